	.target	sm_90a

	.elftype	@"ET_EXEC"


//--------------------- .note.nv.tkinfo           --------------------------
	.section	.note.nv.tkinfo,"",@"SHT_NOTE"
	.sectionflags	@"SHF_NOTE_NV_TKINFO"
	.tkinfo
        /*0018*/ 	.word	0x00000002
        /*0030*/ 	.string	""
        /*0030*/ 	.string	"ptxas"
        /*0030*/ 	.string	"Cuda compilation tools, release 13.0, V13.0.88"
        /*0030*/ 	.string	"Build cuda_13.0.r13.0/compiler.36424714_0"
        /*0030*/ 	.string	"-arch sm_90a -m 64 "



//--------------------- .note.nv.cuinfo           --------------------------
	.section	.note.nv.cuinfo,"",@"SHT_NOTE"
	.sectionflags	@"SHF_NOTE_NV_CUINFO"
        /*0018*/ 	.short	0x0002
        /*001a*/ 	.short	0x005a
        /*001c*/ 	.short	0x0082
	.zero		2


//--------------------- .nv.info                  --------------------------
	.section	.nv.info,"",@"SHT_CUDA_INFO"
	.align	4


	//----- nvinfo : EIATTR_REGCOUNT
	.align		4
        /*0000*/ 	.byte	0x04, 0x2f
        /*0002*/ 	.short	(.L_57 - .L_56)
	.align		4
.L_56:
        /*0004*/ 	.word	index@(_ZN7cutlass13device_kernelIN5flash11enable_sm90INS1_16FlashAttnFwdSm90INS1_25CollectiveMainloopFwdSm90ILi2EN4cute5tupleIJNS5_1CILi1EEES8_S8_EEENS6_IJNS7_ILi192EEENS7_ILi128EEENS7_ILi64EEEEEELi64ENS_6half_tEfNS_4arch4Sm90ELb1ELb0ELb1ELb1ELb0ELb1ELb0ELb1ELb1ELb1ELb1ELb0EEENS1_21CollectiveEpilogueFwdINS6_IJSA_SC_SB_EEES9_SE_SG_Li384ELb1ELb1ELb1ELb0EEENS1_36VarlenDynamicPersistentTileSchedulerILi192ELi128ELi384ELi128ELb1ELb1ELb1ELb1ELb1ELb1EEEEEEEEEvNT_6ParamsE)
        /*0008*/ 	.word	0x00000080


	//----- nvinfo : EIATTR_FRAME_SIZE
	.align		4
.L_57:
        /*000c*/ 	.byte	0x04, 0x11
        /*000e*/ 	.short	(.L_59 - .L_58)
	.align		4
.L_58:
        /*0010*/ 	.word	index@(_ZN7cutlass13device_kernelIN5flash11enable_sm90INS1_16FlashAttnFwdSm90INS1_25CollectiveMainloopFwdSm90ILi2EN4cute5tupleIJNS5_1CILi1EEES8_S8_EEENS6_IJNS7_ILi192EEENS7_ILi128EEENS7_ILi64EEEEEELi64ENS_6half_tEfNS_4arch4Sm90ELb1ELb0ELb1ELb1ELb0ELb1ELb0ELb1ELb1ELb1ELb1ELb0EEENS1_21CollectiveEpilogueFwdINS6_IJSA_SC_SB_EEES9_SE_SG_Li384ELb1ELb1ELb1ELb0EEENS1_36VarlenDynamicPersistentTileSchedulerILi192ELi128ELi384ELi128ELb1ELb1ELb1ELb1ELb1ELb1EEEEEEEEEvNT_6ParamsE)
        /*0014*/ 	.word	0x00000070


	//----- nvinfo : EIATTR_REGCOUNT
	.align		4
.L_59:
        /*0018*/ 	.byte	0x04, 0x2f
        /*001a*/ 	.short	(.L_61 - .L_60)
	.align		4
.L_60:
        /*001c*/ 	.word	index@(_ZN7cutlass13device_kernelIN5flash11enable_sm90INS1_16FlashAttnFwdSm90INS1_25CollectiveMainloopFwdSm90ILi2EN4cute5tupleIJNS5_1CILi1EEES8_S8_EEENS6_IJNS7_ILi192EEENS7_ILi128EEENS7_ILi64EEEEEELi64ENS_6half_tEfNS_4arch4Sm90ELb1ELb0ELb1ELb1ELb0ELb0ELb0ELb1ELb1ELb1ELb1ELb0EEENS1_21CollectiveEpilogueFwdINS6_IJSA_SC_SB_EEES9_SE_SG_Li384ELb1ELb1ELb1ELb0EEENS1_36VarlenDynamicPersistentTileSchedulerILi192ELi128ELi384ELi128ELb1ELb1ELb1ELb1ELb1ELb1EEEEEEEEEvNT_6ParamsE)
        /*0020*/ 	.word	0x00000080


	//----- nvinfo : EIATTR_FRAME_SIZE
	.align		4
.L_61:
        /*0024*/ 	.byte	0x04, 0x11
        /*0026*/ 	.short	(.L_63 - .L_62)
	.align		4
.L_62:
        /*0028*/ 	.word	index@(_ZN7cutlass13device_kernelIN5flash11enable_sm90INS1_16FlashAttnFwdSm90INS1_25CollectiveMainloopFwdSm90ILi2EN4cute5tupleIJNS5_1CILi1EEES8_S8_EEENS6_IJNS7_ILi192EEENS7_ILi128EEENS7_ILi64EEEEEELi64ENS_6half_tEfNS_4arch4Sm90ELb1ELb0ELb1ELb1ELb0ELb0ELb0ELb1ELb1ELb1ELb1ELb0EEENS1_21CollectiveEpilogueFwdINS6_IJSA_SC_SB_EEES9_SE_SG_Li384ELb1ELb1ELb1ELb0EEENS1_36VarlenDynamicPersistentTileSchedulerILi192ELi128ELi384ELi128ELb1ELb1ELb1ELb1ELb1ELb1EEEEEEEEEvNT_6ParamsE)
        /*002c*/ 	.word	0x00000050


	//----- nvinfo : EIATTR_REGCOUNT
	.align		4
.L_63:
        /*0030*/ 	.byte	0x04, 0x2f
        /*0032*/ 	.short	(.L_65 - .L_64)
	.align		4
.L_64:
        /*0034*/ 	.word	index@(_ZN7cutlass13device_kernelIN5flash11enable_sm90INS1_16FlashAttnFwdSm90INS1_25CollectiveMainloopFwdSm90ILi2EN4cute5tupleIJNS5_1CILi1EEES8_S8_EEENS6_IJNS7_ILi192EEENS7_ILi128EEENS7_ILi64EEEEEELi64ENS_6half_tEfNS_4arch4Sm90ELb1ELb0ELb1ELb0ELb0ELb0ELb0ELb1ELb1ELb1ELb1ELb0EEENS1_21CollectiveEpilogueFwdINS6_IJSA_SC_SB_EEES9_SE_SG_Li384ELb0ELb1ELb1ELb0EEENS1_19SingleTileSchedulerILb0ELb1ELb1ELi192EEEEEEEEEvNT_6ParamsE)
        /*0038*/ 	.word	0x00000080


	//----- nvinfo : EIATTR_FRAME_SIZE
	.align		4
.L_65:
        /*003c*/ 	.byte	0x04, 0x11
        /*003e*/ 	.short	(.L_67 - .L_66)
	.align		4
.L_66:
        /*0040*/ 	.word	index@(_ZN7cutlass13device_kernelIN5flash11enable_sm90INS1_16FlashAttnFwdSm90INS1_25CollectiveMainloopFwdSm90ILi2EN4cute5tupleIJNS5_1CILi1EEES8_S8_EEENS6_IJNS7_ILi192EEENS7_ILi128EEENS7_ILi64EEEEEELi64ENS_6half_tEfNS_4arch4Sm90ELb1ELb0ELb1ELb0ELb0ELb0ELb0ELb1ELb1ELb1ELb1ELb0EEENS1_21CollectiveEpilogueFwdINS6_IJSA_SC_SB_EEES9_SE_SG_Li384ELb0ELb1ELb1ELb0EEENS1_19SingleTileSchedulerILb0ELb1ELb1ELi192EEEEEEEEEvNT_6ParamsE)
        /*0044*/ 	.word	0x00000000


	//----- nvinfo : EIATTR_REGCOUNT
	.align		4
.L_67:
        /*0048*/ 	.byte	0x04, 0x2f
        /*004a*/ 	.short	(.L_69 - .L_68)
	.align		4
.L_68:
        /*004c*/ 	.word	index@(_ZN7cutlass13device_kernelIN5flash11enable_sm90INS1_16FlashAttnFwdSm90INS1_25CollectiveMainloopFwdSm90ILi2EN4cute5tupleIJNS5_1CILi1EEES8_S8_EEENS6_IJNS7_ILi192EEENS7_ILi128EEENS7_ILi64EEEEEELi64ENS_6half_tEfNS_4arch4Sm90ELb0ELb1ELb1ELb1ELb0ELb1ELb0ELb1ELb1ELb1ELb1ELb0EEENS1_21CollectiveEpilogueFwdINS6_IJSA_SC_SB_EEES9_SE_SG_Li384ELb1ELb1ELb1ELb0EEENS1_36VarlenDynamicPersistentTileSchedulerILi192ELi128ELi384ELi128ELb1ELb1ELb1ELb1ELb0ELb1EEEEEEEEEvNT_6ParamsE)
        /*0050*/ 	.word	0x00000080


	//----- nvinfo : EIATTR_FRAME_SIZE
	.align		4
.L_69:
        /*0054*/ 	.byte	0x04, 0x11
        /*0056*/ 	.short	(.L_71 - .L_70)
	.align		4
.L_70:
        /*0058*/ 	.word	index@(_ZN7cutlass13device_kernelIN5flash11enable_sm90INS1_16FlashAttnFwdSm90INS1_25CollectiveMainloopFwdSm90ILi2EN4cute5tupleIJNS5_1CILi1EEES8_S8_EEENS6_IJNS7_ILi192EEENS7_ILi128EEENS7_ILi64EEEEEELi64ENS_6half_tEfNS_4arch4Sm90ELb0ELb1ELb1ELb1ELb0ELb1ELb0ELb1ELb1ELb1ELb1ELb0EEENS1_21CollectiveEpilogueFwdINS6_IJSA_SC_SB_EEES9_SE_SG_Li384ELb1ELb1ELb1ELb0EEENS1_36VarlenDynamicPersistentTileSchedulerILi192ELi128ELi384ELi128ELb1ELb1ELb1ELb1ELb0ELb1EEEEEEEEEvNT_6ParamsE)
        /*005c*/ 	.word	0x00000088


	//----- nvinfo : EIATTR_REGCOUNT
	.align		4
.L_71:
        /*0060*/ 	.byte	0x04, 0x2f
        /*0062*/ 	.short	(.L_73 - .L_72)
	.align		4
.L_72:
        /*0064*/ 	.word	index@(_ZN7cutlass13device_kernelIN5flash11enable_sm90INS1_16FlashAttnFwdSm90INS1_25CollectiveMainloopFwdSm90ILi2EN4cute5tupleIJNS5_1CILi1EEES8_S8_EEENS6_IJNS7_ILi192EEENS7_ILi128EEENS7_ILi64EEEEEELi64ENS_6half_tEfNS_4arch4Sm90ELb0ELb1ELb1ELb1ELb0ELb0ELb0ELb1ELb1ELb1ELb1ELb0EEENS1_21CollectiveEpilogueFwdINS6_IJSA_SC_SB_EEES9_SE_SG_Li384ELb1ELb1ELb1ELb0EEENS1_36VarlenDynamicPersistentTileSchedulerILi192ELi128ELi384ELi128ELb1ELb1ELb1ELb1ELb0ELb1EEEEEEEEEvNT_6ParamsE)
        /*0068*/ 	.word	0x00000080


	//----- nvinfo : EIATTR_FRAME_SIZE
	.align		4
.L_73:
        /*006c*/ 	.byte	0x04, 0x11
        /*006e*/ 	.short	(.L_75 - .L_74)
	.align		4
.L_74:
        /*0070*/ 	.word	index@(_ZN7cutlass13device_kernelIN5flash11enable_sm90INS1_16FlashAttnFwdSm90INS1_25CollectiveMainloopFwdSm90ILi2EN4cute5tupleIJNS5_1CILi1EEES8_S8_EEENS6_IJNS7_ILi192EEENS7_ILi128EEENS7_ILi64EEEEEELi64ENS_6half_tEfNS_4arch4Sm90ELb0ELb1ELb1ELb1ELb0ELb0ELb0ELb1ELb1ELb1ELb1ELb0EEENS1_21CollectiveEpilogueFwdINS6_IJSA_SC_SB_EEES9_SE_SG_Li384ELb1ELb1ELb1ELb0EEENS1_36VarlenDynamicPersistentTileSchedulerILi192ELi128ELi384ELi128ELb1ELb1ELb1ELb1ELb0ELb1EEEEEEEEEvNT_6ParamsE)
        /*0074*/ 	.word	0x00000048


	//----- nvinfo : EIATTR_REGCOUNT
	.align		4
.L_75:
        /*0078*/ 	.byte	0x04, 0x2f
        /*007a*/ 	.short	(.L_77 - .L_76)
	.align		4
.L_76:
        /*007c*/ 	.word	index@(_ZN7cutlass13device_kernelIN5flash11enable_sm90INS1_16FlashAttnFwdSm90INS1_25CollectiveMainloopFwdSm90ILi2EN4cute5tupleIJNS5_1CILi1EEES8_S8_EEENS6_IJNS7_ILi192EEENS7_ILi128EEENS7_ILi64EEEEEELi64ENS_6half_tEfNS_4arch4Sm90ELb0ELb1ELb1ELb0ELb0ELb0ELb0ELb1ELb1ELb1ELb1ELb0EEENS1_21CollectiveEpilogueFwdINS6_IJSA_SC_SB_EEES9_SE_SG_Li384ELb0ELb1ELb1ELb0EEENS1_19SingleTileSchedulerILb0ELb1ELb1ELi192EEEEEEEEEvNT_6ParamsE)
        /*0080*/ 	.word	0x00000080


	//----- nvinfo : EIATTR_FRAME_SIZE
	.align		4
.L_77:
        /*0084*/ 	.byte	0x04, 0x11
        /*0086*/ 	.short	(.L_79 - .L_78)
	.align		4
.L_78:
        /*0088*/ 	.word	index@(_ZN7cutlass13device_kernelIN5flash11enable_sm90INS1_16FlashAttnFwdSm90INS1_25CollectiveMainloopFwdSm90ILi2EN4cute5tupleIJNS5_1CILi1EEES8_S8_EEENS6_IJNS7_ILi192EEENS7_ILi128EEENS7_ILi64EEEEEELi64ENS_6half_tEfNS_4arch4Sm90ELb0ELb1ELb1ELb0ELb0ELb0ELb0ELb1ELb1ELb1ELb1ELb0EEENS1_21CollectiveEpilogueFwdINS6_IJSA_SC_SB_EEES9_SE_SG_Li384ELb0ELb1ELb1ELb0EEENS1_19SingleTileSchedulerILb0ELb1ELb1ELi192EEEEEEEEEvNT_6ParamsE)
        /*008c*/ 	.word	0x00000000


	//----- nvinfo : EIATTR_REGCOUNT
	.align		4
.L_79:
        /*0090*/ 	.byte	0x04, 0x2f
        /*0092*/ 	.short	(.L_81 - .L_80)
	.align		4
.L_80:
        /*0094*/ 	.word	index@(_ZN7cutlass13device_kernelIN5flash11enable_sm90INS1_16FlashAttnFwdSm90INS1_25CollectiveMainloopFwdSm90ILi2EN4cute5tupleIJNS5_1CILi1EEES8_S8_EEENS6_IJNS7_ILi192EEESA_NS7_ILi64EEEEEELi64ENS_6half_tEfNS_4arch4Sm90ELb0ELb0ELb1ELb1ELb0ELb1ELb0ELb0ELb1ELb1ELb1ELb0EEENS1_21CollectiveEpilogueFwdINS6_IJSA_SB_SA_EEES9_SD_SF_Li384ELb1ELb1ELb1ELb0EEENS1_36VarlenDynamicPersistentTileSchedulerILi192ELi192ELi384ELi128ELb1ELb1ELb1ELb0ELb1ELb1EEEEEEEEEvNT_6ParamsE)
        /*0098*/ 	.word	0x00000080


	//----- nvinfo : EIATTR_FRAME_SIZE
	.align		4
.L_81:
        /*009c*/ 	.byte	0x04, 0x11
        /*009e*/ 	.short	(.L_83 - .L_82)
	.align		4
.L_82:
        /*00a0*/ 	.word	index@(_ZN7cutlass13device_kernelIN5flash11enable_sm90INS1_16FlashAttnFwdSm90INS1_25CollectiveMainloopFwdSm90ILi2EN4cute5tupleIJNS5_1CILi1EEES8_S8_EEENS6_IJNS7_ILi192EEESA_NS7_ILi64EEEEEELi64ENS_6half_tEfNS_4arch4Sm90ELb0ELb0ELb1ELb1ELb0ELb1ELb0ELb0ELb1ELb1ELb1ELb0EEENS1_21CollectiveEpilogueFwdINS6_IJSA_SB_SA_EEES9_SD_SF_Li384ELb1ELb1ELb1ELb0EEENS1_36VarlenDynamicPersistentTileSchedulerILi192ELi192ELi384ELi128ELb1ELb1ELb1ELb0ELb1ELb1EEEEEEEEEvNT_6ParamsE)
        /*00a4*/ 	.word	0x000000b0


	//----- nvinfo : EIATTR_REGCOUNT
	.align		4
.L_83:
        /*00a8*/ 	.byte	0x04, 0x2f
        /*00aa*/ 	.short	(.L_85 - .L_84)
	.align		4
.L_84:
        /*00ac*/ 	.word	index@(_ZN7cutlass13device_kernelIN5flash11enable_sm90INS1_16FlashAttnFwdSm90INS1_25CollectiveMainloopFwdSm90ILi2EN4cute5tupleIJNS5_1CILi1EEES8_S8_EEENS6_IJNS7_ILi192EEESA_NS7_ILi64EEEEEELi64ENS_6half_tEfNS_4arch4Sm90ELb0ELb0ELb1ELb1ELb0ELb0ELb0ELb0ELb1ELb1ELb1ELb0EEENS1_21CollectiveEpilogueFwdINS6_IJSA_SB_SA_EEES9_SD_SF_Li384ELb1ELb1ELb1ELb0EEENS1_36VarlenDynamicPersistentTileSchedulerILi192ELi192ELi384ELi128ELb1ELb1ELb1ELb0ELb1ELb1EEEEEEEEEvNT_6ParamsE)
        /*00b0*/ 	.word	0x00000080


	//----- nvinfo : EIATTR_FRAME_SIZE
	.align		4
.L_85:
        /*00b4*/ 	.byte	0x04, 0x11
        /*00b6*/ 	.short	(.L_87 - .L_86)
	.align		4
.L_86:
        /*00b8*/ 	.word	index@(_ZN7cutlass13device_kernelIN5flash11enable_sm90INS1_16FlashAttnFwdSm90INS1_25CollectiveMainloopFwdSm90ILi2EN4cute5tupleIJNS5_1CILi1EEES8_S8_EEENS6_IJNS7_ILi192EEESA_NS7_ILi64EEEEEELi64ENS_6half_tEfNS_4arch4Sm90ELb0ELb0ELb1ELb1ELb0ELb0ELb0ELb0ELb1ELb1ELb1ELb0EEENS1_21CollectiveEpilogueFwdINS6_IJSA_SB_SA_EEES9_SD_SF_Li384ELb1ELb1ELb1ELb0EEENS1_36VarlenDynamicPersistentTileSchedulerILi192ELi192ELi384ELi128ELb1ELb1ELb1ELb0ELb1ELb1EEEEEEEEEvNT_6ParamsE)
        /*00bc*/ 	.word	0x00000098


	//----- nvinfo : EIATTR_REGCOUNT
	.align		4
.L_87:
        /*00c0*/ 	.byte	0x04, 0x2f
        /*00c2*/ 	.short	(.L_89 - .L_88)
	.align		4
.L_88:
        /*00c4*/ 	.word	index@(_ZN7cutlass13device_kernelIN5flash11enable_sm90INS1_16FlashAttnFwdSm90INS1_25CollectiveMainloopFwdSm90ILi2EN4cute5tupleIJNS5_1CILi1EEES8_S8_EEENS6_IJNS7_ILi192EEESA_NS7_ILi64EEEEEELi64ENS_6half_tEfNS_4arch4Sm90ELb0ELb0ELb1ELb0ELb0ELb0ELb0ELb0ELb1ELb1ELb1ELb0EEENS1_21CollectiveEpilogueFwdINS6_IJSA_SB_SA_EEES9_SD_SF_Li384ELb0ELb1ELb1ELb0EEENS1_19SingleTileSchedulerILb0ELb1ELb1ELi192EEEEEEEEEvNT_6ParamsE)
        /*00c8*/ 	.word	0x00000080


	//----- nvinfo : EIATTR_FRAME_SIZE
	.align		4
.L_89:
        /*00cc*/ 	.byte	0x04, 0x11
        /*00ce*/ 	.short	(.L_91 - .L_90)
	.align		4
.L_90:
        /*00d0*/ 	.word	index@(_ZN7cutlass13device_kernelIN5flash11enable_sm90INS1_16FlashAttnFwdSm90INS1_25CollectiveMainloopFwdSm90ILi2EN4cute5tupleIJNS5_1CILi1EEES8_S8_EEENS6_IJNS7_ILi192EEESA_NS7_ILi64EEEEEELi64ENS_6half_tEfNS_4arch4Sm90ELb0ELb0ELb1ELb0ELb0ELb0ELb0ELb0ELb1ELb1ELb1ELb0EEENS1_21CollectiveEpilogueFwdINS6_IJSA_SB_SA_EEES9_SD_SF_Li384ELb0ELb1ELb1ELb0EEENS1_19SingleTileSchedulerILb0ELb1ELb1ELi192EEEEEEEEEvNT_6ParamsE)
        /*00d4*/ 	.word	0x00000020


	//----- nvinfo : EIATTR_REGCOUNT
	.align		4
.L_91:
        /*00d8*/ 	.byte	0x04, 0x2f
        /*00da*/ 	.short	(.L_93 - .L_92)
	.align		4
.L_92:
        /*00dc*/ 	.word	index@(_ZN7cutlass13device_kernelIN5flash11enable_sm90INS1_16FlashAttnFwdSm90INS1_25CollectiveMainloopFwdSm90ILi2EN4cute5tupleIJNS5_1CILi1EEES8_S8_EEENS6_IJNS7_ILi192EEENS7_ILi144EEENS7_ILi96EEEEEELi96ENS_6half_tEfNS_4arch4Sm90ELb1ELb0ELb1ELb1ELb0ELb1ELb0ELb0ELb1ELb1ELb1ELb0EEENS1_21CollectiveEpilogueFwdINS6_IJSA_SC_SB_EEES9_SE_SG_Li384ELb1ELb1ELb1ELb0EEENS1_36VarlenDynamicPersistentTileSchedulerILi192ELi144ELi384ELi128ELb1ELb1ELb1ELb1ELb1ELb1EEEEEEEEEvNT_6ParamsE)
        /*00e0*/ 	.word	0x00000080


	//----- nvinfo : EIATTR_FRAME_SIZE
	.align		4
.L_93:
        /*00e4*/ 	.byte	0x04, 0x11
        /*00e6*/ 	.short	(.L_95 - .L_94)
	.align		4
.L_94:
        /*00e8*/ 	.word	index@(_ZN7cutlass13device_kernelIN5flash11enable_sm90INS1_16FlashAttnFwdSm90INS1_25CollectiveMainloopFwdSm90ILi2EN4cute5tupleIJNS5_1CILi1EEES8_S8_EEENS6_IJNS7_ILi192EEENS7_ILi144EEENS7_ILi96EEEEEELi96ENS_6half_tEfNS_4arch4Sm90ELb1ELb0ELb1ELb1ELb0ELb1ELb0ELb0ELb1ELb1ELb1ELb0EEENS1_21CollectiveEpilogueFwdINS6_IJSA_SC_SB_EEES9_SE_SG_Li384ELb1ELb1ELb1ELb0EEENS1_36VarlenDynamicPersistentTileSchedulerILi192ELi144ELi384ELi128ELb1ELb1ELb1ELb1ELb1ELb1EEEEEEEEEvNT_6ParamsE)
        /*00ec*/ 	.word	0x000000f8


	//----- nvinfo : EIATTR_REGCOUNT
	.align		4
.L_95:
        /*00f0*/ 	.byte	0x04, 0x2f
        /*00f2*/ 	.short	(.L_97 - .L_96)
	.align		4
.L_96:
        /*00f4*/ 	.word	index@(_ZN7cutlass13device_kernelIN5flash11enable_sm90INS1_16FlashAttnFwdSm90INS1_25CollectiveMainloopFwdSm90ILi2EN4cute5tupleIJNS5_1CILi1EEES8_S8_EEENS6_IJNS7_ILi192EEENS7_ILi144EEENS7_ILi96EEEEEELi96ENS_6half_tEfNS_4arch4Sm90ELb1ELb0ELb1ELb1ELb0ELb0ELb0ELb0ELb1ELb1ELb1ELb0EEENS1_21CollectiveEpilogueFwdINS6_IJSA_SC_SB_EEES9_SE_SG_Li384ELb1ELb1ELb1ELb0EEENS1_36VarlenDynamicPersistentTileSchedulerILi192ELi144ELi384ELi128ELb1ELb1ELb1ELb1ELb1ELb1EEEEEEEEEvNT_6ParamsE)
        /*00f8*/ 	.word	0x00000080


	//----- nvinfo : EIATTR_FRAME_SIZE
	.align		4
.L_97:
        /*00fc*/ 	.byte	0x04, 0x11
        /*00fe*/ 	.short	(.L_99 - .L_98)
	.align		4
.L_98:
        /*0100*/ 	.word	index@(_ZN7cutlass13device_kernelIN5flash11enable_sm90INS1_16FlashAttnFwdSm90INS1_25CollectiveMainloopFwdSm90ILi2EN4cute5tupleIJNS5_1CILi1EEES8_S8_EEENS6_IJNS7_ILi192EEENS7_ILi144EEENS7_ILi96EEEEEELi96ENS_6half_tEfNS_4arch4Sm90ELb1ELb0ELb1ELb1ELb0ELb0ELb0ELb0ELb1ELb1ELb1ELb0EEENS1_21CollectiveEpilogueFwdINS6_IJSA_SC_SB_EEES9_SE_SG_Li384ELb1ELb1ELb1ELb0EEENS1_36VarlenDynamicPersistentTileSchedulerILi192ELi144ELi384ELi128ELb1ELb1ELb1ELb1ELb1ELb1EEEEEEEEEvNT_6ParamsE)
        /*0104*/ 	.word	0x00000050


	//----- nvinfo : EIATTR_REGCOUNT
	.align		4
.L_99:
        /*0108*/ 	.byte	0x04, 0x2f
        /*010a*/ 	.short	(.L_101 - .L_100)
	.align		4
.L_100:
        /*010c*/ 	.word	index@(_ZN7cutlass13device_kernelIN5flash11enable_sm90INS1_16FlashAttnFwdSm90INS1_25CollectiveMainloopFwdSm90ILi2EN4cute5tupleIJNS5_1CILi1EEES8_S8_EEENS6_IJNS7_ILi192EEENS7_ILi144EEENS7_ILi96EEEEEELi96ENS_6half_tEfNS_4arch4Sm90ELb1ELb0ELb1ELb0ELb0ELb0ELb0ELb0ELb1ELb1ELb1ELb0EEENS1_21CollectiveEpilogueFwdINS6_IJSA_SC_SB_EEES9_SE_SG_Li384ELb0ELb1ELb1ELb0EEENS1_19SingleTileSchedulerILb0ELb1ELb1ELi192EEEEEEEEEvNT_6ParamsE)
        /*0110*/ 	.word	0x00000080


	//----- nvinfo : EIATTR_FRAME_SIZE
	.align		4
.L_101:
        /*0114*/ 	.byte	0x04, 0x11
        /*0116*/ 	.short	(.L_103 - .L_102)
	.align		4
.L_102:
        /*0118*/ 	.word	index@(_ZN7cutlass13device_kernelIN5flash11enable_sm90INS1_16FlashAttnFwdSm90INS1_25CollectiveMainloopFwdSm90ILi2EN4cute5tupleIJNS5_1CILi1EEES8_S8_EEENS6_IJNS7_ILi192EEENS7_ILi144EEENS7_ILi96EEEEEELi96ENS_6half_tEfNS_4arch4Sm90ELb1ELb0ELb1ELb0ELb0ELb0ELb0ELb0ELb1ELb1ELb1ELb0EEENS1_21CollectiveEpilogueFwdINS6_IJSA_SC_SB_EEES9_SE_SG_Li384ELb0ELb1ELb1ELb0EEENS1_19SingleTileSchedulerILb0ELb1ELb1ELi192EEEEEEEEEvNT_6ParamsE)
        /*011c*/ 	.word	0x00000008


	//----- nvinfo : EIATTR_REGCOUNT
	.align		4
.L_103:
        /*0120*/ 	.byte	0x04, 0x2f
        /*0122*/ 	.short	(.L_105 - .L_104)
	.align		4
.L_104:
        /*0124*/ 	.word	index@(_ZN7cutlass13device_kernelIN5flash11enable_sm90INS1_16FlashAttnFwdSm90INS1_25CollectiveMainloopFwdSm90ILi2EN4cute5tupleIJNS5_1CILi1EEES8_S8_EEENS6_IJNS7_ILi192EEENS7_ILi128EEENS7_ILi96EEEEEELi96ENS_6half_tEfNS_4arch4Sm90ELb0ELb1ELb1ELb1ELb0ELb1ELb0ELb0ELb1ELb1ELb1ELb0EEENS1_21CollectiveEpilogueFwdINS6_IJSA_SC_SB_EEES9_SE_SG_Li384ELb1ELb1ELb1ELb0EEENS1_36VarlenDynamicPersistentTileSchedulerILi192ELi128ELi384ELi128ELb1ELb1ELb1ELb1ELb0ELb1EEEEEEEEEvNT_6ParamsE)
        /*0128*/ 	.word	0x00000080


	//----- nvinfo : EIATTR_FRAME_SIZE
	.align		4
.L_105:
        /*012c*/ 	.byte	0x04, 0x11
        /*012e*/ 	.short	(.L_107 - .L_106)
	.align		4
.L_106:
        /*0130*/ 	.word	index@(_ZN7cutlass13device_kernelIN5flash11enable_sm90INS1_16FlashAttnFwdSm90INS1_25CollectiveMainloopFwdSm90ILi2EN4cute5tupleIJNS5_1CILi1EEES8_S8_EEENS6_IJNS7_ILi192EEENS7_ILi128EEENS7_ILi96EEEEEELi96ENS_6half_tEfNS_4arch4Sm90ELb0ELb1ELb1ELb1ELb0ELb1ELb0ELb0ELb1ELb1ELb1ELb0EEENS1_21CollectiveEpilogueFwdINS6_IJSA_SC_SB_EEES9_SE_SG_Li384ELb1ELb1ELb1ELb0EEENS1_36VarlenDynamicPersistentTileSchedulerILi192ELi128ELi384ELi128ELb1ELb1ELb1ELb1ELb0ELb1EEEEEEEEEvNT_6ParamsE)
        /*0134*/ 	.word	0x00000070


	//----- nvinfo : EIATTR_REGCOUNT
	.align		4
.L_107:
        /*0138*/ 	.byte	0x04, 0x2f
        /*013a*/ 	.short	(.L_109 - .L_108)
	.align		4
.L_108:
        /*013c*/ 	.word	index@(_ZN7cutlass13device_kernelIN5flash11enable_sm90INS1_16FlashAttnFwdSm90INS1_25CollectiveMainloopFwdSm90ILi2EN4cute5tupleIJNS5_1CILi1EEES8_S8_EEENS6_IJNS7_ILi192EEENS7_ILi128EEENS7_ILi96EEEEEELi96ENS_6half_tEfNS_4arch4Sm90ELb0ELb1ELb1ELb1ELb0ELb0ELb0ELb0ELb1ELb1ELb1ELb0EEENS1_21CollectiveEpilogueFwdINS6_IJSA_SC_SB_EEES9_SE_SG_Li384ELb1ELb1ELb1ELb0EEENS1_36VarlenDynamicPersistentTileSchedulerILi192ELi128ELi384ELi128ELb1ELb1ELb1ELb1ELb0ELb1EEEEEEEEEvNT_6ParamsE)
        /*0140*/ 	.word	0x00000080


	//----- nvinfo : EIATTR_FRAME_SIZE
	.align		4
.L_109:
        /*0144*/ 	.byte	0x04, 0x11
        /*0146*/ 	.short	(.L_111 - .L_110)
	.align		4
.L_110:
        /*0148*/ 	.word	index@(_ZN7cutlass13device_kernelIN5flash11enable_sm90INS1_16FlashAttnFwdSm90INS1_25CollectiveMainloopFwdSm90ILi2EN4cute5tupleIJNS5_1CILi1EEES8_S8_EEENS6_IJNS7_ILi192EEENS7_ILi128EEENS7_ILi96EEEEEELi96ENS_6half_tEfNS_4arch4Sm90ELb0ELb1ELb1ELb1ELb0ELb0ELb0ELb0ELb1ELb1ELb1ELb0EEENS1_21CollectiveEpilogueFwdINS6_IJSA_SC_SB_EEES9_SE_SG_Li384ELb1ELb1ELb1ELb0EEENS1_36VarlenDynamicPersistentTileSchedulerILi192ELi128ELi384ELi128ELb1ELb1ELb1ELb1ELb0ELb1EEEEEEEEEvNT_6ParamsE)
        /*014c*/ 	.word	0x00000048


	//----- nvinfo : EIATTR_REGCOUNT
	.align		4
.L_111:
        /*0150*/ 	.byte	0x04, 0x2f
        /*0152*/ 	.short	(.L_113 - .L_112)
	.align		4
.L_112:
        /*0154*/ 	.word	index@(_ZN7cutlass13device_kernelIN5flash11enable_sm90INS1_16FlashAttnFwdSm90INS1_25CollectiveMainloopFwdSm90ILi2EN4cute5tupleIJNS5_1CILi1EEES8_S8_EEENS6_IJNS7_ILi192EEENS7_ILi128EEENS7_ILi96EEEEEELi96ENS_6half_tEfNS_4arch4Sm90ELb0ELb1ELb1ELb0ELb0ELb0ELb0ELb0ELb1ELb1ELb1ELb0EEENS1_21CollectiveEpilogueFwdINS6_IJSA_SC_SB_EEES9_SE_SG_Li384ELb0ELb1ELb1ELb0EEENS1_19SingleTileSchedulerILb0ELb1ELb1ELi192EEEEEEEEEvNT_6ParamsE)
        /*0158*/ 	.word	0x00000080


	//----- nvinfo : EIATTR_FRAME_SIZE
	.align		4
.L_113:
        /*015c*/ 	.byte	0x04, 0x11
        /*015e*/ 	.short	(.L_115 - .L_114)
	.align		4
.L_114:
        /*0160*/ 	.word	index@(_ZN7cutlass13device_kernelIN5flash11enable_sm90INS1_16FlashAttnFwdSm90INS1_25CollectiveMainloopFwdSm90ILi2EN4cute5tupleIJNS5_1CILi1EEES8_S8_EEENS6_IJNS7_ILi192EEENS7_ILi128EEENS7_ILi96EEEEEELi96ENS_6half_tEfNS_4arch4Sm90ELb0ELb1ELb1ELb0ELb0ELb0ELb0ELb0ELb1ELb1ELb1ELb0EEENS1_21CollectiveEpilogueFwdINS6_IJSA_SC_SB_EEES9_SE_SG_Li384ELb0ELb1ELb1ELb0EEENS1_19SingleTileSchedulerILb0ELb1ELb1ELi192EEEEEEEEEvNT_6ParamsE)
        /*0164*/ 	.word	0x00000000


	//----- nvinfo : EIATTR_REGCOUNT
	.align		4
.L_115:
        /*0168*/ 	.byte	0x04, 0x2f
        /*016a*/ 	.short	(.L_117 - .L_116)
	.align		4
.L_116:
        /*016c*/ 	.word	index@(_ZN7cutlass13device_kernelIN5flash11enable_sm90INS1_16FlashAttnFwdSm90INS1_25CollectiveMainloopFwdSm90ILi2EN4cute5tupleIJNS5_1CILi1EEES8_S8_EEENS6_IJNS7_ILi192EEENS7_ILi144EEENS7_ILi96EEEEEELi96ENS_6half_tEfNS_4arch4Sm90ELb0ELb0ELb1ELb1ELb0ELb1ELb0ELb0ELb1ELb1ELb1ELb0EEENS1_21CollectiveEpilogueFwdINS6_IJSA_SC_SB_EEES9_SE_SG_Li384ELb1ELb1ELb1ELb0EEENS1_36VarlenDynamicPersistentTileSchedulerILi192ELi144ELi384ELi128ELb1ELb1ELb1ELb0ELb1ELb1EEEEEEEEEvNT_6ParamsE)
        /*0170*/ 	.word	0x00000080


	//----- nvinfo : EIATTR_FRAME_SIZE
	.align		4
.L_117:
        /*0174*/ 	.byte	0x04, 0x11
        /*0176*/ 	.short	(.L_119 - .L_118)
	.align		4
.L_118:
        /*0178*/ 	.word	index@(_ZN7cutlass13device_kernelIN5flash11enable_sm90INS1_16FlashAttnFwdSm90INS1_25CollectiveMainloopFwdSm90ILi2EN4cute5tupleIJNS5_1CILi1EEES8_S8_EEENS6_IJNS7_ILi192EEENS7_ILi144EEENS7_ILi96EEEEEELi96ENS_6half_tEfNS_4arch4Sm90ELb0ELb0ELb1ELb1ELb0ELb1ELb0ELb0ELb1ELb1ELb1ELb0EEENS1_21CollectiveEpilogueFwdINS6_IJSA_SC_SB_EEES9_SE_SG_Li384ELb1ELb1ELb1ELb0EEENS1_36VarlenDynamicPersistentTileSchedulerILi192ELi144ELi384ELi128ELb1ELb1ELb1ELb0ELb1ELb1EEEEEEEEEvNT_6ParamsE)
        /*017c*/ 	.word	0x00000120


	//----- nvinfo : EIATTR_REGCOUNT
	.align		4
.L_119:
        /*0180*/ 	.byte	0x04, 0x2f
        /*0182*/ 	.short	(.L_121 - .L_120)
	.align		4
.L_120:
        /*0184*/ 	.word	index@(_ZN7cutlass13device_kernelIN5flash11enable_sm90INS1_16FlashAttnFwdSm90INS1_25CollectiveMainloopFwdSm90ILi2EN4cute5tupleIJNS5_1CILi1EEES8_S8_EEENS6_IJNS7_ILi192EEENS7_ILi144EEENS7_ILi96EEEEEELi96ENS_6half_tEfNS_4arch4Sm90ELb0ELb0ELb1ELb1ELb0ELb0ELb0ELb0ELb1ELb1ELb1ELb0EEENS1_21CollectiveEpilogueFwdINS6_IJSA_SC_SB_EEES9_SE_SG_Li384ELb1ELb1ELb1ELb0EEENS1_36VarlenDynamicPersistentTileSchedulerILi192ELi144ELi384ELi128ELb1ELb1ELb1ELb0ELb1ELb1EEEEEEEEEvNT_6ParamsE)
        /*0188*/ 	.word	0x00000080


	//----- nvinfo : EIATTR_FRAME_SIZE
	.align		4
.L_121:
        /*018c*/ 	.byte	0x04, 0x11
        /*018e*/ 	.short	(.L_123 - .L_122)
	.align		4
.L_122:
        /*0190*/ 	.word	index@(_ZN7cutlass13device_kernelIN5flash11enable_sm90INS1_16FlashAttnFwdSm90INS1_25CollectiveMainloopFwdSm90ILi2EN4cute5tupleIJNS5_1CILi1EEES8_S8_EEENS6_IJNS7_ILi192EEENS7_ILi144EEENS7_ILi96EEEEEELi96ENS_6half_tEfNS_4arch4Sm90ELb0ELb0ELb1ELb1ELb0ELb0ELb0ELb0ELb1ELb1ELb1ELb0EEENS1_21CollectiveEpilogueFwdINS6_IJSA_SC_SB_EEES9_SE_SG_Li384ELb1ELb1ELb1ELb0EEENS1_36VarlenDynamicPersistentTileSchedulerILi192ELi144ELi384ELi128ELb1ELb1ELb1ELb0ELb1ELb1EEEEEEEEEvNT_6ParamsE)
        /*0194*/ 	.word	0x00000058


	//----- nvinfo : EIATTR_REGCOUNT
	.align		4
.L_123:
        /*0198*/ 	.byte	0x04, 0x2f
        /*019a*/ 	.short	(.L_125 - .L_124)
	.align		4
.L_124:
        /*019c*/ 	.word	index@(_ZN7cutlass13device_kernelIN5flash11enable_sm90INS1_16FlashAttnFwdSm90INS1_25CollectiveMainloopFwdSm90ILi2EN4cute5tupleIJNS5_1CILi1EEES8_S8_EEENS6_IJNS7_ILi192EEENS7_ILi144EEENS7_ILi96EEEEEELi96ENS_6half_tEfNS_4arch4Sm90ELb0ELb0ELb1ELb0ELb0ELb0ELb0ELb0ELb1ELb1ELb1ELb0EEENS1_21CollectiveEpilogueFwdINS6_IJSA_SC_SB_EEES9_SE_SG_Li384ELb0ELb1ELb1ELb0EEENS1_19SingleTileSchedulerILb0ELb1ELb1ELi192EEEEEEEEEvNT_6ParamsE)
        /*01a0*/ 	.word	0x00000080


	//----- nvinfo : EIATTR_FRAME_SIZE
	.align		4
.L_125:
        /*01a4*/ 	.byte	0x04, 0x11
        /*01a6*/ 	.short	(.L_127 - .L_126)
	.align		4
.L_126:
        /*01a8*/ 	.word	index@(_ZN7cutlass13device_kernelIN5flash11enable_sm90INS1_16FlashAttnFwdSm90INS1_25CollectiveMainloopFwdSm90ILi2EN4cute5tupleIJNS5_1CILi1EEES8_S8_EEENS6_IJNS7_ILi192EEENS7_ILi144EEENS7_ILi96EEEEEELi96ENS_6half_tEfNS_4arch4Sm90ELb0ELb0ELb1ELb0ELb0ELb0ELb0ELb0ELb1ELb1ELb1ELb0EEENS1_21CollectiveEpilogueFwdINS6_IJSA_SC_SB_EEES9_SE_SG_Li384ELb0ELb1ELb1ELb0EEENS1_19SingleTileSchedulerILb0ELb1ELb1ELi192EEEEEEEEEvNT_6ParamsE)
        /*01ac*/ 	.word	0x00000000


	//----- nvinfo : EIATTR_REGCOUNT
	.align		4
.L_127:
        /*01b0*/ 	.byte	0x04, 0x2f
        /*01b2*/ 	.short	(.L_129 - .L_128)
	.align		4
.L_128:
        /*01b4*/ 	.word	index@(_ZN7cutlass13device_kernelIN5flash11enable_sm90INS1_16FlashAttnFwdSm90INS1_25CollectiveMainloopFwdSm90ILi2EN4cute5tupleIJNS5_1CILi1EEES8_S8_EEENS6_IJNS7_ILi128EEESA_SA_EEELi128ENS_6half_tEfNS_4arch4Sm90ELb1ELb0ELb1ELb1ELb0ELb1ELb0ELb1ELb1ELb1ELb1ELb0EEENS1_21CollectiveEpilogueFwdISB_S9_SC_SE_Li256ELb1ELb1ELb1ELb0EEENS1_36VarlenDynamicPersistentTileSchedulerILi128ELi128ELi256ELi128ELb1ELb1ELb1ELb1ELb1ELb1EEEEEEEEEvNT_6ParamsE)
        /*01b8*/ 	.word	0x000000a8


	//----- nvinfo : EIATTR_FRAME_SIZE
	.align		4
.L_129:
        /*01bc*/ 	.byte	0x04, 0x11
        /*01be*/ 	.short	(.L_131 - .L_130)
	.align		4
.L_130:
        /*01c0*/ 	.word	index@(_ZN7cutlass13device_kernelIN5flash11enable_sm90INS1_16FlashAttnFwdSm90INS1_25CollectiveMainloopFwdSm90ILi2EN4cute5tupleIJNS5_1CILi1EEES8_S8_EEENS6_IJNS7_ILi128EEESA_SA_EEELi128ENS_6half_tEfNS_4arch4Sm90ELb1ELb0ELb1ELb1ELb0ELb1ELb0ELb1ELb1ELb1ELb1ELb0EEENS1_21CollectiveEpilogueFwdISB_S9_SC_SE_Li256ELb1ELb1ELb1ELb0EEENS1_36VarlenDynamicPersistentTileSchedulerILi128ELi128ELi256ELi128ELb1ELb1ELb1ELb1ELb1ELb1EEEEEEEEEvNT_6ParamsE)
        /*01c4*/ 	.word	0x00000068


	//----- nvinfo : EIATTR_REGCOUNT
	.align		4
.L_131:
        /*01c8*/ 	.byte	0x04, 0x2f
        /*01ca*/ 	.short	(.L_133 - .L_132)
	.align		4
.L_132:
        /*01cc*/ 	.word	index@(_ZN7cutlass13device_kernelIN5flash11enable_sm90INS1_16FlashAttnFwdSm90INS1_25CollectiveMainloopFwdSm90ILi2EN4cute5tupleIJNS5_1CILi1EEES8_S8_EEENS6_IJNS7_ILi128EEESA_SA_EEELi128ENS_6half_tEfNS_4arch4Sm90ELb1ELb0ELb1ELb1ELb0ELb0ELb0ELb1ELb1ELb1ELb1ELb0EEENS1_21CollectiveEpilogueFwdISB_S9_SC_SE_Li256ELb1ELb1ELb1ELb0EEENS1_36VarlenDynamicPersistentTileSchedulerILi128ELi128ELi256ELi128ELb1ELb1ELb1ELb1ELb1ELb1EEEEEEEEEvNT_6ParamsE)
        /*01d0*/ 	.word	0x000000a8


	//----- nvinfo : EIATTR_FRAME_SIZE
	.align		4
.L_133:
        /*01d4*/ 	.byte	0x04, 0x11
        /*01d6*/ 	.short	(.L_135 - .L_134)
	.align		4
.L_134:
        /*01d8*/ 	.word	index@(_ZN7cutlass13device_kernelIN5flash11enable_sm90INS1_16FlashAttnFwdSm90INS1_25CollectiveMainloopFwdSm90ILi2EN4cute5tupleIJNS5_1CILi1EEES8_S8_EEENS6_IJNS7_ILi128EEESA_SA_EEELi128ENS_6half_tEfNS_4arch4Sm90ELb1ELb0ELb1ELb1ELb0ELb0ELb0ELb1ELb1ELb1ELb1ELb0EEENS1_21CollectiveEpilogueFwdISB_S9_SC_SE_Li256ELb1ELb1ELb1ELb0EEENS1_36VarlenDynamicPersistentTileSchedulerILi128ELi128ELi256ELi128ELb1ELb1ELb1ELb1ELb1ELb1EEEEEEEEEvNT_6ParamsE)
        /*01dc*/ 	.word	0x00000060


	//----- nvinfo : EIATTR_REGCOUNT
	.align		4
.L_135:
        /*01e0*/ 	.byte	0x04, 0x2f
        /*01e2*/ 	.short	(.L_137 - .L_136)
	.align		4
.L_136:
        /*01e4*/ 	.word	index@(_ZN7cutlass13device_kernelIN5flash11enable_sm90INS1_16FlashAttnFwdSm90INS1_25CollectiveMainloopFwdSm90ILi2EN4cute5tupleIJNS5_1CILi1EEES8_S8_EEENS6_IJNS7_ILi128EEESA_SA_EEELi128ENS_6half_tEfNS_4arch4Sm90ELb1ELb0ELb1ELb0ELb0ELb0ELb0ELb1ELb1ELb1ELb1ELb0EEENS1_21CollectiveEpilogueFwdISB_S9_SC_SE_Li256ELb0ELb1ELb1ELb0EEENS1_19SingleTileSchedulerILb0ELb1ELb1ELi128EEEEEEEEEvNT_6ParamsE)
        /*01e8*/ 	.word	0x000000a8


	//----- nvinfo : EIATTR_FRAME_SIZE
	.align		4
.L_137:
        /*01ec*/ 	.byte	0x04, 0x11
        /*01ee*/ 	.short	(.L_139 - .L_138)
	.align		4
.L_138:
        /*01f0*/ 	.word	index@(_ZN7cutlass13device_kernelIN5flash11enable_sm90INS1_16FlashAttnFwdSm90INS1_25CollectiveMainloopFwdSm90ILi2EN4cute5tupleIJNS5_1CILi1EEES8_S8_EEENS6_IJNS7_ILi128EEESA_SA_EEELi128ENS_6half_tEfNS_4arch4Sm90ELb1ELb0ELb1ELb0ELb0ELb0ELb0ELb1ELb1ELb1ELb1ELb0EEENS1_21CollectiveEpilogueFwdISB_S9_SC_SE_Li256ELb0ELb1ELb1ELb0EEENS1_19SingleTileSchedulerILb0ELb1ELb1ELi128EEEEEEEEEvNT_6ParamsE)
        /*01f4*/ 	.word	0x00000018


	//----- nvinfo : EIATTR_REGCOUNT
	.align		4
.L_139:
        /*01f8*/ 	.byte	0x04, 0x2f
        /*01fa*/ 	.short	(.L_141 - .L_140)
	.align		4
.L_140:
        /*01fc*/ 	.word	index@(_ZN7cutlass13device_kernelIN5flash11enable_sm90INS1_16FlashAttnFwdSm90INS1_25CollectiveMainloopFwdSm90ILi2EN4cute5tupleIJNS5_1CILi1EEES8_S8_EEENS6_IJNS7_ILi128EEESA_SA_EEELi128ENS_6half_tEfNS_4arch4Sm90ELb0ELb1ELb1ELb1ELb0ELb1ELb0ELb1ELb1ELb1ELb1ELb0EEENS1_21CollectiveEpilogueFwdISB_S9_SC_SE_Li256ELb1ELb1ELb1ELb0EEENS1_36VarlenDynamicPersistentTileSchedulerILi128ELi128ELi256ELi128ELb1ELb1ELb1ELb1ELb0ELb1EEEEEEEEEvNT_6ParamsE)
        /*0200*/ 	.word	0x000000a8


	//----- nvinfo : EIATTR_FRAME_SIZE
	.align		4
.L_141:
        /*0204*/ 	.byte	0x04, 0x11
        /*0206*/ 	.short	(.L_143 - .L_142)
	.align		4
.L_142:
        /*0208*/ 	.word	index@(_ZN7cutlass13device_kernelIN5flash11enable_sm90INS1_16FlashAttnFwdSm90INS1_25CollectiveMainloopFwdSm90ILi2EN4cute5tupleIJNS5_1CILi1EEES8_S8_EEENS6_IJNS7_ILi128EEESA_SA_EEELi128ENS_6half_tEfNS_4arch4Sm90ELb0ELb1ELb1ELb1ELb0ELb1ELb0ELb1ELb1ELb1ELb1ELb0EEENS1_21CollectiveEpilogueFwdISB_S9_SC_SE_Li256ELb1ELb1ELb1ELb0EEENS1_36VarlenDynamicPersistentTileSchedulerILi128ELi128ELi256ELi128ELb1ELb1ELb1ELb1ELb0ELb1EEEEEEEEEvNT_6ParamsE)
        /*020c*/ 	.word	0x00000068


	//----- nvinfo : EIATTR_REGCOUNT
	.align		4
.L_143:
        /*0210*/ 	.byte	0x04, 0x2f
        /*0212*/ 	.short	(.L_145 - .L_144)
	.align		4
.L_144:
        /*0214*/ 	.word	index@(_ZN7cutlass13device_kernelIN5flash11enable_sm90INS1_16FlashAttnFwdSm90INS1_25CollectiveMainloopFwdSm90ILi2EN4cute5tupleIJNS5_1CILi1EEES8_S8_EEENS6_IJNS7_ILi128EEESA_SA_EEELi128ENS_6half_tEfNS_4arch4Sm90ELb0ELb1ELb1ELb1ELb0ELb0ELb0ELb1ELb1ELb1ELb1ELb0EEENS1_21CollectiveEpilogueFwdISB_S9_SC_SE_Li256ELb1ELb1ELb1ELb0EEENS1_36VarlenDynamicPersistentTileSchedulerILi128ELi128ELi256ELi128ELb1ELb1ELb1ELb1ELb0ELb1EEEEEEEEEvNT_6ParamsE)
        /*0218*/ 	.word	0x000000a8


	//----- nvinfo : EIATTR_FRAME_SIZE
	.align		4
.L_145:
        /*021c*/ 	.byte	0x04, 0x11
        /*021e*/ 	.short	(.L_147 - .L_146)
	.align		4
.L_146:
        /*0220*/ 	.word	index@(_ZN7cutlass13device_kernelIN5flash11enable_sm90INS1_16FlashAttnFwdSm90INS1_25CollectiveMainloopFwdSm90ILi2EN4cute5tupleIJNS5_1CILi1EEES8_S8_EEENS6_IJNS7_ILi128EEESA_SA_EEELi128ENS_6half_tEfNS_4arch4Sm90ELb0ELb1ELb1ELb1ELb0ELb0ELb0ELb1ELb1ELb1ELb1ELb0EEENS1_21CollectiveEpilogueFwdISB_S9_SC_SE_Li256ELb1ELb1ELb1ELb0EEENS1_36VarlenDynamicPersistentTileSchedulerILi128ELi128ELi256ELi128ELb1ELb1ELb1ELb1ELb0ELb1EEEEEEEEEvNT_6ParamsE)
        /*0224*/ 	.word	0x00000060


	//----- nvinfo : EIATTR_REGCOUNT
	.align		4
.L_147:
        /*0228*/ 	.byte	0x04, 0x2f
        /*022a*/ 	.short	(.L_149 - .L_148)
	.align		4
.L_148:
        /*022c*/ 	.word	index@(_ZN7cutlass13device_kernelIN5flash11enable_sm90INS1_16FlashAttnFwdSm90INS1_25CollectiveMainloopFwdSm90ILi2EN4cute5tupleIJNS5_1CILi1EEES8_S8_EEENS6_IJNS7_ILi128EEESA_SA_EEELi128ENS_6half_tEfNS_4arch4Sm90ELb0ELb1ELb1ELb0ELb0ELb0ELb0ELb1ELb1ELb1ELb1ELb0EEENS1_21CollectiveEpilogueFwdISB_S9_SC_SE_Li256ELb0ELb1ELb1ELb0EEENS1_19SingleTileSchedulerILb0ELb1ELb1ELi128EEEEEEEEEvNT_6ParamsE)
        /*0230*/ 	.word	0x000000a8


	//----- nvinfo : EIATTR_FRAME_SIZE
	.align		4
.L_149:
        /*0234*/ 	.byte	0x04, 0x11
        /*0236*/ 	.short	(.L_151 - .L_150)
	.align		4
.L_150:
        /*0238*/ 	.word	index@(_ZN7cutlass13device_kernelIN5flash11enable_sm90INS1_16FlashAttnFwdSm90INS1_25CollectiveMainloopFwdSm90ILi2EN4cute5tupleIJNS5_1CILi1EEES8_S8_EEENS6_IJNS7_ILi128EEESA_SA_EEELi128ENS_6half_tEfNS_4arch4Sm90ELb0ELb1ELb1ELb0ELb0ELb0ELb0ELb1ELb1ELb1ELb1ELb0EEENS1_21CollectiveEpilogueFwdISB_S9_SC_SE_Li256ELb0ELb1ELb1ELb0EEENS1_19SingleTileSchedulerILb0ELb1ELb1ELi128EEEEEEEEEvNT_6ParamsE)
        /*023c*/ 	.word	0x00000018


	//----- nvinfo : EIATTR_REGCOUNT
	.align		4
.L_151:
        /*0240*/ 	.byte	0x04, 0x2f
        /*0242*/ 	.short	(.L_153 - .L_152)
	.align		4
.L_152:
        /*0244*/ 	.word	index@(_ZN7cutlass13device_kernelIN5flash11enable_sm90INS1_16FlashAttnFwdSm90INS1_25CollectiveMainloopFwdSm90ILi2EN4cute5tupleIJNS5_1CILi1EEES8_S8_EEENS6_IJNS7_ILi128EEENS7_ILi176EEESA_EEELi128ENS_6half_tEfNS_4arch4Sm90ELb0ELb0ELb1ELb1ELb0ELb1ELb0ELb1ELb1ELb1ELb1ELb0EEENS1_21CollectiveEpilogueFwdINS6_IJSA_SA_SB_EEES9_SD_SF_Li256ELb1ELb1ELb1ELb0EEENS1_36VarlenDynamicPersistentTileSchedulerILi128ELi176ELi256ELi128ELb1ELb1ELb1ELb0ELb1ELb1EEEEEEEEEvNT_6ParamsE)
        /*0248*/ 	.word	0x000000a8


	//----- nvinfo : EIATTR_FRAME_SIZE
	.align		4
.L_153:
        /*024c*/ 	.byte	0x04, 0x11
        /*024e*/ 	.short	(.L_155 - .L_154)
	.align		4
.L_154:
        /*0250*/ 	.word	index@(_ZN7cutlass13device_kernelIN5flash11enable_sm90INS1_16FlashAttnFwdSm90INS1_25CollectiveMainloopFwdSm90ILi2EN4cute5tupleIJNS5_1CILi1EEES8_S8_EEENS6_IJNS7_ILi128EEENS7_ILi176EEESA_EEELi128ENS_6half_tEfNS_4arch4Sm90ELb0ELb0ELb1ELb1ELb0ELb1ELb0ELb1ELb1ELb1ELb1ELb0EEENS1_21CollectiveEpilogueFwdINS6_IJSA_SA_SB_EEES9_SD_SF_Li256ELb1ELb1ELb1ELb0EEENS1_36VarlenDynamicPersistentTileSchedulerILi128ELi176ELi256ELi128ELb1ELb1ELb1ELb0ELb1ELb1EEEEEEEEEvNT_6ParamsE)
        /*0254*/ 	.word	0x00000098


	//----- nvinfo : EIATTR_REGCOUNT
	.align		4
.L_155:
        /*0258*/ 	.byte	0x04, 0x2f
        /*025a*/ 	.short	(.L_157 - .L_156)
	.align		4
.L_156:
        /*025c*/ 	.word	index@(_ZN7cutlass13device_kernelIN5flash11enable_sm90INS1_16FlashAttnFwdSm90INS1_25CollectiveMainloopFwdSm90ILi2EN4cute5tupleIJNS5_1CILi1EEES8_S8_EEENS6_IJNS7_ILi128EEENS7_ILi176EEESA_EEELi128ENS_6half_tEfNS_4arch4Sm90ELb0ELb0ELb1ELb1ELb0ELb0ELb0ELb1ELb1ELb1ELb1ELb0EEENS1_21CollectiveEpilogueFwdINS6_IJSA_SA_SB_EEES9_SD_SF_Li256ELb1ELb1ELb1ELb0EEENS1_36VarlenDynamicPersistentTileSchedulerILi128ELi176ELi256ELi128ELb1ELb1ELb1ELb0ELb1ELb1EEEEEEEEEvNT_6ParamsE)
        /*0260*/ 	.word	0x000000a8


	//----- nvinfo : EIATTR_FRAME_SIZE
	.align		4
.L_157:
        /*0264*/ 	.byte	0x04, 0x11
        /*0266*/ 	.short	(.L_159 - .L_158)
	.align		4
.L_158:
        /*0268*/ 	.word	index@(_ZN7cutlass13device_kernelIN5flash11enable_sm90INS1_16FlashAttnFwdSm90INS1_25CollectiveMainloopFwdSm90ILi2EN4cute5tupleIJNS5_1CILi1EEES8_S8_EEENS6_IJNS7_ILi128EEENS7_ILi176EEESA_EEELi128ENS_6half_tEfNS_4arch4Sm90ELb0ELb0ELb1ELb1ELb0ELb0ELb0ELb1ELb1ELb1ELb1ELb0EEENS1_21CollectiveEpilogueFwdINS6_IJSA_SA_SB_EEES9_SD_SF_Li256ELb1ELb1ELb1ELb0EEENS1_36VarlenDynamicPersistentTileSchedulerILi128ELi176ELi256ELi128ELb1ELb1ELb1ELb0ELb1ELb1EEEEEEEEEvNT_6ParamsE)
        /*026c*/ 	.word	0x00000070


	//----- nvinfo : EIATTR_REGCOUNT
	.align		4
.L_159:
        /*0270*/ 	.byte	0x04, 0x2f
        /*0272*/ 	.short	(.L_161 - .L_160)
	.align		4
.L_160:
        /*0274*/ 	.word	index@(_ZN7cutlass13device_kernelIN5flash11enable_sm90INS1_16FlashAttnFwdSm90INS1_25CollectiveMainloopFwdSm90ILi2EN4cute5tupleIJNS5_1CILi1EEES8_S8_EEENS6_IJNS7_ILi128EEENS7_ILi176EEESA_EEELi128ENS_6half_tEfNS_4arch4Sm90ELb0ELb0ELb1ELb0ELb0ELb0ELb0ELb1ELb1ELb1ELb1ELb0EEENS1_21CollectiveEpilogueFwdINS6_IJSA_SA_SB_EEES9_SD_SF_Li256ELb0ELb1ELb1ELb0EEENS1_19SingleTileSchedulerILb0ELb1ELb1ELi128EEEEEEEEEvNT_6ParamsE)
        /*0278*/ 	.word	0x000000a8


	//----- nvinfo : EIATTR_FRAME_SIZE
	.align		4
.L_161:
        /*027c*/ 	.byte	0x04, 0x11
        /*027e*/ 	.short	(.L_163 - .L_162)
	.align		4
.L_162:
        /*0280*/ 	.word	index@(_ZN7cutlass13device_kernelIN5flash11enable_sm90INS1_16FlashAttnFwdSm90INS1_25CollectiveMainloopFwdSm90ILi2EN4cute5tupleIJNS5_1CILi1EEES8_S8_EEENS6_IJNS7_ILi128EEENS7_ILi176EEESA_EEELi128ENS_6half_tEfNS_4arch4Sm90ELb0ELb0ELb1ELb0ELb0ELb0ELb0ELb1ELb1ELb1ELb1ELb0EEENS1_21CollectiveEpilogueFwdINS6_IJSA_SA_SB_EEES9_SD_SF_Li256ELb0ELb1ELb1ELb0EEENS1_19SingleTileSchedulerILb0ELb1ELb1ELi128EEEEEEEEEvNT_6ParamsE)
        /*0284*/ 	.word	0x00000010


	//----- nvinfo : EIATTR_REGCOUNT
	.align		4
.L_163:
        /*0288*/ 	.byte	0x04, 0x2f
        /*028a*/ 	.short	(.L_165 - .L_164)
	.align		4
.L_164:
        /*028c*/ 	.word	index@(_ZN7cutlass13device_kernelIN5flash11enable_sm90INS1_16FlashAttnFwdSm90INS1_25CollectiveMainloopFwdSm90ILi2EN4cute5tupleIJNS5_1CILi1EEES8_S8_EEENS6_IJNS7_ILi128EEENS7_ILi112EEENS7_ILi192EEEEEELi192ENS_6half_tEfNS_4arch4Sm90ELb1ELb0ELb1ELb1ELb0ELb1ELb0ELb1ELb1ELb1ELb1ELb0EEENS1_21CollectiveEpilogueFwdINS6_IJSA_SC_SB_EEES9_SE_SG_Li256ELb1ELb1ELb1ELb0EEENS1_36VarlenDynamicPersistentTileSchedulerILi128ELi112ELi256ELi128ELb1ELb1ELb1ELb1ELb1ELb1EEEEEEEEEvNT_6ParamsE)
        /*0290*/ 	.word	0x000000a8


	//----- nvinfo : EIATTR_FRAME_SIZE
	.align		4
.L_165:
        /*0294*/ 	.byte	0x04, 0x11
        /*0296*/ 	.short	(.L_167 - .L_166)
	.align		4
.L_166:
        /*0298*/ 	.word	index@(_ZN7cutlass13device_kernelIN5flash11enable_sm90INS1_16FlashAttnFwdSm90INS1_25CollectiveMainloopFwdSm90ILi2EN4cute5tupleIJNS5_1CILi1EEES8_S8_EEENS6_IJNS7_ILi128EEENS7_ILi112EEENS7_ILi192EEEEEELi192ENS_6half_tEfNS_4arch4Sm90ELb1ELb0ELb1ELb1ELb0ELb1ELb0ELb1ELb1ELb1ELb1ELb0EEENS1_21CollectiveEpilogueFwdINS6_IJSA_SC_SB_EEES9_SE_SG_Li256ELb1ELb1ELb1ELb0EEENS1_36VarlenDynamicPersistentTileSchedulerILi128ELi112ELi256ELi128ELb1ELb1ELb1ELb1ELb1ELb1EEEEEEEEEvNT_6ParamsE)
        /*029c*/ 	.word	0x00000090


	//----- nvinfo : EIATTR_REGCOUNT
	.align		4
.L_167:
        /*02a0*/ 	.byte	0x04, 0x2f
        /*02a2*/ 	.short	(.L_169 - .L_168)
	.align		4
.L_168:
        /*02a4*/ 	.word	index@(_ZN7cutlass13device_kernelIN5flash11enable_sm90INS1_16FlashAttnFwdSm90INS1_25CollectiveMainloopFwdSm90ILi2EN4cute5tupleIJNS5_1CILi1EEES8_S8_EEENS6_IJNS7_ILi128EEENS7_ILi112EEENS7_ILi192EEEEEELi192ENS_6half_tEfNS_4arch4Sm90ELb1ELb0ELb1ELb1ELb0ELb0ELb0ELb1ELb1ELb1ELb1ELb0EEENS1_21CollectiveEpilogueFwdINS6_IJSA_SC_SB_EEES9_SE_SG_Li256ELb1ELb1ELb1ELb0EEENS1_36VarlenDynamicPersistentTileSchedulerILi128ELi112ELi256ELi128ELb1ELb1ELb1ELb1ELb1ELb1EEEEEEEEEvNT_6ParamsE)
        /*02a8*/ 	.word	0x000000a8


	//----- nvinfo : EIATTR_FRAME_SIZE
	.align		4
.L_169:
        /*02ac*/ 	.byte	0x04, 0x11
        /*02ae*/ 	.short	(.L_171 - .L_170)
	.align		4
.L_170:
        /*02b0*/ 	.word	index@(_ZN7cutlass13device_kernelIN5flash11enable_sm90INS1_16FlashAttnFwdSm90INS1_25CollectiveMainloopFwdSm90ILi2EN4cute5tupleIJNS5_1CILi1EEES8_S8_EEENS6_IJNS7_ILi128EEENS7_ILi112EEENS7_ILi192EEEEEELi192ENS_6half_tEfNS_4arch4Sm90ELb1ELb0ELb1ELb1ELb0ELb0ELb0ELb1ELb1ELb1ELb1ELb0EEENS1_21CollectiveEpilogueFwdINS6_IJSA_SC_SB_EEES9_SE_SG_Li256ELb1ELb1ELb1ELb0EEENS1_36VarlenDynamicPersistentTileSchedulerILi128ELi112ELi256ELi128ELb1ELb1ELb1ELb1ELb1ELb1EEEEEEEEEvNT_6ParamsE)
        /*02b4*/ 	.word	0x00000068


	//----- nvinfo : EIATTR_REGCOUNT
	.align		4
.L_171:
        /*02b8*/ 	.byte	0x04, 0x2f
        /*02ba*/ 	.short	(.L_173 - .L_172)
	.align		4
.L_172:
        /*02bc*/ 	.word	index@(_ZN7cutlass13device_kernelIN5flash11enable_sm90INS1_16FlashAttnFwdSm90INS1_25CollectiveMainloopFwdSm90ILi2EN4cute5tupleIJNS5_1CILi1EEES8_S8_EEENS6_IJNS7_ILi128EEENS7_ILi112EEENS7_ILi192EEEEEELi192ENS_6half_tEfNS_4arch4Sm90ELb1ELb0ELb1ELb0ELb0ELb0ELb0ELb1ELb1ELb1ELb1ELb0EEENS1_21CollectiveEpilogueFwdINS6_IJSA_SC_SB_EEES9_SE_SG_Li256ELb0ELb1ELb1ELb0EEENS1_19SingleTileSchedulerILb0ELb1ELb1ELi128EEEEEEEEEvNT_6ParamsE)
        /*02c0*/ 	.word	0x000000a8


	//----- nvinfo : EIATTR_FRAME_SIZE
	.align		4
.L_173:
        /*02c4*/ 	.byte	0x04, 0x11
        /*02c6*/ 	.short	(.L_175 - .L_174)
	.align		4
.L_174:
        /*02c8*/ 	.word	index@(_ZN7cutlass13device_kernelIN5flash11enable_sm90INS1_16FlashAttnFwdSm90INS1_25CollectiveMainloopFwdSm90ILi2EN4cute5tupleIJNS5_1CILi1EEES8_S8_EEENS6_IJNS7_ILi128EEENS7_ILi112EEENS7_ILi192EEEEEELi192ENS_6half_tEfNS_4arch4Sm90ELb1ELb0ELb1ELb0ELb0ELb0ELb0ELb1ELb1ELb1ELb1ELb0EEENS1_21CollectiveEpilogueFwdINS6_IJSA_SC_SB_EEES9_SE_SG_Li256ELb0ELb1ELb1ELb0EEENS1_19SingleTileSchedulerILb0ELb1ELb1ELi128EEEEEEEEEvNT_6ParamsE)
        /*02cc*/ 	.word	0x00000010


	//----- nvinfo : EIATTR_REGCOUNT
	.align		4
.L_175:
        /*02d0*/ 	.byte	0x04, 0x2f
        /*02d2*/ 	.short	(.L_177 - .L_176)
	.align		4
.L_176:
        /*02d4*/ 	.word	index@(_ZN7cutlass13device_kernelIN5flash11enable_sm90INS1_16FlashAttnFwdSm90INS1_25CollectiveMainloopFwdSm90ILi2EN4cute5tupleIJNS5_1CILi1EEES8_S8_EEENS6_IJNS7_ILi128EEENS7_ILi96EEENS7_ILi192EEEEEELi192ENS_6half_tEfNS_4arch4Sm90ELb0ELb1ELb1ELb1ELb0ELb1ELb0ELb1ELb1ELb1ELb1ELb0EEENS1_21CollectiveEpilogueFwdINS6_IJSA_SC_SB_EEES9_SE_SG_Li256ELb1ELb1ELb1ELb0EEENS1_36VarlenDynamicPersistentTileSchedulerILi128ELi96ELi256ELi128ELb1ELb1ELb1ELb1ELb0ELb1EEEEEEEEEvNT_6ParamsE)
        /*02d8*/ 	.word	0x000000a8


	//----- nvinfo : EIATTR_FRAME_SIZE
	.align		4
.L_177:
        /*02dc*/ 	.byte	0x04, 0x11
        /*02de*/ 	.short	(.L_179 - .L_178)
	.align		4
.L_178:
        /*02e0*/ 	.word	index@(_ZN7cutlass13device_kernelIN5flash11enable_sm90INS1_16FlashAttnFwdSm90INS1_25CollectiveMainloopFwdSm90ILi2EN4cute5tupleIJNS5_1CILi1EEES8_S8_EEENS6_IJNS7_ILi128EEENS7_ILi96EEENS7_ILi192EEEEEELi192ENS_6half_tEfNS_4arch4Sm90ELb0ELb1ELb1ELb1ELb0ELb1ELb0ELb1ELb1ELb1ELb1ELb0EEENS1_21CollectiveEpilogueFwdINS6_IJSA_SC_SB_EEES9_SE_SG_Li256ELb1ELb1ELb1ELb0EEENS1_36VarlenDynamicPersistentTileSchedulerILi128ELi96ELi256ELi128ELb1ELb1ELb1ELb1ELb0ELb1EEEEEEEEEvNT_6ParamsE)
        /*02e4*/ 	.word	0x00000098


	//----- nvinfo : EIATTR_REGCOUNT
	.align		4
.L_179:
        /*02e8*/ 	.byte	0x04, 0x2f
        /*02ea*/ 	.short	(.L_181 - .L_180)
	.align		4
.L_180:
        /*02ec*/ 	.word	index@(_ZN7cutlass13device_kernelIN5flash11enable_sm90INS1_16FlashAttnFwdSm90INS1_25CollectiveMainloopFwdSm90ILi2EN4cute5tupleIJNS5_1CILi1EEES8_S8_EEENS6_IJNS7_ILi128EEENS7_ILi96EEENS7_ILi192EEEEEELi192ENS_6half_tEfNS_4arch4Sm90ELb0ELb1ELb1ELb1ELb0ELb0ELb0ELb1ELb1ELb1ELb1ELb0EEENS1_21CollectiveEpilogueFwdINS6_IJSA_SC_SB_EEES9_SE_SG_Li256ELb1ELb1ELb1ELb0EEENS1_36VarlenDynamicPersistentTileSchedulerILi128ELi96ELi256ELi128ELb1ELb1ELb1ELb1ELb0ELb1EEEEEEEEEvNT_6ParamsE)
        /*02f0*/ 	.word	0x000000a8


	//----- nvinfo : EIATTR_FRAME_SIZE
	.align		4
.L_181:
        /*02f4*/ 	.byte	0x04, 0x11
        /*02f6*/ 	.short	(.L_183 - .L_182)
	.align		4
.L_182:
        /*02f8*/ 	.word	index@(_ZN7cutlass13device_kernelIN5flash11enable_sm90INS1_16FlashAttnFwdSm90INS1_25CollectiveMainloopFwdSm90ILi2EN4cute5tupleIJNS5_1CILi1EEES8_S8_EEENS6_IJNS7_ILi128EEENS7_ILi96EEENS7_ILi192EEEEEELi192ENS_6half_tEfNS_4arch4Sm90ELb0ELb1ELb1ELb1ELb0ELb0ELb0ELb1ELb1ELb1ELb1ELb0EEENS1_21CollectiveEpilogueFwdINS6_IJSA_SC_SB_EEES9_SE_SG_Li256ELb1ELb1ELb1ELb0EEENS1_36VarlenDynamicPersistentTileSchedulerILi128ELi96ELi256ELi128ELb1ELb1ELb1ELb1ELb0ELb1EEEEEEEEEvNT_6ParamsE)
        /*02fc*/ 	.word	0x00000060


	//----- nvinfo : EIATTR_REGCOUNT
	.align		4
.L_183:
        /*0300*/ 	.byte	0x04, 0x2f
        /*0302*/ 	.short	(.L_185 - .L_184)
	.align		4
.L_184:
        /*0304*/ 	.word	index@(_ZN7cutlass13device_kernelIN5flash11enable_sm90INS1_16FlashAttnFwdSm90INS1_25CollectiveMainloopFwdSm90ILi2EN4cute5tupleIJNS5_1CILi1EEES8_S8_EEENS6_IJNS7_ILi128EEENS7_ILi96EEENS7_ILi192EEEEEELi192ENS_6half_tEfNS_4arch4Sm90ELb0ELb1ELb1ELb0ELb0ELb0ELb0ELb1ELb1ELb1ELb1ELb0EEENS1_21CollectiveEpilogueFwdINS6_IJSA_SC_SB_EEES9_SE_SG_Li256ELb0ELb1ELb1ELb0EEENS1_19SingleTileSchedulerILb0ELb1ELb1ELi128EEEEEEEEEvNT_6ParamsE)
        /*0308*/ 	.word	0x000000a8


	//----- nvinfo : EIATTR_FRAME_SIZE
	.align		4
.L_185:
        /*030c*/ 	.byte	0x04, 0x11
        /*030e*/ 	.short	(.L_187 - .L_186)
	.align		4
.L_186:
        /*0310*/ 	.word	index@(_ZN7cutlass13device_kernelIN5flash11enable_sm90INS1_16FlashAttnFwdSm90INS1_25CollectiveMainloopFwdSm90ILi2EN4cute5tupleIJNS5_1CILi1EEES8_S8_EEENS6_IJNS7_ILi128EEENS7_ILi96EEENS7_ILi192EEEEEELi192ENS_6half_tEfNS_4arch4Sm90ELb0ELb1ELb1ELb0ELb0ELb0ELb0ELb1ELb1ELb1ELb1ELb0EEENS1_21CollectiveEpilogueFwdINS6_IJSA_SC_SB_EEES9_SE_SG_Li256ELb0ELb1ELb1ELb0EEENS1_19SingleTileSchedulerILb0ELb1ELb1ELi128EEEEEEEEEvNT_6ParamsE)
        /*0314*/ 	.word	0x00000010


	//----- nvinfo : EIATTR_REGCOUNT
	.align		4
.L_187:
        /*0318*/ 	.byte	0x04, 0x2f
        /*031a*/ 	.short	(.L_189 - .L_188)
	.align		4
.L_188:
        /*031c*/ 	.word	index@(_ZN7cutlass13device_kernelIN5flash11enable_sm90INS1_16FlashAttnFwdSm90INS1_25CollectiveMainloopFwdSm90ILi2EN4cute5tupleIJNS5_1CILi1EEES8_S8_EEENS6_IJNS7_ILi128EEENS7_ILi112EEENS7_ILi192EEEEEELi192ENS_6half_tEfNS_4arch4Sm90ELb0ELb0ELb1ELb1ELb0ELb1ELb0ELb1ELb1ELb1ELb1ELb0EEENS1_21CollectiveEpilogueFwdINS6_IJSA_SC_SB_EEES9_SE_SG_Li256ELb1ELb1ELb1ELb0EEENS1_36VarlenDynamicPersistentTileSchedulerILi128ELi112ELi256ELi128ELb1ELb1ELb1ELb0ELb1ELb1EEEEEEEEEvNT_6ParamsE)
        /*0320*/ 	.word	0x000000a8


	//----- nvinfo : EIATTR_FRAME_SIZE
	.align		4
.L_189:
        /*0324*/ 	.byte	0x04, 0x11
        /*0326*/ 	.short	(.L_191 - .L_190)
	.align		4
.L_190:
        /*0328*/ 	.word	index@(_ZN7cutlass13device_kernelIN5flash11enable_sm90INS1_16FlashAttnFwdSm90INS1_25CollectiveMainloopFwdSm90ILi2EN4cute5tupleIJNS5_1CILi1EEES8_S8_EEENS6_IJNS7_ILi128EEENS7_ILi112EEENS7_ILi192EEEEEELi192ENS_6half_tEfNS_4arch4Sm90ELb0ELb0ELb1ELb1ELb0ELb1ELb0ELb1ELb1ELb1ELb1ELb0EEENS1_21CollectiveEpilogueFwdINS6_IJSA_SC_SB_EEES9_SE_SG_Li256ELb1ELb1ELb1ELb0EEENS1_36VarlenDynamicPersistentTileSchedulerILi128ELi112ELi256ELi128ELb1ELb1ELb1ELb0ELb1ELb1EEEEEEEEEvNT_6ParamsE)
        /*032c*/ 	.word	0x00000088


	//----- nvinfo : EIATTR_REGCOUNT
	.align		4
.L_191:
        /*0330*/ 	.byte	0x04, 0x2f
        /*0332*/ 	.short	(.L_193 - .L_192)
	.align		4
.L_192:
        /*0334*/ 	.word	index@(_ZN7cutlass13device_kernelIN5flash11enable_sm90INS1_16FlashAttnFwdSm90INS1_25CollectiveMainloopFwdSm90ILi2EN4cute5tupleIJNS5_1CILi1EEES8_S8_EEENS6_IJNS7_ILi128EEENS7_ILi112EEENS7_ILi192EEEEEELi192ENS_6half_tEfNS_4arch4Sm90ELb0ELb0ELb1ELb1ELb0ELb0ELb0ELb1ELb1ELb1ELb1ELb0EEENS1_21CollectiveEpilogueFwdINS6_IJSA_SC_SB_EEES9_SE_SG_Li256ELb1ELb1ELb1ELb0EEENS1_36VarlenDynamicPersistentTileSchedulerILi128ELi112ELi256ELi128ELb1ELb1ELb1ELb0ELb1ELb1EEEEEEEEEvNT_6ParamsE)
        /*0338*/ 	.word	0x000000a8


	//----- nvinfo : EIATTR_FRAME_SIZE
	.align		4
.L_193:
        /*033c*/ 	.byte	0x04, 0x11
        /*033e*/ 	.short	(.L_195 - .L_194)
	.align		4
.L_194:
        /*0340*/ 	.word	index@(_ZN7cutlass13device_kernelIN5flash11enable_sm90INS1_16FlashAttnFwdSm90INS1_25CollectiveMainloopFwdSm90ILi2EN4cute5tupleIJNS5_1CILi1EEES8_S8_EEENS6_IJNS7_ILi128EEENS7_ILi112EEENS7_ILi192EEEEEELi192ENS_6half_tEfNS_4arch4Sm90ELb0ELb0ELb1ELb1ELb0ELb0ELb0ELb1ELb1ELb1ELb1ELb0EEENS1_21CollectiveEpilogueFwdINS6_IJSA_SC_SB_EEES9_SE_SG_Li256ELb1ELb1ELb1ELb0EEENS1_36VarlenDynamicPersistentTileSchedulerILi128ELi112ELi256ELi128ELb1ELb1ELb1ELb0ELb1ELb1EEEEEEEEEvNT_6ParamsE)
        /*0344*/ 	.word	0x00000070


	//----- nvinfo : EIATTR_REGCOUNT
	.align		4
.L_195:
        /*0348*/ 	.byte	0x04, 0x2f
        /*034a*/ 	.short	(.L_197 - .L_196)
	.align		4
.L_196:
        /*034c*/ 	.word	index@(_ZN7cutlass13device_kernelIN5flash11enable_sm90INS1_16FlashAttnFwdSm90INS1_25CollectiveMainloopFwdSm90ILi2EN4cute5tupleIJNS5_1CILi1EEES8_S8_EEENS6_IJNS7_ILi128EEENS7_ILi112EEENS7_ILi192EEEEEELi192ENS_6half_tEfNS_4arch4Sm90ELb0ELb0ELb1ELb0ELb0ELb0ELb0ELb1ELb1ELb1ELb1ELb0EEENS1_21CollectiveEpilogueFwdINS6_IJSA_SC_SB_EEES9_SE_SG_Li256ELb0ELb1ELb1ELb0EEENS1_19SingleTileSchedulerILb0ELb1ELb1ELi128EEEEEEEEEvNT_6ParamsE)
        /*0350*/ 	.word	0x000000a8


	//----- nvinfo : EIATTR_FRAME_SIZE
	.align		4
.L_197:
        /*0354*/ 	.byte	0x04, 0x11
        /*0356*/ 	.short	(.L_199 - .L_198)
	.align		4
.L_198:
        /*0358*/ 	.word	index@(_ZN7cutlass13device_kernelIN5flash11enable_sm90INS1_16FlashAttnFwdSm90INS1_25CollectiveMainloopFwdSm90ILi2EN4cute5tupleIJNS5_1CILi1EEES8_S8_EEENS6_IJNS7_ILi128EEENS7_ILi112EEENS7_ILi192EEEEEELi192ENS_6half_tEfNS_4arch4Sm90ELb0ELb0ELb1ELb0ELb0ELb0ELb0ELb1ELb1ELb1ELb1ELb0EEENS1_21CollectiveEpilogueFwdINS6_IJSA_SC_SB_EEES9_SE_SG_Li256ELb0ELb1ELb1ELb0EEENS1_19SingleTileSchedulerILb0ELb1ELb1ELi128EEEEEEEEEvNT_6ParamsE)
        /*035c*/ 	.word	0x00000010


	//----- nvinfo : EIATTR_REGCOUNT
	.align		4
.L_199:
        /*0360*/ 	.byte	0x04, 0x2f
        /*0362*/ 	.short	(.L_201 - .L_200)
	.align		4
.L_200:
        /*0364*/ 	.word	index@(_ZN7cutlass13device_kernelIN5flash11enable_sm90INS1_16FlashAttnFwdSm90INS1_25CollectiveMainloopFwdSm90ILi2EN4cute5tupleIJNS5_1CILi1EEES8_S8_EEENS6_IJNS7_ILi128EEENS7_ILi80EEENS7_ILi256EEEEEELi256ENS_6half_tEfNS_4arch4Sm90ELb1ELb0ELb1ELb1ELb0ELb1ELb0ELb1ELb1ELb1ELb1ELb0EEENS1_21CollectiveEpilogueFwdINS6_IJSA_SC_SB_EEES9_SE_SG_Li256ELb1ELb1ELb1ELb0EEENS1_36VarlenDynamicPersistentTileSchedulerILi128ELi80ELi256ELi128ELb1ELb1ELb1ELb1ELb1ELb1EEEEEEEEEvNT_6ParamsE)
        /*0368*/ 	.word	0x000000a8


	//----- nvinfo : EIATTR_FRAME_SIZE
	.align		4
.L_201:
        /*036c*/ 	.byte	0x04, 0x11
        /*036e*/ 	.short	(.L_203 - .L_202)
	.align		4
.L_202:
        /*0370*/ 	.word	index@(_ZN7cutlass13device_kernelIN5flash11enable_sm90INS1_16FlashAttnFwdSm90INS1_25CollectiveMainloopFwdSm90ILi2EN4cute5tupleIJNS5_1CILi1EEES8_S8_EEENS6_IJNS7_ILi128EEENS7_ILi80EEENS7_ILi256EEEEEELi256ENS_6half_tEfNS_4arch4Sm90ELb1ELb0ELb1ELb1ELb0ELb1ELb0ELb1ELb1ELb1ELb1ELb0EEENS1_21CollectiveEpilogueFwdINS6_IJSA_SC_SB_EEES9_SE_SG_Li256ELb1ELb1ELb1ELb0EEENS1_36VarlenDynamicPersistentTileSchedulerILi128ELi80ELi256ELi128ELb1ELb1ELb1ELb1ELb1ELb1EEEEEEEEEvNT_6ParamsE)
        /*0374*/ 	.word	0x000000c0


	//----- nvinfo : EIATTR_REGCOUNT
	.align		4
.L_203:
        /*0378*/ 	.byte	0x04, 0x2f
        /*037a*/ 	.short	(.L_205 - .L_204)
	.align		4
.L_204:
        /*037c*/ 	.word	index@(_ZN7cutlass13device_kernelIN5flash11enable_sm90INS1_16FlashAttnFwdSm90INS1_25CollectiveMainloopFwdSm90ILi2EN4cute5tupleIJNS5_1CILi1EEES8_S8_EEENS6_IJNS7_ILi128EEENS7_ILi80EEENS7_ILi256EEEEEELi256ENS_6half_tEfNS_4arch4Sm90ELb1ELb0ELb1ELb1ELb0ELb0ELb0ELb1ELb1ELb1ELb1ELb0EEENS1_21CollectiveEpilogueFwdINS6_IJSA_SC_SB_EEES9_SE_SG_Li256ELb1ELb1ELb1ELb0EEENS1_36VarlenDynamicPersistentTileSchedulerILi128ELi80ELi256ELi128ELb1ELb1ELb1ELb1ELb1ELb1EEEEEEEEEvNT_6ParamsE)
        /*0380*/ 	.word	0x000000a8


	//----- nvinfo : EIATTR_FRAME_SIZE
	.align		4
.L_205:
        /*0384*/ 	.byte	0x04, 0x11
        /*0386*/ 	.short	(.L_207 - .L_206)
	.align		4
.L_206:
        /*0388*/ 	.word	index@(_ZN7cutlass13device_kernelIN5flash11enable_sm90INS1_16FlashAttnFwdSm90INS1_25CollectiveMainloopFwdSm90ILi2EN4cute5tupleIJNS5_1CILi1EEES8_S8_EEENS6_IJNS7_ILi128EEENS7_ILi80EEENS7_ILi256EEEEEELi256ENS_6half_tEfNS_4arch4Sm90ELb1ELb0ELb1ELb1ELb0ELb0ELb0ELb1ELb1ELb1ELb1ELb0EEENS1_21CollectiveEpilogueFwdINS6_IJSA_SC_SB_EEES9_SE_SG_Li256ELb1ELb1ELb1ELb0EEENS1_36VarlenDynamicPersistentTileSchedulerILi128ELi80ELi256ELi128ELb1ELb1ELb1ELb1ELb1ELb1EEEEEEEEEvNT_6ParamsE)
        /*038c*/ 	.word	0x00000070


	//----- nvinfo : EIATTR_REGCOUNT
	.align		4
.L_207:
        /*0390*/ 	.byte	0x04, 0x2f
        /*0392*/ 	.short	(.L_209 - .L_208)
	.align		4
.L_208:
        /*0394*/ 	.word	index@(_ZN7cutlass13device_kernelIN5flash11enable_sm90INS1_16FlashAttnFwdSm90INS1_25CollectiveMainloopFwdSm90ILi2EN4cute5tupleIJNS5_1CILi1EEES8_S8_EEENS6_IJNS7_ILi128EEENS7_ILi80EEENS7_ILi256EEEEEELi256ENS_6half_tEfNS_4arch4Sm90ELb1ELb0ELb1ELb0ELb0ELb0ELb0ELb1ELb1ELb1ELb1ELb0EEENS1_21CollectiveEpilogueFwdINS6_IJSA_SC_SB_EEES9_SE_SG_Li256ELb0ELb1ELb1ELb0EEENS1_19SingleTileSchedulerILb0ELb1ELb1ELi128EEEEEEEEEvNT_6ParamsE)
        /*0398*/ 	.word	0x000000a8


	//----- nvinfo : EIATTR_FRAME_SIZE
	.align		4
.L_209:
        /*039c*/ 	.byte	0x04, 0x11
        /*039e*/ 	.short	(.L_211 - .L_210)
	.align		4
.L_210:
        /*03a0*/ 	.word	index@(_ZN7cutlass13device_kernelIN5flash11enable_sm90INS1_16FlashAttnFwdSm90INS1_25CollectiveMainloopFwdSm90ILi2EN4cute5tupleIJNS5_1CILi1EEES8_S8_EEENS6_IJNS7_ILi128EEENS7_ILi80EEENS7_ILi256EEEEEELi256ENS_6half_tEfNS_4arch4Sm90ELb1ELb0ELb1ELb0ELb0ELb0ELb0ELb1ELb1ELb1ELb1ELb0EEENS1_21CollectiveEpilogueFwdINS6_IJSA_SC_SB_EEES9_SE_SG_Li256ELb0ELb1ELb1ELb0EEENS1_19SingleTileSchedulerILb0ELb1ELb1ELi128EEEEEEEEEvNT_6ParamsE)
        /*03a4*/ 	.word	0x00000018


	//----- nvinfo : EIATTR_REGCOUNT
	.align		4
.L_211:
        /*03a8*/ 	.byte	0x04, 0x2f
        /*03aa*/ 	.short	(.L_213 - .L_212)
	.align		4
.L_212:
        /*03ac*/ 	.word	index@(_ZN7cutlass13device_kernelIN5flash11enable_sm90INS1_16FlashAttnFwdSm90INS1_25CollectiveMainloopFwdSm90ILi2EN4cute5tupleIJNS5_1CILi1EEES8_S8_EEENS6_IJNS7_ILi128EEENS7_ILi64EEENS7_ILi256EEEEEELi256ENS_6half_tEfNS_4arch4Sm90ELb0ELb1ELb1ELb1ELb0ELb1ELb0ELb1ELb1ELb1ELb1ELb0EEENS1_21CollectiveEpilogueFwdINS6_IJSA_SC_SB_EEES9_SE_SG_Li256ELb1ELb1ELb1ELb0EEENS1_36VarlenDynamicPersistentTileSchedulerILi128ELi64ELi256ELi128ELb1ELb1ELb1ELb1ELb0ELb1EEEEEEEEEvNT_6ParamsE)
        /*03b0*/ 	.word	0x000000a8


	//----- nvinfo : EIATTR_FRAME_SIZE
	.align		4
.L_213:
        /*03b4*/ 	.byte	0x04, 0x11
        /*03b6*/ 	.short	(.L_215 - .L_214)
	.align		4
.L_214:
        /*03b8*/ 	.word	index@(_ZN7cutlass13device_kernelIN5flash11enable_sm90INS1_16FlashAttnFwdSm90INS1_25CollectiveMainloopFwdSm90ILi2EN4cute5tupleIJNS5_1CILi1EEES8_S8_EEENS6_IJNS7_ILi128EEENS7_ILi64EEENS7_ILi256EEEEEELi256ENS_6half_tEfNS_4arch4Sm90ELb0ELb1ELb1ELb1ELb0ELb1ELb0ELb1ELb1ELb1ELb1ELb0EEENS1_21CollectiveEpilogueFwdINS6_IJSA_SC_SB_EEES9_SE_SG_Li256ELb1ELb1ELb1ELb0EEENS1_36VarlenDynamicPersistentTileSchedulerILi128ELi64ELi256ELi128ELb1ELb1ELb1ELb1ELb0ELb1EEEEEEEEEvNT_6ParamsE)
        /*03bc*/ 	.word	0x000000a8


	//----- nvinfo : EIATTR_REGCOUNT
	.align		4
.L_215:
        /*03c0*/ 	.byte	0x04, 0x2f
        /*03c2*/ 	.short	(.L_217 - .L_216)
	.align		4
.L_216:
        /*03c4*/ 	.word	index@(_ZN7cutlass13device_kernelIN5flash11enable_sm90INS1_16FlashAttnFwdSm90INS1_25CollectiveMainloopFwdSm90ILi2EN4cute5tupleIJNS5_1CILi1EEES8_S8_EEENS6_IJNS7_ILi128EEENS7_ILi64EEENS7_ILi256EEEEEELi256ENS_6half_tEfNS_4arch4Sm90ELb0ELb1ELb1ELb1ELb0ELb0ELb0ELb1ELb1ELb1ELb1ELb0EEENS1_21CollectiveEpilogueFwdINS6_IJSA_SC_SB_EEES9_SE_SG_Li256ELb1ELb1ELb1ELb0EEENS1_36VarlenDynamicPersistentTileSchedulerILi128ELi64ELi256ELi128ELb1ELb1ELb1ELb1ELb0ELb1EEEEEEEEEvNT_6ParamsE)
        /*03c8*/ 	.word	0x000000a8


	//----- nvinfo : EIATTR_FRAME_SIZE
	.align		4
.L_217:
        /*03cc*/ 	.byte	0x04, 0x11
        /*03ce*/ 	.short	(.L_219 - .L_218)
	.align		4
.L_218:
        /*03d0*/ 	.word	index@(_ZN7cutlass13device_kernelIN5flash11enable_sm90INS1_16FlashAttnFwdSm90INS1_25CollectiveMainloopFwdSm90ILi2EN4cute5tupleIJNS5_1CILi1EEES8_S8_EEENS6_IJNS7_ILi128EEENS7_ILi64EEENS7_ILi256EEEEEELi256ENS_6half_tEfNS_4arch4Sm90ELb0ELb1ELb1ELb1ELb0ELb0ELb0ELb1ELb1ELb1ELb1ELb0EEENS1_21CollectiveEpilogueFwdINS6_IJSA_SC_SB_EEES9_SE_SG_Li256ELb1ELb1ELb1ELb0EEENS1_36VarlenDynamicPersistentTileSchedulerILi128ELi64ELi256ELi128ELb1ELb1ELb1ELb1ELb0ELb1EEEEEEEEEvNT_6ParamsE)
        /*03d4*/ 	.word	0x00000070


	//----- nvinfo : EIATTR_REGCOUNT
	.align		4
.L_219:
        /*03d8*/ 	.byte	0x04, 0x2f
        /*03da*/ 	.short	(.L_221 - .L_220)
	.align		4
.L_220:
        /*03dc*/ 	.word	index@(_ZN7cutlass13device_kernelIN5flash11enable_sm90INS1_16FlashAttnFwdSm90INS1_25CollectiveMainloopFwdSm90ILi2EN4cute5tupleIJNS5_1CILi1EEES8_S8_EEENS6_IJNS7_ILi128EEENS7_ILi64EEENS7_ILi256EEEEEELi256ENS_6half_tEfNS_4arch4Sm90ELb0ELb1ELb1ELb0ELb0ELb0ELb0ELb1ELb1ELb1ELb1ELb0EEENS1_21CollectiveEpilogueFwdINS6_IJSA_SC_SB_EEES9_SE_SG_Li256ELb0ELb1ELb1ELb0EEENS1_19SingleTileSchedulerILb0ELb1ELb1ELi128EEEEEEEEEvNT_6ParamsE)
        /*03e0*/ 	.word	0x000000a8


	//----- nvinfo : EIATTR_FRAME_SIZE
	.align		4
.L_221:
        /*03e4*/ 	.byte	0x04, 0x11
        /*03e6*/ 	.short	(.L_223 - .L_222)
	.align		4
.L_222:
        /*03e8*/ 	.word	index@(_ZN7cutlass13device_kernelIN5flash11enable_sm90INS1_16FlashAttnFwdSm90INS1_25CollectiveMainloopFwdSm90ILi2EN4cute5tupleIJNS5_1CILi1EEES8_S8_EEENS6_IJNS7_ILi128EEENS7_ILi64EEENS7_ILi256EEEEEELi256ENS_6half_tEfNS_4arch4Sm90ELb0ELb1ELb1ELb0ELb0ELb0ELb0ELb1ELb1ELb1ELb1ELb0EEENS1_21CollectiveEpilogueFwdINS6_IJSA_SC_SB_EEES9_SE_SG_Li256ELb0ELb1ELb1ELb0EEENS1_19SingleTileSchedulerILb0ELb1ELb1ELi128EEEEEEEEEvNT_6ParamsE)
        /*03ec*/ 	.word	0x00000010


	//----- nvinfo : EIATTR_REGCOUNT
	.align		4
.L_223:
        /*03f0*/ 	.byte	0x04, 0x2f
        /*03f2*/ 	.short	(.L_225 - .L_224)
	.align		4
.L_224:
        /*03f4*/ 	.word	index@(_ZN7cutlass13device_kernelIN5flash11enable_sm90INS1_16FlashAttnFwdSm90INS1_25CollectiveMainloopFwdSm90ILi2EN4cute5tupleIJNS5_1CILi1EEES8_S8_EEENS6_IJNS7_ILi128EEENS7_ILi80EEENS7_ILi256EEEEEELi256ENS_6half_tEfNS_4arch4Sm90ELb0ELb0ELb1ELb1ELb0ELb1ELb0ELb1ELb1ELb1ELb1ELb0EEENS1_21CollectiveEpilogueFwdINS6_IJSA_SC_SB_EEES9_SE_SG_Li256ELb1ELb1ELb1ELb0EEENS1_36VarlenDynamicPersistentTileSchedulerILi128ELi80ELi256ELi128ELb1ELb1ELb1ELb0ELb1ELb1EEEEEEEEEvNT_6ParamsE)
        /*03f8*/ 	.word	0x000000a8


	//----- nvinfo : EIATTR_FRAME_SIZE
	.align		4
.L_225:
        /*03fc*/ 	.byte	0x04, 0x11
        /*03fe*/ 	.short	(.L_227 - .L_226)
	.align		4
.L_226:
        /*0400*/ 	.word	index@(_ZN7cutlass13device_kernelIN5flash11enable_sm90INS1_16FlashAttnFwdSm90INS1_25CollectiveMainloopFwdSm90ILi2EN4cute5tupleIJNS5_1CILi1EEES8_S8_EEENS6_IJNS7_ILi128EEENS7_ILi80EEENS7_ILi256EEEEEELi256ENS_6half_tEfNS_4arch4Sm90ELb0ELb0ELb1ELb1ELb0ELb1ELb0ELb1ELb1ELb1ELb1ELb0EEENS1_21CollectiveEpilogueFwdINS6_IJSA_SC_SB_EEES9_SE_SG_Li256ELb1ELb1ELb1ELb0EEENS1_36VarlenDynamicPersistentTileSchedulerILi128ELi80ELi256ELi128ELb1ELb1ELb1ELb0ELb1ELb1EEEEEEEEEvNT_6ParamsE)
        /*0404*/ 	.word	0x000001b0


	//----- nvinfo : EIATTR_REGCOUNT
	.align		4
.L_227:
        /*0408*/ 	.byte	0x04, 0x2f
        /*040a*/ 	.short	(.L_229 - .L_228)
	.align		4
.L_228:
        /*040c*/ 	.word	index@(_ZN7cutlass13device_kernelIN5flash11enable_sm90INS1_16FlashAttnFwdSm90INS1_25CollectiveMainloopFwdSm90ILi2EN4cute5tupleIJNS5_1CILi1EEES8_S8_EEENS6_IJNS7_ILi128EEENS7_ILi80EEENS7_ILi256EEEEEELi256ENS_6half_tEfNS_4arch4Sm90ELb0ELb0ELb1ELb1ELb0ELb0ELb0ELb1ELb1ELb1ELb1ELb0EEENS1_21CollectiveEpilogueFwdINS6_IJSA_SC_SB_EEES9_SE_SG_Li256ELb1ELb1ELb1ELb0EEENS1_36VarlenDynamicPersistentTileSchedulerILi128ELi80ELi256ELi128ELb1ELb1ELb1ELb0ELb1ELb1EEEEEEEEEvNT_6ParamsE)
        /*0410*/ 	.word	0x000000a8


	//----- nvinfo : EIATTR_FRAME_SIZE
	.align		4
.L_229:
        /*0414*/ 	.byte	0x04, 0x11
        /*0416*/ 	.short	(.L_231 - .L_230)
	.align		4
.L_230:
        /*0418*/ 	.word	index@(_ZN7cutlass13device_kernelIN5flash11enable_sm90INS1_16FlashAttnFwdSm90INS1_25CollectiveMainloopFwdSm90ILi2EN4cute5tupleIJNS5_1CILi1EEES8_S8_EEENS6_IJNS7_ILi128EEENS7_ILi80EEENS7_ILi256EEEEEELi256ENS_6half_tEfNS_4arch4Sm90ELb0ELb0ELb1ELb1ELb0ELb0ELb0ELb1ELb1ELb1ELb1ELb0EEENS1_21CollectiveEpilogueFwdINS6_IJSA_SC_SB_EEES9_SE_SG_Li256ELb1ELb1ELb1ELb0EEENS1_36VarlenDynamicPersistentTileSchedulerILi128ELi80ELi256ELi128ELb1ELb1ELb1ELb0ELb1ELb1EEEEEEEEEvNT_6ParamsE)
        /*041c*/ 	.word	0x00000078


	//----- nvinfo : EIATTR_REGCOUNT
	.align		4
.L_231:
        /*0420*/ 	.byte	0x04, 0x2f
        /*0422*/ 	.short	(.L_233 - .L_232)
	.align		4
.L_232:
        /*0424*/ 	.word	index@(_ZN7cutlass13device_kernelIN5flash11enable_sm90INS1_16FlashAttnFwdSm90INS1_25CollectiveMainloopFwdSm90ILi2EN4cute5tupleIJNS5_1CILi1EEES8_S8_EEENS6_IJNS7_ILi128EEENS7_ILi80EEENS7_ILi256EEEEEELi256ENS_6half_tEfNS_4arch4Sm90ELb0ELb0ELb1ELb0ELb0ELb0ELb0ELb1ELb1ELb1ELb1ELb0EEENS1_21CollectiveEpilogueFwdINS6_IJSA_SC_SB_EEES9_SE_SG_Li256ELb0ELb1ELb1ELb0EEENS1_19SingleTileSchedulerILb0ELb1ELb1ELi128EEEEEEEEEvNT_6ParamsE)
        /*0428*/ 	.word	0x000000a8


	//----- nvinfo : EIATTR_FRAME_SIZE
	.align		4
.L_233:
        /*042c*/ 	.byte	0x04, 0x11
        /*042e*/ 	.short	(.L_235 - .L_234)
	.align		4
.L_234:
        /*0430*/ 	.word	index@(_ZN7cutlass13device_kernelIN5flash11enable_sm90INS1_16FlashAttnFwdSm90INS1_25CollectiveMainloopFwdSm90ILi2EN4cute5tupleIJNS5_1CILi1EEES8_S8_EEENS6_IJNS7_ILi128EEENS7_ILi80EEENS7_ILi256EEEEEELi256ENS_6half_tEfNS_4arch4Sm90ELb0ELb0ELb1ELb0ELb0ELb0ELb0ELb1ELb1ELb1ELb1ELb0EEENS1_21CollectiveEpilogueFwdINS6_IJSA_SC_SB_EEES9_SE_SG_Li256ELb0ELb1ELb1ELb0EEENS1_19SingleTileSchedulerILb0ELb1ELb1ELi128EEEEEEEEEvNT_6ParamsE)
        /*0434*/ 	.word	0x00000018


	//----- nvinfo : EIATTR_MIN_STACK_SIZE
	.align		4
.L_235:
        /*0438*/ 	.byte	0x04, 0x12
        /*043a*/ 	.short	(.L_237 - .L_236)
	.align		4
.L_236:
        /*043c*/ 	.word	index@(_ZN7cutlass13device_kernelIN5flash11enable_sm90INS1_16FlashAttnFwdSm90INS1_25CollectiveMainloopFwdSm90ILi2EN4cute5tupleIJNS5_1CILi1EEES8_S8_EEENS6_IJNS7_ILi128EEENS7_ILi80EEENS7_ILi256EEEEEELi256ENS_6half_tEfNS_4arch4Sm90ELb0ELb0ELb1ELb0ELb0ELb0ELb0ELb1ELb1ELb1ELb1ELb0EEENS1_21CollectiveEpilogueFwdINS6_IJSA_SC_SB_EEES9_SE_SG_Li256ELb0ELb1ELb1ELb0EEENS1_19SingleTileSchedulerILb0ELb1ELb1ELi128EEEEEEEEEvNT_6ParamsE)
        /*0440*/ 	.word	0x00000018


	//----- nvinfo : EIATTR_MIN_STACK_SIZE
	.align		4
.L_237:
        /*0444*/ 	.byte	0x04, 0x12
        /*0446*/ 	.short	(.L_239 - .L_238)
	.align		4
.L_238:
        /*0448*/ 	.word	index@(_ZN7cutlass13device_kernelIN5flash11enable_sm90INS1_16FlashAttnFwdSm90INS1_25CollectiveMainloopFwdSm90ILi2EN4cute5tupleIJNS5_1CILi1EEES8_S8_EEENS6_IJNS7_ILi128EEENS7_ILi80EEENS7_ILi256EEEEEELi256ENS_6half_tEfNS_4arch4Sm90ELb0ELb0ELb1ELb1ELb0ELb0ELb0ELb1ELb1ELb1ELb1ELb0EEENS1_21CollectiveEpilogueFwdINS6_IJSA_SC_SB_EEES9_SE_SG_Li256ELb1ELb1ELb1ELb0EEENS1_36VarlenDynamicPersistentTileSchedulerILi128ELi80ELi256ELi128ELb1ELb1ELb1ELb0ELb1ELb1EEEEEEEEEvNT_6ParamsE)
        /*044c*/ 	.word	0x00000078


	//----- nvinfo : EIATTR_MIN_STACK_SIZE
	.align		4
.L_239:
        /*0450*/ 	.byte	0x04, 0x12
        /*0452*/ 	.short	(.L_241 - .L_240)
	.align		4
.L_240:
        /*0454*/ 	.word	index@(_ZN7cutlass13device_kernelIN5flash11enable_sm90INS1_16FlashAttnFwdSm90INS1_25CollectiveMainloopFwdSm90ILi2EN4cute5tupleIJNS5_1CILi1EEES8_S8_EEENS6_IJNS7_ILi128EEENS7_ILi80EEENS7_ILi256EEEEEELi256ENS_6half_tEfNS_4arch4Sm90ELb0ELb0ELb1ELb1ELb0ELb1ELb0ELb1ELb1ELb1ELb1ELb0EEENS1_21CollectiveEpilogueFwdINS6_IJSA_SC_SB_EEES9_SE_SG_Li256ELb1ELb1ELb1ELb0EEENS1_36VarlenDynamicPersistentTileSchedulerILi128ELi80ELi256ELi128ELb1ELb1ELb1ELb0ELb1ELb1EEEEEEEEEvNT_6ParamsE)
        /*0458*/ 	.word	0x000001b0


	//----- nvinfo : EIATTR_MIN_STACK_SIZE
	.align		4
.L_241:
        /*045c*/ 	.byte	0x04, 0x12
        /*045e*/ 	.short	(.L_243 - .L_242)
	.align		4
.L_242:
        /*0460*/ 	.word	index@(_ZN7cutlass13device_kernelIN5flash11enable_sm90INS1_16FlashAttnFwdSm90INS1_25CollectiveMainloopFwdSm90ILi2EN4cute5tupleIJNS5_1CILi1EEES8_S8_EEENS6_IJNS7_ILi128EEENS7_ILi64EEENS7_ILi256EEEEEELi256ENS_6half_tEfNS_4arch4Sm90ELb0ELb1ELb1ELb0ELb0ELb0ELb0ELb1ELb1ELb1ELb1ELb0EEENS1_21CollectiveEpilogueFwdINS6_IJSA_SC_SB_EEES9_SE_SG_Li256ELb0ELb1ELb1ELb0EEENS1_19SingleTileSchedulerILb0ELb1ELb1ELi128EEEEEEEEEvNT_6ParamsE)
        /*0464*/ 	.word	0x00000010


	//----- nvinfo : EIATTR_MIN_STACK_SIZE
	.align		4
.L_243:
        /*0468*/ 	.byte	0x04, 0x12
        /*046a*/ 	.short	(.L_245 - .L_244)
	.align		4
.L_244:
        /*046c*/ 	.word	index@(_ZN7cutlass13device_kernelIN5flash11enable_sm90INS1_16FlashAttnFwdSm90INS1_25CollectiveMainloopFwdSm90ILi2EN4cute5tupleIJNS5_1CILi1EEES8_S8_EEENS6_IJNS7_ILi128EEENS7_ILi64EEENS7_ILi256EEEEEELi256ENS_6half_tEfNS_4arch4Sm90ELb0ELb1ELb1ELb1ELb0ELb0ELb0ELb1ELb1ELb1ELb1ELb0EEENS1_21CollectiveEpilogueFwdINS6_IJSA_SC_SB_EEES9_SE_SG_Li256ELb1ELb1ELb1ELb0EEENS1_36VarlenDynamicPersistentTileSchedulerILi128ELi64ELi256ELi128ELb1ELb1ELb1ELb1ELb0ELb1EEEEEEEEEvNT_6ParamsE)
        /*0470*/ 	.word	0x00000070


	//----- nvinfo : EIATTR_MIN_STACK_SIZE
	.align		4
.L_245:
        /*0474*/ 	.byte	0x04, 0x12
        /*0476*/ 	.short	(.L_247 - .L_246)
	.align		4
.L_246:
        /*0478*/ 	.word	index@(_ZN7cutlass13device_kernelIN5flash11enable_sm90INS1_16FlashAttnFwdSm90INS1_25CollectiveMainloopFwdSm90ILi2EN4cute5tupleIJNS5_1CILi1EEES8_S8_EEENS6_IJNS7_ILi128EEENS7_ILi64EEENS7_ILi256EEEEEELi256ENS_6half_tEfNS_4arch4Sm90ELb0ELb1ELb1ELb1ELb0ELb1ELb0ELb1ELb1ELb1ELb1ELb0EEENS1_21CollectiveEpilogueFwdINS6_IJSA_SC_SB_EEES9_SE_SG_Li256ELb1ELb1ELb1ELb0EEENS1_36VarlenDynamicPersistentTileSchedulerILi128ELi64ELi256ELi128ELb1ELb1ELb1ELb1ELb0ELb1EEEEEEEEEvNT_6ParamsE)
        /*047c*/ 	.word	0x000000a8


	//----- nvinfo : EIATTR_MIN_STACK_SIZE
	.align		4
.L_247:
        /*0480*/ 	.byte	0x04, 0x12
        /*0482*/ 	.short	(.L_249 - .L_248)
	.align		4
.L_248:
        /*0484*/ 	.word	index@(_ZN7cutlass13device_kernelIN5flash11enable_sm90INS1_16FlashAttnFwdSm90INS1_25CollectiveMainloopFwdSm90ILi2EN4cute5tupleIJNS5_1CILi1EEES8_S8_EEENS6_IJNS7_ILi128EEENS7_ILi80EEENS7_ILi256EEEEEELi256ENS_6half_tEfNS_4arch4Sm90ELb1ELb0ELb1ELb0ELb0ELb0ELb0ELb1ELb1ELb1ELb1ELb0EEENS1_21CollectiveEpilogueFwdINS6_IJSA_SC_SB_EEES9_SE_SG_Li256ELb0ELb1ELb1ELb0EEENS1_19SingleTileSchedulerILb0ELb1ELb1ELi128EEEEEEEEEvNT_6ParamsE)
        /*0488*/ 	.word	0x00000018


	//----- nvinfo : EIATTR_MIN_STACK_SIZE
	.align		4
.L_249:
        /*048c*/ 	.byte	0x04, 0x12
        /*048e*/ 	.short	(.L_251 - .L_250)
	.align		4
.L_250:
        /*0490*/ 	.word	index@(_ZN7cutlass13device_kernelIN5flash11enable_sm90INS1_16FlashAttnFwdSm90INS1_25CollectiveMainloopFwdSm90ILi2EN4cute5tupleIJNS5_1CILi1EEES8_S8_EEENS6_IJNS7_ILi128EEENS7_ILi80EEENS7_ILi256EEEEEELi256ENS_6half_tEfNS_4arch4Sm90ELb1ELb0ELb1ELb1ELb0ELb0ELb0ELb1ELb1ELb1ELb1ELb0EEENS1_21CollectiveEpilogueFwdINS6_IJSA_SC_SB_EEES9_SE_SG_Li256ELb1ELb1ELb1ELb0EEENS1_36VarlenDynamicPersistentTileSchedulerILi128ELi80ELi256ELi128ELb1ELb1ELb1ELb1ELb1ELb1EEEEEEEEEvNT_6ParamsE)
        /*0494*/ 	.word	0x00000070


	//----- nvinfo : EIATTR_MIN_STACK_SIZE
	.align		4
.L_251:
        /*0498*/ 	.byte	0x04, 0x12
        /*049a*/ 	.short	(.L_253 - .L_252)
	.align		4
.L_252:
        /*049c*/ 	.word	index@(_ZN7cutlass13device_kernelIN5flash11enable_sm90INS1_16FlashAttnFwdSm90INS1_25CollectiveMainloopFwdSm90ILi2EN4cute5tupleIJNS5_1CILi1EEES8_S8_EEENS6_IJNS7_ILi128EEENS7_ILi80EEENS7_ILi256EEEEEELi256ENS_6half_tEfNS_4arch4Sm90ELb1ELb0ELb1ELb1ELb0ELb1ELb0ELb1ELb1ELb1ELb1ELb0EEENS1_21CollectiveEpilogueFwdINS6_IJSA_SC_SB_EEES9_SE_SG_Li256ELb1ELb1ELb1ELb0EEENS1_36VarlenDynamicPersistentTileSchedulerILi128ELi80ELi256ELi128ELb1ELb1ELb1ELb1ELb1ELb1EEEEEEEEEvNT_6ParamsE)
        /*04a0*/ 	.word	0x000000c0


	//----- nvinfo : EIATTR_MIN_STACK_SIZE
	.align		4
.L_253:
        /*04a4*/ 	.byte	0x04, 0x12
        /*04a6*/ 	.short	(.L_255 - .L_254)
	.align		4
.L_254:
        /*04a8*/ 	.word	index@(_ZN7cutlass13device_kernelIN5flash11enable_sm90INS1_16FlashAttnFwdSm90INS1_25CollectiveMainloopFwdSm90ILi2EN4cute5tupleIJNS5_1CILi1EEES8_S8_EEENS6_IJNS7_ILi128EEENS7_ILi112EEENS7_ILi192EEEEEELi192ENS_6half_tEfNS_4arch4Sm90ELb0ELb0ELb1ELb0ELb0ELb0ELb0ELb1ELb1ELb1ELb1ELb0EEENS1_21CollectiveEpilogueFwdINS6_IJSA_SC_SB_EEES9_SE_SG_Li256ELb0ELb1ELb1ELb0EEENS1_19SingleTileSchedulerILb0ELb1ELb1ELi128EEEEEEEEEvNT_6ParamsE)
        /*04ac*/ 	.word	0x00000010


	//----- nvinfo : EIATTR_MIN_STACK_SIZE
	.align		4
.L_255:
        /*04b0*/ 	.byte	0x04, 0x12
        /*04b2*/ 	.short	(.L_257 - .L_256)
	.align		4
.L_256:
        /*04b4*/ 	.word	index@(_ZN7cutlass13device_kernelIN5flash11enable_sm90INS1_16FlashAttnFwdSm90INS1_25CollectiveMainloopFwdSm90ILi2EN4cute5tupleIJNS5_1CILi1EEES8_S8_EEENS6_IJNS7_ILi128EEENS7_ILi112EEENS7_ILi192EEEEEELi192ENS_6half_tEfNS_4arch4Sm90ELb0ELb0ELb1ELb1ELb0ELb0ELb0ELb1ELb1ELb1ELb1ELb0EEENS1_21CollectiveEpilogueFwdINS6_IJSA_SC_SB_EEES9_SE_SG_Li256ELb1ELb1ELb1ELb0EEENS1_36VarlenDynamicPersistentTileSchedulerILi128ELi112ELi256ELi128ELb1ELb1ELb1ELb0ELb1ELb1EEEEEEEEEvNT_6ParamsE)
        /*04b8*/ 	.word	0x00000070


	//----- nvinfo : EIATTR_MIN_STACK_SIZE
	.align		4
.L_257:
        /*04bc*/ 	.byte	0x04, 0x12
        /*04be*/ 	.short	(.L_259 - .L_258)
	.align		4
.L_258:
        /*04c0*/ 	.word	index@(_ZN7cutlass13device_kernelIN5flash11enable_sm90INS1_16FlashAttnFwdSm90INS1_25CollectiveMainloopFwdSm90ILi2EN4cute5tupleIJNS5_1CILi1EEES8_S8_EEENS6_IJNS7_ILi128EEENS7_ILi112EEENS7_ILi192EEEEEELi192ENS_6half_tEfNS_4arch4Sm90ELb0ELb0ELb1ELb1ELb0ELb1ELb0ELb1ELb1ELb1ELb1ELb0EEENS1_21CollectiveEpilogueFwdINS6_IJSA_SC_SB_EEES9_SE_SG_Li256ELb1ELb1ELb1ELb0EEENS1_36VarlenDynamicPersistentTileSchedulerILi128ELi112ELi256ELi128ELb1ELb1ELb1ELb0ELb1ELb1EEEEEEEEEvNT_6ParamsE)
        /*04c4*/ 	.word	0x00000088


	//----- nvinfo : EIATTR_MIN_STACK_SIZE
	.align		4
.L_259:
        /*04c8*/ 	.byte	0x04, 0x12
        /*04ca*/ 	.short	(.L_261 - .L_260)
	.align		4
.L_260:
        /*04cc*/ 	.word	index@(_ZN7cutlass13device_kernelIN5flash11enable_sm90INS1_16FlashAttnFwdSm90INS1_25CollectiveMainloopFwdSm90ILi2EN4cute5tupleIJNS5_1CILi1EEES8_S8_EEENS6_IJNS7_ILi128EEENS7_ILi96EEENS7_ILi192EEEEEELi192ENS_6half_tEfNS_4arch4Sm90ELb0ELb1ELb1ELb0ELb0ELb0ELb0ELb1ELb1ELb1ELb1ELb0EEENS1_21CollectiveEpilogueFwdINS6_IJSA_SC_SB_EEES9_SE_SG_Li256ELb0ELb1ELb1ELb0EEENS1_19SingleTileSchedulerILb0ELb1ELb1ELi128EEEEEEEEEvNT_6ParamsE)
        /*04d0*/ 	.word	0x00000010


	//----- nvinfo : EIATTR_MIN_STACK_SIZE
	.align		4
.L_261:
        /*04d4*/ 	.byte	0x04, 0x12
        /*04d6*/ 	.short	(.L_263 - .L_262)
	.align		4
.L_262:
        /*04d8*/ 	.word	index@(_ZN7cutlass13device_kernelIN5flash11enable_sm90INS1_16FlashAttnFwdSm90INS1_25CollectiveMainloopFwdSm90ILi2EN4cute5tupleIJNS5_1CILi1EEES8_S8_EEENS6_IJNS7_ILi128EEENS7_ILi96EEENS7_ILi192EEEEEELi192ENS_6half_tEfNS_4arch4Sm90ELb0ELb1ELb1ELb1ELb0ELb0ELb0ELb1ELb1ELb1ELb1ELb0EEENS1_21CollectiveEpilogueFwdINS6_IJSA_SC_SB_EEES9_SE_SG_Li256ELb1ELb1ELb1ELb0EEENS1_36VarlenDynamicPersistentTileSchedulerILi128ELi96ELi256ELi128ELb1ELb1ELb1ELb1ELb0ELb1EEEEEEEEEvNT_6ParamsE)
        /*04dc*/ 	.word	0x00000060


	//----- nvinfo : EIATTR_MIN_STACK_SIZE
	.align		4
.L_263:
        /*04e0*/ 	.byte	0x04, 0x12
        /*04e2*/ 	.short	(.L_265 - .L_264)
	.align		4
.L_264:
        /*04e4*/ 	.word	index@(_ZN7cutlass13device_kernelIN5flash11enable_sm90INS1_16FlashAttnFwdSm90INS1_25CollectiveMainloopFwdSm90ILi2EN4cute5tupleIJNS5_1CILi1EEES8_S8_EEENS6_IJNS7_ILi128EEENS7_ILi96EEENS7_ILi192EEEEEELi192ENS_6half_tEfNS_4arch4Sm90ELb0ELb1ELb1ELb1ELb0ELb1ELb0ELb1ELb1ELb1ELb1ELb0EEENS1_21CollectiveEpilogueFwdINS6_IJSA_SC_SB_EEES9_SE_SG_Li256ELb1ELb1ELb1ELb0EEENS1_36VarlenDynamicPersistentTileSchedulerILi128ELi96ELi256ELi128ELb1ELb1ELb1ELb1ELb0ELb1EEEEEEEEEvNT_6ParamsE)
        /*04e8*/ 	.word	0x00000098


	//----- nvinfo : EIATTR_MIN_STACK_SIZE
	.align		4
.L_265:
        /*04ec*/ 	.byte	0x04, 0x12
        /*04ee*/ 	.short	(.L_267 - .L_266)
	.align		4
.L_266:
        /*04f0*/ 	.word	index@(_ZN7cutlass13device_kernelIN5flash11enable_sm90INS1_16FlashAttnFwdSm90INS1_25CollectiveMainloopFwdSm90ILi2EN4cute5tupleIJNS5_1CILi1EEES8_S8_EEENS6_IJNS7_ILi128EEENS7_ILi112EEENS7_ILi192EEEEEELi192ENS_6half_tEfNS_4arch4Sm90ELb1ELb0ELb1ELb0ELb0ELb0ELb0ELb1ELb1ELb1ELb1ELb0EEENS1_21CollectiveEpilogueFwdINS6_IJSA_SC_SB_EEES9_SE_SG_Li256ELb0ELb1ELb1ELb0EEENS1_19SingleTileSchedulerILb0ELb1ELb1ELi128EEEEEEEEEvNT_6ParamsE)
        /*04f4*/ 	.word	0x00000010


	//----- nvinfo : EIATTR_MIN_STACK_SIZE
	.align		4
.L_267:
        /*04f8*/ 	.byte	0x04, 0x12
        /*04fa*/ 	.short	(.L_269 - .L_268)
	.align		4
.L_268:
        /*04fc*/ 	.word	index@(_ZN7cutlass13device_kernelIN5flash11enable_sm90INS1_16FlashAttnFwdSm90INS1_25CollectiveMainloopFwdSm90ILi2EN4cute5tupleIJNS5_1CILi1EEES8_S8_EEENS6_IJNS7_ILi128EEENS7_ILi112EEENS7_ILi192EEEEEELi192ENS_6half_tEfNS_4arch4Sm90ELb1ELb0ELb1ELb1ELb0ELb0ELb0ELb1ELb1ELb1ELb1ELb0EEENS1_21CollectiveEpilogueFwdINS6_IJSA_SC_SB_EEES9_SE_SG_Li256ELb1ELb1ELb1ELb0EEENS1_36VarlenDynamicPersistentTileSchedulerILi128ELi112ELi256ELi128ELb1ELb1ELb1ELb1ELb1ELb1EEEEEEEEEvNT_6ParamsE)
        /*0500*/ 	.word	0x00000068


	//----- nvinfo : EIATTR_MIN_STACK_SIZE
	.align		4
.L_269:
        /*0504*/ 	.byte	0x04, 0x12
        /*0506*/ 	.short	(.L_271 - .L_270)
	.align		4
.L_270:
        /*0508*/ 	.word	index@(_ZN7cutlass13device_kernelIN5flash11enable_sm90INS1_16FlashAttnFwdSm90INS1_25CollectiveMainloopFwdSm90ILi2EN4cute5tupleIJNS5_1CILi1EEES8_S8_EEENS6_IJNS7_ILi128EEENS7_ILi112EEENS7_ILi192EEEEEELi192ENS_6half_tEfNS_4arch4Sm90ELb1ELb0ELb1ELb1ELb0ELb1ELb0ELb1ELb1ELb1ELb1ELb0EEENS1_21CollectiveEpilogueFwdINS6_IJSA_SC_SB_EEES9_SE_SG_Li256ELb1ELb1ELb1ELb0EEENS1_36VarlenDynamicPersistentTileSchedulerILi128ELi112ELi256ELi128ELb1ELb1ELb1ELb1ELb1ELb1EEEEEEEEEvNT_6ParamsE)
        /*050c*/ 	.word	0x00000090


	//----- nvinfo : EIATTR_MIN_STACK_SIZE
	.align		4
.L_271:
        /*0510*/ 	.byte	0x04, 0x12
        /*0512*/ 	.short	(.L_273 - .L_272)
	.align		4
.L_272:
        /*0514*/ 	.word	index@(_ZN7cutlass13device_kernelIN5flash11enable_sm90INS1_16FlashAttnFwdSm90INS1_25CollectiveMainloopFwdSm90ILi2EN4cute5tupleIJNS5_1CILi1EEES8_S8_EEENS6_IJNS7_ILi128EEENS7_ILi176EEESA_EEELi128ENS_6half_tEfNS_4arch4Sm90ELb0ELb0ELb1ELb0ELb0ELb0ELb0ELb1ELb1ELb1ELb1ELb0EEENS1_21CollectiveEpilogueFwdINS6_IJSA_SA_SB_EEES9_SD_SF_Li256ELb0ELb1ELb1ELb0EEENS1_19SingleTileSchedulerILb0ELb1ELb1ELi128EEEEEEEEEvNT_6ParamsE)
        /*0518*/ 	.word	0x00000010


	//----- nvinfo : EIATTR_MIN_STACK_SIZE
	.align		4
.L_273:
        /*051c*/ 	.byte	0x04, 0x12
        /*051e*/ 	.short	(.L_275 - .L_274)
	.align		4
.L_274:
        /*0520*/ 	.word	index@(_ZN7cutlass13device_kernelIN5flash11enable_sm90INS1_16FlashAttnFwdSm90INS1_25CollectiveMainloopFwdSm90ILi2EN4cute5tupleIJNS5_1CILi1EEES8_S8_EEENS6_IJNS7_ILi128EEENS7_ILi176EEESA_EEELi128ENS_6half_tEfNS_4arch4Sm90ELb0ELb0ELb1ELb1ELb0ELb0ELb0ELb1ELb1ELb1ELb1ELb0EEENS1_21CollectiveEpilogueFwdINS6_IJSA_SA_SB_EEES9_SD_SF_Li256ELb1ELb1ELb1ELb0EEENS1_36VarlenDynamicPersistentTileSchedulerILi128ELi176ELi256ELi128ELb1ELb1ELb1ELb0ELb1ELb1EEEEEEEEEvNT_6ParamsE)
        /*0524*/ 	.word	0x00000070


	//----- nvinfo : EIATTR_MIN_STACK_SIZE
	.align		4
.L_275:
        /*0528*/ 	.byte	0x04, 0x12
        /*052a*/ 	.short	(.L_277 - .L_276)
	.align		4
.L_276:
        /*052c*/ 	.word	index@(_ZN7cutlass13device_kernelIN5flash11enable_sm90INS1_16FlashAttnFwdSm90INS1_25CollectiveMainloopFwdSm90ILi2EN4cute5tupleIJNS5_1CILi1EEES8_S8_EEENS6_IJNS7_ILi128EEENS7_ILi176EEESA_EEELi128ENS_6half_tEfNS_4arch4Sm90ELb0ELb0ELb1ELb1ELb0ELb1ELb0ELb1ELb1ELb1ELb1ELb0EEENS1_21CollectiveEpilogueFwdINS6_IJSA_SA_SB_EEES9_SD_SF_Li256ELb1ELb1ELb1ELb0EEENS1_36VarlenDynamicPersistentTileSchedulerILi128ELi176ELi256ELi128ELb1ELb1ELb1ELb0ELb1ELb1EEEEEEEEEvNT_6ParamsE)
        /*0530*/ 	.word	0x00000098


	//----- nvinfo : EIATTR_MIN_STACK_SIZE
	.align		4
.L_277:
        /*0534*/ 	.byte	0x04, 0x12
        /*0536*/ 	.short	(.L_279 - .L_278)
	.align		4
.L_278:
        /*0538*/ 	.word	index@(_ZN7cutlass13device_kernelIN5flash11enable_sm90INS1_16FlashAttnFwdSm90INS1_25CollectiveMainloopFwdSm90ILi2EN4cute5tupleIJNS5_1CILi1EEES8_S8_EEENS6_IJNS7_ILi128EEESA_SA_EEELi128ENS_6half_tEfNS_4arch4Sm90ELb0ELb1ELb1ELb0ELb0ELb0ELb0ELb1ELb1ELb1ELb1ELb0EEENS1_21CollectiveEpilogueFwdISB_S9_SC_SE_Li256ELb0ELb1ELb1ELb0EEENS1_19SingleTileSchedulerILb0ELb1ELb1ELi128EEEEEEEEEvNT_6ParamsE)
        /*053c*/ 	.word	0x00000018


	//----- nvinfo : EIATTR_MIN_STACK_SIZE
	.align		4
.L_279:
        /*0540*/ 	.byte	0x04, 0x12
        /*0542*/ 	.short	(.L_281 - .L_280)
	.align		4
.L_280:
        /*0544*/ 	.word	index@(_ZN7cutlass13device_kernelIN5flash11enable_sm90INS1_16FlashAttnFwdSm90INS1_25CollectiveMainloopFwdSm90ILi2EN4cute5tupleIJNS5_1CILi1EEES8_S8_EEENS6_IJNS7_ILi128EEESA_SA_EEELi128ENS_6half_tEfNS_4arch4Sm90ELb0ELb1ELb1ELb1ELb0ELb0ELb0ELb1ELb1ELb1ELb1ELb0EEENS1_21CollectiveEpilogueFwdISB_S9_SC_SE_Li256ELb1ELb1ELb1ELb0EEENS1_36VarlenDynamicPersistentTileSchedulerILi128ELi128ELi256ELi128ELb1ELb1ELb1ELb1ELb0ELb1EEEEEEEEEvNT_6ParamsE)
        /*0548*/ 	.word	0x00000060


	//----- nvinfo : EIATTR_MIN_STACK_SIZE
	.align		4
.L_281:
        /*054c*/ 	.byte	0x04, 0x12
        /*054e*/ 	.short	(.L_283 - .L_282)
	.align		4
.L_282:
        /*0550*/ 	.word	index@(_ZN7cutlass13device_kernelIN5flash11enable_sm90INS1_16FlashAttnFwdSm90INS1_25CollectiveMainloopFwdSm90ILi2EN4cute5tupleIJNS5_1CILi1EEES8_S8_EEENS6_IJNS7_ILi128EEESA_SA_EEELi128ENS_6half_tEfNS_4arch4Sm90ELb0ELb1ELb1ELb1ELb0ELb1ELb0ELb1ELb1ELb1ELb1ELb0EEENS1_21CollectiveEpilogueFwdISB_S9_SC_SE_Li256ELb1ELb1ELb1ELb0EEENS1_36VarlenDynamicPersistentTileSchedulerILi128ELi128ELi256ELi128ELb1ELb1ELb1ELb1ELb0ELb1EEEEEEEEEvNT_6ParamsE)
        /*0554*/ 	.word	0x00000068


	//----- nvinfo : EIATTR_MIN_STACK_SIZE
	.align		4
.L_283:
        /*0558*/ 	.byte	0x04, 0x12
        /*055a*/ 	.short	(.L_285 - .L_284)
	.align		4
.L_284:
        /*055c*/ 	.word	index@(_ZN7cutlass13device_kernelIN5flash11enable_sm90INS1_16FlashAttnFwdSm90INS1_25CollectiveMainloopFwdSm90ILi2EN4cute5tupleIJNS5_1CILi1EEES8_S8_EEENS6_IJNS7_ILi128EEESA_SA_EEELi128ENS_6half_tEfNS_4arch4Sm90ELb1ELb0ELb1ELb0ELb0ELb0ELb0ELb1ELb1ELb1ELb1ELb0EEENS1_21CollectiveEpilogueFwdISB_S9_SC_SE_Li256ELb0ELb1ELb1ELb0EEENS1_19SingleTileSchedulerILb0ELb1ELb1ELi128EEEEEEEEEvNT_6ParamsE)
        /*0560*/ 	.word	0x00000018


	//----- nvinfo : EIATTR_MIN_STACK_SIZE
	.align		4
.L_285:
        /*0564*/ 	.byte	0x04, 0x12
        /*0566*/ 	.short	(.L_287 - .L_286)
	.align		4
.L_286:
        /*0568*/ 	.word	index@(_ZN7cutlass13device_kernelIN5flash11enable_sm90INS1_16FlashAttnFwdSm90INS1_25CollectiveMainloopFwdSm90ILi2EN4cute5tupleIJNS5_1CILi1EEES8_S8_EEENS6_IJNS7_ILi128EEESA_SA_EEELi128ENS_6half_tEfNS_4arch4Sm90ELb1ELb0ELb1ELb1ELb0ELb0ELb0ELb1ELb1ELb1ELb1ELb0EEENS1_21CollectiveEpilogueFwdISB_S9_SC_SE_Li256ELb1ELb1ELb1ELb0EEENS1_36VarlenDynamicPersistentTileSchedulerILi128ELi128ELi256ELi128ELb1ELb1ELb1ELb1ELb1ELb1EEEEEEEEEvNT_6ParamsE)
        /*056c*/ 	.word	0x00000060


	//----- nvinfo : EIATTR_MIN_STACK_SIZE
	.align		4
.L_287:
        /*0570*/ 	.byte	0x04, 0x12
        /*0572*/ 	.short	(.L_289 - .L_288)
	.align		4
.L_288:
        /*0574*/ 	.word	index@(_ZN7cutlass13device_kernelIN5flash11enable_sm90INS1_16FlashAttnFwdSm90INS1_25CollectiveMainloopFwdSm90ILi2EN4cute5tupleIJNS5_1CILi1EEES8_S8_EEENS6_IJNS7_ILi128EEESA_SA_EEELi128ENS_6half_tEfNS_4arch4Sm90ELb1ELb0ELb1ELb1ELb0ELb1ELb0ELb1ELb1ELb1ELb1ELb0EEENS1_21CollectiveEpilogueFwdISB_S9_SC_SE_Li256ELb1ELb1ELb1ELb0EEENS1_36VarlenDynamicPersistentTileSchedulerILi128ELi128ELi256ELi128ELb1ELb1ELb1ELb1ELb1ELb1EEEEEEEEEvNT_6ParamsE)
        /*0578*/ 	.word	0x00000068


	//----- nvinfo : EIATTR_MIN_STACK_SIZE
	.align		4
.L_289:
        /*057c*/ 	.byte	0x04, 0x12
        /*057e*/ 	.short	(.L_291 - .L_290)
	.align		4
.L_290:
        /*0580*/ 	.word	index@(_ZN7cutlass13device_kernelIN5flash11enable_sm90INS1_16FlashAttnFwdSm90INS1_25CollectiveMainloopFwdSm90ILi2EN4cute5tupleIJNS5_1CILi1EEES8_S8_EEENS6_IJNS7_ILi192EEENS7_ILi144EEENS7_ILi96EEEEEELi96ENS_6half_tEfNS_4arch4Sm90ELb0ELb0ELb1ELb0ELb0ELb0ELb0ELb0ELb1ELb1ELb1ELb0EEENS1_21CollectiveEpilogueFwdINS6_IJSA_SC_SB_EEES9_SE_SG_Li384ELb0ELb1ELb1ELb0EEENS1_19SingleTileSchedulerILb0ELb1ELb1ELi192EEEEEEEEEvNT_6ParamsE)
        /*0584*/ 	.word	0x00000000


	//----- nvinfo : EIATTR_MIN_STACK_SIZE
	.align		4
.L_291:
        /*0588*/ 	.byte	0x04, 0x12
        /*058a*/ 	.short	(.L_293 - .L_292)
	.align		4
.L_292:
        /*058c*/ 	.word	index@(_ZN7cutlass13device_kernelIN5flash11enable_sm90INS1_16FlashAttnFwdSm90INS1_25CollectiveMainloopFwdSm90ILi2EN4cute5tupleIJNS5_1CILi1EEES8_S8_EEENS6_IJNS7_ILi192EEENS7_ILi144EEENS7_ILi96EEEEEELi96ENS_6half_tEfNS_4arch4Sm90ELb0ELb0ELb1ELb1ELb0ELb0ELb0ELb0ELb1ELb1ELb1ELb0EEENS1_21CollectiveEpilogueFwdINS6_IJSA_SC_SB_EEES9_SE_SG_Li384ELb1ELb1ELb1ELb0EEENS1_36VarlenDynamicPersistentTileSchedulerILi192ELi144ELi384ELi128ELb1ELb1ELb1ELb0ELb1ELb1EEEEEEEEEvNT_6ParamsE)
        /*0590*/ 	.word	0x00000058


	//----- nvinfo : EIATTR_MIN_STACK_SIZE
	.align		4
.L_293:
        /*0594*/ 	.byte	0x04, 0x12
        /*0596*/ 	.short	(.L_295 - .L_294)
	.align		4
.L_294:
        /*0598*/ 	.word	index@(_ZN7cutlass13device_kernelIN5flash11enable_sm90INS1_16FlashAttnFwdSm90INS1_25CollectiveMainloopFwdSm90ILi2EN4cute5tupleIJNS5_1CILi1EEES8_S8_EEENS6_IJNS7_ILi192EEENS7_ILi144EEENS7_ILi96EEEEEELi96ENS_6half_tEfNS_4arch4Sm90ELb0ELb0ELb1ELb1ELb0ELb1ELb0ELb0ELb1ELb1ELb1ELb0EEENS1_21CollectiveEpilogueFwdINS6_IJSA_SC_SB_EEES9_SE_SG_Li384ELb1ELb1ELb1ELb0EEENS1_36VarlenDynamicPersistentTileSchedulerILi192ELi144ELi384ELi128ELb1ELb1ELb1ELb0ELb1ELb1EEEEEEEEEvNT_6ParamsE)
        /*059c*/ 	.word	0x00000120


	//----- nvinfo : EIATTR_MIN_STACK_SIZE
	.align		4
.L_295:
        /*05a0*/ 	.byte	0x04, 0x12
        /*05a2*/ 	.short	(.L_297 - .L_296)
	.align		4
.L_296:
        /*05a4*/ 	.word	index@(_ZN7cutlass13device_kernelIN5flash11enable_sm90INS1_16FlashAttnFwdSm90INS1_25CollectiveMainloopFwdSm90ILi2EN4cute5tupleIJNS5_1CILi1EEES8_S8_EEENS6_IJNS7_ILi192EEENS7_ILi128EEENS7_ILi96EEEEEELi96ENS_6half_tEfNS_4arch4Sm90ELb0ELb1ELb1ELb0ELb0ELb0ELb0ELb0ELb1ELb1ELb1ELb0EEENS1_21CollectiveEpilogueFwdINS6_IJSA_SC_SB_EEES9_SE_SG_Li384ELb0ELb1ELb1ELb0EEENS1_19SingleTileSchedulerILb0ELb1ELb1ELi192EEEEEEEEEvNT_6ParamsE)
        /*05a8*/ 	.word	0x00000000


	//----- nvinfo : EIATTR_MIN_STACK_SIZE
	.align		4
.L_297:
        /*05ac*/ 	.byte	0x04, 0x12
        /*05ae*/ 	.short	(.L_299 - .L_298)
	.align		4
.L_298:
        /*05b0*/ 	.word	index@(_ZN7cutlass13device_kernelIN5flash11enable_sm90INS1_16FlashAttnFwdSm90INS1_25CollectiveMainloopFwdSm90ILi2EN4cute5tupleIJNS5_1CILi1EEES8_S8_EEENS6_IJNS7_ILi192EEENS7_ILi128EEENS7_ILi96EEEEEELi96ENS_6half_tEfNS_4arch4Sm90ELb0ELb1ELb1ELb1ELb0ELb0ELb0ELb0ELb1ELb1ELb1ELb0EEENS1_21CollectiveEpilogueFwdINS6_IJSA_SC_SB_EEES9_SE_SG_Li384ELb1ELb1ELb1ELb0EEENS1_36VarlenDynamicPersistentTileSchedulerILi192ELi128ELi384ELi128ELb1ELb1ELb1ELb1ELb0ELb1EEEEEEEEEvNT_6ParamsE)
        /*05b4*/ 	.word	0x00000048


	//----- nvinfo : EIATTR_MIN_STACK_SIZE
	.align		4
.L_299:
        /*05b8*/ 	.byte	0x04, 0x12
        /*05ba*/ 	.short	(.L_301 - .L_300)
	.align		4
.L_300:
        /*05bc*/ 	.word	index@(_ZN7cutlass13device_kernelIN5flash11enable_sm90INS1_16FlashAttnFwdSm90INS1_25CollectiveMainloopFwdSm90ILi2EN4cute5tupleIJNS5_1CILi1EEES8_S8_EEENS6_IJNS7_ILi192EEENS7_ILi128EEENS7_ILi96EEEEEELi96ENS_6half_tEfNS_4arch4Sm90ELb0ELb1ELb1ELb1ELb0ELb1ELb0ELb0ELb1ELb1ELb1ELb0EEENS1_21CollectiveEpilogueFwdINS6_IJSA_SC_SB_EEES9_SE_SG_Li384ELb1ELb1ELb1ELb0EEENS1_36VarlenDynamicPersistentTileSchedulerILi192ELi128ELi384ELi128ELb1ELb1ELb1ELb1ELb0ELb1EEEEEEEEEvNT_6ParamsE)
        /*05c0*/ 	.word	0x00000070


	//----- nvinfo : EIATTR_MIN_STACK_SIZE
	.align		4
.L_301:
        /*05c4*/ 	.byte	0x04, 0x12
        /*05c6*/ 	.short	(.L_303 - .L_302)
	.align		4
.L_302:
        /*05c8*/ 	.word	index@(_ZN7cutlass13device_kernelIN5flash11enable_sm90INS1_16FlashAttnFwdSm90INS1_25CollectiveMainloopFwdSm90ILi2EN4cute5tupleIJNS5_1CILi1EEES8_S8_EEENS6_IJNS7_ILi192EEENS7_ILi144EEENS7_ILi96EEEEEELi96ENS_6half_tEfNS_4arch4Sm90ELb1ELb0ELb1ELb0ELb0ELb0ELb0ELb0ELb1ELb1ELb1ELb0EEENS1_21CollectiveEpilogueFwdINS6_IJSA_SC_SB_EEES9_SE_SG_Li384ELb0ELb1ELb1ELb0EEENS1_19SingleTileSchedulerILb0ELb1ELb1ELi192EEEEEEEEEvNT_6ParamsE)
        /*05cc*/ 	.word	0x00000008


	//----- nvinfo : EIATTR_MIN_STACK_SIZE
	.align		4
.L_303:
        /*05d0*/ 	.byte	0x04, 0x12
        /*05d2*/ 	.short	(.L_305 - .L_304)
	.align		4
.L_304:
        /*05d4*/ 	.word	index@(_ZN7cutlass13device_kernelIN5flash11enable_sm90INS1_16FlashAttnFwdSm90INS1_25CollectiveMainloopFwdSm90ILi2EN4cute5tupleIJNS5_1CILi1EEES8_S8_EEENS6_IJNS7_ILi192EEENS7_ILi144EEENS7_ILi96EEEEEELi96ENS_6half_tEfNS_4arch4Sm90ELb1ELb0ELb1ELb1ELb0ELb0ELb0ELb0ELb1ELb1ELb1ELb0EEENS1_21CollectiveEpilogueFwdINS6_IJSA_SC_SB_EEES9_SE_SG_Li384ELb1ELb1ELb1ELb0EEENS1_36VarlenDynamicPersistentTileSchedulerILi192ELi144ELi384ELi128ELb1ELb1ELb1ELb1ELb1ELb1EEEEEEEEEvNT_6ParamsE)
        /*05d8*/ 	.word	0x00000050


	//----- nvinfo : EIATTR_MIN_STACK_SIZE
	.align		4
.L_305:
        /*05dc*/ 	.byte	0x04, 0x12
        /*05de*/ 	.short	(.L_307 - .L_306)
	.align		4
.L_306:
        /*05e0*/ 	.word	index@(_ZN7cutlass13device_kernelIN5flash11enable_sm90INS1_16FlashAttnFwdSm90INS1_25CollectiveMainloopFwdSm90ILi2EN4cute5tupleIJNS5_1CILi1EEES8_S8_EEENS6_IJNS7_ILi192EEENS7_ILi144EEENS7_ILi96EEEEEELi96ENS_6half_tEfNS_4arch4Sm90ELb1ELb0ELb1ELb1ELb0ELb1ELb0ELb0ELb1ELb1ELb1ELb0EEENS1_21CollectiveEpilogueFwdINS6_IJSA_SC_SB_EEES9_SE_SG_Li384ELb1ELb1ELb1ELb0EEENS1_36VarlenDynamicPersistentTileSchedulerILi192ELi144ELi384ELi128ELb1ELb1ELb1ELb1ELb1ELb1EEEEEEEEEvNT_6ParamsE)
        /*05e4*/ 	.word	0x000000f8


	//----- nvinfo : EIATTR_MIN_STACK_SIZE
	.align		4
.L_307:
        /*05e8*/ 	.byte	0x04, 0x12
        /*05ea*/ 	.short	(.L_309 - .L_308)
	.align		4
.L_308:
        /*05ec*/ 	.word	index@(_ZN7cutlass13device_kernelIN5flash11enable_sm90INS1_16FlashAttnFwdSm90INS1_25CollectiveMainloopFwdSm90ILi2EN4cute5tupleIJNS5_1CILi1EEES8_S8_EEENS6_IJNS7_ILi192EEESA_NS7_ILi64EEEEEELi64ENS_6half_tEfNS_4arch4Sm90ELb0ELb0ELb1ELb0ELb0ELb0ELb0ELb0ELb1ELb1ELb1ELb0EEENS1_21CollectiveEpilogueFwdINS6_IJSA_SB_SA_EEES9_SD_SF_Li384ELb0ELb1ELb1ELb0EEENS1_19SingleTileSchedulerILb0ELb1ELb1ELi192EEEEEEEEEvNT_6ParamsE)
        /*05f0*/ 	.word	0x00000020


	//----- nvinfo : EIATTR_MIN_STACK_SIZE
	.align		4
.L_309:
        /*05f4*/ 	.byte	0x04, 0x12
        /*05f6*/ 	.short	(.L_311 - .L_310)
	.align		4
.L_310:
        /*05f8*/ 	.word	index@(_ZN7cutlass13device_kernelIN5flash11enable_sm90INS1_16FlashAttnFwdSm90INS1_25CollectiveMainloopFwdSm90ILi2EN4cute5tupleIJNS5_1CILi1EEES8_S8_EEENS6_IJNS7_ILi192EEESA_NS7_ILi64EEEEEELi64ENS_6half_tEfNS_4arch4Sm90ELb0ELb0ELb1ELb1ELb0ELb0ELb0ELb0ELb1ELb1ELb1ELb0EEENS1_21CollectiveEpilogueFwdINS6_IJSA_SB_SA_EEES9_SD_SF_Li384ELb1ELb1ELb1ELb0EEENS1_36VarlenDynamicPersistentTileSchedulerILi192ELi192ELi384ELi128ELb1ELb1ELb1ELb0ELb1ELb1EEEEEEEEEvNT_6ParamsE)
        /*05fc*/ 	.word	0x00000098


	//----- nvinfo : EIATTR_MIN_STACK_SIZE
	.align		4
.L_311:
        /*0600*/ 	.byte	0x04, 0x12
        /*0602*/ 	.short	(.L_313 - .L_312)
	.align		4
.L_312:
        /*0604*/ 	.word	index@(_ZN7cutlass13device_kernelIN5flash11enable_sm90INS1_16FlashAttnFwdSm90INS1_25CollectiveMainloopFwdSm90ILi2EN4cute5tupleIJNS5_1CILi1EEES8_S8_EEENS6_IJNS7_ILi192EEESA_NS7_ILi64EEEEEELi64ENS_6half_tEfNS_4arch4Sm90ELb0ELb0ELb1ELb1ELb0ELb1ELb0ELb0ELb1ELb1ELb1ELb0EEENS1_21CollectiveEpilogueFwdINS6_IJSA_SB_SA_EEES9_SD_SF_Li384ELb1ELb1ELb1ELb0EEENS1_36VarlenDynamicPersistentTileSchedulerILi192ELi192ELi384ELi128ELb1ELb1ELb1ELb0ELb1ELb1EEEEEEEEEvNT_6ParamsE)
        /*0608*/ 	.word	0x000000b0


	//----- nvinfo : EIATTR_MIN_STACK_SIZE
	.align		4
.L_313:
        /*060c*/ 	.byte	0x04, 0x12
        /*060e*/ 	.short	(.L_315 - .L_314)
	.align		4
.L_314:
        /*0610*/ 	.word	index@(_ZN7cutlass13device_kernelIN5flash11enable_sm90INS1_16FlashAttnFwdSm90INS1_25CollectiveMainloopFwdSm90ILi2EN4cute5tupleIJNS5_1CILi1EEES8_S8_EEENS6_IJNS7_ILi192EEENS7_ILi128EEENS7_ILi64EEEEEELi64ENS_6half_tEfNS_4arch4Sm90ELb0ELb1ELb1ELb0ELb0ELb0ELb0ELb1ELb1ELb1ELb1ELb0EEENS1_21CollectiveEpilogueFwdINS6_IJSA_SC_SB_EEES9_SE_SG_Li384ELb0ELb1ELb1ELb0EEENS1_19SingleTileSchedulerILb0ELb1ELb1ELi192EEEEEEEEEvNT_6ParamsE)
        /*0614*/ 	.word	0x00000000


	//----- nvinfo : EIATTR_MIN_STACK_SIZE
	.align		4
.L_315:
        /*0618*/ 	.byte	0x04, 0x12
        /*061a*/ 	.short	(.L_317 - .L_316)
	.align		4
.L_316:
        /*061c*/ 	.word	index@(_ZN7cutlass13device_kernelIN5flash11enable_sm90INS1_16FlashAttnFwdSm90INS1_25CollectiveMainloopFwdSm90ILi2EN4cute5tupleIJNS5_1CILi1EEES8_S8_EEENS6_IJNS7_ILi192EEENS7_ILi128EEENS7_ILi64EEEEEELi64ENS_6half_tEfNS_4arch4Sm90ELb0ELb1ELb1ELb1ELb0ELb0ELb0ELb1ELb1ELb1ELb1ELb0EEENS1_21CollectiveEpilogueFwdINS6_IJSA_SC_SB_EEES9_SE_SG_Li384ELb1ELb1ELb1ELb0EEENS1_36VarlenDynamicPersistentTileSchedulerILi192ELi128ELi384ELi128ELb1ELb1ELb1ELb1ELb0ELb1EEEEEEEEEvNT_6ParamsE)
        /*0620*/ 	.word	0x00000048


	//----- nvinfo : EIATTR_MIN_STACK_SIZE
	.align		4
.L_317:
        /*0624*/ 	.byte	0x04, 0x12
        /*0626*/ 	.short	(.L_319 - .L_318)
	.align		4
.L_318:
        /*0628*/ 	.word	index@(_ZN7cutlass13device_kernelIN5flash11enable_sm90INS1_16FlashAttnFwdSm90INS1_25CollectiveMainloopFwdSm90ILi2EN4cute5tupleIJNS5_1CILi1EEES8_S8_EEENS6_IJNS7_ILi192EEENS7_ILi128EEENS7_ILi64EEEEEELi64ENS_6half_tEfNS_4arch4Sm90ELb0ELb1ELb1ELb1ELb0ELb1ELb0ELb1ELb1ELb1ELb1ELb0EEENS1_21CollectiveEpilogueFwdINS6_IJSA_SC_SB_EEES9_SE_SG_Li384ELb1ELb1ELb1ELb0EEENS1_36VarlenDynamicPersistentTileSchedulerILi192ELi128ELi384ELi128ELb1ELb1ELb1ELb1ELb0ELb1EEEEEEEEEvNT_6ParamsE)
        /*062c*/ 	.word	0x00000088


	//----- nvinfo : EIATTR_MIN_STACK_SIZE
	.align		4
.L_319:
        /*0630*/ 	.byte	0x04, 0x12
        /*0632*/ 	.short	(.L_321 - .L_320)
	.align		4
.L_320:
        /*0634*/ 	.word	index@(_ZN7cutlass13device_kernelIN5flash11enable_sm90INS1_16FlashAttnFwdSm90INS1_25CollectiveMainloopFwdSm90ILi2EN4cute5tupleIJNS5_1CILi1EEES8_S8_EEENS6_IJNS7_ILi192EEENS7_ILi128EEENS7_ILi64EEEEEELi64ENS_6half_tEfNS_4arch4Sm90ELb1ELb0ELb1ELb0ELb0ELb0ELb0ELb1ELb1ELb1ELb1ELb0EEENS1_21CollectiveEpilogueFwdINS6_IJSA_SC_SB_EEES9_SE_SG_Li384ELb0ELb1ELb1ELb0EEENS1_19SingleTileSchedulerILb0ELb1ELb1ELi192EEEEEEEEEvNT_6ParamsE)
        /*0638*/ 	.word	0x00000000


	//----- nvinfo : EIATTR_MIN_STACK_SIZE
	.align		4
.L_321:
        /*063c*/ 	.byte	0x04, 0x12
        /*063e*/ 	.short	(.L_323 - .L_322)
	.align		4
.L_322:
        /*0640*/ 	.word	index@(_ZN7cutlass13device_kernelIN5flash11enable_sm90INS1_16FlashAttnFwdSm90INS1_25CollectiveMainloopFwdSm90ILi2EN4cute5tupleIJNS5_1CILi1EEES8_S8_EEENS6_IJNS7_ILi192EEENS7_ILi128EEENS7_ILi64EEEEEELi64ENS_6half_tEfNS_4arch4Sm90ELb1ELb0ELb1ELb1ELb0ELb0ELb0ELb1ELb1ELb1ELb1ELb0EEENS1_21CollectiveEpilogueFwdINS6_IJSA_SC_SB_EEES9_SE_SG_Li384ELb1ELb1ELb1ELb0EEENS1_36VarlenDynamicPersistentTileSchedulerILi192ELi128ELi384ELi128ELb1ELb1ELb1ELb1ELb1ELb1EEEEEEEEEvNT_6ParamsE)
        /*0644*/ 	.word	0x00000050


	//----- nvinfo : EIATTR_MIN_STACK_SIZE
	.align		4
.L_323:
        /*0648*/ 	.byte	0x04, 0x12
        /*064a*/ 	.short	(.L_325 - .L_324)
	.align		4
.L_324:
        /*064c*/ 	.word	index@(_ZN7cutlass13device_kernelIN5flash11enable_sm90INS1_16FlashAttnFwdSm90INS1_25CollectiveMainloopFwdSm90ILi2EN4cute5tupleIJNS5_1CILi1EEES8_S8_EEENS6_IJNS7_ILi192EEENS7_ILi128EEENS7_ILi64EEEEEELi64ENS_6half_tEfNS_4arch4Sm90ELb1ELb0ELb1ELb1ELb0ELb1ELb0ELb1ELb1ELb1ELb1ELb0EEENS1_21CollectiveEpilogueFwdINS6_IJSA_SC_SB_EEES9_SE_SG_Li384ELb1ELb1ELb1ELb0EEENS1_36VarlenDynamicPersistentTileSchedulerILi192ELi128ELi384ELi128ELb1ELb1ELb1ELb1ELb1ELb1EEEEEEEEEvNT_6ParamsE)
        /*0650*/ 	.word	0x00000070
.L_325:


//--------------------- .nv.compat                --------------------------
	.section	.nv.compat,"",@"SHT_CUDA_COMPAT_INFO"
	.align	4
        /*0000*/ 	.byte	0x02, 0x09, 0x01, 0x00, 0x02, 0x02, 0x04, 0x00, 0x02, 0x05, 0x05, 0x00, 0x03, 0x07, 0x01, 0x01
        /*0010*/ 	.byte	0x02, 0x03, 0x01, 0x00, 0x02, 0x06, 0x01, 0x00, 0x04, 0x0b, 0x08, 0x00, 0x00, 0x00, 0x00, 0x00
        /*0020*/ 	.byte	0x00, 0x00, 0x00, 0x00


//--------------------- .nv.info._ZN7cutlass13device_kernelIN5flash11enable_sm90INS1_16FlashAttnFwdSm90INS1_25CollectiveMainloopFwdSm90ILi2EN4cute5tupleIJNS5_1CILi1EEES8_S8_EEENS6_IJNS7_ILi128EEENS7_ILi80EEENS7_ILi256EEEEEELi256ENS_6half_tEfNS_4arch4Sm90ELb0ELb0ELb1ELb0ELb0ELb0ELb0ELb1ELb1ELb1ELb1ELb0EEENS1_21CollectiveEpilogueFwdINS6_IJSA_SC_SB_EEES9_SE_SG_Li256ELb0ELb1ELb1ELb0EEENS1_19SingleTileSchedulerILb0ELb1ELb1ELi128EEEEEEEEEvNT_6ParamsE --------------------------
	.section	.nv.info._ZN7cutlass13device_kernelIN5flash11enable_sm90INS1_16FlashAttnFwdSm90INS1_25CollectiveMainloopFwdSm90ILi2EN4cute5tupleIJNS5_1CILi1EEES8_S8_EEENS6_IJNS7_ILi128EEENS7_ILi80EEENS7_ILi256EEEEEELi256ENS_6half_tEfNS_4arch4Sm90ELb0ELb0ELb1ELb0ELb0ELb0ELb0ELb1ELb1ELb1ELb1ELb0EEENS1_21CollectiveEpilogueFwdINS6_IJSA_SC_SB_EEES9_SE_SG_Li256ELb0ELb1ELb1ELb0EEENS1_19SingleTileSchedulerILb0ELb1ELb1ELi128EEEEEEEEEvNT_6ParamsE,"",@"SHT_CUDA_INFO"
	.sectionflags	@""
	.align	4


	//----- nvinfo : EIATTR_CUDA_API_VERSION
	.align		4
        /*0000*/ 	.byte	0x04, 0x37
        /*0002*/ 	.short	(.L_327 - .L_326)
.L_326:
        /*0004*/ 	.word	0x00000082


	//----- nvinfo : EIATTR_KPARAM_INFO
	.align		4
.L_327:
        /*0008*/ 	.byte	0x04, 0x17
        /*000a*/ 	.short	(.L_329 - .L_328)
.L_328:
        /*000c*/ 	.word	0x00000000
        /*0010*/ 	.short	0x0000
        /*0012*/ 	.short	0x0070
        /*0014*/ 	.byte	0x00, 0xf0, 0x01, 0x28


	//----- nvinfo : EIATTR_SPARSE_MMA_MASK
	.align		4
.L_329:
        /*0018*/ 	.byte	0x03, 0x50
        /*001a*/ 	.short	0x0000


	//----- nvinfo : EIATTR_MAXREG_COUNT
	.align		4
        /*001c*/ 	.byte	0x03, 0x1b
        /*001e*/ 	.short	0x00a8


	//----- nvinfo : EIATTR_NUM_BARRIERS
	.align		4
        /*0020*/ 	.byte	0x02, 0x4c
        /*0022*/ 	.byte	0x09
	.zero		1


	//----- nvinfo : EIATTR_EXTERNS
	.align		4
        /*0024*/ 	.byte	0x04, 0x0f
        /*0026*/ 	.short	(.L_331 - .L_330)


	//   ....[0]....
	.align		4
.L_330:
        /*0028*/ 	.word	index@(__assertfail)


	//----- nvinfo : EIATTR_ANNOTATIONS
	.align		4
.L_331:
        /*002c*/ 	.byte	0x04, 0x55
        /*002e*/ 	.short	(.L_333 - .L_332)


	//   ....[0]....
.L_332:
        /*0030*/ 	.word	0x00000001
        /*0034*/ 	.byte	0x30, 0x09, 0x00, 0x00, 0x01, 0x00, 0x00, 0x00, 0x10, 0x14, 0x00, 0x00, 0x01, 0x00, 0x00, 0x00
        /* <DEDUP_REMOVED lines=9> */
        /*00d4*/ 	.byte	0x50, 0x11, 0x01, 0x00, 0x01, 0x00, 0x00, 0x00, 0x00, 0x18, 0x01, 0x00


	//----- nvinfo : EIATTR_MERCURY_ISA_VERSION
	.align		4
.L_333:
        /*00e0*/ 	.byte	0x03, 0x5f
        /*00e2*/ 	.short	0x0101


	//----- nvinfo : EIATTR_INT_WARP_WIDE_INSTR_OFFSETS
	.align		4
        /*00e4*/ 	.byte	0x04, 0x31
        /*00e6*/ 	.short	(.L_335 - .L_334)


	//   ....[0]....
.L_334:
        /*00e8*/ 	.word	0x00000120


	//   ....[1]....
        /*00ec*/ 	.word	0x00000160


	//   ....[2]....
        /*00f0*/ 	.word	0x00000220


	//----- nvinfo : EIATTR_COOP_GROUP_MASK_REGIDS
	.align		4
.L_335:
        /*00f4*/ 	.byte	0x04, 0x29
        /*00f6*/ 	.short	(.L_337 - .L_336)


	//   ....[0]....
.L_336:
        /*00f8*/ 	.word	0xffffffff


	//   ....[1]....
        /*00fc*/ 	.word	0xffffffff


	//   ....[2]....
        /*0100*/ 	.word	0xffffffff


	//   ....[3]....
        /*0104*/ 	.word	0xffffffff


	//   ....[4]....
        /*0108*/ 	.word	0xffffffff


	//   ....[5]....
        /*010c*/ 	.word	0xffffffff


	//   ....[6]....
        /*0110*/ 	.word	0xffffffff


	//   ....[7]....
        /*0114*/ 	.word	0xffffffff


	//   ....[8]....
        /*0118*/ 	.word	0xffffffff


	//   ....[9]....
        /*011c*/ 	.word	0xffffffff


	//   ....[10]....
        /*0120*/ 	.word	0xffffffff


	//   ....[11]....
        /*0124*/ 	.word	0xffffffff


	//   ....[12]....
        /*0128*/ 	.word	0xffffffff


	//   ....[13]....
        /*012c*/ 	.word	0xffffffff


	//   ....[14]....
        /*0130*/ 	.word	0xffffffff


	//   ....[15]....
        /*0134*/ 	.word	0xffffffff


	//   ....[16]....
        /*0138*/ 	.word	0xffffffff


	//   ....[17]....
        /*013c*/ 	.word	0xffffffff


	//   ....[18]....
        /*0140*/ 	.word	0xffffffff


	//   ....[19]....
        /*0144*/ 	.word	0xffffffff


	//   ....[20]....
        /*0148*/ 	.word	0xffffffff


	//   ....[21]....
        /*014c*/ 	.word	0xffffffff


	//   ....[22]....
        /*0150*/ 	.word	0xffffffff


	//   ....[23]....
        /*0154*/ 	.word	0xffffffff


	//   ....[24]....
        /*0158*/ 	.word	0xffffffff


	//   ....[25]....
        /*015c*/ 	.word	0xffffffff


	//   ....[26]....
        /*0160*/ 	.word	0xffffffff


	//   ....[27]....
        /*0164*/ 	.word	0xffffffff


	//   ....[28]....
        /*0168*/ 	.word	0xffffffff


	//   ....[29]....
        /*016c*/ 	.word	0xffffffff


	//   ....[30]....
        /*0170*/ 	.word	0xffffffff


	//   ....[31]....
        /*0174*/ 	.word	0xffffffff


	//   ....[32]....
        /*0178*/ 	.word	0xffffffff


	//   ....[33]....
        /*017c*/ 	.word	0xffffffff


	//   ....[34]....
        /*0180*/ 	.word	0xffffffff


	//   ....[35]....
        /*0184*/ 	.word	0xffffffff


	//   ....[36]....
        /*0188*/ 	.word	0xffffffff


	//   ....[37]....
        /*018c*/ 	.word	0xffffffff


	//   ....[38]....
        /*0190*/ 	.word	0xffffffff


	//   ....[39]....
        /*0194*/ 	.word	0xffffffff


	//   ....[40]....
        /*0198*/ 	.word	0xffffffff


	//   ....[41]....
        /*019c*/ 	.word	0xffffffff


	//   ....[42]....
        /*01a0*/ 	.word	0xffffffff


	//   ....[43]....
        /*01a4*/ 	.word	0xffffffff


	//   ....[44]....
        /*01a8*/ 	.word	0xffffffff


	//   ....[45]....
        /*01ac*/ 	.word	0xffffffff


	//   ....[46]....
        /*01b0*/ 	.word	0xffffffff


	//   ....[47]....
        /*01b4*/ 	.word	0x0500000f


	//   ....[48]....
        /*01b8*/ 	.word	0x0500000f


	//   ....[49]....
        /*01bc*/ 	.word	0x0500000f


	//   ....[50]....
        /*01c0*/ 	.word	0x0500000f


	//   ....[51]....
        /*01c4*/ 	.word	0x0500000f


	//   ....[52]....
        /*01c8*/ 	.word	0x0500000f


	//   ....[53]....
        /*01cc*/ 	.word	0x0500000f


	//   ....[54]....
        /*01d0*/ 	.word	0x0500000f


	//   ....[55]....
        /*01d4*/ 	.word	0x0500000f


	//   ....[56]....
        /*01d8*/ 	.word	0x0500000f


	//   ....[57]....
        /*01dc*/ 	.word	0x0500000f


	//   ....[58]....
        /*01e0*/ 	.word	0x0500000f


	//   ....[59]....
        /*01e4*/ 	.word	0x0500000f


	//   ....[60]....
        /*01e8*/ 	.word	0x0500000f


	//   ....[61]....
        /*01ec*/ 	.word	0x0500000f


	//   ....[62]....
        /*01f0*/ 	.word	0x0500000f


	//   ....[63]....
        /*01f4*/ 	.word	0x0500000f


	//   ....[64]....
        /*01f8*/ 	.word	0x0500000f


	//----- nvinfo : EIATTR_COOP_GROUP_INSTR_OFFSETS
	.align		4
.L_337:
        /*01fc*/ 	.byte	0x04, 0x28
        /*01fe*/ 	.short	(.L_339 - .L_338)


	//   ....[0]....
.L_338:
        /*0200*/ 	.word	0x00000060


	//   ....[1]....
        /*0204*/ 	.word	0x00000130


	//   ....[2]....
        /*0208*/ 	.word	0x00000230


	//   ....[3]....
        /*020c*/ 	.word	0x000003a0


	//   ....[4]....
        /*0210*/ 	.word	0x00000500


	//   ....[5]....
        /*0214*/ 	.word	0x00000620


	//   ....[6]....
        /*0218*/ 	.word	0x00000780


	//   ....[7]....
        /*021c*/ 	.word	0x00001230


	//   ....[8]....
        /*0220*/ 	.word	0x000046c0


	//   ....[9]....
        /*0224*/ 	.word	0x00004730


	//   ....[10]....
        /*0228*/ 	.word	0x00004a60


	//   ....[11]....
        /*022c*/ 	.word	0x00004ae0


	//   ....[12]....
        /*0230*/ 	.word	0x00008db0


	//   ....[13]....
        /*0234*/ 	.word	0x00008e10


	//   ....[14]....
        /*0238*/ 	.word	0x00008e70


	//   ....[15]....
        /*023c*/ 	.word	0x00008f80


	//   ....[16]....
        /*0240*/ 	.word	0x0000a1b0


	//   ....[17]....
        /*0244*/ 	.word	0x0000a1d0


	//   ....[18]....
        /*0248*/ 	.word	0x0000a260


	//   ....[19]....
        /*024c*/ 	.word	0x0000a2a0


	//   ....[20]....
        /*0250*/ 	.word	0x0000b4a0


	//   ....[21]....
        /*0254*/ 	.word	0x0000b500


	//   ....[22]....
        /*0258*/ 	.word	0x0000b540


	//   ....[23]....
        /*025c*/ 	.word	0x0000b580


	//   ....[24]....
        /*0260*/ 	.word	0x0000b590


	//   ....[25]....
        /*0264*/ 	.word	0x0000b5c0


	//   ....[26]....
        /*0268*/ 	.word	0x0000c230


	//   ....[27]....
        /*026c*/ 	.word	0x0000c240


	//   ....[28]....
        /*0270*/ 	.word	0x0000d270


	//   ....[29]....
        /*0274*/ 	.word	0x0000dc80


	//   ....[30]....
        /*0278*/ 	.word	0x0000e700


	//   ....[31]....
        /*027c*/ 	.word	0x0000e710


	//   ....[32]....
        /*0280*/ 	.word	0x0000e720


	//   ....[33]....
        /*0284*/ 	.word	0x0000e740


	//   ....[34]....
        /*0288*/ 	.word	0x0000e810


	//   ....[35]....
        /*028c*/ 	.word	0x0000e830


	//   ....[36]....
        /*0290*/ 	.word	0x0000e8b0


	//   ....[37]....
        /*0294*/ 	.word	0x0000e8d0


	//   ....[38]....
        /*0298*/ 	.word	0x0000e950


	//   ....[39]....
        /*029c*/ 	.word	0x0000e970


	//   ....[40]....
        /*02a0*/ 	.word	0x0000e9f0


	//   ....[41]....
        /*02a4*/ 	.word	0x0000ea10


	//   ....[42]....
        /*02a8*/ 	.word	0x0000ea90


	//   ....[43]....
        /*02ac*/ 	.word	0x0000eab0


	//   ....[44]....
        /*02b0*/ 	.word	0x0000eb30


	//   ....[45]....
        /*02b4*/ 	.word	0x0000eb40


	//   ....[46]....
        /*02b8*/ 	.word	0x00011790


	//   ....[47]....
        /*02bc*/ 	.word	0x00011c50


	//   ....[48]....
        /*02c0*/ 	.word	0x00011dd0


	//   ....[49]....
        /*02c4*/ 	.word	0x00011e20


	//   ....[50]....
        /*02c8*/ 	.word	0x00011f90


	//   ....[51]....
        /*02cc*/ 	.word	0x00012000


	//   ....[52]....
        /*02d0*/ 	.word	0x00012100


	//   ....[53]....
        /*02d4*/ 	.word	0x00012170


	//   ....[54]....
        /*02d8*/ 	.word	0x00012270


	//   ....[55]....
        /*02dc*/ 	.word	0x000122e0


	//   ....[56]....
        /*02e0*/ 	.word	0x000123e0


	//   ....[57]....
        /*02e4*/ 	.word	0x00012450


	//   ....[58]....
        /*02e8*/ 	.word	0x00012550


	//   ....[59]....
        /*02ec*/ 	.word	0x000125c0


	//   ....[60]....
        /*02f0*/ 	.word	0x000126c0


	//   ....[61]....
        /*02f4*/ 	.word	0x00012720


	//   ....[62]....
        /*02f8*/ 	.word	0x00012810


	//   ....[63]....
        /*02fc*/ 	.word	0x00012860


	//   ....[64]....
        /*0300*/ 	.word	0x00012c60


	//----- nvinfo : EIATTR_REG_RECONFIG
	.align		4
.L_339:
        /*0304*/ 	.byte	0x01, 0x54
	.zero		2


	//----- nvinfo : EIATTR_SYSCALL_OFFSETS
	.align		4
        /*0308*/ 	.byte	0x04, 0x46
        /*030a*/ 	.short	(.L_341 - .L_340)


	//   ....[0]....
.L_340:
        /*030c*/ 	.word	0x00001400


	//   ....[1]....
        /*0310*/ 	.word	0x0000d900


	//   ....[2]....
        /*0314*/ 	.word	0x0000da40


	//   ....[3]....
        /*0318*/ 	.word	0x0000db30


	//   ....[4]....
        /*031c*/ 	.word	0x0000e2e0


	//----- nvinfo : EIATTR_MBARRIER_INSTR_OFFSETS
	.align		4
.L_341:
        /*0320*/ 	.byte	0x04, 0x39
        /*0322*/ 	.short	(.L_343 - .L_342)


	//   ....[0]....
.L_342:
        /*0324*/ 	.word	0x00000250
        /*0328*/ 	.word	0x000000ff
        /*032c*/ 	.word	0x00038800
        /*0330*/ 	.short	0x0100
        /*0332*/ 	.byte	0x08
	.zero		1


	//   ....[1]....
        /*0334*/ 	.word	0x00000260
        /*0338*/ 	.word	0x000000ff
        /*033c*/ 	.word	0x00038820
        /*0340*/ 	.short	0x0100
        /*0342*/ 	.byte	0x08
	.zero		1


	//   ....[2]....
        /*0344*/ 	.word	0x00000350
        /*0348*/ 	.word	0x000000ff
        /*034c*/ 	.word	0x00038830
        /*0350*/ 	.short	0x0100
        /*0352*/ 	.byte	0x08
	.zero		1


	//   ....[3]....
        /*0354*/ 	.word	0x00000360
        /*0358*/ 	.word	0x000000ff
        /*035c*/ 	.word	0x00038840
        /*0360*/ 	.short	0x0100
        /*0362*/ 	.byte	0x08
	.zero		1


	//   ....[4]....
        /*0364*/ 	.word	0x00000370
        /*0368*/ 	.word	0x000000ff
        /*036c*/ 	.word	0x00038838
        /*0370*/ 	.short	0x0100
        /*0372*/ 	.byte	0x08
	.zero		1


	//   ....[5]....
        /*0374*/ 	.word	0x00000380
        /*0378*/ 	.word	0x000000ff
        /*037c*/ 	.word	0x00038848
        /*0380*/ 	.short	0x0100
        /*0382*/ 	.byte	0x08
	.zero		1


	//   ....[6]....
        /*0384*/ 	.word	0x000004b0
        /*0388*/ 	.word	0x000000ff
        /*038c*/ 	.word	0x00038850
        /*0390*/ 	.short	0x0100
        /*0392*/ 	.byte	0x08
	.zero		1


	//   ....[7]....
        /*0394*/ 	.word	0x000004c0
        /*0398*/ 	.word	0x000000ff
        /*039c*/ 	.word	0x00038860
        /*03a0*/ 	.short	0x0100
        /*03a2*/ 	.byte	0x08
	.zero		1


	//   ....[8]....
        /*03a4*/ 	.word	0x000004d0
        /*03a8*/ 	.word	0x000000ff
        /*03ac*/ 	.word	0x00038858
        /*03b0*/ 	.short	0x0100
        /*03b2*/ 	.byte	0x08
	.zero		1


	//   ....[9]....
        /*03b4*/ 	.word	0x000004e0
        /*03b8*/ 	.word	0x000000ff
        /*03bc*/ 	.word	0x00038868
        /*03c0*/ 	.short	0x0100
        /*03c2*/ 	.byte	0x08
	.zero		1


	//   ....[10]....
        /*03c4*/ 	.word	0x000005d0
        /*03c8*/ 	.word	0x000000ff
        /*03cc*/ 	.word	0x00038870
        /*03d0*/ 	.short	0x0100
        /*03d2*/ 	.byte	0x06
	.zero		1


	//   ....[11]....
        /*03d4*/ 	.word	0x000005e0
        /*03d8*/ 	.word	0x000000ff
        /*03dc*/ 	.word	0x00038880
        /*03e0*/ 	.short	0x0100
        /*03e2*/ 	.byte	0x06
	.zero		1


	//   ....[12]....
        /*03e4*/ 	.word	0x000005f0
        /*03e8*/ 	.word	0x000000ff
        /*03ec*/ 	.word	0x00038878
        /*03f0*/ 	.short	0x0100
        /*03f2*/ 	.byte	0x06
	.zero		1


	//   ....[13]....
        /*03f4*/ 	.word	0x00000600
        /*03f8*/ 	.word	0x000000ff
        /*03fc*/ 	.word	0x00038888
        /*0400*/ 	.short	0x0100
        /*0402*/ 	.byte	0x06
	.zero		1


	//   ....[14]....
        /*0404*/ 	.word	0x00000730
        /*0408*/ 	.word	0x000000ff
        /*040c*/ 	.word	0x00038890
        /*0410*/ 	.short	0x0100
        /*0412*/ 	.byte	0x08
	.zero		1


	//   ....[15]....
        /*0414*/ 	.word	0x00000740
        /*0418*/ 	.word	0x000000ff
        /*041c*/ 	.word	0x000388a0
        /*0420*/ 	.short	0x0100
        /*0422*/ 	.byte	0x08
	.zero		1


	//   ....[16]....
        /*0424*/ 	.word	0x00000750
        /*0428*/ 	.word	0x000000ff
        /*042c*/ 	.word	0x00038898
        /*0430*/ 	.short	0x0100
        /*0432*/ 	.byte	0x08
	.zero		1


	//   ....[17]....
        /*0434*/ 	.word	0x00000760
        /*0438*/ 	.word	0x000000ff
        /*043c*/ 	.word	0x000388a8
        /*0440*/ 	.short	0x0100
        /*0442*/ 	.byte	0x08
	.zero		1


	//   ....[18]....
        /*0444*/ 	.word	0x00000890
        /*0448*/ 	.word	0x000000ff
        /*044c*/ 	.word	0x000388b0
        /*0450*/ 	.short	0x0100
        /*0452*/ 	.byte	0x08
	.zero		1


	//   ....[19]....
        /*0454*/ 	.word	0x000008a0
        /*0458*/ 	.word	0x000000ff
        /*045c*/ 	.word	0x000388c0
        /*0460*/ 	.short	0x0100
        /*0462*/ 	.byte	0x08
	.zero		1


	//   ....[20]....
        /*0464*/ 	.word	0x000008b0
        /*0468*/ 	.word	0x000000ff
        /*046c*/ 	.word	0x000388b8
        /*0470*/ 	.short	0x0100
        /*0472*/ 	.byte	0x08
	.zero		1


	//   ....[21]....
        /*0474*/ 	.word	0x000008c0
        /*0478*/ 	.word	0x000000ff
        /*047c*/ 	.word	0x000388c8
        /*0480*/ 	.short	0x0100
        /*0482*/ 	.byte	0x08
	.zero		1


	//   ....[22]....
        /*0484*/ 	.word	0x00001440
        /*0488*/ 	.word	0x000000ff
        /*048c*/ 	.word	0x00038800
        /*0490*/ 	.short	0x010a
        /*0492*/ 	.byte	0x04
	.zero		1


	//   ....[23]....
        /*0494*/ 	.word	0x000014b0
        /*0498*/ 	.word	0x000000ff
        /*049c*/ 	.word	0x00038830
        /*04a0*/ 	.short	0x010a
        /*04a2*/ 	.byte	0x04
	.zero		1


	//   ....[24]....
        /*04a4*/ 	.word	0x00001540
        /*04a8*/ 	.word	0x000000ff
        /*04ac*/ 	.word	0x00038830
        /*04b0*/ 	.short	0x010a
        /*04b2*/ 	.byte	0x04
	.zero		1


	//   ....[25]....
        /*04b4*/ 	.word	0x00005010
        /*04b8*/ 	.word	0x00000000
        /*04bc*/ 	.word	0x00000000
        /*04c0*/ 	.short	0x0101
        /*04c2*/ 	.byte	0x3f
	.zero		1


	//   ....[26]....
        /*04c4*/ 	.word	0x00005a90
        /*04c8*/ 	.word	0x000000ff
        /*04cc*/ 	.word	0x00038830
        /*04d0*/ 	.short	0x010a
        /*04d2*/ 	.byte	0x06
	.zero		1


	//   ....[27]....
        /*04d4*/ 	.word	0x00005ae0
        /*04d8*/ 	.word	0x000000ff
        /*04dc*/ 	.word	0x00038830
        /*04e0*/ 	.short	0x010a
        /*04e2*/ 	.byte	0x06
	.zero		1


	//   ....[28]....
        /*04e4*/ 	.word	0x000083e0
        /*04e8*/ 	.word	0x000000ff
        /*04ec*/ 	.word	0x00038850
        /*04f0*/ 	.short	0x010a
        /*04f2*/ 	.byte	0x07
	.zero		1


	//   ....[29]....
        /*04f4*/ 	.word	0x00008420
        /*04f8*/ 	.word	0x000000ff
        /*04fc*/ 	.word	0x00038850
        /*0500*/ 	.short	0x010a
        /*0502*/ 	.byte	0x07
	.zero		1


	//   ....[30]....
        /*0504*/ 	.word	0x00009490
        /*0508*/ 	.word	0x0000009d
        /*050c*/ 	.word	0x00000000
        /*0510*/ 	.short	0x0101
        /*0512*/ 	.byte	0x3f
	.zero		1


	//   ....[31]....
        /*0514*/ 	.word	0x000094f0
        /*0518*/ 	.word	0x000000a1
        /*051c*/ 	.word	0x00000000
        /*0520*/ 	.short	0x0101
        /*0522*/ 	.byte	0x3f
	.zero		1


	//   ....[32]....
        /*0524*/ 	.word	0x0000a110
        /*0528*/ 	.word	0x0000000b
        /*052c*/ 	.word	0x00038850
        /*0530*/ 	.short	0x010a
        /*0532*/ 	.byte	0x3f
	.zero		1


	//   ....[33]....
        /*0534*/ 	.word	0x0000a150
        /*0538*/ 	.word	0x0000000b
        /*053c*/ 	.word	0x00038850
        /*0540*/ 	.short	0x010a
        /*0542*/ 	.byte	0x3f
	.zero		1


	//   ....[34]....
        /*0544*/ 	.word	0x0000a550
        /*0548*/ 	.word	0x0000000b
        /*054c*/ 	.word	0x00000000
        /*0550*/ 	.short	0x0101
        /*0552*/ 	.byte	0x3f
	.zero		1


	//   ....[35]....
        /*0554*/ 	.word	0x0000b5a0
        /*0558*/ 	.word	0x000000ff
        /*055c*/ 	.word	0x00000000
        /*0560*/ 	.short	0x0101
        /*0562*/ 	.byte	0x04
	.zero		1


	//   ....[36]....
        /*0564*/ 	.word	0x0000de90
        /*0568*/ 	.word	0x000000ff
        /*056c*/ 	.word	0x00038840
        /*0570*/ 	.short	0x010a
        /*0572*/ 	.byte	0x26
	.zero		1


	//   ....[37]....
        /*0574*/ 	.word	0x0000ecc0
        /*0578*/ 	.word	0x000000ff
        /*057c*/ 	.word	0x00038800
        /*0580*/ 	.short	0x0107
        /*0582*/ 	.byte	0x26
	.zero		1


	//   ....[38]....
        /*0584*/ 	.word	0x0000ed30
        /*0588*/ 	.word	0x000000ff
        /*058c*/ 	.word	0x00038800
        /*0590*/ 	.short	0x0101
        /*0592*/ 	.byte	0x26
	.zero		1


	//   ....[39]....
        /*0594*/ 	.word	0x0000ed50
        /*0598*/ 	.word	0x000000ff
        /*059c*/ 	.word	0x00038820
        /*05a0*/ 	.short	0x010a
        /*05a2*/ 	.byte	0x26
	.zero		1


	//   ....[40]....
        /*05a4*/ 	.word	0x0000f140
        /*05a8*/ 	.word	0x000000ff
        /*05ac*/ 	.word	0x00038848
        /*05b0*/ 	.short	0x010a
        /*05b2*/ 	.byte	0x26
	.zero		1


	//   ....[41]....
        /*05b4*/ 	.word	0x0000f5e0
        /*05b8*/ 	.word	0x000000ff
        /*05bc*/ 	.word	0x00038860
        /*05c0*/ 	.short	0x010a
        /*05c2*/ 	.byte	0x26
	.zero		1


	//   ....[42]....
        /*05c4*/ 	.word	0x0000fc90
        /*05c8*/ 	.word	0x000000ff
        /*05cc*/ 	.word	0x00038840
        /*05d0*/ 	.short	0x010a
        /*05d2*/ 	.byte	0x26
	.zero		1


	//   ....[43]....
        /*05d4*/ 	.word	0x00010130
        /*05d8*/ 	.word	0x000000ff
        /*05dc*/ 	.word	0x00038868
        /*05e0*/ 	.short	0x010a
        /*05e2*/ 	.byte	0x26
	.zero		1


	//   ....[44]....
        /*05e4*/ 	.word	0x00010830
        /*05e8*/ 	.word	0x000000ff
        /*05ec*/ 	.word	0x00038848
        /*05f0*/ 	.short	0x010a
        /*05f2*/ 	.byte	0x26
	.zero		1


	//   ....[45]....
        /*05f4*/ 	.word	0x00010cb0
        /*05f8*/ 	.word	0x000000ff
        /*05fc*/ 	.word	0x00038860
        /*0600*/ 	.short	0x010a
        /*0602*/ 	.byte	0x26
	.zero		1


	//   ....[46]....
        /*0604*/ 	.word	0x000111f0
        /*0608*/ 	.word	0x00000003
        /*060c*/ 	.word	0x00038860
        /*0610*/ 	.short	0x010a
        /*0612*/ 	.byte	0x3f
	.zero		1


	//   ....[47]....
        /*0614*/ 	.word	0x00011720
        /*0618*/ 	.word	0x00000002
        /*061c*/ 	.word	0x00038820
        /*0620*/ 	.short	0x010a
        /*0622*/ 	.byte	0x3f
	.zero		1


	//   ....[48]....
        /*0624*/ 	.word	0x000118a0
        /*0628*/ 	.word	0x00000006
        /*062c*/ 	.word	0x00000000
        /*0630*/ 	.short	0x010a
        /*0632*/ 	.byte	0x3f
	.zero		1


	//   ....[49]....
        /*0634*/ 	.word	0x00011910
        /*0638*/ 	.word	0x00000003
        /*063c*/ 	.word	0x00000000
        /*0640*/ 	.short	0x010a
        /*0642*/ 	.byte	0x3f
	.zero		1


	//   ....[50]....
        /*0644*/ 	.word	0x00011970
        /*0648*/ 	.word	0x00000000
        /*064c*/ 	.word	0x00000000
        /*0650*/ 	.short	0x010a
        /*0652*/ 	.byte	0x3f
	.zero		1


	//   ....[51]....
        /*0654*/ 	.word	0x000119a0
        /*0658*/ 	.word	0x00000003
        /*065c*/ 	.word	0x00000000
        /*0660*/ 	.short	0x010a
        /*0662*/ 	.byte	0x3f
	.zero		1


	//   ....[52]....
        /*0664*/ 	.word	0x00011a20
        /*0668*/ 	.word	0x00000003
        /*066c*/ 	.word	0x00038800
        /*0670*/ 	.short	0x010a
        /*0672*/ 	.byte	0x3f
	.zero		1


	//   ....[53]....
        /*0674*/ 	.word	0x00011a90
        /*0678*/ 	.word	0x00000003
        /*067c*/ 	.word	0x00038830
        /*0680*/ 	.short	0x010a
        /*0682*/ 	.byte	0x3f
	.zero		1


	//   ....[54]....
        /*0684*/ 	.word	0x00011b00
        /*0688*/ 	.word	0x00000007
        /*068c*/ 	.word	0x00038830
        /*0690*/ 	.short	0x010a
        /*0692*/ 	.byte	0x3f
	.zero		1


	//   ....[55]....
        /*0694*/ 	.word	0x00011b60
        /*0698*/ 	.word	0x00000003
        /*069c*/ 	.word	0x00038850
        /*06a0*/ 	.short	0x010a
        /*06a2*/ 	.byte	0x3f
	.zero		1


	//   ....[56]....
        /*06a4*/ 	.word	0x00011bb0
        /*06a8*/ 	.word	0x0000000b
        /*06ac*/ 	.word	0x00038850
        /*06b0*/ 	.short	0x010a
        /*06b2*/ 	.byte	0x3f
	.zero		1


	//   ....[57]....
        /*06b4*/ 	.word	0x00011d10
        /*06b8*/ 	.word	0x00000003
        /*06bc*/ 	.word	0x00038840
        /*06c0*/ 	.short	0x010a
        /*06c2*/ 	.byte	0x3f
	.zero		1


	//   ....[58]....
        /*06c4*/ 	.word	0x000128a0
        /*06c8*/ 	.word	0x00000003
        /*06cc*/ 	.word	0x00038820
        /*06d0*/ 	.short	0x010a
        /*06d2*/ 	.byte	0x3f
	.zero		1


	//   ....[59]....
        /*06d4*/ 	.word	0x00012900
        /*06d8*/ 	.word	0x00000003
        /*06dc*/ 	.word	0x00038848
        /*06e0*/ 	.short	0x010a
        /*06e2*/ 	.byte	0x3f
	.zero		1


	//   ....[60]....
        /*06e4*/ 	.word	0x00012960
        /*06e8*/ 	.word	0x00000003
        /*06ec*/ 	.word	0x00038860
        /*06f0*/ 	.short	0x010a
        /*06f2*/ 	.byte	0x3f
	.zero		1


	//   ....[61]....
        /*06f4*/ 	.word	0x000129c0
        /*06f8*/ 	.word	0x00000003
        /*06fc*/ 	.word	0x00038840
        /*0700*/ 	.short	0x010a
        /*0702*/ 	.byte	0x3f
	.zero		1


	//   ....[62]....
        /*0704*/ 	.word	0x00012a20
        /*0708*/ 	.word	0x00000003
        /*070c*/ 	.word	0x00038868
        /*0710*/ 	.short	0x010a
        /*0712*/ 	.byte	0x3f
	.zero		1


	//   ....[63]....
        /*0714*/ 	.word	0x00012a80
        /*0718*/ 	.word	0x00000003
        /*071c*/ 	.word	0x00038848
        /*0720*/ 	.short	0x010a
        /*0722*/ 	.byte	0x3f
	.zero		1


	//   ....[64]....
        /*0724*/ 	.word	0x00012ae0
        /*0728*/ 	.word	0x00000003
        /*072c*/ 	.word	0x00038860
        /*0730*/ 	.short	0x010a
        /*0732*/ 	.byte	0x3f
	.zero		1


	//   ....[65]....
        /*0734*/ 	.word	0x00012b30
        /*0738*/ 	.word	0x00000003
        /*073c*/ 	.word	0x00038860
        /*0740*/ 	.short	0x010a
        /*0742*/ 	.byte	0x3f
	.zero		1


	//   ....[66]....
        /*0744*/ 	.word	0x00012b80
        /*0748*/ 	.word	0x00000002
        /*074c*/ 	.word	0x00038820
        /*0750*/ 	.short	0x010a
        /*0752*/ 	.byte	0x3f
	.zero		1


	//   ....[67]....
        /*0754*/ 	.word	0x00012d20
        /*0758*/ 	.word	0x00000006
        /*075c*/ 	.word	0x00000000
        /*0760*/ 	.short	0x010a
        /*0762*/ 	.byte	0x3f
	.zero		1


	//   ....[68]....
        /*0764*/ 	.word	0x00012d70
        /*0768*/ 	.word	0x00000003
        /*076c*/ 	.word	0x00000000
        /*0770*/ 	.short	0x010a
        /*0772*/ 	.byte	0x3f
	.zero		1


	//   ....[69]....
        /*0774*/ 	.word	0x00012dc0
        /*0778*/ 	.word	0x00000000
        /*077c*/ 	.word	0x00000000
        /*0780*/ 	.short	0x010a
        /*0782*/ 	.byte	0x3f
	.zero		1


	//----- nvinfo : EIATTR_NUM_MBARRIERS
	.align		4
.L_343:
        /*0784*/ 	.byte	0x03, 0x38
        /*0786*/ 	.short	0x0016


	//----- nvinfo : EIATTR_EXIT_INSTR_OFFSETS
	.align		4
        /*0788*/ 	.byte	0x04, 0x1c
        /*078a*/ 	.short	(.L_345 - .L_344)


	//   ....[0]....
.L_344:
        /*078c*/ 	.word	0x000119f0


	//----- nvinfo : EIATTR_MAX_THREADS
	.align		4
.L_345:
        /*0790*/ 	.byte	0x04, 0x05
        /*0792*/ 	.short	(.L_347 - .L_346)
.L_346:
        /*0794*/ 	.word	0x00000180
        /*0798*/ 	.word	0x00000001
        /*079c*/ 	.word	0x00000001


	//----- nvinfo : EIATTR_CRS_STACK_SIZE
	.align		4
.L_347:
        /*07a0*/ 	.byte	0x04, 0x1e
        /*07a2*/ 	.short	(.L_349 - .L_348)
.L_348:
        /*07a4*/ 	.word	0x00000000


	//----- nvinfo : EIATTR_CBANK_PARAM_SIZE
	.align		4
.L_349:
        /*07a8*/ 	.byte	0x03, 0x19
        /*07aa*/ 	.short	0x0a70


	//----- nvinfo : EIATTR_PARAM_CBANK
	.align		4
        /*07ac*/ 	.byte	0x04, 0x0a
        /*07ae*/ 	.short	(.L_351 - .L_350)
	.align		4
.L_350:
        /*07b0*/ 	.word	index@(.nv.constant0._ZN7cutlass13device_kernelIN5flash11enable_sm90INS1_16FlashAttnFwdSm90INS1_25CollectiveMainloopFwdSm90ILi2EN4cute5tupleIJNS5_1CILi1EEES8_S8_EEENS6_IJNS7_ILi128EEENS7_ILi80EEENS7_ILi256EEEEEELi256ENS_6half_tEfNS_4arch4Sm90ELb0ELb0ELb1ELb0ELb0ELb0ELb0ELb1ELb1ELb1ELb1ELb0EEENS1_21CollectiveEpilogueFwdINS6_IJSA_SC_SB_EEES9_SE_SG_Li256ELb0ELb1ELb1ELb0EEENS1_19SingleTileSchedulerILb0ELb1ELb1ELi128EEEEEEEEEvNT_6ParamsE)
        /*07b4*/ 	.short	0x0210
        /*07b6*/ 	.short	0x0a70


	//----- nvinfo : EIATTR_SW_WAR
	.align		4
.L_351:
        /*07b8*/ 	.byte	0x04, 0x36
        /*07ba*/ 	.short	(.L_353 - .L_352)
.L_352:
        /*07bc*/ 	.word	0x00000008
.L_353:


//--------------------- .nv.info._ZN7cutlass13device_kernelIN5flash11enable_sm90INS1_16FlashAttnFwdSm90INS1_25CollectiveMainloopFwdSm90ILi2EN4cute5tupleIJNS5_1CILi1EEES8_S8_EEENS6_IJNS7_ILi128EEENS7_ILi80EEENS7_ILi256EEEEEELi256ENS_6half_tEfNS_4arch4Sm90ELb0ELb0ELb1ELb1ELb0ELb0ELb0ELb1ELb1ELb1ELb1ELb0EEENS1_21CollectiveEpilogueFwdINS6_IJSA_SC_SB_EEES9_SE_SG_Li256ELb1ELb1ELb1ELb0EEENS1_36VarlenDynamicPersistentTileSchedulerILi128ELi80ELi256ELi128ELb1ELb1ELb1ELb0ELb1ELb1EEEEEEEEEvNT_6ParamsE --------------------------
	.section	.nv.info._ZN7cutlass13device_kernelIN5flash11enable_sm90INS1_16FlashAttnFwdSm90INS1_25CollectiveMainloopFwdSm90ILi2EN4cute5tupleIJNS5_1CILi1EEES8_S8_EEENS6_IJNS7_ILi128EEENS7_ILi80EEENS7_ILi256EEEEEELi256ENS_6half_tEfNS_4arch4Sm90ELb0ELb0ELb1ELb1ELb0ELb0ELb0ELb1ELb1ELb1ELb1ELb0EEENS1_21CollectiveEpilogueFwdINS6_IJSA_SC_SB_EEES9_SE_SG_Li256ELb1ELb1ELb1ELb0EEENS1_36VarlenDynamicPersistentTileSchedulerILi128ELi80ELi256ELi128ELb1ELb1ELb1ELb0ELb1ELb1EEEEEEEEEvNT_6ParamsE,"",@"SHT_CUDA_INFO"
	.sectionflags	@""
	.align	4


	//----- nvinfo : EIATTR_CUDA_API_VERSION
	.align		4
        /*0000*/ 	.byte	0x04, 0x37
        /*0002*/ 	.short	(.L_355 - .L_354)
.L_354:
        /*0004*/ 	.word	0x00000082


	//----- nvinfo : EIATTR_KPARAM_INFO
	.align		4
.L_355:
        /*0008*/ 	.byte	0x04, 0x17
        /*000a*/ 	.short	(.L_357 - .L_356)
.L_356:
        /*000c*/ 	.word	0x00000000
        /*0010*/ 	.short	0x0000
        /*0012*/ 	.short	0x0070
        /*0014*/ 	.byte	0x00, 0xf0, 0x01, 0x2a


	//----- nvinfo : EIATTR_SPARSE_MMA_MASK
	.align		4
.L_357:
        /*0018*/ 	.byte	0x03, 0x50
        /*001a*/ 	.short	0x0000


	//----- nvinfo : EIATTR_MAXREG_COUNT
	.align		4
        /*001c*/ 	.byte	0x03, 0x1b
        /*001e*/ 	.short	0x00a8


	//----- nvinfo : EIATTR_NUM_BARRIERS
	.align		4
        /*0020*/ 	.byte	0x02, 0x4c
        /*0022*/ 	.byte	0x09
	.zero		1


	//----- nvinfo : EIATTR_EXTERNS
	.align		4
        /*0024*/ 	.byte	0x04, 0x0f
        /*0026*/ 	.short	(.L_359 - .L_358)


	//   ....[0]....
	.align		4
.L_358:
        /*0028*/ 	.word	index@(__assertfail)


	//----- nvinfo : EIATTR_ANNOTATIONS
	.align		4
.L_359:
        /*002c*/ 	.byte	0x04, 0x55
        /*002e*/ 	.short	(.L_361 - .L_360)


	//   ....[0]....
.L_360:
        /* <DEDUP_REMOVED lines=81> */


	//----- nvinfo : EIATTR_MERCURY_ISA_VERSION
	.align		4
.L_361:
        /*0530*/ 	.byte	0x03, 0x5f
        /*0532*/ 	.short	0x0101


	//----- nvinfo : EIATTR_UNUSED_LOAD_BYTE_OFFSET
	.align		4
        /*0534*/ 	.byte	0x04, 0x44
        /*0536*/ 	.short	(.L_363 - .L_362)


	//   ....[0]....
.L_362:
        /*0538*/ 	.word	0x00000a10
        /*053c*/ 	.word	0x0000fff0


	//   ....[1]....
        /*0540*/ 	.word	0x0000bc40
        /*0544*/ 	.word	0x0000fff0


	//----- nvinfo : EIATTR_INT_WARP_WIDE_INSTR_OFFSETS
	.align		4
.L_363:
        /*0548*/ 	.byte	0x04, 0x31
        /*054a*/ 	.short	(.L_365 - .L_364)


	//   ....[0]....
.L_364:
        /*054c*/ 	.word	0x00000130


	//   ....[1]....
        /*0550*/ 	.word	0x00000170


	//   ....[2]....
        /*0554*/ 	.word	0x000001e0


	//   ....[3]....
        /*0558*/ 	.word	0x000095b0


	//   ....[4]....
        /*055c*/ 	.word	0x00011f20


	//   ....[5]....
        /*0560*/ 	.word	0x00011fc0


	//   ....[6]....
        /*0564*/ 	.word	0x00016410


	//   ....[7]....
        /*0568*/ 	.word	0x00016480


	//----- nvinfo : EIATTR_COOP_GROUP_MASK_REGIDS
	.align		4
.L_365:
        /*056c*/ 	.byte	0x04, 0x29
        /*056e*/ 	.short	(.L_367 - .L_366)


	//   ....[0]....
.L_366:
        /*0570*/ 	.word	0xffffffff


	//   ....[1]....
        /*0574*/ 	.word	0xffffffff


	//   ....[2]....
        /*0578*/ 	.word	0xffffffff


	//   ....[3]....
        /*057c*/ 	.word	0xffffffff


	//   ....[4]....
        /*0580*/ 	.word	0xffffffff


	//   ....[5]....
        /*0584*/ 	.word	0xffffffff


	//   ....[6]....
        /*0588*/ 	.word	0xffffffff


	//   ....[7]....
        /*058c*/ 	.word	0xffffffff


	//   ....[8]....
        /*0590*/ 	.word	0xffffffff


	//   ....[9]....
        /*0594*/ 	.word	0xffffffff


	//   ....[10]....
        /*0598*/ 	.word	0xffffffff


	//   ....[11]....
        /*059c*/ 	.word	0xffffffff


	//   ....[12]....
        /*05a0*/ 	.word	0xffffffff


	//   ....[13]....
        /*05a4*/ 	.word	0xffffffff


	//   ....[14]....
        /*05a8*/ 	.word	0xffffffff


	//   ....[15]....
        /*05ac*/ 	.word	0xffffffff


	//   ....[16]....
        /*05b0*/ 	.word	0xffffffff


	//   ....[17]....
        /*05b4*/ 	.word	0xffffffff


	//   ....[18]....
        /*05b8*/ 	.word	0xffffffff


	//   ....[19]....
        /*05bc*/ 	.word	0xffffffff


	//   ....[20]....
        /*05c0*/ 	.word	0xffffffff


	//   ....[21]....
        /*05c4*/ 	.word	0xffffffff


	//   ....[22]....
        /*05c8*/ 	.word	0xffffffff


	//   ....[23]....
        /*05cc*/ 	.word	0xffffffff


	//   ....[24]....
        /*05d0*/ 	.word	0xffffffff


	//   ....[25]....
        /*05d4*/ 	.word	0xffffffff


	//   ....[26]....
        /*05d8*/ 	.word	0xffffffff


	//   ....[27]....
        /*05dc*/ 	.word	0xffffffff


	//   ....[28]....
        /*05e0*/ 	.word	0xffffffff


	//   ....[29]....
        /*05e4*/ 	.word	0xffffffff


	//   ....[30]....
        /*05e8*/ 	.word	0xffffffff


	//   ....[31]....
        /*05ec*/ 	.word	0xffffffff


	//   ....[32]....
        /*05f0*/ 	.word	0xffffffff


	//   ....[33]....
        /*05f4*/ 	.word	0xffffffff


	//   ....[34]....
        /*05f8*/ 	.word	0xffffffff


	//   ....[35]....
        /*05fc*/ 	.word	0xffffffff


	//   ....[36]....
        /*0600*/ 	.word	0xffffffff


	//   ....[37]....
        /*0604*/ 	.word	0xffffffff


	//   ....[38]....
        /*0608*/ 	.word	0xffffffff


	//   ....[39]....
        /*060c*/ 	.word	0xffffffff


	//   ....[40]....
        /*0610*/ 	.word	0xffffffff


	//   ....[41]....
        /*0614*/ 	.word	0xffffffff


	//   ....[42]....
        /*0618*/ 	.word	0xffffffff


	//   ....[43]....
        /*061c*/ 	.word	0xffffffff


	//   ....[44]....
        /*0620*/ 	.word	0xffffffff


	//   ....[45]....
        /*0624*/ 	.word	0xffffffff


	//   ....[46]....
        /*0628*/ 	.word	0xffffffff


	//   ....[47]....
        /*062c*/ 	.word	0xffffffff


	//   ....[48]....
        /*0630*/ 	.word	0xffffffff


	//   ....[49]....
        /*0634*/ 	.word	0xffffffff


	//   ....[50]....
        /*0638*/ 	.word	0xffffffff


	//   ....[51]....
        /*063c*/ 	.word	0xffffffff


	//   ....[52]....
        /*0640*/ 	.word	0xffffffff


	//   ....[53]....
        /*0644*/ 	.word	0xffffffff


	//   ....[54]....
        /*0648*/ 	.word	0xffffffff


	//   ....[55]....
        /*064c*/ 	.word	0xffffffff


	//   ....[56]....
        /*0650*/ 	.word	0xffffffff


	//   ....[57]....
        /*0654*/ 	.word	0xffffffff


	//   ....[58]....
        /*0658*/ 	.word	0xffffffff


	//   ....[59]....
        /*065c*/ 	.word	0xffffffff


	//   ....[60]....
        /*0660*/ 	.word	0xffffffff


	//   ....[61]....
        /*0664*/ 	.word	0xffffffff


	//   ....[62]....
        /*0668*/ 	.word	0xffffffff


	//   ....[63]....
        /*066c*/ 	.word	0xffffffff


	//   ....[64]....
        /*0670*/ 	.word	0xffffffff


	//   ....[65]....
        /*0674*/ 	.word	0xffffffff


	//   ....[66]....
        /*0678*/ 	.word	0xffffffff


	//   ....[67]....
        /*067c*/ 	.word	0xffffffff


	//   ....[68]....
        /*0680*/ 	.word	0xffffffff


	//   ....[69]....
        /*0684*/ 	.word	0xffffffff


	//   ....[70]....
        /*0688*/ 	.word	0xffffffff


	//   ....[71]....
        /*068c*/ 	.word	0xffffffff


	//   ....[72]....
        /*0690*/ 	.word	0xffffffff


	//   ....[73]....
        /*0694*/ 	.word	0xffffffff


	//   ....[74]....
        /*0698*/ 	.word	0xffffffff


	//   ....[75]....
        /*069c*/ 	.word	0xffffffff


	//   ....[76]....
        /*06a0*/ 	.word	0xffffffff


	//   ....[77]....
        /*06a4*/ 	.word	0xffffffff


	//   ....[78]....
        /*06a8*/ 	.word	0xffffffff


	//   ....[79]....
        /*06ac*/ 	.word	0xffffffff


	//   ....[80]....
        /*06b0*/ 	.word	0xffffffff


	//   ....[81]....
        /*06b4*/ 	.word	0xffffffff


	//   ....[82]....
        /*06b8*/ 	.word	0xffffffff


	//   ....[83]....
        /*06bc*/ 	.word	0xffffffff


	//   ....[84]....
        /*06c0*/ 	.word	0xffffffff


	//   ....[85]....
        /*06c4*/ 	.word	0xffffffff


	//   ....[86]....
        /*06c8*/ 	.word	0xffffffff


	//   ....[87]....
        /*06cc*/ 	.word	0xffffffff


	//   ....[88]....
        /*06d0*/ 	.word	0xffffffff


	//   ....[89]....
        /*06d4*/ 	.word	0xffffffff


	//   ....[90]....
        /*06d8*/ 	.word	0xffffffff


	//   ....[91]....
        /*06dc*/ 	.word	0xffffffff


	//   ....[92]....
        /*06e0*/ 	.word	0xffffffff


	//   ....[93]....
        /*06e4*/ 	.word	0xffffffff


	//   ....[94]....
        /*06e8*/ 	.word	0xffffffff


	//   ....[95]....
        /*06ec*/ 	.word	0xffffffff


	//   ....[96]....
        /*06f0*/ 	.word	0xffffffff


	//   ....[97]....
        /*06f4*/ 	.word	0x0500000f


	//   ....[98]....
        /*06f8*/ 	.word	0x0500000f


	//   ....[99]....
        /*06fc*/ 	.word	0x0500000f


	//   ....[100]....
        /*0700*/ 	.word	0x0500000f


	//   ....[101]....
        /*0704*/ 	.word	0x0500000f


	//   ....[102]....
        /*0708*/ 	.word	0x0500000f


	//   ....[103]....
        /*070c*/ 	.word	0x0500000f


	//   ....[104]....
        /*0710*/ 	.word	0x0500000f


	//   ....[105]....
        /*0714*/ 	.word	0x0500000f


	//   ....[106]....
        /*0718*/ 	.word	0x0500000f


	//   ....[107]....
        /*071c*/ 	.word	0x0500000f


	//   ....[108]....
        /*0720*/ 	.word	0x0500000f


	//   ....[109]....
        /*0724*/ 	.word	0x0500000f


	//   ....[110]....
        /*0728*/ 	.word	0x0500000f


	//   ....[111]....
        /*072c*/ 	.word	0x0500000f


	//   ....[112]....
        /*0730*/ 	.word	0x0500000f


	//   ....[113]....
        /*0734*/ 	.word	0x0500000f


	//   ....[114]....
        /*0738*/ 	.word	0x0500000f


	//   ....[115]....
        /*073c*/ 	.word	0x0500000f


	//   ....[116]....
        /*0740*/ 	.word	0x0500000f


	//   ....[117]....
        /*0744*/ 	.word	0x0500000f


	//   ....[118]....
        /*0748*/ 	.word	0x0500000f


	//   ....[119]....
        /*074c*/ 	.word	0x0500000f


	//   ....[120]....
        /*0750*/ 	.word	0x0500000f


	//   ....[121]....
        /*0754*/ 	.word	0x0500000f


	//   ....[122]....
        /*0758*/ 	.word	0x0500000f


	//   ....[123]....
        /*075c*/ 	.word	0x0500000f


	//   ....[124]....
        /*0760*/ 	.word	0x0500000f


	//   ....[125]....
        /*0764*/ 	.word	0x0500000f


	//   ....[126]....
        /*0768*/ 	.word	0x0500000f


	//   ....[127]....
        /*076c*/ 	.word	0x0500000f


	//   ....[128]....
        /*0770*/ 	.word	0x0500000f


	//   ....[129]....
        /*0774*/ 	.word	0x0500000f


	//   ....[130]....
        /*0778*/ 	.word	0x0500000f


	//   ....[131]....
        /*077c*/ 	.word	0x0500000f


	//   ....[132]....
        /*0780*/ 	.word	0x0500000f


	//----- nvinfo : EIATTR_COOP_GROUP_INSTR_OFFSETS
	.align		4
.L_367:
        /*0784*/ 	.byte	0x04, 0x28
        /*0786*/ 	.short	(.L_369 - .L_368)


	//   ....[0]....
.L_368:
        /*0788*/ 	.word	0x00000060


	//   ....[1]....
        /*078c*/ 	.word	0x00000140


	//   ....[2]....
        /*0790*/ 	.word	0x00000190


	//   ....[3]....
        /*0794*/ 	.word	0x000003c0


	//   ....[4]....
        /*0798*/ 	.word	0x00000520


	//   ....[5]....
        /*079c*/ 	.word	0x00000640


	//   ....[6]....
        /*07a0*/ 	.word	0x000007a0


	//   ....[7]....
        /*07a4*/ 	.word	0x00001df0


	//   ....[8]....
        /*07a8*/ 	.word	0x00005520


	//   ....[9]....
        /*07ac*/ 	.word	0x00005590


	//   ....[10]....
        /*07b0*/ 	.word	0x00005930


	//   ....[11]....
        /*07b4*/ 	.word	0x000059a0


	//   ....[12]....
        /*07b8*/ 	.word	0x000097f0


	//   ....[13]....
        /*07bc*/ 	.word	0x00009850


	//   ....[14]....
        /*07c0*/ 	.word	0x00009de0


	//   ....[15]....
        /*07c4*/ 	.word	0x00009e40


	//   ....[16]....
        /*07c8*/ 	.word	0x0000af50


	//   ....[17]....
        /*07cc*/ 	.word	0x0000afe0


	//   ....[18]....
        /*07d0*/ 	.word	0x0000b230


	//   ....[19]....
        /*07d4*/ 	.word	0x0000b240


	//   ....[20]....
        /*07d8*/ 	.word	0x0000ce60


	//   ....[21]....
        /*07dc*/ 	.word	0x0000ce80


	//   ....[22]....
        /*07e0*/ 	.word	0x0000ce90


	//   ....[23]....
        /*07e4*/ 	.word	0x0000ceb0


	//   ....[24]....
        /*07e8*/ 	.word	0x0000d9c0


	//   ....[25]....
        /*07ec*/ 	.word	0x0000d9f0


	//   ....[26]....
        /*07f0*/ 	.word	0x0000db90


	//   ....[27]....
        /*07f4*/ 	.word	0x0000dbb0


	//   ....[28]....
        /*07f8*/ 	.word	0x0000dd00


	//   ....[29]....
        /*07fc*/ 	.word	0x0000dd20


	//   ....[30]....
        /*0800*/ 	.word	0x0000de80


	//   ....[31]....
        /*0804*/ 	.word	0x0000dea0


	//   ....[32]....
        /*0808*/ 	.word	0x0000e470


	//   ....[33]....
        /*080c*/ 	.word	0x0000e4b0


	//   ....[34]....
        /*0810*/ 	.word	0x0000ee20


	//   ....[35]....
        /*0814*/ 	.word	0x0000ee30


	//   ....[36]....
        /*0818*/ 	.word	0x000101f0


	//   ....[37]....
        /*081c*/ 	.word	0x00010220


	//   ....[38]....
        /*0820*/ 	.word	0x000103a0


	//   ....[39]....
        /*0824*/ 	.word	0x000103c0


	//   ....[40]....
        /*0828*/ 	.word	0x00010510


	//   ....[41]....
        /*082c*/ 	.word	0x00010530


	//   ....[42]....
        /*0830*/ 	.word	0x00010690


	//   ....[43]....
        /*0834*/ 	.word	0x000106b0


	//   ....[44]....
        /*0838*/ 	.word	0x00010890


	//   ....[45]....
        /*083c*/ 	.word	0x00010ac0


	//   ....[46]....
        /*0840*/ 	.word	0x00010af0


	//   ....[47]....
        /*0844*/ 	.word	0x00010b20


	//   ....[48]....
        /*0848*/ 	.word	0x00010b50


	//   ....[49]....
        /*084c*/ 	.word	0x00010b80


	//   ....[50]....
        /*0850*/ 	.word	0x00010bb0


	//   ....[51]....
        /*0854*/ 	.word	0x00010d60


	//   ....[52]....
        /*0858*/ 	.word	0x00010d90


	//   ....[53]....
        /*085c*/ 	.word	0x00010dc0


	//   ....[54]....
        /*0860*/ 	.word	0x00010df0


	//   ....[55]....
        /*0864*/ 	.word	0x00010e20


	//   ....[56]....
        /*0868*/ 	.word	0x00010e50


	//   ....[57]....
        /*086c*/ 	.word	0x00010ee0


	//   ....[58]....
        /*0870*/ 	.word	0x00010f10


	//   ....[59]....
        /*0874*/ 	.word	0x00010f20


	//   ....[60]....
        /*0878*/ 	.word	0x00010fd0


	//   ....[61]....
        /*087c*/ 	.word	0x00012520


	//   ....[62]....
        /*0880*/ 	.word	0x00013160


	//   ....[63]....
        /*0884*/ 	.word	0x000131b0


	//   ....[64]....
        /*0888*/ 	.word	0x00013280


	//   ....[65]....
        /*088c*/ 	.word	0x00013290


	//   ....[66]....
        /*0890*/ 	.word	0x00013340


	//   ....[67]....
        /*0894*/ 	.word	0x00013350


	//   ....[68]....
        /*0898*/ 	.word	0x00013400


	//   ....[69]....
        /*089c*/ 	.word	0x00013410


	//   ....[70]....
        /*08a0*/ 	.word	0x000134c0


	//   ....[71]....
        /*08a4*/ 	.word	0x000134d0


	//   ....[72]....
        /*08a8*/ 	.word	0x00013580


	//   ....[73]....
        /*08ac*/ 	.word	0x00013590


	//   ....[74]....
        /*08b0*/ 	.word	0x00013640


	//   ....[75]....
        /*08b4*/ 	.word	0x00013650


	//   ....[76]....
        /*08b8*/ 	.word	0x000136a0


	//   ....[77]....
        /*08bc*/ 	.word	0x000136f0


	//   ....[78]....
        /*08c0*/ 	.word	0x00016d50


	//   ....[79]....
        /*08c4*/ 	.word	0x00016d80


	//   ....[80]....
        /*08c8*/ 	.word	0x00016de0


	//   ....[81]....
        /*08cc*/ 	.word	0x00016e10


	//   ....[82]....
        /*08d0*/ 	.word	0x00016e40


	//   ....[83]....
        /*08d4*/ 	.word	0x00016e70


	//   ....[84]....
        /*08d8*/ 	.word	0x00016ea0


	//   ....[85]....
        /*08dc*/ 	.word	0x00016ed0


	//   ....[86]....
        /*08e0*/ 	.word	0x000170a0


	//   ....[87]....
        /*08e4*/ 	.word	0x000170d0


	//   ....[88]....
        /*08e8*/ 	.word	0x00017100


	//   ....[89]....
        /*08ec*/ 	.word	0x00017130


	//   ....[90]....
        /*08f0*/ 	.word	0x00017160


	//   ....[91]....
        /*08f4*/ 	.word	0x00017190


	//   ....[92]....
        /*08f8*/ 	.word	0x00017250


	//   ....[93]....
        /*08fc*/ 	.word	0x00017270


	//   ....[94]....
        /*0900*/ 	.word	0x00017280


	//   ....[95]....
        /*0904*/ 	.word	0x000172e0


	//   ....[96]....
        /*0908*/ 	.word	0x00017a00


	//   ....[97]....
        /*090c*/ 	.word	0x00017ef0


	//   ....[98]....
        /*0910*/ 	.word	0x000180d0


	//   ....[99]....
        /*0914*/ 	.word	0x00018120


	//   ....[100]....
        /*0918*/ 	.word	0x00018260


	//   ....[101]....
        /*091c*/ 	.word	0x000182b0


	//   ....[102]....
        /*0920*/ 	.word	0x000183f0


	//   ....[103]....
        /*0924*/ 	.word	0x00018440


	//   ....[104]....
        /*0928*/ 	.word	0x00018580


	//   ....[105]....
        /*092c*/ 	.word	0x000185d0


	//   ....[106]....
        /*0930*/ 	.word	0x00018710


	//   ....[107]....
        /*0934*/ 	.word	0x00018760


	//   ....[108]....
        /*0938*/ 	.word	0x000188a0


	//   ....[109]....
        /*093c*/ 	.word	0x000188f0


	//   ....[110]....
        /*0940*/ 	.word	0x00018a10


	//   ....[111]....
        /*0944*/ 	.word	0x00018a80


	//   ....[112]....
        /*0948*/ 	.word	0x00018ba0


	//   ....[113]....
        /*094c*/ 	.word	0x00018bf0


	//   ....[114]....
        /*0950*/ 	.word	0x00018f20


	//   ....[115]....
        /*0954*/ 	.word	0x00018fc0


	//   ....[116]....
        /*0958*/ 	.word	0x00019170


	//   ....[117]....
        /*095c*/ 	.word	0x000191f0


	//   ....[118]....
        /*0960*/ 	.word	0x00019270


	//   ....[119]....
        /*0964*/ 	.word	0x000192f0


	//   ....[120]....
        /*0968*/ 	.word	0x00019370


	//   ....[121]....
        /*096c*/ 	.word	0x00019400


	//   ....[122]....
        /*0970*/ 	.word	0x000194a0


	//   ....[123]....
        /*0974*/ 	.word	0x00019550


	//   ....[124]....
        /*0978*/ 	.word	0x000195d0


	//   ....[125]....
        /*097c*/ 	.word	0x00019650


	//   ....[126]....
        /*0980*/ 	.word	0x000196d0


	//   ....[127]....
        /*0984*/ 	.word	0x00019760


	//   ....[128]....
        /*0988*/ 	.word	0x000197e0


	//   ....[129]....
        /*098c*/ 	.word	0x00019880


	//   ....[130]....
        /*0990*/ 	.word	0x000198d0


	//   ....[131]....
        /*0994*/ 	.word	0x00019960


	//   ....[132]....
        /*0998*/ 	.word	0x00019a90


	//----- nvinfo : EIATTR_REG_RECONFIG
	.align		4
.L_369:
        /*099c*/ 	.byte	0x01, 0x54
	.zero		2


	//----- nvinfo : EIATTR_SYSCALL_OFFSETS
	.align		4
        /*09a0*/ 	.byte	0x04, 0x46
        /*09a2*/ 	.short	(.L_371 - .L_370)


	//   ....[0]....
.L_370:
        /*09a4*/ 	.word	0x00001f70


	//   ....[1]....
        /*09a8*/ 	.word	0x00012130


	//   ....[2]....
        /*09ac*/ 	.word	0x00012280


	//   ....[3]....
        /*09b0*/ 	.word	0x00012380


	//   ....[4]....
        /*09b4*/ 	.word	0x00012d10


	//----- nvinfo : EIATTR_MBARRIER_INSTR_OFFSETS
	.align		4
.L_371:
        /*09b8*/ 	.byte	0x04, 0x39
        /*09ba*/ 	.short	(.L_373 - .L_372)


	//   ....[0]....
.L_372:
        /*09bc*/ 	.word	0x00000270
        /*09c0*/ 	.word	0x000000ff
        /*09c4*/ 	.word	0x00038800
        /*09c8*/ 	.short	0x0100
        /*09ca*/ 	.byte	0x08
	.zero		1


	//   ....[1]....
        /*09cc*/ 	.word	0x00000280
        /*09d0*/ 	.word	0x000000ff
        /*09d4*/ 	.word	0x00038820
        /*09d8*/ 	.short	0x0100
        /*09da*/ 	.byte	0x08
	.zero		1


	//   ....[2]....
        /*09dc*/ 	.word	0x00000370
        /*09e0*/ 	.word	0x000000ff
        /*09e4*/ 	.word	0x00038830
        /*09e8*/ 	.short	0x0100
        /*09ea*/ 	.byte	0x08
	.zero		1


	//   ....[3]....
        /*09ec*/ 	.word	0x00000380
        /*09f0*/ 	.word	0x000000ff
        /*09f4*/ 	.word	0x00038840
        /*09f8*/ 	.short	0x0100
        /*09fa*/ 	.byte	0x08
	.zero		1


	//   ....[4]....
        /*09fc*/ 	.word	0x00000390
        /*0a00*/ 	.word	0x000000ff
        /*0a04*/ 	.word	0x00038838
        /*0a08*/ 	.short	0x0100
        /*0a0a*/ 	.byte	0x08
	.zero		1


	//   ....[5]....
        /*0a0c*/ 	.word	0x000003a0
        /*0a10*/ 	.word	0x000000ff
        /*0a14*/ 	.word	0x00038848
        /*0a18*/ 	.short	0x0100
        /*0a1a*/ 	.byte	0x08
	.zero		1


	//   ....[6]....
        /*0a1c*/ 	.word	0x000004d0
        /*0a20*/ 	.word	0x000000ff
        /*0a24*/ 	.word	0x00038850
        /*0a28*/ 	.short	0x0100
        /*0a2a*/ 	.byte	0x08
	.zero		1


	//   ....[7]....
        /*0a2c*/ 	.word	0x000004e0
        /*0a30*/ 	.word	0x000000ff
        /*0a34*/ 	.word	0x00038860
        /*0a38*/ 	.short	0x0100
        /*0a3a*/ 	.byte	0x08
	.zero		1


	//   ....[8]....
        /*0a3c*/ 	.word	0x000004f0
        /*0a40*/ 	.word	0x000000ff
        /*0a44*/ 	.word	0x00038858
        /*0a48*/ 	.short	0x0100
        /*0a4a*/ 	.byte	0x08
	.zero		1


	//   ....[9]....
        /*0a4c*/ 	.word	0x00000500
        /*0a50*/ 	.word	0x000000ff
        /*0a54*/ 	.word	0x00038868
        /*0a58*/ 	.short	0x0100
        /*0a5a*/ 	.byte	0x08
	.zero		1


	//   ....[10]....
        /*0a5c*/ 	.word	0x000005f0
        /*0a60*/ 	.word	0x000000ff
        /*0a64*/ 	.word	0x00038870
        /*0a68*/ 	.short	0x0100
        /*0a6a*/ 	.byte	0x06
	.zero		1


	//   ....[11]....
        /*0a6c*/ 	.word	0x00000600
        /*0a70*/ 	.word	0x000000ff
        /*0a74*/ 	.word	0x00038880
        /*0a78*/ 	.short	0x0100
        /*0a7a*/ 	.byte	0x06
	.zero		1


	//   ....[12]....
        /*0a7c*/ 	.word	0x00000610
        /*0a80*/ 	.word	0x000000ff
        /*0a84*/ 	.word	0x00038878
        /*0a88*/ 	.short	0x0100
        /*0a8a*/ 	.byte	0x06
	.zero		1


	//   ....[13]....
        /*0a8c*/ 	.word	0x00000620
        /*0a90*/ 	.word	0x000000ff
        /*0a94*/ 	.word	0x00038888
        /*0a98*/ 	.short	0x0100
        /*0a9a*/ 	.byte	0x06
	.zero		1


	//   ....[14]....
        /*0a9c*/ 	.word	0x00000750
        /*0aa0*/ 	.word	0x000000ff
        /*0aa4*/ 	.word	0x00038890
        /*0aa8*/ 	.short	0x0100
        /*0aaa*/ 	.byte	0x08
	.zero		1


	//   ....[15]....
        /*0aac*/ 	.word	0x00000760
        /*0ab0*/ 	.word	0x000000ff
        /*0ab4*/ 	.word	0x000388a0
        /*0ab8*/ 	.short	0x0100
        /*0aba*/ 	.byte	0x08
	.zero		1


	//   ....[16]....
        /*0abc*/ 	.word	0x00000770
        /*0ac0*/ 	.word	0x000000ff
        /*0ac4*/ 	.word	0x00038898
        /*0ac8*/ 	.short	0x0100
        /*0aca*/ 	.byte	0x08
	.zero		1


	//   ....[17]....
        /*0acc*/ 	.word	0x00000780
        /*0ad0*/ 	.word	0x000000ff
        /*0ad4*/ 	.word	0x000388a8
        /*0ad8*/ 	.short	0x0100
        /*0ada*/ 	.byte	0x08
	.zero		1


	//   ....[18]....
        /*0adc*/ 	.word	0x000008b0
        /*0ae0*/ 	.word	0x000000ff
        /*0ae4*/ 	.word	0x000388b0
        /*0ae8*/ 	.short	0x0100
        /*0aea*/ 	.byte	0x08
	.zero		1


	//   ....[19]....
        /*0aec*/ 	.word	0x000008c0
        /*0af0*/ 	.word	0x000000ff
        /*0af4*/ 	.word	0x000388c0
        /*0af8*/ 	.short	0x0100
        /*0afa*/ 	.byte	0x08
	.zero		1


	//   ....[20]....
        /*0afc*/ 	.word	0x000008d0
        /*0b00*/ 	.word	0x000000ff
        /*0b04*/ 	.word	0x000388b8
        /*0b08*/ 	.short	0x0100
        /*0b0a*/ 	.byte	0x08
	.zero		1


	//   ....[21]....
        /*0b0c*/ 	.word	0x000008e0
        /*0b10*/ 	.word	0x000000ff
        /*0b14*/ 	.word	0x000388c8
        /*0b18*/ 	.short	0x0100
        /*0b1a*/ 	.byte	0x08
	.zero		1


	//   ....[22]....
        /*0b1c*/ 	.word	0x00002030
        /*0b20*/ 	.word	0x00000005
        /*0b24*/ 	.word	0x00038800
        /*0b28*/ 	.short	0x010a
        /*0b2a*/ 	.byte	0x3f
	.zero		1


	//   ....[23]....
        /*0b2c*/ 	.word	0x000020d0
        /*0b30*/ 	.word	0x00000000
        /*0b34*/ 	.word	0x00038830
        /*0b38*/ 	.short	0x010a
        /*0b3a*/ 	.byte	0x3f
	.zero		1


	//   ....[24]....
        /*0b3c*/ 	.word	0x00002150
        /*0b40*/ 	.word	0x00000000
        /*0b44*/ 	.word	0x00038830
        /*0b48*/ 	.short	0x010a
        /*0b4a*/ 	.byte	0x3f
	.zero		1


	//   ....[25]....
        /*0b4c*/ 	.word	0x000052a0
        /*0b50*/ 	.word	0x00000000
        /*0b54*/ 	.word	0x00000000
        /*0b58*/ 	.short	0x0101
        /*0b5a*/ 	.byte	0x3f
	.zero		1


	//   ....[26]....
        /*0b5c*/ 	.word	0x00006840
        /*0b60*/ 	.word	0x000000ff
        /*0b64*/ 	.word	0x00038830
        /*0b68*/ 	.short	0x010a
        /*0b6a*/ 	.byte	0x3d
	.zero		1


	//   ....[27]....
        /*0b6c*/ 	.word	0x00006880
        /*0b70*/ 	.word	0x000000ff
        /*0b74*/ 	.word	0x00038830
        /*0b78*/ 	.short	0x010a
        /*0b7a*/ 	.byte	0x3d
	.zero		1


	//   ....[28]....
        /*0b7c*/ 	.word	0x00009140
        /*0b80*/ 	.word	0x000000ff
        /*0b84*/ 	.word	0x00038850
        /*0b88*/ 	.short	0x010a
        /*0b8a*/ 	.byte	0x06
	.zero		1


	//   ....[29]....
        /*0b8c*/ 	.word	0x00009180
        /*0b90*/ 	.word	0x000000ff
        /*0b94*/ 	.word	0x00038850
        /*0b98*/ 	.short	0x010a
        /*0b9a*/ 	.byte	0x06
	.zero		1


	//   ....[30]....
        /*0b9c*/ 	.word	0x0000a0e0
        /*0ba0*/ 	.word	0x000000ff
        /*0ba4*/ 	.word	0x00000000
        /*0ba8*/ 	.short	0x0101
        /*0baa*/ 	.byte	0x3d
	.zero		1


	//   ....[31]....
        /*0bac*/ 	.word	0x0000a140
        /*0bb0*/ 	.word	0x000000ff
        /*0bb4*/ 	.word	0x00000000
        /*0bb8*/ 	.short	0x0101
        /*0bba*/ 	.byte	0x06
	.zero		1


	//   ....[32]....
        /*0bbc*/ 	.word	0x0000ae80
        /*0bc0*/ 	.word	0x00000000
        /*0bc4*/ 	.word	0x00038850
        /*0bc8*/ 	.short	0x010a
        /*0bca*/ 	.byte	0x3f
	.zero		1


	//   ....[33]....
        /*0bcc*/ 	.word	0x0000aec0
        /*0bd0*/ 	.word	0x00000000
        /*0bd4*/ 	.word	0x00038850
        /*0bd8*/ 	.short	0x010a
        /*0bda*/ 	.byte	0x3f
	.zero		1


	//   ....[34]....
        /*0bdc*/ 	.word	0x0000b3e0
        /*0be0*/ 	.word	0x0000000b
        /*0be4*/ 	.word	0x00000000
        /*0be8*/ 	.short	0x0101
        /*0bea*/ 	.byte	0x3f
	.zero		1


	//   ....[35]....
        /*0bec*/ 	.word	0x0000d9d0
        /*0bf0*/ 	.word	0x000000ff
        /*0bf4*/ 	.word	0x00000000
        /*0bf8*/ 	.short	0x0101
        /*0bfa*/ 	.byte	0x08
	.zero		1


	//   ....[36]....
        /*0bfc*/ 	.word	0x0000e2b0
        /*0c00*/ 	.word	0x000000ff
        /*0c04*/ 	.word	0x00000000
        /*0c08*/ 	.short	0x0101
        /*0c0a*/ 	.byte	0x08
	.zero		1


	//   ....[37]....
        /*0c0c*/ 	.word	0x00012780
        /*0c10*/ 	.word	0x00000000
        /*0c14*/ 	.word	0x00038840
        /*0c18*/ 	.short	0x010a
        /*0c1a*/ 	.byte	0x3f
	.zero		1


	//   ....[38]....
        /*0c1c*/ 	.word	0x000137f0
        /*0c20*/ 	.word	0x00000012
        /*0c24*/ 	.word	0x00038800
        /*0c28*/ 	.short	0x0107
        /*0c2a*/ 	.byte	0x3f
	.zero		1


	//   ....[39]....
        /*0c2c*/ 	.word	0x00013900
        /*0c30*/ 	.word	0x00000012
        /*0c34*/ 	.word	0x00038800
        /*0c38*/ 	.short	0x0101
        /*0c3a*/ 	.byte	0x3f
	.zero		1


	//   ....[40]....
        /*0c3c*/ 	.word	0x00013920
        /*0c40*/ 	.word	0x00000012
        /*0c44*/ 	.word	0x00038820
        /*0c48*/ 	.short	0x010a
        /*0c4a*/ 	.byte	0x3f
	.zero		1


	//   ....[41]....
        /*0c4c*/ 	.word	0x00013cf0
        /*0c50*/ 	.word	0x00000003
        /*0c54*/ 	.word	0x00038840
        /*0c58*/ 	.short	0x010a
        /*0c5a*/ 	.byte	0x3f
	.zero		1


	//   ....[42]....
        /*0c5c*/ 	.word	0x00014290
        /*0c60*/ 	.word	0x00000003
        /*0c64*/ 	.word	0x00000060
        /*0c68*/ 	.short	0x010a
        /*0c6a*/ 	.byte	0x3f
	.zero		1


	//   ....[43]....
        /*0c6c*/ 	.word	0x00014b10
        /*0c70*/ 	.word	0x00000003
        /*0c74*/ 	.word	0x00038840
        /*0c78*/ 	.short	0x010a
        /*0c7a*/ 	.byte	0x3f
	.zero		1


	//   ....[44]....
        /*0c7c*/ 	.word	0x000150b0
        /*0c80*/ 	.word	0x00000002
        /*0c84*/ 	.word	0x00000060
        /*0c88*/ 	.short	0x010a
        /*0c8a*/ 	.byte	0x3f
	.zero		1


	//   ....[45]....
        /*0c8c*/ 	.word	0x00015870
        /*0c90*/ 	.word	0x00000002
        /*0c94*/ 	.word	0x00038840
        /*0c98*/ 	.short	0x010a
        /*0c9a*/ 	.byte	0x3f
	.zero		1


	//   ....[46]....
        /*0c9c*/ 	.word	0x00015e10
        /*0ca0*/ 	.word	0x00000002
        /*0ca4*/ 	.word	0x00000060
        /*0ca8*/ 	.short	0x010a
        /*0caa*/ 	.byte	0x3f
	.zero		1


	//   ....[47]....
        /*0cac*/ 	.word	0x00016580
        /*0cb0*/ 	.word	0x00000000
        /*0cb4*/ 	.word	0x00038860
        /*0cb8*/ 	.short	0x010a
        /*0cba*/ 	.byte	0x3f
	.zero		1


	//   ....[48]....
        /*0cbc*/ 	.word	0x00017980
        /*0cc0*/ 	.word	0x00000000
        /*0cc4*/ 	.word	0x00038820
        /*0cc8*/ 	.short	0x010a
        /*0cca*/ 	.byte	0x3f
	.zero		1


	//   ....[49]....
        /*0ccc*/ 	.word	0x00017b90
        /*0cd0*/ 	.word	0x00000006
        /*0cd4*/ 	.word	0x00000000
        /*0cd8*/ 	.short	0x010a
        /*0cda*/ 	.byte	0x3f
	.zero		1


	//   ....[50]....
        /*0cdc*/ 	.word	0x00017bc0
        /*0ce0*/ 	.word	0x00000007
        /*0ce4*/ 	.word	0x00000000
        /*0ce8*/ 	.short	0x010a
        /*0cea*/ 	.byte	0x3f
	.zero		1


	//   ....[51]....
        /*0cec*/ 	.word	0x00017c20
        /*0cf0*/ 	.word	0x00000004
        /*0cf4*/ 	.word	0x00000000
        /*0cf8*/ 	.short	0x010a
        /*0cfa*/ 	.byte	0x3f
	.zero		1


	//   ....[52]....
        /*0cfc*/ 	.word	0x00017c50
        /*0d00*/ 	.word	0x00000003
        /*0d04*/ 	.word	0x00000000
        /*0d08*/ 	.short	0x010a
        /*0d0a*/ 	.byte	0x3f
	.zero		1


	//   ....[53]....
        /*0d0c*/ 	.word	0x00017cb0
        /*0d10*/ 	.word	0x00000005
        /*0d14*/ 	.word	0x00038800
        /*0d18*/ 	.short	0x010a
        /*0d1a*/ 	.byte	0x3f
	.zero		1


	//   ....[54]....
        /*0d1c*/ 	.word	0x00017d00
        /*0d20*/ 	.word	0x00000000
        /*0d24*/ 	.word	0x00038830
        /*0d28*/ 	.short	0x010a
        /*0d2a*/ 	.byte	0x3f
	.zero		1


	//   ....[55]....
        /*0d2c*/ 	.word	0x00017d60
        /*0d30*/ 	.word	0x00000004
        /*0d34*/ 	.word	0x00038830
        /*0d38*/ 	.short	0x010a
        /*0d3a*/ 	.byte	0x3f
	.zero		1


	//   ....[56]....
        /*0d3c*/ 	.word	0x00017dc0
        /*0d40*/ 	.word	0x00000002
        /*0d44*/ 	.word	0x00038850
        /*0d48*/ 	.short	0x010a
        /*0d4a*/ 	.byte	0x3f
	.zero		1


	//   ....[57]....
        /*0d4c*/ 	.word	0x00017e10
        /*0d50*/ 	.word	0x00000000
        /*0d54*/ 	.word	0x00038850
        /*0d58*/ 	.short	0x010a
        /*0d5a*/ 	.byte	0x3f
	.zero		1


	//   ....[58]....
        /*0d5c*/ 	.word	0x00017fb0
        /*0d60*/ 	.word	0x00000000
        /*0d64*/ 	.word	0x00038840
        /*0d68*/ 	.short	0x010a
        /*0d6a*/ 	.byte	0x3f
	.zero		1


	//   ....[59]....
        /*0d6c*/ 	.word	0x00018c30
        /*0d70*/ 	.word	0x00000012
        /*0d74*/ 	.word	0x00038820
        /*0d78*/ 	.short	0x010a
        /*0d7a*/ 	.byte	0x3f
	.zero		1


	//   ....[60]....
        /*0d7c*/ 	.word	0x00018c80
        /*0d80*/ 	.word	0x00000003
        /*0d84*/ 	.word	0x00038840
        /*0d88*/ 	.short	0x010a
        /*0d8a*/ 	.byte	0x3f
	.zero		1


	//   ....[61]....
        /*0d8c*/ 	.word	0x00018cd0
        /*0d90*/ 	.word	0x00000003
        /*0d94*/ 	.word	0x00000060
        /*0d98*/ 	.short	0x010a
        /*0d9a*/ 	.byte	0x3f
	.zero		1


	//   ....[62]....
        /*0d9c*/ 	.word	0x00018d20
        /*0da0*/ 	.word	0x00000003
        /*0da4*/ 	.word	0x00038840
        /*0da8*/ 	.short	0x010a
        /*0daa*/ 	.byte	0x3f
	.zero		1


	//   ....[63]....
        /*0dac*/ 	.word	0x00018d70
        /*0db0*/ 	.word	0x00000002
        /*0db4*/ 	.word	0x00000060
        /*0db8*/ 	.short	0x010a
        /*0dba*/ 	.byte	0x3f
	.zero		1


	//   ....[64]....
        /*0dbc*/ 	.word	0x00018dc0
        /*0dc0*/ 	.word	0x00000002
        /*0dc4*/ 	.word	0x00038840
        /*0dc8*/ 	.short	0x010a
        /*0dca*/ 	.byte	0x3f
	.zero		1


	//   ....[65]....
        /*0dcc*/ 	.word	0x00018e10
        /*0dd0*/ 	.word	0x00000002
        /*0dd4*/ 	.word	0x00000060
        /*0dd8*/ 	.short	0x010a
        /*0dda*/ 	.byte	0x3f
	.zero		1


	//   ....[66]....
        /*0ddc*/ 	.word	0x00018e60
        /*0de0*/ 	.word	0x00000000
        /*0de4*/ 	.word	0x00038860
        /*0de8*/ 	.short	0x010a
        /*0dea*/ 	.byte	0x3f
	.zero		1


	//   ....[67]....
        /*0dec*/ 	.word	0x000199b0
        /*0df0*/ 	.word	0x00000000
        /*0df4*/ 	.word	0x00038820
        /*0df8*/ 	.short	0x010a
        /*0dfa*/ 	.byte	0x3f
	.zero		1


	//   ....[68]....
        /*0dfc*/ 	.word	0x00019b50
        /*0e00*/ 	.word	0x00000006
        /*0e04*/ 	.word	0x00000000
        /*0e08*/ 	.short	0x010a
        /*0e0a*/ 	.byte	0x3f
	.zero		1


	//   ....[69]....
        /*0e0c*/ 	.word	0x00019ba0
        /*0e10*/ 	.word	0x00000007
        /*0e14*/ 	.word	0x00000000
        /*0e18*/ 	.short	0x010a
        /*0e1a*/ 	.byte	0x3f
	.zero		1


	//   ....[70]....
        /*0e1c*/ 	.word	0x00019bf0
        /*0e20*/ 	.word	0x00000004
        /*0e24*/ 	.word	0x00000000
        /*0e28*/ 	.short	0x010a
        /*0e2a*/ 	.byte	0x3f
	.zero		1


	//----- nvinfo : EIATTR_NUM_MBARRIERS
	.align		4
.L_373:
        /*0e2c*/ 	.byte	0x03, 0x38
        /*0e2e*/ 	.short	0x0016


	//----- nvinfo : EIATTR_EXIT_INSTR_OFFSETS
	.align		4
        /*0e30*/ 	.byte	0x04, 0x1c
        /*0e32*/ 	.short	(.L_375 - .L_374)


	//   ....[0]....
.L_374:
        /*0e34*/ 	.word	0x00000a50


	//   ....[1]....
        /*0e38*/ 	.word	0x00010840


	//   ....[2]....
        /*0e3c*/ 	.word	0x00017ca0


	//----- nvinfo : EIATTR_MAX_THREADS
	.align		4
.L_375:
        /*0e40*/ 	.byte	0x04, 0x05
        /*0e42*/ 	.short	(.L_377 - .L_376)
.L_376:
        /*0e44*/ 	.word	0x00000180
        /*0e48*/ 	.word	0x00000001
        /*0e4c*/ 	.word	0x00000001


	//----- nvinfo : EIATTR_CRS_STACK_SIZE
	.align		4
.L_377:
        /*0e50*/ 	.byte	0x04, 0x1e
        /*0e52*/ 	.short	(.L_379 - .L_378)
.L_378:
        /*0e54*/ 	.word	0x00000000


	//----- nvinfo : EIATTR_CBANK_PARAM_SIZE
	.align		4
.L_379:
        /*0e58*/ 	.byte	0x03, 0x19
        /*0e5a*/ 	.short	0x0af0


	//----- nvinfo : EIATTR_PARAM_CBANK
	.align		4
        /*0e5c*/ 	.byte	0x04, 0x0a
        /*0e5e*/ 	.short	(.L_381 - .L_380)
	.align		4
.L_380:
        /*0e60*/ 	.word	index@(.nv.constant0._ZN7cutlass13device_kernelIN5flash11enable_sm90INS1_16FlashAttnFwdSm90INS1_25CollectiveMainloopFwdSm90ILi2EN4cute5tupleIJNS5_1CILi1EEES8_S8_EEENS6_IJNS7_ILi128EEENS7_ILi80EEENS7_ILi256EEEEEELi256ENS_6half_tEfNS_4arch4Sm90ELb0ELb0ELb1ELb1ELb0ELb0ELb0ELb1ELb1ELb1ELb1ELb0EEENS1_21CollectiveEpilogueFwdINS6_IJSA_SC_SB_EEES9_SE_SG_Li256ELb1ELb1ELb1ELb0EEENS1_36VarlenDynamicPersistentTileSchedulerILi128ELi80ELi256ELi128ELb1ELb1ELb1ELb0ELb1ELb1EEEEEEEEEvNT_6ParamsE)
        /*0e64*/ 	.short	0x0210
        /*0e66*/ 	.short	0x0af0


	//----- nvinfo : EIATTR_SW_WAR
	.align		4
.L_381:
        /*0e68*/ 	.byte	0x04, 0x36
        /*0e6a*/ 	.short	(.L_383 - .L_382)
.L_382:
        /*0e6c*/ 	.word	0x00000008
.L_383:


//--------------------- .nv.info._ZN7cutlass13device_kernelIN5flash11enable_sm90INS1_16FlashAttnFwdSm90INS1_25CollectiveMainloopFwdSm90ILi2EN4cute5tupleIJNS5_1CILi1EEES8_S8_EEENS6_IJNS7_ILi128EEENS7_ILi80EEENS7_ILi256EEEEEELi256ENS_6half_tEfNS_4arch4Sm90ELb0ELb0ELb1ELb1ELb0ELb1ELb0ELb1ELb1ELb1ELb1ELb0EEENS1_21CollectiveEpilogueFwdINS6_IJSA_SC_SB_EEES9_SE_SG_Li256ELb1ELb1ELb1ELb0EEENS1_36VarlenDynamicPersistentTileSchedulerILi128ELi80ELi256ELi128ELb1ELb1ELb1ELb0ELb1ELb1EEEEEEEEEvNT_6ParamsE --------------------------
	.section	.nv.info._ZN7cutlass13device_kernelIN5flash11enable_sm90INS1_16FlashAttnFwdSm90INS1_25CollectiveMainloopFwdSm90ILi2EN4cute5tupleIJNS5_1CILi1EEES8_S8_EEENS6_IJNS7_ILi128EEENS7_ILi80EEENS7_ILi256EEEEEELi256ENS_6half_tEfNS_4arch4Sm90ELb0ELb0ELb1ELb1ELb0ELb1ELb0ELb1ELb1ELb1ELb1ELb0EEENS1_21CollectiveEpilogueFwdINS6_IJSA_SC_SB_EEES9_SE_SG_Li256ELb1ELb1ELb1ELb0EEENS1_36VarlenDynamicPersistentTileSchedulerILi128ELi80ELi256ELi128ELb1ELb1ELb1ELb0ELb1ELb1EEEEEEEEEvNT_6ParamsE,"",@"SHT_CUDA_INFO"
	.sectionflags	@""
	.align	4


	//----- nvinfo : EIATTR_CUDA_API_VERSION
	.align		4
        /*0000*/ 	.byte	0x04, 0x37
        /*0002*/ 	.short	(.L_385 - .L_384)
.L_384:
        /*0004*/ 	.word	0x00000082


	//----- nvinfo : EIATTR_KPARAM_INFO
	.align		4
.L_385:
        /*0008*/ 	.byte	0x04, 0x17
        /*000a*/ 	.short	(.L_387 - .L_386)
.L_386:
        /*000c*/ 	.word	0x00000000
        /*0010*/ 	.short	0x0000
        /*0012*/ 	.short	0x0070
        /*0014*/ 	.byte	0x00, 0xf0, 0x01, 0x2a


	//----- nvinfo : EIATTR_SPARSE_MMA_MASK
	.align		4
.L_387:
        /*0018*/ 	.byte	0x03, 0x50
        /*001a*/ 	.short	0x0000


	//----- nvinfo : EIATTR_MAXREG_COUNT
	.align		4
        /*001c*/ 	.byte	0x03, 0x1b
        /*001e*/ 	.short	0x00a8


	//----- nvinfo : EIATTR_NUM_BARRIERS
	.align		4
        /*0020*/ 	.byte	0x02, 0x4c
        /*0022*/ 	.byte	0x10
	.zero		1


	//----- nvinfo : EIATTR_EXTERNS
	.align		4
        /*0024*/ 	.byte	0x04, 0x0f
        /*0026*/ 	.short	(.L_389 - .L_388)


	//   ....[0]....
	.align		4
.L_388:
        /*0028*/ 	.word	index@(__assertfail)


	//----- nvinfo : EIATTR_ANNOTATIONS
	.align		4
.L_389:
        /*002c*/ 	.byte	0x04, 0x55
        /*002e*/ 	.short	(.L_391 - .L_390)


	//   ....[0]....
.L_390:
        /* <DEDUP_REMOVED lines=201> */


	//----- nvinfo : EIATTR_MERCURY_ISA_VERSION
	.align		4
.L_391:
        /*0cb0*/ 	.byte	0x03, 0x5f
        /*0cb2*/ 	.short	0x0101


	//----- nvinfo : EIATTR_UNUSED_LOAD_BYTE_OFFSET
	.align		4
        /*0cb4*/ 	.byte	0x04, 0x44
        /*0cb6*/ 	.short	(.L_393 - .L_392)


	//   ....[0]....
.L_392:
        /*0cb8*/ 	.word	0x00000a80
        /*0cbc*/ 	.word	0x0000fff0


	//   ....[1]....
        /*0cc0*/ 	.word	0x0001e480
        /*0cc4*/ 	.word	0x0000fff0


	//----- nvinfo : EIATTR_INT_WARP_WIDE_INSTR_OFFSETS
	.align		4
.L_393:
        /*0cc8*/ 	.byte	0x04, 0x31
        /*0cca*/ 	.short	(.L_395 - .L_394)


	//   ....[0]....
.L_394:
        /*0ccc*/ 	.word	0x00000190


	//   ....[1]....
        /*0cd0*/ 	.word	0x000001d0


	//   ....[2]....
        /*0cd4*/ 	.word	0x00000240


	//   ....[3]....
        /*0cd8*/ 	.word	0x000260c0


	//   ....[4]....
        /*0cdc*/ 	.word	0x00026160


	//   ....[5]....
        /*0ce0*/ 	.word	0x0002a620


	//   ....[6]....
        /*0ce4*/ 	.word	0x0002a690


	//----- nvinfo : EIATTR_COOP_GROUP_MASK_REGIDS
	.align		4
.L_395:
        /*0ce8*/ 	.byte	0x04, 0x29
        /*0cea*/ 	.short	(.L_397 - .L_396)


	//   ....[0]....
.L_396:
        /*0cec*/ 	.word	0xffffffff


	//   ....[1]....
        /*0cf0*/ 	.word	0xffffffff


	//   ....[2]....
        /*0cf4*/ 	.word	0xffffffff


	//   ....[3]....
        /*0cf8*/ 	.word	0xffffffff


	//   ....[4]....
        /*0cfc*/ 	.word	0xffffffff


	//   ....[5]....
        /*0d00*/ 	.word	0xffffffff


	//   ....[6]....
        /*0d04*/ 	.word	0xffffffff


	//   ....[7]....
        /*0d08*/ 	.word	0xffffffff


	//   ....[8]....
        /*0d0c*/ 	.word	0xffffffff


	//   ....[9]....
        /*0d10*/ 	.word	0xffffffff


	//   ....[10]....
        /*0d14*/ 	.word	0xffffffff


	//   ....[11]....
        /*0d18*/ 	.word	0xffffffff


	//   ....[12]....
        /*0d1c*/ 	.word	0xffffffff


	//   ....[13]....
        /*0d20*/ 	.word	0xffffffff


	//   ....[14]....
        /*0d24*/ 	.word	0xffffffff


	//   ....[15]....
        /*0d28*/ 	.word	0xffffffff


	//   ....[16]....
        /*0d2c*/ 	.word	0xffffffff


	//   ....[17]....
        /*0d30*/ 	.word	0xffffffff


	//   ....[18]....
        /*0d34*/ 	.word	0xffffffff


	//   ....[19]....
        /*0d38*/ 	.word	0xffffffff


	//   ....[20]....
        /*0d3c*/ 	.word	0xffffffff


	//   ....[21]....
        /*0d40*/ 	.word	0xffffffff


	//   ....[22]....
        /*0d44*/ 	.word	0xffffffff


	//   ....[23]....
        /*0d48*/ 	.word	0xffffffff


	//   ....[24]....
        /*0d4c*/ 	.word	0xffffffff


	//   ....[25]....
        /*0d50*/ 	.word	0xffffffff


	//   ....[26]....
        /*0d54*/ 	.word	0xffffffff


	//   ....[27]....
        /*0d58*/ 	.word	0xffffffff


	//   ....[28]....
        /*0d5c*/ 	.word	0xffffffff


	//   ....[29]....
        /*0d60*/ 	.word	0xffffffff


	//   ....[30]....
        /*0d64*/ 	.word	0xffffffff


	//   ....[31]....
        /*0d68*/ 	.word	0xffffffff


	//   ....[32]....
        /*0d6c*/ 	.word	0xffffffff


	//   ....[33]....
        /*0d70*/ 	.word	0xffffffff


	//   ....[34]....
        /*0d74*/ 	.word	0xffffffff


	//   ....[35]....
        /*0d78*/ 	.word	0xffffffff


	//   ....[36]....
        /*0d7c*/ 	.word	0xffffffff


	//   ....[37]....
        /*0d80*/ 	.word	0xffffffff


	//   ....[38]....
        /*0d84*/ 	.word	0xffffffff


	//   ....[39]....
        /*0d88*/ 	.word	0xffffffff


	//   ....[40]....
        /*0d8c*/ 	.word	0xffffffff


	//   ....[41]....
        /*0d90*/ 	.word	0xffffffff


	//   ....[42]....
        /*0d94*/ 	.word	0xffffffff


	//   ....[43]....
        /*0d98*/ 	.word	0xffffffff


	//   ....[44]....
        /*0d9c*/ 	.word	0xffffffff


	//   ....[45]....
        /*0da0*/ 	.word	0xffffffff


	//   ....[46]....
        /*0da4*/ 	.word	0xffffffff


	//   ....[47]....
        /*0da8*/ 	.word	0xffffffff


	//   ....[48]....
        /*0dac*/ 	.word	0xffffffff


	//   ....[49]....
        /*0db0*/ 	.word	0xffffffff


	//   ....[50]....
        /*0db4*/ 	.word	0xffffffff


	//   ....[51]....
        /*0db8*/ 	.word	0xffffffff


	//   ....[52]....
        /*0dbc*/ 	.word	0xffffffff


	//   ....[53]....
        /*0dc0*/ 	.word	0xffffffff


	//   ....[54]....
        /*0dc4*/ 	.word	0xffffffff


	//   ....[55]....
        /*0dc8*/ 	.word	0xffffffff


	//   ....[56]....
        /*0dcc*/ 	.word	0xffffffff


	//   ....[57]....
        /*0dd0*/ 	.word	0xffffffff


	//   ....[58]....
        /*0dd4*/ 	.word	0xffffffff


	//   ....[59]....
        /*0dd8*/ 	.word	0xffffffff


	//   ....[60]....
        /*0ddc*/ 	.word	0xffffffff


	//   ....[61]....
        /*0de0*/ 	.word	0xffffffff


	//   ....[62]....
        /*0de4*/ 	.word	0xffffffff


	//   ....[63]....
        /*0de8*/ 	.word	0xffffffff


	//   ....[64]....
        /*0dec*/ 	.word	0xffffffff


	//   ....[65]....
        /*0df0*/ 	.word	0xffffffff


	//   ....[66]....
        /*0df4*/ 	.word	0xffffffff


	//   ....[67]....
        /*0df8*/ 	.word	0xffffffff


	//   ....[68]....
        /*0dfc*/ 	.word	0xffffffff


	//   ....[69]....
        /*0e00*/ 	.word	0xffffffff


	//   ....[70]....
        /*0e04*/ 	.word	0xffffffff


	//   ....[71]....
        /*0e08*/ 	.word	0xffffffff


	//   ....[72]....
        /*0e0c*/ 	.word	0xffffffff


	//   ....[73]....
        /*0e10*/ 	.word	0xffffffff


	//   ....[74]....
        /*0e14*/ 	.word	0xffffffff


	//   ....[75]....
        /*0e18*/ 	.word	0xffffffff


	//   ....[76]....
        /*0e1c*/ 	.word	0xffffffff


	//   ....[77]....
        /*0e20*/ 	.word	0xffffffff


	//   ....[78]....
        /*0e24*/ 	.word	0xffffffff


	//   ....[79]....
        /*0e28*/ 	.word	0xffffffff


	//   ....[80]....
        /*0e2c*/ 	.word	0xffffffff


	//   ....[81]....
        /*0e30*/ 	.word	0xffffffff


	//   ....[82]....
        /*0e34*/ 	.word	0xffffffff


	//   ....[83]....
        /*0e38*/ 	.word	0xffffffff


	//   ....[84]....
        /*0e3c*/ 	.word	0xffffffff


	//   ....[85]....
        /*0e40*/ 	.word	0xffffffff


	//   ....[86]....
        /*0e44*/ 	.word	0xffffffff


	//   ....[87]....
        /*0e48*/ 	.word	0xffffffff


	//   ....[88]....
        /*0e4c*/ 	.word	0xffffffff


	//   ....[89]....
        /*0e50*/ 	.word	0xffffffff


	//   ....[90]....
        /*0e54*/ 	.word	0xffffffff


	//   ....[91]....
        /*0e58*/ 	.word	0xffffffff


	//   ....[92]....
        /*0e5c*/ 	.word	0xffffffff


	//   ....[93]....
        /*0e60*/ 	.word	0xffffffff


	//   ....[94]....
        /*0e64*/ 	.word	0xffffffff


	//   ....[95]....
        /*0e68*/ 	.word	0xffffffff


	//   ....[96]....
        /*0e6c*/ 	.word	0xffffffff


	//   ....[97]....
        /*0e70*/ 	.word	0xffffffff


	//   ....[98]....
        /*0e74*/ 	.word	0xffffffff


	//   ....[99]....
        /*0e78*/ 	.word	0xffffffff


	//   ....[100]....
        /*0e7c*/ 	.word	0xffffffff


	//   ....[101]....
        /*0e80*/ 	.word	0xffffffff


	//   ....[102]....
        /*0e84*/ 	.word	0xffffffff


	//   ....[103]....
        /*0e88*/ 	.word	0xffffffff


	//   ....[104]....
        /*0e8c*/ 	.word	0xffffffff


	//   ....[105]....
        /*0e90*/ 	.word	0xffffffff


	//   ....[106]....
        /*0e94*/ 	.word	0x0500000f


	//   ....[107]....
        /*0e98*/ 	.word	0x0500000f


	//   ....[108]....
        /*0e9c*/ 	.word	0x0500000f


	//   ....[109]....
        /*0ea0*/ 	.word	0x0500000f


	//   ....[110]....
        /*0ea4*/ 	.word	0x0500000f


	//   ....[111]....
        /*0ea8*/ 	.word	0x0500000f


	//   ....[112]....
        /*0eac*/ 	.word	0x0500000f


	//   ....[113]....
        /*0eb0*/ 	.word	0x0500000f


	//   ....[114]....
        /*0eb4*/ 	.word	0x0500000f


	//   ....[115]....
        /*0eb8*/ 	.word	0x0500000f


	//   ....[116]....
        /*0ebc*/ 	.word	0x0500000f


	//   ....[117]....
        /*0ec0*/ 	.word	0x0500000f


	//   ....[118]....
        /*0ec4*/ 	.word	0x0500000f


	//   ....[119]....
        /*0ec8*/ 	.word	0x0500000f


	//   ....[120]....
        /*0ecc*/ 	.word	0x0500000f


	//   ....[121]....
        /*0ed0*/ 	.word	0x0500000f


	//   ....[122]....
        /*0ed4*/ 	.word	0x0500000f


	//   ....[123]....
        /*0ed8*/ 	.word	0x0500000f


	//   ....[124]....
        /*0edc*/ 	.word	0x0500000f


	//   ....[125]....
        /*0ee0*/ 	.word	0x0500000f


	//   ....[126]....
        /*0ee4*/ 	.word	0x0500000f


	//   ....[127]....
        /*0ee8*/ 	.word	0x0500000f


	//   ....[128]....
        /*0eec*/ 	.word	0x0500000f


	//   ....[129]....
        /*0ef0*/ 	.word	0x0500000f


	//   ....[130]....
        /*0ef4*/ 	.word	0x0500000f


	//   ....[131]....
        /*0ef8*/ 	.word	0x0500000f


	//   ....[132]....
        /*0efc*/ 	.word	0x0500000f


	//   ....[133]....
        /*0f00*/ 	.word	0x0500000f


	//   ....[134]....
        /*0f04*/ 	.word	0x0500000f


	//   ....[135]....
        /*0f08*/ 	.word	0x0500000f


	//   ....[136]....
        /*0f0c*/ 	.word	0x0500000f


	//   ....[137]....
        /*0f10*/ 	.word	0x0500000f


	//   ....[138]....
        /*0f14*/ 	.word	0x0500000f


	//   ....[139]....
        /*0f18*/ 	.word	0x0500000f


	//   ....[140]....
        /*0f1c*/ 	.word	0x0500000f


	//   ....[141]....
        /*0f20*/ 	.word	0x0500000f


	//   ....[142]....
        /*0f24*/ 	.word	0x0500000f


	//   ....[143]....
        /*0f28*/ 	.word	0x0500000f


	//   ....[144]....
        /*0f2c*/ 	.word	0x0500000f


	//   ....[145]....
        /*0f30*/ 	.word	0x0500000f


	//   ....[146]....
        /*0f34*/ 	.word	0x0500000f


	//   ....[147]....
        /*0f38*/ 	.word	0x0500000f


	//   ....[148]....
        /*0f3c*/ 	.word	0x0500000f


	//   ....[149]....
        /*0f40*/ 	.word	0x0500000f


	//   ....[150]....
        /*0f44*/ 	.word	0x0500000f


	//----- nvinfo : EIATTR_COOP_GROUP_INSTR_OFFSETS
	.align		4
.L_397:
        /*0f48*/ 	.byte	0x04, 0x28
        /*0f4a*/ 	.short	(.L_399 - .L_398)


	//   ....[0]....
.L_398:
        /*0f4c*/ 	.word	0x00000060


	//   ....[1]....
        /*0f50*/ 	.word	0x000001a0


	//   ....[2]....
        /*0f54*/ 	.word	0x000001f0


	//   ....[3]....
        /*0f58*/ 	.word	0x00000420


	//   ....[4]....
        /*0f5c*/ 	.word	0x00000580


	//   ....[5]....
        /*0f60*/ 	.word	0x000006a0


	//   ....[6]....
        /*0f64*/ 	.word	0x00000800


	//   ....[7]....
        /*0f68*/ 	.word	0x0000be30


	//   ....[8]....
        /*0f6c*/ 	.word	0x0000c3b0


	//   ....[9]....
        /*0f70*/ 	.word	0x0000c3c0


	//   ....[10]....
        /*0f74*/ 	.word	0x0000c3d0


	//   ....[11]....
        /*0f78*/ 	.word	0x0000c3e0


	//   ....[12]....
        /*0f7c*/ 	.word	0x0000f690


	//   ....[13]....
        /*0f80*/ 	.word	0x0000f6a0


	//   ....[14]....
        /*0f84*/ 	.word	0x0000f6b0


	//   ....[15]....
        /*0f88*/ 	.word	0x0000f6c0


	//   ....[16]....
        /*0f8c*/ 	.word	0x00016870


	//   ....[17]....
        /*0f90*/ 	.word	0x00016890


	//   ....[18]....
        /*0f94*/ 	.word	0x00016b60


	//   ....[19]....
        /*0f98*/ 	.word	0x00016b80


	//   ....[20]....
        /*0f9c*/ 	.word	0x0001c2a0


	//   ....[21]....
        /*0fa0*/ 	.word	0x0001c2c0


	//   ....[22]....
        /*0fa4*/ 	.word	0x0001c5b0


	//   ....[23]....
        /*0fa8*/ 	.word	0x0001c610


	//   ....[24]....
        /*0fac*/ 	.word	0x0001d7a0


	//   ....[25]....
        /*0fb0*/ 	.word	0x0001da70


	//   ....[26]....
        /*0fb4*/ 	.word	0x0001da80


	//   ....[27]....
        /*0fb8*/ 	.word	0x0001dab0


	//   ....[28]....
        /*0fbc*/ 	.word	0x0001f510


	//   ....[29]....
        /*0fc0*/ 	.word	0x0001f530


	//   ....[30]....
        /*0fc4*/ 	.word	0x0001f540


	//   ....[31]....
        /*0fc8*/ 	.word	0x0001f550


	//   ....[32]....
        /*0fcc*/ 	.word	0x0001ff90


	//   ....[33]....
        /*0fd0*/ 	.word	0x0001ffb0


	//   ....[34]....
        /*0fd4*/ 	.word	0x00020110


	//   ....[35]....
        /*0fd8*/ 	.word	0x00020130


	//   ....[36]....
        /*0fdc*/ 	.word	0x00020280


	//   ....[37]....
        /*0fe0*/ 	.word	0x000202a0


	//   ....[38]....
        /*0fe4*/ 	.word	0x00020400


	//   ....[39]....
        /*0fe8*/ 	.word	0x00020420


	//   ....[40]....
        /*0fec*/ 	.word	0x00020c20


	//   ....[41]....
        /*0ff0*/ 	.word	0x00020c50


	//   ....[42]....
        /*0ff4*/ 	.word	0x000214a0


	//   ....[43]....
        /*0ff8*/ 	.word	0x000214b0


	//   ....[44]....
        /*0ffc*/ 	.word	0x000225b0


	//   ....[45]....
        /*1000*/ 	.word	0x000225c0


	//   ....[46]....
        /*1004*/ 	.word	0x00022720


	//   ....[47]....
        /*1008*/ 	.word	0x00022740


	//   ....[48]....
        /*100c*/ 	.word	0x00022890


	//   ....[49]....
        /*1010*/ 	.word	0x000228b0


	//   ....[50]....
        /*1014*/ 	.word	0x00022a10


	//   ....[51]....
        /*1018*/ 	.word	0x00022a30


	//   ....[52]....
        /*101c*/ 	.word	0x00022c10


	//   ....[53]....
        /*1020*/ 	.word	0x00022e50


	//   ....[54]....
        /*1024*/ 	.word	0x00022e80


	//   ....[55]....
        /*1028*/ 	.word	0x00022eb0


	//   ....[56]....
        /*102c*/ 	.word	0x00022ee0


	//   ....[57]....
        /*1030*/ 	.word	0x00022f10


	//   ....[58]....
        /*1034*/ 	.word	0x00022f40


	//   ....[59]....
        /*1038*/ 	.word	0x000230f0


	//   ....[60]....
        /*103c*/ 	.word	0x00023120


	//   ....[61]....
        /*1040*/ 	.word	0x00023150


	//   ....[62]....
        /*1044*/ 	.word	0x00023180


	//   ....[63]....
        /*1048*/ 	.word	0x000231b0


	//   ....[64]....
        /*104c*/ 	.word	0x000231e0


	//   ....[65]....
        /*1050*/ 	.word	0x00023270


	//   ....[66]....
        /*1054*/ 	.word	0x000232a0


	//   ....[67]....
        /*1058*/ 	.word	0x000232b0


	//   ....[68]....
        /*105c*/ 	.word	0x00023360


	//   ....[69]....
        /*1060*/ 	.word	0x00024550


	//   ....[70]....
        /*1064*/ 	.word	0x000266c0


	//   ....[71]....
        /*1068*/ 	.word	0x00027320


	//   ....[72]....
        /*106c*/ 	.word	0x00027350


	//   ....[73]....
        /*1070*/ 	.word	0x00027370


	//   ....[74]....
        /*1074*/ 	.word	0x00027420


	//   ....[75]....
        /*1078*/ 	.word	0x00027490


	//   ....[76]....
        /*107c*/ 	.word	0x000274e0


	//   ....[77]....
        /*1080*/ 	.word	0x00027550


	//   ....[78]....
        /*1084*/ 	.word	0x000275a0


	//   ....[79]....
        /*1088*/ 	.word	0x00027610


	//   ....[80]....
        /*108c*/ 	.word	0x00027660


	//   ....[81]....
        /*1090*/ 	.word	0x000276d0


	//   ....[82]....
        /*1094*/ 	.word	0x00027720


	//   ....[83]....
        /*1098*/ 	.word	0x00027790


	//   ....[84]....
        /*109c*/ 	.word	0x000277e0


	//   ....[85]....
        /*10a0*/ 	.word	0x00027850


	//   ....[86]....
        /*10a4*/ 	.word	0x000278a0


	//   ....[87]....
        /*10a8*/ 	.word	0x0002afb0


	//   ....[88]....
        /*10ac*/ 	.word	0x0002afe0


	//   ....[89]....
        /*10b0*/ 	.word	0x0002b030


	//   ....[90]....
        /*10b4*/ 	.word	0x0002b060


	//   ....[91]....
        /*10b8*/ 	.word	0x0002b090


	//   ....[92]....
        /*10bc*/ 	.word	0x0002b0c0


	//   ....[93]....
        /*10c0*/ 	.word	0x0002b0f0


	//   ....[94]....
        /*10c4*/ 	.word	0x0002b120


	//   ....[95]....
        /*10c8*/ 	.word	0x0002b300


	//   ....[96]....
        /*10cc*/ 	.word	0x0002b330


	//   ....[97]....
        /*10d0*/ 	.word	0x0002b360


	//   ....[98]....
        /*10d4*/ 	.word	0x0002b390


	//   ....[99]....
        /*10d8*/ 	.word	0x0002b3c0


	//   ....[100]....
        /*10dc*/ 	.word	0x0002b3f0


	//   ....[101]....
        /*10e0*/ 	.word	0x0002b4b0


	//   ....[102]....
        /*10e4*/ 	.word	0x0002b4d0


	//   ....[103]....
        /*10e8*/ 	.word	0x0002b4e0


	//   ....[104]....
        /*10ec*/ 	.word	0x0002b540


	//   ....[105]....
        /*10f0*/ 	.word	0x0002bc50


	//   ....[106]....
        /*10f4*/ 	.word	0x0002c070


	//   ....[107]....
        /*10f8*/ 	.word	0x0002c100


	//   ....[108]....
        /*10fc*/ 	.word	0x0002c150


	//   ....[109]....
        /*1100*/ 	.word	0x0002c1a0


	//   ....[110]....
        /*1104*/ 	.word	0x0002c290


	//   ....[111]....
        /*1108*/ 	.word	0x0002c320


	//   ....[112]....
        /*110c*/ 	.word	0x0002c370


	//   ....[113]....
        /*1110*/ 	.word	0x0002c3c0


	//   ....[114]....
        /*1114*/ 	.word	0x0002c620


	//   ....[115]....
        /*1118*/ 	.word	0x0002c910


	//   ....[116]....
        /*111c*/ 	.word	0x0002ca90


	//   ....[117]....
        /*1120*/ 	.word	0x0002cae0


	//   ....[118]....
        /*1124*/ 	.word	0x0002cc90


	//   ....[119]....
        /*1128*/ 	.word	0x0002cce0


	//   ....[120]....
        /*112c*/ 	.word	0x0002ce20


	//   ....[121]....
        /*1130*/ 	.word	0x0002ce70


	//   ....[122]....
        /*1134*/ 	.word	0x0002cfb0


	//   ....[123]....
        /*1138*/ 	.word	0x0002d000


	//   ....[124]....
        /*113c*/ 	.word	0x0002d140


	//   ....[125]....
        /*1140*/ 	.word	0x0002d190


	//   ....[126]....
        /*1144*/ 	.word	0x0002d2d0


	//   ....[127]....
        /*1148*/ 	.word	0x0002d320


	//   ....[128]....
        /*114c*/ 	.word	0x0002d460


	//   ....[129]....
        /*1150*/ 	.word	0x0002d4b0


	//   ....[130]....
        /*1154*/ 	.word	0x0002d5d0


	//   ....[131]....
        /*1158*/ 	.word	0x0002d620


	//   ....[132]....
        /*115c*/ 	.word	0x0002d950


	//   ....[133]....
        /*1160*/ 	.word	0x0002da00


	//   ....[134]....
        /*1164*/ 	.word	0x0002db80


	//   ....[135]....
        /*1168*/ 	.word	0x0002dc10


	//   ....[136]....
        /*116c*/ 	.word	0x0002dc90


	//   ....[137]....
        /*1170*/ 	.word	0x0002dd10


	//   ....[138]....
        /*1174*/ 	.word	0x0002dd90


	//   ....[139]....
        /*1178*/ 	.word	0x0002de20


	//   ....[140]....
        /*117c*/ 	.word	0x0002dec0


	//   ....[141]....
        /*1180*/ 	.word	0x0002df90


	//   ....[142]....
        /*1184*/ 	.word	0x0002e010


	//   ....[143]....
        /*1188*/ 	.word	0x0002e090


	//   ....[144]....
        /*118c*/ 	.word	0x0002e110


	//   ....[145]....
        /*1190*/ 	.word	0x0002e1a0


	//   ....[146]....
        /*1194*/ 	.word	0x0002e220


	//   ....[147]....
        /*1198*/ 	.word	0x0002e2c0


	//   ....[148]....
        /*119c*/ 	.word	0x0002e310


	//   ....[149]....
        /*11a0*/ 	.word	0x0002e3a0


	//   ....[150]....
        /*11a4*/ 	.word	0x0002e4d0


	//----- nvinfo : EIATTR_REG_RECONFIG
	.align		4
.L_399:
        /*11a8*/ 	.byte	0x01, 0x54
	.zero		2


	//----- nvinfo : EIATTR_SYSCALL_OFFSETS
	.align		4
        /*11ac*/ 	.byte	0x04, 0x46
        /*11ae*/ 	.short	(.L_401 - .L_400)


	//   ....[0]....
.L_400:
        /*11b0*/ 	.word	0x00002660


	//   ....[1]....
        /*11b4*/ 	.word	0x000027b0


	//   ....[2]....
        /*11b8*/ 	.word	0x0000bfa0


	//   ....[3]....
        /*11bc*/ 	.word	0x0000c330


	//   ....[4]....
        /*11c0*/ 	.word	0x000262d0


	//   ....[5]....
        /*11c4*/ 	.word	0x00026420


	//   ....[6]....
        /*11c8*/ 	.word	0x00026510


	//   ....[7]....
        /*11cc*/ 	.word	0x00026ed0


	//----- nvinfo : EIATTR_MBARRIER_INSTR_OFFSETS
	.align		4
.L_401:
        /*11d0*/ 	.byte	0x04, 0x39
        /*11d2*/ 	.short	(.L_403 - .L_402)


	//   ....[0]....
.L_402:
        /*11d4*/ 	.word	0x000002d0
        /*11d8*/ 	.word	0x000000ff
        /*11dc*/ 	.word	0x00038800
        /*11e0*/ 	.short	0x0100
        /*11e2*/ 	.byte	0x08
	.zero		1


	//   ....[1]....
        /*11e4*/ 	.word	0x000002e0
        /*11e8*/ 	.word	0x000000ff
        /*11ec*/ 	.word	0x00038820
        /*11f0*/ 	.short	0x0100
        /*11f2*/ 	.byte	0x08
	.zero		1


	//   ....[2]....
        /*11f4*/ 	.word	0x000003d0
        /*11f8*/ 	.word	0x000000ff
        /*11fc*/ 	.word	0x00038830
        /*1200*/ 	.short	0x0100
        /*1202*/ 	.byte	0x08
	.zero		1


	//   ....[3]....
        /*1204*/ 	.word	0x000003e0
        /*1208*/ 	.word	0x000000ff
        /*120c*/ 	.word	0x00038840
        /*1210*/ 	.short	0x0100
        /*1212*/ 	.byte	0x08
	.zero		1


	//   ....[4]....
        /*1214*/ 	.word	0x000003f0
        /*1218*/ 	.word	0x000000ff
        /*121c*/ 	.word	0x00038838
        /*1220*/ 	.short	0x0100
        /*1222*/ 	.byte	0x08
	.zero		1


	//   ....[5]....
        /*1224*/ 	.word	0x00000400
        /*1228*/ 	.word	0x000000ff
        /*122c*/ 	.word	0x00038848
        /*1230*/ 	.short	0x0100
        /*1232*/ 	.byte	0x08
	.zero		1


	//   ....[6]....
        /*1234*/ 	.word	0x00000530
        /*1238*/ 	.word	0x000000ff
        /*123c*/ 	.word	0x00038850
        /*1240*/ 	.short	0x0100
        /*1242*/ 	.byte	0x08
	.zero		1


	//   ....[7]....
        /*1244*/ 	.word	0x00000540
        /*1248*/ 	.word	0x000000ff
        /*124c*/ 	.word	0x00038860
        /*1250*/ 	.short	0x0100
        /*1252*/ 	.byte	0x08
	.zero		1


	//   ....[8]....
        /*1254*/ 	.word	0x00000550
        /*1258*/ 	.word	0x000000ff
        /*125c*/ 	.word	0x00038858
        /*1260*/ 	.short	0x0100
        /*1262*/ 	.byte	0x08
	.zero		1


	//   ....[9]....
        /*1264*/ 	.word	0x00000560
        /*1268*/ 	.word	0x000000ff
        /*126c*/ 	.word	0x00038868
        /*1270*/ 	.short	0x0100
        /*1272*/ 	.byte	0x08
	.zero		1


	//   ....[10]....
        /*1274*/ 	.word	0x00000650
        /*1278*/ 	.word	0x000000ff
        /*127c*/ 	.word	0x00038870
        /*1280*/ 	.short	0x0100
        /*1282*/ 	.byte	0x06
	.zero		1


	//   ....[11]....
        /*1284*/ 	.word	0x00000660
        /*1288*/ 	.word	0x000000ff
        /*128c*/ 	.word	0x00038880
        /*1290*/ 	.short	0x0100
        /*1292*/ 	.byte	0x06
	.zero		1


	//   ....[12]....
        /*1294*/ 	.word	0x00000670
        /*1298*/ 	.word	0x000000ff
        /*129c*/ 	.word	0x00038878
        /*12a0*/ 	.short	0x0100
        /*12a2*/ 	.byte	0x06
	.zero		1


	//   ....[13]....
        /*12a4*/ 	.word	0x00000680
        /*12a8*/ 	.word	0x000000ff
        /*12ac*/ 	.word	0x00038888
        /*12b0*/ 	.short	0x0100
        /*12b2*/ 	.byte	0x06
	.zero		1


	//   ....[14]....
        /*12b4*/ 	.word	0x000007b0
        /*12b8*/ 	.word	0x000000ff
        /*12bc*/ 	.word	0x00038890
        /*12c0*/ 	.short	0x0100
        /*12c2*/ 	.byte	0x08
	.zero		1


	//   ....[15]....
        /*12c4*/ 	.word	0x000007c0
        /*12c8*/ 	.word	0x000000ff
        /*12cc*/ 	.word	0x000388a0
        /*12d0*/ 	.short	0x0100
        /*12d2*/ 	.byte	0x08
	.zero		1


	//   ....[16]....
        /*12d4*/ 	.word	0x000007d0
        /*12d8*/ 	.word	0x000000ff
        /*12dc*/ 	.word	0x00038898
        /*12e0*/ 	.short	0x0100
        /*12e2*/ 	.byte	0x08
	.zero		1


	//   ....[17]....
        /*12e4*/ 	.word	0x000007e0
        /*12e8*/ 	.word	0x000000ff
        /*12ec*/ 	.word	0x000388a8
        /*12f0*/ 	.short	0x0100
        /*12f2*/ 	.byte	0x08
	.zero		1


	//   ....[18]....
        /*12f4*/ 	.word	0x00000910
        /*12f8*/ 	.word	0x000000ff
        /*12fc*/ 	.word	0x000388b0
        /*1300*/ 	.short	0x0100
        /*1302*/ 	.byte	0x08
	.zero		1


	//   ....[19]....
        /*1304*/ 	.word	0x00000920
        /*1308*/ 	.word	0x000000ff
        /*130c*/ 	.word	0x000388c0
        /*1310*/ 	.short	0x0100
        /*1312*/ 	.byte	0x08
	.zero		1


	//   ....[20]....
        /*1314*/ 	.word	0x00000930
        /*1318*/ 	.word	0x000000ff
        /*131c*/ 	.word	0x000388b8
        /*1320*/ 	.short	0x0100
        /*1322*/ 	.byte	0x08
	.zero		1


	//   ....[21]....
        /*1324*/ 	.word	0x00000940
        /*1328*/ 	.word	0x000000ff
        /*132c*/ 	.word	0x000388c8
        /*1330*/ 	.short	0x0100
        /*1332*/ 	.byte	0x08
	.zero		1


	//   ....[22]....
        /*1334*/ 	.word	0x000042e0
        /*1338*/ 	.word	0x00000003
        /*133c*/ 	.word	0x00038890
        /*1340*/ 	.short	0x010a
        /*1342*/ 	.byte	0x3f
	.zero		1


	//   ....[23]....
        /*1344*/ 	.word	0x000078c0
        /*1348*/ 	.word	0x00000003
        /*134c*/ 	.word	0x00038890
        /*1350*/ 	.short	0x010a
        /*1352*/ 	.byte	0x3f
	.zero		1


	//   ....[24]....
        /*1354*/ 	.word	0x0000ab50
        /*1358*/ 	.word	0x00000003
        /*135c*/ 	.word	0x00038890
        /*1360*/ 	.short	0x010a
        /*1362*/ 	.byte	0x3f
	.zero		1


	//   ....[25]....
        /*1364*/ 	.word	0x0000afb0
        /*1368*/ 	.word	0x00000024
        /*136c*/ 	.word	0x00000000
        /*1370*/ 	.short	0x0101
        /*1372*/ 	.byte	0x3f
	.zero		1


	//   ....[26]....
        /*1374*/ 	.word	0x0000aff0
        /*1378*/ 	.word	0x00000003
        /*137c*/ 	.word	0x000388b0
        /*1380*/ 	.short	0x010a
        /*1382*/ 	.byte	0x3f
	.zero		1


	//   ....[27]....
        /*1384*/ 	.word	0x0000b640
        /*1388*/ 	.word	0x00000003
        /*138c*/ 	.word	0x00000000
        /*1390*/ 	.short	0x0101
        /*1392*/ 	.byte	0x3f
	.zero		1


	//   ....[28]....
        /*1394*/ 	.word	0x0000c030
        /*1398*/ 	.word	0x00000012
        /*139c*/ 	.word	0x00038800
        /*13a0*/ 	.short	0x010a
        /*13a2*/ 	.byte	0x3f
	.zero		1


	//   ....[29]....
        /*13a4*/ 	.word	0x0000c080
        /*13a8*/ 	.word	0x00000012
        /*13ac*/ 	.word	0x00038800
        /*13b0*/ 	.short	0x010a
        /*13b2*/ 	.byte	0x3f
	.zero		1


	//   ....[30]....
        /*13b4*/ 	.word	0x0000cb20
        /*13b8*/ 	.word	0x00000012
        /*13bc*/ 	.word	0x00038800
        /*13c0*/ 	.short	0x010a
        /*13c2*/ 	.byte	0x3f
	.zero		1


	//   ....[31]....
        /*13c4*/ 	.word	0x0000fcd0
        /*13c8*/ 	.word	0x00000012
        /*13cc*/ 	.word	0x00038800
        /*13d0*/ 	.short	0x010a
        /*13d2*/ 	.byte	0x3f
	.zero		1


	//   ....[32]....
        /*13d4*/ 	.word	0x00012e20
        /*13d8*/ 	.word	0x00000000
        /*13dc*/ 	.word	0x00038830
        /*13e0*/ 	.short	0x010a
        /*13e2*/ 	.byte	0x3f
	.zero		1


	//   ....[33]....
        /*13e4*/ 	.word	0x00012ea0
        /*13e8*/ 	.word	0x00000000
        /*13ec*/ 	.word	0x00038830
        /*13f0*/ 	.short	0x010a
        /*13f2*/ 	.byte	0x3f
	.zero		1


	//   ....[34]....
        /*13f4*/ 	.word	0x00017120
        /*13f8*/ 	.word	0x00000000
        /*13fc*/ 	.word	0x00000000
        /*1400*/ 	.short	0x0101
        /*1402*/ 	.byte	0x3f
	.zero		1


	//   ....[35]....
        /*1404*/ 	.word	0x00018190
        /*1408*/ 	.word	0x0000000b
        /*140c*/ 	.word	0x00038830
        /*1410*/ 	.short	0x010a
        /*1412*/ 	.byte	0x3f
	.zero		1


	//   ....[36]....
        /*1414*/ 	.word	0x00018210
        /*1418*/ 	.word	0x0000000b
        /*141c*/ 	.word	0x00038830
        /*1420*/ 	.short	0x010a
        /*1422*/ 	.byte	0x3f
	.zero		1


	//   ....[37]....
        /*1424*/ 	.word	0x0001b940
        /*1428*/ 	.word	0x00000009
        /*142c*/ 	.word	0x00038850
        /*1430*/ 	.short	0x010a
        /*1432*/ 	.byte	0x3f
	.zero		1


	//   ....[38]....
        /*1434*/ 	.word	0x0001b990
        /*1438*/ 	.word	0x00000009
        /*143c*/ 	.word	0x00038850
        /*1440*/ 	.short	0x010a
        /*1442*/ 	.byte	0x3f
	.zero		1


	//   ....[39]....
        /*1444*/ 	.word	0x0001c780
        /*1448*/ 	.word	0x0000009d
        /*144c*/ 	.word	0x00000000
        /*1450*/ 	.short	0x0101
        /*1452*/ 	.byte	0x3f
	.zero		1


	//   ....[40]....
        /*1454*/ 	.word	0x0001ca10
        /*1458*/ 	.word	0x0000009c
        /*145c*/ 	.word	0x00000000
        /*1460*/ 	.short	0x0101
        /*1462*/ 	.byte	0x3f
	.zero		1


	//   ....[41]....
        /*1464*/ 	.word	0x0001d6c0
        /*1468*/ 	.word	0x00000003
        /*146c*/ 	.word	0x00038850
        /*1470*/ 	.short	0x010a
        /*1472*/ 	.byte	0x3f
	.zero		1


	//   ....[42]....
        /*1474*/ 	.word	0x0001d710
        /*1478*/ 	.word	0x00000003
        /*147c*/ 	.word	0x00038850
        /*1480*/ 	.short	0x010a
        /*1482*/ 	.byte	0x3f
	.zero		1


	//   ....[43]....
        /*1484*/ 	.word	0x0001dc10
        /*1488*/ 	.word	0x00000003
        /*148c*/ 	.word	0x00000000
        /*1490*/ 	.short	0x0101
        /*1492*/ 	.byte	0x3f
	.zero		1


	//   ....[44]....
        /*1494*/ 	.word	0x0001ff80
        /*1498*/ 	.word	0x00000014
        /*149c*/ 	.word	0x00000000
        /*14a0*/ 	.short	0x0101
        /*14a2*/ 	.byte	0x3f
	.zero		1


	//   ....[45]....
        /*14a4*/ 	.word	0x00020c40
        /*14a8*/ 	.word	0x0000005e
        /*14ac*/ 	.word	0x00000000
        /*14b0*/ 	.short	0x0101
        /*14b2*/ 	.byte	0x3f
	.zero		1


	//   ....[46]....
        /*14b4*/ 	.word	0x00024630
        /*14b8*/ 	.word	0x00000012
        /*14bc*/ 	.word	0x00038820
        /*14c0*/ 	.short	0x010a
        /*14c2*/ 	.byte	0x3f
	.zero		1


	//   ....[47]....
        /*14c4*/ 	.word	0x00024700
        /*14c8*/ 	.word	0x00000006
        /*14cc*/ 	.word	0x000388a0
        /*14d0*/ 	.short	0x010a
        /*14d2*/ 	.byte	0x3f
	.zero		1


	//   ....[48]....
        /*14d4*/ 	.word	0x00024c30
        /*14d8*/ 	.word	0x00000006
        /*14dc*/ 	.word	0x000388c0
        /*14e0*/ 	.short	0x010a
        /*14e2*/ 	.byte	0x3f
	.zero		1


	//   ....[49]....
        /*14e4*/ 	.word	0x00025270
        /*14e8*/ 	.word	0x00000006
        /*14ec*/ 	.word	0x000388a0
        /*14f0*/ 	.short	0x010a
        /*14f2*/ 	.byte	0x3f
	.zero		1


	//   ....[50]....
        /*14f4*/ 	.word	0x000257c0
        /*14f8*/ 	.word	0x00000006
        /*14fc*/ 	.word	0x000388c0
        /*1500*/ 	.short	0x010a
        /*1502*/ 	.byte	0x3f
	.zero		1


	//   ....[51]....
        /*1504*/ 	.word	0x00026940
        /*1508*/ 	.word	0x00000000
        /*150c*/ 	.word	0x00038840
        /*1510*/ 	.short	0x010a
        /*1512*/ 	.byte	0x3f
	.zero		1


	//   ....[52]....
        /*1514*/ 	.word	0x000279b0
        /*1518*/ 	.word	0x00000012
        /*151c*/ 	.word	0x00038800
        /*1520*/ 	.short	0x0107
        /*1522*/ 	.byte	0x3f
	.zero		1


	//   ....[53]....
        /*1524*/ 	.word	0x00027ab0
        /*1528*/ 	.word	0x00000012
        /*152c*/ 	.word	0x00038800
        /*1530*/ 	.short	0x0101
        /*1532*/ 	.byte	0x3f
	.zero		1


	//   ....[54]....
        /*1534*/ 	.word	0x00027ad0
        /*1538*/ 	.word	0x00000012
        /*153c*/ 	.word	0x00038820
        /*1540*/ 	.short	0x010a
        /*1542*/ 	.byte	0x3f
	.zero		1


	//   ....[55]....
        /*1544*/ 	.word	0x00027ea0
        /*1548*/ 	.word	0x00000003
        /*154c*/ 	.word	0x00038840
        /*1550*/ 	.short	0x010a
        /*1552*/ 	.byte	0x3f
	.zero		1


	//   ....[56]....
        /*1554*/ 	.word	0x00028430
        /*1558*/ 	.word	0x00000002
        /*155c*/ 	.word	0x00038860
        /*1560*/ 	.short	0x010a
        /*1562*/ 	.byte	0x3f
	.zero		1


	//   ....[57]....
        /*1564*/ 	.word	0x00028cd0
        /*1568*/ 	.word	0x00000003
        /*156c*/ 	.word	0x00038840
        /*1570*/ 	.short	0x010a
        /*1572*/ 	.byte	0x3f
	.zero		1


	//   ....[58]....
        /*1574*/ 	.word	0x00029260
        /*1578*/ 	.word	0x00000002
        /*157c*/ 	.word	0x00038860
        /*1580*/ 	.short	0x010a
        /*1582*/ 	.byte	0x3f
	.zero		1


	//   ....[59]....
        /*1584*/ 	.word	0x00029a60
        /*1588*/ 	.word	0x00000003
        /*158c*/ 	.word	0x00038840
        /*1590*/ 	.short	0x010a
        /*1592*/ 	.byte	0x3f
	.zero		1


	//   ....[60]....
        /*1594*/ 	.word	0x00029fe0
        /*1598*/ 	.word	0x00000002
        /*159c*/ 	.word	0x00038860
        /*15a0*/ 	.short	0x010a
        /*15a2*/ 	.byte	0x3f
	.zero		1


	//   ....[61]....
        /*15a4*/ 	.word	0x0002a780
        /*15a8*/ 	.word	0x00000000
        /*15ac*/ 	.word	0x00038860
        /*15b0*/ 	.short	0x010a
        /*15b2*/ 	.byte	0x3f
	.zero		1


	//   ....[62]....
        /*15b4*/ 	.word	0x0002bbd0
        /*15b8*/ 	.word	0x00000000
        /*15bc*/ 	.word	0x00038820
        /*15c0*/ 	.short	0x010a
        /*15c2*/ 	.byte	0x3f
	.zero		1


	//   ....[63]....
        /*15c4*/ 	.word	0x0002bda0
        /*15c8*/ 	.word	0x00000006
        /*15cc*/ 	.word	0x00000000
        /*15d0*/ 	.short	0x010a
        /*15d2*/ 	.byte	0x3f
	.zero		1


	//   ....[64]....
        /*15d4*/ 	.word	0x0002bde0
        /*15d8*/ 	.word	0x00000007
        /*15dc*/ 	.word	0x00000000
        /*15e0*/ 	.short	0x010a
        /*15e2*/ 	.byte	0x3f
	.zero		1


	//   ....[65]....
        /*15e4*/ 	.word	0x0002be40
        /*15e8*/ 	.word	0x00000004
        /*15ec*/ 	.word	0x00000000
        /*15f0*/ 	.short	0x010a
        /*15f2*/ 	.byte	0x3f
	.zero		1


	//   ....[66]....
        /*15f4*/ 	.word	0x0002be70
        /*15f8*/ 	.word	0x00000003
        /*15fc*/ 	.word	0x00000000
        /*1600*/ 	.short	0x010a
        /*1602*/ 	.byte	0x3f
	.zero		1


	//   ....[67]....
        /*1604*/ 	.word	0x0002bed0
        /*1608*/ 	.word	0x00000003
        /*160c*/ 	.word	0x00038890
        /*1610*/ 	.short	0x010a
        /*1612*/ 	.byte	0x3f
	.zero		1


	//   ....[68]....
        /*1614*/ 	.word	0x0002bf20
        /*1618*/ 	.word	0x00000003
        /*161c*/ 	.word	0x00038890
        /*1620*/ 	.short	0x010a
        /*1622*/ 	.byte	0x3f
	.zero		1


	//   ....[69]....
        /*1624*/ 	.word	0x0002bf70
        /*1628*/ 	.word	0x00000003
        /*162c*/ 	.word	0x00038890
        /*1630*/ 	.short	0x010a
        /*1632*/ 	.byte	0x3f
	.zero		1


	//   ....[70]....
        /*1634*/ 	.word	0x0002bfc0
        /*1638*/ 	.word	0x00000003
        /*163c*/ 	.word	0x000388b0
        /*1640*/ 	.short	0x010a
        /*1642*/ 	.byte	0x3f
	.zero		1


	//   ....[71]....
        /*1644*/ 	.word	0x0002c1e0
        /*1648*/ 	.word	0x00000012
        /*164c*/ 	.word	0x00038800
        /*1650*/ 	.short	0x010a
        /*1652*/ 	.byte	0x3f
	.zero		1


	//   ....[72]....
        /*1654*/ 	.word	0x0002c400
        /*1658*/ 	.word	0x00000012
        /*165c*/ 	.word	0x00038800
        /*1660*/ 	.short	0x010a
        /*1662*/ 	.byte	0x3f
	.zero		1


	//   ....[73]....
        /*1664*/ 	.word	0x0002c450
        /*1668*/ 	.word	0x00000000
        /*166c*/ 	.word	0x00038830
        /*1670*/ 	.short	0x010a
        /*1672*/ 	.byte	0x3f
	.zero		1


	//   ....[74]....
        /*1674*/ 	.word	0x0002c4a0
        /*1678*/ 	.word	0x0000000b
        /*167c*/ 	.word	0x00038830
        /*1680*/ 	.short	0x010a
        /*1682*/ 	.byte	0x3f
	.zero		1


	//   ....[75]....
        /*1684*/ 	.word	0x0002c4f0
        /*1688*/ 	.word	0x00000009
        /*168c*/ 	.word	0x00038850
        /*1690*/ 	.short	0x010a
        /*1692*/ 	.byte	0x3f
	.zero		1


	//   ....[76]....
        /*1694*/ 	.word	0x0002c540
        /*1698*/ 	.word	0x00000003
        /*169c*/ 	.word	0x00038850
        /*16a0*/ 	.short	0x010a
        /*16a2*/ 	.byte	0x3f
	.zero		1


	//   ....[77]....
        /*16a4*/ 	.word	0x0002c6f0
        /*16a8*/ 	.word	0x00000012
        /*16ac*/ 	.word	0x00038820
        /*16b0*/ 	.short	0x010a
        /*16b2*/ 	.byte	0x3f
	.zero		1


	//   ....[78]....
        /*16b4*/ 	.word	0x0002c740
        /*16b8*/ 	.word	0x00000006
        /*16bc*/ 	.word	0x000388a0
        /*16c0*/ 	.short	0x010a
        /*16c2*/ 	.byte	0x3f
	.zero		1


	//   ....[79]....
        /*16c4*/ 	.word	0x0002c790
        /*16c8*/ 	.word	0x00000006
        /*16cc*/ 	.word	0x000388c0
        /*16d0*/ 	.short	0x010a
        /*16d2*/ 	.byte	0x3f
	.zero		1


	//   ....[80]....
        /*16d4*/ 	.word	0x0002c7e0
        /*16d8*/ 	.word	0x00000006
        /*16dc*/ 	.word	0x000388a0
        /*16e0*/ 	.short	0x010a
        /*16e2*/ 	.byte	0x3f
	.zero		1


	//   ....[81]....
        /*16e4*/ 	.word	0x0002c830
        /*16e8*/ 	.word	0x00000006
        /*16ec*/ 	.word	0x000388c0
        /*16f0*/ 	.short	0x010a
        /*16f2*/ 	.byte	0x3f
	.zero		1


	//   ....[82]....
        /*16f4*/ 	.word	0x0002c9d0
        /*16f8*/ 	.word	0x00000000
        /*16fc*/ 	.word	0x00038840
        /*1700*/ 	.short	0x010a
        /*1702*/ 	.byte	0x3f
	.zero		1


	//   ....[83]....
        /*1704*/ 	.word	0x0002d660
        /*1708*/ 	.word	0x00000012
        /*170c*/ 	.word	0x00038820
        /*1710*/ 	.short	0x010a
        /*1712*/ 	.byte	0x3f
	.zero		1


	//   ....[84]....
        /*1714*/ 	.word	0x0002d6b0
        /*1718*/ 	.word	0x00000003
        /*171c*/ 	.word	0x00038840
        /*1720*/ 	.short	0x010a
        /*1722*/ 	.byte	0x3f
	.zero		1


	//   ....[85]....
        /*1724*/ 	.word	0x0002d700
        /*1728*/ 	.word	0x00000002
        /*172c*/ 	.word	0x00038860
        /*1730*/ 	.short	0x010a
        /*1732*/ 	.byte	0x3f
	.zero		1


	//   ....[86]....
        /*1734*/ 	.word	0x0002d750
        /*1738*/ 	.word	0x00000003
        /*173c*/ 	.word	0x00038840
        /*1740*/ 	.short	0x010a
        /*1742*/ 	.byte	0x3f
	.zero		1


	//   ....[87]....
        /*1744*/ 	.word	0x0002d7a0
        /*1748*/ 	.word	0x00000002
        /*174c*/ 	.word	0x00038860
        /*1750*/ 	.short	0x010a
        /*1752*/ 	.byte	0x3f
	.zero		1


	//   ....[88]....
        /*1754*/ 	.word	0x0002d7f0
        /*1758*/ 	.word	0x00000003
        /*175c*/ 	.word	0x00038840
        /*1760*/ 	.short	0x010a
        /*1762*/ 	.byte	0x3f
	.zero		1


	//   ....[89]....
        /*1764*/ 	.word	0x0002d840
        /*1768*/ 	.word	0x00000002
        /*176c*/ 	.word	0x00038860
        /*1770*/ 	.short	0x010a
        /*1772*/ 	.byte	0x3f
	.zero		1


	//   ....[90]....
        /*1774*/ 	.word	0x0002d890
        /*1778*/ 	.word	0x00000000
        /*177c*/ 	.word	0x00038860
        /*1780*/ 	.short	0x010a
        /*1782*/ 	.byte	0x3f
	.zero		1


	//   ....[91]....
        /*1784*/ 	.word	0x0002e3f0
        /*1788*/ 	.word	0x00000000
        /*178c*/ 	.word	0x00038820
        /*1790*/ 	.short	0x010a
        /*1792*/ 	.byte	0x3f
	.zero		1


	//   ....[92]....
        /*1794*/ 	.word	0x0002e590
        /*1798*/ 	.word	0x00000006
        /*179c*/ 	.word	0x00000000
        /*17a0*/ 	.short	0x010a
        /*17a2*/ 	.byte	0x3f
	.zero		1


	//   ....[93]....
        /*17a4*/ 	.word	0x0002e5e0
        /*17a8*/ 	.word	0x00000007
        /*17ac*/ 	.word	0x00000000
        /*17b0*/ 	.short	0x010a
        /*17b2*/ 	.byte	0x3f
	.zero		1


	//   ....[94]....
        /*17b4*/ 	.word	0x0002e630
        /*17b8*/ 	.word	0x00000004
        /*17bc*/ 	.word	0x00000000
        /*17c0*/ 	.short	0x010a
        /*17c2*/ 	.byte	0x3f
	.zero		1


	//----- nvinfo : EIATTR_NUM_MBARRIERS
	.align		4
.L_403:
        /*17c4*/ 	.byte	0x03, 0x38
        /*17c6*/ 	.short	0x0016


	//----- nvinfo : EIATTR_EXIT_INSTR_OFFSETS
	.align		4
        /*17c8*/ 	.byte	0x04, 0x1c
        /*17ca*/ 	.short	(.L_405 - .L_404)


	//   ....[0]....
.L_404:
        /*17cc*/ 	.word	0x0002bec0


	//----- nvinfo : EIATTR_MAX_THREADS
	.align		4
.L_405:
        /*17d0*/ 	.byte	0x04, 0x05
        /*17d2*/ 	.short	(.L_407 - .L_406)
.L_406:
        /*17d4*/ 	.word	0x00000180
        /*17d8*/ 	.word	0x00000001
        /*17dc*/ 	.word	0x00000001


	//----- nvinfo : EIATTR_CRS_STACK_SIZE
	.align		4
.L_407:
        /*17e0*/ 	.byte	0x04, 0x1e
        /*17e2*/ 	.short	(.L_409 - .L_408)
.L_408:
        /*17e4*/ 	.word	0x00000000


	//----- nvinfo : EIATTR_CBANK_PARAM_SIZE
	.align		4
.L_409:
        /*17e8*/ 	.byte	0x03, 0x19
        /*17ea*/ 	.short	0x0af0


	//----- nvinfo : EIATTR_PARAM_CBANK
	.align		4
        /*17ec*/ 	.byte	0x04, 0x0a
        /*17ee*/ 	.short	(.L_411 - .L_410)
	.align		4
.L_410:
        /*17f0*/ 	.word	index@(.nv.constant0._ZN7cutlass13device_kernelIN5flash11enable_sm90INS1_16FlashAttnFwdSm90INS1_25CollectiveMainloopFwdSm90ILi2EN4cute5tupleIJNS5_1CILi1EEES8_S8_EEENS6_IJNS7_ILi128EEENS7_ILi80EEENS7_ILi256EEEEEELi256ENS_6half_tEfNS_4arch4Sm90ELb0ELb0ELb1ELb1ELb0ELb1ELb0ELb1ELb1ELb1ELb1ELb0EEENS1_21CollectiveEpilogueFwdINS6_IJSA_SC_SB_EEES9_SE_SG_Li256ELb1ELb1ELb1ELb0EEENS1_36VarlenDynamicPersistentTileSchedulerILi128ELi80ELi256ELi128ELb1ELb1ELb1ELb0ELb1ELb1EEEEEEEEEvNT_6ParamsE)
        /*17f4*/ 	.short	0x0210
        /*17f6*/ 	.short	0x0af0


	//----- nvinfo : EIATTR_SW_WAR
	.align		4
.L_411:
        /*17f8*/ 	.byte	0x04, 0x36
        /*17fa*/ 	.short	(.L_413 - .L_412)
.L_412:
        /*17fc*/ 	.word	0x00000008
.L_413:


//--------------------- .nv.info._ZN7cutlass13device_kernelIN5flash11enable_sm90INS1_16FlashAttnFwdSm90INS1_25CollectiveMainloopFwdSm90ILi2EN4cute5tupleIJNS5_1CILi1EEES8_S8_EEENS6_IJNS7_ILi128EEENS7_ILi64EEENS7_ILi256EEEEEELi256ENS_6half_tEfNS_4arch4Sm90ELb0ELb1ELb1ELb0ELb0ELb0ELb0ELb1ELb1ELb1ELb1ELb0EEENS1_21CollectiveEpilogueFwdINS6_IJSA_SC_SB_EEES9_SE_SG_Li256ELb0ELb1ELb1ELb0EEENS1_19SingleTileSchedulerILb0ELb1ELb1ELi128EEEEEEEEEvNT_6ParamsE --------------------------
	.section	.nv.info._ZN7cutlass13device_kernelIN5flash11enable_sm90INS1_16FlashAttnFwdSm90INS1_25CollectiveMainloopFwdSm90ILi2EN4cute5tupleIJNS5_1CILi1EEES8_S8_EEENS6_IJNS7_ILi128EEENS7_ILi64EEENS7_ILi256EEEEEELi256ENS_6half_tEfNS_4arch4Sm90ELb0ELb1ELb1ELb0ELb0ELb0ELb0ELb1ELb1ELb1ELb1ELb0EEENS1_21CollectiveEpilogueFwdINS6_IJSA_SC_SB_EEES9_SE_SG_Li256ELb0ELb1ELb1ELb0EEENS1_19SingleTileSchedulerILb0ELb1ELb1ELi128EEEEEEEEEvNT_6ParamsE,"",@"SHT_CUDA_INFO"
	.sectionflags	@""
	.align	4


	//----- nvinfo : EIATTR_CUDA_API_VERSION
	.align		4
        /*0000*/ 	.byte	0x04, 0x37
        /*0002*/ 	.short	(.L_415 - .L_414)
.L_414:
        /*0004*/ 	.word	0x00000082


	//----- nvinfo : EIATTR_KPARAM_INFO
	.align		4
.L_415:
        /*0008*/ 	.byte	0x04, 0x17
        /*000a*/ 	.short	(.L_417 - .L_416)
.L_416:
        /*000c*/ 	.word	0x00000000
        /*0010*/ 	.short	0x0000
        /*0012*/ 	.short	0x0070
        /*0014*/ 	.byte	0x00, 0xf0, 0x01, 0x28


	//----- nvinfo : EIATTR_SPARSE_MMA_MASK
	.align		4
.L_417:
        /*0018*/ 	.byte	0x03, 0x50
        /*001a*/ 	.short	0x0000


	//----- nvinfo : EIATTR_MAXREG_COUNT
	.align		4
        /*001c*/ 	.byte	0x03, 0x1b
        /*001e*/ 	.short	0x00a8


	//----- nvinfo : EIATTR_NUM_BARRIERS
	.align		4
        /*0020*/ 	.byte	0x02, 0x4c
        /*0022*/ 	.byte	0x09
	.zero		1


	//----- nvinfo : EIATTR_EXTERNS
	.align		4
        /*0024*/ 	.byte	0x04, 0x0f
        /*0026*/ 	.short	(.L_419 - .L_418)


	//   ....[0]....
	.align		4
.L_418:
        /*0028*/ 	.word	index@(__assertfail)


	//----- nvinfo : EIATTR_ANNOTATIONS
	.align		4
.L_419:
        /*002c*/ 	.byte	0x04, 0x55
        /*002e*/ 	.short	(.L_421 - .L_420)


	//   ....[0]....
.L_420:
        /* <DEDUP_REMOVED lines=10> */


	//----- nvinfo : EIATTR_MERCURY_ISA_VERSION
	.align		4
.L_421:
        /*00c0*/ 	.byte	0x03, 0x5f
        /*00c2*/ 	.short	0x0101


	//----- nvinfo : EIATTR_INT_WARP_WIDE_INSTR_OFFSETS
	.align		4
        /*00c4*/ 	.byte	0x04, 0x31
        /*00c6*/ 	.short	(.L_423 - .L_422)


	//   ....[0]....
.L_422:
        /*00c8*/ 	.word	0x00000130


	//   ....[1]....
        /*00cc*/ 	.word	0x00000170


	//   ....[2]....
        /*00d0*/ 	.word	0x000001e0


	//----- nvinfo : EIATTR_COOP_GROUP_MASK_REGIDS
	.align		4
.L_423:
        /*00d4*/ 	.byte	0x04, 0x29
        /*00d6*/ 	.short	(.L_425 - .L_424)


	//   ....[0]....
.L_424:
        /*00d8*/ 	.word	0xffffffff


	//   ....[1]....
        /*00dc*/ 	.word	0xffffffff


	//   ....[2]....
        /*00e0*/ 	.word	0xffffffff


	//   ....[3]....
        /*00e4*/ 	.word	0xffffffff


	//   ....[4]....
        /*00e8*/ 	.word	0xffffffff


	//   ....[5]....
        /*00ec*/ 	.word	0xffffffff


	//   ....[6]....
        /*00f0*/ 	.word	0xffffffff


	//   ....[7]....
        /*00f4*/ 	.word	0xffffffff


	//   ....[8]....
        /*00f8*/ 	.word	0xffffffff


	//   ....[9]....
        /*00fc*/ 	.word	0xffffffff


	//   ....[10]....
        /*0100*/ 	.word	0xffffffff


	//   ....[11]....
        /*0104*/ 	.word	0xffffffff


	//   ....[12]....
        /*0108*/ 	.word	0xffffffff


	//   ....[13]....
        /*010c*/ 	.word	0xffffffff


	//   ....[14]....
        /*0110*/ 	.word	0xffffffff


	//   ....[15]....
        /*0114*/ 	.word	0xffffffff


	//   ....[16]....
        /*0118*/ 	.word	0xffffffff


	//   ....[17]....
        /*011c*/ 	.word	0xffffffff


	//   ....[18]....
        /*0120*/ 	.word	0xffffffff


	//   ....[19]....
        /*0124*/ 	.word	0xffffffff


	//   ....[20]....
        /*0128*/ 	.word	0xffffffff


	//   ....[21]....
        /*012c*/ 	.word	0xffffffff


	//   ....[22]....
        /*0130*/ 	.word	0xffffffff


	//   ....[23]....
        /*0134*/ 	.word	0xffffffff


	//   ....[24]....
        /*0138*/ 	.word	0xffffffff


	//   ....[25]....
        /*013c*/ 	.word	0xffffffff


	//   ....[26]....
        /*0140*/ 	.word	0xffffffff


	//   ....[27]....
        /*0144*/ 	.word	0xffffffff


	//   ....[28]....
        /*0148*/ 	.word	0xffffffff


	//   ....[29]....
        /*014c*/ 	.word	0xffffffff


	//   ....[30]....
        /*0150*/ 	.word	0xffffffff


	//   ....[31]....
        /*0154*/ 	.word	0xffffffff


	//   ....[32]....
        /*0158*/ 	.word	0xffffffff


	//   ....[33]....
        /*015c*/ 	.word	0xffffffff


	//   ....[34]....
        /*0160*/ 	.word	0xffffffff


	//   ....[35]....
        /*0164*/ 	.word	0xffffffff


	//   ....[36]....
        /*0168*/ 	.word	0xffffffff


	//   ....[37]....
        /*016c*/ 	.word	0xffffffff


	//   ....[38]....
        /*0170*/ 	.word	0xffffffff


	//   ....[39]....
        /*0174*/ 	.word	0xffffffff


	//   ....[40]....
        /*0178*/ 	.word	0xffffffff


	//   ....[41]....
        /*017c*/ 	.word	0xffffffff


	//   ....[42]....
        /*0180*/ 	.word	0xffffffff


	//   ....[43]....
        /*0184*/ 	.word	0xffffffff


	//   ....[44]....
        /*0188*/ 	.word	0xffffffff


	//   ....[45]....
        /*018c*/ 	.word	0xffffffff


	//   ....[46]....
        /*0190*/ 	.word	0xffffffff


	//   ....[47]....
        /*0194*/ 	.word	0xffffffff


	//   ....[48]....
        /*0198*/ 	.word	0xffffffff


	//   ....[49]....
        /*019c*/ 	.word	0xffffffff


	//   ....[50]....
        /*01a0*/ 	.word	0xffffffff


	//   ....[51]....
        /*01a4*/ 	.word	0xffffffff


	//   ....[52]....
        /*01a8*/ 	.word	0xffffffff


	//   ....[53]....
        /*01ac*/ 	.word	0xffffffff


	//   ....[54]....
        /*01b0*/ 	.word	0xffffffff


	//   ....[55]....
        /*01b4*/ 	.word	0xffffffff


	//   ....[56]....
        /*01b8*/ 	.word	0xffffffff


	//   ....[57]....
        /*01bc*/ 	.word	0xffffffff


	//   ....[58]....
        /*01c0*/ 	.word	0xffffffff


	//   ....[59]....
        /*01c4*/ 	.word	0xffffffff


	//   ....[60]....
        /*01c8*/ 	.word	0xffffffff


	//   ....[61]....
        /*01cc*/ 	.word	0x0500000f


	//   ....[62]....
        /*01d0*/ 	.word	0x0500000f


	//   ....[63]....
        /*01d4*/ 	.word	0x0500000f


	//   ....[64]....
        /*01d8*/ 	.word	0x0500000f


	//   ....[65]....
        /*01dc*/ 	.word	0x0500000f


	//   ....[66]....
        /*01e0*/ 	.word	0x0500000f


	//   ....[67]....
        /*01e4*/ 	.word	0x0500000f


	//   ....[68]....
        /*01e8*/ 	.word	0x0500000f


	//   ....[69]....
        /*01ec*/ 	.word	0x0500000f


	//   ....[70]....
        /*01f0*/ 	.word	0x0500000f


	//   ....[71]....
        /*01f4*/ 	.word	0x0500000f


	//   ....[72]....
        /*01f8*/ 	.word	0x0500000f


	//   ....[73]....
        /*01fc*/ 	.word	0x0500000f


	//   ....[74]....
        /*0200*/ 	.word	0x0500000f


	//   ....[75]....
        /*0204*/ 	.word	0x0500000f


	//   ....[76]....
        /*0208*/ 	.word	0x0500000f


	//   ....[77]....
        /*020c*/ 	.word	0x0500000f


	//   ....[78]....
        /*0210*/ 	.word	0x0500000f


	//----- nvinfo : EIATTR_COOP_GROUP_INSTR_OFFSETS
	.align		4
.L_425:
        /*0214*/ 	.byte	0x04, 0x28
        /*0216*/ 	.short	(.L_427 - .L_426)


	//   ....[0]....
.L_426:
        /*0218*/ 	.word	0x00000060


	//   ....[1]....
        /*021c*/ 	.word	0x00000140


	//   ....[2]....
        /*0220*/ 	.word	0x00000190


	//   ....[3]....
        /*0224*/ 	.word	0x000003c0


	//   ....[4]....
        /*0228*/ 	.word	0x00000520


	//   ....[5]....
        /*022c*/ 	.word	0x00000640


	//   ....[6]....
        /*0230*/ 	.word	0x000007a0


	//   ....[7]....
        /*0234*/ 	.word	0x00001800


	//   ....[8]....
        /*0238*/ 	.word	0x00002810


	//   ....[9]....
        /*023c*/ 	.word	0x00002ed0


	//   ....[10]....
        /*0240*/ 	.word	0x000038c0


	//   ....[11]....
        /*0244*/ 	.word	0x00003920


	//   ....[12]....
        /*0248*/ 	.word	0x00004020


	//   ....[13]....
        /*024c*/ 	.word	0x00004080


	//   ....[14]....
        /*0250*/ 	.word	0x00006210


	//   ....[15]....
        /*0254*/ 	.word	0x000065c0


	//   ....[16]....
        /*0258*/ 	.word	0x00006c80


	//   ....[17]....
        /*025c*/ 	.word	0x00006d60


	//   ....[18]....
        /*0260*/ 	.word	0x00007120


	//   ....[19]....
        /*0264*/ 	.word	0x000071a0


	//   ....[20]....
        /*0268*/ 	.word	0x000090b0


	//   ....[21]....
        /*026c*/ 	.word	0x00009340


	//   ....[22]....
        /*0270*/ 	.word	0x00009560


	//   ....[23]....
        /*0274*/ 	.word	0x000095b0


	//   ....[24]....
        /*0278*/ 	.word	0x0000b240


	//   ....[25]....
        /*027c*/ 	.word	0x0000b6a0


	//   ....[26]....
        /*0280*/ 	.word	0x0000bd60


	//   ....[27]....
        /*0284*/ 	.word	0x0000be50


	//   ....[28]....
        /*0288*/ 	.word	0x0000c190


	//   ....[29]....
        /*028c*/ 	.word	0x0000c2b0


	//   ....[30]....
        /*0290*/ 	.word	0x0000d290


	//   ....[31]....
        /*0294*/ 	.word	0x0000d2c0


	//   ....[32]....
        /*0298*/ 	.word	0x0000d360


	//   ....[33]....
        /*029c*/ 	.word	0x0000d3d0


	//   ....[34]....
        /*02a0*/ 	.word	0x0000e600


	//   ....[35]....
        /*02a4*/ 	.word	0x0000e660


	//   ....[36]....
        /*02a8*/ 	.word	0x0000e6a0


	//   ....[37]....
        /*02ac*/ 	.word	0x0000e6d0


	//   ....[38]....
        /*02b0*/ 	.word	0x0000e710


	//   ....[39]....
        /*02b4*/ 	.word	0x0000e720


	//   ....[40]....
        /*02b8*/ 	.word	0x0000f390


	//   ....[41]....
        /*02bc*/ 	.word	0x0000f3a0


	//   ....[42]....
        /*02c0*/ 	.word	0x00010420


	//   ....[43]....
        /*02c4*/ 	.word	0x00011300


	//   ....[44]....
        /*02c8*/ 	.word	0x00011d40


	//   ....[45]....
        /*02cc*/ 	.word	0x00011d80


	//   ....[46]....
        /*02d0*/ 	.word	0x00011db0


	//   ....[47]....
        /*02d4*/ 	.word	0x00011dd0


	//   ....[48]....
        /*02d8*/ 	.word	0x00011e10


	//   ....[49]....
        /*02dc*/ 	.word	0x00011e90


	//   ....[50]....
        /*02e0*/ 	.word	0x00011ec0


	//   ....[51]....
        /*02e4*/ 	.word	0x00011f30


	//   ....[52]....
        /*02e8*/ 	.word	0x00011f60


	//   ....[53]....
        /*02ec*/ 	.word	0x00011fd0


	//   ....[54]....
        /*02f0*/ 	.word	0x00012000


	//   ....[55]....
        /*02f4*/ 	.word	0x00012070


	//   ....[56]....
        /*02f8*/ 	.word	0x000120a0


	//   ....[57]....
        /*02fc*/ 	.word	0x00012110


	//   ....[58]....
        /*0300*/ 	.word	0x00012140


	//   ....[59]....
        /*0304*/ 	.word	0x000121a0


	//   ....[60]....
        /*0308*/ 	.word	0x00014e10


	//   ....[61]....
        /*030c*/ 	.word	0x00015470


	//   ....[62]....
        /*0310*/ 	.word	0x000155e0


	//   ....[63]....
        /*0314*/ 	.word	0x00015640


	//   ....[64]....
        /*0318*/ 	.word	0x00015790


	//   ....[65]....
        /*031c*/ 	.word	0x00015800


	//   ....[66]....
        /*0320*/ 	.word	0x00015900


	//   ....[67]....
        /*0324*/ 	.word	0x00015970


	//   ....[68]....
        /*0328*/ 	.word	0x00015a70


	//   ....[69]....
        /*032c*/ 	.word	0x00015ae0


	//   ....[70]....
        /*0330*/ 	.word	0x00015be0


	//   ....[71]....
        /*0334*/ 	.word	0x00015c50


	//   ....[72]....
        /*0338*/ 	.word	0x00015d50


	//   ....[73]....
        /*033c*/ 	.word	0x00015dc0


	//   ....[74]....
        /*0340*/ 	.word	0x00015ec0


	//   ....[75]....
        /*0344*/ 	.word	0x00015f20


	//   ....[76]....
        /*0348*/ 	.word	0x00016010


	//   ....[77]....
        /*034c*/ 	.word	0x00016060


	//   ....[78]....
        /*0350*/ 	.word	0x00016460


	//----- nvinfo : EIATTR_REG_RECONFIG
	.align		4
.L_427:
        /*0354*/ 	.byte	0x01, 0x54
	.zero		2


	//----- nvinfo : EIATTR_SYSCALL_OFFSETS
	.align		4
        /*0358*/ 	.byte	0x04, 0x46
        /*035a*/ 	.short	(.L_429 - .L_428)


	//   ....[0]....
.L_428:
        /*035c*/ 	.word	0x000019d0


	//   ....[1]....
        /*0360*/ 	.word	0x00010f80


	//   ....[2]....
        /*0364*/ 	.word	0x000110c0


	//   ....[3]....
        /*0368*/ 	.word	0x000111b0


	//   ....[4]....
        /*036c*/ 	.word	0x00011970


	//----- nvinfo : EIATTR_MBARRIER_INSTR_OFFSETS
	.align		4
.L_429:
        /*0370*/ 	.byte	0x04, 0x39
        /*0372*/ 	.short	(.L_431 - .L_430)


	//   ....[0]....
.L_430:
        /*0374*/ 	.word	0x00000270
        /*0378*/ 	.word	0x000000ff
        /*037c*/ 	.word	0x00030800
        /*0380*/ 	.short	0x0100
        /*0382*/ 	.byte	0x08
	.zero		1


	//   ....[1]....
        /*0384*/ 	.word	0x00000280
        /*0388*/ 	.word	0x000000ff
        /*038c*/ 	.word	0x00030820
        /*0390*/ 	.short	0x0100
        /*0392*/ 	.byte	0x08
	.zero		1


	//   ....[2]....
        /*0394*/ 	.word	0x00000370
        /*0398*/ 	.word	0x000000ff
        /*039c*/ 	.word	0x00030830
        /*03a0*/ 	.short	0x0100
        /*03a2*/ 	.byte	0x08
	.zero		1


	//   ....[3]....
        /*03a4*/ 	.word	0x00000380
        /*03a8*/ 	.word	0x000000ff
        /*03ac*/ 	.word	0x00030840
        /*03b0*/ 	.short	0x0100
        /*03b2*/ 	.byte	0x08
	.zero		1


	//   ....[4]....
        /*03b4*/ 	.word	0x00000390
        /*03b8*/ 	.word	0x000000ff
        /*03bc*/ 	.word	0x00030838
        /*03c0*/ 	.short	0x0100
        /*03c2*/ 	.byte	0x08
	.zero		1


	//   ....[5]....
        /*03c4*/ 	.word	0x000003a0
        /*03c8*/ 	.word	0x000000ff
        /*03cc*/ 	.word	0x00030848
        /*03d0*/ 	.short	0x0100
        /*03d2*/ 	.byte	0x08
	.zero		1


	//   ....[6]....
        /*03d4*/ 	.word	0x000004d0
        /*03d8*/ 	.word	0x000000ff
        /*03dc*/ 	.word	0x00030850
        /*03e0*/ 	.short	0x0100
        /*03e2*/ 	.byte	0x08
	.zero		1


	//   ....[7]....
        /*03e4*/ 	.word	0x000004e0
        /*03e8*/ 	.word	0x000000ff
        /*03ec*/ 	.word	0x00030860
        /*03f0*/ 	.short	0x0100
        /*03f2*/ 	.byte	0x08
	.zero		1


	//   ....[8]....
        /*03f4*/ 	.word	0x000004f0
        /*03f8*/ 	.word	0x000000ff
        /*03fc*/ 	.word	0x00030858
        /*0400*/ 	.short	0x0100
        /*0402*/ 	.byte	0x08
	.zero		1


	//   ....[9]....
        /*0404*/ 	.word	0x00000500
        /*0408*/ 	.word	0x000000ff
        /*040c*/ 	.word	0x00030868
        /*0410*/ 	.short	0x0100
        /*0412*/ 	.byte	0x08
	.zero		1


	//   ....[10]....
        /*0414*/ 	.word	0x000005f0
        /*0418*/ 	.word	0x000000ff
        /*041c*/ 	.word	0x00030870
        /*0420*/ 	.short	0x0100
        /*0422*/ 	.byte	0x06
	.zero		1


	//   ....[11]....
        /*0424*/ 	.word	0x00000600
        /*0428*/ 	.word	0x000000ff
        /*042c*/ 	.word	0x00030880
        /*0430*/ 	.short	0x0100
        /*0432*/ 	.byte	0x06
	.zero		1


	//   ....[12]....
        /*0434*/ 	.word	0x00000610
        /*0438*/ 	.word	0x000000ff
        /*043c*/ 	.word	0x00030878
        /*0440*/ 	.short	0x0100
        /*0442*/ 	.byte	0x06
	.zero		1


	//   ....[13]....
        /*0444*/ 	.word	0x00000620
        /*0448*/ 	.word	0x000000ff
        /*044c*/ 	.word	0x00030888
        /*0450*/ 	.short	0x0100
        /*0452*/ 	.byte	0x06
	.zero		1


	//   ....[14]....
        /*0454*/ 	.word	0x00000750
        /*0458*/ 	.word	0x000000ff
        /*045c*/ 	.word	0x00030890
        /*0460*/ 	.short	0x0100
        /*0462*/ 	.byte	0x08
	.zero		1


	//   ....[15]....
        /*0464*/ 	.word	0x00000760
        /*0468*/ 	.word	0x000000ff
        /*046c*/ 	.word	0x000308a0
        /*0470*/ 	.short	0x0100
        /*0472*/ 	.byte	0x08
	.zero		1


	//   ....[16]....
        /*0474*/ 	.word	0x00000770
        /*0478*/ 	.word	0x000000ff
        /*047c*/ 	.word	0x00030898
        /*0480*/ 	.short	0x0100
        /*0482*/ 	.byte	0x08
	.zero		1


	//   ....[17]....
        /*0484*/ 	.word	0x00000780
        /*0488*/ 	.word	0x000000ff
        /*048c*/ 	.word	0x000308a8
        /*0490*/ 	.short	0x0100
        /*0492*/ 	.byte	0x08
	.zero		1


	//   ....[18]....
        /*0494*/ 	.word	0x000008b0
        /*0498*/ 	.word	0x000000ff
        /*049c*/ 	.word	0x000308b0
        /*04a0*/ 	.short	0x0100
        /*04a2*/ 	.byte	0x08
	.zero		1


	//   ....[19]....
        /*04a4*/ 	.word	0x000008c0
        /*04a8*/ 	.word	0x000000ff
        /*04ac*/ 	.word	0x000308c0
        /*04b0*/ 	.short	0x0100
        /*04b2*/ 	.byte	0x08
	.zero		1


	//   ....[20]....
        /*04b4*/ 	.word	0x000008d0
        /*04b8*/ 	.word	0x000000ff
        /*04bc*/ 	.word	0x000308b8
        /*04c0*/ 	.short	0x0100
        /*04c2*/ 	.byte	0x08
	.zero		1


	//   ....[21]....
        /*04c4*/ 	.word	0x000008e0
        /*04c8*/ 	.word	0x000000ff
        /*04cc*/ 	.word	0x000308c8
        /*04d0*/ 	.short	0x0100
        /*04d2*/ 	.byte	0x08
	.zero		1


	//   ....[22]....
        /*04d4*/ 	.word	0x00001a00
        /*04d8*/ 	.word	0x000000ff
        /*04dc*/ 	.word	0x00030800
        /*04e0*/ 	.short	0x010a
        /*04e2*/ 	.byte	0x04
	.zero		1


	//   ....[23]....
        /*04e4*/ 	.word	0x00001aa0
        /*04e8*/ 	.word	0x000000ff
        /*04ec*/ 	.word	0x00030830
        /*04f0*/ 	.short	0x010a
        /*04f2*/ 	.byte	0x04
	.zero		1


	//   ....[24]....
        /*04f4*/ 	.word	0x00001b40
        /*04f8*/ 	.word	0x000000ff
        /*04fc*/ 	.word	0x00030830
        /*0500*/ 	.short	0x010a
        /*0502*/ 	.byte	0x04
	.zero		1


	//   ....[25]....
        /*0504*/ 	.word	0x00002b10
        /*0508*/ 	.word	0x00000000
        /*050c*/ 	.word	0x00000000
        /*0510*/ 	.short	0x0101
        /*0512*/ 	.byte	0x3f
	.zero		1


	//   ....[26]....
        /*0514*/ 	.word	0x00004ca0
        /*0518*/ 	.word	0x000000ff
        /*051c*/ 	.word	0x00030830
        /*0520*/ 	.short	0x010a
        /*0522*/ 	.byte	0x3d
	.zero		1


	//   ....[27]....
        /*0524*/ 	.word	0x00004ce0
        /*0528*/ 	.word	0x000000ff
        /*052c*/ 	.word	0x00030830
        /*0530*/ 	.short	0x010a
        /*0532*/ 	.byte	0x3d
	.zero		1


	//   ....[28]....
        /*0534*/ 	.word	0x00005b80
        /*0538*/ 	.word	0x000000ff
        /*053c*/ 	.word	0x00030850
        /*0540*/ 	.short	0x010a
        /*0542*/ 	.byte	0x0e
	.zero		1


	//   ....[29]....
        /*0544*/ 	.word	0x00005bc0
        /*0548*/ 	.word	0x000000ff
        /*054c*/ 	.word	0x00030850
        /*0550*/ 	.short	0x010a
        /*0552*/ 	.byte	0x0e
	.zero		1


	//   ....[30]....
        /*0554*/ 	.word	0x00006260
        /*0558*/ 	.word	0x000000a7
        /*055c*/ 	.word	0x00000000
        /*0560*/ 	.short	0x0101
        /*0562*/ 	.byte	0x3f
	.zero		1


	//   ....[31]....
        /*0564*/ 	.word	0x000074b0
        /*0568*/ 	.word	0x00000099
        /*056c*/ 	.word	0x00000000
        /*0570*/ 	.short	0x0101
        /*0572*/ 	.byte	0x3f
	.zero		1


	//   ....[32]....
        /*0574*/ 	.word	0x00007cd0
        /*0578*/ 	.word	0x000000ff
        /*057c*/ 	.word	0x00030830
        /*0580*/ 	.short	0x010a
        /*0582*/ 	.byte	0x3c
	.zero		1


	//   ....[33]....
        /*0584*/ 	.word	0x00007d10
        /*0588*/ 	.word	0x000000ff
        /*058c*/ 	.word	0x00030830
        /*0590*/ 	.short	0x010a
        /*0592*/ 	.byte	0x3c
	.zero		1


	//   ....[34]....
        /*0594*/ 	.word	0x00008b30
        /*0598*/ 	.word	0x000000ff
        /*059c*/ 	.word	0x00030850
        /*05a0*/ 	.short	0x010a
        /*05a2*/ 	.byte	0x0e
	.zero		1


	//   ....[35]....
        /*05a4*/ 	.word	0x00008b70
        /*05a8*/ 	.word	0x000000ff
        /*05ac*/ 	.word	0x00030850
        /*05b0*/ 	.short	0x010a
        /*05b2*/ 	.byte	0x0e
	.zero		1


	//   ....[36]....
        /*05b4*/ 	.word	0x000099f0
        /*05b8*/ 	.word	0x00000017
        /*05bc*/ 	.word	0x00000000
        /*05c0*/ 	.short	0x0101
        /*05c2*/ 	.byte	0x3f
	.zero		1


	//   ....[37]....
        /*05c4*/ 	.word	0x00009a70
        /*05c8*/ 	.word	0x00000098
        /*05cc*/ 	.word	0x00000000
        /*05d0*/ 	.short	0x0101
        /*05d2*/ 	.byte	0x3f
	.zero		1


	//   ....[38]....
        /*05d4*/ 	.word	0x00009e30
        /*05d8*/ 	.word	0x000000ff
        /*05dc*/ 	.word	0x00030830
        /*05e0*/ 	.short	0x010a
        /*05e2*/ 	.byte	0x3d
	.zero		1


	//   ....[39]....
        /*05e4*/ 	.word	0x00009e70
        /*05e8*/ 	.word	0x000000ff
        /*05ec*/ 	.word	0x00030830
        /*05f0*/ 	.short	0x010a
        /*05f2*/ 	.byte	0x3d
	.zero		1


	//   ....[40]....
        /*05f4*/ 	.word	0x0000aca0
        /*05f8*/ 	.word	0x000000ff
        /*05fc*/ 	.word	0x00030850
        /*0600*/ 	.short	0x010a
        /*0602*/ 	.byte	0x0e
	.zero		1


	//   ....[41]....
        /*0604*/ 	.word	0x0000ace0
        /*0608*/ 	.word	0x000000ff
        /*060c*/ 	.word	0x00030850
        /*0610*/ 	.short	0x010a
        /*0612*/ 	.byte	0x0e
	.zero		1


	//   ....[42]....
        /*0614*/ 	.word	0x0000b300
        /*0618*/ 	.word	0x000000a7
        /*061c*/ 	.word	0x00000000
        /*0620*/ 	.short	0x0101
        /*0622*/ 	.byte	0x3f
	.zero		1


	//   ....[43]....
        /*0624*/ 	.word	0x0000c630
        /*0628*/ 	.word	0x0000009b
        /*062c*/ 	.word	0x00000000
        /*0630*/ 	.short	0x0101
        /*0632*/ 	.byte	0x3f
	.zero		1


	//   ....[44]....
        /*0634*/ 	.word	0x0000d200
        /*0638*/ 	.word	0x000000ff
        /*063c*/ 	.word	0x00030850
        /*0640*/ 	.short	0x010a
        /*0642*/ 	.byte	0x07
	.zero		1


	//   ....[45]....
        /*0644*/ 	.word	0x0000d240
        /*0648*/ 	.word	0x000000ff
        /*064c*/ 	.word	0x00030850
        /*0650*/ 	.short	0x010a
        /*0652*/ 	.byte	0x07
	.zero		1


	//   ....[46]....
        /*0654*/ 	.word	0x0000d630
        /*0658*/ 	.word	0x00000009
        /*065c*/ 	.word	0x00000000
        /*0660*/ 	.short	0x0101
        /*0662*/ 	.byte	0x3f
	.zero		1


	//   ....[47]....
        /*0664*/ 	.word	0x0000e740
        /*0668*/ 	.word	0x000000ff
        /*066c*/ 	.word	0x00000000
        /*0670*/ 	.short	0x0101
        /*0672*/ 	.byte	0x04
	.zero		1


	//   ....[48]....
        /*0674*/ 	.word	0x00011520
        /*0678*/ 	.word	0x000000ff
        /*067c*/ 	.word	0x00030840
        /*0680*/ 	.short	0x010a
        /*0682*/ 	.byte	0x26
	.zero		1


	//   ....[49]....
        /*0684*/ 	.word	0x00012320
        /*0688*/ 	.word	0x000000ff
        /*068c*/ 	.word	0x00030800
        /*0690*/ 	.short	0x0107
        /*0692*/ 	.byte	0x26
	.zero		1


	//   ....[50]....
        /*0694*/ 	.word	0x00012390
        /*0698*/ 	.word	0x000000ff
        /*069c*/ 	.word	0x00030800
        /*06a0*/ 	.short	0x0101
        /*06a2*/ 	.byte	0x26
	.zero		1


	//   ....[51]....
        /*06a4*/ 	.word	0x000123a0
        /*06a8*/ 	.word	0x000000ff
        /*06ac*/ 	.word	0x00030820
        /*06b0*/ 	.short	0x010a
        /*06b2*/ 	.byte	0x26
	.zero		1


	//   ....[52]....
        /*06b4*/ 	.word	0x000127c0
        /*06b8*/ 	.word	0x000000ff
        /*06bc*/ 	.word	0x00030848
        /*06c0*/ 	.short	0x010a
        /*06c2*/ 	.byte	0x26
	.zero		1


	//   ....[53]....
        /*06c4*/ 	.word	0x00012c60
        /*06c8*/ 	.word	0x000000ff
        /*06cc*/ 	.word	0x00030860
        /*06d0*/ 	.short	0x010a
        /*06d2*/ 	.byte	0x26
	.zero		1


	//   ....[54]....
        /*06d4*/ 	.word	0x00013310
        /*06d8*/ 	.word	0x000000ff
        /*06dc*/ 	.word	0x00030840
        /*06e0*/ 	.short	0x010a
        /*06e2*/ 	.byte	0x26
	.zero		1


	//   ....[55]....
        /*06e4*/ 	.word	0x000137b0
        /*06e8*/ 	.word	0x000000ff
        /*06ec*/ 	.word	0x00030868
        /*06f0*/ 	.short	0x010a
        /*06f2*/ 	.byte	0x26
	.zero		1


	//   ....[56]....
        /*06f4*/ 	.word	0x00013eb0
        /*06f8*/ 	.word	0x000000ff
        /*06fc*/ 	.word	0x00030848
        /*0700*/ 	.short	0x010a
        /*0702*/ 	.byte	0x26
	.zero		1


	//   ....[57]....
        /*0704*/ 	.word	0x00014330
        /*0708*/ 	.word	0x000000ff
        /*070c*/ 	.word	0x00030860
        /*0710*/ 	.short	0x010a
        /*0712*/ 	.byte	0x26
	.zero		1


	//   ....[58]....
        /*0714*/ 	.word	0x00014870
        /*0718*/ 	.word	0x00000003
        /*071c*/ 	.word	0x00030860
        /*0720*/ 	.short	0x010a
        /*0722*/ 	.byte	0x3f
	.zero		1


	//   ....[59]....
        /*0724*/ 	.word	0x00014da0
        /*0728*/ 	.word	0x00000002
        /*072c*/ 	.word	0x00030820
        /*0730*/ 	.short	0x010a
        /*0732*/ 	.byte	0x3f
	.zero		1


	//   ....[60]....
        /*0734*/ 	.word	0x00014f40
        /*0738*/ 	.word	0x00000006
        /*073c*/ 	.word	0x00000000
        /*0740*/ 	.short	0x010a
        /*0742*/ 	.byte	0x3f
	.zero		1


	//   ....[61]....
        /*0744*/ 	.word	0x00014fb0
        /*0748*/ 	.word	0x00000003
        /*074c*/ 	.word	0x00000000
        /*0750*/ 	.short	0x010a
        /*0752*/ 	.byte	0x3f
	.zero		1


	//   ....[62]....
        /*0754*/ 	.word	0x00015010
        /*0758*/ 	.word	0x00000000
        /*075c*/ 	.word	0x00000000
        /*0760*/ 	.short	0x010a
        /*0762*/ 	.byte	0x3f
	.zero		1


	//   ....[63]....
        /*0764*/ 	.word	0x00015040
        /*0768*/ 	.word	0x00000003
        /*076c*/ 	.word	0x00000000
        /*0770*/ 	.short	0x010a
        /*0772*/ 	.byte	0x3f
	.zero		1


	//   ....[64]....
        /*0774*/ 	.word	0x000150c0
        /*0778*/ 	.word	0x00000003
        /*077c*/ 	.word	0x00030800
        /*0780*/ 	.short	0x010a
        /*0782*/ 	.byte	0x3f
	.zero		1


	//   ....[65]....
        /*0784*/ 	.word	0x00015130
        /*0788*/ 	.word	0x00000003
        /*078c*/ 	.word	0x00030830
        /*0790*/ 	.short	0x010a
        /*0792*/ 	.byte	0x3f
	.zero		1


	//   ....[66]....
        /*0794*/ 	.word	0x00015190
        /*0798*/ 	.word	0x00000099
        /*079c*/ 	.word	0x00030830
        /*07a0*/ 	.short	0x010a
        /*07a2*/ 	.byte	0x3f
	.zero		1


	//   ....[67]....
        /*07a4*/ 	.word	0x000151f0
        /*07a8*/ 	.word	0x000000c9
        /*07ac*/ 	.word	0x00030850
        /*07b0*/ 	.short	0x010a
        /*07b2*/ 	.byte	0x3f
	.zero		1


	//   ....[68]....
        /*07b4*/ 	.word	0x00015250
        /*07b8*/ 	.word	0x00000004
        /*07bc*/ 	.word	0x00030830
        /*07c0*/ 	.short	0x010a
        /*07c2*/ 	.byte	0x3f
	.zero		1


	//   ....[69]....
        /*07c4*/ 	.word	0x000152b0
        /*07c8*/ 	.word	0x00000003
        /*07cc*/ 	.word	0x00030850
        /*07d0*/ 	.short	0x010a
        /*07d2*/ 	.byte	0x3f
	.zero		1


	//   ....[70]....
        /*07d4*/ 	.word	0x00015310
        /*07d8*/ 	.word	0x00000004
        /*07dc*/ 	.word	0x00030830
        /*07e0*/ 	.short	0x010a
        /*07e2*/ 	.byte	0x3f
	.zero		1


	//   ....[71]....
        /*07e4*/ 	.word	0x00015370
        /*07e8*/ 	.word	0x00000003
        /*07ec*/ 	.word	0x00030850
        /*07f0*/ 	.short	0x010a
        /*07f2*/ 	.byte	0x3f
	.zero		1


	//   ....[72]....
        /*07f4*/ 	.word	0x000153d0
        /*07f8*/ 	.word	0x00000005
        /*07fc*/ 	.word	0x00030850
        /*0800*/ 	.short	0x010a
        /*0802*/ 	.byte	0x3f
	.zero		1


	//   ....[73]....
        /*0804*/ 	.word	0x00015530
        /*0808*/ 	.word	0x00000003
        /*080c*/ 	.word	0x00030840
        /*0810*/ 	.short	0x010a
        /*0812*/ 	.byte	0x3f
	.zero		1


	//   ....[74]....
        /*0814*/ 	.word	0x000160a0
        /*0818*/ 	.word	0x00000003
        /*081c*/ 	.word	0x00030820
        /*0820*/ 	.short	0x010a
        /*0822*/ 	.byte	0x3f
	.zero		1


	//   ....[75]....
        /*0824*/ 	.word	0x00016100
        /*0828*/ 	.word	0x00000003
        /*082c*/ 	.word	0x00030848
        /*0830*/ 	.short	0x010a
        /*0832*/ 	.byte	0x3f
	.zero		1


	//   ....[76]....
        /*0834*/ 	.word	0x00016160
        /*0838*/ 	.word	0x00000003
        /*083c*/ 	.word	0x00030860
        /*0840*/ 	.short	0x010a
        /*0842*/ 	.byte	0x3f
	.zero		1


	//   ....[77]....
        /*0844*/ 	.word	0x000161c0
        /*0848*/ 	.word	0x00000003
        /*084c*/ 	.word	0x00030840
        /*0850*/ 	.short	0x010a
        /*0852*/ 	.byte	0x3f
	.zero		1


	//   ....[78]....
        /*0854*/ 	.word	0x00016220
        /*0858*/ 	.word	0x00000003
        /*085c*/ 	.word	0x00030868
        /*0860*/ 	.short	0x010a
        /*0862*/ 	.byte	0x3f
	.zero		1


	//   ....[79]....
        /*0864*/ 	.word	0x00016280
        /*0868*/ 	.word	0x00000003
        /*086c*/ 	.word	0x00030848
        /*0870*/ 	.short	0x010a
        /*0872*/ 	.byte	0x3f
	.zero		1


	//   ....[80]....
        /*0874*/ 	.word	0x000162e0
        /*0878*/ 	.word	0x00000003
        /*087c*/ 	.word	0x00030860
        /*0880*/ 	.short	0x010a
        /*0882*/ 	.byte	0x3f
	.zero		1


	//   ....[81]....
        /*0884*/ 	.word	0x00016330
        /*0888*/ 	.word	0x00000003
        /*088c*/ 	.word	0x00030860
        /*0890*/ 	.short	0x010a
        /*0892*/ 	.byte	0x3f
	.zero		1


	//   ....[82]....
        /*0894*/ 	.word	0x00016380
        /*0898*/ 	.word	0x00000002
        /*089c*/ 	.word	0x00030820
        /*08a0*/ 	.short	0x010a
        /*08a2*/ 	.byte	0x3f
	.zero		1


	//   ....[83]....
        /*08a4*/ 	.word	0x00016520
        /*08a8*/ 	.word	0x00000006
        /*08ac*/ 	.word	0x00000000
        /*08b0*/ 	.short	0x010a
        /*08b2*/ 	.byte	0x3f
	.zero		1


	//   ....[84]....
        /*08b4*/ 	.word	0x00016570
        /*08b8*/ 	.word	0x00000003
        /*08bc*/ 	.word	0x00000000
        /*08c0*/ 	.short	0x010a
        /*08c2*/ 	.byte	0x3f
	.zero		1


	//   ....[85]....
        /*08c4*/ 	.word	0x000165c0
        /*08c8*/ 	.word	0x00000000
        /*08cc*/ 	.word	0x00000000
        /*08d0*/ 	.short	0x010a
        /*08d2*/ 	.byte	0x3f
	.zero		1


	//----- nvinfo : EIATTR_NUM_MBARRIERS
	.align		4
.L_431:
        /*08d4*/ 	.byte	0x03, 0x38
        /*08d6*/ 	.short	0x0016


	//----- nvinfo : EIATTR_EXIT_INSTR_OFFSETS
	.align		4
        /*08d8*/ 	.byte	0x04, 0x1c
        /*08da*/ 	.short	(.L_433 - .L_432)


	//   ....[0]....
.L_432:
        /*08dc*/ 	.word	0x00015090


	//----- nvinfo : EIATTR_MAX_THREADS
	.align		4
.L_433:
        /*08e0*/ 	.byte	0x04, 0x05
        /*08e2*/ 	.short	(.L_435 - .L_434)
.L_434:
        /*08e4*/ 	.word	0x00000180
        /*08e8*/ 	.word	0x00000001
        /*08ec*/ 	.word	0x00000001


	//----- nvinfo : EIATTR_CRS_STACK_SIZE
	.align		4
.L_435:
        /*08f0*/ 	.byte	0x04, 0x1e
        /*08f2*/ 	.short	(.L_437 - .L_436)
.L_436:
        /*08f4*/ 	.word	0x00000000


	//----- nvinfo : EIATTR_CBANK_PARAM_SIZE
	.align		4
.L_437:
        /*08f8*/ 	.byte	0x03, 0x19
        /*08fa*/ 	.short	0x0a70


	//----- nvinfo : EIATTR_PARAM_CBANK
	.align		4
        /*08fc*/ 	.byte	0x04, 0x0a
        /*08fe*/ 	.short	(.L_439 - .L_438)
	.align		4
.L_438:
        /*0900*/ 	.word	index@(.nv.constant0._ZN7cutlass13device_kernelIN5flash11enable_sm90INS1_16FlashAttnFwdSm90INS1_25CollectiveMainloopFwdSm90ILi2EN4cute5tupleIJNS5_1CILi1EEES8_S8_EEENS6_IJNS7_ILi128EEENS7_ILi64EEENS7_ILi256EEEEEELi256ENS_6half_tEfNS_4arch4Sm90ELb0ELb1ELb1ELb0ELb0ELb0ELb0ELb1ELb1ELb1ELb1ELb0EEENS1_21CollectiveEpilogueFwdINS6_IJSA_SC_SB_EEES9_SE_SG_Li256ELb0ELb1ELb1ELb0EEENS1_19SingleTileSchedulerILb0ELb1ELb1ELi128EEEEEEEEEvNT_6ParamsE)
        /*0904*/ 	.short	0x0210
        /*0906*/ 	.short	0x0a70


	//----- nvinfo : EIATTR_SW_WAR
	.align		4
.L_439:
        /*0908*/ 	.byte	0x04, 0x36
        /*090a*/ 	.short	(.L_441 - .L_440)
.L_440:
        /*090c*/ 	.word	0x00000008
.L_441:


//--------------------- .nv.info._ZN7cutlass13device_kernelIN5flash11enable_sm90INS1_16FlashAttnFwdSm90INS1_25CollectiveMainloopFwdSm90ILi2EN4cute5tupleIJNS5_1CILi1EEES8_S8_EEENS6_IJNS7_ILi128EEENS7_ILi64EEENS7_ILi256EEEEEELi256ENS_6half_tEfNS_4arch4Sm90ELb0ELb1ELb1ELb1ELb0ELb0ELb0ELb1ELb1ELb1ELb1ELb0EEENS1_21CollectiveEpilogueFwdINS6_IJSA_SC_SB_EEES9_SE_SG_Li256ELb1ELb1ELb1ELb0EEENS1_36VarlenDynamicPersistentTileSchedulerILi128ELi64ELi256ELi128ELb1ELb1ELb1ELb1ELb0ELb1EEEEEEEEEvNT_6ParamsE --------------------------
	.section	.nv.info._ZN7cutlass13device_kernelIN5flash11enable_sm90INS1_16FlashAttnFwdSm90INS1_25CollectiveMainloopFwdSm90ILi2EN4cute5tupleIJNS5_1CILi1EEES8_S8_EEENS6_IJNS7_ILi128EEENS7_ILi64EEENS7_ILi256EEEEEELi256ENS_6half_tEfNS_4arch4Sm90ELb0ELb1ELb1ELb1ELb0ELb0ELb0ELb1ELb1ELb1ELb1ELb0EEENS1_21CollectiveEpilogueFwdINS6_IJSA_SC_SB_EEES9_SE_SG_Li256ELb1ELb1ELb1ELb0EEENS1_36VarlenDynamicPersistentTileSchedulerILi128ELi64ELi256ELi128ELb1ELb1ELb1ELb1ELb0ELb1EEEEEEEEEvNT_6ParamsE,"",@"SHT_CUDA_INFO"
	.sectionflags	@""
	.align	4


	//----- nvinfo : EIATTR_CUDA_API_VERSION
	.align		4
        /*0000*/ 	.byte	0x04, 0x37
        /*0002*/ 	.short	(.L_443 - .L_442)
.L_442:
        /*0004*/ 	.word	0x00000082


	//----- nvinfo : EIATTR_KPARAM_INFO
	.align		4
.L_443:
        /*0008*/ 	.byte	0x04, 0x17
        /*000a*/ 	.short	(.L_445 - .L_444)
.L_444:
        /*000c*/ 	.word	0x00000000
        /*0010*/ 	.short	0x0000
        /*0012*/ 	.short	0x0070
        /*0014*/ 	.byte	0x00, 0xf0, 0x01, 0x2a


	//----- nvinfo : EIATTR_SPARSE_MMA_MASK
	.align		4
.L_445:
        /*0018*/ 	.byte	0x03, 0x50
        /*001a*/ 	.short	0x0000


	//----- nvinfo : EIATTR_MAXREG_COUNT
	.align		4
        /*001c*/ 	.byte	0x03, 0x1b
        /*001e*/ 	.short	0x00a8


	//----- nvinfo : EIATTR_NUM_BARRIERS
	.align		4
        /*0020*/ 	.byte	0x02, 0x4c
        /*0022*/ 	.byte	0x09
	.zero		1


	//----- nvinfo : EIATTR_EXTERNS
	.align		4
        /*0024*/ 	.byte	0x04, 0x0f
        /*0026*/ 	.short	(.L_447 - .L_446)


	//   ....[0]....
	.align		4
.L_446:
        /*0028*/ 	.word	index@(__assertfail)


	//----- nvinfo : EIATTR_ANNOTATIONS
	.align		4
.L_447:
        /*002c*/ 	.byte	0x04, 0x55
        /*002e*/ 	.short	(.L_449 - .L_448)


	//   ....[0]....
.L_448:
        /* <DEDUP_REMOVED lines=74> */
        /*04c4*/ 	.byte	0x30, 0xca, 0x01, 0x00


	//----- nvinfo : EIATTR_MERCURY_ISA_VERSION
	.align		4
.L_449:
        /*04c8*/ 	.byte	0x03, 0x5f
        /*04ca*/ 	.short	0x0101


	//----- nvinfo : EIATTR_UNUSED_LOAD_BYTE_OFFSET
	.align		4
        /*04cc*/ 	.byte	0x04, 0x44
        /*04ce*/ 	.short	(.L_451 - .L_450)


	//   ....[0]....
.L_450:
        /*04d0*/ 	.word	0x00000a10
        /*04d4*/ 	.word	0x0000fff0


	//   ....[1]....
        /*04d8*/ 	.word	0x0000e0f0
        /*04dc*/ 	.word	0x0000fff0


	//----- nvinfo : EIATTR_INT_WARP_WIDE_INSTR_OFFSETS
	.align		4
.L_451:
        /*04e0*/ 	.byte	0x04, 0x31
        /*04e2*/ 	.short	(.L_453 - .L_452)


	//   ....[0]....
.L_452:
        /*04e4*/ 	.word	0x00000130


	//   ....[1]....
        /*04e8*/ 	.word	0x00000170


	//   ....[2]....
        /*04ec*/ 	.word	0x000001e0


	//   ....[3]....
        /*04f0*/ 	.word	0x00014a10


	//   ....[4]....
        /*04f4*/ 	.word	0x00014ab0


	//   ....[5]....
        /*04f8*/ 	.word	0x00018f40


	//   ....[6]....
        /*04fc*/ 	.word	0x00018fb0


	//----- nvinfo : EIATTR_COOP_GROUP_MASK_REGIDS
	.align		4
.L_453:
        /*0500*/ 	.byte	0x04, 0x29
        /*0502*/ 	.short	(.L_455 - .L_454)


	//   ....[0]....
.L_454:
        /*0504*/ 	.word	0xffffffff


	//   ....[1]....
        /*0508*/ 	.word	0xffffffff


	//   ....[2]....
        /*050c*/ 	.word	0xffffffff


	//   ....[3]....
        /*0510*/ 	.word	0xffffffff


	//   ....[4]....
        /*0514*/ 	.word	0xffffffff


	//   ....[5]....
        /*0518*/ 	.word	0xffffffff


	//   ....[6]....
        /*051c*/ 	.word	0xffffffff


	//   ....[7]....
        /*0520*/ 	.word	0xffffffff


	//   ....[8]....
        /*0524*/ 	.word	0xffffffff


	//   ....[9]....
        /*0528*/ 	.word	0xffffffff


	//   ....[10]....
        /*052c*/ 	.word	0xffffffff


	//   ....[11]....
        /*0530*/ 	.word	0xffffffff


	//   ....[12]....
        /*0534*/ 	.word	0xffffffff


	//   ....[13]....
        /*0538*/ 	.word	0xffffffff


	//   ....[14]....
        /*053c*/ 	.word	0xffffffff


	//   ....[15]....
        /*0540*/ 	.word	0xffffffff


	//   ....[16]....
        /*0544*/ 	.word	0xffffffff


	//   ....[17]....
        /*0548*/ 	.word	0xffffffff


	//   ....[18]....
        /*054c*/ 	.word	0xffffffff


	//   ....[19]....
        /*0550*/ 	.word	0xffffffff


	//   ....[20]....
        /*0554*/ 	.word	0xffffffff


	//   ....[21]....
        /*0558*/ 	.word	0xffffffff


	//   ....[22]....
        /*055c*/ 	.word	0xffffffff


	//   ....[23]....
        /*0560*/ 	.word	0xffffffff


	//   ....[24]....
        /*0564*/ 	.word	0xffffffff


	//   ....[25]....
        /*0568*/ 	.word	0xffffffff


	//   ....[26]....
        /*056c*/ 	.word	0xffffffff


	//   ....[27]....
        /*0570*/ 	.word	0xffffffff


	//   ....[28]....
        /*0574*/ 	.word	0xffffffff


	//   ....[29]....
        /*0578*/ 	.word	0xffffffff


	//   ....[30]....
        /*057c*/ 	.word	0xffffffff


	//   ....[31]....
        /*0580*/ 	.word	0xffffffff


	//   ....[32]....
        /*0584*/ 	.word	0xffffffff


	//   ....[33]....
        /*0588*/ 	.word	0xffffffff


	//   ....[34]....
        /*058c*/ 	.word	0xffffffff


	//   ....[35]....
        /*0590*/ 	.word	0xffffffff


	//   ....[36]....
        /*0594*/ 	.word	0xffffffff


	//   ....[37]....
        /*0598*/ 	.word	0xffffffff


	//   ....[38]....
        /*059c*/ 	.word	0xffffffff


	//   ....[39]....
        /*05a0*/ 	.word	0xffffffff


	//   ....[40]....
        /*05a4*/ 	.word	0xffffffff


	//   ....[41]....
        /*05a8*/ 	.word	0xffffffff


	//   ....[42]....
        /*05ac*/ 	.word	0xffffffff


	//   ....[43]....
        /*05b0*/ 	.word	0xffffffff


	//   ....[44]....
        /*05b4*/ 	.word	0xffffffff


	//   ....[45]....
        /*05b8*/ 	.word	0xffffffff


	//   ....[46]....
        /*05bc*/ 	.word	0xffffffff


	//   ....[47]....
        /*05c0*/ 	.word	0xffffffff


	//   ....[48]....
        /*05c4*/ 	.word	0xffffffff


	//   ....[49]....
        /*05c8*/ 	.word	0xffffffff


	//   ....[50]....
        /*05cc*/ 	.word	0xffffffff


	//   ....[51]....
        /*05d0*/ 	.word	0xffffffff


	//   ....[52]....
        /*05d4*/ 	.word	0xffffffff


	//   ....[53]....
        /*05d8*/ 	.word	0xffffffff


	//   ....[54]....
        /*05dc*/ 	.word	0xffffffff


	//   ....[55]....
        /*05e0*/ 	.word	0xffffffff


	//   ....[56]....
        /*05e4*/ 	.word	0xffffffff


	//   ....[57]....
        /*05e8*/ 	.word	0xffffffff


	//   ....[58]....
        /*05ec*/ 	.word	0xffffffff


	//   ....[59]....
        /*05f0*/ 	.word	0xffffffff


	//   ....[60]....
        /*05f4*/ 	.word	0xffffffff


	//   ....[61]....
        /*05f8*/ 	.word	0xffffffff


	//   ....[62]....
        /*05fc*/ 	.word	0xffffffff


	//   ....[63]....
        /*0600*/ 	.word	0xffffffff


	//   ....[64]....
        /*0604*/ 	.word	0xffffffff


	//   ....[65]....
        /*0608*/ 	.word	0xffffffff


	//   ....[66]....
        /*060c*/ 	.word	0xffffffff


	//   ....[67]....
        /*0610*/ 	.word	0xffffffff


	//   ....[68]....
        /*0614*/ 	.word	0xffffffff


	//   ....[69]....
        /*0618*/ 	.word	0xffffffff


	//   ....[70]....
        /*061c*/ 	.word	0xffffffff


	//   ....[71]....
        /*0620*/ 	.word	0xffffffff


	//   ....[72]....
        /*0624*/ 	.word	0xffffffff


	//   ....[73]....
        /*0628*/ 	.word	0xffffffff


	//   ....[74]....
        /*062c*/ 	.word	0xffffffff


	//   ....[75]....
        /*0630*/ 	.word	0xffffffff


	//   ....[76]....
        /*0634*/ 	.word	0xffffffff


	//   ....[77]....
        /*0638*/ 	.word	0xffffffff


	//   ....[78]....
        /*063c*/ 	.word	0xffffffff


	//   ....[79]....
        /*0640*/ 	.word	0xffffffff


	//   ....[80]....
        /*0644*/ 	.word	0xffffffff


	//   ....[81]....
        /*0648*/ 	.word	0xffffffff


	//   ....[82]....
        /*064c*/ 	.word	0xffffffff


	//   ....[83]....
        /*0650*/ 	.word	0xffffffff


	//   ....[84]....
        /*0654*/ 	.word	0xffffffff


	//   ....[85]....
        /*0658*/ 	.word	0xffffffff


	//   ....[86]....
        /*065c*/ 	.word	0xffffffff


	//   ....[87]....
        /*0660*/ 	.word	0xffffffff


	//   ....[88]....
        /*0664*/ 	.word	0xffffffff


	//   ....[89]....
        /*0668*/ 	.word	0xffffffff


	//   ....[90]....
        /*066c*/ 	.word	0xffffffff


	//   ....[91]....
        /*0670*/ 	.word	0xffffffff


	//   ....[92]....
        /*0674*/ 	.word	0xffffffff


	//   ....[93]....
        /*0678*/ 	.word	0xffffffff


	//   ....[94]....
        /*067c*/ 	.word	0xffffffff


	//   ....[95]....
        /*0680*/ 	.word	0xffffffff


	//   ....[96]....
        /*0684*/ 	.word	0xffffffff


	//   ....[97]....
        /*0688*/ 	.word	0xffffffff


	//   ....[98]....
        /*068c*/ 	.word	0xffffffff


	//   ....[99]....
        /*0690*/ 	.word	0xffffffff


	//   ....[100]....
        /*0694*/ 	.word	0xffffffff


	//   ....[101]....
        /*0698*/ 	.word	0xffffffff


	//   ....[102]....
        /*069c*/ 	.word	0xffffffff


	//   ....[103]....
        /*06a0*/ 	.word	0xffffffff


	//   ....[104]....
        /*06a4*/ 	.word	0xffffffff


	//   ....[105]....
        /*06a8*/ 	.word	0xffffffff


	//   ....[106]....
        /*06ac*/ 	.word	0xffffffff


	//   ....[107]....
        /*06b0*/ 	.word	0xffffffff


	//   ....[108]....
        /*06b4*/ 	.word	0xffffffff


	//   ....[109]....
        /*06b8*/ 	.word	0xffffffff


	//   ....[110]....
        /*06bc*/ 	.word	0xffffffff


	//   ....[111]....
        /*06c0*/ 	.word	0x0500000f


	//   ....[112]....
        /*06c4*/ 	.word	0x0500000f


	//   ....[113]....
        /*06c8*/ 	.word	0x0500000f


	//   ....[114]....
        /*06cc*/ 	.word	0x0500000f


	//   ....[115]....
        /*06d0*/ 	.word	0x0500000f


	//   ....[116]....
        /*06d4*/ 	.word	0x0500000f


	//   ....[117]....
        /*06d8*/ 	.word	0x0500000f


	//   ....[118]....
        /*06dc*/ 	.word	0x0500000f


	//   ....[119]....
        /*06e0*/ 	.word	0x0500000f


	//   ....[120]....
        /*06e4*/ 	.word	0x0500000f


	//   ....[121]....
        /*06e8*/ 	.word	0x0500000f


	//   ....[122]....
        /*06ec*/ 	.word	0x0500000f


	//   ....[123]....
        /*06f0*/ 	.word	0x0500000f


	//   ....[124]....
        /*06f4*/ 	.word	0x0500000f


	//   ....[125]....
        /*06f8*/ 	.word	0x0500000f


	//   ....[126]....
        /*06fc*/ 	.word	0x0500000f


	//   ....[127]....
        /*0700*/ 	.word	0x0500000f


	//   ....[128]....
        /*0704*/ 	.word	0x0500000f


	//   ....[129]....
        /*0708*/ 	.word	0x0500000f


	//   ....[130]....
        /*070c*/ 	.word	0x0500000f


	//   ....[131]....
        /*0710*/ 	.word	0x0500000f


	//   ....[132]....
        /*0714*/ 	.word	0x0500000f


	//   ....[133]....
        /*0718*/ 	.word	0x0500000f


	//   ....[134]....
        /*071c*/ 	.word	0x0500000f


	//   ....[135]....
        /*0720*/ 	.word	0x0500000f


	//   ....[136]....
        /*0724*/ 	.word	0x0500000f


	//   ....[137]....
        /*0728*/ 	.word	0x0500000f


	//   ....[138]....
        /*072c*/ 	.word	0x0500000f


	//   ....[139]....
        /*0730*/ 	.word	0x0500000f


	//   ....[140]....
        /*0734*/ 	.word	0x0500000f


	//   ....[141]....
        /*0738*/ 	.word	0x0500000f


	//   ....[142]....
        /*073c*/ 	.word	0x0500000f


	//   ....[143]....
        /*0740*/ 	.word	0x0500000f


	//   ....[144]....
        /*0744*/ 	.word	0x0500000f


	//   ....[145]....
        /*0748*/ 	.word	0x0500000f


	//   ....[146]....
        /*074c*/ 	.word	0x0500000f


	//----- nvinfo : EIATTR_COOP_GROUP_INSTR_OFFSETS
	.align		4
.L_455:
        /*0750*/ 	.byte	0x04, 0x28
        /*0752*/ 	.short	(.L_457 - .L_456)


	//   ....[0]....
.L_456:
        /*0754*/ 	.word	0x00000060


	//   ....[1]....
        /*0758*/ 	.word	0x00000140


	//   ....[2]....
        /*075c*/ 	.word	0x00000190


	//   ....[3]....
        /*0760*/ 	.word	0x000003c0


	//   ....[4]....
        /*0764*/ 	.word	0x00000520


	//   ....[5]....
        /*0768*/ 	.word	0x00000640


	//   ....[6]....
        /*076c*/ 	.word	0x000007a0


	//   ....[7]....
        /*0770*/ 	.word	0x00002330


	//   ....[8]....
        /*0774*/ 	.word	0x00002dd0


	//   ....[9]....
        /*0778*/ 	.word	0x00003690


	//   ....[10]....
        /*077c*/ 	.word	0x00004060


	//   ....[11]....
        /*0780*/ 	.word	0x00004170


	//   ....[12]....
        /*0784*/ 	.word	0x000044a0


	//   ....[13]....
        /*0788*/ 	.word	0x00004520


	//   ....[14]....
        /*078c*/ 	.word	0x00006720


	//   ....[15]....
        /*0790*/ 	.word	0x00006970


	//   ....[16]....
        /*0794*/ 	.word	0x00007070


	//   ....[17]....
        /*0798*/ 	.word	0x00007170


	//   ....[18]....
        /*079c*/ 	.word	0x00007470


	//   ....[19]....
        /*07a0*/ 	.word	0x00007520


	//   ....[20]....
        /*07a4*/ 	.word	0x00009400


	//   ....[21]....
        /*07a8*/ 	.word	0x00009480


	//   ....[22]....
        /*07ac*/ 	.word	0x000099e0


	//   ....[23]....
        /*07b0*/ 	.word	0x00009a10


	//   ....[24]....
        /*07b4*/ 	.word	0x0000b590


	//   ....[25]....
        /*07b8*/ 	.word	0x0000b8b0


	//   ....[26]....
        /*07bc*/ 	.word	0x0000c1c0


	//   ....[27]....
        /*07c0*/ 	.word	0x0000c2b0


	//   ....[28]....
        /*07c4*/ 	.word	0x0000c2c0


	//   ....[29]....
        /*07c8*/ 	.word	0x0000c2f0


	//   ....[30]....
        /*07cc*/ 	.word	0x0000d480


	//   ....[31]....
        /*07d0*/ 	.word	0x0000d4c0


	//   ....[32]....
        /*07d4*/ 	.word	0x0000d620


	//   ....[33]....
        /*07d8*/ 	.word	0x0000d640


	//   ....[34]....
        /*07dc*/ 	.word	0x0000f2d0


	//   ....[35]....
        /*07e0*/ 	.word	0x0000f2e0


	//   ....[36]....
        /*07e4*/ 	.word	0x0000f2f0


	//   ....[37]....
        /*07e8*/ 	.word	0x0000f300


	//   ....[38]....
        /*07ec*/ 	.word	0x0000fdd0


	//   ....[39]....
        /*07f0*/ 	.word	0x0000fe00


	//   ....[40]....
        /*07f4*/ 	.word	0x0000ffa0


	//   ....[41]....
        /*07f8*/ 	.word	0x0000ffc0


	//   ....[42]....
        /*07fc*/ 	.word	0x00010110


	//   ....[43]....
        /*0800*/ 	.word	0x00010130


	//   ....[44]....
        /*0804*/ 	.word	0x00010290


	//   ....[45]....
        /*0808*/ 	.word	0x000102b0


	//   ....[46]....
        /*080c*/ 	.word	0x00010850


	//   ....[47]....
        /*0810*/ 	.word	0x00010880


	//   ....[48]....
        /*0814*/ 	.word	0x00011180


	//   ....[49]....
        /*0818*/ 	.word	0x00011190


	//   ....[50]....
        /*081c*/ 	.word	0x000124c0


	//   ....[51]....
        /*0820*/ 	.word	0x000124f0


	//   ....[52]....
        /*0824*/ 	.word	0x00012670


	//   ....[53]....
        /*0828*/ 	.word	0x00012690


	//   ....[54]....
        /*082c*/ 	.word	0x000127e0


	//   ....[55]....
        /*0830*/ 	.word	0x00012800


	//   ....[56]....
        /*0834*/ 	.word	0x00012960


	//   ....[57]....
        /*0838*/ 	.word	0x00012980


	//   ....[58]....
        /*083c*/ 	.word	0x00012b70


	//   ....[59]....
        /*0840*/ 	.word	0x00012db0


	//   ....[60]....
        /*0844*/ 	.word	0x00012de0


	//   ....[61]....
        /*0848*/ 	.word	0x00012e10


	//   ....[62]....
        /*084c*/ 	.word	0x00012e40


	//   ....[63]....
        /*0850*/ 	.word	0x00012e70


	//   ....[64]....
        /*0854*/ 	.word	0x00012ea0


	//   ....[65]....
        /*0858*/ 	.word	0x00013050


	//   ....[66]....
        /*085c*/ 	.word	0x00013080


	//   ....[67]....
        /*0860*/ 	.word	0x000130b0


	//   ....[68]....
        /*0864*/ 	.word	0x000130e0


	//   ....[69]....
        /*0868*/ 	.word	0x00013110


	//   ....[70]....
        /*086c*/ 	.word	0x00013140


	//   ....[71]....
        /*0870*/ 	.word	0x000131e0


	//   ....[72]....
        /*0874*/ 	.word	0x00013210


	//   ....[73]....
        /*0878*/ 	.word	0x00013220


	//   ....[74]....
        /*087c*/ 	.word	0x00013250


	//   ....[75]....
        /*0880*/ 	.word	0x00015000


	//   ....[76]....
        /*0884*/ 	.word	0x00015c60


	//   ....[77]....
        /*0888*/ 	.word	0x00015c80


	//   ....[78]....
        /*088c*/ 	.word	0x00015d60


	//   ....[79]....
        /*0890*/ 	.word	0x00015d70


	//   ....[80]....
        /*0894*/ 	.word	0x00015e20


	//   ....[81]....
        /*0898*/ 	.word	0x00015e30


	//   ....[82]....
        /*089c*/ 	.word	0x00015ee0


	//   ....[83]....
        /*08a0*/ 	.word	0x00015ef0


	//   ....[84]....
        /*08a4*/ 	.word	0x00015fa0


	//   ....[85]....
        /*08a8*/ 	.word	0x00015fb0


	//   ....[86]....
        /*08ac*/ 	.word	0x00016060


	//   ....[87]....
        /*08b0*/ 	.word	0x00016070


	//   ....[88]....
        /*08b4*/ 	.word	0x00016120


	//   ....[89]....
        /*08b8*/ 	.word	0x00016130


	//   ....[90]....
        /*08bc*/ 	.word	0x00016180


	//   ....[91]....
        /*08c0*/ 	.word	0x000161d0


	//   ....[92]....
        /*08c4*/ 	.word	0x00019870


	//   ....[93]....
        /*08c8*/ 	.word	0x000198a0


	//   ....[94]....
        /*08cc*/ 	.word	0x00019900


	//   ....[95]....
        /*08d0*/ 	.word	0x00019930


	//   ....[96]....
        /*08d4*/ 	.word	0x00019960


	//   ....[97]....
        /*08d8*/ 	.word	0x00019990


	//   ....[98]....
        /*08dc*/ 	.word	0x000199c0


	//   ....[99]....
        /*08e0*/ 	.word	0x000199f0


	//   ....[100]....
        /*08e4*/ 	.word	0x00019bc0


	//   ....[101]....
        /*08e8*/ 	.word	0x00019bf0


	//   ....[102]....
        /*08ec*/ 	.word	0x00019c20


	//   ....[103]....
        /*08f0*/ 	.word	0x00019c50


	//   ....[104]....
        /*08f4*/ 	.word	0x00019c80


	//   ....[105]....
        /*08f8*/ 	.word	0x00019cb0


	//   ....[106]....
        /*08fc*/ 	.word	0x00019d80


	//   ....[107]....
        /*0900*/ 	.word	0x00019da0


	//   ....[108]....
        /*0904*/ 	.word	0x00019db0


	//   ....[109]....
        /*0908*/ 	.word	0x00019e30


	//   ....[110]....
        /*090c*/ 	.word	0x0001a980


	//   ....[111]....
        /*0910*/ 	.word	0x0001b010


	//   ....[112]....
        /*0914*/ 	.word	0x0001b1f0


	//   ....[113]....
        /*0918*/ 	.word	0x0001b240


	//   ....[114]....
        /*091c*/ 	.word	0x0001b380


	//   ....[115]....
        /*0920*/ 	.word	0x0001b3d0


	//   ....[116]....
        /*0924*/ 	.word	0x0001b510


	//   ....[117]....
        /*0928*/ 	.word	0x0001b560


	//   ....[118]....
        /*092c*/ 	.word	0x0001b6a0


	//   ....[119]....
        /*0930*/ 	.word	0x0001b6f0


	//   ....[120]....
        /*0934*/ 	.word	0x0001b830


	//   ....[121]....
        /*0938*/ 	.word	0x0001b880


	//   ....[122]....
        /*093c*/ 	.word	0x0001b9c0


	//   ....[123]....
        /*0940*/ 	.word	0x0001ba10


	//   ....[124]....
        /*0944*/ 	.word	0x0001bb30


	//   ....[125]....
        /*0948*/ 	.word	0x0001bba0


	//   ....[126]....
        /*094c*/ 	.word	0x0001bcc0


	//   ....[127]....
        /*0950*/ 	.word	0x0001bd10


	//   ....[128]....
        /*0954*/ 	.word	0x0001c040


	//   ....[129]....
        /*0958*/ 	.word	0x0001c0e0


	//   ....[130]....
        /*095c*/ 	.word	0x0001c280


	//   ....[131]....
        /*0960*/ 	.word	0x0001c300


	//   ....[132]....
        /*0964*/ 	.word	0x0001c380


	//   ....[133]....
        /*0968*/ 	.word	0x0001c400


	//   ....[134]....
        /*096c*/ 	.word	0x0001c480


	//   ....[135]....
        /*0970*/ 	.word	0x0001c510


	//   ....[136]....
        /*0974*/ 	.word	0x0001c5b0


	//   ....[137]....
        /*0978*/ 	.word	0x0001c660


	//   ....[138]....
        /*097c*/ 	.word	0x0001c6e0


	//   ....[139]....
        /*0980*/ 	.word	0x0001c760


	//   ....[140]....
        /*0984*/ 	.word	0x0001c7e0


	//   ....[141]....
        /*0988*/ 	.word	0x0001c870


	//   ....[142]....
        /*098c*/ 	.word	0x0001c8f0


	//   ....[143]....
        /*0990*/ 	.word	0x0001c9a0


	//   ....[144]....
        /*0994*/ 	.word	0x0001c9f0


	//   ....[145]....
        /*0998*/ 	.word	0x0001cab0


	//   ....[146]....
        /*099c*/ 	.word	0x0001cbe0


	//----- nvinfo : EIATTR_REG_RECONFIG
	.align		4
.L_457:
        /*09a0*/ 	.byte	0x01, 0x54
	.zero		2


	//----- nvinfo : EIATTR_SYSCALL_OFFSETS
	.align		4
        /*09a4*/ 	.byte	0x04, 0x46
        /*09a6*/ 	.short	(.L_459 - .L_458)


	//   ....[0]....
.L_458:
        /*09a8*/ 	.word	0x000024b0


	//   ....[1]....
        /*09ac*/ 	.word	0x00014c20


	//   ....[2]....
        /*09b0*/ 	.word	0x00014d70


	//   ....[3]....
        /*09b4*/ 	.word	0x00014e60


	//   ....[4]....
        /*09b8*/ 	.word	0x000157a0


	//----- nvinfo : EIATTR_MBARRIER_INSTR_OFFSETS
	.align		4
.L_459:
        /*09bc*/ 	.byte	0x04, 0x39
        /*09be*/ 	.short	(.L_461 - .L_460)


	//   ....[0]....
.L_460:
        /*09c0*/ 	.word	0x00000270
        /*09c4*/ 	.word	0x000000ff
        /*09c8*/ 	.word	0x00030800
        /*09cc*/ 	.short	0x0100
        /*09ce*/ 	.byte	0x08
	.zero		1


	//   ....[1]....
        /*09d0*/ 	.word	0x00000280
        /*09d4*/ 	.word	0x000000ff
        /*09d8*/ 	.word	0x00030820
        /*09dc*/ 	.short	0x0100
        /*09de*/ 	.byte	0x08
	.zero		1


	//   ....[2]....
        /*09e0*/ 	.word	0x00000370
        /*09e4*/ 	.word	0x000000ff
        /*09e8*/ 	.word	0x00030830
        /*09ec*/ 	.short	0x0100
        /*09ee*/ 	.byte	0x08
	.zero		1


	//   ....[3]....
        /*09f0*/ 	.word	0x00000380
        /*09f4*/ 	.word	0x000000ff
        /*09f8*/ 	.word	0x00030840
        /*09fc*/ 	.short	0x0100
        /*09fe*/ 	.byte	0x08
	.zero		1


	//   ....[4]....
        /*0a00*/ 	.word	0x00000390
        /*0a04*/ 	.word	0x000000ff
        /*0a08*/ 	.word	0x00030838
        /*0a0c*/ 	.short	0x0100
        /*0a0e*/ 	.byte	0x08
	.zero		1


	//   ....[5]....
        /*0a10*/ 	.word	0x000003a0
        /*0a14*/ 	.word	0x000000ff
        /*0a18*/ 	.word	0x00030848
        /*0a1c*/ 	.short	0x0100
        /*0a1e*/ 	.byte	0x08
	.zero		1


	//   ....[6]....
        /*0a20*/ 	.word	0x000004d0
        /*0a24*/ 	.word	0x000000ff
        /*0a28*/ 	.word	0x00030850
        /*0a2c*/ 	.short	0x0100
        /*0a2e*/ 	.byte	0x08
	.zero		1


	//   ....[7]....
        /*0a30*/ 	.word	0x000004e0
        /*0a34*/ 	.word	0x000000ff
        /*0a38*/ 	.word	0x00030860
        /*0a3c*/ 	.short	0x0100
        /*0a3e*/ 	.byte	0x08
	.zero		1


	//   ....[8]....
        /*0a40*/ 	.word	0x000004f0
        /*0a44*/ 	.word	0x000000ff
        /*0a48*/ 	.word	0x00030858
        /*0a4c*/ 	.short	0x0100
        /*0a4e*/ 	.byte	0x08
	.zero		1


	//   ....[9]....
        /*0a50*/ 	.word	0x00000500
        /*0a54*/ 	.word	0x000000ff
        /*0a58*/ 	.word	0x00030868
        /*0a5c*/ 	.short	0x0100
        /*0a5e*/ 	.byte	0x08
	.zero		1


	//   ....[10]....
        /*0a60*/ 	.word	0x000005f0
        /*0a64*/ 	.word	0x000000ff
        /*0a68*/ 	.word	0x00030870
        /*0a6c*/ 	.short	0x0100
        /*0a6e*/ 	.byte	0x06
	.zero		1


	//   ....[11]....
        /*0a70*/ 	.word	0x00000600
        /*0a74*/ 	.word	0x000000ff
        /*0a78*/ 	.word	0x00030880
        /*0a7c*/ 	.short	0x0100
        /*0a7e*/ 	.byte	0x06
	.zero		1


	//   ....[12]....
        /*0a80*/ 	.word	0x00000610
        /*0a84*/ 	.word	0x000000ff
        /*0a88*/ 	.word	0x00030878
        /*0a8c*/ 	.short	0x0100
        /*0a8e*/ 	.byte	0x06
	.zero		1


	//   ....[13]....
        /*0a90*/ 	.word	0x00000620
        /*0a94*/ 	.word	0x000000ff
        /*0a98*/ 	.word	0x00030888
        /*0a9c*/ 	.short	0x0100
        /*0a9e*/ 	.byte	0x06
	.zero		1


	//   ....[14]....
        /*0aa0*/ 	.word	0x00000750
        /*0aa4*/ 	.word	0x000000ff
        /*0aa8*/ 	.word	0x00030890
        /*0aac*/ 	.short	0x0100
        /*0aae*/ 	.byte	0x08
	.zero		1


	//   ....[15]....
        /*0ab0*/ 	.word	0x00000760
        /*0ab4*/ 	.word	0x000000ff
        /*0ab8*/ 	.word	0x000308a0
        /*0abc*/ 	.short	0x0100
        /*0abe*/ 	.byte	0x08
	.zero		1


	//   ....[16]....
        /*0ac0*/ 	.word	0x00000770
        /*0ac4*/ 	.word	0x000000ff
        /*0ac8*/ 	.word	0x00030898
        /*0acc*/ 	.short	0x0100
        /*0ace*/ 	.byte	0x08
	.zero		1


	//   ....[17]....
        /*0ad0*/ 	.word	0x00000780
        /*0ad4*/ 	.word	0x000000ff
        /*0ad8*/ 	.word	0x000308a8
        /*0adc*/ 	.short	0x0100
        /*0ade*/ 	.byte	0x08
	.zero		1


	//   ....[18]....
        /*0ae0*/ 	.word	0x000008b0
        /*0ae4*/ 	.word	0x000000ff
        /*0ae8*/ 	.word	0x000308b0
        /*0aec*/ 	.short	0x0100
        /*0aee*/ 	.byte	0x08
	.zero		1


	//   ....[19]....
        /*0af0*/ 	.word	0x000008c0
        /*0af4*/ 	.word	0x000000ff
        /*0af8*/ 	.word	0x000308c0
        /*0afc*/ 	.short	0x0100
        /*0afe*/ 	.byte	0x08
	.zero		1


	//   ....[20]....
        /*0b00*/ 	.word	0x000008d0
        /*0b04*/ 	.word	0x000000ff
        /*0b08*/ 	.word	0x000308b8
        /*0b0c*/ 	.short	0x0100
        /*0b0e*/ 	.byte	0x08
	.zero		1


	//   ....[21]....
        /*0b10*/ 	.word	0x000008e0
        /*0b14*/ 	.word	0x000000ff
        /*0b18*/ 	.word	0x000308c8
        /*0b1c*/ 	.short	0x0100
        /*0b1e*/ 	.byte	0x08
	.zero		1


	//   ....[22]....
        /*0b20*/ 	.word	0x00002530
        /*0b24*/ 	.word	0x000000ff
        /*0b28*/ 	.word	0x00030800
        /*0b2c*/ 	.short	0x010a
        /*0b2e*/ 	.byte	0x25
	.zero		1


	//   ....[23]....
        /*0b30*/ 	.word	0x000025e0
        /*0b34*/ 	.word	0x0000000f
        /*0b38*/ 	.word	0x00030830
        /*0b3c*/ 	.short	0x010a
        /*0b3e*/ 	.byte	0x3f
	.zero		1


	//   ....[24]....
        /*0b40*/ 	.word	0x00002650
        /*0b44*/ 	.word	0x0000000f
        /*0b48*/ 	.word	0x00030830
        /*0b4c*/ 	.short	0x010a
        /*0b4e*/ 	.byte	0x3f
	.zero		1


	//   ....[25]....
        /*0b50*/ 	.word	0x00003250
        /*0b54*/ 	.word	0x00000002
        /*0b58*/ 	.word	0x00000000
        /*0b5c*/ 	.short	0x0101
        /*0b5e*/ 	.byte	0x3f
	.zero		1


	//   ....[26]....
        /*0b60*/ 	.word	0x000051b0
        /*0b64*/ 	.word	0x000000ff
        /*0b68*/ 	.word	0x00030830
        /*0b6c*/ 	.short	0x010a
        /*0b6e*/ 	.byte	0x05
	.zero		1


	//   ....[27]....
        /*0b70*/ 	.word	0x00005210
        /*0b74*/ 	.word	0x000000ff
        /*0b78*/ 	.word	0x00030830
        /*0b7c*/ 	.short	0x010a
        /*0b7e*/ 	.byte	0x05
	.zero		1


	//   ....[28]....
        /*0b80*/ 	.word	0x00006060
        /*0b84*/ 	.word	0x000000ff
        /*0b88*/ 	.word	0x00030850
        /*0b8c*/ 	.short	0x010a
        /*0b8e*/ 	.byte	0x0e
	.zero		1


	//   ....[29]....
        /*0b90*/ 	.word	0x000060a0
        /*0b94*/ 	.word	0x000000ff
        /*0b98*/ 	.word	0x00030850
        /*0b9c*/ 	.short	0x010a
        /*0b9e*/ 	.byte	0x0e
	.zero		1


	//   ....[30]....
        /*0ba0*/ 	.word	0x00006750
        /*0ba4*/ 	.word	0x00000098
        /*0ba8*/ 	.word	0x00000000
        /*0bac*/ 	.short	0x0101
        /*0bae*/ 	.byte	0x3f
	.zero		1


	//   ....[31]....
        /*0bb0*/ 	.word	0x000076f0
        /*0bb4*/ 	.word	0x00000000
        /*0bb8*/ 	.word	0x00000000
        /*0bbc*/ 	.short	0x0101
        /*0bbe*/ 	.byte	0x3f
	.zero		1


	//   ....[32]....
        /*0bc0*/ 	.word	0x00008010
        /*0bc4*/ 	.word	0x000000ff
        /*0bc8*/ 	.word	0x00030830
        /*0bcc*/ 	.short	0x010a
        /*0bce*/ 	.byte	0x06
	.zero		1


	//   ....[33]....
        /*0bd0*/ 	.word	0x00008070
        /*0bd4*/ 	.word	0x000000ff
        /*0bd8*/ 	.word	0x00030830
        /*0bdc*/ 	.short	0x010a
        /*0bde*/ 	.byte	0x06
	.zero		1


	//   ....[34]....
        /*0be0*/ 	.word	0x00008ec0
        /*0be4*/ 	.word	0x000000ff
        /*0be8*/ 	.word	0x00030850
        /*0bec*/ 	.short	0x010a
        /*0bee*/ 	.byte	0x0a
	.zero		1


	//   ....[35]....
        /*0bf0*/ 	.word	0x00008f00
        /*0bf4*/ 	.word	0x000000ff
        /*0bf8*/ 	.word	0x00030850
        /*0bfc*/ 	.short	0x010a
        /*0bfe*/ 	.byte	0x0a
	.zero		1


	//   ....[36]....
        /*0c00*/ 	.word	0x00009bb0
        /*0c04*/ 	.word	0x0000009a
        /*0c08*/ 	.word	0x00000000
        /*0c0c*/ 	.short	0x0101
        /*0c0e*/ 	.byte	0x3f
	.zero		1


	//   ....[37]....
        /*0c10*/ 	.word	0x00009c90
        /*0c14*/ 	.word	0x0000009e
        /*0c18*/ 	.word	0x00000000
        /*0c1c*/ 	.short	0x0101
        /*0c1e*/ 	.byte	0x3f
	.zero		1


	//   ....[38]....
        /*0c20*/ 	.word	0x0000a110
        /*0c24*/ 	.word	0x000000ff
        /*0c28*/ 	.word	0x00030830
        /*0c2c*/ 	.short	0x010a
        /*0c2e*/ 	.byte	0x06
	.zero		1


	//   ....[39]....
        /*0c30*/ 	.word	0x0000a170
        /*0c34*/ 	.word	0x000000ff
        /*0c38*/ 	.word	0x00030830
        /*0c3c*/ 	.short	0x010a
        /*0c3e*/ 	.byte	0x06
	.zero		1


	//   ....[40]....
        /*0c40*/ 	.word	0x0000afc0
        /*0c44*/ 	.word	0x000000ff
        /*0c48*/ 	.word	0x00030850
        /*0c4c*/ 	.short	0x010a
        /*0c4e*/ 	.byte	0x0a
	.zero		1


	//   ....[41]....
        /*0c50*/ 	.word	0x0000b000
        /*0c54*/ 	.word	0x000000ff
        /*0c58*/ 	.word	0x00030850
        /*0c5c*/ 	.short	0x010a
        /*0c5e*/ 	.byte	0x0a
	.zero		1


	//   ....[42]....
        /*0c60*/ 	.word	0x0000b630
        /*0c64*/ 	.word	0x00000002
        /*0c68*/ 	.word	0x00000000
        /*0c6c*/ 	.short	0x0101
        /*0c6e*/ 	.byte	0x3f
	.zero		1


	//   ....[43]....
        /*0c70*/ 	.word	0x0000c5b0
        /*0c74*/ 	.word	0x00000000
        /*0c78*/ 	.word	0x00000000
        /*0c7c*/ 	.short	0x0101
        /*0c7e*/ 	.byte	0x3f
	.zero		1


	//   ....[44]....
        /*0c80*/ 	.word	0x0000d3f0
        /*0c84*/ 	.word	0x000000ff
        /*0c88*/ 	.word	0x00030850
        /*0c8c*/ 	.short	0x010a
        /*0c8e*/ 	.byte	0x05
	.zero		1


	//   ....[45]....
        /*0c90*/ 	.word	0x0000d430
        /*0c94*/ 	.word	0x000000ff
        /*0c98*/ 	.word	0x00030850
        /*0c9c*/ 	.short	0x010a
        /*0c9e*/ 	.byte	0x05
	.zero		1


	//   ....[46]....
        /*0ca0*/ 	.word	0x0000d890
        /*0ca4*/ 	.word	0x0000000a
        /*0ca8*/ 	.word	0x00000000
        /*0cac*/ 	.short	0x0101
        /*0cae*/ 	.byte	0x3f
	.zero		1


	//   ....[47]....
        /*0cb0*/ 	.word	0x0000fde0
        /*0cb4*/ 	.word	0x000000ff
        /*0cb8*/ 	.word	0x00000000
        /*0cbc*/ 	.short	0x0101
        /*0cbe*/ 	.byte	0x08
	.zero		1


	//   ....[48]....
        /*0cc0*/ 	.word	0x000106c0
        /*0cc4*/ 	.word	0x000000ff
        /*0cc8*/ 	.word	0x00000000
        /*0ccc*/ 	.short	0x0101
        /*0cce*/ 	.byte	0x08
	.zero		1


	//   ....[49]....
        /*0cd0*/ 	.word	0x00015280
        /*0cd4*/ 	.word	0x00000000
        /*0cd8*/ 	.word	0x00030840
        /*0cdc*/ 	.short	0x010a
        /*0cde*/ 	.byte	0x3f
	.zero		1


	//   ....[50]....
        /*0ce0*/ 	.word	0x000162d0
        /*0ce4*/ 	.word	0x00000012
        /*0ce8*/ 	.word	0x00030800
        /*0cec*/ 	.short	0x0107
        /*0cee*/ 	.byte	0x3f
	.zero		1


	//   ....[51]....
        /*0cf0*/ 	.word	0x000163e0
        /*0cf4*/ 	.word	0x00000012
        /*0cf8*/ 	.word	0x00030800
        /*0cfc*/ 	.short	0x0101
        /*0cfe*/ 	.byte	0x3f
	.zero		1


	//   ....[52]....
        /*0d00*/ 	.word	0x00016400
        /*0d04*/ 	.word	0x00000012
        /*0d08*/ 	.word	0x00030820
        /*0d0c*/ 	.short	0x010a
        /*0d0e*/ 	.byte	0x3f
	.zero		1


	//   ....[53]....
        /*0d10*/ 	.word	0x00016830
        /*0d14*/ 	.word	0x00000003
        /*0d18*/ 	.word	0x00030840
        /*0d1c*/ 	.short	0x010a
        /*0d1e*/ 	.byte	0x3f
	.zero		1


	//   ....[54]....
        /*0d20*/ 	.word	0x00016dd0
        /*0d24*/ 	.word	0x00000003
        /*0d28*/ 	.word	0x00000060
        /*0d2c*/ 	.short	0x010a
        /*0d2e*/ 	.byte	0x3f
	.zero		1


	//   ....[55]....
        /*0d30*/ 	.word	0x00017640
        /*0d34*/ 	.word	0x00000003
        /*0d38*/ 	.word	0x00030840
        /*0d3c*/ 	.short	0x010a
        /*0d3e*/ 	.byte	0x3f
	.zero		1


	//   ....[56]....
        /*0d40*/ 	.word	0x00017be0
        /*0d44*/ 	.word	0x00000002
        /*0d48*/ 	.word	0x00000060
        /*0d4c*/ 	.short	0x010a
        /*0d4e*/ 	.byte	0x3f
	.zero		1


	//   ....[57]....
        /*0d50*/ 	.word	0x000183a0
        /*0d54*/ 	.word	0x00000002
        /*0d58*/ 	.word	0x00030840
        /*0d5c*/ 	.short	0x010a
        /*0d5e*/ 	.byte	0x3f
	.zero		1


	//   ....[58]....
        /*0d60*/ 	.word	0x00018940
        /*0d64*/ 	.word	0x00000002
        /*0d68*/ 	.word	0x00000060
        /*0d6c*/ 	.short	0x010a
        /*0d6e*/ 	.byte	0x3f
	.zero		1


	//   ....[59]....
        /*0d70*/ 	.word	0x000190b0
        /*0d74*/ 	.word	0x00000000
        /*0d78*/ 	.word	0x00030860
        /*0d7c*/ 	.short	0x010a
        /*0d7e*/ 	.byte	0x3f
	.zero		1


	//   ....[60]....
        /*0d80*/ 	.word	0x0001a900
        /*0d84*/ 	.word	0x00000000
        /*0d88*/ 	.word	0x00030820
        /*0d8c*/ 	.short	0x010a
        /*0d8e*/ 	.byte	0x3f
	.zero		1


	//   ....[61]....
        /*0d90*/ 	.word	0x0001ab10
        /*0d94*/ 	.word	0x00000006
        /*0d98*/ 	.word	0x00000000
        /*0d9c*/ 	.short	0x010a
        /*0d9e*/ 	.byte	0x3f
	.zero		1


	//   ....[62]....
        /*0da0*/ 	.word	0x0001ab40
        /*0da4*/ 	.word	0x00000007
        /*0da8*/ 	.word	0x00000000
        /*0dac*/ 	.short	0x010a
        /*0dae*/ 	.byte	0x3f
	.zero		1


	//   ....[63]....
        /*0db0*/ 	.word	0x0001aba0
        /*0db4*/ 	.word	0x00000004
        /*0db8*/ 	.word	0x00000000
        /*0dbc*/ 	.short	0x010a
        /*0dbe*/ 	.byte	0x3f
	.zero		1


	//   ....[64]....
        /*0dc0*/ 	.word	0x0001abd0
        /*0dc4*/ 	.word	0x00000003
        /*0dc8*/ 	.word	0x00000000
        /*0dcc*/ 	.short	0x010a
        /*0dce*/ 	.byte	0x3f
	.zero		1


	//   ....[65]....
        /*0dd0*/ 	.word	0x0001ac40
        /*0dd4*/ 	.word	0x00000003
        /*0dd8*/ 	.word	0x00030800
        /*0ddc*/ 	.short	0x010a
        /*0dde*/ 	.byte	0x3f
	.zero		1


	//   ....[66]....
        /*0de0*/ 	.word	0x0001ac90
        /*0de4*/ 	.word	0x0000000f
        /*0de8*/ 	.word	0x00030830
        /*0dec*/ 	.short	0x010a
        /*0dee*/ 	.byte	0x3f
	.zero		1


	//   ....[67]....
        /*0df0*/ 	.word	0x0001acf0
        /*0df4*/ 	.word	0x0000009a
        /*0df8*/ 	.word	0x00030830
        /*0dfc*/ 	.short	0x010a
        /*0dfe*/ 	.byte	0x3f
	.zero		1


	//   ....[68]....
        /*0e00*/ 	.word	0x0001ad50
        /*0e04*/ 	.word	0x00000015
        /*0e08*/ 	.word	0x00030850
        /*0e0c*/ 	.short	0x010a
        /*0e0e*/ 	.byte	0x3f
	.zero		1


	//   ....[69]....
        /*0e10*/ 	.word	0x0001adb0
        /*0e14*/ 	.word	0x00000003
        /*0e18*/ 	.word	0x00030830
        /*0e1c*/ 	.short	0x010a
        /*0e1e*/ 	.byte	0x3f
	.zero		1


	//   ....[70]....
        /*0e20*/ 	.word	0x0001ae10
        /*0e24*/ 	.word	0x00000002
        /*0e28*/ 	.word	0x00030850
        /*0e2c*/ 	.short	0x010a
        /*0e2e*/ 	.byte	0x3f
	.zero		1


	//   ....[71]....
        /*0e30*/ 	.word	0x0001ae70
        /*0e34*/ 	.word	0x00000003
        /*0e38*/ 	.word	0x00030830
        /*0e3c*/ 	.short	0x010a
        /*0e3e*/ 	.byte	0x3f
	.zero		1


	//   ....[72]....
        /*0e40*/ 	.word	0x0001aed0
        /*0e44*/ 	.word	0x00000002
        /*0e48*/ 	.word	0x00030850
        /*0e4c*/ 	.short	0x010a
        /*0e4e*/ 	.byte	0x3f
	.zero		1


	//   ....[73]....
        /*0e50*/ 	.word	0x0001af30
        /*0e54*/ 	.word	0x00000005
        /*0e58*/ 	.word	0x00030850
        /*0e5c*/ 	.short	0x010a
        /*0e5e*/ 	.byte	0x3f
	.zero		1


	//   ....[74]....
        /*0e60*/ 	.word	0x0001b0d0
        /*0e64*/ 	.word	0x00000000
        /*0e68*/ 	.word	0x00030840
        /*0e6c*/ 	.short	0x010a
        /*0e6e*/ 	.byte	0x3f
	.zero		1


	//   ....[75]....
        /*0e70*/ 	.word	0x0001bd50
        /*0e74*/ 	.word	0x00000012
        /*0e78*/ 	.word	0x00030820
        /*0e7c*/ 	.short	0x010a
        /*0e7e*/ 	.byte	0x3f
	.zero		1


	//   ....[76]....
        /*0e80*/ 	.word	0x0001bda0
        /*0e84*/ 	.word	0x00000003
        /*0e88*/ 	.word	0x00030840
        /*0e8c*/ 	.short	0x010a
        /*0e8e*/ 	.byte	0x3f
	.zero		1


	//   ....[77]....
        /*0e90*/ 	.word	0x0001bdf0
        /*0e94*/ 	.word	0x00000003
        /*0e98*/ 	.word	0x00000060
        /*0e9c*/ 	.short	0x010a
        /*0e9e*/ 	.byte	0x3f
	.zero		1


	//   ....[78]....
        /*0ea0*/ 	.word	0x0001be40
        /*0ea4*/ 	.word	0x00000003
        /*0ea8*/ 	.word	0x00030840
        /*0eac*/ 	.short	0x010a
        /*0eae*/ 	.byte	0x3f
	.zero		1


	//   ....[79]....
        /*0eb0*/ 	.word	0x0001be90
        /*0eb4*/ 	.word	0x00000002
        /*0eb8*/ 	.word	0x00000060
        /*0ebc*/ 	.short	0x010a
        /*0ebe*/ 	.byte	0x3f
	.zero		1


	//   ....[80]....
        /*0ec0*/ 	.word	0x0001bee0
        /*0ec4*/ 	.word	0x00000002
        /*0ec8*/ 	.word	0x00030840
        /*0ecc*/ 	.short	0x010a
        /*0ece*/ 	.byte	0x3f
	.zero		1


	//   ....[81]....
        /*0ed0*/ 	.word	0x0001bf30
        /*0ed4*/ 	.word	0x00000002
        /*0ed8*/ 	.word	0x00000060
        /*0edc*/ 	.short	0x010a
        /*0ede*/ 	.byte	0x3f
	.zero		1


	//   ....[82]....
        /*0ee0*/ 	.word	0x0001bf80
        /*0ee4*/ 	.word	0x00000000
        /*0ee8*/ 	.word	0x00030860
        /*0eec*/ 	.short	0x010a
        /*0eee*/ 	.byte	0x3f
	.zero		1


	//   ....[83]....
        /*0ef0*/ 	.word	0x0001cb00
        /*0ef4*/ 	.word	0x00000000
        /*0ef8*/ 	.word	0x00030820
        /*0efc*/ 	.short	0x010a
        /*0efe*/ 	.byte	0x3f
	.zero		1


	//   ....[84]....
        /*0f00*/ 	.word	0x0001cca0
        /*0f04*/ 	.word	0x00000006
        /*0f08*/ 	.word	0x00000000
        /*0f0c*/ 	.short	0x010a
        /*0f0e*/ 	.byte	0x3f
	.zero		1


	//   ....[85]....
        /*0f10*/ 	.word	0x0001ccf0
        /*0f14*/ 	.word	0x00000007
        /*0f18*/ 	.word	0x00000000
        /*0f1c*/ 	.short	0x010a
        /*0f1e*/ 	.byte	0x3f
	.zero		1


	//   ....[86]....
        /*0f20*/ 	.word	0x0001cd40
        /*0f24*/ 	.word	0x00000004
        /*0f28*/ 	.word	0x00000000
        /*0f2c*/ 	.short	0x010a
        /*0f2e*/ 	.byte	0x3f
	.zero		1


	//----- nvinfo : EIATTR_NUM_MBARRIERS
	.align		4
.L_461:
        /*0f30*/ 	.byte	0x03, 0x38
        /*0f32*/ 	.short	0x0016


	//----- nvinfo : EIATTR_EXIT_INSTR_OFFSETS
	.align		4
        /*0f34*/ 	.byte	0x04, 0x1c
        /*0f36*/ 	.short	(.L_463 - .L_462)


	//   ....[0]....
.L_462:
        /*0f38*/ 	.word	0x00000a50


	//   ....[1]....
        /*0f3c*/ 	.word	0x00012b10


	//   ....[2]....
        /*0f40*/ 	.word	0x0001ac20


	//----- nvinfo : EIATTR_MAX_THREADS
	.align		4
.L_463:
        /*0f44*/ 	.byte	0x04, 0x05
        /*0f46*/ 	.short	(.L_465 - .L_464)
.L_464:
        /*0f48*/ 	.word	0x00000180
        /*0f4c*/ 	.word	0x00000001
        /*0f50*/ 	.word	0x00000001


	//----- nvinfo : EIATTR_CRS_STACK_SIZE
	.align		4
.L_465:
        /*0f54*/ 	.byte	0x04, 0x1e
        /*0f56*/ 	.short	(.L_467 - .L_466)
.L_466:
        /*0f58*/ 	.word	0x00000000


	//----- nvinfo : EIATTR_CBANK_PARAM_SIZE
	.align		4
.L_467:
        /*0f5c*/ 	.byte	0x03, 0x19
        /*0f5e*/ 	.short	0x0af0


	//----- nvinfo : EIATTR_PARAM_CBANK
	.align		4
        /*0f60*/ 	.byte	0x04, 0x0a
        /*0f62*/ 	.short	(.L_469 - .L_468)
	.align		4
.L_468:
        /*0f64*/ 	.word	index@(.nv.constant0._ZN7cutlass13device_kernelIN5flash11enable_sm90INS1_16FlashAttnFwdSm90INS1_25CollectiveMainloopFwdSm90ILi2EN4cute5tupleIJNS5_1CILi1EEES8_S8_EEENS6_IJNS7_ILi128EEENS7_ILi64EEENS7_ILi256EEEEEELi256ENS_6half_tEfNS_4arch4Sm90ELb0ELb1ELb1ELb1ELb0ELb0ELb0ELb1ELb1ELb1ELb1ELb0EEENS1_21CollectiveEpilogueFwdINS6_IJSA_SC_SB_EEES9_SE_SG_Li256ELb1ELb1ELb1ELb0EEENS1_36VarlenDynamicPersistentTileSchedulerILi128ELi64ELi256ELi128ELb1ELb1ELb1ELb1ELb0ELb1EEEEEEEEEvNT_6ParamsE)
        /*0f68*/ 	.short	0x0210
        /*0f6a*/ 	.short	0x0af0


	//----- nvinfo : EIATTR_SW_WAR
	.align		4
.L_469:
        /*0f6c*/ 	.byte	0x04, 0x36
        /*0f6e*/ 	.short	(.L_471 - .L_470)
.L_470:
        /*0f70*/ 	.word	0x00000008
.L_471:


//--------------------- .nv.info._ZN7cutlass13device_kernelIN5flash11enable_sm90INS1_16FlashAttnFwdSm90INS1_25CollectiveMainloopFwdSm90ILi2EN4cute5tupleIJNS5_1CILi1EEES8_S8_EEENS6_IJNS7_ILi128EEENS7_ILi64EEENS7_ILi256EEEEEELi256ENS_6half_tEfNS_4arch4Sm90ELb0ELb1ELb1ELb1ELb0ELb1ELb0ELb1ELb1ELb1ELb1ELb0EEENS1_21CollectiveEpilogueFwdINS6_IJSA_SC_SB_EEES9_SE_SG_Li256ELb1ELb1ELb1ELb0EEENS1_36VarlenDynamicPersistentTileSchedulerILi128ELi64ELi256ELi128ELb1ELb1ELb1ELb1ELb0ELb1EEEEEEEEEvNT_6ParamsE --------------------------
	.section	.nv.info._ZN7cutlass13device_kernelIN5flash11enable_sm90INS1_16FlashAttnFwdSm90INS1_25CollectiveMainloopFwdSm90ILi2EN4cute5tupleIJNS5_1CILi1EEES8_S8_EEENS6_IJNS7_ILi128EEENS7_ILi64EEENS7_ILi256EEEEEELi256ENS_6half_tEfNS_4arch4Sm90ELb0ELb1ELb1ELb1ELb0ELb1ELb0ELb1ELb1ELb1ELb1ELb0EEENS1_21CollectiveEpilogueFwdINS6_IJSA_SC_SB_EEES9_SE_SG_Li256ELb1ELb1ELb1ELb0EEENS1_36VarlenDynamicPersistentTileSchedulerILi128ELi64ELi256ELi128ELb1ELb1ELb1ELb1ELb0ELb1EEEEEEEEEvNT_6ParamsE,"",@"SHT_CUDA_INFO"
	.sectionflags	@""
	.align	4


	//----- nvinfo : EIATTR_CUDA_API_VERSION
	.align		4
        /*0000*/ 	.byte	0x04, 0x37
        /*0002*/ 	.short	(.L_473 - .L_472)
.L_472:
        /*0004*/ 	.word	0x00000082


	//----- nvinfo : EIATTR_KPARAM_INFO
	.align		4
.L_473:
        /*0008*/ 	.byte	0x04, 0x17
        /*000a*/ 	.short	(.L_475 - .L_474)
.L_474:
        /*000c*/ 	.word	0x00000000
        /*0010*/ 	.short	0x0000
        /*0012*/ 	.short	0x0070
        /*0014*/ 	.byte	0x00, 0xf0, 0x01, 0x2a


	//----- nvinfo : EIATTR_SPARSE_MMA_MASK
	.align		4
.L_475:
        /*0018*/ 	.byte	0x03, 0x50
        /*001a*/ 	.short	0x0000


	//----- nvinfo : EIATTR_MAXREG_COUNT
	.align		4
        /*001c*/ 	.byte	0x03, 0x1b
        /*001e*/ 	.short	0x00a8


	//----- nvinfo : EIATTR_NUM_BARRIERS
	.align		4
        /*0020*/ 	.byte	0x02, 0x4c
        /*0022*/ 	.byte	0x10
	.zero		1


	//----- nvinfo : EIATTR_EXTERNS
	.align		4
        /*0024*/ 	.byte	0x04, 0x0f
        /*0026*/ 	.short	(.L_477 - .L_476)


	//   ....[0]....
	.align		4
.L_476:
        /*0028*/ 	.word	index@(__assertfail)


	//----- nvinfo : EIATTR_ANNOTATIONS
	.align		4
.L_477:
        /*002c*/ 	.byte	0x04, 0x55
        /*002e*/ 	.short	(.L_479 - .L_478)


	//   ....[0]....
.L_478:
        /* <DEDUP_REMOVED lines=167> */


	//----- nvinfo : EIATTR_MERCURY_ISA_VERSION
	.align		4
.L_479:
        /*0a90*/ 	.byte	0x03, 0x5f
        /*0a92*/ 	.short	0x0101


	//----- nvinfo : EIATTR_UNUSED_LOAD_BYTE_OFFSET
	.align		4
        /*0a94*/ 	.byte	0x04, 0x44
        /*0a96*/ 	.short	(.L_481 - .L_480)


	//   ....[0]....
.L_480:
        /*0a98*/ 	.word	0x00000aa0
        /*0a9c*/ 	.word	0x0000fff0


	//   ....[1]....
        /*0aa0*/ 	.word	0x0001fc90
        /*0aa4*/ 	.word	0x0000fff0


	//----- nvinfo : EIATTR_INT_WARP_WIDE_INSTR_OFFSETS
	.align		4
.L_481:
        /*0aa8*/ 	.byte	0x04, 0x31
        /*0aaa*/ 	.short	(.L_483 - .L_482)


	//   ....[0]....
.L_482:
        /*0aac*/ 	.word	0x00000190


	//   ....[1]....
        /*0ab0*/ 	.word	0x000001d0


	//   ....[2]....
        /*0ab4*/ 	.word	0x00000240


	//   ....[3]....
        /*0ab8*/ 	.word	0x000287a0


	//   ....[4]....
        /*0abc*/ 	.word	0x00028840


	//   ....[5]....
        /*0ac0*/ 	.word	0x0002ccd0


	//   ....[6]....
        /*0ac4*/ 	.word	0x0002cd40


	//----- nvinfo : EIATTR_COOP_GROUP_MASK_REGIDS
	.align		4
.L_483:
        /*0ac8*/ 	.byte	0x04, 0x29
        /*0aca*/ 	.short	(.L_485 - .L_484)


	//   ....[0]....
.L_484:
        /*0acc*/ 	.word	0xffffffff


	//   ....[1]....
        /*0ad0*/ 	.word	0xffffffff


	//   ....[2]....
        /*0ad4*/ 	.word	0xffffffff


	//   ....[3]....
        /*0ad8*/ 	.word	0xffffffff


	//   ....[4]....
        /*0adc*/ 	.word	0xffffffff


	//   ....[5]....
        /*0ae0*/ 	.word	0xffffffff


	//   ....[6]....
        /*0ae4*/ 	.word	0xffffffff


	//   ....[7]....
        /*0ae8*/ 	.word	0xffffffff


	//   ....[8]....
        /*0aec*/ 	.word	0xffffffff


	//   ....[9]....
        /*0af0*/ 	.word	0xffffffff


	//   ....[10]....
        /*0af4*/ 	.word	0xffffffff


	//   ....[11]....
        /*0af8*/ 	.word	0xffffffff


	//   ....[12]....
        /*0afc*/ 	.word	0xffffffff


	//   ....[13]....
        /*0b00*/ 	.word	0xffffffff


	//   ....[14]....
        /*0b04*/ 	.word	0xffffffff


	//   ....[15]....
        /*0b08*/ 	.word	0xffffffff


	//   ....[16]....
        /*0b0c*/ 	.word	0xffffffff


	//   ....[17]....
        /*0b10*/ 	.word	0xffffffff


	//   ....[18]....
        /*0b14*/ 	.word	0xffffffff


	//   ....[19]....
        /*0b18*/ 	.word	0xffffffff


	//   ....[20]....
        /*0b1c*/ 	.word	0xffffffff


	//   ....[21]....
        /*0b20*/ 	.word	0xffffffff


	//   ....[22]....
        /*0b24*/ 	.word	0xffffffff


	//   ....[23]....
        /*0b28*/ 	.word	0xffffffff


	//   ....[24]....
        /*0b2c*/ 	.word	0xffffffff


	//   ....[25]....
        /*0b30*/ 	.word	0xffffffff


	//   ....[26]....
        /*0b34*/ 	.word	0xffffffff


	//   ....[27]....
        /*0b38*/ 	.word	0xffffffff


	//   ....[28]....
        /*0b3c*/ 	.word	0xffffffff


	//   ....[29]....
        /*0b40*/ 	.word	0xffffffff


	//   ....[30]....
        /*0b44*/ 	.word	0xffffffff


	//   ....[31]....
        /*0b48*/ 	.word	0xffffffff


	//   ....[32]....
        /*0b4c*/ 	.word	0xffffffff


	//   ....[33]....
        /*0b50*/ 	.word	0xffffffff


	//   ....[34]....
        /*0b54*/ 	.word	0xffffffff


	//   ....[35]....
        /*0b58*/ 	.word	0xffffffff


	//   ....[36]....
        /*0b5c*/ 	.word	0xffffffff


	//   ....[37]....
        /*0b60*/ 	.word	0xffffffff


	//   ....[38]....
        /*0b64*/ 	.word	0xffffffff


	//   ....[39]....
        /*0b68*/ 	.word	0xffffffff


	//   ....[40]....
        /*0b6c*/ 	.word	0xffffffff


	//   ....[41]....
        /*0b70*/ 	.word	0xffffffff


	//   ....[42]....
        /*0b74*/ 	.word	0xffffffff


	//   ....[43]....
        /*0b78*/ 	.word	0xffffffff


	//   ....[44]....
        /*0b7c*/ 	.word	0xffffffff


	//   ....[45]....
        /*0b80*/ 	.word	0xffffffff


	//   ....[46]....
        /*0b84*/ 	.word	0xffffffff


	//   ....[47]....
        /*0b88*/ 	.word	0xffffffff


	//   ....[48]....
        /*0b8c*/ 	.word	0xffffffff


	//   ....[49]....
        /*0b90*/ 	.word	0xffffffff


	//   ....[50]....
        /*0b94*/ 	.word	0xffffffff


	//   ....[51]....
        /*0b98*/ 	.word	0xffffffff


	//   ....[52]....
        /*0b9c*/ 	.word	0xffffffff


	//   ....[53]....
        /*0ba0*/ 	.word	0xffffffff


	//   ....[54]....
        /*0ba4*/ 	.word	0xffffffff


	//   ....[55]....
        /*0ba8*/ 	.word	0xffffffff


	//   ....[56]....
        /*0bac*/ 	.word	0xffffffff


	//   ....[57]....
        /*0bb0*/ 	.word	0xffffffff


	//   ....[58]....
        /*0bb4*/ 	.word	0xffffffff


	//   ....[59]....
        /*0bb8*/ 	.word	0xffffffff


	//   ....[60]....
        /*0bbc*/ 	.word	0xffffffff


	//   ....[61]....
        /*0bc0*/ 	.word	0xffffffff


	//   ....[62]....
        /*0bc4*/ 	.word	0xffffffff


	//   ....[63]....
        /*0bc8*/ 	.word	0xffffffff


	//   ....[64]....
        /*0bcc*/ 	.word	0xffffffff


	//   ....[65]....
        /*0bd0*/ 	.word	0xffffffff


	//   ....[66]....
        /*0bd4*/ 	.word	0xffffffff


	//   ....[67]....
        /*0bd8*/ 	.word	0xffffffff


	//   ....[68]....
        /*0bdc*/ 	.word	0xffffffff


	//   ....[69]....
        /*0be0*/ 	.word	0xffffffff


	//   ....[70]....
        /*0be4*/ 	.word	0xffffffff


	//   ....[71]....
        /*0be8*/ 	.word	0xffffffff


	//   ....[72]....
        /*0bec*/ 	.word	0xffffffff


	//   ....[73]....
        /*0bf0*/ 	.word	0xffffffff


	//   ....[74]....
        /*0bf4*/ 	.word	0xffffffff


	//   ....[75]....
        /*0bf8*/ 	.word	0xffffffff


	//   ....[76]....
        /*0bfc*/ 	.word	0xffffffff


	//   ....[77]....
        /*0c00*/ 	.word	0xffffffff


	//   ....[78]....
        /*0c04*/ 	.word	0xffffffff


	//   ....[79]....
        /*0c08*/ 	.word	0xffffffff


	//   ....[80]....
        /*0c0c*/ 	.word	0xffffffff


	//   ....[81]....
        /*0c10*/ 	.word	0xffffffff


	//   ....[82]....
        /*0c14*/ 	.word	0xffffffff


	//   ....[83]....
        /*0c18*/ 	.word	0xffffffff


	//   ....[84]....
        /*0c1c*/ 	.word	0xffffffff


	//   ....[85]....
        /*0c20*/ 	.word	0xffffffff


	//   ....[86]....
        /*0c24*/ 	.word	0xffffffff


	//   ....[87]....
        /*0c28*/ 	.word	0xffffffff


	//   ....[88]....
        /*0c2c*/ 	.word	0xffffffff


	//   ....[89]....
        /*0c30*/ 	.word	0xffffffff


	//   ....[90]....
        /*0c34*/ 	.word	0xffffffff


	//   ....[91]....
        /*0c38*/ 	.word	0xffffffff


	//   ....[92]....
        /*0c3c*/ 	.word	0xffffffff


	//   ....[93]....
        /*0c40*/ 	.word	0xffffffff


	//   ....[94]....
        /*0c44*/ 	.word	0xffffffff


	//   ....[95]....
        /*0c48*/ 	.word	0xffffffff


	//   ....[96]....
        /*0c4c*/ 	.word	0xffffffff


	//   ....[97]....
        /*0c50*/ 	.word	0xffffffff


	//   ....[98]....
        /*0c54*/ 	.word	0xffffffff


	//   ....[99]....
        /*0c58*/ 	.word	0xffffffff


	//   ....[100]....
        /*0c5c*/ 	.word	0xffffffff


	//   ....[101]....
        /*0c60*/ 	.word	0xffffffff


	//   ....[102]....
        /*0c64*/ 	.word	0xffffffff


	//   ....[103]....
        /*0c68*/ 	.word	0xffffffff


	//   ....[104]....
        /*0c6c*/ 	.word	0xffffffff


	//   ....[105]....
        /*0c70*/ 	.word	0xffffffff


	//   ....[106]....
        /*0c74*/ 	.word	0xffffffff


	//   ....[107]....
        /*0c78*/ 	.word	0xffffffff


	//   ....[108]....
        /*0c7c*/ 	.word	0xffffffff


	//   ....[109]....
        /*0c80*/ 	.word	0xffffffff


	//   ....[110]....
        /*0c84*/ 	.word	0xffffffff


	//   ....[111]....
        /*0c88*/ 	.word	0xffffffff


	//   ....[112]....
        /*0c8c*/ 	.word	0xffffffff


	//   ....[113]....
        /*0c90*/ 	.word	0xffffffff


	//   ....[114]....
        /*0c94*/ 	.word	0xffffffff


	//   ....[115]....
        /*0c98*/ 	.word	0xffffffff


	//   ....[116]....
        /*0c9c*/ 	.word	0xffffffff


	//   ....[117]....
        /*0ca0*/ 	.word	0xffffffff


	//   ....[118]....
        /*0ca4*/ 	.word	0xffffffff


	//   ....[119]....
        /*0ca8*/ 	.word	0xffffffff


	//   ....[120]....
        /*0cac*/ 	.word	0xffffffff


	//   ....[121]....
        /*0cb0*/ 	.word	0xffffffff


	//   ....[122]....
        /*0cb4*/ 	.word	0xffffffff


	//   ....[123]....
        /*0cb8*/ 	.word	0xffffffff


	//   ....[124]....
        /*0cbc*/ 	.word	0xffffffff


	//   ....[125]....
        /*0cc0*/ 	.word	0xffffffff


	//   ....[126]....
        /*0cc4*/ 	.word	0xffffffff


	//   ....[127]....
        /*0cc8*/ 	.word	0xffffffff


	//   ....[128]....
        /*0ccc*/ 	.word	0xffffffff


	//   ....[129]....
        /*0cd0*/ 	.word	0xffffffff


	//   ....[130]....
        /*0cd4*/ 	.word	0xffffffff


	//   ....[131]....
        /*0cd8*/ 	.word	0xffffffff


	//   ....[132]....
        /*0cdc*/ 	.word	0xffffffff


	//   ....[133]....
        /*0ce0*/ 	.word	0xffffffff


	//   ....[134]....
        /*0ce4*/ 	.word	0xffffffff


	//   ....[135]....
        /*0ce8*/ 	.word	0xffffffff


	//   ....[136]....
        /*0cec*/ 	.word	0xffffffff


	//   ....[137]....
        /*0cf0*/ 	.word	0xffffffff


	//   ....[138]....
        /*0cf4*/ 	.word	0xffffffff


	//   ....[139]....
        /*0cf8*/ 	.word	0xffffffff


	//   ....[140]....
        /*0cfc*/ 	.word	0xffffffff


	//   ....[141]....
        /*0d00*/ 	.word	0xffffffff


	//   ....[142]....
        /*0d04*/ 	.word	0xffffffff


	//   ....[143]....
        /*0d08*/ 	.word	0xffffffff


	//   ....[144]....
        /*0d0c*/ 	.word	0x0500000f


	//   ....[145]....
        /*0d10*/ 	.word	0x0500000f


	//   ....[146]....
        /*0d14*/ 	.word	0x0500000f


	//   ....[147]....
        /*0d18*/ 	.word	0x0500000f


	//   ....[148]....
        /*0d1c*/ 	.word	0x0500000f


	//   ....[149]....
        /*0d20*/ 	.word	0x0500000f


	//   ....[150]....
        /*0d24*/ 	.word	0x0500000f


	//   ....[151]....
        /*0d28*/ 	.word	0x0500000f


	//   ....[152]....
        /*0d2c*/ 	.word	0x0500000f


	//   ....[153]....
        /*0d30*/ 	.word	0x0500000f


	//   ....[154]....
        /*0d34*/ 	.word	0x0500000f


	//   ....[155]....
        /*0d38*/ 	.word	0x0500000f


	//   ....[156]....
        /*0d3c*/ 	.word	0x0500000f


	//   ....[157]....
        /*0d40*/ 	.word	0x0500000f


	//   ....[158]....
        /*0d44*/ 	.word	0x0500000f


	//   ....[159]....
        /*0d48*/ 	.word	0x0500000f


	//   ....[160]....
        /*0d4c*/ 	.word	0x0500000f


	//   ....[161]....
        /*0d50*/ 	.word	0x0500000f


	//   ....[162]....
        /*0d54*/ 	.word	0x0500000f


	//   ....[163]....
        /*0d58*/ 	.word	0x0500000f


	//   ....[164]....
        /*0d5c*/ 	.word	0x0500000f


	//   ....[165]....
        /*0d60*/ 	.word	0x0500000f


	//   ....[166]....
        /*0d64*/ 	.word	0x0500000f


	//   ....[167]....
        /*0d68*/ 	.word	0x0500000f


	//   ....[168]....
        /*0d6c*/ 	.word	0x0500000f


	//   ....[169]....
        /*0d70*/ 	.word	0x0500000f


	//   ....[170]....
        /*0d74*/ 	.word	0x0500000f


	//   ....[171]....
        /*0d78*/ 	.word	0x0500000f


	//   ....[172]....
        /*0d7c*/ 	.word	0x0500000f


	//   ....[173]....
        /*0d80*/ 	.word	0x0500000f


	//   ....[174]....
        /*0d84*/ 	.word	0x0500000f


	//   ....[175]....
        /*0d88*/ 	.word	0x0500000f


	//   ....[176]....
        /*0d8c*/ 	.word	0x0500000f


	//   ....[177]....
        /*0d90*/ 	.word	0x0500000f


	//   ....[178]....
        /*0d94*/ 	.word	0x0500000f


	//   ....[179]....
        /*0d98*/ 	.word	0x0500000f


	//   ....[180]....
        /*0d9c*/ 	.word	0x0500000f


	//   ....[181]....
        /*0da0*/ 	.word	0x0500000f


	//   ....[182]....
        /*0da4*/ 	.word	0x0500000f


	//   ....[183]....
        /*0da8*/ 	.word	0x0500000f


	//   ....[184]....
        /*0dac*/ 	.word	0x0500000f


	//   ....[185]....
        /*0db0*/ 	.word	0x0500000f


	//   ....[186]....
        /*0db4*/ 	.word	0x0500000f


	//   ....[187]....
        /*0db8*/ 	.word	0x0500000f


	//   ....[188]....
        /*0dbc*/ 	.word	0x0500000f


	//   ....[189]....
        /*0dc0*/ 	.word	0x0500000f


	//   ....[190]....
        /*0dc4*/ 	.word	0x0500000f


	//   ....[191]....
        /*0dc8*/ 	.word	0x0500000f


	//   ....[192]....
        /*0dcc*/ 	.word	0x0500000f


	//   ....[193]....
        /*0dd0*/ 	.word	0x0500000f


	//   ....[194]....
        /*0dd4*/ 	.word	0x0500000f


	//   ....[195]....
        /*0dd8*/ 	.word	0x0500000f


	//   ....[196]....
        /*0ddc*/ 	.word	0x0500000f


	//   ....[197]....
        /*0de0*/ 	.word	0x0500000f


	//   ....[198]....
        /*0de4*/ 	.word	0x0500000f


	//   ....[199]....
        /*0de8*/ 	.word	0x0500000f


	//   ....[200]....
        /*0dec*/ 	.word	0x0500000f


	//   ....[201]....
        /*0df0*/ 	.word	0x0500000f


	//   ....[202]....
        /*0df4*/ 	.word	0x0500000f


	//   ....[203]....
        /*0df8*/ 	.word	0x0500000f


	//   ....[204]....
        /*0dfc*/ 	.word	0x0500000f


	//   ....[205]....
        /*0e00*/ 	.word	0x0500000f


	//   ....[206]....
        /*0e04*/ 	.word	0x0500000f


	//   ....[207]....
        /*0e08*/ 	.word	0x0500000f


	//   ....[208]....
        /*0e0c*/ 	.word	0x0500000f


	//   ....[209]....
        /*0e10*/ 	.word	0x0500000f


	//   ....[210]....
        /*0e14*/ 	.word	0x0500000f


	//   ....[211]....
        /*0e18*/ 	.word	0x0500000f


	//   ....[212]....
        /*0e1c*/ 	.word	0x0500000f


	//----- nvinfo : EIATTR_COOP_GROUP_INSTR_OFFSETS
	.align		4
.L_485:
        /*0e20*/ 	.byte	0x04, 0x28
        /*0e22*/ 	.short	(.L_487 - .L_486)


	//   ....[0]....
.L_486:
        /*0e24*/ 	.word	0x00000060


	//   ....[1]....
        /*0e28*/ 	.word	0x000001a0


	//   ....[2]....
        /*0e2c*/ 	.word	0x000001f0


	//   ....[3]....
        /*0e30*/ 	.word	0x00000420


	//   ....[4]....
        /*0e34*/ 	.word	0x00000580


	//   ....[5]....
        /*0e38*/ 	.word	0x000006a0


	//   ....[6]....
        /*0e3c*/ 	.word	0x00000800


	//   ....[7]....
        /*0e40*/ 	.word	0x00009a70


	//   ....[8]....
        /*0e44*/ 	.word	0x0000a190


	//   ....[9]....
        /*0e48*/ 	.word	0x0000a1a0


	//   ....[10]....
        /*0e4c*/ 	.word	0x0000a1b0


	//   ....[11]....
        /*0e50*/ 	.word	0x0000a1c0


	//   ....[12]....
        /*0e54*/ 	.word	0x0000a7a0


	//   ....[13]....
        /*0e58*/ 	.word	0x0000a7b0


	//   ....[14]....
        /*0e5c*/ 	.word	0x0000a7c0


	//   ....[15]....
        /*0e60*/ 	.word	0x0000a7d0


	//   ....[16]....
        /*0e64*/ 	.word	0x0000ad30


	//   ....[17]....
        /*0e68*/ 	.word	0x0000ad40


	//   ....[18]....
        /*0e6c*/ 	.word	0x0000ad50


	//   ....[19]....
        /*0e70*/ 	.word	0x0000ad60


	//   ....[20]....
        /*0e74*/ 	.word	0x0000b2e0


	//   ....[21]....
        /*0e78*/ 	.word	0x0000b2f0


	//   ....[22]....
        /*0e7c*/ 	.word	0x0000b300


	//   ....[23]....
        /*0e80*/ 	.word	0x0000b310


	//   ....[24]....
        /*0e84*/ 	.word	0x0000e9e0


	//   ....[25]....
        /*0e88*/ 	.word	0x0000e9f0


	//   ....[26]....
        /*0e8c*/ 	.word	0x0000ea00


	//   ....[27]....
        /*0e90*/ 	.word	0x0000ea10


	//   ....[28]....
        /*0e94*/ 	.word	0x0000eef0


	//   ....[29]....
        /*0e98*/ 	.word	0x0000ef00


	//   ....[30]....
        /*0e9c*/ 	.word	0x0000ef10


	//   ....[31]....
        /*0ea0*/ 	.word	0x0000ef20


	//   ....[32]....
        /*0ea4*/ 	.word	0x0000f380


	//   ....[33]....
        /*0ea8*/ 	.word	0x0000f390


	//   ....[34]....
        /*0eac*/ 	.word	0x0000f3a0


	//   ....[35]....
        /*0eb0*/ 	.word	0x0000f3b0


	//   ....[36]....
        /*0eb4*/ 	.word	0x0000f810


	//   ....[37]....
        /*0eb8*/ 	.word	0x0000f820


	//   ....[38]....
        /*0ebc*/ 	.word	0x0000f830


	//   ....[39]....
        /*0ec0*/ 	.word	0x0000f840


	//   ....[40]....
        /*0ec4*/ 	.word	0x000142b0


	//   ....[41]....
        /*0ec8*/ 	.word	0x00014b60


	//   ....[42]....
        /*0ecc*/ 	.word	0x00014fe0


	//   ....[43]....
        /*0ed0*/ 	.word	0x00015090


	//   ....[44]....
        /*0ed4*/ 	.word	0x000154e0


	//   ....[45]....
        /*0ed8*/ 	.word	0x00015540


	//   ....[46]....
        /*0edc*/ 	.word	0x00017820


	//   ....[47]....
        /*0ee0*/ 	.word	0x00017d20


	//   ....[48]....
        /*0ee4*/ 	.word	0x00018480


	//   ....[49]....
        /*0ee8*/ 	.word	0x00018500


	//   ....[50]....
        /*0eec*/ 	.word	0x00018990


	//   ....[51]....
        /*0ef0*/ 	.word	0x00018a00


	//   ....[52]....
        /*0ef4*/ 	.word	0x0001ab90


	//   ....[53]....
        /*0ef8*/ 	.word	0x0001ac20


	//   ....[54]....
        /*0efc*/ 	.word	0x0001b060


	//   ....[55]....
        /*0f00*/ 	.word	0x0001b0f0


	//   ....[56]....
        /*0f04*/ 	.word	0x0001cef0


	//   ....[57]....
        /*0f08*/ 	.word	0x0001d400


	//   ....[58]....
        /*0f0c*/ 	.word	0x0001db70


	//   ....[59]....
        /*0f10*/ 	.word	0x0001dbe0


	//   ....[60]....
        /*0f14*/ 	.word	0x0001e080


	//   ....[61]....
        /*0f18*/ 	.word	0x0001e100


	//   ....[62]....
        /*0f1c*/ 	.word	0x0001f030


	//   ....[63]....
        /*0f20*/ 	.word	0x0001f260


	//   ....[64]....
        /*0f24*/ 	.word	0x0001f290


	//   ....[65]....
        /*0f28*/ 	.word	0x0001f2a0


	//   ....[66]....
        /*0f2c*/ 	.word	0x00020d50


	//   ....[67]....
        /*0f30*/ 	.word	0x00020d60


	//   ....[68]....
        /*0f34*/ 	.word	0x00020d70


	//   ....[69]....
        /*0f38*/ 	.word	0x00020d80


	//   ....[70]....
        /*0f3c*/ 	.word	0x00021810


	//   ....[71]....
        /*0f40*/ 	.word	0x00021830


	//   ....[72]....
        /*0f44*/ 	.word	0x00021980


	//   ....[73]....
        /*0f48*/ 	.word	0x000219a0


	//   ....[74]....
        /*0f4c*/ 	.word	0x00021af0


	//   ....[75]....
        /*0f50*/ 	.word	0x00021b10


	//   ....[76]....
        /*0f54*/ 	.word	0x00021c70


	//   ....[77]....
        /*0f58*/ 	.word	0x00021c90


	//   ....[78]....
        /*0f5c*/ 	.word	0x00022410


	//   ....[79]....
        /*0f60*/ 	.word	0x00022450


	//   ....[80]....
        /*0f64*/ 	.word	0x00022f10


	//   ....[81]....
        /*0f68*/ 	.word	0x00022f20


	//   ....[82]....
        /*0f6c*/ 	.word	0x000240c0


	//   ....[83]....
        /*0f70*/ 	.word	0x000240d0


	//   ....[84]....
        /*0f74*/ 	.word	0x00024230


	//   ....[85]....
        /*0f78*/ 	.word	0x00024250


	//   ....[86]....
        /*0f7c*/ 	.word	0x000243a0


	//   ....[87]....
        /*0f80*/ 	.word	0x000243c0


	//   ....[88]....
        /*0f84*/ 	.word	0x00024520


	//   ....[89]....
        /*0f88*/ 	.word	0x00024540


	//   ....[90]....
        /*0f8c*/ 	.word	0x00024720


	//   ....[91]....
        /*0f90*/ 	.word	0x00024940


	//   ....[92]....
        /*0f94*/ 	.word	0x00024970


	//   ....[93]....
        /*0f98*/ 	.word	0x000249a0


	//   ....[94]....
        /*0f9c*/ 	.word	0x000249d0


	//   ....[95]....
        /*0fa0*/ 	.word	0x00024a00


	//   ....[96]....
        /*0fa4*/ 	.word	0x00024a30


	//   ....[97]....
        /*0fa8*/ 	.word	0x00024be0


	//   ....[98]....
        /*0fac*/ 	.word	0x00024c10


	//   ....[99]....
        /*0fb0*/ 	.word	0x00024c40


	//   ....[100]....
        /*0fb4*/ 	.word	0x00024c70


	//   ....[101]....
        /*0fb8*/ 	.word	0x00024ca0


	//   ....[102]....
        /*0fbc*/ 	.word	0x00024cd0


	//   ....[103]....
        /*0fc0*/ 	.word	0x00024d70


	//   ....[104]....
        /*0fc4*/ 	.word	0x00024da0


	//   ....[105]....
        /*0fc8*/ 	.word	0x00024db0


	//   ....[106]....
        /*0fcc*/ 	.word	0x00024de0


	//   ....[107]....
        /*0fd0*/ 	.word	0x000267e0


	//   ....[108]....
        /*0fd4*/ 	.word	0x00028d90


	//   ....[109]....
        /*0fd8*/ 	.word	0x000299a0


	//   ....[110]....
        /*0fdc*/ 	.word	0x000299c0


	//   ....[111]....
        /*0fe0*/ 	.word	0x000299e0


	//   ....[112]....
        /*0fe4*/ 	.word	0x00029a90


	//   ....[113]....
        /*0fe8*/ 	.word	0x00029b00


	//   ....[114]....
        /*0fec*/ 	.word	0x00029b50


	//   ....[115]....
        /*0ff0*/ 	.word	0x00029bc0


	//   ....[116]....
        /*0ff4*/ 	.word	0x00029c10


	//   ....[117]....
        /*0ff8*/ 	.word	0x00029c80


	//   ....[118]....
        /*0ffc*/ 	.word	0x00029cd0


	//   ....[119]....
        /*1000*/ 	.word	0x00029d40


	//   ....[120]....
        /*1004*/ 	.word	0x00029d90


	//   ....[121]....
        /*1008*/ 	.word	0x00029e00


	//   ....[122]....
        /*100c*/ 	.word	0x00029e50


	//   ....[123]....
        /*1010*/ 	.word	0x00029ec0


	//   ....[124]....
        /*1014*/ 	.word	0x00029f10


	//   ....[125]....
        /*1018*/ 	.word	0x0002d660


	//   ....[126]....
        /*101c*/ 	.word	0x0002d690


	//   ....[127]....
        /*1020*/ 	.word	0x0002d6f0


	//   ....[128]....
        /*1024*/ 	.word	0x0002d720


	//   ....[129]....
        /*1028*/ 	.word	0x0002d750


	//   ....[130]....
        /*102c*/ 	.word	0x0002d780


	//   ....[131]....
        /*1030*/ 	.word	0x0002d7b0


	//   ....[132]....
        /*1034*/ 	.word	0x0002d7e0


	//   ....[133]....
        /*1038*/ 	.word	0x0002d9a0


	//   ....[134]....
        /*103c*/ 	.word	0x0002d9e0


	//   ....[135]....
        /*1040*/ 	.word	0x0002da10


	//   ....[136]....
        /*1044*/ 	.word	0x0002da40


	//   ....[137]....
        /*1048*/ 	.word	0x0002da70


	//   ....[138]....
        /*104c*/ 	.word	0x0002daa0


	//   ....[139]....
        /*1050*/ 	.word	0x0002db70


	//   ....[140]....
        /*1054*/ 	.word	0x0002db90


	//   ....[141]....
        /*1058*/ 	.word	0x0002dba0


	//   ....[142]....
        /*105c*/ 	.word	0x0002dc20


	//   ....[143]....
        /*1060*/ 	.word	0x0002e760


	//   ....[144]....
        /*1064*/ 	.word	0x0002ebc0


	//   ....[145]....
        /*1068*/ 	.word	0x0002ec50


	//   ....[146]....
        /*106c*/ 	.word	0x0002eca0


	//   ....[147]....
        /*1070*/ 	.word	0x0002ecf0


	//   ....[148]....
        /*1074*/ 	.word	0x0002ed90


	//   ....[149]....
        /*1078*/ 	.word	0x0002ee20


	//   ....[150]....
        /*107c*/ 	.word	0x0002ee70


	//   ....[151]....
        /*1080*/ 	.word	0x0002eec0


	//   ....[152]....
        /*1084*/ 	.word	0x0002ef60


	//   ....[153]....
        /*1088*/ 	.word	0x0002eff0


	//   ....[154]....
        /*108c*/ 	.word	0x0002f040


	//   ....[155]....
        /*1090*/ 	.word	0x0002f090


	//   ....[156]....
        /*1094*/ 	.word	0x0002f130


	//   ....[157]....
        /*1098*/ 	.word	0x0002f1c0


	//   ....[158]....
        /*109c*/ 	.word	0x0002f210


	//   ....[159]....
        /*10a0*/ 	.word	0x0002f260


	//   ....[160]....
        /*10a4*/ 	.word	0x0002f350


	//   ....[161]....
        /*10a8*/ 	.word	0x0002f3e0


	//   ....[162]....
        /*10ac*/ 	.word	0x0002f430


	//   ....[163]....
        /*10b0*/ 	.word	0x0002f480


	//   ....[164]....
        /*10b4*/ 	.word	0x0002f510


	//   ....[165]....
        /*10b8*/ 	.word	0x0002f5a0


	//   ....[166]....
        /*10bc*/ 	.word	0x0002f5f0


	//   ....[167]....
        /*10c0*/ 	.word	0x0002f640


	//   ....[168]....
        /*10c4*/ 	.word	0x0002f6d0


	//   ....[169]....
        /*10c8*/ 	.word	0x0002f760


	//   ....[170]....
        /*10cc*/ 	.word	0x0002f7b0


	//   ....[171]....
        /*10d0*/ 	.word	0x0002f800


	//   ....[172]....
        /*10d4*/ 	.word	0x0002f890


	//   ....[173]....
        /*10d8*/ 	.word	0x0002f920


	//   ....[174]....
        /*10dc*/ 	.word	0x0002f970


	//   ....[175]....
        /*10e0*/ 	.word	0x0002f9c0


	//   ....[176]....
        /*10e4*/ 	.word	0x0002fd60


	//   ....[177]....
        /*10e8*/ 	.word	0x00030050


	//   ....[178]....
        /*10ec*/ 	.word	0x000301d0


	//   ....[179]....
        /*10f0*/ 	.word	0x00030220


	//   ....[180]....
        /*10f4*/ 	.word	0x000303b0


	//   ....[181]....
        /*10f8*/ 	.word	0x00030400


	//   ....[182]....
        /*10fc*/ 	.word	0x00030540


	//   ....[183]....
        /*1100*/ 	.word	0x00030590


	//   ....[184]....
        /*1104*/ 	.word	0x000306d0


	//   ....[185]....
        /*1108*/ 	.word	0x00030720


	//   ....[186]....
        /*110c*/ 	.word	0x00030860


	//   ....[187]....
        /*1110*/ 	.word	0x000308b0


	//   ....[188]....
        /*1114*/ 	.word	0x000309f0


	//   ....[189]....
        /*1118*/ 	.word	0x00030a40


	//   ....[190]....
        /*111c*/ 	.word	0x00030b80


	//   ....[191]....
        /*1120*/ 	.word	0x00030bd0


	//   ....[192]....
        /*1124*/ 	.word	0x00030cf0


	//   ....[193]....
        /*1128*/ 	.word	0x00030d40


	//   ....[194]....
        /*112c*/ 	.word	0x00031070


	//   ....[195]....
        /*1130*/ 	.word	0x00031120


	//   ....[196]....
        /*1134*/ 	.word	0x000312b0


	//   ....[197]....
        /*1138*/ 	.word	0x00031340


	//   ....[198]....
        /*113c*/ 	.word	0x000313c0


	//   ....[199]....
        /*1140*/ 	.word	0x00031440


	//   ....[200]....
        /*1144*/ 	.word	0x000314c0


	//   ....[201]....
        /*1148*/ 	.word	0x00031550


	//   ....[202]....
        /*114c*/ 	.word	0x000315f0


	//   ....[203]....
        /*1150*/ 	.word	0x000316b0


	//   ....[204]....
        /*1154*/ 	.word	0x00031730


	//   ....[205]....
        /*1158*/ 	.word	0x000317b0


	//   ....[206]....
        /*115c*/ 	.word	0x00031830


	//   ....[207]....
        /*1160*/ 	.word	0x000318c0


	//   ....[208]....
        /*1164*/ 	.word	0x00031940


	//   ....[209]....
        /*1168*/ 	.word	0x000319f0


	//   ....[210]....
        /*116c*/ 	.word	0x00031a40


	//   ....[211]....
        /*1170*/ 	.word	0x00031b00


	//   ....[212]....
        /*1174*/ 	.word	0x00031c30


	//----- nvinfo : EIATTR_REG_RECONFIG
	.align		4
.L_487:
        /*1178*/ 	.byte	0x01, 0x54
	.zero		2


	//----- nvinfo : EIATTR_SYSCALL_OFFSETS
	.align		4
        /*117c*/ 	.byte	0x04, 0x46
        /*117e*/ 	.short	(.L_489 - .L_488)


	//   ....[0]....
.L_488:
        /*1180*/ 	.word	0x000027a0


	//   ....[1]....
        /*1184*/ 	.word	0x000028f0


	//   ....[2]....
        /*1188*/ 	.word	0x00009c10


	//   ....[3]....
        /*118c*/ 	.word	0x00009f30


	//   ....[4]....
        /*1190*/ 	.word	0x000289b0


	//   ....[5]....
        /*1194*/ 	.word	0x00028b00


	//   ....[6]....
        /*1198*/ 	.word	0x00028bf0


	//   ....[7]....
        /*119c*/ 	.word	0x000294f0


	//----- nvinfo : EIATTR_MBARRIER_INSTR_OFFSETS
	.align		4
.L_489:
        /*11a0*/ 	.byte	0x04, 0x39
        /*11a2*/ 	.short	(.L_491 - .L_490)


	//   ....[0]....
.L_490:
        /*11a4*/ 	.word	0x000002d0
        /*11a8*/ 	.word	0x000000ff
        /*11ac*/ 	.word	0x00030800
        /*11b0*/ 	.short	0x0100
        /*11b2*/ 	.byte	0x08
	.zero		1


	//   ....[1]....
        /*11b4*/ 	.word	0x000002e0
        /*11b8*/ 	.word	0x000000ff
        /*11bc*/ 	.word	0x00030820
        /*11c0*/ 	.short	0x0100
        /*11c2*/ 	.byte	0x08
	.zero		1


	//   ....[2]....
        /*11c4*/ 	.word	0x000003d0
        /*11c8*/ 	.word	0x000000ff
        /*11cc*/ 	.word	0x00030830
        /*11d0*/ 	.short	0x0100
        /*11d2*/ 	.byte	0x08
	.zero		1


	//   ....[3]....
        /*11d4*/ 	.word	0x000003e0
        /*11d8*/ 	.word	0x000000ff
        /*11dc*/ 	.word	0x00030840
        /*11e0*/ 	.short	0x0100
        /*11e2*/ 	.byte	0x08
	.zero		1


	//   ....[4]....
        /*11e4*/ 	.word	0x000003f0
        /*11e8*/ 	.word	0x000000ff
        /*11ec*/ 	.word	0x00030838
        /*11f0*/ 	.short	0x0100
        /*11f2*/ 	.byte	0x08
	.zero		1


	//   ....[5]....
        /*11f4*/ 	.word	0x00000400
        /*11f8*/ 	.word	0x000000ff
        /*11fc*/ 	.word	0x00030848
        /*1200*/ 	.short	0x0100
        /*1202*/ 	.byte	0x08
	.zero		1


	//   ....[6]....
        /*1204*/ 	.word	0x00000530
        /*1208*/ 	.word	0x000000ff
        /*120c*/ 	.word	0x00030850
        /*1210*/ 	.short	0x0100
        /*1212*/ 	.byte	0x08
	.zero		1


	//   ....[7]....
        /*1214*/ 	.word	0x00000540
        /*1218*/ 	.word	0x000000ff
        /*121c*/ 	.word	0x00030860
        /*1220*/ 	.short	0x0100
        /*1222*/ 	.byte	0x08
	.zero		1


	//   ....[8]....
        /*1224*/ 	.word	0x00000550
        /*1228*/ 	.word	0x000000ff
        /*122c*/ 	.word	0x00030858
        /*1230*/ 	.short	0x0100
        /*1232*/ 	.byte	0x08
	.zero		1


	//   ....[9]....
        /*1234*/ 	.word	0x00000560
        /*1238*/ 	.word	0x000000ff
        /*123c*/ 	.word	0x00030868
        /*1240*/ 	.short	0x0100
        /*1242*/ 	.byte	0x08
	.zero		1


	//   ....[10]....
        /*1244*/ 	.word	0x00000650
        /*1248*/ 	.word	0x000000ff
        /*124c*/ 	.word	0x00030870
        /*1250*/ 	.short	0x0100
        /*1252*/ 	.byte	0x06
	.zero		1


	//   ....[11]....
        /*1254*/ 	.word	0x00000660
        /*1258*/ 	.word	0x000000ff
        /*125c*/ 	.word	0x00030880
        /*1260*/ 	.short	0x0100
        /*1262*/ 	.byte	0x06
	.zero		1


	//   ....[12]....
        /*1264*/ 	.word	0x00000670
        /*1268*/ 	.word	0x000000ff
        /*126c*/ 	.word	0x00030878
        /*1270*/ 	.short	0x0100
        /*1272*/ 	.byte	0x06
	.zero		1


	//   ....[13]....
        /*1274*/ 	.word	0x00000680
        /*1278*/ 	.word	0x000000ff
        /*127c*/ 	.word	0x00030888
        /*1280*/ 	.short	0x0100
        /*1282*/ 	.byte	0x06
	.zero		1


	//   ....[14]....
        /*1284*/ 	.word	0x000007b0
        /*1288*/ 	.word	0x000000ff
        /*128c*/ 	.word	0x00030890
        /*1290*/ 	.short	0x0100
        /*1292*/ 	.byte	0x08
	.zero		1


	//   ....[15]....
        /*1294*/ 	.word	0x000007c0
        /*1298*/ 	.word	0x000000ff
        /*129c*/ 	.word	0x000308a0
        /*12a0*/ 	.short	0x0100
        /*12a2*/ 	.byte	0x08
	.zero		1


	//   ....[16]....
        /*12a4*/ 	.word	0x000007d0
        /*12a8*/ 	.word	0x000000ff
        /*12ac*/ 	.word	0x00030898
        /*12b0*/ 	.short	0x0100
        /*12b2*/ 	.byte	0x08
	.zero		1


	//   ....[17]....
        /*12b4*/ 	.word	0x000007e0
        /*12b8*/ 	.word	0x000000ff
        /*12bc*/ 	.word	0x000308a8
        /*12c0*/ 	.short	0x0100
        /*12c2*/ 	.byte	0x08
	.zero		1


	//   ....[18]....
        /*12c4*/ 	.word	0x00000910
        /*12c8*/ 	.word	0x000000ff
        /*12cc*/ 	.word	0x000308b0
        /*12d0*/ 	.short	0x0100
        /*12d2*/ 	.byte	0x08
	.zero		1


	//   ....[19]....
        /*12d4*/ 	.word	0x00000920
        /*12d8*/ 	.word	0x000000ff
        /*12dc*/ 	.word	0x000308c0
        /*12e0*/ 	.short	0x0100
        /*12e2*/ 	.byte	0x08
	.zero		1


	//   ....[20]....
        /*12e4*/ 	.word	0x00000930
        /*12e8*/ 	.word	0x000000ff
        /*12ec*/ 	.word	0x000308b8
        /*12f0*/ 	.short	0x0100
        /*12f2*/ 	.byte	0x08
	.zero		1


	//   ....[21]....
        /*12f4*/ 	.word	0x00000940
        /*12f8*/ 	.word	0x000000ff
        /*12fc*/ 	.word	0x000308c8
        /*1300*/ 	.short	0x0100
        /*1302*/ 	.byte	0x08
	.zero		1


	//   ....[22]....
        /*1304*/ 	.word	0x00003e80
        /*1308*/ 	.word	0x00000063
        /*130c*/ 	.word	0x00030890
        /*1310*/ 	.short	0x010a
        /*1312*/ 	.byte	0x3f
	.zero		1


	//   ....[23]....
        /*1314*/ 	.word	0x00006220
        /*1318*/ 	.word	0x00000063
        /*131c*/ 	.word	0x00030890
        /*1320*/ 	.short	0x010a
        /*1322*/ 	.byte	0x3f
	.zero		1


	//   ....[24]....
        /*1324*/ 	.word	0x00008520
        /*1328*/ 	.word	0x00000063
        /*132c*/ 	.word	0x00030890
        /*1330*/ 	.short	0x010a
        /*1332*/ 	.byte	0x3f
	.zero		1


	//   ....[25]....
        /*1334*/ 	.word	0x00008860
        /*1338*/ 	.word	0x00000024
        /*133c*/ 	.word	0x00000000
        /*1340*/ 	.short	0x0101
        /*1342*/ 	.byte	0x3f
	.zero		1


	//   ....[26]....
        /*1344*/ 	.word	0x000088a0
        /*1348*/ 	.word	0x00000063
        /*134c*/ 	.word	0x000308b0
        /*1350*/ 	.short	0x010a
        /*1352*/ 	.byte	0x3f
	.zero		1


	//   ....[27]....
        /*1354*/ 	.word	0x00008e60
        /*1358*/ 	.word	0x00000063
        /*135c*/ 	.word	0x00000000
        /*1360*/ 	.short	0x0101
        /*1362*/ 	.byte	0x3f
	.zero		1


	//   ....[28]....
        /*1364*/ 	.word	0x00009cb0
        /*1368*/ 	.word	0x00000010
        /*136c*/ 	.word	0x00030800
        /*1370*/ 	.short	0x010a
        /*1372*/ 	.byte	0x3f
	.zero		1


	//   ....[29]....
        /*1374*/ 	.word	0x00009d00
        /*1378*/ 	.word	0x00000010
        /*137c*/ 	.word	0x00030800
        /*1380*/ 	.short	0x010a
        /*1382*/ 	.byte	0x3f
	.zero		1


	//   ....[30]....
        /*1384*/ 	.word	0x0000b740
        /*1388*/ 	.word	0x00000010
        /*138c*/ 	.word	0x00030800
        /*1390*/ 	.short	0x010a
        /*1392*/ 	.byte	0x3f
	.zero		1


	//   ....[31]....
        /*1394*/ 	.word	0x0000fb50
        /*1398*/ 	.word	0x00000010
        /*139c*/ 	.word	0x00030800
        /*13a0*/ 	.short	0x010a
        /*13a2*/ 	.byte	0x3f
	.zero		1


	//   ....[32]....
        /*13a4*/ 	.word	0x000133b0
        /*13a8*/ 	.word	0x00000000
        /*13ac*/ 	.word	0x00030830
        /*13b0*/ 	.short	0x010a
        /*13b2*/ 	.byte	0x3f
	.zero		1


	//   ....[33]....
        /*13b4*/ 	.word	0x00013420
        /*13b8*/ 	.word	0x00000000
        /*13bc*/ 	.word	0x00030830
        /*13c0*/ 	.short	0x010a
        /*13c2*/ 	.byte	0x3f
	.zero		1


	//   ....[34]....
        /*13c4*/ 	.word	0x00014290
        /*13c8*/ 	.word	0x00000002
        /*13cc*/ 	.word	0x00000000
        /*13d0*/ 	.short	0x0101
        /*13d2*/ 	.byte	0x3f
	.zero		1


	//   ....[35]....
        /*13d4*/ 	.word	0x000161e0
        /*13d8*/ 	.word	0x00000002
        /*13dc*/ 	.word	0x00030830
        /*13e0*/ 	.short	0x010a
        /*13e2*/ 	.byte	0x3f
	.zero		1


	//   ....[36]....
        /*13e4*/ 	.word	0x00016260
        /*13e8*/ 	.word	0x00000002
        /*13ec*/ 	.word	0x00030830
        /*13f0*/ 	.short	0x010a
        /*13f2*/ 	.byte	0x3f
	.zero		1


	//   ....[37]....
        /*13f4*/ 	.word	0x00017380
        /*13f8*/ 	.word	0x00000000
        /*13fc*/ 	.word	0x00030850
        /*1400*/ 	.short	0x010a
        /*1402*/ 	.byte	0x3f
	.zero		1


	//   ....[38]....
        /*1404*/ 	.word	0x000173d0
        /*1408*/ 	.word	0x00000000
        /*140c*/ 	.word	0x00030850
        /*1410*/ 	.short	0x010a
        /*1412*/ 	.byte	0x3f
	.zero		1


	//   ....[39]....
        /*1414*/ 	.word	0x00017870
        /*1418*/ 	.word	0x00000002
        /*141c*/ 	.word	0x00000000
        /*1420*/ 	.short	0x0101
        /*1422*/ 	.byte	0x3f
	.zero		1


	//   ....[40]....
        /*1424*/ 	.word	0x00018250
        /*1428*/ 	.word	0x00000000
        /*142c*/ 	.word	0x00000000
        /*1430*/ 	.short	0x0101
        /*1432*/ 	.byte	0x3f
	.zero		1


	//   ....[41]....
        /*1434*/ 	.word	0x00019410
        /*1438*/ 	.word	0x00000002
        /*143c*/ 	.word	0x00030830
        /*1440*/ 	.short	0x010a
        /*1442*/ 	.byte	0x3f
	.zero		1


	//   ....[42]....
        /*1444*/ 	.word	0x00019490
        /*1448*/ 	.word	0x00000002
        /*144c*/ 	.word	0x00030830
        /*1450*/ 	.short	0x010a
        /*1452*/ 	.byte	0x3f
	.zero		1


	//   ....[43]....
        /*1454*/ 	.word	0x0001a5b0
        /*1458*/ 	.word	0x000000e7
        /*145c*/ 	.word	0x00030850
        /*1460*/ 	.short	0x010a
        /*1462*/ 	.byte	0x3f
	.zero		1


	//   ....[44]....
        /*1464*/ 	.word	0x0001a600
        /*1468*/ 	.word	0x000000e7
        /*146c*/ 	.word	0x00030850
        /*1470*/ 	.short	0x010a
        /*1472*/ 	.byte	0x3f
	.zero		1


	//   ....[45]....
        /*1474*/ 	.word	0x0001b280
        /*1478*/ 	.word	0x0000009a
        /*147c*/ 	.word	0x00000000
        /*1480*/ 	.short	0x0101
        /*1482*/ 	.byte	0x3f
	.zero		1


	//   ....[46]....
        /*1484*/ 	.word	0x0001b300
        /*1488*/ 	.word	0x000000e7
        /*148c*/ 	.word	0x00000000
        /*1490*/ 	.short	0x0101
        /*1492*/ 	.byte	0x3f
	.zero		1


	//   ....[47]....
        /*1494*/ 	.word	0x0001b8c0
        /*1498*/ 	.word	0x00000002
        /*149c*/ 	.word	0x00030830
        /*14a0*/ 	.short	0x010a
        /*14a2*/ 	.byte	0x3f
	.zero		1


	//   ....[48]....
        /*14a4*/ 	.word	0x0001b940
        /*14a8*/ 	.word	0x00000002
        /*14ac*/ 	.word	0x00030830
        /*14b0*/ 	.short	0x010a
        /*14b2*/ 	.byte	0x3f
	.zero		1


	//   ....[49]....
        /*14b4*/ 	.word	0x0001ca60
        /*14b8*/ 	.word	0x00000000
        /*14bc*/ 	.word	0x00030850
        /*14c0*/ 	.short	0x010a
        /*14c2*/ 	.byte	0x3f
	.zero		1


	//   ....[50]....
        /*14c4*/ 	.word	0x0001cab0
        /*14c8*/ 	.word	0x00000000
        /*14cc*/ 	.word	0x00030850
        /*14d0*/ 	.short	0x010a
        /*14d2*/ 	.byte	0x3f
	.zero		1


	//   ....[51]....
        /*14d4*/ 	.word	0x0001ce70
        /*14d8*/ 	.word	0x00000004
        /*14dc*/ 	.word	0x00000000
        /*14e0*/ 	.short	0x0101
        /*14e2*/ 	.byte	0x3f
	.zero		1


	//   ....[52]....
        /*14e4*/ 	.word	0x0001d940
        /*14e8*/ 	.word	0x00000000
        /*14ec*/ 	.word	0x00000000
        /*14f0*/ 	.short	0x0101
        /*14f2*/ 	.byte	0x3f
	.zero		1


	//   ....[53]....
        /*14f4*/ 	.word	0x0001ef50
        /*14f8*/ 	.word	0x00000005
        /*14fc*/ 	.word	0x00030850
        /*1500*/ 	.short	0x010a
        /*1502*/ 	.byte	0x3f
	.zero		1


	//   ....[54]....
        /*1504*/ 	.word	0x0001efa0
        /*1508*/ 	.word	0x00000005
        /*150c*/ 	.word	0x00030850
        /*1510*/ 	.short	0x010a
        /*1512*/ 	.byte	0x3f
	.zero		1


	//   ....[55]....
        /*1514*/ 	.word	0x0001f420
        /*1518*/ 	.word	0x00000005
        /*151c*/ 	.word	0x00000000
        /*1520*/ 	.short	0x0101
        /*1522*/ 	.byte	0x3f
	.zero		1


	//   ....[56]....
        /*1524*/ 	.word	0x00021820
        /*1528*/ 	.word	0x00000000
        /*152c*/ 	.word	0x00000000
        /*1530*/ 	.short	0x0101
        /*1532*/ 	.byte	0x3f
	.zero		1


	//   ....[57]....
        /*1534*/ 	.word	0x00022470
        /*1538*/ 	.word	0x00000006
        /*153c*/ 	.word	0x00000000
        /*1540*/ 	.short	0x0101
        /*1542*/ 	.byte	0x3f
	.zero		1


	//   ....[58]....
        /*1544*/ 	.word	0x000268c0
        /*1548*/ 	.word	0x00000012
        /*154c*/ 	.word	0x00030820
        /*1550*/ 	.short	0x010a
        /*1552*/ 	.byte	0x3f
	.zero		1


	//   ....[59]....
        /*1554*/ 	.word	0x00026990
        /*1558*/ 	.word	0x00000005
        /*155c*/ 	.word	0x000308a0
        /*1560*/ 	.short	0x010a
        /*1562*/ 	.byte	0x3f
	.zero		1


	//   ....[60]....
        /*1564*/ 	.word	0x00026ec0
        /*1568*/ 	.word	0x00000005
        /*156c*/ 	.word	0x000308c0
        /*1570*/ 	.short	0x010a
        /*1572*/ 	.byte	0x3f
	.zero		1


	//   ....[61]....
        /*1574*/ 	.word	0x00027550
        /*1578*/ 	.word	0x00000007
        /*157c*/ 	.word	0x000308a0
        /*1580*/ 	.short	0x010a
        /*1582*/ 	.byte	0x3f
	.zero		1


	//   ....[62]....
        /*1584*/ 	.word	0x00027a60
        /*1588*/ 	.word	0x00000007
        /*158c*/ 	.word	0x000308c0
        /*1590*/ 	.short	0x010a
        /*1592*/ 	.byte	0x3f
	.zero		1


	//   ....[63]....
        /*1594*/ 	.word	0x00029000
        /*1598*/ 	.word	0x00000000
        /*159c*/ 	.word	0x00030840
        /*15a0*/ 	.short	0x010a
        /*15a2*/ 	.byte	0x3f
	.zero		1


	//   ....[64]....
        /*15a4*/ 	.word	0x0002a020
        /*15a8*/ 	.word	0x00000012
        /*15ac*/ 	.word	0x00030800
        /*15b0*/ 	.short	0x0107
        /*15b2*/ 	.byte	0x3f
	.zero		1


	//   ....[65]....
        /*15b4*/ 	.word	0x0002a120
        /*15b8*/ 	.word	0x00000012
        /*15bc*/ 	.word	0x00030800
        /*15c0*/ 	.short	0x0101
        /*15c2*/ 	.byte	0x3f
	.zero		1


	//   ....[66]....
        /*15c4*/ 	.word	0x0002a140
        /*15c8*/ 	.word	0x00000012
        /*15cc*/ 	.word	0x00030820
        /*15d0*/ 	.short	0x010a
        /*15d2*/ 	.byte	0x3f
	.zero		1


	//   ....[67]....
        /*15d4*/ 	.word	0x0002a570
        /*15d8*/ 	.word	0x00000003
        /*15dc*/ 	.word	0x00030840
        /*15e0*/ 	.short	0x010a
        /*15e2*/ 	.byte	0x3f
	.zero		1


	//   ....[68]....
        /*15e4*/ 	.word	0x0002ab00
        /*15e8*/ 	.word	0x00000002
        /*15ec*/ 	.word	0x00030860
        /*15f0*/ 	.short	0x010a
        /*15f2*/ 	.byte	0x3f
	.zero		1


	//   ....[69]....
        /*15f4*/ 	.word	0x0002b390
        /*15f8*/ 	.word	0x00000003
        /*15fc*/ 	.word	0x00030840
        /*1600*/ 	.short	0x010a
        /*1602*/ 	.byte	0x3f
	.zero		1


	//   ....[70]....
        /*1604*/ 	.word	0x0002b920
        /*1608*/ 	.word	0x00000002
        /*160c*/ 	.word	0x00030860
        /*1610*/ 	.short	0x010a
        /*1612*/ 	.byte	0x3f
	.zero		1


	//   ....[71]....
        /*1614*/ 	.word	0x0002c120
        /*1618*/ 	.word	0x00000003
        /*161c*/ 	.word	0x00030840
        /*1620*/ 	.short	0x010a
        /*1622*/ 	.byte	0x3f
	.zero		1


	//   ....[72]....
        /*1624*/ 	.word	0x0002c6a0
        /*1628*/ 	.word	0x00000002
        /*162c*/ 	.word	0x00030860
        /*1630*/ 	.short	0x010a
        /*1632*/ 	.byte	0x3f
	.zero		1


	//   ....[73]....
        /*1634*/ 	.word	0x0002ce30
        /*1638*/ 	.word	0x00000000
        /*163c*/ 	.word	0x00030860
        /*1640*/ 	.short	0x010a
        /*1642*/ 	.byte	0x3f
	.zero		1


	//   ....[74]....
        /*1644*/ 	.word	0x0002e6e0
        /*1648*/ 	.word	0x00000000
        /*164c*/ 	.word	0x00030820
        /*1650*/ 	.short	0x010a
        /*1652*/ 	.byte	0x3f
	.zero		1


	//   ....[75]....
        /*1654*/ 	.word	0x0002e8b0
        /*1658*/ 	.word	0x00000006
        /*165c*/ 	.word	0x00000000
        /*1660*/ 	.short	0x010a
        /*1662*/ 	.byte	0x3f
	.zero		1


	//   ....[76]....
        /*1664*/ 	.word	0x0002e920
        /*1668*/ 	.word	0x00000007
        /*166c*/ 	.word	0x00000000
        /*1670*/ 	.short	0x010a
        /*1672*/ 	.byte	0x3f
	.zero		1


	//   ....[77]....
        /*1674*/ 	.word	0x0002e990
        /*1678*/ 	.word	0x00000004
        /*167c*/ 	.word	0x00000000
        /*1680*/ 	.short	0x010a
        /*1682*/ 	.byte	0x3f
	.zero		1


	//   ....[78]....
        /*1684*/ 	.word	0x0002e9c0
        /*1688*/ 	.word	0x00000003
        /*168c*/ 	.word	0x00000000
        /*1690*/ 	.short	0x010a
        /*1692*/ 	.byte	0x3f
	.zero		1


	//   ....[79]....
        /*1694*/ 	.word	0x0002ea20
        /*1698*/ 	.word	0x00000063
        /*169c*/ 	.word	0x00030890
        /*16a0*/ 	.short	0x010a
        /*16a2*/ 	.byte	0x3f
	.zero		1


	//   ....[80]....
        /*16a4*/ 	.word	0x0002ea70
        /*16a8*/ 	.word	0x00000063
        /*16ac*/ 	.word	0x00030890
        /*16b0*/ 	.short	0x010a
        /*16b2*/ 	.byte	0x3f
	.zero		1


	//   ....[81]....
        /*16b4*/ 	.word	0x0002eac0
        /*16b8*/ 	.word	0x00000063
        /*16bc*/ 	.word	0x00030890
        /*16c0*/ 	.short	0x010a
        /*16c2*/ 	.byte	0x3f
	.zero		1


	//   ....[82]....
        /*16c4*/ 	.word	0x0002eb10
        /*16c8*/ 	.word	0x00000063
        /*16cc*/ 	.word	0x000308b0
        /*16d0*/ 	.short	0x010a
        /*16d2*/ 	.byte	0x3f
	.zero		1


	//   ....[83]....
        /*16d4*/ 	.word	0x0002f2a0
        /*16d8*/ 	.word	0x00000010
        /*16dc*/ 	.word	0x00030800
        /*16e0*/ 	.short	0x010a
        /*16e2*/ 	.byte	0x3f
	.zero		1


	//   ....[84]....
        /*16e4*/ 	.word	0x0002fa00
        /*16e8*/ 	.word	0x00000010
        /*16ec*/ 	.word	0x00030800
        /*16f0*/ 	.short	0x010a
        /*16f2*/ 	.byte	0x3f
	.zero		1


	//   ....[85]....
        /*16f4*/ 	.word	0x0002fa50
        /*16f8*/ 	.word	0x00000000
        /*16fc*/ 	.word	0x00030830
        /*1700*/ 	.short	0x010a
        /*1702*/ 	.byte	0x3f
	.zero		1


	//   ....[86]....
        /*1704*/ 	.word	0x0002faa0
        /*1708*/ 	.word	0x00000002
        /*170c*/ 	.word	0x00030830
        /*1710*/ 	.short	0x010a
        /*1712*/ 	.byte	0x3f
	.zero		1


	//   ....[87]....
        /*1714*/ 	.word	0x0002faf0
        /*1718*/ 	.word	0x00000000
        /*171c*/ 	.word	0x00030850
        /*1720*/ 	.short	0x010a
        /*1722*/ 	.byte	0x3f
	.zero		1


	//   ....[88]....
        /*1724*/ 	.word	0x0002fb40
        /*1728*/ 	.word	0x00000002
        /*172c*/ 	.word	0x00030830
        /*1730*/ 	.short	0x010a
        /*1732*/ 	.byte	0x3f
	.zero		1


	//   ....[89]....
        /*1734*/ 	.word	0x0002fb90
        /*1738*/ 	.word	0x000000e7
        /*173c*/ 	.word	0x00030850
        /*1740*/ 	.short	0x010a
        /*1742*/ 	.byte	0x3f
	.zero		1


	//   ....[90]....
        /*1744*/ 	.word	0x0002fbe0
        /*1748*/ 	.word	0x00000002
        /*174c*/ 	.word	0x00030830
        /*1750*/ 	.short	0x010a
        /*1752*/ 	.byte	0x3f
	.zero		1


	//   ....[91]....
        /*1754*/ 	.word	0x0002fc30
        /*1758*/ 	.word	0x00000000
        /*175c*/ 	.word	0x00030850
        /*1760*/ 	.short	0x010a
        /*1762*/ 	.byte	0x3f
	.zero		1


	//   ....[92]....
        /*1764*/ 	.word	0x0002fc80
        /*1768*/ 	.word	0x00000005
        /*176c*/ 	.word	0x00030850
        /*1770*/ 	.short	0x010a
        /*1772*/ 	.byte	0x3f
	.zero		1


	//   ....[93]....
        /*1774*/ 	.word	0x0002fe30
        /*1778*/ 	.word	0x00000012
        /*177c*/ 	.word	0x00030820
        /*1780*/ 	.short	0x010a
        /*1782*/ 	.byte	0x3f
	.zero		1


	//   ....[94]....
        /*1784*/ 	.word	0x0002fe80
        /*1788*/ 	.word	0x00000005
        /*178c*/ 	.word	0x000308a0
        /*1790*/ 	.short	0x010a
        /*1792*/ 	.byte	0x3f
	.zero		1


	//   ....[95]....
        /*1794*/ 	.word	0x0002fed0
        /*1798*/ 	.word	0x00000005
        /*179c*/ 	.word	0x000308c0
        /*17a0*/ 	.short	0x010a
        /*17a2*/ 	.byte	0x3f
	.zero		1


	//   ....[96]....
        /*17a4*/ 	.word	0x0002ff20
        /*17a8*/ 	.word	0x00000007
        /*17ac*/ 	.word	0x000308a0
        /*17b0*/ 	.short	0x010a
        /*17b2*/ 	.byte	0x3f
	.zero		1


	//   ....[97]....
        /*17b4*/ 	.word	0x0002ff70
        /*17b8*/ 	.word	0x00000007
        /*17bc*/ 	.word	0x000308c0
        /*17c0*/ 	.short	0x010a
        /*17c2*/ 	.byte	0x3f
	.zero		1


	//   ....[98]....
        /*17c4*/ 	.word	0x00030110
        /*17c8*/ 	.word	0x00000000
        /*17cc*/ 	.word	0x00030840
        /*17d0*/ 	.short	0x010a
        /*17d2*/ 	.byte	0x3f
	.zero		1


	//   ....[99]....
        /*17d4*/ 	.word	0x00030d80
        /*17d8*/ 	.word	0x00000012
        /*17dc*/ 	.word	0x00030820
        /*17e0*/ 	.short	0x010a
        /*17e2*/ 	.byte	0x3f
	.zero		1


	//   ....[100]....
        /*17e4*/ 	.word	0x00030dd0
        /*17e8*/ 	.word	0x00000003
        /*17ec*/ 	.word	0x00030840
        /*17f0*/ 	.short	0x010a
        /*17f2*/ 	.byte	0x3f
	.zero		1


	//   ....[101]....
        /*17f4*/ 	.word	0x00030e20
        /*17f8*/ 	.word	0x00000002
        /*17fc*/ 	.word	0x00030860
        /*1800*/ 	.short	0x010a
        /*1802*/ 	.byte	0x3f
	.zero		1


	//   ....[102]....
        /*1804*/ 	.word	0x00030e70
        /*1808*/ 	.word	0x00000003
        /*180c*/ 	.word	0x00030840
        /*1810*/ 	.short	0x010a
        /*1812*/ 	.byte	0x3f
	.zero		1


	//   ....[103]....
        /*1814*/ 	.word	0x00030ec0
        /*1818*/ 	.word	0x00000002
        /*181c*/ 	.word	0x00030860
        /*1820*/ 	.short	0x010a
        /*1822*/ 	.byte	0x3f
	.zero		1


	//   ....[104]....
        /*1824*/ 	.word	0x00030f10
        /*1828*/ 	.word	0x00000003
        /*182c*/ 	.word	0x00030840
        /*1830*/ 	.short	0x010a
        /*1832*/ 	.byte	0x3f
	.zero		1


	//   ....[105]....
        /*1834*/ 	.word	0x00030f60
        /*1838*/ 	.word	0x00000002
        /*183c*/ 	.word	0x00030860
        /*1840*/ 	.short	0x010a
        /*1842*/ 	.byte	0x3f
	.zero		1


	//   ....[106]....
        /*1844*/ 	.word	0x00030fb0
        /*1848*/ 	.word	0x00000000
        /*184c*/ 	.word	0x00030860
        /*1850*/ 	.short	0x010a
        /*1852*/ 	.byte	0x3f
	.zero		1


	//   ....[107]....
        /*1854*/ 	.word	0x00031b50
        /*1858*/ 	.word	0x00000000
        /*185c*/ 	.word	0x00030820
        /*1860*/ 	.short	0x010a
        /*1862*/ 	.byte	0x3f
	.zero		1


	//   ....[108]....
        /*1864*/ 	.word	0x00031cf0
        /*1868*/ 	.word	0x00000006
        /*186c*/ 	.word	0x00000000
        /*1870*/ 	.short	0x010a
        /*1872*/ 	.byte	0x3f
	.zero		1


	//   ....[109]....
        /*1874*/ 	.word	0x00031d40
        /*1878*/ 	.word	0x00000007
        /*187c*/ 	.word	0x00000000
        /*1880*/ 	.short	0x010a
        /*1882*/ 	.byte	0x3f
	.zero		1


	//   ....[110]....
        /*1884*/ 	.word	0x00031d90
        /*1888*/ 	.word	0x00000004
        /*188c*/ 	.word	0x00000000
        /*1890*/ 	.short	0x010a
        /*1892*/ 	.byte	0x3f
	.zero		1


	//----- nvinfo : EIATTR_NUM_MBARRIERS
	.align		4
.L_491:
        /*1894*/ 	.byte	0x03, 0x38
        /*1896*/ 	.short	0x0016


	//----- nvinfo : EIATTR_EXIT_INSTR_OFFSETS
	.align		4
        /*1898*/ 	.byte	0x04, 0x1c
        /*189a*/ 	.short	(.L_493 - .L_492)


	//   ....[0]....
.L_492:
        /*189c*/ 	.word	0x0002ea10


	//----- nvinfo : EIATTR_MAX_THREADS
	.align		4
.L_493:
        /*18a0*/ 	.byte	0x04, 0x05
        /*18a2*/ 	.short	(.L_495 - .L_494)
.L_494:
        /*18a4*/ 	.word	0x00000180
        /*18a8*/ 	.word	0x00000001
        /*18ac*/ 	.word	0x00000001


	//----- nvinfo : EIATTR_CRS_STACK_SIZE
	.align		4
.L_495:
        /*18b0*/ 	.byte	0x04, 0x1e
        /*18b2*/ 	.short	(.L_497 - .L_496)
.L_496:
        /*18b4*/ 	.word	0x00000000


	//----- nvinfo : EIATTR_CBANK_PARAM_SIZE
	.align		4
.L_497:
        /*18b8*/ 	.byte	0x03, 0x19
        /*18ba*/ 	.short	0x0af0


	//----- nvinfo : EIATTR_PARAM_CBANK
	.align		4
        /*18bc*/ 	.byte	0x04, 0x0a
        /*18be*/ 	.short	(.L_499 - .L_498)
	.align		4
.L_498:
        /*18c0*/ 	.word	index@(.nv.constant0._ZN7cutlass13device_kernelIN5flash11enable_sm90INS1_16FlashAttnFwdSm90INS1_25CollectiveMainloopFwdSm90ILi2EN4cute5tupleIJNS5_1CILi1EEES8_S8_EEENS6_IJNS7_ILi128EEENS7_ILi64EEENS7_ILi256EEEEEELi256ENS_6half_tEfNS_4arch4Sm90ELb0ELb1ELb1ELb1ELb0ELb1ELb0ELb1ELb1ELb1ELb1ELb0EEENS1_21CollectiveEpilogueFwdINS6_IJSA_SC_SB_EEES9_SE_SG_Li256ELb1ELb1ELb1ELb0EEENS1_36VarlenDynamicPersistentTileSchedulerILi128ELi64ELi256ELi128ELb1ELb1ELb1ELb1ELb0ELb1EEEEEEEEEvNT_6ParamsE)
        /*18c4*/ 	.short	0x0210
        /*18c6*/ 	.short	0x0af0


	//----- nvinfo : EIATTR_SW_WAR
	.align		4
.L_499:
        /*18c8*/ 	.byte	0x04, 0x36
        /*18ca*/ 	.short	(.L_501 - .L_500)
.L_500:
        /*18cc*/ 	.word	0x00000008
.L_501:


//--------------------- .nv.info._ZN7cutlass13device_kernelIN5flash11enable_sm90INS1_16FlashAttnFwdSm90INS1_25CollectiveMainloopFwdSm90ILi2EN4cute5tupleIJNS5_1CILi1EEES8_S8_EEENS6_IJNS7_ILi128EEENS7_ILi80EEENS7_ILi256EEEEEELi256ENS_6half_tEfNS_4arch4Sm90ELb1ELb0ELb1ELb0ELb0ELb0ELb0ELb1ELb1ELb1ELb1ELb0EEENS1_21CollectiveEpilogueFwdINS6_IJSA_SC_SB_EEES9_SE_SG_Li256ELb0ELb1ELb1ELb0EEENS1_19SingleTileSchedulerILb0ELb1ELb1ELi128EEEEEEEEEvNT_6ParamsE --------------------------
	.section	.nv.info._ZN7cutlass13device_kernelIN5flash11enable_sm90INS1_16FlashAttnFwdSm90INS1_25CollectiveMainloopFwdSm90ILi2EN4cute5tupleIJNS5_1CILi1EEES8_S8_EEENS6_IJNS7_ILi128EEENS7_ILi80EEENS7_ILi256EEEEEELi256ENS_6half_tEfNS_4arch4Sm90ELb1ELb0ELb1ELb0ELb0ELb0ELb0ELb1ELb1ELb1ELb1ELb0EEENS1_21CollectiveEpilogueFwdINS6_IJSA_SC_SB_EEES9_SE_SG_Li256ELb0ELb1ELb1ELb0EEENS1_19SingleTileSchedulerILb0ELb1ELb1ELi128EEEEEEEEEvNT_6ParamsE,"",@"SHT_CUDA_INFO"
	.sectionflags	@""
	.align	4


	//----- nvinfo : EIATTR_CUDA_API_VERSION
	.align		4
        /*0000*/ 	.byte	0x04, 0x37
        /*0002*/ 	.short	(.L_503 - .L_502)
.L_502:
        /*0004*/ 	.word	0x00000082


	//----- nvinfo : EIATTR_KPARAM_INFO
	.align		4
.L_503:
        /*0008*/ 	.byte	0x04, 0x17
        /*000a*/ 	.short	(.L_505 - .L_504)
.L_504:
        /*000c*/ 	.word	0x00000000
        /*0010*/ 	.short	0x0000
        /*0012*/ 	.short	0x0070
        /*0014*/ 	.byte	0x00, 0xf0, 0x01, 0x28


	//----- nvinfo : EIATTR_SPARSE_MMA_MASK
	.align		4
.L_505:
        /*0018*/ 	.byte	0x03, 0x50
        /*001a*/ 	.short	0x0000


	//----- nvinfo : EIATTR_MAXREG_COUNT
	.align		4
        /*001c*/ 	.byte	0x03, 0x1b
        /*001e*/ 	.short	0x00a8


	//----- nvinfo : EIATTR_NUM_BARRIERS
	.align		4
        /*0020*/ 	.byte	0x02, 0x4c
        /*0022*/ 	.byte	0x09
	.zero		1


	//----- nvinfo : EIATTR_EXTERNS
	.align		4
        /*0024*/ 	.byte	0x04, 0x0f
        /*0026*/ 	.short	(.L_507 - .L_506)


	//   ....[0]....
	.align		4
.L_506:
        /*0028*/ 	.word	index@(__assertfail)


	//----- nvinfo : EIATTR_ANNOTATIONS
	.align		4
.L_507:
        /*002c*/ 	.byte	0x04, 0x55
        /*002e*/ 	.short	(.L_509 - .L_508)


	//   ....[0]....
.L_508:
        /* <DEDUP_REMOVED lines=12> */


	//----- nvinfo : EIATTR_MERCURY_ISA_VERSION
	.align		4
.L_509:
        /*00e0*/ 	.byte	0x03, 0x5f
        /*00e2*/ 	.short	0x0101


	//----- nvinfo : EIATTR_INT_WARP_WIDE_INSTR_OFFSETS
	.align		4
        /*00e4*/ 	.byte	0x04, 0x31
        /*00e6*/ 	.short	(.L_511 - .L_510)


	//   ....[0]....
.L_510:
        /*00e8*/ 	.word	0x00000120


	//   ....[1]....
        /*00ec*/ 	.word	0x00000160


	//   ....[2]....
        /*00f0*/ 	.word	0x00000220


	//----- nvinfo : EIATTR_COOP_GROUP_MASK_REGIDS
	.align		4
.L_511:
        /*00f4*/ 	.byte	0x04, 0x29
        /*00f6*/ 	.short	(.L_513 - .L_512)


	//   ....[0]....
.L_512:
        /*00f8*/ 	.word	0xffffffff


	//   ....[1]....
        /*00fc*/ 	.word	0xffffffff


	//   ....[2]....
        /*0100*/ 	.word	0xffffffff


	//   ....[3]....
        /*0104*/ 	.word	0xffffffff


	//   ....[4]....
        /*0108*/ 	.word	0xffffffff


	//   ....[5]....
        /*010c*/ 	.word	0xffffffff


	//   ....[6]....
        /*0110*/ 	.word	0xffffffff


	//   ....[7]....
        /*0114*/ 	.word	0xffffffff


	//   ....[8]....
        /*0118*/ 	.word	0xffffffff


	//   ....[9]....
        /*011c*/ 	.word	0xffffffff


	//   ....[10]....
        /*0120*/ 	.word	0xffffffff


	//   ....[11]....
        /*0124*/ 	.word	0xffffffff


	//   ....[12]....
        /*0128*/ 	.word	0xffffffff


	//   ....[13]....
        /*012c*/ 	.word	0xffffffff


	//   ....[14]....
        /*0130*/ 	.word	0xffffffff


	//   ....[15]....
        /*0134*/ 	.word	0xffffffff


	//   ....[16]....
        /*0138*/ 	.word	0xffffffff


	//   ....[17]....
        /*013c*/ 	.word	0xffffffff


	//   ....[18]....
        /*0140*/ 	.word	0xffffffff


	//   ....[19]....
        /*0144*/ 	.word	0xffffffff


	//   ....[20]....
        /*0148*/ 	.word	0xffffffff


	//   ....[21]....
        /*014c*/ 	.word	0xffffffff


	//   ....[22]....
        /*0150*/ 	.word	0xffffffff


	//   ....[23]....
        /*0154*/ 	.word	0xffffffff


	//   ....[24]....
        /*0158*/ 	.word	0xffffffff


	//   ....[25]....
        /*015c*/ 	.word	0xffffffff


	//   ....[26]....
        /*0160*/ 	.word	0xffffffff


	//   ....[27]....
        /*0164*/ 	.word	0xffffffff


	//   ....[28]....
        /*0168*/ 	.word	0xffffffff


	//   ....[29]....
        /*016c*/ 	.word	0xffffffff


	//   ....[30]....
        /*0170*/ 	.word	0xffffffff


	//   ....[31]....
        /*0174*/ 	.word	0xffffffff


	//   ....[32]....
        /*0178*/ 	.word	0xffffffff


	//   ....[33]....
        /*017c*/ 	.word	0xffffffff


	//   ....[34]....
        /*0180*/ 	.word	0xffffffff


	//   ....[35]....
        /*0184*/ 	.word	0xffffffff


	//   ....[36]....
        /*0188*/ 	.word	0xffffffff


	//   ....[37]....
        /*018c*/ 	.word	0xffffffff


	//   ....[38]....
        /*0190*/ 	.word	0xffffffff


	//   ....[39]....
        /*0194*/ 	.word	0xffffffff


	//   ....[40]....
        /*0198*/ 	.word	0xffffffff


	//   ....[41]....
        /*019c*/ 	.word	0xffffffff


	//   ....[42]....
        /*01a0*/ 	.word	0xffffffff


	//   ....[43]....
        /*01a4*/ 	.word	0xffffffff


	//   ....[44]....
        /*01a8*/ 	.word	0xffffffff


	//   ....[45]....
        /*01ac*/ 	.word	0xffffffff


	//   ....[46]....
        /*01b0*/ 	.word	0xffffffff


	//   ....[47]....
        /*01b4*/ 	.word	0xffffffff


	//   ....[48]....
        /*01b8*/ 	.word	0xffffffff


	//   ....[49]....
        /*01bc*/ 	.word	0xffffffff


	//   ....[50]....
        /*01c0*/ 	.word	0xffffffff


	//   ....[51]....
        /*01c4*/ 	.word	0xffffffff


	//   ....[52]....
        /*01c8*/ 	.word	0xffffffff


	//   ....[53]....
        /*01cc*/ 	.word	0xffffffff


	//   ....[54]....
        /*01d0*/ 	.word	0xffffffff


	//   ....[55]....
        /*01d4*/ 	.word	0x0500000f


	//   ....[56]....
        /*01d8*/ 	.word	0x0500000f


	//   ....[57]....
        /*01dc*/ 	.word	0x0500000f


	//   ....[58]....
        /*01e0*/ 	.word	0x0500000f


	//   ....[59]....
        /*01e4*/ 	.word	0x0500000f


	//   ....[60]....
        /*01e8*/ 	.word	0x0500000f


	//   ....[61]....
        /*01ec*/ 	.word	0x0500000f


	//   ....[62]....
        /*01f0*/ 	.word	0x0500000f


	//   ....[63]....
        /*01f4*/ 	.word	0x0500000f


	//   ....[64]....
        /*01f8*/ 	.word	0x0500000f


	//   ....[65]....
        /*01fc*/ 	.word	0x0500000f


	//   ....[66]....
        /*0200*/ 	.word	0x0500000f


	//   ....[67]....
        /*0204*/ 	.word	0x0500000f


	//   ....[68]....
        /*0208*/ 	.word	0x0500000f


	//   ....[69]....
        /*020c*/ 	.word	0x0500000f


	//   ....[70]....
        /*0210*/ 	.word	0x0500000f


	//   ....[71]....
        /*0214*/ 	.word	0x0500000f


	//   ....[72]....
        /*0218*/ 	.word	0x0500000f


	//----- nvinfo : EIATTR_COOP_GROUP_INSTR_OFFSETS
	.align		4
.L_513:
        /*021c*/ 	.byte	0x04, 0x28
        /*021e*/ 	.short	(.L_515 - .L_514)


	//   ....[0]....
.L_514:
        /*0220*/ 	.word	0x00000060


	//   ....[1]....
        /*0224*/ 	.word	0x00000130


	//   ....[2]....
        /*0228*/ 	.word	0x00000230


	//   ....[3]....
        /*022c*/ 	.word	0x000003a0


	//   ....[4]....
        /*0230*/ 	.word	0x00000500


	//   ....[5]....
        /*0234*/ 	.word	0x00000620


	//   ....[6]....
        /*0238*/ 	.word	0x00000780


	//   ....[7]....
        /*023c*/ 	.word	0x00001350


	//   ....[8]....
        /*0240*/ 	.word	0x00001e60


	//   ....[9]....
        /*0244*/ 	.word	0x00004530


	//   ....[10]....
        /*0248*/ 	.word	0x00004580


	//   ....[11]....
        /*024c*/ 	.word	0x00004590


	//   ....[12]....
        /*0250*/ 	.word	0x00004ba0


	//   ....[13]....
        /*0254*/ 	.word	0x00004c10


	//   ....[14]....
        /*0258*/ 	.word	0x00008750


	//   ....[15]....
        /*025c*/ 	.word	0x00008760


	//   ....[16]....
        /*0260*/ 	.word	0x00008d50


	//   ....[17]....
        /*0264*/ 	.word	0x00008e50


	//   ....[18]....
        /*0268*/ 	.word	0x000092c0


	//   ....[19]....
        /*026c*/ 	.word	0x00009330


	//   ....[20]....
        /*0270*/ 	.word	0x0000d000


	//   ....[21]....
        /*0274*/ 	.word	0x0000d050


	//   ....[22]....
        /*0278*/ 	.word	0x0000d350


	//   ....[23]....
        /*027c*/ 	.word	0x0000d3e0


	//   ....[24]....
        /*0280*/ 	.word	0x0000e420


	//   ....[25]....
        /*0284*/ 	.word	0x0000e450


	//   ....[26]....
        /*0288*/ 	.word	0x0000e4e0


	//   ....[27]....
        /*028c*/ 	.word	0x0000e500


	//   ....[28]....
        /*0290*/ 	.word	0x0000f730


	//   ....[29]....
        /*0294*/ 	.word	0x0000f790


	//   ....[30]....
        /*0298*/ 	.word	0x0000f7d0


	//   ....[31]....
        /*029c*/ 	.word	0x0000f800


	//   ....[32]....
        /*02a0*/ 	.word	0x0000f840


	//   ....[33]....
        /*02a4*/ 	.word	0x0000f850


	//   ....[34]....
        /*02a8*/ 	.word	0x000104c0


	//   ....[35]....
        /*02ac*/ 	.word	0x000104d0


	//   ....[36]....
        /*02b0*/ 	.word	0x00011500


	//   ....[37]....
        /*02b4*/ 	.word	0x00012020


	//   ....[38]....
        /*02b8*/ 	.word	0x00012a70


	//   ....[39]....
        /*02bc*/ 	.word	0x00012ab0


	//   ....[40]....
        /*02c0*/ 	.word	0x00012ae0


	//   ....[41]....
        /*02c4*/ 	.word	0x00012b00


	//   ....[42]....
        /*02c8*/ 	.word	0x00012bb0


	//   ....[43]....
        /*02cc*/ 	.word	0x00012bd0


	//   ....[44]....
        /*02d0*/ 	.word	0x00012c50


	//   ....[45]....
        /*02d4*/ 	.word	0x00012c70


	//   ....[46]....
        /*02d8*/ 	.word	0x00012cf0


	//   ....[47]....
        /*02dc*/ 	.word	0x00012d10


	//   ....[48]....
        /*02e0*/ 	.word	0x00012d90


	//   ....[49]....
        /*02e4*/ 	.word	0x00012db0


	//   ....[50]....
        /*02e8*/ 	.word	0x00012e30


	//   ....[51]....
        /*02ec*/ 	.word	0x00012e50


	//   ....[52]....
        /*02f0*/ 	.word	0x00012ed0


	//   ....[53]....
        /*02f4*/ 	.word	0x00012ee0


	//   ....[54]....
        /*02f8*/ 	.word	0x00015b30


	//   ....[55]....
        /*02fc*/ 	.word	0x000160d0


	//   ....[56]....
        /*0300*/ 	.word	0x00016250


	//   ....[57]....
        /*0304*/ 	.word	0x000162a0


	//   ....[58]....
        /*0308*/ 	.word	0x00016410


	//   ....[59]....
        /*030c*/ 	.word	0x00016480


	//   ....[60]....
        /*0310*/ 	.word	0x00016580


	//   ....[61]....
        /*0314*/ 	.word	0x000165f0


	//   ....[62]....
        /*0318*/ 	.word	0x000166f0


	//   ....[63]....
        /*031c*/ 	.word	0x00016760


	//   ....[64]....
        /*0320*/ 	.word	0x00016860


	//   ....[65]....
        /*0324*/ 	.word	0x000168d0


	//   ....[66]....
        /*0328*/ 	.word	0x000169d0


	//   ....[67]....
        /*032c*/ 	.word	0x00016a40


	//   ....[68]....
        /*0330*/ 	.word	0x00016b40


	//   ....[69]....
        /*0334*/ 	.word	0x00016ba0


	//   ....[70]....
        /*0338*/ 	.word	0x00016c90


	//   ....[71]....
        /*033c*/ 	.word	0x00016ce0


	//   ....[72]....
        /*0340*/ 	.word	0x000170e0


	//----- nvinfo : EIATTR_REG_RECONFIG
	.align		4
.L_515:
        /*0344*/ 	.byte	0x01, 0x54
	.zero		2


	//----- nvinfo : EIATTR_SYSCALL_OFFSETS
	.align		4
        /*0348*/ 	.byte	0x04, 0x46
        /*034a*/ 	.short	(.L_517 - .L_516)


	//   ....[0]....
.L_516:
        /*034c*/ 	.word	0x00001520


	//   ....[1]....
        /*0350*/ 	.word	0x00011ca0


	//   ....[2]....
        /*0354*/ 	.word	0x00011de0


	//   ....[3]....
        /*0358*/ 	.word	0x00011ed0


	//   ....[4]....
        /*035c*/ 	.word	0x00012690


	//----- nvinfo : EIATTR_MBARRIER_INSTR_OFFSETS
	.align		4
.L_517:
        /*0360*/ 	.byte	0x04, 0x39
        /*0362*/ 	.short	(.L_519 - .L_518)


	//   ....[0]....
.L_518:
        /*0364*/ 	.word	0x00000250
        /*0368*/ 	.word	0x000000ff
        /*036c*/ 	.word	0x00038800
        /*0370*/ 	.short	0x0100
        /*0372*/ 	.byte	0x08
	.zero		1


	//   ....[1]....
        /*0374*/ 	.word	0x00000260
        /*0378*/ 	.word	0x000000ff
        /*037c*/ 	.word	0x00038820
        /*0380*/ 	.short	0x0100
        /*0382*/ 	.byte	0x08
	.zero		1


	//   ....[2]....
        /*0384*/ 	.word	0x00000350
        /*0388*/ 	.word	0x000000ff
        /*038c*/ 	.word	0x00038830
        /*0390*/ 	.short	0x0100
        /*0392*/ 	.byte	0x08
	.zero		1


	//   ....[3]....
        /*0394*/ 	.word	0x00000360
        /*0398*/ 	.word	0x000000ff
        /*039c*/ 	.word	0x00038840
        /*03a0*/ 	.short	0x0100
        /*03a2*/ 	.byte	0x08
	.zero		1


	//   ....[4]....
        /*03a4*/ 	.word	0x00000370
        /*03a8*/ 	.word	0x000000ff
        /*03ac*/ 	.word	0x00038838
        /*03b0*/ 	.short	0x0100
        /*03b2*/ 	.byte	0x08
	.zero		1


	//   ....[5]....
        /*03b4*/ 	.word	0x00000380
        /*03b8*/ 	.word	0x000000ff
        /*03bc*/ 	.word	0x00038848
        /*03c0*/ 	.short	0x0100
        /*03c2*/ 	.byte	0x08
	.zero		1


	//   ....[6]....
        /*03c4*/ 	.word	0x000004b0
        /*03c8*/ 	.word	0x000000ff
        /*03cc*/ 	.word	0x00038850
        /*03d0*/ 	.short	0x0100
        /*03d2*/ 	.byte	0x08
	.zero		1


	//   ....[7]....
        /*03d4*/ 	.word	0x000004c0
        /*03d8*/ 	.word	0x000000ff
        /*03dc*/ 	.word	0x00038860
        /*03e0*/ 	.short	0x0100
        /*03e2*/ 	.byte	0x08
	.zero		1


	//   ....[8]....
        /*03e4*/ 	.word	0x000004d0
        /*03e8*/ 	.word	0x000000ff
        /*03ec*/ 	.word	0x00038858
        /*03f0*/ 	.short	0x0100
        /*03f2*/ 	.byte	0x08
	.zero		1


	//   ....[9]....
        /*03f4*/ 	.word	0x000004e0
        /*03f8*/ 	.word	0x000000ff
        /*03fc*/ 	.word	0x00038868
        /*0400*/ 	.short	0x0100
        /*0402*/ 	.byte	0x08
	.zero		1


	//   ....[10]....
        /*0404*/ 	.word	0x000005d0
        /*0408*/ 	.word	0x000000ff
        /*040c*/ 	.word	0x00038870
        /*0410*/ 	.short	0x0100
        /*0412*/ 	.byte	0x06
	.zero		1


	//   ....[11]....
        /*0414*/ 	.word	0x000005e0
        /*0418*/ 	.word	0x000000ff
        /*041c*/ 	.word	0x00038880
        /*0420*/ 	.short	0x0100
        /*0422*/ 	.byte	0x06
	.zero		1


	//   ....[12]....
        /*0424*/ 	.word	0x000005f0
        /*0428*/ 	.word	0x000000ff
        /*042c*/ 	.word	0x00038878
        /*0430*/ 	.short	0x0100
        /*0432*/ 	.byte	0x06
	.zero		1


	//   ....[13]....
        /*0434*/ 	.word	0x00000600
        /*0438*/ 	.word	0x000000ff
        /*043c*/ 	.word	0x00038888
        /*0440*/ 	.short	0x0100
        /*0442*/ 	.byte	0x06
	.zero		1


	//   ....[14]....
        /*0444*/ 	.word	0x00000730
        /*0448*/ 	.word	0x000000ff
        /*044c*/ 	.word	0x00038890
        /*0450*/ 	.short	0x0100
        /*0452*/ 	.byte	0x08
	.zero		1


	//   ....[15]....
        /*0454*/ 	.word	0x00000740
        /*0458*/ 	.word	0x000000ff
        /*045c*/ 	.word	0x000388a0
        /*0460*/ 	.short	0x0100
        /*0462*/ 	.byte	0x08
	.zero		1


	//   ....[16]....
        /*0464*/ 	.word	0x00000750
        /*0468*/ 	.word	0x000000ff
        /*046c*/ 	.word	0x00038898
        /*0470*/ 	.short	0x0100
        /*0472*/ 	.byte	0x08
	.zero		1


	//   ....[17]....
        /*0474*/ 	.word	0x00000760
        /*0478*/ 	.word	0x000000ff
        /*047c*/ 	.word	0x000388a8
        /*0480*/ 	.short	0x0100
        /*0482*/ 	.byte	0x08
	.zero		1


	//   ....[18]....
        /*0484*/ 	.word	0x00000890
        /*0488*/ 	.word	0x000000ff
        /*048c*/ 	.word	0x000388b0
        /*0490*/ 	.short	0x0100
        /*0492*/ 	.byte	0x08
	.zero		1


	//   ....[19]....
        /*0494*/ 	.word	0x000008a0
        /*0498*/ 	.word	0x000000ff
        /*049c*/ 	.word	0x000388c0
        /*04a0*/ 	.short	0x0100
        /*04a2*/ 	.byte	0x08
	.zero		1


	//   ....[20]....
        /*04a4*/ 	.word	0x000008b0
        /*04a8*/ 	.word	0x000000ff
        /*04ac*/ 	.word	0x000388b8
        /*04b0*/ 	.short	0x0100
        /*04b2*/ 	.byte	0x08
	.zero		1


	//   ....[21]....
        /*04b4*/ 	.word	0x000008c0
        /*04b8*/ 	.word	0x000000ff
        /*04bc*/ 	.word	0x000388c8
        /*04c0*/ 	.short	0x0100
        /*04c2*/ 	.byte	0x08
	.zero		1


	//   ....[22]....
        /*04c4*/ 	.word	0x00001560
        /*04c8*/ 	.word	0x000000ff
        /*04cc*/ 	.word	0x00038800
        /*04d0*/ 	.short	0x010a
        /*04d2*/ 	.byte	0x04
	.zero		1


	//   ....[23]....
        /*04d4*/ 	.word	0x000015d0
        /*04d8*/ 	.word	0x000000ff
        /*04dc*/ 	.word	0x00038830
        /*04e0*/ 	.short	0x010a
        /*04e2*/ 	.byte	0x04
	.zero		1


	//   ....[24]....
        /*04e4*/ 	.word	0x00001670
        /*04e8*/ 	.word	0x000000ff
        /*04ec*/ 	.word	0x00038830
        /*04f0*/ 	.short	0x010a
        /*04f2*/ 	.byte	0x04
	.zero		1


	//   ....[25]....
        /*04f4*/ 	.word	0x00005010
        /*04f8*/ 	.word	0x00000000
        /*04fc*/ 	.word	0x00000000
        /*0500*/ 	.short	0x0101
        /*0502*/ 	.byte	0x3f
	.zero		1


	//   ....[26]....
        /*0504*/ 	.word	0x00005770
        /*0508*/ 	.word	0x000000ff
        /*050c*/ 	.word	0x00038830
        /*0510*/ 	.short	0x010a
        /*0512*/ 	.byte	0x06
	.zero		1


	//   ....[27]....
        /*0514*/ 	.word	0x000057c0
        /*0518*/ 	.word	0x000000ff
        /*051c*/ 	.word	0x00038830
        /*0520*/ 	.short	0x010a
        /*0522*/ 	.byte	0x06
	.zero		1


	//   ....[28]....
        /*0524*/ 	.word	0x000080b0
        /*0528*/ 	.word	0x000000ff
        /*052c*/ 	.word	0x00038850
        /*0530*/ 	.short	0x010a
        /*0532*/ 	.byte	0x07
	.zero		1


	//   ....[29]....
        /*0534*/ 	.word	0x000080f0
        /*0538*/ 	.word	0x000000ff
        /*053c*/ 	.word	0x00038850
        /*0540*/ 	.short	0x010a
        /*0542*/ 	.byte	0x07
	.zero		1


	//   ....[30]....
        /*0544*/ 	.word	0x00009770
        /*0548*/ 	.word	0x000000ab
        /*054c*/ 	.word	0x00000000
        /*0550*/ 	.short	0x0101
        /*0552*/ 	.byte	0x3f
	.zero		1


	//   ....[31]....
        /*0554*/ 	.word	0x000097c0
        /*0558*/ 	.word	0x000000af
        /*055c*/ 	.word	0x00000000
        /*0560*/ 	.short	0x0101
        /*0562*/ 	.byte	0x3f
	.zero		1


	//   ....[32]....
        /*0564*/ 	.word	0x00009d00
        /*0568*/ 	.word	0x000000ff
        /*056c*/ 	.word	0x00038830
        /*0570*/ 	.short	0x010a
        /*0572*/ 	.byte	0x06
	.zero		1


	//   ....[33]....
        /*0574*/ 	.word	0x00009d50
        /*0578*/ 	.word	0x000000ff
        /*057c*/ 	.word	0x00038830
        /*0580*/ 	.short	0x010a
        /*0582*/ 	.byte	0x06
	.zero		1


	//   ....[34]....
        /*0584*/ 	.word	0x0000c650
        /*0588*/ 	.word	0x000000ff
        /*058c*/ 	.word	0x00038850
        /*0590*/ 	.short	0x010a
        /*0592*/ 	.byte	0x0b
	.zero		1


	//   ....[35]....
        /*0594*/ 	.word	0x0000c690
        /*0598*/ 	.word	0x000000ff
        /*059c*/ 	.word	0x00038850
        /*05a0*/ 	.short	0x010a
        /*05a2*/ 	.byte	0x0b
	.zero		1


	//   ....[36]....
        /*05a4*/ 	.word	0x0000d710
        /*05a8*/ 	.word	0x00000099
        /*05ac*/ 	.word	0x00000000
        /*05b0*/ 	.short	0x0101
        /*05b2*/ 	.byte	0x3f
	.zero		1


	//   ....[37]....
        /*05b4*/ 	.word	0x0000d7e0
        /*05b8*/ 	.word	0x000000a4
        /*05bc*/ 	.word	0x00000000
        /*05c0*/ 	.short	0x0101
        /*05c2*/ 	.byte	0x3f
	.zero		1


	//   ....[38]....
        /*05c4*/ 	.word	0x0000e390
        /*05c8*/ 	.word	0x000000ff
        /*05cc*/ 	.word	0x00038850
        /*05d0*/ 	.short	0x010a
        /*05d2*/ 	.byte	0x05
	.zero		1


	//   ....[39]....
        /*05d4*/ 	.word	0x0000e3d0
        /*05d8*/ 	.word	0x000000ff
        /*05dc*/ 	.word	0x00038850
        /*05e0*/ 	.short	0x010a
        /*05e2*/ 	.byte	0x05
	.zero		1


	//   ....[40]....
        /*05e4*/ 	.word	0x0000e7e0
        /*05e8*/ 	.word	0x00000005
        /*05ec*/ 	.word	0x00000000
        /*05f0*/ 	.short	0x0101
        /*05f2*/ 	.byte	0x3f
	.zero		1


	//   ....[41]....
        /*05f4*/ 	.word	0x0000f870
        /*05f8*/ 	.word	0x000000ff
        /*05fc*/ 	.word	0x00000000
        /*0600*/ 	.short	0x0101
        /*0602*/ 	.byte	0x04
	.zero		1


	//   ....[42]....
        /*0604*/ 	.word	0x00012240
        /*0608*/ 	.word	0x000000ff
        /*060c*/ 	.word	0x00038840
        /*0610*/ 	.short	0x010a
        /*0612*/ 	.byte	0x26
	.zero		1


	//   ....[43]....
        /*0614*/ 	.word	0x00013060
        /*0618*/ 	.word	0x000000ff
        /*061c*/ 	.word	0x00038800
        /*0620*/ 	.short	0x0107
        /*0622*/ 	.byte	0x26
	.zero		1


	//   ....[44]....
        /*0624*/ 	.word	0x000130d0
        /*0628*/ 	.word	0x000000ff
        /*062c*/ 	.word	0x00038800
        /*0630*/ 	.short	0x0101
        /*0632*/ 	.byte	0x26
	.zero		1


	//   ....[45]....
        /*0634*/ 	.word	0x000130f0
        /*0638*/ 	.word	0x000000ff
        /*063c*/ 	.word	0x00038820
        /*0640*/ 	.short	0x010a
        /*0642*/ 	.byte	0x26
	.zero		1


	//   ....[46]....
        /*0644*/ 	.word	0x000134e0
        /*0648*/ 	.word	0x000000ff
        /*064c*/ 	.word	0x00038848
        /*0650*/ 	.short	0x010a
        /*0652*/ 	.byte	0x26
	.zero		1


	//   ....[47]....
        /*0654*/ 	.word	0x00013980
        /*0658*/ 	.word	0x000000ff
        /*065c*/ 	.word	0x00038860
        /*0660*/ 	.short	0x010a
        /*0662*/ 	.byte	0x26
	.zero		1


	//   ....[48]....
        /*0664*/ 	.word	0x00014030
        /*0668*/ 	.word	0x000000ff
        /*066c*/ 	.word	0x00038840
        /*0670*/ 	.short	0x010a
        /*0672*/ 	.byte	0x26
	.zero		1


	//   ....[49]....
        /*0674*/ 	.word	0x000144d0
        /*0678*/ 	.word	0x000000ff
        /*067c*/ 	.word	0x00038868
        /*0680*/ 	.short	0x010a
        /*0682*/ 	.byte	0x26
	.zero		1


	//   ....[50]....
        /*0684*/ 	.word	0x00014bd0
        /*0688*/ 	.word	0x000000ff
        /*068c*/ 	.word	0x00038848
        /*0690*/ 	.short	0x010a
        /*0692*/ 	.byte	0x26
	.zero		1


	//   ....[51]....
        /*0694*/ 	.word	0x00015050
        /*0698*/ 	.word	0x000000ff
        /*069c*/ 	.word	0x00038860
        /*06a0*/ 	.short	0x010a
        /*06a2*/ 	.byte	0x26
	.zero		1


	//   ....[52]....
        /*06a4*/ 	.word	0x00015590
        /*06a8*/ 	.word	0x00000003
        /*06ac*/ 	.word	0x00038860
        /*06b0*/ 	.short	0x010a
        /*06b2*/ 	.byte	0x3f
	.zero		1


	//   ....[53]....
        /*06b4*/ 	.word	0x00015ac0
        /*06b8*/ 	.word	0x00000002
        /*06bc*/ 	.word	0x00038820
        /*06c0*/ 	.short	0x010a
        /*06c2*/ 	.byte	0x3f
	.zero		1


	//   ....[54]....
        /*06c4*/ 	.word	0x00015c40
        /*06c8*/ 	.word	0x00000006
        /*06cc*/ 	.word	0x00000000
        /*06d0*/ 	.short	0x010a
        /*06d2*/ 	.byte	0x3f
	.zero		1


	//   ....[55]....
        /*06d4*/ 	.word	0x00015cb0
        /*06d8*/ 	.word	0x00000003
        /*06dc*/ 	.word	0x00000000
        /*06e0*/ 	.short	0x010a
        /*06e2*/ 	.byte	0x3f
	.zero		1


	//   ....[56]....
        /*06e4*/ 	.word	0x00015d10
        /*06e8*/ 	.word	0x00000000
        /*06ec*/ 	.word	0x00000000
        /*06f0*/ 	.short	0x010a
        /*06f2*/ 	.byte	0x3f
	.zero		1


	//   ....[57]....
        /*06f4*/ 	.word	0x00015d40
        /*06f8*/ 	.word	0x00000003
        /*06fc*/ 	.word	0x00000000
        /*0700*/ 	.short	0x010a
        /*0702*/ 	.byte	0x3f
	.zero		1


	//   ....[58]....
        /*0704*/ 	.word	0x00015dc0
        /*0708*/ 	.word	0x00000003
        /*070c*/ 	.word	0x00038800
        /*0710*/ 	.short	0x010a
        /*0712*/ 	.byte	0x3f
	.zero		1


	//   ....[59]....
        /*0714*/ 	.word	0x00015e30
        /*0718*/ 	.word	0x00000003
        /*071c*/ 	.word	0x00038830
        /*0720*/ 	.short	0x010a
        /*0722*/ 	.byte	0x3f
	.zero		1


	//   ....[60]....
        /*0724*/ 	.word	0x00015ea0
        /*0728*/ 	.word	0x00000006
        /*072c*/ 	.word	0x00038830
        /*0730*/ 	.short	0x010a
        /*0732*/ 	.byte	0x3f
	.zero		1


	//   ....[61]....
        /*0734*/ 	.word	0x00015f00
        /*0738*/ 	.word	0x00000003
        /*073c*/ 	.word	0x00038850
        /*0740*/ 	.short	0x010a
        /*0742*/ 	.byte	0x3f
	.zero		1


	//   ....[62]....
        /*0744*/ 	.word	0x00015f70
        /*0748*/ 	.word	0x00000006
        /*074c*/ 	.word	0x00038830
        /*0750*/ 	.short	0x010a
        /*0752*/ 	.byte	0x3f
	.zero		1


	//   ....[63]....
        /*0754*/ 	.word	0x00015fd0
        /*0758*/ 	.word	0x00000003
        /*075c*/ 	.word	0x00038850
        /*0760*/ 	.short	0x010a
        /*0762*/ 	.byte	0x3f
	.zero		1


	//   ....[64]....
        /*0764*/ 	.word	0x00016030
        /*0768*/ 	.word	0x00000005
        /*076c*/ 	.word	0x00038850
        /*0770*/ 	.short	0x010a
        /*0772*/ 	.byte	0x3f
	.zero		1


	//   ....[65]....
        /*0774*/ 	.word	0x00016190
        /*0778*/ 	.word	0x00000003
        /*077c*/ 	.word	0x00038840
        /*0780*/ 	.short	0x010a
        /*0782*/ 	.byte	0x3f
	.zero		1


	//   ....[66]....
        /*0784*/ 	.word	0x00016d20
        /*0788*/ 	.word	0x00000003
        /*078c*/ 	.word	0x00038820
        /*0790*/ 	.short	0x010a
        /*0792*/ 	.byte	0x3f
	.zero		1


	//   ....[67]....
        /*0794*/ 	.word	0x00016d80
        /*0798*/ 	.word	0x00000003
        /*079c*/ 	.word	0x00038848
        /*07a0*/ 	.short	0x010a
        /*07a2*/ 	.byte	0x3f
	.zero		1


	//   ....[68]....
        /*07a4*/ 	.word	0x00016de0
        /*07a8*/ 	.word	0x00000003
        /*07ac*/ 	.word	0x00038860
        /*07b0*/ 	.short	0x010a
        /*07b2*/ 	.byte	0x3f
	.zero		1


	//   ....[69]....
        /*07b4*/ 	.word	0x00016e40
        /*07b8*/ 	.word	0x00000003
        /*07bc*/ 	.word	0x00038840
        /*07c0*/ 	.short	0x010a
        /*07c2*/ 	.byte	0x3f
	.zero		1


	//   ....[70]....
        /*07c4*/ 	.word	0x00016ea0
        /*07c8*/ 	.word	0x00000003
        /*07cc*/ 	.word	0x00038868
        /*07d0*/ 	.short	0x010a
        /*07d2*/ 	.byte	0x3f
	.zero		1


	//   ....[71]....
        /*07d4*/ 	.word	0x00016f00
        /*07d8*/ 	.word	0x00000003
        /*07dc*/ 	.word	0x00038848
        /*07e0*/ 	.short	0x010a
        /*07e2*/ 	.byte	0x3f
	.zero		1


	//   ....[72]....
        /*07e4*/ 	.word	0x00016f60
        /*07e8*/ 	.word	0x00000003
        /*07ec*/ 	.word	0x00038860
        /*07f0*/ 	.short	0x010a
        /*07f2*/ 	.byte	0x3f
	.zero		1


	//   ....[73]....
        /*07f4*/ 	.word	0x00016fb0
        /*07f8*/ 	.word	0x00000003
        /*07fc*/ 	.word	0x00038860
        /*0800*/ 	.short	0x010a
        /*0802*/ 	.byte	0x3f
	.zero		1


	//   ....[74]....
        /*0804*/ 	.word	0x00017000
        /*0808*/ 	.word	0x00000002
        /*080c*/ 	.word	0x00038820
        /*0810*/ 	.short	0x010a
        /*0812*/ 	.byte	0x3f
	.zero		1


	//   ....[75]....
        /*0814*/ 	.word	0x000171a0
        /*0818*/ 	.word	0x00000006
        /*081c*/ 	.word	0x00000000
        /*0820*/ 	.short	0x010a
        /*0822*/ 	.byte	0x3f
	.zero		1


	//   ....[76]....
        /*0824*/ 	.word	0x000171f0
        /*0828*/ 	.word	0x00000003
        /*082c*/ 	.word	0x00000000
        /*0830*/ 	.short	0x010a
        /*0832*/ 	.byte	0x3f
	.zero		1


	//   ....[77]....
        /*0834*/ 	.word	0x00017240
        /*0838*/ 	.word	0x00000000
        /*083c*/ 	.word	0x00000000
        /*0840*/ 	.short	0x010a
        /*0842*/ 	.byte	0x3f
	.zero		1


	//----- nvinfo : EIATTR_NUM_MBARRIERS
	.align		4
.L_519:
        /*0844*/ 	.byte	0x03, 0x38
        /*0846*/ 	.short	0x0016


	//----- nvinfo : EIATTR_EXIT_INSTR_OFFSETS
	.align		4
        /*0848*/ 	.byte	0x04, 0x1c
        /*084a*/ 	.short	(.L_521 - .L_520)


	//   ....[0]....
.L_520:
        /*084c*/ 	.word	0x00015d90


	//----- nvinfo : EIATTR_MAX_THREADS
	.align		4
.L_521:
        /*0850*/ 	.byte	0x04, 0x05
        /*0852*/ 	.short	(.L_523 - .L_522)
.L_522:
        /*0854*/ 	.word	0x00000180
        /*0858*/ 	.word	0x00000001
        /*085c*/ 	.word	0x00000001


	//----- nvinfo : EIATTR_CRS_STACK_SIZE
	.align		4
.L_523:
        /*0860*/ 	.byte	0x04, 0x1e
        /*0862*/ 	.short	(.L_525 - .L_524)
.L_524:
        /*0864*/ 	.word	0x00000000


	//----- nvinfo : EIATTR_CBANK_PARAM_SIZE
	.align		4
.L_525:
        /*0868*/ 	.byte	0x03, 0x19
        /*086a*/ 	.short	0x0a70


	//----- nvinfo : EIATTR_PARAM_CBANK
	.align		4
        /*086c*/ 	.byte	0x04, 0x0a
        /*086e*/ 	.short	(.L_527 - .L_526)
	.align		4
.L_526:
        /*0870*/ 	.word	index@(.nv.constant0._ZN7cutlass13device_kernelIN5flash11enable_sm90INS1_16FlashAttnFwdSm90INS1_25CollectiveMainloopFwdSm90ILi2EN4cute5tupleIJNS5_1CILi1EEES8_S8_EEENS6_IJNS7_ILi128EEENS7_ILi80EEENS7_ILi256EEEEEELi256ENS_6half_tEfNS_4arch4Sm90ELb1ELb0ELb1ELb0ELb0ELb0ELb0ELb1ELb1ELb1ELb1ELb0EEENS1_21CollectiveEpilogueFwdINS6_IJSA_SC_SB_EEES9_SE_SG_Li256ELb0ELb1ELb1ELb0EEENS1_19SingleTileSchedulerILb0ELb1ELb1ELi128EEEEEEEEEvNT_6ParamsE)
        /*0874*/ 	.short	0x0210
        /*0876*/ 	.short	0x0a70


	//----- nvinfo : EIATTR_SW_WAR
	.align		4
.L_527:
        /*0878*/ 	.byte	0x04, 0x36
        /*087a*/ 	.short	(.L_529 - .L_528)
.L_528:
        /*087c*/ 	.word	0x00000008
.L_529:


//--------------------- .nv.info._ZN7cutlass13device_kernelIN5flash11enable_sm90INS1_16FlashAttnFwdSm90INS1_25CollectiveMainloopFwdSm90ILi2EN4cute5tupleIJNS5_1CILi1EEES8_S8_EEENS6_IJNS7_ILi128EEENS7_ILi80EEENS7_ILi256EEEEEELi256ENS_6half_tEfNS_4arch4Sm90ELb1ELb0ELb1ELb1ELb0ELb0ELb0ELb1ELb1ELb1ELb1ELb0EEENS1_21CollectiveEpilogueFwdINS6_IJSA_SC_SB_EEES9_SE_SG_Li256ELb1ELb1ELb1ELb0EEENS1_36VarlenDynamicPersistentTileSchedulerILi128ELi80ELi256ELi128ELb1ELb1ELb1ELb1ELb1ELb1EEEEEEEEEvNT_6ParamsE --------------------------
	.section	.nv.info._ZN7cutlass13device_kernelIN5flash11enable_sm90INS1_16FlashAttnFwdSm90INS1_25CollectiveMainloopFwdSm90ILi2EN4cute5tupleIJNS5_1CILi1EEES8_S8_EEENS6_IJNS7_ILi128EEENS7_ILi80EEENS7_ILi256EEEEEELi256ENS_6half_tEfNS_4arch4Sm90ELb1ELb0ELb1ELb1ELb0ELb0ELb0ELb1ELb1ELb1ELb1ELb0EEENS1_21CollectiveEpilogueFwdINS6_IJSA_SC_SB_EEES9_SE_SG_Li256ELb1ELb1ELb1ELb0EEENS1_36VarlenDynamicPersistentTileSchedulerILi128ELi80ELi256ELi128ELb1ELb1ELb1ELb1ELb1ELb1EEEEEEEEEvNT_6ParamsE,"",@"SHT_CUDA_INFO"
	.sectionflags	@""
	.align	4


	//----- nvinfo : EIATTR_CUDA_API_VERSION
	.align		4
        /*0000*/ 	.byte	0x04, 0x37
        /*0002*/ 	.short	(.L_531 - .L_530)
.L_530:
        /*0004*/ 	.word	0x00000082


	//----- nvinfo : EIATTR_KPARAM_INFO
	.align		4
.L_531:
        /*0008*/ 	.byte	0x04, 0x17
        /*000a*/ 	.short	(.L_533 - .L_532)
.L_532:
        /*000c*/ 	.word	0x00000000
        /*0010*/ 	.short	0x0000
        /*0012*/ 	.short	0x0070
        /*0014*/ 	.byte	0x00, 0xf0, 0x01, 0x2a


	//----- nvinfo : EIATTR_SPARSE_MMA_MASK
	.align		4
.L_533:
        /*0018*/ 	.byte	0x03, 0x50
        /*001a*/ 	.short	0x0000


	//----- nvinfo : EIATTR_MAXREG_COUNT
	.align		4
        /*001c*/ 	.byte	0x03, 0x1b
        /*001e*/ 	.short	0x00a8


	//----- nvinfo : EIATTR_NUM_BARRIERS
	.align		4
        /*0020*/ 	.byte	0x02, 0x4c
        /*0022*/ 	.byte	0x09
	.zero		1


	//----- nvinfo : EIATTR_EXTERNS
	.align		4
        /*0024*/ 	.byte	0x04, 0x0f
        /*0026*/ 	.short	(.L_535 - .L_534)


	//   ....[0]....
	.align		4
.L_534:
        /*0028*/ 	.word	index@(__assertfail)


	//----- nvinfo : EIATTR_ANNOTATIONS
	.align		4
.L_535:
        /*002c*/ 	.byte	0x04, 0x55
        /*002e*/ 	.short	(.L_537 - .L_536)


	//   ....[0]....
.L_536:
        /* <DEDUP_REMOVED lines=82> */


	//----- nvinfo : EIATTR_MERCURY_ISA_VERSION
	.align		4
.L_537:
        /*0540*/ 	.byte	0x03, 0x5f
        /*0542*/ 	.short	0x0101


	//----- nvinfo : EIATTR_UNUSED_LOAD_BYTE_OFFSET
	.align		4
        /*0544*/ 	.byte	0x04, 0x44
        /*0546*/ 	.short	(.L_539 - .L_538)


	//   ....[0]....
.L_538:
        /*0548*/ 	.word	0x00000a10
        /*054c*/ 	.word	0x0000fff0


	//   ....[1]....
        /*0550*/ 	.word	0x0000f850
        /*0554*/ 	.word	0x0000fff0


	//----- nvinfo : EIATTR_INT_WARP_WIDE_INSTR_OFFSETS
	.align		4
.L_539:
        /*0558*/ 	.byte	0x04, 0x31
        /*055a*/ 	.short	(.L_541 - .L_540)


	//   ....[0]....
.L_540:
        /*055c*/ 	.word	0x00000130


	//   ....[1]....
        /*0560*/ 	.word	0x00000170


	//   ....[2]....
        /*0564*/ 	.word	0x000001e0


	//   ....[3]....
        /*0568*/ 	.word	0x000160a0


	//   ....[4]....
        /*056c*/ 	.word	0x00016140


	//   ....[5]....
        /*0570*/ 	.word	0x0001a590


	//   ....[6]....
        /*0574*/ 	.word	0x0001a600


	//----- nvinfo : EIATTR_COOP_GROUP_MASK_REGIDS
	.align		4
.L_541:
        /*0578*/ 	.byte	0x04, 0x29
        /*057a*/ 	.short	(.L_543 - .L_542)


	//   ....[0]....
.L_542:
        /*057c*/ 	.word	0xffffffff


	//   ....[1]....
        /*0580*/ 	.word	0xffffffff


	//   ....[2]....
        /*0584*/ 	.word	0xffffffff


	//   ....[3]....
        /*0588*/ 	.word	0xffffffff


	//   ....[4]....
        /*058c*/ 	.word	0xffffffff


	//   ....[5]....
        /*0590*/ 	.word	0xffffffff


	//   ....[6]....
        /*0594*/ 	.word	0xffffffff


	//   ....[7]....
        /*0598*/ 	.word	0xffffffff


	//   ....[8]....
        /*059c*/ 	.word	0xffffffff


	//   ....[9]....
        /*05a0*/ 	.word	0xffffffff


	//   ....[10]....
        /*05a4*/ 	.word	0xffffffff


	//   ....[11]....
        /*05a8*/ 	.word	0xffffffff


	//   ....[12]....
        /*05ac*/ 	.word	0xffffffff


	//   ....[13]....
        /*05b0*/ 	.word	0xffffffff


	//   ....[14]....
        /*05b4*/ 	.word	0xffffffff


	//   ....[15]....
        /*05b8*/ 	.word	0xffffffff


	//   ....[16]....
        /*05bc*/ 	.word	0xffffffff


	//   ....[17]....
        /*05c0*/ 	.word	0xffffffff


	//   ....[18]....
        /*05c4*/ 	.word	0xffffffff


	//   ....[19]....
        /*05c8*/ 	.word	0xffffffff


	//   ....[20]....
        /*05cc*/ 	.word	0xffffffff


	//   ....[21]....
        /*05d0*/ 	.word	0xffffffff


	//   ....[22]....
        /*05d4*/ 	.word	0xffffffff


	//   ....[23]....
        /*05d8*/ 	.word	0xffffffff


	//   ....[24]....
        /*05dc*/ 	.word	0xffffffff


	//   ....[25]....
        /*05e0*/ 	.word	0xffffffff


	//   ....[26]....
        /*05e4*/ 	.word	0xffffffff


	//   ....[27]....
        /*05e8*/ 	.word	0xffffffff


	//   ....[28]....
        /*05ec*/ 	.word	0xffffffff


	//   ....[29]....
        /*05f0*/ 	.word	0xffffffff


	//   ....[30]....
        /*05f4*/ 	.word	0xffffffff


	//   ....[31]....
        /*05f8*/ 	.word	0xffffffff


	//   ....[32]....
        /*05fc*/ 	.word	0xffffffff


	//   ....[33]....
        /*0600*/ 	.word	0xffffffff


	//   ....[34]....
        /*0604*/ 	.word	0xffffffff


	//   ....[35]....
        /*0608*/ 	.word	0xffffffff


	//   ....[36]....
        /*060c*/ 	.word	0xffffffff


	//   ....[37]....
        /*0610*/ 	.word	0xffffffff


	//   ....[38]....
        /*0614*/ 	.word	0xffffffff


	//   ....[39]....
        /*0618*/ 	.word	0xffffffff


	//   ....[40]....
        /*061c*/ 	.word	0xffffffff


	//   ....[41]....
        /*0620*/ 	.word	0xffffffff


	//   ....[42]....
        /*0624*/ 	.word	0xffffffff


	//   ....[43]....
        /*0628*/ 	.word	0xffffffff


	//   ....[44]....
        /*062c*/ 	.word	0xffffffff


	//   ....[45]....
        /*0630*/ 	.word	0xffffffff


	//   ....[46]....
        /*0634*/ 	.word	0xffffffff


	//   ....[47]....
        /*0638*/ 	.word	0xffffffff


	//   ....[48]....
        /*063c*/ 	.word	0xffffffff


	//   ....[49]....
        /*0640*/ 	.word	0xffffffff


	//   ....[50]....
        /*0644*/ 	.word	0xffffffff


	//   ....[51]....
        /*0648*/ 	.word	0xffffffff


	//   ....[52]....
        /*064c*/ 	.word	0xffffffff


	//   ....[53]....
        /*0650*/ 	.word	0xffffffff


	//   ....[54]....
        /*0654*/ 	.word	0xffffffff


	//   ....[55]....
        /*0658*/ 	.word	0xffffffff


	//   ....[56]....
        /*065c*/ 	.word	0xffffffff


	//   ....[57]....
        /*0660*/ 	.word	0xffffffff


	//   ....[58]....
        /*0664*/ 	.word	0xffffffff


	//   ....[59]....
        /*0668*/ 	.word	0xffffffff


	//   ....[60]....
        /*066c*/ 	.word	0xffffffff


	//   ....[61]....
        /*0670*/ 	.word	0xffffffff


	//   ....[62]....
        /*0674*/ 	.word	0xffffffff


	//   ....[63]....
        /*0678*/ 	.word	0xffffffff


	//   ....[64]....
        /*067c*/ 	.word	0xffffffff


	//   ....[65]....
        /*0680*/ 	.word	0xffffffff


	//   ....[66]....
        /*0684*/ 	.word	0xffffffff


	//   ....[67]....
        /*0688*/ 	.word	0xffffffff


	//   ....[68]....
        /*068c*/ 	.word	0xffffffff


	//   ....[69]....
        /*0690*/ 	.word	0xffffffff


	//   ....[70]....
        /*0694*/ 	.word	0xffffffff


	//   ....[71]....
        /*0698*/ 	.word	0xffffffff


	//   ....[72]....
        /*069c*/ 	.word	0xffffffff


	//   ....[73]....
        /*06a0*/ 	.word	0xffffffff


	//   ....[74]....
        /*06a4*/ 	.word	0xffffffff


	//   ....[75]....
        /*06a8*/ 	.word	0xffffffff


	//   ....[76]....
        /*06ac*/ 	.word	0xffffffff


	//   ....[77]....
        /*06b0*/ 	.word	0xffffffff


	//   ....[78]....
        /*06b4*/ 	.word	0xffffffff


	//   ....[79]....
        /*06b8*/ 	.word	0xffffffff


	//   ....[80]....
        /*06bc*/ 	.word	0xffffffff


	//   ....[81]....
        /*06c0*/ 	.word	0xffffffff


	//   ....[82]....
        /*06c4*/ 	.word	0xffffffff


	//   ....[83]....
        /*06c8*/ 	.word	0xffffffff


	//   ....[84]....
        /*06cc*/ 	.word	0xffffffff


	//   ....[85]....
        /*06d0*/ 	.word	0xffffffff


	//   ....[86]....
        /*06d4*/ 	.word	0xffffffff


	//   ....[87]....
        /*06d8*/ 	.word	0xffffffff


	//   ....[88]....
        /*06dc*/ 	.word	0xffffffff


	//   ....[89]....
        /*06e0*/ 	.word	0xffffffff


	//   ....[90]....
        /*06e4*/ 	.word	0xffffffff


	//   ....[91]....
        /*06e8*/ 	.word	0xffffffff


	//   ....[92]....
        /*06ec*/ 	.word	0xffffffff


	//   ....[93]....
        /*06f0*/ 	.word	0xffffffff


	//   ....[94]....
        /*06f4*/ 	.word	0xffffffff


	//   ....[95]....
        /*06f8*/ 	.word	0xffffffff


	//   ....[96]....
        /*06fc*/ 	.word	0xffffffff


	//   ....[97]....
        /*0700*/ 	.word	0xffffffff


	//   ....[98]....
        /*0704*/ 	.word	0xffffffff


	//   ....[99]....
        /*0708*/ 	.word	0xffffffff


	//   ....[100]....
        /*070c*/ 	.word	0xffffffff


	//   ....[101]....
        /*0710*/ 	.word	0xffffffff


	//   ....[102]....
        /*0714*/ 	.word	0xffffffff


	//   ....[103]....
        /*0718*/ 	.word	0xffffffff


	//   ....[104]....
        /*071c*/ 	.word	0xffffffff


	//   ....[105]....
        /*0720*/ 	.word	0x0500000f


	//   ....[106]....
        /*0724*/ 	.word	0x0500000f


	//   ....[107]....
        /*0728*/ 	.word	0x0500000f


	//   ....[108]....
        /*072c*/ 	.word	0x0500000f


	//   ....[109]....
        /*0730*/ 	.word	0x0500000f


	//   ....[110]....
        /*0734*/ 	.word	0x0500000f


	//   ....[111]....
        /*0738*/ 	.word	0x0500000f


	//   ....[112]....
        /*073c*/ 	.word	0x0500000f


	//   ....[113]....
        /*0740*/ 	.word	0x0500000f


	//   ....[114]....
        /*0744*/ 	.word	0x0500000f


	//   ....[115]....
        /*0748*/ 	.word	0x0500000f


	//   ....[116]....
        /*074c*/ 	.word	0x0500000f


	//   ....[117]....
        /*0750*/ 	.word	0x0500000f


	//   ....[118]....
        /*0754*/ 	.word	0x0500000f


	//   ....[119]....
        /*0758*/ 	.word	0x0500000f


	//   ....[120]....
        /*075c*/ 	.word	0x0500000f


	//   ....[121]....
        /*0760*/ 	.word	0x0500000f


	//   ....[122]....
        /*0764*/ 	.word	0x0500000f


	//   ....[123]....
        /*0768*/ 	.word	0x0500000f


	//   ....[124]....
        /*076c*/ 	.word	0x0500000f


	//   ....[125]....
        /*0770*/ 	.word	0x0500000f


	//   ....[126]....
        /*0774*/ 	.word	0x0500000f


	//   ....[127]....
        /*0778*/ 	.word	0x0500000f


	//   ....[128]....
        /*077c*/ 	.word	0x0500000f


	//   ....[129]....
        /*0780*/ 	.word	0x0500000f


	//   ....[130]....
        /*0784*/ 	.word	0x0500000f


	//   ....[131]....
        /*0788*/ 	.word	0x0500000f


	//   ....[132]....
        /*078c*/ 	.word	0x0500000f


	//   ....[133]....
        /*0790*/ 	.word	0x0500000f


	//   ....[134]....
        /*0794*/ 	.word	0x0500000f


	//   ....[135]....
        /*0798*/ 	.word	0x0500000f


	//   ....[136]....
        /*079c*/ 	.word	0x0500000f


	//   ....[137]....
        /*07a0*/ 	.word	0x0500000f


	//   ....[138]....
        /*07a4*/ 	.word	0x0500000f


	//   ....[139]....
        /*07a8*/ 	.word	0x0500000f


	//   ....[140]....
        /*07ac*/ 	.word	0x0500000f


	//----- nvinfo : EIATTR_COOP_GROUP_INSTR_OFFSETS
	.align		4
.L_543:
        /*07b0*/ 	.byte	0x04, 0x28
        /*07b2*/ 	.short	(.L_545 - .L_544)


	//   ....[0]....
.L_544:
        /*07b4*/ 	.word	0x00000060


	//   ....[1]....
        /*07b8*/ 	.word	0x00000140


	//   ....[2]....
        /*07bc*/ 	.word	0x00000190


	//   ....[3]....
        /*07c0*/ 	.word	0x000003c0


	//   ....[4]....
        /*07c4*/ 	.word	0x00000520


	//   ....[5]....
        /*07c8*/ 	.word	0x00000640


	//   ....[6]....
        /*07cc*/ 	.word	0x000007a0


	//   ....[7]....
        /*07d0*/ 	.word	0x00002120


	//   ....[8]....
        /*07d4*/ 	.word	0x00004ae0


	//   ....[9]....
        /*07d8*/ 	.word	0x00004b00


	//   ....[10]....
        /*07dc*/ 	.word	0x00005590


	//   ....[11]....
        /*07e0*/ 	.word	0x00005660


	//   ....[12]....
        /*07e4*/ 	.word	0x00005b60


	//   ....[13]....
        /*07e8*/ 	.word	0x00005bd0


	//   ....[14]....
        /*07ec*/ 	.word	0x00009190


	//   ....[15]....
        /*07f0*/ 	.word	0x00009720


	//   ....[16]....
        /*07f4*/ 	.word	0x00009740


	//   ....[17]....
        /*07f8*/ 	.word	0x000098f0


	//   ....[18]....
        /*07fc*/ 	.word	0x00009d70


	//   ....[19]....
        /*0800*/ 	.word	0x00009df0


	//   ....[20]....
        /*0804*/ 	.word	0x0000d3a0


	//   ....[21]....
        /*0808*/ 	.word	0x0000d400


	//   ....[22]....
        /*080c*/ 	.word	0x0000d8e0


	//   ....[23]....
        /*0810*/ 	.word	0x0000d940


	//   ....[24]....
        /*0814*/ 	.word	0x0000eb90


	//   ....[25]....
        /*0818*/ 	.word	0x0000ebc0


	//   ....[26]....
        /*081c*/ 	.word	0x0000ecf0


	//   ....[27]....
        /*0820*/ 	.word	0x0000ed00


	//   ....[28]....
        /*0824*/ 	.word	0x00010a60


	//   ....[29]....
        /*0828*/ 	.word	0x00010a70


	//   ....[30]....
        /*082c*/ 	.word	0x00010a80


	//   ....[31]....
        /*0830*/ 	.word	0x00010a90


	//   ....[32]....
        /*0834*/ 	.word	0x00011590


	//   ....[33]....
        /*0838*/ 	.word	0x000115c0


	//   ....[34]....
        /*083c*/ 	.word	0x00011760


	//   ....[35]....
        /*0840*/ 	.word	0x00011780


	//   ....[36]....
        /*0844*/ 	.word	0x000118d0


	//   ....[37]....
        /*0848*/ 	.word	0x000118f0


	//   ....[38]....
        /*084c*/ 	.word	0x00011a50


	//   ....[39]....
        /*0850*/ 	.word	0x00011a70


	//   ....[40]....
        /*0854*/ 	.word	0x00012040


	//   ....[41]....
        /*0858*/ 	.word	0x00012080


	//   ....[42]....
        /*085c*/ 	.word	0x00012ab0


	//   ....[43]....
        /*0860*/ 	.word	0x00012ac0


	//   ....[44]....
        /*0864*/ 	.word	0x00013e40


	//   ....[45]....
        /*0868*/ 	.word	0x00013e70


	//   ....[46]....
        /*086c*/ 	.word	0x00013ff0


	//   ....[47]....
        /*0870*/ 	.word	0x00014010


	//   ....[48]....
        /*0874*/ 	.word	0x00014160


	//   ....[49]....
        /*0878*/ 	.word	0x00014180


	//   ....[50]....
        /*087c*/ 	.word	0x000142e0


	//   ....[51]....
        /*0880*/ 	.word	0x00014300


	//   ....[52]....
        /*0884*/ 	.word	0x000144e0


	//   ....[53]....
        /*0888*/ 	.word	0x00014710


	//   ....[54]....
        /*088c*/ 	.word	0x00014740


	//   ....[55]....
        /*0890*/ 	.word	0x00014770


	//   ....[56]....
        /*0894*/ 	.word	0x000147a0


	//   ....[57]....
        /*0898*/ 	.word	0x000147d0


	//   ....[58]....
        /*089c*/ 	.word	0x00014800


	//   ....[59]....
        /*08a0*/ 	.word	0x000149b0


	//   ....[60]....
        /*08a4*/ 	.word	0x000149e0


	//   ....[61]....
        /*08a8*/ 	.word	0x00014a10


	//   ....[62]....
        /*08ac*/ 	.word	0x00014a40


	//   ....[63]....
        /*08b0*/ 	.word	0x00014a70


	//   ....[64]....
        /*08b4*/ 	.word	0x00014aa0


	//   ....[65]....
        /*08b8*/ 	.word	0x00014b40


	//   ....[66]....
        /*08bc*/ 	.word	0x00014b70


	//   ....[67]....
        /*08c0*/ 	.word	0x00014b80


	//   ....[68]....
        /*08c4*/ 	.word	0x00014bb0


	//   ....[69]....
        /*08c8*/ 	.word	0x000166a0


	//   ....[70]....
        /*08cc*/ 	.word	0x00017300


	//   ....[71]....
        /*08d0*/ 	.word	0x00017320


	//   ....[72]....
        /*08d4*/ 	.word	0x00017400


	//   ....[73]....
        /*08d8*/ 	.word	0x00017410


	//   ....[74]....
        /*08dc*/ 	.word	0x000174c0


	//   ....[75]....
        /*08e0*/ 	.word	0x000174d0


	//   ....[76]....
        /*08e4*/ 	.word	0x00017580


	//   ....[77]....
        /*08e8*/ 	.word	0x00017590


	//   ....[78]....
        /*08ec*/ 	.word	0x00017640


	//   ....[79]....
        /*08f0*/ 	.word	0x00017650


	//   ....[80]....
        /*08f4*/ 	.word	0x00017700


	//   ....[81]....
        /*08f8*/ 	.word	0x00017710


	//   ....[82]....
        /*08fc*/ 	.word	0x000177c0


	//   ....[83]....
        /*0900*/ 	.word	0x000177d0


	//   ....[84]....
        /*0904*/ 	.word	0x00017820


	//   ....[85]....
        /*0908*/ 	.word	0x00017870


	//   ....[86]....
        /*090c*/ 	.word	0x0001aec0


	//   ....[87]....
        /*0910*/ 	.word	0x0001aef0


	//   ....[88]....
        /*0914*/ 	.word	0x0001af50


	//   ....[89]....
        /*0918*/ 	.word	0x0001af80


	//   ....[90]....
        /*091c*/ 	.word	0x0001afb0


	//   ....[91]....
        /*0920*/ 	.word	0x0001afe0


	//   ....[92]....
        /*0924*/ 	.word	0x0001b010


	//   ....[93]....
        /*0928*/ 	.word	0x0001b040


	//   ....[94]....
        /*092c*/ 	.word	0x0001b210


	//   ....[95]....
        /*0930*/ 	.word	0x0001b240


	//   ....[96]....
        /*0934*/ 	.word	0x0001b270


	//   ....[97]....
        /*0938*/ 	.word	0x0001b2a0


	//   ....[98]....
        /*093c*/ 	.word	0x0001b2d0


	//   ....[99]....
        /*0940*/ 	.word	0x0001b300


	//   ....[100]....
        /*0944*/ 	.word	0x0001b3d0


	//   ....[101]....
        /*0948*/ 	.word	0x0001b3f0


	//   ....[102]....
        /*094c*/ 	.word	0x0001b400


	//   ....[103]....
        /*0950*/ 	.word	0x0001b480


	//   ....[104]....
        /*0954*/ 	.word	0x0001bfd0


	//   ....[105]....
        /*0958*/ 	.word	0x0001c5c0


	//   ....[106]....
        /*095c*/ 	.word	0x0001c7a0


	//   ....[107]....
        /*0960*/ 	.word	0x0001c7f0


	//   ....[108]....
        /*0964*/ 	.word	0x0001c930


	//   ....[109]....
        /*0968*/ 	.word	0x0001c980


	//   ....[110]....
        /*096c*/ 	.word	0x0001cac0


	//   ....[111]....
        /*0970*/ 	.word	0x0001cb10


	//   ....[112]....
        /*0974*/ 	.word	0x0001cc50


	//   ....[113]....
        /*0978*/ 	.word	0x0001cca0


	//   ....[114]....
        /*097c*/ 	.word	0x0001cde0


	//   ....[115]....
        /*0980*/ 	.word	0x0001ce30


	//   ....[116]....
        /*0984*/ 	.word	0x0001cf70


	//   ....[117]....
        /*0988*/ 	.word	0x0001cfc0


	//   ....[118]....
        /*098c*/ 	.word	0x0001d0e0


	//   ....[119]....
        /*0990*/ 	.word	0x0001d150


	//   ....[120]....
        /*0994*/ 	.word	0x0001d270


	//   ....[121]....
        /*0998*/ 	.word	0x0001d2c0


	//   ....[122]....
        /*099c*/ 	.word	0x0001d5f0


	//   ....[123]....
        /*09a0*/ 	.word	0x0001d690


	//   ....[124]....
        /*09a4*/ 	.word	0x0001d830


	//   ....[125]....
        /*09a8*/ 	.word	0x0001d8b0


	//   ....[126]....
        /*09ac*/ 	.word	0x0001d930


	//   ....[127]....
        /*09b0*/ 	.word	0x0001d9b0


	//   ....[128]....
        /*09b4*/ 	.word	0x0001da30


	//   ....[129]....
        /*09b8*/ 	.word	0x0001dac0


	//   ....[130]....
        /*09bc*/ 	.word	0x0001db60


	//   ....[131]....
        /*09c0*/ 	.word	0x0001dc10


	//   ....[132]....
        /*09c4*/ 	.word	0x0001dc90


	//   ....[133]....
        /*09c8*/ 	.word	0x0001dd10


	//   ....[134]....
        /*09cc*/ 	.word	0x0001dd90


	//   ....[135]....
        /*09d0*/ 	.word	0x0001de20


	//   ....[136]....
        /*09d4*/ 	.word	0x0001dea0


	//   ....[137]....
        /*09d8*/ 	.word	0x0001df50


	//   ....[138]....
        /*09dc*/ 	.word	0x0001dfa0


	//   ....[139]....
        /*09e0*/ 	.word	0x0001e060


	//   ....[140]....
        /*09e4*/ 	.word	0x0001e190


	//----- nvinfo : EIATTR_REG_RECONFIG
	.align		4
.L_545:
        /*09e8*/ 	.byte	0x01, 0x54
	.zero		2


	//----- nvinfo : EIATTR_SYSCALL_OFFSETS
	.align		4
        /*09ec*/ 	.byte	0x04, 0x46
        /*09ee*/ 	.short	(.L_547 - .L_546)


	//   ....[0]....
.L_546:
        /*09f0*/ 	.word	0x000022a0


	//   ....[1]....
        /*09f4*/ 	.word	0x000162b0


	//   ....[2]....
        /*09f8*/ 	.word	0x00016400


	//   ....[3]....
        /*09fc*/ 	.word	0x00016500


	//   ....[4]....
        /*0a00*/ 	.word	0x00016e90


	//----- nvinfo : EIATTR_MBARRIER_INSTR_OFFSETS
	.align		4
.L_547:
        /*0a04*/ 	.byte	0x04, 0x39
        /*0a06*/ 	.short	(.L_549 - .L_548)


	//   ....[0]....
.L_548:
        /*0a08*/ 	.word	0x00000270
        /*0a0c*/ 	.word	0x000000ff
        /*0a10*/ 	.word	0x00038800
        /*0a14*/ 	.short	0x0100
        /*0a16*/ 	.byte	0x08
	.zero		1


	//   ....[1]....
        /*0a18*/ 	.word	0x00000280
        /*0a1c*/ 	.word	0x000000ff
        /*0a20*/ 	.word	0x00038820
        /*0a24*/ 	.short	0x0100
        /*0a26*/ 	.byte	0x08
	.zero		1


	//   ....[2]....
        /*0a28*/ 	.word	0x00000370
        /*0a2c*/ 	.word	0x000000ff
        /*0a30*/ 	.word	0x00038830
        /*0a34*/ 	.short	0x0100
        /*0a36*/ 	.byte	0x08
	.zero		1


	//   ....[3]....
        /*0a38*/ 	.word	0x00000380
        /*0a3c*/ 	.word	0x000000ff
        /*0a40*/ 	.word	0x00038840
        /*0a44*/ 	.short	0x0100
        /*0a46*/ 	.byte	0x08
	.zero		1


	//   ....[4]....
        /*0a48*/ 	.word	0x00000390
        /*0a4c*/ 	.word	0x000000ff
        /*0a50*/ 	.word	0x00038838
        /*0a54*/ 	.short	0x0100
        /*0a56*/ 	.byte	0x08
	.zero		1


	//   ....[5]....
        /*0a58*/ 	.word	0x000003a0
        /*0a5c*/ 	.word	0x000000ff
        /*0a60*/ 	.word	0x00038848
        /*0a64*/ 	.short	0x0100
        /*0a66*/ 	.byte	0x08
	.zero		1


	//   ....[6]....
        /*0a68*/ 	.word	0x000004d0
        /*0a6c*/ 	.word	0x000000ff
        /*0a70*/ 	.word	0x00038850
        /*0a74*/ 	.short	0x0100
        /*0a76*/ 	.byte	0x08
	.zero		1


	//   ....[7]....
        /*0a78*/ 	.word	0x000004e0
        /*0a7c*/ 	.word	0x000000ff
        /*0a80*/ 	.word	0x00038860
        /*0a84*/ 	.short	0x0100
        /*0a86*/ 	.byte	0x08
	.zero		1


	//   ....[8]....
        /*0a88*/ 	.word	0x000004f0
        /*0a8c*/ 	.word	0x000000ff
        /*0a90*/ 	.word	0x00038858
        /*0a94*/ 	.short	0x0100
        /*0a96*/ 	.byte	0x08
	.zero		1


	//   ....[9]....
        /*0a98*/ 	.word	0x00000500
        /*0a9c*/ 	.word	0x000000ff
        /*0aa0*/ 	.word	0x00038868
        /*0aa4*/ 	.short	0x0100
        /*0aa6*/ 	.byte	0x08
	.zero		1


	//   ....[10]....
        /*0aa8*/ 	.word	0x000005f0
        /*0aac*/ 	.word	0x000000ff
        /*0ab0*/ 	.word	0x00038870
        /*0ab4*/ 	.short	0x0100
        /*0ab6*/ 	.byte	0x06
	.zero		1


	//   ....[11]....
        /*0ab8*/ 	.word	0x00000600
        /*0abc*/ 	.word	0x000000ff
        /*0ac0*/ 	.word	0x00038880
        /*0ac4*/ 	.short	0x0100
        /*0ac6*/ 	.byte	0x06
	.zero		1


	//   ....[12]....
        /*0ac8*/ 	.word	0x00000610
        /*0acc*/ 	.word	0x000000ff
        /*0ad0*/ 	.word	0x00038878
        /*0ad4*/ 	.short	0x0100
        /*0ad6*/ 	.byte	0x06
	.zero		1


	//   ....[13]....
        /*0ad8*/ 	.word	0x00000620
        /*0adc*/ 	.word	0x000000ff
        /*0ae0*/ 	.word	0x00038888
        /*0ae4*/ 	.short	0x0100
        /*0ae6*/ 	.byte	0x06
	.zero		1


	//   ....[14]....
        /*0ae8*/ 	.word	0x00000750
        /*0aec*/ 	.word	0x000000ff
        /*0af0*/ 	.word	0x00038890
        /*0af4*/ 	.short	0x0100
        /*0af6*/ 	.byte	0x08
	.zero		1


	//   ....[15]....
        /*0af8*/ 	.word	0x00000760
        /*0afc*/ 	.word	0x000000ff
        /*0b00*/ 	.word	0x000388a0
        /*0b04*/ 	.short	0x0100
        /*0b06*/ 	.byte	0x08
	.zero		1


	//   ....[16]....
        /*0b08*/ 	.word	0x00000770
        /*0b0c*/ 	.word	0x000000ff
        /*0b10*/ 	.word	0x00038898
        /*0b14*/ 	.short	0x0100
        /*0b16*/ 	.byte	0x08
	.zero		1


	//   ....[17]....
        /*0b18*/ 	.word	0x00000780
        /*0b1c*/ 	.word	0x000000ff
        /*0b20*/ 	.word	0x000388a8
        /*0b24*/ 	.short	0x0100
        /*0b26*/ 	.byte	0x08
	.zero		1


	//   ....[18]....
        /*0b28*/ 	.word	0x000008b0
        /*0b2c*/ 	.word	0x000000ff
        /*0b30*/ 	.word	0x000388b0
        /*0b34*/ 	.short	0x0100
        /*0b36*/ 	.byte	0x08
	.zero		1


	//   ....[19]....
        /*0b38*/ 	.word	0x000008c0
        /*0b3c*/ 	.word	0x000000ff
        /*0b40*/ 	.word	0x000388c0
        /*0b44*/ 	.short	0x0100
        /*0b46*/ 	.byte	0x08
	.zero		1


	//   ....[20]....
        /*0b48*/ 	.word	0x000008d0
        /*0b4c*/ 	.word	0x000000ff
        /*0b50*/ 	.word	0x000388b8
        /*0b54*/ 	.short	0x0100
        /*0b56*/ 	.byte	0x08
	.zero		1


	//   ....[21]....
        /*0b58*/ 	.word	0x000008e0
        /*0b5c*/ 	.word	0x000000ff
        /*0b60*/ 	.word	0x000388c8
        /*0b64*/ 	.short	0x0100
        /*0b66*/ 	.byte	0x08
	.zero		1


	//   ....[22]....
        /*0b68*/ 	.word	0x00002370
        /*0b6c*/ 	.word	0x000000ff
        /*0b70*/ 	.word	0x00038800
        /*0b74*/ 	.short	0x010a
        /*0b76*/ 	.byte	0x06
	.zero		1


	//   ....[23]....
        /*0b78*/ 	.word	0x00002410
        /*0b7c*/ 	.word	0x00000000
        /*0b80*/ 	.word	0x00038830
        /*0b84*/ 	.short	0x010a
        /*0b86*/ 	.byte	0x3f
	.zero		1


	//   ....[24]....
        /*0b88*/ 	.word	0x00002480
        /*0b8c*/ 	.word	0x00000000
        /*0b90*/ 	.word	0x00038830
        /*0b94*/ 	.short	0x010a
        /*0b96*/ 	.byte	0x3f
	.zero		1


	//   ....[25]....
        /*0b98*/ 	.word	0x00005210
        /*0b9c*/ 	.word	0x00000000
        /*0ba0*/ 	.word	0x00000000
        /*0ba4*/ 	.short	0x0101
        /*0ba6*/ 	.byte	0x3f
	.zero		1


	//   ....[26]....
        /*0ba8*/ 	.word	0x000065e0
        /*0bac*/ 	.word	0x000000ff
        /*0bb0*/ 	.word	0x00038830
        /*0bb4*/ 	.short	0x010a
        /*0bb6*/ 	.byte	0x04
	.zero		1


	//   ....[27]....
        /*0bb8*/ 	.word	0x00006630
        /*0bbc*/ 	.word	0x000000ff
        /*0bc0*/ 	.word	0x00038830
        /*0bc4*/ 	.short	0x010a
        /*0bc6*/ 	.byte	0x04
	.zero		1


	//   ....[28]....
        /*0bc8*/ 	.word	0x00008ae0
        /*0bcc*/ 	.word	0x000000ff
        /*0bd0*/ 	.word	0x00038850
        /*0bd4*/ 	.short	0x010a
        /*0bd6*/ 	.byte	0x04
	.zero		1


	//   ....[29]....
        /*0bd8*/ 	.word	0x00008b20
        /*0bdc*/ 	.word	0x000000ff
        /*0be0*/ 	.word	0x00038850
        /*0be4*/ 	.short	0x010a
        /*0be6*/ 	.byte	0x04
	.zero		1


	//   ....[30]....
        /*0be8*/ 	.word	0x00009f70
        /*0bec*/ 	.word	0x00000000
        /*0bf0*/ 	.word	0x00000000
        /*0bf4*/ 	.short	0x0101
        /*0bf6*/ 	.byte	0x3f
	.zero		1


	//   ....[31]....
        /*0bf8*/ 	.word	0x0000a0a0
        /*0bfc*/ 	.word	0x00000015
        /*0c00*/ 	.word	0x00000000
        /*0c04*/ 	.short	0x0101
        /*0c06*/ 	.byte	0x3f
	.zero		1


	//   ....[32]....
        /*0c08*/ 	.word	0x0000a840
        /*0c0c*/ 	.word	0x000000ff
        /*0c10*/ 	.word	0x00038830
        /*0c14*/ 	.short	0x010a
        /*0c16*/ 	.byte	0x04
	.zero		1


	//   ....[33]....
        /*0c18*/ 	.word	0x0000a880
        /*0c1c*/ 	.word	0x000000ff
        /*0c20*/ 	.word	0x00038830
        /*0c24*/ 	.short	0x010a
        /*0c26*/ 	.byte	0x04
	.zero		1


	//   ....[34]....
        /*0c28*/ 	.word	0x0000cd40
        /*0c2c*/ 	.word	0x000000ff
        /*0c30*/ 	.word	0x00038850
        /*0c34*/ 	.short	0x010a
        /*0c36*/ 	.byte	0x04
	.zero		1


	//   ....[35]....
        /*0c38*/ 	.word	0x0000cd80
        /*0c3c*/ 	.word	0x000000ff
        /*0c40*/ 	.word	0x00038850
        /*0c44*/ 	.short	0x010a
        /*0c46*/ 	.byte	0x04
	.zero		1


	//   ....[36]....
        /*0c48*/ 	.word	0x0000db70
        /*0c4c*/ 	.word	0x0000009d
        /*0c50*/ 	.word	0x00000000
        /*0c54*/ 	.short	0x0101
        /*0c56*/ 	.byte	0x3f
	.zero		1


	//   ....[37]....
        /*0c58*/ 	.word	0x0000de00
        /*0c5c*/ 	.word	0x000000a4
        /*0c60*/ 	.word	0x00000000
        /*0c64*/ 	.short	0x0101
        /*0c66*/ 	.byte	0x3f
	.zero		1


	//   ....[38]....
        /*0c68*/ 	.word	0x0000eae0
        /*0c6c*/ 	.word	0x000000ff
        /*0c70*/ 	.word	0x00038850
        /*0c74*/ 	.short	0x010a
        /*0c76*/ 	.byte	0x08
	.zero		1


	//   ....[39]....
        /*0c78*/ 	.word	0x0000eb20
        /*0c7c*/ 	.word	0x000000ff
        /*0c80*/ 	.word	0x00038850
        /*0c84*/ 	.short	0x010a
        /*0c86*/ 	.byte	0x08
	.zero		1


	//   ....[40]....
        /*0c88*/ 	.word	0x0000eff0
        /*0c8c*/ 	.word	0x0000000b
        /*0c90*/ 	.word	0x00000000
        /*0c94*/ 	.short	0x0101
        /*0c96*/ 	.byte	0x3f
	.zero		1


	//   ....[41]....
        /*0c98*/ 	.word	0x000115a0
        /*0c9c*/ 	.word	0x000000ff
        /*0ca0*/ 	.word	0x00000000
        /*0ca4*/ 	.short	0x0101
        /*0ca6*/ 	.byte	0x08
	.zero		1


	//   ....[42]....
        /*0ca8*/ 	.word	0x00011e80
        /*0cac*/ 	.word	0x000000ff
        /*0cb0*/ 	.word	0x00000000
        /*0cb4*/ 	.short	0x0101
        /*0cb6*/ 	.byte	0x08
	.zero		1


	//   ....[43]....
        /*0cb8*/ 	.word	0x00016900
        /*0cbc*/ 	.word	0x00000000
        /*0cc0*/ 	.word	0x00038840
        /*0cc4*/ 	.short	0x010a
        /*0cc6*/ 	.byte	0x3f
	.zero		1


	//   ....[44]....
        /*0cc8*/ 	.word	0x00017970
        /*0ccc*/ 	.word	0x00000012
        /*0cd0*/ 	.word	0x00038800
        /*0cd4*/ 	.short	0x0107
        /*0cd6*/ 	.byte	0x3f
	.zero		1


	//   ....[45]....
        /*0cd8*/ 	.word	0x00017a80
        /*0cdc*/ 	.word	0x00000012
        /*0ce0*/ 	.word	0x00038800
        /*0ce4*/ 	.short	0x0101
        /*0ce6*/ 	.byte	0x3f
	.zero		1


	//   ....[46]....
        /*0ce8*/ 	.word	0x00017aa0
        /*0cec*/ 	.word	0x00000012
        /*0cf0*/ 	.word	0x00038820
        /*0cf4*/ 	.short	0x010a
        /*0cf6*/ 	.byte	0x3f
	.zero		1


	//   ....[47]....
        /*0cf8*/ 	.word	0x00017e70
        /*0cfc*/ 	.word	0x00000003
        /*0d00*/ 	.word	0x00038840
        /*0d04*/ 	.short	0x010a
        /*0d06*/ 	.byte	0x3f
	.zero		1


	//   ....[48]....
        /*0d08*/ 	.word	0x00018410
        /*0d0c*/ 	.word	0x00000003
        /*0d10*/ 	.word	0x00000060
        /*0d14*/ 	.short	0x010a
        /*0d16*/ 	.byte	0x3f
	.zero		1


	//   ....[49]....
        /*0d18*/ 	.word	0x00018c90
        /*0d1c*/ 	.word	0x00000003
        /*0d20*/ 	.word	0x00038840
        /*0d24*/ 	.short	0x010a
        /*0d26*/ 	.byte	0x3f
	.zero		1


	//   ....[50]....
        /*0d28*/ 	.word	0x00019230
        /*0d2c*/ 	.word	0x00000002
        /*0d30*/ 	.word	0x00000060
        /*0d34*/ 	.short	0x010a
        /*0d36*/ 	.byte	0x3f
	.zero		1


	//   ....[51]....
        /*0d38*/ 	.word	0x000199f0
        /*0d3c*/ 	.word	0x00000002
        /*0d40*/ 	.word	0x00038840
        /*0d44*/ 	.short	0x010a
        /*0d46*/ 	.byte	0x3f
	.zero		1


	//   ....[52]....
        /*0d48*/ 	.word	0x00019f90
        /*0d4c*/ 	.word	0x00000002
        /*0d50*/ 	.word	0x00000060
        /*0d54*/ 	.short	0x010a
        /*0d56*/ 	.byte	0x3f
	.zero		1


	//   ....[53]....
        /*0d58*/ 	.word	0x0001a700
        /*0d5c*/ 	.word	0x00000000
        /*0d60*/ 	.word	0x00038860
        /*0d64*/ 	.short	0x010a
        /*0d66*/ 	.byte	0x3f
	.zero		1


	//   ....[54]....
        /*0d68*/ 	.word	0x0001bf50
        /*0d6c*/ 	.word	0x00000000
        /*0d70*/ 	.word	0x00038820
        /*0d74*/ 	.short	0x010a
        /*0d76*/ 	.byte	0x3f
	.zero		1


	//   ....[55]....
        /*0d78*/ 	.word	0x0001c160
        /*0d7c*/ 	.word	0x00000006
        /*0d80*/ 	.word	0x00000000
        /*0d84*/ 	.short	0x010a
        /*0d86*/ 	.byte	0x3f
	.zero		1


	//   ....[56]....
        /*0d88*/ 	.word	0x0001c190
        /*0d8c*/ 	.word	0x00000007
        /*0d90*/ 	.word	0x00000000
        /*0d94*/ 	.short	0x010a
        /*0d96*/ 	.byte	0x3f
	.zero		1


	//   ....[57]....
        /*0d98*/ 	.word	0x0001c1f0
        /*0d9c*/ 	.word	0x00000004
        /*0da0*/ 	.word	0x00000000
        /*0da4*/ 	.short	0x010a
        /*0da6*/ 	.byte	0x3f
	.zero		1


	//   ....[58]....
        /*0da8*/ 	.word	0x0001c220
        /*0dac*/ 	.word	0x00000003
        /*0db0*/ 	.word	0x00000000
        /*0db4*/ 	.short	0x010a
        /*0db6*/ 	.byte	0x3f
	.zero		1


	//   ....[59]....
        /*0db8*/ 	.word	0x0001c2a0
        /*0dbc*/ 	.word	0x00000003
        /*0dc0*/ 	.word	0x00038800
        /*0dc4*/ 	.short	0x010a
        /*0dc6*/ 	.byte	0x3f
	.zero		1


	//   ....[60]....
        /*0dc8*/ 	.word	0x0001c2f0
        /*0dcc*/ 	.word	0x00000000
        /*0dd0*/ 	.word	0x00038830
        /*0dd4*/ 	.short	0x010a
        /*0dd6*/ 	.byte	0x3f
	.zero		1


	//   ....[61]....
        /*0dd8*/ 	.word	0x0001c360
        /*0ddc*/ 	.word	0x00000098
        /*0de0*/ 	.word	0x00038830
        /*0de4*/ 	.short	0x010a
        /*0de6*/ 	.byte	0x3f
	.zero		1


	//   ....[62]....
        /*0de8*/ 	.word	0x0001c3c0
        /*0dec*/ 	.word	0x00000002
        /*0df0*/ 	.word	0x00038850
        /*0df4*/ 	.short	0x010a
        /*0df6*/ 	.byte	0x3f
	.zero		1


	//   ....[63]....
        /*0df8*/ 	.word	0x0001c420
        /*0dfc*/ 	.word	0x00000004
        /*0e00*/ 	.word	0x00038830
        /*0e04*/ 	.short	0x010a
        /*0e06*/ 	.byte	0x3f
	.zero		1


	//   ....[64]....
        /*0e08*/ 	.word	0x0001c480
        /*0e0c*/ 	.word	0x00000002
        /*0e10*/ 	.word	0x00038850
        /*0e14*/ 	.short	0x010a
        /*0e16*/ 	.byte	0x3f
	.zero		1


	//   ....[65]....
        /*0e18*/ 	.word	0x0001c4e0
        /*0e1c*/ 	.word	0x00000007
        /*0e20*/ 	.word	0x00038850
        /*0e24*/ 	.short	0x010a
        /*0e26*/ 	.byte	0x3f
	.zero		1


	//   ....[66]....
        /*0e28*/ 	.word	0x0001c680
        /*0e2c*/ 	.word	0x00000000
        /*0e30*/ 	.word	0x00038840
        /*0e34*/ 	.short	0x010a
        /*0e36*/ 	.byte	0x3f
	.zero		1


	//   ....[67]....
        /*0e38*/ 	.word	0x0001d300
        /*0e3c*/ 	.word	0x00000012
        /*0e40*/ 	.word	0x00038820
        /*0e44*/ 	.short	0x010a
        /*0e46*/ 	.byte	0x3f
	.zero		1


	//   ....[68]....
        /*0e48*/ 	.word	0x0001d350
        /*0e4c*/ 	.word	0x00000003
        /*0e50*/ 	.word	0x00038840
        /*0e54*/ 	.short	0x010a
        /*0e56*/ 	.byte	0x3f
	.zero		1


	//   ....[69]....
        /*0e58*/ 	.word	0x0001d3a0
        /*0e5c*/ 	.word	0x00000003
        /*0e60*/ 	.word	0x00000060
        /*0e64*/ 	.short	0x010a
        /*0e66*/ 	.byte	0x3f
	.zero		1


	//   ....[70]....
        /*0e68*/ 	.word	0x0001d3f0
        /*0e6c*/ 	.word	0x00000003
        /*0e70*/ 	.word	0x00038840
        /*0e74*/ 	.short	0x010a
        /*0e76*/ 	.byte	0x3f
	.zero		1


	//   ....[71]....
        /*0e78*/ 	.word	0x0001d440
        /*0e7c*/ 	.word	0x00000002
        /*0e80*/ 	.word	0x00000060
        /*0e84*/ 	.short	0x010a
        /*0e86*/ 	.byte	0x3f
	.zero		1


	//   ....[72]....
        /*0e88*/ 	.word	0x0001d490
        /*0e8c*/ 	.word	0x00000002
        /*0e90*/ 	.word	0x00038840
        /*0e94*/ 	.short	0x010a
        /*0e96*/ 	.byte	0x3f
	.zero		1


	//   ....[73]....
        /*0e98*/ 	.word	0x0001d4e0
        /*0e9c*/ 	.word	0x00000002
        /*0ea0*/ 	.word	0x00000060
        /*0ea4*/ 	.short	0x010a
        /*0ea6*/ 	.byte	0x3f
	.zero		1


	//   ....[74]....
        /*0ea8*/ 	.word	0x0001d530
        /*0eac*/ 	.word	0x00000000
        /*0eb0*/ 	.word	0x00038860
        /*0eb4*/ 	.short	0x010a
        /*0eb6*/ 	.byte	0x3f
	.zero		1


	//   ....[75]....
        /*0eb8*/ 	.word	0x0001e0b0
        /*0ebc*/ 	.word	0x00000000
        /*0ec0*/ 	.word	0x00038820
        /*0ec4*/ 	.short	0x010a
        /*0ec6*/ 	.byte	0x3f
	.zero		1


	//   ....[76]....
        /*0ec8*/ 	.word	0x0001e250
        /*0ecc*/ 	.word	0x00000006
        /*0ed0*/ 	.word	0x00000000
        /*0ed4*/ 	.short	0x010a
        /*0ed6*/ 	.byte	0x3f
	.zero		1


	//   ....[77]....
        /*0ed8*/ 	.word	0x0001e2a0
        /*0edc*/ 	.word	0x00000007
        /*0ee0*/ 	.word	0x00000000
        /*0ee4*/ 	.short	0x010a
        /*0ee6*/ 	.byte	0x3f
	.zero		1


	//   ....[78]....
        /*0ee8*/ 	.word	0x0001e2f0
        /*0eec*/ 	.word	0x00000004
        /*0ef0*/ 	.word	0x00000000
        /*0ef4*/ 	.short	0x010a
        /*0ef6*/ 	.byte	0x3f
	.zero		1


	//----- nvinfo : EIATTR_NUM_MBARRIERS
	.align		4
.L_549:
        /*0ef8*/ 	.byte	0x03, 0x38
        /*0efa*/ 	.short	0x0016


	//----- nvinfo : EIATTR_EXIT_INSTR_OFFSETS
	.align		4
        /*0efc*/ 	.byte	0x04, 0x1c
        /*0efe*/ 	.short	(.L_551 - .L_550)


	//   ....[0]....
.L_550:
        /*0f00*/ 	.word	0x00000a50


	//   ....[1]....
        /*0f04*/ 	.word	0x00014490


	//   ....[2]....
        /*0f08*/ 	.word	0x0001c270


	//----- nvinfo : EIATTR_MAX_THREADS
	.align		4
.L_551:
        /*0f0c*/ 	.byte	0x04, 0x05
        /*0f0e*/ 	.short	(.L_553 - .L_552)
.L_552:
        /*0f10*/ 	.word	0x00000180
        /*0f14*/ 	.word	0x00000001
        /*0f18*/ 	.word	0x00000001


	//----- nvinfo : EIATTR_CRS_STACK_SIZE
	.align		4
.L_553:
        /*0f1c*/ 	.byte	0x04, 0x1e
        /*0f1e*/ 	.short	(.L_555 - .L_554)
.L_554:
        /*0f20*/ 	.word	0x00000000


	//----- nvinfo : EIATTR_CBANK_PARAM_SIZE
	.align		4
.L_555:
        /*0f24*/ 	.byte	0x03, 0x19
        /*0f26*/ 	.short	0x0af0


	//----- nvinfo : EIATTR_PARAM_CBANK
	.align		4
        /*0f28*/ 	.byte	0x04, 0x0a
        /*0f2a*/ 	.short	(.L_557 - .L_556)
	.align		4
.L_556:
        /*0f2c*/ 	.word	index@(.nv.constant0._ZN7cutlass13device_kernelIN5flash11enable_sm90INS1_16FlashAttnFwdSm90INS1_25CollectiveMainloopFwdSm90ILi2EN4cute5tupleIJNS5_1CILi1EEES8_S8_EEENS6_IJNS7_ILi128EEENS7_ILi80EEENS7_ILi256EEEEEELi256ENS_6half_tEfNS_4arch4Sm90ELb1ELb0ELb1ELb1ELb0ELb0ELb0ELb1ELb1ELb1ELb1ELb0EEENS1_21CollectiveEpilogueFwdINS6_IJSA_SC_SB_EEES9_SE_SG_Li256ELb1ELb1ELb1ELb0EEENS1_36VarlenDynamicPersistentTileSchedulerILi128ELi80ELi256ELi128ELb1ELb1ELb1ELb1ELb1ELb1EEEEEEEEEvNT_6ParamsE)
        /*0f30*/ 	.short	0x0210
        /*0f32*/ 	.short	0x0af0


	//----- nvinfo : EIATTR_SW_WAR
	.align		4
.L_557:
        /*0f34*/ 	.byte	0x04, 0x36
        /*0f36*/ 	.short	(.L_559 - .L_558)
.L_558:
        /*0f38*/ 	.word	0x00000008
.L_559:


//--------------------- .nv.info._ZN7cutlass13device_kernelIN5flash11enable_sm90INS1_16FlashAttnFwdSm90INS1_25CollectiveMainloopFwdSm90ILi2EN4cute5tupleIJNS5_1CILi1EEES8_S8_EEENS6_IJNS7_ILi128EEENS7_ILi80EEENS7_ILi256EEEEEELi256ENS_6half_tEfNS_4arch4Sm90ELb1ELb0ELb1ELb1ELb0ELb1ELb0ELb1ELb1ELb1ELb1ELb0EEENS1_21CollectiveEpilogueFwdINS6_IJSA_SC_SB_EEES9_SE_SG_Li256ELb1ELb1ELb1ELb0EEENS1_36VarlenDynamicPersistentTileSchedulerILi128ELi80ELi256ELi128ELb1ELb1ELb1ELb1ELb1ELb1EEEEEEEEEvNT_6ParamsE --------------------------
	.section	.nv.info._ZN7cutlass13device_kernelIN5flash11enable_sm90INS1_16FlashAttnFwdSm90INS1_25CollectiveMainloopFwdSm90ILi2EN4cute5tupleIJNS5_1CILi1EEES8_S8_EEENS6_IJNS7_ILi128EEENS7_ILi80EEENS7_ILi256EEEEEELi256ENS_6half_tEfNS_4arch4Sm90ELb1ELb0ELb1ELb1ELb0ELb1ELb0ELb1ELb1ELb1ELb1ELb0EEENS1_21CollectiveEpilogueFwdINS6_IJSA_SC_SB_EEES9_SE_SG_Li256ELb1ELb1ELb1ELb0EEENS1_36VarlenDynamicPersistentTileSchedulerILi128ELi80ELi256ELi128ELb1ELb1ELb1ELb1ELb1ELb1EEEEEEEEEvNT_6ParamsE,"",@"SHT_CUDA_INFO"
	.sectionflags	@""
	.align	4


	//----- nvinfo : EIATTR_CUDA_API_VERSION
	.align		4
        /*0000*/ 	.byte	0x04, 0x37
        /*0002*/ 	.short	(.L_561 - .L_560)
.L_560:
        /*0004*/ 	.word	0x00000082


	//----- nvinfo : EIATTR_KPARAM_INFO
	.align		4
.L_561:
        /*0008*/ 	.byte	0x04, 0x17
        /*000a*/ 	.short	(.L_563 - .L_562)
.L_562:
        /*000c*/ 	.word	0x00000000
        /*0010*/ 	.short	0x0000
        /*0012*/ 	.short	0x0070
        /*0014*/ 	.byte	0x00, 0xf0, 0x01, 0x2a


	//----- nvinfo : EIATTR_SPARSE_MMA_MASK
	.align		4
.L_563:
        /*0018*/ 	.byte	0x03, 0x50
        /*001a*/ 	.short	0x0000


	//----- nvinfo : EIATTR_MAXREG_COUNT
	.align		4
        /*001c*/ 	.byte	0x03, 0x1b
        /*001e*/ 	.short	0x00a8


	//----- nvinfo : EIATTR_NUM_BARRIERS
	.align		4
        /*0020*/ 	.byte	0x02, 0x4c
        /*0022*/ 	.byte	0x10
	.zero		1


	//----- nvinfo : EIATTR_EXTERNS
	.align		4
        /*0024*/ 	.byte	0x04, 0x0f
        /*0026*/ 	.short	(.L_565 - .L_564)


	//   ....[0]....
	.align		4
.L_564:
        /*0028*/ 	.word	index@(__assertfail)


	//----- nvinfo : EIATTR_ANNOTATIONS
	.align		4
.L_565:
        /*002c*/ 	.byte	0x04, 0x55
        /*002e*/ 	.short	(.L_567 - .L_566)


	//   ....[0]....
.L_566:
        /* <DEDUP_REMOVED lines=161> */


	//----- nvinfo : EIATTR_MERCURY_ISA_VERSION
	.align		4
.L_567:
        /*0a28*/ 	.byte	0x03, 0x5f
        /*0a2a*/ 	.short	0x0101


	//----- nvinfo : EIATTR_UNUSED_LOAD_BYTE_OFFSET
	.align		4
        /*0a2c*/ 	.byte	0x04, 0x44
        /*0a2e*/ 	.short	(.L_569 - .L_568)


	//   ....[0]....
.L_568:
        /*0a30*/ 	.word	0x00000aa0
        /*0a34*/ 	.word	0x0000fff0


	//   ....[1]....
        /*0a38*/ 	.word	0x00025ac0
        /*0a3c*/ 	.word	0x0000fff0


	//----- nvinfo : EIATTR_INT_WARP_WIDE_INSTR_OFFSETS
	.align		4
.L_569:
        /*0a40*/ 	.byte	0x04, 0x31
        /*0a42*/ 	.short	(.L_571 - .L_570)


	//   ....[0]....
.L_570:
        /*0a44*/ 	.word	0x00000190


	//   ....[1]....
        /*0a48*/ 	.word	0x000001d0


	//   ....[2]....
        /*0a4c*/ 	.word	0x00000240


	//   ....[3]....
        /*0a50*/ 	.word	0x0002df10


	//   ....[4]....
        /*0a54*/ 	.word	0x0002dfb0


	//   ....[5]....
        /*0a58*/ 	.word	0x00032460


	//   ....[6]....
        /*0a5c*/ 	.word	0x000324d0


	//----- nvinfo : EIATTR_COOP_GROUP_MASK_REGIDS
	.align		4
.L_571:
        /*0a60*/ 	.byte	0x04, 0x29
        /*0a62*/ 	.short	(.L_573 - .L_572)


	//   ....[0]....
.L_572:
        /*0a64*/ 	.word	0xffffffff


	//   ....[1]....
        /*0a68*/ 	.word	0xffffffff


	//   ....[2]....
        /*0a6c*/ 	.word	0xffffffff


	//   ....[3]....
        /*0a70*/ 	.word	0xffffffff


	//   ....[4]....
        /*0a74*/ 	.word	0xffffffff


	//   ....[5]....
        /*0a78*/ 	.word	0xffffffff


	//   ....[6]....
        /*0a7c*/ 	.word	0xffffffff


	//   ....[7]....
        /*0a80*/ 	.word	0xffffffff


	//   ....[8]....
        /*0a84*/ 	.word	0xffffffff


	//   ....[9]....
        /*0a88*/ 	.word	0xffffffff


	//   ....[10]....
        /*0a8c*/ 	.word	0xffffffff


	//   ....[11]....
        /*0a90*/ 	.word	0xffffffff


	//   ....[12]....
        /*0a94*/ 	.word	0xffffffff


	//   ....[13]....
        /*0a98*/ 	.word	0xffffffff


	//   ....[14]....
        /*0a9c*/ 	.word	0xffffffff


	//   ....[15]....
        /*0aa0*/ 	.word	0xffffffff


	//   ....[16]....
        /*0aa4*/ 	.word	0xffffffff


	//   ....[17]....
        /*0aa8*/ 	.word	0xffffffff


	//   ....[18]....
        /*0aac*/ 	.word	0xffffffff


	//   ....[19]....
        /*0ab0*/ 	.word	0xffffffff


	//   ....[20]....
        /*0ab4*/ 	.word	0xffffffff


	//   ....[21]....
        /*0ab8*/ 	.word	0xffffffff


	//   ....[22]....
        /*0abc*/ 	.word	0xffffffff


	//   ....[23]....
        /*0ac0*/ 	.word	0xffffffff


	//   ....[24]....
        /*0ac4*/ 	.word	0xffffffff


	//   ....[25]....
        /*0ac8*/ 	.word	0xffffffff


	//   ....[26]....
        /*0acc*/ 	.word	0xffffffff


	//   ....[27]....
        /*0ad0*/ 	.word	0xffffffff


	//   ....[28]....
        /*0ad4*/ 	.word	0xffffffff


	//   ....[29]....
        /*0ad8*/ 	.word	0xffffffff


	//   ....[30]....
        /*0adc*/ 	.word	0xffffffff


	//   ....[31]....
        /*0ae0*/ 	.word	0xffffffff


	//   ....[32]....
        /*0ae4*/ 	.word	0xffffffff


	//   ....[33]....
        /*0ae8*/ 	.word	0xffffffff


	//   ....[34]....
        /*0aec*/ 	.word	0xffffffff


	//   ....[35]....
        /*0af0*/ 	.word	0xffffffff


	//   ....[36]....
        /*0af4*/ 	.word	0xffffffff


	//   ....[37]....
        /*0af8*/ 	.word	0xffffffff


	//   ....[38]....
        /*0afc*/ 	.word	0xffffffff


	//   ....[39]....
        /*0b00*/ 	.word	0xffffffff


	//   ....[40]....
        /*0b04*/ 	.word	0xffffffff


	//   ....[41]....
        /*0b08*/ 	.word	0xffffffff


	//   ....[42]....
        /*0b0c*/ 	.word	0xffffffff


	//   ....[43]....
        /*0b10*/ 	.word	0xffffffff


	//   ....[44]....
        /*0b14*/ 	.word	0xffffffff


	//   ....[45]....
        /*0b18*/ 	.word	0xffffffff


	//   ....[46]....
        /*0b1c*/ 	.word	0xffffffff


	//   ....[47]....
        /*0b20*/ 	.word	0xffffffff


	//   ....[48]....
        /*0b24*/ 	.word	0xffffffff


	//   ....[49]....
        /*0b28*/ 	.word	0xffffffff


	//   ....[50]....
        /*0b2c*/ 	.word	0xffffffff


	//   ....[51]....
        /*0b30*/ 	.word	0xffffffff


	//   ....[52]....
        /*0b34*/ 	.word	0xffffffff


	//   ....[53]....
        /*0b38*/ 	.word	0xffffffff


	//   ....[54]....
        /*0b3c*/ 	.word	0xffffffff


	//   ....[55]....
        /*0b40*/ 	.word	0xffffffff


	//   ....[56]....
        /*0b44*/ 	.word	0xffffffff


	//   ....[57]....
        /*0b48*/ 	.word	0xffffffff


	//   ....[58]....
        /*0b4c*/ 	.word	0xffffffff


	//   ....[59]....
        /*0b50*/ 	.word	0xffffffff


	//   ....[60]....
        /*0b54*/ 	.word	0xffffffff


	//   ....[61]....
        /*0b58*/ 	.word	0xffffffff


	//   ....[62]....
        /*0b5c*/ 	.word	0xffffffff


	//   ....[63]....
        /*0b60*/ 	.word	0xffffffff


	//   ....[64]....
        /*0b64*/ 	.word	0xffffffff


	//   ....[65]....
        /*0b68*/ 	.word	0xffffffff


	//   ....[66]....
        /*0b6c*/ 	.word	0xffffffff


	//   ....[67]....
        /*0b70*/ 	.word	0xffffffff


	//   ....[68]....
        /*0b74*/ 	.word	0xffffffff


	//   ....[69]....
        /*0b78*/ 	.word	0xffffffff


	//   ....[70]....
        /*0b7c*/ 	.word	0xffffffff


	//   ....[71]....
        /*0b80*/ 	.word	0xffffffff


	//   ....[72]....
        /*0b84*/ 	.word	0xffffffff


	//   ....[73]....
        /*0b88*/ 	.word	0xffffffff


	//   ....[74]....
        /*0b8c*/ 	.word	0xffffffff


	//   ....[75]....
        /*0b90*/ 	.word	0xffffffff


	//   ....[76]....
        /*0b94*/ 	.word	0xffffffff


	//   ....[77]....
        /*0b98*/ 	.word	0xffffffff


	//   ....[78]....
        /*0b9c*/ 	.word	0xffffffff


	//   ....[79]....
        /*0ba0*/ 	.word	0xffffffff


	//   ....[80]....
        /*0ba4*/ 	.word	0xffffffff


	//   ....[81]....
        /*0ba8*/ 	.word	0xffffffff


	//   ....[82]....
        /*0bac*/ 	.word	0xffffffff


	//   ....[83]....
        /*0bb0*/ 	.word	0xffffffff


	//   ....[84]....
        /*0bb4*/ 	.word	0xffffffff


	//   ....[85]....
        /*0bb8*/ 	.word	0xffffffff


	//   ....[86]....
        /*0bbc*/ 	.word	0xffffffff


	//   ....[87]....
        /*0bc0*/ 	.word	0xffffffff


	//   ....[88]....
        /*0bc4*/ 	.word	0xffffffff


	//   ....[89]....
        /*0bc8*/ 	.word	0xffffffff


	//   ....[90]....
        /*0bcc*/ 	.word	0xffffffff


	//   ....[91]....
        /*0bd0*/ 	.word	0xffffffff


	//   ....[92]....
        /*0bd4*/ 	.word	0xffffffff


	//   ....[93]....
        /*0bd8*/ 	.word	0xffffffff


	//   ....[94]....
        /*0bdc*/ 	.word	0xffffffff


	//   ....[95]....
        /*0be0*/ 	.word	0xffffffff


	//   ....[96]....
        /*0be4*/ 	.word	0xffffffff


	//   ....[97]....
        /*0be8*/ 	.word	0xffffffff


	//   ....[98]....
        /*0bec*/ 	.word	0xffffffff


	//   ....[99]....
        /*0bf0*/ 	.word	0xffffffff


	//   ....[100]....
        /*0bf4*/ 	.word	0xffffffff


	//   ....[101]....
        /*0bf8*/ 	.word	0xffffffff


	//   ....[102]....
        /*0bfc*/ 	.word	0xffffffff


	//   ....[103]....
        /*0c00*/ 	.word	0xffffffff


	//   ....[104]....
        /*0c04*/ 	.word	0xffffffff


	//   ....[105]....
        /*0c08*/ 	.word	0xffffffff


	//   ....[106]....
        /*0c0c*/ 	.word	0xffffffff


	//   ....[107]....
        /*0c10*/ 	.word	0xffffffff


	//   ....[108]....
        /*0c14*/ 	.word	0xffffffff


	//   ....[109]....
        /*0c18*/ 	.word	0xffffffff


	//   ....[110]....
        /*0c1c*/ 	.word	0xffffffff


	//   ....[111]....
        /*0c20*/ 	.word	0xffffffff


	//   ....[112]....
        /*0c24*/ 	.word	0xffffffff


	//   ....[113]....
        /*0c28*/ 	.word	0xffffffff


	//   ....[114]....
        /*0c2c*/ 	.word	0xffffffff


	//   ....[115]....
        /*0c30*/ 	.word	0xffffffff


	//   ....[116]....
        /*0c34*/ 	.word	0xffffffff


	//   ....[117]....
        /*0c38*/ 	.word	0xffffffff


	//   ....[118]....
        /*0c3c*/ 	.word	0xffffffff


	//   ....[119]....
        /*0c40*/ 	.word	0xffffffff


	//   ....[120]....
        /*0c44*/ 	.word	0xffffffff


	//   ....[121]....
        /*0c48*/ 	.word	0xffffffff


	//   ....[122]....
        /*0c4c*/ 	.word	0xffffffff


	//   ....[123]....
        /*0c50*/ 	.word	0xffffffff


	//   ....[124]....
        /*0c54*/ 	.word	0xffffffff


	//   ....[125]....
        /*0c58*/ 	.word	0xffffffff


	//   ....[126]....
        /*0c5c*/ 	.word	0xffffffff


	//   ....[127]....
        /*0c60*/ 	.word	0xffffffff


	//   ....[128]....
        /*0c64*/ 	.word	0xffffffff


	//   ....[129]....
        /*0c68*/ 	.word	0xffffffff


	//   ....[130]....
        /*0c6c*/ 	.word	0xffffffff


	//   ....[131]....
        /*0c70*/ 	.word	0xffffffff


	//   ....[132]....
        /*0c74*/ 	.word	0xffffffff


	//   ....[133]....
        /*0c78*/ 	.word	0xffffffff


	//   ....[134]....
        /*0c7c*/ 	.word	0xffffffff


	//   ....[135]....
        /*0c80*/ 	.word	0xffffffff


	//   ....[136]....
        /*0c84*/ 	.word	0xffffffff


	//   ....[137]....
        /*0c88*/ 	.word	0xffffffff


	//   ....[138]....
        /*0c8c*/ 	.word	0x0500000f


	//   ....[139]....
        /*0c90*/ 	.word	0x0500000f


	//   ....[140]....
        /*0c94*/ 	.word	0x0500000f


	//   ....[141]....
        /*0c98*/ 	.word	0x0500000f


	//   ....[142]....
        /*0c9c*/ 	.word	0x0500000f


	//   ....[143]....
        /*0ca0*/ 	.word	0x0500000f


	//   ....[144]....
        /*0ca4*/ 	.word	0x0500000f


	//   ....[145]....
        /*0ca8*/ 	.word	0x0500000f


	//   ....[146]....
        /*0cac*/ 	.word	0x0500000f


	//   ....[147]....
        /*0cb0*/ 	.word	0x0500000f


	//   ....[148]....
        /*0cb4*/ 	.word	0x0500000f


	//   ....[149]....
        /*0cb8*/ 	.word	0x0500000f


	//   ....[150]....
        /*0cbc*/ 	.word	0x0500000f


	//   ....[151]....
        /*0cc0*/ 	.word	0x0500000f


	//   ....[152]....
        /*0cc4*/ 	.word	0x0500000f


	//   ....[153]....
        /*0cc8*/ 	.word	0x0500000f


	//   ....[154]....
        /*0ccc*/ 	.word	0x0500000f


	//   ....[155]....
        /*0cd0*/ 	.word	0x0500000f


	//   ....[156]....
        /*0cd4*/ 	.word	0x0500000f


	//   ....[157]....
        /*0cd8*/ 	.word	0x0500000f


	//   ....[158]....
        /*0cdc*/ 	.word	0x0500000f


	//   ....[159]....
        /*0ce0*/ 	.word	0x0500000f


	//   ....[160]....
        /*0ce4*/ 	.word	0x0500000f


	//   ....[161]....
        /*0ce8*/ 	.word	0x0500000f


	//   ....[162]....
        /*0cec*/ 	.word	0x0500000f


	//   ....[163]....
        /*0cf0*/ 	.word	0x0500000f


	//   ....[164]....
        /*0cf4*/ 	.word	0x0500000f


	//   ....[165]....
        /*0cf8*/ 	.word	0x0500000f


	//   ....[166]....
        /*0cfc*/ 	.word	0x0500000f


	//   ....[167]....
        /*0d00*/ 	.word	0x0500000f


	//   ....[168]....
        /*0d04*/ 	.word	0x0500000f


	//   ....[169]....
        /*0d08*/ 	.word	0x0500000f


	//   ....[170]....
        /*0d0c*/ 	.word	0x0500000f


	//   ....[171]....
        /*0d10*/ 	.word	0x0500000f


	//   ....[172]....
        /*0d14*/ 	.word	0x0500000f


	//   ....[173]....
        /*0d18*/ 	.word	0x0500000f


	//   ....[174]....
        /*0d1c*/ 	.word	0x0500000f


	//   ....[175]....
        /*0d20*/ 	.word	0x0500000f


	//   ....[176]....
        /*0d24*/ 	.word	0x0500000f


	//   ....[177]....
        /*0d28*/ 	.word	0x0500000f


	//   ....[178]....
        /*0d2c*/ 	.word	0x0500000f


	//   ....[179]....
        /*0d30*/ 	.word	0x0500000f


	//   ....[180]....
        /*0d34*/ 	.word	0x0500000f


	//   ....[181]....
        /*0d38*/ 	.word	0x0500000f


	//   ....[182]....
        /*0d3c*/ 	.word	0x0500000f


	//   ....[183]....
        /*0d40*/ 	.word	0x0500000f


	//   ....[184]....
        /*0d44*/ 	.word	0x0500000f


	//   ....[185]....
        /*0d48*/ 	.word	0x0500000f


	//   ....[186]....
        /*0d4c*/ 	.word	0x0500000f


	//   ....[187]....
        /*0d50*/ 	.word	0x0500000f


	//   ....[188]....
        /*0d54*/ 	.word	0x0500000f


	//   ....[189]....
        /*0d58*/ 	.word	0x0500000f


	//   ....[190]....
        /*0d5c*/ 	.word	0x0500000f


	//   ....[191]....
        /*0d60*/ 	.word	0x0500000f


	//   ....[192]....
        /*0d64*/ 	.word	0x0500000f


	//   ....[193]....
        /*0d68*/ 	.word	0x0500000f


	//   ....[194]....
        /*0d6c*/ 	.word	0x0500000f


	//   ....[195]....
        /*0d70*/ 	.word	0x0500000f


	//   ....[196]....
        /*0d74*/ 	.word	0x0500000f


	//   ....[197]....
        /*0d78*/ 	.word	0x0500000f


	//   ....[198]....
        /*0d7c*/ 	.word	0x0500000f


	//   ....[199]....
        /*0d80*/ 	.word	0x0500000f


	//   ....[200]....
        /*0d84*/ 	.word	0x0500000f


	//   ....[201]....
        /*0d88*/ 	.word	0x0500000f


	//   ....[202]....
        /*0d8c*/ 	.word	0x0500000f


	//   ....[203]....
        /*0d90*/ 	.word	0x0500000f


	//   ....[204]....
        /*0d94*/ 	.word	0x0500000f


	//   ....[205]....
        /*0d98*/ 	.word	0x0500000f


	//   ....[206]....
        /*0d9c*/ 	.word	0x0500000f


	//----- nvinfo : EIATTR_COOP_GROUP_INSTR_OFFSETS
	.align		4
.L_573:
        /*0da0*/ 	.byte	0x04, 0x28
        /*0da2*/ 	.short	(.L_575 - .L_574)


	//   ....[0]....
.L_574:
        /*0da4*/ 	.word	0x00000060


	//   ....[1]....
        /*0da8*/ 	.word	0x000001a0


	//   ....[2]....
        /*0dac*/ 	.word	0x000001f0


	//   ....[3]....
        /*0db0*/ 	.word	0x00000420


	//   ....[4]....
        /*0db4*/ 	.word	0x00000580


	//   ....[5]....
        /*0db8*/ 	.word	0x000006a0


	//   ....[6]....
        /*0dbc*/ 	.word	0x00000800


	//   ....[7]....
        /*0dc0*/ 	.word	0x0000bcd0


	//   ....[8]....
        /*0dc4*/ 	.word	0x0000c3b0


	//   ....[9]....
        /*0dc8*/ 	.word	0x0000c3c0


	//   ....[10]....
        /*0dcc*/ 	.word	0x0000c3d0


	//   ....[11]....
        /*0dd0*/ 	.word	0x0000c3e0


	//   ....[12]....
        /*0dd4*/ 	.word	0x0000ca00


	//   ....[13]....
        /*0dd8*/ 	.word	0x0000ca10


	//   ....[14]....
        /*0ddc*/ 	.word	0x0000ca20


	//   ....[15]....
        /*0de0*/ 	.word	0x0000ca30


	//   ....[16]....
        /*0de4*/ 	.word	0x0000cfb0


	//   ....[17]....
        /*0de8*/ 	.word	0x0000cfc0


	//   ....[18]....
        /*0dec*/ 	.word	0x0000cfd0


	//   ....[19]....
        /*0df0*/ 	.word	0x0000cfe0


	//   ....[20]....
        /*0df4*/ 	.word	0x0000d580


	//   ....[21]....
        /*0df8*/ 	.word	0x0000d590


	//   ....[22]....
        /*0dfc*/ 	.word	0x0000d5a0


	//   ....[23]....
        /*0e00*/ 	.word	0x0000d5b0


	//   ....[24]....
        /*0e04*/ 	.word	0x00010c50


	//   ....[25]....
        /*0e08*/ 	.word	0x00010c60


	//   ....[26]....
        /*0e0c*/ 	.word	0x00010c70


	//   ....[27]....
        /*0e10*/ 	.word	0x00010c80


	//   ....[28]....
        /*0e14*/ 	.word	0x00011150


	//   ....[29]....
        /*0e18*/ 	.word	0x00011160


	//   ....[30]....
        /*0e1c*/ 	.word	0x00011170


	//   ....[31]....
        /*0e20*/ 	.word	0x00011180


	//   ....[32]....
        /*0e24*/ 	.word	0x000115e0


	//   ....[33]....
        /*0e28*/ 	.word	0x000115f0


	//   ....[34]....
        /*0e2c*/ 	.word	0x00011600


	//   ....[35]....
        /*0e30*/ 	.word	0x00011610


	//   ....[36]....
        /*0e34*/ 	.word	0x00011a80


	//   ....[37]....
        /*0e38*/ 	.word	0x00011a90


	//   ....[38]....
        /*0e3c*/ 	.word	0x00011aa0


	//   ....[39]....
        /*0e40*/ 	.word	0x00011ab0


	//   ....[40]....
        /*0e44*/ 	.word	0x00018a10


	//   ....[41]....
        /*0e48*/ 	.word	0x00019110


	//   ....[42]....
        /*0e4c*/ 	.word	0x000191d0


	//   ....[43]....
        /*0e50*/ 	.word	0x00019300


	//   ....[44]....
        /*0e54*/ 	.word	0x00019900


	//   ....[45]....
        /*0e58*/ 	.word	0x000199d0


	//   ....[46]....
        /*0e5c*/ 	.word	0x0001e0f0


	//   ....[47]....
        /*0e60*/ 	.word	0x0001e490


	//   ....[48]....
        /*0e64*/ 	.word	0x0001e7e0


	//   ....[49]....
        /*0e68*/ 	.word	0x0001e930


	//   ....[50]....
        /*0e6c*/ 	.word	0x0001ee00


	//   ....[51]....
        /*0e70*/ 	.word	0x0001ee60


	//   ....[52]....
        /*0e74*/ 	.word	0x000238d0


	//   ....[53]....
        /*0e78*/ 	.word	0x000238f0


	//   ....[54]....
        /*0e7c*/ 	.word	0x00023be0


	//   ....[55]....
        /*0e80*/ 	.word	0x00023ca0


	//   ....[56]....
        /*0e84*/ 	.word	0x00024de0


	//   ....[57]....
        /*0e88*/ 	.word	0x00024ef0


	//   ....[58]....
        /*0e8c*/ 	.word	0x000250f0


	//   ....[59]....
        /*0e90*/ 	.word	0x00025110


	//   ....[60]....
        /*0e94*/ 	.word	0x00026b80


	//   ....[61]....
        /*0e98*/ 	.word	0x00026b90


	//   ....[62]....
        /*0e9c*/ 	.word	0x00026ba0


	//   ....[63]....
        /*0ea0*/ 	.word	0x00026bb0


	//   ....[64]....
        /*0ea4*/ 	.word	0x000275f0


	//   ....[65]....
        /*0ea8*/ 	.word	0x00027610


	//   ....[66]....
        /*0eac*/ 	.word	0x00027770


	//   ....[67]....
        /*0eb0*/ 	.word	0x00027790


	//   ....[68]....
        /*0eb4*/ 	.word	0x000278e0


	//   ....[69]....
        /*0eb8*/ 	.word	0x00027900


	//   ....[70]....
        /*0ebc*/ 	.word	0x00027a60


	//   ....[71]....
        /*0ec0*/ 	.word	0x00027a80


	//   ....[72]....
        /*0ec4*/ 	.word	0x00028230


	//   ....[73]....
        /*0ec8*/ 	.word	0x000282d0


	//   ....[74]....
        /*0ecc*/ 	.word	0x00028ce0


	//   ....[75]....
        /*0ed0*/ 	.word	0x00028cf0


	//   ....[76]....
        /*0ed4*/ 	.word	0x00029e10


	//   ....[77]....
        /*0ed8*/ 	.word	0x00029e30


	//   ....[78]....
        /*0edc*/ 	.word	0x00029f80


	//   ....[79]....
        /*0ee0*/ 	.word	0x00029fa0


	//   ....[80]....
        /*0ee4*/ 	.word	0x0002a0f0


	//   ....[81]....
        /*0ee8*/ 	.word	0x0002a110


	//   ....[82]....
        /*0eec*/ 	.word	0x0002a270


	//   ....[83]....
        /*0ef0*/ 	.word	0x0002a290


	//   ....[84]....
        /*0ef4*/ 	.word	0x0002a470


	//   ....[85]....
        /*0ef8*/ 	.word	0x0002a6b0


	//   ....[86]....
        /*0efc*/ 	.word	0x0002a6e0


	//   ....[87]....
        /*0f00*/ 	.word	0x0002a710


	//   ....[88]....
        /*0f04*/ 	.word	0x0002a740


	//   ....[89]....
        /*0f08*/ 	.word	0x0002a770


	//   ....[90]....
        /*0f0c*/ 	.word	0x0002a7a0


	//   ....[91]....
        /*0f10*/ 	.word	0x0002a950


	//   ....[92]....
        /*0f14*/ 	.word	0x0002a980


	//   ....[93]....
        /*0f18*/ 	.word	0x0002a9b0


	//   ....[94]....
        /*0f1c*/ 	.word	0x0002a9e0


	//   ....[95]....
        /*0f20*/ 	.word	0x0002aa10


	//   ....[96]....
        /*0f24*/ 	.word	0x0002aa40


	//   ....[97]....
        /*0f28*/ 	.word	0x0002aae0


	//   ....[98]....
        /*0f2c*/ 	.word	0x0002ab10


	//   ....[99]....
        /*0f30*/ 	.word	0x0002ab20


	//   ....[100]....
        /*0f34*/ 	.word	0x0002ab50


	//   ....[101]....
        /*0f38*/ 	.word	0x0002c2c0


	//   ....[102]....
        /*0f3c*/ 	.word	0x0002e510


	//   ....[103]....
        /*0f40*/ 	.word	0x0002f180


	//   ....[104]....
        /*0f44*/ 	.word	0x0002f1a0


	//   ....[105]....
        /*0f48*/ 	.word	0x0002f1b0


	//   ....[106]....
        /*0f4c*/ 	.word	0x0002f260


	//   ....[107]....
        /*0f50*/ 	.word	0x0002f2d0


	//   ....[108]....
        /*0f54*/ 	.word	0x0002f320


	//   ....[109]....
        /*0f58*/ 	.word	0x0002f390


	//   ....[110]....
        /*0f5c*/ 	.word	0x0002f3e0


	//   ....[111]....
        /*0f60*/ 	.word	0x0002f450


	//   ....[112]....
        /*0f64*/ 	.word	0x0002f4a0


	//   ....[113]....
        /*0f68*/ 	.word	0x0002f510


	//   ....[114]....
        /*0f6c*/ 	.word	0x0002f560


	//   ....[115]....
        /*0f70*/ 	.word	0x0002f5d0


	//   ....[116]....
        /*0f74*/ 	.word	0x0002f620


	//   ....[117]....
        /*0f78*/ 	.word	0x0002f690


	//   ....[118]....
        /*0f7c*/ 	.word	0x0002f6e0


	//   ....[119]....
        /*0f80*/ 	.word	0x00032de0


	//   ....[120]....
        /*0f84*/ 	.word	0x00032e10


	//   ....[121]....
        /*0f88*/ 	.word	0x00032e70


	//   ....[122]....
        /*0f8c*/ 	.word	0x00032ea0


	//   ....[123]....
        /*0f90*/ 	.word	0x00032ed0


	//   ....[124]....
        /*0f94*/ 	.word	0x00032f00


	//   ....[125]....
        /*0f98*/ 	.word	0x00032f30


	//   ....[126]....
        /*0f9c*/ 	.word	0x00032f60


	//   ....[127]....
        /*0fa0*/ 	.word	0x00033140


	//   ....[128]....
        /*0fa4*/ 	.word	0x00033170


	//   ....[129]....
        /*0fa8*/ 	.word	0x000331a0


	//   ....[130]....
        /*0fac*/ 	.word	0x000331d0


	//   ....[131]....
        /*0fb0*/ 	.word	0x00033200


	//   ....[132]....
        /*0fb4*/ 	.word	0x00033230


	//   ....[133]....
        /*0fb8*/ 	.word	0x00033300


	//   ....[134]....
        /*0fbc*/ 	.word	0x00033320


	//   ....[135]....
        /*0fc0*/ 	.word	0x00033330


	//   ....[136]....
        /*0fc4*/ 	.word	0x000333b0


	//   ....[137]....
        /*0fc8*/ 	.word	0x00033ef0


	//   ....[138]....
        /*0fcc*/ 	.word	0x00034330


	//   ....[139]....
        /*0fd0*/ 	.word	0x000343c0


	//   ....[140]....
        /*0fd4*/ 	.word	0x00034410


	//   ....[141]....
        /*0fd8*/ 	.word	0x00034460


	//   ....[142]....
        /*0fdc*/ 	.word	0x00034500


	//   ....[143]....
        /*0fe0*/ 	.word	0x00034590


	//   ....[144]....
        /*0fe4*/ 	.word	0x000345e0


	//   ....[145]....
        /*0fe8*/ 	.word	0x00034630


	//   ....[146]....
        /*0fec*/ 	.word	0x000346d0


	//   ....[147]....
        /*0ff0*/ 	.word	0x00034760


	//   ....[148]....
        /*0ff4*/ 	.word	0x000347b0


	//   ....[149]....
        /*0ff8*/ 	.word	0x00034800


	//   ....[150]....
        /*0ffc*/ 	.word	0x000348a0


	//   ....[151]....
        /*1000*/ 	.word	0x00034930


	//   ....[152]....
        /*1004*/ 	.word	0x00034980


	//   ....[153]....
        /*1008*/ 	.word	0x000349d0


	//   ....[154]....
        /*100c*/ 	.word	0x00034ac0


	//   ....[155]....
        /*1010*/ 	.word	0x00034b50


	//   ....[156]....
        /*1014*/ 	.word	0x00034ba0


	//   ....[157]....
        /*1018*/ 	.word	0x00034bf0


	//   ....[158]....
        /*101c*/ 	.word	0x00034c80


	//   ....[159]....
        /*1020*/ 	.word	0x00034d10


	//   ....[160]....
        /*1024*/ 	.word	0x00034d60


	//   ....[161]....
        /*1028*/ 	.word	0x00034db0


	//   ....[162]....
        /*102c*/ 	.word	0x00034e40


	//   ....[163]....
        /*1030*/ 	.word	0x00034ed0


	//   ....[164]....
        /*1034*/ 	.word	0x00034f20


	//   ....[165]....
        /*1038*/ 	.word	0x00034f70


	//   ....[166]....
        /*103c*/ 	.word	0x00035010


	//   ....[167]....
        /*1040*/ 	.word	0x000350a0


	//   ....[168]....
        /*1044*/ 	.word	0x000350f0


	//   ....[169]....
        /*1048*/ 	.word	0x00035140


	//   ....[170]....
        /*104c*/ 	.word	0x00035440


	//   ....[171]....
        /*1050*/ 	.word	0x00035730


	//   ....[172]....
        /*1054*/ 	.word	0x000358b0


	//   ....[173]....
        /*1058*/ 	.word	0x00035900


	//   ....[174]....
        /*105c*/ 	.word	0x00035ab0


	//   ....[175]....
        /*1060*/ 	.word	0x00035b00


	//   ....[176]....
        /*1064*/ 	.word	0x00035c40


	//   ....[177]....
        /*1068*/ 	.word	0x00035c90


	//   ....[178]....
        /*106c*/ 	.word	0x00035dd0


	//   ....[179]....
        /*1070*/ 	.word	0x00035e20


	//   ....[180]....
        /*1074*/ 	.word	0x00035f60


	//   ....[181]....
        /*1078*/ 	.word	0x00035fb0


	//   ....[182]....
        /*107c*/ 	.word	0x000360f0


	//   ....[183]....
        /*1080*/ 	.word	0x00036140


	//   ....[184]....
        /*1084*/ 	.word	0x00036280


	//   ....[185]....
        /*1088*/ 	.word	0x000362d0


	//   ....[186]....
        /*108c*/ 	.word	0x000363f0


	//   ....[187]....
        /*1090*/ 	.word	0x00036440


	//   ....[188]....
        /*1094*/ 	.word	0x00036770


	//   ....[189]....
        /*1098*/ 	.word	0x00036820


	//   ....[190]....
        /*109c*/ 	.word	0x000369b0


	//   ....[191]....
        /*10a0*/ 	.word	0x00036a40


	//   ....[192]....
        /*10a4*/ 	.word	0x00036ac0


	//   ....[193]....
        /*10a8*/ 	.word	0x00036b40


	//   ....[194]....
        /*10ac*/ 	.word	0x00036bc0


	//   ....[195]....
        /*10b0*/ 	.word	0x00036c50


	//   ....[196]....
        /*10b4*/ 	.word	0x00036cf0


	//   ....[197]....
        /*10b8*/ 	.word	0x00036dc0


	//   ....[198]....
        /*10bc*/ 	.word	0x00036e40


	//   ....[199]....
        /*10c0*/ 	.word	0x00036ec0


	//   ....[200]....
        /*10c4*/ 	.word	0x00036f40


	//   ....[201]....
        /*10c8*/ 	.word	0x00036fd0


	//   ....[202]....
        /*10cc*/ 	.word	0x00037050


	//   ....[203]....
        /*10d0*/ 	.word	0x00037100


	//   ....[204]....
        /*10d4*/ 	.word	0x00037150


	//   ....[205]....
        /*10d8*/ 	.word	0x00037210


	//   ....[206]....
        /*10dc*/ 	.word	0x00037340


	//----- nvinfo : EIATTR_REG_RECONFIG
	.align		4
.L_575:
        /*10e0*/ 	.byte	0x01, 0x54
	.zero		2


	//----- nvinfo : EIATTR_SYSCALL_OFFSETS
	.align		4
        /*10e4*/ 	.byte	0x04, 0x46
        /*10e6*/ 	.short	(.L_577 - .L_576)


	//   ....[0]....
.L_576:
        /*10e8*/ 	.word	0x00002300


	//   ....[1]....
        /*10ec*/ 	.word	0x00002450


	//   ....[2]....
        /*10f0*/ 	.word	0x0000be40


	//   ....[3]....
        /*10f4*/ 	.word	0x0000c170


	//   ....[4]....
        /*10f8*/ 	.word	0x0002e120


	//   ....[5]....
        /*10fc*/ 	.word	0x0002e270


	//   ....[6]....
        /*1100*/ 	.word	0x0002e360


	//   ....[7]....
        /*1104*/ 	.word	0x0002ed20


	//----- nvinfo : EIATTR_MBARRIER_INSTR_OFFSETS
	.align		4
.L_577:
        /*1108*/ 	.byte	0x04, 0x39
        /*110a*/ 	.short	(.L_579 - .L_578)


	//   ....[0]....
.L_578:
        /*110c*/ 	.word	0x000002d0
        /*1110*/ 	.word	0x000000ff
        /*1114*/ 	.word	0x00038800
        /*1118*/ 	.short	0x0100
        /*111a*/ 	.byte	0x08
	.zero		1


	//   ....[1]....
        /*111c*/ 	.word	0x000002e0
        /*1120*/ 	.word	0x000000ff
        /*1124*/ 	.word	0x00038820
        /*1128*/ 	.short	0x0100
        /*112a*/ 	.byte	0x08
	.zero		1


	//   ....[2]....
        /*112c*/ 	.word	0x000003d0
        /*1130*/ 	.word	0x000000ff
        /*1134*/ 	.word	0x00038830
        /*1138*/ 	.short	0x0100
        /*113a*/ 	.byte	0x08
	.zero		1


	//   ....[3]....
        /*113c*/ 	.word	0x000003e0
        /*1140*/ 	.word	0x000000ff
        /*1144*/ 	.word	0x00038840
        /*1148*/ 	.short	0x0100
        /*114a*/ 	.byte	0x08
	.zero		1


	//   ....[4]....
        /*114c*/ 	.word	0x000003f0
        /*1150*/ 	.word	0x000000ff
        /*1154*/ 	.word	0x00038838
        /*1158*/ 	.short	0x0100
        /*115a*/ 	.byte	0x08
	.zero		1


	//   ....[5]....
        /*115c*/ 	.word	0x00000400
        /*1160*/ 	.word	0x000000ff
        /*1164*/ 	.word	0x00038848
        /*1168*/ 	.short	0x0100
        /*116a*/ 	.byte	0x08
	.zero		1


	//   ....[6]....
        /*116c*/ 	.word	0x00000530
        /*1170*/ 	.word	0x000000ff
        /*1174*/ 	.word	0x00038850
        /*1178*/ 	.short	0x0100
        /*117a*/ 	.byte	0x08
	.zero		1


	//   ....[7]....
        /*117c*/ 	.word	0x00000540
        /*1180*/ 	.word	0x000000ff
        /*1184*/ 	.word	0x00038860
        /*1188*/ 	.short	0x0100
        /*118a*/ 	.byte	0x08
	.zero		1


	//   ....[8]....
        /*118c*/ 	.word	0x00000550
        /*1190*/ 	.word	0x000000ff
        /*1194*/ 	.word	0x00038858
        /*1198*/ 	.short	0x0100
        /*119a*/ 	.byte	0x08
	.zero		1


	//   ....[9]....
        /*119c*/ 	.word	0x00000560
        /*11a0*/ 	.word	0x000000ff
        /*11a4*/ 	.word	0x00038868
        /*11a8*/ 	.short	0x0100
        /*11aa*/ 	.byte	0x08
	.zero		1


	//   ....[10]....
        /*11ac*/ 	.word	0x00000650
        /*11b0*/ 	.word	0x000000ff
        /*11b4*/ 	.word	0x00038870
        /*11b8*/ 	.short	0x0100
        /*11ba*/ 	.byte	0x06
	.zero		1


	//   ....[11]....
        /*11bc*/ 	.word	0x00000660
        /*11c0*/ 	.word	0x000000ff
        /*11c4*/ 	.word	0x00038880
        /*11c8*/ 	.short	0x0100
        /*11ca*/ 	.byte	0x06
	.zero		1


	//   ....[12]....
        /*11cc*/ 	.word	0x00000670
        /*11d0*/ 	.word	0x000000ff
        /*11d4*/ 	.word	0x00038878
        /*11d8*/ 	.short	0x0100
        /*11da*/ 	.byte	0x06
	.zero		1


	//   ....[13]....
        /*11dc*/ 	.word	0x00000680
        /*11e0*/ 	.word	0x000000ff
        /*11e4*/ 	.word	0x00038888
        /*11e8*/ 	.short	0x0100
        /*11ea*/ 	.byte	0x06
	.zero		1


	//   ....[14]....
        /*11ec*/ 	.word	0x000007b0
        /*11f0*/ 	.word	0x000000ff
        /*11f4*/ 	.word	0x00038890
        /*11f8*/ 	.short	0x0100
        /*11fa*/ 	.byte	0x08
	.zero		1


	//   ....[15]....
        /*11fc*/ 	.word	0x000007c0
        /*1200*/ 	.word	0x000000ff
        /*1204*/ 	.word	0x000388a0
        /*1208*/ 	.short	0x0100
        /*120a*/ 	.byte	0x08
	.zero		1


	//   ....[16]....
        /*120c*/ 	.word	0x000007d0
        /*1210*/ 	.word	0x000000ff
        /*1214*/ 	.word	0x00038898
        /*1218*/ 	.short	0x0100
        /*121a*/ 	.byte	0x08
	.zero		1


	//   ....[17]....
        /*121c*/ 	.word	0x000007e0
        /*1220*/ 	.word	0x000000ff
        /*1224*/ 	.word	0x000388a8
        /*1228*/ 	.short	0x0100
        /*122a*/ 	.byte	0x08
	.zero		1


	//   ....[18]....
        /*122c*/ 	.word	0x00000910
        /*1230*/ 	.word	0x000000ff
        /*1234*/ 	.word	0x000388b0
        /*1238*/ 	.short	0x0100
        /*123a*/ 	.byte	0x08
	.zero		1


	//   ....[19]....
        /*123c*/ 	.word	0x00000920
        /*1240*/ 	.word	0x000000ff
        /*1244*/ 	.word	0x000388c0
        /*1248*/ 	.short	0x0100
        /*124a*/ 	.byte	0x08
	.zero		1


	//   ....[20]....
        /*124c*/ 	.word	0x00000930
        /*1250*/ 	.word	0x000000ff
        /*1254*/ 	.word	0x000388b8
        /*1258*/ 	.short	0x0100
        /*125a*/ 	.byte	0x08
	.zero		1


	//   ....[21]....
        /*125c*/ 	.word	0x00000940
        /*1260*/ 	.word	0x000000ff
        /*1264*/ 	.word	0x000388c8
        /*1268*/ 	.short	0x0100
        /*126a*/ 	.byte	0x08
	.zero		1


	//   ....[22]....
        /*126c*/ 	.word	0x00003f80
        /*1270*/ 	.word	0x00000000
        /*1274*/ 	.word	0x00038890
        /*1278*/ 	.short	0x010a
        /*127a*/ 	.byte	0x3f
	.zero		1


	//   ....[23]....
        /*127c*/ 	.word	0x00007570
        /*1280*/ 	.word	0x00000000
        /*1284*/ 	.word	0x00038890
        /*1288*/ 	.short	0x010a
        /*128a*/ 	.byte	0x3f
	.zero		1


	//   ....[24]....
        /*128c*/ 	.word	0x0000a7f0
        /*1290*/ 	.word	0x00000000
        /*1294*/ 	.word	0x00038890
        /*1298*/ 	.short	0x010a
        /*129a*/ 	.byte	0x3f
	.zero		1


	//   ....[25]....
        /*129c*/ 	.word	0x0000ac50
        /*12a0*/ 	.word	0x00000024
        /*12a4*/ 	.word	0x00000000
        /*12a8*/ 	.short	0x0101
        /*12aa*/ 	.byte	0x3f
	.zero		1


	//   ....[26]....
        /*12ac*/ 	.word	0x0000ac90
        /*12b0*/ 	.word	0x00000000
        /*12b4*/ 	.word	0x000388b0
        /*12b8*/ 	.short	0x010a
        /*12ba*/ 	.byte	0x3f
	.zero		1


	//   ....[27]....
        /*12bc*/ 	.word	0x0000b400
        /*12c0*/ 	.word	0x00000000
        /*12c4*/ 	.word	0x00000000
        /*12c8*/ 	.short	0x0101
        /*12ca*/ 	.byte	0x3f
	.zero		1


	//   ....[28]....
        /*12cc*/ 	.word	0x0000bed0
        /*12d0*/ 	.word	0x00000010
        /*12d4*/ 	.word	0x00038800
        /*12d8*/ 	.short	0x010a
        /*12da*/ 	.byte	0x3f
	.zero		1


	//   ....[29]....
        /*12dc*/ 	.word	0x0000bf20
        /*12e0*/ 	.word	0x00000010
        /*12e4*/ 	.word	0x00038800
        /*12e8*/ 	.short	0x010a
        /*12ea*/ 	.byte	0x3f
	.zero		1


	//   ....[30]....
        /*12ec*/ 	.word	0x0000d9e0
        /*12f0*/ 	.word	0x00000010
        /*12f4*/ 	.word	0x00038800
        /*12f8*/ 	.short	0x010a
        /*12fa*/ 	.byte	0x3f
	.zero		1


	//   ....[31]....
        /*12fc*/ 	.word	0x00011db0
        /*1300*/ 	.word	0x00000010
        /*1304*/ 	.word	0x00038800
        /*1308*/ 	.short	0x010a
        /*130a*/ 	.byte	0x3f
	.zero		1


	//   ....[32]....
        /*130c*/ 	.word	0x000155c0
        /*1310*/ 	.word	0x00000000
        /*1314*/ 	.word	0x00038830
        /*1318*/ 	.short	0x010a
        /*131a*/ 	.byte	0x3f
	.zero		1


	//   ....[33]....
        /*131c*/ 	.word	0x00015630
        /*1320*/ 	.word	0x00000000
        /*1324*/ 	.word	0x00038830
        /*1328*/ 	.short	0x010a
        /*132a*/ 	.byte	0x3f
	.zero		1


	//   ....[34]....
        /*132c*/ 	.word	0x00018fe0
        /*1330*/ 	.word	0x00000000
        /*1334*/ 	.word	0x00000000
        /*1338*/ 	.short	0x0101
        /*133a*/ 	.byte	0x3f
	.zero		1


	//   ....[35]....
        /*133c*/ 	.word	0x0001a3c0
        /*1340*/ 	.word	0x0000000b
        /*1344*/ 	.word	0x00038830
        /*1348*/ 	.short	0x010a
        /*134a*/ 	.byte	0x3f
	.zero		1


	//   ....[36]....
        /*134c*/ 	.word	0x0001a440
        /*1350*/ 	.word	0x0000000b
        /*1354*/ 	.word	0x00038830
        /*1358*/ 	.short	0x010a
        /*135a*/ 	.byte	0x3f
	.zero		1


	//   ....[37]....
        /*135c*/ 	.word	0x0001db60
        /*1360*/ 	.word	0x00000009
        /*1364*/ 	.word	0x00038850
        /*1368*/ 	.short	0x010a
        /*136a*/ 	.byte	0x3f
	.zero		1


	//   ....[38]....
        /*136c*/ 	.word	0x0001dbb0
        /*1370*/ 	.word	0x00000009
        /*1374*/ 	.word	0x00038850
        /*1378*/ 	.short	0x010a
        /*137a*/ 	.byte	0x3f
	.zero		1


	//   ....[39]....
        /*137c*/ 	.word	0x0001ef90
        /*1380*/ 	.word	0x00000000
        /*1384*/ 	.word	0x00000000
        /*1388*/ 	.short	0x0101
        /*138a*/ 	.byte	0x3f
	.zero		1


	//   ....[40]....
        /*138c*/ 	.word	0x0001f080
        /*1390*/ 	.word	0x00000009
        /*1394*/ 	.word	0x00000000
        /*1398*/ 	.short	0x0101
        /*139a*/ 	.byte	0x3f
	.zero		1


	//   ....[41]....
        /*139c*/ 	.word	0x0001f7e0
        /*13a0*/ 	.word	0x00000004
        /*13a4*/ 	.word	0x00038830
        /*13a8*/ 	.short	0x010a
        /*13aa*/ 	.byte	0x3f
	.zero		1


	//   ....[42]....
        /*13ac*/ 	.word	0x0001f860
        /*13b0*/ 	.word	0x00000004
        /*13b4*/ 	.word	0x00038830
        /*13b8*/ 	.short	0x010a
        /*13ba*/ 	.byte	0x3f
	.zero		1


	//   ....[43]....
        /*13bc*/ 	.word	0x00022f80
        /*13c0*/ 	.word	0x00000009
        /*13c4*/ 	.word	0x00038850
        /*13c8*/ 	.short	0x010a
        /*13ca*/ 	.byte	0x3f
	.zero		1


	//   ....[44]....
        /*13cc*/ 	.word	0x00022fd0
        /*13d0*/ 	.word	0x00000009
        /*13d4*/ 	.word	0x00038850
        /*13d8*/ 	.short	0x010a
        /*13da*/ 	.byte	0x3f
	.zero		1


	//   ....[45]....
        /*13dc*/ 	.word	0x00023ee0
        /*13e0*/ 	.word	0x0000000f
        /*13e4*/ 	.word	0x00000000
        /*13e8*/ 	.short	0x0101
        /*13ea*/ 	.byte	0x3f
	.zero		1


	//   ....[46]....
        /*13ec*/ 	.word	0x00023f70
        /*13f0*/ 	.word	0x0000000f
        /*13f4*/ 	.word	0x00000000
        /*13f8*/ 	.short	0x0101
        /*13fa*/ 	.byte	0x3f
	.zero		1


	//   ....[47]....
        /*13fc*/ 	.word	0x00024d10
        /*1400*/ 	.word	0x0000000a
        /*1404*/ 	.word	0x00038850
        /*1408*/ 	.short	0x010a
        /*140a*/ 	.byte	0x3f
	.zero		1


	//   ....[48]....
        /*140c*/ 	.word	0x00024d60
        /*1410*/ 	.word	0x0000000a
        /*1414*/ 	.word	0x00038850
        /*1418*/ 	.short	0x010a
        /*141a*/ 	.byte	0x3f
	.zero		1


	//   ....[49]....
        /*141c*/ 	.word	0x00025250
        /*1420*/ 	.word	0x0000000a
        /*1424*/ 	.word	0x00000000
        /*1428*/ 	.short	0x0101
        /*142a*/ 	.byte	0x3f
	.zero		1


	//   ....[50]....
        /*142c*/ 	.word	0x000275e0
        /*1430*/ 	.word	0x00000008
        /*1434*/ 	.word	0x00000000
        /*1438*/ 	.short	0x0101
        /*143a*/ 	.byte	0x3f
	.zero		1


	//   ....[51]....
        /*143c*/ 	.word	0x00028250
        /*1440*/ 	.word	0x00000002
        /*1444*/ 	.word	0x00000000
        /*1448*/ 	.short	0x0101
        /*144a*/ 	.byte	0x3f
	.zero		1


	//   ....[52]....
        /*144c*/ 	.word	0x0002c3a0
        /*1450*/ 	.word	0x00000012
        /*1454*/ 	.word	0x00038820
        /*1458*/ 	.short	0x010a
        /*145a*/ 	.byte	0x3f
	.zero		1


	//   ....[53]....
        /*145c*/ 	.word	0x0002c470
        /*1460*/ 	.word	0x00000006
        /*1464*/ 	.word	0x000388a0
        /*1468*/ 	.short	0x010a
        /*146a*/ 	.byte	0x3f
	.zero		1


	//   ....[54]....
        /*146c*/ 	.word	0x0002c9a0
        /*1470*/ 	.word	0x00000006
        /*1474*/ 	.word	0x000388c0
        /*1478*/ 	.short	0x010a
        /*147a*/ 	.byte	0x3f
	.zero		1


	//   ....[55]....
        /*147c*/ 	.word	0x0002d020
        /*1480*/ 	.word	0x00000006
        /*1484*/ 	.word	0x000388a0
        /*1488*/ 	.short	0x010a
        /*148a*/ 	.byte	0x3f
	.zero		1


	//   ....[56]....
        /*148c*/ 	.word	0x0002d540
        /*1490*/ 	.word	0x00000006
        /*1494*/ 	.word	0x000388c0
        /*1498*/ 	.short	0x010a
        /*149a*/ 	.byte	0x3f
	.zero		1


	//   ....[57]....
        /*149c*/ 	.word	0x0002e790
        /*14a0*/ 	.word	0x00000000
        /*14a4*/ 	.word	0x00038840
        /*14a8*/ 	.short	0x010a
        /*14aa*/ 	.byte	0x3f
	.zero		1


	//   ....[58]....
        /*14ac*/ 	.word	0x0002f7f0
        /*14b0*/ 	.word	0x00000012
        /*14b4*/ 	.word	0x00038800
        /*14b8*/ 	.short	0x0107
        /*14ba*/ 	.byte	0x3f
	.zero		1


	//   ....[59]....
        /*14bc*/ 	.word	0x0002f8f0
        /*14c0*/ 	.word	0x00000012
        /*14c4*/ 	.word	0x00038800
        /*14c8*/ 	.short	0x0101
        /*14ca*/ 	.byte	0x3f
	.zero		1


	//   ....[60]....
        /*14cc*/ 	.word	0x0002f910
        /*14d0*/ 	.word	0x00000012
        /*14d4*/ 	.word	0x00038820
        /*14d8*/ 	.short	0x010a
        /*14da*/ 	.byte	0x3f
	.zero		1


	//   ....[61]....
        /*14dc*/ 	.word	0x0002fce0
        /*14e0*/ 	.word	0x00000003
        /*14e4*/ 	.word	0x00038840
        /*14e8*/ 	.short	0x010a
        /*14ea*/ 	.byte	0x3f
	.zero		1


	//   ....[62]....
        /*14ec*/ 	.word	0x00030270
        /*14f0*/ 	.word	0x00000002
        /*14f4*/ 	.word	0x00038860
        /*14f8*/ 	.short	0x010a
        /*14fa*/ 	.byte	0x3f
	.zero		1


	//   ....[63]....
        /*14fc*/ 	.word	0x00030b10
        /*1500*/ 	.word	0x00000003
        /*1504*/ 	.word	0x00038840
        /*1508*/ 	.short	0x010a
        /*150a*/ 	.byte	0x3f
	.zero		1


	//   ....[64]....
        /*150c*/ 	.word	0x000310a0
        /*1510*/ 	.word	0x00000002
        /*1514*/ 	.word	0x00038860
        /*1518*/ 	.short	0x010a
        /*151a*/ 	.byte	0x3f
	.zero		1


	//   ....[65]....
        /*151c*/ 	.word	0x000318a0
        /*1520*/ 	.word	0x00000003
        /*1524*/ 	.word	0x00038840
        /*1528*/ 	.short	0x010a
        /*152a*/ 	.byte	0x3f
	.zero		1


	//   ....[66]....
        /*152c*/ 	.word	0x00031e20
        /*1530*/ 	.word	0x00000002
        /*1534*/ 	.word	0x00038860
        /*1538*/ 	.short	0x010a
        /*153a*/ 	.byte	0x3f
	.zero		1


	//   ....[67]....
        /*153c*/ 	.word	0x000325c0
        /*1540*/ 	.word	0x00000000
        /*1544*/ 	.word	0x00038860
        /*1548*/ 	.short	0x010a
        /*154a*/ 	.byte	0x3f
	.zero		1


	//   ....[68]....
        /*154c*/ 	.word	0x00033e70
        /*1550*/ 	.word	0x00000000
        /*1554*/ 	.word	0x00038820
        /*1558*/ 	.short	0x010a
        /*155a*/ 	.byte	0x3f
	.zero		1


	//   ....[69]....
        /*155c*/ 	.word	0x00034070
        /*1560*/ 	.word	0x00000006
        /*1564*/ 	.word	0x00000000
        /*1568*/ 	.short	0x010a
        /*156a*/ 	.byte	0x3f
	.zero		1


	//   ....[70]....
        /*156c*/ 	.word	0x000340a0
        /*1570*/ 	.word	0x00000007
        /*1574*/ 	.word	0x00000000
        /*1578*/ 	.short	0x010a
        /*157a*/ 	.byte	0x3f
	.zero		1


	//   ....[71]....
        /*157c*/ 	.word	0x00034100
        /*1580*/ 	.word	0x00000004
        /*1584*/ 	.word	0x00000000
        /*1588*/ 	.short	0x010a
        /*158a*/ 	.byte	0x3f
	.zero		1


	//   ....[72]....
        /*158c*/ 	.word	0x00034130
        /*1590*/ 	.word	0x00000003
        /*1594*/ 	.word	0x00000000
        /*1598*/ 	.short	0x010a
        /*159a*/ 	.byte	0x3f
	.zero		1


	//   ....[73]....
        /*159c*/ 	.word	0x00034190
        /*15a0*/ 	.word	0x00000000
        /*15a4*/ 	.word	0x00038890
        /*15a8*/ 	.short	0x010a
        /*15aa*/ 	.byte	0x3f
	.zero		1


	//   ....[74]....
        /*15ac*/ 	.word	0x000341e0
        /*15b0*/ 	.word	0x00000000
        /*15b4*/ 	.word	0x00038890
        /*15b8*/ 	.short	0x010a
        /*15ba*/ 	.byte	0x3f
	.zero		1


	//   ....[75]....
        /*15bc*/ 	.word	0x00034230
        /*15c0*/ 	.word	0x00000000
        /*15c4*/ 	.word	0x00038890
        /*15c8*/ 	.short	0x010a
        /*15ca*/ 	.byte	0x3f
	.zero		1


	//   ....[76]....
        /*15cc*/ 	.word	0x00034280
        /*15d0*/ 	.word	0x00000000
        /*15d4*/ 	.word	0x000388b0
        /*15d8*/ 	.short	0x010a
        /*15da*/ 	.byte	0x3f
	.zero		1


	//   ....[77]....
        /*15dc*/ 	.word	0x00034a10
        /*15e0*/ 	.word	0x00000010
        /*15e4*/ 	.word	0x00038800
        /*15e8*/ 	.short	0x010a
        /*15ea*/ 	.byte	0x3f
	.zero		1


	//   ....[78]....
        /*15ec*/ 	.word	0x00035180
        /*15f0*/ 	.word	0x00000010
        /*15f4*/ 	.word	0x00038800
        /*15f8*/ 	.short	0x010a
        /*15fa*/ 	.byte	0x3f
	.zero		1


	//   ....[79]....
        /*15fc*/ 	.word	0x000351d0
        /*1600*/ 	.word	0x00000000
        /*1604*/ 	.word	0x00038830
        /*1608*/ 	.short	0x010a
        /*160a*/ 	.byte	0x3f
	.zero		1


	//   ....[80]....
        /*160c*/ 	.word	0x00035220
        /*1610*/ 	.word	0x0000000b
        /*1614*/ 	.word	0x00038830
        /*1618*/ 	.short	0x010a
        /*161a*/ 	.byte	0x3f
	.zero		1


	//   ....[81]....
        /*161c*/ 	.word	0x00035270
        /*1620*/ 	.word	0x00000009
        /*1624*/ 	.word	0x00038850
        /*1628*/ 	.short	0x010a
        /*162a*/ 	.byte	0x3f
	.zero		1


	//   ....[82]....
        /*162c*/ 	.word	0x000352c0
        /*1630*/ 	.word	0x00000004
        /*1634*/ 	.word	0x00038830
        /*1638*/ 	.short	0x010a
        /*163a*/ 	.byte	0x3f
	.zero		1


	//   ....[83]....
        /*163c*/ 	.word	0x00035310
        /*1640*/ 	.word	0x00000009
        /*1644*/ 	.word	0x00038850
        /*1648*/ 	.short	0x010a
        /*164a*/ 	.byte	0x3f
	.zero		1


	//   ....[84]....
        /*164c*/ 	.word	0x00035360
        /*1650*/ 	.word	0x0000000a
        /*1654*/ 	.word	0x00038850
        /*1658*/ 	.short	0x010a
        /*165a*/ 	.byte	0x3f
	.zero		1


	//   ....[85]....
        /*165c*/ 	.word	0x00035510
        /*1660*/ 	.word	0x00000012
        /*1664*/ 	.word	0x00038820
        /*1668*/ 	.short	0x010a
        /*166a*/ 	.byte	0x3f
	.zero		1


	//   ....[86]....
        /*166c*/ 	.word	0x00035560
        /*1670*/ 	.word	0x00000006
        /*1674*/ 	.word	0x000388a0
        /*1678*/ 	.short	0x010a
        /*167a*/ 	.byte	0x3f
	.zero		1


	//   ....[87]....
        /*167c*/ 	.word	0x000355b0
        /*1680*/ 	.word	0x00000006
        /*1684*/ 	.word	0x000388c0
        /*1688*/ 	.short	0x010a
        /*168a*/ 	.byte	0x3f
	.zero		1


	//   ....[88]....
        /*168c*/ 	.word	0x00035600
        /*1690*/ 	.word	0x00000006
        /*1694*/ 	.word	0x000388a0
        /*1698*/ 	.short	0x010a
        /*169a*/ 	.byte	0x3f
	.zero		1


	//   ....[89]....
        /*169c*/ 	.word	0x00035650
        /*16a0*/ 	.word	0x00000006
        /*16a4*/ 	.word	0x000388c0
        /*16a8*/ 	.short	0x010a
        /*16aa*/ 	.byte	0x3f
	.zero		1


	//   ....[90]....
        /*16ac*/ 	.word	0x000357f0
        /*16b0*/ 	.word	0x00000000
        /*16b4*/ 	.word	0x00038840
        /*16b8*/ 	.short	0x010a
        /*16ba*/ 	.byte	0x3f
	.zero		1


	//   ....[91]....
        /*16bc*/ 	.word	0x00036480
        /*16c0*/ 	.word	0x00000012
        /*16c4*/ 	.word	0x00038820
        /*16c8*/ 	.short	0x010a
        /*16ca*/ 	.byte	0x3f
	.zero		1


	//   ....[92]....
        /*16cc*/ 	.word	0x000364d0
        /*16d0*/ 	.word	0x00000003
        /*16d4*/ 	.word	0x00038840
        /*16d8*/ 	.short	0x010a
        /*16da*/ 	.byte	0x3f
	.zero		1


	//   ....[93]....
        /*16dc*/ 	.word	0x00036520
        /*16e0*/ 	.word	0x00000002
        /*16e4*/ 	.word	0x00038860
        /*16e8*/ 	.short	0x010a
        /*16ea*/ 	.byte	0x3f
	.zero		1


	//   ....[94]....
        /*16ec*/ 	.word	0x00036570
        /*16f0*/ 	.word	0x00000003
        /*16f4*/ 	.word	0x00038840
        /*16f8*/ 	.short	0x010a
        /*16fa*/ 	.byte	0x3f
	.zero		1


	//   ....[95]....
        /*16fc*/ 	.word	0x000365c0
        /*1700*/ 	.word	0x00000002
        /*1704*/ 	.word	0x00038860
        /*1708*/ 	.short	0x010a
        /*170a*/ 	.byte	0x3f
	.zero		1


	//   ....[96]....
        /*170c*/ 	.word	0x00036610
        /*1710*/ 	.word	0x00000003
        /*1714*/ 	.word	0x00038840
        /*1718*/ 	.short	0x010a
        /*171a*/ 	.byte	0x3f
	.zero		1


	//   ....[97]....
        /*171c*/ 	.word	0x00036660
        /*1720*/ 	.word	0x00000002
        /*1724*/ 	.word	0x00038860
        /*1728*/ 	.short	0x010a
        /*172a*/ 	.byte	0x3f
	.zero		1


	//   ....[98]....
        /*172c*/ 	.word	0x000366b0
        /*1730*/ 	.word	0x00000000
        /*1734*/ 	.word	0x00038860
        /*1738*/ 	.short	0x010a
        /*173a*/ 	.byte	0x3f
	.zero		1


	//   ....[99]....
        /*173c*/ 	.word	0x00037260
        /*1740*/ 	.word	0x00000000
        /*1744*/ 	.word	0x00038820
        /*1748*/ 	.short	0x010a
        /*174a*/ 	.byte	0x3f
	.zero		1


	//   ....[100]....
        /*174c*/ 	.word	0x00037400
        /*1750*/ 	.word	0x00000006
        /*1754*/ 	.word	0x00000000
        /*1758*/ 	.short	0x010a
        /*175a*/ 	.byte	0x3f
	.zero		1


	//   ....[101]....
        /*175c*/ 	.word	0x00037450
        /*1760*/ 	.word	0x00000007
        /*1764*/ 	.word	0x00000000
        /*1768*/ 	.short	0x010a
        /*176a*/ 	.byte	0x3f
	.zero		1


	//   ....[102]....
        /*176c*/ 	.word	0x000374a0
        /*1770*/ 	.word	0x00000004
        /*1774*/ 	.word	0x00000000
        /*1778*/ 	.short	0x010a
        /*177a*/ 	.byte	0x3f
	.zero		1


	//----- nvinfo : EIATTR_NUM_MBARRIERS
	.align		4
.L_579:
        /*177c*/ 	.byte	0x03, 0x38
        /*177e*/ 	.short	0x0016


	//----- nvinfo : EIATTR_EXIT_INSTR_OFFSETS
	.align		4
        /*1780*/ 	.byte	0x04, 0x1c
        /*1782*/ 	.short	(.L_581 - .L_580)


	//   ....[0]....
.L_580:
        /*1784*/ 	.word	0x00034180


	//----- nvinfo : EIATTR_MAX_THREADS
	.align		4
.L_581:
        /*1788*/ 	.byte	0x04, 0x05
        /*178a*/ 	.short	(.L_583 - .L_582)
.L_582:
        /*178c*/ 	.word	0x00000180
        /*1790*/ 	.word	0x00000001
        /*1794*/ 	.word	0x00000001


	//----- nvinfo : EIATTR_CRS_STACK_SIZE
	.align		4
.L_583:
        /*1798*/ 	.byte	0x04, 0x1e
        /*179a*/ 	.short	(.L_585 - .L_584)
.L_584:
        /*179c*/ 	.word	0x00000000


	//----- nvinfo : EIATTR_CBANK_PARAM_SIZE
	.align		4
.L_585:
        /*17a0*/ 	.byte	0x03, 0x19
        /*17a2*/ 	.short	0x0af0


	//----- nvinfo : EIATTR_PARAM_CBANK
	.align		4
        /*17a4*/ 	.byte	0x04, 0x0a
        /*17a6*/ 	.short	(.L_587 - .L_586)
	.align		4
.L_586:
        /*17a8*/ 	.word	index@(.nv.constant0._ZN7cutlass13device_kernelIN5flash11enable_sm90INS1_16FlashAttnFwdSm90INS1_25CollectiveMainloopFwdSm90ILi2EN4cute5tupleIJNS5_1CILi1EEES8_S8_EEENS6_IJNS7_ILi128EEENS7_ILi80EEENS7_ILi256EEEEEELi256ENS_6half_tEfNS_4arch4Sm90ELb1ELb0ELb1ELb1ELb0ELb1ELb0ELb1ELb1ELb1ELb1ELb0EEENS1_21CollectiveEpilogueFwdINS6_IJSA_SC_SB_EEES9_SE_SG_Li256ELb1ELb1ELb1ELb0EEENS1_36VarlenDynamicPersistentTileSchedulerILi128ELi80ELi256ELi128ELb1ELb1ELb1ELb1ELb1ELb1EEEEEEEEEvNT_6ParamsE)
        /*17ac*/ 	.short	0x0210
        /*17ae*/ 	.short	0x0af0


	//----- nvinfo : EIATTR_SW_WAR
	.align		4
.L_587:
        /*17b0*/ 	.byte	0x04, 0x36
        /*17b2*/ 	.short	(.L_589 - .L_588)
.L_588:
        /*17b4*/ 	.word	0x00000008
.L_589:


//--------------------- .nv.info._ZN7cutlass13device_kernelIN5flash11enable_sm90INS1_16FlashAttnFwdSm90INS1_25CollectiveMainloopFwdSm90ILi2EN4cute5tupleIJNS5_1CILi1EEES8_S8_EEENS6_IJNS7_ILi128EEENS7_ILi112EEENS7_ILi192EEEEEELi192ENS_6half_tEfNS_4arch4Sm90ELb0ELb0ELb1ELb0ELb0ELb0ELb0ELb1ELb1ELb1ELb1ELb0EEENS1_21CollectiveEpilogueFwdINS6_IJSA_SC_SB_EEES9_SE_SG_Li256ELb0ELb1ELb1ELb0EEENS1_19SingleTileSchedulerILb0ELb1ELb1ELi128EEEEEEEEEvNT_6ParamsE --------------------------
	.section	.nv.info._ZN7cutlass13device_kernelIN5flash11enable_sm90INS1_16FlashAttnFwdSm90INS1_25CollectiveMainloopFwdSm90ILi2EN4cute5tupleIJNS5_1CILi1EEES8_S8_EEENS6_IJNS7_ILi128EEENS7_ILi112EEENS7_ILi192EEEEEELi192ENS_6half_tEfNS_4arch4Sm90ELb0ELb0ELb1ELb0ELb0ELb0ELb0ELb1ELb1ELb1ELb1ELb0EEENS1_21CollectiveEpilogueFwdINS6_IJSA_SC_SB_EEES9_SE_SG_Li256ELb0ELb1ELb1ELb0EEENS1_19SingleTileSchedulerILb0ELb1ELb1ELi128EEEEEEEEEvNT_6ParamsE,"",@"SHT_CUDA_INFO"
	.sectionflags	@""
	.align	4


	//----- nvinfo : EIATTR_CUDA_API_VERSION
	.align		4
        /*0000*/ 	.byte	0x04, 0x37
        /*0002*/ 	.short	(.L_591 - .L_590)
.L_590:
        /*0004*/ 	.word	0x00000082


	//----- nvinfo : EIATTR_KPARAM_INFO
	.align		4
.L_591:
        /*0008*/ 	.byte	0x04, 0x17
        /*000a*/ 	.short	(.L_593 - .L_592)
.L_592:
        /*000c*/ 	.word	0x00000000
        /*0010*/ 	.short	0x0000
        /*0012*/ 	.short	0x0070
        /*0014*/ 	.byte	0x00, 0xf0, 0x01, 0x28


	//----- nvinfo : EIATTR_SPARSE_MMA_MASK
	.align		4
.L_593:
        /*0018*/ 	.byte	0x03, 0x50
        /*001a*/ 	.short	0x0000


	//----- nvinfo : EIATTR_MAXREG_COUNT
	.align		4
        /*001c*/ 	.byte	0x03, 0x1b
        /*001e*/ 	.short	0x00a8


	//----- nvinfo : EIATTR_NUM_BARRIERS
	.align		4
        /*0020*/ 	.byte	0x02, 0x4c
        /*0022*/ 	.byte	0x09
	.zero		1


	//----- nvinfo : EIATTR_EXTERNS
	.align		4
        /*0024*/ 	.byte	0x04, 0x0f
        /*0026*/ 	.short	(.L_595 - .L_594)


	//   ....[0]....
	.align		4
.L_594:
        /*0028*/ 	.word	index@(__assertfail)


	//----- nvinfo : EIATTR_ANNOTATIONS
	.align		4
.L_595:
        /*002c*/ 	.byte	0x04, 0x55
        /*002e*/ 	.short	(.L_597 - .L_596)


	//   ....[0]....
.L_596:
        /* <DEDUP_REMOVED lines=9> */


	//----- nvinfo : EIATTR_MERCURY_ISA_VERSION
	.align		4
.L_597:
        /*00a8*/ 	.byte	0x03, 0x5f
        /*00aa*/ 	.short	0x0101


	//----- nvinfo : EIATTR_INT_WARP_WIDE_INSTR_OFFSETS
	.align		4
        /*00ac*/ 	.byte	0x04, 0x31
        /*00ae*/ 	.short	(.L_599 - .L_598)


	//   ....[0]....
.L_598:
        /*00b0*/ 	.word	0x00000130


	//   ....[1]....
        /*00b4*/ 	.word	0x00000170


	//   ....[2]....
        /*00b8*/ 	.word	0x000001e0


	//----- nvinfo : EIATTR_COOP_GROUP_MASK_REGIDS
	.align		4
.L_599:
        /*00bc*/ 	.byte	0x04, 0x29
        /*00be*/ 	.short	(.L_601 - .L_600)


	//   ....[0]....
.L_600:
        /*00c0*/ 	.word	0xffffffff


	//   ....[1]....
        /*00c4*/ 	.word	0xffffffff


	//   ....[2]....
        /*00c8*/ 	.word	0xffffffff


	//   ....[3]....
        /*00cc*/ 	.word	0xffffffff


	//   ....[4]....
        /*00d0*/ 	.word	0xffffffff


	//   ....[5]....
        /*00d4*/ 	.word	0xffffffff


	//   ....[6]....
        /*00d8*/ 	.word	0xffffffff


	//   ....[7]....
        /*00dc*/ 	.word	0xffffffff


	//   ....[8]....
        /*00e0*/ 	.word	0xffffffff


	//   ....[9]....
        /*00e4*/ 	.word	0xffffffff


	//   ....[10]....
        /*00e8*/ 	.word	0xffffffff


	//   ....[11]....
        /*00ec*/ 	.word	0xffffffff


	//   ....[12]....
        /*00f0*/ 	.word	0xffffffff


	//   ....[13]....
        /*00f4*/ 	.word	0xffffffff


	//   ....[14]....
        /*00f8*/ 	.word	0xffffffff


	//   ....[15]....
        /*00fc*/ 	.word	0xffffffff


	//   ....[16]....
        /*0100*/ 	.word	0xffffffff


	//   ....[17]....
        /*0104*/ 	.word	0xffffffff


	//   ....[18]....
        /*0108*/ 	.word	0xffffffff


	//   ....[19]....
        /*010c*/ 	.word	0xffffffff


	//   ....[20]....
        /*0110*/ 	.word	0xffffffff


	//   ....[21]....
        /*0114*/ 	.word	0xffffffff


	//   ....[22]....
        /*0118*/ 	.word	0xffffffff


	//   ....[23]....
        /*011c*/ 	.word	0xffffffff


	//   ....[24]....
        /*0120*/ 	.word	0xffffffff


	//   ....[25]....
        /*0124*/ 	.word	0xffffffff


	//   ....[26]....
        /*0128*/ 	.word	0xffffffff


	//   ....[27]....
        /*012c*/ 	.word	0xffffffff


	//   ....[28]....
        /*0130*/ 	.word	0xffffffff


	//   ....[29]....
        /*0134*/ 	.word	0xffffffff


	//   ....[30]....
        /*0138*/ 	.word	0xffffffff


	//   ....[31]....
        /*013c*/ 	.word	0xffffffff


	//   ....[32]....
        /*0140*/ 	.word	0xffffffff


	//   ....[33]....
        /*0144*/ 	.word	0xffffffff


	//   ....[34]....
        /*0148*/ 	.word	0xffffffff


	//   ....[35]....
        /*014c*/ 	.word	0xffffffff


	//   ....[36]....
        /*0150*/ 	.word	0xffffffff


	//   ....[37]....
        /*0154*/ 	.word	0xffffffff


	//   ....[38]....
        /*0158*/ 	.word	0xffffffff


	//   ....[39]....
        /*015c*/ 	.word	0xffffffff


	//   ....[40]....
        /*0160*/ 	.word	0xffffffff


	//   ....[41]....
        /*0164*/ 	.word	0xffffffff


	//   ....[42]....
        /*0168*/ 	.word	0xffffffff


	//   ....[43]....
        /*016c*/ 	.word	0xffffffff


	//   ....[44]....
        /*0170*/ 	.word	0xffffffff


	//   ....[45]....
        /*0174*/ 	.word	0xffffffff


	//   ....[46]....
        /*0178*/ 	.word	0xffffffff


	//   ....[47]....
        /*017c*/ 	.word	0x0500000f


	//   ....[48]....
        /*0180*/ 	.word	0x0500000f


	//   ....[49]....
        /*0184*/ 	.word	0x0500000f


	//   ....[50]....
        /*0188*/ 	.word	0x0500000f


	//   ....[51]....
        /*018c*/ 	.word	0x0500000f


	//   ....[52]....
        /*0190*/ 	.word	0x0500000f


	//   ....[53]....
        /*0194*/ 	.word	0x0500000f


	//   ....[54]....
        /*0198*/ 	.word	0x0500000f


	//   ....[55]....
        /*019c*/ 	.word	0x0500000f


	//   ....[56]....
        /*01a0*/ 	.word	0x0500000f


	//   ....[57]....
        /*01a4*/ 	.word	0x0500000f


	//   ....[58]....
        /*01a8*/ 	.word	0x0500000f


	//   ....[59]....
        /*01ac*/ 	.word	0x0500000f


	//   ....[60]....
        /*01b0*/ 	.word	0x0500000f


	//   ....[61]....
        /*01b4*/ 	.word	0x0500000f


	//   ....[62]....
        /*01b8*/ 	.word	0x0500000f


	//   ....[63]....
        /*01bc*/ 	.word	0x0500000f


	//   ....[64]....
        /*01c0*/ 	.word	0x0500000f


	//----- nvinfo : EIATTR_COOP_GROUP_INSTR_OFFSETS
	.align		4
.L_601:
        /*01c4*/ 	.byte	0x04, 0x28
        /*01c6*/ 	.short	(.L_603 - .L_602)


	//   ....[0]....
.L_602:
        /*01c8*/ 	.word	0x00000060


	//   ....[1]....
        /*01cc*/ 	.word	0x00000140


	//   ....[2]....
        /*01d0*/ 	.word	0x00000190


	//   ....[3]....
        /*01d4*/ 	.word	0x000003c0


	//   ....[4]....
        /*01d8*/ 	.word	0x00000520


	//   ....[5]....
        /*01dc*/ 	.word	0x00000640


	//   ....[6]....
        /*01e0*/ 	.word	0x000007a0


	//   ....[7]....
        /*01e4*/ 	.word	0x00001240


	//   ....[8]....
        /*01e8*/ 	.word	0x00004d30


	//   ....[9]....
        /*01ec*/ 	.word	0x00004e00


	//   ....[10]....
        /*01f0*/ 	.word	0x000050c0


	//   ....[11]....
        /*01f4*/ 	.word	0x00005210


	//   ....[12]....
        /*01f8*/ 	.word	0x00009fc0


	//   ....[13]....
        /*01fc*/ 	.word	0x0000a050


	//   ....[14]....
        /*0200*/ 	.word	0x0000a100


	//   ....[15]....
        /*0204*/ 	.word	0x0000a270


	//   ....[16]....
        /*0208*/ 	.word	0x0000b670


	//   ....[17]....
        /*020c*/ 	.word	0x0000b6a0


	//   ....[18]....
        /*0210*/ 	.word	0x0000b740


	//   ....[19]....
        /*0214*/ 	.word	0x0000b780


	//   ....[20]....
        /*0218*/ 	.word	0x0000c860


	//   ....[21]....
        /*021c*/ 	.word	0x0000c8b0


	//   ....[22]....
        /*0220*/ 	.word	0x0000c8f0


	//   ....[23]....
        /*0224*/ 	.word	0x0000c920


	//   ....[24]....
        /*0228*/ 	.word	0x0000c960


	//   ....[25]....
        /*022c*/ 	.word	0x0000c980


	//   ....[26]....
        /*0230*/ 	.word	0x0000d2e0


	//   ....[27]....
        /*0234*/ 	.word	0x0000d2f0


	//   ....[28]....
        /*0238*/ 	.word	0x0000e060


	//   ....[29]....
        /*023c*/ 	.word	0x0000ead0


	//   ....[30]....
        /*0240*/ 	.word	0x0000f4e0


	//   ....[31]....
        /*0244*/ 	.word	0x0000f4f0


	//   ....[32]....
        /*0248*/ 	.word	0x0000f510


	//   ....[33]....
        /*024c*/ 	.word	0x0000f570


	//   ....[34]....
        /*0250*/ 	.word	0x0000f5f0


	//   ....[35]....
        /*0254*/ 	.word	0x0000f620


	//   ....[36]....
        /*0258*/ 	.word	0x0000f6a0


	//   ....[37]....
        /*025c*/ 	.word	0x0000f6e0


	//   ....[38]....
        /*0260*/ 	.word	0x0000f750


	//   ....[39]....
        /*0264*/ 	.word	0x0000f780


	//   ....[40]....
        /*0268*/ 	.word	0x0000f800


	//   ....[41]....
        /*026c*/ 	.word	0x0000f840


	//   ....[42]....
        /*0270*/ 	.word	0x0000f8b0


	//   ....[43]....
        /*0274*/ 	.word	0x0000f8e0


	//   ....[44]....
        /*0278*/ 	.word	0x0000f960


	//   ....[45]....
        /*027c*/ 	.word	0x0000f990


	//   ....[46]....
        /*0280*/ 	.word	0x00011fd0


	//   ....[47]....
        /*0284*/ 	.word	0x000124b0


	//   ....[48]....
        /*0288*/ 	.word	0x00012630


	//   ....[49]....
        /*028c*/ 	.word	0x00012680


	//   ....[50]....
        /*0290*/ 	.word	0x000127c0


	//   ....[51]....
        /*0294*/ 	.word	0x00012830


	//   ....[52]....
        /*0298*/ 	.word	0x00012930


	//   ....[53]....
        /*029c*/ 	.word	0x000129a0


	//   ....[54]....
        /*02a0*/ 	.word	0x00012aa0


	//   ....[55]....
        /*02a4*/ 	.word	0x00012b10


	//   ....[56]....
        /*02a8*/ 	.word	0x00012c10


	//   ....[57]....
        /*02ac*/ 	.word	0x00012c80


	//   ....[58]....
        /*02b0*/ 	.word	0x00012d80


	//   ....[59]....
        /*02b4*/ 	.word	0x00012df0


	//   ....[60]....
        /*02b8*/ 	.word	0x00012ef0


	//   ....[61]....
        /*02bc*/ 	.word	0x00012f50


	//   ....[62]....
        /*02c0*/ 	.word	0x00013040


	//   ....[63]....
        /*02c4*/ 	.word	0x00013090


	//   ....[64]....
        /*02c8*/ 	.word	0x00013490


	//----- nvinfo : EIATTR_REG_RECONFIG
	.align		4
.L_603:
        /*02cc*/ 	.byte	0x01, 0x54
	.zero		2


	//----- nvinfo : EIATTR_SYSCALL_OFFSETS
	.align		4
        /*02d0*/ 	.byte	0x04, 0x46
        /*02d2*/ 	.short	(.L_605 - .L_604)


	//   ....[0]....
.L_604:
        /*02d4*/ 	.word	0x00001410


	//   ....[1]....
        /*02d8*/ 	.word	0x0000e750


	//   ....[2]....
        /*02dc*/ 	.word	0x0000e890


	//   ....[3]....
        /*02e0*/ 	.word	0x0000e980


	//   ....[4]....
        /*02e4*/ 	.word	0x0000f0e0


	//----- nvinfo : EIATTR_MBARRIER_INSTR_OFFSETS
	.align		4
.L_605:
        /*02e8*/ 	.byte	0x04, 0x39
        /*02ea*/ 	.short	(.L_607 - .L_606)


	//   ....[0]....
.L_606:
        /*02ec*/ 	.word	0x00000270
        /*02f0*/ 	.word	0x000000ff
        /*02f4*/ 	.word	0x00036800
        /*02f8*/ 	.short	0x0100
        /*02fa*/ 	.byte	0x08
	.zero		1


	//   ....[1]....
        /*02fc*/ 	.word	0x00000280
        /*0300*/ 	.word	0x000000ff
        /*0304*/ 	.word	0x00036820
        /*0308*/ 	.short	0x0100
        /*030a*/ 	.byte	0x08
	.zero		1


	//   ....[2]....
        /*030c*/ 	.word	0x00000370
        /*0310*/ 	.word	0x000000ff
        /*0314*/ 	.word	0x00036830
        /*0318*/ 	.short	0x0100
        /*031a*/ 	.byte	0x08
	.zero		1


	//   ....[3]....
        /*031c*/ 	.word	0x00000380
        /*0320*/ 	.word	0x000000ff
        /*0324*/ 	.word	0x00036840
        /*0328*/ 	.short	0x0100
        /*032a*/ 	.byte	0x08
	.zero		1


	//   ....[4]....
        /*032c*/ 	.word	0x00000390
        /*0330*/ 	.word	0x000000ff
        /*0334*/ 	.word	0x00036838
        /*0338*/ 	.short	0x0100
        /*033a*/ 	.byte	0x08
	.zero		1


	//   ....[5]....
        /*033c*/ 	.word	0x000003a0
        /*0340*/ 	.word	0x000000ff
        /*0344*/ 	.word	0x00036848
        /*0348*/ 	.short	0x0100
        /*034a*/ 	.byte	0x08
	.zero		1


	//   ....[6]....
        /*034c*/ 	.word	0x000004d0
        /*0350*/ 	.word	0x000000ff
        /*0354*/ 	.word	0x00036850
        /*0358*/ 	.short	0x0100
        /*035a*/ 	.byte	0x08
	.zero		1


	//   ....[7]....
        /*035c*/ 	.word	0x000004e0
        /*0360*/ 	.word	0x000000ff
        /*0364*/ 	.word	0x00036860
        /*0368*/ 	.short	0x0100
        /*036a*/ 	.byte	0x08
	.zero		1


	//   ....[8]....
        /*036c*/ 	.word	0x000004f0
        /*0370*/ 	.word	0x000000ff
        /*0374*/ 	.word	0x00036858
        /*0378*/ 	.short	0x0100
        /*037a*/ 	.byte	0x08
	.zero		1


	//   ....[9]....
        /*037c*/ 	.word	0x00000500
        /*0380*/ 	.word	0x000000ff
        /*0384*/ 	.word	0x00036868
        /*0388*/ 	.short	0x0100
        /*038a*/ 	.byte	0x08
	.zero		1


	//   ....[10]....
        /*038c*/ 	.word	0x000005f0
        /*0390*/ 	.word	0x000000ff
        /*0394*/ 	.word	0x00036870
        /*0398*/ 	.short	0x0100
        /*039a*/ 	.byte	0x06
	.zero		1


	//   ....[11]....
        /*039c*/ 	.word	0x00000600
        /*03a0*/ 	.word	0x000000ff
        /*03a4*/ 	.word	0x00036880
        /*03a8*/ 	.short	0x0100
        /*03aa*/ 	.byte	0x06
	.zero		1


	//   ....[12]....
        /*03ac*/ 	.word	0x00000610
        /*03b0*/ 	.word	0x000000ff
        /*03b4*/ 	.word	0x00036878
        /*03b8*/ 	.short	0x0100
        /*03ba*/ 	.byte	0x06
	.zero		1


	//   ....[13]....
        /*03bc*/ 	.word	0x00000620
        /*03c0*/ 	.word	0x000000ff
        /*03c4*/ 	.word	0x00036888
        /*03c8*/ 	.short	0x0100
        /*03ca*/ 	.byte	0x06
	.zero		1


	//   ....[14]....
        /*03cc*/ 	.word	0x00000750
        /*03d0*/ 	.word	0x000000ff
        /*03d4*/ 	.word	0x00036890
        /*03d8*/ 	.short	0x0100
        /*03da*/ 	.byte	0x08
	.zero		1


	//   ....[15]....
        /*03dc*/ 	.word	0x00000760
        /*03e0*/ 	.word	0x000000ff
        /*03e4*/ 	.word	0x000368a0
        /*03e8*/ 	.short	0x0100
        /*03ea*/ 	.byte	0x08
	.zero		1


	//   ....[16]....
        /*03ec*/ 	.word	0x00000770
        /*03f0*/ 	.word	0x000000ff
        /*03f4*/ 	.word	0x00036898
        /*03f8*/ 	.short	0x0100
        /*03fa*/ 	.byte	0x08
	.zero		1


	//   ....[17]....
        /*03fc*/ 	.word	0x00000780
        /*0400*/ 	.word	0x000000ff
        /*0404*/ 	.word	0x000368a8
        /*0408*/ 	.short	0x0100
        /*040a*/ 	.byte	0x08
	.zero		1


	//   ....[18]....
        /*040c*/ 	.word	0x000008b0
        /*0410*/ 	.word	0x000000ff
        /*0414*/ 	.word	0x000368b0
        /*0418*/ 	.short	0x0100
        /*041a*/ 	.byte	0x08
	.zero		1


	//   ....[19]....
        /*041c*/ 	.word	0x000008c0
        /*0420*/ 	.word	0x000000ff
        /*0424*/ 	.word	0x000368c0
        /*0428*/ 	.short	0x0100
        /*042a*/ 	.byte	0x08
	.zero		1


	//   ....[20]....
        /*042c*/ 	.word	0x000008d0
        /*0430*/ 	.word	0x000000ff
        /*0434*/ 	.word	0x000368b8
        /*0438*/ 	.short	0x0100
        /*043a*/ 	.byte	0x08
	.zero		1


	//   ....[21]....
        /*043c*/ 	.word	0x000008e0
        /*0440*/ 	.word	0x000000ff
        /*0444*/ 	.word	0x000368c8
        /*0448*/ 	.short	0x0100
        /*044a*/ 	.byte	0x08
	.zero		1


	//   ....[22]....
        /*044c*/ 	.word	0x00001440
        /*0450*/ 	.word	0x000000ff
        /*0454*/ 	.word	0x00036800
        /*0458*/ 	.short	0x010a
        /*045a*/ 	.byte	0x04
	.zero		1


	//   ....[23]....
        /*045c*/ 	.word	0x000014e0
        /*0460*/ 	.word	0x000000ff
        /*0464*/ 	.word	0x00036830
        /*0468*/ 	.short	0x010a
        /*046a*/ 	.byte	0x04
	.zero		1


	//   ....[24]....
        /*046c*/ 	.word	0x00001570
        /*0470*/ 	.word	0x000000ff
        /*0474*/ 	.word	0x00036830
        /*0478*/ 	.short	0x010a
        /*047a*/ 	.byte	0x04
	.zero		1


	//   ....[25]....
        /*047c*/ 	.word	0x000057f0
        /*0480*/ 	.word	0x00000000
        /*0484*/ 	.word	0x00000000
        /*0488*/ 	.short	0x0101
        /*048a*/ 	.byte	0x3f
	.zero		1


	//   ....[26]....
        /*048c*/ 	.word	0x000064a0
        /*0490*/ 	.word	0x000000ff
        /*0494*/ 	.word	0x00036830
        /*0498*/ 	.short	0x010a
        /*049a*/ 	.byte	0x04
	.zero		1


	//   ....[27]....
        /*049c*/ 	.word	0x000064f0
        /*04a0*/ 	.word	0x000000ff
        /*04a4*/ 	.word	0x00036830
        /*04a8*/ 	.short	0x010a
        /*04aa*/ 	.byte	0x04
	.zero		1


	//   ....[28]....
        /*04ac*/ 	.word	0x00009310
        /*04b0*/ 	.word	0x000000ff
        /*04b4*/ 	.word	0x00036850
        /*04b8*/ 	.short	0x010a
        /*04ba*/ 	.byte	0x05
	.zero		1


	//   ....[29]....
        /*04bc*/ 	.word	0x00009350
        /*04c0*/ 	.word	0x000000ff
        /*04c4*/ 	.word	0x00036850
        /*04c8*/ 	.short	0x010a
        /*04ca*/ 	.byte	0x05
	.zero		1


	//   ....[30]....
        /*04cc*/ 	.word	0x0000a980
        /*04d0*/ 	.word	0x00000015
        /*04d4*/ 	.word	0x00000000
        /*04d8*/ 	.short	0x0101
        /*04da*/ 	.byte	0x3f
	.zero		1


	//   ....[31]....
        /*04dc*/ 	.word	0x0000a9d0
        /*04e0*/ 	.word	0x00000088
        /*04e4*/ 	.word	0x00000000
        /*04e8*/ 	.short	0x0101
        /*04ea*/ 	.byte	0x3f
	.zero		1


	//   ....[32]....
        /*04ec*/ 	.word	0x0000b5d0
        /*04f0*/ 	.word	0x00000009
        /*04f4*/ 	.word	0x00036850
        /*04f8*/ 	.short	0x010a
        /*04fa*/ 	.byte	0x3f
	.zero		1


	//   ....[33]....
        /*04fc*/ 	.word	0x0000b610
        /*0500*/ 	.word	0x00000009
        /*0504*/ 	.word	0x00036850
        /*0508*/ 	.short	0x010a
        /*050a*/ 	.byte	0x3f
	.zero		1


	//   ....[34]....
        /*050c*/ 	.word	0x0000ba90
        /*0510*/ 	.word	0x00000009
        /*0514*/ 	.word	0x00000000
        /*0518*/ 	.short	0x0101
        /*051a*/ 	.byte	0x3f
	.zero		1


	//   ....[35]....
        /*051c*/ 	.word	0x0000c990
        /*0520*/ 	.word	0x000000ff
        /*0524*/ 	.word	0x00000000
        /*0528*/ 	.short	0x0101
        /*052a*/ 	.byte	0x04
	.zero		1


	//   ....[36]....
        /*052c*/ 	.word	0x0000ecf0
        /*0530*/ 	.word	0x000000ff
        /*0534*/ 	.word	0x00036840
        /*0538*/ 	.short	0x010a
        /*053a*/ 	.byte	0x26
	.zero		1


	//   ....[37]....
        /*053c*/ 	.word	0x0000fad0
        /*0540*/ 	.word	0x000000ff
        /*0544*/ 	.word	0x00036800
        /*0548*/ 	.short	0x0107
        /*054a*/ 	.byte	0x26
	.zero		1


	//   ....[38]....
        /*054c*/ 	.word	0x0000fb40
        /*0550*/ 	.word	0x000000ff
        /*0554*/ 	.word	0x00036800
        /*0558*/ 	.short	0x0101
        /*055a*/ 	.byte	0x26
	.zero		1


	//   ....[39]....
        /*055c*/ 	.word	0x0000fb50
        /*0560*/ 	.word	0x000000ff
        /*0564*/ 	.word	0x00036820
        /*0568*/ 	.short	0x010a
        /*056a*/ 	.byte	0x26
	.zero		1


	//   ....[40]....
        /*056c*/ 	.word	0x0000ff70
        /*0570*/ 	.word	0x000000ff
        /*0574*/ 	.word	0x00036848
        /*0578*/ 	.short	0x010a
        /*057a*/ 	.byte	0x26
	.zero		1


	//   ....[41]....
        /*057c*/ 	.word	0x00010320
        /*0580*/ 	.word	0x000000ff
        /*0584*/ 	.word	0x00036860
        /*0588*/ 	.short	0x010a
        /*058a*/ 	.byte	0x26
	.zero		1


	//   ....[42]....
        /*058c*/ 	.word	0x00010900
        /*0590*/ 	.word	0x000000ff
        /*0594*/ 	.word	0x00036840
        /*0598*/ 	.short	0x010a
        /*059a*/ 	.byte	0x26
	.zero		1


	//   ....[43]....
        /*059c*/ 	.word	0x00010cc0
        /*05a0*/ 	.word	0x000000ff
        /*05a4*/ 	.word	0x00036868
        /*05a8*/ 	.short	0x010a
        /*05aa*/ 	.byte	0x26
	.zero		1


	//   ....[44]....
        /*05ac*/ 	.word	0x000112f0
        /*05b0*/ 	.word	0x000000ff
        /*05b4*/ 	.word	0x00036848
        /*05b8*/ 	.short	0x010a
        /*05ba*/ 	.byte	0x26
	.zero		1


	//   ....[45]....
        /*05bc*/ 	.word	0x00011690
        /*05c0*/ 	.word	0x000000ff
        /*05c4*/ 	.word	0x00036860
        /*05c8*/ 	.short	0x010a
        /*05ca*/ 	.byte	0x26
	.zero		1


	//   ....[46]....
        /*05cc*/ 	.word	0x00011b00
        /*05d0*/ 	.word	0x00000003
        /*05d4*/ 	.word	0x00036860
        /*05d8*/ 	.short	0x010a
        /*05da*/ 	.byte	0x3f
	.zero		1


	//   ....[47]....
        /*05dc*/ 	.word	0x00011f60
        /*05e0*/ 	.word	0x00000002
        /*05e4*/ 	.word	0x00036820
        /*05e8*/ 	.short	0x010a
        /*05ea*/ 	.byte	0x3f
	.zero		1


	//   ....[48]....
        /*05ec*/ 	.word	0x00012100
        /*05f0*/ 	.word	0x00000006
        /*05f4*/ 	.word	0x00000000
        /*05f8*/ 	.short	0x010a
        /*05fa*/ 	.byte	0x3f
	.zero		1


	//   ....[49]....
        /*05fc*/ 	.word	0x00012170
        /*0600*/ 	.word	0x00000003
        /*0604*/ 	.word	0x00000000
        /*0608*/ 	.short	0x010a
        /*060a*/ 	.byte	0x3f
	.zero		1


	//   ....[50]....
        /*060c*/ 	.word	0x000121d0
        /*0610*/ 	.word	0x00000000
        /*0614*/ 	.word	0x00000000
        /*0618*/ 	.short	0x010a
        /*061a*/ 	.byte	0x3f
	.zero		1


	//   ....[51]....
        /*061c*/ 	.word	0x00012200
        /*0620*/ 	.word	0x00000003
        /*0624*/ 	.word	0x00000000
        /*0628*/ 	.short	0x010a
        /*062a*/ 	.byte	0x3f
	.zero		1


	//   ....[52]....
        /*062c*/ 	.word	0x00012280
        /*0630*/ 	.word	0x00000003
        /*0634*/ 	.word	0x00036800
        /*0638*/ 	.short	0x010a
        /*063a*/ 	.byte	0x3f
	.zero		1


	//   ....[53]....
        /*063c*/ 	.word	0x000122f0
        /*0640*/ 	.word	0x00000003
        /*0644*/ 	.word	0x00036830
        /*0648*/ 	.short	0x010a
        /*064a*/ 	.byte	0x3f
	.zero		1


	//   ....[54]....
        /*064c*/ 	.word	0x00012360
        /*0650*/ 	.word	0x0000000d
        /*0654*/ 	.word	0x00036830
        /*0658*/ 	.short	0x010a
        /*065a*/ 	.byte	0x3f
	.zero		1


	//   ....[55]....
        /*065c*/ 	.word	0x000123c0
        /*0660*/ 	.word	0x00000009
        /*0664*/ 	.word	0x00036850
        /*0668*/ 	.short	0x010a
        /*066a*/ 	.byte	0x3f
	.zero		1


	//   ....[56]....
        /*066c*/ 	.word	0x00012410
        /*0670*/ 	.word	0x00000009
        /*0674*/ 	.word	0x00036850
        /*0678*/ 	.short	0x010a
        /*067a*/ 	.byte	0x3f
	.zero		1


	//   ....[57]....
        /*067c*/ 	.word	0x00012570
        /*0680*/ 	.word	0x00000003
        /*0684*/ 	.word	0x00036840
        /*0688*/ 	.short	0x010a
        /*068a*/ 	.byte	0x3f
	.zero		1


	//   ....[58]....
        /*068c*/ 	.word	0x000130d0
        /*0690*/ 	.word	0x00000003
        /*0694*/ 	.word	0x00036820
        /*0698*/ 	.short	0x010a
        /*069a*/ 	.byte	0x3f
	.zero		1


	//   ....[59]....
        /*069c*/ 	.word	0x00013130
        /*06a0*/ 	.word	0x00000003
        /*06a4*/ 	.word	0x00036848
        /*06a8*/ 	.short	0x010a
        /*06aa*/ 	.byte	0x3f
	.zero		1


	//   ....[60]....
        /*06ac*/ 	.word	0x00013190
        /*06b0*/ 	.word	0x00000003
        /*06b4*/ 	.word	0x00036860
        /*06b8*/ 	.short	0x010a
        /*06ba*/ 	.byte	0x3f
	.zero		1


	//   ....[61]....
        /*06bc*/ 	.word	0x000131f0
        /*06c0*/ 	.word	0x00000003
        /*06c4*/ 	.word	0x00036840
        /*06c8*/ 	.short	0x010a
        /*06ca*/ 	.byte	0x3f
	.zero		1


	//   ....[62]....
        /*06cc*/ 	.word	0x00013250
        /*06d0*/ 	.word	0x00000003
        /*06d4*/ 	.word	0x00036868
        /*06d8*/ 	.short	0x010a
        /*06da*/ 	.byte	0x3f
	.zero		1


	//   ....[63]....
        /*06dc*/ 	.word	0x000132b0
        /*06e0*/ 	.word	0x00000003
        /*06e4*/ 	.word	0x00036848
        /*06e8*/ 	.short	0x010a
        /*06ea*/ 	.byte	0x3f
	.zero		1


	//   ....[64]....
        /*06ec*/ 	.word	0x00013310
        /*06f0*/ 	.word	0x00000003
        /*06f4*/ 	.word	0x00036860
        /*06f8*/ 	.short	0x010a
        /*06fa*/ 	.byte	0x3f
	.zero		1


	//   ....[65]....
        /*06fc*/ 	.word	0x00013360
        /*0700*/ 	.word	0x00000003
        /*0704*/ 	.word	0x00036860
        /*0708*/ 	.short	0x010a
        /*070a*/ 	.byte	0x3f
	.zero		1


	//   ....[66]....
        /*070c*/ 	.word	0x000133b0
        /*0710*/ 	.word	0x00000002
        /*0714*/ 	.word	0x00036820
        /*0718*/ 	.short	0x010a
        /*071a*/ 	.byte	0x3f
	.zero		1


	//   ....[67]....
        /*071c*/ 	.word	0x00013550
        /*0720*/ 	.word	0x00000006
        /*0724*/ 	.word	0x00000000
        /*0728*/ 	.short	0x010a
        /*072a*/ 	.byte	0x3f
	.zero		1


	//   ....[68]....
        /*072c*/ 	.word	0x000135a0
        /*0730*/ 	.word	0x00000003
        /*0734*/ 	.word	0x00000000
        /*0738*/ 	.short	0x010a
        /*073a*/ 	.byte	0x3f
	.zero		1


	//   ....[69]....
        /*073c*/ 	.word	0x000135f0
        /*0740*/ 	.word	0x00000000
        /*0744*/ 	.word	0x00000000
        /*0748*/ 	.short	0x010a
        /*074a*/ 	.byte	0x3f
	.zero		1


	//----- nvinfo : EIATTR_NUM_MBARRIERS
	.align		4
.L_607:
        /*074c*/ 	.byte	0x03, 0x38
        /*074e*/ 	.short	0x0016


	//----- nvinfo : EIATTR_EXIT_INSTR_OFFSETS
	.align		4
        /*0750*/ 	.byte	0x04, 0x1c
        /*0752*/ 	.short	(.L_609 - .L_608)


	//   ....[0]....
.L_608:
        /*0754*/ 	.word	0x00012250


	//----- nvinfo : EIATTR_MAX_THREADS
	.align		4
.L_609:
        /*0758*/ 	.byte	0x04, 0x05
        /*075a*/ 	.short	(.L_611 - .L_610)
.L_610:
        /*075c*/ 	.word	0x00000180
        /*0760*/ 	.word	0x00000001
        /*0764*/ 	.word	0x00000001


	//----- nvinfo : EIATTR_CRS_STACK_SIZE
	.align		4
.L_611:
        /*0768*/ 	.byte	0x04, 0x1e
        /*076a*/ 	.short	(.L_613 - .L_612)
.L_612:
        /*076c*/ 	.word	0x00000000


	//----- nvinfo : EIATTR_CBANK_PARAM_SIZE
	.align		4
.L_613:
        /*0770*/ 	.byte	0x03, 0x19
        /*0772*/ 	.short	0x0a70


	//----- nvinfo : EIATTR_PARAM_CBANK
	.align		4
        /*0774*/ 	.byte	0x04, 0x0a
        /*0776*/ 	.short	(.L_615 - .L_614)
	.align		4
.L_614:
        /*0778*/ 	.word	index@(.nv.constant0._ZN7cutlass13device_kernelIN5flash11enable_sm90INS1_16FlashAttnFwdSm90INS1_25CollectiveMainloopFwdSm90ILi2EN4cute5tupleIJNS5_1CILi1EEES8_S8_EEENS6_IJNS7_ILi128EEENS7_ILi112EEENS7_ILi192EEEEEELi192ENS_6half_tEfNS_4arch4Sm90ELb0ELb0ELb1ELb0ELb0ELb0ELb0ELb1ELb1ELb1ELb1ELb0EEENS1_21CollectiveEpilogueFwdINS6_IJSA_SC_SB_EEES9_SE_SG_Li256ELb0ELb1ELb1ELb0EEENS1_19SingleTileSchedulerILb0ELb1ELb1ELi128EEEEEEEEEvNT_6ParamsE)
        /*077c*/ 	.short	0x0210
        /*077e*/ 	.short	0x0a70


	//----- nvinfo : EIATTR_SW_WAR
	.align		4
.L_615:
        /*0780*/ 	.byte	0x04, 0x36
        /*0782*/ 	.short	(.L_617 - .L_616)
.L_616:
        /*0784*/ 	.word	0x00000008
.L_617:


//--------------------- .nv.info._ZN7cutlass13device_kernelIN5flash11enable_sm90INS1_16FlashAttnFwdSm90INS1_25CollectiveMainloopFwdSm90ILi2EN4cute5tupleIJNS5_1CILi1EEES8_S8_EEENS6_IJNS7_ILi128EEENS7_ILi112EEENS7_ILi192EEEEEELi192ENS_6half_tEfNS_4arch4Sm90ELb0ELb0ELb1ELb1ELb0ELb0ELb0ELb1ELb1ELb1ELb1ELb0EEENS1_21CollectiveEpilogueFwdINS6_IJSA_SC_SB_EEES9_SE_SG_Li256ELb1ELb1ELb1ELb0EEENS1_36VarlenDynamicPersistentTileSchedulerILi128ELi112ELi256ELi128ELb1ELb1ELb1ELb0ELb1ELb1EEEEEEEEEvNT_6ParamsE --------------------------
	.section	.nv.info._ZN7cutlass13device_kernelIN5flash11enable_sm90INS1_16FlashAttnFwdSm90INS1_25CollectiveMainloopFwdSm90ILi2EN4cute5tupleIJNS5_1CILi1EEES8_S8_EEENS6_IJNS7_ILi128EEENS7_ILi112EEENS7_ILi192EEEEEELi192ENS_6half_tEfNS_4arch4Sm90ELb0ELb0ELb1ELb1ELb0ELb0ELb0ELb1ELb1ELb1ELb1ELb0EEENS1_21CollectiveEpilogueFwdINS6_IJSA_SC_SB_EEES9_SE_SG_Li256ELb1ELb1ELb1ELb0EEENS1_36VarlenDynamicPersistentTileSchedulerILi128ELi112ELi256ELi128ELb1ELb1ELb1ELb0ELb1ELb1EEEEEEEEEvNT_6ParamsE,"",@"SHT_CUDA_INFO"
	.sectionflags	@""
	.align	4


	//----- nvinfo : EIATTR_CUDA_API_VERSION
	.align		4
        /*0000*/ 	.byte	0x04, 0x37
        /*0002*/ 	.short	(.L_619 - .L_618)
.L_618:
        /*0004*/ 	.word	0x00000082


	//----- nvinfo : EIATTR_KPARAM_INFO
	.align		4
.L_619:
        /*0008*/ 	.byte	0x04, 0x17
        /*000a*/ 	.short	(.L_621 - .L_620)
.L_620:
        /*000c*/ 	.word	0x00000000
        /*0010*/ 	.short	0x0000
        /*0012*/ 	.short	0x0070
        /*0014*/ 	.byte	0x00, 0xf0, 0x01, 0x2a


	//----- nvinfo : EIATTR_SPARSE_MMA_MASK
	.align		4
.L_621:
        /*0018*/ 	.byte	0x03, 0x50
        /*001a*/ 	.short	0x0000


	//----- nvinfo : EIATTR_MAXREG_COUNT
	.align		4
        /*001c*/ 	.byte	0x03, 0x1b
        /*001e*/ 	.short	0x00a8


	//----- nvinfo : EIATTR_NUM_BARRIERS
	.align		4
        /*0020*/ 	.byte	0x02, 0x4c
        /*0022*/ 	.byte	0x09
	.zero		1


	//----- nvinfo : EIATTR_EXTERNS
	.align		4
        /*0024*/ 	.byte	0x04, 0x0f
        /*0026*/ 	.short	(.L_623 - .L_622)


	//   ....[0]....
	.align		4
.L_622:
        /*0028*/ 	.word	index@(__assertfail)


	//----- nvinfo : EIATTR_ANNOTATIONS
	.align		4
.L_623:
        /*002c*/ 	.byte	0x04, 0x55
        /*002e*/ 	.short	(.L_625 - .L_624)


	//   ....[0]....
.L_624:
        /* <DEDUP_REMOVED lines=73> */


	//----- nvinfo : EIATTR_MERCURY_ISA_VERSION
	.align		4
.L_625:
        /*04b0*/ 	.byte	0x03, 0x5f
        /*04b2*/ 	.short	0x0101


	//----- nvinfo : EIATTR_UNUSED_LOAD_BYTE_OFFSET
	.align		4
        /*04b4*/ 	.byte	0x04, 0x44
        /*04b6*/ 	.short	(.L_627 - .L_626)


	//   ....[0]....
.L_626:
        /*04b8*/ 	.word	0x00000a10
        /*04bc*/ 	.word	0x0000fff0


	//   ....[1]....
        /*04c0*/ 	.word	0x0000c1c0
        /*04c4*/ 	.word	0x0000fff0


	//----- nvinfo : EIATTR_INT_WARP_WIDE_INSTR_OFFSETS
	.align		4
.L_627:
        /*04c8*/ 	.byte	0x04, 0x31
        /*04ca*/ 	.short	(.L_629 - .L_628)


	//   ....[0]....
.L_628:
        /*04cc*/ 	.word	0x00000130


	//   ....[1]....
        /*04d0*/ 	.word	0x00000170


	//   ....[2]....
        /*04d4*/ 	.word	0x000001e0


	//   ....[3]....
        /*04d8*/ 	.word	0x00009930


	//   ....[4]....
        /*04dc*/ 	.word	0x00011700


	//   ....[5]....
        /*04e0*/ 	.word	0x000117a0


	//   ....[6]....
        /*04e4*/ 	.word	0x00015550


	//   ....[7]....
        /*04e8*/ 	.word	0x000155c0


	//----- nvinfo : EIATTR_COOP_GROUP_MASK_REGIDS
	.align		4
.L_629:
        /*04ec*/ 	.byte	0x04, 0x29
        /*04ee*/ 	.short	(.L_631 - .L_630)


	//   ....[0]....
.L_630:
        /*04f0*/ 	.word	0xffffffff


	//   ....[1]....
        /*04f4*/ 	.word	0xffffffff


	//   ....[2]....
        /*04f8*/ 	.word	0xffffffff


	//   ....[3]....
        /*04fc*/ 	.word	0xffffffff


	//   ....[4]....
        /*0500*/ 	.word	0xffffffff


	//   ....[5]....
        /*0504*/ 	.word	0xffffffff


	//   ....[6]....
        /*0508*/ 	.word	0xffffffff


	//   ....[7]....
        /*050c*/ 	.word	0xffffffff


	//   ....[8]....
        /*0510*/ 	.word	0xffffffff


	//   ....[9]....
        /*0514*/ 	.word	0xffffffff


	//   ....[10]....
        /*0518*/ 	.word	0xffffffff


	//   ....[11]....
        /*051c*/ 	.word	0xffffffff


	//   ....[12]....
        /*0520*/ 	.word	0xffffffff


	//   ....[13]....
        /*0524*/ 	.word	0xffffffff


	//   ....[14]....
        /*0528*/ 	.word	0xffffffff


	//   ....[15]....
        /*052c*/ 	.word	0xffffffff


	//   ....[16]....
        /*0530*/ 	.word	0xffffffff


	//   ....[17]....
        /*0534*/ 	.word	0xffffffff


	//   ....[18]....
        /*0538*/ 	.word	0xffffffff


	//   ....[19]....
        /*053c*/ 	.word	0xffffffff


	//   ....[20]....
        /*0540*/ 	.word	0xffffffff


	//   ....[21]....
        /*0544*/ 	.word	0xffffffff


	//   ....[22]....
        /*0548*/ 	.word	0xffffffff


	//   ....[23]....
        /*054c*/ 	.word	0xffffffff


	//   ....[24]....
        /*0550*/ 	.word	0xffffffff


	//   ....[25]....
        /*0554*/ 	.word	0xffffffff


	//   ....[26]....
        /*0558*/ 	.word	0xffffffff


	//   ....[27]....
        /*055c*/ 	.word	0xffffffff


	//   ....[28]....
        /*0560*/ 	.word	0xffffffff


	//   ....[29]....
        /*0564*/ 	.word	0xffffffff


	//   ....[30]....
        /*0568*/ 	.word	0xffffffff


	//   ....[31]....
        /*056c*/ 	.word	0xffffffff


	//   ....[32]....
        /*0570*/ 	.word	0xffffffff


	//   ....[33]....
        /*0574*/ 	.word	0xffffffff


	//   ....[34]....
        /*0578*/ 	.word	0xffffffff


	//   ....[35]....
        /*057c*/ 	.word	0xffffffff


	//   ....[36]....
        /*0580*/ 	.word	0xffffffff


	//   ....[37]....
        /*0584*/ 	.word	0xffffffff


	//   ....[38]....
        /*0588*/ 	.word	0xffffffff


	//   ....[39]....
        /*058c*/ 	.word	0xffffffff


	//   ....[40]....
        /*0590*/ 	.word	0xffffffff


	//   ....[41]....
        /*0594*/ 	.word	0xffffffff


	//   ....[42]....
        /*0598*/ 	.word	0xffffffff


	//   ....[43]....
        /*059c*/ 	.word	0xffffffff


	//   ....[44]....
        /*05a0*/ 	.word	0xffffffff


	//   ....[45]....
        /*05a4*/ 	.word	0xffffffff


	//   ....[46]....
        /*05a8*/ 	.word	0xffffffff


	//   ....[47]....
        /*05ac*/ 	.word	0xffffffff


	//   ....[48]....
        /*05b0*/ 	.word	0xffffffff


	//   ....[49]....
        /*05b4*/ 	.word	0xffffffff


	//   ....[50]....
        /*05b8*/ 	.word	0xffffffff


	//   ....[51]....
        /*05bc*/ 	.word	0xffffffff


	//   ....[52]....
        /*05c0*/ 	.word	0xffffffff


	//   ....[53]....
        /*05c4*/ 	.word	0xffffffff


	//   ....[54]....
        /*05c8*/ 	.word	0xffffffff


	//   ....[55]....
        /*05cc*/ 	.word	0xffffffff


	//   ....[56]....
        /*05d0*/ 	.word	0xffffffff


	//   ....[57]....
        /*05d4*/ 	.word	0xffffffff


	//   ....[58]....
        /*05d8*/ 	.word	0xffffffff


	//   ....[59]....
        /*05dc*/ 	.word	0xffffffff


	//   ....[60]....
        /*05e0*/ 	.word	0xffffffff


	//   ....[61]....
        /*05e4*/ 	.word	0xffffffff


	//   ....[62]....
        /*05e8*/ 	.word	0xffffffff


	//   ....[63]....
        /*05ec*/ 	.word	0xffffffff


	//   ....[64]....
        /*05f0*/ 	.word	0xffffffff


	//   ....[65]....
        /*05f4*/ 	.word	0xffffffff


	//   ....[66]....
        /*05f8*/ 	.word	0xffffffff


	//   ....[67]....
        /*05fc*/ 	.word	0xffffffff


	//   ....[68]....
        /*0600*/ 	.word	0xffffffff


	//   ....[69]....
        /*0604*/ 	.word	0xffffffff


	//   ....[70]....
        /*0608*/ 	.word	0xffffffff


	//   ....[71]....
        /*060c*/ 	.word	0xffffffff


	//   ....[72]....
        /*0610*/ 	.word	0xffffffff


	//   ....[73]....
        /*0614*/ 	.word	0xffffffff


	//   ....[74]....
        /*0618*/ 	.word	0xffffffff


	//   ....[75]....
        /*061c*/ 	.word	0xffffffff


	//   ....[76]....
        /*0620*/ 	.word	0xffffffff


	//   ....[77]....
        /*0624*/ 	.word	0xffffffff


	//   ....[78]....
        /*0628*/ 	.word	0xffffffff


	//   ....[79]....
        /*062c*/ 	.word	0xffffffff


	//   ....[80]....
        /*0630*/ 	.word	0xffffffff


	//   ....[81]....
        /*0634*/ 	.word	0xffffffff


	//   ....[82]....
        /*0638*/ 	.word	0xffffffff


	//   ....[83]....
        /*063c*/ 	.word	0xffffffff


	//   ....[84]....
        /*0640*/ 	.word	0xffffffff


	//   ....[85]....
        /*0644*/ 	.word	0xffffffff


	//   ....[86]....
        /*0648*/ 	.word	0xffffffff


	//   ....[87]....
        /*064c*/ 	.word	0xffffffff


	//   ....[88]....
        /*0650*/ 	.word	0xffffffff


	//   ....[89]....
        /*0654*/ 	.word	0xffffffff


	//   ....[90]....
        /*0658*/ 	.word	0xffffffff


	//   ....[91]....
        /*065c*/ 	.word	0xffffffff


	//   ....[92]....
        /*0660*/ 	.word	0xffffffff


	//   ....[93]....
        /*0664*/ 	.word	0xffffffff


	//   ....[94]....
        /*0668*/ 	.word	0xffffffff


	//   ....[95]....
        /*066c*/ 	.word	0xffffffff


	//   ....[96]....
        /*0670*/ 	.word	0xffffffff


	//   ....[97]....
        /*0674*/ 	.word	0x0500000f


	//   ....[98]....
        /*0678*/ 	.word	0x0500000f


	//   ....[99]....
        /*067c*/ 	.word	0x0500000f


	//   ....[100]....
        /*0680*/ 	.word	0x0500000f


	//   ....[101]....
        /*0684*/ 	.word	0x0500000f


	//   ....[102]....
        /*0688*/ 	.word	0x0500000f


	//   ....[103]....
        /*068c*/ 	.word	0x0500000f


	//   ....[104]....
        /*0690*/ 	.word	0x0500000f


	//   ....[105]....
        /*0694*/ 	.word	0x0500000f


	//   ....[106]....
        /*0698*/ 	.word	0x0500000f


	//   ....[107]....
        /*069c*/ 	.word	0x0500000f


	//   ....[108]....
        /*06a0*/ 	.word	0x0500000f


	//   ....[109]....
        /*06a4*/ 	.word	0x0500000f


	//   ....[110]....
        /*06a8*/ 	.word	0x0500000f


	//   ....[111]....
        /*06ac*/ 	.word	0x0500000f


	//   ....[112]....
        /*06b0*/ 	.word	0x0500000f


	//   ....[113]....
        /*06b4*/ 	.word	0x0500000f


	//   ....[114]....
        /*06b8*/ 	.word	0x0500000f


	//   ....[115]....
        /*06bc*/ 	.word	0x0500000f


	//   ....[116]....
        /*06c0*/ 	.word	0x0500000f


	//   ....[117]....
        /*06c4*/ 	.word	0x0500000f


	//   ....[118]....
        /*06c8*/ 	.word	0x0500000f


	//   ....[119]....
        /*06cc*/ 	.word	0x0500000f


	//   ....[120]....
        /*06d0*/ 	.word	0x0500000f


	//   ....[121]....
        /*06d4*/ 	.word	0x0500000f


	//   ....[122]....
        /*06d8*/ 	.word	0x0500000f


	//   ....[123]....
        /*06dc*/ 	.word	0x0500000f


	//   ....[124]....
        /*06e0*/ 	.word	0x0500000f


	//   ....[125]....
        /*06e4*/ 	.word	0x0500000f


	//   ....[126]....
        /*06e8*/ 	.word	0x0500000f


	//   ....[127]....
        /*06ec*/ 	.word	0x0500000f


	//   ....[128]....
        /*06f0*/ 	.word	0x0500000f


	//   ....[129]....
        /*06f4*/ 	.word	0x0500000f


	//   ....[130]....
        /*06f8*/ 	.word	0x0500000f


	//   ....[131]....
        /*06fc*/ 	.word	0x0500000f


	//   ....[132]....
        /*0700*/ 	.word	0x0500000f


	//----- nvinfo : EIATTR_COOP_GROUP_INSTR_OFFSETS
	.align		4
.L_631:
        /*0704*/ 	.byte	0x04, 0x28
        /*0706*/ 	.short	(.L_633 - .L_632)


	//   ....[0]....
.L_632:
        /*0708*/ 	.word	0x00000060


	//   ....[1]....
        /*070c*/ 	.word	0x00000140


	//   ....[2]....
        /*0710*/ 	.word	0x00000190


	//   ....[3]....
        /*0714*/ 	.word	0x000003c0


	//   ....[4]....
        /*0718*/ 	.word	0x00000520


	//   ....[5]....
        /*071c*/ 	.word	0x00000640


	//   ....[6]....
        /*0720*/ 	.word	0x000007a0


	//   ....[7]....
        /*0724*/ 	.word	0x00001c80


	//   ....[8]....
        /*0728*/ 	.word	0x00005480


	//   ....[9]....
        /*072c*/ 	.word	0x000054b0


	//   ....[10]....
        /*0730*/ 	.word	0x00005ad0


	//   ....[11]....
        /*0734*/ 	.word	0x00005b20


	//   ....[12]....
        /*0738*/ 	.word	0x00009c40


	//   ....[13]....
        /*073c*/ 	.word	0x00009cd0


	//   ....[14]....
        /*0740*/ 	.word	0x0000a1a0


	//   ....[15]....
        /*0744*/ 	.word	0x0000a200


	//   ....[16]....
        /*0748*/ 	.word	0x0000b610


	//   ....[17]....
        /*074c*/ 	.word	0x0000b650


	//   ....[18]....
        /*0750*/ 	.word	0x0000b750


	//   ....[19]....
        /*0754*/ 	.word	0x0000b770


	//   ....[20]....
        /*0758*/ 	.word	0x0000d0c0


	//   ....[21]....
        /*075c*/ 	.word	0x0000d0d0


	//   ....[22]....
        /*0760*/ 	.word	0x0000d0e0


	//   ....[23]....
        /*0764*/ 	.word	0x0000d110


	//   ....[24]....
        /*0768*/ 	.word	0x0000da10


	//   ....[25]....
        /*076c*/ 	.word	0x0000da30


	//   ....[26]....
        /*0770*/ 	.word	0x0000db90


	//   ....[27]....
        /*0774*/ 	.word	0x0000dbb0


	//   ....[28]....
        /*0778*/ 	.word	0x0000dcc0


	//   ....[29]....
        /*077c*/ 	.word	0x0000dce0


	//   ....[30]....
        /*0780*/ 	.word	0x0000de00


	//   ....[31]....
        /*0784*/ 	.word	0x0000de20


	//   ....[32]....
        /*0788*/ 	.word	0x0000e3a0


	//   ....[33]....
        /*078c*/ 	.word	0x0000e3b0


	//   ....[34]....
        /*0790*/ 	.word	0x0000ea00


	//   ....[35]....
        /*0794*/ 	.word	0x0000ea10


	//   ....[36]....
        /*0798*/ 	.word	0x0000fac0


	//   ....[37]....
        /*079c*/ 	.word	0x0000faf0


	//   ....[38]....
        /*07a0*/ 	.word	0x0000fc20


	//   ....[39]....
        /*07a4*/ 	.word	0x0000fc40


	//   ....[40]....
        /*07a8*/ 	.word	0x0000fd50


	//   ....[41]....
        /*07ac*/ 	.word	0x0000fd70


	//   ....[42]....
        /*07b0*/ 	.word	0x0000fe90


	//   ....[43]....
        /*07b4*/ 	.word	0x0000feb0


	//   ....[44]....
        /*07b8*/ 	.word	0x00010050


	//   ....[45]....
        /*07bc*/ 	.word	0x00010290


	//   ....[46]....
        /*07c0*/ 	.word	0x000102c0


	//   ....[47]....
        /*07c4*/ 	.word	0x000102f0


	//   ....[48]....
        /*07c8*/ 	.word	0x00010320


	//   ....[49]....
        /*07cc*/ 	.word	0x00010350


	//   ....[50]....
        /*07d0*/ 	.word	0x00010380


	//   ....[51]....
        /*07d4*/ 	.word	0x00010530


	//   ....[52]....
        /*07d8*/ 	.word	0x00010560


	//   ....[53]....
        /*07dc*/ 	.word	0x00010590


	//   ....[54]....
        /*07e0*/ 	.word	0x000105c0


	//   ....[55]....
        /*07e4*/ 	.word	0x000105f0


	//   ....[56]....
        /*07e8*/ 	.word	0x00010620


	//   ....[57]....
        /*07ec*/ 	.word	0x000106b0


	//   ....[58]....
        /*07f0*/ 	.word	0x000106e0


	//   ....[59]....
        /*07f4*/ 	.word	0x000106f0


	//   ....[60]....
        /*07f8*/ 	.word	0x000107a0


	//   ....[61]....
        /*07fc*/ 	.word	0x00011d00


	//   ....[62]....
        /*0800*/ 	.word	0x000128d0


	//   ....[63]....
        /*0804*/ 	.word	0x000128f0


	//   ....[64]....
        /*0808*/ 	.word	0x00012930


	//   ....[65]....
        /*080c*/ 	.word	0x00012960


	//   ....[66]....
        /*0810*/ 	.word	0x00012a80


	//   ....[67]....
        /*0814*/ 	.word	0x00012a90


	//   ....[68]....
        /*0818*/ 	.word	0x00012b30


	//   ....[69]....
        /*081c*/ 	.word	0x00012b40


	//   ....[70]....
        /*0820*/ 	.word	0x00012be0


	//   ....[71]....
        /*0824*/ 	.word	0x00012bf0


	//   ....[72]....
        /*0828*/ 	.word	0x00012c90


	//   ....[73]....
        /*082c*/ 	.word	0x00012ca0


	//   ....[74]....
        /*0830*/ 	.word	0x00012d20


	//   ....[75]....
        /*0834*/ 	.word	0x00012d50


	//   ....[76]....
        /*0838*/ 	.word	0x00012da0


	//   ....[77]....
        /*083c*/ 	.word	0x00012de0


	//   ....[78]....
        /*0840*/ 	.word	0x00015da0


	//   ....[79]....
        /*0844*/ 	.word	0x00015dd0


	//   ....[80]....
        /*0848*/ 	.word	0x00015e30


	//   ....[81]....
        /*084c*/ 	.word	0x00015e60


	//   ....[82]....
        /*0850*/ 	.word	0x00015e90


	//   ....[83]....
        /*0854*/ 	.word	0x00015ec0


	//   ....[84]....
        /*0858*/ 	.word	0x00015ef0


	//   ....[85]....
        /*085c*/ 	.word	0x00015f20


	//   ....[86]....
        /*0860*/ 	.word	0x000160f0


	//   ....[87]....
        /*0864*/ 	.word	0x00016120


	//   ....[88]....
        /*0868*/ 	.word	0x00016150


	//   ....[89]....
        /*086c*/ 	.word	0x00016180


	//   ....[90]....
        /*0870*/ 	.word	0x000161b0


	//   ....[91]....
        /*0874*/ 	.word	0x000161e0


	//   ....[92]....
        /*0878*/ 	.word	0x000162a0


	//   ....[93]....
        /*087c*/ 	.word	0x000162c0


	//   ....[94]....
        /*0880*/ 	.word	0x000162d0


	//   ....[95]....
        /*0884*/ 	.word	0x00016330


	//   ....[96]....
        /*0888*/ 	.word	0x00016a50


	//   ....[97]....
        /*088c*/ 	.word	0x00016f40


	//   ....[98]....
        /*0890*/ 	.word	0x000170c0


	//   ....[99]....
        /*0894*/ 	.word	0x00017110


	//   ....[100]....
        /*0898*/ 	.word	0x000172d0


	//   ....[101]....
        /*089c*/ 	.word	0x00017320


	//   ....[102]....
        /*08a0*/ 	.word	0x00017460


	//   ....[103]....
        /*08a4*/ 	.word	0x000174d0


	//   ....[104]....
        /*08a8*/ 	.word	0x00017600


	//   ....[105]....
        /*08ac*/ 	.word	0x00017650


	//   ....[106]....
        /*08b0*/ 	.word	0x00017780


	//   ....[107]....
        /*08b4*/ 	.word	0x000177d0


	//   ....[108]....
        /*08b8*/ 	.word	0x00017900


	//   ....[109]....
        /*08bc*/ 	.word	0x00017950


	//   ....[110]....
        /*08c0*/ 	.word	0x00017a60


	//   ....[111]....
        /*08c4*/ 	.word	0x00017ad0


	//   ....[112]....
        /*08c8*/ 	.word	0x00017be0


	//   ....[113]....
        /*08cc*/ 	.word	0x00017c30


	//   ....[114]....
        /*08d0*/ 	.word	0x00017f60


	//   ....[115]....
        /*08d4*/ 	.word	0x00018000


	//   ....[116]....
        /*08d8*/ 	.word	0x000181b0


	//   ....[117]....
        /*08dc*/ 	.word	0x00018230


	//   ....[118]....
        /*08e0*/ 	.word	0x000182b0


	//   ....[119]....
        /*08e4*/ 	.word	0x00018330


	//   ....[120]....
        /*08e8*/ 	.word	0x000183b0


	//   ....[121]....
        /*08ec*/ 	.word	0x00018440


	//   ....[122]....
        /*08f0*/ 	.word	0x000184e0


	//   ....[123]....
        /*08f4*/ 	.word	0x00018590


	//   ....[124]....
        /*08f8*/ 	.word	0x00018610


	//   ....[125]....
        /*08fc*/ 	.word	0x00018690


	//   ....[126]....
        /*0900*/ 	.word	0x00018710


	//   ....[127]....
        /*0904*/ 	.word	0x000187a0


	//   ....[128]....
        /*0908*/ 	.word	0x00018820


	//   ....[129]....
        /*090c*/ 	.word	0x000188c0


	//   ....[130]....
        /*0910*/ 	.word	0x00018910


	//   ....[131]....
        /*0914*/ 	.word	0x000189a0


	//   ....[132]....
        /*0918*/ 	.word	0x00018ad0


	//----- nvinfo : EIATTR_REG_RECONFIG
	.align		4
.L_633:
        /*091c*/ 	.byte	0x01, 0x54
	.zero		2


	//----- nvinfo : EIATTR_SYSCALL_OFFSETS
	.align		4
        /*0920*/ 	.byte	0x04, 0x46
        /*0922*/ 	.short	(.L_635 - .L_634)


	//   ....[0]....
.L_634:
        /*0924*/ 	.word	0x00001e00


	//   ....[1]....
        /*0928*/ 	.word	0x00011910


	//   ....[2]....
        /*092c*/ 	.word	0x00011a60


	//   ....[3]....
        /*0930*/ 	.word	0x00011b60


	//   ....[4]....
        /*0934*/ 	.word	0x000124b0


	//----- nvinfo : EIATTR_MBARRIER_INSTR_OFFSETS
	.align		4
.L_635:
        /*0938*/ 	.byte	0x04, 0x39
        /*093a*/ 	.short	(.L_637 - .L_636)


	//   ....[0]....
.L_636:
        /*093c*/ 	.word	0x00000270
        /*0940*/ 	.word	0x000000ff
        /*0944*/ 	.word	0x00036800
        /*0948*/ 	.short	0x0100
        /*094a*/ 	.byte	0x08
	.zero		1


	//   ....[1]....
        /*094c*/ 	.word	0x00000280
        /*0950*/ 	.word	0x000000ff
        /*0954*/ 	.word	0x00036820
        /*0958*/ 	.short	0x0100
        /*095a*/ 	.byte	0x08
	.zero		1


	//   ....[2]....
        /*095c*/ 	.word	0x00000370
        /*0960*/ 	.word	0x000000ff
        /*0964*/ 	.word	0x00036830
        /*0968*/ 	.short	0x0100
        /*096a*/ 	.byte	0x08
	.zero		1


	//   ....[3]....
        /*096c*/ 	.word	0x00000380
        /*0970*/ 	.word	0x000000ff
        /*0974*/ 	.word	0x00036840
        /*0978*/ 	.short	0x0100
        /*097a*/ 	.byte	0x08
	.zero		1


	//   ....[4]....
        /*097c*/ 	.word	0x00000390
        /*0980*/ 	.word	0x000000ff
        /*0984*/ 	.word	0x00036838
        /*0988*/ 	.short	0x0100
        /*098a*/ 	.byte	0x08
	.zero		1


	//   ....[5]....
        /*098c*/ 	.word	0x000003a0
        /*0990*/ 	.word	0x000000ff
        /*0994*/ 	.word	0x00036848
        /*0998*/ 	.short	0x0100
        /*099a*/ 	.byte	0x08
	.zero		1


	//   ....[6]....
        /*099c*/ 	.word	0x000004d0
        /*09a0*/ 	.word	0x000000ff
        /*09a4*/ 	.word	0x00036850
        /*09a8*/ 	.short	0x0100
        /*09aa*/ 	.byte	0x08
	.zero		1


	//   ....[7]....
        /*09ac*/ 	.word	0x000004e0
        /*09b0*/ 	.word	0x000000ff
        /*09b4*/ 	.word	0x00036860
        /*09b8*/ 	.short	0x0100
        /*09ba*/ 	.byte	0x08
	.zero		1


	//   ....[8]....
        /*09bc*/ 	.word	0x000004f0
        /*09c0*/ 	.word	0x000000ff
        /*09c4*/ 	.word	0x00036858
        /*09c8*/ 	.short	0x0100
        /*09ca*/ 	.byte	0x08
	.zero		1


	//   ....[9]....
        /*09cc*/ 	.word	0x00000500
        /*09d0*/ 	.word	0x000000ff
        /*09d4*/ 	.word	0x00036868
        /*09d8*/ 	.short	0x0100
        /*09da*/ 	.byte	0x08
	.zero		1


	//   ....[10]....
        /*09dc*/ 	.word	0x000005f0
        /*09e0*/ 	.word	0x000000ff
        /*09e4*/ 	.word	0x00036870
        /*09e8*/ 	.short	0x0100
        /*09ea*/ 	.byte	0x06
	.zero		1


	//   ....[11]....
        /*09ec*/ 	.word	0x00000600
        /*09f0*/ 	.word	0x000000ff
        /*09f4*/ 	.word	0x00036880
        /*09f8*/ 	.short	0x0100
        /*09fa*/ 	.byte	0x06
	.zero		1


	//   ....[12]....
        /*09fc*/ 	.word	0x00000610
        /*0a00*/ 	.word	0x000000ff
        /*0a04*/ 	.word	0x00036878
        /*0a08*/ 	.short	0x0100
        /*0a0a*/ 	.byte	0x06
	.zero		1


	//   ....[13]....
        /*0a0c*/ 	.word	0x00000620
        /*0a10*/ 	.word	0x000000ff
        /*0a14*/ 	.word	0x00036888
        /*0a18*/ 	.short	0x0100
        /*0a1a*/ 	.byte	0x06
	.zero		1


	//   ....[14]....
        /*0a1c*/ 	.word	0x00000750
        /*0a20*/ 	.word	0x000000ff
        /*0a24*/ 	.word	0x00036890
        /*0a28*/ 	.short	0x0100
        /*0a2a*/ 	.byte	0x08
	.zero		1


	//   ....[15]....
        /*0a2c*/ 	.word	0x00000760
        /*0a30*/ 	.word	0x000000ff
        /*0a34*/ 	.word	0x000368a0
        /*0a38*/ 	.short	0x0100
        /*0a3a*/ 	.byte	0x08
	.zero		1


	//   ....[16]....
        /*0a3c*/ 	.word	0x00000770
        /*0a40*/ 	.word	0x000000ff
        /*0a44*/ 	.word	0x00036898
        /*0a48*/ 	.short	0x0100
        /*0a4a*/ 	.byte	0x08
	.zero		1


	//   ....[17]....
        /*0a4c*/ 	.word	0x00000780
        /*0a50*/ 	.word	0x000000ff
        /*0a54*/ 	.word	0x000368a8
        /*0a58*/ 	.short	0x0100
        /*0a5a*/ 	.byte	0x08
	.zero		1


	//   ....[18]....
        /*0a5c*/ 	.word	0x000008b0
        /*0a60*/ 	.word	0x000000ff
        /*0a64*/ 	.word	0x000368b0
        /*0a68*/ 	.short	0x0100
        /*0a6a*/ 	.byte	0x08
	.zero		1


	//   ....[19]....
        /*0a6c*/ 	.word	0x000008c0
        /*0a70*/ 	.word	0x000000ff
        /*0a74*/ 	.word	0x000368c0
        /*0a78*/ 	.short	0x0100
        /*0a7a*/ 	.byte	0x08
	.zero		1


	//   ....[20]....
        /*0a7c*/ 	.word	0x000008d0
        /*0a80*/ 	.word	0x000000ff
        /*0a84*/ 	.word	0x000368b8
        /*0a88*/ 	.short	0x0100
        /*0a8a*/ 	.byte	0x08
	.zero		1


	//   ....[21]....
        /*0a8c*/ 	.word	0x000008e0
        /*0a90*/ 	.word	0x000000ff
        /*0a94*/ 	.word	0x000368c8
        /*0a98*/ 	.short	0x0100
        /*0a9a*/ 	.byte	0x08
	.zero		1


	//   ....[22]....
        /*0a9c*/ 	.word	0x00001ec0
        /*0aa0*/ 	.word	0x00000002
        /*0aa4*/ 	.word	0x00036800
        /*0aa8*/ 	.short	0x010a
        /*0aaa*/ 	.byte	0x3f
	.zero		1


	//   ....[23]....
        /*0aac*/ 	.word	0x00001f50
        /*0ab0*/ 	.word	0x00000000
        /*0ab4*/ 	.word	0x00036830
        /*0ab8*/ 	.short	0x010a
        /*0aba*/ 	.byte	0x3f
	.zero		1


	//   ....[24]....
        /*0abc*/ 	.word	0x00001fc0
        /*0ac0*/ 	.word	0x00000000
        /*0ac4*/ 	.word	0x00036830
        /*0ac8*/ 	.short	0x010a
        /*0aca*/ 	.byte	0x3f
	.zero		1


	//   ....[25]....
        /*0acc*/ 	.word	0x000050c0
        /*0ad0*/ 	.word	0x00000000
        /*0ad4*/ 	.word	0x00000000
        /*0ad8*/ 	.short	0x0101
        /*0ada*/ 	.byte	0x3f
	.zero		1


	//   ....[26]....
        /*0adc*/ 	.word	0x00006b80
        /*0ae0*/ 	.word	0x000000ff
        /*0ae4*/ 	.word	0x00036830
        /*0ae8*/ 	.short	0x010a
        /*0aea*/ 	.byte	0x3d
	.zero		1


	//   ....[27]....
        /*0aec*/ 	.word	0x00006bc0
        /*0af0*/ 	.word	0x000000ff
        /*0af4*/ 	.word	0x00036830
        /*0af8*/ 	.short	0x010a
        /*0afa*/ 	.byte	0x3d
	.zero		1


	//   ....[28]....
        /*0afc*/ 	.word	0x00009340
        /*0b00*/ 	.word	0x000000ff
        /*0b04*/ 	.word	0x00036850
        /*0b08*/ 	.short	0x010a
        /*0b0a*/ 	.byte	0x07
	.zero		1


	//   ....[29]....
        /*0b0c*/ 	.word	0x00009380
        /*0b10*/ 	.word	0x000000ff
        /*0b14*/ 	.word	0x00036850
        /*0b18*/ 	.short	0x010a
        /*0b1a*/ 	.byte	0x07
	.zero		1


	//   ....[30]....
        /*0b1c*/ 	.word	0x0000ae70
        /*0b20*/ 	.word	0x000000ff
        /*0b24*/ 	.word	0x00000000
        /*0b28*/ 	.short	0x0101
        /*0b2a*/ 	.byte	0x3d
	.zero		1


	//   ....[31]....
        /*0b2c*/ 	.word	0x0000aee0
        /*0b30*/ 	.word	0x000000ff
        /*0b34*/ 	.word	0x00000000
        /*0b38*/ 	.short	0x0101
        /*0b3a*/ 	.byte	0x07
	.zero		1


	//   ....[32]....
        /*0b3c*/ 	.word	0x0000b570
        /*0b40*/ 	.word	0x0000000f
        /*0b44*/ 	.word	0x00036850
        /*0b48*/ 	.short	0x010a
        /*0b4a*/ 	.byte	0x3f
	.zero		1


	//   ....[33]....
        /*0b4c*/ 	.word	0x0000b5b0
        /*0b50*/ 	.word	0x0000000f
        /*0b54*/ 	.word	0x00036850
        /*0b58*/ 	.short	0x010a
        /*0b5a*/ 	.byte	0x3f
	.zero		1


	//   ....[34]....
        /*0b5c*/ 	.word	0x0000bb60
        /*0b60*/ 	.word	0x0000000b
        /*0b64*/ 	.word	0x00000000
        /*0b68*/ 	.short	0x0101
        /*0b6a*/ 	.byte	0x3f
	.zero		1


	//   ....[35]....
        /*0b6c*/ 	.word	0x0000d9f0
        /*0b70*/ 	.word	0x000000ff
        /*0b74*/ 	.word	0x00000000
        /*0b78*/ 	.short	0x0101
        /*0b7a*/ 	.byte	0x08
	.zero		1


	//   ....[36]....
        /*0b7c*/ 	.word	0x0000e120
        /*0b80*/ 	.word	0x000000ff
        /*0b84*/ 	.word	0x00000000
        /*0b88*/ 	.short	0x0101
        /*0b8a*/ 	.byte	0x08
	.zero		1


	//   ....[37]....
        /*0b8c*/ 	.word	0x00011f60
        /*0b90*/ 	.word	0x00000000
        /*0b94*/ 	.word	0x00036840
        /*0b98*/ 	.short	0x010a
        /*0b9a*/ 	.byte	0x3f
	.zero		1


	//   ....[38]....
        /*0b9c*/ 	.word	0x00012f00
        /*0ba0*/ 	.word	0x00000012
        /*0ba4*/ 	.word	0x00036800
        /*0ba8*/ 	.short	0x0107
        /*0baa*/ 	.byte	0x3f
	.zero		1


	//   ....[39]....
        /*0bac*/ 	.word	0x00013010
        /*0bb0*/ 	.word	0x00000012
        /*0bb4*/ 	.word	0x00036800
        /*0bb8*/ 	.short	0x0101
        /*0bba*/ 	.byte	0x3f
	.zero		1


	//   ....[40]....
        /*0bbc*/ 	.word	0x00013030
        /*0bc0*/ 	.word	0x00000012
        /*0bc4*/ 	.word	0x00036820
        /*0bc8*/ 	.short	0x010a
        /*0bca*/ 	.byte	0x3f
	.zero		1


	//   ....[41]....
        /*0bcc*/ 	.word	0x00013400
        /*0bd0*/ 	.word	0x00000003
        /*0bd4*/ 	.word	0x00036840
        /*0bd8*/ 	.short	0x010a
        /*0bda*/ 	.byte	0x3f
	.zero		1


	//   ....[42]....
        /*0bdc*/ 	.word	0x000138a0
        /*0be0*/ 	.word	0x00000003
        /*0be4*/ 	.word	0x00000060
        /*0be8*/ 	.short	0x010a
        /*0bea*/ 	.byte	0x3f
	.zero		1


	//   ....[43]....
        /*0bec*/ 	.word	0x00014030
        /*0bf0*/ 	.word	0x00000003
        /*0bf4*/ 	.word	0x00036840
        /*0bf8*/ 	.short	0x010a
        /*0bfa*/ 	.byte	0x3f
	.zero		1


	//   ....[44]....
        /*0bfc*/ 	.word	0x000144d0
        /*0c00*/ 	.word	0x00000002
        /*0c04*/ 	.word	0x00000060
        /*0c08*/ 	.short	0x010a
        /*0c0a*/ 	.byte	0x3f
	.zero		1


	//   ....[45]....
        /*0c0c*/ 	.word	0x00014ba0
        /*0c10*/ 	.word	0x00000002
        /*0c14*/ 	.word	0x00036840
        /*0c18*/ 	.short	0x010a
        /*0c1a*/ 	.byte	0x3f
	.zero		1


	//   ....[46]....
        /*0c1c*/ 	.word	0x00015040
        /*0c20*/ 	.word	0x00000002
        /*0c24*/ 	.word	0x00000060
        /*0c28*/ 	.short	0x010a
        /*0c2a*/ 	.byte	0x3f
	.zero		1


	//   ....[47]....
        /*0c2c*/ 	.word	0x000156c0
        /*0c30*/ 	.word	0x00000000
        /*0c34*/ 	.word	0x00036860
        /*0c38*/ 	.short	0x010a
        /*0c3a*/ 	.byte	0x3f
	.zero		1


	//   ....[48]....
        /*0c3c*/ 	.word	0x000169d0
        /*0c40*/ 	.word	0x00000000
        /*0c44*/ 	.word	0x00036820
        /*0c48*/ 	.short	0x010a
        /*0c4a*/ 	.byte	0x3f
	.zero		1


	//   ....[49]....
        /*0c4c*/ 	.word	0x00016be0
        /*0c50*/ 	.word	0x00000006
        /*0c54*/ 	.word	0x00000000
        /*0c58*/ 	.short	0x010a
        /*0c5a*/ 	.byte	0x3f
	.zero		1


	//   ....[50]....
        /*0c5c*/ 	.word	0x00016c10
        /*0c60*/ 	.word	0x00000007
        /*0c64*/ 	.word	0x00000000
        /*0c68*/ 	.short	0x010a
        /*0c6a*/ 	.byte	0x3f
	.zero		1


	//   ....[51]....
        /*0c6c*/ 	.word	0x00016c70
        /*0c70*/ 	.word	0x00000004
        /*0c74*/ 	.word	0x00000000
        /*0c78*/ 	.short	0x010a
        /*0c7a*/ 	.byte	0x3f
	.zero		1


	//   ....[52]....
        /*0c7c*/ 	.word	0x00016ca0
        /*0c80*/ 	.word	0x00000003
        /*0c84*/ 	.word	0x00000000
        /*0c88*/ 	.short	0x010a
        /*0c8a*/ 	.byte	0x3f
	.zero		1


	//   ....[53]....
        /*0c8c*/ 	.word	0x00016d00
        /*0c90*/ 	.word	0x00000002
        /*0c94*/ 	.word	0x00036800
        /*0c98*/ 	.short	0x010a
        /*0c9a*/ 	.byte	0x3f
	.zero		1


	//   ....[54]....
        /*0c9c*/ 	.word	0x00016d50
        /*0ca0*/ 	.word	0x00000000
        /*0ca4*/ 	.word	0x00036830
        /*0ca8*/ 	.short	0x010a
        /*0caa*/ 	.byte	0x3f
	.zero		1


	//   ....[55]....
        /*0cac*/ 	.word	0x00016db0
        /*0cb0*/ 	.word	0x00000008
        /*0cb4*/ 	.word	0x00036830
        /*0cb8*/ 	.short	0x010a
        /*0cba*/ 	.byte	0x3f
	.zero		1


	//   ....[56]....
        /*0cbc*/ 	.word	0x00016e10
        /*0cc0*/ 	.word	0x00000006
        /*0cc4*/ 	.word	0x00036850
        /*0cc8*/ 	.short	0x010a
        /*0cca*/ 	.byte	0x3f
	.zero		1


	//   ....[57]....
        /*0ccc*/ 	.word	0x00016e60
        /*0cd0*/ 	.word	0x0000000f
        /*0cd4*/ 	.word	0x00036850
        /*0cd8*/ 	.short	0x010a
        /*0cda*/ 	.byte	0x3f
	.zero		1


	//   ....[58]....
        /*0cdc*/ 	.word	0x00017000
        /*0ce0*/ 	.word	0x00000000
        /*0ce4*/ 	.word	0x00036840
        /*0ce8*/ 	.short	0x010a
        /*0cea*/ 	.byte	0x3f
	.zero		1


	//   ....[59]....
        /*0cec*/ 	.word	0x00017c70
        /*0cf0*/ 	.word	0x00000012
        /*0cf4*/ 	.word	0x00036820
        /*0cf8*/ 	.short	0x010a
        /*0cfa*/ 	.byte	0x3f
	.zero		1


	//   ....[60]....
        /*0cfc*/ 	.word	0x00017cc0
        /*0d00*/ 	.word	0x00000003
        /*0d04*/ 	.word	0x00036840
        /*0d08*/ 	.short	0x010a
        /*0d0a*/ 	.byte	0x3f
	.zero		1


	//   ....[61]....
        /*0d0c*/ 	.word	0x00017d10
        /*0d10*/ 	.word	0x00000003
        /*0d14*/ 	.word	0x00000060
        /*0d18*/ 	.short	0x010a
        /*0d1a*/ 	.byte	0x3f
	.zero		1


	//   ....[62]....
        /*0d1c*/ 	.word	0x00017d60
        /*0d20*/ 	.word	0x00000003
        /*0d24*/ 	.word	0x00036840
        /*0d28*/ 	.short	0x010a
        /*0d2a*/ 	.byte	0x3f
	.zero		1


	//   ....[63]....
        /*0d2c*/ 	.word	0x00017db0
        /*0d30*/ 	.word	0x00000002
        /*0d34*/ 	.word	0x00000060
        /*0d38*/ 	.short	0x010a
        /*0d3a*/ 	.byte	0x3f
	.zero		1


	//   ....[64]....
        /*0d3c*/ 	.word	0x00017e00
        /*0d40*/ 	.word	0x00000002
        /*0d44*/ 	.word	0x00036840
        /*0d48*/ 	.short	0x010a
        /*0d4a*/ 	.byte	0x3f
	.zero		1


	//   ....[65]....
        /*0d4c*/ 	.word	0x00017e50
        /*0d50*/ 	.word	0x00000002
        /*0d54*/ 	.word	0x00000060
        /*0d58*/ 	.short	0x010a
        /*0d5a*/ 	.byte	0x3f
	.zero		1


	//   ....[66]....
        /*0d5c*/ 	.word	0x00017ea0
        /*0d60*/ 	.word	0x00000000
        /*0d64*/ 	.word	0x00036860
        /*0d68*/ 	.short	0x010a
        /*0d6a*/ 	.byte	0x3f
	.zero		1


	//   ....[67]....
        /*0d6c*/ 	.word	0x000189f0
        /*0d70*/ 	.word	0x00000000
        /*0d74*/ 	.word	0x00036820
        /*0d78*/ 	.short	0x010a
        /*0d7a*/ 	.byte	0x3f
	.zero		1


	//   ....[68]....
        /*0d7c*/ 	.word	0x00018b90
        /*0d80*/ 	.word	0x00000006
        /*0d84*/ 	.word	0x00000000
        /*0d88*/ 	.short	0x010a
        /*0d8a*/ 	.byte	0x3f
	.zero		1


	//   ....[69]....
        /*0d8c*/ 	.word	0x00018be0
        /*0d90*/ 	.word	0x00000007
        /*0d94*/ 	.word	0x00000000
        /*0d98*/ 	.short	0x010a
        /*0d9a*/ 	.byte	0x3f
	.zero		1


	//   ....[70]....
        /*0d9c*/ 	.word	0x00018c30
        /*0da0*/ 	.word	0x00000004
        /*0da4*/ 	.word	0x00000000
        /*0da8*/ 	.short	0x010a
        /*0daa*/ 	.byte	0x3f
	.zero		1


	//----- nvinfo : EIATTR_NUM_MBARRIERS
	.align		4
.L_637:
        /*0dac*/ 	.byte	0x03, 0x38
        /*0dae*/ 	.short	0x0016


	//----- nvinfo : EIATTR_EXIT_INSTR_OFFSETS
	.align		4
        /*0db0*/ 	.byte	0x04, 0x1c
        /*0db2*/ 	.short	(.L_639 - .L_638)


	//   ....[0]....
.L_638:
        /*0db4*/ 	.word	0x00000a50


	//   ....[1]....
        /*0db8*/ 	.word	0x00010000


	//   ....[2]....
        /*0dbc*/ 	.word	0x00016cf0


	//----- nvinfo : EIATTR_MAX_THREADS
	.align		4
.L_639:
        /*0dc0*/ 	.byte	0x04, 0x05
        /*0dc2*/ 	.short	(.L_641 - .L_640)
.L_640:
        /*0dc4*/ 	.word	0x00000180
        /*0dc8*/ 	.word	0x00000001
        /*0dcc*/ 	.word	0x00000001


	//----- nvinfo : EIATTR_CRS_STACK_SIZE
	.align		4
.L_641:
        /*0dd0*/ 	.byte	0x04, 0x1e
        /*0dd2*/ 	.short	(.L_643 - .L_642)
.L_642:
        /*0dd4*/ 	.word	0x00000000


	//----- nvinfo : EIATTR_CBANK_PARAM_SIZE
	.align		4
.L_643:
        /*0dd8*/ 	.byte	0x03, 0x19
        /*0dda*/ 	.short	0x0af0


	//----- nvinfo : EIATTR_PARAM_CBANK
	.align		4
        /*0ddc*/ 	.byte	0x04, 0x0a
        /*0dde*/ 	.short	(.L_645 - .L_644)
	.align		4
.L_644:
        /*0de0*/ 	.word	index@(.nv.constant0._ZN7cutlass13device_kernelIN5flash11enable_sm90INS1_16FlashAttnFwdSm90INS1_25CollectiveMainloopFwdSm90ILi2EN4cute5tupleIJNS5_1CILi1EEES8_S8_EEENS6_IJNS7_ILi128EEENS7_ILi112EEENS7_ILi192EEEEEELi192ENS_6half_tEfNS_4arch4Sm90ELb0ELb0ELb1ELb1ELb0ELb0ELb0ELb1ELb1ELb1ELb1ELb0EEENS1_21CollectiveEpilogueFwdINS6_IJSA_SC_SB_EEES9_SE_SG_Li256ELb1ELb1ELb1ELb0EEENS1_36VarlenDynamicPersistentTileSchedulerILi128ELi112ELi256ELi128ELb1ELb1ELb1ELb0ELb1ELb1EEEEEEEEEvNT_6ParamsE)
        /*0de4*/ 	.short	0x0210
        /*0de6*/ 	.short	0x0af0


	//----- nvinfo : EIATTR_SW_WAR
	.align		4
.L_645:
        /*0de8*/ 	.byte	0x04, 0x36
        /*0dea*/ 	.short	(.L_647 - .L_646)
.L_646:
        /*0dec*/ 	.word	0x00000008
.L_647:


//--------------------- .nv.info._ZN7cutlass13device_kernelIN5flash11enable_sm90INS1_16FlashAttnFwdSm90INS1_25CollectiveMainloopFwdSm90ILi2EN4cute5tupleIJNS5_1CILi1EEES8_S8_EEENS6_IJNS7_ILi128EEENS7_ILi112EEENS7_ILi192EEEEEELi192ENS_6half_tEfNS_4arch4Sm90ELb0ELb0ELb1ELb1ELb0ELb1ELb0ELb1ELb1ELb1ELb1ELb0EEENS1_21CollectiveEpilogueFwdINS6_IJSA_SC_SB_EEES9_SE_SG_Li256ELb1ELb1ELb1ELb0EEENS1_36VarlenDynamicPersistentTileSchedulerILi128ELi112ELi256ELi128ELb1ELb1ELb1ELb0ELb1ELb1EEEEEEEEEvNT_6ParamsE --------------------------
	.section	.nv.info._ZN7cutlass13device_kernelIN5flash11enable_sm90INS1_16FlashAttnFwdSm90INS1_25CollectiveMainloopFwdSm90ILi2EN4cute5tupleIJNS5_1CILi1EEES8_S8_EEENS6_IJNS7_ILi128EEENS7_ILi112EEENS7_ILi192EEEEEELi192ENS_6half_tEfNS_4arch4Sm90ELb0ELb0ELb1ELb1ELb0ELb1ELb0ELb1ELb1ELb1ELb1ELb0EEENS1_21CollectiveEpilogueFwdINS6_IJSA_SC_SB_EEES9_SE_SG_Li256ELb1ELb1ELb1ELb0EEENS1_36VarlenDynamicPersistentTileSchedulerILi128ELi112ELi256ELi128ELb1ELb1ELb1ELb0ELb1ELb1EEEEEEEEEvNT_6ParamsE,"",@"SHT_CUDA_INFO"
	.sectionflags	@""
	.align	4


	//----- nvinfo : EIATTR_CUDA_API_VERSION
	.align		4
        /*0000*/ 	.byte	0x04, 0x37
        /*0002*/ 	.short	(.L_649 - .L_648)
.L_648:
        /*0004*/ 	.word	0x00000082


	//----- nvinfo : EIATTR_KPARAM_INFO
	.align		4
.L_649:
        /*0008*/ 	.byte	0x04, 0x17
        /*000a*/ 	.short	(.L_651 - .L_650)
.L_650:
        /*000c*/ 	.word	0x00000000
        /*0010*/ 	.short	0x0000
        /*0012*/ 	.short	0x0070
        /*0014*/ 	.byte	0x00, 0xf0, 0x01, 0x2a


	//----- nvinfo : EIATTR_SPARSE_MMA_MASK
	.align		4
.L_651:
        /*0018*/ 	.byte	0x03, 0x50
        /*001a*/ 	.short	0x0000


	//----- nvinfo : EIATTR_MAXREG_COUNT
	.align		4
        /*001c*/ 	.byte	0x03, 0x1b
        /*001e*/ 	.short	0x00a8


	//----- nvinfo : EIATTR_NUM_BARRIERS
	.align		4
        /*0020*/ 	.byte	0x02, 0x4c
        /*0022*/ 	.byte	0x10
	.zero		1


	//----- nvinfo : EIATTR_EXTERNS
	.align		4
        /*0024*/ 	.byte	0x04, 0x0f
        /*0026*/ 	.short	(.L_653 - .L_652)


	//   ....[0]....
	.align		4
.L_652:
        /*0028*/ 	.word	index@(__assertfail)


	//----- nvinfo : EIATTR_ANNOTATIONS
	.align		4
.L_653:
        /*002c*/ 	.byte	0x04, 0x55
        /*002e*/ 	.short	(.L_655 - .L_654)


	//   ....[0]....
.L_654:
        /* <DEDUP_REMOVED lines=122> */


	//----- nvinfo : EIATTR_MERCURY_ISA_VERSION
	.align		4
.L_655:
        /*07b8*/ 	.byte	0x03, 0x5f
        /*07ba*/ 	.short	0x0101


	//----- nvinfo : EIATTR_UNUSED_LOAD_BYTE_OFFSET
	.align		4
        /*07bc*/ 	.byte	0x04, 0x44
        /*07be*/ 	.short	(.L_657 - .L_656)


	//   ....[0]....
.L_656:
        /*07c0*/ 	.word	0x00000ab0
        /*07c4*/ 	.word	0x0000fff0


	//   ....[1]....
        /*07c8*/ 	.word	0x0001d270
        /*07cc*/ 	.word	0x0000fff0


	//----- nvinfo : EIATTR_INT_WARP_WIDE_INSTR_OFFSETS
	.align		4
.L_657:
        /*07d0*/ 	.byte	0x04, 0x31
        /*07d2*/ 	.short	(.L_659 - .L_658)


	//   ....[0]....
.L_658:
        /*07d4*/ 	.word	0x00000190


	//   ....[1]....
        /*07d8*/ 	.word	0x000001d0


	//   ....[2]....
        /*07dc*/ 	.word	0x00000240


	//   ....[3]....
        /*07e0*/ 	.word	0x00023f50


	//   ....[4]....
        /*07e4*/ 	.word	0x00023fe0


	//   ....[5]....
        /*07e8*/ 	.word	0x00027d90


	//   ....[6]....
        /*07ec*/ 	.word	0x00027df0


	//----- nvinfo : EIATTR_COOP_GROUP_MASK_REGIDS
	.align		4
.L_659:
        /*07f0*/ 	.byte	0x04, 0x29
        /*07f2*/ 	.short	(.L_661 - .L_660)


	//   ....[0]....
.L_660:
        /*07f4*/ 	.word	0xffffffff


	//   ....[1]....
        /*07f8*/ 	.word	0xffffffff


	//   ....[2]....
        /*07fc*/ 	.word	0xffffffff


	//   ....[3]....
        /*0800*/ 	.word	0xffffffff


	//   ....[4]....
        /*0804*/ 	.word	0xffffffff


	//   ....[5]....
        /*0808*/ 	.word	0xffffffff


	//   ....[6]....
        /*080c*/ 	.word	0xffffffff


	//   ....[7]....
        /*0810*/ 	.word	0xffffffff


	//   ....[8]....
        /*0814*/ 	.word	0xffffffff


	//   ....[9]....
        /*0818*/ 	.word	0xffffffff


	//   ....[10]....
        /*081c*/ 	.word	0xffffffff


	//   ....[11]....
        /*0820*/ 	.word	0xffffffff


	//   ....[12]....
        /*0824*/ 	.word	0xffffffff


	//   ....[13]....
        /*0828*/ 	.word	0xffffffff


	//   ....[14]....
        /*082c*/ 	.word	0xffffffff


	//   ....[15]....
        /*0830*/ 	.word	0xffffffff


	//   ....[16]....
        /*0834*/ 	.word	0xffffffff


	//   ....[17]....
        /*0838*/ 	.word	0xffffffff


	//   ....[18]....
        /*083c*/ 	.word	0xffffffff


	//   ....[19]....
        /*0840*/ 	.word	0xffffffff


	//   ....[20]....
        /*0844*/ 	.word	0xffffffff


	//   ....[21]....
        /*0848*/ 	.word	0xffffffff


	//   ....[22]....
        /*084c*/ 	.word	0xffffffff


	//   ....[23]....
        /*0850*/ 	.word	0xffffffff


	//   ....[24]....
        /*0854*/ 	.word	0xffffffff


	//   ....[25]....
        /*0858*/ 	.word	0xffffffff


	//   ....[26]....
        /*085c*/ 	.word	0xffffffff


	//   ....[27]....
        /*0860*/ 	.word	0xffffffff


	//   ....[28]....
        /*0864*/ 	.word	0xffffffff


	//   ....[29]....
        /*0868*/ 	.word	0xffffffff


	//   ....[30]....
        /*086c*/ 	.word	0xffffffff


	//   ....[31]....
        /*0870*/ 	.word	0xffffffff


	//   ....[32]....
        /*0874*/ 	.word	0xffffffff


	//   ....[33]....
        /*0878*/ 	.word	0xffffffff


	//   ....[34]....
        /*087c*/ 	.word	0xffffffff


	//   ....[35]....
        /*0880*/ 	.word	0xffffffff


	//   ....[36]....
        /*0884*/ 	.word	0xffffffff


	//   ....[37]....
        /*0888*/ 	.word	0xffffffff


	//   ....[38]....
        /*088c*/ 	.word	0xffffffff


	//   ....[39]....
        /*0890*/ 	.word	0xffffffff


	//   ....[40]....
        /*0894*/ 	.word	0xffffffff


	//   ....[41]....
        /*0898*/ 	.word	0xffffffff


	//   ....[42]....
        /*089c*/ 	.word	0xffffffff


	//   ....[43]....
        /*08a0*/ 	.word	0xffffffff


	//   ....[44]....
        /*08a4*/ 	.word	0xffffffff


	//   ....[45]....
        /*08a8*/ 	.word	0xffffffff


	//   ....[46]....
        /*08ac*/ 	.word	0xffffffff


	//   ....[47]....
        /*08b0*/ 	.word	0xffffffff


	//   ....[48]....
        /*08b4*/ 	.word	0xffffffff


	//   ....[49]....
        /*08b8*/ 	.word	0xffffffff


	//   ....[50]....
        /*08bc*/ 	.word	0xffffffff


	//   ....[51]....
        /*08c0*/ 	.word	0xffffffff


	//   ....[52]....
        /*08c4*/ 	.word	0xffffffff


	//   ....[53]....
        /*08c8*/ 	.word	0xffffffff


	//   ....[54]....
        /*08cc*/ 	.word	0xffffffff


	//   ....[55]....
        /*08d0*/ 	.word	0xffffffff


	//   ....[56]....
        /*08d4*/ 	.word	0xffffffff


	//   ....[57]....
        /*08d8*/ 	.word	0xffffffff


	//   ....[58]....
        /*08dc*/ 	.word	0xffffffff


	//   ....[59]....
        /*08e0*/ 	.word	0xffffffff


	//   ....[60]....
        /*08e4*/ 	.word	0xffffffff


	//   ....[61]....
        /*08e8*/ 	.word	0xffffffff


	//   ....[62]....
        /*08ec*/ 	.word	0xffffffff


	//   ....[63]....
        /*08f0*/ 	.word	0xffffffff


	//   ....[64]....
        /*08f4*/ 	.word	0xffffffff


	//   ....[65]....
        /*08f8*/ 	.word	0xffffffff


	//   ....[66]....
        /*08fc*/ 	.word	0xffffffff


	//   ....[67]....
        /*0900*/ 	.word	0xffffffff


	//   ....[68]....
        /*0904*/ 	.word	0xffffffff


	//   ....[69]....
        /*0908*/ 	.word	0xffffffff


	//   ....[70]....
        /*090c*/ 	.word	0xffffffff


	//   ....[71]....
        /*0910*/ 	.word	0xffffffff


	//   ....[72]....
        /*0914*/ 	.word	0xffffffff


	//   ....[73]....
        /*0918*/ 	.word	0xffffffff


	//   ....[74]....
        /*091c*/ 	.word	0xffffffff


	//   ....[75]....
        /*0920*/ 	.word	0xffffffff


	//   ....[76]....
        /*0924*/ 	.word	0xffffffff


	//   ....[77]....
        /*0928*/ 	.word	0xffffffff


	//   ....[78]....
        /*092c*/ 	.word	0xffffffff


	//   ....[79]....
        /*0930*/ 	.word	0xffffffff


	//   ....[80]....
        /*0934*/ 	.word	0xffffffff


	//   ....[81]....
        /*0938*/ 	.word	0xffffffff


	//   ....[82]....
        /*093c*/ 	.word	0xffffffff


	//   ....[83]....
        /*0940*/ 	.word	0xffffffff


	//   ....[84]....
        /*0944*/ 	.word	0xffffffff


	//   ....[85]....
        /*0948*/ 	.word	0xffffffff


	//   ....[86]....
        /*094c*/ 	.word	0xffffffff


	//   ....[87]....
        /*0950*/ 	.word	0xffffffff


	//   ....[88]....
        /*0954*/ 	.word	0xffffffff


	//   ....[89]....
        /*0958*/ 	.word	0xffffffff


	//   ....[90]....
        /*095c*/ 	.word	0xffffffff


	//   ....[91]....
        /*0960*/ 	.word	0xffffffff


	//   ....[92]....
        /*0964*/ 	.word	0xffffffff


	//   ....[93]....
        /*0968*/ 	.word	0xffffffff


	//   ....[94]....
        /*096c*/ 	.word	0xffffffff


	//   ....[95]....
        /*0970*/ 	.word	0xffffffff


	//   ....[96]....
        /*0974*/ 	.word	0xffffffff


	//   ....[97]....
        /*0978*/ 	.word	0xffffffff


	//   ....[98]....
        /*097c*/ 	.word	0xffffffff


	//   ....[99]....
        /*0980*/ 	.word	0xffffffff


	//   ....[100]....
        /*0984*/ 	.word	0xffffffff


	//   ....[101]....
        /*0988*/ 	.word	0xffffffff


	//   ....[102]....
        /*098c*/ 	.word	0xffffffff


	//   ....[103]....
        /*0990*/ 	.word	0xffffffff


	//   ....[104]....
        /*0994*/ 	.word	0xffffffff


	//   ....[105]....
        /*0998*/ 	.word	0xffffffff


	//   ....[106]....
        /*099c*/ 	.word	0x0500000f


	//   ....[107]....
        /*09a0*/ 	.word	0x0500000f


	//   ....[108]....
        /*09a4*/ 	.word	0x0500000f


	//   ....[109]....
        /*09a8*/ 	.word	0x0500000f


	//   ....[110]....
        /*09ac*/ 	.word	0x0500000f


	//   ....[111]....
        /*09b0*/ 	.word	0x0500000f


	//   ....[112]....
        /*09b4*/ 	.word	0x0500000f


	//   ....[113]....
        /*09b8*/ 	.word	0x0500000f


	//   ....[114]....
        /*09bc*/ 	.word	0x0500000f


	//   ....[115]....
        /*09c0*/ 	.word	0x0500000f


	//   ....[116]....
        /*09c4*/ 	.word	0x0500000f


	//   ....[117]....
        /*09c8*/ 	.word	0x0500000f


	//   ....[118]....
        /*09cc*/ 	.word	0x0500000f


	//   ....[119]....
        /*09d0*/ 	.word	0x0500000f


	//   ....[120]....
        /*09d4*/ 	.word	0x0500000f


	//   ....[121]....
        /*09d8*/ 	.word	0x0500000f


	//   ....[122]....
        /*09dc*/ 	.word	0x0500000f


	//   ....[123]....
        /*09e0*/ 	.word	0x0500000f


	//   ....[124]....
        /*09e4*/ 	.word	0x0500000f


	//   ....[125]....
        /*09e8*/ 	.word	0x0500000f


	//   ....[126]....
        /*09ec*/ 	.word	0x0500000f


	//   ....[127]....
        /*09f0*/ 	.word	0x0500000f


	//   ....[128]....
        /*09f4*/ 	.word	0x0500000f


	//   ....[129]....
        /*09f8*/ 	.word	0x0500000f


	//   ....[130]....
        /*09fc*/ 	.word	0x0500000f


	//   ....[131]....
        /*0a00*/ 	.word	0x0500000f


	//   ....[132]....
        /*0a04*/ 	.word	0x0500000f


	//   ....[133]....
        /*0a08*/ 	.word	0x0500000f


	//   ....[134]....
        /*0a0c*/ 	.word	0x0500000f


	//   ....[135]....
        /*0a10*/ 	.word	0x0500000f


	//   ....[136]....
        /*0a14*/ 	.word	0x0500000f


	//   ....[137]....
        /*0a18*/ 	.word	0x0500000f


	//   ....[138]....
        /*0a1c*/ 	.word	0x0500000f


	//   ....[139]....
        /*0a20*/ 	.word	0x0500000f


	//   ....[140]....
        /*0a24*/ 	.word	0x0500000f


	//   ....[141]....
        /*0a28*/ 	.word	0x0500000f


	//   ....[142]....
        /*0a2c*/ 	.word	0x0500000f


	//   ....[143]....
        /*0a30*/ 	.word	0x0500000f


	//   ....[144]....
        /*0a34*/ 	.word	0x0500000f


	//   ....[145]....
        /*0a38*/ 	.word	0x0500000f


	//   ....[146]....
        /*0a3c*/ 	.word	0x0500000f


	//   ....[147]....
        /*0a40*/ 	.word	0x0500000f


	//   ....[148]....
        /*0a44*/ 	.word	0x0500000f


	//   ....[149]....
        /*0a48*/ 	.word	0x0500000f


	//   ....[150]....
        /*0a4c*/ 	.word	0x0500000f


	//----- nvinfo : EIATTR_COOP_GROUP_INSTR_OFFSETS
	.align		4
.L_661:
        /*0a50*/ 	.byte	0x04, 0x28
        /*0a52*/ 	.short	(.L_663 - .L_662)


	//   ....[0]....
.L_662:
        /*0a54*/ 	.word	0x00000060


	//   ....[1]....
        /*0a58*/ 	.word	0x000001a0


	//   ....[2]....
        /*0a5c*/ 	.word	0x000001f0


	//   ....[3]....
        /*0a60*/ 	.word	0x00000420


	//   ....[4]....
        /*0a64*/ 	.word	0x00000580


	//   ....[5]....
        /*0a68*/ 	.word	0x000006a0


	//   ....[6]....
        /*0a6c*/ 	.word	0x00000800


	//   ....[7]....
        /*0a70*/ 	.word	0x0000afb0


	//   ....[8]....
        /*0a74*/ 	.word	0x0000b550


	//   ....[9]....
        /*0a78*/ 	.word	0x0000b560


	//   ....[10]....
        /*0a7c*/ 	.word	0x0000b570


	//   ....[11]....
        /*0a80*/ 	.word	0x0000b580


	//   ....[12]....
        /*0a84*/ 	.word	0x0000e110


	//   ....[13]....
        /*0a88*/ 	.word	0x0000e120


	//   ....[14]....
        /*0a8c*/ 	.word	0x0000e130


	//   ....[15]....
        /*0a90*/ 	.word	0x0000e140


	//   ....[16]....
        /*0a94*/ 	.word	0x000154f0


	//   ....[17]....
        /*0a98*/ 	.word	0x00015550


	//   ....[18]....
        /*0a9c*/ 	.word	0x00015b50


	//   ....[19]....
        /*0aa0*/ 	.word	0x00015be0


	//   ....[20]....
        /*0aa4*/ 	.word	0x0001af40


	//   ....[21]....
        /*0aa8*/ 	.word	0x0001af60


	//   ....[22]....
        /*0aac*/ 	.word	0x0001b480


	//   ....[23]....
        /*0ab0*/ 	.word	0x0001b540


	//   ....[24]....
        /*0ab4*/ 	.word	0x0001c9f0


	//   ....[25]....
        /*0ab8*/ 	.word	0x0001ca00


	//   ....[26]....
        /*0abc*/ 	.word	0x0001ca30


	//   ....[27]....
        /*0ac0*/ 	.word	0x0001ca40


	//   ....[28]....
        /*0ac4*/ 	.word	0x0001dff0


	//   ....[29]....
        /*0ac8*/ 	.word	0x0001e000


	//   ....[30]....
        /*0acc*/ 	.word	0x0001e010


	//   ....[31]....
        /*0ad0*/ 	.word	0x0001e020


	//   ....[32]....
        /*0ad4*/ 	.word	0x0001e900


	//   ....[33]....
        /*0ad8*/ 	.word	0x0001e970


	//   ....[34]....
        /*0adc*/ 	.word	0x0001ea70


	//   ....[35]....
        /*0ae0*/ 	.word	0x0001ea90


	//   ....[36]....
        /*0ae4*/ 	.word	0x0001eb90


	//   ....[37]....
        /*0ae8*/ 	.word	0x0001ebb0


	//   ....[38]....
        /*0aec*/ 	.word	0x0001ecc0


	//   ....[39]....
        /*0af0*/ 	.word	0x0001ece0


	//   ....[40]....
        /*0af4*/ 	.word	0x0001f2a0


	//   ....[41]....
        /*0af8*/ 	.word	0x0001f2e0


	//   ....[42]....
        /*0afc*/ 	.word	0x0001fa00


	//   ....[43]....
        /*0b00*/ 	.word	0x0001fa10


	//   ....[44]....
        /*0b04*/ 	.word	0x00020980


	//   ....[45]....
        /*0b08*/ 	.word	0x000209b0


	//   ....[46]....
        /*0b0c*/ 	.word	0x00020ac0


	//   ....[47]....
        /*0b10*/ 	.word	0x00020ae0


	//   ....[48]....
        /*0b14*/ 	.word	0x00020be0


	//   ....[49]....
        /*0b18*/ 	.word	0x00020c00


	//   ....[50]....
        /*0b1c*/ 	.word	0x00020d10


	//   ....[51]....
        /*0b20*/ 	.word	0x00020d30


	//   ....[52]....
        /*0b24*/ 	.word	0x00020ec0


	//   ....[53]....
        /*0b28*/ 	.word	0x000210f0


	//   ....[54]....
        /*0b2c*/ 	.word	0x00021120


	//   ....[55]....
        /*0b30*/ 	.word	0x00021150


	//   ....[56]....
        /*0b34*/ 	.word	0x00021180


	//   ....[57]....
        /*0b38*/ 	.word	0x000211b0


	//   ....[58]....
        /*0b3c*/ 	.word	0x000211e0


	//   ....[59]....
        /*0b40*/ 	.word	0x00021380


	//   ....[60]....
        /*0b44*/ 	.word	0x000213b0


	//   ....[61]....
        /*0b48*/ 	.word	0x000213e0


	//   ....[62]....
        /*0b4c*/ 	.word	0x00021410


	//   ....[63]....
        /*0b50*/ 	.word	0x00021440


	//   ....[64]....
        /*0b54*/ 	.word	0x00021470


	//   ....[65]....
        /*0b58*/ 	.word	0x00021500


	//   ....[66]....
        /*0b5c*/ 	.word	0x00021530


	//   ....[67]....
        /*0b60*/ 	.word	0x00021540


	//   ....[68]....
        /*0b64*/ 	.word	0x000215f0


	//   ....[69]....
        /*0b68*/ 	.word	0x000227c0


	//   ....[70]....
        /*0b6c*/ 	.word	0x00024530


	//   ....[71]....
        /*0b70*/ 	.word	0x00025120


	//   ....[72]....
        /*0b74*/ 	.word	0x00025160


	//   ....[73]....
        /*0b78*/ 	.word	0x00025220


	//   ....[74]....
        /*0b7c*/ 	.word	0x00025230


	//   ....[75]....
        /*0b80*/ 	.word	0x000252d0


	//   ....[76]....
        /*0b84*/ 	.word	0x000252e0


	//   ....[77]....
        /*0b88*/ 	.word	0x00025380


	//   ....[78]....
        /*0b8c*/ 	.word	0x00025390


	//   ....[79]....
        /*0b90*/ 	.word	0x00025430


	//   ....[80]....
        /*0b94*/ 	.word	0x00025440


	//   ....[81]....
        /*0b98*/ 	.word	0x000254e0


	//   ....[82]....
        /*0b9c*/ 	.word	0x000254f0


	//   ....[83]....
        /*0ba0*/ 	.word	0x00025590


	//   ....[84]....
        /*0ba4*/ 	.word	0x000255a0


	//   ....[85]....
        /*0ba8*/ 	.word	0x000255f0


	//   ....[86]....
        /*0bac*/ 	.word	0x00025630


	//   ....[87]....
        /*0bb0*/ 	.word	0x00028610


	//   ....[88]....
        /*0bb4*/ 	.word	0x00028640


	//   ....[89]....
        /*0bb8*/ 	.word	0x00028690


	//   ....[90]....
        /*0bbc*/ 	.word	0x000286c0


	//   ....[91]....
        /*0bc0*/ 	.word	0x000286f0


	//   ....[92]....
        /*0bc4*/ 	.word	0x00028720


	//   ....[93]....
        /*0bc8*/ 	.word	0x00028750


	//   ....[94]....
        /*0bcc*/ 	.word	0x00028780


	//   ....[95]....
        /*0bd0*/ 	.word	0x00028950


	//   ....[96]....
        /*0bd4*/ 	.word	0x00028980


	//   ....[97]....
        /*0bd8*/ 	.word	0x000289b0


	//   ....[98]....
        /*0bdc*/ 	.word	0x000289e0


	//   ....[99]....
        /*0be0*/ 	.word	0x00028a10


	//   ....[100]....
        /*0be4*/ 	.word	0x00028a40


	//   ....[101]....
        /*0be8*/ 	.word	0x00028b00


	//   ....[102]....
        /*0bec*/ 	.word	0x00028b20


	//   ....[103]....
        /*0bf0*/ 	.word	0x00028b30


	//   ....[104]....
        /*0bf4*/ 	.word	0x00028b90


	//   ....[105]....
        /*0bf8*/ 	.word	0x000292a0


	//   ....[106]....
        /*0bfc*/ 	.word	0x000296e0


	//   ....[107]....
        /*0c00*/ 	.word	0x00029770


	//   ....[108]....
        /*0c04*/ 	.word	0x000297c0


	//   ....[109]....
        /*0c08*/ 	.word	0x00029810


	//   ....[110]....
        /*0c0c*/ 	.word	0x000298f0


	//   ....[111]....
        /*0c10*/ 	.word	0x00029980


	//   ....[112]....
        /*0c14*/ 	.word	0x000299e0


	//   ....[113]....
        /*0c18*/ 	.word	0x00029a40


	//   ....[114]....
        /*0c1c*/ 	.word	0x00029c90


	//   ....[115]....
        /*0c20*/ 	.word	0x00029f80


	//   ....[116]....
        /*0c24*/ 	.word	0x0002a100


	//   ....[117]....
        /*0c28*/ 	.word	0x0002a150


	//   ....[118]....
        /*0c2c*/ 	.word	0x0002a220


	//   ....[119]....
        /*0c30*/ 	.word	0x0002a330


	//   ....[120]....
        /*0c34*/ 	.word	0x0002a390


	//   ....[121]....
        /*0c38*/ 	.word	0x0002a4a0


	//   ....[122]....
        /*0c3c*/ 	.word	0x0002a500


	//   ....[123]....
        /*0c40*/ 	.word	0x0002a610


	//   ....[124]....
        /*0c44*/ 	.word	0x0002a670


	//   ....[125]....
        /*0c48*/ 	.word	0x0002a780


	//   ....[126]....
        /*0c4c*/ 	.word	0x0002a7e0


	//   ....[127]....
        /*0c50*/ 	.word	0x0002a8f0


	//   ....[128]....
        /*0c54*/ 	.word	0x0002a950


	//   ....[129]....
        /*0c58*/ 	.word	0x0002aa60


	//   ....[130]....
        /*0c5c*/ 	.word	0x0002aac0


	//   ....[131]....
        /*0c60*/ 	.word	0x0002aba0


	//   ....[132]....
        /*0c64*/ 	.word	0x0002af10


	//   ....[133]....
        /*0c68*/ 	.word	0x0002afc0


	//   ....[134]....
        /*0c6c*/ 	.word	0x0002b130


	//   ....[135]....
        /*0c70*/ 	.word	0x0002b1c0


	//   ....[136]....
        /*0c74*/ 	.word	0x0002b240


	//   ....[137]....
        /*0c78*/ 	.word	0x0002b2c0


	//   ....[138]....
        /*0c7c*/ 	.word	0x0002b340


	//   ....[139]....
        /*0c80*/ 	.word	0x0002b3d0


	//   ....[140]....
        /*0c84*/ 	.word	0x0002b470


	//   ....[141]....
        /*0c88*/ 	.word	0x0002b540


	//   ....[142]....
        /*0c8c*/ 	.word	0x0002b5c0


	//   ....[143]....
        /*0c90*/ 	.word	0x0002b640


	//   ....[144]....
        /*0c94*/ 	.word	0x0002b6c0


	//   ....[145]....
        /*0c98*/ 	.word	0x0002b750


	//   ....[146]....
        /*0c9c*/ 	.word	0x0002b7d0


	//   ....[147]....
        /*0ca0*/ 	.word	0x0002b870


	//   ....[148]....
        /*0ca4*/ 	.word	0x0002b8c0


	//   ....[149]....
        /*0ca8*/ 	.word	0x0002b950


	//   ....[150]....
        /*0cac*/ 	.word	0x0002ba80


	//----- nvinfo : EIATTR_REG_RECONFIG
	.align		4
.L_663:
        /*0cb0*/ 	.byte	0x01, 0x54
	.zero		2


	//----- nvinfo : EIATTR_SYSCALL_OFFSETS
	.align		4
        /*0cb4*/ 	.byte	0x04, 0x46
        /*0cb6*/ 	.short	(.L_665 - .L_664)


	//   ....[0]....
.L_664:
        /*0cb8*/ 	.word	0x00001d10


	//   ....[1]....
        /*0cbc*/ 	.word	0x00001e60


	//   ....[2]....
        /*0cc0*/ 	.word	0x0000b150


	//   ....[3]....
        /*0cc4*/ 	.word	0x0000b4d0


	//   ....[4]....
        /*0cc8*/ 	.word	0x00024150


	//   ....[5]....
        /*0ccc*/ 	.word	0x000242a0


	//   ....[6]....
        /*0cd0*/ 	.word	0x00024390


	//   ....[7]....
        /*0cd4*/ 	.word	0x00024cf0


	//----- nvinfo : EIATTR_MBARRIER_INSTR_OFFSETS
	.align		4
.L_665:
        /*0cd8*/ 	.byte	0x04, 0x39
        /*0cda*/ 	.short	(.L_667 - .L_666)


	//   ....[0]....
.L_666:
        /*0cdc*/ 	.word	0x000002d0
        /*0ce0*/ 	.word	0x000000ff
        /*0ce4*/ 	.word	0x00036800
        /*0ce8*/ 	.short	0x0100
        /*0cea*/ 	.byte	0x08
	.zero		1


	//   ....[1]....
        /*0cec*/ 	.word	0x000002e0
        /*0cf0*/ 	.word	0x000000ff
        /*0cf4*/ 	.word	0x00036820
        /*0cf8*/ 	.short	0x0100
        /*0cfa*/ 	.byte	0x08
	.zero		1


	//   ....[2]....
        /*0cfc*/ 	.word	0x000003d0
        /*0d00*/ 	.word	0x000000ff
        /*0d04*/ 	.word	0x00036830
        /*0d08*/ 	.short	0x0100
        /*0d0a*/ 	.byte	0x08
	.zero		1


	//   ....[3]....
        /*0d0c*/ 	.word	0x000003e0
        /*0d10*/ 	.word	0x000000ff
        /*0d14*/ 	.word	0x00036840
        /*0d18*/ 	.short	0x0100
        /*0d1a*/ 	.byte	0x08
	.zero		1


	//   ....[4]....
        /*0d1c*/ 	.word	0x000003f0
        /*0d20*/ 	.word	0x000000ff
        /*0d24*/ 	.word	0x00036838
        /*0d28*/ 	.short	0x0100
        /*0d2a*/ 	.byte	0x08
	.zero		1


	//   ....[5]....
        /*0d2c*/ 	.word	0x00000400
        /*0d30*/ 	.word	0x000000ff
        /*0d34*/ 	.word	0x00036848
        /*0d38*/ 	.short	0x0100
        /*0d3a*/ 	.byte	0x08
	.zero		1


	//   ....[6]....
        /*0d3c*/ 	.word	0x00000530
        /*0d40*/ 	.word	0x000000ff
        /*0d44*/ 	.word	0x00036850
        /*0d48*/ 	.short	0x0100
        /*0d4a*/ 	.byte	0x08
	.zero		1


	//   ....[7]....
        /*0d4c*/ 	.word	0x00000540
        /*0d50*/ 	.word	0x000000ff
        /*0d54*/ 	.word	0x00036860
        /*0d58*/ 	.short	0x0100
        /*0d5a*/ 	.byte	0x08
	.zero		1


	//   ....[8]....
        /*0d5c*/ 	.word	0x00000550
        /*0d60*/ 	.word	0x000000ff
        /*0d64*/ 	.word	0x00036858
        /*0d68*/ 	.short	0x0100
        /*0d6a*/ 	.byte	0x08
	.zero		1


	//   ....[9]....
        /*0d6c*/ 	.word	0x00000560
        /*0d70*/ 	.word	0x000000ff
        /*0d74*/ 	.word	0x00036868
        /*0d78*/ 	.short	0x0100
        /*0d7a*/ 	.byte	0x08
	.zero		1


	//   ....[10]....
        /*0d7c*/ 	.word	0x00000650
        /*0d80*/ 	.word	0x000000ff
        /*0d84*/ 	.word	0x00036870
        /*0d88*/ 	.short	0x0100
        /*0d8a*/ 	.byte	0x06
	.zero		1


	//   ....[11]....
        /*0d8c*/ 	.word	0x00000660
        /*0d90*/ 	.word	0x000000ff
        /*0d94*/ 	.word	0x00036880
        /*0d98*/ 	.short	0x0100
        /*0d9a*/ 	.byte	0x06
	.zero		1


	//   ....[12]....
        /*0d9c*/ 	.word	0x00000670
        /*0da0*/ 	.word	0x000000ff
        /*0da4*/ 	.word	0x00036878
        /*0da8*/ 	.short	0x0100
        /*0daa*/ 	.byte	0x06
	.zero		1


	//   ....[13]....
        /*0dac*/ 	.word	0x00000680
        /*0db0*/ 	.word	0x000000ff
        /*0db4*/ 	.word	0x00036888
        /*0db8*/ 	.short	0x0100
        /*0dba*/ 	.byte	0x06
	.zero		1


	//   ....[14]....
        /*0dbc*/ 	.word	0x000007b0
        /*0dc0*/ 	.word	0x000000ff
        /*0dc4*/ 	.word	0x00036890
        /*0dc8*/ 	.short	0x0100
        /*0dca*/ 	.byte	0x08
	.zero		1


	//   ....[15]....
        /*0dcc*/ 	.word	0x000007c0
        /*0dd0*/ 	.word	0x000000ff
        /*0dd4*/ 	.word	0x000368a0
        /*0dd8*/ 	.short	0x0100
        /*0dda*/ 	.byte	0x08
	.zero		1


	//   ....[16]....
        /*0ddc*/ 	.word	0x000007d0
        /*0de0*/ 	.word	0x000000ff
        /*0de4*/ 	.word	0x00036898
        /*0de8*/ 	.short	0x0100
        /*0dea*/ 	.byte	0x08
	.zero		1


	//   ....[17]....
        /*0dec*/ 	.word	0x000007e0
        /*0df0*/ 	.word	0x000000ff
        /*0df4*/ 	.word	0x000368a8
        /*0df8*/ 	.short	0x0100
        /*0dfa*/ 	.byte	0x08
	.zero		1


	//   ....[18]....
        /*0dfc*/ 	.word	0x00000910
        /*0e00*/ 	.word	0x000000ff
        /*0e04*/ 	.word	0x000368b0
        /*0e08*/ 	.short	0x0100
        /*0e0a*/ 	.byte	0x08
	.zero		1


	//   ....[19]....
        /*0e0c*/ 	.word	0x00000920
        /*0e10*/ 	.word	0x000000ff
        /*0e14*/ 	.word	0x000368c0
        /*0e18*/ 	.short	0x0100
        /*0e1a*/ 	.byte	0x08
	.zero		1


	//   ....[20]....
        /*0e1c*/ 	.word	0x00000930
        /*0e20*/ 	.word	0x000000ff
        /*0e24*/ 	.word	0x000368b8
        /*0e28*/ 	.short	0x0100
        /*0e2a*/ 	.byte	0x08
	.zero		1


	//   ....[21]....
        /*0e2c*/ 	.word	0x00000940
        /*0e30*/ 	.word	0x000000ff
        /*0e34*/ 	.word	0x000368c8
        /*0e38*/ 	.short	0x0100
        /*0e3a*/ 	.byte	0x08
	.zero		1


	//   ....[22]....
        /*0e3c*/ 	.word	0x000039c0
        /*0e40*/ 	.word	0x00000062
        /*0e44*/ 	.word	0x00036890
        /*0e48*/ 	.short	0x010a
        /*0e4a*/ 	.byte	0x3f
	.zero		1


	//   ....[23]....
        /*0e4c*/ 	.word	0x00006d90
        /*0e50*/ 	.word	0x00000062
        /*0e54*/ 	.word	0x00036890
        /*0e58*/ 	.short	0x010a
        /*0e5a*/ 	.byte	0x3f
	.zero		1


	//   ....[24]....
        /*0e5c*/ 	.word	0x00009e70
        /*0e60*/ 	.word	0x00000062
        /*0e64*/ 	.word	0x00036890
        /*0e68*/ 	.short	0x010a
        /*0e6a*/ 	.byte	0x3f
	.zero		1


	//   ....[25]....
        /*0e6c*/ 	.word	0x0000a240
        /*0e70*/ 	.word	0x00000028
        /*0e74*/ 	.word	0x00000000
        /*0e78*/ 	.short	0x0101
        /*0e7a*/ 	.byte	0x3f
	.zero		1


	//   ....[26]....
        /*0e7c*/ 	.word	0x0000a280
        /*0e80*/ 	.word	0x00000062
        /*0e84*/ 	.word	0x000368b0
        /*0e88*/ 	.short	0x010a
        /*0e8a*/ 	.byte	0x3f
	.zero		1


	//   ....[27]....
        /*0e8c*/ 	.word	0x0000a900
        /*0e90*/ 	.word	0x00000062
        /*0e94*/ 	.word	0x00000000
        /*0e98*/ 	.short	0x0101
        /*0e9a*/ 	.byte	0x3f
	.zero		1


	//   ....[28]....
        /*0e9c*/ 	.word	0x0000b1d0
        /*0ea0*/ 	.word	0x00000002
        /*0ea4*/ 	.word	0x00036800
        /*0ea8*/ 	.short	0x010a
        /*0eaa*/ 	.byte	0x3f
	.zero		1


	//   ....[29]....
        /*0eac*/ 	.word	0x0000b220
        /*0eb0*/ 	.word	0x00000002
        /*0eb4*/ 	.word	0x00036800
        /*0eb8*/ 	.short	0x010a
        /*0eba*/ 	.byte	0x3f
	.zero		1


	//   ....[30]....
        /*0ebc*/ 	.word	0x0000bd40
        /*0ec0*/ 	.word	0x00000002
        /*0ec4*/ 	.word	0x00036800
        /*0ec8*/ 	.short	0x010a
        /*0eca*/ 	.byte	0x3f
	.zero		1


	//   ....[31]....
        /*0ecc*/ 	.word	0x0000e700
        /*0ed0*/ 	.word	0x00000002
        /*0ed4*/ 	.word	0x00036800
        /*0ed8*/ 	.short	0x010a
        /*0eda*/ 	.byte	0x3f
	.zero		1


	//   ....[32]....
        /*0edc*/ 	.word	0x000111c0
        /*0ee0*/ 	.word	0x00000000
        /*0ee4*/ 	.word	0x00036830
        /*0ee8*/ 	.short	0x010a
        /*0eea*/ 	.byte	0x3f
	.zero		1


	//   ....[33]....
        /*0eec*/ 	.word	0x00011240
        /*0ef0*/ 	.word	0x00000000
        /*0ef4*/ 	.word	0x00036830
        /*0ef8*/ 	.short	0x010a
        /*0efa*/ 	.byte	0x3f
	.zero		1


	//   ....[34]....
        /*0efc*/ 	.word	0x00016130
        /*0f00*/ 	.word	0x00000007
        /*0f04*/ 	.word	0x00000000
        /*0f08*/ 	.short	0x0101
        /*0f0a*/ 	.byte	0x3f
	.zero		1


	//   ....[35]....
        /*0f0c*/ 	.word	0x00016c10
        /*0f10*/ 	.word	0x0000000c
        /*0f14*/ 	.word	0x00036830
        /*0f18*/ 	.short	0x010a
        /*0f1a*/ 	.byte	0x3f
	.zero		1


	//   ....[36]....
        /*0f1c*/ 	.word	0x00016c90
        /*0f20*/ 	.word	0x0000000c
        /*0f24*/ 	.word	0x00036830
        /*0f28*/ 	.short	0x010a
        /*0f2a*/ 	.byte	0x3f
	.zero		1


	//   ....[37]....
        /*0f2c*/ 	.word	0x0001a320
        /*0f30*/ 	.word	0x0000000e
        /*0f34*/ 	.word	0x00036850
        /*0f38*/ 	.short	0x010a
        /*0f3a*/ 	.byte	0x3f
	.zero		1


	//   ....[38]....
        /*0f3c*/ 	.word	0x0001a370
        /*0f40*/ 	.word	0x0000000e
        /*0f44*/ 	.word	0x00036850
        /*0f48*/ 	.short	0x010a
        /*0f4a*/ 	.byte	0x3f
	.zero		1


	//   ....[39]....
        /*0f4c*/ 	.word	0x0001bc70
        /*0f50*/ 	.word	0x0000000c
        /*0f54*/ 	.word	0x00000000
        /*0f58*/ 	.short	0x0101
        /*0f5a*/ 	.byte	0x3f
	.zero		1


	//   ....[40]....
        /*0f5c*/ 	.word	0x0001bce0
        /*0f60*/ 	.word	0x0000000e
        /*0f64*/ 	.word	0x00000000
        /*0f68*/ 	.short	0x0101
        /*0f6a*/ 	.byte	0x3f
	.zero		1


	//   ....[41]....
        /*0f6c*/ 	.word	0x0001c610
        /*0f70*/ 	.word	0x00000000
        /*0f74*/ 	.word	0x00036850
        /*0f78*/ 	.short	0x010a
        /*0f7a*/ 	.byte	0x3f
	.zero		1


	//   ....[42]....
        /*0f7c*/ 	.word	0x0001c6b0
        /*0f80*/ 	.word	0x00000000
        /*0f84*/ 	.word	0x00036850
        /*0f88*/ 	.short	0x010a
        /*0f8a*/ 	.byte	0x3f
	.zero		1


	//   ....[43]....
        /*0f8c*/ 	.word	0x0001cc00
        /*0f90*/ 	.word	0x00000008
        /*0f94*/ 	.word	0x00000000
        /*0f98*/ 	.short	0x0101
        /*0f9a*/ 	.byte	0x3f
	.zero		1


	//   ....[44]....
        /*0f9c*/ 	.word	0x0001e930
        /*0fa0*/ 	.word	0x00000003
        /*0fa4*/ 	.word	0x00000000
        /*0fa8*/ 	.short	0x0101
        /*0faa*/ 	.byte	0x3f
	.zero		1


	//   ....[45]....
        /*0fac*/ 	.word	0x0001f290
        /*0fb0*/ 	.word	0x00000006
        /*0fb4*/ 	.word	0x00000000
        /*0fb8*/ 	.short	0x0101
        /*0fba*/ 	.byte	0x3f
	.zero		1


	//   ....[46]....
        /*0fbc*/ 	.word	0x000228a0
        /*0fc0*/ 	.word	0x00000012
        /*0fc4*/ 	.word	0x00036820
        /*0fc8*/ 	.short	0x010a
        /*0fca*/ 	.byte	0x3f
	.zero		1


	//   ....[47]....
        /*0fcc*/ 	.word	0x00022970
        /*0fd0*/ 	.word	0x00000005
        /*0fd4*/ 	.word	0x000368a0
        /*0fd8*/ 	.short	0x010a
        /*0fda*/ 	.byte	0x3f
	.zero		1


	//   ....[48]....
        /*0fdc*/ 	.word	0x00022da0
        /*0fe0*/ 	.word	0x00000005
        /*0fe4*/ 	.word	0x000368c0
        /*0fe8*/ 	.short	0x010a
        /*0fea*/ 	.byte	0x3f
	.zero		1


	//   ....[49]....
        /*0fec*/ 	.word	0x000232f0
        /*0ff0*/ 	.word	0x00000006
        /*0ff4*/ 	.word	0x000368a0
        /*0ff8*/ 	.short	0x010a
        /*0ffa*/ 	.byte	0x3f
	.zero		1


	//   ....[50]....
        /*0ffc*/ 	.word	0x00023740
        /*1000*/ 	.word	0x00000006
        /*1004*/ 	.word	0x000368c0
        /*1008*/ 	.short	0x010a
        /*100a*/ 	.byte	0x3f
	.zero		1


	//   ....[51]....
        /*100c*/ 	.word	0x000247a0
        /*1010*/ 	.word	0x00000000
        /*1014*/ 	.word	0x00036840
        /*1018*/ 	.short	0x010a
        /*101a*/ 	.byte	0x3f
	.zero		1


	//   ....[52]....
        /*101c*/ 	.word	0x00025720
        /*1020*/ 	.word	0x00000012
        /*1024*/ 	.word	0x00036800
        /*1028*/ 	.short	0x0107
        /*102a*/ 	.byte	0x3f
	.zero		1


	//   ....[53]....
        /*102c*/ 	.word	0x00025820
        /*1030*/ 	.word	0x00000012
        /*1034*/ 	.word	0x00036800
        /*1038*/ 	.short	0x0101
        /*103a*/ 	.byte	0x3f
	.zero		1


	//   ....[54]....
        /*103c*/ 	.word	0x00025840
        /*1040*/ 	.word	0x00000012
        /*1044*/ 	.word	0x00036820
        /*1048*/ 	.short	0x010a
        /*104a*/ 	.byte	0x3f
	.zero		1


	//   ....[55]....
        /*104c*/ 	.word	0x00025c00
        /*1050*/ 	.word	0x00000003
        /*1054*/ 	.word	0x00036840
        /*1058*/ 	.short	0x010a
        /*105a*/ 	.byte	0x3f
	.zero		1


	//   ....[56]....
        /*105c*/ 	.word	0x00026090
        /*1060*/ 	.word	0x00000002
        /*1064*/ 	.word	0x00036860
        /*1068*/ 	.short	0x010a
        /*106a*/ 	.byte	0x3f
	.zero		1


	//   ....[57]....
        /*106c*/ 	.word	0x00026830
        /*1070*/ 	.word	0x00000003
        /*1074*/ 	.word	0x00036840
        /*1078*/ 	.short	0x010a
        /*107a*/ 	.byte	0x3f
	.zero		1


	//   ....[58]....
        /*107c*/ 	.word	0x00026cc0
        /*1080*/ 	.word	0x00000002
        /*1084*/ 	.word	0x00036860
        /*1088*/ 	.short	0x010a
        /*108a*/ 	.byte	0x3f
	.zero		1


	//   ....[59]....
        /*108c*/ 	.word	0x000273c0
        /*1090*/ 	.word	0x00000003
        /*1094*/ 	.word	0x00036840
        /*1098*/ 	.short	0x010a
        /*109a*/ 	.byte	0x3f
	.zero		1


	//   ....[60]....
        /*109c*/ 	.word	0x00027840
        /*10a0*/ 	.word	0x00000002
        /*10a4*/ 	.word	0x00036860
        /*10a8*/ 	.short	0x010a
        /*10aa*/ 	.byte	0x3f
	.zero		1


	//   ....[61]....
        /*10ac*/ 	.word	0x00027ee0
        /*10b0*/ 	.word	0x00000000
        /*10b4*/ 	.word	0x00036860
        /*10b8*/ 	.short	0x010a
        /*10ba*/ 	.byte	0x3f
	.zero		1


	//   ....[62]....
        /*10bc*/ 	.word	0x00029220
        /*10c0*/ 	.word	0x00000000
        /*10c4*/ 	.word	0x00036820
        /*10c8*/ 	.short	0x010a
        /*10ca*/ 	.byte	0x3f
	.zero		1


	//   ....[63]....
        /*10cc*/ 	.word	0x00029420
        /*10d0*/ 	.word	0x00000006
        /*10d4*/ 	.word	0x00000000
        /*10d8*/ 	.short	0x010a
        /*10da*/ 	.byte	0x3f
	.zero		1


	//   ....[64]....
        /*10dc*/ 	.word	0x00029450
        /*10e0*/ 	.word	0x00000007
        /*10e4*/ 	.word	0x00000000
        /*10e8*/ 	.short	0x010a
        /*10ea*/ 	.byte	0x3f
	.zero		1


	//   ....[65]....
        /*10ec*/ 	.word	0x000294b0
        /*10f0*/ 	.word	0x00000004
        /*10f4*/ 	.word	0x00000000
        /*10f8*/ 	.short	0x010a
        /*10fa*/ 	.byte	0x3f
	.zero		1


	//   ....[66]....
        /*10fc*/ 	.word	0x000294e0
        /*1100*/ 	.word	0x00000003
        /*1104*/ 	.word	0x00000000
        /*1108*/ 	.short	0x010a
        /*110a*/ 	.byte	0x3f
	.zero		1


	//   ....[67]....
        /*110c*/ 	.word	0x00029540
        /*1110*/ 	.word	0x00000062
        /*1114*/ 	.word	0x00036890
        /*1118*/ 	.short	0x010a
        /*111a*/ 	.byte	0x3f
	.zero		1


	//   ....[68]....
        /*111c*/ 	.word	0x00029590
        /*1120*/ 	.word	0x00000062
        /*1124*/ 	.word	0x00036890
        /*1128*/ 	.short	0x010a
        /*112a*/ 	.byte	0x3f
	.zero		1


	//   ....[69]....
        /*112c*/ 	.word	0x000295e0
        /*1130*/ 	.word	0x00000062
        /*1134*/ 	.word	0x00036890
        /*1138*/ 	.short	0x010a
        /*113a*/ 	.byte	0x3f
	.zero		1


	//   ....[70]....
        /*113c*/ 	.word	0x00029630
        /*1140*/ 	.word	0x00000062
        /*1144*/ 	.word	0x000368b0
        /*1148*/ 	.short	0x010a
        /*114a*/ 	.byte	0x3f
	.zero		1


	//   ....[71]....
        /*114c*/ 	.word	0x00029840
        /*1150*/ 	.word	0x00000002
        /*1154*/ 	.word	0x00036800
        /*1158*/ 	.short	0x010a
        /*115a*/ 	.byte	0x3f
	.zero		1


	//   ....[72]....
        /*115c*/ 	.word	0x00029a70
        /*1160*/ 	.word	0x00000002
        /*1164*/ 	.word	0x00036800
        /*1168*/ 	.short	0x010a
        /*116a*/ 	.byte	0x3f
	.zero		1


	//   ....[73]....
        /*116c*/ 	.word	0x00029ac0
        /*1170*/ 	.word	0x00000000
        /*1174*/ 	.word	0x00036830
        /*1178*/ 	.short	0x010a
        /*117a*/ 	.byte	0x3f
	.zero		1


	//   ....[74]....
        /*117c*/ 	.word	0x00029b10
        /*1180*/ 	.word	0x0000000c
        /*1184*/ 	.word	0x00036830
        /*1188*/ 	.short	0x010a
        /*118a*/ 	.byte	0x3f
	.zero		1


	//   ....[75]....
        /*118c*/ 	.word	0x00029b60
        /*1190*/ 	.word	0x0000000e
        /*1194*/ 	.word	0x00036850
        /*1198*/ 	.short	0x010a
        /*119a*/ 	.byte	0x3f
	.zero		1


	//   ....[76]....
        /*119c*/ 	.word	0x00029bb0
        /*11a0*/ 	.word	0x00000000
        /*11a4*/ 	.word	0x00036850
        /*11a8*/ 	.short	0x010a
        /*11aa*/ 	.byte	0x3f
	.zero		1


	//   ....[77]....
        /*11ac*/ 	.word	0x00029d60
        /*11b0*/ 	.word	0x00000012
        /*11b4*/ 	.word	0x00036820
        /*11b8*/ 	.short	0x010a
        /*11ba*/ 	.byte	0x3f
	.zero		1


	//   ....[78]....
        /*11bc*/ 	.word	0x00029db0
        /*11c0*/ 	.word	0x00000005
        /*11c4*/ 	.word	0x000368a0
        /*11c8*/ 	.short	0x010a
        /*11ca*/ 	.byte	0x3f
	.zero		1


	//   ....[79]....
        /*11cc*/ 	.word	0x00029e00
        /*11d0*/ 	.word	0x00000005
        /*11d4*/ 	.word	0x000368c0
        /*11d8*/ 	.short	0x010a
        /*11da*/ 	.byte	0x3f
	.zero		1


	//   ....[80]....
        /*11dc*/ 	.word	0x00029e50
        /*11e0*/ 	.word	0x00000006
        /*11e4*/ 	.word	0x000368a0
        /*11e8*/ 	.short	0x010a
        /*11ea*/ 	.byte	0x3f
	.zero		1


	//   ....[81]....
        /*11ec*/ 	.word	0x00029ea0
        /*11f0*/ 	.word	0x00000006
        /*11f4*/ 	.word	0x000368c0
        /*11f8*/ 	.short	0x010a
        /*11fa*/ 	.byte	0x3f
	.zero		1


	//   ....[82]....
        /*11fc*/ 	.word	0x0002a040
        /*1200*/ 	.word	0x00000000
        /*1204*/ 	.word	0x00036840
        /*1208*/ 	.short	0x010a
        /*120a*/ 	.byte	0x3f
	.zero		1


	//   ....[83]....
        /*120c*/ 	.word	0x0002ac20
        /*1210*/ 	.word	0x00000012
        /*1214*/ 	.word	0x00036820
        /*1218*/ 	.short	0x010a
        /*121a*/ 	.byte	0x3f
	.zero		1


	//   ....[84]....
        /*121c*/ 	.word	0x0002ac70
        /*1220*/ 	.word	0x00000003
        /*1224*/ 	.word	0x00036840
        /*1228*/ 	.short	0x010a
        /*122a*/ 	.byte	0x3f
	.zero		1


	//   ....[85]....
        /*122c*/ 	.word	0x0002acc0
        /*1230*/ 	.word	0x00000002
        /*1234*/ 	.word	0x00036860
        /*1238*/ 	.short	0x010a
        /*123a*/ 	.byte	0x3f
	.zero		1


	//   ....[86]....
        /*123c*/ 	.word	0x0002ad10
        /*1240*/ 	.word	0x00000003
        /*1244*/ 	.word	0x00036840
        /*1248*/ 	.short	0x010a
        /*124a*/ 	.byte	0x3f
	.zero		1


	//   ....[87]....
        /*124c*/ 	.word	0x0002ad60
        /*1250*/ 	.word	0x00000002
        /*1254*/ 	.word	0x00036860
        /*1258*/ 	.short	0x010a
        /*125a*/ 	.byte	0x3f
	.zero		1


	//   ....[88]....
        /*125c*/ 	.word	0x0002adb0
        /*1260*/ 	.word	0x00000003
        /*1264*/ 	.word	0x00036840
        /*1268*/ 	.short	0x010a
        /*126a*/ 	.byte	0x3f
	.zero		1


	//   ....[89]....
        /*126c*/ 	.word	0x0002ae00
        /*1270*/ 	.word	0x00000002
        /*1274*/ 	.word	0x00036860
        /*1278*/ 	.short	0x010a
        /*127a*/ 	.byte	0x3f
	.zero		1


	//   ....[90]....
        /*127c*/ 	.word	0x0002ae50
        /*1280*/ 	.word	0x00000000
        /*1284*/ 	.word	0x00036860
        /*1288*/ 	.short	0x010a
        /*128a*/ 	.byte	0x3f
	.zero		1


	//   ....[91]....
        /*128c*/ 	.word	0x0002b9a0
        /*1290*/ 	.word	0x00000000
        /*1294*/ 	.word	0x00036820
        /*1298*/ 	.short	0x010a
        /*129a*/ 	.byte	0x3f
	.zero		1


	//   ....[92]....
        /*129c*/ 	.word	0x0002bb40
        /*12a0*/ 	.word	0x00000006
        /*12a4*/ 	.word	0x00000000
        /*12a8*/ 	.short	0x010a
        /*12aa*/ 	.byte	0x3f
	.zero		1


	//   ....[93]....
        /*12ac*/ 	.word	0x0002bb90
        /*12b0*/ 	.word	0x00000007
        /*12b4*/ 	.word	0x00000000
        /*12b8*/ 	.short	0x010a
        /*12ba*/ 	.byte	0x3f
	.zero		1


	//   ....[94]....
        /*12bc*/ 	.word	0x0002bbe0
        /*12c0*/ 	.word	0x00000004
        /*12c4*/ 	.word	0x00000000
        /*12c8*/ 	.short	0x010a
        /*12ca*/ 	.byte	0x3f
	.zero		1


	//----- nvinfo : EIATTR_NUM_MBARRIERS
	.align		4
.L_667:
        /*12cc*/ 	.byte	0x03, 0x38
        /*12ce*/ 	.short	0x0016


	//----- nvinfo : EIATTR_EXIT_INSTR_OFFSETS
	.align		4
        /*12d0*/ 	.byte	0x04, 0x1c
        /*12d2*/ 	.short	(.L_669 - .L_668)


	//   ....[0]....
.L_668:
        /*12d4*/ 	.word	0x00029530


	//----- nvinfo : EIATTR_MAX_THREADS
	.align		4
.L_669:
        /*12d8*/ 	.byte	0x04, 0x05
        /*12da*/ 	.short	(.L_671 - .L_670)
.L_670:
        /*12dc*/ 	.word	0x00000180
        /*12e0*/ 	.word	0x00000001
        /*12e4*/ 	.word	0x00000001


	//----- nvinfo : EIATTR_CRS_STACK_SIZE
	.align		4
.L_671:
        /*12e8*/ 	.byte	0x04, 0x1e
        /*12ea*/ 	.short	(.L_673 - .L_672)
.L_672:
        /*12ec*/ 	.word	0x00000000


	//----- nvinfo : EIATTR_CBANK_PARAM_SIZE
	.align		4
.L_673:
        /*12f0*/ 	.byte	0x03, 0x19
        /*12f2*/ 	.short	0x0af0


	//----- nvinfo : EIATTR_PARAM_CBANK
	.align		4
        /*12f4*/ 	.byte	0x04, 0x0a
        /*12f6*/ 	.short	(.L_675 - .L_674)
	.align		4
.L_674:
        /*12f8*/ 	.word	index@(.nv.constant0._ZN7cutlass13device_kernelIN5flash11enable_sm90INS1_16FlashAttnFwdSm90INS1_25CollectiveMainloopFwdSm90ILi2EN4cute5tupleIJNS5_1CILi1EEES8_S8_EEENS6_IJNS7_ILi128EEENS7_ILi112EEENS7_ILi192EEEEEELi192ENS_6half_tEfNS_4arch4Sm90ELb0ELb0ELb1ELb1ELb0ELb1ELb0ELb1ELb1ELb1ELb1ELb0EEENS1_21CollectiveEpilogueFwdINS6_IJSA_SC_SB_EEES9_SE_SG_Li256ELb1ELb1ELb1ELb0EEENS1_36VarlenDynamicPersistentTileSchedulerILi128ELi112ELi256ELi128ELb1ELb1ELb1ELb0ELb1ELb1EEEEEEEEEvNT_6ParamsE)
        /*12fc*/ 	.short	0x0210
        /*12fe*/ 	.short	0x0af0


	//----- nvinfo : EIATTR_SW_WAR
	.align		4
.L_675:
        /*1300*/ 	.byte	0x04, 0x36
        /*1302*/ 	.short	(.L_677 - .L_676)
.L_676:
        /*1304*/ 	.word	0x00000008
.L_677:


//--------------------- .nv.info._ZN7cutlass13device_kernelIN5flash11enable_sm90INS1_16FlashAttnFwdSm90INS1_25CollectiveMainloopFwdSm90ILi2EN4cute5tupleIJNS5_1CILi1EEES8_S8_EEENS6_IJNS7_ILi128EEENS7_ILi96EEENS7_ILi192EEEEEELi192ENS_6half_tEfNS_4arch4Sm90ELb0ELb1ELb1ELb0ELb0ELb0ELb0ELb1ELb1ELb1ELb1ELb0EEENS1_21CollectiveEpilogueFwdINS6_IJSA_SC_SB_EEES9_SE_SG_Li256ELb0ELb1ELb1ELb0EEENS1_19SingleTileSchedulerILb0ELb1ELb1ELi128EEEEEEEEEvNT_6ParamsE --------------------------
	.section	.nv.info._ZN7cutlass13device_kernelIN5flash11enable_sm90INS1_16FlashAttnFwdSm90INS1_25CollectiveMainloopFwdSm90ILi2EN4cute5tupleIJNS5_1CILi1EEES8_S8_EEENS6_IJNS7_ILi128EEENS7_ILi96EEENS7_ILi192EEEEEELi192ENS_6half_tEfNS_4arch4Sm90ELb0ELb1ELb1ELb0ELb0ELb0ELb0ELb1ELb1ELb1ELb1ELb0EEENS1_21CollectiveEpilogueFwdINS6_IJSA_SC_SB_EEES9_SE_SG_Li256ELb0ELb1ELb1ELb0EEENS1_19SingleTileSchedulerILb0ELb1ELb1ELi128EEEEEEEEEvNT_6ParamsE,"",@"SHT_CUDA_INFO"
	.sectionflags	@""
	.align	4


	//----- nvinfo : EIATTR_CUDA_API_VERSION
	.align		4
        /*0000*/ 	.byte	0x04, 0x37
        /*0002*/ 	.short	(.L_679 - .L_678)
.L_678:
        /*0004*/ 	.word	0x00000082


	//----- nvinfo : EIATTR_KPARAM_INFO
	.align		4
.L_679:
        /*0008*/ 	.byte	0x04, 0x17
        /*000a*/ 	.short	(.L_681 - .L_680)
.L_680:
        /*000c*/ 	.word	0x00000000
        /*0010*/ 	.short	0x0000
        /*0012*/ 	.short	0x0070
        /*0014*/ 	.byte	0x00, 0xf0, 0x01, 0x28


	//----- nvinfo : EIATTR_SPARSE_MMA_MASK
	.align		4
.L_681:
        /*0018*/ 	.byte	0x03, 0x50
        /*001a*/ 	.short	0x0000


	//----- nvinfo : EIATTR_MAXREG_COUNT
	.align		4
        /*001c*/ 	.byte	0x03, 0x1b
        /*001e*/ 	.short	0x00a8


	//----- nvinfo : EIATTR_NUM_BARRIERS
	.align		4
        /*0020*/ 	.byte	0x02, 0x4c
        /*0022*/ 	.byte	0x09
	.zero		1


	//----- nvinfo : EIATTR_EXTERNS
	.align		4
        /*0024*/ 	.byte	0x04, 0x0f
        /*0026*/ 	.short	(.L_683 - .L_682)


	//   ....[0]....
	.align		4
.L_682:
        /*0028*/ 	.word	index@(__assertfail)


	//----- nvinfo : EIATTR_ANNOTATIONS
	.align		4
.L_683:
        /*002c*/ 	.byte	0x04, 0x55
        /*002e*/ 	.short	(.L_685 - .L_684)


	//   ....[0]....
.L_684:
        /*0030*/ 	.word	0x00000001
        /*0034*/ 	.byte	0x60, 0x09, 0x00, 0x00, 0x01, 0x00, 0x00, 0x00, 0xc0, 0x18, 0x00, 0x00, 0x01, 0x00, 0x00, 0x00
        /*0044*/ 	.byte	0xa0, 0x1a, 0x01, 0x00, 0x01, 0x00, 0x00, 0x00, 0x90, 0x1f, 0x01, 0x00, 0x01, 0x00, 0x00, 0x00
        /*0054*/ 	.byte	0xf0, 0x2f, 0x01, 0x00, 0x01, 0x00, 0x00, 0x00, 0x90, 0x32, 0x01, 0x00, 0x01, 0x00, 0x00, 0x00
        /*0064*/ 	.byte	0x10, 0x3c, 0x01, 0x00, 0x01, 0x00, 0x00, 0x00, 0xe0, 0x45, 0x01, 0x00, 0x01, 0x00, 0x00, 0x00
        /*0074*/ 	.byte	0xc0, 0x54, 0x01, 0x00


	//----- nvinfo : EIATTR_MERCURY_ISA_VERSION
	.align		4
.L_685:
        /*0078*/ 	.byte	0x03, 0x5f
        /*007a*/ 	.short	0x0101


	//----- nvinfo : EIATTR_INT_WARP_WIDE_INSTR_OFFSETS
	.align		4
        /*007c*/ 	.byte	0x04, 0x31
        /*007e*/ 	.short	(.L_687 - .L_686)


	//   ....[0]....
.L_686:
        /*0080*/ 	.word	0x00000130


	//   ....[1]....
        /*0084*/ 	.word	0x00000170


	//   ....[2]....
        /*0088*/ 	.word	0x000001e0


	//----- nvinfo : EIATTR_COOP_GROUP_MASK_REGIDS
	.align		4
.L_687:
        /*008c*/ 	.byte	0x04, 0x29
        /*008e*/ 	.short	(.L_689 - .L_688)


	//   ....[0]....
.L_688:
        /*0090*/ 	.word	0xffffffff


	//   ....[1]....
        /*0094*/ 	.word	0xffffffff


	//   ....[2]....
        /*0098*/ 	.word	0xffffffff


	//   ....[3]....
        /*009c*/ 	.word	0xffffffff


	//   ....[4]....
        /*00a0*/ 	.word	0xffffffff


	//   ....[5]....
        /*00a4*/ 	.word	0xffffffff


	//   ....[6]....
        /*00a8*/ 	.word	0xffffffff


	//   ....[7]....
        /*00ac*/ 	.word	0xffffffff


	//   ....[8]....
        /*00b0*/ 	.word	0xffffffff


	//   ....[9]....
        /*00b4*/ 	.word	0xffffffff


	//   ....[10]....
        /*00b8*/ 	.word	0xffffffff


	//   ....[11]....
        /*00bc*/ 	.word	0xffffffff


	//   ....[12]....
        /*00c0*/ 	.word	0xffffffff


	//   ....[13]....
        /*00c4*/ 	.word	0xffffffff


	//   ....[14]....
        /*00c8*/ 	.word	0xffffffff


	//   ....[15]....
        /*00cc*/ 	.word	0xffffffff


	//   ....[16]....
        /*00d0*/ 	.word	0xffffffff


	//   ....[17]....
        /*00d4*/ 	.word	0xffffffff


	//   ....[18]....
        /*00d8*/ 	.word	0xffffffff


	//   ....[19]....
        /*00dc*/ 	.word	0xffffffff


	//   ....[20]....
        /*00e0*/ 	.word	0xffffffff


	//   ....[21]....
        /*00e4*/ 	.word	0xffffffff


	//   ....[22]....
        /*00e8*/ 	.word	0xffffffff


	//   ....[23]....
        /*00ec*/ 	.word	0xffffffff


	//   ....[24]....
        /*00f0*/ 	.word	0xffffffff


	//   ....[25]....
        /*00f4*/ 	.word	0xffffffff


	//   ....[26]....
        /*00f8*/ 	.word	0xffffffff


	//   ....[27]....
        /*00fc*/ 	.word	0xffffffff


	//   ....[28]....
        /*0100*/ 	.word	0xffffffff


	//   ....[29]....
        /*0104*/ 	.word	0xffffffff


	//   ....[30]....
        /*0108*/ 	.word	0xffffffff


	//   ....[31]....
        /*010c*/ 	.word	0xffffffff


	//   ....[32]....
        /*0110*/ 	.word	0xffffffff


	//   ....[33]....
        /*0114*/ 	.word	0xffffffff


	//   ....[34]....
        /*0118*/ 	.word	0xffffffff


	//   ....[35]....
        /*011c*/ 	.word	0xffffffff


	//   ....[36]....
        /*0120*/ 	.word	0xffffffff


	//   ....[37]....
        /*0124*/ 	.word	0xffffffff


	//   ....[38]....
        /*0128*/ 	.word	0xffffffff


	//   ....[39]....
        /*012c*/ 	.word	0xffffffff


	//   ....[40]....
        /*0130*/ 	.word	0xffffffff


	//   ....[41]....
        /*0134*/ 	.word	0xffffffff


	//   ....[42]....
        /*0138*/ 	.word	0xffffffff


	//   ....[43]....
        /*013c*/ 	.word	0xffffffff


	//   ....[44]....
        /*0140*/ 	.word	0xffffffff


	//   ....[45]....
        /*0144*/ 	.word	0xffffffff


	//   ....[46]....
        /*0148*/ 	.word	0xffffffff


	//   ....[47]....
        /*014c*/ 	.word	0xffffffff


	//   ....[48]....
        /*0150*/ 	.word	0xffffffff


	//   ....[49]....
        /*0154*/ 	.word	0xffffffff


	//   ....[50]....
        /*0158*/ 	.word	0xffffffff


	//   ....[51]....
        /*015c*/ 	.word	0xffffffff


	//   ....[52]....
        /*0160*/ 	.word	0xffffffff


	//   ....[53]....
        /*0164*/ 	.word	0xffffffff


	//   ....[54]....
        /*0168*/ 	.word	0xffffffff


	//   ....[55]....
        /*016c*/ 	.word	0xffffffff


	//   ....[56]....
        /*0170*/ 	.word	0xffffffff


	//   ....[57]....
        /*0174*/ 	.word	0xffffffff


	//   ....[58]....
        /*0178*/ 	.word	0xffffffff


	//   ....[59]....
        /*017c*/ 	.word	0xffffffff


	//   ....[60]....
        /*0180*/ 	.word	0xffffffff


	//   ....[61]....
        /*0184*/ 	.word	0x0500000f


	//   ....[62]....
        /*0188*/ 	.word	0x0500000f


	//   ....[63]....
        /*018c*/ 	.word	0x0500000f


	//   ....[64]....
        /*0190*/ 	.word	0x0500000f


	//   ....[65]....
        /*0194*/ 	.word	0x0500000f


	//   ....[66]....
        /*0198*/ 	.word	0x0500000f


	//   ....[67]....
        /*019c*/ 	.word	0x0500000f


	//   ....[68]....
        /*01a0*/ 	.word	0x0500000f


	//   ....[69]....
        /*01a4*/ 	.word	0x0500000f


	//   ....[70]....
        /*01a8*/ 	.word	0x0500000f


	//   ....[71]....
        /*01ac*/ 	.word	0x0500000f


	//   ....[72]....
        /*01b0*/ 	.word	0x0500000f


	//   ....[73]....
        /*01b4*/ 	.word	0x0500000f


	//   ....[74]....
        /*01b8*/ 	.word	0x0500000f


	//   ....[75]....
        /*01bc*/ 	.word	0x0500000f


	//   ....[76]....
        /*01c0*/ 	.word	0x0500000f


	//   ....[77]....
        /*01c4*/ 	.word	0x0500000f


	//   ....[78]....
        /*01c8*/ 	.word	0x0500000f


	//----- nvinfo : EIATTR_COOP_GROUP_INSTR_OFFSETS
	.align		4
.L_689:
        /*01cc*/ 	.byte	0x04, 0x28
        /*01ce*/ 	.short	(.L_691 - .L_690)


	//   ....[0]....
.L_690:
        /*01d0*/ 	.word	0x00000060


	//   ....[1]....
        /*01d4*/ 	.word	0x00000140


	//   ....[2]....
        /*01d8*/ 	.word	0x00000190


	//   ....[3]....
        /*01dc*/ 	.word	0x000003c0


	//   ....[4]....
        /*01e0*/ 	.word	0x00000520


	//   ....[5]....
        /*01e4*/ 	.word	0x00000640


	//   ....[6]....
        /*01e8*/ 	.word	0x000007a0


	//   ....[7]....
        /*01ec*/ 	.word	0x000016c0


	//   ....[8]....
        /*01f0*/ 	.word	0x00002570


	//   ....[9]....
        /*01f4*/ 	.word	0x00003250


	//   ....[10]....
        /*01f8*/ 	.word	0x00003b50


	//   ....[11]....
        /*01fc*/ 	.word	0x00003b80


	//   ....[12]....
        /*0200*/ 	.word	0x00003f30


	//   ....[13]....
        /*0204*/ 	.word	0x00003fe0


	//   ....[14]....
        /*0208*/ 	.word	0x00006340


	//   ....[15]....
        /*020c*/ 	.word	0x00006930


	//   ....[16]....
        /*0210*/ 	.word	0x000072e0


	//   ....[17]....
        /*0214*/ 	.word	0x000073d0


	//   ....[18]....
        /*0218*/ 	.word	0x000079a0


	//   ....[19]....
        /*021c*/ 	.word	0x00007a00


	//   ....[20]....
        /*0220*/ 	.word	0x00009cb0


	//   ....[21]....
        /*0224*/ 	.word	0x00009ce0


	//   ....[22]....
        /*0228*/ 	.word	0x0000a050


	//   ....[23]....
        /*022c*/ 	.word	0x0000a0b0


	//   ....[24]....
        /*0230*/ 	.word	0x0000be40


	//   ....[25]....
        /*0234*/ 	.word	0x0000c1c0


	//   ....[26]....
        /*0238*/ 	.word	0x0000cf70


	//   ....[27]....
        /*023c*/ 	.word	0x0000d090


	//   ....[28]....
        /*0240*/ 	.word	0x0000d650


	//   ....[29]....
        /*0244*/ 	.word	0x0000d6a0


	//   ....[30]....
        /*0248*/ 	.word	0x0000e720


	//   ....[31]....
        /*024c*/ 	.word	0x0000e750


	//   ....[32]....
        /*0250*/ 	.word	0x0000e840


	//   ....[33]....
        /*0254*/ 	.word	0x0000e850


	//   ....[34]....
        /*0258*/ 	.word	0x0000f8a0


	//   ....[35]....
        /*025c*/ 	.word	0x0000f900


	//   ....[36]....
        /*0260*/ 	.word	0x0000f940


	//   ....[37]....
        /*0264*/ 	.word	0x0000f970


	//   ....[38]....
        /*0268*/ 	.word	0x0000f9a0


	//   ....[39]....
        /*026c*/ 	.word	0x0000f9c0


	//   ....[40]....
        /*0270*/ 	.word	0x00010340


	//   ....[41]....
        /*0274*/ 	.word	0x00010350


	//   ....[42]....
        /*0278*/ 	.word	0x000110c0


	//   ....[43]....
        /*027c*/ 	.word	0x00011fb0


	//   ....[44]....
        /*0280*/ 	.word	0x00012970


	//   ....[45]....
        /*0284*/ 	.word	0x000129b0


	//   ....[46]....
        /*0288*/ 	.word	0x000129e0


	//   ....[47]....
        /*028c*/ 	.word	0x00012a30


	//   ....[48]....
        /*0290*/ 	.word	0x00012ac0


	//   ....[49]....
        /*0294*/ 	.word	0x00012ae0


	//   ....[50]....
        /*0298*/ 	.word	0x00012b70


	//   ....[51]....
        /*029c*/ 	.word	0x00012ba0


	//   ....[52]....
        /*02a0*/ 	.word	0x00012c20


	//   ....[53]....
        /*02a4*/ 	.word	0x00012c50


	//   ....[54]....
        /*02a8*/ 	.word	0x00012cd0


	//   ....[55]....
        /*02ac*/ 	.word	0x00012d00


	//   ....[56]....
        /*02b0*/ 	.word	0x00012d80


	//   ....[57]....
        /*02b4*/ 	.word	0x00012db0


	//   ....[58]....
        /*02b8*/ 	.word	0x00012e20


	//   ....[59]....
        /*02bc*/ 	.word	0x00012e50


	//   ....[60]....
        /*02c0*/ 	.word	0x00015450


	//   ....[61]....
        /*02c4*/ 	.word	0x00015a90


	//   ....[62]....
        /*02c8*/ 	.word	0x00015c00


	//   ....[63]....
        /*02cc*/ 	.word	0x00015c60


	//   ....[64]....
        /*02d0*/ 	.word	0x00015da0


	//   ....[65]....
        /*02d4*/ 	.word	0x00015e10


	//   ....[66]....
        /*02d8*/ 	.word	0x00015f10


	//   ....[67]....
        /*02dc*/ 	.word	0x00015f80


	//   ....[68]....
        /*02e0*/ 	.word	0x00016080


	//   ....[69]....
        /*02e4*/ 	.word	0x000160f0


	//   ....[70]....
        /*02e8*/ 	.word	0x000161f0


	//   ....[71]....
        /*02ec*/ 	.word	0x00016260


	//   ....[72]....
        /*02f0*/ 	.word	0x00016360


	//   ....[73]....
        /*02f4*/ 	.word	0x000163d0


	//   ....[74]....
        /*02f8*/ 	.word	0x000164d0


	//   ....[75]....
        /*02fc*/ 	.word	0x00016530


	//   ....[76]....
        /*0300*/ 	.word	0x00016620


	//   ....[77]....
        /*0304*/ 	.word	0x00016670


	//   ....[78]....
        /*0308*/ 	.word	0x00016a70


	//----- nvinfo : EIATTR_REG_RECONFIG
	.align		4
.L_691:
        /*030c*/ 	.byte	0x01, 0x54
	.zero		2


	//----- nvinfo : EIATTR_SYSCALL_OFFSETS
	.align		4
        /*0310*/ 	.byte	0x04, 0x46
        /*0312*/ 	.short	(.L_693 - .L_692)


	//   ....[0]....
.L_692:
        /*0314*/ 	.word	0x00001880


	//   ....[1]....
        /*0318*/ 	.word	0x00011c20


	//   ....[2]....
        /*031c*/ 	.word	0x00011d60


	//   ....[3]....
        /*0320*/ 	.word	0x00011e50


	//   ....[4]....
        /*0324*/ 	.word	0x000125c0


	//----- nvinfo : EIATTR_MBARRIER_INSTR_OFFSETS
	.align		4
.L_693:
        /*0328*/ 	.byte	0x04, 0x39
        /*032a*/ 	.short	(.L_695 - .L_694)


	//   ....[0]....
.L_694:
        /*032c*/ 	.word	0x00000270
        /*0330*/ 	.word	0x000000ff
        /*0334*/ 	.word	0x00030800
        /*0338*/ 	.short	0x0100
        /*033a*/ 	.byte	0x08
	.zero		1


	//   ....[1]....
        /*033c*/ 	.word	0x00000280
        /*0340*/ 	.word	0x000000ff
        /*0344*/ 	.word	0x00030820
        /*0348*/ 	.short	0x0100
        /*034a*/ 	.byte	0x08
	.zero		1


	//   ....[2]....
        /*034c*/ 	.word	0x00000370
        /*0350*/ 	.word	0x000000ff
        /*0354*/ 	.word	0x00030830
        /*0358*/ 	.short	0x0100
        /*035a*/ 	.byte	0x08
	.zero		1


	//   ....[3]....
        /*035c*/ 	.word	0x00000380
        /*0360*/ 	.word	0x000000ff
        /*0364*/ 	.word	0x00030840
        /*0368*/ 	.short	0x0100
        /*036a*/ 	.byte	0x08
	.zero		1


	//   ....[4]....
        /*036c*/ 	.word	0x00000390
        /*0370*/ 	.word	0x000000ff
        /*0374*/ 	.word	0x00030838
        /*0378*/ 	.short	0x0100
        /*037a*/ 	.byte	0x08
	.zero		1


	//   ....[5]....
        /*037c*/ 	.word	0x000003a0
        /*0380*/ 	.word	0x000000ff
        /*0384*/ 	.word	0x00030848
        /*0388*/ 	.short	0x0100
        /*038a*/ 	.byte	0x08
	.zero		1


	//   ....[6]....
        /*038c*/ 	.word	0x000004d0
        /*0390*/ 	.word	0x000000ff
        /*0394*/ 	.word	0x00030850
        /*0398*/ 	.short	0x0100
        /*039a*/ 	.byte	0x08
	.zero		1


	//   ....[7]....
        /*039c*/ 	.word	0x000004e0
        /*03a0*/ 	.word	0x000000ff
        /*03a4*/ 	.word	0x00030860
        /*03a8*/ 	.short	0x0100
        /*03aa*/ 	.byte	0x08
	.zero		1


	//   ....[8]....
        /*03ac*/ 	.word	0x000004f0
        /*03b0*/ 	.word	0x000000ff
        /*03b4*/ 	.word	0x00030858
        /*03b8*/ 	.short	0x0100
        /*03ba*/ 	.byte	0x08
	.zero		1


	//   ....[9]....
        /*03bc*/ 	.word	0x00000500
        /*03c0*/ 	.word	0x000000ff
        /*03c4*/ 	.word	0x00030868
        /*03c8*/ 	.short	0x0100
        /*03ca*/ 	.byte	0x08
	.zero		1


	//   ....[10]....
        /*03cc*/ 	.word	0x000005f0
        /*03d0*/ 	.word	0x000000ff
        /*03d4*/ 	.word	0x00030870
        /*03d8*/ 	.short	0x0100
        /*03da*/ 	.byte	0x06
	.zero		1


	//   ....[11]....
        /*03dc*/ 	.word	0x00000600
        /*03e0*/ 	.word	0x000000ff
        /*03e4*/ 	.word	0x00030880
        /*03e8*/ 	.short	0x0100
        /*03ea*/ 	.byte	0x06
	.zero		1


	//   ....[12]....
        /*03ec*/ 	.word	0x00000610
        /*03f0*/ 	.word	0x000000ff
        /*03f4*/ 	.word	0x00030878
        /*03f8*/ 	.short	0x0100
        /*03fa*/ 	.byte	0x06
	.zero		1


	//   ....[13]....
        /*03fc*/ 	.word	0x00000620
        /*0400*/ 	.word	0x000000ff
        /*0404*/ 	.word	0x00030888
        /*0408*/ 	.short	0x0100
        /*040a*/ 	.byte	0x06
	.zero		1


	//   ....[14]....
        /*040c*/ 	.word	0x00000750
        /*0410*/ 	.word	0x000000ff
        /*0414*/ 	.word	0x00030890
        /*0418*/ 	.short	0x0100
        /*041a*/ 	.byte	0x08
	.zero		1


	//   ....[15]....
        /*041c*/ 	.word	0x00000760
        /*0420*/ 	.word	0x000000ff
        /*0424*/ 	.word	0x000308a0
        /*0428*/ 	.short	0x0100
        /*042a*/ 	.byte	0x08
	.zero		1


	//   ....[16]....
        /*042c*/ 	.word	0x00000770
        /*0430*/ 	.word	0x000000ff
        /*0434*/ 	.word	0x00030898
        /*0438*/ 	.short	0x0100
        /*043a*/ 	.byte	0x08
	.zero		1


	//   ....[17]....
        /*043c*/ 	.word	0x00000780
        /*0440*/ 	.word	0x000000ff
        /*0444*/ 	.word	0x000308a8
        /*0448*/ 	.short	0x0100
        /*044a*/ 	.byte	0x08
	.zero		1


	//   ....[18]....
        /*044c*/ 	.word	0x000008b0
        /*0450*/ 	.word	0x000000ff
        /*0454*/ 	.word	0x000308b0
        /*0458*/ 	.short	0x0100
        /*045a*/ 	.byte	0x08
	.zero		1


	//   ....[19]....
        /*045c*/ 	.word	0x000008c0
        /*0460*/ 	.word	0x000000ff
        /*0464*/ 	.word	0x000308c0
        /*0468*/ 	.short	0x0100
        /*046a*/ 	.byte	0x08
	.zero		1


	//   ....[20]....
        /*046c*/ 	.word	0x000008d0
        /*0470*/ 	.word	0x000000ff
        /*0474*/ 	.word	0x000308b8
        /*0478*/ 	.short	0x0100
        /*047a*/ 	.byte	0x08
	.zero		1


	//   ....[21]....
        /*047c*/ 	.word	0x000008e0
        /*0480*/ 	.word	0x000000ff
        /*0484*/ 	.word	0x000308c8
        /*0488*/ 	.short	0x0100
        /*048a*/ 	.byte	0x08
	.zero		1


	//   ....[22]....
        /*048c*/ 	.word	0x000018a0
        /*0490*/ 	.word	0x000000ff
        /*0494*/ 	.word	0x00030800
        /*0498*/ 	.short	0x010a
        /*049a*/ 	.byte	0x3a
	.zero		1


	//   ....[23]....
        /*049c*/ 	.word	0x00001930
        /*04a0*/ 	.word	0x000000ff
        /*04a4*/ 	.word	0x00030830
        /*04a8*/ 	.short	0x010a
        /*04aa*/ 	.byte	0x3a
	.zero		1


	//   ....[24]....
        /*04ac*/ 	.word	0x000019c0
        /*04b0*/ 	.word	0x000000ff
        /*04b4*/ 	.word	0x00030830
        /*04b8*/ 	.short	0x010a
        /*04ba*/ 	.byte	0x3a
	.zero		1


	//   ....[25]....
        /*04bc*/ 	.word	0x00002630
        /*04c0*/ 	.word	0x0000000b
        /*04c4*/ 	.word	0x00000000
        /*04c8*/ 	.short	0x0101
        /*04ca*/ 	.byte	0x3f
	.zero		1


	//   ....[26]....
        /*04cc*/ 	.word	0x00004ec0
        /*04d0*/ 	.word	0x000000ff
        /*04d4*/ 	.word	0x00030830
        /*04d8*/ 	.short	0x010a
        /*04da*/ 	.byte	0x3d
	.zero		1


	//   ....[27]....
        /*04dc*/ 	.word	0x00004f00
        /*04e0*/ 	.word	0x000000ff
        /*04e4*/ 	.word	0x00030830
        /*04e8*/ 	.short	0x010a
        /*04ea*/ 	.byte	0x3d
	.zero		1


	//   ....[28]....
        /*04ec*/ 	.word	0x00005960
        /*04f0*/ 	.word	0x000000ff
        /*04f4*/ 	.word	0x00030850
        /*04f8*/ 	.short	0x010a
        /*04fa*/ 	.byte	0x0e
	.zero		1


	//   ....[29]....
        /*04fc*/ 	.word	0x000059a0
        /*0500*/ 	.word	0x000000ff
        /*0504*/ 	.word	0x00030850
        /*0508*/ 	.short	0x010a
        /*050a*/ 	.byte	0x0e
	.zero		1


	//   ....[30]....
        /*050c*/ 	.word	0x00006330
        /*0510*/ 	.word	0x00000091
        /*0514*/ 	.word	0x00000000
        /*0518*/ 	.short	0x0101
        /*051a*/ 	.byte	0x3f
	.zero		1


	//   ....[31]....
        /*051c*/ 	.word	0x00007e00
        /*0520*/ 	.word	0x00000015
        /*0524*/ 	.word	0x00000000
        /*0528*/ 	.short	0x0101
        /*052a*/ 	.byte	0x3f
	.zero		1


	//   ....[32]....
        /*052c*/ 	.word	0x00008770
        /*0530*/ 	.word	0x000000ff
        /*0534*/ 	.word	0x00030830
        /*0538*/ 	.short	0x010a
        /*053a*/ 	.byte	0x39
	.zero		1


	//   ....[33]....
        /*053c*/ 	.word	0x000087b0
        /*0540*/ 	.word	0x000000ff
        /*0544*/ 	.word	0x00030830
        /*0548*/ 	.short	0x010a
        /*054a*/ 	.byte	0x39
	.zero		1


	//   ....[34]....
        /*054c*/ 	.word	0x00009210
        /*0550*/ 	.word	0x000000ff
        /*0554*/ 	.word	0x00030850
        /*0558*/ 	.short	0x010a
        /*055a*/ 	.byte	0x0e
	.zero		1


	//   ....[35]....
        /*055c*/ 	.word	0x00009250
        /*0560*/ 	.word	0x000000ff
        /*0564*/ 	.word	0x00030850
        /*0568*/ 	.short	0x010a
        /*056a*/ 	.byte	0x0e
	.zero		1


	//   ....[36]....
        /*056c*/ 	.word	0x0000a5d0
        /*0570*/ 	.word	0x0000000e
        /*0574*/ 	.word	0x00000000
        /*0578*/ 	.short	0x0101
        /*057a*/ 	.byte	0x3f
	.zero		1


	//   ....[37]....
        /*057c*/ 	.word	0x0000a690
        /*0580*/ 	.word	0x0000000e
        /*0584*/ 	.word	0x00000000
        /*0588*/ 	.short	0x0101
        /*058a*/ 	.byte	0x3f
	.zero		1


	//   ....[38]....
        /*058c*/ 	.word	0x0000ab60
        /*0590*/ 	.word	0x000000ff
        /*0594*/ 	.word	0x00030830
        /*0598*/ 	.short	0x010a
        /*059a*/ 	.byte	0x39
	.zero		1


	//   ....[39]....
        /*059c*/ 	.word	0x0000aba0
        /*05a0*/ 	.word	0x000000ff
        /*05a4*/ 	.word	0x00030830
        /*05a8*/ 	.short	0x010a
        /*05aa*/ 	.byte	0x39
	.zero		1


	//   ....[40]....
        /*05ac*/ 	.word	0x0000b600
        /*05b0*/ 	.word	0x000000ff
        /*05b4*/ 	.word	0x00030850
        /*05b8*/ 	.short	0x010a
        /*05ba*/ 	.byte	0x0e
	.zero		1


	//   ....[41]....
        /*05bc*/ 	.word	0x0000b640
        /*05c0*/ 	.word	0x000000ff
        /*05c4*/ 	.word	0x00030850
        /*05c8*/ 	.short	0x010a
        /*05ca*/ 	.byte	0x0e
	.zero		1


	//   ....[42]....
        /*05cc*/ 	.word	0x0000bf60
        /*05d0*/ 	.word	0x00000091
        /*05d4*/ 	.word	0x00000000
        /*05d8*/ 	.short	0x0101
        /*05da*/ 	.byte	0x3f
	.zero		1


	//   ....[43]....
        /*05dc*/ 	.word	0x0000daf0
        /*05e0*/ 	.word	0x00000015
        /*05e4*/ 	.word	0x00000000
        /*05e8*/ 	.short	0x0101
        /*05ea*/ 	.byte	0x3f
	.zero		1


	//   ....[44]....
        /*05ec*/ 	.word	0x0000e690
        /*05f0*/ 	.word	0x000000ff
        /*05f4*/ 	.word	0x00030850
        /*05f8*/ 	.short	0x010a
        /*05fa*/ 	.byte	0x05
	.zero		1


	//   ....[45]....
        /*05fc*/ 	.word	0x0000e6d0
        /*0600*/ 	.word	0x000000ff
        /*0604*/ 	.word	0x00030850
        /*0608*/ 	.short	0x010a
        /*060a*/ 	.byte	0x05
	.zero		1


	//   ....[46]....
        /*060c*/ 	.word	0x0000eaf0
        /*0610*/ 	.word	0x0000000b
        /*0614*/ 	.word	0x00000000
        /*0618*/ 	.short	0x0101
        /*061a*/ 	.byte	0x3f
	.zero		1


	//   ....[47]....
        /*061c*/ 	.word	0x0000f9d0
        /*0620*/ 	.word	0x000000ff
        /*0624*/ 	.word	0x00000000
        /*0628*/ 	.short	0x0101
        /*062a*/ 	.byte	0x04
	.zero		1


	//   ....[48]....
        /*062c*/ 	.word	0x000121d0
        /*0630*/ 	.word	0x000000ff
        /*0634*/ 	.word	0x00030840
        /*0638*/ 	.short	0x010a
        /*063a*/ 	.byte	0x26
	.zero		1


	//   ....[49]....
        /*063c*/ 	.word	0x00012f90
        /*0640*/ 	.word	0x000000ff
        /*0644*/ 	.word	0x00030800
        /*0648*/ 	.short	0x0107
        /*064a*/ 	.byte	0x26
	.zero		1


	//   ....[50]....
        /*064c*/ 	.word	0x00013000
        /*0650*/ 	.word	0x000000ff
        /*0654*/ 	.word	0x00030800
        /*0658*/ 	.short	0x0101
        /*065a*/ 	.byte	0x26
	.zero		1


	//   ....[51]....
        /*065c*/ 	.word	0x00013010
        /*0660*/ 	.word	0x000000ff
        /*0664*/ 	.word	0x00030820
        /*0668*/ 	.short	0x010a
        /*066a*/ 	.byte	0x26
	.zero		1


	//   ....[52]....
        /*066c*/ 	.word	0x00013420
        /*0670*/ 	.word	0x000000ff
        /*0674*/ 	.word	0x00030848
        /*0678*/ 	.short	0x010a
        /*067a*/ 	.byte	0x26
	.zero		1


	//   ....[53]....
        /*067c*/ 	.word	0x000137d0
        /*0680*/ 	.word	0x000000ff
        /*0684*/ 	.word	0x00030860
        /*0688*/ 	.short	0x010a
        /*068a*/ 	.byte	0x26
	.zero		1


	//   ....[54]....
        /*068c*/ 	.word	0x00013da0
        /*0690*/ 	.word	0x000000ff
        /*0694*/ 	.word	0x00030840
        /*0698*/ 	.short	0x010a
        /*069a*/ 	.byte	0x26
	.zero		1


	//   ....[55]....
        /*069c*/ 	.word	0x00014160
        /*06a0*/ 	.word	0x000000ff
        /*06a4*/ 	.word	0x00030868
        /*06a8*/ 	.short	0x010a
        /*06aa*/ 	.byte	0x26
	.zero		1


	//   ....[56]....
        /*06ac*/ 	.word	0x00014780
        /*06b0*/ 	.word	0x000000ff
        /*06b4*/ 	.word	0x00030848
        /*06b8*/ 	.short	0x010a
        /*06ba*/ 	.byte	0x26
	.zero		1


	//   ....[57]....
        /*06bc*/ 	.word	0x00014b20
        /*06c0*/ 	.word	0x000000ff
        /*06c4*/ 	.word	0x00030860
        /*06c8*/ 	.short	0x010a
        /*06ca*/ 	.byte	0x26
	.zero		1


	//   ....[58]....
        /*06cc*/ 	.word	0x00014f80
        /*06d0*/ 	.word	0x00000003
        /*06d4*/ 	.word	0x00030860
        /*06d8*/ 	.short	0x010a
        /*06da*/ 	.byte	0x3f
	.zero		1


	//   ....[59]....
        /*06dc*/ 	.word	0x000153e0
        /*06e0*/ 	.word	0x00000002
        /*06e4*/ 	.word	0x00030820
        /*06e8*/ 	.short	0x010a
        /*06ea*/ 	.byte	0x3f
	.zero		1


	//   ....[60]....
        /*06ec*/ 	.word	0x00015580
        /*06f0*/ 	.word	0x00000007
        /*06f4*/ 	.word	0x00000000
        /*06f8*/ 	.short	0x010a
        /*06fa*/ 	.byte	0x3f
	.zero		1


	//   ....[61]....
        /*06fc*/ 	.word	0x000155f0
        /*0700*/ 	.word	0x00000008
        /*0704*/ 	.word	0x00000000
        /*0708*/ 	.short	0x010a
        /*070a*/ 	.byte	0x3f
	.zero		1


	//   ....[62]....
        /*070c*/ 	.word	0x00015650
        /*0710*/ 	.word	0x00000007
        /*0714*/ 	.word	0x00000000
        /*0718*/ 	.short	0x010a
        /*071a*/ 	.byte	0x3f
	.zero		1


	//   ....[63]....
        /*071c*/ 	.word	0x00015680
        /*0720*/ 	.word	0x00000006
        /*0724*/ 	.word	0x00000000
        /*0728*/ 	.short	0x010a
        /*072a*/ 	.byte	0x3f
	.zero		1


	//   ....[64]....
        /*072c*/ 	.word	0x000156f0
        /*0730*/ 	.word	0x00000003
        /*0734*/ 	.word	0x00030800
        /*0738*/ 	.short	0x010a
        /*073a*/ 	.byte	0x3f
	.zero		1


	//   ....[65]....
        /*073c*/ 	.word	0x00015750
        /*0740*/ 	.word	0x00000003
        /*0744*/ 	.word	0x00030830
        /*0748*/ 	.short	0x010a
        /*074a*/ 	.byte	0x3f
	.zero		1


	//   ....[66]....
        /*074c*/ 	.word	0x000157b0
        /*0750*/ 	.word	0x0000000f
        /*0754*/ 	.word	0x00030830
        /*0758*/ 	.short	0x010a
        /*075a*/ 	.byte	0x3f
	.zero		1


	//   ....[67]....
        /*075c*/ 	.word	0x00015810
        /*0760*/ 	.word	0x0000000f
        /*0764*/ 	.word	0x00030850
        /*0768*/ 	.short	0x010a
        /*076a*/ 	.byte	0x3f
	.zero		1


	//   ....[68]....
        /*076c*/ 	.word	0x00015870
        /*0770*/ 	.word	0x00000004
        /*0774*/ 	.word	0x00030830
        /*0778*/ 	.short	0x010a
        /*077a*/ 	.byte	0x3f
	.zero		1


	//   ....[69]....
        /*077c*/ 	.word	0x000158d0
        /*0780*/ 	.word	0x00000003
        /*0784*/ 	.word	0x00030850
        /*0788*/ 	.short	0x010a
        /*078a*/ 	.byte	0x3f
	.zero		1


	//   ....[70]....
        /*078c*/ 	.word	0x00015930
        /*0790*/ 	.word	0x00000004
        /*0794*/ 	.word	0x00030830
        /*0798*/ 	.short	0x010a
        /*079a*/ 	.byte	0x3f
	.zero		1


	//   ....[71]....
        /*079c*/ 	.word	0x00015990
        /*07a0*/ 	.word	0x00000003
        /*07a4*/ 	.word	0x00030850
        /*07a8*/ 	.short	0x010a
        /*07aa*/ 	.byte	0x3f
	.zero		1


	//   ....[72]....
        /*07ac*/ 	.word	0x000159f0
        /*07b0*/ 	.word	0x00000007
        /*07b4*/ 	.word	0x00030850
        /*07b8*/ 	.short	0x010a
        /*07ba*/ 	.byte	0x3f
	.zero		1


	//   ....[73]....
        /*07bc*/ 	.word	0x00015b50
        /*07c0*/ 	.word	0x00000003
        /*07c4*/ 	.word	0x00030840
        /*07c8*/ 	.short	0x010a
        /*07ca*/ 	.byte	0x3f
	.zero		1


	//   ....[74]....
        /*07cc*/ 	.word	0x000166b0
        /*07d0*/ 	.word	0x00000003
        /*07d4*/ 	.word	0x00030820
        /*07d8*/ 	.short	0x010a
        /*07da*/ 	.byte	0x3f
	.zero		1


	//   ....[75]....
        /*07dc*/ 	.word	0x00016710
        /*07e0*/ 	.word	0x00000003
        /*07e4*/ 	.word	0x00030848
        /*07e8*/ 	.short	0x010a
        /*07ea*/ 	.byte	0x3f
	.zero		1


	//   ....[76]....
        /*07ec*/ 	.word	0x00016770
        /*07f0*/ 	.word	0x00000003
        /*07f4*/ 	.word	0x00030860
        /*07f8*/ 	.short	0x010a
        /*07fa*/ 	.byte	0x3f
	.zero		1


	//   ....[77]....
        /*07fc*/ 	.word	0x000167d0
        /*0800*/ 	.word	0x00000003
        /*0804*/ 	.word	0x00030840
        /*0808*/ 	.short	0x010a
        /*080a*/ 	.byte	0x3f
	.zero		1


	//   ....[78]....
        /*080c*/ 	.word	0x00016830
        /*0810*/ 	.word	0x00000003
        /*0814*/ 	.word	0x00030868
        /*0818*/ 	.short	0x010a
        /*081a*/ 	.byte	0x3f
	.zero		1


	//   ....[79]....
        /*081c*/ 	.word	0x00016890
        /*0820*/ 	.word	0x00000003
        /*0824*/ 	.word	0x00030848
        /*0828*/ 	.short	0x010a
        /*082a*/ 	.byte	0x3f
	.zero		1


	//   ....[80]....
        /*082c*/ 	.word	0x000168f0
        /*0830*/ 	.word	0x00000003
        /*0834*/ 	.word	0x00030860
        /*0838*/ 	.short	0x010a
        /*083a*/ 	.byte	0x3f
	.zero		1


	//   ....[81]....
        /*083c*/ 	.word	0x00016940
        /*0840*/ 	.word	0x00000003
        /*0844*/ 	.word	0x00030860
        /*0848*/ 	.short	0x010a
        /*084a*/ 	.byte	0x3f
	.zero		1


	//   ....[82]....
        /*084c*/ 	.word	0x00016990
        /*0850*/ 	.word	0x00000002
        /*0854*/ 	.word	0x00030820
        /*0858*/ 	.short	0x010a
        /*085a*/ 	.byte	0x3f
	.zero		1


	//   ....[83]....
        /*085c*/ 	.word	0x00016b30
        /*0860*/ 	.word	0x00000007
        /*0864*/ 	.word	0x00000000
        /*0868*/ 	.short	0x010a
        /*086a*/ 	.byte	0x3f
	.zero		1


	//   ....[84]....
        /*086c*/ 	.word	0x00016b80
        /*0870*/ 	.word	0x00000008
        /*0874*/ 	.word	0x00000000
        /*0878*/ 	.short	0x010a
        /*087a*/ 	.byte	0x3f
	.zero		1


	//   ....[85]....
        /*087c*/ 	.word	0x00016bd0
        /*0880*/ 	.word	0x00000007
        /*0884*/ 	.word	0x00000000
        /*0888*/ 	.short	0x010a
        /*088a*/ 	.byte	0x3f
	.zero		1


	//----- nvinfo : EIATTR_NUM_MBARRIERS
	.align		4
.L_695:
        /*088c*/ 	.byte	0x03, 0x38
        /*088e*/ 	.short	0x0016


	//----- nvinfo : EIATTR_EXIT_INSTR_OFFSETS
	.align		4
        /*0890*/ 	.byte	0x04, 0x1c
        /*0892*/ 	.short	(.L_697 - .L_696)


	//   ....[0]....
.L_696:
        /*0894*/ 	.word	0x000156d0


	//----- nvinfo : EIATTR_MAX_THREADS
	.align		4
.L_697:
        /*0898*/ 	.byte	0x04, 0x05
        /*089a*/ 	.short	(.L_699 - .L_698)
.L_698:
        /*089c*/ 	.word	0x00000180
        /*08a0*/ 	.word	0x00000001
        /*08a4*/ 	.word	0x00000001


	//----- nvinfo : EIATTR_CRS_STACK_SIZE
	.align		4
.L_699:
        /*08a8*/ 	.byte	0x04, 0x1e
        /*08aa*/ 	.short	(.L_701 - .L_700)
.L_700:
        /*08ac*/ 	.word	0x00000000


	//----- nvinfo : EIATTR_CBANK_PARAM_SIZE
	.align		4
.L_701:
        /*08b0*/ 	.byte	0x03, 0x19
        /*08b2*/ 	.short	0x0a70


	//----- nvinfo : EIATTR_PARAM_CBANK
	.align		4
        /*08b4*/ 	.byte	0x04, 0x0a
        /*08b6*/ 	.short	(.L_703 - .L_702)
	.align		4
.L_702:
        /*08b8*/ 	.word	index@(.nv.constant0._ZN7cutlass13device_kernelIN5flash11enable_sm90INS1_16FlashAttnFwdSm90INS1_25CollectiveMainloopFwdSm90ILi2EN4cute5tupleIJNS5_1CILi1EEES8_S8_EEENS6_IJNS7_ILi128EEENS7_ILi96EEENS7_ILi192EEEEEELi192ENS_6half_tEfNS_4arch4Sm90ELb0ELb1ELb1ELb0ELb0ELb0ELb0ELb1ELb1ELb1ELb1ELb0EEENS1_21CollectiveEpilogueFwdINS6_IJSA_SC_SB_EEES9_SE_SG_Li256ELb0ELb1ELb1ELb0EEENS1_19SingleTileSchedulerILb0ELb1ELb1ELi128EEEEEEEEEvNT_6ParamsE)
        /*08bc*/ 	.short	0x0210
        /*08be*/ 	.short	0x0a70


	//----- nvinfo : EIATTR_SW_WAR
	.align		4
.L_703:
        /*08c0*/ 	.byte	0x04, 0x36
        /*08c2*/ 	.short	(.L_705 - .L_704)
.L_704:
        /*08c4*/ 	.word	0x00000008
.L_705:


//--------------------- .nv.info._ZN7cutlass13device_kernelIN5flash11enable_sm90INS1_16FlashAttnFwdSm90INS1_25CollectiveMainloopFwdSm90ILi2EN4cute5tupleIJNS5_1CILi1EEES8_S8_EEENS6_IJNS7_ILi128EEENS7_ILi96EEENS7_ILi192EEEEEELi192ENS_6half_tEfNS_4arch4Sm90ELb0ELb1ELb1ELb1ELb0ELb0ELb0ELb1ELb1ELb1ELb1ELb0EEENS1_21CollectiveEpilogueFwdINS6_IJSA_SC_SB_EEES9_SE_SG_Li256ELb1ELb1ELb1ELb0EEENS1_36VarlenDynamicPersistentTileSchedulerILi128ELi96ELi256ELi128ELb1ELb1ELb1ELb1ELb0ELb1EEEEEEEEEvNT_6ParamsE --------------------------
	.section	.nv.info._ZN7cutlass13device_kernelIN5flash11enable_sm90INS1_16FlashAttnFwdSm90INS1_25CollectiveMainloopFwdSm90ILi2EN4cute5tupleIJNS5_1CILi1EEES8_S8_EEENS6_IJNS7_ILi128EEENS7_ILi96EEENS7_ILi192EEEEEELi192ENS_6half_tEfNS_4arch4Sm90ELb0ELb1ELb1ELb1ELb0ELb0ELb0ELb1ELb1ELb1ELb1ELb0EEENS1_21CollectiveEpilogueFwdINS6_IJSA_SC_SB_EEES9_SE_SG_Li256ELb1ELb1ELb1ELb0EEENS1_36VarlenDynamicPersistentTileSchedulerILi128ELi96ELi256ELi128ELb1ELb1ELb1ELb1ELb0ELb1EEEEEEEEEvNT_6ParamsE,"",@"SHT_CUDA_INFO"
	.sectionflags	@""
	.align	4


	//----- nvinfo : EIATTR_CUDA_API_VERSION
	.align		4
        /*0000*/ 	.byte	0x04, 0x37
        /*0002*/ 	.short	(.L_707 - .L_706)
.L_706:
        /*0004*/ 	.word	0x00000082


	//----- nvinfo : EIATTR_KPARAM_INFO
	.align		4
.L_707:
        /*0008*/ 	.byte	0x04, 0x17
        /*000a*/ 	.short	(.L_709 - .L_708)
.L_708:
        /*000c*/ 	.word	0x00000000
        /*0010*/ 	.short	0x0000
        /*0012*/ 	.short	0x0070
        /*0014*/ 	.byte	0x00, 0xf0, 0x01, 0x2a


	//----- nvinfo : EIATTR_SPARSE_MMA_MASK
	.align		4
.L_709:
        /*0018*/ 	.byte	0x03, 0x50
        /*001a*/ 	.short	0x0000


	//----- nvinfo : EIATTR_MAXREG_COUNT
	.align		4
        /*001c*/ 	.byte	0x03, 0x1b
        /*001e*/ 	.short	0x00a8


	//----- nvinfo : EIATTR_NUM_BARRIERS
	.align		4
        /*0020*/ 	.byte	0x02, 0x4c
        /*0022*/ 	.byte	0x09
	.zero		1


	//----- nvinfo : EIATTR_EXTERNS
	.align		4
        /*0024*/ 	.byte	0x04, 0x0f
        /*0026*/ 	.short	(.L_711 - .L_710)


	//   ....[0]....
	.align		4
.L_710:
        /*0028*/ 	.word	index@(__assertfail)


	//----- nvinfo : EIATTR_ANNOTATIONS
	.align		4
.L_711:
        /*002c*/ 	.byte	0x04, 0x55
        /*002e*/ 	.short	(.L_713 - .L_712)


	//   ....[0]....
.L_712:
        /* <DEDUP_REMOVED lines=79> */


	//----- nvinfo : EIATTR_MERCURY_ISA_VERSION
	.align		4
.L_713:
        /*0510*/ 	.byte	0x03, 0x5f
        /*0512*/ 	.short	0x0101


	//----- nvinfo : EIATTR_UNUSED_LOAD_BYTE_OFFSET
	.align		4
        /*0514*/ 	.byte	0x04, 0x44
        /*0516*/ 	.short	(.L_715 - .L_714)


	//   ....[0]....
.L_714:
        /*0518*/ 	.word	0x00000a10
        /*051c*/ 	.word	0x0000fff0


	//   ....[1]....
        /*0520*/ 	.word	0x0000fd00
        /*0524*/ 	.word	0x0000fff0


	//----- nvinfo : EIATTR_INT_WARP_WIDE_INSTR_OFFSETS
	.align		4
.L_715:
        /*0528*/ 	.byte	0x04, 0x31
        /*052a*/ 	.short	(.L_717 - .L_716)


	//   ....[0]....
.L_716:
        /*052c*/ 	.word	0x00000130


	//   ....[1]....
        /*0530*/ 	.word	0x00000170


	//   ....[2]....
        /*0534*/ 	.word	0x000001e0


	//   ....[3]....
        /*0538*/ 	.word	0x000158d0


	//   ....[4]....
        /*053c*/ 	.word	0x00015970


	//   ....[5]....
        /*0540*/ 	.word	0x000197e0


	//   ....[6]....
        /*0544*/ 	.word	0x00019850


	//----- nvinfo : EIATTR_COOP_GROUP_MASK_REGIDS
	.align		4
.L_717:
        /*0548*/ 	.byte	0x04, 0x29
        /*054a*/ 	.short	(.L_719 - .L_718)


	//   ....[0]....
.L_718:
        /*054c*/ 	.word	0xffffffff


	//   ....[1]....
        /*0550*/ 	.word	0xffffffff


	//   ....[2]....
        /*0554*/ 	.word	0xffffffff


	//   ....[3]....
        /*0558*/ 	.word	0xffffffff


	//   ....[4]....
        /*055c*/ 	.word	0xffffffff


	//   ....[5]....
        /*0560*/ 	.word	0xffffffff


	//   ....[6]....
        /*0564*/ 	.word	0xffffffff


	//   ....[7]....
        /*0568*/ 	.word	0xffffffff


	//   ....[8]....
        /*056c*/ 	.word	0xffffffff


	//   ....[9]....
        /*0570*/ 	.word	0xffffffff


	//   ....[10]....
        /*0574*/ 	.word	0xffffffff


	//   ....[11]....
        /*0578*/ 	.word	0xffffffff


	//   ....[12]....
        /*057c*/ 	.word	0xffffffff


	//   ....[13]....
        /*0580*/ 	.word	0xffffffff


	//   ....[14]....
        /*0584*/ 	.word	0xffffffff


	//   ....[15]....
        /*0588*/ 	.word	0xffffffff


	//   ....[16]....
        /*058c*/ 	.word	0xffffffff


	//   ....[17]....
        /*0590*/ 	.word	0xffffffff


	//   ....[18]....
        /*0594*/ 	.word	0xffffffff


	//   ....[19]....
        /*0598*/ 	.word	0xffffffff


	//   ....[20]....
        /*059c*/ 	.word	0xffffffff


	//   ....[21]....
        /*05a0*/ 	.word	0xffffffff


	//   ....[22]....
        /*05a4*/ 	.word	0xffffffff


	//   ....[23]....
        /*05a8*/ 	.word	0xffffffff


	//   ....[24]....
        /*05ac*/ 	.word	0xffffffff


	//   ....[25]....
        /*05b0*/ 	.word	0xffffffff


	//   ....[26]....
        /*05b4*/ 	.word	0xffffffff


	//   ....[27]....
        /*05b8*/ 	.word	0xffffffff


	//   ....[28]....
        /*05bc*/ 	.word	0xffffffff


	//   ....[29]....
        /*05c0*/ 	.word	0xffffffff


	//   ....[30]....
        /*05c4*/ 	.word	0xffffffff


	//   ....[31]....
        /*05c8*/ 	.word	0xffffffff


	//   ....[32]....
        /*05cc*/ 	.word	0xffffffff


	//   ....[33]....
        /*05d0*/ 	.word	0xffffffff


	//   ....[34]....
        /*05d4*/ 	.word	0xffffffff


	//   ....[35]....
        /*05d8*/ 	.word	0xffffffff


	//   ....[36]....
        /*05dc*/ 	.word	0xffffffff


	//   ....[37]....
        /*05e0*/ 	.word	0xffffffff


	//   ....[38]....
        /*05e4*/ 	.word	0xffffffff


	//   ....[39]....
        /*05e8*/ 	.word	0xffffffff


	//   ....[40]....
        /*05ec*/ 	.word	0xffffffff


	//   ....[41]....
        /*05f0*/ 	.word	0xffffffff


	//   ....[42]....
        /*05f4*/ 	.word	0xffffffff


	//   ....[43]....
        /*05f8*/ 	.word	0xffffffff


	//   ....[44]....
        /*05fc*/ 	.word	0xffffffff


	//   ....[45]....
        /*0600*/ 	.word	0xffffffff


	//   ....[46]....
        /*0604*/ 	.word	0xffffffff


	//   ....[47]....
        /*0608*/ 	.word	0xffffffff


	//   ....[48]....
        /*060c*/ 	.word	0xffffffff


	//   ....[49]....
        /*0610*/ 	.word	0xffffffff


	//   ....[50]....
        /*0614*/ 	.word	0xffffffff


	//   ....[51]....
        /*0618*/ 	.word	0xffffffff


	//   ....[52]....
        /*061c*/ 	.word	0xffffffff


	//   ....[53]....
        /*0620*/ 	.word	0xffffffff


	//   ....[54]....
        /*0624*/ 	.word	0xffffffff


	//   ....[55]....
        /*0628*/ 	.word	0xffffffff


	//   ....[56]....
        /*062c*/ 	.word	0xffffffff


	//   ....[57]....
        /*0630*/ 	.word	0xffffffff


	//   ....[58]....
        /*0634*/ 	.word	0xffffffff


	//   ....[59]....
        /*0638*/ 	.word	0xffffffff


	//   ....[60]....
        /*063c*/ 	.word	0xffffffff


	//   ....[61]....
        /*0640*/ 	.word	0xffffffff


	//   ....[62]....
        /*0644*/ 	.word	0xffffffff


	//   ....[63]....
        /*0648*/ 	.word	0xffffffff


	//   ....[64]....
        /*064c*/ 	.word	0xffffffff


	//   ....[65]....
        /*0650*/ 	.word	0xffffffff


	//   ....[66]....
        /*0654*/ 	.word	0xffffffff


	//   ....[67]....
        /*0658*/ 	.word	0xffffffff


	//   ....[68]....
        /*065c*/ 	.word	0xffffffff


	//   ....[69]....
        /*0660*/ 	.word	0xffffffff


	//   ....[70]....
        /*0664*/ 	.word	0xffffffff


	//   ....[71]....
        /*0668*/ 	.word	0xffffffff


	//   ....[72]....
        /*066c*/ 	.word	0xffffffff


	//   ....[73]....
        /*0670*/ 	.word	0xffffffff


	//   ....[74]....
        /*0674*/ 	.word	0xffffffff


	//   ....[75]....
        /*0678*/ 	.word	0xffffffff


	//   ....[76]....
        /*067c*/ 	.word	0xffffffff


	//   ....[77]....
        /*0680*/ 	.word	0xffffffff


	//   ....[78]....
        /*0684*/ 	.word	0xffffffff


	//   ....[79]....
        /*0688*/ 	.word	0xffffffff


	//   ....[80]....
        /*068c*/ 	.word	0xffffffff


	//   ....[81]....
        /*0690*/ 	.word	0xffffffff


	//   ....[82]....
        /*0694*/ 	.word	0xffffffff


	//   ....[83]....
        /*0698*/ 	.word	0xffffffff


	//   ....[84]....
        /*069c*/ 	.word	0xffffffff


	//   ....[85]....
        /*06a0*/ 	.word	0xffffffff


	//   ....[86]....
        /*06a4*/ 	.word	0xffffffff


	//   ....[87]....
        /*06a8*/ 	.word	0xffffffff


	//   ....[88]....
        /*06ac*/ 	.word	0xffffffff


	//   ....[89]....
        /*06b0*/ 	.word	0xffffffff


	//   ....[90]....
        /*06b4*/ 	.word	0xffffffff


	//   ....[91]....
        /*06b8*/ 	.word	0xffffffff


	//   ....[92]....
        /*06bc*/ 	.word	0xffffffff


	//   ....[93]....
        /*06c0*/ 	.word	0xffffffff


	//   ....[94]....
        /*06c4*/ 	.word	0xffffffff


	//   ....[95]....
        /*06c8*/ 	.word	0xffffffff


	//   ....[96]....
        /*06cc*/ 	.word	0xffffffff


	//   ....[97]....
        /*06d0*/ 	.word	0xffffffff


	//   ....[98]....
        /*06d4*/ 	.word	0xffffffff


	//   ....[99]....
        /*06d8*/ 	.word	0xffffffff


	//   ....[100]....
        /*06dc*/ 	.word	0xffffffff


	//   ....[101]....
        /*06e0*/ 	.word	0xffffffff


	//   ....[102]....
        /*06e4*/ 	.word	0xffffffff


	//   ....[103]....
        /*06e8*/ 	.word	0xffffffff


	//   ....[104]....
        /*06ec*/ 	.word	0xffffffff


	//   ....[105]....
        /*06f0*/ 	.word	0xffffffff


	//   ....[106]....
        /*06f4*/ 	.word	0xffffffff


	//   ....[107]....
        /*06f8*/ 	.word	0xffffffff


	//   ....[108]....
        /*06fc*/ 	.word	0xffffffff


	//   ....[109]....
        /*0700*/ 	.word	0xffffffff


	//   ....[110]....
        /*0704*/ 	.word	0xffffffff


	//   ....[111]....
        /*0708*/ 	.word	0x0500000f


	//   ....[112]....
        /*070c*/ 	.word	0x0500000f


	//   ....[113]....
        /*0710*/ 	.word	0x0500000f


	//   ....[114]....
        /*0714*/ 	.word	0x0500000f


	//   ....[115]....
        /*0718*/ 	.word	0x0500000f


	//   ....[116]....
        /*071c*/ 	.word	0x0500000f


	//   ....[117]....
        /*0720*/ 	.word	0x0500000f


	//   ....[118]....
        /*0724*/ 	.word	0x0500000f


	//   ....[119]....
        /*0728*/ 	.word	0x0500000f


	//   ....[120]....
        /*072c*/ 	.word	0x0500000f


	//   ....[121]....
        /*0730*/ 	.word	0x0500000f


	//   ....[122]....
        /*0734*/ 	.word	0x0500000f


	//   ....[123]....
        /*0738*/ 	.word	0x0500000f


	//   ....[124]....
        /*073c*/ 	.word	0x0500000f


	//   ....[125]....
        /*0740*/ 	.word	0x0500000f


	//   ....[126]....
        /*0744*/ 	.word	0x0500000f


	//   ....[127]....
        /*0748*/ 	.word	0x0500000f


	//   ....[128]....
        /*074c*/ 	.word	0x0500000f


	//   ....[129]....
        /*0750*/ 	.word	0x0500000f


	//   ....[130]....
        /*0754*/ 	.word	0x0500000f


	//   ....[131]....
        /*0758*/ 	.word	0x0500000f


	//   ....[132]....
        /*075c*/ 	.word	0x0500000f


	//   ....[133]....
        /*0760*/ 	.word	0x0500000f


	//   ....[134]....
        /*0764*/ 	.word	0x0500000f


	//   ....[135]....
        /*0768*/ 	.word	0x0500000f


	//   ....[136]....
        /*076c*/ 	.word	0x0500000f


	//   ....[137]....
        /*0770*/ 	.word	0x0500000f


	//   ....[138]....
        /*0774*/ 	.word	0x0500000f


	//   ....[139]....
        /*0778*/ 	.word	0x0500000f


	//   ....[140]....
        /*077c*/ 	.word	0x0500000f


	//   ....[141]....
        /*0780*/ 	.word	0x0500000f


	//   ....[142]....
        /*0784*/ 	.word	0x0500000f


	//   ....[143]....
        /*0788*/ 	.word	0x0500000f


	//   ....[144]....
        /*078c*/ 	.word	0x0500000f


	//   ....[145]....
        /*0790*/ 	.word	0x0500000f


	//   ....[146]....
        /*0794*/ 	.word	0x0500000f


	//----- nvinfo : EIATTR_COOP_GROUP_INSTR_OFFSETS
	.align		4
.L_719:
        /*0798*/ 	.byte	0x04, 0x28
        /*079a*/ 	.short	(.L_721 - .L_720)


	//   ....[0]....
.L_720:
        /*079c*/ 	.word	0x00000060


	//   ....[1]....
        /*07a0*/ 	.word	0x00000140


	//   ....[2]....
        /*07a4*/ 	.word	0x00000190


	//   ....[3]....
        /*07a8*/ 	.word	0x000003c0


	//   ....[4]....
        /*07ac*/ 	.word	0x00000520


	//   ....[5]....
        /*07b0*/ 	.word	0x00000640


	//   ....[6]....
        /*07b4*/ 	.word	0x000007a0


	//   ....[7]....
        /*07b8*/ 	.word	0x00002180


	//   ....[8]....
        /*07bc*/ 	.word	0x00002f30


	//   ....[9]....
        /*07c0*/ 	.word	0x00003af0


	//   ....[10]....
        /*07c4*/ 	.word	0x00004400


	//   ....[11]....
        /*07c8*/ 	.word	0x00004430


	//   ....[12]....
        /*07cc*/ 	.word	0x000048b0


	//   ....[13]....
        /*07d0*/ 	.word	0x00004910


	//   ....[14]....
        /*07d4*/ 	.word	0x00006b70


	//   ....[15]....
        /*07d8*/ 	.word	0x00006d90


	//   ....[16]....
        /*07dc*/ 	.word	0x00007c30


	//   ....[17]....
        /*07e0*/ 	.word	0x00007d40


	//   ....[18]....
        /*07e4*/ 	.word	0x00008300


	//   ....[19]....
        /*07e8*/ 	.word	0x00008390


	//   ....[20]....
        /*07ec*/ 	.word	0x0000a350


	//   ....[21]....
        /*07f0*/ 	.word	0x0000a440


	//   ....[22]....
        /*07f4*/ 	.word	0x0000aa80


	//   ....[23]....
        /*07f8*/ 	.word	0x0000ab00


	//   ....[24]....
        /*07fc*/ 	.word	0x0000c970


	//   ....[25]....
        /*0800*/ 	.word	0x0000cbc0


	//   ....[26]....
        /*0804*/ 	.word	0x0000da50


	//   ....[27]....
        /*0808*/ 	.word	0x0000db60


	//   ....[28]....
        /*080c*/ 	.word	0x0000e160


	//   ....[29]....
        /*0810*/ 	.word	0x0000e1d0


	//   ....[30]....
        /*0814*/ 	.word	0x0000f230


	//   ....[31]....
        /*0818*/ 	.word	0x0000f270


	//   ....[32]....
        /*081c*/ 	.word	0x0000f3a0


	//   ....[33]....
        /*0820*/ 	.word	0x0000f3c0


	//   ....[34]....
        /*0824*/ 	.word	0x00010bd0


	//   ....[35]....
        /*0828*/ 	.word	0x00010be0


	//   ....[36]....
        /*082c*/ 	.word	0x00010bf0


	//   ....[37]....
        /*0830*/ 	.word	0x00010c00


	//   ....[38]....
        /*0834*/ 	.word	0x000114c0


	//   ....[39]....
        /*0838*/ 	.word	0x000114f0


	//   ....[40]....
        /*083c*/ 	.word	0x00011630


	//   ....[41]....
        /*0840*/ 	.word	0x00011650


	//   ....[42]....
        /*0844*/ 	.word	0x00011760


	//   ....[43]....
        /*0848*/ 	.word	0x00011780


	//   ....[44]....
        /*084c*/ 	.word	0x000118a0


	//   ....[45]....
        /*0850*/ 	.word	0x000118c0


	//   ....[46]....
        /*0854*/ 	.word	0x00011da0


	//   ....[47]....
        /*0858*/ 	.word	0x00011db0


	//   ....[48]....
        /*085c*/ 	.word	0x00012400


	//   ....[49]....
        /*0860*/ 	.word	0x00012410


	//   ....[50]....
        /*0864*/ 	.word	0x000134e0


	//   ....[51]....
        /*0868*/ 	.word	0x00013510


	//   ....[52]....
        /*086c*/ 	.word	0x00013620


	//   ....[53]....
        /*0870*/ 	.word	0x00013640


	//   ....[54]....
        /*0874*/ 	.word	0x00013750


	//   ....[55]....
        /*0878*/ 	.word	0x00013770


	//   ....[56]....
        /*087c*/ 	.word	0x00013890


	//   ....[57]....
        /*0880*/ 	.word	0x000138b0


	//   ....[58]....
        /*0884*/ 	.word	0x00013a60


	//   ....[59]....
        /*0888*/ 	.word	0x00013c80


	//   ....[60]....
        /*088c*/ 	.word	0x00013cb0


	//   ....[61]....
        /*0890*/ 	.word	0x00013ce0


	//   ....[62]....
        /*0894*/ 	.word	0x00013d10


	//   ....[63]....
        /*0898*/ 	.word	0x00013d40


	//   ....[64]....
        /*089c*/ 	.word	0x00013d70


	//   ....[65]....
        /*08a0*/ 	.word	0x00013f20


	//   ....[66]....
        /*08a4*/ 	.word	0x00013f50


	//   ....[67]....
        /*08a8*/ 	.word	0x00013f80


	//   ....[68]....
        /*08ac*/ 	.word	0x00013fb0


	//   ....[69]....
        /*08b0*/ 	.word	0x00013fe0


	//   ....[70]....
        /*08b4*/ 	.word	0x00014010


	//   ....[71]....
        /*08b8*/ 	.word	0x000140b0


	//   ....[72]....
        /*08bc*/ 	.word	0x000140e0


	//   ....[73]....
        /*08c0*/ 	.word	0x000140f0


	//   ....[74]....
        /*08c4*/ 	.word	0x00014120


	//   ....[75]....
        /*08c8*/ 	.word	0x00015ec0


	//   ....[76]....
        /*08cc*/ 	.word	0x00016ae0


	//   ....[77]....
        /*08d0*/ 	.word	0x00016b00


	//   ....[78]....
        /*08d4*/ 	.word	0x00016b10


	//   ....[79]....
        /*08d8*/ 	.word	0x00016b40


	//   ....[80]....
        /*08dc*/ 	.word	0x00016c60


	//   ....[81]....
        /*08e0*/ 	.word	0x00016c70


	//   ....[82]....
        /*08e4*/ 	.word	0x00016d10


	//   ....[83]....
        /*08e8*/ 	.word	0x00016d20


	//   ....[84]....
        /*08ec*/ 	.word	0x00016dc0


	//   ....[85]....
        /*08f0*/ 	.word	0x00016dd0


	//   ....[86]....
        /*08f4*/ 	.word	0x00016e70


	//   ....[87]....
        /*08f8*/ 	.word	0x00016e80


	//   ....[88]....
        /*08fc*/ 	.word	0x00016f00


	//   ....[89]....
        /*0900*/ 	.word	0x00016f30


	//   ....[90]....
        /*0904*/ 	.word	0x00016f80


	//   ....[91]....
        /*0908*/ 	.word	0x00016fc0


	//   ....[92]....
        /*090c*/ 	.word	0x0001a040


	//   ....[93]....
        /*0910*/ 	.word	0x0001a0c0


	//   ....[94]....
        /*0914*/ 	.word	0x0001a0f0


	//   ....[95]....
        /*0918*/ 	.word	0x0001a100


	//   ....[96]....
        /*091c*/ 	.word	0x0001a130


	//   ....[97]....
        /*0920*/ 	.word	0x0001a160


	//   ....[98]....
        /*0924*/ 	.word	0x0001a190


	//   ....[99]....
        /*0928*/ 	.word	0x0001a1c0


	//   ....[100]....
        /*092c*/ 	.word	0x0001a390


	//   ....[101]....
        /*0930*/ 	.word	0x0001a3c0


	//   ....[102]....
        /*0934*/ 	.word	0x0001a3f0


	//   ....[103]....
        /*0938*/ 	.word	0x0001a420


	//   ....[104]....
        /*093c*/ 	.word	0x0001a450


	//   ....[105]....
        /*0940*/ 	.word	0x0001a480


	//   ....[106]....
        /*0944*/ 	.word	0x0001a550


	//   ....[107]....
        /*0948*/ 	.word	0x0001a570


	//   ....[108]....
        /*094c*/ 	.word	0x0001a580


	//   ....[109]....
        /*0950*/ 	.word	0x0001a600


	//   ....[110]....
        /*0954*/ 	.word	0x0001b150


	//   ....[111]....
        /*0958*/ 	.word	0x0001b800


	//   ....[112]....
        /*095c*/ 	.word	0x0001b9e0


	//   ....[113]....
        /*0960*/ 	.word	0x0001ba30


	//   ....[114]....
        /*0964*/ 	.word	0x0001bb60


	//   ....[115]....
        /*0968*/ 	.word	0x0001bbb0


	//   ....[116]....
        /*096c*/ 	.word	0x0001bcf0


	//   ....[117]....
        /*0970*/ 	.word	0x0001bd60


	//   ....[118]....
        /*0974*/ 	.word	0x0001be90


	//   ....[119]....
        /*0978*/ 	.word	0x0001bee0


	//   ....[120]....
        /*097c*/ 	.word	0x0001c010


	//   ....[121]....
        /*0980*/ 	.word	0x0001c060


	//   ....[122]....
        /*0984*/ 	.word	0x0001c190


	//   ....[123]....
        /*0988*/ 	.word	0x0001c1e0


	//   ....[124]....
        /*098c*/ 	.word	0x0001c2f0


	//   ....[125]....
        /*0990*/ 	.word	0x0001c360


	//   ....[126]....
        /*0994*/ 	.word	0x0001c470


	//   ....[127]....
        /*0998*/ 	.word	0x0001c4c0


	//   ....[128]....
        /*099c*/ 	.word	0x0001c7f0


	//   ....[129]....
        /*09a0*/ 	.word	0x0001c890


	//   ....[130]....
        /*09a4*/ 	.word	0x0001ca30


	//   ....[131]....
        /*09a8*/ 	.word	0x0001cab0


	//   ....[132]....
        /*09ac*/ 	.word	0x0001cb30


	//   ....[133]....
        /*09b0*/ 	.word	0x0001cbb0


	//   ....[134]....
        /*09b4*/ 	.word	0x0001cc30


	//   ....[135]....
        /*09b8*/ 	.word	0x0001ccc0


	//   ....[136]....
        /*09bc*/ 	.word	0x0001cd60


	//   ....[137]....
        /*09c0*/ 	.word	0x0001ce10


	//   ....[138]....
        /*09c4*/ 	.word	0x0001ce90


	//   ....[139]....
        /*09c8*/ 	.word	0x0001cf10


	//   ....[140]....
        /*09cc*/ 	.word	0x0001cf90


	//   ....[141]....
        /*09d0*/ 	.word	0x0001d020


	//   ....[142]....
        /*09d4*/ 	.word	0x0001d0a0


	//   ....[143]....
        /*09d8*/ 	.word	0x0001d150


	//   ....[144]....
        /*09dc*/ 	.word	0x0001d1a0


	//   ....[145]....
        /*09e0*/ 	.word	0x0001d260


	//   ....[146]....
        /*09e4*/ 	.word	0x0001d390


	//----- nvinfo : EIATTR_REG_RECONFIG
	.align		4
.L_721:
        /*09e8*/ 	.byte	0x01, 0x54
	.zero		2


	//----- nvinfo : EIATTR_SYSCALL_OFFSETS
	.align		4
        /*09ec*/ 	.byte	0x04, 0x46
        /*09ee*/ 	.short	(.L_723 - .L_722)


	//   ....[0]....
.L_722:
        /*09f0*/ 	.word	0x00002300


	//   ....[1]....
        /*09f4*/ 	.word	0x00015ae0


	//   ....[2]....
        /*09f8*/ 	.word	0x00015c30


	//   ....[3]....
        /*09fc*/ 	.word	0x00015d20


	//   ....[4]....
        /*0a00*/ 	.word	0x00016600


	//----- nvinfo : EIATTR_MBARRIER_INSTR_OFFSETS
	.align		4
.L_723:
        /*0a04*/ 	.byte	0x04, 0x39
        /*0a06*/ 	.short	(.L_725 - .L_724)


	//   ....[0]....
.L_724:
        /*0a08*/ 	.word	0x00000270
        /*0a0c*/ 	.word	0x000000ff
        /*0a10*/ 	.word	0x00030800
        /*0a14*/ 	.short	0x0100
        /*0a16*/ 	.byte	0x08
	.zero		1


	//   ....[1]....
        /*0a18*/ 	.word	0x00000280
        /*0a1c*/ 	.word	0x000000ff
        /*0a20*/ 	.word	0x00030820
        /*0a24*/ 	.short	0x0100
        /*0a26*/ 	.byte	0x08
	.zero		1


	//   ....[2]....
        /*0a28*/ 	.word	0x00000370
        /*0a2c*/ 	.word	0x000000ff
        /*0a30*/ 	.word	0x00030830
        /*0a34*/ 	.short	0x0100
        /*0a36*/ 	.byte	0x08
	.zero		1


	//   ....[3]....
        /*0a38*/ 	.word	0x00000380
        /*0a3c*/ 	.word	0x000000ff
        /*0a40*/ 	.word	0x00030840
        /*0a44*/ 	.short	0x0100
        /*0a46*/ 	.byte	0x08
	.zero		1


	//   ....[4]....
        /*0a48*/ 	.word	0x00000390
        /*0a4c*/ 	.word	0x000000ff
        /*0a50*/ 	.word	0x00030838
        /*0a54*/ 	.short	0x0100
        /*0a56*/ 	.byte	0x08
	.zero		1


	//   ....[5]....
        /*0a58*/ 	.word	0x000003a0
        /*0a5c*/ 	.word	0x000000ff
        /*0a60*/ 	.word	0x00030848
        /*0a64*/ 	.short	0x0100
        /*0a66*/ 	.byte	0x08
	.zero		1


	//   ....[6]....
        /*0a68*/ 	.word	0x000004d0
        /*0a6c*/ 	.word	0x000000ff
        /*0a70*/ 	.word	0x00030850
        /*0a74*/ 	.short	0x0100
        /*0a76*/ 	.byte	0x08
	.zero		1


	//   ....[7]....
        /*0a78*/ 	.word	0x000004e0
        /*0a7c*/ 	.word	0x000000ff
        /*0a80*/ 	.word	0x00030860
        /*0a84*/ 	.short	0x0100
        /*0a86*/ 	.byte	0x08
	.zero		1


	//   ....[8]....
        /*0a88*/ 	.word	0x000004f0
        /*0a8c*/ 	.word	0x000000ff
        /*0a90*/ 	.word	0x00030858
        /*0a94*/ 	.short	0x0100
        /*0a96*/ 	.byte	0x08
	.zero		1


	//   ....[9]....
        /*0a98*/ 	.word	0x00000500
        /*0a9c*/ 	.word	0x000000ff
        /*0aa0*/ 	.word	0x00030868
        /*0aa4*/ 	.short	0x0100
        /*0aa6*/ 	.byte	0x08
	.zero		1


	//   ....[10]....
        /*0aa8*/ 	.word	0x000005f0
        /*0aac*/ 	.word	0x000000ff
        /*0ab0*/ 	.word	0x00030870
        /*0ab4*/ 	.short	0x0100
        /*0ab6*/ 	.byte	0x06
	.zero		1


	//   ....[11]....
        /*0ab8*/ 	.word	0x00000600
        /*0abc*/ 	.word	0x000000ff
        /*0ac0*/ 	.word	0x00030880
        /*0ac4*/ 	.short	0x0100
        /*0ac6*/ 	.byte	0x06
	.zero		1


	//   ....[12]....
        /*0ac8*/ 	.word	0x00000610
        /*0acc*/ 	.word	0x000000ff
        /*0ad0*/ 	.word	0x00030878
        /*0ad4*/ 	.short	0x0100
        /*0ad6*/ 	.byte	0x06
	.zero		1


	//   ....[13]....
        /*0ad8*/ 	.word	0x00000620
        /*0adc*/ 	.word	0x000000ff
        /*0ae0*/ 	.word	0x00030888
        /*0ae4*/ 	.short	0x0100
        /*0ae6*/ 	.byte	0x06
	.zero		1


	//   ....[14]....
        /*0ae8*/ 	.word	0x00000750
        /*0aec*/ 	.word	0x000000ff
        /*0af0*/ 	.word	0x00030890
        /*0af4*/ 	.short	0x0100
        /*0af6*/ 	.byte	0x08
	.zero		1


	//   ....[15]....
        /*0af8*/ 	.word	0x00000760
        /*0afc*/ 	.word	0x000000ff
        /*0b00*/ 	.word	0x000308a0
        /*0b04*/ 	.short	0x0100
        /*0b06*/ 	.byte	0x08
	.zero		1


	//   ....[16]....
        /*0b08*/ 	.word	0x00000770
        /*0b0c*/ 	.word	0x000000ff
        /*0b10*/ 	.word	0x00030898
        /*0b14*/ 	.short	0x0100
        /*0b16*/ 	.byte	0x08
	.zero		1


	//   ....[17]....
        /*0b18*/ 	.word	0x00000780
        /*0b1c*/ 	.word	0x000000ff
        /*0b20*/ 	.word	0x000308a8
        /*0b24*/ 	.short	0x0100
        /*0b26*/ 	.byte	0x08
	.zero		1


	//   ....[18]....
        /*0b28*/ 	.word	0x000008b0
        /*0b2c*/ 	.word	0x000000ff
        /*0b30*/ 	.word	0x000308b0
        /*0b34*/ 	.short	0x0100
        /*0b36*/ 	.byte	0x08
	.zero		1


	//   ....[19]....
        /*0b38*/ 	.word	0x000008c0
        /*0b3c*/ 	.word	0x000000ff
        /*0b40*/ 	.word	0x000308c0
        /*0b44*/ 	.short	0x0100
        /*0b46*/ 	.byte	0x08
	.zero		1


	//   ....[20]....
        /*0b48*/ 	.word	0x000008d0
        /*0b4c*/ 	.word	0x000000ff
        /*0b50*/ 	.word	0x000308b8
        /*0b54*/ 	.short	0x0100
        /*0b56*/ 	.byte	0x08
	.zero		1


	//   ....[21]....
        /*0b58*/ 	.word	0x000008e0
        /*0b5c*/ 	.word	0x000000ff
        /*0b60*/ 	.word	0x000308c8
        /*0b64*/ 	.short	0x0100
        /*0b66*/ 	.byte	0x08
	.zero		1


	//   ....[22]....
        /*0b68*/ 	.word	0x00002380
        /*0b6c*/ 	.word	0x000000ff
        /*0b70*/ 	.word	0x00030800
        /*0b74*/ 	.short	0x010a
        /*0b76*/ 	.byte	0x26
	.zero		1


	//   ....[23]....
        /*0b78*/ 	.word	0x00002430
        /*0b7c*/ 	.word	0x00000007
        /*0b80*/ 	.word	0x00030830
        /*0b84*/ 	.short	0x010a
        /*0b86*/ 	.byte	0x3f
	.zero		1


	//   ....[24]....
        /*0b88*/ 	.word	0x000024a0
        /*0b8c*/ 	.word	0x00000007
        /*0b90*/ 	.word	0x00030830
        /*0b94*/ 	.short	0x010a
        /*0b96*/ 	.byte	0x3f
	.zero		1


	//   ....[25]....
        /*0b98*/ 	.word	0x00002f00
        /*0b9c*/ 	.word	0x00000002
        /*0ba0*/ 	.word	0x00000000
        /*0ba4*/ 	.short	0x0101
        /*0ba6*/ 	.byte	0x3f
	.zero		1


	//   ....[26]....
        /*0ba8*/ 	.word	0x00005740
        /*0bac*/ 	.word	0x000000ff
        /*0bb0*/ 	.word	0x00030830
        /*0bb4*/ 	.short	0x010a
        /*0bb6*/ 	.byte	0x07
	.zero		1


	//   ....[27]....
        /*0bb8*/ 	.word	0x000057a0
        /*0bbc*/ 	.word	0x000000ff
        /*0bc0*/ 	.word	0x00030830
        /*0bc4*/ 	.short	0x010a
        /*0bc6*/ 	.byte	0x07
	.zero		1


	//   ....[28]....
        /*0bc8*/ 	.word	0x00006240
        /*0bcc*/ 	.word	0x000000ff
        /*0bd0*/ 	.word	0x00030850
        /*0bd4*/ 	.short	0x010a
        /*0bd6*/ 	.byte	0x06
	.zero		1


	//   ....[29]....
        /*0bd8*/ 	.word	0x00006280
        /*0bdc*/ 	.word	0x000000ff
        /*0be0*/ 	.word	0x00030850
        /*0be4*/ 	.short	0x010a
        /*0be6*/ 	.byte	0x06
	.zero		1


	//   ....[30]....
        /*0be8*/ 	.word	0x00006bb0
        /*0bec*/ 	.word	0x0000000a
        /*0bf0*/ 	.word	0x00000000
        /*0bf4*/ 	.short	0x0101
        /*0bf6*/ 	.byte	0x3f
	.zero		1


	//   ....[31]....
        /*0bf8*/ 	.word	0x00008800
        /*0bfc*/ 	.word	0x00000084
        /*0c00*/ 	.word	0x00000000
        /*0c04*/ 	.short	0x0101
        /*0c06*/ 	.byte	0x3f
	.zero		1


	//   ....[32]....
        /*0c08*/ 	.word	0x000090f0
        /*0c0c*/ 	.word	0x000000ff
        /*0c10*/ 	.word	0x00030830
        /*0c14*/ 	.short	0x010a
        /*0c16*/ 	.byte	0x06
	.zero		1


	//   ....[33]....
        /*0c18*/ 	.word	0x00009150
        /*0c1c*/ 	.word	0x000000ff
        /*0c20*/ 	.word	0x00030830
        /*0c24*/ 	.short	0x010a
        /*0c26*/ 	.byte	0x06
	.zero		1


	//   ....[34]....
        /*0c28*/ 	.word	0x00009bf0
        /*0c2c*/ 	.word	0x000000ff
        /*0c30*/ 	.word	0x00030850
        /*0c34*/ 	.short	0x010a
        /*0c36*/ 	.byte	0x0b
	.zero		1


	//   ....[35]....
        /*0c38*/ 	.word	0x00009c30
        /*0c3c*/ 	.word	0x000000ff
        /*0c40*/ 	.word	0x00030850
        /*0c44*/ 	.short	0x010a
        /*0c46*/ 	.byte	0x0b
	.zero		1


	//   ....[36]....
        /*0c48*/ 	.word	0x0000af40
        /*0c4c*/ 	.word	0x0000000b
        /*0c50*/ 	.word	0x00000000
        /*0c54*/ 	.short	0x0101
        /*0c56*/ 	.byte	0x3f
	.zero		1


	//   ....[37]....
        /*0c58*/ 	.word	0x0000afa0
        /*0c5c*/ 	.word	0x0000000d
        /*0c60*/ 	.word	0x00000000
        /*0c64*/ 	.short	0x0101
        /*0c66*/ 	.byte	0x3f
	.zero		1


	//   ....[38]....
        /*0c68*/ 	.word	0x0000b560
        /*0c6c*/ 	.word	0x000000ff
        /*0c70*/ 	.word	0x00030830
        /*0c74*/ 	.short	0x010a
        /*0c76*/ 	.byte	0x06
	.zero		1


	//   ....[39]....
        /*0c78*/ 	.word	0x0000b5c0
        /*0c7c*/ 	.word	0x000000ff
        /*0c80*/ 	.word	0x00030830
        /*0c84*/ 	.short	0x010a
        /*0c86*/ 	.byte	0x06
	.zero		1


	//   ....[40]....
        /*0c88*/ 	.word	0x0000c060
        /*0c8c*/ 	.word	0x000000ff
        /*0c90*/ 	.word	0x00030850
        /*0c94*/ 	.short	0x010a
        /*0c96*/ 	.byte	0x0b
	.zero		1


	//   ....[41]....
        /*0c98*/ 	.word	0x0000c0a0
        /*0c9c*/ 	.word	0x000000ff
        /*0ca0*/ 	.word	0x00030850
        /*0ca4*/ 	.short	0x010a
        /*0ca6*/ 	.byte	0x0b
	.zero		1


	//   ....[42]....
        /*0ca8*/ 	.word	0x0000c9e0
        /*0cac*/ 	.word	0x00000002
        /*0cb0*/ 	.word	0x00000000
        /*0cb4*/ 	.short	0x0101
        /*0cb6*/ 	.byte	0x3f
	.zero		1


	//   ....[43]....
        /*0cb8*/ 	.word	0x0000e620
        /*0cbc*/ 	.word	0x00000084
        /*0cc0*/ 	.word	0x00000000
        /*0cc4*/ 	.short	0x0101
        /*0cc6*/ 	.byte	0x3f
	.zero		1


	//   ....[44]....
        /*0cc8*/ 	.word	0x0000f1a0
        /*0ccc*/ 	.word	0x000000ff
        /*0cd0*/ 	.word	0x00030850
        /*0cd4*/ 	.short	0x010a
        /*0cd6*/ 	.byte	0x05
	.zero		1


	//   ....[45]....
        /*0cd8*/ 	.word	0x0000f1e0
        /*0cdc*/ 	.word	0x000000ff
        /*0ce0*/ 	.word	0x00030850
        /*0ce4*/ 	.short	0x010a
        /*0ce6*/ 	.byte	0x05
	.zero		1


	//   ....[46]....
        /*0ce8*/ 	.word	0x0000f6a0
        /*0cec*/ 	.word	0x0000000a
        /*0cf0*/ 	.word	0x00000000
        /*0cf4*/ 	.short	0x0101
        /*0cf6*/ 	.byte	0x3f
	.zero		1


	//   ....[47]....
        /*0cf8*/ 	.word	0x000114d0
        /*0cfc*/ 	.word	0x000000ff
        /*0d00*/ 	.word	0x00000000
        /*0d04*/ 	.short	0x0101
        /*0d06*/ 	.byte	0x08
	.zero		1


	//   ....[48]....
        /*0d08*/ 	.word	0x00011bc0
        /*0d0c*/ 	.word	0x000000ff
        /*0d10*/ 	.word	0x00000000
        /*0d14*/ 	.short	0x0101
        /*0d16*/ 	.byte	0x08
	.zero		1


	//   ....[49]....
        /*0d18*/ 	.word	0x00016130
        /*0d1c*/ 	.word	0x00000000
        /*0d20*/ 	.word	0x00030840
        /*0d24*/ 	.short	0x010a
        /*0d26*/ 	.byte	0x3f
	.zero		1


	//   ....[50]....
        /*0d28*/ 	.word	0x000170e0
        /*0d2c*/ 	.word	0x00000013
        /*0d30*/ 	.word	0x00030800
        /*0d34*/ 	.short	0x0107
        /*0d36*/ 	.byte	0x3f
	.zero		1


	//   ....[51]....
        /*0d38*/ 	.word	0x000171f0
        /*0d3c*/ 	.word	0x00000013
        /*0d40*/ 	.word	0x00030800
        /*0d44*/ 	.short	0x0101
        /*0d46*/ 	.byte	0x3f
	.zero		1


	//   ....[52]....
        /*0d48*/ 	.word	0x00017210
        /*0d4c*/ 	.word	0x00000013
        /*0d50*/ 	.word	0x00030820
        /*0d54*/ 	.short	0x010a
        /*0d56*/ 	.byte	0x3f
	.zero		1


	//   ....[53]....
        /*0d58*/ 	.word	0x00017640
        /*0d5c*/ 	.word	0x00000003
        /*0d60*/ 	.word	0x00030840
        /*0d64*/ 	.short	0x010a
        /*0d66*/ 	.byte	0x3f
	.zero		1


	//   ....[54]....
        /*0d68*/ 	.word	0x00017af0
        /*0d6c*/ 	.word	0x00000003
        /*0d70*/ 	.word	0x00000060
        /*0d74*/ 	.short	0x010a
        /*0d76*/ 	.byte	0x3f
	.zero		1


	//   ....[55]....
        /*0d78*/ 	.word	0x00018290
        /*0d7c*/ 	.word	0x00000003
        /*0d80*/ 	.word	0x00030840
        /*0d84*/ 	.short	0x010a
        /*0d86*/ 	.byte	0x3f
	.zero		1


	//   ....[56]....
        /*0d88*/ 	.word	0x00018740
        /*0d8c*/ 	.word	0x00000002
        /*0d90*/ 	.word	0x00000060
        /*0d94*/ 	.short	0x010a
        /*0d96*/ 	.byte	0x3f
	.zero		1


	//   ....[57]....
        /*0d98*/ 	.word	0x00018e20
        /*0d9c*/ 	.word	0x00000002
        /*0da0*/ 	.word	0x00030840
        /*0da4*/ 	.short	0x010a
        /*0da6*/ 	.byte	0x3f
	.zero		1


	//   ....[58]....
        /*0da8*/ 	.word	0x000192d0
        /*0dac*/ 	.word	0x00000002
        /*0db0*/ 	.word	0x00000060
        /*0db4*/ 	.short	0x010a
        /*0db6*/ 	.byte	0x3f
	.zero		1


	//   ....[59]....
        /*0db8*/ 	.word	0x00019950
        /*0dbc*/ 	.word	0x00000000
        /*0dc0*/ 	.word	0x00030860
        /*0dc4*/ 	.short	0x010a
        /*0dc6*/ 	.byte	0x3f
	.zero		1


	//   ....[60]....
        /*0dc8*/ 	.word	0x0001b0d0
        /*0dcc*/ 	.word	0x00000000
        /*0dd0*/ 	.word	0x00030820
        /*0dd4*/ 	.short	0x010a
        /*0dd6*/ 	.byte	0x3f
	.zero		1


	//   ....[61]....
        /*0dd8*/ 	.word	0x0001b2b0
        /*0ddc*/ 	.word	0x00000006
        /*0de0*/ 	.word	0x00000000
        /*0de4*/ 	.short	0x010a
        /*0de6*/ 	.byte	0x3f
	.zero		1


	//   ....[62]....
        /*0de8*/ 	.word	0x0001b320
        /*0dec*/ 	.word	0x00000007
        /*0df0*/ 	.word	0x00000000
        /*0df4*/ 	.short	0x010a
        /*0df6*/ 	.byte	0x3f
	.zero		1


	//   ....[63]....
        /*0df8*/ 	.word	0x0001b390
        /*0dfc*/ 	.word	0x00000004
        /*0e00*/ 	.word	0x00000000
        /*0e04*/ 	.short	0x010a
        /*0e06*/ 	.byte	0x3f
	.zero		1


	//   ....[64]....
        /*0e08*/ 	.word	0x0001b3c0
        /*0e0c*/ 	.word	0x00000003
        /*0e10*/ 	.word	0x00000000
        /*0e14*/ 	.short	0x010a
        /*0e16*/ 	.byte	0x3f
	.zero		1


	//   ....[65]....
        /*0e18*/ 	.word	0x0001b430
        /*0e1c*/ 	.word	0x00000003
        /*0e20*/ 	.word	0x00030800
        /*0e24*/ 	.short	0x010a
        /*0e26*/ 	.byte	0x3f
	.zero		1


	//   ....[66]....
        /*0e28*/ 	.word	0x0001b480
        /*0e2c*/ 	.word	0x00000007
        /*0e30*/ 	.word	0x00030830
        /*0e34*/ 	.short	0x010a
        /*0e36*/ 	.byte	0x3f
	.zero		1


	//   ....[67]....
        /*0e38*/ 	.word	0x0001b4e0
        /*0e3c*/ 	.word	0x0000000a
        /*0e40*/ 	.word	0x00030830
        /*0e44*/ 	.short	0x010a
        /*0e46*/ 	.byte	0x3f
	.zero		1


	//   ....[68]....
        /*0e48*/ 	.word	0x0001b540
        /*0e4c*/ 	.word	0x00000009
        /*0e50*/ 	.word	0x00030850
        /*0e54*/ 	.short	0x010a
        /*0e56*/ 	.byte	0x3f
	.zero		1


	//   ....[69]....
        /*0e58*/ 	.word	0x0001b5a0
        /*0e5c*/ 	.word	0x00000003
        /*0e60*/ 	.word	0x00030830
        /*0e64*/ 	.short	0x010a
        /*0e66*/ 	.byte	0x3f
	.zero		1


	//   ....[70]....
        /*0e68*/ 	.word	0x0001b600
        /*0e6c*/ 	.word	0x00000002
        /*0e70*/ 	.word	0x00030850
        /*0e74*/ 	.short	0x010a
        /*0e76*/ 	.byte	0x3f
	.zero		1


	//   ....[71]....
        /*0e78*/ 	.word	0x0001b660
        /*0e7c*/ 	.word	0x00000003
        /*0e80*/ 	.word	0x00030830
        /*0e84*/ 	.short	0x010a
        /*0e86*/ 	.byte	0x3f
	.zero		1


	//   ....[72]....
        /*0e88*/ 	.word	0x0001b6c0
        /*0e8c*/ 	.word	0x00000002
        /*0e90*/ 	.word	0x00030850
        /*0e94*/ 	.short	0x010a
        /*0e96*/ 	.byte	0x3f
	.zero		1


	//   ....[73]....
        /*0e98*/ 	.word	0x0001b720
        /*0e9c*/ 	.word	0x00000005
        /*0ea0*/ 	.word	0x00030850
        /*0ea4*/ 	.short	0x010a
        /*0ea6*/ 	.byte	0x3f
	.zero		1


	//   ....[74]....
        /*0ea8*/ 	.word	0x0001b8c0
        /*0eac*/ 	.word	0x00000000
        /*0eb0*/ 	.word	0x00030840
        /*0eb4*/ 	.short	0x010a
        /*0eb6*/ 	.byte	0x3f
	.zero		1


	//   ....[75]....
        /*0eb8*/ 	.word	0x0001c500
        /*0ebc*/ 	.word	0x00000013
        /*0ec0*/ 	.word	0x00030820
        /*0ec4*/ 	.short	0x010a
        /*0ec6*/ 	.byte	0x3f
	.zero		1


	//   ....[76]....
        /*0ec8*/ 	.word	0x0001c550
        /*0ecc*/ 	.word	0x00000003
        /*0ed0*/ 	.word	0x00030840
        /*0ed4*/ 	.short	0x010a
        /*0ed6*/ 	.byte	0x3f
	.zero		1


	//   ....[77]....
        /*0ed8*/ 	.word	0x0001c5a0
        /*0edc*/ 	.word	0x00000003
        /*0ee0*/ 	.word	0x00000060
        /*0ee4*/ 	.short	0x010a
        /*0ee6*/ 	.byte	0x3f
	.zero		1


	//   ....[78]....
        /*0ee8*/ 	.word	0x0001c5f0
        /*0eec*/ 	.word	0x00000003
        /*0ef0*/ 	.word	0x00030840
        /*0ef4*/ 	.short	0x010a
        /*0ef6*/ 	.byte	0x3f
	.zero		1


	//   ....[79]....
        /*0ef8*/ 	.word	0x0001c640
        /*0efc*/ 	.word	0x00000002
        /*0f00*/ 	.word	0x00000060
        /*0f04*/ 	.short	0x010a
        /*0f06*/ 	.byte	0x3f
	.zero		1


	//   ....[80]....
        /*0f08*/ 	.word	0x0001c690
        /*0f0c*/ 	.word	0x00000002
        /*0f10*/ 	.word	0x00030840
        /*0f14*/ 	.short	0x010a
        /*0f16*/ 	.byte	0x3f
	.zero		1


	//   ....[81]....
        /*0f18*/ 	.word	0x0001c6e0
        /*0f1c*/ 	.word	0x00000002
        /*0f20*/ 	.word	0x00000060
        /*0f24*/ 	.short	0x010a
        /*0f26*/ 	.byte	0x3f
	.zero		1


	//   ....[82]....
        /*0f28*/ 	.word	0x0001c730
        /*0f2c*/ 	.word	0x00000000
        /*0f30*/ 	.word	0x00030860
        /*0f34*/ 	.short	0x010a
        /*0f36*/ 	.byte	0x3f
	.zero		1


	//   ....[83]....
        /*0f38*/ 	.word	0x0001d2b0
        /*0f3c*/ 	.word	0x00000000
        /*0f40*/ 	.word	0x00030820
        /*0f44*/ 	.short	0x010a
        /*0f46*/ 	.byte	0x3f
	.zero		1


	//   ....[84]....
        /*0f48*/ 	.word	0x0001d450
        /*0f4c*/ 	.word	0x00000006
        /*0f50*/ 	.word	0x00000000
        /*0f54*/ 	.short	0x010a
        /*0f56*/ 	.byte	0x3f
	.zero		1


	//   ....[85]....
        /*0f58*/ 	.word	0x0001d4a0
        /*0f5c*/ 	.word	0x00000007
        /*0f60*/ 	.word	0x00000000
        /*0f64*/ 	.short	0x010a
        /*0f66*/ 	.byte	0x3f
	.zero		1


	//   ....[86]....
        /*0f68*/ 	.word	0x0001d4f0
        /*0f6c*/ 	.word	0x00000004
        /*0f70*/ 	.word	0x00000000
        /*0f74*/ 	.short	0x010a
        /*0f76*/ 	.byte	0x3f
	.zero		1


	//----- nvinfo : EIATTR_NUM_MBARRIERS
	.align		4
.L_725:
        /*0f78*/ 	.byte	0x03, 0x38
        /*0f7a*/ 	.short	0x0016


	//----- nvinfo : EIATTR_EXIT_INSTR_OFFSETS
	.align		4
        /*0f7c*/ 	.byte	0x04, 0x1c
        /*0f7e*/ 	.short	(.L_727 - .L_726)


	//   ....[0]....
.L_726:
        /*0f80*/ 	.word	0x00000a50


	//   ....[1]....
        /*0f84*/ 	.word	0x00013a00


	//   ....[2]....
        /*0f88*/ 	.word	0x0001b410


	//----- nvinfo : EIATTR_MAX_THREADS
	.align		4
.L_727:
        /*0f8c*/ 	.byte	0x04, 0x05
        /*0f8e*/ 	.short	(.L_729 - .L_728)
.L_728:
        /*0f90*/ 	.word	0x00000180
        /*0f94*/ 	.word	0x00000001
        /*0f98*/ 	.word	0x00000001


	//----- nvinfo : EIATTR_CRS_STACK_SIZE
	.align		4
.L_729:
        /*0f9c*/ 	.byte	0x04, 0x1e
        /*0f9e*/ 	.short	(.L_731 - .L_730)
.L_730:
        /*0fa0*/ 	.word	0x00000000


	//----- nvinfo : EIATTR_CBANK_PARAM_SIZE
	.align		4
.L_731:
        /*0fa4*/ 	.byte	0x03, 0x19
        /*0fa6*/ 	.short	0x0af0


	//----- nvinfo : EIATTR_PARAM_CBANK
	.align		4
        /*0fa8*/ 	.byte	0x04, 0x0a
        /*0faa*/ 	.short	(.L_733 - .L_732)
	.align		4
.L_732:
        /*0fac*/ 	.word	index@(.nv.constant0._ZN7cutlass13device_kernelIN5flash11enable_sm90INS1_16FlashAttnFwdSm90INS1_25CollectiveMainloopFwdSm90ILi2EN4cute5tupleIJNS5_1CILi1EEES8_S8_EEENS6_IJNS7_ILi128EEENS7_ILi96EEENS7_ILi192EEEEEELi192ENS_6half_tEfNS_4arch4Sm90ELb0ELb1ELb1ELb1ELb0ELb0ELb0ELb1ELb1ELb1ELb1ELb0EEENS1_21CollectiveEpilogueFwdINS6_IJSA_SC_SB_EEES9_SE_SG_Li256ELb1ELb1ELb1ELb0EEENS1_36VarlenDynamicPersistentTileSchedulerILi128ELi96ELi256ELi128ELb1ELb1ELb1ELb1ELb0ELb1EEEEEEEEEvNT_6ParamsE)
        /*0fb0*/ 	.short	0x0210
        /*0fb2*/ 	.short	0x0af0


	//----- nvinfo : EIATTR_SW_WAR
	.align		4
.L_733:
        /*0fb4*/ 	.byte	0x04, 0x36
        /*0fb6*/ 	.short	(.L_735 - .L_734)
.L_734:
        /*0fb8*/ 	.word	0x00000008
.L_735:


//--------------------- .nv.info._ZN7cutlass13device_kernelIN5flash11enable_sm90INS1_16FlashAttnFwdSm90INS1_25CollectiveMainloopFwdSm90ILi2EN4cute5tupleIJNS5_1CILi1EEES8_S8_EEENS6_IJNS7_ILi128EEENS7_ILi96EEENS7_ILi192EEEEEELi192ENS_6half_tEfNS_4arch4Sm90ELb0ELb1ELb1ELb1ELb0ELb1ELb0ELb1ELb1ELb1ELb1ELb0EEENS1_21CollectiveEpilogueFwdINS6_IJSA_SC_SB_EEES9_SE_SG_Li256ELb1ELb1ELb1ELb0EEENS1_36VarlenDynamicPersistentTileSchedulerILi128ELi96ELi256ELi128ELb1ELb1ELb1ELb1ELb0ELb1EEEEEEEEEvNT_6ParamsE --------------------------
	.section	.nv.info._ZN7cutlass13device_kernelIN5flash11enable_sm90INS1_16FlashAttnFwdSm90INS1_25CollectiveMainloopFwdSm90ILi2EN4cute5tupleIJNS5_1CILi1EEES8_S8_EEENS6_IJNS7_ILi128EEENS7_ILi96EEENS7_ILi192EEEEEELi192ENS_6half_tEfNS_4arch4Sm90ELb0ELb1ELb1ELb1ELb0ELb1ELb0ELb1ELb1ELb1ELb1ELb0EEENS1_21CollectiveEpilogueFwdINS6_IJSA_SC_SB_EEES9_SE_SG_Li256ELb1ELb1ELb1ELb0EEENS1_36VarlenDynamicPersistentTileSchedulerILi128ELi96ELi256ELi128ELb1ELb1ELb1ELb1ELb0ELb1EEEEEEEEEvNT_6ParamsE,"",@"SHT_CUDA_INFO"
	.sectionflags	@""
	.align	4


	//----- nvinfo : EIATTR_CUDA_API_VERSION
	.align		4
        /*0000*/ 	.byte	0x04, 0x37
        /*0002*/ 	.short	(.L_737 - .L_736)
.L_736:
        /*0004*/ 	.word	0x00000082


	//----- nvinfo : EIATTR_KPARAM_INFO
	.align		4
.L_737:
        /*0008*/ 	.byte	0x04, 0x17
        /*000a*/ 	.short	(.L_739 - .L_738)
.L_738:
        /*000c*/ 	.word	0x00000000
        /*0010*/ 	.short	0x0000
        /*0012*/ 	.short	0x0070
        /*0014*/ 	.byte	0x00, 0xf0, 0x01, 0x2a


	//----- nvinfo : EIATTR_SPARSE_MMA_MASK
	.align		4
.L_739:
        /*0018*/ 	.byte	0x03, 0x50
        /*001a*/ 	.short	0x0000


	//----- nvinfo : EIATTR_MAXREG_COUNT
	.align		4
        /*001c*/ 	.byte	0x03, 0x1b
        /*001e*/ 	.short	0x00a8


	//----- nvinfo : EIATTR_NUM_BARRIERS
	.align		4
        /*0020*/ 	.byte	0x02, 0x4c
        /*0022*/ 	.byte	0x10
	.zero		1


	//----- nvinfo : EIATTR_EXTERNS
	.align		4
        /*0024*/ 	.byte	0x04, 0x0f
        /*0026*/ 	.short	(.L_741 - .L_740)


	//   ....[0]....
	.align		4
.L_740:
        /*0028*/ 	.word	index@(__assertfail)


	//----- nvinfo : EIATTR_ANNOTATIONS
	.align		4
.L_741:
        /*002c*/ 	.byte	0x04, 0x55
        /*002e*/ 	.short	(.L_743 - .L_742)


	//   ....[0]....
.L_742:
        /* <DEDUP_REMOVED lines=127> */


	//----- nvinfo : EIATTR_MERCURY_ISA_VERSION
	.align		4
.L_743:
        /*0810*/ 	.byte	0x03, 0x5f
        /*0812*/ 	.short	0x0101


	//----- nvinfo : EIATTR_UNUSED_LOAD_BYTE_OFFSET
	.align		4
        /*0814*/ 	.byte	0x04, 0x44
        /*0816*/ 	.short	(.L_745 - .L_744)


	//   ....[0]....
.L_744:
        /*0818*/ 	.word	0x00000ab0
        /*081c*/ 	.word	0x0000fff0


	//   ....[1]....
        /*0820*/ 	.word	0x00020f10
        /*0824*/ 	.word	0x0000fff0


	//----- nvinfo : EIATTR_INT_WARP_WIDE_INSTR_OFFSETS
	.align		4
.L_745:
        /*0828*/ 	.byte	0x04, 0x31
        /*082a*/ 	.short	(.L_747 - .L_746)


	//   ....[0]....
.L_746:
        /*082c*/ 	.word	0x00000190


	//   ....[1]....
        /*0830*/ 	.word	0x000001d0


	//   ....[2]....
        /*0834*/ 	.word	0x00000240


	//   ....[3]....
        /*0838*/ 	.word	0x00028620


	//   ....[4]....
        /*083c*/ 	.word	0x000286b0


	//   ....[5]....
        /*0840*/ 	.word	0x0002c430


	//   ....[6]....
        /*0844*/ 	.word	0x0002c490


	//----- nvinfo : EIATTR_COOP_GROUP_MASK_REGIDS
	.align		4
.L_747:
        /*0848*/ 	.byte	0x04, 0x29
        /*084a*/ 	.short	(.L_749 - .L_748)


	//   ....[0]....
.L_748:
        /*084c*/ 	.word	0xffffffff


	//   ....[1]....
        /*0850*/ 	.word	0xffffffff


	//   ....[2]....
        /*0854*/ 	.word	0xffffffff


	//   ....[3]....
        /*0858*/ 	.word	0xffffffff


	//   ....[4]....
        /*085c*/ 	.word	0xffffffff


	//   ....[5]....
        /*0860*/ 	.word	0xffffffff


	//   ....[6]....
        /*0864*/ 	.word	0xffffffff


	//   ....[7]....
        /*0868*/ 	.word	0xffffffff


	//   ....[8]....
        /*086c*/ 	.word	0xffffffff


	//   ....[9]....
        /*0870*/ 	.word	0xffffffff


	//   ....[10]....
        /*0874*/ 	.word	0xffffffff


	//   ....[11]....
        /*0878*/ 	.word	0xffffffff


	//   ....[12]....
        /*087c*/ 	.word	0xffffffff


	//   ....[13]....
        /*0880*/ 	.word	0xffffffff


	//   ....[14]....
        /*0884*/ 	.word	0xffffffff


	//   ....[15]....
        /*0888*/ 	.word	0xffffffff


	//   ....[16]....
        /*088c*/ 	.word	0xffffffff


	//   ....[17]....
        /*0890*/ 	.word	0xffffffff


	//   ....[18]....
        /*0894*/ 	.word	0xffffffff


	//   ....[19]....
        /*0898*/ 	.word	0xffffffff


	//   ....[20]....
        /*089c*/ 	.word	0xffffffff


	//   ....[21]....
        /*08a0*/ 	.word	0xffffffff


	//   ....[22]....
        /*08a4*/ 	.word	0xffffffff


	//   ....[23]....
        /*08a8*/ 	.word	0xffffffff


	//   ....[24]....
        /*08ac*/ 	.word	0xffffffff


	//   ....[25]....
        /*08b0*/ 	.word	0xffffffff


	//   ....[26]....
        /*08b4*/ 	.word	0xffffffff


	//   ....[27]....
        /*08b8*/ 	.word	0xffffffff


	//   ....[28]....
        /*08bc*/ 	.word	0xffffffff


	//   ....[29]....
        /*08c0*/ 	.word	0xffffffff


	//   ....[30]....
        /*08c4*/ 	.word	0xffffffff


	//   ....[31]....
        /*08c8*/ 	.word	0xffffffff


	//   ....[32]....
        /*08cc*/ 	.word	0xffffffff


	//   ....[33]....
        /*08d0*/ 	.word	0xffffffff


	//   ....[34]....
        /*08d4*/ 	.word	0xffffffff


	//   ....[35]....
        /*08d8*/ 	.word	0xffffffff


	//   ....[36]....
        /*08dc*/ 	.word	0xffffffff


	//   ....[37]....
        /*08e0*/ 	.word	0xffffffff


	//   ....[38]....
        /*08e4*/ 	.word	0xffffffff


	//   ....[39]....
        /*08e8*/ 	.word	0xffffffff


	//   ....[40]....
        /*08ec*/ 	.word	0xffffffff


	//   ....[41]....
        /*08f0*/ 	.word	0xffffffff


	//   ....[42]....
        /*08f4*/ 	.word	0xffffffff


	//   ....[43]....
        /*08f8*/ 	.word	0xffffffff


	//   ....[44]....
        /*08fc*/ 	.word	0xffffffff


	//   ....[45]....
        /*0900*/ 	.word	0xffffffff


	//   ....[46]....
        /*0904*/ 	.word	0xffffffff


	//   ....[47]....
        /*0908*/ 	.word	0xffffffff


	//   ....[48]....
        /*090c*/ 	.word	0xffffffff


	//   ....[49]....
        /*0910*/ 	.word	0xffffffff


	//   ....[50]....
        /*0914*/ 	.word	0xffffffff


	//   ....[51]....
        /*0918*/ 	.word	0xffffffff


	//   ....[52]....
        /*091c*/ 	.word	0xffffffff


	//   ....[53]....
        /*0920*/ 	.word	0xffffffff


	//   ....[54]....
        /*0924*/ 	.word	0xffffffff


	//   ....[55]....
        /*0928*/ 	.word	0xffffffff


	//   ....[56]....
        /*092c*/ 	.word	0xffffffff


	//   ....[57]....
        /*0930*/ 	.word	0xffffffff


	//   ....[58]....
        /*0934*/ 	.word	0xffffffff


	//   ....[59]....
        /*0938*/ 	.word	0xffffffff


	//   ....[60]....
        /*093c*/ 	.word	0xffffffff


	//   ....[61]....
        /*0940*/ 	.word	0xffffffff


	//   ....[62]....
        /*0944*/ 	.word	0xffffffff


	//   ....[63]....
        /*0948*/ 	.word	0xffffffff


	//   ....[64]....
        /*094c*/ 	.word	0xffffffff


	//   ....[65]....
        /*0950*/ 	.word	0xffffffff


	//   ....[66]....
        /*0954*/ 	.word	0xffffffff


	//   ....[67]....
        /*0958*/ 	.word	0xffffffff


	//   ....[68]....
        /*095c*/ 	.word	0xffffffff


	//   ....[69]....
        /*0960*/ 	.word	0xffffffff


	//   ....[70]....
        /*0964*/ 	.word	0xffffffff


	//   ....[71]....
        /*0968*/ 	.word	0xffffffff


	//   ....[72]....
        /*096c*/ 	.word	0xffffffff


	//   ....[73]....
        /*0970*/ 	.word	0xffffffff


	//   ....[74]....
        /*0974*/ 	.word	0xffffffff


	//   ....[75]....
        /*0978*/ 	.word	0xffffffff


	//   ....[76]....
        /*097c*/ 	.word	0xffffffff


	//   ....[77]....
        /*0980*/ 	.word	0xffffffff


	//   ....[78]....
        /*0984*/ 	.word	0xffffffff


	//   ....[79]....
        /*0988*/ 	.word	0xffffffff


	//   ....[80]....
        /*098c*/ 	.word	0xffffffff


	//   ....[81]....
        /*0990*/ 	.word	0xffffffff


	//   ....[82]....
        /*0994*/ 	.word	0xffffffff


	//   ....[83]....
        /*0998*/ 	.word	0xffffffff


	//   ....[84]....
        /*099c*/ 	.word	0xffffffff


	//   ....[85]....
        /*09a0*/ 	.word	0xffffffff


	//   ....[86]....
        /*09a4*/ 	.word	0xffffffff


	//   ....[87]....
        /*09a8*/ 	.word	0xffffffff


	//   ....[88]....
        /*09ac*/ 	.word	0xffffffff


	//   ....[89]....
        /*09b0*/ 	.word	0xffffffff


	//   ....[90]....
        /*09b4*/ 	.word	0xffffffff


	//   ....[91]....
        /*09b8*/ 	.word	0xffffffff


	//   ....[92]....
        /*09bc*/ 	.word	0xffffffff


	//   ....[93]....
        /*09c0*/ 	.word	0xffffffff


	//   ....[94]....
        /*09c4*/ 	.word	0xffffffff


	//   ....[95]....
        /*09c8*/ 	.word	0xffffffff


	//   ....[96]....
        /*09cc*/ 	.word	0xffffffff


	//   ....[97]....
        /*09d0*/ 	.word	0xffffffff


	//   ....[98]....
        /*09d4*/ 	.word	0xffffffff


	//   ....[99]....
        /*09d8*/ 	.word	0xffffffff


	//   ....[100]....
        /*09dc*/ 	.word	0xffffffff


	//   ....[101]....
        /*09e0*/ 	.word	0xffffffff


	//   ....[102]....
        /*09e4*/ 	.word	0xffffffff


	//   ....[103]....
        /*09e8*/ 	.word	0xffffffff


	//   ....[104]....
        /*09ec*/ 	.word	0xffffffff


	//   ....[105]....
        /*09f0*/ 	.word	0xffffffff


	//   ....[106]....
        /*09f4*/ 	.word	0xffffffff


	//   ....[107]....
        /*09f8*/ 	.word	0xffffffff


	//   ....[108]....
        /*09fc*/ 	.word	0xffffffff


	//   ....[109]....
        /*0a00*/ 	.word	0xffffffff


	//   ....[110]....
        /*0a04*/ 	.word	0xffffffff


	//   ....[111]....
        /*0a08*/ 	.word	0xffffffff


	//   ....[112]....
        /*0a0c*/ 	.word	0xffffffff


	//   ....[113]....
        /*0a10*/ 	.word	0xffffffff


	//   ....[114]....
        /*0a14*/ 	.word	0xffffffff


	//   ....[115]....
        /*0a18*/ 	.word	0xffffffff


	//   ....[116]....
        /*0a1c*/ 	.word	0xffffffff


	//   ....[117]....
        /*0a20*/ 	.word	0xffffffff


	//   ....[118]....
        /*0a24*/ 	.word	0xffffffff


	//   ....[119]....
        /*0a28*/ 	.word	0xffffffff


	//   ....[120]....
        /*0a2c*/ 	.word	0xffffffff


	//   ....[121]....
        /*0a30*/ 	.word	0xffffffff


	//   ....[122]....
        /*0a34*/ 	.word	0xffffffff


	//   ....[123]....
        /*0a38*/ 	.word	0xffffffff


	//   ....[124]....
        /*0a3c*/ 	.word	0xffffffff


	//   ....[125]....
        /*0a40*/ 	.word	0xffffffff


	//   ....[126]....
        /*0a44*/ 	.word	0xffffffff


	//   ....[127]....
        /*0a48*/ 	.word	0xffffffff


	//   ....[128]....
        /*0a4c*/ 	.word	0x0500000f


	//   ....[129]....
        /*0a50*/ 	.word	0x0500000f


	//   ....[130]....
        /*0a54*/ 	.word	0x0500000f


	//   ....[131]....
        /*0a58*/ 	.word	0x0500000f


	//   ....[132]....
        /*0a5c*/ 	.word	0x0500000f


	//   ....[133]....
        /*0a60*/ 	.word	0x0500000f


	//   ....[134]....
        /*0a64*/ 	.word	0x0500000f


	//   ....[135]....
        /*0a68*/ 	.word	0x0500000f


	//   ....[136]....
        /*0a6c*/ 	.word	0x0500000f


	//   ....[137]....
        /*0a70*/ 	.word	0x0500000f


	//   ....[138]....
        /*0a74*/ 	.word	0x0500000f


	//   ....[139]....
        /*0a78*/ 	.word	0x0500000f


	//   ....[140]....
        /*0a7c*/ 	.word	0x0500000f


	//   ....[141]....
        /*0a80*/ 	.word	0x0500000f


	//   ....[142]....
        /*0a84*/ 	.word	0x0500000f


	//   ....[143]....
        /*0a88*/ 	.word	0x0500000f


	//   ....[144]....
        /*0a8c*/ 	.word	0x0500000f


	//   ....[145]....
        /*0a90*/ 	.word	0x0500000f


	//   ....[146]....
        /*0a94*/ 	.word	0x0500000f


	//   ....[147]....
        /*0a98*/ 	.word	0x0500000f


	//   ....[148]....
        /*0a9c*/ 	.word	0x0500000f


	//   ....[149]....
        /*0aa0*/ 	.word	0x0500000f


	//   ....[150]....
        /*0aa4*/ 	.word	0x0500000f


	//   ....[151]....
        /*0aa8*/ 	.word	0x0500000f


	//   ....[152]....
        /*0aac*/ 	.word	0x0500000f


	//   ....[153]....
        /*0ab0*/ 	.word	0x0500000f


	//   ....[154]....
        /*0ab4*/ 	.word	0x0500000f


	//   ....[155]....
        /*0ab8*/ 	.word	0x0500000f


	//   ....[156]....
        /*0abc*/ 	.word	0x0500000f


	//   ....[157]....
        /*0ac0*/ 	.word	0x0500000f


	//   ....[158]....
        /*0ac4*/ 	.word	0x0500000f


	//   ....[159]....
        /*0ac8*/ 	.word	0x0500000f


	//   ....[160]....
        /*0acc*/ 	.word	0x0500000f


	//   ....[161]....
        /*0ad0*/ 	.word	0x0500000f


	//   ....[162]....
        /*0ad4*/ 	.word	0x0500000f


	//   ....[163]....
        /*0ad8*/ 	.word	0x0500000f


	//   ....[164]....
        /*0adc*/ 	.word	0x0500000f


	//   ....[165]....
        /*0ae0*/ 	.word	0x0500000f


	//   ....[166]....
        /*0ae4*/ 	.word	0x0500000f


	//   ....[167]....
        /*0ae8*/ 	.word	0x0500000f


	//   ....[168]....
        /*0aec*/ 	.word	0x0500000f


	//   ....[169]....
        /*0af0*/ 	.word	0x0500000f


	//   ....[170]....
        /*0af4*/ 	.word	0x0500000f


	//   ....[171]....
        /*0af8*/ 	.word	0x0500000f


	//   ....[172]....
        /*0afc*/ 	.word	0x0500000f


	//   ....[173]....
        /*0b00*/ 	.word	0x0500000f


	//   ....[174]....
        /*0b04*/ 	.word	0x0500000f


	//   ....[175]....
        /*0b08*/ 	.word	0x0500000f


	//   ....[176]....
        /*0b0c*/ 	.word	0x0500000f


	//   ....[177]....
        /*0b10*/ 	.word	0x0500000f


	//   ....[178]....
        /*0b14*/ 	.word	0x0500000f


	//   ....[179]....
        /*0b18*/ 	.word	0x0500000f


	//   ....[180]....
        /*0b1c*/ 	.word	0x0500000f


	//----- nvinfo : EIATTR_COOP_GROUP_INSTR_OFFSETS
	.align		4
.L_749:
        /*0b20*/ 	.byte	0x04, 0x28
        /*0b22*/ 	.short	(.L_751 - .L_750)


	//   ....[0]....
.L_750:
        /*0b24*/ 	.word	0x00000060


	//   ....[1]....
        /*0b28*/ 	.word	0x000001a0


	//   ....[2]....
        /*0b2c*/ 	.word	0x000001f0


	//   ....[3]....
        /*0b30*/ 	.word	0x00000420


	//   ....[4]....
        /*0b34*/ 	.word	0x00000580


	//   ....[5]....
        /*0b38*/ 	.word	0x000006a0


	//   ....[6]....
        /*0b3c*/ 	.word	0x00000800


	//   ....[7]....
        /*0b40*/ 	.word	0x0000b570


	//   ....[8]....
        /*0b44*/ 	.word	0x0000bcb0


	//   ....[9]....
        /*0b48*/ 	.word	0x0000bcc0


	//   ....[10]....
        /*0b4c*/ 	.word	0x0000bcd0


	//   ....[11]....
        /*0b50*/ 	.word	0x0000bce0


	//   ....[12]....
        /*0b54*/ 	.word	0x0000c490


	//   ....[13]....
        /*0b58*/ 	.word	0x0000c4a0


	//   ....[14]....
        /*0b5c*/ 	.word	0x0000c4b0


	//   ....[15]....
        /*0b60*/ 	.word	0x0000c4c0


	//   ....[16]....
        /*0b64*/ 	.word	0x0000f2a0


	//   ....[17]....
        /*0b68*/ 	.word	0x0000f2b0


	//   ....[18]....
        /*0b6c*/ 	.word	0x0000f2c0


	//   ....[19]....
        /*0b70*/ 	.word	0x0000f2d0


	//   ....[20]....
        /*0b74*/ 	.word	0x0000f8b0


	//   ....[21]....
        /*0b78*/ 	.word	0x0000f8c0


	//   ....[22]....
        /*0b7c*/ 	.word	0x0000f8d0


	//   ....[23]....
        /*0b80*/ 	.word	0x0000f8e0


	//   ....[24]....
        /*0b84*/ 	.word	0x00013530


	//   ....[25]....
        /*0b88*/ 	.word	0x00013a90


	//   ....[26]....
        /*0b8c*/ 	.word	0x00014800


	//   ....[27]....
        /*0b90*/ 	.word	0x000148f0


	//   ....[28]....
        /*0b94*/ 	.word	0x00014df0


	//   ....[29]....
        /*0b98*/ 	.word	0x00014ed0


	//   ....[30]....
        /*0b9c*/ 	.word	0x00017590


	//   ....[31]....
        /*0ba0*/ 	.word	0x00017790


	//   ....[32]....
        /*0ba4*/ 	.word	0x00018640


	//   ....[33]....
        /*0ba8*/ 	.word	0x00018750


	//   ....[34]....
        /*0bac*/ 	.word	0x00018d50


	//   ....[35]....
        /*0bb0*/ 	.word	0x00018db0


	//   ....[36]....
        /*0bb4*/ 	.word	0x0001b370


	//   ....[37]....
        /*0bb8*/ 	.word	0x0001b390


	//   ....[38]....
        /*0bbc*/ 	.word	0x0001b830


	//   ....[39]....
        /*0bc0*/ 	.word	0x0001b890


	//   ....[40]....
        /*0bc4*/ 	.word	0x0001dab0


	//   ....[41]....
        /*0bc8*/ 	.word	0x0001e560


	//   ....[42]....
        /*0bcc*/ 	.word	0x0001ec20


	//   ....[43]....
        /*0bd0*/ 	.word	0x0001ed30


	//   ....[44]....
        /*0bd4*/ 	.word	0x0001f310


	//   ....[45]....
        /*0bd8*/ 	.word	0x0001f360


	//   ....[46]....
        /*0bdc*/ 	.word	0x00020650


	//   ....[47]....
        /*0be0*/ 	.word	0x000206d0


	//   ....[48]....
        /*0be4*/ 	.word	0x00020700


	//   ....[49]....
        /*0be8*/ 	.word	0x00020710


	//   ....[50]....
        /*0bec*/ 	.word	0x00021c70


	//   ....[51]....
        /*0bf0*/ 	.word	0x00021c80


	//   ....[52]....
        /*0bf4*/ 	.word	0x00021c90


	//   ....[53]....
        /*0bf8*/ 	.word	0x00021ca0


	//   ....[54]....
        /*0bfc*/ 	.word	0x00022590


	//   ....[55]....
        /*0c00*/ 	.word	0x000225c0


	//   ....[56]....
        /*0c04*/ 	.word	0x00022700


	//   ....[57]....
        /*0c08*/ 	.word	0x00022720


	//   ....[58]....
        /*0c0c*/ 	.word	0x00022820


	//   ....[59]....
        /*0c10*/ 	.word	0x00022840


	//   ....[60]....
        /*0c14*/ 	.word	0x00022950


	//   ....[61]....
        /*0c18*/ 	.word	0x00022970


	//   ....[62]....
        /*0c1c*/ 	.word	0x00022ea0


	//   ....[63]....
        /*0c20*/ 	.word	0x00022eb0


	//   ....[64]....
        /*0c24*/ 	.word	0x00023580


	//   ....[65]....
        /*0c28*/ 	.word	0x00023590


	//   ....[66]....
        /*0c2c*/ 	.word	0x00024510


	//   ....[67]....
        /*0c30*/ 	.word	0x00024540


	//   ....[68]....
        /*0c34*/ 	.word	0x00024650


	//   ....[69]....
        /*0c38*/ 	.word	0x00024670


	//   ....[70]....
        /*0c3c*/ 	.word	0x00024770


	//   ....[71]....
        /*0c40*/ 	.word	0x00024790


	//   ....[72]....
        /*0c44*/ 	.word	0x000248a0


	//   ....[73]....
        /*0c48*/ 	.word	0x000248c0


	//   ....[74]....
        /*0c4c*/ 	.word	0x00024a50


	//   ....[75]....
        /*0c50*/ 	.word	0x00024c60


	//   ....[76]....
        /*0c54*/ 	.word	0x00024c90


	//   ....[77]....
        /*0c58*/ 	.word	0x00024cc0


	//   ....[78]....
        /*0c5c*/ 	.word	0x00024cf0


	//   ....[79]....
        /*0c60*/ 	.word	0x00024d20


	//   ....[80]....
        /*0c64*/ 	.word	0x00024d50


	//   ....[81]....
        /*0c68*/ 	.word	0x00024ef0


	//   ....[82]....
        /*0c6c*/ 	.word	0x00024f20


	//   ....[83]....
        /*0c70*/ 	.word	0x00024f50


	//   ....[84]....
        /*0c74*/ 	.word	0x00024f80


	//   ....[85]....
        /*0c78*/ 	.word	0x00024fb0


	//   ....[86]....
        /*0c7c*/ 	.word	0x00024fe0


	//   ....[87]....
        /*0c80*/ 	.word	0x00025080


	//   ....[88]....
        /*0c84*/ 	.word	0x000250b0


	//   ....[89]....
        /*0c88*/ 	.word	0x000250c0


	//   ....[90]....
        /*0c8c*/ 	.word	0x000250f0


	//   ....[91]....
        /*0c90*/ 	.word	0x00026a90


	//   ....[92]....
        /*0c94*/ 	.word	0x00028bf0


	//   ....[93]....
        /*0c98*/ 	.word	0x00029790


	//   ....[94]....
        /*0c9c*/ 	.word	0x000297b0


	//   ....[95]....
        /*0ca0*/ 	.word	0x00029880


	//   ....[96]....
        /*0ca4*/ 	.word	0x00029890


	//   ....[97]....
        /*0ca8*/ 	.word	0x00029930


	//   ....[98]....
        /*0cac*/ 	.word	0x00029940


	//   ....[99]....
        /*0cb0*/ 	.word	0x000299e0


	//   ....[100]....
        /*0cb4*/ 	.word	0x000299f0


	//   ....[101]....
        /*0cb8*/ 	.word	0x00029a90


	//   ....[102]....
        /*0cbc*/ 	.word	0x00029aa0


	//   ....[103]....
        /*0cc0*/ 	.word	0x00029b40


	//   ....[104]....
        /*0cc4*/ 	.word	0x00029b50


	//   ....[105]....
        /*0cc8*/ 	.word	0x00029bf0


	//   ....[106]....
        /*0ccc*/ 	.word	0x00029c00


	//   ....[107]....
        /*0cd0*/ 	.word	0x00029c50


	//   ....[108]....
        /*0cd4*/ 	.word	0x00029c90


	//   ....[109]....
        /*0cd8*/ 	.word	0x0002ccc0


	//   ....[110]....
        /*0cdc*/ 	.word	0x0002cce0


	//   ....[111]....
        /*0ce0*/ 	.word	0x0002cd40


	//   ....[112]....
        /*0ce4*/ 	.word	0x0002cd70


	//   ....[113]....
        /*0ce8*/ 	.word	0x0002cda0


	//   ....[114]....
        /*0cec*/ 	.word	0x0002cdd0


	//   ....[115]....
        /*0cf0*/ 	.word	0x0002ce00


	//   ....[116]....
        /*0cf4*/ 	.word	0x0002ce30


	//   ....[117]....
        /*0cf8*/ 	.word	0x0002cfe0


	//   ....[118]....
        /*0cfc*/ 	.word	0x0002d020


	//   ....[119]....
        /*0d00*/ 	.word	0x0002d050


	//   ....[120]....
        /*0d04*/ 	.word	0x0002d080


	//   ....[121]....
        /*0d08*/ 	.word	0x0002d0b0


	//   ....[122]....
        /*0d0c*/ 	.word	0x0002d0e0


	//   ....[123]....
        /*0d10*/ 	.word	0x0002d1b0


	//   ....[124]....
        /*0d14*/ 	.word	0x0002d1d0


	//   ....[125]....
        /*0d18*/ 	.word	0x0002d1e0


	//   ....[126]....
        /*0d1c*/ 	.word	0x0002d260


	//   ....[127]....
        /*0d20*/ 	.word	0x0002dd90


	//   ....[128]....
        /*0d24*/ 	.word	0x0002e1f0


	//   ....[129]....
        /*0d28*/ 	.word	0x0002e280


	//   ....[130]....
        /*0d2c*/ 	.word	0x0002e2d0


	//   ....[131]....
        /*0d30*/ 	.word	0x0002e320


	//   ....[132]....
        /*0d34*/ 	.word	0x0002e3b0


	//   ....[133]....
        /*0d38*/ 	.word	0x0002e440


	//   ....[134]....
        /*0d3c*/ 	.word	0x0002e490


	//   ....[135]....
        /*0d40*/ 	.word	0x0002e4e0


	//   ....[136]....
        /*0d44*/ 	.word	0x0002e5d0


	//   ....[137]....
        /*0d48*/ 	.word	0x0002e660


	//   ....[138]....
        /*0d4c*/ 	.word	0x0002e6c0


	//   ....[139]....
        /*0d50*/ 	.word	0x0002e720


	//   ....[140]....
        /*0d54*/ 	.word	0x0002e7b0


	//   ....[141]....
        /*0d58*/ 	.word	0x0002e840


	//   ....[142]....
        /*0d5c*/ 	.word	0x0002e890


	//   ....[143]....
        /*0d60*/ 	.word	0x0002e8e0


	//   ....[144]....
        /*0d64*/ 	.word	0x0002ec80


	//   ....[145]....
        /*0d68*/ 	.word	0x0002ef70


	//   ....[146]....
        /*0d6c*/ 	.word	0x0002f0f0


	//   ....[147]....
        /*0d70*/ 	.word	0x0002f140


	//   ....[148]....
        /*0d74*/ 	.word	0x0002f1f0


	//   ....[149]....
        /*0d78*/ 	.word	0x0002f300


	//   ....[150]....
        /*0d7c*/ 	.word	0x0002f360


	//   ....[151]....
        /*0d80*/ 	.word	0x0002f470


	//   ....[152]....
        /*0d84*/ 	.word	0x0002f4d0


	//   ....[153]....
        /*0d88*/ 	.word	0x0002f5e0


	//   ....[154]....
        /*0d8c*/ 	.word	0x0002f640


	//   ....[155]....
        /*0d90*/ 	.word	0x0002f750


	//   ....[156]....
        /*0d94*/ 	.word	0x0002f7b0


	//   ....[157]....
        /*0d98*/ 	.word	0x0002f8c0


	//   ....[158]....
        /*0d9c*/ 	.word	0x0002f920


	//   ....[159]....
        /*0da0*/ 	.word	0x0002fa30


	//   ....[160]....
        /*0da4*/ 	.word	0x0002fa90


	//   ....[161]....
        /*0da8*/ 	.word	0x0002fb70


	//   ....[162]....
        /*0dac*/ 	.word	0x0002fee0


	//   ....[163]....
        /*0db0*/ 	.word	0x0002ff90


	//   ....[164]....
        /*0db4*/ 	.word	0x00030110


	//   ....[165]....
        /*0db8*/ 	.word	0x000301a0


	//   ....[166]....
        /*0dbc*/ 	.word	0x00030220


	//   ....[167]....
        /*0dc0*/ 	.word	0x000302a0


	//   ....[168]....
        /*0dc4*/ 	.word	0x00030320


	//   ....[169]....
        /*0dc8*/ 	.word	0x000303b0


	//   ....[170]....
        /*0dcc*/ 	.word	0x00030450


	//   ....[171]....
        /*0dd0*/ 	.word	0x00030510


	//   ....[172]....
        /*0dd4*/ 	.word	0x00030590


	//   ....[173]....
        /*0dd8*/ 	.word	0x00030610


	//   ....[174]....
        /*0ddc*/ 	.word	0x00030690


	//   ....[175]....
        /*0de0*/ 	.word	0x00030720


	//   ....[176]....
        /*0de4*/ 	.word	0x000307a0


	//   ....[177]....
        /*0de8*/ 	.word	0x00030850


	//   ....[178]....
        /*0dec*/ 	.word	0x000308a0


	//   ....[179]....
        /*0df0*/ 	.word	0x00030960


	//   ....[180]....
        /*0df4*/ 	.word	0x00030a90


	//----- nvinfo : EIATTR_REG_RECONFIG
	.align		4
.L_751:
        /*0df8*/ 	.byte	0x01, 0x54
	.zero		2


	//----- nvinfo : EIATTR_SYSCALL_OFFSETS
	.align		4
        /*0dfc*/ 	.byte	0x04, 0x46
        /*0dfe*/ 	.short	(.L_753 - .L_752)


	//   ....[0]....
.L_752:
        /*0e00*/ 	.word	0x00002080


	//   ....[1]....
        /*0e04*/ 	.word	0x000021d0


	//   ....[2]....
        /*0e08*/ 	.word	0x0000b700


	//   ....[3]....
        /*0e0c*/ 	.word	0x0000ba20


	//   ....[4]....
        /*0e10*/ 	.word	0x00028820


	//   ....[5]....
        /*0e14*/ 	.word	0x00028970


	//   ....[6]....
        /*0e18*/ 	.word	0x00028a60


	//   ....[7]....
        /*0e1c*/ 	.word	0x00029300


	//----- nvinfo : EIATTR_MBARRIER_INSTR_OFFSETS
	.align		4
.L_753:
        /*0e20*/ 	.byte	0x04, 0x39
        /*0e22*/ 	.short	(.L_755 - .L_754)


	//   ....[0]....
.L_754:
        /*0e24*/ 	.word	0x000002d0
        /*0e28*/ 	.word	0x000000ff
        /*0e2c*/ 	.word	0x00030800
        /*0e30*/ 	.short	0x0100
        /*0e32*/ 	.byte	0x08
	.zero		1


	//   ....[1]....
        /*0e34*/ 	.word	0x000002e0
        /*0e38*/ 	.word	0x000000ff
        /*0e3c*/ 	.word	0x00030820
        /*0e40*/ 	.short	0x0100
        /*0e42*/ 	.byte	0x08
	.zero		1


	//   ....[2]....
        /*0e44*/ 	.word	0x000003d0
        /*0e48*/ 	.word	0x000000ff
        /*0e4c*/ 	.word	0x00030830
        /*0e50*/ 	.short	0x0100
        /*0e52*/ 	.byte	0x08
	.zero		1


	//   ....[3]....
        /*0e54*/ 	.word	0x000003e0
        /*0e58*/ 	.word	0x000000ff
        /*0e5c*/ 	.word	0x00030840
        /*0e60*/ 	.short	0x0100
        /*0e62*/ 	.byte	0x08
	.zero		1


	//   ....[4]....
        /*0e64*/ 	.word	0x000003f0
        /*0e68*/ 	.word	0x000000ff
        /*0e6c*/ 	.word	0x00030838
        /*0e70*/ 	.short	0x0100
        /*0e72*/ 	.byte	0x08
	.zero		1


	//   ....[5]....
        /*0e74*/ 	.word	0x00000400
        /*0e78*/ 	.word	0x000000ff
        /*0e7c*/ 	.word	0x00030848
        /*0e80*/ 	.short	0x0100
        /*0e82*/ 	.byte	0x08
	.zero		1


	//   ....[6]....
        /*0e84*/ 	.word	0x00000530
        /*0e88*/ 	.word	0x000000ff
        /*0e8c*/ 	.word	0x00030850
        /*0e90*/ 	.short	0x0100
        /*0e92*/ 	.byte	0x08
	.zero		1


	//   ....[7]....
        /*0e94*/ 	.word	0x00000540
        /*0e98*/ 	.word	0x000000ff
        /*0e9c*/ 	.word	0x00030860
        /*0ea0*/ 	.short	0x0100
        /*0ea2*/ 	.byte	0x08
	.zero		1


	//   ....[8]....
        /*0ea4*/ 	.word	0x00000550
        /*0ea8*/ 	.word	0x000000ff
        /*0eac*/ 	.word	0x00030858
        /*0eb0*/ 	.short	0x0100
        /*0eb2*/ 	.byte	0x08
	.zero		1


	//   ....[9]....
        /*0eb4*/ 	.word	0x00000560
        /*0eb8*/ 	.word	0x000000ff
        /*0ebc*/ 	.word	0x00030868
        /*0ec0*/ 	.short	0x0100
        /*0ec2*/ 	.byte	0x08
	.zero		1


	//   ....[10]....
        /*0ec4*/ 	.word	0x00000650
        /*0ec8*/ 	.word	0x000000ff
        /*0ecc*/ 	.word	0x00030870
        /*0ed0*/ 	.short	0x0100
        /*0ed2*/ 	.byte	0x06
	.zero		1


	//   ....[11]....
        /*0ed4*/ 	.word	0x00000660
        /*0ed8*/ 	.word	0x000000ff
        /*0edc*/ 	.word	0x00030880
        /*0ee0*/ 	.short	0x0100
        /*0ee2*/ 	.byte	0x06
	.zero		1


	//   ....[12]....
        /*0ee4*/ 	.word	0x00000670
        /*0ee8*/ 	.word	0x000000ff
        /*0eec*/ 	.word	0x00030878
        /*0ef0*/ 	.short	0x0100
        /*0ef2*/ 	.byte	0x06
	.zero		1


	//   ....[13]....
        /*0ef4*/ 	.word	0x00000680
        /*0ef8*/ 	.word	0x000000ff
        /*0efc*/ 	.word	0x00030888
        /*0f00*/ 	.short	0x0100
        /*0f02*/ 	.byte	0x06
	.zero		1


	//   ....[14]....
        /*0f04*/ 	.word	0x000007b0
        /*0f08*/ 	.word	0x000000ff
        /*0f0c*/ 	.word	0x00030890
        /*0f10*/ 	.short	0x0100
        /*0f12*/ 	.byte	0x08
	.zero		1


	//   ....[15]....
        /*0f14*/ 	.word	0x000007c0
        /*0f18*/ 	.word	0x000000ff
        /*0f1c*/ 	.word	0x000308a0
        /*0f20*/ 	.short	0x0100
        /*0f22*/ 	.byte	0x08
	.zero		1


	//   ....[16]....
        /*0f24*/ 	.word	0x000007d0
        /*0f28*/ 	.word	0x000000ff
        /*0f2c*/ 	.word	0x00030898
        /*0f30*/ 	.short	0x0100
        /*0f32*/ 	.byte	0x08
	.zero		1


	//   ....[17]....
        /*0f34*/ 	.word	0x000007e0
        /*0f38*/ 	.word	0x000000ff
        /*0f3c*/ 	.word	0x000308a8
        /*0f40*/ 	.short	0x0100
        /*0f42*/ 	.byte	0x08
	.zero		1


	//   ....[18]....
        /*0f44*/ 	.word	0x00000910
        /*0f48*/ 	.word	0x000000ff
        /*0f4c*/ 	.word	0x000308b0
        /*0f50*/ 	.short	0x0100
        /*0f52*/ 	.byte	0x08
	.zero		1


	//   ....[19]....
        /*0f54*/ 	.word	0x00000920
        /*0f58*/ 	.word	0x000000ff
        /*0f5c*/ 	.word	0x000308c0
        /*0f60*/ 	.short	0x0100
        /*0f62*/ 	.byte	0x08
	.zero		1


	//   ....[20]....
        /*0f64*/ 	.word	0x00000930
        /*0f68*/ 	.word	0x000000ff
        /*0f6c*/ 	.word	0x000308b8
        /*0f70*/ 	.short	0x0100
        /*0f72*/ 	.byte	0x08
	.zero		1


	//   ....[21]....
        /*0f74*/ 	.word	0x00000940
        /*0f78*/ 	.word	0x000000ff
        /*0f7c*/ 	.word	0x000308c8
        /*0f80*/ 	.short	0x0100
        /*0f82*/ 	.byte	0x08
	.zero		1


	//   ....[22]....
        /*0f84*/ 	.word	0x00003cf0
        /*0f88*/ 	.word	0x00000058
        /*0f8c*/ 	.word	0x00030890
        /*0f90*/ 	.short	0x010a
        /*0f92*/ 	.byte	0x3f
	.zero		1


	//   ....[23]....
        /*0f94*/ 	.word	0x00007090
        /*0f98*/ 	.word	0x00000058
        /*0f9c*/ 	.word	0x00030890
        /*0fa0*/ 	.short	0x010a
        /*0fa2*/ 	.byte	0x3f
	.zero		1


	//   ....[24]....
        /*0fa4*/ 	.word	0x0000a150
        /*0fa8*/ 	.word	0x00000058
        /*0fac*/ 	.word	0x00030890
        /*0fb0*/ 	.short	0x010a
        /*0fb2*/ 	.byte	0x3f
	.zero		1


	//   ....[25]....
        /*0fb4*/ 	.word	0x0000a520
        /*0fb8*/ 	.word	0x00000020
        /*0fbc*/ 	.word	0x00000000
        /*0fc0*/ 	.short	0x0101
        /*0fc2*/ 	.byte	0x3f
	.zero		1


	//   ....[26]....
        /*0fc4*/ 	.word	0x0000a560
        /*0fc8*/ 	.word	0x00000058
        /*0fcc*/ 	.word	0x000308b0
        /*0fd0*/ 	.short	0x010a
        /*0fd2*/ 	.byte	0x3f
	.zero		1


	//   ....[27]....
        /*0fd4*/ 	.word	0x0000aa90
        /*0fd8*/ 	.word	0x00000058
        /*0fdc*/ 	.word	0x00000000
        /*0fe0*/ 	.short	0x0101
        /*0fe2*/ 	.byte	0x3f
	.zero		1


	//   ....[28]....
        /*0fe4*/ 	.word	0x0000b780
        /*0fe8*/ 	.word	0x00000002
        /*0fec*/ 	.word	0x00030800
        /*0ff0*/ 	.short	0x010a
        /*0ff2*/ 	.byte	0x3f
	.zero		1


	//   ....[29]....
        /*0ff4*/ 	.word	0x0000b7d0
        /*0ff8*/ 	.word	0x00000002
        /*0ffc*/ 	.word	0x00030800
        /*1000*/ 	.short	0x010a
        /*1002*/ 	.byte	0x3f
	.zero		1


	//   ....[30]....
        /*1004*/ 	.word	0x0000cb80
        /*1008*/ 	.word	0x00000002
        /*100c*/ 	.word	0x00030800
        /*1010*/ 	.short	0x010a
        /*1012*/ 	.byte	0x3f
	.zero		1


	//   ....[31]....
        /*1014*/ 	.word	0x0000fd10
        /*1018*/ 	.word	0x00000002
        /*101c*/ 	.word	0x00030800
        /*1020*/ 	.short	0x010a
        /*1022*/ 	.byte	0x3f
	.zero		1


	//   ....[32]....
        /*1024*/ 	.word	0x000127a0
        /*1028*/ 	.word	0x00000004
        /*102c*/ 	.word	0x00030830
        /*1030*/ 	.short	0x010a
        /*1032*/ 	.byte	0x3f
	.zero		1


	//   ....[33]....
        /*1034*/ 	.word	0x00012810
        /*1038*/ 	.word	0x00000004
        /*103c*/ 	.word	0x00030830
        /*1040*/ 	.short	0x010a
        /*1042*/ 	.byte	0x3f
	.zero		1


	//   ....[34]....
        /*1044*/ 	.word	0x00013510
        /*1048*/ 	.word	0x00000004
        /*104c*/ 	.word	0x00000000
        /*1050*/ 	.short	0x0101
        /*1052*/ 	.byte	0x3f
	.zero		1


	//   ....[35]....
        /*1054*/ 	.word	0x00015d80
        /*1058*/ 	.word	0x00000006
        /*105c*/ 	.word	0x00030830
        /*1060*/ 	.short	0x010a
        /*1062*/ 	.byte	0x3f
	.zero		1


	//   ....[36]....
        /*1064*/ 	.word	0x00015e00
        /*1068*/ 	.word	0x00000006
        /*106c*/ 	.word	0x00030830
        /*1070*/ 	.short	0x010a
        /*1072*/ 	.byte	0x3f
	.zero		1


	//   ....[37]....
        /*1074*/ 	.word	0x00016b20
        /*1078*/ 	.word	0x00000009
        /*107c*/ 	.word	0x00030850
        /*1080*/ 	.short	0x010a
        /*1082*/ 	.byte	0x3f
	.zero		1


	//   ....[38]....
        /*1084*/ 	.word	0x00016b70
        /*1088*/ 	.word	0x00000009
        /*108c*/ 	.word	0x00030850
        /*1090*/ 	.short	0x010a
        /*1092*/ 	.byte	0x3f
	.zero		1


	//   ....[39]....
        /*1094*/ 	.word	0x000175c0
        /*1098*/ 	.word	0x00000006
        /*109c*/ 	.word	0x00000000
        /*10a0*/ 	.short	0x0101
        /*10a2*/ 	.byte	0x3f
	.zero		1


	//   ....[40]....
        /*10a4*/ 	.word	0x000187d0
        /*10a8*/ 	.word	0x00000009
        /*10ac*/ 	.word	0x00000000
        /*10b0*/ 	.short	0x0101
        /*10b2*/ 	.byte	0x3f
	.zero		1


	//   ....[41]....
        /*10b4*/ 	.word	0x00019b30
        /*10b8*/ 	.word	0x00000000
        /*10bc*/ 	.word	0x00030830
        /*10c0*/ 	.short	0x010a
        /*10c2*/ 	.byte	0x3f
	.zero		1


	//   ....[42]....
        /*10c4*/ 	.word	0x00019bb0
        /*10c8*/ 	.word	0x00000000
        /*10cc*/ 	.word	0x00030830
        /*10d0*/ 	.short	0x010a
        /*10d2*/ 	.byte	0x3f
	.zero		1


	//   ....[43]....
        /*10d4*/ 	.word	0x0001a8f0
        /*10d8*/ 	.word	0x00000014
        /*10dc*/ 	.word	0x00030850
        /*10e0*/ 	.short	0x010a
        /*10e2*/ 	.byte	0x3f
	.zero		1


	//   ....[44]....
        /*10e4*/ 	.word	0x0001a940
        /*10e8*/ 	.word	0x00000014
        /*10ec*/ 	.word	0x00030850
        /*10f0*/ 	.short	0x010a
        /*10f2*/ 	.byte	0x3f
	.zero		1


	//   ....[45]....
        /*10f4*/ 	.word	0x0001bd20
        /*10f8*/ 	.word	0x00000080
        /*10fc*/ 	.word	0x00000000
        /*1100*/ 	.short	0x0101
        /*1102*/ 	.byte	0x3f
	.zero		1


	//   ....[46]....
        /*1104*/ 	.word	0x0001bd70
        /*1108*/ 	.word	0x00000014
        /*110c*/ 	.word	0x00000000
        /*1110*/ 	.short	0x0101
        /*1112*/ 	.byte	0x3f
	.zero		1


	//   ....[47]....
        /*1114*/ 	.word	0x0001c310
        /*1118*/ 	.word	0x00000003
        /*111c*/ 	.word	0x00030830
        /*1120*/ 	.short	0x010a
        /*1122*/ 	.byte	0x3f
	.zero		1


	//   ....[48]....
        /*1124*/ 	.word	0x0001c390
        /*1128*/ 	.word	0x00000003
        /*112c*/ 	.word	0x00030830
        /*1130*/ 	.short	0x010a
        /*1132*/ 	.byte	0x3f
	.zero		1


	//   ....[49]....
        /*1134*/ 	.word	0x0001d0b0
        /*1138*/ 	.word	0x00000009
        /*113c*/ 	.word	0x00030850
        /*1140*/ 	.short	0x010a
        /*1142*/ 	.byte	0x3f
	.zero		1


	//   ....[50]....
        /*1144*/ 	.word	0x0001d100
        /*1148*/ 	.word	0x00000009
        /*114c*/ 	.word	0x00030850
        /*1150*/ 	.short	0x010a
        /*1152*/ 	.byte	0x3f
	.zero		1


	//   ....[51]....
        /*1154*/ 	.word	0x0001db70
        /*1158*/ 	.word	0x0000000a
        /*115c*/ 	.word	0x00000000
        /*1160*/ 	.short	0x0101
        /*1162*/ 	.byte	0x3f
	.zero		1


	//   ....[52]....
        /*1164*/ 	.word	0x0001ed60
        /*1168*/ 	.word	0x00000009
        /*116c*/ 	.word	0x00000000
        /*1170*/ 	.short	0x0101
        /*1172*/ 	.byte	0x3f
	.zero		1


	//   ....[53]....
        /*1174*/ 	.word	0x00020320
        /*1178*/ 	.word	0x00000007
        /*117c*/ 	.word	0x00030850
        /*1180*/ 	.short	0x010a
        /*1182*/ 	.byte	0x3f
	.zero		1


	//   ....[54]....
        /*1184*/ 	.word	0x000203c0
        /*1188*/ 	.word	0x00000007
        /*118c*/ 	.word	0x00030850
        /*1190*/ 	.short	0x010a
        /*1192*/ 	.byte	0x3f
	.zero		1


	//   ....[55]....
        /*1194*/ 	.word	0x000208a0
        /*1198*/ 	.word	0x0000000b
        /*119c*/ 	.word	0x00000000
        /*11a0*/ 	.short	0x0101
        /*11a2*/ 	.byte	0x3f
	.zero		1


	//   ....[56]....
        /*11a4*/ 	.word	0x000225d0
        /*11a8*/ 	.word	0x00000000
        /*11ac*/ 	.word	0x00000000
        /*11b0*/ 	.short	0x0101
        /*11b2*/ 	.byte	0x3f
	.zero		1


	//   ....[57]....
        /*11b4*/ 	.word	0x00022d50
        /*11b8*/ 	.word	0x0000000c
        /*11bc*/ 	.word	0x00000000
        /*11c0*/ 	.short	0x0101
        /*11c2*/ 	.byte	0x3f
	.zero		1


	//   ....[58]....
        /*11c4*/ 	.word	0x00026b70
        /*11c8*/ 	.word	0x00000013
        /*11cc*/ 	.word	0x00030820
        /*11d0*/ 	.short	0x010a
        /*11d2*/ 	.byte	0x3f
	.zero		1


	//   ....[59]....
        /*11d4*/ 	.word	0x00026c40
        /*11d8*/ 	.word	0x00000006
        /*11dc*/ 	.word	0x000308a0
        /*11e0*/ 	.short	0x010a
        /*11e2*/ 	.byte	0x3f
	.zero		1


	//   ....[60]....
        /*11e4*/ 	.word	0x00027060
        /*11e8*/ 	.word	0x00000006
        /*11ec*/ 	.word	0x000308c0
        /*11f0*/ 	.short	0x010a
        /*11f2*/ 	.byte	0x3f
	.zero		1


	//   ....[61]....
        /*11f4*/ 	.word	0x000275d0
        /*11f8*/ 	.word	0x00000008
        /*11fc*/ 	.word	0x000308a0
        /*1200*/ 	.short	0x010a
        /*1202*/ 	.byte	0x3f
	.zero		1


	//   ....[62]....
        /*1204*/ 	.word	0x000279e0
        /*1208*/ 	.word	0x00000008
        /*120c*/ 	.word	0x000308c0
        /*1210*/ 	.short	0x010a
        /*1212*/ 	.byte	0x3f
	.zero		1


	//   ....[63]....
        /*1214*/ 	.word	0x00028e50
        /*1218*/ 	.word	0x00000000
        /*121c*/ 	.word	0x00030840
        /*1220*/ 	.short	0x010a
        /*1222*/ 	.byte	0x3f
	.zero		1


	//   ....[64]....
        /*1224*/ 	.word	0x00029d80
        /*1228*/ 	.word	0x00000013
        /*122c*/ 	.word	0x00030800
        /*1230*/ 	.short	0x0107
        /*1232*/ 	.byte	0x3f
	.zero		1


	//   ....[65]....
        /*1234*/ 	.word	0x00029e80
        /*1238*/ 	.word	0x00000013
        /*123c*/ 	.word	0x00030800
        /*1240*/ 	.short	0x0101
        /*1242*/ 	.byte	0x3f
	.zero		1


	//   ....[66]....
        /*1244*/ 	.word	0x00029ea0
        /*1248*/ 	.word	0x00000013
        /*124c*/ 	.word	0x00030820
        /*1250*/ 	.short	0x010a
        /*1252*/ 	.byte	0x3f
	.zero		1


	//   ....[67]....
        /*1254*/ 	.word	0x0002a2c0
        /*1258*/ 	.word	0x00000003
        /*125c*/ 	.word	0x00030840
        /*1260*/ 	.short	0x010a
        /*1262*/ 	.byte	0x3f
	.zero		1


	//   ....[68]....
        /*1264*/ 	.word	0x0002a750
        /*1268*/ 	.word	0x00000002
        /*126c*/ 	.word	0x00030860
        /*1270*/ 	.short	0x010a
        /*1272*/ 	.byte	0x3f
	.zero		1


	//   ....[69]....
        /*1274*/ 	.word	0x0002aee0
        /*1278*/ 	.word	0x00000003
        /*127c*/ 	.word	0x00030840
        /*1280*/ 	.short	0x010a
        /*1282*/ 	.byte	0x3f
	.zero		1


	//   ....[70]....
        /*1284*/ 	.word	0x0002b370
        /*1288*/ 	.word	0x00000002
        /*128c*/ 	.word	0x00030860
        /*1290*/ 	.short	0x010a
        /*1292*/ 	.byte	0x3f
	.zero		1


	//   ....[71]....
        /*1294*/ 	.word	0x0002ba70
        /*1298*/ 	.word	0x00000003
        /*129c*/ 	.word	0x00030840
        /*12a0*/ 	.short	0x010a
        /*12a2*/ 	.byte	0x3f
	.zero		1


	//   ....[72]....
        /*12a4*/ 	.word	0x0002bef0
        /*12a8*/ 	.word	0x00000002
        /*12ac*/ 	.word	0x00030860
        /*12b0*/ 	.short	0x010a
        /*12b2*/ 	.byte	0x3f
	.zero		1


	//   ....[73]....
        /*12b4*/ 	.word	0x0002c580
        /*12b8*/ 	.word	0x00000000
        /*12bc*/ 	.word	0x00030860
        /*12c0*/ 	.short	0x010a
        /*12c2*/ 	.byte	0x3f
	.zero		1


	//   ....[74]....
        /*12c4*/ 	.word	0x0002dd10
        /*12c8*/ 	.word	0x00000000
        /*12cc*/ 	.word	0x00030820
        /*12d0*/ 	.short	0x010a
        /*12d2*/ 	.byte	0x3f
	.zero		1


	//   ....[75]....
        /*12d4*/ 	.word	0x0002dee0
        /*12d8*/ 	.word	0x00000006
        /*12dc*/ 	.word	0x00000000
        /*12e0*/ 	.short	0x010a
        /*12e2*/ 	.byte	0x3f
	.zero		1


	//   ....[76]....
        /*12e4*/ 	.word	0x0002df50
        /*12e8*/ 	.word	0x00000007
        /*12ec*/ 	.word	0x00000000
        /*12f0*/ 	.short	0x010a
        /*12f2*/ 	.byte	0x3f
	.zero		1


	//   ....[77]....
        /*12f4*/ 	.word	0x0002dfc0
        /*12f8*/ 	.word	0x00000004
        /*12fc*/ 	.word	0x00000000
        /*1300*/ 	.short	0x010a
        /*1302*/ 	.byte	0x3f
	.zero		1


	//   ....[78]....
        /*1304*/ 	.word	0x0002dff0
        /*1308*/ 	.word	0x00000003
        /*130c*/ 	.word	0x00000000
        /*1310*/ 	.short	0x010a
        /*1312*/ 	.byte	0x3f
	.zero		1


	//   ....[79]....
        /*1314*/ 	.word	0x0002e050
        /*1318*/ 	.word	0x00000058
        /*131c*/ 	.word	0x00030890
        /*1320*/ 	.short	0x010a
        /*1322*/ 	.byte	0x3f
	.zero		1


	//   ....[80]....
        /*1324*/ 	.word	0x0002e0a0
        /*1328*/ 	.word	0x00000058
        /*132c*/ 	.word	0x00030890
        /*1330*/ 	.short	0x010a
        /*1332*/ 	.byte	0x3f
	.zero		1


	//   ....[81]....
        /*1334*/ 	.word	0x0002e0f0
        /*1338*/ 	.word	0x00000058
        /*133c*/ 	.word	0x00030890
        /*1340*/ 	.short	0x010a
        /*1342*/ 	.byte	0x3f
	.zero		1


	//   ....[82]....
        /*1344*/ 	.word	0x0002e140
        /*1348*/ 	.word	0x00000058
        /*134c*/ 	.word	0x000308b0
        /*1350*/ 	.short	0x010a
        /*1352*/ 	.byte	0x3f
	.zero		1


	//   ....[83]....
        /*1354*/ 	.word	0x0002e520
        /*1358*/ 	.word	0x00000002
        /*135c*/ 	.word	0x00030800
        /*1360*/ 	.short	0x010a
        /*1362*/ 	.byte	0x3f
	.zero		1


	//   ....[84]....
        /*1364*/ 	.word	0x0002e920
        /*1368*/ 	.word	0x00000002
        /*136c*/ 	.word	0x00030800
        /*1370*/ 	.short	0x010a
        /*1372*/ 	.byte	0x3f
	.zero		1


	//   ....[85]....
        /*1374*/ 	.word	0x0002e970
        /*1378*/ 	.word	0x00000004
        /*137c*/ 	.word	0x00030830
        /*1380*/ 	.short	0x010a
        /*1382*/ 	.byte	0x3f
	.zero		1


	//   ....[86]....
        /*1384*/ 	.word	0x0002e9c0
        /*1388*/ 	.word	0x00000006
        /*138c*/ 	.word	0x00030830
        /*1390*/ 	.short	0x010a
        /*1392*/ 	.byte	0x3f
	.zero		1


	//   ....[87]....
        /*1394*/ 	.word	0x0002ea10
        /*1398*/ 	.word	0x00000009
        /*139c*/ 	.word	0x00030850
        /*13a0*/ 	.short	0x010a
        /*13a2*/ 	.byte	0x3f
	.zero		1


	//   ....[88]....
        /*13a4*/ 	.word	0x0002ea60
        /*13a8*/ 	.word	0x00000000
        /*13ac*/ 	.word	0x00030830
        /*13b0*/ 	.short	0x010a
        /*13b2*/ 	.byte	0x3f
	.zero		1


	//   ....[89]....
        /*13b4*/ 	.word	0x0002eab0
        /*13b8*/ 	.word	0x00000014
        /*13bc*/ 	.word	0x00030850
        /*13c0*/ 	.short	0x010a
        /*13c2*/ 	.byte	0x3f
	.zero		1


	//   ....[90]....
        /*13c4*/ 	.word	0x0002eb00
        /*13c8*/ 	.word	0x00000003
        /*13cc*/ 	.word	0x00030830
        /*13d0*/ 	.short	0x010a
        /*13d2*/ 	.byte	0x3f
	.zero		1


	//   ....[91]....
        /*13d4*/ 	.word	0x0002eb50
        /*13d8*/ 	.word	0x00000009
        /*13dc*/ 	.word	0x00030850
        /*13e0*/ 	.short	0x010a
        /*13e2*/ 	.byte	0x3f
	.zero		1


	//   ....[92]....
        /*13e4*/ 	.word	0x0002eba0
        /*13e8*/ 	.word	0x00000007
        /*13ec*/ 	.word	0x00030850
        /*13f0*/ 	.short	0x010a
        /*13f2*/ 	.byte	0x3f
	.zero		1


	//   ....[93]....
        /*13f4*/ 	.word	0x0002ed50
        /*13f8*/ 	.word	0x00000013
        /*13fc*/ 	.word	0x00030820
        /*1400*/ 	.short	0x010a
        /*1402*/ 	.byte	0x3f
	.zero		1


	//   ....[94]....
        /*1404*/ 	.word	0x0002eda0
        /*1408*/ 	.word	0x00000006
        /*140c*/ 	.word	0x000308a0
        /*1410*/ 	.short	0x010a
        /*1412*/ 	.byte	0x3f
	.zero		1


	//   ....[95]....
        /*1414*/ 	.word	0x0002edf0
        /*1418*/ 	.word	0x00000006
        /*141c*/ 	.word	0x000308c0
        /*1420*/ 	.short	0x010a
        /*1422*/ 	.byte	0x3f
	.zero		1


	//   ....[96]....
        /*1424*/ 	.word	0x0002ee40
        /*1428*/ 	.word	0x00000008
        /*142c*/ 	.word	0x000308a0
        /*1430*/ 	.short	0x010a
        /*1432*/ 	.byte	0x3f
	.zero		1


	//   ....[97]....
        /*1434*/ 	.word	0x0002ee90
        /*1438*/ 	.word	0x00000008
        /*143c*/ 	.word	0x000308c0
        /*1440*/ 	.short	0x010a
        /*1442*/ 	.byte	0x3f
	.zero		1


	//   ....[98]....
        /*1444*/ 	.word	0x0002f030
        /*1448*/ 	.word	0x00000000
        /*144c*/ 	.word	0x00030840
        /*1450*/ 	.short	0x010a
        /*1452*/ 	.byte	0x3f
	.zero		1


	//   ....[99]....
        /*1454*/ 	.word	0x0002fbf0
        /*1458*/ 	.word	0x00000013
        /*145c*/ 	.word	0x00030820
        /*1460*/ 	.short	0x010a
        /*1462*/ 	.byte	0x3f
	.zero		1


	//   ....[100]....
        /*1464*/ 	.word	0x0002fc40
        /*1468*/ 	.word	0x00000003
        /*146c*/ 	.word	0x00030840
        /*1470*/ 	.short	0x010a
        /*1472*/ 	.byte	0x3f
	.zero		1


	//   ....[101]....
        /*1474*/ 	.word	0x0002fc90
        /*1478*/ 	.word	0x00000002
        /*147c*/ 	.word	0x00030860
        /*1480*/ 	.short	0x010a
        /*1482*/ 	.byte	0x3f
	.zero		1


	//   ....[102]....
        /*1484*/ 	.word	0x0002fce0
        /*1488*/ 	.word	0x00000003
        /*148c*/ 	.word	0x00030840
        /*1490*/ 	.short	0x010a
        /*1492*/ 	.byte	0x3f
	.zero		1


	//   ....[103]....
        /*1494*/ 	.word	0x0002fd30
        /*1498*/ 	.word	0x00000002
        /*149c*/ 	.word	0x00030860
        /*14a0*/ 	.short	0x010a
        /*14a2*/ 	.byte	0x3f
	.zero		1


	//   ....[104]....
        /*14a4*/ 	.word	0x0002fd80
        /*14a8*/ 	.word	0x00000003
        /*14ac*/ 	.word	0x00030840
        /*14b0*/ 	.short	0x010a
        /*14b2*/ 	.byte	0x3f
	.zero		1


	//   ....[105]....
        /*14b4*/ 	.word	0x0002fdd0
        /*14b8*/ 	.word	0x00000002
        /*14bc*/ 	.word	0x00030860
        /*14c0*/ 	.short	0x010a
        /*14c2*/ 	.byte	0x3f
	.zero		1


	//   ....[106]....
        /*14c4*/ 	.word	0x0002fe20
        /*14c8*/ 	.word	0x00000000
        /*14cc*/ 	.word	0x00030860
        /*14d0*/ 	.short	0x010a
        /*14d2*/ 	.byte	0x3f
	.zero		1


	//   ....[107]....
        /*14d4*/ 	.word	0x000309b0
        /*14d8*/ 	.word	0x00000000
        /*14dc*/ 	.word	0x00030820
        /*14e0*/ 	.short	0x010a
        /*14e2*/ 	.byte	0x3f
	.zero		1


	//   ....[108]....
        /*14e4*/ 	.word	0x00030b50
        /*14e8*/ 	.word	0x00000006
        /*14ec*/ 	.word	0x00000000
        /*14f0*/ 	.short	0x010a
        /*14f2*/ 	.byte	0x3f
	.zero		1


	//   ....[109]....
        /*14f4*/ 	.word	0x00030ba0
        /*14f8*/ 	.word	0x00000007
        /*14fc*/ 	.word	0x00000000
        /*1500*/ 	.short	0x010a
        /*1502*/ 	.byte	0x3f
	.zero		1


	//   ....[110]....
        /*1504*/ 	.word	0x00030bf0
        /*1508*/ 	.word	0x00000004
        /*150c*/ 	.word	0x00000000
        /*1510*/ 	.short	0x010a
        /*1512*/ 	.byte	0x3f
	.zero		1


	//----- nvinfo : EIATTR_NUM_MBARRIERS
	.align		4
.L_755:
        /*1514*/ 	.byte	0x03, 0x38
        /*1516*/ 	.short	0x0016


	//----- nvinfo : EIATTR_EXIT_INSTR_OFFSETS
	.align		4
        /*1518*/ 	.byte	0x04, 0x1c
        /*151a*/ 	.short	(.L_757 - .L_756)


	//   ....[0]....
.L_756:
        /*151c*/ 	.word	0x0002e040


	//----- nvinfo : EIATTR_MAX_THREADS
	.align		4
.L_757:
        /*1520*/ 	.byte	0x04, 0x05
        /*1522*/ 	.short	(.L_759 - .L_758)
.L_758:
        /*1524*/ 	.word	0x00000180
        /*1528*/ 	.word	0x00000001
        /*152c*/ 	.word	0x00000001


	//----- nvinfo : EIATTR_CRS_STACK_SIZE
	.align		4
.L_759:
        /*1530*/ 	.byte	0x04, 0x1e
        /*1532*/ 	.short	(.L_761 - .L_760)
.L_760:
        /*1534*/ 	.word	0x00000000


	//----- nvinfo : EIATTR_CBANK_PARAM_SIZE
	.align		4
.L_761:
        /*1538*/ 	.byte	0x03, 0x19
        /*153a*/ 	.short	0x0af0


	//----- nvinfo : EIATTR_PARAM_CBANK
	.align		4
        /*153c*/ 	.byte	0x04, 0x0a
        /*153e*/ 	.short	(.L_763 - .L_762)
	.align		4
.L_762:
        /*1540*/ 	.word	index@(.nv.constant0._ZN7cutlass13device_kernelIN5flash11enable_sm90INS1_16FlashAttnFwdSm90INS1_25CollectiveMainloopFwdSm90ILi2EN4cute5tupleIJNS5_1CILi1EEES8_S8_EEENS6_IJNS7_ILi128EEENS7_ILi96EEENS7_ILi192EEEEEELi192ENS_6half_tEfNS_4arch4Sm90ELb0ELb1ELb1ELb1ELb0ELb1ELb0ELb1ELb1ELb1ELb1ELb0EEENS1_21CollectiveEpilogueFwdINS6_IJSA_SC_SB_EEES9_SE_SG_Li256ELb1ELb1ELb1ELb0EEENS1_36VarlenDynamicPersistentTileSchedulerILi128ELi96ELi256ELi128ELb1ELb1ELb1ELb1ELb0ELb1EEEEEEEEEvNT_6ParamsE)
        /*1544*/ 	.short	0x0210
        /*1546*/ 	.short	0x0af0


	//----- nvinfo : EIATTR_SW_WAR
	.align		4
.L_763:
        /*1548*/ 	.byte	0x04, 0x36
        /*154a*/ 	.short	(.L_765 - .L_764)
.L_764:
        /*154c*/ 	.word	0x00000008
.L_765:


//--------------------- .nv.info._ZN7cutlass13device_kernelIN5flash11enable_sm90INS1_16FlashAttnFwdSm90INS1_25CollectiveMainloopFwdSm90ILi2EN4cute5tupleIJNS5_1CILi1EEES8_S8_EEENS6_IJNS7_ILi128EEENS7_ILi112EEENS7_ILi192EEEEEELi192ENS_6half_tEfNS_4arch4Sm90ELb1ELb0ELb1ELb0ELb0ELb0ELb0ELb1ELb1ELb1ELb1ELb0EEENS1_21CollectiveEpilogueFwdINS6_IJSA_SC_SB_EEES9_SE_SG_Li256ELb0ELb1ELb1ELb0EEENS1_19SingleTileSchedulerILb0ELb1ELb1ELi128EEEEEEEEEvNT_6ParamsE --------------------------
	.section	.nv.info._ZN7cutlass13device_kernelIN5flash11enable_sm90INS1_16FlashAttnFwdSm90INS1_25CollectiveMainloopFwdSm90ILi2EN4cute5tupleIJNS5_1CILi1EEES8_S8_EEENS6_IJNS7_ILi128EEENS7_ILi112EEENS7_ILi192EEEEEELi192ENS_6half_tEfNS_4arch4Sm90ELb1ELb0ELb1ELb0ELb0ELb0ELb0ELb1ELb1ELb1ELb1ELb0EEENS1_21CollectiveEpilogueFwdINS6_IJSA_SC_SB_EEES9_SE_SG_Li256ELb0ELb1ELb1ELb0EEENS1_19SingleTileSchedulerILb0ELb1ELb1ELi128EEEEEEEEEvNT_6ParamsE,"",@"SHT_CUDA_INFO"
	.sectionflags	@""
	.align	4


	//----- nvinfo : EIATTR_CUDA_API_VERSION
	.align		4
        /*0000*/ 	.byte	0x04, 0x37
        /*0002*/ 	.short	(.L_767 - .L_766)
.L_766:
        /*0004*/ 	.word	0x00000082


	//----- nvinfo : EIATTR_KPARAM_INFO
	.align		4
.L_767:
        /*0008*/ 	.byte	0x04, 0x17
        /*000a*/ 	.short	(.L_769 - .L_768)
.L_768:
        /*000c*/ 	.word	0x00000000
        /*0010*/ 	.short	0x0000
        /*0012*/ 	.short	0x0070
        /*0014*/ 	.byte	0x00, 0xf0, 0x01, 0x28


	//----- nvinfo : EIATTR_SPARSE_MMA_MASK
	.align		4
.L_769:
        /*0018*/ 	.byte	0x03, 0x50
        /*001a*/ 	.short	0x0000


	//----- nvinfo : EIATTR_MAXREG_COUNT
	.align		4
        /*001c*/ 	.byte	0x03, 0x1b
        /*001e*/ 	.short	0x00a8


	//----- nvinfo : EIATTR_NUM_BARRIERS
	.align		4
        /*0020*/ 	.byte	0x02, 0x4c
        /*0022*/ 	.byte	0x09
	.zero		1


	//----- nvinfo : EIATTR_EXTERNS
	.align		4
        /*0024*/ 	.byte	0x04, 0x0f
        /*0026*/ 	.short	(.L_771 - .L_770)


	//   ....[0]....
	.align		4
.L_770:
        /*0028*/ 	.word	index@(__assertfail)


	//----- nvinfo : EIATTR_ANNOTATIONS
	.align		4
.L_771:
        /*002c*/ 	.byte	0x04, 0x55
        /*002e*/ 	.short	(.L_773 - .L_772)


	//   ....[0]....
.L_772:
        /* <DEDUP_REMOVED lines=9> */


	//----- nvinfo : EIATTR_MERCURY_ISA_VERSION
	.align		4
.L_773:
        /*00a8*/ 	.byte	0x03, 0x5f
        /*00aa*/ 	.short	0x0101


	//----- nvinfo : EIATTR_INT_WARP_WIDE_INSTR_OFFSETS
	.align		4
        /*00ac*/ 	.byte	0x04, 0x31
        /*00ae*/ 	.short	(.L_775 - .L_774)


	//   ....[0]....
.L_774:
        /*00b0*/ 	.word	0x00000130


	//   ....[1]....
        /*00b4*/ 	.word	0x00000170


	//   ....[2]....
        /*00b8*/ 	.word	0x000001e0


	//----- nvinfo : EIATTR_COOP_GROUP_MASK_REGIDS
	.align		4
.L_775:
        /*00bc*/ 	.byte	0x04, 0x29
        /*00be*/ 	.short	(.L_777 - .L_776)


	//   ....[0]....
.L_776:
        /*00c0*/ 	.word	0xffffffff


	//   ....[1]....
        /*00c4*/ 	.word	0xffffffff


	//   ....[2]....
        /*00c8*/ 	.word	0xffffffff


	//   ....[3]....
        /*00cc*/ 	.word	0xffffffff


	//   ....[4]....
        /*00d0*/ 	.word	0xffffffff


	//   ....[5]....
        /*00d4*/ 	.word	0xffffffff


	//   ....[6]....
        /*00d8*/ 	.word	0xffffffff


	//   ....[7]....
        /*00dc*/ 	.word	0xffffffff


	//   ....[8]....
        /*00e0*/ 	.word	0xffffffff


	//   ....[9]....
        /*00e4*/ 	.word	0xffffffff


	//   ....[10]....
        /*00e8*/ 	.word	0xffffffff


	//   ....[11]....
        /*00ec*/ 	.word	0xffffffff


	//   ....[12]....
        /*00f0*/ 	.word	0xffffffff


	//   ....[13]....
        /*00f4*/ 	.word	0xffffffff


	//   ....[14]....
        /*00f8*/ 	.word	0xffffffff


	//   ....[15]....
        /*00fc*/ 	.word	0xffffffff


	//   ....[16]....
        /*0100*/ 	.word	0xffffffff


	//   ....[17]....
        /*0104*/ 	.word	0xffffffff


	//   ....[18]....
        /*0108*/ 	.word	0xffffffff


	//   ....[19]....
        /*010c*/ 	.word	0xffffffff


	//   ....[20]....
        /*0110*/ 	.word	0xffffffff


	//   ....[21]....
        /*0114*/ 	.word	0xffffffff


	//   ....[22]....
        /*0118*/ 	.word	0xffffffff


	//   ....[23]....
        /*011c*/ 	.word	0xffffffff


	//   ....[24]....
        /*0120*/ 	.word	0xffffffff


	//   ....[25]....
        /*0124*/ 	.word	0xffffffff


	//   ....[26]....
        /*0128*/ 	.word	0xffffffff


	//   ....[27]....
        /*012c*/ 	.word	0xffffffff


	//   ....[28]....
        /*0130*/ 	.word	0xffffffff


	//   ....[29]....
        /*0134*/ 	.word	0xffffffff


	//   ....[30]....
        /*0138*/ 	.word	0xffffffff


	//   ....[31]....
        /*013c*/ 	.word	0xffffffff


	//   ....[32]....
        /*0140*/ 	.word	0xffffffff


	//   ....[33]....
        /*0144*/ 	.word	0xffffffff


	//   ....[34]....
        /*0148*/ 	.word	0xffffffff


	//   ....[35]....
        /*014c*/ 	.word	0xffffffff


	//   ....[36]....
        /*0150*/ 	.word	0xffffffff


	//   ....[37]....
        /*0154*/ 	.word	0xffffffff


	//   ....[38]....
        /*0158*/ 	.word	0xffffffff


	//   ....[39]....
        /*015c*/ 	.word	0xffffffff


	//   ....[40]....
        /*0160*/ 	.word	0xffffffff


	//   ....[41]....
        /*0164*/ 	.word	0xffffffff


	//   ....[42]....
        /*0168*/ 	.word	0xffffffff


	//   ....[43]....
        /*016c*/ 	.word	0xffffffff


	//   ....[44]....
        /*0170*/ 	.word	0xffffffff


	//   ....[45]....
        /*0174*/ 	.word	0xffffffff


	//   ....[46]....
        /*0178*/ 	.word	0xffffffff


	//   ....[47]....
        /*017c*/ 	.word	0xffffffff


	//   ....[48]....
        /*0180*/ 	.word	0xffffffff


	//   ....[49]....
        /*0184*/ 	.word	0xffffffff


	//   ....[50]....
        /*0188*/ 	.word	0xffffffff


	//   ....[51]....
        /*018c*/ 	.word	0xffffffff


	//   ....[52]....
        /*0190*/ 	.word	0xffffffff


	//   ....[53]....
        /*0194*/ 	.word	0xffffffff


	//   ....[54]....
        /*0198*/ 	.word	0xffffffff


	//   ....[55]....
        /*019c*/ 	.word	0x0500000f


	//   ....[56]....
        /*01a0*/ 	.word	0x0500000f


	//   ....[57]....
        /*01a4*/ 	.word	0x0500000f


	//   ....[58]....
        /*01a8*/ 	.word	0x0500000f


	//   ....[59]....
        /*01ac*/ 	.word	0x0500000f


	//   ....[60]....
        /*01b0*/ 	.word	0x0500000f


	//   ....[61]....
        /*01b4*/ 	.word	0x0500000f


	//   ....[62]....
        /*01b8*/ 	.word	0x0500000f


	//   ....[63]....
        /*01bc*/ 	.word	0x0500000f


	//   ....[64]....
        /*01c0*/ 	.word	0x0500000f


	//   ....[65]....
        /*01c4*/ 	.word	0x0500000f


	//   ....[66]....
        /*01c8*/ 	.word	0x0500000f


	//   ....[67]....
        /*01cc*/ 	.word	0x0500000f


	//   ....[68]....
        /*01d0*/ 	.word	0x0500000f


	//   ....[69]....
        /*01d4*/ 	.word	0x0500000f


	//   ....[70]....
        /*01d8*/ 	.word	0x0500000f


	//   ....[71]....
        /*01dc*/ 	.word	0x0500000f


	//   ....[72]....
        /*01e0*/ 	.word	0x0500000f


	//----- nvinfo : EIATTR_COOP_GROUP_INSTR_OFFSETS
	.align		4
.L_777:
        /*01e4*/ 	.byte	0x04, 0x28
        /*01e6*/ 	.short	(.L_779 - .L_778)


	//   ....[0]....
.L_778:
        /*01e8*/ 	.word	0x00000060


	//   ....[1]....
        /*01ec*/ 	.word	0x00000140


	//   ....[2]....
        /*01f0*/ 	.word	0x00000190


	//   ....[3]....
        /*01f4*/ 	.word	0x000003c0


	//   ....[4]....
        /*01f8*/ 	.word	0x00000520


	//   ....[5]....
        /*01fc*/ 	.word	0x00000640


	//   ....[6]....
        /*0200*/ 	.word	0x000007a0


	//   ....[7]....
        /*0204*/ 	.word	0x000013a0


	//   ....[8]....
        /*0208*/ 	.word	0x00003ec0


	//   ....[9]....
        /*020c*/ 	.word	0x000047e0


	//   ....[10]....
        /*0210*/ 	.word	0x000048e0


	//   ....[11]....
        /*0214*/ 	.word	0x00004980


	//   ....[12]....
        /*0218*/ 	.word	0x00005330


	//   ....[13]....
        /*021c*/ 	.word	0x000053c0


	//   ....[14]....
        /*0220*/ 	.word	0x00008f20


	//   ....[15]....
        /*0224*/ 	.word	0x00009490


	//   ....[16]....
        /*0228*/ 	.word	0x000097b0


	//   ....[17]....
        /*022c*/ 	.word	0x000098f0


	//   ....[18]....
        /*0230*/ 	.word	0x0000a080


	//   ....[19]....
        /*0234*/ 	.word	0x0000a0e0


	//   ....[20]....
        /*0238*/ 	.word	0x0000e1e0


	//   ....[21]....
        /*023c*/ 	.word	0x0000e270


	//   ....[22]....
        /*0240*/ 	.word	0x0000e320


	//   ....[23]....
        /*0244*/ 	.word	0x0000e490


	//   ....[24]....
        /*0248*/ 	.word	0x0000f8a0


	//   ....[25]....
        /*024c*/ 	.word	0x0000f8d0


	//   ....[26]....
        /*0250*/ 	.word	0x0000f980


	//   ....[27]....
        /*0254*/ 	.word	0x0000f9e0


	//   ....[28]....
        /*0258*/ 	.word	0x00010ad0


	//   ....[29]....
        /*025c*/ 	.word	0x00010b20


	//   ....[30]....
        /*0260*/ 	.word	0x00010b60


	//   ....[31]....
        /*0264*/ 	.word	0x00010b90


	//   ....[32]....
        /*0268*/ 	.word	0x00010bd0


	//   ....[33]....
        /*026c*/ 	.word	0x00010bf0


	//   ....[34]....
        /*0270*/ 	.word	0x00011570


	//   ....[35]....
        /*0274*/ 	.word	0x00011580


	//   ....[36]....
        /*0278*/ 	.word	0x000122f0


	//   ....[37]....
        /*027c*/ 	.word	0x00012e80


	//   ....[38]....
        /*0280*/ 	.word	0x00013850


	//   ....[39]....
        /*0284*/ 	.word	0x00013890


	//   ....[40]....
        /*0288*/ 	.word	0x000138c0


	//   ....[41]....
        /*028c*/ 	.word	0x00013910


	//   ....[42]....
        /*0290*/ 	.word	0x00013990


	//   ....[43]....
        /*0294*/ 	.word	0x000139c0


	//   ....[44]....
        /*0298*/ 	.word	0x00013a40


	//   ....[45]....
        /*029c*/ 	.word	0x00013a70


	//   ....[46]....
        /*02a0*/ 	.word	0x00013af0


	//   ....[47]....
        /*02a4*/ 	.word	0x00013b30


	//   ....[48]....
        /*02a8*/ 	.word	0x00013ba0


	//   ....[49]....
        /*02ac*/ 	.word	0x00013bd0


	//   ....[50]....
        /*02b0*/ 	.word	0x00013c50


	//   ....[51]....
        /*02b4*/ 	.word	0x00013c90


	//   ....[52]....
        /*02b8*/ 	.word	0x00013d00


	//   ....[53]....
        /*02bc*/ 	.word	0x00013d30


	//   ....[54]....
        /*02c0*/ 	.word	0x00016370


	//   ....[55]....
        /*02c4*/ 	.word	0x00016920


	//   ....[56]....
        /*02c8*/ 	.word	0x00016aa0


	//   ....[57]....
        /*02cc*/ 	.word	0x00016af0


	//   ....[58]....
        /*02d0*/ 	.word	0x00016c30


	//   ....[59]....
        /*02d4*/ 	.word	0x00016ca0


	//   ....[60]....
        /*02d8*/ 	.word	0x00016da0


	//   ....[61]....
        /*02dc*/ 	.word	0x00016e10


	//   ....[62]....
        /*02e0*/ 	.word	0x00016f10


	//   ....[63]....
        /*02e4*/ 	.word	0x00016f80


	//   ....[64]....
        /*02e8*/ 	.word	0x00017080


	//   ....[65]....
        /*02ec*/ 	.word	0x000170f0


	//   ....[66]....
        /*02f0*/ 	.word	0x000171f0


	//   ....[67]....
        /*02f4*/ 	.word	0x00017260


	//   ....[68]....
        /*02f8*/ 	.word	0x00017360


	//   ....[69]....
        /*02fc*/ 	.word	0x000173c0


	//   ....[70]....
        /*0300*/ 	.word	0x000174b0


	//   ....[71]....
        /*0304*/ 	.word	0x00017500


	//   ....[72]....
        /*0308*/ 	.word	0x00017900


	//----- nvinfo : EIATTR_REG_RECONFIG
	.align		4
.L_779:
        /*030c*/ 	.byte	0x01, 0x54
	.zero		2


	//----- nvinfo : EIATTR_SYSCALL_OFFSETS
	.align		4
        /*0310*/ 	.byte	0x04, 0x46
        /*0312*/ 	.short	(.L_781 - .L_780)


	//   ....[0]....
.L_780:
        /*0314*/ 	.word	0x00001570


	//   ....[1]....
        /*0318*/ 	.word	0x00012b00


	//   ....[2]....
        /*031c*/ 	.word	0x00012c40


	//   ....[3]....
        /*0320*/ 	.word	0x00012d30


	//   ....[4]....
        /*0324*/ 	.word	0x00013490


	//----- nvinfo : EIATTR_MBARRIER_INSTR_OFFSETS
	.align		4
.L_781:
        /*0328*/ 	.byte	0x04, 0x39
        /*032a*/ 	.short	(.L_783 - .L_782)


	//   ....[0]....
.L_782:
        /*032c*/ 	.word	0x00000270
        /*0330*/ 	.word	0x000000ff
        /*0334*/ 	.word	0x00036800
        /*0338*/ 	.short	0x0100
        /*033a*/ 	.byte	0x08
	.zero		1


	//   ....[1]....
        /*033c*/ 	.word	0x00000280
        /*0340*/ 	.word	0x000000ff
        /*0344*/ 	.word	0x00036820
        /*0348*/ 	.short	0x0100
        /*034a*/ 	.byte	0x08
	.zero		1


	//   ....[2]....
        /*034c*/ 	.word	0x00000370
        /*0350*/ 	.word	0x000000ff
        /*0354*/ 	.word	0x00036830
        /*0358*/ 	.short	0x0100
        /*035a*/ 	.byte	0x08
	.zero		1


	//   ....[3]....
        /*035c*/ 	.word	0x00000380
        /*0360*/ 	.word	0x000000ff
        /*0364*/ 	.word	0x00036840
        /*0368*/ 	.short	0x0100
        /*036a*/ 	.byte	0x08
	.zero		1


	//   ....[4]....
        /*036c*/ 	.word	0x00000390
        /*0370*/ 	.word	0x000000ff
        /*0374*/ 	.word	0x00036838
        /*0378*/ 	.short	0x0100
        /*037a*/ 	.byte	0x08
	.zero		1


	//   ....[5]....
        /*037c*/ 	.word	0x000003a0
        /*0380*/ 	.word	0x000000ff
        /*0384*/ 	.word	0x00036848
        /*0388*/ 	.short	0x0100
        /*038a*/ 	.byte	0x08
	.zero		1


	//   ....[6]....
        /*038c*/ 	.word	0x000004d0
        /*0390*/ 	.word	0x000000ff
        /*0394*/ 	.word	0x00036850
        /*0398*/ 	.short	0x0100
        /*039a*/ 	.byte	0x08
	.zero		1


	//   ....[7]....
        /*039c*/ 	.word	0x000004e0
        /*03a0*/ 	.word	0x000000ff
        /*03a4*/ 	.word	0x00036860
        /*03a8*/ 	.short	0x0100
        /*03aa*/ 	.byte	0x08
	.zero		1


	//   ....[8]....
        /*03ac*/ 	.word	0x000004f0
        /*03b0*/ 	.word	0x000000ff
        /*03b4*/ 	.word	0x00036858
        /*03b8*/ 	.short	0x0100
        /*03ba*/ 	.byte	0x08
	.zero		1


	//   ....[9]....
        /*03bc*/ 	.word	0x00000500
        /*03c0*/ 	.word	0x000000ff
        /*03c4*/ 	.word	0x00036868
        /*03c8*/ 	.short	0x0100
        /*03ca*/ 	.byte	0x08
	.zero		1


	//   ....[10]....
        /*03cc*/ 	.word	0x000005f0
        /*03d0*/ 	.word	0x000000ff
        /*03d4*/ 	.word	0x00036870
        /*03d8*/ 	.short	0x0100
        /*03da*/ 	.byte	0x06
	.zero		1


	//   ....[11]....
        /*03dc*/ 	.word	0x00000600
        /*03e0*/ 	.word	0x000000ff
        /*03e4*/ 	.word	0x00036880
        /*03e8*/ 	.short	0x0100
        /*03ea*/ 	.byte	0x06
	.zero		1


	//   ....[12]....
        /*03ec*/ 	.word	0x00000610
        /*03f0*/ 	.word	0x000000ff
        /*03f4*/ 	.word	0x00036878
        /*03f8*/ 	.short	0x0100
        /*03fa*/ 	.byte	0x06
	.zero		1


	//   ....[13]....
        /*03fc*/ 	.word	0x00000620
        /*0400*/ 	.word	0x000000ff
        /*0404*/ 	.word	0x00036888
        /*0408*/ 	.short	0x0100
        /*040a*/ 	.byte	0x06
	.zero		1


	//   ....[14]....
        /*040c*/ 	.word	0x00000750
        /*0410*/ 	.word	0x000000ff
        /*0414*/ 	.word	0x00036890
        /*0418*/ 	.short	0x0100
        /*041a*/ 	.byte	0x08
	.zero		1


	//   ....[15]....
        /*041c*/ 	.word	0x00000760
        /*0420*/ 	.word	0x000000ff
        /*0424*/ 	.word	0x000368a0
        /*0428*/ 	.short	0x0100
        /*042a*/ 	.byte	0x08
	.zero		1


	//   ....[16]....
        /*042c*/ 	.word	0x00000770
        /*0430*/ 	.word	0x000000ff
        /*0434*/ 	.word	0x00036898
        /*0438*/ 	.short	0x0100
        /*043a*/ 	.byte	0x08
	.zero		1


	//   ....[17]....
        /*043c*/ 	.word	0x00000780
        /*0440*/ 	.word	0x000000ff
        /*0444*/ 	.word	0x000368a8
        /*0448*/ 	.short	0x0100
        /*044a*/ 	.byte	0x08
	.zero		1


	//   ....[18]....
        /*044c*/ 	.word	0x000008b0
        /*0450*/ 	.word	0x000000ff
        /*0454*/ 	.word	0x000368b0
        /*0458*/ 	.short	0x0100
        /*045a*/ 	.byte	0x08
	.zero		1


	//   ....[19]....
        /*045c*/ 	.word	0x000008c0
        /*0460*/ 	.word	0x000000ff
        /*0464*/ 	.word	0x000368c0
        /*0468*/ 	.short	0x0100
        /*046a*/ 	.byte	0x08
	.zero		1


	//   ....[20]....
        /*046c*/ 	.word	0x000008d0
        /*0470*/ 	.word	0x000000ff
        /*0474*/ 	.word	0x000368b8
        /*0478*/ 	.short	0x0100
        /*047a*/ 	.byte	0x08
	.zero		1


	//   ....[21]....
        /*047c*/ 	.word	0x000008e0
        /*0480*/ 	.word	0x000000ff
        /*0484*/ 	.word	0x000368c8
        /*0488*/ 	.short	0x0100
        /*048a*/ 	.byte	0x08
	.zero		1


	//   ....[22]....
        /*048c*/ 	.word	0x000015a0
        /*0490*/ 	.word	0x000000ff
        /*0494*/ 	.word	0x00036800
        /*0498*/ 	.short	0x010a
        /*049a*/ 	.byte	0x04
	.zero		1


	//   ....[23]....
        /*049c*/ 	.word	0x00001640
        /*04a0*/ 	.word	0x000000ff
        /*04a4*/ 	.word	0x00036830
        /*04a8*/ 	.short	0x010a
        /*04aa*/ 	.byte	0x04
	.zero		1


	//   ....[24]....
        /*04ac*/ 	.word	0x000016e0
        /*04b0*/ 	.word	0x000000ff
        /*04b4*/ 	.word	0x00036830
        /*04b8*/ 	.short	0x010a
        /*04ba*/ 	.byte	0x04
	.zero		1


	//   ....[25]....
        /*04bc*/ 	.word	0x000059f0
        /*04c0*/ 	.word	0x00000003
        /*04c4*/ 	.word	0x00000000
        /*04c8*/ 	.short	0x0101
        /*04ca*/ 	.byte	0x3f
	.zero		1


	//   ....[26]....
        /*04cc*/ 	.word	0x00006110
        /*04d0*/ 	.word	0x000000ff
        /*04d4*/ 	.word	0x00036830
        /*04d8*/ 	.short	0x010a
        /*04da*/ 	.byte	0x3d
	.zero		1


	//   ....[27]....
        /*04dc*/ 	.word	0x00006150
        /*04e0*/ 	.word	0x000000ff
        /*04e4*/ 	.word	0x00036830
        /*04e8*/ 	.short	0x010a
        /*04ea*/ 	.byte	0x3d
	.zero		1


	//   ....[28]....
        /*04ec*/ 	.word	0x000087f0
        /*04f0*/ 	.word	0x000000ff
        /*04f4*/ 	.word	0x00036850
        /*04f8*/ 	.short	0x010a
        /*04fa*/ 	.byte	0x0b
	.zero		1


	//   ....[29]....
        /*04fc*/ 	.word	0x00008830
        /*0500*/ 	.word	0x000000ff
        /*0504*/ 	.word	0x00036850
        /*0508*/ 	.short	0x010a
        /*050a*/ 	.byte	0x0b
	.zero		1


	//   ....[30]....
        /*050c*/ 	.word	0x0000a700
        /*0510*/ 	.word	0x0000000e
        /*0514*/ 	.word	0x00000000
        /*0518*/ 	.short	0x0101
        /*051a*/ 	.byte	0x3f
	.zero		1


	//   ....[31]....
        /*051c*/ 	.word	0x0000a730
        /*0520*/ 	.word	0x00000008
        /*0524*/ 	.word	0x00000000
        /*0528*/ 	.short	0x0101
        /*052a*/ 	.byte	0x3f
	.zero		1


	//   ....[32]....
        /*052c*/ 	.word	0x0000ae00
        /*0530*/ 	.word	0x000000ff
        /*0534*/ 	.word	0x00036830
        /*0538*/ 	.short	0x010a
        /*053a*/ 	.byte	0x07
	.zero		1


	//   ....[33]....
        /*053c*/ 	.word	0x0000ae50
        /*0540*/ 	.word	0x000000ff
        /*0544*/ 	.word	0x00036830
        /*0548*/ 	.short	0x010a
        /*054a*/ 	.byte	0x07
	.zero		1


	//   ....[34]....
        /*054c*/ 	.word	0x0000d570
        /*0550*/ 	.word	0x000000ff
        /*0554*/ 	.word	0x00036850
        /*0558*/ 	.short	0x010a
        /*055a*/ 	.byte	0x0b
	.zero		1


	//   ....[35]....
        /*055c*/ 	.word	0x0000d5b0
        /*0560*/ 	.word	0x000000ff
        /*0564*/ 	.word	0x00036850
        /*0568*/ 	.short	0x010a
        /*056a*/ 	.byte	0x0b
	.zero		1


	//   ....[36]....
        /*056c*/ 	.word	0x0000eba0
        /*0570*/ 	.word	0x00000015
        /*0574*/ 	.word	0x00000000
        /*0578*/ 	.short	0x0101
        /*057a*/ 	.byte	0x3f
	.zero		1


	//   ....[37]....
        /*057c*/ 	.word	0x0000ec40
        /*0580*/ 	.word	0x00000008
        /*0584*/ 	.word	0x00000000
        /*0588*/ 	.short	0x0101
        /*058a*/ 	.byte	0x3f
	.zero		1


	//   ....[38]....
        /*058c*/ 	.word	0x0000f810
        /*0590*/ 	.word	0x000000ff
        /*0594*/ 	.word	0x00036850
        /*0598*/ 	.short	0x010a
        /*059a*/ 	.byte	0x05
	.zero		1


	//   ....[39]....
        /*059c*/ 	.word	0x0000f850
        /*05a0*/ 	.word	0x000000ff
        /*05a4*/ 	.word	0x00036850
        /*05a8*/ 	.short	0x010a
        /*05aa*/ 	.byte	0x05
	.zero		1


	//   ....[40]....
        /*05ac*/ 	.word	0x0000fd20
        /*05b0*/ 	.word	0x0000000c
        /*05b4*/ 	.word	0x00000000
        /*05b8*/ 	.short	0x0101
        /*05ba*/ 	.byte	0x3f
	.zero		1


	//   ....[41]....
        /*05bc*/ 	.word	0x00010c00
        /*05c0*/ 	.word	0x000000ff
        /*05c4*/ 	.word	0x00000000
        /*05c8*/ 	.short	0x0101
        /*05ca*/ 	.byte	0x04
	.zero		1


	//   ....[42]....
        /*05cc*/ 	.word	0x000130a0
        /*05d0*/ 	.word	0x000000ff
        /*05d4*/ 	.word	0x00036840
        /*05d8*/ 	.short	0x010a
        /*05da*/ 	.byte	0x26
	.zero		1


	//   ....[43]....
        /*05dc*/ 	.word	0x00013e70
        /*05e0*/ 	.word	0x000000ff
        /*05e4*/ 	.word	0x00036800
        /*05e8*/ 	.short	0x0107
        /*05ea*/ 	.byte	0x26
	.zero		1


	//   ....[44]....
        /*05ec*/ 	.word	0x00013ee0
        /*05f0*/ 	.word	0x000000ff
        /*05f4*/ 	.word	0x00036800
        /*05f8*/ 	.short	0x0101
        /*05fa*/ 	.byte	0x26
	.zero		1


	//   ....[45]....
        /*05fc*/ 	.word	0x00013ef0
        /*0600*/ 	.word	0x000000ff
        /*0604*/ 	.word	0x00036820
        /*0608*/ 	.short	0x010a
        /*060a*/ 	.byte	0x26
	.zero		1


	//   ....[46]....
        /*060c*/ 	.word	0x00014310
        /*0610*/ 	.word	0x000000ff
        /*0614*/ 	.word	0x00036848
        /*0618*/ 	.short	0x010a
        /*061a*/ 	.byte	0x26
	.zero		1


	//   ....[47]....
        /*061c*/ 	.word	0x000146c0
        /*0620*/ 	.word	0x000000ff
        /*0624*/ 	.word	0x00036860
        /*0628*/ 	.short	0x010a
        /*062a*/ 	.byte	0x26
	.zero		1


	//   ....[48]....
        /*062c*/ 	.word	0x00014ca0
        /*0630*/ 	.word	0x000000ff
        /*0634*/ 	.word	0x00036840
        /*0638*/ 	.short	0x010a
        /*063a*/ 	.byte	0x26
	.zero		1


	//   ....[49]....
        /*063c*/ 	.word	0x00015060
        /*0640*/ 	.word	0x000000ff
        /*0644*/ 	.word	0x00036868
        /*0648*/ 	.short	0x010a
        /*064a*/ 	.byte	0x26
	.zero		1


	//   ....[50]....
        /*064c*/ 	.word	0x00015690
        /*0650*/ 	.word	0x000000ff
        /*0654*/ 	.word	0x00036848
        /*0658*/ 	.short	0x010a
        /*065a*/ 	.byte	0x26
	.zero		1


	//   ....[51]....
        /*065c*/ 	.word	0x00015a30
        /*0660*/ 	.word	0x000000ff
        /*0664*/ 	.word	0x00036860
        /*0668*/ 	.short	0x010a
        /*066a*/ 	.byte	0x26
	.zero		1


	//   ....[52]....
        /*066c*/ 	.word	0x00015ea0
        /*0670*/ 	.word	0x00000003
        /*0674*/ 	.word	0x00036860
        /*0678*/ 	.short	0x010a
        /*067a*/ 	.byte	0x3f
	.zero		1


	//   ....[53]....
        /*067c*/ 	.word	0x00016300
        /*0680*/ 	.word	0x00000002
        /*0684*/ 	.word	0x00036820
        /*0688*/ 	.short	0x010a
        /*068a*/ 	.byte	0x3f
	.zero		1


	//   ....[54]....
        /*068c*/ 	.word	0x000164a0
        /*0690*/ 	.word	0x00000006
        /*0694*/ 	.word	0x00000000
        /*0698*/ 	.short	0x010a
        /*069a*/ 	.byte	0x3f
	.zero		1


	//   ....[55]....
        /*069c*/ 	.word	0x00016510
        /*06a0*/ 	.word	0x00000003
        /*06a4*/ 	.word	0x00000000
        /*06a8*/ 	.short	0x010a
        /*06aa*/ 	.byte	0x3f
	.zero		1


	//   ....[56]....
        /*06ac*/ 	.word	0x00016570
        /*06b0*/ 	.word	0x00000000
        /*06b4*/ 	.word	0x00000000
        /*06b8*/ 	.short	0x010a
        /*06ba*/ 	.byte	0x3f
	.zero		1


	//   ....[57]....
        /*06bc*/ 	.word	0x000165a0
        /*06c0*/ 	.word	0x00000003
        /*06c4*/ 	.word	0x00000000
        /*06c8*/ 	.short	0x010a
        /*06ca*/ 	.byte	0x3f
	.zero		1


	//   ....[58]....
        /*06cc*/ 	.word	0x00016620
        /*06d0*/ 	.word	0x00000003
        /*06d4*/ 	.word	0x00036800
        /*06d8*/ 	.short	0x010a
        /*06da*/ 	.byte	0x3f
	.zero		1


	//   ....[59]....
        /*06dc*/ 	.word	0x00016690
        /*06e0*/ 	.word	0x00000003
        /*06e4*/ 	.word	0x00036830
        /*06e8*/ 	.short	0x010a
        /*06ea*/ 	.byte	0x3f
	.zero		1


	//   ....[60]....
        /*06ec*/ 	.word	0x000166f0
        /*06f0*/ 	.word	0x0000000b
        /*06f4*/ 	.word	0x00036830
        /*06f8*/ 	.short	0x010a
        /*06fa*/ 	.byte	0x3f
	.zero		1


	//   ....[61]....
        /*06fc*/ 	.word	0x00016750
        /*0700*/ 	.word	0x0000000b
        /*0704*/ 	.word	0x00036850
        /*0708*/ 	.short	0x010a
        /*070a*/ 	.byte	0x3f
	.zero		1


	//   ....[62]....
        /*070c*/ 	.word	0x000167c0
        /*0710*/ 	.word	0x0000000b
        /*0714*/ 	.word	0x00036830
        /*0718*/ 	.short	0x010a
        /*071a*/ 	.byte	0x3f
	.zero		1


	//   ....[63]....
        /*071c*/ 	.word	0x00016820
        /*0720*/ 	.word	0x0000000b
        /*0724*/ 	.word	0x00036850
        /*0728*/ 	.short	0x010a
        /*072a*/ 	.byte	0x3f
	.zero		1


	//   ....[64]....
        /*072c*/ 	.word	0x00016880
        /*0730*/ 	.word	0x00000003
        /*0734*/ 	.word	0x00036850
        /*0738*/ 	.short	0x010a
        /*073a*/ 	.byte	0x3f
	.zero		1


	//   ....[65]....
        /*073c*/ 	.word	0x000169e0
        /*0740*/ 	.word	0x00000003
        /*0744*/ 	.word	0x00036840
        /*0748*/ 	.short	0x010a
        /*074a*/ 	.byte	0x3f
	.zero		1


	//   ....[66]....
        /*074c*/ 	.word	0x00017540
        /*0750*/ 	.word	0x00000003
        /*0754*/ 	.word	0x00036820
        /*0758*/ 	.short	0x010a
        /*075a*/ 	.byte	0x3f
	.zero		1


	//   ....[67]....
        /*075c*/ 	.word	0x000175a0
        /*0760*/ 	.word	0x00000003
        /*0764*/ 	.word	0x00036848
        /*0768*/ 	.short	0x010a
        /*076a*/ 	.byte	0x3f
	.zero		1


	//   ....[68]....
        /*076c*/ 	.word	0x00017600
        /*0770*/ 	.word	0x00000003
        /*0774*/ 	.word	0x00036860
        /*0778*/ 	.short	0x010a
        /*077a*/ 	.byte	0x3f
	.zero		1


	//   ....[69]....
        /*077c*/ 	.word	0x00017660
        /*0780*/ 	.word	0x00000003
        /*0784*/ 	.word	0x00036840
        /*0788*/ 	.short	0x010a
        /*078a*/ 	.byte	0x3f
	.zero		1


	//   ....[70]....
        /*078c*/ 	.word	0x000176c0
        /*0790*/ 	.word	0x00000003
        /*0794*/ 	.word	0x00036868
        /*0798*/ 	.short	0x010a
        /*079a*/ 	.byte	0x3f
	.zero		1


	//   ....[71]....
        /*079c*/ 	.word	0x00017720
        /*07a0*/ 	.word	0x00000003
        /*07a4*/ 	.word	0x00036848
        /*07a8*/ 	.short	0x010a
        /*07aa*/ 	.byte	0x3f
	.zero		1


	//   ....[72]....
        /*07ac*/ 	.word	0x00017780
        /*07b0*/ 	.word	0x00000003
        /*07b4*/ 	.word	0x00036860
        /*07b8*/ 	.short	0x010a
        /*07ba*/ 	.byte	0x3f
	.zero		1


	//   ....[73]....
        /*07bc*/ 	.word	0x000177d0
        /*07c0*/ 	.word	0x00000003
        /*07c4*/ 	.word	0x00036860
        /*07c8*/ 	.short	0x010a
        /*07ca*/ 	.byte	0x3f
	.zero		1


	//   ....[74]....
        /*07cc*/ 	.word	0x00017820
        /*07d0*/ 	.word	0x00000002
        /*07d4*/ 	.word	0x00036820
        /*07d8*/ 	.short	0x010a
        /*07da*/ 	.byte	0x3f
	.zero		1


	//   ....[75]....
        /*07dc*/ 	.word	0x000179c0
        /*07e0*/ 	.word	0x00000006
        /*07e4*/ 	.word	0x00000000
        /*07e8*/ 	.short	0x010a
        /*07ea*/ 	.byte	0x3f
	.zero		1


	//   ....[76]....
        /*07ec*/ 	.word	0x00017a10
        /*07f0*/ 	.word	0x00000003
        /*07f4*/ 	.word	0x00000000
        /*07f8*/ 	.short	0x010a
        /*07fa*/ 	.byte	0x3f
	.zero		1


	//   ....[77]....
        /*07fc*/ 	.word	0x00017a60
        /*0800*/ 	.word	0x00000000
        /*0804*/ 	.word	0x00000000
        /*0808*/ 	.short	0x010a
        /*080a*/ 	.byte	0x3f
	.zero		1


	//----- nvinfo : EIATTR_NUM_MBARRIERS
	.align		4
.L_783:
        /*080c*/ 	.byte	0x03, 0x38
        /*080e*/ 	.short	0x0016


	//----- nvinfo : EIATTR_EXIT_INSTR_OFFSETS
	.align		4
        /*0810*/ 	.byte	0x04, 0x1c
        /*0812*/ 	.short	(.L_785 - .L_784)


	//   ....[0]....
.L_784:
        /*0814*/ 	.word	0x000165f0


	//----- nvinfo : EIATTR_MAX_THREADS
	.align		4
.L_785:
        /*0818*/ 	.byte	0x04, 0x05
        /*081a*/ 	.short	(.L_787 - .L_786)
.L_786:
        /*081c*/ 	.word	0x00000180
        /*0820*/ 	.word	0x00000001
        /*0824*/ 	.word	0x00000001


	//----- nvinfo : EIATTR_CRS_STACK_SIZE
	.align		4
.L_787:
        /*0828*/ 	.byte	0x04, 0x1e
        /*082a*/ 	.short	(.L_789 - .L_788)
.L_788:
        /*082c*/ 	.word	0x00000000


	//----- nvinfo : EIATTR_CBANK_PARAM_SIZE
	.align		4
.L_789:
        /*0830*/ 	.byte	0x03, 0x19
        /*0832*/ 	.short	0x0a70


	//----- nvinfo : EIATTR_PARAM_CBANK
	.align		4
        /*0834*/ 	.byte	0x04, 0x0a
        /*0836*/ 	.short	(.L_791 - .L_790)
	.align		4
.L_790:
        /*0838*/ 	.word	index@(.nv.constant0._ZN7cutlass13device_kernelIN5flash11enable_sm90INS1_16FlashAttnFwdSm90INS1_25CollectiveMainloopFwdSm90ILi2EN4cute5tupleIJNS5_1CILi1EEES8_S8_EEENS6_IJNS7_ILi128EEENS7_ILi112EEENS7_ILi192EEEEEELi192ENS_6half_tEfNS_4arch4Sm90ELb1ELb0ELb1ELb0ELb0ELb0ELb0ELb1ELb1ELb1ELb1ELb0EEENS1_21CollectiveEpilogueFwdINS6_IJSA_SC_SB_EEES9_SE_SG_Li256ELb0ELb1ELb1ELb0EEENS1_19SingleTileSchedulerILb0ELb1ELb1ELi128EEEEEEEEEvNT_6ParamsE)
        /*083c*/ 	.short	0x0210
        /*083e*/ 	.short	0x0a70


	//----- nvinfo : EIATTR_SW_WAR
	.align		4
.L_791:
        /*0840*/ 	.byte	0x04, 0x36
        /*0842*/ 	.short	(.L_793 - .L_792)
.L_792:
        /*0844*/ 	.word	0x00000008
.L_793:


//--------------------- .nv.info._ZN7cutlass13device_kernelIN5flash11enable_sm90INS1_16FlashAttnFwdSm90INS1_25CollectiveMainloopFwdSm90ILi2EN4cute5tupleIJNS5_1CILi1EEES8_S8_EEENS6_IJNS7_ILi128EEENS7_ILi112EEENS7_ILi192EEEEEELi192ENS_6half_tEfNS_4arch4Sm90ELb1ELb0ELb1ELb1ELb0ELb0ELb0ELb1ELb1ELb1ELb1ELb0EEENS1_21CollectiveEpilogueFwdINS6_IJSA_SC_SB_EEES9_SE_SG_Li256ELb1ELb1ELb1ELb0EEENS1_36VarlenDynamicPersistentTileSchedulerILi128ELi112ELi256ELi128ELb1ELb1ELb1ELb1ELb1ELb1EEEEEEEEEvNT_6ParamsE --------------------------
	.section	.nv.info._ZN7cutlass13device_kernelIN5flash11enable_sm90INS1_16FlashAttnFwdSm90INS1_25CollectiveMainloopFwdSm90ILi2EN4cute5tupleIJNS5_1CILi1EEES8_S8_EEENS6_IJNS7_ILi128EEENS7_ILi112EEENS7_ILi192EEEEEELi192ENS_6half_tEfNS_4arch4Sm90ELb1ELb0ELb1ELb1ELb0ELb0ELb0ELb1ELb1ELb1ELb1ELb0EEENS1_21CollectiveEpilogueFwdINS6_IJSA_SC_SB_EEES9_SE_SG_Li256ELb1ELb1ELb1ELb0EEENS1_36VarlenDynamicPersistentTileSchedulerILi128ELi112ELi256ELi128ELb1ELb1ELb1ELb1ELb1ELb1EEEEEEEEEvNT_6ParamsE,"",@"SHT_CUDA_INFO"
	.sectionflags	@""
	.align	4


	//----- nvinfo : EIATTR_CUDA_API_VERSION
	.align		4
        /*0000*/ 	.byte	0x04, 0x37
        /*0002*/ 	.short	(.L_795 - .L_794)
.L_794:
        /*0004*/ 	.word	0x00000082


	//----- nvinfo : EIATTR_KPARAM_INFO
	.align		4
.L_795:
        /*0008*/ 	.byte	0x04, 0x17
        /*000a*/ 	.short	(.L_797 - .L_796)
.L_796:
        /*000c*/ 	.word	0x00000000
        /*0010*/ 	.short	0x0000
        /*0012*/ 	.short	0x0070
        /*0014*/ 	.byte	0x00, 0xf0, 0x01, 0x2a


	//----- nvinfo : EIATTR_SPARSE_MMA_MASK
	.align		4
.L_797:
        /*0018*/ 	.byte	0x03, 0x50
        /*001a*/ 	.short	0x0000


	//----- nvinfo : EIATTR_MAXREG_COUNT
	.align		4
        /*001c*/ 	.byte	0x03, 0x1b
        /*001e*/ 	.short	0x00a8


	//----- nvinfo : EIATTR_NUM_BARRIERS
	.align		4
        /*0020*/ 	.byte	0x02, 0x4c
        /*0022*/ 	.byte	0x09
	.zero		1


	//----- nvinfo : EIATTR_EXTERNS
	.align		4
        /*0024*/ 	.byte	0x04, 0x0f
        /*0026*/ 	.short	(.L_799 - .L_798)


	//   ....[0]....
	.align		4
.L_798:
        /*0028*/ 	.word	index@(__assertfail)


	//----- nvinfo : EIATTR_ANNOTATIONS
	.align		4
.L_799:
        /*002c*/ 	.byte	0x04, 0x55
        /*002e*/ 	.short	(.L_801 - .L_800)


	//   ....[0]....
.L_800:
        /* <DEDUP_REMOVED lines=76> */


	//----- nvinfo : EIATTR_MERCURY_ISA_VERSION
	.align		4
.L_801:
        /*04d8*/ 	.byte	0x03, 0x5f
        /*04da*/ 	.short	0x0101


	//----- nvinfo : EIATTR_UNUSED_LOAD_BYTE_OFFSET
	.align		4
        /*04dc*/ 	.byte	0x04, 0x44
        /*04de*/ 	.short	(.L_803 - .L_802)


	//   ....[0]....
.L_802:
        /*04e0*/ 	.word	0x00000a10
        /*04e4*/ 	.word	0x0000fff0


	//   ....[1]....
        /*04e8*/ 	.word	0x00010d90
        /*04ec*/ 	.word	0x0000fff0


	//----- nvinfo : EIATTR_INT_WARP_WIDE_INSTR_OFFSETS
	.align		4
.L_803:
        /*04f0*/ 	.byte	0x04, 0x31
        /*04f2*/ 	.short	(.L_805 - .L_804)


	//   ....[0]....
.L_804:
        /*04f4*/ 	.word	0x00000130


	//   ....[1]....
        /*04f8*/ 	.word	0x00000170


	//   ....[2]....
        /*04fc*/ 	.word	0x000001e0


	//   ....[3]....
        /*0500*/ 	.word	0x000167e0


	//   ....[4]....
        /*0504*/ 	.word	0x00016880


	//   ....[5]....
        /*0508*/ 	.word	0x0001a670


	//   ....[6]....
        /*050c*/ 	.word	0x0001a6e0


	//----- nvinfo : EIATTR_COOP_GROUP_MASK_REGIDS
	.align		4
.L_805:
        /*0510*/ 	.byte	0x04, 0x29
        /*0512*/ 	.short	(.L_807 - .L_806)


	//   ....[0]....
.L_806:
        /*0514*/ 	.word	0xffffffff


	//   ....[1]....
        /*0518*/ 	.word	0xffffffff


	//   ....[2]....
        /*051c*/ 	.word	0xffffffff


	//   ....[3]....
        /*0520*/ 	.word	0xffffffff


	//   ....[4]....
        /*0524*/ 	.word	0xffffffff


	//   ....[5]....
        /*0528*/ 	.word	0xffffffff


	//   ....[6]....
        /*052c*/ 	.word	0xffffffff


	//   ....[7]....
        /*0530*/ 	.word	0xffffffff


	//   ....[8]....
        /*0534*/ 	.word	0xffffffff


	//   ....[9]....
        /*0538*/ 	.word	0xffffffff


	//   ....[10]....
        /*053c*/ 	.word	0xffffffff


	//   ....[11]....
        /*0540*/ 	.word	0xffffffff


	//   ....[12]....
        /*0544*/ 	.word	0xffffffff


	//   ....[13]....
        /*0548*/ 	.word	0xffffffff


	//   ....[14]....
        /*054c*/ 	.word	0xffffffff


	//   ....[15]....
        /*0550*/ 	.word	0xffffffff


	//   ....[16]....
        /*0554*/ 	.word	0xffffffff


	//   ....[17]....
        /*0558*/ 	.word	0xffffffff


	//   ....[18]....
        /*055c*/ 	.word	0xffffffff


	//   ....[19]....
        /*0560*/ 	.word	0xffffffff


	//   ....[20]....
        /*0564*/ 	.word	0xffffffff


	//   ....[21]....
        /*0568*/ 	.word	0xffffffff


	//   ....[22]....
        /*056c*/ 	.word	0xffffffff


	//   ....[23]....
        /*0570*/ 	.word	0xffffffff


	//   ....[24]....
        /*0574*/ 	.word	0xffffffff


	//   ....[25]....
        /*0578*/ 	.word	0xffffffff


	//   ....[26]....
        /*057c*/ 	.word	0xffffffff


	//   ....[27]....
        /*0580*/ 	.word	0xffffffff


	//   ....[28]....
        /*0584*/ 	.word	0xffffffff


	//   ....[29]....
        /*0588*/ 	.word	0xffffffff


	//   ....[30]....
        /*058c*/ 	.word	0xffffffff


	//   ....[31]....
        /*0590*/ 	.word	0xffffffff


	//   ....[32]....
        /*0594*/ 	.word	0xffffffff


	//   ....[33]....
        /*0598*/ 	.word	0xffffffff


	//   ....[34]....
        /*059c*/ 	.word	0xffffffff


	//   ....[35]....
        /*05a0*/ 	.word	0xffffffff


	//   ....[36]....
        /*05a4*/ 	.word	0xffffffff


	//   ....[37]....
        /*05a8*/ 	.word	0xffffffff


	//   ....[38]....
        /*05ac*/ 	.word	0xffffffff


	//   ....[39]....
        /*05b0*/ 	.word	0xffffffff


	//   ....[40]....
        /*05b4*/ 	.word	0xffffffff


	//   ....[41]....
        /*05b8*/ 	.word	0xffffffff


	//   ....[42]....
        /*05bc*/ 	.word	0xffffffff


	//   ....[43]....
        /*05c0*/ 	.word	0xffffffff


	//   ....[44]....
        /*05c4*/ 	.word	0xffffffff


	//   ....[45]....
        /*05c8*/ 	.word	0xffffffff


	//   ....[46]....
        /*05cc*/ 	.word	0xffffffff


	//   ....[47]....
        /*05d0*/ 	.word	0xffffffff


	//   ....[48]....
        /*05d4*/ 	.word	0xffffffff


	//   ....[49]....
        /*05d8*/ 	.word	0xffffffff


	//   ....[50]....
        /*05dc*/ 	.word	0xffffffff


	//   ....[51]....
        /*05e0*/ 	.word	0xffffffff


	//   ....[52]....
        /*05e4*/ 	.word	0xffffffff


	//   ....[53]....
        /*05e8*/ 	.word	0xffffffff


	//   ....[54]....
        /*05ec*/ 	.word	0xffffffff


	//   ....[55]....
        /*05f0*/ 	.word	0xffffffff


	//   ....[56]....
        /*05f4*/ 	.word	0xffffffff


	//   ....[57]....
        /*05f8*/ 	.word	0xffffffff


	//   ....[58]....
        /*05fc*/ 	.word	0xffffffff


	//   ....[59]....
        /*0600*/ 	.word	0xffffffff


	//   ....[60]....
        /*0604*/ 	.word	0xffffffff


	//   ....[61]....
        /*0608*/ 	.word	0xffffffff


	//   ....[62]....
        /*060c*/ 	.word	0xffffffff


	//   ....[63]....
        /*0610*/ 	.word	0xffffffff


	//   ....[64]....
        /*0614*/ 	.word	0xffffffff


	//   ....[65]....
        /*0618*/ 	.word	0xffffffff


	//   ....[66]....
        /*061c*/ 	.word	0xffffffff


	//   ....[67]....
        /*0620*/ 	.word	0xffffffff


	//   ....[68]....
        /*0624*/ 	.word	0xffffffff


	//   ....[69]....
        /*0628*/ 	.word	0xffffffff


	//   ....[70]....
        /*062c*/ 	.word	0xffffffff


	//   ....[71]....
        /*0630*/ 	.word	0xffffffff


	//   ....[72]....
        /*0634*/ 	.word	0xffffffff


	//   ....[73]....
        /*0638*/ 	.word	0xffffffff


	//   ....[74]....
        /*063c*/ 	.word	0xffffffff


	//   ....[75]....
        /*0640*/ 	.word	0xffffffff


	//   ....[76]....
        /*0644*/ 	.word	0xffffffff


	//   ....[77]....
        /*0648*/ 	.word	0xffffffff


	//   ....[78]....
        /*064c*/ 	.word	0xffffffff


	//   ....[79]....
        /*0650*/ 	.word	0xffffffff


	//   ....[80]....
        /*0654*/ 	.word	0xffffffff


	//   ....[81]....
        /*0658*/ 	.word	0xffffffff


	//   ....[82]....
        /*065c*/ 	.word	0xffffffff


	//   ....[83]....
        /*0660*/ 	.word	0xffffffff


	//   ....[84]....
        /*0664*/ 	.word	0xffffffff


	//   ....[85]....
        /*0668*/ 	.word	0xffffffff


	//   ....[86]....
        /*066c*/ 	.word	0xffffffff


	//   ....[87]....
        /*0670*/ 	.word	0xffffffff


	//   ....[88]....
        /*0674*/ 	.word	0xffffffff


	//   ....[89]....
        /*0678*/ 	.word	0xffffffff


	//   ....[90]....
        /*067c*/ 	.word	0xffffffff


	//   ....[91]....
        /*0680*/ 	.word	0xffffffff


	//   ....[92]....
        /*0684*/ 	.word	0xffffffff


	//   ....[93]....
        /*0688*/ 	.word	0xffffffff


	//   ....[94]....
        /*068c*/ 	.word	0xffffffff


	//   ....[95]....
        /*0690*/ 	.word	0xffffffff


	//   ....[96]....
        /*0694*/ 	.word	0xffffffff


	//   ....[97]....
        /*0698*/ 	.word	0xffffffff


	//   ....[98]....
        /*069c*/ 	.word	0xffffffff


	//   ....[99]....
        /*06a0*/ 	.word	0xffffffff


	//   ....[100]....
        /*06a4*/ 	.word	0xffffffff


	//   ....[101]....
        /*06a8*/ 	.word	0xffffffff


	//   ....[102]....
        /*06ac*/ 	.word	0xffffffff


	//   ....[103]....
        /*06b0*/ 	.word	0xffffffff


	//   ....[104]....
        /*06b4*/ 	.word	0xffffffff


	//   ....[105]....
        /*06b8*/ 	.word	0x0500000f


	//   ....[106]....
        /*06bc*/ 	.word	0x0500000f


	//   ....[107]....
        /*06c0*/ 	.word	0x0500000f


	//   ....[108]....
        /*06c4*/ 	.word	0x0500000f


	//   ....[109]....
        /*06c8*/ 	.word	0x0500000f


	//   ....[110]....
        /*06cc*/ 	.word	0x0500000f


	//   ....[111]....
        /*06d0*/ 	.word	0x0500000f


	//   ....[112]....
        /*06d4*/ 	.word	0x0500000f


	//   ....[113]....
        /*06d8*/ 	.word	0x0500000f


	//   ....[114]....
        /*06dc*/ 	.word	0x0500000f


	//   ....[115]....
        /*06e0*/ 	.word	0x0500000f


	//   ....[116]....
        /*06e4*/ 	.word	0x0500000f


	//   ....[117]....
        /*06e8*/ 	.word	0x0500000f


	//   ....[118]....
        /*06ec*/ 	.word	0x0500000f


	//   ....[119]....
        /*06f0*/ 	.word	0x0500000f


	//   ....[120]....
        /*06f4*/ 	.word	0x0500000f


	//   ....[121]....
        /*06f8*/ 	.word	0x0500000f


	//   ....[122]....
        /*06fc*/ 	.word	0x0500000f


	//   ....[123]....
        /*0700*/ 	.word	0x0500000f


	//   ....[124]....
        /*0704*/ 	.word	0x0500000f


	//   ....[125]....
        /*0708*/ 	.word	0x0500000f


	//   ....[126]....
        /*070c*/ 	.word	0x0500000f


	//   ....[127]....
        /*0710*/ 	.word	0x0500000f


	//   ....[128]....
        /*0714*/ 	.word	0x0500000f


	//   ....[129]....
        /*0718*/ 	.word	0x0500000f


	//   ....[130]....
        /*071c*/ 	.word	0x0500000f


	//   ....[131]....
        /*0720*/ 	.word	0x0500000f


	//   ....[132]....
        /*0724*/ 	.word	0x0500000f


	//   ....[133]....
        /*0728*/ 	.word	0x0500000f


	//   ....[134]....
        /*072c*/ 	.word	0x0500000f


	//   ....[135]....
        /*0730*/ 	.word	0x0500000f


	//   ....[136]....
        /*0734*/ 	.word	0x0500000f


	//   ....[137]....
        /*0738*/ 	.word	0x0500000f


	//   ....[138]....
        /*073c*/ 	.word	0x0500000f


	//   ....[139]....
        /*0740*/ 	.word	0x0500000f


	//   ....[140]....
        /*0744*/ 	.word	0x0500000f


	//----- nvinfo : EIATTR_COOP_GROUP_INSTR_OFFSETS
	.align		4
.L_807:
        /*0748*/ 	.byte	0x04, 0x28
        /*074a*/ 	.short	(.L_809 - .L_808)


	//   ....[0]....
.L_808:
        /*074c*/ 	.word	0x00000060


	//   ....[1]....
        /*0750*/ 	.word	0x00000140


	//   ....[2]....
        /*0754*/ 	.word	0x00000190


	//   ....[3]....
        /*0758*/ 	.word	0x000003c0


	//   ....[4]....
        /*075c*/ 	.word	0x00000520


	//   ....[5]....
        /*0760*/ 	.word	0x00000640


	//   ....[6]....
        /*0764*/ 	.word	0x000007a0


	//   ....[7]....
        /*0768*/ 	.word	0x00001f70


	//   ....[8]....
        /*076c*/ 	.word	0x000048f0


	//   ....[9]....
        /*0770*/ 	.word	0x00004930


	//   ....[10]....
        /*0774*/ 	.word	0x00005540


	//   ....[11]....
        /*0778*/ 	.word	0x000055f0


	//   ....[12]....
        /*077c*/ 	.word	0x00005f20


	//   ....[13]....
        /*0780*/ 	.word	0x00005fb0


	//   ....[14]....
        /*0784*/ 	.word	0x00009bb0


	//   ....[15]....
        /*0788*/ 	.word	0x0000a110


	//   ....[16]....
        /*078c*/ 	.word	0x0000a310


	//   ....[17]....
        /*0790*/ 	.word	0x0000a380


	//   ....[18]....
        /*0794*/ 	.word	0x0000ab60


	//   ....[19]....
        /*0798*/ 	.word	0x0000abc0


	//   ....[20]....
        /*079c*/ 	.word	0x0000e870


	//   ....[21]....
        /*07a0*/ 	.word	0x0000e8d0


	//   ....[22]....
        /*07a4*/ 	.word	0x0000ee10


	//   ....[23]....
        /*07a8*/ 	.word	0x0000ee60


	//   ....[24]....
        /*07ac*/ 	.word	0x00010250


	//   ....[25]....
        /*07b0*/ 	.word	0x00010290


	//   ....[26]....
        /*07b4*/ 	.word	0x000103c0


	//   ....[27]....
        /*07b8*/ 	.word	0x000103f0


	//   ....[28]....
        /*07bc*/ 	.word	0x00011c40


	//   ....[29]....
        /*07c0*/ 	.word	0x00011c50


	//   ....[30]....
        /*07c4*/ 	.word	0x00011c60


	//   ....[31]....
        /*07c8*/ 	.word	0x00011c70


	//   ....[32]....
        /*07cc*/ 	.word	0x00012590


	//   ....[33]....
        /*07d0*/ 	.word	0x000125b0


	//   ....[34]....
        /*07d4*/ 	.word	0x000126f0


	//   ....[35]....
        /*07d8*/ 	.word	0x00012710


	//   ....[36]....
        /*07dc*/ 	.word	0x00012820


	//   ....[37]....
        /*07e0*/ 	.word	0x00012840


	//   ....[38]....
        /*07e4*/ 	.word	0x00012960


	//   ....[39]....
        /*07e8*/ 	.word	0x00012980


	//   ....[40]....
        /*07ec*/ 	.word	0x00012ee0


	//   ....[41]....
        /*07f0*/ 	.word	0x00012ef0


	//   ....[42]....
        /*07f4*/ 	.word	0x00013580


	//   ....[43]....
        /*07f8*/ 	.word	0x00013590


	//   ....[44]....
        /*07fc*/ 	.word	0x00014650


	//   ....[45]....
        /*0800*/ 	.word	0x00014680


	//   ....[46]....
        /*0804*/ 	.word	0x000147b0


	//   ....[47]....
        /*0808*/ 	.word	0x000147d0


	//   ....[48]....
        /*080c*/ 	.word	0x000148e0


	//   ....[49]....
        /*0810*/ 	.word	0x00014900


	//   ....[50]....
        /*0814*/ 	.word	0x00014a20


	//   ....[51]....
        /*0818*/ 	.word	0x00014a40


	//   ....[52]....
        /*081c*/ 	.word	0x00014be0


	//   ....[53]....
        /*0820*/ 	.word	0x00014e20


	//   ....[54]....
        /*0824*/ 	.word	0x00014e50


	//   ....[55]....
        /*0828*/ 	.word	0x00014e80


	//   ....[56]....
        /*082c*/ 	.word	0x00014eb0


	//   ....[57]....
        /*0830*/ 	.word	0x00014ee0


	//   ....[58]....
        /*0834*/ 	.word	0x00014f10


	//   ....[59]....
        /*0838*/ 	.word	0x000150c0


	//   ....[60]....
        /*083c*/ 	.word	0x000150f0


	//   ....[61]....
        /*0840*/ 	.word	0x00015120


	//   ....[62]....
        /*0844*/ 	.word	0x00015150


	//   ....[63]....
        /*0848*/ 	.word	0x00015180


	//   ....[64]....
        /*084c*/ 	.word	0x000151b0


	//   ....[65]....
        /*0850*/ 	.word	0x00015250


	//   ....[66]....
        /*0854*/ 	.word	0x00015280


	//   ....[67]....
        /*0858*/ 	.word	0x00015290


	//   ....[68]....
        /*085c*/ 	.word	0x000152c0


	//   ....[69]....
        /*0860*/ 	.word	0x00016de0


	//   ....[70]....
        /*0864*/ 	.word	0x00017a00


	//   ....[71]....
        /*0868*/ 	.word	0x00017a30


	//   ....[72]....
        /*086c*/ 	.word	0x00017a50


	//   ....[73]....
        /*0870*/ 	.word	0x00017a70


	//   ....[74]....
        /*0874*/ 	.word	0x00017b50


	//   ....[75]....
        /*0878*/ 	.word	0x00017bb0


	//   ....[76]....
        /*087c*/ 	.word	0x00017c50


	//   ....[77]....
        /*0880*/ 	.word	0x00017c60


	//   ....[78]....
        /*0884*/ 	.word	0x00017d00


	//   ....[79]....
        /*0888*/ 	.word	0x00017d10


	//   ....[80]....
        /*088c*/ 	.word	0x00017db0


	//   ....[81]....
        /*0890*/ 	.word	0x00017dc0


	//   ....[82]....
        /*0894*/ 	.word	0x00017e40


	//   ....[83]....
        /*0898*/ 	.word	0x00017e70


	//   ....[84]....
        /*089c*/ 	.word	0x00017ec0


	//   ....[85]....
        /*08a0*/ 	.word	0x00017f00


	//   ....[86]....
        /*08a4*/ 	.word	0x0001aeb0


	//   ....[87]....
        /*08a8*/ 	.word	0x0001aee0


	//   ....[88]....
        /*08ac*/ 	.word	0x0001af30


	//   ....[89]....
        /*08b0*/ 	.word	0x0001af70


	//   ....[90]....
        /*08b4*/ 	.word	0x0001afa0


	//   ....[91]....
        /*08b8*/ 	.word	0x0001afd0


	//   ....[92]....
        /*08bc*/ 	.word	0x0001b000


	//   ....[93]....
        /*08c0*/ 	.word	0x0001b030


	//   ....[94]....
        /*08c4*/ 	.word	0x0001b200


	//   ....[95]....
        /*08c8*/ 	.word	0x0001b230


	//   ....[96]....
        /*08cc*/ 	.word	0x0001b260


	//   ....[97]....
        /*08d0*/ 	.word	0x0001b290


	//   ....[98]....
        /*08d4*/ 	.word	0x0001b2c0


	//   ....[99]....
        /*08d8*/ 	.word	0x0001b2f0


	//   ....[100]....
        /*08dc*/ 	.word	0x0001b3c0


	//   ....[101]....
        /*08e0*/ 	.word	0x0001b3e0


	//   ....[102]....
        /*08e4*/ 	.word	0x0001b3f0


	//   ....[103]....
        /*08e8*/ 	.word	0x0001b470


	//   ....[104]....
        /*08ec*/ 	.word	0x0001bfc0


	//   ....[105]....
        /*08f0*/ 	.word	0x0001c590


	//   ....[106]....
        /*08f4*/ 	.word	0x0001c760


	//   ....[107]....
        /*08f8*/ 	.word	0x0001c7b0


	//   ....[108]....
        /*08fc*/ 	.word	0x0001c8e0


	//   ....[109]....
        /*0900*/ 	.word	0x0001c930


	//   ....[110]....
        /*0904*/ 	.word	0x0001ca70


	//   ....[111]....
        /*0908*/ 	.word	0x0001cae0


	//   ....[112]....
        /*090c*/ 	.word	0x0001cc10


	//   ....[113]....
        /*0910*/ 	.word	0x0001cc60


	//   ....[114]....
        /*0914*/ 	.word	0x0001cd90


	//   ....[115]....
        /*0918*/ 	.word	0x0001cde0


	//   ....[116]....
        /*091c*/ 	.word	0x0001cf10


	//   ....[117]....
        /*0920*/ 	.word	0x0001cf60


	//   ....[118]....
        /*0924*/ 	.word	0x0001d070


	//   ....[119]....
        /*0928*/ 	.word	0x0001d0e0


	//   ....[120]....
        /*092c*/ 	.word	0x0001d1f0


	//   ....[121]....
        /*0930*/ 	.word	0x0001d240


	//   ....[122]....
        /*0934*/ 	.word	0x0001d570


	//   ....[123]....
        /*0938*/ 	.word	0x0001d610


	//   ....[124]....
        /*093c*/ 	.word	0x0001d7b0


	//   ....[125]....
        /*0940*/ 	.word	0x0001d830


	//   ....[126]....
        /*0944*/ 	.word	0x0001d8b0


	//   ....[127]....
        /*0948*/ 	.word	0x0001d930


	//   ....[128]....
        /*094c*/ 	.word	0x0001d9b0


	//   ....[129]....
        /*0950*/ 	.word	0x0001da40


	//   ....[130]....
        /*0954*/ 	.word	0x0001dae0


	//   ....[131]....
        /*0958*/ 	.word	0x0001db90


	//   ....[132]....
        /*095c*/ 	.word	0x0001dc10


	//   ....[133]....
        /*0960*/ 	.word	0x0001dc90


	//   ....[134]....
        /*0964*/ 	.word	0x0001dd10


	//   ....[135]....
        /*0968*/ 	.word	0x0001dda0


	//   ....[136]....
        /*096c*/ 	.word	0x0001de20


	//   ....[137]....
        /*0970*/ 	.word	0x0001ded0


	//   ....[138]....
        /*0974*/ 	.word	0x0001df20


	//   ....[139]....
        /*0978*/ 	.word	0x0001dfe0


	//   ....[140]....
        /*097c*/ 	.word	0x0001e110


	//----- nvinfo : EIATTR_REG_RECONFIG
	.align		4
.L_809:
        /*0980*/ 	.byte	0x01, 0x54
	.zero		2


	//----- nvinfo : EIATTR_SYSCALL_OFFSETS
	.align		4
        /*0984*/ 	.byte	0x04, 0x46
        /*0986*/ 	.short	(.L_811 - .L_810)


	//   ....[0]....
.L_810:
        /*0988*/ 	.word	0x000020f0


	//   ....[1]....
        /*098c*/ 	.word	0x000169f0


	//   ....[2]....
        /*0990*/ 	.word	0x00016b40


	//   ....[3]....
        /*0994*/ 	.word	0x00016c40


	//   ....[4]....
        /*0998*/ 	.word	0x00017590


	//----- nvinfo : EIATTR_MBARRIER_INSTR_OFFSETS
	.align		4
.L_811:
        /*099c*/ 	.byte	0x04, 0x39
        /*099e*/ 	.short	(.L_813 - .L_812)


	//   ....[0]....
.L_812:
        /*09a0*/ 	.word	0x00000270
        /*09a4*/ 	.word	0x000000ff
        /*09a8*/ 	.word	0x00036800
        /*09ac*/ 	.short	0x0100
        /*09ae*/ 	.byte	0x08
	.zero		1


	//   ....[1]....
        /*09b0*/ 	.word	0x00000280
        /*09b4*/ 	.word	0x000000ff
        /*09b8*/ 	.word	0x00036820
        /*09bc*/ 	.short	0x0100
        /*09be*/ 	.byte	0x08
	.zero		1


	//   ....[2]....
        /*09c0*/ 	.word	0x00000370
        /*09c4*/ 	.word	0x000000ff
        /*09c8*/ 	.word	0x00036830
        /*09cc*/ 	.short	0x0100
        /*09ce*/ 	.byte	0x08
	.zero		1


	//   ....[3]....
        /*09d0*/ 	.word	0x00000380
        /*09d4*/ 	.word	0x000000ff
        /*09d8*/ 	.word	0x00036840
        /*09dc*/ 	.short	0x0100
        /*09de*/ 	.byte	0x08
	.zero		1


	//   ....[4]....
        /*09e0*/ 	.word	0x00000390
        /*09e4*/ 	.word	0x000000ff
        /*09e8*/ 	.word	0x00036838
        /*09ec*/ 	.short	0x0100
        /*09ee*/ 	.byte	0x08
	.zero		1


	//   ....[5]....
        /*09f0*/ 	.word	0x000003a0
        /*09f4*/ 	.word	0x000000ff
        /*09f8*/ 	.word	0x00036848
        /*09fc*/ 	.short	0x0100
        /*09fe*/ 	.byte	0x08
	.zero		1


	//   ....[6]....
        /*0a00*/ 	.word	0x000004d0
        /*0a04*/ 	.word	0x000000ff
        /*0a08*/ 	.word	0x00036850
        /*0a0c*/ 	.short	0x0100
        /*0a0e*/ 	.byte	0x08
	.zero		1


	//   ....[7]....
        /*0a10*/ 	.word	0x000004e0
        /*0a14*/ 	.word	0x000000ff
        /*0a18*/ 	.word	0x00036860
        /*0a1c*/ 	.short	0x0100
        /*0a1e*/ 	.byte	0x08
	.zero		1


	//   ....[8]....
        /*0a20*/ 	.word	0x000004f0
        /*0a24*/ 	.word	0x000000ff
        /*0a28*/ 	.word	0x00036858
        /*0a2c*/ 	.short	0x0100
        /*0a2e*/ 	.byte	0x08
	.zero		1


	//   ....[9]....
        /*0a30*/ 	.word	0x00000500
        /*0a34*/ 	.word	0x000000ff
        /*0a38*/ 	.word	0x00036868
        /*0a3c*/ 	.short	0x0100
        /*0a3e*/ 	.byte	0x08
	.zero		1


	//   ....[10]....
        /*0a40*/ 	.word	0x000005f0
        /*0a44*/ 	.word	0x000000ff
        /*0a48*/ 	.word	0x00036870
        /*0a4c*/ 	.short	0x0100
        /*0a4e*/ 	.byte	0x06
	.zero		1


	//   ....[11]....
        /*0a50*/ 	.word	0x00000600
        /*0a54*/ 	.word	0x000000ff
        /*0a58*/ 	.word	0x00036880
        /*0a5c*/ 	.short	0x0100
        /*0a5e*/ 	.byte	0x06
	.zero		1


	//   ....[12]....
        /*0a60*/ 	.word	0x00000610
        /*0a64*/ 	.word	0x000000ff
        /*0a68*/ 	.word	0x00036878
        /*0a6c*/ 	.short	0x0100
        /*0a6e*/ 	.byte	0x06
	.zero		1


	//   ....[13]....
        /*0a70*/ 	.word	0x00000620
        /*0a74*/ 	.word	0x000000ff
        /*0a78*/ 	.word	0x00036888
        /*0a7c*/ 	.short	0x0100
        /*0a7e*/ 	.byte	0x06
	.zero		1


	//   ....[14]....
        /*0a80*/ 	.word	0x00000750
        /*0a84*/ 	.word	0x000000ff
        /*0a88*/ 	.word	0x00036890
        /*0a8c*/ 	.short	0x0100
        /*0a8e*/ 	.byte	0x08
	.zero		1


	//   ....[15]....
        /*0a90*/ 	.word	0x00000760
        /*0a94*/ 	.word	0x000000ff
        /*0a98*/ 	.word	0x000368a0
        /*0a9c*/ 	.short	0x0100
        /*0a9e*/ 	.byte	0x08
	.zero		1


	//   ....[16]....
        /*0aa0*/ 	.word	0x00000770
        /*0aa4*/ 	.word	0x000000ff
        /*0aa8*/ 	.word	0x00036898
        /*0aac*/ 	.short	0x0100
        /*0aae*/ 	.byte	0x08
	.zero		1


	//   ....[17]....
        /*0ab0*/ 	.word	0x00000780
        /*0ab4*/ 	.word	0x000000ff
        /*0ab8*/ 	.word	0x000368a8
        /*0abc*/ 	.short	0x0100
        /*0abe*/ 	.byte	0x08
	.zero		1


	//   ....[18]....
        /*0ac0*/ 	.word	0x000008b0
        /*0ac4*/ 	.word	0x000000ff
        /*0ac8*/ 	.word	0x000368b0
        /*0acc*/ 	.short	0x0100
        /*0ace*/ 	.byte	0x08
	.zero		1


	//   ....[19]....
        /*0ad0*/ 	.word	0x000008c0
        /*0ad4*/ 	.word	0x000000ff
        /*0ad8*/ 	.word	0x000368c0
        /*0adc*/ 	.short	0x0100
        /*0ade*/ 	.byte	0x08
	.zero		1


	//   ....[20]....
        /*0ae0*/ 	.word	0x000008d0
        /*0ae4*/ 	.word	0x000000ff
        /*0ae8*/ 	.word	0x000368b8
        /*0aec*/ 	.short	0x0100
        /*0aee*/ 	.byte	0x08
	.zero		1


	//   ....[21]....
        /*0af0*/ 	.word	0x000008e0
        /*0af4*/ 	.word	0x000000ff
        /*0af8*/ 	.word	0x000368c8
        /*0afc*/ 	.short	0x0100
        /*0afe*/ 	.byte	0x08
	.zero		1


	//   ....[22]....
        /*0b00*/ 	.word	0x00002170
        /*0b04*/ 	.word	0x000000ff
        /*0b08*/ 	.word	0x00036800
        /*0b0c*/ 	.short	0x010a
        /*0b0e*/ 	.byte	0x3c
	.zero		1


	//   ....[23]....
        /*0b10*/ 	.word	0x00002230
        /*0b14*/ 	.word	0x00000000
        /*0b18*/ 	.word	0x00036830
        /*0b1c*/ 	.short	0x010a
        /*0b1e*/ 	.byte	0x3f
	.zero		1


	//   ....[24]....
        /*0b20*/ 	.word	0x00002290
        /*0b24*/ 	.word	0x00000000
        /*0b28*/ 	.word	0x00036830
        /*0b2c*/ 	.short	0x010a
        /*0b2e*/ 	.byte	0x3f
	.zero		1


	//   ....[25]....
        /*0b30*/ 	.word	0x00005330
        /*0b34*/ 	.word	0x00000000
        /*0b38*/ 	.word	0x00000000
        /*0b3c*/ 	.short	0x0101
        /*0b3e*/ 	.byte	0x3f
	.zero		1


	//   ....[26]....
        /*0b40*/ 	.word	0x00006bd0
        /*0b44*/ 	.word	0x000000ff
        /*0b48*/ 	.word	0x00036830
        /*0b4c*/ 	.short	0x010a
        /*0b4e*/ 	.byte	0x27
	.zero		1


	//   ....[27]....
        /*0b50*/ 	.word	0x00006c10
        /*0b54*/ 	.word	0x000000ff
        /*0b58*/ 	.word	0x00036830
        /*0b5c*/ 	.short	0x010a
        /*0b5e*/ 	.byte	0x27
	.zero		1


	//   ....[28]....
        /*0b60*/ 	.word	0x00009280
        /*0b64*/ 	.word	0x000000ff
        /*0b68*/ 	.word	0x00036850
        /*0b6c*/ 	.short	0x010a
        /*0b6e*/ 	.byte	0x06
	.zero		1


	//   ....[29]....
        /*0b70*/ 	.word	0x000092c0
        /*0b74*/ 	.word	0x000000ff
        /*0b78*/ 	.word	0x00036850
        /*0b7c*/ 	.short	0x010a
        /*0b7e*/ 	.byte	0x06
	.zero		1


	//   ....[30]....
        /*0b80*/ 	.word	0x0000afc0
        /*0b84*/ 	.word	0x0000000a
        /*0b88*/ 	.word	0x00000000
        /*0b8c*/ 	.short	0x0101
        /*0b8e*/ 	.byte	0x3f
	.zero		1


	//   ....[31]....
        /*0b90*/ 	.word	0x0000b050
        /*0b94*/ 	.word	0x00000090
        /*0b98*/ 	.word	0x00000000
        /*0b9c*/ 	.short	0x0101
        /*0b9e*/ 	.byte	0x3f
	.zero		1


	//   ....[32]....
        /*0ba0*/ 	.word	0x0000b820
        /*0ba4*/ 	.word	0x000000ff
        /*0ba8*/ 	.word	0x00036830
        /*0bac*/ 	.short	0x010a
        /*0bae*/ 	.byte	0x06
	.zero		1


	//   ....[33]....
        /*0bb0*/ 	.word	0x0000b860
        /*0bb4*/ 	.word	0x000000ff
        /*0bb8*/ 	.word	0x00036830
        /*0bbc*/ 	.short	0x010a
        /*0bbe*/ 	.byte	0x06
	.zero		1


	//   ....[34]....
        /*0bc0*/ 	.word	0x0000df80
        /*0bc4*/ 	.word	0x000000ff
        /*0bc8*/ 	.word	0x00036850
        /*0bcc*/ 	.short	0x010a
        /*0bce*/ 	.byte	0x06
	.zero		1


	//   ....[35]....
        /*0bd0*/ 	.word	0x0000dfc0
        /*0bd4*/ 	.word	0x000000ff
        /*0bd8*/ 	.word	0x00036850
        /*0bdc*/ 	.short	0x010a
        /*0bde*/ 	.byte	0x06
	.zero		1


	//   ....[36]....
        /*0be0*/ 	.word	0x0000f5a0
        /*0be4*/ 	.word	0x00000085
        /*0be8*/ 	.word	0x00000000
        /*0bec*/ 	.short	0x0101
        /*0bee*/ 	.byte	0x3f
	.zero		1


	//   ....[37]....
        /*0bf0*/ 	.word	0x0000f5e0
        /*0bf4*/ 	.word	0x0000008c
        /*0bf8*/ 	.word	0x00000000
        /*0bfc*/ 	.short	0x0101
        /*0bfe*/ 	.byte	0x3f
	.zero		1


	//   ....[38]....
        /*0c00*/ 	.word	0x000101c0
        /*0c04*/ 	.word	0x000000ff
        /*0c08*/ 	.word	0x00036850
        /*0c0c*/ 	.short	0x010a
        /*0c0e*/ 	.byte	0x05
	.zero		1


	//   ....[39]....
        /*0c10*/ 	.word	0x00010200
        /*0c14*/ 	.word	0x000000ff
        /*0c18*/ 	.word	0x00036850
        /*0c1c*/ 	.short	0x010a
        /*0c1e*/ 	.byte	0x05
	.zero		1


	//   ....[40]....
        /*0c20*/ 	.word	0x00010730
        /*0c24*/ 	.word	0x0000000b
        /*0c28*/ 	.word	0x00000000
        /*0c2c*/ 	.short	0x0101
        /*0c2e*/ 	.byte	0x3f
	.zero		1


	//   ....[41]....
        /*0c30*/ 	.word	0x00012580
        /*0c34*/ 	.word	0x000000ff
        /*0c38*/ 	.word	0x00000000
        /*0c3c*/ 	.short	0x0101
        /*0c3e*/ 	.byte	0x08
	.zero		1


	//   ....[42]....
        /*0c40*/ 	.word	0x00012c80
        /*0c44*/ 	.word	0x000000ff
        /*0c48*/ 	.word	0x00000000
        /*0c4c*/ 	.short	0x0101
        /*0c4e*/ 	.byte	0x08
	.zero		1


	//   ....[43]....
        /*0c50*/ 	.word	0x00017040
        /*0c54*/ 	.word	0x00000000
        /*0c58*/ 	.word	0x00036840
        /*0c5c*/ 	.short	0x010a
        /*0c5e*/ 	.byte	0x3f
	.zero		1


	//   ....[44]....
        /*0c60*/ 	.word	0x00018020
        /*0c64*/ 	.word	0x00000012
        /*0c68*/ 	.word	0x00036800
        /*0c6c*/ 	.short	0x0107
        /*0c6e*/ 	.byte	0x3f
	.zero		1


	//   ....[45]....
        /*0c70*/ 	.word	0x00018130
        /*0c74*/ 	.word	0x00000012
        /*0c78*/ 	.word	0x00036800
        /*0c7c*/ 	.short	0x0101
        /*0c7e*/ 	.byte	0x3f
	.zero		1


	//   ....[46]....
        /*0c80*/ 	.word	0x00018150
        /*0c84*/ 	.word	0x00000012
        /*0c88*/ 	.word	0x00036820
        /*0c8c*/ 	.short	0x010a
        /*0c8e*/ 	.byte	0x3f
	.zero		1


	//   ....[47]....
        /*0c90*/ 	.word	0x00018520
        /*0c94*/ 	.word	0x00000003
        /*0c98*/ 	.word	0x00036840
        /*0c9c*/ 	.short	0x010a
        /*0c9e*/ 	.byte	0x3f
	.zero		1


	//   ....[48]....
        /*0ca0*/ 	.word	0x000189c0
        /*0ca4*/ 	.word	0x00000003
        /*0ca8*/ 	.word	0x00000060
        /*0cac*/ 	.short	0x010a
        /*0cae*/ 	.byte	0x3f
	.zero		1


	//   ....[49]....
        /*0cb0*/ 	.word	0x00019150
        /*0cb4*/ 	.word	0x00000003
        /*0cb8*/ 	.word	0x00036840
        /*0cbc*/ 	.short	0x010a
        /*0cbe*/ 	.byte	0x3f
	.zero		1


	//   ....[50]....
        /*0cc0*/ 	.word	0x000195f0
        /*0cc4*/ 	.word	0x00000002
        /*0cc8*/ 	.word	0x00000060
        /*0ccc*/ 	.short	0x010a
        /*0cce*/ 	.byte	0x3f
	.zero		1


	//   ....[51]....
        /*0cd0*/ 	.word	0x00019cc0
        /*0cd4*/ 	.word	0x00000002
        /*0cd8*/ 	.word	0x00036840
        /*0cdc*/ 	.short	0x010a
        /*0cde*/ 	.byte	0x3f
	.zero		1


	//   ....[52]....
        /*0ce0*/ 	.word	0x0001a160
        /*0ce4*/ 	.word	0x00000002
        /*0ce8*/ 	.word	0x00000060
        /*0cec*/ 	.short	0x010a
        /*0cee*/ 	.byte	0x3f
	.zero		1


	//   ....[53]....
        /*0cf0*/ 	.word	0x0001a7e0
        /*0cf4*/ 	.word	0x00000000
        /*0cf8*/ 	.word	0x00036860
        /*0cfc*/ 	.short	0x010a
        /*0cfe*/ 	.byte	0x3f
	.zero		1


	//   ....[54]....
        /*0d00*/ 	.word	0x0001bf40
        /*0d04*/ 	.word	0x00000000
        /*0d08*/ 	.word	0x00036820
        /*0d0c*/ 	.short	0x010a
        /*0d0e*/ 	.byte	0x3f
	.zero		1


	//   ....[55]....
        /*0d10*/ 	.word	0x0001c150
        /*0d14*/ 	.word	0x00000006
        /*0d18*/ 	.word	0x00000000
        /*0d1c*/ 	.short	0x010a
        /*0d1e*/ 	.byte	0x3f
	.zero		1


	//   ....[56]....
        /*0d20*/ 	.word	0x0001c180
        /*0d24*/ 	.word	0x00000007
        /*0d28*/ 	.word	0x00000000
        /*0d2c*/ 	.short	0x010a
        /*0d2e*/ 	.byte	0x3f
	.zero		1


	//   ....[57]....
        /*0d30*/ 	.word	0x0001c1e0
        /*0d34*/ 	.word	0x00000004
        /*0d38*/ 	.word	0x00000000
        /*0d3c*/ 	.short	0x010a
        /*0d3e*/ 	.byte	0x3f
	.zero		1


	//   ....[58]....
        /*0d40*/ 	.word	0x0001c210
        /*0d44*/ 	.word	0x00000003
        /*0d48*/ 	.word	0x00000000
        /*0d4c*/ 	.short	0x010a
        /*0d4e*/ 	.byte	0x3f
	.zero		1


	//   ....[59]....
        /*0d50*/ 	.word	0x0001c280
        /*0d54*/ 	.word	0x00000003
        /*0d58*/ 	.word	0x00036800
        /*0d5c*/ 	.short	0x010a
        /*0d5e*/ 	.byte	0x3f
	.zero		1


	//   ....[60]....
        /*0d60*/ 	.word	0x0001c2d0
        /*0d64*/ 	.word	0x00000000
        /*0d68*/ 	.word	0x00036830
        /*0d6c*/ 	.short	0x010a
        /*0d6e*/ 	.byte	0x3f
	.zero		1


	//   ....[61]....
        /*0d70*/ 	.word	0x0001c330
        /*0d74*/ 	.word	0x00000007
        /*0d78*/ 	.word	0x00036830
        /*0d7c*/ 	.short	0x010a
        /*0d7e*/ 	.byte	0x3f
	.zero		1


	//   ....[62]....
        /*0d80*/ 	.word	0x0001c390
        /*0d84*/ 	.word	0x00000002
        /*0d88*/ 	.word	0x00036850
        /*0d8c*/ 	.short	0x010a
        /*0d8e*/ 	.byte	0x3f
	.zero		1


	//   ....[63]....
        /*0d90*/ 	.word	0x0001c3f0
        /*0d94*/ 	.word	0x00000007
        /*0d98*/ 	.word	0x00036830
        /*0d9c*/ 	.short	0x010a
        /*0d9e*/ 	.byte	0x3f
	.zero		1


	//   ....[64]....
        /*0da0*/ 	.word	0x0001c450
        /*0da4*/ 	.word	0x00000002
        /*0da8*/ 	.word	0x00036850
        /*0dac*/ 	.short	0x010a
        /*0dae*/ 	.byte	0x3f
	.zero		1


	//   ....[65]....
        /*0db0*/ 	.word	0x0001c4b0
        /*0db4*/ 	.word	0x00000005
        /*0db8*/ 	.word	0x00036850
        /*0dbc*/ 	.short	0x010a
        /*0dbe*/ 	.byte	0x3f
	.zero		1


	//   ....[66]....
        /*0dc0*/ 	.word	0x0001c650
        /*0dc4*/ 	.word	0x00000000
        /*0dc8*/ 	.word	0x00036840
        /*0dcc*/ 	.short	0x010a
        /*0dce*/ 	.byte	0x3f
	.zero		1


	//   ....[67]....
        /*0dd0*/ 	.word	0x0001d280
        /*0dd4*/ 	.word	0x00000012
        /*0dd8*/ 	.word	0x00036820
        /*0ddc*/ 	.short	0x010a
        /*0dde*/ 	.byte	0x3f
	.zero		1


	//   ....[68]....
        /*0de0*/ 	.word	0x0001d2d0
        /*0de4*/ 	.word	0x00000003
        /*0de8*/ 	.word	0x00036840
        /*0dec*/ 	.short	0x010a
        /*0dee*/ 	.byte	0x3f
	.zero		1


	//   ....[69]....
        /*0df0*/ 	.word	0x0001d320
        /*0df4*/ 	.word	0x00000003
        /*0df8*/ 	.word	0x00000060
        /*0dfc*/ 	.short	0x010a
        /*0dfe*/ 	.byte	0x3f
	.zero		1


	//   ....[70]....
        /*0e00*/ 	.word	0x0001d370
        /*0e04*/ 	.word	0x00000003
        /*0e08*/ 	.word	0x00036840
        /*0e0c*/ 	.short	0x010a
        /*0e0e*/ 	.byte	0x3f
	.zero		1


	//   ....[71]....
        /*0e10*/ 	.word	0x0001d3c0
        /*0e14*/ 	.word	0x00000002
        /*0e18*/ 	.word	0x00000060
        /*0e1c*/ 	.short	0x010a
        /*0e1e*/ 	.byte	0x3f
	.zero		1


	//   ....[72]....
        /*0e20*/ 	.word	0x0001d410
        /*0e24*/ 	.word	0x00000002
        /*0e28*/ 	.word	0x00036840
        /*0e2c*/ 	.short	0x010a
        /*0e2e*/ 	.byte	0x3f
	.zero		1


	//   ....[73]....
        /*0e30*/ 	.word	0x0001d460
        /*0e34*/ 	.word	0x00000002
        /*0e38*/ 	.word	0x00000060
        /*0e3c*/ 	.short	0x010a
        /*0e3e*/ 	.byte	0x3f
	.zero		1


	//   ....[74]....
        /*0e40*/ 	.word	0x0001d4b0
        /*0e44*/ 	.word	0x00000000
        /*0e48*/ 	.word	0x00036860
        /*0e4c*/ 	.short	0x010a
        /*0e4e*/ 	.byte	0x3f
	.zero		1


	//   ....[75]....
        /*0e50*/ 	.word	0x0001e030
        /*0e54*/ 	.word	0x00000000
        /*0e58*/ 	.word	0x00036820
        /*0e5c*/ 	.short	0x010a
        /*0e5e*/ 	.byte	0x3f
	.zero		1


	//   ....[76]....
        /*0e60*/ 	.word	0x0001e1d0
        /*0e64*/ 	.word	0x00000006
        /*0e68*/ 	.word	0x00000000
        /*0e6c*/ 	.short	0x010a
        /*0e6e*/ 	.byte	0x3f
	.zero		1


	//   ....[77]....
        /*0e70*/ 	.word	0x0001e220
        /*0e74*/ 	.word	0x00000007
        /*0e78*/ 	.word	0x00000000
        /*0e7c*/ 	.short	0x010a
        /*0e7e*/ 	.byte	0x3f
	.zero		1


	//   ....[78]....
        /*0e80*/ 	.word	0x0001e270
        /*0e84*/ 	.word	0x00000004
        /*0e88*/ 	.word	0x00000000
        /*0e8c*/ 	.short	0x010a
        /*0e8e*/ 	.byte	0x3f
	.zero		1


	//----- nvinfo : EIATTR_NUM_MBARRIERS
	.align		4
.L_813:
        /*0e90*/ 	.byte	0x03, 0x38
        /*0e92*/ 	.short	0x0016


	//----- nvinfo : EIATTR_EXIT_INSTR_OFFSETS
	.align		4
        /*0e94*/ 	.byte	0x04, 0x1c
        /*0e96*/ 	.short	(.L_815 - .L_814)


	//   ....[0]....
.L_814:
        /*0e98*/ 	.word	0x00000a50


	//   ....[1]....
        /*0e9c*/ 	.word	0x00014b90


	//   ....[2]....
        /*0ea0*/ 	.word	0x0001c260


	//----- nvinfo : EIATTR_MAX_THREADS
	.align		4
.L_815:
        /*0ea4*/ 	.byte	0x04, 0x05
        /*0ea6*/ 	.short	(.L_817 - .L_816)
.L_816:
        /*0ea8*/ 	.word	0x00000180
        /*0eac*/ 	.word	0x00000001
        /*0eb0*/ 	.word	0x00000001


	//----- nvinfo : EIATTR_CRS_STACK_SIZE
	.align		4
.L_817:
        /*0eb4*/ 	.byte	0x04, 0x1e
        /*0eb6*/ 	.short	(.L_819 - .L_818)
.L_818:
        /*0eb8*/ 	.word	0x00000000


	//----- nvinfo : EIATTR_CBANK_PARAM_SIZE
	.align		4
.L_819:
        /*0ebc*/ 	.byte	0x03, 0x19
        /*0ebe*/ 	.short	0x0af0


	//----- nvinfo : EIATTR_PARAM_CBANK
	.align		4
        /*0ec0*/ 	.byte	0x04, 0x0a
        /*0ec2*/ 	.short	(.L_821 - .L_820)
	.align		4
.L_820:
        /*0ec4*/ 	.word	index@(.nv.constant0._ZN7cutlass13device_kernelIN5flash11enable_sm90INS1_16FlashAttnFwdSm90INS1_25CollectiveMainloopFwdSm90ILi2EN4cute5tupleIJNS5_1CILi1EEES8_S8_EEENS6_IJNS7_ILi128EEENS7_ILi112EEENS7_ILi192EEEEEELi192ENS_6half_tEfNS_4arch4Sm90ELb1ELb0ELb1ELb1ELb0ELb0ELb0ELb1ELb1ELb1ELb1ELb0EEENS1_21CollectiveEpilogueFwdINS6_IJSA_SC_SB_EEES9_SE_SG_Li256ELb1ELb1ELb1ELb0EEENS1_36VarlenDynamicPersistentTileSchedulerILi128ELi112ELi256ELi128ELb1ELb1ELb1ELb1ELb1ELb1EEEEEEEEEvNT_6ParamsE)
        /*0ec8*/ 	.short	0x0210
        /*0eca*/ 	.short	0x0af0


	//----- nvinfo : EIATTR_SW_WAR
	.align		4
.L_821:
        /*0ecc*/ 	.byte	0x04, 0x36
        /*0ece*/ 	.short	(.L_823 - .L_822)
.L_822:
        /*0ed0*/ 	.word	0x00000008
.L_823:


//--------------------- .nv.info._ZN7cutlass13device_kernelIN5flash11enable_sm90INS1_16FlashAttnFwdSm90INS1_25CollectiveMainloopFwdSm90ILi2EN4cute5tupleIJNS5_1CILi1EEES8_S8_EEENS6_IJNS7_ILi128EEENS7_ILi112EEENS7_ILi192EEEEEELi192ENS_6half_tEfNS_4arch4Sm90ELb1ELb0ELb1ELb1ELb0ELb1ELb0ELb1ELb1ELb1ELb1ELb0EEENS1_21CollectiveEpilogueFwdINS6_IJSA_SC_SB_EEES9_SE_SG_Li256ELb1ELb1ELb1ELb0EEENS1_36VarlenDynamicPersistentTileSchedulerILi128ELi112ELi256ELi128ELb1ELb1ELb1ELb1ELb1ELb1EEEEEEEEEvNT_6ParamsE --------------------------
	.section	.nv.info._ZN7cutlass13device_kernelIN5flash11enable_sm90INS1_16FlashAttnFwdSm90INS1_25CollectiveMainloopFwdSm90ILi2EN4cute5tupleIJNS5_1CILi1EEES8_S8_EEENS6_IJNS7_ILi128EEENS7_ILi112EEENS7_ILi192EEEEEELi192ENS_6half_tEfNS_4arch4Sm90ELb1ELb0ELb1ELb1ELb0ELb1ELb0ELb1ELb1ELb1ELb1ELb0EEENS1_21CollectiveEpilogueFwdINS6_IJSA_SC_SB_EEES9_SE_SG_Li256ELb1ELb1ELb1ELb0EEENS1_36VarlenDynamicPersistentTileSchedulerILi128ELi112ELi256ELi128ELb1ELb1ELb1ELb1ELb1ELb1EEEEEEEEEvNT_6ParamsE,"",@"SHT_CUDA_INFO"
	.sectionflags	@""
	.align	4


	//----- nvinfo : EIATTR_CUDA_API_VERSION
	.align		4
        /*0000*/ 	.byte	0x04, 0x37
        /*0002*/ 	.short	(.L_825 - .L_824)
.L_824:
        /*0004*/ 	.word	0x00000082


	//----- nvinfo : EIATTR_KPARAM_INFO
	.align		4
.L_825:
        /*0008*/ 	.byte	0x04, 0x17
        /*000a*/ 	.short	(.L_827 - .L_826)
.L_826:
        /*000c*/ 	.word	0x00000000
        /*0010*/ 	.short	0x0000
        /*0012*/ 	.short	0x0070
        /*0014*/ 	.byte	0x00, 0xf0, 0x01, 0x2a


	//----- nvinfo : EIATTR_SPARSE_MMA_MASK
	.align		4
.L_827:
        /*0018*/ 	.byte	0x03, 0x50
        /*001a*/ 	.short	0x0000


	//----- nvinfo : EIATTR_MAXREG_COUNT
	.align		4
        /*001c*/ 	.byte	0x03, 0x1b
        /*001e*/ 	.short	0x00a8


	//----- nvinfo : EIATTR_NUM_BARRIERS
	.align		4
        /*0020*/ 	.byte	0x02, 0x4c
        /*0022*/ 	.byte	0x10
	.zero		1


	//----- nvinfo : EIATTR_EXTERNS
	.align		4
        /*0024*/ 	.byte	0x04, 0x0f
        /*0026*/ 	.short	(.L_829 - .L_828)


	//   ....[0]....
	.align		4
.L_828:
        /*0028*/ 	.word	index@(__assertfail)


	//----- nvinfo : EIATTR_ANNOTATIONS
	.align		4
.L_829:
        /*002c*/ 	.byte	0x04, 0x55
        /*002e*/ 	.short	(.L_831 - .L_830)


	//   ....[0]....
.L_830:
        /* <DEDUP_REMOVED lines=129> */


	//----- nvinfo : EIATTR_MERCURY_ISA_VERSION
	.align		4
.L_831:
        /*0830*/ 	.byte	0x03, 0x5f
        /*0832*/ 	.short	0x0101


	//----- nvinfo : EIATTR_UNUSED_LOAD_BYTE_OFFSET
	.align		4
        /*0834*/ 	.byte	0x04, 0x44
        /*0836*/ 	.short	(.L_833 - .L_832)


	//   ....[0]....
.L_832:
        /*0838*/ 	.word	0x00000ab0
        /*083c*/ 	.word	0x0000fff0


	//   ....[1]....
        /*0840*/ 	.word	0x00023f70
        /*0844*/ 	.word	0x0000fff0


	//----- nvinfo : EIATTR_INT_WARP_WIDE_INSTR_OFFSETS
	.align		4
.L_833:
        /*0848*/ 	.byte	0x04, 0x31
        /*084a*/ 	.short	(.L_835 - .L_834)


	//   ....[0]....
.L_834:
        /*084c*/ 	.word	0x00000190


	//   ....[1]....
        /*0850*/ 	.word	0x000001d0


	//   ....[2]....
        /*0854*/ 	.word	0x00000240


	//   ....[3]....
        /*0858*/ 	.word	0x0002b320


	//   ....[4]....
        /*085c*/ 	.word	0x0002b3b0


	//   ....[5]....
        /*0860*/ 	.word	0x0002f150


	//   ....[6]....
        /*0864*/ 	.word	0x0002f1b0


	//----- nvinfo : EIATTR_COOP_GROUP_MASK_REGIDS
	.align		4
.L_835:
        /*0868*/ 	.byte	0x04, 0x29
        /*086a*/ 	.short	(.L_837 - .L_836)


	//   ....[0]....
.L_836:
        /*086c*/ 	.word	0xffffffff


	//   ....[1]....
        /*0870*/ 	.word	0xffffffff


	//   ....[2]....
        /*0874*/ 	.word	0xffffffff


	//   ....[3]....
        /*0878*/ 	.word	0xffffffff


	//   ....[4]....
        /*087c*/ 	.word	0xffffffff


	//   ....[5]....
        /*0880*/ 	.word	0xffffffff


	//   ....[6]....
        /*0884*/ 	.word	0xffffffff


	//   ....[7]....
        /*0888*/ 	.word	0xffffffff


	//   ....[8]....
        /*088c*/ 	.word	0xffffffff


	//   ....[9]....
        /*0890*/ 	.word	0xffffffff


	//   ....[10]....
        /*0894*/ 	.word	0xffffffff


	//   ....[11]....
        /*0898*/ 	.word	0xffffffff


	//   ....[12]....
        /*089c*/ 	.word	0xffffffff


	//   ....[13]....
        /*08a0*/ 	.word	0xffffffff


	//   ....[14]....
        /*08a4*/ 	.word	0xffffffff


	//   ....[15]....
        /*08a8*/ 	.word	0xffffffff


	//   ....[16]....
        /*08ac*/ 	.word	0xffffffff


	//   ....[17]....
        /*08b0*/ 	.word	0xffffffff


	//   ....[18]....
        /*08b4*/ 	.word	0xffffffff


	//   ....[19]....
        /*08b8*/ 	.word	0xffffffff


	//   ....[20]....
        /*08bc*/ 	.word	0xffffffff


	//   ....[21]....
        /*08c0*/ 	.word	0xffffffff


	//   ....[22]....
        /*08c4*/ 	.word	0xffffffff


	//   ....[23]....
        /*08c8*/ 	.word	0xffffffff


	//   ....[24]....
        /*08cc*/ 	.word	0xffffffff


	//   ....[25]....
        /*08d0*/ 	.word	0xffffffff


	//   ....[26]....
        /*08d4*/ 	.word	0xffffffff


	//   ....[27]....
        /*08d8*/ 	.word	0xffffffff


	//   ....[28]....
        /*08dc*/ 	.word	0xffffffff


	//   ....[29]....
        /*08e0*/ 	.word	0xffffffff


	//   ....[30]....
        /*08e4*/ 	.word	0xffffffff


	//   ....[31]....
        /*08e8*/ 	.word	0xffffffff


	//   ....[32]....
        /*08ec*/ 	.word	0xffffffff


	//   ....[33]....
        /*08f0*/ 	.word	0xffffffff


	//   ....[34]....
        /*08f4*/ 	.word	0xffffffff


	//   ....[35]....
        /*08f8*/ 	.word	0xffffffff


	//   ....[36]....
        /*08fc*/ 	.word	0xffffffff


	//   ....[37]....
        /*0900*/ 	.word	0xffffffff


	//   ....[38]....
        /*0904*/ 	.word	0xffffffff


	//   ....[39]....
        /*0908*/ 	.word	0xffffffff


	//   ....[40]....
        /*090c*/ 	.word	0xffffffff


	//   ....[41]....
        /*0910*/ 	.word	0xffffffff


	//   ....[42]....
        /*0914*/ 	.word	0xffffffff


	//   ....[43]....
        /*0918*/ 	.word	0xffffffff


	//   ....[44]....
        /*091c*/ 	.word	0xffffffff


	//   ....[45]....
        /*0920*/ 	.word	0xffffffff


	//   ....[46]....
        /*0924*/ 	.word	0xffffffff


	//   ....[47]....
        /*0928*/ 	.word	0xffffffff


	//   ....[48]....
        /*092c*/ 	.word	0xffffffff


	//   ....[49]....
        /*0930*/ 	.word	0xffffffff


	//   ....[50]....
        /*0934*/ 	.word	0xffffffff


	//   ....[51]....
        /*0938*/ 	.word	0xffffffff


	//   ....[52]....
        /*093c*/ 	.word	0xffffffff


	//   ....[53]....
        /*0940*/ 	.word	0xffffffff


	//   ....[54]....
        /*0944*/ 	.word	0xffffffff


	//   ....[55]....
        /*0948*/ 	.word	0xffffffff


	//   ....[56]....
        /*094c*/ 	.word	0xffffffff


	//   ....[57]....
        /*0950*/ 	.word	0xffffffff


	//   ....[58]....
        /*0954*/ 	.word	0xffffffff


	//   ....[59]....
        /*0958*/ 	.word	0xffffffff


	//   ....[60]....
        /*095c*/ 	.word	0xffffffff


	//   ....[61]....
        /*0960*/ 	.word	0xffffffff


	//   ....[62]....
        /*0964*/ 	.word	0xffffffff


	//   ....[63]....
        /*0968*/ 	.word	0xffffffff


	//   ....[64]....
        /*096c*/ 	.word	0xffffffff


	//   ....[65]....
        /*0970*/ 	.word	0xffffffff


	//   ....[66]....
        /*0974*/ 	.word	0xffffffff


	//   ....[67]....
        /*0978*/ 	.word	0xffffffff


	//   ....[68]....
        /*097c*/ 	.word	0xffffffff


	//   ....[69]....
        /*0980*/ 	.word	0xffffffff


	//   ....[70]....
        /*0984*/ 	.word	0xffffffff


	//   ....[71]....
        /*0988*/ 	.word	0xffffffff


	//   ....[72]....
        /*098c*/ 	.word	0xffffffff


	//   ....[73]....
        /*0990*/ 	.word	0xffffffff


	//   ....[74]....
        /*0994*/ 	.word	0xffffffff


	//   ....[75]....
        /*0998*/ 	.word	0xffffffff


	//   ....[76]....
        /*099c*/ 	.word	0xffffffff


	//   ....[77]....
        /*09a0*/ 	.word	0xffffffff


	//   ....[78]....
        /*09a4*/ 	.word	0xffffffff


	//   ....[79]....
        /*09a8*/ 	.word	0xffffffff


	//   ....[80]....
        /*09ac*/ 	.word	0xffffffff


	//   ....[81]....
        /*09b0*/ 	.word	0xffffffff


	//   ....[82]....
        /*09b4*/ 	.word	0xffffffff


	//   ....[83]....
        /*09b8*/ 	.word	0xffffffff


	//   ....[84]....
        /*09bc*/ 	.word	0xffffffff


	//   ....[85]....
        /*09c0*/ 	.word	0xffffffff


	//   ....[86]....
        /*09c4*/ 	.word	0xffffffff


	//   ....[87]....
        /*09c8*/ 	.word	0xffffffff


	//   ....[88]....
        /*09cc*/ 	.word	0xffffffff


	//   ....[89]....
        /*09d0*/ 	.word	0xffffffff


	//   ....[90]....
        /*09d4*/ 	.word	0xffffffff


	//   ....[91]....
        /*09d8*/ 	.word	0xffffffff


	//   ....[92]....
        /*09dc*/ 	.word	0xffffffff


	//   ....[93]....
        /*09e0*/ 	.word	0xffffffff


	//   ....[94]....
        /*09e4*/ 	.word	0xffffffff


	//   ....[95]....
        /*09e8*/ 	.word	0xffffffff


	//   ....[96]....
        /*09ec*/ 	.word	0xffffffff


	//   ....[97]....
        /*09f0*/ 	.word	0xffffffff


	//   ....[98]....
        /*09f4*/ 	.word	0xffffffff


	//   ....[99]....
        /*09f8*/ 	.word	0xffffffff


	//   ....[100]....
        /*09fc*/ 	.word	0xffffffff


	//   ....[101]....
        /*0a00*/ 	.word	0xffffffff


	//   ....[102]....
        /*0a04*/ 	.word	0xffffffff


	//   ....[103]....
        /*0a08*/ 	.word	0xffffffff


	//   ....[104]....
        /*0a0c*/ 	.word	0xffffffff


	//   ....[105]....
        /*0a10*/ 	.word	0xffffffff


	//   ....[106]....
        /*0a14*/ 	.word	0xffffffff


	//   ....[107]....
        /*0a18*/ 	.word	0xffffffff


	//   ....[108]....
        /*0a1c*/ 	.word	0xffffffff


	//   ....[109]....
        /*0a20*/ 	.word	0xffffffff


	//   ....[110]....
        /*0a24*/ 	.word	0xffffffff


	//   ....[111]....
        /*0a28*/ 	.word	0xffffffff


	//   ....[112]....
        /*0a2c*/ 	.word	0xffffffff


	//   ....[113]....
        /*0a30*/ 	.word	0xffffffff


	//   ....[114]....
        /*0a34*/ 	.word	0xffffffff


	//   ....[115]....
        /*0a38*/ 	.word	0xffffffff


	//   ....[116]....
        /*0a3c*/ 	.word	0xffffffff


	//   ....[117]....
        /*0a40*/ 	.word	0xffffffff


	//   ....[118]....
        /*0a44*/ 	.word	0xffffffff


	//   ....[119]....
        /*0a48*/ 	.word	0xffffffff


	//   ....[120]....
        /*0a4c*/ 	.word	0xffffffff


	//   ....[121]....
        /*0a50*/ 	.word	0xffffffff


	//   ....[122]....
        /*0a54*/ 	.word	0x0500000f


	//   ....[123]....
        /*0a58*/ 	.word	0x0500000f


	//   ....[124]....
        /*0a5c*/ 	.word	0x0500000f


	//   ....[125]....
        /*0a60*/ 	.word	0x0500000f


	//   ....[126]....
        /*0a64*/ 	.word	0x0500000f


	//   ....[127]....
        /*0a68*/ 	.word	0x0500000f


	//   ....[128]....
        /*0a6c*/ 	.word	0x0500000f


	//   ....[129]....
        /*0a70*/ 	.word	0x0500000f


	//   ....[130]....
        /*0a74*/ 	.word	0x0500000f


	//   ....[131]....
        /*0a78*/ 	.word	0x0500000f


	//   ....[132]....
        /*0a7c*/ 	.word	0x0500000f


	//   ....[133]....
        /*0a80*/ 	.word	0x0500000f


	//   ....[134]....
        /*0a84*/ 	.word	0x0500000f


	//   ....[135]....
        /*0a88*/ 	.word	0x0500000f


	//   ....[136]....
        /*0a8c*/ 	.word	0x0500000f


	//   ....[137]....
        /*0a90*/ 	.word	0x0500000f


	//   ....[138]....
        /*0a94*/ 	.word	0x0500000f


	//   ....[139]....
        /*0a98*/ 	.word	0x0500000f


	//   ....[140]....
        /*0a9c*/ 	.word	0x0500000f


	//   ....[141]....
        /*0aa0*/ 	.word	0x0500000f


	//   ....[142]....
        /*0aa4*/ 	.word	0x0500000f


	//   ....[143]....
        /*0aa8*/ 	.word	0x0500000f


	//   ....[144]....
        /*0aac*/ 	.word	0x0500000f


	//   ....[145]....
        /*0ab0*/ 	.word	0x0500000f


	//   ....[146]....
        /*0ab4*/ 	.word	0x0500000f


	//   ....[147]....
        /*0ab8*/ 	.word	0x0500000f


	//   ....[148]....
        /*0abc*/ 	.word	0x0500000f


	//   ....[149]....
        /*0ac0*/ 	.word	0x0500000f


	//   ....[150]....
        /*0ac4*/ 	.word	0x0500000f


	//   ....[151]....
        /*0ac8*/ 	.word	0x0500000f


	//   ....[152]....
        /*0acc*/ 	.word	0x0500000f


	//   ....[153]....
        /*0ad0*/ 	.word	0x0500000f


	//   ....[154]....
        /*0ad4*/ 	.word	0x0500000f


	//   ....[155]....
        /*0ad8*/ 	.word	0x0500000f


	//   ....[156]....
        /*0adc*/ 	.word	0x0500000f


	//   ....[157]....
        /*0ae0*/ 	.word	0x0500000f


	//   ....[158]....
        /*0ae4*/ 	.word	0x0500000f


	//   ....[159]....
        /*0ae8*/ 	.word	0x0500000f


	//   ....[160]....
        /*0aec*/ 	.word	0x0500000f


	//   ....[161]....
        /*0af0*/ 	.word	0x0500000f


	//   ....[162]....
        /*0af4*/ 	.word	0x0500000f


	//   ....[163]....
        /*0af8*/ 	.word	0x0500000f


	//   ....[164]....
        /*0afc*/ 	.word	0x0500000f


	//   ....[165]....
        /*0b00*/ 	.word	0x0500000f


	//   ....[166]....
        /*0b04*/ 	.word	0x0500000f


	//   ....[167]....
        /*0b08*/ 	.word	0x0500000f


	//   ....[168]....
        /*0b0c*/ 	.word	0x0500000f


	//   ....[169]....
        /*0b10*/ 	.word	0x0500000f


	//   ....[170]....
        /*0b14*/ 	.word	0x0500000f


	//   ....[171]....
        /*0b18*/ 	.word	0x0500000f


	//   ....[172]....
        /*0b1c*/ 	.word	0x0500000f


	//   ....[173]....
        /*0b20*/ 	.word	0x0500000f


	//   ....[174]....
        /*0b24*/ 	.word	0x0500000f


	//----- nvinfo : EIATTR_COOP_GROUP_INSTR_OFFSETS
	.align		4
.L_837:
        /*0b28*/ 	.byte	0x04, 0x28
        /*0b2a*/ 	.short	(.L_839 - .L_838)


	//   ....[0]....
.L_838:
        /*0b2c*/ 	.word	0x00000060


	//   ....[1]....
        /*0b30*/ 	.word	0x000001a0


	//   ....[2]....
        /*0b34*/ 	.word	0x000001f0


	//   ....[3]....
        /*0b38*/ 	.word	0x00000420


	//   ....[4]....
        /*0b3c*/ 	.word	0x00000580


	//   ....[5]....
        /*0b40*/ 	.word	0x000006a0


	//   ....[6]....
        /*0b44*/ 	.word	0x00000800


	//   ....[7]....
        /*0b48*/ 	.word	0x0000b0a0


	//   ....[8]....
        /*0b4c*/ 	.word	0x0000b810


	//   ....[9]....
        /*0b50*/ 	.word	0x0000b820


	//   ....[10]....
        /*0b54*/ 	.word	0x0000b830


	//   ....[11]....
        /*0b58*/ 	.word	0x0000b840


	//   ....[12]....
        /*0b5c*/ 	.word	0x0000c040


	//   ....[13]....
        /*0b60*/ 	.word	0x0000c050


	//   ....[14]....
        /*0b64*/ 	.word	0x0000c060


	//   ....[15]....
        /*0b68*/ 	.word	0x0000c070


	//   ....[16]....
        /*0b6c*/ 	.word	0x0000eec0


	//   ....[17]....
        /*0b70*/ 	.word	0x0000eed0


	//   ....[18]....
        /*0b74*/ 	.word	0x0000eee0


	//   ....[19]....
        /*0b78*/ 	.word	0x0000eef0


	//   ....[20]....
        /*0b7c*/ 	.word	0x0000f4f0


	//   ....[21]....
        /*0b80*/ 	.word	0x0000f500


	//   ....[22]....
        /*0b84*/ 	.word	0x0000f510


	//   ....[23]....
        /*0b88*/ 	.word	0x0000f520


	//   ....[24]....
        /*0b8c*/ 	.word	0x000158f0


	//   ....[25]....
        /*0b90*/ 	.word	0x00015910


	//   ....[26]....
        /*0b94*/ 	.word	0x00016410


	//   ....[27]....
        /*0b98*/ 	.word	0x00016490


	//   ....[28]....
        /*0b9c*/ 	.word	0x00016d60


	//   ....[29]....
        /*0ba0*/ 	.word	0x00016dc0


	//   ....[30]....
        /*0ba4*/ 	.word	0x0001bc30


	//   ....[31]....
        /*0ba8*/ 	.word	0x0001bc40


	//   ....[32]....
        /*0bac*/ 	.word	0x0001c360


	//   ....[33]....
        /*0bb0*/ 	.word	0x0001c410


	//   ....[34]....
        /*0bb4*/ 	.word	0x0001cbe0


	//   ....[35]....
        /*0bb8*/ 	.word	0x0001cc80


	//   ....[36]....
        /*0bbc*/ 	.word	0x00021c30


	//   ....[37]....
        /*0bc0*/ 	.word	0x00021c50


	//   ....[38]....
        /*0bc4*/ 	.word	0x00022110


	//   ....[39]....
        /*0bc8*/ 	.word	0x00022170


	//   ....[40]....
        /*0bcc*/ 	.word	0x000236d0


	//   ....[41]....
        /*0bd0*/ 	.word	0x00023750


	//   ....[42]....
        /*0bd4*/ 	.word	0x00023780


	//   ....[43]....
        /*0bd8*/ 	.word	0x00023790


	//   ....[44]....
        /*0bdc*/ 	.word	0x00024ce0


	//   ....[45]....
        /*0be0*/ 	.word	0x00024cf0


	//   ....[46]....
        /*0be4*/ 	.word	0x00024d00


	//   ....[47]....
        /*0be8*/ 	.word	0x00024d10


	//   ....[48]....
        /*0bec*/ 	.word	0x00025620


	//   ....[49]....
        /*0bf0*/ 	.word	0x00025640


	//   ....[50]....
        /*0bf4*/ 	.word	0x00025770


	//   ....[51]....
        /*0bf8*/ 	.word	0x00025790


	//   ....[52]....
        /*0bfc*/ 	.word	0x00025890


	//   ....[53]....
        /*0c00*/ 	.word	0x000258b0


	//   ....[54]....
        /*0c04*/ 	.word	0x000259c0


	//   ....[55]....
        /*0c08*/ 	.word	0x000259e0


	//   ....[56]....
        /*0c0c*/ 	.word	0x00025f00


	//   ....[57]....
        /*0c10*/ 	.word	0x00025f40


	//   ....[58]....
        /*0c14*/ 	.word	0x000267f0


	//   ....[59]....
        /*0c18*/ 	.word	0x00026800


	//   ....[60]....
        /*0c1c*/ 	.word	0x000277a0


	//   ....[61]....
        /*0c20*/ 	.word	0x000277d0


	//   ....[62]....
        /*0c24*/ 	.word	0x000278d0


	//   ....[63]....
        /*0c28*/ 	.word	0x000278f0


	//   ....[64]....
        /*0c2c*/ 	.word	0x000279f0


	//   ....[65]....
        /*0c30*/ 	.word	0x00027a10


	//   ....[66]....
        /*0c34*/ 	.word	0x00027b20


	//   ....[67]....
        /*0c38*/ 	.word	0x00027b40


	//   ....[68]....
        /*0c3c*/ 	.word	0x00027cd0


	//   ....[69]....
        /*0c40*/ 	.word	0x00027f00


	//   ....[70]....
        /*0c44*/ 	.word	0x00027f30


	//   ....[71]....
        /*0c48*/ 	.word	0x00027f60


	//   ....[72]....
        /*0c4c*/ 	.word	0x00027f90


	//   ....[73]....
        /*0c50*/ 	.word	0x00027fc0


	//   ....[74]....
        /*0c54*/ 	.word	0x00027ff0


	//   ....[75]....
        /*0c58*/ 	.word	0x00028190


	//   ....[76]....
        /*0c5c*/ 	.word	0x000281c0


	//   ....[77]....
        /*0c60*/ 	.word	0x000281f0


	//   ....[78]....
        /*0c64*/ 	.word	0x00028220


	//   ....[79]....
        /*0c68*/ 	.word	0x00028250


	//   ....[80]....
        /*0c6c*/ 	.word	0x00028280


	//   ....[81]....
        /*0c70*/ 	.word	0x00028320


	//   ....[82]....
        /*0c74*/ 	.word	0x00028350


	//   ....[83]....
        /*0c78*/ 	.word	0x00028360


	//   ....[84]....
        /*0c7c*/ 	.word	0x00028390


	//   ....[85]....
        /*0c80*/ 	.word	0x00029ac0


	//   ....[86]....
        /*0c84*/ 	.word	0x0002b900


	//   ....[87]....
        /*0c88*/ 	.word	0x0002c510


	//   ....[88]....
        /*0c8c*/ 	.word	0x0002c520


	//   ....[89]....
        /*0c90*/ 	.word	0x0002c5e0


	//   ....[90]....
        /*0c94*/ 	.word	0x0002c5f0


	//   ....[91]....
        /*0c98*/ 	.word	0x0002c690


	//   ....[92]....
        /*0c9c*/ 	.word	0x0002c6a0


	//   ....[93]....
        /*0ca0*/ 	.word	0x0002c740


	//   ....[94]....
        /*0ca4*/ 	.word	0x0002c750


	//   ....[95]....
        /*0ca8*/ 	.word	0x0002c7f0


	//   ....[96]....
        /*0cac*/ 	.word	0x0002c800


	//   ....[97]....
        /*0cb0*/ 	.word	0x0002c8a0


	//   ....[98]....
        /*0cb4*/ 	.word	0x0002c8b0


	//   ....[99]....
        /*0cb8*/ 	.word	0x0002c950


	//   ....[100]....
        /*0cbc*/ 	.word	0x0002c960


	//   ....[101]....
        /*0cc0*/ 	.word	0x0002c9b0


	//   ....[102]....
        /*0cc4*/ 	.word	0x0002c9f0


	//   ....[103]....
        /*0cc8*/ 	.word	0x0002f9d0


	//   ....[104]....
        /*0ccc*/ 	.word	0x0002f9f0


	//   ....[105]....
        /*0cd0*/ 	.word	0x0002fa50


	//   ....[106]....
        /*0cd4*/ 	.word	0x0002fa80


	//   ....[107]....
        /*0cd8*/ 	.word	0x0002fab0


	//   ....[108]....
        /*0cdc*/ 	.word	0x0002fae0


	//   ....[109]....
        /*0ce0*/ 	.word	0x0002fb10


	//   ....[110]....
        /*0ce4*/ 	.word	0x0002fb40


	//   ....[111]....
        /*0ce8*/ 	.word	0x0002fd10


	//   ....[112]....
        /*0cec*/ 	.word	0x0002fd40


	//   ....[113]....
        /*0cf0*/ 	.word	0x0002fd70


	//   ....[114]....
        /*0cf4*/ 	.word	0x0002fda0


	//   ....[115]....
        /*0cf8*/ 	.word	0x0002fdd0


	//   ....[116]....
        /*0cfc*/ 	.word	0x0002fe00


	//   ....[117]....
        /*0d00*/ 	.word	0x0002fed0


	//   ....[118]....
        /*0d04*/ 	.word	0x0002fef0


	//   ....[119]....
        /*0d08*/ 	.word	0x0002ff00


	//   ....[120]....
        /*0d0c*/ 	.word	0x0002ff80


	//   ....[121]....
        /*0d10*/ 	.word	0x00030ab0


	//   ....[122]....
        /*0d14*/ 	.word	0x00030ef0


	//   ....[123]....
        /*0d18*/ 	.word	0x00030f80


	//   ....[124]....
        /*0d1c*/ 	.word	0x00030fd0


	//   ....[125]....
        /*0d20*/ 	.word	0x00031020


	//   ....[126]....
        /*0d24*/ 	.word	0x000310b0


	//   ....[127]....
        /*0d28*/ 	.word	0x00031140


	//   ....[128]....
        /*0d2c*/ 	.word	0x00031190


	//   ....[129]....
        /*0d30*/ 	.word	0x000311e0


	//   ....[130]....
        /*0d34*/ 	.word	0x000312d0


	//   ....[131]....
        /*0d38*/ 	.word	0x00031360


	//   ....[132]....
        /*0d3c*/ 	.word	0x000313c0


	//   ....[133]....
        /*0d40*/ 	.word	0x00031420


	//   ....[134]....
        /*0d44*/ 	.word	0x000314b0


	//   ....[135]....
        /*0d48*/ 	.word	0x00031540


	//   ....[136]....
        /*0d4c*/ 	.word	0x00031590


	//   ....[137]....
        /*0d50*/ 	.word	0x000315e0


	//   ....[138]....
        /*0d54*/ 	.word	0x000318e0


	//   ....[139]....
        /*0d58*/ 	.word	0x00031bd0


	//   ....[140]....
        /*0d5c*/ 	.word	0x00031d50


	//   ....[141]....
        /*0d60*/ 	.word	0x00031da0


	//   ....[142]....
        /*0d64*/ 	.word	0x00031e70


	//   ....[143]....
        /*0d68*/ 	.word	0x00031f80


	//   ....[144]....
        /*0d6c*/ 	.word	0x00031fe0


	//   ....[145]....
        /*0d70*/ 	.word	0x000320f0


	//   ....[146]....
        /*0d74*/ 	.word	0x00032150


	//   ....[147]....
        /*0d78*/ 	.word	0x00032260


	//   ....[148]....
        /*0d7c*/ 	.word	0x000322c0


	//   ....[149]....
        /*0d80*/ 	.word	0x000323d0


	//   ....[150]....
        /*0d84*/ 	.word	0x00032430


	//   ....[151]....
        /*0d88*/ 	.word	0x00032540


	//   ....[152]....
        /*0d8c*/ 	.word	0x000325a0


	//   ....[153]....
        /*0d90*/ 	.word	0x000326b0


	//   ....[154]....
        /*0d94*/ 	.word	0x00032710


	//   ....[155]....
        /*0d98*/ 	.word	0x000327f0


	//   ....[156]....
        /*0d9c*/ 	.word	0x00032b60


	//   ....[157]....
        /*0da0*/ 	.word	0x00032c10


	//   ....[158]....
        /*0da4*/ 	.word	0x00032d90


	//   ....[159]....
        /*0da8*/ 	.word	0x00032e20


	//   ....[160]....
        /*0dac*/ 	.word	0x00032ea0


	//   ....[161]....
        /*0db0*/ 	.word	0x00032f20


	//   ....[162]....
        /*0db4*/ 	.word	0x00032fa0


	//   ....[163]....
        /*0db8*/ 	.word	0x00033030


	//   ....[164]....
        /*0dbc*/ 	.word	0x000330d0


	//   ....[165]....
        /*0dc0*/ 	.word	0x000331a0


	//   ....[166]....
        /*0dc4*/ 	.word	0x00033220


	//   ....[167]....
        /*0dc8*/ 	.word	0x000332a0


	//   ....[168]....
        /*0dcc*/ 	.word	0x00033320


	//   ....[169]....
        /*0dd0*/ 	.word	0x000333b0


	//   ....[170]....
        /*0dd4*/ 	.word	0x00033430


	//   ....[171]....
        /*0dd8*/ 	.word	0x000334e0


	//   ....[172]....
        /*0ddc*/ 	.word	0x00033530


	//   ....[173]....
        /*0de0*/ 	.word	0x000335f0


	//   ....[174]....
        /*0de4*/ 	.word	0x00033720


	//----- nvinfo : EIATTR_REG_RECONFIG
	.align		4
.L_839:
        /*0de8*/ 	.byte	0x01, 0x54
	.zero		2


	//----- nvinfo : EIATTR_SYSCALL_OFFSETS
	.align		4
        /*0dec*/ 	.byte	0x04, 0x46
        /*0dee*/ 	.short	(.L_841 - .L_840)


	//   ....[0]....
.L_840:
        /*0df0*/ 	.word	0x00001dc0


	//   ....[1]....
        /*0df4*/ 	.word	0x00001f10


	//   ....[2]....
        /*0df8*/ 	.word	0x0000b240


	//   ....[3]....
        /*0dfc*/ 	.word	0x0000b560


	//   ....[4]....
        /*0e00*/ 	.word	0x0002b520


	//   ....[5]....
        /*0e04*/ 	.word	0x0002b670


	//   ....[6]....
        /*0e08*/ 	.word	0x0002b760


	//   ....[7]....
        /*0e0c*/ 	.word	0x0002c0c0


	//----- nvinfo : EIATTR_MBARRIER_INSTR_OFFSETS
	.align		4
.L_841:
        /*0e10*/ 	.byte	0x04, 0x39
        /*0e12*/ 	.short	(.L_843 - .L_842)


	//   ....[0]....
.L_842:
        /*0e14*/ 	.word	0x000002d0
        /*0e18*/ 	.word	0x000000ff
        /*0e1c*/ 	.word	0x00036800
        /*0e20*/ 	.short	0x0100
        /*0e22*/ 	.byte	0x08
	.zero		1


	//   ....[1]....
        /*0e24*/ 	.word	0x000002e0
        /*0e28*/ 	.word	0x000000ff
        /*0e2c*/ 	.word	0x00036820
        /*0e30*/ 	.short	0x0100
        /*0e32*/ 	.byte	0x08
	.zero		1


	//   ....[2]....
        /*0e34*/ 	.word	0x000003d0
        /*0e38*/ 	.word	0x000000ff
        /*0e3c*/ 	.word	0x00036830
        /*0e40*/ 	.short	0x0100
        /*0e42*/ 	.byte	0x08
	.zero		1


	//   ....[3]....
        /*0e44*/ 	.word	0x000003e0
        /*0e48*/ 	.word	0x000000ff
        /*0e4c*/ 	.word	0x00036840
        /*0e50*/ 	.short	0x0100
        /*0e52*/ 	.byte	0x08
	.zero		1


	//   ....[4]....
        /*0e54*/ 	.word	0x000003f0
        /*0e58*/ 	.word	0x000000ff
        /*0e5c*/ 	.word	0x00036838
        /*0e60*/ 	.short	0x0100
        /*0e62*/ 	.byte	0x08
	.zero		1


	//   ....[5]....
        /*0e64*/ 	.word	0x00000400
        /*0e68*/ 	.word	0x000000ff
        /*0e6c*/ 	.word	0x00036848
        /*0e70*/ 	.short	0x0100
        /*0e72*/ 	.byte	0x08
	.zero		1


	//   ....[6]....
        /*0e74*/ 	.word	0x00000530
        /*0e78*/ 	.word	0x000000ff
        /*0e7c*/ 	.word	0x00036850
        /*0e80*/ 	.short	0x0100
        /*0e82*/ 	.byte	0x08
	.zero		1


	//   ....[7]....
        /*0e84*/ 	.word	0x00000540
        /*0e88*/ 	.word	0x000000ff
        /*0e8c*/ 	.word	0x00036860
        /*0e90*/ 	.short	0x0100
        /*0e92*/ 	.byte	0x08
	.zero		1


	//   ....[8]....
        /*0e94*/ 	.word	0x00000550
        /*0e98*/ 	.word	0x000000ff
        /*0e9c*/ 	.word	0x00036858
        /*0ea0*/ 	.short	0x0100
        /*0ea2*/ 	.byte	0x08
	.zero		1


	//   ....[9]....
        /*0ea4*/ 	.word	0x00000560
        /*0ea8*/ 	.word	0x000000ff
        /*0eac*/ 	.word	0x00036868
        /*0eb0*/ 	.short	0x0100
        /*0eb2*/ 	.byte	0x08
	.zero		1


	//   ....[10]....
        /*0eb4*/ 	.word	0x00000650
        /*0eb8*/ 	.word	0x000000ff
        /*0ebc*/ 	.word	0x00036870
        /*0ec0*/ 	.short	0x0100
        /*0ec2*/ 	.byte	0x06
	.zero		1


	//   ....[11]....
        /*0ec4*/ 	.word	0x00000660
        /*0ec8*/ 	.word	0x000000ff
        /*0ecc*/ 	.word	0x00036880
        /*0ed0*/ 	.short	0x0100
        /*0ed2*/ 	.byte	0x06
	.zero		1


	//   ....[12]....
        /*0ed4*/ 	.word	0x00000670
        /*0ed8*/ 	.word	0x000000ff
        /*0edc*/ 	.word	0x00036878
        /*0ee0*/ 	.short	0x0100
        /*0ee2*/ 	.byte	0x06
	.zero		1


	//   ....[13]....
        /*0ee4*/ 	.word	0x00000680
        /*0ee8*/ 	.word	0x000000ff
        /*0eec*/ 	.word	0x00036888
        /*0ef0*/ 	.short	0x0100
        /*0ef2*/ 	.byte	0x06
	.zero		1


	//   ....[14]....
        /*0ef4*/ 	.word	0x000007b0
        /*0ef8*/ 	.word	0x000000ff
        /*0efc*/ 	.word	0x00036890
        /*0f00*/ 	.short	0x0100
        /*0f02*/ 	.byte	0x08
	.zero		1


	//   ....[15]....
        /*0f04*/ 	.word	0x000007c0
        /*0f08*/ 	.word	0x000000ff
        /*0f0c*/ 	.word	0x000368a0
        /*0f10*/ 	.short	0x0100
        /*0f12*/ 	.byte	0x08
	.zero		1


	//   ....[16]....
        /*0f14*/ 	.word	0x000007d0
        /*0f18*/ 	.word	0x000000ff
        /*0f1c*/ 	.word	0x00036898
        /*0f20*/ 	.short	0x0100
        /*0f22*/ 	.byte	0x08
	.zero		1


	//   ....[17]....
        /*0f24*/ 	.word	0x000007e0
        /*0f28*/ 	.word	0x000000ff
        /*0f2c*/ 	.word	0x000368a8
        /*0f30*/ 	.short	0x0100
        /*0f32*/ 	.byte	0x08
	.zero		1


	//   ....[18]....
        /*0f34*/ 	.word	0x00000910
        /*0f38*/ 	.word	0x000000ff
        /*0f3c*/ 	.word	0x000368b0
        /*0f40*/ 	.short	0x0100
        /*0f42*/ 	.byte	0x08
	.zero		1


	//   ....[19]....
        /*0f44*/ 	.word	0x00000920
        /*0f48*/ 	.word	0x000000ff
        /*0f4c*/ 	.word	0x000368c0
        /*0f50*/ 	.short	0x0100
        /*0f52*/ 	.byte	0x08
	.zero		1


	//   ....[20]....
        /*0f54*/ 	.word	0x00000930
        /*0f58*/ 	.word	0x000000ff
        /*0f5c*/ 	.word	0x000368b8
        /*0f60*/ 	.short	0x0100
        /*0f62*/ 	.byte	0x08
	.zero		1


	//   ....[21]....
        /*0f64*/ 	.word	0x00000940
        /*0f68*/ 	.word	0x000000ff
        /*0f6c*/ 	.word	0x000368c8
        /*0f70*/ 	.short	0x0100
        /*0f72*/ 	.byte	0x08
	.zero		1


	//   ....[22]....
        /*0f74*/ 	.word	0x00003a70
        /*0f78*/ 	.word	0x0000002b
        /*0f7c*/ 	.word	0x00036890
        /*0f80*/ 	.short	0x010a
        /*0f82*/ 	.byte	0x3f
	.zero		1


	//   ....[23]....
        /*0f84*/ 	.word	0x00006df0
        /*0f88*/ 	.word	0x0000002b
        /*0f8c*/ 	.word	0x00036890
        /*0f90*/ 	.short	0x010a
        /*0f92*/ 	.byte	0x3f
	.zero		1


	//   ....[24]....
        /*0f94*/ 	.word	0x00009e80
        /*0f98*/ 	.word	0x0000002b
        /*0f9c*/ 	.word	0x00036890
        /*0fa0*/ 	.short	0x010a
        /*0fa2*/ 	.byte	0x3f
	.zero		1


	//   ....[25]....
        /*0fa4*/ 	.word	0x0000a250
        /*0fa8*/ 	.word	0x0000002c
        /*0fac*/ 	.word	0x00000000
        /*0fb0*/ 	.short	0x0101
        /*0fb2*/ 	.byte	0x3f
	.zero		1


	//   ....[26]....
        /*0fb4*/ 	.word	0x0000a290
        /*0fb8*/ 	.word	0x0000002b
        /*0fbc*/ 	.word	0x000368b0
        /*0fc0*/ 	.short	0x010a
        /*0fc2*/ 	.byte	0x3f
	.zero		1


	//   ....[27]....
        /*0fc4*/ 	.word	0x0000a900
        /*0fc8*/ 	.word	0x0000002b
        /*0fcc*/ 	.word	0x00000000
        /*0fd0*/ 	.short	0x0101
        /*0fd2*/ 	.byte	0x3f
	.zero		1


	//   ....[28]....
        /*0fd4*/ 	.word	0x0000b2c0
        /*0fd8*/ 	.word	0x00000010
        /*0fdc*/ 	.word	0x00036800
        /*0fe0*/ 	.short	0x010a
        /*0fe2*/ 	.byte	0x3f
	.zero		1


	//   ....[29]....
        /*0fe4*/ 	.word	0x0000b310
        /*0fe8*/ 	.word	0x00000010
        /*0fec*/ 	.word	0x00036800
        /*0ff0*/ 	.short	0x010a
        /*0ff2*/ 	.byte	0x3f
	.zero		1


	//   ....[30]....
        /*0ff4*/ 	.word	0x0000c770
        /*0ff8*/ 	.word	0x00000010
        /*0ffc*/ 	.word	0x00036800
        /*1000*/ 	.short	0x010a
        /*1002*/ 	.byte	0x3f
	.zero		1


	//   ....[31]....
        /*1004*/ 	.word	0x0000f930
        /*1008*/ 	.word	0x00000010
        /*100c*/ 	.word	0x00036800
        /*1010*/ 	.short	0x010a
        /*1012*/ 	.byte	0x3f
	.zero		1


	//   ....[32]....
        /*1014*/ 	.word	0x000123e0
        /*1018*/ 	.word	0x00000000
        /*101c*/ 	.word	0x00036830
        /*1020*/ 	.short	0x010a
        /*1022*/ 	.byte	0x3f
	.zero		1


	//   ....[33]....
        /*1024*/ 	.word	0x00012450
        /*1028*/ 	.word	0x00000000
        /*102c*/ 	.word	0x00036830
        /*1030*/ 	.short	0x010a
        /*1032*/ 	.byte	0x3f
	.zero		1


	//   ....[34]....
        /*1034*/ 	.word	0x000162b0
        /*1038*/ 	.word	0x00000000
        /*103c*/ 	.word	0x00000000
        /*1040*/ 	.short	0x0101
        /*1042*/ 	.byte	0x3f
	.zero		1


	//   ....[35]....
        /*1044*/ 	.word	0x00017b40
        /*1048*/ 	.word	0x0000000d
        /*104c*/ 	.word	0x00036830
        /*1050*/ 	.short	0x010a
        /*1052*/ 	.byte	0x3f
	.zero		1


	//   ....[36]....
        /*1054*/ 	.word	0x00017bc0
        /*1058*/ 	.word	0x0000000d
        /*105c*/ 	.word	0x00036830
        /*1060*/ 	.short	0x010a
        /*1062*/ 	.byte	0x3f
	.zero		1


	//   ....[37]....
        /*1064*/ 	.word	0x0001b2c0
        /*1068*/ 	.word	0x0000000b
        /*106c*/ 	.word	0x00036850
        /*1070*/ 	.short	0x010a
        /*1072*/ 	.byte	0x3f
	.zero		1


	//   ....[38]....
        /*1074*/ 	.word	0x0001b310
        /*1078*/ 	.word	0x0000000b
        /*107c*/ 	.word	0x00036850
        /*1080*/ 	.short	0x010a
        /*1082*/ 	.byte	0x3f
	.zero		1


	//   ....[39]....
        /*1084*/ 	.word	0x0001d1e0
        /*1088*/ 	.word	0x0000000d
        /*108c*/ 	.word	0x00000000
        /*1090*/ 	.short	0x0101
        /*1092*/ 	.byte	0x3f
	.zero		1


	//   ....[40]....
        /*1094*/ 	.word	0x0001d230
        /*1098*/ 	.word	0x0000000b
        /*109c*/ 	.word	0x00000000
        /*10a0*/ 	.short	0x0101
        /*10a2*/ 	.byte	0x3f
	.zero		1


	//   ....[41]....
        /*10a4*/ 	.word	0x0001d8a0
        /*10a8*/ 	.word	0x00000004
        /*10ac*/ 	.word	0x00036830
        /*10b0*/ 	.short	0x010a
        /*10b2*/ 	.byte	0x3f
	.zero		1


	//   ....[42]....
        /*10b4*/ 	.word	0x0001d920
        /*10b8*/ 	.word	0x00000004
        /*10bc*/ 	.word	0x00036830
        /*10c0*/ 	.short	0x010a
        /*10c2*/ 	.byte	0x3f
	.zero		1


	//   ....[43]....
        /*10c4*/ 	.word	0x00021020
        /*10c8*/ 	.word	0x0000000b
        /*10cc*/ 	.word	0x00036850
        /*10d0*/ 	.short	0x010a
        /*10d2*/ 	.byte	0x3f
	.zero		1


	//   ....[44]....
        /*10d4*/ 	.word	0x00021070
        /*10d8*/ 	.word	0x0000000b
        /*10dc*/ 	.word	0x00036850
        /*10e0*/ 	.short	0x010a
        /*10e2*/ 	.byte	0x3f
	.zero		1


	//   ....[45]....
        /*10e4*/ 	.word	0x00022750
        /*10e8*/ 	.word	0x0000000f
        /*10ec*/ 	.word	0x00000000
        /*10f0*/ 	.short	0x0101
        /*10f2*/ 	.byte	0x3f
	.zero		1


	//   ....[46]....
        /*10f4*/ 	.word	0x000227b0
        /*10f8*/ 	.word	0x0000000b
        /*10fc*/ 	.word	0x00000000
        /*1100*/ 	.short	0x0101
        /*1102*/ 	.byte	0x3f
	.zero		1


	//   ....[47]....
        /*1104*/ 	.word	0x00023310
        /*1108*/ 	.word	0x00000000
        /*110c*/ 	.word	0x00036850
        /*1110*/ 	.short	0x010a
        /*1112*/ 	.byte	0x3f
	.zero		1


	//   ....[48]....
        /*1114*/ 	.word	0x000233b0
        /*1118*/ 	.word	0x00000000
        /*111c*/ 	.word	0x00036850
        /*1120*/ 	.short	0x010a
        /*1122*/ 	.byte	0x3f
	.zero		1


	//   ....[49]....
        /*1124*/ 	.word	0x00023900
        /*1128*/ 	.word	0x0000000c
        /*112c*/ 	.word	0x00000000
        /*1130*/ 	.short	0x0101
        /*1132*/ 	.byte	0x3f
	.zero		1


	//   ....[50]....
        /*1134*/ 	.word	0x00025610
        /*1138*/ 	.word	0x00000003
        /*113c*/ 	.word	0x00000000
        /*1140*/ 	.short	0x0101
        /*1142*/ 	.byte	0x3f
	.zero		1


	//   ....[51]....
        /*1144*/ 	.word	0x00025ee0
        /*1148*/ 	.word	0x00000006
        /*114c*/ 	.word	0x00000000
        /*1150*/ 	.short	0x0101
        /*1152*/ 	.byte	0x3f
	.zero		1


	//   ....[52]....
        /*1154*/ 	.word	0x00029ba0
        /*1158*/ 	.word	0x00000012
        /*115c*/ 	.word	0x00036820
        /*1160*/ 	.short	0x010a
        /*1162*/ 	.byte	0x3f
	.zero		1


	//   ....[53]....
        /*1164*/ 	.word	0x00029c70
        /*1168*/ 	.word	0x00000005
        /*116c*/ 	.word	0x000368a0
        /*1170*/ 	.short	0x010a
        /*1172*/ 	.byte	0x3f
	.zero		1


	//   ....[54]....
        /*1174*/ 	.word	0x0002a0a0
        /*1178*/ 	.word	0x00000005
        /*117c*/ 	.word	0x000368c0
        /*1180*/ 	.short	0x010a
        /*1182*/ 	.byte	0x3f
	.zero		1


	//   ....[55]....
        /*1184*/ 	.word	0x0002a620
        /*1188*/ 	.word	0x00000006
        /*118c*/ 	.word	0x000368a0
        /*1190*/ 	.short	0x010a
        /*1192*/ 	.byte	0x3f
	.zero		1


	//   ....[56]....
        /*1194*/ 	.word	0x0002aa40
        /*1198*/ 	.word	0x00000006
        /*119c*/ 	.word	0x000368c0
        /*11a0*/ 	.short	0x010a
        /*11a2*/ 	.byte	0x3f
	.zero		1


	//   ....[57]....
        /*11a4*/ 	.word	0x0002bb70
        /*11a8*/ 	.word	0x00000000
        /*11ac*/ 	.word	0x00036840
        /*11b0*/ 	.short	0x010a
        /*11b2*/ 	.byte	0x3f
	.zero		1


	//   ....[58]....
        /*11b4*/ 	.word	0x0002cae0
        /*11b8*/ 	.word	0x00000012
        /*11bc*/ 	.word	0x00036800
        /*11c0*/ 	.short	0x0107
        /*11c2*/ 	.byte	0x3f
	.zero		1


	//   ....[59]....
        /*11c4*/ 	.word	0x0002cbe0
        /*11c8*/ 	.word	0x00000012
        /*11cc*/ 	.word	0x00036800
        /*11d0*/ 	.short	0x0101
        /*11d2*/ 	.byte	0x3f
	.zero		1


	//   ....[60]....
        /*11d4*/ 	.word	0x0002cc00
        /*11d8*/ 	.word	0x00000012
        /*11dc*/ 	.word	0x00036820
        /*11e0*/ 	.short	0x010a
        /*11e2*/ 	.byte	0x3f
	.zero		1


	//   ....[61]....
        /*11e4*/ 	.word	0x0002cfc0
        /*11e8*/ 	.word	0x00000003
        /*11ec*/ 	.word	0x00036840
        /*11f0*/ 	.short	0x010a
        /*11f2*/ 	.byte	0x3f
	.zero		1


	//   ....[62]....
        /*11f4*/ 	.word	0x0002d450
        /*11f8*/ 	.word	0x00000002
        /*11fc*/ 	.word	0x00036860
        /*1200*/ 	.short	0x010a
        /*1202*/ 	.byte	0x3f
	.zero		1


	//   ....[63]....
        /*1204*/ 	.word	0x0002dbf0
        /*1208*/ 	.word	0x00000003
        /*120c*/ 	.word	0x00036840
        /*1210*/ 	.short	0x010a
        /*1212*/ 	.byte	0x3f
	.zero		1


	//   ....[64]....
        /*1214*/ 	.word	0x0002e080
        /*1218*/ 	.word	0x00000002
        /*121c*/ 	.word	0x00036860
        /*1220*/ 	.short	0x010a
        /*1222*/ 	.byte	0x3f
	.zero		1


	//   ....[65]....
        /*1224*/ 	.word	0x0002e780
        /*1228*/ 	.word	0x00000003
        /*122c*/ 	.word	0x00036840
        /*1230*/ 	.short	0x010a
        /*1232*/ 	.byte	0x3f
	.zero		1


	//   ....[66]....
        /*1234*/ 	.word	0x0002ec00
        /*1238*/ 	.word	0x00000002
        /*123c*/ 	.word	0x00036860
        /*1240*/ 	.short	0x010a
        /*1242*/ 	.byte	0x3f
	.zero		1


	//   ....[67]....
        /*1244*/ 	.word	0x0002f2a0
        /*1248*/ 	.word	0x00000000
        /*124c*/ 	.word	0x00036860
        /*1250*/ 	.short	0x010a
        /*1252*/ 	.byte	0x3f
	.zero		1


	//   ....[68]....
        /*1254*/ 	.word	0x00030a30
        /*1258*/ 	.word	0x00000000
        /*125c*/ 	.word	0x00036820
        /*1260*/ 	.short	0x010a
        /*1262*/ 	.byte	0x3f
	.zero		1


	//   ....[69]....
        /*1264*/ 	.word	0x00030c30
        /*1268*/ 	.word	0x00000006
        /*126c*/ 	.word	0x00000000
        /*1270*/ 	.short	0x010a
        /*1272*/ 	.byte	0x3f
	.zero		1


	//   ....[70]....
        /*1274*/ 	.word	0x00030c60
        /*1278*/ 	.word	0x00000007
        /*127c*/ 	.word	0x00000000
        /*1280*/ 	.short	0x010a
        /*1282*/ 	.byte	0x3f
	.zero		1


	//   ....[71]....
        /*1284*/ 	.word	0x00030cc0
        /*1288*/ 	.word	0x00000004
        /*128c*/ 	.word	0x00000000
        /*1290*/ 	.short	0x010a
        /*1292*/ 	.byte	0x3f
	.zero		1


	//   ....[72]....
        /*1294*/ 	.word	0x00030cf0
        /*1298*/ 	.word	0x00000003
        /*129c*/ 	.word	0x00000000
        /*12a0*/ 	.short	0x010a
        /*12a2*/ 	.byte	0x3f
	.zero		1


	//   ....[73]....
        /*12a4*/ 	.word	0x00030d50
        /*12a8*/ 	.word	0x0000002b
        /*12ac*/ 	.word	0x00036890
        /*12b0*/ 	.short	0x010a
        /*12b2*/ 	.byte	0x3f
	.zero		1


	//   ....[74]....
        /*12b4*/ 	.word	0x00030da0
        /*12b8*/ 	.word	0x0000002b
        /*12bc*/ 	.word	0x00036890
        /*12c0*/ 	.short	0x010a
        /*12c2*/ 	.byte	0x3f
	.zero		1


	//   ....[75]....
        /*12c4*/ 	.word	0x00030df0
        /*12c8*/ 	.word	0x0000002b
        /*12cc*/ 	.word	0x00036890
        /*12d0*/ 	.short	0x010a
        /*12d2*/ 	.byte	0x3f
	.zero		1


	//   ....[76]....
        /*12d4*/ 	.word	0x00030e40
        /*12d8*/ 	.word	0x0000002b
        /*12dc*/ 	.word	0x000368b0
        /*12e0*/ 	.short	0x010a
        /*12e2*/ 	.byte	0x3f
	.zero		1


	//   ....[77]....
        /*12e4*/ 	.word	0x00031220
        /*12e8*/ 	.word	0x00000010
        /*12ec*/ 	.word	0x00036800
        /*12f0*/ 	.short	0x010a
        /*12f2*/ 	.byte	0x3f
	.zero		1


	//   ....[78]....
        /*12f4*/ 	.word	0x00031620
        /*12f8*/ 	.word	0x00000010
        /*12fc*/ 	.word	0x00036800
        /*1300*/ 	.short	0x010a
        /*1302*/ 	.byte	0x3f
	.zero		1


	//   ....[79]....
        /*1304*/ 	.word	0x00031670
        /*1308*/ 	.word	0x00000000
        /*130c*/ 	.word	0x00036830
        /*1310*/ 	.short	0x010a
        /*1312*/ 	.byte	0x3f
	.zero		1


	//   ....[80]....
        /*1314*/ 	.word	0x000316c0
        /*1318*/ 	.word	0x0000000d
        /*131c*/ 	.word	0x00036830
        /*1320*/ 	.short	0x010a
        /*1322*/ 	.byte	0x3f
	.zero		1


	//   ....[81]....
        /*1324*/ 	.word	0x00031710
        /*1328*/ 	.word	0x0000000b
        /*132c*/ 	.word	0x00036850
        /*1330*/ 	.short	0x010a
        /*1332*/ 	.byte	0x3f
	.zero		1


	//   ....[82]....
        /*1334*/ 	.word	0x00031760
        /*1338*/ 	.word	0x00000004
        /*133c*/ 	.word	0x00036830
        /*1340*/ 	.short	0x010a
        /*1342*/ 	.byte	0x3f
	.zero		1


	//   ....[83]....
        /*1344*/ 	.word	0x000317b0
        /*1348*/ 	.word	0x0000000b
        /*134c*/ 	.word	0x00036850
        /*1350*/ 	.short	0x010a
        /*1352*/ 	.byte	0x3f
	.zero		1


	//   ....[84]....
        /*1354*/ 	.word	0x00031800
        /*1358*/ 	.word	0x00000000
        /*135c*/ 	.word	0x00036850
        /*1360*/ 	.short	0x010a
        /*1362*/ 	.byte	0x3f
	.zero		1


	//   ....[85]....
        /*1364*/ 	.word	0x000319b0
        /*1368*/ 	.word	0x00000012
        /*136c*/ 	.word	0x00036820
        /*1370*/ 	.short	0x010a
        /*1372*/ 	.byte	0x3f
	.zero		1


	//   ....[86]....
        /*1374*/ 	.word	0x00031a00
        /*1378*/ 	.word	0x00000005
        /*137c*/ 	.word	0x000368a0
        /*1380*/ 	.short	0x010a
        /*1382*/ 	.byte	0x3f
	.zero		1


	//   ....[87]....
        /*1384*/ 	.word	0x00031a50
        /*1388*/ 	.word	0x00000005
        /*138c*/ 	.word	0x000368c0
        /*1390*/ 	.short	0x010a
        /*1392*/ 	.byte	0x3f
	.zero		1


	//   ....[88]....
        /*1394*/ 	.word	0x00031aa0
        /*1398*/ 	.word	0x00000006
        /*139c*/ 	.word	0x000368a0
        /*13a0*/ 	.short	0x010a
        /*13a2*/ 	.byte	0x3f
	.zero		1


	//   ....[89]....
        /*13a4*/ 	.word	0x00031af0
        /*13a8*/ 	.word	0x00000006
        /*13ac*/ 	.word	0x000368c0
        /*13b0*/ 	.short	0x010a
        /*13b2*/ 	.byte	0x3f
	.zero		1


	//   ....[90]....
        /*13b4*/ 	.word	0x00031c90
        /*13b8*/ 	.word	0x00000000
        /*13bc*/ 	.word	0x00036840
        /*13c0*/ 	.short	0x010a
        /*13c2*/ 	.byte	0x3f
	.zero		1


	//   ....[91]....
        /*13c4*/ 	.word	0x00032870
        /*13c8*/ 	.word	0x00000012
        /*13cc*/ 	.word	0x00036820
        /*13d0*/ 	.short	0x010a
        /*13d2*/ 	.byte	0x3f
	.zero		1


	//   ....[92]....
        /*13d4*/ 	.word	0x000328c0
        /*13d8*/ 	.word	0x00000003
        /*13dc*/ 	.word	0x00036840
        /*13e0*/ 	.short	0x010a
        /*13e2*/ 	.byte	0x3f
	.zero		1


	//   ....[93]....
        /*13e4*/ 	.word	0x00032910
        /*13e8*/ 	.word	0x00000002
        /*13ec*/ 	.word	0x00036860
        /*13f0*/ 	.short	0x010a
        /*13f2*/ 	.byte	0x3f
	.zero		1


	//   ....[94]....
        /*13f4*/ 	.word	0x00032960
        /*13f8*/ 	.word	0x00000003
        /*13fc*/ 	.word	0x00036840
        /*1400*/ 	.short	0x010a
        /*1402*/ 	.byte	0x3f
	.zero		1


	//   ....[95]....
        /*1404*/ 	.word	0x000329b0
        /*1408*/ 	.word	0x00000002
        /*140c*/ 	.word	0x00036860
        /*1410*/ 	.short	0x010a
        /*1412*/ 	.byte	0x3f
	.zero		1


	//   ....[96]....
        /*1414*/ 	.word	0x00032a00
        /*1418*/ 	.word	0x00000003
        /*141c*/ 	.word	0x00036840
        /*1420*/ 	.short	0x010a
        /*1422*/ 	.byte	0x3f
	.zero		1


	//   ....[97]....
        /*1424*/ 	.word	0x00032a50
        /*1428*/ 	.word	0x00000002
        /*142c*/ 	.word	0x00036860
        /*1430*/ 	.short	0x010a
        /*1432*/ 	.byte	0x3f
	.zero		1


	//   ....[98]....
        /*1434*/ 	.word	0x00032aa0
        /*1438*/ 	.word	0x00000000
        /*143c*/ 	.word	0x00036860
        /*1440*/ 	.short	0x010a
        /*1442*/ 	.byte	0x3f
	.zero		1


	//   ....[99]....
        /*1444*/ 	.word	0x00033640
        /*1448*/ 	.word	0x00000000
        /*144c*/ 	.word	0x00036820
        /*1450*/ 	.short	0x010a
        /*1452*/ 	.byte	0x3f
	.zero		1


	//   ....[100]....
        /*1454*/ 	.word	0x000337e0
        /*1458*/ 	.word	0x00000006
        /*145c*/ 	.word	0x00000000
        /*1460*/ 	.short	0x010a
        /*1462*/ 	.byte	0x3f
	.zero		1


	//   ....[101]....
        /*1464*/ 	.word	0x00033830
        /*1468*/ 	.word	0x00000007
        /*146c*/ 	.word	0x00000000
        /*1470*/ 	.short	0x010a
        /*1472*/ 	.byte	0x3f
	.zero		1


	//   ....[102]....
        /*1474*/ 	.word	0x00033880
        /*1478*/ 	.word	0x00000004
        /*147c*/ 	.word	0x00000000
        /*1480*/ 	.short	0x010a
        /*1482*/ 	.byte	0x3f
	.zero		1


	//----- nvinfo : EIATTR_NUM_MBARRIERS
	.align		4
.L_843:
        /*1484*/ 	.byte	0x03, 0x38
        /*1486*/ 	.short	0x0016


	//----- nvinfo : EIATTR_EXIT_INSTR_OFFSETS
	.align		4
        /*1488*/ 	.byte	0x04, 0x1c
        /*148a*/ 	.short	(.L_845 - .L_844)


	//   ....[0]....
.L_844:
        /*148c*/ 	.word	0x00030d40


	//----- nvinfo : EIATTR_MAX_THREADS
	.align		4
.L_845:
        /*1490*/ 	.byte	0x04, 0x05
        /*1492*/ 	.short	(.L_847 - .L_846)
.L_846:
        /*1494*/ 	.word	0x00000180
        /*1498*/ 	.word	0x00000001
        /*149c*/ 	.word	0x00000001


	//----- nvinfo : EIATTR_CRS_STACK_SIZE
	.align		4
.L_847:
        /*14a0*/ 	.byte	0x04, 0x1e
        /*14a2*/ 	.short	(.L_849 - .L_848)
.L_848:
        /*14a4*/ 	.word	0x00000000


	//----- nvinfo : EIATTR_CBANK_PARAM_SIZE
	.align		4
.L_849:
        /*14a8*/ 	.byte	0x03, 0x19
        /*14aa*/ 	.short	0x0af0


	//----- nvinfo : EIATTR_PARAM_CBANK
	.align		4
        /*14ac*/ 	.byte	0x04, 0x0a
        /*14ae*/ 	.short	(.L_851 - .L_850)
	.align		4
.L_850:
        /*14b0*/ 	.word	index@(.nv.constant0._ZN7cutlass13device_kernelIN5flash11enable_sm90INS1_16FlashAttnFwdSm90INS1_25CollectiveMainloopFwdSm90ILi2EN4cute5tupleIJNS5_1CILi1EEES8_S8_EEENS6_IJNS7_ILi128EEENS7_ILi112EEENS7_ILi192EEEEEELi192ENS_6half_tEfNS_4arch4Sm90ELb1ELb0ELb1ELb1ELb0ELb1ELb0ELb1ELb1ELb1ELb1ELb0EEENS1_21CollectiveEpilogueFwdINS6_IJSA_SC_SB_EEES9_SE_SG_Li256ELb1ELb1ELb1ELb0EEENS1_36VarlenDynamicPersistentTileSchedulerILi128ELi112ELi256ELi128ELb1ELb1ELb1ELb1ELb1ELb1EEEEEEEEEvNT_6ParamsE)
        /*14b4*/ 	.short	0x0210
        /*14b6*/ 	.short	0x0af0


	//----- nvinfo : EIATTR_SW_WAR
	.align		4
.L_851:
        /*14b8*/ 	.byte	0x04, 0x36
        /*14ba*/ 	.short	(.L_853 - .L_852)
.L_852:
        /*14bc*/ 	.word	0x00000008
.L_853:


//--------------------- .nv.info._ZN7cutlass13device_kernelIN5flash11enable_sm90INS1_16FlashAttnFwdSm90INS1_25CollectiveMainloopFwdSm90ILi2EN4cute5tupleIJNS5_1CILi1EEES8_S8_EEENS6_IJNS7_ILi128EEENS7_ILi176EEESA_EEELi128ENS_6half_tEfNS_4arch4Sm90ELb0ELb0ELb1ELb0ELb0ELb0ELb0ELb1ELb1ELb1ELb1ELb0EEENS1_21CollectiveEpilogueFwdINS6_IJSA_SA_SB_EEES9_SD_SF_Li256ELb0ELb1ELb1ELb0EEENS1_19SingleTileSchedulerILb0ELb1ELb1ELi128EEEEEEEEEvNT_6ParamsE --------------------------
	.section	.nv.info._ZN7cutlass13device_kernelIN5flash11enable_sm90INS1_16FlashAttnFwdSm90INS1_25CollectiveMainloopFwdSm90ILi2EN4cute5tupleIJNS5_1CILi1EEES8_S8_EEENS6_IJNS7_ILi128EEENS7_ILi176EEESA_EEELi128ENS_6half_tEfNS_4arch4Sm90ELb0ELb0ELb1ELb0ELb0ELb0ELb0ELb1ELb1ELb1ELb1ELb0EEENS1_21CollectiveEpilogueFwdINS6_IJSA_SA_SB_EEES9_SD_SF_Li256ELb0ELb1ELb1ELb0EEENS1_19SingleTileSchedulerILb0ELb1ELb1ELi128EEEEEEEEEvNT_6ParamsE,"",@"SHT_CUDA_INFO"
	.sectionflags	@""
	.align	4


	//----- nvinfo : EIATTR_CUDA_API_VERSION
	.align		4
        /*0000*/ 	.byte	0x04, 0x37
        /*0002*/ 	.short	(.L_855 - .L_854)
.L_854:
        /*0004*/ 	.word	0x00000082


	//----- nvinfo : EIATTR_KPARAM_INFO
	.align		4
.L_855:
        /*0008*/ 	.byte	0x04, 0x17
        /*000a*/ 	.short	(.L_857 - .L_856)
.L_856:
        /*000c*/ 	.word	0x00000000
        /*0010*/ 	.short	0x0000
        /*0012*/ 	.short	0x0070
        /*0014*/ 	.byte	0x00, 0xf0, 0x01, 0x28


	//----- nvinfo : EIATTR_SPARSE_MMA_MASK
	.align		4
.L_857:
        /*0018*/ 	.byte	0x03, 0x50
        /*001a*/ 	.short	0x0000


	//----- nvinfo : EIATTR_MAXREG_COUNT
	.align		4
        /*001c*/ 	.byte	0x03, 0x1b
        /*001e*/ 	.short	0x00a8


	//----- nvinfo : EIATTR_NUM_BARRIERS
	.align		4
        /*0020*/ 	.byte	0x02, 0x4c
        /*0022*/ 	.byte	0x10
	.zero		1


	//----- nvinfo : EIATTR_EXTERNS
	.align		4
        /*0024*/ 	.byte	0x04, 0x0f
        /*0026*/ 	.short	(.L_859 - .L_858)


	//   ....[0]....
	.align		4
.L_858:
        /*0028*/ 	.word	index@(__assertfail)


	//----- nvinfo : EIATTR_ANNOTATIONS
	.align		4
.L_859:
        /*002c*/ 	.byte	0x04, 0x55
        /*002e*/ 	.short	(.L_861 - .L_860)


	//   ....[0]....
.L_860:
        /* <DEDUP_REMOVED lines=9> */


	//----- nvinfo : EIATTR_MERCURY_ISA_VERSION
	.align		4
.L_861:
        /*00a8*/ 	.byte	0x03, 0x5f
        /*00aa*/ 	.short	0x0101


	//----- nvinfo : EIATTR_INT_WARP_WIDE_INSTR_OFFSETS
	.align		4
        /*00ac*/ 	.byte	0x04, 0x31
        /*00ae*/ 	.short	(.L_863 - .L_862)


	//   ....[0]....
.L_862:
        /*00b0*/ 	.word	0x00000130


	//   ....[1]....
        /*00b4*/ 	.word	0x00000170


	//   ....[2]....
        /*00b8*/ 	.word	0x000001e0


	//----- nvinfo : EIATTR_COOP_GROUP_MASK_REGIDS
	.align		4
.L_863:
        /*00bc*/ 	.byte	0x04, 0x29
        /*00be*/ 	.short	(.L_865 - .L_864)


	//   ....[0]....
.L_864:
        /*00c0*/ 	.word	0xffffffff


	//   ....[1]....
        /*00c4*/ 	.word	0xffffffff


	//   ....[2]....
        /*00c8*/ 	.word	0xffffffff


	//   ....[3]....
        /*00cc*/ 	.word	0xffffffff


	//   ....[4]....
        /*00d0*/ 	.word	0xffffffff


	//   ....[5]....
        /*00d4*/ 	.word	0xffffffff


	//   ....[6]....
        /*00d8*/ 	.word	0xffffffff


	//   ....[7]....
        /*00dc*/ 	.word	0xffffffff


	//   ....[8]....
        /*00e0*/ 	.word	0xffffffff


	//   ....[9]....
        /*00e4*/ 	.word	0xffffffff


	//   ....[10]....
        /*00e8*/ 	.word	0xffffffff


	//   ....[11]....
        /*00ec*/ 	.word	0xffffffff


	//   ....[12]....
        /*00f0*/ 	.word	0xffffffff


	//   ....[13]....
        /*00f4*/ 	.word	0xffffffff


	//   ....[14]....
        /*00f8*/ 	.word	0xffffffff


	//   ....[15]....
        /*00fc*/ 	.word	0xffffffff


	//   ....[16]....
        /*0100*/ 	.word	0xffffffff


	//   ....[17]....
        /*0104*/ 	.word	0xffffffff


	//   ....[18]....
        /*0108*/ 	.word	0xffffffff


	//   ....[19]....
        /*010c*/ 	.word	0xffffffff


	//   ....[20]....
        /*0110*/ 	.word	0xffffffff


	//   ....[21]....
        /*0114*/ 	.word	0xffffffff


	//   ....[22]....
        /*0118*/ 	.word	0xffffffff


	//   ....[23]....
        /*011c*/ 	.word	0xffffffff


	//   ....[24]....
        /*0120*/ 	.word	0xffffffff


	//   ....[25]....
        /*0124*/ 	.word	0xffffffff


	//   ....[26]....
        /*0128*/ 	.word	0xffffffff


	//   ....[27]....
        /*012c*/ 	.word	0xffffffff


	//   ....[28]....
        /*0130*/ 	.word	0xffffffff


	//   ....[29]....
        /*0134*/ 	.word	0xffffffff


	//   ....[30]....
        /*0138*/ 	.word	0xffffffff


	//   ....[31]....
        /*013c*/ 	.word	0xffffffff


	//   ....[32]....
        /*0140*/ 	.word	0xffffffff


	//   ....[33]....
        /*0144*/ 	.word	0xffffffff


	//   ....[34]....
        /*0148*/ 	.word	0xffffffff


	//   ....[35]....
        /*014c*/ 	.word	0xffffffff


	//   ....[36]....
        /*0150*/ 	.word	0xffffffff


	//   ....[37]....
        /*0154*/ 	.word	0xffffffff


	//   ....[38]....
        /*0158*/ 	.word	0xffffffff


	//   ....[39]....
        /*015c*/ 	.word	0xffffffff


	//   ....[40]....
        /*0160*/ 	.word	0xffffffff


	//   ....[41]....
        /*0164*/ 	.word	0xffffffff


	//   ....[42]....
        /*0168*/ 	.word	0xffffffff


	//   ....[43]....
        /*016c*/ 	.word	0xffffffff


	//   ....[44]....
        /*0170*/ 	.word	0xffffffff


	//   ....[45]....
        /*0174*/ 	.word	0xffffffff


	//   ....[46]....
        /*0178*/ 	.word	0xffffffff


	//   ....[47]....
        /*017c*/ 	.word	0x0500000f


	//   ....[48]....
        /*0180*/ 	.word	0x0500000f


	//   ....[49]....
        /*0184*/ 	.word	0x0500000f


	//   ....[50]....
        /*0188*/ 	.word	0x0500000f


	//   ....[51]....
        /*018c*/ 	.word	0x0500000f


	//   ....[52]....
        /*0190*/ 	.word	0x0500000f


	//   ....[53]....
        /*0194*/ 	.word	0x0500000f


	//   ....[54]....
        /*0198*/ 	.word	0x0500000f


	//   ....[55]....
        /*019c*/ 	.word	0x0500000f


	//   ....[56]....
        /*01a0*/ 	.word	0x0500000f


	//   ....[57]....
        /*01a4*/ 	.word	0x0500000f


	//   ....[58]....
        /*01a8*/ 	.word	0x0500000f


	//   ....[59]....
        /*01ac*/ 	.word	0x0500000f


	//   ....[60]....
        /*01b0*/ 	.word	0x0500000f


	//   ....[61]....
        /*01b4*/ 	.word	0x0500000f


	//   ....[62]....
        /*01b8*/ 	.word	0x0500000f


	//   ....[63]....
        /*01bc*/ 	.word	0x0500000f


	//   ....[64]....
        /*01c0*/ 	.word	0x0500000f


	//----- nvinfo : EIATTR_COOP_GROUP_INSTR_OFFSETS
	.align		4
.L_865:
        /*01c4*/ 	.byte	0x04, 0x28
        /*01c6*/ 	.short	(.L_867 - .L_866)


	//   ....[0]....
.L_866:
        /*01c8*/ 	.word	0x00000070


	//   ....[1]....
        /*01cc*/ 	.word	0x00000140


	//   ....[2]....
        /*01d0*/ 	.word	0x00000190


	//   ....[3]....
        /*01d4*/ 	.word	0x000003c0


	//   ....[4]....
        /*01d8*/ 	.word	0x00000520


	//   ....[5]....
        /*01dc*/ 	.word	0x00000640


	//   ....[6]....
        /*01e0*/ 	.word	0x000007a0


	//   ....[7]....
        /*01e4*/ 	.word	0x00001160


	//   ....[8]....
        /*01e8*/ 	.word	0x000050a0


	//   ....[9]....
        /*01ec*/ 	.word	0x000050e0


	//   ....[10]....
        /*01f0*/ 	.word	0x000058a0


	//   ....[11]....
        /*01f4*/ 	.word	0x000058f0


	//   ....[12]....
        /*01f8*/ 	.word	0x0000a240


	//   ....[13]....
        /*01fc*/ 	.word	0x0000a2a0


	//   ....[14]....
        /*0200*/ 	.word	0x0000ad70


	//   ....[15]....
        /*0204*/ 	.word	0x0000add0


	//   ....[16]....
        /*0208*/ 	.word	0x0000c4c0


	//   ....[17]....
        /*020c*/ 	.word	0x0000c500


	//   ....[18]....
        /*0210*/ 	.word	0x0000c580


	//   ....[19]....
        /*0214*/ 	.word	0x0000c5c0


	//   ....[20]....
        /*0218*/ 	.word	0x0000d630


	//   ....[21]....
        /*021c*/ 	.word	0x0000d670


	//   ....[22]....
        /*0220*/ 	.word	0x0000d6b0


	//   ....[23]....
        /*0224*/ 	.word	0x0000d6e0


	//   ....[24]....
        /*0228*/ 	.word	0x0000d710


	//   ....[25]....
        /*022c*/ 	.word	0x0000d720


	//   ....[26]....
        /*0230*/ 	.word	0x0000dd70


	//   ....[27]....
        /*0234*/ 	.word	0x0000dd80


	//   ....[28]....
        /*0238*/ 	.word	0x0000e7f0


	//   ....[29]....
        /*023c*/ 	.word	0x0000f250


	//   ....[30]....
        /*0240*/ 	.word	0x0000fbd0


	//   ....[31]....
        /*0244*/ 	.word	0x0000fbe0


	//   ....[32]....
        /*0248*/ 	.word	0x0000fbf0


	//   ....[33]....
        /*024c*/ 	.word	0x0000fc40


	//   ....[34]....
        /*0250*/ 	.word	0x0000fcd0


	//   ....[35]....
        /*0254*/ 	.word	0x0000fce0


	//   ....[36]....
        /*0258*/ 	.word	0x0000fd70


	//   ....[37]....
        /*025c*/ 	.word	0x0000fda0


	//   ....[38]....
        /*0260*/ 	.word	0x0000fe00


	//   ....[39]....
        /*0264*/ 	.word	0x0000fe30


	//   ....[40]....
        /*0268*/ 	.word	0x0000feb0


	//   ....[41]....
        /*026c*/ 	.word	0x0000fee0


	//   ....[42]....
        /*0270*/ 	.word	0x0000ff40


	//   ....[43]....
        /*0274*/ 	.word	0x0000ff80


	//   ....[44]....
        /*0278*/ 	.word	0x00010000


	//   ....[45]....
        /*027c*/ 	.word	0x00010040


	//   ....[46]....
        /*0280*/ 	.word	0x00012050


	//   ....[47]....
        /*0284*/ 	.word	0x00012510


	//   ....[48]....
        /*0288*/ 	.word	0x00012690


	//   ....[49]....
        /*028c*/ 	.word	0x000126e0


	//   ....[50]....
        /*0290*/ 	.word	0x00012810


	//   ....[51]....
        /*0294*/ 	.word	0x00012880


	//   ....[52]....
        /*0298*/ 	.word	0x00012970


	//   ....[53]....
        /*029c*/ 	.word	0x000129e0


	//   ....[54]....
        /*02a0*/ 	.word	0x00012ad0


	//   ....[55]....
        /*02a4*/ 	.word	0x00012b40


	//   ....[56]....
        /*02a8*/ 	.word	0x00012c30


	//   ....[57]....
        /*02ac*/ 	.word	0x00012ca0


	//   ....[58]....
        /*02b0*/ 	.word	0x00012d90


	//   ....[59]....
        /*02b4*/ 	.word	0x00012e00


	//   ....[60]....
        /*02b8*/ 	.word	0x00012ef0


	//   ....[61]....
        /*02bc*/ 	.word	0x00012f50


	//   ....[62]....
        /*02c0*/ 	.word	0x00013030


	//   ....[63]....
        /*02c4*/ 	.word	0x00013080


	//   ....[64]....
        /*02c8*/ 	.word	0x00013480


	//----- nvinfo : EIATTR_REG_RECONFIG
	.align		4
.L_867:
        /*02cc*/ 	.byte	0x01, 0x54
	.zero		2


	//----- nvinfo : EIATTR_SYSCALL_OFFSETS
	.align		4
        /*02d0*/ 	.byte	0x04, 0x46
        /*02d2*/ 	.short	(.L_869 - .L_868)


	//   ....[0]....
.L_868:
        /*02d4*/ 	.word	0x00001340


	//   ....[1]....
        /*02d8*/ 	.word	0x0000eed0


	//   ....[2]....
        /*02dc*/ 	.word	0x0000f010


	//   ....[3]....
        /*02e0*/ 	.word	0x0000f100


	//   ....[4]....
        /*02e4*/ 	.word	0x0000f7f0


	//----- nvinfo : EIATTR_MBARRIER_INSTR_OFFSETS
	.align		4
.L_869:
        /*02e8*/ 	.byte	0x04, 0x39
        /*02ea*/ 	.short	(.L_871 - .L_870)


	//   ....[0]....
.L_870:
        /*02ec*/ 	.word	0x00000270
        /*02f0*/ 	.word	0x000000ff
        /*02f4*/ 	.word	0x00034800
        /*02f8*/ 	.short	0x0100
        /*02fa*/ 	.byte	0x08
	.zero		1


	//   ....[1]....
        /*02fc*/ 	.word	0x00000280
        /*0300*/ 	.word	0x000000ff
        /*0304*/ 	.word	0x00034820
        /*0308*/ 	.short	0x0100
        /*030a*/ 	.byte	0x08
	.zero		1


	//   ....[2]....
        /*030c*/ 	.word	0x00000370
        /*0310*/ 	.word	0x000000ff
        /*0314*/ 	.word	0x00034830
        /*0318*/ 	.short	0x0100
        /*031a*/ 	.byte	0x08
	.zero		1


	//   ....[3]....
        /*031c*/ 	.word	0x00000380
        /*0320*/ 	.word	0x000000ff
        /*0324*/ 	.word	0x00034840
        /*0328*/ 	.short	0x0100
        /*032a*/ 	.byte	0x08
	.zero		1


	//   ....[4]....
        /*032c*/ 	.word	0x00000390
        /*0330*/ 	.word	0x000000ff
        /*0334*/ 	.word	0x00034838
        /*0338*/ 	.short	0x0100
        /*033a*/ 	.byte	0x08
	.zero		1


	//   ....[5]....
        /*033c*/ 	.word	0x000003a0
        /*0340*/ 	.word	0x000000ff
        /*0344*/ 	.word	0x00034848
        /*0348*/ 	.short	0x0100
        /*034a*/ 	.byte	0x08
	.zero		1


	//   ....[6]....
        /*034c*/ 	.word	0x000004d0
        /*0350*/ 	.word	0x000000ff
        /*0354*/ 	.word	0x00034850
        /*0358*/ 	.short	0x0100
        /*035a*/ 	.byte	0x08
	.zero		1


	//   ....[7]....
        /*035c*/ 	.word	0x000004e0
        /*0360*/ 	.word	0x000000ff
        /*0364*/ 	.word	0x00034860
        /*0368*/ 	.short	0x0100
        /*036a*/ 	.byte	0x08
	.zero		1


	//   ....[8]....
        /*036c*/ 	.word	0x000004f0
        /*0370*/ 	.word	0x000000ff
        /*0374*/ 	.word	0x00034858
        /*0378*/ 	.short	0x0100
        /*037a*/ 	.byte	0x08
	.zero		1


	//   ....[9]....
        /*037c*/ 	.word	0x00000500
        /*0380*/ 	.word	0x000000ff
        /*0384*/ 	.word	0x00034868
        /*0388*/ 	.short	0x0100
        /*038a*/ 	.byte	0x08
	.zero		1


	//   ....[10]....
        /*038c*/ 	.word	0x000005f0
        /*0390*/ 	.word	0x000000ff
        /*0394*/ 	.word	0x00034870
        /*0398*/ 	.short	0x0100
        /*039a*/ 	.byte	0x06
	.zero		1


	//   ....[11]....
        /*039c*/ 	.word	0x00000600
        /*03a0*/ 	.word	0x000000ff
        /*03a4*/ 	.word	0x00034880
        /*03a8*/ 	.short	0x0100
        /*03aa*/ 	.byte	0x06
	.zero		1


	//   ....[12]....
        /*03ac*/ 	.word	0x00000610
        /*03b0*/ 	.word	0x000000ff
        /*03b4*/ 	.word	0x00034878
        /*03b8*/ 	.short	0x0100
        /*03ba*/ 	.byte	0x06
	.zero		1


	//   ....[13]....
        /*03bc*/ 	.word	0x00000620
        /*03c0*/ 	.word	0x000000ff
        /*03c4*/ 	.word	0x00034888
        /*03c8*/ 	.short	0x0100
        /*03ca*/ 	.byte	0x06
	.zero		1


	//   ....[14]....
        /*03cc*/ 	.word	0x00000750
        /*03d0*/ 	.word	0x000000ff
        /*03d4*/ 	.word	0x00034890
        /*03d8*/ 	.short	0x0100
        /*03da*/ 	.byte	0x08
	.zero		1


	//   ....[15]....
        /*03dc*/ 	.word	0x00000760
        /*03e0*/ 	.word	0x000000ff
        /*03e4*/ 	.word	0x000348a0
        /*03e8*/ 	.short	0x0100
        /*03ea*/ 	.byte	0x08
	.zero		1


	//   ....[16]....
        /*03ec*/ 	.word	0x00000770
        /*03f0*/ 	.word	0x000000ff
        /*03f4*/ 	.word	0x00034898
        /*03f8*/ 	.short	0x0100
        /*03fa*/ 	.byte	0x08
	.zero		1


	//   ....[17]....
        /*03fc*/ 	.word	0x00000780
        /*0400*/ 	.word	0x000000ff
        /*0404*/ 	.word	0x000348a8
        /*0408*/ 	.short	0x0100
        /*040a*/ 	.byte	0x08
	.zero		1


	//   ....[18]....
        /*040c*/ 	.word	0x000008b0
        /*0410*/ 	.word	0x000000ff
        /*0414*/ 	.word	0x000348b0
        /*0418*/ 	.short	0x0100
        /*041a*/ 	.byte	0x08
	.zero		1


	//   ....[19]....
        /*041c*/ 	.word	0x000008c0
        /*0420*/ 	.word	0x000000ff
        /*0424*/ 	.word	0x000348c0
        /*0428*/ 	.short	0x0100
        /*042a*/ 	.byte	0x08
	.zero		1


	//   ....[20]....
        /*042c*/ 	.word	0x000008d0
        /*0430*/ 	.word	0x000000ff
        /*0434*/ 	.word	0x000348b8
        /*0438*/ 	.short	0x0100
        /*043a*/ 	.byte	0x08
	.zero		1


	//   ....[21]....
        /*043c*/ 	.word	0x000008e0
        /*0440*/ 	.word	0x000000ff
        /*0444*/ 	.word	0x000348c8
        /*0448*/ 	.short	0x0100
        /*044a*/ 	.byte	0x08
	.zero		1


	//   ....[22]....
        /*044c*/ 	.word	0x00001370
        /*0450*/ 	.word	0x000000ff
        /*0454*/ 	.word	0x00034800
        /*0458*/ 	.short	0x010a
        /*045a*/ 	.byte	0x04
	.zero		1


	//   ....[23]....
        /*045c*/ 	.word	0x00001410
        /*0460*/ 	.word	0x000000ff
        /*0464*/ 	.word	0x00034830
        /*0468*/ 	.short	0x010a
        /*046a*/ 	.byte	0x04
	.zero		1


	//   ....[24]....
        /*046c*/ 	.word	0x000014a0
        /*0470*/ 	.word	0x000000ff
        /*0474*/ 	.word	0x00034830
        /*0478*/ 	.short	0x010a
        /*047a*/ 	.byte	0x04
	.zero		1


	//   ....[25]....
        /*047c*/ 	.word	0x00006030
        /*0480*/ 	.word	0x00000005
        /*0484*/ 	.word	0x00000000
        /*0488*/ 	.short	0x0101
        /*048a*/ 	.byte	0x3f
	.zero		1


	//   ....[26]....
        /*048c*/ 	.word	0x00006f20
        /*0490*/ 	.word	0x00000009
        /*0494*/ 	.word	0x00034830
        /*0498*/ 	.short	0x010a
        /*049a*/ 	.byte	0x3f
	.zero		1


	//   ....[27]....
        /*049c*/ 	.word	0x00006f60
        /*04a0*/ 	.word	0x00000009
        /*04a4*/ 	.word	0x00034830
        /*04a8*/ 	.short	0x010a
        /*04aa*/ 	.byte	0x3f
	.zero		1


	//   ....[28]....
        /*04ac*/ 	.word	0x00009520
        /*04b0*/ 	.word	0x000000ff
        /*04b4*/ 	.word	0x00034850
        /*04b8*/ 	.short	0x010a
        /*04ba*/ 	.byte	0x06
	.zero		1


	//   ....[29]....
        /*04bc*/ 	.word	0x00009560
        /*04c0*/ 	.word	0x000000ff
        /*04c4*/ 	.word	0x00034850
        /*04c8*/ 	.short	0x010a
        /*04ca*/ 	.byte	0x06
	.zero		1


	//   ....[30]....
        /*04cc*/ 	.word	0x0000b610
        /*04d0*/ 	.word	0x00000074
        /*04d4*/ 	.word	0x00000000
        /*04d8*/ 	.short	0x0101
        /*04da*/ 	.byte	0x3f
	.zero		1


	//   ....[31]....
        /*04dc*/ 	.word	0x0000b6c0
        /*04e0*/ 	.word	0x00000076
        /*04e4*/ 	.word	0x00000000
        /*04e8*/ 	.short	0x0101
        /*04ea*/ 	.byte	0x3f
	.zero		1


	//   ....[32]....
        /*04ec*/ 	.word	0x0000c420
        /*04f0*/ 	.word	0x0000000b
        /*04f4*/ 	.word	0x00034850
        /*04f8*/ 	.short	0x010a
        /*04fa*/ 	.byte	0x3f
	.zero		1


	//   ....[33]....
        /*04fc*/ 	.word	0x0000c460
        /*0500*/ 	.word	0x0000000b
        /*0504*/ 	.word	0x00034850
        /*0508*/ 	.short	0x010a
        /*050a*/ 	.byte	0x3f
	.zero		1


	//   ....[34]....
        /*050c*/ 	.word	0x0000cb00
        /*0510*/ 	.word	0x00000005
        /*0514*/ 	.word	0x00000000
        /*0518*/ 	.short	0x0101
        /*051a*/ 	.byte	0x3f
	.zero		1


	//   ....[35]....
        /*051c*/ 	.word	0x0000d700
        /*0520*/ 	.word	0x000000ff
        /*0524*/ 	.word	0x00000000
        /*0528*/ 	.short	0x0101
        /*052a*/ 	.byte	0x04
	.zero		1


	//   ....[36]....
        /*052c*/ 	.word	0x0000f470
        /*0530*/ 	.word	0x000000ff
        /*0534*/ 	.word	0x00034840
        /*0538*/ 	.short	0x010a
        /*053a*/ 	.byte	0x26
	.zero		1


	//   ....[37]....
        /*053c*/ 	.word	0x00010140
        /*0540*/ 	.word	0x000000ff
        /*0544*/ 	.word	0x00034800
        /*0548*/ 	.short	0x0107
        /*054a*/ 	.byte	0x26
	.zero		1


	//   ....[38]....
        /*054c*/ 	.word	0x000101b0
        /*0550*/ 	.word	0x000000ff
        /*0554*/ 	.word	0x00034800
        /*0558*/ 	.short	0x0101
        /*055a*/ 	.byte	0x26
	.zero		1


	//   ....[39]....
        /*055c*/ 	.word	0x000101c0
        /*0560*/ 	.word	0x000000ff
        /*0564*/ 	.word	0x00034820
        /*0568*/ 	.short	0x010a
        /*056a*/ 	.byte	0x26
	.zero		1


	//   ....[40]....
        /*056c*/ 	.word	0x000105e0
        /*0570*/ 	.word	0x000000ff
        /*0574*/ 	.word	0x00034848
        /*0578*/ 	.short	0x010a
        /*057a*/ 	.byte	0x26
	.zero		1


	//   ....[41]....
        /*057c*/ 	.word	0x000108a0
        /*0580*/ 	.word	0x000000ff
        /*0584*/ 	.word	0x00034860
        /*0588*/ 	.short	0x010a
        /*058a*/ 	.byte	0x26
	.zero		1


	//   ....[42]....
        /*058c*/ 	.word	0x00010db0
        /*0590*/ 	.word	0x000000ff
        /*0594*/ 	.word	0x00034840
        /*0598*/ 	.short	0x010a
        /*059a*/ 	.byte	0x26
	.zero		1


	//   ....[43]....
        /*059c*/ 	.word	0x00011090
        /*05a0*/ 	.word	0x000000ff
        /*05a4*/ 	.word	0x00034868
        /*05a8*/ 	.short	0x010a
        /*05aa*/ 	.byte	0x26
	.zero		1


	//   ....[44]....
        /*05ac*/ 	.word	0x000115f0
        /*05b0*/ 	.word	0x000000ff
        /*05b4*/ 	.word	0x00034848
        /*05b8*/ 	.short	0x010a
        /*05ba*/ 	.byte	0x26
	.zero		1


	//   ....[45]....
        /*05bc*/ 	.word	0x000118b0
        /*05c0*/ 	.word	0x000000ff
        /*05c4*/ 	.word	0x00034860
        /*05c8*/ 	.short	0x010a
        /*05ca*/ 	.byte	0x26
	.zero		1


	//   ....[46]....
        /*05cc*/ 	.word	0x00011c50
        /*05d0*/ 	.word	0x00000003
        /*05d4*/ 	.word	0x00034860
        /*05d8*/ 	.short	0x010a
        /*05da*/ 	.byte	0x3f
	.zero		1


	//   ....[47]....
        /*05dc*/ 	.word	0x00011fe0
        /*05e0*/ 	.word	0x00000002
        /*05e4*/ 	.word	0x00034820
        /*05e8*/ 	.short	0x010a
        /*05ea*/ 	.byte	0x3f
	.zero		1


	//   ....[48]....
        /*05ec*/ 	.word	0x00012180
        /*05f0*/ 	.word	0x00000006
        /*05f4*/ 	.word	0x00000000
        /*05f8*/ 	.short	0x010a
        /*05fa*/ 	.byte	0x3f
	.zero		1


	//   ....[49]....
        /*05fc*/ 	.word	0x000121f0
        /*0600*/ 	.word	0x00000003
        /*0604*/ 	.word	0x00000000
        /*0608*/ 	.short	0x010a
        /*060a*/ 	.byte	0x3f
	.zero		1


	//   ....[50]....
        /*060c*/ 	.word	0x00012250
        /*0610*/ 	.word	0x00000000
        /*0614*/ 	.word	0x00000000
        /*0618*/ 	.short	0x010a
        /*061a*/ 	.byte	0x3f
	.zero		1


	//   ....[51]....
        /*061c*/ 	.word	0x00012280
        /*0620*/ 	.word	0x00000003
        /*0624*/ 	.word	0x00000000
        /*0628*/ 	.short	0x010a
        /*062a*/ 	.byte	0x3f
	.zero		1


	//   ....[52]....
        /*062c*/ 	.word	0x00012300
        /*0630*/ 	.word	0x00000003
        /*0634*/ 	.word	0x00034800
        /*0638*/ 	.short	0x010a
        /*063a*/ 	.byte	0x3f
	.zero		1


	//   ....[53]....
        /*063c*/ 	.word	0x00012370
        /*0640*/ 	.word	0x00000003
        /*0644*/ 	.word	0x00034830
        /*0648*/ 	.short	0x010a
        /*064a*/ 	.byte	0x3f
	.zero		1


	//   ....[54]....
        /*064c*/ 	.word	0x000123c0
        /*0650*/ 	.word	0x00000009
        /*0654*/ 	.word	0x00034830
        /*0658*/ 	.short	0x010a
        /*065a*/ 	.byte	0x3f
	.zero		1


	//   ....[55]....
        /*065c*/ 	.word	0x00012420
        /*0660*/ 	.word	0x00000009
        /*0664*/ 	.word	0x00034850
        /*0668*/ 	.short	0x010a
        /*066a*/ 	.byte	0x3f
	.zero		1


	//   ....[56]....
        /*066c*/ 	.word	0x00012470
        /*0670*/ 	.word	0x0000000b
        /*0674*/ 	.word	0x00034850
        /*0678*/ 	.short	0x010a
        /*067a*/ 	.byte	0x3f
	.zero		1


	//   ....[57]....
        /*067c*/ 	.word	0x000125d0
        /*0680*/ 	.word	0x00000003
        /*0684*/ 	.word	0x00034840
        /*0688*/ 	.short	0x010a
        /*068a*/ 	.byte	0x3f
	.zero		1


	//   ....[58]....
        /*068c*/ 	.word	0x000130c0
        /*0690*/ 	.word	0x00000003
        /*0694*/ 	.word	0x00034820
        /*0698*/ 	.short	0x010a
        /*069a*/ 	.byte	0x3f
	.zero		1


	//   ....[59]....
        /*069c*/ 	.word	0x00013120
        /*06a0*/ 	.word	0x00000003
        /*06a4*/ 	.word	0x00034848
        /*06a8*/ 	.short	0x010a
        /*06aa*/ 	.byte	0x3f
	.zero		1


	//   ....[60]....
        /*06ac*/ 	.word	0x00013180
        /*06b0*/ 	.word	0x00000003
        /*06b4*/ 	.word	0x00034860
        /*06b8*/ 	.short	0x010a
        /*06ba*/ 	.byte	0x3f
	.zero		1


	//   ....[61]....
        /*06bc*/ 	.word	0x000131e0
        /*06c0*/ 	.word	0x00000003
        /*06c4*/ 	.word	0x00034840
        /*06c8*/ 	.short	0x010a
        /*06ca*/ 	.byte	0x3f
	.zero		1


	//   ....[62]....
        /*06cc*/ 	.word	0x00013240
        /*06d0*/ 	.word	0x00000003
        /*06d4*/ 	.word	0x00034868
        /*06d8*/ 	.short	0x010a
        /*06da*/ 	.byte	0x3f
	.zero		1


	//   ....[63]....
        /*06dc*/ 	.word	0x000132a0
        /*06e0*/ 	.word	0x00000003
        /*06e4*/ 	.word	0x00034848
        /*06e8*/ 	.short	0x010a
        /*06ea*/ 	.byte	0x3f
	.zero		1


	//   ....[64]....
        /*06ec*/ 	.word	0x00013300
        /*06f0*/ 	.word	0x00000003
        /*06f4*/ 	.word	0x00034860
        /*06f8*/ 	.short	0x010a
        /*06fa*/ 	.byte	0x3f
	.zero		1


	//   ....[65]....
        /*06fc*/ 	.word	0x00013350
        /*0700*/ 	.word	0x00000003
        /*0704*/ 	.word	0x00034860
        /*0708*/ 	.short	0x010a
        /*070a*/ 	.byte	0x3f
	.zero		1


	//   ....[66]....
        /*070c*/ 	.word	0x000133a0
        /*0710*/ 	.word	0x00000002
        /*0714*/ 	.word	0x00034820
        /*0718*/ 	.short	0x010a
        /*071a*/ 	.byte	0x3f
	.zero		1


	//   ....[67]....
        /*071c*/ 	.word	0x00013540
        /*0720*/ 	.word	0x00000006
        /*0724*/ 	.word	0x00000000
        /*0728*/ 	.short	0x010a
        /*072a*/ 	.byte	0x3f
	.zero		1


	//   ....[68]....
        /*072c*/ 	.word	0x00013590
        /*0730*/ 	.word	0x00000003
        /*0734*/ 	.word	0x00000000
        /*0738*/ 	.short	0x010a
        /*073a*/ 	.byte	0x3f
	.zero		1


	//   ....[69]....
        /*073c*/ 	.word	0x000135e0
        /*0740*/ 	.word	0x00000000
        /*0744*/ 	.word	0x00000000
        /*0748*/ 	.short	0x010a
        /*074a*/ 	.byte	0x3f
	.zero		1


	//----- nvinfo : EIATTR_NUM_MBARRIERS
	.align		4
.L_871:
        /*074c*/ 	.byte	0x03, 0x38
        /*074e*/ 	.short	0x0016


	//----- nvinfo : EIATTR_EXIT_INSTR_OFFSETS
	.align		4
        /*0750*/ 	.byte	0x04, 0x1c
        /*0752*/ 	.short	(.L_873 - .L_872)


	//   ....[0]....
.L_872:
        /*0754*/ 	.word	0x000122d0


	//----- nvinfo : EIATTR_MAX_THREADS
	.align		4
.L_873:
        /*0758*/ 	.byte	0x04, 0x05
        /*075a*/ 	.short	(.L_875 - .L_874)
.L_874:
        /*075c*/ 	.word	0x00000180
        /*0760*/ 	.word	0x00000001
        /*0764*/ 	.word	0x00000001


	//----- nvinfo : EIATTR_CRS_STACK_SIZE
	.align		4
.L_875:
        /*0768*/ 	.byte	0x04, 0x1e
        /*076a*/ 	.short	(.L_877 - .L_876)
.L_876:
        /*076c*/ 	.word	0x00000000


	//----- nvinfo : EIATTR_CBANK_PARAM_SIZE
	.align		4
.L_877:
        /*0770*/ 	.byte	0x03, 0x19
        /*0772*/ 	.short	0x0a70


	//----- nvinfo : EIATTR_PARAM_CBANK
	.align		4
        /*0774*/ 	.byte	0x04, 0x0a
        /*0776*/ 	.short	(.L_879 - .L_878)
	.align		4
.L_878:
        /*0778*/ 	.word	index@(.nv.constant0._ZN7cutlass13device_kernelIN5flash11enable_sm90INS1_16FlashAttnFwdSm90INS1_25CollectiveMainloopFwdSm90ILi2EN4cute5tupleIJNS5_1CILi1EEES8_S8_EEENS6_IJNS7_ILi128EEENS7_ILi176EEESA_EEELi128ENS_6half_tEfNS_4arch4Sm90ELb0ELb0ELb1ELb0ELb0ELb0ELb0ELb1ELb1ELb1ELb1ELb0EEENS1_21CollectiveEpilogueFwdINS6_IJSA_SA_SB_EEES9_SD_SF_Li256ELb0ELb1ELb1ELb0EEENS1_19SingleTileSchedulerILb0ELb1ELb1ELi128EEEEEEEEEvNT_6ParamsE)
        /*077c*/ 	.short	0x0210
        /*077e*/ 	.short	0x0a70


	//----- nvinfo : EIATTR_SW_WAR
	.align		4
.L_879:
        /*0780*/ 	.byte	0x04, 0x36
        /*0782*/ 	.short	(.L_881 - .L_880)
.L_880:
        /*0784*/ 	.word	0x00000008
.L_881:


//--------------------- .nv.info._ZN7cutlass13device_kernelIN5flash11enable_sm90INS1_16FlashAttnFwdSm90INS1_25CollectiveMainloopFwdSm90ILi2EN4cute5tupleIJNS5_1CILi1EEES8_S8_EEENS6_IJNS7_ILi128EEENS7_ILi176EEESA_EEELi128ENS_6half_tEfNS_4arch4Sm90ELb0ELb0ELb1ELb1ELb0ELb0ELb0ELb1ELb1ELb1ELb1ELb0EEENS1_21CollectiveEpilogueFwdINS6_IJSA_SA_SB_EEES9_SD_SF_Li256ELb1ELb1ELb1ELb0EEENS1_36VarlenDynamicPersistentTileSchedulerILi128ELi176ELi256ELi128ELb1ELb1ELb1ELb0ELb1ELb1EEEEEEEEEvNT_6ParamsE --------------------------
	.section	.nv.info._ZN7cutlass13device_kernelIN5flash11enable_sm90INS1_16FlashAttnFwdSm90INS1_25CollectiveMainloopFwdSm90ILi2EN4cute5tupleIJNS5_1CILi1EEES8_S8_EEENS6_IJNS7_ILi128EEENS7_ILi176EEESA_EEELi128ENS_6half_tEfNS_4arch4Sm90ELb0ELb0ELb1ELb1ELb0ELb0ELb0ELb1ELb1ELb1ELb1ELb0EEENS1_21CollectiveEpilogueFwdINS6_IJSA_SA_SB_EEES9_SD_SF_Li256ELb1ELb1ELb1ELb0EEENS1_36VarlenDynamicPersistentTileSchedulerILi128ELi176ELi256ELi128ELb1ELb1ELb1ELb0ELb1ELb1EEEEEEEEEvNT_6ParamsE,"",@"SHT_CUDA_INFO"
	.sectionflags	@""
	.align	4


	//----- nvinfo : EIATTR_CUDA_API_VERSION
	.align		4
        /*0000*/ 	.byte	0x04, 0x37
        /*0002*/ 	.short	(.L_883 - .L_882)
.L_882:
        /*0004*/ 	.word	0x00000082


	//----- nvinfo : EIATTR_KPARAM_INFO
	.align		4
.L_883:
        /*0008*/ 	.byte	0x04, 0x17
        /*000a*/ 	.short	(.L_885 - .L_884)
.L_884:
        /*000c*/ 	.word	0x00000000
        /*0010*/ 	.short	0x0000
        /*0012*/ 	.short	0x0070
        /*0014*/ 	.byte	0x00, 0xf0, 0x01, 0x2a


	//----- nvinfo : EIATTR_SPARSE_MMA_MASK
	.align		4
.L_885:
        /*0018*/ 	.byte	0x03, 0x50
        /*001a*/ 	.short	0x0000


	//----- nvinfo : EIATTR_MAXREG_COUNT
	.align		4
        /*001c*/ 	.byte	0x03, 0x1b
        /*001e*/ 	.short	0x00a8


	//----- nvinfo : EIATTR_NUM_BARRIERS
	.align		4
        /*0020*/ 	.byte	0x02, 0x4c
        /*0022*/ 	.byte	0x10
	.zero		1


	//----- nvinfo : EIATTR_EXTERNS
	.align		4
        /*0024*/ 	.byte	0x04, 0x0f
        /*0026*/ 	.short	(.L_887 - .L_886)


	//   ....[0]....
	.align		4
.L_886:
        /*0028*/ 	.word	index@(__assertfail)


	//----- nvinfo : EIATTR_ANNOTATIONS
	.align		4
.L_887:
        /*002c*/ 	.byte	0x04, 0x55
        /*002e*/ 	.short	(.L_889 - .L_888)


	//   ....[0]....
.L_888:
        /* <DEDUP_REMOVED lines=82> */


	//----- nvinfo : EIATTR_MERCURY_ISA_VERSION
	.align		4
.L_889:
        /*0538*/ 	.byte	0x03, 0x5f
        /*053a*/ 	.short	0x0101


	//----- nvinfo : EIATTR_UNUSED_LOAD_BYTE_OFFSET
	.align		4
        /*053c*/ 	.byte	0x04, 0x44
        /*053e*/ 	.short	(.L_891 - .L_890)


	//   ....[0]....
.L_890:
        /*0540*/ 	.word	0x00000a50
        /*0544*/ 	.word	0x0000fff0


	//   ....[1]....
        /*0548*/ 	.word	0x0000dc30
        /*054c*/ 	.word	0x0000fff0


	//----- nvinfo : EIATTR_INT_WARP_WIDE_INSTR_OFFSETS
	.align		4
.L_891:
        /*0550*/ 	.byte	0x04, 0x31
        /*0552*/ 	.short	(.L_893 - .L_892)


	//   ....[0]....
.L_892:
        /*0554*/ 	.word	0x00000130


	//   ....[1]....
        /*0558*/ 	.word	0x00000170


	//   ....[2]....
        /*055c*/ 	.word	0x000001e0


	//   ....[3]....
        /*0560*/ 	.word	0x00012750


	//   ....[4]....
        /*0564*/ 	.word	0x000127f0


	//   ....[5]....
        /*0568*/ 	.word	0x00015eb0


	//   ....[6]....
        /*056c*/ 	.word	0x00015f20


	//----- nvinfo : EIATTR_COOP_GROUP_MASK_REGIDS
	.align		4
.L_893:
        /*0570*/ 	.byte	0x04, 0x29
        /*0572*/ 	.short	(.L_895 - .L_894)


	//   ....[0]....
.L_894:
        /*0574*/ 	.word	0xffffffff


	//   ....[1]....
        /*0578*/ 	.word	0xffffffff


	//   ....[2]....
        /*057c*/ 	.word	0xffffffff


	//   ....[3]....
        /*0580*/ 	.word	0xffffffff


	//   ....[4]....
        /*0584*/ 	.word	0xffffffff


	//   ....[5]....
        /*0588*/ 	.word	0xffffffff


	//   ....[6]....
        /*058c*/ 	.word	0xffffffff


	//   ....[7]....
        /*0590*/ 	.word	0xffffffff


	//   ....[8]....
        /*0594*/ 	.word	0xffffffff


	//   ....[9]....
        /*0598*/ 	.word	0xffffffff


	//   ....[10]....
        /*059c*/ 	.word	0xffffffff


	//   ....[11]....
        /*05a0*/ 	.word	0xffffffff


	//   ....[12]....
        /*05a4*/ 	.word	0xffffffff


	//   ....[13]....
        /*05a8*/ 	.word	0xffffffff


	//   ....[14]....
        /*05ac*/ 	.word	0xffffffff


	//   ....[15]....
        /*05b0*/ 	.word	0xffffffff


	//   ....[16]....
        /*05b4*/ 	.word	0xffffffff


	//   ....[17]....
        /*05b8*/ 	.word	0xffffffff


	//   ....[18]....
        /*05bc*/ 	.word	0xffffffff


	//   ....[19]....
        /*05c0*/ 	.word	0xffffffff


	//   ....[20]....
        /*05c4*/ 	.word	0xffffffff


	//   ....[21]....
        /*05c8*/ 	.word	0xffffffff


	//   ....[22]....
        /*05cc*/ 	.word	0xffffffff


	//   ....[23]....
        /*05d0*/ 	.word	0xffffffff


	//   ....[24]....
        /*05d4*/ 	.word	0xffffffff


	//   ....[25]....
        /*05d8*/ 	.word	0xffffffff


	//   ....[26]....
        /*05dc*/ 	.word	0xffffffff


	//   ....[27]....
        /*05e0*/ 	.word	0xffffffff


	//   ....[28]....
        /*05e4*/ 	.word	0xffffffff


	//   ....[29]....
        /*05e8*/ 	.word	0xffffffff


	//   ....[30]....
        /*05ec*/ 	.word	0xffffffff


	//   ....[31]....
        /*05f0*/ 	.word	0xffffffff


	//   ....[32]....
        /*05f4*/ 	.word	0xffffffff


	//   ....[33]....
        /*05f8*/ 	.word	0xffffffff


	//   ....[34]....
        /*05fc*/ 	.word	0xffffffff


	//   ....[35]....
        /*0600*/ 	.word	0xffffffff


	//   ....[36]....
        /*0604*/ 	.word	0xffffffff


	//   ....[37]....
        /*0608*/ 	.word	0xffffffff


	//   ....[38]....
        /*060c*/ 	.word	0xffffffff


	//   ....[39]....
        /*0610*/ 	.word	0xffffffff


	//   ....[40]....
        /*0614*/ 	.word	0xffffffff


	//   ....[41]....
        /*0618*/ 	.word	0xffffffff


	//   ....[42]....
        /*061c*/ 	.word	0xffffffff


	//   ....[43]....
        /*0620*/ 	.word	0xffffffff


	//   ....[44]....
        /*0624*/ 	.word	0xffffffff


	//   ....[45]....
        /*0628*/ 	.word	0xffffffff


	//   ....[46]....
        /*062c*/ 	.word	0xffffffff


	//   ....[47]....
        /*0630*/ 	.word	0xffffffff


	//   ....[48]....
        /*0634*/ 	.word	0xffffffff


	//   ....[49]....
        /*0638*/ 	.word	0xffffffff


	//   ....[50]....
        /*063c*/ 	.word	0xffffffff


	//   ....[51]....
        /*0640*/ 	.word	0xffffffff


	//   ....[52]....
        /*0644*/ 	.word	0xffffffff


	//   ....[53]....
        /*0648*/ 	.word	0xffffffff


	//   ....[54]....
        /*064c*/ 	.word	0xffffffff


	//   ....[55]....
        /*0650*/ 	.word	0xffffffff


	//   ....[56]....
        /*0654*/ 	.word	0xffffffff


	//   ....[57]....
        /*0658*/ 	.word	0xffffffff


	//   ....[58]....
        /*065c*/ 	.word	0xffffffff


	//   ....[59]....
        /*0660*/ 	.word	0xffffffff


	//   ....[60]....
        /*0664*/ 	.word	0xffffffff


	//   ....[61]....
        /*0668*/ 	.word	0xffffffff


	//   ....[62]....
        /*066c*/ 	.word	0xffffffff


	//   ....[63]....
        /*0670*/ 	.word	0xffffffff


	//   ....[64]....
        /*0674*/ 	.word	0xffffffff


	//   ....[65]....
        /*0678*/ 	.word	0xffffffff


	//   ....[66]....
        /*067c*/ 	.word	0xffffffff


	//   ....[67]....
        /*0680*/ 	.word	0xffffffff


	//   ....[68]....
        /*0684*/ 	.word	0xffffffff


	//   ....[69]....
        /*0688*/ 	.word	0xffffffff


	//   ....[70]....
        /*068c*/ 	.word	0xffffffff


	//   ....[71]....
        /*0690*/ 	.word	0xffffffff


	//   ....[72]....
        /*0694*/ 	.word	0xffffffff


	//   ....[73]....
        /*0698*/ 	.word	0xffffffff


	//   ....[74]....
        /*069c*/ 	.word	0xffffffff


	//   ....[75]....
        /*06a0*/ 	.word	0xffffffff


	//   ....[76]....
        /*06a4*/ 	.word	0xffffffff


	//   ....[77]....
        /*06a8*/ 	.word	0xffffffff


	//   ....[78]....
        /*06ac*/ 	.word	0xffffffff


	//   ....[79]....
        /*06b0*/ 	.word	0xffffffff


	//   ....[80]....
        /*06b4*/ 	.word	0xffffffff


	//   ....[81]....
        /*06b8*/ 	.word	0xffffffff


	//   ....[82]....
        /*06bc*/ 	.word	0xffffffff


	//   ....[83]....
        /*06c0*/ 	.word	0xffffffff


	//   ....[84]....
        /*06c4*/ 	.word	0xffffffff


	//   ....[85]....
        /*06c8*/ 	.word	0xffffffff


	//   ....[86]....
        /*06cc*/ 	.word	0xffffffff


	//   ....[87]....
        /*06d0*/ 	.word	0xffffffff


	//   ....[88]....
        /*06d4*/ 	.word	0xffffffff


	//   ....[89]....
        /*06d8*/ 	.word	0xffffffff


	//   ....[90]....
        /*06dc*/ 	.word	0xffffffff


	//   ....[91]....
        /*06e0*/ 	.word	0xffffffff


	//   ....[92]....
        /*06e4*/ 	.word	0xffffffff


	//   ....[93]....
        /*06e8*/ 	.word	0xffffffff


	//   ....[94]....
        /*06ec*/ 	.word	0xffffffff


	//   ....[95]....
        /*06f0*/ 	.word	0xffffffff


	//   ....[96]....
        /*06f4*/ 	.word	0xffffffff


	//   ....[97]....
        /*06f8*/ 	.word	0x0500000f


	//   ....[98]....
        /*06fc*/ 	.word	0x0500000f


	//   ....[99]....
        /*0700*/ 	.word	0x0500000f


	//   ....[100]....
        /*0704*/ 	.word	0x0500000f


	//   ....[101]....
        /*0708*/ 	.word	0x0500000f


	//   ....[102]....
        /*070c*/ 	.word	0x0500000f


	//   ....[103]....
        /*0710*/ 	.word	0x0500000f


	//   ....[104]....
        /*0714*/ 	.word	0x0500000f


	//   ....[105]....
        /*0718*/ 	.word	0x0500000f


	//   ....[106]....
        /*071c*/ 	.word	0x0500000f


	//   ....[107]....
        /*0720*/ 	.word	0x0500000f


	//   ....[108]....
        /*0724*/ 	.word	0x0500000f


	//   ....[109]....
        /*0728*/ 	.word	0x0500000f


	//   ....[110]....
        /*072c*/ 	.word	0x0500000f


	//   ....[111]....
        /*0730*/ 	.word	0x0500000f


	//   ....[112]....
        /*0734*/ 	.word	0x0500000f


	//   ....[113]....
        /*0738*/ 	.word	0x0500000f


	//   ....[114]....
        /*073c*/ 	.word	0x0500000f


	//   ....[115]....
        /*0740*/ 	.word	0x0500000f


	//   ....[116]....
        /*0744*/ 	.word	0x0500000f


	//   ....[117]....
        /*0748*/ 	.word	0x0500000f


	//   ....[118]....
        /*074c*/ 	.word	0x0500000f


	//   ....[119]....
        /*0750*/ 	.word	0x0500000f


	//   ....[120]....
        /*0754*/ 	.word	0x0500000f


	//   ....[121]....
        /*0758*/ 	.word	0x0500000f


	//   ....[122]....
        /*075c*/ 	.word	0x0500000f


	//   ....[123]....
        /*0760*/ 	.word	0x0500000f


	//   ....[124]....
        /*0764*/ 	.word	0x0500000f


	//   ....[125]....
        /*0768*/ 	.word	0x0500000f


	//   ....[126]....
        /*076c*/ 	.word	0x0500000f


	//   ....[127]....
        /*0770*/ 	.word	0x0500000f


	//   ....[128]....
        /*0774*/ 	.word	0x0500000f


	//   ....[129]....
        /*0778*/ 	.word	0x0500000f


	//   ....[130]....
        /*077c*/ 	.word	0x0500000f


	//   ....[131]....
        /*0780*/ 	.word	0x0500000f


	//   ....[132]....
        /*0784*/ 	.word	0x0500000f


	//----- nvinfo : EIATTR_COOP_GROUP_INSTR_OFFSETS
	.align		4
.L_895:
        /*0788*/ 	.byte	0x04, 0x28
        /*078a*/ 	.short	(.L_897 - .L_896)


	//   ....[0]....
.L_896:
        /*078c*/ 	.word	0x00000070


	//   ....[1]....
        /*0790*/ 	.word	0x00000140


	//   ....[2]....
        /*0794*/ 	.word	0x00000190


	//   ....[3]....
        /*0798*/ 	.word	0x000003c0


	//   ....[4]....
        /*079c*/ 	.word	0x00000520


	//   ....[5]....
        /*07a0*/ 	.word	0x00000640


	//   ....[6]....
        /*07a4*/ 	.word	0x000007a0


	//   ....[7]....
        /*07a8*/ 	.word	0x00001b10


	//   ....[8]....
        /*07ac*/ 	.word	0x00005b20


	//   ....[9]....
        /*07b0*/ 	.word	0x00005b90


	//   ....[10]....
        /*07b4*/ 	.word	0x00006380


	//   ....[11]....
        /*07b8*/ 	.word	0x000063e0


	//   ....[12]....
        /*07bc*/ 	.word	0x0000ae80


	//   ....[13]....
        /*07c0*/ 	.word	0x0000aee0


	//   ....[14]....
        /*07c4*/ 	.word	0x0000bad0


	//   ....[15]....
        /*07c8*/ 	.word	0x0000bb20


	//   ....[16]....
        /*07cc*/ 	.word	0x0000d0c0


	//   ....[17]....
        /*07d0*/ 	.word	0x0000d120


	//   ....[18]....
        /*07d4*/ 	.word	0x0000d600


	//   ....[19]....
        /*07d8*/ 	.word	0x0000d620


	//   ....[20]....
        /*07dc*/ 	.word	0x0000e870


	//   ....[21]....
        /*07e0*/ 	.word	0x0000e880


	//   ....[22]....
        /*07e4*/ 	.word	0x0000e8d0


	//   ....[23]....
        /*07e8*/ 	.word	0x0000e900


	//   ....[24]....
        /*07ec*/ 	.word	0x0000f0f0


	//   ....[25]....
        /*07f0*/ 	.word	0x0000f120


	//   ....[26]....
        /*07f4*/ 	.word	0x0000f1f0


	//   ....[27]....
        /*07f8*/ 	.word	0x0000f210


	//   ....[28]....
        /*07fc*/ 	.word	0x0000f2e0


	//   ....[29]....
        /*0800*/ 	.word	0x0000f300


	//   ....[30]....
        /*0804*/ 	.word	0x0000f3e0


	//   ....[31]....
        /*0808*/ 	.word	0x0000f400


	//   ....[32]....
        /*080c*/ 	.word	0x0000f900


	//   ....[33]....
        /*0810*/ 	.word	0x0000f910


	//   ....[34]....
        /*0814*/ 	.word	0x0000fd60


	//   ....[35]....
        /*0818*/ 	.word	0x0000fd70


	//   ....[36]....
        /*081c*/ 	.word	0x00010c70


	//   ....[37]....
        /*0820*/ 	.word	0x00010c90


	//   ....[38]....
        /*0824*/ 	.word	0x00010d60


	//   ....[39]....
        /*0828*/ 	.word	0x00010d80


	//   ....[40]....
        /*082c*/ 	.word	0x00010e50


	//   ....[41]....
        /*0830*/ 	.word	0x00010e70


	//   ....[42]....
        /*0834*/ 	.word	0x00010f50


	//   ....[43]....
        /*0838*/ 	.word	0x00010f70


	//   ....[44]....
        /*083c*/ 	.word	0x000110c0


	//   ....[45]....
        /*0840*/ 	.word	0x00011300


	//   ....[46]....
        /*0844*/ 	.word	0x00011330


	//   ....[47]....
        /*0848*/ 	.word	0x00011360


	//   ....[48]....
        /*084c*/ 	.word	0x00011390


	//   ....[49]....
        /*0850*/ 	.word	0x000113c0


	//   ....[50]....
        /*0854*/ 	.word	0x000113f0


	//   ....[51]....
        /*0858*/ 	.word	0x000115a0


	//   ....[52]....
        /*085c*/ 	.word	0x000115d0


	//   ....[53]....
        /*0860*/ 	.word	0x00011600


	//   ....[54]....
        /*0864*/ 	.word	0x00011630


	//   ....[55]....
        /*0868*/ 	.word	0x00011660


	//   ....[56]....
        /*086c*/ 	.word	0x00011690


	//   ....[57]....
        /*0870*/ 	.word	0x00011720


	//   ....[58]....
        /*0874*/ 	.word	0x00011750


	//   ....[59]....
        /*0878*/ 	.word	0x00011760


	//   ....[60]....
        /*087c*/ 	.word	0x00011810


	//   ....[61]....
        /*0880*/ 	.word	0x00012d50


	//   ....[62]....
        /*0884*/ 	.word	0x000138c0


	//   ....[63]....
        /*0888*/ 	.word	0x000138f0


	//   ....[64]....
        /*088c*/ 	.word	0x00013910


	//   ....[65]....
        /*0890*/ 	.word	0x00013930


	//   ....[66]....
        /*0894*/ 	.word	0x00013a40


	//   ....[67]....
        /*0898*/ 	.word	0x00013a50


	//   ....[68]....
        /*089c*/ 	.word	0x00013ae0


	//   ....[69]....
        /*08a0*/ 	.word	0x00013af0


	//   ....[70]....
        /*08a4*/ 	.word	0x00013b80


	//   ....[71]....
        /*08a8*/ 	.word	0x00013b90


	//   ....[72]....
        /*08ac*/ 	.word	0x00013c20


	//   ....[73]....
        /*08b0*/ 	.word	0x00013c30


	//   ....[74]....
        /*08b4*/ 	.word	0x00013cc0


	//   ....[75]....
        /*08b8*/ 	.word	0x00013cd0


	//   ....[76]....
        /*08bc*/ 	.word	0x00013d20


	//   ....[77]....
        /*08c0*/ 	.word	0x00013d50


	//   ....[78]....
        /*08c4*/ 	.word	0x00016610


	//   ....[79]....
        /*08c8*/ 	.word	0x00016640


	//   ....[80]....
        /*08cc*/ 	.word	0x000166a0


	//   ....[81]....
        /*08d0*/ 	.word	0x000166d0


	//   ....[82]....
        /*08d4*/ 	.word	0x00016700


	//   ....[83]....
        /*08d8*/ 	.word	0x00016730


	//   ....[84]....
        /*08dc*/ 	.word	0x00016760


	//   ....[85]....
        /*08e0*/ 	.word	0x00016790


	//   ....[86]....
        /*08e4*/ 	.word	0x00016960


	//   ....[87]....
        /*08e8*/ 	.word	0x00016990


	//   ....[88]....
        /*08ec*/ 	.word	0x000169c0


	//   ....[89]....
        /*08f0*/ 	.word	0x000169f0


	//   ....[90]....
        /*08f4*/ 	.word	0x00016a20


	//   ....[91]....
        /*08f8*/ 	.word	0x00016a50


	//   ....[92]....
        /*08fc*/ 	.word	0x00016b10


	//   ....[93]....
        /*0900*/ 	.word	0x00016b30


	//   ....[94]....
        /*0904*/ 	.word	0x00016b40


	//   ....[95]....
        /*0908*/ 	.word	0x00016ba0


	//   ....[96]....
        /*090c*/ 	.word	0x000172c0


	//   ....[97]....
        /*0910*/ 	.word	0x000177a0


	//   ....[98]....
        /*0914*/ 	.word	0x00017970


	//   ....[99]....
        /*0918*/ 	.word	0x000179c0


	//   ....[100]....
        /*091c*/ 	.word	0x00017ae0


	//   ....[101]....
        /*0920*/ 	.word	0x00017b30


	//   ....[102]....
        /*0924*/ 	.word	0x00017c60


	//   ....[103]....
        /*0928*/ 	.word	0x00017cb0


	//   ....[104]....
        /*092c*/ 	.word	0x00017dd0


	//   ....[105]....
        /*0930*/ 	.word	0x00017e20


	//   ....[106]....
        /*0934*/ 	.word	0x00017f40


	//   ....[107]....
        /*0938*/ 	.word	0x00017f90


	//   ....[108]....
        /*093c*/ 	.word	0x000180b0


	//   ....[109]....
        /*0940*/ 	.word	0x00018100


	//   ....[110]....
        /*0944*/ 	.word	0x00018200


	//   ....[111]....
        /*0948*/ 	.word	0x00018270


	//   ....[112]....
        /*094c*/ 	.word	0x00018370


	//   ....[113]....
        /*0950*/ 	.word	0x000183c0


	//   ....[114]....
        /*0954*/ 	.word	0x000186f0


	//   ....[115]....
        /*0958*/ 	.word	0x00018790


	//   ....[116]....
        /*095c*/ 	.word	0x00018940


	//   ....[117]....
        /*0960*/ 	.word	0x000189c0


	//   ....[118]....
        /*0964*/ 	.word	0x00018a40


	//   ....[119]....
        /*0968*/ 	.word	0x00018ac0


	//   ....[120]....
        /*096c*/ 	.word	0x00018b40


	//   ....[121]....
        /*0970*/ 	.word	0x00018bd0


	//   ....[122]....
        /*0974*/ 	.word	0x00018c70


	//   ....[123]....
        /*0978*/ 	.word	0x00018d20


	//   ....[124]....
        /*097c*/ 	.word	0x00018da0


	//   ....[125]....
        /*0980*/ 	.word	0x00018e20


	//   ....[126]....
        /*0984*/ 	.word	0x00018ea0


	//   ....[127]....
        /*0988*/ 	.word	0x00018f30


	//   ....[128]....
        /*098c*/ 	.word	0x00018fb0


	//   ....[129]....
        /*0990*/ 	.word	0x00019050


	//   ....[130]....
        /*0994*/ 	.word	0x000190a0


	//   ....[131]....
        /*0998*/ 	.word	0x00019130


	//   ....[132]....
        /*099c*/ 	.word	0x00019260


	//----- nvinfo : EIATTR_REG_RECONFIG
	.align		4
.L_897:
        /*09a0*/ 	.byte	0x01, 0x54
	.zero		2


	//----- nvinfo : EIATTR_SYSCALL_OFFSETS
	.align		4
        /*09a4*/ 	.byte	0x04, 0x46
        /*09a6*/ 	.short	(.L_899 - .L_898)


	//   ....[0]....
.L_898:
        /*09a8*/ 	.word	0x00001ca0


	//   ....[1]....
        /*09ac*/ 	.word	0x00012960


	//   ....[2]....
        /*09b0*/ 	.word	0x00012ab0


	//   ....[3]....
        /*09b4*/ 	.word	0x00012bb0


	//   ....[4]....
        /*09b8*/ 	.word	0x000134a0


	//----- nvinfo : EIATTR_MBARRIER_INSTR_OFFSETS
	.align		4
.L_899:
        /*09bc*/ 	.byte	0x04, 0x39
        /*09be*/ 	.short	(.L_901 - .L_900)


	//   ....[0]....
.L_900:
        /*09c0*/ 	.word	0x00000270
        /*09c4*/ 	.word	0x000000ff
        /*09c8*/ 	.word	0x00034800
        /*09cc*/ 	.short	0x0100
        /*09ce*/ 	.byte	0x08
	.zero		1


	//   ....[1]....
        /*09d0*/ 	.word	0x00000280
        /*09d4*/ 	.word	0x000000ff
        /*09d8*/ 	.word	0x00034820
        /*09dc*/ 	.short	0x0100
        /*09de*/ 	.byte	0x08
	.zero		1


	//   ....[2]....
        /*09e0*/ 	.word	0x00000370
        /*09e4*/ 	.word	0x000000ff
        /*09e8*/ 	.word	0x00034830
        /*09ec*/ 	.short	0x0100
        /*09ee*/ 	.byte	0x08
	.zero		1


	//   ....[3]....
        /*09f0*/ 	.word	0x00000380
        /*09f4*/ 	.word	0x000000ff
        /*09f8*/ 	.word	0x00034840
        /*09fc*/ 	.short	0x0100
        /*09fe*/ 	.byte	0x08
	.zero		1


	//   ....[4]....
        /*0a00*/ 	.word	0x00000390
        /*0a04*/ 	.word	0x000000ff
        /*0a08*/ 	.word	0x00034838
        /*0a0c*/ 	.short	0x0100
        /*0a0e*/ 	.byte	0x08
	.zero		1


	//   ....[5]....
        /*0a10*/ 	.word	0x000003a0
        /*0a14*/ 	.word	0x000000ff
        /*0a18*/ 	.word	0x00034848
        /*0a1c*/ 	.short	0x0100
        /*0a1e*/ 	.byte	0x08
	.zero		1


	//   ....[6]....
        /*0a20*/ 	.word	0x000004d0
        /*0a24*/ 	.word	0x000000ff
        /*0a28*/ 	.word	0x00034850
        /*0a2c*/ 	.short	0x0100
        /*0a2e*/ 	.byte	0x08
	.zero		1


	//   ....[7]....
        /*0a30*/ 	.word	0x000004e0
        /*0a34*/ 	.word	0x000000ff
        /*0a38*/ 	.word	0x00034860
        /*0a3c*/ 	.short	0x0100
        /*0a3e*/ 	.byte	0x08
	.zero		1


	//   ....[8]....
        /*0a40*/ 	.word	0x000004f0
        /*0a44*/ 	.word	0x000000ff
        /*0a48*/ 	.word	0x00034858
        /*0a4c*/ 	.short	0x0100
        /*0a4e*/ 	.byte	0x08
	.zero		1


	//   ....[9]....
        /*0a50*/ 	.word	0x00000500
        /*0a54*/ 	.word	0x000000ff
        /*0a58*/ 	.word	0x00034868
        /*0a5c*/ 	.short	0x0100
        /*0a5e*/ 	.byte	0x08
	.zero		1


	//   ....[10]....
        /*0a60*/ 	.word	0x000005f0
        /*0a64*/ 	.word	0x000000ff
        /*0a68*/ 	.word	0x00034870
        /*0a6c*/ 	.short	0x0100
        /*0a6e*/ 	.byte	0x06
	.zero		1


	//   ....[11]....
        /*0a70*/ 	.word	0x00000600
        /*0a74*/ 	.word	0x000000ff
        /*0a78*/ 	.word	0x00034880
        /*0a7c*/ 	.short	0x0100
        /*0a7e*/ 	.byte	0x06
	.zero		1


	//   ....[12]....
        /*0a80*/ 	.word	0x00000610
        /*0a84*/ 	.word	0x000000ff
        /*0a88*/ 	.word	0x00034878
        /*0a8c*/ 	.short	0x0100
        /*0a8e*/ 	.byte	0x06
	.zero		1


	//   ....[13]....
        /*0a90*/ 	.word	0x00000620
        /*0a94*/ 	.word	0x000000ff
        /*0a98*/ 	.word	0x00034888
        /*0a9c*/ 	.short	0x0100
        /*0a9e*/ 	.byte	0x06
	.zero		1


	//   ....[14]....
        /*0aa0*/ 	.word	0x00000750
        /*0aa4*/ 	.word	0x000000ff
        /*0aa8*/ 	.word	0x00034890
        /*0aac*/ 	.short	0x0100
        /*0aae*/ 	.byte	0x08
	.zero		1


	//   ....[15]....
        /*0ab0*/ 	.word	0x00000760
        /*0ab4*/ 	.word	0x000000ff
        /*0ab8*/ 	.word	0x000348a0
        /*0abc*/ 	.short	0x0100
        /*0abe*/ 	.byte	0x08
	.zero		1


	//   ....[16]....
        /*0ac0*/ 	.word	0x00000770
        /*0ac4*/ 	.word	0x000000ff
        /*0ac8*/ 	.word	0x00034898
        /*0acc*/ 	.short	0x0100
        /*0ace*/ 	.byte	0x08
	.zero		1


	//   ....[17]....
        /*0ad0*/ 	.word	0x00000780
        /*0ad4*/ 	.word	0x000000ff
        /*0ad8*/ 	.word	0x000348a8
        /*0adc*/ 	.short	0x0100
        /*0ade*/ 	.byte	0x08
	.zero		1


	//   ....[18]....
        /*0ae0*/ 	.word	0x000008b0
        /*0ae4*/ 	.word	0x000000ff
        /*0ae8*/ 	.word	0x000348b0
        /*0aec*/ 	.short	0x0100
        /*0aee*/ 	.byte	0x08
	.zero		1


	//   ....[19]....
        /*0af0*/ 	.word	0x000008c0
        /*0af4*/ 	.word	0x000000ff
        /*0af8*/ 	.word	0x000348c0
        /*0afc*/ 	.short	0x0100
        /*0afe*/ 	.byte	0x08
	.zero		1


	//   ....[20]....
        /*0b00*/ 	.word	0x000008d0
        /*0b04*/ 	.word	0x000000ff
        /*0b08*/ 	.word	0x000348b8
        /*0b0c*/ 	.short	0x0100
        /*0b0e*/ 	.byte	0x08
	.zero		1


	//   ....[21]....
        /*0b10*/ 	.word	0x000008e0
        /*0b14*/ 	.word	0x000000ff
        /*0b18*/ 	.word	0x000348c8
        /*0b1c*/ 	.short	0x0100
        /*0b1e*/ 	.byte	0x08
	.zero		1


	//   ....[22]....
        /*0b20*/ 	.word	0x00001d60
        /*0b24*/ 	.word	0x00000000
        /*0b28*/ 	.word	0x00034800
        /*0b2c*/ 	.short	0x010a
        /*0b2e*/ 	.byte	0x3f
	.zero		1


	//   ....[23]....
        /*0b30*/ 	.word	0x00001e00
        /*0b34*/ 	.word	0x0000000a
        /*0b38*/ 	.word	0x00034830
        /*0b3c*/ 	.short	0x010a
        /*0b3e*/ 	.byte	0x3f
	.zero		1


	//   ....[24]....
        /*0b40*/ 	.word	0x00001e70
        /*0b44*/ 	.word	0x0000000a
        /*0b48*/ 	.word	0x00034830
        /*0b4c*/ 	.short	0x010a
        /*0b4e*/ 	.byte	0x3f
	.zero		1


	//   ....[25]....
        /*0b50*/ 	.word	0x00006b30
        /*0b54*/ 	.word	0x0000000b
        /*0b58*/ 	.word	0x00000000
        /*0b5c*/ 	.short	0x0101
        /*0b5e*/ 	.byte	0x3f
	.zero		1


	//   ....[26]....
        /*0b60*/ 	.word	0x000079e0
        /*0b64*/ 	.word	0x00000000
        /*0b68*/ 	.word	0x00034830
        /*0b6c*/ 	.short	0x010a
        /*0b6e*/ 	.byte	0x3f
	.zero		1


	//   ....[27]....
        /*0b70*/ 	.word	0x00007a20
        /*0b74*/ 	.word	0x00000000
        /*0b78*/ 	.word	0x00034830
        /*0b7c*/ 	.short	0x010a
        /*0b7e*/ 	.byte	0x3f
	.zero		1


	//   ....[28]....
        /*0b80*/ 	.word	0x0000a0f0
        /*0b84*/ 	.word	0x000000ff
        /*0b88*/ 	.word	0x00034850
        /*0b8c*/ 	.short	0x010a
        /*0b8e*/ 	.byte	0x06
	.zero		1


	//   ....[29]....
        /*0b90*/ 	.word	0x0000a130
        /*0b94*/ 	.word	0x000000ff
        /*0b98*/ 	.word	0x00034850
        /*0b9c*/ 	.short	0x010a
        /*0b9e*/ 	.byte	0x06
	.zero		1


	//   ....[30]....
        /*0ba0*/ 	.word	0x0000c2d0
        /*0ba4*/ 	.word	0x0000008d
        /*0ba8*/ 	.word	0x00000000
        /*0bac*/ 	.short	0x0101
        /*0bae*/ 	.byte	0x3f
	.zero		1


	//   ....[31]....
        /*0bb0*/ 	.word	0x0000c350
        /*0bb4*/ 	.word	0x0000007a
        /*0bb8*/ 	.word	0x00000000
        /*0bbc*/ 	.short	0x0101
        /*0bbe*/ 	.byte	0x3f
	.zero		1


	//   ....[32]....
        /*0bc0*/ 	.word	0x0000d000
        /*0bc4*/ 	.word	0x00000008
        /*0bc8*/ 	.word	0x00034850
        /*0bcc*/ 	.short	0x010a
        /*0bce*/ 	.byte	0x3f
	.zero		1


	//   ....[33]....
        /*0bd0*/ 	.word	0x0000d040
        /*0bd4*/ 	.word	0x00000008
        /*0bd8*/ 	.word	0x00034850
        /*0bdc*/ 	.short	0x010a
        /*0bde*/ 	.byte	0x3f
	.zero		1


	//   ....[34]....
        /*0be0*/ 	.word	0x0000d7c0
        /*0be4*/ 	.word	0x00000009
        /*0be8*/ 	.word	0x00000000
        /*0bec*/ 	.short	0x0101
        /*0bee*/ 	.byte	0x3f
	.zero		1


	//   ....[35]....
        /*0bf0*/ 	.word	0x0000f0e0
        /*0bf4*/ 	.word	0x00000012
        /*0bf8*/ 	.word	0x00000000
        /*0bfc*/ 	.short	0x0101
        /*0bfe*/ 	.byte	0x3f
	.zero		1


	//   ....[36]....
        /*0c00*/ 	.word	0x0000f650
        /*0c04*/ 	.word	0x00000012
        /*0c08*/ 	.word	0x00000000
        /*0c0c*/ 	.short	0x0101
        /*0c0e*/ 	.byte	0x3f
	.zero		1


	//   ....[37]....
        /*0c10*/ 	.word	0x00012fb0
        /*0c14*/ 	.word	0x00000000
        /*0c18*/ 	.word	0x00034840
        /*0c1c*/ 	.short	0x010a
        /*0c1e*/ 	.byte	0x3f
	.zero		1


	//   ....[38]....
        /*0c20*/ 	.word	0x00013e30
        /*0c24*/ 	.word	0x00000012
        /*0c28*/ 	.word	0x00034800
        /*0c2c*/ 	.short	0x0107
        /*0c2e*/ 	.byte	0x3f
	.zero		1


	//   ....[39]....
        /*0c30*/ 	.word	0x00013f40
        /*0c34*/ 	.word	0x00000012
        /*0c38*/ 	.word	0x00034800
        /*0c3c*/ 	.short	0x0101
        /*0c3e*/ 	.byte	0x3f
	.zero		1


	//   ....[40]....
        /*0c40*/ 	.word	0x00013f60
        /*0c44*/ 	.word	0x00000012
        /*0c48*/ 	.word	0x00034820
        /*0c4c*/ 	.short	0x010a
        /*0c4e*/ 	.byte	0x3f
	.zero		1


	//   ....[41]....
        /*0c50*/ 	.word	0x00014330
        /*0c54*/ 	.word	0x00000003
        /*0c58*/ 	.word	0x00034840
        /*0c5c*/ 	.short	0x010a
        /*0c5e*/ 	.byte	0x3f
	.zero		1


	//   ....[42]....
        /*0c60*/ 	.word	0x000146d0
        /*0c64*/ 	.word	0x00000003
        /*0c68*/ 	.word	0x00000060
        /*0c6c*/ 	.short	0x010a
        /*0c6e*/ 	.byte	0x3f
	.zero		1


	//   ....[43]....
        /*0c70*/ 	.word	0x00014d70
        /*0c74*/ 	.word	0x00000003
        /*0c78*/ 	.word	0x00034840
        /*0c7c*/ 	.short	0x010a
        /*0c7e*/ 	.byte	0x3f
	.zero		1


	//   ....[44]....
        /*0c80*/ 	.word	0x00015110
        /*0c84*/ 	.word	0x00000002
        /*0c88*/ 	.word	0x00000060
        /*0c8c*/ 	.short	0x010a
        /*0c8e*/ 	.byte	0x3f
	.zero		1


	//   ....[45]....
        /*0c90*/ 	.word	0x000156f0
        /*0c94*/ 	.word	0x00000002
        /*0c98*/ 	.word	0x00034840
        /*0c9c*/ 	.short	0x010a
        /*0c9e*/ 	.byte	0x3f
	.zero		1


	//   ....[46]....
        /*0ca0*/ 	.word	0x00015a90
        /*0ca4*/ 	.word	0x00000002
        /*0ca8*/ 	.word	0x00000060
        /*0cac*/ 	.short	0x010a
        /*0cae*/ 	.byte	0x3f
	.zero		1


	//   ....[47]....
        /*0cb0*/ 	.word	0x00016020
        /*0cb4*/ 	.word	0x00000000
        /*0cb8*/ 	.word	0x00034860
        /*0cbc*/ 	.short	0x010a
        /*0cbe*/ 	.byte	0x3f
	.zero		1


	//   ....[48]....
        /*0cc0*/ 	.word	0x00017240
        /*0cc4*/ 	.word	0x00000000
        /*0cc8*/ 	.word	0x00034820
        /*0ccc*/ 	.short	0x010a
        /*0cce*/ 	.byte	0x3f
	.zero		1


	//   ....[49]....
        /*0cd0*/ 	.word	0x00017450
        /*0cd4*/ 	.word	0x00000006
        /*0cd8*/ 	.word	0x00000000
        /*0cdc*/ 	.short	0x010a
        /*0cde*/ 	.byte	0x3f
	.zero		1


	//   ....[50]....
        /*0ce0*/ 	.word	0x00017480
        /*0ce4*/ 	.word	0x00000007
        /*0ce8*/ 	.word	0x00000000
        /*0cec*/ 	.short	0x010a
        /*0cee*/ 	.byte	0x3f
	.zero		1


	//   ....[51]....
        /*0cf0*/ 	.word	0x000174e0
        /*0cf4*/ 	.word	0x00000004
        /*0cf8*/ 	.word	0x00000000
        /*0cfc*/ 	.short	0x010a
        /*0cfe*/ 	.byte	0x3f
	.zero		1


	//   ....[52]....
        /*0d00*/ 	.word	0x00017510
        /*0d04*/ 	.word	0x00000003
        /*0d08*/ 	.word	0x00000000
        /*0d0c*/ 	.short	0x010a
        /*0d0e*/ 	.byte	0x3f
	.zero		1


	//   ....[53]....
        /*0d10*/ 	.word	0x00017570
        /*0d14*/ 	.word	0x00000000
        /*0d18*/ 	.word	0x00034800
        /*0d1c*/ 	.short	0x010a
        /*0d1e*/ 	.byte	0x3f
	.zero		1


	//   ....[54]....
        /*0d20*/ 	.word	0x000175c0
        /*0d24*/ 	.word	0x0000000a
        /*0d28*/ 	.word	0x00034830
        /*0d2c*/ 	.short	0x010a
        /*0d2e*/ 	.byte	0x3f
	.zero		1


	//   ....[55]....
        /*0d30*/ 	.word	0x00017610
        /*0d34*/ 	.word	0x00000000
        /*0d38*/ 	.word	0x00034830
        /*0d3c*/ 	.short	0x010a
        /*0d3e*/ 	.byte	0x3f
	.zero		1


	//   ....[56]....
        /*0d40*/ 	.word	0x00017670
        /*0d44*/ 	.word	0x0000000f
        /*0d48*/ 	.word	0x00034850
        /*0d4c*/ 	.short	0x010a
        /*0d4e*/ 	.byte	0x3f
	.zero		1


	//   ....[57]....
        /*0d50*/ 	.word	0x000176c0
        /*0d54*/ 	.word	0x00000008
        /*0d58*/ 	.word	0x00034850
        /*0d5c*/ 	.short	0x010a
        /*0d5e*/ 	.byte	0x3f
	.zero		1


	//   ....[58]....
        /*0d60*/ 	.word	0x00017860
        /*0d64*/ 	.word	0x00000000
        /*0d68*/ 	.word	0x00034840
        /*0d6c*/ 	.short	0x010a
        /*0d6e*/ 	.byte	0x3f
	.zero		1


	//   ....[59]....
        /*0d70*/ 	.word	0x00018400
        /*0d74*/ 	.word	0x00000012
        /*0d78*/ 	.word	0x00034820
        /*0d7c*/ 	.short	0x010a
        /*0d7e*/ 	.byte	0x3f
	.zero		1


	//   ....[60]....
        /*0d80*/ 	.word	0x00018450
        /*0d84*/ 	.word	0x00000003
        /*0d88*/ 	.word	0x00034840
        /*0d8c*/ 	.short	0x010a
        /*0d8e*/ 	.byte	0x3f
	.zero		1


	//   ....[61]....
        /*0d90*/ 	.word	0x000184a0
        /*0d94*/ 	.word	0x00000003
        /*0d98*/ 	.word	0x00000060
        /*0d9c*/ 	.short	0x010a
        /*0d9e*/ 	.byte	0x3f
	.zero		1


	//   ....[62]....
        /*0da0*/ 	.word	0x000184f0
        /*0da4*/ 	.word	0x00000003
        /*0da8*/ 	.word	0x00034840
        /*0dac*/ 	.short	0x010a
        /*0dae*/ 	.byte	0x3f
	.zero		1


	//   ....[63]....
        /*0db0*/ 	.word	0x00018540
        /*0db4*/ 	.word	0x00000002
        /*0db8*/ 	.word	0x00000060
        /*0dbc*/ 	.short	0x010a
        /*0dbe*/ 	.byte	0x3f
	.zero		1


	//   ....[64]....
        /*0dc0*/ 	.word	0x00018590
        /*0dc4*/ 	.word	0x00000002
        /*0dc8*/ 	.word	0x00034840
        /*0dcc*/ 	.short	0x010a
        /*0dce*/ 	.byte	0x3f
	.zero		1


	//   ....[65]....
        /*0dd0*/ 	.word	0x000185e0
        /*0dd4*/ 	.word	0x00000002
        /*0dd8*/ 	.word	0x00000060
        /*0ddc*/ 	.short	0x010a
        /*0dde*/ 	.byte	0x3f
	.zero		1


	//   ....[66]....
        /*0de0*/ 	.word	0x00018630
        /*0de4*/ 	.word	0x00000000
        /*0de8*/ 	.word	0x00034860
        /*0dec*/ 	.short	0x010a
        /*0dee*/ 	.byte	0x3f
	.zero		1


	//   ....[67]....
        /*0df0*/ 	.word	0x00019180
        /*0df4*/ 	.word	0x00000000
        /*0df8*/ 	.word	0x00034820
        /*0dfc*/ 	.short	0x010a
        /*0dfe*/ 	.byte	0x3f
	.zero		1


	//   ....[68]....
        /*0e00*/ 	.word	0x00019320
        /*0e04*/ 	.word	0x00000006
        /*0e08*/ 	.word	0x00000000
        /*0e0c*/ 	.short	0x010a
        /*0e0e*/ 	.byte	0x3f
	.zero		1


	//   ....[69]....
        /*0e10*/ 	.word	0x00019370
        /*0e14*/ 	.word	0x00000007
        /*0e18*/ 	.word	0x00000000
        /*0e1c*/ 	.short	0x010a
        /*0e1e*/ 	.byte	0x3f
	.zero		1


	//   ....[70]....
        /*0e20*/ 	.word	0x000193c0
        /*0e24*/ 	.word	0x00000004
        /*0e28*/ 	.word	0x00000000
        /*0e2c*/ 	.short	0x010a
        /*0e2e*/ 	.byte	0x3f
	.zero		1


	//----- nvinfo : EIATTR_NUM_MBARRIERS
	.align		4
.L_901:
        /*0e30*/ 	.byte	0x03, 0x38
        /*0e32*/ 	.short	0x0016


	//----- nvinfo : EIATTR_EXIT_INSTR_OFFSETS
	.align		4
        /*0e34*/ 	.byte	0x04, 0x1c
        /*0e36*/ 	.short	(.L_903 - .L_902)


	//   ....[0]....
.L_902:
        /*0e38*/ 	.word	0x00000a90


	//   ....[1]....
        /*0e3c*/ 	.word	0x00011070


	//   ....[2]....
        /*0e40*/ 	.word	0x00017560


	//----- nvinfo : EIATTR_MAX_THREADS
	.align		4
.L_903:
        /*0e44*/ 	.byte	0x04, 0x05
        /*0e46*/ 	.short	(.L_905 - .L_904)
.L_904:
        /*0e48*/ 	.word	0x00000180
        /*0e4c*/ 	.word	0x00000001
        /*0e50*/ 	.word	0x00000001


	//----- nvinfo : EIATTR_CRS_STACK_SIZE
	.align		4
.L_905:
        /*0e54*/ 	.byte	0x04, 0x1e
        /*0e56*/ 	.short	(.L_907 - .L_906)
.L_906:
        /*0e58*/ 	.word	0x00000000


	//----- nvinfo : EIATTR_CBANK_PARAM_SIZE
	.align		4
.L_907:
        /*0e5c*/ 	.byte	0x03, 0x19
        /*0e5e*/ 	.short	0x0af0


	//----- nvinfo : EIATTR_PARAM_CBANK
	.align		4
        /*0e60*/ 	.byte	0x04, 0x0a
        /*0e62*/ 	.short	(.L_909 - .L_908)
	.align		4
.L_908:
        /*0e64*/ 	.word	index@(.nv.constant0._ZN7cutlass13device_kernelIN5flash11enable_sm90INS1_16FlashAttnFwdSm90INS1_25CollectiveMainloopFwdSm90ILi2EN4cute5tupleIJNS5_1CILi1EEES8_S8_EEENS6_IJNS7_ILi128EEENS7_ILi176EEESA_EEELi128ENS_6half_tEfNS_4arch4Sm90ELb0ELb0ELb1ELb1ELb0ELb0ELb0ELb1ELb1ELb1ELb1ELb0EEENS1_21CollectiveEpilogueFwdINS6_IJSA_SA_SB_EEES9_SD_SF_Li256ELb1ELb1ELb1ELb0EEENS1_36VarlenDynamicPersistentTileSchedulerILi128ELi176ELi256ELi128ELb1ELb1ELb1ELb0ELb1ELb1EEEEEEEEEvNT_6ParamsE)
        /*0e68*/ 	.short	0x0210
        /*0e6a*/ 	.short	0x0af0


	//----- nvinfo : EIATTR_SW_WAR
	.align		4
.L_909:
        /*0e6c*/ 	.byte	0x04, 0x36
        /*0e6e*/ 	.short	(.L_911 - .L_910)
.L_910:
        /*0e70*/ 	.word	0x00000008
.L_911:


//--------------------- .nv.info._ZN7cutlass13device_kernelIN5flash11enable_sm90INS1_16FlashAttnFwdSm90INS1_25CollectiveMainloopFwdSm90ILi2EN4cute5tupleIJNS5_1CILi1EEES8_S8_EEENS6_IJNS7_ILi128EEENS7_ILi176EEESA_EEELi128ENS_6half_tEfNS_4arch4Sm90ELb0ELb0ELb1ELb1ELb0ELb1ELb0ELb1ELb1ELb1ELb1ELb0EEENS1_21CollectiveEpilogueFwdINS6_IJSA_SA_SB_EEES9_SD_SF_Li256ELb1ELb1ELb1ELb0EEENS1_36VarlenDynamicPersistentTileSchedulerILi128ELi176ELi256ELi128ELb1ELb1ELb1ELb0ELb1ELb1EEEEEEEEEvNT_6ParamsE --------------------------
	.section	.nv.info._ZN7cutlass13device_kernelIN5flash11enable_sm90INS1_16FlashAttnFwdSm90INS1_25CollectiveMainloopFwdSm90ILi2EN4cute5tupleIJNS5_1CILi1EEES8_S8_EEENS6_IJNS7_ILi128EEENS7_ILi176EEESA_EEELi128ENS_6half_tEfNS_4arch4Sm90ELb0ELb0ELb1ELb1ELb0ELb1ELb0ELb1ELb1ELb1ELb1ELb0EEENS1_21CollectiveEpilogueFwdINS6_IJSA_SA_SB_EEES9_SD_SF_Li256ELb1ELb1ELb1ELb0EEENS1_36VarlenDynamicPersistentTileSchedulerILi128ELi176ELi256ELi128ELb1ELb1ELb1ELb0ELb1ELb1EEEEEEEEEvNT_6ParamsE,"",@"SHT_CUDA_INFO"
	.sectionflags	@""
	.align	4


	//----- nvinfo : EIATTR_CUDA_API_VERSION
	.align		4
        /*0000*/ 	.byte	0x04, 0x37
        /*0002*/ 	.short	(.L_913 - .L_912)
.L_912:
        /*0004*/ 	.word	0x00000082


	//----- nvinfo : EIATTR_KPARAM_INFO
	.align		4
.L_913:
        /*0008*/ 	.byte	0x04, 0x17
        /*000a*/ 	.short	(.L_915 - .L_914)
.L_914:
        /*000c*/ 	.word	0x00000000
        /*0010*/ 	.short	0x0000
        /*0012*/ 	.short	0x0070
        /*0014*/ 	.byte	0x00, 0xf0, 0x01, 0x2a


	//----- nvinfo : EIATTR_SPARSE_MMA_MASK
	.align		4
.L_915:
        /*0018*/ 	.byte	0x03, 0x50
        /*001a*/ 	.short	0x0000


	//----- nvinfo : EIATTR_MAXREG_COUNT
	.align		4
        /*001c*/ 	.byte	0x03, 0x1b
        /*001e*/ 	.short	0x00a8


	//----- nvinfo : EIATTR_NUM_BARRIERS
	.align		4
        /*0020*/ 	.byte	0x02, 0x4c
        /*0022*/ 	.byte	0x10
	.zero		1


	//----- nvinfo : EIATTR_EXTERNS
	.align		4
        /*0024*/ 	.byte	0x04, 0x0f
        /*0026*/ 	.short	(.L_917 - .L_916)


	//   ....[0]....
	.align		4
.L_916:
        /*0028*/ 	.word	index@(__assertfail)


	//----- nvinfo : EIATTR_ANNOTATIONS
	.align		4
.L_917:
        /*002c*/ 	.byte	0x04, 0x55
        /*002e*/ 	.short	(.L_919 - .L_918)


	//   ....[0]....
.L_918:
        /* <DEDUP_REMOVED lines=143> */


	//----- nvinfo : EIATTR_MERCURY_ISA_VERSION
	.align		4
.L_919:
        /*0908*/ 	.byte	0x03, 0x5f
        /*090a*/ 	.short	0x0101


	//----- nvinfo : EIATTR_UNUSED_LOAD_BYTE_OFFSET
	.align		4
        /*090c*/ 	.byte	0x04, 0x44
        /*090e*/ 	.short	(.L_921 - .L_920)


	//   ....[0]....
.L_920:
        /*0910*/ 	.word	0x00000ac0
        /*0914*/ 	.word	0x0000fff0


	//   ....[1]....
        /*0918*/ 	.word	0x0001e3d0
        /*091c*/ 	.word	0x0000fff0


	//----- nvinfo : EIATTR_INT_WARP_WIDE_INSTR_OFFSETS
	.align		4
.L_921:
        /*0920*/ 	.byte	0x04, 0x31
        /*0922*/ 	.short	(.L_923 - .L_922)


	//   ....[0]....
.L_922:
        /*0924*/ 	.word	0x00000190


	//   ....[1]....
        /*0928*/ 	.word	0x000001d0


	//   ....[2]....
        /*092c*/ 	.word	0x00000240


	//   ....[3]....
        /*0930*/ 	.word	0x00024460


	//   ....[4]....
        /*0934*/ 	.word	0x00024500


	//   ....[5]....
        /*0938*/ 	.word	0x00027c40


	//   ....[6]....
        /*093c*/ 	.word	0x00027cb0


	//----- nvinfo : EIATTR_COOP_GROUP_MASK_REGIDS
	.align		4
.L_923:
        /*0940*/ 	.byte	0x04, 0x29
        /*0942*/ 	.short	(.L_925 - .L_924)


	//   ....[0]....
.L_924:
        /*0944*/ 	.word	0xffffffff


	//   ....[1]....
        /*0948*/ 	.word	0xffffffff


	//   ....[2]....
        /*094c*/ 	.word	0xffffffff


	//   ....[3]....
        /*0950*/ 	.word	0xffffffff


	//   ....[4]....
        /*0954*/ 	.word	0xffffffff


	//   ....[5]....
        /*0958*/ 	.word	0xffffffff


	//   ....[6]....
        /*095c*/ 	.word	0xffffffff


	//   ....[7]....
        /*0960*/ 	.word	0xffffffff


	//   ....[8]....
        /*0964*/ 	.word	0xffffffff


	//   ....[9]....
        /*0968*/ 	.word	0xffffffff


	//   ....[10]....
        /*096c*/ 	.word	0xffffffff


	//   ....[11]....
        /*0970*/ 	.word	0xffffffff


	//   ....[12]....
        /*0974*/ 	.word	0xffffffff


	//   ....[13]....
        /*0978*/ 	.word	0xffffffff


	//   ....[14]....
        /*097c*/ 	.word	0xffffffff


	//   ....[15]....
        /*0980*/ 	.word	0xffffffff


	//   ....[16]....
        /*0984*/ 	.word	0xffffffff


	//   ....[17]....
        /*0988*/ 	.word	0xffffffff


	//   ....[18]....
        /*098c*/ 	.word	0xffffffff


	//   ....[19]....
        /*0990*/ 	.word	0xffffffff


	//   ....[20]....
        /*0994*/ 	.word	0xffffffff


	//   ....[21]....
        /*0998*/ 	.word	0xffffffff


	//   ....[22]....
        /*099c*/ 	.word	0xffffffff


	//   ....[23]....
        /*09a0*/ 	.word	0xffffffff


	//   ....[24]....
        /*09a4*/ 	.word	0xffffffff


	//   ....[25]....
        /*09a8*/ 	.word	0xffffffff


	//   ....[26]....
        /*09ac*/ 	.word	0xffffffff


	//   ....[27]....
        /*09b0*/ 	.word	0xffffffff


	//   ....[28]....
        /*09b4*/ 	.word	0xffffffff


	//   ....[29]....
        /*09b8*/ 	.word	0xffffffff


	//   ....[30]....
        /*09bc*/ 	.word	0xffffffff


	//   ....[31]....
        /*09c0*/ 	.word	0xffffffff


	//   ....[32]....
        /*09c4*/ 	.word	0xffffffff


	//   ....[33]....
        /*09c8*/ 	.word	0xffffffff


	//   ....[34]....
        /*09cc*/ 	.word	0xffffffff


	//   ....[35]....
        /*09d0*/ 	.word	0xffffffff


	//   ....[36]....
        /*09d4*/ 	.word	0xffffffff


	//   ....[37]....
        /*09d8*/ 	.word	0xffffffff


	//   ....[38]....
        /*09dc*/ 	.word	0xffffffff


	//   ....[39]....
        /*09e0*/ 	.word	0xffffffff


	//   ....[40]....
        /*09e4*/ 	.word	0xffffffff


	//   ....[41]....
        /*09e8*/ 	.word	0xffffffff


	//   ....[42]....
        /*09ec*/ 	.word	0xffffffff


	//   ....[43]....
        /*09f0*/ 	.word	0xffffffff


	//   ....[44]....
        /*09f4*/ 	.word	0xffffffff


	//   ....[45]....
        /*09f8*/ 	.word	0xffffffff


	//   ....[46]....
        /*09fc*/ 	.word	0xffffffff


	//   ....[47]....
        /*0a00*/ 	.word	0xffffffff


	//   ....[48]....
        /*0a04*/ 	.word	0xffffffff


	//   ....[49]....
        /*0a08*/ 	.word	0xffffffff


	//   ....[50]....
        /*0a0c*/ 	.word	0xffffffff


	//   ....[51]....
        /*0a10*/ 	.word	0xffffffff


	//   ....[52]....
        /*0a14*/ 	.word	0xffffffff


	//   ....[53]....
        /*0a18*/ 	.word	0xffffffff


	//   ....[54]....
        /*0a1c*/ 	.word	0xffffffff


	//   ....[55]....
        /*0a20*/ 	.word	0xffffffff


	//   ....[56]....
        /*0a24*/ 	.word	0xffffffff


	//   ....[57]....
        /*0a28*/ 	.word	0xffffffff


	//   ....[58]....
        /*0a2c*/ 	.word	0xffffffff


	//   ....[59]....
        /*0a30*/ 	.word	0xffffffff


	//   ....[60]....
        /*0a34*/ 	.word	0xffffffff


	//   ....[61]....
        /*0a38*/ 	.word	0xffffffff


	//   ....[62]....
        /*0a3c*/ 	.word	0xffffffff


	//   ....[63]....
        /*0a40*/ 	.word	0xffffffff


	//   ....[64]....
        /*0a44*/ 	.word	0xffffffff


	//   ....[65]....
        /*0a48*/ 	.word	0xffffffff


	//   ....[66]....
        /*0a4c*/ 	.word	0xffffffff


	//   ....[67]....
        /*0a50*/ 	.word	0xffffffff


	//   ....[68]....
        /*0a54*/ 	.word	0xffffffff


	//   ....[69]....
        /*0a58*/ 	.word	0xffffffff


	//   ....[70]....
        /*0a5c*/ 	.word	0xffffffff


	//   ....[71]....
        /*0a60*/ 	.word	0xffffffff


	//   ....[72]....
        /*0a64*/ 	.word	0xffffffff


	//   ....[73]....
        /*0a68*/ 	.word	0xffffffff


	//   ....[74]....
        /*0a6c*/ 	.word	0xffffffff


	//   ....[75]....
        /*0a70*/ 	.word	0xffffffff


	//   ....[76]....
        /*0a74*/ 	.word	0xffffffff


	//   ....[77]....
        /*0a78*/ 	.word	0xffffffff


	//   ....[78]....
        /*0a7c*/ 	.word	0xffffffff


	//   ....[79]....
        /*0a80*/ 	.word	0xffffffff


	//   ....[80]....
        /*0a84*/ 	.word	0xffffffff


	//   ....[81]....
        /*0a88*/ 	.word	0xffffffff


	//   ....[82]....
        /*0a8c*/ 	.word	0xffffffff


	//   ....[83]....
        /*0a90*/ 	.word	0xffffffff


	//   ....[84]....
        /*0a94*/ 	.word	0xffffffff


	//   ....[85]....
        /*0a98*/ 	.word	0xffffffff


	//   ....[86]....
        /*0a9c*/ 	.word	0xffffffff


	//   ....[87]....
        /*0aa0*/ 	.word	0xffffffff


	//   ....[88]....
        /*0aa4*/ 	.word	0xffffffff


	//   ....[89]....
        /*0aa8*/ 	.word	0xffffffff


	//   ....[90]....
        /*0aac*/ 	.word	0xffffffff


	//   ....[91]....
        /*0ab0*/ 	.word	0xffffffff


	//   ....[92]....
        /*0ab4*/ 	.word	0xffffffff


	//   ....[93]....
        /*0ab8*/ 	.word	0xffffffff


	//   ....[94]....
        /*0abc*/ 	.word	0xffffffff


	//   ....[95]....
        /*0ac0*/ 	.word	0xffffffff


	//   ....[96]....
        /*0ac4*/ 	.word	0xffffffff


	//   ....[97]....
        /*0ac8*/ 	.word	0xffffffff


	//   ....[98]....
        /*0acc*/ 	.word	0xffffffff


	//   ....[99]....
        /*0ad0*/ 	.word	0xffffffff


	//   ....[100]....
        /*0ad4*/ 	.word	0xffffffff


	//   ....[101]....
        /*0ad8*/ 	.word	0xffffffff


	//   ....[102]....
        /*0adc*/ 	.word	0xffffffff


	//   ....[103]....
        /*0ae0*/ 	.word	0xffffffff


	//   ....[104]....
        /*0ae4*/ 	.word	0xffffffff


	//   ....[105]....
        /*0ae8*/ 	.word	0xffffffff


	//   ....[106]....
        /*0aec*/ 	.word	0x0500000f


	//   ....[107]....
        /*0af0*/ 	.word	0x0500000f


	//   ....[108]....
        /*0af4*/ 	.word	0x0500000f


	//   ....[109]....
        /*0af8*/ 	.word	0x0500000f


	//   ....[110]....
        /*0afc*/ 	.word	0x0500000f


	//   ....[111]....
        /*0b00*/ 	.word	0x0500000f


	//   ....[112]....
        /*0b04*/ 	.word	0x0500000f


	//   ....[113]....
        /*0b08*/ 	.word	0x0500000f


	//   ....[114]....
        /*0b0c*/ 	.word	0x0500000f


	//   ....[115]....
        /*0b10*/ 	.word	0x0500000f


	//   ....[116]....
        /*0b14*/ 	.word	0x0500000f


	//   ....[117]....
        /*0b18*/ 	.word	0x0500000f


	//   ....[118]....
        /*0b1c*/ 	.word	0x0500000f


	//   ....[119]....
        /*0b20*/ 	.word	0x0500000f


	//   ....[120]....
        /*0b24*/ 	.word	0x0500000f


	//   ....[121]....
        /*0b28*/ 	.word	0x0500000f


	//   ....[122]....
        /*0b2c*/ 	.word	0x0500000f


	//   ....[123]....
        /*0b30*/ 	.word	0x0500000f


	//   ....[124]....
        /*0b34*/ 	.word	0x0500000f


	//   ....[125]....
        /*0b38*/ 	.word	0x0500000f


	//   ....[126]....
        /*0b3c*/ 	.word	0x0500000f


	//   ....[127]....
        /*0b40*/ 	.word	0x0500000f


	//   ....[128]....
        /*0b44*/ 	.word	0x0500000f


	//   ....[129]....
        /*0b48*/ 	.word	0x0500000f


	//   ....[130]....
        /*0b4c*/ 	.word	0x0500000f


	//   ....[131]....
        /*0b50*/ 	.word	0x0500000f


	//   ....[132]....
        /*0b54*/ 	.word	0x0500000f


	//   ....[133]....
        /*0b58*/ 	.word	0x0500000f


	//   ....[134]....
        /*0b5c*/ 	.word	0x0500000f


	//   ....[135]....
        /*0b60*/ 	.word	0x0500000f


	//   ....[136]....
        /*0b64*/ 	.word	0x0500000f


	//   ....[137]....
        /*0b68*/ 	.word	0x0500000f


	//   ....[138]....
        /*0b6c*/ 	.word	0x0500000f


	//   ....[139]....
        /*0b70*/ 	.word	0x0500000f


	//   ....[140]....
        /*0b74*/ 	.word	0x0500000f


	//   ....[141]....
        /*0b78*/ 	.word	0x0500000f


	//   ....[142]....
        /*0b7c*/ 	.word	0x0500000f


	//   ....[143]....
        /*0b80*/ 	.word	0x0500000f


	//   ....[144]....
        /*0b84*/ 	.word	0x0500000f


	//   ....[145]....
        /*0b88*/ 	.word	0x0500000f


	//   ....[146]....
        /*0b8c*/ 	.word	0x0500000f


	//   ....[147]....
        /*0b90*/ 	.word	0x0500000f


	//   ....[148]....
        /*0b94*/ 	.word	0x0500000f


	//   ....[149]....
        /*0b98*/ 	.word	0x0500000f


	//   ....[150]....
        /*0b9c*/ 	.word	0x0500000f


	//   ....[151]....
        /*0ba0*/ 	.word	0x0500000f


	//   ....[152]....
        /*0ba4*/ 	.word	0x0500000f


	//   ....[153]....
        /*0ba8*/ 	.word	0x0500000f


	//   ....[154]....
        /*0bac*/ 	.word	0x0500000f


	//   ....[155]....
        /*0bb0*/ 	.word	0x0500000f


	//   ....[156]....
        /*0bb4*/ 	.word	0x0500000f


	//   ....[157]....
        /*0bb8*/ 	.word	0x0500000f


	//   ....[158]....
        /*0bbc*/ 	.word	0x0500000f


	//   ....[159]....
        /*0bc0*/ 	.word	0x0500000f


	//   ....[160]....
        /*0bc4*/ 	.word	0x0500000f


	//   ....[161]....
        /*0bc8*/ 	.word	0x0500000f


	//   ....[162]....
        /*0bcc*/ 	.word	0x0500000f


	//   ....[163]....
        /*0bd0*/ 	.word	0x0500000f


	//   ....[164]....
        /*0bd4*/ 	.word	0x0500000f


	//   ....[165]....
        /*0bd8*/ 	.word	0x0500000f


	//   ....[166]....
        /*0bdc*/ 	.word	0x0500000f


	//   ....[167]....
        /*0be0*/ 	.word	0x0500000f


	//   ....[168]....
        /*0be4*/ 	.word	0x0500000f


	//   ....[169]....
        /*0be8*/ 	.word	0x0500000f


	//   ....[170]....
        /*0bec*/ 	.word	0x0500000f


	//   ....[171]....
        /*0bf0*/ 	.word	0x0500000f


	//----- nvinfo : EIATTR_COOP_GROUP_INSTR_OFFSETS
	.align		4
.L_925:
        /*0bf4*/ 	.byte	0x04, 0x28
        /*0bf6*/ 	.short	(.L_927 - .L_926)


	//   ....[0]....
.L_926:
        /*0bf8*/ 	.word	0x00000070


	//   ....[1]....
        /*0bfc*/ 	.word	0x000001a0


	//   ....[2]....
        /*0c00*/ 	.word	0x000001f0


	//   ....[3]....
        /*0c04*/ 	.word	0x00000420


	//   ....[4]....
        /*0c08*/ 	.word	0x00000580


	//   ....[5]....
        /*0c0c*/ 	.word	0x000006a0


	//   ....[6]....
        /*0c10*/ 	.word	0x00000800


	//   ....[7]....
        /*0c14*/ 	.word	0x0000cac0


	//   ....[8]....
        /*0c18*/ 	.word	0x0000d0d0


	//   ....[9]....
        /*0c1c*/ 	.word	0x0000d0e0


	//   ....[10]....
        /*0c20*/ 	.word	0x0000d0f0


	//   ....[11]....
        /*0c24*/ 	.word	0x0000d100


	//   ....[12]....
        /*0c28*/ 	.word	0x0000eb80


	//   ....[13]....
        /*0c2c*/ 	.word	0x0000eb90


	//   ....[14]....
        /*0c30*/ 	.word	0x0000eba0


	//   ....[15]....
        /*0c34*/ 	.word	0x0000ebb0


	//   ....[16]....
        /*0c38*/ 	.word	0x000152f0


	//   ....[17]....
        /*0c3c*/ 	.word	0x00015310


	//   ....[18]....
        /*0c40*/ 	.word	0x00015780


	//   ....[19]....
        /*0c44*/ 	.word	0x000157c0


	//   ....[20]....
        /*0c48*/ 	.word	0x0001b800


	//   ....[21]....
        /*0c4c*/ 	.word	0x0001b860


	//   ....[22]....
        /*0c50*/ 	.word	0x0001c1b0


	//   ....[23]....
        /*0c54*/ 	.word	0x0001c2a0


	//   ....[24]....
        /*0c58*/ 	.word	0x0001dd20


	//   ....[25]....
        /*0c5c*/ 	.word	0x0001dd50


	//   ....[26]....
        /*0c60*/ 	.word	0x0001de20


	//   ....[27]....
        /*0c64*/ 	.word	0x0001de40


	//   ....[28]....
        /*0c68*/ 	.word	0x0001ef80


	//   ....[29]....
        /*0c6c*/ 	.word	0x0001efa0


	//   ....[30]....
        /*0c70*/ 	.word	0x0001efb0


	//   ....[31]....
        /*0c74*/ 	.word	0x0001efc0


	//   ....[32]....
        /*0c78*/ 	.word	0x0001f700


	//   ....[33]....
        /*0c7c*/ 	.word	0x0001f710


	//   ....[34]....
        /*0c80*/ 	.word	0x0001f820


	//   ....[35]....
        /*0c84*/ 	.word	0x0001f830


	//   ....[36]....
        /*0c88*/ 	.word	0x0001f950


	//   ....[37]....
        /*0c8c*/ 	.word	0x0001f960


	//   ....[38]....
        /*0c90*/ 	.word	0x0001fa80


	//   ....[39]....
        /*0c94*/ 	.word	0x0001fa90


	//   ....[40]....
        /*0c98*/ 	.word	0x00020050


	//   ....[41]....
        /*0c9c*/ 	.word	0x00020060


	//   ....[42]....
        /*0ca0*/ 	.word	0x000204f0


	//   ....[43]....
        /*0ca4*/ 	.word	0x00020500


	//   ....[44]....
        /*0ca8*/ 	.word	0x00021280


	//   ....[45]....
        /*0cac*/ 	.word	0x00021290


	//   ....[46]....
        /*0cb0*/ 	.word	0x000213b0


	//   ....[47]....
        /*0cb4*/ 	.word	0x000213c0


	//   ....[48]....
        /*0cb8*/ 	.word	0x000214e0


	//   ....[49]....
        /*0cbc*/ 	.word	0x000214f0


	//   ....[50]....
        /*0cc0*/ 	.word	0x00021610


	//   ....[51]....
        /*0cc4*/ 	.word	0x00021620


	//   ....[52]....
        /*0cc8*/ 	.word	0x000217a0


	//   ....[53]....
        /*0ccc*/ 	.word	0x000219e0


	//   ....[54]....
        /*0cd0*/ 	.word	0x00021a10


	//   ....[55]....
        /*0cd4*/ 	.word	0x00021a40


	//   ....[56]....
        /*0cd8*/ 	.word	0x00021a70


	//   ....[57]....
        /*0cdc*/ 	.word	0x00021aa0


	//   ....[58]....
        /*0ce0*/ 	.word	0x00021ad0


	//   ....[59]....
        /*0ce4*/ 	.word	0x00021c80


	//   ....[60]....
        /*0ce8*/ 	.word	0x00021cb0


	//   ....[61]....
        /*0cec*/ 	.word	0x00021ce0


	//   ....[62]....
        /*0cf0*/ 	.word	0x00021d10


	//   ....[63]....
        /*0cf4*/ 	.word	0x00021d40


	//   ....[64]....
        /*0cf8*/ 	.word	0x00021d70


	//   ....[65]....
        /*0cfc*/ 	.word	0x00021e00


	//   ....[66]....
        /*0d00*/ 	.word	0x00021e30


	//   ....[67]....
        /*0d04*/ 	.word	0x00021e40


	//   ....[68]....
        /*0d08*/ 	.word	0x00021ef0


	//   ....[69]....
        /*0d0c*/ 	.word	0x000230b0


	//   ....[70]....
        /*0d10*/ 	.word	0x00024a60


	//   ....[71]....
        /*0d14*/ 	.word	0x000255e0


	//   ....[72]....
        /*0d18*/ 	.word	0x00025630


	//   ....[73]....
        /*0d1c*/ 	.word	0x000256e0


	//   ....[74]....
        /*0d20*/ 	.word	0x000256f0


	//   ....[75]....
        /*0d24*/ 	.word	0x00025780


	//   ....[76]....
        /*0d28*/ 	.word	0x00025790


	//   ....[77]....
        /*0d2c*/ 	.word	0x00025820


	//   ....[78]....
        /*0d30*/ 	.word	0x00025830


	//   ....[79]....
        /*0d34*/ 	.word	0x000258c0


	//   ....[80]....
        /*0d38*/ 	.word	0x000258d0


	//   ....[81]....
        /*0d3c*/ 	.word	0x00025960


	//   ....[82]....
        /*0d40*/ 	.word	0x00025970


	//   ....[83]....
        /*0d44*/ 	.word	0x00025a00


	//   ....[84]....
        /*0d48*/ 	.word	0x00025a10


	//   ....[85]....
        /*0d4c*/ 	.word	0x00025a60


	//   ....[86]....
        /*0d50*/ 	.word	0x00025a90


	//   ....[87]....
        /*0d54*/ 	.word	0x000283f0


	//   ....[88]....
        /*0d58*/ 	.word	0x00028460


	//   ....[89]....
        /*0d5c*/ 	.word	0x00028490


	//   ....[90]....
        /*0d60*/ 	.word	0x000284a0


	//   ....[91]....
        /*0d64*/ 	.word	0x000284d0


	//   ....[92]....
        /*0d68*/ 	.word	0x00028500


	//   ....[93]....
        /*0d6c*/ 	.word	0x00028530


	//   ....[94]....
        /*0d70*/ 	.word	0x00028560


	//   ....[95]....
        /*0d74*/ 	.word	0x00028740


	//   ....[96]....
        /*0d78*/ 	.word	0x00028770


	//   ....[97]....
        /*0d7c*/ 	.word	0x000287a0


	//   ....[98]....
        /*0d80*/ 	.word	0x000287d0


	//   ....[99]....
        /*0d84*/ 	.word	0x00028800


	//   ....[100]....
        /*0d88*/ 	.word	0x00028830


	//   ....[101]....
        /*0d8c*/ 	.word	0x000288f0


	//   ....[102]....
        /*0d90*/ 	.word	0x00028910


	//   ....[103]....
        /*0d94*/ 	.word	0x00028920


	//   ....[104]....
        /*0d98*/ 	.word	0x00028980


	//   ....[105]....
        /*0d9c*/ 	.word	0x00029090


	//   ....[106]....
        /*0da0*/ 	.word	0x00029500


	//   ....[107]....
        /*0da4*/ 	.word	0x000295b0


	//   ....[108]....
        /*0da8*/ 	.word	0x00029640


	//   ....[109]....
        /*0dac*/ 	.word	0x00029690


	//   ....[110]....
        /*0db0*/ 	.word	0x000296e0


	//   ....[111]....
        /*0db4*/ 	.word	0x000297c0


	//   ....[112]....
        /*0db8*/ 	.word	0x00029850


	//   ....[113]....
        /*0dbc*/ 	.word	0x000298a0


	//   ....[114]....
        /*0dc0*/ 	.word	0x000298f0


	//   ....[115]....
        /*0dc4*/ 	.word	0x00029b00


	//   ....[116]....
        /*0dc8*/ 	.word	0x00029b50


	//   ....[117]....
        /*0dcc*/ 	.word	0x00029be0


	//   ....[118]....
        /*0dd0*/ 	.word	0x00029c70


	//   ....[119]....
        /*0dd4*/ 	.word	0x00029d00


	//   ....[120]....
        /*0dd8*/ 	.word	0x00029d90


	//   ....[121]....
        /*0ddc*/ 	.word	0x00029e20


	//   ....[122]....
        /*0de0*/ 	.word	0x00029eb0


	//   ....[123]....
        /*0de4*/ 	.word	0x00029f30


	//   ....[124]....
        /*0de8*/ 	.word	0x00029f80


	//   ....[125]....
        /*0dec*/ 	.word	0x0002a010


	//   ....[126]....
        /*0df0*/ 	.word	0x0002a0a0


	//   ....[127]....
        /*0df4*/ 	.word	0x0002a120


	//   ....[128]....
        /*0df8*/ 	.word	0x0002a170


	//   ....[129]....
        /*0dfc*/ 	.word	0x0002a200


	//   ....[130]....
        /*0e00*/ 	.word	0x0002a290


	//   ....[131]....
        /*0e04*/ 	.word	0x0002a320


	//   ....[132]....
        /*0e08*/ 	.word	0x0002a3b0


	//   ....[133]....
        /*0e0c*/ 	.word	0x0002a440


	//   ....[134]....
        /*0e10*/ 	.word	0x0002a4d0


	//   ....[135]....
        /*0e14*/ 	.word	0x0002a590


	//   ....[136]....
        /*0e18*/ 	.word	0x0002a880


	//   ....[137]....
        /*0e1c*/ 	.word	0x0002aa60


	//   ....[138]....
        /*0e20*/ 	.word	0x0002aab0


	//   ....[139]....
        /*0e24*/ 	.word	0x0002abd0


	//   ....[140]....
        /*0e28*/ 	.word	0x0002ac20


	//   ....[141]....
        /*0e2c*/ 	.word	0x0002ad40


	//   ....[142]....
        /*0e30*/ 	.word	0x0002ad90


	//   ....[143]....
        /*0e34*/ 	.word	0x0002aeb0


	//   ....[144]....
        /*0e38*/ 	.word	0x0002af00


	//   ....[145]....
        /*0e3c*/ 	.word	0x0002b020


	//   ....[146]....
        /*0e40*/ 	.word	0x0002b070


	//   ....[147]....
        /*0e44*/ 	.word	0x0002b190


	//   ....[148]....
        /*0e48*/ 	.word	0x0002b1e0


	//   ....[149]....
        /*0e4c*/ 	.word	0x0002b300


	//   ....[150]....
        /*0e50*/ 	.word	0x0002b350


	//   ....[151]....
        /*0e54*/ 	.word	0x0002b450


	//   ....[152]....
        /*0e58*/ 	.word	0x0002b4a0


	//   ....[153]....
        /*0e5c*/ 	.word	0x0002b7d0


	//   ....[154]....
        /*0e60*/ 	.word	0x0002b880


	//   ....[155]....
        /*0e64*/ 	.word	0x0002ba00


	//   ....[156]....
        /*0e68*/ 	.word	0x0002ba90


	//   ....[157]....
        /*0e6c*/ 	.word	0x0002bb10


	//   ....[158]....
        /*0e70*/ 	.word	0x0002bb90


	//   ....[159]....
        /*0e74*/ 	.word	0x0002bc10


	//   ....[160]....
        /*0e78*/ 	.word	0x0002bca0


	//   ....[161]....
        /*0e7c*/ 	.word	0x0002bd40


	//   ....[162]....
        /*0e80*/ 	.word	0x0002be10


	//   ....[163]....
        /*0e84*/ 	.word	0x0002be90


	//   ....[164]....
        /*0e88*/ 	.word	0x0002bf10


	//   ....[165]....
        /*0e8c*/ 	.word	0x0002bf90


	//   ....[166]....
        /*0e90*/ 	.word	0x0002c020


	//   ....[167]....
        /*0e94*/ 	.word	0x0002c0a0


	//   ....[168]....
        /*0e98*/ 	.word	0x0002c140


	//   ....[169]....
        /*0e9c*/ 	.word	0x0002c190


	//   ....[170]....
        /*0ea0*/ 	.word	0x0002c220


	//   ....[171]....
        /*0ea4*/ 	.word	0x0002c350


	//----- nvinfo : EIATTR_REG_RECONFIG
	.align		4
.L_927:
        /*0ea8*/ 	.byte	0x01, 0x54
	.zero		2


	//----- nvinfo : EIATTR_SYSCALL_OFFSETS
	.align		4
        /*0eac*/ 	.byte	0x04, 0x46
        /*0eae*/ 	.short	(.L_929 - .L_928)


	//   ....[0]....
.L_928:
        /*0eb0*/ 	.word	0x00001e50


	//   ....[1]....
        /*0eb4*/ 	.word	0x00001fa0


	//   ....[2]....
        /*0eb8*/ 	.word	0x0000cc90


	//   ....[3]....
        /*0ebc*/ 	.word	0x0000d020


	//   ....[4]....
        /*0ec0*/ 	.word	0x00024670


	//   ....[5]....
        /*0ec4*/ 	.word	0x000247c0


	//   ....[6]....
        /*0ec8*/ 	.word	0x000248b0


	//   ....[7]....
        /*0ecc*/ 	.word	0x000251d0


	//----- nvinfo : EIATTR_MBARRIER_INSTR_OFFSETS
	.align		4
.L_929:
        /*0ed0*/ 	.byte	0x04, 0x39
        /*0ed2*/ 	.short	(.L_931 - .L_930)


	//   ....[0]....
.L_930:
        /*0ed4*/ 	.word	0x000002d0
        /*0ed8*/ 	.word	0x000000ff
        /*0edc*/ 	.word	0x00034800
        /*0ee0*/ 	.short	0x0100
        /*0ee2*/ 	.byte	0x08
	.zero		1


	//   ....[1]....
        /*0ee4*/ 	.word	0x000002e0
        /*0ee8*/ 	.word	0x000000ff
        /*0eec*/ 	.word	0x00034820
        /*0ef0*/ 	.short	0x0100
        /*0ef2*/ 	.byte	0x08
	.zero		1


	//   ....[2]....
        /*0ef4*/ 	.word	0x000003d0
        /*0ef8*/ 	.word	0x000000ff
        /*0efc*/ 	.word	0x00034830
        /*0f00*/ 	.short	0x0100
        /*0f02*/ 	.byte	0x08
	.zero		1


	//   ....[3]....
        /*0f04*/ 	.word	0x000003e0
        /*0f08*/ 	.word	0x000000ff
        /*0f0c*/ 	.word	0x00034840
        /*0f10*/ 	.short	0x0100
        /*0f12*/ 	.byte	0x08
	.zero		1


	//   ....[4]....
        /*0f14*/ 	.word	0x000003f0
        /*0f18*/ 	.word	0x000000ff
        /*0f1c*/ 	.word	0x00034838
        /*0f20*/ 	.short	0x0100
        /*0f22*/ 	.byte	0x08
	.zero		1


	//   ....[5]....
        /*0f24*/ 	.word	0x00000400
        /*0f28*/ 	.word	0x000000ff
        /*0f2c*/ 	.word	0x00034848
        /*0f30*/ 	.short	0x0100
        /*0f32*/ 	.byte	0x08
	.zero		1


	//   ....[6]....
        /*0f34*/ 	.word	0x00000530
        /*0f38*/ 	.word	0x000000ff
        /*0f3c*/ 	.word	0x00034850
        /*0f40*/ 	.short	0x0100
        /*0f42*/ 	.byte	0x08
	.zero		1


	//   ....[7]....
        /*0f44*/ 	.word	0x00000540
        /*0f48*/ 	.word	0x000000ff
        /*0f4c*/ 	.word	0x00034860
        /*0f50*/ 	.short	0x0100
        /*0f52*/ 	.byte	0x08
	.zero		1


	//   ....[8]....
        /*0f54*/ 	.word	0x00000550
        /*0f58*/ 	.word	0x000000ff
        /*0f5c*/ 	.word	0x00034858
        /*0f60*/ 	.short	0x0100
        /*0f62*/ 	.byte	0x08
	.zero		1


	//   ....[9]....
        /*0f64*/ 	.word	0x00000560
        /*0f68*/ 	.word	0x000000ff
        /*0f6c*/ 	.word	0x00034868
        /*0f70*/ 	.short	0x0100
        /*0f72*/ 	.byte	0x08
	.zero		1


	//   ....[10]....
        /*0f74*/ 	.word	0x00000650
        /*0f78*/ 	.word	0x000000ff
        /*0f7c*/ 	.word	0x00034870
        /*0f80*/ 	.short	0x0100
        /*0f82*/ 	.byte	0x06
	.zero		1


	//   ....[11]....
        /*0f84*/ 	.word	0x00000660
        /*0f88*/ 	.word	0x000000ff
        /*0f8c*/ 	.word	0x00034880
        /*0f90*/ 	.short	0x0100
        /*0f92*/ 	.byte	0x06
	.zero		1


	//   ....[12]....
        /*0f94*/ 	.word	0x00000670
        /*0f98*/ 	.word	0x000000ff
        /*0f9c*/ 	.word	0x00034878
        /*0fa0*/ 	.short	0x0100
        /*0fa2*/ 	.byte	0x06
	.zero		1


	//   ....[13]....
        /*0fa4*/ 	.word	0x00000680
        /*0fa8*/ 	.word	0x000000ff
        /*0fac*/ 	.word	0x00034888
        /*0fb0*/ 	.short	0x0100
        /*0fb2*/ 	.byte	0x06
	.zero		1


	//   ....[14]....
        /*0fb4*/ 	.word	0x000007b0
        /*0fb8*/ 	.word	0x000000ff
        /*0fbc*/ 	.word	0x00034890
        /*0fc0*/ 	.short	0x0100
        /*0fc2*/ 	.byte	0x08
	.zero		1


	//   ....[15]....
        /*0fc4*/ 	.word	0x000007c0
        /*0fc8*/ 	.word	0x000000ff
        /*0fcc*/ 	.word	0x000348a0
        /*0fd0*/ 	.short	0x0100
        /*0fd2*/ 	.byte	0x08
	.zero		1


	//   ....[16]....
        /*0fd4*/ 	.word	0x000007d0
        /*0fd8*/ 	.word	0x000000ff
        /*0fdc*/ 	.word	0x00034898
        /*0fe0*/ 	.short	0x0100
        /*0fe2*/ 	.byte	0x08
	.zero		1


	//   ....[17]....
        /*0fe4*/ 	.word	0x000007e0
        /*0fe8*/ 	.word	0x000000ff
        /*0fec*/ 	.word	0x000348a8
        /*0ff0*/ 	.short	0x0100
        /*0ff2*/ 	.byte	0x08
	.zero		1


	//   ....[18]....
        /*0ff4*/ 	.word	0x00000910
        /*0ff8*/ 	.word	0x000000ff
        /*0ffc*/ 	.word	0x000348b0
        /*1000*/ 	.short	0x0100
        /*1002*/ 	.byte	0x08
	.zero		1


	//   ....[19]....
        /*1004*/ 	.word	0x00000920
        /*1008*/ 	.word	0x000000ff
        /*100c*/ 	.word	0x000348c0
        /*1010*/ 	.short	0x0100
        /*1012*/ 	.byte	0x08
	.zero		1


	//   ....[20]....
        /*1014*/ 	.word	0x00000930
        /*1018*/ 	.word	0x000000ff
        /*101c*/ 	.word	0x000348b8
        /*1020*/ 	.short	0x0100
        /*1022*/ 	.byte	0x08
	.zero		1


	//   ....[21]....
        /*1024*/ 	.word	0x00000940
        /*1028*/ 	.word	0x000000ff
        /*102c*/ 	.word	0x000348c8
        /*1030*/ 	.short	0x0100
        /*1032*/ 	.byte	0x08
	.zero		1


	//   ....[22]....
        /*1034*/ 	.word	0x00004180
        /*1038*/ 	.word	0x00000003
        /*103c*/ 	.word	0x00034890
        /*1040*/ 	.short	0x010a
        /*1042*/ 	.byte	0x3f
	.zero		1


	//   ....[23]....
        /*1044*/ 	.word	0x00007be0
        /*1048*/ 	.word	0x00000003
        /*104c*/ 	.word	0x00034890
        /*1050*/ 	.short	0x010a
        /*1052*/ 	.byte	0x3f
	.zero		1


	//   ....[24]....
        /*1054*/ 	.word	0x0000b170
        /*1058*/ 	.word	0x00000003
        /*105c*/ 	.word	0x00034890
        /*1060*/ 	.short	0x010a
        /*1062*/ 	.byte	0x3f
	.zero		1


	//   ....[25]....
        /*1064*/ 	.word	0x0000bb00
        /*1068*/ 	.word	0x0000002c
        /*106c*/ 	.word	0x00000000
        /*1070*/ 	.short	0x0101
        /*1072*/ 	.byte	0x3f
	.zero		1


	//   ....[26]....
        /*1074*/ 	.word	0x0000bb40
        /*1078*/ 	.word	0x00000003
        /*107c*/ 	.word	0x000348b0
        /*1080*/ 	.short	0x010a
        /*1082*/ 	.byte	0x3f
	.zero		1


	//   ....[27]....
        /*1084*/ 	.word	0x0000c4a0
        /*1088*/ 	.word	0x00000003
        /*108c*/ 	.word	0x00000000
        /*1090*/ 	.short	0x0101
        /*1092*/ 	.byte	0x3f
	.zero		1


	//   ....[28]....
        /*1094*/ 	.word	0x0000cd20
        /*1098*/ 	.word	0x00000002
        /*109c*/ 	.word	0x00034800
        /*10a0*/ 	.short	0x010a
        /*10a2*/ 	.byte	0x3f
	.zero		1


	//   ....[29]....
        /*10a4*/ 	.word	0x0000cd70
        /*10a8*/ 	.word	0x00000002
        /*10ac*/ 	.word	0x00034800
        /*10b0*/ 	.short	0x010a
        /*10b2*/ 	.byte	0x3f
	.zero		1


	//   ....[30]....
        /*10b4*/ 	.word	0x0000d3a0
        /*10b8*/ 	.word	0x00000002
        /*10bc*/ 	.word	0x00034800
        /*10c0*/ 	.short	0x010a
        /*10c2*/ 	.byte	0x3f
	.zero		1


	//   ....[31]....
        /*10c4*/ 	.word	0x0000ee10
        /*10c8*/ 	.word	0x00000002
        /*10cc*/ 	.word	0x00034800
        /*10d0*/ 	.short	0x010a
        /*10d2*/ 	.byte	0x3f
	.zero		1


	//   ....[32]....
        /*10d4*/ 	.word	0x00010ae0
        /*10d8*/ 	.word	0x00000000
        /*10dc*/ 	.word	0x00034830
        /*10e0*/ 	.short	0x010a
        /*10e2*/ 	.byte	0x3f
	.zero		1


	//   ....[33]....
        /*10e4*/ 	.word	0x00010b60
        /*10e8*/ 	.word	0x00000000
        /*10ec*/ 	.word	0x00034830
        /*10f0*/ 	.short	0x010a
        /*10f2*/ 	.byte	0x3f
	.zero		1


	//   ....[34]....
        /*10f4*/ 	.word	0x00015f40
        /*10f8*/ 	.word	0x00000003
        /*10fc*/ 	.word	0x00000000
        /*1100*/ 	.short	0x0101
        /*1102*/ 	.byte	0x3f
	.zero		1


	//   ....[35]....
        /*1104*/ 	.word	0x00017250
        /*1108*/ 	.word	0x00000008
        /*110c*/ 	.word	0x00034830
        /*1110*/ 	.short	0x010a
        /*1112*/ 	.byte	0x3f
	.zero		1


	//   ....[36]....
        /*1114*/ 	.word	0x000172a0
        /*1118*/ 	.word	0x00000008
        /*111c*/ 	.word	0x00034830
        /*1120*/ 	.short	0x010a
        /*1122*/ 	.byte	0x3f
	.zero		1


	//   ....[37]....
        /*1124*/ 	.word	0x0001a790
        /*1128*/ 	.word	0x00000008
        /*112c*/ 	.word	0x00034850
        /*1130*/ 	.short	0x010a
        /*1132*/ 	.byte	0x3f
	.zero		1


	//   ....[38]....
        /*1134*/ 	.word	0x0001a7d0
        /*1138*/ 	.word	0x00000008
        /*113c*/ 	.word	0x00034850
        /*1140*/ 	.short	0x010a
        /*1142*/ 	.byte	0x3f
	.zero		1


	//   ....[39]....
        /*1144*/ 	.word	0x0001c960
        /*1148*/ 	.word	0x00000082
        /*114c*/ 	.word	0x00000000
        /*1150*/ 	.short	0x0101
        /*1152*/ 	.byte	0x3f
	.zero		1


	//   ....[40]....
        /*1154*/ 	.word	0x0001c9b0
        /*1158*/ 	.word	0x00000007
        /*115c*/ 	.word	0x00000000
        /*1160*/ 	.short	0x0101
        /*1162*/ 	.byte	0x3f
	.zero		1


	//   ....[41]....
        /*1164*/ 	.word	0x0001d7a0
        /*1168*/ 	.word	0x0000000a
        /*116c*/ 	.word	0x00034850
        /*1170*/ 	.short	0x010a
        /*1172*/ 	.byte	0x3f
	.zero		1


	//   ....[42]....
        /*1174*/ 	.word	0x0001d820
        /*1178*/ 	.word	0x0000000a
        /*117c*/ 	.word	0x00034850
        /*1180*/ 	.short	0x010a
        /*1182*/ 	.byte	0x3f
	.zero		1


	//   ....[43]....
        /*1184*/ 	.word	0x0001df50
        /*1188*/ 	.word	0x0000000a
        /*118c*/ 	.word	0x00000000
        /*1190*/ 	.short	0x0101
        /*1192*/ 	.byte	0x3f
	.zero		1


	//   ....[44]....
        /*1194*/ 	.word	0x0001f630
        /*1198*/ 	.word	0x00000000
        /*119c*/ 	.word	0x00000000
        /*11a0*/ 	.short	0x0101
        /*11a2*/ 	.byte	0x3f
	.zero		1


	//   ....[45]....
        /*11a4*/ 	.word	0x0001fe40
        /*11a8*/ 	.word	0x00000008
        /*11ac*/ 	.word	0x00000000
        /*11b0*/ 	.short	0x0101
        /*11b2*/ 	.byte	0x3f
	.zero		1


	//   ....[46]....
        /*11b4*/ 	.word	0x00023190
        /*11b8*/ 	.word	0x00000012
        /*11bc*/ 	.word	0x00034820
        /*11c0*/ 	.short	0x010a
        /*11c2*/ 	.byte	0x3f
	.zero		1


	//   ....[47]....
        /*11c4*/ 	.word	0x00023260
        /*11c8*/ 	.word	0x00000005
        /*11cc*/ 	.word	0x000348a0
        /*11d0*/ 	.short	0x010a
        /*11d2*/ 	.byte	0x3f
	.zero		1


	//   ....[48]....
        /*11d4*/ 	.word	0x00023590
        /*11d8*/ 	.word	0x00000005
        /*11dc*/ 	.word	0x000348c0
        /*11e0*/ 	.short	0x010a
        /*11e2*/ 	.byte	0x3f
	.zero		1


	//   ....[49]....
        /*11e4*/ 	.word	0x000239f0
        /*11e8*/ 	.word	0x00000006
        /*11ec*/ 	.word	0x000348a0
        /*11f0*/ 	.short	0x010a
        /*11f2*/ 	.byte	0x3f
	.zero		1


	//   ....[50]....
        /*11f4*/ 	.word	0x00023d40
        /*11f8*/ 	.word	0x00000006
        /*11fc*/ 	.word	0x000348c0
        /*1200*/ 	.short	0x010a
        /*1202*/ 	.byte	0x3f
	.zero		1


	//   ....[51]....
        /*1204*/ 	.word	0x00024ce0
        /*1208*/ 	.word	0x00000000
        /*120c*/ 	.word	0x00034840
        /*1210*/ 	.short	0x010a
        /*1212*/ 	.byte	0x3f
	.zero		1


	//   ....[52]....
        /*1214*/ 	.word	0x00025b70
        /*1218*/ 	.word	0x00000012
        /*121c*/ 	.word	0x00034800
        /*1220*/ 	.short	0x0107
        /*1222*/ 	.byte	0x3f
	.zero		1


	//   ....[53]....
        /*1224*/ 	.word	0x00025c70
        /*1228*/ 	.word	0x00000012
        /*122c*/ 	.word	0x00034800
        /*1230*/ 	.short	0x0101
        /*1232*/ 	.byte	0x3f
	.zero		1


	//   ....[54]....
        /*1234*/ 	.word	0x00025c90
        /*1238*/ 	.word	0x00000012
        /*123c*/ 	.word	0x00034820
        /*1240*/ 	.short	0x010a
        /*1242*/ 	.byte	0x3f
	.zero		1


	//   ....[55]....
        /*1244*/ 	.word	0x00026060
        /*1248*/ 	.word	0x00000003
        /*124c*/ 	.word	0x00034840
        /*1250*/ 	.short	0x010a
        /*1252*/ 	.byte	0x3f
	.zero		1


	//   ....[56]....
        /*1254*/ 	.word	0x000263f0
        /*1258*/ 	.word	0x00000002
        /*125c*/ 	.word	0x00034860
        /*1260*/ 	.short	0x010a
        /*1262*/ 	.byte	0x3f
	.zero		1


	//   ....[57]....
        /*1264*/ 	.word	0x00026ab0
        /*1268*/ 	.word	0x00000003
        /*126c*/ 	.word	0x00034840
        /*1270*/ 	.short	0x010a
        /*1272*/ 	.byte	0x3f
	.zero		1


	//   ....[58]....
        /*1274*/ 	.word	0x00026e40
        /*1278*/ 	.word	0x00000002
        /*127c*/ 	.word	0x00034860
        /*1280*/ 	.short	0x010a
        /*1282*/ 	.byte	0x3f
	.zero		1


	//   ....[59]....
        /*1284*/ 	.word	0x00027460
        /*1288*/ 	.word	0x00000002
        /*128c*/ 	.word	0x00034840
        /*1290*/ 	.short	0x010a
        /*1292*/ 	.byte	0x3f
	.zero		1


	//   ....[60]....
        /*1294*/ 	.word	0x000277e0
        /*1298*/ 	.word	0x00000002
        /*129c*/ 	.word	0x00034860
        /*12a0*/ 	.short	0x010a
        /*12a2*/ 	.byte	0x3f
	.zero		1


	//   ....[61]....
        /*12a4*/ 	.word	0x00027da0
        /*12a8*/ 	.word	0x00000000
        /*12ac*/ 	.word	0x00034860
        /*12b0*/ 	.short	0x010a
        /*12b2*/ 	.byte	0x3f
	.zero		1


	//   ....[62]....
        /*12b4*/ 	.word	0x00029010
        /*12b8*/ 	.word	0x00000000
        /*12bc*/ 	.word	0x00034820
        /*12c0*/ 	.short	0x010a
        /*12c2*/ 	.byte	0x3f
	.zero		1


	//   ....[63]....
        /*12c4*/ 	.word	0x000291f0
        /*12c8*/ 	.word	0x00000006
        /*12cc*/ 	.word	0x00000000
        /*12d0*/ 	.short	0x010a
        /*12d2*/ 	.byte	0x3f
	.zero		1


	//   ....[64]....
        /*12d4*/ 	.word	0x00029220
        /*12d8*/ 	.word	0x00000007
        /*12dc*/ 	.word	0x00000000
        /*12e0*/ 	.short	0x010a
        /*12e2*/ 	.byte	0x3f
	.zero		1


	//   ....[65]....
        /*12e4*/ 	.word	0x00029280
        /*12e8*/ 	.word	0x00000004
        /*12ec*/ 	.word	0x00000000
        /*12f0*/ 	.short	0x010a
        /*12f2*/ 	.byte	0x3f
	.zero		1


	//   ....[66]....
        /*12f4*/ 	.word	0x000292b0
        /*12f8*/ 	.word	0x00000003
        /*12fc*/ 	.word	0x00000000
        /*1300*/ 	.short	0x010a
        /*1302*/ 	.byte	0x3f
	.zero		1


	//   ....[67]....
        /*1304*/ 	.word	0x00029310
        /*1308*/ 	.word	0x00000003
        /*130c*/ 	.word	0x00034890
        /*1310*/ 	.short	0x010a
        /*1312*/ 	.byte	0x3f
	.zero		1


	//   ....[68]....
        /*1314*/ 	.word	0x00029360
        /*1318*/ 	.word	0x00000003
        /*131c*/ 	.word	0x00034890
        /*1320*/ 	.short	0x010a
        /*1322*/ 	.byte	0x3f
	.zero		1


	//   ....[69]....
        /*1324*/ 	.word	0x000293b0
        /*1328*/ 	.word	0x00000003
        /*132c*/ 	.word	0x00034890
        /*1330*/ 	.short	0x010a
        /*1332*/ 	.byte	0x3f
	.zero		1


	//   ....[70]....
        /*1334*/ 	.word	0x00029400
        /*1338*/ 	.word	0x00000003
        /*133c*/ 	.word	0x000348b0
        /*1340*/ 	.short	0x010a
        /*1342*/ 	.byte	0x3f
	.zero		1


	//   ....[71]....
        /*1344*/ 	.word	0x00029710
        /*1348*/ 	.word	0x00000002
        /*134c*/ 	.word	0x00034800
        /*1350*/ 	.short	0x010a
        /*1352*/ 	.byte	0x3f
	.zero		1


	//   ....[72]....
        /*1354*/ 	.word	0x00029920
        /*1358*/ 	.word	0x00000002
        /*135c*/ 	.word	0x00034800
        /*1360*/ 	.short	0x010a
        /*1362*/ 	.byte	0x3f
	.zero		1


	//   ....[73]....
        /*1364*/ 	.word	0x00029970
        /*1368*/ 	.word	0x00000000
        /*136c*/ 	.word	0x00034830
        /*1370*/ 	.short	0x010a
        /*1372*/ 	.byte	0x3f
	.zero		1


	//   ....[74]....
        /*1374*/ 	.word	0x000299c0
        /*1378*/ 	.word	0x00000008
        /*137c*/ 	.word	0x00034830
        /*1380*/ 	.short	0x010a
        /*1382*/ 	.byte	0x3f
	.zero		1


	//   ....[75]....
        /*1384*/ 	.word	0x00029a10
        /*1388*/ 	.word	0x00000008
        /*138c*/ 	.word	0x00034850
        /*1390*/ 	.short	0x010a
        /*1392*/ 	.byte	0x3f
	.zero		1


	//   ....[76]....
        /*1394*/ 	.word	0x00029a60
        /*1398*/ 	.word	0x0000000a
        /*139c*/ 	.word	0x00034850
        /*13a0*/ 	.short	0x010a
        /*13a2*/ 	.byte	0x3f
	.zero		1


	//   ....[77]....
        /*13a4*/ 	.word	0x0002a660
        /*13a8*/ 	.word	0x00000012
        /*13ac*/ 	.word	0x00034820
        /*13b0*/ 	.short	0x010a
        /*13b2*/ 	.byte	0x3f
	.zero		1


	//   ....[78]....
        /*13b4*/ 	.word	0x0002a6b0
        /*13b8*/ 	.word	0x00000005
        /*13bc*/ 	.word	0x000348a0
        /*13c0*/ 	.short	0x010a
        /*13c2*/ 	.byte	0x3f
	.zero		1


	//   ....[79]....
        /*13c4*/ 	.word	0x0002a700
        /*13c8*/ 	.word	0x00000005
        /*13cc*/ 	.word	0x000348c0
        /*13d0*/ 	.short	0x010a
        /*13d2*/ 	.byte	0x3f
	.zero		1


	//   ....[80]....
        /*13d4*/ 	.word	0x0002a750
        /*13d8*/ 	.word	0x00000006
        /*13dc*/ 	.word	0x000348a0
        /*13e0*/ 	.short	0x010a
        /*13e2*/ 	.byte	0x3f
	.zero		1


	//   ....[81]....
        /*13e4*/ 	.word	0x0002a7a0
        /*13e8*/ 	.word	0x00000006
        /*13ec*/ 	.word	0x000348c0
        /*13f0*/ 	.short	0x010a
        /*13f2*/ 	.byte	0x3f
	.zero		1


	//   ....[82]....
        /*13f4*/ 	.word	0x0002a940
        /*13f8*/ 	.word	0x00000000
        /*13fc*/ 	.word	0x00034840
        /*1400*/ 	.short	0x010a
        /*1402*/ 	.byte	0x3f
	.zero		1


	//   ....[83]....
        /*1404*/ 	.word	0x0002b4e0
        /*1408*/ 	.word	0x00000012
        /*140c*/ 	.word	0x00034820
        /*1410*/ 	.short	0x010a
        /*1412*/ 	.byte	0x3f
	.zero		1


	//   ....[84]....
        /*1414*/ 	.word	0x0002b530
        /*1418*/ 	.word	0x00000003
        /*141c*/ 	.word	0x00034840
        /*1420*/ 	.short	0x010a
        /*1422*/ 	.byte	0x3f
	.zero		1


	//   ....[85]....
        /*1424*/ 	.word	0x0002b580
        /*1428*/ 	.word	0x00000002
        /*142c*/ 	.word	0x00034860
        /*1430*/ 	.short	0x010a
        /*1432*/ 	.byte	0x3f
	.zero		1


	//   ....[86]....
        /*1434*/ 	.word	0x0002b5d0
        /*1438*/ 	.word	0x00000003
        /*143c*/ 	.word	0x00034840
        /*1440*/ 	.short	0x010a
        /*1442*/ 	.byte	0x3f
	.zero		1


	//   ....[87]....
        /*1444*/ 	.word	0x0002b620
        /*1448*/ 	.word	0x00000002
        /*144c*/ 	.word	0x00034860
        /*1450*/ 	.short	0x010a
        /*1452*/ 	.byte	0x3f
	.zero		1


	//   ....[88]....
        /*1454*/ 	.word	0x0002b670
        /*1458*/ 	.word	0x00000002
        /*145c*/ 	.word	0x00034840
        /*1460*/ 	.short	0x010a
        /*1462*/ 	.byte	0x3f
	.zero		1


	//   ....[89]....
        /*1464*/ 	.word	0x0002b6c0
        /*1468*/ 	.word	0x00000002
        /*146c*/ 	.word	0x00034860
        /*1470*/ 	.short	0x010a
        /*1472*/ 	.byte	0x3f
	.zero		1


	//   ....[90]....
        /*1474*/ 	.word	0x0002b710
        /*1478*/ 	.word	0x00000000
        /*147c*/ 	.word	0x00034860
        /*1480*/ 	.short	0x010a
        /*1482*/ 	.byte	0x3f
	.zero		1


	//   ....[91]....
        /*1484*/ 	.word	0x0002c270
        /*1488*/ 	.word	0x00000000
        /*148c*/ 	.word	0x00034820
        /*1490*/ 	.short	0x010a
        /*1492*/ 	.byte	0x3f
	.zero		1


	//   ....[92]....
        /*1494*/ 	.word	0x0002c410
        /*1498*/ 	.word	0x00000006
        /*149c*/ 	.word	0x00000000
        /*14a0*/ 	.short	0x010a
        /*14a2*/ 	.byte	0x3f
	.zero		1


	//   ....[93]....
        /*14a4*/ 	.word	0x0002c460
        /*14a8*/ 	.word	0x00000007
        /*14ac*/ 	.word	0x00000000
        /*14b0*/ 	.short	0x010a
        /*14b2*/ 	.byte	0x3f
	.zero		1


	//   ....[94]....
        /*14b4*/ 	.word	0x0002c4b0
        /*14b8*/ 	.word	0x00000004
        /*14bc*/ 	.word	0x00000000
        /*14c0*/ 	.short	0x010a
        /*14c2*/ 	.byte	0x3f
	.zero		1


	//----- nvinfo : EIATTR_NUM_MBARRIERS
	.align		4
.L_931:
        /*14c4*/ 	.byte	0x03, 0x38
        /*14c6*/ 	.short	0x0016


	//----- nvinfo : EIATTR_EXIT_INSTR_OFFSETS
	.align		4
        /*14c8*/ 	.byte	0x04, 0x1c
        /*14ca*/ 	.short	(.L_933 - .L_932)


	//   ....[0]....
.L_932:
        /*14cc*/ 	.word	0x00029300


	//----- nvinfo : EIATTR_MAX_THREADS
	.align		4
.L_933:
        /*14d0*/ 	.byte	0x04, 0x05
        /*14d2*/ 	.short	(.L_935 - .L_934)
.L_934:
        /*14d4*/ 	.word	0x00000180
        /*14d8*/ 	.word	0x00000001
        /*14dc*/ 	.word	0x00000001


	//----- nvinfo : EIATTR_CRS_STACK_SIZE
	.align		4
.L_935:
        /*14e0*/ 	.byte	0x04, 0x1e
        /*14e2*/ 	.short	(.L_937 - .L_936)
.L_936:
        /*14e4*/ 	.word	0x00000000


	//----- nvinfo : EIATTR_CBANK_PARAM_SIZE
	.align		4
.L_937:
        /*14e8*/ 	.byte	0x03, 0x19
        /*14ea*/ 	.short	0x0af0


	//----- nvinfo : EIATTR_PARAM_CBANK
	.align		4
        /*14ec*/ 	.byte	0x04, 0x0a
        /*14ee*/ 	.short	(.L_939 - .L_938)
	.align		4
.L_938:
        /*14f0*/ 	.word	index@(.nv.constant0._ZN7cutlass13device_kernelIN5flash11enable_sm90INS1_16FlashAttnFwdSm90INS1_25CollectiveMainloopFwdSm90ILi2EN4cute5tupleIJNS5_1CILi1EEES8_S8_EEENS6_IJNS7_ILi128EEENS7_ILi176EEESA_EEELi128ENS_6half_tEfNS_4arch4Sm90ELb0ELb0ELb1ELb1ELb0ELb1ELb0ELb1ELb1ELb1ELb1ELb0EEENS1_21CollectiveEpilogueFwdINS6_IJSA_SA_SB_EEES9_SD_SF_Li256ELb1ELb1ELb1ELb0EEENS1_36VarlenDynamicPersistentTileSchedulerILi128ELi176ELi256ELi128ELb1ELb1ELb1ELb0ELb1ELb1EEEEEEEEEvNT_6ParamsE)
        /*14f4*/ 	.short	0x0210
        /*14f6*/ 	.short	0x0af0


	//----- nvinfo : EIATTR_SW_WAR
	.align		4
.L_939:
        /*14f8*/ 	.byte	0x04, 0x36
        /*14fa*/ 	.short	(.L_941 - .L_940)
.L_940:
        /*14fc*/ 	.word	0x00000008
.L_941:


//--------------------- .nv.info._ZN7cutlass13device_kernelIN5flash11enable_sm90INS1_16FlashAttnFwdSm90INS1_25CollectiveMainloopFwdSm90ILi2EN4cute5tupleIJNS5_1CILi1EEES8_S8_EEENS6_IJNS7_ILi128EEESA_SA_EEELi128ENS_6half_tEfNS_4arch4Sm90ELb0ELb1ELb1ELb0ELb0ELb0ELb0ELb1ELb1ELb1ELb1ELb0EEENS1_21CollectiveEpilogueFwdISB_S9_SC_SE_Li256ELb0ELb1ELb1ELb0EEENS1_19SingleTileSchedulerILb0ELb1ELb1ELi128EEEEEEEEEvNT_6ParamsE --------------------------
	.section	.nv.info._ZN7cutlass13device_kernelIN5flash11enable_sm90INS1_16FlashAttnFwdSm90INS1_25CollectiveMainloopFwdSm90ILi2EN4cute5tupleIJNS5_1CILi1EEES8_S8_EEENS6_IJNS7_ILi128EEESA_SA_EEELi128ENS_6half_tEfNS_4arch4Sm90ELb0ELb1ELb1ELb0ELb0ELb0ELb0ELb1ELb1ELb1ELb1ELb0EEENS1_21CollectiveEpilogueFwdISB_S9_SC_SE_Li256ELb0ELb1ELb1ELb0EEENS1_19SingleTileSchedulerILb0ELb1ELb1ELi128EEEEEEEEEvNT_6ParamsE,"",@"SHT_CUDA_INFO"
	.sectionflags	@""
	.align	4


	//----- nvinfo : EIATTR_CUDA_API_VERSION
	.align		4
        /*0000*/ 	.byte	0x04, 0x37
        /*0002*/ 	.short	(.L_943 - .L_942)
.L_942:
        /*0004*/ 	.word	0x00000082


	//----- nvinfo : EIATTR_KPARAM_INFO
	.align		4
.L_943:
        /*0008*/ 	.byte	0x04, 0x17
        /*000a*/ 	.short	(.L_945 - .L_944)
.L_944:
        /*000c*/ 	.word	0x00000000
        /*0010*/ 	.short	0x0000
        /*0012*/ 	.short	0x0070
        /*0014*/ 	.byte	0x00, 0xf0, 0x01, 0x28


	//----- nvinfo : EIATTR_SPARSE_MMA_MASK
	.align		4
.L_945:
        /*0018*/ 	.byte	0x03, 0x50
        /*001a*/ 	.short	0x0000


	//----- nvinfo : EIATTR_MAXREG_COUNT
	.align		4
        /*001c*/ 	.byte	0x03, 0x1b
        /*001e*/ 	.short	0x00a8


	//----- nvinfo : EIATTR_NUM_BARRIERS
	.align		4
        /*0020*/ 	.byte	0x02, 0x4c
        /*0022*/ 	.byte	0x10
	.zero		1


	//----- nvinfo : EIATTR_EXTERNS
	.align		4
        /*0024*/ 	.byte	0x04, 0x0f
        /*0026*/ 	.short	(.L_947 - .L_946)


	//   ....[0]....
	.align		4
.L_946:
        /*0028*/ 	.word	index@(__assertfail)


	//----- nvinfo : EIATTR_ANNOTATIONS
	.align		4
.L_947:
        /*002c*/ 	.byte	0x04, 0x55
        /*002e*/ 	.short	(.L_949 - .L_948)


	//   ....[0]....
.L_948:
        /* <DEDUP_REMOVED lines=10> */


	//----- nvinfo : EIATTR_MERCURY_ISA_VERSION
	.align		4
.L_949:
        /*00c0*/ 	.byte	0x03, 0x5f
        /*00c2*/ 	.short	0x0101


	//----- nvinfo : EIATTR_INT_WARP_WIDE_INSTR_OFFSETS
	.align		4
        /*00c4*/ 	.byte	0x04, 0x31
        /*00c6*/ 	.short	(.L_951 - .L_950)


	//   ....[0]....
.L_950:
        /*00c8*/ 	.word	0x00000120


	//   ....[1]....
        /*00cc*/ 	.word	0x000001c0


	//   ....[2]....
        /*00d0*/ 	.word	0x00000230


	//----- nvinfo : EIATTR_COOP_GROUP_MASK_REGIDS
	.align		4
.L_951:
        /*00d4*/ 	.byte	0x04, 0x29
        /*00d6*/ 	.short	(.L_953 - .L_952)


	//   ....[0]....
.L_952:
        /*00d8*/ 	.word	0xffffffff


	//   ....[1]....
        /*00dc*/ 	.word	0xffffffff


	//   ....[2]....
        /*00e0*/ 	.word	0xffffffff


	//   ....[3]....
        /*00e4*/ 	.word	0xffffffff


	//   ....[4]....
        /*00e8*/ 	.word	0xffffffff


	//   ....[5]....
        /*00ec*/ 	.word	0xffffffff


	//   ....[6]....
        /*00f0*/ 	.word	0xffffffff


	//   ....[7]....
        /*00f4*/ 	.word	0xffffffff


	//   ....[8]....
        /*00f8*/ 	.word	0xffffffff


	//   ....[9]....
        /*00fc*/ 	.word	0xffffffff


	//   ....[10]....
        /*0100*/ 	.word	0xffffffff


	//   ....[11]....
        /*0104*/ 	.word	0xffffffff


	//   ....[12]....
        /*0108*/ 	.word	0xffffffff


	//   ....[13]....
        /*010c*/ 	.word	0xffffffff


	//   ....[14]....
        /*0110*/ 	.word	0xffffffff


	//   ....[15]....
        /*0114*/ 	.word	0xffffffff


	//   ....[16]....
        /*0118*/ 	.word	0xffffffff


	//   ....[17]....
        /*011c*/ 	.word	0xffffffff


	//   ....[18]....
        /*0120*/ 	.word	0xffffffff


	//   ....[19]....
        /*0124*/ 	.word	0xffffffff


	//   ....[20]....
        /*0128*/ 	.word	0xffffffff


	//   ....[21]....
        /*012c*/ 	.word	0xffffffff


	//   ....[22]....
        /*0130*/ 	.word	0xffffffff


	//   ....[23]....
        /*0134*/ 	.word	0xffffffff


	//   ....[24]....
        /*0138*/ 	.word	0xffffffff


	//   ....[25]....
        /*013c*/ 	.word	0xffffffff


	//   ....[26]....
        /*0140*/ 	.word	0xffffffff


	//   ....[27]....
        /*0144*/ 	.word	0xffffffff


	//   ....[28]....
        /*0148*/ 	.word	0xffffffff


	//   ....[29]....
        /*014c*/ 	.word	0xffffffff


	//   ....[30]....
        /*0150*/ 	.word	0xffffffff


	//   ....[31]....
        /*0154*/ 	.word	0xffffffff


	//   ....[32]....
        /*0158*/ 	.word	0xffffffff


	//   ....[33]....
        /*015c*/ 	.word	0xffffffff


	//   ....[34]....
        /*0160*/ 	.word	0xffffffff


	//   ....[35]....
        /*0164*/ 	.word	0xffffffff


	//   ....[36]....
        /*0168*/ 	.word	0xffffffff


	//   ....[37]....
        /*016c*/ 	.word	0xffffffff


	//   ....[38]....
        /*0170*/ 	.word	0xffffffff


	//   ....[39]....
        /*0174*/ 	.word	0xffffffff


	//   ....[40]....
        /*0178*/ 	.word	0xffffffff


	//   ....[41]....
        /*017c*/ 	.word	0xffffffff


	//   ....[42]....
        /*0180*/ 	.word	0xffffffff


	//   ....[43]....
        /*0184*/ 	.word	0xffffffff


	//   ....[44]....
        /*0188*/ 	.word	0xffffffff


	//   ....[45]....
        /*018c*/ 	.word	0xffffffff


	//   ....[46]....
        /*0190*/ 	.word	0xffffffff


	//   ....[47]....
        /*0194*/ 	.word	0xffffffff


	//   ....[48]....
        /*0198*/ 	.word	0xffffffff


	//   ....[49]....
        /*019c*/ 	.word	0xffffffff


	//   ....[50]....
        /*01a0*/ 	.word	0xffffffff


	//   ....[51]....
        /*01a4*/ 	.word	0xffffffff


	//   ....[52]....
        /*01a8*/ 	.word	0xffffffff


	//   ....[53]....
        /*01ac*/ 	.word	0xffffffff


	//   ....[54]....
        /*01b0*/ 	.word	0xffffffff


	//   ....[55]....
        /*01b4*/ 	.word	0xffffffff


	//   ....[56]....
        /*01b8*/ 	.word	0xffffffff


	//   ....[57]....
        /*01bc*/ 	.word	0xffffffff


	//   ....[58]....
        /*01c0*/ 	.word	0xffffffff


	//   ....[59]....
        /*01c4*/ 	.word	0xffffffff


	//   ....[60]....
        /*01c8*/ 	.word	0xffffffff


	//   ....[61]....
        /*01cc*/ 	.word	0x0500000f


	//   ....[62]....
        /*01d0*/ 	.word	0x0500000f


	//   ....[63]....
        /*01d4*/ 	.word	0x0500000f


	//   ....[64]....
        /*01d8*/ 	.word	0x0500000f


	//   ....[65]....
        /*01dc*/ 	.word	0x0500000f


	//   ....[66]....
        /*01e0*/ 	.word	0x0500000f


	//   ....[67]....
        /*01e4*/ 	.word	0x0500000f


	//   ....[68]....
        /*01e8*/ 	.word	0x0500000f


	//   ....[69]....
        /*01ec*/ 	.word	0x0500000f


	//   ....[70]....
        /*01f0*/ 	.word	0x0500000f


	//   ....[71]....
        /*01f4*/ 	.word	0x0500000f


	//   ....[72]....
        /*01f8*/ 	.word	0x0500000f


	//   ....[73]....
        /*01fc*/ 	.word	0x0500000f


	//   ....[74]....
        /*0200*/ 	.word	0x0500000f


	//   ....[75]....
        /*0204*/ 	.word	0x0500000f


	//   ....[76]....
        /*0208*/ 	.word	0x0500000f


	//   ....[77]....
        /*020c*/ 	.word	0x0500000f


	//   ....[78]....
        /*0210*/ 	.word	0x0500000f


	//----- nvinfo : EIATTR_COOP_GROUP_INSTR_OFFSETS
	.align		4
.L_953:
        /*0214*/ 	.byte	0x04, 0x28
        /*0216*/ 	.short	(.L_955 - .L_954)


	//   ....[0]....
.L_954:
        /*0218*/ 	.word	0x00000060


	//   ....[1]....
        /*021c*/ 	.word	0x00000130


	//   ....[2]....
        /*0220*/ 	.word	0x000001e0


	//   ....[3]....
        /*0224*/ 	.word	0x000003a0


	//   ....[4]....
        /*0228*/ 	.word	0x00000500


	//   ....[5]....
        /*022c*/ 	.word	0x00000620


	//   ....[6]....
        /*0230*/ 	.word	0x00000780


	//   ....[7]....
        /*0234*/ 	.word	0x000014b0


	//   ....[8]....
        /*0238*/ 	.word	0x00001fb0


	//   ....[9]....
        /*023c*/ 	.word	0x000028b0


	//   ....[10]....
        /*0240*/ 	.word	0x00003940


	//   ....[11]....
        /*0244*/ 	.word	0x00003a00


	//   ....[12]....
        /*0248*/ 	.word	0x00004460


	//   ....[13]....
        /*024c*/ 	.word	0x000044f0


	//   ....[14]....
        /*0250*/ 	.word	0x00006170


	//   ....[15]....
        /*0254*/ 	.word	0x00006560


	//   ....[16]....
        /*0258*/ 	.word	0x00007130


	//   ....[17]....
        /*025c*/ 	.word	0x000071f0


	//   ....[18]....
        /*0260*/ 	.word	0x00007ad0


	//   ....[19]....
        /*0264*/ 	.word	0x00007b30


	//   ....[20]....
        /*0268*/ 	.word	0x00009e30


	//   ....[21]....
        /*026c*/ 	.word	0x00009e50


	//   ....[22]....
        /*0270*/ 	.word	0x0000a570


	//   ....[23]....
        /*0274*/ 	.word	0x0000a600


	//   ....[24]....
        /*0278*/ 	.word	0x0000c5f0


	//   ....[25]....
        /*027c*/ 	.word	0x0000c880


	//   ....[26]....
        /*0280*/ 	.word	0x0000d450


	//   ....[27]....
        /*0284*/ 	.word	0x0000d550


	//   ....[28]....
        /*0288*/ 	.word	0x0000de30


	//   ....[29]....
        /*028c*/ 	.word	0x0000ded0


	//   ....[30]....
        /*0290*/ 	.word	0x0000ef40


	//   ....[31]....
        /*0294*/ 	.word	0x0000ef70


	//   ....[32]....
        /*0298*/ 	.word	0x0000f050


	//   ....[33]....
        /*029c*/ 	.word	0x0000f060


	//   ....[34]....
        /*02a0*/ 	.word	0x0000ff40


	//   ....[35]....
        /*02a4*/ 	.word	0x0000ff80


	//   ....[36]....
        /*02a8*/ 	.word	0x0000ffc0


	//   ....[37]....
        /*02ac*/ 	.word	0x00010000


	//   ....[38]....
        /*02b0*/ 	.word	0x00010010


	//   ....[39]....
        /*02b4*/ 	.word	0x00010030


	//   ....[40]....
        /*02b8*/ 	.word	0x00010670


	//   ....[41]....
        /*02bc*/ 	.word	0x00010680


	//   ....[42]....
        /*02c0*/ 	.word	0x00011080


	//   ....[43]....
        /*02c4*/ 	.word	0x00011f10


	//   ....[44]....
        /*02c8*/ 	.word	0x00012810


	//   ....[45]....
        /*02cc*/ 	.word	0x00012840


	//   ....[46]....
        /*02d0*/ 	.word	0x00012870


	//   ....[47]....
        /*02d4*/ 	.word	0x00012920


	//   ....[48]....
        /*02d8*/ 	.word	0x00012940


	//   ....[49]....
        /*02dc*/ 	.word	0x00012970


	//   ....[50]....
        /*02e0*/ 	.word	0x000129f0


	//   ....[51]....
        /*02e4*/ 	.word	0x00012a20


	//   ....[52]....
        /*02e8*/ 	.word	0x00012a80


	//   ....[53]....
        /*02ec*/ 	.word	0x00012ab0


	//   ....[54]....
        /*02f0*/ 	.word	0x00012b20


	//   ....[55]....
        /*02f4*/ 	.word	0x00012b50


	//   ....[56]....
        /*02f8*/ 	.word	0x00012bc0


	//   ....[57]....
        /*02fc*/ 	.word	0x00012bf0


	//   ....[58]....
        /*0300*/ 	.word	0x00012c70


	//   ....[59]....
        /*0304*/ 	.word	0x00012cb0


	//   ....[60]....
        /*0308*/ 	.word	0x00014c60


	//   ....[61]....
        /*030c*/ 	.word	0x00015280


	//   ....[62]....
        /*0310*/ 	.word	0x000153f0


	//   ....[63]....
        /*0314*/ 	.word	0x00015440


	//   ....[64]....
        /*0318*/ 	.word	0x00015590


	//   ....[65]....
        /*031c*/ 	.word	0x00015600


	//   ....[66]....
        /*0320*/ 	.word	0x00015670


	//   ....[67]....
        /*0324*/ 	.word	0x00015750


	//   ....[68]....
        /*0328*/ 	.word	0x000157c0


	//   ....[69]....
        /*032c*/ 	.word	0x000158a0


	//   ....[70]....
        /*0330*/ 	.word	0x00015910


	//   ....[71]....
        /*0334*/ 	.word	0x000159f0


	//   ....[72]....
        /*0338*/ 	.word	0x00015a60


	//   ....[73]....
        /*033c*/ 	.word	0x00015b40


	//   ....[74]....
        /*0340*/ 	.word	0x00015bb0


	//   ....[75]....
        /*0344*/ 	.word	0x00015c80


	//   ....[76]....
        /*0348*/ 	.word	0x00015cf0


	//   ....[77]....
        /*034c*/ 	.word	0x00015da0


	//   ....[78]....
        /*0350*/ 	.word	0x000161a0


	//----- nvinfo : EIATTR_REG_RECONFIG
	.align		4
.L_955:
        /*0354*/ 	.byte	0x01, 0x54
	.zero		2


	//----- nvinfo : EIATTR_SYSCALL_OFFSETS
	.align		4
        /*0358*/ 	.byte	0x04, 0x46
        /*035a*/ 	.short	(.L_957 - .L_956)


	//   ....[0]....
.L_956:
        /*035c*/ 	.word	0x00001670


	//   ....[1]....
        /*0360*/ 	.word	0x00011b90


	//   ....[2]....
        /*0364*/ 	.word	0x00011cd0


	//   ....[3]....
        /*0368*/ 	.word	0x00011dc0


	//   ....[4]....
        /*036c*/ 	.word	0x00012480


	//----- nvinfo : EIATTR_MBARRIER_INSTR_OFFSETS
	.align		4
.L_957:
        /*0370*/ 	.byte	0x04, 0x39
        /*0372*/ 	.short	(.L_959 - .L_958)


	//   ....[0]....
.L_958:
        /*0374*/ 	.word	0x00000250
        /*0378*/ 	.word	0x000000ff
        /*037c*/ 	.word	0x00028800
        /*0380*/ 	.short	0x0100
        /*0382*/ 	.byte	0x08
	.zero		1


	//   ....[1]....
        /*0384*/ 	.word	0x00000260
        /*0388*/ 	.word	0x000000ff
        /*038c*/ 	.word	0x00028820
        /*0390*/ 	.short	0x0100
        /*0392*/ 	.byte	0x08
	.zero		1


	//   ....[2]....
        /*0394*/ 	.word	0x00000350
        /*0398*/ 	.word	0x000000ff
        /*039c*/ 	.word	0x00028830
        /*03a0*/ 	.short	0x0100
        /*03a2*/ 	.byte	0x08
	.zero		1


	//   ....[3]....
        /*03a4*/ 	.word	0x00000360
        /*03a8*/ 	.word	0x000000ff
        /*03ac*/ 	.word	0x00028840
        /*03b0*/ 	.short	0x0100
        /*03b2*/ 	.byte	0x08
	.zero		1


	//   ....[4]....
        /*03b4*/ 	.word	0x00000370
        /*03b8*/ 	.word	0x000000ff
        /*03bc*/ 	.word	0x00028838
        /*03c0*/ 	.short	0x0100
        /*03c2*/ 	.byte	0x08
	.zero		1


	//   ....[5]....
        /*03c4*/ 	.word	0x00000380
        /*03c8*/ 	.word	0x000000ff
        /*03cc*/ 	.word	0x00028848
        /*03d0*/ 	.short	0x0100
        /*03d2*/ 	.byte	0x08
	.zero		1


	//   ....[6]....
        /*03d4*/ 	.word	0x000004b0
        /*03d8*/ 	.word	0x000000ff
        /*03dc*/ 	.word	0x00028850
        /*03e0*/ 	.short	0x0100
        /*03e2*/ 	.byte	0x08
	.zero		1


	//   ....[7]....
        /*03e4*/ 	.word	0x000004c0
        /*03e8*/ 	.word	0x000000ff
        /*03ec*/ 	.word	0x00028860
        /*03f0*/ 	.short	0x0100
        /*03f2*/ 	.byte	0x08
	.zero		1


	//   ....[8]....
        /*03f4*/ 	.word	0x000004d0
        /*03f8*/ 	.word	0x000000ff
        /*03fc*/ 	.word	0x00028858
        /*0400*/ 	.short	0x0100
        /*0402*/ 	.byte	0x08
	.zero		1


	//   ....[9]....
        /*0404*/ 	.word	0x000004e0
        /*0408*/ 	.word	0x000000ff
        /*040c*/ 	.word	0x00028868
        /*0410*/ 	.short	0x0100
        /*0412*/ 	.byte	0x08
	.zero		1


	//   ....[10]....
        /*0414*/ 	.word	0x000005d0
        /*0418*/ 	.word	0x000000ff
        /*041c*/ 	.word	0x00028870
        /*0420*/ 	.short	0x0100
        /*0422*/ 	.byte	0x06
	.zero		1


	//   ....[11]....
        /*0424*/ 	.word	0x000005e0
        /*0428*/ 	.word	0x000000ff
        /*042c*/ 	.word	0x00028880
        /*0430*/ 	.short	0x0100
        /*0432*/ 	.byte	0x06
	.zero		1


	//   ....[12]....
        /*0434*/ 	.word	0x000005f0
        /*0438*/ 	.word	0x000000ff
        /*043c*/ 	.word	0x00028878
        /*0440*/ 	.short	0x0100
        /*0442*/ 	.byte	0x06
	.zero		1


	//   ....[13]....
        /*0444*/ 	.word	0x00000600
        /*0448*/ 	.word	0x000000ff
        /*044c*/ 	.word	0x00028888
        /*0450*/ 	.short	0x0100
        /*0452*/ 	.byte	0x06
	.zero		1


	//   ....[14]....
        /*0454*/ 	.word	0x00000730
        /*0458*/ 	.word	0x000000ff
        /*045c*/ 	.word	0x00028890
        /*0460*/ 	.short	0x0100
        /*0462*/ 	.byte	0x08
	.zero		1


	//   ....[15]....
        /*0464*/ 	.word	0x00000740
        /*0468*/ 	.word	0x000000ff
        /*046c*/ 	.word	0x000288a0
        /*0470*/ 	.short	0x0100
        /*0472*/ 	.byte	0x08
	.zero		1


	//   ....[16]....
        /*0474*/ 	.word	0x00000750
        /*0478*/ 	.word	0x000000ff
        /*047c*/ 	.word	0x00028898
        /*0480*/ 	.short	0x0100
        /*0482*/ 	.byte	0x08
	.zero		1


	//   ....[17]....
        /*0484*/ 	.word	0x00000760
        /*0488*/ 	.word	0x000000ff
        /*048c*/ 	.word	0x000288a8
        /*0490*/ 	.short	0x0100
        /*0492*/ 	.byte	0x08
	.zero		1


	//   ....[18]....
        /*0494*/ 	.word	0x00000890
        /*0498*/ 	.word	0x000000ff
        /*049c*/ 	.word	0x000288b0
        /*04a0*/ 	.short	0x0100
        /*04a2*/ 	.byte	0x08
	.zero		1


	//   ....[19]....
        /*04a4*/ 	.word	0x000008a0
        /*04a8*/ 	.word	0x000000ff
        /*04ac*/ 	.word	0x000288c0
        /*04b0*/ 	.short	0x0100
        /*04b2*/ 	.byte	0x08
	.zero		1


	//   ....[20]....
        /*04b4*/ 	.word	0x000008b0
        /*04b8*/ 	.word	0x000000ff
        /*04bc*/ 	.word	0x000288b8
        /*04c0*/ 	.short	0x0100
        /*04c2*/ 	.byte	0x08
	.zero		1


	//   ....[21]....
        /*04c4*/ 	.word	0x000008c0
        /*04c8*/ 	.word	0x000000ff
        /*04cc*/ 	.word	0x000288c8
        /*04d0*/ 	.short	0x0100
        /*04d2*/ 	.byte	0x08
	.zero		1


	//   ....[22]....
        /*04d4*/ 	.word	0x000016a0
        /*04d8*/ 	.word	0x000000ff
        /*04dc*/ 	.word	0x00028800
        /*04e0*/ 	.short	0x010a
        /*04e2*/ 	.byte	0x24
	.zero		1


	//   ....[23]....
        /*04e4*/ 	.word	0x00001700
        /*04e8*/ 	.word	0x000000ff
        /*04ec*/ 	.word	0x00028830
        /*04f0*/ 	.short	0x010a
        /*04f2*/ 	.byte	0x24
	.zero		1


	//   ....[24]....
        /*04f4*/ 	.word	0x00001790
        /*04f8*/ 	.word	0x000000ff
        /*04fc*/ 	.word	0x00028830
        /*0500*/ 	.short	0x010a
        /*0502*/ 	.byte	0x24
	.zero		1


	//   ....[25]....
        /*0504*/ 	.word	0x000022d0
        /*0508*/ 	.word	0x0000000b
        /*050c*/ 	.word	0x00000000
        /*0510*/ 	.short	0x0101
        /*0512*/ 	.byte	0x3f
	.zero		1


	//   ....[26]....
        /*0514*/ 	.word	0x000053d0
        /*0518*/ 	.word	0x000000ff
        /*051c*/ 	.word	0x00028830
        /*0520*/ 	.short	0x010a
        /*0522*/ 	.byte	0x0a
	.zero		1


	//   ....[27]....
        /*0524*/ 	.word	0x00005410
        /*0528*/ 	.word	0x000000ff
        /*052c*/ 	.word	0x00028830
        /*0530*/ 	.short	0x010a
        /*0532*/ 	.byte	0x0a
	.zero		1


	//   ....[28]....
        /*0534*/ 	.word	0x00005740
        /*0538*/ 	.word	0x000000ff
        /*053c*/ 	.word	0x00028850
        /*0540*/ 	.short	0x010a
        /*0542*/ 	.byte	0x0a
	.zero		1


	//   ....[29]....
        /*0544*/ 	.word	0x00005780
        /*0548*/ 	.word	0x000000ff
        /*054c*/ 	.word	0x00028850
        /*0550*/ 	.short	0x010a
        /*0552*/ 	.byte	0x0a
	.zero		1


	//   ....[30]....
        /*0554*/ 	.word	0x00006330
        /*0558*/ 	.word	0x00000037
        /*055c*/ 	.word	0x00000000
        /*0560*/ 	.short	0x0101
        /*0562*/ 	.byte	0x3f
	.zero		1


	//   ....[31]....
        /*0564*/ 	.word	0x00008000
        /*0568*/ 	.word	0x0000001b
        /*056c*/ 	.word	0x00000000
        /*0570*/ 	.short	0x0101
        /*0572*/ 	.byte	0x3f
	.zero		1


	//   ....[32]....
        /*0574*/ 	.word	0x00008ed0
        /*0578*/ 	.word	0x000000ff
        /*057c*/ 	.word	0x00028830
        /*0580*/ 	.short	0x010a
        /*0582*/ 	.byte	0x0a
	.zero		1


	//   ....[33]....
        /*0584*/ 	.word	0x00008f10
        /*0588*/ 	.word	0x000000ff
        /*058c*/ 	.word	0x00028830
        /*0590*/ 	.short	0x010a
        /*0592*/ 	.byte	0x0a
	.zero		1


	//   ....[34]....
        /*0594*/ 	.word	0x00009240
        /*0598*/ 	.word	0x000000ff
        /*059c*/ 	.word	0x00028850
        /*05a0*/ 	.short	0x010a
        /*05a2*/ 	.byte	0x0a
	.zero		1


	//   ....[35]....
        /*05a4*/ 	.word	0x00009280
        /*05a8*/ 	.word	0x000000ff
        /*05ac*/ 	.word	0x00028850
        /*05b0*/ 	.short	0x010a
        /*05b2*/ 	.byte	0x0a
	.zero		1


	//   ....[36]....
        /*05b4*/ 	.word	0x0000ac00
        /*05b8*/ 	.word	0x0000001d
        /*05bc*/ 	.word	0x00000000
        /*05c0*/ 	.short	0x0101
        /*05c2*/ 	.byte	0x3f
	.zero		1


	//   ....[37]....
        /*05c4*/ 	.word	0x0000acb0
        /*05c8*/ 	.word	0x00000021
        /*05cc*/ 	.word	0x00000000
        /*05d0*/ 	.short	0x0101
        /*05d2*/ 	.byte	0x3f
	.zero		1


	//   ....[38]....
        /*05d4*/ 	.word	0x0000b720
        /*05d8*/ 	.word	0x000000ff
        /*05dc*/ 	.word	0x00028830
        /*05e0*/ 	.short	0x010a
        /*05e2*/ 	.byte	0x0a
	.zero		1


	//   ....[39]....
        /*05e4*/ 	.word	0x0000b760
        /*05e8*/ 	.word	0x000000ff
        /*05ec*/ 	.word	0x00028830
        /*05f0*/ 	.short	0x010a
        /*05f2*/ 	.byte	0x0a
	.zero		1


	//   ....[40]....
        /*05f4*/ 	.word	0x0000ba80
        /*05f8*/ 	.word	0x000000ff
        /*05fc*/ 	.word	0x00028850
        /*0600*/ 	.short	0x010a
        /*0602*/ 	.byte	0x0a
	.zero		1


	//   ....[41]....
        /*0604*/ 	.word	0x0000bac0
        /*0608*/ 	.word	0x000000ff
        /*060c*/ 	.word	0x00028850
        /*0610*/ 	.short	0x010a
        /*0612*/ 	.byte	0x0a
	.zero		1


	//   ....[42]....
        /*0614*/ 	.word	0x0000c650
        /*0618*/ 	.word	0x0000003c
        /*061c*/ 	.word	0x00000000
        /*0620*/ 	.short	0x0101
        /*0622*/ 	.byte	0x3f
	.zero		1


	//   ....[43]....
        /*0624*/ 	.word	0x0000d5e0
        /*0628*/ 	.word	0x00000026
        /*062c*/ 	.word	0x00000000
        /*0630*/ 	.short	0x0101
        /*0632*/ 	.byte	0x3f
	.zero		1


	//   ....[44]....
        /*0634*/ 	.word	0x0000eeb0
        /*0638*/ 	.word	0x000000ff
        /*063c*/ 	.word	0x00028850
        /*0640*/ 	.short	0x010a
        /*0642*/ 	.byte	0x05
	.zero		1


	//   ....[45]....
        /*0644*/ 	.word	0x0000eef0
        /*0648*/ 	.word	0x000000ff
        /*064c*/ 	.word	0x00028850
        /*0650*/ 	.short	0x010a
        /*0652*/ 	.byte	0x05
	.zero		1


	//   ....[46]....
        /*0654*/ 	.word	0x0000f3b0
        /*0658*/ 	.word	0x0000000b
        /*065c*/ 	.word	0x00000000
        /*0660*/ 	.short	0x0101
        /*0662*/ 	.byte	0x3f
	.zero		1


	//   ....[47]....
        /*0664*/ 	.word	0x00010020
        /*0668*/ 	.word	0x000000ff
        /*066c*/ 	.word	0x00000000
        /*0670*/ 	.short	0x0101
        /*0672*/ 	.byte	0x04
	.zero		1


	//   ....[48]....
        /*0674*/ 	.word	0x00012110
        /*0678*/ 	.word	0x000000ff
        /*067c*/ 	.word	0x00028840
        /*0680*/ 	.short	0x010a
        /*0682*/ 	.byte	0x26
	.zero		1


	//   ....[49]....
        /*0684*/ 	.word	0x00012da0
        /*0688*/ 	.word	0x000000ff
        /*068c*/ 	.word	0x00028800
        /*0690*/ 	.short	0x0107
        /*0692*/ 	.byte	0x26
	.zero		1


	//   ....[50]....
        /*0694*/ 	.word	0x00012e10
        /*0698*/ 	.word	0x000000ff
        /*069c*/ 	.word	0x00028800
        /*06a0*/ 	.short	0x0101
        /*06a2*/ 	.byte	0x26
	.zero		1


	//   ....[51]....
        /*06a4*/ 	.word	0x00012e30
        /*06a8*/ 	.word	0x000000ff
        /*06ac*/ 	.word	0x00028820
        /*06b0*/ 	.short	0x010a
        /*06b2*/ 	.byte	0x26
	.zero		1


	//   ....[52]....
        /*06b4*/ 	.word	0x00013240
        /*06b8*/ 	.word	0x000000ff
        /*06bc*/ 	.word	0x00028848
        /*06c0*/ 	.short	0x010a
        /*06c2*/ 	.byte	0x26
	.zero		1


	//   ....[53]....
        /*06c4*/ 	.word	0x00013500
        /*06c8*/ 	.word	0x000000ff
        /*06cc*/ 	.word	0x00028860
        /*06d0*/ 	.short	0x010a
        /*06d2*/ 	.byte	0x26
	.zero		1


	//   ....[54]....
        /*06d4*/ 	.word	0x000139f0
        /*06d8*/ 	.word	0x000000ff
        /*06dc*/ 	.word	0x00028840
        /*06e0*/ 	.short	0x010a
        /*06e2*/ 	.byte	0x26
	.zero		1


	//   ....[55]....
        /*06e4*/ 	.word	0x00013cd0
        /*06e8*/ 	.word	0x000000ff
        /*06ec*/ 	.word	0x00028868
        /*06f0*/ 	.short	0x010a
        /*06f2*/ 	.byte	0x26
	.zero		1


	//   ....[56]....
        /*06f4*/ 	.word	0x00014210
        /*06f8*/ 	.word	0x000000ff
        /*06fc*/ 	.word	0x00028848
        /*0700*/ 	.short	0x010a
        /*0702*/ 	.byte	0x26
	.zero		1


	//   ....[57]....
        /*0704*/ 	.word	0x000144d0
        /*0708*/ 	.word	0x000000ff
        /*070c*/ 	.word	0x00028860
        /*0710*/ 	.short	0x010a
        /*0712*/ 	.byte	0x26
	.zero		1


	//   ....[58]....
        /*0714*/ 	.word	0x00014860
        /*0718*/ 	.word	0x00000003
        /*071c*/ 	.word	0x00028860
        /*0720*/ 	.short	0x010a
        /*0722*/ 	.byte	0x3f
	.zero		1


	//   ....[59]....
        /*0724*/ 	.word	0x00014bf0
        /*0728*/ 	.word	0x00000002
        /*072c*/ 	.word	0x00028820
        /*0730*/ 	.short	0x010a
        /*0732*/ 	.byte	0x3f
	.zero		1


	//   ....[60]....
        /*0734*/ 	.word	0x00014d70
        /*0738*/ 	.word	0x00000006
        /*073c*/ 	.word	0x00000000
        /*0740*/ 	.short	0x010a
        /*0742*/ 	.byte	0x3f
	.zero		1


	//   ....[61]....
        /*0744*/ 	.word	0x00014de0
        /*0748*/ 	.word	0x00000003
        /*074c*/ 	.word	0x00000000
        /*0750*/ 	.short	0x010a
        /*0752*/ 	.byte	0x3f
	.zero		1


	//   ....[62]....
        /*0754*/ 	.word	0x00014e40
        /*0758*/ 	.word	0x00000000
        /*075c*/ 	.word	0x00000000
        /*0760*/ 	.short	0x010a
        /*0762*/ 	.byte	0x3f
	.zero		1


	//   ....[63]....
        /*0764*/ 	.word	0x00014e70
        /*0768*/ 	.word	0x00000003
        /*076c*/ 	.word	0x00000000
        /*0770*/ 	.short	0x010a
        /*0772*/ 	.byte	0x3f
	.zero		1


	//   ....[64]....
        /*0774*/ 	.word	0x00014ee0
        /*0778*/ 	.word	0x00000003
        /*077c*/ 	.word	0x00028800
        /*0780*/ 	.short	0x010a
        /*0782*/ 	.byte	0x3f
	.zero		1


	//   ....[65]....
        /*0784*/ 	.word	0x00014f40
        /*0788*/ 	.word	0x00000003
        /*078c*/ 	.word	0x00028830
        /*0790*/ 	.short	0x010a
        /*0792*/ 	.byte	0x3f
	.zero		1


	//   ....[66]....
        /*0794*/ 	.word	0x00014fa0
        /*0798*/ 	.word	0x0000000c
        /*079c*/ 	.word	0x00028830
        /*07a0*/ 	.short	0x010a
        /*07a2*/ 	.byte	0x3f
	.zero		1


	//   ....[67]....
        /*07a4*/ 	.word	0x00015000
        /*07a8*/ 	.word	0x0000000c
        /*07ac*/ 	.word	0x00028850
        /*07b0*/ 	.short	0x010a
        /*07b2*/ 	.byte	0x3f
	.zero		1


	//   ....[68]....
        /*07b4*/ 	.word	0x00015060
        /*07b8*/ 	.word	0x0000000a
        /*07bc*/ 	.word	0x00028830
        /*07c0*/ 	.short	0x010a
        /*07c2*/ 	.byte	0x3f
	.zero		1


	//   ....[69]....
        /*07c4*/ 	.word	0x000150c0
        /*07c8*/ 	.word	0x0000000a
        /*07cc*/ 	.word	0x00028850
        /*07d0*/ 	.short	0x010a
        /*07d2*/ 	.byte	0x3f
	.zero		1


	//   ....[70]....
        /*07d4*/ 	.word	0x00015120
        /*07d8*/ 	.word	0x0000000a
        /*07dc*/ 	.word	0x00028830
        /*07e0*/ 	.short	0x010a
        /*07e2*/ 	.byte	0x3f
	.zero		1


	//   ....[71]....
        /*07e4*/ 	.word	0x00015180
        /*07e8*/ 	.word	0x0000000a
        /*07ec*/ 	.word	0x00028850
        /*07f0*/ 	.short	0x010a
        /*07f2*/ 	.byte	0x3f
	.zero		1


	//   ....[72]....
        /*07f4*/ 	.word	0x000151e0
        /*07f8*/ 	.word	0x00000005
        /*07fc*/ 	.word	0x00028850
        /*0800*/ 	.short	0x010a
        /*0802*/ 	.byte	0x3f
	.zero		1


	//   ....[73]....
        /*0804*/ 	.word	0x00015340
        /*0808*/ 	.word	0x00000003
        /*080c*/ 	.word	0x00028840
        /*0810*/ 	.short	0x010a
        /*0812*/ 	.byte	0x3f
	.zero		1


	//   ....[74]....
        /*0814*/ 	.word	0x00015de0
        /*0818*/ 	.word	0x00000003
        /*081c*/ 	.word	0x00028820
        /*0820*/ 	.short	0x010a
        /*0822*/ 	.byte	0x3f
	.zero		1


	//   ....[75]....
        /*0824*/ 	.word	0x00015e40
        /*0828*/ 	.word	0x00000003
        /*082c*/ 	.word	0x00028848
        /*0830*/ 	.short	0x010a
        /*0832*/ 	.byte	0x3f
	.zero		1


	//   ....[76]....
        /*0834*/ 	.word	0x00015ea0
        /*0838*/ 	.word	0x00000003
        /*083c*/ 	.word	0x00028860
        /*0840*/ 	.short	0x010a
        /*0842*/ 	.byte	0x3f
	.zero		1


	//   ....[77]....
        /*0844*/ 	.word	0x00015f00
        /*0848*/ 	.word	0x00000003
        /*084c*/ 	.word	0x00028840
        /*0850*/ 	.short	0x010a
        /*0852*/ 	.byte	0x3f
	.zero		1


	//   ....[78]....
        /*0854*/ 	.word	0x00015f60
        /*0858*/ 	.word	0x00000003
        /*085c*/ 	.word	0x00028868
        /*0860*/ 	.short	0x010a
        /*0862*/ 	.byte	0x3f
	.zero		1


	//   ....[79]....
        /*0864*/ 	.word	0x00015fc0
        /*0868*/ 	.word	0x00000003
        /*086c*/ 	.word	0x00028848
        /*0870*/ 	.short	0x010a
        /*0872*/ 	.byte	0x3f
	.zero		1


	//   ....[80]....
        /*0874*/ 	.word	0x00016020
        /*0878*/ 	.word	0x00000003
        /*087c*/ 	.word	0x00028860
        /*0880*/ 	.short	0x010a
        /*0882*/ 	.byte	0x3f
	.zero		1


	//   ....[81]....
        /*0884*/ 	.word	0x00016070
        /*0888*/ 	.word	0x00000003
        /*088c*/ 	.word	0x00028860
        /*0890*/ 	.short	0x010a
        /*0892*/ 	.byte	0x3f
	.zero		1


	//   ....[82]....
        /*0894*/ 	.word	0x000160c0
        /*0898*/ 	.word	0x00000002
        /*089c*/ 	.word	0x00028820
        /*08a0*/ 	.short	0x010a
        /*08a2*/ 	.byte	0x3f
	.zero		1


	//   ....[83]....
        /*08a4*/ 	.word	0x00016260
        /*08a8*/ 	.word	0x00000006
        /*08ac*/ 	.word	0x00000000
        /*08b0*/ 	.short	0x010a
        /*08b2*/ 	.byte	0x3f
	.zero		1


	//   ....[84]....
        /*08b4*/ 	.word	0x000162b0
        /*08b8*/ 	.word	0x00000003
        /*08bc*/ 	.word	0x00000000
        /*08c0*/ 	.short	0x010a
        /*08c2*/ 	.byte	0x3f
	.zero		1


	//   ....[85]....
        /*08c4*/ 	.word	0x00016300
        /*08c8*/ 	.word	0x00000000
        /*08cc*/ 	.word	0x00000000
        /*08d0*/ 	.short	0x010a
        /*08d2*/ 	.byte	0x3f
	.zero		1


	//----- nvinfo : EIATTR_NUM_MBARRIERS
	.align		4
.L_959:
        /*08d4*/ 	.byte	0x03, 0x38
        /*08d6*/ 	.short	0x0016


	//----- nvinfo : EIATTR_EXIT_INSTR_OFFSETS
	.align		4
        /*08d8*/ 	.byte	0x04, 0x1c
        /*08da*/ 	.short	(.L_961 - .L_960)


	//   ....[0]....
.L_960:
        /*08dc*/ 	.word	0x00014ec0


	//----- nvinfo : EIATTR_MAX_THREADS
	.align		4
.L_961:
        /*08e0*/ 	.byte	0x04, 0x05
        /*08e2*/ 	.short	(.L_963 - .L_962)
.L_962:
        /*08e4*/ 	.word	0x00000180
        /*08e8*/ 	.word	0x00000001
        /*08ec*/ 	.word	0x00000001


	//----- nvinfo : EIATTR_CRS_STACK_SIZE
	.align		4
.L_963:
        /*08f0*/ 	.byte	0x04, 0x1e
        /*08f2*/ 	.short	(.L_965 - .L_964)
.L_964:
        /*08f4*/ 	.word	0x00000000


	//----- nvinfo : EIATTR_CBANK_PARAM_SIZE
	.align		4
.L_965:
        /*08f8*/ 	.byte	0x03, 0x19
        /*08fa*/ 	.short	0x0a70


	//----- nvinfo : EIATTR_PARAM_CBANK
	.align		4
        /*08fc*/ 	.byte	0x04, 0x0a
        /*08fe*/ 	.short	(.L_967 - .L_966)
	.align		4
.L_966:
        /*0900*/ 	.word	index@(.nv.constant0._ZN7cutlass13device_kernelIN5flash11enable_sm90INS1_16FlashAttnFwdSm90INS1_25CollectiveMainloopFwdSm90ILi2EN4cute5tupleIJNS5_1CILi1EEES8_S8_EEENS6_IJNS7_ILi128EEESA_SA_EEELi128ENS_6half_tEfNS_4arch4Sm90ELb0ELb1ELb1ELb0ELb0ELb0ELb0ELb1ELb1ELb1ELb1ELb0EEENS1_21CollectiveEpilogueFwdISB_S9_SC_SE_Li256ELb0ELb1ELb1ELb0EEENS1_19SingleTileSchedulerILb0ELb1ELb1ELi128EEEEEEEEEvNT_6ParamsE)
        /*0904*/ 	.short	0x0210
        /*0906*/ 	.short	0x0a70


	//----- nvinfo : EIATTR_SW_WAR
	.align		4
.L_967:
        /*0908*/ 	.byte	0x04, 0x36
        /*090a*/ 	.short	(.L_969 - .L_968)
.L_968:
        /*090c*/ 	.word	0x00000008
.L_969:


//--------------------- .nv.info._ZN7cutlass13device_kernelIN5flash11enable_sm90INS1_16FlashAttnFwdSm90INS1_25CollectiveMainloopFwdSm90ILi2EN4cute5tupleIJNS5_1CILi1EEES8_S8_EEENS6_IJNS7_ILi128EEESA_SA_EEELi128ENS_6half_tEfNS_4arch4Sm90ELb0ELb1ELb1ELb1ELb0ELb0ELb0ELb1ELb1ELb1ELb1ELb0EEENS1_21CollectiveEpilogueFwdISB_S9_SC_SE_Li256ELb1ELb1ELb1ELb0EEENS1_36VarlenDynamicPersistentTileSchedulerILi128ELi128ELi256ELi128ELb1ELb1ELb1ELb1ELb0ELb1EEEEEEEEEvNT_6ParamsE --------------------------
	.section	.nv.info._ZN7cutlass13device_kernelIN5flash11enable_sm90INS1_16FlashAttnFwdSm90INS1_25CollectiveMainloopFwdSm90ILi2EN4cute5tupleIJNS5_1CILi1EEES8_S8_EEENS6_IJNS7_ILi128EEESA_SA_EEELi128ENS_6half_tEfNS_4arch4Sm90ELb0ELb1ELb1ELb1ELb0ELb0ELb0ELb1ELb1ELb1ELb1ELb0EEENS1_21CollectiveEpilogueFwdISB_S9_SC_SE_Li256ELb1ELb1ELb1ELb0EEENS1_36VarlenDynamicPersistentTileSchedulerILi128ELi128ELi256ELi128ELb1ELb1ELb1ELb1ELb0ELb1EEEEEEEEEvNT_6ParamsE,"",@"SHT_CUDA_INFO"
	.sectionflags	@""
	.align	4


	//----- nvinfo : EIATTR_CUDA_API_VERSION
	.align		4
        /*0000*/ 	.byte	0x04, 0x37
        /*0002*/ 	.short	(.L_971 - .L_970)
.L_970:
        /*0004*/ 	.word	0x00000082


	//----- nvinfo : EIATTR_KPARAM_INFO
	.align		4
.L_971:
        /*0008*/ 	.byte	0x04, 0x17
        /*000a*/ 	.short	(.L_973 - .L_972)
.L_972:
        /*000c*/ 	.word	0x00000000
        /*0010*/ 	.short	0x0000
        /*0012*/ 	.short	0x0070
        /*0014*/ 	.byte	0x00, 0xf0, 0x01, 0x2a


	//----- nvinfo : EIATTR_SPARSE_MMA_MASK
	.align		4
.L_973:
        /*0018*/ 	.byte	0x03, 0x50
        /*001a*/ 	.short	0x0000


	//----- nvinfo : EIATTR_MAXREG_COUNT
	.align		4
        /*001c*/ 	.byte	0x03, 0x1b
        /*001e*/ 	.short	0x00a8


	//----- nvinfo : EIATTR_NUM_BARRIERS
	.align		4
        /*0020*/ 	.byte	0x02, 0x4c
        /*0022*/ 	.byte	0x10
	.zero		1


	//----- nvinfo : EIATTR_EXTERNS
	.align		4
        /*0024*/ 	.byte	0x04, 0x0f
        /*0026*/ 	.short	(.L_975 - .L_974)


	//   ....[0]....
	.align		4
.L_974:
        /*0028*/ 	.word	index@(__assertfail)


	//----- nvinfo : EIATTR_ANNOTATIONS
	.align		4
.L_975:
        /*002c*/ 	.byte	0x04, 0x55
        /*002e*/ 	.short	(.L_977 - .L_976)


	//   ....[0]....
.L_976:
        /* <DEDUP_REMOVED lines=70> */


	//----- nvinfo : EIATTR_MERCURY_ISA_VERSION
	.align		4
.L_977:
        /*0480*/ 	.byte	0x03, 0x5f
        /*0482*/ 	.short	0x0101


	//----- nvinfo : EIATTR_UNUSED_LOAD_BYTE_OFFSET
	.align		4
        /*0484*/ 	.byte	0x04, 0x44
        /*0486*/ 	.short	(.L_979 - .L_978)


	//   ....[0]....
.L_978:
        /*0488*/ 	.word	0x00000a30
        /*048c*/ 	.word	0x0000fff0


	//   ....[1]....
        /*0490*/ 	.word	0x00010280
        /*0494*/ 	.word	0x0000fff0


	//----- nvinfo : EIATTR_INT_WARP_WIDE_INSTR_OFFSETS
	.align		4
.L_979:
        /*0498*/ 	.byte	0x04, 0x31
        /*049a*/ 	.short	(.L_981 - .L_980)


	//   ....[0]....
.L_980:
        /*049c*/ 	.word	0x00000130


	//   ....[1]....
        /*04a0*/ 	.word	0x00000170


	//   ....[2]....
        /*04a4*/ 	.word	0x000001e0


	//   ....[3]....
        /*04a8*/ 	.word	0x00014f90


	//   ....[4]....
        /*04ac*/ 	.word	0x00015020


	//   ....[5]....
        /*04b0*/ 	.word	0x000186c0


	//   ....[6]....
        /*04b4*/ 	.word	0x00018750


	//----- nvinfo : EIATTR_COOP_GROUP_MASK_REGIDS
	.align		4
.L_981:
        /*04b8*/ 	.byte	0x04, 0x29
        /*04ba*/ 	.short	(.L_983 - .L_982)


	//   ....[0]....
.L_982:
        /*04bc*/ 	.word	0xffffffff


	//   ....[1]....
        /*04c0*/ 	.word	0xffffffff


	//   ....[2]....
        /*04c4*/ 	.word	0xffffffff


	//   ....[3]....
        /*04c8*/ 	.word	0xffffffff


	//   ....[4]....
        /*04cc*/ 	.word	0xffffffff


	//   ....[5]....
        /*04d0*/ 	.word	0xffffffff


	//   ....[6]....
        /*04d4*/ 	.word	0xffffffff


	//   ....[7]....
        /*04d8*/ 	.word	0xffffffff


	//   ....[8]....
        /*04dc*/ 	.word	0xffffffff


	//   ....[9]....
        /*04e0*/ 	.word	0xffffffff


	//   ....[10]....
        /*04e4*/ 	.word	0xffffffff


	//   ....[11]....
        /*04e8*/ 	.word	0xffffffff


	//   ....[12]....
        /*04ec*/ 	.word	0xffffffff


	//   ....[13]....
        /*04f0*/ 	.word	0xffffffff


	//   ....[14]....
        /*04f4*/ 	.word	0xffffffff


	//   ....[15]....
        /*04f8*/ 	.word	0xffffffff


	//   ....[16]....
        /*04fc*/ 	.word	0xffffffff


	//   ....[17]....
        /*0500*/ 	.word	0xffffffff


	//   ....[18]....
        /*0504*/ 	.word	0xffffffff


	//   ....[19]....
        /*0508*/ 	.word	0xffffffff


	//   ....[20]....
        /*050c*/ 	.word	0xffffffff


	//   ....[21]....
        /*0510*/ 	.word	0xffffffff


	//   ....[22]....
        /*0514*/ 	.word	0xffffffff


	//   ....[23]....
        /*0518*/ 	.word	0xffffffff


	//   ....[24]....
        /*051c*/ 	.word	0xffffffff


	//   ....[25]....
        /*0520*/ 	.word	0xffffffff


	//   ....[26]....
        /*0524*/ 	.word	0xffffffff


	//   ....[27]....
        /*0528*/ 	.word	0xffffffff


	//   ....[28]....
        /*052c*/ 	.word	0xffffffff


	//   ....[29]....
        /*0530*/ 	.word	0xffffffff


	//   ....[30]....
        /*0534*/ 	.word	0xffffffff


	//   ....[31]....
        /*0538*/ 	.word	0xffffffff


	//   ....[32]....
        /*053c*/ 	.word	0xffffffff


	//   ....[33]....
        /*0540*/ 	.word	0xffffffff


	//   ....[34]....
        /*0544*/ 	.word	0xffffffff


	//   ....[35]....
        /*0548*/ 	.word	0xffffffff


	//   ....[36]....
        /*054c*/ 	.word	0xffffffff


	//   ....[37]....
        /*0550*/ 	.word	0xffffffff


	//   ....[38]....
        /*0554*/ 	.word	0xffffffff


	//   ....[39]....
        /*0558*/ 	.word	0xffffffff


	//   ....[40]....
        /*055c*/ 	.word	0xffffffff


	//   ....[41]....
        /*0560*/ 	.word	0xffffffff


	//   ....[42]....
        /*0564*/ 	.word	0xffffffff


	//   ....[43]....
        /*0568*/ 	.word	0xffffffff


	//   ....[44]....
        /*056c*/ 	.word	0xffffffff


	//   ....[45]....
        /*0570*/ 	.word	0xffffffff


	//   ....[46]....
        /*0574*/ 	.word	0xffffffff


	//   ....[47]....
        /*0578*/ 	.word	0xffffffff


	//   ....[48]....
        /*057c*/ 	.word	0xffffffff


	//   ....[49]....
        /*0580*/ 	.word	0xffffffff


	//   ....[50]....
        /*0584*/ 	.word	0xffffffff


	//   ....[51]....
        /*0588*/ 	.word	0xffffffff


	//   ....[52]....
        /*058c*/ 	.word	0xffffffff


	//   ....[53]....
        /*0590*/ 	.word	0xffffffff


	//   ....[54]....
        /*0594*/ 	.word	0xffffffff


	//   ....[55]....
        /*0598*/ 	.word	0xffffffff


	//   ....[56]....
        /*059c*/ 	.word	0xffffffff


	//   ....[57]....
        /*05a0*/ 	.word	0xffffffff


	//   ....[58]....
        /*05a4*/ 	.word	0xffffffff


	//   ....[59]....
        /*05a8*/ 	.word	0xffffffff


	//   ....[60]....
        /*05ac*/ 	.word	0xffffffff


	//   ....[61]....
        /*05b0*/ 	.word	0xffffffff


	//   ....[62]....
        /*05b4*/ 	.word	0xffffffff


	//   ....[63]....
        /*05b8*/ 	.word	0xffffffff


	//   ....[64]....
        /*05bc*/ 	.word	0xffffffff


	//   ....[65]....
        /*05c0*/ 	.word	0xffffffff


	//   ....[66]....
        /*05c4*/ 	.word	0xffffffff


	//   ....[67]....
        /*05c8*/ 	.word	0xffffffff


	//   ....[68]....
        /*05cc*/ 	.word	0xffffffff


	//   ....[69]....
        /*05d0*/ 	.word	0xffffffff


	//   ....[70]....
        /*05d4*/ 	.word	0xffffffff


	//   ....[71]....
        /*05d8*/ 	.word	0xffffffff


	//   ....[72]....
        /*05dc*/ 	.word	0xffffffff


	//   ....[73]....
        /*05e0*/ 	.word	0xffffffff


	//   ....[74]....
        /*05e4*/ 	.word	0xffffffff


	//   ....[75]....
        /*05e8*/ 	.word	0xffffffff


	//   ....[76]....
        /*05ec*/ 	.word	0xffffffff


	//   ....[77]....
        /*05f0*/ 	.word	0xffffffff


	//   ....[78]....
        /*05f4*/ 	.word	0xffffffff


	//   ....[79]....
        /*05f8*/ 	.word	0xffffffff


	//   ....[80]....
        /*05fc*/ 	.word	0xffffffff


	//   ....[81]....
        /*0600*/ 	.word	0xffffffff


	//   ....[82]....
        /*0604*/ 	.word	0xffffffff


	//   ....[83]....
        /*0608*/ 	.word	0xffffffff


	//   ....[84]....
        /*060c*/ 	.word	0xffffffff


	//   ....[85]....
        /*0610*/ 	.word	0xffffffff


	//   ....[86]....
        /*0614*/ 	.word	0xffffffff


	//   ....[87]....
        /*0618*/ 	.word	0xffffffff


	//   ....[88]....
        /*061c*/ 	.word	0xffffffff


	//   ....[89]....
        /*0620*/ 	.word	0xffffffff


	//   ....[90]....
        /*0624*/ 	.word	0xffffffff


	//   ....[91]....
        /*0628*/ 	.word	0xffffffff


	//   ....[92]....
        /*062c*/ 	.word	0xffffffff


	//   ....[93]....
        /*0630*/ 	.word	0xffffffff


	//   ....[94]....
        /*0634*/ 	.word	0xffffffff


	//   ....[95]....
        /*0638*/ 	.word	0xffffffff


	//   ....[96]....
        /*063c*/ 	.word	0xffffffff


	//   ....[97]....
        /*0640*/ 	.word	0xffffffff


	//   ....[98]....
        /*0644*/ 	.word	0xffffffff


	//   ....[99]....
        /*0648*/ 	.word	0xffffffff


	//   ....[100]....
        /*064c*/ 	.word	0xffffffff


	//   ....[101]....
        /*0650*/ 	.word	0xffffffff


	//   ....[102]....
        /*0654*/ 	.word	0xffffffff


	//   ....[103]....
        /*0658*/ 	.word	0xffffffff


	//   ....[104]....
        /*065c*/ 	.word	0xffffffff


	//   ....[105]....
        /*0660*/ 	.word	0xffffffff


	//   ....[106]....
        /*0664*/ 	.word	0xffffffff


	//   ....[107]....
        /*0668*/ 	.word	0xffffffff


	//   ....[108]....
        /*066c*/ 	.word	0xffffffff


	//   ....[109]....
        /*0670*/ 	.word	0xffffffff


	//   ....[110]....
        /*0674*/ 	.word	0xffffffff


	//   ....[111]....
        /*0678*/ 	.word	0x0500000f


	//   ....[112]....
        /*067c*/ 	.word	0x0500000f


	//   ....[113]....
        /*0680*/ 	.word	0x0500000f


	//   ....[114]....
        /*0684*/ 	.word	0x0500000f


	//   ....[115]....
        /*0688*/ 	.word	0x0500000f


	//   ....[116]....
        /*068c*/ 	.word	0x0500000f


	//   ....[117]....
        /*0690*/ 	.word	0x0500000f


	//   ....[118]....
        /*0694*/ 	.word	0x0500000f


	//   ....[119]....
        /*0698*/ 	.word	0x0500000f


	//   ....[120]....
        /*069c*/ 	.word	0x0500000f


	//   ....[121]....
        /*06a0*/ 	.word	0x0500000f


	//   ....[122]....
        /*06a4*/ 	.word	0x0500000f


	//   ....[123]....
        /*06a8*/ 	.word	0x0500000f


	//   ....[124]....
        /*06ac*/ 	.word	0x0500000f


	//   ....[125]....
        /*06b0*/ 	.word	0x0500000f


	//   ....[126]....
        /*06b4*/ 	.word	0x0500000f


	//   ....[127]....
        /*06b8*/ 	.word	0x0500000f


	//   ....[128]....
        /*06bc*/ 	.word	0x0500000f


	//   ....[129]....
        /*06c0*/ 	.word	0x0500000f


	//   ....[130]....
        /*06c4*/ 	.word	0x0500000f


	//   ....[131]....
        /*06c8*/ 	.word	0x0500000f


	//   ....[132]....
        /*06cc*/ 	.word	0x0500000f


	//   ....[133]....
        /*06d0*/ 	.word	0x0500000f


	//   ....[134]....
        /*06d4*/ 	.word	0x0500000f


	//   ....[135]....
        /*06d8*/ 	.word	0x0500000f


	//   ....[136]....
        /*06dc*/ 	.word	0x0500000f


	//   ....[137]....
        /*06e0*/ 	.word	0x0500000f


	//   ....[138]....
        /*06e4*/ 	.word	0x0500000f


	//   ....[139]....
        /*06e8*/ 	.word	0x0500000f


	//   ....[140]....
        /*06ec*/ 	.word	0x0500000f


	//   ....[141]....
        /*06f0*/ 	.word	0x0500000f


	//   ....[142]....
        /*06f4*/ 	.word	0x0500000f


	//   ....[143]....
        /*06f8*/ 	.word	0x0500000f


	//   ....[144]....
        /*06fc*/ 	.word	0x0500000f


	//   ....[145]....
        /*0700*/ 	.word	0x0500000f


	//   ....[146]....
        /*0704*/ 	.word	0x0500000f


	//----- nvinfo : EIATTR_COOP_GROUP_INSTR_OFFSETS
	.align		4
.L_983:
        /*0708*/ 	.byte	0x04, 0x28
        /*070a*/ 	.short	(.L_985 - .L_984)


	//   ....[0]....
.L_984:
        /*070c*/ 	.word	0x00000070


	//   ....[1]....
        /*0710*/ 	.word	0x00000140


	//   ....[2]....
        /*0714*/ 	.word	0x00000190


	//   ....[3]....
        /*0718*/ 	.word	0x000003c0


	//   ....[4]....
        /*071c*/ 	.word	0x00000520


	//   ....[5]....
        /*0720*/ 	.word	0x00000640


	//   ....[6]....
        /*0724*/ 	.word	0x000007a0


	//   ....[7]....
        /*0728*/ 	.word	0x00001e80


	//   ....[8]....
        /*072c*/ 	.word	0x00002ae0


	//   ....[9]....
        /*0730*/ 	.word	0x00003400


	//   ....[10]....
        /*0734*/ 	.word	0x000042d0


	//   ....[11]....
        /*0738*/ 	.word	0x000043c0


	//   ....[12]....
        /*073c*/ 	.word	0x00004c60


	//   ....[13]....
        /*0740*/ 	.word	0x00004cc0


	//   ....[14]....
        /*0744*/ 	.word	0x00006c20


	//   ....[15]....
        /*0748*/ 	.word	0x00006e50


	//   ....[16]....
        /*074c*/ 	.word	0x00007a40


	//   ....[17]....
        /*0750*/ 	.word	0x00007b40


	//   ....[18]....
        /*0754*/ 	.word	0x000083b0


	//   ....[19]....
        /*0758*/ 	.word	0x00008410


	//   ....[20]....
        /*075c*/ 	.word	0x0000a580


	//   ....[21]....
        /*0760*/ 	.word	0x0000a5f0


	//   ....[22]....
        /*0764*/ 	.word	0x0000ad00


	//   ....[23]....
        /*0768*/ 	.word	0x0000aea0


	//   ....[24]....
        /*076c*/ 	.word	0x0000d030


	//   ....[25]....
        /*0770*/ 	.word	0x0000d2d0


	//   ....[26]....
        /*0774*/ 	.word	0x0000de20


	//   ....[27]....
        /*0778*/ 	.word	0x0000de40


	//   ....[28]....
        /*077c*/ 	.word	0x0000e800


	//   ....[29]....
        /*0780*/ 	.word	0x0000e870


	//   ....[30]....
        /*0784*/ 	.word	0x0000f930


	//   ....[31]....
        /*0788*/ 	.word	0x0000f970


	//   ....[32]....
        /*078c*/ 	.word	0x0000faa0


	//   ....[33]....
        /*0790*/ 	.word	0x0000fac0


	//   ....[34]....
        /*0794*/ 	.word	0x00010db0


	//   ....[35]....
        /*0798*/ 	.word	0x00010df0


	//   ....[36]....
        /*079c*/ 	.word	0x00010e10


	//   ....[37]....
        /*07a0*/ 	.word	0x00010e40


	//   ....[38]....
        /*07a4*/ 	.word	0x00011510


	//   ....[39]....
        /*07a8*/ 	.word	0x00011540


	//   ....[40]....
        /*07ac*/ 	.word	0x00011600


	//   ....[41]....
        /*07b0*/ 	.word	0x00011620


	//   ....[42]....
        /*07b4*/ 	.word	0x000116e0


	//   ....[43]....
        /*07b8*/ 	.word	0x00011700


	//   ....[44]....
        /*07bc*/ 	.word	0x000117d0


	//   ....[45]....
        /*07c0*/ 	.word	0x000117f0


	//   ....[46]....
        /*07c4*/ 	.word	0x00011bb0


	//   ....[47]....
        /*07c8*/ 	.word	0x00011bc0


	//   ....[48]....
        /*07cc*/ 	.word	0x00012010


	//   ....[49]....
        /*07d0*/ 	.word	0x00012020


	//   ....[50]....
        /*07d4*/ 	.word	0x00012d50


	//   ....[51]....
        /*07d8*/ 	.word	0x00012d70


	//   ....[52]....
        /*07dc*/ 	.word	0x00012e30


	//   ....[53]....
        /*07e0*/ 	.word	0x00012e50


	//   ....[54]....
        /*07e4*/ 	.word	0x00012f10


	//   ....[55]....
        /*07e8*/ 	.word	0x00012f30


	//   ....[56]....
        /*07ec*/ 	.word	0x00013000


	//   ....[57]....
        /*07f0*/ 	.word	0x00013020


	//   ....[58]....
        /*07f4*/ 	.word	0x00013180


	//   ....[59]....
        /*07f8*/ 	.word	0x000133b0


	//   ....[60]....
        /*07fc*/ 	.word	0x000133e0


	//   ....[61]....
        /*0800*/ 	.word	0x00013410


	//   ....[62]....
        /*0804*/ 	.word	0x00013440


	//   ....[63]....
        /*0808*/ 	.word	0x00013470


	//   ....[64]....
        /*080c*/ 	.word	0x000134a0


	//   ....[65]....
        /*0810*/ 	.word	0x00013640


	//   ....[66]....
        /*0814*/ 	.word	0x00013670


	//   ....[67]....
        /*0818*/ 	.word	0x000136a0


	//   ....[68]....
        /*081c*/ 	.word	0x000136d0


	//   ....[69]....
        /*0820*/ 	.word	0x00013700


	//   ....[70]....
        /*0824*/ 	.word	0x00013730


	//   ....[71]....
        /*0828*/ 	.word	0x000137d0


	//   ....[72]....
        /*082c*/ 	.word	0x00013800


	//   ....[73]....
        /*0830*/ 	.word	0x00013810


	//   ....[74]....
        /*0834*/ 	.word	0x00013840


	//   ....[75]....
        /*0838*/ 	.word	0x00015560


	//   ....[76]....
        /*083c*/ 	.word	0x000160e0


	//   ....[77]....
        /*0840*/ 	.word	0x000160f0


	//   ....[78]....
        /*0844*/ 	.word	0x00016120


	//   ....[79]....
        /*0848*/ 	.word	0x00016130


	//   ....[80]....
        /*084c*/ 	.word	0x00016240


	//   ....[81]....
        /*0850*/ 	.word	0x00016250


	//   ....[82]....
        /*0854*/ 	.word	0x000162e0


	//   ....[83]....
        /*0858*/ 	.word	0x000162f0


	//   ....[84]....
        /*085c*/ 	.word	0x00016380


	//   ....[85]....
        /*0860*/ 	.word	0x00016390


	//   ....[86]....
        /*0864*/ 	.word	0x00016420


	//   ....[87]....
        /*0868*/ 	.word	0x00016430


	//   ....[88]....
        /*086c*/ 	.word	0x000164c0


	//   ....[89]....
        /*0870*/ 	.word	0x000164d0


	//   ....[90]....
        /*0874*/ 	.word	0x00016520


	//   ....[91]....
        /*0878*/ 	.word	0x00016550


	//   ....[92]....
        /*087c*/ 	.word	0x00018df0


	//   ....[93]....
        /*0880*/ 	.word	0x00018e70


	//   ....[94]....
        /*0884*/ 	.word	0x00018ea0


	//   ....[95]....
        /*0888*/ 	.word	0x00018eb0


	//   ....[96]....
        /*088c*/ 	.word	0x00018ee0


	//   ....[97]....
        /*0890*/ 	.word	0x00018f10


	//   ....[98]....
        /*0894*/ 	.word	0x00018f40


	//   ....[99]....
        /*0898*/ 	.word	0x00018f70


	//   ....[100]....
        /*089c*/ 	.word	0x00019130


	//   ....[101]....
        /*08a0*/ 	.word	0x00019160


	//   ....[102]....
        /*08a4*/ 	.word	0x00019190


	//   ....[103]....
        /*08a8*/ 	.word	0x000191c0


	//   ....[104]....
        /*08ac*/ 	.word	0x000191f0


	//   ....[105]....
        /*08b0*/ 	.word	0x00019220


	//   ....[106]....
        /*08b4*/ 	.word	0x000192f0


	//   ....[107]....
        /*08b8*/ 	.word	0x00019310


	//   ....[108]....
        /*08bc*/ 	.word	0x00019320


	//   ....[109]....
        /*08c0*/ 	.word	0x000193a0


	//   ....[110]....
        /*08c4*/ 	.word	0x00019ed0


	//   ....[111]....
        /*08c8*/ 	.word	0x0001a540


	//   ....[112]....
        /*08cc*/ 	.word	0x0001a720


	//   ....[113]....
        /*08d0*/ 	.word	0x0001a770


	//   ....[114]....
        /*08d4*/ 	.word	0x0001a7d0


	//   ....[115]....
        /*08d8*/ 	.word	0x0001a870


	//   ....[116]....
        /*08dc*/ 	.word	0x0001a930


	//   ....[117]....
        /*08e0*/ 	.word	0x0001aa40


	//   ....[118]....
        /*08e4*/ 	.word	0x0001aaa0


	//   ....[119]....
        /*08e8*/ 	.word	0x0001aba0


	//   ....[120]....
        /*08ec*/ 	.word	0x0001ac00


	//   ....[121]....
        /*08f0*/ 	.word	0x0001ad00


	//   ....[122]....
        /*08f4*/ 	.word	0x0001ad60


	//   ....[123]....
        /*08f8*/ 	.word	0x0001ae60


	//   ....[124]....
        /*08fc*/ 	.word	0x0001aec0


	//   ....[125]....
        /*0900*/ 	.word	0x0001afa0


	//   ....[126]....
        /*0904*/ 	.word	0x0001b020


	//   ....[127]....
        /*0908*/ 	.word	0x0001b100


	//   ....[128]....
        /*090c*/ 	.word	0x0001b430


	//   ....[129]....
        /*0910*/ 	.word	0x0001b4d0


	//   ....[130]....
        /*0914*/ 	.word	0x0001b660


	//   ....[131]....
        /*0918*/ 	.word	0x0001b6d0


	//   ....[132]....
        /*091c*/ 	.word	0x0001b740


	//   ....[133]....
        /*0920*/ 	.word	0x0001b7b0


	//   ....[134]....
        /*0924*/ 	.word	0x0001b820


	//   ....[135]....
        /*0928*/ 	.word	0x0001b8a0


	//   ....[136]....
        /*092c*/ 	.word	0x0001b940


	//   ....[137]....
        /*0930*/ 	.word	0x0001b9e0


	//   ....[138]....
        /*0934*/ 	.word	0x0001ba50


	//   ....[139]....
        /*0938*/ 	.word	0x0001bac0


	//   ....[140]....
        /*093c*/ 	.word	0x0001bb30


	//   ....[141]....
        /*0940*/ 	.word	0x0001bbb0


	//   ....[142]....
        /*0944*/ 	.word	0x0001bc30


	//   ....[143]....
        /*0948*/ 	.word	0x0001bce0


	//   ....[144]....
        /*094c*/ 	.word	0x0001bd30


	//   ....[145]....
        /*0950*/ 	.word	0x0001bdf0


	//   ....[146]....
        /*0954*/ 	.word	0x0001bf20


	//----- nvinfo : EIATTR_REG_RECONFIG
	.align		4
.L_985:
        /*0958*/ 	.byte	0x01, 0x54
	.zero		2


	//----- nvinfo : EIATTR_SYSCALL_OFFSETS
	.align		4
        /*095c*/ 	.byte	0x04, 0x46
        /*095e*/ 	.short	(.L_987 - .L_986)


	//   ....[0]....
.L_986:
        /*0960*/ 	.word	0x00002060


	//   ....[1]....
        /*0964*/ 	.word	0x00015190


	//   ....[2]....
        /*0968*/ 	.word	0x000152e0


	//   ....[3]....
        /*096c*/ 	.word	0x000153d0


	//   ....[4]....
        /*0970*/ 	.word	0x00015c50


	//----- nvinfo : EIATTR_MBARRIER_INSTR_OFFSETS
	.align		4
.L_987:
        /*0974*/ 	.byte	0x04, 0x39
        /*0976*/ 	.short	(.L_989 - .L_988)


	//   ....[0]....
.L_988:
        /*0978*/ 	.word	0x00000270
        /*097c*/ 	.word	0x000000ff
        /*0980*/ 	.word	0x00028800
        /*0984*/ 	.short	0x0100
        /*0986*/ 	.byte	0x08
	.zero		1


	//   ....[1]....
        /*0988*/ 	.word	0x00000280
        /*098c*/ 	.word	0x000000ff
        /*0990*/ 	.word	0x00028820
        /*0994*/ 	.short	0x0100
        /*0996*/ 	.byte	0x08
	.zero		1


	//   ....[2]....
        /*0998*/ 	.word	0x00000370
        /*099c*/ 	.word	0x000000ff
        /*09a0*/ 	.word	0x00028830
        /*09a4*/ 	.short	0x0100
        /*09a6*/ 	.byte	0x08
	.zero		1


	//   ....[3]....
        /*09a8*/ 	.word	0x00000380
        /*09ac*/ 	.word	0x000000ff
        /*09b0*/ 	.word	0x00028840
        /*09b4*/ 	.short	0x0100
        /*09b6*/ 	.byte	0x08
	.zero		1


	//   ....[4]....
        /*09b8*/ 	.word	0x00000390
        /*09bc*/ 	.word	0x000000ff
        /*09c0*/ 	.word	0x00028838
        /*09c4*/ 	.short	0x0100
        /*09c6*/ 	.byte	0x08
	.zero		1


	//   ....[5]....
        /*09c8*/ 	.word	0x000003a0
        /*09cc*/ 	.word	0x000000ff
        /*09d0*/ 	.word	0x00028848
        /*09d4*/ 	.short	0x0100
        /*09d6*/ 	.byte	0x08
	.zero		1


	//   ....[6]....
        /*09d8*/ 	.word	0x000004d0
        /*09dc*/ 	.word	0x000000ff
        /*09e0*/ 	.word	0x00028850
        /*09e4*/ 	.short	0x0100
        /*09e6*/ 	.byte	0x08
	.zero		1


	//   ....[7]....
        /*09e8*/ 	.word	0x000004e0
        /*09ec*/ 	.word	0x000000ff
        /*09f0*/ 	.word	0x00028860
        /*09f4*/ 	.short	0x0100
        /*09f6*/ 	.byte	0x08
	.zero		1


	//   ....[8]....
        /*09f8*/ 	.word	0x000004f0
        /*09fc*/ 	.word	0x000000ff
        /*0a00*/ 	.word	0x00028858
        /*0a04*/ 	.short	0x0100
        /*0a06*/ 	.byte	0x08
	.zero		1


	//   ....[9]....
        /*0a08*/ 	.word	0x00000500
        /*0a0c*/ 	.word	0x000000ff
        /*0a10*/ 	.word	0x00028868
        /*0a14*/ 	.short	0x0100
        /*0a16*/ 	.byte	0x08
	.zero		1


	//   ....[10]....
        /*0a18*/ 	.word	0x000005f0
        /*0a1c*/ 	.word	0x000000ff
        /*0a20*/ 	.word	0x00028870
        /*0a24*/ 	.short	0x0100
        /*0a26*/ 	.byte	0x06
	.zero		1


	//   ....[11]....
        /*0a28*/ 	.word	0x00000600
        /*0a2c*/ 	.word	0x000000ff
        /*0a30*/ 	.word	0x00028880
        /*0a34*/ 	.short	0x0100
        /*0a36*/ 	.byte	0x06
	.zero		1


	//   ....[12]....
        /*0a38*/ 	.word	0x00000610
        /*0a3c*/ 	.word	0x000000ff
        /*0a40*/ 	.word	0x00028878
        /*0a44*/ 	.short	0x0100
        /*0a46*/ 	.byte	0x06
	.zero		1


	//   ....[13]....
        /*0a48*/ 	.word	0x00000620
        /*0a4c*/ 	.word	0x000000ff
        /*0a50*/ 	.word	0x00028888
        /*0a54*/ 	.short	0x0100
        /*0a56*/ 	.byte	0x06
	.zero		1


	//   ....[14]....
        /*0a58*/ 	.word	0x00000750
        /*0a5c*/ 	.word	0x000000ff
        /*0a60*/ 	.word	0x00028890
        /*0a64*/ 	.short	0x0100
        /*0a66*/ 	.byte	0x08
	.zero		1


	//   ....[15]....
        /*0a68*/ 	.word	0x00000760
        /*0a6c*/ 	.word	0x000000ff
        /*0a70*/ 	.word	0x000288a0
        /*0a74*/ 	.short	0x0100
        /*0a76*/ 	.byte	0x08
	.zero		1


	//   ....[16]....
        /*0a78*/ 	.word	0x00000770
        /*0a7c*/ 	.word	0x000000ff
        /*0a80*/ 	.word	0x00028898
        /*0a84*/ 	.short	0x0100
        /*0a86*/ 	.byte	0x08
	.zero		1


	//   ....[17]....
        /*0a88*/ 	.word	0x00000780
        /*0a8c*/ 	.word	0x000000ff
        /*0a90*/ 	.word	0x000288a8
        /*0a94*/ 	.short	0x0100
        /*0a96*/ 	.byte	0x08
	.zero		1


	//   ....[18]....
        /*0a98*/ 	.word	0x000008b0
        /*0a9c*/ 	.word	0x000000ff
        /*0aa0*/ 	.word	0x000288b0
        /*0aa4*/ 	.short	0x0100
        /*0aa6*/ 	.byte	0x08
	.zero		1


	//   ....[19]....
        /*0aa8*/ 	.word	0x000008c0
        /*0aac*/ 	.word	0x000000ff
        /*0ab0*/ 	.word	0x000288c0
        /*0ab4*/ 	.short	0x0100
        /*0ab6*/ 	.byte	0x08
	.zero		1


	//   ....[20]....
        /*0ab8*/ 	.word	0x000008d0
        /*0abc*/ 	.word	0x000000ff
        /*0ac0*/ 	.word	0x000288b8
        /*0ac4*/ 	.short	0x0100
        /*0ac6*/ 	.byte	0x08
	.zero		1


	//   ....[21]....
        /*0ac8*/ 	.word	0x000008e0
        /*0acc*/ 	.word	0x000000ff
        /*0ad0*/ 	.word	0x000288c8
        /*0ad4*/ 	.short	0x0100
        /*0ad6*/ 	.byte	0x08
	.zero		1


	//   ....[22]....
        /*0ad8*/ 	.word	0x000020e0
        /*0adc*/ 	.word	0x000000ff
        /*0ae0*/ 	.word	0x00028800
        /*0ae4*/ 	.short	0x010a
        /*0ae6*/ 	.byte	0x29
	.zero		1


	//   ....[23]....
        /*0ae8*/ 	.word	0x00002160
        /*0aec*/ 	.word	0x0000000f
        /*0af0*/ 	.word	0x00028830
        /*0af4*/ 	.short	0x010a
        /*0af6*/ 	.byte	0x3f
	.zero		1


	//   ....[24]....
        /*0af8*/ 	.word	0x000021d0
        /*0afc*/ 	.word	0x0000000f
        /*0b00*/ 	.word	0x00028830
        /*0b04*/ 	.short	0x010a
        /*0b06*/ 	.byte	0x3f
	.zero		1


	//   ....[25]....
        /*0b08*/ 	.word	0x000028c0
        /*0b0c*/ 	.word	0x0000000f
        /*0b10*/ 	.word	0x00000000
        /*0b14*/ 	.short	0x0101
        /*0b16*/ 	.byte	0x3f
	.zero		1


	//   ....[26]....
        /*0b18*/ 	.word	0x00005c70
        /*0b1c*/ 	.word	0x000000ff
        /*0b20*/ 	.word	0x00028830
        /*0b24*/ 	.short	0x010a
        /*0b26*/ 	.byte	0x06
	.zero		1


	//   ....[27]....
        /*0b28*/ 	.word	0x00005cb0
        /*0b2c*/ 	.word	0x000000ff
        /*0b30*/ 	.word	0x00028830
        /*0b34*/ 	.short	0x010a
        /*0b36*/ 	.byte	0x06
	.zero		1


	//   ....[28]....
        /*0b38*/ 	.word	0x00005ff0
        /*0b3c*/ 	.word	0x000000ff
        /*0b40*/ 	.word	0x00028850
        /*0b44*/ 	.short	0x010a
        /*0b46*/ 	.byte	0x06
	.zero		1


	//   ....[29]....
        /*0b48*/ 	.word	0x00006030
        /*0b4c*/ 	.word	0x000000ff
        /*0b50*/ 	.word	0x00028850
        /*0b54*/ 	.short	0x010a
        /*0b56*/ 	.byte	0x06
	.zero		1


	//   ....[30]....
        /*0b58*/ 	.word	0x00006c50
        /*0b5c*/ 	.word	0x00000009
        /*0b60*/ 	.word	0x00000000
        /*0b64*/ 	.short	0x0101
        /*0b66*/ 	.byte	0x3f
	.zero		1


	//   ....[31]....
        /*0b68*/ 	.word	0x00008b80
        /*0b6c*/ 	.word	0x0000000d
        /*0b70*/ 	.word	0x00000000
        /*0b74*/ 	.short	0x0101
        /*0b76*/ 	.byte	0x3f
	.zero		1


	//   ....[32]....
        /*0b78*/ 	.word	0x00009830
        /*0b7c*/ 	.word	0x000000ff
        /*0b80*/ 	.word	0x00028830
        /*0b84*/ 	.short	0x010a
        /*0b86*/ 	.byte	0x06
	.zero		1


	//   ....[33]....
        /*0b88*/ 	.word	0x00009870
        /*0b8c*/ 	.word	0x000000ff
        /*0b90*/ 	.word	0x00028830
        /*0b94*/ 	.short	0x010a
        /*0b96*/ 	.byte	0x06
	.zero		1


	//   ....[34]....
        /*0b98*/ 	.word	0x00009bb0
        /*0b9c*/ 	.word	0x000000ff
        /*0ba0*/ 	.word	0x00028850
        /*0ba4*/ 	.short	0x010a
        /*0ba6*/ 	.byte	0x06
	.zero		1


	//   ....[35]....
        /*0ba8*/ 	.word	0x00009bf0
        /*0bac*/ 	.word	0x000000ff
        /*0bb0*/ 	.word	0x00028850
        /*0bb4*/ 	.short	0x010a
        /*0bb6*/ 	.byte	0x06
	.zero		1


	//   ....[36]....
        /*0bb8*/ 	.word	0x0000b4b0
        /*0bbc*/ 	.word	0x00000009
        /*0bc0*/ 	.word	0x00000000
        /*0bc4*/ 	.short	0x0101
        /*0bc6*/ 	.byte	0x3f
	.zero		1


	//   ....[37]....
        /*0bc8*/ 	.word	0x0000b560
        /*0bcc*/ 	.word	0x00000026
        /*0bd0*/ 	.word	0x00000000
        /*0bd4*/ 	.short	0x0101
        /*0bd6*/ 	.byte	0x3f
	.zero		1


	//   ....[38]....
        /*0bd8*/ 	.word	0x0000c0a0
        /*0bdc*/ 	.word	0x000000ff
        /*0be0*/ 	.word	0x00028830
        /*0be4*/ 	.short	0x010a
        /*0be6*/ 	.byte	0x06
	.zero		1


	//   ....[39]....
        /*0be8*/ 	.word	0x0000c0e0
        /*0bec*/ 	.word	0x000000ff
        /*0bf0*/ 	.word	0x00028830
        /*0bf4*/ 	.short	0x010a
        /*0bf6*/ 	.byte	0x06
	.zero		1


	//   ....[40]....
        /*0bf8*/ 	.word	0x0000c420
        /*0bfc*/ 	.word	0x000000ff
        /*0c00*/ 	.word	0x00028850
        /*0c04*/ 	.short	0x010a
        /*0c06*/ 	.byte	0x06
	.zero		1


	//   ....[41]....
        /*0c08*/ 	.word	0x0000c460
        /*0c0c*/ 	.word	0x000000ff
        /*0c10*/ 	.word	0x00028850
        /*0c14*/ 	.short	0x010a
        /*0c16*/ 	.byte	0x06
	.zero		1


	//   ....[42]....
        /*0c18*/ 	.word	0x0000d060
        /*0c1c*/ 	.word	0x00000008
        /*0c20*/ 	.word	0x00000000
        /*0c24*/ 	.short	0x0101
        /*0c26*/ 	.byte	0x3f
	.zero		1


	//   ....[43]....
        /*0c28*/ 	.word	0x0000edb0
        /*0c2c*/ 	.word	0x0000000d
        /*0c30*/ 	.word	0x00000000
        /*0c34*/ 	.short	0x0101
        /*0c36*/ 	.byte	0x3f
	.zero		1


	//   ....[44]....
        /*0c38*/ 	.word	0x0000f8a0
        /*0c3c*/ 	.word	0x000000ff
        /*0c40*/ 	.word	0x00028850
        /*0c44*/ 	.short	0x010a
        /*0c46*/ 	.byte	0x05
	.zero		1


	//   ....[45]....
        /*0c48*/ 	.word	0x0000f8e0
        /*0c4c*/ 	.word	0x000000ff
        /*0c50*/ 	.word	0x00028850
        /*0c54*/ 	.short	0x010a
        /*0c56*/ 	.byte	0x05
	.zero		1


	//   ....[46]....
        /*0c58*/ 	.word	0x0000fe20
        /*0c5c*/ 	.word	0x0000000b
        /*0c60*/ 	.word	0x00000000
        /*0c64*/ 	.short	0x0101
        /*0c66*/ 	.byte	0x3f
	.zero		1


	//   ....[47]....
        /*0c68*/ 	.word	0x00011500
        /*0c6c*/ 	.word	0x00000015
        /*0c70*/ 	.word	0x00000000
        /*0c74*/ 	.short	0x0101
        /*0c76*/ 	.byte	0x3f
	.zero		1


	//   ....[48]....
        /*0c78*/ 	.word	0x000119b0
        /*0c7c*/ 	.word	0x00000015
        /*0c80*/ 	.word	0x00000000
        /*0c84*/ 	.short	0x0101
        /*0c86*/ 	.byte	0x3f
	.zero		1


	//   ....[49]....
        /*0c88*/ 	.word	0x000157d0
        /*0c8c*/ 	.word	0x00000000
        /*0c90*/ 	.word	0x00028840
        /*0c94*/ 	.short	0x010a
        /*0c96*/ 	.byte	0x3f
	.zero		1


	//   ....[50]....
        /*0c98*/ 	.word	0x00016620
        /*0c9c*/ 	.word	0x00000012
        /*0ca0*/ 	.word	0x00028800
        /*0ca4*/ 	.short	0x0107
        /*0ca6*/ 	.byte	0x3f
	.zero		1


	//   ....[51]....
        /*0ca8*/ 	.word	0x00016730
        /*0cac*/ 	.word	0x00000012
        /*0cb0*/ 	.word	0x00028800
        /*0cb4*/ 	.short	0x0101
        /*0cb6*/ 	.byte	0x3f
	.zero		1


	//   ....[52]....
        /*0cb8*/ 	.word	0x00016750
        /*0cbc*/ 	.word	0x00000012
        /*0cc0*/ 	.word	0x00028820
        /*0cc4*/ 	.short	0x010a
        /*0cc6*/ 	.byte	0x3f
	.zero		1


	//   ....[53]....
        /*0cc8*/ 	.word	0x00016b70
        /*0ccc*/ 	.word	0x00000003
        /*0cd0*/ 	.word	0x00028840
        /*0cd4*/ 	.short	0x010a
        /*0cd6*/ 	.byte	0x3f
	.zero		1


	//   ....[54]....
        /*0cd8*/ 	.word	0x00016f10
        /*0cdc*/ 	.word	0x00000003
        /*0ce0*/ 	.word	0x00000060
        /*0ce4*/ 	.short	0x010a
        /*0ce6*/ 	.byte	0x3f
	.zero		1


	//   ....[55]....
        /*0ce8*/ 	.word	0x00017590
        /*0cec*/ 	.word	0x00000003
        /*0cf0*/ 	.word	0x00028840
        /*0cf4*/ 	.short	0x010a
        /*0cf6*/ 	.byte	0x3f
	.zero		1


	//   ....[56]....
        /*0cf8*/ 	.word	0x00017930
        /*0cfc*/ 	.word	0x00000002
        /*0d00*/ 	.word	0x00000060
        /*0d04*/ 	.short	0x010a
        /*0d06*/ 	.byte	0x3f
	.zero		1


	//   ....[57]....
        /*0d08*/ 	.word	0x00017f00
        /*0d0c*/ 	.word	0x00000002
        /*0d10*/ 	.word	0x00028840
        /*0d14*/ 	.short	0x010a
        /*0d16*/ 	.byte	0x3f
	.zero		1


	//   ....[58]....
        /*0d18*/ 	.word	0x000182a0
        /*0d1c*/ 	.word	0x00000002
        /*0d20*/ 	.word	0x00000060
        /*0d24*/ 	.short	0x010a
        /*0d26*/ 	.byte	0x3f
	.zero		1


	//   ....[59]....
        /*0d28*/ 	.word	0x00018820
        /*0d2c*/ 	.word	0x00000000
        /*0d30*/ 	.word	0x00028860
        /*0d34*/ 	.short	0x010a
        /*0d36*/ 	.byte	0x3f
	.zero		1


	//   ....[60]....
        /*0d38*/ 	.word	0x00019e50
        /*0d3c*/ 	.word	0x00000000
        /*0d40*/ 	.word	0x00028820
        /*0d44*/ 	.short	0x010a
        /*0d46*/ 	.byte	0x3f
	.zero		1


	//   ....[61]....
        /*0d48*/ 	.word	0x0001a040
        /*0d4c*/ 	.word	0x00000006
        /*0d50*/ 	.word	0x00000000
        /*0d54*/ 	.short	0x010a
        /*0d56*/ 	.byte	0x3f
	.zero		1


	//   ....[62]....
        /*0d58*/ 	.word	0x0001a070
        /*0d5c*/ 	.word	0x00000007
        /*0d60*/ 	.word	0x00000000
        /*0d64*/ 	.short	0x010a
        /*0d66*/ 	.byte	0x3f
	.zero		1


	//   ....[63]....
        /*0d68*/ 	.word	0x0001a0d0
        /*0d6c*/ 	.word	0x00000004
        /*0d70*/ 	.word	0x00000000
        /*0d74*/ 	.short	0x010a
        /*0d76*/ 	.byte	0x3f
	.zero		1


	//   ....[64]....
        /*0d78*/ 	.word	0x0001a100
        /*0d7c*/ 	.word	0x00000003
        /*0d80*/ 	.word	0x00000000
        /*0d84*/ 	.short	0x010a
        /*0d86*/ 	.byte	0x3f
	.zero		1


	//   ....[65]....
        /*0d88*/ 	.word	0x0001a170
        /*0d8c*/ 	.word	0x00000003
        /*0d90*/ 	.word	0x00028800
        /*0d94*/ 	.short	0x010a
        /*0d96*/ 	.byte	0x3f
	.zero		1


	//   ....[66]....
        /*0d98*/ 	.word	0x0001a1c0
        /*0d9c*/ 	.word	0x0000000f
        /*0da0*/ 	.word	0x00028830
        /*0da4*/ 	.short	0x010a
        /*0da6*/ 	.byte	0x3f
	.zero		1


	//   ....[67]....
        /*0da8*/ 	.word	0x0001a220
        /*0dac*/ 	.word	0x00000008
        /*0db0*/ 	.word	0x00028830
        /*0db4*/ 	.short	0x010a
        /*0db6*/ 	.byte	0x3f
	.zero		1


	//   ....[68]....
        /*0db8*/ 	.word	0x0001a280
        /*0dbc*/ 	.word	0x00000008
        /*0dc0*/ 	.word	0x00028850
        /*0dc4*/ 	.short	0x010a
        /*0dc6*/ 	.byte	0x3f
	.zero		1


	//   ....[69]....
        /*0dc8*/ 	.word	0x0001a2e0
        /*0dcc*/ 	.word	0x00000009
        /*0dd0*/ 	.word	0x00028830
        /*0dd4*/ 	.short	0x010a
        /*0dd6*/ 	.byte	0x3f
	.zero		1


	//   ....[70]....
        /*0dd8*/ 	.word	0x0001a340
        /*0ddc*/ 	.word	0x00000009
        /*0de0*/ 	.word	0x00028850
        /*0de4*/ 	.short	0x010a
        /*0de6*/ 	.byte	0x3f
	.zero		1


	//   ....[71]....
        /*0de8*/ 	.word	0x0001a3a0
        /*0dec*/ 	.word	0x00000009
        /*0df0*/ 	.word	0x00028830
        /*0df4*/ 	.short	0x010a
        /*0df6*/ 	.byte	0x3f
	.zero		1


	//   ....[72]....
        /*0df8*/ 	.word	0x0001a400
        /*0dfc*/ 	.word	0x00000009
        /*0e00*/ 	.word	0x00028850
        /*0e04*/ 	.short	0x010a
        /*0e06*/ 	.byte	0x3f
	.zero		1


	//   ....[73]....
        /*0e08*/ 	.word	0x0001a460
        /*0e0c*/ 	.word	0x00000008
        /*0e10*/ 	.word	0x00028850
        /*0e14*/ 	.short	0x010a
        /*0e16*/ 	.byte	0x3f
	.zero		1


	//   ....[74]....
        /*0e18*/ 	.word	0x0001a600
        /*0e1c*/ 	.word	0x00000000
        /*0e20*/ 	.word	0x00028840
        /*0e24*/ 	.short	0x010a
        /*0e26*/ 	.byte	0x3f
	.zero		1


	//   ....[75]....
        /*0e28*/ 	.word	0x0001b140
        /*0e2c*/ 	.word	0x00000012
        /*0e30*/ 	.word	0x00028820
        /*0e34*/ 	.short	0x010a
        /*0e36*/ 	.byte	0x3f
	.zero		1


	//   ....[76]....
        /*0e38*/ 	.word	0x0001b190
        /*0e3c*/ 	.word	0x00000003
        /*0e40*/ 	.word	0x00028840
        /*0e44*/ 	.short	0x010a
        /*0e46*/ 	.byte	0x3f
	.zero		1


	//   ....[77]....
        /*0e48*/ 	.word	0x0001b1e0
        /*0e4c*/ 	.word	0x00000003
        /*0e50*/ 	.word	0x00000060
        /*0e54*/ 	.short	0x010a
        /*0e56*/ 	.byte	0x3f
	.zero		1


	//   ....[78]....
        /*0e58*/ 	.word	0x0001b230
        /*0e5c*/ 	.word	0x00000003
        /*0e60*/ 	.word	0x00028840
        /*0e64*/ 	.short	0x010a
        /*0e66*/ 	.byte	0x3f
	.zero		1


	//   ....[79]....
        /*0e68*/ 	.word	0x0001b280
        /*0e6c*/ 	.word	0x00000002
        /*0e70*/ 	.word	0x00000060
        /*0e74*/ 	.short	0x010a
        /*0e76*/ 	.byte	0x3f
	.zero		1


	//   ....[80]....
        /*0e78*/ 	.word	0x0001b2d0
        /*0e7c*/ 	.word	0x00000002
        /*0e80*/ 	.word	0x00028840
        /*0e84*/ 	.short	0x010a
        /*0e86*/ 	.byte	0x3f
	.zero		1


	//   ....[81]....
        /*0e88*/ 	.word	0x0001b320
        /*0e8c*/ 	.word	0x00000002
        /*0e90*/ 	.word	0x00000060
        /*0e94*/ 	.short	0x010a
        /*0e96*/ 	.byte	0x3f
	.zero		1


	//   ....[82]....
        /*0e98*/ 	.word	0x0001b370
        /*0e9c*/ 	.word	0x00000000
        /*0ea0*/ 	.word	0x00028860
        /*0ea4*/ 	.short	0x010a
        /*0ea6*/ 	.byte	0x3f
	.zero		1


	//   ....[83]....
        /*0ea8*/ 	.word	0x0001be40
        /*0eac*/ 	.word	0x00000000
        /*0eb0*/ 	.word	0x00028820
        /*0eb4*/ 	.short	0x010a
        /*0eb6*/ 	.byte	0x3f
	.zero		1


	//   ....[84]....
        /*0eb8*/ 	.word	0x0001bfe0
        /*0ebc*/ 	.word	0x00000006
        /*0ec0*/ 	.word	0x00000000
        /*0ec4*/ 	.short	0x010a
        /*0ec6*/ 	.byte	0x3f
	.zero		1


	//   ....[85]....
        /*0ec8*/ 	.word	0x0001c030
        /*0ecc*/ 	.word	0x00000007
        /*0ed0*/ 	.word	0x00000000
        /*0ed4*/ 	.short	0x010a
        /*0ed6*/ 	.byte	0x3f
	.zero		1


	//   ....[86]....
        /*0ed8*/ 	.word	0x0001c080
        /*0edc*/ 	.word	0x00000004
        /*0ee0*/ 	.word	0x00000000
        /*0ee4*/ 	.short	0x010a
        /*0ee6*/ 	.byte	0x3f
	.zero		1


	//----- nvinfo : EIATTR_NUM_MBARRIERS
	.align		4
.L_989:
        /*0ee8*/ 	.byte	0x03, 0x38
        /*0eea*/ 	.short	0x0016


	//----- nvinfo : EIATTR_EXIT_INSTR_OFFSETS
	.align		4
        /*0eec*/ 	.byte	0x04, 0x1c
        /*0eee*/ 	.short	(.L_991 - .L_990)


	//   ....[0]....
.L_990:
        /*0ef0*/ 	.word	0x00000a70


	//   ....[1]....
        /*0ef4*/ 	.word	0x00013120


	//   ....[2]....
        /*0ef8*/ 	.word	0x0001a150


	//----- nvinfo : EIATTR_MAX_THREADS
	.align		4
.L_991:
        /*0efc*/ 	.byte	0x04, 0x05
        /*0efe*/ 	.short	(.L_993 - .L_992)
.L_992:
        /*0f00*/ 	.word	0x00000180
        /*0f04*/ 	.word	0x00000001
        /*0f08*/ 	.word	0x00000001


	//----- nvinfo : EIATTR_CRS_STACK_SIZE
	.align		4
.L_993:
        /*0f0c*/ 	.byte	0x04, 0x1e
        /*0f0e*/ 	.short	(.L_995 - .L_994)
.L_994:
        /*0f10*/ 	.word	0x00000000


	//----- nvinfo : EIATTR_CBANK_PARAM_SIZE
	.align		4
.L_995:
        /*0f14*/ 	.byte	0x03, 0x19
        /*0f16*/ 	.short	0x0af0


	//----- nvinfo : EIATTR_PARAM_CBANK
	.align		4
        /*0f18*/ 	.byte	0x04, 0x0a
        /*0f1a*/ 	.short	(.L_997 - .L_996)
	.align		4
.L_996:
        /*0f1c*/ 	.word	index@(.nv.constant0._ZN7cutlass13device_kernelIN5flash11enable_sm90INS1_16FlashAttnFwdSm90INS1_25CollectiveMainloopFwdSm90ILi2EN4cute5tupleIJNS5_1CILi1EEES8_S8_EEENS6_IJNS7_ILi128EEESA_SA_EEELi128ENS_6half_tEfNS_4arch4Sm90ELb0ELb1ELb1ELb1ELb0ELb0ELb0ELb1ELb1ELb1ELb1ELb0EEENS1_21CollectiveEpilogueFwdISB_S9_SC_SE_Li256ELb1ELb1ELb1ELb0EEENS1_36VarlenDynamicPersistentTileSchedulerILi128ELi128ELi256ELi128ELb1ELb1ELb1ELb1ELb0ELb1EEEEEEEEEvNT_6ParamsE)
        /*0f20*/ 	.short	0x0210
        /*0f22*/ 	.short	0x0af0


	//----- nvinfo : EIATTR_SW_WAR
	.align		4
.L_997:
        /*0f24*/ 	.byte	0x04, 0x36
        /*0f26*/ 	.short	(.L_999 - .L_998)
.L_998:
        /*0f28*/ 	.word	0x00000008
.L_999:


//--------------------- .nv.info._ZN7cutlass13device_kernelIN5flash11enable_sm90INS1_16FlashAttnFwdSm90INS1_25CollectiveMainloopFwdSm90ILi2EN4cute5tupleIJNS5_1CILi1EEES8_S8_EEENS6_IJNS7_ILi128EEESA_SA_EEELi128ENS_6half_tEfNS_4arch4Sm90ELb0ELb1ELb1ELb1ELb0ELb1ELb0ELb1ELb1ELb1ELb1ELb0EEENS1_21CollectiveEpilogueFwdISB_S9_SC_SE_Li256ELb1ELb1ELb1ELb0EEENS1_36VarlenDynamicPersistentTileSchedulerILi128ELi128ELi256ELi128ELb1ELb1ELb1ELb1ELb0ELb1EEEEEEEEEvNT_6ParamsE --------------------------
	.section	.nv.info._ZN7cutlass13device_kernelIN5flash11enable_sm90INS1_16FlashAttnFwdSm90INS1_25CollectiveMainloopFwdSm90ILi2EN4cute5tupleIJNS5_1CILi1EEES8_S8_EEENS6_IJNS7_ILi128EEESA_SA_EEELi128ENS_6half_tEfNS_4arch4Sm90ELb0ELb1ELb1ELb1ELb0ELb1ELb0ELb1ELb1ELb1ELb1ELb0EEENS1_21CollectiveEpilogueFwdISB_S9_SC_SE_Li256ELb1ELb1ELb1ELb0EEENS1_36VarlenDynamicPersistentTileSchedulerILi128ELi128ELi256ELi128ELb1ELb1ELb1ELb1ELb0ELb1EEEEEEEEEvNT_6ParamsE,"",@"SHT_CUDA_INFO"
	.sectionflags	@""
	.align	4


	//----- nvinfo : EIATTR_CUDA_API_VERSION
	.align		4
        /*0000*/ 	.byte	0x04, 0x37
        /*0002*/ 	.short	(.L_1001 - .L_1000)
.L_1000:
        /*0004*/ 	.word	0x00000082


	//----- nvinfo : EIATTR_KPARAM_INFO
	.align		4
.L_1001:
        /*0008*/ 	.byte	0x04, 0x17
        /*000a*/ 	.short	(.L_1003 - .L_1002)
.L_1002:
        /*000c*/ 	.word	0x00000000
        /*0010*/ 	.short	0x0000
        /*0012*/ 	.short	0x0070
        /*0014*/ 	.byte	0x00, 0xf0, 0x01, 0x2a


	//----- nvinfo : EIATTR_SPARSE_MMA_MASK
	.align		4
.L_1003:
        /*0018*/ 	.byte	0x03, 0x50
        /*001a*/ 	.short	0x0000


	//----- nvinfo : EIATTR_MAXREG_COUNT
	.align		4
        /*001c*/ 	.byte	0x03, 0x1b
        /*001e*/ 	.short	0x00a8


	//----- nvinfo : EIATTR_NUM_BARRIERS
	.align		4
        /*0020*/ 	.byte	0x02, 0x4c
        /*0022*/ 	.byte	0x10
	.zero		1


	//----- nvinfo : EIATTR_EXTERNS
	.align		4
        /*0024*/ 	.byte	0x04, 0x0f
        /*0026*/ 	.short	(.L_1005 - .L_1004)


	//   ....[0]....
	.align		4
.L_1004:
        /*0028*/ 	.word	index@(__assertfail)


	//----- nvinfo : EIATTR_ANNOTATIONS
	.align		4
.L_1005:
        /*002c*/ 	.byte	0x04, 0x55
        /*002e*/ 	.short	(.L_1007 - .L_1006)


	//   ....[0]....
.L_1006:
        /* <DEDUP_REMOVED lines=101> */


	//----- nvinfo : EIATTR_MERCURY_ISA_VERSION
	.align		4
.L_1007:
        /*0670*/ 	.byte	0x03, 0x5f
        /*0672*/ 	.short	0x0101


	//----- nvinfo : EIATTR_UNUSED_LOAD_BYTE_OFFSET
	.align		4
        /*0674*/ 	.byte	0x04, 0x44
        /*0676*/ 	.short	(.L_1009 - .L_1008)


	//   ....[0]....
.L_1008:
        /*0678*/ 	.word	0x00000ad0
        /*067c*/ 	.word	0x0000fff0


	//   ....[1]....
        /*0680*/ 	.word	0x0001d0c0
        /*0684*/ 	.word	0x0000fff0


	//----- nvinfo : EIATTR_INT_WARP_WIDE_INSTR_OFFSETS
	.align		4
.L_1009:
        /*0688*/ 	.byte	0x04, 0x31
        /*068a*/ 	.short	(.L_1011 - .L_1010)


	//   ....[0]....
.L_1010:
        /*068c*/ 	.word	0x00000190


	//   ....[1]....
        /*0690*/ 	.word	0x000001d0


	//   ....[2]....
        /*0694*/ 	.word	0x00000240


	//   ....[3]....
        /*0698*/ 	.word	0x000238f0


	//   ....[4]....
        /*069c*/ 	.word	0x00023980


	//   ....[5]....
        /*06a0*/ 	.word	0x00027050


	//   ....[6]....
        /*06a4*/ 	.word	0x000270b0


	//----- nvinfo : EIATTR_COOP_GROUP_MASK_REGIDS
	.align		4
.L_1011:
        /*06a8*/ 	.byte	0x04, 0x29
        /*06aa*/ 	.short	(.L_1013 - .L_1012)


	//   ....[0]....
.L_1012:
        /*06ac*/ 	.word	0xffffffff


	//   ....[1]....
        /*06b0*/ 	.word	0xffffffff


	//   ....[2]....
        /*06b4*/ 	.word	0xffffffff


	//   ....[3]....
        /*06b8*/ 	.word	0xffffffff


	//   ....[4]....
        /*06bc*/ 	.word	0xffffffff


	//   ....[5]....
        /*06c0*/ 	.word	0xffffffff


	//   ....[6]....
        /*06c4*/ 	.word	0xffffffff


	//   ....[7]....
        /*06c8*/ 	.word	0xffffffff


	//   ....[8]....
        /*06cc*/ 	.word	0xffffffff


	//   ....[9]....
        /*06d0*/ 	.word	0xffffffff


	//   ....[10]....
        /*06d4*/ 	.word	0xffffffff


	//   ....[11]....
        /*06d8*/ 	.word	0xffffffff


	//   ....[12]....
        /*06dc*/ 	.word	0xffffffff


	//   ....[13]....
        /*06e0*/ 	.word	0xffffffff


	//   ....[14]....
        /*06e4*/ 	.word	0xffffffff


	//   ....[15]....
        /*06e8*/ 	.word	0xffffffff


	//   ....[16]....
        /*06ec*/ 	.word	0xffffffff


	//   ....[17]....
        /*06f0*/ 	.word	0xffffffff


	//   ....[18]....
        /*06f4*/ 	.word	0xffffffff


	//   ....[19]....
        /*06f8*/ 	.word	0xffffffff


	//   ....[20]....
        /*06fc*/ 	.word	0xffffffff


	//   ....[21]....
        /*0700*/ 	.word	0xffffffff


	//   ....[22]....
        /*0704*/ 	.word	0xffffffff


	//   ....[23]....
        /*0708*/ 	.word	0xffffffff


	//   ....[24]....
        /*070c*/ 	.word	0xffffffff


	//   ....[25]....
        /*0710*/ 	.word	0xffffffff


	//   ....[26]....
        /*0714*/ 	.word	0xffffffff


	//   ....[27]....
        /*0718*/ 	.word	0xffffffff


	//   ....[28]....
        /*071c*/ 	.word	0xffffffff


	//   ....[29]....
        /*0720*/ 	.word	0xffffffff


	//   ....[30]....
        /*0724*/ 	.word	0xffffffff


	//   ....[31]....
        /*0728*/ 	.word	0xffffffff


	//   ....[32]....
        /*072c*/ 	.word	0xffffffff


	//   ....[33]....
        /*0730*/ 	.word	0xffffffff


	//   ....[34]....
        /*0734*/ 	.word	0xffffffff


	//   ....[35]....
        /*0738*/ 	.word	0xffffffff


	//   ....[36]....
        /*073c*/ 	.word	0xffffffff


	//   ....[37]....
        /*0740*/ 	.word	0xffffffff


	//   ....[38]....
        /*0744*/ 	.word	0xffffffff


	//   ....[39]....
        /*0748*/ 	.word	0xffffffff


	//   ....[40]....
        /*074c*/ 	.word	0xffffffff


	//   ....[41]....
        /*0750*/ 	.word	0xffffffff


	//   ....[42]....
        /*0754*/ 	.word	0xffffffff


	//   ....[43]....
        /*0758*/ 	.word	0xffffffff


	//   ....[44]....
        /*075c*/ 	.word	0xffffffff


	//   ....[45]....
        /*0760*/ 	.word	0xffffffff


	//   ....[46]....
        /*0764*/ 	.word	0xffffffff


	//   ....[47]....
        /*0768*/ 	.word	0xffffffff


	//   ....[48]....
        /*076c*/ 	.word	0xffffffff


	//   ....[49]....
        /*0770*/ 	.word	0xffffffff


	//   ....[50]....
        /*0774*/ 	.word	0xffffffff


	//   ....[51]....
        /*0778*/ 	.word	0xffffffff


	//   ....[52]....
        /*077c*/ 	.word	0xffffffff


	//   ....[53]....
        /*0780*/ 	.word	0xffffffff


	//   ....[54]....
        /*0784*/ 	.word	0xffffffff


	//   ....[55]....
        /*0788*/ 	.word	0xffffffff


	//   ....[56]....
        /*078c*/ 	.word	0xffffffff


	//   ....[57]....
        /*0790*/ 	.word	0xffffffff


	//   ....[58]....
        /*0794*/ 	.word	0xffffffff


	//   ....[59]....
        /*0798*/ 	.word	0xffffffff


	//   ....[60]....
        /*079c*/ 	.word	0xffffffff


	//   ....[61]....
        /*07a0*/ 	.word	0xffffffff


	//   ....[62]....
        /*07a4*/ 	.word	0xffffffff


	//   ....[63]....
        /*07a8*/ 	.word	0xffffffff


	//   ....[64]....
        /*07ac*/ 	.word	0xffffffff


	//   ....[65]....
        /*07b0*/ 	.word	0xffffffff


	//   ....[66]....
        /*07b4*/ 	.word	0xffffffff


	//   ....[67]....
        /*07b8*/ 	.word	0xffffffff


	//   ....[68]....
        /*07bc*/ 	.word	0xffffffff


	//   ....[69]....
        /*07c0*/ 	.word	0xffffffff


	//   ....[70]....
        /*07c4*/ 	.word	0xffffffff


	//   ....[71]....
        /*07c8*/ 	.word	0xffffffff


	//   ....[72]....
        /*07cc*/ 	.word	0xffffffff


	//   ....[73]....
        /*07d0*/ 	.word	0xffffffff


	//   ....[74]....
        /*07d4*/ 	.word	0xffffffff


	//   ....[75]....
        /*07d8*/ 	.word	0xffffffff


	//   ....[76]....
        /*07dc*/ 	.word	0xffffffff


	//   ....[77]....
        /*07e0*/ 	.word	0xffffffff


	//   ....[78]....
        /*07e4*/ 	.word	0xffffffff


	//   ....[79]....
        /*07e8*/ 	.word	0xffffffff


	//   ....[80]....
        /*07ec*/ 	.word	0xffffffff


	//   ....[81]....
        /*07f0*/ 	.word	0xffffffff


	//   ....[82]....
        /*07f4*/ 	.word	0xffffffff


	//   ....[83]....
        /*07f8*/ 	.word	0xffffffff


	//   ....[84]....
        /*07fc*/ 	.word	0xffffffff


	//   ....[85]....
        /*0800*/ 	.word	0xffffffff


	//   ....[86]....
        /*0804*/ 	.word	0xffffffff


	//   ....[87]....
        /*0808*/ 	.word	0xffffffff


	//   ....[88]....
        /*080c*/ 	.word	0xffffffff


	//   ....[89]....
        /*0810*/ 	.word	0xffffffff


	//   ....[90]....
        /*0814*/ 	.word	0xffffffff


	//   ....[91]....
        /*0818*/ 	.word	0xffffffff


	//   ....[92]....
        /*081c*/ 	.word	0xffffffff


	//   ....[93]....
        /*0820*/ 	.word	0xffffffff


	//   ....[94]....
        /*0824*/ 	.word	0xffffffff


	//   ....[95]....
        /*0828*/ 	.word	0xffffffff


	//   ....[96]....
        /*082c*/ 	.word	0xffffffff


	//   ....[97]....
        /*0830*/ 	.word	0xffffffff


	//   ....[98]....
        /*0834*/ 	.word	0xffffffff


	//   ....[99]....
        /*0838*/ 	.word	0xffffffff


	//   ....[100]....
        /*083c*/ 	.word	0xffffffff


	//   ....[101]....
        /*0840*/ 	.word	0xffffffff


	//   ....[102]....
        /*0844*/ 	.word	0xffffffff


	//   ....[103]....
        /*0848*/ 	.word	0xffffffff


	//   ....[104]....
        /*084c*/ 	.word	0xffffffff


	//   ....[105]....
        /*0850*/ 	.word	0xffffffff


	//   ....[106]....
        /*0854*/ 	.word	0xffffffff


	//   ....[107]....
        /*0858*/ 	.word	0xffffffff


	//   ....[108]....
        /*085c*/ 	.word	0xffffffff


	//   ....[109]....
        /*0860*/ 	.word	0xffffffff


	//   ....[110]....
        /*0864*/ 	.word	0xffffffff


	//   ....[111]....
        /*0868*/ 	.word	0xffffffff


	//   ....[112]....
        /*086c*/ 	.word	0xffffffff


	//   ....[113]....
        /*0870*/ 	.word	0xffffffff


	//   ....[114]....
        /*0874*/ 	.word	0xffffffff


	//   ....[115]....
        /*0878*/ 	.word	0xffffffff


	//   ....[116]....
        /*087c*/ 	.word	0xffffffff


	//   ....[117]....
        /*0880*/ 	.word	0xffffffff


	//   ....[118]....
        /*0884*/ 	.word	0xffffffff


	//   ....[119]....
        /*0888*/ 	.word	0xffffffff


	//   ....[120]....
        /*088c*/ 	.word	0xffffffff


	//   ....[121]....
        /*0890*/ 	.word	0xffffffff


	//   ....[122]....
        /*0894*/ 	.word	0xffffffff


	//   ....[123]....
        /*0898*/ 	.word	0xffffffff


	//   ....[124]....
        /*089c*/ 	.word	0xffffffff


	//   ....[125]....
        /*08a0*/ 	.word	0xffffffff


	//   ....[126]....
        /*08a4*/ 	.word	0xffffffff


	//   ....[127]....
        /*08a8*/ 	.word	0xffffffff


	//   ....[128]....
        /*08ac*/ 	.word	0xffffffff


	//   ....[129]....
        /*08b0*/ 	.word	0xffffffff


	//   ....[130]....
        /*08b4*/ 	.word	0xffffffff


	//   ....[131]....
        /*08b8*/ 	.word	0xffffffff


	//   ....[132]....
        /*08bc*/ 	.word	0xffffffff


	//   ....[133]....
        /*08c0*/ 	.word	0xffffffff


	//   ....[134]....
        /*08c4*/ 	.word	0xffffffff


	//   ....[135]....
        /*08c8*/ 	.word	0xffffffff


	//   ....[136]....
        /*08cc*/ 	.word	0xffffffff


	//   ....[137]....
        /*08d0*/ 	.word	0xffffffff


	//   ....[138]....
        /*08d4*/ 	.word	0xffffffff


	//   ....[139]....
        /*08d8*/ 	.word	0xffffffff


	//   ....[140]....
        /*08dc*/ 	.word	0xffffffff


	//   ....[141]....
        /*08e0*/ 	.word	0xffffffff


	//   ....[142]....
        /*08e4*/ 	.word	0xffffffff


	//   ....[143]....
        /*08e8*/ 	.word	0xffffffff


	//   ....[144]....
        /*08ec*/ 	.word	0x0500000f


	//   ....[145]....
        /*08f0*/ 	.word	0x0500000f


	//   ....[146]....
        /*08f4*/ 	.word	0x0500000f


	//   ....[147]....
        /*08f8*/ 	.word	0x0500000f


	//   ....[148]....
        /*08fc*/ 	.word	0x0500000f


	//   ....[149]....
        /*0900*/ 	.word	0x0500000f


	//   ....[150]....
        /*0904*/ 	.word	0x0500000f


	//   ....[151]....
        /*0908*/ 	.word	0x0500000f


	//   ....[152]....
        /*090c*/ 	.word	0x0500000f


	//   ....[153]....
        /*0910*/ 	.word	0x0500000f


	//   ....[154]....
        /*0914*/ 	.word	0x0500000f


	//   ....[155]....
        /*0918*/ 	.word	0x0500000f


	//   ....[156]....
        /*091c*/ 	.word	0x0500000f


	//   ....[157]....
        /*0920*/ 	.word	0x0500000f


	//   ....[158]....
        /*0924*/ 	.word	0x0500000f


	//   ....[159]....
        /*0928*/ 	.word	0x0500000f


	//   ....[160]....
        /*092c*/ 	.word	0x0500000f


	//   ....[161]....
        /*0930*/ 	.word	0x0500000f


	//   ....[162]....
        /*0934*/ 	.word	0x0500000f


	//   ....[163]....
        /*0938*/ 	.word	0x0500000f


	//   ....[164]....
        /*093c*/ 	.word	0x0500000f


	//   ....[165]....
        /*0940*/ 	.word	0x0500000f


	//   ....[166]....
        /*0944*/ 	.word	0x0500000f


	//   ....[167]....
        /*0948*/ 	.word	0x0500000f


	//   ....[168]....
        /*094c*/ 	.word	0x0500000f


	//   ....[169]....
        /*0950*/ 	.word	0x0500000f


	//   ....[170]....
        /*0954*/ 	.word	0x0500000f


	//   ....[171]....
        /*0958*/ 	.word	0x0500000f


	//   ....[172]....
        /*095c*/ 	.word	0x0500000f


	//   ....[173]....
        /*0960*/ 	.word	0x0500000f


	//   ....[174]....
        /*0964*/ 	.word	0x0500000f


	//   ....[175]....
        /*0968*/ 	.word	0x0500000f


	//   ....[176]....
        /*096c*/ 	.word	0x0500000f


	//   ....[177]....
        /*0970*/ 	.word	0x0500000f


	//   ....[178]....
        /*0974*/ 	.word	0x0500000f


	//   ....[179]....
        /*0978*/ 	.word	0x0500000f


	//   ....[180]....
        /*097c*/ 	.word	0x0500000f


	//   ....[181]....
        /*0980*/ 	.word	0x0500000f


	//   ....[182]....
        /*0984*/ 	.word	0x0500000f


	//   ....[183]....
        /*0988*/ 	.word	0x0500000f


	//   ....[184]....
        /*098c*/ 	.word	0x0500000f


	//   ....[185]....
        /*0990*/ 	.word	0x0500000f


	//   ....[186]....
        /*0994*/ 	.word	0x0500000f


	//   ....[187]....
        /*0998*/ 	.word	0x0500000f


	//   ....[188]....
        /*099c*/ 	.word	0x0500000f


	//   ....[189]....
        /*09a0*/ 	.word	0x0500000f


	//   ....[190]....
        /*09a4*/ 	.word	0x0500000f


	//   ....[191]....
        /*09a8*/ 	.word	0x0500000f


	//   ....[192]....
        /*09ac*/ 	.word	0x0500000f


	//   ....[193]....
        /*09b0*/ 	.word	0x0500000f


	//   ....[194]....
        /*09b4*/ 	.word	0x0500000f


	//   ....[195]....
        /*09b8*/ 	.word	0x0500000f


	//   ....[196]....
        /*09bc*/ 	.word	0x0500000f


	//   ....[197]....
        /*09c0*/ 	.word	0x0500000f


	//   ....[198]....
        /*09c4*/ 	.word	0x0500000f


	//   ....[199]....
        /*09c8*/ 	.word	0x0500000f


	//   ....[200]....
        /*09cc*/ 	.word	0x0500000f


	//   ....[201]....
        /*09d0*/ 	.word	0x0500000f


	//   ....[202]....
        /*09d4*/ 	.word	0x0500000f


	//   ....[203]....
        /*09d8*/ 	.word	0x0500000f


	//   ....[204]....
        /*09dc*/ 	.word	0x0500000f


	//   ....[205]....
        /*09e0*/ 	.word	0x0500000f


	//   ....[206]....
        /*09e4*/ 	.word	0x0500000f


	//   ....[207]....
        /*09e8*/ 	.word	0x0500000f


	//   ....[208]....
        /*09ec*/ 	.word	0x0500000f


	//   ....[209]....
        /*09f0*/ 	.word	0x0500000f


	//   ....[210]....
        /*09f4*/ 	.word	0x0500000f


	//   ....[211]....
        /*09f8*/ 	.word	0x0500000f


	//   ....[212]....
        /*09fc*/ 	.word	0x0500000f


	//   ....[213]....
        /*0a00*/ 	.word	0x0500000f


	//   ....[214]....
        /*0a04*/ 	.word	0x0500000f


	//   ....[215]....
        /*0a08*/ 	.word	0x0500000f


	//   ....[216]....
        /*0a0c*/ 	.word	0x0500000f


	//   ....[217]....
        /*0a10*/ 	.word	0x0500000f


	//   ....[218]....
        /*0a14*/ 	.word	0x0500000f


	//   ....[219]....
        /*0a18*/ 	.word	0x0500000f


	//   ....[220]....
        /*0a1c*/ 	.word	0x0500000f


	//   ....[221]....
        /*0a20*/ 	.word	0x0500000f


	//   ....[222]....
        /*0a24*/ 	.word	0x0500000f


	//   ....[223]....
        /*0a28*/ 	.word	0x0500000f


	//   ....[224]....
        /*0a2c*/ 	.word	0x0500000f


	//   ....[225]....
        /*0a30*/ 	.word	0x0500000f


	//   ....[226]....
        /*0a34*/ 	.word	0x0500000f


	//   ....[227]....
        /*0a38*/ 	.word	0x0500000f


	//   ....[228]....
        /*0a3c*/ 	.word	0x0500000f


	//   ....[229]....
        /*0a40*/ 	.word	0x0500000f


	//   ....[230]....
        /*0a44*/ 	.word	0x0500000f


	//   ....[231]....
        /*0a48*/ 	.word	0x0500000f


	//   ....[232]....
        /*0a4c*/ 	.word	0x0500000f


	//   ....[233]....
        /*0a50*/ 	.word	0x0500000f


	//----- nvinfo : EIATTR_COOP_GROUP_INSTR_OFFSETS
	.align		4
.L_1013:
        /*0a54*/ 	.byte	0x04, 0x28
        /*0a56*/ 	.short	(.L_1015 - .L_1014)


	//   ....[0]....
.L_1014:
        /*0a58*/ 	.word	0x00000070


	//   ....[1]....
        /*0a5c*/ 	.word	0x000001a0


	//   ....[2]....
        /*0a60*/ 	.word	0x000001f0


	//   ....[3]....
        /*0a64*/ 	.word	0x00000420


	//   ....[4]....
        /*0a68*/ 	.word	0x00000580


	//   ....[5]....
        /*0a6c*/ 	.word	0x000006a0


	//   ....[6]....
        /*0a70*/ 	.word	0x00000800


	//   ....[7]....
        /*0a74*/ 	.word	0x00009820


	//   ....[8]....
        /*0a78*/ 	.word	0x00009ef0


	//   ....[9]....
        /*0a7c*/ 	.word	0x00009f00


	//   ....[10]....
        /*0a80*/ 	.word	0x00009f10


	//   ....[11]....
        /*0a84*/ 	.word	0x00009f20


	//   ....[12]....
        /*0a88*/ 	.word	0x0000a260


	//   ....[13]....
        /*0a8c*/ 	.word	0x0000a270


	//   ....[14]....
        /*0a90*/ 	.word	0x0000a280


	//   ....[15]....
        /*0a94*/ 	.word	0x0000a290


	//   ....[16]....
        /*0a98*/ 	.word	0x0000a570


	//   ....[17]....
        /*0a9c*/ 	.word	0x0000a580


	//   ....[18]....
        /*0aa0*/ 	.word	0x0000a590


	//   ....[19]....
        /*0aa4*/ 	.word	0x0000a5a0


	//   ....[20]....
        /*0aa8*/ 	.word	0x0000a8a0


	//   ....[21]....
        /*0aac*/ 	.word	0x0000a8b0


	//   ....[22]....
        /*0ab0*/ 	.word	0x0000a8c0


	//   ....[23]....
        /*0ab4*/ 	.word	0x0000a8d0


	//   ....[24]....
        /*0ab8*/ 	.word	0x0000c590


	//   ....[25]....
        /*0abc*/ 	.word	0x0000c5b0


	//   ....[26]....
        /*0ac0*/ 	.word	0x0000c5c0


	//   ....[27]....
        /*0ac4*/ 	.word	0x0000c5d0


	//   ....[28]....
        /*0ac8*/ 	.word	0x0000c6e0


	//   ....[29]....
        /*0acc*/ 	.word	0x0000c730


	//   ....[30]....
        /*0ad0*/ 	.word	0x0000c760


	//   ....[31]....
        /*0ad4*/ 	.word	0x0000c7a0


	//   ....[32]....
        /*0ad8*/ 	.word	0x0000cac0


	//   ....[33]....
        /*0adc*/ 	.word	0x0000cae0


	//   ....[34]....
        /*0ae0*/ 	.word	0x0000cb00


	//   ....[35]....
        /*0ae4*/ 	.word	0x0000cb10


	//   ....[36]....
        /*0ae8*/ 	.word	0x0000cbd0


	//   ....[37]....
        /*0aec*/ 	.word	0x0000cbf0


	//   ....[38]....
        /*0af0*/ 	.word	0x0000cc00


	//   ....[39]....
        /*0af4*/ 	.word	0x0000cc90


	//   ....[40]....
        /*0af8*/ 	.word	0x0000f0d0


	//   ....[41]....
        /*0afc*/ 	.word	0x0000fa40


	//   ....[42]....
        /*0b00*/ 	.word	0x00010b30


	//   ....[43]....
        /*0b04*/ 	.word	0x00010bd0


	//   ....[44]....
        /*0b08*/ 	.word	0x000114f0


	//   ....[45]....
        /*0b0c*/ 	.word	0x00011550


	//   ....[46]....
        /*0b10*/ 	.word	0x00013720


	//   ....[47]....
        /*0b14*/ 	.word	0x00013900


	//   ....[48]....
        /*0b18*/ 	.word	0x000145d0


	//   ....[49]....
        /*0b1c*/ 	.word	0x00014680


	//   ....[50]....
        /*0b20*/ 	.word	0x00014de0


	//   ....[51]....
        /*0b24*/ 	.word	0x00014e50


	//   ....[52]....
        /*0b28*/ 	.word	0x00017350


	//   ....[53]....
        /*0b2c*/ 	.word	0x000173c0


	//   ....[54]....
        /*0b30*/ 	.word	0x000179f0


	//   ....[55]....
        /*0b34*/ 	.word	0x00017a70


	//   ....[56]....
        /*0b38*/ 	.word	0x00019d80


	//   ....[57]....
        /*0b3c*/ 	.word	0x00019fc0


	//   ....[58]....
        /*0b40*/ 	.word	0x0001aca0


	//   ....[59]....
        /*0b44*/ 	.word	0x0001ad50


	//   ....[60]....
        /*0b48*/ 	.word	0x0001b4c0


	//   ....[61]....
        /*0b4c*/ 	.word	0x0001b520


	//   ....[62]....
        /*0b50*/ 	.word	0x0001c6e0


	//   ....[63]....
        /*0b54*/ 	.word	0x0001ca20


	//   ....[64]....
        /*0b58*/ 	.word	0x0001cb10


	//   ....[65]....
        /*0b5c*/ 	.word	0x0001cb30


	//   ....[66]....
        /*0b60*/ 	.word	0x0001db60


	//   ....[67]....
        /*0b64*/ 	.word	0x0001db80


	//   ....[68]....
        /*0b68*/ 	.word	0x0001dba0


	//   ....[69]....
        /*0b6c*/ 	.word	0x0001dbb0


	//   ....[70]....
        /*0b70*/ 	.word	0x0001e270


	//   ....[71]....
        /*0b74*/ 	.word	0x0001e280


	//   ....[72]....
        /*0b78*/ 	.word	0x0001e380


	//   ....[73]....
        /*0b7c*/ 	.word	0x0001e390


	//   ....[74]....
        /*0b80*/ 	.word	0x0001e4a0


	//   ....[75]....
        /*0b84*/ 	.word	0x0001e4b0


	//   ....[76]....
        /*0b88*/ 	.word	0x0001e5c0


	//   ....[77]....
        /*0b8c*/ 	.word	0x0001e5d0


	//   ....[78]....
        /*0b90*/ 	.word	0x0001e980


	//   ....[79]....
        /*0b94*/ 	.word	0x0001e990


	//   ....[80]....
        /*0b98*/ 	.word	0x0001eed0


	//   ....[81]....
        /*0b9c*/ 	.word	0x0001eee0


	//   ....[82]....
        /*0ba0*/ 	.word	0x0001fbd0


	//   ....[83]....
        /*0ba4*/ 	.word	0x0001fbe0


	//   ....[84]....
        /*0ba8*/ 	.word	0x0001fcf0


	//   ....[85]....
        /*0bac*/ 	.word	0x0001fd00


	//   ....[86]....
        /*0bb0*/ 	.word	0x0001fe10


	//   ....[87]....
        /*0bb4*/ 	.word	0x0001fe20


	//   ....[88]....
        /*0bb8*/ 	.word	0x0001ff30


	//   ....[89]....
        /*0bbc*/ 	.word	0x0001ff40


	//   ....[90]....
        /*0bc0*/ 	.word	0x000200b0


	//   ....[91]....
        /*0bc4*/ 	.word	0x000202e0


	//   ....[92]....
        /*0bc8*/ 	.word	0x00020310


	//   ....[93]....
        /*0bcc*/ 	.word	0x00020340


	//   ....[94]....
        /*0bd0*/ 	.word	0x00020370


	//   ....[95]....
        /*0bd4*/ 	.word	0x000203a0


	//   ....[96]....
        /*0bd8*/ 	.word	0x000203d0


	//   ....[97]....
        /*0bdc*/ 	.word	0x00020570


	//   ....[98]....
        /*0be0*/ 	.word	0x000205a0


	//   ....[99]....
        /*0be4*/ 	.word	0x000205d0


	//   ....[100]....
        /*0be8*/ 	.word	0x00020600


	//   ....[101]....
        /*0bec*/ 	.word	0x00020630


	//   ....[102]....
        /*0bf0*/ 	.word	0x00020660


	//   ....[103]....
        /*0bf4*/ 	.word	0x00020700


	//   ....[104]....
        /*0bf8*/ 	.word	0x00020730


	//   ....[105]....
        /*0bfc*/ 	.word	0x00020740


	//   ....[106]....
        /*0c00*/ 	.word	0x00020770


	//   ....[107]....
        /*0c04*/ 	.word	0x000220e0


	//   ....[108]....
        /*0c08*/ 	.word	0x00023ec0


	//   ....[109]....
        /*0c0c*/ 	.word	0x00024a00


	//   ....[110]....
        /*0c10*/ 	.word	0x00024a20


	//   ....[111]....
        /*0c14*/ 	.word	0x00024ae0


	//   ....[112]....
        /*0c18*/ 	.word	0x00024af0


	//   ....[113]....
        /*0c1c*/ 	.word	0x00024b80


	//   ....[114]....
        /*0c20*/ 	.word	0x00024b90


	//   ....[115]....
        /*0c24*/ 	.word	0x00024c20


	//   ....[116]....
        /*0c28*/ 	.word	0x00024c30


	//   ....[117]....
        /*0c2c*/ 	.word	0x00024cc0


	//   ....[118]....
        /*0c30*/ 	.word	0x00024cd0


	//   ....[119]....
        /*0c34*/ 	.word	0x00024d60


	//   ....[120]....
        /*0c38*/ 	.word	0x00024d70


	//   ....[121]....
        /*0c3c*/ 	.word	0x00024e00


	//   ....[122]....
        /*0c40*/ 	.word	0x00024e10


	//   ....[123]....
        /*0c44*/ 	.word	0x00024e60


	//   ....[124]....
        /*0c48*/ 	.word	0x00024e90


	//   ....[125]....
        /*0c4c*/ 	.word	0x000277e0


	//   ....[126]....
        /*0c50*/ 	.word	0x00027850


	//   ....[127]....
        /*0c54*/ 	.word	0x00027880


	//   ....[128]....
        /*0c58*/ 	.word	0x00027890


	//   ....[129]....
        /*0c5c*/ 	.word	0x000278c0


	//   ....[130]....
        /*0c60*/ 	.word	0x000278f0


	//   ....[131]....
        /*0c64*/ 	.word	0x00027920


	//   ....[132]....
        /*0c68*/ 	.word	0x00027950


	//   ....[133]....
        /*0c6c*/ 	.word	0x00027b20


	//   ....[134]....
        /*0c70*/ 	.word	0x00027b50


	//   ....[135]....
        /*0c74*/ 	.word	0x00027b80


	//   ....[136]....
        /*0c78*/ 	.word	0x00027bb0


	//   ....[137]....
        /*0c7c*/ 	.word	0x00027be0


	//   ....[138]....
        /*0c80*/ 	.word	0x00027c10


	//   ....[139]....
        /*0c84*/ 	.word	0x00027ce0


	//   ....[140]....
        /*0c88*/ 	.word	0x00027d00


	//   ....[141]....
        /*0c8c*/ 	.word	0x00027d10


	//   ....[142]....
        /*0c90*/ 	.word	0x00027d90


	//   ....[143]....
        /*0c94*/ 	.word	0x000288c0


	//   ....[144]....
        /*0c98*/ 	.word	0x00028d30


	//   ....[145]....
        /*0c9c*/ 	.word	0x00028de0


	//   ....[146]....
        /*0ca0*/ 	.word	0x00028e70


	//   ....[147]....
        /*0ca4*/ 	.word	0x00028ec0


	//   ....[148]....
        /*0ca8*/ 	.word	0x00028f10


	//   ....[149]....
        /*0cac*/ 	.word	0x00028fa0


	//   ....[150]....
        /*0cb0*/ 	.word	0x00029030


	//   ....[151]....
        /*0cb4*/ 	.word	0x00029080


	//   ....[152]....
        /*0cb8*/ 	.word	0x000290d0


	//   ....[153]....
        /*0cbc*/ 	.word	0x00029160


	//   ....[154]....
        /*0cc0*/ 	.word	0x000291f0


	//   ....[155]....
        /*0cc4*/ 	.word	0x00029240


	//   ....[156]....
        /*0cc8*/ 	.word	0x00029290


	//   ....[157]....
        /*0ccc*/ 	.word	0x00029320


	//   ....[158]....
        /*0cd0*/ 	.word	0x000293b0


	//   ....[159]....
        /*0cd4*/ 	.word	0x00029400


	//   ....[160]....
        /*0cd8*/ 	.word	0x00029450


	//   ....[161]....
        /*0cdc*/ 	.word	0x00029550


	//   ....[162]....
        /*0ce0*/ 	.word	0x00029600


	//   ....[163]....
        /*0ce4*/ 	.word	0x00029680


	//   ....[164]....
        /*0ce8*/ 	.word	0x00029710


	//   ....[165]....
        /*0cec*/ 	.word	0x00029890


	//   ....[166]....
        /*0cf0*/ 	.word	0x000299b0


	//   ....[167]....
        /*0cf4*/ 	.word	0x00029a10


	//   ....[168]....
        /*0cf8*/ 	.word	0x00029a60


	//   ....[169]....
        /*0cfc*/ 	.word	0x00029af0


	//   ....[170]....
        /*0d00*/ 	.word	0x00029b90


	//   ....[171]....
        /*0d04*/ 	.word	0x00029c10


	//   ....[172]....
        /*0d08*/ 	.word	0x00029c80


	//   ....[173]....
        /*0d0c*/ 	.word	0x00029df0


	//   ....[174]....
        /*0d10*/ 	.word	0x00029ee0


	//   ....[175]....
        /*0d14*/ 	.word	0x00029f30


	//   ....[176]....
        /*0d18*/ 	.word	0x00029f80


	//   ....[177]....
        /*0d1c*/ 	.word	0x0002a300


	//   ....[178]....
        /*0d20*/ 	.word	0x0002a350


	//   ....[179]....
        /*0d24*/ 	.word	0x0002a3e0


	//   ....[180]....
        /*0d28*/ 	.word	0x0002a470


	//   ....[181]....
        /*0d2c*/ 	.word	0x0002a500


	//   ....[182]....
        /*0d30*/ 	.word	0x0002a590


	//   ....[183]....
        /*0d34*/ 	.word	0x0002a620


	//   ....[184]....
        /*0d38*/ 	.word	0x0002a6b0


	//   ....[185]....
        /*0d3c*/ 	.word	0x0002a730


	//   ....[186]....
        /*0d40*/ 	.word	0x0002a780


	//   ....[187]....
        /*0d44*/ 	.word	0x0002a810


	//   ....[188]....
        /*0d48*/ 	.word	0x0002a8a0


	//   ....[189]....
        /*0d4c*/ 	.word	0x0002a920


	//   ....[190]....
        /*0d50*/ 	.word	0x0002a970


	//   ....[191]....
        /*0d54*/ 	.word	0x0002aa00


	//   ....[192]....
        /*0d58*/ 	.word	0x0002aa90


	//   ....[193]....
        /*0d5c*/ 	.word	0x0002ab20


	//   ....[194]....
        /*0d60*/ 	.word	0x0002abb0


	//   ....[195]....
        /*0d64*/ 	.word	0x0002ac40


	//   ....[196]....
        /*0d68*/ 	.word	0x0002acd0


	//   ....[197]....
        /*0d6c*/ 	.word	0x0002ad90


	//   ....[198]....
        /*0d70*/ 	.word	0x0002b080


	//   ....[199]....
        /*0d74*/ 	.word	0x0002b240


	//   ....[200]....
        /*0d78*/ 	.word	0x0002b290


	//   ....[201]....
        /*0d7c*/ 	.word	0x0002b2f0


	//   ....[202]....
        /*0d80*/ 	.word	0x0002b3f0


	//   ....[203]....
        /*0d84*/ 	.word	0x0002b450


	//   ....[204]....
        /*0d88*/ 	.word	0x0002b550


	//   ....[205]....
        /*0d8c*/ 	.word	0x0002b5b0


	//   ....[206]....
        /*0d90*/ 	.word	0x0002b6b0


	//   ....[207]....
        /*0d94*/ 	.word	0x0002b710


	//   ....[208]....
        /*0d98*/ 	.word	0x0002b810


	//   ....[209]....
        /*0d9c*/ 	.word	0x0002b870


	//   ....[210]....
        /*0da0*/ 	.word	0x0002b970


	//   ....[211]....
        /*0da4*/ 	.word	0x0002b9d0


	//   ....[212]....
        /*0da8*/ 	.word	0x0002bad0


	//   ....[213]....
        /*0dac*/ 	.word	0x0002bb30


	//   ....[214]....
        /*0db0*/ 	.word	0x0002bc10


	//   ....[215]....
        /*0db4*/ 	.word	0x0002bf40


	//   ....[216]....
        /*0db8*/ 	.word	0x0002bff0


	//   ....[217]....
        /*0dbc*/ 	.word	0x0002c170


	//   ....[218]....
        /*0dc0*/ 	.word	0x0002c200


	//   ....[219]....
        /*0dc4*/ 	.word	0x0002c280


	//   ....[220]....
        /*0dc8*/ 	.word	0x0002c300


	//   ....[221]....
        /*0dcc*/ 	.word	0x0002c380


	//   ....[222]....
        /*0dd0*/ 	.word	0x0002c410


	//   ....[223]....
        /*0dd4*/ 	.word	0x0002c4b0


	//   ....[224]....
        /*0dd8*/ 	.word	0x0002c580


	//   ....[225]....
        /*0ddc*/ 	.word	0x0002c600


	//   ....[226]....
        /*0de0*/ 	.word	0x0002c680


	//   ....[227]....
        /*0de4*/ 	.word	0x0002c700


	//   ....[228]....
        /*0de8*/ 	.word	0x0002c790


	//   ....[229]....
        /*0dec*/ 	.word	0x0002c810


	//   ....[230]....
        /*0df0*/ 	.word	0x0002c8c0


	//   ....[231]....
        /*0df4*/ 	.word	0x0002c910


	//   ....[232]....
        /*0df8*/ 	.word	0x0002c9d0


	//   ....[233]....
        /*0dfc*/ 	.word	0x0002cb00


	//----- nvinfo : EIATTR_REG_RECONFIG
	.align		4
.L_1015:
        /*0e00*/ 	.byte	0x01, 0x54
	.zero		2


	//----- nvinfo : EIATTR_SYSCALL_OFFSETS
	.align		4
        /*0e04*/ 	.byte	0x04, 0x46
        /*0e06*/ 	.short	(.L_1017 - .L_1016)


	//   ....[0]....
.L_1016:
        /*0e08*/ 	.word	0x00002210


	//   ....[1]....
        /*0e0c*/ 	.word	0x00002360


	//   ....[2]....
        /*0e10*/ 	.word	0x000099c0


	//   ....[3]....
        /*0e14*/ 	.word	0x00009cb0


	//   ....[4]....
        /*0e18*/ 	.word	0x00023af0


	//   ....[5]....
        /*0e1c*/ 	.word	0x00023c40


	//   ....[6]....
        /*0e20*/ 	.word	0x00023d30


	//   ....[7]....
        /*0e24*/ 	.word	0x00024590


	//----- nvinfo : EIATTR_MBARRIER_INSTR_OFFSETS
	.align		4
.L_1017:
        /*0e28*/ 	.byte	0x04, 0x39
        /*0e2a*/ 	.short	(.L_1019 - .L_1018)


	//   ....[0]....
.L_1018:
        /*0e2c*/ 	.word	0x000002d0
        /*0e30*/ 	.word	0x000000ff
        /*0e34*/ 	.word	0x00028800
        /*0e38*/ 	.short	0x0100
        /*0e3a*/ 	.byte	0x08
	.zero		1


	//   ....[1]....
        /*0e3c*/ 	.word	0x000002e0
        /*0e40*/ 	.word	0x000000ff
        /*0e44*/ 	.word	0x00028820
        /*0e48*/ 	.short	0x0100
        /*0e4a*/ 	.byte	0x08
	.zero		1


	//   ....[2]....
        /*0e4c*/ 	.word	0x000003d0
        /*0e50*/ 	.word	0x000000ff
        /*0e54*/ 	.word	0x00028830
        /*0e58*/ 	.short	0x0100
        /*0e5a*/ 	.byte	0x08
	.zero		1


	//   ....[3]....
        /*0e5c*/ 	.word	0x000003e0
        /*0e60*/ 	.word	0x000000ff
        /*0e64*/ 	.word	0x00028840
        /*0e68*/ 	.short	0x0100
        /*0e6a*/ 	.byte	0x08
	.zero		1


	//   ....[4]....
        /*0e6c*/ 	.word	0x000003f0
        /*0e70*/ 	.word	0x000000ff
        /*0e74*/ 	.word	0x00028838
        /*0e78*/ 	.short	0x0100
        /*0e7a*/ 	.byte	0x08
	.zero		1


	//   ....[5]....
        /*0e7c*/ 	.word	0x00000400
        /*0e80*/ 	.word	0x000000ff
        /*0e84*/ 	.word	0x00028848
        /*0e88*/ 	.short	0x0100
        /*0e8a*/ 	.byte	0x08
	.zero		1


	//   ....[6]....
        /*0e8c*/ 	.word	0x00000530
        /*0e90*/ 	.word	0x000000ff
        /*0e94*/ 	.word	0x00028850
        /*0e98*/ 	.short	0x0100
        /*0e9a*/ 	.byte	0x08
	.zero		1


	//   ....[7]....
        /*0e9c*/ 	.word	0x00000540
        /*0ea0*/ 	.word	0x000000ff
        /*0ea4*/ 	.word	0x00028860
        /*0ea8*/ 	.short	0x0100
        /*0eaa*/ 	.byte	0x08
	.zero		1


	//   ....[8]....
        /*0eac*/ 	.word	0x00000550
        /*0eb0*/ 	.word	0x000000ff
        /*0eb4*/ 	.word	0x00028858
        /*0eb8*/ 	.short	0x0100
        /*0eba*/ 	.byte	0x08
	.zero		1


	//   ....[9]....
        /*0ebc*/ 	.word	0x00000560
        /*0ec0*/ 	.word	0x000000ff
        /*0ec4*/ 	.word	0x00028868
        /*0ec8*/ 	.short	0x0100
        /*0eca*/ 	.byte	0x08
	.zero		1


	//   ....[10]....
        /*0ecc*/ 	.word	0x00000650
        /*0ed0*/ 	.word	0x000000ff
        /*0ed4*/ 	.word	0x00028870
        /*0ed8*/ 	.short	0x0100
        /*0eda*/ 	.byte	0x06
	.zero		1


	//   ....[11]....
        /*0edc*/ 	.word	0x00000660
        /*0ee0*/ 	.word	0x000000ff
        /*0ee4*/ 	.word	0x00028880
        /*0ee8*/ 	.short	0x0100
        /*0eea*/ 	.byte	0x06
	.zero		1


	//   ....[12]....
        /*0eec*/ 	.word	0x00000670
        /*0ef0*/ 	.word	0x000000ff
        /*0ef4*/ 	.word	0x00028878
        /*0ef8*/ 	.short	0x0100
        /*0efa*/ 	.byte	0x06
	.zero		1


	//   ....[13]....
        /*0efc*/ 	.word	0x00000680
        /*0f00*/ 	.word	0x000000ff
        /*0f04*/ 	.word	0x00028888
        /*0f08*/ 	.short	0x0100
        /*0f0a*/ 	.byte	0x06
	.zero		1


	//   ....[14]....
        /*0f0c*/ 	.word	0x000007b0
        /*0f10*/ 	.word	0x000000ff
        /*0f14*/ 	.word	0x00028890
        /*0f18*/ 	.short	0x0100
        /*0f1a*/ 	.byte	0x08
	.zero		1


	//   ....[15]....
        /*0f1c*/ 	.word	0x000007c0
        /*0f20*/ 	.word	0x000000ff
        /*0f24*/ 	.word	0x000288a0
        /*0f28*/ 	.short	0x0100
        /*0f2a*/ 	.byte	0x08
	.zero		1


	//   ....[16]....
        /*0f2c*/ 	.word	0x000007d0
        /*0f30*/ 	.word	0x000000ff
        /*0f34*/ 	.word	0x00028898
        /*0f38*/ 	.short	0x0100
        /*0f3a*/ 	.byte	0x08
	.zero		1


	//   ....[17]....
        /*0f3c*/ 	.word	0x000007e0
        /*0f40*/ 	.word	0x000000ff
        /*0f44*/ 	.word	0x000288a8
        /*0f48*/ 	.short	0x0100
        /*0f4a*/ 	.byte	0x08
	.zero		1


	//   ....[18]....
        /*0f4c*/ 	.word	0x00000910
        /*0f50*/ 	.word	0x000000ff
        /*0f54*/ 	.word	0x000288b0
        /*0f58*/ 	.short	0x0100
        /*0f5a*/ 	.byte	0x08
	.zero		1


	//   ....[19]....
        /*0f5c*/ 	.word	0x00000920
        /*0f60*/ 	.word	0x000000ff
        /*0f64*/ 	.word	0x000288c0
        /*0f68*/ 	.short	0x0100
        /*0f6a*/ 	.byte	0x08
	.zero		1


	//   ....[20]....
        /*0f6c*/ 	.word	0x00000930
        /*0f70*/ 	.word	0x000000ff
        /*0f74*/ 	.word	0x000288b8
        /*0f78*/ 	.short	0x0100
        /*0f7a*/ 	.byte	0x08
	.zero		1


	//   ....[21]....
        /*0f7c*/ 	.word	0x00000940
        /*0f80*/ 	.word	0x000000ff
        /*0f84*/ 	.word	0x000288c8
        /*0f88*/ 	.short	0x0100
        /*0f8a*/ 	.byte	0x08
	.zero		1


	//   ....[22]....
        /*0f8c*/ 	.word	0x00003990
        /*0f90*/ 	.word	0x0000006b
        /*0f94*/ 	.word	0x00028890
        /*0f98*/ 	.short	0x010a
        /*0f9a*/ 	.byte	0x3f
	.zero		1


	//   ....[23]....
        /*0f9c*/ 	.word	0x00005f90
        /*0fa0*/ 	.word	0x0000006b
        /*0fa4*/ 	.word	0x00028890
        /*0fa8*/ 	.short	0x010a
        /*0faa*/ 	.byte	0x3f
	.zero		1


	//   ....[24]....
        /*0fac*/ 	.word	0x00008130
        /*0fb0*/ 	.word	0x0000006b
        /*0fb4*/ 	.word	0x00028890
        /*0fb8*/ 	.short	0x010a
        /*0fba*/ 	.byte	0x3f
	.zero		1


	//   ....[25]....
        /*0fbc*/ 	.word	0x00008790
        /*0fc0*/ 	.word	0x0000002c
        /*0fc4*/ 	.word	0x00000000
        /*0fc8*/ 	.short	0x0101
        /*0fca*/ 	.byte	0x3f
	.zero		1


	//   ....[26]....
        /*0fcc*/ 	.word	0x000087d0
        /*0fd0*/ 	.word	0x0000006b
        /*0fd4*/ 	.word	0x000288b0
        /*0fd8*/ 	.short	0x010a
        /*0fda*/ 	.byte	0x3f
	.zero		1


	//   ....[27]....
        /*0fdc*/ 	.word	0x00008e00
        /*0fe0*/ 	.word	0x0000006b
        /*0fe4*/ 	.word	0x00000000
        /*0fe8*/ 	.short	0x0101
        /*0fea*/ 	.byte	0x3f
	.zero		1


	//   ....[28]....
        /*0fec*/ 	.word	0x00009a40
        /*0ff0*/ 	.word	0x00000002
        /*0ff4*/ 	.word	0x00028800
        /*0ff8*/ 	.short	0x010a
        /*0ffa*/ 	.byte	0x3f
	.zero		1


	//   ....[29]....
        /*0ffc*/ 	.word	0x00009a90
        /*1000*/ 	.word	0x00000002
        /*1004*/ 	.word	0x00028800
        /*1008*/ 	.short	0x010a
        /*100a*/ 	.byte	0x3f
	.zero		1


	//   ....[30]....
        /*100c*/ 	.word	0x0000ab10
        /*1010*/ 	.word	0x00000002
        /*1014*/ 	.word	0x00028800
        /*1018*/ 	.short	0x010a
        /*101a*/ 	.byte	0x3f
	.zero		1


	//   ....[31]....
        /*101c*/ 	.word	0x0000cef0
        /*1020*/ 	.word	0x00000002
        /*1024*/ 	.word	0x00028800
        /*1028*/ 	.short	0x010a
        /*102a*/ 	.byte	0x3f
	.zero		1


	//   ....[32]....
        /*102c*/ 	.word	0x0000e9d0
        /*1030*/ 	.word	0x00000059
        /*1034*/ 	.word	0x00028830
        /*1038*/ 	.short	0x010a
        /*103a*/ 	.byte	0x3f
	.zero		1


	//   ....[33]....
        /*103c*/ 	.word	0x0000ea40
        /*1040*/ 	.word	0x00000059
        /*1044*/ 	.word	0x00028830
        /*1048*/ 	.short	0x010a
        /*104a*/ 	.byte	0x3f
	.zero		1


	//   ....[34]....
        /*104c*/ 	.word	0x0000f470
        /*1050*/ 	.word	0x00000059
        /*1054*/ 	.word	0x00000000
        /*1058*/ 	.short	0x0101
        /*105a*/ 	.byte	0x3f
	.zero		1


	//   ....[35]....
        /*105c*/ 	.word	0x000125a0
        /*1060*/ 	.word	0x00000007
        /*1064*/ 	.word	0x00028830
        /*1068*/ 	.short	0x010a
        /*106a*/ 	.byte	0x3f
	.zero		1


	//   ....[36]....
        /*106c*/ 	.word	0x000125f0
        /*1070*/ 	.word	0x00000007
        /*1074*/ 	.word	0x00028830
        /*1078*/ 	.short	0x010a
        /*107a*/ 	.byte	0x3f
	.zero		1


	//   ....[37]....
        /*107c*/ 	.word	0x00012a00
        /*1080*/ 	.word	0x00000007
        /*1084*/ 	.word	0x00028850
        /*1088*/ 	.short	0x010a
        /*108a*/ 	.byte	0x3f
	.zero		1


	//   ....[38]....
        /*108c*/ 	.word	0x00012a40
        /*1090*/ 	.word	0x00000007
        /*1094*/ 	.word	0x00028850
        /*1098*/ 	.short	0x010a
        /*109a*/ 	.byte	0x3f
	.zero		1


	//   ....[39]....
        /*109c*/ 	.word	0x00013750
        /*10a0*/ 	.word	0x00000007
        /*10a4*/ 	.word	0x00000000
        /*10a8*/ 	.short	0x0101
        /*10aa*/ 	.byte	0x3f
	.zero		1


	//   ....[40]....
        /*10ac*/ 	.word	0x000150b0
        /*10b0*/ 	.word	0x0000001c
        /*10b4*/ 	.word	0x00000000
        /*10b8*/ 	.short	0x0101
        /*10ba*/ 	.byte	0x3f
	.zero		1


	//   ....[41]....
        /*10bc*/ 	.word	0x00016270
        /*10c0*/ 	.word	0x00000007
        /*10c4*/ 	.word	0x00028830
        /*10c8*/ 	.short	0x010a
        /*10ca*/ 	.byte	0x3f
	.zero		1


	//   ....[42]....
        /*10cc*/ 	.word	0x000162c0
        /*10d0*/ 	.word	0x00000007
        /*10d4*/ 	.word	0x00028830
        /*10d8*/ 	.short	0x010a
        /*10da*/ 	.byte	0x3f
	.zero		1


	//   ....[43]....
        /*10dc*/ 	.word	0x000166d0
        /*10e0*/ 	.word	0x00000007
        /*10e4*/ 	.word	0x00028850
        /*10e8*/ 	.short	0x010a
        /*10ea*/ 	.byte	0x3f
	.zero		1


	//   ....[44]....
        /*10ec*/ 	.word	0x00016710
        /*10f0*/ 	.word	0x00000007
        /*10f4*/ 	.word	0x00028850
        /*10f8*/ 	.short	0x010a
        /*10fa*/ 	.byte	0x3f
	.zero		1


	//   ....[45]....
        /*10fc*/ 	.word	0x00018100
        /*1100*/ 	.word	0x00000023
        /*1104*/ 	.word	0x00000000
        /*1108*/ 	.short	0x0101
        /*110a*/ 	.byte	0x3f
	.zero		1


	//   ....[46]....
        /*110c*/ 	.word	0x000181b0
        /*1110*/ 	.word	0x00000025
        /*1114*/ 	.word	0x00000000
        /*1118*/ 	.short	0x0101
        /*111a*/ 	.byte	0x3f
	.zero		1


	//   ....[47]....
        /*111c*/ 	.word	0x00018c60
        /*1120*/ 	.word	0x00000007
        /*1124*/ 	.word	0x00028830
        /*1128*/ 	.short	0x010a
        /*112a*/ 	.byte	0x3f
	.zero		1


	//   ....[48]....
        /*112c*/ 	.word	0x00018cb0
        /*1130*/ 	.word	0x00000007
        /*1134*/ 	.word	0x00028830
        /*1138*/ 	.short	0x010a
        /*113a*/ 	.byte	0x3f
	.zero		1


	//   ....[49]....
        /*113c*/ 	.word	0x000190c0
        /*1140*/ 	.word	0x00000007
        /*1144*/ 	.word	0x00028850
        /*1148*/ 	.short	0x010a
        /*114a*/ 	.byte	0x3f
	.zero		1


	//   ....[50]....
        /*114c*/ 	.word	0x00019100
        /*1150*/ 	.word	0x00000007
        /*1154*/ 	.word	0x00028850
        /*1158*/ 	.short	0x010a
        /*115a*/ 	.byte	0x3f
	.zero		1


	//   ....[51]....
        /*115c*/ 	.word	0x00019e30
        /*1160*/ 	.word	0x00000053
        /*1164*/ 	.word	0x00000000
        /*1168*/ 	.short	0x0101
        /*116a*/ 	.byte	0x3f
	.zero		1


	//   ....[52]....
        /*116c*/ 	.word	0x0001b710
        /*1170*/ 	.word	0x0000001b
        /*1174*/ 	.word	0x00000000
        /*1178*/ 	.short	0x0101
        /*117a*/ 	.byte	0x3f
	.zero		1


	//   ....[53]....
        /*117c*/ 	.word	0x0001c5e0
        /*1180*/ 	.word	0x00000008
        /*1184*/ 	.word	0x00028850
        /*1188*/ 	.short	0x010a
        /*118a*/ 	.byte	0x3f
	.zero		1


	//   ....[54]....
        /*118c*/ 	.word	0x0001c660
        /*1190*/ 	.word	0x00000008
        /*1194*/ 	.word	0x00028850
        /*1198*/ 	.short	0x010a
        /*119a*/ 	.byte	0x3f
	.zero		1


	//   ....[55]....
        /*119c*/ 	.word	0x0001cc40
        /*11a0*/ 	.word	0x00000009
        /*11a4*/ 	.word	0x00000000
        /*11a8*/ 	.short	0x0101
        /*11aa*/ 	.byte	0x3f
	.zero		1


	//   ....[56]....
        /*11ac*/ 	.word	0x0001e160
        /*11b0*/ 	.word	0x00000000
        /*11b4*/ 	.word	0x00000000
        /*11b8*/ 	.short	0x0101
        /*11ba*/ 	.byte	0x3f
	.zero		1


	//   ....[57]....
        /*11bc*/ 	.word	0x0001e880
        /*11c0*/ 	.word	0x00000006
        /*11c4*/ 	.word	0x00000000
        /*11c8*/ 	.short	0x0101
        /*11ca*/ 	.byte	0x3f
	.zero		1


	//   ....[58]....
        /*11cc*/ 	.word	0x000221c0
        /*11d0*/ 	.word	0x00000012
        /*11d4*/ 	.word	0x00028820
        /*11d8*/ 	.short	0x010a
        /*11da*/ 	.byte	0x3f
	.zero		1


	//   ....[59]....
        /*11dc*/ 	.word	0x00022290
        /*11e0*/ 	.word	0x00000006
        /*11e4*/ 	.word	0x000288a0
        /*11e8*/ 	.short	0x010a
        /*11ea*/ 	.byte	0x3f
	.zero		1


	//   ....[60]....
        /*11ec*/ 	.word	0x000225d0
        /*11f0*/ 	.word	0x00000006
        /*11f4*/ 	.word	0x000288c0
        /*11f8*/ 	.short	0x010a
        /*11fa*/ 	.byte	0x3f
	.zero		1


	//   ....[61]....
        /*11fc*/ 	.word	0x00022a70
        /*1200*/ 	.word	0x00000008
        /*1204*/ 	.word	0x000288a0
        /*1208*/ 	.short	0x010a
        /*120a*/ 	.byte	0x3f
	.zero		1


	//   ....[62]....
        /*120c*/ 	.word	0x00022d90
        /*1210*/ 	.word	0x00000008
        /*1214*/ 	.word	0x000288c0
        /*1218*/ 	.short	0x010a
        /*121a*/ 	.byte	0x3f
	.zero		1


	//   ....[63]....
        /*121c*/ 	.word	0x00024130
        /*1220*/ 	.word	0x00000000
        /*1224*/ 	.word	0x00028840
        /*1228*/ 	.short	0x010a
        /*122a*/ 	.byte	0x3f
	.zero		1


	//   ....[64]....
        /*122c*/ 	.word	0x00024f60
        /*1230*/ 	.word	0x00000012
        /*1234*/ 	.word	0x00028800
        /*1238*/ 	.short	0x0107
        /*123a*/ 	.byte	0x3f
	.zero		1


	//   ....[65]....
        /*123c*/ 	.word	0x00025060
        /*1240*/ 	.word	0x00000012
        /*1244*/ 	.word	0x00028800
        /*1248*/ 	.short	0x0101
        /*124a*/ 	.byte	0x3f
	.zero		1


	//   ....[66]....
        /*124c*/ 	.word	0x00025080
        /*1250*/ 	.word	0x00000012
        /*1254*/ 	.word	0x00028820
        /*1258*/ 	.short	0x010a
        /*125a*/ 	.byte	0x3f
	.zero		1


	//   ....[67]....
        /*125c*/ 	.word	0x000254a0
        /*1260*/ 	.word	0x00000003
        /*1264*/ 	.word	0x00028840
        /*1268*/ 	.short	0x010a
        /*126a*/ 	.byte	0x3f
	.zero		1


	//   ....[68]....
        /*126c*/ 	.word	0x00025830
        /*1270*/ 	.word	0x00000002
        /*1274*/ 	.word	0x00028860
        /*1278*/ 	.short	0x010a
        /*127a*/ 	.byte	0x3f
	.zero		1


	//   ....[69]....
        /*127c*/ 	.word	0x00025ed0
        /*1280*/ 	.word	0x00000003
        /*1284*/ 	.word	0x00028840
        /*1288*/ 	.short	0x010a
        /*128a*/ 	.byte	0x3f
	.zero		1


	//   ....[70]....
        /*128c*/ 	.word	0x00026260
        /*1290*/ 	.word	0x00000002
        /*1294*/ 	.word	0x00028860
        /*1298*/ 	.short	0x010a
        /*129a*/ 	.byte	0x3f
	.zero		1


	//   ....[71]....
        /*129c*/ 	.word	0x00026870
        /*12a0*/ 	.word	0x00000002
        /*12a4*/ 	.word	0x00028840
        /*12a8*/ 	.short	0x010a
        /*12aa*/ 	.byte	0x3f
	.zero		1


	//   ....[72]....
        /*12ac*/ 	.word	0x00026bf0
        /*12b0*/ 	.word	0x00000002
        /*12b4*/ 	.word	0x00028860
        /*12b8*/ 	.short	0x010a
        /*12ba*/ 	.byte	0x3f
	.zero		1


	//   ....[73]....
        /*12bc*/ 	.word	0x000271a0
        /*12c0*/ 	.word	0x00000000
        /*12c4*/ 	.word	0x00028860
        /*12c8*/ 	.short	0x010a
        /*12ca*/ 	.byte	0x3f
	.zero		1


	//   ....[74]....
        /*12cc*/ 	.word	0x00028840
        /*12d0*/ 	.word	0x00000000
        /*12d4*/ 	.word	0x00028820
        /*12d8*/ 	.short	0x010a
        /*12da*/ 	.byte	0x3f
	.zero		1


	//   ....[75]....
        /*12dc*/ 	.word	0x00028a20
        /*12e0*/ 	.word	0x00000006
        /*12e4*/ 	.word	0x00000000
        /*12e8*/ 	.short	0x010a
        /*12ea*/ 	.byte	0x3f
	.zero		1


	//   ....[76]....
        /*12ec*/ 	.word	0x00028a50
        /*12f0*/ 	.word	0x00000007
        /*12f4*/ 	.word	0x00000000
        /*12f8*/ 	.short	0x010a
        /*12fa*/ 	.byte	0x3f
	.zero		1


	//   ....[77]....
        /*12fc*/ 	.word	0x00028ab0
        /*1300*/ 	.word	0x00000004
        /*1304*/ 	.word	0x00000000
        /*1308*/ 	.short	0x010a
        /*130a*/ 	.byte	0x3f
	.zero		1


	//   ....[78]....
        /*130c*/ 	.word	0x00028ae0
        /*1310*/ 	.word	0x00000003
        /*1314*/ 	.word	0x00000000
        /*1318*/ 	.short	0x010a
        /*131a*/ 	.byte	0x3f
	.zero		1


	//   ....[79]....
        /*131c*/ 	.word	0x00028b40
        /*1320*/ 	.word	0x0000006b
        /*1324*/ 	.word	0x00028890
        /*1328*/ 	.short	0x010a
        /*132a*/ 	.byte	0x3f
	.zero		1


	//   ....[80]....
        /*132c*/ 	.word	0x00028b90
        /*1330*/ 	.word	0x0000006b
        /*1334*/ 	.word	0x00028890
        /*1338*/ 	.short	0x010a
        /*133a*/ 	.byte	0x3f
	.zero		1


	//   ....[81]....
        /*133c*/ 	.word	0x00028be0
        /*1340*/ 	.word	0x0000006b
        /*1344*/ 	.word	0x00028890
        /*1348*/ 	.short	0x010a
        /*134a*/ 	.byte	0x3f
	.zero		1


	//   ....[82]....
        /*134c*/ 	.word	0x00028c30
        /*1350*/ 	.word	0x0000006b
        /*1354*/ 	.word	0x000288b0
        /*1358*/ 	.short	0x010a
        /*135a*/ 	.byte	0x3f
	.zero		1


	//   ....[83]....
        /*135c*/ 	.word	0x00029490
        /*1360*/ 	.word	0x00000002
        /*1364*/ 	.word	0x00028800
        /*1368*/ 	.short	0x010a
        /*136a*/ 	.byte	0x3f
	.zero		1


	//   ....[84]....
        /*136c*/ 	.word	0x00029fe0
        /*1370*/ 	.word	0x00000002
        /*1374*/ 	.word	0x00028800
        /*1378*/ 	.short	0x010a
        /*137a*/ 	.byte	0x3f
	.zero		1


	//   ....[85]....
        /*137c*/ 	.word	0x0002a030
        /*1380*/ 	.word	0x00000059
        /*1384*/ 	.word	0x00028830
        /*1388*/ 	.short	0x010a
        /*138a*/ 	.byte	0x3f
	.zero		1


	//   ....[86]....
        /*138c*/ 	.word	0x0002a080
        /*1390*/ 	.word	0x00000007
        /*1394*/ 	.word	0x00028830
        /*1398*/ 	.short	0x010a
        /*139a*/ 	.byte	0x3f
	.zero		1


	//   ....[87]....
        /*139c*/ 	.word	0x0002a0d0
        /*13a0*/ 	.word	0x00000007
        /*13a4*/ 	.word	0x00028850
        /*13a8*/ 	.short	0x010a
        /*13aa*/ 	.byte	0x3f
	.zero		1


	//   ....[88]....
        /*13ac*/ 	.word	0x0002a120
        /*13b0*/ 	.word	0x00000007
        /*13b4*/ 	.word	0x00028830
        /*13b8*/ 	.short	0x010a
        /*13ba*/ 	.byte	0x3f
	.zero		1


	//   ....[89]....
        /*13bc*/ 	.word	0x0002a170
        /*13c0*/ 	.word	0x00000007
        /*13c4*/ 	.word	0x00028850
        /*13c8*/ 	.short	0x010a
        /*13ca*/ 	.byte	0x3f
	.zero		1


	//   ....[90]....
        /*13cc*/ 	.word	0x0002a1c0
        /*13d0*/ 	.word	0x00000007
        /*13d4*/ 	.word	0x00028830
        /*13d8*/ 	.short	0x010a
        /*13da*/ 	.byte	0x3f
	.zero		1


	//   ....[91]....
        /*13dc*/ 	.word	0x0002a210
        /*13e0*/ 	.word	0x00000007
        /*13e4*/ 	.word	0x00028850
        /*13e8*/ 	.short	0x010a
        /*13ea*/ 	.byte	0x3f
	.zero		1


	//   ....[92]....
        /*13ec*/ 	.word	0x0002a260
        /*13f0*/ 	.word	0x00000008
        /*13f4*/ 	.word	0x00028850
        /*13f8*/ 	.short	0x010a
        /*13fa*/ 	.byte	0x3f
	.zero		1


	//   ....[93]....
        /*13fc*/ 	.word	0x0002ae60
        /*1400*/ 	.word	0x00000012
        /*1404*/ 	.word	0x00028820
        /*1408*/ 	.short	0x010a
        /*140a*/ 	.byte	0x3f
	.zero		1


	//   ....[94]....
        /*140c*/ 	.word	0x0002aeb0
        /*1410*/ 	.word	0x00000006
        /*1414*/ 	.word	0x000288a0
        /*1418*/ 	.short	0x010a
        /*141a*/ 	.byte	0x3f
	.zero		1


	//   ....[95]....
        /*141c*/ 	.word	0x0002af00
        /*1420*/ 	.word	0x00000006
        /*1424*/ 	.word	0x000288c0
        /*1428*/ 	.short	0x010a
        /*142a*/ 	.byte	0x3f
	.zero		1


	//   ....[96]....
        /*142c*/ 	.word	0x0002af50
        /*1430*/ 	.word	0x00000008
        /*1434*/ 	.word	0x000288a0
        /*1438*/ 	.short	0x010a
        /*143a*/ 	.byte	0x3f
	.zero		1


	//   ....[97]....
        /*143c*/ 	.word	0x0002afa0
        /*1440*/ 	.word	0x00000008
        /*1444*/ 	.word	0x000288c0
        /*1448*/ 	.short	0x010a
        /*144a*/ 	.byte	0x3f
	.zero		1


	//   ....[98]....
        /*144c*/ 	.word	0x0002b140
        /*1450*/ 	.word	0x00000000
        /*1454*/ 	.word	0x00028840
        /*1458*/ 	.short	0x010a
        /*145a*/ 	.byte	0x3f
	.zero		1


	//   ....[99]....
        /*145c*/ 	.word	0x0002bc50
        /*1460*/ 	.word	0x00000012
        /*1464*/ 	.word	0x00028820
        /*1468*/ 	.short	0x010a
        /*146a*/ 	.byte	0x3f
	.zero		1


	//   ....[100]....
        /*146c*/ 	.word	0x0002bca0
        /*1470*/ 	.word	0x00000003
        /*1474*/ 	.word	0x00028840
        /*1478*/ 	.short	0x010a
        /*147a*/ 	.byte	0x3f
	.zero		1


	//   ....[101]....
        /*147c*/ 	.word	0x0002bcf0
        /*1480*/ 	.word	0x00000002
        /*1484*/ 	.word	0x00028860
        /*1488*/ 	.short	0x010a
        /*148a*/ 	.byte	0x3f
	.zero		1


	//   ....[102]....
        /*148c*/ 	.word	0x0002bd40
        /*1490*/ 	.word	0x00000003
        /*1494*/ 	.word	0x00028840
        /*1498*/ 	.short	0x010a
        /*149a*/ 	.byte	0x3f
	.zero		1


	//   ....[103]....
        /*149c*/ 	.word	0x0002bd90
        /*14a0*/ 	.word	0x00000002
        /*14a4*/ 	.word	0x00028860
        /*14a8*/ 	.short	0x010a
        /*14aa*/ 	.byte	0x3f
	.zero		1


	//   ....[104]....
        /*14ac*/ 	.word	0x0002bde0
        /*14b0*/ 	.word	0x00000002
        /*14b4*/ 	.word	0x00028840
        /*14b8*/ 	.short	0x010a
        /*14ba*/ 	.byte	0x3f
	.zero		1


	//   ....[105]....
        /*14bc*/ 	.word	0x0002be30
        /*14c0*/ 	.word	0x00000002
        /*14c4*/ 	.word	0x00028860
        /*14c8*/ 	.short	0x010a
        /*14ca*/ 	.byte	0x3f
	.zero		1


	//   ....[106]....
        /*14cc*/ 	.word	0x0002be80
        /*14d0*/ 	.word	0x00000000
        /*14d4*/ 	.word	0x00028860
        /*14d8*/ 	.short	0x010a
        /*14da*/ 	.byte	0x3f
	.zero		1


	//   ....[107]....
        /*14dc*/ 	.word	0x0002ca20
        /*14e0*/ 	.word	0x00000000
        /*14e4*/ 	.word	0x00028820
        /*14e8*/ 	.short	0x010a
        /*14ea*/ 	.byte	0x3f
	.zero		1


	//   ....[108]....
        /*14ec*/ 	.word	0x0002cbc0
        /*14f0*/ 	.word	0x00000006
        /*14f4*/ 	.word	0x00000000
        /*14f8*/ 	.short	0x010a
        /*14fa*/ 	.byte	0x3f
	.zero		1


	//   ....[109]....
        /*14fc*/ 	.word	0x0002cc10
        /*1500*/ 	.word	0x00000007
        /*1504*/ 	.word	0x00000000
        /*1508*/ 	.short	0x010a
        /*150a*/ 	.byte	0x3f
	.zero		1


	//   ....[110]....
        /*150c*/ 	.word	0x0002cc60
        /*1510*/ 	.word	0x00000004
        /*1514*/ 	.word	0x00000000
        /*1518*/ 	.short	0x010a
        /*151a*/ 	.byte	0x3f
	.zero		1


	//----- nvinfo : EIATTR_NUM_MBARRIERS
	.align		4
.L_1019:
        /*151c*/ 	.byte	0x03, 0x38
        /*151e*/ 	.short	0x0016


	//----- nvinfo : EIATTR_EXIT_INSTR_OFFSETS
	.align		4
        /*1520*/ 	.byte	0x04, 0x1c
        /*1522*/ 	.short	(.L_1021 - .L_1020)


	//   ....[0]....
.L_1020:
        /*1524*/ 	.word	0x00028b30


	//----- nvinfo : EIATTR_MAX_THREADS
	.align		4
.L_1021:
        /*1528*/ 	.byte	0x04, 0x05
        /*152a*/ 	.short	(.L_1023 - .L_1022)
.L_1022:
        /*152c*/ 	.word	0x00000180
        /*1530*/ 	.word	0x00000001
        /*1534*/ 	.word	0x00000001


	//----- nvinfo : EIATTR_CRS_STACK_SIZE
	.align		4
.L_1023:
        /*1538*/ 	.byte	0x04, 0x1e
        /*153a*/ 	.short	(.L_1025 - .L_1024)
.L_1024:
        /*153c*/ 	.word	0x00000000


	//----- nvinfo : EIATTR_CBANK_PARAM_SIZE
	.align		4
.L_1025:
        /*1540*/ 	.byte	0x03, 0x19
        /*1542*/ 	.short	0x0af0


	//----- nvinfo : EIATTR_PARAM_CBANK
	.align		4
        /*1544*/ 	.byte	0x04, 0x0a
        /*1546*/ 	.short	(.L_1027 - .L_1026)
	.align		4
.L_1026:
        /*1548*/ 	.word	index@(.nv.constant0._ZN7cutlass13device_kernelIN5flash11enable_sm90INS1_16FlashAttnFwdSm90INS1_25CollectiveMainloopFwdSm90ILi2EN4cute5tupleIJNS5_1CILi1EEES8_S8_EEENS6_IJNS7_ILi128EEESA_SA_EEELi128ENS_6half_tEfNS_4arch4Sm90ELb0ELb1ELb1ELb1ELb0ELb1ELb0ELb1ELb1ELb1ELb1ELb0EEENS1_21CollectiveEpilogueFwdISB_S9_SC_SE_Li256ELb1ELb1ELb1ELb0EEENS1_36VarlenDynamicPersistentTileSchedulerILi128ELi128ELi256ELi128ELb1ELb1ELb1ELb1ELb0ELb1EEEEEEEEEvNT_6ParamsE)
        /*154c*/ 	.short	0x0210
        /*154e*/ 	.short	0x0af0


	//----- nvinfo : EIATTR_SW_WAR
	.align		4
.L_1027:
        /*1550*/ 	.byte	0x04, 0x36
        /*1552*/ 	.short	(.L_1029 - .L_1028)
.L_1028:
        /*1554*/ 	.word	0x00000008
.L_1029:


//--------------------- .nv.info._ZN7cutlass13device_kernelIN5flash11enable_sm90INS1_16FlashAttnFwdSm90INS1_25CollectiveMainloopFwdSm90ILi2EN4cute5tupleIJNS5_1CILi1EEES8_S8_EEENS6_IJNS7_ILi128EEESA_SA_EEELi128ENS_6half_tEfNS_4arch4Sm90ELb1ELb0ELb1ELb0ELb0ELb0ELb0ELb1ELb1ELb1ELb1ELb0EEENS1_21CollectiveEpilogueFwdISB_S9_SC_SE_Li256ELb0ELb1ELb1ELb0EEENS1_19SingleTileSchedulerILb0ELb1ELb1ELi128EEEEEEEEEvNT_6ParamsE --------------------------
	.section	.nv.info._ZN7cutlass13device_kernelIN5flash11enable_sm90INS1_16FlashAttnFwdSm90INS1_25CollectiveMainloopFwdSm90ILi2EN4cute5tupleIJNS5_1CILi1EEES8_S8_EEENS6_IJNS7_ILi128EEESA_SA_EEELi128ENS_6half_tEfNS_4arch4Sm90ELb1ELb0ELb1ELb0ELb0ELb0ELb0ELb1ELb1ELb1ELb1ELb0EEENS1_21CollectiveEpilogueFwdISB_S9_SC_SE_Li256ELb0ELb1ELb1ELb0EEENS1_19SingleTileSchedulerILb0ELb1ELb1ELi128EEEEEEEEEvNT_6ParamsE,"",@"SHT_CUDA_INFO"
	.sectionflags	@""
	.align	4


	//----- nvinfo : EIATTR_CUDA_API_VERSION
	.align		4
        /*0000*/ 	.byte	0x04, 0x37
        /*0002*/ 	.short	(.L_1031 - .L_1030)
.L_1030:
        /*0004*/ 	.word	0x00000082


	//----- nvinfo : EIATTR_KPARAM_INFO
	.align		4
.L_1031:
        /*0008*/ 	.byte	0x04, 0x17
        /*000a*/ 	.short	(.L_1033 - .L_1032)
.L_1032:
        /*000c*/ 	.word	0x00000000
        /*0010*/ 	.short	0x0000
        /*0012*/ 	.short	0x0070
        /*0014*/ 	.byte	0x00, 0xf0, 0x01, 0x28


	//----- nvinfo : EIATTR_SPARSE_MMA_MASK
	.align		4
.L_1033:
        /*0018*/ 	.byte	0x03, 0x50
        /*001a*/ 	.short	0x0000


	//----- nvinfo : EIATTR_MAXREG_COUNT
	.align		4
        /*001c*/ 	.byte	0x03, 0x1b
        /*001e*/ 	.short	0x00a8


	//----- nvinfo : EIATTR_NUM_BARRIERS
	.align		4
        /*0020*/ 	.byte	0x02, 0x4c
        /*0022*/ 	.byte	0x10
	.zero		1


	//----- nvinfo : EIATTR_EXTERNS
	.align		4
        /*0024*/ 	.byte	0x04, 0x0f
        /*0026*/ 	.short	(.L_1035 - .L_1034)


	//   ....[0]....
	.align		4
.L_1034:
        /*0028*/ 	.word	index@(__assertfail)


	//----- nvinfo : EIATTR_ANNOTATIONS
	.align		4
.L_1035:
        /*002c*/ 	.byte	0x04, 0x55
        /*002e*/ 	.short	(.L_1037 - .L_1036)


	//   ....[0]....
.L_1036:
        /* <DEDUP_REMOVED lines=12> */


	//----- nvinfo : EIATTR_MERCURY_ISA_VERSION
	.align		4
.L_1037:
        /*00e0*/ 	.byte	0x03, 0x5f
        /*00e2*/ 	.short	0x0101


	//----- nvinfo : EIATTR_INT_WARP_WIDE_INSTR_OFFSETS
	.align		4
        /*00e4*/ 	.byte	0x04, 0x31
        /*00e6*/ 	.short	(.L_1039 - .L_1038)


	//   ....[0]....
.L_1038:
        /*00e8*/ 	.word	0x00000120


	//   ....[1]....
        /*00ec*/ 	.word	0x000001c0


	//   ....[2]....
        /*00f0*/ 	.word	0x00000230


	//----- nvinfo : EIATTR_COOP_GROUP_MASK_REGIDS
	.align		4
.L_1039:
        /*00f4*/ 	.byte	0x04, 0x29
        /*00f6*/ 	.short	(.L_1041 - .L_1040)


	//   ....[0]....
.L_1040:
        /*00f8*/ 	.word	0xffffffff


	//   ....[1]....
        /*00fc*/ 	.word	0xffffffff


	//   ....[2]....
        /*0100*/ 	.word	0xffffffff


	//   ....[3]....
        /*0104*/ 	.word	0xffffffff


	//   ....[4]....
        /*0108*/ 	.word	0xffffffff


	//   ....[5]....
        /*010c*/ 	.word	0xffffffff


	//   ....[6]....
        /*0110*/ 	.word	0xffffffff


	//   ....[7]....
        /*0114*/ 	.word	0xffffffff


	//   ....[8]....
        /*0118*/ 	.word	0xffffffff


	//   ....[9]....
        /*011c*/ 	.word	0xffffffff


	//   ....[10]....
        /*0120*/ 	.word	0xffffffff


	//   ....[11]....
        /*0124*/ 	.word	0xffffffff


	//   ....[12]....
        /*0128*/ 	.word	0xffffffff


	//   ....[13]....
        /*012c*/ 	.word	0xffffffff


	//   ....[14]....
        /*0130*/ 	.word	0xffffffff


	//   ....[15]....
        /*0134*/ 	.word	0xffffffff


	//   ....[16]....
        /*0138*/ 	.word	0xffffffff


	//   ....[17]....
        /*013c*/ 	.word	0xffffffff


	//   ....[18]....
        /*0140*/ 	.word	0xffffffff


	//   ....[19]....
        /*0144*/ 	.word	0xffffffff


	//   ....[20]....
        /*0148*/ 	.word	0xffffffff


	//   ....[21]....
        /*014c*/ 	.word	0xffffffff


	//   ....[22]....
        /*0150*/ 	.word	0xffffffff


	//   ....[23]....
        /*0154*/ 	.word	0xffffffff


	//   ....[24]....
        /*0158*/ 	.word	0xffffffff


	//   ....[25]....
        /*015c*/ 	.word	0xffffffff


	//   ....[26]....
        /*0160*/ 	.word	0xffffffff


	//   ....[27]....
        /*0164*/ 	.word	0xffffffff


	//   ....[28]....
        /*0168*/ 	.word	0xffffffff


	//   ....[29]....
        /*016c*/ 	.word	0xffffffff


	//   ....[30]....
        /*0170*/ 	.word	0xffffffff


	//   ....[31]....
        /*0174*/ 	.word	0xffffffff


	//   ....[32]....
        /*0178*/ 	.word	0xffffffff


	//   ....[33]....
        /*017c*/ 	.word	0xffffffff


	//   ....[34]....
        /*0180*/ 	.word	0xffffffff


	//   ....[35]....
        /*0184*/ 	.word	0xffffffff


	//   ....[36]....
        /*0188*/ 	.word	0xffffffff


	//   ....[37]....
        /*018c*/ 	.word	0xffffffff


	//   ....[38]....
        /*0190*/ 	.word	0xffffffff


	//   ....[39]....
        /*0194*/ 	.word	0xffffffff


	//   ....[40]....
        /*0198*/ 	.word	0xffffffff


	//   ....[41]....
        /*019c*/ 	.word	0xffffffff


	//   ....[42]....
        /*01a0*/ 	.word	0xffffffff


	//   ....[43]....
        /*01a4*/ 	.word	0xffffffff


	//   ....[44]....
        /*01a8*/ 	.word	0xffffffff


	//   ....[45]....
        /*01ac*/ 	.word	0xffffffff


	//   ....[46]....
        /*01b0*/ 	.word	0xffffffff


	//   ....[47]....
        /*01b4*/ 	.word	0xffffffff


	//   ....[48]....
        /*01b8*/ 	.word	0xffffffff


	//   ....[49]....
        /*01bc*/ 	.word	0xffffffff


	//   ....[50]....
        /*01c0*/ 	.word	0xffffffff


	//   ....[51]....
        /*01c4*/ 	.word	0xffffffff


	//   ....[52]....
        /*01c8*/ 	.word	0xffffffff


	//   ....[53]....
        /*01cc*/ 	.word	0xffffffff


	//   ....[54]....
        /*01d0*/ 	.word	0xffffffff


	//   ....[55]....
        /*01d4*/ 	.word	0x0500000f


	//   ....[56]....
        /*01d8*/ 	.word	0x0500000f


	//   ....[57]....
        /*01dc*/ 	.word	0x0500000f


	//   ....[58]....
        /*01e0*/ 	.word	0x0500000f


	//   ....[59]....
        /*01e4*/ 	.word	0x0500000f


	//   ....[60]....
        /*01e8*/ 	.word	0x0500000f


	//   ....[61]....
        /*01ec*/ 	.word	0x0500000f


	//   ....[62]....
        /*01f0*/ 	.word	0x0500000f


	//   ....[63]....
        /*01f4*/ 	.word	0x0500000f


	//   ....[64]....
        /*01f8*/ 	.word	0x0500000f


	//   ....[65]....
        /*01fc*/ 	.word	0x0500000f


	//   ....[66]....
        /*0200*/ 	.word	0x0500000f


	//   ....[67]....
        /*0204*/ 	.word	0x0500000f


	//   ....[68]....
        /*0208*/ 	.word	0x0500000f


	//   ....[69]....
        /*020c*/ 	.word	0x0500000f


	//   ....[70]....
        /*0210*/ 	.word	0x0500000f


	//   ....[71]....
        /*0214*/ 	.word	0x0500000f


	//   ....[72]....
        /*0218*/ 	.word	0x0500000f


	//----- nvinfo : EIATTR_COOP_GROUP_INSTR_OFFSETS
	.align		4
.L_1041:
        /*021c*/ 	.byte	0x04, 0x28
        /*021e*/ 	.short	(.L_1043 - .L_1042)


	//   ....[0]....
.L_1042:
        /*0220*/ 	.word	0x00000060


	//   ....[1]....
        /*0224*/ 	.word	0x00000130


	//   ....[2]....
        /*0228*/ 	.word	0x000001e0


	//   ....[3]....
        /*022c*/ 	.word	0x000003a0


	//   ....[4]....
        /*0230*/ 	.word	0x00000500


	//   ....[5]....
        /*0234*/ 	.word	0x00000620


	//   ....[6]....
        /*0238*/ 	.word	0x00000780


	//   ....[7]....
        /*023c*/ 	.word	0x00001180


	//   ....[8]....
        /*0240*/ 	.word	0x00001eb0


	//   ....[9]....
        /*0244*/ 	.word	0x00001ef0


	//   ....[10]....
        /*0248*/ 	.word	0x000028e0


	//   ....[11]....
        /*024c*/ 	.word	0x00002930


	//   ....[12]....
        /*0250*/ 	.word	0x000033e0


	//   ....[13]....
        /*0254*/ 	.word	0x00003450


	//   ....[14]....
        /*0258*/ 	.word	0x00004fb0


	//   ....[15]....
        /*025c*/ 	.word	0x00004fd0


	//   ....[16]....
        /*0260*/ 	.word	0x00005800


	//   ....[17]....
        /*0264*/ 	.word	0x000058c0


	//   ....[18]....
        /*0268*/ 	.word	0x000061a0


	//   ....[19]....
        /*026c*/ 	.word	0x00006200


	//   ....[20]....
        /*0270*/ 	.word	0x000084c0


	//   ....[21]....
        /*0274*/ 	.word	0x000084e0


	//   ....[22]....
        /*0278*/ 	.word	0x000087c0


	//   ....[23]....
        /*027c*/ 	.word	0x00008840


	//   ....[24]....
        /*0280*/ 	.word	0x00009b60


	//   ....[25]....
        /*0284*/ 	.word	0x00009b90


	//   ....[26]....
        /*0288*/ 	.word	0x00009c50


	//   ....[27]....
        /*028c*/ 	.word	0x00009c60


	//   ....[28]....
        /*0290*/ 	.word	0x0000ab70


	//   ....[29]....
        /*0294*/ 	.word	0x0000abb0


	//   ....[30]....
        /*0298*/ 	.word	0x0000abf0


	//   ....[31]....
        /*029c*/ 	.word	0x0000ac10


	//   ....[32]....
        /*02a0*/ 	.word	0x0000ac40


	//   ....[33]....
        /*02a4*/ 	.word	0x0000ac50


	//   ....[34]....
        /*02a8*/ 	.word	0x0000b290


	//   ....[35]....
        /*02ac*/ 	.word	0x0000b2a0


	//   ....[36]....
        /*02b0*/ 	.word	0x0000bca0


	//   ....[37]....
        /*02b4*/ 	.word	0x0000c7b0


	//   ....[38]....
        /*02b8*/ 	.word	0x0000d0d0


	//   ....[39]....
        /*02bc*/ 	.word	0x0000d100


	//   ....[40]....
        /*02c0*/ 	.word	0x0000d130


	//   ....[41]....
        /*02c4*/ 	.word	0x0000d1e0


	//   ....[42]....
        /*02c8*/ 	.word	0x0000d200


	//   ....[43]....
        /*02cc*/ 	.word	0x0000d230


	//   ....[44]....
        /*02d0*/ 	.word	0x0000d2b0


	//   ....[45]....
        /*02d4*/ 	.word	0x0000d2d0


	//   ....[46]....
        /*02d8*/ 	.word	0x0000d340


	//   ....[47]....
        /*02dc*/ 	.word	0x0000d370


	//   ....[48]....
        /*02e0*/ 	.word	0x0000d3e0


	//   ....[49]....
        /*02e4*/ 	.word	0x0000d410


	//   ....[50]....
        /*02e8*/ 	.word	0x0000d480


	//   ....[51]....
        /*02ec*/ 	.word	0x0000d4b0


	//   ....[52]....
        /*02f0*/ 	.word	0x0000d530


	//   ....[53]....
        /*02f4*/ 	.word	0x0000d570


	//   ....[54]....
        /*02f8*/ 	.word	0x0000f520


	//   ....[55]....
        /*02fc*/ 	.word	0x0000fa80


	//   ....[56]....
        /*0300*/ 	.word	0x0000fbf0


	//   ....[57]....
        /*0304*/ 	.word	0x0000fc50


	//   ....[58]....
        /*0308*/ 	.word	0x0000fcf0


	//   ....[59]....
        /*030c*/ 	.word	0x0000fde0


	//   ....[60]....
        /*0310*/ 	.word	0x0000fe70


	//   ....[61]....
        /*0314*/ 	.word	0x0000ff50


	//   ....[62]....
        /*0318*/ 	.word	0x0000ffc0


	//   ....[63]....
        /*031c*/ 	.word	0x000100a0


	//   ....[64]....
        /*0320*/ 	.word	0x00010110


	//   ....[65]....
        /*0324*/ 	.word	0x000101e0


	//   ....[66]....
        /*0328*/ 	.word	0x00010260


	//   ....[67]....
        /*032c*/ 	.word	0x00010340


	//   ....[68]....
        /*0330*/ 	.word	0x000103b0


	//   ....[69]....
        /*0334*/ 	.word	0x00010470


	//   ....[70]....
        /*0338*/ 	.word	0x000104f0


	//   ....[71]....
        /*033c*/ 	.word	0x000105a0


	//   ....[72]....
        /*0340*/ 	.word	0x000109a0


	//----- nvinfo : EIATTR_REG_RECONFIG
	.align		4
.L_1043:
        /*0344*/ 	.byte	0x01, 0x54
	.zero		2


	//----- nvinfo : EIATTR_SYSCALL_OFFSETS
	.align		4
        /*0348*/ 	.byte	0x04, 0x46
        /*034a*/ 	.short	(.L_1045 - .L_1044)


	//   ....[0]....
.L_1044:
        /*034c*/ 	.word	0x00001340


	//   ....[1]....
        /*0350*/ 	.word	0x0000c440


	//   ....[2]....
        /*0354*/ 	.word	0x0000c580


	//   ....[3]....
        /*0358*/ 	.word	0x0000c670


	//   ....[4]....
        /*035c*/ 	.word	0x0000cd30


	//----- nvinfo : EIATTR_MBARRIER_INSTR_OFFSETS
	.align		4
.L_1045:
        /*0360*/ 	.byte	0x04, 0x39
        /*0362*/ 	.short	(.L_1047 - .L_1046)


	//   ....[0]....
.L_1046:
        /*0364*/ 	.word	0x00000250
        /*0368*/ 	.word	0x000000ff
        /*036c*/ 	.word	0x00028800
        /*0370*/ 	.short	0x0100
        /*0372*/ 	.byte	0x08
	.zero		1


	//   ....[1]....
        /*0374*/ 	.word	0x00000260
        /*0378*/ 	.word	0x000000ff
        /*037c*/ 	.word	0x00028820
        /*0380*/ 	.short	0x0100
        /*0382*/ 	.byte	0x08
	.zero		1


	//   ....[2]....
        /*0384*/ 	.word	0x00000350
        /*0388*/ 	.word	0x000000ff
        /*038c*/ 	.word	0x00028830
        /*0390*/ 	.short	0x0100
        /*0392*/ 	.byte	0x08
	.zero		1


	//   ....[3]....
        /*0394*/ 	.word	0x00000360
        /*0398*/ 	.word	0x000000ff
        /*039c*/ 	.word	0x00028840
        /*03a0*/ 	.short	0x0100
        /*03a2*/ 	.byte	0x08
	.zero		1


	//   ....[4]....
        /*03a4*/ 	.word	0x00000370
        /*03a8*/ 	.word	0x000000ff
        /*03ac*/ 	.word	0x00028838
        /*03b0*/ 	.short	0x0100
        /*03b2*/ 	.byte	0x08
	.zero		1


	//   ....[5]....
        /*03b4*/ 	.word	0x00000380
        /*03b8*/ 	.word	0x000000ff
        /*03bc*/ 	.word	0x00028848
        /*03c0*/ 	.short	0x0100
        /*03c2*/ 	.byte	0x08
	.zero		1


	//   ....[6]....
        /*03c4*/ 	.word	0x000004b0
        /*03c8*/ 	.word	0x000000ff
        /*03cc*/ 	.word	0x00028850
        /*03d0*/ 	.short	0x0100
        /*03d2*/ 	.byte	0x08
	.zero		1


	//   ....[7]....
        /*03d4*/ 	.word	0x000004c0
        /*03d8*/ 	.word	0x000000ff
        /*03dc*/ 	.word	0x00028860
        /*03e0*/ 	.short	0x0100
        /*03e2*/ 	.byte	0x08
	.zero		1


	//   ....[8]....
        /*03e4*/ 	.word	0x000004d0
        /*03e8*/ 	.word	0x000000ff
        /*03ec*/ 	.word	0x00028858
        /*03f0*/ 	.short	0x0100
        /*03f2*/ 	.byte	0x08
	.zero		1


	//   ....[9]....
        /*03f4*/ 	.word	0x000004e0
        /*03f8*/ 	.word	0x000000ff
        /*03fc*/ 	.word	0x00028868
        /*0400*/ 	.short	0x0100
        /*0402*/ 	.byte	0x08
	.zero		1


	//   ....[10]....
        /*0404*/ 	.word	0x000005d0
        /*0408*/ 	.word	0x000000ff
        /*040c*/ 	.word	0x00028870
        /*0410*/ 	.short	0x0100
        /*0412*/ 	.byte	0x06
	.zero		1


	//   ....[11]....
        /*0414*/ 	.word	0x000005e0
        /*0418*/ 	.word	0x000000ff
        /*041c*/ 	.word	0x00028880
        /*0420*/ 	.short	0x0100
        /*0422*/ 	.byte	0x06
	.zero		1


	//   ....[12]....
        /*0424*/ 	.word	0x000005f0
        /*0428*/ 	.word	0x000000ff
        /*042c*/ 	.word	0x00028878
        /*0430*/ 	.short	0x0100
        /*0432*/ 	.byte	0x06
	.zero		1


	//   ....[13]....
        /*0434*/ 	.word	0x00000600
        /*0438*/ 	.word	0x000000ff
        /*043c*/ 	.word	0x00028888
        /*0440*/ 	.short	0x0100
        /*0442*/ 	.byte	0x06
	.zero		1


	//   ....[14]....
        /*0444*/ 	.word	0x00000730
        /*0448*/ 	.word	0x000000ff
        /*044c*/ 	.word	0x00028890
        /*0450*/ 	.short	0x0100
        /*0452*/ 	.byte	0x08
	.zero		1


	//   ....[15]....
        /*0454*/ 	.word	0x00000740
        /*0458*/ 	.word	0x000000ff
        /*045c*/ 	.word	0x000288a0
        /*0460*/ 	.short	0x0100
        /*0462*/ 	.byte	0x08
	.zero		1


	//   ....[16]....
        /*0464*/ 	.word	0x00000750
        /*0468*/ 	.word	0x000000ff
        /*046c*/ 	.word	0x00028898
        /*0470*/ 	.short	0x0100
        /*0472*/ 	.byte	0x08
	.zero		1


	//   ....[17]....
        /*0474*/ 	.word	0x00000760
        /*0478*/ 	.word	0x000000ff
        /*047c*/ 	.word	0x000288a8
        /*0480*/ 	.short	0x0100
        /*0482*/ 	.byte	0x08
	.zero		1


	//   ....[18]....
        /*0484*/ 	.word	0x00000890
        /*0488*/ 	.word	0x000000ff
        /*048c*/ 	.word	0x000288b0
        /*0490*/ 	.short	0x0100
        /*0492*/ 	.byte	0x08
	.zero		1


	//   ....[19]....
        /*0494*/ 	.word	0x000008a0
        /*0498*/ 	.word	0x000000ff
        /*049c*/ 	.word	0x000288c0
        /*04a0*/ 	.short	0x0100
        /*04a2*/ 	.byte	0x08
	.zero		1


	//   ....[20]....
        /*04a4*/ 	.word	0x000008b0
        /*04a8*/ 	.word	0x000000ff
        /*04ac*/ 	.word	0x000288b8
        /*04b0*/ 	.short	0x0100
        /*04b2*/ 	.byte	0x08
	.zero		1


	//   ....[21]....
        /*04b4*/ 	.word	0x000008c0
        /*04b8*/ 	.word	0x000000ff
        /*04bc*/ 	.word	0x000288c8
        /*04c0*/ 	.short	0x0100
        /*04c2*/ 	.byte	0x08
	.zero		1


	//   ....[22]....
        /*04c4*/ 	.word	0x00001370
        /*04c8*/ 	.word	0x000000ff
        /*04cc*/ 	.word	0x00028800
        /*04d0*/ 	.short	0x010a
        /*04d2*/ 	.byte	0x24
	.zero		1


	//   ....[23]....
        /*04d4*/ 	.word	0x000013d0
        /*04d8*/ 	.word	0x000000ff
        /*04dc*/ 	.word	0x00028830
        /*04e0*/ 	.short	0x010a
        /*04e2*/ 	.byte	0x24
	.zero		1


	//   ....[24]....
        /*04e4*/ 	.word	0x00001460
        /*04e8*/ 	.word	0x000000ff
        /*04ec*/ 	.word	0x00028830
        /*04f0*/ 	.short	0x010a
        /*04f2*/ 	.byte	0x24
	.zero		1


	//   ....[25]....
        /*04f4*/ 	.word	0x00003730
        /*04f8*/ 	.word	0x00000000
        /*04fc*/ 	.word	0x00000000
        /*0500*/ 	.short	0x0101
        /*0502*/ 	.byte	0x3f
	.zero		1


	//   ....[26]....
        /*0504*/ 	.word	0x00004290
        /*0508*/ 	.word	0x000000ff
        /*050c*/ 	.word	0x00028830
        /*0510*/ 	.short	0x010a
        /*0512*/ 	.byte	0x07
	.zero		1


	//   ....[27]....
        /*0514*/ 	.word	0x000042d0
        /*0518*/ 	.word	0x000000ff
        /*051c*/ 	.word	0x00028830
        /*0520*/ 	.short	0x010a
        /*0522*/ 	.byte	0x07
	.zero		1


	//   ....[28]....
        /*0524*/ 	.word	0x00004600
        /*0528*/ 	.word	0x000000ff
        /*052c*/ 	.word	0x00028850
        /*0530*/ 	.short	0x010a
        /*0532*/ 	.byte	0x07
	.zero		1


	//   ....[29]....
        /*0534*/ 	.word	0x00004640
        /*0538*/ 	.word	0x000000ff
        /*053c*/ 	.word	0x00028850
        /*0540*/ 	.short	0x010a
        /*0542*/ 	.byte	0x07
	.zero		1


	//   ....[30]....
        /*0544*/ 	.word	0x00006570
        /*0548*/ 	.word	0x00000029
        /*054c*/ 	.word	0x00000000
        /*0550*/ 	.short	0x0101
        /*0552*/ 	.byte	0x3f
	.zero		1


	//   ....[31]....
        /*0554*/ 	.word	0x00006730
        /*0558*/ 	.word	0x0000002c
        /*055c*/ 	.word	0x00000000
        /*0560*/ 	.short	0x0101
        /*0562*/ 	.byte	0x3f
	.zero		1


	//   ....[32]....
        /*0564*/ 	.word	0x000073d0
        /*0568*/ 	.word	0x000000ff
        /*056c*/ 	.word	0x00028830
        /*0570*/ 	.short	0x010a
        /*0572*/ 	.byte	0x0a
	.zero		1


	//   ....[33]....
        /*0574*/ 	.word	0x00007410
        /*0578*/ 	.word	0x000000ff
        /*057c*/ 	.word	0x00028830
        /*0580*/ 	.short	0x010a
        /*0582*/ 	.byte	0x0a
	.zero		1


	//   ....[34]....
        /*0584*/ 	.word	0x00007730
        /*0588*/ 	.word	0x000000ff
        /*058c*/ 	.word	0x00028850
        /*0590*/ 	.short	0x010a
        /*0592*/ 	.byte	0x0a
	.zero		1


	//   ....[35]....
        /*0594*/ 	.word	0x00007770
        /*0598*/ 	.word	0x000000ff
        /*059c*/ 	.word	0x00028850
        /*05a0*/ 	.short	0x010a
        /*05a2*/ 	.byte	0x0a
	.zero		1


	//   ....[36]....
        /*05a4*/ 	.word	0x00009100
        /*05a8*/ 	.word	0x0000001b
        /*05ac*/ 	.word	0x00000000
        /*05b0*/ 	.short	0x0101
        /*05b2*/ 	.byte	0x3f
	.zero		1


	//   ....[37]....
        /*05b4*/ 	.word	0x000092b0
        /*05b8*/ 	.word	0x0000001d
        /*05bc*/ 	.word	0x00000000
        /*05c0*/ 	.short	0x0101
        /*05c2*/ 	.byte	0x3f
	.zero		1


	//   ....[38]....
        /*05c4*/ 	.word	0x00009ad0
        /*05c8*/ 	.word	0x000000ff
        /*05cc*/ 	.word	0x00028850
        /*05d0*/ 	.short	0x010a
        /*05d2*/ 	.byte	0x05
	.zero		1


	//   ....[39]....
        /*05d4*/ 	.word	0x00009b10
        /*05d8*/ 	.word	0x000000ff
        /*05dc*/ 	.word	0x00028850
        /*05e0*/ 	.short	0x010a
        /*05e2*/ 	.byte	0x05
	.zero		1


	//   ....[40]....
        /*05e4*/ 	.word	0x00009fd0
        /*05e8*/ 	.word	0x00000006
        /*05ec*/ 	.word	0x00000000
        /*05f0*/ 	.short	0x0101
        /*05f2*/ 	.byte	0x3f
	.zero		1


	//   ....[41]....
        /*05f4*/ 	.word	0x0000ac30
        /*05f8*/ 	.word	0x000000ff
        /*05fc*/ 	.word	0x00000000
        /*0600*/ 	.short	0x0101
        /*0602*/ 	.byte	0x04
	.zero		1


	//   ....[42]....
        /*0604*/ 	.word	0x0000c9c0
        /*0608*/ 	.word	0x000000ff
        /*060c*/ 	.word	0x00028840
        /*0610*/ 	.short	0x010a
        /*0612*/ 	.byte	0x26
	.zero		1


	//   ....[43]....
        /*0614*/ 	.word	0x0000d660
        /*0618*/ 	.word	0x000000ff
        /*061c*/ 	.word	0x00028800
        /*0620*/ 	.short	0x0107
        /*0622*/ 	.byte	0x26
	.zero		1


	//   ....[44]....
        /*0624*/ 	.word	0x0000d6d0
        /*0628*/ 	.word	0x000000ff
        /*062c*/ 	.word	0x00028800
        /*0630*/ 	.short	0x0101
        /*0632*/ 	.byte	0x26
	.zero		1


	//   ....[45]....
        /*0634*/ 	.word	0x0000d6f0
        /*0638*/ 	.word	0x000000ff
        /*063c*/ 	.word	0x00028820
        /*0640*/ 	.short	0x010a
        /*0642*/ 	.byte	0x26
	.zero		1


	//   ....[46]....
        /*0644*/ 	.word	0x0000dad0
        /*0648*/ 	.word	0x000000ff
        /*064c*/ 	.word	0x00028848
        /*0650*/ 	.short	0x010a
        /*0652*/ 	.byte	0x26
	.zero		1


	//   ....[47]....
        /*0654*/ 	.word	0x0000dd90
        /*0658*/ 	.word	0x000000ff
        /*065c*/ 	.word	0x00028860
        /*0660*/ 	.short	0x010a
        /*0662*/ 	.byte	0x26
	.zero		1


	//   ....[48]....
        /*0664*/ 	.word	0x0000e290
        /*0668*/ 	.word	0x000000ff
        /*066c*/ 	.word	0x00028840
        /*0670*/ 	.short	0x010a
        /*0672*/ 	.byte	0x26
	.zero		1


	//   ....[49]....
        /*0674*/ 	.word	0x0000e570
        /*0678*/ 	.word	0x000000ff
        /*067c*/ 	.word	0x00028868
        /*0680*/ 	.short	0x010a
        /*0682*/ 	.byte	0x26
	.zero		1


	//   ....[50]....
        /*0684*/ 	.word	0x0000eac0
        /*0688*/ 	.word	0x000000ff
        /*068c*/ 	.word	0x00028848
        /*0690*/ 	.short	0x010a
        /*0692*/ 	.byte	0x26
	.zero		1


	//   ....[51]....
        /*0694*/ 	.word	0x0000ed80
        /*0698*/ 	.word	0x000000ff
        /*069c*/ 	.word	0x00028860
        /*06a0*/ 	.short	0x010a
        /*06a2*/ 	.byte	0x26
	.zero		1


	//   ....[52]....
        /*06a4*/ 	.word	0x0000f120
        /*06a8*/ 	.word	0x00000003
        /*06ac*/ 	.word	0x00028860
        /*06b0*/ 	.short	0x010a
        /*06b2*/ 	.byte	0x3f
	.zero		1


	//   ....[53]....
        /*06b4*/ 	.word	0x0000f4b0
        /*06b8*/ 	.word	0x00000002
        /*06bc*/ 	.word	0x00028820
        /*06c0*/ 	.short	0x010a
        /*06c2*/ 	.byte	0x3f
	.zero		1


	//   ....[54]....
        /*06c4*/ 	.word	0x0000f630
        /*06c8*/ 	.word	0x00000006
        /*06cc*/ 	.word	0x00000000
        /*06d0*/ 	.short	0x010a
        /*06d2*/ 	.byte	0x3f
	.zero		1


	//   ....[55]....
        /*06d4*/ 	.word	0x0000f6a0
        /*06d8*/ 	.word	0x00000003
        /*06dc*/ 	.word	0x00000000
        /*06e0*/ 	.short	0x010a
        /*06e2*/ 	.byte	0x3f
	.zero		1


	//   ....[56]....
        /*06e4*/ 	.word	0x0000f700
        /*06e8*/ 	.word	0x00000000
        /*06ec*/ 	.word	0x00000000
        /*06f0*/ 	.short	0x010a
        /*06f2*/ 	.byte	0x3f
	.zero		1


	//   ....[57]....
        /*06f4*/ 	.word	0x0000f730
        /*06f8*/ 	.word	0x00000003
        /*06fc*/ 	.word	0x00000000
        /*0700*/ 	.short	0x010a
        /*0702*/ 	.byte	0x3f
	.zero		1


	//   ....[58]....
        /*0704*/ 	.word	0x0000f7a0
        /*0708*/ 	.word	0x00000000
        /*070c*/ 	.word	0x00028800
        /*0710*/ 	.short	0x010a
        /*0712*/ 	.byte	0x3f
	.zero		1


	//   ....[59]....
        /*0714*/ 	.word	0x0000f800
        /*0718*/ 	.word	0x00000000
        /*071c*/ 	.word	0x00028830
        /*0720*/ 	.short	0x010a
        /*0722*/ 	.byte	0x3f
	.zero		1


	//   ....[60]....
        /*0724*/ 	.word	0x0000f860
        /*0728*/ 	.word	0x0000000d
        /*072c*/ 	.word	0x00028830
        /*0730*/ 	.short	0x010a
        /*0732*/ 	.byte	0x3f
	.zero		1


	//   ....[61]....
        /*0734*/ 	.word	0x0000f8c0
        /*0738*/ 	.word	0x0000000d
        /*073c*/ 	.word	0x00028850
        /*0740*/ 	.short	0x010a
        /*0742*/ 	.byte	0x3f
	.zero		1


	//   ....[62]....
        /*0744*/ 	.word	0x0000f920
        /*0748*/ 	.word	0x0000000d
        /*074c*/ 	.word	0x00028830
        /*0750*/ 	.short	0x010a
        /*0752*/ 	.byte	0x3f
	.zero		1


	//   ....[63]....
        /*0754*/ 	.word	0x0000f980
        /*0758*/ 	.word	0x0000000a
        /*075c*/ 	.word	0x00028850
        /*0760*/ 	.short	0x010a
        /*0762*/ 	.byte	0x3f
	.zero		1


	//   ....[64]....
        /*0764*/ 	.word	0x0000f9e0
        /*0768*/ 	.word	0x00000003
        /*076c*/ 	.word	0x00028850
        /*0770*/ 	.short	0x010a
        /*0772*/ 	.byte	0x3f
	.zero		1


	//   ....[65]....
        /*0774*/ 	.word	0x0000fb40
        /*0778*/ 	.word	0x00000003
        /*077c*/ 	.word	0x00028840
        /*0780*/ 	.short	0x010a
        /*0782*/ 	.byte	0x3f
	.zero		1


	//   ....[66]....
        /*0784*/ 	.word	0x000105e0
        /*0788*/ 	.word	0x00000003
        /*078c*/ 	.word	0x00028820
        /*0790*/ 	.short	0x010a
        /*0792*/ 	.byte	0x3f
	.zero		1


	//   ....[67]....
        /*0794*/ 	.word	0x00010640
        /*0798*/ 	.word	0x00000003
        /*079c*/ 	.word	0x00028848
        /*07a0*/ 	.short	0x010a
        /*07a2*/ 	.byte	0x3f
	.zero		1


	//   ....[68]....
        /*07a4*/ 	.word	0x000106a0
        /*07a8*/ 	.word	0x00000003
        /*07ac*/ 	.word	0x00028860
        /*07b0*/ 	.short	0x010a
        /*07b2*/ 	.byte	0x3f
	.zero		1


	//   ....[69]....
        /*07b4*/ 	.word	0x00010700
        /*07b8*/ 	.word	0x00000003
        /*07bc*/ 	.word	0x00028840
        /*07c0*/ 	.short	0x010a
        /*07c2*/ 	.byte	0x3f
	.zero		1


	//   ....[70]....
        /*07c4*/ 	.word	0x00010760
        /*07c8*/ 	.word	0x00000003
        /*07cc*/ 	.word	0x00028868
        /*07d0*/ 	.short	0x010a
        /*07d2*/ 	.byte	0x3f
	.zero		1


	//   ....[71]....
        /*07d4*/ 	.word	0x000107c0
        /*07d8*/ 	.word	0x00000003
        /*07dc*/ 	.word	0x00028848
        /*07e0*/ 	.short	0x010a
        /*07e2*/ 	.byte	0x3f
	.zero		1


	//   ....[72]....
        /*07e4*/ 	.word	0x00010820
        /*07e8*/ 	.word	0x00000003
        /*07ec*/ 	.word	0x00028860
        /*07f0*/ 	.short	0x010a
        /*07f2*/ 	.byte	0x3f
	.zero		1


	//   ....[73]....
        /*07f4*/ 	.word	0x00010870
        /*07f8*/ 	.word	0x00000003
        /*07fc*/ 	.word	0x00028860
        /*0800*/ 	.short	0x010a
        /*0802*/ 	.byte	0x3f
	.zero		1


	//   ....[74]....
        /*0804*/ 	.word	0x000108c0
        /*0808*/ 	.word	0x00000002
        /*080c*/ 	.word	0x00028820
        /*0810*/ 	.short	0x010a
        /*0812*/ 	.byte	0x3f
	.zero		1


	//   ....[75]....
        /*0814*/ 	.word	0x00010a60
        /*0818*/ 	.word	0x00000006
        /*081c*/ 	.word	0x00000000
        /*0820*/ 	.short	0x010a
        /*0822*/ 	.byte	0x3f
	.zero		1


	//   ....[76]....
        /*0824*/ 	.word	0x00010ab0
        /*0828*/ 	.word	0x00000003
        /*082c*/ 	.word	0x00000000
        /*0830*/ 	.short	0x010a
        /*0832*/ 	.byte	0x3f
	.zero		1


	//   ....[77]....
        /*0834*/ 	.word	0x00010b00
        /*0838*/ 	.word	0x00000000
        /*083c*/ 	.word	0x00000000
        /*0840*/ 	.short	0x010a
        /*0842*/ 	.byte	0x3f
	.zero		1


	//----- nvinfo : EIATTR_NUM_MBARRIERS
	.align		4
.L_1047:
        /*0844*/ 	.byte	0x03, 0x38
        /*0846*/ 	.short	0x0016


	//----- nvinfo : EIATTR_EXIT_INSTR_OFFSETS
	.align		4
        /*0848*/ 	.byte	0x04, 0x1c
        /*084a*/ 	.short	(.L_1049 - .L_1048)


	//   ....[0]....
.L_1048:
        /*084c*/ 	.word	0x0000f780


	//----- nvinfo : EIATTR_MAX_THREADS
	.align		4
.L_1049:
        /*0850*/ 	.byte	0x04, 0x05
        /*0852*/ 	.short	(.L_1051 - .L_1050)
.L_1050:
        /*0854*/ 	.word	0x00000180
        /*0858*/ 	.word	0x00000001
        /*085c*/ 	.word	0x00000001


	//----- nvinfo : EIATTR_CRS_STACK_SIZE
	.align		4
.L_1051:
        /*0860*/ 	.byte	0x04, 0x1e
        /*0862*/ 	.short	(.L_1053 - .L_1052)
.L_1052:
        /*0864*/ 	.word	0x00000000


	//----- nvinfo : EIATTR_CBANK_PARAM_SIZE
	.align		4
.L_1053:
        /*0868*/ 	.byte	0x03, 0x19
        /*086a*/ 	.short	0x0a70


	//----- nvinfo : EIATTR_PARAM_CBANK
	.align		4
        /*086c*/ 	.byte	0x04, 0x0a
        /*086e*/ 	.short	(.L_1055 - .L_1054)
	.align		4
.L_1054:
        /*0870*/ 	.word	index@(.nv.constant0._ZN7cutlass13device_kernelIN5flash11enable_sm90INS1_16FlashAttnFwdSm90INS1_25CollectiveMainloopFwdSm90ILi2EN4cute5tupleIJNS5_1CILi1EEES8_S8_EEENS6_IJNS7_ILi128EEESA_SA_EEELi128ENS_6half_tEfNS_4arch4Sm90ELb1ELb0ELb1ELb0ELb0ELb0ELb0ELb1ELb1ELb1ELb1ELb0EEENS1_21CollectiveEpilogueFwdISB_S9_SC_SE_Li256ELb0ELb1ELb1ELb0EEENS1_19SingleTileSchedulerILb0ELb1ELb1ELi128EEEEEEEEEvNT_6ParamsE)
        /*0874*/ 	.short	0x0210
        /*0876*/ 	.short	0x0a70


	//----- nvinfo : EIATTR_SW_WAR
	.align		4
.L_1055:
        /*0878*/ 	.byte	0x04, 0x36
        /*087a*/ 	.short	(.L_1057 - .L_1056)
.L_1056:
        /*087c*/ 	.word	0x00000008
.L_1057:


//--------------------- .nv.info._ZN7cutlass13device_kernelIN5flash11enable_sm90INS1_16FlashAttnFwdSm90INS1_25CollectiveMainloopFwdSm90ILi2EN4cute5tupleIJNS5_1CILi1EEES8_S8_EEENS6_IJNS7_ILi128EEESA_SA_EEELi128ENS_6half_tEfNS_4arch4Sm90ELb1ELb0ELb1ELb1ELb0ELb0ELb0ELb1ELb1ELb1ELb1ELb0EEENS1_21CollectiveEpilogueFwdISB_S9_SC_SE_Li256ELb1ELb1ELb1ELb0EEENS1_36VarlenDynamicPersistentTileSchedulerILi128ELi128ELi256ELi128ELb1ELb1ELb1ELb1ELb1ELb1EEEEEEEEEvNT_6ParamsE --------------------------
	.section	.nv.info._ZN7cutlass13device_kernelIN5flash11enable_sm90INS1_16FlashAttnFwdSm90INS1_25CollectiveMainloopFwdSm90ILi2EN4cute5tupleIJNS5_1CILi1EEES8_S8_EEENS6_IJNS7_ILi128EEESA_SA_EEELi128ENS_6half_tEfNS_4arch4Sm90ELb1ELb0ELb1ELb1ELb0ELb0ELb0ELb1ELb1ELb1ELb1ELb0EEENS1_21CollectiveEpilogueFwdISB_S9_SC_SE_Li256ELb1ELb1ELb1ELb0EEENS1_36VarlenDynamicPersistentTileSchedulerILi128ELi128ELi256ELi128ELb1ELb1ELb1ELb1ELb1ELb1EEEEEEEEEvNT_6ParamsE,"",@"SHT_CUDA_INFO"
	.sectionflags	@""
	.align	4


	//----- nvinfo : EIATTR_CUDA_API_VERSION
	.align		4
        /*0000*/ 	.byte	0x04, 0x37
        /*0002*/ 	.short	(.L_1059 - .L_1058)
.L_1058:
        /*0004*/ 	.word	0x00000082


	//----- nvinfo : EIATTR_KPARAM_INFO
	.align		4
.L_1059:
        /*0008*/ 	.byte	0x04, 0x17
        /*000a*/ 	.short	(.L_1061 - .L_1060)
.L_1060:
        /*000c*/ 	.word	0x00000000
        /*0010*/ 	.short	0x0000
        /*0012*/ 	.short	0x0070
        /*0014*/ 	.byte	0x00, 0xf0, 0x01, 0x2a


	//----- nvinfo : EIATTR_SPARSE_MMA_MASK
	.align		4
.L_1061:
        /*0018*/ 	.byte	0x03, 0x50
        /*001a*/ 	.short	0x0000


	//----- nvinfo : EIATTR_MAXREG_COUNT
	.align		4
        /*001c*/ 	.byte	0x03, 0x1b
        /*001e*/ 	.short	0x00a8


	//----- nvinfo : EIATTR_NUM_BARRIERS
	.align		4
        /*0020*/ 	.byte	0x02, 0x4c
        /*0022*/ 	.byte	0x10
	.zero		1


	//----- nvinfo : EIATTR_EXTERNS
	.align		4
        /*0024*/ 	.byte	0x04, 0x0f
        /*0026*/ 	.short	(.L_1063 - .L_1062)


	//   ....[0]....
	.align		4
.L_1062:
        /*0028*/ 	.word	index@(__assertfail)


	//----- nvinfo : EIATTR_ANNOTATIONS
	.align		4
.L_1063:
        /*002c*/ 	.byte	0x04, 0x55
        /*002e*/ 	.short	(.L_1065 - .L_1064)


	//   ....[0]....
.L_1064:
        /* <DEDUP_REMOVED lines=71> */


	//----- nvinfo : EIATTR_MERCURY_ISA_VERSION
	.align		4
.L_1065:
        /*0490*/ 	.byte	0x03, 0x5f
        /*0492*/ 	.short	0x0101


	//----- nvinfo : EIATTR_UNUSED_LOAD_BYTE_OFFSET
	.align		4
        /*0494*/ 	.byte	0x04, 0x44
        /*0496*/ 	.short	(.L_1067 - .L_1066)


	//   ....[0]....
.L_1066:
        /*0498*/ 	.word	0x00000a40
        /*049c*/ 	.word	0x0000fff0


	//   ....[1]....
        /*04a0*/ 	.word	0x0000add0
        /*04a4*/ 	.word	0x0000fff0


	//----- nvinfo : EIATTR_INT_WARP_WIDE_INSTR_OFFSETS
	.align		4
.L_1067:
        /*04a8*/ 	.byte	0x04, 0x31
        /*04aa*/ 	.short	(.L_1069 - .L_1068)


	//   ....[0]....
.L_1068:
        /*04ac*/ 	.word	0x00000130


	//   ....[1]....
        /*04b0*/ 	.word	0x00000170


	//   ....[2]....
        /*04b4*/ 	.word	0x000001e0


	//   ....[3]....
        /*04b8*/ 	.word	0x0000f7a0


	//   ....[4]....
        /*04bc*/ 	.word	0x0000f830


	//   ....[5]....
        /*04c0*/ 	.word	0x00012e90


	//   ....[6]....
        /*04c4*/ 	.word	0x00012f20


	//----- nvinfo : EIATTR_COOP_GROUP_MASK_REGIDS
	.align		4
.L_1069:
        /*04c8*/ 	.byte	0x04, 0x29
        /*04ca*/ 	.short	(.L_1071 - .L_1070)


	//   ....[0]....
.L_1070:
        /*04cc*/ 	.word	0xffffffff


	//   ....[1]....
        /*04d0*/ 	.word	0xffffffff


	//   ....[2]....
        /*04d4*/ 	.word	0xffffffff


	//   ....[3]....
        /*04d8*/ 	.word	0xffffffff


	//   ....[4]....
        /*04dc*/ 	.word	0xffffffff


	//   ....[5]....
        /*04e0*/ 	.word	0xffffffff


	//   ....[6]....
        /*04e4*/ 	.word	0xffffffff


	//   ....[7]....
        /*04e8*/ 	.word	0xffffffff


	//   ....[8]....
        /*04ec*/ 	.word	0xffffffff


	//   ....[9]....
        /*04f0*/ 	.word	0xffffffff


	//   ....[10]....
        /*04f4*/ 	.word	0xffffffff


	//   ....[11]....
        /*04f8*/ 	.word	0xffffffff


	//   ....[12]....
        /*04fc*/ 	.word	0xffffffff


	//   ....[13]....
        /*0500*/ 	.word	0xffffffff


	//   ....[14]....
        /*0504*/ 	.word	0xffffffff


	//   ....[15]....
        /*0508*/ 	.word	0xffffffff


	//   ....[16]....
        /*050c*/ 	.word	0xffffffff


	//   ....[17]....
        /*0510*/ 	.word	0xffffffff


	//   ....[18]....
        /*0514*/ 	.word	0xffffffff


	//   ....[19]....
        /*0518*/ 	.word	0xffffffff


	//   ....[20]....
        /*051c*/ 	.word	0xffffffff


	//   ....[21]....
        /*0520*/ 	.word	0xffffffff


	//   ....[22]....
        /*0524*/ 	.word	0xffffffff


	//   ....[23]....
        /*0528*/ 	.word	0xffffffff


	//   ....[24]....
        /*052c*/ 	.word	0xffffffff


	//   ....[25]....
        /*0530*/ 	.word	0xffffffff


	//   ....[26]....
        /*0534*/ 	.word	0xffffffff


	//   ....[27]....
        /*0538*/ 	.word	0xffffffff


	//   ....[28]....
        /*053c*/ 	.word	0xffffffff


	//   ....[29]....
        /*0540*/ 	.word	0xffffffff


	//   ....[30]....
        /*0544*/ 	.word	0xffffffff


	//   ....[31]....
        /*0548*/ 	.word	0xffffffff


	//   ....[32]....
        /*054c*/ 	.word	0xffffffff


	//   ....[33]....
        /*0550*/ 	.word	0xffffffff


	//   ....[34]....
        /*0554*/ 	.word	0xffffffff


	//   ....[35]....
        /*0558*/ 	.word	0xffffffff


	//   ....[36]....
        /*055c*/ 	.word	0xffffffff


	//   ....[37]....
        /*0560*/ 	.word	0xffffffff


	//   ....[38]....
        /*0564*/ 	.word	0xffffffff


	//   ....[39]....
        /*0568*/ 	.word	0xffffffff


	//   ....[40]....
        /*056c*/ 	.word	0xffffffff


	//   ....[41]....
        /*0570*/ 	.word	0xffffffff


	//   ....[42]....
        /*0574*/ 	.word	0xffffffff


	//   ....[43]....
        /*0578*/ 	.word	0xffffffff


	//   ....[44]....
        /*057c*/ 	.word	0xffffffff


	//   ....[45]....
        /*0580*/ 	.word	0xffffffff


	//   ....[46]....
        /*0584*/ 	.word	0xffffffff


	//   ....[47]....
        /*0588*/ 	.word	0xffffffff


	//   ....[48]....
        /*058c*/ 	.word	0xffffffff


	//   ....[49]....
        /*0590*/ 	.word	0xffffffff


	//   ....[50]....
        /*0594*/ 	.word	0xffffffff


	//   ....[51]....
        /*0598*/ 	.word	0xffffffff


	//   ....[52]....
        /*059c*/ 	.word	0xffffffff


	//   ....[53]....
        /*05a0*/ 	.word	0xffffffff


	//   ....[54]....
        /*05a4*/ 	.word	0xffffffff


	//   ....[55]....
        /*05a8*/ 	.word	0xffffffff


	//   ....[56]....
        /*05ac*/ 	.word	0xffffffff


	//   ....[57]....
        /*05b0*/ 	.word	0xffffffff


	//   ....[58]....
        /*05b4*/ 	.word	0xffffffff


	//   ....[59]....
        /*05b8*/ 	.word	0xffffffff


	//   ....[60]....
        /*05bc*/ 	.word	0xffffffff


	//   ....[61]....
        /*05c0*/ 	.word	0xffffffff


	//   ....[62]....
        /*05c4*/ 	.word	0xffffffff


	//   ....[63]....
        /*05c8*/ 	.word	0xffffffff


	//   ....[64]....
        /*05cc*/ 	.word	0xffffffff


	//   ....[65]....
        /*05d0*/ 	.word	0xffffffff


	//   ....[66]....
        /*05d4*/ 	.word	0xffffffff


	//   ....[67]....
        /*05d8*/ 	.word	0xffffffff


	//   ....[68]....
        /*05dc*/ 	.word	0xffffffff


	//   ....[69]....
        /*05e0*/ 	.word	0xffffffff


	//   ....[70]....
        /*05e4*/ 	.word	0xffffffff


	//   ....[71]....
        /*05e8*/ 	.word	0xffffffff


	//   ....[72]....
        /*05ec*/ 	.word	0xffffffff


	//   ....[73]....
        /*05f0*/ 	.word	0xffffffff


	//   ....[74]....
        /*05f4*/ 	.word	0xffffffff


	//   ....[75]....
        /*05f8*/ 	.word	0xffffffff


	//   ....[76]....
        /*05fc*/ 	.word	0xffffffff


	//   ....[77]....
        /*0600*/ 	.word	0xffffffff


	//   ....[78]....
        /*0604*/ 	.word	0xffffffff


	//   ....[79]....
        /*0608*/ 	.word	0xffffffff


	//   ....[80]....
        /*060c*/ 	.word	0xffffffff


	//   ....[81]....
        /*0610*/ 	.word	0xffffffff


	//   ....[82]....
        /*0614*/ 	.word	0xffffffff


	//   ....[83]....
        /*0618*/ 	.word	0xffffffff


	//   ....[84]....
        /*061c*/ 	.word	0xffffffff


	//   ....[85]....
        /*0620*/ 	.word	0xffffffff


	//   ....[86]....
        /*0624*/ 	.word	0xffffffff


	//   ....[87]....
        /*0628*/ 	.word	0xffffffff


	//   ....[88]....
        /*062c*/ 	.word	0xffffffff


	//   ....[89]....
        /*0630*/ 	.word	0xffffffff


	//   ....[90]....
        /*0634*/ 	.word	0xffffffff


	//   ....[91]....
        /*0638*/ 	.word	0xffffffff


	//   ....[92]....
        /*063c*/ 	.word	0xffffffff


	//   ....[93]....
        /*0640*/ 	.word	0xffffffff


	//   ....[94]....
        /*0644*/ 	.word	0xffffffff


	//   ....[95]....
        /*0648*/ 	.word	0xffffffff


	//   ....[96]....
        /*064c*/ 	.word	0xffffffff


	//   ....[97]....
        /*0650*/ 	.word	0xffffffff


	//   ....[98]....
        /*0654*/ 	.word	0xffffffff


	//   ....[99]....
        /*0658*/ 	.word	0xffffffff


	//   ....[100]....
        /*065c*/ 	.word	0xffffffff


	//   ....[101]....
        /*0660*/ 	.word	0xffffffff


	//   ....[102]....
        /*0664*/ 	.word	0xffffffff


	//   ....[103]....
        /*0668*/ 	.word	0xffffffff


	//   ....[104]....
        /*066c*/ 	.word	0xffffffff


	//   ....[105]....
        /*0670*/ 	.word	0x0500000f


	//   ....[106]....
        /*0674*/ 	.word	0x0500000f


	//   ....[107]....
        /*0678*/ 	.word	0x0500000f


	//   ....[108]....
        /*067c*/ 	.word	0x0500000f


	//   ....[109]....
        /*0680*/ 	.word	0x0500000f


	//   ....[110]....
        /*0684*/ 	.word	0x0500000f


	//   ....[111]....
        /*0688*/ 	.word	0x0500000f


	//   ....[112]....
        /*068c*/ 	.word	0x0500000f


	//   ....[113]....
        /*0690*/ 	.word	0x0500000f


	//   ....[114]....
        /*0694*/ 	.word	0x0500000f


	//   ....[115]....
        /*0698*/ 	.word	0x0500000f


	//   ....[116]....
        /*069c*/ 	.word	0x0500000f


	//   ....[117]....
        /*06a0*/ 	.word	0x0500000f


	//   ....[118]....
        /*06a4*/ 	.word	0x0500000f


	//   ....[119]....
        /*06a8*/ 	.word	0x0500000f


	//   ....[120]....
        /*06ac*/ 	.word	0x0500000f


	//   ....[121]....
        /*06b0*/ 	.word	0x0500000f


	//   ....[122]....
        /*06b4*/ 	.word	0x0500000f


	//   ....[123]....
        /*06b8*/ 	.word	0x0500000f


	//   ....[124]....
        /*06bc*/ 	.word	0x0500000f


	//   ....[125]....
        /*06c0*/ 	.word	0x0500000f


	//   ....[126]....
        /*06c4*/ 	.word	0x0500000f


	//   ....[127]....
        /*06c8*/ 	.word	0x0500000f


	//   ....[128]....
        /*06cc*/ 	.word	0x0500000f


	//   ....[129]....
        /*06d0*/ 	.word	0x0500000f


	//   ....[130]....
        /*06d4*/ 	.word	0x0500000f


	//   ....[131]....
        /*06d8*/ 	.word	0x0500000f


	//   ....[132]....
        /*06dc*/ 	.word	0x0500000f


	//   ....[133]....
        /*06e0*/ 	.word	0x0500000f


	//   ....[134]....
        /*06e4*/ 	.word	0x0500000f


	//   ....[135]....
        /*06e8*/ 	.word	0x0500000f


	//   ....[136]....
        /*06ec*/ 	.word	0x0500000f


	//   ....[137]....
        /*06f0*/ 	.word	0x0500000f


	//   ....[138]....
        /*06f4*/ 	.word	0x0500000f


	//   ....[139]....
        /*06f8*/ 	.word	0x0500000f


	//   ....[140]....
        /*06fc*/ 	.word	0x0500000f


	//----- nvinfo : EIATTR_COOP_GROUP_INSTR_OFFSETS
	.align		4
.L_1071:
        /*0700*/ 	.byte	0x04, 0x28
        /*0702*/ 	.short	(.L_1073 - .L_1072)


	//   ....[0]....
.L_1072:
        /*0704*/ 	.word	0x00000070


	//   ....[1]....
        /*0708*/ 	.word	0x00000140


	//   ....[2]....
        /*070c*/ 	.word	0x00000190


	//   ....[3]....
        /*0710*/ 	.word	0x000003c0


	//   ....[4]....
        /*0714*/ 	.word	0x00000520


	//   ....[5]....
        /*0718*/ 	.word	0x00000640


	//   ....[6]....
        /*071c*/ 	.word	0x000007a0


	//   ....[7]....
        /*0720*/ 	.word	0x00001b50


	//   ....[8]....
        /*0724*/ 	.word	0x00002670


	//   ....[9]....
        /*0728*/ 	.word	0x00002ad0


	//   ....[10]....
        /*072c*/ 	.word	0x000032a0


	//   ....[11]....
        /*0730*/ 	.word	0x00003320


	//   ....[12]....
        /*0734*/ 	.word	0x00003d60


	//   ....[13]....
        /*0738*/ 	.word	0x00003dc0


	//   ....[14]....
        /*073c*/ 	.word	0x00005750


	//   ....[15]....
        /*0740*/ 	.word	0x00005880


	//   ....[16]....
        /*0744*/ 	.word	0x00006090


	//   ....[17]....
        /*0748*/ 	.word	0x000061a0


	//   ....[18]....
        /*074c*/ 	.word	0x00006990


	//   ....[19]....
        /*0750*/ 	.word	0x00006a00


	//   ....[20]....
        /*0754*/ 	.word	0x000089d0


	//   ....[21]....
        /*0758*/ 	.word	0x00008a40


	//   ....[22]....
        /*075c*/ 	.word	0x000091d0


	//   ....[23]....
        /*0760*/ 	.word	0x000092e0


	//   ....[24]....
        /*0764*/ 	.word	0x0000a480


	//   ....[25]....
        /*0768*/ 	.word	0x0000a4c0


	//   ....[26]....
        /*076c*/ 	.word	0x0000a5b0


	//   ....[27]....
        /*0770*/ 	.word	0x0000a5d0


	//   ....[28]....
        /*0774*/ 	.word	0x0000b8e0


	//   ....[29]....
        /*0778*/ 	.word	0x0000b920


	//   ....[30]....
        /*077c*/ 	.word	0x0000b940


	//   ....[31]....
        /*0780*/ 	.word	0x0000b970


	//   ....[32]....
        /*0784*/ 	.word	0x0000c030


	//   ....[33]....
        /*0788*/ 	.word	0x0000c050


	//   ....[34]....
        /*078c*/ 	.word	0x0000c120


	//   ....[35]....
        /*0790*/ 	.word	0x0000c140


	//   ....[36]....
        /*0794*/ 	.word	0x0000c200


	//   ....[37]....
        /*0798*/ 	.word	0x0000c220


	//   ....[38]....
        /*079c*/ 	.word	0x0000c2f0


	//   ....[39]....
        /*07a0*/ 	.word	0x0000c310


	//   ....[40]....
        /*07a4*/ 	.word	0x0000c6e0


	//   ....[41]....
        /*07a8*/ 	.word	0x0000c6f0


	//   ....[42]....
        /*07ac*/ 	.word	0x0000cb30


	//   ....[43]....
        /*07b0*/ 	.word	0x0000cb40


	//   ....[44]....
        /*07b4*/ 	.word	0x0000d830


	//   ....[45]....
        /*07b8*/ 	.word	0x0000d860


	//   ....[46]....
        /*07bc*/ 	.word	0x0000d930


	//   ....[47]....
        /*07c0*/ 	.word	0x0000d950


	//   ....[48]....
        /*07c4*/ 	.word	0x0000da10


	//   ....[49]....
        /*07c8*/ 	.word	0x0000da30


	//   ....[50]....
        /*07cc*/ 	.word	0x0000db00


	//   ....[51]....
        /*07d0*/ 	.word	0x0000db20


	//   ....[52]....
        /*07d4*/ 	.word	0x0000dc60


	//   ....[53]....
        /*07d8*/ 	.word	0x0000de90


	//   ....[54]....
        /*07dc*/ 	.word	0x0000dec0


	//   ....[55]....
        /*07e0*/ 	.word	0x0000def0


	//   ....[56]....
        /*07e4*/ 	.word	0x0000df20


	//   ....[57]....
        /*07e8*/ 	.word	0x0000df50


	//   ....[58]....
        /*07ec*/ 	.word	0x0000df80


	//   ....[59]....
        /*07f0*/ 	.word	0x0000e120


	//   ....[60]....
        /*07f4*/ 	.word	0x0000e150


	//   ....[61]....
        /*07f8*/ 	.word	0x0000e180


	//   ....[62]....
        /*07fc*/ 	.word	0x0000e1b0


	//   ....[63]....
        /*0800*/ 	.word	0x0000e1e0


	//   ....[64]....
        /*0804*/ 	.word	0x0000e210


	//   ....[65]....
        /*0808*/ 	.word	0x0000e2b0


	//   ....[66]....
        /*080c*/ 	.word	0x0000e2e0


	//   ....[67]....
        /*0810*/ 	.word	0x0000e2f0


	//   ....[68]....
        /*0814*/ 	.word	0x0000e320


	//   ....[69]....
        /*0818*/ 	.word	0x0000fd80


	//   ....[70]....
        /*081c*/ 	.word	0x00010900


	//   ....[71]....
        /*0820*/ 	.word	0x00010910


	//   ....[72]....
        /*0824*/ 	.word	0x00010940


	//   ....[73]....
        /*0828*/ 	.word	0x00010950


	//   ....[74]....
        /*082c*/ 	.word	0x00010a60


	//   ....[75]....
        /*0830*/ 	.word	0x00010a70


	//   ....[76]....
        /*0834*/ 	.word	0x00010b00


	//   ....[77]....
        /*0838*/ 	.word	0x00010b10


	//   ....[78]....
        /*083c*/ 	.word	0x00010ba0


	//   ....[79]....
        /*0840*/ 	.word	0x00010bb0


	//   ....[80]....
        /*0844*/ 	.word	0x00010c40


	//   ....[81]....
        /*0848*/ 	.word	0x00010c50


	//   ....[82]....
        /*084c*/ 	.word	0x00010ce0


	//   ....[83]....
        /*0850*/ 	.word	0x00010cf0


	//   ....[84]....
        /*0854*/ 	.word	0x00010d40


	//   ....[85]....
        /*0858*/ 	.word	0x00010d70


	//   ....[86]....
        /*085c*/ 	.word	0x000135c0


	//   ....[87]....
        /*0860*/ 	.word	0x000135f0


	//   ....[88]....
        /*0864*/ 	.word	0x00013640


	//   ....[89]....
        /*0868*/ 	.word	0x00013680


	//   ....[90]....
        /*086c*/ 	.word	0x000136b0


	//   ....[91]....
        /*0870*/ 	.word	0x000136e0


	//   ....[92]....
        /*0874*/ 	.word	0x00013710


	//   ....[93]....
        /*0878*/ 	.word	0x00013740


	//   ....[94]....
        /*087c*/ 	.word	0x00013900


	//   ....[95]....
        /*0880*/ 	.word	0x00013930


	//   ....[96]....
        /*0884*/ 	.word	0x00013960


	//   ....[97]....
        /*0888*/ 	.word	0x00013990


	//   ....[98]....
        /*088c*/ 	.word	0x000139c0


	//   ....[99]....
        /*0890*/ 	.word	0x000139f0


	//   ....[100]....
        /*0894*/ 	.word	0x00013ac0


	//   ....[101]....
        /*0898*/ 	.word	0x00013ae0


	//   ....[102]....
        /*089c*/ 	.word	0x00013af0


	//   ....[103]....
        /*08a0*/ 	.word	0x00013b70


	//   ....[104]....
        /*08a4*/ 	.word	0x000146a0


	//   ....[105]....
        /*08a8*/ 	.word	0x00014c50


	//   ....[106]....
        /*08ac*/ 	.word	0x00014e20


	//   ....[107]....
        /*08b0*/ 	.word	0x00014e70


	//   ....[108]....
        /*08b4*/ 	.word	0x00014ed0


	//   ....[109]....
        /*08b8*/ 	.word	0x00014f70


	//   ....[110]....
        /*08bc*/ 	.word	0x00015030


	//   ....[111]....
        /*08c0*/ 	.word	0x00015140


	//   ....[112]....
        /*08c4*/ 	.word	0x000151a0


	//   ....[113]....
        /*08c8*/ 	.word	0x000152a0


	//   ....[114]....
        /*08cc*/ 	.word	0x00015300


	//   ....[115]....
        /*08d0*/ 	.word	0x00015400


	//   ....[116]....
        /*08d4*/ 	.word	0x00015460


	//   ....[117]....
        /*08d8*/ 	.word	0x00015560


	//   ....[118]....
        /*08dc*/ 	.word	0x000155c0


	//   ....[119]....
        /*08e0*/ 	.word	0x000156a0


	//   ....[120]....
        /*08e4*/ 	.word	0x00015720


	//   ....[121]....
        /*08e8*/ 	.word	0x00015800


	//   ....[122]....
        /*08ec*/ 	.word	0x00015b30


	//   ....[123]....
        /*08f0*/ 	.word	0x00015bd0


	//   ....[124]....
        /*08f4*/ 	.word	0x00015d60


	//   ....[125]....
        /*08f8*/ 	.word	0x00015dd0


	//   ....[126]....
        /*08fc*/ 	.word	0x00015e40


	//   ....[127]....
        /*0900*/ 	.word	0x00015eb0


	//   ....[128]....
        /*0904*/ 	.word	0x00015f20


	//   ....[129]....
        /*0908*/ 	.word	0x00015fa0


	//   ....[130]....
        /*090c*/ 	.word	0x00016040


	//   ....[131]....
        /*0910*/ 	.word	0x000160e0


	//   ....[132]....
        /*0914*/ 	.word	0x00016150


	//   ....[133]....
        /*0918*/ 	.word	0x000161c0


	//   ....[134]....
        /*091c*/ 	.word	0x00016230


	//   ....[135]....
        /*0920*/ 	.word	0x000162b0


	//   ....[136]....
        /*0924*/ 	.word	0x00016330


	//   ....[137]....
        /*0928*/ 	.word	0x000163e0


	//   ....[138]....
        /*092c*/ 	.word	0x00016430


	//   ....[139]....
        /*0930*/ 	.word	0x000164f0


	//   ....[140]....
        /*0934*/ 	.word	0x00016620


	//----- nvinfo : EIATTR_REG_RECONFIG
	.align		4
.L_1073:
        /*0938*/ 	.byte	0x01, 0x54
	.zero		2


	//----- nvinfo : EIATTR_SYSCALL_OFFSETS
	.align		4
        /*093c*/ 	.byte	0x04, 0x46
        /*093e*/ 	.short	(.L_1075 - .L_1074)


	//   ....[0]....
.L_1074:
        /*0940*/ 	.word	0x00001d30


	//   ....[1]....
        /*0944*/ 	.word	0x0000f9a0


	//   ....[2]....
        /*0948*/ 	.word	0x0000faf0


	//   ....[3]....
        /*094c*/ 	.word	0x0000fbf0


	//   ....[4]....
        /*0950*/ 	.word	0x000104c0


	//----- nvinfo : EIATTR_MBARRIER_INSTR_OFFSETS
	.align		4
.L_1075:
        /*0954*/ 	.byte	0x04, 0x39
        /*0956*/ 	.short	(.L_1077 - .L_1076)


	//   ....[0]....
.L_1076:
        /*0958*/ 	.word	0x00000270
        /*095c*/ 	.word	0x000000ff
        /*0960*/ 	.word	0x00028800
        /*0964*/ 	.short	0x0100
        /*0966*/ 	.byte	0x08
	.zero		1


	//   ....[1]....
        /*0968*/ 	.word	0x00000280
        /*096c*/ 	.word	0x000000ff
        /*0970*/ 	.word	0x00028820
        /*0974*/ 	.short	0x0100
        /*0976*/ 	.byte	0x08
	.zero		1


	//   ....[2]....
        /*0978*/ 	.word	0x00000370
        /*097c*/ 	.word	0x000000ff
        /*0980*/ 	.word	0x00028830
        /*0984*/ 	.short	0x0100
        /*0986*/ 	.byte	0x08
	.zero		1


	//   ....[3]....
        /*0988*/ 	.word	0x00000380
        /*098c*/ 	.word	0x000000ff
        /*0990*/ 	.word	0x00028840
        /*0994*/ 	.short	0x0100
        /*0996*/ 	.byte	0x08
	.zero		1


	//   ....[4]....
        /*0998*/ 	.word	0x00000390
        /*099c*/ 	.word	0x000000ff
        /*09a0*/ 	.word	0x00028838
        /*09a4*/ 	.short	0x0100
        /*09a6*/ 	.byte	0x08
	.zero		1


	//   ....[5]....
        /*09a8*/ 	.word	0x000003a0
        /*09ac*/ 	.word	0x000000ff
        /*09b0*/ 	.word	0x00028848
        /*09b4*/ 	.short	0x0100
        /*09b6*/ 	.byte	0x08
	.zero		1


	//   ....[6]....
        /*09b8*/ 	.word	0x000004d0
        /*09bc*/ 	.word	0x000000ff
        /*09c0*/ 	.word	0x00028850
        /*09c4*/ 	.short	0x0100
        /*09c6*/ 	.byte	0x08
	.zero		1


	//   ....[7]....
        /*09c8*/ 	.word	0x000004e0
        /*09cc*/ 	.word	0x000000ff
        /*09d0*/ 	.word	0x00028860
        /*09d4*/ 	.short	0x0100
        /*09d6*/ 	.byte	0x08
	.zero		1


	//   ....[8]....
        /*09d8*/ 	.word	0x000004f0
        /*09dc*/ 	.word	0x000000ff
        /*09e0*/ 	.word	0x00028858
        /*09e4*/ 	.short	0x0100
        /*09e6*/ 	.byte	0x08
	.zero		1


	//   ....[9]....
        /*09e8*/ 	.word	0x00000500
        /*09ec*/ 	.word	0x000000ff
        /*09f0*/ 	.word	0x00028868
        /*09f4*/ 	.short	0x0100
        /*09f6*/ 	.byte	0x08
	.zero		1


	//   ....[10]....
        /*09f8*/ 	.word	0x000005f0
        /*09fc*/ 	.word	0x000000ff
        /*0a00*/ 	.word	0x00028870
        /*0a04*/ 	.short	0x0100
        /*0a06*/ 	.byte	0x06
	.zero		1


	//   ....[11]....
        /*0a08*/ 	.word	0x00000600
        /*0a0c*/ 	.word	0x000000ff
        /*0a10*/ 	.word	0x00028880
        /*0a14*/ 	.short	0x0100
        /*0a16*/ 	.byte	0x06
	.zero		1


	//   ....[12]....
        /*0a18*/ 	.word	0x00000610
        /*0a1c*/ 	.word	0x000000ff
        /*0a20*/ 	.word	0x00028878
        /*0a24*/ 	.short	0x0100
        /*0a26*/ 	.byte	0x06
	.zero		1


	//   ....[13]....
        /*0a28*/ 	.word	0x00000620
        /*0a2c*/ 	.word	0x000000ff
        /*0a30*/ 	.word	0x00028888
        /*0a34*/ 	.short	0x0100
        /*0a36*/ 	.byte	0x06
	.zero		1


	//   ....[14]....
        /*0a38*/ 	.word	0x00000750
        /*0a3c*/ 	.word	0x000000ff
        /*0a40*/ 	.word	0x00028890
        /*0a44*/ 	.short	0x0100
        /*0a46*/ 	.byte	0x08
	.zero		1


	//   ....[15]....
        /*0a48*/ 	.word	0x00000760
        /*0a4c*/ 	.word	0x000000ff
        /*0a50*/ 	.word	0x000288a0
        /*0a54*/ 	.short	0x0100
        /*0a56*/ 	.byte	0x08
	.zero		1


	//   ....[16]....
        /*0a58*/ 	.word	0x00000770
        /*0a5c*/ 	.word	0x000000ff
        /*0a60*/ 	.word	0x00028898
        /*0a64*/ 	.short	0x0100
        /*0a66*/ 	.byte	0x08
	.zero		1


	//   ....[17]....
        /*0a68*/ 	.word	0x00000780
        /*0a6c*/ 	.word	0x000000ff
        /*0a70*/ 	.word	0x000288a8
        /*0a74*/ 	.short	0x0100
        /*0a76*/ 	.byte	0x08
	.zero		1


	//   ....[18]....
        /*0a78*/ 	.word	0x000008b0
        /*0a7c*/ 	.word	0x000000ff
        /*0a80*/ 	.word	0x000288b0
        /*0a84*/ 	.short	0x0100
        /*0a86*/ 	.byte	0x08
	.zero		1


	//   ....[19]....
        /*0a88*/ 	.word	0x000008c0
        /*0a8c*/ 	.word	0x000000ff
        /*0a90*/ 	.word	0x000288c0
        /*0a94*/ 	.short	0x0100
        /*0a96*/ 	.byte	0x08
	.zero		1


	//   ....[20]....
        /*0a98*/ 	.word	0x000008d0
        /*0a9c*/ 	.word	0x000000ff
        /*0aa0*/ 	.word	0x000288b8
        /*0aa4*/ 	.short	0x0100
        /*0aa6*/ 	.byte	0x08
	.zero		1


	//   ....[21]....
        /*0aa8*/ 	.word	0x000008e0
        /*0aac*/ 	.word	0x000000ff
        /*0ab0*/ 	.word	0x000288c8
        /*0ab4*/ 	.short	0x0100
        /*0ab6*/ 	.byte	0x08
	.zero		1


	//   ....[22]....
        /*0ab8*/ 	.word	0x00001db0
        /*0abc*/ 	.word	0x000000ff
        /*0ac0*/ 	.word	0x00028800
        /*0ac4*/ 	.short	0x010a
        /*0ac6*/ 	.byte	0x29
	.zero		1


	//   ....[23]....
        /*0ac8*/ 	.word	0x00001e30
        /*0acc*/ 	.word	0x00000000
        /*0ad0*/ 	.word	0x00028830
        /*0ad4*/ 	.short	0x010a
        /*0ad6*/ 	.byte	0x3f
	.zero		1


	//   ....[24]....
        /*0ad8*/ 	.word	0x00001e90
        /*0adc*/ 	.word	0x00000000
        /*0ae0*/ 	.word	0x00028830
        /*0ae4*/ 	.short	0x010a
        /*0ae6*/ 	.byte	0x3f
	.zero		1


	//   ....[25]....
        /*0ae8*/ 	.word	0x00002c00
        /*0aec*/ 	.word	0x00000000
        /*0af0*/ 	.word	0x00000000
        /*0af4*/ 	.short	0x0101
        /*0af6*/ 	.byte	0x3f
	.zero		1


	//   ....[26]....
        /*0af8*/ 	.word	0x00004ac0
        /*0afc*/ 	.word	0x000000ff
        /*0b00*/ 	.word	0x00028830
        /*0b04*/ 	.short	0x010a
        /*0b06*/ 	.byte	0x06
	.zero		1


	//   ....[27]....
        /*0b08*/ 	.word	0x00004b00
        /*0b0c*/ 	.word	0x000000ff
        /*0b10*/ 	.word	0x00028830
        /*0b14*/ 	.short	0x010a
        /*0b16*/ 	.byte	0x06
	.zero		1


	//   ....[28]....
        /*0b18*/ 	.word	0x00004e40
        /*0b1c*/ 	.word	0x000000ff
        /*0b20*/ 	.word	0x00028850
        /*0b24*/ 	.short	0x010a
        /*0b26*/ 	.byte	0x06
	.zero		1


	//   ....[29]....
        /*0b28*/ 	.word	0x00004e80
        /*0b2c*/ 	.word	0x000000ff
        /*0b30*/ 	.word	0x00028850
        /*0b34*/ 	.short	0x010a
        /*0b36*/ 	.byte	0x06
	.zero		1


	//   ....[30]....
        /*0b38*/ 	.word	0x00006f60
        /*0b3c*/ 	.word	0x0000000a
        /*0b40*/ 	.word	0x00000000
        /*0b44*/ 	.short	0x0101
        /*0b46*/ 	.byte	0x3f
	.zero		1


	//   ....[31]....
        /*0b48*/ 	.word	0x00007100
        /*0b4c*/ 	.word	0x0000000a
        /*0b50*/ 	.word	0x00000000
        /*0b54*/ 	.short	0x0101
        /*0b56*/ 	.byte	0x3f
	.zero		1


	//   ....[32]....
        /*0b58*/ 	.word	0x00007c70
        /*0b5c*/ 	.word	0x000000ff
        /*0b60*/ 	.word	0x00028830
        /*0b64*/ 	.short	0x010a
        /*0b66*/ 	.byte	0x06
	.zero		1


	//   ....[33]....
        /*0b68*/ 	.word	0x00007cb0
        /*0b6c*/ 	.word	0x000000ff
        /*0b70*/ 	.word	0x00028830
        /*0b74*/ 	.short	0x010a
        /*0b76*/ 	.byte	0x06
	.zero		1


	//   ....[34]....
        /*0b78*/ 	.word	0x00007ff0
        /*0b7c*/ 	.word	0x000000ff
        /*0b80*/ 	.word	0x00028850
        /*0b84*/ 	.short	0x010a
        /*0b86*/ 	.byte	0x06
	.zero		1


	//   ....[35]....
        /*0b88*/ 	.word	0x00008030
        /*0b8c*/ 	.word	0x000000ff
        /*0b90*/ 	.word	0x00028850
        /*0b94*/ 	.short	0x010a
        /*0b96*/ 	.byte	0x06
	.zero		1


	//   ....[36]....
        /*0b98*/ 	.word	0x00009aa0
        /*0b9c*/ 	.word	0x0000000b
        /*0ba0*/ 	.word	0x00000000
        /*0ba4*/ 	.short	0x0101
        /*0ba6*/ 	.byte	0x3f
	.zero		1


	//   ....[37]....
        /*0ba8*/ 	.word	0x00009c50
        /*0bac*/ 	.word	0x0000000b
        /*0bb0*/ 	.word	0x00000000
        /*0bb4*/ 	.short	0x0101
        /*0bb6*/ 	.byte	0x3f
	.zero		1


	//   ....[38]....
        /*0bb8*/ 	.word	0x0000a3f0
        /*0bbc*/ 	.word	0x000000ff
        /*0bc0*/ 	.word	0x00028850
        /*0bc4*/ 	.short	0x010a
        /*0bc6*/ 	.byte	0x05
	.zero		1


	//   ....[39]....
        /*0bc8*/ 	.word	0x0000a430
        /*0bcc*/ 	.word	0x000000ff
        /*0bd0*/ 	.word	0x00028850
        /*0bd4*/ 	.short	0x010a
        /*0bd6*/ 	.byte	0x05
	.zero		1


	//   ....[40]....
        /*0bd8*/ 	.word	0x0000a970
        /*0bdc*/ 	.word	0x00000006
        /*0be0*/ 	.word	0x00000000
        /*0be4*/ 	.short	0x0101
        /*0be6*/ 	.byte	0x3f
	.zero		1


	//   ....[41]....
        /*0be8*/ 	.word	0x0000c020
        /*0bec*/ 	.word	0x00000014
        /*0bf0*/ 	.word	0x00000000
        /*0bf4*/ 	.short	0x0101
        /*0bf6*/ 	.byte	0x3f
	.zero		1


	//   ....[42]....
        /*0bf8*/ 	.word	0x0000c4d0
        /*0bfc*/ 	.word	0x00000014
        /*0c00*/ 	.word	0x00000000
        /*0c04*/ 	.short	0x0101
        /*0c06*/ 	.byte	0x3f
	.zero		1


	//   ....[43]....
        /*0c08*/ 	.word	0x0000ffd0
        /*0c0c*/ 	.word	0x00000000
        /*0c10*/ 	.word	0x00028840
        /*0c14*/ 	.short	0x010a
        /*0c16*/ 	.byte	0x3f
	.zero		1


	//   ....[44]....
        /*0c18*/ 	.word	0x00010e40
        /*0c1c*/ 	.word	0x00000012
        /*0c20*/ 	.word	0x00028800
        /*0c24*/ 	.short	0x0107
        /*0c26*/ 	.byte	0x3f
	.zero		1


	//   ....[45]....
        /*0c28*/ 	.word	0x00010f50
        /*0c2c*/ 	.word	0x00000012
        /*0c30*/ 	.word	0x00028800
        /*0c34*/ 	.short	0x0101
        /*0c36*/ 	.byte	0x3f
	.zero		1


	//   ....[46]....
        /*0c38*/ 	.word	0x00010f70
        /*0c3c*/ 	.word	0x00000012
        /*0c40*/ 	.word	0x00028820
        /*0c44*/ 	.short	0x010a
        /*0c46*/ 	.byte	0x3f
	.zero		1


	//   ....[47]....
        /*0c48*/ 	.word	0x00011330
        /*0c4c*/ 	.word	0x00000003
        /*0c50*/ 	.word	0x00028840
        /*0c54*/ 	.short	0x010a
        /*0c56*/ 	.byte	0x3f
	.zero		1


	//   ....[48]....
        /*0c58*/ 	.word	0x000116d0
        /*0c5c*/ 	.word	0x00000003
        /*0c60*/ 	.word	0x00000060
        /*0c64*/ 	.short	0x010a
        /*0c66*/ 	.byte	0x3f
	.zero		1


	//   ....[49]....
        /*0c68*/ 	.word	0x00011d60
        /*0c6c*/ 	.word	0x00000003
        /*0c70*/ 	.word	0x00028840
        /*0c74*/ 	.short	0x010a
        /*0c76*/ 	.byte	0x3f
	.zero		1


	//   ....[50]....
        /*0c78*/ 	.word	0x00012100
        /*0c7c*/ 	.word	0x00000002
        /*0c80*/ 	.word	0x00000060
        /*0c84*/ 	.short	0x010a
        /*0c86*/ 	.byte	0x3f
	.zero		1


	//   ....[51]....
        /*0c88*/ 	.word	0x000126d0
        /*0c8c*/ 	.word	0x00000002
        /*0c90*/ 	.word	0x00028840
        /*0c94*/ 	.short	0x010a
        /*0c96*/ 	.byte	0x3f
	.zero		1


	//   ....[52]....
        /*0c98*/ 	.word	0x00012a70
        /*0c9c*/ 	.word	0x00000002
        /*0ca0*/ 	.word	0x00000060
        /*0ca4*/ 	.short	0x010a
        /*0ca6*/ 	.byte	0x3f
	.zero		1


	//   ....[53]....
        /*0ca8*/ 	.word	0x00012ff0
        /*0cac*/ 	.word	0x00000000
        /*0cb0*/ 	.word	0x00028860
        /*0cb4*/ 	.short	0x010a
        /*0cb6*/ 	.byte	0x3f
	.zero		1


	//   ....[54]....
        /*0cb8*/ 	.word	0x00014620
        /*0cbc*/ 	.word	0x00000000
        /*0cc0*/ 	.word	0x00028820
        /*0cc4*/ 	.short	0x010a
        /*0cc6*/ 	.byte	0x3f
	.zero		1


	//   ....[55]....
        /*0cc8*/ 	.word	0x00014810
        /*0ccc*/ 	.word	0x00000006
        /*0cd0*/ 	.word	0x00000000
        /*0cd4*/ 	.short	0x010a
        /*0cd6*/ 	.byte	0x3f
	.zero		1


	//   ....[56]....
        /*0cd8*/ 	.word	0x00014840
        /*0cdc*/ 	.word	0x00000007
        /*0ce0*/ 	.word	0x00000000
        /*0ce4*/ 	.short	0x010a
        /*0ce6*/ 	.byte	0x3f
	.zero		1


	//   ....[57]....
        /*0ce8*/ 	.word	0x000148a0
        /*0cec*/ 	.word	0x00000004
        /*0cf0*/ 	.word	0x00000000
        /*0cf4*/ 	.short	0x010a
        /*0cf6*/ 	.byte	0x3f
	.zero		1


	//   ....[58]....
        /*0cf8*/ 	.word	0x000148d0
        /*0cfc*/ 	.word	0x00000003
        /*0d00*/ 	.word	0x00000000
        /*0d04*/ 	.short	0x010a
        /*0d06*/ 	.byte	0x3f
	.zero		1


	//   ....[59]....
        /*0d08*/ 	.word	0x00014940
        /*0d0c*/ 	.word	0x00000003
        /*0d10*/ 	.word	0x00028800
        /*0d14*/ 	.short	0x010a
        /*0d16*/ 	.byte	0x3f
	.zero		1


	//   ....[60]....
        /*0d18*/ 	.word	0x00014990
        /*0d1c*/ 	.word	0x00000000
        /*0d20*/ 	.word	0x00028830
        /*0d24*/ 	.short	0x010a
        /*0d26*/ 	.byte	0x3f
	.zero		1


	//   ....[61]....
        /*0d28*/ 	.word	0x000149f0
        /*0d2c*/ 	.word	0x00000007
        /*0d30*/ 	.word	0x00028830
        /*0d34*/ 	.short	0x010a
        /*0d36*/ 	.byte	0x3f
	.zero		1


	//   ....[62]....
        /*0d38*/ 	.word	0x00014a50
        /*0d3c*/ 	.word	0x00000007
        /*0d40*/ 	.word	0x00028850
        /*0d44*/ 	.short	0x010a
        /*0d46*/ 	.byte	0x3f
	.zero		1


	//   ....[63]....
        /*0d48*/ 	.word	0x00014ab0
        /*0d4c*/ 	.word	0x00000007
        /*0d50*/ 	.word	0x00028830
        /*0d54*/ 	.short	0x010a
        /*0d56*/ 	.byte	0x3f
	.zero		1


	//   ....[64]....
        /*0d58*/ 	.word	0x00014b10
        /*0d5c*/ 	.word	0x00000007
        /*0d60*/ 	.word	0x00028850
        /*0d64*/ 	.short	0x010a
        /*0d66*/ 	.byte	0x3f
	.zero		1


	//   ....[65]....
        /*0d68*/ 	.word	0x00014b70
        /*0d6c*/ 	.word	0x00000005
        /*0d70*/ 	.word	0x00028850
        /*0d74*/ 	.short	0x010a
        /*0d76*/ 	.byte	0x3f
	.zero		1


	//   ....[66]....
        /*0d78*/ 	.word	0x00014d10
        /*0d7c*/ 	.word	0x00000000
        /*0d80*/ 	.word	0x00028840
        /*0d84*/ 	.short	0x010a
        /*0d86*/ 	.byte	0x3f
	.zero		1


	//   ....[67]....
        /*0d88*/ 	.word	0x00015840
        /*0d8c*/ 	.word	0x00000012
        /*0d90*/ 	.word	0x00028820
        /*0d94*/ 	.short	0x010a
        /*0d96*/ 	.byte	0x3f
	.zero		1


	//   ....[68]....
        /*0d98*/ 	.word	0x00015890
        /*0d9c*/ 	.word	0x00000003
        /*0da0*/ 	.word	0x00028840
        /*0da4*/ 	.short	0x010a
        /*0da6*/ 	.byte	0x3f
	.zero		1


	//   ....[69]....
        /*0da8*/ 	.word	0x000158e0
        /*0dac*/ 	.word	0x00000003
        /*0db0*/ 	.word	0x00000060
        /*0db4*/ 	.short	0x010a
        /*0db6*/ 	.byte	0x3f
	.zero		1


	//   ....[70]....
        /*0db8*/ 	.word	0x00015930
        /*0dbc*/ 	.word	0x00000003
        /*0dc0*/ 	.word	0x00028840
        /*0dc4*/ 	.short	0x010a
        /*0dc6*/ 	.byte	0x3f
	.zero		1


	//   ....[71]....
        /*0dc8*/ 	.word	0x00015980
        /*0dcc*/ 	.word	0x00000002
        /*0dd0*/ 	.word	0x00000060
        /*0dd4*/ 	.short	0x010a
        /*0dd6*/ 	.byte	0x3f
	.zero		1


	//   ....[72]....
        /*0dd8*/ 	.word	0x000159d0
        /*0ddc*/ 	.word	0x00000002
        /*0de0*/ 	.word	0x00028840
        /*0de4*/ 	.short	0x010a
        /*0de6*/ 	.byte	0x3f
	.zero		1


	//   ....[73]....
        /*0de8*/ 	.word	0x00015a20
        /*0dec*/ 	.word	0x00000002
        /*0df0*/ 	.word	0x00000060
        /*0df4*/ 	.short	0x010a
        /*0df6*/ 	.byte	0x3f
	.zero		1


	//   ....[74]....
        /*0df8*/ 	.word	0x00015a70
        /*0dfc*/ 	.word	0x00000000
        /*0e00*/ 	.word	0x00028860
        /*0e04*/ 	.short	0x010a
        /*0e06*/ 	.byte	0x3f
	.zero		1


	//   ....[75]....
        /*0e08*/ 	.word	0x00016540
        /*0e0c*/ 	.word	0x00000000
        /*0e10*/ 	.word	0x00028820
        /*0e14*/ 	.short	0x010a
        /*0e16*/ 	.byte	0x3f
	.zero		1


	//   ....[76]....
        /*0e18*/ 	.word	0x000166e0
        /*0e1c*/ 	.word	0x00000006
        /*0e20*/ 	.word	0x00000000
        /*0e24*/ 	.short	0x010a
        /*0e26*/ 	.byte	0x3f
	.zero		1


	//   ....[77]....
        /*0e28*/ 	.word	0x00016730
        /*0e2c*/ 	.word	0x00000007
        /*0e30*/ 	.word	0x00000000
        /*0e34*/ 	.short	0x010a
        /*0e36*/ 	.byte	0x3f
	.zero		1


	//   ....[78]....
        /*0e38*/ 	.word	0x00016780
        /*0e3c*/ 	.word	0x00000004
        /*0e40*/ 	.word	0x00000000
        /*0e44*/ 	.short	0x010a
        /*0e46*/ 	.byte	0x3f
	.zero		1


	//----- nvinfo : EIATTR_NUM_MBARRIERS
	.align		4
.L_1077:
        /*0e48*/ 	.byte	0x03, 0x38
        /*0e4a*/ 	.short	0x0016


	//----- nvinfo : EIATTR_EXIT_INSTR_OFFSETS
	.align		4
        /*0e4c*/ 	.byte	0x04, 0x1c
        /*0e4e*/ 	.short	(.L_1079 - .L_1078)


	//   ....[0]....
.L_1078:
        /*0e50*/ 	.word	0x00000a80


	//   ....[1]....
        /*0e54*/ 	.word	0x0000dc10


	//   ....[2]....
        /*0e58*/ 	.word	0x00014920


	//----- nvinfo : EIATTR_MAX_THREADS
	.align		4
.L_1079:
        /*0e5c*/ 	.byte	0x04, 0x05
        /*0e5e*/ 	.short	(.L_1081 - .L_1080)
.L_1080:
        /*0e60*/ 	.word	0x00000180
        /*0e64*/ 	.word	0x00000001
        /*0e68*/ 	.word	0x00000001


	//----- nvinfo : EIATTR_CRS_STACK_SIZE
	.align		4
.L_1081:
        /*0e6c*/ 	.byte	0x04, 0x1e
        /*0e6e*/ 	.short	(.L_1083 - .L_1082)
.L_1082:
        /*0e70*/ 	.word	0x00000000


	//----- nvinfo : EIATTR_CBANK_PARAM_SIZE
	.align		4
.L_1083:
        /*0e74*/ 	.byte	0x03, 0x19
        /*0e76*/ 	.short	0x0af0


	//----- nvinfo : EIATTR_PARAM_CBANK
	.align		4
        /*0e78*/ 	.byte	0x04, 0x0a
        /*0e7a*/ 	.short	(.L_1085 - .L_1084)
	.align		4
.L_1084:
        /*0e7c*/ 	.word	index@(.nv.constant0._ZN7cutlass13device_kernelIN5flash11enable_sm90INS1_16FlashAttnFwdSm90INS1_25CollectiveMainloopFwdSm90ILi2EN4cute5tupleIJNS5_1CILi1EEES8_S8_EEENS6_IJNS7_ILi128EEESA_SA_EEELi128ENS_6half_tEfNS_4arch4Sm90ELb1ELb0ELb1ELb1ELb0ELb0ELb0ELb1ELb1ELb1ELb1ELb0EEENS1_21CollectiveEpilogueFwdISB_S9_SC_SE_Li256ELb1ELb1ELb1ELb0EEENS1_36VarlenDynamicPersistentTileSchedulerILi128ELi128ELi256ELi128ELb1ELb1ELb1ELb1ELb1ELb1EEEEEEEEEvNT_6ParamsE)
        /*0e80*/ 	.short	0x0210
        /*0e82*/ 	.short	0x0af0


	//----- nvinfo : EIATTR_SW_WAR
	.align		4
.L_1085:
        /*0e84*/ 	.byte	0x04, 0x36
        /*0e86*/ 	.short	(.L_1087 - .L_1086)
.L_1086:
        /*0e88*/ 	.word	0x00000008
.L_1087:


//--------------------- .nv.info._ZN7cutlass13device_kernelIN5flash11enable_sm90INS1_16FlashAttnFwdSm90INS1_25CollectiveMainloopFwdSm90ILi2EN4cute5tupleIJNS5_1CILi1EEES8_S8_EEENS6_IJNS7_ILi128EEESA_SA_EEELi128ENS_6half_tEfNS_4arch4Sm90ELb1ELb0ELb1ELb1ELb0ELb1ELb0ELb1ELb1ELb1ELb1ELb0EEENS1_21CollectiveEpilogueFwdISB_S9_SC_SE_Li256ELb1ELb1ELb1ELb0EEENS1_36VarlenDynamicPersistentTileSchedulerILi128ELi128ELi256ELi128ELb1ELb1ELb1ELb1ELb1ELb1EEEEEEEEEvNT_6ParamsE --------------------------
	.section	.nv.info._ZN7cutlass13device_kernelIN5flash11enable_sm90INS1_16FlashAttnFwdSm90INS1_25CollectiveMainloopFwdSm90ILi2EN4cute5tupleIJNS5_1CILi1EEES8_S8_EEENS6_IJNS7_ILi128EEESA_SA_EEELi128ENS_6half_tEfNS_4arch4Sm90ELb1ELb0ELb1ELb1ELb0ELb1ELb0ELb1ELb1ELb1ELb1ELb0EEENS1_21CollectiveEpilogueFwdISB_S9_SC_SE_Li256ELb1ELb1ELb1ELb0EEENS1_36VarlenDynamicPersistentTileSchedulerILi128ELi128ELi256ELi128ELb1ELb1ELb1ELb1ELb1ELb1EEEEEEEEEvNT_6ParamsE,"",@"SHT_CUDA_INFO"
	.sectionflags	@""
	.align	4


	//----- nvinfo : EIATTR_CUDA_API_VERSION
	.align		4
        /*0000*/ 	.byte	0x04, 0x37
        /*0002*/ 	.short	(.L_1089 - .L_1088)
.L_1088:
        /*0004*/ 	.word	0x00000082


	//----- nvinfo : EIATTR_KPARAM_INFO
	.align		4
.L_1089:
        /*0008*/ 	.byte	0x04, 0x17
        /*000a*/ 	.short	(.L_1091 - .L_1090)
.L_1090:
        /*000c*/ 	.word	0x00000000
        /*0010*/ 	.short	0x0000
        /*0012*/ 	.short	0x0070
        /*0014*/ 	.byte	0x00, 0xf0, 0x01, 0x2a


	//----- nvinfo : EIATTR_SPARSE_MMA_MASK
	.align		4
.L_1091:
        /*0018*/ 	.byte	0x03, 0x50
        /*001a*/ 	.short	0x0000


	//----- nvinfo : EIATTR_MAXREG_COUNT
	.align		4
        /*001c*/ 	.byte	0x03, 0x1b
        /*001e*/ 	.short	0x00a8


	//----- nvinfo : EIATTR_NUM_BARRIERS
	.align		4
        /*0020*/ 	.byte	0x02, 0x4c
        /*0022*/ 	.byte	0x10
	.zero		1


	//----- nvinfo : EIATTR_EXTERNS
	.align		4
        /*0024*/ 	.byte	0x04, 0x0f
        /*0026*/ 	.short	(.L_1093 - .L_1092)


	//   ....[0]....
	.align		4
.L_1092:
        /*0028*/ 	.word	index@(__assertfail)


	//----- nvinfo : EIATTR_ANNOTATIONS
	.align		4
.L_1093:
        /*002c*/ 	.byte	0x04, 0x55
        /*002e*/ 	.short	(.L_1095 - .L_1094)


	//   ....[0]....
.L_1094:
        /* <DEDUP_REMOVED lines=104> */


	//----- nvinfo : EIATTR_MERCURY_ISA_VERSION
	.align		4
.L_1095:
        /*06a0*/ 	.byte	0x03, 0x5f
        /*06a2*/ 	.short	0x0101


	//----- nvinfo : EIATTR_UNUSED_LOAD_BYTE_OFFSET
	.align		4
        /*06a4*/ 	.byte	0x04, 0x44
        /*06a6*/ 	.short	(.L_1097 - .L_1096)


	//   ....[0]....
.L_1096:
        /*06a8*/ 	.word	0x00000ad0
        /*06ac*/ 	.word	0x0000fff0


	//   ....[1]....
        /*06b0*/ 	.word	0x00017800
        /*06b4*/ 	.word	0x0000fff0


	//----- nvinfo : EIATTR_INT_WARP_WIDE_INSTR_OFFSETS
	.align		4
.L_1097:
        /*06b8*/ 	.byte	0x04, 0x31
        /*06ba*/ 	.short	(.L_1099 - .L_1098)


	//   ....[0]....
.L_1098:
        /*06bc*/ 	.word	0x00000190


	//   ....[1]....
        /*06c0*/ 	.word	0x000001d0


	//   ....[2]....
        /*06c4*/ 	.word	0x00000240


	//   ....[3]....
        /*06c8*/ 	.word	0x0001da00


	//   ....[4]....
        /*06cc*/ 	.word	0x0001da90


	//   ....[5]....
        /*06d0*/ 	.word	0x00021150


	//   ....[6]....
        /*06d4*/ 	.word	0x000211b0


	//----- nvinfo : EIATTR_COOP_GROUP_MASK_REGIDS
	.align		4
.L_1099:
        /*06d8*/ 	.byte	0x04, 0x29
        /*06da*/ 	.short	(.L_1101 - .L_1100)


	//   ....[0]....
.L_1100:
        /*06dc*/ 	.word	0xffffffff


	//   ....[1]....
        /*06e0*/ 	.word	0xffffffff


	//   ....[2]....
        /*06e4*/ 	.word	0xffffffff


	//   ....[3]....
        /*06e8*/ 	.word	0xffffffff


	//   ....[4]....
        /*06ec*/ 	.word	0xffffffff


	//   ....[5]....
        /*06f0*/ 	.word	0xffffffff


	//   ....[6]....
        /*06f4*/ 	.word	0xffffffff


	//   ....[7]....
        /*06f8*/ 	.word	0xffffffff


	//   ....[8]....
        /*06fc*/ 	.word	0xffffffff


	//   ....[9]....
        /*0700*/ 	.word	0xffffffff


	//   ....[10]....
        /*0704*/ 	.word	0xffffffff


	//   ....[11]....
        /*0708*/ 	.word	0xffffffff


	//   ....[12]....
        /*070c*/ 	.word	0xffffffff


	//   ....[13]....
        /*0710*/ 	.word	0xffffffff


	//   ....[14]....
        /*0714*/ 	.word	0xffffffff


	//   ....[15]....
        /*0718*/ 	.word	0xffffffff


	//   ....[16]....
        /*071c*/ 	.word	0xffffffff


	//   ....[17]....
        /*0720*/ 	.word	0xffffffff


	//   ....[18]....
        /*0724*/ 	.word	0xffffffff


	//   ....[19]....
        /*0728*/ 	.word	0xffffffff


	//   ....[20]....
        /*072c*/ 	.word	0xffffffff


	//   ....[21]....
        /*0730*/ 	.word	0xffffffff


	//   ....[22]....
        /*0734*/ 	.word	0xffffffff


	//   ....[23]....
        /*0738*/ 	.word	0xffffffff


	//   ....[24]....
        /*073c*/ 	.word	0xffffffff


	//   ....[25]....
        /*0740*/ 	.word	0xffffffff


	//   ....[26]....
        /*0744*/ 	.word	0xffffffff


	//   ....[27]....
        /*0748*/ 	.word	0xffffffff


	//   ....[28]....
        /*074c*/ 	.word	0xffffffff


	//   ....[29]....
        /*0750*/ 	.word	0xffffffff


	//   ....[30]....
        /*0754*/ 	.word	0xffffffff


	//   ....[31]....
        /*0758*/ 	.word	0xffffffff


	//   ....[32]....
        /*075c*/ 	.word	0xffffffff


	//   ....[33]....
        /*0760*/ 	.word	0xffffffff


	//   ....[34]....
        /*0764*/ 	.word	0xffffffff


	//   ....[35]....
        /*0768*/ 	.word	0xffffffff


	//   ....[36]....
        /*076c*/ 	.word	0xffffffff


	//   ....[37]....
        /*0770*/ 	.word	0xffffffff


	//   ....[38]....
        /*0774*/ 	.word	0xffffffff


	//   ....[39]....
        /*0778*/ 	.word	0xffffffff


	//   ....[40]....
        /*077c*/ 	.word	0xffffffff


	//   ....[41]....
        /*0780*/ 	.word	0xffffffff


	//   ....[42]....
        /*0784*/ 	.word	0xffffffff


	//   ....[43]....
        /*0788*/ 	.word	0xffffffff


	//   ....[44]....
        /*078c*/ 	.word	0xffffffff


	//   ....[45]....
        /*0790*/ 	.word	0xffffffff


	//   ....[46]....
        /*0794*/ 	.word	0xffffffff


	//   ....[47]....
        /*0798*/ 	.word	0xffffffff


	//   ....[48]....
        /*079c*/ 	.word	0xffffffff


	//   ....[49]....
        /*07a0*/ 	.word	0xffffffff


	//   ....[50]....
        /*07a4*/ 	.word	0xffffffff


	//   ....[51]....
        /*07a8*/ 	.word	0xffffffff


	//   ....[52]....
        /*07ac*/ 	.word	0xffffffff


	//   ....[53]....
        /*07b0*/ 	.word	0xffffffff


	//   ....[54]....
        /*07b4*/ 	.word	0xffffffff


	//   ....[55]....
        /*07b8*/ 	.word	0xffffffff


	//   ....[56]....
        /*07bc*/ 	.word	0xffffffff


	//   ....[57]....
        /*07c0*/ 	.word	0xffffffff


	//   ....[58]....
        /*07c4*/ 	.word	0xffffffff


	//   ....[59]....
        /*07c8*/ 	.word	0xffffffff


	//   ....[60]....
        /*07cc*/ 	.word	0xffffffff


	//   ....[61]....
        /*07d0*/ 	.word	0xffffffff


	//   ....[62]....
        /*07d4*/ 	.word	0xffffffff


	//   ....[63]....
        /*07d8*/ 	.word	0xffffffff


	//   ....[64]....
        /*07dc*/ 	.word	0xffffffff


	//   ....[65]....
        /*07e0*/ 	.word	0xffffffff


	//   ....[66]....
        /*07e4*/ 	.word	0xffffffff


	//   ....[67]....
        /*07e8*/ 	.word	0xffffffff


	//   ....[68]....
        /*07ec*/ 	.word	0xffffffff


	//   ....[69]....
        /*07f0*/ 	.word	0xffffffff


	//   ....[70]....
        /*07f4*/ 	.word	0xffffffff


	//   ....[71]....
        /*07f8*/ 	.word	0xffffffff


	//   ....[72]....
        /*07fc*/ 	.word	0xffffffff


	//   ....[73]....
        /*0800*/ 	.word	0xffffffff


	//   ....[74]....
        /*0804*/ 	.word	0xffffffff


	//   ....[75]....
        /*0808*/ 	.word	0xffffffff


	//   ....[76]....
        /*080c*/ 	.word	0xffffffff


	//   ....[77]....
        /*0810*/ 	.word	0xffffffff


	//   ....[78]....
        /*0814*/ 	.word	0xffffffff


	//   ....[79]....
        /*0818*/ 	.word	0xffffffff


	//   ....[80]....
        /*081c*/ 	.word	0xffffffff


	//   ....[81]....
        /*0820*/ 	.word	0xffffffff


	//   ....[82]....
        /*0824*/ 	.word	0xffffffff


	//   ....[83]....
        /*0828*/ 	.word	0xffffffff


	//   ....[84]....
        /*082c*/ 	.word	0xffffffff


	//   ....[85]....
        /*0830*/ 	.word	0xffffffff


	//   ....[86]....
        /*0834*/ 	.word	0xffffffff


	//   ....[87]....
        /*0838*/ 	.word	0xffffffff


	//   ....[88]....
        /*083c*/ 	.word	0xffffffff


	//   ....[89]....
        /*0840*/ 	.word	0xffffffff


	//   ....[90]....
        /*0844*/ 	.word	0xffffffff


	//   ....[91]....
        /*0848*/ 	.word	0xffffffff


	//   ....[92]....
        /*084c*/ 	.word	0xffffffff


	//   ....[93]....
        /*0850*/ 	.word	0xffffffff


	//   ....[94]....
        /*0854*/ 	.word	0xffffffff


	//   ....[95]....
        /*0858*/ 	.word	0xffffffff


	//   ....[96]....
        /*085c*/ 	.word	0xffffffff


	//   ....[97]....
        /*0860*/ 	.word	0xffffffff


	//   ....[98]....
        /*0864*/ 	.word	0xffffffff


	//   ....[99]....
        /*0868*/ 	.word	0xffffffff


	//   ....[100]....
        /*086c*/ 	.word	0xffffffff


	//   ....[101]....
        /*0870*/ 	.word	0xffffffff


	//   ....[102]....
        /*0874*/ 	.word	0xffffffff


	//   ....[103]....
        /*0878*/ 	.word	0xffffffff


	//   ....[104]....
        /*087c*/ 	.word	0xffffffff


	//   ....[105]....
        /*0880*/ 	.word	0xffffffff


	//   ....[106]....
        /*0884*/ 	.word	0xffffffff


	//   ....[107]....
        /*0888*/ 	.word	0xffffffff


	//   ....[108]....
        /*088c*/ 	.word	0xffffffff


	//   ....[109]....
        /*0890*/ 	.word	0xffffffff


	//   ....[110]....
        /*0894*/ 	.word	0xffffffff


	//   ....[111]....
        /*0898*/ 	.word	0xffffffff


	//   ....[112]....
        /*089c*/ 	.word	0xffffffff


	//   ....[113]....
        /*08a0*/ 	.word	0xffffffff


	//   ....[114]....
        /*08a4*/ 	.word	0xffffffff


	//   ....[115]....
        /*08a8*/ 	.word	0xffffffff


	//   ....[116]....
        /*08ac*/ 	.word	0xffffffff


	//   ....[117]....
        /*08b0*/ 	.word	0xffffffff


	//   ....[118]....
        /*08b4*/ 	.word	0xffffffff


	//   ....[119]....
        /*08b8*/ 	.word	0xffffffff


	//   ....[120]....
        /*08bc*/ 	.word	0xffffffff


	//   ....[121]....
        /*08c0*/ 	.word	0xffffffff


	//   ....[122]....
        /*08c4*/ 	.word	0xffffffff


	//   ....[123]....
        /*08c8*/ 	.word	0xffffffff


	//   ....[124]....
        /*08cc*/ 	.word	0xffffffff


	//   ....[125]....
        /*08d0*/ 	.word	0xffffffff


	//   ....[126]....
        /*08d4*/ 	.word	0xffffffff


	//   ....[127]....
        /*08d8*/ 	.word	0xffffffff


	//   ....[128]....
        /*08dc*/ 	.word	0xffffffff


	//   ....[129]....
        /*08e0*/ 	.word	0xffffffff


	//   ....[130]....
        /*08e4*/ 	.word	0xffffffff


	//   ....[131]....
        /*08e8*/ 	.word	0xffffffff


	//   ....[132]....
        /*08ec*/ 	.word	0xffffffff


	//   ....[133]....
        /*08f0*/ 	.word	0xffffffff


	//   ....[134]....
        /*08f4*/ 	.word	0xffffffff


	//   ....[135]....
        /*08f8*/ 	.word	0xffffffff


	//   ....[136]....
        /*08fc*/ 	.word	0xffffffff


	//   ....[137]....
        /*0900*/ 	.word	0xffffffff


	//   ....[138]....
        /*0904*/ 	.word	0x0500000f


	//   ....[139]....
        /*0908*/ 	.word	0x0500000f


	//   ....[140]....
        /*090c*/ 	.word	0x0500000f


	//   ....[141]....
        /*0910*/ 	.word	0x0500000f


	//   ....[142]....
        /*0914*/ 	.word	0x0500000f


	//   ....[143]....
        /*0918*/ 	.word	0x0500000f


	//   ....[144]....
        /*091c*/ 	.word	0x0500000f


	//   ....[145]....
        /*0920*/ 	.word	0x0500000f


	//   ....[146]....
        /*0924*/ 	.word	0x0500000f


	//   ....[147]....
        /*0928*/ 	.word	0x0500000f


	//   ....[148]....
        /*092c*/ 	.word	0x0500000f


	//   ....[149]....
        /*0930*/ 	.word	0x0500000f


	//   ....[150]....
        /*0934*/ 	.word	0x0500000f


	//   ....[151]....
        /*0938*/ 	.word	0x0500000f


	//   ....[152]....
        /*093c*/ 	.word	0x0500000f


	//   ....[153]....
        /*0940*/ 	.word	0x0500000f


	//   ....[154]....
        /*0944*/ 	.word	0x0500000f


	//   ....[155]....
        /*0948*/ 	.word	0x0500000f


	//   ....[156]....
        /*094c*/ 	.word	0x0500000f


	//   ....[157]....
        /*0950*/ 	.word	0x0500000f


	//   ....[158]....
        /*0954*/ 	.word	0x0500000f


	//   ....[159]....
        /*0958*/ 	.word	0x0500000f


	//   ....[160]....
        /*095c*/ 	.word	0x0500000f


	//   ....[161]....
        /*0960*/ 	.word	0x0500000f


	//   ....[162]....
        /*0964*/ 	.word	0x0500000f


	//   ....[163]....
        /*0968*/ 	.word	0x0500000f


	//   ....[164]....
        /*096c*/ 	.word	0x0500000f


	//   ....[165]....
        /*0970*/ 	.word	0x0500000f


	//   ....[166]....
        /*0974*/ 	.word	0x0500000f


	//   ....[167]....
        /*0978*/ 	.word	0x0500000f


	//   ....[168]....
        /*097c*/ 	.word	0x0500000f


	//   ....[169]....
        /*0980*/ 	.word	0x0500000f


	//   ....[170]....
        /*0984*/ 	.word	0x0500000f


	//   ....[171]....
        /*0988*/ 	.word	0x0500000f


	//   ....[172]....
        /*098c*/ 	.word	0x0500000f


	//   ....[173]....
        /*0990*/ 	.word	0x0500000f


	//   ....[174]....
        /*0994*/ 	.word	0x0500000f


	//   ....[175]....
        /*0998*/ 	.word	0x0500000f


	//   ....[176]....
        /*099c*/ 	.word	0x0500000f


	//   ....[177]....
        /*09a0*/ 	.word	0x0500000f


	//   ....[178]....
        /*09a4*/ 	.word	0x0500000f


	//   ....[179]....
        /*09a8*/ 	.word	0x0500000f


	//   ....[180]....
        /*09ac*/ 	.word	0x0500000f


	//   ....[181]....
        /*09b0*/ 	.word	0x0500000f


	//   ....[182]....
        /*09b4*/ 	.word	0x0500000f


	//   ....[183]....
        /*09b8*/ 	.word	0x0500000f


	//   ....[184]....
        /*09bc*/ 	.word	0x0500000f


	//   ....[185]....
        /*09c0*/ 	.word	0x0500000f


	//   ....[186]....
        /*09c4*/ 	.word	0x0500000f


	//   ....[187]....
        /*09c8*/ 	.word	0x0500000f


	//   ....[188]....
        /*09cc*/ 	.word	0x0500000f


	//   ....[189]....
        /*09d0*/ 	.word	0x0500000f


	//   ....[190]....
        /*09d4*/ 	.word	0x0500000f


	//   ....[191]....
        /*09d8*/ 	.word	0x0500000f


	//   ....[192]....
        /*09dc*/ 	.word	0x0500000f


	//   ....[193]....
        /*09e0*/ 	.word	0x0500000f


	//   ....[194]....
        /*09e4*/ 	.word	0x0500000f


	//   ....[195]....
        /*09e8*/ 	.word	0x0500000f


	//   ....[196]....
        /*09ec*/ 	.word	0x0500000f


	//   ....[197]....
        /*09f0*/ 	.word	0x0500000f


	//   ....[198]....
        /*09f4*/ 	.word	0x0500000f


	//   ....[199]....
        /*09f8*/ 	.word	0x0500000f


	//   ....[200]....
        /*09fc*/ 	.word	0x0500000f


	//   ....[201]....
        /*0a00*/ 	.word	0x0500000f


	//   ....[202]....
        /*0a04*/ 	.word	0x0500000f


	//   ....[203]....
        /*0a08*/ 	.word	0x0500000f


	//   ....[204]....
        /*0a0c*/ 	.word	0x0500000f


	//   ....[205]....
        /*0a10*/ 	.word	0x0500000f


	//   ....[206]....
        /*0a14*/ 	.word	0x0500000f


	//   ....[207]....
        /*0a18*/ 	.word	0x0500000f


	//   ....[208]....
        /*0a1c*/ 	.word	0x0500000f


	//   ....[209]....
        /*0a20*/ 	.word	0x0500000f


	//   ....[210]....
        /*0a24*/ 	.word	0x0500000f


	//   ....[211]....
        /*0a28*/ 	.word	0x0500000f


	//   ....[212]....
        /*0a2c*/ 	.word	0x0500000f


	//   ....[213]....
        /*0a30*/ 	.word	0x0500000f


	//   ....[214]....
        /*0a34*/ 	.word	0x0500000f


	//   ....[215]....
        /*0a38*/ 	.word	0x0500000f


	//   ....[216]....
        /*0a3c*/ 	.word	0x0500000f


	//   ....[217]....
        /*0a40*/ 	.word	0x0500000f


	//   ....[218]....
        /*0a44*/ 	.word	0x0500000f


	//   ....[219]....
        /*0a48*/ 	.word	0x0500000f


	//   ....[220]....
        /*0a4c*/ 	.word	0x0500000f


	//   ....[221]....
        /*0a50*/ 	.word	0x0500000f


	//   ....[222]....
        /*0a54*/ 	.word	0x0500000f


	//   ....[223]....
        /*0a58*/ 	.word	0x0500000f


	//   ....[224]....
        /*0a5c*/ 	.word	0x0500000f


	//   ....[225]....
        /*0a60*/ 	.word	0x0500000f


	//   ....[226]....
        /*0a64*/ 	.word	0x0500000f


	//   ....[227]....
        /*0a68*/ 	.word	0x0500000f


	//----- nvinfo : EIATTR_COOP_GROUP_INSTR_OFFSETS
	.align		4
.L_1101:
        /*0a6c*/ 	.byte	0x04, 0x28
        /*0a6e*/ 	.short	(.L_1103 - .L_1102)


	//   ....[0]....
.L_1102:
        /*0a70*/ 	.word	0x00000070


	//   ....[1]....
        /*0a74*/ 	.word	0x000001a0


	//   ....[2]....
        /*0a78*/ 	.word	0x000001f0


	//   ....[3]....
        /*0a7c*/ 	.word	0x00000420


	//   ....[4]....
        /*0a80*/ 	.word	0x00000580


	//   ....[5]....
        /*0a84*/ 	.word	0x000006a0


	//   ....[6]....
        /*0a88*/ 	.word	0x00000800


	//   ....[7]....
        /*0a8c*/ 	.word	0x000091c0


	//   ....[8]....
        /*0a90*/ 	.word	0x00009890


	//   ....[9]....
        /*0a94*/ 	.word	0x000098a0


	//   ....[10]....
        /*0a98*/ 	.word	0x000098b0


	//   ....[11]....
        /*0a9c*/ 	.word	0x000098c0


	//   ....[12]....
        /*0aa0*/ 	.word	0x00009c00


	//   ....[13]....
        /*0aa4*/ 	.word	0x00009c10


	//   ....[14]....
        /*0aa8*/ 	.word	0x00009c20


	//   ....[15]....
        /*0aac*/ 	.word	0x00009c30


	//   ....[16]....
        /*0ab0*/ 	.word	0x00009f10


	//   ....[17]....
        /*0ab4*/ 	.word	0x00009f20


	//   ....[18]....
        /*0ab8*/ 	.word	0x00009f30


	//   ....[19]....
        /*0abc*/ 	.word	0x00009f40


	//   ....[20]....
        /*0ac0*/ 	.word	0x0000a240


	//   ....[21]....
        /*0ac4*/ 	.word	0x0000a250


	//   ....[22]....
        /*0ac8*/ 	.word	0x0000a260


	//   ....[23]....
        /*0acc*/ 	.word	0x0000a270


	//   ....[24]....
        /*0ad0*/ 	.word	0x0000bf30


	//   ....[25]....
        /*0ad4*/ 	.word	0x0000bf50


	//   ....[26]....
        /*0ad8*/ 	.word	0x0000bf60


	//   ....[27]....
        /*0adc*/ 	.word	0x0000bf70


	//   ....[28]....
        /*0ae0*/ 	.word	0x0000c080


	//   ....[29]....
        /*0ae4*/ 	.word	0x0000c0d0


	//   ....[30]....
        /*0ae8*/ 	.word	0x0000c110


	//   ....[31]....
        /*0aec*/ 	.word	0x0000c150


	//   ....[32]....
        /*0af0*/ 	.word	0x0000c460


	//   ....[33]....
        /*0af4*/ 	.word	0x0000c480


	//   ....[34]....
        /*0af8*/ 	.word	0x0000c4a0


	//   ....[35]....
        /*0afc*/ 	.word	0x0000c4b0


	//   ....[36]....
        /*0b00*/ 	.word	0x0000c570


	//   ....[37]....
        /*0b04*/ 	.word	0x0000c590


	//   ....[38]....
        /*0b08*/ 	.word	0x0000c5a0


	//   ....[39]....
        /*0b0c*/ 	.word	0x0000c650


	//   ....[40]....
        /*0b10*/ 	.word	0x0000e980


	//   ....[41]....
        /*0b14*/ 	.word	0x0000e990


	//   ....[42]....
        /*0b18*/ 	.word	0x0000f7e0


	//   ....[43]....
        /*0b1c*/ 	.word	0x0000f840


	//   ....[44]....
        /*0b20*/ 	.word	0x000102c0


	//   ....[45]....
        /*0b24*/ 	.word	0x00010310


	//   ....[46]....
        /*0b28*/ 	.word	0x00011f40


	//   ....[47]....
        /*0b2c*/ 	.word	0x000126b0


	//   ....[48]....
        /*0b30*/ 	.word	0x00012770


	//   ....[49]....
        /*0b34*/ 	.word	0x000127a0


	//   ....[50]....
        /*0b38*/ 	.word	0x000131a0


	//   ....[51]....
        /*0b3c*/ 	.word	0x00013220


	//   ....[52]....
        /*0b40*/ 	.word	0x000155a0


	//   ....[53]....
        /*0b44*/ 	.word	0x000155e0


	//   ....[54]....
        /*0b48*/ 	.word	0x00015c20


	//   ....[55]....
        /*0b4c*/ 	.word	0x00015c80


	//   ....[56]....
        /*0b50*/ 	.word	0x00016e60


	//   ....[57]....
        /*0b54*/ 	.word	0x000171f0


	//   ....[58]....
        /*0b58*/ 	.word	0x00017220


	//   ....[59]....
        /*0b5c*/ 	.word	0x00017230


	//   ....[60]....
        /*0b60*/ 	.word	0x00018290


	//   ....[61]....
        /*0b64*/ 	.word	0x000182b0


	//   ....[62]....
        /*0b68*/ 	.word	0x000182d0


	//   ....[63]....
        /*0b6c*/ 	.word	0x000182e0


	//   ....[64]....
        /*0b70*/ 	.word	0x000189a0


	//   ....[65]....
        /*0b74*/ 	.word	0x000189b0


	//   ....[66]....
        /*0b78*/ 	.word	0x00018ab0


	//   ....[67]....
        /*0b7c*/ 	.word	0x00018ac0


	//   ....[68]....
        /*0b80*/ 	.word	0x00018bd0


	//   ....[69]....
        /*0b84*/ 	.word	0x00018be0


	//   ....[70]....
        /*0b88*/ 	.word	0x00018cf0


	//   ....[71]....
        /*0b8c*/ 	.word	0x00018d00


	//   ....[72]....
        /*0b90*/ 	.word	0x000190b0


	//   ....[73]....
        /*0b94*/ 	.word	0x000190c0


	//   ....[74]....
        /*0b98*/ 	.word	0x00019620


	//   ....[75]....
        /*0b9c*/ 	.word	0x00019630


	//   ....[76]....
        /*0ba0*/ 	.word	0x0001a330


	//   ....[77]....
        /*0ba4*/ 	.word	0x0001a340


	//   ....[78]....
        /*0ba8*/ 	.word	0x0001a450


	//   ....[79]....
        /*0bac*/ 	.word	0x0001a460


	//   ....[80]....
        /*0bb0*/ 	.word	0x0001a570


	//   ....[81]....
        /*0bb4*/ 	.word	0x0001a580


	//   ....[82]....
        /*0bb8*/ 	.word	0x0001a690


	//   ....[83]....
        /*0bbc*/ 	.word	0x0001a6a0


	//   ....[84]....
        /*0bc0*/ 	.word	0x0001a810


	//   ....[85]....
        /*0bc4*/ 	.word	0x0001aa40


	//   ....[86]....
        /*0bc8*/ 	.word	0x0001aa70


	//   ....[87]....
        /*0bcc*/ 	.word	0x0001aaa0


	//   ....[88]....
        /*0bd0*/ 	.word	0x0001aad0


	//   ....[89]....
        /*0bd4*/ 	.word	0x0001ab00


	//   ....[90]....
        /*0bd8*/ 	.word	0x0001ab30


	//   ....[91]....
        /*0bdc*/ 	.word	0x0001acd0


	//   ....[92]....
        /*0be0*/ 	.word	0x0001ad00


	//   ....[93]....
        /*0be4*/ 	.word	0x0001ad30


	//   ....[94]....
        /*0be8*/ 	.word	0x0001ad60


	//   ....[95]....
        /*0bec*/ 	.word	0x0001ad90


	//   ....[96]....
        /*0bf0*/ 	.word	0x0001adc0


	//   ....[97]....
        /*0bf4*/ 	.word	0x0001ae60


	//   ....[98]....
        /*0bf8*/ 	.word	0x0001ae90


	//   ....[99]....
        /*0bfc*/ 	.word	0x0001aea0


	//   ....[100]....
        /*0c00*/ 	.word	0x0001aed0


	//   ....[101]....
        /*0c04*/ 	.word	0x0001c570


	//   ....[102]....
        /*0c08*/ 	.word	0x0001dfe0


	//   ....[103]....
        /*0c0c*/ 	.word	0x0001eb70


	//   ....[104]....
        /*0c10*/ 	.word	0x0001eb80


	//   ....[105]....
        /*0c14*/ 	.word	0x0001ec30


	//   ....[106]....
        /*0c18*/ 	.word	0x0001ec40


	//   ....[107]....
        /*0c1c*/ 	.word	0x0001ecd0


	//   ....[108]....
        /*0c20*/ 	.word	0x0001ece0


	//   ....[109]....
        /*0c24*/ 	.word	0x0001ed70


	//   ....[110]....
        /*0c28*/ 	.word	0x0001ed80


	//   ....[111]....
        /*0c2c*/ 	.word	0x0001ee10


	//   ....[112]....
        /*0c30*/ 	.word	0x0001ee20


	//   ....[113]....
        /*0c34*/ 	.word	0x0001eeb0


	//   ....[114]....
        /*0c38*/ 	.word	0x0001eec0


	//   ....[115]....
        /*0c3c*/ 	.word	0x0001ef50


	//   ....[116]....
        /*0c40*/ 	.word	0x0001ef60


	//   ....[117]....
        /*0c44*/ 	.word	0x0001efb0


	//   ....[118]....
        /*0c48*/ 	.word	0x0001efe0


	//   ....[119]....
        /*0c4c*/ 	.word	0x000218e0


	//   ....[120]....
        /*0c50*/ 	.word	0x00021950


	//   ....[121]....
        /*0c54*/ 	.word	0x00021980


	//   ....[122]....
        /*0c58*/ 	.word	0x00021990


	//   ....[123]....
        /*0c5c*/ 	.word	0x000219c0


	//   ....[124]....
        /*0c60*/ 	.word	0x000219f0


	//   ....[125]....
        /*0c64*/ 	.word	0x00021a20


	//   ....[126]....
        /*0c68*/ 	.word	0x00021a50


	//   ....[127]....
        /*0c6c*/ 	.word	0x00021c20


	//   ....[128]....
        /*0c70*/ 	.word	0x00021c50


	//   ....[129]....
        /*0c74*/ 	.word	0x00021c80


	//   ....[130]....
        /*0c78*/ 	.word	0x00021cb0


	//   ....[131]....
        /*0c7c*/ 	.word	0x00021ce0


	//   ....[132]....
        /*0c80*/ 	.word	0x00021d10


	//   ....[133]....
        /*0c84*/ 	.word	0x00021de0


	//   ....[134]....
        /*0c88*/ 	.word	0x00021e00


	//   ....[135]....
        /*0c8c*/ 	.word	0x00021e10


	//   ....[136]....
        /*0c90*/ 	.word	0x00021e90


	//   ....[137]....
        /*0c94*/ 	.word	0x000229c0


	//   ....[138]....
        /*0c98*/ 	.word	0x00022e30


	//   ....[139]....
        /*0c9c*/ 	.word	0x00022ee0


	//   ....[140]....
        /*0ca0*/ 	.word	0x00022f70


	//   ....[141]....
        /*0ca4*/ 	.word	0x00022fc0


	//   ....[142]....
        /*0ca8*/ 	.word	0x00023010


	//   ....[143]....
        /*0cac*/ 	.word	0x000230a0


	//   ....[144]....
        /*0cb0*/ 	.word	0x00023130


	//   ....[145]....
        /*0cb4*/ 	.word	0x00023180


	//   ....[146]....
        /*0cb8*/ 	.word	0x000231d0


	//   ....[147]....
        /*0cbc*/ 	.word	0x00023260


	//   ....[148]....
        /*0cc0*/ 	.word	0x000232f0


	//   ....[149]....
        /*0cc4*/ 	.word	0x00023340


	//   ....[150]....
        /*0cc8*/ 	.word	0x00023390


	//   ....[151]....
        /*0ccc*/ 	.word	0x00023420


	//   ....[152]....
        /*0cd0*/ 	.word	0x000234b0


	//   ....[153]....
        /*0cd4*/ 	.word	0x00023500


	//   ....[154]....
        /*0cd8*/ 	.word	0x00023550


	//   ....[155]....
        /*0cdc*/ 	.word	0x00023650


	//   ....[156]....
        /*0ce0*/ 	.word	0x00023700


	//   ....[157]....
        /*0ce4*/ 	.word	0x00023780


	//   ....[158]....
        /*0ce8*/ 	.word	0x00023810


	//   ....[159]....
        /*0cec*/ 	.word	0x000239a0


	//   ....[160]....
        /*0cf0*/ 	.word	0x00023ab0


	//   ....[161]....
        /*0cf4*/ 	.word	0x00023b10


	//   ....[162]....
        /*0cf8*/ 	.word	0x00023b60


	//   ....[163]....
        /*0cfc*/ 	.word	0x00023bf0


	//   ....[164]....
        /*0d00*/ 	.word	0x00023c90


	//   ....[165]....
        /*0d04*/ 	.word	0x00023d10


	//   ....[166]....
        /*0d08*/ 	.word	0x00023d80


	//   ....[167]....
        /*0d0c*/ 	.word	0x00023ef0


	//   ....[168]....
        /*0d10*/ 	.word	0x00023fe0


	//   ....[169]....
        /*0d14*/ 	.word	0x00024030


	//   ....[170]....
        /*0d18*/ 	.word	0x00024080


	//   ....[171]....
        /*0d1c*/ 	.word	0x00024360


	//   ....[172]....
        /*0d20*/ 	.word	0x000243b0


	//   ....[173]....
        /*0d24*/ 	.word	0x00024440


	//   ....[174]....
        /*0d28*/ 	.word	0x000244d0


	//   ....[175]....
        /*0d2c*/ 	.word	0x00024560


	//   ....[176]....
        /*0d30*/ 	.word	0x000245f0


	//   ....[177]....
        /*0d34*/ 	.word	0x00024680


	//   ....[178]....
        /*0d38*/ 	.word	0x00024710


	//   ....[179]....
        /*0d3c*/ 	.word	0x00024790


	//   ....[180]....
        /*0d40*/ 	.word	0x000247e0


	//   ....[181]....
        /*0d44*/ 	.word	0x00024870


	//   ....[182]....
        /*0d48*/ 	.word	0x00024900


	//   ....[183]....
        /*0d4c*/ 	.word	0x00024980


	//   ....[184]....
        /*0d50*/ 	.word	0x000249d0


	//   ....[185]....
        /*0d54*/ 	.word	0x00024a60


	//   ....[186]....
        /*0d58*/ 	.word	0x00024af0


	//   ....[187]....
        /*0d5c*/ 	.word	0x00024b80


	//   ....[188]....
        /*0d60*/ 	.word	0x00024c10


	//   ....[189]....
        /*0d64*/ 	.word	0x00024ca0


	//   ....[190]....
        /*0d68*/ 	.word	0x00024d30


	//   ....[191]....
        /*0d6c*/ 	.word	0x00024df0


	//   ....[192]....
        /*0d70*/ 	.word	0x000250e0


	//   ....[193]....
        /*0d74*/ 	.word	0x000252c0


	//   ....[194]....
        /*0d78*/ 	.word	0x00025310


	//   ....[195]....
        /*0d7c*/ 	.word	0x00025370


	//   ....[196]....
        /*0d80*/ 	.word	0x00025470


	//   ....[197]....
        /*0d84*/ 	.word	0x000254d0


	//   ....[198]....
        /*0d88*/ 	.word	0x000255d0


	//   ....[199]....
        /*0d8c*/ 	.word	0x00025630


	//   ....[200]....
        /*0d90*/ 	.word	0x00025730


	//   ....[201]....
        /*0d94*/ 	.word	0x00025790


	//   ....[202]....
        /*0d98*/ 	.word	0x00025890


	//   ....[203]....
        /*0d9c*/ 	.word	0x000258f0


	//   ....[204]....
        /*0da0*/ 	.word	0x000259f0


	//   ....[205]....
        /*0da4*/ 	.word	0x00025a50


	//   ....[206]....
        /*0da8*/ 	.word	0x00025b50


	//   ....[207]....
        /*0dac*/ 	.word	0x00025bb0


	//   ....[208]....
        /*0db0*/ 	.word	0x00025c90


	//   ....[209]....
        /*0db4*/ 	.word	0x00025fc0


	//   ....[210]....
        /*0db8*/ 	.word	0x00026070


	//   ....[211]....
        /*0dbc*/ 	.word	0x000261f0


	//   ....[212]....
        /*0dc0*/ 	.word	0x00026280


	//   ....[213]....
        /*0dc4*/ 	.word	0x00026300


	//   ....[214]....
        /*0dc8*/ 	.word	0x00026380


	//   ....[215]....
        /*0dcc*/ 	.word	0x00026400


	//   ....[216]....
        /*0dd0*/ 	.word	0x00026490


	//   ....[217]....
        /*0dd4*/ 	.word	0x00026530


	//   ....[218]....
        /*0dd8*/ 	.word	0x00026600


	//   ....[219]....
        /*0ddc*/ 	.word	0x00026680


	//   ....[220]....
        /*0de0*/ 	.word	0x00026700


	//   ....[221]....
        /*0de4*/ 	.word	0x00026780


	//   ....[222]....
        /*0de8*/ 	.word	0x00026810


	//   ....[223]....
        /*0dec*/ 	.word	0x00026890


	//   ....[224]....
        /*0df0*/ 	.word	0x00026940


	//   ....[225]....
        /*0df4*/ 	.word	0x00026990


	//   ....[226]....
        /*0df8*/ 	.word	0x00026a50


	//   ....[227]....
        /*0dfc*/ 	.word	0x00026b80


	//----- nvinfo : EIATTR_REG_RECONFIG
	.align		4
.L_1103:
        /*0e00*/ 	.byte	0x01, 0x54
	.zero		2


	//----- nvinfo : EIATTR_SYSCALL_OFFSETS
	.align		4
        /*0e04*/ 	.byte	0x04, 0x46
        /*0e06*/ 	.short	(.L_1105 - .L_1104)


	//   ....[0]....
.L_1104:
        /*0e08*/ 	.word	0x00001ef0


	//   ....[1]....
        /*0e0c*/ 	.word	0x00002040


	//   ....[2]....
        /*0e10*/ 	.word	0x00009360


	//   ....[3]....
        /*0e14*/ 	.word	0x00009650


	//   ....[4]....
        /*0e18*/ 	.word	0x0001dc00


	//   ....[5]....
        /*0e1c*/ 	.word	0x0001dd50


	//   ....[6]....
        /*0e20*/ 	.word	0x0001de40


	//   ....[7]....
        /*0e24*/ 	.word	0x0001e740


	//----- nvinfo : EIATTR_MBARRIER_INSTR_OFFSETS
	.align		4
.L_1105:
        /*0e28*/ 	.byte	0x04, 0x39
        /*0e2a*/ 	.short	(.L_1107 - .L_1106)


	//   ....[0]....
.L_1106:
        /*0e2c*/ 	.word	0x000002d0
        /*0e30*/ 	.word	0x000000ff
        /*0e34*/ 	.word	0x00028800
        /*0e38*/ 	.short	0x0100
        /*0e3a*/ 	.byte	0x08
	.zero		1


	//   ....[1]....
        /*0e3c*/ 	.word	0x000002e0
        /*0e40*/ 	.word	0x000000ff
        /*0e44*/ 	.word	0x00028820
        /*0e48*/ 	.short	0x0100
        /*0e4a*/ 	.byte	0x08
	.zero		1


	//   ....[2]....
        /*0e4c*/ 	.word	0x000003d0
        /*0e50*/ 	.word	0x000000ff
        /*0e54*/ 	.word	0x00028830
        /*0e58*/ 	.short	0x0100
        /*0e5a*/ 	.byte	0x08
	.zero		1


	//   ....[3]....
        /*0e5c*/ 	.word	0x000003e0
        /*0e60*/ 	.word	0x000000ff
        /*0e64*/ 	.word	0x00028840
        /*0e68*/ 	.short	0x0100
        /*0e6a*/ 	.byte	0x08
	.zero		1


	//   ....[4]....
        /*0e6c*/ 	.word	0x000003f0
        /*0e70*/ 	.word	0x000000ff
        /*0e74*/ 	.word	0x00028838
        /*0e78*/ 	.short	0x0100
        /*0e7a*/ 	.byte	0x08
	.zero		1


	//   ....[5]....
        /*0e7c*/ 	.word	0x00000400
        /*0e80*/ 	.word	0x000000ff
        /*0e84*/ 	.word	0x00028848
        /*0e88*/ 	.short	0x0100
        /*0e8a*/ 	.byte	0x08
	.zero		1


	//   ....[6]....
        /*0e8c*/ 	.word	0x00000530
        /*0e90*/ 	.word	0x000000ff
        /*0e94*/ 	.word	0x00028850
        /*0e98*/ 	.short	0x0100
        /*0e9a*/ 	.byte	0x08
	.zero		1


	//   ....[7]....
        /*0e9c*/ 	.word	0x00000540
        /*0ea0*/ 	.word	0x000000ff
        /*0ea4*/ 	.word	0x00028860
        /*0ea8*/ 	.short	0x0100
        /*0eaa*/ 	.byte	0x08
	.zero		1


	//   ....[8]....
        /*0eac*/ 	.word	0x00000550
        /*0eb0*/ 	.word	0x000000ff
        /*0eb4*/ 	.word	0x00028858
        /*0eb8*/ 	.short	0x0100
        /*0eba*/ 	.byte	0x08
	.zero		1


	//   ....[9]....
        /*0ebc*/ 	.word	0x00000560
        /*0ec0*/ 	.word	0x000000ff
        /*0ec4*/ 	.word	0x00028868
        /*0ec8*/ 	.short	0x0100
        /*0eca*/ 	.byte	0x08
	.zero		1


	//   ....[10]....
        /*0ecc*/ 	.word	0x00000650
        /*0ed0*/ 	.word	0x000000ff
        /*0ed4*/ 	.word	0x00028870
        /*0ed8*/ 	.short	0x0100
        /*0eda*/ 	.byte	0x06
	.zero		1


	//   ....[11]....
        /*0edc*/ 	.word	0x00000660
        /*0ee0*/ 	.word	0x000000ff
        /*0ee4*/ 	.word	0x00028880
        /*0ee8*/ 	.short	0x0100
        /*0eea*/ 	.byte	0x06
	.zero		1


	//   ....[12]....
        /*0eec*/ 	.word	0x00000670
        /*0ef0*/ 	.word	0x000000ff
        /*0ef4*/ 	.word	0x00028878
        /*0ef8*/ 	.short	0x0100
        /*0efa*/ 	.byte	0x06
	.zero		1


	//   ....[13]....
        /*0efc*/ 	.word	0x00000680
        /*0f00*/ 	.word	0x000000ff
        /*0f04*/ 	.word	0x00028888
        /*0f08*/ 	.short	0x0100
        /*0f0a*/ 	.byte	0x06
	.zero		1


	//   ....[14]....
        /*0f0c*/ 	.word	0x000007b0
        /*0f10*/ 	.word	0x000000ff
        /*0f14*/ 	.word	0x00028890
        /*0f18*/ 	.short	0x0100
        /*0f1a*/ 	.byte	0x08
	.zero		1


	//   ....[15]....
        /*0f1c*/ 	.word	0x000007c0
        /*0f20*/ 	.word	0x000000ff
        /*0f24*/ 	.word	0x000288a0
        /*0f28*/ 	.short	0x0100
        /*0f2a*/ 	.byte	0x08
	.zero		1


	//   ....[16]....
        /*0f2c*/ 	.word	0x000007d0
        /*0f30*/ 	.word	0x000000ff
        /*0f34*/ 	.word	0x00028898
        /*0f38*/ 	.short	0x0100
        /*0f3a*/ 	.byte	0x08
	.zero		1


	//   ....[17]....
        /*0f3c*/ 	.word	0x000007e0
        /*0f40*/ 	.word	0x000000ff
        /*0f44*/ 	.word	0x000288a8
        /*0f48*/ 	.short	0x0100
        /*0f4a*/ 	.byte	0x08
	.zero		1


	//   ....[18]....
        /*0f4c*/ 	.word	0x00000910
        /*0f50*/ 	.word	0x000000ff
        /*0f54*/ 	.word	0x000288b0
        /*0f58*/ 	.short	0x0100
        /*0f5a*/ 	.byte	0x08
	.zero		1


	//   ....[19]....
        /*0f5c*/ 	.word	0x00000920
        /*0f60*/ 	.word	0x000000ff
        /*0f64*/ 	.word	0x000288c0
        /*0f68*/ 	.short	0x0100
        /*0f6a*/ 	.byte	0x08
	.zero		1


	//   ....[20]....
        /*0f6c*/ 	.word	0x00000930
        /*0f70*/ 	.word	0x000000ff
        /*0f74*/ 	.word	0x000288b8
        /*0f78*/ 	.short	0x0100
        /*0f7a*/ 	.byte	0x08
	.zero		1


	//   ....[21]....
        /*0f7c*/ 	.word	0x00000940
        /*0f80*/ 	.word	0x000000ff
        /*0f84*/ 	.word	0x000288c8
        /*0f88*/ 	.short	0x0100
        /*0f8a*/ 	.byte	0x08
	.zero		1


	//   ....[22]....
        /*0f8c*/ 	.word	0x000036d0
        /*0f90*/ 	.word	0x0000006e
        /*0f94*/ 	.word	0x00028890
        /*0f98*/ 	.short	0x010a
        /*0f9a*/ 	.byte	0x3f
	.zero		1


	//   ....[23]....
        /*0f9c*/ 	.word	0x00005cd0
        /*0fa0*/ 	.word	0x0000006e
        /*0fa4*/ 	.word	0x00028890
        /*0fa8*/ 	.short	0x010a
        /*0faa*/ 	.byte	0x3f
	.zero		1


	//   ....[24]....
        /*0fac*/ 	.word	0x00007e60
        /*0fb0*/ 	.word	0x0000006e
        /*0fb4*/ 	.word	0x00028890
        /*0fb8*/ 	.short	0x010a
        /*0fba*/ 	.byte	0x3f
	.zero		1


	//   ....[25]....
        /*0fbc*/ 	.word	0x000084b0
        /*0fc0*/ 	.word	0x00000030
        /*0fc4*/ 	.word	0x00000000
        /*0fc8*/ 	.short	0x0101
        /*0fca*/ 	.byte	0x3f
	.zero		1


	//   ....[26]....
        /*0fcc*/ 	.word	0x000084f0
        /*0fd0*/ 	.word	0x0000006e
        /*0fd4*/ 	.word	0x000288b0
        /*0fd8*/ 	.short	0x010a
        /*0fda*/ 	.byte	0x3f
	.zero		1


	//   ....[27]....
        /*0fdc*/ 	.word	0x00008b40
        /*0fe0*/ 	.word	0x0000006e
        /*0fe4*/ 	.word	0x00000000
        /*0fe8*/ 	.short	0x0101
        /*0fea*/ 	.byte	0x3f
	.zero		1


	//   ....[28]....
        /*0fec*/ 	.word	0x000093e0
        /*0ff0*/ 	.word	0x00000002
        /*0ff4*/ 	.word	0x00028800
        /*0ff8*/ 	.short	0x010a
        /*0ffa*/ 	.byte	0x3f
	.zero		1


	//   ....[29]....
        /*0ffc*/ 	.word	0x00009430
        /*1000*/ 	.word	0x00000002
        /*1004*/ 	.word	0x00028800
        /*1008*/ 	.short	0x010a
        /*100a*/ 	.byte	0x3f
	.zero		1


	//   ....[30]....
        /*100c*/ 	.word	0x0000a4b0
        /*1010*/ 	.word	0x00000002
        /*1014*/ 	.word	0x00028800
        /*1018*/ 	.short	0x010a
        /*101a*/ 	.byte	0x3f
	.zero		1


	//   ....[31]....
        /*101c*/ 	.word	0x0000c890
        /*1020*/ 	.word	0x00000002
        /*1024*/ 	.word	0x00028800
        /*1028*/ 	.short	0x010a
        /*102a*/ 	.byte	0x3f
	.zero		1


	//   ....[32]....
        /*102c*/ 	.word	0x0000e370
        /*1030*/ 	.word	0x00000000
        /*1034*/ 	.word	0x00028830
        /*1038*/ 	.short	0x010a
        /*103a*/ 	.byte	0x3f
	.zero		1


	//   ....[33]....
        /*103c*/ 	.word	0x0000e3e0
        /*1040*/ 	.word	0x00000000
        /*1044*/ 	.word	0x00028830
        /*1048*/ 	.short	0x010a
        /*104a*/ 	.byte	0x3f
	.zero		1


	//   ....[34]....
        /*104c*/ 	.word	0x0000f2a0
        /*1050*/ 	.word	0x00000000
        /*1054*/ 	.word	0x00000000
        /*1058*/ 	.short	0x0101
        /*105a*/ 	.byte	0x3f
	.zero		1


	//   ....[35]....
        /*105c*/ 	.word	0x00011100
        /*1060*/ 	.word	0x00000007
        /*1064*/ 	.word	0x00028830
        /*1068*/ 	.short	0x010a
        /*106a*/ 	.byte	0x3f
	.zero		1


	//   ....[36]....
        /*106c*/ 	.word	0x00011150
        /*1070*/ 	.word	0x00000007
        /*1074*/ 	.word	0x00028830
        /*1078*/ 	.short	0x010a
        /*107a*/ 	.byte	0x3f
	.zero		1


	//   ....[37]....
        /*107c*/ 	.word	0x00011560
        /*1080*/ 	.word	0x00000007
        /*1084*/ 	.word	0x00028850
        /*1088*/ 	.short	0x010a
        /*108a*/ 	.byte	0x3f
	.zero		1


	//   ....[38]....
        /*108c*/ 	.word	0x000115a0
        /*1090*/ 	.word	0x00000007
        /*1094*/ 	.word	0x00028850
        /*1098*/ 	.short	0x010a
        /*109a*/ 	.byte	0x3f
	.zero		1


	//   ....[39]....
        /*109c*/ 	.word	0x00013800
        /*10a0*/ 	.word	0x0000002e
        /*10a4*/ 	.word	0x00000000
        /*10a8*/ 	.short	0x0101
        /*10aa*/ 	.byte	0x3f
	.zero		1


	//   ....[40]....
        /*10ac*/ 	.word	0x000139e0
        /*10b0*/ 	.word	0x00000003
        /*10b4*/ 	.word	0x00000000
        /*10b8*/ 	.short	0x0101
        /*10ba*/ 	.byte	0x3f
	.zero		1


	//   ....[41]....
        /*10bc*/ 	.word	0x00014420
        /*10c0*/ 	.word	0x00000007
        /*10c4*/ 	.word	0x00028830
        /*10c8*/ 	.short	0x010a
        /*10ca*/ 	.byte	0x3f
	.zero		1


	//   ....[42]....
        /*10cc*/ 	.word	0x00014470
        /*10d0*/ 	.word	0x00000007
        /*10d4*/ 	.word	0x00028830
        /*10d8*/ 	.short	0x010a
        /*10da*/ 	.byte	0x3f
	.zero		1


	//   ....[43]....
        /*10dc*/ 	.word	0x00014880
        /*10e0*/ 	.word	0x00000007
        /*10e4*/ 	.word	0x00028850
        /*10e8*/ 	.short	0x010a
        /*10ea*/ 	.byte	0x3f
	.zero		1


	//   ....[44]....
        /*10ec*/ 	.word	0x000148c0
        /*10f0*/ 	.word	0x00000007
        /*10f4*/ 	.word	0x00028850
        /*10f8*/ 	.short	0x010a
        /*10fa*/ 	.byte	0x3f
	.zero		1


	//   ....[45]....
        /*10fc*/ 	.word	0x000162f0
        /*1100*/ 	.word	0x00000024
        /*1104*/ 	.word	0x00000000
        /*1108*/ 	.short	0x0101
        /*110a*/ 	.byte	0x3f
	.zero		1


	//   ....[46]....
        /*110c*/ 	.word	0x00016380
        /*1110*/ 	.word	0x00000005
        /*1114*/ 	.word	0x00000000
        /*1118*/ 	.short	0x0101
        /*111a*/ 	.byte	0x3f
	.zero		1


	//   ....[47]....
        /*111c*/ 	.word	0x00016d50
        /*1120*/ 	.word	0x0000000b
        /*1124*/ 	.word	0x00028850
        /*1128*/ 	.short	0x010a
        /*112a*/ 	.byte	0x3f
	.zero		1


	//   ....[48]....
        /*112c*/ 	.word	0x00016dd0
        /*1130*/ 	.word	0x0000000b
        /*1134*/ 	.word	0x00028850
        /*1138*/ 	.short	0x010a
        /*113a*/ 	.byte	0x3f
	.zero		1


	//   ....[49]....
        /*113c*/ 	.word	0x00017380
        /*1140*/ 	.word	0x0000000a
        /*1144*/ 	.word	0x00000000
        /*1148*/ 	.short	0x0101
        /*114a*/ 	.byte	0x3f
	.zero		1


	//   ....[50]....
        /*114c*/ 	.word	0x000188a0
        /*1150*/ 	.word	0x00000000
        /*1154*/ 	.word	0x00000000
        /*1158*/ 	.short	0x0101
        /*115a*/ 	.byte	0x3f
	.zero		1


	//   ....[51]....
        /*115c*/ 	.word	0x00018fb0
        /*1160*/ 	.word	0x0000000a
        /*1164*/ 	.word	0x00000000
        /*1168*/ 	.short	0x0101
        /*116a*/ 	.byte	0x3f
	.zero		1


	//   ....[52]....
        /*116c*/ 	.word	0x0001c650
        /*1170*/ 	.word	0x00000012
        /*1174*/ 	.word	0x00028820
        /*1178*/ 	.short	0x010a
        /*117a*/ 	.byte	0x3f
	.zero		1


	//   ....[53]....
        /*117c*/ 	.word	0x0001c720
        /*1180*/ 	.word	0x00000005
        /*1184*/ 	.word	0x000288a0
        /*1188*/ 	.short	0x010a
        /*118a*/ 	.byte	0x3f
	.zero		1


	//   ....[54]....
        /*118c*/ 	.word	0x0001ca60
        /*1190*/ 	.word	0x00000005
        /*1194*/ 	.word	0x000288c0
        /*1198*/ 	.short	0x010a
        /*119a*/ 	.byte	0x3f
	.zero		1


	//   ....[55]....
        /*119c*/ 	.word	0x0001cf00
        /*11a0*/ 	.word	0x00000006
        /*11a4*/ 	.word	0x000288a0
        /*11a8*/ 	.short	0x010a
        /*11aa*/ 	.byte	0x3f
	.zero		1


	//   ....[56]....
        /*11ac*/ 	.word	0x0001d220
        /*11b0*/ 	.word	0x00000006
        /*11b4*/ 	.word	0x000288c0
        /*11b8*/ 	.short	0x010a
        /*11ba*/ 	.byte	0x3f
	.zero		1


	//   ....[57]....
        /*11bc*/ 	.word	0x0001e250
        /*11c0*/ 	.word	0x00000000
        /*11c4*/ 	.word	0x00028840
        /*11c8*/ 	.short	0x010a
        /*11ca*/ 	.byte	0x3f
	.zero		1


	//   ....[58]....
        /*11cc*/ 	.word	0x0001f0b0
        /*11d0*/ 	.word	0x00000012
        /*11d4*/ 	.word	0x00028800
        /*11d8*/ 	.short	0x0107
        /*11da*/ 	.byte	0x3f
	.zero		1


	//   ....[59]....
        /*11dc*/ 	.word	0x0001f1b0
        /*11e0*/ 	.word	0x00000012
        /*11e4*/ 	.word	0x00028800
        /*11e8*/ 	.short	0x0101
        /*11ea*/ 	.byte	0x3f
	.zero		1


	//   ....[60]....
        /*11ec*/ 	.word	0x0001f1d0
        /*11f0*/ 	.word	0x00000012
        /*11f4*/ 	.word	0x00028820
        /*11f8*/ 	.short	0x010a
        /*11fa*/ 	.byte	0x3f
	.zero		1


	//   ....[61]....
        /*11fc*/ 	.word	0x0001f590
        /*1200*/ 	.word	0x00000003
        /*1204*/ 	.word	0x00028840
        /*1208*/ 	.short	0x010a
        /*120a*/ 	.byte	0x3f
	.zero		1


	//   ....[62]....
        /*120c*/ 	.word	0x0001f920
        /*1210*/ 	.word	0x00000002
        /*1214*/ 	.word	0x00028860
        /*1218*/ 	.short	0x010a
        /*121a*/ 	.byte	0x3f
	.zero		1


	//   ....[63]....
        /*121c*/ 	.word	0x0001ffd0
        /*1220*/ 	.word	0x00000003
        /*1224*/ 	.word	0x00028840
        /*1228*/ 	.short	0x010a
        /*122a*/ 	.byte	0x3f
	.zero		1


	//   ....[64]....
        /*122c*/ 	.word	0x00020360
        /*1230*/ 	.word	0x00000002
        /*1234*/ 	.word	0x00028860
        /*1238*/ 	.short	0x010a
        /*123a*/ 	.byte	0x3f
	.zero		1


	//   ....[65]....
        /*123c*/ 	.word	0x00020970
        /*1240*/ 	.word	0x00000002
        /*1244*/ 	.word	0x00028840
        /*1248*/ 	.short	0x010a
        /*124a*/ 	.byte	0x3f
	.zero		1


	//   ....[66]....
        /*124c*/ 	.word	0x00020cf0
        /*1250*/ 	.word	0x00000002
        /*1254*/ 	.word	0x00028860
        /*1258*/ 	.short	0x010a
        /*125a*/ 	.byte	0x3f
	.zero		1


	//   ....[67]....
        /*125c*/ 	.word	0x000212a0
        /*1260*/ 	.word	0x00000000
        /*1264*/ 	.word	0x00028860
        /*1268*/ 	.short	0x010a
        /*126a*/ 	.byte	0x3f
	.zero		1


	//   ....[68]....
        /*126c*/ 	.word	0x00022940
        /*1270*/ 	.word	0x00000000
        /*1274*/ 	.word	0x00028820
        /*1278*/ 	.short	0x010a
        /*127a*/ 	.byte	0x3f
	.zero		1


	//   ....[69]....
        /*127c*/ 	.word	0x00022b20
        /*1280*/ 	.word	0x00000006
        /*1284*/ 	.word	0x00000000
        /*1288*/ 	.short	0x010a
        /*128a*/ 	.byte	0x3f
	.zero		1


	//   ....[70]....
        /*128c*/ 	.word	0x00022b50
        /*1290*/ 	.word	0x00000007
        /*1294*/ 	.word	0x00000000
        /*1298*/ 	.short	0x010a
        /*129a*/ 	.byte	0x3f
	.zero		1


	//   ....[71]....
        /*129c*/ 	.word	0x00022bb0
        /*12a0*/ 	.word	0x00000004
        /*12a4*/ 	.word	0x00000000
        /*12a8*/ 	.short	0x010a
        /*12aa*/ 	.byte	0x3f
	.zero		1


	//   ....[72]....
        /*12ac*/ 	.word	0x00022be0
        /*12b0*/ 	.word	0x00000003
        /*12b4*/ 	.word	0x00000000
        /*12b8*/ 	.short	0x010a
        /*12ba*/ 	.byte	0x3f
	.zero		1


	//   ....[73]....
        /*12bc*/ 	.word	0x00022c40
        /*12c0*/ 	.word	0x0000006e
        /*12c4*/ 	.word	0x00028890
        /*12c8*/ 	.short	0x010a
        /*12ca*/ 	.byte	0x3f
	.zero		1


	//   ....[74]....
        /*12cc*/ 	.word	0x00022c90
        /*12d0*/ 	.word	0x0000006e
        /*12d4*/ 	.word	0x00028890
        /*12d8*/ 	.short	0x010a
        /*12da*/ 	.byte	0x3f
	.zero		1


	//   ....[75]....
        /*12dc*/ 	.word	0x00022ce0
        /*12e0*/ 	.word	0x0000006e
        /*12e4*/ 	.word	0x00028890
        /*12e8*/ 	.short	0x010a
        /*12ea*/ 	.byte	0x3f
	.zero		1


	//   ....[76]....
        /*12ec*/ 	.word	0x00022d30
        /*12f0*/ 	.word	0x0000006e
        /*12f4*/ 	.word	0x000288b0
        /*12f8*/ 	.short	0x010a
        /*12fa*/ 	.byte	0x3f
	.zero		1


	//   ....[77]....
        /*12fc*/ 	.word	0x00023590
        /*1300*/ 	.word	0x00000002
        /*1304*/ 	.word	0x00028800
        /*1308*/ 	.short	0x010a
        /*130a*/ 	.byte	0x3f
	.zero		1


	//   ....[78]....
        /*130c*/ 	.word	0x000240e0
        /*1310*/ 	.word	0x00000002
        /*1314*/ 	.word	0x00028800
        /*1318*/ 	.short	0x010a
        /*131a*/ 	.byte	0x3f
	.zero		1


	//   ....[79]....
        /*131c*/ 	.word	0x00024130
        /*1320*/ 	.word	0x00000000
        /*1324*/ 	.word	0x00028830
        /*1328*/ 	.short	0x010a
        /*132a*/ 	.byte	0x3f
	.zero		1


	//   ....[80]....
        /*132c*/ 	.word	0x00024180
        /*1330*/ 	.word	0x00000007
        /*1334*/ 	.word	0x00028830
        /*1338*/ 	.short	0x010a
        /*133a*/ 	.byte	0x3f
	.zero		1


	//   ....[81]....
        /*133c*/ 	.word	0x000241d0
        /*1340*/ 	.word	0x00000007
        /*1344*/ 	.word	0x00028850
        /*1348*/ 	.short	0x010a
        /*134a*/ 	.byte	0x3f
	.zero		1


	//   ....[82]....
        /*134c*/ 	.word	0x00024220
        /*1350*/ 	.word	0x00000007
        /*1354*/ 	.word	0x00028830
        /*1358*/ 	.short	0x010a
        /*135a*/ 	.byte	0x3f
	.zero		1


	//   ....[83]....
        /*135c*/ 	.word	0x00024270
        /*1360*/ 	.word	0x00000007
        /*1364*/ 	.word	0x00028850
        /*1368*/ 	.short	0x010a
        /*136a*/ 	.byte	0x3f
	.zero		1


	//   ....[84]....
        /*136c*/ 	.word	0x000242c0
        /*1370*/ 	.word	0x0000000b
        /*1374*/ 	.word	0x00028850
        /*1378*/ 	.short	0x010a
        /*137a*/ 	.byte	0x3f
	.zero		1


	//   ....[85]....
        /*137c*/ 	.word	0x00024ec0
        /*1380*/ 	.word	0x00000012
        /*1384*/ 	.word	0x00028820
        /*1388*/ 	.short	0x010a
        /*138a*/ 	.byte	0x3f
	.zero		1


	//   ....[86]....
        /*138c*/ 	.word	0x00024f10
        /*1390*/ 	.word	0x00000005
        /*1394*/ 	.word	0x000288a0
        /*1398*/ 	.short	0x010a
        /*139a*/ 	.byte	0x3f
	.zero		1


	//   ....[87]....
        /*139c*/ 	.word	0x00024f60
        /*13a0*/ 	.word	0x00000005
        /*13a4*/ 	.word	0x000288c0
        /*13a8*/ 	.short	0x010a
        /*13aa*/ 	.byte	0x3f
	.zero		1


	//   ....[88]....
        /*13ac*/ 	.word	0x00024fb0
        /*13b0*/ 	.word	0x00000006
        /*13b4*/ 	.word	0x000288a0
        /*13b8*/ 	.short	0x010a
        /*13ba*/ 	.byte	0x3f
	.zero		1


	//   ....[89]....
        /*13bc*/ 	.word	0x00025000
        /*13c0*/ 	.word	0x00000006
        /*13c4*/ 	.word	0x000288c0
        /*13c8*/ 	.short	0x010a
        /*13ca*/ 	.byte	0x3f
	.zero		1


	//   ....[90]....
        /*13cc*/ 	.word	0x000251a0
        /*13d0*/ 	.word	0x00000000
        /*13d4*/ 	.word	0x00028840
        /*13d8*/ 	.short	0x010a
        /*13da*/ 	.byte	0x3f
	.zero		1


	//   ....[91]....
        /*13dc*/ 	.word	0x00025cd0
        /*13e0*/ 	.word	0x00000012
        /*13e4*/ 	.word	0x00028820
        /*13e8*/ 	.short	0x010a
        /*13ea*/ 	.byte	0x3f
	.zero		1


	//   ....[92]....
        /*13ec*/ 	.word	0x00025d20
        /*13f0*/ 	.word	0x00000003
        /*13f4*/ 	.word	0x00028840
        /*13f8*/ 	.short	0x010a
        /*13fa*/ 	.byte	0x3f
	.zero		1


	//   ....[93]....
        /*13fc*/ 	.word	0x00025d70
        /*1400*/ 	.word	0x00000002
        /*1404*/ 	.word	0x00028860
        /*1408*/ 	.short	0x010a
        /*140a*/ 	.byte	0x3f
	.zero		1


	//   ....[94]....
        /*140c*/ 	.word	0x00025dc0
        /*1410*/ 	.word	0x00000003
        /*1414*/ 	.word	0x00028840
        /*1418*/ 	.short	0x010a
        /*141a*/ 	.byte	0x3f
	.zero		1


	//   ....[95]....
        /*141c*/ 	.word	0x00025e10
        /*1420*/ 	.word	0x00000002
        /*1424*/ 	.word	0x00028860
        /*1428*/ 	.short	0x010a
        /*142a*/ 	.byte	0x3f
	.zero		1


	//   ....[96]....
        /*142c*/ 	.word	0x00025e60
        /*1430*/ 	.word	0x00000002
        /*1434*/ 	.word	0x00028840
        /*1438*/ 	.short	0x010a
        /*143a*/ 	.byte	0x3f
	.zero		1


	//   ....[97]....
        /*143c*/ 	.word	0x00025eb0
        /*1440*/ 	.word	0x00000002
        /*1444*/ 	.word	0x00028860
        /*1448*/ 	.short	0x010a
        /*144a*/ 	.byte	0x3f
	.zero		1


	//   ....[98]....
        /*144c*/ 	.word	0x00025f00
        /*1450*/ 	.word	0x00000000
        /*1454*/ 	.word	0x00028860
        /*1458*/ 	.short	0x010a
        /*145a*/ 	.byte	0x3f
	.zero		1


	//   ....[99]....
        /*145c*/ 	.word	0x00026aa0
        /*1460*/ 	.word	0x00000000
        /*1464*/ 	.word	0x00028820
        /*1468*/ 	.short	0x010a
        /*146a*/ 	.byte	0x3f
	.zero		1


	//   ....[100]....
        /*146c*/ 	.word	0x00026c40
        /*1470*/ 	.word	0x00000006
        /*1474*/ 	.word	0x00000000
        /*1478*/ 	.short	0x010a
        /*147a*/ 	.byte	0x3f
	.zero		1


	//   ....[101]....
        /*147c*/ 	.word	0x00026c90
        /*1480*/ 	.word	0x00000007
        /*1484*/ 	.word	0x00000000
        /*1488*/ 	.short	0x010a
        /*148a*/ 	.byte	0x3f
	.zero		1


	//   ....[102]....
        /*148c*/ 	.word	0x00026ce0
        /*1490*/ 	.word	0x00000004
        /*1494*/ 	.word	0x00000000
        /*1498*/ 	.short	0x010a
        /*149a*/ 	.byte	0x3f
	.zero		1


	//----- nvinfo : EIATTR_NUM_MBARRIERS
	.align		4
.L_1107:
        /*149c*/ 	.byte	0x03, 0x38
        /*149e*/ 	.short	0x0016


	//----- nvinfo : EIATTR_EXIT_INSTR_OFFSETS
	.align		4
        /*14a0*/ 	.byte	0x04, 0x1c
        /*14a2*/ 	.short	(.L_1109 - .L_1108)


	//   ....[0]....
.L_1108:
        /*14a4*/ 	.word	0x00022c30


	//----- nvinfo : EIATTR_MAX_THREADS
	.align		4
.L_1109:
        /*14a8*/ 	.byte	0x04, 0x05
        /*14aa*/ 	.short	(.L_1111 - .L_1110)
.L_1110:
        /*14ac*/ 	.word	0x00000180
        /*14b0*/ 	.word	0x00000001
        /*14b4*/ 	.word	0x00000001


	//----- nvinfo : EIATTR_CRS_STACK_SIZE
	.align		4
.L_1111:
        /*14b8*/ 	.byte	0x04, 0x1e
        /*14ba*/ 	.short	(.L_1113 - .L_1112)
.L_1112:
        /*14bc*/ 	.word	0x00000000


	//----- nvinfo : EIATTR_CBANK_PARAM_SIZE
	.align		4
.L_1113:
        /*14c0*/ 	.byte	0x03, 0x19
        /*14c2*/ 	.short	0x0af0


	//----- nvinfo : EIATTR_PARAM_CBANK
	.align		4
        /*14c4*/ 	.byte	0x04, 0x0a
        /*14c6*/ 	.short	(.L_1115 - .L_1114)
	.align		4
.L_1114:
        /*14c8*/ 	.word	index@(.nv.constant0._ZN7cutlass13device_kernelIN5flash11enable_sm90INS1_16FlashAttnFwdSm90INS1_25CollectiveMainloopFwdSm90ILi2EN4cute5tupleIJNS5_1CILi1EEES8_S8_EEENS6_IJNS7_ILi128EEESA_SA_EEELi128ENS_6half_tEfNS_4arch4Sm90ELb1ELb0ELb1ELb1ELb0ELb1ELb0ELb1ELb1ELb1ELb1ELb0EEENS1_21CollectiveEpilogueFwdISB_S9_SC_SE_Li256ELb1ELb1ELb1ELb0EEENS1_36VarlenDynamicPersistentTileSchedulerILi128ELi128ELi256ELi128ELb1ELb1ELb1ELb1ELb1ELb1EEEEEEEEEvNT_6ParamsE)
        /*14cc*/ 	.short	0x0210
        /*14ce*/ 	.short	0x0af0


	//----- nvinfo : EIATTR_SW_WAR
	.align		4
.L_1115:
        /*14d0*/ 	.byte	0x04, 0x36
        /*14d2*/ 	.short	(.L_1117 - .L_1116)
.L_1116:
        /*14d4*/ 	.word	0x00000008
.L_1117:


//--------------------- .nv.info._ZN7cutlass13device_kernelIN5flash11enable_sm90INS1_16FlashAttnFwdSm90INS1_25CollectiveMainloopFwdSm90ILi2EN4cute5tupleIJNS5_1CILi1EEES8_S8_EEENS6_IJNS7_ILi192EEENS7_ILi144EEENS7_ILi96EEEEEELi96ENS_6half_tEfNS_4arch4Sm90ELb0ELb0ELb1ELb0ELb0ELb0ELb0ELb0ELb1ELb1ELb1ELb0EEENS1_21CollectiveEpilogueFwdINS6_IJSA_SC_SB_EEES9_SE_SG_Li384ELb0ELb1ELb1ELb0EEENS1_19SingleTileSchedulerILb0ELb1ELb1ELi192EEEEEEEEEvNT_6ParamsE --------------------------
	.section	.nv.info._ZN7cutlass13device_kernelIN5flash11enable_sm90INS1_16FlashAttnFwdSm90INS1_25CollectiveMainloopFwdSm90ILi2EN4cute5tupleIJNS5_1CILi1EEES8_S8_EEENS6_IJNS7_ILi192EEENS7_ILi144EEENS7_ILi96EEEEEELi96ENS_6half_tEfNS_4arch4Sm90ELb0ELb0ELb1ELb0ELb0ELb0ELb0ELb0ELb1ELb1ELb1ELb0EEENS1_21CollectiveEpilogueFwdINS6_IJSA_SC_SB_EEES9_SE_SG_Li384ELb0ELb1ELb1ELb0EEENS1_19SingleTileSchedulerILb0ELb1ELb1ELi192EEEEEEEEEvNT_6ParamsE,"",@"SHT_CUDA_INFO"
	.sectionflags	@""
	.align	4


	//----- nvinfo : EIATTR_CUDA_API_VERSION
	.align		4
        /*0000*/ 	.byte	0x04, 0x37
        /*0002*/ 	.short	(.L_1119 - .L_1118)
.L_1118:
        /*0004*/ 	.word	0x00000082


	//----- nvinfo : EIATTR_KPARAM_INFO
	.align		4
.L_1119:
        /*0008*/ 	.byte	0x04, 0x17
        /*000a*/ 	.short	(.L_1121 - .L_1120)
.L_1120:
        /*000c*/ 	.word	0x00000000
        /*0010*/ 	.short	0x0000
        /*0012*/ 	.short	0x0070
        /*0014*/ 	.byte	0x00, 0xf0, 0x01, 0x28


	//----- nvinfo : EIATTR_SPARSE_MMA_MASK
	.align		4
.L_1121:
        /*0018*/ 	.byte	0x03, 0x50
        /*001a*/ 	.short	0x0000


	//----- nvinfo : EIATTR_MAXREG_COUNT
	.align		4
        /*001c*/ 	.byte	0x03, 0x1b
        /*001e*/ 	.short	0x0080


	//----- nvinfo : EIATTR_NUM_BARRIERS
	.align		4
        /*0020*/ 	.byte	0x02, 0x4c
        /*0022*/ 	.byte	0x10
	.zero		1


	//----- nvinfo : EIATTR_EXTERNS
	.align		4
        /*0024*/ 	.byte	0x04, 0x0f
        /*0026*/ 	.short	(.L_1123 - .L_1122)


	//   ....[0]....
	.align		4
.L_1122:
        /*0028*/ 	.word	index@(__assertfail)


	//----- nvinfo : EIATTR_MERCURY_ISA_VERSION
	.align		4
.L_1123:
        /*002c*/ 	.byte	0x03, 0x5f
        /*002e*/ 	.short	0x0101


	//----- nvinfo : EIATTR_INT_WARP_WIDE_INSTR_OFFSETS
	.align		4
        /*0030*/ 	.byte	0x04, 0x31
        /*0032*/ 	.short	(.L_1125 - .L_1124)


	//   ....[0]....
.L_1124:
        /*0034*/ 	.word	0x00000110


	//   ....[1]....
        /*0038*/ 	.word	0x000001b0


	//   ....[2]....
        /*003c*/ 	.word	0x00000220


	//----- nvinfo : EIATTR_COOP_GROUP_MASK_REGIDS
	.align		4
.L_1125:
        /*0040*/ 	.byte	0x04, 0x29
        /*0042*/ 	.short	(.L_1127 - .L_1126)


	//   ....[0]....
.L_1126:
        /*0044*/ 	.word	0xffffffff


	//   ....[1]....
        /*0048*/ 	.word	0xffffffff


	//   ....[2]....
        /*004c*/ 	.word	0xffffffff


	//   ....[3]....
        /*0050*/ 	.word	0xffffffff


	//   ....[4]....
        /*0054*/ 	.word	0xffffffff


	//   ....[5]....
        /*0058*/ 	.word	0xffffffff


	//   ....[6]....
        /*005c*/ 	.word	0xffffffff


	//   ....[7]....
        /*0060*/ 	.word	0xffffffff


	//   ....[8]....
        /*0064*/ 	.word	0xffffffff


	//   ....[9]....
        /*0068*/ 	.word	0xffffffff


	//   ....[10]....
        /*006c*/ 	.word	0xffffffff


	//   ....[11]....
        /*0070*/ 	.word	0xffffffff


	//   ....[12]....
        /*0074*/ 	.word	0xffffffff


	//   ....[13]....
        /*0078*/ 	.word	0xffffffff


	//   ....[14]....
        /*007c*/ 	.word	0xffffffff


	//   ....[15]....
        /*0080*/ 	.word	0xffffffff


	//   ....[16]....
        /*0084*/ 	.word	0xffffffff


	//   ....[17]....
        /*0088*/ 	.word	0xffffffff


	//   ....[18]....
        /*008c*/ 	.word	0xffffffff


	//   ....[19]....
        /*0090*/ 	.word	0xffffffff


	//   ....[20]....
        /*0094*/ 	.word	0xffffffff


	//   ....[21]....
        /*0098*/ 	.word	0xffffffff


	//   ....[22]....
        /*009c*/ 	.word	0xffffffff


	//   ....[23]....
        /*00a0*/ 	.word	0xffffffff


	//   ....[24]....
        /*00a4*/ 	.word	0xffffffff


	//   ....[25]....
        /*00a8*/ 	.word	0xffffffff


	//   ....[26]....
        /*00ac*/ 	.word	0xffffffff


	//   ....[27]....
        /*00b0*/ 	.word	0xffffffff


	//   ....[28]....
        /*00b4*/ 	.word	0xffffffff


	//   ....[29]....
        /*00b8*/ 	.word	0xffffffff


	//   ....[30]....
        /*00bc*/ 	.word	0xffffffff


	//   ....[31]....
        /*00c0*/ 	.word	0xffffffff


	//   ....[32]....
        /*00c4*/ 	.word	0xffffffff


	//   ....[33]....
        /*00c8*/ 	.word	0xffffffff


	//   ....[34]....
        /*00cc*/ 	.word	0xffffffff


	//   ....[35]....
        /*00d0*/ 	.word	0xffffffff


	//   ....[36]....
        /*00d4*/ 	.word	0xffffffff


	//   ....[37]....
        /*00d8*/ 	.word	0xffffffff


	//   ....[38]....
        /*00dc*/ 	.word	0xffffffff


	//   ....[39]....
        /*00e0*/ 	.word	0xffffffff


	//   ....[40]....
        /*00e4*/ 	.word	0xffffffff


	//   ....[41]....
        /*00e8*/ 	.word	0xffffffff


	//   ....[42]....
        /*00ec*/ 	.word	0xffffffff


	//   ....[43]....
        /*00f0*/ 	.word	0xffffffff


	//   ....[44]....
        /*00f4*/ 	.word	0xffffffff


	//   ....[45]....
        /*00f8*/ 	.word	0x0500000f


	//   ....[46]....
        /*00fc*/ 	.word	0x0500000f


	//   ....[47]....
        /*0100*/ 	.word	0x0500000f


	//   ....[48]....
        /*0104*/ 	.word	0x0500000f


	//   ....[49]....
        /*0108*/ 	.word	0x0500000f


	//   ....[50]....
        /*010c*/ 	.word	0x0500000f


	//   ....[51]....
        /*0110*/ 	.word	0x0500000f


	//   ....[52]....
        /*0114*/ 	.word	0x0500000f


	//   ....[53]....
        /*0118*/ 	.word	0x0500000f


	//   ....[54]....
        /*011c*/ 	.word	0x0500000f


	//   ....[55]....
        /*0120*/ 	.word	0x0500000f


	//   ....[56]....
        /*0124*/ 	.word	0x0500000f


	//   ....[57]....
        /*0128*/ 	.word	0x0500000f


	//   ....[58]....
        /*012c*/ 	.word	0x0500000f


	//----- nvinfo : EIATTR_COOP_GROUP_INSTR_OFFSETS
	.align		4
.L_1127:
        /*0130*/ 	.byte	0x04, 0x28
        /*0132*/ 	.short	(.L_1129 - .L_1128)


	//   ....[0]....
.L_1128:
        /*0134*/ 	.word	0x00000050


	//   ....[1]....
        /*0138*/ 	.word	0x00000120


	//   ....[2]....
        /*013c*/ 	.word	0x000001d0


	//   ....[3]....
        /*0140*/ 	.word	0x00000390


	//   ....[4]....
        /*0144*/ 	.word	0x000004f0


	//   ....[5]....
        /*0148*/ 	.word	0x00000610


	//   ....[6]....
        /*014c*/ 	.word	0x00000770


	//   ....[7]....
        /*0150*/ 	.word	0x00000fe0


	//   ....[8]....
        /*0154*/ 	.word	0x00003c80


	//   ....[9]....
        /*0158*/ 	.word	0x00003cc0


	//   ....[10]....
        /*015c*/ 	.word	0x00004290


	//   ....[11]....
        /*0160*/ 	.word	0x00004300


	//   ....[12]....
        /*0164*/ 	.word	0x00005520


	//   ....[13]....
        /*0168*/ 	.word	0x00007a10


	//   ....[14]....
        /*016c*/ 	.word	0x00007ac0


	//   ....[15]....
        /*0170*/ 	.word	0x000082a0


	//   ....[16]....
        /*0174*/ 	.word	0x00008310


	//   ....[17]....
        /*0178*/ 	.word	0x000096e0


	//   ....[18]....
        /*017c*/ 	.word	0x00009800


	//   ....[19]....
        /*0180*/ 	.word	0x00009840


	//   ....[20]....
        /*0184*/ 	.word	0x00009950


	//   ....[21]....
        /*0188*/ 	.word	0x00009960


	//   ....[22]....
        /*018c*/ 	.word	0x0000a820


	//   ....[23]....
        /*0190*/ 	.word	0x0000a860


	//   ....[24]....
        /*0194*/ 	.word	0x0000a8a0


	//   ....[25]....
        /*0198*/ 	.word	0x0000a8e0


	//   ....[26]....
        /*019c*/ 	.word	0x0000a900


	//   ....[27]....
        /*01a0*/ 	.word	0x0000a930


	//   ....[28]....
        /*01a4*/ 	.word	0x0000ae00


	//   ....[29]....
        /*01a8*/ 	.word	0x0000ae10


	//   ....[30]....
        /*01ac*/ 	.word	0x0000b690


	//   ....[31]....
        /*01b0*/ 	.word	0x0000c040


	//   ....[32]....
        /*01b4*/ 	.word	0x0000cb70


	//   ....[33]....
        /*01b8*/ 	.word	0x0000cb80


	//   ....[34]....
        /*01bc*/ 	.word	0x0000cb90


	//   ....[35]....
        /*01c0*/ 	.word	0x0000cbb0


	//   ....[36]....
        /*01c4*/ 	.word	0x0000cbd0


	//   ....[37]....
        /*01c8*/ 	.word	0x0000cc90


	//   ....[38]....
        /*01cc*/ 	.word	0x0000ccc0


	//   ....[39]....
        /*01d0*/ 	.word	0x0000cd30


	//   ....[40]....
        /*01d4*/ 	.word	0x0000cd60


	//   ....[41]....
        /*01d8*/ 	.word	0x0000cd80


	//   ....[42]....
        /*01dc*/ 	.word	0x0000cde0


	//   ....[43]....
        /*01e0*/ 	.word	0x0000cdf0


	//   ....[44]....
        /*01e4*/ 	.word	0x0000f360


	//   ....[45]....
        /*01e8*/ 	.word	0x0000f7d0


	//   ....[46]....
        /*01ec*/ 	.word	0x0000f960


	//   ....[47]....
        /*01f0*/ 	.word	0x0000f9b0


	//   ....[48]....
        /*01f4*/ 	.word	0x0000fa50


	//   ....[49]....
        /*01f8*/ 	.word	0x0000fb20


	//   ....[50]....
        /*01fc*/ 	.word	0x0000fba0


	//   ....[51]....
        /*0200*/ 	.word	0x0000fc70


	//   ....[52]....
        /*0204*/ 	.word	0x0000fcf0


	//   ....[53]....
        /*0208*/ 	.word	0x0000fdb0


	//   ....[54]....
        /*020c*/ 	.word	0x0000fe60


	//   ....[55]....
        /*0210*/ 	.word	0x0000ff30


	//   ....[56]....
        /*0214*/ 	.word	0x0000ffb0


	//   ....[57]....
        /*0218*/ 	.word	0x00010090


	//   ....[58]....
        /*021c*/ 	.word	0x00010490


	//----- nvinfo : EIATTR_REG_RECONFIG
	.align		4
.L_1129:
        /*0220*/ 	.byte	0x01, 0x54
	.zero		2


	//----- nvinfo : EIATTR_SYSCALL_OFFSETS
	.align		4
        /*0224*/ 	.byte	0x04, 0x46
        /*0226*/ 	.short	(.L_1131 - .L_1130)


	//   ....[0]....
.L_1130:
        /*0228*/ 	.word	0x000011a0


	//   ....[1]....
        /*022c*/ 	.word	0x0000bd00


	//   ....[2]....
        /*0230*/ 	.word	0x0000be40


	//   ....[3]....
        /*0234*/ 	.word	0x0000bf30


	//   ....[4]....
        /*0238*/ 	.word	0x0000c670


	//----- nvinfo : EIATTR_MBARRIER_INSTR_OFFSETS
	.align		4
.L_1131:
        /*023c*/ 	.byte	0x04, 0x39
        /*023e*/ 	.short	(.L_1133 - .L_1132)


	//   ....[0]....
.L_1132:
        /*0240*/ 	.word	0x00000240
        /*0244*/ 	.word	0x000000ff
        /*0248*/ 	.word	0x00031c00
        /*024c*/ 	.short	0x0100
        /*024e*/ 	.byte	0x08
	.zero		1


	//   ....[1]....
        /*0250*/ 	.word	0x00000250
        /*0254*/ 	.word	0x000000ff
        /*0258*/ 	.word	0x00031c20
        /*025c*/ 	.short	0x0100
        /*025e*/ 	.byte	0x08
	.zero		1


	//   ....[2]....
        /*0260*/ 	.word	0x00000340
        /*0264*/ 	.word	0x000000ff
        /*0268*/ 	.word	0x00031c30
        /*026c*/ 	.short	0x0100
        /*026e*/ 	.byte	0x08
	.zero		1


	//   ....[3]....
        /*0270*/ 	.word	0x00000350
        /*0274*/ 	.word	0x000000ff
        /*0278*/ 	.word	0x00031c40
        /*027c*/ 	.short	0x0100
        /*027e*/ 	.byte	0x08
	.zero		1


	//   ....[4]....
        /*0280*/ 	.word	0x00000360
        /*0284*/ 	.word	0x000000ff
        /*0288*/ 	.word	0x00031c38
        /*028c*/ 	.short	0x0100
        /*028e*/ 	.byte	0x08
	.zero		1


	//   ....[5]....
        /*0290*/ 	.word	0x00000370
        /*0294*/ 	.word	0x000000ff
        /*0298*/ 	.word	0x00031c48
        /*029c*/ 	.short	0x0100
        /*029e*/ 	.byte	0x08
	.zero		1


	//   ....[6]....
        /*02a0*/ 	.word	0x000004a0
        /*02a4*/ 	.word	0x000000ff
        /*02a8*/ 	.word	0x00031c50
        /*02ac*/ 	.short	0x0100
        /*02ae*/ 	.byte	0x08
	.zero		1


	//   ....[7]....
        /*02b0*/ 	.word	0x000004b0
        /*02b4*/ 	.word	0x000000ff
        /*02b8*/ 	.word	0x00031c60
        /*02bc*/ 	.short	0x0100
        /*02be*/ 	.byte	0x08
	.zero		1


	//   ....[8]....
        /*02c0*/ 	.word	0x000004c0
        /*02c4*/ 	.word	0x000000ff
        /*02c8*/ 	.word	0x00031c58
        /*02cc*/ 	.short	0x0100
        /*02ce*/ 	.byte	0x08
	.zero		1


	//   ....[9]....
        /*02d0*/ 	.word	0x000004d0
        /*02d4*/ 	.word	0x000000ff
        /*02d8*/ 	.word	0x00031c68
        /*02dc*/ 	.short	0x0100
        /*02de*/ 	.byte	0x08
	.zero		1


	//   ....[10]....
        /*02e0*/ 	.word	0x000005c0
        /*02e4*/ 	.word	0x000000ff
        /*02e8*/ 	.word	0x00031c70
        /*02ec*/ 	.short	0x0100
        /*02ee*/ 	.byte	0x06
	.zero		1


	//   ....[11]....
        /*02f0*/ 	.word	0x000005d0
        /*02f4*/ 	.word	0x000000ff
        /*02f8*/ 	.word	0x00031c80
        /*02fc*/ 	.short	0x0100
        /*02fe*/ 	.byte	0x06
	.zero		1


	//   ....[12]....
        /*0300*/ 	.word	0x000005e0
        /*0304*/ 	.word	0x000000ff
        /*0308*/ 	.word	0x00031c78
        /*030c*/ 	.short	0x0100
        /*030e*/ 	.byte	0x06
	.zero		1


	//   ....[13]....
        /*0310*/ 	.word	0x000005f0
        /*0314*/ 	.word	0x000000ff
        /*0318*/ 	.word	0x00031c88
        /*031c*/ 	.short	0x0100
        /*031e*/ 	.byte	0x06
	.zero		1


	//   ....[14]....
        /*0320*/ 	.word	0x00000720
        /*0324*/ 	.word	0x000000ff
        /*0328*/ 	.word	0x00031c90
        /*032c*/ 	.short	0x0100
        /*032e*/ 	.byte	0x08
	.zero		1


	//   ....[15]....
        /*0330*/ 	.word	0x00000730
        /*0334*/ 	.word	0x000000ff
        /*0338*/ 	.word	0x00031ca0
        /*033c*/ 	.short	0x0100
        /*033e*/ 	.byte	0x08
	.zero		1


	//   ....[16]....
        /*0340*/ 	.word	0x00000740
        /*0344*/ 	.word	0x000000ff
        /*0348*/ 	.word	0x00031c98
        /*034c*/ 	.short	0x0100
        /*034e*/ 	.byte	0x08
	.zero		1


	//   ....[17]....
        /*0350*/ 	.word	0x00000750
        /*0354*/ 	.word	0x000000ff
        /*0358*/ 	.word	0x00031ca8
        /*035c*/ 	.short	0x0100
        /*035e*/ 	.byte	0x08
	.zero		1


	//   ....[18]....
        /*0360*/ 	.word	0x00000880
        /*0364*/ 	.word	0x000000ff
        /*0368*/ 	.word	0x00031cb0
        /*036c*/ 	.short	0x0100
        /*036e*/ 	.byte	0x08
	.zero		1


	//   ....[19]....
        /*0370*/ 	.word	0x00000890
        /*0374*/ 	.word	0x000000ff
        /*0378*/ 	.word	0x00031cc0
        /*037c*/ 	.short	0x0100
        /*037e*/ 	.byte	0x08
	.zero		1


	//   ....[20]....
        /*0380*/ 	.word	0x000008a0
        /*0384*/ 	.word	0x000000ff
        /*0388*/ 	.word	0x00031cb8
        /*038c*/ 	.short	0x0100
        /*038e*/ 	.byte	0x08
	.zero		1


	//   ....[21]....
        /*0390*/ 	.word	0x000008b0
        /*0394*/ 	.word	0x000000ff
        /*0398*/ 	.word	0x00031cc8
        /*039c*/ 	.short	0x0100
        /*039e*/ 	.byte	0x08
	.zero		1


	//   ....[22]....
        /*03a0*/ 	.word	0x000011d0
        /*03a4*/ 	.word	0x000000ff
        /*03a8*/ 	.word	0x00031c00
        /*03ac*/ 	.short	0x010a
        /*03ae*/ 	.byte	0x25
	.zero		1


	//   ....[23]....
        /*03b0*/ 	.word	0x00001220
        /*03b4*/ 	.word	0x000000ff
        /*03b8*/ 	.word	0x00031c30
        /*03bc*/ 	.short	0x010a
        /*03be*/ 	.byte	0x25
	.zero		1


	//   ....[24]....
        /*03c0*/ 	.word	0x00001260
        /*03c4*/ 	.word	0x000000ff
        /*03c8*/ 	.word	0x00031c30
        /*03cc*/ 	.short	0x010a
        /*03ce*/ 	.byte	0x25
	.zero		1


	//   ....[25]....
        /*03d0*/ 	.word	0x000046e0
        /*03d4*/ 	.word	0x00000009
        /*03d8*/ 	.word	0x00000000
        /*03dc*/ 	.short	0x0101
        /*03de*/ 	.byte	0x3f
	.zero		1


	//   ....[26]....
        /*03e0*/ 	.word	0x000057d0
        /*03e4*/ 	.word	0x0000000d
        /*03e8*/ 	.word	0x00031c30
        /*03ec*/ 	.short	0x010a
        /*03ee*/ 	.byte	0x3f
	.zero		1


	//   ....[27]....
        /*03f0*/ 	.word	0x00005810
        /*03f4*/ 	.word	0x0000000d
        /*03f8*/ 	.word	0x00031c30
        /*03fc*/ 	.short	0x010a
        /*03fe*/ 	.byte	0x3f
	.zero		1


	//   ....[28]....
        /*0400*/ 	.word	0x00006ea0
        /*0404*/ 	.word	0x000000ff
        /*0408*/ 	.word	0x00031c50
        /*040c*/ 	.short	0x010a
        /*040e*/ 	.byte	0x06
	.zero		1


	//   ....[29]....
        /*0410*/ 	.word	0x00006ee0
        /*0414*/ 	.word	0x000000ff
        /*0418*/ 	.word	0x00031c50
        /*041c*/ 	.short	0x010a
        /*041e*/ 	.byte	0x06
	.zero		1


	//   ....[30]....
        /*0420*/ 	.word	0x00008ab0
        /*0424*/ 	.word	0x00000077
        /*0428*/ 	.word	0x00000000
        /*042c*/ 	.short	0x0101
        /*042e*/ 	.byte	0x3f
	.zero		1


	//   ....[31]....
        /*0430*/ 	.word	0x00008b50
        /*0434*/ 	.word	0x0000007f
        /*0438*/ 	.word	0x00000000
        /*043c*/ 	.short	0x0101
        /*043e*/ 	.byte	0x3f
	.zero		1


	//   ....[32]....
        /*0440*/ 	.word	0x00009750
        /*0444*/ 	.word	0x00000007
        /*0448*/ 	.word	0x00031c50
        /*044c*/ 	.short	0x010a
        /*044e*/ 	.byte	0x3f
	.zero		1


	//   ....[33]....
        /*0450*/ 	.word	0x00009790
        /*0454*/ 	.word	0x00000007
        /*0458*/ 	.word	0x00031c50
        /*045c*/ 	.short	0x010a
        /*045e*/ 	.byte	0x3f
	.zero		1


	//   ....[34]....
        /*0460*/ 	.word	0x00009de0
        /*0464*/ 	.word	0x00000007
        /*0468*/ 	.word	0x00000000
        /*046c*/ 	.short	0x0101
        /*046e*/ 	.byte	0x3f
	.zero		1


	//   ....[35]....
        /*0470*/ 	.word	0x0000a920
        /*0474*/ 	.word	0x000000ff
        /*0478*/ 	.word	0x00000000
        /*047c*/ 	.short	0x0101
        /*047e*/ 	.byte	0x04
	.zero		1


	//   ....[36]....
        /*0480*/ 	.word	0x0000c230
        /*0484*/ 	.word	0x000000ff
        /*0488*/ 	.word	0x00031c40
        /*048c*/ 	.short	0x010a
        /*048e*/ 	.byte	0x28
	.zero		1


	//   ....[37]....
        /*0490*/ 	.word	0x0000cfe0
        /*0494*/ 	.word	0x000000ff
        /*0498*/ 	.word	0x00031c00
        /*049c*/ 	.short	0x0107
        /*049e*/ 	.byte	0x28
	.zero		1


	//   ....[38]....
        /*04a0*/ 	.word	0x0000d030
        /*04a4*/ 	.word	0x000000ff
        /*04a8*/ 	.word	0x00031c00
        /*04ac*/ 	.short	0x0101
        /*04ae*/ 	.byte	0x28
	.zero		1


	//   ....[39]....
        /*04b0*/ 	.word	0x0000d060
        /*04b4*/ 	.word	0x000000ff
        /*04b8*/ 	.word	0x00031c20
        /*04bc*/ 	.short	0x010a
        /*04be*/ 	.byte	0x28
	.zero		1


	//   ....[40]....
        /*04c0*/ 	.word	0x0000d3a0
        /*04c4*/ 	.word	0x000000ff
        /*04c8*/ 	.word	0x00031c48
        /*04cc*/ 	.short	0x010a
        /*04ce*/ 	.byte	0x28
	.zero		1


	//   ....[41]....
        /*04d0*/ 	.word	0x0000d770
        /*04d4*/ 	.word	0x000000ff
        /*04d8*/ 	.word	0x00031c60
        /*04dc*/ 	.short	0x010a
        /*04de*/ 	.byte	0x28
	.zero		1


	//   ....[42]....
        /*04e0*/ 	.word	0x0000dcf0
        /*04e4*/ 	.word	0x000000ff
        /*04e8*/ 	.word	0x00031c40
        /*04ec*/ 	.short	0x010a
        /*04ee*/ 	.byte	0x28
	.zero		1


	//   ....[43]....
        /*04f0*/ 	.word	0x0000e0d0
        /*04f4*/ 	.word	0x000000ff
        /*04f8*/ 	.word	0x00031c68
        /*04fc*/ 	.short	0x010a
        /*04fe*/ 	.byte	0x28
	.zero		1


	//   ....[44]....
        /*0500*/ 	.word	0x0000e690
        /*0504*/ 	.word	0x000000ff
        /*0508*/ 	.word	0x00031c48
        /*050c*/ 	.short	0x010a
        /*050e*/ 	.byte	0x28
	.zero		1


	//   ....[45]....
        /*0510*/ 	.word	0x0000ea50
        /*0514*/ 	.word	0x000000ff
        /*0518*/ 	.word	0x00031c60
        /*051c*/ 	.short	0x010a
        /*051e*/ 	.byte	0x28
	.zero		1


	//   ....[46]....
        /*0520*/ 	.word	0x0000ee90
        /*0524*/ 	.word	0x00000003
        /*0528*/ 	.word	0x00031c60
        /*052c*/ 	.short	0x010a
        /*052e*/ 	.byte	0x3f
	.zero		1


	//   ....[47]....
        /*0530*/ 	.word	0x0000f2f0
        /*0534*/ 	.word	0x00000007
        /*0538*/ 	.word	0x00031c20
        /*053c*/ 	.short	0x010a
        /*053e*/ 	.byte	0x3f
	.zero		1


	//   ....[48]....
        /*0540*/ 	.word	0x0000f460
        /*0544*/ 	.word	0x00000005
        /*0548*/ 	.word	0x00000000
        /*054c*/ 	.short	0x010a
        /*054e*/ 	.byte	0x3f
	.zero		1


	//   ....[49]....
        /*0550*/ 	.word	0x0000f4d0
        /*0554*/ 	.word	0x00000003
        /*0558*/ 	.word	0x00000000
        /*055c*/ 	.short	0x010a
        /*055e*/ 	.byte	0x3f
	.zero		1


	//   ....[50]....
        /*0560*/ 	.word	0x0000f530
        /*0564*/ 	.word	0x00000005
        /*0568*/ 	.word	0x00000000
        /*056c*/ 	.short	0x010a
        /*056e*/ 	.byte	0x3f
	.zero		1


	//   ....[51]....
        /*0570*/ 	.word	0x0000f560
        /*0574*/ 	.word	0x00000003
        /*0578*/ 	.word	0x00000000
        /*057c*/ 	.short	0x010a
        /*057e*/ 	.byte	0x3f
	.zero		1


	//   ....[52]....
        /*0580*/ 	.word	0x0000f5d0
        /*0584*/ 	.word	0x00000003
        /*0588*/ 	.word	0x00031c00
        /*058c*/ 	.short	0x010a
        /*058e*/ 	.byte	0x3f
	.zero		1


	//   ....[53]....
        /*0590*/ 	.word	0x0000f630
        /*0594*/ 	.word	0x00000003
        /*0598*/ 	.word	0x00031c30
        /*059c*/ 	.short	0x010a
        /*059e*/ 	.byte	0x3f
	.zero		1


	//   ....[54]....
        /*05a0*/ 	.word	0x0000f680
        /*05a4*/ 	.word	0x0000000d
        /*05a8*/ 	.word	0x00031c30
        /*05ac*/ 	.short	0x010a
        /*05ae*/ 	.byte	0x3f
	.zero		1


	//   ....[55]....
        /*05b0*/ 	.word	0x0000f6e0
        /*05b4*/ 	.word	0x0000000c
        /*05b8*/ 	.word	0x00031c50
        /*05bc*/ 	.short	0x010a
        /*05be*/ 	.byte	0x3f
	.zero		1


	//   ....[56]....
        /*05c0*/ 	.word	0x0000f730
        /*05c4*/ 	.word	0x00000007
        /*05c8*/ 	.word	0x00031c50
        /*05cc*/ 	.short	0x010a
        /*05ce*/ 	.byte	0x3f
	.zero		1


	//   ....[57]....
        /*05d0*/ 	.word	0x0000f890
        /*05d4*/ 	.word	0x00000003
        /*05d8*/ 	.word	0x00031c40
        /*05dc*/ 	.short	0x010a
        /*05de*/ 	.byte	0x3f
	.zero		1


	//   ....[58]....
        /*05e0*/ 	.word	0x000100d0
        /*05e4*/ 	.word	0x00000003
        /*05e8*/ 	.word	0x00031c20
        /*05ec*/ 	.short	0x010a
        /*05ee*/ 	.byte	0x3f
	.zero		1


	//   ....[59]....
        /*05f0*/ 	.word	0x00010130
        /*05f4*/ 	.word	0x00000003
        /*05f8*/ 	.word	0x00031c48
        /*05fc*/ 	.short	0x010a
        /*05fe*/ 	.byte	0x3f
	.zero		1


	//   ....[60]....
        /*0600*/ 	.word	0x00010190
        /*0604*/ 	.word	0x00000003
        /*0608*/ 	.word	0x00031c60
        /*060c*/ 	.short	0x010a
        /*060e*/ 	.byte	0x3f
	.zero		1


	//   ....[61]....
        /*0610*/ 	.word	0x000101f0
        /*0614*/ 	.word	0x00000003
        /*0618*/ 	.word	0x00031c40
        /*061c*/ 	.short	0x010a
        /*061e*/ 	.byte	0x3f
	.zero		1


	//   ....[62]....
        /*0620*/ 	.word	0x00010250
        /*0624*/ 	.word	0x00000003
        /*0628*/ 	.word	0x00031c68
        /*062c*/ 	.short	0x010a
        /*062e*/ 	.byte	0x3f
	.zero		1


	//   ....[63]....
        /*0630*/ 	.word	0x000102b0
        /*0634*/ 	.word	0x00000002
        /*0638*/ 	.word	0x00031c48
        /*063c*/ 	.short	0x010a
        /*063e*/ 	.byte	0x3f
	.zero		1


	//   ....[64]....
        /*0640*/ 	.word	0x00010310
        /*0644*/ 	.word	0x00000002
        /*0648*/ 	.word	0x00031c60
        /*064c*/ 	.short	0x010a
        /*064e*/ 	.byte	0x3f
	.zero		1


	//   ....[65]....
        /*0650*/ 	.word	0x00010360
        /*0654*/ 	.word	0x00000003
        /*0658*/ 	.word	0x00031c60
        /*065c*/ 	.short	0x010a
        /*065e*/ 	.byte	0x3f
	.zero		1


	//   ....[66]....
        /*0660*/ 	.word	0x000103b0
        /*0664*/ 	.word	0x00000007
        /*0668*/ 	.word	0x00031c20
        /*066c*/ 	.short	0x010a
        /*066e*/ 	.byte	0x3f
	.zero		1


	//   ....[67]....
        /*0670*/ 	.word	0x00010550
        /*0674*/ 	.word	0x00000005
        /*0678*/ 	.word	0x00000000
        /*067c*/ 	.short	0x010a
        /*067e*/ 	.byte	0x3f
	.zero		1


	//   ....[68]....
        /*0680*/ 	.word	0x000105a0
        /*0684*/ 	.word	0x00000003
        /*0688*/ 	.word	0x00000000
        /*068c*/ 	.short	0x010a
        /*068e*/ 	.byte	0x3f
	.zero		1


	//   ....[69]....
        /*0690*/ 	.word	0x000105f0
        /*0694*/ 	.word	0x00000005
        /*0698*/ 	.word	0x00000000
        /*069c*/ 	.short	0x010a
        /*069e*/ 	.byte	0x3f
	.zero		1


	//----- nvinfo : EIATTR_NUM_MBARRIERS
	.align		4
.L_1133:
        /*06a0*/ 	.byte	0x03, 0x38
        /*06a2*/ 	.short	0x0016


	//----- nvinfo : EIATTR_EXIT_INSTR_OFFSETS
	.align		4
        /*06a4*/ 	.byte	0x04, 0x1c
        /*06a6*/ 	.short	(.L_1135 - .L_1134)


	//   ....[0]....
.L_1134:
        /*06a8*/ 	.word	0x0000f5b0


	//----- nvinfo : EIATTR_MAX_THREADS
	.align		4
.L_1135:
        /*06ac*/ 	.byte	0x04, 0x05
        /*06ae*/ 	.short	(.L_1137 - .L_1136)
.L_1136:
        /*06b0*/ 	.word	0x00000200
        /*06b4*/ 	.word	0x00000001
        /*06b8*/ 	.word	0x00000001


	//----- nvinfo : EIATTR_CRS_STACK_SIZE
	.align		4
.L_1137:
        /*06bc*/ 	.byte	0x04, 0x1e
        /*06be*/ 	.short	(.L_1139 - .L_1138)
.L_1138:
        /*06c0*/ 	.word	0x00000000


	//----- nvinfo : EIATTR_CBANK_PARAM_SIZE
	.align		4
.L_1139:
        /*06c4*/ 	.byte	0x03, 0x19
        /*06c6*/ 	.short	0x0a70


	//----- nvinfo : EIATTR_PARAM_CBANK
	.align		4
        /*06c8*/ 	.byte	0x04, 0x0a
        /*06ca*/ 	.short	(.L_1141 - .L_1140)
	.align		4
.L_1140:
        /*06cc*/ 	.word	index@(.nv.constant0._ZN7cutlass13device_kernelIN5flash11enable_sm90INS1_16FlashAttnFwdSm90INS1_25CollectiveMainloopFwdSm90ILi2EN4cute5tupleIJNS5_1CILi1EEES8_S8_EEENS6_IJNS7_ILi192EEENS7_ILi144EEENS7_ILi96EEEEEELi96ENS_6half_tEfNS_4arch4Sm90ELb0ELb0ELb1ELb0ELb0ELb0ELb0ELb0ELb1ELb1ELb1ELb0EEENS1_21CollectiveEpilogueFwdINS6_IJSA_SC_SB_EEES9_SE_SG_Li384ELb0ELb1ELb1ELb0EEENS1_19SingleTileSchedulerILb0ELb1ELb1ELi192EEEEEEEEEvNT_6ParamsE)
        /*06d0*/ 	.short	0x0210
        /*06d2*/ 	.short	0x0a70


	//----- nvinfo : EIATTR_SW_WAR
	.align		4
.L_1141:
        /*06d4*/ 	.byte	0x04, 0x36
        /*06d6*/ 	.short	(.L_1143 - .L_1142)
.L_1142:
        /*06d8*/ 	.word	0x00000008
.L_1143:


//--------------------- .nv.info._ZN7cutlass13device_kernelIN5flash11enable_sm90INS1_16FlashAttnFwdSm90INS1_25CollectiveMainloopFwdSm90ILi2EN4cute5tupleIJNS5_1CILi1EEES8_S8_EEENS6_IJNS7_ILi192EEENS7_ILi144EEENS7_ILi96EEEEEELi96ENS_6half_tEfNS_4arch4Sm90ELb0ELb0ELb1ELb1ELb0ELb0ELb0ELb0ELb1ELb1ELb1ELb0EEENS1_21CollectiveEpilogueFwdINS6_IJSA_SC_SB_EEES9_SE_SG_Li384ELb1ELb1ELb1ELb0EEENS1_36VarlenDynamicPersistentTileSchedulerILi192ELi144ELi384ELi128ELb1ELb1ELb1ELb0ELb1ELb1EEEEEEEEEvNT_6ParamsE --------------------------
	.section	.nv.info._ZN7cutlass13device_kernelIN5flash11enable_sm90INS1_16FlashAttnFwdSm90INS1_25CollectiveMainloopFwdSm90ILi2EN4cute5tupleIJNS5_1CILi1EEES8_S8_EEENS6_IJNS7_ILi192EEENS7_ILi144EEENS7_ILi96EEEEEELi96ENS_6half_tEfNS_4arch4Sm90ELb0ELb0ELb1ELb1ELb0ELb0ELb0ELb0ELb1ELb1ELb1ELb0EEENS1_21CollectiveEpilogueFwdINS6_IJSA_SC_SB_EEES9_SE_SG_Li384ELb1ELb1ELb1ELb0EEENS1_36VarlenDynamicPersistentTileSchedulerILi192ELi144ELi384ELi128ELb1ELb1ELb1ELb0ELb1ELb1EEEEEEEEEvNT_6ParamsE,"",@"SHT_CUDA_INFO"
	.sectionflags	@""
	.align	4


	//----- nvinfo : EIATTR_CUDA_API_VERSION
	.align		4
        /*0000*/ 	.byte	0x04, 0x37
        /*0002*/ 	.short	(.L_1145 - .L_1144)
.L_1144:
        /*0004*/ 	.word	0x00000082


	//----- nvinfo : EIATTR_KPARAM_INFO
	.align		4
.L_1145:
        /*0008*/ 	.byte	0x04, 0x17
        /*000a*/ 	.short	(.L_1147 - .L_1146)
.L_1146:
        /*000c*/ 	.word	0x00000000
        /*0010*/ 	.short	0x0000
        /*0012*/ 	.short	0x0070
        /*0014*/ 	.byte	0x00, 0xf0, 0x01, 0x2a


	//----- nvinfo : EIATTR_SPARSE_MMA_MASK
	.align		4
.L_1147:
        /*0018*/ 	.byte	0x03, 0x50
        /*001a*/ 	.short	0x0000


	//----- nvinfo : EIATTR_MAXREG_COUNT
	.align		4
        /*001c*/ 	.byte	0x03, 0x1b
        /*001e*/ 	.short	0x0080


	//----- nvinfo : EIATTR_NUM_BARRIERS
	.align		4
        /*0020*/ 	.byte	0x02, 0x4c
        /*0022*/ 	.byte	0x10
	.zero		1


	//----- nvinfo : EIATTR_EXTERNS
	.align		4
        /*0024*/ 	.byte	0x04, 0x0f
        /*0026*/ 	.short	(.L_1149 - .L_1148)


	//   ....[0]....
	.align		4
.L_1148:
        /*0028*/ 	.word	index@(__assertfail)


	//----- nvinfo : EIATTR_ANNOTATIONS
	.align		4
.L_1149:
        /*002c*/ 	.byte	0x04, 0x55
        /*002e*/ 	.short	(.L_1151 - .L_1150)


	//   ....[0]....
.L_1150:
        /* <DEDUP_REMOVED lines=37> */


	//----- nvinfo : EIATTR_MERCURY_ISA_VERSION
	.align		4
.L_1151:
        /*0270*/ 	.byte	0x03, 0x5f
        /*0272*/ 	.short	0x0101


	//----- nvinfo : EIATTR_UNUSED_LOAD_BYTE_OFFSET
	.align		4
        /*0274*/ 	.byte	0x04, 0x44
        /*0276*/ 	.short	(.L_1153 - .L_1152)


	//   ....[0]....
.L_1152:
        /*0278*/ 	.word	0x00000a60
        /*027c*/ 	.word	0x0000fff0


	//   ....[1]....
        /*0280*/ 	.word	0x0000aa70
        /*0284*/ 	.word	0x0000fff0


	//----- nvinfo : EIATTR_INT_WARP_WIDE_INSTR_OFFSETS
	.align		4
.L_1153:
        /*0288*/ 	.byte	0x04, 0x31
        /*028a*/ 	.short	(.L_1155 - .L_1154)


	//   ....[0]....
.L_1154:
        /*028c*/ 	.word	0x00000130


	//   ....[1]....
        /*0290*/ 	.word	0x00000170


	//   ....[2]....
        /*0294*/ 	.word	0x000001e0


	//   ....[3]....
        /*0298*/ 	.word	0x0000ed60


	//   ....[4]....
        /*029c*/ 	.word	0x0000ee00


	//   ....[5]....
        /*02a0*/ 	.word	0x00012900


	//   ....[6]....
        /*02a4*/ 	.word	0x000129a0


	//----- nvinfo : EIATTR_COOP_GROUP_MASK_REGIDS
	.align		4
.L_1155:
        /*02a8*/ 	.byte	0x04, 0x29
        /*02aa*/ 	.short	(.L_1157 - .L_1156)


	//   ....[0]....
.L_1156:
        /*02ac*/ 	.word	0xffffffff


	//   ....[1]....
        /*02b0*/ 	.word	0xffffffff


	//   ....[2]....
        /*02b4*/ 	.word	0xffffffff


	//   ....[3]....
        /*02b8*/ 	.word	0xffffffff


	//   ....[4]....
        /*02bc*/ 	.word	0xffffffff


	//   ....[5]....
        /*02c0*/ 	.word	0xffffffff


	//   ....[6]....
        /*02c4*/ 	.word	0xffffffff


	//   ....[7]....
        /*02c8*/ 	.word	0xffffffff


	//   ....[8]....
        /*02cc*/ 	.word	0xffffffff


	//   ....[9]....
        /*02d0*/ 	.word	0xffffffff


	//   ....[10]....
        /*02d4*/ 	.word	0xffffffff


	//   ....[11]....
        /*02d8*/ 	.word	0xffffffff


	//   ....[12]....
        /*02dc*/ 	.word	0xffffffff


	//   ....[13]....
        /*02e0*/ 	.word	0xffffffff


	//   ....[14]....
        /*02e4*/ 	.word	0xffffffff


	//   ....[15]....
        /*02e8*/ 	.word	0xffffffff


	//   ....[16]....
        /*02ec*/ 	.word	0xffffffff


	//   ....[17]....
        /*02f0*/ 	.word	0xffffffff


	//   ....[18]....
        /*02f4*/ 	.word	0xffffffff


	//   ....[19]....
        /*02f8*/ 	.word	0xffffffff


	//   ....[20]....
        /*02fc*/ 	.word	0xffffffff


	//   ....[21]....
        /*0300*/ 	.word	0xffffffff


	//   ....[22]....
        /*0304*/ 	.word	0xffffffff


	//   ....[23]....
        /*0308*/ 	.word	0xffffffff


	//   ....[24]....
        /*030c*/ 	.word	0xffffffff


	//   ....[25]....
        /*0310*/ 	.word	0xffffffff


	//   ....[26]....
        /*0314*/ 	.word	0xffffffff


	//   ....[27]....
        /*0318*/ 	.word	0xffffffff


	//   ....[28]....
        /*031c*/ 	.word	0xffffffff


	//   ....[29]....
        /*0320*/ 	.word	0xffffffff


	//   ....[30]....
        /*0324*/ 	.word	0xffffffff


	//   ....[31]....
        /*0328*/ 	.word	0xffffffff


	//   ....[32]....
        /*032c*/ 	.word	0xffffffff


	//   ....[33]....
        /*0330*/ 	.word	0xffffffff


	//   ....[34]....
        /*0334*/ 	.word	0xffffffff


	//   ....[35]....
        /*0338*/ 	.word	0xffffffff


	//   ....[36]....
        /*033c*/ 	.word	0xffffffff


	//   ....[37]....
        /*0340*/ 	.word	0xffffffff


	//   ....[38]....
        /*0344*/ 	.word	0xffffffff


	//   ....[39]....
        /*0348*/ 	.word	0xffffffff


	//   ....[40]....
        /*034c*/ 	.word	0xffffffff


	//   ....[41]....
        /*0350*/ 	.word	0xffffffff


	//   ....[42]....
        /*0354*/ 	.word	0xffffffff


	//   ....[43]....
        /*0358*/ 	.word	0xffffffff


	//   ....[44]....
        /*035c*/ 	.word	0xffffffff


	//   ....[45]....
        /*0360*/ 	.word	0xffffffff


	//   ....[46]....
        /*0364*/ 	.word	0xffffffff


	//   ....[47]....
        /*0368*/ 	.word	0xffffffff


	//   ....[48]....
        /*036c*/ 	.word	0xffffffff


	//   ....[49]....
        /*0370*/ 	.word	0xffffffff


	//   ....[50]....
        /*0374*/ 	.word	0xffffffff


	//   ....[51]....
        /*0378*/ 	.word	0xffffffff


	//   ....[52]....
        /*037c*/ 	.word	0xffffffff


	//   ....[53]....
        /*0380*/ 	.word	0xffffffff


	//   ....[54]....
        /*0384*/ 	.word	0xffffffff


	//   ....[55]....
        /*0388*/ 	.word	0xffffffff


	//   ....[56]....
        /*038c*/ 	.word	0xffffffff


	//   ....[57]....
        /*0390*/ 	.word	0xffffffff


	//   ....[58]....
        /*0394*/ 	.word	0xffffffff


	//   ....[59]....
        /*0398*/ 	.word	0xffffffff


	//   ....[60]....
        /*039c*/ 	.word	0xffffffff


	//   ....[61]....
        /*03a0*/ 	.word	0xffffffff


	//   ....[62]....
        /*03a4*/ 	.word	0xffffffff


	//   ....[63]....
        /*03a8*/ 	.word	0xffffffff


	//   ....[64]....
        /*03ac*/ 	.word	0xffffffff


	//   ....[65]....
        /*03b0*/ 	.word	0xffffffff


	//   ....[66]....
        /*03b4*/ 	.word	0xffffffff


	//   ....[67]....
        /*03b8*/ 	.word	0xffffffff


	//   ....[68]....
        /*03bc*/ 	.word	0xffffffff


	//   ....[69]....
        /*03c0*/ 	.word	0xffffffff


	//   ....[70]....
        /*03c4*/ 	.word	0xffffffff


	//   ....[71]....
        /*03c8*/ 	.word	0xffffffff


	//   ....[72]....
        /*03cc*/ 	.word	0xffffffff


	//   ....[73]....
        /*03d0*/ 	.word	0xffffffff


	//   ....[74]....
        /*03d4*/ 	.word	0xffffffff


	//   ....[75]....
        /*03d8*/ 	.word	0xffffffff


	//   ....[76]....
        /*03dc*/ 	.word	0xffffffff


	//   ....[77]....
        /*03e0*/ 	.word	0xffffffff


	//   ....[78]....
        /*03e4*/ 	.word	0xffffffff


	//   ....[79]....
        /*03e8*/ 	.word	0xffffffff


	//   ....[80]....
        /*03ec*/ 	.word	0xffffffff


	//   ....[81]....
        /*03f0*/ 	.word	0xffffffff


	//   ....[82]....
        /*03f4*/ 	.word	0xffffffff


	//   ....[83]....
        /*03f8*/ 	.word	0xffffffff


	//   ....[84]....
        /*03fc*/ 	.word	0xffffffff


	//   ....[85]....
        /*0400*/ 	.word	0xffffffff


	//   ....[86]....
        /*0404*/ 	.word	0xffffffff


	//   ....[87]....
        /*0408*/ 	.word	0x0500000f


	//   ....[88]....
        /*040c*/ 	.word	0x0500000f


	//   ....[89]....
        /*0410*/ 	.word	0x0500000f


	//   ....[90]....
        /*0414*/ 	.word	0x0500000f


	//   ....[91]....
        /*0418*/ 	.word	0x0500000f


	//   ....[92]....
        /*041c*/ 	.word	0x0500000f


	//   ....[93]....
        /*0420*/ 	.word	0x0500000f


	//   ....[94]....
        /*0424*/ 	.word	0x0500000f


	//   ....[95]....
        /*0428*/ 	.word	0x0500000f


	//   ....[96]....
        /*042c*/ 	.word	0x0500000f


	//   ....[97]....
        /*0430*/ 	.word	0x0500000f


	//   ....[98]....
        /*0434*/ 	.word	0x0500000f


	//   ....[99]....
        /*0438*/ 	.word	0x0500000f


	//   ....[100]....
        /*043c*/ 	.word	0x0500000f


	//   ....[101]....
        /*0440*/ 	.word	0x0500000f


	//   ....[102]....
        /*0444*/ 	.word	0x0500000f


	//   ....[103]....
        /*0448*/ 	.word	0x0500000f


	//   ....[104]....
        /*044c*/ 	.word	0x0500000f


	//   ....[105]....
        /*0450*/ 	.word	0x0500000f


	//   ....[106]....
        /*0454*/ 	.word	0x0500000f


	//   ....[107]....
        /*0458*/ 	.word	0x0500000f


	//   ....[108]....
        /*045c*/ 	.word	0x0500000f


	//   ....[109]....
        /*0460*/ 	.word	0x0500000f


	//   ....[110]....
        /*0464*/ 	.word	0x0500000f


	//   ....[111]....
        /*0468*/ 	.word	0x0500000f


	//   ....[112]....
        /*046c*/ 	.word	0x0500000f


	//   ....[113]....
        /*0470*/ 	.word	0x0500000f


	//   ....[114]....
        /*0474*/ 	.word	0x0500000f


	//   ....[115]....
        /*0478*/ 	.word	0x0500000f


	//   ....[116]....
        /*047c*/ 	.word	0x0500000f


	//   ....[117]....
        /*0480*/ 	.word	0x0500000f


	//   ....[118]....
        /*0484*/ 	.word	0x0500000f


	//----- nvinfo : EIATTR_COOP_GROUP_INSTR_OFFSETS
	.align		4
.L_1157:
        /*0488*/ 	.byte	0x04, 0x28
        /*048a*/ 	.short	(.L_1159 - .L_1158)


	//   ....[0]....
.L_1158:
        /*048c*/ 	.word	0x00000070


	//   ....[1]....
        /*0490*/ 	.word	0x00000140


	//   ....[2]....
        /*0494*/ 	.word	0x00000190


	//   ....[3]....
        /*0498*/ 	.word	0x000003c0


	//   ....[4]....
        /*049c*/ 	.word	0x00000520


	//   ....[5]....
        /*04a0*/ 	.word	0x00000640


	//   ....[6]....
        /*04a4*/ 	.word	0x000007a0


	//   ....[7]....
        /*04a8*/ 	.word	0x00001ad0


	//   ....[8]....
        /*04ac*/ 	.word	0x00004650


	//   ....[9]....
        /*04b0*/ 	.word	0x000046a0


	//   ....[10]....
        /*04b4*/ 	.word	0x00004c80


	//   ....[11]....
        /*04b8*/ 	.word	0x00004cf0


	//   ....[12]....
        /*04bc*/ 	.word	0x00005d50


	//   ....[13]....
        /*04c0*/ 	.word	0x00008240


	//   ....[14]....
        /*04c4*/ 	.word	0x000082c0


	//   ....[15]....
        /*04c8*/ 	.word	0x00008bf0


	//   ....[16]....
        /*04cc*/ 	.word	0x00008c70


	//   ....[17]....
        /*04d0*/ 	.word	0x00009f70


	//   ....[18]....
        /*04d4*/ 	.word	0x0000a0a0


	//   ....[19]....
        /*04d8*/ 	.word	0x0000a2b0


	//   ....[20]....
        /*04dc*/ 	.word	0x0000a2f0


	//   ....[21]....
        /*04e0*/ 	.word	0x0000a300


	//   ....[22]....
        /*04e4*/ 	.word	0x0000b580


	//   ....[23]....
        /*04e8*/ 	.word	0x0000b590


	//   ....[24]....
        /*04ec*/ 	.word	0x0000b5a0


	//   ....[25]....
        /*04f0*/ 	.word	0x0000b5f0


	//   ....[26]....
        /*04f4*/ 	.word	0x0000bd10


	//   ....[27]....
        /*04f8*/ 	.word	0x0000bd40


	//   ....[28]....
        /*04fc*/ 	.word	0x0000be70


	//   ....[29]....
        /*0500*/ 	.word	0x0000be90


	//   ....[30]....
        /*0504*/ 	.word	0x0000c370


	//   ....[31]....
        /*0508*/ 	.word	0x0000c380


	//   ....[32]....
        /*050c*/ 	.word	0x0000c6d0


	//   ....[33]....
        /*0510*/ 	.word	0x0000c6e0


	//   ....[34]....
        /*0514*/ 	.word	0x0000d4f0


	//   ....[35]....
        /*0518*/ 	.word	0x0000d500


	//   ....[36]....
        /*051c*/ 	.word	0x0000d610


	//   ....[37]....
        /*0520*/ 	.word	0x0000d630


	//   ....[38]....
        /*0524*/ 	.word	0x0000d7c0


	//   ....[39]....
        /*0528*/ 	.word	0x0000d9e0


	//   ....[40]....
        /*052c*/ 	.word	0x0000da10


	//   ....[41]....
        /*0530*/ 	.word	0x0000da40


	//   ....[42]....
        /*0534*/ 	.word	0x0000da70


	//   ....[43]....
        /*0538*/ 	.word	0x0000daa0


	//   ....[44]....
        /*053c*/ 	.word	0x0000dad0


	//   ....[45]....
        /*0540*/ 	.word	0x0000dc60


	//   ....[46]....
        /*0544*/ 	.word	0x0000dc90


	//   ....[47]....
        /*0548*/ 	.word	0x0000dcc0


	//   ....[48]....
        /*054c*/ 	.word	0x0000dcf0


	//   ....[49]....
        /*0550*/ 	.word	0x0000dd20


	//   ....[50]....
        /*0554*/ 	.word	0x0000dd50


	//   ....[51]....
        /*0558*/ 	.word	0x0000dde0


	//   ....[52]....
        /*055c*/ 	.word	0x0000de10


	//   ....[53]....
        /*0560*/ 	.word	0x0000de20


	//   ....[54]....
        /*0564*/ 	.word	0x0000dec0


	//   ....[55]....
        /*0568*/ 	.word	0x0000f300


	//   ....[56]....
        /*056c*/ 	.word	0x0000ff90


	//   ....[57]....
        /*0570*/ 	.word	0x0000ffb0


	//   ....[58]....
        /*0574*/ 	.word	0x00010070


	//   ....[59]....
        /*0578*/ 	.word	0x00010090


	//   ....[60]....
        /*057c*/ 	.word	0x00010130


	//   ....[61]....
        /*0580*/ 	.word	0x00010150


	//   ....[62]....
        /*0584*/ 	.word	0x00010160


	//   ....[63]....
        /*0588*/ 	.word	0x000101f0


	//   ....[64]....
        /*058c*/ 	.word	0x00010240


	//   ....[65]....
        /*0590*/ 	.word	0x00010250


	//   ....[66]....
        /*0594*/ 	.word	0x00010280


	//   ....[67]....
        /*0598*/ 	.word	0x00010330


	//   ....[68]....
        /*059c*/ 	.word	0x000130a0


	//   ....[69]....
        /*05a0*/ 	.word	0x000130d0


	//   ....[70]....
        /*05a4*/ 	.word	0x00013130


	//   ....[71]....
        /*05a8*/ 	.word	0x00013160


	//   ....[72]....
        /*05ac*/ 	.word	0x00013190


	//   ....[73]....
        /*05b0*/ 	.word	0x000131c0


	//   ....[74]....
        /*05b4*/ 	.word	0x000131f0


	//   ....[75]....
        /*05b8*/ 	.word	0x00013220


	//   ....[76]....
        /*05bc*/ 	.word	0x000133d0


	//   ....[77]....
        /*05c0*/ 	.word	0x00013400


	//   ....[78]....
        /*05c4*/ 	.word	0x00013430


	//   ....[79]....
        /*05c8*/ 	.word	0x00013460


	//   ....[80]....
        /*05cc*/ 	.word	0x00013490


	//   ....[81]....
        /*05d0*/ 	.word	0x000134c0


	//   ....[82]....
        /*05d4*/ 	.word	0x00013580


	//   ....[83]....
        /*05d8*/ 	.word	0x000135a0


	//   ....[84]....
        /*05dc*/ 	.word	0x000135b0


	//   ....[85]....
        /*05e0*/ 	.word	0x00013610


	//   ....[86]....
        /*05e4*/ 	.word	0x00013c30


	//   ....[87]....
        /*05e8*/ 	.word	0x00014130


	//   ....[88]....
        /*05ec*/ 	.word	0x000142e0


	//   ....[89]....
        /*05f0*/ 	.word	0x00014330


	//   ....[90]....
        /*05f4*/ 	.word	0x00014460


	//   ....[91]....
        /*05f8*/ 	.word	0x000144b0


	//   ....[92]....
        /*05fc*/ 	.word	0x000145d0


	//   ....[93]....
        /*0600*/ 	.word	0x00014640


	//   ....[94]....
        /*0604*/ 	.word	0x00014760


	//   ....[95]....
        /*0608*/ 	.word	0x000147d0


	//   ....[96]....
        /*060c*/ 	.word	0x000148c0


	//   ....[97]....
        /*0610*/ 	.word	0x00014930


	//   ....[98]....
        /*0614*/ 	.word	0x00014a40


	//   ....[99]....
        /*0618*/ 	.word	0x00014a90


	//   ....[100]....
        /*061c*/ 	.word	0x00014db0


	//   ....[101]....
        /*0620*/ 	.word	0x00014e50


	//   ....[102]....
        /*0624*/ 	.word	0x00014fe0


	//   ....[103]....
        /*0628*/ 	.word	0x00015050


	//   ....[104]....
        /*062c*/ 	.word	0x000150c0


	//   ....[105]....
        /*0630*/ 	.word	0x00015130


	//   ....[106]....
        /*0634*/ 	.word	0x000151a0


	//   ....[107]....
        /*0638*/ 	.word	0x00015220


	//   ....[108]....
        /*063c*/ 	.word	0x000152a0


	//   ....[109]....
        /*0640*/ 	.word	0x00015330


	//   ....[110]....
        /*0644*/ 	.word	0x000153a0


	//   ....[111]....
        /*0648*/ 	.word	0x00015410


	//   ....[112]....
        /*064c*/ 	.word	0x00015480


	//   ....[113]....
        /*0650*/ 	.word	0x00015500


	//   ....[114]....
        /*0654*/ 	.word	0x00015570


	//   ....[115]....
        /*0658*/ 	.word	0x00015610


	//   ....[116]....
        /*065c*/ 	.word	0x00015660


	//   ....[117]....
        /*0660*/ 	.word	0x000156f0


	//   ....[118]....
        /*0664*/ 	.word	0x00015820


	//----- nvinfo : EIATTR_REG_RECONFIG
	.align		4
.L_1159:
        /*0668*/ 	.byte	0x01, 0x54
	.zero		2


	//----- nvinfo : EIATTR_SYSCALL_OFFSETS
	.align		4
        /*066c*/ 	.byte	0x04, 0x46
        /*066e*/ 	.short	(.L_1161 - .L_1160)


	//   ....[0]....
.L_1160:
        /*0670*/ 	.word	0x00001c90


	//   ....[1]....
        /*0674*/ 	.word	0x0000ef60


	//   ....[2]....
        /*0678*/ 	.word	0x0000f0b0


	//   ....[3]....
        /*067c*/ 	.word	0x0000f1a0


	//   ....[4]....
        /*0680*/ 	.word	0x0000fa40


	//----- nvinfo : EIATTR_MBARRIER_INSTR_OFFSETS
	.align		4
.L_1161:
        /*0684*/ 	.byte	0x04, 0x39
        /*0686*/ 	.short	(.L_1163 - .L_1162)


	//   ....[0]....
.L_1162:
        /*0688*/ 	.word	0x00000270
        /*068c*/ 	.word	0x000000ff
        /*0690*/ 	.word	0x00031c00
        /*0694*/ 	.short	0x0100
        /*0696*/ 	.byte	0x08
	.zero		1


	//   ....[1]....
        /*0698*/ 	.word	0x00000280
        /*069c*/ 	.word	0x000000ff
        /*06a0*/ 	.word	0x00031c20
        /*06a4*/ 	.short	0x0100
        /*06a6*/ 	.byte	0x08
	.zero		1


	//   ....[2]....
        /*06a8*/ 	.word	0x00000370
        /*06ac*/ 	.word	0x000000ff
        /*06b0*/ 	.word	0x00031c30
        /*06b4*/ 	.short	0x0100
        /*06b6*/ 	.byte	0x08
	.zero		1


	//   ....[3]....
        /*06b8*/ 	.word	0x00000380
        /*06bc*/ 	.word	0x000000ff
        /*06c0*/ 	.word	0x00031c40
        /*06c4*/ 	.short	0x0100
        /*06c6*/ 	.byte	0x08
	.zero		1


	//   ....[4]....
        /*06c8*/ 	.word	0x00000390
        /*06cc*/ 	.word	0x000000ff
        /*06d0*/ 	.word	0x00031c38
        /*06d4*/ 	.short	0x0100
        /*06d6*/ 	.byte	0x08
	.zero		1


	//   ....[5]....
        /*06d8*/ 	.word	0x000003a0
        /*06dc*/ 	.word	0x000000ff
        /*06e0*/ 	.word	0x00031c48
        /*06e4*/ 	.short	0x0100
        /*06e6*/ 	.byte	0x08
	.zero		1


	//   ....[6]....
        /*06e8*/ 	.word	0x000004d0
        /*06ec*/ 	.word	0x000000ff
        /*06f0*/ 	.word	0x00031c50
        /*06f4*/ 	.short	0x0100
        /*06f6*/ 	.byte	0x08
	.zero		1


	//   ....[7]....
        /*06f8*/ 	.word	0x000004e0
        /*06fc*/ 	.word	0x000000ff
        /*0700*/ 	.word	0x00031c60
        /*0704*/ 	.short	0x0100
        /*0706*/ 	.byte	0x08
	.zero		1


	//   ....[8]....
        /*0708*/ 	.word	0x000004f0
        /*070c*/ 	.word	0x000000ff
        /*0710*/ 	.word	0x00031c58
        /*0714*/ 	.short	0x0100
        /*0716*/ 	.byte	0x08
	.zero		1


	//   ....[9]....
        /*0718*/ 	.word	0x00000500
        /*071c*/ 	.word	0x000000ff
        /*0720*/ 	.word	0x00031c68
        /*0724*/ 	.short	0x0100
        /*0726*/ 	.byte	0x08
	.zero		1


	//   ....[10]....
        /*0728*/ 	.word	0x000005f0
        /*072c*/ 	.word	0x000000ff
        /*0730*/ 	.word	0x00031c70
        /*0734*/ 	.short	0x0100
        /*0736*/ 	.byte	0x06
	.zero		1


	//   ....[11]....
        /*0738*/ 	.word	0x00000600
        /*073c*/ 	.word	0x000000ff
        /*0740*/ 	.word	0x00031c80
        /*0744*/ 	.short	0x0100
        /*0746*/ 	.byte	0x06
	.zero		1


	//   ....[12]....
        /*0748*/ 	.word	0x00000610
        /*074c*/ 	.word	0x000000ff
        /*0750*/ 	.word	0x00031c78
        /*0754*/ 	.short	0x0100
        /*0756*/ 	.byte	0x06
	.zero		1


	//   ....[13]....
        /*0758*/ 	.word	0x00000620
        /*075c*/ 	.word	0x000000ff
        /*0760*/ 	.word	0x00031c88
        /*0764*/ 	.short	0x0100
        /*0766*/ 	.byte	0x06
	.zero		1


	//   ....[14]....
        /*0768*/ 	.word	0x00000750
        /*076c*/ 	.word	0x000000ff
        /*0770*/ 	.word	0x00031c90
        /*0774*/ 	.short	0x0100
        /*0776*/ 	.byte	0x08
	.zero		1


	//   ....[15]....
        /*0778*/ 	.word	0x00000760
        /*077c*/ 	.word	0x000000ff
        /*0780*/ 	.word	0x00031ca0
        /*0784*/ 	.short	0x0100
        /*0786*/ 	.byte	0x08
	.zero		1


	//   ....[16]....
        /*0788*/ 	.word	0x00000770
        /*078c*/ 	.word	0x000000ff
        /*0790*/ 	.word	0x00031c98
        /*0794*/ 	.short	0x0100
        /*0796*/ 	.byte	0x08
	.zero		1


	//   ....[17]....
        /*0798*/ 	.word	0x00000780
        /*079c*/ 	.word	0x000000ff
        /*07a0*/ 	.word	0x00031ca8
        /*07a4*/ 	.short	0x0100
        /*07a6*/ 	.byte	0x08
	.zero		1


	//   ....[18]....
        /*07a8*/ 	.word	0x000008b0
        /*07ac*/ 	.word	0x000000ff
        /*07b0*/ 	.word	0x00031cb0
        /*07b4*/ 	.short	0x0100
        /*07b6*/ 	.byte	0x08
	.zero		1


	//   ....[19]....
        /*07b8*/ 	.word	0x000008c0
        /*07bc*/ 	.word	0x000000ff
        /*07c0*/ 	.word	0x00031cc0
        /*07c4*/ 	.short	0x0100
        /*07c6*/ 	.byte	0x08
	.zero		1


	//   ....[20]....
        /*07c8*/ 	.word	0x000008d0
        /*07cc*/ 	.word	0x000000ff
        /*07d0*/ 	.word	0x00031cb8
        /*07d4*/ 	.short	0x0100
        /*07d6*/ 	.byte	0x08
	.zero		1


	//   ....[21]....
        /*07d8*/ 	.word	0x000008e0
        /*07dc*/ 	.word	0x000000ff
        /*07e0*/ 	.word	0x00031cc8
        /*07e4*/ 	.short	0x0100
        /*07e6*/ 	.byte	0x08
	.zero		1


	//   ....[22]....
        /*07e8*/ 	.word	0x00001d50
        /*07ec*/ 	.word	0x000000ff
        /*07f0*/ 	.word	0x00031c00
        /*07f4*/ 	.short	0x010a
        /*07f6*/ 	.byte	0x25
	.zero		1


	//   ....[23]....
        /*07f8*/ 	.word	0x00001dd0
        /*07fc*/ 	.word	0x00000000
        /*0800*/ 	.word	0x00031c30
        /*0804*/ 	.short	0x010a
        /*0806*/ 	.byte	0x3f
	.zero		1


	//   ....[24]....
        /*0808*/ 	.word	0x00001e40
        /*080c*/ 	.word	0x00000000
        /*0810*/ 	.word	0x00031c30
        /*0814*/ 	.short	0x010a
        /*0816*/ 	.byte	0x3f
	.zero		1


	//   ....[25]....
        /*0818*/ 	.word	0x00004fc0
        /*081c*/ 	.word	0x00000006
        /*0820*/ 	.word	0x00000000
        /*0824*/ 	.short	0x0101
        /*0826*/ 	.byte	0x3f
	.zero		1


	//   ....[26]....
        /*0828*/ 	.word	0x00006010
        /*082c*/ 	.word	0x000000ff
        /*0830*/ 	.word	0x00031c30
        /*0834*/ 	.short	0x010a
        /*0836*/ 	.byte	0x04
	.zero		1


	//   ....[27]....
        /*0838*/ 	.word	0x00006050
        /*083c*/ 	.word	0x000000ff
        /*0840*/ 	.word	0x00031c30
        /*0844*/ 	.short	0x010a
        /*0846*/ 	.byte	0x04
	.zero		1


	//   ....[28]....
        /*0848*/ 	.word	0x000076f0
        /*084c*/ 	.word	0x000000ff
        /*0850*/ 	.word	0x00031c50
        /*0854*/ 	.short	0x010a
        /*0856*/ 	.byte	0x04
	.zero		1


	//   ....[29]....
        /*0858*/ 	.word	0x00007730
        /*085c*/ 	.word	0x000000ff
        /*0860*/ 	.word	0x00031c50
        /*0864*/ 	.short	0x010a
        /*0866*/ 	.byte	0x04
	.zero		1


	//   ....[30]....
        /*0868*/ 	.word	0x00009540
        /*086c*/ 	.word	0x00000008
        /*0870*/ 	.word	0x00000000
        /*0874*/ 	.short	0x0101
        /*0876*/ 	.byte	0x3f
	.zero		1


	//   ....[31]....
        /*0878*/ 	.word	0x000096f0
        /*087c*/ 	.word	0x00000008
        /*0880*/ 	.word	0x00000000
        /*0884*/ 	.short	0x0101
        /*0886*/ 	.byte	0x3f
	.zero		1


	//   ....[32]....
        /*0888*/ 	.word	0x00009ff0
        /*088c*/ 	.word	0x000000ff
        /*0890*/ 	.word	0x00031c50
        /*0894*/ 	.short	0x010a
        /*0896*/ 	.byte	0x09
	.zero		1


	//   ....[33]....
        /*0898*/ 	.word	0x0000a030
        /*089c*/ 	.word	0x000000ff
        /*08a0*/ 	.word	0x00031c50
        /*08a4*/ 	.short	0x010a
        /*08a6*/ 	.byte	0x09
	.zero		1


	//   ....[34]....
        /*08a8*/ 	.word	0x0000a6f0
        /*08ac*/ 	.word	0x00000006
        /*08b0*/ 	.word	0x00000000
        /*08b4*/ 	.short	0x0101
        /*08b6*/ 	.byte	0x3f
	.zero		1


	//   ....[35]....
        /*08b8*/ 	.word	0x0000bd30
        /*08bc*/ 	.word	0x000000ff
        /*08c0*/ 	.word	0x00000000
        /*08c4*/ 	.short	0x0101
        /*08c6*/ 	.byte	0x04
	.zero		1


	//   ....[36]....
        /*08c8*/ 	.word	0x0000c330
        /*08cc*/ 	.word	0x000000ff
        /*08d0*/ 	.word	0x00000000
        /*08d4*/ 	.short	0x0101
        /*08d6*/ 	.byte	0x04
	.zero		1


	//   ....[37]....
        /*08d8*/ 	.word	0x0000f510
        /*08dc*/ 	.word	0x00000000
        /*08e0*/ 	.word	0x00031c40
        /*08e4*/ 	.short	0x010a
        /*08e6*/ 	.byte	0x3f
	.zero		1


	//   ....[38]....
        /*08e8*/ 	.word	0x00010410
        /*08ec*/ 	.word	0x00000011
        /*08f0*/ 	.word	0x00031c00
        /*08f4*/ 	.short	0x0107
        /*08f6*/ 	.byte	0x3f
	.zero		1


	//   ....[39]....
        /*08f8*/ 	.word	0x00010500
        /*08fc*/ 	.word	0x00000011
        /*0900*/ 	.word	0x00031c00
        /*0904*/ 	.short	0x0101
        /*0906*/ 	.byte	0x3f
	.zero		1


	//   ....[40]....
        /*0908*/ 	.word	0x00010520
        /*090c*/ 	.word	0x00000011
        /*0910*/ 	.word	0x00031c20
        /*0914*/ 	.short	0x010a
        /*0916*/ 	.byte	0x3f
	.zero		1


	//   ....[41]....
        /*0918*/ 	.word	0x000108c0
        /*091c*/ 	.word	0x00000003
        /*0920*/ 	.word	0x00031c40
        /*0924*/ 	.short	0x010a
        /*0926*/ 	.byte	0x3f
	.zero		1


	//   ....[42]....
        /*0928*/ 	.word	0x00010d40
        /*092c*/ 	.word	0x00000002
        /*0930*/ 	.word	0x00000060
        /*0934*/ 	.short	0x010a
        /*0936*/ 	.byte	0x3f
	.zero		1


	//   ....[43]....
        /*0938*/ 	.word	0x00011480
        /*093c*/ 	.word	0x00000003
        /*0940*/ 	.word	0x00031c40
        /*0944*/ 	.short	0x010a
        /*0946*/ 	.byte	0x3f
	.zero		1


	//   ....[44]....
        /*0948*/ 	.word	0x00011900
        /*094c*/ 	.word	0x0000000c
        /*0950*/ 	.word	0x00000060
        /*0954*/ 	.short	0x010a
        /*0956*/ 	.byte	0x3f
	.zero		1


	//   ....[45]....
        /*0958*/ 	.word	0x00011f80
        /*095c*/ 	.word	0x00000002
        /*0960*/ 	.word	0x00031c40
        /*0964*/ 	.short	0x010a
        /*0966*/ 	.byte	0x3f
	.zero		1


	//   ....[46]....
        /*0968*/ 	.word	0x00012410
        /*096c*/ 	.word	0x00000007
        /*0970*/ 	.word	0x00000060
        /*0974*/ 	.short	0x010a
        /*0976*/ 	.byte	0x3f
	.zero		1


	//   ....[47]....
        /*0978*/ 	.word	0x00012a50
        /*097c*/ 	.word	0x00000003
        /*0980*/ 	.word	0x00031c60
        /*0984*/ 	.short	0x010a
        /*0986*/ 	.byte	0x3f
	.zero		1


	//   ....[48]....
        /*0988*/ 	.word	0x00013bb0
        /*098c*/ 	.word	0x00000009
        /*0990*/ 	.word	0x00031c20
        /*0994*/ 	.short	0x010a
        /*0996*/ 	.byte	0x3f
	.zero		1


	//   ....[49]....
        /*0998*/ 	.word	0x00013d70
        /*099c*/ 	.word	0x00000007
        /*09a0*/ 	.word	0x00000000
        /*09a4*/ 	.short	0x010a
        /*09a6*/ 	.byte	0x3f
	.zero		1


	//   ....[50]....
        /*09a8*/ 	.word	0x00013de0
        /*09ac*/ 	.word	0x00000003
        /*09b0*/ 	.word	0x00000000
        /*09b4*/ 	.short	0x010a
        /*09b6*/ 	.byte	0x3f
	.zero		1


	//   ....[51]....
        /*09b8*/ 	.word	0x00013e40
        /*09bc*/ 	.word	0x00000005
        /*09c0*/ 	.word	0x00000000
        /*09c4*/ 	.short	0x010a
        /*09c6*/ 	.byte	0x3f
	.zero		1


	//   ....[52]....
        /*09c8*/ 	.word	0x00013e70
        /*09cc*/ 	.word	0x00000003
        /*09d0*/ 	.word	0x00000000
        /*09d4*/ 	.short	0x010a
        /*09d6*/ 	.byte	0x3f
	.zero		1


	//   ....[53]....
        /*09d8*/ 	.word	0x00013ee0
        /*09dc*/ 	.word	0x00000003
        /*09e0*/ 	.word	0x00031c00
        /*09e4*/ 	.short	0x010a
        /*09e6*/ 	.byte	0x3f
	.zero		1


	//   ....[54]....
        /*09e8*/ 	.word	0x00013f30
        /*09ec*/ 	.word	0x00000000
        /*09f0*/ 	.word	0x00031c30
        /*09f4*/ 	.short	0x010a
        /*09f6*/ 	.byte	0x3f
	.zero		1


	//   ....[55]....
        /*09f8*/ 	.word	0x00013f90
        /*09fc*/ 	.word	0x00000007
        /*0a00*/ 	.word	0x00031c30
        /*0a04*/ 	.short	0x010a
        /*0a06*/ 	.byte	0x3f
	.zero		1


	//   ....[56]....
        /*0a08*/ 	.word	0x00013ff0
        /*0a0c*/ 	.word	0x00000007
        /*0a10*/ 	.word	0x00031c50
        /*0a14*/ 	.short	0x010a
        /*0a16*/ 	.byte	0x3f
	.zero		1


	//   ....[57]....
        /*0a18*/ 	.word	0x00014050
        /*0a1c*/ 	.word	0x00000003
        /*0a20*/ 	.word	0x00031c50
        /*0a24*/ 	.short	0x010a
        /*0a26*/ 	.byte	0x3f
	.zero		1


	//   ....[58]....
        /*0a28*/ 	.word	0x000141f0
        /*0a2c*/ 	.word	0x00000000
        /*0a30*/ 	.word	0x00031c40
        /*0a34*/ 	.short	0x010a
        /*0a36*/ 	.byte	0x3f
	.zero		1


	//   ....[59]....
        /*0a38*/ 	.word	0x00014ad0
        /*0a3c*/ 	.word	0x00000011
        /*0a40*/ 	.word	0x00031c20
        /*0a44*/ 	.short	0x010a
        /*0a46*/ 	.byte	0x3f
	.zero		1


	//   ....[60]....
        /*0a48*/ 	.word	0x00014b20
        /*0a4c*/ 	.word	0x00000003
        /*0a50*/ 	.word	0x00031c40
        /*0a54*/ 	.short	0x010a
        /*0a56*/ 	.byte	0x3f
	.zero		1


	//   ....[61]....
        /*0a58*/ 	.word	0x00014b70
        /*0a5c*/ 	.word	0x00000002
        /*0a60*/ 	.word	0x00000060
        /*0a64*/ 	.short	0x010a
        /*0a66*/ 	.byte	0x3f
	.zero		1


	//   ....[62]....
        /*0a68*/ 	.word	0x00014bc0
        /*0a6c*/ 	.word	0x00000003
        /*0a70*/ 	.word	0x00031c40
        /*0a74*/ 	.short	0x010a
        /*0a76*/ 	.byte	0x3f
	.zero		1


	//   ....[63]....
        /*0a78*/ 	.word	0x00014c10
        /*0a7c*/ 	.word	0x0000000c
        /*0a80*/ 	.word	0x00000060
        /*0a84*/ 	.short	0x010a
        /*0a86*/ 	.byte	0x3f
	.zero		1


	//   ....[64]....
        /*0a88*/ 	.word	0x00014c60
        /*0a8c*/ 	.word	0x00000002
        /*0a90*/ 	.word	0x00031c40
        /*0a94*/ 	.short	0x010a
        /*0a96*/ 	.byte	0x3f
	.zero		1


	//   ....[65]....
        /*0a98*/ 	.word	0x00014cb0
        /*0a9c*/ 	.word	0x00000007
        /*0aa0*/ 	.word	0x00000060
        /*0aa4*/ 	.short	0x010a
        /*0aa6*/ 	.byte	0x3f
	.zero		1


	//   ....[66]....
        /*0aa8*/ 	.word	0x00014d00
        /*0aac*/ 	.word	0x00000003
        /*0ab0*/ 	.word	0x00031c60
        /*0ab4*/ 	.short	0x010a
        /*0ab6*/ 	.byte	0x3f
	.zero		1


	//   ....[67]....
        /*0ab8*/ 	.word	0x00015740
        /*0abc*/ 	.word	0x00000009
        /*0ac0*/ 	.word	0x00031c20
        /*0ac4*/ 	.short	0x010a
        /*0ac6*/ 	.byte	0x3f
	.zero		1


	//   ....[68]....
        /*0ac8*/ 	.word	0x000158e0
        /*0acc*/ 	.word	0x00000007
        /*0ad0*/ 	.word	0x00000000
        /*0ad4*/ 	.short	0x010a
        /*0ad6*/ 	.byte	0x3f
	.zero		1


	//   ....[69]....
        /*0ad8*/ 	.word	0x00015930
        /*0adc*/ 	.word	0x00000003
        /*0ae0*/ 	.word	0x00000000
        /*0ae4*/ 	.short	0x010a
        /*0ae6*/ 	.byte	0x3f
	.zero		1


	//   ....[70]....
        /*0ae8*/ 	.word	0x00015980
        /*0aec*/ 	.word	0x00000005
        /*0af0*/ 	.word	0x00000000
        /*0af4*/ 	.short	0x010a
        /*0af6*/ 	.byte	0x3f
	.zero		1


	//----- nvinfo : EIATTR_NUM_MBARRIERS
	.align		4
.L_1163:
        /*0af8*/ 	.byte	0x03, 0x38
        /*0afa*/ 	.short	0x0016


	//----- nvinfo : EIATTR_EXIT_INSTR_OFFSETS
	.align		4
        /*0afc*/ 	.byte	0x04, 0x1c
        /*0afe*/ 	.short	(.L_1165 - .L_1164)


	//   ....[0]....
.L_1164:
        /*0b00*/ 	.word	0x00000a90


	//   ....[1]....
        /*0b04*/ 	.word	0x0000d770


	//   ....[2]....
        /*0b08*/ 	.word	0x00013ec0


	//----- nvinfo : EIATTR_MAX_THREADS
	.align		4
.L_1165:
        /*0b0c*/ 	.byte	0x04, 0x05
        /*0b0e*/ 	.short	(.L_1167 - .L_1166)
.L_1166:
        /*0b10*/ 	.word	0x00000200
        /*0b14*/ 	.word	0x00000001
        /*0b18*/ 	.word	0x00000001


	//----- nvinfo : EIATTR_CRS_STACK_SIZE
	.align		4
.L_1167:
        /*0b1c*/ 	.byte	0x04, 0x1e
        /*0b1e*/ 	.short	(.L_1169 - .L_1168)
.L_1168:
        /*0b20*/ 	.word	0x00000000


	//----- nvinfo : EIATTR_CBANK_PARAM_SIZE
	.align		4
.L_1169:
        /*0b24*/ 	.byte	0x03, 0x19
        /*0b26*/ 	.short	0x0af0


	//----- nvinfo : EIATTR_PARAM_CBANK
	.align		4
        /*0b28*/ 	.byte	0x04, 0x0a
        /*0b2a*/ 	.short	(.L_1171 - .L_1170)
	.align		4
.L_1170:
        /*0b2c*/ 	.word	index@(.nv.constant0._ZN7cutlass13device_kernelIN5flash11enable_sm90INS1_16FlashAttnFwdSm90INS1_25CollectiveMainloopFwdSm90ILi2EN4cute5tupleIJNS5_1CILi1EEES8_S8_EEENS6_IJNS7_ILi192EEENS7_ILi144EEENS7_ILi96EEEEEELi96ENS_6half_tEfNS_4arch4Sm90ELb0ELb0ELb1ELb1ELb0ELb0ELb0ELb0ELb1ELb1ELb1ELb0EEENS1_21CollectiveEpilogueFwdINS6_IJSA_SC_SB_EEES9_SE_SG_Li384ELb1ELb1ELb1ELb0EEENS1_36VarlenDynamicPersistentTileSchedulerILi192ELi144ELi384ELi128ELb1ELb1ELb1ELb0ELb1ELb1EEEEEEEEEvNT_6ParamsE)
        /*0b30*/ 	.short	0x0210
        /*0b32*/ 	.short	0x0af0


	//----- nvinfo : EIATTR_SW_WAR
	.align		4
.L_1171:
        /*0b34*/ 	.byte	0x04, 0x36
        /*0b36*/ 	.short	(.L_1173 - .L_1172)
.L_1172:
        /*0b38*/ 	.word	0x00000008
.L_1173:


//--------------------- .nv.info._ZN7cutlass13device_kernelIN5flash11enable_sm90INS1_16FlashAttnFwdSm90INS1_25CollectiveMainloopFwdSm90ILi2EN4cute5tupleIJNS5_1CILi1EEES8_S8_EEENS6_IJNS7_ILi192EEENS7_ILi144EEENS7_ILi96EEEEEELi96ENS_6half_tEfNS_4arch4Sm90ELb0ELb0ELb1ELb1ELb0ELb1ELb0ELb0ELb1ELb1ELb1ELb0EEENS1_21CollectiveEpilogueFwdINS6_IJSA_SC_SB_EEES9_SE_SG_Li384ELb1ELb1ELb1ELb0EEENS1_36VarlenDynamicPersistentTileSchedulerILi192ELi144ELi384ELi128ELb1ELb1ELb1ELb0ELb1ELb1EEEEEEEEEvNT_6ParamsE --------------------------
	.section	.nv.info._ZN7cutlass13device_kernelIN5flash11enable_sm90INS1_16FlashAttnFwdSm90INS1_25CollectiveMainloopFwdSm90ILi2EN4cute5tupleIJNS5_1CILi1EEES8_S8_EEENS6_IJNS7_ILi192EEENS7_ILi144EEENS7_ILi96EEEEEELi96ENS_6half_tEfNS_4arch4Sm90ELb0ELb0ELb1ELb1ELb0ELb1ELb0ELb0ELb1ELb1ELb1ELb0EEENS1_21CollectiveEpilogueFwdINS6_IJSA_SC_SB_EEES9_SE_SG_Li384ELb1ELb1ELb1ELb0EEENS1_36VarlenDynamicPersistentTileSchedulerILi192ELi144ELi384ELi128ELb1ELb1ELb1ELb0ELb1ELb1EEEEEEEEEvNT_6ParamsE,"",@"SHT_CUDA_INFO"
	.sectionflags	@""
	.align	4


	//----- nvinfo : EIATTR_CUDA_API_VERSION
	.align		4
        /*0000*/ 	.byte	0x04, 0x37
        /*0002*/ 	.short	(.L_1175 - .L_1174)
.L_1174:
        /*0004*/ 	.word	0x00000082


	//----- nvinfo : EIATTR_KPARAM_INFO
	.align		4
.L_1175:
        /*0008*/ 	.byte	0x04, 0x17
        /*000a*/ 	.short	(.L_1177 - .L_1176)
.L_1176:
        /*000c*/ 	.word	0x00000000
        /*0010*/ 	.short	0x0000
        /*0012*/ 	.short	0x0070
        /*0014*/ 	.byte	0x00, 0xf0, 0x01, 0x2a


	//----- nvinfo : EIATTR_SPARSE_MMA_MASK
	.align		4
.L_1177:
        /*0018*/ 	.byte	0x03, 0x50
        /*001a*/ 	.short	0x0000


	//----- nvinfo : EIATTR_MAXREG_COUNT
	.align		4
        /*001c*/ 	.byte	0x03, 0x1b
        /*001e*/ 	.short	0x0080


	//----- nvinfo : EIATTR_NUM_BARRIERS
	.align		4
        /*0020*/ 	.byte	0x02, 0x4c
        /*0022*/ 	.byte	0x10
	.zero		1


	//----- nvinfo : EIATTR_EXTERNS
	.align		4
        /*0024*/ 	.byte	0x04, 0x0f
        /*0026*/ 	.short	(.L_1179 - .L_1178)


	//   ....[0]....
	.align		4
.L_1178:
        /*0028*/ 	.word	index@(__assertfail)


	//----- nvinfo : EIATTR_ANNOTATIONS
	.align		4
.L_1179:
        /*002c*/ 	.byte	0x04, 0x55
        /*002e*/ 	.short	(.L_1181 - .L_1180)


	//   ....[0]....
.L_1180:
        /* <DEDUP_REMOVED lines=149> */


	//----- nvinfo : EIATTR_MERCURY_ISA_VERSION
	.align		4
.L_1181:
        /*0968*/ 	.byte	0x03, 0x5f
        /*096a*/ 	.short	0x0101


	//----- nvinfo : EIATTR_UNUSED_LOAD_BYTE_OFFSET
	.align		4
        /*096c*/ 	.byte	0x04, 0x44
        /*096e*/ 	.short	(.L_1183 - .L_1182)


	//   ....[0]....
.L_1182:
        /*0970*/ 	.word	0x00000ae0
        /*0974*/ 	.word	0x0000fff0


	//   ....[1]....
        /*0978*/ 	.word	0x00015f90
        /*097c*/ 	.word	0x0000fff0


	//----- nvinfo : EIATTR_INT_WARP_WIDE_INSTR_OFFSETS
	.align		4
.L_1183:
        /*0980*/ 	.byte	0x04, 0x31
        /*0982*/ 	.short	(.L_1185 - .L_1184)


	//   ....[0]....
.L_1184:
        /*0984*/ 	.word	0x00000180


	//   ....[1]....
        /*0988*/ 	.word	0x00000220


	//   ....[2]....
        /*098c*/ 	.word	0x00000290


	//   ....[3]....
        /*0990*/ 	.word	0x0001ba70


	//   ....[4]....
        /*0994*/ 	.word	0x0001bb00


	//   ....[5]....
        /*0998*/ 	.word	0x0001f590


	//   ....[6]....
        /*099c*/ 	.word	0x0001f620


	//----- nvinfo : EIATTR_COOP_GROUP_MASK_REGIDS
	.align		4
.L_1185:
        /*09a0*/ 	.byte	0x04, 0x29
        /*09a2*/ 	.short	(.L_1187 - .L_1186)


	//   ....[0]....
.L_1186:
        /*09a4*/ 	.word	0xffffffff


	//   ....[1]....
        /*09a8*/ 	.word	0xffffffff


	//   ....[2]....
        /*09ac*/ 	.word	0xffffffff


	//   ....[3]....
        /*09b0*/ 	.word	0xffffffff


	//   ....[4]....
        /*09b4*/ 	.word	0xffffffff


	//   ....[5]....
        /*09b8*/ 	.word	0xffffffff


	//   ....[6]....
        /*09bc*/ 	.word	0xffffffff


	//   ....[7]....
        /*09c0*/ 	.word	0xffffffff


	//   ....[8]....
        /*09c4*/ 	.word	0xffffffff


	//   ....[9]....
        /*09c8*/ 	.word	0xffffffff


	//   ....[10]....
        /*09cc*/ 	.word	0xffffffff


	//   ....[11]....
        /*09d0*/ 	.word	0xffffffff


	//   ....[12]....
        /*09d4*/ 	.word	0xffffffff


	//   ....[13]....
        /*09d8*/ 	.word	0xffffffff


	//   ....[14]....
        /*09dc*/ 	.word	0xffffffff


	//   ....[15]....
        /*09e0*/ 	.word	0xffffffff


	//   ....[16]....
        /*09e4*/ 	.word	0xffffffff


	//   ....[17]....
        /*09e8*/ 	.word	0xffffffff


	//   ....[18]....
        /*09ec*/ 	.word	0xffffffff


	//   ....[19]....
        /*09f0*/ 	.word	0xffffffff


	//   ....[20]....
        /*09f4*/ 	.word	0xffffffff


	//   ....[21]....
        /*09f8*/ 	.word	0xffffffff


	//   ....[22]....
        /*09fc*/ 	.word	0xffffffff


	//   ....[23]....
        /*0a00*/ 	.word	0xffffffff


	//   ....[24]....
        /*0a04*/ 	.word	0xffffffff


	//   ....[25]....
        /*0a08*/ 	.word	0xffffffff


	//   ....[26]....
        /*0a0c*/ 	.word	0xffffffff


	//   ....[27]....
        /*0a10*/ 	.word	0xffffffff


	//   ....[28]....
        /*0a14*/ 	.word	0xffffffff


	//   ....[29]....
        /*0a18*/ 	.word	0xffffffff


	//   ....[30]....
        /*0a1c*/ 	.word	0xffffffff


	//   ....[31]....
        /*0a20*/ 	.word	0xffffffff


	//   ....[32]....
        /*0a24*/ 	.word	0xffffffff


	//   ....[33]....
        /*0a28*/ 	.word	0xffffffff


	//   ....[34]....
        /*0a2c*/ 	.word	0xffffffff


	//   ....[35]....
        /*0a30*/ 	.word	0xffffffff


	//   ....[36]....
        /*0a34*/ 	.word	0xffffffff


	//   ....[37]....
        /*0a38*/ 	.word	0xffffffff


	//   ....[38]....
        /*0a3c*/ 	.word	0xffffffff


	//   ....[39]....
        /*0a40*/ 	.word	0xffffffff


	//   ....[40]....
        /*0a44*/ 	.word	0xffffffff


	//   ....[41]....
        /*0a48*/ 	.word	0xffffffff


	//   ....[42]....
        /*0a4c*/ 	.word	0xffffffff


	//   ....[43]....
        /*0a50*/ 	.word	0xffffffff


	//   ....[44]....
        /*0a54*/ 	.word	0xffffffff


	//   ....[45]....
        /*0a58*/ 	.word	0xffffffff


	//   ....[46]....
        /*0a5c*/ 	.word	0xffffffff


	//   ....[47]....
        /*0a60*/ 	.word	0xffffffff


	//   ....[48]....
        /*0a64*/ 	.word	0xffffffff


	//   ....[49]....
        /*0a68*/ 	.word	0xffffffff


	//   ....[50]....
        /*0a6c*/ 	.word	0xffffffff


	//   ....[51]....
        /*0a70*/ 	.word	0xffffffff


	//   ....[52]....
        /*0a74*/ 	.word	0xffffffff


	//   ....[53]....
        /*0a78*/ 	.word	0xffffffff


	//   ....[54]....
        /*0a7c*/ 	.word	0xffffffff


	//   ....[55]....
        /*0a80*/ 	.word	0xffffffff


	//   ....[56]....
        /*0a84*/ 	.word	0xffffffff


	//   ....[57]....
        /*0a88*/ 	.word	0xffffffff


	//   ....[58]....
        /*0a8c*/ 	.word	0xffffffff


	//   ....[59]....
        /*0a90*/ 	.word	0xffffffff


	//   ....[60]....
        /*0a94*/ 	.word	0xffffffff


	//   ....[61]....
        /*0a98*/ 	.word	0xffffffff


	//   ....[62]....
        /*0a9c*/ 	.word	0xffffffff


	//   ....[63]....
        /*0aa0*/ 	.word	0xffffffff


	//   ....[64]....
        /*0aa4*/ 	.word	0xffffffff


	//   ....[65]....
        /*0aa8*/ 	.word	0xffffffff


	//   ....[66]....
        /*0aac*/ 	.word	0xffffffff


	//   ....[67]....
        /*0ab0*/ 	.word	0xffffffff


	//   ....[68]....
        /*0ab4*/ 	.word	0xffffffff


	//   ....[69]....
        /*0ab8*/ 	.word	0xffffffff


	//   ....[70]....
        /*0abc*/ 	.word	0xffffffff


	//   ....[71]....
        /*0ac0*/ 	.word	0xffffffff


	//   ....[72]....
        /*0ac4*/ 	.word	0xffffffff


	//   ....[73]....
        /*0ac8*/ 	.word	0xffffffff


	//   ....[74]....
        /*0acc*/ 	.word	0xffffffff


	//   ....[75]....
        /*0ad0*/ 	.word	0xffffffff


	//   ....[76]....
        /*0ad4*/ 	.word	0xffffffff


	//   ....[77]....
        /*0ad8*/ 	.word	0xffffffff


	//   ....[78]....
        /*0adc*/ 	.word	0xffffffff


	//   ....[79]....
        /*0ae0*/ 	.word	0xffffffff


	//   ....[80]....
        /*0ae4*/ 	.word	0xffffffff


	//   ....[81]....
        /*0ae8*/ 	.word	0xffffffff


	//   ....[82]....
        /*0aec*/ 	.word	0xffffffff


	//   ....[83]....
        /*0af0*/ 	.word	0xffffffff


	//   ....[84]....
        /*0af4*/ 	.word	0xffffffff


	//   ....[85]....
        /*0af8*/ 	.word	0xffffffff


	//   ....[86]....
        /*0afc*/ 	.word	0xffffffff


	//   ....[87]....
        /*0b00*/ 	.word	0xffffffff


	//   ....[88]....
        /*0b04*/ 	.word	0xffffffff


	//   ....[89]....
        /*0b08*/ 	.word	0xffffffff


	//   ....[90]....
        /*0b0c*/ 	.word	0xffffffff


	//   ....[91]....
        /*0b10*/ 	.word	0xffffffff


	//   ....[92]....
        /*0b14*/ 	.word	0xffffffff


	//   ....[93]....
        /*0b18*/ 	.word	0xffffffff


	//   ....[94]....
        /*0b1c*/ 	.word	0xffffffff


	//   ....[95]....
        /*0b20*/ 	.word	0xffffffff


	//   ....[96]....
        /*0b24*/ 	.word	0x0500000f


	//   ....[97]....
        /*0b28*/ 	.word	0x0500000f


	//   ....[98]....
        /*0b2c*/ 	.word	0x0500000f


	//   ....[99]....
        /*0b30*/ 	.word	0x0500000f


	//   ....[100]....
        /*0b34*/ 	.word	0x0500000f


	//   ....[101]....
        /*0b38*/ 	.word	0x0500000f


	//   ....[102]....
        /*0b3c*/ 	.word	0x0500000f


	//   ....[103]....
        /*0b40*/ 	.word	0x0500000f


	//   ....[104]....
        /*0b44*/ 	.word	0x0500000f


	//   ....[105]....
        /*0b48*/ 	.word	0x0500000f


	//   ....[106]....
        /*0b4c*/ 	.word	0x0500000f


	//   ....[107]....
        /*0b50*/ 	.word	0x0500000f


	//   ....[108]....
        /*0b54*/ 	.word	0x0500000f


	//   ....[109]....
        /*0b58*/ 	.word	0x0500000f


	//   ....[110]....
        /*0b5c*/ 	.word	0x0500000f


	//   ....[111]....
        /*0b60*/ 	.word	0x0500000f


	//   ....[112]....
        /*0b64*/ 	.word	0x0500000f


	//   ....[113]....
        /*0b68*/ 	.word	0x0500000f


	//   ....[114]....
        /*0b6c*/ 	.word	0x0500000f


	//   ....[115]....
        /*0b70*/ 	.word	0x0500000f


	//   ....[116]....
        /*0b74*/ 	.word	0x0500000f


	//   ....[117]....
        /*0b78*/ 	.word	0x0500000f


	//   ....[118]....
        /*0b7c*/ 	.word	0x0500000f


	//   ....[119]....
        /*0b80*/ 	.word	0x0500000f


	//   ....[120]....
        /*0b84*/ 	.word	0x0500000f


	//   ....[121]....
        /*0b88*/ 	.word	0x0500000f


	//   ....[122]....
        /*0b8c*/ 	.word	0x0500000f


	//   ....[123]....
        /*0b90*/ 	.word	0x0500000f


	//   ....[124]....
        /*0b94*/ 	.word	0x0500000f


	//   ....[125]....
        /*0b98*/ 	.word	0x0500000f


	//   ....[126]....
        /*0b9c*/ 	.word	0x0500000f


	//   ....[127]....
        /*0ba0*/ 	.word	0x0500000f


	//   ....[128]....
        /*0ba4*/ 	.word	0x0500000f


	//   ....[129]....
        /*0ba8*/ 	.word	0x0500000f


	//   ....[130]....
        /*0bac*/ 	.word	0x0500000f


	//   ....[131]....
        /*0bb0*/ 	.word	0x0500000f


	//   ....[132]....
        /*0bb4*/ 	.word	0x0500000f


	//   ....[133]....
        /*0bb8*/ 	.word	0x0500000f


	//   ....[134]....
        /*0bbc*/ 	.word	0x0500000f


	//   ....[135]....
        /*0bc0*/ 	.word	0x0500000f


	//   ....[136]....
        /*0bc4*/ 	.word	0x0500000f


	//   ....[137]....
        /*0bc8*/ 	.word	0x0500000f


	//   ....[138]....
        /*0bcc*/ 	.word	0x0500000f


	//   ....[139]....
        /*0bd0*/ 	.word	0x0500000f


	//   ....[140]....
        /*0bd4*/ 	.word	0x0500000f


	//   ....[141]....
        /*0bd8*/ 	.word	0x0500000f


	//   ....[142]....
        /*0bdc*/ 	.word	0x0500000f


	//   ....[143]....
        /*0be0*/ 	.word	0x0500000f


	//   ....[144]....
        /*0be4*/ 	.word	0x0500000f


	//   ....[145]....
        /*0be8*/ 	.word	0x0500000f


	//   ....[146]....
        /*0bec*/ 	.word	0x0500000f


	//   ....[147]....
        /*0bf0*/ 	.word	0x0500000f


	//   ....[148]....
        /*0bf4*/ 	.word	0x0500000f


	//   ....[149]....
        /*0bf8*/ 	.word	0x0500000f


	//----- nvinfo : EIATTR_COOP_GROUP_INSTR_OFFSETS
	.align		4
.L_1187:
        /*0bfc*/ 	.byte	0x04, 0x28
        /*0bfe*/ 	.short	(.L_1189 - .L_1188)


	//   ....[0]....
.L_1188:
        /*0c00*/ 	.word	0x00000060


	//   ....[1]....
        /*0c04*/ 	.word	0x00000190


	//   ....[2]....
        /*0c08*/ 	.word	0x00000240


	//   ....[3]....
        /*0c0c*/ 	.word	0x00000400


	//   ....[4]....
        /*0c10*/ 	.word	0x00000560


	//   ....[5]....
        /*0c14*/ 	.word	0x00000680


	//   ....[6]....
        /*0c18*/ 	.word	0x000007e0


	//   ....[7]....
        /*0c1c*/ 	.word	0x00007400


	//   ....[8]....
        /*0c20*/ 	.word	0x000079d0


	//   ....[9]....
        /*0c24*/ 	.word	0x000079e0


	//   ....[10]....
        /*0c28*/ 	.word	0x000079f0


	//   ....[11]....
        /*0c2c*/ 	.word	0x00007a00


	//   ....[12]....
        /*0c30*/ 	.word	0x000095c0


	//   ....[13]....
        /*0c34*/ 	.word	0x000095d0


	//   ....[14]....
        /*0c38*/ 	.word	0x000095e0


	//   ....[15]....
        /*0c3c*/ 	.word	0x000095f0


	//   ....[16]....
        /*0c40*/ 	.word	0x0000e480


	//   ....[17]....
        /*0c44*/ 	.word	0x0000e4a0


	//   ....[18]....
        /*0c48*/ 	.word	0x0000e8d0


	//   ....[19]....
        /*0c4c*/ 	.word	0x0000e920


	//   ....[20]....
        /*0c50*/ 	.word	0x0000fc90


	//   ....[21]....
        /*0c54*/ 	.word	0x00012e90


	//   ....[22]....
        /*0c58*/ 	.word	0x00012ef0


	//   ....[23]....
        /*0c5c*/ 	.word	0x000138d0


	//   ....[24]....
        /*0c60*/ 	.word	0x000138f0


	//   ....[25]....
        /*0c64*/ 	.word	0x000151c0


	//   ....[26]....
        /*0c68*/ 	.word	0x000159c0


	//   ....[27]....
        /*0c6c*/ 	.word	0x000159d0


	//   ....[28]....
        /*0c70*/ 	.word	0x00015a10


	//   ....[29]....
        /*0c74*/ 	.word	0x00015a20


	//   ....[30]....
        /*0c78*/ 	.word	0x00016960


	//   ....[31]....
        /*0c7c*/ 	.word	0x00016980


	//   ....[32]....
        /*0c80*/ 	.word	0x00016990


	//   ....[33]....
        /*0c84*/ 	.word	0x000169a0


	//   ....[34]....
        /*0c88*/ 	.word	0x00017040


	//   ....[35]....
        /*0c8c*/ 	.word	0x00017050


	//   ....[36]....
        /*0c90*/ 	.word	0x000171a0


	//   ....[37]....
        /*0c94*/ 	.word	0x000171b0


	//   ....[38]....
        /*0c98*/ 	.word	0x000175a0


	//   ....[39]....
        /*0c9c*/ 	.word	0x000175b0


	//   ....[40]....
        /*0ca0*/ 	.word	0x00017aa0


	//   ....[41]....
        /*0ca4*/ 	.word	0x00017ab0


	//   ....[42]....
        /*0ca8*/ 	.word	0x00018880


	//   ....[43]....
        /*0cac*/ 	.word	0x00018890


	//   ....[44]....
        /*0cb0*/ 	.word	0x000189f0


	//   ....[45]....
        /*0cb4*/ 	.word	0x00018a00


	//   ....[46]....
        /*0cb8*/ 	.word	0x00018bb0


	//   ....[47]....
        /*0cbc*/ 	.word	0x00018db0


	//   ....[48]....
        /*0cc0*/ 	.word	0x00018de0


	//   ....[49]....
        /*0cc4*/ 	.word	0x00018e10


	//   ....[50]....
        /*0cc8*/ 	.word	0x00018e40


	//   ....[51]....
        /*0ccc*/ 	.word	0x00018e70


	//   ....[52]....
        /*0cd0*/ 	.word	0x00018ea0


	//   ....[53]....
        /*0cd4*/ 	.word	0x00019020


	//   ....[54]....
        /*0cd8*/ 	.word	0x00019050


	//   ....[55]....
        /*0cdc*/ 	.word	0x00019080


	//   ....[56]....
        /*0ce0*/ 	.word	0x000190b0


	//   ....[57]....
        /*0ce4*/ 	.word	0x000190e0


	//   ....[58]....
        /*0ce8*/ 	.word	0x00019110


	//   ....[59]....
        /*0cec*/ 	.word	0x000191a0


	//   ....[60]....
        /*0cf0*/ 	.word	0x000191d0


	//   ....[61]....
        /*0cf4*/ 	.word	0x000191e0


	//   ....[62]....
        /*0cf8*/ 	.word	0x00019280


	//   ....[63]....
        /*0cfc*/ 	.word	0x0001a340


	//   ....[64]....
        /*0d00*/ 	.word	0x0001c010


	//   ....[65]....
        /*0d04*/ 	.word	0x0001cc60


	//   ....[66]....
        /*0d08*/ 	.word	0x0001cc70


	//   ....[67]....
        /*0d0c*/ 	.word	0x0001cd60


	//   ....[68]....
        /*0d10*/ 	.word	0x0001cd70


	//   ....[69]....
        /*0d14*/ 	.word	0x0001ce20


	//   ....[70]....
        /*0d18*/ 	.word	0x0001ce30


	//   ....[71]....
        /*0d1c*/ 	.word	0x0001ce40


	//   ....[72]....
        /*0d20*/ 	.word	0x0001ce50


	//   ....[73]....
        /*0d24*/ 	.word	0x0001cf20


	//   ....[74]....
        /*0d28*/ 	.word	0x0001cf60


	//   ....[75]....
        /*0d2c*/ 	.word	0x0001cf70


	//   ....[76]....
        /*0d30*/ 	.word	0x0001cf90


	//   ....[77]....
        /*0d34*/ 	.word	0x0001fd20


	//   ....[78]....
        /*0d38*/ 	.word	0x0001fd40


	//   ....[79]....
        /*0d3c*/ 	.word	0x0001fda0


	//   ....[80]....
        /*0d40*/ 	.word	0x0001fdd0


	//   ....[81]....
        /*0d44*/ 	.word	0x0001fe00


	//   ....[82]....
        /*0d48*/ 	.word	0x0001fe30


	//   ....[83]....
        /*0d4c*/ 	.word	0x0001fe60


	//   ....[84]....
        /*0d50*/ 	.word	0x0001fe90


	//   ....[85]....
        /*0d54*/ 	.word	0x00020020


	//   ....[86]....
        /*0d58*/ 	.word	0x00020060


	//   ....[87]....
        /*0d5c*/ 	.word	0x00020090


	//   ....[88]....
        /*0d60*/ 	.word	0x000200c0


	//   ....[89]....
        /*0d64*/ 	.word	0x000200f0


	//   ....[90]....
        /*0d68*/ 	.word	0x00020120


	//   ....[91]....
        /*0d6c*/ 	.word	0x000201e0


	//   ....[92]....
        /*0d70*/ 	.word	0x00020200


	//   ....[93]....
        /*0d74*/ 	.word	0x00020210


	//   ....[94]....
        /*0d78*/ 	.word	0x00020270


	//   ....[95]....
        /*0d7c*/ 	.word	0x00020870


	//   ....[96]....
        /*0d80*/ 	.word	0x00020c70


	//   ....[97]....
        /*0d84*/ 	.word	0x00020d20


	//   ....[98]....
        /*0d88*/ 	.word	0x00020db0


	//   ....[99]....
        /*0d8c*/ 	.word	0x00020e00


	//   ....[100]....
        /*0d90*/ 	.word	0x00020e50


	//   ....[101]....
        /*0d94*/ 	.word	0x00020f40


	//   ....[102]....
        /*0d98*/ 	.word	0x00020fd0


	//   ....[103]....
        /*0d9c*/ 	.word	0x00021030


	//   ....[104]....
        /*0da0*/ 	.word	0x00021090


	//   ....[105]....
        /*0da4*/ 	.word	0x000212a0


	//   ....[106]....
        /*0da8*/ 	.word	0x000212f0


	//   ....[107]....
        /*0dac*/ 	.word	0x00021380


	//   ....[108]....
        /*0db0*/ 	.word	0x00021410


	//   ....[109]....
        /*0db4*/ 	.word	0x00021490


	//   ....[110]....
        /*0db8*/ 	.word	0x000214e0


	//   ....[111]....
        /*0dbc*/ 	.word	0x00021570


	//   ....[112]....
        /*0dc0*/ 	.word	0x00021600


	//   ....[113]....
        /*0dc4*/ 	.word	0x00021680


	//   ....[114]....
        /*0dc8*/ 	.word	0x000216d0


	//   ....[115]....
        /*0dcc*/ 	.word	0x00021760


	//   ....[116]....
        /*0dd0*/ 	.word	0x000217f0


	//   ....[117]....
        /*0dd4*/ 	.word	0x000218b0


	//   ....[118]....
        /*0dd8*/ 	.word	0x00021ba0


	//   ....[119]....
        /*0ddc*/ 	.word	0x00021d50


	//   ....[120]....
        /*0de0*/ 	.word	0x00021da0


	//   ....[121]....
        /*0de4*/ 	.word	0x00021e10


	//   ....[122]....
        /*0de8*/ 	.word	0x00021f10


	//   ....[123]....
        /*0dec*/ 	.word	0x00021f80


	//   ....[124]....
        /*0df0*/ 	.word	0x00022080


	//   ....[125]....
        /*0df4*/ 	.word	0x00022100


	//   ....[126]....
        /*0df8*/ 	.word	0x00022180


	//   ....[127]....
        /*0dfc*/ 	.word	0x00022280


	//   ....[128]....
        /*0e00*/ 	.word	0x00022380


	//   ....[129]....
        /*0e04*/ 	.word	0x000223e0


	//   ....[130]....
        /*0e08*/ 	.word	0x000224c0


	//   ....[131]....
        /*0e0c*/ 	.word	0x000227e0


	//   ....[132]....
        /*0e10*/ 	.word	0x00022890


	//   ....[133]....
        /*0e14*/ 	.word	0x000229e0


	//   ....[134]....
        /*0e18*/ 	.word	0x00022a60


	//   ....[135]....
        /*0e1c*/ 	.word	0x00022ad0


	//   ....[136]....
        /*0e20*/ 	.word	0x00022b40


	//   ....[137]....
        /*0e24*/ 	.word	0x00022bb0


	//   ....[138]....
        /*0e28*/ 	.word	0x00022c30


	//   ....[139]....
        /*0e2c*/ 	.word	0x00022cb0


	//   ....[140]....
        /*0e30*/ 	.word	0x00022d50


	//   ....[141]....
        /*0e34*/ 	.word	0x00022dc0


	//   ....[142]....
        /*0e38*/ 	.word	0x00022e30


	//   ....[143]....
        /*0e3c*/ 	.word	0x00022ea0


	//   ....[144]....
        /*0e40*/ 	.word	0x00022f20


	//   ....[145]....
        /*0e44*/ 	.word	0x00022f90


	//   ....[146]....
        /*0e48*/ 	.word	0x00023030


	//   ....[147]....
        /*0e4c*/ 	.word	0x00023080


	//   ....[148]....
        /*0e50*/ 	.word	0x00023110


	//   ....[149]....
        /*0e54*/ 	.word	0x00023240


	//----- nvinfo : EIATTR_REG_RECONFIG
	.align		4
.L_1189:
        /*0e58*/ 	.byte	0x01, 0x54
	.zero		2


	//----- nvinfo : EIATTR_SYSCALL_OFFSETS
	.align		4
        /*0e5c*/ 	.byte	0x04, 0x46
        /*0e5e*/ 	.short	(.L_1191 - .L_1190)


	//   ....[0]....
.L_1190:
        /*0e60*/ 	.word	0x00001e90


	//   ....[1]....
        /*0e64*/ 	.word	0x00001fe0


	//   ....[2]....
        /*0e68*/ 	.word	0x000075d0


	//   ....[3]....
        /*0e6c*/ 	.word	0x00007950


	//   ....[4]....
        /*0e70*/ 	.word	0x0001bc60


	//   ....[5]....
        /*0e74*/ 	.word	0x0001bdb0


	//   ....[6]....
        /*0e78*/ 	.word	0x0001beb0


	//   ....[7]....
        /*0e7c*/ 	.word	0x0001c730


	//----- nvinfo : EIATTR_MBARRIER_INSTR_OFFSETS
	.align		4
.L_1191:
        /*0e80*/ 	.byte	0x04, 0x39
        /*0e82*/ 	.short	(.L_1193 - .L_1192)


	//   ....[0]....
.L_1192:
        /*0e84*/ 	.word	0x000002b0
        /*0e88*/ 	.word	0x000000ff
        /*0e8c*/ 	.word	0x00031c00
        /*0e90*/ 	.short	0x0100
        /*0e92*/ 	.byte	0x08
	.zero		1


	//   ....[1]....
        /*0e94*/ 	.word	0x000002c0
        /*0e98*/ 	.word	0x000000ff
        /*0e9c*/ 	.word	0x00031c20
        /*0ea0*/ 	.short	0x0100
        /*0ea2*/ 	.byte	0x08
	.zero		1


	//   ....[2]....
        /*0ea4*/ 	.word	0x000003b0
        /*0ea8*/ 	.word	0x000000ff
        /*0eac*/ 	.word	0x00031c30
        /*0eb0*/ 	.short	0x0100
        /*0eb2*/ 	.byte	0x08
	.zero		1


	//   ....[3]....
        /*0eb4*/ 	.word	0x000003c0
        /*0eb8*/ 	.word	0x000000ff
        /*0ebc*/ 	.word	0x00031c40
        /*0ec0*/ 	.short	0x0100
        /*0ec2*/ 	.byte	0x08
	.zero		1


	//   ....[4]....
        /*0ec4*/ 	.word	0x000003d0
        /*0ec8*/ 	.word	0x000000ff
        /*0ecc*/ 	.word	0x00031c38
        /*0ed0*/ 	.short	0x0100
        /*0ed2*/ 	.byte	0x08
	.zero		1


	//   ....[5]....
        /*0ed4*/ 	.word	0x000003e0
        /*0ed8*/ 	.word	0x000000ff
        /*0edc*/ 	.word	0x00031c48
        /*0ee0*/ 	.short	0x0100
        /*0ee2*/ 	.byte	0x08
	.zero		1


	//   ....[6]....
        /*0ee4*/ 	.word	0x00000510
        /*0ee8*/ 	.word	0x000000ff
        /*0eec*/ 	.word	0x00031c50
        /*0ef0*/ 	.short	0x0100
        /*0ef2*/ 	.byte	0x08
	.zero		1


	//   ....[7]....
        /*0ef4*/ 	.word	0x00000520
        /*0ef8*/ 	.word	0x000000ff
        /*0efc*/ 	.word	0x00031c60
        /*0f00*/ 	.short	0x0100
        /*0f02*/ 	.byte	0x08
	.zero		1


	//   ....[8]....
        /*0f04*/ 	.word	0x00000530
        /*0f08*/ 	.word	0x000000ff
        /*0f0c*/ 	.word	0x00031c58
        /*0f10*/ 	.short	0x0100
        /*0f12*/ 	.byte	0x08
	.zero		1


	//   ....[9]....
        /*0f14*/ 	.word	0x00000540
        /*0f18*/ 	.word	0x000000ff
        /*0f1c*/ 	.word	0x00031c68
        /*0f20*/ 	.short	0x0100
        /*0f22*/ 	.byte	0x08
	.zero		1


	//   ....[10]....
        /*0f24*/ 	.word	0x00000630
        /*0f28*/ 	.word	0x000000ff
        /*0f2c*/ 	.word	0x00031c70
        /*0f30*/ 	.short	0x0100
        /*0f32*/ 	.byte	0x06
	.zero		1


	//   ....[11]....
        /*0f34*/ 	.word	0x00000640
        /*0f38*/ 	.word	0x000000ff
        /*0f3c*/ 	.word	0x00031c80
        /*0f40*/ 	.short	0x0100
        /*0f42*/ 	.byte	0x06
	.zero		1


	//   ....[12]....
        /*0f44*/ 	.word	0x00000650
        /*0f48*/ 	.word	0x000000ff
        /*0f4c*/ 	.word	0x00031c78
        /*0f50*/ 	.short	0x0100
        /*0f52*/ 	.byte	0x06
	.zero		1


	//   ....[13]....
        /*0f54*/ 	.word	0x00000660
        /*0f58*/ 	.word	0x000000ff
        /*0f5c*/ 	.word	0x00031c88
        /*0f60*/ 	.short	0x0100
        /*0f62*/ 	.byte	0x06
	.zero		1


	//   ....[14]....
        /*0f64*/ 	.word	0x00000790
        /*0f68*/ 	.word	0x000000ff
        /*0f6c*/ 	.word	0x00031c90
        /*0f70*/ 	.short	0x0100
        /*0f72*/ 	.byte	0x08
	.zero		1


	//   ....[15]....
        /*0f74*/ 	.word	0x000007a0
        /*0f78*/ 	.word	0x000000ff
        /*0f7c*/ 	.word	0x00031ca0
        /*0f80*/ 	.short	0x0100
        /*0f82*/ 	.byte	0x08
	.zero		1


	//   ....[16]....
        /*0f84*/ 	.word	0x000007b0
        /*0f88*/ 	.word	0x000000ff
        /*0f8c*/ 	.word	0x00031c98
        /*0f90*/ 	.short	0x0100
        /*0f92*/ 	.byte	0x08
	.zero		1


	//   ....[17]....
        /*0f94*/ 	.word	0x000007c0
        /*0f98*/ 	.word	0x000000ff
        /*0f9c*/ 	.word	0x00031ca8
        /*0fa0*/ 	.short	0x0100
        /*0fa2*/ 	.byte	0x08
	.zero		1


	//   ....[18]....
        /*0fa4*/ 	.word	0x000008f0
        /*0fa8*/ 	.word	0x000000ff
        /*0fac*/ 	.word	0x00031cb0
        /*0fb0*/ 	.short	0x0100
        /*0fb2*/ 	.byte	0x08
	.zero		1


	//   ....[19]....
        /*0fb4*/ 	.word	0x00000900
        /*0fb8*/ 	.word	0x000000ff
        /*0fbc*/ 	.word	0x00031cc0
        /*0fc0*/ 	.short	0x0100
        /*0fc2*/ 	.byte	0x08
	.zero		1


	//   ....[20]....
        /*0fc4*/ 	.word	0x00000910
        /*0fc8*/ 	.word	0x000000ff
        /*0fcc*/ 	.word	0x00031cb8
        /*0fd0*/ 	.short	0x0100
        /*0fd2*/ 	.byte	0x08
	.zero		1


	//   ....[21]....
        /*0fd4*/ 	.word	0x00000920
        /*0fd8*/ 	.word	0x000000ff
        /*0fdc*/ 	.word	0x00031cc8
        /*0fe0*/ 	.short	0x0100
        /*0fe2*/ 	.byte	0x08
	.zero		1


	//   ....[22]....
        /*0fe4*/ 	.word	0x00003430
        /*0fe8*/ 	.word	0x00000014
        /*0fec*/ 	.word	0x00031c90
        /*0ff0*/ 	.short	0x010a
        /*0ff2*/ 	.byte	0x3f
	.zero		1


	//   ....[23]....
        /*0ff4*/ 	.word	0x00004eb0
        /*0ff8*/ 	.word	0x00000014
        /*0ffc*/ 	.word	0x00031c90
        /*1000*/ 	.short	0x010a
        /*1002*/ 	.byte	0x3f
	.zero		1


	//   ....[24]....
        /*1004*/ 	.word	0x000068a0
        /*1008*/ 	.word	0x00000014
        /*100c*/ 	.word	0x00031c90
        /*1010*/ 	.short	0x010a
        /*1012*/ 	.byte	0x3f
	.zero		1


	//   ....[25]....
        /*1014*/ 	.word	0x00006b10
        /*1018*/ 	.word	0x00000020
        /*101c*/ 	.word	0x00000000
        /*1020*/ 	.short	0x0101
        /*1022*/ 	.byte	0x3f
	.zero		1


	//   ....[26]....
        /*1024*/ 	.word	0x00006b50
        /*1028*/ 	.word	0x00000014
        /*102c*/ 	.word	0x00031cb0
        /*1030*/ 	.short	0x010a
        /*1032*/ 	.byte	0x3f
	.zero		1


	//   ....[27]....
        /*1034*/ 	.word	0x00006e90
        /*1038*/ 	.word	0x00000014
        /*103c*/ 	.word	0x00000000
        /*1040*/ 	.short	0x0101
        /*1042*/ 	.byte	0x3f
	.zero		1


	//   ....[28]....
        /*1044*/ 	.word	0x00007670
        /*1048*/ 	.word	0x00000010
        /*104c*/ 	.word	0x00031c00
        /*1050*/ 	.short	0x010a
        /*1052*/ 	.byte	0x3f
	.zero		1


	//   ....[29]....
        /*1054*/ 	.word	0x000076c0
        /*1058*/ 	.word	0x00000010
        /*105c*/ 	.word	0x00031c00
        /*1060*/ 	.short	0x010a
        /*1062*/ 	.byte	0x3f
	.zero		1


	//   ....[30]....
        /*1064*/ 	.word	0x00008130
        /*1068*/ 	.word	0x00000010
        /*106c*/ 	.word	0x00031c00
        /*1070*/ 	.short	0x010a
        /*1072*/ 	.byte	0x3f
	.zero		1


	//   ....[31]....
        /*1074*/ 	.word	0x00009b20
        /*1078*/ 	.word	0x00000010
        /*107c*/ 	.word	0x00031c00
        /*1080*/ 	.short	0x010a
        /*1082*/ 	.byte	0x3f
	.zero		1


	//   ....[32]....
        /*1084*/ 	.word	0x0000b300
        /*1088*/ 	.word	0x00000000
        /*108c*/ 	.word	0x00031c30
        /*1090*/ 	.short	0x010a
        /*1092*/ 	.byte	0x3f
	.zero		1


	//   ....[33]....
        /*1094*/ 	.word	0x0000b3d0
        /*1098*/ 	.word	0x00000000
        /*109c*/ 	.word	0x00031c30
        /*10a0*/ 	.short	0x010a
        /*10a2*/ 	.byte	0x3f
	.zero		1


	//   ....[34]....
        /*10a4*/ 	.word	0x0000ed60
        /*10a8*/ 	.word	0x00000018
        /*10ac*/ 	.word	0x00000000
        /*10b0*/ 	.short	0x0101
        /*10b2*/ 	.byte	0x3f
	.zero		1


	//   ....[35]....
        /*10b4*/ 	.word	0x0000ff80
        /*10b8*/ 	.word	0x0000000e
        /*10bc*/ 	.word	0x00031c30
        /*10c0*/ 	.short	0x010a
        /*10c2*/ 	.byte	0x3f
	.zero		1


	//   ....[36]....
        /*10c4*/ 	.word	0x0000ffd0
        /*10c8*/ 	.word	0x0000000e
        /*10cc*/ 	.word	0x00031c30
        /*10d0*/ 	.short	0x010a
        /*10d2*/ 	.byte	0x3f
	.zero		1


	//   ....[37]....
        /*10d4*/ 	.word	0x000125e0
        /*10d8*/ 	.word	0x0000000f
        /*10dc*/ 	.word	0x00031c50
        /*10e0*/ 	.short	0x010a
        /*10e2*/ 	.byte	0x3f
	.zero		1


	//   ....[38]....
        /*10e4*/ 	.word	0x00012620
        /*10e8*/ 	.word	0x0000000f
        /*10ec*/ 	.word	0x00031c50
        /*10f0*/ 	.short	0x010a
        /*10f2*/ 	.byte	0x3f
	.zero		1


	//   ....[39]....
        /*10f4*/ 	.word	0x00014290
        /*10f8*/ 	.word	0x0000006f
        /*10fc*/ 	.word	0x00000000
        /*1100*/ 	.short	0x0101
        /*1102*/ 	.byte	0x3f
	.zero		1


	//   ....[40]....
        /*1104*/ 	.word	0x000142a0
        /*1108*/ 	.word	0x0000006c
        /*110c*/ 	.word	0x00000000
        /*1110*/ 	.short	0x0101
        /*1112*/ 	.byte	0x3f
	.zero		1


	//   ....[41]....
        /*1114*/ 	.word	0x000152b0
        /*1118*/ 	.word	0x00000000
        /*111c*/ 	.word	0x00031c50
        /*1120*/ 	.short	0x010a
        /*1122*/ 	.byte	0x3f
	.zero		1


	//   ....[42]....
        /*1124*/ 	.word	0x00015360
        /*1128*/ 	.word	0x00000000
        /*112c*/ 	.word	0x00031c50
        /*1130*/ 	.short	0x010a
        /*1132*/ 	.byte	0x3f
	.zero		1


	//   ....[43]....
        /*1134*/ 	.word	0x00015d10
        /*1138*/ 	.word	0x00000004
        /*113c*/ 	.word	0x00000000
        /*1140*/ 	.short	0x0101
        /*1142*/ 	.byte	0x3f
	.zero		1


	//   ....[44]....
        /*1144*/ 	.word	0x00016fa0
        /*1148*/ 	.word	0x00000000
        /*114c*/ 	.word	0x00000000
        /*1150*/ 	.short	0x0101
        /*1152*/ 	.byte	0x3f
	.zero		1


	//   ....[45]....
        /*1154*/ 	.word	0x000174a0
        /*1158*/ 	.word	0x0000000a
        /*115c*/ 	.word	0x00000000
        /*1160*/ 	.short	0x0101
        /*1162*/ 	.byte	0x3f
	.zero		1


	//   ....[46]....
        /*1164*/ 	.word	0x0001a420
        /*1168*/ 	.word	0x00000010
        /*116c*/ 	.word	0x00031c20
        /*1170*/ 	.short	0x010a
        /*1172*/ 	.byte	0x3f
	.zero		1


	//   ....[47]....
        /*1174*/ 	.word	0x0001a4f0
        /*1178*/ 	.word	0x00000009
        /*117c*/ 	.word	0x00031ca0
        /*1180*/ 	.short	0x010a
        /*1182*/ 	.byte	0x3f
	.zero		1


	//   ....[48]....
        /*1184*/ 	.word	0x0001a910
        /*1188*/ 	.word	0x00000009
        /*118c*/ 	.word	0x00031cc0
        /*1190*/ 	.short	0x010a
        /*1192*/ 	.byte	0x3f
	.zero		1


	//   ....[49]....
        /*1194*/ 	.word	0x0001ae50
        /*1198*/ 	.word	0x00000009
        /*119c*/ 	.word	0x00031ca0
        /*11a0*/ 	.short	0x010a
        /*11a2*/ 	.byte	0x3f
	.zero		1


	//   ....[50]....
        /*11a4*/ 	.word	0x0001b290
        /*11a8*/ 	.word	0x00000009
        /*11ac*/ 	.word	0x00031cc0
        /*11b0*/ 	.short	0x010a
        /*11b2*/ 	.byte	0x3f
	.zero		1


	//   ....[51]....
        /*11b4*/ 	.word	0x0001c220
        /*11b8*/ 	.word	0x00000000
        /*11bc*/ 	.word	0x00031c40
        /*11c0*/ 	.short	0x010a
        /*11c2*/ 	.byte	0x3f
	.zero		1


	//   ....[52]....
        /*11c4*/ 	.word	0x0001d0d0
        /*11c8*/ 	.word	0x00000010
        /*11cc*/ 	.word	0x00031c00
        /*11d0*/ 	.short	0x0107
        /*11d2*/ 	.byte	0x3f
	.zero		1


	//   ....[53]....
        /*11d4*/ 	.word	0x0001d1c0
        /*11d8*/ 	.word	0x00000010
        /*11dc*/ 	.word	0x00031c00
        /*11e0*/ 	.short	0x0101
        /*11e2*/ 	.byte	0x3f
	.zero		1


	//   ....[54]....
        /*11e4*/ 	.word	0x0001d1e0
        /*11e8*/ 	.word	0x00000010
        /*11ec*/ 	.word	0x00031c20
        /*11f0*/ 	.short	0x010a
        /*11f2*/ 	.byte	0x3f
	.zero		1


	//   ....[55]....
        /*11f4*/ 	.word	0x0001d570
        /*11f8*/ 	.word	0x00000003
        /*11fc*/ 	.word	0x00031c40
        /*1200*/ 	.short	0x010a
        /*1202*/ 	.byte	0x3f
	.zero		1


	//   ....[56]....
        /*1204*/ 	.word	0x0001d9d0
        /*1208*/ 	.word	0x00000002
        /*120c*/ 	.word	0x00031c60
        /*1210*/ 	.short	0x010a
        /*1212*/ 	.byte	0x3f
	.zero		1


	//   ....[57]....
        /*1214*/ 	.word	0x0001e110
        /*1218*/ 	.word	0x00000003
        /*121c*/ 	.word	0x00031c40
        /*1220*/ 	.short	0x010a
        /*1222*/ 	.byte	0x3f
	.zero		1


	//   ....[58]....
        /*1224*/ 	.word	0x0001e570
        /*1228*/ 	.word	0x00000002
        /*122c*/ 	.word	0x00031c60
        /*1230*/ 	.short	0x010a
        /*1232*/ 	.byte	0x3f
	.zero		1


	//   ....[59]....
        /*1234*/ 	.word	0x0001ec10
        /*1238*/ 	.word	0x00000003
        /*123c*/ 	.word	0x00031c40
        /*1240*/ 	.short	0x010a
        /*1242*/ 	.byte	0x3f
	.zero		1


	//   ....[60]....
        /*1244*/ 	.word	0x0001f070
        /*1248*/ 	.word	0x00000002
        /*124c*/ 	.word	0x00031c60
        /*1250*/ 	.short	0x010a
        /*1252*/ 	.byte	0x3f
	.zero		1


	//   ....[61]....
        /*1254*/ 	.word	0x0001f6b0
        /*1258*/ 	.word	0x00000000
        /*125c*/ 	.word	0x00031c60
        /*1260*/ 	.short	0x010a
        /*1262*/ 	.byte	0x3f
	.zero		1


	//   ....[62]....
        /*1264*/ 	.word	0x000207f0
        /*1268*/ 	.word	0x00000009
        /*126c*/ 	.word	0x00031c20
        /*1270*/ 	.short	0x010a
        /*1272*/ 	.byte	0x3f
	.zero		1


	//   ....[63]....
        /*1274*/ 	.word	0x00020980
        /*1278*/ 	.word	0x00000007
        /*127c*/ 	.word	0x00000000
        /*1280*/ 	.short	0x010a
        /*1282*/ 	.byte	0x3f
	.zero		1


	//   ....[64]....
        /*1284*/ 	.word	0x000209f0
        /*1288*/ 	.word	0x00000003
        /*128c*/ 	.word	0x00000000
        /*1290*/ 	.short	0x010a
        /*1292*/ 	.byte	0x3f
	.zero		1


	//   ....[65]....
        /*1294*/ 	.word	0x00020a50
        /*1298*/ 	.word	0x00000005
        /*129c*/ 	.word	0x00000000
        /*12a0*/ 	.short	0x010a
        /*12a2*/ 	.byte	0x3f
	.zero		1


	//   ....[66]....
        /*12a4*/ 	.word	0x00020a80
        /*12a8*/ 	.word	0x00000003
        /*12ac*/ 	.word	0x00000000
        /*12b0*/ 	.short	0x010a
        /*12b2*/ 	.byte	0x3f
	.zero		1


	//   ....[67]....
        /*12b4*/ 	.word	0x00020ae0
        /*12b8*/ 	.word	0x00000014
        /*12bc*/ 	.word	0x00031c90
        /*12c0*/ 	.short	0x010a
        /*12c2*/ 	.byte	0x3f
	.zero		1


	//   ....[68]....
        /*12c4*/ 	.word	0x00020b30
        /*12c8*/ 	.word	0x00000014
        /*12cc*/ 	.word	0x00031c90
        /*12d0*/ 	.short	0x010a
        /*12d2*/ 	.byte	0x3f
	.zero		1


	//   ....[69]....
        /*12d4*/ 	.word	0x00020b80
        /*12d8*/ 	.word	0x00000014
        /*12dc*/ 	.word	0x00031c90
        /*12e0*/ 	.short	0x010a
        /*12e2*/ 	.byte	0x3f
	.zero		1


	//   ....[70]....
        /*12e4*/ 	.word	0x00020bd0
        /*12e8*/ 	.word	0x00000014
        /*12ec*/ 	.word	0x00031cb0
        /*12f0*/ 	.short	0x010a
        /*12f2*/ 	.byte	0x3f
	.zero		1


	//   ....[71]....
        /*12f4*/ 	.word	0x00020e90
        /*12f8*/ 	.word	0x00000010
        /*12fc*/ 	.word	0x00031c00
        /*1300*/ 	.short	0x010a
        /*1302*/ 	.byte	0x3f
	.zero		1


	//   ....[72]....
        /*1304*/ 	.word	0x000210c0
        /*1308*/ 	.word	0x00000010
        /*130c*/ 	.word	0x00031c00
        /*1310*/ 	.short	0x010a
        /*1312*/ 	.byte	0x3f
	.zero		1


	//   ....[73]....
        /*1314*/ 	.word	0x00021110
        /*1318*/ 	.word	0x00000000
        /*131c*/ 	.word	0x00031c30
        /*1320*/ 	.short	0x010a
        /*1322*/ 	.byte	0x3f
	.zero		1


	//   ....[74]....
        /*1324*/ 	.word	0x00021160
        /*1328*/ 	.word	0x0000000e
        /*132c*/ 	.word	0x00031c30
        /*1330*/ 	.short	0x010a
        /*1332*/ 	.byte	0x3f
	.zero		1


	//   ....[75]....
        /*1334*/ 	.word	0x000211b0
        /*1338*/ 	.word	0x0000000f
        /*133c*/ 	.word	0x00031c50
        /*1340*/ 	.short	0x010a
        /*1342*/ 	.byte	0x3f
	.zero		1


	//   ....[76]....
        /*1344*/ 	.word	0x00021200
        /*1348*/ 	.word	0x00000000
        /*134c*/ 	.word	0x00031c50
        /*1350*/ 	.short	0x010a
        /*1352*/ 	.byte	0x3f
	.zero		1


	//   ....[77]....
        /*1354*/ 	.word	0x00021980
        /*1358*/ 	.word	0x00000010
        /*135c*/ 	.word	0x00031c20
        /*1360*/ 	.short	0x010a
        /*1362*/ 	.byte	0x3f
	.zero		1


	//   ....[78]....
        /*1364*/ 	.word	0x000219d0
        /*1368*/ 	.word	0x00000009
        /*136c*/ 	.word	0x00031ca0
        /*1370*/ 	.short	0x010a
        /*1372*/ 	.byte	0x3f
	.zero		1


	//   ....[79]....
        /*1374*/ 	.word	0x00021a20
        /*1378*/ 	.word	0x00000009
        /*137c*/ 	.word	0x00031cc0
        /*1380*/ 	.short	0x010a
        /*1382*/ 	.byte	0x3f
	.zero		1


	//   ....[80]....
        /*1384*/ 	.word	0x00021a70
        /*1388*/ 	.word	0x00000009
        /*138c*/ 	.word	0x00031ca0
        /*1390*/ 	.short	0x010a
        /*1392*/ 	.byte	0x3f
	.zero		1


	//   ....[81]....
        /*1394*/ 	.word	0x00021ac0
        /*1398*/ 	.word	0x00000009
        /*139c*/ 	.word	0x00031cc0
        /*13a0*/ 	.short	0x010a
        /*13a2*/ 	.byte	0x3f
	.zero		1


	//   ....[82]....
        /*13a4*/ 	.word	0x00021c60
        /*13a8*/ 	.word	0x00000000
        /*13ac*/ 	.word	0x00031c40
        /*13b0*/ 	.short	0x010a
        /*13b2*/ 	.byte	0x3f
	.zero		1


	//   ....[83]....
        /*13b4*/ 	.word	0x00022500
        /*13b8*/ 	.word	0x00000010
        /*13bc*/ 	.word	0x00031c20
        /*13c0*/ 	.short	0x010a
        /*13c2*/ 	.byte	0x3f
	.zero		1


	//   ....[84]....
        /*13c4*/ 	.word	0x00022550
        /*13c8*/ 	.word	0x00000003
        /*13cc*/ 	.word	0x00031c40
        /*13d0*/ 	.short	0x010a
        /*13d2*/ 	.byte	0x3f
	.zero		1


	//   ....[85]....
        /*13d4*/ 	.word	0x000225a0
        /*13d8*/ 	.word	0x00000002
        /*13dc*/ 	.word	0x00031c60
        /*13e0*/ 	.short	0x010a
        /*13e2*/ 	.byte	0x3f
	.zero		1


	//   ....[86]....
        /*13e4*/ 	.word	0x000225f0
        /*13e8*/ 	.word	0x00000003
        /*13ec*/ 	.word	0x00031c40
        /*13f0*/ 	.short	0x010a
        /*13f2*/ 	.byte	0x3f
	.zero		1


	//   ....[87]....
        /*13f4*/ 	.word	0x00022640
        /*13f8*/ 	.word	0x00000002
        /*13fc*/ 	.word	0x00031c60
        /*1400*/ 	.short	0x010a
        /*1402*/ 	.byte	0x3f
	.zero		1


	//   ....[88]....
        /*1404*/ 	.word	0x00022690
        /*1408*/ 	.word	0x00000003
        /*140c*/ 	.word	0x00031c40
        /*1410*/ 	.short	0x010a
        /*1412*/ 	.byte	0x3f
	.zero		1


	//   ....[89]....
        /*1414*/ 	.word	0x000226e0
        /*1418*/ 	.word	0x00000002
        /*141c*/ 	.word	0x00031c60
        /*1420*/ 	.short	0x010a
        /*1422*/ 	.byte	0x3f
	.zero		1


	//   ....[90]....
        /*1424*/ 	.word	0x00022730
        /*1428*/ 	.word	0x00000000
        /*142c*/ 	.word	0x00031c60
        /*1430*/ 	.short	0x010a
        /*1432*/ 	.byte	0x3f
	.zero		1


	//   ....[91]....
        /*1434*/ 	.word	0x00023160
        /*1438*/ 	.word	0x00000009
        /*143c*/ 	.word	0x00031c20
        /*1440*/ 	.short	0x010a
        /*1442*/ 	.byte	0x3f
	.zero		1


	//   ....[92]....
        /*1444*/ 	.word	0x00023300
        /*1448*/ 	.word	0x00000007
        /*144c*/ 	.word	0x00000000
        /*1450*/ 	.short	0x010a
        /*1452*/ 	.byte	0x3f
	.zero		1


	//   ....[93]....
        /*1454*/ 	.word	0x00023350
        /*1458*/ 	.word	0x00000003
        /*145c*/ 	.word	0x00000000
        /*1460*/ 	.short	0x010a
        /*1462*/ 	.byte	0x3f
	.zero		1


	//   ....[94]....
        /*1464*/ 	.word	0x000233a0
        /*1468*/ 	.word	0x00000005
        /*146c*/ 	.word	0x00000000
        /*1470*/ 	.short	0x010a
        /*1472*/ 	.byte	0x3f
	.zero		1


	//----- nvinfo : EIATTR_NUM_MBARRIERS
	.align		4
.L_1193:
        /*1474*/ 	.byte	0x03, 0x38
        /*1476*/ 	.short	0x0016


	//----- nvinfo : EIATTR_EXIT_INSTR_OFFSETS
	.align		4
        /*1478*/ 	.byte	0x04, 0x1c
        /*147a*/ 	.short	(.L_1195 - .L_1194)


	//   ....[0]....
.L_1194:
        /*147c*/ 	.word	0x00020ad0


	//----- nvinfo : EIATTR_MAX_THREADS
	.align		4
.L_1195:
        /*1480*/ 	.byte	0x04, 0x05
        /*1482*/ 	.short	(.L_1197 - .L_1196)
.L_1196:
        /*1484*/ 	.word	0x00000200
        /*1488*/ 	.word	0x00000001
        /*148c*/ 	.word	0x00000001


	//----- nvinfo : EIATTR_CRS_STACK_SIZE
	.align		4
.L_1197:
        /*1490*/ 	.byte	0x04, 0x1e
        /*1492*/ 	.short	(.L_1199 - .L_1198)
.L_1198:
        /*1494*/ 	.word	0x00000000


	//----- nvinfo : EIATTR_CBANK_PARAM_SIZE
	.align		4
.L_1199:
        /*1498*/ 	.byte	0x03, 0x19
        /*149a*/ 	.short	0x0af0


	//----- nvinfo : EIATTR_PARAM_CBANK
	.align		4
        /*149c*/ 	.byte	0x04, 0x0a
        /*149e*/ 	.short	(.L_1201 - .L_1200)
	.align		4
.L_1200:
        /*14a0*/ 	.word	index@(.nv.constant0._ZN7cutlass13device_kernelIN5flash11enable_sm90INS1_16FlashAttnFwdSm90INS1_25CollectiveMainloopFwdSm90ILi2EN4cute5tupleIJNS5_1CILi1EEES8_S8_EEENS6_IJNS7_ILi192EEENS7_ILi144EEENS7_ILi96EEEEEELi96ENS_6half_tEfNS_4arch4Sm90ELb0ELb0ELb1ELb1ELb0ELb1ELb0ELb0ELb1ELb1ELb1ELb0EEENS1_21CollectiveEpilogueFwdINS6_IJSA_SC_SB_EEES9_SE_SG_Li384ELb1ELb1ELb1ELb0EEENS1_36VarlenDynamicPersistentTileSchedulerILi192ELi144ELi384ELi128ELb1ELb1ELb1ELb0ELb1ELb1EEEEEEEEEvNT_6ParamsE)
        /*14a4*/ 	.short	0x0210
        /*14a6*/ 	.short	0x0af0


	//----- nvinfo : EIATTR_SW_WAR
	.align		4
.L_1201:
        /*14a8*/ 	.byte	0x04, 0x36
        /*14aa*/ 	.short	(.L_1203 - .L_1202)
.L_1202:
        /*14ac*/ 	.word	0x00000008
.L_1203:


//--------------------- .nv.info._ZN7cutlass13device_kernelIN5flash11enable_sm90INS1_16FlashAttnFwdSm90INS1_25CollectiveMainloopFwdSm90ILi2EN4cute5tupleIJNS5_1CILi1EEES8_S8_EEENS6_IJNS7_ILi192EEENS7_ILi128EEENS7_ILi96EEEEEELi96ENS_6half_tEfNS_4arch4Sm90ELb0ELb1ELb1ELb0ELb0ELb0ELb0ELb0ELb1ELb1ELb1ELb0EEENS1_21CollectiveEpilogueFwdINS6_IJSA_SC_SB_EEES9_SE_SG_Li384ELb0ELb1ELb1ELb0EEENS1_19SingleTileSchedulerILb0ELb1ELb1ELi192EEEEEEEEEvNT_6ParamsE --------------------------
	.section	.nv.info._ZN7cutlass13device_kernelIN5flash11enable_sm90INS1_16FlashAttnFwdSm90INS1_25CollectiveMainloopFwdSm90ILi2EN4cute5tupleIJNS5_1CILi1EEES8_S8_EEENS6_IJNS7_ILi192EEENS7_ILi128EEENS7_ILi96EEEEEELi96ENS_6half_tEfNS_4arch4Sm90ELb0ELb1ELb1ELb0ELb0ELb0ELb0ELb0ELb1ELb1ELb1ELb0EEENS1_21CollectiveEpilogueFwdINS6_IJSA_SC_SB_EEES9_SE_SG_Li384ELb0ELb1ELb1ELb0EEENS1_19SingleTileSchedulerILb0ELb1ELb1ELi192EEEEEEEEEvNT_6ParamsE,"",@"SHT_CUDA_INFO"
	.sectionflags	@""
	.align	4


	//----- nvinfo : EIATTR_CUDA_API_VERSION
	.align		4
        /*0000*/ 	.byte	0x04, 0x37
        /*0002*/ 	.short	(.L_1205 - .L_1204)
.L_1204:
        /*0004*/ 	.word	0x00000082


	//----- nvinfo : EIATTR_KPARAM_INFO
	.align		4
.L_1205:
        /*0008*/ 	.byte	0x04, 0x17
        /*000a*/ 	.short	(.L_1207 - .L_1206)
.L_1206:
        /*000c*/ 	.word	0x00000000
        /*0010*/ 	.short	0x0000
        /*0012*/ 	.short	0x0070
        /*0014*/ 	.byte	0x00, 0xf0, 0x01, 0x28


	//----- nvinfo : EIATTR_SPARSE_MMA_MASK
	.align		4
.L_1207:
        /*0018*/ 	.byte	0x03, 0x50
        /*001a*/ 	.short	0x0000


	//----- nvinfo : EIATTR_MAXREG_COUNT
	.align		4
        /*001c*/ 	.byte	0x03, 0x1b
        /*001e*/ 	.short	0x0080


	//----- nvinfo : EIATTR_NUM_BARRIERS
	.align		4
        /*0020*/ 	.byte	0x02, 0x4c
        /*0022*/ 	.byte	0x10
	.zero		1


	//----- nvinfo : EIATTR_EXTERNS
	.align		4
        /*0024*/ 	.byte	0x04, 0x0f
        /*0026*/ 	.short	(.L_1209 - .L_1208)


	//   ....[0]....
	.align		4
.L_1208:
        /*0028*/ 	.word	index@(__assertfail)


	//----- nvinfo : EIATTR_MERCURY_ISA_VERSION
	.align		4
.L_1209:
        /*002c*/ 	.byte	0x03, 0x5f
        /*002e*/ 	.short	0x0101


	//----- nvinfo : EIATTR_INT_WARP_WIDE_INSTR_OFFSETS
	.align		4
        /*0030*/ 	.byte	0x04, 0x31
        /*0032*/ 	.short	(.L_1211 - .L_1210)


	//   ....[0]....
.L_1210:
        /*0034*/ 	.word	0x00000120


	//   ....[1]....
        /*0038*/ 	.word	0x00000160


	//   ....[2]....
        /*003c*/ 	.word	0x000001d0


	//----- nvinfo : EIATTR_COOP_GROUP_MASK_REGIDS
	.align		4
.L_1211:
        /*0040*/ 	.byte	0x04, 0x29
        /*0042*/ 	.short	(.L_1213 - .L_1212)


	//   ....[0]....
.L_1212:
        /*0044*/ 	.word	0xffffffff


	//   ....[1]....
        /*0048*/ 	.word	0xffffffff


	//   ....[2]....
        /*004c*/ 	.word	0xffffffff


	//   ....[3]....
        /*0050*/ 	.word	0xffffffff


	//   ....[4]....
        /*0054*/ 	.word	0xffffffff


	//   ....[5]....
        /*0058*/ 	.word	0xffffffff


	//   ....[6]....
        /*005c*/ 	.word	0xffffffff


	//   ....[7]....
        /*0060*/ 	.word	0xffffffff


	//   ....[8]....
        /*0064*/ 	.word	0xffffffff


	//   ....[9]....
        /*0068*/ 	.word	0xffffffff


	//   ....[10]....
        /*006c*/ 	.word	0xffffffff


	//   ....[11]....
        /*0070*/ 	.word	0xffffffff


	//   ....[12]....
        /*0074*/ 	.word	0xffffffff


	//   ....[13]....
        /*0078*/ 	.word	0xffffffff


	//   ....[14]....
        /*007c*/ 	.word	0xffffffff


	//   ....[15]....
        /*0080*/ 	.word	0xffffffff


	//   ....[16]....
        /*0084*/ 	.word	0xffffffff


	//   ....[17]....
        /*0088*/ 	.word	0xffffffff


	//   ....[18]....
        /*008c*/ 	.word	0xffffffff


	//   ....[19]....
        /*0090*/ 	.word	0xffffffff


	//   ....[20]....
        /*0094*/ 	.word	0xffffffff


	//   ....[21]....
        /*0098*/ 	.word	0xffffffff


	//   ....[22]....
        /*009c*/ 	.word	0xffffffff


	//   ....[23]....
        /*00a0*/ 	.word	0xffffffff


	//   ....[24]....
        /*00a4*/ 	.word	0xffffffff


	//   ....[25]....
        /*00a8*/ 	.word	0xffffffff


	//   ....[26]....
        /*00ac*/ 	.word	0xffffffff


	//   ....[27]....
        /*00b0*/ 	.word	0xffffffff


	//   ....[28]....
        /*00b4*/ 	.word	0xffffffff


	//   ....[29]....
        /*00b8*/ 	.word	0xffffffff


	//   ....[30]....
        /*00bc*/ 	.word	0xffffffff


	//   ....[31]....
        /*00c0*/ 	.word	0xffffffff


	//   ....[32]....
        /*00c4*/ 	.word	0xffffffff


	//   ....[33]....
        /*00c8*/ 	.word	0xffffffff


	//   ....[34]....
        /*00cc*/ 	.word	0xffffffff


	//   ....[35]....
        /*00d0*/ 	.word	0xffffffff


	//   ....[36]....
        /*00d4*/ 	.word	0xffffffff


	//   ....[37]....
        /*00d8*/ 	.word	0xffffffff


	//   ....[38]....
        /*00dc*/ 	.word	0xffffffff


	//   ....[39]....
        /*00e0*/ 	.word	0xffffffff


	//   ....[40]....
        /*00e4*/ 	.word	0xffffffff


	//   ....[41]....
        /*00e8*/ 	.word	0xffffffff


	//   ....[42]....
        /*00ec*/ 	.word	0xffffffff


	//   ....[43]....
        /*00f0*/ 	.word	0xffffffff


	//   ....[44]....
        /*00f4*/ 	.word	0xffffffff


	//   ....[45]....
        /*00f8*/ 	.word	0xffffffff


	//   ....[46]....
        /*00fc*/ 	.word	0xffffffff


	//   ....[47]....
        /*0100*/ 	.word	0xffffffff


	//   ....[48]....
        /*0104*/ 	.word	0xffffffff


	//   ....[49]....
        /*0108*/ 	.word	0xffffffff


	//   ....[50]....
        /*010c*/ 	.word	0xffffffff


	//   ....[51]....
        /*0110*/ 	.word	0xffffffff


	//   ....[52]....
        /*0114*/ 	.word	0xffffffff


	//   ....[53]....
        /*0118*/ 	.word	0xffffffff


	//   ....[54]....
        /*011c*/ 	.word	0xffffffff


	//   ....[55]....
        /*0120*/ 	.word	0xffffffff


	//   ....[56]....
        /*0124*/ 	.word	0xffffffff


	//   ....[57]....
        /*0128*/ 	.word	0xffffffff


	//   ....[58]....
        /*012c*/ 	.word	0xffffffff


	//   ....[59]....
        /*0130*/ 	.word	0xffffffff


	//   ....[60]....
        /*0134*/ 	.word	0xffffffff


	//   ....[61]....
        /*0138*/ 	.word	0x0500000f


	//   ....[62]....
        /*013c*/ 	.word	0x0500000f


	//   ....[63]....
        /*0140*/ 	.word	0x0500000f


	//   ....[64]....
        /*0144*/ 	.word	0x0500000f


	//   ....[65]....
        /*0148*/ 	.word	0x0500000f


	//   ....[66]....
        /*014c*/ 	.word	0x0500000f


	//   ....[67]....
        /*0150*/ 	.word	0x0500000f


	//   ....[68]....
        /*0154*/ 	.word	0x0500000f


	//   ....[69]....
        /*0158*/ 	.word	0x0500000f


	//   ....[70]....
        /*015c*/ 	.word	0x0500000f


	//   ....[71]....
        /*0160*/ 	.word	0x0500000f


	//   ....[72]....
        /*0164*/ 	.word	0x0500000f


	//   ....[73]....
        /*0168*/ 	.word	0x0500000f


	//   ....[74]....
        /*016c*/ 	.word	0x0500000f


	//----- nvinfo : EIATTR_COOP_GROUP_INSTR_OFFSETS
	.align		4
.L_1213:
        /*0170*/ 	.byte	0x04, 0x28
        /*0172*/ 	.short	(.L_1215 - .L_1214)


	//   ....[0]....
.L_1214:
        /*0174*/ 	.word	0x00000060


	//   ....[1]....
        /*0178*/ 	.word	0x00000130


	//   ....[2]....
        /*017c*/ 	.word	0x00000180


	//   ....[3]....
        /*0180*/ 	.word	0x000003b0


	//   ....[4]....
        /*0184*/ 	.word	0x00000510


	//   ....[5]....
        /*0188*/ 	.word	0x00000630


	//   ....[6]....
        /*018c*/ 	.word	0x00000790


	//   ....[7]....
        /*0190*/ 	.word	0x00001540


	//   ....[8]....
        /*0194*/ 	.word	0x00001f70


	//   ....[9]....
        /*0198*/ 	.word	0x000028e0


	//   ....[10]....
        /*019c*/ 	.word	0x00003be0


	//   ....[11]....
        /*01a0*/ 	.word	0x00003ce0


	//   ....[12]....
        /*01a4*/ 	.word	0x000041a0


	//   ....[13]....
        /*01a8*/ 	.word	0x000041f0


	//   ....[14]....
        /*01ac*/ 	.word	0x00004ff0


	//   ....[15]....
        /*01b0*/ 	.word	0x000064c0


	//   ....[16]....
        /*01b4*/ 	.word	0x00006700


	//   ....[17]....
        /*01b8*/ 	.word	0x000072e0


	//   ....[18]....
        /*01bc*/ 	.word	0x00007390


	//   ....[19]....
        /*01c0*/ 	.word	0x00007c50


	//   ....[20]....
        /*01c4*/ 	.word	0x00007d10


	//   ....[21]....
        /*01c8*/ 	.word	0x00008c80


	//   ....[22]....
        /*01cc*/ 	.word	0x00009e40


	//   ....[23]....
        /*01d0*/ 	.word	0x00009ea0


	//   ....[24]....
        /*01d4*/ 	.word	0x0000a590


	//   ....[25]....
        /*01d8*/ 	.word	0x0000a670


	//   ....[26]....
        /*01dc*/ 	.word	0x0000b820


	//   ....[27]....
        /*01e0*/ 	.word	0x0000c370


	//   ....[28]....
        /*01e4*/ 	.word	0x0000ccf0


	//   ....[29]....
        /*01e8*/ 	.word	0x0000d7f0


	//   ....[30]....
        /*01ec*/ 	.word	0x0000d810


	//   ....[31]....
        /*01f0*/ 	.word	0x0000e260


	//   ....[32]....
        /*01f4*/ 	.word	0x0000e2e0


	//   ....[33]....
        /*01f8*/ 	.word	0x0000f230


	//   ....[34]....
        /*01fc*/ 	.word	0x0000f340


	//   ....[35]....
        /*0200*/ 	.word	0x0000f3a0


	//   ....[36]....
        /*0204*/ 	.word	0x0000f4b0


	//   ....[37]....
        /*0208*/ 	.word	0x0000f4c0


	//   ....[38]....
        /*020c*/ 	.word	0x000103a0


	//   ....[39]....
        /*0210*/ 	.word	0x000103e0


	//   ....[40]....
        /*0214*/ 	.word	0x00010420


	//   ....[41]....
        /*0218*/ 	.word	0x00010460


	//   ....[42]....
        /*021c*/ 	.word	0x00010480


	//   ....[43]....
        /*0220*/ 	.word	0x000104b0


	//   ....[44]....
        /*0224*/ 	.word	0x00010990


	//   ....[45]....
        /*0228*/ 	.word	0x000109a0


	//   ....[46]....
        /*022c*/ 	.word	0x00011280


	//   ....[47]....
        /*0230*/ 	.word	0x00012140


	//   ....[48]....
        /*0234*/ 	.word	0x00012c30


	//   ....[49]....
        /*0238*/ 	.word	0x00012c70


	//   ....[50]....
        /*023c*/ 	.word	0x00012ca0


	//   ....[51]....
        /*0240*/ 	.word	0x00012cc0


	//   ....[52]....
        /*0244*/ 	.word	0x00012cd0


	//   ....[53]....
        /*0248*/ 	.word	0x00012ce0


	//   ....[54]....
        /*024c*/ 	.word	0x00012d00


	//   ....[55]....
        /*0250*/ 	.word	0x00012dc0


	//   ....[56]....
        /*0254*/ 	.word	0x00012ec0


	//   ....[57]....
        /*0258*/ 	.word	0x00012ed0


	//   ....[58]....
        /*025c*/ 	.word	0x00012f00


	//   ....[59]....
        /*0260*/ 	.word	0x00012f30


	//   ....[60]....
        /*0264*/ 	.word	0x000154a0


	//   ....[61]....
        /*0268*/ 	.word	0x00015ad0


	//   ....[62]....
        /*026c*/ 	.word	0x00015c40


	//   ....[63]....
        /*0270*/ 	.word	0x00015c90


	//   ....[64]....
        /*0274*/ 	.word	0x00015de0


	//   ....[65]....
        /*0278*/ 	.word	0x00015e40


	//   ....[66]....
        /*027c*/ 	.word	0x00015f50


	//   ....[67]....
        /*0280*/ 	.word	0x00015fa0


	//   ....[68]....
        /*0284*/ 	.word	0x000160b0


	//   ....[69]....
        /*0288*/ 	.word	0x00016120


	//   ....[70]....
        /*028c*/ 	.word	0x00016250


	//   ....[71]....
        /*0290*/ 	.word	0x000162a0


	//   ....[72]....
        /*0294*/ 	.word	0x000163b0


	//   ....[73]....
        /*0298*/ 	.word	0x00016400


	//   ....[74]....
        /*029c*/ 	.word	0x000167d0


	//----- nvinfo : EIATTR_REG_RECONFIG
	.align		4
.L_1215:
        /*02a0*/ 	.byte	0x01, 0x54
	.zero		2


	//----- nvinfo : EIATTR_SYSCALL_OFFSETS
	.align		4
        /*02a4*/ 	.byte	0x04, 0x46
        /*02a6*/ 	.short	(.L_1217 - .L_1216)


	//   ....[0]....
.L_1216:
        /*02a8*/ 	.word	0x00001740


	//   ....[1]....
        /*02ac*/ 	.word	0x00011de0


	//   ....[2]....
        /*02b0*/ 	.word	0x00011f20


	//   ....[3]....
        /*02b4*/ 	.word	0x00012010


	//   ....[4]....
        /*02b8*/ 	.word	0x00012790


	//----- nvinfo : EIATTR_MBARRIER_INSTR_OFFSETS
	.align		4
.L_1217:
        /*02bc*/ 	.byte	0x04, 0x39
        /*02be*/ 	.short	(.L_1219 - .L_1218)


	//   ....[0]....
.L_1218:
        /*02c0*/ 	.word	0x00000260
        /*02c4*/ 	.word	0x000000ff
        /*02c8*/ 	.word	0x0002d800
        /*02cc*/ 	.short	0x0100
        /*02ce*/ 	.byte	0x08
	.zero		1


	//   ....[1]....
        /*02d0*/ 	.word	0x00000270
        /*02d4*/ 	.word	0x000000ff
        /*02d8*/ 	.word	0x0002d820
        /*02dc*/ 	.short	0x0100
        /*02de*/ 	.byte	0x08
	.zero		1


	//   ....[2]....
        /*02e0*/ 	.word	0x00000360
        /*02e4*/ 	.word	0x000000ff
        /*02e8*/ 	.word	0x0002d830
        /*02ec*/ 	.short	0x0100
        /*02ee*/ 	.byte	0x08
	.zero		1


	//   ....[3]....
        /*02f0*/ 	.word	0x00000370
        /*02f4*/ 	.word	0x000000ff
        /*02f8*/ 	.word	0x0002d840
        /*02fc*/ 	.short	0x0100
        /*02fe*/ 	.byte	0x08
	.zero		1


	//   ....[4]....
        /*0300*/ 	.word	0x00000380
        /*0304*/ 	.word	0x000000ff
        /*0308*/ 	.word	0x0002d838
        /*030c*/ 	.short	0x0100
        /*030e*/ 	.byte	0x08
	.zero		1


	//   ....[5]....
        /*0310*/ 	.word	0x00000390
        /*0314*/ 	.word	0x000000ff
        /*0318*/ 	.word	0x0002d848
        /*031c*/ 	.short	0x0100
        /*031e*/ 	.byte	0x08
	.zero		1


	//   ....[6]....
        /*0320*/ 	.word	0x000004c0
        /*0324*/ 	.word	0x000000ff
        /*0328*/ 	.word	0x0002d850
        /*032c*/ 	.short	0x0100
        /*032e*/ 	.byte	0x08
	.zero		1


	//   ....[7]....
        /*0330*/ 	.word	0x000004d0
        /*0334*/ 	.word	0x000000ff
        /*0338*/ 	.word	0x0002d860
        /*033c*/ 	.short	0x0100
        /*033e*/ 	.byte	0x08
	.zero		1


	//   ....[8]....
        /*0340*/ 	.word	0x000004e0
        /*0344*/ 	.word	0x000000ff
        /*0348*/ 	.word	0x0002d858
        /*034c*/ 	.short	0x0100
        /*034e*/ 	.byte	0x08
	.zero		1


	//   ....[9]....
        /*0350*/ 	.word	0x000004f0
        /*0354*/ 	.word	0x000000ff
        /*0358*/ 	.word	0x0002d868
        /*035c*/ 	.short	0x0100
        /*035e*/ 	.byte	0x08
	.zero		1


	//   ....[10]....
        /*0360*/ 	.word	0x000005e0
        /*0364*/ 	.word	0x000000ff
        /*0368*/ 	.word	0x0002d870
        /*036c*/ 	.short	0x0100
        /*036e*/ 	.byte	0x06
	.zero		1


	//   ....[11]....
        /*0370*/ 	.word	0x000005f0
        /*0374*/ 	.word	0x000000ff
        /*0378*/ 	.word	0x0002d880
        /*037c*/ 	.short	0x0100
        /*037e*/ 	.byte	0x06
	.zero		1


	//   ....[12]....
        /*0380*/ 	.word	0x00000600
        /*0384*/ 	.word	0x000000ff
        /*0388*/ 	.word	0x0002d878
        /*038c*/ 	.short	0x0100
        /*038e*/ 	.byte	0x06
	.zero		1


	//   ....[13]....
        /*0390*/ 	.word	0x00000610
        /*0394*/ 	.word	0x000000ff
        /*0398*/ 	.word	0x0002d888
        /*039c*/ 	.short	0x0100
        /*039e*/ 	.byte	0x06
	.zero		1


	//   ....[14]....
        /*03a0*/ 	.word	0x00000740
        /*03a4*/ 	.word	0x000000ff
        /*03a8*/ 	.word	0x0002d890
        /*03ac*/ 	.short	0x0100
        /*03ae*/ 	.byte	0x08
	.zero		1


	//   ....[15]....
        /*03b0*/ 	.word	0x00000750
        /*03b4*/ 	.word	0x000000ff
        /*03b8*/ 	.word	0x0002d8a0
        /*03bc*/ 	.short	0x0100
        /*03be*/ 	.byte	0x08
	.zero		1


	//   ....[16]....
        /*03c0*/ 	.word	0x00000760
        /*03c4*/ 	.word	0x000000ff
        /*03c8*/ 	.word	0x0002d898
        /*03cc*/ 	.short	0x0100
        /*03ce*/ 	.byte	0x08
	.zero		1


	//   ....[17]....
        /*03d0*/ 	.word	0x00000770
        /*03d4*/ 	.word	0x000000ff
        /*03d8*/ 	.word	0x0002d8a8
        /*03dc*/ 	.short	0x0100
        /*03de*/ 	.byte	0x08
	.zero		1


	//   ....[18]....
        /*03e0*/ 	.word	0x000008a0
        /*03e4*/ 	.word	0x000000ff
        /*03e8*/ 	.word	0x0002d8b0
        /*03ec*/ 	.short	0x0100
        /*03ee*/ 	.byte	0x08
	.zero		1


	//   ....[19]....
        /*03f0*/ 	.word	0x000008b0
        /*03f4*/ 	.word	0x000000ff
        /*03f8*/ 	.word	0x0002d8c0
        /*03fc*/ 	.short	0x0100
        /*03fe*/ 	.byte	0x08
	.zero		1


	//   ....[20]....
        /*0400*/ 	.word	0x000008c0
        /*0404*/ 	.word	0x000000ff
        /*0408*/ 	.word	0x0002d8b8
        /*040c*/ 	.short	0x0100
        /*040e*/ 	.byte	0x08
	.zero		1


	//   ....[21]....
        /*0410*/ 	.word	0x000008d0
        /*0414*/ 	.word	0x000000ff
        /*0418*/ 	.word	0x0002d8c8
        /*041c*/ 	.short	0x0100
        /*041e*/ 	.byte	0x08
	.zero		1


	//   ....[22]....
        /*0420*/ 	.word	0x00001760
        /*0424*/ 	.word	0x000000ff
        /*0428*/ 	.word	0x0002d800
        /*042c*/ 	.short	0x010a
        /*042e*/ 	.byte	0x24
	.zero		1


	//   ....[23]....
        /*0430*/ 	.word	0x000017e0
        /*0434*/ 	.word	0x000000ff
        /*0438*/ 	.word	0x0002d830
        /*043c*/ 	.short	0x010a
        /*043e*/ 	.byte	0x24
	.zero		1


	//   ....[24]....
        /*0440*/ 	.word	0x00001850
        /*0444*/ 	.word	0x000000ff
        /*0448*/ 	.word	0x0002d830
        /*044c*/ 	.short	0x010a
        /*044e*/ 	.byte	0x24
	.zero		1


	//   ....[25]....
        /*0450*/ 	.word	0x00002260
        /*0454*/ 	.word	0x0000000b
        /*0458*/ 	.word	0x00000000
        /*045c*/ 	.short	0x0101
        /*045e*/ 	.byte	0x3f
	.zero		1


	//   ....[26]....
        /*0460*/ 	.word	0x00005480
        /*0464*/ 	.word	0x000000ff
        /*0468*/ 	.word	0x0002d830
        /*046c*/ 	.short	0x010a
        /*046e*/ 	.byte	0x0a
	.zero		1


	//   ....[27]....
        /*0470*/ 	.word	0x000054c0
        /*0474*/ 	.word	0x000000ff
        /*0478*/ 	.word	0x0002d830
        /*047c*/ 	.short	0x010a
        /*047e*/ 	.byte	0x0a
	.zero		1


	//   ....[28]....
        /*0480*/ 	.word	0x00005760
        /*0484*/ 	.word	0x000000ff
        /*0488*/ 	.word	0x0002d850
        /*048c*/ 	.short	0x010a
        /*048e*/ 	.byte	0x0a
	.zero		1


	//   ....[29]....
        /*0490*/ 	.word	0x000057a0
        /*0494*/ 	.word	0x000000ff
        /*0498*/ 	.word	0x0002d850
        /*049c*/ 	.short	0x010a
        /*049e*/ 	.byte	0x0a
	.zero		1


	//   ....[30]....
        /*04a0*/ 	.word	0x00006560
        /*04a4*/ 	.word	0x00000037
        /*04a8*/ 	.word	0x00000000
        /*04ac*/ 	.short	0x0101
        /*04ae*/ 	.byte	0x3f
	.zero		1


	//   ....[31]....
        /*04b0*/ 	.word	0x00007fc0
        /*04b4*/ 	.word	0x00000020
        /*04b8*/ 	.word	0x00000000
        /*04bc*/ 	.short	0x0101
        /*04be*/ 	.byte	0x3f
	.zero		1


	//   ....[32]....
        /*04c0*/ 	.word	0x000090b0
        /*04c4*/ 	.word	0x000000ff
        /*04c8*/ 	.word	0x0002d830
        /*04cc*/ 	.short	0x010a
        /*04ce*/ 	.byte	0x0e
	.zero		1


	//   ....[33]....
        /*04d0*/ 	.word	0x000090f0
        /*04d4*/ 	.word	0x000000ff
        /*04d8*/ 	.word	0x0002d830
        /*04dc*/ 	.short	0x010a
        /*04de*/ 	.byte	0x0e
	.zero		1


	//   ....[34]....
        /*04e0*/ 	.word	0x000093c0
        /*04e4*/ 	.word	0x000000ff
        /*04e8*/ 	.word	0x0002d850
        /*04ec*/ 	.short	0x010a
        /*04ee*/ 	.byte	0x0e
	.zero		1


	//   ....[35]....
        /*04f0*/ 	.word	0x00009400
        /*04f4*/ 	.word	0x000000ff
        /*04f8*/ 	.word	0x0002d850
        /*04fc*/ 	.short	0x010a
        /*04fe*/ 	.byte	0x0e
	.zero		1


	//   ....[36]....
        /*0500*/ 	.word	0x0000ad00
        /*0504*/ 	.word	0x0000002e
        /*0508*/ 	.word	0x00000000
        /*050c*/ 	.short	0x0101
        /*050e*/ 	.byte	0x3f
	.zero		1


	//   ....[37]....
        /*0510*/ 	.word	0x0000ad80
        /*0514*/ 	.word	0x00000024
        /*0518*/ 	.word	0x00000000
        /*051c*/ 	.short	0x0101
        /*051e*/ 	.byte	0x3f
	.zero		1


	//   ....[38]....
        /*0520*/ 	.word	0x0000bae0
        /*0524*/ 	.word	0x000000ff
        /*0528*/ 	.word	0x0002d830
        /*052c*/ 	.short	0x010a
        /*052e*/ 	.byte	0x0a
	.zero		1


	//   ....[39]....
        /*0530*/ 	.word	0x0000bb20
        /*0534*/ 	.word	0x000000ff
        /*0538*/ 	.word	0x0002d830
        /*053c*/ 	.short	0x010a
        /*053e*/ 	.byte	0x0a
	.zero		1


	//   ....[40]....
        /*0540*/ 	.word	0x0000bdc0
        /*0544*/ 	.word	0x000000ff
        /*0548*/ 	.word	0x0002d850
        /*054c*/ 	.short	0x010a
        /*054e*/ 	.byte	0x0a
	.zero		1


	//   ....[41]....
        /*0550*/ 	.word	0x0000be00
        /*0554*/ 	.word	0x000000ff
        /*0558*/ 	.word	0x0002d850
        /*055c*/ 	.short	0x010a
        /*055e*/ 	.byte	0x0a
	.zero		1


	//   ....[42]....
        /*0560*/ 	.word	0x0000cab0
        /*0564*/ 	.word	0x00000054
        /*0568*/ 	.word	0x00000000
        /*056c*/ 	.short	0x0101
        /*056e*/ 	.byte	0x3f
	.zero		1


	//   ....[43]....
        /*0570*/ 	.word	0x0000e550
        /*0574*/ 	.word	0x0000001a
        /*0578*/ 	.word	0x00000000
        /*057c*/ 	.short	0x0101
        /*057e*/ 	.byte	0x3f
	.zero		1


	//   ....[44]....
        /*0580*/ 	.word	0x0000f2b0
        /*0584*/ 	.word	0x000000ff
        /*0588*/ 	.word	0x0002d850
        /*058c*/ 	.short	0x010a
        /*058e*/ 	.byte	0x09
	.zero		1


	//   ....[45]....
        /*0590*/ 	.word	0x0000f2f0
        /*0594*/ 	.word	0x000000ff
        /*0598*/ 	.word	0x0002d850
        /*059c*/ 	.short	0x010a
        /*059e*/ 	.byte	0x09
	.zero		1


	//   ....[46]....
        /*05a0*/ 	.word	0x0000f8d0
        /*05a4*/ 	.word	0x0000000a
        /*05a8*/ 	.word	0x00000000
        /*05ac*/ 	.short	0x0101
        /*05ae*/ 	.byte	0x3f
	.zero		1


	//   ....[47]....
        /*05b0*/ 	.word	0x000104a0
        /*05b4*/ 	.word	0x000000ff
        /*05b8*/ 	.word	0x00000000
        /*05bc*/ 	.short	0x0101
        /*05be*/ 	.byte	0x04
	.zero		1


	//   ....[48]....
        /*05c0*/ 	.word	0x00012350
        /*05c4*/ 	.word	0x000000ff
        /*05c8*/ 	.word	0x0002d840
        /*05cc*/ 	.short	0x010a
        /*05ce*/ 	.byte	0x26
	.zero		1


	//   ....[49]....
        /*05d0*/ 	.word	0x00013100
        /*05d4*/ 	.word	0x000000ff
        /*05d8*/ 	.word	0x0002d800
        /*05dc*/ 	.short	0x0107
        /*05de*/ 	.byte	0x26
	.zero		1


	//   ....[50]....
        /*05e0*/ 	.word	0x00013140
        /*05e4*/ 	.word	0x000000ff
        /*05e8*/ 	.word	0x0002d800
        /*05ec*/ 	.short	0x0101
        /*05ee*/ 	.byte	0x26
	.zero		1


	//   ....[51]....
        /*05f0*/ 	.word	0x00013170
        /*05f4*/ 	.word	0x000000ff
        /*05f8*/ 	.word	0x0002d820
        /*05fc*/ 	.short	0x010a
        /*05fe*/ 	.byte	0x26
	.zero		1


	//   ....[52]....
        /*0600*/ 	.word	0x00013500
        /*0604*/ 	.word	0x000000ff
        /*0608*/ 	.word	0x0002d848
        /*060c*/ 	.short	0x010a
        /*060e*/ 	.byte	0x26
	.zero		1


	//   ....[53]....
        /*0610*/ 	.word	0x000138d0
        /*0614*/ 	.word	0x000000ff
        /*0618*/ 	.word	0x0002d860
        /*061c*/ 	.short	0x010a
        /*061e*/ 	.byte	0x26
	.zero		1


	//   ....[54]....
        /*0620*/ 	.word	0x00013e60
        /*0624*/ 	.word	0x000000ff
        /*0628*/ 	.word	0x0002d840
        /*062c*/ 	.short	0x010a
        /*062e*/ 	.byte	0x26
	.zero		1


	//   ....[55]....
        /*0630*/ 	.word	0x00014240
        /*0634*/ 	.word	0x000000ff
        /*0638*/ 	.word	0x0002d868
        /*063c*/ 	.short	0x010a
        /*063e*/ 	.byte	0x26
	.zero		1


	//   ....[56]....
        /*0640*/ 	.word	0x00014810
        /*0644*/ 	.word	0x000000ff
        /*0648*/ 	.word	0x0002d848
        /*064c*/ 	.short	0x010a
        /*064e*/ 	.byte	0x26
	.zero		1


	//   ....[57]....
        /*0650*/ 	.word	0x00014bd0
        /*0654*/ 	.word	0x000000ff
        /*0658*/ 	.word	0x0002d860
        /*065c*/ 	.short	0x010a
        /*065e*/ 	.byte	0x26
	.zero		1


	//   ....[58]....
        /*0660*/ 	.word	0x00015010
        /*0664*/ 	.word	0x00000004
        /*0668*/ 	.word	0x0002d860
        /*066c*/ 	.short	0x010a
        /*066e*/ 	.byte	0x3f
	.zero		1


	//   ....[59]....
        /*0670*/ 	.word	0x00015460
        /*0674*/ 	.word	0x00000008
        /*0678*/ 	.word	0x0002d820
        /*067c*/ 	.short	0x010a
        /*067e*/ 	.byte	0x3f
	.zero		1


	//   ....[60]....
        /*0680*/ 	.word	0x000155c0
        /*0684*/ 	.word	0x00000005
        /*0688*/ 	.word	0x00000000
        /*068c*/ 	.short	0x010a
        /*068e*/ 	.byte	0x3f
	.zero		1


	//   ....[61]....
        /*0690*/ 	.word	0x00015630
        /*0694*/ 	.word	0x00000003
        /*0698*/ 	.word	0x00000000
        /*069c*/ 	.short	0x010a
        /*069e*/ 	.byte	0x3f
	.zero		1


	//   ....[62]....
        /*06a0*/ 	.word	0x00015690
        /*06a4*/ 	.word	0x00000005
        /*06a8*/ 	.word	0x00000000
        /*06ac*/ 	.short	0x010a
        /*06ae*/ 	.byte	0x3f
	.zero		1


	//   ....[63]....
        /*06b0*/ 	.word	0x000156c0
        /*06b4*/ 	.word	0x00000003
        /*06b8*/ 	.word	0x00000000
        /*06bc*/ 	.short	0x010a
        /*06be*/ 	.byte	0x3f
	.zero		1


	//   ....[64]....
        /*06c0*/ 	.word	0x00015730
        /*06c4*/ 	.word	0x00000003
        /*06c8*/ 	.word	0x0002d800
        /*06cc*/ 	.short	0x010a
        /*06ce*/ 	.byte	0x3f
	.zero		1


	//   ....[65]....
        /*06d0*/ 	.word	0x00015790
        /*06d4*/ 	.word	0x00000003
        /*06d8*/ 	.word	0x0002d830
        /*06dc*/ 	.short	0x010a
        /*06de*/ 	.byte	0x3f
	.zero		1


	//   ....[66]....
        /*06e0*/ 	.word	0x000157f0
        /*06e4*/ 	.word	0x00000015
        /*06e8*/ 	.word	0x0002d830
        /*06ec*/ 	.short	0x010a
        /*06ee*/ 	.byte	0x3f
	.zero		1


	//   ....[67]....
        /*06f0*/ 	.word	0x00015850
        /*06f4*/ 	.word	0x00000015
        /*06f8*/ 	.word	0x0002d850
        /*06fc*/ 	.short	0x010a
        /*06fe*/ 	.byte	0x3f
	.zero		1


	//   ....[68]....
        /*0700*/ 	.word	0x000158b0
        /*0704*/ 	.word	0x00000018
        /*0708*/ 	.word	0x0002d830
        /*070c*/ 	.short	0x010a
        /*070e*/ 	.byte	0x3f
	.zero		1


	//   ....[69]....
        /*0710*/ 	.word	0x00015910
        /*0714*/ 	.word	0x00000088
        /*0718*/ 	.word	0x0002d850
        /*071c*/ 	.short	0x010a
        /*071e*/ 	.byte	0x3f
	.zero		1


	//   ....[70]....
        /*0720*/ 	.word	0x00015970
        /*0724*/ 	.word	0x00000018
        /*0728*/ 	.word	0x0002d830
        /*072c*/ 	.short	0x010a
        /*072e*/ 	.byte	0x3f
	.zero		1


	//   ....[71]....
        /*0730*/ 	.word	0x000159d0
        /*0734*/ 	.word	0x00000088
        /*0738*/ 	.word	0x0002d850
        /*073c*/ 	.short	0x010a
        /*073e*/ 	.byte	0x3f
	.zero		1


	//   ....[72]....
        /*0740*/ 	.word	0x00015a30
        /*0744*/ 	.word	0x00000003
        /*0748*/ 	.word	0x0002d850
        /*074c*/ 	.short	0x010a
        /*074e*/ 	.byte	0x3f
	.zero		1


	//   ....[73]....
        /*0750*/ 	.word	0x00015b90
        /*0754*/ 	.word	0x00000003
        /*0758*/ 	.word	0x0002d840
        /*075c*/ 	.short	0x010a
        /*075e*/ 	.byte	0x3f
	.zero		1


	//   ....[74]....
        /*0760*/ 	.word	0x00016440
        /*0764*/ 	.word	0x00000005
        /*0768*/ 	.word	0x0002d820
        /*076c*/ 	.short	0x010a
        /*076e*/ 	.byte	0x3f
	.zero		1


	//   ....[75]....
        /*0770*/ 	.word	0x000164a0
        /*0774*/ 	.word	0x00000005
        /*0778*/ 	.word	0x0002d848
        /*077c*/ 	.short	0x010a
        /*077e*/ 	.byte	0x3f
	.zero		1


	//   ....[76]....
        /*0780*/ 	.word	0x00016500
        /*0784*/ 	.word	0x00000005
        /*0788*/ 	.word	0x0002d860
        /*078c*/ 	.short	0x010a
        /*078e*/ 	.byte	0x3f
	.zero		1


	//   ....[77]....
        /*0790*/ 	.word	0x00016560
        /*0794*/ 	.word	0x00000005
        /*0798*/ 	.word	0x0002d840
        /*079c*/ 	.short	0x010a
        /*079e*/ 	.byte	0x3f
	.zero		1


	//   ....[78]....
        /*07a0*/ 	.word	0x000165c0
        /*07a4*/ 	.word	0x00000005
        /*07a8*/ 	.word	0x0002d868
        /*07ac*/ 	.short	0x010a
        /*07ae*/ 	.byte	0x3f
	.zero		1


	//   ....[79]....
        /*07b0*/ 	.word	0x00016620
        /*07b4*/ 	.word	0x00000004
        /*07b8*/ 	.word	0x0002d848
        /*07bc*/ 	.short	0x010a
        /*07be*/ 	.byte	0x3f
	.zero		1


	//   ....[80]....
        /*07c0*/ 	.word	0x00016680
        /*07c4*/ 	.word	0x00000004
        /*07c8*/ 	.word	0x0002d860
        /*07cc*/ 	.short	0x010a
        /*07ce*/ 	.byte	0x3f
	.zero		1


	//   ....[81]....
        /*07d0*/ 	.word	0x000166d0
        /*07d4*/ 	.word	0x00000004
        /*07d8*/ 	.word	0x0002d860
        /*07dc*/ 	.short	0x010a
        /*07de*/ 	.byte	0x3f
	.zero		1


	//   ....[82]....
        /*07e0*/ 	.word	0x00016720
        /*07e4*/ 	.word	0x00000008
        /*07e8*/ 	.word	0x0002d820
        /*07ec*/ 	.short	0x010a
        /*07ee*/ 	.byte	0x3f
	.zero		1


	//   ....[83]....
        /*07f0*/ 	.word	0x00016890
        /*07f4*/ 	.word	0x00000005
        /*07f8*/ 	.word	0x00000000
        /*07fc*/ 	.short	0x010a
        /*07fe*/ 	.byte	0x3f
	.zero		1


	//   ....[84]....
        /*0800*/ 	.word	0x000168e0
        /*0804*/ 	.word	0x00000003
        /*0808*/ 	.word	0x00000000
        /*080c*/ 	.short	0x010a
        /*080e*/ 	.byte	0x3f
	.zero		1


	//   ....[85]....
        /*0810*/ 	.word	0x00016930
        /*0814*/ 	.word	0x00000005
        /*0818*/ 	.word	0x00000000
        /*081c*/ 	.short	0x010a
        /*081e*/ 	.byte	0x3f
	.zero		1


	//----- nvinfo : EIATTR_NUM_MBARRIERS
	.align		4
.L_1219:
        /*0820*/ 	.byte	0x03, 0x38
        /*0822*/ 	.short	0x0016


	//----- nvinfo : EIATTR_EXIT_INSTR_OFFSETS
	.align		4
        /*0824*/ 	.byte	0x04, 0x1c
        /*0826*/ 	.short	(.L_1221 - .L_1220)


	//   ....[0]....
.L_1220:
        /*0828*/ 	.word	0x00015710


	//----- nvinfo : EIATTR_MAX_THREADS
	.align		4
.L_1221:
        /*082c*/ 	.byte	0x04, 0x05
        /*082e*/ 	.short	(.L_1223 - .L_1222)
.L_1222:
        /*0830*/ 	.word	0x00000200
        /*0834*/ 	.word	0x00000001
        /*0838*/ 	.word	0x00000001


	//----- nvinfo : EIATTR_CRS_STACK_SIZE
	.align		4
.L_1223:
        /*083c*/ 	.byte	0x04, 0x1e
        /*083e*/ 	.short	(.L_1225 - .L_1224)
.L_1224:
        /*0840*/ 	.word	0x00000000


	//----- nvinfo : EIATTR_CBANK_PARAM_SIZE
	.align		4
.L_1225:
        /*0844*/ 	.byte	0x03, 0x19
        /*0846*/ 	.short	0x0a70


	//----- nvinfo : EIATTR_PARAM_CBANK
	.align		4
        /*0848*/ 	.byte	0x04, 0x0a
        /*084a*/ 	.short	(.L_1227 - .L_1226)
	.align		4
.L_1226:
        /*084c*/ 	.word	index@(.nv.constant0._ZN7cutlass13device_kernelIN5flash11enable_sm90INS1_16FlashAttnFwdSm90INS1_25CollectiveMainloopFwdSm90ILi2EN4cute5tupleIJNS5_1CILi1EEES8_S8_EEENS6_IJNS7_ILi192EEENS7_ILi128EEENS7_ILi96EEEEEELi96ENS_6half_tEfNS_4arch4Sm90ELb0ELb1ELb1ELb0ELb0ELb0ELb0ELb0ELb1ELb1ELb1ELb0EEENS1_21CollectiveEpilogueFwdINS6_IJSA_SC_SB_EEES9_SE_SG_Li384ELb0ELb1ELb1ELb0EEENS1_19SingleTileSchedulerILb0ELb1ELb1ELi192EEEEEEEEEvNT_6ParamsE)
        /*0850*/ 	.short	0x0210
        /*0852*/ 	.short	0x0a70


	//----- nvinfo : EIATTR_SW_WAR
	.align		4
.L_1227:
        /*0854*/ 	.byte	0x04, 0x36
        /*0856*/ 	.short	(.L_1229 - .L_1228)
.L_1228:
        /*0858*/ 	.word	0x00000008
.L_1229:


//--------------------- .nv.info._ZN7cutlass13device_kernelIN5flash11enable_sm90INS1_16FlashAttnFwdSm90INS1_25CollectiveMainloopFwdSm90ILi2EN4cute5tupleIJNS5_1CILi1EEES8_S8_EEENS6_IJNS7_ILi192EEENS7_ILi128EEENS7_ILi96EEEEEELi96ENS_6half_tEfNS_4arch4Sm90ELb0ELb1ELb1ELb1ELb0ELb0ELb0ELb0ELb1ELb1ELb1ELb0EEENS1_21CollectiveEpilogueFwdINS6_IJSA_SC_SB_EEES9_SE_SG_Li384ELb1ELb1ELb1ELb0EEENS1_36VarlenDynamicPersistentTileSchedulerILi192ELi128ELi384ELi128ELb1ELb1ELb1ELb1ELb0ELb1EEEEEEEEEvNT_6ParamsE --------------------------
	.section	.nv.info._ZN7cutlass13device_kernelIN5flash11enable_sm90INS1_16FlashAttnFwdSm90INS1_25CollectiveMainloopFwdSm90ILi2EN4cute5tupleIJNS5_1CILi1EEES8_S8_EEENS6_IJNS7_ILi192EEENS7_ILi128EEENS7_ILi96EEEEEELi96ENS_6half_tEfNS_4arch4Sm90ELb0ELb1ELb1ELb1ELb0ELb0ELb0ELb0ELb1ELb1ELb1ELb0EEENS1_21CollectiveEpilogueFwdINS6_IJSA_SC_SB_EEES9_SE_SG_Li384ELb1ELb1ELb1ELb0EEENS1_36VarlenDynamicPersistentTileSchedulerILi192ELi128ELi384ELi128ELb1ELb1ELb1ELb1ELb0ELb1EEEEEEEEEvNT_6ParamsE,"",@"SHT_CUDA_INFO"
	.sectionflags	@""
	.align	4


	//----- nvinfo : EIATTR_CUDA_API_VERSION
	.align		4
        /*0000*/ 	.byte	0x04, 0x37
        /*0002*/ 	.short	(.L_1231 - .L_1230)
.L_1230:
        /*0004*/ 	.word	0x00000082


	//----- nvinfo : EIATTR_KPARAM_INFO
	.align		4
.L_1231:
        /*0008*/ 	.byte	0x04, 0x17
        /*000a*/ 	.short	(.L_1233 - .L_1232)
.L_1232:
        /*000c*/ 	.word	0x00000000
        /*0010*/ 	.short	0x0000
        /*0012*/ 	.short	0x0070
        /*0014*/ 	.byte	0x00, 0xf0, 0x01, 0x2a


	//----- nvinfo : EIATTR_SPARSE_MMA_MASK
	.align		4
.L_1233:
        /*0018*/ 	.byte	0x03, 0x50
        /*001a*/ 	.short	0x0000


	//----- nvinfo : EIATTR_MAXREG_COUNT
	.align		4
        /*001c*/ 	.byte	0x03, 0x1b
        /*001e*/ 	.short	0x0080


	//----- nvinfo : EIATTR_NUM_BARRIERS
	.align		4
        /*0020*/ 	.byte	0x02, 0x4c
        /*0022*/ 	.byte	0x10
	.zero		1


	//----- nvinfo : EIATTR_EXTERNS
	.align		4
        /*0024*/ 	.byte	0x04, 0x0f
        /*0026*/ 	.short	(.L_1235 - .L_1234)


	//   ....[0]....
	.align		4
.L_1234:
        /*0028*/ 	.word	index@(__assertfail)


	//----- nvinfo : EIATTR_ANNOTATIONS
	.align		4
.L_1235:
        /*002c*/ 	.byte	0x04, 0x55
        /*002e*/ 	.short	(.L_1237 - .L_1236)


	//   ....[0]....
.L_1236:
        /* <DEDUP_REMOVED lines=29> */


	//----- nvinfo : EIATTR_MERCURY_ISA_VERSION
	.align		4
.L_1237:
        /*01e8*/ 	.byte	0x03, 0x5f
        /*01ea*/ 	.short	0x0101


	//----- nvinfo : EIATTR_UNUSED_LOAD_BYTE_OFFSET
	.align		4
        /*01ec*/ 	.byte	0x04, 0x44
        /*01ee*/ 	.short	(.L_1239 - .L_1238)


	//   ....[0]....
.L_1238:
        /*01f0*/ 	.word	0x00000a50
        /*01f4*/ 	.word	0x0000fff0


	//   ....[1]....
        /*01f8*/ 	.word	0x00010520
        /*01fc*/ 	.word	0x0000fff0


	//----- nvinfo : EIATTR_INT_WARP_WIDE_INSTR_OFFSETS
	.align		4
.L_1239:
        /*0200*/ 	.byte	0x04, 0x31
        /*0202*/ 	.short	(.L_1241 - .L_1240)


	//   ....[0]....
.L_1240:
        /*0204*/ 	.word	0x00000130


	//   ....[1]....
        /*0208*/ 	.word	0x00000170


	//   ....[2]....
        /*020c*/ 	.word	0x000001e0


	//   ....[3]....
        /*0210*/ 	.word	0x00014b30


	//   ....[4]....
        /*0214*/ 	.word	0x00014bc0


	//   ....[5]....
        /*0218*/ 	.word	0x000186f0


	//   ....[6]....
        /*021c*/ 	.word	0x00018780


	//----- nvinfo : EIATTR_COOP_GROUP_MASK_REGIDS
	.align		4
.L_1241:
        /*0220*/ 	.byte	0x04, 0x29
        /*0222*/ 	.short	(.L_1243 - .L_1242)


	//   ....[0]....
.L_1242:
        /*0224*/ 	.word	0xffffffff


	//   ....[1]....
        /*0228*/ 	.word	0xffffffff


	//   ....[2]....
        /*022c*/ 	.word	0xffffffff


	//   ....[3]....
        /*0230*/ 	.word	0xffffffff


	//   ....[4]....
        /*0234*/ 	.word	0xffffffff


	//   ....[5]....
        /*0238*/ 	.word	0xffffffff


	//   ....[6]....
        /*023c*/ 	.word	0xffffffff


	//   ....[7]....
        /*0240*/ 	.word	0xffffffff


	//   ....[8]....
        /*0244*/ 	.word	0xffffffff


	//   ....[9]....
        /*0248*/ 	.word	0xffffffff


	//   ....[10]....
        /*024c*/ 	.word	0xffffffff


	//   ....[11]....
        /*0250*/ 	.word	0xffffffff


	//   ....[12]....
        /*0254*/ 	.word	0xffffffff


	//   ....[13]....
        /*0258*/ 	.word	0xffffffff


	//   ....[14]....
        /*025c*/ 	.word	0xffffffff


	//   ....[15]....
        /*0260*/ 	.word	0xffffffff


	//   ....[16]....
        /*0264*/ 	.word	0xffffffff


	//   ....[17]....
        /*0268*/ 	.word	0xffffffff


	//   ....[18]....
        /*026c*/ 	.word	0xffffffff


	//   ....[19]....
        /*0270*/ 	.word	0xffffffff


	//   ....[20]....
        /*0274*/ 	.word	0xffffffff


	//   ....[21]....
        /*0278*/ 	.word	0xffffffff


	//   ....[22]....
        /*027c*/ 	.word	0xffffffff


	//   ....[23]....
        /*0280*/ 	.word	0xffffffff


	//   ....[24]....
        /*0284*/ 	.word	0xffffffff


	//   ....[25]....
        /*0288*/ 	.word	0xffffffff


	//   ....[26]....
        /*028c*/ 	.word	0xffffffff


	//   ....[27]....
        /*0290*/ 	.word	0xffffffff


	//   ....[28]....
        /*0294*/ 	.word	0xffffffff


	//   ....[29]....
        /*0298*/ 	.word	0xffffffff


	//   ....[30]....
        /*029c*/ 	.word	0xffffffff


	//   ....[31]....
        /*02a0*/ 	.word	0xffffffff


	//   ....[32]....
        /*02a4*/ 	.word	0xffffffff


	//   ....[33]....
        /*02a8*/ 	.word	0xffffffff


	//   ....[34]....
        /*02ac*/ 	.word	0xffffffff


	//   ....[35]....
        /*02b0*/ 	.word	0xffffffff


	//   ....[36]....
        /*02b4*/ 	.word	0xffffffff


	//   ....[37]....
        /*02b8*/ 	.word	0xffffffff


	//   ....[38]....
        /*02bc*/ 	.word	0xffffffff


	//   ....[39]....
        /*02c0*/ 	.word	0xffffffff


	//   ....[40]....
        /*02c4*/ 	.word	0xffffffff


	//   ....[41]....
        /*02c8*/ 	.word	0xffffffff


	//   ....[42]....
        /*02cc*/ 	.word	0xffffffff


	//   ....[43]....
        /*02d0*/ 	.word	0xffffffff


	//   ....[44]....
        /*02d4*/ 	.word	0xffffffff


	//   ....[45]....
        /*02d8*/ 	.word	0xffffffff


	//   ....[46]....
        /*02dc*/ 	.word	0xffffffff


	//   ....[47]....
        /*02e0*/ 	.word	0xffffffff


	//   ....[48]....
        /*02e4*/ 	.word	0xffffffff


	//   ....[49]....
        /*02e8*/ 	.word	0xffffffff


	//   ....[50]....
        /*02ec*/ 	.word	0xffffffff


	//   ....[51]....
        /*02f0*/ 	.word	0xffffffff


	//   ....[52]....
        /*02f4*/ 	.word	0xffffffff


	//   ....[53]....
        /*02f8*/ 	.word	0xffffffff


	//   ....[54]....
        /*02fc*/ 	.word	0xffffffff


	//   ....[55]....
        /*0300*/ 	.word	0xffffffff


	//   ....[56]....
        /*0304*/ 	.word	0xffffffff


	//   ....[57]....
        /*0308*/ 	.word	0xffffffff


	//   ....[58]....
        /*030c*/ 	.word	0xffffffff


	//   ....[59]....
        /*0310*/ 	.word	0xffffffff


	//   ....[60]....
        /*0314*/ 	.word	0xffffffff


	//   ....[61]....
        /*0318*/ 	.word	0xffffffff


	//   ....[62]....
        /*031c*/ 	.word	0xffffffff


	//   ....[63]....
        /*0320*/ 	.word	0xffffffff


	//   ....[64]....
        /*0324*/ 	.word	0xffffffff


	//   ....[65]....
        /*0328*/ 	.word	0xffffffff


	//   ....[66]....
        /*032c*/ 	.word	0xffffffff


	//   ....[67]....
        /*0330*/ 	.word	0xffffffff


	//   ....[68]....
        /*0334*/ 	.word	0xffffffff


	//   ....[69]....
        /*0338*/ 	.word	0xffffffff


	//   ....[70]....
        /*033c*/ 	.word	0xffffffff


	//   ....[71]....
        /*0340*/ 	.word	0xffffffff


	//   ....[72]....
        /*0344*/ 	.word	0xffffffff


	//   ....[73]....
        /*0348*/ 	.word	0xffffffff


	//   ....[74]....
        /*034c*/ 	.word	0xffffffff


	//   ....[75]....
        /*0350*/ 	.word	0xffffffff


	//   ....[76]....
        /*0354*/ 	.word	0xffffffff


	//   ....[77]....
        /*0358*/ 	.word	0xffffffff


	//   ....[78]....
        /*035c*/ 	.word	0xffffffff


	//   ....[79]....
        /*0360*/ 	.word	0xffffffff


	//   ....[80]....
        /*0364*/ 	.word	0xffffffff


	//   ....[81]....
        /*0368*/ 	.word	0xffffffff


	//   ....[82]....
        /*036c*/ 	.word	0xffffffff


	//   ....[83]....
        /*0370*/ 	.word	0xffffffff


	//   ....[84]....
        /*0374*/ 	.word	0xffffffff


	//   ....[85]....
        /*0378*/ 	.word	0xffffffff


	//   ....[86]....
        /*037c*/ 	.word	0xffffffff


	//   ....[87]....
        /*0380*/ 	.word	0xffffffff


	//   ....[88]....
        /*0384*/ 	.word	0xffffffff


	//   ....[89]....
        /*0388*/ 	.word	0xffffffff


	//   ....[90]....
        /*038c*/ 	.word	0xffffffff


	//   ....[91]....
        /*0390*/ 	.word	0xffffffff


	//   ....[92]....
        /*0394*/ 	.word	0xffffffff


	//   ....[93]....
        /*0398*/ 	.word	0xffffffff


	//   ....[94]....
        /*039c*/ 	.word	0xffffffff


	//   ....[95]....
        /*03a0*/ 	.word	0xffffffff


	//   ....[96]....
        /*03a4*/ 	.word	0xffffffff


	//   ....[97]....
        /*03a8*/ 	.word	0xffffffff


	//   ....[98]....
        /*03ac*/ 	.word	0xffffffff


	//   ....[99]....
        /*03b0*/ 	.word	0xffffffff


	//   ....[100]....
        /*03b4*/ 	.word	0xffffffff


	//   ....[101]....
        /*03b8*/ 	.word	0xffffffff


	//   ....[102]....
        /*03bc*/ 	.word	0xffffffff


	//   ....[103]....
        /*03c0*/ 	.word	0x0500000f


	//   ....[104]....
        /*03c4*/ 	.word	0x0500000f


	//   ....[105]....
        /*03c8*/ 	.word	0x0500000f


	//   ....[106]....
        /*03cc*/ 	.word	0x0500000f


	//   ....[107]....
        /*03d0*/ 	.word	0x0500000f


	//   ....[108]....
        /*03d4*/ 	.word	0x0500000f


	//   ....[109]....
        /*03d8*/ 	.word	0x0500000f


	//   ....[110]....
        /*03dc*/ 	.word	0x0500000f


	//   ....[111]....
        /*03e0*/ 	.word	0x0500000f


	//   ....[112]....
        /*03e4*/ 	.word	0x0500000f


	//   ....[113]....
        /*03e8*/ 	.word	0x0500000f


	//   ....[114]....
        /*03ec*/ 	.word	0x0500000f


	//   ....[115]....
        /*03f0*/ 	.word	0x0500000f


	//   ....[116]....
        /*03f4*/ 	.word	0x0500000f


	//   ....[117]....
        /*03f8*/ 	.word	0x0500000f


	//   ....[118]....
        /*03fc*/ 	.word	0x0500000f


	//   ....[119]....
        /*0400*/ 	.word	0x0500000f


	//   ....[120]....
        /*0404*/ 	.word	0x0500000f


	//   ....[121]....
        /*0408*/ 	.word	0x0500000f


	//   ....[122]....
        /*040c*/ 	.word	0x0500000f


	//   ....[123]....
        /*0410*/ 	.word	0x0500000f


	//   ....[124]....
        /*0414*/ 	.word	0x0500000f


	//   ....[125]....
        /*0418*/ 	.word	0x0500000f


	//   ....[126]....
        /*041c*/ 	.word	0x0500000f


	//   ....[127]....
        /*0420*/ 	.word	0x0500000f


	//   ....[128]....
        /*0424*/ 	.word	0x0500000f


	//   ....[129]....
        /*0428*/ 	.word	0x0500000f


	//   ....[130]....
        /*042c*/ 	.word	0x0500000f


	//   ....[131]....
        /*0430*/ 	.word	0x0500000f


	//   ....[132]....
        /*0434*/ 	.word	0x0500000f


	//   ....[133]....
        /*0438*/ 	.word	0x0500000f


	//   ....[134]....
        /*043c*/ 	.word	0x0500000f


	//----- nvinfo : EIATTR_COOP_GROUP_INSTR_OFFSETS
	.align		4
.L_1243:
        /*0440*/ 	.byte	0x04, 0x28
        /*0442*/ 	.short	(.L_1245 - .L_1244)


	//   ....[0]....
.L_1244:
        /*0444*/ 	.word	0x00000070


	//   ....[1]....
        /*0448*/ 	.word	0x00000140


	//   ....[2]....
        /*044c*/ 	.word	0x00000190


	//   ....[3]....
        /*0450*/ 	.word	0x000003c0


	//   ....[4]....
        /*0454*/ 	.word	0x00000520


	//   ....[5]....
        /*0458*/ 	.word	0x00000640


	//   ....[6]....
        /*045c*/ 	.word	0x000007a0


	//   ....[7]....
        /*0460*/ 	.word	0x00001ef0


	//   ....[8]....
        /*0464*/ 	.word	0x00002a10


	//   ....[9]....
        /*0468*/ 	.word	0x000030e0


	//   ....[10]....
        /*046c*/ 	.word	0x00004590


	//   ....[11]....
        /*0470*/ 	.word	0x00004630


	//   ....[12]....
        /*0474*/ 	.word	0x00004d90


	//   ....[13]....
        /*0478*/ 	.word	0x00004e00


	//   ....[14]....
        /*047c*/ 	.word	0x000059d0


	//   ....[15]....
        /*0480*/ 	.word	0x00006df0


	//   ....[16]....
        /*0484*/ 	.word	0x000070b0


	//   ....[17]....
        /*0488*/ 	.word	0x00007c90


	//   ....[18]....
        /*048c*/ 	.word	0x00007d90


	//   ....[19]....
        /*0490*/ 	.word	0x00008820


	//   ....[20]....
        /*0494*/ 	.word	0x00008890


	//   ....[21]....
        /*0498*/ 	.word	0x00009620


	//   ....[22]....
        /*049c*/ 	.word	0x0000a6e0


	//   ....[23]....
        /*04a0*/ 	.word	0x0000a750


	//   ....[24]....
        /*04a4*/ 	.word	0x0000b010


	//   ....[25]....
        /*04a8*/ 	.word	0x0000b070


	//   ....[26]....
        /*04ac*/ 	.word	0x0000c190


	//   ....[27]....
        /*04b0*/ 	.word	0x0000d2b0


	//   ....[28]....
        /*04b4*/ 	.word	0x0000d560


	//   ....[29]....
        /*04b8*/ 	.word	0x0000e130


	//   ....[30]....
        /*04bc*/ 	.word	0x0000e230


	//   ....[31]....
        /*04c0*/ 	.word	0x0000ed60


	//   ....[32]....
        /*04c4*/ 	.word	0x0000ed80


	//   ....[33]....
        /*04c8*/ 	.word	0x0000fac0


	//   ....[34]....
        /*04cc*/ 	.word	0x0000fbd0


	//   ....[35]....
        /*04d0*/ 	.word	0x0000fc30


	//   ....[36]....
        /*04d4*/ 	.word	0x0000fd40


	//   ....[37]....
        /*04d8*/ 	.word	0x0000fd60


	//   ....[38]....
        /*04dc*/ 	.word	0x00010f50


	//   ....[39]....
        /*04e0*/ 	.word	0x00010f60


	//   ....[40]....
        /*04e4*/ 	.word	0x00010f70


	//   ....[41]....
        /*04e8*/ 	.word	0x00010f80


	//   ....[42]....
        /*04ec*/ 	.word	0x00011590


	//   ....[43]....
        /*04f0*/ 	.word	0x000115b0


	//   ....[44]....
        /*04f4*/ 	.word	0x000116e0


	//   ....[45]....
        /*04f8*/ 	.word	0x00011700


	//   ....[46]....
        /*04fc*/ 	.word	0x00011b80


	//   ....[47]....
        /*0500*/ 	.word	0x00011b90


	//   ....[48]....
        /*0504*/ 	.word	0x00011ee0


	//   ....[49]....
        /*0508*/ 	.word	0x00011ef0


	//   ....[50]....
        /*050c*/ 	.word	0x00012b30


	//   ....[51]....
        /*0510*/ 	.word	0x00012b40


	//   ....[52]....
        /*0514*/ 	.word	0x00012c40


	//   ....[53]....
        /*0518*/ 	.word	0x00012c60


	//   ....[54]....
        /*051c*/ 	.word	0x00012df0


	//   ....[55]....
        /*0520*/ 	.word	0x00013010


	//   ....[56]....
        /*0524*/ 	.word	0x00013040


	//   ....[57]....
        /*0528*/ 	.word	0x00013070


	//   ....[58]....
        /*052c*/ 	.word	0x000130a0


	//   ....[59]....
        /*0530*/ 	.word	0x000130d0


	//   ....[60]....
        /*0534*/ 	.word	0x00013100


	//   ....[61]....
        /*0538*/ 	.word	0x00013290


	//   ....[62]....
        /*053c*/ 	.word	0x000132c0


	//   ....[63]....
        /*0540*/ 	.word	0x000132f0


	//   ....[64]....
        /*0544*/ 	.word	0x00013320


	//   ....[65]....
        /*0548*/ 	.word	0x00013350


	//   ....[66]....
        /*054c*/ 	.word	0x00013380


	//   ....[67]....
        /*0550*/ 	.word	0x00013410


	//   ....[68]....
        /*0554*/ 	.word	0x00013440


	//   ....[69]....
        /*0558*/ 	.word	0x00013450


	//   ....[70]....
        /*055c*/ 	.word	0x00013490


	//   ....[71]....
        /*0560*/ 	.word	0x000150b0


	//   ....[72]....
        /*0564*/ 	.word	0x00015d60


	//   ....[73]....
        /*0568*/ 	.word	0x00015d80


	//   ....[74]....
        /*056c*/ 	.word	0x00015e50


	//   ....[75]....
        /*0570*/ 	.word	0x00015e70


	//   ....[76]....
        /*0574*/ 	.word	0x00015f10


	//   ....[77]....
        /*0578*/ 	.word	0x00015f30


	//   ....[78]....
        /*057c*/ 	.word	0x00015f40


	//   ....[79]....
        /*0580*/ 	.word	0x00015fd0


	//   ....[80]....
        /*0584*/ 	.word	0x00016020


	//   ....[81]....
        /*0588*/ 	.word	0x00016030


	//   ....[82]....
        /*058c*/ 	.word	0x00016060


	//   ....[83]....
        /*0590*/ 	.word	0x00016130


	//   ....[84]....
        /*0594*/ 	.word	0x00018e70


	//   ....[85]....
        /*0598*/ 	.word	0x00018ea0


	//   ....[86]....
        /*059c*/ 	.word	0x00018f00


	//   ....[87]....
        /*05a0*/ 	.word	0x00018f30


	//   ....[88]....
        /*05a4*/ 	.word	0x00018f60


	//   ....[89]....
        /*05a8*/ 	.word	0x00018f90


	//   ....[90]....
        /*05ac*/ 	.word	0x00018fc0


	//   ....[91]....
        /*05b0*/ 	.word	0x00018ff0


	//   ....[92]....
        /*05b4*/ 	.word	0x00019190


	//   ....[93]....
        /*05b8*/ 	.word	0x000191c0


	//   ....[94]....
        /*05bc*/ 	.word	0x000191f0


	//   ....[95]....
        /*05c0*/ 	.word	0x00019220


	//   ....[96]....
        /*05c4*/ 	.word	0x00019250


	//   ....[97]....
        /*05c8*/ 	.word	0x00019280


	//   ....[98]....
        /*05cc*/ 	.word	0x00019340


	//   ....[99]....
        /*05d0*/ 	.word	0x00019360


	//   ....[100]....
        /*05d4*/ 	.word	0x00019380


	//   ....[101]....
        /*05d8*/ 	.word	0x000193e0


	//   ....[102]....
        /*05dc*/ 	.word	0x00019e00


	//   ....[103]....
        /*05e0*/ 	.word	0x0001a460


	//   ....[104]....
        /*05e4*/ 	.word	0x0001a640


	//   ....[105]....
        /*05e8*/ 	.word	0x0001a690


	//   ....[106]....
        /*05ec*/ 	.word	0x0001a6f0


	//   ....[107]....
        /*05f0*/ 	.word	0x0001a800


	//   ....[108]....
        /*05f4*/ 	.word	0x0001a860


	//   ....[109]....
        /*05f8*/ 	.word	0x0001a980


	//   ....[110]....
        /*05fc*/ 	.word	0x0001a9e0


	//   ....[111]....
        /*0600*/ 	.word	0x0001aa80


	//   ....[112]....
        /*0604*/ 	.word	0x0001ab50


	//   ....[113]....
        /*0608*/ 	.word	0x0001ac50


	//   ....[114]....
        /*060c*/ 	.word	0x0001acd0


	//   ....[115]....
        /*0610*/ 	.word	0x0001adc0


	//   ....[116]....
        /*0614*/ 	.word	0x0001b0e0


	//   ....[117]....
        /*0618*/ 	.word	0x0001b180


	//   ....[118]....
        /*061c*/ 	.word	0x0001b2f0


	//   ....[119]....
        /*0620*/ 	.word	0x0001b360


	//   ....[120]....
        /*0624*/ 	.word	0x0001b3d0


	//   ....[121]....
        /*0628*/ 	.word	0x0001b440


	//   ....[122]....
        /*062c*/ 	.word	0x0001b4b0


	//   ....[123]....
        /*0630*/ 	.word	0x0001b530


	//   ....[124]....
        /*0634*/ 	.word	0x0001b5b0


	//   ....[125]....
        /*0638*/ 	.word	0x0001b640


	//   ....[126]....
        /*063c*/ 	.word	0x0001b6b0


	//   ....[127]....
        /*0640*/ 	.word	0x0001b720


	//   ....[128]....
        /*0644*/ 	.word	0x0001b790


	//   ....[129]....
        /*0648*/ 	.word	0x0001b810


	//   ....[130]....
        /*064c*/ 	.word	0x0001b880


	//   ....[131]....
        /*0650*/ 	.word	0x0001b930


	//   ....[132]....
        /*0654*/ 	.word	0x0001b980


	//   ....[133]....
        /*0658*/ 	.word	0x0001ba10


	//   ....[134]....
        /*065c*/ 	.word	0x0001bb40


	//----- nvinfo : EIATTR_REG_RECONFIG
	.align		4
.L_1245:
        /*0660*/ 	.byte	0x01, 0x54
	.zero		2


	//----- nvinfo : EIATTR_SYSCALL_OFFSETS
	.align		4
        /*0664*/ 	.byte	0x04, 0x46
        /*0666*/ 	.short	(.L_1247 - .L_1246)


	//   ....[0]....
.L_1246:
        /*0668*/ 	.word	0x000020e0


	//   ....[1]....
        /*066c*/ 	.word	0x00014d20


	//   ....[2]....
        /*0670*/ 	.word	0x00014e70


	//   ....[3]....
        /*0674*/ 	.word	0x00014f60


	//   ....[4]....
        /*0678*/ 	.word	0x00015810


	//----- nvinfo : EIATTR_MBARRIER_INSTR_OFFSETS
	.align		4
.L_1247:
        /*067c*/ 	.byte	0x04, 0x39
        /*067e*/ 	.short	(.L_1249 - .L_1248)


	//   ....[0]....
.L_1248:
        /*0680*/ 	.word	0x00000270
        /*0684*/ 	.word	0x000000ff
        /*0688*/ 	.word	0x0002d800
        /*068c*/ 	.short	0x0100
        /*068e*/ 	.byte	0x08
	.zero		1


	//   ....[1]....
        /*0690*/ 	.word	0x00000280
        /*0694*/ 	.word	0x000000ff
        /*0698*/ 	.word	0x0002d820
        /*069c*/ 	.short	0x0100
        /*069e*/ 	.byte	0x08
	.zero		1


	//   ....[2]....
        /*06a0*/ 	.word	0x00000370
        /*06a4*/ 	.word	0x000000ff
        /*06a8*/ 	.word	0x0002d830
        /*06ac*/ 	.short	0x0100
        /*06ae*/ 	.byte	0x08
	.zero		1


	//   ....[3]....
        /*06b0*/ 	.word	0x00000380
        /*06b4*/ 	.word	0x000000ff
        /*06b8*/ 	.word	0x0002d840
        /*06bc*/ 	.short	0x0100
        /*06be*/ 	.byte	0x08
	.zero		1


	//   ....[4]....
        /*06c0*/ 	.word	0x00000390
        /*06c4*/ 	.word	0x000000ff
        /*06c8*/ 	.word	0x0002d838
        /*06cc*/ 	.short	0x0100
        /*06ce*/ 	.byte	0x08
	.zero		1


	//   ....[5]....
        /*06d0*/ 	.word	0x000003a0
        /*06d4*/ 	.word	0x000000ff
        /*06d8*/ 	.word	0x0002d848
        /*06dc*/ 	.short	0x0100
        /*06de*/ 	.byte	0x08
	.zero		1


	//   ....[6]....
        /*06e0*/ 	.word	0x000004d0
        /*06e4*/ 	.word	0x000000ff
        /*06e8*/ 	.word	0x0002d850
        /*06ec*/ 	.short	0x0100
        /*06ee*/ 	.byte	0x08
	.zero		1


	//   ....[7]....
        /*06f0*/ 	.word	0x000004e0
        /*06f4*/ 	.word	0x000000ff
        /*06f8*/ 	.word	0x0002d860
        /*06fc*/ 	.short	0x0100
        /*06fe*/ 	.byte	0x08
	.zero		1


	//   ....[8]....
        /*0700*/ 	.word	0x000004f0
        /*0704*/ 	.word	0x000000ff
        /*0708*/ 	.word	0x0002d858
        /*070c*/ 	.short	0x0100
        /*070e*/ 	.byte	0x08
	.zero		1


	//   ....[9]....
        /*0710*/ 	.word	0x00000500
        /*0714*/ 	.word	0x000000ff
        /*0718*/ 	.word	0x0002d868
        /*071c*/ 	.short	0x0100
        /*071e*/ 	.byte	0x08
	.zero		1


	//   ....[10]....
        /*0720*/ 	.word	0x000005f0
        /*0724*/ 	.word	0x000000ff
        /*0728*/ 	.word	0x0002d870
        /*072c*/ 	.short	0x0100
        /*072e*/ 	.byte	0x06
	.zero		1


	//   ....[11]....
        /*0730*/ 	.word	0x00000600
        /*0734*/ 	.word	0x000000ff
        /*0738*/ 	.word	0x0002d880
        /*073c*/ 	.short	0x0100
        /*073e*/ 	.byte	0x06
	.zero		1


	//   ....[12]....
        /*0740*/ 	.word	0x00000610
        /*0744*/ 	.word	0x000000ff
        /*0748*/ 	.word	0x0002d878
        /*074c*/ 	.short	0x0100
        /*074e*/ 	.byte	0x06
	.zero		1


	//   ....[13]....
        /*0750*/ 	.word	0x00000620
        /*0754*/ 	.word	0x000000ff
        /*0758*/ 	.word	0x0002d888
        /*075c*/ 	.short	0x0100
        /*075e*/ 	.byte	0x06
	.zero		1


	//   ....[14]....
        /*0760*/ 	.word	0x00000750
        /*0764*/ 	.word	0x000000ff
        /*0768*/ 	.word	0x0002d890
        /*076c*/ 	.short	0x0100
        /*076e*/ 	.byte	0x08
	.zero		1


	//   ....[15]....
        /*0770*/ 	.word	0x00000760
        /*0774*/ 	.word	0x000000ff
        /*0778*/ 	.word	0x0002d8a0
        /*077c*/ 	.short	0x0100
        /*077e*/ 	.byte	0x08
	.zero		1


	//   ....[16]....
        /*0780*/ 	.word	0x00000770
        /*0784*/ 	.word	0x000000ff
        /*0788*/ 	.word	0x0002d898
        /*078c*/ 	.short	0x0100
        /*078e*/ 	.byte	0x08
	.zero		1


	//   ....[17]....
        /*0790*/ 	.word	0x00000780
        /*0794*/ 	.word	0x000000ff
        /*0798*/ 	.word	0x0002d8a8
        /*079c*/ 	.short	0x0100
        /*079e*/ 	.byte	0x08
	.zero		1


	//   ....[18]....
        /*07a0*/ 	.word	0x000008b0
        /*07a4*/ 	.word	0x000000ff
        /*07a8*/ 	.word	0x0002d8b0
        /*07ac*/ 	.short	0x0100
        /*07ae*/ 	.byte	0x08
	.zero		1


	//   ....[19]....
        /*07b0*/ 	.word	0x000008c0
        /*07b4*/ 	.word	0x000000ff
        /*07b8*/ 	.word	0x0002d8c0
        /*07bc*/ 	.short	0x0100
        /*07be*/ 	.byte	0x08
	.zero		1


	//   ....[20]....
        /*07c0*/ 	.word	0x000008d0
        /*07c4*/ 	.word	0x000000ff
        /*07c8*/ 	.word	0x0002d8b8
        /*07cc*/ 	.short	0x0100
        /*07ce*/ 	.byte	0x08
	.zero		1


	//   ....[21]....
        /*07d0*/ 	.word	0x000008e0
        /*07d4*/ 	.word	0x000000ff
        /*07d8*/ 	.word	0x0002d8c8
        /*07dc*/ 	.short	0x0100
        /*07de*/ 	.byte	0x08
	.zero		1


	//   ....[22]....
        /*07e0*/ 	.word	0x00002160
        /*07e4*/ 	.word	0x000000ff
        /*07e8*/ 	.word	0x0002d800
        /*07ec*/ 	.short	0x010a
        /*07ee*/ 	.byte	0x2a
	.zero		1


	//   ....[23]....
        /*07f0*/ 	.word	0x000021e0
        /*07f4*/ 	.word	0x0000005a
        /*07f8*/ 	.word	0x0002d830
        /*07fc*/ 	.short	0x010a
        /*07fe*/ 	.byte	0x3f
	.zero		1


	//   ....[24]....
        /*0800*/ 	.word	0x00002240
        /*0804*/ 	.word	0x0000005a
        /*0808*/ 	.word	0x0002d830
        /*080c*/ 	.short	0x010a
        /*080e*/ 	.byte	0x3f
	.zero		1


	//   ....[25]....
        /*0810*/ 	.word	0x00002a90
        /*0814*/ 	.word	0x0000005a
        /*0818*/ 	.word	0x00000000
        /*081c*/ 	.short	0x0101
        /*081e*/ 	.byte	0x3f
	.zero		1


	//   ....[26]....
        /*0820*/ 	.word	0x00005e00
        /*0824*/ 	.word	0x000000ff
        /*0828*/ 	.word	0x0002d830
        /*082c*/ 	.short	0x010a
        /*082e*/ 	.byte	0x06
	.zero		1


	//   ....[27]....
        /*0830*/ 	.word	0x00005e40
        /*0834*/ 	.word	0x000000ff
        /*0838*/ 	.word	0x0002d830
        /*083c*/ 	.short	0x010a
        /*083e*/ 	.byte	0x06
	.zero		1


	//   ....[28]....
        /*0840*/ 	.word	0x000060e0
        /*0844*/ 	.word	0x000000ff
        /*0848*/ 	.word	0x0002d850
        /*084c*/ 	.short	0x010a
        /*084e*/ 	.byte	0x06
	.zero		1


	//   ....[29]....
        /*0850*/ 	.word	0x00006120
        /*0854*/ 	.word	0x000000ff
        /*0858*/ 	.word	0x0002d850
        /*085c*/ 	.short	0x010a
        /*085e*/ 	.byte	0x06
	.zero		1


	//   ....[30]....
        /*0860*/ 	.word	0x00006eb0
        /*0864*/ 	.word	0x0000002a
        /*0868*/ 	.word	0x00000000
        /*086c*/ 	.short	0x0101
        /*086e*/ 	.byte	0x3f
	.zero		1


	//   ....[31]....
        /*0870*/ 	.word	0x00008aa0
        /*0874*/ 	.word	0x00000005
        /*0878*/ 	.word	0x00000000
        /*087c*/ 	.short	0x0101
        /*087e*/ 	.byte	0x3f
	.zero		1


	//   ....[32]....
        /*0880*/ 	.word	0x00009a30
        /*0884*/ 	.word	0x000000ff
        /*0888*/ 	.word	0x0002d830
        /*088c*/ 	.short	0x010a
        /*088e*/ 	.byte	0x06
	.zero		1


	//   ....[33]....
        /*0890*/ 	.word	0x00009a70
        /*0894*/ 	.word	0x000000ff
        /*0898*/ 	.word	0x0002d830
        /*089c*/ 	.short	0x010a
        /*089e*/ 	.byte	0x06
	.zero		1


	//   ....[34]....
        /*08a0*/ 	.word	0x00009d10
        /*08a4*/ 	.word	0x000000ff
        /*08a8*/ 	.word	0x0002d850
        /*08ac*/ 	.short	0x010a
        /*08ae*/ 	.byte	0x06
	.zero		1


	//   ....[35]....
        /*08b0*/ 	.word	0x00009d50
        /*08b4*/ 	.word	0x000000ff
        /*08b8*/ 	.word	0x0002d850
        /*08bc*/ 	.short	0x010a
        /*08be*/ 	.byte	0x06
	.zero		1


	//   ....[36]....
        /*08c0*/ 	.word	0x0000b610
        /*08c4*/ 	.word	0x0000001a
        /*08c8*/ 	.word	0x00000000
        /*08cc*/ 	.short	0x0101
        /*08ce*/ 	.byte	0x3f
	.zero		1


	//   ....[37]....
        /*08d0*/ 	.word	0x0000b7c0
        /*08d4*/ 	.word	0x0000001a
        /*08d8*/ 	.word	0x00000000
        /*08dc*/ 	.short	0x0101
        /*08de*/ 	.byte	0x3f
	.zero		1


	//   ....[38]....
        /*08e0*/ 	.word	0x0000c310
        /*08e4*/ 	.word	0x000000ff
        /*08e8*/ 	.word	0x0002d830
        /*08ec*/ 	.short	0x010a
        /*08ee*/ 	.byte	0x06
	.zero		1


	//   ....[39]....
        /*08f0*/ 	.word	0x0000c350
        /*08f4*/ 	.word	0x000000ff
        /*08f8*/ 	.word	0x0002d830
        /*08fc*/ 	.short	0x010a
        /*08fe*/ 	.byte	0x06
	.zero		1


	//   ....[40]....
        /*0900*/ 	.word	0x0000c5f0
        /*0904*/ 	.word	0x000000ff
        /*0908*/ 	.word	0x0002d850
        /*090c*/ 	.short	0x010a
        /*090e*/ 	.byte	0x06
	.zero		1


	//   ....[41]....
        /*0910*/ 	.word	0x0000c630
        /*0914*/ 	.word	0x000000ff
        /*0918*/ 	.word	0x0002d850
        /*091c*/ 	.short	0x010a
        /*091e*/ 	.byte	0x06
	.zero		1


	//   ....[42]....
        /*0920*/ 	.word	0x0000d360
        /*0924*/ 	.word	0x0000002a
        /*0928*/ 	.word	0x00000000
        /*092c*/ 	.short	0x0101
        /*092e*/ 	.byte	0x3f
	.zero		1


	//   ....[43]....
        /*0930*/ 	.word	0x0000ef70
        /*0934*/ 	.word	0x0000000d
        /*0938*/ 	.word	0x00000000
        /*093c*/ 	.short	0x0101
        /*093e*/ 	.byte	0x3f
	.zero		1


	//   ....[44]....
        /*0940*/ 	.word	0x0000fb40
        /*0944*/ 	.word	0x000000ff
        /*0948*/ 	.word	0x0002d850
        /*094c*/ 	.short	0x010a
        /*094e*/ 	.byte	0x09
	.zero		1


	//   ....[45]....
        /*0950*/ 	.word	0x0000fb80
        /*0954*/ 	.word	0x000000ff
        /*0958*/ 	.word	0x0002d850
        /*095c*/ 	.short	0x010a
        /*095e*/ 	.byte	0x09
	.zero		1


	//   ....[46]....
        /*0960*/ 	.word	0x000101c0
        /*0964*/ 	.word	0x00000004
        /*0968*/ 	.word	0x00000000
        /*096c*/ 	.short	0x0101
        /*096e*/ 	.byte	0x3f
	.zero		1


	//   ....[47]....
        /*0970*/ 	.word	0x000115c0
        /*0974*/ 	.word	0x000000ff
        /*0978*/ 	.word	0x00000000
        /*097c*/ 	.short	0x0101
        /*097e*/ 	.byte	0x04
	.zero		1


	//   ....[48]....
        /*0980*/ 	.word	0x00011a90
        /*0984*/ 	.word	0x000000ff
        /*0988*/ 	.word	0x00000000
        /*098c*/ 	.short	0x0101
        /*098e*/ 	.byte	0x04
	.zero		1


	//   ....[49]....
        /*0990*/ 	.word	0x000152d0
        /*0994*/ 	.word	0x00000000
        /*0998*/ 	.word	0x0002d840
        /*099c*/ 	.short	0x010a
        /*099e*/ 	.byte	0x3f
	.zero		1


	//   ....[50]....
        /*09a0*/ 	.word	0x00016200
        /*09a4*/ 	.word	0x00000011
        /*09a8*/ 	.word	0x0002d800
        /*09ac*/ 	.short	0x0107
        /*09ae*/ 	.byte	0x3f
	.zero		1


	//   ....[51]....
        /*09b0*/ 	.word	0x000162f0
        /*09b4*/ 	.word	0x00000011
        /*09b8*/ 	.word	0x0002d800
        /*09bc*/ 	.short	0x0101
        /*09be*/ 	.byte	0x3f
	.zero		1


	//   ....[52]....
        /*09c0*/ 	.word	0x00016310
        /*09c4*/ 	.word	0x00000011
        /*09c8*/ 	.word	0x0002d820
        /*09cc*/ 	.short	0x010a
        /*09ce*/ 	.byte	0x3f
	.zero		1


	//   ....[53]....
        /*09d0*/ 	.word	0x000166f0
        /*09d4*/ 	.word	0x00000003
        /*09d8*/ 	.word	0x0002d840
        /*09dc*/ 	.short	0x010a
        /*09de*/ 	.byte	0x3f
	.zero		1


	//   ....[54]....
        /*09e0*/ 	.word	0x00016b70
        /*09e4*/ 	.word	0x00000003
        /*09e8*/ 	.word	0x00000060
        /*09ec*/ 	.short	0x010a
        /*09ee*/ 	.byte	0x3f
	.zero		1


	//   ....[55]....
        /*09f0*/ 	.word	0x00017290
        /*09f4*/ 	.word	0x00000003
        /*09f8*/ 	.word	0x0002d840
        /*09fc*/ 	.short	0x010a
        /*09fe*/ 	.byte	0x3f
	.zero		1


	//   ....[56]....
        /*0a00*/ 	.word	0x00017710
        /*0a04*/ 	.word	0x0000000c
        /*0a08*/ 	.word	0x00000060
        /*0a0c*/ 	.short	0x010a
        /*0a0e*/ 	.byte	0x3f
	.zero		1


	//   ....[57]....
        /*0a10*/ 	.word	0x00017d80
        /*0a14*/ 	.word	0x00000002
        /*0a18*/ 	.word	0x0002d840
        /*0a1c*/ 	.short	0x010a
        /*0a1e*/ 	.byte	0x3f
	.zero		1


	//   ....[58]....
        /*0a20*/ 	.word	0x00018210
        /*0a24*/ 	.word	0x00000007
        /*0a28*/ 	.word	0x00000060
        /*0a2c*/ 	.short	0x010a
        /*0a2e*/ 	.byte	0x3f
	.zero		1


	//   ....[59]....
        /*0a30*/ 	.word	0x00018830
        /*0a34*/ 	.word	0x00000003
        /*0a38*/ 	.word	0x0002d860
        /*0a3c*/ 	.short	0x010a
        /*0a3e*/ 	.byte	0x3f
	.zero		1


	//   ....[60]....
        /*0a40*/ 	.word	0x00019d80
        /*0a44*/ 	.word	0x00000009
        /*0a48*/ 	.word	0x0002d820
        /*0a4c*/ 	.short	0x010a
        /*0a4e*/ 	.byte	0x3f
	.zero		1


	//   ....[61]....
        /*0a50*/ 	.word	0x00019f20
        /*0a54*/ 	.word	0x00000007
        /*0a58*/ 	.word	0x00000000
        /*0a5c*/ 	.short	0x010a
        /*0a5e*/ 	.byte	0x3f
	.zero		1


	//   ....[62]....
        /*0a60*/ 	.word	0x00019f90
        /*0a64*/ 	.word	0x00000003
        /*0a68*/ 	.word	0x00000000
        /*0a6c*/ 	.short	0x010a
        /*0a6e*/ 	.byte	0x3f
	.zero		1


	//   ....[63]....
        /*0a70*/ 	.word	0x00019ff0
        /*0a74*/ 	.word	0x00000005
        /*0a78*/ 	.word	0x00000000
        /*0a7c*/ 	.short	0x010a
        /*0a7e*/ 	.byte	0x3f
	.zero		1


	//   ....[64]....
        /*0a80*/ 	.word	0x0001a020
        /*0a84*/ 	.word	0x00000003
        /*0a88*/ 	.word	0x00000000
        /*0a8c*/ 	.short	0x010a
        /*0a8e*/ 	.byte	0x3f
	.zero		1


	//   ....[65]....
        /*0a90*/ 	.word	0x0001a090
        /*0a94*/ 	.word	0x00000003
        /*0a98*/ 	.word	0x0002d800
        /*0a9c*/ 	.short	0x010a
        /*0a9e*/ 	.byte	0x3f
	.zero		1


	//   ....[66]....
        /*0aa0*/ 	.word	0x0001a0e0
        /*0aa4*/ 	.word	0x0000005a
        /*0aa8*/ 	.word	0x0002d830
        /*0aac*/ 	.short	0x010a
        /*0aae*/ 	.byte	0x3f
	.zero		1


	//   ....[67]....
        /*0ab0*/ 	.word	0x0001a140
        /*0ab4*/ 	.word	0x00000005
        /*0ab8*/ 	.word	0x0002d830
        /*0abc*/ 	.short	0x010a
        /*0abe*/ 	.byte	0x3f
	.zero		1


	//   ....[68]....
        /*0ac0*/ 	.word	0x0001a1a0
        /*0ac4*/ 	.word	0x00000005
        /*0ac8*/ 	.word	0x0002d850
        /*0acc*/ 	.short	0x010a
        /*0ace*/ 	.byte	0x3f
	.zero		1


	//   ....[69]....
        /*0ad0*/ 	.word	0x0001a200
        /*0ad4*/ 	.word	0x00000007
        /*0ad8*/ 	.word	0x0002d830
        /*0adc*/ 	.short	0x010a
        /*0ade*/ 	.byte	0x3f
	.zero		1


	//   ....[70]....
        /*0ae0*/ 	.word	0x0001a260
        /*0ae4*/ 	.word	0x00000007
        /*0ae8*/ 	.word	0x0002d850
        /*0aec*/ 	.short	0x010a
        /*0aee*/ 	.byte	0x3f
	.zero		1


	//   ....[71]....
        /*0af0*/ 	.word	0x0001a2c0
        /*0af4*/ 	.word	0x00000007
        /*0af8*/ 	.word	0x0002d830
        /*0afc*/ 	.short	0x010a
        /*0afe*/ 	.byte	0x3f
	.zero		1


	//   ....[72]....
        /*0b00*/ 	.word	0x0001a320
        /*0b04*/ 	.word	0x00000007
        /*0b08*/ 	.word	0x0002d850
        /*0b0c*/ 	.short	0x010a
        /*0b0e*/ 	.byte	0x3f
	.zero		1


	//   ....[73]....
        /*0b10*/ 	.word	0x0001a380
        /*0b14*/ 	.word	0x00000005
        /*0b18*/ 	.word	0x0002d850
        /*0b1c*/ 	.short	0x010a
        /*0b1e*/ 	.byte	0x3f
	.zero		1


	//   ....[74]....
        /*0b20*/ 	.word	0x0001a520
        /*0b24*/ 	.word	0x00000000
        /*0b28*/ 	.word	0x0002d840
        /*0b2c*/ 	.short	0x010a
        /*0b2e*/ 	.byte	0x3f
	.zero		1


	//   ....[75]....
        /*0b30*/ 	.word	0x0001ae00
        /*0b34*/ 	.word	0x00000011
        /*0b38*/ 	.word	0x0002d820
        /*0b3c*/ 	.short	0x010a
        /*0b3e*/ 	.byte	0x3f
	.zero		1


	//   ....[76]....
        /*0b40*/ 	.word	0x0001ae50
        /*0b44*/ 	.word	0x00000003
        /*0b48*/ 	.word	0x0002d840
        /*0b4c*/ 	.short	0x010a
        /*0b4e*/ 	.byte	0x3f
	.zero		1


	//   ....[77]....
        /*0b50*/ 	.word	0x0001aea0
        /*0b54*/ 	.word	0x00000003
        /*0b58*/ 	.word	0x00000060
        /*0b5c*/ 	.short	0x010a
        /*0b5e*/ 	.byte	0x3f
	.zero		1


	//   ....[78]....
        /*0b60*/ 	.word	0x0001aef0
        /*0b64*/ 	.word	0x00000003
        /*0b68*/ 	.word	0x0002d840
        /*0b6c*/ 	.short	0x010a
        /*0b6e*/ 	.byte	0x3f
	.zero		1


	//   ....[79]....
        /*0b70*/ 	.word	0x0001af40
        /*0b74*/ 	.word	0x0000000c
        /*0b78*/ 	.word	0x00000060
        /*0b7c*/ 	.short	0x010a
        /*0b7e*/ 	.byte	0x3f
	.zero		1


	//   ....[80]....
        /*0b80*/ 	.word	0x0001af90
        /*0b84*/ 	.word	0x00000002
        /*0b88*/ 	.word	0x0002d840
        /*0b8c*/ 	.short	0x010a
        /*0b8e*/ 	.byte	0x3f
	.zero		1


	//   ....[81]....
        /*0b90*/ 	.word	0x0001afe0
        /*0b94*/ 	.word	0x00000007
        /*0b98*/ 	.word	0x00000060
        /*0b9c*/ 	.short	0x010a
        /*0b9e*/ 	.byte	0x3f
	.zero		1


	//   ....[82]....
        /*0ba0*/ 	.word	0x0001b030
        /*0ba4*/ 	.word	0x00000003
        /*0ba8*/ 	.word	0x0002d860
        /*0bac*/ 	.short	0x010a
        /*0bae*/ 	.byte	0x3f
	.zero		1


	//   ....[83]....
        /*0bb0*/ 	.word	0x0001ba60
        /*0bb4*/ 	.word	0x00000009
        /*0bb8*/ 	.word	0x0002d820
        /*0bbc*/ 	.short	0x010a
        /*0bbe*/ 	.byte	0x3f
	.zero		1


	//   ....[84]....
        /*0bc0*/ 	.word	0x0001bc00
        /*0bc4*/ 	.word	0x00000007
        /*0bc8*/ 	.word	0x00000000
        /*0bcc*/ 	.short	0x010a
        /*0bce*/ 	.byte	0x3f
	.zero		1


	//   ....[85]....
        /*0bd0*/ 	.word	0x0001bc50
        /*0bd4*/ 	.word	0x00000003
        /*0bd8*/ 	.word	0x00000000
        /*0bdc*/ 	.short	0x010a
        /*0bde*/ 	.byte	0x3f
	.zero		1


	//   ....[86]....
        /*0be0*/ 	.word	0x0001bca0
        /*0be4*/ 	.word	0x00000005
        /*0be8*/ 	.word	0x00000000
        /*0bec*/ 	.short	0x010a
        /*0bee*/ 	.byte	0x3f
	.zero		1


	//----- nvinfo : EIATTR_NUM_MBARRIERS
	.align		4
.L_1249:
        /*0bf0*/ 	.byte	0x03, 0x38
        /*0bf2*/ 	.short	0x0016


	//----- nvinfo : EIATTR_EXIT_INSTR_OFFSETS
	.align		4
        /*0bf4*/ 	.byte	0x04, 0x1c
        /*0bf6*/ 	.short	(.L_1251 - .L_1250)


	//   ....[0]....
.L_1250:
        /*0bf8*/ 	.word	0x00000a80


	//   ....[1]....
        /*0bfc*/ 	.word	0x00012d90


	//   ....[2]....
        /*0c00*/ 	.word	0x0001a070


	//----- nvinfo : EIATTR_MAX_THREADS
	.align		4
.L_1251:
        /*0c04*/ 	.byte	0x04, 0x05
        /*0c06*/ 	.short	(.L_1253 - .L_1252)
.L_1252:
        /*0c08*/ 	.word	0x00000200
        /*0c0c*/ 	.word	0x00000001
        /*0c10*/ 	.word	0x00000001


	//----- nvinfo : EIATTR_CRS_STACK_SIZE
	.align		4
.L_1253:
        /*0c14*/ 	.byte	0x04, 0x1e
        /*0c16*/ 	.short	(.L_1255 - .L_1254)
.L_1254:
        /*0c18*/ 	.word	0x00000000


	//----- nvinfo : EIATTR_CBANK_PARAM_SIZE
	.align		4
.L_1255:
        /*0c1c*/ 	.byte	0x03, 0x19
        /*0c1e*/ 	.short	0x0af0


	//----- nvinfo : EIATTR_PARAM_CBANK
	.align		4
        /*0c20*/ 	.byte	0x04, 0x0a
        /*0c22*/ 	.short	(.L_1257 - .L_1256)
	.align		4
.L_1256:
        /*0c24*/ 	.word	index@(.nv.constant0._ZN7cutlass13device_kernelIN5flash11enable_sm90INS1_16FlashAttnFwdSm90INS1_25CollectiveMainloopFwdSm90ILi2EN4cute5tupleIJNS5_1CILi1EEES8_S8_EEENS6_IJNS7_ILi192EEENS7_ILi128EEENS7_ILi96EEEEEELi96ENS_6half_tEfNS_4arch4Sm90ELb0ELb1ELb1ELb1ELb0ELb0ELb0ELb0ELb1ELb1ELb1ELb0EEENS1_21CollectiveEpilogueFwdINS6_IJSA_SC_SB_EEES9_SE_SG_Li384ELb1ELb1ELb1ELb0EEENS1_36VarlenDynamicPersistentTileSchedulerILi192ELi128ELi384ELi128ELb1ELb1ELb1ELb1ELb0ELb1EEEEEEEEEvNT_6ParamsE)
        /*0c28*/ 	.short	0x0210
        /*0c2a*/ 	.short	0x0af0


	//----- nvinfo : EIATTR_SW_WAR
	.align		4
.L_1257:
        /*0c2c*/ 	.byte	0x04, 0x36
        /*0c2e*/ 	.short	(.L_1259 - .L_1258)
.L_1258:
        /*0c30*/ 	.word	0x00000008
.L_1259:


//--------------------- .nv.info._ZN7cutlass13device_kernelIN5flash11enable_sm90INS1_16FlashAttnFwdSm90INS1_25CollectiveMainloopFwdSm90ILi2EN4cute5tupleIJNS5_1CILi1EEES8_S8_EEENS6_IJNS7_ILi192EEENS7_ILi128EEENS7_ILi96EEEEEELi96ENS_6half_tEfNS_4arch4Sm90ELb0ELb1ELb1ELb1ELb0ELb1ELb0ELb0ELb1ELb1ELb1ELb0EEENS1_21CollectiveEpilogueFwdINS6_IJSA_SC_SB_EEES9_SE_SG_Li384ELb1ELb1ELb1ELb0EEENS1_36VarlenDynamicPersistentTileSchedulerILi192ELi128ELi384ELi128ELb1ELb1ELb1ELb1ELb0ELb1EEEEEEEEEvNT_6ParamsE --------------------------
	.section	.nv.info._ZN7cutlass13device_kernelIN5flash11enable_sm90INS1_16FlashAttnFwdSm90INS1_25CollectiveMainloopFwdSm90ILi2EN4cute5tupleIJNS5_1CILi1EEES8_S8_EEENS6_IJNS7_ILi192EEENS7_ILi128EEENS7_ILi96EEEEEELi96ENS_6half_tEfNS_4arch4Sm90ELb0ELb1ELb1ELb1ELb0ELb1ELb0ELb0ELb1ELb1ELb1ELb0EEENS1_21CollectiveEpilogueFwdINS6_IJSA_SC_SB_EEES9_SE_SG_Li384ELb1ELb1ELb1ELb0EEENS1_36VarlenDynamicPersistentTileSchedulerILi192ELi128ELi384ELi128ELb1ELb1ELb1ELb1ELb0ELb1EEEEEEEEEvNT_6ParamsE,"",@"SHT_CUDA_INFO"
	.sectionflags	@""
	.align	4


	//----- nvinfo : EIATTR_CUDA_API_VERSION
	.align		4
        /*0000*/ 	.byte	0x04, 0x37
        /*0002*/ 	.short	(.L_1261 - .L_1260)
.L_1260:
        /*0004*/ 	.word	0x00000082


	//----- nvinfo : EIATTR_KPARAM_INFO
	.align		4
.L_1261:
        /*0008*/ 	.byte	0x04, 0x17
        /*000a*/ 	.short	(.L_1263 - .L_1262)
.L_1262:
        /*000c*/ 	.word	0x00000000
        /*0010*/ 	.short	0x0000
        /*0012*/ 	.short	0x0070
        /*0014*/ 	.byte	0x00, 0xf0, 0x01, 0x2a


	//----- nvinfo : EIATTR_SPARSE_MMA_MASK
	.align		4
.L_1263:
        /*0018*/ 	.byte	0x03, 0x50
        /*001a*/ 	.short	0x0000


	//----- nvinfo : EIATTR_MAXREG_COUNT
	.align		4
        /*001c*/ 	.byte	0x03, 0x1b
        /*001e*/ 	.short	0x0080


	//----- nvinfo : EIATTR_NUM_BARRIERS
	.align		4
        /*0020*/ 	.byte	0x02, 0x4c
        /*0022*/ 	.byte	0x10
	.zero		1


	//----- nvinfo : EIATTR_EXTERNS
	.align		4
        /*0024*/ 	.byte	0x04, 0x0f
        /*0026*/ 	.short	(.L_1265 - .L_1264)


	//   ....[0]....
	.align		4
.L_1264:
        /*0028*/ 	.word	index@(__assertfail)


	//----- nvinfo : EIATTR_ANNOTATIONS
	.align		4
.L_1265:
        /*002c*/ 	.byte	0x04, 0x55
        /*002e*/ 	.short	(.L_1267 - .L_1266)


	//   ....[0]....
.L_1266:
        /* <DEDUP_REMOVED lines=95> */


	//----- nvinfo : EIATTR_MERCURY_ISA_VERSION
	.align		4
.L_1267:
        /*0610*/ 	.byte	0x03, 0x5f
        /*0612*/ 	.short	0x0101


	//----- nvinfo : EIATTR_UNUSED_LOAD_BYTE_OFFSET
	.align		4
        /*0614*/ 	.byte	0x04, 0x44
        /*0616*/ 	.short	(.L_1269 - .L_1268)


	//   ....[0]....
.L_1268:
        /*0618*/ 	.word	0x00000af0
        /*061c*/ 	.word	0x0000fff0


	//   ....[1]....
        /*0620*/ 	.word	0x0001acc0
        /*0624*/ 	.word	0x0000fff0


	//----- nvinfo : EIATTR_INT_WARP_WIDE_INSTR_OFFSETS
	.align		4
.L_1269:
        /*0628*/ 	.byte	0x04, 0x31
        /*062a*/ 	.short	(.L_1271 - .L_1270)


	//   ....[0]....
.L_1270:
        /*062c*/ 	.word	0x00000190


	//   ....[1]....
        /*0630*/ 	.word	0x000001d0


	//   ....[2]....
        /*0634*/ 	.word	0x00000240


	//   ....[3]....
        /*0638*/ 	.word	0x000213d0


	//   ....[4]....
        /*063c*/ 	.word	0x00021460


	//   ....[5]....
        /*0640*/ 	.word	0x00024f10


	//   ....[6]....
        /*0644*/ 	.word	0x00024fa0


	//----- nvinfo : EIATTR_COOP_GROUP_MASK_REGIDS
	.align		4
.L_1271:
        /*0648*/ 	.byte	0x04, 0x29
        /*064a*/ 	.short	(.L_1273 - .L_1272)


	//   ....[0]....
.L_1272:
        /*064c*/ 	.word	0xffffffff


	//   ....[1]....
        /*0650*/ 	.word	0xffffffff


	//   ....[2]....
        /*0654*/ 	.word	0xffffffff


	//   ....[3]....
        /*0658*/ 	.word	0xffffffff


	//   ....[4]....
        /*065c*/ 	.word	0xffffffff


	//   ....[5]....
        /*0660*/ 	.word	0xffffffff


	//   ....[6]....
        /*0664*/ 	.word	0xffffffff


	//   ....[7]....
        /*0668*/ 	.word	0xffffffff


	//   ....[8]....
        /*066c*/ 	.word	0xffffffff


	//   ....[9]....
        /*0670*/ 	.word	0xffffffff


	//   ....[10]....
        /*0674*/ 	.word	0xffffffff


	//   ....[11]....
        /*0678*/ 	.word	0xffffffff


	//   ....[12]....
        /*067c*/ 	.word	0xffffffff


	//   ....[13]....
        /*0680*/ 	.word	0xffffffff


	//   ....[14]....
        /*0684*/ 	.word	0xffffffff


	//   ....[15]....
        /*0688*/ 	.word	0xffffffff


	//   ....[16]....
        /*068c*/ 	.word	0xffffffff


	//   ....[17]....
        /*0690*/ 	.word	0xffffffff


	//   ....[18]....
        /*0694*/ 	.word	0xffffffff


	//   ....[19]....
        /*0698*/ 	.word	0xffffffff


	//   ....[20]....
        /*069c*/ 	.word	0xffffffff


	//   ....[21]....
        /*06a0*/ 	.word	0xffffffff


	//   ....[22]....
        /*06a4*/ 	.word	0xffffffff


	//   ....[23]....
        /*06a8*/ 	.word	0xffffffff


	//   ....[24]....
        /*06ac*/ 	.word	0xffffffff


	//   ....[25]....
        /*06b0*/ 	.word	0xffffffff


	//   ....[26]....
        /*06b4*/ 	.word	0xffffffff


	//   ....[27]....
        /*06b8*/ 	.word	0xffffffff


	//   ....[28]....
        /*06bc*/ 	.word	0xffffffff


	//   ....[29]....
        /*06c0*/ 	.word	0xffffffff


	//   ....[30]....
        /*06c4*/ 	.word	0xffffffff


	//   ....[31]....
        /*06c8*/ 	.word	0xffffffff


	//   ....[32]....
        /*06cc*/ 	.word	0xffffffff


	//   ....[33]....
        /*06d0*/ 	.word	0xffffffff


	//   ....[34]....
        /*06d4*/ 	.word	0xffffffff


	//   ....[35]....
        /*06d8*/ 	.word	0xffffffff


	//   ....[36]....
        /*06dc*/ 	.word	0xffffffff


	//   ....[37]....
        /*06e0*/ 	.word	0xffffffff


	//   ....[38]....
        /*06e4*/ 	.word	0xffffffff


	//   ....[39]....
        /*06e8*/ 	.word	0xffffffff


	//   ....[40]....
        /*06ec*/ 	.word	0xffffffff


	//   ....[41]....
        /*06f0*/ 	.word	0xffffffff


	//   ....[42]....
        /*06f4*/ 	.word	0xffffffff


	//   ....[43]....
        /*06f8*/ 	.word	0xffffffff


	//   ....[44]....
        /*06fc*/ 	.word	0xffffffff


	//   ....[45]....
        /*0700*/ 	.word	0xffffffff


	//   ....[46]....
        /*0704*/ 	.word	0xffffffff


	//   ....[47]....
        /*0708*/ 	.word	0xffffffff


	//   ....[48]....
        /*070c*/ 	.word	0xffffffff


	//   ....[49]....
        /*0710*/ 	.word	0xffffffff


	//   ....[50]....
        /*0714*/ 	.word	0xffffffff


	//   ....[51]....
        /*0718*/ 	.word	0xffffffff


	//   ....[52]....
        /*071c*/ 	.word	0xffffffff


	//   ....[53]....
        /*0720*/ 	.word	0xffffffff


	//   ....[54]....
        /*0724*/ 	.word	0xffffffff


	//   ....[55]....
        /*0728*/ 	.word	0xffffffff


	//   ....[56]....
        /*072c*/ 	.word	0xffffffff


	//   ....[57]....
        /*0730*/ 	.word	0xffffffff


	//   ....[58]....
        /*0734*/ 	.word	0xffffffff


	//   ....[59]....
        /*0738*/ 	.word	0xffffffff


	//   ....[60]....
        /*073c*/ 	.word	0xffffffff


	//   ....[61]....
        /*0740*/ 	.word	0xffffffff


	//   ....[62]....
        /*0744*/ 	.word	0xffffffff


	//   ....[63]....
        /*0748*/ 	.word	0xffffffff


	//   ....[64]....
        /*074c*/ 	.word	0xffffffff


	//   ....[65]....
        /*0750*/ 	.word	0xffffffff


	//   ....[66]....
        /*0754*/ 	.word	0xffffffff


	//   ....[67]....
        /*0758*/ 	.word	0xffffffff


	//   ....[68]....
        /*075c*/ 	.word	0xffffffff


	//   ....[69]....
        /*0760*/ 	.word	0xffffffff


	//   ....[70]....
        /*0764*/ 	.word	0xffffffff


	//   ....[71]....
        /*0768*/ 	.word	0xffffffff


	//   ....[72]....
        /*076c*/ 	.word	0xffffffff


	//   ....[73]....
        /*0770*/ 	.word	0xffffffff


	//   ....[74]....
        /*0774*/ 	.word	0xffffffff


	//   ....[75]....
        /*0778*/ 	.word	0xffffffff


	//   ....[76]....
        /*077c*/ 	.word	0xffffffff


	//   ....[77]....
        /*0780*/ 	.word	0xffffffff


	//   ....[78]....
        /*0784*/ 	.word	0xffffffff


	//   ....[79]....
        /*0788*/ 	.word	0xffffffff


	//   ....[80]....
        /*078c*/ 	.word	0xffffffff


	//   ....[81]....
        /*0790*/ 	.word	0xffffffff


	//   ....[82]....
        /*0794*/ 	.word	0xffffffff


	//   ....[83]....
        /*0798*/ 	.word	0xffffffff


	//   ....[84]....
        /*079c*/ 	.word	0xffffffff


	//   ....[85]....
        /*07a0*/ 	.word	0xffffffff


	//   ....[86]....
        /*07a4*/ 	.word	0xffffffff


	//   ....[87]....
        /*07a8*/ 	.word	0xffffffff


	//   ....[88]....
        /*07ac*/ 	.word	0xffffffff


	//   ....[89]....
        /*07b0*/ 	.word	0xffffffff


	//   ....[90]....
        /*07b4*/ 	.word	0xffffffff


	//   ....[91]....
        /*07b8*/ 	.word	0xffffffff


	//   ....[92]....
        /*07bc*/ 	.word	0xffffffff


	//   ....[93]....
        /*07c0*/ 	.word	0xffffffff


	//   ....[94]....
        /*07c4*/ 	.word	0xffffffff


	//   ....[95]....
        /*07c8*/ 	.word	0xffffffff


	//   ....[96]....
        /*07cc*/ 	.word	0xffffffff


	//   ....[97]....
        /*07d0*/ 	.word	0xffffffff


	//   ....[98]....
        /*07d4*/ 	.word	0xffffffff


	//   ....[99]....
        /*07d8*/ 	.word	0xffffffff


	//   ....[100]....
        /*07dc*/ 	.word	0xffffffff


	//   ....[101]....
        /*07e0*/ 	.word	0xffffffff


	//   ....[102]....
        /*07e4*/ 	.word	0xffffffff


	//   ....[103]....
        /*07e8*/ 	.word	0xffffffff


	//   ....[104]....
        /*07ec*/ 	.word	0xffffffff


	//   ....[105]....
        /*07f0*/ 	.word	0xffffffff


	//   ....[106]....
        /*07f4*/ 	.word	0xffffffff


	//   ....[107]....
        /*07f8*/ 	.word	0xffffffff


	//   ....[108]....
        /*07fc*/ 	.word	0xffffffff


	//   ....[109]....
        /*0800*/ 	.word	0xffffffff


	//   ....[110]....
        /*0804*/ 	.word	0xffffffff


	//   ....[111]....
        /*0808*/ 	.word	0xffffffff


	//   ....[112]....
        /*080c*/ 	.word	0x0500000f


	//   ....[113]....
        /*0810*/ 	.word	0x0500000f


	//   ....[114]....
        /*0814*/ 	.word	0x0500000f


	//   ....[115]....
        /*0818*/ 	.word	0x0500000f


	//   ....[116]....
        /*081c*/ 	.word	0x0500000f


	//   ....[117]....
        /*0820*/ 	.word	0x0500000f


	//   ....[118]....
        /*0824*/ 	.word	0x0500000f


	//   ....[119]....
        /*0828*/ 	.word	0x0500000f


	//   ....[120]....
        /*082c*/ 	.word	0x0500000f


	//   ....[121]....
        /*0830*/ 	.word	0x0500000f


	//   ....[122]....
        /*0834*/ 	.word	0x0500000f


	//   ....[123]....
        /*0838*/ 	.word	0x0500000f


	//   ....[124]....
        /*083c*/ 	.word	0x0500000f


	//   ....[125]....
        /*0840*/ 	.word	0x0500000f


	//   ....[126]....
        /*0844*/ 	.word	0x0500000f


	//   ....[127]....
        /*0848*/ 	.word	0x0500000f


	//   ....[128]....
        /*084c*/ 	.word	0x0500000f


	//   ....[129]....
        /*0850*/ 	.word	0x0500000f


	//   ....[130]....
        /*0854*/ 	.word	0x0500000f


	//   ....[131]....
        /*0858*/ 	.word	0x0500000f


	//   ....[132]....
        /*085c*/ 	.word	0x0500000f


	//   ....[133]....
        /*0860*/ 	.word	0x0500000f


	//   ....[134]....
        /*0864*/ 	.word	0x0500000f


	//   ....[135]....
        /*0868*/ 	.word	0x0500000f


	//   ....[136]....
        /*086c*/ 	.word	0x0500000f


	//   ....[137]....
        /*0870*/ 	.word	0x0500000f


	//   ....[138]....
        /*0874*/ 	.word	0x0500000f


	//   ....[139]....
        /*0878*/ 	.word	0x0500000f


	//   ....[140]....
        /*087c*/ 	.word	0x0500000f


	//   ....[141]....
        /*0880*/ 	.word	0x0500000f


	//   ....[142]....
        /*0884*/ 	.word	0x0500000f


	//   ....[143]....
        /*0888*/ 	.word	0x0500000f


	//   ....[144]....
        /*088c*/ 	.word	0x0500000f


	//   ....[145]....
        /*0890*/ 	.word	0x0500000f


	//   ....[146]....
        /*0894*/ 	.word	0x0500000f


	//   ....[147]....
        /*0898*/ 	.word	0x0500000f


	//   ....[148]....
        /*089c*/ 	.word	0x0500000f


	//   ....[149]....
        /*08a0*/ 	.word	0x0500000f


	//   ....[150]....
        /*08a4*/ 	.word	0x0500000f


	//   ....[151]....
        /*08a8*/ 	.word	0x0500000f


	//   ....[152]....
        /*08ac*/ 	.word	0x0500000f


	//   ....[153]....
        /*08b0*/ 	.word	0x0500000f


	//   ....[154]....
        /*08b4*/ 	.word	0x0500000f


	//   ....[155]....
        /*08b8*/ 	.word	0x0500000f


	//   ....[156]....
        /*08bc*/ 	.word	0x0500000f


	//   ....[157]....
        /*08c0*/ 	.word	0x0500000f


	//   ....[158]....
        /*08c4*/ 	.word	0x0500000f


	//   ....[159]....
        /*08c8*/ 	.word	0x0500000f


	//   ....[160]....
        /*08cc*/ 	.word	0x0500000f


	//   ....[161]....
        /*08d0*/ 	.word	0x0500000f


	//   ....[162]....
        /*08d4*/ 	.word	0x0500000f


	//   ....[163]....
        /*08d8*/ 	.word	0x0500000f


	//   ....[164]....
        /*08dc*/ 	.word	0x0500000f


	//   ....[165]....
        /*08e0*/ 	.word	0x0500000f


	//----- nvinfo : EIATTR_COOP_GROUP_INSTR_OFFSETS
	.align		4
.L_1273:
        /*08e4*/ 	.byte	0x04, 0x28
        /*08e6*/ 	.short	(.L_1275 - .L_1274)


	//   ....[0]....
.L_1274:
        /*08e8*/ 	.word	0x00000070


	//   ....[1]....
        /*08ec*/ 	.word	0x000001a0


	//   ....[2]....
        /*08f0*/ 	.word	0x000001f0


	//   ....[3]....
        /*08f4*/ 	.word	0x00000420


	//   ....[4]....
        /*08f8*/ 	.word	0x00000580


	//   ....[5]....
        /*08fc*/ 	.word	0x000006a0


	//   ....[6]....
        /*0900*/ 	.word	0x00000800


	//   ....[7]....
        /*0904*/ 	.word	0x00007a80


	//   ....[8]....
        /*0908*/ 	.word	0x00008210


	//   ....[9]....
        /*090c*/ 	.word	0x00008220


	//   ....[10]....
        /*0910*/ 	.word	0x00008230


	//   ....[11]....
        /*0914*/ 	.word	0x00008240


	//   ....[12]....
        /*0918*/ 	.word	0x00009fa0


	//   ....[13]....
        /*091c*/ 	.word	0x00009fb0


	//   ....[14]....
        /*0920*/ 	.word	0x00009fc0


	//   ....[15]....
        /*0924*/ 	.word	0x00009fd0


	//   ....[16]....
        /*0928*/ 	.word	0x0000c4a0


	//   ....[17]....
        /*092c*/ 	.word	0x0000cce0


	//   ....[18]....
        /*0930*/ 	.word	0x0000dfc0


	//   ....[19]....
        /*0934*/ 	.word	0x0000e060


	//   ....[20]....
        /*0938*/ 	.word	0x0000e940


	//   ....[21]....
        /*093c*/ 	.word	0x0000e9b0


	//   ....[22]....
        /*0940*/ 	.word	0x0000f610


	//   ....[23]....
        /*0944*/ 	.word	0x00010400


	//   ....[24]....
        /*0948*/ 	.word	0x00010fd0


	//   ....[25]....
        /*094c*/ 	.word	0x000119e0


	//   ....[26]....
        /*0950*/ 	.word	0x00011a00


	//   ....[27]....
        /*0954*/ 	.word	0x000126b0


	//   ....[28]....
        /*0958*/ 	.word	0x000126e0


	//   ....[29]....
        /*095c*/ 	.word	0x00013560


	//   ....[30]....
        /*0960*/ 	.word	0x000147e0


	//   ....[31]....
        /*0964*/ 	.word	0x00014840


	//   ....[32]....
        /*0968*/ 	.word	0x00014f50


	//   ....[33]....
        /*096c*/ 	.word	0x00014f70


	//   ....[34]....
        /*0970*/ 	.word	0x000163f0


	//   ....[35]....
        /*0974*/ 	.word	0x00016b50


	//   ....[36]....
        /*0978*/ 	.word	0x00017ab0


	//   ....[37]....
        /*097c*/ 	.word	0x000184b0


	//   ....[38]....
        /*0980*/ 	.word	0x000184d0


	//   ....[39]....
        /*0984*/ 	.word	0x00019240


	//   ....[40]....
        /*0988*/ 	.word	0x00019260


	//   ....[41]....
        /*098c*/ 	.word	0x0001a030


	//   ....[42]....
        /*0990*/ 	.word	0x0001a240


	//   ....[43]....
        /*0994*/ 	.word	0x0001a270


	//   ....[44]....
        /*0998*/ 	.word	0x0001a780


	//   ....[45]....
        /*099c*/ 	.word	0x0001a7b0


	//   ....[46]....
        /*09a0*/ 	.word	0x0001b670


	//   ....[47]....
        /*09a4*/ 	.word	0x0001b690


	//   ....[48]....
        /*09a8*/ 	.word	0x0001b6a0


	//   ....[49]....
        /*09ac*/ 	.word	0x0001b6b0


	//   ....[50]....
        /*09b0*/ 	.word	0x0001bd60


	//   ....[51]....
        /*09b4*/ 	.word	0x0001bd70


	//   ....[52]....
        /*09b8*/ 	.word	0x0001bec0


	//   ....[53]....
        /*09bc*/ 	.word	0x0001bed0


	//   ....[54]....
        /*09c0*/ 	.word	0x0001c2c0


	//   ....[55]....
        /*09c4*/ 	.word	0x0001c2d0


	//   ....[56]....
        /*09c8*/ 	.word	0x0001c830


	//   ....[57]....
        /*09cc*/ 	.word	0x0001c840


	//   ....[58]....
        /*09d0*/ 	.word	0x0001d660


	//   ....[59]....
        /*09d4*/ 	.word	0x0001d670


	//   ....[60]....
        /*09d8*/ 	.word	0x0001d7d0


	//   ....[61]....
        /*09dc*/ 	.word	0x0001d7e0


	//   ....[62]....
        /*09e0*/ 	.word	0x0001d990


	//   ....[63]....
        /*09e4*/ 	.word	0x0001db90


	//   ....[64]....
        /*09e8*/ 	.word	0x0001dbc0


	//   ....[65]....
        /*09ec*/ 	.word	0x0001dbf0


	//   ....[66]....
        /*09f0*/ 	.word	0x0001dc20


	//   ....[67]....
        /*09f4*/ 	.word	0x0001dc50


	//   ....[68]....
        /*09f8*/ 	.word	0x0001dc80


	//   ....[69]....
        /*09fc*/ 	.word	0x0001de10


	//   ....[70]....
        /*0a00*/ 	.word	0x0001de40


	//   ....[71]....
        /*0a04*/ 	.word	0x0001de70


	//   ....[72]....
        /*0a08*/ 	.word	0x0001dea0


	//   ....[73]....
        /*0a0c*/ 	.word	0x0001ded0


	//   ....[74]....
        /*0a10*/ 	.word	0x0001df00


	//   ....[75]....
        /*0a14*/ 	.word	0x0001df90


	//   ....[76]....
        /*0a18*/ 	.word	0x0001dfc0


	//   ....[77]....
        /*0a1c*/ 	.word	0x0001dfd0


	//   ....[78]....
        /*0a20*/ 	.word	0x0001e010


	//   ....[79]....
        /*0a24*/ 	.word	0x0001f8d0


	//   ....[80]....
        /*0a28*/ 	.word	0x00021960


	//   ....[81]....
        /*0a2c*/ 	.word	0x000225b0


	//   ....[82]....
        /*0a30*/ 	.word	0x000225d0


	//   ....[83]....
        /*0a34*/ 	.word	0x00022660


	//   ....[84]....
        /*0a38*/ 	.word	0x00022680


	//   ....[85]....
        /*0a3c*/ 	.word	0x00022720


	//   ....[86]....
        /*0a40*/ 	.word	0x00022740


	//   ....[87]....
        /*0a44*/ 	.word	0x00022750


	//   ....[88]....
        /*0a48*/ 	.word	0x00022760


	//   ....[89]....
        /*0a4c*/ 	.word	0x00022880


	//   ....[90]....
        /*0a50*/ 	.word	0x00022890


	//   ....[91]....
        /*0a54*/ 	.word	0x000228a0


	//   ....[92]....
        /*0a58*/ 	.word	0x00022930


	//   ....[93]....
        /*0a5c*/ 	.word	0x000256b0


	//   ....[94]....
        /*0a60*/ 	.word	0x000256d0


	//   ....[95]....
        /*0a64*/ 	.word	0x00025730


	//   ....[96]....
        /*0a68*/ 	.word	0x00025760


	//   ....[97]....
        /*0a6c*/ 	.word	0x00025790


	//   ....[98]....
        /*0a70*/ 	.word	0x000257c0


	//   ....[99]....
        /*0a74*/ 	.word	0x000257f0


	//   ....[100]....
        /*0a78*/ 	.word	0x00025820


	//   ....[101]....
        /*0a7c*/ 	.word	0x000259b0


	//   ....[102]....
        /*0a80*/ 	.word	0x000259f0


	//   ....[103]....
        /*0a84*/ 	.word	0x00025a20


	//   ....[104]....
        /*0a88*/ 	.word	0x00025a50


	//   ....[105]....
        /*0a8c*/ 	.word	0x00025a80


	//   ....[106]....
        /*0a90*/ 	.word	0x00025ab0


	//   ....[107]....
        /*0a94*/ 	.word	0x00025b70


	//   ....[108]....
        /*0a98*/ 	.word	0x00025b90


	//   ....[109]....
        /*0a9c*/ 	.word	0x00025bb0


	//   ....[110]....
        /*0aa0*/ 	.word	0x00025c10


	//   ....[111]....
        /*0aa4*/ 	.word	0x00026630


	//   ....[112]....
        /*0aa8*/ 	.word	0x00026a30


	//   ....[113]....
        /*0aac*/ 	.word	0x00026ad0


	//   ....[114]....
        /*0ab0*/ 	.word	0x00026b60


	//   ....[115]....
        /*0ab4*/ 	.word	0x00026bb0


	//   ....[116]....
        /*0ab8*/ 	.word	0x00026c00


	//   ....[117]....
        /*0abc*/ 	.word	0x00026ce0


	//   ....[118]....
        /*0ac0*/ 	.word	0x00026d70


	//   ....[119]....
        /*0ac4*/ 	.word	0x00026dc0


	//   ....[120]....
        /*0ac8*/ 	.word	0x00026e10


	//   ....[121]....
        /*0acc*/ 	.word	0x00027170


	//   ....[122]....
        /*0ad0*/ 	.word	0x000271c0


	//   ....[123]....
        /*0ad4*/ 	.word	0x00027250


	//   ....[124]....
        /*0ad8*/ 	.word	0x000272e0


	//   ....[125]....
        /*0adc*/ 	.word	0x00027360


	//   ....[126]....
        /*0ae0*/ 	.word	0x000273b0


	//   ....[127]....
        /*0ae4*/ 	.word	0x00027440


	//   ....[128]....
        /*0ae8*/ 	.word	0x000274d0


	//   ....[129]....
        /*0aec*/ 	.word	0x00027550


	//   ....[130]....
        /*0af0*/ 	.word	0x000275a0


	//   ....[131]....
        /*0af4*/ 	.word	0x00027630


	//   ....[132]....
        /*0af8*/ 	.word	0x000276c0


	//   ....[133]....
        /*0afc*/ 	.word	0x00027780


	//   ....[134]....
        /*0b00*/ 	.word	0x00027a70


	//   ....[135]....
        /*0b04*/ 	.word	0x00027c10


	//   ....[136]....
        /*0b08*/ 	.word	0x00027c60


	//   ....[137]....
        /*0b0c*/ 	.word	0x00027cd0


	//   ....[138]....
        /*0b10*/ 	.word	0x00027da0


	//   ....[139]....
        /*0b14*/ 	.word	0x00027e30


	//   ....[140]....
        /*0b18*/ 	.word	0x00027f40


	//   ....[141]....
        /*0b1c*/ 	.word	0x00027fa0


	//   ....[142]....
        /*0b20*/ 	.word	0x00028030


	//   ....[143]....
        /*0b24*/ 	.word	0x00028120


	//   ....[144]....
        /*0b28*/ 	.word	0x00028210


	//   ....[145]....
        /*0b2c*/ 	.word	0x00028270


	//   ....[146]....
        /*0b30*/ 	.word	0x000282e0


	//   ....[147]....
        /*0b34*/ 	.word	0x00028690


	//   ....[148]....
        /*0b38*/ 	.word	0x00028740


	//   ....[149]....
        /*0b3c*/ 	.word	0x00028890


	//   ....[150]....
        /*0b40*/ 	.word	0x00028910


	//   ....[151]....
        /*0b44*/ 	.word	0x00028980


	//   ....[152]....
        /*0b48*/ 	.word	0x000289f0


	//   ....[153]....
        /*0b4c*/ 	.word	0x00028a60


	//   ....[154]....
        /*0b50*/ 	.word	0x00028ae0


	//   ....[155]....
        /*0b54*/ 	.word	0x00028b60


	//   ....[156]....
        /*0b58*/ 	.word	0x00028c00


	//   ....[157]....
        /*0b5c*/ 	.word	0x00028c70


	//   ....[158]....
        /*0b60*/ 	.word	0x00028ce0


	//   ....[159]....
        /*0b64*/ 	.word	0x00028d50


	//   ....[160]....
        /*0b68*/ 	.word	0x00028dd0


	//   ....[161]....
        /*0b6c*/ 	.word	0x00028e40


	//   ....[162]....
        /*0b70*/ 	.word	0x00028ef0


	//   ....[163]....
        /*0b74*/ 	.word	0x00028f40


	//   ....[164]....
        /*0b78*/ 	.word	0x00028fd0


	//   ....[165]....
        /*0b7c*/ 	.word	0x00029100


	//----- nvinfo : EIATTR_REG_RECONFIG
	.align		4
.L_1275:
        /*0b80*/ 	.byte	0x01, 0x54
	.zero		2


	//----- nvinfo : EIATTR_SYSCALL_OFFSETS
	.align		4
        /*0b84*/ 	.byte	0x04, 0x46
        /*0b86*/ 	.short	(.L_1277 - .L_1276)


	//   ....[0]....
.L_1276:
        /*0b88*/ 	.word	0x000021b0


	//   ....[1]....
        /*0b8c*/ 	.word	0x00002300


	//   ....[2]....
        /*0b90*/ 	.word	0x00007ca0


	//   ....[3]....
        /*0b94*/ 	.word	0x00007fc0


	//   ....[4]....
        /*0b98*/ 	.word	0x000215c0


	//   ....[5]....
        /*0b9c*/ 	.word	0x00021710


	//   ....[6]....
        /*0ba0*/ 	.word	0x00021800


	//   ....[7]....
        /*0ba4*/ 	.word	0x00022070


	//----- nvinfo : EIATTR_MBARRIER_INSTR_OFFSETS
	.align		4
.L_1277:
        /*0ba8*/ 	.byte	0x04, 0x39
        /*0baa*/ 	.short	(.L_1279 - .L_1278)


	//   ....[0]....
.L_1278:
        /*0bac*/ 	.word	0x000002d0
        /*0bb0*/ 	.word	0x000000ff
        /*0bb4*/ 	.word	0x0002d800
        /*0bb8*/ 	.short	0x0100
        /*0bba*/ 	.byte	0x08
	.zero		1


	//   ....[1]....
        /*0bbc*/ 	.word	0x000002e0
        /*0bc0*/ 	.word	0x000000ff
        /*0bc4*/ 	.word	0x0002d820
        /*0bc8*/ 	.short	0x0100
        /*0bca*/ 	.byte	0x08
	.zero		1


	//   ....[2]....
        /*0bcc*/ 	.word	0x000003d0
        /*0bd0*/ 	.word	0x000000ff
        /*0bd4*/ 	.word	0x0002d830
        /*0bd8*/ 	.short	0x0100
        /*0bda*/ 	.byte	0x08
	.zero		1


	//   ....[3]....
        /*0bdc*/ 	.word	0x000003e0
        /*0be0*/ 	.word	0x000000ff
        /*0be4*/ 	.word	0x0002d840
        /*0be8*/ 	.short	0x0100
        /*0bea*/ 	.byte	0x08
	.zero		1


	//   ....[4]....
        /*0bec*/ 	.word	0x000003f0
        /*0bf0*/ 	.word	0x000000ff
        /*0bf4*/ 	.word	0x0002d838
        /*0bf8*/ 	.short	0x0100
        /*0bfa*/ 	.byte	0x08
	.zero		1


	//   ....[5]....
        /*0bfc*/ 	.word	0x00000400
        /*0c00*/ 	.word	0x000000ff
        /*0c04*/ 	.word	0x0002d848
        /*0c08*/ 	.short	0x0100
        /*0c0a*/ 	.byte	0x08
	.zero		1


	//   ....[6]....
        /*0c0c*/ 	.word	0x00000530
        /*0c10*/ 	.word	0x000000ff
        /*0c14*/ 	.word	0x0002d850
        /*0c18*/ 	.short	0x0100
        /*0c1a*/ 	.byte	0x08
	.zero		1


	//   ....[7]....
        /*0c1c*/ 	.word	0x00000540
        /*0c20*/ 	.word	0x000000ff
        /*0c24*/ 	.word	0x0002d860
        /*0c28*/ 	.short	0x0100
        /*0c2a*/ 	.byte	0x08
	.zero		1


	//   ....[8]....
        /*0c2c*/ 	.word	0x00000550
        /*0c30*/ 	.word	0x000000ff
        /*0c34*/ 	.word	0x0002d858
        /*0c38*/ 	.short	0x0100
        /*0c3a*/ 	.byte	0x08
	.zero		1


	//   ....[9]....
        /*0c3c*/ 	.word	0x00000560
        /*0c40*/ 	.word	0x000000ff
        /*0c44*/ 	.word	0x0002d868
        /*0c48*/ 	.short	0x0100
        /*0c4a*/ 	.byte	0x08
	.zero		1


	//   ....[10]....
        /*0c4c*/ 	.word	0x00000650
        /*0c50*/ 	.word	0x000000ff
        /*0c54*/ 	.word	0x0002d870
        /*0c58*/ 	.short	0x0100
        /*0c5a*/ 	.byte	0x06
	.zero		1


	//   ....[11]....
        /*0c5c*/ 	.word	0x00000660
        /*0c60*/ 	.word	0x000000ff
        /*0c64*/ 	.word	0x0002d880
        /*0c68*/ 	.short	0x0100
        /*0c6a*/ 	.byte	0x06
	.zero		1


	//   ....[12]....
        /*0c6c*/ 	.word	0x00000670
        /*0c70*/ 	.word	0x000000ff
        /*0c74*/ 	.word	0x0002d878
        /*0c78*/ 	.short	0x0100
        /*0c7a*/ 	.byte	0x06
	.zero		1


	//   ....[13]....
        /*0c7c*/ 	.word	0x00000680
        /*0c80*/ 	.word	0x000000ff
        /*0c84*/ 	.word	0x0002d888
        /*0c88*/ 	.short	0x0100
        /*0c8a*/ 	.byte	0x06
	.zero		1


	//   ....[14]....
        /*0c8c*/ 	.word	0x000007b0
        /*0c90*/ 	.word	0x000000ff
        /*0c94*/ 	.word	0x0002d890
        /*0c98*/ 	.short	0x0100
        /*0c9a*/ 	.byte	0x08
	.zero		1


	//   ....[15]....
        /*0c9c*/ 	.word	0x000007c0
        /*0ca0*/ 	.word	0x000000ff
        /*0ca4*/ 	.word	0x0002d8a0
        /*0ca8*/ 	.short	0x0100
        /*0caa*/ 	.byte	0x08
	.zero		1


	//   ....[16]....
        /*0cac*/ 	.word	0x000007d0
        /*0cb0*/ 	.word	0x000000ff
        /*0cb4*/ 	.word	0x0002d898
        /*0cb8*/ 	.short	0x0100
        /*0cba*/ 	.byte	0x08
	.zero		1


	//   ....[17]....
        /*0cbc*/ 	.word	0x000007e0
        /*0cc0*/ 	.word	0x000000ff
        /*0cc4*/ 	.word	0x0002d8a8
        /*0cc8*/ 	.short	0x0100
        /*0cca*/ 	.byte	0x08
	.zero		1


	//   ....[18]....
        /*0ccc*/ 	.word	0x00000910
        /*0cd0*/ 	.word	0x000000ff
        /*0cd4*/ 	.word	0x0002d8b0
        /*0cd8*/ 	.short	0x0100
        /*0cda*/ 	.byte	0x08
	.zero		1


	//   ....[19]....
        /*0cdc*/ 	.word	0x00000920
        /*0ce0*/ 	.word	0x000000ff
        /*0ce4*/ 	.word	0x0002d8c0
        /*0ce8*/ 	.short	0x0100
        /*0cea*/ 	.byte	0x08
	.zero		1


	//   ....[20]....
        /*0cec*/ 	.word	0x00000930
        /*0cf0*/ 	.word	0x000000ff
        /*0cf4*/ 	.word	0x0002d8b8
        /*0cf8*/ 	.short	0x0100
        /*0cfa*/ 	.byte	0x08
	.zero		1


	//   ....[21]....
        /*0cfc*/ 	.word	0x00000940
        /*0d00*/ 	.word	0x000000ff
        /*0d04*/ 	.word	0x0002d8c8
        /*0d08*/ 	.short	0x0100
        /*0d0a*/ 	.byte	0x08
	.zero		1


	//   ....[22]....
        /*0d0c*/ 	.word	0x000036d0
        /*0d10*/ 	.word	0x0000000e
        /*0d14*/ 	.word	0x0002d890
        /*0d18*/ 	.short	0x010a
        /*0d1a*/ 	.byte	0x3f
	.zero		1


	//   ....[23]....
        /*0d1c*/ 	.word	0x000050e0
        /*0d20*/ 	.word	0x0000000e
        /*0d24*/ 	.word	0x0002d890
        /*0d28*/ 	.short	0x010a
        /*0d2a*/ 	.byte	0x3f
	.zero		1


	//   ....[24]....
        /*0d2c*/ 	.word	0x00006ae0
        /*0d30*/ 	.word	0x0000000e
        /*0d34*/ 	.word	0x0002d890
        /*0d38*/ 	.short	0x010a
        /*0d3a*/ 	.byte	0x3f
	.zero		1


	//   ....[25]....
        /*0d3c*/ 	.word	0x00006d50
        /*0d40*/ 	.word	0x0000001c
        /*0d44*/ 	.word	0x00000000
        /*0d48*/ 	.short	0x0101
        /*0d4a*/ 	.byte	0x3f
	.zero		1


	//   ....[26]....
        /*0d4c*/ 	.word	0x00006d90
        /*0d50*/ 	.word	0x0000000e
        /*0d54*/ 	.word	0x0002d8b0
        /*0d58*/ 	.short	0x010a
        /*0d5a*/ 	.byte	0x3f
	.zero		1


	//   ....[27]....
        /*0d5c*/ 	.word	0x000070d0
        /*0d60*/ 	.word	0x0000000e
        /*0d64*/ 	.word	0x00000000
        /*0d68*/ 	.short	0x0101
        /*0d6a*/ 	.byte	0x3f
	.zero		1


	//   ....[28]....
        /*0d6c*/ 	.word	0x00007d40
        /*0d70*/ 	.word	0x00000002
        /*0d74*/ 	.word	0x0002d800
        /*0d78*/ 	.short	0x010a
        /*0d7a*/ 	.byte	0x3f
	.zero		1


	//   ....[29]....
        /*0d7c*/ 	.word	0x00007d90
        /*0d80*/ 	.word	0x00000002
        /*0d84*/ 	.word	0x0002d800
        /*0d88*/ 	.short	0x010a
        /*0d8a*/ 	.byte	0x3f
	.zero		1


	//   ....[30]....
        /*0d8c*/ 	.word	0x00008960
        /*0d90*/ 	.word	0x00000002
        /*0d94*/ 	.word	0x0002d800
        /*0d98*/ 	.short	0x010a
        /*0d9a*/ 	.byte	0x3f
	.zero		1


	//   ....[31]....
        /*0d9c*/ 	.word	0x0000a4b0
        /*0da0*/ 	.word	0x00000002
        /*0da4*/ 	.word	0x0002d800
        /*0da8*/ 	.short	0x010a
        /*0daa*/ 	.byte	0x3f
	.zero		1


	//   ....[32]....
        /*0dac*/ 	.word	0x0000bc80
        /*0db0*/ 	.word	0x00000000
        /*0db4*/ 	.word	0x0002d830
        /*0db8*/ 	.short	0x010a
        /*0dba*/ 	.byte	0x3f
	.zero		1


	//   ....[33]....
        /*0dbc*/ 	.word	0x0000bcf0
        /*0dc0*/ 	.word	0x00000000
        /*0dc4*/ 	.word	0x0002d830
        /*0dc8*/ 	.short	0x010a
        /*0dca*/ 	.byte	0x3f
	.zero		1


	//   ....[34]....
        /*0dcc*/ 	.word	0x0000c270
        /*0dd0*/ 	.word	0x00000000
        /*0dd4*/ 	.word	0x00000000
        /*0dd8*/ 	.short	0x0101
        /*0dda*/ 	.byte	0x3f
	.zero		1


	//   ....[35]....
        /*0ddc*/ 	.word	0x0000fb00
        /*0de0*/ 	.word	0x0000000b
        /*0de4*/ 	.word	0x0002d830
        /*0de8*/ 	.short	0x010a
        /*0dea*/ 	.byte	0x3f
	.zero		1


	//   ....[36]....
        /*0dec*/ 	.word	0x0000fb50
        /*0df0*/ 	.word	0x0000000b
        /*0df4*/ 	.word	0x0002d830
        /*0df8*/ 	.short	0x010a
        /*0dfa*/ 	.byte	0x3f
	.zero		1


	//   ....[37]....
        /*0dfc*/ 	.word	0x0000ff70
        /*0e00*/ 	.word	0x0000000b
        /*0e04*/ 	.word	0x0002d850
        /*0e08*/ 	.short	0x010a
        /*0e0a*/ 	.byte	0x3f
	.zero		1


	//   ....[38]....
        /*0e0c*/ 	.word	0x0000ffb0
        /*0e10*/ 	.word	0x0000000b
        /*0e14*/ 	.word	0x0002d850
        /*0e18*/ 	.short	0x010a
        /*0e1a*/ 	.byte	0x3f
	.zero		1


	//   ....[39]....
        /*0e1c*/ 	.word	0x00010e40
        /*0e20*/ 	.word	0x00000032
        /*0e24*/ 	.word	0x00000000
        /*0e28*/ 	.short	0x0101
        /*0e2a*/ 	.byte	0x3f
	.zero		1


	//   ....[40]....
        /*0e2c*/ 	.word	0x000117d0
        /*0e30*/ 	.word	0x0000000a
        /*0e34*/ 	.word	0x00000000
        /*0e38*/ 	.short	0x0101
        /*0e3a*/ 	.byte	0x3f
	.zero		1


	//   ....[41]....
        /*0e3c*/ 	.word	0x00013950
        /*0e40*/ 	.word	0x0000000c
        /*0e44*/ 	.word	0x0002d830
        /*0e48*/ 	.short	0x010a
        /*0e4a*/ 	.byte	0x3f
	.zero		1


	//   ....[42]....
        /*0e4c*/ 	.word	0x000139a0
        /*0e50*/ 	.word	0x0000000c
        /*0e54*/ 	.word	0x0002d830
        /*0e58*/ 	.short	0x010a
        /*0e5a*/ 	.byte	0x3f
	.zero		1


	//   ....[43]....
        /*0e5c*/ 	.word	0x00013dc0
        /*0e60*/ 	.word	0x0000000d
        /*0e64*/ 	.word	0x0002d850
        /*0e68*/ 	.short	0x010a
        /*0e6a*/ 	.byte	0x3f
	.zero		1


	//   ....[44]....
        /*0e6c*/ 	.word	0x00013e00
        /*0e70*/ 	.word	0x0000000d
        /*0e74*/ 	.word	0x0002d850
        /*0e78*/ 	.short	0x010a
        /*0e7a*/ 	.byte	0x3f
	.zero		1


	//   ....[45]....
        /*0e7c*/ 	.word	0x000156b0
        /*0e80*/ 	.word	0x0000001b
        /*0e84*/ 	.word	0x00000000
        /*0e88*/ 	.short	0x0101
        /*0e8a*/ 	.byte	0x3f
	.zero		1


	//   ....[46]....
        /*0e8c*/ 	.word	0x000156d0
        /*0e90*/ 	.word	0x0000000a
        /*0e94*/ 	.word	0x00000000
        /*0e98*/ 	.short	0x0101
        /*0e9a*/ 	.byte	0x3f
	.zero		1


	//   ....[47]....
        /*0e9c*/ 	.word	0x00016550
        /*0ea0*/ 	.word	0x0000000c
        /*0ea4*/ 	.word	0x0002d830
        /*0ea8*/ 	.short	0x010a
        /*0eaa*/ 	.byte	0x3f
	.zero		1


	//   ....[48]....
        /*0eac*/ 	.word	0x000165a0
        /*0eb0*/ 	.word	0x0000000c
        /*0eb4*/ 	.word	0x0002d830
        /*0eb8*/ 	.short	0x010a
        /*0eba*/ 	.byte	0x3f
	.zero		1


	//   ....[49]....
        /*0ebc*/ 	.word	0x000169c0
        /*0ec0*/ 	.word	0x0000000d
        /*0ec4*/ 	.word	0x0002d850
        /*0ec8*/ 	.short	0x010a
        /*0eca*/ 	.byte	0x3f
	.zero		1


	//   ....[50]....
        /*0ecc*/ 	.word	0x00016a00
        /*0ed0*/ 	.word	0x0000000d
        /*0ed4*/ 	.word	0x0002d850
        /*0ed8*/ 	.short	0x010a
        /*0eda*/ 	.byte	0x3f
	.zero		1


	//   ....[51]....
        /*0edc*/ 	.word	0x00017920
        /*0ee0*/ 	.word	0x00000032
        /*0ee4*/ 	.word	0x00000000
        /*0ee8*/ 	.short	0x0101
        /*0eea*/ 	.byte	0x3f
	.zero		1


	//   ....[52]....
        /*0eec*/ 	.word	0x000182a0
        /*0ef0*/ 	.word	0x0000000b
        /*0ef4*/ 	.word	0x00000000
        /*0ef8*/ 	.short	0x0101
        /*0efa*/ 	.byte	0x3f
	.zero		1


	//   ....[53]....
        /*0efc*/ 	.word	0x0001a0b0
        /*0f00*/ 	.word	0x00000000
        /*0f04*/ 	.word	0x0002d850
        /*0f08*/ 	.short	0x010a
        /*0f0a*/ 	.byte	0x3f
	.zero		1


	//   ....[54]....
        /*0f0c*/ 	.word	0x0001a160
        /*0f10*/ 	.word	0x00000000
        /*0f14*/ 	.word	0x0002d850
        /*0f18*/ 	.short	0x010a
        /*0f1a*/ 	.byte	0x3f
	.zero		1


	//   ....[55]....
        /*0f1c*/ 	.word	0x0001a940
        /*0f20*/ 	.word	0x00000009
        /*0f24*/ 	.word	0x00000000
        /*0f28*/ 	.short	0x0101
        /*0f2a*/ 	.byte	0x3f
	.zero		1


	//   ....[56]....
        /*0f2c*/ 	.word	0x0001bcc0
        /*0f30*/ 	.word	0x00000000
        /*0f34*/ 	.word	0x00000000
        /*0f38*/ 	.short	0x0101
        /*0f3a*/ 	.byte	0x3f
	.zero		1


	//   ....[57]....
        /*0f3c*/ 	.word	0x0001c210
        /*0f40*/ 	.word	0x0000000a
        /*0f44*/ 	.word	0x00000000
        /*0f48*/ 	.short	0x0101
        /*0f4a*/ 	.byte	0x3f
	.zero		1


	//   ....[58]....
        /*0f4c*/ 	.word	0x0001f9b0
        /*0f50*/ 	.word	0x00000010
        /*0f54*/ 	.word	0x0002d820
        /*0f58*/ 	.short	0x010a
        /*0f5a*/ 	.byte	0x3f
	.zero		1


	//   ....[59]....
        /*0f5c*/ 	.word	0x0001fa70
        /*0f60*/ 	.word	0x0000000b
        /*0f64*/ 	.word	0x0002d8a0
        /*0f68*/ 	.short	0x010a
        /*0f6a*/ 	.byte	0x3f
	.zero		1


	//   ....[60]....
        /*0f6c*/ 	.word	0x0001fe80
        /*0f70*/ 	.word	0x0000000b
        /*0f74*/ 	.word	0x0002d8c0
        /*0f78*/ 	.short	0x010a
        /*0f7a*/ 	.byte	0x3f
	.zero		1


	//   ....[61]....
        /*0f7c*/ 	.word	0x000203c0
        /*0f80*/ 	.word	0x0000000a
        /*0f84*/ 	.word	0x0002d8a0
        /*0f88*/ 	.short	0x010a
        /*0f8a*/ 	.byte	0x3f
	.zero		1


	//   ....[62]....
        /*0f8c*/ 	.word	0x000207c0
        /*0f90*/ 	.word	0x0000000a
        /*0f94*/ 	.word	0x0002d8c0
        /*0f98*/ 	.short	0x010a
        /*0f9a*/ 	.byte	0x3f
	.zero		1


	//   ....[63]....
        /*0f9c*/ 	.word	0x00021b70
        /*0fa0*/ 	.word	0x00000000
        /*0fa4*/ 	.word	0x0002d840
        /*0fa8*/ 	.short	0x010a
        /*0faa*/ 	.byte	0x3f
	.zero		1


	//   ....[64]....
        /*0fac*/ 	.word	0x00022a00
        /*0fb0*/ 	.word	0x00000010
        /*0fb4*/ 	.word	0x0002d800
        /*0fb8*/ 	.short	0x0107
        /*0fba*/ 	.byte	0x3f
	.zero		1


	//   ....[65]....
        /*0fbc*/ 	.word	0x00022af0
        /*0fc0*/ 	.word	0x00000010
        /*0fc4*/ 	.word	0x0002d800
        /*0fc8*/ 	.short	0x0101
        /*0fca*/ 	.byte	0x3f
	.zero		1


	//   ....[66]....
        /*0fcc*/ 	.word	0x00022b10
        /*0fd0*/ 	.word	0x00000010
        /*0fd4*/ 	.word	0x0002d820
        /*0fd8*/ 	.short	0x010a
        /*0fda*/ 	.byte	0x3f
	.zero		1


	//   ....[67]....
        /*0fdc*/ 	.word	0x00022f00
        /*0fe0*/ 	.word	0x00000003
        /*0fe4*/ 	.word	0x0002d840
        /*0fe8*/ 	.short	0x010a
        /*0fea*/ 	.byte	0x3f
	.zero		1


	//   ....[68]....
        /*0fec*/ 	.word	0x00023360
        /*0ff0*/ 	.word	0x00000002
        /*0ff4*/ 	.word	0x0002d860
        /*0ff8*/ 	.short	0x010a
        /*0ffa*/ 	.byte	0x3f
	.zero		1


	//   ....[69]....
        /*0ffc*/ 	.word	0x00023a90
        /*1000*/ 	.word	0x00000004
        /*1004*/ 	.word	0x0002d840
        /*1008*/ 	.short	0x010a
        /*100a*/ 	.byte	0x3f
	.zero		1


	//   ....[70]....
        /*100c*/ 	.word	0x00023ef0
        /*1010*/ 	.word	0x00000003
        /*1014*/ 	.word	0x0002d860
        /*1018*/ 	.short	0x010a
        /*101a*/ 	.byte	0x3f
	.zero		1


	//   ....[71]....
        /*101c*/ 	.word	0x00024590
        /*1020*/ 	.word	0x00000004
        /*1024*/ 	.word	0x0002d840
        /*1028*/ 	.short	0x010a
        /*102a*/ 	.byte	0x3f
	.zero		1


	//   ....[72]....
        /*102c*/ 	.word	0x000249f0
        /*1030*/ 	.word	0x00000003
        /*1034*/ 	.word	0x0002d860
        /*1038*/ 	.short	0x010a
        /*103a*/ 	.byte	0x3f
	.zero		1


	//   ....[73]....
        /*103c*/ 	.word	0x00025030
        /*1040*/ 	.word	0x00000003
        /*1044*/ 	.word	0x0002d860
        /*1048*/ 	.short	0x010a
        /*104a*/ 	.byte	0x3f
	.zero		1


	//   ....[74]....
        /*104c*/ 	.word	0x000265b0
        /*1050*/ 	.word	0x00000009
        /*1054*/ 	.word	0x0002d820
        /*1058*/ 	.short	0x010a
        /*105a*/ 	.byte	0x3f
	.zero		1


	//   ....[75]....
        /*105c*/ 	.word	0x00026740
        /*1060*/ 	.word	0x00000005
        /*1064*/ 	.word	0x00000000
        /*1068*/ 	.short	0x010a
        /*106a*/ 	.byte	0x3f
	.zero		1


	//   ....[76]....
        /*106c*/ 	.word	0x000267b0
        /*1070*/ 	.word	0x00000003
        /*1074*/ 	.word	0x00000000
        /*1078*/ 	.short	0x010a
        /*107a*/ 	.byte	0x3f
	.zero		1


	//   ....[77]....
        /*107c*/ 	.word	0x00026810
        /*1080*/ 	.word	0x00000013
        /*1084*/ 	.word	0x00000000
        /*1088*/ 	.short	0x010a
        /*108a*/ 	.byte	0x3f
	.zero		1


	//   ....[78]....
        /*108c*/ 	.word	0x00026840
        /*1090*/ 	.word	0x00000007
        /*1094*/ 	.word	0x00000000
        /*1098*/ 	.short	0x010a
        /*109a*/ 	.byte	0x3f
	.zero		1


	//   ....[79]....
        /*109c*/ 	.word	0x000268a0
        /*10a0*/ 	.word	0x0000000e
        /*10a4*/ 	.word	0x0002d890
        /*10a8*/ 	.short	0x010a
        /*10aa*/ 	.byte	0x3f
	.zero		1


	//   ....[80]....
        /*10ac*/ 	.word	0x000268f0
        /*10b0*/ 	.word	0x0000000e
        /*10b4*/ 	.word	0x0002d890
        /*10b8*/ 	.short	0x010a
        /*10ba*/ 	.byte	0x3f
	.zero		1


	//   ....[81]....
        /*10bc*/ 	.word	0x00026940
        /*10c0*/ 	.word	0x0000000e
        /*10c4*/ 	.word	0x0002d890
        /*10c8*/ 	.short	0x010a
        /*10ca*/ 	.byte	0x3f
	.zero		1


	//   ....[82]....
        /*10cc*/ 	.word	0x00026990
        /*10d0*/ 	.word	0x0000000e
        /*10d4*/ 	.word	0x0002d8b0
        /*10d8*/ 	.short	0x010a
        /*10da*/ 	.byte	0x3f
	.zero		1


	//   ....[83]....
        /*10dc*/ 	.word	0x00026c40
        /*10e0*/ 	.word	0x00000002
        /*10e4*/ 	.word	0x0002d800
        /*10e8*/ 	.short	0x010a
        /*10ea*/ 	.byte	0x3f
	.zero		1


	//   ....[84]....
        /*10ec*/ 	.word	0x00026e50
        /*10f0*/ 	.word	0x00000002
        /*10f4*/ 	.word	0x0002d800
        /*10f8*/ 	.short	0x010a
        /*10fa*/ 	.byte	0x3f
	.zero		1


	//   ....[85]....
        /*10fc*/ 	.word	0x00026ea0
        /*1100*/ 	.word	0x00000000
        /*1104*/ 	.word	0x0002d830
        /*1108*/ 	.short	0x010a
        /*110a*/ 	.byte	0x3f
	.zero		1


	//   ....[86]....
        /*110c*/ 	.word	0x00026ef0
        /*1110*/ 	.word	0x0000000b
        /*1114*/ 	.word	0x0002d830
        /*1118*/ 	.short	0x010a
        /*111a*/ 	.byte	0x3f
	.zero		1


	//   ....[87]....
        /*111c*/ 	.word	0x00026f40
        /*1120*/ 	.word	0x0000000b
        /*1124*/ 	.word	0x0002d850
        /*1128*/ 	.short	0x010a
        /*112a*/ 	.byte	0x3f
	.zero		1


	//   ....[88]....
        /*112c*/ 	.word	0x00026f90
        /*1130*/ 	.word	0x0000000c
        /*1134*/ 	.word	0x0002d830
        /*1138*/ 	.short	0x010a
        /*113a*/ 	.byte	0x3f
	.zero		1


	//   ....[89]....
        /*113c*/ 	.word	0x00026fe0
        /*1140*/ 	.word	0x0000000d
        /*1144*/ 	.word	0x0002d850
        /*1148*/ 	.short	0x010a
        /*114a*/ 	.byte	0x3f
	.zero		1


	//   ....[90]....
        /*114c*/ 	.word	0x00027030
        /*1150*/ 	.word	0x0000000c
        /*1154*/ 	.word	0x0002d830
        /*1158*/ 	.short	0x010a
        /*115a*/ 	.byte	0x3f
	.zero		1


	//   ....[91]....
        /*115c*/ 	.word	0x00027080
        /*1160*/ 	.word	0x0000000d
        /*1164*/ 	.word	0x0002d850
        /*1168*/ 	.short	0x010a
        /*116a*/ 	.byte	0x3f
	.zero		1


	//   ....[92]....
        /*116c*/ 	.word	0x000270d0
        /*1170*/ 	.word	0x00000000
        /*1174*/ 	.word	0x0002d850
        /*1178*/ 	.short	0x010a
        /*117a*/ 	.byte	0x3f
	.zero		1


	//   ....[93]....
        /*117c*/ 	.word	0x00027850
        /*1180*/ 	.word	0x00000010
        /*1184*/ 	.word	0x0002d820
        /*1188*/ 	.short	0x010a
        /*118a*/ 	.byte	0x3f
	.zero		1


	//   ....[94]....
        /*118c*/ 	.word	0x000278a0
        /*1190*/ 	.word	0x0000000b
        /*1194*/ 	.word	0x0002d8a0
        /*1198*/ 	.short	0x010a
        /*119a*/ 	.byte	0x3f
	.zero		1


	//   ....[95]....
        /*119c*/ 	.word	0x000278f0
        /*11a0*/ 	.word	0x0000000b
        /*11a4*/ 	.word	0x0002d8c0
        /*11a8*/ 	.short	0x010a
        /*11aa*/ 	.byte	0x3f
	.zero		1


	//   ....[96]....
        /*11ac*/ 	.word	0x00027940
        /*11b0*/ 	.word	0x0000000a
        /*11b4*/ 	.word	0x0002d8a0
        /*11b8*/ 	.short	0x010a
        /*11ba*/ 	.byte	0x3f
	.zero		1


	//   ....[97]....
        /*11bc*/ 	.word	0x00027990
        /*11c0*/ 	.word	0x0000000a
        /*11c4*/ 	.word	0x0002d8c0
        /*11c8*/ 	.short	0x010a
        /*11ca*/ 	.byte	0x3f
	.zero		1


	//   ....[98]....
        /*11cc*/ 	.word	0x00027b30
        /*11d0*/ 	.word	0x00000000
        /*11d4*/ 	.word	0x0002d840
        /*11d8*/ 	.short	0x010a
        /*11da*/ 	.byte	0x3f
	.zero		1


	//   ....[99]....
        /*11dc*/ 	.word	0x000283b0
        /*11e0*/ 	.word	0x00000010
        /*11e4*/ 	.word	0x0002d820
        /*11e8*/ 	.short	0x010a
        /*11ea*/ 	.byte	0x3f
	.zero		1


	//   ....[100]....
        /*11ec*/ 	.word	0x00028400
        /*11f0*/ 	.word	0x00000003
        /*11f4*/ 	.word	0x0002d840
        /*11f8*/ 	.short	0x010a
        /*11fa*/ 	.byte	0x3f
	.zero		1


	//   ....[101]....
        /*11fc*/ 	.word	0x00028450
        /*1200*/ 	.word	0x00000002
        /*1204*/ 	.word	0x0002d860
        /*1208*/ 	.short	0x010a
        /*120a*/ 	.byte	0x3f
	.zero		1


	//   ....[102]....
        /*120c*/ 	.word	0x000284a0
        /*1210*/ 	.word	0x00000004
        /*1214*/ 	.word	0x0002d840
        /*1218*/ 	.short	0x010a
        /*121a*/ 	.byte	0x3f
	.zero		1


	//   ....[103]....
        /*121c*/ 	.word	0x000284f0
        /*1220*/ 	.word	0x00000003
        /*1224*/ 	.word	0x0002d860
        /*1228*/ 	.short	0x010a
        /*122a*/ 	.byte	0x3f
	.zero		1


	//   ....[104]....
        /*122c*/ 	.word	0x00028540
        /*1230*/ 	.word	0x00000004
        /*1234*/ 	.word	0x0002d840
        /*1238*/ 	.short	0x010a
        /*123a*/ 	.byte	0x3f
	.zero		1


	//   ....[105]....
        /*123c*/ 	.word	0x00028590
        /*1240*/ 	.word	0x00000003
        /*1244*/ 	.word	0x0002d860
        /*1248*/ 	.short	0x010a
        /*124a*/ 	.byte	0x3f
	.zero		1


	//   ....[106]....
        /*124c*/ 	.word	0x000285e0
        /*1250*/ 	.word	0x00000003
        /*1254*/ 	.word	0x0002d860
        /*1258*/ 	.short	0x010a
        /*125a*/ 	.byte	0x3f
	.zero		1


	//   ....[107]....
        /*125c*/ 	.word	0x00029020
        /*1260*/ 	.word	0x00000009
        /*1264*/ 	.word	0x0002d820
        /*1268*/ 	.short	0x010a
        /*126a*/ 	.byte	0x3f
	.zero		1


	//   ....[108]....
        /*126c*/ 	.word	0x000291c0
        /*1270*/ 	.word	0x00000005
        /*1274*/ 	.word	0x00000000
        /*1278*/ 	.short	0x010a
        /*127a*/ 	.byte	0x3f
	.zero		1


	//   ....[109]....
        /*127c*/ 	.word	0x00029210
        /*1280*/ 	.word	0x00000003
        /*1284*/ 	.word	0x00000000
        /*1288*/ 	.short	0x010a
        /*128a*/ 	.byte	0x3f
	.zero		1


	//   ....[110]....
        /*128c*/ 	.word	0x00029260
        /*1290*/ 	.word	0x00000013
        /*1294*/ 	.word	0x00000000
        /*1298*/ 	.short	0x010a
        /*129a*/ 	.byte	0x3f
	.zero		1


	//----- nvinfo : EIATTR_NUM_MBARRIERS
	.align		4
.L_1279:
        /*129c*/ 	.byte	0x03, 0x38
        /*129e*/ 	.short	0x0016


	//----- nvinfo : EIATTR_EXIT_INSTR_OFFSETS
	.align		4
        /*12a0*/ 	.byte	0x04, 0x1c
        /*12a2*/ 	.short	(.L_1281 - .L_1280)


	//   ....[0]....
.L_1280:
        /*12a4*/ 	.word	0x00026890


	//----- nvinfo : EIATTR_MAX_THREADS
	.align		4
.L_1281:
        /*12a8*/ 	.byte	0x04, 0x05
        /*12aa*/ 	.short	(.L_1283 - .L_1282)
.L_1282:
        /*12ac*/ 	.word	0x00000200
        /*12b0*/ 	.word	0x00000001
        /*12b4*/ 	.word	0x00000001


	//----- nvinfo : EIATTR_CRS_STACK_SIZE
	.align		4
.L_1283:
        /*12b8*/ 	.byte	0x04, 0x1e
        /*12ba*/ 	.short	(.L_1285 - .L_1284)
.L_1284:
        /*12bc*/ 	.word	0x00000000


	//----- nvinfo : EIATTR_CBANK_PARAM_SIZE
	.align		4
.L_1285:
        /*12c0*/ 	.byte	0x03, 0x19
        /*12c2*/ 	.short	0x0af0


	//----- nvinfo : EIATTR_PARAM_CBANK
	.align		4
        /*12c4*/ 	.byte	0x04, 0x0a
        /*12c6*/ 	.short	(.L_1287 - .L_1286)
	.align		4
.L_1286:
        /*12c8*/ 	.word	index@(.nv.constant0._ZN7cutlass13device_kernelIN5flash11enable_sm90INS1_16FlashAttnFwdSm90INS1_25CollectiveMainloopFwdSm90ILi2EN4cute5tupleIJNS5_1CILi1EEES8_S8_EEENS6_IJNS7_ILi192EEENS7_ILi128EEENS7_ILi96EEEEEELi96ENS_6half_tEfNS_4arch4Sm90ELb0ELb1ELb1ELb1ELb0ELb1ELb0ELb0ELb1ELb1ELb1ELb0EEENS1_21CollectiveEpilogueFwdINS6_IJSA_SC_SB_EEES9_SE_SG_Li384ELb1ELb1ELb1ELb0EEENS1_36VarlenDynamicPersistentTileSchedulerILi192ELi128ELi384ELi128ELb1ELb1ELb1ELb1ELb0ELb1EEEEEEEEEvNT_6ParamsE)
        /*12cc*/ 	.short	0x0210
        /*12ce*/ 	.short	0x0af0


	//----- nvinfo : EIATTR_SW_WAR
	.align		4
.L_1287:
        /*12d0*/ 	.byte	0x04, 0x36
        /*12d2*/ 	.short	(.L_1289 - .L_1288)
.L_1288:
        /*12d4*/ 	.word	0x00000008
.L_1289:


//--------------------- .nv.info._ZN7cutlass13device_kernelIN5flash11enable_sm90INS1_16FlashAttnFwdSm90INS1_25CollectiveMainloopFwdSm90ILi2EN4cute5tupleIJNS5_1CILi1EEES8_S8_EEENS6_IJNS7_ILi192EEENS7_ILi144EEENS7_ILi96EEEEEELi96ENS_6half_tEfNS_4arch4Sm90ELb1ELb0ELb1ELb0ELb0ELb0ELb0ELb0ELb1ELb1ELb1ELb0EEENS1_21CollectiveEpilogueFwdINS6_IJSA_SC_SB_EEES9_SE_SG_Li384ELb0ELb1ELb1ELb0EEENS1_19SingleTileSchedulerILb0ELb1ELb1ELi192EEEEEEEEEvNT_6ParamsE --------------------------
	.section	.nv.info._ZN7cutlass13device_kernelIN5flash11enable_sm90INS1_16FlashAttnFwdSm90INS1_25CollectiveMainloopFwdSm90ILi2EN4cute5tupleIJNS5_1CILi1EEES8_S8_EEENS6_IJNS7_ILi192EEENS7_ILi144EEENS7_ILi96EEEEEELi96ENS_6half_tEfNS_4arch4Sm90ELb1ELb0ELb1ELb0ELb0ELb0ELb0ELb0ELb1ELb1ELb1ELb0EEENS1_21CollectiveEpilogueFwdINS6_IJSA_SC_SB_EEES9_SE_SG_Li384ELb0ELb1ELb1ELb0EEENS1_19SingleTileSchedulerILb0ELb1ELb1ELi192EEEEEEEEEvNT_6ParamsE,"",@"SHT_CUDA_INFO"
	.sectionflags	@""
	.align	4


	//----- nvinfo : EIATTR_CUDA_API_VERSION
	.align		4
        /*0000*/ 	.byte	0x04, 0x37
        /*0002*/ 	.short	(.L_1291 - .L_1290)
.L_1290:
        /*0004*/ 	.word	0x00000082


	//----- nvinfo : EIATTR_KPARAM_INFO
	.align		4
.L_1291:
        /*0008*/ 	.byte	0x04, 0x17
        /*000a*/ 	.short	(.L_1293 - .L_1292)
.L_1292:
        /*000c*/ 	.word	0x00000000
        /*0010*/ 	.short	0x0000
        /*0012*/ 	.short	0x0070
        /*0014*/ 	.byte	0x00, 0xf0, 0x01, 0x28


	//----- nvinfo : EIATTR_SPARSE_MMA_MASK
	.align		4
.L_1293:
        /*0018*/ 	.byte	0x03, 0x50
        /*001a*/ 	.short	0x0000


	//----- nvinfo : EIATTR_MAXREG_COUNT
	.align		4
        /*001c*/ 	.byte	0x03, 0x1b
        /*001e*/ 	.short	0x0080


	//----- nvinfo : EIATTR_NUM_BARRIERS
	.align		4
        /*0020*/ 	.byte	0x02, 0x4c
        /*0022*/ 	.byte	0x10
	.zero		1


	//----- nvinfo : EIATTR_EXTERNS
	.align		4
        /*0024*/ 	.byte	0x04, 0x0f
        /*0026*/ 	.short	(.L_1295 - .L_1294)


	//   ....[0]....
	.align		4
.L_1294:
        /*0028*/ 	.word	index@(__assertfail)


	//----- nvinfo : EIATTR_ANNOTATIONS
	.align		4
.L_1295:
        /*002c*/ 	.byte	0x04, 0x55
        /*002e*/ 	.short	(.L_1297 - .L_1296)


	//   ....[0]....
.L_1296:
        /*0030*/ 	.word	0x00000001
        /*0034*/ 	.byte	0x90, 0x0a, 0x00, 0x00, 0x01, 0x00, 0x00, 0x00, 0x00, 0xf0, 0x00, 0x00, 0x01, 0x00, 0x00, 0x00
        /*0044*/ 	.byte	0xe0, 0x02, 0x01, 0x00


	//----- nvinfo : EIATTR_MERCURY_ISA_VERSION
	.align		4
.L_1297:
        /*0048*/ 	.byte	0x03, 0x5f
        /*004a*/ 	.short	0x0101


	//----- nvinfo : EIATTR_INT_WARP_WIDE_INSTR_OFFSETS
	.align		4
        /*004c*/ 	.byte	0x04, 0x31
        /*004e*/ 	.short	(.L_1299 - .L_1298)


	//   ....[0]....
.L_1298:
        /*0050*/ 	.word	0x00000120


	//   ....[1]....
        /*0054*/ 	.word	0x000001c0


	//   ....[2]....
        /*0058*/ 	.word	0x00000230


	//----- nvinfo : EIATTR_COOP_GROUP_MASK_REGIDS
	.align		4
.L_1299:
        /*005c*/ 	.byte	0x04, 0x29
        /*005e*/ 	.short	(.L_1301 - .L_1300)


	//   ....[0]....
.L_1300:
        /*0060*/ 	.word	0xffffffff


	//   ....[1]....
        /*0064*/ 	.word	0xffffffff


	//   ....[2]....
        /*0068*/ 	.word	0xffffffff


	//   ....[3]....
        /*006c*/ 	.word	0xffffffff


	//   ....[4]....
        /*0070*/ 	.word	0xffffffff


	//   ....[5]....
        /*0074*/ 	.word	0xffffffff


	//   ....[6]....
        /*0078*/ 	.word	0xffffffff


	//   ....[7]....
        /*007c*/ 	.word	0xffffffff


	//   ....[8]....
        /*0080*/ 	.word	0xffffffff


	//   ....[9]....
        /*0084*/ 	.word	0xffffffff


	//   ....[10]....
        /*0088*/ 	.word	0xffffffff


	//   ....[11]....
        /*008c*/ 	.word	0xffffffff


	//   ....[12]....
        /*0090*/ 	.word	0xffffffff


	//   ....[13]....
        /*0094*/ 	.word	0xffffffff


	//   ....[14]....
        /*0098*/ 	.word	0xffffffff


	//   ....[15]....
        /*009c*/ 	.word	0xffffffff


	//   ....[16]....
        /*00a0*/ 	.word	0xffffffff


	//   ....[17]....
        /*00a4*/ 	.word	0xffffffff


	//   ....[18]....
        /*00a8*/ 	.word	0xffffffff


	//   ....[19]....
        /*00ac*/ 	.word	0xffffffff


	//   ....[20]....
        /*00b0*/ 	.word	0xffffffff


	//   ....[21]....
        /*00b4*/ 	.word	0xffffffff


	//   ....[22]....
        /*00b8*/ 	.word	0xffffffff


	//   ....[23]....
        /*00bc*/ 	.word	0xffffffff


	//   ....[24]....
        /*00c0*/ 	.word	0xffffffff


	//   ....[25]....
        /*00c4*/ 	.word	0xffffffff


	//   ....[26]....
        /*00c8*/ 	.word	0xffffffff


	//   ....[27]....
        /*00cc*/ 	.word	0xffffffff


	//   ....[28]....
        /*00d0*/ 	.word	0xffffffff


	//   ....[29]....
        /*00d4*/ 	.word	0xffffffff


	//   ....[30]....
        /*00d8*/ 	.word	0xffffffff


	//   ....[31]....
        /*00dc*/ 	.word	0xffffffff


	//   ....[32]....
        /*00e0*/ 	.word	0xffffffff


	//   ....[33]....
        /*00e4*/ 	.word	0xffffffff


	//   ....[34]....
        /*00e8*/ 	.word	0xffffffff


	//   ....[35]....
        /*00ec*/ 	.word	0xffffffff


	//   ....[36]....
        /*00f0*/ 	.word	0xffffffff


	//   ....[37]....
        /*00f4*/ 	.word	0xffffffff


	//   ....[38]....
        /*00f8*/ 	.word	0xffffffff


	//   ....[39]....
        /*00fc*/ 	.word	0xffffffff


	//   ....[40]....
        /*0100*/ 	.word	0xffffffff


	//   ....[41]....
        /*0104*/ 	.word	0xffffffff


	//   ....[42]....
        /*0108*/ 	.word	0xffffffff


	//   ....[43]....
        /*010c*/ 	.word	0xffffffff


	//   ....[44]....
        /*0110*/ 	.word	0xffffffff


	//   ....[45]....
        /*0114*/ 	.word	0xffffffff


	//   ....[46]....
        /*0118*/ 	.word	0xffffffff


	//   ....[47]....
        /*011c*/ 	.word	0xffffffff


	//   ....[48]....
        /*0120*/ 	.word	0xffffffff


	//   ....[49]....
        /*0124*/ 	.word	0xffffffff


	//   ....[50]....
        /*0128*/ 	.word	0xffffffff


	//   ....[51]....
        /*012c*/ 	.word	0xffffffff


	//   ....[52]....
        /*0130*/ 	.word	0xffffffff


	//   ....[53]....
        /*0134*/ 	.word	0xffffffff


	//   ....[54]....
        /*0138*/ 	.word	0x0500000f


	//   ....[55]....
        /*013c*/ 	.word	0x0500000f


	//   ....[56]....
        /*0140*/ 	.word	0x0500000f


	//   ....[57]....
        /*0144*/ 	.word	0x0500000f


	//   ....[58]....
        /*0148*/ 	.word	0x0500000f


	//   ....[59]....
        /*014c*/ 	.word	0x0500000f


	//   ....[60]....
        /*0150*/ 	.word	0x0500000f


	//   ....[61]....
        /*0154*/ 	.word	0x0500000f


	//   ....[62]....
        /*0158*/ 	.word	0x0500000f


	//   ....[63]....
        /*015c*/ 	.word	0x0500000f


	//   ....[64]....
        /*0160*/ 	.word	0x0500000f


	//   ....[65]....
        /*0164*/ 	.word	0x0500000f


	//   ....[66]....
        /*0168*/ 	.word	0x0500000f


	//   ....[67]....
        /*016c*/ 	.word	0x0500000f


	//----- nvinfo : EIATTR_COOP_GROUP_INSTR_OFFSETS
	.align		4
.L_1301:
        /*0170*/ 	.byte	0x04, 0x28
        /*0172*/ 	.short	(.L_1303 - .L_1302)


	//   ....[0]....
.L_1302:
        /*0174*/ 	.word	0x00000060


	//   ....[1]....
        /*0178*/ 	.word	0x00000130


	//   ....[2]....
        /*017c*/ 	.word	0x000001e0


	//   ....[3]....
        /*0180*/ 	.word	0x000003a0


	//   ....[4]....
        /*0184*/ 	.word	0x00000500


	//   ....[5]....
        /*0188*/ 	.word	0x00000620


	//   ....[6]....
        /*018c*/ 	.word	0x00000780


	//   ....[7]....
        /*0190*/ 	.word	0x00001110


	//   ....[8]....
        /*0194*/ 	.word	0x00002e20


	//   ....[9]....
        /*0198*/ 	.word	0x00003af0


	//   ....[10]....
        /*019c*/ 	.word	0x00003b50


	//   ....[11]....
        /*01a0*/ 	.word	0x00003c00


	//   ....[12]....
        /*01a4*/ 	.word	0x000046c0


	//   ....[13]....
        /*01a8*/ 	.word	0x00004720


	//   ....[14]....
        /*01ac*/ 	.word	0x00005850


	//   ....[15]....
        /*01b0*/ 	.word	0x000073e0


	//   ....[16]....
        /*01b4*/ 	.word	0x00007580


	//   ....[17]....
        /*01b8*/ 	.word	0x00008210


	//   ....[18]....
        /*01bc*/ 	.word	0x000082e0


	//   ....[19]....
        /*01c0*/ 	.word	0x00008fb0


	//   ....[20]....
        /*01c4*/ 	.word	0x000090a0


	//   ....[21]....
        /*01c8*/ 	.word	0x0000a300


	//   ....[22]....
        /*01cc*/ 	.word	0x0000c9b0


	//   ....[23]....
        /*01d0*/ 	.word	0x0000ca90


	//   ....[24]....
        /*01d4*/ 	.word	0x0000d290


	//   ....[25]....
        /*01d8*/ 	.word	0x0000d320


	//   ....[26]....
        /*01dc*/ 	.word	0x0000e5f0


	//   ....[27]....
        /*01e0*/ 	.word	0x0000e710


	//   ....[28]....
        /*01e4*/ 	.word	0x0000e740


	//   ....[29]....
        /*01e8*/ 	.word	0x0000e860


	//   ....[30]....
        /*01ec*/ 	.word	0x0000e870


	//   ....[31]....
        /*01f0*/ 	.word	0x0000f770


	//   ....[32]....
        /*01f4*/ 	.word	0x0000f780


	//   ....[33]....
        /*01f8*/ 	.word	0x0000f790


	//   ....[34]....
        /*01fc*/ 	.word	0x0000f7a0


	//   ....[35]....
        /*0200*/ 	.word	0x0000f850


	//   ....[36]....
        /*0204*/ 	.word	0x0000f860


	//   ....[37]....
        /*0208*/ 	.word	0x0000fd50


	//   ....[38]....
        /*020c*/ 	.word	0x0000fd60


	//   ....[39]....
        /*0210*/ 	.word	0x00010620


	//   ....[40]....
        /*0214*/ 	.word	0x00011100


	//   ....[41]....
        /*0218*/ 	.word	0x00011c30


	//   ....[42]....
        /*021c*/ 	.word	0x00011c70


	//   ....[43]....
        /*0220*/ 	.word	0x00011c90


	//   ....[44]....
        /*0224*/ 	.word	0x00011ca0


	//   ....[45]....
        /*0228*/ 	.word	0x00011cc0


	//   ....[46]....
        /*022c*/ 	.word	0x00011d70


	//   ....[47]....
        /*0230*/ 	.word	0x00011da0


	//   ....[48]....
        /*0234*/ 	.word	0x00011e10


	//   ....[49]....
        /*0238*/ 	.word	0x00011e40


	//   ....[50]....
        /*023c*/ 	.word	0x00011e60


	//   ....[51]....
        /*0240*/ 	.word	0x00011ec0


	//   ....[52]....
        /*0244*/ 	.word	0x00011ed0


	//   ....[53]....
        /*0248*/ 	.word	0x00014480


	//   ....[54]....
        /*024c*/ 	.word	0x000149d0


	//   ....[55]....
        /*0250*/ 	.word	0x00014b60


	//   ....[56]....
        /*0254*/ 	.word	0x00014bb0


	//   ....[57]....
        /*0258*/ 	.word	0x00014ce0


	//   ....[58]....
        /*025c*/ 	.word	0x00014d50


	//   ....[59]....
        /*0260*/ 	.word	0x00014e40


	//   ....[60]....
        /*0264*/ 	.word	0x00014ea0


	//   ....[61]....
        /*0268*/ 	.word	0x00014f90


	//   ....[62]....
        /*026c*/ 	.word	0x00015010


	//   ....[63]....
        /*0270*/ 	.word	0x00015120


	//   ....[64]....
        /*0274*/ 	.word	0x00015170


	//   ....[65]....
        /*0278*/ 	.word	0x00015290


	//   ....[66]....
        /*027c*/ 	.word	0x000152e0


	//   ....[67]....
        /*0280*/ 	.word	0x000156e0


	//----- nvinfo : EIATTR_REG_RECONFIG
	.align		4
.L_1303:
        /*0284*/ 	.byte	0x01, 0x54
	.zero		2


	//----- nvinfo : EIATTR_SYSCALL_OFFSETS
	.align		4
        /*0288*/ 	.byte	0x04, 0x46
        /*028a*/ 	.short	(.L_1305 - .L_1304)


	//   ....[0]....
.L_1304:
        /*028c*/ 	.word	0x00001330


	//   ....[1]....
        /*0290*/ 	.word	0x00010db0


	//   ....[2]....
        /*0294*/ 	.word	0x00010ef0


	//   ....[3]....
        /*0298*/ 	.word	0x00010fe0


	//   ....[4]....
        /*029c*/ 	.word	0x00011750


	//----- nvinfo : EIATTR_MBARRIER_INSTR_OFFSETS
	.align		4
.L_1305:
        /*02a0*/ 	.byte	0x04, 0x39
        /*02a2*/ 	.short	(.L_1307 - .L_1306)


	//   ....[0]....
.L_1306:
        /*02a4*/ 	.word	0x00000250
        /*02a8*/ 	.word	0x000000ff
        /*02ac*/ 	.word	0x00031c00
        /*02b0*/ 	.short	0x0100
        /*02b2*/ 	.byte	0x08
	.zero		1


	//   ....[1]....
        /*02b4*/ 	.word	0x00000260
        /*02b8*/ 	.word	0x000000ff
        /*02bc*/ 	.word	0x00031c20
        /*02c0*/ 	.short	0x0100
        /*02c2*/ 	.byte	0x08
	.zero		1


	//   ....[2]....
        /*02c4*/ 	.word	0x00000350
        /*02c8*/ 	.word	0x000000ff
        /*02cc*/ 	.word	0x00031c30
        /*02d0*/ 	.short	0x0100
        /*02d2*/ 	.byte	0x08
	.zero		1


	//   ....[3]....
        /*02d4*/ 	.word	0x00000360
        /*02d8*/ 	.word	0x000000ff
        /*02dc*/ 	.word	0x00031c40
        /*02e0*/ 	.short	0x0100
        /*02e2*/ 	.byte	0x08
	.zero		1


	//   ....[4]....
        /*02e4*/ 	.word	0x00000370
        /*02e8*/ 	.word	0x000000ff
        /*02ec*/ 	.word	0x00031c38
        /*02f0*/ 	.short	0x0100
        /*02f2*/ 	.byte	0x08
	.zero		1


	//   ....[5]....
        /*02f4*/ 	.word	0x00000380
        /*02f8*/ 	.word	0x000000ff
        /*02fc*/ 	.word	0x00031c48
        /*0300*/ 	.short	0x0100
        /*0302*/ 	.byte	0x08
	.zero		1


	//   ....[6]....
        /*0304*/ 	.word	0x000004b0
        /*0308*/ 	.word	0x000000ff
        /*030c*/ 	.word	0x00031c50
        /*0310*/ 	.short	0x0100
        /*0312*/ 	.byte	0x08
	.zero		1


	//   ....[7]....
        /*0314*/ 	.word	0x000004c0
        /*0318*/ 	.word	0x000000ff
        /*031c*/ 	.word	0x00031c60
        /*0320*/ 	.short	0x0100
        /*0322*/ 	.byte	0x08
	.zero		1


	//   ....[8]....
        /*0324*/ 	.word	0x000004d0
        /*0328*/ 	.word	0x000000ff
        /*032c*/ 	.word	0x00031c58
        /*0330*/ 	.short	0x0100
        /*0332*/ 	.byte	0x08
	.zero		1


	//   ....[9]....
        /*0334*/ 	.word	0x000004e0
        /*0338*/ 	.word	0x000000ff
        /*033c*/ 	.word	0x00031c68
        /*0340*/ 	.short	0x0100
        /*0342*/ 	.byte	0x08
	.zero		1


	//   ....[10]....
        /*0344*/ 	.word	0x000005d0
        /*0348*/ 	.word	0x000000ff
        /*034c*/ 	.word	0x00031c70
        /*0350*/ 	.short	0x0100
        /*0352*/ 	.byte	0x06
	.zero		1


	//   ....[11]....
        /*0354*/ 	.word	0x000005e0
        /*0358*/ 	.word	0x000000ff
        /*035c*/ 	.word	0x00031c80
        /*0360*/ 	.short	0x0100
        /*0362*/ 	.byte	0x06
	.zero		1


	//   ....[12]....
        /*0364*/ 	.word	0x000005f0
        /*0368*/ 	.word	0x000000ff
        /*036c*/ 	.word	0x00031c78
        /*0370*/ 	.short	0x0100
        /*0372*/ 	.byte	0x06
	.zero		1


	//   ....[13]....
        /*0374*/ 	.word	0x00000600
        /*0378*/ 	.word	0x000000ff
        /*037c*/ 	.word	0x00031c88
        /*0380*/ 	.short	0x0100
        /*0382*/ 	.byte	0x06
	.zero		1


	//   ....[14]....
        /*0384*/ 	.word	0x00000730
        /*0388*/ 	.word	0x000000ff
        /*038c*/ 	.word	0x00031c90
        /*0390*/ 	.short	0x0100
        /*0392*/ 	.byte	0x08
	.zero		1


	//   ....[15]....
        /*0394*/ 	.word	0x00000740
        /*0398*/ 	.word	0x000000ff
        /*039c*/ 	.word	0x00031ca0
        /*03a0*/ 	.short	0x0100
        /*03a2*/ 	.byte	0x08
	.zero		1


	//   ....[16]....
        /*03a4*/ 	.word	0x00000750
        /*03a8*/ 	.word	0x000000ff
        /*03ac*/ 	.word	0x00031c98
        /*03b0*/ 	.short	0x0100
        /*03b2*/ 	.byte	0x08
	.zero		1


	//   ....[17]....
        /*03b4*/ 	.word	0x00000760
        /*03b8*/ 	.word	0x000000ff
        /*03bc*/ 	.word	0x00031ca8
        /*03c0*/ 	.short	0x0100
        /*03c2*/ 	.byte	0x08
	.zero		1


	//   ....[18]....
        /*03c4*/ 	.word	0x00000890
        /*03c8*/ 	.word	0x000000ff
        /*03cc*/ 	.word	0x00031cb0
        /*03d0*/ 	.short	0x0100
        /*03d2*/ 	.byte	0x08
	.zero		1


	//   ....[19]....
        /*03d4*/ 	.word	0x000008a0
        /*03d8*/ 	.word	0x000000ff
        /*03dc*/ 	.word	0x00031cc0
        /*03e0*/ 	.short	0x0100
        /*03e2*/ 	.byte	0x08
	.zero		1


	//   ....[20]....
        /*03e4*/ 	.word	0x000008b0
        /*03e8*/ 	.word	0x000000ff
        /*03ec*/ 	.word	0x00031cb8
        /*03f0*/ 	.short	0x0100
        /*03f2*/ 	.byte	0x08
	.zero		1


	//   ....[21]....
        /*03f4*/ 	.word	0x000008c0
        /*03f8*/ 	.word	0x000000ff
        /*03fc*/ 	.word	0x00031cc8
        /*0400*/ 	.short	0x0100
        /*0402*/ 	.byte	0x08
	.zero		1


	//   ....[22]....
        /*0404*/ 	.word	0x00001360
        /*0408*/ 	.word	0x000000ff
        /*040c*/ 	.word	0x00031c00
        /*0410*/ 	.short	0x010a
        /*0412*/ 	.byte	0x3c
	.zero		1


	//   ....[23]....
        /*0414*/ 	.word	0x000013b0
        /*0418*/ 	.word	0x000000ff
        /*041c*/ 	.word	0x00031c30
        /*0420*/ 	.short	0x010a
        /*0422*/ 	.byte	0x3c
	.zero		1


	//   ....[24]....
        /*0424*/ 	.word	0x00001420
        /*0428*/ 	.word	0x000000ff
        /*042c*/ 	.word	0x00031c30
        /*0430*/ 	.short	0x010a
        /*0432*/ 	.byte	0x3c
	.zero		1


	//   ....[25]....
        /*0434*/ 	.word	0x00004b00
        /*0438*/ 	.word	0x00000000
        /*043c*/ 	.word	0x00000000
        /*0440*/ 	.short	0x0101
        /*0442*/ 	.byte	0x3f
	.zero		1


	//   ....[26]....
        /*0444*/ 	.word	0x000059b0
        /*0448*/ 	.word	0x000000ff
        /*044c*/ 	.word	0x00031c30
        /*0450*/ 	.short	0x010a
        /*0452*/ 	.byte	0x07
	.zero		1


	//   ....[27]....
        /*0454*/ 	.word	0x000059f0
        /*0458*/ 	.word	0x000000ff
        /*045c*/ 	.word	0x00031c30
        /*0460*/ 	.short	0x010a
        /*0462*/ 	.byte	0x07
	.zero		1


	//   ....[28]....
        /*0464*/ 	.word	0x00007070
        /*0468*/ 	.word	0x000000ff
        /*046c*/ 	.word	0x00031c50
        /*0470*/ 	.short	0x010a
        /*0472*/ 	.byte	0x07
	.zero		1


	//   ....[29]....
        /*0474*/ 	.word	0x000070b0
        /*0478*/ 	.word	0x000000ff
        /*047c*/ 	.word	0x00031c50
        /*0480*/ 	.short	0x010a
        /*0482*/ 	.byte	0x07
	.zero		1


	//   ....[30]....
        /*0484*/ 	.word	0x00009600
        /*0488*/ 	.word	0x0000004f
        /*048c*/ 	.word	0x00000000
        /*0490*/ 	.short	0x0101
        /*0492*/ 	.byte	0x3f
	.zero		1


	//   ....[31]....
        /*0494*/ 	.word	0x00009690
        /*0498*/ 	.word	0x00000069
        /*049c*/ 	.word	0x00000000
        /*04a0*/ 	.short	0x0101
        /*04a2*/ 	.byte	0x3f
	.zero		1


	//   ....[32]....
        /*04a4*/ 	.word	0x0000a6d0
        /*04a8*/ 	.word	0x000000ff
        /*04ac*/ 	.word	0x00031c30
        /*04b0*/ 	.short	0x010a
        /*04b2*/ 	.byte	0x06
	.zero		1


	//   ....[33]....
        /*04b4*/ 	.word	0x0000a710
        /*04b8*/ 	.word	0x000000ff
        /*04bc*/ 	.word	0x00031c30
        /*04c0*/ 	.short	0x010a
        /*04c2*/ 	.byte	0x06
	.zero		1


	//   ....[34]....
        /*04c4*/ 	.word	0x0000bde0
        /*04c8*/ 	.word	0x000000ff
        /*04cc*/ 	.word	0x00031c50
        /*04d0*/ 	.short	0x010a
        /*04d2*/ 	.byte	0x06
	.zero		1


	//   ....[35]....
        /*04d4*/ 	.word	0x0000be20
        /*04d8*/ 	.word	0x000000ff
        /*04dc*/ 	.word	0x00031c50
        /*04e0*/ 	.short	0x010a
        /*04e2*/ 	.byte	0x06
	.zero		1


	//   ....[36]....
        /*04e4*/ 	.word	0x0000d8f0
        /*04e8*/ 	.word	0x00000077
        /*04ec*/ 	.word	0x00000000
        /*04f0*/ 	.short	0x0101
        /*04f2*/ 	.byte	0x3f
	.zero		1


	//   ....[37]....
        /*04f4*/ 	.word	0x0000d9b0
        /*04f8*/ 	.word	0x00000077
        /*04fc*/ 	.word	0x00000000
        /*0500*/ 	.short	0x0101
        /*0502*/ 	.byte	0x3f
	.zero		1


	//   ....[38]....
        /*0504*/ 	.word	0x0000e660
        /*0508*/ 	.word	0x000000ff
        /*050c*/ 	.word	0x00031c50
        /*0510*/ 	.short	0x010a
        /*0512*/ 	.byte	0x0a
	.zero		1


	//   ....[39]....
        /*0514*/ 	.word	0x0000e6a0
        /*0518*/ 	.word	0x000000ff
        /*051c*/ 	.word	0x00031c50
        /*0520*/ 	.short	0x010a
        /*0522*/ 	.byte	0x0a
	.zero		1


	//   ....[40]....
        /*0524*/ 	.word	0x0000ece0
        /*0528*/ 	.word	0x00000009
        /*052c*/ 	.word	0x00000000
        /*0530*/ 	.short	0x0101
        /*0532*/ 	.byte	0x3f
	.zero		1


	//   ....[41]....
        /*0534*/ 	.word	0x0000f870
        /*0538*/ 	.word	0x000000ff
        /*053c*/ 	.word	0x00000000
        /*0540*/ 	.short	0x0101
        /*0542*/ 	.byte	0x04
	.zero		1


	//   ....[42]....
        /*0544*/ 	.word	0x00011300
        /*0548*/ 	.word	0x000000ff
        /*054c*/ 	.word	0x00031c40
        /*0550*/ 	.short	0x010a
        /*0552*/ 	.byte	0x26
	.zero		1


	//   ....[43]....
        /*0554*/ 	.word	0x000120d0
        /*0558*/ 	.word	0x000000ff
        /*055c*/ 	.word	0x00031c00
        /*0560*/ 	.short	0x0107
        /*0562*/ 	.byte	0x26
	.zero		1


	//   ....[44]....
        /*0564*/ 	.word	0x00012120
        /*0568*/ 	.word	0x000000ff
        /*056c*/ 	.word	0x00031c00
        /*0570*/ 	.short	0x0101
        /*0572*/ 	.byte	0x26
	.zero		1


	//   ....[45]....
        /*0574*/ 	.word	0x00012150
        /*0578*/ 	.word	0x000000ff
        /*057c*/ 	.word	0x00031c20
        /*0580*/ 	.short	0x010a
        /*0582*/ 	.byte	0x26
	.zero		1


	//   ....[46]....
        /*0584*/ 	.word	0x000124a0
        /*0588*/ 	.word	0x000000ff
        /*058c*/ 	.word	0x00031c48
        /*0590*/ 	.short	0x010a
        /*0592*/ 	.byte	0x26
	.zero		1


	//   ....[47]....
        /*0594*/ 	.word	0x00012870
        /*0598*/ 	.word	0x000000ff
        /*059c*/ 	.word	0x00031c60
        /*05a0*/ 	.short	0x010a
        /*05a2*/ 	.byte	0x26
	.zero		1


	//   ....[48]....
        /*05a4*/ 	.word	0x00012e00
        /*05a8*/ 	.word	0x000000ff
        /*05ac*/ 	.word	0x00031c40
        /*05b0*/ 	.short	0x010a
        /*05b2*/ 	.byte	0x26
	.zero		1


	//   ....[49]....
        /*05b4*/ 	.word	0x000131e0
        /*05b8*/ 	.word	0x000000ff
        /*05bc*/ 	.word	0x00031c68
        /*05c0*/ 	.short	0x010a
        /*05c2*/ 	.byte	0x26
	.zero		1


	//   ....[50]....
        /*05c4*/ 	.word	0x000137b0
        /*05c8*/ 	.word	0x000000ff
        /*05cc*/ 	.word	0x00031c48
        /*05d0*/ 	.short	0x010a
        /*05d2*/ 	.byte	0x26
	.zero		1


	//   ....[51]....
        /*05d4*/ 	.word	0x00013b70
        /*05d8*/ 	.word	0x000000ff
        /*05dc*/ 	.word	0x00031c60
        /*05e0*/ 	.short	0x010a
        /*05e2*/ 	.byte	0x26
	.zero		1


	//   ....[52]....
        /*05e4*/ 	.word	0x00013fb0
        /*05e8*/ 	.word	0x00000003
        /*05ec*/ 	.word	0x00031c60
        /*05f0*/ 	.short	0x010a
        /*05f2*/ 	.byte	0x3f
	.zero		1


	//   ....[53]....
        /*05f4*/ 	.word	0x00014410
        /*05f8*/ 	.word	0x00000007
        /*05fc*/ 	.word	0x00031c20
        /*0600*/ 	.short	0x010a
        /*0602*/ 	.byte	0x3f
	.zero		1


	//   ....[54]....
        /*0604*/ 	.word	0x00014580
        /*0608*/ 	.word	0x00000005
        /*060c*/ 	.word	0x00000000
        /*0610*/ 	.short	0x010a
        /*0612*/ 	.byte	0x3f
	.zero		1


	//   ....[55]....
        /*0614*/ 	.word	0x000145f0
        /*0618*/ 	.word	0x00000003
        /*061c*/ 	.word	0x00000000
        /*0620*/ 	.short	0x010a
        /*0622*/ 	.byte	0x3f
	.zero		1


	//   ....[56]....
        /*0624*/ 	.word	0x00014650
        /*0628*/ 	.word	0x00000005
        /*062c*/ 	.word	0x00000000
        /*0630*/ 	.short	0x010a
        /*0632*/ 	.byte	0x3f
	.zero		1


	//   ....[57]....
        /*0634*/ 	.word	0x00014680
        /*0638*/ 	.word	0x00000003
        /*063c*/ 	.word	0x00000000
        /*0640*/ 	.short	0x010a
        /*0642*/ 	.byte	0x3f
	.zero		1


	//   ....[58]....
        /*0644*/ 	.word	0x000146f0
        /*0648*/ 	.word	0x00000003
        /*064c*/ 	.word	0x00031c00
        /*0650*/ 	.short	0x010a
        /*0652*/ 	.byte	0x3f
	.zero		1


	//   ....[59]....
        /*0654*/ 	.word	0x00014750
        /*0658*/ 	.word	0x00000005
        /*065c*/ 	.word	0x00031c30
        /*0660*/ 	.short	0x010a
        /*0662*/ 	.byte	0x3f
	.zero		1


	//   ....[60]....
        /*0664*/ 	.word	0x000147b0
        /*0668*/ 	.word	0x0000000f
        /*066c*/ 	.word	0x00031c30
        /*0670*/ 	.short	0x010a
        /*0672*/ 	.byte	0x3f
	.zero		1


	//   ....[61]....
        /*0674*/ 	.word	0x00014810
        /*0678*/ 	.word	0x0000000e
        /*067c*/ 	.word	0x00031c50
        /*0680*/ 	.short	0x010a
        /*0682*/ 	.byte	0x3f
	.zero		1


	//   ....[62]....
        /*0684*/ 	.word	0x00014870
        /*0688*/ 	.word	0x0000000c
        /*068c*/ 	.word	0x00031c30
        /*0690*/ 	.short	0x010a
        /*0692*/ 	.byte	0x3f
	.zero		1


	//   ....[63]....
        /*0694*/ 	.word	0x000148d0
        /*0698*/ 	.word	0x0000000b
        /*069c*/ 	.word	0x00031c50
        /*06a0*/ 	.short	0x010a
        /*06a2*/ 	.byte	0x3f
	.zero		1


	//   ....[64]....
        /*06a4*/ 	.word	0x00014930
        /*06a8*/ 	.word	0x00000003
        /*06ac*/ 	.word	0x00031c50
        /*06b0*/ 	.short	0x010a
        /*06b2*/ 	.byte	0x3f
	.zero		1


	//   ....[65]....
        /*06b4*/ 	.word	0x00014a90
        /*06b8*/ 	.word	0x00000003
        /*06bc*/ 	.word	0x00031c40
        /*06c0*/ 	.short	0x010a
        /*06c2*/ 	.byte	0x3f
	.zero		1


	//   ....[66]....
        /*06c4*/ 	.word	0x00015320
        /*06c8*/ 	.word	0x00000003
        /*06cc*/ 	.word	0x00031c20
        /*06d0*/ 	.short	0x010a
        /*06d2*/ 	.byte	0x3f
	.zero		1


	//   ....[67]....
        /*06d4*/ 	.word	0x00015380
        /*06d8*/ 	.word	0x00000003
        /*06dc*/ 	.word	0x00031c48
        /*06e0*/ 	.short	0x010a
        /*06e2*/ 	.byte	0x3f
	.zero		1


	//   ....[68]....
        /*06e4*/ 	.word	0x000153e0
        /*06e8*/ 	.word	0x00000003
        /*06ec*/ 	.word	0x00031c60
        /*06f0*/ 	.short	0x010a
        /*06f2*/ 	.byte	0x3f
	.zero		1


	//   ....[69]....
        /*06f4*/ 	.word	0x00015440
        /*06f8*/ 	.word	0x00000003
        /*06fc*/ 	.word	0x00031c40
        /*0700*/ 	.short	0x010a
        /*0702*/ 	.byte	0x3f
	.zero		1


	//   ....[70]....
        /*0704*/ 	.word	0x000154a0
        /*0708*/ 	.word	0x00000003
        /*070c*/ 	.word	0x00031c68
        /*0710*/ 	.short	0x010a
        /*0712*/ 	.byte	0x3f
	.zero		1


	//   ....[71]....
        /*0714*/ 	.word	0x00015500
        /*0718*/ 	.word	0x00000002
        /*071c*/ 	.word	0x00031c48
        /*0720*/ 	.short	0x010a
        /*0722*/ 	.byte	0x3f
	.zero		1


	//   ....[72]....
        /*0724*/ 	.word	0x00015560
        /*0728*/ 	.word	0x00000002
        /*072c*/ 	.word	0x00031c60
        /*0730*/ 	.short	0x010a
        /*0732*/ 	.byte	0x3f
	.zero		1


	//   ....[73]....
        /*0734*/ 	.word	0x000155b0
        /*0738*/ 	.word	0x00000003
        /*073c*/ 	.word	0x00031c60
        /*0740*/ 	.short	0x010a
        /*0742*/ 	.byte	0x3f
	.zero		1


	//   ....[74]....
        /*0744*/ 	.word	0x00015600
        /*0748*/ 	.word	0x00000007
        /*074c*/ 	.word	0x00031c20
        /*0750*/ 	.short	0x010a
        /*0752*/ 	.byte	0x3f
	.zero		1


	//   ....[75]....
        /*0754*/ 	.word	0x000157a0
        /*0758*/ 	.word	0x00000005
        /*075c*/ 	.word	0x00000000
        /*0760*/ 	.short	0x010a
        /*0762*/ 	.byte	0x3f
	.zero		1


	//   ....[76]....
        /*0764*/ 	.word	0x000157f0
        /*0768*/ 	.word	0x00000003
        /*076c*/ 	.word	0x00000000
        /*0770*/ 	.short	0x010a
        /*0772*/ 	.byte	0x3f
	.zero		1


	//   ....[77]....
        /*0774*/ 	.word	0x00015840
        /*0778*/ 	.word	0x00000005
        /*077c*/ 	.word	0x00000000
        /*0780*/ 	.short	0x010a
        /*0782*/ 	.byte	0x3f
	.zero		1


	//----- nvinfo : EIATTR_NUM_MBARRIERS
	.align		4
.L_1307:
        /*0784*/ 	.byte	0x03, 0x38
        /*0786*/ 	.short	0x0016


	//----- nvinfo : EIATTR_EXIT_INSTR_OFFSETS
	.align		4
        /*0788*/ 	.byte	0x04, 0x1c
        /*078a*/ 	.short	(.L_1309 - .L_1308)


	//   ....[0]....
.L_1308:
        /*078c*/ 	.word	0x000146d0


	//----- nvinfo : EIATTR_MAX_THREADS
	.align		4
.L_1309:
        /*0790*/ 	.byte	0x04, 0x05
        /*0792*/ 	.short	(.L_1311 - .L_1310)
.L_1310:
        /*0794*/ 	.word	0x00000200
        /*0798*/ 	.word	0x00000001
        /*079c*/ 	.word	0x00000001


	//----- nvinfo : EIATTR_CRS_STACK_SIZE
	.align		4
.L_1311:
        /*07a0*/ 	.byte	0x04, 0x1e
        /*07a2*/ 	.short	(.L_1313 - .L_1312)
.L_1312:
        /*07a4*/ 	.word	0x00000000


	//----- nvinfo : EIATTR_CBANK_PARAM_SIZE
	.align		4
.L_1313:
        /*07a8*/ 	.byte	0x03, 0x19
        /*07aa*/ 	.short	0x0a70


	//----- nvinfo : EIATTR_PARAM_CBANK
	.align		4
        /*07ac*/ 	.byte	0x04, 0x0a
        /*07ae*/ 	.short	(.L_1315 - .L_1314)
	.align		4
.L_1314:
        /*07b0*/ 	.word	index@(.nv.constant0._ZN7cutlass13device_kernelIN5flash11enable_sm90INS1_16FlashAttnFwdSm90INS1_25CollectiveMainloopFwdSm90ILi2EN4cute5tupleIJNS5_1CILi1EEES8_S8_EEENS6_IJNS7_ILi192EEENS7_ILi144EEENS7_ILi96EEEEEELi96ENS_6half_tEfNS_4arch4Sm90ELb1ELb0ELb1ELb0ELb0ELb0ELb0ELb0ELb1ELb1ELb1ELb0EEENS1_21CollectiveEpilogueFwdINS6_IJSA_SC_SB_EEES9_SE_SG_Li384ELb0ELb1ELb1ELb0EEENS1_19SingleTileSchedulerILb0ELb1ELb1ELi192EEEEEEEEEvNT_6ParamsE)
        /*07b4*/ 	.short	0x0210
        /*07b6*/ 	.short	0x0a70


	//----- nvinfo : EIATTR_SW_WAR
	.align		4
.L_1315:
        /*07b8*/ 	.byte	0x04, 0x36
        /*07ba*/ 	.short	(.L_1317 - .L_1316)
.L_1316:
        /*07bc*/ 	.word	0x00000008
.L_1317:


//--------------------- .nv.info._ZN7cutlass13device_kernelIN5flash11enable_sm90INS1_16FlashAttnFwdSm90INS1_25CollectiveMainloopFwdSm90ILi2EN4cute5tupleIJNS5_1CILi1EEES8_S8_EEENS6_IJNS7_ILi192EEENS7_ILi144EEENS7_ILi96EEEEEELi96ENS_6half_tEfNS_4arch4Sm90ELb1ELb0ELb1ELb1ELb0ELb0ELb0ELb0ELb1ELb1ELb1ELb0EEENS1_21CollectiveEpilogueFwdINS6_IJSA_SC_SB_EEES9_SE_SG_Li384ELb1ELb1ELb1ELb0EEENS1_36VarlenDynamicPersistentTileSchedulerILi192ELi144ELi384ELi128ELb1ELb1ELb1ELb1ELb1ELb1EEEEEEEEEvNT_6ParamsE --------------------------
	.section	.nv.info._ZN7cutlass13device_kernelIN5flash11enable_sm90INS1_16FlashAttnFwdSm90INS1_25CollectiveMainloopFwdSm90ILi2EN4cute5tupleIJNS5_1CILi1EEES8_S8_EEENS6_IJNS7_ILi192EEENS7_ILi144EEENS7_ILi96EEEEEELi96ENS_6half_tEfNS_4arch4Sm90ELb1ELb0ELb1ELb1ELb0ELb0ELb0ELb0ELb1ELb1ELb1ELb0EEENS1_21CollectiveEpilogueFwdINS6_IJSA_SC_SB_EEES9_SE_SG_Li384ELb1ELb1ELb1ELb0EEENS1_36VarlenDynamicPersistentTileSchedulerILi192ELi144ELi384ELi128ELb1ELb1ELb1ELb1ELb1ELb1EEEEEEEEEvNT_6ParamsE,"",@"SHT_CUDA_INFO"
	.sectionflags	@""
	.align	4


	//----- nvinfo : EIATTR_CUDA_API_VERSION
	.align		4
        /*0000*/ 	.byte	0x04, 0x37
        /*0002*/ 	.short	(.L_1319 - .L_1318)
.L_1318:
        /*0004*/ 	.word	0x00000082


	//----- nvinfo : EIATTR_KPARAM_INFO
	.align		4
.L_1319:
        /*0008*/ 	.byte	0x04, 0x17
        /*000a*/ 	.short	(.L_1321 - .L_1320)
.L_1320:
        /*000c*/ 	.word	0x00000000
        /*0010*/ 	.short	0x0000
        /*0012*/ 	.short	0x0070
        /*0014*/ 	.byte	0x00, 0xf0, 0x01, 0x2a


	//----- nvinfo : EIATTR_SPARSE_MMA_MASK
	.align		4
.L_1321:
        /*0018*/ 	.byte	0x03, 0x50
        /*001a*/ 	.short	0x0000


	//----- nvinfo : EIATTR_MAXREG_COUNT
	.align		4
        /*001c*/ 	.byte	0x03, 0x1b
        /*001e*/ 	.short	0x0080


	//----- nvinfo : EIATTR_NUM_BARRIERS
	.align		4
        /*0020*/ 	.byte	0x02, 0x4c
        /*0022*/ 	.byte	0x10
	.zero		1


	//----- nvinfo : EIATTR_EXTERNS
	.align		4
        /*0024*/ 	.byte	0x04, 0x0f
        /*0026*/ 	.short	(.L_1323 - .L_1322)


	//   ....[0]....
	.align		4
.L_1322:
        /*0028*/ 	.word	index@(__assertfail)


	//----- nvinfo : EIATTR_ANNOTATIONS
	.align		4
.L_1323:
        /*002c*/ 	.byte	0x04, 0x55
        /*002e*/ 	.short	(.L_1325 - .L_1324)


	//   ....[0]....
.L_1324:
        /* <DEDUP_REMOVED lines=33> */


	//----- nvinfo : EIATTR_MERCURY_ISA_VERSION
	.align		4
.L_1325:
        /*0228*/ 	.byte	0x03, 0x5f
        /*022a*/ 	.short	0x0101


	//----- nvinfo : EIATTR_UNUSED_LOAD_BYTE_OFFSET
	.align		4
        /*022c*/ 	.byte	0x04, 0x44
        /*022e*/ 	.short	(.L_1327 - .L_1326)


	//   ....[0]....
.L_1326:
        /*0230*/ 	.word	0x00000a60
        /*0234*/ 	.word	0x0000fff0


	//   ....[1]....
        /*0238*/ 	.word	0x0000fad0
        /*023c*/ 	.word	0x0000fff0


	//----- nvinfo : EIATTR_INT_WARP_WIDE_INSTR_OFFSETS
	.align		4
.L_1327:
        /*0240*/ 	.byte	0x04, 0x31
        /*0242*/ 	.short	(.L_1329 - .L_1328)


	//   ....[0]....
.L_1328:
        /*0244*/ 	.word	0x00000130


	//   ....[1]....
        /*0248*/ 	.word	0x00000170


	//   ....[2]....
        /*024c*/ 	.word	0x000001e0


	//   ....[3]....
        /*0250*/ 	.word	0x00014280


	//   ....[4]....
        /*0254*/ 	.word	0x00014320


	//   ....[5]....
        /*0258*/ 	.word	0x00017e50


	//   ....[6]....
        /*025c*/ 	.word	0x00017ef0


	//----- nvinfo : EIATTR_COOP_GROUP_MASK_REGIDS
	.align		4
.L_1329:
        /*0260*/ 	.byte	0x04, 0x29
        /*0262*/ 	.short	(.L_1331 - .L_1330)


	//   ....[0]....
.L_1330:
        /*0264*/ 	.word	0xffffffff


	//   ....[1]....
        /*0268*/ 	.word	0xffffffff


	//   ....[2]....
        /*026c*/ 	.word	0xffffffff


	//   ....[3]....
        /*0270*/ 	.word	0xffffffff


	//   ....[4]....
        /*0274*/ 	.word	0xffffffff


	//   ....[5]....
        /*0278*/ 	.word	0xffffffff


	//   ....[6]....
        /*027c*/ 	.word	0xffffffff


	//   ....[7]....
        /*0280*/ 	.word	0xffffffff


	//   ....[8]....
        /*0284*/ 	.word	0xffffffff


	//   ....[9]....
        /*0288*/ 	.word	0xffffffff


	//   ....[10]....
        /*028c*/ 	.word	0xffffffff


	//   ....[11]....
        /*0290*/ 	.word	0xffffffff


	//   ....[12]....
        /*0294*/ 	.word	0xffffffff


	//   ....[13]....
        /*0298*/ 	.word	0xffffffff


	//   ....[14]....
        /*029c*/ 	.word	0xffffffff


	//   ....[15]....
        /*02a0*/ 	.word	0xffffffff


	//   ....[16]....
        /*02a4*/ 	.word	0xffffffff


	//   ....[17]....
        /*02a8*/ 	.word	0xffffffff


	//   ....[18]....
        /*02ac*/ 	.word	0xffffffff


	//   ....[19]....
        /*02b0*/ 	.word	0xffffffff


	//   ....[20]....
        /*02b4*/ 	.word	0xffffffff


	//   ....[21]....
        /*02b8*/ 	.word	0xffffffff


	//   ....[22]....
        /*02bc*/ 	.word	0xffffffff


	//   ....[23]....
        /*02c0*/ 	.word	0xffffffff


	//   ....[24]....
        /*02c4*/ 	.word	0xffffffff


	//   ....[25]....
        /*02c8*/ 	.word	0xffffffff


	//   ....[26]....
        /*02cc*/ 	.word	0xffffffff


	//   ....[27]....
        /*02d0*/ 	.word	0xffffffff


	//   ....[28]....
        /*02d4*/ 	.word	0xffffffff


	//   ....[29]....
        /*02d8*/ 	.word	0xffffffff


	//   ....[30]....
        /*02dc*/ 	.word	0xffffffff


	//   ....[31]....
        /*02e0*/ 	.word	0xffffffff


	//   ....[32]....
        /*02e4*/ 	.word	0xffffffff


	//   ....[33]....
        /*02e8*/ 	.word	0xffffffff


	//   ....[34]....
        /*02ec*/ 	.word	0xffffffff


	//   ....[35]....
        /*02f0*/ 	.word	0xffffffff


	//   ....[36]....
        /*02f4*/ 	.word	0xffffffff


	//   ....[37]....
        /*02f8*/ 	.word	0xffffffff


	//   ....[38]....
        /*02fc*/ 	.word	0xffffffff


	//   ....[39]....
        /*0300*/ 	.word	0xffffffff


	//   ....[40]....
        /*0304*/ 	.word	0xffffffff


	//   ....[41]....
        /*0308*/ 	.word	0xffffffff


	//   ....[42]....
        /*030c*/ 	.word	0xffffffff


	//   ....[43]....
        /*0310*/ 	.word	0xffffffff


	//   ....[44]....
        /*0314*/ 	.word	0xffffffff


	//   ....[45]....
        /*0318*/ 	.word	0xffffffff


	//   ....[46]....
        /*031c*/ 	.word	0xffffffff


	//   ....[47]....
        /*0320*/ 	.word	0xffffffff


	//   ....[48]....
        /*0324*/ 	.word	0xffffffff


	//   ....[49]....
        /*0328*/ 	.word	0xffffffff


	//   ....[50]....
        /*032c*/ 	.word	0xffffffff


	//   ....[51]....
        /*0330*/ 	.word	0xffffffff


	//   ....[52]....
        /*0334*/ 	.word	0xffffffff


	//   ....[53]....
        /*0338*/ 	.word	0xffffffff


	//   ....[54]....
        /*033c*/ 	.word	0xffffffff


	//   ....[55]....
        /*0340*/ 	.word	0xffffffff


	//   ....[56]....
        /*0344*/ 	.word	0xffffffff


	//   ....[57]....
        /*0348*/ 	.word	0xffffffff


	//   ....[58]....
        /*034c*/ 	.word	0xffffffff


	//   ....[59]....
        /*0350*/ 	.word	0xffffffff


	//   ....[60]....
        /*0354*/ 	.word	0xffffffff


	//   ....[61]....
        /*0358*/ 	.word	0xffffffff


	//   ....[62]....
        /*035c*/ 	.word	0xffffffff


	//   ....[63]....
        /*0360*/ 	.word	0xffffffff


	//   ....[64]....
        /*0364*/ 	.word	0xffffffff


	//   ....[65]....
        /*0368*/ 	.word	0xffffffff


	//   ....[66]....
        /*036c*/ 	.word	0xffffffff


	//   ....[67]....
        /*0370*/ 	.word	0xffffffff


	//   ....[68]....
        /*0374*/ 	.word	0xffffffff


	//   ....[69]....
        /*0378*/ 	.word	0xffffffff


	//   ....[70]....
        /*037c*/ 	.word	0xffffffff


	//   ....[71]....
        /*0380*/ 	.word	0xffffffff


	//   ....[72]....
        /*0384*/ 	.word	0xffffffff


	//   ....[73]....
        /*0388*/ 	.word	0xffffffff


	//   ....[74]....
        /*038c*/ 	.word	0xffffffff


	//   ....[75]....
        /*0390*/ 	.word	0xffffffff


	//   ....[76]....
        /*0394*/ 	.word	0xffffffff


	//   ....[77]....
        /*0398*/ 	.word	0xffffffff


	//   ....[78]....
        /*039c*/ 	.word	0xffffffff


	//   ....[79]....
        /*03a0*/ 	.word	0xffffffff


	//   ....[80]....
        /*03a4*/ 	.word	0xffffffff


	//   ....[81]....
        /*03a8*/ 	.word	0xffffffff


	//   ....[82]....
        /*03ac*/ 	.word	0xffffffff


	//   ....[83]....
        /*03b0*/ 	.word	0xffffffff


	//   ....[84]....
        /*03b4*/ 	.word	0xffffffff


	//   ....[85]....
        /*03b8*/ 	.word	0xffffffff


	//   ....[86]....
        /*03bc*/ 	.word	0xffffffff


	//   ....[87]....
        /*03c0*/ 	.word	0xffffffff


	//   ....[88]....
        /*03c4*/ 	.word	0xffffffff


	//   ....[89]....
        /*03c8*/ 	.word	0xffffffff


	//   ....[90]....
        /*03cc*/ 	.word	0xffffffff


	//   ....[91]....
        /*03d0*/ 	.word	0xffffffff


	//   ....[92]....
        /*03d4*/ 	.word	0xffffffff


	//   ....[93]....
        /*03d8*/ 	.word	0xffffffff


	//   ....[94]....
        /*03dc*/ 	.word	0xffffffff


	//   ....[95]....
        /*03e0*/ 	.word	0xffffffff


	//   ....[96]....
        /*03e4*/ 	.word	0x0500000f


	//   ....[97]....
        /*03e8*/ 	.word	0x0500000f


	//   ....[98]....
        /*03ec*/ 	.word	0x0500000f


	//   ....[99]....
        /*03f0*/ 	.word	0x0500000f


	//   ....[100]....
        /*03f4*/ 	.word	0x0500000f


	//   ....[101]....
        /*03f8*/ 	.word	0x0500000f


	//   ....[102]....
        /*03fc*/ 	.word	0x0500000f


	//   ....[103]....
        /*0400*/ 	.word	0x0500000f


	//   ....[104]....
        /*0404*/ 	.word	0x0500000f


	//   ....[105]....
        /*0408*/ 	.word	0x0500000f


	//   ....[106]....
        /*040c*/ 	.word	0x0500000f


	//   ....[107]....
        /*0410*/ 	.word	0x0500000f


	//   ....[108]....
        /*0414*/ 	.word	0x0500000f


	//   ....[109]....
        /*0418*/ 	.word	0x0500000f


	//   ....[110]....
        /*041c*/ 	.word	0x0500000f


	//   ....[111]....
        /*0420*/ 	.word	0x0500000f


	//   ....[112]....
        /*0424*/ 	.word	0x0500000f


	//   ....[113]....
        /*0428*/ 	.word	0x0500000f


	//   ....[114]....
        /*042c*/ 	.word	0x0500000f


	//   ....[115]....
        /*0430*/ 	.word	0x0500000f


	//   ....[116]....
        /*0434*/ 	.word	0x0500000f


	//   ....[117]....
        /*0438*/ 	.word	0x0500000f


	//   ....[118]....
        /*043c*/ 	.word	0x0500000f


	//   ....[119]....
        /*0440*/ 	.word	0x0500000f


	//   ....[120]....
        /*0444*/ 	.word	0x0500000f


	//   ....[121]....
        /*0448*/ 	.word	0x0500000f


	//   ....[122]....
        /*044c*/ 	.word	0x0500000f


	//   ....[123]....
        /*0450*/ 	.word	0x0500000f


	//   ....[124]....
        /*0454*/ 	.word	0x0500000f


	//   ....[125]....
        /*0458*/ 	.word	0x0500000f


	//   ....[126]....
        /*045c*/ 	.word	0x0500000f


	//   ....[127]....
        /*0460*/ 	.word	0x0500000f


	//----- nvinfo : EIATTR_COOP_GROUP_INSTR_OFFSETS
	.align		4
.L_1331:
        /*0464*/ 	.byte	0x04, 0x28
        /*0466*/ 	.short	(.L_1333 - .L_1332)


	//   ....[0]....
.L_1332:
        /*0468*/ 	.word	0x00000070


	//   ....[1]....
        /*046c*/ 	.word	0x00000140


	//   ....[2]....
        /*0470*/ 	.word	0x00000190


	//   ....[3]....
        /*0474*/ 	.word	0x000003c0


	//   ....[4]....
        /*0478*/ 	.word	0x00000520


	//   ....[5]....
        /*047c*/ 	.word	0x00000640


	//   ....[6]....
        /*0480*/ 	.word	0x000007a0


	//   ....[7]....
        /*0484*/ 	.word	0x00001d70


	//   ....[8]....
        /*0488*/ 	.word	0x00003be0


	//   ....[9]....
        /*048c*/ 	.word	0x00003c40


	//   ....[10]....
        /*0490*/ 	.word	0x00004870


	//   ....[11]....
        /*0494*/ 	.word	0x00004900


	//   ....[12]....
        /*0498*/ 	.word	0x000053c0


	//   ....[13]....
        /*049c*/ 	.word	0x00005470


	//   ....[14]....
        /*04a0*/ 	.word	0x00006340


	//   ....[15]....
        /*04a4*/ 	.word	0x00007e10


	//   ....[16]....
        /*04a8*/ 	.word	0x00007fb0


	//   ....[17]....
        /*04ac*/ 	.word	0x00009460


	//   ....[18]....
        /*04b0*/ 	.word	0x000094f0


	//   ....[19]....
        /*04b4*/ 	.word	0x00009da0


	//   ....[20]....
        /*04b8*/ 	.word	0x00009df0


	//   ....[21]....
        /*04bc*/ 	.word	0x0000aec0


	//   ....[22]....
        /*04c0*/ 	.word	0x0000d2b0


	//   ....[23]....
        /*04c4*/ 	.word	0x0000d310


	//   ....[24]....
        /*04c8*/ 	.word	0x0000dc40


	//   ....[25]....
        /*04cc*/ 	.word	0x0000dd10


	//   ....[26]....
        /*04d0*/ 	.word	0x0000efc0


	//   ....[27]....
        /*04d4*/ 	.word	0x0000f0f0


	//   ....[28]....
        /*04d8*/ 	.word	0x0000f320


	//   ....[29]....
        /*04dc*/ 	.word	0x0000f360


	//   ....[30]....
        /*04e0*/ 	.word	0x0000f370


	//   ....[31]....
        /*04e4*/ 	.word	0x00010580


	//   ....[32]....
        /*04e8*/ 	.word	0x00010590


	//   ....[33]....
        /*04ec*/ 	.word	0x000105a0


	//   ....[34]....
        /*04f0*/ 	.word	0x000105f0


	//   ....[35]....
        /*04f4*/ 	.word	0x00010cf0


	//   ....[36]....
        /*04f8*/ 	.word	0x00010d20


	//   ....[37]....
        /*04fc*/ 	.word	0x00010e50


	//   ....[38]....
        /*0500*/ 	.word	0x00010e70


	//   ....[39]....
        /*0504*/ 	.word	0x000113b0


	//   ....[40]....
        /*0508*/ 	.word	0x000113d0


	//   ....[41]....
        /*050c*/ 	.word	0x00011720


	//   ....[42]....
        /*0510*/ 	.word	0x00011730


	//   ....[43]....
        /*0514*/ 	.word	0x00012500


	//   ....[44]....
        /*0518*/ 	.word	0x00012510


	//   ....[45]....
        /*051c*/ 	.word	0x00012620


	//   ....[46]....
        /*0520*/ 	.word	0x00012640


	//   ....[47]....
        /*0524*/ 	.word	0x000127d0


	//   ....[48]....
        /*0528*/ 	.word	0x000129e0


	//   ....[49]....
        /*052c*/ 	.word	0x00012a10


	//   ....[50]....
        /*0530*/ 	.word	0x00012a40


	//   ....[51]....
        /*0534*/ 	.word	0x00012a70


	//   ....[52]....
        /*0538*/ 	.word	0x00012aa0


	//   ....[53]....
        /*053c*/ 	.word	0x00012ad0


	//   ....[54]....
        /*0540*/ 	.word	0x00012c70


	//   ....[55]....
        /*0544*/ 	.word	0x00012ca0


	//   ....[56]....
        /*0548*/ 	.word	0x00012cd0


	//   ....[57]....
        /*054c*/ 	.word	0x00012d00


	//   ....[58]....
        /*0550*/ 	.word	0x00012d30


	//   ....[59]....
        /*0554*/ 	.word	0x00012d60


	//   ....[60]....
        /*0558*/ 	.word	0x00012df0


	//   ....[61]....
        /*055c*/ 	.word	0x00012e20


	//   ....[62]....
        /*0560*/ 	.word	0x00012e30


	//   ....[63]....
        /*0564*/ 	.word	0x00012e70


	//   ....[64]....
        /*0568*/ 	.word	0x00014840


	//   ....[65]....
        /*056c*/ 	.word	0x000154e0


	//   ....[66]....
        /*0570*/ 	.word	0x00015500


	//   ....[67]....
        /*0574*/ 	.word	0x000155c0


	//   ....[68]....
        /*0578*/ 	.word	0x000155e0


	//   ....[69]....
        /*057c*/ 	.word	0x00015680


	//   ....[70]....
        /*0580*/ 	.word	0x000156a0


	//   ....[71]....
        /*0584*/ 	.word	0x000156b0


	//   ....[72]....
        /*0588*/ 	.word	0x00015740


	//   ....[73]....
        /*058c*/ 	.word	0x00015790


	//   ....[74]....
        /*0590*/ 	.word	0x000157a0


	//   ....[75]....
        /*0594*/ 	.word	0x000157d0


	//   ....[76]....
        /*0598*/ 	.word	0x00015880


	//   ....[77]....
        /*059c*/ 	.word	0x000185d0


	//   ....[78]....
        /*05a0*/ 	.word	0x00018600


	//   ....[79]....
        /*05a4*/ 	.word	0x00018660


	//   ....[80]....
        /*05a8*/ 	.word	0x00018690


	//   ....[81]....
        /*05ac*/ 	.word	0x000186c0


	//   ....[82]....
        /*05b0*/ 	.word	0x000186f0


	//   ....[83]....
        /*05b4*/ 	.word	0x00018720


	//   ....[84]....
        /*05b8*/ 	.word	0x00018750


	//   ....[85]....
        /*05bc*/ 	.word	0x00018900


	//   ....[86]....
        /*05c0*/ 	.word	0x00018930


	//   ....[87]....
        /*05c4*/ 	.word	0x00018960


	//   ....[88]....
        /*05c8*/ 	.word	0x00018990


	//   ....[89]....
        /*05cc*/ 	.word	0x000189c0


	//   ....[90]....
        /*05d0*/ 	.word	0x000189f0


	//   ....[91]....
        /*05d4*/ 	.word	0x00018ab0


	//   ....[92]....
        /*05d8*/ 	.word	0x00018ad0


	//   ....[93]....
        /*05dc*/ 	.word	0x00018af0


	//   ....[94]....
        /*05e0*/ 	.word	0x00018b50


	//   ....[95]....
        /*05e4*/ 	.word	0x00019580


	//   ....[96]....
        /*05e8*/ 	.word	0x00019b40


	//   ....[97]....
        /*05ec*/ 	.word	0x00019cf0


	//   ....[98]....
        /*05f0*/ 	.word	0x00019d40


	//   ....[99]....
        /*05f4*/ 	.word	0x00019e70


	//   ....[100]....
        /*05f8*/ 	.word	0x00019ec0


	//   ....[101]....
        /*05fc*/ 	.word	0x00019fe0


	//   ....[102]....
        /*0600*/ 	.word	0x0001a050


	//   ....[103]....
        /*0604*/ 	.word	0x0001a170


	//   ....[104]....
        /*0608*/ 	.word	0x0001a1e0


	//   ....[105]....
        /*060c*/ 	.word	0x0001a2d0


	//   ....[106]....
        /*0610*/ 	.word	0x0001a340


	//   ....[107]....
        /*0614*/ 	.word	0x0001a450


	//   ....[108]....
        /*0618*/ 	.word	0x0001a4a0


	//   ....[109]....
        /*061c*/ 	.word	0x0001a7c0


	//   ....[110]....
        /*0620*/ 	.word	0x0001a860


	//   ....[111]....
        /*0624*/ 	.word	0x0001a9e0


	//   ....[112]....
        /*0628*/ 	.word	0x0001aa50


	//   ....[113]....
        /*062c*/ 	.word	0x0001aac0


	//   ....[114]....
        /*0630*/ 	.word	0x0001ab30


	//   ....[115]....
        /*0634*/ 	.word	0x0001aba0


	//   ....[116]....
        /*0638*/ 	.word	0x0001ac20


	//   ....[117]....
        /*063c*/ 	.word	0x0001aca0


	//   ....[118]....
        /*0640*/ 	.word	0x0001ad30


	//   ....[119]....
        /*0644*/ 	.word	0x0001ada0


	//   ....[120]....
        /*0648*/ 	.word	0x0001ae10


	//   ....[121]....
        /*064c*/ 	.word	0x0001ae80


	//   ....[122]....
        /*0650*/ 	.word	0x0001af00


	//   ....[123]....
        /*0654*/ 	.word	0x0001af70


	//   ....[124]....
        /*0658*/ 	.word	0x0001b020


	//   ....[125]....
        /*065c*/ 	.word	0x0001b070


	//   ....[126]....
        /*0660*/ 	.word	0x0001b100


	//   ....[127]....
        /*0664*/ 	.word	0x0001b230


	//----- nvinfo : EIATTR_REG_RECONFIG
	.align		4
.L_1333:
        /*0668*/ 	.byte	0x01, 0x54
	.zero		2


	//----- nvinfo : EIATTR_SYSCALL_OFFSETS
	.align		4
        /*066c*/ 	.byte	0x04, 0x46
        /*066e*/ 	.short	(.L_1335 - .L_1334)


	//   ....[0]....
.L_1334:
        /*0670*/ 	.word	0x00001f40


	//   ....[1]....
        /*0674*/ 	.word	0x00014480


	//   ....[2]....
        /*0678*/ 	.word	0x000145d0


	//   ....[3]....
        /*067c*/ 	.word	0x000146d0


	//   ....[4]....
        /*0680*/ 	.word	0x00014f90


	//----- nvinfo : EIATTR_MBARRIER_INSTR_OFFSETS
	.align		4
.L_1335:
        /*0684*/ 	.byte	0x04, 0x39
        /*0686*/ 	.short	(.L_1337 - .L_1336)


	//   ....[0]....
.L_1336:
        /*0688*/ 	.word	0x00000270
        /*068c*/ 	.word	0x000000ff
        /*0690*/ 	.word	0x00031c00
        /*0694*/ 	.short	0x0100
        /*0696*/ 	.byte	0x08
	.zero		1


	//   ....[1]....
        /*0698*/ 	.word	0x00000280
        /*069c*/ 	.word	0x000000ff
        /*06a0*/ 	.word	0x00031c20
        /*06a4*/ 	.short	0x0100
        /*06a6*/ 	.byte	0x08
	.zero		1


	//   ....[2]....
        /*06a8*/ 	.word	0x00000370
        /*06ac*/ 	.word	0x000000ff
        /*06b0*/ 	.word	0x00031c30
        /*06b4*/ 	.short	0x0100
        /*06b6*/ 	.byte	0x08
	.zero		1


	//   ....[3]....
        /*06b8*/ 	.word	0x00000380
        /*06bc*/ 	.word	0x000000ff
        /*06c0*/ 	.word	0x00031c40
        /*06c4*/ 	.short	0x0100
        /*06c6*/ 	.byte	0x08
	.zero		1


	//   ....[4]....
        /*06c8*/ 	.word	0x00000390
        /*06cc*/ 	.word	0x000000ff
        /*06d0*/ 	.word	0x00031c38
        /*06d4*/ 	.short	0x0100
        /*06d6*/ 	.byte	0x08
	.zero		1


	//   ....[5]....
        /*06d8*/ 	.word	0x000003a0
        /*06dc*/ 	.word	0x000000ff
        /*06e0*/ 	.word	0x00031c48
        /*06e4*/ 	.short	0x0100
        /*06e6*/ 	.byte	0x08
	.zero		1


	//   ....[6]....
        /*06e8*/ 	.word	0x000004d0
        /*06ec*/ 	.word	0x000000ff
        /*06f0*/ 	.word	0x00031c50
        /*06f4*/ 	.short	0x0100
        /*06f6*/ 	.byte	0x08
	.zero		1


	//   ....[7]....
        /*06f8*/ 	.word	0x000004e0
        /*06fc*/ 	.word	0x000000ff
        /*0700*/ 	.word	0x00031c60
        /*0704*/ 	.short	0x0100
        /*0706*/ 	.byte	0x08
	.zero		1


	//   ....[8]....
        /*0708*/ 	.word	0x000004f0
        /*070c*/ 	.word	0x000000ff
        /*0710*/ 	.word	0x00031c58
        /*0714*/ 	.short	0x0100
        /*0716*/ 	.byte	0x08
	.zero		1


	//   ....[9]....
        /*0718*/ 	.word	0x00000500
        /*071c*/ 	.word	0x000000ff
        /*0720*/ 	.word	0x00031c68
        /*0724*/ 	.short	0x0100
        /*0726*/ 	.byte	0x08
	.zero		1


	//   ....[10]....
        /*0728*/ 	.word	0x000005f0
        /*072c*/ 	.word	0x000000ff
        /*0730*/ 	.word	0x00031c70
        /*0734*/ 	.short	0x0100
        /*0736*/ 	.byte	0x06
	.zero		1


	//   ....[11]....
        /*0738*/ 	.word	0x00000600
        /*073c*/ 	.word	0x000000ff
        /*0740*/ 	.word	0x00031c80
        /*0744*/ 	.short	0x0100
        /*0746*/ 	.byte	0x06
	.zero		1


	//   ....[12]....
        /*0748*/ 	.word	0x00000610
        /*074c*/ 	.word	0x000000ff
        /*0750*/ 	.word	0x00031c78
        /*0754*/ 	.short	0x0100
        /*0756*/ 	.byte	0x06
	.zero		1


	//   ....[13]....
        /*0758*/ 	.word	0x00000620
        /*075c*/ 	.word	0x000000ff
        /*0760*/ 	.word	0x00031c88
        /*0764*/ 	.short	0x0100
        /*0766*/ 	.byte	0x06
	.zero		1


	//   ....[14]....
        /*0768*/ 	.word	0x00000750
        /*076c*/ 	.word	0x000000ff
        /*0770*/ 	.word	0x00031c90
        /*0774*/ 	.short	0x0100
        /*0776*/ 	.byte	0x08
	.zero		1


	//   ....[15]....
        /*0778*/ 	.word	0x00000760
        /*077c*/ 	.word	0x000000ff
        /*0780*/ 	.word	0x00031ca0
        /*0784*/ 	.short	0x0100
        /*0786*/ 	.byte	0x08
	.zero		1


	//   ....[16]....
        /*0788*/ 	.word	0x00000770
        /*078c*/ 	.word	0x000000ff
        /*0790*/ 	.word	0x00031c98
        /*0794*/ 	.short	0x0100
        /*0796*/ 	.byte	0x08
	.zero		1


	//   ....[17]....
        /*0798*/ 	.word	0x00000780
        /*079c*/ 	.word	0x000000ff
        /*07a0*/ 	.word	0x00031ca8
        /*07a4*/ 	.short	0x0100
        /*07a6*/ 	.byte	0x08
	.zero		1


	//   ....[18]....
        /*07a8*/ 	.word	0x000008b0
        /*07ac*/ 	.word	0x000000ff
        /*07b0*/ 	.word	0x00031cb0
        /*07b4*/ 	.short	0x0100
        /*07b6*/ 	.byte	0x08
	.zero		1


	//   ....[19]....
        /*07b8*/ 	.word	0x000008c0
        /*07bc*/ 	.word	0x000000ff
        /*07c0*/ 	.word	0x00031cc0
        /*07c4*/ 	.short	0x0100
        /*07c6*/ 	.byte	0x08
	.zero		1


	//   ....[20]....
        /*07c8*/ 	.word	0x000008d0
        /*07cc*/ 	.word	0x000000ff
        /*07d0*/ 	.word	0x00031cb8
        /*07d4*/ 	.short	0x0100
        /*07d6*/ 	.byte	0x08
	.zero		1


	//   ....[21]....
        /*07d8*/ 	.word	0x000008e0
        /*07dc*/ 	.word	0x000000ff
        /*07e0*/ 	.word	0x00031cc8
        /*07e4*/ 	.short	0x0100
        /*07e6*/ 	.byte	0x08
	.zero		1


	//   ....[22]....
        /*07e8*/ 	.word	0x00002000
        /*07ec*/ 	.word	0x000000ff
        /*07f0*/ 	.word	0x00031c00
        /*07f4*/ 	.short	0x010a
        /*07f6*/ 	.byte	0x25
	.zero		1


	//   ....[23]....
        /*07f8*/ 	.word	0x00002080
        /*07fc*/ 	.word	0x00000000
        /*0800*/ 	.word	0x00031c30
        /*0804*/ 	.short	0x010a
        /*0806*/ 	.byte	0x3f
	.zero		1


	//   ....[24]....
        /*0808*/ 	.word	0x000020e0
        /*080c*/ 	.word	0x00000000
        /*0810*/ 	.word	0x00031c30
        /*0814*/ 	.short	0x010a
        /*0816*/ 	.byte	0x3f
	.zero		1


	//   ....[25]....
        /*0818*/ 	.word	0x00005620
        /*081c*/ 	.word	0x00000004
        /*0820*/ 	.word	0x00000000
        /*0824*/ 	.short	0x0101
        /*0826*/ 	.byte	0x3f
	.zero		1


	//   ....[26]....
        /*0828*/ 	.word	0x00006490
        /*082c*/ 	.word	0x000000ff
        /*0830*/ 	.word	0x00031c30
        /*0834*/ 	.short	0x010a
        /*0836*/ 	.byte	0x04
	.zero		1


	//   ....[27]....
        /*0838*/ 	.word	0x000064d0
        /*083c*/ 	.word	0x000000ff
        /*0840*/ 	.word	0x00031c30
        /*0844*/ 	.short	0x010a
        /*0846*/ 	.byte	0x04
	.zero		1


	//   ....[28]....
        /*0848*/ 	.word	0x00007b70
        /*084c*/ 	.word	0x000000ff
        /*0850*/ 	.word	0x00031c50
        /*0854*/ 	.short	0x010a
        /*0856*/ 	.byte	0x04
	.zero		1


	//   ....[29]....
        /*0858*/ 	.word	0x00007bb0
        /*085c*/ 	.word	0x000000ff
        /*0860*/ 	.word	0x00031c50
        /*0864*/ 	.short	0x010a
        /*0866*/ 	.byte	0x04
	.zero		1


	//   ....[30]....
        /*0868*/ 	.word	0x0000a0e0
        /*086c*/ 	.word	0x00000050
        /*0870*/ 	.word	0x00000000
        /*0874*/ 	.short	0x0101
        /*0876*/ 	.byte	0x3f
	.zero		1


	//   ....[31]....
        /*0878*/ 	.word	0x0000a2b0
        /*087c*/ 	.word	0x00000050
        /*0880*/ 	.word	0x00000000
        /*0884*/ 	.short	0x0101
        /*0886*/ 	.byte	0x3f
	.zero		1


	//   ....[32]....
        /*0888*/ 	.word	0x0000b050
        /*088c*/ 	.word	0x000000ff
        /*0890*/ 	.word	0x00031c30
        /*0894*/ 	.short	0x010a
        /*0896*/ 	.byte	0x04
	.zero		1


	//   ....[33]....
        /*0898*/ 	.word	0x0000b090
        /*089c*/ 	.word	0x000000ff
        /*08a0*/ 	.word	0x00031c30
        /*08a4*/ 	.short	0x010a
        /*08a6*/ 	.byte	0x04
	.zero		1


	//   ....[34]....
        /*08a8*/ 	.word	0x0000c730
        /*08ac*/ 	.word	0x000000ff
        /*08b0*/ 	.word	0x00031c50
        /*08b4*/ 	.short	0x010a
        /*08b6*/ 	.byte	0x04
	.zero		1


	//   ....[35]....
        /*08b8*/ 	.word	0x0000c770
        /*08bc*/ 	.word	0x000000ff
        /*08c0*/ 	.word	0x00031c50
        /*08c4*/ 	.short	0x010a
        /*08c6*/ 	.byte	0x04
	.zero		1


	//   ....[36]....
        /*08c8*/ 	.word	0x0000e4f0
        /*08cc*/ 	.word	0x00000007
        /*08d0*/ 	.word	0x00000000
        /*08d4*/ 	.short	0x0101
        /*08d6*/ 	.byte	0x3f
	.zero		1


	//   ....[37]....
        /*08d8*/ 	.word	0x0000e6a0
        /*08dc*/ 	.word	0x00000007
        /*08e0*/ 	.word	0x00000000
        /*08e4*/ 	.short	0x0101
        /*08e6*/ 	.byte	0x3f
	.zero		1


	//   ....[38]....
        /*08e8*/ 	.word	0x0000f040
        /*08ec*/ 	.word	0x000000ff
        /*08f0*/ 	.word	0x00031c50
        /*08f4*/ 	.short	0x010a
        /*08f6*/ 	.byte	0x06
	.zero		1


	//   ....[39]....
        /*08f8*/ 	.word	0x0000f080
        /*08fc*/ 	.word	0x000000ff
        /*0900*/ 	.word	0x00031c50
        /*0904*/ 	.short	0x010a
        /*0906*/ 	.byte	0x06
	.zero		1


	//   ....[40]....
        /*0908*/ 	.word	0x0000f770
        /*090c*/ 	.word	0x00000006
        /*0910*/ 	.word	0x00000000
        /*0914*/ 	.short	0x0101
        /*0916*/ 	.byte	0x3f
	.zero		1


	//   ....[41]....
        /*0918*/ 	.word	0x00010d10
        /*091c*/ 	.word	0x000000ff
        /*0920*/ 	.word	0x00000000
        /*0924*/ 	.short	0x0101
        /*0926*/ 	.byte	0x04
	.zero		1


	//   ....[42]....
        /*0928*/ 	.word	0x00011360
        /*092c*/ 	.word	0x000000ff
        /*0930*/ 	.word	0x00000000
        /*0934*/ 	.short	0x0101
        /*0936*/ 	.byte	0x04
	.zero		1


	//   ....[43]....
        /*0938*/ 	.word	0x00014a60
        /*093c*/ 	.word	0x00000000
        /*0940*/ 	.word	0x00031c40
        /*0944*/ 	.short	0x010a
        /*0946*/ 	.byte	0x3f
	.zero		1


	//   ....[44]....
        /*0948*/ 	.word	0x00015960
        /*094c*/ 	.word	0x00000011
        /*0950*/ 	.word	0x00031c00
        /*0954*/ 	.short	0x0107
        /*0956*/ 	.byte	0x3f
	.zero		1


	//   ....[45]....
        /*0958*/ 	.word	0x00015a50
        /*095c*/ 	.word	0x00000011
        /*0960*/ 	.word	0x00031c00
        /*0964*/ 	.short	0x0101
        /*0966*/ 	.byte	0x3f
	.zero		1


	//   ....[46]....
        /*0968*/ 	.word	0x00015a70
        /*096c*/ 	.word	0x00000011
        /*0970*/ 	.word	0x00031c20
        /*0974*/ 	.short	0x010a
        /*0976*/ 	.byte	0x3f
	.zero		1


	//   ....[47]....
        /*0978*/ 	.word	0x00015e10
        /*097c*/ 	.word	0x00000003
        /*0980*/ 	.word	0x00031c40
        /*0984*/ 	.short	0x010a
        /*0986*/ 	.byte	0x3f
	.zero		1


	//   ....[48]....
        /*0988*/ 	.word	0x00016290
        /*098c*/ 	.word	0x00000003
        /*0990*/ 	.word	0x00000060
        /*0994*/ 	.short	0x010a
        /*0996*/ 	.byte	0x3f
	.zero		1


	//   ....[49]....
        /*0998*/ 	.word	0x000169d0
        /*099c*/ 	.word	0x00000003
        /*09a0*/ 	.word	0x00031c40
        /*09a4*/ 	.short	0x010a
        /*09a6*/ 	.byte	0x3f
	.zero		1


	//   ....[50]....
        /*09a8*/ 	.word	0x00016e50
        /*09ac*/ 	.word	0x0000000c
        /*09b0*/ 	.word	0x00000060
        /*09b4*/ 	.short	0x010a
        /*09b6*/ 	.byte	0x3f
	.zero		1


	//   ....[51]....
        /*09b8*/ 	.word	0x000174d0
        /*09bc*/ 	.word	0x00000002
        /*09c0*/ 	.word	0x00031c40
        /*09c4*/ 	.short	0x010a
        /*09c6*/ 	.byte	0x3f
	.zero		1


	//   ....[52]....
        /*09c8*/ 	.word	0x00017960
        /*09cc*/ 	.word	0x00000007
        /*09d0*/ 	.word	0x00000060
        /*09d4*/ 	.short	0x010a
        /*09d6*/ 	.byte	0x3f
	.zero		1


	//   ....[53]....
        /*09d8*/ 	.word	0x00017f90
        /*09dc*/ 	.word	0x00000003
        /*09e0*/ 	.word	0x00031c60
        /*09e4*/ 	.short	0x010a
        /*09e6*/ 	.byte	0x3f
	.zero		1


	//   ....[54]....
        /*09e8*/ 	.word	0x00019500
        /*09ec*/ 	.word	0x00000009
        /*09f0*/ 	.word	0x00031c20
        /*09f4*/ 	.short	0x010a
        /*09f6*/ 	.byte	0x3f
	.zero		1


	//   ....[55]....
        /*09f8*/ 	.word	0x000196c0
        /*09fc*/ 	.word	0x00000007
        /*0a00*/ 	.word	0x00000000
        /*0a04*/ 	.short	0x010a
        /*0a06*/ 	.byte	0x3f
	.zero		1


	//   ....[56]....
        /*0a08*/ 	.word	0x00019730
        /*0a0c*/ 	.word	0x00000003
        /*0a10*/ 	.word	0x00000000
        /*0a14*/ 	.short	0x010a
        /*0a16*/ 	.byte	0x3f
	.zero		1


	//   ....[57]....
        /*0a18*/ 	.word	0x00019790
        /*0a1c*/ 	.word	0x00000005
        /*0a20*/ 	.word	0x00000000
        /*0a24*/ 	.short	0x010a
        /*0a26*/ 	.byte	0x3f
	.zero		1


	//   ....[58]....
        /*0a28*/ 	.word	0x000197c0
        /*0a2c*/ 	.word	0x00000003
        /*0a30*/ 	.word	0x00000000
        /*0a34*/ 	.short	0x010a
        /*0a36*/ 	.byte	0x3f
	.zero		1


	//   ....[59]....
        /*0a38*/ 	.word	0x00019830
        /*0a3c*/ 	.word	0x00000003
        /*0a40*/ 	.word	0x00031c00
        /*0a44*/ 	.short	0x010a
        /*0a46*/ 	.byte	0x3f
	.zero		1


	//   ....[60]....
        /*0a48*/ 	.word	0x00019880
        /*0a4c*/ 	.word	0x00000000
        /*0a50*/ 	.word	0x00031c30
        /*0a54*/ 	.short	0x010a
        /*0a56*/ 	.byte	0x3f
	.zero		1


	//   ....[61]....
        /*0a58*/ 	.word	0x000198e0
        /*0a5c*/ 	.word	0x00000008
        /*0a60*/ 	.word	0x00031c30
        /*0a64*/ 	.short	0x010a
        /*0a66*/ 	.byte	0x3f
	.zero		1


	//   ....[62]....
        /*0a68*/ 	.word	0x00019940
        /*0a6c*/ 	.word	0x00000008
        /*0a70*/ 	.word	0x00031c50
        /*0a74*/ 	.short	0x010a
        /*0a76*/ 	.byte	0x3f
	.zero		1


	//   ....[63]....
        /*0a78*/ 	.word	0x000199a0
        /*0a7c*/ 	.word	0x00000007
        /*0a80*/ 	.word	0x00031c30
        /*0a84*/ 	.short	0x010a
        /*0a86*/ 	.byte	0x3f
	.zero		1


	//   ....[64]....
        /*0a88*/ 	.word	0x00019a00
        /*0a8c*/ 	.word	0x00000007
        /*0a90*/ 	.word	0x00031c50
        /*0a94*/ 	.short	0x010a
        /*0a96*/ 	.byte	0x3f
	.zero		1


	//   ....[65]....
        /*0a98*/ 	.word	0x00019a60
        /*0a9c*/ 	.word	0x00000005
        /*0aa0*/ 	.word	0x00031c50
        /*0aa4*/ 	.short	0x010a
        /*0aa6*/ 	.byte	0x3f
	.zero		1


	//   ....[66]....
        /*0aa8*/ 	.word	0x00019c00
        /*0aac*/ 	.word	0x00000000
        /*0ab0*/ 	.word	0x00031c40
        /*0ab4*/ 	.short	0x010a
        /*0ab6*/ 	.byte	0x3f
	.zero		1


	//   ....[67]....
        /*0ab8*/ 	.word	0x0001a4e0
        /*0abc*/ 	.word	0x00000011
        /*0ac0*/ 	.word	0x00031c20
        /*0ac4*/ 	.short	0x010a
        /*0ac6*/ 	.byte	0x3f
	.zero		1


	//   ....[68]....
        /*0ac8*/ 	.word	0x0001a530
        /*0acc*/ 	.word	0x00000003
        /*0ad0*/ 	.word	0x00031c40
        /*0ad4*/ 	.short	0x010a
        /*0ad6*/ 	.byte	0x3f
	.zero		1


	//   ....[69]....
        /*0ad8*/ 	.word	0x0001a580
        /*0adc*/ 	.word	0x00000003
        /*0ae0*/ 	.word	0x00000060
        /*0ae4*/ 	.short	0x010a
        /*0ae6*/ 	.byte	0x3f
	.zero		1


	//   ....[70]....
        /*0ae8*/ 	.word	0x0001a5d0
        /*0aec*/ 	.word	0x00000003
        /*0af0*/ 	.word	0x00031c40
        /*0af4*/ 	.short	0x010a
        /*0af6*/ 	.byte	0x3f
	.zero		1


	//   ....[71]....
        /*0af8*/ 	.word	0x0001a620
        /*0afc*/ 	.word	0x0000000c
        /*0b00*/ 	.word	0x00000060
        /*0b04*/ 	.short	0x010a
        /*0b06*/ 	.byte	0x3f
	.zero		1


	//   ....[72]....
        /*0b08*/ 	.word	0x0001a670
        /*0b0c*/ 	.word	0x00000002
        /*0b10*/ 	.word	0x00031c40
        /*0b14*/ 	.short	0x010a
        /*0b16*/ 	.byte	0x3f
	.zero		1


	//   ....[73]....
        /*0b18*/ 	.word	0x0001a6c0
        /*0b1c*/ 	.word	0x00000007
        /*0b20*/ 	.word	0x00000060
        /*0b24*/ 	.short	0x010a
        /*0b26*/ 	.byte	0x3f
	.zero		1


	//   ....[74]....
        /*0b28*/ 	.word	0x0001a710
        /*0b2c*/ 	.word	0x00000003
        /*0b30*/ 	.word	0x00031c60
        /*0b34*/ 	.short	0x010a
        /*0b36*/ 	.byte	0x3f
	.zero		1


	//   ....[75]....
        /*0b38*/ 	.word	0x0001b150
        /*0b3c*/ 	.word	0x00000009
        /*0b40*/ 	.word	0x00031c20
        /*0b44*/ 	.short	0x010a
        /*0b46*/ 	.byte	0x3f
	.zero		1


	//   ....[76]....
        /*0b48*/ 	.word	0x0001b2f0
        /*0b4c*/ 	.word	0x00000007
        /*0b50*/ 	.word	0x00000000
        /*0b54*/ 	.short	0x010a
        /*0b56*/ 	.byte	0x3f
	.zero		1


	//   ....[77]....
        /*0b58*/ 	.word	0x0001b340
        /*0b5c*/ 	.word	0x00000003
        /*0b60*/ 	.word	0x00000000
        /*0b64*/ 	.short	0x010a
        /*0b66*/ 	.byte	0x3f
	.zero		1


	//   ....[78]....
        /*0b68*/ 	.word	0x0001b390
        /*0b6c*/ 	.word	0x00000005
        /*0b70*/ 	.word	0x00000000
        /*0b74*/ 	.short	0x010a
        /*0b76*/ 	.byte	0x3f
	.zero		1


	//----- nvinfo : EIATTR_NUM_MBARRIERS
	.align		4
.L_1337:
        /*0b78*/ 	.byte	0x03, 0x38
        /*0b7a*/ 	.short	0x0016


	//----- nvinfo : EIATTR_EXIT_INSTR_OFFSETS
	.align		4
        /*0b7c*/ 	.byte	0x04, 0x1c
        /*0b7e*/ 	.short	(.L_1339 - .L_1338)


	//   ....[0]....
.L_1338:
        /*0b80*/ 	.word	0x00000a90


	//   ....[1]....
        /*0b84*/ 	.word	0x00012770


	//   ....[2]....
        /*0b88*/ 	.word	0x00019810


	//----- nvinfo : EIATTR_MAX_THREADS
	.align		4
.L_1339:
        /*0b8c*/ 	.byte	0x04, 0x05
        /*0b8e*/ 	.short	(.L_1341 - .L_1340)
.L_1340:
        /*0b90*/ 	.word	0x00000200
        /*0b94*/ 	.word	0x00000001
        /*0b98*/ 	.word	0x00000001


	//----- nvinfo : EIATTR_CRS_STACK_SIZE
	.align		4
.L_1341:
        /*0b9c*/ 	.byte	0x04, 0x1e
        /*0b9e*/ 	.short	(.L_1343 - .L_1342)
.L_1342:
        /*0ba0*/ 	.word	0x00000000


	//----- nvinfo : EIATTR_CBANK_PARAM_SIZE
	.align		4
.L_1343:
        /*0ba4*/ 	.byte	0x03, 0x19
        /*0ba6*/ 	.short	0x0af0


	//----- nvinfo : EIATTR_PARAM_CBANK
	.align		4
        /*0ba8*/ 	.byte	0x04, 0x0a
        /*0baa*/ 	.short	(.L_1345 - .L_1344)
	.align		4
.L_1344:
        /*0bac*/ 	.word	index@(.nv.constant0._ZN7cutlass13device_kernelIN5flash11enable_sm90INS1_16FlashAttnFwdSm90INS1_25CollectiveMainloopFwdSm90ILi2EN4cute5tupleIJNS5_1CILi1EEES8_S8_EEENS6_IJNS7_ILi192EEENS7_ILi144EEENS7_ILi96EEEEEELi96ENS_6half_tEfNS_4arch4Sm90ELb1ELb0ELb1ELb1ELb0ELb0ELb0ELb0ELb1ELb1ELb1ELb0EEENS1_21CollectiveEpilogueFwdINS6_IJSA_SC_SB_EEES9_SE_SG_Li384ELb1ELb1ELb1ELb0EEENS1_36VarlenDynamicPersistentTileSchedulerILi192ELi144ELi384ELi128ELb1ELb1ELb1ELb1ELb1ELb1EEEEEEEEEvNT_6ParamsE)
        /*0bb0*/ 	.short	0x0210
        /*0bb2*/ 	.short	0x0af0


	//----- nvinfo : EIATTR_SW_WAR
	.align		4
.L_1345:
        /*0bb4*/ 	.byte	0x04, 0x36
        /*0bb6*/ 	.short	(.L_1347 - .L_1346)
.L_1346:
        /*0bb8*/ 	.word	0x00000008
.L_1347:


//--------------------- .nv.info._ZN7cutlass13device_kernelIN5flash11enable_sm90INS1_16FlashAttnFwdSm90INS1_25CollectiveMainloopFwdSm90ILi2EN4cute5tupleIJNS5_1CILi1EEES8_S8_EEENS6_IJNS7_ILi192EEENS7_ILi144EEENS7_ILi96EEEEEELi96ENS_6half_tEfNS_4arch4Sm90ELb1ELb0ELb1ELb1ELb0ELb1ELb0ELb0ELb1ELb1ELb1ELb0EEENS1_21CollectiveEpilogueFwdINS6_IJSA_SC_SB_EEES9_SE_SG_Li384ELb1ELb1ELb1ELb0EEENS1_36VarlenDynamicPersistentTileSchedulerILi192ELi144ELi384ELi128ELb1ELb1ELb1ELb1ELb1ELb1EEEEEEEEEvNT_6ParamsE --------------------------
	.section	.nv.info._ZN7cutlass13device_kernelIN5flash11enable_sm90INS1_16FlashAttnFwdSm90INS1_25CollectiveMainloopFwdSm90ILi2EN4cute5tupleIJNS5_1CILi1EEES8_S8_EEENS6_IJNS7_ILi192EEENS7_ILi144EEENS7_ILi96EEEEEELi96ENS_6half_tEfNS_4arch4Sm90ELb1ELb0ELb1ELb1ELb0ELb1ELb0ELb0ELb1ELb1ELb1ELb0EEENS1_21CollectiveEpilogueFwdINS6_IJSA_SC_SB_EEES9_SE_SG_Li384ELb1ELb1ELb1ELb0EEENS1_36VarlenDynamicPersistentTileSchedulerILi192ELi144ELi384ELi128ELb1ELb1ELb1ELb1ELb1ELb1EEEEEEEEEvNT_6ParamsE,"",@"SHT_CUDA_INFO"
	.sectionflags	@""
	.align	4


	//----- nvinfo : EIATTR_CUDA_API_VERSION
	.align		4
        /*0000*/ 	.byte	0x04, 0x37
        /*0002*/ 	.short	(.L_1349 - .L_1348)
.L_1348:
        /*0004*/ 	.word	0x00000082


	//----- nvinfo : EIATTR_KPARAM_INFO
	.align		4
.L_1349:
        /*0008*/ 	.byte	0x04, 0x17
        /*000a*/ 	.short	(.L_1351 - .L_1350)
.L_1350:
        /*000c*/ 	.word	0x00000000
        /*0010*/ 	.short	0x0000
        /*0012*/ 	.short	0x0070
        /*0014*/ 	.byte	0x00, 0xf0, 0x01, 0x2a


	//----- nvinfo : EIATTR_SPARSE_MMA_MASK
	.align		4
.L_1351:
        /*0018*/ 	.byte	0x03, 0x50
        /*001a*/ 	.short	0x0000


	//----- nvinfo : EIATTR_MAXREG_COUNT
	.align		4
        /*001c*/ 	.byte	0x03, 0x1b
        /*001e*/ 	.short	0x0080


	//----- nvinfo : EIATTR_NUM_BARRIERS
	.align		4
        /*0020*/ 	.byte	0x02, 0x4c
        /*0022*/ 	.byte	0x10
	.zero		1


	//----- nvinfo : EIATTR_EXTERNS
	.align		4
        /*0024*/ 	.byte	0x04, 0x0f
        /*0026*/ 	.short	(.L_1353 - .L_1352)


	//   ....[0]....
	.align		4
.L_1352:
        /*0028*/ 	.word	index@(__assertfail)


	//----- nvinfo : EIATTR_ANNOTATIONS
	.align		4
.L_1353:
        /*002c*/ 	.byte	0x04, 0x55
        /*002e*/ 	.short	(.L_1355 - .L_1354)


	//   ....[0]....
.L_1354:
        /* <DEDUP_REMOVED lines=158> */


	//----- nvinfo : EIATTR_MERCURY_ISA_VERSION
	.align		4
.L_1355:
        /*0a00*/ 	.byte	0x03, 0x5f
        /*0a02*/ 	.short	0x0101


	//----- nvinfo : EIATTR_UNUSED_LOAD_BYTE_OFFSET
	.align		4
        /*0a04*/ 	.byte	0x04, 0x44
        /*0a06*/ 	.short	(.L_1357 - .L_1356)


	//   ....[0]....
.L_1356:
        /*0a08*/ 	.word	0x00000ad0
        /*0a0c*/ 	.word	0x0000fff0


	//   ....[1]....
        /*0a10*/ 	.word	0x0001c150
        /*0a14*/ 	.word	0x0000fff0


	//----- nvinfo : EIATTR_INT_WARP_WIDE_INSTR_OFFSETS
	.align		4
.L_1357:
        /*0a18*/ 	.byte	0x04, 0x31
        /*0a1a*/ 	.short	(.L_1359 - .L_1358)


	//   ....[0]....
.L_1358:
        /*0a1c*/ 	.word	0x00000180


	//   ....[1]....
        /*0a20*/ 	.word	0x00000220


	//   ....[2]....
        /*0a24*/ 	.word	0x00000290


	//   ....[3]....
        /*0a28*/ 	.word	0x00022350


	//   ....[4]....
        /*0a2c*/ 	.word	0x000223f0


	//   ....[5]....
        /*0a30*/ 	.word	0x00025ef0


	//   ....[6]....
        /*0a34*/ 	.word	0x00025f90


	//----- nvinfo : EIATTR_COOP_GROUP_MASK_REGIDS
	.align		4
.L_1359:
        /*0a38*/ 	.byte	0x04, 0x29
        /*0a3a*/ 	.short	(.L_1361 - .L_1360)


	//   ....[0]....
.L_1360:
        /*0a3c*/ 	.word	0xffffffff


	//   ....[1]....
        /*0a40*/ 	.word	0xffffffff


	//   ....[2]....
        /*0a44*/ 	.word	0xffffffff


	//   ....[3]....
        /*0a48*/ 	.word	0xffffffff


	//   ....[4]....
        /*0a4c*/ 	.word	0xffffffff


	//   ....[5]....
        /*0a50*/ 	.word	0xffffffff


	//   ....[6]....
        /*0a54*/ 	.word	0xffffffff


	//   ....[7]....
        /*0a58*/ 	.word	0xffffffff


	//   ....[8]....
        /*0a5c*/ 	.word	0xffffffff


	//   ....[9]....
        /*0a60*/ 	.word	0xffffffff


	//   ....[10]....
        /*0a64*/ 	.word	0xffffffff


	//   ....[11]....
        /*0a68*/ 	.word	0xffffffff


	//   ....[12]....
        /*0a6c*/ 	.word	0xffffffff


	//   ....[13]....
        /*0a70*/ 	.word	0xffffffff


	//   ....[14]....
        /*0a74*/ 	.word	0xffffffff


	//   ....[15]....
        /*0a78*/ 	.word	0xffffffff


	//   ....[16]....
        /*0a7c*/ 	.word	0xffffffff


	//   ....[17]....
        /*0a80*/ 	.word	0xffffffff


	//   ....[18]....
        /*0a84*/ 	.word	0xffffffff


	//   ....[19]....
        /*0a88*/ 	.word	0xffffffff


	//   ....[20]....
        /*0a8c*/ 	.word	0xffffffff


	//   ....[21]....
        /*0a90*/ 	.word	0xffffffff


	//   ....[22]....
        /*0a94*/ 	.word	0xffffffff


	//   ....[23]....
        /*0a98*/ 	.word	0xffffffff


	//   ....[24]....
        /*0a9c*/ 	.word	0xffffffff


	//   ....[25]....
        /*0aa0*/ 	.word	0xffffffff


	//   ....[26]....
        /*0aa4*/ 	.word	0xffffffff


	//   ....[27]....
        /*0aa8*/ 	.word	0xffffffff


	//   ....[28]....
        /*0aac*/ 	.word	0xffffffff


	//   ....[29]....
        /*0ab0*/ 	.word	0xffffffff


	//   ....[30]....
        /*0ab4*/ 	.word	0xffffffff


	//   ....[31]....
        /*0ab8*/ 	.word	0xffffffff


	//   ....[32]....
        /*0abc*/ 	.word	0xffffffff


	//   ....[33]....
        /*0ac0*/ 	.word	0xffffffff


	//   ....[34]....
        /*0ac4*/ 	.word	0xffffffff


	//   ....[35]....
        /*0ac8*/ 	.word	0xffffffff


	//   ....[36]....
        /*0acc*/ 	.word	0xffffffff


	//   ....[37]....
        /*0ad0*/ 	.word	0xffffffff


	//   ....[38]....
        /*0ad4*/ 	.word	0xffffffff


	//   ....[39]....
        /*0ad8*/ 	.word	0xffffffff


	//   ....[40]....
        /*0adc*/ 	.word	0xffffffff


	//   ....[41]....
        /*0ae0*/ 	.word	0xffffffff


	//   ....[42]....
        /*0ae4*/ 	.word	0xffffffff


	//   ....[43]....
        /*0ae8*/ 	.word	0xffffffff


	//   ....[44]....
        /*0aec*/ 	.word	0xffffffff


	//   ....[45]....
        /*0af0*/ 	.word	0xffffffff


	//   ....[46]....
        /*0af4*/ 	.word	0xffffffff


	//   ....[47]....
        /*0af8*/ 	.word	0xffffffff


	//   ....[48]....
        /*0afc*/ 	.word	0xffffffff


	//   ....[49]....
        /*0b00*/ 	.word	0xffffffff


	//   ....[50]....
        /*0b04*/ 	.word	0xffffffff


	//   ....[51]....
        /*0b08*/ 	.word	0xffffffff


	//   ....[52]....
        /*0b0c*/ 	.word	0xffffffff


	//   ....[53]....
        /*0b10*/ 	.word	0xffffffff


	//   ....[54]....
        /*0b14*/ 	.word	0xffffffff


	//   ....[55]....
        /*0b18*/ 	.word	0xffffffff


	//   ....[56]....
        /*0b1c*/ 	.word	0xffffffff


	//   ....[57]....
        /*0b20*/ 	.word	0xffffffff


	//   ....[58]....
        /*0b24*/ 	.word	0xffffffff


	//   ....[59]....
        /*0b28*/ 	.word	0xffffffff


	//   ....[60]....
        /*0b2c*/ 	.word	0xffffffff


	//   ....[61]....
        /*0b30*/ 	.word	0xffffffff


	//   ....[62]....
        /*0b34*/ 	.word	0xffffffff


	//   ....[63]....
        /*0b38*/ 	.word	0xffffffff


	//   ....[64]....
        /*0b3c*/ 	.word	0xffffffff


	//   ....[65]....
        /*0b40*/ 	.word	0xffffffff


	//   ....[66]....
        /*0b44*/ 	.word	0xffffffff


	//   ....[67]....
        /*0b48*/ 	.word	0xffffffff


	//   ....[68]....
        /*0b4c*/ 	.word	0xffffffff


	//   ....[69]....
        /*0b50*/ 	.word	0xffffffff


	//   ....[70]....
        /*0b54*/ 	.word	0xffffffff


	//   ....[71]....
        /*0b58*/ 	.word	0xffffffff


	//   ....[72]....
        /*0b5c*/ 	.word	0xffffffff


	//   ....[73]....
        /*0b60*/ 	.word	0xffffffff


	//   ....[74]....
        /*0b64*/ 	.word	0xffffffff


	//   ....[75]....
        /*0b68*/ 	.word	0xffffffff


	//   ....[76]....
        /*0b6c*/ 	.word	0xffffffff


	//   ....[77]....
        /*0b70*/ 	.word	0xffffffff


	//   ....[78]....
        /*0b74*/ 	.word	0xffffffff


	//   ....[79]....
        /*0b78*/ 	.word	0xffffffff


	//   ....[80]....
        /*0b7c*/ 	.word	0xffffffff


	//   ....[81]....
        /*0b80*/ 	.word	0xffffffff


	//   ....[82]....
        /*0b84*/ 	.word	0xffffffff


	//   ....[83]....
        /*0b88*/ 	.word	0xffffffff


	//   ....[84]....
        /*0b8c*/ 	.word	0xffffffff


	//   ....[85]....
        /*0b90*/ 	.word	0xffffffff


	//   ....[86]....
        /*0b94*/ 	.word	0xffffffff


	//   ....[87]....
        /*0b98*/ 	.word	0xffffffff


	//   ....[88]....
        /*0b9c*/ 	.word	0xffffffff


	//   ....[89]....
        /*0ba0*/ 	.word	0xffffffff


	//   ....[90]....
        /*0ba4*/ 	.word	0xffffffff


	//   ....[91]....
        /*0ba8*/ 	.word	0xffffffff


	//   ....[92]....
        /*0bac*/ 	.word	0xffffffff


	//   ....[93]....
        /*0bb0*/ 	.word	0xffffffff


	//   ....[94]....
        /*0bb4*/ 	.word	0xffffffff


	//   ....[95]....
        /*0bb8*/ 	.word	0xffffffff


	//   ....[96]....
        /*0bbc*/ 	.word	0xffffffff


	//   ....[97]....
        /*0bc0*/ 	.word	0xffffffff


	//   ....[98]....
        /*0bc4*/ 	.word	0xffffffff


	//   ....[99]....
        /*0bc8*/ 	.word	0xffffffff


	//   ....[100]....
        /*0bcc*/ 	.word	0xffffffff


	//   ....[101]....
        /*0bd0*/ 	.word	0xffffffff


	//   ....[102]....
        /*0bd4*/ 	.word	0xffffffff


	//   ....[103]....
        /*0bd8*/ 	.word	0xffffffff


	//   ....[104]....
        /*0bdc*/ 	.word	0xffffffff


	//   ....[105]....
        /*0be0*/ 	.word	0x0500000f


	//   ....[106]....
        /*0be4*/ 	.word	0x0500000f


	//   ....[107]....
        /*0be8*/ 	.word	0x0500000f


	//   ....[108]....
        /*0bec*/ 	.word	0x0500000f


	//   ....[109]....
        /*0bf0*/ 	.word	0x0500000f


	//   ....[110]....
        /*0bf4*/ 	.word	0x0500000f


	//   ....[111]....
        /*0bf8*/ 	.word	0x0500000f


	//   ....[112]....
        /*0bfc*/ 	.word	0x0500000f


	//   ....[113]....
        /*0c00*/ 	.word	0x0500000f


	//   ....[114]....
        /*0c04*/ 	.word	0x0500000f


	//   ....[115]....
        /*0c08*/ 	.word	0x0500000f


	//   ....[116]....
        /*0c0c*/ 	.word	0x0500000f


	//   ....[117]....
        /*0c10*/ 	.word	0x0500000f


	//   ....[118]....
        /*0c14*/ 	.word	0x0500000f


	//   ....[119]....
        /*0c18*/ 	.word	0x0500000f


	//   ....[120]....
        /*0c1c*/ 	.word	0x0500000f


	//   ....[121]....
        /*0c20*/ 	.word	0x0500000f


	//   ....[122]....
        /*0c24*/ 	.word	0x0500000f


	//   ....[123]....
        /*0c28*/ 	.word	0x0500000f


	//   ....[124]....
        /*0c2c*/ 	.word	0x0500000f


	//   ....[125]....
        /*0c30*/ 	.word	0x0500000f


	//   ....[126]....
        /*0c34*/ 	.word	0x0500000f


	//   ....[127]....
        /*0c38*/ 	.word	0x0500000f


	//   ....[128]....
        /*0c3c*/ 	.word	0x0500000f


	//   ....[129]....
        /*0c40*/ 	.word	0x0500000f


	//   ....[130]....
        /*0c44*/ 	.word	0x0500000f


	//   ....[131]....
        /*0c48*/ 	.word	0x0500000f


	//   ....[132]....
        /*0c4c*/ 	.word	0x0500000f


	//   ....[133]....
        /*0c50*/ 	.word	0x0500000f


	//   ....[134]....
        /*0c54*/ 	.word	0x0500000f


	//   ....[135]....
        /*0c58*/ 	.word	0x0500000f


	//   ....[136]....
        /*0c5c*/ 	.word	0x0500000f


	//   ....[137]....
        /*0c60*/ 	.word	0x0500000f


	//   ....[138]....
        /*0c64*/ 	.word	0x0500000f


	//   ....[139]....
        /*0c68*/ 	.word	0x0500000f


	//   ....[140]....
        /*0c6c*/ 	.word	0x0500000f


	//   ....[141]....
        /*0c70*/ 	.word	0x0500000f


	//   ....[142]....
        /*0c74*/ 	.word	0x0500000f


	//   ....[143]....
        /*0c78*/ 	.word	0x0500000f


	//   ....[144]....
        /*0c7c*/ 	.word	0x0500000f


	//   ....[145]....
        /*0c80*/ 	.word	0x0500000f


	//   ....[146]....
        /*0c84*/ 	.word	0x0500000f


	//   ....[147]....
        /*0c88*/ 	.word	0x0500000f


	//   ....[148]....
        /*0c8c*/ 	.word	0x0500000f


	//   ....[149]....
        /*0c90*/ 	.word	0x0500000f


	//   ....[150]....
        /*0c94*/ 	.word	0x0500000f


	//   ....[151]....
        /*0c98*/ 	.word	0x0500000f


	//   ....[152]....
        /*0c9c*/ 	.word	0x0500000f


	//   ....[153]....
        /*0ca0*/ 	.word	0x0500000f


	//   ....[154]....
        /*0ca4*/ 	.word	0x0500000f


	//   ....[155]....
        /*0ca8*/ 	.word	0x0500000f


	//   ....[156]....
        /*0cac*/ 	.word	0x0500000f


	//   ....[157]....
        /*0cb0*/ 	.word	0x0500000f


	//   ....[158]....
        /*0cb4*/ 	.word	0x0500000f


	//----- nvinfo : EIATTR_COOP_GROUP_INSTR_OFFSETS
	.align		4
.L_1361:
        /*0cb8*/ 	.byte	0x04, 0x28
        /*0cba*/ 	.short	(.L_1363 - .L_1362)


	//   ....[0]....
.L_1362:
        /*0cbc*/ 	.word	0x00000060


	//   ....[1]....
        /*0cc0*/ 	.word	0x00000190


	//   ....[2]....
        /*0cc4*/ 	.word	0x00000240


	//   ....[3]....
        /*0cc8*/ 	.word	0x00000400


	//   ....[4]....
        /*0ccc*/ 	.word	0x00000560


	//   ....[5]....
        /*0cd0*/ 	.word	0x00000680


	//   ....[6]....
        /*0cd4*/ 	.word	0x000007e0


	//   ....[7]....
        /*0cd8*/ 	.word	0x00007700


	//   ....[8]....
        /*0cdc*/ 	.word	0x00007e40


	//   ....[9]....
        /*0ce0*/ 	.word	0x00007e50


	//   ....[10]....
        /*0ce4*/ 	.word	0x00007e60


	//   ....[11]....
        /*0ce8*/ 	.word	0x00007e70


	//   ....[12]....
        /*0cec*/ 	.word	0x00009bf0


	//   ....[13]....
        /*0cf0*/ 	.word	0x00009c00


	//   ....[14]....
        /*0cf4*/ 	.word	0x00009c10


	//   ....[15]....
        /*0cf8*/ 	.word	0x00009c20


	//   ....[16]....
        /*0cfc*/ 	.word	0x0000ddf0


	//   ....[17]....
        /*0d00*/ 	.word	0x0000e8e0


	//   ....[18]....
        /*0d04*/ 	.word	0x0000e8f0


	//   ....[19]....
        /*0d08*/ 	.word	0x0000e910


	//   ....[20]....
        /*0d0c*/ 	.word	0x0000f370


	//   ....[21]....
        /*0d10*/ 	.word	0x0000f3b0


	//   ....[22]....
        /*0d14*/ 	.word	0x000105f0


	//   ....[23]....
        /*0d18*/ 	.word	0x00012e50


	//   ....[24]....
        /*0d1c*/ 	.word	0x000133c0


	//   ....[25]....
        /*0d20*/ 	.word	0x00014290


	//   ....[26]....
        /*0d24*/ 	.word	0x000142b0


	//   ....[27]....
        /*0d28*/ 	.word	0x00014930


	//   ....[28]....
        /*0d2c*/ 	.word	0x00014950


	//   ....[29]....
        /*0d30*/ 	.word	0x00016230


	//   ....[30]....
        /*0d34*/ 	.word	0x000190b0


	//   ....[31]....
        /*0d38*/ 	.word	0x00019120


	//   ....[32]....
        /*0d3c*/ 	.word	0x00019ae0


	//   ....[33]....
        /*0d40*/ 	.word	0x00019b00


	//   ....[34]....
        /*0d44*/ 	.word	0x0001b3e0


	//   ....[35]....
        /*0d48*/ 	.word	0x0001bb40


	//   ....[36]....
        /*0d4c*/ 	.word	0x0001bb70


	//   ....[37]....
        /*0d50*/ 	.word	0x0001bbb0


	//   ....[38]....
        /*0d54*/ 	.word	0x0001bbc0


	//   ....[39]....
        /*0d58*/ 	.word	0x0001cb40


	//   ....[40]....
        /*0d5c*/ 	.word	0x0001cb60


	//   ....[41]....
        /*0d60*/ 	.word	0x0001cb70


	//   ....[42]....
        /*0d64*/ 	.word	0x0001cb80


	//   ....[43]....
        /*0d68*/ 	.word	0x0001d240


	//   ....[44]....
        /*0d6c*/ 	.word	0x0001d250


	//   ....[45]....
        /*0d70*/ 	.word	0x0001d3b0


	//   ....[46]....
        /*0d74*/ 	.word	0x0001d3c0


	//   ....[47]....
        /*0d78*/ 	.word	0x0001d7d0


	//   ....[48]....
        /*0d7c*/ 	.word	0x0001d7e0


	//   ....[49]....
        /*0d80*/ 	.word	0x0001dce0


	//   ....[50]....
        /*0d84*/ 	.word	0x0001dcf0


	//   ....[51]....
        /*0d88*/ 	.word	0x0001eb00


	//   ....[52]....
        /*0d8c*/ 	.word	0x0001eb10


	//   ....[53]....
        /*0d90*/ 	.word	0x0001ec80


	//   ....[54]....
        /*0d94*/ 	.word	0x0001ec90


	//   ....[55]....
        /*0d98*/ 	.word	0x0001ee50


	//   ....[56]....
        /*0d9c*/ 	.word	0x0001f060


	//   ....[57]....
        /*0da0*/ 	.word	0x0001f090


	//   ....[58]....
        /*0da4*/ 	.word	0x0001f0c0


	//   ....[59]....
        /*0da8*/ 	.word	0x0001f0f0


	//   ....[60]....
        /*0dac*/ 	.word	0x0001f120


	//   ....[61]....
        /*0db0*/ 	.word	0x0001f150


	//   ....[62]....
        /*0db4*/ 	.word	0x0001f2f0


	//   ....[63]....
        /*0db8*/ 	.word	0x0001f320


	//   ....[64]....
        /*0dbc*/ 	.word	0x0001f350


	//   ....[65]....
        /*0dc0*/ 	.word	0x0001f380


	//   ....[66]....
        /*0dc4*/ 	.word	0x0001f3b0


	//   ....[67]....
        /*0dc8*/ 	.word	0x0001f3e0


	//   ....[68]....
        /*0dcc*/ 	.word	0x0001f470


	//   ....[69]....
        /*0dd0*/ 	.word	0x0001f4a0


	//   ....[70]....
        /*0dd4*/ 	.word	0x0001f4b0


	//   ....[71]....
        /*0dd8*/ 	.word	0x0001f4f0


	//   ....[72]....
        /*0ddc*/ 	.word	0x00020b40


	//   ....[73]....
        /*0de0*/ 	.word	0x00022910


	//   ....[74]....
        /*0de4*/ 	.word	0x00023590


	//   ....[75]....
        /*0de8*/ 	.word	0x000235a0


	//   ....[76]....
        /*0dec*/ 	.word	0x00023660


	//   ....[77]....
        /*0df0*/ 	.word	0x00023680


	//   ....[78]....
        /*0df4*/ 	.word	0x00023720


	//   ....[79]....
        /*0df8*/ 	.word	0x00023740


	//   ....[80]....
        /*0dfc*/ 	.word	0x00023750


	//   ....[81]....
        /*0e00*/ 	.word	0x00023760


	//   ....[82]....
        /*0e04*/ 	.word	0x00023840


	//   ....[83]....
        /*0e08*/ 	.word	0x00023880


	//   ....[84]....
        /*0e0c*/ 	.word	0x00023890


	//   ....[85]....
        /*0e10*/ 	.word	0x00023920


	//   ....[86]....
        /*0e14*/ 	.word	0x000266b0


	//   ....[87]....
        /*0e18*/ 	.word	0x000266d0


	//   ....[88]....
        /*0e1c*/ 	.word	0x00026730


	//   ....[89]....
        /*0e20*/ 	.word	0x00026760


	//   ....[90]....
        /*0e24*/ 	.word	0x00026790


	//   ....[91]....
        /*0e28*/ 	.word	0x000267c0


	//   ....[92]....
        /*0e2c*/ 	.word	0x000267f0


	//   ....[93]....
        /*0e30*/ 	.word	0x00026820


	//   ....[94]....
        /*0e34*/ 	.word	0x000269c0


	//   ....[95]....
        /*0e38*/ 	.word	0x00026a00


	//   ....[96]....
        /*0e3c*/ 	.word	0x00026a30


	//   ....[97]....
        /*0e40*/ 	.word	0x00026a60


	//   ....[98]....
        /*0e44*/ 	.word	0x00026a90


	//   ....[99]....
        /*0e48*/ 	.word	0x00026ac0


	//   ....[100]....
        /*0e4c*/ 	.word	0x00026b80


	//   ....[101]....
        /*0e50*/ 	.word	0x00026ba0


	//   ....[102]....
        /*0e54*/ 	.word	0x00026bc0


	//   ....[103]....
        /*0e58*/ 	.word	0x00026c20


	//   ....[104]....
        /*0e5c*/ 	.word	0x00027650


	//   ....[105]....
        /*0e60*/ 	.word	0x00027a50


	//   ....[106]....
        /*0e64*/ 	.word	0x00027af0


	//   ....[107]....
        /*0e68*/ 	.word	0x00027b80


	//   ....[108]....
        /*0e6c*/ 	.word	0x00027bd0


	//   ....[109]....
        /*0e70*/ 	.word	0x00027c20


	//   ....[110]....
        /*0e74*/ 	.word	0x00027d00


	//   ....[111]....
        /*0e78*/ 	.word	0x00027d90


	//   ....[112]....
        /*0e7c*/ 	.word	0x00027df0


	//   ....[113]....
        /*0e80*/ 	.word	0x00027e50


	//   ....[114]....
        /*0e84*/ 	.word	0x00028100


	//   ....[115]....
        /*0e88*/ 	.word	0x00028150


	//   ....[116]....
        /*0e8c*/ 	.word	0x000281e0


	//   ....[117]....
        /*0e90*/ 	.word	0x00028270


	//   ....[118]....
        /*0e94*/ 	.word	0x000282f0


	//   ....[119]....
        /*0e98*/ 	.word	0x00028340


	//   ....[120]....
        /*0e9c*/ 	.word	0x000283d0


	//   ....[121]....
        /*0ea0*/ 	.word	0x00028460


	//   ....[122]....
        /*0ea4*/ 	.word	0x000284e0


	//   ....[123]....
        /*0ea8*/ 	.word	0x00028530


	//   ....[124]....
        /*0eac*/ 	.word	0x000285c0


	//   ....[125]....
        /*0eb0*/ 	.word	0x00028650


	//   ....[126]....
        /*0eb4*/ 	.word	0x00028710


	//   ....[127]....
        /*0eb8*/ 	.word	0x00028a00


	//   ....[128]....
        /*0ebc*/ 	.word	0x00028b90


	//   ....[129]....
        /*0ec0*/ 	.word	0x00028c00


	//   ....[130]....
        /*0ec4*/ 	.word	0x00028d30


	//   ....[131]....
        /*0ec8*/ 	.word	0x00028d80


	//   ....[132]....
        /*0ecc*/ 	.word	0x00028ea0


	//   ....[133]....
        /*0ed0*/ 	.word	0x00028f10


	//   ....[134]....
        /*0ed4*/ 	.word	0x00029030


	//   ....[135]....
        /*0ed8*/ 	.word	0x000290a0


	//   ....[136]....
        /*0edc*/ 	.word	0x000291c0


	//   ....[137]....
        /*0ee0*/ 	.word	0x00029210


	//   ....[138]....
        /*0ee4*/ 	.word	0x00029310


	//   ....[139]....
        /*0ee8*/ 	.word	0x00029360


	//   ....[140]....
        /*0eec*/ 	.word	0x00029680


	//   ....[141]....
        /*0ef0*/ 	.word	0x00029730


	//   ....[142]....
        /*0ef4*/ 	.word	0x00029890


	//   ....[143]....
        /*0ef8*/ 	.word	0x00029910


	//   ....[144]....
        /*0efc*/ 	.word	0x00029980


	//   ....[145]....
        /*0f00*/ 	.word	0x000299f0


	//   ....[146]....
        /*0f04*/ 	.word	0x00029a60


	//   ....[147]....
        /*0f08*/ 	.word	0x00029ae0


	//   ....[148]....
        /*0f0c*/ 	.word	0x00029b60


	//   ....[149]....
        /*0f10*/ 	.word	0x00029c00


	//   ....[150]....
        /*0f14*/ 	.word	0x00029c70


	//   ....[151]....
        /*0f18*/ 	.word	0x00029ce0


	//   ....[152]....
        /*0f1c*/ 	.word	0x00029d50


	//   ....[153]....
        /*0f20*/ 	.word	0x00029dd0


	//   ....[154]....
        /*0f24*/ 	.word	0x00029e40


	//   ....[155]....
        /*0f28*/ 	.word	0x00029ef0


	//   ....[156]....
        /*0f2c*/ 	.word	0x00029f40


	//   ....[157]....
        /*0f30*/ 	.word	0x00029fd0


	//   ....[158]....
        /*0f34*/ 	.word	0x0002a100


	//----- nvinfo : EIATTR_REG_RECONFIG
	.align		4
.L_1363:
        /*0f38*/ 	.byte	0x01, 0x54
	.zero		2


	//----- nvinfo : EIATTR_SYSCALL_OFFSETS
	.align		4
        /*0f3c*/ 	.byte	0x04, 0x46
        /*0f3e*/ 	.short	(.L_1365 - .L_1364)


	//   ....[0]....
.L_1364:
        /*0f40*/ 	.word	0x00001f30


	//   ....[1]....
        /*0f44*/ 	.word	0x00002080


	//   ....[2]....
        /*0f48*/ 	.word	0x000078d0


	//   ....[3]....
        /*0f4c*/ 	.word	0x00007bf0


	//   ....[4]....
        /*0f50*/ 	.word	0x00022550


	//   ....[5]....
        /*0f54*/ 	.word	0x000226a0


	//   ....[6]....
        /*0f58*/ 	.word	0x000227a0


	//   ....[7]....
        /*0f5c*/ 	.word	0x00023040


	//----- nvinfo : EIATTR_MBARRIER_INSTR_OFFSETS
	.align		4
.L_1365:
        /*0f60*/ 	.byte	0x04, 0x39
        /*0f62*/ 	.short	(.L_1367 - .L_1366)


	//   ....[0]....
.L_1366:
        /*0f64*/ 	.word	0x000002b0
        /*0f68*/ 	.word	0x000000ff
        /*0f6c*/ 	.word	0x00031c00
        /*0f70*/ 	.short	0x0100
        /*0f72*/ 	.byte	0x08
	.zero		1


	//   ....[1]....
        /*0f74*/ 	.word	0x000002c0
        /*0f78*/ 	.word	0x000000ff
        /*0f7c*/ 	.word	0x00031c20
        /*0f80*/ 	.short	0x0100
        /*0f82*/ 	.byte	0x08
	.zero		1


	//   ....[2]....
        /*0f84*/ 	.word	0x000003b0
        /*0f88*/ 	.word	0x000000ff
        /*0f8c*/ 	.word	0x00031c30
        /*0f90*/ 	.short	0x0100
        /*0f92*/ 	.byte	0x08
	.zero		1


	//   ....[3]....
        /*0f94*/ 	.word	0x000003c0
        /*0f98*/ 	.word	0x000000ff
        /*0f9c*/ 	.word	0x00031c40
        /*0fa0*/ 	.short	0x0100
        /*0fa2*/ 	.byte	0x08
	.zero		1


	//   ....[4]....
        /*0fa4*/ 	.word	0x000003d0
        /*0fa8*/ 	.word	0x000000ff
        /*0fac*/ 	.word	0x00031c38
        /*0fb0*/ 	.short	0x0100
        /*0fb2*/ 	.byte	0x08
	.zero		1


	//   ....[5]....
        /*0fb4*/ 	.word	0x000003e0
        /*0fb8*/ 	.word	0x000000ff
        /*0fbc*/ 	.word	0x00031c48
        /*0fc0*/ 	.short	0x0100
        /*0fc2*/ 	.byte	0x08
	.zero		1


	//   ....[6]....
        /*0fc4*/ 	.word	0x00000510
        /*0fc8*/ 	.word	0x000000ff
        /*0fcc*/ 	.word	0x00031c50
        /*0fd0*/ 	.short	0x0100
        /*0fd2*/ 	.byte	0x08
	.zero		1


	//   ....[7]....
        /*0fd4*/ 	.word	0x00000520
        /*0fd8*/ 	.word	0x000000ff
        /*0fdc*/ 	.word	0x00031c60
        /*0fe0*/ 	.short	0x0100
        /*0fe2*/ 	.byte	0x08
	.zero		1


	//   ....[8]....
        /*0fe4*/ 	.word	0x00000530
        /*0fe8*/ 	.word	0x000000ff
        /*0fec*/ 	.word	0x00031c58
        /*0ff0*/ 	.short	0x0100
        /*0ff2*/ 	.byte	0x08
	.zero		1


	//   ....[9]....
        /*0ff4*/ 	.word	0x00000540
        /*0ff8*/ 	.word	0x000000ff
        /*0ffc*/ 	.word	0x00031c68
        /*1000*/ 	.short	0x0100
        /*1002*/ 	.byte	0x08
	.zero		1


	//   ....[10]....
        /*1004*/ 	.word	0x00000630
        /*1008*/ 	.word	0x000000ff
        /*100c*/ 	.word	0x00031c70
        /*1010*/ 	.short	0x0100
        /*1012*/ 	.byte	0x06
	.zero		1


	//   ....[11]....
        /*1014*/ 	.word	0x00000640
        /*1018*/ 	.word	0x000000ff
        /*101c*/ 	.word	0x00031c80
        /*1020*/ 	.short	0x0100
        /*1022*/ 	.byte	0x06
	.zero		1


	//   ....[12]....
        /*1024*/ 	.word	0x00000650
        /*1028*/ 	.word	0x000000ff
        /*102c*/ 	.word	0x00031c78
        /*1030*/ 	.short	0x0100
        /*1032*/ 	.byte	0x06
	.zero		1


	//   ....[13]....
        /*1034*/ 	.word	0x00000660
        /*1038*/ 	.word	0x000000ff
        /*103c*/ 	.word	0x00031c88
        /*1040*/ 	.short	0x0100
        /*1042*/ 	.byte	0x06
	.zero		1


	//   ....[14]....
        /*1044*/ 	.word	0x00000790
        /*1048*/ 	.word	0x000000ff
        /*104c*/ 	.word	0x00031c90
        /*1050*/ 	.short	0x0100
        /*1052*/ 	.byte	0x08
	.zero		1


	//   ....[15]....
        /*1054*/ 	.word	0x000007a0
        /*1058*/ 	.word	0x000000ff
        /*105c*/ 	.word	0x00031ca0
        /*1060*/ 	.short	0x0100
        /*1062*/ 	.byte	0x08
	.zero		1


	//   ....[16]....
        /*1064*/ 	.word	0x000007b0
        /*1068*/ 	.word	0x000000ff
        /*106c*/ 	.word	0x00031c98
        /*1070*/ 	.short	0x0100
        /*1072*/ 	.byte	0x08
	.zero		1


	//   ....[17]....
        /*1074*/ 	.word	0x000007c0
        /*1078*/ 	.word	0x000000ff
        /*107c*/ 	.word	0x00031ca8
        /*1080*/ 	.short	0x0100
        /*1082*/ 	.byte	0x08
	.zero		1


	//   ....[18]....
        /*1084*/ 	.word	0x000008f0
        /*1088*/ 	.word	0x000000ff
        /*108c*/ 	.word	0x00031cb0
        /*1090*/ 	.short	0x0100
        /*1092*/ 	.byte	0x08
	.zero		1


	//   ....[19]....
        /*1094*/ 	.word	0x00000900
        /*1098*/ 	.word	0x000000ff
        /*109c*/ 	.word	0x00031cc0
        /*10a0*/ 	.short	0x0100
        /*10a2*/ 	.byte	0x08
	.zero		1


	//   ....[20]....
        /*10a4*/ 	.word	0x00000910
        /*10a8*/ 	.word	0x000000ff
        /*10ac*/ 	.word	0x00031cb8
        /*10b0*/ 	.short	0x0100
        /*10b2*/ 	.byte	0x08
	.zero		1


	//   ....[21]....
        /*10b4*/ 	.word	0x00000920
        /*10b8*/ 	.word	0x000000ff
        /*10bc*/ 	.word	0x00031cc8
        /*10c0*/ 	.short	0x0100
        /*10c2*/ 	.byte	0x08
	.zero		1


	//   ....[22]....
        /*10c4*/ 	.word	0x00003560
        /*10c8*/ 	.word	0x0000001a
        /*10cc*/ 	.word	0x00031c90
        /*10d0*/ 	.short	0x010a
        /*10d2*/ 	.byte	0x3f
	.zero		1


	//   ....[23]....
        /*10d4*/ 	.word	0x00005010
        /*10d8*/ 	.word	0x0000001a
        /*10dc*/ 	.word	0x00031c90
        /*10e0*/ 	.short	0x010a
        /*10e2*/ 	.byte	0x3f
	.zero		1


	//   ....[24]....
        /*10e4*/ 	.word	0x00006a60
        /*10e8*/ 	.word	0x0000001a
        /*10ec*/ 	.word	0x00031c90
        /*10f0*/ 	.short	0x010a
        /*10f2*/ 	.byte	0x3f
	.zero		1


	//   ....[25]....
        /*10f4*/ 	.word	0x00006cd0
        /*10f8*/ 	.word	0x00000024
        /*10fc*/ 	.word	0x00000000
        /*1100*/ 	.short	0x0101
        /*1102*/ 	.byte	0x3f
	.zero		1


	//   ....[26]....
        /*1104*/ 	.word	0x00006d10
        /*1108*/ 	.word	0x0000001a
        /*110c*/ 	.word	0x00031cb0
        /*1110*/ 	.short	0x010a
        /*1112*/ 	.byte	0x3f
	.zero		1


	//   ....[27]....
        /*1114*/ 	.word	0x00007060
        /*1118*/ 	.word	0x0000001a
        /*111c*/ 	.word	0x00000000
        /*1120*/ 	.short	0x0101
        /*1122*/ 	.byte	0x3f
	.zero		1


	//   ....[28]....
        /*1124*/ 	.word	0x00007970
        /*1128*/ 	.word	0x00000010
        /*112c*/ 	.word	0x00031c00
        /*1130*/ 	.short	0x010a
        /*1132*/ 	.byte	0x3f
	.zero		1


	//   ....[29]....
        /*1134*/ 	.word	0x000079c0
        /*1138*/ 	.word	0x00000010
        /*113c*/ 	.word	0x00031c00
        /*1140*/ 	.short	0x010a
        /*1142*/ 	.byte	0x3f
	.zero		1


	//   ....[30]....
        /*1144*/ 	.word	0x000085c0
        /*1148*/ 	.word	0x00000010
        /*114c*/ 	.word	0x00031c00
        /*1150*/ 	.short	0x010a
        /*1152*/ 	.byte	0x3f
	.zero		1


	//   ....[31]....
        /*1154*/ 	.word	0x0000a170
        /*1158*/ 	.word	0x00000010
        /*115c*/ 	.word	0x00031c00
        /*1160*/ 	.short	0x010a
        /*1162*/ 	.byte	0x3f
	.zero		1


	//   ....[32]....
        /*1164*/ 	.word	0x0000b990
        /*1168*/ 	.word	0x00000000
        /*116c*/ 	.word	0x00031c30
        /*1170*/ 	.short	0x010a
        /*1172*/ 	.byte	0x3f
	.zero		1


	//   ....[33]....
        /*1174*/ 	.word	0x0000ba00
        /*1178*/ 	.word	0x00000000
        /*117c*/ 	.word	0x00031c30
        /*1180*/ 	.short	0x010a
        /*1182*/ 	.byte	0x3f
	.zero		1


	//   ....[34]....
        /*1184*/ 	.word	0x0000f6f0
        /*1188*/ 	.word	0x00000018
        /*118c*/ 	.word	0x00000000
        /*1190*/ 	.short	0x0101
        /*1192*/ 	.byte	0x3f
	.zero		1


	//   ....[35]....
        /*1194*/ 	.word	0x00010750
        /*1198*/ 	.word	0x00000014
        /*119c*/ 	.word	0x00031c30
        /*11a0*/ 	.short	0x010a
        /*11a2*/ 	.byte	0x3f
	.zero		1


	//   ....[36]....
        /*11a4*/ 	.word	0x000107a0
        /*11a8*/ 	.word	0x00000014
        /*11ac*/ 	.word	0x00031c30
        /*11b0*/ 	.short	0x010a
        /*11b2*/ 	.byte	0x3f
	.zero		1


	//   ....[37]....
        /*11b4*/ 	.word	0x00012be0
        /*11b8*/ 	.word	0x00000015
        /*11bc*/ 	.word	0x00031c50
        /*11c0*/ 	.short	0x010a
        /*11c2*/ 	.byte	0x3f
	.zero		1


	//   ....[38]....
        /*11c4*/ 	.word	0x00012c30
        /*11c8*/ 	.word	0x00000015
        /*11cc*/ 	.word	0x00031c50
        /*11d0*/ 	.short	0x010a
        /*11d2*/ 	.byte	0x3f
	.zero		1


	//   ....[39]....
        /*11d4*/ 	.word	0x00015420
        /*11d8*/ 	.word	0x00000071
        /*11dc*/ 	.word	0x00000000
        /*11e0*/ 	.short	0x0101
        /*11e2*/ 	.byte	0x3f
	.zero		1


	//   ....[40]....
        /*11e4*/ 	.word	0x00015460
        /*11e8*/ 	.word	0x00000070
        /*11ec*/ 	.word	0x00000000
        /*11f0*/ 	.short	0x0101
        /*11f2*/ 	.byte	0x3f
	.zero		1


	//   ....[41]....
        /*11f4*/ 	.word	0x000163c0
        /*11f8*/ 	.word	0x00000014
        /*11fc*/ 	.word	0x00031c30
        /*1200*/ 	.short	0x010a
        /*1202*/ 	.byte	0x3f
	.zero		1


	//   ....[42]....
        /*1204*/ 	.word	0x00016410
        /*1208*/ 	.word	0x00000014
        /*120c*/ 	.word	0x00031c30
        /*1210*/ 	.short	0x010a
        /*1212*/ 	.byte	0x3f
	.zero		1


	//   ....[43]....
        /*1214*/ 	.word	0x00018830
        /*1218*/ 	.word	0x00000015
        /*121c*/ 	.word	0x00031c50
        /*1220*/ 	.short	0x010a
        /*1222*/ 	.byte	0x3f
	.zero		1


	//   ....[44]....
        /*1224*/ 	.word	0x00018880
        /*1228*/ 	.word	0x00000015
        /*122c*/ 	.word	0x00031c50
        /*1230*/ 	.short	0x010a
        /*1232*/ 	.byte	0x3f
	.zero		1


	//   ....[45]....
        /*1234*/ 	.word	0x0001a460
        /*1238*/ 	.word	0x00000070
        /*123c*/ 	.word	0x00000000
        /*1240*/ 	.short	0x0101
        /*1242*/ 	.byte	0x3f
	.zero		1


	//   ....[46]....
        /*1244*/ 	.word	0x0001a470
        /*1248*/ 	.word	0x0000006e
        /*124c*/ 	.word	0x00000000
        /*1250*/ 	.short	0x0101
        /*1252*/ 	.byte	0x3f
	.zero		1


	//   ....[47]....
        /*1254*/ 	.word	0x0001b470
        /*1258*/ 	.word	0x00000000
        /*125c*/ 	.word	0x00031c50
        /*1260*/ 	.short	0x010a
        /*1262*/ 	.byte	0x3f
	.zero		1


	//   ....[48]....
        /*1264*/ 	.word	0x0001b520
        /*1268*/ 	.word	0x00000000
        /*126c*/ 	.word	0x00031c50
        /*1270*/ 	.short	0x010a
        /*1272*/ 	.byte	0x3f
	.zero		1


	//   ....[49]....
        /*1274*/ 	.word	0x0001bda0
        /*1278*/ 	.word	0x00000004
        /*127c*/ 	.word	0x00000000
        /*1280*/ 	.short	0x0101
        /*1282*/ 	.byte	0x3f
	.zero		1


	//   ....[50]....
        /*1284*/ 	.word	0x0001d180
        /*1288*/ 	.word	0x00000000
        /*128c*/ 	.word	0x00000000
        /*1290*/ 	.short	0x0101
        /*1292*/ 	.byte	0x3f
	.zero		1


	//   ....[51]....
        /*1294*/ 	.word	0x0001d6d0
        /*1298*/ 	.word	0x00000004
        /*129c*/ 	.word	0x00000000
        /*12a0*/ 	.short	0x0101
        /*12a2*/ 	.byte	0x3f
	.zero		1


	//   ....[52]....
        /*12a4*/ 	.word	0x00020c20
        /*12a8*/ 	.word	0x00000010
        /*12ac*/ 	.word	0x00031c20
        /*12b0*/ 	.short	0x010a
        /*12b2*/ 	.byte	0x3f
	.zero		1


	//   ....[53]....
        /*12b4*/ 	.word	0x00020cf0
        /*12b8*/ 	.word	0x00000009
        /*12bc*/ 	.word	0x00031ca0
        /*12c0*/ 	.short	0x010a
        /*12c2*/ 	.byte	0x3f
	.zero		1


	//   ....[54]....
        /*12c4*/ 	.word	0x00021110
        /*12c8*/ 	.word	0x00000009
        /*12cc*/ 	.word	0x00031cc0
        /*12d0*/ 	.short	0x010a
        /*12d2*/ 	.byte	0x3f
	.zero		1


	//   ....[55]....
        /*12d4*/ 	.word	0x00021680
        /*12d8*/ 	.word	0x00000009
        /*12dc*/ 	.word	0x00031ca0
        /*12e0*/ 	.short	0x010a
        /*12e2*/ 	.byte	0x3f
	.zero		1


	//   ....[56]....
        /*12e4*/ 	.word	0x00021a90
        /*12e8*/ 	.word	0x00000009
        /*12ec*/ 	.word	0x00031cc0
        /*12f0*/ 	.short	0x010a
        /*12f2*/ 	.byte	0x3f
	.zero		1


	//   ....[57]....
        /*12f4*/ 	.word	0x00022b30
        /*12f8*/ 	.word	0x00000000
        /*12fc*/ 	.word	0x00031c40
        /*1300*/ 	.short	0x010a
        /*1302*/ 	.byte	0x3f
	.zero		1


	//   ....[58]....
        /*1304*/ 	.word	0x00023a00
        /*1308*/ 	.word	0x00000010
        /*130c*/ 	.word	0x00031c00
        /*1310*/ 	.short	0x0107
        /*1312*/ 	.byte	0x3f
	.zero		1


	//   ....[59]....
        /*1314*/ 	.word	0x00023af0
        /*1318*/ 	.word	0x00000010
        /*131c*/ 	.word	0x00031c00
        /*1320*/ 	.short	0x0101
        /*1322*/ 	.byte	0x3f
	.zero		1


	//   ....[60]....
        /*1324*/ 	.word	0x00023b10
        /*1328*/ 	.word	0x00000010
        /*132c*/ 	.word	0x00031c20
        /*1330*/ 	.short	0x010a
        /*1332*/ 	.byte	0x3f
	.zero		1


	//   ....[61]....
        /*1334*/ 	.word	0x00023eb0
        /*1338*/ 	.word	0x00000003
        /*133c*/ 	.word	0x00031c40
        /*1340*/ 	.short	0x010a
        /*1342*/ 	.byte	0x3f
	.zero		1


	//   ....[62]....
        /*1344*/ 	.word	0x00024310
        /*1348*/ 	.word	0x00000002
        /*134c*/ 	.word	0x00031c60
        /*1350*/ 	.short	0x010a
        /*1352*/ 	.byte	0x3f
	.zero		1


	//   ....[63]....
        /*1354*/ 	.word	0x00024a60
        /*1358*/ 	.word	0x00000003
        /*135c*/ 	.word	0x00031c40
        /*1360*/ 	.short	0x010a
        /*1362*/ 	.byte	0x3f
	.zero		1


	//   ....[64]....
        /*1364*/ 	.word	0x00024ec0
        /*1368*/ 	.word	0x00000002
        /*136c*/ 	.word	0x00031c60
        /*1370*/ 	.short	0x010a
        /*1372*/ 	.byte	0x3f
	.zero		1


	//   ....[65]....
        /*1374*/ 	.word	0x00025570
        /*1378*/ 	.word	0x00000003
        /*137c*/ 	.word	0x00031c40
        /*1380*/ 	.short	0x010a
        /*1382*/ 	.byte	0x3f
	.zero		1


	//   ....[66]....
        /*1384*/ 	.word	0x000259d0
        /*1388*/ 	.word	0x00000002
        /*138c*/ 	.word	0x00031c60
        /*1390*/ 	.short	0x010a
        /*1392*/ 	.byte	0x3f
	.zero		1


	//   ....[67]....
        /*1394*/ 	.word	0x00026020
        /*1398*/ 	.word	0x00000000
        /*139c*/ 	.word	0x00031c60
        /*13a0*/ 	.short	0x010a
        /*13a2*/ 	.byte	0x3f
	.zero		1


	//   ....[68]....
        /*13a4*/ 	.word	0x000275d0
        /*13a8*/ 	.word	0x00000009
        /*13ac*/ 	.word	0x00031c20
        /*13b0*/ 	.short	0x010a
        /*13b2*/ 	.byte	0x3f
	.zero		1


	//   ....[69]....
        /*13b4*/ 	.word	0x00027760
        /*13b8*/ 	.word	0x00000007
        /*13bc*/ 	.word	0x00000000
        /*13c0*/ 	.short	0x010a
        /*13c2*/ 	.byte	0x3f
	.zero		1


	//   ....[70]....
        /*13c4*/ 	.word	0x000277d0
        /*13c8*/ 	.word	0x00000003
        /*13cc*/ 	.word	0x00000000
        /*13d0*/ 	.short	0x010a
        /*13d2*/ 	.byte	0x3f
	.zero		1


	//   ....[71]....
        /*13d4*/ 	.word	0x00027830
        /*13d8*/ 	.word	0x00000005
        /*13dc*/ 	.word	0x00000000
        /*13e0*/ 	.short	0x010a
        /*13e2*/ 	.byte	0x3f
	.zero		1


	//   ....[72]....
        /*13e4*/ 	.word	0x00027860
        /*13e8*/ 	.word	0x00000003
        /*13ec*/ 	.word	0x00000000
        /*13f0*/ 	.short	0x010a
        /*13f2*/ 	.byte	0x3f
	.zero		1


	//   ....[73]....
        /*13f4*/ 	.word	0x000278c0
        /*13f8*/ 	.word	0x0000001a
        /*13fc*/ 	.word	0x00031c90
        /*1400*/ 	.short	0x010a
        /*1402*/ 	.byte	0x3f
	.zero		1


	//   ....[74]....
        /*1404*/ 	.word	0x00027910
        /*1408*/ 	.word	0x0000001a
        /*140c*/ 	.word	0x00031c90
        /*1410*/ 	.short	0x010a
        /*1412*/ 	.byte	0x3f
	.zero		1


	//   ....[75]....
        /*1414*/ 	.word	0x00027960
        /*1418*/ 	.word	0x0000001a
        /*141c*/ 	.word	0x00031c90
        /*1420*/ 	.short	0x010a
        /*1422*/ 	.byte	0x3f
	.zero		1


	//   ....[76]....
        /*1424*/ 	.word	0x000279b0
        /*1428*/ 	.word	0x0000001a
        /*142c*/ 	.word	0x00031cb0
        /*1430*/ 	.short	0x010a
        /*1432*/ 	.byte	0x3f
	.zero		1


	//   ....[77]....
        /*1434*/ 	.word	0x00027c60
        /*1438*/ 	.word	0x00000010
        /*143c*/ 	.word	0x00031c00
        /*1440*/ 	.short	0x010a
        /*1442*/ 	.byte	0x3f
	.zero		1


	//   ....[78]....
        /*1444*/ 	.word	0x00027e80
        /*1448*/ 	.word	0x00000010
        /*144c*/ 	.word	0x00031c00
        /*1450*/ 	.short	0x010a
        /*1452*/ 	.byte	0x3f
	.zero		1


	//   ....[79]....
        /*1454*/ 	.word	0x00027ed0
        /*1458*/ 	.word	0x00000000
        /*145c*/ 	.word	0x00031c30
        /*1460*/ 	.short	0x010a
        /*1462*/ 	.byte	0x3f
	.zero		1


	//   ....[80]....
        /*1464*/ 	.word	0x00027f20
        /*1468*/ 	.word	0x00000014
        /*146c*/ 	.word	0x00031c30
        /*1470*/ 	.short	0x010a
        /*1472*/ 	.byte	0x3f
	.zero		1


	//   ....[81]....
        /*1474*/ 	.word	0x00027f70
        /*1478*/ 	.word	0x00000015
        /*147c*/ 	.word	0x00031c50
        /*1480*/ 	.short	0x010a
        /*1482*/ 	.byte	0x3f
	.zero		1


	//   ....[82]....
        /*1484*/ 	.word	0x00027fc0
        /*1488*/ 	.word	0x00000014
        /*148c*/ 	.word	0x00031c30
        /*1490*/ 	.short	0x010a
        /*1492*/ 	.byte	0x3f
	.zero		1


	//   ....[83]....
        /*1494*/ 	.word	0x00028010
        /*1498*/ 	.word	0x00000015
        /*149c*/ 	.word	0x00031c50
        /*14a0*/ 	.short	0x010a
        /*14a2*/ 	.byte	0x3f
	.zero		1


	//   ....[84]....
        /*14a4*/ 	.word	0x00028060
        /*14a8*/ 	.word	0x00000000
        /*14ac*/ 	.word	0x00031c50
        /*14b0*/ 	.short	0x010a
        /*14b2*/ 	.byte	0x3f
	.zero		1


	//   ....[85]....
        /*14b4*/ 	.word	0x000287e0
        /*14b8*/ 	.word	0x00000010
        /*14bc*/ 	.word	0x00031c20
        /*14c0*/ 	.short	0x010a
        /*14c2*/ 	.byte	0x3f
	.zero		1


	//   ....[86]....
        /*14c4*/ 	.word	0x00028830
        /*14c8*/ 	.word	0x00000009
        /*14cc*/ 	.word	0x00031ca0
        /*14d0*/ 	.short	0x010a
        /*14d2*/ 	.byte	0x3f
	.zero		1


	//   ....[87]....
        /*14d4*/ 	.word	0x00028880
        /*14d8*/ 	.word	0x00000009
        /*14dc*/ 	.word	0x00031cc0
        /*14e0*/ 	.short	0x010a
        /*14e2*/ 	.byte	0x3f
	.zero		1


	//   ....[88]....
        /*14e4*/ 	.word	0x000288d0
        /*14e8*/ 	.word	0x00000009
        /*14ec*/ 	.word	0x00031ca0
        /*14f0*/ 	.short	0x010a
        /*14f2*/ 	.byte	0x3f
	.zero		1


	//   ....[89]....
        /*14f4*/ 	.word	0x00028920
        /*14f8*/ 	.word	0x00000009
        /*14fc*/ 	.word	0x00031cc0
        /*1500*/ 	.short	0x010a
        /*1502*/ 	.byte	0x3f
	.zero		1


	//   ....[90]....
        /*1504*/ 	.word	0x00028ac0
        /*1508*/ 	.word	0x00000000
        /*150c*/ 	.word	0x00031c40
        /*1510*/ 	.short	0x010a
        /*1512*/ 	.byte	0x3f
	.zero		1


	//   ....[91]....
        /*1514*/ 	.word	0x000293a0
        /*1518*/ 	.word	0x00000010
        /*151c*/ 	.word	0x00031c20
        /*1520*/ 	.short	0x010a
        /*1522*/ 	.byte	0x3f
	.zero		1


	//   ....[92]....
        /*1524*/ 	.word	0x000293f0
        /*1528*/ 	.word	0x00000003
        /*152c*/ 	.word	0x00031c40
        /*1530*/ 	.short	0x010a
        /*1532*/ 	.byte	0x3f
	.zero		1


	//   ....[93]....
        /*1534*/ 	.word	0x00029440
        /*1538*/ 	.word	0x00000002
        /*153c*/ 	.word	0x00031c60
        /*1540*/ 	.short	0x010a
        /*1542*/ 	.byte	0x3f
	.zero		1


	//   ....[94]....
        /*1544*/ 	.word	0x00029490
        /*1548*/ 	.word	0x00000003
        /*154c*/ 	.word	0x00031c40
        /*1550*/ 	.short	0x010a
        /*1552*/ 	.byte	0x3f
	.zero		1


	//   ....[95]....
        /*1554*/ 	.word	0x000294e0
        /*1558*/ 	.word	0x00000002
        /*155c*/ 	.word	0x00031c60
        /*1560*/ 	.short	0x010a
        /*1562*/ 	.byte	0x3f
	.zero		1


	//   ....[96]....
        /*1564*/ 	.word	0x00029530
        /*1568*/ 	.word	0x00000003
        /*156c*/ 	.word	0x00031c40
        /*1570*/ 	.short	0x010a
        /*1572*/ 	.byte	0x3f
	.zero		1


	//   ....[97]....
        /*1574*/ 	.word	0x00029580
        /*1578*/ 	.word	0x00000002
        /*157c*/ 	.word	0x00031c60
        /*1580*/ 	.short	0x010a
        /*1582*/ 	.byte	0x3f
	.zero		1


	//   ....[98]....
        /*1584*/ 	.word	0x000295d0
        /*1588*/ 	.word	0x00000000
        /*158c*/ 	.word	0x00031c60
        /*1590*/ 	.short	0x010a
        /*1592*/ 	.byte	0x3f
	.zero		1


	//   ....[99]....
        /*1594*/ 	.word	0x0002a020
        /*1598*/ 	.word	0x00000009
        /*159c*/ 	.word	0x00031c20
        /*15a0*/ 	.short	0x010a
        /*15a2*/ 	.byte	0x3f
	.zero		1


	//   ....[100]....
        /*15a4*/ 	.word	0x0002a1c0
        /*15a8*/ 	.word	0x00000007
        /*15ac*/ 	.word	0x00000000
        /*15b0*/ 	.short	0x010a
        /*15b2*/ 	.byte	0x3f
	.zero		1


	//   ....[101]....
        /*15b4*/ 	.word	0x0002a210
        /*15b8*/ 	.word	0x00000003
        /*15bc*/ 	.word	0x00000000
        /*15c0*/ 	.short	0x010a
        /*15c2*/ 	.byte	0x3f
	.zero		1


	//   ....[102]....
        /*15c4*/ 	.word	0x0002a260
        /*15c8*/ 	.word	0x00000005
        /*15cc*/ 	.word	0x00000000
        /*15d0*/ 	.short	0x010a
        /*15d2*/ 	.byte	0x3f
	.zero		1


	//----- nvinfo : EIATTR_NUM_MBARRIERS
	.align		4
.L_1367:
        /*15d4*/ 	.byte	0x03, 0x38
        /*15d6*/ 	.short	0x0016


	//----- nvinfo : EIATTR_EXIT_INSTR_OFFSETS
	.align		4
        /*15d8*/ 	.byte	0x04, 0x1c
        /*15da*/ 	.short	(.L_1369 - .L_1368)


	//   ....[0]....
.L_1368:
        /*15dc*/ 	.word	0x000278b0


	//----- nvinfo : EIATTR_MAX_THREADS
	.align		4
.L_1369:
        /*15e0*/ 	.byte	0x04, 0x05
        /*15e2*/ 	.short	(.L_1371 - .L_1370)
.L_1370:
        /*15e4*/ 	.word	0x00000200
        /*15e8*/ 	.word	0x00000001
        /*15ec*/ 	.word	0x00000001


	//----- nvinfo : EIATTR_CRS_STACK_SIZE
	.align		4
.L_1371:
        /*15f0*/ 	.byte	0x04, 0x1e
        /*15f2*/ 	.short	(.L_1373 - .L_1372)
.L_1372:
        /*15f4*/ 	.word	0x00000000


	//----- nvinfo : EIATTR_CBANK_PARAM_SIZE
	.align		4
.L_1373:
        /*15f8*/ 	.byte	0x03, 0x19
        /*15fa*/ 	.short	0x0af0


	//----- nvinfo : EIATTR_PARAM_CBANK
	.align		4
        /*15fc*/ 	.byte	0x04, 0x0a
        /*15fe*/ 	.short	(.L_1375 - .L_1374)
	.align		4
.L_1374:
        /*1600*/ 	.word	index@(.nv.constant0._ZN7cutlass13device_kernelIN5flash11enable_sm90INS1_16FlashAttnFwdSm90INS1_25CollectiveMainloopFwdSm90ILi2EN4cute5tupleIJNS5_1CILi1EEES8_S8_EEENS6_IJNS7_ILi192EEENS7_ILi144EEENS7_ILi96EEEEEELi96ENS_6half_tEfNS_4arch4Sm90ELb1ELb0ELb1ELb1ELb0ELb1ELb0ELb0ELb1ELb1ELb1ELb0EEENS1_21CollectiveEpilogueFwdINS6_IJSA_SC_SB_EEES9_SE_SG_Li384ELb1ELb1ELb1ELb0EEENS1_36VarlenDynamicPersistentTileSchedulerILi192ELi144ELi384ELi128ELb1ELb1ELb1ELb1ELb1ELb1EEEEEEEEEvNT_6ParamsE)
        /*1604*/ 	.short	0x0210
        /*1606*/ 	.short	0x0af0


	//----- nvinfo : EIATTR_SW_WAR
	.align		4
.L_1375:
        /*1608*/ 	.byte	0x04, 0x36
        /*160a*/ 	.short	(.L_1377 - .L_1376)
.L_1376:
        /*160c*/ 	.word	0x00000008
.L_1377:


//--------------------- .nv.info._ZN7cutlass13device_kernelIN5flash11enable_sm90INS1_16FlashAttnFwdSm90INS1_25CollectiveMainloopFwdSm90ILi2EN4cute5tupleIJNS5_1CILi1EEES8_S8_EEENS6_IJNS7_ILi192EEESA_NS7_ILi64EEEEEELi64ENS_6half_tEfNS_4arch4Sm90ELb0ELb0ELb1ELb0ELb0ELb0ELb0ELb0ELb1ELb1ELb1ELb0EEENS1_21CollectiveEpilogueFwdINS6_IJSA_SB_SA_EEES9_SD_SF_Li384ELb0ELb1ELb1ELb0EEENS1_19SingleTileSchedulerILb0ELb1ELb1ELi192EEEEEEEEEvNT_6ParamsE --------------------------
	.section	.nv.info._ZN7cutlass13device_kernelIN5flash11enable_sm90INS1_16FlashAttnFwdSm90INS1_25CollectiveMainloopFwdSm90ILi2EN4cute5tupleIJNS5_1CILi1EEES8_S8_EEENS6_IJNS7_ILi192EEESA_NS7_ILi64EEEEEELi64ENS_6half_tEfNS_4arch4Sm90ELb0ELb0ELb1ELb0ELb0ELb0ELb0ELb0ELb1ELb1ELb1ELb0EEENS1_21CollectiveEpilogueFwdINS6_IJSA_SB_SA_EEES9_SD_SF_Li384ELb0ELb1ELb1ELb0EEENS1_19SingleTileSchedulerILb0ELb1ELb1ELi192EEEEEEEEEvNT_6ParamsE,"",@"SHT_CUDA_INFO"
	.sectionflags	@""
	.align	4


	//----- nvinfo : EIATTR_CUDA_API_VERSION
	.align		4
        /*0000*/ 	.byte	0x04, 0x37
        /*0002*/ 	.short	(.L_1379 - .L_1378)
.L_1378:
        /*0004*/ 	.word	0x00000082


	//----- nvinfo : EIATTR_KPARAM_INFO
	.align		4
.L_1379:
        /*0008*/ 	.byte	0x04, 0x17
        /*000a*/ 	.short	(.L_1381 - .L_1380)
.L_1380:
        /*000c*/ 	.word	0x00000000
        /*0010*/ 	.short	0x0000
        /*0012*/ 	.short	0x0070
        /*0014*/ 	.byte	0x00, 0xf0, 0x01, 0x28


	//----- nvinfo : EIATTR_SPARSE_MMA_MASK
	.align		4
.L_1381:
        /*0018*/ 	.byte	0x03, 0x50
        /*001a*/ 	.short	0x0000


	//----- nvinfo : EIATTR_MAXREG_COUNT
	.align		4
        /*001c*/ 	.byte	0x03, 0x1b
        /*001e*/ 	.short	0x0080


	//----- nvinfo : EIATTR_NUM_BARRIERS
	.align		4
        /*0020*/ 	.byte	0x02, 0x4c
        /*0022*/ 	.byte	0x10
	.zero		1


	//----- nvinfo : EIATTR_EXTERNS
	.align		4
        /*0024*/ 	.byte	0x04, 0x0f
        /*0026*/ 	.short	(.L_1383 - .L_1382)


	//   ....[0]....
	.align		4
.L_1382:
        /*0028*/ 	.word	index@(__assertfail)


	//----- nvinfo : EIATTR_ANNOTATIONS
	.align		4
.L_1383:
        /*002c*/ 	.byte	0x04, 0x55
        /*002e*/ 	.short	(.L_1385 - .L_1384)


	//   ....[0]....
.L_1384:
        /* <DEDUP_REMOVED lines=10> */


	//----- nvinfo : EIATTR_MERCURY_ISA_VERSION
	.align		4
.L_1385:
        /*00c0*/ 	.byte	0x03, 0x5f
        /*00c2*/ 	.short	0x0101


	//----- nvinfo : EIATTR_INT_WARP_WIDE_INSTR_OFFSETS
	.align		4
        /*00c4*/ 	.byte	0x04, 0x31
        /*00c6*/ 	.short	(.L_1387 - .L_1386)


	//   ....[0]....
.L_1386:
        /*00c8*/ 	.word	0x00000120


	//   ....[1]....
        /*00cc*/ 	.word	0x000001c0


	//   ....[2]....
        /*00d0*/ 	.word	0x00000230


	//----- nvinfo : EIATTR_COOP_GROUP_MASK_REGIDS
	.align		4
.L_1387:
        /*00d4*/ 	.byte	0x04, 0x29
        /*00d6*/ 	.short	(.L_1389 - .L_1388)


	//   ....[0]....
.L_1388:
        /*00d8*/ 	.word	0xffffffff


	//   ....[1]....
        /*00dc*/ 	.word	0xffffffff


	//   ....[2]....
        /*00e0*/ 	.word	0xffffffff


	//   ....[3]....
        /*00e4*/ 	.word	0xffffffff


	//   ....[4]....
        /*00e8*/ 	.word	0xffffffff


	//   ....[5]....
        /*00ec*/ 	.word	0xffffffff


	//   ....[6]....
        /*00f0*/ 	.word	0xffffffff


	//   ....[7]....
        /*00f4*/ 	.word	0xffffffff


	//   ....[8]....
        /*00f8*/ 	.word	0xffffffff


	//   ....[9]....
        /*00fc*/ 	.word	0xffffffff


	//   ....[10]....
        /*0100*/ 	.word	0xffffffff


	//   ....[11]....
        /*0104*/ 	.word	0xffffffff


	//   ....[12]....
        /*0108*/ 	.word	0xffffffff


	//   ....[13]....
        /*010c*/ 	.word	0xffffffff


	//   ....[14]....
        /*0110*/ 	.word	0xffffffff


	//   ....[15]....
        /*0114*/ 	.word	0xffffffff


	//   ....[16]....
        /*0118*/ 	.word	0xffffffff


	//   ....[17]....
        /*011c*/ 	.word	0xffffffff


	//   ....[18]....
        /*0120*/ 	.word	0xffffffff


	//   ....[19]....
        /*0124*/ 	.word	0xffffffff


	//   ....[20]....
        /*0128*/ 	.word	0xffffffff


	//   ....[21]....
        /*012c*/ 	.word	0xffffffff


	//   ....[22]....
        /*0130*/ 	.word	0xffffffff


	//   ....[23]....
        /*0134*/ 	.word	0xffffffff


	//   ....[24]....
        /*0138*/ 	.word	0xffffffff


	//   ....[25]....
        /*013c*/ 	.word	0xffffffff


	//   ....[26]....
        /*0140*/ 	.word	0xffffffff


	//   ....[27]....
        /*0144*/ 	.word	0xffffffff


	//   ....[28]....
        /*0148*/ 	.word	0xffffffff


	//   ....[29]....
        /*014c*/ 	.word	0xffffffff


	//   ....[30]....
        /*0150*/ 	.word	0xffffffff


	//   ....[31]....
        /*0154*/ 	.word	0xffffffff


	//   ....[32]....
        /*0158*/ 	.word	0xffffffff


	//   ....[33]....
        /*015c*/ 	.word	0xffffffff


	//   ....[34]....
        /*0160*/ 	.word	0xffffffff


	//   ....[35]....
        /*0164*/ 	.word	0xffffffff


	//   ....[36]....
        /*0168*/ 	.word	0xffffffff


	//   ....[37]....
        /*016c*/ 	.word	0xffffffff


	//   ....[38]....
        /*0170*/ 	.word	0xffffffff


	//   ....[39]....
        /*0174*/ 	.word	0xffffffff


	//   ....[40]....
        /*0178*/ 	.word	0xffffffff


	//   ....[41]....
        /*017c*/ 	.word	0xffffffff


	//   ....[42]....
        /*0180*/ 	.word	0xffffffff


	//   ....[43]....
        /*0184*/ 	.word	0xffffffff


	//   ....[44]....
        /*0188*/ 	.word	0xffffffff


	//   ....[45]....
        /*018c*/ 	.word	0xffffffff


	//   ....[46]....
        /*0190*/ 	.word	0xffffffff


	//   ....[47]....
        /*0194*/ 	.word	0xffffffff


	//   ....[48]....
        /*0198*/ 	.word	0xffffffff


	//   ....[49]....
        /*019c*/ 	.word	0xffffffff


	//   ....[50]....
        /*01a0*/ 	.word	0xffffffff


	//   ....[51]....
        /*01a4*/ 	.word	0xffffffff


	//   ....[52]....
        /*01a8*/ 	.word	0xffffffff


	//   ....[53]....
        /*01ac*/ 	.word	0xffffffff


	//   ....[54]....
        /*01b0*/ 	.word	0xffffffff


	//   ....[55]....
        /*01b4*/ 	.word	0xffffffff


	//   ....[56]....
        /*01b8*/ 	.word	0xffffffff


	//   ....[57]....
        /*01bc*/ 	.word	0x0500000f


	//   ....[58]....
        /*01c0*/ 	.word	0x0500000f


	//   ....[59]....
        /*01c4*/ 	.word	0x0500000f


	//   ....[60]....
        /*01c8*/ 	.word	0x0500000f


	//   ....[61]....
        /*01cc*/ 	.word	0x0500000f


	//   ....[62]....
        /*01d0*/ 	.word	0x0500000f


	//   ....[63]....
        /*01d4*/ 	.word	0x0500000f


	//   ....[64]....
        /*01d8*/ 	.word	0x0500000f


	//   ....[65]....
        /*01dc*/ 	.word	0x0500000f


	//   ....[66]....
        /*01e0*/ 	.word	0x0500000f


	//   ....[67]....
        /*01e4*/ 	.word	0x0500000f


	//   ....[68]....
        /*01e8*/ 	.word	0x0500000f


	//   ....[69]....
        /*01ec*/ 	.word	0x0500000f


	//   ....[70]....
        /*01f0*/ 	.word	0x0500000f


	//   ....[71]....
        /*01f4*/ 	.word	0x0500000f


	//   ....[72]....
        /*01f8*/ 	.word	0x0500000f


	//   ....[73]....
        /*01fc*/ 	.word	0x0500000f


	//   ....[74]....
        /*0200*/ 	.word	0x0500000f


	//   ....[75]....
        /*0204*/ 	.word	0x0500000f


	//   ....[76]....
        /*0208*/ 	.word	0x0500000f


	//   ....[77]....
        /*020c*/ 	.word	0x0500000f


	//   ....[78]....
        /*0210*/ 	.word	0x0500000f


	//   ....[79]....
        /*0214*/ 	.word	0x0500000f


	//   ....[80]....
        /*0218*/ 	.word	0x0500000f


	//   ....[81]....
        /*021c*/ 	.word	0x0500000f


	//   ....[82]....
        /*0220*/ 	.word	0x0500000f


	//----- nvinfo : EIATTR_COOP_GROUP_INSTR_OFFSETS
	.align		4
.L_1389:
        /*0224*/ 	.byte	0x04, 0x28
        /*0226*/ 	.short	(.L_1391 - .L_1390)


	//   ....[0]....
.L_1390:
        /*0228*/ 	.word	0x00000060


	//   ....[1]....
        /*022c*/ 	.word	0x00000130


	//   ....[2]....
        /*0230*/ 	.word	0x000001e0


	//   ....[3]....
        /*0234*/ 	.word	0x000003a0


	//   ....[4]....
        /*0238*/ 	.word	0x00000500


	//   ....[5]....
        /*023c*/ 	.word	0x00000620


	//   ....[6]....
        /*0240*/ 	.word	0x00000780


	//   ....[7]....
        /*0244*/ 	.word	0x00000f80


	//   ....[8]....
        /*0248*/ 	.word	0x00002e20


	//   ....[9]....
        /*024c*/ 	.word	0x00002e60


	//   ....[10]....
        /*0250*/ 	.word	0x00003660


	//   ....[11]....
        /*0254*/ 	.word	0x000036d0


	//   ....[12]....
        /*0258*/ 	.word	0x00004b90


	//   ....[13]....
        /*025c*/ 	.word	0x000068a0


	//   ....[14]....
        /*0260*/ 	.word	0x000068e0


	//   ....[15]....
        /*0264*/ 	.word	0x00006970


	//   ....[16]....
        /*0268*/ 	.word	0x000069a0


	//   ....[17]....
        /*026c*/ 	.word	0x00008590


	//   ....[18]....
        /*0270*/ 	.word	0x000086d0


	//   ....[19]....
        /*0274*/ 	.word	0x00008710


	//   ....[20]....
        /*0278*/ 	.word	0x000087c0


	//   ....[21]....
        /*027c*/ 	.word	0x000087d0


	//   ....[22]....
        /*0280*/ 	.word	0x00009760


	//   ....[23]....
        /*0284*/ 	.word	0x00009770


	//   ....[24]....
        /*0288*/ 	.word	0x00009780


	//   ....[25]....
        /*028c*/ 	.word	0x00009790


	//   ....[26]....
        /*0290*/ 	.word	0x00009870


	//   ....[27]....
        /*0294*/ 	.word	0x00009880


	//   ....[28]....
        /*0298*/ 	.word	0x00009bb0


	//   ....[29]....
        /*029c*/ 	.word	0x00009bc0


	//   ....[30]....
        /*02a0*/ 	.word	0x0000a2d0


	//   ....[31]....
        /*02a4*/ 	.word	0x0000ac80


	//   ....[32]....
        /*02a8*/ 	.word	0x0000b660


	//   ....[33]....
        /*02ac*/ 	.word	0x0000b670


	//   ....[34]....
        /*02b0*/ 	.word	0x0000b680


	//   ....[35]....
        /*02b4*/ 	.word	0x0000b6a0


	//   ....[36]....
        /*02b8*/ 	.word	0x0000b710


	//   ....[37]....
        /*02bc*/ 	.word	0x0000b770


	//   ....[38]....
        /*02c0*/ 	.word	0x0000b7e0


	//   ....[39]....
        /*02c4*/ 	.word	0x0000b810


	//   ....[40]....
        /*02c8*/ 	.word	0x0000b860


	//   ....[41]....
        /*02cc*/ 	.word	0x0000b870


	//   ....[42]....
        /*02d0*/ 	.word	0x0000b8e0


	//   ....[43]....
        /*02d4*/ 	.word	0x0000b910


	//   ....[44]....
        /*02d8*/ 	.word	0x0000b960


	//   ....[45]....
        /*02dc*/ 	.word	0x0000b970


	//   ....[46]....
        /*02e0*/ 	.word	0x0000b980


	//   ....[47]....
        /*02e4*/ 	.word	0x0000b9f0


	//   ....[48]....
        /*02e8*/ 	.word	0x0000ba20


	//   ....[49]....
        /*02ec*/ 	.word	0x0000ba70


	//   ....[50]....
        /*02f0*/ 	.word	0x0000ba90


	//   ....[51]....
        /*02f4*/ 	.word	0x0000bab0


	//   ....[52]....
        /*02f8*/ 	.word	0x0000bad0


	//   ....[53]....
        /*02fc*/ 	.word	0x0000baf0


	//   ....[54]....
        /*0300*/ 	.word	0x0000bb40


	//   ....[55]....
        /*0304*/ 	.word	0x0000bbd0


	//   ....[56]....
        /*0308*/ 	.word	0x0000d460


	//   ....[57]....
        /*030c*/ 	.word	0x0000d8d0


	//   ....[58]....
        /*0310*/ 	.word	0x0000da40


	//   ....[59]....
        /*0314*/ 	.word	0x0000da90


	//   ....[60]....
        /*0318*/ 	.word	0x0000dbb0


	//   ....[61]....
        /*031c*/ 	.word	0x0000dc00


	//   ....[62]....
        /*0320*/ 	.word	0x0000dc80


	//   ....[63]....
        /*0324*/ 	.word	0x0000dd50


	//   ....[64]....
        /*0328*/ 	.word	0x0000dde0


	//   ....[65]....
        /*032c*/ 	.word	0x0000de70


	//   ....[66]....
        /*0330*/ 	.word	0x0000df00


	//   ....[67]....
        /*0334*/ 	.word	0x0000dfc0


	//   ....[68]....
        /*0338*/ 	.word	0x0000e050


	//   ....[69]....
        /*033c*/ 	.word	0x0000e0e0


	//   ....[70]....
        /*0340*/ 	.word	0x0000e170


	//   ....[71]....
        /*0344*/ 	.word	0x0000e230


	//   ....[72]....
        /*0348*/ 	.word	0x0000e290


	//   ....[73]....
        /*034c*/ 	.word	0x0000e350


	//   ....[74]....
        /*0350*/ 	.word	0x0000e3c0


	//   ....[75]....
        /*0354*/ 	.word	0x0000e490


	//   ....[76]....
        /*0358*/ 	.word	0x0000e4f0


	//   ....[77]....
        /*035c*/ 	.word	0x0000e5c0


	//   ....[78]....
        /*0360*/ 	.word	0x0000e630


	//   ....[79]....
        /*0364*/ 	.word	0x0000e6f0


	//   ....[80]....
        /*0368*/ 	.word	0x0000e760


	//   ....[81]....
        /*036c*/ 	.word	0x0000e810


	//   ....[82]....
        /*0370*/ 	.word	0x0000ec10


	//----- nvinfo : EIATTR_REG_RECONFIG
	.align		4
.L_1391:
        /*0374*/ 	.byte	0x01, 0x54
	.zero		2


	//----- nvinfo : EIATTR_SYSCALL_OFFSETS
	.align		4
        /*0378*/ 	.byte	0x04, 0x46
        /*037a*/ 	.short	(.L_1393 - .L_1392)


	//   ....[0]....
.L_1392:
        /*037c*/ 	.word	0x000010e0


	//   ....[1]....
        /*0380*/ 	.word	0x0000a940


	//   ....[2]....
        /*0384*/ 	.word	0x0000aa80


	//   ....[3]....
        /*0388*/ 	.word	0x0000ab70


	//   ....[4]....
        /*038c*/ 	.word	0x0000b1e0


	//----- nvinfo : EIATTR_MBARRIER_INSTR_OFFSETS
	.align		4
.L_1393:
        /*0390*/ 	.byte	0x04, 0x39
        /*0392*/ 	.short	(.L_1395 - .L_1394)


	//   ....[0]....
.L_1394:
        /*0394*/ 	.word	0x00000250
        /*0398*/ 	.word	0x000000ff
        /*039c*/ 	.word	0x00030800
        /*03a0*/ 	.short	0x0100
        /*03a2*/ 	.byte	0x08
	.zero		1


	//   ....[1]....
        /*03a4*/ 	.word	0x00000260
        /*03a8*/ 	.word	0x000000ff
        /*03ac*/ 	.word	0x00030820
        /*03b0*/ 	.short	0x0100
        /*03b2*/ 	.byte	0x08
	.zero		1


	//   ....[2]....
        /*03b4*/ 	.word	0x00000350
        /*03b8*/ 	.word	0x000000ff
        /*03bc*/ 	.word	0x00030830
        /*03c0*/ 	.short	0x0100
        /*03c2*/ 	.byte	0x08
	.zero		1


	//   ....[3]....
        /*03c4*/ 	.word	0x00000360
        /*03c8*/ 	.word	0x000000ff
        /*03cc*/ 	.word	0x00030840
        /*03d0*/ 	.short	0x0100
        /*03d2*/ 	.byte	0x08
	.zero		1


	//   ....[4]....
        /*03d4*/ 	.word	0x00000370
        /*03d8*/ 	.word	0x000000ff
        /*03dc*/ 	.word	0x00030838
        /*03e0*/ 	.short	0x0100
        /*03e2*/ 	.byte	0x08
	.zero		1


	//   ....[5]....
        /*03e4*/ 	.word	0x00000380
        /*03e8*/ 	.word	0x000000ff
        /*03ec*/ 	.word	0x00030848
        /*03f0*/ 	.short	0x0100
        /*03f2*/ 	.byte	0x08
	.zero		1


	//   ....[6]....
        /*03f4*/ 	.word	0x000004b0
        /*03f8*/ 	.word	0x000000ff
        /*03fc*/ 	.word	0x00030850
        /*0400*/ 	.short	0x0100
        /*0402*/ 	.byte	0x08
	.zero		1


	//   ....[7]....
        /*0404*/ 	.word	0x000004c0
        /*0408*/ 	.word	0x000000ff
        /*040c*/ 	.word	0x00030860
        /*0410*/ 	.short	0x0100
        /*0412*/ 	.byte	0x08
	.zero		1


	//   ....[8]....
        /*0414*/ 	.word	0x000004d0
        /*0418*/ 	.word	0x000000ff
        /*041c*/ 	.word	0x00030858
        /*0420*/ 	.short	0x0100
        /*0422*/ 	.byte	0x08
	.zero		1


	//   ....[9]....
        /*0424*/ 	.word	0x000004e0
        /*0428*/ 	.word	0x000000ff
        /*042c*/ 	.word	0x00030868
        /*0430*/ 	.short	0x0100
        /*0432*/ 	.byte	0x08
	.zero		1


	//   ....[10]....
        /*0434*/ 	.word	0x000005d0
        /*0438*/ 	.word	0x000000ff
        /*043c*/ 	.word	0x00030870
        /*0440*/ 	.short	0x0100
        /*0442*/ 	.byte	0x06
	.zero		1


	//   ....[11]....
        /*0444*/ 	.word	0x000005e0
        /*0448*/ 	.word	0x000000ff
        /*044c*/ 	.word	0x00030880
        /*0450*/ 	.short	0x0100
        /*0452*/ 	.byte	0x06
	.zero		1


	//   ....[12]....
        /*0454*/ 	.word	0x000005f0
        /*0458*/ 	.word	0x000000ff
        /*045c*/ 	.word	0x00030878
        /*0460*/ 	.short	0x0100
        /*0462*/ 	.byte	0x06
	.zero		1


	//   ....[13]....
        /*0464*/ 	.word	0x00000600
        /*0468*/ 	.word	0x000000ff
        /*046c*/ 	.word	0x00030888
        /*0470*/ 	.short	0x0100
        /*0472*/ 	.byte	0x06
	.zero		1


	//   ....[14]....
        /*0474*/ 	.word	0x00000730
        /*0478*/ 	.word	0x000000ff
        /*047c*/ 	.word	0x00030890
        /*0480*/ 	.short	0x0100
        /*0482*/ 	.byte	0x08
	.zero		1


	//   ....[15]....
        /*0484*/ 	.word	0x00000740
        /*0488*/ 	.word	0x000000ff
        /*048c*/ 	.word	0x000308a0
        /*0490*/ 	.short	0x0100
        /*0492*/ 	.byte	0x08
	.zero		1


	//   ....[16]....
        /*0494*/ 	.word	0x00000750
        /*0498*/ 	.word	0x000000ff
        /*049c*/ 	.word	0x00030898
        /*04a0*/ 	.short	0x0100
        /*04a2*/ 	.byte	0x08
	.zero		1


	//   ....[17]....
        /*04a4*/ 	.word	0x00000760
        /*04a8*/ 	.word	0x000000ff
        /*04ac*/ 	.word	0x000308a8
        /*04b0*/ 	.short	0x0100
        /*04b2*/ 	.byte	0x08
	.zero		1


	//   ....[18]....
        /*04b4*/ 	.word	0x00000890
        /*04b8*/ 	.word	0x000000ff
        /*04bc*/ 	.word	0x000308b0
        /*04c0*/ 	.short	0x0100
        /*04c2*/ 	.byte	0x08
	.zero		1


	//   ....[19]....
        /*04c4*/ 	.word	0x000008a0
        /*04c8*/ 	.word	0x000000ff
        /*04cc*/ 	.word	0x000308c0
        /*04d0*/ 	.short	0x0100
        /*04d2*/ 	.byte	0x08
	.zero		1


	//   ....[20]....
        /*04d4*/ 	.word	0x000008b0
        /*04d8*/ 	.word	0x000000ff
        /*04dc*/ 	.word	0x000308b8
        /*04e0*/ 	.short	0x0100
        /*04e2*/ 	.byte	0x08
	.zero		1


	//   ....[21]....
        /*04e4*/ 	.word	0x000008c0
        /*04e8*/ 	.word	0x000000ff
        /*04ec*/ 	.word	0x000308c8
        /*04f0*/ 	.short	0x0100
        /*04f2*/ 	.byte	0x08
	.zero		1


	//   ....[22]....
        /*04f4*/ 	.word	0x00001110
        /*04f8*/ 	.word	0x000000ff
        /*04fc*/ 	.word	0x00030800
        /*0500*/ 	.short	0x010a
        /*0502*/ 	.byte	0x24
	.zero		1


	//   ....[23]....
        /*0504*/ 	.word	0x00001160
        /*0508*/ 	.word	0x000000ff
        /*050c*/ 	.word	0x00030830
        /*0510*/ 	.short	0x010a
        /*0512*/ 	.byte	0x24
	.zero		1


	//   ....[24]....
        /*0514*/ 	.word	0x00001240
        /*0518*/ 	.word	0x000000ff
        /*051c*/ 	.word	0x00030830
        /*0520*/ 	.short	0x010a
        /*0522*/ 	.byte	0x24
	.zero		1


	//   ....[25]....
        /*0524*/ 	.word	0x00003af0
        /*0528*/ 	.word	0x00000005
        /*052c*/ 	.word	0x00000000
        /*0530*/ 	.short	0x0101
        /*0532*/ 	.byte	0x3f
	.zero		1


	//   ....[26]....
        /*0534*/ 	.word	0x00004e10
        /*0538*/ 	.word	0x0000000d
        /*053c*/ 	.word	0x00030830
        /*0540*/ 	.short	0x010a
        /*0542*/ 	.byte	0x3f
	.zero		1


	//   ....[27]....
        /*0544*/ 	.word	0x00004e50
        /*0548*/ 	.word	0x0000000d
        /*054c*/ 	.word	0x00030830
        /*0550*/ 	.short	0x010a
        /*0552*/ 	.byte	0x3f
	.zero		1


	//   ....[28]....
        /*0554*/ 	.word	0x00005080
        /*0558*/ 	.word	0x000000ff
        /*055c*/ 	.word	0x00030850
        /*0560*/ 	.short	0x010a
        /*0562*/ 	.byte	0x07
	.zero		1


	//   ....[29]....
        /*0564*/ 	.word	0x000050c0
        /*0568*/ 	.word	0x000000ff
        /*056c*/ 	.word	0x00030850
        /*0570*/ 	.short	0x010a
        /*0572*/ 	.byte	0x07
	.zero		1


	//   ....[30]....
        /*0574*/ 	.word	0x00006c20
        /*0578*/ 	.word	0x0000005e
        /*057c*/ 	.word	0x00000000
        /*0580*/ 	.short	0x0101
        /*0582*/ 	.byte	0x3f
	.zero		1


	//   ....[31]....
        /*0584*/ 	.word	0x00006d50
        /*0588*/ 	.word	0x00000062
        /*058c*/ 	.word	0x00000000
        /*0590*/ 	.short	0x0101
        /*0592*/ 	.byte	0x3f
	.zero		1


	//   ....[32]....
        /*0594*/ 	.word	0x00008600
        /*0598*/ 	.word	0x00000007
        /*059c*/ 	.word	0x00030850
        /*05a0*/ 	.short	0x010a
        /*05a2*/ 	.byte	0x3f
	.zero		1


	//   ....[33]....
        /*05a4*/ 	.word	0x00008640
        /*05a8*/ 	.word	0x00000007
        /*05ac*/ 	.word	0x00030850
        /*05b0*/ 	.short	0x010a
        /*05b2*/ 	.byte	0x3f
	.zero		1


	//   ....[34]....
        /*05b4*/ 	.word	0x00008de0
        /*05b8*/ 	.word	0x00000006
        /*05bc*/ 	.word	0x00000000
        /*05c0*/ 	.short	0x0101
        /*05c2*/ 	.byte	0x3f
	.zero		1


	//   ....[35]....
        /*05c4*/ 	.word	0x00009830
        /*05c8*/ 	.word	0x000000ff
        /*05cc*/ 	.word	0x00000000
        /*05d0*/ 	.short	0x0101
        /*05d2*/ 	.byte	0x04
	.zero		1


	//   ....[36]....
        /*05d4*/ 	.word	0x0000ae70
        /*05d8*/ 	.word	0x000000ff
        /*05dc*/ 	.word	0x00030840
        /*05e0*/ 	.short	0x010a
        /*05e2*/ 	.byte	0x26
	.zero		1


	//   ....[37]....
        /*05e4*/ 	.word	0x0000bcc0
        /*05e8*/ 	.word	0x000000ff
        /*05ec*/ 	.word	0x00030800
        /*05f0*/ 	.short	0x0107
        /*05f2*/ 	.byte	0x26
	.zero		1


	//   ....[38]....
        /*05f4*/ 	.word	0x0000bd00
        /*05f8*/ 	.word	0x000000ff
        /*05fc*/ 	.word	0x00030800
        /*0600*/ 	.short	0x0101
        /*0602*/ 	.byte	0x26
	.zero		1


	//   ....[39]....
        /*0604*/ 	.word	0x0000bd30
        /*0608*/ 	.word	0x000000ff
        /*060c*/ 	.word	0x00030820
        /*0610*/ 	.short	0x010a
        /*0612*/ 	.byte	0x26
	.zero		1


	//   ....[40]....
        /*0614*/ 	.word	0x0000c080
        /*0618*/ 	.word	0x000000ff
        /*061c*/ 	.word	0x00030848
        /*0620*/ 	.short	0x010a
        /*0622*/ 	.byte	0x26
	.zero		1


	//   ....[41]....
        /*0624*/ 	.word	0x0000c270
        /*0628*/ 	.word	0x000000ff
        /*062c*/ 	.word	0x00030860
        /*0630*/ 	.short	0x010a
        /*0632*/ 	.byte	0x26
	.zero		1


	//   ....[42]....
        /*0634*/ 	.word	0x0000c650
        /*0638*/ 	.word	0x000000ff
        /*063c*/ 	.word	0x00030840
        /*0640*/ 	.short	0x010a
        /*0642*/ 	.byte	0x26
	.zero		1


	//   ....[43]....
        /*0644*/ 	.word	0x0000c870
        /*0648*/ 	.word	0x000000ff
        /*064c*/ 	.word	0x00030868
        /*0650*/ 	.short	0x010a
        /*0652*/ 	.byte	0x26
	.zero		1


	//   ....[44]....
        /*0654*/ 	.word	0x0000cc90
        /*0658*/ 	.word	0x000000ff
        /*065c*/ 	.word	0x00030848
        /*0660*/ 	.short	0x010a
        /*0662*/ 	.byte	0x26
	.zero		1


	//   ....[45]....
        /*0664*/ 	.word	0x0000ce90
        /*0668*/ 	.word	0x000000ff
        /*066c*/ 	.word	0x00030860
        /*0670*/ 	.short	0x010a
        /*0672*/ 	.byte	0x26
	.zero		1


	//   ....[46]....
        /*0674*/ 	.word	0x0000d130
        /*0678*/ 	.word	0x00000003
        /*067c*/ 	.word	0x00030860
        /*0680*/ 	.short	0x010a
        /*0682*/ 	.byte	0x3f
	.zero		1


	//   ....[47]....
        /*0684*/ 	.word	0x0000d3f0
        /*0688*/ 	.word	0x00000007
        /*068c*/ 	.word	0x00030820
        /*0690*/ 	.short	0x010a
        /*0692*/ 	.byte	0x3f
	.zero		1


	//   ....[48]....
        /*0694*/ 	.word	0x0000d560
        /*0698*/ 	.word	0x00000005
        /*069c*/ 	.word	0x00000000
        /*06a0*/ 	.short	0x010a
        /*06a2*/ 	.byte	0x3f
	.zero		1


	//   ....[49]....
        /*06a4*/ 	.word	0x0000d5d0
        /*06a8*/ 	.word	0x00000003
        /*06ac*/ 	.word	0x00000000
        /*06b0*/ 	.short	0x010a
        /*06b2*/ 	.byte	0x3f
	.zero		1


	//   ....[50]....
        /*06b4*/ 	.word	0x0000d630
        /*06b8*/ 	.word	0x00000005
        /*06bc*/ 	.word	0x00000000
        /*06c0*/ 	.short	0x010a
        /*06c2*/ 	.byte	0x3f
	.zero		1


	//   ....[51]....
        /*06c4*/ 	.word	0x0000d660
        /*06c8*/ 	.word	0x00000003
        /*06cc*/ 	.word	0x00000000
        /*06d0*/ 	.short	0x010a
        /*06d2*/ 	.byte	0x3f
	.zero		1


	//   ....[52]....
        /*06d4*/ 	.word	0x0000d6d0
        /*06d8*/ 	.word	0x00000003
        /*06dc*/ 	.word	0x00030800
        /*06e0*/ 	.short	0x010a
        /*06e2*/ 	.byte	0x3f
	.zero		1


	//   ....[53]....
        /*06e4*/ 	.word	0x0000d730
        /*06e8*/ 	.word	0x00000003
        /*06ec*/ 	.word	0x00030830
        /*06f0*/ 	.short	0x010a
        /*06f2*/ 	.byte	0x3f
	.zero		1


	//   ....[54]....
        /*06f4*/ 	.word	0x0000d780
        /*06f8*/ 	.word	0x0000000d
        /*06fc*/ 	.word	0x00030830
        /*0700*/ 	.short	0x010a
        /*0702*/ 	.byte	0x3f
	.zero		1


	//   ....[55]....
        /*0704*/ 	.word	0x0000d7e0
        /*0708*/ 	.word	0x0000000c
        /*070c*/ 	.word	0x00030850
        /*0710*/ 	.short	0x010a
        /*0712*/ 	.byte	0x3f
	.zero		1


	//   ....[56]....
        /*0714*/ 	.word	0x0000d830
        /*0718*/ 	.word	0x00000007
        /*071c*/ 	.word	0x00030850
        /*0720*/ 	.short	0x010a
        /*0722*/ 	.byte	0x3f
	.zero		1


	//   ....[57]....
        /*0724*/ 	.word	0x0000d990
        /*0728*/ 	.word	0x00000003
        /*072c*/ 	.word	0x00030840
        /*0730*/ 	.short	0x010a
        /*0732*/ 	.byte	0x3f
	.zero		1


	//   ....[58]....
        /*0734*/ 	.word	0x0000e850
        /*0738*/ 	.word	0x00000003
        /*073c*/ 	.word	0x00030820
        /*0740*/ 	.short	0x010a
        /*0742*/ 	.byte	0x3f
	.zero		1


	//   ....[59]....
        /*0744*/ 	.word	0x0000e8b0
        /*0748*/ 	.word	0x00000003
        /*074c*/ 	.word	0x00030848
        /*0750*/ 	.short	0x010a
        /*0752*/ 	.byte	0x3f
	.zero		1


	//   ....[60]....
        /*0754*/ 	.word	0x0000e910
        /*0758*/ 	.word	0x00000003
        /*075c*/ 	.word	0x00030860
        /*0760*/ 	.short	0x010a
        /*0762*/ 	.byte	0x3f
	.zero		1


	//   ....[61]....
        /*0764*/ 	.word	0x0000e970
        /*0768*/ 	.word	0x00000003
        /*076c*/ 	.word	0x00030840
        /*0770*/ 	.short	0x010a
        /*0772*/ 	.byte	0x3f
	.zero		1


	//   ....[62]....
        /*0774*/ 	.word	0x0000e9d0
        /*0778*/ 	.word	0x00000003
        /*077c*/ 	.word	0x00030868
        /*0780*/ 	.short	0x010a
        /*0782*/ 	.byte	0x3f
	.zero		1


	//   ....[63]....
        /*0784*/ 	.word	0x0000ea30
        /*0788*/ 	.word	0x00000002
        /*078c*/ 	.word	0x00030848
        /*0790*/ 	.short	0x010a
        /*0792*/ 	.byte	0x3f
	.zero		1


	//   ....[64]....
        /*0794*/ 	.word	0x0000ea90
        /*0798*/ 	.word	0x00000002
        /*079c*/ 	.word	0x00030860
        /*07a0*/ 	.short	0x010a
        /*07a2*/ 	.byte	0x3f
	.zero		1


	//   ....[65]....
        /*07a4*/ 	.word	0x0000eae0
        /*07a8*/ 	.word	0x00000003
        /*07ac*/ 	.word	0x00030860
        /*07b0*/ 	.short	0x010a
        /*07b2*/ 	.byte	0x3f
	.zero		1


	//   ....[66]....
        /*07b4*/ 	.word	0x0000eb30
        /*07b8*/ 	.word	0x00000007
        /*07bc*/ 	.word	0x00030820
        /*07c0*/ 	.short	0x010a
        /*07c2*/ 	.byte	0x3f
	.zero		1


	//   ....[67]....
        /*07c4*/ 	.word	0x0000ecd0
        /*07c8*/ 	.word	0x00000005
        /*07cc*/ 	.word	0x00000000
        /*07d0*/ 	.short	0x010a
        /*07d2*/ 	.byte	0x3f
	.zero		1


	//   ....[68]....
        /*07d4*/ 	.word	0x0000ed20
        /*07d8*/ 	.word	0x00000003
        /*07dc*/ 	.word	0x00000000
        /*07e0*/ 	.short	0x010a
        /*07e2*/ 	.byte	0x3f
	.zero		1


	//   ....[69]....
        /*07e4*/ 	.word	0x0000ed70
        /*07e8*/ 	.word	0x00000005
        /*07ec*/ 	.word	0x00000000
        /*07f0*/ 	.short	0x010a
        /*07f2*/ 	.byte	0x3f
	.zero		1


	//----- nvinfo : EIATTR_NUM_MBARRIERS
	.align		4
.L_1395:
        /*07f4*/ 	.byte	0x03, 0x38
        /*07f6*/ 	.short	0x0016


	//----- nvinfo : EIATTR_EXIT_INSTR_OFFSETS
	.align		4
        /*07f8*/ 	.byte	0x04, 0x1c
        /*07fa*/ 	.short	(.L_1397 - .L_1396)


	//   ....[0]....
.L_1396:
        /*07fc*/ 	.word	0x0000d6b0


	//----- nvinfo : EIATTR_MAX_THREADS
	.align		4
.L_1397:
        /*0800*/ 	.byte	0x04, 0x05
        /*0802*/ 	.short	(.L_1399 - .L_1398)
.L_1398:
        /*0804*/ 	.word	0x00000200
        /*0808*/ 	.word	0x00000001
        /*080c*/ 	.word	0x00000001


	//----- nvinfo : EIATTR_CRS_STACK_SIZE
	.align		4
.L_1399:
        /*0810*/ 	.byte	0x04, 0x1e
        /*0812*/ 	.short	(.L_1401 - .L_1400)
.L_1400:
        /*0814*/ 	.word	0x00000000


	//----- nvinfo : EIATTR_CBANK_PARAM_SIZE
	.align		4
.L_1401:
        /*0818*/ 	.byte	0x03, 0x19
        /*081a*/ 	.short	0x0a70


	//----- nvinfo : EIATTR_PARAM_CBANK
	.align		4
        /*081c*/ 	.byte	0x04, 0x0a
        /*081e*/ 	.short	(.L_1403 - .L_1402)
	.align		4
.L_1402:
        /*0820*/ 	.word	index@(.nv.constant0._ZN7cutlass13device_kernelIN5flash11enable_sm90INS1_16FlashAttnFwdSm90INS1_25CollectiveMainloopFwdSm90ILi2EN4cute5tupleIJNS5_1CILi1EEES8_S8_EEENS6_IJNS7_ILi192EEESA_NS7_ILi64EEEEEELi64ENS_6half_tEfNS_4arch4Sm90ELb0ELb0ELb1ELb0ELb0ELb0ELb0ELb0ELb1ELb1ELb1ELb0EEENS1_21CollectiveEpilogueFwdINS6_IJSA_SB_SA_EEES9_SD_SF_Li384ELb0ELb1ELb1ELb0EEENS1_19SingleTileSchedulerILb0ELb1ELb1ELi192EEEEEEEEEvNT_6ParamsE)
        /*0824*/ 	.short	0x0210
        /*0826*/ 	.short	0x0a70


	//----- nvinfo : EIATTR_SW_WAR
	.align		4
.L_1403:
        /*0828*/ 	.byte	0x04, 0x36
        /*082a*/ 	.short	(.L_1405 - .L_1404)
.L_1404:
        /*082c*/ 	.word	0x00000008
.L_1405:


//--------------------- .nv.info._ZN7cutlass13device_kernelIN5flash11enable_sm90INS1_16FlashAttnFwdSm90INS1_25CollectiveMainloopFwdSm90ILi2EN4cute5tupleIJNS5_1CILi1EEES8_S8_EEENS6_IJNS7_ILi192EEESA_NS7_ILi64EEEEEELi64ENS_6half_tEfNS_4arch4Sm90ELb0ELb0ELb1ELb1ELb0ELb0ELb0ELb0ELb1ELb1ELb1ELb0EEENS1_21CollectiveEpilogueFwdINS6_IJSA_SB_SA_EEES9_SD_SF_Li384ELb1ELb1ELb1ELb0EEENS1_36VarlenDynamicPersistentTileSchedulerILi192ELi192ELi384ELi128ELb1ELb1ELb1ELb0ELb1ELb1EEEEEEEEEvNT_6ParamsE --------------------------
	.section	.nv.info._ZN7cutlass13device_kernelIN5flash11enable_sm90INS1_16FlashAttnFwdSm90INS1_25CollectiveMainloopFwdSm90ILi2EN4cute5tupleIJNS5_1CILi1EEES8_S8_EEENS6_IJNS7_ILi192EEESA_NS7_ILi64EEEEEELi64ENS_6half_tEfNS_4arch4Sm90ELb0ELb0ELb1ELb1ELb0ELb0ELb0ELb0ELb1ELb1ELb1ELb0EEENS1_21CollectiveEpilogueFwdINS6_IJSA_SB_SA_EEES9_SD_SF_Li384ELb1ELb1ELb1ELb0EEENS1_36VarlenDynamicPersistentTileSchedulerILi192ELi192ELi384ELi128ELb1ELb1ELb1ELb0ELb1ELb1EEEEEEEEEvNT_6ParamsE,"",@"SHT_CUDA_INFO"
	.sectionflags	@""
	.align	4


	//----- nvinfo : EIATTR_CUDA_API_VERSION
	.align		4
        /*0000*/ 	.byte	0x04, 0x37
        /*0002*/ 	.short	(.L_1407 - .L_1406)
.L_1406:
        /*0004*/ 	.word	0x00000082


	//----- nvinfo : EIATTR_KPARAM_INFO
	.align		4
.L_1407:
        /*0008*/ 	.byte	0x04, 0x17
        /*000a*/ 	.short	(.L_1409 - .L_1408)
.L_1408:
        /*000c*/ 	.word	0x00000000
        /*0010*/ 	.short	0x0000
        /*0012*/ 	.short	0x0070
        /*0014*/ 	.byte	0x00, 0xf0, 0x01, 0x2a


	//----- nvinfo : EIATTR_SPARSE_MMA_MASK
	.align		4
.L_1409:
        /*0018*/ 	.byte	0x03, 0x50
        /*001a*/ 	.short	0x0000


	//----- nvinfo : EIATTR_MAXREG_COUNT
	.align		4
        /*001c*/ 	.byte	0x03, 0x1b
        /*001e*/ 	.short	0x0080


	//----- nvinfo : EIATTR_NUM_BARRIERS
	.align		4
        /*0020*/ 	.byte	0x02, 0x4c
        /*0022*/ 	.byte	0x10
	.zero		1


	//----- nvinfo : EIATTR_EXTERNS
	.align		4
        /*0024*/ 	.byte	0x04, 0x0f
        /*0026*/ 	.short	(.L_1411 - .L_1410)


	//   ....[0]....
	.align		4
.L_1410:
        /*0028*/ 	.word	index@(__assertfail)


	//----- nvinfo : EIATTR_ANNOTATIONS
	.align		4
.L_1411:
        /*002c*/ 	.byte	0x04, 0x55
        /*002e*/ 	.short	(.L_1413 - .L_1412)


	//   ....[0]....
.L_1412:
        /* <DEDUP_REMOVED lines=67> */


	//----- nvinfo : EIATTR_MERCURY_ISA_VERSION
	.align		4
.L_1413:
        /*0450*/ 	.byte	0x03, 0x5f
        /*0452*/ 	.short	0x0101


	//----- nvinfo : EIATTR_UNUSED_LOAD_BYTE_OFFSET
	.align		4
        /*0454*/ 	.byte	0x04, 0x44
        /*0456*/ 	.short	(.L_1415 - .L_1414)


	//   ....[0]....
.L_1414:
        /*0458*/ 	.word	0x00000a40
        /*045c*/ 	.word	0x0000fff0


	//   ....[1]....
        /*0460*/ 	.word	0x000095f0
        /*0464*/ 	.word	0x0000fff0


	//----- nvinfo : EIATTR_INT_WARP_WIDE_INSTR_OFFSETS
	.align		4
.L_1415:
        /*0468*/ 	.byte	0x04, 0x31
        /*046a*/ 	.short	(.L_1417 - .L_1416)


	//   ....[0]....
.L_1416:
        /*046c*/ 	.word	0x00000120


	//   ....[1]....
        /*0470*/ 	.word	0x000001c0


	//   ....[2]....
        /*0474*/ 	.word	0x00000230


	//   ....[3]....
        /*0478*/ 	.word	0x0000cf30


	//   ....[4]....
        /*047c*/ 	.word	0x0000cfc0


	//   ....[5]....
        /*0480*/ 	.word	0x00010040


	//   ....[6]....
        /*0484*/ 	.word	0x000100d0


	//----- nvinfo : EIATTR_COOP_GROUP_MASK_REGIDS
	.align		4
.L_1417:
        /*0488*/ 	.byte	0x04, 0x29
        /*048a*/ 	.short	(.L_1419 - .L_1418)


	//   ....[0]....
.L_1418:
        /*048c*/ 	.word	0xffffffff


	//   ....[1]....
        /*0490*/ 	.word	0xffffffff


	//   ....[2]....
        /*0494*/ 	.word	0xffffffff


	//   ....[3]....
        /*0498*/ 	.word	0xffffffff


	//   ....[4]....
        /*049c*/ 	.word	0xffffffff


	//   ....[5]....
        /*04a0*/ 	.word	0xffffffff


	//   ....[6]....
        /*04a4*/ 	.word	0xffffffff


	//   ....[7]....
        /*04a8*/ 	.word	0xffffffff


	//   ....[8]....
        /*04ac*/ 	.word	0xffffffff


	//   ....[9]....
        /*04b0*/ 	.word	0xffffffff


	//   ....[10]....
        /*04b4*/ 	.word	0xffffffff


	//   ....[11]....
        /*04b8*/ 	.word	0xffffffff


	//   ....[12]....
        /*04bc*/ 	.word	0xffffffff


	//   ....[13]....
        /*04c0*/ 	.word	0xffffffff


	//   ....[14]....
        /*04c4*/ 	.word	0xffffffff


	//   ....[15]....
        /*04c8*/ 	.word	0xffffffff


	//   ....[16]....
        /*04cc*/ 	.word	0xffffffff


	//   ....[17]....
        /*04d0*/ 	.word	0xffffffff


	//   ....[18]....
        /*04d4*/ 	.word	0xffffffff


	//   ....[19]....
        /*04d8*/ 	.word	0xffffffff


	//   ....[20]....
        /*04dc*/ 	.word	0xffffffff


	//   ....[21]....
        /*04e0*/ 	.word	0xffffffff


	//   ....[22]....
        /*04e4*/ 	.word	0xffffffff


	//   ....[23]....
        /*04e8*/ 	.word	0xffffffff


	//   ....[24]....
        /*04ec*/ 	.word	0xffffffff


	//   ....[25]....
        /*04f0*/ 	.word	0xffffffff


	//   ....[26]....
        /*04f4*/ 	.word	0xffffffff


	//   ....[27]....
        /*04f8*/ 	.word	0xffffffff


	//   ....[28]....
        /*04fc*/ 	.word	0xffffffff


	//   ....[29]....
        /*0500*/ 	.word	0xffffffff


	//   ....[30]....
        /*0504*/ 	.word	0xffffffff


	//   ....[31]....
        /*0508*/ 	.word	0xffffffff


	//   ....[32]....
        /*050c*/ 	.word	0xffffffff


	//   ....[33]....
        /*0510*/ 	.word	0xffffffff


	//   ....[34]....
        /*0514*/ 	.word	0xffffffff


	//   ....[35]....
        /*0518*/ 	.word	0xffffffff


	//   ....[36]....
        /*051c*/ 	.word	0xffffffff


	//   ....[37]....
        /*0520*/ 	.word	0xffffffff


	//   ....[38]....
        /*0524*/ 	.word	0xffffffff


	//   ....[39]....
        /*0528*/ 	.word	0xffffffff


	//   ....[40]....
        /*052c*/ 	.word	0xffffffff


	//   ....[41]....
        /*0530*/ 	.word	0xffffffff


	//   ....[42]....
        /*0534*/ 	.word	0xffffffff


	//   ....[43]....
        /*0538*/ 	.word	0xffffffff


	//   ....[44]....
        /*053c*/ 	.word	0xffffffff


	//   ....[45]....
        /*0540*/ 	.word	0xffffffff


	//   ....[46]....
        /*0544*/ 	.word	0xffffffff


	//   ....[47]....
        /*0548*/ 	.word	0xffffffff


	//   ....[48]....
        /*054c*/ 	.word	0xffffffff


	//   ....[49]....
        /*0550*/ 	.word	0xffffffff


	//   ....[50]....
        /*0554*/ 	.word	0xffffffff


	//   ....[51]....
        /*0558*/ 	.word	0xffffffff


	//   ....[52]....
        /*055c*/ 	.word	0xffffffff


	//   ....[53]....
        /*0560*/ 	.word	0xffffffff


	//   ....[54]....
        /*0564*/ 	.word	0xffffffff


	//   ....[55]....
        /*0568*/ 	.word	0xffffffff


	//   ....[56]....
        /*056c*/ 	.word	0xffffffff


	//   ....[57]....
        /*0570*/ 	.word	0xffffffff


	//   ....[58]....
        /*0574*/ 	.word	0xffffffff


	//   ....[59]....
        /*0578*/ 	.word	0xffffffff


	//   ....[60]....
        /*057c*/ 	.word	0xffffffff


	//   ....[61]....
        /*0580*/ 	.word	0xffffffff


	//   ....[62]....
        /*0584*/ 	.word	0xffffffff


	//   ....[63]....
        /*0588*/ 	.word	0xffffffff


	//   ....[64]....
        /*058c*/ 	.word	0xffffffff


	//   ....[65]....
        /*0590*/ 	.word	0xffffffff


	//   ....[66]....
        /*0594*/ 	.word	0xffffffff


	//   ....[67]....
        /*0598*/ 	.word	0xffffffff


	//   ....[68]....
        /*059c*/ 	.word	0xffffffff


	//   ....[69]....
        /*05a0*/ 	.word	0xffffffff


	//   ....[70]....
        /*05a4*/ 	.word	0xffffffff


	//   ....[71]....
        /*05a8*/ 	.word	0xffffffff


	//   ....[72]....
        /*05ac*/ 	.word	0xffffffff


	//   ....[73]....
        /*05b0*/ 	.word	0xffffffff


	//   ....[74]....
        /*05b4*/ 	.word	0xffffffff


	//   ....[75]....
        /*05b8*/ 	.word	0xffffffff


	//   ....[76]....
        /*05bc*/ 	.word	0xffffffff


	//   ....[77]....
        /*05c0*/ 	.word	0xffffffff


	//   ....[78]....
        /*05c4*/ 	.word	0xffffffff


	//   ....[79]....
        /*05c8*/ 	.word	0xffffffff


	//   ....[80]....
        /*05cc*/ 	.word	0xffffffff


	//   ....[81]....
        /*05d0*/ 	.word	0xffffffff


	//   ....[82]....
        /*05d4*/ 	.word	0xffffffff


	//   ....[83]....
        /*05d8*/ 	.word	0xffffffff


	//   ....[84]....
        /*05dc*/ 	.word	0xffffffff


	//   ....[85]....
        /*05e0*/ 	.word	0xffffffff


	//   ....[86]....
        /*05e4*/ 	.word	0xffffffff


	//   ....[87]....
        /*05e8*/ 	.word	0xffffffff


	//   ....[88]....
        /*05ec*/ 	.word	0xffffffff


	//   ....[89]....
        /*05f0*/ 	.word	0xffffffff


	//   ....[90]....
        /*05f4*/ 	.word	0xffffffff


	//   ....[91]....
        /*05f8*/ 	.word	0xffffffff


	//   ....[92]....
        /*05fc*/ 	.word	0xffffffff


	//   ....[93]....
        /*0600*/ 	.word	0xffffffff


	//   ....[94]....
        /*0604*/ 	.word	0xffffffff


	//   ....[95]....
        /*0608*/ 	.word	0xffffffff


	//   ....[96]....
        /*060c*/ 	.word	0xffffffff


	//   ....[97]....
        /*0610*/ 	.word	0xffffffff


	//   ....[98]....
        /*0614*/ 	.word	0xffffffff


	//   ....[99]....
        /*0618*/ 	.word	0xffffffff


	//   ....[100]....
        /*061c*/ 	.word	0xffffffff


	//   ....[101]....
        /*0620*/ 	.word	0xffffffff


	//   ....[102]....
        /*0624*/ 	.word	0xffffffff


	//   ....[103]....
        /*0628*/ 	.word	0xffffffff


	//   ....[104]....
        /*062c*/ 	.word	0xffffffff


	//   ....[105]....
        /*0630*/ 	.word	0xffffffff


	//   ....[106]....
        /*0634*/ 	.word	0xffffffff


	//   ....[107]....
        /*0638*/ 	.word	0x0500000f


	//   ....[108]....
        /*063c*/ 	.word	0x0500000f


	//   ....[109]....
        /*0640*/ 	.word	0x0500000f


	//   ....[110]....
        /*0644*/ 	.word	0x0500000f


	//   ....[111]....
        /*0648*/ 	.word	0x0500000f


	//   ....[112]....
        /*064c*/ 	.word	0x0500000f


	//   ....[113]....
        /*0650*/ 	.word	0x0500000f


	//   ....[114]....
        /*0654*/ 	.word	0x0500000f


	//   ....[115]....
        /*0658*/ 	.word	0x0500000f


	//   ....[116]....
        /*065c*/ 	.word	0x0500000f


	//   ....[117]....
        /*0660*/ 	.word	0x0500000f


	//   ....[118]....
        /*0664*/ 	.word	0x0500000f


	//   ....[119]....
        /*0668*/ 	.word	0x0500000f


	//   ....[120]....
        /*066c*/ 	.word	0x0500000f


	//   ....[121]....
        /*0670*/ 	.word	0x0500000f


	//   ....[122]....
        /*0674*/ 	.word	0x0500000f


	//   ....[123]....
        /*0678*/ 	.word	0x0500000f


	//   ....[124]....
        /*067c*/ 	.word	0x0500000f


	//   ....[125]....
        /*0680*/ 	.word	0x0500000f


	//   ....[126]....
        /*0684*/ 	.word	0x0500000f


	//   ....[127]....
        /*0688*/ 	.word	0x0500000f


	//   ....[128]....
        /*068c*/ 	.word	0x0500000f


	//   ....[129]....
        /*0690*/ 	.word	0x0500000f


	//   ....[130]....
        /*0694*/ 	.word	0x0500000f


	//   ....[131]....
        /*0698*/ 	.word	0x0500000f


	//   ....[132]....
        /*069c*/ 	.word	0x0500000f


	//   ....[133]....
        /*06a0*/ 	.word	0x0500000f


	//   ....[134]....
        /*06a4*/ 	.word	0x0500000f


	//   ....[135]....
        /*06a8*/ 	.word	0x0500000f


	//   ....[136]....
        /*06ac*/ 	.word	0x0500000f


	//   ....[137]....
        /*06b0*/ 	.word	0x0500000f


	//   ....[138]....
        /*06b4*/ 	.word	0x0500000f


	//   ....[139]....
        /*06b8*/ 	.word	0x0500000f


	//   ....[140]....
        /*06bc*/ 	.word	0x0500000f


	//   ....[141]....
        /*06c0*/ 	.word	0x0500000f


	//   ....[142]....
        /*06c4*/ 	.word	0x0500000f


	//   ....[143]....
        /*06c8*/ 	.word	0x0500000f


	//   ....[144]....
        /*06cc*/ 	.word	0x0500000f


	//   ....[145]....
        /*06d0*/ 	.word	0x0500000f


	//   ....[146]....
        /*06d4*/ 	.word	0x0500000f


	//   ....[147]....
        /*06d8*/ 	.word	0x0500000f


	//   ....[148]....
        /*06dc*/ 	.word	0x0500000f


	//   ....[149]....
        /*06e0*/ 	.word	0x0500000f


	//   ....[150]....
        /*06e4*/ 	.word	0x0500000f


	//----- nvinfo : EIATTR_COOP_GROUP_INSTR_OFFSETS
	.align		4
.L_1419:
        /*06e8*/ 	.byte	0x04, 0x28
        /*06ea*/ 	.short	(.L_1421 - .L_1420)


	//   ....[0]....
.L_1420:
        /*06ec*/ 	.word	0x00000060


	//   ....[1]....
        /*06f0*/ 	.word	0x00000130


	//   ....[2]....
        /*06f4*/ 	.word	0x000001e0


	//   ....[3]....
        /*06f8*/ 	.word	0x000003a0


	//   ....[4]....
        /*06fc*/ 	.word	0x00000500


	//   ....[5]....
        /*0700*/ 	.word	0x00000620


	//   ....[6]....
        /*0704*/ 	.word	0x00000780


	//   ....[7]....
        /*0708*/ 	.word	0x000018f0


	//   ....[8]....
        /*070c*/ 	.word	0x000035b0


	//   ....[9]....
        /*0710*/ 	.word	0x000035d0


	//   ....[10]....
        /*0714*/ 	.word	0x00003c20


	//   ....[11]....
        /*0718*/ 	.word	0x00003c40


	//   ....[12]....
        /*071c*/ 	.word	0x000052c0


	//   ....[13]....
        /*0720*/ 	.word	0x000066d0


	//   ....[14]....
        /*0724*/ 	.word	0x00006760


	//   ....[15]....
        /*0728*/ 	.word	0x00007440


	//   ....[16]....
        /*072c*/ 	.word	0x00007490


	//   ....[17]....
        /*0730*/ 	.word	0x00008ad0


	//   ....[18]....
        /*0734*/ 	.word	0x00008bf0


	//   ....[19]....
        /*0738*/ 	.word	0x00008c30


	//   ....[20]....
        /*073c*/ 	.word	0x00008d90


	//   ....[21]....
        /*0740*/ 	.word	0x00008db0


	//   ....[22]....
        /*0744*/ 	.word	0x00009e70


	//   ....[23]....
        /*0748*/ 	.word	0x00009e80


	//   ....[24]....
        /*074c*/ 	.word	0x00009e90


	//   ....[25]....
        /*0750*/ 	.word	0x00009ed0


	//   ....[26]....
        /*0754*/ 	.word	0x0000a490


	//   ....[27]....
        /*0758*/ 	.word	0x0000a4c0


	//   ....[28]....
        /*075c*/ 	.word	0x0000a4d0


	//   ....[29]....
        /*0760*/ 	.word	0x0000a4f0


	//   ....[30]....
        /*0764*/ 	.word	0x0000a510


	//   ....[31]....
        /*0768*/ 	.word	0x0000a530


	//   ....[32]....
        /*076c*/ 	.word	0x0000a620


	//   ....[33]....
        /*0770*/ 	.word	0x0000a630


	//   ....[34]....
        /*0774*/ 	.word	0x0000aa50


	//   ....[35]....
        /*0778*/ 	.word	0x0000aa80


	//   ....[36]....
        /*077c*/ 	.word	0x0000acc0


	//   ....[37]....
        /*0780*/ 	.word	0x0000acd0


	//   ....[38]....
        /*0784*/ 	.word	0x0000b810


	//   ....[39]....
        /*0788*/ 	.word	0x0000b850


	//   ....[40]....
        /*078c*/ 	.word	0x0000b880


	//   ....[41]....
        /*0790*/ 	.word	0x0000b8b0


	//   ....[42]....
        /*0794*/ 	.word	0x0000b8d0


	//   ....[43]....
        /*0798*/ 	.word	0x0000b8e0


	//   ....[44]....
        /*079c*/ 	.word	0x0000b8f0


	//   ....[45]....
        /*07a0*/ 	.word	0x0000b910


	//   ....[46]....
        /*07a4*/ 	.word	0x0000ba60


	//   ....[47]....
        /*07a8*/ 	.word	0x0000bc70


	//   ....[48]....
        /*07ac*/ 	.word	0x0000bca0


	//   ....[49]....
        /*07b0*/ 	.word	0x0000bcd0


	//   ....[50]....
        /*07b4*/ 	.word	0x0000bd00


	//   ....[51]....
        /*07b8*/ 	.word	0x0000bd30


	//   ....[52]....
        /*07bc*/ 	.word	0x0000bd60


	//   ....[53]....
        /*07c0*/ 	.word	0x0000bee0


	//   ....[54]....
        /*07c4*/ 	.word	0x0000bf10


	//   ....[55]....
        /*07c8*/ 	.word	0x0000bf40


	//   ....[56]....
        /*07cc*/ 	.word	0x0000bf70


	//   ....[57]....
        /*07d0*/ 	.word	0x0000bfa0


	//   ....[58]....
        /*07d4*/ 	.word	0x0000bfd0


	//   ....[59]....
        /*07d8*/ 	.word	0x0000c060


	//   ....[60]....
        /*07dc*/ 	.word	0x0000c090


	//   ....[61]....
        /*07e0*/ 	.word	0x0000c0a0


	//   ....[62]....
        /*07e4*/ 	.word	0x0000c140


	//   ....[63]....
        /*07e8*/ 	.word	0x0000d4b0


	//   ....[64]....
        /*07ec*/ 	.word	0x0000e000


	//   ....[65]....
        /*07f0*/ 	.word	0x0000e010


	//   ....[66]....
        /*07f4*/ 	.word	0x0000e030


	//   ....[67]....
        /*07f8*/ 	.word	0x0000e0c0


	//   ....[68]....
        /*07fc*/ 	.word	0x0000e0e0


	//   ....[69]....
        /*0800*/ 	.word	0x0000e160


	//   ....[70]....
        /*0804*/ 	.word	0x0000e180


	//   ....[71]....
        /*0808*/ 	.word	0x0000e200


	//   ....[72]....
        /*080c*/ 	.word	0x0000e220


	//   ....[73]....
        /*0810*/ 	.word	0x0000e2a0


	//   ....[74]....
        /*0814*/ 	.word	0x0000e2c0


	//   ....[75]....
        /*0818*/ 	.word	0x0000e340


	//   ....[76]....
        /*081c*/ 	.word	0x0000e360


	//   ....[77]....
        /*0820*/ 	.word	0x0000e3e0


	//   ....[78]....
        /*0824*/ 	.word	0x0000e400


	//   ....[79]....
        /*0828*/ 	.word	0x0000e410


	//   ....[80]....
        /*082c*/ 	.word	0x0000e480


	//   ....[81]....
        /*0830*/ 	.word	0x0000e4d0


	//   ....[82]....
        /*0834*/ 	.word	0x0000e580


	//   ....[83]....
        /*0838*/ 	.word	0x0000e590


	//   ....[84]....
        /*083c*/ 	.word	0x0000e600


	//   ....[85]....
        /*0840*/ 	.word	0x0000e610


	//   ....[86]....
        /*0844*/ 	.word	0x0000e650


	//   ....[87]....
        /*0848*/ 	.word	0x0000e670


	//   ....[88]....
        /*084c*/ 	.word	0x000105e0


	//   ....[89]....
        /*0850*/ 	.word	0x00010610


	//   ....[90]....
        /*0854*/ 	.word	0x00010670


	//   ....[91]....
        /*0858*/ 	.word	0x000106a0


	//   ....[92]....
        /*085c*/ 	.word	0x000106d0


	//   ....[93]....
        /*0860*/ 	.word	0x00010700


	//   ....[94]....
        /*0864*/ 	.word	0x00010730


	//   ....[95]....
        /*0868*/ 	.word	0x00010760


	//   ....[96]....
        /*086c*/ 	.word	0x00010900


	//   ....[97]....
        /*0870*/ 	.word	0x00010930


	//   ....[98]....
        /*0874*/ 	.word	0x00010960


	//   ....[99]....
        /*0878*/ 	.word	0x00010990


	//   ....[100]....
        /*087c*/ 	.word	0x000109c0


	//   ....[101]....
        /*0880*/ 	.word	0x000109f0


	//   ....[102]....
        /*0884*/ 	.word	0x00010ab0


	//   ....[103]....
        /*0888*/ 	.word	0x00010ad0


	//   ....[104]....
        /*088c*/ 	.word	0x00010ae0


	//   ....[105]....
        /*0890*/ 	.word	0x00010b40


	//   ....[106]....
        /*0894*/ 	.word	0x00011160


	//   ....[107]....
        /*0898*/ 	.word	0x00011640


	//   ....[108]....
        /*089c*/ 	.word	0x000117f0


	//   ....[109]....
        /*08a0*/ 	.word	0x00011840


	//   ....[110]....
        /*08a4*/ 	.word	0x000118a0


	//   ....[111]....
        /*08a8*/ 	.word	0x00011990


	//   ....[112]....
        /*08ac*/ 	.word	0x000119f0


	//   ....[113]....
        /*08b0*/ 	.word	0x00011af0


	//   ....[114]....
        /*08b4*/ 	.word	0x00011b50


	//   ....[115]....
        /*08b8*/ 	.word	0x00011c50


	//   ....[116]....
        /*08bc*/ 	.word	0x00011cb0


	//   ....[117]....
        /*08c0*/ 	.word	0x00011db0


	//   ....[118]....
        /*08c4*/ 	.word	0x00011e10


	//   ....[119]....
        /*08c8*/ 	.word	0x00011f10


	//   ....[120]....
        /*08cc*/ 	.word	0x00011f70


	//   ....[121]....
        /*08d0*/ 	.word	0x00012070


	//   ....[122]....
        /*08d4*/ 	.word	0x000120d0


	//   ....[123]....
        /*08d8*/ 	.word	0x00012180


	//   ....[124]....
        /*08dc*/ 	.word	0x00012250


	//   ....[125]....
        /*08e0*/ 	.word	0x00012320


	//   ....[126]....
        /*08e4*/ 	.word	0x00012380


	//   ....[127]....
        /*08e8*/ 	.word	0x00012460


	//   ....[128]....
        /*08ec*/ 	.word	0x000124c0


	//   ....[129]....
        /*08f0*/ 	.word	0x00012590


	//   ....[130]....
        /*08f4*/ 	.word	0x000125f0


	//   ....[131]....
        /*08f8*/ 	.word	0x000126b0


	//   ....[132]....
        /*08fc*/ 	.word	0x000129d0


	//   ....[133]....
        /*0900*/ 	.word	0x00012a70


	//   ....[134]....
        /*0904*/ 	.word	0x00012bf0


	//   ....[135]....
        /*0908*/ 	.word	0x00012c60


	//   ....[136]....
        /*090c*/ 	.word	0x00012cd0


	//   ....[137]....
        /*0910*/ 	.word	0x00012d40


	//   ....[138]....
        /*0914*/ 	.word	0x00012db0


	//   ....[139]....
        /*0918*/ 	.word	0x00012e30


	//   ....[140]....
        /*091c*/ 	.word	0x00012eb0


	//   ....[141]....
        /*0920*/ 	.word	0x00012f40


	//   ....[142]....
        /*0924*/ 	.word	0x00012fb0


	//   ....[143]....
        /*0928*/ 	.word	0x00013020


	//   ....[144]....
        /*092c*/ 	.word	0x00013090


	//   ....[145]....
        /*0930*/ 	.word	0x00013110


	//   ....[146]....
        /*0934*/ 	.word	0x00013180


	//   ....[147]....
        /*0938*/ 	.word	0x00013220


	//   ....[148]....
        /*093c*/ 	.word	0x00013270


	//   ....[149]....
        /*0940*/ 	.word	0x00013300


	//   ....[150]....
        /*0944*/ 	.word	0x00013430


	//----- nvinfo : EIATTR_REG_RECONFIG
	.align		4
.L_1421:
        /*0948*/ 	.byte	0x01, 0x54
	.zero		2


	//----- nvinfo : EIATTR_SYSCALL_OFFSETS
	.align		4
        /*094c*/ 	.byte	0x04, 0x46
        /*094e*/ 	.short	(.L_1423 - .L_1422)


	//   ....[0]....
.L_1422:
        /*0950*/ 	.word	0x00001ab0


	//   ....[1]....
        /*0954*/ 	.word	0x0000d120


	//   ....[2]....
        /*0958*/ 	.word	0x0000d270


	//   ....[3]....
        /*095c*/ 	.word	0x0000d360


	//   ....[4]....
        /*0960*/ 	.word	0x0000db30


	//----- nvinfo : EIATTR_MBARRIER_INSTR_OFFSETS
	.align		4
.L_1423:
        /*0964*/ 	.byte	0x04, 0x39
        /*0966*/ 	.short	(.L_1425 - .L_1424)


	//   ....[0]....
.L_1424:
        /*0968*/ 	.word	0x00000250
        /*096c*/ 	.word	0x000000ff
        /*0970*/ 	.word	0x00030800
        /*0974*/ 	.short	0x0100
        /*0976*/ 	.byte	0x08
	.zero		1


	//   ....[1]....
        /*0978*/ 	.word	0x00000260
        /*097c*/ 	.word	0x000000ff
        /*0980*/ 	.word	0x00030820
        /*0984*/ 	.short	0x0100
        /*0986*/ 	.byte	0x08
	.zero		1


	//   ....[2]....
        /*0988*/ 	.word	0x00000350
        /*098c*/ 	.word	0x000000ff
        /*0990*/ 	.word	0x00030830
        /*0994*/ 	.short	0x0100
        /*0996*/ 	.byte	0x08
	.zero		1


	//   ....[3]....
        /*0998*/ 	.word	0x00000360
        /*099c*/ 	.word	0x000000ff
        /*09a0*/ 	.word	0x00030840
        /*09a4*/ 	.short	0x0100
        /*09a6*/ 	.byte	0x08
	.zero		1


	//   ....[4]....
        /*09a8*/ 	.word	0x00000370
        /*09ac*/ 	.word	0x000000ff
        /*09b0*/ 	.word	0x00030838
        /*09b4*/ 	.short	0x0100
        /*09b6*/ 	.byte	0x08
	.zero		1


	//   ....[5]....
        /*09b8*/ 	.word	0x00000380
        /*09bc*/ 	.word	0x000000ff
        /*09c0*/ 	.word	0x00030848
        /*09c4*/ 	.short	0x0100
        /*09c6*/ 	.byte	0x08
	.zero		1


	//   ....[6]....
        /*09c8*/ 	.word	0x000004b0
        /*09cc*/ 	.word	0x000000ff
        /*09d0*/ 	.word	0x00030850
        /*09d4*/ 	.short	0x0100
        /*09d6*/ 	.byte	0x08
	.zero		1


	//   ....[7]....
        /*09d8*/ 	.word	0x000004c0
        /*09dc*/ 	.word	0x000000ff
        /*09e0*/ 	.word	0x00030860
        /*09e4*/ 	.short	0x0100
        /*09e6*/ 	.byte	0x08
	.zero		1


	//   ....[8]....
        /*09e8*/ 	.word	0x000004d0
        /*09ec*/ 	.word	0x000000ff
        /*09f0*/ 	.word	0x00030858
        /*09f4*/ 	.short	0x0100
        /*09f6*/ 	.byte	0x08
	.zero		1


	//   ....[9]....
        /*09f8*/ 	.word	0x000004e0
        /*09fc*/ 	.word	0x000000ff
        /*0a00*/ 	.word	0x00030868
        /*0a04*/ 	.short	0x0100
        /*0a06*/ 	.byte	0x08
	.zero		1


	//   ....[10]....
        /*0a08*/ 	.word	0x000005d0
        /*0a0c*/ 	.word	0x000000ff
        /*0a10*/ 	.word	0x00030870
        /*0a14*/ 	.short	0x0100
        /*0a16*/ 	.byte	0x06
	.zero		1


	//   ....[11]....
        /*0a18*/ 	.word	0x000005e0
        /*0a1c*/ 	.word	0x000000ff
        /*0a20*/ 	.word	0x00030880
        /*0a24*/ 	.short	0x0100
        /*0a26*/ 	.byte	0x06
	.zero		1


	//   ....[12]....
        /*0a28*/ 	.word	0x000005f0
        /*0a2c*/ 	.word	0x000000ff
        /*0a30*/ 	.word	0x00030878
        /*0a34*/ 	.short	0x0100
        /*0a36*/ 	.byte	0x06
	.zero		1


	//   ....[13]....
        /*0a38*/ 	.word	0x00000600
        /*0a3c*/ 	.word	0x000000ff
        /*0a40*/ 	.word	0x00030888
        /*0a44*/ 	.short	0x0100
        /*0a46*/ 	.byte	0x06
	.zero		1


	//   ....[14]....
        /*0a48*/ 	.word	0x00000730
        /*0a4c*/ 	.word	0x000000ff
        /*0a50*/ 	.word	0x00030890
        /*0a54*/ 	.short	0x0100
        /*0a56*/ 	.byte	0x08
	.zero		1


	//   ....[15]....
        /*0a58*/ 	.word	0x00000740
        /*0a5c*/ 	.word	0x000000ff
        /*0a60*/ 	.word	0x000308a0
        /*0a64*/ 	.short	0x0100
        /*0a66*/ 	.byte	0x08
	.zero		1


	//   ....[16]....
        /*0a68*/ 	.word	0x00000750
        /*0a6c*/ 	.word	0x000000ff
        /*0a70*/ 	.word	0x00030898
        /*0a74*/ 	.short	0x0100
        /*0a76*/ 	.byte	0x08
	.zero		1


	//   ....[17]....
        /*0a78*/ 	.word	0x00000760
        /*0a7c*/ 	.word	0x000000ff
        /*0a80*/ 	.word	0x000308a8
        /*0a84*/ 	.short	0x0100
        /*0a86*/ 	.byte	0x08
	.zero		1


	//   ....[18]....
        /*0a88*/ 	.word	0x00000890
        /*0a8c*/ 	.word	0x000000ff
        /*0a90*/ 	.word	0x000308b0
        /*0a94*/ 	.short	0x0100
        /*0a96*/ 	.byte	0x08
	.zero		1


	//   ....[19]....
        /*0a98*/ 	.word	0x000008a0
        /*0a9c*/ 	.word	0x000000ff
        /*0aa0*/ 	.word	0x000308c0
        /*0aa4*/ 	.short	0x0100
        /*0aa6*/ 	.byte	0x08
	.zero		1


	//   ....[20]....
        /*0aa8*/ 	.word	0x000008b0
        /*0aac*/ 	.word	0x000000ff
        /*0ab0*/ 	.word	0x000308b8
        /*0ab4*/ 	.short	0x0100
        /*0ab6*/ 	.byte	0x08
	.zero		1


	//   ....[21]....
        /*0ab8*/ 	.word	0x000008c0
        /*0abc*/ 	.word	0x000000ff
        /*0ac0*/ 	.word	0x000308c8
        /*0ac4*/ 	.short	0x0100
        /*0ac6*/ 	.byte	0x08
	.zero		1


	//   ....[22]....
        /*0ac8*/ 	.word	0x00001b30
        /*0acc*/ 	.word	0x000000ff
        /*0ad0*/ 	.word	0x00030800
        /*0ad4*/ 	.short	0x010a
        /*0ad6*/ 	.byte	0x25
	.zero		1


	//   ....[23]....
        /*0ad8*/ 	.word	0x00001ba0
        /*0adc*/ 	.word	0x00000000
        /*0ae0*/ 	.word	0x00030830
        /*0ae4*/ 	.short	0x010a
        /*0ae6*/ 	.byte	0x3f
	.zero		1


	//   ....[24]....
        /*0ae8*/ 	.word	0x00001c10
        /*0aec*/ 	.word	0x00000000
        /*0af0*/ 	.word	0x00030830
        /*0af4*/ 	.short	0x010a
        /*0af6*/ 	.byte	0x3f
	.zero		1


	//   ....[25]....
        /*0af8*/ 	.word	0x000040e0
        /*0afc*/ 	.word	0x0000001f
        /*0b00*/ 	.word	0x00000000
        /*0b04*/ 	.short	0x0101
        /*0b06*/ 	.byte	0x3f
	.zero		1


	//   ....[26]....
        /*0b08*/ 	.word	0x000054e0
        /*0b0c*/ 	.word	0x000000ff
        /*0b10*/ 	.word	0x00030830
        /*0b14*/ 	.short	0x010a
        /*0b16*/ 	.byte	0x06
	.zero		1


	//   ....[27]....
        /*0b18*/ 	.word	0x00005520
        /*0b1c*/ 	.word	0x000000ff
        /*0b20*/ 	.word	0x00030830
        /*0b24*/ 	.short	0x010a
        /*0b26*/ 	.byte	0x06
	.zero		1


	//   ....[28]....
        /*0b28*/ 	.word	0x00005710
        /*0b2c*/ 	.word	0x000000ff
        /*0b30*/ 	.word	0x00030850
        /*0b34*/ 	.short	0x010a
        /*0b36*/ 	.byte	0x06
	.zero		1


	//   ....[29]....
        /*0b38*/ 	.word	0x00005750
        /*0b3c*/ 	.word	0x000000ff
        /*0b40*/ 	.word	0x00030850
        /*0b44*/ 	.short	0x010a
        /*0b46*/ 	.byte	0x06
	.zero		1


	//   ....[30]....
        /*0b48*/ 	.word	0x00007930
        /*0b4c*/ 	.word	0x0000001b
        /*0b50*/ 	.word	0x00000000
        /*0b54*/ 	.short	0x0101
        /*0b56*/ 	.byte	0x3f
	.zero		1


	//   ....[31]....
        /*0b58*/ 	.word	0x000079c0
        /*0b5c*/ 	.word	0x0000001b
        /*0b60*/ 	.word	0x00000000
        /*0b64*/ 	.short	0x0101
        /*0b66*/ 	.byte	0x3f
	.zero		1


	//   ....[32]....
        /*0b68*/ 	.word	0x00008b40
        /*0b6c*/ 	.word	0x000000ff
        /*0b70*/ 	.word	0x00030850
        /*0b74*/ 	.short	0x010a
        /*0b76*/ 	.byte	0x0c
	.zero		1


	//   ....[33]....
        /*0b78*/ 	.word	0x00008b80
        /*0b7c*/ 	.word	0x000000ff
        /*0b80*/ 	.word	0x00030850
        /*0b84*/ 	.short	0x010a
        /*0b86*/ 	.byte	0x0c
	.zero		1


	//   ....[34]....
        /*0b88*/ 	.word	0x00009390
        /*0b8c*/ 	.word	0x00000009
        /*0b90*/ 	.word	0x00000000
        /*0b94*/ 	.short	0x0101
        /*0b96*/ 	.byte	0x3f
	.zero		1


	//   ....[35]....
        /*0b98*/ 	.word	0x0000a5c0
        /*0b9c*/ 	.word	0x000000ff
        /*0ba0*/ 	.word	0x00000000
        /*0ba4*/ 	.short	0x0101
        /*0ba6*/ 	.byte	0x04
	.zero		1


	//   ....[36]....
        /*0ba8*/ 	.word	0x0000aa70
        /*0bac*/ 	.word	0x000000ff
        /*0bb0*/ 	.word	0x00000000
        /*0bb4*/ 	.short	0x0101
        /*0bb6*/ 	.byte	0x04
	.zero		1


	//   ....[37]....
        /*0bb8*/ 	.word	0x0000d6b0
        /*0bbc*/ 	.word	0x00000000
        /*0bc0*/ 	.word	0x00030840
        /*0bc4*/ 	.short	0x010a
        /*0bc6*/ 	.byte	0x3f
	.zero		1


	//   ....[38]....
        /*0bc8*/ 	.word	0x0000e720
        /*0bcc*/ 	.word	0x00000011
        /*0bd0*/ 	.word	0x00030800
        /*0bd4*/ 	.short	0x0107
        /*0bd6*/ 	.byte	0x3f
	.zero		1


	//   ....[39]....
        /*0bd8*/ 	.word	0x0000e810
        /*0bdc*/ 	.word	0x00000011
        /*0be0*/ 	.word	0x00030800
        /*0be4*/ 	.short	0x0101
        /*0be6*/ 	.byte	0x3f
	.zero		1


	//   ....[40]....
        /*0be8*/ 	.word	0x0000e830
        /*0bec*/ 	.word	0x00000011
        /*0bf0*/ 	.word	0x00030820
        /*0bf4*/ 	.short	0x010a
        /*0bf6*/ 	.byte	0x3f
	.zero		1


	//   ....[41]....
        /*0bf8*/ 	.word	0x0000ebc0
        /*0bfc*/ 	.word	0x00000004
        /*0c00*/ 	.word	0x00030840
        /*0c04*/ 	.short	0x010a
        /*0c06*/ 	.byte	0x3f
	.zero		1


	//   ....[42]....
        /*0c08*/ 	.word	0x0000ee40
        /*0c0c*/ 	.word	0x00000003
        /*0c10*/ 	.word	0x00000060
        /*0c14*/ 	.short	0x010a
        /*0c16*/ 	.byte	0x3f
	.zero		1


	//   ....[43]....
        /*0c18*/ 	.word	0x0000f390
        /*0c1c*/ 	.word	0x00000002
        /*0c20*/ 	.word	0x00030840
        /*0c24*/ 	.short	0x010a
        /*0c26*/ 	.byte	0x3f
	.zero		1


	//   ....[44]....
        /*0c28*/ 	.word	0x0000f610
        /*0c2c*/ 	.word	0x0000000a
        /*0c30*/ 	.word	0x00000060
        /*0c34*/ 	.short	0x010a
        /*0c36*/ 	.byte	0x3f
	.zero		1


	//   ....[45]....
        /*0c38*/ 	.word	0x0000faa0
        /*0c3c*/ 	.word	0x00000002
        /*0c40*/ 	.word	0x00030840
        /*0c44*/ 	.short	0x010a
        /*0c46*/ 	.byte	0x3f
	.zero		1


	//   ....[46]....
        /*0c48*/ 	.word	0x0000fd30
        /*0c4c*/ 	.word	0x00000007
        /*0c50*/ 	.word	0x00000060
        /*0c54*/ 	.short	0x010a
        /*0c56*/ 	.byte	0x3f
	.zero		1


	//   ....[47]....
        /*0c58*/ 	.word	0x00010180
        /*0c5c*/ 	.word	0x00000003
        /*0c60*/ 	.word	0x00030860
        /*0c64*/ 	.short	0x010a
        /*0c66*/ 	.byte	0x3f
	.zero		1


	//   ....[48]....
        /*0c68*/ 	.word	0x000110e0
        /*0c6c*/ 	.word	0x00000009
        /*0c70*/ 	.word	0x00030820
        /*0c74*/ 	.short	0x010a
        /*0c76*/ 	.byte	0x3f
	.zero		1


	//   ....[49]....
        /*0c78*/ 	.word	0x00011280
        /*0c7c*/ 	.word	0x00000007
        /*0c80*/ 	.word	0x00000000
        /*0c84*/ 	.short	0x010a
        /*0c86*/ 	.byte	0x3f
	.zero		1


	//   ....[50]....
        /*0c88*/ 	.word	0x000112f0
        /*0c8c*/ 	.word	0x00000003
        /*0c90*/ 	.word	0x00000000
        /*0c94*/ 	.short	0x010a
        /*0c96*/ 	.byte	0x3f
	.zero		1


	//   ....[51]....
        /*0c98*/ 	.word	0x00011350
        /*0c9c*/ 	.word	0x00000005
        /*0ca0*/ 	.word	0x00000000
        /*0ca4*/ 	.short	0x010a
        /*0ca6*/ 	.byte	0x3f
	.zero		1


	//   ....[52]....
        /*0ca8*/ 	.word	0x00011380
        /*0cac*/ 	.word	0x00000003
        /*0cb0*/ 	.word	0x00000000
        /*0cb4*/ 	.short	0x010a
        /*0cb6*/ 	.byte	0x3f
	.zero		1


	//   ....[53]....
        /*0cb8*/ 	.word	0x000113f0
        /*0cbc*/ 	.word	0x00000003
        /*0cc0*/ 	.word	0x00030800
        /*0cc4*/ 	.short	0x010a
        /*0cc6*/ 	.byte	0x3f
	.zero		1


	//   ....[54]....
        /*0cc8*/ 	.word	0x00011440
        /*0ccc*/ 	.word	0x00000000
        /*0cd0*/ 	.word	0x00030830
        /*0cd4*/ 	.short	0x010a
        /*0cd6*/ 	.byte	0x3f
	.zero		1


	//   ....[55]....
        /*0cd8*/ 	.word	0x000114a0
        /*0cdc*/ 	.word	0x00000008
        /*0ce0*/ 	.word	0x00030830
        /*0ce4*/ 	.short	0x010a
        /*0ce6*/ 	.byte	0x3f
	.zero		1


	//   ....[56]....
        /*0ce8*/ 	.word	0x00011500
        /*0cec*/ 	.word	0x00000007
        /*0cf0*/ 	.word	0x00030850
        /*0cf4*/ 	.short	0x010a
        /*0cf6*/ 	.byte	0x3f
	.zero		1


	//   ....[57]....
        /*0cf8*/ 	.word	0x00011560
        /*0cfc*/ 	.word	0x00000003
        /*0d00*/ 	.word	0x00030850
        /*0d04*/ 	.short	0x010a
        /*0d06*/ 	.byte	0x3f
	.zero		1


	//   ....[58]....
        /*0d08*/ 	.word	0x00011700
        /*0d0c*/ 	.word	0x00000000
        /*0d10*/ 	.word	0x00030840
        /*0d14*/ 	.short	0x010a
        /*0d16*/ 	.byte	0x3f
	.zero		1


	//   ....[59]....
        /*0d18*/ 	.word	0x000126f0
        /*0d1c*/ 	.word	0x00000011
        /*0d20*/ 	.word	0x00030820
        /*0d24*/ 	.short	0x010a
        /*0d26*/ 	.byte	0x3f
	.zero		1


	//   ....[60]....
        /*0d28*/ 	.word	0x00012740
        /*0d2c*/ 	.word	0x00000004
        /*0d30*/ 	.word	0x00030840
        /*0d34*/ 	.short	0x010a
        /*0d36*/ 	.byte	0x3f
	.zero		1


	//   ....[61]....
        /*0d38*/ 	.word	0x00012790
        /*0d3c*/ 	.word	0x00000003
        /*0d40*/ 	.word	0x00000060
        /*0d44*/ 	.short	0x010a
        /*0d46*/ 	.byte	0x3f
	.zero		1


	//   ....[62]....
        /*0d48*/ 	.word	0x000127e0
        /*0d4c*/ 	.word	0x00000002
        /*0d50*/ 	.word	0x00030840
        /*0d54*/ 	.short	0x010a
        /*0d56*/ 	.byte	0x3f
	.zero		1


	//   ....[63]....
        /*0d58*/ 	.word	0x00012830
        /*0d5c*/ 	.word	0x0000000a
        /*0d60*/ 	.word	0x00000060
        /*0d64*/ 	.short	0x010a
        /*0d66*/ 	.byte	0x3f
	.zero		1


	//   ....[64]....
        /*0d68*/ 	.word	0x00012880
        /*0d6c*/ 	.word	0x00000002
        /*0d70*/ 	.word	0x00030840
        /*0d74*/ 	.short	0x010a
        /*0d76*/ 	.byte	0x3f
	.zero		1


	//   ....[65]....
        /*0d78*/ 	.word	0x000128d0
        /*0d7c*/ 	.word	0x00000007
        /*0d80*/ 	.word	0x00000060
        /*0d84*/ 	.short	0x010a
        /*0d86*/ 	.byte	0x3f
	.zero		1


	//   ....[66]....
        /*0d88*/ 	.word	0x00012920
        /*0d8c*/ 	.word	0x00000003
        /*0d90*/ 	.word	0x00030860
        /*0d94*/ 	.short	0x010a
        /*0d96*/ 	.byte	0x3f
	.zero		1


	//   ....[67]....
        /*0d98*/ 	.word	0x00013350
        /*0d9c*/ 	.word	0x00000009
        /*0da0*/ 	.word	0x00030820
        /*0da4*/ 	.short	0x010a
        /*0da6*/ 	.byte	0x3f
	.zero		1


	//   ....[68]....
        /*0da8*/ 	.word	0x000134f0
        /*0dac*/ 	.word	0x00000007
        /*0db0*/ 	.word	0x00000000
        /*0db4*/ 	.short	0x010a
        /*0db6*/ 	.byte	0x3f
	.zero		1


	//   ....[69]....
        /*0db8*/ 	.word	0x00013540
        /*0dbc*/ 	.word	0x00000003
        /*0dc0*/ 	.word	0x00000000
        /*0dc4*/ 	.short	0x010a
        /*0dc6*/ 	.byte	0x3f
	.zero		1


	//   ....[70]....
        /*0dc8*/ 	.word	0x00013590
        /*0dcc*/ 	.word	0x00000005
        /*0dd0*/ 	.word	0x00000000
        /*0dd4*/ 	.short	0x010a
        /*0dd6*/ 	.byte	0x3f
	.zero		1


	//----- nvinfo : EIATTR_NUM_MBARRIERS
	.align		4
.L_1425:
        /*0dd8*/ 	.byte	0x03, 0x38
        /*0dda*/ 	.short	0x0016


	//----- nvinfo : EIATTR_EXIT_INSTR_OFFSETS
	.align		4
        /*0ddc*/ 	.byte	0x04, 0x1c
        /*0dde*/ 	.short	(.L_1427 - .L_1426)


	//   ....[0]....
.L_1426:
        /*0de0*/ 	.word	0x00000a70


	//   ....[1]....
        /*0de4*/ 	.word	0x0000ba10


	//   ....[2]....
        /*0de8*/ 	.word	0x000113d0


	//----- nvinfo : EIATTR_MAX_THREADS
	.align		4
.L_1427:
        /*0dec*/ 	.byte	0x04, 0x05
        /*0dee*/ 	.short	(.L_1429 - .L_1428)
.L_1428:
        /*0df0*/ 	.word	0x00000200
        /*0df4*/ 	.word	0x00000001
        /*0df8*/ 	.word	0x00000001


	//----- nvinfo : EIATTR_CRS_STACK_SIZE
	.align		4
.L_1429:
        /*0dfc*/ 	.byte	0x04, 0x1e
        /*0dfe*/ 	.short	(.L_1431 - .L_1430)
.L_1430:
        /*0e00*/ 	.word	0x00000000


	//----- nvinfo : EIATTR_CBANK_PARAM_SIZE
	.align		4
.L_1431:
        /*0e04*/ 	.byte	0x03, 0x19
        /*0e06*/ 	.short	0x0af0


	//----- nvinfo : EIATTR_PARAM_CBANK
	.align		4
        /*0e08*/ 	.byte	0x04, 0x0a
        /*0e0a*/ 	.short	(.L_1433 - .L_1432)
	.align		4
.L_1432:
        /*0e0c*/ 	.word	index@(.nv.constant0._ZN7cutlass13device_kernelIN5flash11enable_sm90INS1_16FlashAttnFwdSm90INS1_25CollectiveMainloopFwdSm90ILi2EN4cute5tupleIJNS5_1CILi1EEES8_S8_EEENS6_IJNS7_ILi192EEESA_NS7_ILi64EEEEEELi64ENS_6half_tEfNS_4arch4Sm90ELb0ELb0ELb1ELb1ELb0ELb0ELb0ELb0ELb1ELb1ELb1ELb0EEENS1_21CollectiveEpilogueFwdINS6_IJSA_SB_SA_EEES9_SD_SF_Li384ELb1ELb1ELb1ELb0EEENS1_36VarlenDynamicPersistentTileSchedulerILi192ELi192ELi384ELi128ELb1ELb1ELb1ELb0ELb1ELb1EEEEEEEEEvNT_6ParamsE)
        /*0e10*/ 	.short	0x0210
        /*0e12*/ 	.short	0x0af0


	//----- nvinfo : EIATTR_SW_WAR
	.align		4
.L_1433:
        /*0e14*/ 	.byte	0x04, 0x36
        /*0e16*/ 	.short	(.L_1435 - .L_1434)
.L_1434:
        /*0e18*/ 	.word	0x00000008
.L_1435:


//--------------------- .nv.info._ZN7cutlass13device_kernelIN5flash11enable_sm90INS1_16FlashAttnFwdSm90INS1_25CollectiveMainloopFwdSm90ILi2EN4cute5tupleIJNS5_1CILi1EEES8_S8_EEENS6_IJNS7_ILi192EEESA_NS7_ILi64EEEEEELi64ENS_6half_tEfNS_4arch4Sm90ELb0ELb0ELb1ELb1ELb0ELb1ELb0ELb0ELb1ELb1ELb1ELb0EEENS1_21CollectiveEpilogueFwdINS6_IJSA_SB_SA_EEES9_SD_SF_Li384ELb1ELb1ELb1ELb0EEENS1_36VarlenDynamicPersistentTileSchedulerILi192ELi192ELi384ELi128ELb1ELb1ELb1ELb0ELb1ELb1EEEEEEEEEvNT_6ParamsE --------------------------
	.section	.nv.info._ZN7cutlass13device_kernelIN5flash11enable_sm90INS1_16FlashAttnFwdSm90INS1_25CollectiveMainloopFwdSm90ILi2EN4cute5tupleIJNS5_1CILi1EEES8_S8_EEENS6_IJNS7_ILi192EEESA_NS7_ILi64EEEEEELi64ENS_6half_tEfNS_4arch4Sm90ELb0ELb0ELb1ELb1ELb0ELb1ELb0ELb0ELb1ELb1ELb1ELb0EEENS1_21CollectiveEpilogueFwdINS6_IJSA_SB_SA_EEES9_SD_SF_Li384ELb1ELb1ELb1ELb0EEENS1_36VarlenDynamicPersistentTileSchedulerILi192ELi192ELi384ELi128ELb1ELb1ELb1ELb0ELb1ELb1EEEEEEEEEvNT_6ParamsE,"",@"SHT_CUDA_INFO"
	.sectionflags	@""
	.align	4


	//----- nvinfo : EIATTR_CUDA_API_VERSION
	.align		4
        /*0000*/ 	.byte	0x04, 0x37
        /*0002*/ 	.short	(.L_1437 - .L_1436)
.L_1436:
        /*0004*/ 	.word	0x00000082


	//----- nvinfo : EIATTR_KPARAM_INFO
	.align		4
.L_1437:
        /*0008*/ 	.byte	0x04, 0x17
        /*000a*/ 	.short	(.L_1439 - .L_1438)
.L_1438:
        /*000c*/ 	.word	0x00000000
        /*0010*/ 	.short	0x0000
        /*0012*/ 	.short	0x0070
        /*0014*/ 	.byte	0x00, 0xf0, 0x01, 0x2a


	//----- nvinfo : EIATTR_SPARSE_MMA_MASK
	.align		4
.L_1439:
        /*0018*/ 	.byte	0x03, 0x50
        /*001a*/ 	.short	0x0000


	//----- nvinfo : EIATTR_MAXREG_COUNT
	.align		4
        /*001c*/ 	.byte	0x03, 0x1b
        /*001e*/ 	.short	0x0080


	//----- nvinfo : EIATTR_NUM_BARRIERS
	.align		4
        /*0020*/ 	.byte	0x02, 0x4c
        /*0022*/ 	.byte	0x10
	.zero		1


	//----- nvinfo : EIATTR_EXTERNS
	.align		4
        /*0024*/ 	.byte	0x04, 0x0f
        /*0026*/ 	.short	(.L_1441 - .L_1440)


	//   ....[0]....
	.align		4
.L_1440:
        /*0028*/ 	.word	index@(__assertfail)


	//----- nvinfo : EIATTR_ANNOTATIONS
	.align		4
.L_1441:
        /*002c*/ 	.byte	0x04, 0x55
        /*002e*/ 	.short	(.L_1443 - .L_1442)


	//   ....[0]....
.L_1442:
        /* <DEDUP_REMOVED lines=87> */


	//----- nvinfo : EIATTR_MERCURY_ISA_VERSION
	.align		4
.L_1443:
        /*0590*/ 	.byte	0x03, 0x5f
        /*0592*/ 	.short	0x0101


	//----- nvinfo : EIATTR_UNUSED_LOAD_BYTE_OFFSET
	.align		4
        /*0594*/ 	.byte	0x04, 0x44
        /*0596*/ 	.short	(.L_1445 - .L_1444)


	//   ....[0]....
.L_1444:
        /*0598*/ 	.word	0x00000ad0
        /*059c*/ 	.word	0x0000fff0


	//   ....[1]....
        /*05a0*/ 	.word	0x000107f0
        /*05a4*/ 	.word	0x0000fff0


	//----- nvinfo : EIATTR_INT_WARP_WIDE_INSTR_OFFSETS
	.align		4
.L_1445:
        /*05a8*/ 	.byte	0x04, 0x31
        /*05aa*/ 	.short	(.L_1447 - .L_1446)


	//   ....[0]....
.L_1446:
        /*05ac*/ 	.word	0x00000180


	//   ....[1]....
        /*05b0*/ 	.word	0x00000220


	//   ....[2]....
        /*05b4*/ 	.word	0x00000290


	//   ....[3]....
        /*05b8*/ 	.word	0x00015240


	//   ....[4]....
        /*05bc*/ 	.word	0x000152d0


	//   ....[5]....
        /*05c0*/ 	.word	0x000183d0


	//   ....[6]....
        /*05c4*/ 	.word	0x00018460


	//----- nvinfo : EIATTR_COOP_GROUP_MASK_REGIDS
	.align		4
.L_1447:
        /*05c8*/ 	.byte	0x04, 0x29
        /*05ca*/ 	.short	(.L_1449 - .L_1448)


	//   ....[0]....
.L_1448:
        /*05cc*/ 	.word	0xffffffff


	//   ....[1]....
        /*05d0*/ 	.word	0xffffffff


	//   ....[2]....
        /*05d4*/ 	.word	0xffffffff


	//   ....[3]....
        /*05d8*/ 	.word	0xffffffff


	//   ....[4]....
        /*05dc*/ 	.word	0xffffffff


	//   ....[5]....
        /*05e0*/ 	.word	0xffffffff


	//   ....[6]....
        /*05e4*/ 	.word	0xffffffff


	//   ....[7]....
        /*05e8*/ 	.word	0xffffffff


	//   ....[8]....
        /*05ec*/ 	.word	0xffffffff


	//   ....[9]....
        /*05f0*/ 	.word	0xffffffff


	//   ....[10]....
        /*05f4*/ 	.word	0xffffffff


	//   ....[11]....
        /*05f8*/ 	.word	0xffffffff


	//   ....[12]....
        /*05fc*/ 	.word	0xffffffff


	//   ....[13]....
        /*0600*/ 	.word	0xffffffff


	//   ....[14]....
        /*0604*/ 	.word	0xffffffff


	//   ....[15]....
        /*0608*/ 	.word	0xffffffff


	//   ....[16]....
        /*060c*/ 	.word	0xffffffff


	//   ....[17]....
        /*0610*/ 	.word	0xffffffff


	//   ....[18]....
        /*0614*/ 	.word	0xffffffff


	//   ....[19]....
        /*0618*/ 	.word	0xffffffff


	//   ....[20]....
        /*061c*/ 	.word	0xffffffff


	//   ....[21]....
        /*0620*/ 	.word	0xffffffff


	//   ....[22]....
        /*0624*/ 	.word	0xffffffff


	//   ....[23]....
        /*0628*/ 	.word	0xffffffff


	//   ....[24]....
        /*062c*/ 	.word	0xffffffff


	//   ....[25]....
        /*0630*/ 	.word	0xffffffff


	//   ....[26]....
        /*0634*/ 	.word	0xffffffff


	//   ....[27]....
        /*0638*/ 	.word	0xffffffff


	//   ....[28]....
        /*063c*/ 	.word	0xffffffff


	//   ....[29]....
        /*0640*/ 	.word	0xffffffff


	//   ....[30]....
        /*0644*/ 	.word	0xffffffff


	//   ....[31]....
        /*0648*/ 	.word	0xffffffff


	//   ....[32]....
        /*064c*/ 	.word	0xffffffff


	//   ....[33]....
        /*0650*/ 	.word	0xffffffff


	//   ....[34]....
        /*0654*/ 	.word	0xffffffff


	//   ....[35]....
        /*0658*/ 	.word	0xffffffff


	//   ....[36]....
        /*065c*/ 	.word	0xffffffff


	//   ....[37]....
        /*0660*/ 	.word	0xffffffff


	//   ....[38]....
        /*0664*/ 	.word	0xffffffff


	//   ....[39]....
        /*0668*/ 	.word	0xffffffff


	//   ....[40]....
        /*066c*/ 	.word	0xffffffff


	//   ....[41]....
        /*0670*/ 	.word	0xffffffff


	//   ....[42]....
        /*0674*/ 	.word	0xffffffff


	//   ....[43]....
        /*0678*/ 	.word	0xffffffff


	//   ....[44]....
        /*067c*/ 	.word	0xffffffff


	//   ....[45]....
        /*0680*/ 	.word	0xffffffff


	//   ....[46]....
        /*0684*/ 	.word	0xffffffff


	//   ....[47]....
        /*0688*/ 	.word	0xffffffff


	//   ....[48]....
        /*068c*/ 	.word	0xffffffff


	//   ....[49]....
        /*0690*/ 	.word	0xffffffff


	//   ....[50]....
        /*0694*/ 	.word	0xffffffff


	//   ....[51]....
        /*0698*/ 	.word	0xffffffff


	//   ....[52]....
        /*069c*/ 	.word	0xffffffff


	//   ....[53]....
        /*06a0*/ 	.word	0xffffffff


	//   ....[54]....
        /*06a4*/ 	.word	0xffffffff


	//   ....[55]....
        /*06a8*/ 	.word	0xffffffff


	//   ....[56]....
        /*06ac*/ 	.word	0xffffffff


	//   ....[57]....
        /*06b0*/ 	.word	0xffffffff


	//   ....[58]....
        /*06b4*/ 	.word	0xffffffff


	//   ....[59]....
        /*06b8*/ 	.word	0xffffffff


	//   ....[60]....
        /*06bc*/ 	.word	0xffffffff


	//   ....[61]....
        /*06c0*/ 	.word	0xffffffff


	//   ....[62]....
        /*06c4*/ 	.word	0xffffffff


	//   ....[63]....
        /*06c8*/ 	.word	0xffffffff


	//   ....[64]....
        /*06cc*/ 	.word	0xffffffff


	//   ....[65]....
        /*06d0*/ 	.word	0xffffffff


	//   ....[66]....
        /*06d4*/ 	.word	0xffffffff


	//   ....[67]....
        /*06d8*/ 	.word	0xffffffff


	//   ....[68]....
        /*06dc*/ 	.word	0xffffffff


	//   ....[69]....
        /*06e0*/ 	.word	0xffffffff


	//   ....[70]....
        /*06e4*/ 	.word	0xffffffff


	//   ....[71]....
        /*06e8*/ 	.word	0xffffffff


	//   ....[72]....
        /*06ec*/ 	.word	0xffffffff


	//   ....[73]....
        /*06f0*/ 	.word	0xffffffff


	//   ....[74]....
        /*06f4*/ 	.word	0xffffffff


	//   ....[75]....
        /*06f8*/ 	.word	0xffffffff


	//   ....[76]....
        /*06fc*/ 	.word	0xffffffff


	//   ....[77]....
        /*0700*/ 	.word	0xffffffff


	//   ....[78]....
        /*0704*/ 	.word	0xffffffff


	//   ....[79]....
        /*0708*/ 	.word	0xffffffff


	//   ....[80]....
        /*070c*/ 	.word	0xffffffff


	//   ....[81]....
        /*0710*/ 	.word	0xffffffff


	//   ....[82]....
        /*0714*/ 	.word	0xffffffff


	//   ....[83]....
        /*0718*/ 	.word	0xffffffff


	//   ....[84]....
        /*071c*/ 	.word	0xffffffff


	//   ....[85]....
        /*0720*/ 	.word	0xffffffff


	//   ....[86]....
        /*0724*/ 	.word	0xffffffff


	//   ....[87]....
        /*0728*/ 	.word	0xffffffff


	//   ....[88]....
        /*072c*/ 	.word	0xffffffff


	//   ....[89]....
        /*0730*/ 	.word	0xffffffff


	//   ....[90]....
        /*0734*/ 	.word	0xffffffff


	//   ....[91]....
        /*0738*/ 	.word	0xffffffff


	//   ....[92]....
        /*073c*/ 	.word	0xffffffff


	//   ....[93]....
        /*0740*/ 	.word	0xffffffff


	//   ....[94]....
        /*0744*/ 	.word	0xffffffff


	//   ....[95]....
        /*0748*/ 	.word	0xffffffff


	//   ....[96]....
        /*074c*/ 	.word	0xffffffff


	//   ....[97]....
        /*0750*/ 	.word	0xffffffff


	//   ....[98]....
        /*0754*/ 	.word	0xffffffff


	//   ....[99]....
        /*0758*/ 	.word	0xffffffff


	//   ....[100]....
        /*075c*/ 	.word	0xffffffff


	//   ....[101]....
        /*0760*/ 	.word	0xffffffff


	//   ....[102]....
        /*0764*/ 	.word	0xffffffff


	//   ....[103]....
        /*0768*/ 	.word	0xffffffff


	//   ....[104]....
        /*076c*/ 	.word	0xffffffff


	//   ....[105]....
        /*0770*/ 	.word	0xffffffff


	//   ....[106]....
        /*0774*/ 	.word	0xffffffff


	//   ....[107]....
        /*0778*/ 	.word	0xffffffff


	//   ....[108]....
        /*077c*/ 	.word	0xffffffff


	//   ....[109]....
        /*0780*/ 	.word	0xffffffff


	//   ....[110]....
        /*0784*/ 	.word	0xffffffff


	//   ....[111]....
        /*0788*/ 	.word	0xffffffff


	//   ....[112]....
        /*078c*/ 	.word	0xffffffff


	//   ....[113]....
        /*0790*/ 	.word	0xffffffff


	//   ....[114]....
        /*0794*/ 	.word	0xffffffff


	//   ....[115]....
        /*0798*/ 	.word	0xffffffff


	//   ....[116]....
        /*079c*/ 	.word	0x0500000f


	//   ....[117]....
        /*07a0*/ 	.word	0x0500000f


	//   ....[118]....
        /*07a4*/ 	.word	0x0500000f


	//   ....[119]....
        /*07a8*/ 	.word	0x0500000f


	//   ....[120]....
        /*07ac*/ 	.word	0x0500000f


	//   ....[121]....
        /*07b0*/ 	.word	0x0500000f


	//   ....[122]....
        /*07b4*/ 	.word	0x0500000f


	//   ....[123]....
        /*07b8*/ 	.word	0x0500000f


	//   ....[124]....
        /*07bc*/ 	.word	0x0500000f


	//   ....[125]....
        /*07c0*/ 	.word	0x0500000f


	//   ....[126]....
        /*07c4*/ 	.word	0x0500000f


	//   ....[127]....
        /*07c8*/ 	.word	0x0500000f


	//   ....[128]....
        /*07cc*/ 	.word	0x0500000f


	//   ....[129]....
        /*07d0*/ 	.word	0x0500000f


	//   ....[130]....
        /*07d4*/ 	.word	0x0500000f


	//   ....[131]....
        /*07d8*/ 	.word	0x0500000f


	//   ....[132]....
        /*07dc*/ 	.word	0x0500000f


	//   ....[133]....
        /*07e0*/ 	.word	0x0500000f


	//   ....[134]....
        /*07e4*/ 	.word	0x0500000f


	//   ....[135]....
        /*07e8*/ 	.word	0x0500000f


	//   ....[136]....
        /*07ec*/ 	.word	0x0500000f


	//   ....[137]....
        /*07f0*/ 	.word	0x0500000f


	//   ....[138]....
        /*07f4*/ 	.word	0x0500000f


	//   ....[139]....
        /*07f8*/ 	.word	0x0500000f


	//   ....[140]....
        /*07fc*/ 	.word	0x0500000f


	//   ....[141]....
        /*0800*/ 	.word	0x0500000f


	//   ....[142]....
        /*0804*/ 	.word	0x0500000f


	//   ....[143]....
        /*0808*/ 	.word	0x0500000f


	//   ....[144]....
        /*080c*/ 	.word	0x0500000f


	//   ....[145]....
        /*0810*/ 	.word	0x0500000f


	//   ....[146]....
        /*0814*/ 	.word	0x0500000f


	//   ....[147]....
        /*0818*/ 	.word	0x0500000f


	//   ....[148]....
        /*081c*/ 	.word	0x0500000f


	//   ....[149]....
        /*0820*/ 	.word	0x0500000f


	//   ....[150]....
        /*0824*/ 	.word	0x0500000f


	//   ....[151]....
        /*0828*/ 	.word	0x0500000f


	//   ....[152]....
        /*082c*/ 	.word	0x0500000f


	//   ....[153]....
        /*0830*/ 	.word	0x0500000f


	//   ....[154]....
        /*0834*/ 	.word	0x0500000f


	//   ....[155]....
        /*0838*/ 	.word	0x0500000f


	//   ....[156]....
        /*083c*/ 	.word	0x0500000f


	//   ....[157]....
        /*0840*/ 	.word	0x0500000f


	//   ....[158]....
        /*0844*/ 	.word	0x0500000f


	//   ....[159]....
        /*0848*/ 	.word	0x0500000f


	//   ....[160]....
        /*084c*/ 	.word	0x0500000f


	//   ....[161]....
        /*0850*/ 	.word	0x0500000f


	//   ....[162]....
        /*0854*/ 	.word	0x0500000f


	//   ....[163]....
        /*0858*/ 	.word	0x0500000f


	//   ....[164]....
        /*085c*/ 	.word	0x0500000f


	//   ....[165]....
        /*0860*/ 	.word	0x0500000f


	//   ....[166]....
        /*0864*/ 	.word	0x0500000f


	//   ....[167]....
        /*0868*/ 	.word	0x0500000f


	//   ....[168]....
        /*086c*/ 	.word	0x0500000f


	//   ....[169]....
        /*0870*/ 	.word	0x0500000f


	//   ....[170]....
        /*0874*/ 	.word	0x0500000f


	//   ....[171]....
        /*0878*/ 	.word	0x0500000f


	//   ....[172]....
        /*087c*/ 	.word	0x0500000f


	//   ....[173]....
        /*0880*/ 	.word	0x0500000f


	//   ....[174]....
        /*0884*/ 	.word	0x0500000f


	//   ....[175]....
        /*0888*/ 	.word	0x0500000f


	//   ....[176]....
        /*088c*/ 	.word	0x0500000f


	//   ....[177]....
        /*0890*/ 	.word	0x0500000f


	//   ....[178]....
        /*0894*/ 	.word	0x0500000f


	//   ....[179]....
        /*0898*/ 	.word	0x0500000f


	//   ....[180]....
        /*089c*/ 	.word	0x0500000f


	//   ....[181]....
        /*08a0*/ 	.word	0x0500000f


	//   ....[182]....
        /*08a4*/ 	.word	0x0500000f


	//   ....[183]....
        /*08a8*/ 	.word	0x0500000f


	//   ....[184]....
        /*08ac*/ 	.word	0x0500000f


	//   ....[185]....
        /*08b0*/ 	.word	0x0500000f


	//   ....[186]....
        /*08b4*/ 	.word	0x0500000f


	//   ....[187]....
        /*08b8*/ 	.word	0x0500000f


	//   ....[188]....
        /*08bc*/ 	.word	0x0500000f


	//   ....[189]....
        /*08c0*/ 	.word	0x0500000f


	//----- nvinfo : EIATTR_COOP_GROUP_INSTR_OFFSETS
	.align		4
.L_1449:
        /*08c4*/ 	.byte	0x04, 0x28
        /*08c6*/ 	.short	(.L_1451 - .L_1450)


	//   ....[0]....
.L_1450:
        /*08c8*/ 	.word	0x00000060


	//   ....[1]....
        /*08cc*/ 	.word	0x00000190


	//   ....[2]....
        /*08d0*/ 	.word	0x00000240


	//   ....[3]....
        /*08d4*/ 	.word	0x00000400


	//   ....[4]....
        /*08d8*/ 	.word	0x00000560


	//   ....[5]....
        /*08dc*/ 	.word	0x00000680


	//   ....[6]....
        /*08e0*/ 	.word	0x000007e0


	//   ....[7]....
        /*08e4*/ 	.word	0x00005cd0


	//   ....[8]....
        /*08e8*/ 	.word	0x000062d0


	//   ....[9]....
        /*08ec*/ 	.word	0x000062e0


	//   ....[10]....
        /*08f0*/ 	.word	0x000062f0


	//   ....[11]....
        /*08f4*/ 	.word	0x00006300


	//   ....[12]....
        /*08f8*/ 	.word	0x00007380


	//   ....[13]....
        /*08fc*/ 	.word	0x00007390


	//   ....[14]....
        /*0900*/ 	.word	0x000073a0


	//   ....[15]....
        /*0904*/ 	.word	0x000073b0


	//   ....[16]....
        /*0908*/ 	.word	0x0000a120


	//   ....[17]....
        /*090c*/ 	.word	0x0000a170


	//   ....[18]....
        /*0910*/ 	.word	0x0000a8c0


	//   ....[19]....
        /*0914*/ 	.word	0x0000a950


	//   ....[20]....
        /*0918*/ 	.word	0x0000bda0


	//   ....[21]....
        /*091c*/ 	.word	0x0000d050


	//   ....[22]....
        /*0920*/ 	.word	0x0000d0b0


	//   ....[23]....
        /*0924*/ 	.word	0x0000dc90


	//   ....[24]....
        /*0928*/ 	.word	0x0000dcb0


	//   ....[25]....
        /*092c*/ 	.word	0x0000fa20


	//   ....[26]....
        /*0930*/ 	.word	0x0000fcb0


	//   ....[27]....
        /*0934*/ 	.word	0x0000ff10


	//   ....[28]....
        /*0938*/ 	.word	0x00010220


	//   ....[29]....
        /*093c*/ 	.word	0x00010230


	//   ....[30]....
        /*0940*/ 	.word	0x00011110


	//   ....[31]....
        /*0944*/ 	.word	0x00011130


	//   ....[32]....
        /*0948*/ 	.word	0x00011140


	//   ....[33]....
        /*094c*/ 	.word	0x00011150


	//   ....[34]....
        /*0950*/ 	.word	0x00011680


	//   ....[35]....
        /*0954*/ 	.word	0x000116b0


	//   ....[36]....
        /*0958*/ 	.word	0x000116e0


	//   ....[37]....
        /*095c*/ 	.word	0x00011720


	//   ....[38]....
        /*0960*/ 	.word	0x00011740


	//   ....[39]....
        /*0964*/ 	.word	0x00011750


	//   ....[40]....
        /*0968*/ 	.word	0x00011790


	//   ....[41]....
        /*096c*/ 	.word	0x000117c0


	//   ....[42]....
        /*0970*/ 	.word	0x00011cb0


	//   ....[43]....
        /*0974*/ 	.word	0x00011cc0


	//   ....[44]....
        /*0978*/ 	.word	0x00011f40


	//   ....[45]....
        /*097c*/ 	.word	0x00011f50


	//   ....[46]....
        /*0980*/ 	.word	0x000129e0


	//   ....[47]....
        /*0984*/ 	.word	0x00012a10


	//   ....[48]....
        /*0988*/ 	.word	0x00012a30


	//   ....[49]....
        /*098c*/ 	.word	0x00012a60


	//   ....[50]....
        /*0990*/ 	.word	0x00012a90


	//   ....[51]....
        /*0994*/ 	.word	0x00012aa0


	//   ....[52]....
        /*0998*/ 	.word	0x00012ad0


	//   ....[53]....
        /*099c*/ 	.word	0x00012b40


	//   ....[54]....
        /*09a0*/ 	.word	0x00012c70


	//   ....[55]....
        /*09a4*/ 	.word	0x00012e90


	//   ....[56]....
        /*09a8*/ 	.word	0x00012ec0


	//   ....[57]....
        /*09ac*/ 	.word	0x00012ef0


	//   ....[58]....
        /*09b0*/ 	.word	0x00012f20


	//   ....[59]....
        /*09b4*/ 	.word	0x00012f50


	//   ....[60]....
        /*09b8*/ 	.word	0x00012f80


	//   ....[61]....
        /*09bc*/ 	.word	0x00013100


	//   ....[62]....
        /*09c0*/ 	.word	0x00013130


	//   ....[63]....
        /*09c4*/ 	.word	0x00013160


	//   ....[64]....
        /*09c8*/ 	.word	0x00013190


	//   ....[65]....
        /*09cc*/ 	.word	0x000131c0


	//   ....[66]....
        /*09d0*/ 	.word	0x000131f0


	//   ....[67]....
        /*09d4*/ 	.word	0x00013280


	//   ....[68]....
        /*09d8*/ 	.word	0x000132b0


	//   ....[69]....
        /*09dc*/ 	.word	0x000132c0


	//   ....[70]....
        /*09e0*/ 	.word	0x00013360


	//   ....[71]....
        /*09e4*/ 	.word	0x000142e0


	//   ....[72]....
        /*09e8*/ 	.word	0x000157e0


	//   ....[73]....
        /*09ec*/ 	.word	0x00016380


	//   ....[74]....
        /*09f0*/ 	.word	0x00016390


	//   ....[75]....
        /*09f4*/ 	.word	0x000163b0


	//   ....[76]....
        /*09f8*/ 	.word	0x00016410


	//   ....[77]....
        /*09fc*/ 	.word	0x00016430


	//   ....[78]....
        /*0a00*/ 	.word	0x000164b0


	//   ....[79]....
        /*0a04*/ 	.word	0x000164d0


	//   ....[80]....
        /*0a08*/ 	.word	0x00016550


	//   ....[81]....
        /*0a0c*/ 	.word	0x00016570


	//   ....[82]....
        /*0a10*/ 	.word	0x000165f0


	//   ....[83]....
        /*0a14*/ 	.word	0x00016610


	//   ....[84]....
        /*0a18*/ 	.word	0x00016690


	//   ....[85]....
        /*0a1c*/ 	.word	0x000166b0


	//   ....[86]....
        /*0a20*/ 	.word	0x00016730


	//   ....[87]....
        /*0a24*/ 	.word	0x00016750


	//   ....[88]....
        /*0a28*/ 	.word	0x00016760


	//   ....[89]....
        /*0a2c*/ 	.word	0x000167d0


	//   ....[90]....
        /*0a30*/ 	.word	0x00016820


	//   ....[91]....
        /*0a34*/ 	.word	0x000168e0


	//   ....[92]....
        /*0a38*/ 	.word	0x000168f0


	//   ....[93]....
        /*0a3c*/ 	.word	0x00016960


	//   ....[94]....
        /*0a40*/ 	.word	0x00016970


	//   ....[95]....
        /*0a44*/ 	.word	0x000169b0


	//   ....[96]....
        /*0a48*/ 	.word	0x000169d0


	//   ....[97]....
        /*0a4c*/ 	.word	0x00018970


	//   ....[98]....
        /*0a50*/ 	.word	0x000189a0


	//   ....[99]....
        /*0a54*/ 	.word	0x00018a00


	//   ....[100]....
        /*0a58*/ 	.word	0x00018a30


	//   ....[101]....
        /*0a5c*/ 	.word	0x00018a60


	//   ....[102]....
        /*0a60*/ 	.word	0x00018a90


	//   ....[103]....
        /*0a64*/ 	.word	0x00018ac0


	//   ....[104]....
        /*0a68*/ 	.word	0x00018af0


	//   ....[105]....
        /*0a6c*/ 	.word	0x00018c90


	//   ....[106]....
        /*0a70*/ 	.word	0x00018cc0


	//   ....[107]....
        /*0a74*/ 	.word	0x00018cf0


	//   ....[108]....
        /*0a78*/ 	.word	0x00018d20


	//   ....[109]....
        /*0a7c*/ 	.word	0x00018d50


	//   ....[110]....
        /*0a80*/ 	.word	0x00018d80


	//   ....[111]....
        /*0a84*/ 	.word	0x00018e40


	//   ....[112]....
        /*0a88*/ 	.word	0x00018e60


	//   ....[113]....
        /*0a8c*/ 	.word	0x00018e70


	//   ....[114]....
        /*0a90*/ 	.word	0x00018ed0


	//   ....[115]....
        /*0a94*/ 	.word	0x000194f0


	//   ....[116]....
        /*0a98*/ 	.word	0x00019950


	//   ....[117]....
        /*0a9c*/ 	.word	0x00019a00


	//   ....[118]....
        /*0aa0*/ 	.word	0x00019a90


	//   ....[119]....
        /*0aa4*/ 	.word	0x00019ae0


	//   ....[120]....
        /*0aa8*/ 	.word	0x00019b30


	//   ....[121]....
        /*0aac*/ 	.word	0x00019c10


	//   ....[122]....
        /*0ab0*/ 	.word	0x00019ca0


	//   ....[123]....
        /*0ab4*/ 	.word	0x00019cf0


	//   ....[124]....
        /*0ab8*/ 	.word	0x00019d40


	//   ....[125]....
        /*0abc*/ 	.word	0x00019f60


	//   ....[126]....
        /*0ac0*/ 	.word	0x00019fc0


	//   ....[127]....
        /*0ac4*/ 	.word	0x0001a080


	//   ....[128]....
        /*0ac8*/ 	.word	0x0001a0f0


	//   ....[129]....
        /*0acc*/ 	.word	0x0001a150


	//   ....[130]....
        /*0ad0*/ 	.word	0x0001a200


	//   ....[131]....
        /*0ad4*/ 	.word	0x0001a260


	//   ....[132]....
        /*0ad8*/ 	.word	0x0001a2f0


	//   ....[133]....
        /*0adc*/ 	.word	0x0001a370


	//   ....[134]....
        /*0ae0*/ 	.word	0x0001a3c0


	//   ....[135]....
        /*0ae4*/ 	.word	0x0001a450


	//   ....[136]....
        /*0ae8*/ 	.word	0x0001a4e0


	//   ....[137]....
        /*0aec*/ 	.word	0x0001a580


	//   ....[138]....
        /*0af0*/ 	.word	0x0001a620


	//   ....[139]....
        /*0af4*/ 	.word	0x0001a680


	//   ....[140]....
        /*0af8*/ 	.word	0x0001a6f0


	//   ....[141]....
        /*0afc*/ 	.word	0x0001a750


	//   ....[142]....
        /*0b00*/ 	.word	0x0001a7c0


	//   ....[143]....
        /*0b04*/ 	.word	0x0001a890


	//   ....[144]....
        /*0b08*/ 	.word	0x0001a8e0


	//   ....[145]....
        /*0b0c*/ 	.word	0x0001a9a0


	//   ....[146]....
        /*0b10*/ 	.word	0x0001ac80


	//   ....[147]....
        /*0b14*/ 	.word	0x0001ae30


	//   ....[148]....
        /*0b18*/ 	.word	0x0001ae80


	//   ....[149]....
        /*0b1c*/ 	.word	0x0001aee0


	//   ....[150]....
        /*0b20*/ 	.word	0x0001afa0


	//   ....[151]....
        /*0b24*/ 	.word	0x0001b000


	//   ....[152]....
        /*0b28*/ 	.word	0x0001b100


	//   ....[153]....
        /*0b2c*/ 	.word	0x0001b160


	//   ....[154]....
        /*0b30*/ 	.word	0x0001b260


	//   ....[155]....
        /*0b34*/ 	.word	0x0001b2c0


	//   ....[156]....
        /*0b38*/ 	.word	0x0001b3c0


	//   ....[157]....
        /*0b3c*/ 	.word	0x0001b420


	//   ....[158]....
        /*0b40*/ 	.word	0x0001b520


	//   ....[159]....
        /*0b44*/ 	.word	0x0001b580


	//   ....[160]....
        /*0b48*/ 	.word	0x0001b680


	//   ....[161]....
        /*0b4c*/ 	.word	0x0001b6e0


	//   ....[162]....
        /*0b50*/ 	.word	0x0001b7f0


	//   ....[163]....
        /*0b54*/ 	.word	0x0001b860


	//   ....[164]....
        /*0b58*/ 	.word	0x0001b930


	//   ....[165]....
        /*0b5c*/ 	.word	0x0001b990


	//   ....[166]....
        /*0b60*/ 	.word	0x0001ba80


	//   ....[167]....
        /*0b64*/ 	.word	0x0001bae0


	//   ....[168]....
        /*0b68*/ 	.word	0x0001bbb0


	//   ....[169]....
        /*0b6c*/ 	.word	0x0001bc10


	//   ....[170]....
        /*0b70*/ 	.word	0x0001bcd0


	//   ....[171]....
        /*0b74*/ 	.word	0x0001bff0


	//   ....[172]....
        /*0b78*/ 	.word	0x0001c090


	//   ....[173]....
        /*0b7c*/ 	.word	0x0001c210


	//   ....[174]....
        /*0b80*/ 	.word	0x0001c280


	//   ....[175]....
        /*0b84*/ 	.word	0x0001c2f0


	//   ....[176]....
        /*0b88*/ 	.word	0x0001c360


	//   ....[177]....
        /*0b8c*/ 	.word	0x0001c3d0


	//   ....[178]....
        /*0b90*/ 	.word	0x0001c450


	//   ....[179]....
        /*0b94*/ 	.word	0x0001c4d0


	//   ....[180]....
        /*0b98*/ 	.word	0x0001c560


	//   ....[181]....
        /*0b9c*/ 	.word	0x0001c5d0


	//   ....[182]....
        /*0ba0*/ 	.word	0x0001c640


	//   ....[183]....
        /*0ba4*/ 	.word	0x0001c6b0


	//   ....[184]....
        /*0ba8*/ 	.word	0x0001c730


	//   ....[185]....
        /*0bac*/ 	.word	0x0001c7a0


	//   ....[186]....
        /*0bb0*/ 	.word	0x0001c840


	//   ....[187]....
        /*0bb4*/ 	.word	0x0001c890


	//   ....[188]....
        /*0bb8*/ 	.word	0x0001c920


	//   ....[189]....
        /*0bbc*/ 	.word	0x0001ca50


	//----- nvinfo : EIATTR_REG_RECONFIG
	.align		4
.L_1451:
        /*0bc0*/ 	.byte	0x01, 0x54
	.zero		2


	//----- nvinfo : EIATTR_SYSCALL_OFFSETS
	.align		4
        /*0bc4*/ 	.byte	0x04, 0x46
        /*0bc6*/ 	.short	(.L_1453 - .L_1452)


	//   ....[0]....
.L_1452:
        /*0bc8*/ 	.word	0x00001bd0


	//   ....[1]....
        /*0bcc*/ 	.word	0x00001d20


	//   ....[2]....
        /*0bd0*/ 	.word	0x00005eb0


	//   ....[3]....
        /*0bd4*/ 	.word	0x00006240


	//   ....[4]....
        /*0bd8*/ 	.word	0x00015430


	//   ....[5]....
        /*0bdc*/ 	.word	0x00015580


	//   ....[6]....
        /*0be0*/ 	.word	0x00015680


	//   ....[7]....
        /*0be4*/ 	.word	0x00015eb0


	//----- nvinfo : EIATTR_MBARRIER_INSTR_OFFSETS
	.align		4
.L_1453:
        /*0be8*/ 	.byte	0x04, 0x39
        /*0bea*/ 	.short	(.L_1455 - .L_1454)


	//   ....[0]....
.L_1454:
        /*0bec*/ 	.word	0x000002b0
        /*0bf0*/ 	.word	0x000000ff
        /*0bf4*/ 	.word	0x00030800
        /*0bf8*/ 	.short	0x0100
        /*0bfa*/ 	.byte	0x08
	.zero		1


	//   ....[1]....
        /*0bfc*/ 	.word	0x000002c0
        /*0c00*/ 	.word	0x000000ff
        /*0c04*/ 	.word	0x00030820
        /*0c08*/ 	.short	0x0100
        /*0c0a*/ 	.byte	0x08
	.zero		1


	//   ....[2]....
        /*0c0c*/ 	.word	0x000003b0
        /*0c10*/ 	.word	0x000000ff
        /*0c14*/ 	.word	0x00030830
        /*0c18*/ 	.short	0x0100
        /*0c1a*/ 	.byte	0x08
	.zero		1


	//   ....[3]....
        /*0c1c*/ 	.word	0x000003c0
        /*0c20*/ 	.word	0x000000ff
        /*0c24*/ 	.word	0x00030840
        /*0c28*/ 	.short	0x0100
        /*0c2a*/ 	.byte	0x08
	.zero		1


	//   ....[4]....
        /*0c2c*/ 	.word	0x000003d0
        /*0c30*/ 	.word	0x000000ff
        /*0c34*/ 	.word	0x00030838
        /*0c38*/ 	.short	0x0100
        /*0c3a*/ 	.byte	0x08
	.zero		1


	//   ....[5]....
        /*0c3c*/ 	.word	0x000003e0
        /*0c40*/ 	.word	0x000000ff
        /*0c44*/ 	.word	0x00030848
        /*0c48*/ 	.short	0x0100
        /*0c4a*/ 	.byte	0x08
	.zero		1


	//   ....[6]....
        /*0c4c*/ 	.word	0x00000510
        /*0c50*/ 	.word	0x000000ff
        /*0c54*/ 	.word	0x00030850
        /*0c58*/ 	.short	0x0100
        /*0c5a*/ 	.byte	0x08
	.zero		1


	//   ....[7]....
        /*0c5c*/ 	.word	0x00000520
        /*0c60*/ 	.word	0x000000ff
        /*0c64*/ 	.word	0x00030860
        /*0c68*/ 	.short	0x0100
        /*0c6a*/ 	.byte	0x08
	.zero		1


	//   ....[8]....
        /*0c6c*/ 	.word	0x00000530
        /*0c70*/ 	.word	0x000000ff
        /*0c74*/ 	.word	0x00030858
        /*0c78*/ 	.short	0x0100
        /*0c7a*/ 	.byte	0x08
	.zero		1


	//   ....[9]....
        /*0c7c*/ 	.word	0x00000540
        /*0c80*/ 	.word	0x000000ff
        /*0c84*/ 	.word	0x00030868
        /*0c88*/ 	.short	0x0100
        /*0c8a*/ 	.byte	0x08
	.zero		1


	//   ....[10]....
        /*0c8c*/ 	.word	0x00000630
        /*0c90*/ 	.word	0x000000ff
        /*0c94*/ 	.word	0x00030870
        /*0c98*/ 	.short	0x0100
        /*0c9a*/ 	.byte	0x06
	.zero		1


	//   ....[11]....
        /*0c9c*/ 	.word	0x00000640
        /*0ca0*/ 	.word	0x000000ff
        /*0ca4*/ 	.word	0x00030880
        /*0ca8*/ 	.short	0x0100
        /*0caa*/ 	.byte	0x06
	.zero		1


	//   ....[12]....
        /*0cac*/ 	.word	0x00000650
        /*0cb0*/ 	.word	0x000000ff
        /*0cb4*/ 	.word	0x00030878
        /*0cb8*/ 	.short	0x0100
        /*0cba*/ 	.byte	0x06
	.zero		1


	//   ....[13]....
        /*0cbc*/ 	.word	0x00000660
        /*0cc0*/ 	.word	0x000000ff
        /*0cc4*/ 	.word	0x00030888
        /*0cc8*/ 	.short	0x0100
        /*0cca*/ 	.byte	0x06
	.zero		1


	//   ....[14]....
        /*0ccc*/ 	.word	0x00000790
        /*0cd0*/ 	.word	0x000000ff
        /*0cd4*/ 	.word	0x00030890
        /*0cd8*/ 	.short	0x0100
        /*0cda*/ 	.byte	0x08
	.zero		1


	//   ....[15]....
        /*0cdc*/ 	.word	0x000007a0
        /*0ce0*/ 	.word	0x000000ff
        /*0ce4*/ 	.word	0x000308a0
        /*0ce8*/ 	.short	0x0100
        /*0cea*/ 	.byte	0x08
	.zero		1


	//   ....[16]....
        /*0cec*/ 	.word	0x000007b0
        /*0cf0*/ 	.word	0x000000ff
        /*0cf4*/ 	.word	0x00030898
        /*0cf8*/ 	.short	0x0100
        /*0cfa*/ 	.byte	0x08
	.zero		1


	//   ....[17]....
        /*0cfc*/ 	.word	0x000007c0
        /*0d00*/ 	.word	0x000000ff
        /*0d04*/ 	.word	0x000308a8
        /*0d08*/ 	.short	0x0100
        /*0d0a*/ 	.byte	0x08
	.zero		1


	//   ....[18]....
        /*0d0c*/ 	.word	0x000008f0
        /*0d10*/ 	.word	0x000000ff
        /*0d14*/ 	.word	0x000308b0
        /*0d18*/ 	.short	0x0100
        /*0d1a*/ 	.byte	0x08
	.zero		1


	//   ....[19]....
        /*0d1c*/ 	.word	0x00000900
        /*0d20*/ 	.word	0x000000ff
        /*0d24*/ 	.word	0x000308c0
        /*0d28*/ 	.short	0x0100
        /*0d2a*/ 	.byte	0x08
	.zero		1


	//   ....[20]....
        /*0d2c*/ 	.word	0x00000910
        /*0d30*/ 	.word	0x000000ff
        /*0d34*/ 	.word	0x000308b8
        /*0d38*/ 	.short	0x0100
        /*0d3a*/ 	.byte	0x08
	.zero		1


	//   ....[21]....
        /*0d3c*/ 	.word	0x00000920
        /*0d40*/ 	.word	0x000000ff
        /*0d44*/ 	.word	0x000308c8
        /*0d48*/ 	.short	0x0100
        /*0d4a*/ 	.byte	0x08
	.zero		1


	//   ....[22]....
        /*0d4c*/ 	.word	0x00002ed0
        /*0d50*/ 	.word	0x00000053
        /*0d54*/ 	.word	0x00030890
        /*0d58*/ 	.short	0x010a
        /*0d5a*/ 	.byte	0x3f
	.zero		1


	//   ....[23]....
        /*0d5c*/ 	.word	0x000040c0
        /*0d60*/ 	.word	0x00000053
        /*0d64*/ 	.word	0x00030890
        /*0d68*/ 	.short	0x010a
        /*0d6a*/ 	.byte	0x3f
	.zero		1


	//   ....[24]....
        /*0d6c*/ 	.word	0x00005190
        /*0d70*/ 	.word	0x00000053
        /*0d74*/ 	.word	0x00030890
        /*0d78*/ 	.short	0x010a
        /*0d7a*/ 	.byte	0x3f
	.zero		1


	//   ....[25]....
        /*0d7c*/ 	.word	0x000053b0
        /*0d80*/ 	.word	0x0000000c
        /*0d84*/ 	.word	0x00000000
        /*0d88*/ 	.short	0x0101
        /*0d8a*/ 	.byte	0x3f
	.zero		1


	//   ....[26]....
        /*0d8c*/ 	.word	0x000053f0
        /*0d90*/ 	.word	0x00000053
        /*0d94*/ 	.word	0x000308b0
        /*0d98*/ 	.short	0x010a
        /*0d9a*/ 	.byte	0x3f
	.zero		1


	//   ....[27]....
        /*0d9c*/ 	.word	0x000057b0
        /*0da0*/ 	.word	0x00000053
        /*0da4*/ 	.word	0x00000000
        /*0da8*/ 	.short	0x0101
        /*0daa*/ 	.byte	0x3f
	.zero		1


	//   ....[28]....
        /*0dac*/ 	.word	0x00005f50
        /*0db0*/ 	.word	0x00000002
        /*0db4*/ 	.word	0x00030800
        /*0db8*/ 	.short	0x010a
        /*0dba*/ 	.byte	0x3f
	.zero		1


	//   ....[29]....
        /*0dbc*/ 	.word	0x00005fa0
        /*0dc0*/ 	.word	0x00000002
        /*0dc4*/ 	.word	0x00030800
        /*0dc8*/ 	.short	0x010a
        /*0dca*/ 	.byte	0x3f
	.zero		1


	//   ....[30]....
        /*0dcc*/ 	.word	0x00006620
        /*0dd0*/ 	.word	0x00000002
        /*0dd4*/ 	.word	0x00030800
        /*0dd8*/ 	.short	0x010a
        /*0dda*/ 	.byte	0x3f
	.zero		1


	//   ....[31]....
        /*0ddc*/ 	.word	0x00007590
        /*0de0*/ 	.word	0x00000002
        /*0de4*/ 	.word	0x00030800
        /*0de8*/ 	.short	0x010a
        /*0dea*/ 	.byte	0x3f
	.zero		1


	//   ....[32]....
        /*0dec*/ 	.word	0x00008440
        /*0df0*/ 	.word	0x00000000
        /*0df4*/ 	.word	0x00030830
        /*0df8*/ 	.short	0x010a
        /*0dfa*/ 	.byte	0x3f
	.zero		1


	//   ....[33]....
        /*0dfc*/ 	.word	0x00008500
        /*0e00*/ 	.word	0x00000000
        /*0e04*/ 	.word	0x00030830
        /*0e08*/ 	.short	0x010a
        /*0e0a*/ 	.byte	0x3f
	.zero		1


	//   ....[34]....
        /*0e0c*/ 	.word	0x0000afa0
        /*0e10*/ 	.word	0x00000000
        /*0e14*/ 	.word	0x00000000
        /*0e18*/ 	.short	0x0101
        /*0e1a*/ 	.byte	0x3f
	.zero		1


	//   ....[35]....
        /*0e1c*/ 	.word	0x0000bff0
        /*0e20*/ 	.word	0x00000005
        /*0e24*/ 	.word	0x00030830
        /*0e28*/ 	.short	0x010a
        /*0e2a*/ 	.byte	0x3f
	.zero		1


	//   ....[36]....
        /*0e2c*/ 	.word	0x0000c040
        /*0e30*/ 	.word	0x00000005
        /*0e34*/ 	.word	0x00030830
        /*0e38*/ 	.short	0x010a
        /*0e3a*/ 	.byte	0x3f
	.zero		1


	//   ....[37]....
        /*0e3c*/ 	.word	0x0000c390
        /*0e40*/ 	.word	0x00000006
        /*0e44*/ 	.word	0x00030850
        /*0e48*/ 	.short	0x010a
        /*0e4a*/ 	.byte	0x3f
	.zero		1


	//   ....[38]....
        /*0e4c*/ 	.word	0x0000c3d0
        /*0e50*/ 	.word	0x00000006
        /*0e54*/ 	.word	0x00030850
        /*0e58*/ 	.short	0x010a
        /*0e5a*/ 	.byte	0x3f
	.zero		1


	//   ....[39]....
        /*0e5c*/ 	.word	0x0000e790
        /*0e60*/ 	.word	0x0000003f
        /*0e64*/ 	.word	0x00000000
        /*0e68*/ 	.short	0x0101
        /*0e6a*/ 	.byte	0x3f
	.zero		1


	//   ....[40]....
        /*0e6c*/ 	.word	0x0000e7f0
        /*0e70*/ 	.word	0x0000003e
        /*0e74*/ 	.word	0x00000000
        /*0e78*/ 	.short	0x0101
        /*0e7a*/ 	.byte	0x3f
	.zero		1


	//   ....[41]....
        /*0e7c*/ 	.word	0x0000fab0
        /*0e80*/ 	.word	0x0000000b
        /*0e84*/ 	.word	0x00030850
        /*0e88*/ 	.short	0x010a
        /*0e8a*/ 	.byte	0x3f
	.zero		1


	//   ....[42]....
        /*0e8c*/ 	.word	0x0000fb70
        /*0e90*/ 	.word	0x0000000b
        /*0e94*/ 	.word	0x00030850
        /*0e98*/ 	.short	0x010a
        /*0e9a*/ 	.byte	0x3f
	.zero		1


	//   ....[43]....
        /*0e9c*/ 	.word	0x000104c0
        /*0ea0*/ 	.word	0x0000000a
        /*0ea4*/ 	.word	0x00000000
        /*0ea8*/ 	.short	0x0101
        /*0eaa*/ 	.byte	0x3f
	.zero		1


	//   ....[44]....
        /*0eac*/ 	.word	0x00011590
        /*0eb0*/ 	.word	0x00000000
        /*0eb4*/ 	.word	0x00000000
        /*0eb8*/ 	.short	0x0101
        /*0eba*/ 	.byte	0x3f
	.zero		1


	//   ....[45]....
        /*0ebc*/ 	.word	0x00011b30
        /*0ec0*/ 	.word	0x00000008
        /*0ec4*/ 	.word	0x00000000
        /*0ec8*/ 	.short	0x0101
        /*0eca*/ 	.byte	0x3f
	.zero		1


	//   ....[46]....
        /*0ecc*/ 	.word	0x000143c0
        /*0ed0*/ 	.word	0x00000010
        /*0ed4*/ 	.word	0x00030820
        /*0ed8*/ 	.short	0x010a
        /*0eda*/ 	.byte	0x3f
	.zero		1


	//   ....[47]....
        /*0edc*/ 	.word	0x00014480
        /*0ee0*/ 	.word	0x00000007
        /*0ee4*/ 	.word	0x000308a0
        /*0ee8*/ 	.short	0x010a
        /*0eea*/ 	.byte	0x3f
	.zero		1


	//   ....[48]....
        /*0eec*/ 	.word	0x000146b0
        /*0ef0*/ 	.word	0x00000007
        /*0ef4*/ 	.word	0x000308c0
        /*0ef8*/ 	.short	0x010a
        /*0efa*/ 	.byte	0x3f
	.zero		1


	//   ....[49]....
        /*0efc*/ 	.word	0x00014a30
        /*0f00*/ 	.word	0x00000006
        /*0f04*/ 	.word	0x000308a0
        /*0f08*/ 	.short	0x010a
        /*0f0a*/ 	.byte	0x3f
	.zero		1


	//   ....[50]....
        /*0f0c*/ 	.word	0x00014c50
        /*0f10*/ 	.word	0x00000006
        /*0f14*/ 	.word	0x000308c0
        /*0f18*/ 	.short	0x010a
        /*0f1a*/ 	.byte	0x3f
	.zero		1


	//   ....[51]....
        /*0f1c*/ 	.word	0x00015a10
        /*0f20*/ 	.word	0x00000000
        /*0f24*/ 	.word	0x00030840
        /*0f28*/ 	.short	0x010a
        /*0f2a*/ 	.byte	0x3f
	.zero		1


	//   ....[52]....
        /*0f2c*/ 	.word	0x00016a80
        /*0f30*/ 	.word	0x00000010
        /*0f34*/ 	.word	0x00030800
        /*0f38*/ 	.short	0x0107
        /*0f3a*/ 	.byte	0x3f
	.zero		1


	//   ....[53]....
        /*0f3c*/ 	.word	0x00016b70
        /*0f40*/ 	.word	0x00000010
        /*0f44*/ 	.word	0x00030800
        /*0f48*/ 	.short	0x0101
        /*0f4a*/ 	.byte	0x3f
	.zero		1


	//   ....[54]....
        /*0f4c*/ 	.word	0x00016b90
        /*0f50*/ 	.word	0x00000010
        /*0f54*/ 	.word	0x00030820
        /*0f58*/ 	.short	0x010a
        /*0f5a*/ 	.byte	0x3f
	.zero		1


	//   ....[55]....
        /*0f5c*/ 	.word	0x00016f30
        /*0f60*/ 	.word	0x00000002
        /*0f64*/ 	.word	0x00030840
        /*0f68*/ 	.short	0x010a
        /*0f6a*/ 	.byte	0x3f
	.zero		1


	//   ....[56]....
        /*0f6c*/ 	.word	0x000171b0
        /*0f70*/ 	.word	0x00000003
        /*0f74*/ 	.word	0x00000060
        /*0f78*/ 	.short	0x010a
        /*0f7a*/ 	.byte	0x3f
	.zero		1


	//   ....[57]....
        /*0f7c*/ 	.word	0x00017710
        /*0f80*/ 	.word	0x00000002
        /*0f84*/ 	.word	0x00030840
        /*0f88*/ 	.short	0x010a
        /*0f8a*/ 	.byte	0x3f
	.zero		1


	//   ....[58]....
        /*0f8c*/ 	.word	0x00017990
        /*0f90*/ 	.word	0x0000000a
        /*0f94*/ 	.word	0x00000060
        /*0f98*/ 	.short	0x010a
        /*0f9a*/ 	.byte	0x3f
	.zero		1


	//   ....[59]....
        /*0f9c*/ 	.word	0x00017e30
        /*0fa0*/ 	.word	0x00000002
        /*0fa4*/ 	.word	0x00030840
        /*0fa8*/ 	.short	0x010a
        /*0faa*/ 	.byte	0x3f
	.zero		1


	//   ....[60]....
        /*0fac*/ 	.word	0x000180c0
        /*0fb0*/ 	.word	0x00000003
        /*0fb4*/ 	.word	0x00000060
        /*0fb8*/ 	.short	0x010a
        /*0fba*/ 	.byte	0x3f
	.zero		1


	//   ....[61]....
        /*0fbc*/ 	.word	0x00018510
        /*0fc0*/ 	.word	0x00000003
        /*0fc4*/ 	.word	0x00030860
        /*0fc8*/ 	.short	0x010a
        /*0fca*/ 	.byte	0x3f
	.zero		1


	//   ....[62]....
        /*0fcc*/ 	.word	0x00019470
        /*0fd0*/ 	.word	0x00000009
        /*0fd4*/ 	.word	0x00030820
        /*0fd8*/ 	.short	0x010a
        /*0fda*/ 	.byte	0x3f
	.zero		1


	//   ....[63]....
        /*0fdc*/ 	.word	0x00019600
        /*0fe0*/ 	.word	0x00000007
        /*0fe4*/ 	.word	0x00000000
        /*0fe8*/ 	.short	0x010a
        /*0fea*/ 	.byte	0x3f
	.zero		1


	//   ....[64]....
        /*0fec*/ 	.word	0x00019670
        /*0ff0*/ 	.word	0x00000003
        /*0ff4*/ 	.word	0x00000000
        /*0ff8*/ 	.short	0x010a
        /*0ffa*/ 	.byte	0x3f
	.zero		1


	//   ....[65]....
        /*0ffc*/ 	.word	0x000196d0
        /*1000*/ 	.word	0x00000005
        /*1004*/ 	.word	0x00000000
        /*1008*/ 	.short	0x010a
        /*100a*/ 	.byte	0x3f
	.zero		1


	//   ....[66]....
        /*100c*/ 	.word	0x00019700
        /*1010*/ 	.word	0x00000003
        /*1014*/ 	.word	0x00000000
        /*1018*/ 	.short	0x010a
        /*101a*/ 	.byte	0x3f
	.zero		1


	//   ....[67]....
        /*101c*/ 	.word	0x00019760
        /*1020*/ 	.word	0x00000053
        /*1024*/ 	.word	0x00030890
        /*1028*/ 	.short	0x010a
        /*102a*/ 	.byte	0x3f
	.zero		1


	//   ....[68]....
        /*102c*/ 	.word	0x000197b0
        /*1030*/ 	.word	0x00000053
        /*1034*/ 	.word	0x00030890
        /*1038*/ 	.short	0x010a
        /*103a*/ 	.byte	0x3f
	.zero		1


	//   ....[69]....
        /*103c*/ 	.word	0x00019800
        /*1040*/ 	.word	0x00000053
        /*1044*/ 	.word	0x00030890
        /*1048*/ 	.short	0x010a
        /*104a*/ 	.byte	0x3f
	.zero		1


	//   ....[70]....
        /*104c*/ 	.word	0x00019850
        /*1050*/ 	.word	0x00000053
        /*1054*/ 	.word	0x000308b0
        /*1058*/ 	.short	0x010a
        /*105a*/ 	.byte	0x3f
	.zero		1


	//   ....[71]....
        /*105c*/ 	.word	0x00019b60
        /*1060*/ 	.word	0x00000002
        /*1064*/ 	.word	0x00030800
        /*1068*/ 	.short	0x010a
        /*106a*/ 	.byte	0x3f
	.zero		1


	//   ....[72]....
        /*106c*/ 	.word	0x00019d70
        /*1070*/ 	.word	0x00000002
        /*1074*/ 	.word	0x00030800
        /*1078*/ 	.short	0x010a
        /*107a*/ 	.byte	0x3f
	.zero		1


	//   ....[73]....
        /*107c*/ 	.word	0x00019dc0
        /*1080*/ 	.word	0x00000000
        /*1084*/ 	.word	0x00030830
        /*1088*/ 	.short	0x010a
        /*108a*/ 	.byte	0x3f
	.zero		1


	//   ....[74]....
        /*108c*/ 	.word	0x00019e10
        /*1090*/ 	.word	0x00000005
        /*1094*/ 	.word	0x00030830
        /*1098*/ 	.short	0x010a
        /*109a*/ 	.byte	0x3f
	.zero		1


	//   ....[75]....
        /*109c*/ 	.word	0x00019e60
        /*10a0*/ 	.word	0x00000006
        /*10a4*/ 	.word	0x00030850
        /*10a8*/ 	.short	0x010a
        /*10aa*/ 	.byte	0x3f
	.zero		1


	//   ....[76]....
        /*10ac*/ 	.word	0x00019eb0
        /*10b0*/ 	.word	0x0000000b
        /*10b4*/ 	.word	0x00030850
        /*10b8*/ 	.short	0x010a
        /*10ba*/ 	.byte	0x3f
	.zero		1


	//   ....[77]....
        /*10bc*/ 	.word	0x0001aa60
        /*10c0*/ 	.word	0x00000010
        /*10c4*/ 	.word	0x00030820
        /*10c8*/ 	.short	0x010a
        /*10ca*/ 	.byte	0x3f
	.zero		1


	//   ....[78]....
        /*10cc*/ 	.word	0x0001aab0
        /*10d0*/ 	.word	0x00000007
        /*10d4*/ 	.word	0x000308a0
        /*10d8*/ 	.short	0x010a
        /*10da*/ 	.byte	0x3f
	.zero		1


	//   ....[79]....
        /*10dc*/ 	.word	0x0001ab00
        /*10e0*/ 	.word	0x00000007
        /*10e4*/ 	.word	0x000308c0
        /*10e8*/ 	.short	0x010a
        /*10ea*/ 	.byte	0x3f
	.zero		1


	//   ....[80]....
        /*10ec*/ 	.word	0x0001ab50
        /*10f0*/ 	.word	0x00000006
        /*10f4*/ 	.word	0x000308a0
        /*10f8*/ 	.short	0x010a
        /*10fa*/ 	.byte	0x3f
	.zero		1


	//   ....[81]....
        /*10fc*/ 	.word	0x0001aba0
        /*1100*/ 	.word	0x00000006
        /*1104*/ 	.word	0x000308c0
        /*1108*/ 	.short	0x010a
        /*110a*/ 	.byte	0x3f
	.zero		1


	//   ....[82]....
        /*110c*/ 	.word	0x0001ad40
        /*1110*/ 	.word	0x00000000
        /*1114*/ 	.word	0x00030840
        /*1118*/ 	.short	0x010a
        /*111a*/ 	.byte	0x3f
	.zero		1


	//   ....[83]....
        /*111c*/ 	.word	0x0001bd10
        /*1120*/ 	.word	0x00000010
        /*1124*/ 	.word	0x00030820
        /*1128*/ 	.short	0x010a
        /*112a*/ 	.byte	0x3f
	.zero		1


	//   ....[84]....
        /*112c*/ 	.word	0x0001bd60
        /*1130*/ 	.word	0x00000002
        /*1134*/ 	.word	0x00030840
        /*1138*/ 	.short	0x010a
        /*113a*/ 	.byte	0x3f
	.zero		1


	//   ....[85]....
        /*113c*/ 	.word	0x0001bdb0
        /*1140*/ 	.word	0x00000003
        /*1144*/ 	.word	0x00000060
        /*1148*/ 	.short	0x010a
        /*114a*/ 	.byte	0x3f
	.zero		1


	//   ....[86]....
        /*114c*/ 	.word	0x0001be00
        /*1150*/ 	.word	0x00000002
        /*1154*/ 	.word	0x00030840
        /*1158*/ 	.short	0x010a
        /*115a*/ 	.byte	0x3f
	.zero		1


	//   ....[87]....
        /*115c*/ 	.word	0x0001be50
        /*1160*/ 	.word	0x0000000a
        /*1164*/ 	.word	0x00000060
        /*1168*/ 	.short	0x010a
        /*116a*/ 	.byte	0x3f
	.zero		1


	//   ....[88]....
        /*116c*/ 	.word	0x0001bea0
        /*1170*/ 	.word	0x00000002
        /*1174*/ 	.word	0x00030840
        /*1178*/ 	.short	0x010a
        /*117a*/ 	.byte	0x3f
	.zero		1


	//   ....[89]....
        /*117c*/ 	.word	0x0001bef0
        /*1180*/ 	.word	0x00000003
        /*1184*/ 	.word	0x00000060
        /*1188*/ 	.short	0x010a
        /*118a*/ 	.byte	0x3f
	.zero		1


	//   ....[90]....
        /*118c*/ 	.word	0x0001bf40
        /*1190*/ 	.word	0x00000003
        /*1194*/ 	.word	0x00030860
        /*1198*/ 	.short	0x010a
        /*119a*/ 	.byte	0x3f
	.zero		1


	//   ....[91]....
        /*119c*/ 	.word	0x0001c970
        /*11a0*/ 	.word	0x00000009
        /*11a4*/ 	.word	0x00030820
        /*11a8*/ 	.short	0x010a
        /*11aa*/ 	.byte	0x3f
	.zero		1


	//   ....[92]....
        /*11ac*/ 	.word	0x0001cb10
        /*11b0*/ 	.word	0x00000007
        /*11b4*/ 	.word	0x00000000
        /*11b8*/ 	.short	0x010a
        /*11ba*/ 	.byte	0x3f
	.zero		1


	//   ....[93]....
        /*11bc*/ 	.word	0x0001cb60
        /*11c0*/ 	.word	0x00000003
        /*11c4*/ 	.word	0x00000000
        /*11c8*/ 	.short	0x010a
        /*11ca*/ 	.byte	0x3f
	.zero		1


	//   ....[94]....
        /*11cc*/ 	.word	0x0001cbb0
        /*11d0*/ 	.word	0x00000005
        /*11d4*/ 	.word	0x00000000
        /*11d8*/ 	.short	0x010a
        /*11da*/ 	.byte	0x3f
	.zero		1


	//----- nvinfo : EIATTR_NUM_MBARRIERS
	.align		4
.L_1455:
        /*11dc*/ 	.byte	0x03, 0x38
        /*11de*/ 	.short	0x0016


	//----- nvinfo : EIATTR_EXIT_INSTR_OFFSETS
	.align		4
        /*11e0*/ 	.byte	0x04, 0x1c
        /*11e2*/ 	.short	(.L_1457 - .L_1456)


	//   ....[0]....
.L_1456:
        /*11e4*/ 	.word	0x00019750


	//----- nvinfo : EIATTR_MAX_THREADS
	.align		4
.L_1457:
        /*11e8*/ 	.byte	0x04, 0x05
        /*11ea*/ 	.short	(.L_1459 - .L_1458)
.L_1458:
        /*11ec*/ 	.word	0x00000200
        /*11f0*/ 	.word	0x00000001
        /*11f4*/ 	.word	0x00000001


	//----- nvinfo : EIATTR_CRS_STACK_SIZE
	.align		4
.L_1459:
        /*11f8*/ 	.byte	0x04, 0x1e
        /*11fa*/ 	.short	(.L_1461 - .L_1460)
.L_1460:
        /*11fc*/ 	.word	0x00000000


	//----- nvinfo : EIATTR_CBANK_PARAM_SIZE
	.align		4
.L_1461:
        /*1200*/ 	.byte	0x03, 0x19
        /*1202*/ 	.short	0x0af0


	//----- nvinfo : EIATTR_PARAM_CBANK
	.align		4
        /*1204*/ 	.byte	0x04, 0x0a
        /*1206*/ 	.short	(.L_1463 - .L_1462)
	.align		4
.L_1462:
        /*1208*/ 	.word	index@(.nv.constant0._ZN7cutlass13device_kernelIN5flash11enable_sm90INS1_16FlashAttnFwdSm90INS1_25CollectiveMainloopFwdSm90ILi2EN4cute5tupleIJNS5_1CILi1EEES8_S8_EEENS6_IJNS7_ILi192EEESA_NS7_ILi64EEEEEELi64ENS_6half_tEfNS_4arch4Sm90ELb0ELb0ELb1ELb1ELb0ELb1ELb0ELb0ELb1ELb1ELb1ELb0EEENS1_21CollectiveEpilogueFwdINS6_IJSA_SB_SA_EEES9_SD_SF_Li384ELb1ELb1ELb1ELb0EEENS1_36VarlenDynamicPersistentTileSchedulerILi192ELi192ELi384ELi128ELb1ELb1ELb1ELb0ELb1ELb1EEEEEEEEEvNT_6ParamsE)
        /*120c*/ 	.short	0x0210
        /*120e*/ 	.short	0x0af0


	//----- nvinfo : EIATTR_SW_WAR
	.align		4
.L_1463:
        /*1210*/ 	.byte	0x04, 0x36
        /*1212*/ 	.short	(.L_1465 - .L_1464)
.L_1464:
        /*1214*/ 	.word	0x00000008
.L_1465:


//--------------------- .nv.info._ZN7cutlass13device_kernelIN5flash11enable_sm90INS1_16FlashAttnFwdSm90INS1_25CollectiveMainloopFwdSm90ILi2EN4cute5tupleIJNS5_1CILi1EEES8_S8_EEENS6_IJNS7_ILi192EEENS7_ILi128EEENS7_ILi64EEEEEELi64ENS_6half_tEfNS_4arch4Sm90ELb0ELb1ELb1ELb0ELb0ELb0ELb0ELb1ELb1ELb1ELb1ELb0EEENS1_21CollectiveEpilogueFwdINS6_IJSA_SC_SB_EEES9_SE_SG_Li384ELb0ELb1ELb1ELb0EEENS1_19SingleTileSchedulerILb0ELb1ELb1ELi192EEEEEEEEEvNT_6ParamsE --------------------------
	.section	.nv.info._ZN7cutlass13device_kernelIN5flash11enable_sm90INS1_16FlashAttnFwdSm90INS1_25CollectiveMainloopFwdSm90ILi2EN4cute5tupleIJNS5_1CILi1EEES8_S8_EEENS6_IJNS7_ILi192EEENS7_ILi128EEENS7_ILi64EEEEEELi64ENS_6half_tEfNS_4arch4Sm90ELb0ELb1ELb1ELb0ELb0ELb0ELb0ELb1ELb1ELb1ELb1ELb0EEENS1_21CollectiveEpilogueFwdINS6_IJSA_SC_SB_EEES9_SE_SG_Li384ELb0ELb1ELb1ELb0EEENS1_19SingleTileSchedulerILb0ELb1ELb1ELi192EEEEEEEEEvNT_6ParamsE,"",@"SHT_CUDA_INFO"
	.sectionflags	@""
	.align	4


	//----- nvinfo : EIATTR_CUDA_API_VERSION
	.align		4
        /*0000*/ 	.byte	0x04, 0x37
        /*0002*/ 	.short	(.L_1467 - .L_1466)
.L_1466:
        /*0004*/ 	.word	0x00000082


	//----- nvinfo : EIATTR_KPARAM_INFO
	.align		4
.L_1467:
        /*0008*/ 	.byte	0x04, 0x17
        /*000a*/ 	.short	(.L_1469 - .L_1468)
.L_1468:
        /*000c*/ 	.word	0x00000000
        /*0010*/ 	.short	0x0000
        /*0012*/ 	.short	0x0070
        /*0014*/ 	.byte	0x00, 0xf0, 0x01, 0x28


	//----- nvinfo : EIATTR_SPARSE_MMA_MASK
	.align		4
.L_1469:
        /*0018*/ 	.byte	0x03, 0x50
        /*001a*/ 	.short	0x0000


	//----- nvinfo : EIATTR_MAXREG_COUNT
	.align		4
        /*001c*/ 	.byte	0x03, 0x1b
        /*001e*/ 	.short	0x0080


	//----- nvinfo : EIATTR_NUM_BARRIERS
	.align		4
        /*0020*/ 	.byte	0x02, 0x4c
        /*0022*/ 	.byte	0x10
	.zero		1


	//----- nvinfo : EIATTR_EXTERNS
	.align		4
        /*0024*/ 	.byte	0x04, 0x0f
        /*0026*/ 	.short	(.L_1471 - .L_1470)


	//   ....[0]....
	.align		4
.L_1470:
        /*0028*/ 	.word	index@(__assertfail)


	//----- nvinfo : EIATTR_MERCURY_ISA_VERSION
	.align		4
.L_1471:
        /*002c*/ 	.byte	0x03, 0x5f
        /*002e*/ 	.short	0x0101


	//----- nvinfo : EIATTR_INT_WARP_WIDE_INSTR_OFFSETS
	.align		4
        /*0030*/ 	.byte	0x04, 0x31
        /*0032*/ 	.short	(.L_1473 - .L_1472)


	//   ....[0]....
.L_1472:
        /*0034*/ 	.word	0x00000120


	//   ....[1]....
        /*0038*/ 	.word	0x00000160


	//   ....[2]....
        /*003c*/ 	.word	0x000001d0


	//----- nvinfo : EIATTR_COOP_GROUP_MASK_REGIDS
	.align		4
.L_1473:
        /*0040*/ 	.byte	0x04, 0x29
        /*0042*/ 	.short	(.L_1475 - .L_1474)


	//   ....[0]....
.L_1474:
        /*0044*/ 	.word	0xffffffff


	//   ....[1]....
        /*0048*/ 	.word	0xffffffff


	//   ....[2]....
        /*004c*/ 	.word	0xffffffff


	//   ....[3]....
        /*0050*/ 	.word	0xffffffff


	//   ....[4]....
        /*0054*/ 	.word	0xffffffff


	//   ....[5]....
        /*0058*/ 	.word	0xffffffff


	//   ....[6]....
        /*005c*/ 	.word	0xffffffff


	//   ....[7]....
        /*0060*/ 	.word	0xffffffff


	//   ....[8]....
        /*0064*/ 	.word	0xffffffff


	//   ....[9]....
        /*0068*/ 	.word	0xffffffff


	//   ....[10]....
        /*006c*/ 	.word	0xffffffff


	//   ....[11]....
        /*0070*/ 	.word	0xffffffff


	//   ....[12]....
        /*0074*/ 	.word	0xffffffff


	//   ....[13]....
        /*0078*/ 	.word	0xffffffff


	//   ....[14]....
        /*007c*/ 	.word	0xffffffff


	//   ....[15]....
        /*0080*/ 	.word	0xffffffff


	//   ....[16]....
        /*0084*/ 	.word	0xffffffff


	//   ....[17]....
        /*0088*/ 	.word	0xffffffff


	//   ....[18]....
        /*008c*/ 	.word	0xffffffff


	//   ....[19]....
        /*0090*/ 	.word	0xffffffff


	//   ....[20]....
        /*0094*/ 	.word	0xffffffff


	//   ....[21]....
        /*0098*/ 	.word	0xffffffff


	//   ....[22]....
        /*009c*/ 	.word	0xffffffff


	//   ....[23]....
        /*00a0*/ 	.word	0xffffffff


	//   ....[24]....
        /*00a4*/ 	.word	0xffffffff


	//   ....[25]....
        /*00a8*/ 	.word	0xffffffff


	//   ....[26]....
        /*00ac*/ 	.word	0xffffffff


	//   ....[27]....
        /*00b0*/ 	.word	0xffffffff


	//   ....[28]....
        /*00b4*/ 	.word	0xffffffff


	//   ....[29]....
        /*00b8*/ 	.word	0xffffffff


	//   ....[30]....
        /*00bc*/ 	.word	0xffffffff


	//   ....[31]....
        /*00c0*/ 	.word	0xffffffff


	//   ....[32]....
        /*00c4*/ 	.word	0xffffffff


	//   ....[33]....
        /*00c8*/ 	.word	0xffffffff


	//   ....[34]....
        /*00cc*/ 	.word	0xffffffff


	//   ....[35]....
        /*00d0*/ 	.word	0xffffffff


	//   ....[36]....
        /*00d4*/ 	.word	0xffffffff


	//   ....[37]....
        /*00d8*/ 	.word	0xffffffff


	//   ....[38]....
        /*00dc*/ 	.word	0xffffffff


	//   ....[39]....
        /*00e0*/ 	.word	0xffffffff


	//   ....[40]....
        /*00e4*/ 	.word	0xffffffff


	//   ....[41]....
        /*00e8*/ 	.word	0xffffffff


	//   ....[42]....
        /*00ec*/ 	.word	0xffffffff


	//   ....[43]....
        /*00f0*/ 	.word	0xffffffff


	//   ....[44]....
        /*00f4*/ 	.word	0xffffffff


	//   ....[45]....
        /*00f8*/ 	.word	0xffffffff


	//   ....[46]....
        /*00fc*/ 	.word	0xffffffff


	//   ....[47]....
        /*0100*/ 	.word	0xffffffff


	//   ....[48]....
        /*0104*/ 	.word	0xffffffff


	//   ....[49]....
        /*0108*/ 	.word	0xffffffff


	//   ....[50]....
        /*010c*/ 	.word	0xffffffff


	//   ....[51]....
        /*0110*/ 	.word	0xffffffff


	//   ....[52]....
        /*0114*/ 	.word	0xffffffff


	//   ....[53]....
        /*0118*/ 	.word	0xffffffff


	//   ....[54]....
        /*011c*/ 	.word	0xffffffff


	//   ....[55]....
        /*0120*/ 	.word	0xffffffff


	//   ....[56]....
        /*0124*/ 	.word	0xffffffff


	//   ....[57]....
        /*0128*/ 	.word	0xffffffff


	//   ....[58]....
        /*012c*/ 	.word	0xffffffff


	//   ....[59]....
        /*0130*/ 	.word	0xffffffff


	//   ....[60]....
        /*0134*/ 	.word	0xffffffff


	//   ....[61]....
        /*0138*/ 	.word	0xffffffff


	//   ....[62]....
        /*013c*/ 	.word	0xffffffff


	//   ....[63]....
        /*0140*/ 	.word	0xffffffff


	//   ....[64]....
        /*0144*/ 	.word	0xffffffff


	//   ....[65]....
        /*0148*/ 	.word	0xffffffff


	//   ....[66]....
        /*014c*/ 	.word	0xffffffff


	//   ....[67]....
        /*0150*/ 	.word	0xffffffff


	//   ....[68]....
        /*0154*/ 	.word	0xffffffff


	//   ....[69]....
        /*0158*/ 	.word	0x0500000f


	//   ....[70]....
        /*015c*/ 	.word	0x0500000f


	//   ....[71]....
        /*0160*/ 	.word	0x0500000f


	//   ....[72]....
        /*0164*/ 	.word	0x0500000f


	//   ....[73]....
        /*0168*/ 	.word	0x0500000f


	//   ....[74]....
        /*016c*/ 	.word	0x0500000f


	//   ....[75]....
        /*0170*/ 	.word	0x0500000f


	//   ....[76]....
        /*0174*/ 	.word	0x0500000f


	//   ....[77]....
        /*0178*/ 	.word	0x0500000f


	//   ....[78]....
        /*017c*/ 	.word	0x0500000f


	//   ....[79]....
        /*0180*/ 	.word	0x0500000f


	//   ....[80]....
        /*0184*/ 	.word	0x0500000f


	//   ....[81]....
        /*0188*/ 	.word	0x0500000f


	//   ....[82]....
        /*018c*/ 	.word	0x0500000f


	//   ....[83]....
        /*0190*/ 	.word	0x0500000f


	//   ....[84]....
        /*0194*/ 	.word	0x0500000f


	//   ....[85]....
        /*0198*/ 	.word	0x0500000f


	//   ....[86]....
        /*019c*/ 	.word	0x0500000f


	//   ....[87]....
        /*01a0*/ 	.word	0x0500000f


	//   ....[88]....
        /*01a4*/ 	.word	0x0500000f


	//   ....[89]....
        /*01a8*/ 	.word	0x0500000f


	//   ....[90]....
        /*01ac*/ 	.word	0x0500000f


	//   ....[91]....
        /*01b0*/ 	.word	0x0500000f


	//   ....[92]....
        /*01b4*/ 	.word	0x0500000f


	//   ....[93]....
        /*01b8*/ 	.word	0x0500000f


	//   ....[94]....
        /*01bc*/ 	.word	0x0500000f


	//----- nvinfo : EIATTR_COOP_GROUP_INSTR_OFFSETS
	.align		4
.L_1475:
        /*01c0*/ 	.byte	0x04, 0x28
        /*01c2*/ 	.short	(.L_1477 - .L_1476)


	//   ....[0]....
.L_1476:
        /*01c4*/ 	.word	0x00000060


	//   ....[1]....
        /*01c8*/ 	.word	0x00000130


	//   ....[2]....
        /*01cc*/ 	.word	0x00000180


	//   ....[3]....
        /*01d0*/ 	.word	0x000003b0


	//   ....[4]....
        /*01d4*/ 	.word	0x00000510


	//   ....[5]....
        /*01d8*/ 	.word	0x00000630


	//   ....[6]....
        /*01dc*/ 	.word	0x00000790


	//   ....[7]....
        /*01e0*/ 	.word	0x000014a0


	//   ....[8]....
        /*01e4*/ 	.word	0x00001da0


	//   ....[9]....
        /*01e8*/ 	.word	0x00002710


	//   ....[10]....
        /*01ec*/ 	.word	0x000039d0


	//   ....[11]....
        /*01f0*/ 	.word	0x00003af0


	//   ....[12]....
        /*01f4*/ 	.word	0x000044f0


	//   ....[13]....
        /*01f8*/ 	.word	0x00004550


	//   ....[14]....
        /*01fc*/ 	.word	0x00006170


	//   ....[15]....
        /*0200*/ 	.word	0x00006400


	//   ....[16]....
        /*0204*/ 	.word	0x00006fb0


	//   ....[17]....
        /*0208*/ 	.word	0x00006fd0


	//   ....[18]....
        /*020c*/ 	.word	0x00007a00


	//   ....[19]....
        /*0210*/ 	.word	0x00007ad0


	//   ....[20]....
        /*0214*/ 	.word	0x00009850


	//   ....[21]....
        /*0218*/ 	.word	0x000098b0


	//   ....[22]....
        /*021c*/ 	.word	0x00009fa0


	//   ....[23]....
        /*0220*/ 	.word	0x0000a040


	//   ....[24]....
        /*0224*/ 	.word	0x0000bec0


	//   ....[25]....
        /*0228*/ 	.word	0x0000c1e0


	//   ....[26]....
        /*022c*/ 	.word	0x0000cd60


	//   ....[27]....
        /*0230*/ 	.word	0x0000cd90


	//   ....[28]....
        /*0234*/ 	.word	0x0000d760


	//   ....[29]....
        /*0238*/ 	.word	0x0000d800


	//   ....[30]....
        /*023c*/ 	.word	0x0000e650


	//   ....[31]....
        /*0240*/ 	.word	0x0000e680


	//   ....[32]....
        /*0244*/ 	.word	0x0000e770


	//   ....[33]....
        /*0248*/ 	.word	0x0000e780


	//   ....[34]....
        /*024c*/ 	.word	0x0000f510


	//   ....[35]....
        /*0250*/ 	.word	0x0000f550


	//   ....[36]....
        /*0254*/ 	.word	0x0000f590


	//   ....[37]....
        /*0258*/ 	.word	0x0000f5b0


	//   ....[38]....
        /*025c*/ 	.word	0x0000f5d0


	//   ....[39]....
        /*0260*/ 	.word	0x0000f5e0


	//   ....[40]....
        /*0264*/ 	.word	0x0000f920


	//   ....[41]....
        /*0268*/ 	.word	0x0000f930


	//   ....[42]....
        /*026c*/ 	.word	0x00010050


	//   ....[43]....
        /*0270*/ 	.word	0x00010f00


	//   ....[44]....
        /*0274*/ 	.word	0x00011880


	//   ....[45]....
        /*0278*/ 	.word	0x000118b0


	//   ....[46]....
        /*027c*/ 	.word	0x000118e0


	//   ....[47]....
        /*0280*/ 	.word	0x00011900


	//   ....[48]....
        /*0284*/ 	.word	0x00011910


	//   ....[49]....
        /*0288*/ 	.word	0x00011960


	//   ....[50]....
        /*028c*/ 	.word	0x000119c0


	//   ....[51]....
        /*0290*/ 	.word	0x000119e0


	//   ....[52]....
        /*0294*/ 	.word	0x00011a40


	//   ....[53]....
        /*0298*/ 	.word	0x00011a70


	//   ....[54]....
        /*029c*/ 	.word	0x00011ae0


	//   ....[55]....
        /*02a0*/ 	.word	0x00011b10


	//   ....[56]....
        /*02a4*/ 	.word	0x00011b40


	//   ....[57]....
        /*02a8*/ 	.word	0x00011b70


	//   ....[58]....
        /*02ac*/ 	.word	0x00011bc0


	//   ....[59]....
        /*02b0*/ 	.word	0x00011be0


	//   ....[60]....
        /*02b4*/ 	.word	0x00011c20


	//   ....[61]....
        /*02b8*/ 	.word	0x00011c50


	//   ....[62]....
        /*02bc*/ 	.word	0x00011c80


	//   ....[63]....
        /*02c0*/ 	.word	0x00011cf0


	//   ....[64]....
        /*02c4*/ 	.word	0x00011d70


	//   ....[65]....
        /*02c8*/ 	.word	0x00011d80


	//   ....[66]....
        /*02cc*/ 	.word	0x00011db0


	//   ....[67]....
        /*02d0*/ 	.word	0x00011de0


	//   ....[68]....
        /*02d4*/ 	.word	0x000136a0


	//   ....[69]....
        /*02d8*/ 	.word	0x00013cc0


	//   ....[70]....
        /*02dc*/ 	.word	0x00013e30


	//   ....[71]....
        /*02e0*/ 	.word	0x00013e80


	//   ....[72]....
        /*02e4*/ 	.word	0x00013fa0


	//   ....[73]....
        /*02e8*/ 	.word	0x00013ff0


	//   ....[74]....
        /*02ec*/ 	.word	0x00014080


	//   ....[75]....
        /*02f0*/ 	.word	0x00014130


	//   ....[76]....
        /*02f4*/ 	.word	0x000141d0


	//   ....[77]....
        /*02f8*/ 	.word	0x00014270


	//   ....[78]....
        /*02fc*/ 	.word	0x00014300


	//   ....[79]....
        /*0300*/ 	.word	0x000143a0


	//   ....[80]....
        /*0304*/ 	.word	0x00014440


	//   ....[81]....
        /*0308*/ 	.word	0x000144d0


	//   ....[82]....
        /*030c*/ 	.word	0x00014560


	//   ....[83]....
        /*0310*/ 	.word	0x00014610


	//   ....[84]....
        /*0314*/ 	.word	0x00014670


	//   ....[85]....
        /*0318*/ 	.word	0x00014720


	//   ....[86]....
        /*031c*/ 	.word	0x000147b0


	//   ....[87]....
        /*0320*/ 	.word	0x00014890


	//   ....[88]....
        /*0324*/ 	.word	0x000148f0


	//   ....[89]....
        /*0328*/ 	.word	0x000149b0


	//   ....[90]....
        /*032c*/ 	.word	0x00014a10


	//   ....[91]....
        /*0330*/ 	.word	0x00014ad0


	//   ....[92]....
        /*0334*/ 	.word	0x00014b50


	//   ....[93]....
        /*0338*/ 	.word	0x00014c00


	//   ....[94]....
        /*033c*/ 	.word	0x00014fd0


	//----- nvinfo : EIATTR_REG_RECONFIG
	.align		4
.L_1477:
        /*0340*/ 	.byte	0x01, 0x54
	.zero		2


	//----- nvinfo : EIATTR_SYSCALL_OFFSETS
	.align		4
        /*0344*/ 	.byte	0x04, 0x46
        /*0346*/ 	.short	(.L_1479 - .L_1478)


	//   ....[0]....
.L_1478:
        /*0348*/ 	.word	0x00001660


	//   ....[1]....
        /*034c*/ 	.word	0x00010bb0


	//   ....[2]....
        /*0350*/ 	.word	0x00010cf0


	//   ....[3]....
        /*0354*/ 	.word	0x00010de0


	//   ....[4]....
        /*0358*/ 	.word	0x00011460


	//----- nvinfo : EIATTR_MBARRIER_INSTR_OFFSETS
	.align		4
.L_1479:
        /*035c*/ 	.byte	0x04, 0x39
        /*035e*/ 	.short	(.L_1481 - .L_1480)


	//   ....[0]....
.L_1480:
        /*0360*/ 	.word	0x00000260
        /*0364*/ 	.word	0x000000ff
        /*0368*/ 	.word	0x00016800
        /*036c*/ 	.short	0x0100
        /*036e*/ 	.byte	0x08
	.zero		1


	//   ....[1]....
        /*0370*/ 	.word	0x00000270
        /*0374*/ 	.word	0x000000ff
        /*0378*/ 	.word	0x00016820
        /*037c*/ 	.short	0x0100
        /*037e*/ 	.byte	0x08
	.zero		1


	//   ....[2]....
        /*0380*/ 	.word	0x00000360
        /*0384*/ 	.word	0x000000ff
        /*0388*/ 	.word	0x00016830
        /*038c*/ 	.short	0x0100
        /*038e*/ 	.byte	0x08
	.zero		1


	//   ....[3]....
        /*0390*/ 	.word	0x00000370
        /*0394*/ 	.word	0x000000ff
        /*0398*/ 	.word	0x00016840
        /*039c*/ 	.short	0x0100
        /*039e*/ 	.byte	0x08
	.zero		1


	//   ....[4]....
        /*03a0*/ 	.word	0x00000380
        /*03a4*/ 	.word	0x000000ff
        /*03a8*/ 	.word	0x00016838
        /*03ac*/ 	.short	0x0100
        /*03ae*/ 	.byte	0x08
	.zero		1


	//   ....[5]....
        /*03b0*/ 	.word	0x00000390
        /*03b4*/ 	.word	0x000000ff
        /*03b8*/ 	.word	0x00016848
        /*03bc*/ 	.short	0x0100
        /*03be*/ 	.byte	0x08
	.zero		1


	//   ....[6]....
        /*03c0*/ 	.word	0x000004c0
        /*03c4*/ 	.word	0x000000ff
        /*03c8*/ 	.word	0x00016850
        /*03cc*/ 	.short	0x0100
        /*03ce*/ 	.byte	0x08
	.zero		1


	//   ....[7]....
        /*03d0*/ 	.word	0x000004d0
        /*03d4*/ 	.word	0x000000ff
        /*03d8*/ 	.word	0x00016860
        /*03dc*/ 	.short	0x0100
        /*03de*/ 	.byte	0x08
	.zero		1


	//   ....[8]....
        /*03e0*/ 	.word	0x000004e0
        /*03e4*/ 	.word	0x000000ff
        /*03e8*/ 	.word	0x00016858
        /*03ec*/ 	.short	0x0100
        /*03ee*/ 	.byte	0x08
	.zero		1


	//   ....[9]....
        /*03f0*/ 	.word	0x000004f0
        /*03f4*/ 	.word	0x000000ff
        /*03f8*/ 	.word	0x00016868
        /*03fc*/ 	.short	0x0100
        /*03fe*/ 	.byte	0x08
	.zero		1


	//   ....[10]....
        /*0400*/ 	.word	0x000005e0
        /*0404*/ 	.word	0x000000ff
        /*0408*/ 	.word	0x00016870
        /*040c*/ 	.short	0x0100
        /*040e*/ 	.byte	0x06
	.zero		1


	//   ....[11]....
        /*0410*/ 	.word	0x000005f0
        /*0414*/ 	.word	0x000000ff
        /*0418*/ 	.word	0x00016880
        /*041c*/ 	.short	0x0100
        /*041e*/ 	.byte	0x06
	.zero		1


	//   ....[12]....
        /*0420*/ 	.word	0x00000600
        /*0424*/ 	.word	0x000000ff
        /*0428*/ 	.word	0x00016878
        /*042c*/ 	.short	0x0100
        /*042e*/ 	.byte	0x06
	.zero		1


	//   ....[13]....
        /*0430*/ 	.word	0x00000610
        /*0434*/ 	.word	0x000000ff
        /*0438*/ 	.word	0x00016888
        /*043c*/ 	.short	0x0100
        /*043e*/ 	.byte	0x06
	.zero		1


	//   ....[14]....
        /*0440*/ 	.word	0x00000740
        /*0444*/ 	.word	0x000000ff
        /*0448*/ 	.word	0x00016890
        /*044c*/ 	.short	0x0100
        /*044e*/ 	.byte	0x08
	.zero		1


	//   ....[15]....
        /*0450*/ 	.word	0x00000750
        /*0454*/ 	.word	0x000000ff
        /*0458*/ 	.word	0x000168a0
        /*045c*/ 	.short	0x0100
        /*045e*/ 	.byte	0x08
	.zero		1


	//   ....[16]....
        /*0460*/ 	.word	0x00000760
        /*0464*/ 	.word	0x000000ff
        /*0468*/ 	.word	0x00016898
        /*046c*/ 	.short	0x0100
        /*046e*/ 	.byte	0x08
	.zero		1


	//   ....[17]....
        /*0470*/ 	.word	0x00000770
        /*0474*/ 	.word	0x000000ff
        /*0478*/ 	.word	0x000168a8
        /*047c*/ 	.short	0x0100
        /*047e*/ 	.byte	0x08
	.zero		1


	//   ....[18]....
        /*0480*/ 	.word	0x000008a0
        /*0484*/ 	.word	0x000000ff
        /*0488*/ 	.word	0x000168b0
        /*048c*/ 	.short	0x0100
        /*048e*/ 	.byte	0x08
	.zero		1


	//   ....[19]....
        /*0490*/ 	.word	0x000008b0
        /*0494*/ 	.word	0x000000ff
        /*0498*/ 	.word	0x000168c0
        /*049c*/ 	.short	0x0100
        /*049e*/ 	.byte	0x08
	.zero		1


	//   ....[20]....
        /*04a0*/ 	.word	0x000008c0
        /*04a4*/ 	.word	0x000000ff
        /*04a8*/ 	.word	0x000168b8
        /*04ac*/ 	.short	0x0100
        /*04ae*/ 	.byte	0x08
	.zero		1


	//   ....[21]....
        /*04b0*/ 	.word	0x000008d0
        /*04b4*/ 	.word	0x000000ff
        /*04b8*/ 	.word	0x000168c8
        /*04bc*/ 	.short	0x0100
        /*04be*/ 	.byte	0x08
	.zero		1


	//   ....[22]....
        /*04c0*/ 	.word	0x00001680
        /*04c4*/ 	.word	0x000000ff
        /*04c8*/ 	.word	0x00016800
        /*04cc*/ 	.short	0x010a
        /*04ce*/ 	.byte	0x26
	.zero		1


	//   ....[23]....
        /*04d0*/ 	.word	0x000016f0
        /*04d4*/ 	.word	0x000000ff
        /*04d8*/ 	.word	0x00016830
        /*04dc*/ 	.short	0x010a
        /*04de*/ 	.byte	0x26
	.zero		1


	//   ....[24]....
        /*04e0*/ 	.word	0x00001760
        /*04e4*/ 	.word	0x000000ff
        /*04e8*/ 	.word	0x00016830
        /*04ec*/ 	.short	0x010a
        /*04ee*/ 	.byte	0x26
	.zero		1


	//   ....[25]....
        /*04f0*/ 	.word	0x00001df0
        /*04f4*/ 	.word	0x00000012
        /*04f8*/ 	.word	0x00000000
        /*04fc*/ 	.short	0x0101
        /*04fe*/ 	.byte	0x3f
	.zero		1


	//   ....[26]....
        /*0500*/ 	.word	0x00005350
        /*0504*/ 	.word	0x000000ff
        /*0508*/ 	.word	0x00016830
        /*050c*/ 	.short	0x010a
        /*050e*/ 	.byte	0x0a
	.zero		1


	//   ....[27]....
        /*0510*/ 	.word	0x00005390
        /*0514*/ 	.word	0x000000ff
        /*0518*/ 	.word	0x00016830
        /*051c*/ 	.short	0x010a
        /*051e*/ 	.byte	0x0a
	.zero		1


	//   ....[28]....
        /*0520*/ 	.word	0x00005590
        /*0524*/ 	.word	0x000000ff
        /*0528*/ 	.word	0x00016850
        /*052c*/ 	.short	0x010a
        /*052e*/ 	.byte	0x0a
	.zero		1


	//   ....[29]....
        /*0530*/ 	.word	0x000055d0
        /*0534*/ 	.word	0x000000ff
        /*0538*/ 	.word	0x00016850
        /*053c*/ 	.short	0x010a
        /*053e*/ 	.byte	0x0a
	.zero		1


	//   ....[30]....
        /*0540*/ 	.word	0x00006260
        /*0544*/ 	.word	0x00000023
        /*0548*/ 	.word	0x00000000
        /*054c*/ 	.short	0x0101
        /*054e*/ 	.byte	0x3f
	.zero		1


	//   ....[31]....
        /*0550*/ 	.word	0x00007a60
        /*0554*/ 	.word	0x00000024
        /*0558*/ 	.word	0x00000000
        /*055c*/ 	.short	0x0101
        /*055e*/ 	.byte	0x3f
	.zero		1


	//   ....[32]....
        /*0560*/ 	.word	0x00008be0
        /*0564*/ 	.word	0x000000ff
        /*0568*/ 	.word	0x00016830
        /*056c*/ 	.short	0x010a
        /*056e*/ 	.byte	0x0a
	.zero		1


	//   ....[33]....
        /*0570*/ 	.word	0x00008c20
        /*0574*/ 	.word	0x000000ff
        /*0578*/ 	.word	0x00016830
        /*057c*/ 	.short	0x010a
        /*057e*/ 	.byte	0x0a
	.zero		1


	//   ....[34]....
        /*0580*/ 	.word	0x00008e20
        /*0584*/ 	.word	0x000000ff
        /*0588*/ 	.word	0x00016850
        /*058c*/ 	.short	0x010a
        /*058e*/ 	.byte	0x0a
	.zero		1


	//   ....[35]....
        /*0590*/ 	.word	0x00008e60
        /*0594*/ 	.word	0x000000ff
        /*0598*/ 	.word	0x00016850
        /*059c*/ 	.short	0x010a
        /*059e*/ 	.byte	0x0a
	.zero		1


	//   ....[36]....
        /*05a0*/ 	.word	0x0000a490
        /*05a4*/ 	.word	0x0000001d
        /*05a8*/ 	.word	0x00000000
        /*05ac*/ 	.short	0x0101
        /*05ae*/ 	.byte	0x3f
	.zero		1


	//   ....[37]....
        /*05b0*/ 	.word	0x0000a650
        /*05b4*/ 	.word	0x0000001d
        /*05b8*/ 	.word	0x00000000
        /*05bc*/ 	.short	0x0101
        /*05be*/ 	.byte	0x3f
	.zero		1


	//   ....[38]....
        /*05c0*/ 	.word	0x0000b140
        /*05c4*/ 	.word	0x000000ff
        /*05c8*/ 	.word	0x00016830
        /*05cc*/ 	.short	0x010a
        /*05ce*/ 	.byte	0x0a
	.zero		1


	//   ....[39]....
        /*05d0*/ 	.word	0x0000b180
        /*05d4*/ 	.word	0x000000ff
        /*05d8*/ 	.word	0x00016830
        /*05dc*/ 	.short	0x010a
        /*05de*/ 	.byte	0x0a
	.zero		1


	//   ....[40]....
        /*05e0*/ 	.word	0x0000b370
        /*05e4*/ 	.word	0x000000ff
        /*05e8*/ 	.word	0x00016850
        /*05ec*/ 	.short	0x010a
        /*05ee*/ 	.byte	0x0a
	.zero		1


	//   ....[41]....
        /*05f0*/ 	.word	0x0000b3b0
        /*05f4*/ 	.word	0x000000ff
        /*05f8*/ 	.word	0x00016850
        /*05fc*/ 	.short	0x010a
        /*05fe*/ 	.byte	0x0a
	.zero		1


	//   ....[42]....
        /*0600*/ 	.word	0x0000bfc0
        /*0604*/ 	.word	0x0000003a
        /*0608*/ 	.word	0x00000000
        /*060c*/ 	.short	0x0101
        /*060e*/ 	.byte	0x3f
	.zero		1


	//   ....[43]....
        /*0610*/ 	.word	0x0000d7c0
        /*0614*/ 	.word	0x00000024
        /*0618*/ 	.word	0x00000000
        /*061c*/ 	.short	0x0101
        /*061e*/ 	.byte	0x3f
	.zero		1


	//   ....[44]....
        /*0620*/ 	.word	0x0000e5c0
        /*0624*/ 	.word	0x000000ff
        /*0628*/ 	.word	0x00016850
        /*062c*/ 	.short	0x010a
        /*062e*/ 	.byte	0x07
	.zero		1


	//   ....[45]....
        /*0630*/ 	.word	0x0000e600
        /*0634*/ 	.word	0x000000ff
        /*0638*/ 	.word	0x00016850
        /*063c*/ 	.short	0x010a
        /*063e*/ 	.byte	0x07
	.zero		1


	//   ....[46]....
        /*0640*/ 	.word	0x0000eb10
        /*0644*/ 	.word	0x0000000c
        /*0648*/ 	.word	0x00000000
        /*064c*/ 	.short	0x0101
        /*064e*/ 	.byte	0x3f
	.zero		1


	//   ....[47]....
        /*0650*/ 	.word	0x0000f5c0
        /*0654*/ 	.word	0x000000ff
        /*0658*/ 	.word	0x00000000
        /*065c*/ 	.short	0x0101
        /*065e*/ 	.byte	0x04
	.zero		1


	//   ....[48]....
        /*0660*/ 	.word	0x00011100
        /*0664*/ 	.word	0x000000ff
        /*0668*/ 	.word	0x00016840
        /*066c*/ 	.short	0x010a
        /*066e*/ 	.byte	0x26
	.zero		1


	//   ....[49]....
        /*0670*/ 	.word	0x00011f00
        /*0674*/ 	.word	0x000000ff
        /*0678*/ 	.word	0x00016800
        /*067c*/ 	.short	0x0107
        /*067e*/ 	.byte	0x26
	.zero		1


	//   ....[50]....
        /*0680*/ 	.word	0x00011f40
        /*0684*/ 	.word	0x000000ff
        /*0688*/ 	.word	0x00016800
        /*068c*/ 	.short	0x0101
        /*068e*/ 	.byte	0x26
	.zero		1


	//   ....[51]....
        /*0690*/ 	.word	0x00011f70
        /*0694*/ 	.word	0x000000ff
        /*0698*/ 	.word	0x00016820
        /*069c*/ 	.short	0x010a
        /*069e*/ 	.byte	0x26
	.zero		1


	//   ....[52]....
        /*06a0*/ 	.word	0x00012300
        /*06a4*/ 	.word	0x000000ff
        /*06a8*/ 	.word	0x00016848
        /*06ac*/ 	.short	0x010a
        /*06ae*/ 	.byte	0x26
	.zero		1


	//   ....[53]....
        /*06b0*/ 	.word	0x000124f0
        /*06b4*/ 	.word	0x000000ff
        /*06b8*/ 	.word	0x00016860
        /*06bc*/ 	.short	0x010a
        /*06be*/ 	.byte	0x26
	.zero		1


	//   ....[54]....
        /*06c0*/ 	.word	0x000128d0
        /*06c4*/ 	.word	0x000000ff
        /*06c8*/ 	.word	0x00016840
        /*06cc*/ 	.short	0x010a
        /*06ce*/ 	.byte	0x26
	.zero		1


	//   ....[55]....
        /*06d0*/ 	.word	0x00012af0
        /*06d4*/ 	.word	0x000000ff
        /*06d8*/ 	.word	0x00016868
        /*06dc*/ 	.short	0x010a
        /*06de*/ 	.byte	0x26
	.zero		1


	//   ....[56]....
        /*06e0*/ 	.word	0x00012f10
        /*06e4*/ 	.word	0x000000ff
        /*06e8*/ 	.word	0x00016848
        /*06ec*/ 	.short	0x010a
        /*06ee*/ 	.byte	0x26
	.zero		1


	//   ....[57]....
        /*06f0*/ 	.word	0x00013110
        /*06f4*/ 	.word	0x000000ff
        /*06f8*/ 	.word	0x00016860
        /*06fc*/ 	.short	0x010a
        /*06fe*/ 	.byte	0x26
	.zero		1


	//   ....[58]....
        /*0700*/ 	.word	0x000133b0
        /*0704*/ 	.word	0x00000004
        /*0708*/ 	.word	0x00016860
        /*070c*/ 	.short	0x010a
        /*070e*/ 	.byte	0x3f
	.zero		1


	//   ....[59]....
        /*0710*/ 	.word	0x00013660
        /*0714*/ 	.word	0x00000007
        /*0718*/ 	.word	0x00016820
        /*071c*/ 	.short	0x010a
        /*071e*/ 	.byte	0x3f
	.zero		1


	//   ....[60]....
        /*0720*/ 	.word	0x000137b0
        /*0724*/ 	.word	0x00000006
        /*0728*/ 	.word	0x00000000
        /*072c*/ 	.short	0x010a
        /*072e*/ 	.byte	0x3f
	.zero		1


	//   ....[61]....
        /*0730*/ 	.word	0x00013820
        /*0734*/ 	.word	0x00000003
        /*0738*/ 	.word	0x00000000
        /*073c*/ 	.short	0x010a
        /*073e*/ 	.byte	0x3f
	.zero		1


	//   ....[62]....
        /*0740*/ 	.word	0x00013880
        /*0744*/ 	.word	0x00000000
        /*0748*/ 	.word	0x00000000
        /*074c*/ 	.short	0x010a
        /*074e*/ 	.byte	0x3f
	.zero		1


	//   ....[63]....
        /*0750*/ 	.word	0x000138b0
        /*0754*/ 	.word	0x00000003
        /*0758*/ 	.word	0x00000000
        /*075c*/ 	.short	0x010a
        /*075e*/ 	.byte	0x3f
	.zero		1


	//   ....[64]....
        /*0760*/ 	.word	0x00013920
        /*0764*/ 	.word	0x00000003
        /*0768*/ 	.word	0x00016800
        /*076c*/ 	.short	0x010a
        /*076e*/ 	.byte	0x3f
	.zero		1


	//   ....[65]....
        /*0770*/ 	.word	0x00013980
        /*0774*/ 	.word	0x00000003
        /*0778*/ 	.word	0x00016830
        /*077c*/ 	.short	0x010a
        /*077e*/ 	.byte	0x3f
	.zero		1


	//   ....[66]....
        /*0780*/ 	.word	0x000139e0
        /*0784*/ 	.word	0x0000000d
        /*0788*/ 	.word	0x00016830
        /*078c*/ 	.short	0x010a
        /*078e*/ 	.byte	0x3f
	.zero		1


	//   ....[67]....
        /*0790*/ 	.word	0x00013a40
        /*0794*/ 	.word	0x0000000d
        /*0798*/ 	.word	0x00016850
        /*079c*/ 	.short	0x010a
        /*079e*/ 	.byte	0x3f
	.zero		1


	//   ....[68]....
        /*07a0*/ 	.word	0x00013aa0
        /*07a4*/ 	.word	0x0000000e
        /*07a8*/ 	.word	0x00016830
        /*07ac*/ 	.short	0x010a
        /*07ae*/ 	.byte	0x3f
	.zero		1


	//   ....[69]....
        /*07b0*/ 	.word	0x00013b00
        /*07b4*/ 	.word	0x0000000e
        /*07b8*/ 	.word	0x00016850
        /*07bc*/ 	.short	0x010a
        /*07be*/ 	.byte	0x3f
	.zero		1


	//   ....[70]....
        /*07c0*/ 	.word	0x00013b60
        /*07c4*/ 	.word	0x0000000e
        /*07c8*/ 	.word	0x00016830
        /*07cc*/ 	.short	0x010a
        /*07ce*/ 	.byte	0x3f
	.zero		1


	//   ....[71]....
        /*07d0*/ 	.word	0x00013bc0
        /*07d4*/ 	.word	0x0000000e
        /*07d8*/ 	.word	0x00016850
        /*07dc*/ 	.short	0x010a
        /*07de*/ 	.byte	0x3f
	.zero		1


	//   ....[72]....
        /*07e0*/ 	.word	0x00013c20
        /*07e4*/ 	.word	0x00000003
        /*07e8*/ 	.word	0x00016850
        /*07ec*/ 	.short	0x010a
        /*07ee*/ 	.byte	0x3f
	.zero		1


	//   ....[73]....
        /*07f0*/ 	.word	0x00013d80
        /*07f4*/ 	.word	0x00000003
        /*07f8*/ 	.word	0x00016840
        /*07fc*/ 	.short	0x010a
        /*07fe*/ 	.byte	0x3f
	.zero		1


	//   ....[74]....
        /*0800*/ 	.word	0x00014c40
        /*0804*/ 	.word	0x00000005
        /*0808*/ 	.word	0x00016820
        /*080c*/ 	.short	0x010a
        /*080e*/ 	.byte	0x3f
	.zero		1


	//   ....[75]....
        /*0810*/ 	.word	0x00014ca0
        /*0814*/ 	.word	0x00000005
        /*0818*/ 	.word	0x00016848
        /*081c*/ 	.short	0x010a
        /*081e*/ 	.byte	0x3f
	.zero		1


	//   ....[76]....
        /*0820*/ 	.word	0x00014d00
        /*0824*/ 	.word	0x00000005
        /*0828*/ 	.word	0x00016860
        /*082c*/ 	.short	0x010a
        /*082e*/ 	.byte	0x3f
	.zero		1


	//   ....[77]....
        /*0830*/ 	.word	0x00014d60
        /*0834*/ 	.word	0x00000005
        /*0838*/ 	.word	0x00016840
        /*083c*/ 	.short	0x010a
        /*083e*/ 	.byte	0x3f
	.zero		1


	//   ....[78]....
        /*0840*/ 	.word	0x00014dc0
        /*0844*/ 	.word	0x00000005
        /*0848*/ 	.word	0x00016868
        /*084c*/ 	.short	0x010a
        /*084e*/ 	.byte	0x3f
	.zero		1


	//   ....[79]....
        /*0850*/ 	.word	0x00014e20
        /*0854*/ 	.word	0x00000004
        /*0858*/ 	.word	0x00016848
        /*085c*/ 	.short	0x010a
        /*085e*/ 	.byte	0x3f
	.zero		1


	//   ....[80]....
        /*0860*/ 	.word	0x00014e80
        /*0864*/ 	.word	0x00000004
        /*0868*/ 	.word	0x00016860
        /*086c*/ 	.short	0x010a
        /*086e*/ 	.byte	0x3f
	.zero		1


	//   ....[81]....
        /*0870*/ 	.word	0x00014ed0
        /*0874*/ 	.word	0x00000004
        /*0878*/ 	.word	0x00016860
        /*087c*/ 	.short	0x010a
        /*087e*/ 	.byte	0x3f
	.zero		1


	//   ....[82]....
        /*0880*/ 	.word	0x00014f20
        /*0884*/ 	.word	0x00000007
        /*0888*/ 	.word	0x00016820
        /*088c*/ 	.short	0x010a
        /*088e*/ 	.byte	0x3f
	.zero		1


	//   ....[83]....
        /*0890*/ 	.word	0x00015090
        /*0894*/ 	.word	0x00000006
        /*0898*/ 	.word	0x00000000
        /*089c*/ 	.short	0x010a
        /*089e*/ 	.byte	0x3f
	.zero		1


	//   ....[84]....
        /*08a0*/ 	.word	0x000150e0
        /*08a4*/ 	.word	0x00000003
        /*08a8*/ 	.word	0x00000000
        /*08ac*/ 	.short	0x010a
        /*08ae*/ 	.byte	0x3f
	.zero		1


	//   ....[85]....
        /*08b0*/ 	.word	0x00015130
        /*08b4*/ 	.word	0x00000000
        /*08b8*/ 	.word	0x00000000
        /*08bc*/ 	.short	0x010a
        /*08be*/ 	.byte	0x3f
	.zero		1


	//----- nvinfo : EIATTR_NUM_MBARRIERS
	.align		4
.L_1481:
        /*08c0*/ 	.byte	0x03, 0x38
        /*08c2*/ 	.short	0x0016


	//----- nvinfo : EIATTR_EXIT_INSTR_OFFSETS
	.align		4
        /*08c4*/ 	.byte	0x04, 0x1c
        /*08c6*/ 	.short	(.L_1483 - .L_1482)


	//   ....[0]....
.L_1482:
        /*08c8*/ 	.word	0x00013900


	//----- nvinfo : EIATTR_MAX_THREADS
	.align		4
.L_1483:
        /*08cc*/ 	.byte	0x04, 0x05
        /*08ce*/ 	.short	(.L_1485 - .L_1484)
.L_1484:
        /*08d0*/ 	.word	0x00000200
        /*08d4*/ 	.word	0x00000001
        /*08d8*/ 	.word	0x00000001


	//----- nvinfo : EIATTR_CRS_STACK_SIZE
	.align		4
.L_1485:
        /*08dc*/ 	.byte	0x04, 0x1e
        /*08de*/ 	.short	(.L_1487 - .L_1486)
.L_1486:
        /*08e0*/ 	.word	0x00000000


	//----- nvinfo : EIATTR_CBANK_PARAM_SIZE
	.align		4
.L_1487:
        /*08e4*/ 	.byte	0x03, 0x19
        /*08e6*/ 	.short	0x0a70


	//----- nvinfo : EIATTR_PARAM_CBANK
	.align		4
        /*08e8*/ 	.byte	0x04, 0x0a
        /*08ea*/ 	.short	(.L_1489 - .L_1488)
	.align		4
.L_1488:
        /*08ec*/ 	.word	index@(.nv.constant0._ZN7cutlass13device_kernelIN5flash11enable_sm90INS1_16FlashAttnFwdSm90INS1_25CollectiveMainloopFwdSm90ILi2EN4cute5tupleIJNS5_1CILi1EEES8_S8_EEENS6_IJNS7_ILi192EEENS7_ILi128EEENS7_ILi64EEEEEELi64ENS_6half_tEfNS_4arch4Sm90ELb0ELb1ELb1ELb0ELb0ELb0ELb0ELb1ELb1ELb1ELb1ELb0EEENS1_21CollectiveEpilogueFwdINS6_IJSA_SC_SB_EEES9_SE_SG_Li384ELb0ELb1ELb1ELb0EEENS1_19SingleTileSchedulerILb0ELb1ELb1ELi192EEEEEEEEEvNT_6ParamsE)
        /*08f0*/ 	.short	0x0210
        /*08f2*/ 	.short	0x0a70


	//----- nvinfo : EIATTR_SW_WAR
	.align		4
.L_1489:
        /*08f4*/ 	.byte	0x04, 0x36
        /*08f6*/ 	.short	(.L_1491 - .L_1490)
.L_1490:
        /*08f8*/ 	.word	0x00000008
.L_1491:


//--------------------- .nv.info._ZN7cutlass13device_kernelIN5flash11enable_sm90INS1_16FlashAttnFwdSm90INS1_25CollectiveMainloopFwdSm90ILi2EN4cute5tupleIJNS5_1CILi1EEES8_S8_EEENS6_IJNS7_ILi192EEENS7_ILi128EEENS7_ILi64EEEEEELi64ENS_6half_tEfNS_4arch4Sm90ELb0ELb1ELb1ELb1ELb0ELb0ELb0ELb1ELb1ELb1ELb1ELb0EEENS1_21CollectiveEpilogueFwdINS6_IJSA_SC_SB_EEES9_SE_SG_Li384ELb1ELb1ELb1ELb0EEENS1_36VarlenDynamicPersistentTileSchedulerILi192ELi128ELi384ELi128ELb1ELb1ELb1ELb1ELb0ELb1EEEEEEEEEvNT_6ParamsE --------------------------
	.section	.nv.info._ZN7cutlass13device_kernelIN5flash11enable_sm90INS1_16FlashAttnFwdSm90INS1_25CollectiveMainloopFwdSm90ILi2EN4cute5tupleIJNS5_1CILi1EEES8_S8_EEENS6_IJNS7_ILi192EEENS7_ILi128EEENS7_ILi64EEEEEELi64ENS_6half_tEfNS_4arch4Sm90ELb0ELb1ELb1ELb1ELb0ELb0ELb0ELb1ELb1ELb1ELb1ELb0EEENS1_21CollectiveEpilogueFwdINS6_IJSA_SC_SB_EEES9_SE_SG_Li384ELb1ELb1ELb1ELb0EEENS1_36VarlenDynamicPersistentTileSchedulerILi192ELi128ELi384ELi128ELb1ELb1ELb1ELb1ELb0ELb1EEEEEEEEEvNT_6ParamsE,"",@"SHT_CUDA_INFO"
	.sectionflags	@""
	.align	4


	//----- nvinfo : EIATTR_CUDA_API_VERSION
	.align		4
        /*0000*/ 	.byte	0x04, 0x37
        /*0002*/ 	.short	(.L_1493 - .L_1492)
.L_1492:
        /*0004*/ 	.word	0x00000082


	//----- nvinfo : EIATTR_KPARAM_INFO
	.align		4
.L_1493:
        /*0008*/ 	.byte	0x04, 0x17
        /*000a*/ 	.short	(.L_1495 - .L_1494)
.L_1494:
        /*000c*/ 	.word	0x00000000
        /*0010*/ 	.short	0x0000
        /*0012*/ 	.short	0x0070
        /*0014*/ 	.byte	0x00, 0xf0, 0x01, 0x2a


	//----- nvinfo : EIATTR_SPARSE_MMA_MASK
	.align		4
.L_1495:
        /*0018*/ 	.byte	0x03, 0x50
        /*001a*/ 	.short	0x0000


	//----- nvinfo : EIATTR_MAXREG_COUNT
	.align		4
        /*001c*/ 	.byte	0x03, 0x1b
        /*001e*/ 	.short	0x0080


	//----- nvinfo : EIATTR_NUM_BARRIERS
	.align		4
        /*0020*/ 	.byte	0x02, 0x4c
        /*0022*/ 	.byte	0x10
	.zero		1


	//----- nvinfo : EIATTR_EXTERNS
	.align		4
        /*0024*/ 	.byte	0x04, 0x0f
        /*0026*/ 	.short	(.L_1497 - .L_1496)


	//   ....[0]....
	.align		4
.L_1496:
        /*0028*/ 	.word	index@(__assertfail)


	//----- nvinfo : EIATTR_ANNOTATIONS
	.align		4
.L_1497:
        /*002c*/ 	.byte	0x04, 0x55
        /*002e*/ 	.short	(.L_1499 - .L_1498)


	//   ....[0]....
.L_1498:
        /* <DEDUP_REMOVED lines=29> */


	//----- nvinfo : EIATTR_MERCURY_ISA_VERSION
	.align		4
.L_1499:
        /*01e8*/ 	.byte	0x03, 0x5f
        /*01ea*/ 	.short	0x0101


	//----- nvinfo : EIATTR_UNUSED_LOAD_BYTE_OFFSET
	.align		4
        /*01ec*/ 	.byte	0x04, 0x44
        /*01ee*/ 	.short	(.L_1501 - .L_1500)


	//   ....[0]....
.L_1500:
        /*01f0*/ 	.word	0x00000a40
        /*01f4*/ 	.word	0x0000fff0


	//   ....[1]....
        /*01f8*/ 	.word	0x0000f400
        /*01fc*/ 	.word	0x0000fff0


	//----- nvinfo : EIATTR_INT_WARP_WIDE_INSTR_OFFSETS
	.align		4
.L_1501:
        /*0200*/ 	.byte	0x04, 0x31
        /*0202*/ 	.short	(.L_1503 - .L_1502)


	//   ....[0]....
.L_1502:
        /*0204*/ 	.word	0x00000130


	//   ....[1]....
        /*0208*/ 	.word	0x00000170


	//   ....[2]....
        /*020c*/ 	.word	0x000001e0


	//   ....[3]....
        /*0210*/ 	.word	0x00013500


	//   ....[4]....
        /*0214*/ 	.word	0x00013590


	//   ....[5]....
        /*0218*/ 	.word	0x000165e0


	//   ....[6]....
        /*021c*/ 	.word	0x00016670


	//----- nvinfo : EIATTR_COOP_GROUP_MASK_REGIDS
	.align		4
.L_1503:
        /*0220*/ 	.byte	0x04, 0x29
        /*0222*/ 	.short	(.L_1505 - .L_1504)


	//   ....[0]....
.L_1504:
        /*0224*/ 	.word	0xffffffff


	//   ....[1]....
        /*0228*/ 	.word	0xffffffff


	//   ....[2]....
        /*022c*/ 	.word	0xffffffff


	//   ....[3]....
        /*0230*/ 	.word	0xffffffff


	//   ....[4]....
        /*0234*/ 	.word	0xffffffff


	//   ....[5]....
        /*0238*/ 	.word	0xffffffff


	//   ....[6]....
        /*023c*/ 	.word	0xffffffff


	//   ....[7]....
        /*0240*/ 	.word	0xffffffff


	//   ....[8]....
        /*0244*/ 	.word	0xffffffff


	//   ....[9]....
        /*0248*/ 	.word	0xffffffff


	//   ....[10]....
        /*024c*/ 	.word	0xffffffff


	//   ....[11]....
        /*0250*/ 	.word	0xffffffff


	//   ....[12]....
        /*0254*/ 	.word	0xffffffff


	//   ....[13]....
        /*0258*/ 	.word	0xffffffff


	//   ....[14]....
        /*025c*/ 	.word	0xffffffff


	//   ....[15]....
        /*0260*/ 	.word	0xffffffff


	//   ....[16]....
        /*0264*/ 	.word	0xffffffff


	//   ....[17]....
        /*0268*/ 	.word	0xffffffff


	//   ....[18]....
        /*026c*/ 	.word	0xffffffff


	//   ....[19]....
        /*0270*/ 	.word	0xffffffff


	//   ....[20]....
        /*0274*/ 	.word	0xffffffff


	//   ....[21]....
        /*0278*/ 	.word	0xffffffff


	//   ....[22]....
        /*027c*/ 	.word	0xffffffff


	//   ....[23]....
        /*0280*/ 	.word	0xffffffff


	//   ....[24]....
        /*0284*/ 	.word	0xffffffff


	//   ....[25]....
        /*0288*/ 	.word	0xffffffff


	//   ....[26]....
        /*028c*/ 	.word	0xffffffff


	//   ....[27]....
        /*0290*/ 	.word	0xffffffff


	//   ....[28]....
        /*0294*/ 	.word	0xffffffff


	//   ....[29]....
        /*0298*/ 	.word	0xffffffff


	//   ....[30]....
        /*029c*/ 	.word	0xffffffff


	//   ....[31]....
        /*02a0*/ 	.word	0xffffffff


	//   ....[32]....
        /*02a4*/ 	.word	0xffffffff


	//   ....[33]....
        /*02a8*/ 	.word	0xffffffff


	//   ....[34]....
        /*02ac*/ 	.word	0xffffffff


	//   ....[35]....
        /*02b0*/ 	.word	0xffffffff


	//   ....[36]....
        /*02b4*/ 	.word	0xffffffff


	//   ....[37]....
        /*02b8*/ 	.word	0xffffffff


	//   ....[38]....
        /*02bc*/ 	.word	0xffffffff


	//   ....[39]....
        /*02c0*/ 	.word	0xffffffff


	//   ....[40]....
        /*02c4*/ 	.word	0xffffffff


	//   ....[41]....
        /*02c8*/ 	.word	0xffffffff


	//   ....[42]....
        /*02cc*/ 	.word	0xffffffff


	//   ....[43]....
        /*02d0*/ 	.word	0xffffffff


	//   ....[44]....
        /*02d4*/ 	.word	0xffffffff


	//   ....[45]....
        /*02d8*/ 	.word	0xffffffff


	//   ....[46]....
        /*02dc*/ 	.word	0xffffffff


	//   ....[47]....
        /*02e0*/ 	.word	0xffffffff


	//   ....[48]....
        /*02e4*/ 	.word	0xffffffff


	//   ....[49]....
        /*02e8*/ 	.word	0xffffffff


	//   ....[50]....
        /*02ec*/ 	.word	0xffffffff


	//   ....[51]....
        /*02f0*/ 	.word	0xffffffff


	//   ....[52]....
        /*02f4*/ 	.word	0xffffffff


	//   ....[53]....
        /*02f8*/ 	.word	0xffffffff


	//   ....[54]....
        /*02fc*/ 	.word	0xffffffff


	//   ....[55]....
        /*0300*/ 	.word	0xffffffff


	//   ....[56]....
        /*0304*/ 	.word	0xffffffff


	//   ....[57]....
        /*0308*/ 	.word	0xffffffff


	//   ....[58]....
        /*030c*/ 	.word	0xffffffff


	//   ....[59]....
        /*0310*/ 	.word	0xffffffff


	//   ....[60]....
        /*0314*/ 	.word	0xffffffff


	//   ....[61]....
        /*0318*/ 	.word	0xffffffff


	//   ....[62]....
        /*031c*/ 	.word	0xffffffff


	//   ....[63]....
        /*0320*/ 	.word	0xffffffff


	//   ....[64]....
        /*0324*/ 	.word	0xffffffff


	//   ....[65]....
        /*0328*/ 	.word	0xffffffff


	//   ....[66]....
        /*032c*/ 	.word	0xffffffff


	//   ....[67]....
        /*0330*/ 	.word	0xffffffff


	//   ....[68]....
        /*0334*/ 	.word	0xffffffff


	//   ....[69]....
        /*0338*/ 	.word	0xffffffff


	//   ....[70]....
        /*033c*/ 	.word	0xffffffff


	//   ....[71]....
        /*0340*/ 	.word	0xffffffff


	//   ....[72]....
        /*0344*/ 	.word	0xffffffff


	//   ....[73]....
        /*0348*/ 	.word	0xffffffff


	//   ....[74]....
        /*034c*/ 	.word	0xffffffff


	//   ....[75]....
        /*0350*/ 	.word	0xffffffff


	//   ....[76]....
        /*0354*/ 	.word	0xffffffff


	//   ....[77]....
        /*0358*/ 	.word	0xffffffff


	//   ....[78]....
        /*035c*/ 	.word	0xffffffff


	//   ....[79]....
        /*0360*/ 	.word	0xffffffff


	//   ....[80]....
        /*0364*/ 	.word	0xffffffff


	//   ....[81]....
        /*0368*/ 	.word	0xffffffff


	//   ....[82]....
        /*036c*/ 	.word	0xffffffff


	//   ....[83]....
        /*0370*/ 	.word	0xffffffff


	//   ....[84]....
        /*0374*/ 	.word	0xffffffff


	//   ....[85]....
        /*0378*/ 	.word	0xffffffff


	//   ....[86]....
        /*037c*/ 	.word	0xffffffff


	//   ....[87]....
        /*0380*/ 	.word	0xffffffff


	//   ....[88]....
        /*0384*/ 	.word	0xffffffff


	//   ....[89]....
        /*0388*/ 	.word	0xffffffff


	//   ....[90]....
        /*038c*/ 	.word	0xffffffff


	//   ....[91]....
        /*0390*/ 	.word	0xffffffff


	//   ....[92]....
        /*0394*/ 	.word	0xffffffff


	//   ....[93]....
        /*0398*/ 	.word	0xffffffff


	//   ....[94]....
        /*039c*/ 	.word	0xffffffff


	//   ....[95]....
        /*03a0*/ 	.word	0xffffffff


	//   ....[96]....
        /*03a4*/ 	.word	0xffffffff


	//   ....[97]....
        /*03a8*/ 	.word	0xffffffff


	//   ....[98]....
        /*03ac*/ 	.word	0xffffffff


	//   ....[99]....
        /*03b0*/ 	.word	0xffffffff


	//   ....[100]....
        /*03b4*/ 	.word	0xffffffff


	//   ....[101]....
        /*03b8*/ 	.word	0xffffffff


	//   ....[102]....
        /*03bc*/ 	.word	0xffffffff


	//   ....[103]....
        /*03c0*/ 	.word	0xffffffff


	//   ....[104]....
        /*03c4*/ 	.word	0xffffffff


	//   ....[105]....
        /*03c8*/ 	.word	0xffffffff


	//   ....[106]....
        /*03cc*/ 	.word	0xffffffff


	//   ....[107]....
        /*03d0*/ 	.word	0xffffffff


	//   ....[108]....
        /*03d4*/ 	.word	0xffffffff


	//   ....[109]....
        /*03d8*/ 	.word	0xffffffff


	//   ....[110]....
        /*03dc*/ 	.word	0xffffffff


	//   ....[111]....
        /*03e0*/ 	.word	0xffffffff


	//   ....[112]....
        /*03e4*/ 	.word	0xffffffff


	//   ....[113]....
        /*03e8*/ 	.word	0xffffffff


	//   ....[114]....
        /*03ec*/ 	.word	0xffffffff


	//   ....[115]....
        /*03f0*/ 	.word	0xffffffff


	//   ....[116]....
        /*03f4*/ 	.word	0xffffffff


	//   ....[117]....
        /*03f8*/ 	.word	0xffffffff


	//   ....[118]....
        /*03fc*/ 	.word	0xffffffff


	//   ....[119]....
        /*0400*/ 	.word	0x0500000f


	//   ....[120]....
        /*0404*/ 	.word	0x0500000f


	//   ....[121]....
        /*0408*/ 	.word	0x0500000f


	//   ....[122]....
        /*040c*/ 	.word	0x0500000f


	//   ....[123]....
        /*0410*/ 	.word	0x0500000f


	//   ....[124]....
        /*0414*/ 	.word	0x0500000f


	//   ....[125]....
        /*0418*/ 	.word	0x0500000f


	//   ....[126]....
        /*041c*/ 	.word	0x0500000f


	//   ....[127]....
        /*0420*/ 	.word	0x0500000f


	//   ....[128]....
        /*0424*/ 	.word	0x0500000f


	//   ....[129]....
        /*0428*/ 	.word	0x0500000f


	//   ....[130]....
        /*042c*/ 	.word	0x0500000f


	//   ....[131]....
        /*0430*/ 	.word	0x0500000f


	//   ....[132]....
        /*0434*/ 	.word	0x0500000f


	//   ....[133]....
        /*0438*/ 	.word	0x0500000f


	//   ....[134]....
        /*043c*/ 	.word	0x0500000f


	//   ....[135]....
        /*0440*/ 	.word	0x0500000f


	//   ....[136]....
        /*0444*/ 	.word	0x0500000f


	//   ....[137]....
        /*0448*/ 	.word	0x0500000f


	//   ....[138]....
        /*044c*/ 	.word	0x0500000f


	//   ....[139]....
        /*0450*/ 	.word	0x0500000f


	//   ....[140]....
        /*0454*/ 	.word	0x0500000f


	//   ....[141]....
        /*0458*/ 	.word	0x0500000f


	//   ....[142]....
        /*045c*/ 	.word	0x0500000f


	//   ....[143]....
        /*0460*/ 	.word	0x0500000f


	//   ....[144]....
        /*0464*/ 	.word	0x0500000f


	//   ....[145]....
        /*0468*/ 	.word	0x0500000f


	//   ....[146]....
        /*046c*/ 	.word	0x0500000f


	//   ....[147]....
        /*0470*/ 	.word	0x0500000f


	//   ....[148]....
        /*0474*/ 	.word	0x0500000f


	//   ....[149]....
        /*0478*/ 	.word	0x0500000f


	//   ....[150]....
        /*047c*/ 	.word	0x0500000f


	//   ....[151]....
        /*0480*/ 	.word	0x0500000f


	//   ....[152]....
        /*0484*/ 	.word	0x0500000f


	//   ....[153]....
        /*0488*/ 	.word	0x0500000f


	//   ....[154]....
        /*048c*/ 	.word	0x0500000f


	//   ....[155]....
        /*0490*/ 	.word	0x0500000f


	//   ....[156]....
        /*0494*/ 	.word	0x0500000f


	//   ....[157]....
        /*0498*/ 	.word	0x0500000f


	//   ....[158]....
        /*049c*/ 	.word	0x0500000f


	//   ....[159]....
        /*04a0*/ 	.word	0x0500000f


	//   ....[160]....
        /*04a4*/ 	.word	0x0500000f


	//   ....[161]....
        /*04a8*/ 	.word	0x0500000f


	//   ....[162]....
        /*04ac*/ 	.word	0x0500000f


	//----- nvinfo : EIATTR_COOP_GROUP_INSTR_OFFSETS
	.align		4
.L_1505:
        /*04b0*/ 	.byte	0x04, 0x28
        /*04b2*/ 	.short	(.L_1507 - .L_1506)


	//   ....[0]....
.L_1506:
        /*04b4*/ 	.word	0x00000070


	//   ....[1]....
        /*04b8*/ 	.word	0x00000140


	//   ....[2]....
        /*04bc*/ 	.word	0x00000190


	//   ....[3]....
        /*04c0*/ 	.word	0x000003c0


	//   ....[4]....
        /*04c4*/ 	.word	0x00000520


	//   ....[5]....
        /*04c8*/ 	.word	0x00000640


	//   ....[6]....
        /*04cc*/ 	.word	0x000007a0


	//   ....[7]....
        /*04d0*/ 	.word	0x00001d00


	//   ....[8]....
        /*04d4*/ 	.word	0x00002710


	//   ....[9]....
        /*04d8*/ 	.word	0x00003250


	//   ....[10]....
        /*04dc*/ 	.word	0x000041a0


	//   ....[11]....
        /*04e0*/ 	.word	0x00004260


	//   ....[12]....
        /*04e4*/ 	.word	0x00004aa0


	//   ....[13]....
        /*04e8*/ 	.word	0x00004af0


	//   ....[14]....
        /*04ec*/ 	.word	0x00006830


	//   ....[15]....
        /*04f0*/ 	.word	0x00006a80


	//   ....[16]....
        /*04f4*/ 	.word	0x00007660


	//   ....[17]....
        /*04f8*/ 	.word	0x00007710


	//   ....[18]....
        /*04fc*/ 	.word	0x00007fc0


	//   ....[19]....
        /*0500*/ 	.word	0x00008050


	//   ....[20]....
        /*0504*/ 	.word	0x00009eb0


	//   ....[21]....
        /*0508*/ 	.word	0x00009f30


	//   ....[22]....
        /*050c*/ 	.word	0x0000a620


	//   ....[23]....
        /*0510*/ 	.word	0x0000a680


	//   ....[24]....
        /*0514*/ 	.word	0x0000c5a0


	//   ....[25]....
        /*0518*/ 	.word	0x0000c860


	//   ....[26]....
        /*051c*/ 	.word	0x0000d380


	//   ....[27]....
        /*0520*/ 	.word	0x0000d3a0


	//   ....[28]....
        /*0524*/ 	.word	0x0000dda0


	//   ....[29]....
        /*0528*/ 	.word	0x0000de90


	//   ....[30]....
        /*052c*/ 	.word	0x0000ecc0


	//   ....[31]....
        /*0530*/ 	.word	0x0000ed00


	//   ....[32]....
        /*0534*/ 	.word	0x0000edf0


	//   ....[33]....
        /*0538*/ 	.word	0x0000ee00


	//   ....[34]....
        /*053c*/ 	.word	0x0000fca0


	//   ....[35]....
        /*0540*/ 	.word	0x0000fcb0


	//   ....[36]....
        /*0544*/ 	.word	0x0000fcc0


	//   ....[37]....
        /*0548*/ 	.word	0x0000fd00


	//   ....[38]....
        /*054c*/ 	.word	0x000102b0


	//   ....[39]....
        /*0550*/ 	.word	0x000102f0


	//   ....[40]....
        /*0554*/ 	.word	0x00010310


	//   ....[41]....
        /*0558*/ 	.word	0x00010350


	//   ....[42]....
        /*055c*/ 	.word	0x00010370


	//   ....[43]....
        /*0560*/ 	.word	0x00010380


	//   ....[44]....
        /*0564*/ 	.word	0x000103a0


	//   ....[45]....
        /*0568*/ 	.word	0x000103c0


	//   ....[46]....
        /*056c*/ 	.word	0x000107e0


	//   ....[47]....
        /*0570*/ 	.word	0x00010810


	//   ....[48]....
        /*0574*/ 	.word	0x00010a60


	//   ....[49]....
        /*0578*/ 	.word	0x00010a70


	//   ....[50]....
        /*057c*/ 	.word	0x000115a0


	//   ....[51]....
        /*0580*/ 	.word	0x000115d0


	//   ....[52]....
        /*0584*/ 	.word	0x00011610


	//   ....[53]....
        /*0588*/ 	.word	0x00011640


	//   ....[54]....
        /*058c*/ 	.word	0x00011650


	//   ....[55]....
        /*0590*/ 	.word	0x00011660


	//   ....[56]....
        /*0594*/ 	.word	0x00011670


	//   ....[57]....
        /*0598*/ 	.word	0x00011690


	//   ....[58]....
        /*059c*/ 	.word	0x00011800


	//   ....[59]....
        /*05a0*/ 	.word	0x00011a20


	//   ....[60]....
        /*05a4*/ 	.word	0x00011a50


	//   ....[61]....
        /*05a8*/ 	.word	0x00011a80


	//   ....[62]....
        /*05ac*/ 	.word	0x00011ab0


	//   ....[63]....
        /*05b0*/ 	.word	0x00011ae0


	//   ....[64]....
        /*05b4*/ 	.word	0x00011b10


	//   ....[65]....
        /*05b8*/ 	.word	0x00011ca0


	//   ....[66]....
        /*05bc*/ 	.word	0x00011cd0


	//   ....[67]....
        /*05c0*/ 	.word	0x00011d00


	//   ....[68]....
        /*05c4*/ 	.word	0x00011d30


	//   ....[69]....
        /*05c8*/ 	.word	0x00011d60


	//   ....[70]....
        /*05cc*/ 	.word	0x00011d90


	//   ....[71]....
        /*05d0*/ 	.word	0x00011e20


	//   ....[72]....
        /*05d4*/ 	.word	0x00011e50


	//   ....[73]....
        /*05d8*/ 	.word	0x00011e60


	//   ....[74]....
        /*05dc*/ 	.word	0x00011ea0


	//   ....[75]....
        /*05e0*/ 	.word	0x00013a80


	//   ....[76]....
        /*05e4*/ 	.word	0x00014620


	//   ....[77]....
        /*05e8*/ 	.word	0x00014640


	//   ....[78]....
        /*05ec*/ 	.word	0x000146e0


	//   ....[79]....
        /*05f0*/ 	.word	0x000146f0


	//   ....[80]....
        /*05f4*/ 	.word	0x00014760


	//   ....[81]....
        /*05f8*/ 	.word	0x00014770


	//   ....[82]....
        /*05fc*/ 	.word	0x000147e0


	//   ....[83]....
        /*0600*/ 	.word	0x000147f0


	//   ....[84]....
        /*0604*/ 	.word	0x00014860


	//   ....[85]....
        /*0608*/ 	.word	0x00014870


	//   ....[86]....
        /*060c*/ 	.word	0x000148e0


	//   ....[87]....
        /*0610*/ 	.word	0x000148f0


	//   ....[88]....
        /*0614*/ 	.word	0x00014960


	//   ....[89]....
        /*0618*/ 	.word	0x00014970


	//   ....[90]....
        /*061c*/ 	.word	0x00014980


	//   ....[91]....
        /*0620*/ 	.word	0x000149c0


	//   ....[92]....
        /*0624*/ 	.word	0x000149e0


	//   ....[93]....
        /*0628*/ 	.word	0x00014a30


	//   ....[94]....
        /*062c*/ 	.word	0x00014af0


	//   ....[95]....
        /*0630*/ 	.word	0x00014b00


	//   ....[96]....
        /*0634*/ 	.word	0x00014b70


	//   ....[97]....
        /*0638*/ 	.word	0x00014b80


	//   ....[98]....
        /*063c*/ 	.word	0x00014bc0


	//   ....[99]....
        /*0640*/ 	.word	0x00014be0


	//   ....[100]....
        /*0644*/ 	.word	0x00016ba0


	//   ....[101]....
        /*0648*/ 	.word	0x00016bb0


	//   ....[102]....
        /*064c*/ 	.word	0x00016c00


	//   ....[103]....
        /*0650*/ 	.word	0x00016c40


	//   ....[104]....
        /*0654*/ 	.word	0x00016c70


	//   ....[105]....
        /*0658*/ 	.word	0x00016ca0


	//   ....[106]....
        /*065c*/ 	.word	0x00016cd0


	//   ....[107]....
        /*0660*/ 	.word	0x00016d00


	//   ....[108]....
        /*0664*/ 	.word	0x00016ea0


	//   ....[109]....
        /*0668*/ 	.word	0x00016ed0


	//   ....[110]....
        /*066c*/ 	.word	0x00016f00


	//   ....[111]....
        /*0670*/ 	.word	0x00016f30


	//   ....[112]....
        /*0674*/ 	.word	0x00016f60


	//   ....[113]....
        /*0678*/ 	.word	0x00016f90


	//   ....[114]....
        /*067c*/ 	.word	0x00017050


	//   ....[115]....
        /*0680*/ 	.word	0x00017070


	//   ....[116]....
        /*0684*/ 	.word	0x00017090


	//   ....[117]....
        /*0688*/ 	.word	0x000170f0


	//   ....[118]....
        /*068c*/ 	.word	0x00017b10


	//   ....[119]....
        /*0690*/ 	.word	0x00018170


	//   ....[120]....
        /*0694*/ 	.word	0x00018350


	//   ....[121]....
        /*0698*/ 	.word	0x000183a0


	//   ....[122]....
        /*069c*/ 	.word	0x00018400


	//   ....[123]....
        /*06a0*/ 	.word	0x000184d0


	//   ....[124]....
        /*06a4*/ 	.word	0x00018530


	//   ....[125]....
        /*06a8*/ 	.word	0x00018610


	//   ....[126]....
        /*06ac*/ 	.word	0x00018670


	//   ....[127]....
        /*06b0*/ 	.word	0x00018750


	//   ....[128]....
        /*06b4*/ 	.word	0x000187b0


	//   ....[129]....
        /*06b8*/ 	.word	0x00018890


	//   ....[130]....
        /*06bc*/ 	.word	0x000188f0


	//   ....[131]....
        /*06c0*/ 	.word	0x000189d0


	//   ....[132]....
        /*06c4*/ 	.word	0x00018a30


	//   ....[133]....
        /*06c8*/ 	.word	0x00018b10


	//   ....[134]....
        /*06cc*/ 	.word	0x00018b70


	//   ....[135]....
        /*06d0*/ 	.word	0x00018c60


	//   ....[136]....
        /*06d4*/ 	.word	0x00018cd0


	//   ....[137]....
        /*06d8*/ 	.word	0x00018da0


	//   ....[138]....
        /*06dc*/ 	.word	0x00018e00


	//   ....[139]....
        /*06e0*/ 	.word	0x00018ef0


	//   ....[140]....
        /*06e4*/ 	.word	0x00018f50


	//   ....[141]....
        /*06e8*/ 	.word	0x00019020


	//   ....[142]....
        /*06ec*/ 	.word	0x00019080


	//   ....[143]....
        /*06f0*/ 	.word	0x00019140


	//   ....[144]....
        /*06f4*/ 	.word	0x00019460


	//   ....[145]....
        /*06f8*/ 	.word	0x00019500


	//   ....[146]....
        /*06fc*/ 	.word	0x00019670


	//   ....[147]....
        /*0700*/ 	.word	0x000196e0


	//   ....[148]....
        /*0704*/ 	.word	0x00019750


	//   ....[149]....
        /*0708*/ 	.word	0x000197c0


	//   ....[150]....
        /*070c*/ 	.word	0x00019830


	//   ....[151]....
        /*0710*/ 	.word	0x000198b0


	//   ....[152]....
        /*0714*/ 	.word	0x00019930


	//   ....[153]....
        /*0718*/ 	.word	0x000199c0


	//   ....[154]....
        /*071c*/ 	.word	0x00019a30


	//   ....[155]....
        /*0720*/ 	.word	0x00019aa0


	//   ....[156]....
        /*0724*/ 	.word	0x00019b10


	//   ....[157]....
        /*0728*/ 	.word	0x00019b90


	//   ....[158]....
        /*072c*/ 	.word	0x00019c00


	//   ....[159]....
        /*0730*/ 	.word	0x00019c90


	//   ....[160]....
        /*0734*/ 	.word	0x00019cf0


	//   ....[161]....
        /*0738*/ 	.word	0x00019d80


	//   ....[162]....
        /*073c*/ 	.word	0x00019eb0


	//----- nvinfo : EIATTR_REG_RECONFIG
	.align		4
.L_1507:
        /*0740*/ 	.byte	0x01, 0x54
	.zero		2


	//----- nvinfo : EIATTR_SYSCALL_OFFSETS
	.align		4
        /*0744*/ 	.byte	0x04, 0x46
        /*0746*/ 	.short	(.L_1509 - .L_1508)


	//   ....[0]....
.L_1508:
        /*0748*/ 	.word	0x00001eb0


	//   ....[1]....
        /*074c*/ 	.word	0x000136f0


	//   ....[2]....
        /*0750*/ 	.word	0x00013840


	//   ....[3]....
        /*0754*/ 	.word	0x00013930


	//   ....[4]....
        /*0758*/ 	.word	0x00014130


	//----- nvinfo : EIATTR_MBARRIER_INSTR_OFFSETS
	.align		4
.L_1509:
        /*075c*/ 	.byte	0x04, 0x39
        /*075e*/ 	.short	(.L_1511 - .L_1510)


	//   ....[0]....
.L_1510:
        /*0760*/ 	.word	0x00000270
        /*0764*/ 	.word	0x000000ff
        /*0768*/ 	.word	0x00016800
        /*076c*/ 	.short	0x0100
        /*076e*/ 	.byte	0x08
	.zero		1


	//   ....[1]....
        /*0770*/ 	.word	0x00000280
        /*0774*/ 	.word	0x000000ff
        /*0778*/ 	.word	0x00016820
        /*077c*/ 	.short	0x0100
        /*077e*/ 	.byte	0x08
	.zero		1


	//   ....[2]....
        /*0780*/ 	.word	0x00000370
        /*0784*/ 	.word	0x000000ff
        /*0788*/ 	.word	0x00016830
        /*078c*/ 	.short	0x0100
        /*078e*/ 	.byte	0x08
	.zero		1


	//   ....[3]....
        /*0790*/ 	.word	0x00000380
        /*0794*/ 	.word	0x000000ff
        /*0798*/ 	.word	0x00016840
        /*079c*/ 	.short	0x0100
        /*079e*/ 	.byte	0x08
	.zero		1


	//   ....[4]....
        /*07a0*/ 	.word	0x00000390
        /*07a4*/ 	.word	0x000000ff
        /*07a8*/ 	.word	0x00016838
        /*07ac*/ 	.short	0x0100
        /*07ae*/ 	.byte	0x08
	.zero		1


	//   ....[5]....
        /*07b0*/ 	.word	0x000003a0
        /*07b4*/ 	.word	0x000000ff
        /*07b8*/ 	.word	0x00016848
        /*07bc*/ 	.short	0x0100
        /*07be*/ 	.byte	0x08
	.zero		1


	//   ....[6]....
        /*07c0*/ 	.word	0x000004d0
        /*07c4*/ 	.word	0x000000ff
        /*07c8*/ 	.word	0x00016850
        /*07cc*/ 	.short	0x0100
        /*07ce*/ 	.byte	0x08
	.zero		1


	//   ....[7]....
        /*07d0*/ 	.word	0x000004e0
        /*07d4*/ 	.word	0x000000ff
        /*07d8*/ 	.word	0x00016860
        /*07dc*/ 	.short	0x0100
        /*07de*/ 	.byte	0x08
	.zero		1


	//   ....[8]....
        /*07e0*/ 	.word	0x000004f0
        /*07e4*/ 	.word	0x000000ff
        /*07e8*/ 	.word	0x00016858
        /*07ec*/ 	.short	0x0100
        /*07ee*/ 	.byte	0x08
	.zero		1


	//   ....[9]....
        /*07f0*/ 	.word	0x00000500
        /*07f4*/ 	.word	0x000000ff
        /*07f8*/ 	.word	0x00016868
        /*07fc*/ 	.short	0x0100
        /*07fe*/ 	.byte	0x08
	.zero		1


	//   ....[10]....
        /*0800*/ 	.word	0x000005f0
        /*0804*/ 	.word	0x000000ff
        /*0808*/ 	.word	0x00016870
        /*080c*/ 	.short	0x0100
        /*080e*/ 	.byte	0x06
	.zero		1


	//   ....[11]....
        /*0810*/ 	.word	0x00000600
        /*0814*/ 	.word	0x000000ff
        /*0818*/ 	.word	0x00016880
        /*081c*/ 	.short	0x0100
        /*081e*/ 	.byte	0x06
	.zero		1


	//   ....[12]....
        /*0820*/ 	.word	0x00000610
        /*0824*/ 	.word	0x000000ff
        /*0828*/ 	.word	0x00016878
        /*082c*/ 	.short	0x0100
        /*082e*/ 	.byte	0x06
	.zero		1


	//   ....[13]....
        /*0830*/ 	.word	0x00000620
        /*0834*/ 	.word	0x000000ff
        /*0838*/ 	.word	0x00016888
        /*083c*/ 	.short	0x0100
        /*083e*/ 	.byte	0x06
	.zero		1


	//   ....[14]....
        /*0840*/ 	.word	0x00000750
        /*0844*/ 	.word	0x000000ff
        /*0848*/ 	.word	0x00016890
        /*084c*/ 	.short	0x0100
        /*084e*/ 	.byte	0x08
	.zero		1


	//   ....[15]....
        /*0850*/ 	.word	0x00000760
        /*0854*/ 	.word	0x000000ff
        /*0858*/ 	.word	0x000168a0
        /*085c*/ 	.short	0x0100
        /*085e*/ 	.byte	0x08
	.zero		1


	//   ....[16]....
        /*0860*/ 	.word	0x00000770
        /*0864*/ 	.word	0x000000ff
        /*0868*/ 	.word	0x00016898
        /*086c*/ 	.short	0x0100
        /*086e*/ 	.byte	0x08
	.zero		1


	//   ....[17]....
        /*0870*/ 	.word	0x00000780
        /*0874*/ 	.word	0x000000ff
        /*0878*/ 	.word	0x000168a8
        /*087c*/ 	.short	0x0100
        /*087e*/ 	.byte	0x08
	.zero		1


	//   ....[18]....
        /*0880*/ 	.word	0x000008b0
        /*0884*/ 	.word	0x000000ff
        /*0888*/ 	.word	0x000168b0
        /*088c*/ 	.short	0x0100
        /*088e*/ 	.byte	0x08
	.zero		1


	//   ....[19]....
        /*0890*/ 	.word	0x000008c0
        /*0894*/ 	.word	0x000000ff
        /*0898*/ 	.word	0x000168c0
        /*089c*/ 	.short	0x0100
        /*089e*/ 	.byte	0x08
	.zero		1


	//   ....[20]....
        /*08a0*/ 	.word	0x000008d0
        /*08a4*/ 	.word	0x000000ff
        /*08a8*/ 	.word	0x000168b8
        /*08ac*/ 	.short	0x0100
        /*08ae*/ 	.byte	0x08
	.zero		1


	//   ....[21]....
        /*08b0*/ 	.word	0x000008e0
        /*08b4*/ 	.word	0x000000ff
        /*08b8*/ 	.word	0x000168c8
        /*08bc*/ 	.short	0x0100
        /*08be*/ 	.byte	0x08
	.zero		1


	//   ....[22]....
        /*08c0*/ 	.word	0x00001f30
        /*08c4*/ 	.word	0x000000ff
        /*08c8*/ 	.word	0x00016800
        /*08cc*/ 	.short	0x010a
        /*08ce*/ 	.byte	0x2d
	.zero		1


	//   ....[23]....
        /*08d0*/ 	.word	0x00001fb0
        /*08d4*/ 	.word	0x0000005a
        /*08d8*/ 	.word	0x00016830
        /*08dc*/ 	.short	0x010a
        /*08de*/ 	.byte	0x3f
	.zero		1


	//   ....[24]....
        /*08e0*/ 	.word	0x00002010
        /*08e4*/ 	.word	0x0000005a
        /*08e8*/ 	.word	0x00016830
        /*08ec*/ 	.short	0x010a
        /*08ee*/ 	.byte	0x3f
	.zero		1


	//   ....[25]....
        /*08f0*/ 	.word	0x00002790
        /*08f4*/ 	.word	0x0000005a
        /*08f8*/ 	.word	0x00000000
        /*08fc*/ 	.short	0x0101
        /*08fe*/ 	.byte	0x3f
	.zero		1


	//   ....[26]....
        /*0900*/ 	.word	0x000059d0
        /*0904*/ 	.word	0x000000ff
        /*0908*/ 	.word	0x00016830
        /*090c*/ 	.short	0x010a
        /*090e*/ 	.byte	0x06
	.zero		1


	//   ....[27]....
        /*0910*/ 	.word	0x00005a10
        /*0914*/ 	.word	0x000000ff
        /*0918*/ 	.word	0x00016830
        /*091c*/ 	.short	0x010a
        /*091e*/ 	.byte	0x06
	.zero		1


	//   ....[28]....
        /*0920*/ 	.word	0x00005c10
        /*0924*/ 	.word	0x000000ff
        /*0928*/ 	.word	0x00016850
        /*092c*/ 	.short	0x010a
        /*092e*/ 	.byte	0x06
	.zero		1


	//   ....[29]....
        /*0930*/ 	.word	0x00005c50
        /*0934*/ 	.word	0x000000ff
        /*0938*/ 	.word	0x00016850
        /*093c*/ 	.short	0x010a
        /*093e*/ 	.byte	0x06
	.zero		1


	//   ....[30]....
        /*0940*/ 	.word	0x00006880
        /*0944*/ 	.word	0x00000021
        /*0948*/ 	.word	0x00000000
        /*094c*/ 	.short	0x0101
        /*094e*/ 	.byte	0x3f
	.zero		1


	//   ....[31]....
        /*0950*/ 	.word	0x00008440
        /*0954*/ 	.word	0x00000003
        /*0958*/ 	.word	0x00000000
        /*095c*/ 	.short	0x0101
        /*095e*/ 	.byte	0x3f
	.zero		1


	//   ....[32]....
        /*0960*/ 	.word	0x00009240
        /*0964*/ 	.word	0x000000ff
        /*0968*/ 	.word	0x00016830
        /*096c*/ 	.short	0x010a
        /*096e*/ 	.byte	0x06
	.zero		1


	//   ....[33]....
        /*0970*/ 	.word	0x00009280
        /*0974*/ 	.word	0x000000ff
        /*0978*/ 	.word	0x00016830
        /*097c*/ 	.short	0x010a
        /*097e*/ 	.byte	0x06
	.zero		1


	//   ....[34]....
        /*0980*/ 	.word	0x00009480
        /*0984*/ 	.word	0x000000ff
        /*0988*/ 	.word	0x00016850
        /*098c*/ 	.short	0x010a
        /*098e*/ 	.byte	0x06
	.zero		1


	//   ....[35]....
        /*0990*/ 	.word	0x000094c0
        /*0994*/ 	.word	0x000000ff
        /*0998*/ 	.word	0x00016850
        /*099c*/ 	.short	0x010a
        /*099e*/ 	.byte	0x06
	.zero		1


	//   ....[36]....
        /*09a0*/ 	.word	0x0000ab60
        /*09a4*/ 	.word	0x00000015
        /*09a8*/ 	.word	0x00000000
        /*09ac*/ 	.short	0x0101
        /*09ae*/ 	.byte	0x3f
	.zero		1


	//   ....[37]....
        /*09b0*/ 	.word	0x0000ad10
        /*09b4*/ 	.word	0x0000001f
        /*09b8*/ 	.word	0x00000000
        /*09bc*/ 	.short	0x0101
        /*09be*/ 	.byte	0x3f
	.zero		1


	//   ....[38]....
        /*09c0*/ 	.word	0x0000b770
        /*09c4*/ 	.word	0x000000ff
        /*09c8*/ 	.word	0x00016830
        /*09cc*/ 	.short	0x010a
        /*09ce*/ 	.byte	0x06
	.zero		1


	//   ....[39]....
        /*09d0*/ 	.word	0x0000b7b0
        /*09d4*/ 	.word	0x000000ff
        /*09d8*/ 	.word	0x00016830
        /*09dc*/ 	.short	0x010a
        /*09de*/ 	.byte	0x06
	.zero		1


	//   ....[40]....
        /*09e0*/ 	.word	0x0000b9b0
        /*09e4*/ 	.word	0x000000ff
        /*09e8*/ 	.word	0x00016850
        /*09ec*/ 	.short	0x010a
        /*09ee*/ 	.byte	0x06
	.zero		1


	//   ....[41]....
        /*09f0*/ 	.word	0x0000b9f0
        /*09f4*/ 	.word	0x000000ff
        /*09f8*/ 	.word	0x00016850
        /*09fc*/ 	.short	0x010a
        /*09fe*/ 	.byte	0x06
	.zero		1


	//   ....[42]....
        /*0a00*/ 	.word	0x0000c640
        /*0a04*/ 	.word	0x0000004b
        /*0a08*/ 	.word	0x00000000
        /*0a0c*/ 	.short	0x0101
        /*0a0e*/ 	.byte	0x3f
	.zero		1


	//   ....[43]....
        /*0a10*/ 	.word	0x0000e210
        /*0a14*/ 	.word	0x00000003
        /*0a18*/ 	.word	0x00000000
        /*0a1c*/ 	.short	0x0101
        /*0a1e*/ 	.byte	0x3f
	.zero		1


	//   ....[44]....
        /*0a20*/ 	.word	0x0000ec30
        /*0a24*/ 	.word	0x000000ff
        /*0a28*/ 	.word	0x00016850
        /*0a2c*/ 	.short	0x010a
        /*0a2e*/ 	.byte	0x05
	.zero		1


	//   ....[45]....
        /*0a30*/ 	.word	0x0000ec70
        /*0a34*/ 	.word	0x000000ff
        /*0a38*/ 	.word	0x00016850
        /*0a3c*/ 	.short	0x010a
        /*0a3e*/ 	.byte	0x05
	.zero		1


	//   ....[46]....
        /*0a40*/ 	.word	0x0000f1a0
        /*0a44*/ 	.word	0x00000006
        /*0a48*/ 	.word	0x00000000
        /*0a4c*/ 	.short	0x0101
        /*0a4e*/ 	.byte	0x3f
	.zero		1


	//   ....[47]....
        /*0a50*/ 	.word	0x00010170
        /*0a54*/ 	.word	0x00000000
        /*0a58*/ 	.word	0x00000000
        /*0a5c*/ 	.short	0x0101
        /*0a5e*/ 	.byte	0x3f
	.zero		1


	//   ....[48]....
        /*0a60*/ 	.word	0x00010800
        /*0a64*/ 	.word	0x00000006
        /*0a68*/ 	.word	0x00000000
        /*0a6c*/ 	.short	0x0101
        /*0a6e*/ 	.byte	0x3f
	.zero		1


	//   ....[49]....
        /*0a70*/ 	.word	0x00013ca0
        /*0a74*/ 	.word	0x00000000
        /*0a78*/ 	.word	0x00016840
        /*0a7c*/ 	.short	0x010a
        /*0a7e*/ 	.byte	0x3f
	.zero		1


	//   ....[50]....
        /*0a80*/ 	.word	0x00014c90
        /*0a84*/ 	.word	0x00000011
        /*0a88*/ 	.word	0x00016800
        /*0a8c*/ 	.short	0x0107
        /*0a8e*/ 	.byte	0x3f
	.zero		1


	//   ....[51]....
        /*0a90*/ 	.word	0x00014d80
        /*0a94*/ 	.word	0x00000011
        /*0a98*/ 	.word	0x00016800
        /*0a9c*/ 	.short	0x0101
        /*0a9e*/ 	.byte	0x3f
	.zero		1


	//   ....[52]....
        /*0aa0*/ 	.word	0x00014da0
        /*0aa4*/ 	.word	0x00000011
        /*0aa8*/ 	.word	0x00016820
        /*0aac*/ 	.short	0x010a
        /*0aae*/ 	.byte	0x3f
	.zero		1


	//   ....[53]....
        /*0ab0*/ 	.word	0x00015180
        /*0ab4*/ 	.word	0x00000002
        /*0ab8*/ 	.word	0x00016840
        /*0abc*/ 	.short	0x010a
        /*0abe*/ 	.byte	0x3f
	.zero		1


	//   ....[54]....
        /*0ac0*/ 	.word	0x00015400
        /*0ac4*/ 	.word	0x00000003
        /*0ac8*/ 	.word	0x00000060
        /*0acc*/ 	.short	0x010a
        /*0ace*/ 	.byte	0x3f
	.zero		1


	//   ....[55]....
        /*0ad0*/ 	.word	0x00015940
        /*0ad4*/ 	.word	0x00000002
        /*0ad8*/ 	.word	0x00016840
        /*0adc*/ 	.short	0x010a
        /*0ade*/ 	.byte	0x3f
	.zero		1


	//   ....[56]....
        /*0ae0*/ 	.word	0x00015bc0
        /*0ae4*/ 	.word	0x0000000a
        /*0ae8*/ 	.word	0x00000060
        /*0aec*/ 	.short	0x010a
        /*0aee*/ 	.byte	0x3f
	.zero		1


	//   ....[57]....
        /*0af0*/ 	.word	0x00016050
        /*0af4*/ 	.word	0x00000002
        /*0af8*/ 	.word	0x00016840
        /*0afc*/ 	.short	0x010a
        /*0afe*/ 	.byte	0x3f
	.zero		1


	//   ....[58]....
        /*0b00*/ 	.word	0x000162e0
        /*0b04*/ 	.word	0x00000007
        /*0b08*/ 	.word	0x00000060
        /*0b0c*/ 	.short	0x010a
        /*0b0e*/ 	.byte	0x3f
	.zero		1


	//   ....[59]....
        /*0b10*/ 	.word	0x00016720
        /*0b14*/ 	.word	0x00000003
        /*0b18*/ 	.word	0x00016860
        /*0b1c*/ 	.short	0x010a
        /*0b1e*/ 	.byte	0x3f
	.zero		1


	//   ....[60]....
        /*0b20*/ 	.word	0x00017a90
        /*0b24*/ 	.word	0x00000009
        /*0b28*/ 	.word	0x00016820
        /*0b2c*/ 	.short	0x010a
        /*0b2e*/ 	.byte	0x3f
	.zero		1


	//   ....[61]....
        /*0b30*/ 	.word	0x00017c30
        /*0b34*/ 	.word	0x00000007
        /*0b38*/ 	.word	0x00000000
        /*0b3c*/ 	.short	0x010a
        /*0b3e*/ 	.byte	0x3f
	.zero		1


	//   ....[62]....
        /*0b40*/ 	.word	0x00017ca0
        /*0b44*/ 	.word	0x00000003
        /*0b48*/ 	.word	0x00000000
        /*0b4c*/ 	.short	0x010a
        /*0b4e*/ 	.byte	0x3f
	.zero		1


	//   ....[63]....
        /*0b50*/ 	.word	0x00017d00
        /*0b54*/ 	.word	0x00000005
        /*0b58*/ 	.word	0x00000000
        /*0b5c*/ 	.short	0x010a
        /*0b5e*/ 	.byte	0x3f
	.zero		1


	//   ....[64]....
        /*0b60*/ 	.word	0x00017d30
        /*0b64*/ 	.word	0x00000003
        /*0b68*/ 	.word	0x00000000
        /*0b6c*/ 	.short	0x010a
        /*0b6e*/ 	.byte	0x3f
	.zero		1


	//   ....[65]....
        /*0b70*/ 	.word	0x00017da0
        /*0b74*/ 	.word	0x00000003
        /*0b78*/ 	.word	0x00016800
        /*0b7c*/ 	.short	0x010a
        /*0b7e*/ 	.byte	0x3f
	.zero		1


	//   ....[66]....
        /*0b80*/ 	.word	0x00017df0
        /*0b84*/ 	.word	0x0000005a
        /*0b88*/ 	.word	0x00016830
        /*0b8c*/ 	.short	0x010a
        /*0b8e*/ 	.byte	0x3f
	.zero		1


	//   ....[67]....
        /*0b90*/ 	.word	0x00017e50
        /*0b94*/ 	.word	0x00000006
        /*0b98*/ 	.word	0x00016830
        /*0b9c*/ 	.short	0x010a
        /*0b9e*/ 	.byte	0x3f
	.zero		1


	//   ....[68]....
        /*0ba0*/ 	.word	0x00017eb0
        /*0ba4*/ 	.word	0x00000006
        /*0ba8*/ 	.word	0x00016850
        /*0bac*/ 	.short	0x010a
        /*0bae*/ 	.byte	0x3f
	.zero		1


	//   ....[69]....
        /*0bb0*/ 	.word	0x00017f10
        /*0bb4*/ 	.word	0x00000007
        /*0bb8*/ 	.word	0x00016830
        /*0bbc*/ 	.short	0x010a
        /*0bbe*/ 	.byte	0x3f
	.zero		1


	//   ....[70]....
        /*0bc0*/ 	.word	0x00017f70
        /*0bc4*/ 	.word	0x00000007
        /*0bc8*/ 	.word	0x00016850
        /*0bcc*/ 	.short	0x010a
        /*0bce*/ 	.byte	0x3f
	.zero		1


	//   ....[71]....
        /*0bd0*/ 	.word	0x00017fd0
        /*0bd4*/ 	.word	0x00000007
        /*0bd8*/ 	.word	0x00016830
        /*0bdc*/ 	.short	0x010a
        /*0bde*/ 	.byte	0x3f
	.zero		1


	//   ....[72]....
        /*0be0*/ 	.word	0x00018030
        /*0be4*/ 	.word	0x00000007
        /*0be8*/ 	.word	0x00016850
        /*0bec*/ 	.short	0x010a
        /*0bee*/ 	.byte	0x3f
	.zero		1


	//   ....[73]....
        /*0bf0*/ 	.word	0x00018090
        /*0bf4*/ 	.word	0x00000005
        /*0bf8*/ 	.word	0x00016850
        /*0bfc*/ 	.short	0x010a
        /*0bfe*/ 	.byte	0x3f
	.zero		1


	//   ....[74]....
        /*0c00*/ 	.word	0x00018230
        /*0c04*/ 	.word	0x00000000
        /*0c08*/ 	.word	0x00016840
        /*0c0c*/ 	.short	0x010a
        /*0c0e*/ 	.byte	0x3f
	.zero		1


	//   ....[75]....
        /*0c10*/ 	.word	0x00019180
        /*0c14*/ 	.word	0x00000011
        /*0c18*/ 	.word	0x00016820
        /*0c1c*/ 	.short	0x010a
        /*0c1e*/ 	.byte	0x3f
	.zero		1


	//   ....[76]....
        /*0c20*/ 	.word	0x000191d0
        /*0c24*/ 	.word	0x00000002
        /*0c28*/ 	.word	0x00016840
        /*0c2c*/ 	.short	0x010a
        /*0c2e*/ 	.byte	0x3f
	.zero		1


	//   ....[77]....
        /*0c30*/ 	.word	0x00019220
        /*0c34*/ 	.word	0x00000003
        /*0c38*/ 	.word	0x00000060
        /*0c3c*/ 	.short	0x010a
        /*0c3e*/ 	.byte	0x3f
	.zero		1


	//   ....[78]....
        /*0c40*/ 	.word	0x00019270
        /*0c44*/ 	.word	0x00000002
        /*0c48*/ 	.word	0x00016840
        /*0c4c*/ 	.short	0x010a
        /*0c4e*/ 	.byte	0x3f
	.zero		1


	//   ....[79]....
        /*0c50*/ 	.word	0x000192c0
        /*0c54*/ 	.word	0x0000000a
        /*0c58*/ 	.word	0x00000060
        /*0c5c*/ 	.short	0x010a
        /*0c5e*/ 	.byte	0x3f
	.zero		1


	//   ....[80]....
        /*0c60*/ 	.word	0x00019310
        /*0c64*/ 	.word	0x00000002
        /*0c68*/ 	.word	0x00016840
        /*0c6c*/ 	.short	0x010a
        /*0c6e*/ 	.byte	0x3f
	.zero		1


	//   ....[81]....
        /*0c70*/ 	.word	0x00019360
        /*0c74*/ 	.word	0x00000007
        /*0c78*/ 	.word	0x00000060
        /*0c7c*/ 	.short	0x010a
        /*0c7e*/ 	.byte	0x3f
	.zero		1


	//   ....[82]....
        /*0c80*/ 	.word	0x000193b0
        /*0c84*/ 	.word	0x00000003
        /*0c88*/ 	.word	0x00016860
        /*0c8c*/ 	.short	0x010a
        /*0c8e*/ 	.byte	0x3f
	.zero		1


	//   ....[83]....
        /*0c90*/ 	.word	0x00019dd0
        /*0c94*/ 	.word	0x00000009
        /*0c98*/ 	.word	0x00016820
        /*0c9c*/ 	.short	0x010a
        /*0c9e*/ 	.byte	0x3f
	.zero		1


	//   ....[84]....
        /*0ca0*/ 	.word	0x00019f70
        /*0ca4*/ 	.word	0x00000007
        /*0ca8*/ 	.word	0x00000000
        /*0cac*/ 	.short	0x010a
        /*0cae*/ 	.byte	0x3f
	.zero		1


	//   ....[85]....
        /*0cb0*/ 	.word	0x00019fc0
        /*0cb4*/ 	.word	0x00000003
        /*0cb8*/ 	.word	0x00000000
        /*0cbc*/ 	.short	0x010a
        /*0cbe*/ 	.byte	0x3f
	.zero		1


	//   ....[86]....
        /*0cc0*/ 	.word	0x0001a010
        /*0cc4*/ 	.word	0x00000005
        /*0cc8*/ 	.word	0x00000000
        /*0ccc*/ 	.short	0x010a
        /*0cce*/ 	.byte	0x3f
	.zero		1


	//----- nvinfo : EIATTR_NUM_MBARRIERS
	.align		4
.L_1511:
        /*0cd0*/ 	.byte	0x03, 0x38
        /*0cd2*/ 	.short	0x0016


	//----- nvinfo : EIATTR_EXIT_INSTR_OFFSETS
	.align		4
        /*0cd4*/ 	.byte	0x04, 0x1c
        /*0cd6*/ 	.short	(.L_1513 - .L_1512)


	//   ....[0]....
.L_1512:
        /*0cd8*/ 	.word	0x00000a80


	//   ....[1]....
        /*0cdc*/ 	.word	0x000117a0


	//   ....[2]....
        /*0ce0*/ 	.word	0x00017d80


	//----- nvinfo : EIATTR_MAX_THREADS
	.align		4
.L_1513:
        /*0ce4*/ 	.byte	0x04, 0x05
        /*0ce6*/ 	.short	(.L_1515 - .L_1514)
.L_1514:
        /*0ce8*/ 	.word	0x00000200
        /*0cec*/ 	.word	0x00000001
        /*0cf0*/ 	.word	0x00000001


	//----- nvinfo : EIATTR_CRS_STACK_SIZE
	.align		4
.L_1515:
        /*0cf4*/ 	.byte	0x04, 0x1e
        /*0cf6*/ 	.short	(.L_1517 - .L_1516)
.L_1516:
        /*0cf8*/ 	.word	0x00000000


	//----- nvinfo : EIATTR_CBANK_PARAM_SIZE
	.align		4
.L_1517:
        /*0cfc*/ 	.byte	0x03, 0x19
        /*0cfe*/ 	.short	0x0af0


	//----- nvinfo : EIATTR_PARAM_CBANK
	.align		4
        /*0d00*/ 	.byte	0x04, 0x0a
        /*0d02*/ 	.short	(.L_1519 - .L_1518)
	.align		4
.L_1518:
        /*0d04*/ 	.word	index@(.nv.constant0._ZN7cutlass13device_kernelIN5flash11enable_sm90INS1_16FlashAttnFwdSm90INS1_25CollectiveMainloopFwdSm90ILi2EN4cute5tupleIJNS5_1CILi1EEES8_S8_EEENS6_IJNS7_ILi192EEENS7_ILi128EEENS7_ILi64EEEEEELi64ENS_6half_tEfNS_4arch4Sm90ELb0ELb1ELb1ELb1ELb0ELb0ELb0ELb1ELb1ELb1ELb1ELb0EEENS1_21CollectiveEpilogueFwdINS6_IJSA_SC_SB_EEES9_SE_SG_Li384ELb1ELb1ELb1ELb0EEENS1_36VarlenDynamicPersistentTileSchedulerILi192ELi128ELi384ELi128ELb1ELb1ELb1ELb1ELb0ELb1EEEEEEEEEvNT_6ParamsE)
        /*0d08*/ 	.short	0x0210
        /*0d0a*/ 	.short	0x0af0


	//----- nvinfo : EIATTR_SW_WAR
	.align		4
.L_1519:
        /*0d0c*/ 	.byte	0x04, 0x36
        /*0d0e*/ 	.short	(.L_1521 - .L_1520)
.L_1520:
        /*0d10*/ 	.word	0x00000008
.L_1521:


//--------------------- .nv.info._ZN7cutlass13device_kernelIN5flash11enable_sm90INS1_16FlashAttnFwdSm90INS1_25CollectiveMainloopFwdSm90ILi2EN4cute5tupleIJNS5_1CILi1EEES8_S8_EEENS6_IJNS7_ILi192EEENS7_ILi128EEENS7_ILi64EEEEEELi64ENS_6half_tEfNS_4arch4Sm90ELb0ELb1ELb1ELb1ELb0ELb1ELb0ELb1ELb1ELb1ELb1ELb0EEENS1_21CollectiveEpilogueFwdINS6_IJSA_SC_SB_EEES9_SE_SG_Li384ELb1ELb1ELb1ELb0EEENS1_36VarlenDynamicPersistentTileSchedulerILi192ELi128ELi384ELi128ELb1ELb1ELb1ELb1ELb0ELb1EEEEEEEEEvNT_6ParamsE --------------------------
	.section	.nv.info._ZN7cutlass13device_kernelIN5flash11enable_sm90INS1_16FlashAttnFwdSm90INS1_25CollectiveMainloopFwdSm90ILi2EN4cute5tupleIJNS5_1CILi1EEES8_S8_EEENS6_IJNS7_ILi192EEENS7_ILi128EEENS7_ILi64EEEEEELi64ENS_6half_tEfNS_4arch4Sm90ELb0ELb1ELb1ELb1ELb0ELb1ELb0ELb1ELb1ELb1ELb1ELb0EEENS1_21CollectiveEpilogueFwdINS6_IJSA_SC_SB_EEES9_SE_SG_Li384ELb1ELb1ELb1ELb0EEENS1_36VarlenDynamicPersistentTileSchedulerILi192ELi128ELi384ELi128ELb1ELb1ELb1ELb1ELb0ELb1EEEEEEEEEvNT_6ParamsE,"",@"SHT_CUDA_INFO"
	.sectionflags	@""
	.align	4


	//----- nvinfo : EIATTR_CUDA_API_VERSION
	.align		4
        /*0000*/ 	.byte	0x04, 0x37
        /*0002*/ 	.short	(.L_1523 - .L_1522)
.L_1522:
        /*0004*/ 	.word	0x00000082


	//----- nvinfo : EIATTR_KPARAM_INFO
	.align		4
.L_1523:
        /*0008*/ 	.byte	0x04, 0x17
        /*000a*/ 	.short	(.L_1525 - .L_1524)
.L_1524:
        /*000c*/ 	.word	0x00000000
        /*0010*/ 	.short	0x0000
        /*0012*/ 	.short	0x0070
        /*0014*/ 	.byte	0x00, 0xf0, 0x01, 0x2a


	//----- nvinfo : EIATTR_SPARSE_MMA_MASK
	.align		4
.L_1525:
        /*0018*/ 	.byte	0x03, 0x50
        /*001a*/ 	.short	0x0000


	//----- nvinfo : EIATTR_MAXREG_COUNT
	.align		4
        /*001c*/ 	.byte	0x03, 0x1b
        /*001e*/ 	.short	0x0080


	//----- nvinfo : EIATTR_NUM_BARRIERS
	.align		4
        /*0020*/ 	.byte	0x02, 0x4c
        /*0022*/ 	.byte	0x10
	.zero		1


	//----- nvinfo : EIATTR_EXTERNS
	.align		4
        /*0024*/ 	.byte	0x04, 0x0f
        /*0026*/ 	.short	(.L_1527 - .L_1526)


	//   ....[0]....
	.align		4
.L_1526:
        /*0028*/ 	.word	index@(__assertfail)


	//----- nvinfo : EIATTR_ANNOTATIONS
	.align		4
.L_1527:
        /*002c*/ 	.byte	0x04, 0x55
        /*002e*/ 	.short	(.L_1529 - .L_1528)


	//   ....[0]....
.L_1528:
        /* <DEDUP_REMOVED lines=84> */


	//----- nvinfo : EIATTR_MERCURY_ISA_VERSION
	.align		4
.L_1529:
        /*0558*/ 	.byte	0x03, 0x5f
        /*055a*/ 	.short	0x0101


	//----- nvinfo : EIATTR_UNUSED_LOAD_BYTE_OFFSET
	.align		4
        /*055c*/ 	.byte	0x04, 0x44
        /*055e*/ 	.short	(.L_1531 - .L_1530)


	//   ....[0]....
.L_1530:
        /*0560*/ 	.word	0x00000ae0
        /*0564*/ 	.word	0x0000fff0


	//   ....[1]....
        /*0568*/ 	.word	0x00017420
        /*056c*/ 	.word	0x0000fff0


	//----- nvinfo : EIATTR_INT_WARP_WIDE_INSTR_OFFSETS
	.align		4
.L_1531:
        /*0570*/ 	.byte	0x04, 0x31
        /*0572*/ 	.short	(.L_1533 - .L_1532)


	//   ....[0]....
.L_1532:
        /*0574*/ 	.word	0x00000180


	//   ....[1]....
        /*0578*/ 	.word	0x00000220


	//   ....[2]....
        /*057c*/ 	.word	0x00000290


	//   ....[3]....
        /*0580*/ 	.word	0x0001ca50


	//   ....[4]....
        /*0584*/ 	.word	0x0001cae0


	//   ....[5]....
        /*0588*/ 	.word	0x0001fb40


	//   ....[6]....
        /*058c*/ 	.word	0x0001fbd0


	//----- nvinfo : EIATTR_COOP_GROUP_MASK_REGIDS
	.align		4
.L_1533:
        /*0590*/ 	.byte	0x04, 0x29
        /*0592*/ 	.short	(.L_1535 - .L_1534)


	//   ....[0]....
.L_1534:
        /*0594*/ 	.word	0xffffffff


	//   ....[1]....
        /*0598*/ 	.word	0xffffffff


	//   ....[2]....
        /*059c*/ 	.word	0xffffffff


	//   ....[3]....
        /*05a0*/ 	.word	0xffffffff


	//   ....[4]....
        /*05a4*/ 	.word	0xffffffff


	//   ....[5]....
        /*05a8*/ 	.word	0xffffffff


	//   ....[6]....
        /*05ac*/ 	.word	0xffffffff


	//   ....[7]....
        /*05b0*/ 	.word	0xffffffff


	//   ....[8]....
        /*05b4*/ 	.word	0xffffffff


	//   ....[9]....
        /*05b8*/ 	.word	0xffffffff


	//   ....[10]....
        /*05bc*/ 	.word	0xffffffff


	//   ....[11]....
        /*05c0*/ 	.word	0xffffffff


	//   ....[12]....
        /*05c4*/ 	.word	0xffffffff


	//   ....[13]....
        /*05c8*/ 	.word	0xffffffff


	//   ....[14]....
        /*05cc*/ 	.word	0xffffffff


	//   ....[15]....
        /*05d0*/ 	.word	0xffffffff


	//   ....[16]....
        /*05d4*/ 	.word	0xffffffff


	//   ....[17]....
        /*05d8*/ 	.word	0xffffffff


	//   ....[18]....
        /*05dc*/ 	.word	0xffffffff


	//   ....[19]....
        /*05e0*/ 	.word	0xffffffff


	//   ....[20]....
        /*05e4*/ 	.word	0xffffffff


	//   ....[21]....
        /*05e8*/ 	.word	0xffffffff


	//   ....[22]....
        /*05ec*/ 	.word	0xffffffff


	//   ....[23]....
        /*05f0*/ 	.word	0xffffffff


	//   ....[24]....
        /*05f4*/ 	.word	0xffffffff


	//   ....[25]....
        /*05f8*/ 	.word	0xffffffff


	//   ....[26]....
        /*05fc*/ 	.word	0xffffffff


	//   ....[27]....
        /*0600*/ 	.word	0xffffffff


	//   ....[28]....
        /*0604*/ 	.word	0xffffffff


	//   ....[29]....
        /*0608*/ 	.word	0xffffffff


	//   ....[30]....
        /*060c*/ 	.word	0xffffffff


	//   ....[31]....
        /*0610*/ 	.word	0xffffffff


	//   ....[32]....
        /*0614*/ 	.word	0xffffffff


	//   ....[33]....
        /*0618*/ 	.word	0xffffffff


	//   ....[34]....
        /*061c*/ 	.word	0xffffffff


	//   ....[35]....
        /*0620*/ 	.word	0xffffffff


	//   ....[36]....
        /*0624*/ 	.word	0xffffffff


	//   ....[37]....
        /*0628*/ 	.word	0xffffffff


	//   ....[38]....
        /*062c*/ 	.word	0xffffffff


	//   ....[39]....
        /*0630*/ 	.word	0xffffffff


	//   ....[40]....
        /*0634*/ 	.word	0xffffffff


	//   ....[41]....
        /*0638*/ 	.word	0xffffffff


	//   ....[42]....
        /*063c*/ 	.word	0xffffffff


	//   ....[43]....
        /*0640*/ 	.word	0xffffffff


	//   ....[44]....
        /*0644*/ 	.word	0xffffffff


	//   ....[45]....
        /*0648*/ 	.word	0xffffffff


	//   ....[46]....
        /*064c*/ 	.word	0xffffffff


	//   ....[47]....
        /*0650*/ 	.word	0xffffffff


	//   ....[48]....
        /*0654*/ 	.word	0xffffffff


	//   ....[49]....
        /*0658*/ 	.word	0xffffffff


	//   ....[50]....
        /*065c*/ 	.word	0xffffffff


	//   ....[51]....
        /*0660*/ 	.word	0xffffffff


	//   ....[52]....
        /*0664*/ 	.word	0xffffffff


	//   ....[53]....
        /*0668*/ 	.word	0xffffffff


	//   ....[54]....
        /*066c*/ 	.word	0xffffffff


	//   ....[55]....
        /*0670*/ 	.word	0xffffffff


	//   ....[56]....
        /*0674*/ 	.word	0xffffffff


	//   ....[57]....
        /*0678*/ 	.word	0xffffffff


	//   ....[58]....
        /*067c*/ 	.word	0xffffffff


	//   ....[59]....
        /*0680*/ 	.word	0xffffffff


	//   ....[60]....
        /*0684*/ 	.word	0xffffffff


	//   ....[61]....
        /*0688*/ 	.word	0xffffffff


	//   ....[62]....
        /*068c*/ 	.word	0xffffffff


	//   ....[63]....
        /*0690*/ 	.word	0xffffffff


	//   ....[64]....
        /*0694*/ 	.word	0xffffffff


	//   ....[65]....
        /*0698*/ 	.word	0xffffffff


	//   ....[66]....
        /*069c*/ 	.word	0xffffffff


	//   ....[67]....
        /*06a0*/ 	.word	0xffffffff


	//   ....[68]....
        /*06a4*/ 	.word	0xffffffff


	//   ....[69]....
        /*06a8*/ 	.word	0xffffffff


	//   ....[70]....
        /*06ac*/ 	.word	0xffffffff


	//   ....[71]....
        /*06b0*/ 	.word	0xffffffff


	//   ....[72]....
        /*06b4*/ 	.word	0xffffffff


	//   ....[73]....
        /*06b8*/ 	.word	0xffffffff


	//   ....[74]....
        /*06bc*/ 	.word	0xffffffff


	//   ....[75]....
        /*06c0*/ 	.word	0xffffffff


	//   ....[76]....
        /*06c4*/ 	.word	0xffffffff


	//   ....[77]....
        /*06c8*/ 	.word	0xffffffff


	//   ....[78]....
        /*06cc*/ 	.word	0xffffffff


	//   ....[79]....
        /*06d0*/ 	.word	0xffffffff


	//   ....[80]....
        /*06d4*/ 	.word	0xffffffff


	//   ....[81]....
        /*06d8*/ 	.word	0xffffffff


	//   ....[82]....
        /*06dc*/ 	.word	0xffffffff


	//   ....[83]....
        /*06e0*/ 	.word	0xffffffff


	//   ....[84]....
        /*06e4*/ 	.word	0xffffffff


	//   ....[85]....
        /*06e8*/ 	.word	0xffffffff


	//   ....[86]....
        /*06ec*/ 	.word	0xffffffff


	//   ....[87]....
        /*06f0*/ 	.word	0xffffffff


	//   ....[88]....
        /*06f4*/ 	.word	0xffffffff


	//   ....[89]....
        /*06f8*/ 	.word	0xffffffff


	//   ....[90]....
        /*06fc*/ 	.word	0xffffffff


	//   ....[91]....
        /*0700*/ 	.word	0xffffffff


	//   ....[92]....
        /*0704*/ 	.word	0xffffffff


	//   ....[93]....
        /*0708*/ 	.word	0xffffffff


	//   ....[94]....
        /*070c*/ 	.word	0xffffffff


	//   ....[95]....
        /*0710*/ 	.word	0xffffffff


	//   ....[96]....
        /*0714*/ 	.word	0xffffffff


	//   ....[97]....
        /*0718*/ 	.word	0xffffffff


	//   ....[98]....
        /*071c*/ 	.word	0xffffffff


	//   ....[99]....
        /*0720*/ 	.word	0xffffffff


	//   ....[100]....
        /*0724*/ 	.word	0xffffffff


	//   ....[101]....
        /*0728*/ 	.word	0xffffffff


	//   ....[102]....
        /*072c*/ 	.word	0xffffffff


	//   ....[103]....
        /*0730*/ 	.word	0xffffffff


	//   ....[104]....
        /*0734*/ 	.word	0xffffffff


	//   ....[105]....
        /*0738*/ 	.word	0xffffffff


	//   ....[106]....
        /*073c*/ 	.word	0xffffffff


	//   ....[107]....
        /*0740*/ 	.word	0xffffffff


	//   ....[108]....
        /*0744*/ 	.word	0xffffffff


	//   ....[109]....
        /*0748*/ 	.word	0xffffffff


	//   ....[110]....
        /*074c*/ 	.word	0xffffffff


	//   ....[111]....
        /*0750*/ 	.word	0xffffffff


	//   ....[112]....
        /*0754*/ 	.word	0xffffffff


	//   ....[113]....
        /*0758*/ 	.word	0xffffffff


	//   ....[114]....
        /*075c*/ 	.word	0xffffffff


	//   ....[115]....
        /*0760*/ 	.word	0xffffffff


	//   ....[116]....
        /*0764*/ 	.word	0xffffffff


	//   ....[117]....
        /*0768*/ 	.word	0xffffffff


	//   ....[118]....
        /*076c*/ 	.word	0xffffffff


	//   ....[119]....
        /*0770*/ 	.word	0xffffffff


	//   ....[120]....
        /*0774*/ 	.word	0xffffffff


	//   ....[121]....
        /*0778*/ 	.word	0xffffffff


	//   ....[122]....
        /*077c*/ 	.word	0xffffffff


	//   ....[123]....
        /*0780*/ 	.word	0xffffffff


	//   ....[124]....
        /*0784*/ 	.word	0xffffffff


	//   ....[125]....
        /*0788*/ 	.word	0xffffffff


	//   ....[126]....
        /*078c*/ 	.word	0xffffffff


	//   ....[127]....
        /*0790*/ 	.word	0xffffffff


	//   ....[128]....
        /*0794*/ 	.word	0xffffffff


	//   ....[129]....
        /*0798*/ 	.word	0xffffffff


	//   ....[130]....
        /*079c*/ 	.word	0xffffffff


	//   ....[131]....
        /*07a0*/ 	.word	0xffffffff


	//   ....[132]....
        /*07a4*/ 	.word	0xffffffff


	//   ....[133]....
        /*07a8*/ 	.word	0xffffffff


	//   ....[134]....
        /*07ac*/ 	.word	0xffffffff


	//   ....[135]....
        /*07b0*/ 	.word	0xffffffff


	//   ....[136]....
        /*07b4*/ 	.word	0x0500000f


	//   ....[137]....
        /*07b8*/ 	.word	0x0500000f


	//   ....[138]....
        /*07bc*/ 	.word	0x0500000f


	//   ....[139]....
        /*07c0*/ 	.word	0x0500000f


	//   ....[140]....
        /*07c4*/ 	.word	0x0500000f


	//   ....[141]....
        /*07c8*/ 	.word	0x0500000f


	//   ....[142]....
        /*07cc*/ 	.word	0x0500000f


	//   ....[143]....
        /*07d0*/ 	.word	0x0500000f


	//   ....[144]....
        /*07d4*/ 	.word	0x0500000f


	//   ....[145]....
        /*07d8*/ 	.word	0x0500000f


	//   ....[146]....
        /*07dc*/ 	.word	0x0500000f


	//   ....[147]....
        /*07e0*/ 	.word	0x0500000f


	//   ....[148]....
        /*07e4*/ 	.word	0x0500000f


	//   ....[149]....
        /*07e8*/ 	.word	0x0500000f


	//   ....[150]....
        /*07ec*/ 	.word	0x0500000f


	//   ....[151]....
        /*07f0*/ 	.word	0x0500000f


	//   ....[152]....
        /*07f4*/ 	.word	0x0500000f


	//   ....[153]....
        /*07f8*/ 	.word	0x0500000f


	//   ....[154]....
        /*07fc*/ 	.word	0x0500000f


	//   ....[155]....
        /*0800*/ 	.word	0x0500000f


	//   ....[156]....
        /*0804*/ 	.word	0x0500000f


	//   ....[157]....
        /*0808*/ 	.word	0x0500000f


	//   ....[158]....
        /*080c*/ 	.word	0x0500000f


	//   ....[159]....
        /*0810*/ 	.word	0x0500000f


	//   ....[160]....
        /*0814*/ 	.word	0x0500000f


	//   ....[161]....
        /*0818*/ 	.word	0x0500000f


	//   ....[162]....
        /*081c*/ 	.word	0x0500000f


	//   ....[163]....
        /*0820*/ 	.word	0x0500000f


	//   ....[164]....
        /*0824*/ 	.word	0x0500000f


	//   ....[165]....
        /*0828*/ 	.word	0x0500000f


	//   ....[166]....
        /*082c*/ 	.word	0x0500000f


	//   ....[167]....
        /*0830*/ 	.word	0x0500000f


	//   ....[168]....
        /*0834*/ 	.word	0x0500000f


	//   ....[169]....
        /*0838*/ 	.word	0x0500000f


	//   ....[170]....
        /*083c*/ 	.word	0x0500000f


	//   ....[171]....
        /*0840*/ 	.word	0x0500000f


	//   ....[172]....
        /*0844*/ 	.word	0x0500000f


	//   ....[173]....
        /*0848*/ 	.word	0x0500000f


	//   ....[174]....
        /*084c*/ 	.word	0x0500000f


	//   ....[175]....
        /*0850*/ 	.word	0x0500000f


	//   ....[176]....
        /*0854*/ 	.word	0x0500000f


	//   ....[177]....
        /*0858*/ 	.word	0x0500000f


	//   ....[178]....
        /*085c*/ 	.word	0x0500000f


	//   ....[179]....
        /*0860*/ 	.word	0x0500000f


	//   ....[180]....
        /*0864*/ 	.word	0x0500000f


	//   ....[181]....
        /*0868*/ 	.word	0x0500000f


	//   ....[182]....
        /*086c*/ 	.word	0x0500000f


	//   ....[183]....
        /*0870*/ 	.word	0x0500000f


	//   ....[184]....
        /*0874*/ 	.word	0x0500000f


	//   ....[185]....
        /*0878*/ 	.word	0x0500000f


	//   ....[186]....
        /*087c*/ 	.word	0x0500000f


	//   ....[187]....
        /*0880*/ 	.word	0x0500000f


	//   ....[188]....
        /*0884*/ 	.word	0x0500000f


	//   ....[189]....
        /*0888*/ 	.word	0x0500000f


	//   ....[190]....
        /*088c*/ 	.word	0x0500000f


	//   ....[191]....
        /*0890*/ 	.word	0x0500000f


	//   ....[192]....
        /*0894*/ 	.word	0x0500000f


	//   ....[193]....
        /*0898*/ 	.word	0x0500000f


	//   ....[194]....
        /*089c*/ 	.word	0x0500000f


	//   ....[195]....
        /*08a0*/ 	.word	0x0500000f


	//   ....[196]....
        /*08a4*/ 	.word	0x0500000f


	//   ....[197]....
        /*08a8*/ 	.word	0x0500000f


	//   ....[198]....
        /*08ac*/ 	.word	0x0500000f


	//   ....[199]....
        /*08b0*/ 	.word	0x0500000f


	//   ....[200]....
        /*08b4*/ 	.word	0x0500000f


	//   ....[201]....
        /*08b8*/ 	.word	0x0500000f


	//   ....[202]....
        /*08bc*/ 	.word	0x0500000f


	//   ....[203]....
        /*08c0*/ 	.word	0x0500000f


	//   ....[204]....
        /*08c4*/ 	.word	0x0500000f


	//   ....[205]....
        /*08c8*/ 	.word	0x0500000f


	//   ....[206]....
        /*08cc*/ 	.word	0x0500000f


	//   ....[207]....
        /*08d0*/ 	.word	0x0500000f


	//   ....[208]....
        /*08d4*/ 	.word	0x0500000f


	//   ....[209]....
        /*08d8*/ 	.word	0x0500000f


	//   ....[210]....
        /*08dc*/ 	.word	0x0500000f


	//   ....[211]....
        /*08e0*/ 	.word	0x0500000f


	//   ....[212]....
        /*08e4*/ 	.word	0x0500000f


	//   ....[213]....
        /*08e8*/ 	.word	0x0500000f


	//   ....[214]....
        /*08ec*/ 	.word	0x0500000f


	//   ....[215]....
        /*08f0*/ 	.word	0x0500000f


	//   ....[216]....
        /*08f4*/ 	.word	0x0500000f


	//   ....[217]....
        /*08f8*/ 	.word	0x0500000f


	//----- nvinfo : EIATTR_COOP_GROUP_INSTR_OFFSETS
	.align		4
.L_1535:
        /*08fc*/ 	.byte	0x04, 0x28
        /*08fe*/ 	.short	(.L_1537 - .L_1536)


	//   ....[0]....
.L_1536:
        /*0900*/ 	.word	0x00000060


	//   ....[1]....
        /*0904*/ 	.word	0x00000190


	//   ....[2]....
        /*0908*/ 	.word	0x00000240


	//   ....[3]....
        /*090c*/ 	.word	0x00000400


	//   ....[4]....
        /*0910*/ 	.word	0x00000560


	//   ....[5]....
        /*0914*/ 	.word	0x00000680


	//   ....[6]....
        /*0918*/ 	.word	0x000007e0


	//   ....[7]....
        /*091c*/ 	.word	0x00006420


	//   ....[8]....
        /*0920*/ 	.word	0x00006bf0


	//   ....[9]....
        /*0924*/ 	.word	0x00006c00


	//   ....[10]....
        /*0928*/ 	.word	0x00006c10


	//   ....[11]....
        /*092c*/ 	.word	0x00006c20


	//   ....[12]....
        /*0930*/ 	.word	0x00006f60


	//   ....[13]....
        /*0934*/ 	.word	0x00006f70


	//   ....[14]....
        /*0938*/ 	.word	0x00006f80


	//   ....[15]....
        /*093c*/ 	.word	0x00006f90


	//   ....[16]....
        /*0940*/ 	.word	0x00008290


	//   ....[17]....
        /*0944*/ 	.word	0x000082a0


	//   ....[18]....
        /*0948*/ 	.word	0x000082b0


	//   ....[19]....
        /*094c*/ 	.word	0x000082c0


	//   ....[20]....
        /*0950*/ 	.word	0x000083c0


	//   ....[21]....
        /*0954*/ 	.word	0x000083e0


	//   ....[22]....
        /*0958*/ 	.word	0x00008470


	//   ....[23]....
        /*095c*/ 	.word	0x000084a0


	//   ....[24]....
        /*0960*/ 	.word	0x00009d10


	//   ....[25]....
        /*0964*/ 	.word	0x0000a510


	//   ....[26]....
        /*0968*/ 	.word	0x0000b750


	//   ....[27]....
        /*096c*/ 	.word	0x0000b800


	//   ....[28]....
        /*0970*/ 	.word	0x0000c160


	//   ....[29]....
        /*0974*/ 	.word	0x0000c1e0


	//   ....[30]....
        /*0978*/ 	.word	0x0000e1c0


	//   ....[31]....
        /*097c*/ 	.word	0x0000e410


	//   ....[32]....
        /*0980*/ 	.word	0x0000ee10


	//   ....[33]....
        /*0984*/ 	.word	0x0000ee30


	//   ....[34]....
        /*0988*/ 	.word	0x0000fd80


	//   ....[35]....
        /*098c*/ 	.word	0x0000fda0


	//   ....[36]....
        /*0990*/ 	.word	0x00011bd0


	//   ....[37]....
        /*0994*/ 	.word	0x00011c30


	//   ....[38]....
        /*0998*/ 	.word	0x000122a0


	//   ....[39]....
        /*099c*/ 	.word	0x00012300


	//   ....[40]....
        /*09a0*/ 	.word	0x000144c0


	//   ....[41]....
        /*09a4*/ 	.word	0x000146d0


	//   ....[42]....
        /*09a8*/ 	.word	0x000153e0


	//   ....[43]....
        /*09ac*/ 	.word	0x00015580


	//   ....[44]....
        /*09b0*/ 	.word	0x00015960


	//   ....[45]....
        /*09b4*/ 	.word	0x00015b00


	//   ....[46]....
        /*09b8*/ 	.word	0x00016c10


	//   ....[47]....
        /*09bc*/ 	.word	0x00016f40


	//   ....[48]....
        /*09c0*/ 	.word	0x00016f70


	//   ....[49]....
        /*09c4*/ 	.word	0x00017040


	//   ....[50]....
        /*09c8*/ 	.word	0x00017d30


	//   ....[51]....
        /*09cc*/ 	.word	0x00017d50


	//   ....[52]....
        /*09d0*/ 	.word	0x00017d60


	//   ....[53]....
        /*09d4*/ 	.word	0x00017d70


	//   ....[54]....
        /*09d8*/ 	.word	0x00018290


	//   ....[55]....
        /*09dc*/ 	.word	0x000182d0


	//   ....[56]....
        /*09e0*/ 	.word	0x00018300


	//   ....[57]....
        /*09e4*/ 	.word	0x00018330


	//   ....[58]....
        /*09e8*/ 	.word	0x00018350


	//   ....[59]....
        /*09ec*/ 	.word	0x00018360


	//   ....[60]....
        /*09f0*/ 	.word	0x000183a0


	//   ....[61]....
        /*09f4*/ 	.word	0x000183d0


	//   ....[62]....
        /*09f8*/ 	.word	0x00018880


	//   ....[63]....
        /*09fc*/ 	.word	0x00018890


	//   ....[64]....
        /*0a00*/ 	.word	0x00018b10


	//   ....[65]....
        /*0a04*/ 	.word	0x00018b20


	//   ....[66]....
        /*0a08*/ 	.word	0x000195d0


	//   ....[67]....
        /*0a0c*/ 	.word	0x00019600


	//   ....[68]....
        /*0a10*/ 	.word	0x00019620


	//   ....[69]....
        /*0a14*/ 	.word	0x00019650


	//   ....[70]....
        /*0a18*/ 	.word	0x00019680


	//   ....[71]....
        /*0a1c*/ 	.word	0x00019690


	//   ....[72]....
        /*0a20*/ 	.word	0x000196c0


	//   ....[73]....
        /*0a24*/ 	.word	0x00019730


	//   ....[74]....
        /*0a28*/ 	.word	0x00019860


	//   ....[75]....
        /*0a2c*/ 	.word	0x00019a60


	//   ....[76]....
        /*0a30*/ 	.word	0x00019a90


	//   ....[77]....
        /*0a34*/ 	.word	0x00019ac0


	//   ....[78]....
        /*0a38*/ 	.word	0x00019af0


	//   ....[79]....
        /*0a3c*/ 	.word	0x00019b20


	//   ....[80]....
        /*0a40*/ 	.word	0x00019b50


	//   ....[81]....
        /*0a44*/ 	.word	0x00019ce0


	//   ....[82]....
        /*0a48*/ 	.word	0x00019d10


	//   ....[83]....
        /*0a4c*/ 	.word	0x00019d40


	//   ....[84]....
        /*0a50*/ 	.word	0x00019d70


	//   ....[85]....
        /*0a54*/ 	.word	0x00019da0


	//   ....[86]....
        /*0a58*/ 	.word	0x00019dd0


	//   ....[87]....
        /*0a5c*/ 	.word	0x00019e60


	//   ....[88]....
        /*0a60*/ 	.word	0x00019e90


	//   ....[89]....
        /*0a64*/ 	.word	0x00019ea0


	//   ....[90]....
        /*0a68*/ 	.word	0x00019ee0


	//   ....[91]....
        /*0a6c*/ 	.word	0x0001b670


	//   ....[92]....
        /*0a70*/ 	.word	0x0001cfe0


	//   ....[93]....
        /*0a74*/ 	.word	0x0001db50


	//   ....[94]....
        /*0a78*/ 	.word	0x0001db70


	//   ....[95]....
        /*0a7c*/ 	.word	0x0001db90


	//   ....[96]....
        /*0a80*/ 	.word	0x0001dc20


	//   ....[97]....
        /*0a84*/ 	.word	0x0001dc30


	//   ....[98]....
        /*0a88*/ 	.word	0x0001dca0


	//   ....[99]....
        /*0a8c*/ 	.word	0x0001dcb0


	//   ....[100]....
        /*0a90*/ 	.word	0x0001dd20


	//   ....[101]....
        /*0a94*/ 	.word	0x0001dd30


	//   ....[102]....
        /*0a98*/ 	.word	0x0001dda0


	//   ....[103]....
        /*0a9c*/ 	.word	0x0001ddb0


	//   ....[104]....
        /*0aa0*/ 	.word	0x0001de20


	//   ....[105]....
        /*0aa4*/ 	.word	0x0001de30


	//   ....[106]....
        /*0aa8*/ 	.word	0x0001dea0


	//   ....[107]....
        /*0aac*/ 	.word	0x0001deb0


	//   ....[108]....
        /*0ab0*/ 	.word	0x0001dec0


	//   ....[109]....
        /*0ab4*/ 	.word	0x0001df00


	//   ....[110]....
        /*0ab8*/ 	.word	0x0001df60


	//   ....[111]....
        /*0abc*/ 	.word	0x0001e030


	//   ....[112]....
        /*0ac0*/ 	.word	0x0001e040


	//   ....[113]....
        /*0ac4*/ 	.word	0x0001e0b0


	//   ....[114]....
        /*0ac8*/ 	.word	0x0001e0c0


	//   ....[115]....
        /*0acc*/ 	.word	0x0001e100


	//   ....[116]....
        /*0ad0*/ 	.word	0x0001e120


	//   ....[117]....
        /*0ad4*/ 	.word	0x000200c0


	//   ....[118]....
        /*0ad8*/ 	.word	0x000200f0


	//   ....[119]....
        /*0adc*/ 	.word	0x00020150


	//   ....[120]....
        /*0ae0*/ 	.word	0x00020180


	//   ....[121]....
        /*0ae4*/ 	.word	0x000201b0


	//   ....[122]....
        /*0ae8*/ 	.word	0x000201e0


	//   ....[123]....
        /*0aec*/ 	.word	0x00020210


	//   ....[124]....
        /*0af0*/ 	.word	0x00020240


	//   ....[125]....
        /*0af4*/ 	.word	0x000203e0


	//   ....[126]....
        /*0af8*/ 	.word	0x00020410


	//   ....[127]....
        /*0afc*/ 	.word	0x00020440


	//   ....[128]....
        /*0b00*/ 	.word	0x00020470


	//   ....[129]....
        /*0b04*/ 	.word	0x000204a0


	//   ....[130]....
        /*0b08*/ 	.word	0x000204d0


	//   ....[131]....
        /*0b0c*/ 	.word	0x00020590


	//   ....[132]....
        /*0b10*/ 	.word	0x000205b0


	//   ....[133]....
        /*0b14*/ 	.word	0x000205d0


	//   ....[134]....
        /*0b18*/ 	.word	0x00020630


	//   ....[135]....
        /*0b1c*/ 	.word	0x00021050


	//   ....[136]....
        /*0b20*/ 	.word	0x000214b0


	//   ....[137]....
        /*0b24*/ 	.word	0x00021560


	//   ....[138]....
        /*0b28*/ 	.word	0x000215f0


	//   ....[139]....
        /*0b2c*/ 	.word	0x00021640


	//   ....[140]....
        /*0b30*/ 	.word	0x00021690


	//   ....[141]....
        /*0b34*/ 	.word	0x00021720


	//   ....[142]....
        /*0b38*/ 	.word	0x000217b0


	//   ....[143]....
        /*0b3c*/ 	.word	0x00021800


	//   ....[144]....
        /*0b40*/ 	.word	0x00021850


	//   ....[145]....
        /*0b44*/ 	.word	0x00021940


	//   ....[146]....
        /*0b48*/ 	.word	0x000219f0


	//   ....[147]....
        /*0b4c*/ 	.word	0x00021a40


	//   ....[148]....
        /*0b50*/ 	.word	0x00021a90


	//   ....[149]....
        /*0b54*/ 	.word	0x00021c20


	//   ....[150]....
        /*0b58*/ 	.word	0x00021d70


	//   ....[151]....
        /*0b5c*/ 	.word	0x00021e00


	//   ....[152]....
        /*0b60*/ 	.word	0x00021e50


	//   ....[153]....
        /*0b64*/ 	.word	0x000221b0


	//   ....[154]....
        /*0b68*/ 	.word	0x00022210


	//   ....[155]....
        /*0b6c*/ 	.word	0x000222d0


	//   ....[156]....
        /*0b70*/ 	.word	0x00022340


	//   ....[157]....
        /*0b74*/ 	.word	0x000223a0


	//   ....[158]....
        /*0b78*/ 	.word	0x00022450


	//   ....[159]....
        /*0b7c*/ 	.word	0x000224b0


	//   ....[160]....
        /*0b80*/ 	.word	0x00022540


	//   ....[161]....
        /*0b84*/ 	.word	0x000225c0


	//   ....[162]....
        /*0b88*/ 	.word	0x00022610


	//   ....[163]....
        /*0b8c*/ 	.word	0x000226a0


	//   ....[164]....
        /*0b90*/ 	.word	0x00022730


	//   ....[165]....
        /*0b94*/ 	.word	0x000227d0


	//   ....[166]....
        /*0b98*/ 	.word	0x00022870


	//   ....[167]....
        /*0b9c*/ 	.word	0x000228d0


	//   ....[168]....
        /*0ba0*/ 	.word	0x00022940


	//   ....[169]....
        /*0ba4*/ 	.word	0x000229a0


	//   ....[170]....
        /*0ba8*/ 	.word	0x00022a10


	//   ....[171]....
        /*0bac*/ 	.word	0x00022ad0


	//   ....[172]....
        /*0bb0*/ 	.word	0x00022b30


	//   ....[173]....
        /*0bb4*/ 	.word	0x00022bf0


	//   ....[174]....
        /*0bb8*/ 	.word	0x00022ed0


	//   ....[175]....
        /*0bbc*/ 	.word	0x000230b0


	//   ....[176]....
        /*0bc0*/ 	.word	0x00023100


	//   ....[177]....
        /*0bc4*/ 	.word	0x00023160


	//   ....[178]....
        /*0bc8*/ 	.word	0x00023240


	//   ....[179]....
        /*0bcc*/ 	.word	0x000232a0


	//   ....[180]....
        /*0bd0*/ 	.word	0x00023380


	//   ....[181]....
        /*0bd4*/ 	.word	0x000233e0


	//   ....[182]....
        /*0bd8*/ 	.word	0x000234c0


	//   ....[183]....
        /*0bdc*/ 	.word	0x00023520


	//   ....[184]....
        /*0be0*/ 	.word	0x00023600


	//   ....[185]....
        /*0be4*/ 	.word	0x00023660


	//   ....[186]....
        /*0be8*/ 	.word	0x00023740


	//   ....[187]....
        /*0bec*/ 	.word	0x000237a0


	//   ....[188]....
        /*0bf0*/ 	.word	0x00023880


	//   ....[189]....
        /*0bf4*/ 	.word	0x000238e0


	//   ....[190]....
        /*0bf8*/ 	.word	0x000239d0


	//   ....[191]....
        /*0bfc*/ 	.word	0x00023a40


	//   ....[192]....
        /*0c00*/ 	.word	0x00023b20


	//   ....[193]....
        /*0c04*/ 	.word	0x00023b80


	//   ....[194]....
        /*0c08*/ 	.word	0x00023c70


	//   ....[195]....
        /*0c0c*/ 	.word	0x00023cd0


	//   ....[196]....
        /*0c10*/ 	.word	0x00023da0


	//   ....[197]....
        /*0c14*/ 	.word	0x00023e00


	//   ....[198]....
        /*0c18*/ 	.word	0x00023ec0


	//   ....[199]....
        /*0c1c*/ 	.word	0x000241e0


	//   ....[200]....
        /*0c20*/ 	.word	0x00024280


	//   ....[201]....
        /*0c24*/ 	.word	0x000243f0


	//   ....[202]....
        /*0c28*/ 	.word	0x00024460


	//   ....[203]....
        /*0c2c*/ 	.word	0x000244d0


	//   ....[204]....
        /*0c30*/ 	.word	0x00024540


	//   ....[205]....
        /*0c34*/ 	.word	0x000245b0


	//   ....[206]....
        /*0c38*/ 	.word	0x00024630


	//   ....[207]....
        /*0c3c*/ 	.word	0x000246b0


	//   ....[208]....
        /*0c40*/ 	.word	0x00024740


	//   ....[209]....
        /*0c44*/ 	.word	0x000247b0


	//   ....[210]....
        /*0c48*/ 	.word	0x00024820


	//   ....[211]....
        /*0c4c*/ 	.word	0x00024890


	//   ....[212]....
        /*0c50*/ 	.word	0x00024910


	//   ....[213]....
        /*0c54*/ 	.word	0x00024980


	//   ....[214]....
        /*0c58*/ 	.word	0x00024a30


	//   ....[215]....
        /*0c5c*/ 	.word	0x00024a80


	//   ....[216]....
        /*0c60*/ 	.word	0x00024b10


	//   ....[217]....
        /*0c64*/ 	.word	0x00024c40


	//----- nvinfo : EIATTR_REG_RECONFIG
	.align		4
.L_1537:
        /*0c68*/ 	.byte	0x01, 0x54
	.zero		2


	//----- nvinfo : EIATTR_SYSCALL_OFFSETS
	.align		4
        /*0c6c*/ 	.byte	0x04, 0x46
        /*0c6e*/ 	.short	(.L_1539 - .L_1538)


	//   ....[0]....
.L_1538:
        /*0c70*/ 	.word	0x00001eb0


	//   ....[1]....
        /*0c74*/ 	.word	0x00002000


	//   ....[2]....
        /*0c78*/ 	.word	0x000065f0


	//   ....[3]....
        /*0c7c*/ 	.word	0x00006910


	//   ....[4]....
        /*0c80*/ 	.word	0x0001cc40


	//   ....[5]....
        /*0c84*/ 	.word	0x0001cd90


	//   ....[6]....
        /*0c88*/ 	.word	0x0001ce80


	//   ....[7]....
        /*0c8c*/ 	.word	0x0001d660


	//----- nvinfo : EIATTR_MBARRIER_INSTR_OFFSETS
	.align		4
.L_1539:
        /*0c90*/ 	.byte	0x04, 0x39
        /*0c92*/ 	.short	(.L_1541 - .L_1540)


	//   ....[0]....
.L_1540:
        /*0c94*/ 	.word	0x000002b0
        /*0c98*/ 	.word	0x000000ff
        /*0c9c*/ 	.word	0x00016800
        /*0ca0*/ 	.short	0x0100
        /*0ca2*/ 	.byte	0x08
	.zero		1


	//   ....[1]....
        /*0ca4*/ 	.word	0x000002c0
        /*0ca8*/ 	.word	0x000000ff
        /*0cac*/ 	.word	0x00016820
        /*0cb0*/ 	.short	0x0100
        /*0cb2*/ 	.byte	0x08
	.zero		1


	//   ....[2]....
        /*0cb4*/ 	.word	0x000003b0
        /*0cb8*/ 	.word	0x000000ff
        /*0cbc*/ 	.word	0x00016830
        /*0cc0*/ 	.short	0x0100
        /*0cc2*/ 	.byte	0x08
	.zero		1


	//   ....[3]....
        /*0cc4*/ 	.word	0x000003c0
        /*0cc8*/ 	.word	0x000000ff
        /*0ccc*/ 	.word	0x00016840
        /*0cd0*/ 	.short	0x0100
        /*0cd2*/ 	.byte	0x08
	.zero		1


	//   ....[4]....
        /*0cd4*/ 	.word	0x000003d0
        /*0cd8*/ 	.word	0x000000ff
        /*0cdc*/ 	.word	0x00016838
        /*0ce0*/ 	.short	0x0100
        /*0ce2*/ 	.byte	0x08
	.zero		1


	//   ....[5]....
        /*0ce4*/ 	.word	0x000003e0
        /*0ce8*/ 	.word	0x000000ff
        /*0cec*/ 	.word	0x00016848
        /*0cf0*/ 	.short	0x0100
        /*0cf2*/ 	.byte	0x08
	.zero		1


	//   ....[6]....
        /*0cf4*/ 	.word	0x00000510
        /*0cf8*/ 	.word	0x000000ff
        /*0cfc*/ 	.word	0x00016850
        /*0d00*/ 	.short	0x0100
        /*0d02*/ 	.byte	0x08
	.zero		1


	//   ....[7]....
        /*0d04*/ 	.word	0x00000520
        /*0d08*/ 	.word	0x000000ff
        /*0d0c*/ 	.word	0x00016860
        /*0d10*/ 	.short	0x0100
        /*0d12*/ 	.byte	0x08
	.zero		1


	//   ....[8]....
        /*0d14*/ 	.word	0x00000530
        /*0d18*/ 	.word	0x000000ff
        /*0d1c*/ 	.word	0x00016858
        /*0d20*/ 	.short	0x0100
        /*0d22*/ 	.byte	0x08
	.zero		1


	//   ....[9]....
        /*0d24*/ 	.word	0x00000540
        /*0d28*/ 	.word	0x000000ff
        /*0d2c*/ 	.word	0x00016868
        /*0d30*/ 	.short	0x0100
        /*0d32*/ 	.byte	0x08
	.zero		1


	//   ....[10]....
        /*0d34*/ 	.word	0x00000630
        /*0d38*/ 	.word	0x000000ff
        /*0d3c*/ 	.word	0x00016870
        /*0d40*/ 	.short	0x0100
        /*0d42*/ 	.byte	0x06
	.zero		1


	//   ....[11]....
        /*0d44*/ 	.word	0x00000640
        /*0d48*/ 	.word	0x000000ff
        /*0d4c*/ 	.word	0x00016880
        /*0d50*/ 	.short	0x0100
        /*0d52*/ 	.byte	0x06
	.zero		1


	//   ....[12]....
        /*0d54*/ 	.word	0x00000650
        /*0d58*/ 	.word	0x000000ff
        /*0d5c*/ 	.word	0x00016878
        /*0d60*/ 	.short	0x0100
        /*0d62*/ 	.byte	0x06
	.zero		1


	//   ....[13]....
        /*0d64*/ 	.word	0x00000660
        /*0d68*/ 	.word	0x000000ff
        /*0d6c*/ 	.word	0x00016888
        /*0d70*/ 	.short	0x0100
        /*0d72*/ 	.byte	0x06
	.zero		1


	//   ....[14]....
        /*0d74*/ 	.word	0x00000790
        /*0d78*/ 	.word	0x000000ff
        /*0d7c*/ 	.word	0x00016890
        /*0d80*/ 	.short	0x0100
        /*0d82*/ 	.byte	0x08
	.zero		1


	//   ....[15]....
        /*0d84*/ 	.word	0x000007a0
        /*0d88*/ 	.word	0x000000ff
        /*0d8c*/ 	.word	0x000168a0
        /*0d90*/ 	.short	0x0100
        /*0d92*/ 	.byte	0x08
	.zero		1


	//   ....[16]....
        /*0d94*/ 	.word	0x000007b0
        /*0d98*/ 	.word	0x000000ff
        /*0d9c*/ 	.word	0x00016898
        /*0da0*/ 	.short	0x0100
        /*0da2*/ 	.byte	0x08
	.zero		1


	//   ....[17]....
        /*0da4*/ 	.word	0x000007c0
        /*0da8*/ 	.word	0x000000ff
        /*0dac*/ 	.word	0x000168a8
        /*0db0*/ 	.short	0x0100
        /*0db2*/ 	.byte	0x08
	.zero		1


	//   ....[18]....
        /*0db4*/ 	.word	0x000008f0
        /*0db8*/ 	.word	0x000000ff
        /*0dbc*/ 	.word	0x000168b0
        /*0dc0*/ 	.short	0x0100
        /*0dc2*/ 	.byte	0x08
	.zero		1


	//   ....[19]....
        /*0dc4*/ 	.word	0x00000900
        /*0dc8*/ 	.word	0x000000ff
        /*0dcc*/ 	.word	0x000168c0
        /*0dd0*/ 	.short	0x0100
        /*0dd2*/ 	.byte	0x08
	.zero		1


	//   ....[20]....
        /*0dd4*/ 	.word	0x00000910
        /*0dd8*/ 	.word	0x000000ff
        /*0ddc*/ 	.word	0x000168b8
        /*0de0*/ 	.short	0x0100
        /*0de2*/ 	.byte	0x08
	.zero		1


	//   ....[21]....
        /*0de4*/ 	.word	0x00000920
        /*0de8*/ 	.word	0x000000ff
        /*0dec*/ 	.word	0x000168c8
        /*0df0*/ 	.short	0x0100
        /*0df2*/ 	.byte	0x08
	.zero		1


	//   ....[22]....
        /*0df4*/ 	.word	0x00003170
        /*0df8*/ 	.word	0x0000004e
        /*0dfc*/ 	.word	0x00016890
        /*0e00*/ 	.short	0x010a
        /*0e02*/ 	.byte	0x3f
	.zero		1


	//   ....[23]....
        /*0e04*/ 	.word	0x000043c0
        /*0e08*/ 	.word	0x0000004e
        /*0e0c*/ 	.word	0x00016890
        /*0e10*/ 	.short	0x010a
        /*0e12*/ 	.byte	0x3f
	.zero		1


	//   ....[24]....
        /*0e14*/ 	.word	0x000054b0
        /*0e18*/ 	.word	0x0000004e
        /*0e1c*/ 	.word	0x00016890
        /*0e20*/ 	.short	0x010a
        /*0e22*/ 	.byte	0x3f
	.zero		1


	//   ....[25]....
        /*0e24*/ 	.word	0x000056c0
        /*0e28*/ 	.word	0x0000000c
        /*0e2c*/ 	.word	0x00000000
        /*0e30*/ 	.short	0x0101
        /*0e32*/ 	.byte	0x3f
	.zero		1


	//   ....[26]....
        /*0e34*/ 	.word	0x00005700
        /*0e38*/ 	.word	0x0000004e
        /*0e3c*/ 	.word	0x000168b0
        /*0e40*/ 	.short	0x010a
        /*0e42*/ 	.byte	0x3f
	.zero		1


	//   ....[27]....
        /*0e44*/ 	.word	0x00005ae0
        /*0e48*/ 	.word	0x0000004e
        /*0e4c*/ 	.word	0x00000000
        /*0e50*/ 	.short	0x0101
        /*0e52*/ 	.byte	0x3f
	.zero		1


	//   ....[28]....
        /*0e54*/ 	.word	0x00006690
        /*0e58*/ 	.word	0x00000002
        /*0e5c*/ 	.word	0x00016800
        /*0e60*/ 	.short	0x010a
        /*0e62*/ 	.byte	0x3f
	.zero		1


	//   ....[29]....
        /*0e64*/ 	.word	0x000066e0
        /*0e68*/ 	.word	0x00000002
        /*0e6c*/ 	.word	0x00016800
        /*0e70*/ 	.short	0x010a
        /*0e72*/ 	.byte	0x3f
	.zero		1


	//   ....[30]....
        /*0e74*/ 	.word	0x00007200
        /*0e78*/ 	.word	0x00000002
        /*0e7c*/ 	.word	0x00016800
        /*0e80*/ 	.short	0x010a
        /*0e82*/ 	.byte	0x3f
	.zero		1


	//   ....[31]....
        /*0e84*/ 	.word	0x00008710
        /*0e88*/ 	.word	0x00000002
        /*0e8c*/ 	.word	0x00016800
        /*0e90*/ 	.short	0x010a
        /*0e92*/ 	.byte	0x3f
	.zero		1


	//   ....[32]....
        /*0e94*/ 	.word	0x00009610
        /*0e98*/ 	.word	0x00000000
        /*0e9c*/ 	.word	0x00016830
        /*0ea0*/ 	.short	0x010a
        /*0ea2*/ 	.byte	0x3f
	.zero		1


	//   ....[33]....
        /*0ea4*/ 	.word	0x00009680
        /*0ea8*/ 	.word	0x00000000
        /*0eac*/ 	.word	0x00016830
        /*0eb0*/ 	.short	0x010a
        /*0eb2*/ 	.byte	0x3f
	.zero		1


	//   ....[34]....
        /*0eb4*/ 	.word	0x00009f10
        /*0eb8*/ 	.word	0x00000004
        /*0ebc*/ 	.word	0x00000000
        /*0ec0*/ 	.short	0x0101
        /*0ec2*/ 	.byte	0x3f
	.zero		1


	//   ....[35]....
        /*0ec4*/ 	.word	0x0000d150
        /*0ec8*/ 	.word	0x00000009
        /*0ecc*/ 	.word	0x00016830
        /*0ed0*/ 	.short	0x010a
        /*0ed2*/ 	.byte	0x3f
	.zero		1


	//   ....[36]....
        /*0ed4*/ 	.word	0x0000d1a0
        /*0ed8*/ 	.word	0x00000009
        /*0edc*/ 	.word	0x00016830
        /*0ee0*/ 	.short	0x010a
        /*0ee2*/ 	.byte	0x3f
	.zero		1


	//   ....[37]....
        /*0ee4*/ 	.word	0x0000d4c0
        /*0ee8*/ 	.word	0x00000009
        /*0eec*/ 	.word	0x00016850
        /*0ef0*/ 	.short	0x010a
        /*0ef2*/ 	.byte	0x3f
	.zero		1


	//   ....[38]....
        /*0ef4*/ 	.word	0x0000d500
        /*0ef8*/ 	.word	0x00000009
        /*0efc*/ 	.word	0x00016850
        /*0f00*/ 	.short	0x010a
        /*0f02*/ 	.byte	0x3f
	.zero		1


	//   ....[39]....
        /*0f04*/ 	.word	0x0000e280
        /*0f08*/ 	.word	0x0000000d
        /*0f0c*/ 	.word	0x00000000
        /*0f10*/ 	.short	0x0101
        /*0f12*/ 	.byte	0x3f
	.zero		1


	//   ....[40]....
        /*0f14*/ 	.word	0x0000ec00
        /*0f18*/ 	.word	0x0000000c
        /*0f1c*/ 	.word	0x00000000
        /*0f20*/ 	.short	0x0101
        /*0f22*/ 	.byte	0x3f
	.zero		1


	//   ....[41]....
        /*0f24*/ 	.word	0x00010be0
        /*0f28*/ 	.word	0x00000005
        /*0f2c*/ 	.word	0x00016830
        /*0f30*/ 	.short	0x010a
        /*0f32*/ 	.byte	0x3f
	.zero		1


	//   ....[42]....
        /*0f34*/ 	.word	0x00010c30
        /*0f38*/ 	.word	0x00000005
        /*0f3c*/ 	.word	0x00016830
        /*0f40*/ 	.short	0x010a
        /*0f42*/ 	.byte	0x3f
	.zero		1


	//   ....[43]....
        /*0f44*/ 	.word	0x00010f50
        /*0f48*/ 	.word	0x00000008
        /*0f4c*/ 	.word	0x00016850
        /*0f50*/ 	.short	0x010a
        /*0f52*/ 	.byte	0x3f
	.zero		1


	//   ....[44]....
        /*0f54*/ 	.word	0x00010f90
        /*0f58*/ 	.word	0x00000008
        /*0f5c*/ 	.word	0x00016850
        /*0f60*/ 	.short	0x010a
        /*0f62*/ 	.byte	0x3f
	.zero		1


	//   ....[45]....
        /*0f64*/ 	.word	0x00012830
        /*0f68*/ 	.word	0x00000019
        /*0f6c*/ 	.word	0x00000000
        /*0f70*/ 	.short	0x0101
        /*0f72*/ 	.byte	0x3f
	.zero		1


	//   ....[46]....
        /*0f74*/ 	.word	0x00012860
        /*0f78*/ 	.word	0x00000014
        /*0f7c*/ 	.word	0x00000000
        /*0f80*/ 	.short	0x0101
        /*0f82*/ 	.byte	0x3f
	.zero		1


	//   ....[47]....
        /*0f84*/ 	.word	0x00013410
        /*0f88*/ 	.word	0x00000005
        /*0f8c*/ 	.word	0x00016830
        /*0f90*/ 	.short	0x010a
        /*0f92*/ 	.byte	0x3f
	.zero		1


	//   ....[48]....
        /*0f94*/ 	.word	0x00013460
        /*0f98*/ 	.word	0x00000005
        /*0f9c*/ 	.word	0x00016830
        /*0fa0*/ 	.short	0x010a
        /*0fa2*/ 	.byte	0x3f
	.zero		1


	//   ....[49]....
        /*0fa4*/ 	.word	0x00013780
        /*0fa8*/ 	.word	0x00000008
        /*0fac*/ 	.word	0x00016850
        /*0fb0*/ 	.short	0x010a
        /*0fb2*/ 	.byte	0x3f
	.zero		1


	//   ....[50]....
        /*0fb4*/ 	.word	0x000137c0
        /*0fb8*/ 	.word	0x00000008
        /*0fbc*/ 	.word	0x00016850
        /*0fc0*/ 	.short	0x010a
        /*0fc2*/ 	.byte	0x3f
	.zero		1


	//   ....[51]....
        /*0fc4*/ 	.word	0x00014500
        /*0fc8*/ 	.word	0x00000050
        /*0fcc*/ 	.word	0x00000000
        /*0fd0*/ 	.short	0x0101
        /*0fd2*/ 	.byte	0x3f
	.zero		1


	//   ....[52]....
        /*0fd4*/ 	.word	0x00014f20
        /*0fd8*/ 	.word	0x0000000c
        /*0fdc*/ 	.word	0x00000000
        /*0fe0*/ 	.short	0x0101
        /*0fe2*/ 	.byte	0x3f
	.zero		1


	//   ....[53]....
        /*0fe4*/ 	.word	0x00016b00
        /*0fe8*/ 	.word	0x0000000b
        /*0fec*/ 	.word	0x00016850
        /*0ff0*/ 	.short	0x010a
        /*0ff2*/ 	.byte	0x3f
	.zero		1


	//   ....[54]....
        /*0ff4*/ 	.word	0x00016b70
        /*0ff8*/ 	.word	0x0000000b
        /*0ffc*/ 	.word	0x00016850
        /*1000*/ 	.short	0x010a
        /*1002*/ 	.byte	0x3f
	.zero		1


	//   ....[55]....
        /*1004*/ 	.word	0x00017150
        /*1008*/ 	.word	0x00000009
        /*100c*/ 	.word	0x00000000
        /*1010*/ 	.short	0x0101
        /*1012*/ 	.byte	0x3f
	.zero		1


	//   ....[56]....
        /*1014*/ 	.word	0x000181a0
        /*1018*/ 	.word	0x00000000
        /*101c*/ 	.word	0x00000000
        /*1020*/ 	.short	0x0101
        /*1022*/ 	.byte	0x3f
	.zero		1


	//   ....[57]....
        /*1024*/ 	.word	0x000187e0
        /*1028*/ 	.word	0x00000008
        /*102c*/ 	.word	0x00000000
        /*1030*/ 	.short	0x0101
        /*1032*/ 	.byte	0x3f
	.zero		1


	//   ....[58]....
        /*1034*/ 	.word	0x0001b750
        /*1038*/ 	.word	0x00000011
        /*103c*/ 	.word	0x00016820
        /*1040*/ 	.short	0x010a
        /*1042*/ 	.byte	0x3f
	.zero		1


	//   ....[59]....
        /*1044*/ 	.word	0x0001b810
        /*1048*/ 	.word	0x00000005
        /*104c*/ 	.word	0x000168a0
        /*1050*/ 	.short	0x010a
        /*1052*/ 	.byte	0x3f
	.zero		1


	//   ....[60]....
        /*1054*/ 	.word	0x0001ba50
        /*1058*/ 	.word	0x00000005
        /*105c*/ 	.word	0x000168c0
        /*1060*/ 	.short	0x010a
        /*1062*/ 	.byte	0x3f
	.zero		1


	//   ....[61]....
        /*1064*/ 	.word	0x0001bde0
        /*1068*/ 	.word	0x00000005
        /*106c*/ 	.word	0x000168a0
        /*1070*/ 	.short	0x010a
        /*1072*/ 	.byte	0x3f
	.zero		1


	//   ....[62]....
        /*1074*/ 	.word	0x0001c000
        /*1078*/ 	.word	0x00000005
        /*107c*/ 	.word	0x000168c0
        /*1080*/ 	.short	0x010a
        /*1082*/ 	.byte	0x3f
	.zero		1


	//   ....[63]....
        /*1084*/ 	.word	0x0001d1f0
        /*1088*/ 	.word	0x00000000
        /*108c*/ 	.word	0x00016840
        /*1090*/ 	.short	0x010a
        /*1092*/ 	.byte	0x3f
	.zero		1


	//   ....[64]....
        /*1094*/ 	.word	0x0001e1d0
        /*1098*/ 	.word	0x00000011
        /*109c*/ 	.word	0x00016800
        /*10a0*/ 	.short	0x0107
        /*10a2*/ 	.byte	0x3f
	.zero		1


	//   ....[65]....
        /*10a4*/ 	.word	0x0001e2c0
        /*10a8*/ 	.word	0x00000011
        /*10ac*/ 	.word	0x00016800
        /*10b0*/ 	.short	0x0101
        /*10b2*/ 	.byte	0x3f
	.zero		1


	//   ....[66]....
        /*10b4*/ 	.word	0x0001e2e0
        /*10b8*/ 	.word	0x00000011
        /*10bc*/ 	.word	0x00016820
        /*10c0*/ 	.short	0x010a
        /*10c2*/ 	.byte	0x3f
	.zero		1


	//   ....[67]....
        /*10c4*/ 	.word	0x0001e6d0
        /*10c8*/ 	.word	0x00000002
        /*10cc*/ 	.word	0x00016840
        /*10d0*/ 	.short	0x010a
        /*10d2*/ 	.byte	0x3f
	.zero		1


	//   ....[68]....
        /*10d4*/ 	.word	0x0001e950
        /*10d8*/ 	.word	0x00000003
        /*10dc*/ 	.word	0x00000060
        /*10e0*/ 	.short	0x010a
        /*10e2*/ 	.byte	0x3f
	.zero		1


	//   ....[69]....
        /*10e4*/ 	.word	0x0001ee90
        /*10e8*/ 	.word	0x00000002
        /*10ec*/ 	.word	0x00016840
        /*10f0*/ 	.short	0x010a
        /*10f2*/ 	.byte	0x3f
	.zero		1


	//   ....[70]....
        /*10f4*/ 	.word	0x0001f110
        /*10f8*/ 	.word	0x0000000a
        /*10fc*/ 	.word	0x00000060
        /*1100*/ 	.short	0x010a
        /*1102*/ 	.byte	0x3f
	.zero		1


	//   ....[71]....
        /*1104*/ 	.word	0x0001f5a0
        /*1108*/ 	.word	0x00000002
        /*110c*/ 	.word	0x00016840
        /*1110*/ 	.short	0x010a
        /*1112*/ 	.byte	0x3f
	.zero		1


	//   ....[72]....
        /*1114*/ 	.word	0x0001f830
        /*1118*/ 	.word	0x00000003
        /*111c*/ 	.word	0x00000060
        /*1120*/ 	.short	0x010a
        /*1122*/ 	.byte	0x3f
	.zero		1


	//   ....[73]....
        /*1124*/ 	.word	0x0001fc70
        /*1128*/ 	.word	0x00000003
        /*112c*/ 	.word	0x00016860
        /*1130*/ 	.short	0x010a
        /*1132*/ 	.byte	0x3f
	.zero		1


	//   ....[74]....
        /*1134*/ 	.word	0x00020fd0
        /*1138*/ 	.word	0x00000009
        /*113c*/ 	.word	0x00016820
        /*1140*/ 	.short	0x010a
        /*1142*/ 	.byte	0x3f
	.zero		1


	//   ....[75]....
        /*1144*/ 	.word	0x00021160
        /*1148*/ 	.word	0x00000007
        /*114c*/ 	.word	0x00000000
        /*1150*/ 	.short	0x010a
        /*1152*/ 	.byte	0x3f
	.zero		1


	//   ....[76]....
        /*1154*/ 	.word	0x000211d0
        /*1158*/ 	.word	0x00000003
        /*115c*/ 	.word	0x00000000
        /*1160*/ 	.short	0x010a
        /*1162*/ 	.byte	0x3f
	.zero		1


	//   ....[77]....
        /*1164*/ 	.word	0x00021230
        /*1168*/ 	.word	0x00000005
        /*116c*/ 	.word	0x00000000
        /*1170*/ 	.short	0x010a
        /*1172*/ 	.byte	0x3f
	.zero		1


	//   ....[78]....
        /*1174*/ 	.word	0x00021260
        /*1178*/ 	.word	0x00000003
        /*117c*/ 	.word	0x00000000
        /*1180*/ 	.short	0x010a
        /*1182*/ 	.byte	0x3f
	.zero		1


	//   ....[79]....
        /*1184*/ 	.word	0x000212c0
        /*1188*/ 	.word	0x0000004e
        /*118c*/ 	.word	0x00016890
        /*1190*/ 	.short	0x010a
        /*1192*/ 	.byte	0x3f
	.zero		1


	//   ....[80]....
        /*1194*/ 	.word	0x00021310
        /*1198*/ 	.word	0x0000004e
        /*119c*/ 	.word	0x00016890
        /*11a0*/ 	.short	0x010a
        /*11a2*/ 	.byte	0x3f
	.zero		1


	//   ....[81]....
        /*11a4*/ 	.word	0x00021360
        /*11a8*/ 	.word	0x0000004e
        /*11ac*/ 	.word	0x00016890
        /*11b0*/ 	.short	0x010a
        /*11b2*/ 	.byte	0x3f
	.zero		1


	//   ....[82]....
        /*11b4*/ 	.word	0x000213b0
        /*11b8*/ 	.word	0x0000004e
        /*11bc*/ 	.word	0x000168b0
        /*11c0*/ 	.short	0x010a
        /*11c2*/ 	.byte	0x3f
	.zero		1


	//   ....[83]....
        /*11c4*/ 	.word	0x00021880
        /*11c8*/ 	.word	0x00000002
        /*11cc*/ 	.word	0x00016800
        /*11d0*/ 	.short	0x010a
        /*11d2*/ 	.byte	0x3f
	.zero		1


	//   ....[84]....
        /*11d4*/ 	.word	0x00021e80
        /*11d8*/ 	.word	0x00000002
        /*11dc*/ 	.word	0x00016800
        /*11e0*/ 	.short	0x010a
        /*11e2*/ 	.byte	0x3f
	.zero		1


	//   ....[85]....
        /*11e4*/ 	.word	0x00021ed0
        /*11e8*/ 	.word	0x00000000
        /*11ec*/ 	.word	0x00016830
        /*11f0*/ 	.short	0x010a
        /*11f2*/ 	.byte	0x3f
	.zero		1


	//   ....[86]....
        /*11f4*/ 	.word	0x00021f20
        /*11f8*/ 	.word	0x00000009
        /*11fc*/ 	.word	0x00016830
        /*1200*/ 	.short	0x010a
        /*1202*/ 	.byte	0x3f
	.zero		1


	//   ....[87]....
        /*1204*/ 	.word	0x00021f70
        /*1208*/ 	.word	0x00000009
        /*120c*/ 	.word	0x00016850
        /*1210*/ 	.short	0x010a
        /*1212*/ 	.byte	0x3f
	.zero		1


	//   ....[88]....
        /*1214*/ 	.word	0x00021fc0
        /*1218*/ 	.word	0x00000005
        /*121c*/ 	.word	0x00016830
        /*1220*/ 	.short	0x010a
        /*1222*/ 	.byte	0x3f
	.zero		1


	//   ....[89]....
        /*1224*/ 	.word	0x00022010
        /*1228*/ 	.word	0x00000008
        /*122c*/ 	.word	0x00016850
        /*1230*/ 	.short	0x010a
        /*1232*/ 	.byte	0x3f
	.zero		1


	//   ....[90]....
        /*1234*/ 	.word	0x00022060
        /*1238*/ 	.word	0x00000005
        /*123c*/ 	.word	0x00016830
        /*1240*/ 	.short	0x010a
        /*1242*/ 	.byte	0x3f
	.zero		1


	//   ....[91]....
        /*1244*/ 	.word	0x000220b0
        /*1248*/ 	.word	0x00000008
        /*124c*/ 	.word	0x00016850
        /*1250*/ 	.short	0x010a
        /*1252*/ 	.byte	0x3f
	.zero		1


	//   ....[92]....
        /*1254*/ 	.word	0x00022100
        /*1258*/ 	.word	0x0000000b
        /*125c*/ 	.word	0x00016850
        /*1260*/ 	.short	0x010a
        /*1262*/ 	.byte	0x3f
	.zero		1


	//   ....[93]....
        /*1264*/ 	.word	0x00022cb0
        /*1268*/ 	.word	0x00000011
        /*126c*/ 	.word	0x00016820
        /*1270*/ 	.short	0x010a
        /*1272*/ 	.byte	0x3f
	.zero		1


	//   ....[94]....
        /*1274*/ 	.word	0x00022d00
        /*1278*/ 	.word	0x00000005
        /*127c*/ 	.word	0x000168a0
        /*1280*/ 	.short	0x010a
        /*1282*/ 	.byte	0x3f
	.zero		1


	//   ....[95]....
        /*1284*/ 	.word	0x00022d50
        /*1288*/ 	.word	0x00000005
        /*128c*/ 	.word	0x000168c0
        /*1290*/ 	.short	0x010a
        /*1292*/ 	.byte	0x3f
	.zero		1


	//   ....[96]....
        /*1294*/ 	.word	0x00022da0
        /*1298*/ 	.word	0x00000005
        /*129c*/ 	.word	0x000168a0
        /*12a0*/ 	.short	0x010a
        /*12a2*/ 	.byte	0x3f
	.zero		1


	//   ....[97]....
        /*12a4*/ 	.word	0x00022df0
        /*12a8*/ 	.word	0x00000005
        /*12ac*/ 	.word	0x000168c0
        /*12b0*/ 	.short	0x010a
        /*12b2*/ 	.byte	0x3f
	.zero		1


	//   ....[98]....
        /*12b4*/ 	.word	0x00022f90
        /*12b8*/ 	.word	0x00000000
        /*12bc*/ 	.word	0x00016840
        /*12c0*/ 	.short	0x010a
        /*12c2*/ 	.byte	0x3f
	.zero		1


	//   ....[99]....
        /*12c4*/ 	.word	0x00023f00
        /*12c8*/ 	.word	0x00000011
        /*12cc*/ 	.word	0x00016820
        /*12d0*/ 	.short	0x010a
        /*12d2*/ 	.byte	0x3f
	.zero		1


	//   ....[100]....
        /*12d4*/ 	.word	0x00023f50
        /*12d8*/ 	.word	0x00000002
        /*12dc*/ 	.word	0x00016840
        /*12e0*/ 	.short	0x010a
        /*12e2*/ 	.byte	0x3f
	.zero		1


	//   ....[101]....
        /*12e4*/ 	.word	0x00023fa0
        /*12e8*/ 	.word	0x00000003
        /*12ec*/ 	.word	0x00000060
        /*12f0*/ 	.short	0x010a
        /*12f2*/ 	.byte	0x3f
	.zero		1


	//   ....[102]....
        /*12f4*/ 	.word	0x00023ff0
        /*12f8*/ 	.word	0x00000002
        /*12fc*/ 	.word	0x00016840
        /*1300*/ 	.short	0x010a
        /*1302*/ 	.byte	0x3f
	.zero		1


	//   ....[103]....
        /*1304*/ 	.word	0x00024040
        /*1308*/ 	.word	0x0000000a
        /*130c*/ 	.word	0x00000060
        /*1310*/ 	.short	0x010a
        /*1312*/ 	.byte	0x3f
	.zero		1


	//   ....[104]....
        /*1314*/ 	.word	0x00024090
        /*1318*/ 	.word	0x00000002
        /*131c*/ 	.word	0x00016840
        /*1320*/ 	.short	0x010a
        /*1322*/ 	.byte	0x3f
	.zero		1


	//   ....[105]....
        /*1324*/ 	.word	0x000240e0
        /*1328*/ 	.word	0x00000003
        /*132c*/ 	.word	0x00000060
        /*1330*/ 	.short	0x010a
        /*1332*/ 	.byte	0x3f
	.zero		1


	//   ....[106]....
        /*1334*/ 	.word	0x00024130
        /*1338*/ 	.word	0x00000003
        /*133c*/ 	.word	0x00016860
        /*1340*/ 	.short	0x010a
        /*1342*/ 	.byte	0x3f
	.zero		1


	//   ....[107]....
        /*1344*/ 	.word	0x00024b60
        /*1348*/ 	.word	0x00000009
        /*134c*/ 	.word	0x00016820
        /*1350*/ 	.short	0x010a
        /*1352*/ 	.byte	0x3f
	.zero		1


	//   ....[108]....
        /*1354*/ 	.word	0x00024d00
        /*1358*/ 	.word	0x00000007
        /*135c*/ 	.word	0x00000000
        /*1360*/ 	.short	0x010a
        /*1362*/ 	.byte	0x3f
	.zero		1


	//   ....[109]....
        /*1364*/ 	.word	0x00024d50
        /*1368*/ 	.word	0x00000003
        /*136c*/ 	.word	0x00000000
        /*1370*/ 	.short	0x010a
        /*1372*/ 	.byte	0x3f
	.zero		1


	//   ....[110]....
        /*1374*/ 	.word	0x00024da0
        /*1378*/ 	.word	0x00000005
        /*137c*/ 	.word	0x00000000
        /*1380*/ 	.short	0x010a
        /*1382*/ 	.byte	0x3f
	.zero		1


	//----- nvinfo : EIATTR_NUM_MBARRIERS
	.align		4
.L_1541:
        /*1384*/ 	.byte	0x03, 0x38
        /*1386*/ 	.short	0x0016


	//----- nvinfo : EIATTR_EXIT_INSTR_OFFSETS
	.align		4
        /*1388*/ 	.byte	0x04, 0x1c
        /*138a*/ 	.short	(.L_1543 - .L_1542)


	//   ....[0]....
.L_1542:
        /*138c*/ 	.word	0x000212b0


	//----- nvinfo : EIATTR_MAX_THREADS
	.align		4
.L_1543:
        /*1390*/ 	.byte	0x04, 0x05
        /*1392*/ 	.short	(.L_1545 - .L_1544)
.L_1544:
        /*1394*/ 	.word	0x00000200
        /*1398*/ 	.word	0x00000001
        /*139c*/ 	.word	0x00000001


	//----- nvinfo : EIATTR_CRS_STACK_SIZE
	.align		4
.L_1545:
        /*13a0*/ 	.byte	0x04, 0x1e
        /*13a2*/ 	.short	(.L_1547 - .L_1546)
.L_1546:
        /*13a4*/ 	.word	0x00000000


	//----- nvinfo : EIATTR_CBANK_PARAM_SIZE
	.align		4
.L_1547:
        /*13a8*/ 	.byte	0x03, 0x19
        /*13aa*/ 	.short	0x0af0


	//----- nvinfo : EIATTR_PARAM_CBANK
	.align		4
        /*13ac*/ 	.byte	0x04, 0x0a
        /*13ae*/ 	.short	(.L_1549 - .L_1548)
	.align		4
.L_1548:
        /*13b0*/ 	.word	index@(.nv.constant0._ZN7cutlass13device_kernelIN5flash11enable_sm90INS1_16FlashAttnFwdSm90INS1_25CollectiveMainloopFwdSm90ILi2EN4cute5tupleIJNS5_1CILi1EEES8_S8_EEENS6_IJNS7_ILi192EEENS7_ILi128EEENS7_ILi64EEEEEELi64ENS_6half_tEfNS_4arch4Sm90ELb0ELb1ELb1ELb1ELb0ELb1ELb0ELb1ELb1ELb1ELb1ELb0EEENS1_21CollectiveEpilogueFwdINS6_IJSA_SC_SB_EEES9_SE_SG_Li384ELb1ELb1ELb1ELb0EEENS1_36VarlenDynamicPersistentTileSchedulerILi192ELi128ELi384ELi128ELb1ELb1ELb1ELb1ELb0ELb1EEEEEEEEEvNT_6ParamsE)
        /*13b4*/ 	.short	0x0210
        /*13b6*/ 	.short	0x0af0


	//----- nvinfo : EIATTR_SW_WAR
	.align		4
.L_1549:
        /*13b8*/ 	.byte	0x04, 0x36
        /*13ba*/ 	.short	(.L_1551 - .L_1550)
.L_1550:
        /*13bc*/ 	.word	0x00000008
.L_1551:


//--------------------- .nv.info._ZN7cutlass13device_kernelIN5flash11enable_sm90INS1_16FlashAttnFwdSm90INS1_25CollectiveMainloopFwdSm90ILi2EN4cute5tupleIJNS5_1CILi1EEES8_S8_EEENS6_IJNS7_ILi192EEENS7_ILi128EEENS7_ILi64EEEEEELi64ENS_6half_tEfNS_4arch4Sm90ELb1ELb0ELb1ELb0ELb0ELb0ELb0ELb1ELb1ELb1ELb1ELb0EEENS1_21CollectiveEpilogueFwdINS6_IJSA_SC_SB_EEES9_SE_SG_Li384ELb0ELb1ELb1ELb0EEENS1_19SingleTileSchedulerILb0ELb1ELb1ELi192EEEEEEEEEvNT_6ParamsE --------------------------
	.section	.nv.info._ZN7cutlass13device_kernelIN5flash11enable_sm90INS1_16FlashAttnFwdSm90INS1_25CollectiveMainloopFwdSm90ILi2EN4cute5tupleIJNS5_1CILi1EEES8_S8_EEENS6_IJNS7_ILi192EEENS7_ILi128EEENS7_ILi64EEEEEELi64ENS_6half_tEfNS_4arch4Sm90ELb1ELb0ELb1ELb0ELb0ELb0ELb0ELb1ELb1ELb1ELb1ELb0EEENS1_21CollectiveEpilogueFwdINS6_IJSA_SC_SB_EEES9_SE_SG_Li384ELb0ELb1ELb1ELb0EEENS1_19SingleTileSchedulerILb0ELb1ELb1ELi192EEEEEEEEEvNT_6ParamsE,"",@"SHT_CUDA_INFO"
	.sectionflags	@""
	.align	4


	//----- nvinfo : EIATTR_CUDA_API_VERSION
	.align		4
        /*0000*/ 	.byte	0x04, 0x37
        /*0002*/ 	.short	(.L_1553 - .L_1552)
.L_1552:
        /*0004*/ 	.word	0x00000082


	//----- nvinfo : EIATTR_KPARAM_INFO
	.align		4
.L_1553:
        /*0008*/ 	.byte	0x04, 0x17
        /*000a*/ 	.short	(.L_1555 - .L_1554)
.L_1554:
        /*000c*/ 	.word	0x00000000
        /*0010*/ 	.short	0x0000
        /*0012*/ 	.short	0x0070
        /*0014*/ 	.byte	0x00, 0xf0, 0x01, 0x28


	//----- nvinfo : EIATTR_SPARSE_MMA_MASK
	.align		4
.L_1555:
        /*0018*/ 	.byte	0x03, 0x50
        /*001a*/ 	.short	0x0000


	//----- nvinfo : EIATTR_MAXREG_COUNT
	.align		4
        /*001c*/ 	.byte	0x03, 0x1b
        /*001e*/ 	.short	0x0080


	//----- nvinfo : EIATTR_NUM_BARRIERS
	.align		4
        /*0020*/ 	.byte	0x02, 0x4c
        /*0022*/ 	.byte	0x10
	.zero		1


	//----- nvinfo : EIATTR_EXTERNS
	.align		4
        /*0024*/ 	.byte	0x04, 0x0f
        /*0026*/ 	.short	(.L_1557 - .L_1556)


	//   ....[0]....
	.align		4
.L_1556:
        /*0028*/ 	.word	index@(__assertfail)


	//----- nvinfo : EIATTR_MERCURY_ISA_VERSION
	.align		4
.L_1557:
        /*002c*/ 	.byte	0x03, 0x5f
        /*002e*/ 	.short	0x0101


	//----- nvinfo : EIATTR_INT_WARP_WIDE_INSTR_OFFSETS
	.align		4
        /*0030*/ 	.byte	0x04, 0x31
        /*0032*/ 	.short	(.L_1559 - .L_1558)


	//   ....[0]....
.L_1558:
        /*0034*/ 	.word	0x00000120


	//   ....[1]....
        /*0038*/ 	.word	0x00000160


	//   ....[2]....
        /*003c*/ 	.word	0x000001d0


	//----- nvinfo : EIATTR_COOP_GROUP_MASK_REGIDS
	.align		4
.L_1559:
        /*0040*/ 	.byte	0x04, 0x29
        /*0042*/ 	.short	(.L_1561 - .L_1560)


	//   ....[0]....
.L_1560:
        /*0044*/ 	.word	0xffffffff


	//   ....[1]....
        /*0048*/ 	.word	0xffffffff


	//   ....[2]....
        /*004c*/ 	.word	0xffffffff


	//   ....[3]....
        /*0050*/ 	.word	0xffffffff


	//   ....[4]....
        /*0054*/ 	.word	0xffffffff


	//   ....[5]....
        /*0058*/ 	.word	0xffffffff


	//   ....[6]....
        /*005c*/ 	.word	0xffffffff


	//   ....[7]....
        /*0060*/ 	.word	0xffffffff


	//   ....[8]....
        /*0064*/ 	.word	0xffffffff


	//   ....[9]....
        /*0068*/ 	.word	0xffffffff


	//   ....[10]....
        /*006c*/ 	.word	0xffffffff


	//   ....[11]....
        /*0070*/ 	.word	0xffffffff


	//   ....[12]....
        /*0074*/ 	.word	0xffffffff


	//   ....[13]....
        /*0078*/ 	.word	0xffffffff


	//   ....[14]....
        /*007c*/ 	.word	0xffffffff


	//   ....[15]....
        /*0080*/ 	.word	0xffffffff


	//   ....[16]....
        /*0084*/ 	.word	0xffffffff


	//   ....[17]....
        /*0088*/ 	.word	0xffffffff


	//   ....[18]....
        /*008c*/ 	.word	0xffffffff


	//   ....[19]....
        /*0090*/ 	.word	0xffffffff


	//   ....[20]....
        /*0094*/ 	.word	0xffffffff


	//   ....[21]....
        /*0098*/ 	.word	0xffffffff


	//   ....[22]....
        /*009c*/ 	.word	0xffffffff


	//   ....[23]....
        /*00a0*/ 	.word	0xffffffff


	//   ....[24]....
        /*00a4*/ 	.word	0xffffffff


	//   ....[25]....
        /*00a8*/ 	.word	0xffffffff


	//   ....[26]....
        /*00ac*/ 	.word	0xffffffff


	//   ....[27]....
        /*00b0*/ 	.word	0xffffffff


	//   ....[28]....
        /*00b4*/ 	.word	0xffffffff


	//   ....[29]....
        /*00b8*/ 	.word	0xffffffff


	//   ....[30]....
        /*00bc*/ 	.word	0xffffffff


	//   ....[31]....
        /*00c0*/ 	.word	0xffffffff


	//   ....[32]....
        /*00c4*/ 	.word	0xffffffff


	//   ....[33]....
        /*00c8*/ 	.word	0xffffffff


	//   ....[34]....
        /*00cc*/ 	.word	0xffffffff


	//   ....[35]....
        /*00d0*/ 	.word	0xffffffff


	//   ....[36]....
        /*00d4*/ 	.word	0xffffffff


	//   ....[37]....
        /*00d8*/ 	.word	0xffffffff


	//   ....[38]....
        /*00dc*/ 	.word	0xffffffff


	//   ....[39]....
        /*00e0*/ 	.word	0xffffffff


	//   ....[40]....
        /*00e4*/ 	.word	0xffffffff


	//   ....[41]....
        /*00e8*/ 	.word	0xffffffff


	//   ....[42]....
        /*00ec*/ 	.word	0xffffffff


	//   ....[43]....
        /*00f0*/ 	.word	0xffffffff


	//   ....[44]....
        /*00f4*/ 	.word	0xffffffff


	//   ....[45]....
        /*00f8*/ 	.word	0xffffffff


	//   ....[46]....
        /*00fc*/ 	.word	0xffffffff


	//   ....[47]....
        /*0100*/ 	.word	0xffffffff


	//   ....[48]....
        /*0104*/ 	.word	0xffffffff


	//   ....[49]....
        /*0108*/ 	.word	0xffffffff


	//   ....[50]....
        /*010c*/ 	.word	0xffffffff


	//   ....[51]....
        /*0110*/ 	.word	0xffffffff


	//   ....[52]....
        /*0114*/ 	.word	0xffffffff


	//   ....[53]....
        /*0118*/ 	.word	0xffffffff


	//   ....[54]....
        /*011c*/ 	.word	0xffffffff


	//   ....[55]....
        /*0120*/ 	.word	0xffffffff


	//   ....[56]....
        /*0124*/ 	.word	0xffffffff


	//   ....[57]....
        /*0128*/ 	.word	0xffffffff


	//   ....[58]....
        /*012c*/ 	.word	0xffffffff


	//   ....[59]....
        /*0130*/ 	.word	0xffffffff


	//   ....[60]....
        /*0134*/ 	.word	0xffffffff


	//   ....[61]....
        /*0138*/ 	.word	0xffffffff


	//   ....[62]....
        /*013c*/ 	.word	0xffffffff


	//   ....[63]....
        /*0140*/ 	.word	0x0500000f


	//   ....[64]....
        /*0144*/ 	.word	0x0500000f


	//   ....[65]....
        /*0148*/ 	.word	0x0500000f


	//   ....[66]....
        /*014c*/ 	.word	0x0500000f


	//   ....[67]....
        /*0150*/ 	.word	0x0500000f


	//   ....[68]....
        /*0154*/ 	.word	0x0500000f


	//   ....[69]....
        /*0158*/ 	.word	0x0500000f


	//   ....[70]....
        /*015c*/ 	.word	0x0500000f


	//   ....[71]....
        /*0160*/ 	.word	0x0500000f


	//   ....[72]....
        /*0164*/ 	.word	0x0500000f


	//   ....[73]....
        /*0168*/ 	.word	0x0500000f


	//   ....[74]....
        /*016c*/ 	.word	0x0500000f


	//   ....[75]....
        /*0170*/ 	.word	0x0500000f


	//   ....[76]....
        /*0174*/ 	.word	0x0500000f


	//   ....[77]....
        /*0178*/ 	.word	0x0500000f


	//   ....[78]....
        /*017c*/ 	.word	0x0500000f


	//   ....[79]....
        /*0180*/ 	.word	0x0500000f


	//   ....[80]....
        /*0184*/ 	.word	0x0500000f


	//   ....[81]....
        /*0188*/ 	.word	0x0500000f


	//   ....[82]....
        /*018c*/ 	.word	0x0500000f


	//   ....[83]....
        /*0190*/ 	.word	0x0500000f


	//   ....[84]....
        /*0194*/ 	.word	0x0500000f


	//   ....[85]....
        /*0198*/ 	.word	0x0500000f


	//   ....[86]....
        /*019c*/ 	.word	0x0500000f


	//   ....[87]....
        /*01a0*/ 	.word	0x0500000f


	//   ....[88]....
        /*01a4*/ 	.word	0x0500000f


	//----- nvinfo : EIATTR_COOP_GROUP_INSTR_OFFSETS
	.align		4
.L_1561:
        /*01a8*/ 	.byte	0x04, 0x28
        /*01aa*/ 	.short	(.L_1563 - .L_1562)


	//   ....[0]....
.L_1562:
        /*01ac*/ 	.word	0x00000060


	//   ....[1]....
        /*01b0*/ 	.word	0x00000130


	//   ....[2]....
        /*01b4*/ 	.word	0x00000180


	//   ....[3]....
        /*01b8*/ 	.word	0x000003b0


	//   ....[4]....
        /*01bc*/ 	.word	0x00000510


	//   ....[5]....
        /*01c0*/ 	.word	0x00000630


	//   ....[6]....
        /*01c4*/ 	.word	0x00000790


	//   ....[7]....
        /*01c8*/ 	.word	0x00001140


	//   ....[8]....
        /*01cc*/ 	.word	0x00001850


	//   ....[9]....
        /*01d0*/ 	.word	0x00001890


	//   ....[10]....
        /*01d4*/ 	.word	0x00002630


	//   ....[11]....
        /*01d8*/ 	.word	0x000026a0


	//   ....[12]....
        /*01dc*/ 	.word	0x00003130


	//   ....[13]....
        /*01e0*/ 	.word	0x000031d0


	//   ....[14]....
        /*01e4*/ 	.word	0x00004740


	//   ....[15]....
        /*01e8*/ 	.word	0x00004790


	//   ....[16]....
        /*01ec*/ 	.word	0x000052a0


	//   ....[17]....
        /*01f0*/ 	.word	0x00005310


	//   ....[18]....
        /*01f4*/ 	.word	0x00005da0


	//   ....[19]....
        /*01f8*/ 	.word	0x00005e40


	//   ....[20]....
        /*01fc*/ 	.word	0x00007b00


	//   ....[21]....
        /*0200*/ 	.word	0x00007b60


	//   ....[22]....
        /*0204*/ 	.word	0x00008250


	//   ....[23]....
        /*0208*/ 	.word	0x000082f0


	//   ....[24]....
        /*020c*/ 	.word	0x000092f0


	//   ....[25]....
        /*0210*/ 	.word	0x00009320


	//   ....[26]....
        /*0214*/ 	.word	0x00009410


	//   ....[27]....
        /*0218*/ 	.word	0x00009420


	//   ....[28]....
        /*021c*/ 	.word	0x0000a1b0


	//   ....[29]....
        /*0220*/ 	.word	0x0000a1f0


	//   ....[30]....
        /*0224*/ 	.word	0x0000a230


	//   ....[31]....
        /*0228*/ 	.word	0x0000a250


	//   ....[32]....
        /*022c*/ 	.word	0x0000a270


	//   ....[33]....
        /*0230*/ 	.word	0x0000a280


	//   ....[34]....
        /*0234*/ 	.word	0x0000a5c0


	//   ....[35]....
        /*0238*/ 	.word	0x0000a5d0


	//   ....[36]....
        /*023c*/ 	.word	0x0000acf0


	//   ....[37]....
        /*0240*/ 	.word	0x0000b820


	//   ....[38]....
        /*0244*/ 	.word	0x0000c180


	//   ....[39]....
        /*0248*/ 	.word	0x0000c1b0


	//   ....[40]....
        /*024c*/ 	.word	0x0000c1e0


	//   ....[41]....
        /*0250*/ 	.word	0x0000c200


	//   ....[42]....
        /*0254*/ 	.word	0x0000c210


	//   ....[43]....
        /*0258*/ 	.word	0x0000c260


	//   ....[44]....
        /*025c*/ 	.word	0x0000c2e0


	//   ....[45]....
        /*0260*/ 	.word	0x0000c300


	//   ....[46]....
        /*0264*/ 	.word	0x0000c330


	//   ....[47]....
        /*0268*/ 	.word	0x0000c370


	//   ....[48]....
        /*026c*/ 	.word	0x0000c3e0


	//   ....[49]....
        /*0270*/ 	.word	0x0000c400


	//   ....[50]....
        /*0274*/ 	.word	0x0000c430


	//   ....[51]....
        /*0278*/ 	.word	0x0000c4b0


	//   ....[52]....
        /*027c*/ 	.word	0x0000c4d0


	//   ....[53]....
        /*0280*/ 	.word	0x0000c510


	//   ....[54]....
        /*0284*/ 	.word	0x0000c530


	//   ....[55]....
        /*0288*/ 	.word	0x0000c550


	//   ....[56]....
        /*028c*/ 	.word	0x0000c580


	//   ....[57]....
        /*0290*/ 	.word	0x0000c5f0


	//   ....[58]....
        /*0294*/ 	.word	0x0000c670


	//   ....[59]....
        /*0298*/ 	.word	0x0000c680


	//   ....[60]....
        /*029c*/ 	.word	0x0000c6b0


	//   ....[61]....
        /*02a0*/ 	.word	0x0000c6e0


	//   ....[62]....
        /*02a4*/ 	.word	0x0000dfa0


	//   ....[63]....
        /*02a8*/ 	.word	0x0000e500


	//   ....[64]....
        /*02ac*/ 	.word	0x0000e680


	//   ....[65]....
        /*02b0*/ 	.word	0x0000e6d0


	//   ....[66]....
        /*02b4*/ 	.word	0x0000e790


	//   ....[67]....
        /*02b8*/ 	.word	0x0000e860


	//   ....[68]....
        /*02bc*/ 	.word	0x0000e8c0


	//   ....[69]....
        /*02c0*/ 	.word	0x0000e960


	//   ....[70]....
        /*02c4*/ 	.word	0x0000e9c0


	//   ....[71]....
        /*02c8*/ 	.word	0x0000eac0


	//   ....[72]....
        /*02cc*/ 	.word	0x0000eb30


	//   ....[73]....
        /*02d0*/ 	.word	0x0000ebd0


	//   ....[74]....
        /*02d4*/ 	.word	0x0000ec30


	//   ....[75]....
        /*02d8*/ 	.word	0x0000ed10


	//   ....[76]....
        /*02dc*/ 	.word	0x0000eda0


	//   ....[77]....
        /*02e0*/ 	.word	0x0000ee50


	//   ....[78]....
        /*02e4*/ 	.word	0x0000eeb0


	//   ....[79]....
        /*02e8*/ 	.word	0x0000ef60


	//   ....[80]....
        /*02ec*/ 	.word	0x0000eff0


	//   ....[81]....
        /*02f0*/ 	.word	0x0000f0c0


	//   ....[82]....
        /*02f4*/ 	.word	0x0000f120


	//   ....[83]....
        /*02f8*/ 	.word	0x0000f200


	//   ....[84]....
        /*02fc*/ 	.word	0x0000f260


	//   ....[85]....
        /*0300*/ 	.word	0x0000f320


	//   ....[86]....
        /*0304*/ 	.word	0x0000f380


	//   ....[87]....
        /*0308*/ 	.word	0x0000f440


	//   ....[88]....
        /*030c*/ 	.word	0x0000f810


	//----- nvinfo : EIATTR_REG_RECONFIG
	.align		4
.L_1563:
        /*0310*/ 	.byte	0x01, 0x54
	.zero		2


	//----- nvinfo : EIATTR_SYSCALL_OFFSETS
	.align		4
        /*0314*/ 	.byte	0x04, 0x46
        /*0316*/ 	.short	(.L_1565 - .L_1564)


	//   ....[0]....
.L_1564:
        /*0318*/ 	.word	0x00001300


	//   ....[1]....
        /*031c*/ 	.word	0x0000b4e0


	//   ....[2]....
        /*0320*/ 	.word	0x0000b620


	//   ....[3]....
        /*0324*/ 	.word	0x0000b710


	//   ....[4]....
        /*0328*/ 	.word	0x0000bd60


	//----- nvinfo : EIATTR_MBARRIER_INSTR_OFFSETS
	.align		4
.L_1565:
        /*032c*/ 	.byte	0x04, 0x39
        /*032e*/ 	.short	(.L_1567 - .L_1566)


	//   ....[0]....
.L_1566:
        /*0330*/ 	.word	0x00000260
        /*0334*/ 	.word	0x000000ff
        /*0338*/ 	.word	0x00016800
        /*033c*/ 	.short	0x0100
        /*033e*/ 	.byte	0x08
	.zero		1


	//   ....[1]....
        /*0340*/ 	.word	0x00000270
        /*0344*/ 	.word	0x000000ff
        /*0348*/ 	.word	0x00016820
        /*034c*/ 	.short	0x0100
        /*034e*/ 	.byte	0x08
	.zero		1


	//   ....[2]....
        /*0350*/ 	.word	0x00000360
        /*0354*/ 	.word	0x000000ff
        /*0358*/ 	.word	0x00016830
        /*035c*/ 	.short	0x0100
        /*035e*/ 	.byte	0x08
	.zero		1


	//   ....[3]....
        /*0360*/ 	.word	0x00000370
        /*0364*/ 	.word	0x000000ff
        /*0368*/ 	.word	0x00016840
        /*036c*/ 	.short	0x0100
        /*036e*/ 	.byte	0x08
	.zero		1


	//   ....[4]....
        /*0370*/ 	.word	0x00000380
        /*0374*/ 	.word	0x000000ff
        /*0378*/ 	.word	0x00016838
        /*037c*/ 	.short	0x0100
        /*037e*/ 	.byte	0x08
	.zero		1


	//   ....[5]....
        /*0380*/ 	.word	0x00000390
        /*0384*/ 	.word	0x000000ff
        /*0388*/ 	.word	0x00016848
        /*038c*/ 	.short	0x0100
        /*038e*/ 	.byte	0x08
	.zero		1


	//   ....[6]....
        /*0390*/ 	.word	0x000004c0
        /*0394*/ 	.word	0x000000ff
        /*0398*/ 	.word	0x00016850
        /*039c*/ 	.short	0x0100
        /*039e*/ 	.byte	0x08
	.zero		1


	//   ....[7]....
        /*03a0*/ 	.word	0x000004d0
        /*03a4*/ 	.word	0x000000ff
        /*03a8*/ 	.word	0x00016860
        /*03ac*/ 	.short	0x0100
        /*03ae*/ 	.byte	0x08
	.zero		1


	//   ....[8]....
        /*03b0*/ 	.word	0x000004e0
        /*03b4*/ 	.word	0x000000ff
        /*03b8*/ 	.word	0x00016858
        /*03bc*/ 	.short	0x0100
        /*03be*/ 	.byte	0x08
	.zero		1


	//   ....[9]....
        /*03c0*/ 	.word	0x000004f0
        /*03c4*/ 	.word	0x000000ff
        /*03c8*/ 	.word	0x00016868
        /*03cc*/ 	.short	0x0100
        /*03ce*/ 	.byte	0x08
	.zero		1


	//   ....[10]....
        /*03d0*/ 	.word	0x000005e0
        /*03d4*/ 	.word	0x000000ff
        /*03d8*/ 	.word	0x00016870
        /*03dc*/ 	.short	0x0100
        /*03de*/ 	.byte	0x06
	.zero		1


	//   ....[11]....
        /*03e0*/ 	.word	0x000005f0
        /*03e4*/ 	.word	0x000000ff
        /*03e8*/ 	.word	0x00016880
        /*03ec*/ 	.short	0x0100
        /*03ee*/ 	.byte	0x06
	.zero		1


	//   ....[12]....
        /*03f0*/ 	.word	0x00000600
        /*03f4*/ 	.word	0x000000ff
        /*03f8*/ 	.word	0x00016878
        /*03fc*/ 	.short	0x0100
        /*03fe*/ 	.byte	0x06
	.zero		1


	//   ....[13]....
        /*0400*/ 	.word	0x00000610
        /*0404*/ 	.word	0x000000ff
        /*0408*/ 	.word	0x00016888
        /*040c*/ 	.short	0x0100
        /*040e*/ 	.byte	0x06
	.zero		1


	//   ....[14]....
        /*0410*/ 	.word	0x00000740
        /*0414*/ 	.word	0x000000ff
        /*0418*/ 	.word	0x00016890
        /*041c*/ 	.short	0x0100
        /*041e*/ 	.byte	0x08
	.zero		1


	//   ....[15]....
        /*0420*/ 	.word	0x00000750
        /*0424*/ 	.word	0x000000ff
        /*0428*/ 	.word	0x000168a0
        /*042c*/ 	.short	0x0100
        /*042e*/ 	.byte	0x08
	.zero		1


	//   ....[16]....
        /*0430*/ 	.word	0x00000760
        /*0434*/ 	.word	0x000000ff
        /*0438*/ 	.word	0x00016898
        /*043c*/ 	.short	0x0100
        /*043e*/ 	.byte	0x08
	.zero		1


	//   ....[17]....
        /*0440*/ 	.word	0x00000770
        /*0444*/ 	.word	0x000000ff
        /*0448*/ 	.word	0x000168a8
        /*044c*/ 	.short	0x0100
        /*044e*/ 	.byte	0x08
	.zero		1


	//   ....[18]....
        /*0450*/ 	.word	0x000008a0
        /*0454*/ 	.word	0x000000ff
        /*0458*/ 	.word	0x000168b0
        /*045c*/ 	.short	0x0100
        /*045e*/ 	.byte	0x08
	.zero		1


	//   ....[19]....
        /*0460*/ 	.word	0x000008b0
        /*0464*/ 	.word	0x000000ff
        /*0468*/ 	.word	0x000168c0
        /*046c*/ 	.short	0x0100
        /*046e*/ 	.byte	0x08
	.zero		1


	//   ....[20]....
        /*0470*/ 	.word	0x000008c0
        /*0474*/ 	.word	0x000000ff
        /*0478*/ 	.word	0x000168b8
        /*047c*/ 	.short	0x0100
        /*047e*/ 	.byte	0x08
	.zero		1


	//   ....[21]....
        /*0480*/ 	.word	0x000008d0
        /*0484*/ 	.word	0x000000ff
        /*0488*/ 	.word	0x000168c8
        /*048c*/ 	.short	0x0100
        /*048e*/ 	.byte	0x08
	.zero		1


	//   ....[22]....
        /*0490*/ 	.word	0x00001320
        /*0494*/ 	.word	0x000000ff
        /*0498*/ 	.word	0x00016800
        /*049c*/ 	.short	0x010a
        /*049e*/ 	.byte	0x27
	.zero		1


	//   ....[23]....
        /*04a0*/ 	.word	0x00001390
        /*04a4*/ 	.word	0x000000ff
        /*04a8*/ 	.word	0x00016830
        /*04ac*/ 	.short	0x010a
        /*04ae*/ 	.byte	0x27
	.zero		1


	//   ....[24]....
        /*04b0*/ 	.word	0x00001400
        /*04b4*/ 	.word	0x000000ff
        /*04b8*/ 	.word	0x00016830
        /*04bc*/ 	.short	0x010a
        /*04be*/ 	.byte	0x27
	.zero		1


	//   ....[25]....
        /*04c0*/ 	.word	0x000036b0
        /*04c4*/ 	.word	0x0000001d
        /*04c8*/ 	.word	0x00000000
        /*04cc*/ 	.short	0x0101
        /*04ce*/ 	.byte	0x3f
	.zero		1


	//   ....[26]....
        /*04d0*/ 	.word	0x00003fe0
        /*04d4*/ 	.word	0x000000ff
        /*04d8*/ 	.word	0x00016830
        /*04dc*/ 	.short	0x010a
        /*04de*/ 	.byte	0x0a
	.zero		1


	//   ....[27]....
        /*04e0*/ 	.word	0x00004020
        /*04e4*/ 	.word	0x000000ff
        /*04e8*/ 	.word	0x00016830
        /*04ec*/ 	.short	0x010a
        /*04ee*/ 	.byte	0x0a
	.zero		1


	//   ....[28]....
        /*04f0*/ 	.word	0x00004220
        /*04f4*/ 	.word	0x000000ff
        /*04f8*/ 	.word	0x00016850
        /*04fc*/ 	.short	0x010a
        /*04fe*/ 	.byte	0x0a
	.zero		1


	//   ....[29]....
        /*0500*/ 	.word	0x00004260
        /*0504*/ 	.word	0x000000ff
        /*0508*/ 	.word	0x00016850
        /*050c*/ 	.short	0x010a
        /*050e*/ 	.byte	0x0a
	.zero		1


	//   ....[30]....
        /*0510*/ 	.word	0x00006100
        /*0514*/ 	.word	0x0000002b
        /*0518*/ 	.word	0x00000000
        /*051c*/ 	.short	0x0101
        /*051e*/ 	.byte	0x3f
	.zero		1


	//   ....[31]....
        /*0520*/ 	.word	0x00006230
        /*0524*/ 	.word	0x0000002d
        /*0528*/ 	.word	0x00000000
        /*052c*/ 	.short	0x0101
        /*052e*/ 	.byte	0x3f
	.zero		1


	//   ....[32]....
        /*0530*/ 	.word	0x00006e80
        /*0534*/ 	.word	0x000000ff
        /*0538*/ 	.word	0x00016830
        /*053c*/ 	.short	0x010a
        /*053e*/ 	.byte	0x0a
	.zero		1


	//   ....[33]....
        /*0540*/ 	.word	0x00006ec0
        /*0544*/ 	.word	0x000000ff
        /*0548*/ 	.word	0x00016830
        /*054c*/ 	.short	0x010a
        /*054e*/ 	.byte	0x0a
	.zero		1


	//   ....[34]....
        /*0550*/ 	.word	0x000070b0
        /*0554*/ 	.word	0x000000ff
        /*0558*/ 	.word	0x00016850
        /*055c*/ 	.short	0x010a
        /*055e*/ 	.byte	0x0a
	.zero		1


	//   ....[35]....
        /*0560*/ 	.word	0x000070f0
        /*0564*/ 	.word	0x000000ff
        /*0568*/ 	.word	0x00016850
        /*056c*/ 	.short	0x010a
        /*056e*/ 	.byte	0x0a
	.zero		1


	//   ....[36]....
        /*0570*/ 	.word	0x00008710
        /*0574*/ 	.word	0x00000019
        /*0578*/ 	.word	0x00000000
        /*057c*/ 	.short	0x0101
        /*057e*/ 	.byte	0x3f
	.zero		1


	//   ....[37]....
        /*0580*/ 	.word	0x000088e0
        /*0584*/ 	.word	0x0000001d
        /*0588*/ 	.word	0x00000000
        /*058c*/ 	.short	0x0101
        /*058e*/ 	.byte	0x3f
	.zero		1


	//   ....[38]....
        /*0590*/ 	.word	0x00009260
        /*0594*/ 	.word	0x000000ff
        /*0598*/ 	.word	0x00016850
        /*059c*/ 	.short	0x010a
        /*059e*/ 	.byte	0x07
	.zero		1


	//   ....[39]....
        /*05a0*/ 	.word	0x000092a0
        /*05a4*/ 	.word	0x000000ff
        /*05a8*/ 	.word	0x00016850
        /*05ac*/ 	.short	0x010a
        /*05ae*/ 	.byte	0x07
	.zero		1


	//   ....[40]....
        /*05b0*/ 	.word	0x000097b0
        /*05b4*/ 	.word	0x00000009
        /*05b8*/ 	.word	0x00000000
        /*05bc*/ 	.short	0x0101
        /*05be*/ 	.byte	0x3f
	.zero		1


	//   ....[41]....
        /*05c0*/ 	.word	0x0000a260
        /*05c4*/ 	.word	0x000000ff
        /*05c8*/ 	.word	0x00000000
        /*05cc*/ 	.short	0x0101
        /*05ce*/ 	.byte	0x04
	.zero		1


	//   ....[42]....
        /*05d0*/ 	.word	0x0000ba10
        /*05d4*/ 	.word	0x000000ff
        /*05d8*/ 	.word	0x00016840
        /*05dc*/ 	.short	0x010a
        /*05de*/ 	.byte	0x26
	.zero		1


	//   ....[43]....
        /*05e0*/ 	.word	0x0000c800
        /*05e4*/ 	.word	0x000000ff
        /*05e8*/ 	.word	0x00016800
        /*05ec*/ 	.short	0x0107
        /*05ee*/ 	.byte	0x26
	.zero		1


	//   ....[44]....
        /*05f0*/ 	.word	0x0000c840
        /*05f4*/ 	.word	0x000000ff
        /*05f8*/ 	.word	0x00016800
        /*05fc*/ 	.short	0x0101
        /*05fe*/ 	.byte	0x26
	.zero		1


	//   ....[45]....
        /*0600*/ 	.word	0x0000c870
        /*0604*/ 	.word	0x000000ff
        /*0608*/ 	.word	0x00016820
        /*060c*/ 	.short	0x010a
        /*060e*/ 	.byte	0x26
	.zero		1


	//   ....[46]....
        /*0610*/ 	.word	0x0000cc00
        /*0614*/ 	.word	0x000000ff
        /*0618*/ 	.word	0x00016848
        /*061c*/ 	.short	0x010a
        /*061e*/ 	.byte	0x26
	.zero		1


	//   ....[47]....
        /*0620*/ 	.word	0x0000cdf0
        /*0624*/ 	.word	0x000000ff
        /*0628*/ 	.word	0x00016860
        /*062c*/ 	.short	0x010a
        /*062e*/ 	.byte	0x26
	.zero		1


	//   ....[48]....
        /*0630*/ 	.word	0x0000d1d0
        /*0634*/ 	.word	0x000000ff
        /*0638*/ 	.word	0x00016840
        /*063c*/ 	.short	0x010a
        /*063e*/ 	.byte	0x26
	.zero		1


	//   ....[49]....
        /*0640*/ 	.word	0x0000d3f0
        /*0644*/ 	.word	0x000000ff
        /*0648*/ 	.word	0x00016868
        /*064c*/ 	.short	0x010a
        /*064e*/ 	.byte	0x26
	.zero		1


	//   ....[50]....
        /*0650*/ 	.word	0x0000d810
        /*0654*/ 	.word	0x000000ff
        /*0658*/ 	.word	0x00016848
        /*065c*/ 	.short	0x010a
        /*065e*/ 	.byte	0x26
	.zero		1


	//   ....[51]....
        /*0660*/ 	.word	0x0000da10
        /*0664*/ 	.word	0x000000ff
        /*0668*/ 	.word	0x00016860
        /*066c*/ 	.short	0x010a
        /*066e*/ 	.byte	0x26
	.zero		1


	//   ....[52]....
        /*0670*/ 	.word	0x0000dcb0
        /*0674*/ 	.word	0x00000004
        /*0678*/ 	.word	0x00016860
        /*067c*/ 	.short	0x010a
        /*067e*/ 	.byte	0x3f
	.zero		1


	//   ....[53]....
        /*0680*/ 	.word	0x0000df60
        /*0684*/ 	.word	0x00000007
        /*0688*/ 	.word	0x00016820
        /*068c*/ 	.short	0x010a
        /*068e*/ 	.byte	0x3f
	.zero		1


	//   ....[54]....
        /*0690*/ 	.word	0x0000e0b0
        /*0694*/ 	.word	0x00000006
        /*0698*/ 	.word	0x00000000
        /*069c*/ 	.short	0x010a
        /*069e*/ 	.byte	0x3f
	.zero		1


	//   ....[55]....
        /*06a0*/ 	.word	0x0000e120
        /*06a4*/ 	.word	0x00000003
        /*06a8*/ 	.word	0x00000000
        /*06ac*/ 	.short	0x010a
        /*06ae*/ 	.byte	0x3f
	.zero		1


	//   ....[56]....
        /*06b0*/ 	.word	0x0000e180
        /*06b4*/ 	.word	0x00000000
        /*06b8*/ 	.word	0x00000000
        /*06bc*/ 	.short	0x010a
        /*06be*/ 	.byte	0x3f
	.zero		1


	//   ....[57]....
        /*06c0*/ 	.word	0x0000e1b0
        /*06c4*/ 	.word	0x00000003
        /*06c8*/ 	.word	0x00000000
        /*06cc*/ 	.short	0x010a
        /*06ce*/ 	.byte	0x3f
	.zero		1


	//   ....[58]....
        /*06d0*/ 	.word	0x0000e220
        /*06d4*/ 	.word	0x00000003
        /*06d8*/ 	.word	0x00016800
        /*06dc*/ 	.short	0x010a
        /*06de*/ 	.byte	0x3f
	.zero		1


	//   ....[59]....
        /*06e0*/ 	.word	0x0000e280
        /*06e4*/ 	.word	0x00000003
        /*06e8*/ 	.word	0x00016830
        /*06ec*/ 	.short	0x010a
        /*06ee*/ 	.byte	0x3f
	.zero		1


	//   ....[60]....
        /*06f0*/ 	.word	0x0000e2e0
        /*06f4*/ 	.word	0x0000000b
        /*06f8*/ 	.word	0x00016830
        /*06fc*/ 	.short	0x010a
        /*06fe*/ 	.byte	0x3f
	.zero		1


	//   ....[61]....
        /*0700*/ 	.word	0x0000e340
        /*0704*/ 	.word	0x0000000b
        /*0708*/ 	.word	0x00016850
        /*070c*/ 	.short	0x010a
        /*070e*/ 	.byte	0x3f
	.zero		1


	//   ....[62]....
        /*0710*/ 	.word	0x0000e3a0
        /*0714*/ 	.word	0x0000000a
        /*0718*/ 	.word	0x00016830
        /*071c*/ 	.short	0x010a
        /*071e*/ 	.byte	0x3f
	.zero		1


	//   ....[63]....
        /*0720*/ 	.word	0x0000e400
        /*0724*/ 	.word	0x0000000a
        /*0728*/ 	.word	0x00016850
        /*072c*/ 	.short	0x010a
        /*072e*/ 	.byte	0x3f
	.zero		1


	//   ....[64]....
        /*0730*/ 	.word	0x0000e460
        /*0734*/ 	.word	0x00000005
        /*0738*/ 	.word	0x00016850
        /*073c*/ 	.short	0x010a
        /*073e*/ 	.byte	0x3f
	.zero		1


	//   ....[65]....
        /*0740*/ 	.word	0x0000e5c0
        /*0744*/ 	.word	0x00000003
        /*0748*/ 	.word	0x00016840
        /*074c*/ 	.short	0x010a
        /*074e*/ 	.byte	0x3f
	.zero		1


	//   ....[66]....
        /*0750*/ 	.word	0x0000f480
        /*0754*/ 	.word	0x00000005
        /*0758*/ 	.word	0x00016820
        /*075c*/ 	.short	0x010a
        /*075e*/ 	.byte	0x3f
	.zero		1


	//   ....[67]....
        /*0760*/ 	.word	0x0000f4e0
        /*0764*/ 	.word	0x00000005
        /*0768*/ 	.word	0x00016848
        /*076c*/ 	.short	0x010a
        /*076e*/ 	.byte	0x3f
	.zero		1


	//   ....[68]....
        /*0770*/ 	.word	0x0000f540
        /*0774*/ 	.word	0x00000005
        /*0778*/ 	.word	0x00016860
        /*077c*/ 	.short	0x010a
        /*077e*/ 	.byte	0x3f
	.zero		1


	//   ....[69]....
        /*0780*/ 	.word	0x0000f5a0
        /*0784*/ 	.word	0x00000005
        /*0788*/ 	.word	0x00016840
        /*078c*/ 	.short	0x010a
        /*078e*/ 	.byte	0x3f
	.zero		1


	//   ....[70]....
        /*0790*/ 	.word	0x0000f600
        /*0794*/ 	.word	0x00000005
        /*0798*/ 	.word	0x00016868
        /*079c*/ 	.short	0x010a
        /*079e*/ 	.byte	0x3f
	.zero		1


	//   ....[71]....
        /*07a0*/ 	.word	0x0000f660
        /*07a4*/ 	.word	0x00000004
        /*07a8*/ 	.word	0x00016848
        /*07ac*/ 	.short	0x010a
        /*07ae*/ 	.byte	0x3f
	.zero		1


	//   ....[72]....
        /*07b0*/ 	.word	0x0000f6c0
        /*07b4*/ 	.word	0x00000004
        /*07b8*/ 	.word	0x00016860
        /*07bc*/ 	.short	0x010a
        /*07be*/ 	.byte	0x3f
	.zero		1


	//   ....[73]....
        /*07c0*/ 	.word	0x0000f710
        /*07c4*/ 	.word	0x00000004
        /*07c8*/ 	.word	0x00016860
        /*07cc*/ 	.short	0x010a
        /*07ce*/ 	.byte	0x3f
	.zero		1


	//   ....[74]....
        /*07d0*/ 	.word	0x0000f760
        /*07d4*/ 	.word	0x00000007
        /*07d8*/ 	.word	0x00016820
        /*07dc*/ 	.short	0x010a
        /*07de*/ 	.byte	0x3f
	.zero		1


	//   ....[75]....
        /*07e0*/ 	.word	0x0000f8d0
        /*07e4*/ 	.word	0x00000006
        /*07e8*/ 	.word	0x00000000
        /*07ec*/ 	.short	0x010a
        /*07ee*/ 	.byte	0x3f
	.zero		1


	//   ....[76]....
        /*07f0*/ 	.word	0x0000f920
        /*07f4*/ 	.word	0x00000003
        /*07f8*/ 	.word	0x00000000
        /*07fc*/ 	.short	0x010a
        /*07fe*/ 	.byte	0x3f
	.zero		1


	//   ....[77]....
        /*0800*/ 	.word	0x0000f970
        /*0804*/ 	.word	0x00000000
        /*0808*/ 	.word	0x00000000
        /*080c*/ 	.short	0x010a
        /*080e*/ 	.byte	0x3f
	.zero		1


	//----- nvinfo : EIATTR_NUM_MBARRIERS
	.align		4
.L_1567:
        /*0810*/ 	.byte	0x03, 0x38
        /*0812*/ 	.short	0x0016


	//----- nvinfo : EIATTR_EXIT_INSTR_OFFSETS
	.align		4
        /*0814*/ 	.byte	0x04, 0x1c
        /*0816*/ 	.short	(.L_1569 - .L_1568)


	//   ....[0]....
.L_1568:
        /*0818*/ 	.word	0x0000e200


	//----- nvinfo : EIATTR_MAX_THREADS
	.align		4
.L_1569:
        /*081c*/ 	.byte	0x04, 0x05
        /*081e*/ 	.short	(.L_1571 - .L_1570)
.L_1570:
        /*0820*/ 	.word	0x00000200
        /*0824*/ 	.word	0x00000001
        /*0828*/ 	.word	0x00000001


	//----- nvinfo : EIATTR_CRS_STACK_SIZE
	.align		4
.L_1571:
        /*082c*/ 	.byte	0x04, 0x1e
        /*082e*/ 	.short	(.L_1573 - .L_1572)
.L_1572:
        /*0830*/ 	.word	0x00000000


	//----- nvinfo : EIATTR_CBANK_PARAM_SIZE
	.align		4
.L_1573:
        /*0834*/ 	.byte	0x03, 0x19
        /*0836*/ 	.short	0x0a70


	//----- nvinfo : EIATTR_PARAM_CBANK
	.align		4
        /*0838*/ 	.byte	0x04, 0x0a
        /*083a*/ 	.short	(.L_1575 - .L_1574)
	.align		4
.L_1574:
        /*083c*/ 	.word	index@(.nv.constant0._ZN7cutlass13device_kernelIN5flash11enable_sm90INS1_16FlashAttnFwdSm90INS1_25CollectiveMainloopFwdSm90ILi2EN4cute5tupleIJNS5_1CILi1EEES8_S8_EEENS6_IJNS7_ILi192EEENS7_ILi128EEENS7_ILi64EEEEEELi64ENS_6half_tEfNS_4arch4Sm90ELb1ELb0ELb1ELb0ELb0ELb0ELb0ELb1ELb1ELb1ELb1ELb0EEENS1_21CollectiveEpilogueFwdINS6_IJSA_SC_SB_EEES9_SE_SG_Li384ELb0ELb1ELb1ELb0EEENS1_19SingleTileSchedulerILb0ELb1ELb1ELi192EEEEEEEEEvNT_6ParamsE)
        /*0840*/ 	.short	0x0210
        /*0842*/ 	.short	0x0a70


	//----- nvinfo : EIATTR_SW_WAR
	.align		4
.L_1575:
        /*0844*/ 	.byte	0x04, 0x36
        /*0846*/ 	.short	(.L_1577 - .L_1576)
.L_1576:
        /*0848*/ 	.word	0x00000008
.L_1577:


//--------------------- .nv.info._ZN7cutlass13device_kernelIN5flash11enable_sm90INS1_16FlashAttnFwdSm90INS1_25CollectiveMainloopFwdSm90ILi2EN4cute5tupleIJNS5_1CILi1EEES8_S8_EEENS6_IJNS7_ILi192EEENS7_ILi128EEENS7_ILi64EEEEEELi64ENS_6half_tEfNS_4arch4Sm90ELb1ELb0ELb1ELb1ELb0ELb0ELb0ELb1ELb1ELb1ELb1ELb0EEENS1_21CollectiveEpilogueFwdINS6_IJSA_SC_SB_EEES9_SE_SG_Li384ELb1ELb1ELb1ELb0EEENS1_36VarlenDynamicPersistentTileSchedulerILi192ELi128ELi384ELi128ELb1ELb1ELb1ELb1ELb1ELb1EEEEEEEEEvNT_6ParamsE --------------------------
	.section	.nv.info._ZN7cutlass13device_kernelIN5flash11enable_sm90INS1_16FlashAttnFwdSm90INS1_25CollectiveMainloopFwdSm90ILi2EN4cute5tupleIJNS5_1CILi1EEES8_S8_EEENS6_IJNS7_ILi192EEENS7_ILi128EEENS7_ILi64EEEEEELi64ENS_6half_tEfNS_4arch4Sm90ELb1ELb0ELb1ELb1ELb0ELb0ELb0ELb1ELb1ELb1ELb1ELb0EEENS1_21CollectiveEpilogueFwdINS6_IJSA_SC_SB_EEES9_SE_SG_Li384ELb1ELb1ELb1ELb0EEENS1_36VarlenDynamicPersistentTileSchedulerILi192ELi128ELi384ELi128ELb1ELb1ELb1ELb1ELb1ELb1EEEEEEEEEvNT_6ParamsE,"",@"SHT_CUDA_INFO"
	.sectionflags	@""
	.align	4


	//----- nvinfo : EIATTR_CUDA_API_VERSION
	.align		4
        /*0000*/ 	.byte	0x04, 0x37
        /*0002*/ 	.short	(.L_1579 - .L_1578)
.L_1578:
        /*0004*/ 	.word	0x00000082


	//----- nvinfo : EIATTR_KPARAM_INFO
	.align		4
.L_1579:
        /*0008*/ 	.byte	0x04, 0x17
        /*000a*/ 	.short	(.L_1581 - .L_1580)
.L_1580:
        /*000c*/ 	.word	0x00000000
        /*0010*/ 	.short	0x0000
        /*0012*/ 	.short	0x0070
        /*0014*/ 	.byte	0x00, 0xf0, 0x01, 0x2a


	//----- nvinfo : EIATTR_SPARSE_MMA_MASK
	.align		4
.L_1581:
        /*0018*/ 	.byte	0x03, 0x50
        /*001a*/ 	.short	0x0000


	//----- nvinfo : EIATTR_MAXREG_COUNT
	.align		4
        /*001c*/ 	.byte	0x03, 0x1b
        /*001e*/ 	.short	0x0080


	//----- nvinfo : EIATTR_NUM_BARRIERS
	.align		4
        /*0020*/ 	.byte	0x02, 0x4c
        /*0022*/ 	.byte	0x10
	.zero		1


	//----- nvinfo : EIATTR_EXTERNS
	.align		4
        /*0024*/ 	.byte	0x04, 0x0f
        /*0026*/ 	.short	(.L_1583 - .L_1582)


	//   ....[0]....
	.align		4
.L_1582:
        /*0028*/ 	.word	index@(__assertfail)


	//----- nvinfo : EIATTR_ANNOTATIONS
	.align		4
.L_1583:
        /*002c*/ 	.byte	0x04, 0x55
        /*002e*/ 	.short	(.L_1585 - .L_1584)


	//   ....[0]....
.L_1584:
        /* <DEDUP_REMOVED lines=32> */


	//----- nvinfo : EIATTR_MERCURY_ISA_VERSION
	.align		4
.L_1585:
        /*0218*/ 	.byte	0x03, 0x5f
        /*021a*/ 	.short	0x0101


	//----- nvinfo : EIATTR_UNUSED_LOAD_BYTE_OFFSET
	.align		4
        /*021c*/ 	.byte	0x04, 0x44
        /*021e*/ 	.short	(.L_1587 - .L_1586)


	//   ....[0]....
.L_1586:
        /*0220*/ 	.word	0x00000a30
        /*0224*/ 	.word	0x0000fff0


	//   ....[1]....
        /*0228*/ 	.word	0x00009e80
        /*022c*/ 	.word	0x0000fff0


	//----- nvinfo : EIATTR_INT_WARP_WIDE_INSTR_OFFSETS
	.align		4
.L_1587:
        /*0230*/ 	.byte	0x04, 0x31
        /*0232*/ 	.short	(.L_1589 - .L_1588)


	//   ....[0]....
.L_1588:
        /*0234*/ 	.word	0x00000120


	//   ....[1]....
        /*0238*/ 	.word	0x000001c0


	//   ....[2]....
        /*023c*/ 	.word	0x00000230


	//   ....[3]....
        /*0240*/ 	.word	0x0000db70


	//   ....[4]....
        /*0244*/ 	.word	0x0000dc00


	//   ....[5]....
        /*0248*/ 	.word	0x00010c80


	//   ....[6]....
        /*024c*/ 	.word	0x00010d10


	//----- nvinfo : EIATTR_COOP_GROUP_MASK_REGIDS
	.align		4
.L_1589:
        /*0250*/ 	.byte	0x04, 0x29
        /*0252*/ 	.short	(.L_1591 - .L_1590)


	//   ....[0]....
.L_1590:
        /*0254*/ 	.word	0xffffffff


	//   ....[1]....
        /*0258*/ 	.word	0xffffffff


	//   ....[2]....
        /*025c*/ 	.word	0xffffffff


	//   ....[3]....
        /*0260*/ 	.word	0xffffffff


	//   ....[4]....
        /*0264*/ 	.word	0xffffffff


	//   ....[5]....
        /*0268*/ 	.word	0xffffffff


	//   ....[6]....
        /*026c*/ 	.word	0xffffffff


	//   ....[7]....
        /*0270*/ 	.word	0xffffffff


	//   ....[8]....
        /*0274*/ 	.word	0xffffffff


	//   ....[9]....
        /*0278*/ 	.word	0xffffffff


	//   ....[10]....
        /*027c*/ 	.word	0xffffffff


	//   ....[11]....
        /*0280*/ 	.word	0xffffffff


	//   ....[12]....
        /*0284*/ 	.word	0xffffffff


	//   ....[13]....
        /*0288*/ 	.word	0xffffffff


	//   ....[14]....
        /*028c*/ 	.word	0xffffffff


	//   ....[15]....
        /*0290*/ 	.word	0xffffffff


	//   ....[16]....
        /*0294*/ 	.word	0xffffffff


	//   ....[17]....
        /*0298*/ 	.word	0xffffffff


	//   ....[18]....
        /*029c*/ 	.word	0xffffffff


	//   ....[19]....
        /*02a0*/ 	.word	0xffffffff


	//   ....[20]....
        /*02a4*/ 	.word	0xffffffff


	//   ....[21]....
        /*02a8*/ 	.word	0xffffffff


	//   ....[22]....
        /*02ac*/ 	.word	0xffffffff


	//   ....[23]....
        /*02b0*/ 	.word	0xffffffff


	//   ....[24]....
        /*02b4*/ 	.word	0xffffffff


	//   ....[25]....
        /*02b8*/ 	.word	0xffffffff


	//   ....[26]....
        /*02bc*/ 	.word	0xffffffff


	//   ....[27]....
        /*02c0*/ 	.word	0xffffffff


	//   ....[28]....
        /*02c4*/ 	.word	0xffffffff


	//   ....[29]....
        /*02c8*/ 	.word	0xffffffff


	//   ....[30]....
        /*02cc*/ 	.word	0xffffffff


	//   ....[31]....
        /*02d0*/ 	.word	0xffffffff


	//   ....[32]....
        /*02d4*/ 	.word	0xffffffff


	//   ....[33]....
        /*02d8*/ 	.word	0xffffffff


	//   ....[34]....
        /*02dc*/ 	.word	0xffffffff


	//   ....[35]....
        /*02e0*/ 	.word	0xffffffff


	//   ....[36]....
        /*02e4*/ 	.word	0xffffffff


	//   ....[37]....
        /*02e8*/ 	.word	0xffffffff


	//   ....[38]....
        /*02ec*/ 	.word	0xffffffff


	//   ....[39]....
        /*02f0*/ 	.word	0xffffffff


	//   ....[40]....
        /*02f4*/ 	.word	0xffffffff


	//   ....[41]....
        /*02f8*/ 	.word	0xffffffff


	//   ....[42]....
        /*02fc*/ 	.word	0xffffffff


	//   ....[43]....
        /*0300*/ 	.word	0xffffffff


	//   ....[44]....
        /*0304*/ 	.word	0xffffffff


	//   ....[45]....
        /*0308*/ 	.word	0xffffffff


	//   ....[46]....
        /*030c*/ 	.word	0xffffffff


	//   ....[47]....
        /*0310*/ 	.word	0xffffffff


	//   ....[48]....
        /*0314*/ 	.word	0xffffffff


	//   ....[49]....
        /*0318*/ 	.word	0xffffffff


	//   ....[50]....
        /*031c*/ 	.word	0xffffffff


	//   ....[51]....
        /*0320*/ 	.word	0xffffffff


	//   ....[52]....
        /*0324*/ 	.word	0xffffffff


	//   ....[53]....
        /*0328*/ 	.word	0xffffffff


	//   ....[54]....
        /*032c*/ 	.word	0xffffffff


	//   ....[55]....
        /*0330*/ 	.word	0xffffffff


	//   ....[56]....
        /*0334*/ 	.word	0xffffffff


	//   ....[57]....
        /*0338*/ 	.word	0xffffffff


	//   ....[58]....
        /*033c*/ 	.word	0xffffffff


	//   ....[59]....
        /*0340*/ 	.word	0xffffffff


	//   ....[60]....
        /*0344*/ 	.word	0xffffffff


	//   ....[61]....
        /*0348*/ 	.word	0xffffffff


	//   ....[62]....
        /*034c*/ 	.word	0xffffffff


	//   ....[63]....
        /*0350*/ 	.word	0xffffffff


	//   ....[64]....
        /*0354*/ 	.word	0xffffffff


	//   ....[65]....
        /*0358*/ 	.word	0xffffffff


	//   ....[66]....
        /*035c*/ 	.word	0xffffffff


	//   ....[67]....
        /*0360*/ 	.word	0xffffffff


	//   ....[68]....
        /*0364*/ 	.word	0xffffffff


	//   ....[69]....
        /*0368*/ 	.word	0xffffffff


	//   ....[70]....
        /*036c*/ 	.word	0xffffffff


	//   ....[71]....
        /*0370*/ 	.word	0xffffffff


	//   ....[72]....
        /*0374*/ 	.word	0xffffffff


	//   ....[73]....
        /*0378*/ 	.word	0xffffffff


	//   ....[74]....
        /*037c*/ 	.word	0xffffffff


	//   ....[75]....
        /*0380*/ 	.word	0xffffffff


	//   ....[76]....
        /*0384*/ 	.word	0xffffffff


	//   ....[77]....
        /*0388*/ 	.word	0xffffffff


	//   ....[78]....
        /*038c*/ 	.word	0xffffffff


	//   ....[79]....
        /*0390*/ 	.word	0xffffffff


	//   ....[80]....
        /*0394*/ 	.word	0xffffffff


	//   ....[81]....
        /*0398*/ 	.word	0xffffffff


	//   ....[82]....
        /*039c*/ 	.word	0xffffffff


	//   ....[83]....
        /*03a0*/ 	.word	0xffffffff


	//   ....[84]....
        /*03a4*/ 	.word	0xffffffff


	//   ....[85]....
        /*03a8*/ 	.word	0xffffffff


	//   ....[86]....
        /*03ac*/ 	.word	0xffffffff


	//   ....[87]....
        /*03b0*/ 	.word	0xffffffff


	//   ....[88]....
        /*03b4*/ 	.word	0xffffffff


	//   ....[89]....
        /*03b8*/ 	.word	0xffffffff


	//   ....[90]....
        /*03bc*/ 	.word	0xffffffff


	//   ....[91]....
        /*03c0*/ 	.word	0xffffffff


	//   ....[92]....
        /*03c4*/ 	.word	0xffffffff


	//   ....[93]....
        /*03c8*/ 	.word	0xffffffff


	//   ....[94]....
        /*03cc*/ 	.word	0xffffffff


	//   ....[95]....
        /*03d0*/ 	.word	0xffffffff


	//   ....[96]....
        /*03d4*/ 	.word	0xffffffff


	//   ....[97]....
        /*03d8*/ 	.word	0xffffffff


	//   ....[98]....
        /*03dc*/ 	.word	0xffffffff


	//   ....[99]....
        /*03e0*/ 	.word	0xffffffff


	//   ....[100]....
        /*03e4*/ 	.word	0xffffffff


	//   ....[101]....
        /*03e8*/ 	.word	0xffffffff


	//   ....[102]....
        /*03ec*/ 	.word	0xffffffff


	//   ....[103]....
        /*03f0*/ 	.word	0xffffffff


	//   ....[104]....
        /*03f4*/ 	.word	0xffffffff


	//   ....[105]....
        /*03f8*/ 	.word	0xffffffff


	//   ....[106]....
        /*03fc*/ 	.word	0xffffffff


	//   ....[107]....
        /*0400*/ 	.word	0xffffffff


	//   ....[108]....
        /*0404*/ 	.word	0xffffffff


	//   ....[109]....
        /*0408*/ 	.word	0xffffffff


	//   ....[110]....
        /*040c*/ 	.word	0xffffffff


	//   ....[111]....
        /*0410*/ 	.word	0xffffffff


	//   ....[112]....
        /*0414*/ 	.word	0xffffffff


	//   ....[113]....
        /*0418*/ 	.word	0x0500000f


	//   ....[114]....
        /*041c*/ 	.word	0x0500000f


	//   ....[115]....
        /*0420*/ 	.word	0x0500000f


	//   ....[116]....
        /*0424*/ 	.word	0x0500000f


	//   ....[117]....
        /*0428*/ 	.word	0x0500000f


	//   ....[118]....
        /*042c*/ 	.word	0x0500000f


	//   ....[119]....
        /*0430*/ 	.word	0x0500000f


	//   ....[120]....
        /*0434*/ 	.word	0x0500000f


	//   ....[121]....
        /*0438*/ 	.word	0x0500000f


	//   ....[122]....
        /*043c*/ 	.word	0x0500000f


	//   ....[123]....
        /*0440*/ 	.word	0x0500000f


	//   ....[124]....
        /*0444*/ 	.word	0x0500000f


	//   ....[125]....
        /*0448*/ 	.word	0x0500000f


	//   ....[126]....
        /*044c*/ 	.word	0x0500000f


	//   ....[127]....
        /*0450*/ 	.word	0x0500000f


	//   ....[128]....
        /*0454*/ 	.word	0x0500000f


	//   ....[129]....
        /*0458*/ 	.word	0x0500000f


	//   ....[130]....
        /*045c*/ 	.word	0x0500000f


	//   ....[131]....
        /*0460*/ 	.word	0x0500000f


	//   ....[132]....
        /*0464*/ 	.word	0x0500000f


	//   ....[133]....
        /*0468*/ 	.word	0x0500000f


	//   ....[134]....
        /*046c*/ 	.word	0x0500000f


	//   ....[135]....
        /*0470*/ 	.word	0x0500000f


	//   ....[136]....
        /*0474*/ 	.word	0x0500000f


	//   ....[137]....
        /*0478*/ 	.word	0x0500000f


	//   ....[138]....
        /*047c*/ 	.word	0x0500000f


	//   ....[139]....
        /*0480*/ 	.word	0x0500000f


	//   ....[140]....
        /*0484*/ 	.word	0x0500000f


	//   ....[141]....
        /*0488*/ 	.word	0x0500000f


	//   ....[142]....
        /*048c*/ 	.word	0x0500000f


	//   ....[143]....
        /*0490*/ 	.word	0x0500000f


	//   ....[144]....
        /*0494*/ 	.word	0x0500000f


	//   ....[145]....
        /*0498*/ 	.word	0x0500000f


	//   ....[146]....
        /*049c*/ 	.word	0x0500000f


	//   ....[147]....
        /*04a0*/ 	.word	0x0500000f


	//   ....[148]....
        /*04a4*/ 	.word	0x0500000f


	//   ....[149]....
        /*04a8*/ 	.word	0x0500000f


	//   ....[150]....
        /*04ac*/ 	.word	0x0500000f


	//   ....[151]....
        /*04b0*/ 	.word	0x0500000f


	//   ....[152]....
        /*04b4*/ 	.word	0x0500000f


	//   ....[153]....
        /*04b8*/ 	.word	0x0500000f


	//   ....[154]....
        /*04bc*/ 	.word	0x0500000f


	//   ....[155]....
        /*04c0*/ 	.word	0x0500000f


	//   ....[156]....
        /*04c4*/ 	.word	0x0500000f


	//----- nvinfo : EIATTR_COOP_GROUP_INSTR_OFFSETS
	.align		4
.L_1591:
        /*04c8*/ 	.byte	0x04, 0x28
        /*04ca*/ 	.short	(.L_1593 - .L_1592)


	//   ....[0]....
.L_1592:
        /*04cc*/ 	.word	0x00000060


	//   ....[1]....
        /*04d0*/ 	.word	0x00000130


	//   ....[2]....
        /*04d4*/ 	.word	0x000001e0


	//   ....[3]....
        /*04d8*/ 	.word	0x000003a0


	//   ....[4]....
        /*04dc*/ 	.word	0x00000500


	//   ....[5]....
        /*04e0*/ 	.word	0x00000620


	//   ....[6]....
        /*04e4*/ 	.word	0x00000780


	//   ....[7]....
        /*04e8*/ 	.word	0x000017f0


	//   ....[8]....
        /*04ec*/ 	.word	0x00002030


	//   ....[9]....
        /*04f0*/ 	.word	0x00002160


	//   ....[10]....
        /*04f4*/ 	.word	0x00002ab0


	//   ....[11]....
        /*04f8*/ 	.word	0x00002b40


	//   ....[12]....
        /*04fc*/ 	.word	0x00003510


	//   ....[13]....
        /*0500*/ 	.word	0x00003570


	//   ....[14]....
        /*0504*/ 	.word	0x00004990


	//   ....[15]....
        /*0508*/ 	.word	0x00005460


	//   ....[16]....
        /*050c*/ 	.word	0x00005600


	//   ....[17]....
        /*0510*/ 	.word	0x000056d0


	//   ....[18]....
        /*0514*/ 	.word	0x00006110


	//   ....[19]....
        /*0518*/ 	.word	0x000061a0


	//   ....[20]....
        /*051c*/ 	.word	0x00007f10


	//   ....[21]....
        /*0520*/ 	.word	0x00007f70


	//   ....[22]....
        /*0524*/ 	.word	0x00008670


	//   ....[23]....
        /*0528*/ 	.word	0x000086e0


	//   ....[24]....
        /*052c*/ 	.word	0x00009770


	//   ....[25]....
        /*0530*/ 	.word	0x000097a0


	//   ....[26]....
        /*0534*/ 	.word	0x00009880


	//   ....[27]....
        /*0538*/ 	.word	0x000098a0


	//   ....[28]....
        /*053c*/ 	.word	0x0000a660


	//   ....[29]....
        /*0540*/ 	.word	0x0000a670


	//   ....[30]....
        /*0544*/ 	.word	0x0000a680


	//   ....[31]....
        /*0548*/ 	.word	0x0000a6c0


	//   ....[32]....
        /*054c*/ 	.word	0x0000ac40


	//   ....[33]....
        /*0550*/ 	.word	0x0000ac60


	//   ....[34]....
        /*0554*/ 	.word	0x0000ac70


	//   ....[35]....
        /*0558*/ 	.word	0x0000ac90


	//   ....[36]....
        /*055c*/ 	.word	0x0000acb0


	//   ....[37]....
        /*0560*/ 	.word	0x0000acd0


	//   ....[38]....
        /*0564*/ 	.word	0x0000ade0


	//   ....[39]....
        /*0568*/ 	.word	0x0000adf0


	//   ....[40]....
        /*056c*/ 	.word	0x0000b1a0


	//   ....[41]....
        /*0570*/ 	.word	0x0000b1e0


	//   ....[42]....
        /*0574*/ 	.word	0x0000b4e0


	//   ....[43]....
        /*0578*/ 	.word	0x0000b4f0


	//   ....[44]....
        /*057c*/ 	.word	0x0000bf50


	//   ....[45]....
        /*0580*/ 	.word	0x0000bf90


	//   ....[46]....
        /*0584*/ 	.word	0x0000bfc0


	//   ....[47]....
        /*0588*/ 	.word	0x0000bff0


	//   ....[48]....
        /*058c*/ 	.word	0x0000c010


	//   ....[49]....
        /*0590*/ 	.word	0x0000c020


	//   ....[50]....
        /*0594*/ 	.word	0x0000c030


	//   ....[51]....
        /*0598*/ 	.word	0x0000c050


	//   ....[52]....
        /*059c*/ 	.word	0x0000c1a0


	//   ....[53]....
        /*05a0*/ 	.word	0x0000c3b0


	//   ....[54]....
        /*05a4*/ 	.word	0x0000c3e0


	//   ....[55]....
        /*05a8*/ 	.word	0x0000c410


	//   ....[56]....
        /*05ac*/ 	.word	0x0000c440


	//   ....[57]....
        /*05b0*/ 	.word	0x0000c470


	//   ....[58]....
        /*05b4*/ 	.word	0x0000c4a0


	//   ....[59]....
        /*05b8*/ 	.word	0x0000c630


	//   ....[60]....
        /*05bc*/ 	.word	0x0000c660


	//   ....[61]....
        /*05c0*/ 	.word	0x0000c690


	//   ....[62]....
        /*05c4*/ 	.word	0x0000c6c0


	//   ....[63]....
        /*05c8*/ 	.word	0x0000c6f0


	//   ....[64]....
        /*05cc*/ 	.word	0x0000c720


	//   ....[65]....
        /*05d0*/ 	.word	0x0000c7b0


	//   ....[66]....
        /*05d4*/ 	.word	0x0000c7e0


	//   ....[67]....
        /*05d8*/ 	.word	0x0000c7f0


	//   ....[68]....
        /*05dc*/ 	.word	0x0000c830


	//   ....[69]....
        /*05e0*/ 	.word	0x0000e0f0


	//   ....[70]....
        /*05e4*/ 	.word	0x0000ec40


	//   ....[71]....
        /*05e8*/ 	.word	0x0000ec50


	//   ....[72]....
        /*05ec*/ 	.word	0x0000ec70


	//   ....[73]....
        /*05f0*/ 	.word	0x0000ed00


	//   ....[74]....
        /*05f4*/ 	.word	0x0000ed20


	//   ....[75]....
        /*05f8*/ 	.word	0x0000eda0


	//   ....[76]....
        /*05fc*/ 	.word	0x0000edc0


	//   ....[77]....
        /*0600*/ 	.word	0x0000ee40


	//   ....[78]....
        /*0604*/ 	.word	0x0000ee60


	//   ....[79]....
        /*0608*/ 	.word	0x0000eee0


	//   ....[80]....
        /*060c*/ 	.word	0x0000ef00


	//   ....[81]....
        /*0610*/ 	.word	0x0000ef80


	//   ....[82]....
        /*0614*/ 	.word	0x0000efa0


	//   ....[83]....
        /*0618*/ 	.word	0x0000f020


	//   ....[84]....
        /*061c*/ 	.word	0x0000f040


	//   ....[85]....
        /*0620*/ 	.word	0x0000f050


	//   ....[86]....
        /*0624*/ 	.word	0x0000f0c0


	//   ....[87]....
        /*0628*/ 	.word	0x0000f110


	//   ....[88]....
        /*062c*/ 	.word	0x0000f1c0


	//   ....[89]....
        /*0630*/ 	.word	0x0000f1d0


	//   ....[90]....
        /*0634*/ 	.word	0x0000f240


	//   ....[91]....
        /*0638*/ 	.word	0x0000f250


	//   ....[92]....
        /*063c*/ 	.word	0x0000f290


	//   ....[93]....
        /*0640*/ 	.word	0x0000f2b0


	//   ....[94]....
        /*0644*/ 	.word	0x00011220


	//   ....[95]....
        /*0648*/ 	.word	0x00011250


	//   ....[96]....
        /*064c*/ 	.word	0x000112b0


	//   ....[97]....
        /*0650*/ 	.word	0x000112e0


	//   ....[98]....
        /*0654*/ 	.word	0x00011310


	//   ....[99]....
        /*0658*/ 	.word	0x00011340


	//   ....[100]....
        /*065c*/ 	.word	0x00011370


	//   ....[101]....
        /*0660*/ 	.word	0x000113a0


	//   ....[102]....
        /*0664*/ 	.word	0x00011540


	//   ....[103]....
        /*0668*/ 	.word	0x00011570


	//   ....[104]....
        /*066c*/ 	.word	0x000115a0


	//   ....[105]....
        /*0670*/ 	.word	0x000115d0


	//   ....[106]....
        /*0674*/ 	.word	0x00011600


	//   ....[107]....
        /*0678*/ 	.word	0x00011630


	//   ....[108]....
        /*067c*/ 	.word	0x000116f0


	//   ....[109]....
        /*0680*/ 	.word	0x00011710


	//   ....[110]....
        /*0684*/ 	.word	0x00011730


	//   ....[111]....
        /*0688*/ 	.word	0x00011790


	//   ....[112]....
        /*068c*/ 	.word	0x000121b0


	//   ....[113]....
        /*0690*/ 	.word	0x00012750


	//   ....[114]....
        /*0694*/ 	.word	0x00012900


	//   ....[115]....
        /*0698*/ 	.word	0x00012950


	//   ....[116]....
        /*069c*/ 	.word	0x000129b0


	//   ....[117]....
        /*06a0*/ 	.word	0x00012aa0


	//   ....[118]....
        /*06a4*/ 	.word	0x00012b00


	//   ....[119]....
        /*06a8*/ 	.word	0x00012c00


	//   ....[120]....
        /*06ac*/ 	.word	0x00012c60


	//   ....[121]....
        /*06b0*/ 	.word	0x00012d60


	//   ....[122]....
        /*06b4*/ 	.word	0x00012dc0


	//   ....[123]....
        /*06b8*/ 	.word	0x00012ec0


	//   ....[124]....
        /*06bc*/ 	.word	0x00012f20


	//   ....[125]....
        /*06c0*/ 	.word	0x00013020


	//   ....[126]....
        /*06c4*/ 	.word	0x00013080


	//   ....[127]....
        /*06c8*/ 	.word	0x00013180


	//   ....[128]....
        /*06cc*/ 	.word	0x000131e0


	//   ....[129]....
        /*06d0*/ 	.word	0x00013290


	//   ....[130]....
        /*06d4*/ 	.word	0x00013360


	//   ....[131]....
        /*06d8*/ 	.word	0x00013430


	//   ....[132]....
        /*06dc*/ 	.word	0x00013490


	//   ....[133]....
        /*06e0*/ 	.word	0x00013570


	//   ....[134]....
        /*06e4*/ 	.word	0x000135d0


	//   ....[135]....
        /*06e8*/ 	.word	0x000136a0


	//   ....[136]....
        /*06ec*/ 	.word	0x00013700


	//   ....[137]....
        /*06f0*/ 	.word	0x000137c0


	//   ....[138]....
        /*06f4*/ 	.word	0x00013ae0


	//   ....[139]....
        /*06f8*/ 	.word	0x00013b80


	//   ....[140]....
        /*06fc*/ 	.word	0x00013cf0


	//   ....[141]....
        /*0700*/ 	.word	0x00013d60


	//   ....[142]....
        /*0704*/ 	.word	0x00013dd0


	//   ....[143]....
        /*0708*/ 	.word	0x00013e40


	//   ....[144]....
        /*070c*/ 	.word	0x00013eb0


	//   ....[145]....
        /*0710*/ 	.word	0x00013f30


	//   ....[146]....
        /*0714*/ 	.word	0x00013fb0


	//   ....[147]....
        /*0718*/ 	.word	0x00014040


	//   ....[148]....
        /*071c*/ 	.word	0x000140b0


	//   ....[149]....
        /*0720*/ 	.word	0x00014120


	//   ....[150]....
        /*0724*/ 	.word	0x00014190


	//   ....[151]....
        /*0728*/ 	.word	0x00014210


	//   ....[152]....
        /*072c*/ 	.word	0x00014280


	//   ....[153]....
        /*0730*/ 	.word	0x00014310


	//   ....[154]....
        /*0734*/ 	.word	0x00014370


	//   ....[155]....
        /*0738*/ 	.word	0x00014400


	//   ....[156]....
        /*073c*/ 	.word	0x00014530


	//----- nvinfo : EIATTR_REG_RECONFIG
	.align		4
.L_1593:
        /*0740*/ 	.byte	0x01, 0x54
	.zero		2


	//----- nvinfo : EIATTR_SYSCALL_OFFSETS
	.align		4
        /*0744*/ 	.byte	0x04, 0x46
        /*0746*/ 	.short	(.L_1595 - .L_1594)


	//   ....[0]....
.L_1594:
        /*0748*/ 	.word	0x000019a0


	//   ....[1]....
        /*074c*/ 	.word	0x0000dd60


	//   ....[2]....
        /*0750*/ 	.word	0x0000deb0


	//   ....[3]....
        /*0754*/ 	.word	0x0000dfa0


	//   ....[4]....
        /*0758*/ 	.word	0x0000e770


	//----- nvinfo : EIATTR_MBARRIER_INSTR_OFFSETS
	.align		4
.L_1595:
        /*075c*/ 	.byte	0x04, 0x39
        /*075e*/ 	.short	(.L_1597 - .L_1596)


	//   ....[0]....
.L_1596:
        /*0760*/ 	.word	0x00000250
        /*0764*/ 	.word	0x000000ff
        /*0768*/ 	.word	0x00016800
        /*076c*/ 	.short	0x0100
        /*076e*/ 	.byte	0x08
	.zero		1


	//   ....[1]....
        /*0770*/ 	.word	0x00000260
        /*0774*/ 	.word	0x000000ff
        /*0778*/ 	.word	0x00016820
        /*077c*/ 	.short	0x0100
        /*077e*/ 	.byte	0x08
	.zero		1


	//   ....[2]....
        /*0780*/ 	.word	0x00000350
        /*0784*/ 	.word	0x000000ff
        /*0788*/ 	.word	0x00016830
        /*078c*/ 	.short	0x0100
        /*078e*/ 	.byte	0x08
	.zero		1


	//   ....[3]....
        /*0790*/ 	.word	0x00000360
        /*0794*/ 	.word	0x000000ff
        /*0798*/ 	.word	0x00016840
        /*079c*/ 	.short	0x0100
        /*079e*/ 	.byte	0x08
	.zero		1


	//   ....[4]....
        /*07a0*/ 	.word	0x00000370
        /*07a4*/ 	.word	0x000000ff
        /*07a8*/ 	.word	0x00016838
        /*07ac*/ 	.short	0x0100
        /*07ae*/ 	.byte	0x08
	.zero		1


	//   ....[5]....
        /*07b0*/ 	.word	0x00000380
        /*07b4*/ 	.word	0x000000ff
        /*07b8*/ 	.word	0x00016848
        /*07bc*/ 	.short	0x0100
        /*07be*/ 	.byte	0x08
	.zero		1


	//   ....[6]....
        /*07c0*/ 	.word	0x000004b0
        /*07c4*/ 	.word	0x000000ff
        /*07c8*/ 	.word	0x00016850
        /*07cc*/ 	.short	0x0100
        /*07ce*/ 	.byte	0x08
	.zero		1


	//   ....[7]....
        /*07d0*/ 	.word	0x000004c0
        /*07d4*/ 	.word	0x000000ff
        /*07d8*/ 	.word	0x00016860
        /*07dc*/ 	.short	0x0100
        /*07de*/ 	.byte	0x08
	.zero		1


	//   ....[8]....
        /*07e0*/ 	.word	0x000004d0
        /*07e4*/ 	.word	0x000000ff
        /*07e8*/ 	.word	0x00016858
        /*07ec*/ 	.short	0x0100
        /*07ee*/ 	.byte	0x08
	.zero		1


	//   ....[9]....
        /*07f0*/ 	.word	0x000004e0
        /*07f4*/ 	.word	0x000000ff
        /*07f8*/ 	.word	0x00016868
        /*07fc*/ 	.short	0x0100
        /*07fe*/ 	.byte	0x08
	.zero		1


	//   ....[10]....
        /*0800*/ 	.word	0x000005d0
        /*0804*/ 	.word	0x000000ff
        /*0808*/ 	.word	0x00016870
        /*080c*/ 	.short	0x0100
        /*080e*/ 	.byte	0x06
	.zero		1


	//   ....[11]....
        /*0810*/ 	.word	0x000005e0
        /*0814*/ 	.word	0x000000ff
        /*0818*/ 	.word	0x00016880
        /*081c*/ 	.short	0x0100
        /*081e*/ 	.byte	0x06
	.zero		1


	//   ....[12]....
        /*0820*/ 	.word	0x000005f0
        /*0824*/ 	.word	0x000000ff
        /*0828*/ 	.word	0x00016878
        /*082c*/ 	.short	0x0100
        /*082e*/ 	.byte	0x06
	.zero		1


	//   ....[13]....
        /*0830*/ 	.word	0x00000600
        /*0834*/ 	.word	0x000000ff
        /*0838*/ 	.word	0x00016888
        /*083c*/ 	.short	0x0100
        /*083e*/ 	.byte	0x06
	.zero		1


	//   ....[14]....
        /*0840*/ 	.word	0x00000730
        /*0844*/ 	.word	0x000000ff
        /*0848*/ 	.word	0x00016890
        /*084c*/ 	.short	0x0100
        /*084e*/ 	.byte	0x08
	.zero		1


	//   ....[15]....
        /*0850*/ 	.word	0x00000740
        /*0854*/ 	.word	0x000000ff
        /*0858*/ 	.word	0x000168a0
        /*085c*/ 	.short	0x0100
        /*085e*/ 	.byte	0x08
	.zero		1


	//   ....[16]....
        /*0860*/ 	.word	0x00000750
        /*0864*/ 	.word	0x000000ff
        /*0868*/ 	.word	0x00016898
        /*086c*/ 	.short	0x0100
        /*086e*/ 	.byte	0x08
	.zero		1


	//   ....[17]....
        /*0870*/ 	.word	0x00000760
        /*0874*/ 	.word	0x000000ff
        /*0878*/ 	.word	0x000168a8
        /*087c*/ 	.short	0x0100
        /*087e*/ 	.byte	0x08
	.zero		1


	//   ....[18]....
        /*0880*/ 	.word	0x00000890
        /*0884*/ 	.word	0x000000ff
        /*0888*/ 	.word	0x000168b0
        /*088c*/ 	.short	0x0100
        /*088e*/ 	.byte	0x08
	.zero		1


	//   ....[19]....
        /*0890*/ 	.word	0x000008a0
        /*0894*/ 	.word	0x000000ff
        /*0898*/ 	.word	0x000168c0
        /*089c*/ 	.short	0x0100
        /*089e*/ 	.byte	0x08
	.zero		1


	//   ....[20]....
        /*08a0*/ 	.word	0x000008b0
        /*08a4*/ 	.word	0x000000ff
        /*08a8*/ 	.word	0x000168b8
        /*08ac*/ 	.short	0x0100
        /*08ae*/ 	.byte	0x08
	.zero		1


	//   ....[21]....
        /*08b0*/ 	.word	0x000008c0
        /*08b4*/ 	.word	0x000000ff
        /*08b8*/ 	.word	0x000168c8
        /*08bc*/ 	.short	0x0100
        /*08be*/ 	.byte	0x08
	.zero		1


	//   ....[22]....
        /*08c0*/ 	.word	0x00001a10
        /*08c4*/ 	.word	0x000000ff
        /*08c8*/ 	.word	0x00016800
        /*08cc*/ 	.short	0x010a
        /*08ce*/ 	.byte	0x26
	.zero		1


	//   ....[23]....
        /*08d0*/ 	.word	0x00001a90
        /*08d4*/ 	.word	0x00000000
        /*08d8*/ 	.word	0x00016830
        /*08dc*/ 	.short	0x010a
        /*08de*/ 	.byte	0x3f
	.zero		1


	//   ....[24]....
        /*08e0*/ 	.word	0x00001af0
        /*08e4*/ 	.word	0x00000000
        /*08e8*/ 	.word	0x00016830
        /*08ec*/ 	.short	0x010a
        /*08ee*/ 	.byte	0x3f
	.zero		1


	//   ....[25]....
        /*08f0*/ 	.word	0x00002480
        /*08f4*/ 	.word	0x00000000
        /*08f8*/ 	.word	0x00000000
        /*08fc*/ 	.short	0x0101
        /*08fe*/ 	.byte	0x3f
	.zero		1


	//   ....[26]....
        /*0900*/ 	.word	0x00004410
        /*0904*/ 	.word	0x000000ff
        /*0908*/ 	.word	0x00016830
        /*090c*/ 	.short	0x010a
        /*090e*/ 	.byte	0x0a
	.zero		1


	//   ....[27]....
        /*0910*/ 	.word	0x00004450
        /*0914*/ 	.word	0x000000ff
        /*0918*/ 	.word	0x00016830
        /*091c*/ 	.short	0x010a
        /*091e*/ 	.byte	0x0a
	.zero		1


	//   ....[28]....
        /*0920*/ 	.word	0x00004670
        /*0924*/ 	.word	0x000000ff
        /*0928*/ 	.word	0x00016850
        /*092c*/ 	.short	0x010a
        /*092e*/ 	.byte	0x0a
	.zero		1


	//   ....[29]....
        /*0930*/ 	.word	0x000046b0
        /*0934*/ 	.word	0x000000ff
        /*0938*/ 	.word	0x00016850
        /*093c*/ 	.short	0x010a
        /*093e*/ 	.byte	0x0a
	.zero		1


	//   ....[30]....
        /*0940*/ 	.word	0x000065d0
        /*0944*/ 	.word	0x0000002f
        /*0948*/ 	.word	0x00000000
        /*094c*/ 	.short	0x0101
        /*094e*/ 	.byte	0x3f
	.zero		1


	//   ....[31]....
        /*0950*/ 	.word	0x00006770
        /*0954*/ 	.word	0x00000002
        /*0958*/ 	.word	0x00000000
        /*095c*/ 	.short	0x0101
        /*095e*/ 	.byte	0x3f
	.zero		1


	//   ....[32]....
        /*0960*/ 	.word	0x00007270
        /*0964*/ 	.word	0x000000ff
        /*0968*/ 	.word	0x00016830
        /*096c*/ 	.short	0x010a
        /*096e*/ 	.byte	0x0a
	.zero		1


	//   ....[33]....
        /*0970*/ 	.word	0x000072b0
        /*0974*/ 	.word	0x000000ff
        /*0978*/ 	.word	0x00016830
        /*097c*/ 	.short	0x010a
        /*097e*/ 	.byte	0x0a
	.zero		1


	//   ....[34]....
        /*0980*/ 	.word	0x000074d0
        /*0984*/ 	.word	0x000000ff
        /*0988*/ 	.word	0x00016850
        /*098c*/ 	.short	0x010a
        /*098e*/ 	.byte	0x0a
	.zero		1


	//   ....[35]....
        /*0990*/ 	.word	0x00007510
        /*0994*/ 	.word	0x000000ff
        /*0998*/ 	.word	0x00016850
        /*099c*/ 	.short	0x010a
        /*099e*/ 	.byte	0x0a
	.zero		1


	//   ....[36]....
        /*09a0*/ 	.word	0x00008af0
        /*09a4*/ 	.word	0x0000001d
        /*09a8*/ 	.word	0x00000000
        /*09ac*/ 	.short	0x0101
        /*09ae*/ 	.byte	0x3f
	.zero		1


	//   ....[37]....
        /*09b0*/ 	.word	0x00008c50
        /*09b4*/ 	.word	0x00000021
        /*09b8*/ 	.word	0x00000000
        /*09bc*/ 	.short	0x0101
        /*09be*/ 	.byte	0x3f
	.zero		1


	//   ....[38]....
        /*09c0*/ 	.word	0x000096c0
        /*09c4*/ 	.word	0x000000ff
        /*09c8*/ 	.word	0x00016850
        /*09cc*/ 	.short	0x010a
        /*09ce*/ 	.byte	0x05
	.zero		1


	//   ....[39]....
        /*09d0*/ 	.word	0x00009700
        /*09d4*/ 	.word	0x000000ff
        /*09d8*/ 	.word	0x00016850
        /*09dc*/ 	.short	0x010a
        /*09de*/ 	.byte	0x05
	.zero		1


	//   ....[40]....
        /*09e0*/ 	.word	0x00009c20
        /*09e4*/ 	.word	0x00000008
        /*09e8*/ 	.word	0x00000000
        /*09ec*/ 	.short	0x0101
        /*09ee*/ 	.byte	0x3f
	.zero		1


	//   ....[41]....
        /*09f0*/ 	.word	0x0000ad60
        /*09f4*/ 	.word	0x00000011
        /*09f8*/ 	.word	0x00000000
        /*09fc*/ 	.short	0x0101
        /*09fe*/ 	.byte	0x3f
	.zero		1


	//   ....[42]....
        /*0a00*/ 	.word	0x0000afc0
        /*0a04*/ 	.word	0x00000011
        /*0a08*/ 	.word	0x00000000
        /*0a0c*/ 	.short	0x0101
        /*0a0e*/ 	.byte	0x3f
	.zero		1


	//   ....[43]....
        /*0a10*/ 	.word	0x0000e2f0
        /*0a14*/ 	.word	0x00000000
        /*0a18*/ 	.word	0x00016840
        /*0a1c*/ 	.short	0x010a
        /*0a1e*/ 	.byte	0x3f
	.zero		1


	//   ....[44]....
        /*0a20*/ 	.word	0x0000f360
        /*0a24*/ 	.word	0x00000011
        /*0a28*/ 	.word	0x00016800
        /*0a2c*/ 	.short	0x0107
        /*0a2e*/ 	.byte	0x3f
	.zero		1


	//   ....[45]....
        /*0a30*/ 	.word	0x0000f450
        /*0a34*/ 	.word	0x00000011
        /*0a38*/ 	.word	0x00016800
        /*0a3c*/ 	.short	0x0101
        /*0a3e*/ 	.byte	0x3f
	.zero		1


	//   ....[46]....
        /*0a40*/ 	.word	0x0000f470
        /*0a44*/ 	.word	0x00000011
        /*0a48*/ 	.word	0x00016820
        /*0a4c*/ 	.short	0x010a
        /*0a4e*/ 	.byte	0x3f
	.zero		1


	//   ....[47]....
        /*0a50*/ 	.word	0x0000f800
        /*0a54*/ 	.word	0x00000004
        /*0a58*/ 	.word	0x00016840
        /*0a5c*/ 	.short	0x010a
        /*0a5e*/ 	.byte	0x3f
	.zero		1


	//   ....[48]....
        /*0a60*/ 	.word	0x0000fa80
        /*0a64*/ 	.word	0x00000003
        /*0a68*/ 	.word	0x00000060
        /*0a6c*/ 	.short	0x010a
        /*0a6e*/ 	.byte	0x3f
	.zero		1


	//   ....[49]....
        /*0a70*/ 	.word	0x0000ffd0
        /*0a74*/ 	.word	0x00000002
        /*0a78*/ 	.word	0x00016840
        /*0a7c*/ 	.short	0x010a
        /*0a7e*/ 	.byte	0x3f
	.zero		1


	//   ....[50]....
        /*0a80*/ 	.word	0x00010250
        /*0a84*/ 	.word	0x0000000a
        /*0a88*/ 	.word	0x00000060
        /*0a8c*/ 	.short	0x010a
        /*0a8e*/ 	.byte	0x3f
	.zero		1


	//   ....[51]....
        /*0a90*/ 	.word	0x000106e0
        /*0a94*/ 	.word	0x00000002
        /*0a98*/ 	.word	0x00016840
        /*0a9c*/ 	.short	0x010a
        /*0a9e*/ 	.byte	0x3f
	.zero		1


	//   ....[52]....
        /*0aa0*/ 	.word	0x00010970
        /*0aa4*/ 	.word	0x00000007
        /*0aa8*/ 	.word	0x00000060
        /*0aac*/ 	.short	0x010a
        /*0aae*/ 	.byte	0x3f
	.zero		1


	//   ....[53]....
        /*0ab0*/ 	.word	0x00010dc0
        /*0ab4*/ 	.word	0x00000003
        /*0ab8*/ 	.word	0x00016860
        /*0abc*/ 	.short	0x010a
        /*0abe*/ 	.byte	0x3f
	.zero		1


	//   ....[54]....
        /*0ac0*/ 	.word	0x00012130
        /*0ac4*/ 	.word	0x00000009
        /*0ac8*/ 	.word	0x00016820
        /*0acc*/ 	.short	0x010a
        /*0ace*/ 	.byte	0x3f
	.zero		1


	//   ....[55]....
        /*0ad0*/ 	.word	0x000122d0
        /*0ad4*/ 	.word	0x00000007
        /*0ad8*/ 	.word	0x00000000
        /*0adc*/ 	.short	0x010a
        /*0ade*/ 	.byte	0x3f
	.zero		1


	//   ....[56]....
        /*0ae0*/ 	.word	0x00012340
        /*0ae4*/ 	.word	0x00000003
        /*0ae8*/ 	.word	0x00000000
        /*0aec*/ 	.short	0x010a
        /*0aee*/ 	.byte	0x3f
	.zero		1


	//   ....[57]....
        /*0af0*/ 	.word	0x000123a0
        /*0af4*/ 	.word	0x00000005
        /*0af8*/ 	.word	0x00000000
        /*0afc*/ 	.short	0x010a
        /*0afe*/ 	.byte	0x3f
	.zero		1


	//   ....[58]....
        /*0b00*/ 	.word	0x000123d0
        /*0b04*/ 	.word	0x00000003
        /*0b08*/ 	.word	0x00000000
        /*0b0c*/ 	.short	0x010a
        /*0b0e*/ 	.byte	0x3f
	.zero		1


	//   ....[59]....
        /*0b10*/ 	.word	0x00012440
        /*0b14*/ 	.word	0x00000003
        /*0b18*/ 	.word	0x00016800
        /*0b1c*/ 	.short	0x010a
        /*0b1e*/ 	.byte	0x3f
	.zero		1


	//   ....[60]....
        /*0b20*/ 	.word	0x00012490
        /*0b24*/ 	.word	0x00000000
        /*0b28*/ 	.word	0x00016830
        /*0b2c*/ 	.short	0x010a
        /*0b2e*/ 	.byte	0x3f
	.zero		1


	//   ....[61]....
        /*0b30*/ 	.word	0x000124f0
        /*0b34*/ 	.word	0x00000008
        /*0b38*/ 	.word	0x00016830
        /*0b3c*/ 	.short	0x010a
        /*0b3e*/ 	.byte	0x3f
	.zero		1


	//   ....[62]....
        /*0b40*/ 	.word	0x00012550
        /*0b44*/ 	.word	0x00000008
        /*0b48*/ 	.word	0x00016850
        /*0b4c*/ 	.short	0x010a
        /*0b4e*/ 	.byte	0x3f
	.zero		1


	//   ....[63]....
        /*0b50*/ 	.word	0x000125b0
        /*0b54*/ 	.word	0x00000007
        /*0b58*/ 	.word	0x00016830
        /*0b5c*/ 	.short	0x010a
        /*0b5e*/ 	.byte	0x3f
	.zero		1


	//   ....[64]....
        /*0b60*/ 	.word	0x00012610
        /*0b64*/ 	.word	0x00000007
        /*0b68*/ 	.word	0x00016850
        /*0b6c*/ 	.short	0x010a
        /*0b6e*/ 	.byte	0x3f
	.zero		1


	//   ....[65]....
        /*0b70*/ 	.word	0x00012670
        /*0b74*/ 	.word	0x00000004
        /*0b78*/ 	.word	0x00016850
        /*0b7c*/ 	.short	0x010a
        /*0b7e*/ 	.byte	0x3f
	.zero		1


	//   ....[66]....
        /*0b80*/ 	.word	0x00012810
        /*0b84*/ 	.word	0x00000000
        /*0b88*/ 	.word	0x00016840
        /*0b8c*/ 	.short	0x010a
        /*0b8e*/ 	.byte	0x3f
	.zero		1


	//   ....[67]....
        /*0b90*/ 	.word	0x00013800
        /*0b94*/ 	.word	0x00000011
        /*0b98*/ 	.word	0x00016820
        /*0b9c*/ 	.short	0x010a
        /*0b9e*/ 	.byte	0x3f
	.zero		1


	//   ....[68]....
        /*0ba0*/ 	.word	0x00013850
        /*0ba4*/ 	.word	0x00000004
        /*0ba8*/ 	.word	0x00016840
        /*0bac*/ 	.short	0x010a
        /*0bae*/ 	.byte	0x3f
	.zero		1


	//   ....[69]....
        /*0bb0*/ 	.word	0x000138a0
        /*0bb4*/ 	.word	0x00000003
        /*0bb8*/ 	.word	0x00000060
        /*0bbc*/ 	.short	0x010a
        /*0bbe*/ 	.byte	0x3f
	.zero		1


	//   ....[70]....
        /*0bc0*/ 	.word	0x000138f0
        /*0bc4*/ 	.word	0x00000002
        /*0bc8*/ 	.word	0x00016840
        /*0bcc*/ 	.short	0x010a
        /*0bce*/ 	.byte	0x3f
	.zero		1


	//   ....[71]....
        /*0bd0*/ 	.word	0x00013940
        /*0bd4*/ 	.word	0x0000000a
        /*0bd8*/ 	.word	0x00000060
        /*0bdc*/ 	.short	0x010a
        /*0bde*/ 	.byte	0x3f
	.zero		1


	//   ....[72]....
        /*0be0*/ 	.word	0x00013990
        /*0be4*/ 	.word	0x00000002
        /*0be8*/ 	.word	0x00016840
        /*0bec*/ 	.short	0x010a
        /*0bee*/ 	.byte	0x3f
	.zero		1


	//   ....[73]....
        /*0bf0*/ 	.word	0x000139e0
        /*0bf4*/ 	.word	0x00000007
        /*0bf8*/ 	.word	0x00000060
        /*0bfc*/ 	.short	0x010a
        /*0bfe*/ 	.byte	0x3f
	.zero		1


	//   ....[74]....
        /*0c00*/ 	.word	0x00013a30
        /*0c04*/ 	.word	0x00000003
        /*0c08*/ 	.word	0x00016860
        /*0c0c*/ 	.short	0x010a
        /*0c0e*/ 	.byte	0x3f
	.zero		1


	//   ....[75]....
        /*0c10*/ 	.word	0x00014450
        /*0c14*/ 	.word	0x00000009
        /*0c18*/ 	.word	0x00016820
        /*0c1c*/ 	.short	0x010a
        /*0c1e*/ 	.byte	0x3f
	.zero		1


	//   ....[76]....
        /*0c20*/ 	.word	0x000145f0
        /*0c24*/ 	.word	0x00000007
        /*0c28*/ 	.word	0x00000000
        /*0c2c*/ 	.short	0x010a
        /*0c2e*/ 	.byte	0x3f
	.zero		1


	//   ....[77]....
        /*0c30*/ 	.word	0x00014640
        /*0c34*/ 	.word	0x00000003
        /*0c38*/ 	.word	0x00000000
        /*0c3c*/ 	.short	0x010a
        /*0c3e*/ 	.byte	0x3f
	.zero		1


	//   ....[78]....
        /*0c40*/ 	.word	0x00014690
        /*0c44*/ 	.word	0x00000005
        /*0c48*/ 	.word	0x00000000
        /*0c4c*/ 	.short	0x010a
        /*0c4e*/ 	.byte	0x3f
	.zero		1


	//----- nvinfo : EIATTR_NUM_MBARRIERS
	.align		4
.L_1597:
        /*0c50*/ 	.byte	0x03, 0x38
        /*0c52*/ 	.short	0x0016


	//----- nvinfo : EIATTR_EXIT_INSTR_OFFSETS
	.align		4
        /*0c54*/ 	.byte	0x04, 0x1c
        /*0c56*/ 	.short	(.L_1599 - .L_1598)


	//   ....[0]....
.L_1598:
        /*0c58*/ 	.word	0x00000a70


	//   ....[1]....
        /*0c5c*/ 	.word	0x0000c150


	//   ....[2]....
        /*0c60*/ 	.word	0x00012420


	//----- nvinfo : EIATTR_MAX_THREADS
	.align		4
.L_1599:
        /*0c64*/ 	.byte	0x04, 0x05
        /*0c66*/ 	.short	(.L_1601 - .L_1600)
.L_1600:
        /*0c68*/ 	.word	0x00000200
        /*0c6c*/ 	.word	0x00000001
        /*0c70*/ 	.word	0x00000001


	//----- nvinfo : EIATTR_CRS_STACK_SIZE
	.align		4
.L_1601:
        /*0c74*/ 	.byte	0x04, 0x1e
        /*0c76*/ 	.short	(.L_1603 - .L_1602)
.L_1602:
        /*0c78*/ 	.word	0x00000000


	//----- nvinfo : EIATTR_CBANK_PARAM_SIZE
	.align		4
.L_1603:
        /*0c7c*/ 	.byte	0x03, 0x19
        /*0c7e*/ 	.short	0x0af0


	//----- nvinfo : EIATTR_PARAM_CBANK
	.align		4
        /*0c80*/ 	.byte	0x04, 0x0a
        /*0c82*/ 	.short	(.L_1605 - .L_1604)
	.align		4
.L_1604:
        /*0c84*/ 	.word	index@(.nv.constant0._ZN7cutlass13device_kernelIN5flash11enable_sm90INS1_16FlashAttnFwdSm90INS1_25CollectiveMainloopFwdSm90ILi2EN4cute5tupleIJNS5_1CILi1EEES8_S8_EEENS6_IJNS7_ILi192EEENS7_ILi128EEENS7_ILi64EEEEEELi64ENS_6half_tEfNS_4arch4Sm90ELb1ELb0ELb1ELb1ELb0ELb0ELb0ELb1ELb1ELb1ELb1ELb0EEENS1_21CollectiveEpilogueFwdINS6_IJSA_SC_SB_EEES9_SE_SG_Li384ELb1ELb1ELb1ELb0EEENS1_36VarlenDynamicPersistentTileSchedulerILi192ELi128ELi384ELi128ELb1ELb1ELb1ELb1ELb1ELb1EEEEEEEEEvNT_6ParamsE)
        /*0c88*/ 	.short	0x0210
        /*0c8a*/ 	.short	0x0af0


	//----- nvinfo : EIATTR_SW_WAR
	.align		4
.L_1605:
        /*0c8c*/ 	.byte	0x04, 0x36
        /*0c8e*/ 	.short	(.L_1607 - .L_1606)
.L_1606:
        /*0c90*/ 	.word	0x00000008
.L_1607:


//--------------------- .nv.info._ZN7cutlass13device_kernelIN5flash11enable_sm90INS1_16FlashAttnFwdSm90INS1_25CollectiveMainloopFwdSm90ILi2EN4cute5tupleIJNS5_1CILi1EEES8_S8_EEENS6_IJNS7_ILi192EEENS7_ILi128EEENS7_ILi64EEEEEELi64ENS_6half_tEfNS_4arch4Sm90ELb1ELb0ELb1ELb1ELb0ELb1ELb0ELb1ELb1ELb1ELb1ELb0EEENS1_21CollectiveEpilogueFwdINS6_IJSA_SC_SB_EEES9_SE_SG_Li384ELb1ELb1ELb1ELb0EEENS1_36VarlenDynamicPersistentTileSchedulerILi192ELi128ELi384ELi128ELb1ELb1ELb1ELb1ELb1ELb1EEEEEEEEEvNT_6ParamsE --------------------------
	.section	.nv.info._ZN7cutlass13device_kernelIN5flash11enable_sm90INS1_16FlashAttnFwdSm90INS1_25CollectiveMainloopFwdSm90ILi2EN4cute5tupleIJNS5_1CILi1EEES8_S8_EEENS6_IJNS7_ILi192EEENS7_ILi128EEENS7_ILi64EEEEEELi64ENS_6half_tEfNS_4arch4Sm90ELb1ELb0ELb1ELb1ELb0ELb1ELb0ELb1ELb1ELb1ELb1ELb0EEENS1_21CollectiveEpilogueFwdINS6_IJSA_SC_SB_EEES9_SE_SG_Li384ELb1ELb1ELb1ELb0EEENS1_36VarlenDynamicPersistentTileSchedulerILi192ELi128ELi384ELi128ELb1ELb1ELb1ELb1ELb1ELb1EEEEEEEEEvNT_6ParamsE,"",@"SHT_CUDA_INFO"
	.sectionflags	@""
	.align	4


	//----- nvinfo : EIATTR_CUDA_API_VERSION
	.align		4
        /*0000*/ 	.byte	0x04, 0x37
        /*0002*/ 	.short	(.L_1609 - .L_1608)
.L_1608:
        /*0004*/ 	.word	0x00000082


	//----- nvinfo : EIATTR_KPARAM_INFO
	.align		4
.L_1609:
        /*0008*/ 	.byte	0x04, 0x17
        /*000a*/ 	.short	(.L_1611 - .L_1610)
.L_1610:
        /*000c*/ 	.word	0x00000000
        /*0010*/ 	.short	0x0000
        /*0012*/ 	.short	0x0070
        /*0014*/ 	.byte	0x00, 0xf0, 0x01, 0x2a


	//----- nvinfo : EIATTR_SPARSE_MMA_MASK
	.align		4
.L_1611:
        /*0018*/ 	.byte	0x03, 0x50
        /*001a*/ 	.short	0x0000


	//----- nvinfo : EIATTR_MAXREG_COUNT
	.align		4
        /*001c*/ 	.byte	0x03, 0x1b
        /*001e*/ 	.short	0x0080


	//----- nvinfo : EIATTR_NUM_BARRIERS
	.align		4
        /*0020*/ 	.byte	0x02, 0x4c
        /*0022*/ 	.byte	0x10
	.zero		1


	//----- nvinfo : EIATTR_EXTERNS
	.align		4
        /*0024*/ 	.byte	0x04, 0x0f
        /*0026*/ 	.short	(.L_1613 - .L_1612)


	//   ....[0]....
	.align		4
.L_1612:
        /*0028*/ 	.word	index@(__assertfail)


	//----- nvinfo : EIATTR_ANNOTATIONS
	.align		4
.L_1613:
        /*002c*/ 	.byte	0x04, 0x55
        /*002e*/ 	.short	(.L_1615 - .L_1614)


	//   ....[0]....
.L_1614:
        /* <DEDUP_REMOVED lines=79> */


	//----- nvinfo : EIATTR_MERCURY_ISA_VERSION
	.align		4
.L_1615:
        /*0508*/ 	.byte	0x03, 0x5f
        /*050a*/ 	.short	0x0101


	//----- nvinfo : EIATTR_UNUSED_LOAD_BYTE_OFFSET
	.align		4
        /*050c*/ 	.byte	0x04, 0x44
        /*050e*/ 	.short	(.L_1617 - .L_1616)


	//   ....[0]....
.L_1616:
        /*0510*/ 	.word	0x00000ad0
        /*0514*/ 	.word	0x0000fff0


	//   ....[1]....
        /*0518*/ 	.word	0x00011c90
        /*051c*/ 	.word	0x0000fff0


	//----- nvinfo : EIATTR_INT_WARP_WIDE_INSTR_OFFSETS
	.align		4
.L_1617:
        /*0520*/ 	.byte	0x04, 0x31
        /*0522*/ 	.short	(.L_1619 - .L_1618)


	//   ....[0]....
.L_1618:
        /*0524*/ 	.word	0x00000180


	//   ....[1]....
        /*0528*/ 	.word	0x00000220


	//   ....[2]....
        /*052c*/ 	.word	0x00000290


	//   ....[3]....
        /*0530*/ 	.word	0x00016c10


	//   ....[4]....
        /*0534*/ 	.word	0x00016ca0


	//   ....[5]....
        /*0538*/ 	.word	0x00019da0


	//   ....[6]....
        /*053c*/ 	.word	0x00019e30


	//----- nvinfo : EIATTR_COOP_GROUP_MASK_REGIDS
	.align		4
.L_1619:
        /*0540*/ 	.byte	0x04, 0x29
        /*0542*/ 	.short	(.L_1621 - .L_1620)


	//   ....[0]....
.L_1620:
        /*0544*/ 	.word	0xffffffff


	//   ....[1]....
        /*0548*/ 	.word	0xffffffff


	//   ....[2]....
        /*054c*/ 	.word	0xffffffff


	//   ....[3]....
        /*0550*/ 	.word	0xffffffff


	//   ....[4]....
        /*0554*/ 	.word	0xffffffff


	//   ....[5]....
        /*0558*/ 	.word	0xffffffff


	//   ....[6]....
        /*055c*/ 	.word	0xffffffff


	//   ....[7]....
        /*0560*/ 	.word	0xffffffff


	//   ....[8]....
        /*0564*/ 	.word	0xffffffff


	//   ....[9]....
        /*0568*/ 	.word	0xffffffff


	//   ....[10]....
        /*056c*/ 	.word	0xffffffff


	//   ....[11]....
        /*0570*/ 	.word	0xffffffff


	//   ....[12]....
        /*0574*/ 	.word	0xffffffff


	//   ....[13]....
        /*0578*/ 	.word	0xffffffff


	//   ....[14]....
        /*057c*/ 	.word	0xffffffff


	//   ....[15]....
        /*0580*/ 	.word	0xffffffff


	//   ....[16]....
        /*0584*/ 	.word	0xffffffff


	//   ....[17]....
        /*0588*/ 	.word	0xffffffff


	//   ....[18]....
        /*058c*/ 	.word	0xffffffff


	//   ....[19]....
        /*0590*/ 	.word	0xffffffff


	//   ....[20]....
        /*0594*/ 	.word	0xffffffff


	//   ....[21]....
        /*0598*/ 	.word	0xffffffff


	//   ....[22]....
        /*059c*/ 	.word	0xffffffff


	//   ....[23]....
        /*05a0*/ 	.word	0xffffffff


	//   ....[24]....
        /*05a4*/ 	.word	0xffffffff


	//   ....[25]....
        /*05a8*/ 	.word	0xffffffff


	//   ....[26]....
        /*05ac*/ 	.word	0xffffffff


	//   ....[27]....
        /*05b0*/ 	.word	0xffffffff


	//   ....[28]....
        /*05b4*/ 	.word	0xffffffff


	//   ....[29]....
        /*05b8*/ 	.word	0xffffffff


	//   ....[30]....
        /*05bc*/ 	.word	0xffffffff


	//   ....[31]....
        /*05c0*/ 	.word	0xffffffff


	//   ....[32]....
        /*05c4*/ 	.word	0xffffffff


	//   ....[33]....
        /*05c8*/ 	.word	0xffffffff


	//   ....[34]....
        /*05cc*/ 	.word	0xffffffff


	//   ....[35]....
        /*05d0*/ 	.word	0xffffffff


	//   ....[36]....
        /*05d4*/ 	.word	0xffffffff


	//   ....[37]....
        /*05d8*/ 	.word	0xffffffff


	//   ....[38]....
        /*05dc*/ 	.word	0xffffffff


	//   ....[39]....
        /*05e0*/ 	.word	0xffffffff


	//   ....[40]....
        /*05e4*/ 	.word	0xffffffff


	//   ....[41]....
        /*05e8*/ 	.word	0xffffffff


	//   ....[42]....
        /*05ec*/ 	.word	0xffffffff


	//   ....[43]....
        /*05f0*/ 	.word	0xffffffff


	//   ....[44]....
        /*05f4*/ 	.word	0xffffffff


	//   ....[45]....
        /*05f8*/ 	.word	0xffffffff


	//   ....[46]....
        /*05fc*/ 	.word	0xffffffff


	//   ....[47]....
        /*0600*/ 	.word	0xffffffff


	//   ....[48]....
        /*0604*/ 	.word	0xffffffff


	//   ....[49]....
        /*0608*/ 	.word	0xffffffff


	//   ....[50]....
        /*060c*/ 	.word	0xffffffff


	//   ....[51]....
        /*0610*/ 	.word	0xffffffff


	//   ....[52]....
        /*0614*/ 	.word	0xffffffff


	//   ....[53]....
        /*0618*/ 	.word	0xffffffff


	//   ....[54]....
        /*061c*/ 	.word	0xffffffff


	//   ....[55]....
        /*0620*/ 	.word	0xffffffff


	//   ....[56]....
        /*0624*/ 	.word	0xffffffff


	//   ....[57]....
        /*0628*/ 	.word	0xffffffff


	//   ....[58]....
        /*062c*/ 	.word	0xffffffff


	//   ....[59]....
        /*0630*/ 	.word	0xffffffff


	//   ....[60]....
        /*0634*/ 	.word	0xffffffff


	//   ....[61]....
        /*0638*/ 	.word	0xffffffff


	//   ....[62]....
        /*063c*/ 	.word	0xffffffff


	//   ....[63]....
        /*0640*/ 	.word	0xffffffff


	//   ....[64]....
        /*0644*/ 	.word	0xffffffff


	//   ....[65]....
        /*0648*/ 	.word	0xffffffff


	//   ....[66]....
        /*064c*/ 	.word	0xffffffff


	//   ....[67]....
        /*0650*/ 	.word	0xffffffff


	//   ....[68]....
        /*0654*/ 	.word	0xffffffff


	//   ....[69]....
        /*0658*/ 	.word	0xffffffff


	//   ....[70]....
        /*065c*/ 	.word	0xffffffff


	//   ....[71]....
        /*0660*/ 	.word	0xffffffff


	//   ....[72]....
        /*0664*/ 	.word	0xffffffff


	//   ....[73]....
        /*0668*/ 	.word	0xffffffff


	//   ....[74]....
        /*066c*/ 	.word	0xffffffff


	//   ....[75]....
        /*0670*/ 	.word	0xffffffff


	//   ....[76]....
        /*0674*/ 	.word	0xffffffff


	//   ....[77]....
        /*0678*/ 	.word	0xffffffff


	//   ....[78]....
        /*067c*/ 	.word	0xffffffff


	//   ....[79]....
        /*0680*/ 	.word	0xffffffff


	//   ....[80]....
        /*0684*/ 	.word	0xffffffff


	//   ....[81]....
        /*0688*/ 	.word	0xffffffff


	//   ....[82]....
        /*068c*/ 	.word	0xffffffff


	//   ....[83]....
        /*0690*/ 	.word	0xffffffff


	//   ....[84]....
        /*0694*/ 	.word	0xffffffff


	//   ....[85]....
        /*0698*/ 	.word	0xffffffff


	//   ....[86]....
        /*069c*/ 	.word	0xffffffff


	//   ....[87]....
        /*06a0*/ 	.word	0xffffffff


	//   ....[88]....
        /*06a4*/ 	.word	0xffffffff


	//   ....[89]....
        /*06a8*/ 	.word	0xffffffff


	//   ....[90]....
        /*06ac*/ 	.word	0xffffffff


	//   ....[91]....
        /*06b0*/ 	.word	0xffffffff


	//   ....[92]....
        /*06b4*/ 	.word	0xffffffff


	//   ....[93]....
        /*06b8*/ 	.word	0xffffffff


	//   ....[94]....
        /*06bc*/ 	.word	0xffffffff


	//   ....[95]....
        /*06c0*/ 	.word	0xffffffff


	//   ....[96]....
        /*06c4*/ 	.word	0xffffffff


	//   ....[97]....
        /*06c8*/ 	.word	0xffffffff


	//   ....[98]....
        /*06cc*/ 	.word	0xffffffff


	//   ....[99]....
        /*06d0*/ 	.word	0xffffffff


	//   ....[100]....
        /*06d4*/ 	.word	0xffffffff


	//   ....[101]....
        /*06d8*/ 	.word	0xffffffff


	//   ....[102]....
        /*06dc*/ 	.word	0xffffffff


	//   ....[103]....
        /*06e0*/ 	.word	0xffffffff


	//   ....[104]....
        /*06e4*/ 	.word	0xffffffff


	//   ....[105]....
        /*06e8*/ 	.word	0xffffffff


	//   ....[106]....
        /*06ec*/ 	.word	0xffffffff


	//   ....[107]....
        /*06f0*/ 	.word	0xffffffff


	//   ....[108]....
        /*06f4*/ 	.word	0xffffffff


	//   ....[109]....
        /*06f8*/ 	.word	0xffffffff


	//   ....[110]....
        /*06fc*/ 	.word	0xffffffff


	//   ....[111]....
        /*0700*/ 	.word	0xffffffff


	//   ....[112]....
        /*0704*/ 	.word	0xffffffff


	//   ....[113]....
        /*0708*/ 	.word	0xffffffff


	//   ....[114]....
        /*070c*/ 	.word	0xffffffff


	//   ....[115]....
        /*0710*/ 	.word	0xffffffff


	//   ....[116]....
        /*0714*/ 	.word	0xffffffff


	//   ....[117]....
        /*0718*/ 	.word	0xffffffff


	//   ....[118]....
        /*071c*/ 	.word	0xffffffff


	//   ....[119]....
        /*0720*/ 	.word	0xffffffff


	//   ....[120]....
        /*0724*/ 	.word	0xffffffff


	//   ....[121]....
        /*0728*/ 	.word	0xffffffff


	//   ....[122]....
        /*072c*/ 	.word	0xffffffff


	//   ....[123]....
        /*0730*/ 	.word	0xffffffff


	//   ....[124]....
        /*0734*/ 	.word	0xffffffff


	//   ....[125]....
        /*0738*/ 	.word	0xffffffff


	//   ....[126]....
        /*073c*/ 	.word	0xffffffff


	//   ....[127]....
        /*0740*/ 	.word	0xffffffff


	//   ....[128]....
        /*0744*/ 	.word	0xffffffff


	//   ....[129]....
        /*0748*/ 	.word	0xffffffff


	//   ....[130]....
        /*074c*/ 	.word	0x0500000f


	//   ....[131]....
        /*0750*/ 	.word	0x0500000f


	//   ....[132]....
        /*0754*/ 	.word	0x0500000f


	//   ....[133]....
        /*0758*/ 	.word	0x0500000f


	//   ....[134]....
        /*075c*/ 	.word	0x0500000f


	//   ....[135]....
        /*0760*/ 	.word	0x0500000f


	//   ....[136]....
        /*0764*/ 	.word	0x0500000f


	//   ....[137]....
        /*0768*/ 	.word	0x0500000f


	//   ....[138]....
        /*076c*/ 	.word	0x0500000f


	//   ....[139]....
        /*0770*/ 	.word	0x0500000f


	//   ....[140]....
        /*0774*/ 	.word	0x0500000f


	//   ....[141]....
        /*0778*/ 	.word	0x0500000f


	//   ....[142]....
        /*077c*/ 	.word	0x0500000f


	//   ....[143]....
        /*0780*/ 	.word	0x0500000f


	//   ....[144]....
        /*0784*/ 	.word	0x0500000f


	//   ....[145]....
        /*0788*/ 	.word	0x0500000f


	//   ....[146]....
        /*078c*/ 	.word	0x0500000f


	//   ....[147]....
        /*0790*/ 	.word	0x0500000f


	//   ....[148]....
        /*0794*/ 	.word	0x0500000f


	//   ....[149]....
        /*0798*/ 	.word	0x0500000f


	//   ....[150]....
        /*079c*/ 	.word	0x0500000f


	//   ....[151]....
        /*07a0*/ 	.word	0x0500000f


	//   ....[152]....
        /*07a4*/ 	.word	0x0500000f


	//   ....[153]....
        /*07a8*/ 	.word	0x0500000f


	//   ....[154]....
        /*07ac*/ 	.word	0x0500000f


	//   ....[155]....
        /*07b0*/ 	.word	0x0500000f


	//   ....[156]....
        /*07b4*/ 	.word	0x0500000f


	//   ....[157]....
        /*07b8*/ 	.word	0x0500000f


	//   ....[158]....
        /*07bc*/ 	.word	0x0500000f


	//   ....[159]....
        /*07c0*/ 	.word	0x0500000f


	//   ....[160]....
        /*07c4*/ 	.word	0x0500000f


	//   ....[161]....
        /*07c8*/ 	.word	0x0500000f


	//   ....[162]....
        /*07cc*/ 	.word	0x0500000f


	//   ....[163]....
        /*07d0*/ 	.word	0x0500000f


	//   ....[164]....
        /*07d4*/ 	.word	0x0500000f


	//   ....[165]....
        /*07d8*/ 	.word	0x0500000f


	//   ....[166]....
        /*07dc*/ 	.word	0x0500000f


	//   ....[167]....
        /*07e0*/ 	.word	0x0500000f


	//   ....[168]....
        /*07e4*/ 	.word	0x0500000f


	//   ....[169]....
        /*07e8*/ 	.word	0x0500000f


	//   ....[170]....
        /*07ec*/ 	.word	0x0500000f


	//   ....[171]....
        /*07f0*/ 	.word	0x0500000f


	//   ....[172]....
        /*07f4*/ 	.word	0x0500000f


	//   ....[173]....
        /*07f8*/ 	.word	0x0500000f


	//   ....[174]....
        /*07fc*/ 	.word	0x0500000f


	//   ....[175]....
        /*0800*/ 	.word	0x0500000f


	//   ....[176]....
        /*0804*/ 	.word	0x0500000f


	//   ....[177]....
        /*0808*/ 	.word	0x0500000f


	//   ....[178]....
        /*080c*/ 	.word	0x0500000f


	//   ....[179]....
        /*0810*/ 	.word	0x0500000f


	//   ....[180]....
        /*0814*/ 	.word	0x0500000f


	//   ....[181]....
        /*0818*/ 	.word	0x0500000f


	//   ....[182]....
        /*081c*/ 	.word	0x0500000f


	//   ....[183]....
        /*0820*/ 	.word	0x0500000f


	//   ....[184]....
        /*0824*/ 	.word	0x0500000f


	//   ....[185]....
        /*0828*/ 	.word	0x0500000f


	//   ....[186]....
        /*082c*/ 	.word	0x0500000f


	//   ....[187]....
        /*0830*/ 	.word	0x0500000f


	//   ....[188]....
        /*0834*/ 	.word	0x0500000f


	//   ....[189]....
        /*0838*/ 	.word	0x0500000f


	//   ....[190]....
        /*083c*/ 	.word	0x0500000f


	//   ....[191]....
        /*0840*/ 	.word	0x0500000f


	//   ....[192]....
        /*0844*/ 	.word	0x0500000f


	//   ....[193]....
        /*0848*/ 	.word	0x0500000f


	//   ....[194]....
        /*084c*/ 	.word	0x0500000f


	//   ....[195]....
        /*0850*/ 	.word	0x0500000f


	//   ....[196]....
        /*0854*/ 	.word	0x0500000f


	//   ....[197]....
        /*0858*/ 	.word	0x0500000f


	//   ....[198]....
        /*085c*/ 	.word	0x0500000f


	//   ....[199]....
        /*0860*/ 	.word	0x0500000f


	//   ....[200]....
        /*0864*/ 	.word	0x0500000f


	//   ....[201]....
        /*0868*/ 	.word	0x0500000f


	//   ....[202]....
        /*086c*/ 	.word	0x0500000f


	//   ....[203]....
        /*0870*/ 	.word	0x0500000f


	//   ....[204]....
        /*0874*/ 	.word	0x0500000f


	//   ....[205]....
        /*0878*/ 	.word	0x0500000f


	//   ....[206]....
        /*087c*/ 	.word	0x0500000f


	//   ....[207]....
        /*0880*/ 	.word	0x0500000f


	//   ....[208]....
        /*0884*/ 	.word	0x0500000f


	//   ....[209]....
        /*0888*/ 	.word	0x0500000f


	//   ....[210]....
        /*088c*/ 	.word	0x0500000f


	//   ....[211]....
        /*0890*/ 	.word	0x0500000f


	//----- nvinfo : EIATTR_COOP_GROUP_INSTR_OFFSETS
	.align		4
.L_1621:
        /*0894*/ 	.byte	0x04, 0x28
        /*0896*/ 	.short	(.L_1623 - .L_1622)


	//   ....[0]....
.L_1622:
        /*0898*/ 	.word	0x00000060


	//   ....[1]....
        /*089c*/ 	.word	0x00000190


	//   ....[2]....
        /*08a0*/ 	.word	0x00000240


	//   ....[3]....
        /*08a4*/ 	.word	0x00000400


	//   ....[4]....
        /*08a8*/ 	.word	0x00000560


	//   ....[5]....
        /*08ac*/ 	.word	0x00000680


	//   ....[6]....
        /*08b0*/ 	.word	0x000007e0


	//   ....[7]....
        /*08b4*/ 	.word	0x00005da0


	//   ....[8]....
        /*08b8*/ 	.word	0x00006560


	//   ....[9]....
        /*08bc*/ 	.word	0x00006570


	//   ....[10]....
        /*08c0*/ 	.word	0x00006580


	//   ....[11]....
        /*08c4*/ 	.word	0x00006590


	//   ....[12]....
        /*08c8*/ 	.word	0x000068d0


	//   ....[13]....
        /*08cc*/ 	.word	0x000068e0


	//   ....[14]....
        /*08d0*/ 	.word	0x000068f0


	//   ....[15]....
        /*08d4*/ 	.word	0x00006900


	//   ....[16]....
        /*08d8*/ 	.word	0x00007be0


	//   ....[17]....
        /*08dc*/ 	.word	0x00007bf0


	//   ....[18]....
        /*08e0*/ 	.word	0x00007c00


	//   ....[19]....
        /*08e4*/ 	.word	0x00007c10


	//   ....[20]....
        /*08e8*/ 	.word	0x00007d10


	//   ....[21]....
        /*08ec*/ 	.word	0x00007d30


	//   ....[22]....
        /*08f0*/ 	.word	0x00007dd0


	//   ....[23]....
        /*08f4*/ 	.word	0x00007e00


	//   ....[24]....
        /*08f8*/ 	.word	0x000094c0


	//   ....[25]....
        /*08fc*/ 	.word	0x00009f40


	//   ....[26]....
        /*0900*/ 	.word	0x00009f60


	//   ....[27]....
        /*0904*/ 	.word	0x00009f90


	//   ....[28]....
        /*0908*/ 	.word	0x0000ab60


	//   ....[29]....
        /*090c*/ 	.word	0x0000ab80


	//   ....[30]....
        /*0910*/ 	.word	0x0000c5a0


	//   ....[31]....
        /*0914*/ 	.word	0x0000ce30


	//   ....[32]....
        /*0918*/ 	.word	0x0000ce50


	//   ....[33]....
        /*091c*/ 	.word	0x0000ce70


	//   ....[34]....
        /*0920*/ 	.word	0x0000d840


	//   ....[35]....
        /*0924*/ 	.word	0x0000d880


	//   ....[36]....
        /*0928*/ 	.word	0x0000fb70


	//   ....[37]....
        /*092c*/ 	.word	0x0000fbd0


	//   ....[38]....
        /*0930*/ 	.word	0x00010240


	//   ....[39]....
        /*0934*/ 	.word	0x000102b0


	//   ....[40]....
        /*0938*/ 	.word	0x00011440


	//   ....[41]....
        /*093c*/ 	.word	0x00011740


	//   ....[42]....
        /*0940*/ 	.word	0x000117e0


	//   ....[43]....
        /*0944*/ 	.word	0x000117f0


	//   ....[44]....
        /*0948*/ 	.word	0x00012560


	//   ....[45]....
        /*094c*/ 	.word	0x00012580


	//   ....[46]....
        /*0950*/ 	.word	0x00012590


	//   ....[47]....
        /*0954*/ 	.word	0x000125a0


	//   ....[48]....
        /*0958*/ 	.word	0x00012ac0


	//   ....[49]....
        /*095c*/ 	.word	0x00012b00


	//   ....[50]....
        /*0960*/ 	.word	0x00012b30


	//   ....[51]....
        /*0964*/ 	.word	0x00012b60


	//   ....[52]....
        /*0968*/ 	.word	0x00012b80


	//   ....[53]....
        /*096c*/ 	.word	0x00012b90


	//   ....[54]....
        /*0970*/ 	.word	0x00012bd0


	//   ....[55]....
        /*0974*/ 	.word	0x00012c00


	//   ....[56]....
        /*0978*/ 	.word	0x000130b0


	//   ....[57]....
        /*097c*/ 	.word	0x000130c0


	//   ....[58]....
        /*0980*/ 	.word	0x00013340


	//   ....[59]....
        /*0984*/ 	.word	0x00013350


	//   ....[60]....
        /*0988*/ 	.word	0x00013de0


	//   ....[61]....
        /*098c*/ 	.word	0x00013e10


	//   ....[62]....
        /*0990*/ 	.word	0x00013e30


	//   ....[63]....
        /*0994*/ 	.word	0x00013e60


	//   ....[64]....
        /*0998*/ 	.word	0x00013e90


	//   ....[65]....
        /*099c*/ 	.word	0x00013ea0


	//   ....[66]....
        /*09a0*/ 	.word	0x00013ed0


	//   ....[67]....
        /*09a4*/ 	.word	0x00013f40


	//   ....[68]....
        /*09a8*/ 	.word	0x00014070


	//   ....[69]....
        /*09ac*/ 	.word	0x00014290


	//   ....[70]....
        /*09b0*/ 	.word	0x000142c0


	//   ....[71]....
        /*09b4*/ 	.word	0x000142f0


	//   ....[72]....
        /*09b8*/ 	.word	0x00014320


	//   ....[73]....
        /*09bc*/ 	.word	0x00014350


	//   ....[74]....
        /*09c0*/ 	.word	0x00014380


	//   ....[75]....
        /*09c4*/ 	.word	0x00014510


	//   ....[76]....
        /*09c8*/ 	.word	0x00014540


	//   ....[77]....
        /*09cc*/ 	.word	0x00014570


	//   ....[78]....
        /*09d0*/ 	.word	0x000145a0


	//   ....[79]....
        /*09d4*/ 	.word	0x000145d0


	//   ....[80]....
        /*09d8*/ 	.word	0x00014600


	//   ....[81]....
        /*09dc*/ 	.word	0x00014690


	//   ....[82]....
        /*09e0*/ 	.word	0x000146c0


	//   ....[83]....
        /*09e4*/ 	.word	0x000146d0


	//   ....[84]....
        /*09e8*/ 	.word	0x00014710


	//   ....[85]....
        /*09ec*/ 	.word	0x00015bb0


	//   ....[86]....
        /*09f0*/ 	.word	0x000171b0


	//   ....[87]....
        /*09f4*/ 	.word	0x00017d50


	//   ....[88]....
        /*09f8*/ 	.word	0x00017d60


	//   ....[89]....
        /*09fc*/ 	.word	0x00017d80


	//   ....[90]....
        /*0a00*/ 	.word	0x00017de0


	//   ....[91]....
        /*0a04*/ 	.word	0x00017e00


	//   ....[92]....
        /*0a08*/ 	.word	0x00017e80


	//   ....[93]....
        /*0a0c*/ 	.word	0x00017ea0


	//   ....[94]....
        /*0a10*/ 	.word	0x00017f20


	//   ....[95]....
        /*0a14*/ 	.word	0x00017f40


	//   ....[96]....
        /*0a18*/ 	.word	0x00017fc0


	//   ....[97]....
        /*0a1c*/ 	.word	0x00017fe0


	//   ....[98]....
        /*0a20*/ 	.word	0x00018060


	//   ....[99]....
        /*0a24*/ 	.word	0x00018080


	//   ....[100]....
        /*0a28*/ 	.word	0x00018100


	//   ....[101]....
        /*0a2c*/ 	.word	0x00018120


	//   ....[102]....
        /*0a30*/ 	.word	0x00018130


	//   ....[103]....
        /*0a34*/ 	.word	0x000181a0


	//   ....[104]....
        /*0a38*/ 	.word	0x000181f0


	//   ....[105]....
        /*0a3c*/ 	.word	0x000182b0


	//   ....[106]....
        /*0a40*/ 	.word	0x000182c0


	//   ....[107]....
        /*0a44*/ 	.word	0x00018330


	//   ....[108]....
        /*0a48*/ 	.word	0x00018340


	//   ....[109]....
        /*0a4c*/ 	.word	0x00018380


	//   ....[110]....
        /*0a50*/ 	.word	0x000183a0


	//   ....[111]....
        /*0a54*/ 	.word	0x0001a340


	//   ....[112]....
        /*0a58*/ 	.word	0x0001a370


	//   ....[113]....
        /*0a5c*/ 	.word	0x0001a3d0


	//   ....[114]....
        /*0a60*/ 	.word	0x0001a400


	//   ....[115]....
        /*0a64*/ 	.word	0x0001a430


	//   ....[116]....
        /*0a68*/ 	.word	0x0001a460


	//   ....[117]....
        /*0a6c*/ 	.word	0x0001a490


	//   ....[118]....
        /*0a70*/ 	.word	0x0001a4c0


	//   ....[119]....
        /*0a74*/ 	.word	0x0001a660


	//   ....[120]....
        /*0a78*/ 	.word	0x0001a690


	//   ....[121]....
        /*0a7c*/ 	.word	0x0001a6c0


	//   ....[122]....
        /*0a80*/ 	.word	0x0001a6f0


	//   ....[123]....
        /*0a84*/ 	.word	0x0001a720


	//   ....[124]....
        /*0a88*/ 	.word	0x0001a750


	//   ....[125]....
        /*0a8c*/ 	.word	0x0001a810


	//   ....[126]....
        /*0a90*/ 	.word	0x0001a830


	//   ....[127]....
        /*0a94*/ 	.word	0x0001a850


	//   ....[128]....
        /*0a98*/ 	.word	0x0001a8b0


	//   ....[129]....
        /*0a9c*/ 	.word	0x0001b2d0


	//   ....[130]....
        /*0aa0*/ 	.word	0x0001b730


	//   ....[131]....
        /*0aa4*/ 	.word	0x0001b7e0


	//   ....[132]....
        /*0aa8*/ 	.word	0x0001b870


	//   ....[133]....
        /*0aac*/ 	.word	0x0001b8c0


	//   ....[134]....
        /*0ab0*/ 	.word	0x0001b910


	//   ....[135]....
        /*0ab4*/ 	.word	0x0001b9a0


	//   ....[136]....
        /*0ab8*/ 	.word	0x0001ba30


	//   ....[137]....
        /*0abc*/ 	.word	0x0001ba80


	//   ....[138]....
        /*0ac0*/ 	.word	0x0001bad0


	//   ....[139]....
        /*0ac4*/ 	.word	0x0001bbc0


	//   ....[140]....
        /*0ac8*/ 	.word	0x0001bc70


	//   ....[141]....
        /*0acc*/ 	.word	0x0001bcc0


	//   ....[142]....
        /*0ad0*/ 	.word	0x0001bd10


	//   ....[143]....
        /*0ad4*/ 	.word	0x0001bea0


	//   ....[144]....
        /*0ad8*/ 	.word	0x0001c010


	//   ....[145]....
        /*0adc*/ 	.word	0x0001c080


	//   ....[146]....
        /*0ae0*/ 	.word	0x0001c0d0


	//   ....[147]....
        /*0ae4*/ 	.word	0x0001c3a0


	//   ....[148]....
        /*0ae8*/ 	.word	0x0001c3f0


	//   ....[149]....
        /*0aec*/ 	.word	0x0001c4b0


	//   ....[150]....
        /*0af0*/ 	.word	0x0001c520


	//   ....[151]....
        /*0af4*/ 	.word	0x0001c580


	//   ....[152]....
        /*0af8*/ 	.word	0x0001c630


	//   ....[153]....
        /*0afc*/ 	.word	0x0001c690


	//   ....[154]....
        /*0b00*/ 	.word	0x0001c720


	//   ....[155]....
        /*0b04*/ 	.word	0x0001c7a0


	//   ....[156]....
        /*0b08*/ 	.word	0x0001c7f0


	//   ....[157]....
        /*0b0c*/ 	.word	0x0001c880


	//   ....[158]....
        /*0b10*/ 	.word	0x0001c910


	//   ....[159]....
        /*0b14*/ 	.word	0x0001c9b0


	//   ....[160]....
        /*0b18*/ 	.word	0x0001ca50


	//   ....[161]....
        /*0b1c*/ 	.word	0x0001cab0


	//   ....[162]....
        /*0b20*/ 	.word	0x0001cb20


	//   ....[163]....
        /*0b24*/ 	.word	0x0001cb80


	//   ....[164]....
        /*0b28*/ 	.word	0x0001cbf0


	//   ....[165]....
        /*0b2c*/ 	.word	0x0001ccb0


	//   ....[166]....
        /*0b30*/ 	.word	0x0001cd10


	//   ....[167]....
        /*0b34*/ 	.word	0x0001cdd0


	//   ....[168]....
        /*0b38*/ 	.word	0x0001d0b0


	//   ....[169]....
        /*0b3c*/ 	.word	0x0001d260


	//   ....[170]....
        /*0b40*/ 	.word	0x0001d2b0


	//   ....[171]....
        /*0b44*/ 	.word	0x0001d310


	//   ....[172]....
        /*0b48*/ 	.word	0x0001d3d0


	//   ....[173]....
        /*0b4c*/ 	.word	0x0001d430


	//   ....[174]....
        /*0b50*/ 	.word	0x0001d530


	//   ....[175]....
        /*0b54*/ 	.word	0x0001d590


	//   ....[176]....
        /*0b58*/ 	.word	0x0001d690


	//   ....[177]....
        /*0b5c*/ 	.word	0x0001d6f0


	//   ....[178]....
        /*0b60*/ 	.word	0x0001d7f0


	//   ....[179]....
        /*0b64*/ 	.word	0x0001d850


	//   ....[180]....
        /*0b68*/ 	.word	0x0001d950


	//   ....[181]....
        /*0b6c*/ 	.word	0x0001d9b0


	//   ....[182]....
        /*0b70*/ 	.word	0x0001dab0


	//   ....[183]....
        /*0b74*/ 	.word	0x0001db10


	//   ....[184]....
        /*0b78*/ 	.word	0x0001dc20


	//   ....[185]....
        /*0b7c*/ 	.word	0x0001dc90


	//   ....[186]....
        /*0b80*/ 	.word	0x0001dd60


	//   ....[187]....
        /*0b84*/ 	.word	0x0001ddc0


	//   ....[188]....
        /*0b88*/ 	.word	0x0001deb0


	//   ....[189]....
        /*0b8c*/ 	.word	0x0001df10


	//   ....[190]....
        /*0b90*/ 	.word	0x0001dfe0


	//   ....[191]....
        /*0b94*/ 	.word	0x0001e040


	//   ....[192]....
        /*0b98*/ 	.word	0x0001e100


	//   ....[193]....
        /*0b9c*/ 	.word	0x0001e420


	//   ....[194]....
        /*0ba0*/ 	.word	0x0001e4c0


	//   ....[195]....
        /*0ba4*/ 	.word	0x0001e630


	//   ....[196]....
        /*0ba8*/ 	.word	0x0001e6a0


	//   ....[197]....
        /*0bac*/ 	.word	0x0001e710


	//   ....[198]....
        /*0bb0*/ 	.word	0x0001e780


	//   ....[199]....
        /*0bb4*/ 	.word	0x0001e7f0


	//   ....[200]....
        /*0bb8*/ 	.word	0x0001e870


	//   ....[201]....
        /*0bbc*/ 	.word	0x0001e8f0


	//   ....[202]....
        /*0bc0*/ 	.word	0x0001e980


	//   ....[203]....
        /*0bc4*/ 	.word	0x0001e9f0


	//   ....[204]....
        /*0bc8*/ 	.word	0x0001ea60


	//   ....[205]....
        /*0bcc*/ 	.word	0x0001ead0


	//   ....[206]....
        /*0bd0*/ 	.word	0x0001eb50


	//   ....[207]....
        /*0bd4*/ 	.word	0x0001ebc0


	//   ....[208]....
        /*0bd8*/ 	.word	0x0001ec70


	//   ....[209]....
        /*0bdc*/ 	.word	0x0001ecc0


	//   ....[210]....
        /*0be0*/ 	.word	0x0001ed50


	//   ....[211]....
        /*0be4*/ 	.word	0x0001ee80


	//----- nvinfo : EIATTR_REG_RECONFIG
	.align		4
.L_1623:
        /*0be8*/ 	.byte	0x01, 0x54
	.zero		2


	//----- nvinfo : EIATTR_SYSCALL_OFFSETS
	.align		4
        /*0bec*/ 	.byte	0x04, 0x46
        /*0bee*/ 	.short	(.L_1625 - .L_1624)


	//   ....[0]....
.L_1624:
        /*0bf0*/ 	.word	0x00001b90


	//   ....[1]....
        /*0bf4*/ 	.word	0x00001ce0


	//   ....[2]....
        /*0bf8*/ 	.word	0x00005f70


	//   ....[3]....
        /*0bfc*/ 	.word	0x00006290


	//   ....[4]....
        /*0c00*/ 	.word	0x00016e00


	//   ....[5]....
        /*0c04*/ 	.word	0x00016f50


	//   ....[6]....
        /*0c08*/ 	.word	0x00017050


	//   ....[7]....
        /*0c0c*/ 	.word	0x00017880


	//----- nvinfo : EIATTR_MBARRIER_INSTR_OFFSETS
	.align		4
.L_1625:
        /*0c10*/ 	.byte	0x04, 0x39
        /*0c12*/ 	.short	(.L_1627 - .L_1626)


	//   ....[0]....
.L_1626:
        /*0c14*/ 	.word	0x000002b0
        /*0c18*/ 	.word	0x000000ff
        /*0c1c*/ 	.word	0x00016800
        /*0c20*/ 	.short	0x0100
        /*0c22*/ 	.byte	0x08
	.zero		1


	//   ....[1]....
        /*0c24*/ 	.word	0x000002c0
        /*0c28*/ 	.word	0x000000ff
        /*0c2c*/ 	.word	0x00016820
        /*0c30*/ 	.short	0x0100
        /*0c32*/ 	.byte	0x08
	.zero		1


	//   ....[2]....
        /*0c34*/ 	.word	0x000003b0
        /*0c38*/ 	.word	0x000000ff
        /*0c3c*/ 	.word	0x00016830
        /*0c40*/ 	.short	0x0100
        /*0c42*/ 	.byte	0x08
	.zero		1


	//   ....[3]....
        /*0c44*/ 	.word	0x000003c0
        /*0c48*/ 	.word	0x000000ff
        /*0c4c*/ 	.word	0x00016840
        /*0c50*/ 	.short	0x0100
        /*0c52*/ 	.byte	0x08
	.zero		1


	//   ....[4]....
        /*0c54*/ 	.word	0x000003d0
        /*0c58*/ 	.word	0x000000ff
        /*0c5c*/ 	.word	0x00016838
        /*0c60*/ 	.short	0x0100
        /*0c62*/ 	.byte	0x08
	.zero		1


	//   ....[5]....
        /*0c64*/ 	.word	0x000003e0
        /*0c68*/ 	.word	0x000000ff
        /*0c6c*/ 	.word	0x00016848
        /*0c70*/ 	.short	0x0100
        /*0c72*/ 	.byte	0x08
	.zero		1


	//   ....[6]....
        /*0c74*/ 	.word	0x00000510
        /*0c78*/ 	.word	0x000000ff
        /*0c7c*/ 	.word	0x00016850
        /*0c80*/ 	.short	0x0100
        /*0c82*/ 	.byte	0x08
	.zero		1


	//   ....[7]....
        /*0c84*/ 	.word	0x00000520
        /*0c88*/ 	.word	0x000000ff
        /*0c8c*/ 	.word	0x00016860
        /*0c90*/ 	.short	0x0100
        /*0c92*/ 	.byte	0x08
	.zero		1


	//   ....[8]....
        /*0c94*/ 	.word	0x00000530
        /*0c98*/ 	.word	0x000000ff
        /*0c9c*/ 	.word	0x00016858
        /*0ca0*/ 	.short	0x0100
        /*0ca2*/ 	.byte	0x08
	.zero		1


	//   ....[9]....
        /*0ca4*/ 	.word	0x00000540
        /*0ca8*/ 	.word	0x000000ff
        /*0cac*/ 	.word	0x00016868
        /*0cb0*/ 	.short	0x0100
        /*0cb2*/ 	.byte	0x08
	.zero		1


	//   ....[10]....
        /*0cb4*/ 	.word	0x00000630
        /*0cb8*/ 	.word	0x000000ff
        /*0cbc*/ 	.word	0x00016870
        /*0cc0*/ 	.short	0x0100
        /*0cc2*/ 	.byte	0x06
	.zero		1


	//   ....[11]....
        /*0cc4*/ 	.word	0x00000640
        /*0cc8*/ 	.word	0x000000ff
        /*0ccc*/ 	.word	0x00016880
        /*0cd0*/ 	.short	0x0100
        /*0cd2*/ 	.byte	0x06
	.zero		1


	//   ....[12]....
        /*0cd4*/ 	.word	0x00000650
        /*0cd8*/ 	.word	0x000000ff
        /*0cdc*/ 	.word	0x00016878
        /*0ce0*/ 	.short	0x0100
        /*0ce2*/ 	.byte	0x06
	.zero		1


	//   ....[13]....
        /*0ce4*/ 	.word	0x00000660
        /*0ce8*/ 	.word	0x000000ff
        /*0cec*/ 	.word	0x00016888
        /*0cf0*/ 	.short	0x0100
        /*0cf2*/ 	.byte	0x06
	.zero		1


	//   ....[14]....
        /*0cf4*/ 	.word	0x00000790
        /*0cf8*/ 	.word	0x000000ff
        /*0cfc*/ 	.word	0x00016890
        /*0d00*/ 	.short	0x0100
        /*0d02*/ 	.byte	0x08
	.zero		1


	//   ....[15]....
        /*0d04*/ 	.word	0x000007a0
        /*0d08*/ 	.word	0x000000ff
        /*0d0c*/ 	.word	0x000168a0
        /*0d10*/ 	.short	0x0100
        /*0d12*/ 	.byte	0x08
	.zero		1


	//   ....[16]....
        /*0d14*/ 	.word	0x000007b0
        /*0d18*/ 	.word	0x000000ff
        /*0d1c*/ 	.word	0x00016898
        /*0d20*/ 	.short	0x0100
        /*0d22*/ 	.byte	0x08
	.zero		1


	//   ....[17]....
        /*0d24*/ 	.word	0x000007c0
        /*0d28*/ 	.word	0x000000ff
        /*0d2c*/ 	.word	0x000168a8
        /*0d30*/ 	.short	0x0100
        /*0d32*/ 	.byte	0x08
	.zero		1


	//   ....[18]....
        /*0d34*/ 	.word	0x000008f0
        /*0d38*/ 	.word	0x000000ff
        /*0d3c*/ 	.word	0x000168b0
        /*0d40*/ 	.short	0x0100
        /*0d42*/ 	.byte	0x08
	.zero		1


	//   ....[19]....
        /*0d44*/ 	.word	0x00000900
        /*0d48*/ 	.word	0x000000ff
        /*0d4c*/ 	.word	0x000168c0
        /*0d50*/ 	.short	0x0100
        /*0d52*/ 	.byte	0x08
	.zero		1


	//   ....[20]....
        /*0d54*/ 	.word	0x00000910
        /*0d58*/ 	.word	0x000000ff
        /*0d5c*/ 	.word	0x000168b8
        /*0d60*/ 	.short	0x0100
        /*0d62*/ 	.byte	0x08
	.zero		1


	//   ....[21]....
        /*0d64*/ 	.word	0x00000920
        /*0d68*/ 	.word	0x000000ff
        /*0d6c*/ 	.word	0x000168c8
        /*0d70*/ 	.short	0x0100
        /*0d72*/ 	.byte	0x08
	.zero		1


	//   ....[22]....
        /*0d74*/ 	.word	0x00002e90
        /*0d78*/ 	.word	0x0000004e
        /*0d7c*/ 	.word	0x00016890
        /*0d80*/ 	.short	0x010a
        /*0d82*/ 	.byte	0x3f
	.zero		1


	//   ....[23]....
        /*0d84*/ 	.word	0x000040a0
        /*0d88*/ 	.word	0x0000004e
        /*0d8c*/ 	.word	0x00016890
        /*0d90*/ 	.short	0x010a
        /*0d92*/ 	.byte	0x3f
	.zero		1


	//   ....[24]....
        /*0d94*/ 	.word	0x000051a0
        /*0d98*/ 	.word	0x0000004e
        /*0d9c*/ 	.word	0x00016890
        /*0da0*/ 	.short	0x010a
        /*0da2*/ 	.byte	0x3f
	.zero		1


	//   ....[25]....
        /*0da4*/ 	.word	0x000053c0
        /*0da8*/ 	.word	0x0000000c
        /*0dac*/ 	.word	0x00000000
        /*0db0*/ 	.short	0x0101
        /*0db2*/ 	.byte	0x3f
	.zero		1


	//   ....[26]....
        /*0db4*/ 	.word	0x00005400
        /*0db8*/ 	.word	0x0000004e
        /*0dbc*/ 	.word	0x000168b0
        /*0dc0*/ 	.short	0x010a
        /*0dc2*/ 	.byte	0x3f
	.zero		1


	//   ....[27]....
        /*0dc4*/ 	.word	0x000057e0
        /*0dc8*/ 	.word	0x0000004e
        /*0dcc*/ 	.word	0x00000000
        /*0dd0*/ 	.short	0x0101
        /*0dd2*/ 	.byte	0x3f
	.zero		1


	//   ....[28]....
        /*0dd4*/ 	.word	0x00006010
        /*0dd8*/ 	.word	0x00000002
        /*0ddc*/ 	.word	0x00016800
        /*0de0*/ 	.short	0x010a
        /*0de2*/ 	.byte	0x3f
	.zero		1


	//   ....[29]....
        /*0de4*/ 	.word	0x00006060
        /*0de8*/ 	.word	0x00000002
        /*0dec*/ 	.word	0x00016800
        /*0df0*/ 	.short	0x010a
        /*0df2*/ 	.byte	0x3f
	.zero		1


	//   ....[30]....
        /*0df4*/ 	.word	0x00006b70
        /*0df8*/ 	.word	0x00000002
        /*0dfc*/ 	.word	0x00016800
        /*0e00*/ 	.short	0x010a
        /*0e02*/ 	.byte	0x3f
	.zero		1


	//   ....[31]....
        /*0e04*/ 	.word	0x00008060
        /*0e08*/ 	.word	0x00000002
        /*0e0c*/ 	.word	0x00016800
        /*0e10*/ 	.short	0x010a
        /*0e12*/ 	.byte	0x3f
	.zero		1


	//   ....[32]....
        /*0e14*/ 	.word	0x00008f60
        /*0e18*/ 	.word	0x00000000
        /*0e1c*/ 	.word	0x00016830
        /*0e20*/ 	.short	0x010a
        /*0e22*/ 	.byte	0x3f
	.zero		1


	//   ....[33]....
        /*0e24*/ 	.word	0x00008fd0
        /*0e28*/ 	.word	0x00000000
        /*0e2c*/ 	.word	0x00016830
        /*0e30*/ 	.short	0x010a
        /*0e32*/ 	.byte	0x3f
	.zero		1


	//   ....[34]....
        /*0e34*/ 	.word	0x0000a540
        /*0e38*/ 	.word	0x00000000
        /*0e3c*/ 	.word	0x00000000
        /*0e40*/ 	.short	0x0101
        /*0e42*/ 	.byte	0x3f
	.zero		1


	//   ....[35]....
        /*0e44*/ 	.word	0x0000bab0
        /*0e48*/ 	.word	0x00000009
        /*0e4c*/ 	.word	0x00016830
        /*0e50*/ 	.short	0x010a
        /*0e52*/ 	.byte	0x3f
	.zero		1


	//   ....[36]....
        /*0e54*/ 	.word	0x0000bb00
        /*0e58*/ 	.word	0x00000009
        /*0e5c*/ 	.word	0x00016830
        /*0e60*/ 	.short	0x010a
        /*0e62*/ 	.byte	0x3f
	.zero		1


	//   ....[37]....
        /*0e64*/ 	.word	0x0000be10
        /*0e68*/ 	.word	0x00000009
        /*0e6c*/ 	.word	0x00016850
        /*0e70*/ 	.short	0x010a
        /*0e72*/ 	.byte	0x3f
	.zero		1


	//   ....[38]....
        /*0e74*/ 	.word	0x0000be50
        /*0e78*/ 	.word	0x00000009
        /*0e7c*/ 	.word	0x00016850
        /*0e80*/ 	.short	0x010a
        /*0e82*/ 	.byte	0x3f
	.zero		1


	//   ....[39]....
        /*0e84*/ 	.word	0x0000de50
        /*0e88*/ 	.word	0x0000002e
        /*0e8c*/ 	.word	0x00000000
        /*0e90*/ 	.short	0x0101
        /*0e92*/ 	.byte	0x3f
	.zero		1


	//   ....[40]....
        /*0e94*/ 	.word	0x0000dee0
        /*0e98*/ 	.word	0x0000000e
        /*0e9c*/ 	.word	0x00000000
        /*0ea0*/ 	.short	0x0101
        /*0ea2*/ 	.byte	0x3f
	.zero		1


	//   ....[41]....
        /*0ea4*/ 	.word	0x0000ec80
        /*0ea8*/ 	.word	0x00000009
        /*0eac*/ 	.word	0x00016830
        /*0eb0*/ 	.short	0x010a
        /*0eb2*/ 	.byte	0x3f
	.zero		1


	//   ....[42]....
        /*0eb4*/ 	.word	0x0000ecd0
        /*0eb8*/ 	.word	0x00000009
        /*0ebc*/ 	.word	0x00016830
        /*0ec0*/ 	.short	0x010a
        /*0ec2*/ 	.byte	0x3f
	.zero		1


	//   ....[43]....
        /*0ec4*/ 	.word	0x0000efe0
        /*0ec8*/ 	.word	0x00000009
        /*0ecc*/ 	.word	0x00016850
        /*0ed0*/ 	.short	0x010a
        /*0ed2*/ 	.byte	0x3f
	.zero		1


	//   ....[44]....
        /*0ed4*/ 	.word	0x0000f020
        /*0ed8*/ 	.word	0x00000009
        /*0edc*/ 	.word	0x00016850
        /*0ee0*/ 	.short	0x010a
        /*0ee2*/ 	.byte	0x3f
	.zero		1


	//   ....[45]....
        /*0ee4*/ 	.word	0x000107b0
        /*0ee8*/ 	.word	0x00000019
        /*0eec*/ 	.word	0x00000000
        /*0ef0*/ 	.short	0x0101
        /*0ef2*/ 	.byte	0x3f
	.zero		1


	//   ....[46]....
        /*0ef4*/ 	.word	0x000107e0
        /*0ef8*/ 	.word	0x0000000e
        /*0efc*/ 	.word	0x00000000
        /*0f00*/ 	.short	0x0101
        /*0f02*/ 	.byte	0x3f
	.zero		1


	//   ....[47]....
        /*0f04*/ 	.word	0x00011310
        /*0f08*/ 	.word	0x0000000d
        /*0f0c*/ 	.word	0x00016850
        /*0f10*/ 	.short	0x010a
        /*0f12*/ 	.byte	0x3f
	.zero		1


	//   ....[48]....
        /*0f14*/ 	.word	0x00011380
        /*0f18*/ 	.word	0x0000000d
        /*0f1c*/ 	.word	0x00016850
        /*0f20*/ 	.short	0x010a
        /*0f22*/ 	.byte	0x3f
	.zero		1


	//   ....[49]....
        /*0f24*/ 	.word	0x00011960
        /*0f28*/ 	.word	0x00000007
        /*0f2c*/ 	.word	0x00000000
        /*0f30*/ 	.short	0x0101
        /*0f32*/ 	.byte	0x3f
	.zero		1


	//   ....[50]....
        /*0f34*/ 	.word	0x000129d0
        /*0f38*/ 	.word	0x00000000
        /*0f3c*/ 	.word	0x00000000
        /*0f40*/ 	.short	0x0101
        /*0f42*/ 	.byte	0x3f
	.zero		1


	//   ....[51]....
        /*0f44*/ 	.word	0x00012f70
        /*0f48*/ 	.word	0x00000008
        /*0f4c*/ 	.word	0x00000000
        /*0f50*/ 	.short	0x0101
        /*0f52*/ 	.byte	0x3f
	.zero		1


	//   ....[52]....
        /*0f54*/ 	.word	0x00015c90
        /*0f58*/ 	.word	0x00000010
        /*0f5c*/ 	.word	0x00016820
        /*0f60*/ 	.short	0x010a
        /*0f62*/ 	.byte	0x3f
	.zero		1


	//   ....[53]....
        /*0f64*/ 	.word	0x00015d50
        /*0f68*/ 	.word	0x00000006
        /*0f6c*/ 	.word	0x000168a0
        /*0f70*/ 	.short	0x010a
        /*0f72*/ 	.byte	0x3f
	.zero		1


	//   ....[54]....
        /*0f74*/ 	.word	0x00015f90
        /*0f78*/ 	.word	0x00000006
        /*0f7c*/ 	.word	0x000168c0
        /*0f80*/ 	.short	0x010a
        /*0f82*/ 	.byte	0x3f
	.zero		1


	//   ....[55]....
        /*0f84*/ 	.word	0x00016320
        /*0f88*/ 	.word	0x00000006
        /*0f8c*/ 	.word	0x000168a0
        /*0f90*/ 	.short	0x010a
        /*0f92*/ 	.byte	0x3f
	.zero		1


	//   ....[56]....
        /*0f94*/ 	.word	0x00016540
        /*0f98*/ 	.word	0x00000006
        /*0f9c*/ 	.word	0x000168c0
        /*0fa0*/ 	.short	0x010a
        /*0fa2*/ 	.byte	0x3f
	.zero		1


	//   ....[57]....
        /*0fa4*/ 	.word	0x000173e0
        /*0fa8*/ 	.word	0x00000000
        /*0fac*/ 	.word	0x00016840
        /*0fb0*/ 	.short	0x010a
        /*0fb2*/ 	.byte	0x3f
	.zero		1


	//   ....[58]....
        /*0fb4*/ 	.word	0x00018450
        /*0fb8*/ 	.word	0x00000010
        /*0fbc*/ 	.word	0x00016800
        /*0fc0*/ 	.short	0x0107
        /*0fc2*/ 	.byte	0x3f
	.zero		1


	//   ....[59]....
        /*0fc4*/ 	.word	0x00018540
        /*0fc8*/ 	.word	0x00000010
        /*0fcc*/ 	.word	0x00016800
        /*0fd0*/ 	.short	0x0101
        /*0fd2*/ 	.byte	0x3f
	.zero		1


	//   ....[60]....
        /*0fd4*/ 	.word	0x00018560
        /*0fd8*/ 	.word	0x00000010
        /*0fdc*/ 	.word	0x00016820
        /*0fe0*/ 	.short	0x010a
        /*0fe2*/ 	.byte	0x3f
	.zero		1


	//   ....[61]....
        /*0fe4*/ 	.word	0x00018900
        /*0fe8*/ 	.word	0x00000002
        /*0fec*/ 	.word	0x00016840
        /*0ff0*/ 	.short	0x010a
        /*0ff2*/ 	.byte	0x3f
	.zero		1


	//   ....[62]....
        /*0ff4*/ 	.word	0x00018b80
        /*0ff8*/ 	.word	0x00000003
        /*0ffc*/ 	.word	0x00000060
        /*1000*/ 	.short	0x010a
        /*1002*/ 	.byte	0x3f
	.zero		1


	//   ....[63]....
        /*1004*/ 	.word	0x000190e0
        /*1008*/ 	.word	0x00000002
        /*100c*/ 	.word	0x00016840
        /*1010*/ 	.short	0x010a
        /*1012*/ 	.byte	0x3f
	.zero		1


	//   ....[64]....
        /*1014*/ 	.word	0x00019360
        /*1018*/ 	.word	0x0000000a
        /*101c*/ 	.word	0x00000060
        /*1020*/ 	.short	0x010a
        /*1022*/ 	.byte	0x3f
	.zero		1


	//   ....[65]....
        /*1024*/ 	.word	0x00019800
        /*1028*/ 	.word	0x00000002
        /*102c*/ 	.word	0x00016840
        /*1030*/ 	.short	0x010a
        /*1032*/ 	.byte	0x3f
	.zero		1


	//   ....[66]....
        /*1034*/ 	.word	0x00019a90
        /*1038*/ 	.word	0x00000003
        /*103c*/ 	.word	0x00000060
        /*1040*/ 	.short	0x010a
        /*1042*/ 	.byte	0x3f
	.zero		1


	//   ....[67]....
        /*1044*/ 	.word	0x00019ee0
        /*1048*/ 	.word	0x00000003
        /*104c*/ 	.word	0x00016860
        /*1050*/ 	.short	0x010a
        /*1052*/ 	.byte	0x3f
	.zero		1


	//   ....[68]....
        /*1054*/ 	.word	0x0001b250
        /*1058*/ 	.word	0x00000009
        /*105c*/ 	.word	0x00016820
        /*1060*/ 	.short	0x010a
        /*1062*/ 	.byte	0x3f
	.zero		1


	//   ....[69]....
        /*1064*/ 	.word	0x0001b3e0
        /*1068*/ 	.word	0x00000007
        /*106c*/ 	.word	0x00000000
        /*1070*/ 	.short	0x010a
        /*1072*/ 	.byte	0x3f
	.zero		1


	//   ....[70]....
        /*1074*/ 	.word	0x0001b450
        /*1078*/ 	.word	0x00000003
        /*107c*/ 	.word	0x00000000
        /*1080*/ 	.short	0x010a
        /*1082*/ 	.byte	0x3f
	.zero		1


	//   ....[71]....
        /*1084*/ 	.word	0x0001b4b0
        /*1088*/ 	.word	0x00000005
        /*108c*/ 	.word	0x00000000
        /*1090*/ 	.short	0x010a
        /*1092*/ 	.byte	0x3f
	.zero		1


	//   ....[72]....
        /*1094*/ 	.word	0x0001b4e0
        /*1098*/ 	.word	0x00000003
        /*109c*/ 	.word	0x00000000
        /*10a0*/ 	.short	0x010a
        /*10a2*/ 	.byte	0x3f
	.zero		1


	//   ....[73]....
        /*10a4*/ 	.word	0x0001b540
        /*10a8*/ 	.word	0x0000004e
        /*10ac*/ 	.word	0x00016890
        /*10b0*/ 	.short	0x010a
        /*10b2*/ 	.byte	0x3f
	.zero		1


	//   ....[74]....
        /*10b4*/ 	.word	0x0001b590
        /*10b8*/ 	.word	0x0000004e
        /*10bc*/ 	.word	0x00016890
        /*10c0*/ 	.short	0x010a
        /*10c2*/ 	.byte	0x3f
	.zero		1


	//   ....[75]....
        /*10c4*/ 	.word	0x0001b5e0
        /*10c8*/ 	.word	0x0000004e
        /*10cc*/ 	.word	0x00016890
        /*10d0*/ 	.short	0x010a
        /*10d2*/ 	.byte	0x3f
	.zero		1


	//   ....[76]....
        /*10d4*/ 	.word	0x0001b630
        /*10d8*/ 	.word	0x0000004e
        /*10dc*/ 	.word	0x000168b0
        /*10e0*/ 	.short	0x010a
        /*10e2*/ 	.byte	0x3f
	.zero		1


	//   ....[77]....
        /*10e4*/ 	.word	0x0001bb00
        /*10e8*/ 	.word	0x00000002
        /*10ec*/ 	.word	0x00016800
        /*10f0*/ 	.short	0x010a
        /*10f2*/ 	.byte	0x3f
	.zero		1


	//   ....[78]....
        /*10f4*/ 	.word	0x0001c100
        /*10f8*/ 	.word	0x00000002
        /*10fc*/ 	.word	0x00016800
        /*1100*/ 	.short	0x010a
        /*1102*/ 	.byte	0x3f
	.zero		1


	//   ....[79]....
        /*1104*/ 	.word	0x0001c150
        /*1108*/ 	.word	0x00000000
        /*110c*/ 	.word	0x00016830
        /*1110*/ 	.short	0x010a
        /*1112*/ 	.byte	0x3f
	.zero		1


	//   ....[80]....
        /*1114*/ 	.word	0x0001c1a0
        /*1118*/ 	.word	0x00000009
        /*111c*/ 	.word	0x00016830
        /*1120*/ 	.short	0x010a
        /*1122*/ 	.byte	0x3f
	.zero		1


	//   ....[81]....
        /*1124*/ 	.word	0x0001c1f0
        /*1128*/ 	.word	0x00000009
        /*112c*/ 	.word	0x00016850
        /*1130*/ 	.short	0x010a
        /*1132*/ 	.byte	0x3f
	.zero		1


	//   ....[82]....
        /*1134*/ 	.word	0x0001c240
        /*1138*/ 	.word	0x00000009
        /*113c*/ 	.word	0x00016830
        /*1140*/ 	.short	0x010a
        /*1142*/ 	.byte	0x3f
	.zero		1


	//   ....[83]....
        /*1144*/ 	.word	0x0001c290
        /*1148*/ 	.word	0x00000009
        /*114c*/ 	.word	0x00016850
        /*1150*/ 	.short	0x010a
        /*1152*/ 	.byte	0x3f
	.zero		1


	//   ....[84]....
        /*1154*/ 	.word	0x0001c2e0
        /*1158*/ 	.word	0x0000000d
        /*115c*/ 	.word	0x00016850
        /*1160*/ 	.short	0x010a
        /*1162*/ 	.byte	0x3f
	.zero		1


	//   ....[85]....
        /*1164*/ 	.word	0x0001ce90
        /*1168*/ 	.word	0x00000010
        /*116c*/ 	.word	0x00016820
        /*1170*/ 	.short	0x010a
        /*1172*/ 	.byte	0x3f
	.zero		1


	//   ....[86]....
        /*1174*/ 	.word	0x0001cee0
        /*1178*/ 	.word	0x00000006
        /*117c*/ 	.word	0x000168a0
        /*1180*/ 	.short	0x010a
        /*1182*/ 	.byte	0x3f
	.zero		1


	//   ....[87]....
        /*1184*/ 	.word	0x0001cf30
        /*1188*/ 	.word	0x00000006
        /*118c*/ 	.word	0x000168c0
        /*1190*/ 	.short	0x010a
        /*1192*/ 	.byte	0x3f
	.zero		1


	//   ....[88]....
        /*1194*/ 	.word	0x0001cf80
        /*1198*/ 	.word	0x00000006
        /*119c*/ 	.word	0x000168a0
        /*11a0*/ 	.short	0x010a
        /*11a2*/ 	.byte	0x3f
	.zero		1


	//   ....[89]....
        /*11a4*/ 	.word	0x0001cfd0
        /*11a8*/ 	.word	0x00000006
        /*11ac*/ 	.word	0x000168c0
        /*11b0*/ 	.short	0x010a
        /*11b2*/ 	.byte	0x3f
	.zero		1


	//   ....[90]....
        /*11b4*/ 	.word	0x0001d170
        /*11b8*/ 	.word	0x00000000
        /*11bc*/ 	.word	0x00016840
        /*11c0*/ 	.short	0x010a
        /*11c2*/ 	.byte	0x3f
	.zero		1


	//   ....[91]....
        /*11c4*/ 	.word	0x0001e140
        /*11c8*/ 	.word	0x00000010
        /*11cc*/ 	.word	0x00016820
        /*11d0*/ 	.short	0x010a
        /*11d2*/ 	.byte	0x3f
	.zero		1


	//   ....[92]....
        /*11d4*/ 	.word	0x0001e190
        /*11d8*/ 	.word	0x00000002
        /*11dc*/ 	.word	0x00016840
        /*11e0*/ 	.short	0x010a
        /*11e2*/ 	.byte	0x3f
	.zero		1


	//   ....[93]....
        /*11e4*/ 	.word	0x0001e1e0
        /*11e8*/ 	.word	0x00000003
        /*11ec*/ 	.word	0x00000060
        /*11f0*/ 	.short	0x010a
        /*11f2*/ 	.byte	0x3f
	.zero		1


	//   ....[94]....
        /*11f4*/ 	.word	0x0001e230
        /*11f8*/ 	.word	0x00000002
        /*11fc*/ 	.word	0x00016840
        /*1200*/ 	.short	0x010a
        /*1202*/ 	.byte	0x3f
	.zero		1


	//   ....[95]....
        /*1204*/ 	.word	0x0001e280
        /*1208*/ 	.word	0x0000000a
        /*120c*/ 	.word	0x00000060
        /*1210*/ 	.short	0x010a
        /*1212*/ 	.byte	0x3f
	.zero		1


	//   ....[96]....
        /*1214*/ 	.word	0x0001e2d0
        /*1218*/ 	.word	0x00000002
        /*121c*/ 	.word	0x00016840
        /*1220*/ 	.short	0x010a
        /*1222*/ 	.byte	0x3f
	.zero		1


	//   ....[97]....
        /*1224*/ 	.word	0x0001e320
        /*1228*/ 	.word	0x00000003
        /*122c*/ 	.word	0x00000060
        /*1230*/ 	.short	0x010a
        /*1232*/ 	.byte	0x3f
	.zero		1


	//   ....[98]....
        /*1234*/ 	.word	0x0001e370
        /*1238*/ 	.word	0x00000003
        /*123c*/ 	.word	0x00016860
        /*1240*/ 	.short	0x010a
        /*1242*/ 	.byte	0x3f
	.zero		1


	//   ....[99]....
        /*1244*/ 	.word	0x0001eda0
        /*1248*/ 	.word	0x00000009
        /*124c*/ 	.word	0x00016820
        /*1250*/ 	.short	0x010a
        /*1252*/ 	.byte	0x3f
	.zero		1


	//   ....[100]....
        /*1254*/ 	.word	0x0001ef40
        /*1258*/ 	.word	0x00000007
        /*125c*/ 	.word	0x00000000
        /*1260*/ 	.short	0x010a
        /*1262*/ 	.byte	0x3f
	.zero		1


	//   ....[101]....
        /*1264*/ 	.word	0x0001ef90
        /*1268*/ 	.word	0x00000003
        /*126c*/ 	.word	0x00000000
        /*1270*/ 	.short	0x010a
        /*1272*/ 	.byte	0x3f
	.zero		1


	//   ....[102]....
        /*1274*/ 	.word	0x0001efe0
        /*1278*/ 	.word	0x00000005
        /*127c*/ 	.word	0x00000000
        /*1280*/ 	.short	0x010a
        /*1282*/ 	.byte	0x3f
	.zero		1


	//----- nvinfo : EIATTR_NUM_MBARRIERS
	.align		4
.L_1627:
        /*1284*/ 	.byte	0x03, 0x38
        /*1286*/ 	.short	0x0016


	//----- nvinfo : EIATTR_EXIT_INSTR_OFFSETS
	.align		4
        /*1288*/ 	.byte	0x04, 0x1c
        /*128a*/ 	.short	(.L_1629 - .L_1628)


	//   ....[0]....
.L_1628:
        /*128c*/ 	.word	0x0001b530


	//----- nvinfo : EIATTR_MAX_THREADS
	.align		4
.L_1629:
        /*1290*/ 	.byte	0x04, 0x05
        /*1292*/ 	.short	(.L_1631 - .L_1630)
.L_1630:
        /*1294*/ 	.word	0x00000200
        /*1298*/ 	.word	0x00000001
        /*129c*/ 	.word	0x00000001


	//----- nvinfo : EIATTR_CRS_STACK_SIZE
	.align		4
.L_1631:
        /*12a0*/ 	.byte	0x04, 0x1e
        /*12a2*/ 	.short	(.L_1633 - .L_1632)
.L_1632:
        /*12a4*/ 	.word	0x00000000


	//----- nvinfo : EIATTR_CBANK_PARAM_SIZE
	.align		4
.L_1633:
        /*12a8*/ 	.byte	0x03, 0x19
        /*12aa*/ 	.short	0x0af0


	//----- nvinfo : EIATTR_PARAM_CBANK
	.align		4
        /*12ac*/ 	.byte	0x04, 0x0a
        /*12ae*/ 	.short	(.L_1635 - .L_1634)
	.align		4
.L_1634:
        /*12b0*/ 	.word	index@(.nv.constant0._ZN7cutlass13device_kernelIN5flash11enable_sm90INS1_16FlashAttnFwdSm90INS1_25CollectiveMainloopFwdSm90ILi2EN4cute5tupleIJNS5_1CILi1EEES8_S8_EEENS6_IJNS7_ILi192EEENS7_ILi128EEENS7_ILi64EEEEEELi64ENS_6half_tEfNS_4arch4Sm90ELb1ELb0ELb1ELb1ELb0ELb1ELb0ELb1ELb1ELb1ELb1ELb0EEENS1_21CollectiveEpilogueFwdINS6_IJSA_SC_SB_EEES9_SE_SG_Li384ELb1ELb1ELb1ELb0EEENS1_36VarlenDynamicPersistentTileSchedulerILi192ELi128ELi384ELi128ELb1ELb1ELb1ELb1ELb1ELb1EEEEEEEEEvNT_6ParamsE)
        /*12b4*/ 	.short	0x0210
        /*12b6*/ 	.short	0x0af0


	//----- nvinfo : EIATTR_SW_WAR
	.align		4
.L_1635:
        /*12b8*/ 	.byte	0x04, 0x36
        /*12ba*/ 	.short	(.L_1637 - .L_1636)
.L_1636:
        /*12bc*/ 	.word	0x00000008
.L_1637:


//--------------------- .nv.callgraph             --------------------------
	.section	.nv.callgraph,"",@"SHT_CUDA_CALLGRAPH"
	.align	4
	.sectionentsize	8
	.align		4
        /*0000*/ 	.word	0x00000000
	.align		4
        /*0004*/ 	.word	0xffffffff
	.align		4
        /*0008*/ 	.word	index@(_ZN7cutlass13device_kernelIN5flash11enable_sm90INS1_16FlashAttnFwdSm90INS1_25CollectiveMainloopFwdSm90ILi2EN4cute5tupleIJNS5_1CILi1EEES8_S8_EEENS6_IJNS7_ILi128EEENS7_ILi80EEENS7_ILi256EEEEEELi256ENS_6half_tEfNS_4arch4Sm90ELb0ELb0ELb1ELb0ELb0ELb0ELb0ELb1ELb1ELb1ELb1ELb0EEENS1_21CollectiveEpilogueFwdINS6_IJSA_SC_SB_EEES9_SE_SG_Li256ELb0ELb1ELb1ELb0EEENS1_19SingleTileSchedulerILb0ELb1ELb1ELi128EEEEEEEEEvNT_6ParamsE)
	.align		4
        /*000c*/ 	.word	index@(__assertfail)
	.align		4
        /*0010*/ 	.word	index@(_ZN7cutlass13device_kernelIN5flash11enable_sm90INS1_16FlashAttnFwdSm90INS1_25CollectiveMainloopFwdSm90ILi2EN4cute5tupleIJNS5_1CILi1EEES8_S8_EEENS6_IJNS7_ILi128EEENS7_ILi80EEENS7_ILi256EEEEEELi256ENS_6half_tEfNS_4arch4Sm90ELb0ELb0ELb1ELb1ELb0ELb0ELb0ELb1ELb1ELb1ELb1ELb0EEENS1_21CollectiveEpilogueFwdINS6_IJSA_SC_SB_EEES9_SE_SG_Li256ELb1ELb1ELb1ELb0EEENS1_36VarlenDynamicPersistentTileSchedulerILi128ELi80ELi256ELi128ELb1ELb1ELb1ELb0ELb1ELb1EEEEEEEEEvNT_6ParamsE)
	.align		4
        /*0014*/ 	.word	index@(__assertfail)
	.align		4
        /*0018*/ 	.word	index@(_ZN7cutlass13device_kernelIN5flash11enable_sm90INS1_16FlashAttnFwdSm90INS1_25CollectiveMainloopFwdSm90ILi2EN4cute5tupleIJNS5_1CILi1EEES8_S8_EEENS6_IJNS7_ILi128EEENS7_ILi80EEENS7_ILi256EEEEEELi256ENS_6half_tEfNS_4arch4Sm90ELb0ELb0ELb1ELb1ELb0ELb1ELb0ELb1ELb1ELb1ELb1ELb0EEENS1_21CollectiveEpilogueFwdINS6_IJSA_SC_SB_EEES9_SE_SG_Li256ELb1ELb1ELb1ELb0EEENS1_36VarlenDynamicPersistentTileSchedulerILi128ELi80ELi256ELi128ELb1ELb1ELb1ELb0ELb1ELb1EEEEEEEEEvNT_6ParamsE)
	.align		4
        /*001c*/ 	.word	index@(__assertfail)
	.align		4
        /*0020*/ 	.word	index@(_ZN7cutlass13device_kernelIN5flash11enable_sm90INS1_16FlashAttnFwdSm90INS1_25CollectiveMainloopFwdSm90ILi2EN4cute5tupleIJNS5_1CILi1EEES8_S8_EEENS6_IJNS7_ILi128EEENS7_ILi64EEENS7_ILi256EEEEEELi256ENS_6half_tEfNS_4arch4Sm90ELb0ELb1ELb1ELb0ELb0ELb0ELb0ELb1ELb1ELb1ELb1ELb0EEENS1_21CollectiveEpilogueFwdINS6_IJSA_SC_SB_EEES9_SE_SG_Li256ELb0ELb1ELb1ELb0EEENS1_19SingleTileSchedulerILb0ELb1ELb1ELi128EEEEEEEEEvNT_6ParamsE)
	.align		4
        /*0024*/ 	.word	index@(__assertfail)
	.align		4
        /*0028*/ 	.word	index@(_ZN7cutlass13device_kernelIN5flash11enable_sm90INS1_16FlashAttnFwdSm90INS1_25CollectiveMainloopFwdSm90ILi2EN4cute5tupleIJNS5_1CILi1EEES8_S8_EEENS6_IJNS7_ILi128EEENS7_ILi64EEENS7_ILi256EEEEEELi256ENS_6half_tEfNS_4arch4Sm90ELb0ELb1ELb1ELb1ELb0ELb0ELb0ELb1ELb1ELb1ELb1ELb0EEENS1_21CollectiveEpilogueFwdINS6_IJSA_SC_SB_EEES9_SE_SG_Li256ELb1ELb1ELb1ELb0EEENS1_36VarlenDynamicPersistentTileSchedulerILi128ELi64ELi256ELi128ELb1ELb1ELb1ELb1ELb0ELb1EEEEEEEEEvNT_6ParamsE)
	.align		4
        /*002c*/ 	.word	index@(__assertfail)
	.align		4
        /*0030*/ 	.word	index@(_ZN7cutlass13device_kernelIN5flash11enable_sm90INS1_16FlashAttnFwdSm90INS1_25CollectiveMainloopFwdSm90ILi2EN4cute5tupleIJNS5_1CILi1EEES8_S8_EEENS6_IJNS7_ILi128EEENS7_ILi64EEENS7_ILi256EEEEEELi256ENS_6half_tEfNS_4arch4Sm90ELb0ELb1ELb1ELb1ELb0ELb1ELb0ELb1ELb1ELb1ELb1ELb0EEENS1_21CollectiveEpilogueFwdINS6_IJSA_SC_SB_EEES9_SE_SG_Li256ELb1ELb1ELb1ELb0EEENS1_36VarlenDynamicPersistentTileSchedulerILi128ELi64ELi256ELi128ELb1ELb1ELb1ELb1ELb0ELb1EEEEEEEEEvNT_6ParamsE)
	.align		4
        /*0034*/ 	.word	index@(__assertfail)
	.align		4
        /*0038*/ 	.word	index@(_ZN7cutlass13device_kernelIN5flash11enable_sm90INS1_16FlashAttnFwdSm90INS1_25CollectiveMainloopFwdSm90ILi2EN4cute5tupleIJNS5_1CILi1EEES8_S8_EEENS6_IJNS7_ILi128EEENS7_ILi80EEENS7_ILi256EEEEEELi256ENS_6half_tEfNS_4arch4Sm90ELb1ELb0ELb1ELb0ELb0ELb0ELb0ELb1ELb1ELb1ELb1ELb0EEENS1_21CollectiveEpilogueFwdINS6_IJSA_SC_SB_EEES9_SE_SG_Li256ELb0ELb1ELb1ELb0EEENS1_19SingleTileSchedulerILb0ELb1ELb1ELi128EEEEEEEEEvNT_6ParamsE)
	.align		4
        /*003c*/ 	.word	index@(__assertfail)
	.align		4
        /*0040*/ 	.word	index@(_ZN7cutlass13device_kernelIN5flash11enable_sm90INS1_16FlashAttnFwdSm90INS1_25CollectiveMainloopFwdSm90ILi2EN4cute5tupleIJNS5_1CILi1EEES8_S8_EEENS6_IJNS7_ILi128EEENS7_ILi80EEENS7_ILi256EEEEEELi256ENS_6half_tEfNS_4arch4Sm90ELb1ELb0ELb1ELb1ELb0ELb0ELb0ELb1ELb1ELb1ELb1ELb0EEENS1_21CollectiveEpilogueFwdINS6_IJSA_SC_SB_EEES9_SE_SG_Li256ELb1ELb1ELb1ELb0EEENS1_36VarlenDynamicPersistentTileSchedulerILi128ELi80ELi256ELi128ELb1ELb1ELb1ELb1ELb1ELb1EEEEEEEEEvNT_6ParamsE)
	.align		4
        /*0044*/ 	.word	index@(__assertfail)
	.align		4
        /*0048*/ 	.word	index@(_ZN7cutlass13device_kernelIN5flash11enable_sm90INS1_16FlashAttnFwdSm90INS1_25CollectiveMainloopFwdSm90ILi2EN4cute5tupleIJNS5_1CILi1EEES8_S8_EEENS6_IJNS7_ILi128EEENS7_ILi80EEENS7_ILi256EEEEEELi256ENS_6half_tEfNS_4arch4Sm90ELb1ELb0ELb1ELb1ELb0ELb1ELb0ELb1ELb1ELb1ELb1ELb0EEENS1_21CollectiveEpilogueFwdINS6_IJSA_SC_SB_EEES9_SE_SG_Li256ELb1ELb1ELb1ELb0EEENS1_36VarlenDynamicPersistentTileSchedulerILi128ELi80ELi256ELi128ELb1ELb1ELb1ELb1ELb1ELb1EEEEEEEEEvNT_6ParamsE)
	.align		4
        /*004c*/ 	.word	index@(__assertfail)
	.align		4
        /*0050*/ 	.word	index@(_ZN7cutlass13device_kernelIN5flash11enable_sm90INS1_16FlashAttnFwdSm90INS1_25CollectiveMainloopFwdSm90ILi2EN4cute5tupleIJNS5_1CILi1EEES8_S8_EEENS6_IJNS7_ILi128EEENS7_ILi112EEENS7_ILi192EEEEEELi192ENS_6half_tEfNS_4arch4Sm90ELb0ELb0ELb1ELb0ELb0ELb0ELb0ELb1ELb1ELb1ELb1ELb0EEENS1_21CollectiveEpilogueFwdINS6_IJSA_SC_SB_EEES9_SE_SG_Li256ELb0ELb1ELb1ELb0EEENS1_19SingleTileSchedulerILb0ELb1ELb1ELi128EEEEEEEEEvNT_6ParamsE)
	.align		4
        /*0054*/ 	.word	index@(__assertfail)
	.align		4
        /*0058*/ 	.word	index@(_ZN7cutlass13device_kernelIN5flash11enable_sm90INS1_16FlashAttnFwdSm90INS1_25CollectiveMainloopFwdSm90ILi2EN4cute5tupleIJNS5_1CILi1EEES8_S8_EEENS6_IJNS7_ILi128EEENS7_ILi112EEENS7_ILi192EEEEEELi192ENS_6half_tEfNS_4arch4Sm90ELb0ELb0ELb1ELb1ELb0ELb0ELb0ELb1ELb1ELb1ELb1ELb0EEENS1_21CollectiveEpilogueFwdINS6_IJSA_SC_SB_EEES9_SE_SG_Li256ELb1ELb1ELb1ELb0EEENS1_36VarlenDynamicPersistentTileSchedulerILi128ELi112ELi256ELi128ELb1ELb1ELb1ELb0ELb1ELb1EEEEEEEEEvNT_6ParamsE)
	.align		4
        /*005c*/ 	.word	index@(__assertfail)
	.align		4
        /*0060*/ 	.word	index@(_ZN7cutlass13device_kernelIN5flash11enable_sm90INS1_16FlashAttnFwdSm90INS1_25CollectiveMainloopFwdSm90ILi2EN4cute5tupleIJNS5_1CILi1EEES8_S8_EEENS6_IJNS7_ILi128EEENS7_ILi112EEENS7_ILi192EEEEEELi192ENS_6half_tEfNS_4arch4Sm90ELb0ELb0ELb1ELb1ELb0ELb1ELb0ELb1ELb1ELb1ELb1ELb0EEENS1_21CollectiveEpilogueFwdINS6_IJSA_SC_SB_EEES9_SE_SG_Li256ELb1ELb1ELb1ELb0EEENS1_36VarlenDynamicPersistentTileSchedulerILi128ELi112ELi256ELi128ELb1ELb1ELb1ELb0ELb1ELb1EEEEEEEEEvNT_6ParamsE)
	.align		4
        /*0064*/ 	.word	index@(__assertfail)
	.align		4
        /*0068*/ 	.word	index@(_ZN7cutlass13device_kernelIN5flash11enable_sm90INS1_16FlashAttnFwdSm90INS1_25CollectiveMainloopFwdSm90ILi2EN4cute5tupleIJNS5_1CILi1EEES8_S8_EEENS6_IJNS7_ILi128EEENS7_ILi96EEENS7_ILi192EEEEEELi192ENS_6half_tEfNS_4arch4Sm90ELb0ELb1ELb1ELb0ELb0ELb0ELb0ELb1ELb1ELb1ELb1ELb0EEENS1_21CollectiveEpilogueFwdINS6_IJSA_SC_SB_EEES9_SE_SG_Li256ELb0ELb1ELb1ELb0EEENS1_19SingleTileSchedulerILb0ELb1ELb1ELi128EEEEEEEEEvNT_6ParamsE)
	.align		4
        /*006c*/ 	.word	index@(__assertfail)
	.align		4
        /*0070*/ 	.word	index@(_ZN7cutlass13device_kernelIN5flash11enable_sm90INS1_16FlashAttnFwdSm90INS1_25CollectiveMainloopFwdSm90ILi2EN4cute5tupleIJNS5_1CILi1EEES8_S8_EEENS6_IJNS7_ILi128EEENS7_ILi96EEENS7_ILi192EEEEEELi192ENS_6half_tEfNS_4arch4Sm90ELb0ELb1ELb1ELb1ELb0ELb0ELb0ELb1ELb1ELb1ELb1ELb0EEENS1_21CollectiveEpilogueFwdINS6_IJSA_SC_SB_EEES9_SE_SG_Li256ELb1ELb1ELb1ELb0EEENS1_36VarlenDynamicPersistentTileSchedulerILi128ELi96ELi256ELi128ELb1ELb1ELb1ELb1ELb0ELb1EEEEEEEEEvNT_6ParamsE)
	.align		4
        /*0074*/ 	.word	index@(__assertfail)
	.align		4
        /*0078*/ 	.word	index@(_ZN7cutlass13device_kernelIN5flash11enable_sm90INS1_16FlashAttnFwdSm90INS1_25CollectiveMainloopFwdSm90ILi2EN4cute5tupleIJNS5_1CILi1EEES8_S8_EEENS6_IJNS7_ILi128EEENS7_ILi96EEENS7_ILi192EEEEEELi192ENS_6half_tEfNS_4arch4Sm90ELb0ELb1ELb1ELb1ELb0ELb1ELb0ELb1ELb1ELb1ELb1ELb0EEENS1_21CollectiveEpilogueFwdINS6_IJSA_SC_SB_EEES9_SE_SG_Li256ELb1ELb1ELb1ELb0EEENS1_36VarlenDynamicPersistentTileSchedulerILi128ELi96ELi256ELi128ELb1ELb1ELb1ELb1ELb0ELb1EEEEEEEEEvNT_6ParamsE)
	.align		4
        /*007c*/ 	.word	index@(__assertfail)
	.align		4
        /*0080*/ 	.word	index@(_ZN7cutlass13device_kernelIN5flash11enable_sm90INS1_16FlashAttnFwdSm90INS1_25CollectiveMainloopFwdSm90ILi2EN4cute5tupleIJNS5_1CILi1EEES8_S8_EEENS6_IJNS7_ILi128EEENS7_ILi112EEENS7_ILi192EEEEEELi192ENS_6half_tEfNS_4arch4Sm90ELb1ELb0ELb1ELb0ELb0ELb0ELb0ELb1ELb1ELb1ELb1ELb0EEENS1_21CollectiveEpilogueFwdINS6_IJSA_SC_SB_EEES9_SE_SG_Li256ELb0ELb1ELb1ELb0EEENS1_19SingleTileSchedulerILb0ELb1ELb1ELi128EEEEEEEEEvNT_6ParamsE)
	.align		4
        /*0084*/ 	.word	index@(__assertfail)
	.align		4
        /*0088*/ 	.word	index@(_ZN7cutlass13device_kernelIN5flash11enable_sm90INS1_16FlashAttnFwdSm90INS1_25CollectiveMainloopFwdSm90ILi2EN4cute5tupleIJNS5_1CILi1EEES8_S8_EEENS6_IJNS7_ILi128EEENS7_ILi112EEENS7_ILi192EEEEEELi192ENS_6half_tEfNS_4arch4Sm90ELb1ELb0ELb1ELb1ELb0ELb0ELb0ELb1ELb1ELb1ELb1ELb0EEENS1_21CollectiveEpilogueFwdINS6_IJSA_SC_SB_EEES9_SE_SG_Li256ELb1ELb1ELb1ELb0EEENS1_36VarlenDynamicPersistentTileSchedulerILi128ELi112ELi256ELi128ELb1ELb1ELb1ELb1ELb1ELb1EEEEEEEEEvNT_6ParamsE)
	.align		4
        /*008c*/ 	.word	index@(__assertfail)
	.align		4
        /*0090*/ 	.word	index@(_ZN7cutlass13device_kernelIN5flash11enable_sm90INS1_16FlashAttnFwdSm90INS1_25CollectiveMainloopFwdSm90ILi2EN4cute5tupleIJNS5_1CILi1EEES8_S8_EEENS6_IJNS7_ILi128EEENS7_ILi112EEENS7_ILi192EEEEEELi192ENS_6half_tEfNS_4arch4Sm90ELb1ELb0ELb1ELb1ELb0ELb1ELb0ELb1ELb1ELb1ELb1ELb0EEENS1_21CollectiveEpilogueFwdINS6_IJSA_SC_SB_EEES9_SE_SG_Li256ELb1ELb1ELb1ELb0EEENS1_36VarlenDynamicPersistentTileSchedulerILi128ELi112ELi256ELi128ELb1ELb1ELb1ELb1ELb1ELb1EEEEEEEEEvNT_6ParamsE)
	.align		4
        /*0094*/ 	.word	index@(__assertfail)
	.align		4
        /*0098*/ 	.word	index@(_ZN7cutlass13device_kernelIN5flash11enable_sm90INS1_16FlashAttnFwdSm90INS1_25CollectiveMainloopFwdSm90ILi2EN4cute5tupleIJNS5_1CILi1EEES8_S8_EEENS6_IJNS7_ILi128EEENS7_ILi176EEESA_EEELi128ENS_6half_tEfNS_4arch4Sm90ELb0ELb0ELb1ELb0ELb0ELb0ELb0ELb1ELb1ELb1ELb1ELb0EEENS1_21CollectiveEpilogueFwdINS6_IJSA_SA_SB_EEES9_SD_SF_Li256ELb0ELb1ELb1ELb0EEENS1_19SingleTileSchedulerILb0ELb1ELb1ELi128EEEEEEEEEvNT_6ParamsE)
	.align		4
        /*009c*/ 	.word	index@(__assertfail)
	.align		4
        /*00a0*/ 	.word	index@(_ZN7cutlass13device_kernelIN5flash11enable_sm90INS1_16FlashAttnFwdSm90INS1_25CollectiveMainloopFwdSm90ILi2EN4cute5tupleIJNS5_1CILi1EEES8_S8_EEENS6_IJNS7_ILi128EEENS7_ILi176EEESA_EEELi128ENS_6half_tEfNS_4arch4Sm90ELb0ELb0ELb1ELb1ELb0ELb0ELb0ELb1ELb1ELb1ELb1ELb0EEENS1_21CollectiveEpilogueFwdINS6_IJSA_SA_SB_EEES9_SD_SF_Li256ELb1ELb1ELb1ELb0EEENS1_36VarlenDynamicPersistentTileSchedulerILi128ELi176ELi256ELi128ELb1ELb1ELb1ELb0ELb1ELb1EEEEEEEEEvNT_6ParamsE)
	.align		4
        /*00a4*/ 	.word	index@(__assertfail)
	.align		4
        /*00a8*/ 	.word	index@(_ZN7cutlass13device_kernelIN5flash11enable_sm90INS1_16FlashAttnFwdSm90INS1_25CollectiveMainloopFwdSm90ILi2EN4cute5tupleIJNS5_1CILi1EEES8_S8_EEENS6_IJNS7_ILi128EEENS7_ILi176EEESA_EEELi128ENS_6half_tEfNS_4arch4Sm90ELb0ELb0ELb1ELb1ELb0ELb1ELb0ELb1ELb1ELb1ELb1ELb0EEENS1_21CollectiveEpilogueFwdINS6_IJSA_SA_SB_EEES9_SD_SF_Li256ELb1ELb1ELb1ELb0EEENS1_36VarlenDynamicPersistentTileSchedulerILi128ELi176ELi256ELi128ELb1ELb1ELb1ELb0ELb1ELb1EEEEEEEEEvNT_6ParamsE)
	.align		4
        /*00ac*/ 	.word	index@(__assertfail)
	.align		4
        /*00b0*/ 	.word	index@(_ZN7cutlass13device_kernelIN5flash11enable_sm90INS1_16FlashAttnFwdSm90INS1_25CollectiveMainloopFwdSm90ILi2EN4cute5tupleIJNS5_1CILi1EEES8_S8_EEENS6_IJNS7_ILi128EEESA_SA_EEELi128ENS_6half_tEfNS_4arch4Sm90ELb0ELb1ELb1ELb0ELb0ELb0ELb0ELb1ELb1ELb1ELb1ELb0EEENS1_21CollectiveEpilogueFwdISB_S9_SC_SE_Li256ELb0ELb1ELb1ELb0EEENS1_19SingleTileSchedulerILb0ELb1ELb1ELi128EEEEEEEEEvNT_6ParamsE)
	.align		4
        /*00b4*/ 	.word	index@(__assertfail)
	.align		4
        /*00b8*/ 	.word	index@(_ZN7cutlass13device_kernelIN5flash11enable_sm90INS1_16FlashAttnFwdSm90INS1_25CollectiveMainloopFwdSm90ILi2EN4cute5tupleIJNS5_1CILi1EEES8_S8_EEENS6_IJNS7_ILi128EEESA_SA_EEELi128ENS_6half_tEfNS_4arch4Sm90ELb0ELb1ELb1ELb1ELb0ELb0ELb0ELb1ELb1ELb1ELb1ELb0EEENS1_21CollectiveEpilogueFwdISB_S9_SC_SE_Li256ELb1ELb1ELb1ELb0EEENS1_36VarlenDynamicPersistentTileSchedulerILi128ELi128ELi256ELi128ELb1ELb1ELb1ELb1ELb0ELb1EEEEEEEEEvNT_6ParamsE)
	.align		4
        /*00bc*/ 	.word	index@(__assertfail)
	.align		4
        /*00c0*/ 	.word	index@(_ZN7cutlass13device_kernelIN5flash11enable_sm90INS1_16FlashAttnFwdSm90INS1_25CollectiveMainloopFwdSm90ILi2EN4cute5tupleIJNS5_1CILi1EEES8_S8_EEENS6_IJNS7_ILi128EEESA_SA_EEELi128ENS_6half_tEfNS_4arch4Sm90ELb0ELb1ELb1ELb1ELb0ELb1ELb0ELb1ELb1ELb1ELb1ELb0EEENS1_21CollectiveEpilogueFwdISB_S9_SC_SE_Li256ELb1ELb1ELb1ELb0EEENS1_36VarlenDynamicPersistentTileSchedulerILi128ELi128ELi256ELi128ELb1ELb1ELb1ELb1ELb0ELb1EEEEEEEEEvNT_6ParamsE)
	.align		4
        /*00c4*/ 	.word	index@(__assertfail)
	.align		4
        /*00c8*/ 	.word	index@(_ZN7cutlass13device_kernelIN5flash11enable_sm90INS1_16FlashAttnFwdSm90INS1_25CollectiveMainloopFwdSm90ILi2EN4cute5tupleIJNS5_1CILi1EEES8_S8_EEENS6_IJNS7_ILi128EEESA_SA_EEELi128ENS_6half_tEfNS_4arch4Sm90ELb1ELb0ELb1ELb0ELb0ELb0ELb0ELb1ELb1ELb1ELb1ELb0EEENS1_21CollectiveEpilogueFwdISB_S9_SC_SE_Li256ELb0ELb1ELb1ELb0EEENS1_19SingleTileSchedulerILb0ELb1ELb1ELi128EEEEEEEEEvNT_6ParamsE)
	.align		4
        /*00cc*/ 	.word	index@(__assertfail)
	.align		4
        /*00d0*/ 	.word	index@(_ZN7cutlass13device_kernelIN5flash11enable_sm90INS1_16FlashAttnFwdSm90INS1_25CollectiveMainloopFwdSm90ILi2EN4cute5tupleIJNS5_1CILi1EEES8_S8_EEENS6_IJNS7_ILi128EEESA_SA_EEELi128ENS_6half_tEfNS_4arch4Sm90ELb1ELb0ELb1ELb1ELb0ELb0ELb0ELb1ELb1ELb1ELb1ELb0EEENS1_21CollectiveEpilogueFwdISB_S9_SC_SE_Li256ELb1ELb1ELb1ELb0EEENS1_36VarlenDynamicPersistentTileSchedulerILi128ELi128ELi256ELi128ELb1ELb1ELb1ELb1ELb1ELb1EEEEEEEEEvNT_6ParamsE)
	.align		4
        /*00d4*/ 	.word	index@(__assertfail)
	.align		4
        /*00d8*/ 	.word	index@(_ZN7cutlass13device_kernelIN5flash11enable_sm90INS1_16FlashAttnFwdSm90INS1_25CollectiveMainloopFwdSm90ILi2EN4cute5tupleIJNS5_1CILi1EEES8_S8_EEENS6_IJNS7_ILi128EEESA_SA_EEELi128ENS_6half_tEfNS_4arch4Sm90ELb1ELb0ELb1ELb1ELb0ELb1ELb0ELb1ELb1ELb1ELb1ELb0EEENS1_21CollectiveEpilogueFwdISB_S9_SC_SE_Li256ELb1ELb1ELb1ELb0EEENS1_36VarlenDynamicPersistentTileSchedulerILi128ELi128ELi256ELi128ELb1ELb1ELb1ELb1ELb1ELb1EEEEEEEEEvNT_6ParamsE)
	.align		4
        /*00dc*/ 	.word	index@(__assertfail)
	.align		4
        /*00e0*/ 	.word	index@(_ZN7cutlass13device_kernelIN5flash11enable_sm90INS1_16FlashAttnFwdSm90INS1_25CollectiveMainloopFwdSm90ILi2EN4cute5tupleIJNS5_1CILi1EEES8_S8_EEENS6_IJNS7_ILi192EEENS7_ILi144EEENS7_ILi96EEEEEELi96ENS_6half_tEfNS_4arch4Sm90ELb0ELb0ELb1ELb0ELb0ELb0ELb0ELb0ELb1ELb1ELb1ELb0EEENS1_21CollectiveEpilogueFwdINS6_IJSA_SC_SB_EEES9_SE_SG_Li384ELb0ELb1ELb1ELb0EEENS1_19SingleTileSchedulerILb0ELb1ELb1ELi192EEEEEEEEEvNT_6ParamsE)
	.align		4
        /*00e4*/ 	.word	index@(__assertfail)
	.align		4
        /*00e8*/ 	.word	index@(_ZN7cutlass13device_kernelIN5flash11enable_sm90INS1_16FlashAttnFwdSm90INS1_25CollectiveMainloopFwdSm90ILi2EN4cute5tupleIJNS5_1CILi1EEES8_S8_EEENS6_IJNS7_ILi192EEENS7_ILi144EEENS7_ILi96EEEEEELi96ENS_6half_tEfNS_4arch4Sm90ELb0ELb0ELb1ELb1ELb0ELb0ELb0ELb0ELb1ELb1ELb1ELb0EEENS1_21CollectiveEpilogueFwdINS6_IJSA_SC_SB_EEES9_SE_SG_Li384ELb1ELb1ELb1ELb0EEENS1_36VarlenDynamicPersistentTileSchedulerILi192ELi144ELi384ELi128ELb1ELb1ELb1ELb0ELb1ELb1EEEEEEEEEvNT_6ParamsE)
	.align		4
        /*00ec*/ 	.word	index@(__assertfail)
	.align		4
        /*00f0*/ 	.word	index@(_ZN7cutlass13device_kernelIN5flash11enable_sm90INS1_16FlashAttnFwdSm90INS1_25CollectiveMainloopFwdSm90ILi2EN4cute5tupleIJNS5_1CILi1EEES8_S8_EEENS6_IJNS7_ILi192EEENS7_ILi144EEENS7_ILi96EEEEEELi96ENS_6half_tEfNS_4arch4Sm90ELb0ELb0ELb1ELb1ELb0ELb1ELb0ELb0ELb1ELb1ELb1ELb0EEENS1_21CollectiveEpilogueFwdINS6_IJSA_SC_SB_EEES9_SE_SG_Li384ELb1ELb1ELb1ELb0EEENS1_36VarlenDynamicPersistentTileSchedulerILi192ELi144ELi384ELi128ELb1ELb1ELb1ELb0ELb1ELb1EEEEEEEEEvNT_6ParamsE)
	.align		4
        /*00f4*/ 	.word	index@(__assertfail)
	.align		4
        /*00f8*/ 	.word	index@(_ZN7cutlass13device_kernelIN5flash11enable_sm90INS1_16FlashAttnFwdSm90INS1_25CollectiveMainloopFwdSm90ILi2EN4cute5tupleIJNS5_1CILi1EEES8_S8_EEENS6_IJNS7_ILi192EEENS7_ILi128EEENS7_ILi96EEEEEELi96ENS_6half_tEfNS_4arch4Sm90ELb0ELb1ELb1ELb0ELb0ELb0ELb0ELb0ELb1ELb1ELb1ELb0EEENS1_21CollectiveEpilogueFwdINS6_IJSA_SC_SB_EEES9_SE_SG_Li384ELb0ELb1ELb1ELb0EEENS1_19SingleTileSchedulerILb0ELb1ELb1ELi192EEEEEEEEEvNT_6ParamsE)
	.align		4
        /*00fc*/ 	.word	index@(__assertfail)
	.align		4
        /*0100*/ 	.word	index@(_ZN7cutlass13device_kernelIN5flash11enable_sm90INS1_16FlashAttnFwdSm90INS1_25CollectiveMainloopFwdSm90ILi2EN4cute5tupleIJNS5_1CILi1EEES8_S8_EEENS6_IJNS7_ILi192EEENS7_ILi128EEENS7_ILi96EEEEEELi96ENS_6half_tEfNS_4arch4Sm90ELb0ELb1ELb1ELb1ELb0ELb0ELb0ELb0ELb1ELb1ELb1ELb0EEENS1_21CollectiveEpilogueFwdINS6_IJSA_SC_SB_EEES9_SE_SG_Li384ELb1ELb1ELb1ELb0EEENS1_36VarlenDynamicPersistentTileSchedulerILi192ELi128ELi384ELi128ELb1ELb1ELb1ELb1ELb0ELb1EEEEEEEEEvNT_6ParamsE)
	.align		4
        /*0104*/ 	.word	index@(__assertfail)
	.align		4
        /*0108*/ 	.word	index@(_ZN7cutlass13device_kernelIN5flash11enable_sm90INS1_16FlashAttnFwdSm90INS1_25CollectiveMainloopFwdSm90ILi2EN4cute5tupleIJNS5_1CILi1EEES8_S8_EEENS6_IJNS7_ILi192EEENS7_ILi128EEENS7_ILi96EEEEEELi96ENS_6half_tEfNS_4arch4Sm90ELb0ELb1ELb1ELb1ELb0ELb1ELb0ELb0ELb1ELb1ELb1ELb0EEENS1_21CollectiveEpilogueFwdINS6_IJSA_SC_SB_EEES9_SE_SG_Li384ELb1ELb1ELb1ELb0EEENS1_36VarlenDynamicPersistentTileSchedulerILi192ELi128ELi384ELi128ELb1ELb1ELb1ELb1ELb0ELb1EEEEEEEEEvNT_6ParamsE)
	.align		4
        /*010c*/ 	.word	index@(__assertfail)
	.align		4
        /*0110*/ 	.word	index@(_ZN7cutlass13device_kernelIN5flash11enable_sm90INS1_16FlashAttnFwdSm90INS1_25CollectiveMainloopFwdSm90ILi2EN4cute5tupleIJNS5_1CILi1EEES8_S8_EEENS6_IJNS7_ILi192EEENS7_ILi144EEENS7_ILi96EEEEEELi96ENS_6half_tEfNS_4arch4Sm90ELb1ELb0ELb1ELb0ELb0ELb0ELb0ELb0ELb1ELb1ELb1ELb0EEENS1_21CollectiveEpilogueFwdINS6_IJSA_SC_SB_EEES9_SE_SG_Li384ELb0ELb1ELb1ELb0EEENS1_19SingleTileSchedulerILb0ELb1ELb1ELi192EEEEEEEEEvNT_6ParamsE)
	.align		4
        /*0114*/ 	.word	index@(__assertfail)
	.align		4
        /*0118*/ 	.word	index@(_ZN7cutlass13device_kernelIN5flash11enable_sm90INS1_16FlashAttnFwdSm90INS1_25CollectiveMainloopFwdSm90ILi2EN4cute5tupleIJNS5_1CILi1EEES8_S8_EEENS6_IJNS7_ILi192EEENS7_ILi144EEENS7_ILi96EEEEEELi96ENS_6half_tEfNS_4arch4Sm90ELb1ELb0ELb1ELb1ELb0ELb0ELb0ELb0ELb1ELb1ELb1ELb0EEENS1_21CollectiveEpilogueFwdINS6_IJSA_SC_SB_EEES9_SE_SG_Li384ELb1ELb1ELb1ELb0EEENS1_36VarlenDynamicPersistentTileSchedulerILi192ELi144ELi384ELi128ELb1ELb1ELb1ELb1ELb1ELb1EEEEEEEEEvNT_6ParamsE)
	.align		4
        /*011c*/ 	.word	index@(__assertfail)
	.align		4
        /*0120*/ 	.word	index@(_ZN7cutlass13device_kernelIN5flash11enable_sm90INS1_16FlashAttnFwdSm90INS1_25CollectiveMainloopFwdSm90ILi2EN4cute5tupleIJNS5_1CILi1EEES8_S8_EEENS6_IJNS7_ILi192EEENS7_ILi144EEENS7_ILi96EEEEEELi96ENS_6half_tEfNS_4arch4Sm90ELb1ELb0ELb1ELb1ELb0ELb1ELb0ELb0ELb1ELb1ELb1ELb0EEENS1_21CollectiveEpilogueFwdINS6_IJSA_SC_SB_EEES9_SE_SG_Li384ELb1ELb1ELb1ELb0EEENS1_36VarlenDynamicPersistentTileSchedulerILi192ELi144ELi384ELi128ELb1ELb1ELb1ELb1ELb1ELb1EEEEEEEEEvNT_6ParamsE)
	.align		4
        /*0124*/ 	.word	index@(__assertfail)
	.align		4
        /*0128*/ 	.word	index@(_ZN7cutlass13device_kernelIN5flash11enable_sm90INS1_16FlashAttnFwdSm90INS1_25CollectiveMainloopFwdSm90ILi2EN4cute5tupleIJNS5_1CILi1EEES8_S8_EEENS6_IJNS7_ILi192EEESA_NS7_ILi64EEEEEELi64ENS_6half_tEfNS_4arch4Sm90ELb0ELb0ELb1ELb0ELb0ELb0ELb0ELb0ELb1ELb1ELb1ELb0EEENS1_21CollectiveEpilogueFwdINS6_IJSA_SB_SA_EEES9_SD_SF_Li384ELb0ELb1ELb1ELb0EEENS1_19SingleTileSchedulerILb0ELb1ELb1ELi192EEEEEEEEEvNT_6ParamsE)
	.align		4
        /*012c*/ 	.word	index@(__assertfail)
	.align		4
        /*0130*/ 	.word	index@(_ZN7cutlass13device_kernelIN5flash11enable_sm90INS1_16FlashAttnFwdSm90INS1_25CollectiveMainloopFwdSm90ILi2EN4cute5tupleIJNS5_1CILi1EEES8_S8_EEENS6_IJNS7_ILi192EEESA_NS7_ILi64EEEEEELi64ENS_6half_tEfNS_4arch4Sm90ELb0ELb0ELb1ELb1ELb0ELb0ELb0ELb0ELb1ELb1ELb1ELb0EEENS1_21CollectiveEpilogueFwdINS6_IJSA_SB_SA_EEES9_SD_SF_Li384ELb1ELb1ELb1ELb0EEENS1_36VarlenDynamicPersistentTileSchedulerILi192ELi192ELi384ELi128ELb1ELb1ELb1ELb0ELb1ELb1EEEEEEEEEvNT_6ParamsE)
	.align		4
        /*0134*/ 	.word	index@(__assertfail)
	.align		4
        /*0138*/ 	.word	index@(_ZN7cutlass13device_kernelIN5flash11enable_sm90INS1_16FlashAttnFwdSm90INS1_25CollectiveMainloopFwdSm90ILi2EN4cute5tupleIJNS5_1CILi1EEES8_S8_EEENS6_IJNS7_ILi192EEESA_NS7_ILi64EEEEEELi64ENS_6half_tEfNS_4arch4Sm90ELb0ELb0ELb1ELb1ELb0ELb1ELb0ELb0ELb1ELb1ELb1ELb0EEENS1_21CollectiveEpilogueFwdINS6_IJSA_SB_SA_EEES9_SD_SF_Li384ELb1ELb1ELb1ELb0EEENS1_36VarlenDynamicPersistentTileSchedulerILi192ELi192ELi384ELi128ELb1ELb1ELb1ELb0ELb1ELb1EEEEEEEEEvNT_6ParamsE)
	.align		4
        /*013c*/ 	.word	index@(__assertfail)
	.align		4
        /*0140*/ 	.word	index@(_ZN7cutlass13device_kernelIN5flash11enable_sm90INS1_16FlashAttnFwdSm90INS1_25CollectiveMainloopFwdSm90ILi2EN4cute5tupleIJNS5_1CILi1EEES8_S8_EEENS6_IJNS7_ILi192EEENS7_ILi128EEENS7_ILi64EEEEEELi64ENS_6half_tEfNS_4arch4Sm90ELb0ELb1ELb1ELb0ELb0ELb0ELb0ELb1ELb1ELb1ELb1ELb0EEENS1_21CollectiveEpilogueFwdINS6_IJSA_SC_SB_EEES9_SE_SG_Li384ELb0ELb1ELb1ELb0EEENS1_19SingleTileSchedulerILb0ELb1ELb1ELi192EEEEEEEEEvNT_6ParamsE)
	.align		4
        /*0144*/ 	.word	index@(__assertfail)
	.align		4
        /*0148*/ 	.word	index@(_ZN7cutlass13device_kernelIN5flash11enable_sm90INS1_16FlashAttnFwdSm90INS1_25CollectiveMainloopFwdSm90ILi2EN4cute5tupleIJNS5_1CILi1EEES8_S8_EEENS6_IJNS7_ILi192EEENS7_ILi128EEENS7_ILi64EEEEEELi64ENS_6half_tEfNS_4arch4Sm90ELb0ELb1ELb1ELb1ELb0ELb0ELb0ELb1ELb1ELb1ELb1ELb0EEENS1_21CollectiveEpilogueFwdINS6_IJSA_SC_SB_EEES9_SE_SG_Li384ELb1ELb1ELb1ELb0EEENS1_36VarlenDynamicPersistentTileSchedulerILi192ELi128ELi384ELi128ELb1ELb1ELb1ELb1ELb0ELb1EEEEEEEEEvNT_6ParamsE)
	.align		4
        /*014c*/ 	.word	index@(__assertfail)
	.align		4
        /*0150*/ 	.word	index@(_ZN7cutlass13device_kernelIN5flash11enable_sm90INS1_16FlashAttnFwdSm90INS1_25CollectiveMainloopFwdSm90ILi2EN4cute5tupleIJNS5_1CILi1EEES8_S8_EEENS6_IJNS7_ILi192EEENS7_ILi128EEENS7_ILi64EEEEEELi64ENS_6half_tEfNS_4arch4Sm90ELb0ELb1ELb1ELb1ELb0ELb1ELb0ELb1ELb1ELb1ELb1ELb0EEENS1_21CollectiveEpilogueFwdINS6_IJSA_SC_SB_EEES9_SE_SG_Li384ELb1ELb1ELb1ELb0EEENS1_36VarlenDynamicPersistentTileSchedulerILi192ELi128ELi384ELi128ELb1ELb1ELb1ELb1ELb0ELb1EEEEEEEEEvNT_6ParamsE)
	.align		4
        /*0154*/ 	.word	index@(__assertfail)
	.align		4
        /*0158*/ 	.word	index@(_ZN7cutlass13device_kernelIN5flash11enable_sm90INS1_16FlashAttnFwdSm90INS1_25CollectiveMainloopFwdSm90ILi2EN4cute5tupleIJNS5_1CILi1EEES8_S8_EEENS6_IJNS7_ILi192EEENS7_ILi128EEENS7_ILi64EEEEEELi64ENS_6half_tEfNS_4arch4Sm90ELb1ELb0ELb1ELb0ELb0ELb0ELb0ELb1ELb1ELb1ELb1ELb0EEENS1_21CollectiveEpilogueFwdINS6_IJSA_SC_SB_EEES9_SE_SG_Li384ELb0ELb1ELb1ELb0EEENS1_19SingleTileSchedulerILb0ELb1ELb1ELi192EEEEEEEEEvNT_6ParamsE)
	.align		4
        /*015c*/ 	.word	index@(__assertfail)
	.align		4
        /*0160*/ 	.word	index@(_ZN7cutlass13device_kernelIN5flash11enable_sm90INS1_16FlashAttnFwdSm90INS1_25CollectiveMainloopFwdSm90ILi2EN4cute5tupleIJNS5_1CILi1EEES8_S8_EEENS6_IJNS7_ILi192EEENS7_ILi128EEENS7_ILi64EEEEEELi64ENS_6half_tEfNS_4arch4Sm90ELb1ELb0ELb1ELb1ELb0ELb0ELb0ELb1ELb1ELb1ELb1ELb0EEENS1_21CollectiveEpilogueFwdINS6_IJSA_SC_SB_EEES9_SE_SG_Li384ELb1ELb1ELb1ELb0EEENS1_36VarlenDynamicPersistentTileSchedulerILi192ELi128ELi384ELi128ELb1ELb1ELb1ELb1ELb1ELb1EEEEEEEEEvNT_6ParamsE)
	.align		4
        /*0164*/ 	.word	index@(__assertfail)
	.align		4
        /*0168*/ 	.word	index@(_ZN7cutlass13device_kernelIN5flash11enable_sm90INS1_16FlashAttnFwdSm90INS1_25CollectiveMainloopFwdSm90ILi2EN4cute5tupleIJNS5_1CILi1EEES8_S8_EEENS6_IJNS7_ILi192EEENS7_ILi128EEENS7_ILi64EEEEEELi64ENS_6half_tEfNS_4arch4Sm90ELb1ELb0ELb1ELb1ELb0ELb1ELb0ELb1ELb1ELb1ELb1ELb0EEENS1_21CollectiveEpilogueFwdINS6_IJSA_SC_SB_EEES9_SE_SG_Li384ELb1ELb1ELb1ELb0EEENS1_36VarlenDynamicPersistentTileSchedulerILi192ELi128ELi384ELi128ELb1ELb1ELb1ELb1ELb1ELb1EEEEEEEEEvNT_6ParamsE)
	.align		4
        /*016c*/ 	.word	index@(__assertfail)
	.align		4
        /*0170*/ 	.word	0x00000000
	.align		4
        /*0174*/ 	.word	0xfffffffe
	.align		4
        /*0178*/ 	.word	0x00000000
	.align		4
        /*017c*/ 	.word	0xfffffffd
	.align		4
        /*0180*/ 	.word	0x00000000
	.align		4
        /*0184*/ 	.word	0xfffffffc


//--------------------- .nv.constant4             --------------------------
	.section	.nv.constant4,"a",@progbits
	.align	8
	.align		8
.nv.constant4:
        /*0000*/ 	.dword	__assertfail
	.align		8
        /*0008*/ 	.dword	__unnamed_1
	.align		8
        /*0010*/ 	.dword	__unnamed_2
	.align		8
        /*0018*/ 	.dword	__unnamed_3
	.align		8
        /*0020*/ 	.dword	__unnamed_4
	.align		8
        /*0028*/ 	.dword	__unnamed_5
	.align		8
        /*0030*/ 	.dword	__unnamed_6
	.align		8
        /*0038*/ 	.dword	__unnamed_7
	.align		8
        /*0040*/ 	.dword	__unnamed_8
	.align		8
        /*0048*/ 	.dword	__unnamed_9
	.align		8
        /*0050*/ 	.dword	__unnamed_10
	.align		8
        /*0058*/ 	.dword	__unnamed_11
	.align		8
        /*0060*/ 	.dword	__unnamed_12
	.align		8
        /*0068*/ 	.dword	__unnamed_13
	.align		8
        /*0070*/ 	.dword	__unnamed_14
	.align		8
        /*0078*/ 	.dword	__unnamed_15
	.align		8
        /*0080*/ 	.dword	__unnamed_16
	.align		8
        /*0088*/ 	.dword	__unnamed_17
	.align		8
        /*0090*/ 	.dword	__unnamed_18
	.align		8
        /*0098*/ 	.dword	__unnamed_19
	.align		8
        /*00a0*/ 	.dword	__unnamed_20
	.align		8
        /*00a8*/ 	.dword	__unnamed_21
	.align		8
        /*00b0*/ 	.dword	__unnamed_22
	.align		8
        /*00b8*/ 	.dword	__unnamed_23
	.align		8
        /*00c0*/ 	.dword	__unnamed_24
	.align		8
        /*00c8*/ 	.dword	__unnamed_25
	.align		8
        /*00d0*/ 	.dword	__unnamed_26
	.align		8
        /*00d8*/ 	.dword	__unnamed_27
	.align		8
        /*00e0*/ 	.dword	__unnamed_28
	.align		8
        /*00e8*/ 	.dword	__unnamed_29
	.align		8
        /*00f0*/ 	.dword	__unnamed_30
	.align		8
        /*00f8*/ 	.dword	__unnamed_31
	.align		8
        /*0100*/ 	.dword	__unnamed_32
	.align		8
        /*0108*/ 	.dword	__unnamed_33
	.align		8
        /*0110*/ 	.dword	__unnamed_34
	.align		8
        /*0118*/ 	.dword	__unnamed_35
	.align		8
        /*0120*/ 	.dword	__unnamed_36
	.align		8
        /*0128*/ 	.dword	__unnamed_37
	.align		8
        /*0130*/ 	.dword	__unnamed_38
	.align		8
        /*0138*/ 	.dword	__unnamed_39
	.align		8
        /*0140*/ 	.dword	__unnamed_40
	.align		8
        /*0148*/ 	.dword	__unnamed_41
	.align		8
        /*0150*/ 	.dword	__unnamed_42
	.align		8
        /*0158*/ 	.dword	__unnamed_43
	.align		8
        /*0160*/ 	.dword	_ZN80_INTERNAL_c2746a16_44_flash_fwd_hdimall_fp16_split_softcap_sm90_cu_9949e2e8_61134cuda3std3__45__cpo5beginE
	.align		8
        /*0168*/ 	.dword	_ZN80_INTERNAL_c2746a16_44_flash_fwd_hdimall_fp16_split_softcap_sm90_cu_9949e2e8_61134cuda3std3__45__cpo3endE
	.align		8
        /*0170*/ 	.dword	_ZN80_INTERNAL_c2746a16_44_flash_fwd_hdimall_fp16_split_softcap_sm90_cu_9949e2e8_61134cuda3std3__45__cpo6cbeginE
	.align		8
        /*0178*/ 	.dword	_ZN80_INTERNAL_c2746a16_44_flash_fwd_hdimall_fp16_split_softcap_sm90_cu_9949e2e8_61134cuda3std3__45__cpo4cendE
	.align		8
        /*0180*/ 	.dword	_ZN80_INTERNAL_c2746a16_44_flash_fwd_hdimall_fp16_split_softcap_sm90_cu_9949e2e8_61134cuda3std3__482_GLOBAL__N__c2746a16_44_flash_fwd_hdimall_fp16_split_softcap_sm90_cu_9949e2e8_61136ignoreE
	.align		8
        /*0188*/ 	.dword	_ZN80_INTERNAL_c2746a16_44_flash_fwd_hdimall_fp16_split_softcap_sm90_cu_9949e2e8_61134cuda3std3__419piecewise_constructE
	.align		8
        /*0190*/ 	.dword	_ZN80_INTERNAL_c2746a16_44_flash_fwd_hdimall_fp16_split_softcap_sm90_cu_9949e2e8_61134cuda3std3__48in_placeE
	.align		8
        /*0198*/ 	.dword	_ZN80_INTERNAL_c2746a16_44_flash_fwd_hdimall_fp16_split_softcap_sm90_cu_9949e2e8_61134cuda3std6ranges3__45__cpo4swapE
	.align		8
        /*01a0*/ 	.dword	_ZN80_INTERNAL_c2746a16_44_flash_fwd_hdimall_fp16_split_softcap_sm90_cu_9949e2e8_61134cuda3std6ranges3__45__cpo9iter_moveE
	.align		8
        /*01a8*/ 	.dword	_ZN80_INTERNAL_c2746a16_44_flash_fwd_hdimall_fp16_split_softcap_sm90_cu_9949e2e8_61134cute7productE
	.align		8
        /*01b0*/ 	.dword	_ZN80_INTERNAL_c2746a16_44_flash_fwd_hdimall_fp16_split_softcap_sm90_cu_9949e2e8_61134cute1_E
	.align		8
        /*01b8*/ 	.dword	$str$20
	.align		8
        /*01c0*/ 	.dword	$str$21


//--------------------- .text._ZN7cutlass13device_kernelIN5flash11enable_sm90INS1_16FlashAttnFwdSm90INS1_25CollectiveMainloopFwdSm90ILi2EN4cute5tupleIJNS5_1CILi1EEES8_S8_EEENS6_IJNS7_ILi128EEENS7_ILi80EEENS7_ILi256EEEEEELi256ENS_6half_tEfNS_4arch4Sm90ELb0ELb0ELb1ELb0ELb0ELb0ELb0ELb1ELb1ELb1ELb1ELb0EEENS1_21CollectiveEpilogueFwdINS6_IJSA_SC_SB_EEES9_SE_SG_Li256ELb0ELb1ELb1ELb0EEENS1_19SingleTileSchedulerILb0ELb1ELb1ELi128EEEEEEEEEvNT_6ParamsE --------------------------
	.section	.text._ZN7cutlass13device_kernelIN5flash11enable_sm90INS1_16FlashAttnFwdSm90INS1_25CollectiveMainloopFwdSm90ILi2EN4cute5tupleIJNS5_1CILi1EEES8_S8_EEENS6_IJNS7_ILi128EEENS7_ILi80EEENS7_ILi256EEEEEELi256ENS_6half_tEfNS_4arch4Sm90ELb0ELb0ELb1ELb0ELb0ELb0ELb0ELb1ELb1ELb1ELb1ELb0EEENS1_21CollectiveEpilogueFwdINS6_IJSA_SC_SB_EEES9_SE_SG_Li256ELb0ELb1ELb1ELb0EEENS1_19SingleTileSchedulerILb0ELb1ELb1ELi128EEEEEEEEEvNT_6ParamsE,"ax",@progbits
	.align	128
.text._ZN7cutlass13device_kernelIN5flash11enable_sm90INS1_16FlashAttnFwdSm90INS1_25CollectiveMainloopFwdSm90ILi2EN4cute5tupleIJNS5_1CILi1EEES8_S8_EEENS6_IJNS7_ILi128EEENS7_ILi80EEENS7_ILi256EEEEEELi256ENS_6half_tEfNS_4arch4Sm90ELb0ELb0ELb1ELb0ELb0ELb0ELb0ELb1ELb1ELb1ELb1ELb0EEENS1_21CollectiveEpilogueFwdINS6_IJSA_SC_SB_EEES9_SE_SG_Li256ELb0ELb1ELb1ELb0EEENS1_19SingleTileSchedulerILb0ELb1ELb1ELi128EEEEEEEEEvNT_6ParamsE:
        .type           _ZN7cutlass13device_kernelIN5flash11enable_sm90INS1_16FlashAttnFwdSm90INS1_25CollectiveMainloopFwdSm90ILi2EN4cute5tupleIJNS5_1CILi1EEES8_S8_EEENS6_IJNS7_ILi128EEENS7_ILi80EEENS7_ILi256EEEEEELi256ENS_6half_tEfNS_4arch4Sm90ELb0ELb0ELb1ELb0ELb0ELb0ELb0ELb1ELb1ELb1ELb1ELb0EEENS1_21CollectiveEpilogueFwdINS6_IJSA_SC_SB_EEES9_SE_SG_Li256ELb0ELb1ELb1ELb0EEENS1_19SingleTileSchedulerILb0ELb1ELb1ELi128EEEEEEEEEvNT_6ParamsE,@function
        .size           _ZN7cutlass13device_kernelIN5flash11enable_sm90INS1_16FlashAttnFwdSm90INS1_25CollectiveMainloopFwdSm90ILi2EN4cute5tupleIJNS5_1CILi1EEES8_S8_EEENS6_IJNS7_ILi128EEENS7_ILi80EEENS7_ILi256EEEEEELi256ENS_6half_tEfNS_4arch4Sm90ELb0ELb0ELb1ELb0ELb0ELb0ELb0ELb1ELb1ELb1ELb1ELb0EEENS1_21CollectiveEpilogueFwdINS6_IJSA_SC_SB_EEES9_SE_SG_Li256ELb0ELb1ELb1ELb0EEENS1_19SingleTileSchedulerILb0ELb1ELb1ELi128EEEEEEEEEvNT_6ParamsE,(.L_x_14839 - _ZN7cutlass13device_kernelIN5flash11enable_sm90INS1_16FlashAttnFwdSm90INS1_25CollectiveMainloopFwdSm90ILi2EN4cute5tupleIJNS5_1CILi1EEES8_S8_EEENS6_IJNS7_ILi128EEENS7_ILi80EEENS7_ILi256EEEEEELi256ENS_6half_tEfNS_4arch4Sm90ELb0ELb0ELb1ELb0ELb0ELb0ELb0ELb1ELb1ELb1ELb1ELb0EEENS1_21CollectiveEpilogueFwdINS6_IJSA_SC_SB_EEES9_SE_SG_Li256ELb0ELb1ELb1ELb0EEENS1_19SingleTileSchedulerILb0ELb1ELb1ELi128EEEEEEEEEvNT_6ParamsE)
        .other          _ZN7cutlass13device_kernelIN5flash11enable_sm90INS1_16FlashAttnFwdSm90INS1_25CollectiveMainloopFwdSm90ILi2EN4cute5tupleIJNS5_1CILi1EEES8_S8_EEENS6_IJNS7_ILi128EEENS7_ILi80EEENS7_ILi256EEEEEELi256ENS_6half_tEfNS_4arch4Sm90ELb0ELb0ELb1ELb0ELb0ELb0ELb0ELb1ELb1ELb1ELb1ELb0EEENS1_21CollectiveEpilogueFwdINS6_IJSA_SC_SB_EEES9_SE_SG_Li256ELb0ELb1ELb1ELb0EEENS1_19SingleTileSchedulerILb0ELb1ELb1ELi128EEEEEEEEEvNT_6ParamsE,@"STO_CUDA_ENTRY STV_DEFAULT"
_ZN7cutlass13device_kernelIN5flash11enable_sm90INS1_16FlashAttnFwdSm90INS1_25CollectiveMainloopFwdSm90ILi2EN4cute5tupleIJNS5_1CILi1EEES8_S8_EEENS6_IJNS7_ILi128EEENS7_ILi80EEENS7_ILi256EEEEEELi256ENS_6half_tEfNS_4arch4Sm90ELb0ELb0ELb1ELb0ELb0ELb0ELb0ELb1ELb1ELb1ELb1ELb0EEENS1_21CollectiveEpilogueFwdINS6_IJSA_SC_SB_EEES9_SE_SG_Li256ELb0ELb1ELb1ELb0EEENS1_19SingleTileSchedulerILb0ELb1ELb1ELi128EEEEEEEEEvNT_6ParamsE:
[----:B------:R-:W0:Y:S02]  /*0000*/  LDC R1, c[0x0][0x28] ;  /* 0x00000a00ff017b82 */ /* 0x000e240000000800 */
[----:B0-----:R-:W-:Y:S01]  /*0010*/  VIADD R1, R1, 0xffffffe8 ;  /* 0xffffffe801017836 */ /* 0x001fe20000000000 */
[----:B------:R-:W0:Y:S01]  /*0020*/  S2R R3, SR_TID.X ;  /* 0x0000000000037919 */ /* 0x000e220000002100 */
[----:B------:R-:W-:Y:S01]  /*0030*/  ELECT P0, URZ, PT ;  /* 0x00000000003f782f */ /* 0x000fe20003800000 */
[----:B------:R-:W-:Y:S01]  /*0040*/  BSSY B0, `(.L_x_0) ;  /* 0x000000d000007945 */ /* 0x000fe20003800000 */
[----:B0-----:R-:W-:-:S05]  /*0050*/  SHF.R.U32.HI R0, RZ, 0x5, R3 ;  /* 0x00000005ff007819 */ /* 0x001fca0000011603 */
[----:B------:R-:W0:Y:S02]  /*0060*/  SHFL.IDX PT, R2, R0, RZ, 0x1f ;  /* 0x00001fff00027589 */ /* 0x000e2400000e0000 */
[----:B0-----:R-:W-:-:S13]  /*0070*/  ISETP.EQ.AND P0, PT, R2, RZ, P0 ;  /* 0x000000ff0200720c */ /* 0x001fda0000702270 */
[----:B------:R-:W-:Y:S05]  /*0080*/  @!P0 BRA `(.L_x_1) ;  /* 0x0000000000208947 */ /* 0x000fea0003800000 */
[----:B------:R-:W-:Y:S02]  /*0090*/  ULDC.64 UR4, c[0x0][0x198] ;  /* 0x0000660000047ab9 */ /* 0x000fe40000000a00 */
[----:B------:R-:W-:Y:S02]  /*00a0*/  UIADD3 UR6, UP0, UR4, 0x370, URZ ;  /* 0x0000037004067890 */ /* 0x000fe4000ff1e03f */
[----:B------:R-:W-:Y:S02]  /*00b0*/  UIADD3 UR4, UP1, UR4, 0x470, URZ ;  /* 0x0000047004047890 */ /* 0x000fe4000ff3e03f */
[----:B------:R-:W-:Y:S02]  /*00c0*/  UIADD3.X UR7, URZ, UR5, URZ, UP0, !UPT ;  /* 0x000000053f077290 */ /* 0x000fe400087fe43f */
[----:B------:R-:W-:-:S07]  /*00d0*/  UIADD3.X UR5, URZ, UR5, URZ, UP1, !UPT ;  /* 0x000000053f057290 */ /* 0x000fce0008ffe43f */
[----:B------:R0:W-:Y:S02]  /*00e0*/  UTMACCTL.PF [UR6] ;  /* 0x00000000060079b9 */ /* 0x0001e40008040000 */
[----:B------:R0:W-:Y:S02]  /*00f0*/  UTMACCTL.PF [UR4] ;  /* 0x00000000040079b9 */ /* 0x0001e40008040000 */
[----:B0-----:R-:W-:Y:S01]  /*0100*/  NOP ;  /* 0x0000000000007918 */ /* 0x001fe20000000000 */
.L_x_1:
[----:B------:R-:W-:Y:S05]  /*0110*/  BSYNC B0 ;  /* 0x0000000000007941 */ /* 0x000fea0003800000 */
.L_x_0:
[----:B------:R-:W-:Y:S01]  /*0120*/  VOTEU.ANY UP0, P0 ;  /* 0x00000000003f7886 */ /* 0x000fe20000000100 */
[----:B------:R-:W0:Y:S01]  /*0130*/  SHFL.IDX PT, R2, R0, RZ, 0x1f ;  /* 0x00001fff00027589 */ /* 0x000e2200000e0000 */
[----:B------:R-:W-:Y:S01]  /*0140*/  UMOV UR4, 0x80 ;  /* 0x0000008000047882 */ /* 0x000fe20000000000 */
[----:B------:R-:W-:Y:S01]  /*0150*/  UMOV UR7, 0x100 ;  /* 0x0000010000077882 */ /* 0x000fe20000000000 */
[----:B------:R-:W-:Y:S01]  /*0160*/  VOTEU.ANY UP1, P0 ;  /* 0x00000000003f7886 */ /* 0x000fe20000020100 */
[----:B------:R-:W1:Y:S01]  /*0170*/  @UP0 S2UR UR8, SR_CgaCtaId ;  /* 0x00000000000809c3 */ /* 0x000e620000008800 */
[----:B------:R-:W-:Y:S01]  /*0180*/  @UP0 UMOV UR6, 0x400 ;  /* 0x0000040000060882 */ /* 0x000fe20000000000 */
[----:B------:R-:W-:-:S04]  /*0190*/  @UP0 UIADD3 UR4, -UR4, 0x100000, URZ ;  /* 0x0010000004040890 */ /* 0x000fc8000fffe13f */
[----:B------:R-:W-:Y:S02]  /*01a0*/  @UP0 USHF.L.U32 UR5, UR4, 0xb, URZ ;  /* 0x0000000b04050899 */ /* 0x000fe4000800063f */
[----:B------:R-:W-:Y:S01]  /*01b0*/  @UP0 USHF.L.U32 UR4, UR4, 0x1, URZ ;  /* 0x0000000104040899 */ /* 0x000fe2000800063f */
[----:B0-----:R-:W-:Y:S02]  /*01c0*/  ISETP.NE.AND P1, PT, R2, RZ, PT ;  /* 0x000000ff0200720c */ /* 0x001fe40003f25270 */
[----:B------:R-:W-:Y:S01]  /*01d0*/  SHF.R.U32.HI R2, RZ, 0x7, R3 ;  /* 0x00000007ff027819 */ /* 0x000fe20000011603 */
[----:B-1----:R-:W-:Y:S02]  /*01e0*/  @UP0 ULEA UR8, UR8, UR6, 0x18 ;  /* 0x0000000608080291 */ /* 0x002fe4000f8ec03f */
[----:B------:R-:W-:-:S04]  /*01f0*/  @UP0 UIADD3 UR6, -UR7, 0x100000, URZ ;  /* 0x0010000007060890 */ /* 0x000fc8000fffe13f */
[----:B------:R-:W-:Y:S02]  /*0200*/  @UP0 USHF.L.U32 UR7, UR6, 0xb, URZ ;  /* 0x0000000b06070899 */ /* 0x000fe4000800063f */
[----:B------:R-:W-:Y:S01]  /*0210*/  @UP0 USHF.L.U32 UR6, UR6, 0x1, URZ ;  /* 0x0000000106060899 */ /* 0x000fe2000800063f */
[----:B------:R-:W-:Y:S01]  /*0220*/  VOTEU.ANY UP0, P0 ;  /* 0x00000000003f7886 */ /* 0x000fe20000000100 */
[----:B------:R-:W0:Y:S04]  /*0230*/  SHFL.IDX PT, R2, R2, RZ, 0x1f ;  /* 0x00001fff02027589 */ /* 0x000e2800000e0000 */
[----:B------:R-:W1:Y:S02]  /*0240*/  FENCE.VIEW.ASYNC.S ;  /* 0x00000000000073c6 */ /* 0x000e640000000000 */
[----:B-1----:R1:W2:Y:S04]  /*0250*/  @UP0 SYNCS.EXCH.64 URZ, [UR8+0x38800], UR4 ;  /* 0x03880004083f05b2 */ /* 0x0022a80008000100 */
[----:B------:R1:W3:Y:S01]  /*0260*/  @UP1 SYNCS.EXCH.64 URZ, [UR8+0x38820], UR6 ;  /* 0x03882006083f15b2 */ /* 0x0002e20008000100 */
[----:B------:R-:W-:Y:S05]  /*0270*/  @P1 BRA `(.L_x_2) ;  /* 0x0000000000481947 */ /* 0x000fea0003800000 */
[----:B-1----:R-:W1:Y:S01]  /*0280*/  S2UR UR5, SR_CgaCtaId ;  /* 0x00000000000579c3 */ /* 0x002e620000008800 */
[----:B------:R-:W-:Y:S01]  /*0290*/  UMOV UR4, 0x400 ;  /* 0x0000040000047882 */ /* 0x000fe20000000000 */
[----:B------:R-:W-:Y:S01]  /*02a0*/  UMOV UR6, 0x1 ;  /* 0x0000000100067882 */ /* 0x000fe20000000000 */
[----:B------:R-:W-:Y:S01]  /*02b0*/  UMOV UR7, 0x2 ;  /* 0x0000000200077882 */ /* 0x000fe20000000000 */
[----:B------:R-:W-:Y:S01]  /*02c0*/  ELECT P0, URZ, PT ;  /* 0x00000000003f782f */ /* 0x000fe20003800000 */
[----:B-1----:R-:W-:Y:S02]  /*02d0*/  ULEA UR8, UR5, UR4, 0x18 ;  /* 0x0000000405087291 */ /* 0x002fe4000f8ec03f */
[----:B------:R-:W-:-:S04]  /*02e0*/  UIADD3 UR4, -UR6, 0x100000, URZ ;  /* 0x0010000006047890 */ /* 0x000fc8000fffe13f */
[----:B------:R-:W-:Y:S02]  /*02f0*/  USHF.L.U32 UR5, UR4, 0xb, URZ ;  /* 0x0000000b04057899 */ /* 0x000fe4000800063f */
[----:B------:R-:W-:Y:S02]  /*0300*/  USHF.L.U32 UR4, UR4, 0x1, URZ ;  /* 0x0000000104047899 */ /* 0x000fe4000800063f */
[----:B------:R-:W-:-:S04]  /*0310*/  UIADD3 UR6, -UR7, 0x100000, URZ ;  /* 0x0010000007067890 */ /* 0x000fc8000fffe13f */
[----:B------:R-:W-:Y:S02]  /*0320*/  USHF.L.U32 UR7, UR6, 0xb, URZ ;  /* 0x0000000b06077899 */ /* 0x000fe4000800063f */
[----:B------:R-:W-:Y:S01]  /*0330*/  USHF.L.U32 UR6, UR6, 0x1, URZ ;  /* 0x0000000106067899 */ /* 0x000fe2000800063f */
[----:B------:R-:W1:Y:S03]  /*0340*/  FENCE.VIEW.ASYNC.S ;  /* 0x00000000000073c6 */ /* 0x000e660000000000 */
[----:B-1----:R4:W1:Y:S08]  /*0350*/  SYNCS.EXCH.64 URZ, [UR8+0x38830], UR4 ;  /* 0x03883004083f75b2 */ /* 0x0028700008000100 */
[----:B------:R4:W0:Y:S01]  /*0360*/  SYNCS.EXCH.64 URZ, [UR8+0x38840], UR6 ;  /* 0x03884006083f75b2 */ /* 0x0008220008000100 */
[----:B------:R4:W0:Y:S01]  /*0370*/  SYNCS.EXCH.64 URZ, [UR8+0x38838], UR4 ;  /* 0x03883804083f75b2 */ /* 0x0008220008000100 */
[----:B------:R4:W0:Y:S02]  /*0380*/  SYNCS.EXCH.64 URZ, [UR8+0x38848], UR6 ;  /* 0x03884806083f75b2 */ /* 0x0008240008000100 */
[----:B----4-:R-:W-:Y:S01]  /*0390*/  NOP ;  /* 0x0000000000007918 */ /* 0x010fe20000000000 */
.L_x_2:
[----:B------:R-:W4:Y:S01]  /*03a0*/  SHFL.IDX PT, R3, R0, RZ, 0x1f ;  /* 0x00001fff00037589 */ /* 0x000f2200000e0000 */
[----:B------:R-:W-:Y:S01]  /*03b0*/  NOP ;  /* 0x0000000000007918 */ /* 0x000fe20000000000 */
[----:B----4-:R-:W-:-:S13]  /*03c0*/  ISETP.NE.AND P0, PT, R3, RZ, PT ;  /* 0x000000ff0300720c */ /* 0x010fda0003f05270 */
        /* <DEDUP_REMOVED lines=19> */
.L_x_3:
[----:B------:R-:W4:Y:S01]  /*0500*/  SHFL.IDX PT, R3, R0, RZ, 0x1f ;  /* 0x00001fff00037589 */ /* 0x000f2200000e0000 */
[----:B------:R-:W-:Y:S01]  /*0510*/  NOP ;  /* 0x0000000000007918 */ /* 0x000fe20000000000 */
[----:B----4-:R-:W-:-:S13]  /*0520*/  ISETP.NE.AND P0, PT, R3, RZ, PT ;  /* 0x000000ff0300720c */ /* 0x010fda0003f05270 */
[----:B------:R-:W-:Y:S05]  /*0530*/  @P0 BRA `(.L_x_4) ;  /* 0x0000000000380947 */ /* 0x000fea0003800000 */
[----:B-1----:R-:W1:Y:S01]  /*0540*/  S2UR UR5, SR_CgaCtaId ;  /* 0x00000000000579c3 */ /* 0x002e620000008800 */
[----:B------:R-:W-:Y:S01]  /*0550*/  UMOV UR4, 0x400 ;  /* 0x0000040000047882 */ /* 0x000fe20000000000 */
[----:B------:R-:W-:Y:S01]  /*0560*/  UMOV UR7, 0x1 ;  /* 0x0000000100077882 */ /* 0x000fe20000000000 */
[----:B------:R-:W-:Y:S01]  /*0570*/  ELECT P0, URZ, PT ;  /* 0x00000000003f782f */ /* 0x000fe20003800000 */
[----:B-1----:R-:W-:Y:S02]  /*0580*/  ULEA UR6, UR5, UR4, 0x18 ;  /* 0x0000000405067291 */ /* 0x002fe4000f8ec03f */
[----:B------:R-:W-:-:S04]  /*0590*/  UIADD3 UR4, -UR7, 0x100000, URZ ;  /* 0x0010000007047890 */ /* 0x000fc8000fffe13f */
[----:B------:R-:W-:Y:S02]  /*05a0*/  USHF.L.U32 UR5, UR4, 0xb, URZ ;  /* 0x0000000b04057899 */ /* 0x000fe4000800063f */
[----:B------:R-:W-:Y:S01]  /*05b0*/  USHF.L.U32 UR4, UR4, 0x1, URZ ;  /* 0x0000000104047899 */ /* 0x000fe2000800063f */
[----:B------:R-:W1:Y:S11]  /*05c0*/  FENCE.VIEW.ASYNC.S ;  /* 0x00000000000073c6 */ /* 0x000e760000000000 */
[----:B-1----:R4:W1:Y:S01]  /*05d0*/  SYNCS.EXCH.64 URZ, [UR6+0x38870], UR4 ;  /* 0x03887004063f75b2 */ /* 0x0028620008000100 */
[----:B------:R4:W0:Y:S01]  /*05e0*/  SYNCS.EXCH.64 URZ, [UR6+0x38880], UR4 ;  /* 0x03888004063f75b2 */ /* 0x0008220008000100 */
[----:B------:R4:W0:Y:S01]  /*05f0*/  SYNCS.EXCH.64 URZ, [UR6+0x38878], UR4 ;  /* 0x03887804063f75b2 */ /* 0x0008220008000100 */
[----:B------:R4:W0:Y:S02]  /*0600*/  SYNCS.EXCH.64 URZ, [UR6+0x38888], UR4 ;  /* 0x03888804063f75b2 */ /* 0x0008240008000100 */
[----:B----4-:R-:W-:Y:S01]  /*0610*/  NOP ;  /* 0x0000000000007918 */ /* 0x010fe20000000000 */
.L_x_4:
        /* <DEDUP_REMOVED lines=22> */
.L_x_5:
        /* <DEDUP_REMOVED lines=22> */
.L_x_6:
[----:B0-----:R-:W-:Y:S01]  /*08e0*/  ISETP.NE.AND P0, PT, R2, RZ, PT ;  /* 0x000000ff0200720c */ /* 0x001fe20003f05270 */
[----:B------:R-:W-:Y:S01]  /*08f0*/  IMAD.MOV.U32 R2, RZ, RZ, 0x1 ;  /* 0x00000001ff027424 */ /* 0x000fe200078e00ff */
[----:B------:R-:W-:Y:S01]  /*0900*/  NOP ;  /* 0x0000000000007918 */ /* 0x000fe20000000000 */
[----:B------:R-:W-:Y:S03]  /*0910*/  BSSY B6, `(.L_x_7) ;  /* 0x000110d000067945 */ /* 0x000fe60003800000 */
[----:B------:R-:W-:-:S05]  /*0920*/  SEL R2, R2, 0x2, !P0 ;  /* 0x0000000202027807 */ /* 0x000fca0004000000 */
[----:B------:R0:W-:Y:S01]  /*0930*/  STL [R1+0x14], R2 ;  /* 0x0000140201007387 */ /* 0x0001e20000100800 */
[----:B-123--:R-:W-:Y:S06]  /*0940*/  BAR.SYNC.DEFER_BLOCKING 0x0 ;  /* 0x0000000000007b1d */ /* 0x00efec0000010000 */
[----:B------:R-:W-:Y:S05]  /*0950*/  @!P0 BRA `(.L_x_8) ;  /* 0x000000c800308947 */ /* 0x000fea0003800000 */
.L_x_9:
[----:B------:R-:W-:-:S08]  /*0960*/  NOP ;  /* 0x0000000000007918 */ /* 0x000fd00000000000 */
[----:B------:R-:W1:Y:S02]  /*0970*/  USETMAXREG.TRY_ALLOC.CTAPOOL UP0, 0xf0 ;  /* 0x000000f0000079c8 */ /* 0x000e640008000600 */
[----:B-1----:R-:W-:-:S13]  /*0980*/  PLOP3.LUT P0, PT, PT, PT, UP0, 0x80, 0x0 ;  /* 0x000000000000781c */ /* 0x002fda0003f0f008 */
[----:B------:R-:W-:Y:S05]  /*0990*/  @!P0 BRA `(.L_x_9) ;  /* 0xfffffffc00f08947 */ /* 0x000fea000383ffff */
[----:B0-----:R-:W0:Y:S08]  /*09a0*/  LDC R2, c[0x0][0xc50] ;  /* 0x00031400ff027b82 */ /* 0x001e300000000800 */
[----:B------:R-:W1:Y:S08]  /*09b0*/  S2UR UR4, SR_CTAID.Y ;  /* 0x00000000000479c3 */ /* 0x000e700000002600 */
[----:B------:R-:W2:Y:S08]  /*09c0*/  S2UR UR5, SR_CTAID.Z ;  /* 0x00000000000579c3 */ /* 0x000eb00000002700 */
[----:B------:R-:W-:Y:S06]  /*09d0*/  BAR.ARV 0x8, 0x180 ;  /* 0x0206000000007b1d */ /* 0x000fec0000002000 */
[----:B0-----:R-:W-:Y:S01]  /*09e0*/  ISETP.NE.AND P0, PT, R2, 0x1, PT ;  /* 0x000000010200780c */ /* 0x001fe20003f05270 */
[----:B-1----:R-:W-:-:S12]  /*09f0*/  IMAD.U32 R19, RZ, RZ, UR4 ;  /* 0x00000004ff137e24 */ /* 0x002fd8000f8e00ff */
[----:B------:R-:W0:Y:S08]  /*0a00*/  @P0 LDC R0, c[0x0][0xc54] ;  /* 0x00031500ff000b82 */ /* 0x000e300000000800 */
[----:B------:R-:W1:Y:S01]  /*0a10*/  @P0 LDC R3, c[0x0][0xc58] ;  /* 0x00031600ff030b82 */ /* 0x000e620000000800 */
[----:B0-----:R-:W-:-:S05]  /*0a20*/  @P0 IMAD.HI.U32 R0, R0, UR4, RZ ;  /* 0x0000000400000c27 */ /* 0x001fca000f8e00ff */
[----:B-1----:R-:W-:Y:S02]  /*0a30*/  @P0 SHF.R.U32.HI R19, RZ, R3, R0 ;  /* 0x00000003ff130219 */ /* 0x002fe40000011600 */
[----:B--2---:R-:W-:-:S03]  /*0a40*/  ISETP.LE.AND P0, PT, RZ, UR5, PT ;  /* 0x00000005ff007c0c */ /* 0x004fc6000bf03270 */
[----:B------:R-:W-:-:S04]  /*0a50*/  IMAD.MOV R3, RZ, RZ, -R19 ;  /* 0x000000ffff037224 */ /* 0x000fc800078e0a13 */
[----:B------:R-:W-:-:S06]  /*0a60*/  IMAD R2, R2, R3, UR4 ;  /* 0x0000000402027e24 */ /* 0x000fcc000f8e0203 */
[----:B------:R-:W-:Y:S05]  /*0a70*/  @!P0 BRA `(.L_x_10) ;  /* 0x0000010c00d88947 */ /* 0x000fea0003800000 */
[----:B------:R-:W0:Y:S01]  /*0a80*/  LDC.64 R4, c[0x0][0x418] ;  /* 0x00010600ff047b82 */ /* 0x000e220000000a00 */
[----:B------:R-:W-:Y:S01]  /*0a90*/  LOP3.LUT R17, R2, 0xffff, RZ, 0xc0, !PT ;  /* 0x0000ffff02117812 */ /* 0x000fe200078ec0ff */
[----:B------:R-:W-:-:S06]  /*0aa0*/  IMAD.MOV.U32 R22, RZ, RZ, RZ ;  /* 0x000000ffff167224 */ /* 0x000fcc00078e00ff */
[----:B------:R-:W1:Y:S08]  /*0ab0*/  LDC R23, c[0x0][0x424] ;  /* 0x00010900ff177b82 */ /* 0x000e700000000800 */
[----:B------:R-:W2:Y:S01]  /*0ac0*/  LDC R0, c[0x0][0x2f0] ;  /* 0x0000bc00ff007b82 */ /* 0x000ea20000000800 */
[----:B0-----:R-:W-:-:S04]  /*0ad0*/  ISETP.NE.U32.AND P0, PT, R4, RZ, PT ;  /* 0x000000ff0400720c */ /* 0x001fc80003f05070 */
[----:B------:R-:W-:-:S04]  /*0ae0*/  ISETP.NE.AND.EX P0, PT, R5, RZ, PT, P0 ;  /* 0x000000ff0500720c */ /* 0x000fc80003f05300 */
[----:B-1----:R-:W-:-:S05]  /*0af0*/  SEL R23, R23, 0x1, P0 ;  /* 0x0000000117177807 */ /* 0x002fca0000000000 */
[----:B--2---:R-:W-:-:S05]  /*0b00*/  IMAD R23, R23, R0, RZ ;  /* 0x0000000017177224 */ /* 0x004fca00078e02ff */
[C---:B------:R-:W-:Y:S02]  /*0b10*/  ISETP.GE.AND P0, PT, R23.reuse, 0x1, PT ;  /* 0x000000011700780c */ /* 0x040fe40003f06270 */
[----:B------:R-:W-:-:S05]  /*0b20*/  IADD3 R0, R23, 0x4f, RZ ;  /* 0x0000004f17007810 */ /* 0x000fca0007ffe0ff */
[----:B------:R-:W-:-:S05]  /*0b30*/  IMAD.HI R0, R0, 0x66666667, RZ ;  /* 0x6666666700007827 */ /* 0x000fca00078e02ff */
[----:B------:R-:W-:-:S04]  /*0b40*/  SHF.R.U32.HI R3, RZ, 0x1f, R0 ;  /* 0x0000001fff037819 */ /* 0x000fc80000011600 */
[----:B------:R-:W-:Y:S01]  /*0b50*/  LEA.HI.SX32 R0, R0, R3, 0x1b ;  /* 0x0000000300007211 */ /* 0x000fe200078fdaff */
[----:B------:R-:W-:Y:S06]  /*0b60*/  @!P0 BRA `(.L_x_11) ;  /* 0x0000000000788947 */ /* 0x000fec0003800000 */
[----:B------:R-:W-:-:S04]  /*0b70*/  SHF.R.U32.HI R5, RZ, 0x10, R2 ;  /* 0x00000010ff057819 */ /* 0x000fc80000011602 */
[----:B------:R-:W-:-:S13]  /*0b80*/  ISETP.NE.AND P0, PT, R5, RZ, PT ;  /* 0x000000ff0500720c */ /* 0x000fda0003f05270 */
[----:B------:R-:W0:Y:S02]  /*0b90*/  @!P0 LDC R5, c[0x0][0x9f0] ;  /* 0x00027c00ff058b82 */ /* 0x000e240000000800 */
[-C--:B0-----:R-:W-:Y:S02]  /*0ba0*/  IABS R7, R5.reuse ;  /* 0x0000000500077213 */ /* 0x081fe40000000000 */
[----:B------:R-:W-:Y:S02]  /*0bb0*/  IADD3 R4, R0, -0x1, R5 ;  /* 0xffffffff00047810 */ /* 0x000fe40007ffe005 */
[----:B------:R-:W0:Y:S01]  /*0bc0*/  I2F.RP R6, R7 ;  /* 0x0000000700067306 */ /* 0x000e220000209400 */
[----:B------:R-:W-:-:S05]  /*0bd0*/  IABS R10, R5 ;  /* 0x00000005000a7213 */ /* 0x000fca0000000000 */
[----:B------:R-:W-:Y:S02]  /*0be0*/  IMAD.MOV R10, RZ, RZ, -R10 ;  /* 0x000000ffff0a7224 */ /* 0x000fe400078e0a0a */
[----:B0-----:R-:W0:Y:S02]  /*0bf0*/  MUFU.RCP R6, R6 ;  /* 0x0000000600067308 */ /* 0x001e240000001000 */
[----:B0-----:R-:W-:Y:S01]  /*0c00*/  VIADD R2, R6, 0xffffffe ;  /* 0x0ffffffe06027836 */ /* 0x001fe20000000000 */
[----:B------:R-:W-:Y:S02]  /*0c10*/  IABS R6, R4 ;  /* 0x0000000400067213 */ /* 0x000fe40000000000 */
[----:B------:R-:W-:-:S03]  /*0c20*/  LOP3.LUT R4, R4, R5, RZ, 0x3c, !PT ;  /* 0x0000000504047212 */ /* 0x000fc600078e3cff */
[----:B------:R0:W1:Y:S01]  /*0c30*/  F2I.FTZ.U32.TRUNC.NTZ R3, R2 ;  /* 0x0000000200037305 */ /* 0x000062000021f000 */
[----:B------:R-:W-:Y:S02]  /*0c40*/  ISETP.GE.AND P2, PT, R4, RZ, PT ;  /* 0x000000ff0400720c */ /* 0x000fe40003f46270 */
[----:B0-----:R-:W-:Y:S01]  /*0c50*/  MOV R2, RZ ;  /* 0x000000ff00027202 */ /* 0x001fe20000000f00 */
[----:B-1----:R-:W-:-:S04]  /*0c60*/  IMAD.MOV R8, RZ, RZ, -R3 ;  /* 0x000000ffff087224 */ /* 0x002fc800078e0a03 */
[----:B------:R-:W-:-:S04]  /*0c70*/  IMAD R9, R8, R7, RZ ;  /* 0x0000000708097224 */ /* 0x000fc800078e02ff */
[----:B------:R-:W-:-:S04]  /*0c80*/  IMAD.HI.U32 R3, R3, R9, R2 ;  /* 0x0000000903037227 */ /* 0x000fc800078e0002 */
[----:B------:R-:W-:Y:S02]  /*0c90*/  IMAD.MOV.U32 R2, RZ, RZ, R10 ;  /* 0x000000ffff027224 */ /* 0x000fe400078e000a */
[----:B------:R-:W-:-:S04]  /*0ca0*/  IMAD.HI.U32 R3, R3, R6, RZ ;  /* 0x0000000603037227 */ /* 0x000fc800078e00ff */
[----:B------:R-:W-:-:S05]  /*0cb0*/  IMAD R2, R3, R2, R6 ;  /* 0x0000000203027224 */ /* 0x000fca00078e0206 */
[----:B------:R-:W-:-:S13]  /*0cc0*/  ISETP.GT.U32.AND P1, PT, R7, R2, PT ;  /* 0x000000020700720c */ /* 0x000fda0003f24070 */
[----:B------:R-:W-:Y:S02]  /*0cd0*/  @!P1 IMAD.IADD R2, R2, 0x1, -R7 ;  /* 0x0000000102029824 */ /* 0x000fe400078e0a07 */
[----:B------:R-:W-:Y:S01]  /*0ce0*/  @!P1 VIADD R3, R3, 0x1 ;  /* 0x0000000103039836 */ /* 0x000fe20000000000 */
[----:B------:R-:W-:Y:S02]  /*0cf0*/  ISETP.NE.AND P1, PT, R5, RZ, PT ;  /* 0x000000ff0500720c */ /* 0x000fe40003f25270 */
[----:B------:R-:W-:-:S13]  /*0d00*/  ISETP.GE.U32.AND P0, PT, R2, R7, PT ;  /* 0x000000070200720c */ /* 0x000fda0003f06070 */
[----:B------:R-:W-:-:S05]  /*0d10*/  @P0 VIADD R3, R3, 0x1 ;  /* 0x0000000103030836 */ /* 0x000fca0000000000 */
[----:B------:R-:W-:Y:S02]  /*0d20*/  @!P2 IADD3 R3, -R3, RZ, RZ ;  /* 0x000000ff0303a210 */ /* 0x000fe40007ffe1ff */
[----:B------:R-:W-:-:S05]  /*0d30*/  @!P1 LOP3.LUT R3, RZ, R5, RZ, 0x33, !PT ;  /* 0x00000005ff039212 */ /* 0x000fca00078e33ff */
[----:B------:R-:W-:-:S07]  /*0d40*/  IMAD.MOV.U32 R22, RZ, RZ, R3 ;  /* 0x000000ffff167224 */ /* 0x000fce00078e0003 */
.L_x_11:
[----:B------:R-:W0:Y:S01]  /*0d50*/  S2R R2, SR_TID.X ;  /* 0x0000000000027919 */ /* 0x000e220000002100 */
[-C--:B------:R-:W-:Y:S01]  /*0d60*/  IMAD R17, R17, R22.reuse, RZ ;  /* 0x0000001611117224 */ /* 0x080fe200078e02ff */
[----:B------:R-:W-:Y:S01]  /*0d70*/  PLOP3.LUT P0, PT, PT, PT, PT, 0x80, 0x0 ;  /* 0x000000000000781c */ /* 0x000fe20003f0f070 */
[----:B------:R-:W-:Y:S01]  /*0d80*/  IMAD.MOV.U32 R3, RZ, RZ, RZ ;  /* 0x000000ffff037224 */ /* 0x000fe200078e00ff */
[----:B------:R-:W-:Y:S02]  /*0d90*/  CS2R R150, SRZ ;  /* 0x0000000000967805 */ /* 0x000fe4000001ff00 */
[----:B------:R-:W-:Y:S02]  /*0da0*/  CS2R R148, SRZ ;  /* 0x0000000000947805 */ /* 0x000fe4000001ff00 */
[----:B------:R-:W-:Y:S01]  /*0db0*/  VIADDMNMX R22, R17, R22, R0, PT ;  /* 0x0000001611167246 */ /* 0x000fe20003800100 */
[----:B------:R-:W-:Y:S01]  /*0dc0*/  IMAD.MOV.U32 R0, RZ, RZ, RZ ;  /* 0x000000ffff007224 */ /* 0x000fe200078e00ff */
[----:B------:R-:W-:-:S02]  /*0dd0*/  CS2R R146, SRZ ;  /* 0x0000000000927805 */ /* 0x000fc4000001ff00 */
[----:B------:R-:W-:Y:S02]  /*0de0*/  CS2R R144, SRZ ;  /* 0x0000000000907805 */ /* 0x000fe4000001ff00 */
[----:B------:R-:W-:Y:S02]  /*0df0*/  ISETP.GT.AND P1, PT, R22, R17, PT ;  /* 0x000000111600720c */ /* 0x000fe40003f24270 */
[----:B------:R-:W-:Y:S02]  /*0e00*/  CS2R R142, SRZ ;  /* 0x00000000008e7805 */ /* 0x000fe4000001ff00 */
[----:B------:R-:W-:Y:S02]  /*0e10*/  CS2R R140, SRZ ;  /* 0x00000000008c7805 */ /* 0x000fe4000001ff00 */
[----:B------:R-:W-:Y:S02]  /*0e20*/  CS2R R138, SRZ ;  /* 0x00000000008a7805 */ /* 0x000fe4000001ff00 */
[----:B------:R-:W-:-:S02]  /*0e30*/  CS2R R136, SRZ ;  /* 0x0000000000887805 */ /* 0x000fc4000001ff00 */
[----:B------:R-:W-:Y:S02]  /*0e40*/  CS2R R134, SRZ ;  /* 0x0000000000867805 */ /* 0x000fe4000001ff00 */
[----:B------:R-:W-:Y:S02]  /*0e50*/  CS2R R132, SRZ ;  /* 0x0000000000847805 */ /* 0x000fe4000001ff00 */
        /* <DEDUP_REMOVED lines=14> */
[----:B------:R-:W-:Y:S01]  /*0f40*/  CS2R R102, SRZ ;  /* 0x0000000000667805 */ /* 0x000fe2000001ff00 */
[----:B0-----:R-:W-:Y:S01]  /*0f50*/  VIADD R152, R2, 0xffffff80 ;  /* 0xffffff8002987836 */ /* 0x001fe20000000000 */
        /* <DEDUP_REMOVED lines=38> */
[----:B------:R-:W-:Y:S01]  /*11c0*/  CS2R R24, SRZ ;  /* 0x0000000000187805 */ /* 0x000fe2000001ff00 */
[----:B------:R-:W-:Y:S06]  /*11d0*/  @!P1 BRA `(.L_x_12) ;  /* 0x0000009800e09947 */ /* 0x000fec0003800000 */
[----:B------:R-:W-:Y:S01]  /*11e0*/  SHF.R.S32.HI R3, RZ, 0x1f, R152 ;  /* 0x0000001fff037819 */ /* 0x000fe20000011498 */
[----:B------:R-:W0:Y:S01]  /*11f0*/  S2UR UR7, SR_CgaCtaId ;  /* 0x00000000000779c3 */ /* 0x000e220000008800 */
[----:B------:R-:W-:Y:S02]  /*1200*/  UMOV UR6, 0x400 ;  /* 0x0000040000067882 */ /* 0x000fe40000000000 */
[----:B------:R-:W-:-:S04]  /*1210*/  LEA.HI R64, R3, R152, RZ, 0x7 ;  /* 0x0000009803407211 */ /* 0x000fc800078f38ff */
[----:B------:R-:W-:-:S06]  /*1220*/  SHF.R.S32.HI R0, RZ, 0x7, R64 ;  /* 0x00000007ff007819 */ /* 0x000fcc0000011440 */
[----:B------:R-:W1:Y:S01]  /*1230*/  SHFL.IDX PT, R0, R0, RZ, 0x1f ;  /* 0x00001fff00007589 */ /* 0x000e6200000e0000 */
[----:B0-----:R-:W-:-:S04]  /*1240*/  ULEA UR8, UR7, UR6, 0x18 ;  /* 0x0000000607087291 */ /* 0x001fc8000f8ec03f */
[----:B------:R-:W-:Y:S02]  /*1250*/  UIADD3 UR6, UR8, 0x14400, URZ ;  /* 0x0001440008067890 */ /* 0x000fe4000fffe03f */
[----:B------:R-:W-:Y:S02]  /*1260*/  MOV R16, UR8 ;  /* 0x0000000800107c02 */ /* 0x000fe40008000f00 */
[----:B------:R-:W-:Y:S01]  /*1270*/  ULOP3.LUT UP0, URZ, UR6, 0x9f, URZ, 0xc0, !UPT ;  /* 0x0000009f063f7892 */ /* 0x000fe2000f80c03f */
[----:B-1----:R-:W-:-:S05]  /*1280*/  R2UR UR4, R0 ;  /* 0x00000000000472ca */ /* 0x002fca00000e0000 */
[----:B------:R-:W-:-:S08]  /*1290*/  PLOP3.LUT P0, PT, PT, PT, UP0, 0x80, 0x0 ;  /* 0x000000000000781c */ /* 0x000fd00003f0f008 */
[----:B------:R-:W-:-:S04]  /*12a0*/  ULEA.HI UR5, UR4, UR4, URZ, 0x1 ;  /* 0x0000000404057291 */ /* 0x000fc8000f8f083f */
[----:B------:R-:W-:-:S04]  /*12b0*/  ULOP3.LUT UR5, UR5, 0x1e, URZ, 0xc0, !UPT ;  /* 0x0000001e05057892 */ /* 0x000fc8000f8ec03f */
[----:B------:R-:W-:-:S04]  /*12c0*/  UIADD3 UR5, UR4, -UR5, URZ ;  /* 0x8000000504057290 */ /* 0x000fc8000fffe03f */
[----:B------:R-:W-:-:S04]  /*12d0*/  ULEA UR5, UR5, UR6, 0xd ;  /* 0x0000000605057291 */ /* 0x000fc8000f8e683f */
[----:B------:R-:W-:-:S04]  /*12e0*/  USHF.R.U32.HI UR5, URZ, 0x4, UR5 ;  /* 0x000000043f057899 */ /* 0x000fc80008011605 */
[----:B------:R-:W-:Y:S01]  /*12f0*/  ULOP3.LUT UR36, UR5, 0x3fff, URZ, 0xc0, !UPT ;  /* 0x00003fff05247892 */ /* 0x000fe2000f8ec03f */
[----:B------:R-:W-:Y:S11]  /*1300*/  @!P0 BRA `(.L_x_13) ;  /* 0x0000000000408947 */ /* 0x000ff60003800000 */
[----:B------:R-:W-:Y:S01]  /*1310*/  MOV R0, 0x0 ;  /* 0x0000000000007802 */ /* 0x000fe20000000f00 */
[----:B------:R-:W-:Y:S01]  /*1320*/  ULDC.64 UR4, c[0x4][0x1b8] ;  /* 0x01006e0000047ab9 */ /* 0x000fe20000000a00 */
[----:B------:R-:W-:Y:S01]  /*1330*/  ULDC.64 UR6, c[0x4][0x138] ;  /* 0x01004e0000067ab9 */ /* 0x000fe20000000a00 */
[----:B------:R-:W-:Y:S01]  /*1340*/  IMAD.U32 R4, RZ, RZ, UR4 ;  /* 0x00000004ff047e24 */ /* 0x000fe2000f8e00ff */
[----:B------:R0:W1:Y:S01]  /*1350*/  LDC.64 R2, c[0x4][R0] ;  /* 0x0100000000027b82 */ /* 0x0000620000000a00 */
[----:B------:R-:W-:Y:S01]  /*1360*/  IMAD.U32 R5, RZ, RZ, UR5 ;  /* 0x00000005ff057e24 */ /* 0x000fe2000f8e00ff */
[----:B------:R-:W-:Y:S01]  /*1370*/  ULDC.64 UR4, c[0x4][0x1c0] ;  /* 0x0100700000047ab9 */ /* 0x000fe20000000a00 */
[----:B------:R-:W-:Y:S01]  /*1380*/  MOV R10, UR6 ;  /* 0x00000006000a7c02 */ /* 0x000fe20008000f00 */
[----:B------:R-:W-:Y:S02]  /*1390*/  IMAD.U32 R6, RZ, RZ, UR4 ;  /* 0x00000004ff067e24 */ /* 0x000fe4000f8e00ff */
[----:B------:R-:W-:-:S02]  /*13a0*/  IMAD.U32 R7, RZ, RZ, UR5 ;  /* 0x00000005ff077e24 */ /* 0x000fc4000f8e00ff */
[----:B------:R-:W-:Y:S02]  /*13b0*/  IMAD.U32 R11, RZ, RZ, UR7 ;  /* 0x00000007ff0b7e24 */ /* 0x000fe4000f8e00ff */
[----:B------:R-:W-:Y:S02]  /*13c0*/  IMAD.MOV.U32 R8, RZ, RZ, 0x70 ;  /* 0x00000070ff087424 */ /* 0x000fe400078e00ff */
[----:B------:R-:W-:Y:S02]  /*13d0*/  IMAD.MOV.U32 R12, RZ, RZ, 0x1 ;  /* 0x00000001ff0c7424 */ /* 0x000fe400078e00ff */
[----:B0-----:R-:W-:-:S07]  /*13e0*/  IMAD.MOV.U32 R13, RZ, RZ, RZ ;  /* 0x000000ffff0d7224 */ /* 0x001fce00078e00ff */
[----:B------:R-:W-:-:S07]  /*13f0*/  LEPC R20, `(.L_x_13) ;  /* 0x000000001014794e */ /* 0x000fce0000000000 */
[----:B-1----:R-:W-:Y:S05]  /*1400*/  CALL.ABS.NOINC R2 ;  /* 0x0000000002007343 */ /* 0x002fea0003c00000 */
.L_x_13:
[----:B------:R-:W2:Y:S01]  /*1410*/  LDL.LU R18, [R1+0x14] ;  /* 0x0000140001127983 */ /* 0x000ea20000300800 */
[----:B------:R-:W-:Y:S02]  /*1420*/  R2UR UR4, R16 ;  /* 0x00000000100472ca */ /* 0x000fe400000e0000 */
[----:B------:R-:W-:-:S11]  /*1430*/  SHF.L.U32 R2, RZ, 0x1f, RZ ;  /* 0x0000001fff027819 */ /* 0x000fd600000006ff */
[----:B------:R-:W0:Y:S01]  /*1440*/  SYNCS.PHASECHK.TRANS64.TRYWAIT P1, [UR4+0x38800], R2 ;  /* 0x03880002ff0075a7 */ /* 0x000e220008020144 */
[----:B--2---:R-:W-:-:S04]  /*1450*/  LOP3.LUT R0, R18, 0x1, RZ, 0xfc, !PT ;  /* 0x0000000112007812 */ /* 0x004fc800078efcff */
[----:B------:R-:W-:Y:S01]  /*1460*/  ISETP.NE.AND P0, PT, R0, 0x3, PT ;  /* 0x000000030000780c */ /* 0x000fe20003f05270 */
[----:B0-----:R-:W-:-:S12]  /*1470*/  @!P1 BRA `(.L_x_14) ;  /* 0x0000010400609947 */ /* 0x001fd80003800000 */
.L_x_132:
[----:B------:R-:W-:Y:S05]  /*1480*/  @!P0 BRA `(.L_x_15) ;  /* 0x0000000000048947 */ /* 0x000fea0003800000 */
[----:B------:R-:W-:Y:S01]  /*1490*/  BPT.TRAP 0x1 ;  /* 0x000000040000795c */ /* 0x000fe20000300000 */
.L_x_15:
[----:B------:R-:W-:-:S13]  /*14a0*/  R2UR UR4, R16 ;  /* 0x00000000100472ca */ /* 0x000fda00000e0000 */
[----:B------:R1:W2:Y:S01]  /*14b0*/  SYNCS.PHASECHK.TRANS64.TRYWAIT P2, [UR4+0x38830], R2 ;  /* 0x03883002ff0075a7 */ /* 0x0002a20008040144 */
[----:B------:R-:W-:Y:S05]  /*14c0*/  @!P0 BRA `(.L_x_16) ;  /* 0x0000000000048947 */ /* 0x000fea0003800000 */
[----:B------:R-:W-:Y:S01]  /*14d0*/  BPT.TRAP 0x1 ;  /* 0x000000040000795c */ /* 0x000fe20000300000 */
.L_x_16:
[----:B------:R-:W3:Y:S01]  /*14e0*/  S2R R0, SR_TID.X ;  /* 0x0000000000007919 */ /* 0x000ee20000002100 */
[----:B------:R-:W-:Y:S02]  /*14f0*/  MOV R4, UR36 ;  /* 0x0000002400047c02 */ /* 0x000fe40008000f00 */
[----:B---3--:R-:W-:-:S04]  /*1500*/  LOP3.LUT R0, R0, 0x7f, RZ, 0xc0, !PT ;  /* 0x0000007f00007812 */ /* 0x008fc800078ec0ff */
[----:B------:R-:W-:Y:S01]  /*1510*/  ISETP.NE.AND P1, PT, R0, RZ, PT ;  /* 0x000000ff0000720c */ /* 0x000fe20003f25270 */
[----:B--2---:R-:W-:-:S12]  /*1520*/  @P2 BRA `(.L_x_17) ;  /* 0x00000000000c2947 */ /* 0x004fd80003800000 */
[----:B------:R-:W-:-:S13]  /*1530*/  R2UR UR4, R16 ;  /* 0x00000000100472ca */ /* 0x000fda00000e0000 */
[----:B------:R-:W2:Y:S02]  /*1540*/  SYNCS.PHASECHK.TRANS64.TRYWAIT P2, [UR4+0x38830], R2 ;  /* 0x03883002ff0075a7 */ /* 0x000ea40008040144 */
[----:B--2---:R-:W-:Y:S05]  /*1550*/  @!P2 BRA `(.L_x_18) ;  /* 0x000001040044a947 */ /* 0x004fea0003800000 */
.L_x_17:
[----:B------:R-:W-:Y:S05]  /*1560*/  WARPSYNC.ALL ;  /* 0x0000000000007948 */ /* 0x000fea0003800000 */
[----:B------:R-:W-:Y:S01]  /*1570*/  IMAD.MOV.U32 R9, RZ, RZ, RZ ;  /* 0x000000ffff097224 */ /* 0x000fe200078e00ff */
[----:B------:R-:W-:Y:S01]  /*1580*/  LOP3.LUT R4, R4, 0x10000, RZ, 0xfc, !PT ;  /* 0x0001000004047812 */ /* 0x000fe200078efcff */
[----:B------:R-:W-:Y:S02]  /*1590*/  IMAD.MOV.U32 R151, RZ, RZ, RZ ;  /* 0x000000ffff977224 */ /* 0x000fe400078e00ff */
[----:B------:R-:W-:Y:S01]  /*15a0*/  IMAD.MOV.U32 R5, RZ, RZ, 0x40000040 ;  /* 0x40000040ff057424 */ /* 0x000fe200078e00ff */
[----:B------:R-:W-:Y:S01]  /*15b0*/  R2UR UR60, R16 ;  /* 0x00000000103c72ca */ /* 0x000fe200000e0000 */
[----:B------:R-:W-:Y:S01]  /*15c0*/  WARPGROUP.ARRIVE ;  /* 0x00000000000079c5 */ /* 0x000fe20000000000 */
[C---:B------:R-:W-:Y:S01]  /*15d0*/  R2UR UR8, R4.reuse ;  /* 0x00000000040872ca */ /* 0x040fe200000e0000 */
[----:B------:R-:W-:Y:S01]  /*15e0*/  UMOV UR11, 0x40000040 ;  /* 0x40000040000b7882 */ /* 0x000fe20000000000 */
        /* <DEDUP_REMOVED lines=9> */
[----:B------:R-:W-:Y:S01]  /*1680*/  UIADD3 UR4, UR60, 0x24400, URZ ;  /* 0x000244003c047890 */ /* 0x000fe2000fffe03f */
[C---:B------:R-:W-:Y:S01]  /*1690*/  R2UR UR20, R4.reuse ;  /* 0x00000000041472ca */ /* 0x040fe200000e0000 */
[----:B------:R-:W-:Y:S01]  /*16a0*/  UMOV UR29, 0x40000040 ;  /* 0x40000040001d7882 */ /* 0x000fe20000000000 */
[C---:B------:R-:W-:Y:S01]  /*16b0*/  R2UR UR21, R5.reuse ;  /* 0x00000000051572ca */ /* 0x040fe200000e0000 */
[----:B------:R-:W-:Y:S01]  /*16c0*/  USHF.R.U32.HI UR4, URZ, 0x4, UR4 ;  /* 0x000000043f047899 */ /* 0x000fe20008011604 */
[C---:B------:R-:W-:Y:S01]  /*16d0*/  R2UR UR24, R4.reuse ;  /* 0x00000000041872ca */ /* 0x040fe200000e0000 */
[----:B------:R-:W-:Y:S01]  /*16e0*/  IMAD.U32 R13, RZ, RZ, UR29 ;  /* 0x0000001dff0d7e24 */ /* 0x000fe2000f8e00ff */
[----:B------:R-:W-:Y:S01]  /*16f0*/  R2UR UR25, R5 ;  /* 0x00000000051972ca */ /* 0x000fe200000e0000 */
[----:B------:R-:W-:Y:S01]  /*1700*/  ULOP3.LUT UR4, UR4, 0x3fff, URZ, 0xc0, !UPT ;  /* 0x00003fff04047892 */ /* 0x000fe2000f8ec03f */
[----:B------:R-:W-:Y:S01]  /*1710*/  R2UR UR6, R4 ;  /* 0x00000000040672ca */ /* 0x000fe200000e0000 */
[----:B------:R-:W-:Y:S01]  /*1720*/  UMOV UR31, 0x40000040 ;  /* 0x40000040001f7882 */ /* 0x000fe20000000000 */
[----:B------:R-:W-:Y:S01]  /*1730*/  UMOV UR33, 0x40000040 ;  /* 0x4000004000217882 */ /* 0x000fe20000000000 */
[----:B------:R-:W-:Y:S01]  /*1740*/  ULOP3.LUT UR61, UR4, 0x10000, URZ, 0xfc, !UPT ;  /* 0x00010000043d7892 */ /* 0x000fe2000f8efc3f */
[----:B0-----:R-:W-:Y:S01]  /*1750*/  LOP3.LUT R3, R64, 0xffffff80, RZ, 0xc0, !PT ;  /* 0xffffff8040037812 */ /* 0x001fe200078ec0ff */
[----:B------:R-:W-:Y:S01]  /*1760*/  UMOV UR35, 0x40000040 ;  /* 0x4000004000237882 */ /* 0x000fe20000000000 */
[----:B------:R-:W-:Y:S01]  /*1770*/  UMOV UR37, 0x40000040 ;  /* 0x4000004000257882 */ /* 0x000fe20000000000 */
[----:B------:R-:W-:Y:S01]  /*1780*/  UIADD3 UR4, UR61, 0x80, URZ ;  /* 0x000000803d047890 */ /* 0x000fe2000fffe03f */
[----:B------:R-:W-:Y:S01]  /*1790*/  P2R R14, PR, RZ, 0x1 ;  /* 0x00000001ff0e7803 */ /* 0x000fe20000000000 */
[----:B------:R-:W-:Y:S01]  /*17a0*/  UIADD3 UR30, UR61, 0x500, URZ ;  /* 0x000005003d1e7890 */ /* 0x000fe2000fffe03f */
[----:B------:R-:W-:Y:S01]  /*17b0*/  IMAD.IADD R3, R152, 0x1, -R3 ;  /* 0x0000000198037824 */ /* 0x000fe200078e0a03 */
[----:B------:R-:W-:Y:S01]  /*17c0*/  UMOV UR10, UR61 ;  /* 0x0000003d000a7c82 */ /* 0x000fe20008000000 */
[----:B------:R-:W-:Y:S01]  /*17d0*/  UIADD3 UR34, UR61, 0x502, URZ ;  /* 0x000005023d227890 */ /* 0x000fe2000fffe03f */
[----:B------:R-:W-:Y:S01]  /*17e0*/  HGMMA.64x16x16.F32 R56, gdesc[UR8], RZ, !UPT, gsb0 ;  /* 0x00200000083879f0 */ /* 0x000fe2000c0008ff */
[----:B------:R-:W-:Y:S01]  /*17f0*/  UMOV UR14, UR4 ;  /* 0x00000004000e7c82 */ /* 0x000fe20008000000 */
[----:B------:R-:W-:Y:S01]  /*1800*/  UIADD3 UR8, UR61, 0x100, URZ ;  /* 0x000001003d087890 */ /* 0x000fe2000fffe03f */
[----:B------:R-:W-:Y:S01]  /*1810*/  SHF.R.S32.HI R0, RZ, 0x1f, R3 ;  /* 0x0000001fff007819 */ /* 0x000fe20000011403 */
[----:B------:R-:W-:-:S02]  /*1820*/  UIADD3 UR10, UR61, 0x180, URZ ;  /* 0x000001803d0a7890 */ /* 0x000fc4000fffe03f */
[----:B------:R-:W-:Y:S01]  /*1830*/  IMAD.U32 R18, RZ, RZ, UR61 ;  /* 0x0000003dff127e24 */ /* 0x000fe2000f8e00ff */
[----:B------:R-:W-:Y:S01]  /*1840*/  UIADD3 UR4, UR61, 0x200, URZ ;  /* 0x000002003d047890 */ /* 0x000fe2000fffe03f */
[----:B------:R-:W-:Y:S01]  /*1850*/  LEA.HI R0, R0, R3, RZ, 0x2 ;  /* 0x0000000300007211 */ /* 0x000fe200078f10ff */
[----:B------:R-:W-:Y:S01]  /*1860*/  UIADD3 UR5, UR6, 0x2, URZ ;  /* 0x0000000206057890 */ /* 0x000fe2000fffe03f */
[----:B------:R-:W-:Y:S01]  /*1870*/  MOV R150, R151 ;  /* 0x0000009700967202 */ /* 0x000fe20000000f00 */
[----:B------:R-:W-:Y:S01]  /*1880*/  UMOV UR18, UR8 ;  /* 0x0000000800127c82 */ /* 0x000fe20008000000 */
[----:B------:R-:W-:Y:S01]  /*1890*/  UMOV UR22, UR10 ;  /* 0x0000000a00167c82 */ /* 0x000fe20008000000 */
[----:B------:R-:W-:Y:S01]  /*18a0*/  UIADD3 UR10, UR61, 0x2, URZ ;  /* 0x000000023d0a7890 */ /* 0x000fe2000fffe03f */
[----:B------:R-:W-:Y:S01]  /*18b0*/  LOP3.LUT R0, R0, 0x7ffffffc, RZ, 0xc0, !PT ;  /* 0x7ffffffc00007812 */ /* 0x000fe200078ec0ff */
[----:B------:R-:W-:Y:S01]  /*18c0*/  UMOV UR26, UR4 ;  /* 0x00000004001a7c82 */ /* 0x000fe20008000000 */
[----:B------:R-:W-:Y:S01]  /*18d0*/  UMOV UR28, UR5 ;  /* 0x00000005001c7c82 */ /* 0x000fe20008000000 */
[----:B------:R-:W-:Y:S01]  /*18e0*/  UMOV UR9, UR29 ;  /* 0x0000001d00097c82 */ /* 0x000fe20008000000 */
[----:B------:R-:W-:Y:S01]  /*18f0*/  UMOV UR8, UR28 ;  /* 0x0000001c00087c82 */ /* 0x000fe20008000000 */
[----:B------:R-:W-:Y:S01]  /*1900*/  UMOV UR11, 0x40000040 ;  /* 0x40000040000b7882 */ /* 0x000fe20000000000 */
[----:B------:R-:W-:Y:S01]  /*1910*/  UIADD3 UR4, UR61, 0x102, URZ ;  /* 0x000001023d047890 */ /* 0x000fe2000fffe03f */
[----:B------:R-:W-:Y:S01]  /*1920*/  MOV R12, UR28 ;  /* 0x0000001c000c7c02 */ /* 0x000fe20008000f00 */
[----:B------:R-:W-:Y:S01]  /*1930*/  UIADD3 UR5, UR61, 0x182, URZ ;  /* 0x000001823d057890 */ /* 0x000fe2000fffe03f */
[----:B------:R-:W-:Y:S01]  /*1940*/  IADD3 R0, R3, -R0, RZ ;  /* 0x8000000003007210 */ /* 0x000fe20007ffe0ff */
[----:B------:R-:W-:Y:S01]  /*1950*/  UIADD3 UR7, UR6, 0x4, URZ ;  /* 0x0000000406077890 */ /* 0x000fe2000fffe03f */
[----:B------:R-:W-:Y:S01]  /*1960*/  IMAD.MOV.U32 R3, RZ, RZ, -0x2 ;  /* 0xfffffffeff037424 */ /* 0x000fe200078e00ff */
[----:B------:R-:W-:Y:S01]  /*1970*/  UIADD3 UR32, UR6, 0x802, URZ ;  /* 0x0000080206207890 */ /* 0x000fe2000fffe03f */
[--C-:B------:R-:W-:Y:S01]  /*1980*/  IMAD.MOV.U32 R149, RZ, RZ, R151.reuse ;  /* 0x000000ffff957224 */ /* 0x100fe200078e0097 */
[----:B------:R-:W-:Y:S01]  /*1990*/  UIADD3 UR36, UR6, 0x804, URZ ;  /* 0x0000080406247890 */ /* 0x000fe2000fffe03f */
[----:B------:R-:W-:Y:S01]  /*19a0*/  IMAD R0, R0, R3, 0x50 ;  /* 0x0000005000007424 */ /* 0x000fe200078e0203 */
[----:B------:R-:W-:Y:S01]  /*19b0*/  UIADD3 UR38, UR61, 0x504, URZ ;  /* 0x000005043d267890 */ /* 0x000fe2000fffe03f */
[--C-:B------:R-:W-:Y:S01]  /*19c0*/  IMAD.MOV.U32 R148, RZ, RZ, R151.reuse ;  /* 0x000000ffff947224 */ /* 0x100fe200078e0097 */
[----:B------:R-:W-:Y:S01]  /*19d0*/  UMOV UR39, 0x40000040 ;  /* 0x4000004000277882 */ /* 0x000fe20000000000 */
[----:B------:R-:W-:Y:S01]  /*19e0*/  UIADD3 UR40, UR6, 0x806, URZ ;  /* 0x0000080606287890 */ /* 0x000fe2000fffe03f */
[----:B------:R-:W-:Y:S01]  /*19f0*/  IMAD.IADD R23, R23, 0x1, R0 ;  /* 0x0000000117177824 */ /* 0x000fe200078e0200 */
[----:B------:R-:W-:Y:S01]  /*1a00*/  UIADD3 UR42, UR61, 0x506, URZ ;  /* 0x000005063d2a7890 */ /* 0x000fe2000fffe03f */
[----:B------:R-:W-:Y:S01]  /*1a10*/  IMAD.MOV.U32 R147, RZ, RZ, R151 ;  /* 0x000000ffff937224 */ /* 0x000fe200078e0097 */
[----:B------:R-:W-:Y:S01]  /*1a20*/  UMOV UR41, 0x40000040 ;  /* 0x4000004000297882 */ /* 0x000fe20000000000 */
[----:B------:R-:W-:Y:S01]  /*1a30*/  UMOV UR43, 0x40000040 ;  /* 0x40000040002b7882 */ /* 0x000fe20000000000 */
[----:B------:R-:W-:Y:S01]  /*1a40*/  UIADD3 UR44, UR6, 0xc00, URZ ;  /* 0x00000c00062c7890 */ /* 0x000fe2000fffe03f */
[C---:B------:R-:W-:Y:S01]  /*1a50*/  IMAD R23, R22.reuse, -0x50, R23 ;  /* 0xffffffb016177824 */ /* 0x040fe200078e0217 */
[----:B------:R-:W-:Y:S01]  /*1a60*/  UIADD3 UR46, UR61, 0x780, URZ ;  /* 0x000007803d2e7890 */ /* 0x000fe2000fffe03f */
[----:B------:R-:W-:Y:S01]  /*1a70*/  VIADD R22, R22, 0xfffffffe ;  /* 0xfffffffe16167836 */ /* 0x000fe20000000000 */
[----:B------:R-:W-:Y:S01]  /*1a80*/  UMOV UR45, 0x40000040 ;  /* 0x40000040002d7882 */ /* 0x000fe20000000000 */
[----:B------:R-:W-:Y:S01]  /*1a90*/  UMOV UR47, 0x40000040 ;  /* 0x40000040002f7882 */ /* 0x000fe20000000000 */
[----:B------:R-:W-:Y:S01]  /*1aa0*/  UIADD3 UR48, UR6, 0xc02, URZ ;  /* 0x00000c0206307890 */ /* 0x000fe2000fffe03f */
[C---:B------:R-:W-:Y:S01]  /*1ab0*/  ISETP.GT.AND P6, PT, R23.reuse, RZ, PT ;  /* 0x000000ff1700720c */ /* 0x040fe20003fc4270 */
[----:B------:R-:W-:Y:S01]  /*1ac0*/  UIADD3 UR50, UR61, 0x782, URZ ;  /* 0x000007823d327890 */ /* 0x000fe2000fffe03f */
[C---:B------:R-:W-:Y:S01]  /*1ad0*/  ISETP.GT.AND P5, PT, R23.reuse, 0x1, PT ;  /* 0x000000011700780c */ /* 0x040fe20003fa4270 */
[----:B------:R-:W-:Y:S01]  /*1ae0*/  UMOV UR49, 0x40000040 ;  /* 0x4000004000317882 */ /* 0x000fe20000000000 */
[----:B------:R-:W-:Y:S01]  /*1af0*/  UMOV UR51, 0x40000040 ;  /* 0x4000004000337882 */ /* 0x000fe20000000000 */
[----:B------:R-:W-:Y:S01]  /*1b00*/  UIADD3 UR52, UR6, 0xc04, URZ ;  /* 0x00000c0406347890 */ /* 0x000fe2000fffe03f */
[----:B------:R-:W-:Y:S01]  /*1b10*/  ISETP.GT.AND P4, PT, R23, 0x8, PT ;  /* 0x000000081700780c */ /* 0x000fe20003f84270 */
[----:B------:R-:W-:-:S02]  /*1b20*/  WARPGROUP.DEPBAR.LE gsb0, 0x0 ;  /* 0x00008000000079c5 */ /* 0x000fc40000010000 */
[----:B------:R-:W-:Y:S01]  /*1b30*/  WARPGROUP.ARRIVE ;  /* 0x00000000000079c5 */ /* 0x000fe20000000000 */
[----:B------:R-:W-:Y:S01]  /*1b40*/  UIADD3 UR54, UR61, 0x784, URZ ;  /* 0x000007843d367890 */ /* 0x000fe2000fffe03f */
[C---:B------:R-:W-:Y:S01]  /*1b50*/  ISETP.GT.AND P2, PT, R23.reuse, 0x9, PT ;  /* 0x000000091700780c */ /* 0x040fe20003f44270 */
[----:B------:R-:W-:Y:S01]  /*1b60*/  UMOV UR53, 0x40000040 ;  /* 0x4000004000357882 */ /* 0x000fe20000000000 */
[----:B------:R-:W-:Y:S01]  /*1b70*/  UMOV UR55, 0x40000040 ;  /* 0x4000004000377882 */ /* 0x000fe20000000000 */
[----:B------:R-:W-:Y:S01]  /*1b80*/  UIADD3 UR58, UR61, 0x786, URZ ;  /* 0x000007863d3a7890 */ /* 0x000fe2000fffe03f */
[----:B------:R-:W-:Y:S01]  /*1b90*/  HGMMA.64x16x16.F32 R48, gdesc[UR12], RZ, !UPT, gsb0 ;  /* 0x002000000c3079f0 */ /* 0x000fe2000c0008ff */
[----:B------:R-:W-:Y:S01]  /*1ba0*/  UIADD3 UR12, UR61, 0x4, URZ ;  /* 0x000000043d0c7890 */ /* 0x000fe2000fffe03f */
[----:B------:R-:W-:Y:S01]  /*1bb0*/  ISETP.GT.AND P3, PT, R23, 0x10, PT ;  /* 0x000000101700780c */ /* 0x000fe20003f64270 */
[----:B------:R-:W-:Y:S01]  /*1bc0*/  UIADD3 UR13, UR6, 0x6, URZ ;  /* 0x00000006060d7890 */ /* 0x000fe2000fffe03f */
[--C-:B------:R-:W-:Y:S01]  /*1bd0*/  IMAD.MOV.U32 R146, RZ, RZ, R151.reuse ;  /* 0x000000ffff927224 */ /* 0x100fe200078e0097 */
[----:B------:R-:W-:Y:S01]  /*1be0*/  UIADD3 UR14, UR6, 0x400, URZ ;  /* 0x00000400060e7890 */ /* 0x000fe2000fffe03f */
[-C--:B------:R-:W-:Y:S01]  /*1bf0*/  MOV R145, R151.reuse ;  /* 0x0000009700917202 */ /* 0x080fe20000000f00 */
[----:B------:R-:W-:Y:S01]  /*1c00*/  UMOV UR15, 0x40000040 ;  /* 0x40000040000f7882 */ /* 0x000fe20000000000 */
[----:B------:R-:W-:Y:S01]  /*1c10*/  UMOV UR59, 0x40000040 ;  /* 0x40000040003b7882 */ /* 0x000fe20000000000 */
[--C-:B------:R-:W-:Y:S01]  /*1c20*/  IMAD.MOV.U32 R144, RZ, RZ, R151.reuse ;  /* 0x000000ffff907224 */ /* 0x100fe200078e0097 */
[-C--:B------:R-:W-:Y:S01]  /*1c30*/  MOV R140, R151.reuse ;  /* 0x00000097008c7202 */ /* 0x080fe20000000f00 */
        /* <DEDUP_REMOVED lines=23> */
[----:B------:R-:W-:Y:S01]  /*1db0*/  MOV R70, R151 ;  /* 0x0000009700467202 */ /* 0x000fe20000000f00 */
[----:B------:R-:W-:-:S02]  /*1dc0*/  IMAD.MOV.U32 R128, RZ, RZ, R151 ;  /* 0x000000ffff807224 */ /* 0x000fc400078e0097 */
[--C-:B------:R-:W-:Y:S02]  /*1dd0*/  IMAD.MOV.U32 R127, RZ, RZ, R151.reuse ;  /* 0x000000ffff7f7224 */ /* 0x100fe400078e0097 */
[--C-:B------:R-:W-:Y:S02]  /*1de0*/  IMAD.MOV.U32 R126, RZ, RZ, R151.reuse ;  /* 0x000000ffff7e7224 */ /* 0x100fe400078e0097 */
[--C-:B------:R-:W-:Y:S02]  /*1df0*/  IMAD.MOV.U32 R124, RZ, RZ, R151.reuse ;  /* 0x000000ffff7c7224 */ /* 0x100fe400078e0097 */
[--C-:B------:R-:W-:Y:S02]  /*1e00*/  IMAD.MOV.U32 R123, RZ, RZ, R151.reuse ;  /* 0x000000ffff7b7224 */ /* 0x100fe400078e0097 */
[--C-:B------:R-:W-:Y:S02]  /*1e10*/  IMAD.MOV.U32 R122, RZ, RZ, R151.reuse ;  /* 0x000000ffff7a7224 */ /* 0x100fe400078e0097 */
[----:B------:R-:W-:-:S02]  /*1e20*/  IMAD.MOV.U32 R121, RZ, RZ, R151 ;  /* 0x000000ffff797224 */ /* 0x000fc400078e0097 */
[--C-:B------:R-:W-:Y:S02]  /*1e30*/  IMAD.MOV.U32 R119, RZ, RZ, R151.reuse ;  /* 0x000000ffff777224 */ /* 0x100fe400078e0097 */
[--C-:B------:R-:W-:Y:S01]  /*1e40*/  IMAD.MOV.U32 R118, RZ, RZ, R151.reuse ;  /* 0x000000ffff767224 */ /* 0x100fe200078e0097 */
[----:B------:R-:W-:Y:S02]  /*1e50*/  WARPGROUP.DEPBAR.LE gsb0, 0x0 ;  /* 0x00008000000079c5 */ /* 0x000fe40000010000 */
[----:B------:R-:W-:Y:S01]  /*1e60*/  WARPGROUP.ARRIVE ;  /* 0x00000000000079c5 */ /* 0x000fe20000000000 */
[--C-:B------:R-:W-:Y:S02]  /*1e70*/  IMAD.MOV.U32 R117, RZ, RZ, R151.reuse ;  /* 0x000000ffff757224 */ /* 0x100fe400078e0097 */
[--C-:B------:R-:W-:Y:S02]  /*1e80*/  IMAD.MOV.U32 R116, RZ, RZ, R151.reuse ;  /* 0x000000ffff747224 */ /* 0x100fe400078e0097 */
[--C-:B------:R-:W-:Y:S01]  /*1e90*/  IMAD.MOV.U32 R114, RZ, RZ, R151.reuse ;  /* 0x000000ffff727224 */ /* 0x100fe200078e0097 */
[----:B------:R-:W-:Y:S01]  /*1ea0*/  HGMMA.64x16x16.F32 R40, gdesc[UR16], RZ, !UPT, gsb0 ;  /* 0x00200000102879f0 */ /* 0x000fe2000c0008ff */
[----:B------:R-:W-:Y:S01]  /*1eb0*/  UIADD3 UR16, UR61, 0x280, URZ ;  /* 0x000002803d107890 */ /* 0x000fe2000fffe03f */
[--C-:B------:R-:W-:Y:S01]  /*1ec0*/  IMAD.MOV.U32 R113, RZ, RZ, R151.reuse ;  /* 0x000000ffff717224 */ /* 0x100fe200078e0097 */
[----:B------:R-:W-:Y:S01]  /*1ed0*/  UIADD3 UR18, UR61, 0x282, URZ ;  /* 0x000002823d127890 */ /* 0x000fe2000fffe03f */
[--C-:B------:R-:W-:Y:S01]  /*1ee0*/  IMAD.MOV.U32 R112, RZ, RZ, R151.reuse ;  /* 0x000000ffff707224 */ /* 0x100fe200078e0097 */
[----:B------:R-:W-:Y:S01]  /*1ef0*/  UMOV UR17, 0x40000040 ;  /* 0x4000004000117882 */ /* 0x000fe20000000000 */
[----:B------:R-:W-:Y:S01]  /*1f00*/  UMOV UR19, 0x40000040 ;  /* 0x4000004000137882 */ /* 0x000fe20000000000 */
        /* <DEDUP_REMOVED lines=22> */
[--C-:B------:R-:W-:Y:S01]  /*2070*/  IMAD.MOV.U32 R72, RZ, RZ, R151.reuse ;  /* 0x000000ffff487224 */ /* 0x100fe200078e0097 */
[----:B------:R-:W-:Y:S02]  /*2080*/  WARPGROUP.DEPBAR.LE gsb0, 0x0 ;  /* 0x00008000000079c5 */ /* 0x000fe40000010000 */
[----:B------:R-:W-:Y:S01]  /*2090*/  WARPGROUP.ARRIVE ;  /* 0x00000000000079c5 */ /* 0x000fe20000000000 */
[----:B------:R-:W-:-:S02]  /*20a0*/  IMAD.MOV.U32 R68, RZ, RZ, R151 ;  /* 0x000000ffff447224 */ /* 0x000fc400078e0097 */
[--C-:B------:R-:W-:Y:S02]  /*20b0*/  IMAD.MOV.U32 R66, RZ, RZ, R151.reuse ;  /* 0x000000ffff427224 */ /* 0x100fe400078e0097 */
[----:B------:R-:W-:Y:S01]  /*20c0*/  IMAD.MOV.U32 R64, RZ, RZ, R151 ;  /* 0x000000ffff407224 */ /* 0x000fe200078e0097 */
[----:B------:R-:W-:Y:S01]  /*20d0*/  HGMMA.64x16x16.F32 R32, gdesc[UR20], RZ, !UPT, gsb0 ;  /* 0x00200000142079f0 */ /* 0x000fe2000c0008ff */
[----:B------:R-:W-:Y:S02]  /*20e0*/  UIADD3 UR20, UR6, 0x404, URZ ;  /* 0x0000040406147890 */ /* 0x000fe4000fffe03f */
[----:B------:R-:W-:Y:S01]  /*20f0*/  UIADD3 UR22, UR61, 0x284, URZ ;  /* 0x000002843d167890 */ /* 0x000fe2000fffe03f */
[----:B------:R-:W-:Y:S01]  /*2100*/  UMOV UR21, 0x40000040 ;  /* 0x4000004000157882 */ /* 0x000fe20000000000 */
[----:B------:R-:W-:Y:S01]  /*2110*/  UMOV UR23, 0x40000040 ;  /* 0x4000004000177882 */ /* 0x000fe20000000000 */
[----:B------:R-:W-:Y:S02]  /*2120*/  WARPGROUP.DEPBAR.LE gsb0, 0x0 ;  /* 0x00008000000079c5 */ /* 0x000fe40000010000 */
[----:B------:R-:W-:-:S06]  /*2130*/  WARPGROUP.ARRIVE ;  /* 0x00000000000079c5 */ /* 0x000fcc0000000000 */
[----:B------:R-:W-:Y:S01]  /*2140*/  HGMMA.64x16x16.F32 R24, gdesc[UR24], RZ, !UPT, gsb0 ;  /* 0x00200000181879f0 */ /* 0x000fe2000c0008ff */
[----:B------:R-:W-:Y:S02]  /*2150*/  UIADD3 UR24, UR6, 0x406, URZ ;  /* 0x0000040606187890 */ /* 0x000fe4000fffe03f */
[----:B------:R-:W-:Y:S01]  /*2160*/  UIADD3 UR26, UR61, 0x286, URZ ;  /* 0x000002863d1a7890 */ /* 0x000fe2000fffe03f */
[----:B------:R-:W-:Y:S01]  /*2170*/  UMOV UR25, 0x40000040 ;  /* 0x4000004000197882 */ /* 0x000fe20000000000 */
[----:B------:R-:W-:Y:S01]  /*2180*/  UMOV UR27, 0x40000040 ;  /* 0x40000040001b7882 */ /* 0x000fe20000000000 */
[----:B------:R-:W-:Y:S02]  /*2190*/  WARPGROUP.DEPBAR.LE gsb0, 0x0 ;  /* 0x00008000000079c5 */ /* 0x000fe40000010000 */
[----:B------:R-:W-:-:S06]  /*21a0*/  WARPGROUP.ARRIVE ;  /* 0x00000000000079c5 */ /* 0x000fcc0000000000 */
[----:B------:R-:W-:Y:S01]  /*21b0*/  HGMMA.64x16x16.F32 R56, gdesc[UR8], R56, gsb0 ;  /* 0x00200000083879f0 */ /* 0x000fe20008000838 */
[----:B------:R-:W-:Y:S01]  /*21c0*/  UIADD3 UR10, UR61, 0x82, URZ ;  /* 0x000000823d0a7890 */ /* 0x000fe2000fffe03f */
[----:B------:R-:W-:Y:S01]  /*21d0*/  UMOV UR8, UR28 ;  /* 0x0000001c00087c82 */ /* 0x000fe20008000000 */
[----:B------:R-:W-:Y:S01]  /*21e0*/  UMOV UR9, UR29 ;  /* 0x0000001d00097c82 */ /* 0x000fe20008000000 */
[----:B------:R-:W-:Y:S01]  /*21f0*/  UMOV UR11, 0x40000040 ;  /* 0x40000040000b7882 */ /* 0x000fe20000000000 */
[----:B------:R-:W-:Y:S02]  /*2200*/  WARPGROUP.DEPBAR.LE gsb0, 0x0 ;  /* 0x00008000000079c5 */ /* 0x000fe40000010000 */
[----:B------:R-:W-:-:S06]  /*2210*/  WARPGROUP.ARRIVE ;  /* 0x00000000000079c5 */ /* 0x000fcc0000000000 */
[----:B------:R-:W-:Y:S01]  /*2220*/  HGMMA.64x16x16.F32 R48, gdesc[UR8], R48, gsb0 ;  /* 0x00200000083079f0 */ /* 0x000fe20008000830 */
[----:B------:R-:W-:Y:S01]  /*2230*/  UMOV UR8, UR28 ;  /* 0x0000001c00087c82 */ /* 0x000fe20008000000 */
[----:B------:R-:W-:Y:S01]  /*2240*/  UMOV UR9, UR29 ;  /* 0x0000001d00097c82 */ /* 0x000fe20008000000 */
[----:B------:R-:W-:Y:S01]  /*2250*/  UMOV UR10, UR4 ;  /* 0x00000004000a7c82 */ /* 0x000fe20008000000 */
[----:B------:R-:W-:Y:S01]  /*2260*/  UMOV UR11, 0x40000040 ;  /* 0x40000040000b7882 */ /* 0x000fe20000000000 */
[----:B------:R-:W-:Y:S01]  /*2270*/  UIADD3 UR4, UR61, 0x202, URZ ;  /* 0x000002023d047890 */ /* 0x000fe2000fffe03f */
[----:B------:R-:W-:Y:S02]  /*2280*/  WARPGROUP.DEPBAR.LE gsb0, 0x0 ;  /* 0x00008000000079c5 */ /* 0x000fe40000010000 */
[----:B------:R-:W-:-:S06]  /*2290*/  WARPGROUP.ARRIVE ;  /* 0x00000000000079c5 */ /* 0x000fcc0000000000 */
[----:B------:R-:W-:Y:S01]  /*22a0*/  HGMMA.64x16x16.F32 R40, gdesc[UR8], R40, gsb0 ;  /* 0x00200000082879f0 */ /* 0x000fe20008000828 */
[----:B------:R-:W-:Y:S01]  /*22b0*/  UMOV UR8, UR28 ;  /* 0x0000001c00087c82 */ /* 0x000fe20008000000 */
[----:B------:R-:W-:Y:S01]  /*22c0*/  UMOV UR9, UR29 ;  /* 0x0000001d00097c82 */ /* 0x000fe20008000000 */
[----:B------:R-:W-:Y:S01]  /*22d0*/  UMOV UR10, UR5 ;  /* 0x00000005000a7c82 */ /* 0x000fe20008000000 */
[----:B------:R-:W-:Y:S01]  /*22e0*/  UMOV UR11, 0x40000040 ;  /* 0x40000040000b7882 */ /* 0x000fe20000000000 */
        /* <DEDUP_REMOVED lines=8> */
[----:B------:R-:W-:Y:S01]  /*2370*/  UMOV UR4, UR7 ;  /* 0x0000000700047c82 */ /* 0x000fe20008000000 */
[----:B------:R-:W-:Y:S02]  /*2380*/  UIADD3 UR7, UR61, 0x104, URZ ;  /* 0x000001043d077890 */ /* 0x000fe4000fffe03f */
[----:B------:R-:W-:Y:S01]  /*2390*/  UIADD3 UR28, UR6, 0x800, URZ ;  /* 0x00000800061c7890 */ /* 0x000fe2000fffe03f */
[----:B------:R-:W-:Y:S01]  /*23a0*/  UMOV UR29, 0x40000040 ;  /* 0x40000040001d7882 */ /* 0x000fe20000000000 */
[----:B------:R-:W-:-:S02]  /*23b0*/  WARPGROUP.DEPBAR.LE gsb0, 0x0 ;  /* 0x00008000000079c5 */ /* 0x000fc40000010000 */
        /* <DEDUP_REMOVED lines=42> */
[----:B------:R-:W-:Y:S01]  /*2660*/  UMOV UR9, 0x40000040 ;  /* 0x4000004000097882 */ /* 0x000fe20000000000 */
[----:B------:R-:W-:Y:S01]  /*2670*/  UMOV UR10, UR12 ;  /* 0x0000000c000a7c82 */ /* 0x000fe20008000000 */
[----:B------:R-:W-:Y:S01]  /*2680*/  UMOV UR11, 0x40000040 ;  /* 0x40000040000b7882 */ /* 0x000fe20000000000 */
[----:B------:R-:W-:Y:S01]  /*2690*/  UIADD3 UR12, UR61, 0x186, URZ ;  /* 0x000001863d0c7890 */ /* 0x000fe2000fffe03f */
[----:B------:R-:W-:Y:S01]  /*26a0*/  UMOV UR13, 0x40000040 ;  /* 0x40000040000d7882 */ /* 0x000fe20000000000 */
[----:B------:R-:W-:Y:S02]  /*26b0*/  WARPGROUP.DEPBAR.LE gsb0, 0x0 ;  /* 0x00008000000079c5 */ /* 0x000fe40000010000 */
[----:B------:R-:W-:-:S06]  /*26c0*/  WARPGROUP.ARRIVE ;  /* 0x00000000000079c5 */ /* 0x000fcc0000000000 */
[----:B------:R-:W-:Y:S01]  /*26d0*/  HGMMA.64x16x16.F32 R56, gdesc[UR8], R56, gsb0 ;  /* 0x00200000083879f0 */ /* 0x000fe20008000838 */
[----:B------:R-:W-:Y:S01]  /*26e0*/  UIADD3 UR10, UR61, 0x86, URZ ;  /* 0x000000863d0a7890 */ /* 0x000fe2000fffe03f */
[----:B------:R-:W-:Y:S01]  /*26f0*/  UMOV UR11, 0x40000040 ;  /* 0x40000040000b7882 */ /* 0x000fe20000000000 */
[----:B------:R-:W-:Y:S02]  /*2700*/  WARPGROUP.DEPBAR.LE gsb0, 0x0 ;  /* 0x00008000000079c5 */ /* 0x000fe40000010000 */
[----:B------:R-:W-:-:S06]  /*2710*/  WARPGROUP.ARRIVE ;  /* 0x00000000000079c5 */ /* 0x000fcc0000000000 */
[----:B------:R-:W-:Y:S01]  /*2720*/  HGMMA.64x16x16.F32 R48, gdesc[UR8], R48, gsb0 ;  /* 0x00200000083079f0 */ /* 0x000fe20008000830 */
        /* <DEDUP_REMOVED lines=9> */
[----:B------:R-:W-:Y:S01]  /*27c0*/  UMOV UR14, UR16 ;  /* 0x00000010000e7c82 */ /* 0x000fe20008000000 */
[----:B------:R-:W-:Y:S01]  /*27d0*/  UIADD3 UR16, UR6, 0x402, URZ ;  /* 0x0000040206107890 */ /* 0x000fe2000fffe03f */
        /* <DEDUP_REMOVED lines=9> */
[----:B------:R-:W-:Y:S02]  /*2870*/  UIADD3 UR10, UR61, 0x400, URZ ;  /* 0x000004003d0a7890 */ /* 0x000fe4000fffe03f */
        /* <DEDUP_REMOVED lines=26> */
[----:B------:R-:W-:Y:S02]  /*2a20*/  UMOV UR15, 0x40000040 ;  /* 0x40000040000f7882 */ /* 0x000fe40000000000 */
[----:B------:R-:W-:Y:S01]  /*2a30*/  UMOV UR57, UR15 ;  /* 0x0000000f00397c82 */ /* 0x000fe20008000000 */
[----:B------:R-:W-:Y:S01]  /*2a40*/  IMAD.U32 R11, RZ, RZ, UR15 ;  /* 0x0000000fff0b7e24 */ /* 0x000fe2000f8e00ff */
        /* <DEDUP_REMOVED lines=25> */
[----:B------:R-:W-:Y:S03]  /*2be0*/  HGMMA.64x16x16.F32 R24, gdesc[UR16], R24, gsb0 ;  /* 0x00200000101879f0 */ /* 0x000fe60008000818 */
        /* <DEDUP_REMOVED lines=198> */
[----:B------:R-:W-:Y:S02]  /*3850*/  UIADD3 UR10, UR6, 0xc06, URZ ;  /* 0x00000c06060a7890 */ /* 0x000fe4000fffe03f */
[----:B------:R-:W-:-:S05]  /*3860*/  UIADD3 UR6, UR61, 0x884, URZ ;  /* 0x000008843d067890 */ /* 0x000fca000fffe03f */
[----:B------:R-:W-:Y:S02]  /*3870*/  UMOV UR14, UR10 ;  /* 0x0000000a000e7c82 */ /* 0x000fe40008000000 */
[----:B------:R-:W-:Y:S01]  /*3880*/  UMOV UR56, UR14 ;  /* 0x0000000e00387c82 */ /* 0x000fe20008000000 */
[----:B------:R-:W-:Y:S01]  /*3890*/  IMAD.U32 R10, RZ, RZ, UR14 ;  /* 0x0000000eff0a7e24 */ /* 0x000fe2000f8e00ff */
        /* <DEDUP_REMOVED lines=25> */
[----:B------:R-:W-:Y:S02]  /*3a30*/  ULDC UR7, c[0x0][0x988] ;  /* 0x0002620000077ab9 */ /* 0x000fe40000000800 */
[----:B-1----:R-:W-:Y:S01]  /*3a40*/  IMAD.U32 R2, RZ, RZ, UR7 ;  /* 0x00000007ff027e24 */ /* 0x002fe2000f8e00ff */
[----:B------:R-:W-:Y:S02]  /*3a50*/  WARPGROUP.DEPBAR.LE gsb0, 0x0 ;  /* 0x00008000000079c5 */ /* 0x000fe40000010000 */
[----:B------:R-:W-:-:S06]  /*3a60*/  WARPGROUP.ARRIVE ;  /* 0x00000000000079c5 */ /* 0x000fcc0000000000 */
[----:B------:R-:W-:Y:S01]  /*3a70*/  HGMMA.64x16x16.F32 R32, gdesc[UR52], R32, gsb0 ;  /* 0x00200000342079f0 */ /* 0x000fe20008000820 */
[----:B------:R-:W-:Y:S01]  /*3a80*/  UMOV UR54, UR6 ;  /* 0x0000000600367c82 */ /* 0x000fe20008000000 */
[----:B------:R-:W-:Y:S01]  /*3a90*/  UMOV UR55, 0x40000040 ;  /* 0x4000004000377882 */ /* 0x000fe20000000000 */
[----:B------:R-:W-:Y:S01]  /*3aa0*/  ULDC UR6, c[0x0][0x9d8] ;  /* 0x0002760000067ab9 */ /* 0x000fe20000000800 */
[----:B------:R-:W-:Y:S02]  /*3ab0*/  WARPGROUP.DEPBAR.LE gsb0, 0x0 ;  /* 0x00008000000079c5 */ /* 0x000fe40000010000 */
[----:B------:R-:W-:-:S06]  /*3ac0*/  WARPGROUP.ARRIVE ;  /* 0x00000000000079c5 */ /* 0x000fcc0000000000 */
[----:B------:R-:W-:Y:S03]  /*3ad0*/  HGMMA.64x16x16.F32 R24, gdesc[UR52], R24, gsb0 ;  /* 0x00200000341879f0 */ /* 0x000fe60008000818 */
        /* <DEDUP_REMOVED lines=8> */
[----:B------:R-:W-:Y:S01]  /*3b60*/  WARPGROUP.ARRIVE ;  /* 0x00000000000079c5 */ /* 0x000fe20000000000 */
[----:B------:R-:W-:Y:S01]  /*3b70*/  FMUL.FTZ R58, R58, UR6 ;  /* 0x000000063a3a7c20 */ /* 0x000fe20008410000 */
[----:B------:R-:W-:Y:S01]  /*3b80*/  FMUL.FTZ R59, R59, UR6 ;  /* 0x000000063b3b7c20 */ /* 0x000fe20008410000 */
[----:B------:R-:W-:Y:S01]  /*3b90*/  FMUL.FTZ R62, R62, UR6 ;  /* 0x000000063e3e7c20 */ /* 0x000fe20008410000 */
[----:B------:R-:W-:Y:S01]  /*3ba0*/  FMUL.FTZ R63, R63, UR6 ;  /* 0x000000063f3f7c20 */ /* 0x000fe20008410000 */
[----:B------:R-:W-:Y:S01]  /*3bb0*/  FMUL.FTZ R56, R56, UR6 ;  /* 0x0000000638387c20 */ /* 0x000fe20008410000 */
[----:B------:R-:W-:Y:S01]  /*3bc0*/  HGMMA.64x16x16.F32 R48, gdesc[UR56], R48, gsb0 ;  /* 0x00200000383079f0 */ /* 0x000fe20008000830 */
[----:B------:R-:W-:Y:S01]  /*3bd0*/  UIADD3 UR58, UR61, 0x886, URZ ;  /* 0x000008863d3a7890 */ /* 0x000fe2000fffe03f */
[----:B------:R-:W0:Y:S01]  /*3be0*/  MUFU.TANH R58, R58 ;  /* 0x0000003a003a7308 */ /* 0x000e220000002400 */
[----:B------:R-:W-:Y:S01]  /*3bf0*/  UMOV UR56, UR14 ;  /* 0x0000000e00387c82 */ /* 0x000fe20008000000 */
[----:B------:R-:W-:Y:S01]  /*3c00*/  UMOV UR57, UR15 ;  /* 0x0000000f00397c82 */ /* 0x000fe20008000000 */
[----:B------:R-:W-:Y:S01]  /*3c10*/  UMOV UR59, 0x40000040 ;  /* 0x40000040003b7882 */ /* 0x000fe20000000000 */
[----:B------:R-:W-:Y:S01]  /*3c20*/  FMUL.FTZ R57, R57, UR6 ;  /* 0x0000000639397c20 */ /* 0x000fe20008410000 */
[----:B------:R-:W-:Y:S01]  /*3c30*/  FMUL.FTZ R60, R60, UR6 ;  /* 0x000000063c3c7c20 */ /* 0x000fe20008410000 */
[----:B------:R-:W-:-:S02]  /*3c40*/  FMUL.FTZ R61, R61, UR6 ;  /* 0x000000063d3d7c20 */ /* 0x000fc40008410000 */
[----:B------:R-:W1:Y:S08]  /*3c50*/  MUFU.TANH R59, R59 ;  /* 0x0000003b003b7308 */ /* 0x000e700000002400 */
[----:B------:R-:W2:Y:S01]  /*3c60*/  MUFU.TANH R62, R62 ;  /* 0x0000003e003e7308 */ /* 0x000ea20000002400 */
[----:B0-----:R-:W-:Y:S01]  /*3c70*/  FSEL R15, R58, -INF , P6 ;  /* 0xff8000003a0f7808 */ /* 0x001fe20003000000 */
[----:B------:R-:W-:-:S06]  /*3c80*/  IMAD.MOV.U32 R58, RZ, RZ, R151 ;  /* 0x000000ffff3a7224 */ /* 0x000fcc00078e0097 */
[----:B------:R-:W0:Y:S01]  /*3c90*/  MUFU.TANH R63, R63 ;  /* 0x0000003f003f7308 */ /* 0x000e220000002400 */
[----:B-1----:R-:W-:-:S04]  /*3ca0*/  FSEL R59, R59, -INF , P5 ;  /* 0xff8000003b3b7808 */ /* 0x002fc80002800000 */
[----:B------:R-:W-:-:S03]  /*3cb0*/  FMNMX.FTZ R0, R15, R59, !PT ;  /* 0x0000003b0f007209 */ /* 0x000fc60007810000 */
[----:B------:R-:W1:Y:S01]  /*3cc0*/  MUFU.TANH R56, R56 ;  /* 0x0000003800387308 */ /* 0x000e620000002400 */
[----:B--2---:R-:W-:Y:S01]  /*3cd0*/  FSEL R65, R62, -INF , P4 ;  /* 0xff8000003e417808 */ /* 0x004fe20002000000 */
[----:B------:R-:W-:-:S03]  /*3ce0*/  IMAD.MOV.U32 R62, RZ, RZ, R151 ;  /* 0x000000ffff3e7224 */ /* 0x000fc600078e0097 */
[----:B------:R-:W-:-:S03]  /*3cf0*/  FMNMX.FTZ R0, R65, R0, !PT ;  /* 0x0000000041007209 */ /* 0x000fc60007810000 */
[----:B------:R-:W2:Y:S01]  /*3d00*/  MUFU.TANH R57, R57 ;  /* 0x0000003900397308 */ /* 0x000ea20000002400 */
[----:B0-----:R-:W-:-:S04]  /*3d10*/  FSEL R63, R63, -INF , P2 ;  /* 0xff8000003f3f7808 */ /* 0x001fc80001000000 */
[----:B------:R-:W-:-:S03]  /*3d20*/  FMNMX.FTZ R0, R63, R0, !PT ;  /* 0x000000003f007209 */ /* 0x000fc60007810000 */
[----:B------:R-:W0:Y:S01]  /*3d30*/  MUFU.TANH R60, R60 ;  /* 0x0000003c003c7308 */ /* 0x000e220000002400 */
[----:B-1----:R-:W-:Y:S01]  /*3d40*/  FSEL R3, R56, -INF , P6 ;  /* 0xff80000038037808 */ /* 0x002fe20003000000 */
        /* <DEDUP_REMOVED lines=9> */
[----:B------:R-:W1:Y:S01]  /*3de0*/  MUFU.TANH R50, R50 ;  /* 0x0000003200327308 */ /* 0x000e620000002400 */
[----:B------:R-:W-:Y:S01]  /*3df0*/  UMOV UR56, UR14 ;  /* 0x0000000e00387c82 */ /* 0x000fe20008000000 */
[----:B------:R-:W-:Y:S01]  /*3e00*/  UMOV UR57, UR15 ;  /* 0x0000000f00397c82 */ /* 0x000fe20008000000 */
[----:B------:R-:W-:Y:S01]  /*3e10*/  UMOV UR59, 0x40000040 ;  /* 0x40000040003b7882 */ /* 0x000fe20000000000 */
[----:B------:R-:W-:Y:S01]  /*3e20*/  FMUL.FTZ R49, R49, UR6 ;  /* 0x0000000631317c20 */ /* 0x000fe20008410000 */
[----:B------:R-:W-:Y:S01]  /*3e30*/  FMUL.FTZ R52, R52, UR6 ;  /* 0x0000000634347c20 */ /* 0x000fe20008410000 */
[----:B------:R-:W-:Y:S01]  /*3e40*/  ISETP.GT.AND P6, PT, R23, 0x11, PT ;  /* 0x000000111700780c */ /* 0x000fe20003fc4270 */
[----:B------:R-:W-:Y:S01]  /*3e50*/  FMUL.FTZ R53, R53, UR6 ;  /* 0x0000000635357c20 */ /* 0x000fe20008410000 */
[----:B------:R-:W3:Y:S01]  /*3e60*/  MUFU.TANH R51, R51 ;  /* 0x0000003300337308 */ /* 0x000ee20000002400 */
[----:B--2---:R-:W-:Y:S01]  /*3e70*/  FSEL R57, R57, -INF , P5 ;  /* 0xff80000039397808 */ /* 0x004fe20002800000 */
[----:B------:R-:W-:Y:S01]  /*3e80*/  IMAD.MOV.U32 R56, RZ, RZ, R151 ;  /* 0x000000ffff387224 */ /* 0x000fe200078e0097 */
[----:B------:R-:W-:-:S02]  /*3e90*/  ISETP.GT.AND P5, PT, R23, 0x18, PT ;  /* 0x000000181700780c */ /* 0x000fc40003fa4270 */
[----:B0-----:R-:W-:Y:S02]  /*3ea0*/  FSEL R21, R60, -INF , P4 ;  /* 0xff8000003c157808 */ /* 0x001fe40002000000 */
[----:B------:R-:W-:Y:S01]  /*3eb0*/  ISETP.GT.AND P4, PT, R23, 0x19, PT ;  /* 0x000000191700780c */ /* 0x000fe20003f84270 */
[----:B------:R-:W0:Y:S01]  /*3ec0*/  MUFU.TANH R54, R54 ;  /* 0x0000003600367308 */ /* 0x000e220000002400 */
[----:B-1----:R-:W-:Y:S02]  /*3ed0*/  FSEL R69, R50, -INF , P3 ;  /* 0xff80000032457808 */ /* 0x002fe40001800000 */
[-C--:B------:R-:W-:Y:S02]  /*3ee0*/  MOV R60, R151.reuse ;  /* 0x00000097003c7202 */ /* 0x080fe40000000f00 */
[----:B------:R-:W-:Y:S02]  /*3ef0*/  FMNMX.FTZ R0, R69, R0, !PT ;  /* 0x0000000045007209 */ /* 0x000fe40007810000 */
[----:B------:R-:W-:Y:S01]  /*3f00*/  MOV R50, R151 ;  /* 0x0000009700327202 */ /* 0x000fe20000000f00 */
[----:B------:R-:W1:Y:S01]  /*3f10*/  MUFU.TANH R61, R61 ;  /* 0x0000003d003d7308 */ /* 0x000e620000002400 */
[----:B---3--:R-:W-:-:S04]  /*3f20*/  FSEL R51, R51, -INF , P6 ;  /* 0xff80000033337808 */ /* 0x008fc80003000000 */
[----:B------:R-:W-:-:S03]  /*3f30*/  FMNMX.FTZ R0, R51, R0, !PT ;  /* 0x0000000033007209 */ /* 0x000fc60007810000 */
[----:B------:R-:W2:Y:S01]  /*3f40*/  MUFU.TANH R55, R55 ;  /* 0x0000003700377308 */ /* 0x000ea20000002400 */
[----:B0-----:R-:W-:Y:S01]  /*3f50*/  FSEL R73, R54, -INF , P5 ;  /* 0xff80000036497808 */ /* 0x001fe20002800000 */
[----:B------:R-:W-:-:S03]  /*3f60*/  IMAD.MOV.U32 R54, RZ, RZ, R151 ;  /* 0x000000ffff367224 */ /* 0x000fc600078e0097 */
[----:B------:R-:W-:-:S03]  /*3f70*/  FMNMX.FTZ R0, R73, R0, !PT ;  /* 0x0000000049007209 */ /* 0x000fc60007810000 */
[----:B------:R-:W0:Y:S01]  /*3f80*/  MUFU.TANH R48, R48 ;  /* 0x0000003000307308 */ /* 0x000e220000002400 */
[----:B-1----:R-:W-:Y:S02]  /*3f90*/  FSEL R61, R61, -INF , P2 ;  /* 0xff8000003d3d7808 */ /* 0x002fe40001000000 */
[----:B------:R-:W-:-:S05]  /*3fa0*/  ISETP.GT.AND P2, PT, R23, 0x20, PT ;  /* 0x000000201700780c */ /* 0x000fca0003f44270 */
[----:B------:R-:W1:Y:S01]  /*3fb0*/  MUFU.TANH R49, R49 ;  /* 0x0000003100317308 */ /* 0x000e620000002400 */
[----:B--2---:R-:W-:Y:S01]  /*3fc0*/  FSEL R55, R55, -INF , P4 ;  /* 0xff80000037377808 */ /* 0x004fe20002000000 */
[----:B------:R-:W-:Y:S02]  /*3fd0*/  WARPGROUP.DEPBAR.LE gsb0, 0x0 ;  /* 0x00008000000079c5 */ /* 0x000fe40000010000 */
[----:B------:R-:W-:Y:S01]  /*3fe0*/  WARPGROUP.ARRIVE ;  /* 0x00000000000079c5 */ /* 0x000fe20000000000 */
[----:B------:R-:W-:Y:S01]  /*3ff0*/  FMUL.FTZ R42, R42, UR6 ;  /* 0x000000062a2a7c20 */ /* 0x000fe20008410000 */
[----:B------:R-:W-:Y:S01]  /*4000*/  FMUL.FTZ R43, R43, UR6 ;  /* 0x000000062b2b7c20 */ /* 0x000fe20008410000 */
[----:B------:R-:W-:Y:S01]  /*4010*/  FMUL.FTZ R46, R46, UR6 ;  /* 0x000000062e2e7c20 */ /* 0x000fe20008410000 */
[----:B------:R-:W-:Y:S01]  /*4020*/  FMUL.FTZ R47, R47, UR6 ;  /* 0x000000062f2f7c20 */ /* 0x000fe20008410000 */
[----:B------:R-:W2:Y:S01]  /*4030*/  MUFU.TANH R52, R52 ;  /* 0x0000003400347308 */ /* 0x000ea20000002400 */
[----:B------:R-:W-:Y:S01]  /*4040*/  HGMMA.64x16x16.F32 R32, gdesc[UR56], R32, gsb0 ;  /* 0x00200000382079f0 */ /* 0x000fe20008000820 */
[----:B------:R-:W-:Y:S01]  /*4050*/  UIADD3 UR58, UR61, 0x986, URZ ;  /* 0x000009863d3a7890 */ /* 0x000fe2000fffe03f */
[----:B------:R-:W-:Y:S01]  /*4060*/  FMUL.FTZ R41, R41, UR6 ;  /* 0x0000000629297c20 */ /* 0x000fe20008410000 */
[----:B------:R-:W-:Y:S01]  /*4070*/  UMOV UR56, UR14 ;  /* 0x0000000e00387c82 */ /* 0x000fe20008000000 */
[----:B------:R-:W-:Y:S01]  /*4080*/  UMOV UR57, UR15 ;  /* 0x0000000f00397c82 */ /* 0x000fe20008000000 */
[----:B------:R-:W-:Y:S01]  /*4090*/  UMOV UR59, 0x40000040 ;  /* 0x40000040003b7882 */ /* 0x000fe20000000000 */
[----:B------:R-:W-:Y:S01]  /*40a0*/  FMUL.FTZ R40, R40, UR6 ;  /* 0x0000000628287c20 */ /* 0x000fe20008410000 */
[----:B------:R-:W3:Y:S01]  /*40b0*/  MUFU.TANH R42, R42 ;  /* 0x0000002a002a7308 */ /* 0x000ee20000002400 */
[----:B0-----:R-:W-:Y:S01]  /*40c0*/  FSEL R67, R48, -INF , P3 ;  /* 0xff80000030437808 */ /* 0x001fe20001800000 */
[----:B------:R-:W-:Y:S01]  /*40d0*/  FMUL.FTZ R44, R44, UR6 ;  /* 0x000000062c2c7c20 */ /* 0x000fe20008410000 */
[----:B------:R-:W-:Y:S01]  /*40e0*/  ISETP.GT.AND P3, PT, R23, 0x21, PT ;  /* 0x000000211700780c */ /* 0x000fe20003f64270 */
[----:B------:R-:W-:Y:S01]  /*40f0*/  FMUL.FTZ R45, R45, UR6 ;  /* 0x000000062d2d7c20 */ /* 0x000fe20008410000 */
[----:B------:R-:W-:Y:S01]  /*4100*/  FMNMX.FTZ R0, R55, R0, !PT ;  /* 0x0000000037007209 */ /* 0x000fe20007810000 */
[----:B------:R-:W-:Y:S01]  /*4110*/  IMAD.MOV.U32 R48, RZ, RZ, R151 ;  /* 0x000000ffff307224 */ /* 0x000fe200078e0097 */
[----:B-1----:R-:W-:Y:S01]  /*4120*/  FSEL R49, R49, -INF , P6 ;  /* 0xff80000031317808 */ /* 0x002fe20003000000 */
[----:B------:R-:W0:Y:S01]  /*4130*/  MUFU.TANH R43, R43 ;  /* 0x0000002b002b7308 */ /* 0x000e220000002400 */
[----:B------:R-:W-:-:S02]  /*4140*/  ISETP.GT.AND P6, PT, R23, 0x28, PT ;  /* 0x000000281700780c */ /* 0x000fc40003fc4270 */
[----:B--2---:R-:W-:Y:S01]  /*4150*/  FSEL R71, R52, -INF , P5 ;  /* 0xff80000034477808 */ /* 0x004fe20002800000 */
[----:B------:R-:W-:Y:S01]  /*4160*/  IMAD.MOV.U32 R52, RZ, RZ, R151 ;  /* 0x000000ffff347224 */ /* 0x000fe200078e0097 */
[----:B------:R-:W-:-:S03]  /*4170*/  ISETP.GT.AND P5, PT, R23, 0x29, PT ;  /* 0x000000291700780c */ /* 0x000fc60003fa4270 */
[----:B------:R-:W1:Y:S01]  /*4180*/  MUFU.TANH R46, R46 ;  /* 0x0000002e002e7308 */ /* 0x000e620000002400 */
[----:B---3--:R-:W-:-:S04]  /*4190*/  FSEL R77, R42, -INF , P2 ;  /* 0xff8000002a4d7808 */ /* 0x008fc80001000000 */
[----:B------:R-:W-:-:S03]  /*41a0*/  FMNMX.FTZ R0, R77, R0, !PT ;  /* 0x000000004d007209 */ /* 0x000fc60007810000 */
[----:B------:R-:W2:Y:S01]  /*41b0*/  MUFU.TANH R53, R53 ;  /* 0x0000003500357308 */ /* 0x000ea20000002400 */
[----:B0-----:R-:W-:-:S04]  /*41c0*/  FSEL R43, R43, -INF , P3 ;  /* 0xff8000002b2b7808 */ /* 0x001fc80001800000 */
[----:B------:R-:W-:-:S03]  /*41d0*/  FMNMX.FTZ R0, R43, R0, !PT ;  /* 0x000000002b007209 */ /* 0x000fc60007810000 */
[----:B------:R-:W0:Y:S01]  /*41e0*/  MUFU.TANH R47, R47 ;  /* 0x0000002f002f7308 */ /* 0x000e220000002400 */
[----:B-1----:R-:W-:Y:S01]  /*41f0*/  FSEL R79, R46, -INF , P6 ;  /* 0xff8000002e4f7808 */ /* 0x002fe20003000000 */
[----:B------:R-:W-:-:S03]  /*4200*/  IMAD.MOV.U32 R46, RZ, RZ, R151 ;  /* 0x000000ffff2e7224 */ /* 0x000fc600078e0097 */
[----:B------:R-:W-:-:S03]  /*4210*/  FMNMX.FTZ R0, R79, R0, !PT ;  /* 0x000000004f007209 */ /* 0x000fc60007810000 */
[----:B------:R-:W1:Y:S01]  /*4220*/  MUFU.TANH R41, R41 ;  /* 0x0000002900297308 */ /* 0x000e620000002400 */
[----:B--2---:R-:W-:Y:S02]  /*4230*/  FSEL R53, R53, -INF , P4 ;  /* 0xff80000035357808 */ /* 0x004fe40002000000 */
[----:B------:R-:W-:Y:S01]  /*4240*/  ISETP.GT.AND P4, PT, R23, 0x30, PT ;  /* 0x000000301700780c */ /* 0x000fe20003f84270 */
[----:B------:R-:W-:Y:S02]  /*4250*/  WARPGROUP.DEPBAR.LE gsb0, 0x0 ;  /* 0x00008000000079c5 */ /* 0x000fe40000010000 */
[----:B------:R-:W-:Y:S01]  /*4260*/  WARPGROUP.ARRIVE ;  /* 0x00000000000079c5 */ /* 0x000fe20000000000 */
[----:B------:R-:W-:Y:S01]  /*4270*/  FMUL.FTZ R34, R34, UR6 ;  /* 0x0000000622227c20 */ /* 0x000fe20008410000 */
[----:B------:R-:W-:Y:S01]  /*4280*/  FMUL.FTZ R35, R35, UR6 ;  /* 0x0000000623237c20 */ /* 0x000fe20008410000 */
[----:B------:R-:W-:Y:S01]  /*4290*/  FMUL.FTZ R38, R38, UR6 ;  /* 0x0000000626267c20 */ /* 0x000fe20008410000 */
[----:B------:R-:W2:Y:S01]  /*42a0*/  MUFU.TANH R40, R40 ;  /* 0x0000002800287308 */ /* 0x000ea20000002400 */
[----:B------:R-:W-:Y:S01]  /*42b0*/  FMUL.FTZ R39, R39, UR6 ;  /* 0x0000000627277c20 */ /* 0x000fe20008410000 */
[----:B------:R-:W-:Y:S01]  /*42c0*/  HGMMA.64x16x16.F32 R24, gdesc[UR56], R24, gsb0 ;  /* 0x00200000381879f0 */ /* 0x000fe20008000818 */
[----:B------:R-:W-:Y:S01]  /*42d0*/  FMUL.FTZ R32, R32, UR6 ;  /* 0x0000000620207c20 */ /* 0x000fe20008410000 */
[----:B------:R-:W-:Y:S01]  /*42e0*/  FMUL.FTZ R33, R33, UR6 ;  /* 0x0000000621217c20 */ /* 0x000fe20008410000 */
[----:B0-----:R-:W-:Y:S01]  /*42f0*/  FSEL R81, R47, -INF , P5 ;  /* 0xff8000002f517808 */ /* 0x001fe20002800000 */
[----:B------:R-:W-:Y:S01]  /*4300*/  FMUL.FTZ R36, R36, UR6 ;  /* 0x0000000624247c20 */ /* 0x000fe20008410000 */
[----:B-1----:R-:W-:Y:S01]  /*4310*/  FSEL R41, R41, -INF , P3 ;  /* 0xff80000029297808 */ /* 0x002fe20001800000 */
[----:B------:R-:W0:Y:S01]  /*4320*/  MUFU.TANH R34, R34 ;  /* 0x0000002200227308 */ /* 0x000e220000002400 */
[----:B------:R-:W-:Y:S01]  /*4330*/  ISETP.GT.AND P3, PT, R23, 0x31, PT ;  /* 0x000000311700780c */ /* 0x000fe20003f64270 */
[----:B------:R-:W-:Y:S01]  /*4340*/  FMUL.FTZ R37, R37, UR6 ;  /* 0x0000000625257c20 */ /* 0x000fe20008410000 */
[----:B------:R-:W-:-:S05]  /*4350*/  FMNMX.FTZ R0, R81, R0, !PT ;  /* 0x0000000051007209 */ /* 0x000fca0007810000 */
[----:B------:R-:W1:Y:S01]  /*4360*/  MUFU.TANH R35, R35 ;  /* 0x0000002300237308 */ /* 0x000e620000002400 */
[----:B--2---:R-:W-:Y:S02]  /*4370*/  FSEL R75, R40, -INF , P2 ;  /* 0xff800000284b7808 */ /* 0x004fe40001000000 */
[----:B------:R-:W-:-:S05]  /*4380*/  ISETP.GT.AND P2, PT, R23, 0x38, PT ;  /* 0x000000381700780c */ /* 0x000fca0003f44270 */
[----:B------:R-:W2:Y:S01]  /*4390*/  MUFU.TANH R44, R44 ;  /* 0x0000002c002c7308 */ /* 0x000ea20000002400 */
[----:B0-----:R-:W-:-:S04]  /*43a0*/  FSEL R83, R34, -INF , P4 ;  /* 0xff80000022537808 */ /* 0x001fc80002000000 */
[----:B------:R-:W-:-:S03]  /*43b0*/  FMNMX.FTZ R0, R83, R0, !PT ;  /* 0x0000000053007209 */ /* 0x000fc60007810000 */
[----:B------:R-:W0:Y:S01]  /*43c0*/  MUFU.TANH R38, R38 ;  /* 0x0000002600267308 */ /* 0x000e220000002400 */
[----:B-1----:R-:W-:-:S04]  /*43d0*/  FSEL R85, R35, -INF , P3 ;  /* 0xff80000023557808 */ /* 0x002fc80001800000 */
[----:B------:R-:W-:-:S03]  /*43e0*/  FMNMX.FTZ R0, R85, R0, !PT ;  /* 0x0000000055007209 */ /* 0x000fc60007810000 */
[----:B------:R-:W1:Y:S01]  /*43f0*/  MUFU.TANH R45, R45 ;  /* 0x0000002d002d7308 */ /* 0x000e620000002400 */
[----:B--2---:R-:W-:Y:S01]  /*4400*/  FSEL R47, R44, -INF , P6 ;  /* 0xff8000002c2f7808 */ /* 0x004fe20003000000 */
[----:B------:R-:W-:Y:S01]  /*4410*/  IMAD.MOV.U32 R44, RZ, RZ, R151 ;  /* 0x000000ffff2c7224 */ /* 0x000fe200078e0097 */
[----:B------:R-:W-:-:S05]  /*4420*/  ISETP.GT.AND P6, PT, R23, 0x39, PT ;  /* 0x000000391700780c */ /* 0x000fca0003fc4270 */
[----:B------:R-:W2:Y:S01]  /*4430*/  MUFU.TANH R39, R39 ;  /* 0x0000002700277308 */ /* 0x000ea20000002400 */
[----:B0-----:R-:W-:-:S04]  /*4440*/  FSEL R87, R38, -INF , P2 ;  /* 0xff80000026577808 */ /* 0x001fc80001000000 */
[----:B------:R-:W-:Y:S01]  /*4450*/  FMNMX.FTZ R0, R87, R0, !PT ;  /* 0x0000000057007209 */ /* 0x000fe20007810000 */
[----:B------:R-:W-:Y:S02]  /*4460*/  WARPGROUP.DEPBAR.LE gsb0, 0x0 ;  /* 0x00008000000079c5 */ /* 0x000fe40000010000 */
[----:B------:R-:W-:Y:S01]  /*4470*/  FMUL.FTZ R26, R26, UR6 ;  /* 0x000000061a1a7c20 */ /* 0x000fe20008410000 */
[----:B------:R-:W-:Y:S01]  /*4480*/  FMUL.FTZ R27, R27, UR6 ;  /* 0x000000061b1b7c20 */ /* 0x000fe20008410000 */
[----:B------:R-:W0:Y:S01]  /*4490*/  MUFU.TANH R32, R32 ;  /* 0x0000002000207308 */ /* 0x000e220000002400 */
[----:B------:R-:W-:Y:S01]  /*44a0*/  FMUL.FTZ R30, R30, UR6 ;  /* 0x000000061e1e7c20 */ /* 0x000fe20008410000 */
[----:B------:R-:W-:Y:S01]  /*44b0*/  FMUL.FTZ R31, R31, UR6 ;  /* 0x000000061f1f7c20 */ /* 0x000fe20008410000 */
[----:B-1----:R-:W-:Y:S01]  /*44c0*/  FSEL R45, R45, -INF , P5 ;  /* 0xff8000002d2d7808 */ /* 0x002fe20002800000 */
[----:B------:R-:W-:Y:S01]  /*44d0*/  FMUL.FTZ R24, R24, UR6 ;  /* 0x0000000618187c20 */ /* 0x000fe20008410000 */
[----:B------:R-:W-:Y:S01]  /*44e0*/  ISETP.GT.AND P5, PT, R23, 0x40, PT ;  /* 0x000000401700780c */ /* 0x000fe20003fa4270 */
[----:B------:R-:W-:Y:S01]  /*44f0*/  FMUL.FTZ R25, R25, UR6 ;  /* 0x0000000619197c20 */ /* 0x000fe20008410000 */
[----:B--2---:R-:W-:Y:S01]  /*4500*/  FSEL R39, R39, -INF , P6 ;  /* 0xff80000027277808 */ /* 0x004fe20003000000 */
[----:B------:R-:W1:Y:S01]  /*4510*/  MUFU.TANH R26, R26 ;  /* 0x0000001a001a7308 */ /* 0x000e620000002400 */
[----:B------:R-:W-:Y:S01]  /*4520*/  FMUL.FTZ R28, R28, UR6 ;  /* 0x000000061c1c7c20 */ /* 0x000fe20008410000 */
[----:B------:R-:W-:Y:S01]  /*4530*/  FMUL.FTZ R29, R29, UR6 ;  /* 0x000000061d1d7c20 */ /* 0x000fe20008410000 */
[----:B------:R-:W-:-:S05]  /*4540*/  FMNMX.FTZ R0, R39, R0, !PT ;  /* 0x0000000027007209 */ /* 0x000fca0007810000 */
[----:B------:R-:W2:Y:S01]  /*4550*/  MUFU.TANH R33, R33 ;  /* 0x0000002100217308 */ /* 0x000ea20000002400 */
[----:B0-----:R-:W-:Y:S02]  /*4560*/  FSEL R35, R32, -INF , P4 ;  /* 0xff80000020237808 */ /* 0x001fe40002000000 */
[----:B------:R-:W-:-:S05]  /*4570*/  ISETP.GT.AND P4, PT, R23, 0x41, PT ;  /* 0x000000411700780c */ /* 0x000fca0003f84270 */
[----:B------:R-:W0:Y:S01]  /*4580*/  MUFU.TANH R27, R27 ;  /* 0x0000001b001b7308 */ /* 0x000e220000002400 */
[----:B-1----:R-:W-:-:S04]  /*4590*/  FSEL R89, R26, -INF , P5 ;  /* 0xff8000001a597808 */ /* 0x002fc80002800000 */
[----:B------:R-:W-:-:S03]  /*45a0*/  FMNMX.FTZ R0, R89, R0, !PT ;  /* 0x0000000059007209 */ /* 0x000fc60007810000 */
[----:B------:R-:W1:Y:S01]  /*45b0*/  MUFU.TANH R36, R36 ;  /* 0x0000002400247308 */ /* 0x000e620000002400 */
[----:B--2---:R-:W-:Y:S02]  /*45c0*/  FSEL R33, R33, -INF , P3 ;  /* 0xff80000021217808 */ /* 0x004fe40001800000 */
[----:B------:R-:W-:-:S05]  /*45d0*/  ISETP.GT.AND P3, PT, R23, 0x48, PT ;  /* 0x000000481700780c */ /* 0x000fca0003f64270 */
[----:B------:R-:W2:Y:S01]  /*45e0*/  MUFU.TANH R30, R30 ;  /* 0x0000001e001e7308 */ /* 0x000ea20000002400 */
[----:B0-----:R-:W-:-:S04]  /*45f0*/  FSEL R91, R27, -INF , P4 ;  /* 0xff8000001b5b7808 */ /* 0x001fc80002000000 */
[----:B------:R-:W-:-:S03]  /*4600*/  FMNMX.FTZ R0, R91, R0, !PT ;  /* 0x000000005b007209 */ /* 0x000fc60007810000 */
[----:B------:R-:W0:Y:S01]  /*4610*/  MUFU.TANH R31, R31 ;  /* 0x0000001f001f7308 */ /* 0x000e220000002400 */
[----:B-1----:R-:W-:Y:S02]  /*4620*/  FSEL R27, R36, -INF , P2 ;  /* 0xff800000241b7808 */ /* 0x002fe40001000000 */
[----:B------:R-:W-:-:S05]  /*4630*/  ISETP.GT.AND P2, PT, R23, 0x49, PT ;  /* 0x000000491700780c */ /* 0x000fca0003f44270 */
[----:B------:R-:W1:Y:S01]  /*4640*/  MUFU.TANH R37, R37 ;  /* 0x0000002500257308 */ /* 0x000e620000002400 */
[----:B--2---:R-:W-:-:S04]  /*4650*/  FSEL R93, R30, -INF , P3 ;  /* 0xff8000001e5d7808 */ /* 0x004fc80001800000 */
[----:B------:R-:W-:-:S03]  /*4660*/  FMNMX.FTZ R0, R93, R0, !PT ;  /* 0x000000005d007209 */ /* 0x000fc60007810000 */
[----:B------:R-:W-:Y:S01]  /*4670*/  MUFU.TANH R24, R24 ;  /* 0x0000001800187308 */ /* 0x000fe20000002400 */
[----:B0-----:R-:W-:-:S04]  /*4680*/  FSEL R31, R31, -INF , P2 ;  /* 0xff8000001f1f7808 */ /* 0x001fc80001000000 */
[----:B------:R-:W-:-:S03]  /*4690*/  FMNMX.FTZ R0, R31, R0, !PT ;  /* 0x000000001f007209 */ /* 0x000fc60007810000 */
[----:B------:R-:W0:Y:S01]  /*46a0*/  MUFU.TANH R25, R25 ;  /* 0x0000001900197308 */ /* 0x000e220000002400 */
[----:B-1----:R-:W-:Y:S01]  /*46b0*/  FSEL R37, R37, -INF , P6 ;  /* 0xff80000025257808 */ /* 0x002fe20003000000 */
[----:B------:R-:W1:Y:S06]  /*46c0*/  SHFL.BFLY PT, R7, R0, 0x2, 0x1f ;  /* 0x0c401f0000077f89 */ /* 0x000e6c00000e0000 */
[----:B------:R-:W2:Y:S08]  /*46d0*/  MUFU.TANH R28, R28 ;  /* 0x0000001c001c7308 */ /* 0x000eb00000002400 */
[----:B------:R-:W3:Y:S01]  /*46e0*/  MUFU.TANH R29, R29 ;  /* 0x0000001d001d7308 */ /* 0x000ee20000002400 */
[----:B0-----:R-:W-:-:S02]  /*46f0*/  FSEL R25, R25, -INF , P4 ;  /* 0xff80000019197808 */ /* 0x001fc40002000000 */
[----:B--2---:R-:W-:Y:S02]  /*4700*/  FSEL R23, R28, -INF , P3 ;  /* 0xff8000001c177808 */ /* 0x004fe40001800000 */
[----:B-1----:R-:W-:Y:S02]  /*4710*/  FMNMX.FTZ R6, R0, R7, !PT ;  /* 0x0000000700067209 */ /* 0x002fe40007810000 */
[----:B------:R-:W-:-:S03]  /*4720*/  FMNMX.FTZ R0, R3, R57, !PT ;  /* 0x0000003903007209 */ /* 0x000fc60007810000 */
[----:B------:R-:W0:Y:S01]  /*4730*/  SHFL.BFLY PT, R7, R6, 0x1, 0x1f ;  /* 0x0c201f0006077f89 */ /* 0x000e2200000e0000 */
[----:B------:R-:W-:Y:S02]  /*4740*/  FMNMX.FTZ R0, R21, R0, !PT ;  /* 0x0000000015007209 */ /* 0x000fe40007810000 */
[----:B---3--:R-:W-:Y:S02]  /*4750*/  FSEL R29, R29, -INF , P2 ;  /* 0xff8000001d1d7808 */ /* 0x008fe40001000000 */
[----:B------:R-:W-:-:S04]  /*4760*/  FMNMX.FTZ R0, R61, R0, !PT ;  /* 0x000000003d007209 */ /* 0x000fc80007810000 */
[----:B------:R-:W-:-:S04]  /*4770*/  FMNMX.FTZ R0, R67, R0, !PT ;  /* 0x0000000043007209 */ /* 0x000fc80007810000 */
[----:B------:R-:W-:-:S04]  /*4780*/  FMNMX.FTZ R0, R49, R0, !PT ;  /* 0x0000000031007209 */ /* 0x000fc80007810000 */
[----:B------:R-:W-:-:S04]  /*4790*/  FMNMX.FTZ R0, R71, R0, !PT ;  /* 0x0000000047007209 */ /* 0x000fc80007810000 */
[----:B------:R-:W-:Y:S02]  /*47a0*/  FMNMX.FTZ R0, R53, R0, !PT ;  /* 0x0000000035007209 */ /* 0x000fe40007810000 */
[----:B0-----:R-:W-:Y:S02]  /*47b0*/  FMNMX.FTZ R7, R6, R7, !PT ;  /* 0x0000000706077209 */ /* 0x001fe40007810000 */
[----:B------:R-:W-:Y:S02]  /*47c0*/  FMNMX.FTZ R0, R75, R0, !PT ;  /* 0x000000004b007209 */ /* 0x000fe40007810000 */
[C---:B------:R-:W-:Y:S01]  /*47d0*/  FSETP.NEU.FTZ.AND P0, PT, R7.reuse, -INF , PT ;  /* 0xff8000000700780b */ /* 0x040fe20003f1d000 */
[----:B------:R-:W-:Y:S01]  /*47e0*/  FMUL.FTZ R8, R7, R2 ;  /* 0x0000000207087220 */ /* 0x000fe20000410000 */
[----:B------:R-:W-:-:S04]  /*47f0*/  FMNMX.FTZ R0, R41, R0, !PT ;  /* 0x0000000029007209 */ /* 0x000fc80007810000 */
[----:B------:R-:W-:Y:S02]  /*4800*/  FMNMX.FTZ R0, R47, R0, !PT ;  /* 0x000000002f007209 */ /* 0x000fe40007810000 */
[----:B------:R-:W-:Y:S02]  /*4810*/  FSEL R8, R8, RZ, P0 ;  /* 0x000000ff08087208 */ /* 0x000fe40000000000 */
[----:B------:R-:W-:Y:S02]  /*4820*/  FMNMX.FTZ R0, R45, R0, !PT ;  /* 0x000000002d007209 */ /* 0x000fe40007810000 */
[----:B------:R-:W-:Y:S01]  /*4830*/  ISETP.NE.AND P0, PT, R14, RZ, PT ;  /* 0x000000ff0e00720c */ /* 0x000fe20003f05270 */
[--C-:B------:R-:W-:Y:S01]  /*4840*/  FFMA.FTZ R15, R15, R2, -R8.reuse ;  /* 0x000000020f0f7223 */ /* 0x100fe20000010808 */
[----:B------:R-:W-:Y:S01]  /*4850*/  FMNMX.FTZ R0, R35, R0, !PT ;  /* 0x0000000023007209 */ /* 0x000fe20007810000 */
[-CC-:B------:R-:W-:Y:S01]  /*4860*/  FFMA.FTZ R6, R51, R2.reuse, -R8.reuse ;  /* 0x0000000233067223 */ /* 0x180fe20000010808 */
[--C-:B------:R-:W-:Y:S01]  /*4870*/  FFMA.FTZ R59, R59, R2, -R8.reuse ;  /* 0x000000023b3b7223 */ /* 0x100fe20000010808 */
[----:B------:R0:W-:Y:S01]  /*4880*/  MUFU.EX2 R209, R15 ;  /* 0x0000000f00d17308 */ /* 0x0001e20000000800 */
[----:B------:R-:W-:Y:S01]  /*4890*/  FMNMX.FTZ R0, R33, R0, !PT ;  /* 0x0000000021007209 */ /* 0x000fe20007810000 */
[-CC-:B------:R-:W-:Y:S01]  /*48a0*/  FFMA.FTZ R65, R65, R2.reuse, -R8.reuse ;  /* 0x0000000241417223 */ /* 0x180fe20000010808 */
[-CC-:B------:R-:W-:Y:S01]  /*48b0*/  FFMA.FTZ R63, R63, R2.reuse, -R8.reuse ;  /* 0x000000023f3f7223 */ /* 0x180fe20000010808 */
[--C-:B------:R-:W-:Y:S01]  /*48c0*/  FFMA.FTZ R69, R69, R2, -R8.reuse ;  /* 0x0000000245457223 */ /* 0x100fe20000010808 */
[----:B------:R-:W-:Y:S01]  /*48d0*/  FMNMX.FTZ R0, R27, R0, !PT ;  /* 0x000000001b007209 */ /* 0x000fe20007810000 */
[-CC-:B------:R-:W-:Y:S01]  /*48e0*/  FFMA.FTZ R73, R73, R2.reuse, -R8.reuse ;  /* 0x0000000249497223 */ /* 0x180fe20000010808 */
[-CC-:B------:R-:W-:Y:S01]  /*48f0*/  FFMA.FTZ R55, R55, R2.reuse, -R8.reuse ;  /* 0x0000000237377223 */ /* 0x180fe20000010808 */
[----:B------:R1:W-:Y:S01]  /*4900*/  MUFU.EX2 R14, R59 ;  /* 0x0000003b000e7308 */ /* 0x0003e20000000800 */
[----:B0-----:R-:W-:Y:S01]  /*4910*/  FSEL R15, R24, -INF , P5 ;  /* 0xff800000180f7808 */ /* 0x001fe20002800000 */
[--C-:B------:R-:W-:Y:S01]  /*4920*/  FFMA.FTZ R77, R77, R2, -R8.reuse ;  /* 0x000000024d4d7223 */ /* 0x100fe20000010808 */
[----:B------:R-:W-:Y:S01]  /*4930*/  FMNMX.FTZ R0, R37, R0, !PT ;  /* 0x0000000025007209 */ /* 0x000fe20007810000 */
[-CC-:B------:R-:W-:Y:S01]  /*4940*/  FFMA.FTZ R43, R43, R2.reuse, -R8.reuse ;  /* 0x000000022b2b7223 */ /* 0x180fe20000010808 */
[-CC-:B------:R-:W-:Y:S01]  /*4950*/  FFMA.FTZ R79, R79, R2.reuse, -R8.reuse ;  /* 0x000000024f4f7223 */ /* 0x180fe20000010808 */
[--C-:B------:R-:W-:Y:S01]  /*4960*/  FFMA.FTZ R81, R81, R2, -R8.reuse ;  /* 0x0000000251517223 */ /* 0x100fe20000010808 */
[----:B------:R-:W-:Y:S01]  /*4970*/  FMNMX.FTZ R0, R15, R0, !PT ;  /* 0x000000000f007209 */ /* 0x000fe20007810000 */
[----:B------:R-:W-:Y:S01]  /*4980*/  MUFU.EX2 R24, R6 ;  /* 0x0000000600187308 */ /* 0x000fe20000000800 */
[-CC-:B------:R-:W-:Y:S01]  /*4990*/  FFMA.FTZ R83, R83, R2.reuse, -R8.reuse ;  /* 0x0000000253537223 */ /* 0x180fe20000010808 */
[--C-:B------:R-:W-:Y:S01]  /*49a0*/  FFMA.FTZ R85, R85, R2, -R8.reuse ;  /* 0x0000000255557223 */ /* 0x100fe20000010808 */
[----:B------:R-:W-:Y:S01]  /*49b0*/  FMNMX.FTZ R0, R25, R0, !PT ;  /* 0x0000000019007209 */ /* 0x000fe20007810000 */
[-CC-:B------:R-:W-:Y:S01]  /*49c0*/  FFMA.FTZ R87, R87, R2.reuse, -R8.reuse ;  /* 0x0000000257577223 */ /* 0x180fe20000010808 */
[-CC-:B------:R-:W-:Y:S01]  /*49d0*/  FFMA.FTZ R39, R39, R2.reuse, -R8.reuse ;  /* 0x0000000227277223 */ /* 0x180fe20000010808 */
[--C-:B------:R-:W-:Y:S01]  /*49e0*/  FFMA.FTZ R89, R89, R2, -R8.reuse ;  /* 0x0000000259597223 */ /* 0x100fe20000010808 */
[----:B------:R-:W-:Y:S01]  /*49f0*/  FMNMX.FTZ R0, R23, R0, !PT ;  /* 0x0000000017007209 */ /* 0x000fe20007810000 */
[-CC-:B------:R-:W-:Y:S01]  /*4a00*/  FFMA.FTZ R91, R91, R2.reuse, -R8.reuse ;  /* 0x000000025b5b7223 */ /* 0x180fe20000010808 */
[-CC-:B------:R-:W-:Y:S01]  /*4a10*/  FFMA.FTZ R93, R93, R2.reuse, -R8.reuse ;  /* 0x000000025d5d7223 */ /* 0x180fe20000010808 */
[----:B------:R-:W-:Y:S01]  /*4a20*/  FFMA.FTZ R31, R31, R2, -R8 ;  /* 0x000000021f1f7223 */ /* 0x000fe20000010808 */
[----:B------:R-:W-:Y:S01]  /*4a30*/  FMNMX.FTZ R0, R29, R0, !PT ;  /* 0x000000001d007209 */ /* 0x000fe20007810000 */
[----:B------:R-:W-:Y:S01]  /*4a40*/  MUFU.EX2 R65, R65 ;  /* 0x0000004100417308 */ /* 0x000fe20000000800 */
[----:B-1----:R-:W-:-:S03]  /*4a50*/  IMAD.MOV.U32 R59, RZ, RZ, R151 ;  /* 0x000000ffff3b7224 */ /* 0x002fc600078e0097 */
[----:B------:R-:W0:Y:S04]  /*4a60*/  SHFL.BFLY PT, R51, R0, 0x2, 0x1f ;  /* 0x0c401f0000337f89 */ /* 0x000e2800000e0000 */
[----:B------:R1:W2:Y:S08]  /*4a70*/  MUFU.EX2 R20, R63 ;  /* 0x0000003f00147308 */ /* 0x0002b00000000800 */
[----:B------:R-:W3:Y:S01]  /*4a80*/  MUFU.EX2 R69, R69 ;  /* 0x0000004500457308 */ /* 0x000ee20000000800 */
[----:B-1----:R-:W-:-:S07]  /*4a90*/  IMAD.MOV.U32 R63, RZ, RZ, R151 ;  /* 0x000000ffff3f7224 */ /* 0x002fce00078e0097 */
[----:B------:R-:W-:Y:S01]  /*4aa0*/  MUFU.EX2 R73, R73 ;  /* 0x0000004900497308 */ /* 0x000fe20000000800 */
[----:B--2---:R-:W-:Y:S02]  /*4ab0*/  F2FP.F16.F32.PACK_AB R211, R20, R65 ;  /* 0x0000004114d3723e */ /* 0x004fe400000000ff */
[----:B0-----:R-:W-:-:S05]  /*4ac0*/  FMNMX.FTZ R51, R0, R51, !PT ;  /* 0x0000003300337209 */ /* 0x001fca0007810000 */
[----:B------:R-:W-:Y:S01]  /*4ad0*/  MUFU.EX2 R38, R31 ;  /* 0x0000001f00267308 */ /* 0x000fe20000000800 */
[----:B------:R-:W0:Y:S01]  /*4ae0*/  SHFL.BFLY PT, R6, R51, 0x1, 0x1f ;  /* 0x0c201f0033067f89 */ /* 0x000e2200000e0000 */
[----:B---3--:R-:W-:-:S06]  /*4af0*/  F2FP.F16.F32.PACK_AB R205, R24, R69 ;  /* 0x0000004518cd723e */ /* 0x008fcc00000000ff */
[----:B------:R1:W2:Y:S08]  /*4b00*/  MUFU.EX2 R26, R55 ;  /* 0x00000037001a7308 */ /* 0x0002b00000000800 */
[----:B------:R-:W-:Y:S01]  /*4b10*/  MUFU.EX2 R77, R77 ;  /* 0x0000004d004d7308 */ /* 0x000fe20000000800 */
[----:B-1----:R-:W-:-:S07]  /*4b20*/  MOV R55, R151 ;  /* 0x0000009700377202 */ /* 0x002fce0000000f00 */
[----:B------:R1:W-:Y:S01]  /*4b30*/  MUFU.EX2 R34, R39 ;  /* 0x0000002700227308 */ /* 0x0003e20000000800 */
[----:B0-----:R-:W-:Y:S01]  /*4b40*/  FMNMX.FTZ R6, R51, R6, !PT ;  /* 0x0000000633067209 */ /* 0x001fe20007810000 */
[----:B------:R-:W-:Y:S01]  /*4b50*/  IMAD.MOV.U32 R51, RZ, RZ, R151 ;  /* 0x000000ffff337224 */ /* 0x000fe200078e0097 */
[----:B--2---:R-:W-:Y:S02]  /*4b60*/  F2FP.F16.F32.PACK_AB R207, R26, R73 ;  /* 0x000000491acf723e */ /* 0x004fe400000000ff */
[C---:B------:R-:W-:Y:S01]  /*4b70*/  FSETP.NEU.FTZ.AND P2, PT, R6.reuse, -INF , PT ;  /* 0xff8000000600780b */ /* 0x040fe20003f5d000 */
[----:B------:R-:W-:Y:S02]  /*4b80*/  FMUL.FTZ R0, R6, R2 ;  /* 0x0000000206007220 */ /* 0x000fe40000410000 */
[----:B------:R-:W-:Y:S03]  /*4b90*/  MUFU.EX2 R28, R43 ;  /* 0x0000002b001c7308 */ /* 0x000fe60000000800 */
[----:B------:R-:W-:Y:S01]  /*4ba0*/  FSEL R8, R0, RZ, P2 ;  /* 0x000000ff00087208 */ /* 0x000fe20001000000 */
[----:B------:R-:W-:Y:S01]  /*4bb0*/  FADD.FTZ R0, R209, R14 ;  /* 0x0000000ed1007221 */ /* 0x000fe20000010000 */
[----:B------:R-:W-:-:S02]  /*4bc0*/  F2FP.F16.F32.PACK_AB R209, R14, R209 ;  /* 0x000000d10ed1723e */ /* 0x000fc400000000ff */
[----:B------:R-:W-:Y:S01]  /*4bd0*/  ISETP.GE.AND P2, PT, R22, R17, PT ;  /* 0x000000111600720c */ /* 0x000fe20003f46270 */
[-CC-:B------:R-:W-:Y:S01]  /*4be0*/  FFMA.FTZ R3, R3, R2.reuse, -R8.reuse ;  /* 0x0000000203037223 */ /* 0x180fe20000010808 */
[-CC-:B------:R-:W-:Y:S01]  /*4bf0*/  FFMA.FTZ R57, R57, R2.reuse, -R8.reuse ;  /* 0x0000000239397223 */ /* 0x180fe20000010808 */
[-CC-:B------:R-:W-:Y:S01]  /*4c00*/  FFMA.FTZ R21, R21, R2.reuse, -R8.reuse ;  /* 0x0000000215157223 */ /* 0x180fe20000010808 */
[-CC-:B------:R-:W-:Y:S01]  /*4c10*/  FFMA.FTZ R61, R61, R2.reuse, -R8.reuse ;  /* 0x000000023d3d7223 */ /* 0x180fe20000010808 */
[-C--:B------:R-:W-:Y:S01]  /*4c20*/  FFMA.FTZ R67, R67, R2.reuse, -R8 ;  /* 0x0000000243437223 */ /* 0x080fe20000010808 */
[----:B------:R-:W-:Y:S01]  /*4c30*/  MUFU.EX2 R208, R57 ;  /* 0x0000003900d07308 */ /* 0x000fe20000000800 */
[----:B------:R-:W-:Y:S01]  /*4c40*/  FADD.FTZ R31, R65, R0 ;  /* 0x00000000411f7221 */ /* 0x000fe20000010000 */
[-CC-:B------:R-:W-:Y:S01]  /*4c50*/  FFMA.FTZ R49, R49, R2.reuse, -R8.reuse ;  /* 0x0000000231317223 */ /* 0x180fe20000010808 */
[-CC-:B------:R-:W-:Y:S01]  /*4c60*/  FFMA.FTZ R71, R71, R2.reuse, -R8.reuse ;  /* 0x0000000247477223 */ /* 0x180fe20000010808 */
[-CC-:B------:R-:W-:Y:S01]  /*4c70*/  FFMA.FTZ R53, R53, R2.reuse, -R8.reuse ;  /* 0x0000000235357223 */ /* 0x180fe20000010808 */
[----:B------:R-:W-:Y:S01]  /*4c80*/  FADD.FTZ R0, R20, R31 ;  /* 0x0000001f14007221 */ /* 0x000fe20000010000 */
[-CC-:B------:R-:W-:Y:S01]  /*4c90*/  FFMA.FTZ R75, R75, R2.reuse, -R8.reuse ;  /* 0x000000024b4b7223 */ /* 0x180fe20000010808 */
[-C--:B------:R-:W-:Y:S01]  /*4ca0*/  FFMA.FTZ R41, R41, R2.reuse, -R8 ;  /* 0x0000000229297223 */ /* 0x080fe20000010808 */
[----:B------:R-:W0:Y:S01]  /*4cb0*/  MUFU.EX2 R3, R3 ;  /* 0x0000000300037308 */ /* 0x000e220000000800 */
[----:B------:R-:W-:Y:S01]  /*4cc0*/  FADD.FTZ R31, R69, R0 ;  /* 0x00000000451f7221 */ /* 0x000fe20000010000 */
[-CC-:B------:R-:W-:Y:S01]  /*4cd0*/  FFMA.FTZ R47, R47, R2.reuse, -R8.reuse ;  /* 0x000000022f2f7223 */ /* 0x180fe20000010808 */
[-CC-:B------:R-:W-:Y:S01]  /*4ce0*/  FFMA.FTZ R45, R45, R2.reuse, -R8.reuse ;  /* 0x000000022d2d7223 */ /* 0x180fe20000010808 */
[-CC-:B------:R-:W-:Y:S01]  /*4cf0*/  FFMA.FTZ R35, R35, R2.reuse, -R8.reuse ;  /* 0x0000000223237223 */ /* 0x180fe20000010808 */
[----:B------:R-:W-:Y:S01]  /*4d00*/  FADD.FTZ R40, R24, R31 ;  /* 0x0000001f18287221 */ /* 0x000fe20000010000 */
[-CC-:B------:R-:W-:Y:S01]  /*4d10*/  FFMA.FTZ R33, R33, R2.reuse, -R8.reuse ;  /* 0x0000000221217223 */ /* 0x180fe20000010808 */
[-C--:B------:R-:W-:Y:S01]  /*4d20*/  FFMA.FTZ R27, R27, R2.reuse, -R8 ;  /* 0x000000021b1b7223 */ /* 0x080fe20000010808 */
[----:B------:R-:W2:Y:S01]  /*4d30*/  MUFU.EX2 R21, R21 ;  /* 0x0000001500157308 */ /* 0x000ea20000000800 */
[----:B-1----:R-:W-:Y:S01]  /*4d40*/  FADD.FTZ R39, R73, R40 ;  /* 0x0000002849277221 */ /* 0x002fe20000010000 */
[-CC-:B------:R-:W-:Y:S01]  /*4d50*/  FFMA.FTZ R37, R37, R2.reuse, -R8.reuse ;  /* 0x0000000225257223 */ /* 0x180fe20000010808 */
[-CC-:B------:R-:W-:Y:S01]  /*4d60*/  FFMA.FTZ R15, R15, R2.reuse, -R8.reuse ;  /* 0x000000020f0f7223 */ /* 0x180fe20000010808 */
[-CC-:B------:R-:W-:Y:S01]  /*4d70*/  FFMA.FTZ R25, R25, R2.reuse, -R8.reuse ;  /* 0x0000000219197223 */ /* 0x180fe20000010808 */
[----:B------:R-:W-:Y:S01]  /*4d80*/  FADD.FTZ R40, R26, R39 ;  /* 0x000000271a287221 */ /* 0x000fe20000010000 */
[-CC-:B------:R-:W-:Y:S01]  /*4d90*/  FFMA.FTZ R23, R23, R2.reuse, -R8.reuse ;  /* 0x0000000217177223 */ /* 0x180fe20000010808 */
[----:B------:R-:W-:Y:S01]  /*4da0*/  FFMA.FTZ R8, R29, R2, -R8 ;  /* 0x000000021d087223 */ /* 0x000fe20000010808 */
[----:B------:R1:W3:Y:S01]  /*4db0*/  MUFU.EX2 R210, R61 ;  /* 0x0000003d00d27308 */ /* 0x0002e20000000800 */
[----:B0-----:R-:W-:Y:S01]  /*4dc0*/  FADD.FTZ R0, R3, R208 ;  /* 0x000000d003007221 */ /* 0x001fe20000010000 */
[----:B------:R-:W-:Y:S01]  /*4dd0*/  FADD.FTZ R39, R77, R40 ;  /* 0x000000284d277221 */ /* 0x000fe20000010000 */
[----:B------:R-:W-:Y:S01]  /*4de0*/  F2FP.F16.F32.PACK_AB R208, R208, R3 ;  /* 0x00000003d0d0723e */ /* 0x000fe200000000ff */
[----:B------:R-:W-:Y:S01]  /*4df0*/  IMAD.MOV.U32 R73, RZ, RZ, R151 ;  /* 0x000000ffff497224 */ /* 0x000fe200078e0097 */
[C---:B------:R-:W-:Y:S01]  /*4e00*/  F2FP.F16.F32.PACK_AB R201, R28.reuse, R77 ;  /* 0x0000004d1cc9723e */ /* 0x040fe200000000ff */
[----:B------:R-:W-:Y:S01]  /*4e10*/  FADD.FTZ R42, R28, R39 ;  /* 0x000000271c2a7221 */ /* 0x000fe20000010000 */
[--C-:B------:R-:W-:Y:S01]  /*4e20*/  IMAD.MOV.U32 R77, RZ, RZ, R151.reuse ;  /* 0x000000ffff4d7224 */ /* 0x100fe200078e0097 */
[----:B------:R-:W0:Y:S01]  /*4e30*/  MUFU.EX2 R67, R67 ;  /* 0x0000004300437308 */ /* 0x000e220000000800 */
[----:B--2---:R-:W-:Y:S01]  /*4e40*/  FADD.FTZ R31, R21, R0 ;  /* 0x00000000151f7221 */ /* 0x004fe20000010000 */
[--C-:B------:R-:W-:Y:S01]  /*4e50*/  IMAD.MOV.U32 R69, RZ, RZ, R151.reuse ;  /* 0x000000ffff457224 */ /* 0x100fe200078e0097 */
[----:B------:R-:W-:Y:S01]  /*4e60*/  MOV R65, R151 ;  /* 0x0000009700417202 */ /* 0x000fe20000000f00 */
[----:B-1----:R-:W-:-:S02]  /*4e70*/  IMAD.MOV.U32 R61, RZ, RZ, R151 ;  /* 0x000000ffff3d7224 */ /* 0x002fc400078e0097 */
[----:B------:R-:W-:Y:S02]  /*4e80*/  IMAD.MOV.U32 R57, RZ, RZ, R151 ;  /* 0x000000ffff397224 */ /* 0x000fe400078e0097 */
[----:B------:R1:W2:Y:S01]  /*4e90*/  MUFU.EX2 R204, R49 ;  /* 0x0000003100cc7308 */ /* 0x0002a20000000800 */
[C---:B---3--:R-:W-:Y:S01]  /*4ea0*/  FADD.FTZ R0, R210.reuse, R31 ;  /* 0x0000001fd2007221 */ /* 0x048fe20000010000 */
[----:B------:R-:W-:Y:S01]  /*4eb0*/  F2FP.F16.F32.PACK_AB R210, R210, R21 ;  /* 0x00000015d2d2723e */ /* 0x000fe200000000ff */
[--C-:B------:R-:W-:Y:S02]  /*4ec0*/  IMAD.MOV.U32 R43, RZ, RZ, R151.reuse ;  /* 0x000000ffff2b7224 */ /* 0x100fe400078e0097 */
[--C-:B------:R-:W-:Y:S02]  /*4ed0*/  IMAD.MOV.U32 R39, RZ, RZ, R151.reuse ;  /* 0x000000ffff277224 */ /* 0x100fe400078e0097 */
[--C-:B------:R-:W-:Y:S01]  /*4ee0*/  IMAD.MOV.U32 R28, RZ, RZ, R151.reuse ;  /* 0x000000ffff1c7224 */ /* 0x100fe200078e0097 */
[----:B------:R-:W3:Y:S01]  /*4ef0*/  MUFU.EX2 R71, R71 ;  /* 0x0000004700477308 */ /* 0x000ee20000000800 */
[----:B0-----:R-:W-:Y:S01]  /*4f00*/  FADD.FTZ R31, R67, R0 ;  /* 0x00000000431f7221 */ /* 0x001fe20000010000 */
[----:B-1----:R-:W-:-:S02]  /*4f10*/  IMAD.MOV.U32 R49, RZ, RZ, R151 ;  /* 0x000000ffff317224 */ /* 0x002fc400078e0097 */
[--C-:B------:R-:W-:Y:S02]  /*4f20*/  IMAD.MOV.U32 R26, RZ, RZ, R151.reuse ;  /* 0x000000ffff1a7224 */ /* 0x100fe400078e0097 */
[----:B------:R-:W-:Y:S02]  /*4f30*/  IMAD.MOV.U32 R24, RZ, RZ, R151 ;  /* 0x000000ffff187224 */ /* 0x000fe400078e0097 */
[----:B------:R0:W1:Y:S01]  /*4f40*/  MUFU.EX2 R206, R53 ;  /* 0x0000003500ce7308 */ /* 0x0000620000000800 */
[C---:B--2---:R-:W-:Y:S01]  /*4f50*/  FADD.FTZ R40, R204.reuse, R31 ;  /* 0x0000001fcc287221 */ /* 0x044fe20000010000 */
[----:B------:R-:W-:Y:S01]  /*4f60*/  F2FP.F16.F32.PACK_AB R204, R204, R67 ;  /* 0x00000043cccc723e */ /* 0x000fe200000000ff */
[----:B------:R-:W-:-:S05]  /*4f70*/  IMAD.MOV.U32 R67, RZ, RZ, R151 ;  /* 0x000000ffff437224 */ /* 0x000fca00078e0097 */
[----:B------:R2:W-:Y:S01]  /*4f80*/  MUFU.EX2 R200, R41 ;  /* 0x0000002900c87308 */ /* 0x0005e20000000800 */
[----:B---3--:R-:W-:Y:S01]  /*4f90*/  FADD.FTZ R31, R71, R40 ;  /* 0x00000028471f7221 */ /* 0x008fe20000010000 */
[----:B0-----:R-:W-:-:S06]  /*4fa0*/  IMAD.MOV.U32 R53, RZ, RZ, R151 ;  /* 0x000000ffff357224 */ /* 0x001fcc00078e0097 */
[----:B------:R-:W0:Y:S01]  /*4fb0*/  MUFU.EX2 R75, R75 ;  /* 0x0000004b004b7308 */ /* 0x000e220000000800 */
[----:B--2---:R-:W-:-:S05]  /*4fc0*/  IMAD.U32 R41, RZ, RZ, UR60 ;  /* 0x0000003cff297e24 */ /* 0x004fca000f8e00ff */
[----:B------:R-:W-:Y:S01]  /*4fd0*/  @!P1 IADD3 R0, R41, 0x38840, RZ ;  /* 0x0003884029009810 */ /* 0x000fe20007ffe0ff */
[----:B------:R-:W-:Y:S01]  /*4fe0*/  IMAD.MOV.U32 R41, RZ, RZ, R151 ;  /* 0x000000ffff297224 */ /* 0x000fe200078e0097 */
[----:B------:R-:W-:Y:S02]  /*4ff0*/  MUFU.EX2 R79, R79 ;  /* 0x0000004f004f7308 */ /* 0x000fe40000000800 */
[----:B------:R-:W-:-:S04]  /*5000*/  @!P1 PRMT R0, RZ, 0x654, R0 ;  /* 0x00000654ff009816 */ /* 0x000fc80000000000 */
[----:B------:R1:W-:Y:S02]  /*5010*/  @!P1 SYNCS.ARRIVE.TRANS64.RED.A1T0 RZ, [R0+URZ], RZ ;  /* 0x000000ff00ff99a7 */ /* 0x0003e4000810043f */
[----:B------:R-:W2:Y:S01]  /*5020*/  MUFU.EX2 R47, R47 ;  /* 0x0000002f002f7308 */ /* 0x000ea20000000800 */
[C---:B-1----:R-:W-:Y:S01]  /*5030*/  FADD.FTZ R0, R206.reuse, R31 ;  /* 0x0000001fce007221 */ /* 0x042fe20000010000 */
[----:B------:R-:W-:-:S06]  /*5040*/  F2FP.F16.F32.PACK_AB R206, R206, R71 ;  /* 0x00000047cece723e */ /* 0x000fcc00000000ff */
[----:B------:R1:W3:Y:S01]  /*5050*/  MUFU.EX2 R30, R81 ;  /* 0x00000051001e7308 */ /* 0x0002e20000000800 */
[----:B------:R-:W-:Y:S02]  /*5060*/  IMAD.MOV.U32 R71, RZ, RZ, R151 ;  /* 0x000000ffff477224 */ /* 0x000fe400078e0097 */
[----:B0-----:R-:W-:-:S04]  /*5070*/  FADD.FTZ R31, R75, R0 ;  /* 0x000000004b1f7221 */ /* 0x001fc80000010000 */
[C---:B------:R-:W-:Y:S01]  /*5080*/  FADD.FTZ R0, R200.reuse, R31 ;  /* 0x0000001fc8007221 */ /* 0x040fe20000010000 */
[----:B------:R-:W-:Y:S01]  /*5090*/  F2FP.F16.F32.PACK_AB R200, R200, R75 ;  /* 0x0000004bc8c8723e */ /* 0x000fe200000000ff */
[----:B------:R0:W4:Y:S01]  /*50a0*/  MUFU.EX2 R202, R45 ;  /* 0x0000002d00ca7308 */ /* 0x0001220000000800 */
[----:B-1----:R-:W-:Y:S02]  /*50b0*/  IMAD.MOV.U32 R81, RZ, RZ, R151 ;  /* 0x000000ffff517224 */ /* 0x002fe400078e0097 */
[----:B--2---:R-:W-:Y:S01]  /*50c0*/  FADD.FTZ R29, R47, R0 ;  /* 0x000000002f1d7221 */ /* 0x004fe20000010000 */
[----:B------:R-:W-:-:S04]  /*50d0*/  MOV R75, R151 ;  /* 0x00000097004b7202 */ /* 0x000fc80000000f00 */
[----:B------:R-:W-:Y:S01]  /*50e0*/  MUFU.EX2 R83, R83 ;  /* 0x0000005300537308 */ /* 0x000fe20000000800 */
[----:B---3--:R-:W-:Y:S02]  /*50f0*/  F2FP.F16.F32.PACK_AB R203, R30, R79 ;  /* 0x0000004f1ecb723e */ /* 0x008fe400000000ff */
[----:B0-----:R-:W-:-:S05]  /*5100*/  MOV R45, R151 ;  /* 0x00000097002d7202 */ /* 0x001fca0000000f00 */
[----:B------:R-:W0:Y:S01]  /*5110*/  MUFU.EX2 R35, R35 ;  /* 0x0000002300237308 */ /* 0x000e220000000800 */
[C---:B----4-:R-:W-:Y:S01]  /*5120*/  FADD.FTZ R0, R202.reuse, R29 ;  /* 0x0000001dca007221 */ /* 0x050fe20000010000 */
[----:B------:R-:W-:Y:S01]  /*5130*/  F2FP.F16.F32.PACK_AB R202, R202, R47 ;  /* 0x0000002fcaca723e */ /* 0x000fe200000000ff */
[----:B------:R-:W-:-:S05]  /*5140*/  IMAD.MOV.U32 R47, RZ, RZ, R151 ;  /* 0x000000ffff2f7224 */ /* 0x000fca00078e0097 */
[----:B------:R1:W2:Y:S08]  /*5150*/  MUFU.EX2 R32, R85 ;  /* 0x0000005500207308 */ /* 0x0002b00000000800 */
[----:B------:R3:W4:Y:S01]  /*5160*/  MUFU.EX2 R196, R33 ;  /* 0x0000002100c47308 */ /* 0x0007220000000800 */
[----:B0-----:R-:W-:Y:S01]  /*5170*/  FADD.FTZ R29, R35, R0 ;  /* 0x00000000231d7221 */ /* 0x001fe20000010000 */
[----:B-1----:R-:W-:-:S06]  /*5180*/  MOV R85, R151 ;  /* 0x0000009700557202 */ /* 0x002fcc0000000f00 */
[----:B------:R-:W0:Y:S01]  /*5190*/  MUFU.EX2 R87, R87 ;  /* 0x0000005700577308 */ /* 0x000e220000000800 */
[----:B---3--:R-:W-:Y:S01]  /*51a0*/  FADD.FTZ R33, R79, R42 ;  /* 0x0000002a4f217221 */ /* 0x008fe20000010000 */
[----:B--2---:R-:W-:Y:S01]  /*51b0*/  F2FP.F16.F32.PACK_AB R197, R32, R83 ;  /* 0x0000005320c5723e */ /* 0x004fe200000000ff */
[----:B------:R-:W-:Y:S02]  /*51c0*/  IMAD.MOV.U32 R79, RZ, RZ, R151 ;  /* 0x000000ffff4f7224 */ /* 0x000fe400078e0097 */
[----:B------:R-:W-:Y:S01]  /*51d0*/  FADD.FTZ R40, R30, R33 ;  /* 0x000000211e287221 */ /* 0x000fe20000010000 */
[----:B------:R-:W-:Y:S01]  /*51e0*/  IMAD.MOV.U32 R42, RZ, RZ, R151 ;  /* 0x000000ffff2a7224 */ /* 0x000fe200078e0097 */
[----:B------:R-:W-:Y:S01]  /*51f0*/  MOV R30, R151 ;  /* 0x00000097001e7202 */ /* 0x000fe20000000f00 */
[----:B------:R-:W-:Y:S01]  /*5200*/  MUFU.EX2 R27, R27 ;  /* 0x0000001b001b7308 */ /* 0x000fe20000000800 */
[----:B------:R-:W-:Y:S01]  /*5210*/  FADD.FTZ R33, R83, R40 ;  /* 0x0000002853217221 */ /* 0x000fe20000010000 */
[C---:B----4-:R-:W-:Y:S01]  /*5220*/  FADD.FTZ R0, R196.reuse, R29 ;  /* 0x0000001dc4007221 */ /* 0x050fe20000010000 */
[----:B------:R-:W-:Y:S01]  /*5230*/  F2FP.F16.F32.PACK_AB R196, R196, R35 ;  /* 0x00000023c4c4723e */ /* 0x000fe200000000ff */
[----:B------:R-:W-:-:S02]  /*5240*/  IMAD.MOV.U32 R83, RZ, RZ, R151 ;  /* 0x000000ffff537224 */ /* 0x000fc400078e0097 */
[----:B------:R-:W-:Y:S01]  /*5250*/  FADD.FTZ R40, R32, R33 ;  /* 0x0000002120287221 */ /* 0x000fe20000010000 */
[----:B------:R-:W-:Y:S01]  /*5260*/  MOV R35, R151 ;  /* 0x0000009700237202 */ /* 0x000fe20000000f00 */
[--C-:B------:R-:W-:Y:S01]  /*5270*/  IMAD.MOV.U32 R33, RZ, RZ, R151.reuse ;  /* 0x000000ffff217224 */ /* 0x100fe200078e0097 */
[----:B------:R1:W-:Y:S01]  /*5280*/  MUFU.EX2 R198, R37 ;  /* 0x0000002500c67308 */ /* 0x0003e20000000800 */
[----:B0-----:R-:W-:Y:S01]  /*5290*/  FADD.FTZ R31, R87, R40 ;  /* 0x00000028571f7221 */ /* 0x001fe20000010000 */
[C---:B------:R-:W-:Y:S01]  /*52a0*/  F2FP.F16.F32.PACK_AB R199, R34.reuse, R87 ;  /* 0x0000005722c7723e */ /* 0x040fe200000000ff */
[----:B------:R-:W-:Y:S01]  /*52b0*/  IMAD.MOV.U32 R87, RZ, RZ, R151 ;  /* 0x000000ffff577224 */ /* 0x000fe200078e0097 */
[----:B------:R-:W-:Y:S01]  /*52c0*/  MOV R40, R151 ;  /* 0x0000009700287202 */ /* 0x000fe20000000f00 */
[----:B------:R-:W-:Y:S01]  /*52d0*/  FADD.FTZ R14, R34, R31 ;  /* 0x0000001f220e7221 */ /* 0x000fe20000010000 */
[--C-:B------:R-:W-:Y:S02]  /*52e0*/  IMAD.MOV.U32 R34, RZ, RZ, R151.reuse ;  /* 0x000000ffff227224 */ /* 0x100fe400078e0097 */
[----:B------:R-:W0:Y:S01]  /*52f0*/  MUFU.EX2 R89, R89 ;  /* 0x0000005900597308 */ /* 0x000e220000000800 */
[----:B-1----:R-:W-:-:S02]  /*5300*/  IMAD.MOV.U32 R37, RZ, RZ, R151 ;  /* 0x000000ffff257224 */ /* 0x002fc400078e0097 */
[----:B------:R-:W-:-:S05]  /*5310*/  IMAD.MOV.U32 R32, RZ, RZ, R151 ;  /* 0x000000ffff207224 */ /* 0x000fca00078e0097 */
[----:B------:R-:W-:Y:S08]  /*5320*/  MUFU.EX2 R15, R15 ;  /* 0x0000000f000f7308 */ /* 0x000ff00000000800 */
[----:B------:R1:W2:Y:S01]  /*5330*/  MUFU.EX2 R36, R91 ;  /* 0x0000005b00247308 */ /* 0x0002a20000000800 */
[----:B0-----:R-:W-:-:S07]  /*5340*/  FADD.FTZ R31, R89, R14 ;  /* 0x0000000e591f7221 */ /* 0x001fce0000010000 */
[----:B------:R0:W3:Y:S01]  /*5350*/  MUFU.EX2 R192, R25 ;  /* 0x0000001900c07308 */ /* 0x0000e20000000800 */
[----:B-1----:R-:W-:-:S07]  /*5360*/  IMAD.MOV.U32 R91, RZ, RZ, R151 ;  /* 0x000000ffff5b7224 */ /* 0x002fce00078e0097 */
[----:B------:R-:W1:Y:S01]  /*5370*/  MUFU.EX2 R93, R93 ;  /* 0x0000005d005d7308 */ /* 0x000e620000000800 */
[----:B0-----:R-:W-:Y:S01]  /*5380*/  FADD.FTZ R25, R27, R0 ;  /* 0x000000001b197221 */ /* 0x001fe20000010000 */
[C---:B--2---:R-:W-:Y:S01]  /*5390*/  FADD.FTZ R14, R36.reuse, R31 ;  /* 0x0000001f240e7221 */ /* 0x044fe20000010000 */
[----:B------:R-:W-:Y:S01]  /*53a0*/  F2FP.F16.F32.PACK_AB R193, R36, R89 ;  /* 0x0000005924c1723e */ /* 0x000fe200000000ff */
[----:B------:R-:W-:Y:S02]  /*53b0*/  IMAD.MOV.U32 R89, RZ, RZ, R151 ;  /* 0x000000ffff597224 */ /* 0x000fe400078e0097 */
[C---:B------:R-:W-:Y:S01]  /*53c0*/  FADD.FTZ R0, R198.reuse, R25 ;  /* 0x00000019c6007221 */ /* 0x040fe20000010000 */
[----:B------:R-:W-:Y:S01]  /*53d0*/  F2FP.F16.F32.PACK_AB R198, R198, R27 ;  /* 0x0000001bc6c6723e */ /* 0x000fe200000000ff */
[--C-:B------:R-:W-:Y:S01]  /*53e0*/  IMAD.MOV.U32 R36, RZ, RZ, R151.reuse ;  /* 0x000000ffff247224 */ /* 0x100fe200078e0097 */
[----:B------:R-:W0:Y:S01]  /*53f0*/  MUFU.EX2 R23, R23 ;  /* 0x0000001700177308 */ /* 0x000e220000000800 */
[----:B------:R-:W-:Y:S01]  /*5400*/  FADD.FTZ R25, R15, R0 ;  /* 0x000000000f197221 */ /* 0x000fe20000010000 */
[----:B------:R-:W-:-:S02]  /*5410*/  IMAD.MOV.U32 R31, RZ, RZ, R151 ;  /* 0x000000ffff1f7224 */ /* 0x000fc400078e0097 */
[----:B------:R-:W-:Y:S02]  /*5420*/  IMAD.MOV.U32 R27, RZ, RZ, R151 ;  /* 0x000000ffff1b7224 */ /* 0x000fe400078e0097 */
[C---:B---3--:R-:W-:Y:S01]  /*5430*/  FADD.FTZ R0, R192.reuse, R25 ;  /* 0x00000019c0007221 */ /* 0x048fe20000010000 */
[----:B------:R-:W-:Y:S01]  /*5440*/  F2FP.F16.F32.PACK_AB R192, R192, R15 ;  /* 0x0000000fc0c0723e */ /* 0x000fe200000000ff */
[----:B------:R-:W2:Y:S01]  /*5450*/  MUFU.EX2 R8, R8 ;  /* 0x0000000800087308 */ /* 0x000ea20000000800 */
[----:B-1----:R-:W-:Y:S01]  /*5460*/  FADD.FTZ R29, R93, R14 ;  /* 0x0000000e5d1d7221 */ /* 0x002fe20000010000 */
[C---:B------:R-:W-:Y:S01]  /*5470*/  F2FP.F16.F32.PACK_AB R195, R38.reuse, R93 ;  /* 0x0000005d26c3723e */ /* 0x040fe200000000ff */
[----:B------:R-:W-:Y:S01]  /*5480*/  IMAD.MOV.U32 R93, RZ, RZ, R151 ;  /* 0x000000ffff5d7224 */ /* 0x000fe200078e0097 */
[----:B------:R-:W-:Y:S01]  /*5490*/  MOV R25, R151 ;  /* 0x0000009700197202 */ /* 0x000fe20000000f00 */
[----:B------:R-:W-:Y:S01]  /*54a0*/  FADD.FTZ R14, R38, R29 ;  /* 0x0000001d260e7221 */ /* 0x000fe20000010000 */
[----:B------:R-:W-:-:S02]  /*54b0*/  IMAD.MOV.U32 R38, RZ, RZ, R151 ;  /* 0x000000ffff267224 */ /* 0x000fc400078e0097 */
[----:B------:R-:W-:Y:S02]  /*54c0*/  IMAD.MOV.U32 R29, RZ, RZ, R151 ;  /* 0x000000ffff1d7224 */ /* 0x000fe400078e0097 */
[----:B0-----:R-:W-:Y:S01]  /*54d0*/  FADD.FTZ R3, R23, R0 ;  /* 0x0000000017037221 */ /* 0x001fe20000010000 */
[----:B------:R-:W-:-:S03]  /*54e0*/  IMAD.MOV.U32 R0, RZ, RZ, 0x3f800000 ;  /* 0x3f800000ff007424 */ /* 0x000fc600078e00ff */
[C---:B--2---:R-:W-:Y:S01]  /*54f0*/  FADD.FTZ R15, R8.reuse, R3 ;  /* 0x00000003080f7221 */ /* 0x044fe20000010000 */
[----:B------:R-:W-:Y:S01]  /*5500*/  F2FP.F16.F32.PACK_AB R194, R8, R23 ;  /* 0x0000001708c2723e */ /* 0x000fe200000000ff */
[----:B------:R-:W-:Y:S02]  /*5510*/  IMAD.MOV.U32 R3, RZ, RZ, 0x3f800000 ;  /* 0x3f800000ff037424 */ /* 0x000fe400078e00ff */
[----:B------:R-:W-:Y:S01]  /*5520*/  IMAD.MOV.U32 R8, RZ, RZ, RZ ;  /* 0x000000ffff087224 */ /* 0x000fe200078e00ff */
[----:B------:R-:W-:Y:S06]  /*5530*/  @!P2 BRA `(.L_x_19) ;  /* 0x0000004000dca947 */ /* 0x000fec0003800000 */
[----:B------:R-:W-:Y:S01]  /*5540*/  UMOV UR6, URZ ;  /* 0x0000003f00067c82 */ /* 0x000fe20008000000 */
[----:B------:R-:W-:Y:S01]  /*5550*/  IMAD.MOV.U32 R20, RZ, RZ, R7 ;  /* 0x000000ffff147224 */ /* 0x000fe200078e0007 */
[----:B------:R-:W-:Y:S01]  /*5560*/  MOV R0, 0x3f800000 ;  /* 0x3f80000000007802 */ /* 0x000fe20000000f00 */
[----:B------:R-:W-:Y:S01]  /*5570*/  IMAD.MOV.U32 R21, RZ, RZ, R6 ;  /* 0x000000ffff157224 */ /* 0x000fe200078e0006 */
[----:B------:R-:W-:Y:S01]  /*5580*/  CS2R R150, SRZ ;  /* 0x0000000000967805 */ /* 0x000fe2000001ff00 */
[----:B------:R-:W-:Y:S01]  /*5590*/  IMAD.MOV.U32 R23, RZ, RZ, RZ ;  /* 0x000000ffff177224 */ /* 0x000fe200078e00ff */
[----:B------:R-:W-:Y:S01]  /*55a0*/  CS2R R146, SRZ ;  /* 0x0000000000927805 */ /* 0x000fe2000001ff00 */
[----:B------:R-:W-:Y:S01]  /*55b0*/  IMAD.MOV.U32 R3, RZ, RZ, 0x3f800000 ;  /* 0x3f800000ff037424 */ /* 0x000fe200078e00ff */
        /* <DEDUP_REMOVED lines=61> */
[----:B------:R-:W-:Y:S01]  /*5990*/  CS2R R24, SRZ ;  /* 0x0000000000187805 */ /* 0x000fe2000001ff00 */
[----:B------:R-:W-:Y:S01]  /*59a0*/  IMAD.U32 R214, RZ, RZ, UR6 ;  /* 0x00000006ffd67e24 */ /* 0x000fe2000f8e00ff */
[----:B------:R-:W-:-:S06]  /*59b0*/  ULDC UR61, c[0x0][0x9d8] ;  /* 0x00027600003d7ab9 */ /* 0x000fcc0000000800 */
.L_x_28:
[----:B------:R-:W-:-:S13]  /*59c0*/  R2UR UR6, R214 ;  /* 0x00000000d60672ca */ /* 0x000fda00000e0000 */
[----:B------:R-:W-:-:S04]  /*59d0*/  UIADD3 UR6, UR6, 0x1, URZ ;  /* 0x0000000106067890 */ /* 0x000fc8000fffe03f */
[----:B------:R-:W-:-:S04]  /*59e0*/  UISETP.NE.AND UP0, UPT, UR6, 0x2, UPT ;  /* 0x000000020600788c */ /* 0x000fc8000bf05270 */
[----:B------:R-:W-:Y:S02]  /*59f0*/  USEL UR7, URZ, 0x1, UP0 ;  /* 0x000000013f077887 */ /* 0x000fe40008000000 */
[----:B------:R-:W-:-:S04]  /*5a00*/  USEL UR6, UR6, URZ, UP0 ;  /* 0x0000003f06067287 */ /* 0x000fc80008000000 */
[----:B------:R-:W-:Y:S02]  /*5a10*/  LOP3.LUT R8, R23, UR7, RZ, 0x3c, !PT ;  /* 0x0000000717087c12 */ /* 0x000fe4000f8e3cff */
[----:B------:R-:W-:Y:S01]  /*5a20*/  IMAD.U32 R9, RZ, RZ, UR6 ;  /* 0x00000006ff097e24 */ /* 0x000fe2000f8e00ff */
[----:B------:R-:W-:Y:S06]  /*5a30*/  @!P0 BRA `(.L_x_20) ;  /* 0x0000000000048947 */ /* 0x000fec0003800000 */
[----:B------:R-:W-:Y:S01]  /*5a40*/  BPT.TRAP 0x1 ;  /* 0x000000040000795c */ /* 0x000fe20000300000 */
.L_x_20:
[----:B------:R-:W-:Y:S02]  /*5a50*/  R2UR UR7, R16 ;  /* 0x00000000100772ca */ /* 0x000fe400000e0000 */
[----:B------:R-:W-:-:S11]  /*5a60*/  SHF.L.U32 R2, R8, 0x1f, RZ ;  /* 0x0000001f08027819 */ /* 0x000fd600000006ff */
[----:B------:R-:W-:-:S06]  /*5a70*/  ULEA UR6, UR6, UR7, 0x3 ;  /* 0x0000000706067291 */ /* 0x000fcc000f8e183f */
[----:B------:R-:W-:-:S03]  /*5a80*/  IMAD.U32 R215, RZ, RZ, UR6 ;  /* 0x00000006ffd77e24 */ /* 0x000fc6000f8e00ff */
[----:B------:R0:W1:Y:S01]  /*5a90*/  SYNCS.PHASECHK.TRANS64.TRYWAIT P2, [UR6+0x38830], R2 ;  /* 0x03883002ff0075a7 */ /* 0x0000620008040146 */
[----:B------:R-:W-:Y:S05]  /*5aa0*/  @!P0 BRA `(.L_x_21) ;  /* 0x0000000000048947 */ /* 0x000fea0003800000 */
[----:B------:R-:W-:Y:S01]  /*5ab0*/  BPT.TRAP 0x1 ;  /* 0x000000040000795c */ /* 0x000fe20000300000 */
.L_x_21:
[----:B-1----:R-:W-:Y:S05]  /*5ac0*/  @P2 BRA `(.L_x_22) ;  /* 0x00000000000c2947 */ /* 0x002fea0003800000 */
[----:B------:R-:W-:-:S13]  /*5ad0*/  R2UR UR6, R215 ;  /* 0x00000000d70672ca */ /* 0x000fda00000e0000 */
[----:B------:R-:W1:Y:S02]  /*5ae0*/  SYNCS.PHASECHK.TRANS64.TRYWAIT P2, [UR6+0x38830], R2 ;  /* 0x03883002ff0075a7 */ /* 0x000e640008040146 */
[----:B-1----:R-:W-:Y:S05]  /*5af0*/  @!P2 BRA `(.L_x_23) ;  /* 0x000000bc00f8a947 */ /* 0x002fea0003800000 */
.L_x_22:
[----:B------:R-:W-:Y:S01]  /*5b00*/  R2UR UR6, R18 ;  /* 0x00000000120672ca */ /* 0x000fe200000e0000 */
[----:B------:R-:W-:Y:S01]  /*5b10*/  WARPGROUP.ARRIVE ;  /* 0x00000000000079c5 */ /* 0x000fe20000000000 */
[----:B------:R-:W-:Y:S01]  /*5b20*/  R2UR UR60, R9 ;  /* 0x00000000093c72ca */ /* 0x000fe200000e0000 */
[----:B------:R-:W-:Y:S01]  /*5b30*/  UMOV UR59, 0x40000040 ;  /* 0x40000040003b7882 */ /* 0x000fe20000000000 */
[C---:B------:R-:W-:Y:S01]  /*5b40*/  R2UR UR56, R4.reuse ;  /* 0x00000000043872ca */ /* 0x040fe200000e0000 */
[----:B------:R-:W-:Y:S01]  /*5b50*/  UMOV UR43, 0x40000040 ;  /* 0x40000040002b7882 */ /* 0x000fe20000000000 */
[C---:B------:R-:W-:Y:S01]  /*5b60*/  R2UR UR57, R5.reuse ;  /* 0x00000000053972ca */ /* 0x040fe200000e0000 */
[----:B------:R-:W-:Y:S01]  /*5b70*/  UMOV UR47, 0x40000040 ;  /* 0x40000040002f7882 */ /* 0x000fe20000000000 */
[----:B01----:R-:W-:Y:S01]  /*5b80*/  MOV R2, UR41 ;  /* 0x0000002900027c02 */ /* 0x003fe20008000f00 */
[----:B------:R-:W-:Y:S01]  /*5b90*/  UMOV UR51, 0x40000040 ;  /* 0x4000004000337882 */ /* 0x000fe20000000000 */
[----:B------:R-:W-:Y:S01]  /*5ba0*/  MOV R6, UR40 ;  /* 0x0000002800067c02 */ /* 0x000fe20008000f00 */
[----:B------:R-:W-:Y:S01]  /*5bb0*/  UMOV UR55, 0x40000040 ;  /* 0x4000004000377882 */ /* 0x000fe20000000000 */
[C---:B------:R-:W-:Y:S01]  /*5bc0*/  R2UR UR40, R4.reuse ;  /* 0x00000000042872ca */ /* 0x040fe200000e0000 */
[----:B------:R-:W-:Y:S01]  /*5bd0*/  UMOV UR15, 0x40000040 ;  /* 0x40000040000f7882 */ /* 0x000fe20000000000 */
[C---:B------:R-:W-:Y:S01]  /*5be0*/  R2UR UR41, R5.reuse ;  /* 0x00000000052972ca */ /* 0x040fe200000e0000 */
[----:B------:R-:W-:Y:S01]  /*5bf0*/  UIMAD UR60, UR60, 0xa00, UR6 ;  /* 0x00000a003c3c78a4 */ /* 0x000fe2000f8e0206 */
[----:B------:R-:W-:Y:S01]  /*5c00*/  MOV R7, UR45 ;  /* 0x0000002d00077c02 */ /* 0x000fe20008000f00 */
[----:B------:R-:W-:Y:S01]  /*5c10*/  UMOV UR19, 0x40000040 ;  /* 0x4000004000137882 */ /* 0x000fe20000000000 */
[----:B------:R-:W-:Y:S01]  /*5c20*/  MOV R152, UR44 ;  /* 0x0000002c00987c02 */ /* 0x000fe20008000f00 */
[----:B------:R-:W-:Y:S01]  /*5c30*/  UIADD3 UR6, UR60, 0x80, URZ ;  /* 0x000000803c067890 */ /* 0x000fe2000fffe03f */
[C---:B------:R-:W-:Y:S01]  /*5c40*/  R2UR UR44, R4.reuse ;  /* 0x00000000042c72ca */ /* 0x040fe200000e0000 */
[----:B------:R-:W-:Y:S01]  /*5c50*/  UIADD3 UR7, UR60, 0x100, URZ ;  /* 0x000001003c077890 */ /* 0x000fe2000fffe03f */
[C---:B------:R-:W-:Y:S01]  /*5c60*/  R2UR UR45, R5.reuse ;  /* 0x00000000052d72ca */ /* 0x040fe200000e0000 */
[----:B------:R-:W-:Y:S01]  /*5c70*/  UMOV UR58, UR60 ;  /* 0x0000003c003a7c82 */ /* 0x000fe20008000000 */
[----:B------:R-:W-:Y:S01]  /*5c80*/  MOV R153, UR49 ;  /* 0x0000003100997c02 */ /* 0x000fe20008000f00 */
[----:B------:R-:W-:Y:S01]  /*5c90*/  HGMMA.64x16x16.F32 R184, gdesc[UR56], RZ, !UPT, gsb0 ;  /* 0x0020000038b879f0 */ /* 0x000fe2000c0008ff */
[----:B------:R-:W-:Y:S01]  /*5ca0*/  UMOV UR42, UR6 ;  /* 0x00000006002a7c82 */ /* 0x000fe20008000000 */
[----:B------:R-:W-:Y:S01]  /*5cb0*/  MOV R154, UR48 ;  /* 0x00000030009a7c02 */ /* 0x000fe20008000f00 */
[----:B------:R-:W-:Y:S01]  /*5cc0*/  UMOV UR46, UR7 ;  /* 0x00000007002e7c82 */ /* 0x000fe20008000000 */
[C---:B------:R-:W-:Y:S01]  /*5cd0*/  R2UR UR48, R4.reuse ;  /* 0x00000000043072ca */ /* 0x040fe200000e0000 */
[----:B------:R-:W-:Y:S01]  /*5ce0*/  UIADD3 UR6, UR60, 0x180, URZ ;  /* 0x000001803c067890 */ /* 0x000fe2000fffe03f */
[C---:B------:R-:W-:Y:S01]  /*5cf0*/  R2UR UR49, R5.reuse ;  /* 0x00000000053172ca */ /* 0x040fe200000e0000 */
[----:B------:R-:W-:Y:S01]  /*5d00*/  UIADD3 UR58, UR60, 0x200, URZ ;  /* 0x000002003c3a7890 */ /* 0x000fe2000fffe03f */
[----:B------:R-:W-:Y:S01]  /*5d10*/  R2UR UR56, R4 ;  /* 0x00000000043872ca */ /* 0x000fe200000e0000 */
[----:B------:R-:W-:Y:S01]  /*5d20*/  UMOV UR59, 0x40000040 ;  /* 0x40000040003b7882 */ /* 0x000fe20000000000 */
[----:B------:R-:W-:Y:S01]  /*5d30*/  R2UR UR57, R5 ;  /* 0x00000000053972ca */ /* 0x000fe200000e0000 */
[----:B------:R-:W-:Y:S01]  /*5d40*/  UIADD3 UR7, UR60, 0x182, URZ ;  /* 0x000001823c077890 */ /* 0x000fe2000fffe03f */
[----:B------:R-:W-:Y:S01]  /*5d50*/  MOV R212, UR53 ;  /* 0x0000003500d47c02 */ /* 0x000fe20008000f00 */
[----:B------:R-:W-:Y:S01]  /*5d60*/  UMOV UR50, UR6 ;  /* 0x0000000600327c82 */ /* 0x000fe20008000000 */
[----:B------:R-:W-:Y:S01]  /*5d70*/  MOV R213, UR52 ;  /* 0x0000003400d57c02 */ /* 0x000fe20008000f00 */
[----:B------:R-:W-:Y:S01]  /*5d80*/  UIADD3 UR6, UR60, 0x2, URZ ;  /* 0x000000023c067890 */ /* 0x000fe2000fffe03f */
[----:B------:R-:W-:Y:S01]  /*5d90*/  R2UR UR52, R12 ;  /* 0x000000000c3472ca */ /* 0x000fe200000e0000 */
[----:B------:R-:W-:Y:S01]  /*5da0*/  UIADD3 UR14, UR60, 0x280, URZ ;  /* 0x000002803c0e7890 */ /* 0x000fe2000fffe03f */
[----:B------:R-:W-:Y:S01]  /*5db0*/  R2UR UR53, R13 ;  /* 0x000000000d3572ca */ /* 0x000fe200000e0000 */
[----:B------:R-:W-:Y:S01]  /*5dc0*/  UIADD3 UR18, UR60, 0x282, URZ ;  /* 0x000002823c127890 */ /* 0x000fe2000fffe03f */
[-C--:B------:R-:W-:Y:S01]  /*5dd0*/  FMUL.FTZ R24, R24, R3.reuse ;  /* 0x0000000318187220 */ /* 0x080fe20000410000 */
[----:B------:R-:W-:Y:S01]  /*5de0*/  UIADD3 UR22, UR60, 0x284, URZ ;  /* 0x000002843c167890 */ /* 0x000fe2000fffe03f */
[-C--:B------:R-:W-:Y:S01]  /*5df0*/  FMUL.FTZ R25, R25, R3.reuse ;  /* 0x0000000319197220 */ /* 0x080fe20000410000 */
[----:B------:R-:W-:Y:S01]  /*5e00*/  UMOV UR54, UR6 ;  /* 0x0000000600367c82 */ /* 0x000fe20008000000 */
[----:B------:R-:W-:Y:S01]  /*5e10*/  UIADD3 UR6, UR60, 0x102, URZ ;  /* 0x000001023c067890 */ /* 0x000fe2000fffe03f */
[-C--:B------:R-:W-:Y:S01]  /*5e20*/  FMUL.FTZ R28, R28, R3.reuse ;  /* 0x000000031c1c7220 */ /* 0x080fe20000410000 */
[----:B------:R-:W-:Y:S01]  /*5e30*/  UMOV UR23, 0x40000040 ;  /* 0x4000004000177882 */ /* 0x000fe20000000000 */
[----:B------:R-:W-:Y:S01]  /*5e40*/  UIADD3 UR26, UR60, 0x286, URZ ;  /* 0x000002863c1a7890 */ /* 0x000fe2000fffe03f */
[-C--:B------:R-:W-:Y:S01]  /*5e50*/  FMUL.FTZ R29, R29, R3.reuse ;  /* 0x000000031d1d7220 */ /* 0x080fe20000410000 */
[----:B------:R-:W-:Y:S01]  /*5e60*/  UMOV UR10, UR52 ;  /* 0x00000034000a7c82 */ /* 0x000fe20008000000 */
[----:B------:R-:W-:Y:S01]  /*5e70*/  UMOV UR27, 0x40000040 ;  /* 0x40000040001b7882 */ /* 0x000fe20000000000 */
[----:B------:R-:W-:Y:S01]  /*5e80*/  UMOV UR11, UR53 ;  /* 0x00000035000b7c82 */ /* 0x000fe20008000000 */
[----:B------:R-:W-:Y:S01]  /*5e90*/  UIADD3 UR30, UR60, 0x500, URZ ;  /* 0x000005003c1e7890 */ /* 0x000fe2000fffe03f */
[-C--:B------:R-:W-:Y:S01]  /*5ea0*/  FMUL.FTZ R32, R32, R3.reuse ;  /* 0x0000000320207220 */ /* 0x080fe20000410000 */
[----:B------:R-:W-:Y:S01]  /*5eb0*/  UMOV UR31, 0x40000040 ;  /* 0x40000040001f7882 */ /* 0x000fe20000000000 */
[----:B------:R-:W-:Y:S01]  /*5ec0*/  UIADD3 UR34, UR60, 0x502, URZ ;  /* 0x000005023c227890 */ /* 0x000fe2000fffe03f */
[-C--:B------:R-:W-:Y:S01]  /*5ed0*/  FMUL.FTZ R33, R33, R3.reuse ;  /* 0x0000000321217220 */ /* 0x080fe20000410000 */
[----:B------:R-:W-:Y:S01]  /*5ee0*/  UMOV UR35, 0x40000040 ;  /* 0x4000004000237882 */ /* 0x000fe20000000000 */
[----:B------:R-:W-:Y:S01]  /*5ef0*/  UIADD3 UR38, UR60, 0x504, URZ ;  /* 0x000005043c267890 */ /* 0x000fe2000fffe03f */
[-C--:B------:R-:W-:Y:S01]  /*5f00*/  FMUL.FTZ R36, R36, R3.reuse ;  /* 0x0000000324247220 */ /* 0x080fe20000410000 */
[----:B------:R-:W-:Y:S01]  /*5f10*/  UMOV UR39, 0x40000040 ;  /* 0x4000004000277882 */ /* 0x000fe20000000000 */
[-C--:B------:R-:W-:Y:S01]  /*5f20*/  FMUL.FTZ R37, R37, R3.reuse ;  /* 0x0000000325257220 */ /* 0x080fe20000410000 */
        /* <DEDUP_REMOVED lines=9> */
[----:B------:R-:W-:Y:S01]  /*5fc0*/  FMUL.FTZ R57, R57, R3 ;  /* 0x0000000339397220 */ /* 0x000fe20000410000 */
[----:B------:R-:W-:-:S02]  /*5fd0*/  WARPGROUP.DEPBAR.LE gsb0, 0x0 ;  /* 0x00008000000079c5 */ /* 0x000fc40000010000 */
[----:B------:R-:W-:Y:S01]  /*5fe0*/  WARPGROUP.ARRIVE ;  /* 0x00000000000079c5 */ /* 0x000fe20000000000 */
[-C--:B------:R-:W-:Y:S01]  /*5ff0*/  FMUL.FTZ R60, R60, R3.reuse ;  /* 0x000000033c3c7220 */ /* 0x080fe20000410000 */
[-C--:B------:R-:W-:Y:S01]  /*6000*/  FMUL.FTZ R61, R61, R3.reuse ;  /* 0x000000033d3d7220 */ /* 0x080fe20000410000 */
[-C--:B------:R-:W-:Y:S01]  /*6010*/  FMUL.FTZ R64, R64, R3.reuse ;  /* 0x0000000340407220 */ /* 0x080fe20000410000 */
[-C--:B------:R-:W-:Y:S01]  /*6020*/  FMUL.FTZ R65, R65, R3.reuse ;  /* 0x0000000341417220 */ /* 0x080fe20000410000 */
[-C--:B------:R-:W-:Y:S01]  /*6030*/  FMUL.FTZ R68, R68, R3.reuse ;  /* 0x0000000344447220 */ /* 0x080fe20000410000 */
[----:B------:R-:W-:Y:S01]  /*6040*/  HGMMA.64x16x16.F32 R176, gdesc[UR40], RZ, !UPT, gsb0 ;  /* 0x0020000028b079f0 */ /* 0x000fe2000c0008ff */
[----:B------:R-:W-:Y:S01]  /*6050*/  R2UR UR41, R2 ;  /* 0x00000000022972ca */ /* 0x000fe200000e0000 */
[----:B------:R-:W-:Y:S01]  /*6060*/  UIADD3 UR42, UR60, 0x506, URZ ;  /* 0x000005063c2a7890 */ /* 0x000fe2000fffe03f */
[----:B------:R-:W-:Y:S01]  /*6070*/  R2UR UR40, R6 ;  /* 0x00000000062872ca */ /* 0x000fe200000e0000 */
[----:B------:R-:W-:Y:S01]  /*6080*/  UMOV UR43, 0x40000040 ;  /* 0x40000040002b7882 */ /* 0x000fe20000000000 */
[----:B------:R-:W-:Y:S01]  /*6090*/  MOV R2, UR9 ;  /* 0x0000000900027c02 */ /* 0x000fe20008000f00 */
[-C--:B------:R-:W-:Y:S01]  /*60a0*/  FMUL.FTZ R69, R69, R3.reuse ;  /* 0x0000000345457220 */ /* 0x080fe20000410000 */
[----:B------:R-:W-:Y:S01]  /*60b0*/  MOV R6, UR8 ;  /* 0x0000000800067c02 */ /* 0x000fe20008000f00 */
        /* <DEDUP_REMOVED lines=117> */
[----:B------:R-:W-:Y:S01]  /*6810*/  FMUL.FTZ R151, R151, R0 ;  /* 0x0000000097977220 */ /* 0x000fe20000410000 */
[----:B------:R-:W-:-:S02]  /*6820*/  WARPGROUP.DEPBAR.LE gsb0, 0x0 ;  /* 0x00008000000079c5 */ /* 0x000fc40000010000 */
[----:B------:R-:W-:-:S06]  /*6830*/  WARPGROUP.ARRIVE ;  /* 0x00000000000079c5 */ /* 0x000fcc0000000000 */
[----:B------:R-:W-:Y:S01]  /*6840*/  HGMMA.64x16x16.F32 R152, gdesc[UR56], RZ, !UPT, gsb0 ;  /* 0x00200000389879f0 */ /* 0x000fe2000c0008ff */
[----:B------:R-:W-:Y:S01]  /*6850*/  UIADD3 UR58, UR60, 0x82, URZ ;  /* 0x000000823c3a7890 */ /* 0x000fe2000fffe03f */
[----:B------:R-:W-:Y:S01]  /*6860*/  UMOV UR56, UR10 ;  /* 0x0000000a00387c82 */ /* 0x000fe20008000000 */
[----:B------:R-:W-:Y:S01]  /*6870*/  UMOV UR57, UR11 ;  /* 0x0000000b00397c82 */ /* 0x000fe20008000000 */
[----:B------:R-:W-:Y:S01]  /*6880*/  UMOV UR59, 0x40000040 ;  /* 0x40000040003b7882 */ /* 0x000fe20000000000 */
[----:B------:R-:W-:Y:S02]  /*6890*/  WARPGROUP.DEPBAR.LE gsb0, 0x0 ;  /* 0x00008000000079c5 */ /* 0x000fe40000010000 */
[----:B------:R-:W-:-:S06]  /*68a0*/  WARPGROUP.ARRIVE ;  /* 0x00000000000079c5 */ /* 0x000fcc0000000000 */
[----:B------:R-:W-:Y:S01]  /*68b0*/  HGMMA.64x16x16.F32 R184, gdesc[UR52], R184, gsb0 ;  /* 0x0020000034b879f0 */ /* 0x000fe200080008b8 */
[----:B------:R-:W-:Y:S01]  /*68c0*/  R2UR UR53, R212 ;  /* 0x00000000d43572ca */ /* 0x000fe200000e0000 */
[----:B------:R-:W-:Y:S01]  /*68d0*/  UIADD3 UR54, UR60, 0x784, URZ ;  /* 0x000007843c367890 */ /* 0x000fe2000fffe03f */
[----:B------:R-:W-:Y:S01]  /*68e0*/  R2UR UR52, R213 ;  /* 0x00000000d53472ca */ /* 0x000fe200000e0000 */
        /* <DEDUP_REMOVED lines=24> */
[----:B------:R-:W-:Y:S02]  /*6a70*/  UIADD3 UR6, UR60, 0x4, URZ ;  /* 0x000000043c067890 */ /* 0x000fe4000fffe03f */
[----:B------:R-:W-:Y:S02]  /*6a80*/  UIADD3 UR10, UR60, 0x84, URZ ;  /* 0x000000843c0a7890 */ /* 0x000fe4000fffe03f */
[----:B------:R-:W-:Y:S01]  /*6a90*/  UIADD3 UR11, UR60, 0x104, URZ ;  /* 0x000001043c0b7890 */ /* 0x000fe2000fffe03f */
[----:B------:R-:W-:-:S02]  /*6aa0*/  WARPGROUP.DEPBAR.LE gsb0, 0x0 ;  /* 0x00008000000079c5 */ /* 0x000fc40000010000 */
        /* <DEDUP_REMOVED lines=27> */
[----:B------:R-:W-:Y:S01]  /*6c60*/  UMOV UR11, 0x40000040 ;  /* 0x40000040000b7882 */ /* 0x000fe20000000000 */
[----:B------:R-:W-:Y:S02]  /*6c70*/  WARPGROUP.DEPBAR.LE gsb0, 0x0 ;  /* 0x00008000000079c5 */ /* 0x000fe40000010000 */
[----:B------:R-:W-:-:S06]  /*6c80*/  WARPGROUP.ARRIVE ;  /* 0x00000000000079c5 */ /* 0x000fcc0000000000 */
[----:B------:R-:W-:Y:S01]  /*6c90*/  HGMMA.64x16x16.F32 R152, gdesc[UR4], R152, gsb0 ;  /* 0x00200000049879f0 */ /* 0x000fe20008000898 */
[----:B------:R-:W-:Y:S02]  /*6ca0*/  UIADD3 UR6, UR60, 0x86, URZ ;  /* 0x000000863c067890 */ /* 0x000fe4000fffe03f */
        /* <DEDUP_REMOVED lines=28> */
[----:B------:R-:W-:Y:S01]  /*6e70*/  R2UR UR8, R10 ;  /* 0x000000000a0872ca */ /* 0x000fe200000e0000 */
[----:B------:R-:W-:Y:S01]  /*6e80*/  UMOV UR11, 0x40000040 ;  /* 0x40000040000b7882 */ /* 0x000fe20000000000 */
[----:B------:R-:W-:Y:S01]  /*6e90*/  R2UR UR9, R11 ;  /* 0x000000000b0972ca */ /* 0x000fe200000e0000 */
        /* <DEDUP_REMOVED lines=287> */
[----:B------:R-:W-:-:S07]  /*8090*/  UIADD3 UR6, UR60, 0x786, URZ ;  /* 0x000007863c067890 */ /* 0x000fce000fffe03f */
[----:B------:R-:W-:Y:S01]  /*80a0*/  UMOV UR10, UR6 ;  /* 0x00000006000a7c82 */ /* 0x000fe20008000000 */
[----:B------:R-:W-:Y:S01]  /*80b0*/  UIADD3 UR6, UR60, 0x886, URZ ;  /* 0x000008863c067890 */ /* 0x000fe2000fffe03f */
[----:B------:R-:W-:Y:S02]  /*80c0*/  WARPGROUP.DEPBAR.LE gsb0, 0x0 ;  /* 0x00008000000079c5 */ /* 0x000fe40000010000 */
[----:B------:R-:W-:-:S06]  /*80d0*/  WARPGROUP.ARRIVE ;  /* 0x00000000000079c5 */ /* 0x000fcc0000000000 */
[----:B------:R-:W-:Y:S01]  /*80e0*/  HGMMA.64x16x16.F32 R160, gdesc[UR52], R160, gsb0 ;  /* 0x0020000034a079f0 */ /* 0x000fe200080008a0 */
[----:B------:R-:W-:Y:S01]  /*80f0*/  UMOV UR54, UR7 ;  /* 0x0000000700367c82 */ /* 0x000fe20008000000 */
[----:B------:R-:W-:Y:S01]  /*8100*/  UMOV UR55, 0x40000040 ;  /* 0x4000004000377882 */ /* 0x000fe20000000000 */
[----:B------:R-:W-:Y:S02]  /*8110*/  UIADD3 UR7, UR60, 0x906, URZ ;  /* 0x000009063c077890 */ /* 0x000fe4000fffe03f */
        /* <DEDUP_REMOVED lines=8> */
[----:B------:R-:W-:Y:S01]  /*81a0*/  UMOV UR11, UR9 ;  /* 0x00000009000b7c82 */ /* 0x000fe20008000000 */
[----:B------:R-:W-:Y:S01]  /*81b0*/  UMOV UR56, UR10 ;  /* 0x0000000a00387c82 */ /* 0x000fe20008000000 */
[----:B------:R-:W-:Y:S01]  /*81c0*/  UMOV UR57, UR11 ;  /* 0x0000000b00397c82 */ /* 0x000fe20008000000 */
[----:B------:R-:W-:Y:S02]  /*81d0*/  R2UR UR9, R2 ;  /* 0x00000000020972ca */ /* 0x000fe400000e0000 */
[----:B------:R-:W-:Y:S01]  /*81e0*/  R2UR UR8, R6 ;  /* 0x00000000060872ca */ /* 0x000fe200000e0000 */
[----:B------:R-:W-:Y:S02]  /*81f0*/  WARPGROUP.DEPBAR.LE gsb0, 0x0 ;  /* 0x00008000000079c5 */ /* 0x000fe40000010000 */
[----:B------:R-:W-:-:S06]  /*8200*/  WARPGROUP.ARRIVE ;  /* 0x00000000000079c5 */ /* 0x000fcc0000000000 */
[----:B------:R-:W-:Y:S01]  /*8210*/  HGMMA.64x16x16.F32 R176, gdesc[UR56], R176, gsb0 ;  /* 0x0020000038b079f0 */ /* 0x000fe200080008b0 */
[----:B------:R-:W-:Y:S01]  /*8220*/  UMOV UR56, UR10 ;  /* 0x0000000a00387c82 */ /* 0x000fe20008000000 */
        /* <DEDUP_REMOVED lines=19> */
[----:B------:R-:W-:Y:S03]  /*8360*/  HGMMA.64x16x16.F32 R152, gdesc[UR56], R152, gsb0 ;  /* 0x00200000389879f0 */ /* 0x000fe60008000898 */
[----:B------:R-:W-:Y:S02]  /*8370*/  WARPGROUP.DEPBAR.LE gsb0, 0x0 ;  /* 0x00008000000079c5 */ /* 0x000fe40000010000 */
[----:B------:R-:W-:Y:S05]  /*8380*/  @!P0 BRA `(.L_x_24) ;  /* 0x0000000000048947 */ /* 0x000fea0003800000 */
[----:B------:R-:W-:Y:S01]  /*8390*/  BPT.TRAP 0x1 ;  /* 0x000000040000795c */ /* 0x000fe20000300000 */
.L_x_24:
[----:B------:R-:W-:Y:S02]  /*83a0*/  R2UR UR7, R16 ;  /* 0x00000000100772ca */ /* 0x000fe400000e0000 */
[----:B------:R-:W-:Y:S02]  /*83b0*/  R2UR UR6, R214 ;  /* 0x00000000d60672ca */ /* 0x000fe400000e0000 */
[----:B------:R-:W-:-:S11]  /*83c0*/  SHF.L.U32 R0, R23, 0x1f, RZ ;  /* 0x0000001f17007819 */ /* 0x000fd600000006ff */
[----:B------:R-:W-:-:S09]  /*83d0*/  ULEA UR7, UR6, UR7, 0x3 ;  /* 0x0000000706077291 */ /* 0x000fd2000f8e183f */
[----:B------:R0:W1:Y:S01]  /*83e0*/  SYNCS.PHASECHK.TRANS64.TRYWAIT P2, [UR7+0x38850], R0 ;  /* 0x03885000ff0075a7 */ /* 0x0000620008040147 */
[----:B------:R-:W-:Y:S05]  /*83f0*/  @!P0 BRA `(.L_x_25) ;  /* 0x0000000000048947 */ /* 0x000fea0003800000 */
[----:B------:R-:W-:Y:S01]  /*8400*/  BPT.TRAP 0x1 ;  /* 0x000000040000795c */ /* 0x000fe20000300000 */
.L_x_25:
[----:B-1----:R-:W-:Y:S05]  /*8410*/  @P2 BRA `(.L_x_26) ;  /* 0x0000000000082947 */ /* 0x002fea0003800000 */
[----:B------:R-:W1:Y:S02]  /*8420*/  SYNCS.PHASECHK.TRANS64.TRYWAIT P2, [UR7+0x38850], R0 ;  /* 0x03885000ff0075a7 */ /* 0x000e640008040147 */
[----:B-1----:R-:W-:Y:S05]  /*8430*/  @!P2 BRA `(.L_x_27) ;  /* 0x0000009400c4a947 */ /* 0x002fea0003800000 */
.L_x_26:
[----:B------:R-:W-:Y:S01]  /*8440*/  R2UR UR6, R16 ;  /* 0x00000000100672ca */ /* 0x000fe200000e0000 */
[----:B------:R-:W-:Y:S01]  /*8450*/  WARPGROUP.ARRIVE ;  /* 0x00000000000079c5 */ /* 0x000fe20000000000 */
[----:B------:R-:W-:Y:S01]  /*8460*/  R2UR UR10, R214 ;  /* 0x00000000d60a72ca */ /* 0x000fe200000e0000 */
[----:B------:R-:W-:Y:S01]  /*8470*/  UMOV UR11, 0x40000040 ;  /* 0x40000040000b7882 */ /* 0x000fe20000000000 */
[----:B01----:R-:W-:Y:S01]  /*8480*/  FMUL.FTZ R0, R184, UR61 ;  /* 0x0000003db8007c20 */ /* 0x003fe20008410000 */
[----:B------:R-:W-:Y:S01]  /*8490*/  FMUL.FTZ R7, R185, UR61 ;  /* 0x0000003db9077c20 */ /* 0x000fe20008410000 */
[----:B------:R-:W-:Y:S01]  /*84a0*/  FMUL.FTZ R213, R169, UR61 ;  /* 0x0000003da9d57c20 */ /* 0x000fe20008410000 */
[----:B------:R-:W-:Y:S01]  /*84b0*/  R2UR UR14, R215 ;  /* 0x00000000d70e72ca */ /* 0x000fe200000e0000 */
[----:B------:R-:W-:Y:S01]  /*84c0*/  FMUL.FTZ R215, R172, UR61 ;  /* 0x0000003dacd77c20 */ /* 0x000fe20008410000 */
[----:B------:R-:W-:Y:S01]  /*84d0*/  FMUL.FTZ R217, R173, UR61 ;  /* 0x0000003dadd97c20 */ /* 0x000fe20008410000 */
[----:B------:R-:W0:Y:S01]  /*84e0*/  MUFU.TANH R0, R0 ;  /* 0x0000000000007308 */ /* 0x000e220000002400 */
[----:B------:R-:W-:Y:S01]  /*84f0*/  FMUL.FTZ R219, R160, UR61 ;  /* 0x0000003da0db7c20 */ /* 0x000fe20008410000 */
[----:B------:R-:W-:Y:S01]  /*8500*/  FMUL.FTZ R221, R161, UR61 ;  /* 0x0000003da1dd7c20 */ /* 0x000fe20008410000 */
[----:B------:R-:W-:Y:S01]  /*8510*/  UIADD3 UR6, UR6, 0x400, URZ ;  /* 0x0000040006067890 */ /* 0x000fe2000fffe03f */
[----:B------:R-:W-:Y:S01]  /*8520*/  FMUL.FTZ R223, R164, UR61 ;  /* 0x0000003da4df7c20 */ /* 0x000fe20008410000 */
[----:B------:R-:W-:Y:S01]  /*8530*/  FMUL.FTZ R233, R165, UR61 ;  /* 0x0000003da5e97c20 */ /* 0x000fe20008410000 */
[----:B------:R-:W-:Y:S01]  /*8540*/  FMUL.FTZ R23, R186, UR61 ;  /* 0x0000003dba177c20 */ /* 0x000fe20008410000 */
[----:B------:R-:W-:Y:S01]  /*8550*/  USHF.R.U32.HI UR6, URZ, 0x4, UR6 ;  /* 0x000000043f067899 */ /* 0x000fe20008011606 */
[----:B------:R-:W1:Y:S01]  /*8560*/  MUFU.TANH R7, R7 ;  /* 0x0000000700077308 */ /* 0x000e620000002400 */
[----:B------:R-:W-:Y:S01]  /*8570*/  FMUL.FTZ R227, R152, UR61 ;  /* 0x0000003d98e37c20 */ /* 0x000fe20008410000 */
[----:B------:R-:W-:Y:S01]  /*8580*/  FMUL.FTZ R185, R187, UR61 ;  /* 0x0000003dbbb97c20 */ /* 0x000fe20008410000 */
[----:B------:R-:W-:Y:S01]  /*8590*/  ULOP3.LUT UR6, UR6, 0x3fff, URZ, 0xc0, !UPT ;  /* 0x00003fff06067892 */ /* 0x000fe2000f8ec03f */
[----:B------:R-:W-:Y:S01]  /*85a0*/  FMUL.FTZ R231, R153, UR61 ;  /* 0x0000003d99e77c20 */ /* 0x000fe20008410000 */
[----:B------:R-:W-:Y:S01]  /*85b0*/  FMUL.FTZ R187, R190, UR61 ;  /* 0x0000003dbebb7c20 */ /* 0x000fe20008410000 */
[----:B------:R-:W-:Y:S01]  /*85c0*/  FMUL.FTZ R229, R156, UR61 ;  /* 0x0000003d9ce57c20 */ /* 0x000fe20008410000 */
[----:B------:R-:W-:Y:S01]  /*85d0*/  ULOP3.LUT UR6, UR6, 0x2800000, URZ, 0xfc, !UPT ;  /* 0x0280000006067892 */ /* 0x000fe2000f8efc3f */
[----:B------:R-:W-:Y:S01]  /*85e0*/  MUFU.TANH R213, R213 ;  /* 0x000000d500d57308 */ /* 0x000fe20000002400 */
[----:B0-----:R-:W-:Y:S01]  /*85f0*/  FMNMX.FTZ R2, R0, R21, !PT ;  /* 0x0000001500027209 */ /* 0x001fe20007810000 */
[----:B------:R-:W-:Y:S01]  /*8600*/  FMUL.FTZ R225, R157, UR61 ;  /* 0x0000003d9de17c20 */ /* 0x000fe20008410000 */
[----:B------:R-:W-:Y:S01]  /*8610*/  UIMAD UR6, UR10, 0xa00, UR6 ;  /* 0x00000a000a0678a4 */ /* 0x000fe2000f8e0206 */
[----:B------:R-:W-:Y:S01]  /*8620*/  FMUL.FTZ R179, R179, UR61 ;  /* 0x0000003db3b37c20 */ /* 0x000fe20008410000 */
[----:B------:R-:W-:Y:S01]  /*8630*/  FMUL.FTZ R153, R183, UR61 ;  /* 0x0000003db7997c20 */ /* 0x000fe20008410000 */
[----:B------:R-:W-:Y:S01]  /*8640*/  FMUL.FTZ R169, R175, UR61 ;  /* 0x0000003dafa97c20 */ /* 0x000fe20008410000 */
[----:B------:R-:W-:Y:S01]  /*8650*/  FMUL.FTZ R175, R154, UR61 ;  /* 0x0000003d9aaf7c20 */ /* 0x000fe20008410000 */
[----:B------:R-:W-:Y:S01]  /*8660*/  MUFU.TANH R215, R215 ;  /* 0x000000d700d77308 */ /* 0x000fe20000002400 */
[----:B-1----:R-:W-:Y:S01]  /*8670*/  FMNMX.FTZ R2, R7, R2, !PT ;  /* 0x0000000207027209 */ /* 0x002fe20007810000 */
[----:B------:R-:W-:Y:S01]  /*8680*/  UMOV UR10, UR6 ;  /* 0x00000006000a7c82 */ /* 0x000fe20008000000 */
[----:B------:R-:W-:Y:S01]  /*8690*/  FMUL.FTZ R157, R170, UR61 ;  /* 0x0000003daa9d7c20 */ /* 0x000fe20008410000 */
[----:B------:R-:W-:Y:S01]  /*86a0*/  HGMMA.64x256x16.F32 R24, R208, gdesc[UR8].tnspB, R24, gsb0 ;  /* 0x43e00008d0187df0 */ /* 0x000fe20008000818 */
[----:B------:R-:W-:Y:S01]  /*86b0*/  UIADD3 UR10, UR6, 0x80, URZ ;  /* 0x00000080060a7890 */ /* 0x000fe2000fffe03f */
[----:B------:R-:W-:Y:S01]  /*86c0*/  FMUL.FTZ R161, R171, UR61 ;  /* 0x0000003daba17c20 */ /* 0x000fe20008410000 */
[----:B------:R-:W-:Y:S01]  /*86d0*/  UMOV UR11, 0x40000040 ;  /* 0x40000040000b7882 */ /* 0x000fe20000000000 */
[----:B------:R-:W-:Y:S01]  /*86e0*/  MUFU.TANH R217, R217 ;  /* 0x000000d900d97308 */ /* 0x000fe20000002400 */
[----:B------:R-:W-:Y:S01]  /*86f0*/  FMUL.FTZ R165, R174, UR61 ;  /* 0x0000003daea57c20 */ /* 0x000fe20008410000 */
[----:B------:R-:W-:Y:S01]  /*8700*/  FMUL.FTZ R171, R162, UR61 ;  /* 0x0000003da2ab7c20 */ /* 0x000fe20008410000 */
[----:B------:R-:W-:Y:S01]  /*8710*/  FMUL.FTZ R163, R163, UR61 ;  /* 0x0000003da3a37c20 */ /* 0x000fe20008410000 */
[----:B------:R-:W-:Y:S01]  /*8720*/  FMUL.FTZ R173, R166, UR61 ;  /* 0x0000003da6ad7c20 */ /* 0x000fe20008410000 */
[----:B------:R-:W-:Y:S01]  /*8730*/  FMUL.FTZ R167, R167, UR61 ;  /* 0x0000003da7a77c20 */ /* 0x000fe20008410000 */
[----:B------:R-:W-:Y:S01]  /*8740*/  FMUL.FTZ R155, R155, UR61 ;  /* 0x0000003d9b9b7c20 */ /* 0x000fe20008410000 */
[----:B------:R-:W-:Y:S01]  /*8750*/  FMUL.FTZ R183, R158, UR61 ;  /* 0x0000003d9eb77c20 */ /* 0x000fe20008410000 */
[----:B------:R-:W-:Y:S01]  /*8760*/  MUFU.TANH R219, R219 ;  /* 0x000000db00db7308 */ /* 0x000fe20000002400 */
[----:B------:R-:W-:Y:S01]  /*8770*/  FMUL.FTZ R159, R159, UR61 ;  /* 0x0000003d9f9f7c20 */ /* 0x000fe20008410000 */
[C---:B------:R-:W-:Y:S01]  /*8780*/  ISETP.GT.AND P2, PT, R22.reuse, R17, PT ;  /* 0x000000111600720c */ /* 0x040fe20003f44270 */
[----:B------:R-:W-:-:S05]  /*8790*/  VIADD R22, R22, 0xffffffff ;  /* 0xffffffff16167836 */ /* 0x000fca0000000000 */
[----:B------:R-:W-:Y:S08]  /*87a0*/  MUFU.TANH R221, R221 ;  /* 0x000000dd00dd7308 */ /* 0x000ff00000002400 */
[----:B------:R-:W-:Y:S08]  /*87b0*/  MUFU.TANH R223, R223 ;  /* 0x000000df00df7308 */ /* 0x000ff00000002400 */
[----:B------:R-:W-:Y:S08]  /*87c0*/  MUFU.TANH R233, R233 ;  /* 0x000000e900e97308 */ /* 0x000ff00000002400 */
[----:B------:R-:W0:Y:S08]  /*87d0*/  MUFU.TANH R23, R23 ;  /* 0x0000001700177308 */ /* 0x000e300000002400 */
[----:B------:R-:W-:Y:S08]  /*87e0*/  MUFU.TANH R227, R227 ;  /* 0x000000e300e37308 */ /* 0x000ff00000002400 */
[----:B------:R-:W1:Y:S01]  /*87f0*/  MUFU.TANH R185, R185 ;  /* 0x000000b900b97308 */ /* 0x000e620000002400 */
[----:B0-----:R-:W-:-:S07]  /*8800*/  FMNMX.FTZ R152, R23, R20, !PT ;  /* 0x0000001417987209 */ /* 0x001fce0007810000 */
[----:B------:R-:W-:Y:S08]  /*8810*/  MUFU.TANH R231, R231 ;  /* 0x000000e700e77308 */ /* 0x000ff00000002400 */
[----:B------:R-:W0:Y:S01]  /*8820*/  MUFU.TANH R187, R187 ;  /* 0x000000bb00bb7308 */ /* 0x000e220000002400 */
[----:B-1----:R-:W-:-:S07]  /*8830*/  FMNMX.FTZ R152, R185, R152, !PT ;  /* 0x00000098b9987209 */ /* 0x002fce0007810000 */
[----:B------:R-:W-:Y:S08]  /*8840*/  MUFU.TANH R229, R229 ;  /* 0x000000e500e57308 */ /* 0x000ff00000002400 */
[----:B------:R-:W-:Y:S01]  /*8850*/  MUFU.TANH R225, R225 ;  /* 0x000000e100e17308 */ /* 0x000fe20000002400 */
[----:B0-----:R-:W-:-:S07]  /*8860*/  FMNMX.FTZ R154, R187, R152, !PT ;  /* 0x00000098bb9a7209 */ /* 0x001fce0007810000 */
[----:B------:R-:W-:Y:S08]  /*8870*/  MUFU.TANH R179, R179 ;  /* 0x000000b300b37308 */ /* 0x000ff00000002400 */
        /* <DEDUP_REMOVED lines=12> */
[----:B------:R-:W-:Y:S01]  /*8940*/  MUFU.TANH R159, R159 ;  /* 0x0000009f009f7308 */ /* 0x000fe20000002400 */
[----:B------:R-:W-:-:S02]  /*8950*/  WARPGROUP.DEPBAR.LE gsb0, 0x0 ;  /* 0x00008000000079c5 */ /* 0x000fc40000010000 */
[----:B------:R-:W-:Y:S01]  /*8960*/  WARPGROUP.ARRIVE ;  /* 0x00000000000079c5 */ /* 0x000fe20000000000 */
[----:B------:R-:W-:Y:S01]  /*8970*/  FMUL.FTZ R209, R177, UR61 ;  /* 0x0000003db1d17c20 */ /* 0x000fe20008410000 */
[----:B------:R-:W-:Y:S01]  /*8980*/  FMUL.FTZ R211, R168, UR61 ;  /* 0x0000003da8d37c20 */ /* 0x000fe20008410000 */
[----:B------:R-:W-:-:S03]  /*8990*/  FMUL.FTZ R177, R178, UR61 ;  /* 0x0000003db2b17c20 */ /* 0x000fc60008410000 */
[----:B------:R-:W-:Y:S01]  /*89a0*/  HGMMA.64x256x16.F32 R24, R204, gdesc[UR8].tnspB, R24, gsb0 ;  /* 0x43e00008cc187df0 */ /* 0x000fe20008000818 */
[----:B------:R-:W-:Y:S01]  /*89b0*/  UIADD3 UR10, UR6, 0x100, URZ ;  /* 0x00000100060a7890 */ /* 0x000fe2000fffe03f */
[----:B------:R-:W-:Y:S01]  /*89c0*/  MUFU.TANH R209, R209 ;  /* 0x000000d100d17308 */ /* 0x000fe20000002400 */
[----:B------:R-:W-:-:S07]  /*89d0*/  UMOV UR11, 0x40000040 ;  /* 0x40000040000b7882 */ /* 0x000fce0000000000 */
[----:B------:R-:W-:Y:S08]  /*89e0*/  MUFU.TANH R211, R211 ;  /* 0x000000d300d37308 */ /* 0x000ff00000002400 */
[----:B------:R-:W-:Y:S01]  /*89f0*/  MUFU.TANH R177, R177 ;  /* 0x000000b100b17308 */ /* 0x000fe20000002400 */
[----:B------:R-:W-:Y:S02]  /*8a00*/  WARPGROUP.DEPBAR.LE gsb0, 0x0 ;  /* 0x00008000000079c5 */ /* 0x000fe40000010000 */
[----:B------:R-:W-:Y:S01]  /*8a10*/  WARPGROUP.ARRIVE ;  /* 0x00000000000079c5 */ /* 0x000fe20000000000 */
[----:B------:R-:W-:Y:S01]  /*8a20*/  FMUL.FTZ R207, R188, UR61 ;  /* 0x0000003dbccf7c20 */ /* 0x000fe20008410000 */
[----:B------:R-:W-:Y:S01]  /*8a30*/  FMUL.FTZ R205, R189, UR61 ;  /* 0x0000003dbdcd7c20 */ /* 0x000fe20008410000 */
[----:B------:R-:W-:Y:S01]  /*8a40*/  FMUL.FTZ R189, R191, UR61 ;  /* 0x0000003dbfbd7c20 */ /* 0x000fe20008410000 */
[----:B------:R-:W-:-:S03]  /*8a50*/  FMUL.FTZ R191, R176, UR61 ;  /* 0x0000003db0bf7c20 */ /* 0x000fc60008410000 */
[----:B------:R-:W-:Y:S01]  /*8a60*/  HGMMA.64x256x16.F32 R24, R200, gdesc[UR8].tnspB, R24, gsb0 ;  /* 0x43e00008c8187df0 */ /* 0x000fe20008000818 */
[----:B------:R-:W-:Y:S01]  /*8a70*/  UIADD3 UR10, UR6, 0x180, URZ ;  /* 0x00000180060a7890 */ /* 0x000fe2000fffe03f */
[----:B------:R-:W0:Y:S01]  /*8a80*/  MUFU.TANH R207, R207 ;  /* 0x000000cf00cf7308 */ /* 0x000e220000002400 */
[----:B------:R-:W-:Y:S01]  /*8a90*/  UMOV UR11, 0x40000040 ;  /* 0x40000040000b7882 */ /* 0x000fe20000000000 */
[----:B------:R-:W-:-:S06]  /*8aa0*/  UIADD3 UR6, UR6, 0x200, URZ ;  /* 0x0000020006067890 */ /* 0x000fcc000fffe03f */
[----:B------:R-:W1:Y:S08]  /*8ab0*/  MUFU.TANH R205, R205 ;  /* 0x000000cd00cd7308 */ /* 0x000e700000002400 */
[----:B------:R-:W2:Y:S01]  /*8ac0*/  MUFU.TANH R191, R191 ;  /* 0x000000bf00bf7308 */ /* 0x000ea20000002400 */
[----:B0-----:R-:W-:-:S07]  /*8ad0*/  FMNMX.FTZ R2, R207, R2, !PT ;  /* 0x00000002cf027209 */ /* 0x001fce0007810000 */
[----:B------:R-:W0:Y:S01]  /*8ae0*/  MUFU.TANH R189, R189 ;  /* 0x000000bd00bd7308 */ /* 0x000e220000002400 */
[----:B-1----:R-:W-:-:S04]  /*8af0*/  FMNMX.FTZ R2, R205, R2, !PT ;  /* 0x00000002cd027209 */ /* 0x002fc80007810000 */
[----:B--2---:R-:W-:-:S04]  /*8b00*/  FMNMX.FTZ R2, R191, R2, !PT ;  /* 0x00000002bf027209 */ /* 0x004fc80007810000 */
[----:B------:R-:W-:Y:S02]  /*8b10*/  FMNMX.FTZ R2, R209, R2, !PT ;  /* 0x00000002d1027209 */ /* 0x000fe40007810000 */
[----:B0-----:R-:W-:-:S04]  /*8b20*/  FMNMX.FTZ R154, R189, R154, !PT ;  /* 0x0000009abd9a7209 */ /* 0x001fc80007810000 */
[----:B------:R-:W-:-:S04]  /*8b30*/  FMNMX.FTZ R154, R177, R154, !PT ;  /* 0x0000009ab19a7209 */ /* 0x000fc80007810000 */
[----:B------:R-:W-:Y:S01]  /*8b40*/  FMNMX.FTZ R154, R179, R154, !PT ;  /* 0x0000009ab39a7209 */ /* 0x000fe20007810000 */
[----:B------:R-:W-:Y:S02]  /*8b50*/  WARPGROUP.DEPBAR.LE gsb0, 0x0 ;  /* 0x00008000000079c5 */ /* 0x000fe40000010000 */
[----:B------:R-:W-:Y:S01]  /*8b60*/  WARPGROUP.ARRIVE ;  /* 0x00000000000079c5 */ /* 0x000fe20000000000 */
[----:B------:R-:W-:Y:S01]  /*8b70*/  FMUL.FTZ R201, R180, UR61 ;  /* 0x0000003db4c97c20 */ /* 0x000fe20008410000 */
[----:B------:R-:W-:Y:S01]  /*8b80*/  FMUL.FTZ R203, R181, UR61 ;  /* 0x0000003db5cb7c20 */ /* 0x000fe20008410000 */
[----:B------:R-:W-:-:S03]  /*8b90*/  FMUL.FTZ R181, R182, UR61 ;  /* 0x0000003db6b57c20 */ /* 0x000fc60008410000 */
[----:B------:R-:W-:Y:S01]  /*8ba0*/  HGMMA.64x256x16.F32 R24, R196, gdesc[UR8].tnspB, R24, gsb0 ;  /* 0x43e00008c4187df0 */ /* 0x000fe20008000818 */
[----:B------:R-:W0:Y:S01]  /*8bb0*/  MUFU.TANH R201, R201 ;  /* 0x000000c900c97308 */ /* 0x000e220000002400 */
[----:B------:R-:W-:Y:S01]  /*8bc0*/  UMOV UR10, UR6 ;  /* 0x00000006000a7c82 */ /* 0x000fe20008000000 */
[----:B------:R-:W-:Y:S01]  /*8bd0*/  UMOV UR11, 0x40000040 ;  /* 0x40000040000b7882 */ /* 0x000fe20000000000 */
[----:B------:R-:W-:-:S05]  /*8be0*/  R2UR UR6, R9 ;  /* 0x00000000090672ca */ /* 0x000fca00000e0000 */
[----:B------:R-:W1:Y:S08]  /*8bf0*/  MUFU.TANH R203, R203 ;  /* 0x000000cb00cb7308 */ /* 0x000e700000002400 */
[----:B------:R-:W2:Y:S01]  /*8c00*/  MUFU.TANH R181, R181 ;  /* 0x000000b500b57308 */ /* 0x000ea20000002400 */
[----:B0-----:R-:W-:Y:S02]  /*8c10*/  FMNMX.FTZ R2, R201, R2, !PT ;  /* 0x00000002c9027209 */ /* 0x001fe40007810000 */
[----:B------:R-:W-:-:S02]  /*8c20*/  MOV R214, UR6 ;  /* 0x0000000600d67c02 */ /* 0x000fc40008000f00 */
[----:B-1----:R-:W-:-:S04]  /*8c30*/  FMNMX.FTZ R2, R203, R2, !PT ;  /* 0x00000002cb027209 */ /* 0x002fc80007810000 */
[----:B------:R-:W-:-:S04]  /*8c40*/  FMNMX.FTZ R2, R211, R2, !PT ;  /* 0x00000002d3027209 */ /* 0x000fc80007810000 */
[----:B------:R-:W-:Y:S02]  /*8c50*/  FMNMX.FTZ R2, R213, R2, !PT ;  /* 0x00000002d5027209 */ /* 0x000fe40007810000 */
[----:B--2---:R-:W-:Y:S02]  /*8c60*/  FMNMX.FTZ R154, R181, R154, !PT ;  /* 0x0000009ab59a7209 */ /* 0x004fe40007810000 */
[----:B------:R-:W-:Y:S02]  /*8c70*/  FMNMX.FTZ R2, R215, R2, !PT ;  /* 0x00000002d7027209 */ /* 0x000fe40007810000 */
[----:B------:R-:W-:Y:S02]  /*8c80*/  FMNMX.FTZ R154, R153, R154, !PT ;  /* 0x0000009a999a7209 */ /* 0x000fe40007810000 */
[----:B------:R-:W-:Y:S02]  /*8c90*/  FMNMX.FTZ R2, R217, R2, !PT ;  /* 0x00000002d9027209 */ /* 0x000fe40007810000 */
[----:B------:R-:W-:-:S02]  /*8ca0*/  FMNMX.FTZ R154, R157, R154, !PT ;  /* 0x0000009a9d9a7209 */ /* 0x000fc40007810000 */
[----:B------:R-:W-:Y:S02]  /*8cb0*/  FMNMX.FTZ R2, R219, R2, !PT ;  /* 0x00000002db027209 */ /* 0x000fe40007810000 */
[----:B------:R-:W-:Y:S02]  /*8cc0*/  FMNMX.FTZ R154, R161, R154, !PT ;  /* 0x0000009aa19a7209 */ /* 0x000fe40007810000 */
        /* <DEDUP_REMOVED lines=13> */
[----:B------:R-:W-:-:S03]  /*8da0*/  FMNMX.FTZ R154, R175, R154, !PT ;  /* 0x0000009aaf9a7209 */ /* 0x000fc60007810000 */
[----:B------:R-:W0:Y:S01]  /*8db0*/  SHFL.BFLY PT, R3, R2, 0x2, 0x1f ;  /* 0x0c401f0002037f89 */ /* 0x000e2200000e0000 */
[----:B------:R-:W-:-:S04]  /*8dc0*/  FMNMX.FTZ R154, R155, R154, !PT ;  /* 0x0000009a9b9a7209 */ /* 0x000fc80007810000 */
[----:B------:R-:W-:-:S04]  /*8dd0*/  FMNMX.FTZ R154, R183, R154, !PT ;  /* 0x0000009ab79a7209 */ /* 0x000fc80007810000 */
[----:B------:R-:W-:Y:S02]  /*8de0*/  FMNMX.FTZ R154, R159, R154, !PT ;  /* 0x0000009a9f9a7209 */ /* 0x000fe40007810000 */
[----:B0-----:R-:W-:Y:S02]  /*8df0*/  FMNMX.FTZ R3, R2, R3, !PT ;  /* 0x0000000302037209 */ /* 0x001fe40007810000 */
[----:B------:R-:W0:Y:S03]  /*8e00*/  LDC R2, c[0x0][0x988] ;  /* 0x00026200ff027b82 */ /* 0x000e260000000800 */
[----:B------:R-:W1:Y:S02]  /*8e10*/  SHFL.BFLY PT, R6, R3, 0x1, 0x1f ;  /* 0x0c201f0003067f89 */ /* 0x000e6400000e0000 */
[----:B-1----:R-:W-:-:S05]  /*8e20*/  FMNMX.FTZ R6, R3, R6, !PT ;  /* 0x0000000603067209 */ /* 0x002fca0007810000 */
[C---:B0-----:R-:W-:Y:S01]  /*8e30*/  FMUL.FTZ R152, R6.reuse, R2 ;  /* 0x0000000206987220 */ /* 0x041fe20000410000 */
[----:B------:R-:W-:-:S03]  /*8e40*/  FADD.FTZ R3, -R6, R21 ;  /* 0x0000001506037221 */ /* 0x000fc60000010100 */
[-CC-:B------:R-:W-:Y:S01]  /*8e50*/  FFMA.FTZ R21, R7, R2.reuse, -R152.reuse ;  /* 0x0000000207157223 */ /* 0x180fe20000010898 */
[-CC-:B------:R-:W-:Y:S01]  /*8e60*/  FFMA.FTZ R208, R0, R2.reuse, -R152.reuse ;  /* 0x0000000200d07223 */ /* 0x180fe20000010898 */
[----:B------:R-:W0:Y:S01]  /*8e70*/  SHFL.BFLY PT, R7, R154, 0x2, 0x1f ;  /* 0x0c401f009a077f89 */ /* 0x000e2200000e0000 */
[-C--:B------:R-:W-:Y:S01]  /*8e80*/  FMUL.FTZ R3, R3, R2.reuse ;  /* 0x0000000203037220 */ /* 0x080fe20000410000 */
[-CC-:B------:R-:W-:Y:S01]  /*8e90*/  FFMA.FTZ R204, R191, R2.reuse, -R152.reuse ;  /* 0x00000002bfcc7223 */ /* 0x180fe20000010898 */
[-CC-:B------:R-:W-:Y:S01]  /*8ea0*/  FFMA.FTZ R191, R209, R2.reuse, -R152.reuse ;  /* 0x00000002d1bf7223 */ /* 0x180fe20000010898 */
[-CC-:B------:R-:W-:Y:S01]  /*8eb0*/  FFMA.FTZ R206, R201, R2.reuse, -R152.reuse ;  /* 0x00000002c9ce7223 */ /* 0x180fe20000010898 */
[----:B------:R-:W-:Y:S01]  /*8ec0*/  MUFU.EX2 R208, R208 ;  /* 0x000000d000d07308 */ /* 0x000fe20000000800 */
[-CC-:B------:R-:W-:Y:S01]  /*8ed0*/  FFMA.FTZ R201, R213, R2.reuse, -R152.reuse ;  /* 0x00000002d5c97223 */ /* 0x180fe20000010898 */
[-CC-:B------:R-:W-:Y:S01]  /*8ee0*/  FFMA.FTZ R202, R215, R2.reuse, -R152.reuse ;  /* 0x00000002d7ca7223 */ /* 0x180fe20000010898 */
[-CC-:B------:R-:W-:Y:S01]  /*8ef0*/  FFMA.FTZ R210, R207, R2.reuse, -R152.reuse ;  /* 0x00000002cfd27223 */ /* 0x180fe20000010898 */
[-CC-:B------:R-:W-:Y:S01]  /*8f00*/  FFMA.FTZ R200, R211, R2.reuse, -R152.reuse ;  /* 0x00000002d3c87223 */ /* 0x180fe20000010898 */
[-CC-:B------:R-:W-:Y:S01]  /*8f10*/  FFMA.FTZ R213, R221, R2.reuse, -R152.reuse ;  /* 0x00000002ddd57223 */ /* 0x180fe20000010898 */
[-CC-:B------:R-:W-:Y:S01]  /*8f20*/  FFMA.FTZ R215, R233, R2.reuse, -R152.reuse ;  /* 0x00000002e9d77223 */ /* 0x180fe20000010898 */
[-CC-:B------:R-:W-:Y:S01]  /*8f30*/  FFMA.FTZ R156, R229, R2.reuse, -R152.reuse ;  /* 0x00000002e59c7223 */ /* 0x180fe20000010898 */
[----:B------:R-:W1:Y:S08]  /*8f40*/  MUFU.EX2 R3, R3 ;  /* 0x0000000300037308 */ /* 0x000e700000000800 */
[----:B------:R-:W2:Y:S01]  /*8f50*/  MUFU.EX2 R21, R21 ;  /* 0x0000001500157308 */ /* 0x000ea20000000800 */
[----:B0-----:R-:W-:Y:S01]  /*8f60*/  FMNMX.FTZ R0, R154, R7, !PT ;  /* 0x000000079a007209 */ /* 0x001fe20007810000 */
[----:B------:R-:W-:-:S04]  /*8f70*/  FFMA.FTZ R154, R227, R2, -R152 ;  /* 0x00000002e39a7223 */ /* 0x000fc80000010898 */
[----:B------:R-:W0:Y:S02]  /*8f80*/  SHFL.BFLY PT, R7, R0, 0x1, 0x1f ;  /* 0x0c201f0000077f89 */ /* 0x000e2400000e0000 */
[----:B------:R-:W-:Y:S01]  /*8f90*/  MUFU.EX2 R210, R210 ;  /* 0x000000d200d27308 */ /* 0x000fe20000000800 */
[----:B-1----:R-:W-:-:S07]  /*8fa0*/  FFMA.FTZ R168, R3, R15, R208 ;  /* 0x0000000f03a87223 */ /* 0x002fce00000100d0 */
[----:B------:R-:W-:Y:S01]  /*8fb0*/  MUFU.EX2 R204, R204 ;  /* 0x000000cc00cc7308 */ /* 0x000fe20000000800 */
[----:B--2---:R-:W-:-:S07]  /*8fc0*/  F2FP.F16.F32.PACK_AB R208, R21, R208 ;  /* 0x000000d015d0723e */ /* 0x004fce00000000ff */
[----:B------:R-:W-:Y:S01]  /*8fd0*/  MUFU.EX2 R191, R191 ;  /* 0x000000bf00bf7308 */ /* 0x000fe20000000800 */
[----:B0-----:R-:W-:-:S07]  /*8fe0*/  FMNMX.FTZ R7, R0, R7, !PT ;  /* 0x0000000700077209 */ /* 0x001fce0007810000 */
[----:B------:R-:W-:Y:S08]  /*8ff0*/  MUFU.EX2 R206, R206 ;  /* 0x000000ce00ce7308 */ /* 0x000ff00000000800 */
[----:B------:R-:W-:Y:S08]  /*9000*/  MUFU.EX2 R200, R200 ;  /* 0x000000c800c87308 */ /* 0x000ff00000000800 */
[----:B------:R-:W-:Y:S08]  /*9010*/  MUFU.EX2 R201, R201 ;  /* 0x000000c900c97308 */ /* 0x000ff00000000800 */
[----:B------:R-:W-:Y:S08]  /*9020*/  MUFU.EX2 R202, R202 ;  /* 0x000000ca00ca7308 */ /* 0x000ff00000000800 */
[----:B------:R-:W-:Y:S08]  /*9030*/  MUFU.EX2 R213, R213 ;  /* 0x000000d500d57308 */ /* 0x000ff00000000800 */
[----:B------:R-:W-:Y:S08]  /*9040*/  MUFU.EX2 R215, R215 ;  /* 0x000000d700d77308 */ /* 0x000ff00000000800 */
[----:B------:R-:W-:Y:S08]  /*9050*/  MUFU.EX2 R154, R154 ;  /* 0x0000009a009a7308 */ /* 0x000ff00000000800 */
[----:B------:R-:W-:Y:S01]  /*9060*/  MUFU.EX2 R156, R156 ;  /* 0x0000009c009c7308 */ /* 0x000fe20000000800 */
[----:B------:R-:W-:-:S02]  /*9070*/  WARPGROUP.DEPBAR.LE gsb0, 0x0 ;  /* 0x00008000000079c5 */ /* 0x000fc40000010000 */
[----:B------:R-:W-:Y:S01]  /*9080*/  WARPGROUP.ARRIVE ;  /* 0x00000000000079c5 */ /* 0x000fe20000000000 */
[-C--:B------:R-:W-:Y:S01]  /*9090*/  FFMA.FTZ R197, R205, R2.reuse, -R152 ;  /* 0x00000002cdc57223 */ /* 0x080fe20000010898 */
[C---:B------:R-:W-:Y:S01]  /*90a0*/  FADD.FTZ R205, -R7.reuse, R20 ;  /* 0x0000001407cd7221 */ /* 0x040fe20000010100 */
[-C--:B------:R-:W-:Y:S01]  /*90b0*/  FMUL.FTZ R20, R7, R2.reuse ;  /* 0x0000000207147220 */ /* 0x080fe20000410000 */
[-CC-:B------:R-:W-:Y:S01]  /*90c0*/  FFMA.FTZ R199, R203, R2.reuse, -R152.reuse ;  /* 0x00000002cbc77223 */ /* 0x180fe20000010898 */
[-C--:B------:R-:W-:Y:S01]  /*90d0*/  FFMA.FTZ R203, R217, R2.reuse, -R152 ;  /* 0x00000002d9cb7223 */ /* 0x080fe20000010898 */
[----:B------:R-:W-:Y:S01]  /*90e0*/  HGMMA.64x256x16.F32 R24, R192, gdesc[UR8].tnspB, R24, gsb0 ;  /* 0x43e00008c0187df0 */ /* 0x000fe20008000818 */
[-C--:B------:R-:W-:Y:S01]  /*90f0*/  FMUL.FTZ R0, R205, R2.reuse ;  /* 0x00000002cd007220 */ /* 0x080fe20000410000 */
[-C--:B------:R-:W-:Y:S01]  /*9100*/  FFMA.FTZ R209, R23, R2.reuse, -R20 ;  /* 0x0000000217d17223 */ /* 0x080fe20000010814 */
[-CC-:B------:R-:W-:Y:S01]  /*9110*/  FFMA.FTZ R196, R219, R2.reuse, -R152.reuse ;  /* 0x00000002dbc47223 */ /* 0x180fe20000010898 */
[-CC-:B------:R-:W-:Y:S01]  /*9120*/  FFMA.FTZ R198, R223, R2.reuse, -R152.reuse ;  /* 0x00000002dfc67223 */ /* 0x180fe20000010898 */
[-CC-:B------:R-:W-:Y:S01]  /*9130*/  FFMA.FTZ R217, R231, R2.reuse, -R152.reuse ;  /* 0x00000002e7d97223 */ /* 0x180fe20000010898 */
[-C--:B------:R-:W-:Y:S01]  /*9140*/  FFMA.FTZ R219, R225, R2.reuse, -R152 ;  /* 0x00000002e1db7223 */ /* 0x080fe20000010898 */
[-CC-:B------:R-:W-:Y:S01]  /*9150*/  FFMA.FTZ R152, R185, R2.reuse, -R20.reuse ;  /* 0x00000002b9987223 */ /* 0x180fe20000010814 */
[----:B------:R-:W-:Y:S01]  /*9160*/  MUFU.EX2 R0, R0 ;  /* 0x0000000000007308 */ /* 0x000fe20000000800 */
[-CC-:B------:R-:W-:Y:S01]  /*9170*/  FFMA.FTZ R23, R157, R2.reuse, -R20.reuse ;  /* 0x000000029d177223 */ /* 0x180fe20000010814 */
[----:B------:R-:W-:Y:S01]  /*9180*/  MOV R157, UR14 ;  /* 0x0000000e009d7c02 */ /* 0x000fe20008000f00 */
[-CC-:B------:R-:W-:Y:S01]  /*9190*/  FFMA.FTZ R211, R187, R2.reuse, -R20.reuse ;  /* 0x00000002bbd37223 */ /* 0x180fe20000010814 */
[-CC-:B------:R-:W-:Y:S01]  /*91a0*/  FFMA.FTZ R158, R189, R2.reuse, -R20.reuse ;  /* 0x00000002bd9e7223 */ /* 0x180fe20000010814 */
[-CC-:B------:R-:W-:Y:S01]  /*91b0*/  FFMA.FTZ R164, R161, R2.reuse, -R20.reuse ;  /* 0x00000002a1a47223 */ /* 0x180fe20000010814 */
[----:B------:R-:W-:Y:S01]  /*91c0*/  FFMA.FTZ R205, R177, R2, -R20 ;  /* 0x00000002b1cd7223 */ /* 0x000fe20000010814 */
[----:B------:R-:W-:Y:S01]  /*91d0*/  @!P1 VIADD R157, R157, 0x38840 ;  /* 0x000388409d9d9836 */ /* 0x000fe20000000000 */
[----:B------:R-:W0:Y:S01]  /*91e0*/  MUFU.EX2 R209, R209 ;  /* 0x000000d100d17308 */ /* 0x000e220000000800 */
[----:B------:R-:W-:-:S02]  /*91f0*/  IMAD.U32 R161, RZ, RZ, UR7 ;  /* 0x00000007ffa17e24 */ /* 0x000fc4000f8e00ff */
[-CC-:B------:R-:W-:Y:S01]  /*9200*/  FFMA.FTZ R160, R179, R2.reuse, -R20.reuse ;  /* 0x00000002b3a07223 */ /* 0x180fe20000010814 */
[-CC-:B------:R-:W-:Y:S01]  /*9210*/  FFMA.FTZ R207, R181, R2.reuse, -R20.reuse ;  /* 0x00000002b5cf7223 */ /* 0x180fe20000010814 */
[----:B------:R-:W-:Y:S01]  /*9220*/  @!P1 PRMT R157, RZ, 0x654, R157 ;  /* 0x00000654ff9d9816 */ /* 0x000fe2000000009d */
[----:B------:R-:W-:Y:S02]  /*9230*/  @!P1 VIADD R161, R161, 0x38860 ;  /* 0x00038860a1a19836 */ /* 0x000fe40000000000 */
[-CC-:B------:R-:W-:Y:S01]  /*9240*/  FFMA.FTZ R162, R153, R2.reuse, -R20.reuse ;  /* 0x0000000299a27223 */ /* 0x180fe20000010814 */
[-CC-:B------:R-:W-:Y:S01]  /*9250*/  FFMA.FTZ R153, R165, R2.reuse, -R20.reuse ;  /* 0x00000002a5997223 */ /* 0x180fe20000010814 */
[----:B------:R-:W1:Y:S01]  /*9260*/  MUFU.EX2 R152, R152 ;  /* 0x0000009800987308 */ /* 0x000e620000000800 */
[-CC-:B------:R-:W-:Y:S01]  /*9270*/  FFMA.FTZ R166, R169, R2.reuse, -R20.reuse ;  /* 0x00000002a9a67223 */ /* 0x180fe20000010814 */
[----:B------:R-:W-:Y:S01]  /*9280*/  @!P1 PRMT R161, RZ, 0x654, R161 ;  /* 0x00000654ffa19816 */ /* 0x000fe200000000a1 */
[-CC-:B------:R-:W-:Y:S01]  /*9290*/  FFMA.FTZ R171, R171, R2.reuse, -R20.reuse ;  /* 0x00000002abab7223 */ /* 0x180fe20000010814 */
[-CC-:B------:R-:W-:Y:S01]  /*92a0*/  FFMA.FTZ R173, R173, R2.reuse, -R20.reuse ;  /* 0x00000002adad7223 */ /* 0x180fe20000010814 */
[-CC-:B------:R-:W-:Y:S01]  /*92b0*/  FFMA.FTZ R167, R167, R2.reuse, -R20.reuse ;  /* 0x00000002a7a77223 */ /* 0x180fe20000010814 */
[-CC-:B------:R-:W-:Y:S01]  /*92c0*/  FFMA.FTZ R175, R175, R2.reuse, -R20.reuse ;  /* 0x00000002afaf7223 */ /* 0x180fe20000010814 */
[--C-:B------:R-:W-:Y:S01]  /*92d0*/  FFMA.FTZ R155, R155, R2, -R20.reuse ;  /* 0x000000029b9b7223 */ /* 0x100fe20000010814 */
[----:B------:R-:W-:Y:S01]  /*92e0*/  MUFU.EX2 R197, R197 ;  /* 0x000000c500c57308 */ /* 0x000fe20000000800 */
[----:B0-----:R-:W-:Y:S01]  /*92f0*/  FFMA.FTZ R15, R0, R14, R209 ;  /* 0x0000000e000f7223 */ /* 0x001fe200000100d1 */
[----:B------:R-:W-:-:S06]  /*9300*/  FFMA.FTZ R183, R183, R2, -R20 ;  /* 0x00000002b7b77223 */ /* 0x000fcc0000010814 */
[----:B------:R-:W-:Y:S01]  /*9310*/  MUFU.EX2 R211, R211 ;  /* 0x000000d300d37308 */ /* 0x000fe20000000800 */
[----:B-1----:R-:W-:-:S07]  /*9320*/  F2FP.F16.F32.PACK_AB R209, R152, R209 ;  /* 0x000000d198d1723e */ /* 0x002fce00000000ff */
[----:B------:R-:W-:Y:S08]  /*9330*/  MUFU.EX2 R158, R158 ;  /* 0x0000009e009e7308 */ /* 0x000ff00000000800 */
        /* <DEDUP_REMOVED lines=16> */
[----:B------:R-:W0:Y:S08]  /*9440*/  MUFU.EX2 R217, R217 ;  /* 0x000000d900d97308 */ /* 0x000e300000000800 */
[----:B------:R-:W1:Y:S08]  /*9450*/  MUFU.EX2 R155, R155 ;  /* 0x0000009b009b7308 */ /* 0x000e700000000800 */
[----:B------:R-:W-:Y:S08]  /*9460*/  MUFU.EX2 R183, R183 ;  /* 0x000000b700b77308 */ /* 0x000ff00000000800 */
[----:B------:R-:W2:Y:S01]  /*9470*/  MUFU.EX2 R219, R219 ;  /* 0x000000db00db7308 */ /* 0x000ea20000000800 */
[----:B------:R-:W-:-:S02]  /*9480*/  WARPGROUP.DEPBAR.LE gsb0, 0x0 ;  /* 0x00008000000079c5 */ /* 0x000fc40000010000 */
[----:B------:R3:W-:Y:S01]  /*9490*/  @!P1 SYNCS.ARRIVE.TRANS64.RED.A1T0 RZ, [R157+URZ], RZ ;  /* 0x000000ff9dff99a7 */ /* 0x0007e2000810043f */
[----:B0-----:R-:W-:Y:S02]  /*94a0*/  F2FP.F16.F32.PACK_AB R192, R217, R154 ;  /* 0x0000009ad9c0723e */ /* 0x001fe400000000ff */
[----:B-1----:R-:W-:Y:S02]  /*94b0*/  F2FP.F16.F32.PACK_AB R193, R155, R175 ;  /* 0x000000af9bc1723e */ /* 0x002fe400000000ff */
[----:B--2---:R-:W-:Y:S01]  /*94c0*/  F2FP.F16.F32.PACK_AB R194, R219, R156 ;  /* 0x0000009cdbc2723e */ /* 0x004fe200000000ff */
[----:B---3--:R-:W-:Y:S01]  /*94d0*/  FADD.FTZ R157, R21, R168 ;  /* 0x000000a8159d7221 */ /* 0x008fe20000010000 */
[----:B------:R-:W-:Y:S01]  /*94e0*/  FADD.FTZ R168, R152, R15 ;  /* 0x0000000f98a87221 */ /* 0x000fe20000010000 */
[----:B------:R0:W-:Y:S01]  /*94f0*/  @!P1 SYNCS.ARRIVE.TRANS64.RED.A1T0 RZ, [R161+URZ], RZ ;  /* 0x000000ffa1ff99a7 */ /* 0x0001e2000810043f */
[-C--:B------:R-:W-:Y:S01]  /*9500*/  FFMA.FTZ R15, R163, R2.reuse, -R20 ;  /* 0x00000002a30f7223 */ /* 0x080fe20000010814 */
[----:B------:R-:W-:Y:S01]  /*9510*/  FADD.FTZ R170, R210, R157 ;  /* 0x0000009dd2aa7221 */ /* 0x000fe20000010000 */
[----:B------:R-:W-:Y:S01]  /*9520*/  FADD.FTZ R157, R211, R168 ;  /* 0x000000a8d39d7221 */ /* 0x000fe20000010000 */
[----:B------:R-:W-:Y:S01]  /*9530*/  FFMA.FTZ R20, R159, R2, -R20 ;  /* 0x000000029f147223 */ /* 0x000fe20000010814 */
[----:B------:R-:W-:-:S02]  /*9540*/  F2FP.F16.F32.PACK_AB R211, R158, R211 ;  /* 0x000000d39ed3723e */ /* 0x000fc400000000ff */
[----:B------:R-:W-:Y:S01]  /*9550*/  FADD.FTZ R168, R158, R157 ;  /* 0x0000009d9ea87221 */ /* 0x000fe20000010000 */
[C---:B0-----:R-:W-:Y:S01]  /*9560*/  FADD.FTZ R161, R197.reuse, R170 ;  /* 0x000000aac5a17221 */ /* 0x041fe20000010000 */
[----:B------:R-:W0:Y:S01]  /*9570*/  MUFU.EX2 R15, R15 ;  /* 0x0000000f000f7308 */ /* 0x000e220000000800 */
[----:B------:R-:W-:Y:S01]  /*9580*/  F2FP.F16.F32.PACK_AB R210, R197, R210 ;  /* 0x000000d2c5d2723e */ /* 0x000fe200000000ff */
[----:B------:R-:W-:Y:S01]  /*9590*/  FADD.FTZ R157, R205, R168 ;  /* 0x000000a8cd9d7221 */ /* 0x000fe20000010000 */
[----:B------:R-:W-:Y:S01]  /*95a0*/  FADD.FTZ R170, R204, R161 ;  /* 0x000000a1ccaa7221 */ /* 0x000fe20000010000 */
[C---:B------:R-:W-:Y:S02]  /*95b0*/  F2FP.F16.F32.PACK_AB R204, R191.reuse, R204 ;  /* 0x000000ccbfcc723e */ /* 0x040fe400000000ff */
[C---:B------:R-:W-:Y:S01]  /*95c0*/  FADD.FTZ R168, R160.reuse, R157 ;  /* 0x0000009da0a87221 */ /* 0x040fe20000010000 */
[----:B------:R-:W-:Y:S01]  /*95d0*/  FADD.FTZ R161, R191, R170 ;  /* 0x000000aabfa17221 */ /* 0x000fe20000010000 */
[----:B------:R-:W1:Y:S01]  /*95e0*/  MUFU.EX2 R20, R20 ;  /* 0x0000001400147308 */ /* 0x000e620000000800 */
[----:B------:R-:W-:Y:S01]  /*95f0*/  F2FP.F16.F32.PACK_AB R205, R160, R205 ;  /* 0x000000cda0cd723e */ /* 0x000fe200000000ff */
[----:B------:R-:W-:Y:S01]  /*9600*/  FADD.FTZ R157, R207, R168 ;  /* 0x000000a8cf9d7221 */ /* 0x000fe20000010000 */
[----:B------:R-:W-:Y:S01]  /*9610*/  FADD.FTZ R170, R206, R161 ;  /* 0x000000a1ceaa7221 */ /* 0x000fe20000010000 */
[----:B------:R-:W-:-:S02]  /*9620*/  F2FP.F16.F32.PACK_AB R206, R199, R206 ;  /* 0x000000cec7ce723e */ /* 0x000fc400000000ff */
[C---:B------:R-:W-:Y:S01]  /*9630*/  FADD.FTZ R168, R162.reuse, R157 ;  /* 0x0000009da2a87221 */ /* 0x040fe20000010000 */
[----:B------:R-:W-:Y:S01]  /*9640*/  FADD.FTZ R161, R199, R170 ;  /* 0x000000aac7a17221 */ /* 0x000fe20000010000 */
[----:B------:R-:W-:Y:S02]  /*9650*/  F2FP.F16.F32.PACK_AB R207, R162, R207 ;  /* 0x000000cfa2cf723e */ /* 0x000fe400000000ff */
[----:B------:R-:W-:Y:S01]  /*9660*/  FADD.FTZ R21, R23, R168 ;  /* 0x000000a817157221 */ /* 0x000fe20000010000 */
[----:B------:R-:W-:Y:S01]  /*9670*/  FADD.FTZ R170, R200, R161 ;  /* 0x000000a1c8aa7221 */ /* 0x000fe20000010000 */
[----:B0-----:R-:W-:Y:S02]  /*9680*/  F2FP.F16.F32.PACK_AB R197, R15, R14 ;  /* 0x0000000e0fc5723e */ /* 0x001fe400000000ff */
[----:B------:R-:W-:Y:S01]  /*9690*/  FADD.FTZ R152, R164, R21 ;  /* 0x00000015a4987221 */ /* 0x000fe20000010000 */
[C---:B------:R-:W-:Y:S01]  /*96a0*/  FADD.FTZ R157, R201.reuse, R170 ;  /* 0x000000aac99d7221 */ /* 0x040fe20000010000 */
[----:B------:R-:W-:-:S02]  /*96b0*/  F2FP.F16.F32.PACK_AB R200, R201, R200 ;  /* 0x000000c8c9c8723e */ /* 0x000fc400000000ff */
[----:B------:R-:W-:Y:S01]  /*96c0*/  FADD.FTZ R21, R153, R152 ;  /* 0x0000009899157221 */ /* 0x000fe20000010000 */
[----:B------:R-:W-:Y:S01]  /*96d0*/  FADD.FTZ R168, R202, R157 ;  /* 0x0000009dcaa87221 */ /* 0x000fe20000010000 */
[----:B------:R-:W-:Y:S01]  /*96e0*/  F2FP.F16.F32.PACK_AB R201, R164, R23 ;  /* 0x00000017a4c9723e */ /* 0x000fe200000000ff */
[----:B------:R-:W-:Y:S02]  /*96f0*/  IMAD.MOV.U32 R23, RZ, RZ, R8 ;  /* 0x000000ffff177224 */ /* 0x000fe400078e0008 */
[----:B------:R-:W-:Y:S01]  /*9700*/  FADD.FTZ R21, R166, R21 ;  /* 0x00000015a6157221 */ /* 0x000fe20000010000 */
[C---:B------:R-:W-:Y:S01]  /*9710*/  FADD.FTZ R157, R203.reuse, R168 ;  /* 0x000000a8cb9d7221 */ /* 0x040fe20000010000 */
[----:B------:R-:W-:Y:S02]  /*9720*/  F2FP.F16.F32.PACK_AB R202, R203, R202 ;  /* 0x000000cacbca723e */ /* 0x000fe400000000ff */
[----:B-1----:R-:W-:Y:S01]  /*9730*/  F2FP.F16.F32.PACK_AB R195, R20, R183 ;  /* 0x000000b714c3723e */ /* 0x002fe200000000ff */
[----:B------:R-:W-:Y:S01]  /*9740*/  FADD.FTZ R152, R196, R157 ;  /* 0x0000009dc4987221 */ /* 0x000fe20000010000 */
[----:B------:R-:W-:-:S02]  /*9750*/  F2FP.F16.F32.PACK_AB R203, R166, R153 ;  /* 0x00000099a6cb723e */ /* 0x000fc400000000ff */
[C---:B------:R-:W-:Y:S01]  /*9760*/  F2FP.F16.F32.PACK_AB R196, R213.reuse, R196 ;  /* 0x000000c4d5c4723e */ /* 0x040fe200000000ff */
[----:B------:R-:W-:Y:S01]  /*9770*/  FADD.FTZ R157, R213, R152 ;  /* 0x00000098d59d7221 */ /* 0x000fe20000010000 */
[----:B------:R-:W-:Y:S01]  /*9780*/  FADD.FTZ R152, R14, R21 ;  /* 0x000000150e987221 */ /* 0x000fe20000010000 */
[----:B------:R-:W-:Y:S02]  /*9790*/  F2FP.F16.F32.PACK_AB R199, R167, R173 ;  /* 0x000000ada7c7723e */ /* 0x000fe400000000ff */
[----:B------:R-:W-:Y:S01]  /*97a0*/  FADD.FTZ R158, R198, R157 ;  /* 0x0000009dc69e7221 */ /* 0x000fe20000010000 */
[----:B------:R-:W-:Y:S01]  /*97b0*/  FADD.FTZ R152, R15, R152 ;  /* 0x000000980f987221 */ /* 0x000fe20000010000 */
[C---:B------:R-:W-:Y:S02]  /*97c0*/  F2FP.F16.F32.PACK_AB R198, R215.reuse, R198 ;  /* 0x000000c6d7c6723e */ /* 0x040fe400000000ff */
[----:B------:R-:W-:Y:S01]  /*97d0*/  FADD.FTZ R21, R215, R158 ;  /* 0x0000009ed7157221 */ /* 0x000fe20000010000 */
[----:B------:R-:W-:-:S03]  /*97e0*/  FADD.FTZ R152, R173, R152 ;  /* 0x00000098ad987221 */ /* 0x000fc60000010000 */
[----:B------:R-:W-:Y:S01]  /*97f0*/  FADD.FTZ R158, R154, R21 ;  /* 0x000000159a9e7221 */ /* 0x000fe20000010000 */
[----:B------:R-:W-:Y:S01]  /*9800*/  FADD.FTZ R152, R167, R152 ;  /* 0x00000098a7987221 */ /* 0x000fe20000010000 */
[----:B------:R-:W-:Y:S02]  /*9810*/  IMAD.MOV.U32 R21, RZ, RZ, R6 ;  /* 0x000000ffff157224 */ /* 0x000fe400078e0006 */
[----:B------:R-:W-:Y:S01]  /*9820*/  FADD.FTZ R15, R217, R158 ;  /* 0x0000009ed90f7221 */ /* 0x000fe20000010000 */
[----:B------:R-:W-:-:S03]  /*9830*/  FADD.FTZ R152, R175, R152 ;  /* 0x00000098af987221 */ /* 0x000fc60000010000 */
[----:B------:R-:W-:Y:S01]  /*9840*/  FADD.FTZ R14, R156, R15 ;  /* 0x0000000f9c0e7221 */ /* 0x000fe20000010000 */
[----:B------:R-:W-:-:S03]  /*9850*/  FADD.FTZ R152, R155, R152 ;  /* 0x000000989b987221 */ /* 0x000fc60000010000 */
[----:B------:R-:W-:Y:S01]  /*9860*/  FADD.FTZ R15, R219, R14 ;  /* 0x0000000edb0f7221 */ /* 0x000fe20000010000 */
[----:B------:R-:W-:-:S04]  /*9870*/  FADD.FTZ R152, R183, R152 ;  /* 0x00000098b7987221 */ /* 0x000fc80000010000 */
[----:B------:R-:W-:Y:S01]  /*9880*/  FADD.FTZ R14, R20, R152 ;  /* 0x00000098140e7221 */ /* 0x000fe20000010000 */
[----:B------:R-:W-:Y:S01]  /*9890*/  IMAD.MOV.U32 R20, RZ, RZ, R7 ;  /* 0x000000ffff147224 */ /* 0x000fe200078e0007 */
[----:B------:R-:W-:Y:S06]  /*98a0*/  @P2 BRA `(.L_x_28) ;  /* 0xffffffc000442947 */ /* 0x000fec000383ffff */
.L_x_19:
[----:B------:R-:W-:Y:S06]  /*98b0*/  BAR.ARV 0x8, 0x180 ;  /* 0x0206000000007b1d */ /* 0x000fec0000002000 */
        /* <DEDUP_REMOVED lines=128> */
[----:B------:R-:W-:Y:S06]  /*a0c0*/  @!P0 BRA `(.L_x_29) ;  /* 0x0000000000048947 */ /* 0x000fec0003800000 */
[----:B------:R-:W-:Y:S01]  /*a0d0*/  BPT.TRAP 0x1 ;  /* 0x000000040000795c */ /* 0x000fe20000300000 */
.L_x_29:
[----:B------:R-:W-:Y:S02]  /*a0e0*/  R2UR UR4, R16 ;  /* 0x00000000100472ca */ /* 0x000fe400000e0000 */
[----:B------:R-:W-:-:S11]  /*a0f0*/  SHF.L.U32 R8, R8, 0x1f, RZ ;  /* 0x0000001f08087819 */ /* 0x000fd600000006ff */
[----:B------:R-:W-:-:S04]  /*a100*/  LEA R11, R9, UR4, 0x3 ;  /* 0x00000004090b7c11 */ /* 0x000fc8000f8e18ff */
[----:B------:R0:W1:Y:S01]  /*a110*/  SYNCS.PHASECHK.TRANS64.TRYWAIT P2, [R11+URZ+0x38850], R8 ;  /* 0x038850080b0075a7 */ /* 0x000062000804017f */
[----:B------:R-:W-:Y:S05]  /*a120*/  @!P0 BRA `(.L_x_30) ;  /* 0x0000000000048947 */ /* 0x000fea0003800000 */
[----:B------:R-:W-:Y:S01]  /*a130*/  BPT.TRAP 0x1 ;  /* 0x000000040000795c */ /* 0x000fe20000300000 */
.L_x_30:
[----:B-1----:R-:W-:Y:S05]  /*a140*/  @P2 BRA `(.L_x_31) ;  /* 0x0000000000082947 */ /* 0x002fea0003800000 */
[----:B------:R-:W1:Y:S02]  /*a150*/  SYNCS.PHASECHK.TRANS64.TRYWAIT P0, [R11+URZ+0x38850], R8 ;  /* 0x038850080b0075a7 */ /* 0x000e64000800017f */
[----:B-1----:R-:W-:Y:S05]  /*a160*/  @!P0 BRA `(.L_x_32) ;  /* 0x0000007800908947 */ /* 0x002fea0003800000 */
.L_x_31:
[----:B------:R-:W-:Y:S01]  /*a170*/  R2UR UR4, R16 ;  /* 0x00000000100472ca */ /* 0x000fe200000e0000 */
[----:B------:R-:W-:Y:S01]  /*a180*/  WARPGROUP.ARRIVE ;  /* 0x00000000000079c5 */ /* 0x000fe20000000000 */
[----:B------:R-:W-:Y:S01]  /*a190*/  R2UR UR5, R9 ;  /* 0x00000000090572ca */ /* 0x000fe200000e0000 */
[----:B------:R-:W-:Y:S01]  /*a1a0*/  UMOV UR7, 0x40000040 ;  /* 0x4000004000077882 */ /* 0x000fe20000000000 */
[----:B------:R-:W2:Y:S01]  /*a1b0*/  SHFL.BFLY PT, R0, R15, 0x2, 0x1f ;  /* 0x0c401f000f007f89 */ /* 0x000ea200000e0000 */
[----:B01----:R-:W-:-:S03]  /*a1c0*/  @!P1 VIADD R11, R11, 0x38860 ;  /* 0x000388600b0b9836 */ /* 0x003fc60000000000 */
[----:B------:R-:W0:Y:S02]  /*a1d0*/  SHFL.BFLY PT, R3, R14, 0x2, 0x1f ;  /* 0x0c401f000e037f89 */ /* 0x000e2400000e0000 */
[----:B------:R-:W-:-:S03]  /*a1e0*/  @!P1 PRMT R11, RZ, 0x654, R11 ;  /* 0x00000654ff0b9816 */ /* 0x000fc6000000000b */
[----:B------:R-:W-:-:S04]  /*a1f0*/  UIADD3 UR4, UR4, 0x400, URZ ;  /* 0x0000040004047890 */ /* 0x000fc8000fffe03f */
[----:B------:R-:W-:-:S04]  /*a200*/  USHF.R.U32.HI UR4, URZ, 0x4, UR4 ;  /* 0x000000043f047899 */ /* 0x000fc80008011604 */
[----:B------:R-:W-:-:S04]  /*a210*/  ULOP3.LUT UR4, UR4, 0x3fff, URZ, 0xc0, !UPT ;  /* 0x00003fff04047892 */ /* 0x000fc8000f8ec03f */
[----:B------:R-:W-:Y:S01]  /*a220*/  ULOP3.LUT UR4, UR4, 0x2800000, URZ, 0xfc, !UPT ;  /* 0x0280000004047892 */ /* 0x000fe2000f8efc3f */
[----:B--2---:R-:W-:-:S03]  /*a230*/  FADD.FTZ R0, R0, R15 ;  /* 0x0000000f00007221 */ /* 0x004fc60000010000 */
[----:B------:R-:W-:Y:S01]  /*a240*/  UIMAD UR4, UR5, 0xa00, UR4 ;  /* 0x00000a00050478a4 */ /* 0x000fe2000f8e0204 */
[----:B0-----:R-:W-:Y:S02]  /*a250*/  FADD.FTZ R4, R3, R14 ;  /* 0x0000000e03047221 */ /* 0x001fe40000010000 */
[----:B------:R-:W0:Y:S04]  /*a260*/  SHFL.BFLY PT, R3, R0, 0x1, 0x1f ;  /* 0x0c201f0000037f89 */ /* 0x000e2800000e0000 */
[----:B------:R-:W-:Y:S02]  /*a270*/  UMOV UR6, UR4 ;  /* 0x0000000400067c82 */ /* 0x000fe40008000000 */
[----:B------:R-:W-:Y:S01]  /*a280*/  HGMMA.64x256x16.F32 R24, R208, gdesc[UR4].tnspB, R24, gsb0 ;  /* 0x43e00004d0187df0 */ /* 0x000fe20008000818 */
[----:B------:R-:W-:Y:S01]  /*a290*/  UIADD3 UR6, UR4, 0x80, URZ ;  /* 0x0000008004067890 */ /* 0x000fe2000fffe03f */
[----:B------:R-:W1:Y:S01]  /*a2a0*/  SHFL.BFLY PT, R5, R4, 0x1, 0x1f ;  /* 0x0c201f0004057f89 */ /* 0x000e6200000e0000 */
[----:B------:R-:W-:Y:S01]  /*a2b0*/  UMOV UR7, 0x40000040 ;  /* 0x4000004000077882 */ /* 0x000fe20000000000 */
[----:B0-----:R-:W-:Y:S01]  /*a2c0*/  FADD.FTZ R12, R0, R3 ;  /* 0x00000003000c7221 */ /* 0x001fe20000010000 */
[----:B------:R-:W-:Y:S01]  /*a2d0*/  MOV R0, 0xff800000 ;  /* 0xff80000000007802 */ /* 0x000fe20000000f00 */
[----:B------:R-:W-:-:S03]  /*a2e0*/  IMAD.MOV.U32 R3, RZ, RZ, -0x800000 ;  /* 0xff800000ff037424 */ /* 0x000fc600078e00ff */
[----:B------:R-:W-:Y:S01]  /*a2f0*/  FSETP.NE.FTZ.AND P0, PT, R12, RZ, PT ;  /* 0x000000ff0c00720b */ /* 0x000fe20003f15000 */
[----:B-1----:R-:W-:Y:S01]  /*a300*/  FADD.FTZ R13, R4, R5 ;  /* 0x00000005040d7221 */ /* 0x002fe20000010000 */
[----:B------:R-:W-:-:S04]  /*a310*/  CS2R R4, SRZ ;  /* 0x0000000000047805 */ /* 0x000fc8000001ff00 */
[----:B------:R-:W-:-:S07]  /*a320*/  FSETP.NE.FTZ.AND P2, PT, R13, RZ, PT ;  /* 0x000000ff0d00720b */ /* 0x000fce0003f55000 */
[----:B------:R-:W0:Y:S01]  /*a330*/  @P0 MUFU.LG2 R8, R12 ;  /* 0x0000000c00080308 */ /* 0x000e220000000c00 */
[----:B------:R-:W-:-:S05]  /*a340*/  @P0 FMUL.FTZ R9, R2, 0.69314718246459960938 ;  /* 0x3f31721802090820 */ /* 0x000fca0000410000 */
[----:B------:R-:W-:Y:S02]  /*a350*/  @P2 FMUL.FTZ R15, R2, 0.69314718246459960938 ;  /* 0x3f317218020f2820 */ /* 0x000fe40000410000 */
[----:B------:R-:W1:Y:S08]  /*a360*/  @P2 MUFU.LG2 R10, R13 ;  /* 0x0000000d000a2308 */ /* 0x000e700000000c00 */
[----:B------:R-:W2:Y:S01]  /*a370*/  @P0 MUFU.RCP R5, R12 ;  /* 0x0000000c00050308 */ /* 0x000ea20000001000 */
[----:B0-----:R-:W-:-:S04]  /*a380*/  @P0 FMUL.FTZ R8, R8, 0.69314718246459960938 ;  /* 0x3f31721808080820 */ /* 0x001fc80000410000 */
[----:B------:R-:W-:Y:S01]  /*a390*/  @P0 FFMA.FTZ R0, R9, R6, R8 ;  /* 0x0000000609000223 */ /* 0x000fe20000010008 */
[----:B------:R-:W-:Y:S02]  /*a3a0*/  PLOP3.LUT P0, PT, PT, PT, PT, 0x8, 0x0 ;  /* 0x000000000000781c */ /* 0x000fe40003f0e170 */
[----:B------:R-:W0:Y:S01]  /*a3b0*/  @P2 MUFU.RCP R4, R13 ;  /* 0x0000000d00042308 */ /* 0x000e220000001000 */
[----:B-1----:R-:W-:-:S04]  /*a3c0*/  @P2 FMUL.FTZ R10, R10, 0.69314718246459960938 ;  /* 0x3f3172180a0a2820 */ /* 0x002fc80000410000 */
[----:B------:R-:W-:Y:S01]  /*a3d0*/  @P2 FFMA.FTZ R3, R15, R7, R10 ;  /* 0x000000070f032223 */ /* 0x000fe2000001000a */
[----:B------:R-:W-:Y:S02]  /*a3e0*/  WARPGROUP.DEPBAR.LE gsb0, 0x0 ;  /* 0x00008000000079c5 */ /* 0x000fe40000010000 */
[----:B------:R-:W-:-:S06]  /*a3f0*/  WARPGROUP.ARRIVE ;  /* 0x00000000000079c5 */ /* 0x000fcc0000000000 */
[----:B------:R-:W-:Y:S01]  /*a400*/  HGMMA.64x256x16.F32 R24, R204, gdesc[UR4].tnspB, R24, gsb0 ;  /* 0x43e00004cc187df0 */ /* 0x000fe20008000818 */
[----:B------:R-:W-:Y:S01]  /*a410*/  UIADD3 UR6, UR4, 0x100, URZ ;  /* 0x0000010004067890 */ /* 0x000fe2000fffe03f */
[----:B------:R-:W-:Y:S01]  /*a420*/  UMOV UR7, 0x40000040 ;  /* 0x4000004000077882 */ /* 0x000fe20000000000 */
[----:B------:R-:W-:Y:S02]  /*a430*/  WARPGROUP.DEPBAR.LE gsb0, 0x0 ;  /* 0x00008000000079c5 */ /* 0x000fe40000010000 */
[----:B------:R-:W-:-:S15]  /*a440*/  WARPGROUP.ARRIVE ;  /* 0x00000000000079c5 */ /* 0x000fde0000000000 */
[----:B------:R-:W-:-:S08]  /*a450*/  NOP ;  /* 0x0000000000007918 */ /* 0x000fd00000000000 */
[----:B------:R-:W-:Y:S01]  /*a460*/  HGMMA.64x256x16.F32 R24, R200, gdesc[UR4].tnspB, R24, gsb0 ;  /* 0x43e00004c8187df0 */ /* 0x000fe20008000818 */
[----:B------:R-:W-:Y:S01]  /*a470*/  UIADD3 UR6, UR4, 0x180, URZ ;  /* 0x0000018004067890 */ /* 0x000fe2000fffe03f */
[----:B------:R-:W-:Y:S01]  /*a480*/  UMOV UR7, 0x40000040 ;  /* 0x4000004000077882 */ /* 0x000fe20000000000 */
[----:B------:R-:W-:Y:S01]  /*a490*/  UIADD3 UR4, UR4, 0x200, URZ ;  /* 0x0000020004047890 */ /* 0x000fe2000fffe03f */
[----:B------:R-:W-:Y:S02]  /*a4a0*/  WARPGROUP.DEPBAR.LE gsb0, 0x0 ;  /* 0x00008000000079c5 */ /* 0x000fe40000010000 */
[----:B------:R-:W-:-:S15]  /*a4b0*/  WARPGROUP.ARRIVE ;  /* 0x00000000000079c5 */ /* 0x000fde0000000000 */
[----:B------:R-:W-:-:S07]  /*a4c0*/  NOP ;  /* 0x0000000000007918 */ /* 0x000fce0000000000 */
[----:B------:R-:W-:Y:S01]  /*a4d0*/  HGMMA.64x256x16.F32 R24, R196, gdesc[UR4].tnspB, R24, gsb0 ;  /* 0x43e00004c4187df0 */ /* 0x000fe20008000818 */
[----:B------:R-:W-:Y:S01]  /*a4e0*/  UMOV UR6, UR4 ;  /* 0x0000000400067c82 */ /* 0x000fe20008000000 */
[----:B------:R-:W-:Y:S01]  /*a4f0*/  UMOV UR7, 0x40000040 ;  /* 0x4000004000077882 */ /* 0x000fe20000000000 */
[----:B------:R-:W-:Y:S02]  /*a500*/  WARPGROUP.DEPBAR.LE gsb0, 0x0 ;  /* 0x00008000000079c5 */ /* 0x000fe40000010000 */
[----:B------:R-:W-:-:S15]  /*a510*/  WARPGROUP.ARRIVE ;  /* 0x00000000000079c5 */ /* 0x000fde0000000000 */
[----:B------:R-:W-:-:S08]  /*a520*/  NOP ;  /* 0x0000000000007918 */ /* 0x000fd00000000000 */
[----:B------:R-:W-:Y:S03]  /*a530*/  HGMMA.64x256x16.F32 R24, R192, gdesc[UR4].tnspB, R24, gsb0 ;  /* 0x43e00004c0187df0 */ /* 0x000fe60008000818 */
[----:B------:R-:W-:Y:S02]  /*a540*/  WARPGROUP.DEPBAR.LE gsb0, 0x0 ;  /* 0x00008000000079c5 */ /* 0x000fe40000010000 */
[----:B------:R1:W-:Y:S01]  /*a550*/  @!P1 SYNCS.ARRIVE.TRANS64.RED.A1T0 RZ, [R11+URZ], RZ ;  /* 0x000000ff0bff99a7 */ /* 0x0003e2000810043f */
[-C--:B--2---:R-:W-:Y:S01]  /*a560*/  FMUL.FTZ R24, R24, R5.reuse ;  /* 0x0000000518187220 */ /* 0x084fe20000410000 */
        /* <DEDUP_REMOVED lines=63> */
[-C--:B0-----:R-:W-:Y:S01]  /*a960*/  FMUL.FTZ R26, R26, R4.reuse ;  /* 0x000000041a1a7220 */ /* 0x081fe20000410000 */
        /* <DEDUP_REMOVED lines=62> */
[----:B-1----:R-:W-:-:S07]  /*ad50*/  FMUL.FTZ R151, R151, R4 ;  /* 0x0000000497977220 */ /* 0x002fce0000410000 */
.L_x_12:
[----:B------:R-:W-:Y:S05]  /*ad60*/  @P0 BRA `(.L_x_33) ;  /* 0x0000002000440947 */ /* 0x000fea0003800000 */
[----:B------:R-:W0:Y:S01]  /*ad70*/  S2R R2, SR_TID.X ;  /* 0x0000000000027919 */ /* 0x000e220000002100 */
[----:B------:R-:W1:Y:S01]  /*ad80*/  LDC R8, c[0x0][0xbe8] ;  /* 0x0002fa00ff087b82 */ /* 0x000e620000000800 */
[----:B------:R-:W-:Y:S01]  /*ad90*/  ULDC.64 UR4, c[0x0][0xbd0] ;  /* 0x0002f40000047ab9 */ /* 0x000fe20000000a00 */
[----:B------:R-:W-:Y:S01]  /*ada0*/  ULDC.64 UR6, c[0x0][0xb38] ;  /* 0x0002ce0000067ab9 */ /* 0x000fe20000000a00 */
[----:B------:R-:W-:Y:S01]  /*adb0*/  ULDC.64 UR10, c[0x0][0x208] ;  /* 0x00008200000a7ab9 */ /* 0x000fe20000000a00 */
[----:B------:R-:W-:Y:S04]  /*adc0*/  BSSY B0, `(.L_x_34) ;  /* 0x0000145000007945 */ /* 0x000fe80003800000 */
[----:B------:R-:W2:Y:S08]  /*add0*/  S2UR UR9, SR_CTAID.Z ;  /* 0x00000000000979c3 */ /* 0x000eb00000002700 */
[----:B------:R-:W3:Y:S08]  /*ade0*/  LDC.64 R20, c[0x0][0xbd8] ;  /* 0x0002f600ff147b82 */ /* 0x000ef00000000a00 */
[----:B------:R-:W-:Y:S01]  /*adf0*/  BAR.SYNC.DEFER_BLOCKING 0x1, 0x100 ;  /* 0x0044000000007b1d */ /* 0x000fe20000010000 */
[----:B-1----:R-:W-:-:S07]  /*ae00*/  ISETP.NE.AND P0, PT, R8, 0x1, PT ;  /* 0x000000010800780c */ /* 0x002fce0003f05270 */
[----:B------:R-:W1:Y:S01]  /*ae10*/  S2UR UR8, SR_CTAID.Y ;  /* 0x00000000000879c3 */ /* 0x000e620000002600 */
[----:B0-----:R-:W-:-:S07]  /*ae20*/  VIADD R7, R2, 0xffffff80 ;  /* 0xffffff8002077836 */ /* 0x001fce0000000000 */
[----:B------:R-:W1:Y:S01]  /*ae30*/  LDC R152, c[0x0][0xc50] ;  /* 0x00031400ff987b82 */ /* 0x000e620000000800 */
[----:B------:R-:W-:-:S04]  /*ae40*/  SHF.R.S32.HI R6, RZ, 0x1f, R7 ;  /* 0x0000001fff067819 */ /* 0x000fc80000011407 */
[----:B------:R-:W-:-:S03]  /*ae50*/  LEA.HI R9, R6, R7, RZ, 0x7 ;  /* 0x0000000706097211 */ /* 0x000fc600078f38ff */
[----:B------:R-:W0:Y:S01]  /*ae60*/  @P0 LDC R18, c[0x0][0xbec] ;  /* 0x0002fb00ff120b82 */ /* 0x000e220000000800 */
[----:B------:R-:W-:Y:S02]  /*ae70*/  LEA.HI R6, R6, R7, RZ, 0x2 ;  /* 0x0000000706067211 */ /* 0x000fe400078f10ff */
[----:B------:R-:W-:Y:S02]  /*ae80*/  LOP3.LUT R2, R9, 0xffffff80, RZ, 0xc0, !PT ;  /* 0xffffff8009027812 */ /* 0x000fe400078ec0ff */
[----:B------:R-:W-:Y:S02]  /*ae90*/  LOP3.LUT R6, R6, 0xfffffffc, RZ, 0xc0, !PT ;  /* 0xfffffffc06067812 */ /* 0x000fe400078ec0ff */
[----:B------:R-:W-:Y:S01]  /*aea0*/  SHF.R.S32.HI R12, RZ, 0x7, R9 ;  /* 0x00000007ff0c7819 */ /* 0x000fe20000011409 */
[C---:B------:R-:W-:Y:S01]  /*aeb0*/  IMAD.IADD R2, R7.reuse, 0x1, -R2 ;  /* 0x0000000107027824 */ /* 0x040fe200078e0a02 */
[----:B------:R-:W4:Y:S01]  /*aec0*/  LDC.64 R22, c[0x0][0xb40] ;  /* 0x0002d000ff167b82 */ /* 0x000f220000000a00 */
[----:B------:R-:W-:-:S03]  /*aed0*/  IMAD.IADD R7, R7, 0x1, -R6 ;  /* 0x0000000107077824 */ /* 0x000fc600078e0a06 */
[----:B------:R-:W-:-:S04]  /*aee0*/  SHF.R.S32.HI R11, RZ, 0x1f, R2 ;  /* 0x0000001fff0b7819 */ /* 0x000fc80000011402 */
[----:B------:R-:W-:Y:S01]  /*aef0*/  LEA.HI R10, R11, R2, RZ, 0x2 ;  /* 0x000000020b0a7211 */ /* 0x000fe200078f10ff */
[----:B------:R-:W5:Y:S03]  /*af00*/  @P0 LDC R17, c[0x0][0xbf0] ;  /* 0x0002fc00ff110b82 */ /* 0x000f660000000800 */
[--C-:B------:R-:W-:Y:S02]  /*af10*/  SHF.R.S32.HI R4, RZ, 0x2, R10.reuse ;  /* 0x00000002ff047819 */ /* 0x100fe4000001140a */
[----:B------:R-:W-:-:S03]  /*af20*/  SHF.R.S32.HI R5, RZ, 0x1f, R10 ;  /* 0x0000001fff057819 */ /* 0x000fc6000001140a */
[----:B------:R-:W5:Y:S01]  /*af30*/  @P0 LDC R154, c[0x0][0xbec] ;  /* 0x0002fb00ff9a0b82 */ /* 0x000f620000000800 */
[----:B------:R-:W-:-:S04]  /*af40*/  LEA.HI R5, R5, R4, RZ, 0x3 ;  /* 0x0000000405057211 */ /* 0x000fc800078f18ff */
[----:B------:R-:W-:-:S03]  /*af50*/  LOP3.LUT R5, R5, 0xfffffff8, RZ, 0xc0, !PT ;  /* 0xfffffff805057812 */ /* 0x000fc600078ec0ff */
[----:B------:R-:W5:Y:S01]  /*af60*/  @P0 LDC R153, c[0x0][0xbf0] ;  /* 0x0002fc00ff990b82 */ /* 0x000f620000000800 */
[----:B------:R-:W-:Y:S02]  /*af70*/  IADD3 R6, R4, -R5, RZ ;  /* 0x8000000504067210 */ /* 0x000fe40007ffe0ff */
[----:B------:R-:W-:Y:S02]  /*af80*/  LEA.HI R4, R9, R12, RZ, 0x1 ;  /* 0x0000000c09047211 */ /* 0x000fe400078f08ff */
[----:B------:R-:W1:Y:S01]  /*af90*/  S2R R9, SR_CTAID.X ;  /* 0x0000000000097919 */ /* 0x000e620000002500 */
[----:B------:R-:W-:Y:S02]  /*afa0*/  LEA.HI R5, R11, R2, RZ, 0x5 ;  /* 0x000000020b057211 */ /* 0x000fe400078f28ff */
[----:B------:R-:W-:Y:S02]  /*afb0*/  LOP3.LUT R4, R4, 0x3fffffe, RZ, 0xc0, !PT ;  /* 0x03fffffe04047812 */ /* 0x000fe400078ec0ff */
[----:B------:R-:W-:-:S02]  /*afc0*/  LEA.HI R11, R7, R7, RZ, 0x1 ;  /* 0x00000007070b7211 */ /* 0x000fc400078f08ff */
[----:B------:R-:W-:Y:S01]  /*afd0*/  SHF.R.S32.HI R5, RZ, 0x5, R5 ;  /* 0x00000005ff057819 */ /* 0x000fe20000011405 */
[----:B------:R-:W-:Y:S01]  /*afe0*/  IMAD.IADD R4, R12, 0x1, -R4 ;  /* 0x000000010c047824 */ /* 0x000fe200078e0a04 */
[----:B------:R-:W-:-:S03]  /*aff0*/  LOP3.LUT R12, R11, 0x1ffffffe, RZ, 0xc0, !PT ;  /* 0x1ffffffe0b0c7812 */ /* 0x000fc600078ec0ff */
[----:B------:R-:W-:Y:S02]  /*b000*/  IMAD R5, R5, 0x10, R6 ;  /* 0x0000001005057824 */ /* 0x000fe400078e0206 */
[----:B------:R-:W-:Y:S01]  /*b010*/  IMAD.IADD R11, R7, 0x1, -R12 ;  /* 0x00000001070b7824 */ /* 0x000fe200078e0a0c */
[----:B------:R-:W-:Y:S02]  /*b020*/  SHF.R.S32.HI R12, RZ, 0x1f, R19 ;  /* 0x0000001fff0c7819 */ /* 0x000fe40000011413 */
[----:B------:R-:W-:Y:S01]  /*b030*/  LEA R16, R4, R5, 0x6 ;  /* 0x0000000504107211 */ /* 0x000fe200078e30ff */
[----:B------:R-:W-:-:S04]  /*b040*/  IMAD.WIDE.U32 R4, R19, UR4, RZ ;  /* 0x0000000413047c25 */ /* 0x000fc8000f8e00ff */
[C---:B------:R-:W-:Y:S01]  /*b050*/  IMAD R6, R12.reuse, UR4, RZ ;  /* 0x000000040c067c24 */ /* 0x040fe2000f8e02ff */
[----:B--2---:R-:W-:Y:S01]  /*b060*/  USHF.R.S32.HI UR4, URZ, 0x1f, UR9 ;  /* 0x0000001f3f047899 */ /* 0x004fe20008011409 */
[----:B------:R-:W-:Y:S02]  /*b070*/  IMAD R12, R12, UR6, RZ ;  /* 0x000000060c0c7c24 */ /* 0x000fe4000f8e02ff */
[C---:B------:R-:W-:Y:S02]  /*b080*/  IMAD R13, R19.reuse, UR5, R6 ;  /* 0x00000005130d7c24 */ /* 0x040fe4000f8e0206 */
[----:B------:R-:W-:-:S04]  /*b090*/  IMAD.WIDE.U32 R6, R19, UR6, RZ ;  /* 0x0000000613067c25 */ /* 0x000fc8000f8e00ff */
[----:B------:R-:W-:Y:S02]  /*b0a0*/  IMAD.IADD R5, R5, 0x1, R13 ;  /* 0x0000000105057824 */ /* 0x000fe400078e020d */
[----:B------:R-:W-:Y:S01]  /*b0b0*/  IMAD R13, R19, UR7, R12 ;  /* 0x00000007130d7c24 */ /* 0x000fe2000f8e020c */
[----:B------:R-:W-:Y:S01]  /*b0c0*/  ULDC.64 UR6, c[0x0][0xb48] ;  /* 0x0002d20000067ab9 */ /* 0x000fe20000000a00 */
[----:B------:R-:W-:Y:S02]  /*b0d0*/  IMAD R12, R11, 0x8, R16 ;  /* 0x000000080b0c7824 */ /* 0x000fe400078e0210 */
[----:B---3--:R-:W-:Y:S01]  /*b0e0*/  IMAD R14, R20, UR4, RZ ;  /* 0x00000004140e7c24 */ /* 0x008fe2000f8e02ff */
[----:B------:R-:W-:Y:S01]  /*b0f0*/  IADD3 R7, R7, R13, RZ ;  /* 0x0000000d07077210 */ /* 0x000fe20007ffe0ff */
[----:B-1----:R-:W-:Y:S02]  /*b100*/  IMAD R11, R9, 0x80, R12 ;  /* 0x00000080090b7824 */ /* 0x002fe400078e020c */
[----:B------:R-:W-:-:S02]  /*b110*/  IMAD.MOV R19, RZ, RZ, -R19 ;  /* 0x000000ffff137224 */ /* 0x000fc400078e0a13 */
[----:B0-----:R-:W-:-:S04]  /*b120*/  @P0 IMAD.HI.U32 R12, R11, R18, RZ ;  /* 0x000000120b0c0227 */ /* 0x001fc800078e00ff */
[----:B------:R-:W-:Y:S02]  /*b130*/  IMAD R15, R21, UR9, R14 ;  /* 0x00000009150f7c24 */ /* 0x000fe4000f8e020e */
[----:B----4-:R-:W-:Y:S01]  /*b140*/  IMAD R14, R22, UR4, RZ ;  /* 0x00000004160e7c24 */ /* 0x010fe2000f8e02ff */
[----:B------:R-:W-:Y:S01]  /*b150*/  ULDC.64 UR4, c[0x0][0xbe0] ;  /* 0x0002f80000047ab9 */ /* 0x000fe20000000a00 */
[----:B------:R-:W-:Y:S02]  /*b160*/  IMAD R21, R152, R19, UR8 ;  /* 0x0000000898157e24 */ /* 0x000fe4000f8e0213 */
[----:B------:R-:W-:-:S04]  /*b170*/  IMAD.WIDE.U32 R4, R20, UR9, R4 ;  /* 0x0000000914047c25 */ /* 0x000fc8000f8e0004 */
[----:B------:R-:W-:Y:S01]  /*b180*/  IMAD.MOV.U32 R13, RZ, RZ, R11 ;  /* 0x000000ffff0d7224 */ /* 0x000fe200078e000b */
[----:B-----5:R-:W-:Y:S01]  /*b190*/  @P0 SHF.R.U32.HI R13, RZ, R17, R12 ;  /* 0x00000011ff0d0219 */ /* 0x020fe2000001160c */
[----:B------:R-:W-:Y:S01]  /*b1a0*/  IMAD R17, R23, UR9, R14 ;  /* 0x0000000917117c24 */ /* 0x000fe2000f8e020e */
[----:B------:R-:W-:Y:S01]  /*b1b0*/  SHF.R.S32.HI R14, RZ, 0x1f, R21 ;  /* 0x0000001fff0e7819 */ /* 0x000fe20000011415 */
[----:B------:R-:W-:Y:S01]  /*b1c0*/  IMAD.WIDE.U32 R6, R22, UR9, R6 ;  /* 0x0000000916067c25 */ /* 0x000fe2000f8e0006 */
[----:B------:R-:W-:-:S03]  /*b1d0*/  ULDC.64 UR8, c[0x0][0xb28] ;  /* 0x0002ca0000087ab9 */ /* 0x000fc60000000a00 */
[----:B------:R-:W-:Y:S01]  /*b1e0*/  IMAD.IADD R5, R5, 0x1, R15 ;  /* 0x0000000105057824 */ /* 0x000fe200078e020f */
[----:B------:R-:W-:Y:S01]  /*b1f0*/  MOV R15, R11 ;  /* 0x0000000b000f7202 */ /* 0x000fe20000000f00 */
[----:B------:R-:W-:-:S04]  /*b200*/  @P0 IMAD.HI.U32 R154, R11, R154, RZ ;  /* 0x0000009a0b9a0227 */ /* 0x000fc800078e00ff */
[----:B------:R-:W-:Y:S01]  /*b210*/  IMAD.IADD R7, R7, 0x1, R17 ;  /* 0x0000000107077824 */ /* 0x000fe200078e0211 */
[----:B------:R-:W-:Y:S01]  /*b220*/  @P0 SHF.R.U32.HI R15, RZ, R153, R154 ;  /* 0x00000099ff0f0219 */ /* 0x000fe2000001169a */
[C---:B------:R-:W-:Y:S02]  /*b230*/  IMAD R12, R14.reuse, UR4, RZ ;  /* 0x000000040e0c7c24 */ /* 0x040fe4000f8e02ff */
[----:B------:R-:W-:Y:S02]  /*b240*/  IMAD R17, R14, UR6, RZ ;  /* 0x000000060e117c24 */ /* 0x000fe4000f8e02ff */
[----:B------:R-:W-:-:S04]  /*b250*/  IMAD.WIDE.U32 R4, R21, UR4, R4 ;  /* 0x0000000415047c25 */ /* 0x000fc8000f8e0004 */
[----:B------:R-:W-:Y:S01]  /*b260*/  IMAD R14, R21, UR5, R12 ;  /* 0x00000005150e7c24 */ /* 0x000fe2000f8e020c */
[----:B------:R-:W-:Y:S01]  /*b270*/  IADD3 R4, P0, R13, R4, RZ ;  /* 0x000000040d047210 */ /* 0x000fe20007f1e0ff */
[C---:B------:R-:W-:Y:S01]  /*b280*/  IMAD R19, R21.reuse, UR7, R17 ;  /* 0x0000000715137c24 */ /* 0x040fe2000f8e0211 */
[--C-:B------:R-:W-:Y:S01]  /*b290*/  SHF.R.S32.HI R17, RZ, 0x1f, R13.reuse ;  /* 0x0000001fff117819 */ /* 0x100fe2000001140d */
[----:B------:R-:W-:Y:S01]  /*b2a0*/  IMAD.MOV R13, RZ, RZ, -R13 ;  /* 0x000000ffff0d7224 */ /* 0x000fe200078e0a0d */
[----:B------:R-:W-:Y:S01]  /*b2b0*/  SHF.R.S32.HI R12, RZ, 0x1f, R15 ;  /* 0x0000001fff0c7819 */ /* 0x000fe2000001140f */
[----:B------:R-:W-:Y:S01]  /*b2c0*/  ULDC.64 UR4, c[0x0][0xb30] ;  /* 0x0002cc0000047ab9 */ /* 0x000fe20000000a00 */
[----:B------:R-:W-:Y:S01]  /*b2d0*/  IMAD.WIDE.U32 R6, R21, UR6, R6 ;  /* 0x0000000615067c25 */ /* 0x000fe2000f8e0006 */
[----:B------:R-:W-:Y:S01]  /*b2e0*/  IADD3.X R5, R17, R5, R14, P0, !PT ;  /* 0x0000000511057210 */ /* 0x000fe200007fe40e */
[----:B------:R-:W-:Y:S02]  /*b2f0*/  ULDC.64 UR6, c[0x0][0xbc8] ;  /* 0x0002f20000067ab9 */ /* 0x000fe40000000a00 */
[----:B------:R-:W-:Y:S01]  /*b300*/  IMAD.MOV R18, RZ, RZ, -R15 ;  /* 0x000000ffff127224 */ /* 0x000fe200078e0a0f */
[----:B------:R-:W-:Y:S01]  /*b310*/  IADD3 R7, R7, R19, RZ ;  /* 0x0000001307077210 */ /* 0x000fe20007ffe0ff */
[----:B------:R-:W-:-:S02]  /*b320*/  IMAD R12, R12, UR4, RZ ;  /* 0x000000040c0c7c24 */ /* 0x000fc4000f8e02ff */
[C-C-:B------:R-:W-:Y:S02]  /*b330*/  IMAD R13, R8.reuse, R13, R11.reuse ;  /* 0x0000000d080d7224 */ /* 0x140fe400078e020b */
[----:B------:R-:W-:Y:S02]  /*b340*/  IMAD R11, R8, R18, R11 ;  /* 0x00000012080b7224 */ /* 0x000fe400078e020b */
[C---:B------:R-:W-:Y:S01]  /*b350*/  IMAD R17, R15.reuse, UR5, R12 ;  /* 0x000000050f117c24 */ /* 0x040fe2000f8e020c */
[----:B------:R-:W-:Y:S01]  /*b360*/  SHF.R.S32.HI R12, RZ, 0x1f, R13 ;  /* 0x0000001fff0c7819 */ /* 0x000fe2000001140d */
[----:B------:R-:W-:Y:S01]  /*b370*/  IMAD.WIDE.U32 R6, R15, UR4, R6 ;  /* 0x000000040f067c25 */ /* 0x000fe2000f8e0006 */
[----:B------:R-:W-:Y:S01]  /*b380*/  SHF.R.S32.HI R14, RZ, 0x1f, R11 ;  /* 0x0000001fff0e7819 */ /* 0x000fe2000001140b */
[----:B------:R-:W0:Y:S01]  /*b390*/  S2UR UR5, SR_CgaCtaId ;  /* 0x00000000000579c3 */ /* 0x000e220000008800 */
[----:B------:R-:W-:Y:S01]  /*b3a0*/  UMOV UR4, 0x400 ;  /* 0x0000040000047882 */ /* 0x000fe20000000000 */
[----:B------:R-:W-:-:S02]  /*b3b0*/  IMAD R12, R12, UR6, RZ ;  /* 0x000000060c0c7c24 */ /* 0x000fc4000f8e02ff */
[----:B------:R-:W-:Y:S02]  /*b3c0*/  IMAD.IADD R7, R7, 0x1, R17 ;  /* 0x0000000107077824 */ /* 0x000fe400078e0211 */
[----:B------:R-:W-:Y:S02]  /*b3d0*/  IMAD R14, R14, UR8, RZ ;  /* 0x000000080e0e7c24 */ /* 0x000fe4000f8e02ff */
[C---:B------:R-:W-:Y:S02]  /*b3e0*/  IMAD R15, R13.reuse, UR7, R12 ;  /* 0x000000070d0f7c24 */ /* 0x040fe4000f8e020c */
[----:B------:R-:W-:Y:S01]  /*b3f0*/  IMAD.WIDE.U32 R4, R13, UR6, R4 ;  /* 0x000000060d047c25 */ /* 0x000fe2000f8e0004 */
[----:B------:R-:W-:-:S03]  /*b400*/  ULDC.64 UR6, c[0x0][0xba8] ;  /* 0x0002ea0000067ab9 */ /* 0x000fc60000000a00 */
[C---:B------:R-:W-:Y:S01]  /*b410*/  IMAD R17, R11.reuse, UR9, R14 ;  /* 0x000000090b117c24 */ /* 0x040fe2000f8e020e */
[----:B------:R-:W-:Y:S01]  /*b420*/  LEA R18, P0, R4, UR6, 0x2 ;  /* 0x0000000604127c11 */ /* 0x000fe2000f8010ff */
[----:B------:R-:W-:Y:S01]  /*b430*/  IMAD.WIDE.U32 R12, R11, UR8, R6 ;  /* 0x000000080b0c7c25 */ /* 0x000fe2000f8e0006 */
[----:B------:R-:W-:Y:S01]  /*b440*/  ULDC.64 UR8, c[0x0][0xb00] ;  /* 0x0002c00000087ab9 */ /* 0x000fe20000000a00 */
[----:B------:R-:W-:Y:S01]  /*b450*/  LEA R11, R9, R16, 0x7 ;  /* 0x00000010090b7211 */ /* 0x000fe200078e38ff */
[----:B------:R-:W-:Y:S01]  /*b460*/  ULDC UR6, c[0x0][0xa88] ;  /* 0x0002a20000067ab9 */ /* 0x000fe20000000800 */
[----:B------:R-:W-:Y:S01]  /*b470*/  IMAD.IADD R5, R5, 0x1, R15 ;  /* 0x0000000105057824 */ /* 0x000fe200078e020f */
[----:B------:R-:W-:Y:S01]  /*b480*/  LEA R6, P1, R12, UR8, 0x2 ;  /* 0x000000080c067c11 */ /* 0x000fe2000f8210ff */
[----:B------:R-:W-:Y:S01]  /*b490*/  IMAD.IADD R7, R13, 0x1, R17 ;  /* 0x000000010d077824 */ /* 0x000fe200078e0211 */
[----:B------:R-:W-:Y:S01]  /*b4a0*/  SHFL.IDX PT, R14, R18, 0x1, 0x1c1f ;  /* 0x003c1f00120e7f89 */ /* 0x000fe200000e0000 */
[----:B0-----:R-:W-:Y:S01]  /*b4b0*/  ULEA UR4, UR5, UR4, 0x18 ;  /* 0x0000000405047291 */ /* 0x001fe2000f8ec03f */
[----:B------:R-:W-:Y:S01]  /*b4c0*/  LEA.HI.X R17, R4, UR7, R5, 0x2, P0 ;  /* 0x0000000704117c11 */ /* 0x000fe200080f1405 */
[----:B------:R-:W-:Y:S01]  /*b4d0*/  IMAD R8, R8, UR6, RZ ;  /* 0x0000000608087c24 */ /* 0x000fe2000f8e02ff */
[----:B------:R-:W-:Y:S01]  /*b4e0*/  LEA.HI.X R7, R12, UR9, R7, 0x2, P1 ;  /* 0x000000090c077c11 */ /* 0x000fe200088f1407 */
[C---:B------:R-:W-:Y:S01]  /*b4f0*/  VIADD R9, R11.reuse, 0x8 ;  /* 0x000000080b097836 */ /* 0x040fe20000000000 */
[----:B------:R-:W-:Y:S01]  /*b500*/  SHFL.IDX PT, R12, R18, RZ, 0x1c1f ;  /* 0x001c1fff120c7589 */ /* 0x000fe200000e0000 */
[----:B------:R-:W-:Y:S01]  /*b510*/  LOP3.LUT P0, RZ, R2, 0x3, RZ, 0xc0, !PT ;  /* 0x0000000302ff7812 */ /* 0x000fe2000780c0ff */
[----:B------:R-:W-:Y:S01]  /*b520*/  UIADD3 UR4, UR4, 0x38820, URZ ;  /* 0x0003882004047890 */ /* 0x000fe2000fffe03f */
[CC--:B------:R-:W-:Y:S01]  /*b530*/  ISETP.GE.AND P2, PT, R11.reuse, R8.reuse, PT ;  /* 0x000000080b00720c */ /* 0x0c0fe20003f46270 */
[----:B------:R-:W0:Y:S01]  /*b540*/  SHFL.IDX PT, R13, R17, RZ, 0x1c1f ;  /* 0x001c1fff110d7589 */ /* 0x000e2200000e0000 */
[-C--:B------:R-:W-:Y:S01]  /*b550*/  ISETP.GE.OR P1, PT, R11, R8.reuse, P0 ;  /* 0x000000080b00720c */ /* 0x080fe20000726670 */
[----:B------:R-:W-:Y:S01]  /*b560*/  UPRMT UR4, URZ, 0x654, UR4 ;  /* 0x000006543f047896 */ /* 0x000fe20008000004 */
[----:B------:R-:W-:Y:S01]  /*b570*/  ISETP.GE.OR P0, PT, R9, R8, P0 ;  /* 0x000000080900720c */ /* 0x000fe20000706670 */
[----:B------:R1:W2:Y:S04]  /*b580*/  SHFL.IDX PT, R15, R17, 0x1, 0x1c1f ;  /* 0x003c1f00110f7f89 */ /* 0x0002a800000e0000 */
[----:B------:R3:W4:Y:S03]  /*b590*/  SHFL.IDX PT, R4, R6, RZ, 0x1c1f ;  /* 0x001c1fff06047589 */ /* 0x00072600000e0000 */
[----:B------:R-:W-:Y:S01]  /*b5a0*/  SYNCS.ARRIVE.TRANS64.RED.A1T0 RZ, [UR4], RZ ;  /* 0x000000ffffff79a7 */ /* 0x000fe20008100404 */
[----:B-1----:R-:W-:Y:S01]  /*b5b0*/  LOP3.LUT R17, R10, 0x7ffffffc, RZ, 0xc0, !PT ;  /* 0x7ffffffc0a117812 */ /* 0x002fe200078ec0ff */
[----:B------:R3:W1:Y:S04]  /*b5c0*/  SHFL.IDX PT, R5, R7, RZ, 0x1c1f ;  /* 0x001c1fff07057589 */ /* 0x00066800000e0000 */
[----:B------:R-:W-:-:S04]  /*b5d0*/  IMAD.IADD R2, R2, 0x1, -R17 ;  /* 0x0000000102027824 */ /* 0x000fc800078e0a11 */
[----:B------:R-:W-:Y:S01]  /*b5e0*/  IMAD.SHL.U32 R2, R2, 0x2, RZ ;  /* 0x0000000202027824 */ /* 0x000fe200078e00ff */
[----:B0-----:R3:W-:Y:S04]  /*b5f0*/  @!P1 ST.E desc[UR10][R12.64], R0 ;  /* 0x000000000c009985 */ /* 0x0017e8000c10190a */
[----:B--2---:R3:W-:Y:S01]  /*b600*/  @!P0 ST.E desc[UR10][R14.64], R3 ;  /* 0x000000030e008985 */ /* 0x0047e2000c10190a */
[----:B------:R-:W-:Y:S05]  /*b610*/  @P2 BRA `(.L_x_35) ;  /* 0x0000000800fc2947 */ /* 0x000fea0003800000 */
[C---:B---3--:R-:W-:Y:S01]  /*b620*/  VIADD R3, R2.reuse, 0x10 ;  /* 0x0000001002037836 */ /* 0x048fe20000000000 */
[C---:B------:R-:W-:Y:S01]  /*b630*/  IADD3 R0, R2.reuse, 0x8, RZ ;  /* 0x0000000802007810 */ /* 0x040fe20007ffe0ff */
[C---:B------:R-:W-:Y:S01]  /*b640*/  VIADD R10, R2.reuse, 0x18 ;  /* 0x00000018020a7836 */ /* 0x040fe20000000000 */
[----:B------:R-:W-:Y:S01]  /*b650*/  ULDC UR4, c[0x0][0xac8] ;  /* 0x0002b20000047ab9 */ /* 0x000fe20000000800 */
[----:B------:R-:W-:Y:S01]  /*b660*/  VIADD R18, R2, 0x20 ;  /* 0x0000002002127836 */ /* 0x000fe20000000000 */
[----:B------:R-:W-:Y:S01]  /*b670*/  ISETP.GE.AND P3, PT, R0, UR4, PT ;  /* 0x0000000400007c0c */ /* 0x000fe2000bf66270 */
[----:B------:R-:W-:Y:S01]  /*b680*/  ULDC.64 UR6, c[0x0][0x208] ;  /* 0x0000820000067ab9 */ /* 0x000fe20000000a00 */
[----:B------:R-:W-:Y:S01]  /*b690*/  ISETP.GE.AND P4, PT, R3, UR4, PT ;  /* 0x0000000403007c0c */ /* 0x000fe2000bf86270 */
[----:B------:R-:W-:Y:S01]  /*b6a0*/  VIADD R20, R2, 0x40 ;  /* 0x0000004002147836 */ /* 0x000fe20000000000 */
[----:B------:R-:W-:Y:S01]  /*b6b0*/  ISETP.GE.AND P5, PT, R10, UR4, PT ;  /* 0x000000040a007c0c */ /* 0x000fe2000bfa6270 */
[C---:B------:R-:W-:Y:S01]  /*b6c0*/  VIADD R22, R2.reuse, 0x50 ;  /* 0x0000005002167836 */ /* 0x040fe20000000000 */
[C---:B------:R-:W-:Y:S01]  /*b6d0*/  ISETP.GE.AND P2, PT, R2.reuse, UR4, PT ;  /* 0x0000000402007c0c */ /* 0x040fe2000bf46270 */
[C---:B------:R-:W-:Y:S01]  /*b6e0*/  VIADD R23, R2.reuse, 0x58 ;  /* 0x0000005802177836 */ /* 0x040fe20000000000 */
[----:B------:R-:W-:-:S02]  /*b6f0*/  IADD3 R19, R2, 0x28, RZ ;  /* 0x0000002802137810 */ /* 0x000fc40007ffe0ff */
[----:B------:R-:W-:Y:S02]  /*b700*/  ISETP.GE.AND P0, PT, R18, UR4, PT ;  /* 0x0000000412007c0c */ /* 0x000fe4000bf06270 */
[----:B------:R-:W-:Y:S02]  /*b710*/  ISETP.GE.AND P1, PT, R19, UR4, PT ;  /* 0x0000000413007c0c */ /* 0x000fe4000bf26270 */
[----:B------:R-:W-:Y:S02]  /*b720*/  @!P3 LEA.HI R0, R0, R0, RZ, 0x1 ;  /* 0x000000000000b211 */ /* 0x000fe400078f08ff */
[----:B------:R-:W-:Y:S02]  /*b730*/  @!P4 LEA.HI R3, R3, R3, RZ, 0x1 ;  /* 0x000000030303c211 */ /* 0x000fe400078f08ff */
[----:B------:R-:W-:Y:S02]  /*b740*/  @!P5 LEA.HI R10, R10, R10, RZ, 0x1 ;  /* 0x0000000a0a0ad211 */ /* 0x000fe400078f08ff */
[----:B------:R-:W-:Y:S01]  /*b750*/  @!P3 LOP3.LUT R13, R0, 0xfffffffe, RZ, 0xc0, !PT ;  /* 0xfffffffe000db812 */ /* 0x000fe200078ec0ff */
[----:B------:R-:W-:Y:S01]  /*b760*/  VIADD R0, R2, 0x30 ;  /* 0x0000003002007836 */ /* 0x000fe20000000000 */
[----:B------:R-:W-:-:S02]  /*b770*/  @!P4 LOP3.LUT R3, R3, 0xfffffffe, RZ, 0xc0, !PT ;  /* 0xfffffffe0303c812 */ /* 0x000fc400078ec0ff */
[----:B------:R-:W-:Y:S01]  /*b780*/  @!P5 LOP3.LUT R17, R10, 0xfffffffe, RZ, 0xc0, !PT ;  /* 0xfffffffe0a11d812 */ /* 0x000fe200078ec0ff */
[C-C-:B-1--4-:R-:W-:Y:S01]  /*b790*/  @!P2 IMAD.WIDE R10, R2.reuse, 0x4, R4.reuse ;  /* 0x00000004020aa825 */ /* 0x152fe200078e0204 */
[----:B------:R-:W-:Y:S02]  /*b7a0*/  IADD3 R21, R2, 0x48, RZ ;  /* 0x0000004802157810 */ /* 0x000fe40007ffe0ff */
[----:B------:R-:W-:Y:S01]  /*b7b0*/  ISETP.GE.AND P6, PT, R22, UR4, PT ;  /* 0x0000000416007c0c */ /* 0x000fe2000bfc6270 */
[--C-:B------:R-:W-:Y:S01]  /*b7c0*/  @!P3 IMAD.WIDE R12, R13, 0x4, R4.reuse ;  /* 0x000000040d0cb825 */ /* 0x100fe200078e0204 */
[----:B------:R0:W-:Y:S01]  /*b7d0*/  @!P2 ST.E.64 desc[UR6][R10.64], R24 ;  /* 0x000000180a00a985 */ /* 0x0001e2000c101b06 */
[----:B------:R-:W-:Y:S02]  /*b7e0*/  ISETP.GE.AND P2, PT, R0, UR4, PT ;  /* 0x0000000400007c0c */ /* 0x000fe4000bf46270 */
[----:B------:R-:W-:Y:S01]  /*b7f0*/  @!P4 IMAD.WIDE R14, R3, 0x4, R4 ;  /* 0x00000004030ec825 */ /* 0x000fe200078e0204 */
[----:B------:R1:W-:Y:S01]  /*b800*/  @!P3 ST.E.64 desc[UR6][R12.64], R28 ;  /* 0x0000001c0c00b985 */ /* 0x0003e2000c101b06 */
[----:B------:R-:W-:-:S02]  /*b810*/  @!P0 LEA.HI R18, R18, R18, RZ, 0x1 ;  /* 0x0000001212128211 */ /* 0x000fc400078f08ff */
[----:B------:R-:W-:Y:S01]  /*b820*/  VIADD R3, R2, 0x38 ;  /* 0x0000003802037836 */ /* 0x000fe20000000000 */
[----:B------:R2:W-:Y:S01]  /*b830*/  @!P4 ST.E.64 desc[UR6][R14.64], R32 ;  /* 0x000000200e00c985 */ /* 0x0005e2000c101b06 */
[----:B------:R-:W-:Y:S01]  /*b840*/  @!P5 IMAD.WIDE R16, R17, 0x4, R4 ;  /* 0x000000041110d825 */ /* 0x000fe200078e0204 */
[----:B------:R-:W-:Y:S02]  /*b850*/  ISETP.GE.AND P4, PT, R20, UR4, PT ;  /* 0x0000000414007c0c */ /* 0x000fe4000bf86270 */
[----:B------:R-:W-:Y:S02]  /*b860*/  ISETP.GE.AND P3, PT, R3, UR4, PT ;  /* 0x0000000403007c0c */ /* 0x000fe4000bf66270 */
[----:B------:R3:W-:Y:S01]  /*b870*/  @!P5 ST.E.64 desc[UR6][R16.64], R36 ;  /* 0x000000241000d985 */ /* 0x0007e2000c101b06 */
[----:B------:R-:W-:Y:S01]  /*b880*/  ISETP.GE.AND P5, PT, R21, UR4, PT ;  /* 0x0000000415007c0c */ /* 0x000fe2000bfa6270 */
[----:B0-----:R-:W-:Y:S01]  /*b890*/  VIADD R24, R2, 0x60 ;  /* 0x0000006002187836 */ /* 0x001fe20000000000 */
[----:B------:R-:W-:-:S02]  /*b8a0*/  @!P1 LEA.HI R19, R19, R19, RZ, 0x1 ;  /* 0x0000001313139211 */ /* 0x000fc400078f08ff */
[----:B------:R-:W-:Y:S02]  /*b8b0*/  @!P0 LOP3.LUT R11, R18, 0xfffffffe, RZ, 0xc0, !PT ;  /* 0xfffffffe120b8812 */ /* 0x000fe400078ec0ff */
[----:B-1----:R-:W-:Y:S02]  /*b8c0*/  @!P1 LOP3.LUT R13, R19, 0xfffffffe, RZ, 0xc0, !PT ;  /* 0xfffffffe130d9812 */ /* 0x002fe400078ec0ff */
[----:B------:R-:W-:Y:S01]  /*b8d0*/  @!P2 LEA.HI R0, R0, R0, RZ, 0x1 ;  /* 0x000000000000a211 */ /* 0x000fe200078f08ff */
[--C-:B------:R-:W-:Y:S01]  /*b8e0*/  @!P0 IMAD.WIDE R10, R11, 0x4, R4.reuse ;  /* 0x000000040b0a8825 */ /* 0x100fe200078e0204 */
[----:B--2---:R-:W-:Y:S02]  /*b8f0*/  @!P3 LEA.HI R14, R3, R3, RZ, 0x1 ;  /* 0x00000003030eb211 */ /* 0x004fe400078f08ff */
[----:B------:R-:W-:Y:S01]  /*b900*/  @!P4 LEA.HI R20, R20, R20, RZ, 0x1 ;  /* 0x000000141414c211 */ /* 0x000fe200078f08ff */
[----:B------:R-:W-:Y:S01]  /*b910*/  @!P1 IMAD.WIDE R12, R13, 0x4, R4 ;  /* 0x000000040d0c9825 */ /* 0x000fe200078e0204 */
[----:B------:R-:W-:Y:S01]  /*b920*/  @!P5 LEA.HI R21, R21, R21, RZ, 0x1 ;  /* 0x000000151515d211 */ /* 0x000fe200078f08ff */
[----:B------:R0:W-:Y:S01]  /*b930*/  @!P0 ST.E.64 desc[UR6][R10.64], R40 ;  /* 0x000000280a008985 */ /* 0x0001e2000c101b06 */
[----:B------:R-:W-:-:S02]  /*b940*/  @!P6 LEA.HI R22, R22, R22, RZ, 0x1 ;  /* 0x000000161616e211 */ /* 0x000fc400078f08ff */
[----:B------:R-:W-:Y:S01]  /*b950*/  @!P2 LOP3.LUT R3, R0, 0xfffffffe, RZ, 0xc0, !PT ;  /* 0xfffffffe0003a812 */ /* 0x000fe200078ec0ff */
[----:B------:R1:W-:Y:S01]  /*b960*/  @!P1 ST.E.64 desc[UR6][R12.64], R44 ;  /* 0x0000002c0c009985 */ /* 0x0003e2000c101b06 */
[----:B------:R-:W-:Y:S02]  /*b970*/  @!P3 LOP3.LUT R15, R14, 0xfffffffe, RZ, 0xc0, !PT ;  /* 0xfffffffe0e0fb812 */ /* 0x000fe400078ec0ff */
[----:B---3--:R-:W-:Y:S01]  /*b980*/  @!P4 LOP3.LUT R17, R20, 0xfffffffe, RZ, 0xc0, !PT ;  /* 0xfffffffe1411c812 */ /* 0x008fe200078ec0ff */
[----:B------:R-:W-:Y:S01]  /*b990*/  VIADD R20, R2, 0x78 ;  /* 0x0000007802147836 */ /* 0x000fe20000000000 */
[----:B------:R-:W-:Y:S02]  /*b9a0*/  @!P5 LOP3.LUT R21, R21, 0xfffffffe, RZ, 0xc0, !PT ;  /* 0xfffffffe1515d812 */ /* 0x000fe400078ec0ff */
[----:B------:R-:W-:Y:S02]  /*b9b0*/  @!P6 LOP3.LUT R19, R22, 0xfffffffe, RZ, 0xc0, !PT ;  /* 0xfffffffe1613e812 */ /* 0x000fe400078ec0ff */
[----:B------:R-:W-:Y:S01]  /*b9c0*/  ISETP.GE.AND P1, PT, R23, UR4, PT ;  /* 0x0000000417007c0c */ /* 0x000fe2000bf26270 */
[----:B0-----:R-:W-:Y:S01]  /*b9d0*/  @!P2 IMAD.WIDE R10, R3, 0x4, R4 ;  /* 0x00000004030aa825 */ /* 0x001fe200078e0204 */
[----:B------:R-:W-:-:S02]  /*b9e0*/  ISETP.GE.AND P0, PT, R24, UR4, PT ;  /* 0x0000000418007c0c */ /* 0x000fc4000bf06270 */
[C---:B------:R-:W-:Y:S01]  /*b9f0*/  IADD3 R0, R2.reuse, 0x68, RZ ;  /* 0x0000006802007810 */ /* 0x040fe20007ffe0ff */
[--C-:B-1----:R-:W-:Y:S01]  /*ba00*/  @!P3 IMAD.WIDE R12, R15, 0x4, R4.reuse ;  /* 0x000000040f0cb825 */ /* 0x102fe200078e0204 */
[----:B------:R0:W-:Y:S01]  /*ba10*/  @!P2 ST.E.64 desc[UR6][R10.64], R48 ;  /* 0x000000300a00a985 */ /* 0x0001e2000c101b06 */
[----:B------:R-:W-:Y:S02]  /*ba20*/  IADD3 R22, R2, 0x88, RZ ;  /* 0x0000008802167810 */ /* 0x000fe40007ffe0ff */
[--C-:B------:R-:W-:Y:S01]  /*ba30*/  @!P4 IMAD.WIDE R14, R17, 0x4, R4.reuse ;  /* 0x00000004110ec825 */ /* 0x100fe200078e0204 */
[----:B------:R1:W-:Y:S01]  /*ba40*/  @!P3 ST.E.64 desc[UR6][R12.64], R52 ;  /* 0x000000340c00b985 */ /* 0x0003e2000c101b06 */
[----:B------:R-:W-:Y:S02]  /*ba50*/  ISETP.GE.AND P2, PT, R0, UR4, PT ;  /* 0x0000000400007c0c */ /* 0x000fe4000bf46270 */
[----:B------:R-:W-:Y:S01]  /*ba60*/  @!P5 IMAD.WIDE R16, R21, 0x4, R4 ;  /* 0x000000041510d825 */ /* 0x000fe200078e0204 */
[----:B------:R2:W-:Y:S01]  /*ba70*/  @!P4 ST.E.64 desc[UR6][R14.64], R56 ;  /* 0x000000380e00c985 */ /* 0x0005e2000c101b06 */
[----:B------:R-:W-:-:S02]  /*ba80*/  ISETP.GE.AND P3, PT, R22, UR4, PT ;  /* 0x0000000416007c0c */ /* 0x000fc4000bf66270 */
[----:B------:R-:W-:Y:S01]  /*ba90*/  @!P6 IMAD.WIDE R18, R19, 0x4, R4 ;  /* 0x000000041312e825 */ /* 0x000fe200078e0204 */
[----:B------:R3:W-:Y:S01]  /*baa0*/  @!P5 ST.E.64 desc[UR6][R16.64], R60 ;  /* 0x0000003c1000d985 */ /* 0x0007e2000c101b06 */
[----:B------:R-:W-:Y:S02]  /*bab0*/  ISETP.GE.AND P5, PT, R20, UR4, PT ;  /* 0x0000000414007c0c */ /* 0x000fe4000bfa6270 */
[C---:B------:R-:W-:Y:S01]  /*bac0*/  VIADD R3, R2.reuse, 0x70 ;  /* 0x0000007002037836 */ /* 0x040fe20000000000 */
[----:B------:R4:W-:Y:S01]  /*bad0*/  @!P6 ST.E.64 desc[UR6][R18.64], R64 ;  /* 0x000000401200e985 */ /* 0x0009e2000c101b06 */
[----:B------:R-:W-:Y:S01]  /*bae0*/  VIADD R21, R2, 0x80 ;  /* 0x0000008002157836 */ /* 0x000fe20000000000 */
[----:B------:R-:W-:Y:S02]  /*baf0*/  @!P1 LEA.HI R23, R23, R23, RZ, 0x1 ;  /* 0x0000001717179211 */ /* 0x000fe400078f08ff */
[----:B------:R-:W-:Y:S02]  /*bb00*/  ISETP.GE.AND P6, PT, R3, UR4, PT ;  /* 0x0000000403007c0c */ /* 0x000fe4000bfc6270 */
[----:B------:R-:W-:-:S02]  /*bb10*/  ISETP.GE.AND P4, PT, R21, UR4, PT ;  /* 0x0000000415007c0c */ /* 0x000fc4000bf86270 */
[----:B------:R-:W-:Y:S02]  /*bb20*/  @!P0 LEA.HI R24, R24, R24, RZ, 0x1 ;  /* 0x0000001818188211 */ /* 0x000fe400078f08ff */
[----:B0-----:R-:W-:Y:S01]  /*bb30*/  @!P1 LOP3.LUT R11, R23, 0xfffffffe, RZ, 0xc0, !PT ;  /* 0xfffffffe170b9812 */ /* 0x001fe200078ec0ff */
[----:B------:R-:W-:Y:S01]  /*bb40*/  VIADD R23, R2, 0x90 ;  /* 0x0000009002177836 */ /* 0x000fe20000000000 */
[----:B-1----:R-:W-:Y:S01]  /*bb50*/  @!P0 LOP3.LUT R13, R24, 0xfffffffe, RZ, 0xc0, !PT ;  /* 0xfffffffe180d8812 */ /* 0x002fe200078ec0ff */
[----:B------:R-:W-:Y:S01]  /*bb60*/  VIADD R24, R2, 0x98 ;  /* 0x0000009802187836 */ /* 0x000fe20000000000 */
[----:B------:R-:W-:Y:S01]  /*bb70*/  @!P2 LEA.HI R0, R0, R0, RZ, 0x1 ;  /* 0x000000000000a211 */ /* 0x000fe200078f08ff */
[--C-:B------:R-:W-:Y:S01]  /*bb80*/  @!P1 IMAD.WIDE R10, R11, 0x4, R4.reuse ;  /* 0x000000040b0a9825 */ /* 0x100fe200078e0204 */
[----:B------:R-:W-:Y:S02]  /*bb90*/  @!P5 LEA.HI R20, R20, R20, RZ, 0x1 ;  /* 0x000000141414d211 */ /* 0x000fe400078f08ff */
[----:B--2---:R-:W-:Y:S01]  /*bba0*/  @!P6 LEA.HI R14, R3, R3, RZ, 0x1 ;  /* 0x00000003030ee211 */ /* 0x004fe200078f08ff */
[----:B------:R-:W-:Y:S01]  /*bbb0*/  @!P0 IMAD.WIDE R12, R13, 0x4, R4 ;  /* 0x000000040d0c8825 */ /* 0x000fe200078e0204 */
[----:B------:R-:W-:Y:S01]  /*bbc0*/  @!P4 LEA.HI R21, R21, R21, RZ, 0x1 ;  /* 0x000000151515c211 */ /* 0x000fe200078f08ff */
[----:B------:R0:W-:Y:S01]  /*bbd0*/  @!P1 ST.E.64 desc[UR6][R10.64], R68 ;  /* 0x000000440a009985 */ /* 0x0001e2000c101b06 */
[----:B------:R-:W-:-:S02]  /*bbe0*/  @!P3 LEA.HI R22, R22, R22, RZ, 0x1 ;  /* 0x000000161616b211 */ /* 0x000fc400078f08ff */
[----:B------:R-:W-:Y:S01]  /*bbf0*/  @!P2 LOP3.LUT R3, R0, 0xfffffffe, RZ, 0xc0, !PT ;  /* 0xfffffffe0003a812 */ /* 0x000fe200078ec0ff */
[----:B------:R1:W-:Y:S01]  /*bc00*/  @!P0 ST.E.64 desc[UR6][R12.64], R72 ;  /* 0x000000480c008985 */ /* 0x0003e2000c101b06 */
[----:B------:R-:W-:Y:S01]  /*bc10*/  @!P6 LOP3.LUT R15, R14, 0xfffffffe, RZ, 0xc0, !PT ;  /* 0xfffffffe0e0fe812 */ /* 0x000fe200078ec0ff */
[----:B------:R-:W-:Y:S01]  /*bc20*/  VIADD R0, R2, 0xa0 ;  /* 0x000000a002007836 */ /* 0x000fe20000000000 */
[----:B---3--:R-:W-:Y:S01]  /*bc30*/  @!P5 LOP3.LUT R17, R20, 0xfffffffe, RZ, 0xc0, !PT ;  /* 0xfffffffe1411d812 */ /* 0x008fe200078ec0ff */
[----:B------:R-:W-:Y:S01]  /*bc40*/  VIADD R20, R2, 0xb0 ;  /* 0x000000b002147836 */ /* 0x000fe20000000000 */
[----:B------:R-:W-:Y:S02]  /*bc50*/  @!P4 LOP3.LUT R21, R21, 0xfffffffe, RZ, 0xc0, !PT ;  /* 0xfffffffe1515c812 */ /* 0x000fe400078ec0ff */
[----:B----4-:R-:W-:Y:S01]  /*bc60*/  @!P3 LOP3.LUT R19, R22, 0xfffffffe, RZ, 0xc0, !PT ;  /* 0xfffffffe1613b812 */ /* 0x010fe200078ec0ff */
[C---:B------:R-:W-:Y:S01]  /*bc70*/  VIADD R22, R2.reuse, 0xc0 ;  /* 0x000000c002167836 */ /* 0x040fe20000000000 */
[----:B------:R-:W-:Y:S01]  /*bc80*/  ISETP.GE.AND P0, PT, R23, UR4, PT ;  /* 0x0000000417007c0c */ /* 0x000fe2000bf06270 */
[----:B0-----:R-:W-:Y:S01]  /*bc90*/  @!P2 IMAD.WIDE R10, R3, 0x4, R4 ;  /* 0x00000004030aa825 */ /* 0x001fe200078e0204 */
[----:B------:R-:W-:-:S02]  /*bca0*/  IADD3 R3, R2, 0xa8, RZ ;  /* 0x000000a802037810 */ /* 0x000fc40007ffe0ff */
[----:B------:R-:W-:Y:S01]  /*bcb0*/  ISETP.GE.AND P1, PT, R24, UR4, PT ;  /* 0x0000000418007c0c */ /* 0x000fe2000bf26270 */
[--C-:B-1----:R-:W-:Y:S01]  /*bcc0*/  @!P6 IMAD.WIDE R12, R15, 0x4, R4.reuse ;  /* 0x000000040f0ce825 */ /* 0x102fe200078e0204 */
[----:B------:R0:W-:Y:S01]  /*bcd0*/  @!P2 ST.E.64 desc[UR6][R10.64], R76 ;  /* 0x0000004c0a00a985 */ /* 0x0001e2000c101b06 */
[----:B------:R-:W-:Y:S02]  /*bce0*/  ISETP.GE.AND P2, PT, R0, UR4, PT ;  /* 0x0000000400007c0c */ /* 0x000fe4000bf46270 */
[--C-:B------:R-:W-:Y:S01]  /*bcf0*/  @!P5 IMAD.WIDE R14, R17, 0x4, R4.reuse ;  /* 0x00000004110ed825 */ /* 0x100fe200078e0204 */
[----:B------:R1:W-:Y:S01]  /*bd00*/  @!P6 ST.E.64 desc[UR6][R12.64], R80 ;  /* 0x000000500c00e985 */ /* 0x0003e2000c101b06 */
[----:B------:R-:W-:Y:S02]  /*bd10*/  ISETP.GE.AND P6, PT, R22, UR4, PT ;  /* 0x0000000416007c0c */ /* 0x000fe4000bfc6270 */
[----:B------:R-:W-:Y:S01]  /*bd20*/  @!P4 IMAD.WIDE R16, R21, 0x4, R4 ;  /* 0x000000041510c825 */ /* 0x000fe200078e0204 */
[----:B------:R2:W-:Y:S01]  /*bd30*/  @!P5 ST.E.64 desc[UR6][R14.64], R84 ;  /* 0x000000540e00d985 */ /* 0x0005e2000c101b06 */
[----:B------:R-:W-:-:S02]  /*bd40*/  @!P0 LEA.HI R23, R23, R23, RZ, 0x1 ;  /* 0x0000001717178211 */ /* 0x000fc400078f08ff */
[----:B------:R-:W-:Y:S01]  /*bd50*/  @!P3 IMAD.WIDE R18, R19, 0x4, R4 ;  /* 0x000000041312b825 */ /* 0x000fe200078e0204 */
[----:B------:R3:W-:Y:S01]  /*bd60*/  @!P4 ST.E.64 desc[UR6][R16.64], R88 ;  /* 0x000000581000c985 */ /* 0x0007e2000c101b06 */
[----:B------:R-:W-:Y:S02]  /*bd70*/  ISETP.GE.AND P4, PT, R20, UR4, PT ;  /* 0x0000000414007c0c */ /* 0x000fe4000bf86270 */
[----:B------:R-:W-:Y:S01]  /*bd80*/  VIADD R21, R2, 0xb8 ;  /* 0x000000b802157836 */ /* 0x000fe20000000000 */
[----:B------:R4:W-:Y:S01]  /*bd90*/  @!P3 ST.E.64 desc[UR6][R18.64], R92 ;  /* 0x0000005c1200b985 */ /* 0x0009e2000c101b06 */
[----:B------:R-:W-:Y:S02]  /*bda0*/  ISETP.GE.AND P3, PT, R3, UR4, PT ;  /* 0x0000000403007c0c */ /* 0x000fe4000bf66270 */
[----:B------:R-:W-:Y:S02]  /*bdb0*/  @!P1 LEA.HI R24, R24, R24, RZ, 0x1 ;  /* 0x0000001818189211 */ /* 0x000fe400078f08ff */
[----:B------:R-:W-:-:S02]  /*bdc0*/  ISETP.GE.AND P5, PT, R21, UR4, PT ;  /* 0x0000000415007c0c */ /* 0x000fc4000bfa6270 */
[----:B0-----:R-:W-:Y:S02]  /*bdd0*/  @!P0 LOP3.LUT R11, R23, 0xfffffffe, RZ, 0xc0, !PT ;  /* 0xfffffffe170b8812 */ /* 0x001fe400078ec0ff */
[----:B------:R-:W-:Y:S02]  /*bde0*/  @!P2 LEA.HI R0, R0, R0, RZ, 0x1 ;  /* 0x000000000000a211 */ /* 0x000fe400078f08ff */
[----:B-1----:R-:W-:Y:S01]  /*bdf0*/  @!P1 LOP3.LUT R13, R24, 0xfffffffe, RZ, 0xc0, !PT ;  /* 0xfffffffe180d9812 */ /* 0x002fe200078ec0ff */
[--C-:B------:R-:W-:Y:S01]  /*be00*/  @!P0 IMAD.WIDE R10, R11, 0x4, R4.reuse ;  /* 0x000000040b0a8825 */ /* 0x100fe200078e0204 */
[----:B------:R-:W-:Y:S02]  /*be10*/  @!P4 LEA.HI R20, R20, R20, RZ, 0x1 ;  /* 0x000000141414c211 */ /* 0x000fe400078f08ff */
[----:B------:R-:W-:Y:S01]  /*be20*/  @!P3 LEA.HI R3, R3, R3, RZ, 0x1 ;  /* 0x000000030303b211 */ /* 0x000fe200078f08ff */
[----:B------:R-:W-:Y:S01]  /*be30*/  @!P1 IMAD.WIDE R12, R13, 0x4, R4 ;  /* 0x000000040d0c9825 */ /* 0x000fe200078e0204 */
[----:B--2---:R-:W-:Y:S01]  /*be40*/  @!P2 LOP3.LUT R15, R0, 0xfffffffe, RZ, 0xc0, !PT ;  /* 0xfffffffe000fa812 */ /* 0x004fe200078ec0ff */
[----:B------:R0:W-:Y:S01]  /*be50*/  @!P0 ST.E.64 desc[UR6][R10.64], R96 ;  /* 0x000000600a008985 */ /* 0x0001e2000c101b06 */
[----:B------:R-:W-:-:S02]  /*be60*/  @!P5 LEA.HI R21, R21, R21, RZ, 0x1 ;  /* 0x000000151515d211 */ /* 0x000fc400078f08ff */
[----:B------:R-:W-:Y:S01]  /*be70*/  @!P3 LOP3.LUT R3, R3, 0xfffffffe, RZ, 0xc0, !PT ;  /* 0xfffffffe0303b812 */ /* 0x000fe200078ec0ff */
[--C-:B------:R-:W-:Y:S01]  /*be80*/  @!P2 IMAD.WIDE R14, R15, 0x4, R4.reuse ;  /* 0x000000040f0ea825 */ /* 0x100fe200078e0204 */
[----:B------:R-:W-:Y:S01]  /*be90*/  @!P6 LEA.HI R22, R22, R22, RZ, 0x1 ;  /* 0x000000161616e211 */ /* 0x000fe200078f08ff */
[----:B------:R1:W-:Y:S01]  /*bea0*/  @!P1 ST.E.64 desc[UR6][R12.64], R100 ;  /* 0x000000640c009985 */ /* 0x0003e2000c101b06 */
[----:B---3--:R-:W-:Y:S01]  /*beb0*/  @!P4 LOP3.LUT R17, R20, 0xfffffffe, RZ, 0xc0, !PT ;  /* 0xfffffffe1411c812 */ /* 0x008fe200078ec0ff */
[----:B------:R-:W-:Y:S01]  /*bec0*/  VIADD R20, R2, 0xd8 ;  /* 0x000000d802147836 */ /* 0x000fe20000000000 */
[----:B------:R-:W-:Y:S01]  /*bed0*/  @!P5 LOP3.LUT R21, R21, 0xfffffffe, RZ, 0xc0, !PT ;  /* 0xfffffffe1515d812 */ /* 0x000fe200078ec0ff */
[----:B------:R2:W-:Y:S01]  /*bee0*/  @!P2 ST.E.64 desc[UR6][R14.64], R104 ;  /* 0x000000680e00a985 */ /* 0x0005e2000c101b06 */
[----:B----4-:R-:W-:Y:S02]  /*bef0*/  @!P6 LOP3.LUT R19, R22, 0xfffffffe, RZ, 0xc0, !PT ;  /* 0xfffffffe1613e812 */ /* 0x010fe400078ec0ff */
[----:B------:R-:W-:Y:S01]  /*bf00*/  IADD3 R0, R2, 0xc8, RZ ;  /* 0x000000c802007810 */ /* 0x000fe20007ffe0ff */
[----:B0-----:R-:W-:Y:S01]  /*bf10*/  @!P3 IMAD.WIDE R10, R3, 0x4, R4 ;  /* 0x00000004030ab825 */ /* 0x001fe200078e0204 */
[----:B------:R-:W-:-:S02]  /*bf20*/  ISETP.GE.AND P2, PT, R20, UR4, PT ;  /* 0x0000000414007c0c */ /* 0x000fc4000bf46270 */
[----:B------:R-:W-:Y:S01]  /*bf30*/  ISETP.GE.AND P0, PT, R0, UR4, PT ;  /* 0x0000000400007c0c */ /* 0x000fe2000bf06270 */
[----:B------:R-:W-:Y:S01]  /*bf40*/  VIADD R3, R2, 0xd0 ;  /* 0x000000d002037836 */ /* 0x000fe20000000000 */
[----:B------:R0:W-:Y:S01]  /*bf50*/  @!P3 ST.E.64 desc[UR6][R10.64], R108 ;  /* 0x0000006c0a00b985 */ /* 0x0001e2000c101b06 */
[----:B-1----:R-:W-:-:S03]  /*bf60*/  @!P4 IMAD.WIDE R12, R17, 0x4, R4 ;  /* 0x00000004110cc825 */ /* 0x002fc600078e0204 */
[----:B------:R-:W-:Y:S01]  /*bf70*/  ISETP.GE.AND P1, PT, R3, UR4, PT ;  /* 0x0000000403007c0c */ /* 0x000fe2000bf26270 */
[--C-:B------:R-:W-:Y:S01]  /*bf80*/  @!P5 IMAD.WIDE R16, R21, 0x4, R4.reuse ;  /* 0x000000041510d825 */ /* 0x100fe200078e0204 */
[----:B------:R1:W-:Y:S01]  /*bf90*/  @!P4 ST.E.64 desc[UR6][R12.64], R112 ;  /* 0x000000700c00c985 */ /* 0x0003e2000c101b06 */
[----:B--2---:R-:W-:Y:S02]  /*bfa0*/  IADD3 R14, R2, 0xe8, RZ ;  /* 0x000000e8020e7810 */ /* 0x004fe40007ffe0ff */
[----:B------:R-:W-:Y:S01]  /*bfb0*/  @!P6 IMAD.WIDE R18, R19, 0x4, R4 ;  /* 0x000000041312e825 */ /* 0x000fe200078e0204 */
[----:B------:R2:W-:Y:S01]  /*bfc0*/  @!P5 ST.E.64 desc[UR6][R16.64], R116 ;  /* 0x000000741000d985 */ /* 0x0005e2000c101b06 */
[----:B------:R-:W-:Y:S02]  /*bfd0*/  ISETP.GE.AND P4, PT, R14, UR4, PT ;  /* 0x000000040e007c0c */ /* 0x000fe4000bf86270 */
[C---:B------:R-:W-:Y:S01]  /*bfe0*/  VIADD R21, R2.reuse, 0xe0 ;  /* 0x000000e002157836 */ /* 0x040fe20000000000 */
[----:B------:R3:W-:Y:S01]  /*bff0*/  @!P6 ST.E.64 desc[UR6][R18.64], R120 ;  /* 0x000000781200e985 */ /* 0x0007e2000c101b06 */
[----:B0-----:R-:W-:Y:S01]  /*c000*/  VIADD R11, R2, 0xf8 ;  /* 0x000000f8020b7836 */ /* 0x001fe20000000000 */
[----:B------:R-:W-:Y:S01]  /*c010*/  @!P0 LEA.HI R0, R0, R0, RZ, 0x1 ;  /* 0x0000000000008211 */ /* 0x000fe200078f08ff */
[----:B------:R-:W-:Y:S01]  /*c020*/  VIADD R15, R2, 0xf0 ;  /* 0x000000f0020f7836 */ /* 0x000fe20000000000 */
[----:B------:R-:W-:-:S02]  /*c030*/  ISETP.GE.AND P3, PT, R21, UR4, PT ;  /* 0x0000000415007c0c */ /* 0x000fc4000bf66270 */
[----:B------:R-:W-:Y:S02]  /*c040*/  ISETP.GE.AND P6, PT, R11, UR4, PT ;  /* 0x000000040b007c0c */ /* 0x000fe4000bfc6270 */
[----:B------:R-:W-:Y:S02]  /*c050*/  ISETP.GE.AND P5, PT, R15, UR4, PT ;  /* 0x000000040f007c0c */ /* 0x000fe4000bfa6270 */
[----:B------:R-:W-:Y:S02]  /*c060*/  @!P1 LEA.HI R3, R3, R3, RZ, 0x1 ;  /* 0x0000000303039211 */ /* 0x000fe400078f08ff */
[----:B------:R-:W-:Y:S02]  /*c070*/  @!P2 LEA.HI R20, R20, R20, RZ, 0x1 ;  /* 0x000000141414a211 */ /* 0x000fe400078f08ff */
[----:B------:R-:W-:Y:S02]  /*c080*/  @!P4 LEA.HI R14, R14, R14, RZ, 0x1 ;  /* 0x0000000e0e0ec211 */ /* 0x000fe400078f08ff */
[----:B------:R-:W-:-:S02]  /*c090*/  @!P1 LOP3.LUT R3, R3, 0xfffffffe, RZ, 0xc0, !PT ;  /* 0xfffffffe03039812 */ /* 0x000fc400078ec0ff */
[----:B------:R-:W-:Y:S02]  /*c0a0*/  @!P3 LEA.HI R21, R21, R21, RZ, 0x1 ;  /* 0x000000151515b211 */ /* 0x000fe400078f08ff */
[----:B-1----:R-:W-:Y:S02]  /*c0b0*/  @!P6 LEA.HI R12, R11, R11, RZ, 0x1 ;  /* 0x0000000b0b0ce211 */ /* 0x002fe400078f08ff */
[----:B------:R-:W-:Y:S02]  /*c0c0*/  @!P5 LEA.HI R10, R15, R15, RZ, 0x1 ;  /* 0x0000000f0f0ad211 */ /* 0x000fe400078f08ff */
[----:B------:R-:W-:Y:S02]  /*c0d0*/  @!P0 LOP3.LUT R11, R0, 0xfffffffe, RZ, 0xc0, !PT ;  /* 0xfffffffe000b8812 */ /* 0x000fe400078ec0ff */
[----:B------:R-:W-:Y:S02]  /*c0e0*/  @!P2 LOP3.LUT R15, R20, 0xfffffffe, RZ, 0xc0, !PT ;  /* 0xfffffffe140fa812 */ /* 0x000fe400078ec0ff */
[----:B--2---:R-:W-:-:S02]  /*c0f0*/  @!P3 LOP3.LUT R17, R21, 0xfffffffe, RZ, 0xc0, !PT ;  /* 0xfffffffe1511b812 */ /* 0x004fc400078ec0ff */
[----:B---3--:R-:W-:Y:S01]  /*c100*/  @!P4 LOP3.LUT R19, R14, 0xfffffffe, RZ, 0xc0, !PT ;  /* 0xfffffffe0e13c812 */ /* 0x008fe200078ec0ff */
[--C-:B------:R-:W-:Y:S01]  /*c110*/  @!P2 IMAD.WIDE R14, R15, 0x4, R4.reuse ;  /* 0x000000040f0ea825 */ /* 0x100fe200078e0204 */
[----:B------:R-:W-:Y:S02]  /*c120*/  @!P5 LOP3.LUT R21, R10, 0xfffffffe, RZ, 0xc0, !PT ;  /* 0xfffffffe0a15d812 */ /* 0x000fe400078ec0ff */
[----:B------:R-:W-:Y:S01]  /*c130*/  @!P6 LOP3.LUT R23, R12, 0xfffffffe, RZ, 0xc0, !PT ;  /* 0xfffffffe0c17e812 */ /* 0x000fe200078ec0ff */
[----:B------:R-:W-:-:S04]  /*c140*/  @!P0 IMAD.WIDE R10, R11, 0x4, R4 ;  /* 0x000000040b0a8825 */ /* 0x000fc800078e0204 */
[--C-:B------:R-:W-:Y:S01]  /*c150*/  @!P1 IMAD.WIDE R12, R3, 0x4, R4.reuse ;  /* 0x00000004030c9825 */ /* 0x100fe200078e0204 */
[----:B------:R0:W-:Y:S03]  /*c160*/  @!P0 ST.E.64 desc[UR6][R10.64], R124 ;  /* 0x0000007c0a008985 */ /* 0x0001e6000c101b06 */
[--C-:B------:R-:W-:Y:S01]  /*c170*/  @!P3 IMAD.WIDE R16, R17, 0x4, R4.reuse ;  /* 0x000000041110b825 */ /* 0x100fe200078e0204 */
[----:B------:R0:W-:Y:S03]  /*c180*/  @!P1 ST.E.64 desc[UR6][R12.64], R128 ;  /* 0x000000800c009985 */ /* 0x0001e6000c101b06 */
[--C-:B------:R-:W-:Y:S01]  /*c190*/  @!P4 IMAD.WIDE R18, R19, 0x4, R4.reuse ;  /* 0x000000041312c825 */ /* 0x100fe200078e0204 */
[----:B------:R0:W-:Y:S03]  /*c1a0*/  @!P2 ST.E.64 desc[UR6][R14.64], R132 ;  /* 0x000000840e00a985 */ /* 0x0001e6000c101b06 */
[--C-:B------:R-:W-:Y:S01]  /*c1b0*/  @!P5 IMAD.WIDE R20, R21, 0x4, R4.reuse ;  /* 0x000000041514d825 */ /* 0x100fe200078e0204 */
[----:B------:R0:W-:Y:S03]  /*c1c0*/  @!P3 ST.E.64 desc[UR6][R16.64], R136 ;  /* 0x000000881000b985 */ /* 0x0001e6000c101b06 */
[----:B------:R-:W-:Y:S01]  /*c1d0*/  @!P6 IMAD.WIDE R4, R23, 0x4, R4 ;  /* 0x000000041704e825 */ /* 0x000fe200078e0204 */
[----:B------:R0:W-:Y:S04]  /*c1e0*/  @!P4 ST.E.64 desc[UR6][R18.64], R140 ;  /* 0x0000008c1200c985 */ /* 0x0001e8000c101b06 */
[----:B------:R0:W-:Y:S04]  /*c1f0*/  @!P5 ST.E.64 desc[UR6][R20.64], R144 ;  /* 0x000000901400d985 */ /* 0x0001e8000c101b06 */
[----:B------:R0:W-:Y:S02]  /*c200*/  @!P6 ST.E.64 desc[UR6][R4.64], R148 ;  /* 0x000000940400e985 */ /* 0x0001e4000c101b06 */
.L_x_35:
[----:B------:R-:W-:Y:S05]  /*c210*/  BSYNC B0 ;  /* 0x0000000000007941 */ /* 0x000fea0003800000 */
.L_x_34:
[----:B------:R-:W-:Y:S01]  /*c220*/  ISETP.GE.AND P0, PT, R9, R8, PT ;  /* 0x000000080900720c */ /* 0x000fe20003f06270 */
[----:B01----:R0:W1:Y:S04]  /*c230*/  SHFL.IDX PT, R5, R7, 0x1, 0x1c1f ;  /* 0x003c1f0007057f89 */ /* 0x00306800000e0000 */
[----:B----4-:R0:W2:Y:S08]  /*c240*/  SHFL.IDX PT, R4, R6, 0x1, 0x1c1f ;  /* 0x003c1f0006047f89 */ /* 0x0100b000000e0000 */
[----:B0-----:R-:W-:Y:S05]  /*c250*/  @P0 BRA `(.L_x_10) ;  /* 0x0000005400e00947 */ /* 0x001fea0003800000 */
[C---:B---3--:R-:W-:Y:S01]  /*c260*/  VIADD R0, R2.reuse, 0x8 ;  /* 0x0000000802007836 */ /* 0x048fe20000000000 */
[C---:B------:R-:W-:Y:S01]  /*c270*/  IADD3 R3, R2.reuse, 0x10, RZ ;  /* 0x0000001002037810 */ /* 0x040fe20007ffe0ff */
[----:B------:R-:W-:Y:S01]  /*c280*/  ULDC UR4, c[0x0][0xac8] ;  /* 0x0002b20000047ab9 */ /* 0x000fe20000000800 */
[C---:B------:R-:W-:Y:S01]  /*c290*/  VIADD R12, R2.reuse, 0x18 ;  /* 0x00000018020c7836 */ /* 0x040fe20000000000 */
[C---:B------:R-:W-:Y:S01]  /*c2a0*/  ISETP.GE.AND P0, PT, R2.reuse, UR4, PT ;  /* 0x0000000402007c0c */ /* 0x040fe2000bf06270 */
[----:B------:R-:W-:Y:S01]  /*c2b0*/  VIADD R13, R2, 0x20 ;  /* 0x00000020020d7836 */ /* 0x000fe20000000000 */
[----:B------:R-:W-:Y:S01]  /*c2c0*/  ISETP.GE.AND P1, PT, R0, UR4, PT ;  /* 0x0000000400007c0c */ /* 0x000fe2000bf26270 */
[----:B------:R-:W-:Y:S01]  /*c2d0*/  ULDC.64 UR6, c[0x0][0x208] ;  /* 0x0000820000067ab9 */ /* 0x000fe20000000a00 */
[----:B------:R-:W-:Y:S01]  /*c2e0*/  ISETP.GE.AND P2, PT, R3, UR4, PT ;  /* 0x0000000403007c0c */ /* 0x000fe2000bf46270 */
[----:B------:R-:W-:Y:S01]  /*c2f0*/  VIADD R14, R2, 0x38 ;  /* 0x00000038020e7836 */ /* 0x000fe20000000000 */
[----:B------:R-:W-:Y:S01]  /*c300*/  ISETP.GE.AND P5, PT, R12, UR4, PT ;  /* 0x000000040c007c0c */ /* 0x000fe2000bfa6270 */
[C---:B------:R-:W-:Y:S01]  /*c310*/  VIADD R15, R2.reuse, 0x40 ;  /* 0x00000040020f7836 */ /* 0x040fe20000000000 */
[----:B------:R-:W-:Y:S01]  /*c320*/  ISETP.GE.AND P6, PT, R13, UR4, PT ;  /* 0x000000040d007c0c */ /* 0x000fe2000bfc6270 */
[C---:B------:R-:W-:Y:S01]  /*c330*/  VIADD R16, R2.reuse, 0x48 ;  /* 0x0000004802107836 */ /* 0x040fe20000000000 */
[C---:B------:R-:W-:Y:S01]  /*c340*/  IADD3 R18, R2.reuse, 0x50, RZ ;  /* 0x0000005002127810 */ /* 0x040fe20007ffe0ff */
[C---:B------:R-:W-:Y:S01]  /*c350*/  VIADD R19, R2.reuse, 0x58 ;  /* 0x0000005802137836 */ /* 0x040fe20000000000 */
[----:B------:R-:W-:Y:S01]  /*c360*/  ISETP.GE.AND P3, PT, R15, UR4, PT ;  /* 0x000000040f007c0c */ /* 0x000fe2000bf66270 */
[----:B-12---:R-:W-:Y:S01]  /*c370*/  @!P0 IMAD.WIDE R6, R2, 0x4, R4 ;  /* 0x0000000402068825 */ /* 0x006fe200078e0204 */
[----:B------:R-:W-:-:S02]  /*c380*/  ISETP.GE.AND P4, PT, R16, UR4, PT ;  /* 0x0000000410007c0c */ /* 0x000fc4000bf86270 */
[----:B------:R-:W-:Y:S01]  /*c390*/  @!P1 LEA.HI R0, R0, R0, RZ, 0x1 ;  /* 0x0000000000009211 */ /* 0x000fe200078f08ff */
[----:B------:R-:W-:Y:S01]  /*c3a0*/  VIADD R20, R2, 0x80 ;  /* 0x0000008002147836 */ /* 0x000fe20000000000 */
[----:B------:R-:W-:Y:S01]  /*c3b0*/  @!P2 LEA.HI R3, R3, R3, RZ, 0x1 ;  /* 0x000000030303a211 */ /* 0x000fe200078f08ff */
[----:B------:R0:W-:Y:S01]  /*c3c0*/  @!P0 ST.E.64 desc[UR6][R6.64], R26 ;  /* 0x0000001a06008985 */ /* 0x0001e2000c101b06 */
[----:B------:R-:W-:Y:S01]  /*c3d0*/  @!P1 LOP3.LUT R9, R0, 0xfffffffe, RZ, 0xc0, !PT ;  /* 0xfffffffe00099812 */ /* 0x000fe200078ec0ff */
[----:B------:R-:W-:Y:S01]  /*c3e0*/  VIADD R0, R2, 0x28 ;  /* 0x0000002802007836 */ /* 0x000fe20000000000 */
[----:B------:R-:W-:Y:S02]  /*c3f0*/  @!P2 LOP3.LUT R3, R3, 0xfffffffe, RZ, 0xc0, !PT ;  /* 0xfffffffe0303a812 */ /* 0x000fe400078ec0ff */
[----:B------:R-:W-:Y:S01]  /*c400*/  @!P5 LEA.HI R12, R12, R12, RZ, 0x1 ;  /* 0x0000000c0c0cd211 */ /* 0x000fe200078f08ff */
[----:B------:R-:W-:Y:S01]  /*c410*/  @!P1 IMAD.WIDE R8, R9, 0x4, R4 ;  /* 0x0000000409089825 */ /* 0x000fe200078e0204 */
[----:B------:R-:W-:-:S02]  /*c420*/  ISETP.GE.AND P0, PT, R0, UR4, PT ;  /* 0x0000000400007c0c */ /* 0x000fc4000bf06270 */
[----:B------:R-:W-:Y:S01]  /*c430*/  @!P6 LEA.HI R13, R13, R13, RZ, 0x1 ;  /* 0x0000000d0d0de211 */ /* 0x000fe200078f08ff */
[----:B------:R-:W-:Y:S01]  /*c440*/  @!P2 IMAD.WIDE R10, R3, 0x4, R4 ;  /* 0x00000004030aa825 */ /* 0x000fe200078e0204 */
[----:B------:R-:W-:Y:S01]  /*c450*/  IADD3 R3, R2, 0x30, RZ ;  /* 0x0000003002037810 */ /* 0x000fe20007ffe0ff */
[----:B------:R1:W-:Y:S01]  /*c460*/  @!P1 ST.E.64 desc[UR6][R8.64], R30 ;  /* 0x0000001e08009985 */ /* 0x0003e2000c101b06 */
[----:B------:R-:W-:Y:S02]  /*c470*/  @!P3 LEA.HI R15, R15, R15, RZ, 0x1 ;  /* 0x0000000f0f0fb211 */ /* 0x000fe400078f08ff */
[----:B------:R-:W-:Y:S01]  /*c480*/  ISETP.GE.AND P1, PT, R3, UR4, PT ;  /* 0x0000000403007c0c */ /* 0x000fe2000bf26270 */
[----:B------:R2:W-:Y:S01]  /*c490*/  @!P2 ST.E.64 desc[UR6][R10.64], R34 ;  /* 0x000000220a00a985 */ /* 0x0005e2000c101b06 */
[----:B------:R-:W-:Y:S02]  /*c4a0*/  ISETP.GE.AND P2, PT, R14, UR4, PT ;  /* 0x000000040e007c0c */ /* 0x000fe4000bf46270 */
[----:B0-----:R-:W-:-:S02]  /*c4b0*/  @!P5 LOP3.LUT R7, R12, 0xfffffffe, RZ, 0xc0, !PT ;  /* 0xfffffffe0c07d812 */ /* 0x001fc400078ec0ff */
[----:B------:R-:W-:Y:S02]  /*c4c0*/  @!P0 LEA.HI R0, R0, R0, RZ, 0x1 ;  /* 0x0000000000008211 */ /* 0x000fe400078f08ff */
[----:B------:R-:W-:Y:S01]  /*c4d0*/  @!P4 LEA.HI R16, R16, R16, RZ, 0x1 ;  /* 0x000000101010c211 */ /* 0x000fe200078f08ff */
[--C-:B------:R-:W-:Y:S01]  /*c4e0*/  @!P5 IMAD.WIDE R6, R7, 0x4, R4.reuse ;  /* 0x000000040706d825 */ /* 0x100fe200078e0204 */
[----:B------:R-:W-:Y:S02]  /*c4f0*/  @!P3 LOP3.LUT R15, R15, 0xfffffffe, RZ, 0xc0, !PT ;  /* 0xfffffffe0f0fb812 */ /* 0x000fe400078ec0ff */
[----:B-1----:R-:W-:Y:S02]  /*c500*/  @!P6 LOP3.LUT R9, R13, 0xfffffffe, RZ, 0xc0, !PT ;  /* 0xfffffffe0d09e812 */ /* 0x002fe400078ec0ff */
[----:B------:R0:W-:Y:S01]  /*c510*/  @!P5 ST.E.64 desc[UR6][R6.64], R38 ;  /* 0x000000260600d985 */ /* 0x0001e2000c101b06 */
[----:B--2---:R-:W-:Y:S02]  /*c520*/  @!P1 LEA.HI R10, R3, R3, RZ, 0x1 ;  /* 0x00000003030a9211 */ /* 0x004fe400078f08ff */
[----:B------:R-:W-:Y:S01]  /*c530*/  @!P2 LEA.HI R14, R14, R14, RZ, 0x1 ;  /* 0x0000000e0e0ea211 */ /* 0x000fe200078f08ff */
[----:B------:R-:W-:Y:S01]  /*c540*/  @!P6 IMAD.WIDE R8, R9, 0x4, R4 ;  /* 0x000000040908e825 */ /* 0x000fe200078e0204 */
[----:B------:R-:W-:-:S02]  /*c550*/  @!P0 LOP3.LUT R3, R0, 0xfffffffe, RZ, 0xc0, !PT ;  /* 0xfffffffe00038812 */ /* 0x000fc400078ec0ff */
[----:B------:R-:W-:Y:S01]  /*c560*/  @!P1 LOP3.LUT R11, R10, 0xfffffffe, RZ, 0xc0, !PT ;  /* 0xfffffffe0a0b9812 */ /* 0x000fe200078ec0ff */
[----:B------:R-:W-:Y:S01]  /*c570*/  VIADD R0, R2, 0x60 ;  /* 0x0000006002007836 */ /* 0x000fe20000000000 */
[----:B------:R-:W-:Y:S01]  /*c580*/  @!P2 LOP3.LUT R13, R14, 0xfffffffe, RZ, 0xc0, !PT ;  /* 0xfffffffe0e0da812 */ /* 0x000fe200078ec0ff */
[----:B------:R1:W-:Y:S01]  /*c590*/  @!P6 ST.E.64 desc[UR6][R8.64], R42 ;  /* 0x0000002a0800e985 */ /* 0x0003e2000c101b06 */
[----:B------:R-:W-:Y:S02]  /*c5a0*/  @!P4 LOP3.LUT R17, R16, 0xfffffffe, RZ, 0xc0, !PT ;  /* 0xfffffffe1011c812 */ /* 0x000fe400078ec0ff */
[----:B------:R-:W-:Y:S01]  /*c5b0*/  ISETP.GE.AND P5, PT, R18, UR4, PT ;  /* 0x0000000412007c0c */ /* 0x000fe2000bfa6270 */
[--C-:B0-----:R-:W-:Y:S01]  /*c5c0*/  @!P0 IMAD.WIDE R6, R3, 0x4, R4.reuse ;  /* 0x0000000403068825 */ /* 0x101fe200078e0204 */
[----:B------:R-:W-:Y:S02]  /*c5d0*/  ISETP.GE.AND P6, PT, R19, UR4, PT ;  /* 0x0000000413007c0c */ /* 0x000fe4000bfc6270 */
[C---:B------:R-:W-:Y:S01]  /*c5e0*/  IADD3 R16, R2.reuse, 0x70, RZ ;  /* 0x0000007002107810 */ /* 0x040fe20007ffe0ff */
[----:B------:R-:W-:Y:S01]  /*c5f0*/  VIADD R3, R2, 0x68 ;  /* 0x0000006802037836 */ /* 0x000fe20000000000 */
[----:B------:R0:W-:Y:S01]  /*c600*/  @!P0 ST.E.64 desc[UR6][R6.64], R46 ;  /* 0x0000002e06008985 */ /* 0x0001e2000c101b06 */
[----:B------:R-:W-:Y:S01]  /*c610*/  ISETP.GE.AND P0, PT, R20, UR4, PT ;  /* 0x0000000414007c0c */ /* 0x000fe2000bf06270 */
[----:B-1----:R-:W-:-:S05]  /*c620*/  @!P1 IMAD.WIDE R8, R11, 0x4, R4 ;  /* 0x000000040b089825 */ /* 0x002fca00078e0204 */
[----:B------:R-:W-:Y:S01]  /*c630*/  @!P5 LEA.HI R18, R18, R18, RZ, 0x1 ;  /* 0x000000121212d211 */ /* 0x000fe200078f08ff */
[--C-:B------:R-:W-:Y:S01]  /*c640*/  @!P2 IMAD.WIDE R10, R13, 0x4, R4.reuse ;  /* 0x000000040d0aa825 */ /* 0x100fe200078e0204 */
[----:B------:R1:W-:Y:S01]  /*c650*/  @!P1 ST.E.64 desc[UR6][R8.64], R50 ;  /* 0x0000003208009985 */ /* 0x0003e2000c101b06 */
[----:B------:R-:W-:Y:S02]  /*c660*/  @!P6 LEA.HI R19, R19, R19, RZ, 0x1 ;  /* 0x000000131313e211 */ /* 0x000fe400078f08ff */
[--C-:B------:R-:W-:Y:S01]  /*c670*/  @!P3 IMAD.WIDE R12, R15, 0x4, R4.reuse ;  /* 0x000000040f0cb825 */ /* 0x100fe200078e0204 */
[----:B------:R2:W-:Y:S01]  /*c680*/  @!P2 ST.E.64 desc[UR6][R10.64], R54 ;  /* 0x000000360a00a985 */ /* 0x0005e2000c101b06 */
[----:B------:R-:W-:Y:S02]  /*c690*/  ISETP.GE.AND P2, PT, R16, UR4, PT ;  /* 0x0000000410007c0c */ /* 0x000fe4000bf46270 */
[----:B------:R-:W-:Y:S01]  /*c6a0*/  @!P4 IMAD.WIDE R14, R17, 0x4, R4 ;  /* 0x00000004110ec825 */ /* 0x000fe200078e0204 */
[----:B------:R3:W-:Y:S01]  /*c6b0*/  @!P3 ST.E.64 desc[UR6][R12.64], R58 ;  /* 0x0000003a0c00b985 */ /* 0x0007e2000c101b06 */
[----:B------:R-:W-:-:S02]  /*c6c0*/  ISETP.GE.AND P3, PT, R3, UR4, PT ;  /* 0x0000000403007c0c */ /* 0x000fc4000bf66270 */
[----:B------:R-:W-:Y:S01]  /*c6d0*/  VIADD R17, R2, 0x78 ;  /* 0x0000007802117836 */ /* 0x000fe20000000000 */
[----:B------:R4:W-:Y:S01]  /*c6e0*/  @!P4 ST.E.64 desc[UR6][R14.64], R62 ;  /* 0x0000003e0e00c985 */ /* 0x0009e2000c101b06 */
[----:B------:R-:W-:Y:S02]  /*c6f0*/  ISETP.GE.AND P4, PT, R0, UR4, PT ;  /* 0x0000000400007c0c */ /* 0x000fe4000bf86270 */
[----:B0-----:R-:W-:Y:S01]  /*c700*/  @!P5 LOP3.LUT R7, R18, 0xfffffffe, RZ, 0xc0, !PT ;  /* 0xfffffffe1207d812 */ /* 0x001fe200078ec0ff */
[----:B------:R-:W-:Y:S01]  /*c710*/  VIADD R18, R2, 0x88 ;  /* 0x0000008802127836 */ /* 0x000fe20000000000 */
[----:B------:R-:W-:Y:S02]  /*c720*/  ISETP.GE.AND P1, PT, R17, UR4, PT ;  /* 0x0000000411007c0c */ /* 0x000fe4000bf26270 */
[----:B-1----:R-:W-:Y:S01]  /*c730*/  @!P6 LOP3.LUT R9, R19, 0xfffffffe, RZ, 0xc0, !PT ;  /* 0xfffffffe1309e812 */ /* 0x002fe200078ec0ff */
[----:B------:R-:W-:Y:S01]  /*c740*/  @!P5 IMAD.WIDE R6, R7, 0x4, R4 ;  /* 0x000000040706d825 */ /* 0x000fe200078e0204 */
[----:B------:R-:W-:-:S02]  /*c750*/  @!P2 LEA.HI R16, R16, R16, RZ, 0x1 ;  /* 0x000000101010a211 */ /* 0x000fc400078f08ff */
[----:B--2---:R-:W-:Y:S01]  /*c760*/  @!P3 LEA.HI R10, R3, R3, RZ, 0x1 ;  /* 0x00000003030ab211 */ /* 0x004fe200078f08ff */
[----:B------:R-:W-:Y:S01]  /*c770*/  @!P6 IMAD.WIDE R8, R9, 0x4, R4 ;  /* 0x000000040908e825 */ /* 0x000fe200078e0204 */
[----:B------:R-:W-:Y:S01]  /*c780*/  @!P0 LEA.HI R20, R20, R20, RZ, 0x1 ;  /* 0x0000001414148211 */ /* 0x000fe200078f08ff */
[----:B------:R0:W-:Y:S01]  /*c790*/  @!P5 ST.E.64 desc[UR6][R6.64], R66 ;  /* 0x000000420600d985 */ /* 0x0001e2000c101b06 */
[----:B------:R-:W-:Y:S02]  /*c7a0*/  @!P4 LEA.HI R0, R0, R0, RZ, 0x1 ;  /* 0x000000000000c211 */ /* 0x000fe400078f08ff */
[----:B------:R-:W-:Y:S01]  /*c7b0*/  @!P3 LOP3.LUT R11, R10, 0xfffffffe, RZ, 0xc0, !PT ;  /* 0xfffffffe0a0bb812 */ /* 0x000fe200078ec0ff */
[----:B------:R1:W-:Y:S01]  /*c7c0*/  @!P6 ST.E.64 desc[UR6][R8.64], R70 ;  /* 0x000000460800e985 */ /* 0x0003e2000c101b06 */
[----:B------:R-:W-:Y:S02]  /*c7d0*/  @!P1 LEA.HI R17, R17, R17, RZ, 0x1 ;  /* 0x0000001111119211 */ /* 0x000fe400078f08ff */
[----:B------:R-:W-:Y:S01]  /*c7e0*/  @!P4 LOP3.LUT R3, R0, 0xfffffffe, RZ, 0xc0, !PT ;  /* 0xfffffffe0003c812 */ /* 0x000fe200078ec0ff */
[----:B------:R-:W-:Y:S01]  /*c7f0*/  VIADD R0, R2, 0x98 ;  /* 0x0000009802007836 */ /* 0x000fe20000000000 */
[----:B---3--:R-:W-:Y:S01]  /*c800*/  @!P2 LOP3.LUT R13, R16, 0xfffffffe, RZ, 0xc0, !PT ;  /* 0xfffffffe100da812 */ /* 0x008fe200078ec0ff */
[----:B------:R-:W-:Y:S01]  /*c810*/  VIADD R16, R2, 0xa8 ;  /* 0x000000a802107836 */ /* 0x000fe20000000000 */
[----:B------:R-:W-:-:S02]  /*c820*/  @!P1 LOP3.LUT R17, R17, 0xfffffffe, RZ, 0xc0, !PT ;  /* 0xfffffffe11119812 */ /* 0x000fc400078ec0ff */
[----:B----4-:R-:W-:Y:S01]  /*c830*/  @!P0 LOP3.LUT R15, R20, 0xfffffffe, RZ, 0xc0, !PT ;  /* 0xfffffffe140f8812 */ /* 0x010fe200078ec0ff */
[--C-:B0-----:R-:W-:Y:S01]  /*c840*/  @!P4 IMAD.WIDE R6, R3, 0x4, R4.reuse ;  /* 0x000000040306c825 */ /* 0x101fe200078e0204 */
[----:B------:R-:W-:Y:S02]  /*c850*/  IADD3 R19, R2, 0x90, RZ ;  /* 0x0000009002137810 */ /* 0x000fe40007ffe0ff */
[----:B------:R-:W-:Y:S01]  /*c860*/  ISETP.GE.AND P6, PT, R18, UR4, PT ;  /* 0x0000000412007c0c */ /* 0x000fe2000bfc6270 */
[--C-:B-1----:R-:W-:Y:S01]  /*c870*/  @!P3 IMAD.WIDE R8, R11, 0x4, R4.reuse ;  /* 0x000000040b08b825 */ /* 0x102fe200078e0204 */
[----:B------:R-:W-:Y:S01]  /*c880*/  ISETP.GE.AND P5, PT, R19, UR4, PT ;  /* 0x0000000413007c0c */ /* 0x000fe2000bfa6270 */
[----:B------:R0:W-:Y:S02]  /*c890*/  @!P4 ST.E.64 desc[UR6][R6.64], R74 ;  /* 0x0000004a0600c985 */ /* 0x0001e4000c101b06 */
[--C-:B------:R-:W-:Y:S02]  /*c8a0*/  @!P2 IMAD.WIDE R10, R13, 0x4, R4.reuse ;  /* 0x000000040d0aa825 */ /* 0x100fe400078e0204 */
[----:B------:R1:W-:Y:S01]  /*c8b0*/  @!P3 ST.E.64 desc[UR6][R8.64], R78 ;  /* 0x0000004e0800b985 */ /* 0x0003e2000c101b06 */
[----:B------:R-:W-:Y:S01]  /*c8c0*/  ISETP.GE.AND P3, PT, R16, UR4, PT ;  /* 0x0000000410007c0c */ /* 0x000fe2000bf66270 */
[--C-:B------:R-:W-:Y:S01]  /*c8d0*/  @!P1 IMAD.WIDE R12, R17, 0x4, R4.reuse ;  /* 0x00000004110c9825 */ /* 0x100fe200078e0204 */
[----:B------:R-:W-:Y:S01]  /*c8e0*/  IADD3 R17, R2, 0xb0, RZ ;  /* 0x000000b002117810 */ /* 0x000fe20007ffe0ff */
[----:B------:R2:W-:Y:S02]  /*c8f0*/  @!P2 ST.E.64 desc[UR6][R10.64], R82 ;  /* 0x000000520a00a985 */ /* 0x0005e4000c101b06 */
[----:B------:R-:W-:Y:S01]  /*c900*/  @!P0 IMAD.WIDE R14, R15, 0x4, R4 ;  /* 0x000000040f0e8825 */ /* 0x000fe200078e0204 */
[----:B------:R-:W-:Y:S01]  /*c910*/  ISETP.GE.AND P2, PT, R17, UR4, PT ;  /* 0x0000000411007c0c */ /* 0x000fe2000bf46270 */
[----:B------:R3:W-:Y:S01]  /*c920*/  @!P1 ST.E.64 desc[UR6][R12.64], R86 ;  /* 0x000000560c009985 */ /* 0x0007e2000c101b06 */
[----:B------:R-:W-:Y:S01]  /*c930*/  @!P6 LEA.HI R18, R18, R18, RZ, 0x1 ;  /* 0x000000121212e211 */ /* 0x000fe200078f08ff */
[C---:B------:R-:W-:Y:S01]  /*c940*/  VIADD R3, R2.reuse, 0xa0 ;  /* 0x000000a002037836 */ /* 0x040fe20000000000 */
[----:B------:R-:W-:Y:S01]  /*c950*/  @!P5 LEA.HI R19, R19, R19, RZ, 0x1 ;  /* 0x000000131313d211 */ /* 0x000fe200078f08ff */
[----:B------:R4:W-:Y:S01]  /*c960*/  @!P0 ST.E.64 desc[UR6][R14.64], R90 ;  /* 0x0000005a0e008985 */ /* 0x0009e2000c101b06 */
[----:B------:R-:W-:Y:S01]  /*c970*/  VIADD R20, R2, 0xb8 ;  /* 0x000000b802147836 */ /* 0x000fe20000000000 */
[----:B------:R-:W-:-:S02]  /*c980*/  ISETP.GE.AND P0, PT, R0, UR4, PT ;  /* 0x0000000400007c0c */ /* 0x000fc4000bf06270 */
[----:B------:R-:W-:Y:S02]  /*c990*/  ISETP.GE.AND P4, PT, R3, UR4, PT ;  /* 0x0000000403007c0c */ /* 0x000fe4000bf86270 */
[----:B------:R-:W-:Y:S02]  /*c9a0*/  ISETP.GE.AND P1, PT, R20, UR4, PT ;  /* 0x0000000414007c0c */ /* 0x000fe4000bf26270 */
[----:B0-----:R-:W-:Y:S01]  /*c9b0*/  @!P6 LOP3.LUT R7, R18, 0xfffffffe, RZ, 0xc0, !PT ;  /* 0xfffffffe1207e812 */ /* 0x001fe200078ec0ff */
[C---:B------:R-:W-:Y:S01]  /*c9c0*/  VIADD R18, R2.reuse, 0xc0 ;  /* 0x000000c002127836 */ /* 0x040fe20000000000 */
[----:B-1----:R-:W-:Y:S01]  /*c9d0*/  @!P5 LOP3.LUT R9, R19, 0xfffffffe, RZ, 0xc0, !PT ;  /* 0xfffffffe1309d812 */ /* 0x002fe200078ec0ff */
[----:B------:R-:W-:Y:S01]  /*c9e0*/  VIADD R19, R2, 0xc8 ;  /* 0x000000c802137836 */ /* 0x000fe20000000000 */
[----:B------:R-:W-:Y:S01]  /*c9f0*/  @!P3 LEA.HI R16, R16, R16, RZ, 0x1 ;  /* 0x000000101010b211 */ /* 0x000fe200078f08ff */
[----:B------:R-:W-:Y:S01]  /*ca00*/  @!P6 IMAD.WIDE R6, R7, 0x4, R4 ;  /* 0x000000040706e825 */ /* 0x000fe200078e0204 */
[----:B------:R-:W-:-:S02]  /*ca10*/  @!P2 LEA.HI R17, R17, R17, RZ, 0x1 ;  /* 0x000000111111a211 */ /* 0x000fc400078f08ff */
[----:B------:R-:W-:Y:S01]  /*ca20*/  @!P0 LEA.HI R0, R0, R0, RZ, 0x1 ;  /* 0x0000000000008211 */ /* 0x000fe200078f08ff */
[----:B------:R-:W-:Y:S01]  /*ca30*/  @!P5 IMAD.WIDE R8, R9, 0x4, R4 ;  /* 0x000000040908d825 */ /* 0x000fe200078e0204 */
[----:B--2---:R-:W-:Y:S01]  /*ca40*/  @!P4 LEA.HI R10, R3, R3, RZ, 0x1 ;  /* 0x00000003030ac211 */ /* 0x004fe200078f08ff */
[----:B------:R0:W-:Y:S01]  /*ca50*/  @!P6 ST.E.64 desc[UR6][R6.64], R94 ;  /* 0x0000005e0600e985 */ /* 0x0001e2000c101b06 */
[----:B------:R-:W-:Y:S02]  /*ca60*/  @!P1 LEA.HI R20, R20, R20, RZ, 0x1 ;  /* 0x0000001414149211 */ /* 0x000fe400078f08ff */
[----:B------:R-:W-:Y:S01]  /*ca70*/  @!P0 LOP3.LUT R3, R0, 0xfffffffe, RZ, 0xc0, !PT ;  /* 0xfffffffe00038812 */ /* 0x000fe200078ec0ff */
[----:B------:R1:W-:Y:S01]  /*ca80*/  @!P5 ST.E.64 desc[UR6][R8.64], R98 ;  /* 0x000000620800d985 */ /* 0x0003e2000c101b06 */
[----:B------:R-:W-:Y:S02]  /*ca90*/  @!P4 LOP3.LUT R11, R10, 0xfffffffe, RZ, 0xc0, !PT ;  /* 0xfffffffe0a0bc812 */ /* 0x000fe400078ec0ff */
[----:B---3--:R-:W-:Y:S01]  /*caa0*/  @!P3 LOP3.LUT R13, R16, 0xfffffffe, RZ, 0xc0, !PT ;  /* 0xfffffffe100db812 */ /* 0x008fe200078ec0ff */
[----:B------:R-:W-:Y:S01]  /*cab0*/  VIADD R16, R2, 0xe0 ;  /* 0x000000e002107836 */ /* 0x000fe20000000000 */
[----:B------:R-:W-:-:S02]  /*cac0*/  @!P2 LOP3.LUT R17, R17, 0xfffffffe, RZ, 0xc0, !PT ;  /* 0xfffffffe1111a812 */ /* 0x000fc400078ec0ff */
[----:B----4-:R-:W-:Y:S02]  /*cad0*/  @!P1 LOP3.LUT R15, R20, 0xfffffffe, RZ, 0xc0, !PT ;  /* 0xfffffffe140f9812 */ /* 0x010fe400078ec0ff */
[----:B------:R-:W-:Y:S01]  /*cae0*/  ISETP.GE.AND P5, PT, R18, UR4, PT ;  /* 0x0000000412007c0c */ /* 0x000fe2000bfa6270 */
[--C-:B0-----:R-:W-:Y:S01]  /*caf0*/  @!P0 IMAD.WIDE R6, R3, 0x4, R4.reuse ;  /* 0x0000000403068825 */ /* 0x101fe200078e0204 */
[----:B------:R-:W-:Y:S02]  /*cb00*/  IADD3 R0, R2, 0xd0, RZ ;  /* 0x000000d002007810 */ /* 0x000fe40007ffe0ff */
[----:B------:R-:W-:Y:S01]  /*cb10*/  ISETP.GE.AND P6, PT, R19, UR4, PT ;  /* 0x0000000413007c0c */ /* 0x000fe2000bfc6270 */
[--C-:B-1----:R-:W-:Y:S01]  /*cb20*/  @!P4 IMAD.WIDE R8, R11, 0x4, R4.reuse ;  /* 0x000000040b08c825 */ /* 0x102fe200078e0204 */
[----:B------:R0:W-:Y:S01]  /*cb30*/  @!P0 ST.E.64 desc[UR6][R6.64], R102 ;  /* 0x0000006606008985 */ /* 0x0001e2000c101b06 */
[----:B------:R-:W-:Y:S02]  /*cb40*/  ISETP.GE.AND P0, PT, R0, UR4, PT ;  /* 0x0000000400007c0c */ /* 0x000fe4000bf06270 */
[----:B------:R-:W-:Y:S01]  /*cb50*/  @!P3 IMAD.WIDE R10, R13, 0x4, R4 ;  /* 0x000000040d0ab825 */ /* 0x000fe200078e0204 */
[----:B------:R1:W-:Y:S01]  /*cb60*/  @!P4 ST.E.64 desc[UR6][R8.64], R106 ;  /* 0x0000006a0800c985 */ /* 0x0003e2000c101b06 */
[----:B------:R-:W-:-:S02]  /*cb70*/  IADD3 R20, R2, 0xf0, RZ ;  /* 0x000000f002147810 */ /* 0x000fc40007ffe0ff */
[--C-:B------:R-:W-:Y:S01]  /*cb80*/  @!P2 IMAD.WIDE R12, R17, 0x4, R4.reuse ;  /* 0x00000004110ca825 */ /* 0x100fe200078e0204 */
[----:B------:R2:W-:Y:S01]  /*cb90*/  @!P3 ST.E.64 desc[UR6][R10.64], R110 ;  /* 0x0000006e0a00b985 */ /* 0x0005e2000c101b06 */
[----:B------:R-:W-:Y:S02]  /*cba0*/  @!P5 LEA.HI R18, R18, R18, RZ, 0x1 ;  /* 0x000000121212d211 */ /* 0x000fe400078f08ff */
[----:B------:R-:W-:Y:S01]  /*cbb0*/  @!P1 IMAD.WIDE R14, R15, 0x4, R4 ;  /* 0x000000040f0e9825 */ /* 0x000fe200078e0204 */
[----:B------:R-:W-:Y:S01]  /*cbc0*/  @!P2 ST.E.64 desc[UR6][R12.64], R114 ;  /* 0x000000720c00a985 */ /* 0x000fe2000c101b06 */
[----:B------:R-:W-:Y:S02]  /*cbd0*/  ISETP.GE.AND P2, PT, R16, UR4, PT ;  /* 0x0000000410007c0c */ /* 0x000fe4000bf46270 */
[C---:B------:R-:W-:Y:S01]  /*cbe0*/  VIADD R3, R2.reuse, 0xd8 ;  /* 0x000000d802037836 */ /* 0x040fe20000000000 */
[----:B------:R-:W-:Y:S01]  /*cbf0*/  @!P1 ST.E.64 desc[UR6][R14.64], R118 ;  /* 0x000000760e009985 */ /* 0x000fe2000c101b06 */
[----:B------:R-:W-:Y:S01]  /*cc00*/  VIADD R17, R2, 0xe8 ;  /* 0x000000e802117836 */ /* 0x000fe20000000000 */
[----:B0-----:R-:W-:Y:S01]  /*cc10*/  @!P5 LOP3.LUT R7, R18, 0xfffffffe, RZ, 0xc0, !PT ;  /* 0xfffffffe1207d812 */ /* 0x001fe200078ec0ff */
[----:B------:R-:W-:Y:S01]  /*cc20*/  VIADD R2, R2, 0xf8 ;  /* 0x000000f802027836 */ /* 0x000fe20000000000 */
[----:B------:R-:W-:-:S02]  /*cc30*/  ISETP.GE.AND P1, PT, R3, UR4, PT ;  /* 0x0000000403007c0c */ /* 0x000fc4000bf26270 */
[----:B------:R-:W-:Y:S01]  /*cc40*/  @!P6 LEA.HI R19, R19, R19, RZ, 0x1 ;  /* 0x000000131313e211 */ /* 0x000fe200078f08ff */
[----:B------:R-:W-:Y:S01]  /*cc50*/  @!P5 IMAD.WIDE R6, R7, 0x4, R4 ;  /* 0x000000040706d825 */ /* 0x000fe200078e0204 */
[----:B------:R-:W-:Y:S02]  /*cc60*/  ISETP.GE.AND P3, PT, R17, UR4, PT ;  /* 0x0000000411007c0c */ /* 0x000fe4000bf66270 */
[----:B------:R-:W-:Y:S02]  /*cc70*/  ISETP.GE.AND P4, PT, R20, UR4, PT ;  /* 0x0000000414007c0c */ /* 0x000fe4000bf86270 */
[----:B------:R-:W-:Y:S01]  /*cc80*/  @!P0 LEA.HI R0, R0, R0, RZ, 0x1 ;  /* 0x0000000000008211 */ /* 0x000fe200078f08ff */
[----:B------:R0:W-:Y:S01]  /*cc90*/  @!P5 ST.E.64 desc[UR6][R6.64], R122 ;  /* 0x0000007a0600d985 */ /* 0x0001e2000c101b06 */
[----:B-1----:R-:W-:Y:S02]  /*cca0*/  @!P6 LOP3.LUT R9, R19, 0xfffffffe, RZ, 0xc0, !PT ;  /* 0xfffffffe1309e812 */ /* 0x002fe400078ec0ff */
[----:B------:R-:W-:-:S02]  /*ccb0*/  @!P2 LEA.HI R16, R16, R16, RZ, 0x1 ;  /* 0x000000101010a211 */ /* 0x000fc400078f08ff */
[----:B--2---:R-:W-:Y:S01]  /*ccc0*/  @!P1 LEA.HI R10, R3, R3, RZ, 0x1 ;  /* 0x00000003030a9211 */ /* 0x004fe200078f08ff */
[--C-:B------:R-:W-:Y:S01]  /*ccd0*/  @!P6 IMAD.WIDE R8, R9, 0x4, R4.reuse ;  /* 0x000000040908e825 */ /* 0x100fe200078e0204 */
[----:B------:R-:W-:Y:S02]  /*cce0*/  @!P0 LOP3.LUT R3, R0, 0xfffffffe, RZ, 0xc0, !PT ;  /* 0xfffffffe00038812 */ /* 0x000fe400078ec0ff */
[----:B------:R-:W-:Y:S02]  /*ccf0*/  @!P3 LEA.HI R17, R17, R17, RZ, 0x1 ;  /* 0x000000111111b211 */ /* 0x000fe400078f08ff */
[----:B------:R1:W-:Y:S01]  /*cd00*/  @!P6 ST.E.64 desc[UR6][R8.64], R126 ;  /* 0x0000007e0800e985 */ /* 0x0003e2000c101b06 */
[----:B------:R-:W-:Y:S01]  /*cd10*/  @!P4 LEA.HI R20, R20, R20, RZ, 0x1 ;  /* 0x000000141414c211 */ /* 0x000fe200078f08ff */
[----:B0-----:R-:W-:Y:S01]  /*cd20*/  @!P0 IMAD.WIDE R6, R3, 0x4, R4 ;  /* 0x0000000403068825 */ /* 0x001fe200078e0204 */
[----:B------:R-:W-:Y:S02]  /*cd30*/  @!P1 LOP3.LUT R11, R10, 0xfffffffe, RZ, 0xc0, !PT ;  /* 0xfffffffe0a0b9812 */ /* 0x000fe400078ec0ff */
[----:B------:R-:W-:-:S02]  /*cd40*/  @!P2 LOP3.LUT R13, R16, 0xfffffffe, RZ, 0xc0, !PT ;  /* 0xfffffffe100da812 */ /* 0x000fc400078ec0ff */
[----:B------:R0:W-:Y:S01]  /*cd50*/  @!P0 ST.E.64 desc[UR6][R6.64], R130 ;  /* 0x0000008206008985 */ /* 0x0001e2000c101b06 */
[----:B------:R-:W-:Y:S02]  /*cd60*/  ISETP.GE.AND P0, PT, R2, UR4, PT ;  /* 0x0000000402007c0c */ /* 0x000fe4000bf06270 */
[----:B------:R-:W-:Y:S02]  /*cd70*/  @!P3 LOP3.LUT R17, R17, 0xfffffffe, RZ, 0xc0, !PT ;  /* 0xfffffffe1111b812 */ /* 0x000fe400078ec0ff */
[----:B------:R-:W-:Y:S01]  /*cd80*/  @!P4 LOP3.LUT R15, R20, 0xfffffffe, RZ, 0xc0, !PT ;  /* 0xfffffffe140fc812 */ /* 0x000fe200078ec0ff */
[----:B-1----:R-:W-:-:S04]  /*cd90*/  @!P1 IMAD.WIDE R8, R11, 0x4, R4 ;  /* 0x000000040b089825 */ /* 0x002fc800078e0204 */
[--C-:B------:R-:W-:Y:S01]  /*cda0*/  @!P2 IMAD.WIDE R10, R13, 0x4, R4.reuse ;  /* 0x000000040d0aa825 */ /* 0x100fe200078e0204 */
[----:B------:R0:W-:Y:S03]  /*cdb0*/  @!P1 ST.E.64 desc[UR6][R8.64], R134 ;  /* 0x0000008608009985 */ /* 0x0001e6000c101b06 */
[--C-:B------:R-:W-:Y:S01]  /*cdc0*/  @!P3 IMAD.WIDE R12, R17, 0x4, R4.reuse ;  /* 0x00000004110cb825 */ /* 0x100fe200078e0204 */
[----:B------:R0:W-:Y:S03]  /*cdd0*/  @!P2 ST.E.64 desc[UR6][R10.64], R138 ;  /* 0x0000008a0a00a985 */ /* 0x0001e6000c101b06 */
[----:B------:R-:W-:Y:S01]  /*cde0*/  @!P4 IMAD.WIDE R14, R15, 0x4, R4 ;  /* 0x000000040f0ec825 */ /* 0x000fe200078e0204 */
[----:B------:R0:W-:Y:S04]  /*cdf0*/  @!P3 ST.E.64 desc[UR6][R12.64], R142 ;  /* 0x0000008e0c00b985 */ /* 0x0001e8000c101b06 */
[----:B------:R0:W-:Y:S01]  /*ce00*/  @!P4 ST.E.64 desc[UR6][R14.64], R146 ;  /* 0x000000920e00c985 */ /* 0x0001e2000c101b06 */
[----:B------:R-:W-:Y:S05]  /*ce10*/  @P0 BRA `(.L_x_10) ;  /* 0x0000004800f00947 */ /* 0x000fea0003800000 */
[----:B------:R-:W-:Y:S01]  /*ce20*/  LEA.HI R2, R2, R2, RZ, 0x1 ;  /* 0x0000000202027211 */ /* 0x000fe200078f08ff */
[----:B------:R-:W-:-:S03]  /*ce30*/  ULDC.64 UR4, c[0x0][0x208] ;  /* 0x0000820000047ab9 */ /* 0x000fc60000000a00 */
[----:B------:R-:W-:-:S05]  /*ce40*/  LOP3.LUT R3, R2, 0xfffffffe, RZ, 0xc0, !PT ;  /* 0xfffffffe02037812 */ /* 0x000fca00078ec0ff */
[----:B------:R-:W-:-:S05]  /*ce50*/  IMAD.WIDE R4, R3, 0x4, R4 ;  /* 0x0000000403047825 */ /* 0x000fca00078e0204 */
[----:B------:R1:W-:Y:S01]  /*ce60*/  ST.E.64 desc[UR4][R4.64], R150 ;  /* 0x0000009604007985 */ /* 0x0003e2000c101b04 */
[----:B------:R-:W-:Y:S05]  /*ce70*/  BRA `(.L_x_10) ;  /* 0x0000004800d87947 */ /* 0x000fea0003800000 */
.L_x_33:
[----:B------:R-:W0:Y:S02]  /*ce80*/  S2R R0, SR_TID.X ;  /* 0x0000000000007919 */ /* 0x000e240000002100 */
[----:B0-----:R-:W-:-:S05]  /*ce90*/  VIADD R2, R0, 0xffffff80 ;  /* 0xffffff8000027836 */ /* 0x001fca0000000000 */
[----:B------:R-:W-:-:S13]  /*cea0*/  ISETP.GT.AND P0, PT, R2, 0x7f, PT ;  /* 0x0000007f0200780c */ /* 0x000fda0003f04270 */
[----:B------:R-:W-:Y:S05]  /*ceb0*/  @P0 BRA `(.L_x_10) ;  /* 0x0000004800c80947 */ /* 0x000fea0003800000 */
[----:B------:R-:W0:Y:S01]  /*cec0*/  S2R R3, SR_CTAID.X ;  /* 0x0000000000037919 */ /* 0x000e220000002500 */
[----:B------:R-:W1:Y:S01]  /*ced0*/  LDC R6, c[0x0][0xbe8] ;  /* 0x0002fa00ff067b82 */ /* 0x000e620000000800 */
[----:B------:R-:W-:Y:S01]  /*cee0*/  ULDC UR4, c[0x0][0xa88] ;  /* 0x0002a20000047ab9 */ /* 0x000fe20000000800 */
[----:B0-----:R-:W-:Y:S02]  /*cef0*/  IMAD R0, R3, 0x80, R0 ;  /* 0x0000008003007824 */ /* 0x001fe400078e0200 */
[----:B-1----:R-:W-:-:S03]  /*cf00*/  IMAD R3, R6, UR4, RZ ;  /* 0x0000000406037c24 */ /* 0x002fc6000f8e02ff */
[----:B------:R-:W-:-:S04]  /*cf10*/  IADD3 R0, R0, -0x80, RZ ;  /* 0xffffff8000007810 */ /* 0x000fc80007ffe0ff */
[----:B------:R-:W-:-:S13]  /*cf20*/  ISETP.GE.AND P0, PT, R0, R3, PT ;  /* 0x000000030000720c */ /* 0x000fda0003f06270 */
[----:B------:R-:W-:Y:S05]  /*cf30*/  @P0 BRA `(.L_x_10) ;  /* 0x0000004800a80947 */ /* 0x000fea0003800000 */
[----:B------:R-:W-:Y:S01]  /*cf40*/  ISETP.NE.AND P0, PT, R6, 0x1, PT ;  /* 0x000000010600780c */ /* 0x000fe20003f05270 */
[----:B------:R-:W0:Y:S01]  /*cf50*/  S2UR UR4, SR_CTAID.Z ;  /* 0x00000000000479c3 */ /* 0x000e220000002700 */
[----:B------:R-:W-:Y:S01]  /*cf60*/  SHF.R.S32.HI R4, RZ, 0x1f, R19 ;  /* 0x0000001fff047819 */ /* 0x000fe20000011413 */
[----:B------:R-:W-:Y:S01]  /*cf70*/  ULDC.64 UR6, c[0x0][0xbd0] ;  /* 0x0002f40000067ab9 */ /* 0x000fe20000000a00 */
[----:B------:R-:W-:Y:S01]  /*cf80*/  ULDC.64 UR10, c[0x0][0x208] ;  /* 0x00008200000a7ab9 */ /* 0x000fe20000000a00 */
[----:B------:R-:W-:-:S04]  /*cf90*/  IMAD.WIDE.U32 R2, R19, UR6, RZ ;  /* 0x0000000613027c25 */ /* 0x000fc8000f8e00ff */
[----:B------:R-:W1:Y:S01]  /*cfa0*/  LDC.64 R10, c[0x0][0xbd8] ;  /* 0x0002f600ff0a7b82 */ /* 0x000e620000000a00 */
[----:B------:R-:W-:-:S04]  /*cfb0*/  IMAD R4, R4, UR6, RZ ;  /* 0x0000000604047c24 */ /* 0x000fc8000f8e02ff */
[----:B------:R-:W-:Y:S02]  /*cfc0*/  IMAD R5, R19, UR7, R4 ;  /* 0x0000000713057c24 */ /* 0x000fe4000f8e0204 */
[----:B------:R-:W-:Y:S01]  /*cfd0*/  IMAD.MOV R19, RZ, RZ, -R19 ;  /* 0x000000ffff137224 */ /* 0x000fe200078e0a13 */
[----:B------:R-:W2:Y:S01]  /*cfe0*/  @P0 LDC R7, c[0x0][0xbec] ;  /* 0x0002fb00ff070b82 */ /* 0x000ea20000000800 */
[----:B------:R-:W-:Y:S02]  /*cff0*/  IMAD.IADD R3, R3, 0x1, R5 ;  /* 0x0000000103037824 */ /* 0x000fe400078e0205 */
[----:B------:R-:W-:-:S05]  /*d000*/  IMAD.MOV.U32 R5, RZ, RZ, R0 ;  /* 0x000000ffff057224 */ /* 0x000fca00078e0000 */
[----:B------:R-:W3:Y:S01]  /*d010*/  S2UR UR8, SR_CTAID.Y ;  /* 0x00000000000879c3 */ /* 0x000ee20000002600 */
[----:B0-----:R-:W-:-:S07]  /*d020*/  USHF.R.S32.HI UR5, URZ, 0x1f, UR4 ;  /* 0x0000001f3f057899 */ /* 0x001fce0008011404 */
[----:B------:R-:W3:Y:S01]  /*d030*/  LDC R8, c[0x0][0xc50] ;  /* 0x00031400ff087b82 */ /* 0x000ee20000000800 */
[C---:B-1----:R-:W-:Y:S02]  /*d040*/  IMAD R12, R10.reuse, UR5, RZ ;  /* 0x000000050a0c7c24 */ /* 0x042fe4000f8e02ff */
[----:B------:R-:W-:-:S04]  /*d050*/  IMAD.WIDE.U32 R2, R10, UR4, R2 ;  /* 0x000000040a027c25 */ /* 0x000fc8000f8e0002 */
[----:B------:R-:W-:Y:S01]  /*d060*/  IMAD R11, R11, UR4, R12 ;  /* 0x000000040b0b7c24 */ /* 0x000fe2000f8e020c */
[----:B------:R-:W0:Y:S01]  /*d070*/  @P0 LDC R9, c[0x0][0xbf0] ;  /* 0x0002fc00ff090b82 */ /* 0x000e220000000800 */
[----:B--2---:R-:W-:Y:S01]  /*d080*/  @P0 IMAD.HI.U32 R4, R0, R7, RZ ;  /* 0x0000000700040227 */ /* 0x004fe200078e00ff */
[----:B------:R-:W-:-:S03]  /*d090*/  ULDC.64 UR4, c[0x0][0xbe0] ;  /* 0x0002f80000047ab9 */ /* 0x000fc60000000a00 */
[----:B------:R-:W-:Y:S02]  /*d0a0*/  IMAD.IADD R3, R11, 0x1, R3 ;  /* 0x000000010b037824 */ /* 0x000fe400078e0203 */
[----:B---3--:R-:W-:-:S04]  /*d0b0*/  IMAD R19, R8, R19, UR8 ;  /* 0x0000000808137e24 */ /* 0x008fc8000f8e0213 */
[----:B------:R-:W-:Y:S01]  /*d0c0*/  IMAD.WIDE.U32 R2, R19, UR4, R2 ;  /* 0x0000000413027c25 */ /* 0x000fe2000f8e0002 */
[----:B0-----:R-:W-:Y:S02]  /*d0d0*/  @P0 SHF.R.U32.HI R5, RZ, R9, R4 ;  /* 0x00000009ff050219 */ /* 0x001fe40000011604 */
[----:B------:R-:W-:Y:S02]  /*d0e0*/  SHF.R.S32.HI R4, RZ, 0x1f, R19 ;  /* 0x0000001fff047819 */ /* 0x000fe40000011413 */
[C---:B------:R-:W-:Y:S02]  /*d0f0*/  IADD3 R7, -R5.reuse, RZ, RZ ;  /* 0x000000ff05077210 */ /* 0x040fe40007ffe1ff */
[----:B------:R-:W-:Y:S01]  /*d100*/  SHF.R.S32.HI R9, RZ, 0x1f, R5 ;  /* 0x0000001fff097819 */ /* 0x000fe20000011405 */
[----:B------:R-:W-:Y:S01]  /*d110*/  IMAD R4, R4, UR4, RZ ;  /* 0x0000000404047c24 */ /* 0x000fe2000f8e02ff */
[----:B------:R-:W-:Y:S01]  /*d120*/  IADD3 R2, P0, R5, R2, RZ ;  /* 0x0000000205027210 */ /* 0x000fe20007f1e0ff */
[----:B------:R-:W-:-:S02]  /*d130*/  IMAD R7, R6, R7, R0 ;  /* 0x0000000706077224 */ /* 0x000fc400078e0200 */
[----:B------:R-:W-:Y:S01]  /*d140*/  IMAD R4, R19, UR5, R4 ;  /* 0x0000000513047c24 */ /* 0x000fe2000f8e0204 */
[----:B------:R-:W-:Y:S02]  /*d150*/  ULDC.64 UR4, c[0x0][0xbc8] ;  /* 0x0002f20000047ab9 */ /* 0x000fe40000000a00 */
[----:B------:R-:W-:Y:S02]  /*d160*/  SHF.R.S32.HI R0, RZ, 0x1f, R7 ;  /* 0x0000001fff007819 */ /* 0x000fe40000011407 */
[----:B------:R-:W-:-:S03]  /*d170*/  IADD3.X R3, R9, R3, R4, P0, !PT ;  /* 0x0000000309037210 */ /* 0x000fc600007fe404 */
[----:B------:R-:W-:Y:S02]  /*d180*/  IMAD R0, R0, UR4, RZ ;  /* 0x0000000400007c24 */ /* 0x000fe4000f8e02ff */
[----:B------:R-:W-:-:S04]  /*d190*/  IMAD.WIDE.U32 R2, R7, UR4, R2 ;  /* 0x0000000407027c25 */ /* 0x000fc8000f8e0002 */
[----:B------:R-:W-:Y:S01]  /*d1a0*/  IMAD R5, R7, UR5, R0 ;  /* 0x0000000507057c24 */ /* 0x000fe2000f8e0200 */
[----:B------:R-:W-:Y:S02]  /*d1b0*/  ULDC.64 UR4, c[0x0][0xba8] ;  /* 0x0002ea0000047ab9 */ /* 0x000fe40000000a00 */
[----:B------:R-:W-:Y:S01]  /*d1c0*/  LEA R4, P0, R2, UR4, 0x2 ;  /* 0x0000000402047c11 */ /* 0x000fe2000f8010ff */
[----:B------:R-:W-:-:S05]  /*d1d0*/  IMAD.IADD R3, R3, 0x1, R5 ;  /* 0x0000000103037824 */ /* 0x000fca00078e0205 */
[----:B------:R-:W-:Y:S01]  /*d1e0*/  LEA.HI.X R5, R2, UR5, R3, 0x2, P0 ;  /* 0x0000000502057c11 */ /* 0x000fe200080f1403 */
[----:B------:R-:W-:-:S05]  /*d1f0*/  IMAD.MOV.U32 R3, RZ, RZ, -0x800000 ;  /* 0xff800000ff037424 */ /* 0x000fca00078e00ff */
[----:B------:R4:W-:Y:S01]  /*d200*/  STG.E desc[UR10][R4.64], R3 ;  /* 0x0000000304007986 */ /* 0x0009e2000c10190a */
[----:B------:R-:W-:Y:S05]  /*d210*/  BRA `(.L_x_10) ;  /* 0x0000004400f07947 */ /* 0x000fea0003800000 */
.L_x_8:
[----:B------:R-:W-:-:S08]  /*d220*/  NOP ;  /* 0x0000000000007918 */ /* 0x000fd00000000000 */
[----:B0-----:R-:W0:-:S00]  /*d230*/  USETMAXREG.DEALLOC.CTAPOOL 0x18 ;  /* 0x00000018000079c8 */ /* 0x001e0000080e0500 */
[----:B0-----:R-:W-:Y:S01]  /*d240*/  LOP3.LUT R0, R0, 0x3, RZ, 0xc0, !PT ;  /* 0x0000000300007812 */ /* 0x001fe200078ec0ff */
[----:B------:R-:W0:Y:S05]  /*d250*/  S2R R18, SR_CTAID.Z ;  /* 0x0000000000127919 */ /* 0x000e2a0000002700 */
[----:B------:R-:W1:Y:S01]  /*d260*/  S2UR UR6, SR_CTAID.Y ;  /* 0x00000000000679c3 */ /* 0x000e620000002600 */
[----:B------:R-:W2:Y:S02]  /*d270*/  SHFL.IDX PT, R0, R0, RZ, 0x1f ;  /* 0x00001fff00007589 */ /* 0x000ea400000e0000 */
[----:B--2---:R-:W-:-:S13]  /*d280*/  ISETP.NE.AND P0, PT, R0, RZ, PT ;  /* 0x000000ff0000720c */ /* 0x004fda0003f05270 */
[----:B01----:R-:W-:Y:S05]  /*d290*/  @!P0 BRA `(.L_x_36) ;  /* 0x0000000000288947 */ /* 0x003fea0003800000 */
[----:B------:R-:W-:Y:S01]  /*d2a0*/  ULDC UR7, c[0x0][0xc50] ;  /* 0x0003140000077ab9 */ /* 0x000fe20000000800 */
[----:B------:R-:W-:Y:S01]  /*d2b0*/  UMOV UR36, UR6 ;  /* 0x0000000600247c82 */ /* 0x000fe20008000000 */
[----:B------:R-:W-:-:S06]  /*d2c0*/  UISETP.NE.AND UP0, UPT, UR7, 0x1, UPT ;  /* 0x000000010700788c */ /* 0x000fcc000bf05270 */
[----:B------:R-:W-:-:S13]  /*d2d0*/  PLOP3.LUT P0, PT, PT, PT, UP0, 0x80, 0x0 ;  /* 0x000000000000781c */ /* 0x000fda0003f0f008 */
[----:B------:R-:W-:Y:S05]  /*d2e0*/  @!P0 BRA `(.L_x_37) ;  /* 0x0000000000308947 */ /* 0x000fea0003800000 */
[----:B------:R-:W-:Y:S01]  /*d2f0*/  ULDC UR4, c[0x0][0xc54] ;  /* 0x0003150000047ab9 */ /* 0x000fe20000000800 */
[----:B------:R-:W-:Y:S01]  /*d300*/  ULDC UR36, c[0x0][0xc58] ;  /* 0x0003160000247ab9 */ /* 0x000fe20000000800 */
[----:B------:R-:W-:-:S04]  /*d310*/  UIMAD.WIDE.U32 UR4, UR6, UR4, URZ ;  /* 0x00000004060472a5 */ /* 0x000fc8000f8e003f */
[----:B------:R-:W-:Y:S01]  /*d320*/  USHF.R.U32.HI UR36, URZ, UR36, UR5 ;  /* 0x000000243f247299 */ /* 0x000fe20008011605 */
[----:B------:R-:W-:Y:S11]  /*d330*/  BRA `(.L_x_37) ;  /* 0x00000000001c7947 */ /* 0x000ff60003800000 */
.L_x_36:
[----:B------:R-:W-:Y:S01]  /*d340*/  ULDC UR7, c[0x0][0xc50] ;  /* 0x0003140000077ab9 */ /* 0x000fe20000000800 */
[----:B------:R-:W-:Y:S01]  /*d350*/  UMOV UR36, UR6 ;  /* 0x0000000600247c82 */ /* 0x000fe20008000000 */
[----:B------:R-:W-:-:S11]  /*d360*/  UISETP.NE.AND UP0, UPT, UR7, 0x1, UPT ;  /* 0x000000010700788c */ /* 0x000fd6000bf05270 */
[----:B------:R-:W-:Y:S01]  /*d370*/  @UP0 ULDC UR4, c[0x0][0xc54] ;  /* 0x0003150000040ab9 */ /* 0x000fe20000000800 */
[----:B------:R-:W-:Y:S01]  /*d380*/  @UP0 ULDC UR8, c[0x0][0xc58] ;  /* 0x0003160000080ab9 */ /* 0x000fe20000000800 */
[----:B------:R-:W-:-:S04]  /*d390*/  UIMAD.WIDE.U32 UR4, UR6, UR4, URZ ;  /* 0x00000004060472a5 */ /* 0x000fc8000f8e003f */
[----:B------:R-:W-:-:S12]  /*d3a0*/  @UP0 USHF.R.U32.HI UR36, URZ, UR8, UR5 ;  /* 0x000000083f240299 */ /* 0x000fd80008011605 */
.L_x_37:
[----:B------:R-:W-:Y:S01]  /*d3b0*/  ISETP.GE.AND P0, PT, R18, RZ, PT ;  /* 0x000000ff1200720c */ /* 0x000fe20003f06270 */
[----:B------:R-:W-:Y:S01]  /*d3c0*/  UIADD3 UR4, -UR36, URZ, URZ ;  /* 0x0000003f24047290 */ /* 0x000fe2000fffe13f */
[----:B------:R-:W-:Y:S01]  /*d3d0*/  MOV R9, 0x1 ;  /* 0x0000000100097802 */ /* 0x000fe20000000f00 */
[----:B------:R-:W-:Y:S02]  /*d3e0*/  IMAD.MOV.U32 R0, RZ, RZ, RZ ;  /* 0x000000ffff007224 */ /* 0x000fe400078e00ff */
[----:B------:R-:W-:Y:S01]  /*d3f0*/  UIMAD UR6, UR7, UR4, UR6 ;  /* 0x00000004070672a4 */ /* 0x000fe2000f8e0206 */
[----:B------:R-:W-:-:S07]  /*d400*/  IMAD.MOV.U32 R3, RZ, RZ, 0x1 ;  /* 0x00000001ff037424 */ /* 0x000fce00078e00ff */
[----:B------:R-:W-:Y:S05]  /*d410*/  @!P0 BRA `(.L_x_38) ;  /* 0x0000004000b08947 */ /* 0x000fea0003800000 */
[----:B------:R-:W-:Y:S01]  /*d420*/  ULDC.64 UR4, c[0x0][0x418] ;  /* 0x0001060000047ab9 */ /* 0x000fe20000000a00 */
[----:B------:R0:W-:Y:S01]  /*d430*/  STL [R1+0xc], RZ ;  /* 0x00000cff01007387 */ /* 0x0001e20000100800 */
[----:B------:R-:W-:Y:S02]  /*d440*/  UISETP.NE.U32.AND UP0, UPT, UR4, URZ, UPT ;  /* 0x0000003f0400728c */ /* 0x000fe4000bf05070 */
[----:B------:R-:W-:Y:S02]  /*d450*/  ULOP3.LUT UR40, UR6, 0xffff, URZ, 0xc0, !UPT ;  /* 0x0000ffff06287892 */ /* 0x000fe4000f8ec03f */
[----:B------:R-:W-:Y:S01]  /*d460*/  UISETP.NE.AND.EX UP0, UPT, UR5, URZ, UPT, UP0 ;  /* 0x0000003f0500728c */ /* 0x000fe2000bf05300 */
[----:B------:R-:W-:Y:S02]  /*d470*/  ULDC UR4, c[0x0][0x424] ;  /* 0x0001090000047ab9 */ /* 0x000fe40000000800 */
[----:B------:R-:W-:Y:S01]  /*d480*/  ULDC UR5, c[0x0][0x2f0] ;  /* 0x0000bc0000057ab9 */ /* 0x000fe20000000800 */
[----:B------:R-:W-:-:S04]  /*d490*/  USEL UR4, UR4, 0x1, UP0 ;  /* 0x0000000104047887 */ /* 0x000fc80008000000 */
[----:B------:R-:W-:-:S04]  /*d4a0*/  UIMAD UR4, UR4, UR5, URZ ;  /* 0x00000005040472a4 */ /* 0x000fc8000f8e023f */
[----:B------:R-:W-:Y:S02]  /*d4b0*/  UISETP.GE.AND UP0, UPT, UR4, 0x1, UPT ;  /* 0x000000010400788c */ /* 0x000fe4000bf06270 */
[----:B------:R-:W-:-:S04]  /*d4c0*/  UIADD3 UR5, UR4, 0x4f, URZ ;  /* 0x0000004f04057890 */ /* 0x000fc8000fffe03f */
[----:B------:R-:W-:Y:S01]  /*d4d0*/  PLOP3.LUT P0, PT, PT, PT, UP0, 0x80, 0x0 ;  /* 0x000000000000781c */ /* 0x000fe20003f0f008 */
[----:B------:R-:W-:-:S04]  /*d4e0*/  UIMAD.WIDE UR4, UR5, 0x66666667, URZ ;  /* 0x66666667050478a5 */ /* 0x000fc8000f8e023f */
[----:B------:R-:W-:-:S04]  /*d4f0*/  USHF.R.U32.HI UR39, URZ, 0x1f, UR5 ;  /* 0x0000001f3f277899 */ /* 0x000fc80008011605 */
[----:B------:R-:W-:-:S04]  /*d500*/  ULEA.HI.SX32 UR39, UR5, UR39, 0x1b ;  /* 0x0000002705277291 */ /* 0x000fc8000f8fda3f */
[----:B0-----:R-:W-:Y:S08]  /*d510*/  @!P0 BRA `(.L_x_39) ;  /* 0x00000000007c8947 */ /* 0x001ff00003800000 */
[----:B------:R-:W-:-:S04]  /*d520*/  USHF.R.U32.HI UR4, URZ, 0x10, UR6 ;  /* 0x000000103f047899 */ /* 0x000fc80008011606 */
[----:B------:R-:W-:-:S11]  /*d530*/  UISETP.NE.AND UP0, UPT, UR4, URZ, UPT ;  /* 0x0000003f0400728c */ /* 0x000fd6000bf05270 */
[----:B------:R-:W-:Y:S02]  /*d540*/  @!UP0 ULDC UR4, c[0x0][0x9f0] ;  /* 0x00027c0000048ab9 */ /* 0x000fe40000000800 */
[----:B------:R-:W-:Y:S01]  /*d550*/  IMAD.U32 R6, RZ, RZ, UR4 ;  /* 0x00000004ff067e24 */ /* 0x000fe2000f8e00ff */
[----:B------:R-:W-:-:S04]  /*d560*/  UIADD3 UR5, UR39, -0x1, UR4 ;  /* 0xffffffff27057890 */ /* 0x000fc8000fffe004 */
[-C--:B------:R-:W-:Y:S02]  /*d570*/  IABS R0, R6.reuse ;  /* 0x0000000600007213 */ /* 0x080fe40000000000 */
[----:B------:R-:W-:Y:S02]  /*d580*/  IABS R6, R6 ;  /* 0x0000000600067213 */ /* 0x000fe40000000000 */
[----:B------:R-:W0:Y:S08]  /*d590*/  I2F.RP R4, R0 ;  /* 0x0000000000047306 */ /* 0x000e300000209400 */
[----:B0-----:R-:W0:Y:S02]  /*d5a0*/  MUFU.RCP R4, R4 ;  /* 0x0000000400047308 */ /* 0x001e240000001000 */
[----:B0-----:R-:W-:-:S06]  /*d5b0*/  IADD3 R2, R4, 0xffffffe, RZ ;  /* 0x0ffffffe04027810 */ /* 0x001fcc0007ffe0ff */
[----:B------:R0:W1:Y:S02]  /*d5c0*/  F2I.FTZ.U32.TRUNC.NTZ R3, R2 ;  /* 0x0000000200037305 */ /* 0x000064000021f000 */
[----:B0-----:R-:W-:Y:S02]  /*d5d0*/  IMAD.MOV.U32 R2, RZ, RZ, RZ ;  /* 0x000000ffff027224 */ /* 0x001fe400078e00ff */
[----:B-1----:R-:W-:-:S04]  /*d5e0*/  IMAD.MOV R5, RZ, RZ, -R3 ;  /* 0x000000ffff057224 */ /* 0x002fc800078e0a03 */
[----:B------:R-:W-:-:S04]  /*d5f0*/  IMAD R5, R5, R0, RZ ;  /* 0x0000000005057224 */ /* 0x000fc800078e02ff */
[----:B------:R-:W-:-:S04]  /*d600*/  IMAD.HI.U32 R3, R3, R5, R2 ;  /* 0x0000000503037227 */ /* 0x000fc800078e0002 */
[----:B------:R-:W-:Y:S01]  /*d610*/  IMAD.U32 R5, RZ, RZ, UR5 ;  /* 0x00000005ff057e24 */ /* 0x000fe2000f8e00ff */
[----:B------:R-:W-:-:S04]  /*d620*/  ULOP3.LUT UR5, UR5, UR4, URZ, 0x3c, !UPT ;  /* 0x0000000405057292 */ /* 0x000fc8000f8e3c3f */
[----:B------:R-:W-:Y:S02]  /*d630*/  IABS R2, R5 ;  /* 0x0000000500027213 */ /* 0x000fe40000000000 */
[----:B------:R-:W-:Y:S02]  /*d640*/  IADD3 R5, RZ, -R6, RZ ;  /* 0x80000006ff057210 */ /* 0x000fe40007ffe0ff */
[----:B------:R-:W-:Y:S01]  /*d650*/  ISETP.LE.AND P2, PT, RZ, UR5, PT ;  /* 0x00000005ff007c0c */ /* 0x000fe2000bf43270 */
[----:B------:R-:W-:-:S04]  /*d660*/  IMAD.HI.U32 R3, R3, R2, RZ ;  /* 0x0000000203037227 */ /* 0x000fc800078e00ff */
[----:B------:R-:W-:-:S05]  /*d670*/  IMAD R5, R3, R5, R2 ;  /* 0x0000000503057224 */ /* 0x000fca00078e0202 */
[----:B------:R-:W-:-:S13]  /*d680*/  ISETP.GT.U32.AND P1, PT, R0, R5, PT ;  /* 0x000000050000720c */ /* 0x000fda0003f24070 */
[----:B------:R-:W-:Y:S02]  /*d690*/  @!P1 IMAD.IADD R5, R5, 0x1, -R0 ;  /* 0x0000000105059824 */ /* 0x000fe400078e0a00 */
[----:B------:R-:W-:Y:S01]  /*d6a0*/  @!P1 VIADD R3, R3, 0x1 ;  /* 0x0000000103039836 */ /* 0x000fe20000000000 */
[----:B------:R-:W-:Y:S02]  /*d6b0*/  ISETP.NE.AND P1, PT, RZ, UR4, PT ;  /* 0x00000004ff007c0c */ /* 0x000fe4000bf25270 */
[----:B------:R-:W-:-:S13]  /*d6c0*/  ISETP.GE.U32.AND P0, PT, R5, R0, PT ;  /* 0x000000000500720c */ /* 0x000fda0003f06070 */
[----:B------:R-:W-:-:S05]  /*d6d0*/  @P0 VIADD R3, R3, 0x1 ;  /* 0x0000000103030836 */ /* 0x000fca0000000000 */
[----:B------:R-:W-:Y:S02]  /*d6e0*/  @!P2 IADD3 R3, -R3, RZ, RZ ;  /* 0x000000ff0303a210 */ /* 0x000fe40007ffe1ff */
[----:B------:R-:W-:-:S05]  /*d6f0*/  @!P1 LOP3.LUT R3, RZ, UR4, RZ, 0x33, !PT ;  /* 0x00000004ff039c12 */ /* 0x000fca000f8e33ff */
[----:B------:R0:W-:Y:S02]  /*d700*/  STL [R1+0xc], R3 ;  /* 0x00000c0301007387 */ /* 0x0001e40000100800 */
.L_x_39:
[----:B------:R-:W2:Y:S01]  /*d710*/  LDL R2, [R1+0xc] ;  /* 0x00000c0001027983 */ /* 0x000ea20000100800 */
[----:B0-----:R-:W-:Y:S02]  /*d720*/  IMAD.MOV.U32 R3, RZ, RZ, 0x1 ;  /* 0x00000001ff037424 */ /* 0x001fe400078e00ff */
[----:B--2---:R-:W-:-:S05]  /*d730*/  IMAD R0, R2, UR40, RZ ;  /* 0x0000002802007c24 */ /* 0x004fca000f8e02ff */
[----:B------:R-:W-:Y:S01]  /*d740*/  VIADDMNMX R17, R0, R2, UR39, PT ;  /* 0x0000002700117e46 */ /* 0x000fe2000b800102 */
[----:B------:R0:W-:Y:S03]  /*d750*/  STL [R1+0x8], R0 ;  /* 0x0000080001007387 */ /* 0x0001e60000100800 */
[----:B------:R-:W-:Y:S01]  /*d760*/  ISETP.GT.AND P0, PT, R17, R0, PT ;  /* 0x000000001100720c */ /* 0x000fe20003f04270 */
[----:B------:R1:W-:Y:S01]  /*d770*/  STL [R1+0x10], R17 ;  /* 0x0000101101007387 */ /* 0x0003e20000100800 */
[----:B0-----:R-:W-:-:S11]  /*d780*/  IMAD.MOV.U32 R0, RZ, RZ, RZ ;  /* 0x000000ffff007224 */ /* 0x001fd600078e00ff */
[----:B-1----:R-:W-:Y:S05]  /*d790*/  @!P0 BRA `(.L_x_38) ;  /* 0x0000003c00d08947 */ /* 0x002fea0003800000 */
[----:B------:R-:W0:Y:S01]  /*d7a0*/  S2UR UR4, SR_CgaCtaId ;  /* 0x00000000000479c3 */ /* 0x000e220000008800 */
[----:B------:R-:W-:Y:S02]  /*d7b0*/  UMOV UR38, 0x400 ;  /* 0x0000040000267882 */ /* 0x000fe40000000000 */
[----:B0-----:R-:W-:-:S04]  /*d7c0*/  ULEA UR38, UR4, UR38, 0x18 ;  /* 0x0000002604267291 */ /* 0x001fc8000f8ec03f */
[----:B------:R-:W-:-:S04]  /*d7d0*/  UIADD3 UR4, UR38, 0x24400, URZ ;  /* 0x0002440026047890 */ /* 0x000fc8000fffe03f */
[----:B------:R-:W-:-:S06]  /*d7e0*/  ULOP3.LUT UP0, URZ, UR4, 0x3ff, URZ, 0xc0, !UPT ;  /* 0x000003ff043f7892 */ /* 0x000fcc000f80c03f */
[----:B------:R-:W-:-:S13]  /*d7f0*/  PLOP3.LUT P0, PT, PT, PT, UP0, 0x80, 0x0 ;  /* 0x000000000000781c */ /* 0x000fda0003f0f008 */
[----:B------:R-:W-:Y:S05]  /*d800*/  @!P0 BRA `(.L_x_40) ;  /* 0x0000000000408947 */ /* 0x000fea0003800000 */
[----:B------:R-:W-:Y:S01]  /*d810*/  MOV R2, 0x0 ;  /* 0x0000000000027802 */ /* 0x000fe20000000f00 */
[----:B------:R-:W-:Y:S01]  /*d820*/  ULDC.64 UR6, c[0x4][0x1b8] ;  /* 0x01006e0000067ab9 */ /* 0x000fe20000000a00 */
[----:B------:R-:W-:Y:S01]  /*d830*/  ULDC.64 UR8, c[0x4][0x1c0] ;  /* 0x0100700000087ab9 */ /* 0x000fe20000000a00 */
[----:B------:R-:W-:Y:S01]  /*d840*/  ULDC.64 UR4, c[0x4][0x118] ;  /* 0x0100460000047ab9 */ /* 0x000fe20000000a00 */
[----:B------:R-:W-:Y:S01]  /*d850*/  IMAD.U32 R4, RZ, RZ, UR6 ;  /* 0x00000006ff047e24 */ /* 0x000fe2000f8e00ff */
[----:B------:R-:W-:Y:S01]  /*d860*/  MOV R5, UR7 ;  /* 0x0000000700057c02 */ /* 0x000fe20008000f00 */
[----:B------:R-:W0:Y:S01]  /*d870*/  LDC.64 R2, c[0x4][R2] ;  /* 0x0100000002027b82 */ /* 0x000e220000000a00 */
[----:B------:R-:W-:Y:S01]  /*d880*/  IMAD.U32 R6, RZ, RZ, UR8 ;  /* 0x00000008ff067e24 */ /* 0x000fe2000f8e00ff */
[----:B------:R-:W-:Y:S01]  /*d890*/  MOV R11, UR5 ;  /* 0x00000005000b7c02 */ /* 0x000fe20008000f00 */
[----:B------:R-:W-:Y:S02]  /*d8a0*/  IMAD.U32 R7, RZ, RZ, UR9 ;  /* 0x00000009ff077e24 */ /* 0x000fe4000f8e00ff */
[----:B------:R-:W-:-:S02]  /*d8b0*/  IMAD.U32 R10, RZ, RZ, UR4 ;  /* 0x00000004ff0a7e24 */ /* 0x000fc4000f8e00ff */
[----:B------:R-:W-:Y:S02]  /*d8c0*/  IMAD.MOV.U32 R8, RZ, RZ, 0x70 ;  /* 0x00000070ff087424 */ /* 0x000fe400078e00ff */
[----:B------:R-:W-:Y:S02]  /*d8d0*/  IMAD.MOV.U32 R12, RZ, RZ, 0x1 ;  /* 0x00000001ff0c7424 */ /* 0x000fe400078e00ff */
[----:B------:R-:W-:-:S07]  /*d8e0*/  IMAD.MOV.U32 R13, RZ, RZ, RZ ;  /* 0x000000ffff0d7224 */ /* 0x000fce00078e00ff */
[----:B------:R-:W-:-:S07]  /*d8f0*/  LEPC R20, `(.L_x_40) ;  /* 0x000000001014794e */ /* 0x000fce0000000000 */
[----:B0-----:R-:W-:Y:S05]  /*d900*/  CALL.ABS.NOINC R2 ;  /* 0x0000000002007343 */ /* 0x001fea0003c00000 */
.L_x_40:
        /* <DEDUP_REMOVED lines=8> */
[----:B------:R0:W1:Y:S01]  /*d990*/  LDC.64 R2, c[0x4][R16] ;  /* 0x0100000010027b82 */ /* 0x0000620000000a00 */
[----:B------:R-:W-:Y:S01]  /*d9a0*/  MOV R4, UR6 ;  /* 0x0000000600047c02 */ /* 0x000fe20008000f00 */
[----:B------:R-:W-:Y:S01]  /*d9b0*/  IMAD.U32 R5, RZ, RZ, UR7 ;  /* 0x00000007ff057e24 */ /* 0x000fe2000f8e00ff */
[----:B------:R-:W-:Y:S01]  /*d9c0*/  MOV R10, UR4 ;  /* 0x00000004000a7c02 */ /* 0x000fe20008000f00 */
[----:B------:R-:W-:Y:S01]  /*d9d0*/  IMAD.U32 R6, RZ, RZ, UR8 ;  /* 0x00000008ff067e24 */ /* 0x000fe2000f8e00ff */
[----:B------:R-:W-:Y:S01]  /*d9e0*/  MOV R13, RZ ;  /* 0x000000ff000d7202 */ /* 0x000fe20000000f00 */
[----:B------:R-:W-:-:S02]  /*d9f0*/  IMAD.U32 R7, RZ, RZ, UR9 ;  /* 0x00000009ff077e24 */ /* 0x000fc4000f8e00ff */
[----:B------:R-:W-:Y:S02]  /*da00*/  IMAD.U32 R11, RZ, RZ, UR5 ;  /* 0x00000005ff0b7e24 */ /* 0x000fe4000f8e00ff */
[----:B------:R-:W-:Y:S02]  /*da10*/  IMAD.MOV.U32 R8, RZ, RZ, 0x70 ;  /* 0x00000070ff087424 */ /* 0x000fe400078e00ff */
[----:B0-----:R-:W-:-:S07]  /*da20*/  IMAD.MOV.U32 R12, RZ, RZ, 0x1 ;  /* 0x00000001ff0c7424 */ /* 0x001fce00078e00ff */
[----:B------:R-:W-:-:S07]  /*da30*/  LEPC R20, `(.L_x_42) ;  /* 0x000000001014794e */ /* 0x000fce0000000000 */
[----:B-1----:R-:W-:Y:S05]  /*da40*/  CALL.ABS.NOINC R2 ;  /* 0x0000000002007343 */ /* 0x002fea0003c00000 */
.L_x_42:
[----:B------:R0:W1:Y:S01]  /*da50*/  LDC.64 R2, c[0x4][R16] ;  /* 0x0100000010027b82 */ /* 0x0000620000000a00 */
[----:B------:R-:W-:Y:S01]  /*da60*/  ULDC.64 UR6, c[0x4][0x1b8] ;  /* 0x01006e0000067ab9 */ /* 0x000fe20000000a00 */
[----:B------:R-:W-:Y:S01]  /*da70*/  ULDC.64 UR8, c[0x4][0x1c0] ;  /* 0x0100700000087ab9 */ /* 0x000fe20000000a00 */
[----:B------:R-:W-:Y:S01]  /*da80*/  ULDC.64 UR4, c[0x4][0x128] ;  /* 0x01004a0000047ab9 */ /* 0x000fe20000000a00 */
[----:B------:R-:W-:Y:S01]  /*da90*/  IMAD.U32 R4, RZ, RZ, UR6 ;  /* 0x00000006ff047e24 */ /* 0x000fe2000f8e00ff */
[----:B------:R-:W-:Y:S01]  /*daa0*/  MOV R7, UR9 ;  /* 0x0000000900077c02 */ /* 0x000fe20008000f00 */
[----:B------:R-:W-:Y:S01]  /*dab0*/  IMAD.U32 R5, RZ, RZ, UR7 ;  /* 0x00000007ff057e24 */ /* 0x000fe2000f8e00ff */
[----:B------:R-:W-:Y:S01]  /*dac0*/  MOV R12, 0x1 ;  /* 0x00000001000c7802 */ /* 0x000fe20000000f00 */
[----:B------:R-:W-:Y:S02]  /*dad0*/  IMAD.U32 R6, RZ, RZ, UR8 ;  /* 0x00000008ff067e24 */ /* 0x000fe4000f8e00ff */
[----:B------:R-:W-:-:S02]  /*dae0*/  IMAD.U32 R10, RZ, RZ, UR4 ;  /* 0x00000004ff0a7e24 */ /* 0x000fc4000f8e00ff */
[----:B------:R-:W-:Y:S02]  /*daf0*/  IMAD.U32 R11, RZ, RZ, UR5 ;  /* 0x00000005ff0b7e24 */ /* 0x000fe4000f8e00ff */
[----:B------:R-:W-:Y:S02]  /*db00*/  IMAD.MOV.U32 R8, RZ, RZ, 0x70 ;  /* 0x00000070ff087424 */ /* 0x000fe400078e00ff */
[----:B0-----:R-:W-:-:S07]  /*db10*/  IMAD.MOV.U32 R13, RZ, RZ, RZ ;  /* 0x000000ffff0d7224 */ /* 0x001fce00078e00ff */
[----:B------:R-:W-:-:S07]  /*db20*/  LEPC R20, `(.L_x_41) ;  /* 0x000000001014794e */ /* 0x000fce0000000000 */
[----:B-1----:R-:W-:Y:S05]  /*db30*/  CALL.ABS.NOINC R2 ;  /* 0x0000000002007343 */ /* 0x002fea0003c00000 */
.L_x_41:
[----:B------:R-:W0:Y:S01]  /*db40*/  LDC.64 R2, c[0x0][0x9f8] ;  /* 0x00027e00ff027b82 */ /* 0x000e220000000a00 */
[----:B------:R-:W-:Y:S01]  /*db50*/  ULDC.64 UR4, c[0x0][0x208] ;  /* 0x0000820000047ab9 */ /* 0x000fe20000000a00 */
[----:B0-----:R-:W-:-:S04]  /*db60*/  ISETP.NE.U32.AND P0, PT, R2, RZ, PT ;  /* 0x000000ff0200720c */ /* 0x001fc80003f05070 */
[----:B------:R-:W-:-:S13]  /*db70*/  ISETP.NE.AND.EX P0, PT, R3, RZ, PT, P0 ;  /* 0x000000ff0300720c */ /* 0x000fda0003f05300 */
[----:B------:R-:W0:Y:S02]  /*db80*/  @P0 LDC.64 R2, c[0x0][0x9f8] ;  /* 0x00027e00ff020b82 */ /* 0x000e240000000a00 */
[----:B0-----:R-:W-:-:S05]  /*db90*/  @P0 IMAD.WIDE R2, R18, 0x4, R2 ;  /* 0x0000000412020825 */ /* 0x001fca00078e0202 */
[----:B------:R0:W2:Y:S01]  /*dba0*/  @P0 LDG.E R18, desc[UR4][R2.64] ;  /* 0x0000000402120981 */ /* 0x0000a2000c1e1900 */
[----:B------:R-:W-:Y:S01]  /*dbb0*/  UMOV UR4, 0xffffffff ;  /* 0xffffffff00047882 */ /* 0x000fe20000000000 */
[----:B------:R-:W-:Y:S01]  /*dbc0*/  VIADD R17, R17, 0xffffffff ;  /* 0xffffffff11117836 */ /* 0x000fe20000000000 */
[----:B------:R-:W1:Y:S01]  /*dbd0*/  S2R R16, SR_TID.X ;  /* 0x0000000000107919 */ /* 0x000e620000002100 */
[----:B0-----:R-:W0:Y:S02]  /*dbe0*/  LDC.64 R2, c[0x0][0x418] ;  /* 0x00010600ff027b82 */ /* 0x001e240000000a00 */
[----:B0-----:R-:W-:Y:S02]  /*dbf0*/  ISETP.NE.U32.AND P0, PT, R2, RZ, PT ;  /* 0x000000ff0200720c */ /* 0x001fe40003f05070 */
[----:B-1----:R-:W-:Y:S02]  /*dc00*/  SHF.R.U32.HI R0, RZ, 0x5, R16 ;  /* 0x00000005ff007819 */ /* 0x002fe40000011610 */
[----:B------:R-:W-:-:S02]  /*dc10*/  ISETP.NE.AND.EX P1, PT, R3, RZ, PT, P0 ;  /* 0x000000ff0300720c */ /* 0x000fc40003f25300 */
[----:B------:R-:W-:Y:S02]  /*dc20*/  LOP3.LUT R0, R0, 0x3, RZ, 0xc0, !PT ;  /* 0x0000000300007812 */ /* 0x000fe400078ec0ff */
[----:B------:R-:W-:-:S05]  /*dc30*/  P2R R4, PR, RZ, 0x2 ;  /* 0x00000002ff047803 */ /* 0x000fca0000000000 */
[----:B------:R0:W-:Y:S01]  /*dc40*/  STL [R1+0x4], R4 ;  /* 0x0000040401007387 */ /* 0x0001e20000100800 */
[----:B--2---:R-:W-:Y:S02]  /*dc50*/  SHF.R.S32.HI R19, RZ, 0x1f, R18 ;  /* 0x0000001fff137819 */ /* 0x004fe40000011412 */
[----:B------:R-:W-:Y:S01]  /*dc60*/  SEL R16, R18, RZ, !P1 ;  /* 0x000000ff12107207 */ /* 0x000fe20004800000 */
[----:B0-----:R-:W-:Y:S06]  /*dc70*/  BRA.DIV UR4, `(.L_x_43) ;  /* 0x0000003e04e07947 */ /* 0x001fec000b800000 */
[----:B------:R0:W1:Y:S02]  /*dc80*/  SHFL.IDX PT, R14, R0, RZ, 0x1f ;  /* 0x00001fff000e7589 */ /* 0x00006400000e0000 */
.L_x_134:
[----:B------:R-:W-:Y:S02]  /*dc90*/  PLOP3.LUT P2, PT, PT, PT, PT, 0x8, 0x0 ;  /* 0x000000000000781c */ /* 0x000fe40003f4e170 */
[----:B-1----:R-:W-:Y:S02]  /*dca0*/  ISETP.NE.AND P0, PT, R14, RZ, PT ;  /* 0x000000ff0e00720c */ /* 0x002fe40003f05270 */
[----:B0-----:R-:W-:-:S05]  /*dcb0*/  P2R R0, PR, RZ, 0x4 ;  /* 0x00000004ff007803 */ /* 0x001fca0000000000 */
[----:B------:R0:W-:Y:S06]  /*dcc0*/  STL [R1], R0 ;  /* 0x0000000001007387 */ /* 0x0001ec0000100800 */
[----:B------:R-:W-:Y:S05]  /*dcd0*/  @P0 BRA `(.L_x_44) ;  /* 0x00000004002c0947 */ /* 0x000fea0003800000 */
[----:B------:R-:W-:-:S03]  /*dce0*/  UMOV UR4, 0xffffffff ;  /* 0xffffffff00047882 */ /* 0x000fc60000000000 */
[----:B------:R-:W-:Y:S05]  /*dcf0*/  BRA.DIV UR4, `(.L_x_45) ;  /* 0x0000003e04e07947 */ /* 0x000fea000b800000 */
[----:B------:R-:W-:-:S13]  /*dd00*/  ELECT P6, URZ, PT ;  /* 0x00000000003f782f */ /* 0x000fda00038c0000 */
.L_x_137:
[----:B------:R-:W-:Y:S05]  /*dd10*/  @!P6 BRA `(.L_x_44) ;  /* 0x00000004001ce947 */ /* 0x000fea0003800000 */
[----:B------:R-:W-:Y:S01]  /*dd20*/  IMAD.MOV.U32 R16, RZ, RZ, R18 ;  /* 0x000000ffff107224 */ /* 0x000fe200078e0012 */
[----:B------:R-:W-:Y:S06]  /*dd30*/  @!P1 BRA `(.L_x_46) ;  /* 0x0000000000489947 */ /* 0x000fec0003800000 */
[----:B------:R-:W1:Y:S01]  /*dd40*/  LDC R6, c[0x0][0x43c] ;  /* 0x00010f00ff067b82 */ /* 0x000e620000000800 */
[----:B------:R-:W-:Y:S01]  /*dd50*/  ULDC.64 UR4, c[0x0][0x428] ;  /* 0x00010a0000047ab9 */ /* 0x000fe20000000a00 */
[----:B------:R-:W-:Y:S01]  /*dd60*/  ULDC.64 UR6, c[0x0][0x208] ;  /* 0x0000820000067ab9 */ /* 0x000fe20000000a00 */
[----:B------:R-:W-:-:S04]  /*dd70*/  IMAD R7, R19, UR4, RZ ;  /* 0x0000000413077c24 */ /* 0x000fc8000f8e02ff */
[----:B------:R-:W-:Y:S01]  /*dd80*/  IMAD R7, R18, UR5, R7 ;  /* 0x0000000512077c24 */ /* 0x000fe2000f8e0207 */
[----:B-1----:R-:W-:-:S13]  /*dd90*/  ISETP.NE.AND P0, PT, R6, 0x1, PT ;  /* 0x000000010600780c */ /* 0x002fda0003f05270 */
[----:B------:R-:W0:Y:S02]  /*dda0*/  @P0 LDC.64 R4, c[0x0][0x440] ;  /* 0x00011000ff040b82 */ /* 0x000e240000000a00 */
[----:B0-----:R-:W-:Y:S01]  /*ddb0*/  @P0 IMAD.HI.U32 R0, R17, R4, RZ ;  /* 0x0000000411000227 */ /* 0x001fe200078e00ff */
[----:B------:R-:W-:-:S04]  /*ddc0*/  MOV R4, R17 ;  /* 0x0000001100047202 */ /* 0x000fc80000000f00 */
[----:B------:R-:W-:-:S04]  /*ddd0*/  @P0 SHF.R.U32.HI R4, RZ, R5, R0 ;  /* 0x00000005ff040219 */ /* 0x000fc80000011600 */
[--C-:B------:R-:W-:Y:S01]  /*dde0*/  SHF.R.S32.HI R5, RZ, 0x1f, R4.reuse ;  /* 0x0000001fff057819 */ /* 0x100fe20000011404 */
[--C-:B------:R-:W-:Y:S02]  /*ddf0*/  IMAD.MOV R0, RZ, RZ, -R4.reuse ;  /* 0x000000ffff007224 */ /* 0x100fe400078e0a04 */
[----:B------:R-:W-:-:S04]  /*de00*/  IMAD.WIDE.U32 R4, R18, UR4, R4 ;  /* 0x0000000412047c25 */ /* 0x000fc8000f8e0004 */
[----:B------:R-:W-:Y:S01]  /*de10*/  IMAD R17, R6, R0, R17 ;  /* 0x0000000006117224 */ /* 0x000fe200078e0211 */
[----:B------:R-:W-:Y:S01]  /*de20*/  LEA R2, P0, R4, R2, 0x2 ;  /* 0x0000000204027211 */ /* 0x000fe200078010ff */
[----:B------:R-:W-:-:S05]  /*de30*/  IMAD.IADD R0, R5, 0x1, R7 ;  /* 0x0000000105007824 */ /* 0x000fca00078e0207 */
[----:B------:R-:W-:-:S05]  /*de40*/  LEA.HI.X R3, R4, R3, R0, 0x2, P0 ;  /* 0x0000000304037211 */ /* 0x000fca00000f1400 */
[----:B------:R1:W5:Y:S02]  /*de50*/  LDG.E R16, desc[UR6][R2.64] ;  /* 0x0000000602107981 */ /* 0x000364000c1e1900 */
.L_x_46:
[----:B0-----:R-:W-:Y:S01]  /*de60*/  IMAD.MOV.U32 R0, RZ, RZ, 0x1 ;  /* 0x00000001ff007424 */ /* 0x001fe200078e00ff */
[----:B------:R-:W1:Y:S04]  /*de70*/  S2R R8, SR_TID.X ;  /* 0x0000000000087919 */ /* 0x000e680000002100 */
[----:B------:R-:W-:-:S04]  /*de80*/  SHF.L.U32 R0, R0, 0x1f, RZ ;  /* 0x0000001f00007819 */ /* 0x000fc800000006ff */
[----:B------:R-:W0:Y:S01]  /*de90*/  SYNCS.PHASECHK.TRANS64.TRYWAIT P0, [UR38+0x38840], R0 ;  /* 0x03884000ff0075a7 */ /* 0x000e220008000166 */
[----:B-1----:R-:W-:-:S04]  /*dea0*/  LOP3.LUT R2, R8, 0x7f, RZ, 0xc0, !PT ;  /* 0x0000007f08027812 */ /* 0x002fc800078ec0ff */
[----:B------:R-:W-:Y:S01]  /*deb0*/  ISETP.NE.AND P1, PT, R2, RZ, PT ;  /* 0x000000ff0200720c */ /* 0x000fe20003f25270 */
[----:B0-----:R-:W-:-:S12]  /*dec0*/  @!P0 BRA `(.L_x_47) ;  /* 0x0000003c008c8947 */ /* 0x001fd80003800000 */
.L_x_138:
[----:B------:R-:W-:Y:S05]  /*ded0*/  @P1 BRA `(.L_x_48) ;  /* 0x0000000000181947 */ /* 0x000fea0003800000 */
[----:B------:R-:W1:Y:S01]  /*dee0*/  S2R R2, SR_TID.X ;  /* 0x0000000000027919 */ /* 0x000e620000002100 */
[----:B0-----:R-:W-:-:S04]  /*def0*/  MOV R0, 0xa000 ;  /* 0x0000a00000007802 */ /* 0x001fc80000000f00 */
[----:B------:R2:W-:Y:S01]  /*df00*/  SYNCS.ARRIVE.TRANS64 RZ, [UR38+0x38830], R0 ;  /* 0x03883000ffff79a7 */ /* 0x0005e20008000026 */
[----:B-1----:R-:W-:-:S13]  /*df10*/  LOP3.LUT P0, RZ, R2, 0x1f, RZ, 0xc0, !PT ;  /* 0x0000001f02ff7812 */ /* 0x002fda000780c0ff */
[----:B--2---:R-:W-:Y:S05]  /*df20*/  @!P0 BRA `(.L_x_48) ;  /* 0x0000000000048947 */ /* 0x004fea0003800000 */
[----:B------:R-:W-:Y:S01]  /*df30*/  BPT.TRAP 0x1 ;  /* 0x000000040000795c */ /* 0x000fe20000300000 */
.L_x_48:
[----:B------:R-:W-:Y:S01]  /*df40*/  R2UR UR11, R17 ;  /* 0x00000000110b72ca */ /* 0x000fe200000e0000 */
[----:B------:R-:W-:Y:S01]  /*df50*/  ULDC.64 UR4, c[0x0][0x198] ;  /* 0x0000660000047ab9 */ /* 0x000fe20000000a00 */
[----:B-----5:R-:W-:Y:S01]  /*df60*/  R2UR UR13, R16 ;  /* 0x00000000100d72ca */ /* 0x020fe200000e0000 */
[----:B------:R-:W-:Y:S01]  /*df70*/  UIADD3 UR4, UP0, UR4, 0x370, URZ ;  /* 0x0000037004047890 */ /* 0x000fe2000ff1e03f */
[----:B------:R-:W-:Y:S01]  /*df80*/  PLOP3.LUT P0, PT, PT, PT, PT, 0x80, 0x0 ;  /* 0x000000000000781c */ /* 0x000fe20003f0f070 */
[----:B------:R-:W-:Y:S02]  /*df90*/  UIADD3 UR8, UR38, 0x24400, URZ ;  /* 0x0002440026087890 */ /* 0x000fe4000fffe03f */
[----:B------:R-:W-:Y:S01]  /*dfa0*/  UIADD3 UR9, UR38, 0x38830, URZ ;  /* 0x0003883026097890 */ /* 0x000fe2000fffe03f */
[----:B0-----:R-:W-:Y:S01]  /*dfb0*/  P2R R0, PR, RZ, 0x1 ;  /* 0x00000001ff007803 */ /* 0x001fe20000000000 */
[----:B------:R-:W-:Y:S02]  /*dfc0*/  UIADD3.X UR5, URZ, UR5, URZ, UP0, !UPT ;  /* 0x000000053f057290 */ /* 0x000fe400087fe43f */
[----:B------:R-:W-:-:S02]  /*dfd0*/  UIADD3 UR24, UR38, 0x26c00, URZ ;  /* 0x00026c0026187890 */ /* 0x000fc4000fffe03f */
[----:B------:R-:W-:Y:S01]  /*dfe0*/  UIMAD UR11, UR11, 0x50, URZ ;  /* 0x000000500b0b78a4 */ /* 0x000fe2000f8e023f */
[----:B------:R1:W-:Y:S01]  /*dff0*/  STL [R1], R0 ;  /* 0x0000000001007387 */ /* 0x0003e20000100800 */
[----:B------:R-:W-:Y:S02]  /*e000*/  UIADD3 UR16, UR38, 0x29400, URZ ;  /* 0x0002940026107890 */ /* 0x000fe4000fffe03f */
[----:B------:R-:W-:Y:S01]  /*e010*/  UIADD3 UR32, UR38, 0x2bc00, URZ ;  /* 0x0002bc0026207890 */ /* 0x000fe2000fffe03f */
[----:B------:R-:W-:Y:S01]  /*e020*/  UMOV UR6, 0x0 ;  /* 0x0000000000067882 */ /* 0x000fe20000000000 */
[----:B------:R-:W-:Y:S01]  /*e030*/  UMOV UR7, 0x14f00000 ;  /* 0x14f0000000077882 */ /* 0x000fe20000000000 */
[----:B------:R-:W-:Y:S01]  /*e040*/  UMOV UR10, URZ ;  /* 0x0000003f000a7c82 */ /* 0x000fe20008000000 */
[----:B------:R-:W-:Y:S01]  /*e050*/  UMOV UR12, UR36 ;  /* 0x00000024000c7c82 */ /* 0x000fe20008000000 */
[----:B------:R-:W-:Y:S01]  /*e060*/  UMOV UR26, 0x40 ;  /* 0x00000040001a7882 */ /* 0x000fe20000000000 */
[----:B------:R-:W-:Y:S01]  /*e070*/  UMOV UR28, UR36 ;  /* 0x00000024001c7c82 */ /* 0x000fe20008000000 */
[----:B------:R-:W-:Y:S01]  /*e080*/  UMOV UR25, UR9 ;  /* 0x0000000900197c82 */ /* 0x000fe20008000000 */
[----:B------:R-:W-:Y:S01]  /*e090*/  UMOV UR29, UR13 ;  /* 0x0000000d001d7c82 */ /* 0x000fe20008000000 */
[----:B------:R-:W-:Y:S01]  /*e0a0*/  UMOV UR27, UR11 ;  /* 0x0000000b001b7c82 */ /* 0x000fe20008000000 */
[----:B------:R-:W-:Y:S01]  /*e0b0*/  UMOV UR18, 0x80 ;  /* 0x0000008000127882 */ /* 0x000fe20000000000 */
[----:B------:R-:W-:Y:S01]  /*e0c0*/  UMOV UR20, UR36 ;  /* 0x0000002400147c82 */ /* 0x000fe20008000000 */
[----:B------:R1:W-:Y:S01]  /*e0d0*/  UTMALDG.4D [UR8], [UR4], desc[UR6] ;  /* 0x00000608040075b4 */ /* 0x0003e20008019000 */
[----:B------:R-:W-:Y:S01]  /*e0e0*/  UMOV UR17, UR9 ;  /* 0x0000000900117c82 */ /* 0x000fe20008000000 */
[----:B------:R-:W-:Y:S01]  /*e0f0*/  UMOV UR21, UR13 ;  /* 0x0000000d00157c82 */ /* 0x000fe20008000000 */
[----:B------:R-:W-:Y:S01]  /*e100*/  UMOV UR19, UR11 ;  /* 0x0000000b00137c82 */ /* 0x000fe20008000000 */
[----:B------:R-:W-:Y:S01]  /*e110*/  UMOV UR34, 0xc0 ;  /* 0x000000c000227882 */ /* 0x000fe20000000000 */
[----:B------:R-:W-:Y:S01]  /*e120*/  UMOV UR33, UR9 ;  /* 0x0000000900217c82 */ /* 0x000fe20008000000 */
[----:B------:R-:W-:Y:S01]  /*e130*/  UMOV UR37, UR13 ;  /* 0x0000000d00257c82 */ /* 0x000fe20008000000 */
[----:B------:R-:W-:Y:S01]  /*e140*/  UMOV UR35, UR11 ;  /* 0x0000000b00237c82 */ /* 0x000fe20008000000 */
[----:B------:R1:W-:Y:S01]  /*e150*/  UTMALDG.4D [UR24], [UR4], desc[UR6] ;  /* 0x00000618040075b4 */ /* 0x0003e20008019000 */
[----:B------:R1:W-:Y:S01]  /*e160*/  UTMALDG.4D [UR16], [UR4], desc[UR6] ;  /* 0x00000610040075b4 */ /* 0x0003e20008019000 */
[----:B------:R1:W-:Y:S02]  /*e170*/  UTMALDG.4D [UR32], [UR4], desc[UR6] ;  /* 0x00000620040075b4 */ /* 0x0003e40008019000 */
[----:B-1----:R-:W-:Y:S01]  /*e180*/  NOP ;  /* 0x0000000000007918 */ /* 0x002fe20000000000 */
.L_x_44:
[----:B------:R-:W-:Y:S05]  /*e190*/  WARPSYNC.ALL ;  /* 0x0000000000007948 */ /* 0x000fea0003800000 */
[----:B------:R-:W-:Y:S01]  /*e1a0*/  UIADD3 UR4, UR38, 0x14400, URZ ;  /* 0x0001440026047890 */ /* 0x000fe2000fffe03f */
[----:B------:R-:W-:Y:S03]  /*e1b0*/  BAR.SYNC.DEFER_BLOCKING 0x8, 0x180 ;  /* 0x0206000000007b1d */ /* 0x000fe60000010000 */
        /* <DEDUP_REMOVED lines=9> */
[----:B------:R-:W1:Y:S01]  /*e250*/  LDC.64 R2, c[0x4][R2] ;  /* 0x0100000002027b82 */ /* 0x000e620000000a00 */
[----:B------:R-:W-:Y:S01]  /*e260*/  IMAD.U32 R5, RZ, RZ, UR7 ;  /* 0x00000007ff057e24 */ /* 0x000fe2000f8e00ff */
[----:B------:R-:W-:Y:S01]  /*e270*/  MOV R12, 0x1 ;  /* 0x00000001000c7802 */ /* 0x000fe20000000f00 */
[----:B------:R-:W-:Y:S02]  /*e280*/  IMAD.U32 R6, RZ, RZ, UR8 ;  /* 0x00000008ff067e24 */ /* 0x000fe4000f8e00ff */
[----:B------:R-:W-:-:S02]  /*e290*/  IMAD.U32 R10, RZ, RZ, UR4 ;  /* 0x00000004ff0a7e24 */ /* 0x000fc4000f8e00ff */
[----:B------:R-:W-:Y:S02]  /*e2a0*/  IMAD.U32 R11, RZ, RZ, UR5 ;  /* 0x00000005ff0b7e24 */ /* 0x000fe4000f8e00ff */
[----:B------:R-:W-:Y:S02]  /*e2b0*/  IMAD.MOV.U32 R8, RZ, RZ, 0x70 ;  /* 0x00000070ff087424 */ /* 0x000fe400078e00ff */
[----:B------:R-:W-:-:S07]  /*e2c0*/  IMAD.MOV.U32 R13, RZ, RZ, RZ ;  /* 0x000000ffff0d7224 */ /* 0x000fce00078e00ff */
[----:B------:R-:W-:-:S07]  /*e2d0*/  LEPC R20, `(.L_x_49) ;  /* 0x000000001014794e */ /* 0x000fce0000000000 */
[----:B01----:R-:W-:Y:S05]  /*e2e0*/  CALL.ABS.NOINC R2 ;  /* 0x0000000002007343 */ /* 0x003fea0003c00000 */
.L_x_49:
[----:B------:R-:W1:Y:S01]  /*e2f0*/  S2R R4, SR_CTAID.Z ;  /* 0x0000000000047919 */ /* 0x000e620000002700 */
[----:B------:R-:W2:Y:S01]  /*e300*/  LDC R20, c[0x0][0x448] ;  /* 0x00011200ff147b82 */ /* 0x000ea20000000800 */
[----:B------:R-:W-:Y:S01]  /*e310*/  USHF.R.S32.HI UR4, URZ, 0x1f, UR36 ;  /* 0x0000001f3f047899 */ /* 0x000fe20008011424 */
[----:B------:R-:W3:Y:S01]  /*e320*/  S2R R12, SR_TID.X ;  /* 0x00000000000c7919 */ /* 0x000ee20000002100 */
[----:B------:R-:W-:Y:S02]  /*e330*/  ULDC.64 UR8, c[0x0][0x2d8] ;  /* 0x0000b60000087ab9 */ /* 0x000fe40000000a00 */
[----:B------:R-:W-:Y:S01]  /*e340*/  UIMAD UR6, UR4, UR8, URZ ;  /* 0x00000008040672a4 */ /* 0x000fe2000f8e023f */
[----:B------:R-:W4:Y:S02]  /*e350*/  S2R R11, SR_CTAID.X ;  /* 0x00000000000b7919 */ /* 0x000f240000002500 */
[----:B------:R-:W0:Y:S01]  /*e360*/  LDC.64 R2, c[0x0][0x2e0] ;  /* 0x0000b800ff027b82 */ /* 0x000e220000000a00 */
[----:B------:R-:W-:-:S02]  /*e370*/  UIMAD.WIDE.U32 UR4, UR36, UR8, URZ ;  /* 0x00000008240472a5 */ /* 0x000fc4000f8e003f */
[----:B------:R-:W-:-:S04]  /*e380*/  UIMAD UR6, UR36, UR9, UR6 ;  /* 0x00000009240672a4 */ /* 0x000fc8000f8e0206 */
[----:B------:R-:W-:Y:S01]  /*e390*/  UIADD3 UR5, UR5, UR6, URZ ;  /* 0x0000000605057290 */ /* 0x000fe2000fffe03f */
[----:B--2---:R-:W-:Y:S02]  /*e3a0*/  ISETP.NE.AND P0, PT, R20, 0x1, PT ;  /* 0x000000011400780c */ /* 0x004fe40003f05270 */
[----:B-1----:R-:W-:Y:S02]  /*e3b0*/  SHF.R.S32.HI R5, RZ, 0x1f, R4 ;  /* 0x0000001fff057819 */ /* 0x002fe40000011404 */
[----:B---3--:R-:W-:-:S03]  /*e3c0*/  LOP3.LUT R9, R12, 0x7f, RZ, 0xc0, !PT ;  /* 0x0000007f0c097812 */ /* 0x008fc600078ec0ff */
[----:B0-----:R-:W-:-:S06]  /*e3d0*/  IMAD R0, R5, R2, RZ ;  /* 0x0000000205007224 */ /* 0x001fcc00078e02ff */
[----:B------:R-:W0:Y:S01]  /*e3e0*/  @P0 LDC R6, c[0x0][0x44c] ;  /* 0x00011300ff060b82 */ /* 0x000e220000000800 */
[----:B------:R-:W-:Y:S01]  /*e3f0*/  SHF.R.U32.HI R8, RZ, 0x3, R9 ;  /* 0x00000003ff087819 */ /* 0x000fe20000011609 */
[C---:B------:R-:W-:Y:S02]  /*e400*/  IMAD R5, R4.reuse, R3, R0 ;  /* 0x0000000304057224 */ /* 0x040fe400078e0200 */
[----:B------:R-:W-:Y:S01]  /*e410*/  IMAD.WIDE.U32 R2, R4, R2, UR4 ;  /* 0x0000000404027e25 */ /* 0x000fe2000f8e0002 */
[----:B------:R-:W-:-:S03]  /*e420*/  ULDC.64 UR4, c[0x0][0x2d0] ;  /* 0x0000b40000047ab9 */ /* 0x000fc60000000a00 */
[----:B------:R-:W1:Y:S01]  /*e430*/  @P0 LDC R0, c[0x0][0x450] ;  /* 0x00011400ff000b82 */ /* 0x000e620000000800 */
[----:B------:R-:W-:Y:S02]  /*e440*/  IMAD.IADD R3, R3, 0x1, R5 ;  /* 0x0000000103037824 */ /* 0x000fe400078e0205 */
[----:B------:R-:W-:Y:S02]  /*e450*/  IMAD.SHL.U32 R5, R12, 0x10, RZ ;  /* 0x000000100c057824 */ /* 0x000fe400078e00ff */
[----:B------:R-:W-:-:S03]  /*e460*/  IMAD.SHL.U32 R9, R9, 0x8, RZ ;  /* 0x0000000809097824 */ /* 0x000fc600078e00ff */
[----:B------:R-:W-:-:S04]  /*e470*/  LOP3.LUT R5, R8, 0x70, R5, 0xf8, !PT ;  /* 0x0000007008057812 */ /* 0x000fc800078ef805 */
[----:B----4-:R-:W-:-:S05]  /*e480*/  LEA R5, R11, R5, 0x7 ;  /* 0x000000050b057211 */ /* 0x010fca00078e38ff */
[----:B0-----:R-:W-:-:S04]  /*e490*/  @P0 IMAD.HI.U32 R6, R5, R6, RZ ;  /* 0x0000000605060227 */ /* 0x001fc800078e00ff */
[----:B------:R-:W-:Y:S01]  /*e4a0*/  IMAD.MOV.U32 R4, RZ, RZ, R5 ;  /* 0x000000ffff047224 */ /* 0x000fe200078e0005 */
[----:B-1----:R-:W-:-:S05]  /*e4b0*/  @P0 SHF.R.U32.HI R4, RZ, R0, R6 ;  /* 0x00000000ff040219 */ /* 0x002fca0000011606 */
[----:B------:R-:W-:Y:S02]  /*e4c0*/  IMAD.MOV R0, RZ, RZ, -R4 ;  /* 0x000000ffff007224 */ /* 0x000fe400078e0a04 */
[----:B------:R-:W-:-:S04]  /*e4d0*/  IMAD.WIDE.U32 R2, R4, UR4, R2 ;  /* 0x0000000404027c25 */ /* 0x000fc8000f8e0002 */
[----:B------:R-:W-:Y:S01]  /*e4e0*/  IMAD R0, R20, R0, R5 ;  /* 0x0000000014007224 */ /* 0x000fe200078e0205 */
[----:B------:R-:W-:-:S05]  /*e4f0*/  SHF.R.S32.HI R5, RZ, 0x1f, R4 ;  /* 0x0000001fff057819 */ /* 0x000fca0000011404 */
[----:B------:R-:W-:-:S04]  /*e500*/  IMAD R5, R5, UR4, RZ ;  /* 0x0000000405057c24 */ /* 0x000fc8000f8e02ff */
[----:B------:R-:W-:Y:S01]  /*e510*/  IMAD R5, R4, UR5, R5 ;  /* 0x0000000504057c24 */ /* 0x000fe2000f8e0205 */
[----:B------:R-:W-:Y:S01]  /*e520*/  SHF.R.S32.HI R4, RZ, 0x1f, R0 ;  /* 0x0000001fff047819 */ /* 0x000fe20000011400 */
[----:B------:R-:W-:Y:S02]  /*e530*/  ULDC.64 UR4, c[0x0][0x2c8] ;  /* 0x0000b20000047ab9 */ /* 0x000fe40000000a00 */
[----:B------:R-:W-:Y:S02]  /*e540*/  IMAD.IADD R3, R3, 0x1, R5 ;  /* 0x0000000103037824 */ /* 0x000fe400078e0205 */
[----:B------:R-:W-:Y:S02]  /*e550*/  IMAD R5, R4, UR4, RZ ;  /* 0x0000000404057c24 */ /* 0x000fe4000f8e02ff */
[----:B------:R-:W-:-:S04]  /*e560*/  IMAD.WIDE.U32 R2, R0, UR4, R2 ;  /* 0x0000000400027c25 */ /* 0x000fc8000f8e0002 */
[----:B------:R-:W-:Y:S01]  /*e570*/  IMAD R4, R0, UR5, R5 ;  /* 0x0000000500047c24 */ /* 0x000fe2000f8e0205 */
[----:B------:R-:W-:Y:S01]  /*e580*/  ULDC.64 UR4, c[0x0][0x280] ;  /* 0x0000a00000047ab9 */ /* 0x000fe20000000a00 */
[----:B------:R-:W-:Y:S01]  /*e590*/  IMAD.SHL.U32 R0, R12, 0x8, RZ ;  /* 0x000000080c007824 */ /* 0x000fe200078e00ff */
[----:B------:R-:W-:Y:S01]  /*e5a0*/  LEA R7, P0, R2, UR4, 0x1 ;  /* 0x0000000402077c11 */ /* 0x000fe2000f8008ff */
[----:B------:R-:W-:Y:S01]  /*e5b0*/  ULDC UR4, c[0x0][0x2b8] ;  /* 0x0000ae0000047ab9 */ /* 0x000fe20000000800 */
[----:B------:R-:W-:Y:S02]  /*e5c0*/  IADD3 R3, R3, R4, RZ ;  /* 0x0000000403037210 */ /* 0x000fe40007ffe0ff */
[----:B------:R-:W-:Y:S02]  /*e5d0*/  LOP3.LUT R10, R0, 0x38, RZ, 0xc0, !PT ;  /* 0x00000038000a7812 */ /* 0x000fe400078ec0ff */
[----:B------:R-:W-:Y:S02]  /*e5e0*/  LEA.HI.X R6, R2, UR5, R3, 0x1, P0 ;  /* 0x0000000502067c11 */ /* 0x000fe400080f0c03 */
[----:B------:R-:W-:-:S02]  /*e5f0*/  LOP3.LUT R2, R10, 0x40, RZ, 0xfc, !PT ;  /* 0x000000400a027812 */ /* 0x000fc400078efcff */
[----:B------:R-:W-:Y:S02]  /*e600*/  LOP3.LUT R3, R0, 0x1c0, RZ, 0xc0, !PT ;  /* 0x000001c000037812 */ /* 0x000fe400078ec0ff */
[----:B------:R-:W-:Y:S02]  /*e610*/  ISETP.GE.AND P0, PT, R2, UR4, PT ;  /* 0x0000000402007c0c */ /* 0x000fe4000bf06270 */
[----:B------:R-:W-:Y:S02]  /*e620*/  LOP3.LUT R2, R10, 0x80, RZ, 0xfc, !PT ;  /* 0x000000800a027812 */ /* 0x000fe400078efcff */
[----:B------:R-:W-:Y:S02]  /*e630*/  LOP3.LUT R3, R3, 0x38, R0, 0xf8, !PT ;  /* 0x0000003803037812 */ /* 0x000fe400078ef800 */
[----:B------:R-:W-:Y:S02]  /*e640*/  ISETP.GE.AND P1, PT, R2, UR4, PT ;  /* 0x0000000402007c0c */ /* 0x000fe4000bf26270 */
[----:B------:R-:W-:-:S02]  /*e650*/  LOP3.LUT R2, R10, 0xc0, RZ, 0xfc, !PT ;  /* 0x000000c00a027812 */ /* 0x000fc400078efcff */
[----:B------:R-:W-:Y:S02]  /*e660*/  ISETP.GE.AND P3, PT, R10, UR4, PT ;  /* 0x000000040a007c0c */ /* 0x000fe4000bf66270 */
[----:B------:R-:W-:Y:S01]  /*e670*/  ISETP.GE.AND P2, PT, R2, UR4, PT ;  /* 0x0000000402007c0c */ /* 0x000fe2000bf46270 */
[----:B------:R-:W-:Y:S01]  /*e680*/  UMOV UR4, 0xffffffff ;  /* 0xffffffff00047882 */ /* 0x000fe20000000000 */
[----:B------:R-:W-:-:S04]  /*e690*/  LOP3.LUT R0, R3, 0x38, R12, 0x78, !PT ;  /* 0x0000003803007812 */ /* 0x000fc800078e780c */
[----:B------:R-:W-:Y:S01]  /*e6a0*/  LOP3.LUT R9, R0, 0x200, R9, 0xf8, !PT ;  /* 0x0000020000097812 */ /* 0x000fe200078ef809 */
[----:B------:R-:W-:Y:S06]  /*e6b0*/  BRA.DIV UR4, `(.L_x_50) ;  /* 0x0000003604a87947 */ /* 0x000fec000b800000 */
[----:B------:R-:W0:Y:S01]  /*e6c0*/  S2R R2, SR_CTAID.X ;  /* 0x0000000000027919 */ /* 0x000e220000002500 */
[----:B------:R-:W-:Y:S01]  /*e6d0*/  ULDC UR4, c[0x0][0x288] ;  /* 0x0000a20000047ab9 */ /* 0x000fe20000000800 */
[----:B------:R-:W-:Y:S01]  /*e6e0*/  ULDC.64 UR6, c[0x0][0x208] ;  /* 0x0000820000067ab9 */ /* 0x000fe20000000a00 */
[----:B------:R-:W-:Y:S01]  /*e6f0*/  IMAD R0, R20, UR4, RZ ;  /* 0x0000000414007c24 */ /* 0x000fe2000f8e02ff */
[----:B------:R-:W-:Y:S04]  /*e700*/  SHFL.IDX PT, R3, R7, RZ, 0x181f ;  /* 0x00181fff07037589 */ /* 0x000fe800000e0000 */
[----:B------:R-:W-:Y:S04]  /*e710*/  SHFL.IDX PT, R4, R7, 0x1, 0x181f ;  /* 0x00381f0007047f89 */ /* 0x000fe800000e0000 */
[----:B------:R-:W-:Y:S01]  /*e720*/  SHFL.IDX PT, R14, R7, 0x7, 0x181f ;  /* 0x00f81f00070e7f89 */ /* 0x000fe200000e0000 */
[----:B0-----:R-:W-:-:S03]  /*e730*/  IMAD R8, R2, 0x80, R8 ;  /* 0x0000008002087824 */ /* 0x001fc600078e0208 */
[----:B------:R-:W0:Y:S02]  /*e740*/  SHFL.IDX PT, R2, R6, RZ, 0x181f ;  /* 0x00181fff06027589 */ /* 0x000e2400000e0000 */
[C---:B------:R-:W-:Y:S02]  /*e750*/  ISETP.GE.AND P4, PT, R8.reuse, R0, PT ;  /* 0x000000000800720c */ /* 0x040fe40003f86270 */
[----:B------:R-:W-:-:S11]  /*e760*/  IADD3 R5, R8, 0x10, RZ ;  /* 0x0000001008057810 */ /* 0x000fd60007ffe0ff */
[----:B------:R-:W-:Y:S02]  /*e770*/  @!P4 LEA R21, R9, UR38, 0x1 ;  /* 0x000000260915cc11 */ /* 0x000fe4000f8e08ff */
[----:B0-----:R-:W-:-:S04]  /*e780*/  LOP3.LUT R3, R3, R2, RZ, 0x3c, !PT ;  /* 0x0000000203037212 */ /* 0x001fc800078e3cff */
[----:B------:R-:W-:-:S04]  /*e790*/  LOP3.LUT R2, R3, R2, RZ, 0x3c, !PT ;  /* 0x0000000203027212 */ /* 0x000fc800078e3cff */
[----:B------:R-:W-:-:S03]  /*e7a0*/  LOP3.LUT R3, R3, R2, RZ, 0x3c, !PT ;  /* 0x0000000203037212 */ /* 0x000fc600078e3cff */
[----:B------:R-:W-:-:S05]  /*e7b0*/  @!P4 IMAD.WIDE.U32 R2, R10, 0x2, R2 ;  /* 0x000000020a02c825 */ /* 0x000fca00078e0002 */
[----:B------:R-:W-:Y:S04]  /*e7c0*/  @!P4 LDGSTS.E.BYPASS.LTC128B.128 [R21+0x14400], desc[UR6][R2.64], !P3 ;  /* 0x144000000215cfae */ /* 0x000fe8000d901d46 */
[----:B------:R-:W-:Y:S04]  /*e7d0*/  @!P4 LDGSTS.E.BYPASS.LTC128B.128 [R21+0x18400], desc[UR6][R2.64+0x80], !P0 ;  /* 0x184000800215cfae */ /* 0x000fe8000c101d46 */
[----:B------:R-:W-:Y:S04]  /*e7e0*/  @!P4 LDGSTS.E.BYPASS.LTC128B.128 [R21+0x1c400], desc[UR6][R2.64+0x100], !P1 ;  /* 0x1c4001000215cfae */ /* 0x000fe8000c901d46 */
[----:B------:R0:W-:Y:S01]  /*e7f0*/  @!P4 LDGSTS.E.BYPASS.LTC128B.128 [R21+0x20400], desc[UR6][R2.64+0x180], !P2 ;  /* 0x204001800215cfae */ /* 0x0001e2000d101d46 */
[----:B------:R-:W-:-:S03]  /*e800*/  ISETP.GE.AND P4, PT, R5, R0, PT ;  /* 0x000000000500720c */ /* 0x000fc60003f86270 */
[----:B------:R-:W1:Y:S01]  /*e810*/  SHFL.IDX PT, R5, R6, 0x1, 0x181f ;  /* 0x00381f0006057f89 */ /* 0x000e6200000e0000 */
[----:B0-----:R-:W-:-:S03]  /*e820*/  VIADD R3, R8, 0x20 ;  /* 0x0000002008037836 */ /* 0x001fc60000000000 */
[----:B------:R-:W-:Y:S06]  /*e830*/  SHFL.IDX PT, R2, R7, 0x2, 0x181f ;  /* 0x00581f0007027f89 */ /* 0x000fec00000e0000 */
[----:B------:R-:W-:Y:S01]  /*e840*/  @!P4 LEA R20, R9, UR38, 0x1 ;  /* 0x000000260914cc11 */ /* 0x000fe2000f8e08ff */
[----:B-1----:R-:W-:-:S05]  /*e850*/  @!P4 IMAD.WIDE.U32 R4, R10, 0x2, R4 ;  /* 0x000000020a04c825 */ /* 0x002fca00078e0004 */
        /* <DEDUP_REMOVED lines=26> */
[----:B0-----:R-:W-:-:S03]  /*ea00*/  IADD3 R5, R8, 0x50, RZ ;  /* 0x0000005008057810 */ /* 0x001fc60007ffe0ff */
        /* <DEDUP_REMOVED lines=18> */
[----:B------:R-:W1:Y:S04]  /*eb30*/  SHFL.IDX PT, R3, R6, 0x6, 0x181f ;  /* 0x00d81f0006037f89 */ /* 0x000e6800000e0000 */
[----:B0-----:R0:W2:Y:S06]  /*eb40*/  SHFL.IDX PT, R4, R6, 0x7, 0x181f ;  /* 0x00f81f0006047f89 */ /* 0x0010ac00000e0000 */
[----:B------:R-:W-:Y:S01]  /*eb50*/  @!P4 LEA R21, R9, UR38, 0x1 ;  /* 0x000000260915cc11 */ /* 0x000fe2000f8e08ff */
[----:B-1----:R-:W-:-:S05]  /*eb60*/  @!P4 IMAD.WIDE.U32 R2, R10, 0x2, R2 ;  /* 0x000000020a02c825 */ /* 0x002fca00078e0002 */
[----:B------:R0:W-:Y:S04]  /*eb70*/  @!P4 LDGSTS.E.BYPASS.LTC128B.128 [R21+0x17400], desc[UR6][R2.64], !P3 ;  /* 0x174000000215cfae */ /* 0x0001e8000d901d46 */
[----:B------:R0:W-:Y:S04]  /*eb80*/  @!P4 LDGSTS.E.BYPASS.LTC128B.128 [R21+0x1b400], desc[UR6][R2.64+0x80], !P0 ;  /* 0x1b4000800215cfae */ /* 0x0001e8000c101d46 */
[----:B------:R0:W-:Y:S04]  /*eb90*/  @!P4 LDGSTS.E.BYPASS.LTC128B.128 [R21+0x1f400], desc[UR6][R2.64+0x100], !P1 ;  /* 0x1f4001000215cfae */ /* 0x0001e8000c901d46 */
[----:B--2---:R0:W-:Y:S02]  /*eba0*/  @!P4 LDGSTS.E.BYPASS.LTC128B.128 [R21+0x23400], desc[UR6][R2.64+0x180], !P2 ;  /* 0x234001800215cfae */ /* 0x0041e4000d101d46 */
.L_x_155:
[----:B0-----:R-:W-:Y:S01]  /*ebb0*/  VIADD R3, R8, 0x70 ;  /* 0x0000007008037836 */ /* 0x001fe20000000000 */
[----:B------:R-:W-:Y:S01]  /*ebc0*/  BSSY B0, `(.L_x_51) ;  /* 0x000000f000007945 */ /* 0x000fe20003800000 */
[----:B------:R-:W-:-:S03]  /*ebd0*/  IMAD.MOV.U32 R2, RZ, RZ, R14 ;  /* 0x000000ffff027224 */ /* 0x000fc600078e000e */
[----:B------:R-:W-:Y:S02]  /*ebe0*/  ISETP.GE.AND P4, PT, R3, R0, PT ;  /* 0x000000000300720c */ /* 0x000fe40003f86270 */
[----:B------:R-:W-:-:S11]  /*ebf0*/  MOV R3, R4 ;  /* 0x0000000400037202 */ /* 0x000fd60000000f00 */
[----:B------:R-:W-:Y:S05]  /*ec00*/  @P4 BRA `(.L_x_52) ;  /* 0x0000000000284947 */ /* 0x000fea0003800000 */
[----:B------:R-:W-:Y:S01]  /*ec10*/  IMAD.WIDE.U32 R10, R10, 0x2, R2 ;  /* 0x000000020a0a7825 */ /* 0x000fe200078e0002 */
[----:B------:R-:W-:Y:S01]  /*ec20*/  LEA R9, R9, UR38, 0x1 ;  /* 0x0000002609097c11 */ /* 0x000fe2000f8e08ff */
[----:B------:R-:W-:-:S04]  /*ec30*/  ULDC.64 UR4, c[0x0][0x208] ;  /* 0x0000820000047ab9 */ /* 0x000fc80000000a00 */
[----:B------:R-:W-:Y:S01]  /*ec40*/  @!PT LDS RZ, [RZ] ;  /* 0x00000000fffff984 */ /* 0x000fe20000000800 */
[----:B------:R-:W-:Y:S01]  /*ec50*/  @!PT LDS RZ, [RZ] ;  /* 0x00000000fffff984 */ /* 0x000fe20000000800 */
[----:B------:R-:W-:Y:S01]  /*ec60*/  @!PT LDS RZ, [RZ] ;  /* 0x00000000fffff984 */ /* 0x000fe20000000800 */
[----:B------:R0:W-:Y:S04]  /*ec70*/  LDGSTS.E.BYPASS.LTC128B.128 [R9+0x17c00], desc[UR4][R10.64], !P3 ;  /* 0x17c000000a097fae */ /* 0x0001e8000d901d44 */
[----:B------:R0:W-:Y:S04]  /*ec80*/  LDGSTS.E.BYPASS.LTC128B.128 [R9+0x1bc00], desc[UR4][R10.64+0x80], !P0 ;  /* 0x1bc000800a097fae */ /* 0x0001e8000c101d44 */
[----:B------:R0:W-:Y:S04]  /*ec90*/  LDGSTS.E.BYPASS.LTC128B.128 [R9+0x1fc00], desc[UR4][R10.64+0x100], !P1 ;  /* 0x1fc001000a097fae */ /* 0x0001e8000c901d44 */
[----:B------:R0:W-:Y:S02]  /*eca0*/  LDGSTS.E.BYPASS.LTC128B.128 [R9+0x23c00], desc[UR4][R10.64+0x180], !P2 ;  /* 0x23c001800a097fae */ /* 0x0001e4000d101d44 */
.L_x_52:
[----:B------:R-:W-:Y:S05]  /*ecb0*/  BSYNC B0 ;  /* 0x0000000000007941 */ /* 0x000fea0003800000 */
.L_x_51:
[----:B------:R-:W-:Y:S01]  /*ecc0*/  NOP ;  /* 0x0000000000007918 */ /* 0x000fe20000000000 */
[----:B------:R-:W-:Y:S01]  /*ecd0*/  SYNCS.ARRIVE.TRANS64.RED.A0T1 RZ, [UR38+0x38800], RZ ;  /* 0x038800ffffff79a7 */ /* 0x000fe20008200426 */
[----:B------:R-:W-:Y:S01]  /*ece0*/  IMAD.MOV.U32 R2, RZ, RZ, 0x1 ;  /* 0x00000001ff027424 */ /* 0x000fe200078e00ff */
[----:B------:R-:W-:Y:S04]  /*ecf0*/  ARRIVES.LDGSTSBAR.64.TRANSCNT [UR38+0x38800] ;  /* 0x03880000ff0079b0 */ /* 0x000fe80008000aa6 */
[----:B------:R-:W-:Y:S01]  /*ed00*/  SHF.L.U32 R2, R2, 0x1f, RZ ;  /* 0x0000001f02027819 */ /* 0x000fe200000006ff */
[----:B------:R-:W-:Y:S01]  /*ed10*/  NOP ;  /* 0x0000000000007918 */ /* 0x000fe20000000000 */
[----:B------:R-:W2:Y:S01]  /*ed20*/  LDL.LU R4, [R1+0x10] ;  /* 0x0000100001047983 */ /* 0x000ea20000300800 */
[----:B------:R-:W-:Y:S03]  /*ed30*/  SYNCS.ARRIVE.TRANS64.A1T0 RZ, [UR38+0x38800], RZ ;  /* 0x038800ffffff79a7 */ /* 0x000fe60008100026 */
[----:B------:R-:W3:Y:S01]  /*ed40*/  LDL R3, [R1+0x8] ;  /* 0x0000080001037983 */ /* 0x000ee20000100800 */
[----:B------:R-:W1:Y:S01]  /*ed50*/  SYNCS.PHASECHK.TRANS64.TRYWAIT P0, [UR38+0x38820], R2 ;  /* 0x03882002ff0075a7 */ /* 0x000e620008000166 */
[----:B--2---:R-:W-:-:S05]  /*ed60*/  VIADD R0, R4, 0xfffffffe ;  /* 0xfffffffe04007836 */ /* 0x004fca0000000000 */
[----:B---3--:R-:W-:Y:S01]  /*ed70*/  ISETP.GE.AND P1, PT, R0, R3, PT ;  /* 0x000000030000720c */ /* 0x008fe20003f26270 */
[----:B-1----:R-:W-:-:S12]  /*ed80*/  @!P0 BRA `(.L_x_53) ;  /* 0x0000003800c08947 */ /* 0x002fd80003800000 */
.L_x_156:
[----:B0-----:R-:W-:Y:S01]  /*ed90*/  IMAD.MOV.U32 R9, RZ, RZ, 0x1 ;  /* 0x00000001ff097424 */ /* 0x001fe200078e00ff */
[----:B------:R-:W-:Y:S01]  /*eda0*/  MOV R8, RZ ;  /* 0x000000ff00087202 */ /* 0x000fe20000000f00 */
[----:B------:R-:W-:Y:S06]  /*edb0*/  @!P1 BRA `(.L_x_54) ;  /* 0x0000002000e49947 */ /* 0x000fec0003800000 */
[----:B------:R-:W2:Y:S04]  /*edc0*/  LDL.LU R4, [R1+0xc] ;  /* 0x00000c0001047983 */ /* 0x000ea80000300800 */
[----:B-1----:R-:W3:Y:S01]  /*edd0*/  LDL.LU R3, [R1+0x8] ;  /* 0x0000080001037983 */ /* 0x002ee20000300800 */
[----:B------:R-:W-:Y:S01]  /*ede0*/  UIADD3 UR4, UR40, 0x1, URZ ;  /* 0x0000000128047890 */ /* 0x000fe2000fffe03f */
[----:B------:R-:W-:Y:S01]  /*edf0*/  MOV R9, 0x1 ;  /* 0x0000000100097802 */ /* 0x000fe20000000f00 */
[----:B------:R-:W0:Y:S02]  /*ee00*/  S2R R6, SR_TID.X ;  /* 0x0000000000067919 */ /* 0x000e240000002100 */
[----:B0-----:R-:W-:Y:S02]  /*ee10*/  LOP3.LUT R10, R6, 0x1f, RZ, 0xc0, !PT ;  /* 0x0000001f060a7812 */ /* 0x001fe400078ec0ff */
[----:B--2---:R-:W-:Y:S01]  /*ee20*/  IMAD R2, R4, UR4, RZ ;  /* 0x0000000404027c24 */ /* 0x004fe2000f8e02ff */
[----:B---3--:R-:W-:-:S04]  /*ee30*/  LOP3.LUT R3, RZ, R3, RZ, 0x33, !PT ;  /* 0x00000003ff037212 */ /* 0x008fc800078e33ff */
[----:B------:R-:W-:-:S05]  /*ee40*/  VIMNMX R2, R2, UR39, PT ;  /* 0x0000002702027c48 */ /* 0x000fca000bfe0100 */
[----:B------:R-:W-:-:S05]  /*ee50*/  IMAD.MOV R4, RZ, RZ, -R2 ;  /* 0x000000ffff047224 */ /* 0x000fca00078e0a02 */
[----:B------:R-:W-:Y:S02]  /*ee60*/  VIADDMNMX R5, R4, 0x1, R3, !PT ;  /* 0x0000000104057846 */ /* 0x000fe40007800103 */
[----:B------:R-:W-:-:S03]  /*ee70*/  LOP3.LUT R3, RZ, R2, RZ, 0x33, !PT ;  /* 0x00000002ff037212 */ /* 0x000fc600078e33ff */
[----:B------:R-:W-:Y:S02]  /*ee80*/  VIADD R4, R5, 0xfffffffe ;  /* 0xfffffffe05047836 */ /* 0x000fe40000000000 */
[----:B------:R-:W-:-:S03]  /*ee90*/  IMAD.IADD R5, R2, 0x1, R5 ;  /* 0x0000000102057824 */ /* 0x000fc600078e0205 */
[----:B------:R-:W-:Y:S01]  /*eea0*/  ISETP.NE.AND P0, PT, R4, R3, PT ;  /* 0x000000030400720c */ /* 0x000fe20003f05270 */
[----:B------:R-:W-:Y:S01]  /*eeb0*/  IMAD.MOV.U32 R4, RZ, RZ, R16 ;  /* 0x000000ffff047224 */ /* 0x000fe200078e0010 */
[----:B------:R-:W-:-:S11]  /*eec0*/  LOP3.LUT R12, R5, 0x1, RZ, 0xc0, !PT ;  /* 0x00000001050c7812 */ /* 0x000fd600078ec0ff */
[----:B------:R-:W-:Y:S05]  /*eed0*/  @!P0 BRA `(.L_x_55) ;  /* 0x0000001400c88947 */ /* 0x000fea0003800000 */
[----:B------:R-:W-:Y:S01]  /*eee0*/  BSSY B0, `(.L_x_55) ;  /* 0x0000171000007945 */ /* 0x000fe20003800000 */
[----:B------:R-:W-:Y:S01]  /*eef0*/  IMAD.IADD R6, R5, 0x1, -R12 ;  /* 0x0000000105067824 */ /* 0x000fe200078e0a0c */
[----:B------:R-:W-:Y:S01]  /*ef00*/  MOV R4, R16 ;  /* 0x0000001000047202 */ /* 0x000fe20000000f00 */
[----:B------:R-:W-:-:S07]  /*ef10*/  IMAD.MOV.U32 R7, RZ, RZ, 0x1 ;  /* 0x00000001ff077424 */ /* 0x000fce00078e00ff */
.L_x_94:
[----:B------:R-:W2:Y:S01]  /*ef20*/  LDL R2, [R1] ;  /* 0x0000000001027983 */ /* 0x000ea20000100800 */
[----:B------:R-:W-:Y:S01]  /*ef30*/  VIADD R6, R6, 0xfffffffe ;  /* 0xfffffffe06067836 */ /* 0x000fe20000000000 */
[----:B------:R-:W-:Y:S04]  /*ef40*/  BSSY B1, `(.L_x_56) ;  /* 0x00000b3000017945 */ /* 0x000fe80003800000 */
[----:B------:R-:W-:Y:S02]  /*ef50*/  ISETP.NE.AND P2, PT, R6, RZ, PT ;  /* 0x000000ff0600720c */ /* 0x000fe40003f45270 */
[----:B--2---:R-:W-:-:S13]  /*ef60*/  ISETP.NE.AND P0, PT, R2, RZ, PT ;  /* 0x000000ff0200720c */ /* 0x004fda0003f05270 */
[----:B------:R-:W-:Y:S05]  /*ef70*/  @!P0 BRA `(.L_x_57) ;  /* 0x0000000800bc8947 */ /* 0x000fea0003800000 */
[----:B------:R-:W2:Y:S01]  /*ef80*/  LDL R2, [R1+0x4] ;  /* 0x0000040001027983 */ /* 0x000ea20000100800 */
[----:B------:R-:W-:Y:S01]  /*ef90*/  IMAD.MOV.U32 R9, RZ, RZ, R0 ;  /* 0x000000ffff097224 */ /* 0x000fe200078e0000 */
[----:B--2---:R-:W-:-:S13]  /*efa0*/  ISETP.NE.AND P0, PT, R2, RZ, PT ;  /* 0x000000ff0200720c */ /* 0x004fda0003f05270 */
[----:B------:R-:W-:Y:S05]  /*efb0*/  @!P0 BRA `(.L_x_58) ;  /* 0x00000000004c8947 */ /* 0x000fea0003800000 */
[----:B------:R-:W0:Y:S01]  /*efc0*/  LDC R9, c[0x0][0x43c] ;  /* 0x00010f00ff097b82 */ /* 0x000e220000000800 */
[----:B------:R-:W-:Y:S01]  /*efd0*/  ULDC.64 UR4, c[0x0][0x428] ;  /* 0x00010a0000047ab9 */ /* 0x000fe20000000a00 */
[----:B------:R-:W-:Y:S01]  /*efe0*/  ULDC.64 UR6, c[0x0][0x208] ;  /* 0x0000820000067ab9 */ /* 0x000fe20000000a00 */
[----:B------:R-:W-:Y:S01]  /*eff0*/  IMAD R5, R19, UR4, RZ ;  /* 0x0000000413057c24 */ /* 0x000fe2000f8e02ff */
[----:B0-----:R-:W-:-:S13]  /*f000*/  ISETP.NE.AND P0, PT, R9, 0x1, PT ;  /* 0x000000010900780c */ /* 0x001fda0003f05270 */
[----:B------:R-:W0:Y:S02]  /*f010*/  @P0 LDC.64 R2, c[0x0][0x440] ;  /* 0x00011000ff020b82 */ /* 0x000e240000000a00 */
[----:B0-----:R-:W-:-:S04]  /*f020*/  @P0 IMAD.HI.U32 R4, R0, R2, RZ ;  /* 0x0000000200040227 */ /* 0x001fc800078e00ff */
[----:B------:R-:W-:Y:S01]  /*f030*/  IMAD.MOV.U32 R2, RZ, RZ, R0 ;  /* 0x000000ffff027224 */ /* 0x000fe200078e0000 */
[----:B------:R-:W-:Y:S01]  /*f040*/  @P0 SHF.R.U32.HI R2, RZ, R3, R4 ;  /* 0x00000003ff020219 */ /* 0x000fe20000011604 */
[----:B------:R-:W-:-:S03]  /*f050*/  IMAD R4, R18, UR5, R5 ;  /* 0x0000000512047c24 */ /* 0x000fc6000f8e0205 */
[----:B------:R-:W-:-:S05]  /*f060*/  IADD3 R3, -R2, RZ, RZ ;  /* 0x000000ff02037210 */ /* 0x000fca0007ffe1ff */
[----:B------:R-:W-:Y:S01]  /*f070*/  IMAD R9, R9, R3, R0 ;  /* 0x0000000309097224 */ /* 0x000fe200078e0200 */
[----:B------:R-:W-:-:S03]  /*f080*/  SHF.R.S32.HI R3, RZ, 0x1f, R2 ;  /* 0x0000001fff037819 */ /* 0x000fc60000011402 */
[----:B------:R-:W-:Y:S01]  /*f090*/  IMAD.WIDE.U32 R2, R18, UR4, R2 ;  /* 0x0000000412027c25 */ /* 0x000fe2000f8e0002 */
[----:B------:R-:W-:-:S03]  /*f0a0*/  ULDC.64 UR4, c[0x0][0x418] ;  /* 0x0001060000047ab9 */ /* 0x000fc60000000a00 */
[----:B------:R-:W-:Y:S01]  /*f0b0*/  IMAD.IADD R3, R4, 0x1, R3 ;  /* 0x0000000104037824 */ /* 0x000fe200078e0203 */
[----:B------:R-:W-:-:S04]  /*f0c0*/  LEA R4, P0, R2, UR4, 0x2 ;  /* 0x0000000402047c11 */ /* 0x000fc8000f8010ff */
[----:B------:R-:W-:-:S05]  /*f0d0*/  LEA.HI.X R5, R2, UR5, R3, 0x2, P0 ;  /* 0x0000000502057c11 */ /* 0x000fca00080f1403 */
[----:B------:R0:W5:Y:S04]  /*f0e0*/  LDG.E R4, desc[UR6][R4.64] ;  /* 0x0000000604047981 */ /* 0x000168000c1e1900 */
.L_x_58:
[----:B------:R-:W1:Y:S01]  /*f0f0*/  S2R R2, SR_TID.X ;  /* 0x0000000000027919 */ /* 0x000e620000002100 */
[----:B------:R-:W-:Y:S01]  /*f100*/  BSSY B2, `(.L_x_59) ;  /* 0x0000006000027945 */ /* 0x000fe20003800000 */
[----:B-1----:R-:W-:Y:S02]  /*f110*/  LOP3.LUT R3, R2, 0x7f, RZ, 0xc0, !PT ;  /* 0x0000007f02037812 */ /* 0x002fe400078ec0ff */
[----:B------:R-:W-:Y:S02]  /*f120*/  SHF.L.U32 R2, R7, 0x1f, RZ ;  /* 0x0000001f07027819 */ /* 0x000fe400000006ff */
[----:B------:R-:W-:Y:S02]  /*f130*/  ISETP.NE.AND P1, PT, R3, RZ, PT ;  /* 0x000000ff0300720c */ /* 0x000fe40003f25270 */
[----:B------:R-:W1:Y:S02]  /*f140*/  SYNCS.PHASECHK.TRANS64.TRYWAIT P0, [UR38+0x38848], R2 ;  /* 0x03884802ff0075a7 */ /* 0x000e640008000166 */
[----:B-1----:R-:W-:Y:S09]  /*f150*/  @!P0 BRA `(.L_x_60) ;  /* 0x0000003400e48947 */ /* 0x002ff20003800000 */
.L_x_157:
[----:B------:R-:W-:Y:S05]  /*f160*/  BSYNC B2 ;  /* 0x0000000000027941 */ /* 0x000fea0003800000 */
.L_x_59:
[----:B------:R-:W-:Y:S04]  /*f170*/  BSSY B2, `(.L_x_61) ;  /* 0x0000007000027945 */ /* 0x000fe80003800000 */
[----:B------:R-:W-:Y:S05]  /*f180*/  @P1 BRA `(.L_x_62) ;  /* 0x0000000000141947 */ /* 0x000fea0003800000 */
[----:B------:R-:W-:Y:S01]  /*f190*/  ISETP.NE.AND P0, PT, R10, RZ, PT ;  /* 0x000000ff0a00720c */ /* 0x000fe20003f05270 */
[----:B-1----:R-:W-:-:S04]  /*f1a0*/  IMAD.MOV.U32 R3, RZ, RZ, 0xa000 ;  /* 0x0000a000ff037424 */ /* 0x002fc800078e00ff */
[----:B------:R2:W-:Y:S08]  /*f1b0*/  SYNCS.ARRIVE.TRANS64 RZ, [UR38+0x38838], R3 ;  /* 0x03883803ffff79a7 */ /* 0x0005f00008000026 */
[----:B--2---:R-:W-:Y:S05]  /*f1c0*/  @!P0 BRA `(.L_x_62) ;  /* 0x0000000000048947 */ /* 0x004fea0003800000 */
[----:B------:R-:W-:Y:S01]  /*f1d0*/  BPT.TRAP 0x1 ;  /* 0x000000040000795c */ /* 0x000fe20000300000 */
.L_x_62:
[----:B------:R-:W-:Y:S05]  /*f1e0*/  BSYNC B2 ;  /* 0x0000000000027941 */ /* 0x000fea0003800000 */
.L_x_61:
[----:B------:R-:W-:Y:S01]  /*f1f0*/  IMAD.MOV.U32 R14, RZ, RZ, RZ ;  /* 0x000000ffff0e7224 */ /* 0x000fe200078e00ff */
[----:B------:R-:W-:Y:S01]  /*f200*/  ULDC.64 UR4, c[0x0][0x198] ;  /* 0x0000660000047ab9 */ /* 0x000fe20000000a00 */
[----:B------:R-:W-:Y:S01]  /*f210*/  PLOP3.LUT P0, PT, PT, PT, PT, 0x80, 0x0 ;  /* 0x000000000000781c */ /* 0x000fe20003f0f070 */
[----:B------:R-:W-:Y:S01]  /*f220*/  UIADD3 UR4, UP0, UR4, 0x370, URZ ;  /* 0x0000037004047890 */ /* 0x000fe2000ff1e03f */
[----:B-1----:R-:W-:Y:S01]  /*f230*/  IMAD R3, R9, 0x50, RZ ;  /* 0x0000005009037824 */ /* 0x002fe200078e02ff */
[----:B------:R-:W-:Y:S01]  /*f240*/  R2UR UR34, R14 ;  /* 0x000000000e2272ca */ /* 0x000fe200000e0000 */
[----:B------:R-:W-:Y:S02]  /*f250*/  UIADD3 UR32, UR38, 0x2e400, URZ ;  /* 0x0002e40026207890 */ /* 0x000fe4000fffe03f */
[----:B------:R-:W-:Y:S02]  /*f260*/  UIADD3 UR33, UR38, 0x38838, URZ ;  /* 0x0003883826217890 */ /* 0x000fe4000fffe03f */
[----:B------:R-:W-:Y:S01]  /*f270*/  UIADD3.X UR5, URZ, UR5, URZ, UP0, !UPT ;  /* 0x000000053f057290 */ /* 0x000fe200087fe43f */
[----:B------:R-:W-:Y:S01]  /*f280*/  UMOV UR6, 0x0 ;  /* 0x0000000000067882 */ /* 0x000fe20000000000 */
[----:B------:R-:W-:-:S10]  /*f290*/  UMOV UR7, 0x14f00000 ;  /* 0x14f0000000077882 */ /* 0x000fd40000000000 */
.L_x_63:
[----:B------:R-:W-:-:S13]  /*f2a0*/  @P0 ELECT P3, URZ, PT ;  /* 0x00000000003f082f */ /* 0x000fda0003860000 */
[----:B-----5:R-:W-:Y:S02]  /*f2b0*/  @P3 R2UR UR37, R4 ;  /* 0x00000000042532ca */ /* 0x020fe400000e0000 */
[----:B------:R-:W-:Y:S02]  /*f2c0*/  @P3 R2UR UR35, R3 ;  /* 0x00000000032332ca */ /* 0x000fe400000e0000 */
[----:B------:R-:W-:Y:S02]  /*f2d0*/  @P3 PLOP3.LUT P0, PT, P3, PT, PT, 0x8, 0x0 ;  /* 0x000000000000381c */ /* 0x000fe40001f0e170 */
[----:B------:R-:W-:-:S09]  /*f2e0*/  PLOP3.LUT P3, PT, PT, PT, PT, 0x8, 0x0 ;  /* 0x000000000000781c */ /* 0x000fd20003f6e170 */
[----:B------:R1:W-:Y:S02]  /*f2f0*/  UTMALDG.4D [UR32], [UR4], desc[UR6] ;  /* 0x00000620040075b4 */ /* 0x0003e40008019000 */
[----:B-1----:R-:W-:Y:S05]  /*f300*/  @P0 BRA.U.ANY `(.L_x_63) ;  /* 0xfffffffd00e40947 */ /* 0x002fea000393ffff */
[----:B0-----:R-:W-:Y:S01]  /*f310*/  MOV R5, 0x40 ;  /* 0x0000004000057802 */ /* 0x001fe20000000f00 */
[----:B------:R-:W-:Y:S01]  /*f320*/  UIADD3 UR8, UR38, 0x30c00, URZ ;  /* 0x00030c0026087890 */ /* 0x000fe2000fffe03f */
[----:B------:R-:W-:Y:S01]  /*f330*/  PLOP3.LUT P0, PT, PT, PT, PT, 0x80, 0x0 ;  /* 0x000000000000781c */ /* 0x000fe20003f0f070 */
[----:B------:R-:W-:Y:S01]  /*f340*/  UMOV UR6, 0x0 ;  /* 0x0000000000067882 */ /* 0x000fe20000000000 */
[----:B------:R-:W-:Y:S01]  /*f350*/  R2UR UR10, R5 ;  /* 0x00000000050a72ca */ /* 0x000fe200000e0000 */
[----:B------:R-:W-:-:S14]  /*f360*/  UMOV UR7, 0x14f00000 ;  /* 0x14f0000000077882 */ /* 0x000fdc0000000000 */
.L_x_64:
[----:B------:R-:W-:-:S13]  /*f370*/  @P0 ELECT P3, URZ, PT ;  /* 0x00000000003f082f */ /* 0x000fda0003860000 */
[----:B------:R-:W-:Y:S01]  /*f380*/  @P3 R2UR UR13, R4 ;  /* 0x00000000040d32ca */ /* 0x000fe200000e0000 */
[----:B------:R-:W-:Y:S01]  /*f390*/  UMOV UR9, UR33 ;  /* 0x0000002100097c82 */ /* 0x000fe20008000000 */
[----:B------:R-:W-:Y:S01]  /*f3a0*/  @P3 R2UR UR11, R3 ;  /* 0x00000000030b32ca */ /* 0x000fe200000e0000 */
[----:B------:R-:W-:Y:S01]  /*f3b0*/  UMOV UR12, UR36 ;  /* 0x00000024000c7c82 */ /* 0x000fe20008000000 */
[----:B------:R-:W-:Y:S02]  /*f3c0*/  @P3 PLOP3.LUT P0, PT, P3, PT, PT, 0x8, 0x0 ;  /* 0x000000000000381c */ /* 0x000fe40001f0e170 */
[----:B------:R-:W-:-:S09]  /*f3d0*/  PLOP3.LUT P3, PT, PT, PT, PT, 0x8, 0x0 ;  /* 0x000000000000781c */ /* 0x000fd20003f6e170 */
[----:B------:R0:W-:Y:S02]  /*f3e0*/  UTMALDG.4D [UR8], [UR4], desc[UR6] ;  /* 0x00000608040075b4 */ /* 0x0001e40008019000 */
[----:B0-----:R-:W-:Y:S05]  /*f3f0*/  @P0 BRA.U.ANY `(.L_x_64) ;  /* 0xfffffffd00dc0947 */ /* 0x001fea000393ffff */
[----:B------:R-:W-:Y:S01]  /*f400*/  IMAD.MOV.U32 R11, RZ, RZ, 0x80 ;  /* 0x00000080ff0b7424 */ /* 0x000fe200078e00ff */
[----:B------:R-:W-:Y:S01]  /*f410*/  PLOP3.LUT P0, PT, PT, PT, PT, 0x80, 0x0 ;  /* 0x000000000000781c */ /* 0x000fe20003f0f070 */
[----:B------:R-:W-:Y:S01]  /*f420*/  UIADD3 UR8, UR38, 0x33400, URZ ;  /* 0x0003340026087890 */ /* 0x000fe2000fffe03f */
[----:B------:R-:W-:Y:S02]  /*f430*/  UMOV UR6, 0x0 ;  /* 0x0000000000067882 */ /* 0x000fe40000000000 */
[----:B------:R-:W-:Y:S01]  /*f440*/  R2UR UR10, R11 ;  /* 0x000000000b0a72ca */ /* 0x000fe200000e0000 */
[----:B------:R-:W-:-:S14]  /*f450*/  UMOV UR7, 0x14f00000 ;  /* 0x14f0000000077882 */ /* 0x000fdc0000000000 */
.L_x_65:
        /* <DEDUP_REMOVED lines=15> */
.L_x_66:
        /* <DEDUP_REMOVED lines=9> */
[----:B------:R-:W0:Y:S01]  /*f5e0*/  SYNCS.PHASECHK.TRANS64.TRYWAIT P0, [UR38+0x38860], R2 ;  /* 0x03886002ff0075a7 */ /* 0x000e220008000166 */
[----:B------:R-:W-:Y:S04]  /*f5f0*/  BSSY B2, `(.L_x_67) ;  /* 0x0000002000027945 */ /* 0x000fe80003800000 */
[----:B0-----:R-:W-:Y:S05]  /*f600*/  @!P0 BRA `(.L_x_68) ;  /* 0x0000003000d08947 */ /* 0x001fea0003800000 */
.L_x_158:
[----:B------:R-:W-:Y:S05]  /*f610*/  BSYNC B2 ;  /* 0x0000000000027941 */ /* 0x000fea0003800000 */
.L_x_67:
[----:B------:R-:W-:Y:S01]  /*f620*/  BSSY B2, `(.L_x_69) ;  /* 0x0000009000027945 */ /* 0x000fe20003800000 */
[----:B0-----:R-:W-:Y:S01]  /*f630*/  IMAD.MOV.U32 R2, RZ, RZ, 0x0 ;  /* 0x00000000ff027424 */ /* 0x001fe200078e00ff */
[----:B------:R-:W-:Y:S02]  /*f640*/  MOV R3, 0x14f00000 ;  /* 0x14f0000000037802 */ /* 0x000fe40000000f00 */
[----:B------:R-:W-:Y:S05]  /*f650*/  @P1 BRA `(.L_x_70) ;  /* 0x0000000000141947 */ /* 0x000fea0003800000 */
[----:B------:R-:W-:Y:S01]  /*f660*/  ISETP.NE.AND P0, PT, R10, RZ, PT ;  /* 0x000000ff0a00720c */ /* 0x000fe20003f05270 */
[----:B------:R-:W-:-:S04]  /*f670*/  IMAD.MOV.U32 R15, RZ, RZ, 0xa000 ;  /* 0x0000a000ff0f7424 */ /* 0x000fc800078e00ff */
[----:B------:R0:W-:Y:S08]  /*f680*/  SYNCS.ARRIVE.TRANS64 RZ, [UR38+0x38850], R15 ;  /* 0x0388500fffff79a7 */ /* 0x0001f00008000026 */
[----:B0-----:R-:W-:Y:S05]  /*f690*/  @!P0 BRA `(.L_x_70) ;  /* 0x0000000000048947 */ /* 0x001fea0003800000 */
[----:B------:R-:W-:Y:S01]  /*f6a0*/  BPT.TRAP 0x1 ;  /* 0x000000040000795c */ /* 0x000fe20000300000 */
.L_x_70:
[----:B------:R-:W-:Y:S05]  /*f6b0*/  BSYNC B2 ;  /* 0x0000000000027941 */ /* 0x000fea0003800000 */
.L_x_69:
[----:B------:R-:W-:Y:S01]  /*f6c0*/  R2UR UR6, R2 ;  /* 0x00000000020672ca */ /* 0x000fe200000e0000 */
[----:B------:R-:W-:Y:S01]  /*f6d0*/  ULDC.64 UR4, c[0x0][0x198] ;  /* 0x0000660000047ab9 */ /* 0x000fe20000000a00 */
[----:B------:R-:W-:Y:S01]  /*f6e0*/  R2UR UR7, R3 ;  /* 0x00000000030772ca */ /* 0x000fe200000e0000 */
[----:B------:R-:W-:Y:S01]  /*f6f0*/  UIADD3 UR4, UP0, UR4, 0x470, URZ ;  /* 0x0000047004047890 */ /* 0x000fe2000ff1e03f */
[----:B------:R-:W-:Y:S01]  /*f700*/  R2UR UR10, R14 ;  /* 0x000000000e0a72ca */ /* 0x000fe200000e0000 */
[----:B------:R-:W-:Y:S01]  /*f710*/  IMAD R14, R17, 0x50, RZ ;  /* 0x00000050110e7824 */ /* 0x000fe200078e02ff */
[----:B------:R-:W-:Y:S01]  /*f720*/  PLOP3.LUT P0, PT, PT, PT, PT, 0x80, 0x0 ;  /* 0x000000000000781c */ /* 0x000fe20003f0f070 */
[----:B------:R-:W-:Y:S02]  /*f730*/  UIADD3 UR8, UR38, 0x400, URZ ;  /* 0x0000040026087890 */ /* 0x000fe4000fffe03f */
[----:B------:R-:W-:Y:S02]  /*f740*/  UIADD3 UR9, UR38, 0x38850, URZ ;  /* 0x0003885026097890 */ /* 0x000fe4000fffe03f */
[----:B------:R-:W-:-:S12]  /*f750*/  UIADD3.X UR5, URZ, UR5, URZ, UP0, !UPT ;  /* 0x000000053f057290 */ /* 0x000fd800087fe43f */
.L_x_71:
[----:B------:R-:W-:-:S13]  /*f760*/  @P0 ELECT P1, URZ, PT ;  /* 0x00000000003f082f */ /* 0x000fda0003820000 */
[----:B------:R-:W-:Y:S01]  /*f770*/  @P1 R2UR UR13, R16 ;  /* 0x00000000100d12ca */ /* 0x000fe200000e0000 */
[----:B------:R-:W-:Y:S01]  /*f780*/  UMOV UR12, UR36 ;  /* 0x00000024000c7c82 */ /* 0x000fe20008000000 */
[----:B------:R-:W-:Y:S02]  /*f790*/  @P1 R2UR UR11, R14 ;  /* 0x000000000e0b12ca */ /* 0x000fe400000e0000 */
[----:B------:R-:W-:Y:S02]  /*f7a0*/  @P1 PLOP3.LUT P0, PT, P1, PT, PT, 0x8, 0x0 ;  /* 0x000000000000181c */ /* 0x000fe40000f0e170 */
[----:B------:R-:W-:-:S09]  /*f7b0*/  PLOP3.LUT P1, PT, PT, PT, PT, 0x8, 0x0 ;  /* 0x000000000000781c */ /* 0x000fd20003f2e170 */
[----:B------:R0:W-:Y:S02]  /*f7c0*/  UTMALDG.4D [UR8], [UR4], desc[UR6] ;  /* 0x00000608040075b4 */ /* 0x0001e40008019000 */
[----:B0-----:R-:W-:Y:S05]  /*f7d0*/  @P0 BRA.U.ANY `(.L_x_71) ;  /* 0xfffffffd00e00947 */ /* 0x001fea000393ffff */
[----:B------:R-:W-:Y:S01]  /*f7e0*/  R2UR UR10, R5 ;  /* 0x00000000050a72ca */ /* 0x000fe200000e0000 */
[----:B------:R-:W-:Y:S01]  /*f7f0*/  UIADD3 UR8, UR38, 0x2c00, URZ ;  /* 0x00002c0026087890 */ /* 0x000fe2000fffe03f */
[----:B------:R-:W-:Y:S02]  /*f800*/  R2UR UR6, R2 ;  /* 0x00000000020672ca */ /* 0x000fe400000e0000 */
[----:B------:R-:W-:Y:S02]  /*f810*/  R2UR UR7, R3 ;  /* 0x00000000030772ca */ /* 0x000fe400000e0000 */
[----:B------:R-:W-:-:S13]  /*f820*/  PLOP3.LUT P0, PT, PT, PT, PT, 0x80, 0x0 ;  /* 0x000000000000781c */ /* 0x000fda0003f0f070 */
.L_x_72:
        /* <DEDUP_REMOVED lines=13> */
.L_x_73:
        /* <DEDUP_REMOVED lines=13> */
.L_x_74:
        /* <DEDUP_REMOVED lines=8> */
[----:B------:R-:W-:Y:S02]  /*fa50*/  IMAD.MOV.U32 R17, RZ, RZ, R9 ;  /* 0x000000ffff117224 */ /* 0x000fe400078e0009 */
[----:B------:R-:W-:-:S07]  /*fa60*/  IMAD.MOV.U32 R16, RZ, RZ, R4 ;  /* 0x000000ffff107224 */ /* 0x000fce00078e0004 */
.L_x_57:
[----:B------:R-:W-:Y:S05]  /*fa70*/  BSYNC B1 ;  /* 0x0000000000017941 */ /* 0x000fea0003800000 */
.L_x_56:
[----:B------:R-:W2:Y:S01]  /*fa80*/  LDL R2, [R1] ;  /* 0x0000000001027983 */ /* 0x000ea20000100800 */
[----:B------:R-:W-:Y:S01]  /*fa90*/  BSSY B1, `(.L_x_75) ;  /* 0x00000b2000017945 */ /* 0x000fe20003800000 */
[----:B------:R-:W-:Y:S02]  /*faa0*/  LOP3.LUT R9, R7, 0x1, RZ, 0x3c, !PT ;  /* 0x0000000107097812 */ /* 0x000fe400078e3cff */
[----:B--2---:R-:W-:-:S13]  /*fab0*/  ISETP.NE.AND P0, PT, R2, RZ, PT ;  /* 0x000000ff0200720c */ /* 0x004fda0003f05270 */
[----:B------:R-:W-:Y:S05]  /*fac0*/  @!P0 BRA `(.L_x_76) ;  /* 0x0000000800b88947 */ /* 0x000fea0003800000 */
[----:B------:R-:W2:Y:S01]  /*fad0*/  LDL R2, [R1+0x4] ;  /* 0x0000040001027983 */ /* 0x000ea20000100800 */
[----:B------:R-:W-:Y:S02]  /*fae0*/  IADD3 R11, R0, -0x1, RZ ;  /* 0xffffffff000b7810 */ /* 0x000fe40007ffe0ff */
[----:B--2---:R-:W-:-:S13]  /*faf0*/  ISETP.NE.AND P0, PT, R2, RZ, PT ;  /* 0x000000ff0200720c */ /* 0x004fda0003f05270 */
[----:B------:R-:W-:Y:S05]  /*fb00*/  @!P0 BRA `(.L_x_77) ;  /* 0x00000000004c8947 */ /* 0x000fea0003800000 */
[----:B------:R-:W0:Y:S01]  /*fb10*/  LDC R4, c[0x0][0x43c] ;  /* 0x00010f00ff047b82 */ /* 0x000e220000000800 */
[----:B------:R-:W-:Y:S01]  /*fb20*/  ULDC.64 UR4, c[0x0][0x428] ;  /* 0x00010a0000047ab9 */ /* 0x000fe20000000a00 */
[----:B------:R-:W-:Y:S01]  /*fb30*/  ULDC.64 UR6, c[0x0][0x208] ;  /* 0x0000820000067ab9 */ /* 0x000fe20000000a00 */
[----:B0-----:R-:W-:-:S13]  /*fb40*/  ISETP.NE.AND P0, PT, R4, 0x1, PT ;  /* 0x000000010400780c */ /* 0x001fda0003f05270 */
[----:B------:R-:W0:Y:S02]  /*fb50*/  @P0 LDC.64 R2, c[0x0][0x440] ;  /* 0x00011000ff020b82 */ /* 0x000e240000000a00 */
[----:B0-----:R-:W-:-:S04]  /*fb60*/  @P0 IMAD.HI.U32 R5, R11, R2, RZ ;  /* 0x000000020b050227 */ /* 0x001fc800078e00ff */
[----:B------:R-:W-:Y:S01]  /*fb70*/  IMAD.MOV.U32 R2, RZ, RZ, R11 ;  /* 0x000000ffff027224 */ /* 0x000fe200078e000b */
[----:B------:R-:W-:-:S05]  /*fb80*/  @P0 SHF.R.U32.HI R2, RZ, R3, R5 ;  /* 0x00000003ff020219 */ /* 0x000fca0000011605 */
[----:B------:R-:W-:-:S04]  /*fb90*/  IMAD.MOV R3, RZ, RZ, -R2 ;  /* 0x000000ffff037224 */ /* 0x000fc800078e0a02 */
[----:B------:R-:W-:Y:S01]  /*fba0*/  IMAD R11, R4, R3, R11 ;  /* 0x00000003040b7224 */ /* 0x000fe200078e020b */
[----:B------:R-:W-:Y:S01]  /*fbb0*/  SHF.R.S32.HI R3, RZ, 0x1f, R2 ;  /* 0x0000001fff037819 */ /* 0x000fe20000011402 */
[----:B------:R-:W-:-:S04]  /*fbc0*/  IMAD R4, R19, UR4, RZ ;  /* 0x0000000413047c24 */ /* 0x000fc8000f8e02ff */
[C---:B------:R-:W-:Y:S02]  /*fbd0*/  IMAD R4, R18.reuse, UR5, R4 ;  /* 0x0000000512047c24 */ /* 0x040fe4000f8e0204 */
[----:B------:R-:W-:Y:S01]  /*fbe0*/  IMAD.WIDE.U32 R2, R18, UR4, R2 ;  /* 0x0000000412027c25 */ /* 0x000fe2000f8e0002 */
[----:B------:R-:W-:-:S03]  /*fbf0*/  ULDC.64 UR4, c[0x0][0x418] ;  /* 0x0001060000047ab9 */ /* 0x000fc60000000a00 */
[----:B------:R-:W-:Y:S01]  /*fc00*/  IMAD.IADD R3, R4, 0x1, R3 ;  /* 0x0000000104037824 */ /* 0x000fe200078e0203 */
[----:B------:R-:W-:-:S04]  /*fc10*/  LEA R4, P0, R2, UR4, 0x2 ;  /* 0x0000000402047c11 */ /* 0x000fc8000f8010ff */
[----:B------:R-:W-:-:S05]  /*fc20*/  LEA.HI.X R5, R2, UR5, R3, 0x2, P0 ;  /* 0x0000000502057c11 */ /* 0x000fca00080f1403 */
[----:B------:R0:W5:Y:S04]  /*fc30*/  LDG.E R4, desc[UR6][R4.64] ;  /* 0x0000000604047981 */ /* 0x000168000c1e1900 */
.L_x_77:
[----:B------:R-:W1:Y:S01]  /*fc40*/  S2R R2, SR_TID.X ;  /* 0x0000000000027919 */ /* 0x000e620000002100 */
[----:B------:R-:W-:Y:S01]  /*fc50*/  BSSY B2, `(.L_x_78) ;  /* 0x0000006000027945 */ /* 0x000fe20003800000 */
[----:B-1----:R-:W-:Y:S02]  /*fc60*/  LOP3.LUT R3, R2, 0x7f, RZ, 0xc0, !PT ;  /* 0x0000007f02037812 */ /* 0x002fe400078ec0ff */
[----:B------:R-:W-:Y:S02]  /*fc70*/  SHF.L.U32 R2, R9, 0x1f, RZ ;  /* 0x0000001f09027819 */ /* 0x000fe400000006ff */
[----:B------:R-:W-:Y:S02]  /*fc80*/  ISETP.NE.AND P1, PT, R3, RZ, PT ;  /* 0x000000ff0300720c */ /* 0x000fe40003f25270 */
[----:B------:R-:W1:Y:S02]  /*fc90*/  SYNCS.PHASECHK.TRANS64.TRYWAIT P0, [UR38+0x38840], R2 ;  /* 0x03884002ff0075a7 */ /* 0x000e640008000166 */
[----:B-1----:R-:W-:Y:S09]  /*fca0*/  @!P0 BRA `(.L_x_79) ;  /* 0x0000002c00408947 */ /* 0x002ff20003800000 */
.L_x_159:
[----:B------:R-:W-:Y:S05]  /*fcb0*/  BSYNC B2 ;  /* 0x0000000000027941 */ /* 0x000fea0003800000 */
.L_x_78:
[----:B------:R-:W-:Y:S04]  /*fcc0*/  BSSY B2, `(.L_x_80) ;  /* 0x0000007000027945 */ /* 0x000fe80003800000 */
[----:B------:R-:W-:Y:S05]  /*fcd0*/  @P1 BRA `(.L_x_81) ;  /* 0x0000000000141947 */ /* 0x000fea0003800000 */
[----:B------:R-:W-:Y:S02]  /*fce0*/  ISETP.NE.AND P0, PT, R10, RZ, PT ;  /* 0x000000ff0a00720c */ /* 0x000fe40003f05270 */
[----:B-1----:R-:W-:-:S04]  /*fcf0*/  MOV R2, 0xa000 ;  /* 0x0000a00000027802 */ /* 0x002fc80000000f00 */
[----:B------:R2:W-:Y:S07]  /*fd00*/  SYNCS.ARRIVE.TRANS64 RZ, [UR38+0x38830], R2 ;  /* 0x03883002ffff79a7 */ /* 0x0005ee0008000026 */
[----:B------:R-:W-:Y:S05]  /*fd10*/  @!P0 BRA `(.L_x_81) ;  /* 0x0000000000048947 */ /* 0x000fea0003800000 */
[----:B------:R-:W-:Y:S01]  /*fd20*/  BPT.TRAP 0x1 ;  /* 0x000000040000795c */ /* 0x000fe20000300000 */
.L_x_81:
[----:B------:R-:W-:Y:S05]  /*fd30*/  BSYNC B2 ;  /* 0x0000000000027941 */ /* 0x000fea0003800000 */
.L_x_80:
[----:B------:R-:W-:Y:S01]  /*fd40*/  IMAD.MOV.U32 R15, RZ, RZ, RZ ;  /* 0x000000ffff0f7224 */ /* 0x000fe200078e00ff */
[----:B------:R-:W-:Y:S01]  /*fd50*/  ULDC.64 UR4, c[0x0][0x198] ;  /* 0x0000660000047ab9 */ /* 0x000fe20000000a00 */
[----:B------:R-:W-:Y:S01]  /*fd60*/  PLOP3.LUT P0, PT, PT, PT, PT, 0x80, 0x0 ;  /* 0x000000000000781c */ /* 0x000fe20003f0f070 */
[----:B------:R-:W-:Y:S01]  /*fd70*/  UIADD3 UR4, UP0, UR4, 0x370, URZ ;  /* 0x0000037004047890 */ /* 0x000fe2000ff1e03f */
[----:B-12---:R-:W-:Y:S01]  /*fd80*/  IMAD R2, R11, 0x50, RZ ;  /* 0x000000500b027824 */ /* 0x006fe200078e02ff */
[----:B------:R-:W-:Y:S01]  /*fd90*/  R2UR UR10, R15 ;  /* 0x000000000f0a72ca */ /* 0x000fe200000e0000 */
[----:B------:R-:W-:Y:S02]  /*fda0*/  UIADD3 UR8, UR38, 0x24400, URZ ;  /* 0x0002440026087890 */ /* 0x000fe4000fffe03f */
[----:B------:R-:W-:Y:S02]  /*fdb0*/  UIADD3 UR9, UR38, 0x38830, URZ ;  /* 0x0003883026097890 */ /* 0x000fe4000fffe03f */
[----:B------:R-:W-:Y:S01]  /*fdc0*/  UIADD3.X UR5, URZ, UR5, URZ, UP0, !UPT ;  /* 0x000000053f057290 */ /* 0x000fe200087fe43f */
[----:B------:R-:W-:Y:S01]  /*fdd0*/  UMOV UR6, 0x0 ;  /* 0x0000000000067882 */ /* 0x000fe20000000000 */
[----:B------:R-:W-:-:S10]  /*fde0*/  UMOV UR7, 0x14f00000 ;  /* 0x14f0000000077882 */ /* 0x000fd40000000000 */
.L_x_82:
[----:B------:R-:W-:-:S13]  /*fdf0*/  @P0 ELECT P3, URZ, PT ;  /* 0x00000000003f082f */ /* 0x000fda0003860000 */
[----:B-----5:R-:W-:Y:S01]  /*fe00*/  @P3 R2UR UR13, R4 ;  /* 0x00000000040d32ca */ /* 0x020fe200000e0000 */
[----:B------:R-:W-:Y:S01]  /*fe10*/  UMOV UR12, UR36 ;  /* 0x00000024000c7c82 */ /* 0x000fe20008000000 */
[----:B------:R-:W-:Y:S02]  /*fe20*/  @P3 R2UR UR11, R2 ;  /* 0x00000000020b32ca */ /* 0x000fe400000e0000 */
[----:B------:R-:W-:Y:S02]  /*fe30*/  @P3 PLOP3.LUT P0, PT, P3, PT, PT, 0x8, 0x0 ;  /* 0x000000000000381c */ /* 0x000fe40001f0e170 */
[----:B------:R-:W-:-:S09]  /*fe40*/  PLOP3.LUT P3, PT, PT, PT, PT, 0x8, 0x0 ;  /* 0x000000000000781c */ /* 0x000fd20003f6e170 */
[----:B------:R1:W-:Y:S02]  /*fe50*/  UTMALDG.4D [UR8], [UR4], desc[UR6] ;  /* 0x00000608040075b4 */ /* 0x0003e40008019000 */
[----:B-1----:R-:W-:Y:S05]  /*fe60*/  @P0 BRA.U.ANY `(.L_x_82) ;  /* 0xfffffffd00e00947 */ /* 0x002fea000393ffff */
[----:B------:R-:W-:Y:S01]  /*fe70*/  IMAD.MOV.U32 R14, RZ, RZ, 0x40 ;  /* 0x00000040ff0e7424 */ /* 0x000fe200078e00ff */
[----:B------:R-:W-:Y:S01]  /*fe80*/  PLOP3.LUT P0, PT, PT, PT, PT, 0x80, 0x0 ;  /* 0x000000000000781c */ /* 0x000fe20003f0f070 */
[----:B------:R-:W-:Y:S01]  /*fe90*/  UIADD3 UR8, UR38, 0x26c00, URZ ;  /* 0x00026c0026087890 */ /* 0x000fe2000fffe03f */
[----:B------:R-:W-:Y:S02]  /*fea0*/  UMOV UR6, 0x0 ;  /* 0x0000000000067882 */ /* 0x000fe40000000000 */
[----:B------:R-:W-:Y:S01]  /*feb0*/  R2UR UR10, R14 ;  /* 0x000000000e0a72ca */ /* 0x000fe200000e0000 */
[----:B------:R-:W-:-:S14]  /*fec0*/  UMOV UR7, 0x14f00000 ;  /* 0x14f0000000077882 */ /* 0x000fdc0000000000 */
.L_x_83:
[----:B------:R-:W-:-:S13]  /*fed0*/  @P0 ELECT P3, URZ, PT ;  /* 0x00000000003f082f */ /* 0x000fda0003860000 */
[----:B------:R-:W-:Y:S01]  /*fee0*/  @P3 R2UR UR13, R4 ;  /* 0x00000000040d32ca */ /* 0x000fe200000e0000 */
[----:B------:R-:W-:Y:S01]  /*fef0*/  UMOV UR12, UR36 ;  /* 0x00000024000c7c82 */ /* 0x000fe20008000000 */
[----:B------:R-:W-:Y:S02]  /*ff00*/  @P3 R2UR UR11, R2 ;  /* 0x00000000020b32ca */ /* 0x000fe400000e0000 */
[----:B------:R-:W-:Y:S02]  /*ff10*/  @P3 PLOP3.LUT P0, PT, P3, PT, PT, 0x8, 0x0 ;  /* 0x000000000000381c */ /* 0x000fe40001f0e170 */
[----:B------:R-:W-:-:S09]  /*ff20*/  PLOP3.LUT P3, PT, PT, PT, PT, 0x8, 0x0 ;  /* 0x000000000000781c */ /* 0x000fd20003f6e170 */
[----:B------:R1:W-:Y:S02]  /*ff30*/  UTMALDG.4D [UR8], [UR4], desc[UR6] ;  /* 0x00000608040075b4 */ /* 0x0003e40008019000 */
[----:B-1----:R-:W-:Y:S05]  /*ff40*/  @P0 BRA.U.ANY `(.L_x_83) ;  /* 0xfffffffd00e00947 */ /* 0x002fea000393ffff */
[----:B0-----:R-:W-:Y:S01]  /*ff50*/  IMAD.MOV.U32 R5, RZ, RZ, 0x80 ;  /* 0x00000080ff057424 */ /* 0x001fe200078e00ff */
[----:B------:R-:W-:Y:S01]  /*ff60*/  PLOP3.LUT P0, PT, PT, PT, PT, 0x80, 0x0 ;  /* 0x000000000000781c */ /* 0x000fe20003f0f070 */
[----:B------:R-:W-:Y:S01]  /*ff70*/  UIADD3 UR8, UR38, 0x29400, URZ ;  /* 0x0002940026087890 */ /* 0x000fe2000fffe03f */
[----:B------:R-:W-:Y:S02]  /*ff80*/  UMOV UR6, 0x0 ;  /* 0x0000000000067882 */ /* 0x000fe40000000000 */
[----:B------:R-:W-:Y:S01]  /*ff90*/  R2UR UR10, R5 ;  /* 0x00000000050a72ca */ /* 0x000fe200000e0000 */
[----:B------:R-:W-:-:S14]  /*ffa0*/  UMOV UR7, 0x14f00000 ;  /* 0x14f0000000077882 */ /* 0x000fdc0000000000 */
.L_x_84:
        /* <DEDUP_REMOVED lines=8> */
[----:B------:R-:W-:Y:S01]  /*10030*/  MOV R13, 0xc0 ;  /* 0x000000c0000d7802 */ /* 0x000fe20000000f00 */
[----:B------:R-:W-:Y:S01]  /*10040*/  UIADD3 UR8, UR38, 0x2bc00, URZ ;  /* 0x0002bc0026087890 */ /* 0x000fe2000fffe03f */
[----:B------:R-:W-:Y:S01]  /*10050*/  PLOP3.LUT P0, PT, PT, PT, PT, 0x80, 0x0 ;  /* 0x000000000000781c */ /* 0x000fe20003f0f070 */
[----:B------:R-:W-:Y:S01]  /*10060*/  UMOV UR6, 0x0 ;  /* 0x0000000000067882 */ /* 0x000fe20000000000 */
[----:B------:R-:W-:Y:S01]  /*10070*/  R2UR UR10, R13 ;  /* 0x000000000d0a72ca */ /* 0x000fe200000e0000 */
[----:B------:R-:W-:-:S14]  /*10080*/  UMOV UR7, 0x14f00000 ;  /* 0x14f0000000077882 */ /* 0x000fdc0000000000 */
.L_x_85:
        /* <DEDUP_REMOVED lines=8> */
[----:B------:R-:W-:Y:S01]  /*10110*/  SHF.L.U32 R2, R7, 0x1f, RZ ;  /* 0x0000001f07027819 */ /* 0x000fe200000006ff */
[----:B------:R-:W-:Y:S03]  /*10120*/  BSSY B2, `(.L_x_86) ;  /* 0x0000003000027945 */ /* 0x000fe60003800000 */
[----:B------:R-:W0:Y:S02]  /*10130*/  SYNCS.PHASECHK.TRANS64.TRYWAIT P0, [UR38+0x38868], R2 ;  /* 0x03886802ff0075a7 */ /* 0x000e240008000166 */
[----:B0-----:R-:W-:Y:S05]  /*10140*/  @!P0 BRA `(.L_x_87) ;  /* 0x0000002800308947 */ /* 0x001fea0003800000 */
.L_x_160:
[----:B------:R-:W-:Y:S05]  /*10150*/  BSYNC B2 ;  /* 0x0000000000027941 */ /* 0x000fea0003800000 */
.L_x_86:
[----:B------:R-:W-:Y:S01]  /*10160*/  BSSY B2, `(.L_x_88) ;  /* 0x0000009000027945 */ /* 0x000fe20003800000 */
[----:B0-----:R-:W-:Y:S02]  /*10170*/  IMAD.MOV.U32 R2, RZ, RZ, 0x0 ;  /* 0x00000000ff027424 */ /* 0x001fe400078e00ff */
[----:B------:R-:W-:Y:S01]  /*10180*/  IMAD.MOV.U32 R3, RZ, RZ, 0x14f00000 ;  /* 0x14f00000ff037424 */ /* 0x000fe200078e00ff */
[----:B------:R-:W-:Y:S06]  /*10190*/  @P1 BRA `(.L_x_89) ;  /* 0x0000000000141947 */ /* 0x000fec0003800000 */
[----:B------:R-:W-:Y:S01]  /*101a0*/  ISETP.NE.AND P0, PT, R10, RZ, PT ;  /* 0x000000ff0a00720c */ /* 0x000fe20003f05270 */
[----:B------:R-:W-:-:S04]  /*101b0*/  IMAD.MOV.U32 R7, RZ, RZ, 0xa000 ;  /* 0x0000a000ff077424 */ /* 0x000fc800078e00ff */
[----:B------:R0:W-:Y:S08]  /*101c0*/  SYNCS.ARRIVE.TRANS64 RZ, [UR38+0x38858], R7 ;  /* 0x03885807ffff79a7 */ /* 0x0001f00008000026 */
[----:B0-----:R-:W-:Y:S05]  /*101d0*/  @!P0 BRA `(.L_x_89) ;  /* 0x0000000000048947 */ /* 0x001fea0003800000 */
[----:B------:R-:W-:Y:S01]  /*101e0*/  BPT.TRAP 0x1 ;  /* 0x000000040000795c */ /* 0x000fe20000300000 */
.L_x_89:
[----:B------:R-:W-:Y:S05]  /*101f0*/  BSYNC B2 ;  /* 0x0000000000027941 */ /* 0x000fea0003800000 */
.L_x_88:
        /* <DEDUP_REMOVED lines=10> */
.L_x_90:
        /* <DEDUP_REMOVED lines=13> */
.L_x_91:
        /* <DEDUP_REMOVED lines=13> */
.L_x_92:
        /* <DEDUP_REMOVED lines=13> */
.L_x_93:
        /* <DEDUP_REMOVED lines=8> */
[----:B------:R-:W-:Y:S01]  /*10590*/  MOV R17, R11 ;  /* 0x0000000b00117202 */ /* 0x000fe20000000f00 */
[----:B------:R-:W-:-:S07]  /*105a0*/  IMAD.MOV.U32 R16, RZ, RZ, R4 ;  /* 0x000000ffff107224 */ /* 0x000fce00078e0004 */
.L_x_76:
[----:B------:R-:W-:Y:S05]  /*105b0*/  BSYNC B1 ;  /* 0x0000000000017941 */ /* 0x000fea0003800000 */
.L_x_75:
[----:B------:R-:W-:Y:S02]  /*105c0*/  VIADD R0, R0, 0xfffffffe ;  /* 0xfffffffe00007836 */ /* 0x000fe40000000000 */
[----:B------:R-:W-:Y:S01]  /*105d0*/  IMAD.MOV.U32 R7, RZ, RZ, R9 ;  /* 0x000000ffff077224 */ /* 0x000fe200078e0009 */
[----:B------:R-:W-:Y:S06]  /*105e0*/  @P2 BRA `(.L_x_94) ;  /* 0xffffffe8004c2947 */ /* 0x000fec000383ffff */
[----:B------:R-:W-:Y:S05]  /*105f0*/  BSYNC B0 ;  /* 0x0000000000007941 */ /* 0x000fea0003800000 */
.L_x_55:
[----:B------:R-:W-:Y:S01]  /*10600*/  ISETP.NE.AND P0, PT, R12, RZ, PT ;  /* 0x000000ff0c00720c */ /* 0x000fe20003f05270 */
[----:B------:R-:W-:-:S12]  /*10610*/  BSSY B0, `(.L_x_54) ;  /* 0x00000b3000007945 */ /* 0x000fd80003800000 */
[----:B------:R-:W-:Y:S05]  /*10620*/  @!P0 BRA `(.L_x_95) ;  /* 0x0000000800c48947 */ /* 0x000fea0003800000 */
[----:B------:R-:W2:Y:S01]  /*10630*/  LDL R2, [R1] ;  /* 0x0000000001027983 */ /* 0x000ea20000100800 */
[----:B------:R-:W-:Y:S02]  /*10640*/  MOV R8, 0x1 ;  /* 0x0000000100087802 */ /* 0x000fe40000000f00 */
[----:B--2---:R-:W-:-:S13]  /*10650*/  ISETP.NE.AND P1, PT, R2, RZ, PT ;  /* 0x000000ff0200720c */ /* 0x004fda0003f25270 */
[----:B------:R-:W-:Y:S05]  /*10660*/  @!P1 BRA `(.L_x_95) ;  /* 0x0000000800b49947 */ /* 0x000fea0003800000 */
[----:B------:R-:W2:Y:S02]  /*10670*/  LDL.LU R2, [R1+0x4] ;  /* 0x0000040001027983 */ /* 0x000ea40000300800 */
[----:B--2---:R-:W-:-:S13]  /*10680*/  ISETP.NE.AND P1, PT, R2, RZ, PT ;  /* 0x000000ff0200720c */ /* 0x004fda0003f25270 */
[----:B------:R-:W-:Y:S05]  /*10690*/  @!P1 BRA `(.L_x_96) ;  /* 0x0000000000509947 */ /* 0x000fea0003800000 */
[----:B------:R-:W0:Y:S01]  /*106a0*/  LDC R7, c[0x0][0x43c] ;  /* 0x00010f00ff077b82 */ /* 0x000e220000000800 */
[----:B------:R-:W-:Y:S01]  /*106b0*/  IMAD.MOV.U32 R6, RZ, RZ, R0 ;  /* 0x000000ffff067224 */ /* 0x000fe200078e0000 */
[----:B------:R-:W-:Y:S01]  /*106c0*/  ULDC.64 UR4, c[0x0][0x428] ;  /* 0x00010a0000047ab9 */ /* 0x000fe20000000a00 */
[----:B------:R-:W-:Y:S01]  /*106d0*/  ULDC.64 UR6, c[0x0][0x208] ;  /* 0x0000820000067ab9 */ /* 0x000fe20000000a00 */
[----:B------:R-:W-:-:S04]  /*106e0*/  IMAD R19, R19, UR4, RZ ;  /* 0x0000000413137c24 */ /* 0x000fc8000f8e02ff */
[----:B------:R-:W-:Y:S01]  /*106f0*/  IMAD R19, R18, UR5, R19 ;  /* 0x0000000512137c24 */ /* 0x000fe2000f8e0213 */
[----:B0-----:R-:W-:-:S13]  /*10700*/  ISETP.NE.AND P0, PT, R7, 0x1, PT ;  /* 0x000000010700780c */ /* 0x001fda0003f05270 */
[----:B------:R-:W0:Y:S02]  /*10710*/  @P0 LDC.64 R2, c[0x0][0x440] ;  /* 0x00011000ff020b82 */ /* 0x000e240000000a00 */
[----:B0-----:R-:W-:-:S05]  /*10720*/  @P0 IMAD.HI.U32 R2, R0, R2, RZ ;  /* 0x0000000200020227 */ /* 0x001fca00078e00ff */
[----:B------:R-:W-:-:S04]  /*10730*/  @P0 SHF.R.U32.HI R6, RZ, R3, R2 ;  /* 0x00000003ff060219 */ /* 0x000fc80000011602 */
[--C-:B------:R-:W-:Y:S01]  /*10740*/  SHF.R.S32.HI R3, RZ, 0x1f, R6.reuse ;  /* 0x0000001fff037819 */ /* 0x100fe20000011406 */
[----:B------:R-:W-:-:S04]  /*10750*/  IMAD.MOV.U32 R2, RZ, RZ, R6 ;  /* 0x000000ffff027224 */ /* 0x000fc800078e0006 */
[----:B------:R-:W-:Y:S01]  /*10760*/  IMAD.WIDE.U32 R2, R18, UR4, R2 ;  /* 0x0000000412027c25 */ /* 0x000fe2000f8e0002 */
[----:B------:R-:W-:-:S03]  /*10770*/  ULDC.64 UR4, c[0x0][0x418] ;  /* 0x0001060000047ab9 */ /* 0x000fc60000000a00 */
[----:B------:R-:W-:Y:S01]  /*10780*/  IMAD.IADD R3, R19, 0x1, R3 ;  /* 0x0000000113037824 */ /* 0x000fe200078e0203 */
[----:B------:R-:W-:-:S04]  /*10790*/  LEA R4, P0, R2, UR4, 0x2 ;  /* 0x0000000402047c11 */ /* 0x000fc8000f8010ff */
[----:B------:R-:W-:-:S05]  /*107a0*/  LEA.HI.X R5, R2, UR5, R3, 0x2, P0 ;  /* 0x0000000502057c11 */ /* 0x000fca00080f1403 */
[----:B------:R0:W5:Y:S01]  /*107b0*/  LDG.E R4, desc[UR6][R4.64] ;  /* 0x0000000604047981 */ /* 0x000162000c1e1900 */
[----:B------:R-:W-:-:S05]  /*107c0*/  IADD3 R2, -R6, RZ, RZ ;  /* 0x000000ff06027210 */ /* 0x000fca0007ffe1ff */
[----:B------:R-:W-:-:S07]  /*107d0*/  IMAD R0, R7, R2, R0 ;  /* 0x0000000207007224 */ /* 0x000fce00078e0200 */
.L_x_96:
[----:B------:R-:W1:Y:S01]  /*107e0*/  S2R R2, SR_TID.X ;  /* 0x0000000000027919 */ /* 0x000e620000002100 */
[----:B------:R-:W-:Y:S01]  /*107f0*/  BSSY B1, `(.L_x_97) ;  /* 0x0000006000017945 */ /* 0x000fe20003800000 */
[----:B-1----:R-:W-:Y:S02]  /*10800*/  LOP3.LUT R3, R2, 0x7f, RZ, 0xc0, !PT ;  /* 0x0000007f02037812 */ /* 0x002fe400078ec0ff */
[----:B------:R-:W-:Y:S02]  /*10810*/  SHF.L.U32 R2, R9, 0x1f, RZ ;  /* 0x0000001f09027819 */ /* 0x000fe400000006ff */
[----:B------:R-:W-:Y:S02]  /*10820*/  ISETP.NE.AND P1, PT, R3, RZ, PT ;  /* 0x000000ff0300720c */ /* 0x000fe40003f25270 */
[----:B------:R-:W1:Y:S02]  /*10830*/  SYNCS.PHASECHK.TRANS64.TRYWAIT P0, [UR38+0x38848], R2 ;  /* 0x03884802ff0075a7 */ /* 0x000e640008000166 */
[----:B-1----:R-:W-:Y:S09]  /*10840*/  @!P0 BRA `(.L_x_98) ;  /* 0x0000002000888947 */ /* 0x002ff20003800000 */
.L_x_161:
[----:B------:R-:W-:Y:S05]  /*10850*/  BSYNC B1 ;  /* 0x0000000000017941 */ /* 0x000fea0003800000 */
.L_x_97:
[----:B------:R-:W-:Y:S04]  /*10860*/  BSSY B1, `(.L_x_99) ;  /* 0x0000007000017945 */ /* 0x000fe80003800000 */
[----:B------:R-:W-:Y:S05]  /*10870*/  @P1 BRA `(.L_x_100) ;  /* 0x0000000000141947 */ /* 0x000fea0003800000 */
[----:B------:R-:W-:Y:S01]  /*10880*/  ISETP.NE.AND P0, PT, R10, RZ, PT ;  /* 0x000000ff0a00720c */ /* 0x000fe20003f05270 */
[----:B-1----:R-:W-:-:S04]  /*10890*/  IMAD.MOV.U32 R3, RZ, RZ, 0xa000 ;  /* 0x0000a000ff037424 */ /* 0x002fc800078e00ff */
[----:B------:R2:W-:Y:S08]  /*108a0*/  SYNCS.ARRIVE.TRANS64 RZ, [UR38+0x38838], R3 ;  /* 0x03883803ffff79a7 */ /* 0x0005f00008000026 */
[----:B--2---:R-:W-:Y:S05]  /*108b0*/  @!P0 BRA `(.L_x_100) ;  /* 0x0000000000048947 */ /* 0x004fea0003800000 */
[----:B------:R-:W-:Y:S01]  /*108c0*/  BPT.TRAP 0x1 ;  /* 0x000000040000795c */ /* 0x000fe20000300000 */
.L_x_100:
[----:B------:R-:W-:Y:S05]  /*108d0*/  BSYNC B1 ;  /* 0x0000000000017941 */ /* 0x000fea0003800000 */
.L_x_99:
[----:B0-----:R-:W-:Y:S01]  /*108e0*/  IMAD.MOV.U32 R5, RZ, RZ, RZ ;  /* 0x000000ffff057224 */ /* 0x001fe200078e00ff */
        /* <DEDUP_REMOVED lines=10> */
.L_x_101:
[----:B------:R-:W-:-:S13]  /*10990*/  @P0 ELECT P2, URZ, PT ;  /* 0x00000000003f082f */ /* 0x000fda0003840000 */
[----:B-----5:R-:W-:Y:S01]  /*109a0*/  @P2 R2UR UR13, R4 ;  /* 0x00000000040d22ca */ /* 0x020fe200000e0000 */
[----:B------:R-:W-:Y:S01]  /*109b0*/  UMOV UR12, UR36 ;  /* 0x00000024000c7c82 */ /* 0x000fe20008000000 */
[----:B------:R-:W-:Y:S02]  /*109c0*/  @P2 R2UR UR11, R3 ;  /* 0x00000000030b22ca */ /* 0x000fe400000e0000 */
        /* <DEDUP_REMOVED lines=10> */
.L_x_102:
        /* <DEDUP_REMOVED lines=14> */
.L_x_103:
        /* <DEDUP_REMOVED lines=14> */
.L_x_104:
        /* <DEDUP_REMOVED lines=8> */
[----:B------:R-:W0:Y:S01]  /*10cb0*/  SYNCS.PHASECHK.TRANS64.TRYWAIT P0, [UR38+0x38860], R2 ;  /* 0x03886002ff0075a7 */ /* 0x000e220008000166 */
[----:B------:R-:W-:Y:S04]  /*10cc0*/  BSSY B1, `(.L_x_105) ;  /* 0x0000002000017945 */ /* 0x000fe80003800000 */
[----:B0-----:R-:W-:Y:S05]  /*10cd0*/  @!P0 BRA `(.L_x_106) ;  /* 0x0000001c007c8947 */ /* 0x001fea0003800000 */
.L_x_162:
[----:B------:R-:W-:Y:S05]  /*10ce0*/  BSYNC B1 ;  /* 0x0000000000017941 */ /* 0x000fea0003800000 */
.L_x_105:
[----:B------:R-:W-:Y:S01]  /*10cf0*/  BSSY B1, `(.L_x_107) ;  /* 0x0000009000017945 */ /* 0x000fe20003800000 */
[----:B0-----:R-:W-:Y:S02]  /*10d00*/  IMAD.MOV.U32 R2, RZ, RZ, 0x0 ;  /* 0x00000000ff027424 */ /* 0x001fe400078e00ff */
[----:B------:R-:W-:Y:S01]  /*10d10*/  IMAD.MOV.U32 R3, RZ, RZ, 0x14f00000 ;  /* 0x14f00000ff037424 */ /* 0x000fe200078e00ff */
[----:B------:R-:W-:Y:S06]  /*10d20*/  @P1 BRA `(.L_x_108) ;  /* 0x0000000000141947 */ /* 0x000fec0003800000 */
[----:B------:R-:W-:Y:S02]  /*10d30*/  ISETP.NE.AND P0, PT, R10, RZ, PT ;  /* 0x000000ff0a00720c */ /* 0x000fe40003f05270 */
[----:B------:R-:W-:-:S04]  /*10d40*/  MOV R12, 0xa000 ;  /* 0x0000a000000c7802 */ /* 0x000fc80000000f00 */
[----:B------:R0:W-:Y:S07]  /*10d50*/  SYNCS.ARRIVE.TRANS64 RZ, [UR38+0x38850], R12 ;  /* 0x0388500cffff79a7 */ /* 0x0001ee0008000026 */
[----:B------:R-:W-:Y:S05]  /*10d60*/  @!P0 BRA `(.L_x_108) ;  /* 0x0000000000048947 */ /* 0x000fea0003800000 */
[----:B------:R-:W-:Y:S01]  /*10d70*/  BPT.TRAP 0x1 ;  /* 0x000000040000795c */ /* 0x000fe20000300000 */
.L_x_108:
[----:B------:R-:W-:Y:S05]  /*10d80*/  BSYNC B1 ;  /* 0x0000000000017941 */ /* 0x000fea0003800000 */
.L_x_107:
        /* <DEDUP_REMOVED lines=10> */
.L_x_109:
        /* <DEDUP_REMOVED lines=8> */
[----:B------:R-:W-:Y:S01]  /*10eb0*/  R2UR UR10, R6 ;  /* 0x00000000060a72ca */ /* 0x000fe200000e0000 */
[----:B------:R-:W-:Y:S01]  /*10ec0*/  UIADD3 UR8, UR38, 0x2c00, URZ ;  /* 0x00002c0026087890 */ /* 0x000fe2000fffe03f */
[----:B------:R-:W-:Y:S02]  /*10ed0*/  R2UR UR6, R2 ;  /* 0x00000000020672ca */ /* 0x000fe400000e0000 */
[----:B------:R-:W-:Y:S02]  /*10ee0*/  R2UR UR7, R3 ;  /* 0x00000000030772ca */ /* 0x000fe400000e0000 */
[----:B------:R-:W-:-:S13]  /*10ef0*/  PLOP3.LUT P0, PT, PT, PT, PT, 0x80, 0x0 ;  /* 0x000000000000781c */ /* 0x000fda0003f0f070 */
.L_x_110:
        /* <DEDUP_REMOVED lines=13> */
.L_x_111:
        /* <DEDUP_REMOVED lines=13> */
.L_x_112:
        /* <DEDUP_REMOVED lines=8> */
[----:B------:R-:W-:Y:S02]  /*11120*/  IMAD.MOV.U32 R17, RZ, RZ, R0 ;  /* 0x000000ffff117224 */ /* 0x000fe400078e0000 */
[----:B------:R-:W-:-:S07]  /*11130*/  IMAD.MOV.U32 R16, RZ, RZ, R4 ;  /* 0x000000ffff107224 */ /* 0x000fce00078e0004 */
.L_x_95:
[----:B------:R-:W-:Y:S05]  /*11140*/  BSYNC B0 ;  /* 0x0000000000007941 */ /* 0x000fea0003800000 */
.L_x_54:
[----:B------:R-:W2:Y:S01]  /*11150*/  LDL.LU R0, [R1] ;  /* 0x0000000001007983 */ /* 0x000ea20000300800 */
[----:B------:R-:W-:Y:S01]  /*11160*/  BSSY B0, `(.L_x_113) ;  /* 0x0000051000007945 */ /* 0x000fe20003800000 */
[----:B--2---:R-:W-:-:S13]  /*11170*/  ISETP.NE.AND P0, PT, R0, RZ, PT ;  /* 0x000000ff0000720c */ /* 0x004fda0003f05270 */
[----:B------:R-:W-:Y:S05]  /*11180*/  @!P0 BRA `(.L_x_114) ;  /* 0x0000000400388947 */ /* 0x000fea0003800000 */
[----:B------:R-:W2:Y:S01]  /*11190*/  S2R R0, SR_TID.X ;  /* 0x0000000000007919 */ /* 0x000ea20000002100 */
[----:B-1----:R-:W-:Y:S01]  /*111a0*/  LEA R3, R8, UR38, 0x3 ;  /* 0x0000002608037c11 */ /* 0x002fe2000f8e18ff */
[----:B------:R-:W-:Y:S01]  /*111b0*/  BSSY B1, `(.L_x_115) ;  /* 0x0000006000017945 */ /* 0x000fe20003800000 */
[----:B--2---:R-:W-:Y:S02]  /*111c0*/  LOP3.LUT R2, R0, 0x7f, RZ, 0xc0, !PT ;  /* 0x0000007f00027812 */ /* 0x004fe400078ec0ff */
[----:B------:R-:W-:Y:S02]  /*111d0*/  SHF.L.U32 R0, R9, 0x1f, RZ ;  /* 0x0000001f09007819 */ /* 0x000fe400000006ff */
[----:B------:R-:W-:Y:S02]  /*111e0*/  ISETP.NE.AND P1, PT, R2, RZ, PT ;  /* 0x000000ff0200720c */ /* 0x000fe40003f25270 */
[----:B------:R-:W1:Y:S02]  /*111f0*/  SYNCS.PHASECHK.TRANS64.TRYWAIT P0, [R3+URZ+0x38860], R0 ;  /* 0x03886000030075a7 */ /* 0x000e64000800017f */
[----:B-1----:R-:W-:Y:S09]  /*11200*/  @!P0 BRA `(.L_x_116) ;  /* 0x0000001800488947 */ /* 0x002ff20003800000 */
.L_x_163:
[----:B------:R-:W-:Y:S05]  /*11210*/  BSYNC B1 ;  /* 0x0000000000017941 */ /* 0x000fea0003800000 */
.L_x_115:
[----:B------:R-:W-:Y:S04]  /*11220*/  BSSY B1, `(.L_x_117) ;  /* 0x0000008000017945 */ /* 0x000fe80003800000 */
[----:B------:R-:W-:Y:S05]  /*11230*/  @P1 BRA `(.L_x_118) ;  /* 0x0000000000181947 */ /* 0x000fea0003800000 */
[----:B------:R-:W2:Y:S01]  /*11240*/  S2R R2, SR_TID.X ;  /* 0x0000000000027919 */ /* 0x000ea20000002100 */
[----:B-1----:R-:W-:-:S04]  /*11250*/  IMAD.MOV.U32 R0, RZ, RZ, 0xa000 ;  /* 0x0000a000ff007424 */ /* 0x002fc800078e00ff */
[----:B------:R3:W-:Y:S01]  /*11260*/  SYNCS.ARRIVE.TRANS64 RZ, [R3+URZ+0x38850], R0 ;  /* 0x0388500003ff79a7 */ /* 0x0007e2000800003f */
[----:B--2---:R-:W-:-:S13]  /*11270*/  LOP3.LUT P0, RZ, R2, 0x1f, RZ, 0xc0, !PT ;  /* 0x0000001f02ff7812 */ /* 0x004fda000780c0ff */
[----:B---3--:R-:W-:Y:S05]  /*11280*/  @!P0 BRA `(.L_x_118) ;  /* 0x0000000000048947 */ /* 0x008fea0003800000 */
[----:B------:R-:W-:Y:S01]  /*11290*/  BPT.TRAP 0x1 ;  /* 0x000000040000795c */ /* 0x000fe20000300000 */
.L_x_118:
[----:B------:R-:W-:Y:S05]  /*112a0*/  BSYNC B1 ;  /* 0x0000000000017941 */ /* 0x000fea0003800000 */
.L_x_117:
[----:B------:R-:W-:Y:S01]  /*112b0*/  R2UR UR4, R8 ;  /* 0x00000000080472ca */ /* 0x000fe200000e0000 */
[----:B------:R-:W-:Y:S01]  /*112c0*/  ULDC.64 UR6, c[0x0][0x198] ;  /* 0x0000660000067ab9 */ /* 0x000fe20000000a00 */
[----:B------:R-:W-:Y:S01]  /*112d0*/  R2UR UR9, R3 ;  /* 0x00000000030972ca */ /* 0x000fe200000e0000 */
[----:B------:R-:W-:Y:S01]  /*112e0*/  UIADD3 UR6, UP0, UR6, 0x470, URZ ;  /* 0x0000047006067890 */ /* 0x000fe2000ff1e03f */
[----:B------:R-:W-:Y:S01]  /*112f0*/  PLOP3.LUT P0, PT, PT, PT, PT, 0x80, 0x0 ;  /* 0x000000000000781c */ /* 0x000fe20003f0f070 */
[----:B------:R-:W-:Y:S01]  /*11300*/  IMAD R17, R17, 0x50, RZ ;  /* 0x0000005011117824 */ /* 0x000fe200078e02ff */
[----:B------:R-:W-:Y:S01]  /*11310*/  UMOV UR14, 0x0 ;  /* 0x00000000000e7882 */ /* 0x000fe20000000000 */
[----:B------:R-:W-:Y:S01]  /*11320*/  UIADD3.X UR7, URZ, UR7, URZ, UP0, !UPT ;  /* 0x000000073f077290 */ /* 0x000fe200087fe43f */
[----:B------:R-:W-:Y:S01]  /*11330*/  UMOV UR15, 0x14f00000 ;  /* 0x14f00000000f7882 */ /* 0x000fe20000000000 */
[----:B------:R-:W-:-:S04]  /*11340*/  UMOV UR10, URZ ;  /* 0x0000003f000a7c82 */ /* 0x000fc80008000000 */
[----:B------:R-:W-:Y:S02]  /*11350*/  UIMAD UR4, UR4, 0xa000, UR38 ;  /* 0x0000a000040478a4 */ /* 0x000fe4000f8e0226 */
[----:B------:R-:W-:Y:S02]  /*11360*/  UIADD3 UR9, UR9, 0x38850, URZ ;  /* 0x0003885009097890 */ /* 0x000fe4000fffe03f */
[----:B------:R-:W-:-:S12]  /*11370*/  UIADD3 UR8, UR4, 0x400, URZ ;  /* 0x0000040004087890 */ /* 0x000fd8000fffe03f */
.L_x_119:
[----:B------:R-:W-:-:S13]  /*11380*/  @P0 ELECT P1, URZ, PT ;  /* 0x00000000003f082f */ /* 0x000fda0003820000 */
[----:B------:R-:W-:Y:S01]  /*11390*/  @P1 R2UR UR13, R16 ;  /* 0x00000000100d12ca */ /* 0x000fe200000e0000 */
[----:B------:R-:W-:Y:S01]  /*113a0*/  UMOV UR12, UR36 ;  /* 0x00000024000c7c82 */ /* 0x000fe20008000000 */
[----:B------:R-:W-:Y:S02]  /*113b0*/  @P1 R2UR UR11, R17 ;  /* 0x00000000110b12ca */ /* 0x000fe400000e0000 */
[----:B------:R-:W-:Y:S02]  /*113c0*/  @P1 PLOP3.LUT P0, PT, P1, PT, PT, 0x8, 0x0 ;  /* 0x000000000000181c */ /* 0x000fe40000f0e170 */
[----:B------:R-:W-:-:S09]  /*113d0*/  PLOP3.LUT P1, PT, PT, PT, PT, 0x8, 0x0 ;  /* 0x000000000000781c */ /* 0x000fd20003f2e170 */
[----:B------:R2:W-:Y:S02]  /*113e0*/  UTMALDG.4D [UR8], [UR6], desc[UR14] ;  /* 0x00000e08060075b4 */ /* 0x0005e40008019000 */
[----:B--2---:R-:W-:Y:S05]  /*113f0*/  @P0 BRA.U.ANY `(.L_x_119) ;  /* 0xfffffffd00e00947 */ /* 0x004fea000393ffff */
[----:B------:R-:W-:Y:S01]  /*11400*/  PLOP3.LUT P0, PT, PT, PT, PT, 0x80, 0x0 ;  /* 0x000000000000781c */ /* 0x000fe20003f0f070 */
[----:B------:R-:W-:Y:S01]  /*11410*/  UIADD3 UR8, UR4, 0x2c00, URZ ;  /* 0x00002c0004087890 */ /* 0x000fe2000fffe03f */
[----:B------:R-:W-:Y:S01]  /*11420*/  UMOV UR14, 0x0 ;  /* 0x00000000000e7882 */ /* 0x000fe20000000000 */
[----:B------:R-:W-:Y:S01]  /*11430*/  UMOV UR15, 0x14f00000 ;  /* 0x14f00000000f7882 */ /* 0x000fe20000000000 */
[----:B------:R-:W-:-:S09]  /*11440*/  UMOV UR10, 0x40 ;  /* 0x00000040000a7882 */ /* 0x000fd20000000000 */
.L_x_120:
        /* <DEDUP_REMOVED lines=13> */
.L_x_121:
        /* <DEDUP_REMOVED lines=10> */
[----:B------:R-:W-:Y:S02]  /*115c0*/  UMOV UR5, 0x14f00000 ;  /* 0x14f0000000057882 */ /* 0x000fe40000000000 */
[----:B------:R-:W-:Y:S01]  /*115d0*/  UMOV UR4, 0x0 ;  /* 0x0000000000047882 */ /* 0x000fe20000000000 */
[----:B------:R-:W-:-:S08]  /*115e0*/  UMOV UR10, 0xc0 ;  /* 0x000000c0000a7882 */ /* 0x000fd00000000000 */
.L_x_122:
        /* <DEDUP_REMOVED lines=8> */
.L_x_114:
[----:B------:R-:W-:Y:S05]  /*11670*/  BSYNC B0 ;  /* 0x0000000000007941 */ /* 0x000fea0003800000 */
.L_x_113:
[----:B-1----:R-:W-:Y:S01]  /*11680*/  IADD3 R0, R8, 0x1, RZ ;  /* 0x0000000108007810 */ /* 0x002fe20007ffe0ff */
[----:B------:R-:W-:-:S03]  /*11690*/  IMAD.MOV.U32 R3, RZ, RZ, RZ ;  /* 0x000000ffff037224 */ /* 0x000fc600078e00ff */
[----:B------:R-:W-:-:S04]  /*116a0*/  ISETP.NE.AND P0, PT, R0, 0x2, PT ;  /* 0x000000020000780c */ /* 0x000fc80003f05270 */
[----:B------:R-:W-:Y:S02]  /*116b0*/  SEL R2, RZ, 0x1, P0 ;  /* 0x00000001ff027807 */ /* 0x000fe40000000000 */
[----:B------:R-:W-:Y:S02]  /*116c0*/  SEL R0, R0, RZ, P0 ;  /* 0x000000ff00007207 */ /* 0x000fe40000000000 */
[----:B------:R-:W-:-:S07]  /*116d0*/  LOP3.LUT R9, R9, R2, RZ, 0x3c, !PT ;  /* 0x0000000209097212 */ /* 0x000fce00078e3cff */
.L_x_38:
[----:B------:R-:W1:Y:S01]  /*116e0*/  S2R R5, SR_CgaCtaId ;  /* 0x0000000000057919 */ /* 0x000e620000008800 */
[----:B------:R-:W-:Y:S02]  /*116f0*/  MOV R2, 0x400 ;  /* 0x0000040000027802 */ /* 0x000fe40000000f00 */
[----:B------:R-:W-:Y:S02]  /*11700*/  SHF.L.U32 R3, R3, 0x1f, RZ ;  /* 0x0000001f03037819 */ /* 0x000fe400000006ff */
[----:B-1----:R-:W-:-:S04]  /*11710*/  LEA R2, R5, R2, 0x18 ;  /* 0x0000000205027211 */ /* 0x002fc800078ec0ff */
[----:B------:R-:W1:Y:S02]  /*11720*/  SYNCS.PHASECHK.TRANS64.TRYWAIT P0, [R2+URZ+0x38820], R3 ;  /* 0x03882003020075a7 */ /* 0x000e64000800017f */
[----:B-1----:R-:W-:Y:S05]  /*11730*/  @!P0 BRA `(.L_x_123) ;  /* 0x0000001400108947 */ /* 0x002fea0003800000 */
.L_x_164:
[----:B------:R-:W-:-:S03]  /*11740*/  UMOV UR4, 0xffffffff ;  /* 0xffffffff00047882 */ /* 0x000fc60000000000 */
[----:B------:R-:W-:Y:S05]  /*11750*/  BRA.DIV UR4, `(.L_x_124) ;  /* 0x00000016041c7947 */ /* 0x000fea000b800000 */
[----:B-1----:R-:W1:Y:S02]  /*11760*/  S2R R3, SR_TID.X ;  /* 0x0000000000037919 */ /* 0x002e640000002100 */
[----:B-1----:R-:W-:-:S04]  /*11770*/  SHF.R.U32.HI R3, RZ, 0x5, R3 ;  /* 0x00000005ff037819 */ /* 0x002fc80000011603 */
[----:B------:R-:W-:-:S05]  /*11780*/  LOP3.LUT R3, R3, 0x3, RZ, 0xc0, !PT ;  /* 0x0000000303037812 */ /* 0x000fca00078ec0ff */
[----:B------:R1:W2:Y:S02]  /*11790*/  SHFL.IDX PT, R14, R3, RZ, 0x1f ;  /* 0x00001fff030e7589 */ /* 0x0002a400000e0000 */
.L_x_167:
[----:B--2---:R-:W-:-:S13]  /*117a0*/  ISETP.NE.AND P0, PT, R14, RZ, PT ;  /* 0x000000ff0e00720c */ /* 0x004fda0003f05270 */
[----:B------:R-:W-:Y:S05]  /*117b0*/  @P0 BRA `(.L_x_10) ;  /* 0x0000000000880947 */ /* 0x000fea0003800000 */
[----:B------:R-:W-:-:S03]  /*117c0*/  UMOV UR4, 0xffffffff ;  /* 0xffffffff00047882 */ /* 0x000fc60000000000 */
[----:B------:R-:W-:Y:S05]  /*117d0*/  BRA.DIV UR4, `(.L_x_125) ;  /* 0x0000001604307947 */ /* 0x000fea000b800000 */
[----:B------:R-:W-:-:S13]  /*117e0*/  ELECT P6, URZ, PT ;  /* 0x00000000003f782f */ /* 0x000fda00038c0000 */
.L_x_170:
[----:B------:R-:W-:Y:S05]  /*117f0*/  @!P6 BRA `(.L_x_10) ;  /* 0x000000000078e947 */ /* 0x000fea0003800000 */
[----:B-1----:R-:W2:Y:S02]  /*11800*/  LDL.LU R3, [R1+0x14] ;  /* 0x0000140001037983 */ /* 0x002ea40000300800 */
[----:B--2---:R-:W-:-:S04]  /*11810*/  LOP3.LUT R3, R3, 0x2, RZ, 0xfc, !PT ;  /* 0x0000000203037812 */ /* 0x004fc800078efcff */
[----:B------:R-:W-:-:S13]  /*11820*/  ISETP.NE.AND P2, PT, R3, 0x3, PT ;  /* 0x000000030300780c */ /* 0x000fda0003f45270 */
[----:B------:R-:W-:Y:S05]  /*11830*/  @!P2 BRA `(.L_x_126) ;  /* 0x000000000004a947 */ /* 0x000fea0003800000 */
[----:B------:R-:W-:Y:S01]  /*11840*/  BPT.TRAP 0x1 ;  /* 0x000000040000795c */ /* 0x000fe20000300000 */
.L_x_126:
[----:B------:R-:W-:Y:S01]  /*11850*/  VIADD R7, R2, 0x38840 ;  /* 0x0003884002077836 */ /* 0x000fe20000000000 */
[----:B------:R-:W-:Y:S02]  /*11860*/  SHF.L.U32 R5, R9, 0x1f, RZ ;  /* 0x0000001f09057819 */ /* 0x000fe400000006ff */
[C---:B------:R-:W-:Y:S01]  /*11870*/  IADD3 R3, R0.reuse, 0x1, RZ ;  /* 0x0000000100037810 */ /* 0x040fe20007ffe0ff */
[----:B------:R-:W-:-:S03]  /*11880*/  IMAD R6, R0, 0x8, R7 ;  /* 0x0000000800067824 */ /* 0x000fc600078e0207 */
[C---:B------:R-:W-:Y:S01]  /*11890*/  ISETP.NE.AND P1, PT, R3.reuse, 0x2, PT ;  /* 0x000000020300780c */ /* 0x040fe20003f25270 */
[----:B------:R-:W1:Y:S03]  /*118a0*/  SYNCS.PHASECHK.TRANS64.TRYWAIT P0, [R6+URZ], R5 ;  /* 0x00000005060075a7 */ /* 0x000e66000800017f */
[----:B------:R-:W-:Y:S02]  /*118b0*/  SEL R4, RZ, 0x1, P1 ;  /* 0x00000001ff047807 */ /* 0x000fe40000800000 */
[----:B------:R-:W-:Y:S02]  /*118c0*/  SEL R8, R3, RZ, P1 ;  /* 0x000000ff03087207 */ /* 0x000fe40000800000 */
[----:B------:R-:W-:-:S03]  /*118d0*/  LOP3.LUT R4, R9, R4, RZ, 0x3c, !PT ;  /* 0x0000000409047212 */ /* 0x000fc600078e3cff */
[----:B------:R-:W-:Y:S01]  /*118e0*/  IMAD R3, R8, 0x8, R7 ;  /* 0x0000000808037824 */ /* 0x000fe200078e0207 */
[----:B------:R-:W-:Y:S01]  /*118f0*/  SHF.L.U32 R4, R4, 0x1f, RZ ;  /* 0x0000001f04047819 */ /* 0x000fe200000006ff */
[----:B-1----:R-:W-:Y:S06]  /*11900*/  @!P0 BRA `(.L_x_127) ;  /* 0x0000001400048947 */ /* 0x002fec0003800000 */
.L_x_171:
[----:B------:R-:W2:Y:S02]  /*11910*/  SYNCS.PHASECHK.TRANS64.TRYWAIT P0, [R3+URZ], R4 ;  /* 0x00000004030075a7 */ /* 0x000ea4000800017f */
[----:B--2---:R-:W-:Y:S05]  /*11920*/  @!P0 BRA `(.L_x_128) ;  /* 0x0000001400108947 */ /* 0x004fea0003800000 */
.L_x_172:
[----:B------:R-:W-:Y:S05]  /*11930*/  @!P2 BRA `(.L_x_129) ;  /* 0x000000000004a947 */ /* 0x000fea0003800000 */
[----:B------:R-:W-:Y:S01]  /*11940*/  BPT.TRAP 0x1 ;  /* 0x000000040000795c */ /* 0x000fe20000300000 */
.L_x_129:
[----:B--2---:R-:W-:-:S04]  /*11950*/  VIADD R3, R2, 0x38860 ;  /* 0x0003886002037836 */ /* 0x004fc80000000000 */
[----:B------:R-:W-:-:S04]  /*11960*/  IMAD R0, R0, 0x8, R3 ;  /* 0x0000000800007824 */ /* 0x000fc800078e0203 */
[----:B------:R-:W2:Y:S02]  /*11970*/  SYNCS.PHASECHK.TRANS64.TRYWAIT P0, [R0+URZ], R5 ;  /* 0x00000005000075a7 */ /* 0x000ea4000800017f */
[----:B--2---:R-:W-:Y:S05]  /*11980*/  @!P0 BRA `(.L_x_130) ;  /* 0x00000014000c8947 */ /* 0x004fea0003800000 */
.L_x_173:
[----:B------:R-:W-:-:S07]  /*11990*/  LEA R3, R8, R3, 0x3 ;  /* 0x0000000308037211 */ /* 0x000fce00078e18ff */
.L_x_131:
[----:B---3--:R3:W4:Y:S02]  /*119a0*/  SYNCS.PHASECHK.TRANS64.TRYWAIT P0, [R3+URZ], R4 ;  /* 0x00000004030075a7 */ /* 0x008724000800017f */
[----:B----4-:R-:W-:Y:S05]  /*119b0*/  @!P0 NANOSLEEP.SYNCS 0x989680 ;  /* 0x009896800000895d */ /* 0x010fea0003900000 */
[----:B------:R-:W4:Y:S02]  /*119c0*/  @!P0 SYNCS.PHASECHK.TRANS64 P0, [R3+URZ], R4 ;  /* 0x00000004030085a7 */ /* 0x000f24000800007f */
[----:B----4-:R-:W-:Y:S05]  /*119d0*/  @!P0 BRA `(.L_x_131) ;  /* 0xfffffffc00f08947 */ /* 0x010fea000383ffff */
.L_x_10:
[----:B------:R-:W-:Y:S05]  /*119e0*/  BSYNC B6 ;  /* 0x0000000000067941 */ /* 0x000fea0003800000 */
.L_x_7:
[----:B------:R-:W-:Y:S05]  /*119f0*/  EXIT ;  /* 0x000000000000794d */ /* 0x000fea0003800000 */
.L_x_14:
[----:B------:R-:W-:-:S13]  /*11a00*/  R2UR UR4, R16 ;  /* 0x00000000100472ca */ /* 0x000fda00000e0000 */
[----:B0-----:R-:W-:-:S04]  /*11a10*/  IMAD.U32 R3, RZ, RZ, UR4 ;  /* 0x00000004ff037e24 */ /* 0x001fc8000f8e00ff */
[----:B------:R0:W1:Y:S03]  /*11a20*/  SYNCS.PHASECHK.TRANS64.TRYWAIT P1, [R3+URZ+0x38800], R2 ;  /* 0x03880002030075a7 */ /* 0x000066000802017f */
[----:B-1----:R-:W-:Y:S05]  /*11a30*/  @!P1 NANOSLEEP.SYNCS 0x989680 ;  /* 0x009896800000995d */ /* 0x002fea0003900000 */
[----:B------:R-:W1:Y:S02]  /*11a40*/  @!P1 SYNCS.PHASECHK.TRANS64 P1, [R3+URZ+0x38800], R2 ;  /* 0x03880002030095a7 */ /* 0x000e64000802007f */
[----:B-1----:R-:W-:Y:S05]  /*11a50*/  @!P1 BRA `(.L_x_14) ;  /* 0xfffffffc00e89947 */ /* 0x002fea000383ffff */
[----:B------:R-:W-:Y:S05]  /*11a60*/  BRA `(.L_x_132) ;  /* 0xfffffef800847947 */ /* 0x000fea000383ffff */
.L_x_18:
[----:B------:R-:W-:-:S13]  /*11a70*/  R2UR UR4, R16 ;  /* 0x00000000100472ca */ /* 0x000fda00000e0000 */
[----:B0-----:R-:W-:-:S04]  /*11a80*/  IMAD.U32 R3, RZ, RZ, UR4 ;  /* 0x00000004ff037e24 */ /* 0x001fc8000f8e00ff */
[----:B------:R0:W2:Y:S03]  /*11a90*/  SYNCS.PHASECHK.TRANS64.TRYWAIT P2, [R3+URZ+0x38830], R2 ;  /* 0x03883002030075a7 */ /* 0x0000a6000804017f */
[----:B--2---:R-:W-:Y:S05]  /*11aa0*/  @!P2 NANOSLEEP.SYNCS 0x989680 ;  /* 0x009896800000a95d */ /* 0x004fea0003900000 */
[----:B------:R-:W2:Y:S02]  /*11ab0*/  @!P2 SYNCS.PHASECHK.TRANS64 P2, [R3+URZ+0x38830], R2 ;  /* 0x038830020300a5a7 */ /* 0x000ea4000804007f */
[----:B--2---:R-:W-:Y:S05]  /*11ac0*/  @!P2 BRA `(.L_x_18) ;  /* 0xfffffffc00e8a947 */ /* 0x004fea000383ffff */
[----:B------:R-:W-:Y:S05]  /*11ad0*/  BRA `(.L_x_17) ;  /* 0xfffffef800a07947 */ /* 0x000fea000383ffff */
.L_x_23:
[----:B------:R-:W-:-:S13]  /*11ae0*/  R2UR UR6, R215 ;  /* 0x00000000d70672ca */ /* 0x000fda00000e0000 */
[----:B-1----:R-:W-:-:S04]  /*11af0*/  IMAD.U32 R7, RZ, RZ, UR6 ;  /* 0x00000006ff077e24 */ /* 0x002fc8000f8e00ff */
[----:B------:R1:W2:Y:S03]  /*11b00*/  SYNCS.PHASECHK.TRANS64.TRYWAIT P2, [R7+URZ+0x38830], R2 ;  /* 0x03883002070075a7 */ /* 0x0002a6000804017f */
[----:B--2---:R-:W-:Y:S05]  /*11b10*/  @!P2 NANOSLEEP.SYNCS 0x989680 ;  /* 0x009896800000a95d */ /* 0x004fea0003900000 */
[----:B------:R-:W2:Y:S02]  /*11b20*/  @!P2 SYNCS.PHASECHK.TRANS64 P2, [R7+URZ+0x38830], R2 ;  /* 0x038830020700a5a7 */ /* 0x000ea4000804007f */
[----:B--2---:R-:W-:Y:S05]  /*11b30*/  @!P2 BRA `(.L_x_23) ;  /* 0xfffffffc00e8a947 */ /* 0x004fea000383ffff */
[----:B------:R-:W-:Y:S05]  /*11b40*/  BRA `(.L_x_22) ;  /* 0xffffff3c00ec7947 */ /* 0x000fea000383ffff */
.L_x_27:
[----:B-1----:R-:W-:-:S04]  /*11b50*/  MOV R3, UR7 ;  /* 0x0000000700037c02 */ /* 0x002fc80008000f00 */
[----:B------:R1:W2:Y:S03]  /*11b60*/  SYNCS.PHASECHK.TRANS64.TRYWAIT P2, [R3+URZ+0x38850], R0 ;  /* 0x03885000030075a7 */ /* 0x0002a6000804017f */
[----:B--2---:R-:W-:Y:S05]  /*11b70*/  @!P2 NANOSLEEP.SYNCS 0x989680 ;  /* 0x009896800000a95d */ /* 0x004fea0003900000 */
[----:B------:R-:W2:Y:S02]  /*11b80*/  @!P2 SYNCS.PHASECHK.TRANS64 P2, [R3+URZ+0x38850], R0 ;  /* 0x038850000300a5a7 */ /* 0x000ea4000804007f */
[----:B--2---:R-:W-:Y:S05]  /*11b90*/  @!P2 BRA `(.L_x_27) ;  /* 0xfffffffc00eca947 */ /* 0x004fea000383ffff */
[----:B------:R-:W-:Y:S05]  /*11ba0*/  BRA `(.L_x_26) ;  /* 0xffffff6800247947 */ /* 0x000fea000383ffff */
.L_x_32:
[----:B-1----:R1:W2:Y:S02]  /*11bb0*/  SYNCS.PHASECHK.TRANS64.TRYWAIT P0, [R11+URZ+0x38850], R8 ;  /* 0x038850080b0075a7 */ /* 0x0022a4000800017f */
[----:B--2---:R-:W-:Y:S05]  /*11bc0*/  @!P0 NANOSLEEP.SYNCS 0x989680 ;  /* 0x009896800000895d */ /* 0x004fea0003900000 */
[----:B------:R-:W2:Y:S02]  /*11bd0*/  @!P0 SYNCS.PHASECHK.TRANS64 P0, [R11+URZ+0x38850], R8 ;  /* 0x038850080b0085a7 */ /* 0x000ea4000800007f */
[----:B--2---:R-:W-:Y:S05]  /*11be0*/  @!P0 BRA `(.L_x_32) ;  /* 0xfffffffc00f08947 */ /* 0x004fea000383ffff */
[----:B------:R-:W-:Y:S05]  /*11bf0*/  BRA `(.L_x_31) ;  /* 0xffffff84005c7947 */ /* 0x000fea000383ffff */
.L_x_43:
[----:B------:R-:W-:Y:S01]  /*11c00*/  IMAD.MOV.U32 R13, RZ, RZ, R0 ;  /* 0x000000ffff0d7224 */ /* 0x000fe200078e0000 */
[----:B------:R-:W-:Y:S01]  /*11c10*/  MOV R15, 0xffffffff ;  /* 0xffffffff000f7802 */ /* 0x000fe20000000f00 */
[----:B------:R-:W-:Y:S02]  /*11c20*/  IMAD.MOV.U32 R12, RZ, RZ, RZ ;  /* 0x000000ffff0c7224 */ /* 0x000fe400078e00ff */
[----:B------:R-:W-:-:S07]  /*11c30*/  IMAD.MOV.U32 R11, RZ, RZ, 0x1f ;  /* 0x0000001fff0b7424 */ /* 0x000fce00078e00ff */
[----:B------:R-:W-:Y:S05]  /*11c40*/  WARPSYNC.COLLECTIVE R15, `(.L_x_133) ;  /* 0x000000000f087348 */ /* 0x000fea0003c00000 */
[----:B------:R0:W1:Y:S02]  /*11c50*/  SHFL.IDX P6, R14, R13, R12, R11 ;  /* 0x0000000c0d0e7389 */ /* 0x00006400000c000b */
[----:B01----:R-:W-:Y:S01]  /*11c60*/  ENDCOLLECTIVE ;  /* 0x000000000000791b */ /* 0x003fe20003800000 */
.L_x_133:
[----:B------:R-:W-:Y:S05]  /*11c70*/  BRA `(.L_x_134) ;  /* 0xffffffc000047947 */ /* 0x000fea000383ffff */
.L_x_45:
[----:B------:R-:W-:Y:S01]  /*11c80*/  BSSY B0, `(.L_x_135) ;  /* 0x0000006000007945 */ /* 0x000fe20003800000 */
[----:B------:R-:W-:-:S07]  /*11c90*/  IMAD.MOV.U32 R15, RZ, RZ, -0x1 ;  /* 0xffffffffff0f7424 */ /* 0x000fce00078e00ff */
[----:B0-----:R-:W-:Y:S05]  /*11ca0*/  WARPSYNC.COLLECTIVE R15, `(.L_x_136) ;  /* 0x000000000f0c7348 */ /* 0x001fea0003c00000 */
[----:B------:R-:W-:Y:S02]  /*11cb0*/  ELECT P6, UR62, PT ;  /* 0x00000000003e782f */ /* 0x000fe400038c0000 */
[----:B------:R-:W-:Y:S01]  /*11cc0*/  MOV R14, UR62 ;  /* 0x0000003e000e7c02 */ /* 0x000fe20008000f00 */
[----:B0-----:R-:W-:Y:S10]  /*11cd0*/  ENDCOLLECTIVE ;  /* 0x000000000000791b */ /* 0x001ff40003800000 */
.L_x_136:
[----:B------:R-:W-:Y:S05]  /*11ce0*/  BSYNC B0 ;  /* 0x0000000000007941 */ /* 0x000fea0003800000 */
.L_x_135:
[----:B------:R-:W-:Y:S05]  /*11cf0*/  BRA `(.L_x_137) ;  /* 0xffffffc000047947 */ /* 0x000fea000383ffff */
.L_x_47:
[----:B0-----:R-:W-:-:S04]  /*11d00*/  IMAD.U32 R3, RZ, RZ, UR38 ;  /* 0x00000026ff037e24 */ /* 0x001fc8000f8e00ff */
[----:B------:R0:W1:Y:S03]  /*11d10*/  SYNCS.PHASECHK.TRANS64.TRYWAIT P0, [R3+URZ+0x38840], R0 ;  /* 0x03884000030075a7 */ /* 0x000066000800017f */
[----:B-1----:R-:W-:Y:S05]  /*11d20*/  @!P0 NANOSLEEP.SYNCS 0x989680 ;  /* 0x009896800000895d */ /* 0x002fea0003900000 */
[----:B------:R-:W1:Y:S02]  /*11d30*/  @!P0 SYNCS.PHASECHK.TRANS64 P0, [R3+URZ+0x38840], R0 ;  /* 0x03884000030085a7 */ /* 0x000e64000800007f */
[----:B-1----:R-:W-:Y:S05]  /*11d40*/  @!P0 BRA `(.L_x_47) ;  /* 0xfffffffc00ec8947 */ /* 0x002fea000383ffff */
[----:B------:R-:W-:Y:S05]  /*11d50*/  BRA `(.L_x_138) ;  /* 0xffffffc0005c7947 */ /* 0x000fea000383ffff */
.L_x_50:
[----:B------:R-:W-:Y:S01]  /*11d60*/  IMAD R8, R11, 0x80, R8 ;  /* 0x000000800b087824 */ /* 0x000fe200078e0208 */
[----:B------:R-:W-:Y:S01]  /*11d70*/  MOV R13, R6 ;  /* 0x00000006000d7202 */ /* 0x000fe20000000f00 */
[----:B------:R-:W-:Y:S02]  /*11d80*/  IMAD.MOV.U32 R12, RZ, RZ, RZ ;  /* 0x000000ffff0c7224 */ /* 0x000fe400078e00ff */
[----:B------:R-:W-:Y:S02]  /*11d90*/  IMAD.MOV.U32 R11, RZ, RZ, 0x181f ;  /* 0x0000181fff0b7424 */ /* 0x000fe400078e00ff */
[----:B------:R-:W-:Y:S02]  /*11da0*/  IMAD.MOV.U32 R15, RZ, RZ, -0x1 ;  /* 0xffffffffff0f7424 */ /* 0x000fe400078e00ff */
[----:B------:R-:W-:-:S07]  /*11db0*/  VIADD R5, R8, 0x10 ;  /* 0x0000001008057836 */ /* 0x000fce0000000000 */
[----:B------:R-:W-:Y:S05]  /*11dc0*/  WARPSYNC.COLLECTIVE R15, `(.L_x_139) ;  /* 0x000000000f087348 */ /* 0x000fea0003c00000 */
[----:B------:R0:W1:Y:S02]  /*11dd0*/  SHFL.IDX P6, R14, R13, R12, R11 ;  /* 0x0000000c0d0e7389 */ /* 0x00006400000c000b */
[----:B01----:R-:W-:Y:S01]  /*11de0*/  ENDCOLLECTIVE ;  /* 0x000000000000791b */ /* 0x003fe20003800000 */
.L_x_139:
[----:B------:R-:W-:Y:S01]  /*11df0*/  IMAD.MOV.U32 R13, RZ, RZ, R7 ;  /* 0x000000ffff0d7224 */ /* 0x000fe200078e0007 */
[----:B------:R-:W-:-:S07]  /*11e00*/  MOV R2, R14 ;  /* 0x0000000e00027202 */ /* 0x000fce0000000f00 */
[----:B------:R-:W-:Y:S05]  /*11e10*/  WARPSYNC.COLLECTIVE R15, `(.L_x_140) ;  /* 0x000000000f087348 */ /* 0x000fea0003c00000 */
[----:B------:R0:W1:Y:S02]  /*11e20*/  SHFL.IDX P6, R14, R13, R12, R11 ;  /* 0x0000000c0d0e7389 */ /* 0x00006400000c000b */
[----:B01----:R-:W-:Y:S01]  /*11e30*/  ENDCOLLECTIVE ;  /* 0x000000000000791b */ /* 0x003fe20003800000 */
.L_x_140:
[----:B------:R-:W-:Y:S01]  /*11e40*/  ULDC UR4, c[0x0][0x288] ;  /* 0x0000a20000047ab9 */ /* 0x000fe20000000800 */
[----:B------:R-:W-:Y:S01]  /*11e50*/  ULDC.64 UR6, c[0x0][0x208] ;  /* 0x0000820000067ab9 */ /* 0x000fe20000000a00 */
[----:B------:R-:W-:-:S05]  /*11e60*/  IMAD R0, R20, UR4, RZ ;  /* 0x0000000414007c24 */ /* 0x000fca000f8e02ff */
[----:B------:R-:W-:Y:S02]  /*11e70*/  ISETP.GE.AND P4, PT, R8, R0, PT ;  /* 0x000000000800720c */ /* 0x000fe40003f86270 */
[----:B------:R-:W-:Y:S01]  /*11e80*/  MOV R13, R6 ;  /* 0x00000006000d7202 */ /* 0x000fe20000000f00 */
[----:B------:R-:W-:-:S10]  /*11e90*/  IMAD.MOV.U32 R12, RZ, RZ, 0x1 ;  /* 0x00000001ff0c7424 */ /* 0x000fd400078e00ff */
[----:B------:R-:W-:Y:S01]  /*11ea0*/  @!P4 LEA R21, R9, UR38, 0x1 ;  /* 0x000000260915cc11 */ /* 0x000fe2000f8e08ff */
[----:B------:R-:W-:-:S05]  /*11eb0*/  IMAD.MOV.U32 R3, RZ, RZ, R14 ;  /* 0x000000ffff037224 */ /* 0x000fca00078e000e */
[----:B------:R-:W-:-:S04]  /*11ec0*/  LOP3.LUT R3, R3, R2, RZ, 0x3c, !PT ;  /* 0x0000000203037212 */ /* 0x000fc800078e3cff */
[----:B------:R-:W-:-:S04]  /*11ed0*/  LOP3.LUT R2, R3, R2, RZ, 0x3c, !PT ;  /* 0x0000000203027212 */ /* 0x000fc800078e3cff */
[----:B------:R-:W-:-:S03]  /*11ee0*/  LOP3.LUT R3, R3, R2, RZ, 0x3c, !PT ;  /* 0x0000000203037212 */ /* 0x000fc600078e3cff */
[----:B------:R-:W-:-:S05]  /*11ef0*/  @!P4 IMAD.WIDE.U32 R2, R10, 0x2, R2 ;  /* 0x000000020a02c825 */ /* 0x000fca00078e0002 */
[----:B------:R-:W-:Y:S01]  /*11f00*/  @!PT LDS RZ, [RZ] ;  /* 0x00000000fffff984 */ /* 0x000fe20000000800 */
[----:B------:R-:W-:Y:S01]  /*11f10*/  @!PT LDS RZ, [RZ] ;  /* 0x00000000fffff984 */ /* 0x000fe20000000800 */
[----:B------:R-:W-:Y:S01]  /*11f20*/  @!PT LDS RZ, [RZ] ;  /* 0x00000000fffff984 */ /* 0x000fe20000000800 */
[----:B------:R0:W-:Y:S04]  /*11f30*/  @!P4 LDGSTS.E.BYPASS.LTC128B.128 [R21+0x14400], desc[UR6][R2.64], !P3 ;  /* 0x144000000215cfae */ /* 0x0001e8000d901d46 */
[----:B------:R0:W-:Y:S04]  /*11f40*/  @!P4 LDGSTS.E.BYPASS.LTC128B.128 [R21+0x18400], desc[UR6][R2.64+0x80], !P0 ;  /* 0x184000800215cfae */ /* 0x0001e8000c101d46 */
[----:B------:R0:W-:Y:S04]  /*11f50*/  @!P4 LDGSTS.E.BYPASS.LTC128B.128 [R21+0x1c400], desc[UR6][R2.64+0x100], !P1 ;  /* 0x1c4001000215cfae */ /* 0x0001e8000c901d46 */
[----:B------:R0:W-:Y:S01]  /*11f60*/  @!P4 LDGSTS.E.BYPASS.LTC128B.128 [R21+0x20400], desc[UR6][R2.64+0x180], !P2 ;  /* 0x204001800215cfae */ /* 0x0001e2000d101d46 */
[----:B------:R-:W-:-:S13]  /*11f70*/  ISETP.GE.AND P4, PT, R5, R0, PT ;  /* 0x000000000500720c */ /* 0x000fda0003f86270 */
[----:B0-----:R-:W-:Y:S05]  /*11f80*/  WARPSYNC.COLLECTIVE R15, `(.L_x_141) ;  /* 0x000000000f087348 */ /* 0x001fea0003c00000 */
[----:B------:R1:W2:Y:S02]  /*11f90*/  SHFL.IDX P6, R14, R13, R12, R11 ;  /* 0x0000000c0d0e7389 */ /* 0x0002a400000c000b */
[----:B012---:R-:W-:Y:S01]  /*11fa0*/  ENDCOLLECTIVE ;  /* 0x000000000000791b */ /* 0x007fe20003800000 */
.L_x_141:
[----:B------:R-:W-:Y:S01]  /*11fb0*/  VIADD R3, R8, 0x20 ;  /* 0x0000002008037836 */ /* 0x000fe20000000000 */
[----:B------:R-:W-:Y:S01]  /*11fc0*/  @!P4 LEA R20, R9, UR38, 0x1 ;  /* 0x000000260914cc11 */ /* 0x000fe2000f8e08ff */
[----:B------:R-:W-:Y:S02]  /*11fd0*/  IMAD.MOV.U32 R13, RZ, RZ, R7 ;  /* 0x000000ffff0d7224 */ /* 0x000fe400078e0007 */
[----:B------:R-:W-:-:S07]  /*11fe0*/  IMAD.MOV.U32 R5, RZ, RZ, R14 ;  /* 0x000000ffff057224 */ /* 0x000fce00078e000e */
[----:B------:R-:W-:Y:S05]  /*11ff0*/  WARPSYNC.COLLECTIVE R15, `(.L_x_142) ;  /* 0x000000000f087348 */ /* 0x000fea0003c00000 */
[----:B------:R0:W1:Y:S02]  /*12000*/  SHFL.IDX P6, R14, R13, R12, R11 ;  /* 0x0000000c0d0e7389 */ /* 0x00006400000c000b */
[----:B01----:R-:W-:Y:S01]  /*12010*/  ENDCOLLECTIVE ;  /* 0x000000000000791b */ /* 0x003fe20003800000 */
.L_x_142:
[----:B------:R-:W-:Y:S01]  /*12020*/  ULDC.64 UR4, c[0x0][0x208] ;  /* 0x0000820000047ab9 */ /* 0x000fe20000000a00 */
[----:B------:R-:W-:Y:S02]  /*12030*/  IMAD.MOV.U32 R13, RZ, RZ, R6 ;  /* 0x000000ffff0d7224 */ /* 0x000fe400078e0006 */
[----:B------:R-:W-:Y:S01]  /*12040*/  IMAD.MOV.U32 R12, RZ, RZ, 0x2 ;  /* 0x00000002ff0c7424 */ /* 0x000fe200078e00ff */
[----:B------:R-:W-:-:S05]  /*12050*/  MOV R4, R14 ;  /* 0x0000000e00047202 */ /* 0x000fca0000000f00 */
        /* <DEDUP_REMOVED lines=12> */
.L_x_143:
[----:B------:R-:W-:Y:S01]  /*12120*/  VIADD R5, R8, 0x30 ;  /* 0x0000003008057836 */ /* 0x000fe20000000000 */
[----:B------:R-:W-:Y:S01]  /*12130*/  @!P4 LEA R21, R9, UR38, 0x1 ;  /* 0x000000260915cc11 */ /* 0x000fe2000f8e08ff */
[----:B------:R-:W-:Y:S01]  /*12140*/  IMAD.MOV.U32 R13, RZ, RZ, R7 ;  /* 0x000000ffff0d7224 */ /* 0x000fe200078e0007 */
[----:B------:R-:W-:-:S07]  /*12150*/  MOV R3, R14 ;  /* 0x0000000e00037202 */ /* 0x000fce0000000f00 */
[----:B------:R-:W-:Y:S05]  /*12160*/  WARPSYNC.COLLECTIVE R15, `(.L_x_144) ;  /* 0x000000000f087348 */ /* 0x000fea0003c00000 */
[----:B------:R0:W1:Y:S02]  /*12170*/  SHFL.IDX P6, R14, R13, R12, R11 ;  /* 0x0000000c0d0e7389 */ /* 0x00006400000c000b */
[----:B01----:R-:W-:Y:S01]  /*12180*/  ENDCOLLECTIVE ;  /* 0x000000000000791b */ /* 0x003fe20003800000 */
.L_x_144:
[----:B------:R-:W-:Y:S01]  /*12190*/  ULDC.64 UR4, c[0x0][0x208] ;  /* 0x0000820000047ab9 */ /* 0x000fe20000000a00 */
[----:B------:R-:W-:Y:S01]  /*121a0*/  MOV R13, R6 ;  /* 0x00000006000d7202 */ /* 0x000fe20000000f00 */
[----:B------:R-:W-:Y:S02]  /*121b0*/  IMAD.MOV.U32 R12, RZ, RZ, 0x3 ;  /* 0x00000003ff0c7424 */ /* 0x000fe400078e00ff */
[----:B------:R-:W-:-:S04]  /*121c0*/  IMAD.MOV.U32 R2, RZ, RZ, R14 ;  /* 0x000000ffff027224 */ /* 0x000fc800078e000e */
        /* <DEDUP_REMOVED lines=12> */
.L_x_145:
[----:B------:R-:W-:Y:S01]  /*12290*/  VIADD R3, R8, 0x40 ;  /* 0x0000004008037836 */ /* 0x000fe20000000000 */
[----:B------:R-:W-:Y:S01]  /*122a0*/  @!P4 LEA R20, R9, UR38, 0x1 ;  /* 0x000000260914cc11 */ /* 0x000fe2000f8e08ff */
[----:B------:R-:W-:Y:S02]  /*122b0*/  IMAD.MOV.U32 R13, RZ, RZ, R7 ;  /* 0x000000ffff0d7224 */ /* 0x000fe400078e0007 */
[----:B------:R-:W-:-:S07]  /*122c0*/  IMAD.MOV.U32 R5, RZ, RZ, R14 ;  /* 0x000000ffff057224 */ /* 0x000fce00078e000e */
[----:B------:R-:W-:Y:S05]  /*122d0*/  WARPSYNC.COLLECTIVE R15, `(.L_x_146) ;  /* 0x000000000f087348 */ /* 0x000fea0003c00000 */
[----:B------:R0:W1:Y:S02]  /*122e0*/  SHFL.IDX P6, R14, R13, R12, R11 ;  /* 0x0000000c0d0e7389 */ /* 0x00006400000c000b */
[----:B01----:R-:W-:Y:S01]  /*122f0*/  ENDCOLLECTIVE ;  /* 0x000000000000791b */ /* 0x003fe20003800000 */
.L_x_146:
        /* <DEDUP_REMOVED lines=16> */
.L_x_147:
[----:B------:R-:W-:Y:S01]  /*12400*/  VIADD R5, R8, 0x50 ;  /* 0x0000005008057836 */ /* 0x000fe20000000000 */
[----:B------:R-:W-:Y:S01]  /*12410*/  @!P4 LEA R21, R9, UR38, 0x1 ;  /* 0x000000260915cc11 */ /* 0x000fe2000f8e08ff */
[----:B------:R-:W-:Y:S01]  /*12420*/  IMAD.MOV.U32 R13, RZ, RZ, R7 ;  /* 0x000000ffff0d7224 */ /* 0x000fe200078e0007 */
[----:B------:R-:W-:-:S07]  /*12430*/  MOV R3, R14 ;  /* 0x0000000e00037202 */ /* 0x000fce0000000f00 */
[----:B------:R-:W-:Y:S05]  /*12440*/  WARPSYNC.COLLECTIVE R15, `(.L_x_148) ;  /* 0x000000000f087348 */ /* 0x000fea0003c00000 */
[----:B------:R0:W1:Y:S02]  /*12450*/  SHFL.IDX P6, R14, R13, R12, R11 ;  /* 0x0000000c0d0e7389 */ /* 0x00006400000c000b */
[----:B01----:R-:W-:Y:S01]  /*12460*/  ENDCOLLECTIVE ;  /* 0x000000000000791b */ /* 0x003fe20003800000 */
.L_x_148:
        /* <DEDUP_REMOVED lines=16> */
.L_x_149:
[----:B------:R-:W-:Y:S01]  /*12570*/  VIADD R3, R8, 0x60 ;  /* 0x0000006008037836 */ /* 0x000fe20000000000 */
[----:B------:R-:W-:Y:S01]  /*12580*/  @!P4 LEA R20, R9, UR38, 0x1 ;  /* 0x000000260914cc11 */ /* 0x000fe2000f8e08ff */
[----:B------:R-:W-:Y:S02]  /*12590*/  IMAD.MOV.U32 R13, RZ, RZ, R7 ;  /* 0x000000ffff0d7224 */ /* 0x000fe400078e0007 */
[----:B------:R-:W-:-:S07]  /*125a0*/  IMAD.MOV.U32 R5, RZ, RZ, R14 ;  /* 0x000000ffff057224 */ /* 0x000fce00078e000e */
[----:B------:R-:W-:Y:S05]  /*125b0*/  WARPSYNC.COLLECTIVE R15, `(.L_x_150) ;  /* 0x000000000f087348 */ /* 0x000fea0003c00000 */
[----:B------:R0:W1:Y:S02]  /*125c0*/  SHFL.IDX P6, R14, R13, R12, R11 ;  /* 0x0000000c0d0e7389 */ /* 0x00006400000c000b */
[----:B01----:R-:W-:Y:S01]  /*125d0*/  ENDCOLLECTIVE ;  /* 0x000000000000791b */ /* 0x003fe20003800000 */
.L_x_150:
        /* <DEDUP_REMOVED lines=16> */
.L_x_151:
[----:B------:R-:W-:Y:S01]  /*126e0*/  @!P4 LEA R21, R9, UR38, 0x1 ;  /* 0x000000260915cc11 */ /* 0x000fe2000f8e08ff */
[----:B------:R-:W-:Y:S01]  /*126f0*/  IMAD.MOV.U32 R13, RZ, RZ, R7 ;  /* 0x000000ffff0d7224 */ /* 0x000fe200078e0007 */
[----:B------:R-:W-:-:S07]  /*12700*/  MOV R3, R14 ;  /* 0x0000000e00037202 */ /* 0x000fce0000000f00 */
[----:B------:R-:W-:Y:S05]  /*12710*/  WARPSYNC.COLLECTIVE R15, `(.L_x_152) ;  /* 0x000000000f087348 */ /* 0x000fea0003c00000 */
[----:B------:R0:W1:Y:S02]  /*12720*/  SHFL.IDX P6, R14, R13, R12, R11 ;  /* 0x0000000c0d0e7389 */ /* 0x00006400000c000b */
[----:B01----:R-:W-:Y:S01]  /*12730*/  ENDCOLLECTIVE ;  /* 0x000000000000791b */ /* 0x003fe20003800000 */
.L_x_152:
[----:B------:R-:W-:Y:S01]  /*12740*/  ULDC.64 UR4, c[0x0][0x208] ;  /* 0x0000820000047ab9 */ /* 0x000fe20000000a00 */
[----:B------:R-:W-:Y:S01]  /*12750*/  IMAD.MOV.U32 R13, RZ, RZ, R6 ;  /* 0x000000ffff0d7224 */ /* 0x000fe200078e0006 */
[----:B------:R-:W-:Y:S01]  /*12760*/  MOV R12, 0x7 ;  /* 0x00000007000c7802 */ /* 0x000fe20000000f00 */
        /* <DEDUP_REMOVED lines=8> */
[----:B------:R0:W-:Y:S02]  /*127f0*/  @!P4 LDGSTS.E.BYPASS.LTC128B.128 [R21+0x23400], desc[UR4][R2.64+0x180], !P2 ;  /* 0x234001800215cfae */ /* 0x0001e4000d101d44 */
[----:B0-----:R-:W-:Y:S05]  /*12800*/  WARPSYNC.COLLECTIVE R15, `(.L_x_153) ;  /* 0x000000000f087348 */ /* 0x001fea0003c00000 */
[----:B------:R1:W2:Y:S02]  /*12810*/  SHFL.IDX P6, R14, R13, R12, R11 ;  /* 0x0000000c0d0e7389 */ /* 0x0002a400000c000b */
[----:B012---:R-:W-:Y:S01]  /*12820*/  ENDCOLLECTIVE ;  /* 0x000000000000791b */ /* 0x007fe20003800000 */
.L_x_153:
[----:B------:R-:W-:Y:S02]  /*12830*/  IMAD.MOV.U32 R13, RZ, RZ, R7 ;  /* 0x000000ffff0d7224 */ /* 0x000fe400078e0007 */
[----:B------:R-:W-:-:S07]  /*12840*/  IMAD.MOV.U32 R4, RZ, RZ, R14 ;  /* 0x000000ffff047224 */ /* 0x000fce00078e000e */
[----:B------:R-:W-:Y:S05]  /*12850*/  WARPSYNC.COLLECTIVE R15, `(.L_x_154) ;  /* 0x000000000f087348 */ /* 0x000fea0003c00000 */
[----:B------:R0:W1:Y:S02]  /*12860*/  SHFL.IDX P6, R14, R13, R12, R11 ;  /* 0x0000000c0d0e7389 */ /* 0x00006400000c000b */
[----:B01----:R-:W-:Y:S01]  /*12870*/  ENDCOLLECTIVE ;  /* 0x000000000000791b */ /* 0x003fe20003800000 */
.L_x_154:
[----:B------:R-:W-:Y:S05]  /*12880*/  BRA `(.L_x_155) ;  /* 0xffffffc000c87947 */ /* 0x000fea000383ffff */
.L_x_53:
[----:B-1----:R-:W-:-:S04]  /*12890*/  IMAD.U32 R3, RZ, RZ, UR38 ;  /* 0x00000026ff037e24 */ /* 0x002fc8000f8e00ff */
[----:B------:R1:W2:Y:S03]  /*128a0*/  SYNCS.PHASECHK.TRANS64.TRYWAIT P0, [R3+URZ+0x38820], R2 ;  /* 0x03882002030075a7 */ /* 0x0002a6000800017f */
[----:B--2---:R-:W-:Y:S05]  /*128b0*/  @!P0 NANOSLEEP.SYNCS 0x989680 ;  /* 0x009896800000895d */ /* 0x004fea0003900000 */
[----:B------:R-:W2:Y:S02]  /*128c0*/  @!P0 SYNCS.PHASECHK.TRANS64 P0, [R3+URZ+0x38820], R2 ;  /* 0x03882002030085a7 */ /* 0x000ea4000800007f */
[----:B--2---:R-:W-:Y:S05]  /*128d0*/  @!P0 BRA `(.L_x_53) ;  /* 0xfffffffc00ec8947 */ /* 0x004fea000383ffff */
[----:B------:R-:W-:Y:S05]  /*128e0*/  BRA `(.L_x_156) ;  /* 0xffffffc400287947 */ /* 0x000fea000383ffff */
.L_x_60:
[----:B-1----:R-:W-:-:S04]  /*128f0*/  MOV R3, UR38 ;  /* 0x0000002600037c02 */ /* 0x002fc80008000f00 */
[----:B------:R1:W2:Y:S03]  /*12900*/  SYNCS.PHASECHK.TRANS64.TRYWAIT P0, [R3+URZ+0x38848], R2 ;  /* 0x03884802030075a7 */ /* 0x0002a6000800017f */
[----:B--2---:R-:W-:Y:S05]  /*12910*/  @!P0 NANOSLEEP.SYNCS 0x989680 ;  /* 0x009896800000895d */ /* 0x004fea0003900000 */
[----:B------:R-:W2:Y:S02]  /*12920*/  @!P0 SYNCS.PHASECHK.TRANS64 P0, [R3+URZ+0x38848], R2 ;  /* 0x03884802030085a7 */ /* 0x000ea4000800007f */
[----:B--2---:R-:W-:Y:S05]  /*12930*/  @!P0 BRA `(.L_x_60) ;  /* 0xfffffffc00ec8947 */ /* 0x004fea000383ffff */
[----:B------:R-:W-:Y:S05]  /*12940*/  BRA `(.L_x_157) ;  /* 0xffffffc800047947 */ /* 0x000fea000383ffff */
.L_x_68:
[----:B0-----:R-:W-:-:S04]  /*12950*/  IMAD.U32 R3, RZ, RZ, UR38 ;  /* 0x00000026ff037e24 */ /* 0x001fc8000f8e00ff */
[----:B------:R0:W1:Y:S03]  /*12960*/  SYNCS.PHASECHK.TRANS64.TRYWAIT P0, [R3+URZ+0x38860], R2 ;  /* 0x03886002030075a7 */ /* 0x000066000800017f */
[----:B-1----:R-:W-:Y:S05]  /*12970*/  @!P0 NANOSLEEP.SYNCS 0x989680 ;  /* 0x009896800000895d */ /* 0x002fea0003900000 */
[----:B------:R-:W1:Y:S02]  /*12980*/  @!P0 SYNCS.PHASECHK.TRANS64 P0, [R3+URZ+0x38860], R2 ;  /* 0x03886002030085a7 */ /* 0x000e64000800007f */
[----:B-1----:R-:W-:Y:S05]  /*12990*/  @!P0 BRA `(.L_x_68) ;  /* 0xfffffffc00ec8947 */ /* 0x002fea000383ffff */
[----:B------:R-:W-:Y:S05]  /*129a0*/  BRA `(.L_x_158) ;  /* 0xffffffcc00187947 */ /* 0x000fea000383ffff */
.L_x_79:
[----:B-1----:R-:W-:-:S04]  /*129b0*/  IMAD.U32 R3, RZ, RZ, UR38 ;  /* 0x00000026ff037e24 */ /* 0x002fc8000f8e00ff */
[----:B------:R1:W2:Y:S03]  /*129c0*/  SYNCS.PHASECHK.TRANS64.TRYWAIT P0, [R3+URZ+0x38840], R2 ;  /* 0x03884002030075a7 */ /* 0x0002a6000800017f */
[----:B--2---:R-:W-:Y:S05]  /*129d0*/  @!P0 NANOSLEEP.SYNCS 0x989680 ;  /* 0x009896800000895d */ /* 0x004fea0003900000 */
[----:B------:R-:W2:Y:S02]  /*129e0*/  @!P0 SYNCS.PHASECHK.TRANS64 P0, [R3+URZ+0x38840], R2 ;  /* 0x03884002030085a7 */ /* 0x000ea4000800007f */
[----:B--2---:R-:W-:Y:S05]  /*129f0*/  @!P0 BRA `(.L_x_79) ;  /* 0xfffffffc00ec8947 */ /* 0x004fea000383ffff */
[----:B------:R-:W-:Y:S05]  /*12a00*/  BRA `(.L_x_159) ;  /* 0xffffffd000a87947 */ /* 0x000fea000383ffff */
.L_x_87:
[----:B0-----:R-:W-:-:S04]  /*12a10*/  IMAD.U32 R3, RZ, RZ, UR38 ;  /* 0x00000026ff037e24 */ /* 0x001fc8000f8e00ff */
[----:B------:R0:W1:Y:S03]  /*12a20*/  SYNCS.PHASECHK.TRANS64.TRYWAIT P0, [R3+URZ+0x38868], R2 ;  /* 0x03886802030075a7 */ /* 0x000066000800017f */
[----:B-1----:R-:W-:Y:S05]  /*12a30*/  @!P0 NANOSLEEP.SYNCS 0x989680 ;  /* 0x009896800000895d */ /* 0x002fea0003900000 */
[----:B------:R-:W1:Y:S02]  /*12a40*/  @!P0 SYNCS.PHASECHK.TRANS64 P0, [R3+URZ+0x38868], R2 ;  /* 0x03886802030085a7 */ /* 0x000e64000800007f */
[----:B-1----:R-:W-:Y:S05]  /*12a50*/  @!P0 BRA `(.L_x_87) ;  /* 0xfffffffc00ec8947 */ /* 0x002fea000383ffff */
[----:B------:R-:W-:Y:S05]  /*12a60*/  BRA `(.L_x_160) ;  /* 0xffffffd400b87947 */ /* 0x000fea000383ffff */
.L_x_98:
[----:B-1----:R-:W-:-:S04]  /*12a70*/  MOV R3, UR38 ;  /* 0x0000002600037c02 */ /* 0x002fc80008000f00 */
[----:B------:R1:W2:Y:S03]  /*12a80*/  SYNCS.PHASECHK.TRANS64.TRYWAIT P0, [R3+URZ+0x38848], R2 ;  /* 0x03884802030075a7 */ /* 0x0002a6000800017f */
[----:B--2---:R-:W-:Y:S05]  /*12a90*/  @!P0 NANOSLEEP.SYNCS 0x989680 ;  /* 0x009896800000895d */ /* 0x004fea0003900000 */
[----:B------:R-:W2:Y:S02]  /*12aa0*/  @!P0 SYNCS.PHASECHK.TRANS64 P0, [R3+URZ+0x38848], R2 ;  /* 0x03884802030085a7 */ /* 0x000ea4000800007f */
[----:B--2---:R-:W-:Y:S05]  /*12ab0*/  @!P0 BRA `(.L_x_98) ;  /* 0xfffffffc00ec8947 */ /* 0x004fea000383ffff */
[----:B------:R-:W-:Y:S05]  /*12ac0*/  BRA `(.L_x_161) ;  /* 0xffffffdc00607947 */ /* 0x000fea000383ffff */
.L_x_106:
[----:B0-----:R-:W-:-:S04]  /*12ad0*/  IMAD.U32 R3, RZ, RZ, UR38 ;  /* 0x00000026ff037e24 */ /* 0x001fc8000f8e00ff */
[----:B------:R0:W1:Y:S03]  /*12ae0*/  SYNCS.PHASECHK.TRANS64.TRYWAIT P0, [R3+URZ+0x38860], R2 ;  /* 0x03886002030075a7 */ /* 0x000066000800017f */
[----:B-1----:R-:W-:Y:S05]  /*12af0*/  @!P0 NANOSLEEP.SYNCS 0x989680 ;  /* 0x009896800000895d */ /* 0x002fea0003900000 */
[----:B------:R-:W1:Y:S02]  /*12b00*/  @!P0 SYNCS.PHASECHK.TRANS64 P0, [R3+URZ+0x38860], R2 ;  /* 0x03886002030085a7 */ /* 0x000e64000800007f */
[----:B-1----:R-:W-:Y:S05]  /*12b10*/  @!P0 BRA `(.L_x_106) ;  /* 0xfffffffc00ec8947 */ /* 0x002fea000383ffff */
[----:B------:R-:W-:Y:S05]  /*12b20*/  BRA `(.L_x_162) ;  /* 0xffffffe0006c7947 */ /* 0x000fea000383ffff */
.L_x_116:
[----:B-1----:R1:W2:Y:S02]  /*12b30*/  SYNCS.PHASECHK.TRANS64.TRYWAIT P0, [R3+URZ+0x38860], R0 ;  /* 0x03886000030075a7 */ /* 0x0022a4000800017f */
[----:B--2---:R-:W-:Y:S05]  /*12b40*/  @!P0 NANOSLEEP.SYNCS 0x989680 ;  /* 0x009896800000895d */ /* 0x004fea0003900000 */
[----:B------:R-:W2:Y:S02]  /*12b50*/  @!P0 SYNCS.PHASECHK.TRANS64 P0, [R3+URZ+0x38860], R0 ;  /* 0x03886000030085a7 */ /* 0x000ea4000800007f */
[----:B--2---:R-:W-:Y:S05]  /*12b60*/  @!P0 BRA `(.L_x_116) ;  /* 0xfffffffc00f08947 */ /* 0x004fea000383ffff */
[----:B------:R-:W-:Y:S05]  /*12b70*/  BRA `(.L_x_163) ;  /* 0xffffffe400a47947 */ /* 0x000fea000383ffff */
.L_x_123:
[----:B-1----:R1:W2:Y:S02]  /*12b80*/  SYNCS.PHASECHK.TRANS64.TRYWAIT P0, [R2+URZ+0x38820], R3 ;  /* 0x03882003020075a7 */ /* 0x0022a4000800017f */
[----:B--2---:R-:W-:Y:S05]  /*12b90*/  @!P0 NANOSLEEP.SYNCS 0x989680 ;  /* 0x009896800000895d */ /* 0x004fea0003900000 */
[----:B------:R-:W2:Y:S02]  /*12ba0*/  @!P0 SYNCS.PHASECHK.TRANS64 P0, [R2+URZ+0x38820], R3 ;  /* 0x03882003020085a7 */ /* 0x000ea4000800007f */
[----:B--2---:R-:W-:Y:S05]  /*12bb0*/  @!P0 BRA `(.L_x_123) ;  /* 0xfffffffc00f08947 */ /* 0x004fea000383ffff */
[----:B------:R-:W-:Y:S05]  /*12bc0*/  BRA `(.L_x_164) ;  /* 0xffffffe800dc7947 */ /* 0x000fea000383ffff */
.L_x_124:
[----:B------:R-:W2:Y:S01]  /*12bd0*/  S2R R4, SR_TID.X ;  /* 0x0000000000047919 */ /* 0x000ea20000002100 */
[----:B------:R-:W-:Y:S01]  /*12be0*/  BSSY B0, `(.L_x_165) ;  /* 0x000000a000007945 */ /* 0x000fe20003800000 */
[----:B0-----:R-:W-:Y:S01]  /*12bf0*/  IMAD.MOV.U32 R12, RZ, RZ, RZ ;  /* 0x000000ffff0c7224 */ /* 0x001fe200078e00ff */
[----:B------:R-:W-:Y:S01]  /*12c00*/  MOV R11, 0x1f ;  /* 0x0000001f000b7802 */ /* 0x000fe20000000f00 */
[----:B------:R-:W-:Y:S01]  /*12c10*/  IMAD.MOV.U32 R15, RZ, RZ, -0x1 ;  /* 0xffffffffff0f7424 */ /* 0x000fe200078e00ff */
[----:B--2---:R-:W-:-:S04]  /*12c20*/  SHF.R.U32.HI R4, RZ, 0x5, R4 ;  /* 0x00000005ff047819 */ /* 0x004fc80000011604 */
[----:B------:R-:W-:-:S05]  /*12c30*/  LOP3.LUT R4, R4, 0x3, RZ, 0xc0, !PT ;  /* 0x0000000304047812 */ /* 0x000fca00078ec0ff */
[----:B------:R-:W-:-:S07]  /*12c40*/  IMAD.MOV.U32 R13, RZ, RZ, R4 ;  /* 0x000000ffff0d7224 */ /* 0x000fce00078e0004 */
[----:B-1----:R-:W-:Y:S05]  /*12c50*/  WARPSYNC.COLLECTIVE R15, `(.L_x_166) ;  /* 0x000000000f087348 */ /* 0x002fea0003c00000 */
[----:B------:R0:W2:Y:S02]  /*12c60*/  SHFL.IDX P6, R14, R13, R12, R11 ;  /* 0x0000000c0d0e7389 */ /* 0x0000a400000c000b */
[----:B012---:R-:W-:Y:S01]  /*12c70*/  ENDCOLLECTIVE ;  /* 0x000000000000791b */ /* 0x007fe20003800000 */
.L_x_166:
[----:B------:R-:W-:Y:S05]  /*12c80*/  BSYNC B0 ;  /* 0x0000000000007941 */ /* 0x000fea0003800000 */
.L_x_165:
[----:B------:R-:W-:Y:S05]  /*12c90*/  BRA `(.L_x_167) ;  /* 0xffffffe800c07947 */ /* 0x000fea000383ffff */
.L_x_125:
[----:B------:R-:W-:Y:S01]  /*12ca0*/  BSSY B0, `(.L_x_168) ;  /* 0x0000006000007945 */ /* 0x000fe20003800000 */
[----:B------:R-:W-:-:S07]  /*12cb0*/  IMAD.MOV.U32 R15, RZ, RZ, -0x1 ;  /* 0xffffffffff0f7424 */ /* 0x000fce00078e00ff */
[----:B01----:R-:W-:Y:S05]  /*12cc0*/  WARPSYNC.COLLECTIVE R15, `(.L_x_169) ;  /* 0x000000000f0c7348 */ /* 0x003fea0003c00000 */
[----:B------:R-:W-:Y:S02]  /*12cd0*/  ELECT P6, UR62, PT ;  /* 0x00000000003e782f */ /* 0x000fe400038c0000 */
[----:B------:R-:W-:Y:S01]  /*12ce0*/  MOV R14, UR62 ;  /* 0x0000003e000e7c02 */ /* 0x000fe20008000f00 */
[----:B01----:R-:W-:Y:S10]  /*12cf0*/  ENDCOLLECTIVE ;  /* 0x000000000000791b */ /* 0x003ff40003800000 */
.L_x_169:
[----:B------:R-:W-:Y:S05]  /*12d00*/  BSYNC B0 ;  /* 0x0000000000007941 */ /* 0x000fea0003800000 */
.L_x_168:
[----:B------:R-:W-:Y:S05]  /*12d10*/  BRA `(.L_x_170) ;  /* 0xffffffe800b47947 */ /* 0x000fea000383ffff */
.L_x_127:
[----:B-1----:R1:W2:Y:S02]  /*12d20*/  SYNCS.PHASECHK.TRANS64.TRYWAIT P0, [R6+URZ], R5 ;  /* 0x00000005060075a7 */ /* 0x0022a4000800017f */
[----:B--2---:R-:W-:Y:S05]  /*12d30*/  @!P0 NANOSLEEP.SYNCS 0x989680 ;  /* 0x009896800000895d */ /* 0x004fea0003900000 */
[----:B------:R-:W2:Y:S02]  /*12d40*/  @!P0 SYNCS.PHASECHK.TRANS64 P0, [R6+URZ], R5 ;  /* 0x00000005060085a7 */ /* 0x000ea4000800007f */
[----:B--2---:R-:W-:Y:S05]  /*12d50*/  @!P0 BRA `(.L_x_127) ;  /* 0xfffffffc00f08947 */ /* 0x004fea000383ffff */
[----:B------:R-:W-:Y:S05]  /*12d60*/  BRA `(.L_x_171) ;  /* 0xffffffe800e87947 */ /* 0x000fea000383ffff */
.L_x_128:
[----:B--2---:R2:W3:Y:S02]  /*12d70*/  SYNCS.PHASECHK.TRANS64.TRYWAIT P0, [R3+URZ], R4 ;  /* 0x00000004030075a7 */ /* 0x0044e4000800017f */
[----:B---3--:R-:W-:Y:S05]  /*12d80*/  @!P0 NANOSLEEP.SYNCS 0x989680 ;  /* 0x009896800000895d */ /* 0x008fea0003900000 */
[----:B------:R-:W3:Y:S02]  /*12d90*/  @!P0 SYNCS.PHASECHK.TRANS64 P0, [R3+URZ], R4 ;  /* 0x00000004030085a7 */ /* 0x000ee4000800007f */
[----:B---3--:R-:W-:Y:S05]  /*12da0*/  @!P0 BRA `(.L_x_128) ;  /* 0xfffffffc00f08947 */ /* 0x008fea000383ffff */
[----:B------:R-:W-:Y:S05]  /*12db0*/  BRA `(.L_x_172) ;  /* 0xffffffe800dc7947 */ /* 0x000fea000383ffff */
.L_x_130:
[----:B--2---:R2:W3:Y:S02]  /*12dc0*/  SYNCS.PHASECHK.TRANS64.TRYWAIT P0, [R0+URZ], R5 ;  /* 0x00000005000075a7 */ /* 0x0044e4000800017f */
[----:B---3--:R-:W-:Y:S05]  /*12dd0*/  @!P0 NANOSLEEP.SYNCS 0x989680 ;  /* 0x009896800000895d */ /* 0x008fea0003900000 */
[----:B------:R-:W3:Y:S02]  /*12de0*/  @!P0 SYNCS.PHASECHK.TRANS64 P0, [R0+URZ], R5 ;  /* 0x00000005000085a7 */ /* 0x000ee4000800007f */
[----:B---3--:R-:W-:Y:S05]  /*12df0*/  @!P0 BRA `(.L_x_130) ;  /* 0xfffffffc00f08947 */ /* 0x008fea000383ffff */
[----:B------:R-:W-:Y:S05]  /*12e00*/  BRA `(.L_x_173) ;  /* 0xffffffe800e07947 */ /* 0x000fea000383ffff */
.L_x_174:
[----:B------:R-:W-:-:S00]  /*12e10*/  BRA `(.L_x_174) ;  /* 0xfffffffc00fc7947 */ /* 0x000fc0000383ffff */
[----:B------:R-:W-:-:S00]  /*12e20*/  NOP ;  /* 0x0000000000007918 */ /* 0x000fc00000000000 */
        /* <DEDUP_REMOVED lines=13> */
.L_x_14839:


//--------------------- .text._ZN7cutlass13device_kernelIN5flash11enable_sm90INS1_16FlashAttnFwdSm90INS1_25CollectiveMainloopFwdSm90ILi2EN4cute5tupleIJNS5_1CILi1EEES8_S8_EEENS6_IJNS7_ILi128EEENS7_ILi80EEENS7_ILi256EEEEEELi256ENS_6half_tEfNS_4arch4Sm90ELb0ELb0ELb1ELb1ELb0ELb0ELb0ELb1ELb1ELb1ELb1ELb0EEENS1_21CollectiveEpilogueFwdINS6_IJSA_SC_SB_EEES9_SE_SG_Li256ELb1ELb1ELb1ELb0EEENS1_36VarlenDynamicPersistentTileSchedulerILi128ELi80ELi256ELi128ELb1ELb1ELb1ELb0ELb1ELb1EEEEEEEEEvNT_6ParamsE --------------------------
	.section	.text._ZN7cutlass13device_kernelIN5flash11enable_sm90INS1_16FlashAttnFwdSm90INS1_25CollectiveMainloopFwdSm90ILi2EN4cute5tupleIJNS5_1CILi1EEES8_S8_EEENS6_IJNS7_ILi128EEENS7_ILi80EEENS7_ILi256EEEEEELi256ENS_6half_tEfNS_4arch4Sm90ELb0ELb0ELb1ELb1ELb0ELb0ELb0ELb1ELb1ELb1ELb1ELb0EEENS1_21CollectiveEpilogueFwdINS6_IJSA_SC_SB_EEES9_SE_SG_Li256ELb1ELb1ELb1ELb0EEENS1_36VarlenDynamicPersistentTileSchedulerILi128ELi80ELi256ELi128ELb1ELb1ELb1ELb0ELb1ELb1EEEEEEEEEvNT_6ParamsE,"ax",@progbits
	.align	128
.text._ZN7cutlass13device_kernelIN5flash11enable_sm90INS1_16FlashAttnFwdSm90INS1_25CollectiveMainloopFwdSm90ILi2EN4cute5tupleIJNS5_1CILi1EEES8_S8_EEENS6_IJNS7_ILi128EEENS7_ILi80EEENS7_ILi256EEEEEELi256ENS_6half_tEfNS_4arch4Sm90ELb0ELb0ELb1ELb1ELb0ELb0ELb0ELb1ELb1ELb1ELb1ELb0EEENS1_21CollectiveEpilogueFwdINS6_IJSA_SC_SB_EEES9_SE_SG_Li256ELb1ELb1ELb1ELb0EEENS1_36VarlenDynamicPersistentTileSchedulerILi128ELi80ELi256ELi128ELb1ELb1ELb1ELb0ELb1ELb1EEEEEEEEEvNT_6ParamsE:
        .type           _ZN7cutlass13device_kernelIN5flash11enable_sm90INS1_16FlashAttnFwdSm90INS1_25CollectiveMainloopFwdSm90ILi2EN4cute5tupleIJNS5_1CILi1EEES8_S8_EEENS6_IJNS7_ILi128EEENS7_ILi80EEENS7_ILi256EEEEEELi256ENS_6half_tEfNS_4arch4Sm90ELb0ELb0ELb1ELb1ELb0ELb0ELb0ELb1ELb1ELb1ELb1ELb0EEENS1_21CollectiveEpilogueFwdINS6_IJSA_SC_SB_EEES9_SE_SG_Li256ELb1ELb1ELb1ELb0EEENS1_36VarlenDynamicPersistentTileSchedulerILi128ELi80ELi256ELi128ELb1ELb1ELb1ELb0ELb1ELb1EEEEEEEEEvNT_6ParamsE,@function
        .size           _ZN7cutlass13device_kernelIN5flash11enable_sm90INS1_16FlashAttnFwdSm90INS1_25CollectiveMainloopFwdSm90ILi2EN4cute5tupleIJNS5_1CILi1EEES8_S8_EEENS6_IJNS7_ILi128EEENS7_ILi80EEENS7_ILi256EEEEEELi256ENS_6half_tEfNS_4arch4Sm90ELb0ELb0ELb1ELb1ELb0ELb0ELb0ELb1ELb1ELb1ELb1ELb0EEENS1_21CollectiveEpilogueFwdINS6_IJSA_SC_SB_EEES9_SE_SG_Li256ELb1ELb1ELb1ELb0EEENS1_36VarlenDynamicPersistentTileSchedulerILi128ELi80ELi256ELi128ELb1ELb1ELb1ELb0ELb1ELb1EEEEEEEEEvNT_6ParamsE,(.L_x_14840 - _ZN7cutlass13device_kernelIN5flash11enable_sm90INS1_16FlashAttnFwdSm90INS1_25CollectiveMainloopFwdSm90ILi2EN4cute5tupleIJNS5_1CILi1EEES8_S8_EEENS6_IJNS7_ILi128EEENS7_ILi80EEENS7_ILi256EEEEEELi256ENS_6half_tEfNS_4arch4Sm90ELb0ELb0ELb1ELb1ELb0ELb0ELb0ELb1ELb1ELb1ELb1ELb0EEENS1_21CollectiveEpilogueFwdINS6_IJSA_SC_SB_EEES9_SE_SG_Li256ELb1ELb1ELb1ELb0EEENS1_36VarlenDynamicPersistentTileSchedulerILi128ELi80ELi256ELi128ELb1ELb1ELb1ELb0ELb1ELb1EEEEEEEEEvNT_6ParamsE)
        .other          _ZN7cutlass13device_kernelIN5flash11enable_sm90INS1_16FlashAttnFwdSm90INS1_25CollectiveMainloopFwdSm90ILi2EN4cute5tupleIJNS5_1CILi1EEES8_S8_EEENS6_IJNS7_ILi128EEENS7_ILi80EEENS7_ILi256EEEEEELi256ENS_6half_tEfNS_4arch4Sm90ELb0ELb0ELb1ELb1ELb0ELb0ELb0ELb1ELb1ELb1ELb1ELb0EEENS1_21CollectiveEpilogueFwdINS6_IJSA_SC_SB_EEES9_SE_SG_Li256ELb1ELb1ELb1ELb0EEENS1_36VarlenDynamicPersistentTileSchedulerILi128ELi80ELi256ELi128ELb1ELb1ELb1ELb0ELb1ELb1EEEEEEEEEvNT_6ParamsE,@"STO_CUDA_ENTRY STV_DEFAULT"
_ZN7cutlass13device_kernelIN5flash11enable_sm90INS1_16FlashAttnFwdSm90INS1_25CollectiveMainloopFwdSm90ILi2EN4cute5tupleIJNS5_1CILi1EEES8_S8_EEENS6_IJNS7_ILi128EEENS7_ILi80EEENS7_ILi256EEEEEELi256ENS_6half_tEfNS_4arch4Sm90ELb0ELb0ELb1ELb1ELb0ELb0ELb0ELb1ELb1ELb1ELb1ELb0EEENS1_21CollectiveEpilogueFwdINS6_IJSA_SC_SB_EEES9_SE_SG_Li256ELb1ELb1ELb1ELb0EEENS1_36VarlenDynamicPersistentTileSchedulerILi128ELi80ELi256ELi128ELb1ELb1ELb1ELb0ELb1ELb1EEEEEEEEEvNT_6ParamsE:
[----:B------:R-:W0:Y:S02]  /*0000*/  LDC R1, c[0x0][0x28] ;  /* 0x00000a00ff017b82 */ /* 0x000e240000000800 */
[----:B0-----:R-:W-:Y:S01]  /*0010*/  VIADD R1, R1, 0xffffff88 ;  /* 0xffffff8801017836 */ /* 0x001fe20000000000 */
[----:B------:R-:W0:Y:S01]  /*0020*/  S2R R6, SR_TID.X ;  /* 0x0000000000067919 */ /* 0x000e220000002100 */
[----:B------:R-:W-:Y:S01]  /*0030*/  ELECT P0, URZ, PT ;  /* 0x00000000003f782f */ /* 0x000fe20003800000 */
[----:B------:R-:W-:Y:S01]  /*0040*/  BSSY B0, `(.L_x_175) ;  /* 0x000000e000007945 */ /* 0x000fe20003800000 */
[----:B0-----:R-:W-:-:S05]  /*0050*/  SHF.R.U32.HI R0, RZ, 0x5, R6 ;  /* 0x00000005ff007819 */ /* 0x001fca0000011606 */
[----:B------:R-:W0:Y:S02]  /*0060*/  SHFL.IDX PT, R2, R0, RZ, 0x1f ;  /* 0x00001fff00027589 */ /* 0x000e2400000e0000 */
[----:B0-----:R-:W-:Y:S02]  /*0070*/  ISETP.EQ.AND P0, PT, R2, RZ, P0 ;  /* 0x000000ff0200720c */ /* 0x001fe40000702270 */
[----:B------:R-:W-:-:S11]  /*0080*/  SHF.R.U32.HI R2, RZ, 0x7, R6 ;  /* 0x00000007ff027819 */ /* 0x000fd60000011606 */
        /* <DEDUP_REMOVED lines=9> */
.L_x_176:
[----:B------:R-:W-:Y:S05]  /*0120*/  BSYNC B0 ;  /* 0x0000000000007941 */ /* 0x000fea0003800000 */
.L_x_175:
[----:B------:R-:W-:Y:S01]  /*0130*/  VOTEU.ANY UP0, P0 ;  /* 0x00000000003f7886 */ /* 0x000fe20000000100 */
[----:B------:R-:W0:Y:S01]  /*0140*/  SHFL.IDX PT, R2, R2, RZ, 0x1f ;  /* 0x00001fff02027589 */ /* 0x000e2200000e0000 */
[----:B------:R-:W-:Y:S01]  /*0150*/  UMOV UR4, 0x80 ;  /* 0x0000008000047882 */ /* 0x000fe20000000000 */
[----:B------:R-:W-:Y:S01]  /*0160*/  UMOV UR7, 0x100 ;  /* 0x0000010000077882 */ /* 0x000fe20000000000 */
[----:B------:R-:W-:Y:S01]  /*0170*/  VOTEU.ANY UP1, P0 ;  /* 0x00000000003f7886 */ /* 0x000fe20000020100 */
[----:B------:R-:W1:Y:S01]  /*0180*/  @UP0 S2UR UR8, SR_CgaCtaId ;  /* 0x00000000000809c3 */ /* 0x000e620000008800 */
[----:B------:R-:W2:Y:S01]  /*0190*/  SHFL.IDX PT, R3, R0, RZ, 0x1f ;  /* 0x00001fff00037589 */ /* 0x000ea200000e0000 */
[----:B------:R-:W-:Y:S01]  /*01a0*/  @UP0 UMOV UR6, 0x400 ;  /* 0x0000040000060882 */ /* 0x000fe20000000000 */
[----:B------:R-:W-:-:S04]  /*01b0*/  @UP0 UIADD3 UR4, -UR4, 0x100000, URZ ;  /* 0x0010000004040890 */ /* 0x000fc8000fffe13f */
[----:B------:R-:W-:Y:S02]  /*01c0*/  @UP0 USHF.L.U32 UR5, UR4, 0xb, URZ ;  /* 0x0000000b04050899 */ /* 0x000fe4000800063f */
[----:B------:R-:W-:Y:S01]  /*01d0*/  @UP0 USHF.L.U32 UR4, UR4, 0x1, URZ ;  /* 0x0000000104040899 */ /* 0x000fe2000800063f */
[----:B------:R-:W-:Y:S01]  /*01e0*/  VOTEU.ANY UP2, P0 ;  /* 0x00000000003f7886 */ /* 0x000fe20000040100 */
[----:B0-----:R-:W-:Y:S01]  /*01f0*/  R2UR UR9, R2 ;  /* 0x00000000020972ca */ /* 0x001fe200000e0000 */
[----:B-1----:R-:W-:Y:S01]  /*0200*/  @UP0 ULEA UR8, UR8, UR6, 0x18 ;  /* 0x0000000608080291 */ /* 0x002fe2000f8ec03f */
[----:B--2---:R-:W-:Y:S01]  /*0210*/  ISETP.NE.AND P1, PT, R3, RZ, PT ;  /* 0x000000ff0300720c */ /* 0x004fe20003f25270 */
[----:B------:R-:W-:-:S04]  /*0220*/  @UP0 UIADD3 UR6, -UR7, 0x100000, URZ ;  /* 0x0010000007060890 */ /* 0x000fc8000fffe13f */
[----:B------:R-:W-:Y:S02]  /*0230*/  @UP0 USHF.L.U32 UR7, UR6, 0xb, URZ ;  /* 0x0000000b06070899 */ /* 0x000fe4000800063f */
[----:B------:R-:W-:-:S04]  /*0240*/  @UP0 USHF.L.U32 UR6, UR6, 0x1, URZ ;  /* 0x0000000106060899 */ /* 0x000fc8000800063f */
[----:B------:R-:W-:Y:S01]  /*0250*/  UISETP.NE.AND UP0, UPT, UR9, URZ, UPT ;  /* 0x0000003f0900728c */ /* 0x000fe2000bf05270 */
[----:B------:R-:W0:Y:S02]  /*0260*/  FENCE.VIEW.ASYNC.S ;  /* 0x00000000000073c6 */ /* 0x000e240000000000 */
[----:B0-----:R0:W1:Y:S05]  /*0270*/  @UP1 SYNCS.EXCH.64 URZ, [UR8+0x38800], UR4 ;  /* 0x03880004083f15b2 */ /* 0x00106a0008000100 */
[----:B------:R0:W2:Y:S01]  /*0280*/  @UP2 SYNCS.EXCH.64 URZ, [UR8+0x38820], UR6 ;  /* 0x03882006083f25b2 */ /* 0x0000a20008000100 */
[----:B------:R-:W-:Y:S05]  /*0290*/  @P1 BRA `(.L_x_177) ;  /* 0x0000000000481947 */ /* 0x000fea0003800000 */
[----:B0-----:R-:W0:Y:S01]  /*02a0*/  S2UR UR5, SR_CgaCtaId ;  /* 0x00000000000579c3 */ /* 0x001e220000008800 */
[----:B------:R-:W-:Y:S01]  /*02b0*/  UMOV UR4, 0x400 ;  /* 0x0000040000047882 */ /* 0x000fe20000000000 */
[----:B------:R-:W-:Y:S01]  /*02c0*/  UMOV UR6, 0x1 ;  /* 0x0000000100067882 */ /* 0x000fe20000000000 */
[----:B------:R-:W-:Y:S01]  /*02d0*/  UMOV UR7, 0x2 ;  /* 0x0000000200077882 */ /* 0x000fe20000000000 */
[----:B------:R-:W-:Y:S01]  /*02e0*/  ELECT P0, URZ, PT ;  /* 0x00000000003f782f */ /* 0x000fe20003800000 */
[----:B0-----:R-:W-:Y:S02]  /*02f0*/  ULEA UR8, UR5, UR4, 0x18 ;  /* 0x0000000405087291 */ /* 0x001fe4000f8ec03f */
[----:B------:R-:W-:-:S04]  /*0300*/  UIADD3 UR4, -UR6, 0x100000, URZ ;  /* 0x0010000006047890 */ /* 0x000fc8000fffe13f */
[----:B------:R-:W-:Y:S02]  /*0310*/  USHF.L.U32 UR5, UR4, 0xb, URZ ;  /* 0x0000000b04057899 */ /* 0x000fe4000800063f */
[----:B------:R-:W-:Y:S02]  /*0320*/  USHF.L.U32 UR4, UR4, 0x1, URZ ;  /* 0x0000000104047899 */ /* 0x000fe4000800063f */
[----:B------:R-:W-:-:S04]  /*0330*/  UIADD3 UR6, -UR7, 0x100000, URZ ;  /* 0x0010000007067890 */ /* 0x000fc8000fffe13f */
[----:B------:R-:W-:Y:S02]  /*0340*/  USHF.L.U32 UR7, UR6, 0xb, URZ ;  /* 0x0000000b06077899 */ /* 0x000fe4000800063f */
[----:B------:R-:W-:Y:S01]  /*0350*/  USHF.L.U32 UR6, UR6, 0x1, URZ ;  /* 0x0000000106067899 */ /* 0x000fe2000800063f */
[----:B------:R-:W0:Y:S03]  /*0360*/  FENCE.VIEW.ASYNC.S ;  /* 0x00000000000073c6 */ /* 0x000e260000000000 */
[----:B0-----:R3:W4:Y:S08]  /*0370*/  SYNCS.EXCH.64 URZ, [UR8+0x38830], UR4 ;  /* 0x03883004083f75b2 */ /* 0x0017300008000100 */
[----:B------:R3:W0:Y:S01]  /*0380*/  SYNCS.EXCH.64 URZ, [UR8+0x38840], UR6 ;  /* 0x03884006083f75b2 */ /* 0x0006220008000100 */
[----:B------:R3:W0:Y:S01]  /*0390*/  SYNCS.EXCH.64 URZ, [UR8+0x38838], UR4 ;  /* 0x03883804083f75b2 */ /* 0x0006220008000100 */
[----:B------:R3:W0:Y:S02]  /*03a0*/  SYNCS.EXCH.64 URZ, [UR8+0x38848], UR6 ;  /* 0x03884806083f75b2 */ /* 0x0006240008000100 */
[----:B---3--:R-:W-:Y:S01]  /*03b0*/  NOP ;  /* 0x0000000000007918 */ /* 0x008fe20000000000 */
.L_x_177:
[----:B------:R-:W3:Y:S01]  /*03c0*/  SHFL.IDX PT, R2, R0, RZ, 0x1f ;  /* 0x00001fff00027589 */ /* 0x000ee200000e0000 */
[----:B------:R-:W-:Y:S01]  /*03d0*/  NOP ;  /* 0x0000000000007918 */ /* 0x000fe20000000000 */
[----:B---3--:R-:W-:-:S13]  /*03e0*/  ISETP.NE.AND P0, PT, R2, RZ, PT ;  /* 0x000000ff0200720c */ /* 0x008fda0003f05270 */
        /* <DEDUP_REMOVED lines=14> */
[----:B0-----:R3:W0:Y:S08]  /*04d0*/  SYNCS.EXCH.64 URZ, [UR8+0x38850], UR4 ;  /* 0x03885004083f75b2 */ /* 0x0016300008000100 */
[----:B------:R3:W0:Y:S01]  /*04e0*/  SYNCS.EXCH.64 URZ, [UR8+0x38860], UR6 ;  /* 0x03886006083f75b2 */ /* 0x0006220008000100 */
[----:B------:R3:W0:Y:S01]  /*04f0*/  SYNCS.EXCH.64 URZ, [UR8+0x38858], UR4 ;  /* 0x03885804083f75b2 */ /* 0x0006220008000100 */
[----:B------:R3:W0:Y:S02]  /*0500*/  SYNCS.EXCH.64 URZ, [UR8+0x38868], UR6 ;  /* 0x03886806083f75b2 */ /* 0x0006240008000100 */
[----:B---3--:R-:W-:Y:S01]  /*0510*/  NOP ;  /* 0x0000000000007918 */ /* 0x008fe20000000000 */
.L_x_178:
[----:B------:R-:W3:Y:S01]  /*0520*/  SHFL.IDX PT, R2, R0, RZ, 0x1f ;  /* 0x00001fff00027589 */ /* 0x000ee200000e0000 */
[----:B------:R-:W-:Y:S01]  /*0530*/  NOP ;  /* 0x0000000000007918 */ /* 0x000fe20000000000 */
[----:B---3--:R-:W-:-:S13]  /*0540*/  ISETP.NE.AND P0, PT, R2, RZ, PT ;  /* 0x000000ff0200720c */ /* 0x008fda0003f05270 */
[----:B------:R-:W-:Y:S05]  /*0550*/  @P0 BRA `(.L_x_179) ;  /* 0x0000000000380947 */ /* 0x000fea0003800000 */
[----:B0-----:R-:W0:Y:S01]  /*0560*/  S2UR UR5, SR_CgaCtaId ;  /* 0x00000000000579c3 */ /* 0x001e220000008800 */
[----:B------:R-:W-:Y:S01]  /*0570*/  UMOV UR4, 0x400 ;  /* 0x0000040000047882 */ /* 0x000fe20000000000 */
[----:B------:R-:W-:Y:S01]  /*0580*/  UMOV UR7, 0x1 ;  /* 0x0000000100077882 */ /* 0x000fe20000000000 */
[----:B------:R-:W-:Y:S01]  /*0590*/  ELECT P0, URZ, PT ;  /* 0x00000000003f782f */ /* 0x000fe20003800000 */
[----:B0-----:R-:W-:Y:S02]  /*05a0*/  ULEA UR6, UR5, UR4, 0x18 ;  /* 0x0000000405067291 */ /* 0x001fe4000f8ec03f */
[----:B------:R-:W-:-:S04]  /*05b0*/  UIADD3 UR4, -UR7, 0x100000, URZ ;  /* 0x0010000007047890 */ /* 0x000fc8000fffe13f */
[----:B------:R-:W-:Y:S02]  /*05c0*/  USHF.L.U32 UR5, UR4, 0xb, URZ ;  /* 0x0000000b04057899 */ /* 0x000fe4000800063f */
[----:B------:R-:W-:Y:S01]  /*05d0*/  USHF.L.U32 UR4, UR4, 0x1, URZ ;  /* 0x0000000104047899 */ /* 0x000fe2000800063f */
[----:B------:R-:W0:Y:S11]  /*05e0*/  FENCE.VIEW.ASYNC.S ;  /* 0x00000000000073c6 */ /* 0x000e360000000000 */
[----:B0-----:R3:W0:Y:S01]  /*05f0*/  SYNCS.EXCH.64 URZ, [UR6+0x38870], UR4 ;  /* 0x03887004063f75b2 */ /* 0x0016220008000100 */
[----:B------:R3:W0:Y:S01]  /*0600*/  SYNCS.EXCH.64 URZ, [UR6+0x38880], UR4 ;  /* 0x03888004063f75b2 */ /* 0x0006220008000100 */
[----:B------:R3:W0:Y:S01]  /*0610*/  SYNCS.EXCH.64 URZ, [UR6+0x38878], UR4 ;  /* 0x03887804063f75b2 */ /* 0x0006220008000100 */
[----:B------:R3:W0:Y:S02]  /*0620*/  SYNCS.EXCH.64 URZ, [UR6+0x38888], UR4 ;  /* 0x03888804063f75b2 */ /* 0x0006240008000100 */
[----:B---3--:R-:W-:Y:S01]  /*0630*/  NOP ;  /* 0x0000000000007918 */ /* 0x008fe20000000000 */
.L_x_179:
        /* <DEDUP_REMOVED lines=22> */
.L_x_180:
        /* <DEDUP_REMOVED lines=22> */
.L_x_181:
[----:B0-----:R-:W-:Y:S01]  /*0900*/  UMOV UR4, 0x1 ;  /* 0x0000000100047882 */ /* 0x001fe20000000000 */
[----:B------:R-:W-:Y:S01]  /*0910*/  PLOP3.LUT P0, PT, PT, PT, UP0, 0x80, 0x0 ;  /* 0x000000000000781c */ /* 0x000fe20003f0f008 */
[----:B------:R-:W-:Y:S01]  /*0920*/  USEL UR4, UR4, 0x2, !UP0 ;  /* 0x0000000204047887 */ /* 0x000fe2000c000000 */
[----:B------:R-:W-:-:S05]  /*0930*/  NOP ;  /* 0x0000000000007918 */ /* 0x000fca0000000000 */
[----:B------:R-:W-:-:S05]  /*0940*/  IMAD.U32 R2, RZ, RZ, UR4 ;  /* 0x00000004ff027e24 */ /* 0x000fca000f8e00ff */
[----:B------:R0:W-:Y:S01]  /*0950*/  STL [R1+0x70], R2 ;  /* 0x0000700201007387 */ /* 0x0001e20000100800 */
[----:B-12-4-:R-:W-:Y:S06]  /*0960*/  BAR.SYNC.DEFER_BLOCKING 0x0 ;  /* 0x0000000000007b1d */ /* 0x016fec0000010000 */
[----:B------:R-:W-:Y:S05]  /*0970*/  @!P0 BRA `(.L_x_182) ;  /* 0x000000fc00b48947 */ /* 0x000fea0003800000 */
.L_x_183:
[----:B------:R-:W-:-:S08]  /*0980*/  NOP ;  /* 0x0000000000007918 */ /* 0x000fd00000000000 */
[----:B------:R-:W1:Y:S02]  /*0990*/  USETMAXREG.TRY_ALLOC.CTAPOOL UP0, 0xf0 ;  /* 0x000000f0000079c8 */ /* 0x000e640008000600 */
[----:B-1----:R-:W-:-:S13]  /*09a0*/  PLOP3.LUT P0, PT, PT, PT, UP0, 0x80, 0x0 ;  /* 0x000000000000781c */ /* 0x002fda0003f0f008 */
[----:B------:R-:W-:Y:S05]  /*09b0*/  @!P0 BRA `(.L_x_183) ;  /* 0xfffffffc00f08947 */ /* 0x000fea000383ffff */
[----:B------:R-:W1:Y:S08]  /*09c0*/  S2UR UR5, SR_CgaCtaId ;  /* 0x00000000000579c3 */ /* 0x000e700000008800 */
[----:B------:R-:W-:Y:S06]  /*09d0*/  BAR.ARV 0x8, 0x180 ;  /* 0x0206000000007b1d */ /* 0x000fec0000002000 */
[----:B------:R-:W-:-:S02]  /*09e0*/  UMOV UR4, 0x400 ;  /* 0x0000040000047882 */ /* 0x000fc40000000000 */
[----:B------:R-:W-:Y:S01]  /*09f0*/  BAR.SYNC.DEFER_BLOCKING 0x5, 0x180 ;  /* 0x0146000000007b1d */ /* 0x000fe20000010000 */
[----:B-1----:R-:W-:-:S09]  /*0a00*/  ULEA UR4, UR5, UR4, 0x18 ;  /* 0x0000000405047291 */ /* 0x002fd2000f8ec03f */
[----:B------:R-:W1:Y:S01]  /*0a10*/  LDS.128 R8, [UR4+0x388d0] ;  /* 0x0388d004ff087984 */ /* 0x000e620008000c00 */
[----:B------:R-:W-:Y:S01]  /*0a20*/  ULDC UR4, c[0x0][0xc3c] ;  /* 0x00030f0000047ab9 */ /* 0x000fe20000000800 */
[----:B------:R-:W-:Y:S06]  /*0a30*/  BAR.ARV 0x4, 0x180 ;  /* 0x0106000000007b1d */ /* 0x000fec0000002000 */
[----:B-1----:R-:W-:-:S13]  /*0a40*/  ISETP.GE.AND P0, PT, R11, UR4, PT ;  /* 0x000000040b007c0c */ /* 0x002fda000bf06270 */
[----:B------:R-:W-:Y:S05]  /*0a50*/  @P0 EXIT ;  /* 0x000000000000094d */ /* 0x000fea0003800000 */
[----:B------:R-:W2:Y:S01]  /*0a60*/  LDL R0, [R1+0x70] ;  /* 0x0000700001007983 */ /* 0x000ea20000100800 */
[----:B------:R-:W-:Y:S01]  /*0a70*/  VIADD R6, R6, 0xffffff80 ;  /* 0xffffff8006067836 */ /* 0x000fe20000000000 */
[----:B------:R-:W-:Y:S02]  /*0a80*/  R2UR UR6, R9 ;  /* 0x00000000090672ca */ /* 0x000fe400000e0000 */
[----:B------:R-:W-:Y:S02]  /*0a90*/  CS2R R16, SRZ ;  /* 0x0000000000107805 */ /* 0x000fe4000001ff00 */
[----:B------:R-:W-:Y:S02]  /*0aa0*/  R2UR UR5, R10 ;  /* 0x000000000a0572ca */ /* 0x000fe400000e0000 */
[----:B------:R-:W-:Y:S02]  /*0ab0*/  SHF.R.S32.HI R3, RZ, 0x1f, R6 ;  /* 0x0000001fff037819 */ /* 0x000fe40000011406 */
[----:B------:R-:W-:-:S02]  /*0ac0*/  R2UR UR7, R11 ;  /* 0x000000000b0772ca */ /* 0x000fc400000e0000 */
[CC--:B0-----:R-:W-:Y:S02]  /*0ad0*/  LEA.HI R2, R3.reuse, R6.reuse, RZ, 0x4 ;  /* 0x0000000603027211 */ /* 0x0c1fe400078f20ff */
[----:B------:R-:W-:-:S04]  /*0ae0*/  LEA.HI R4, R3, R6, RZ, 0x2 ;  /* 0x0000000603047211 */ /* 0x000fc800078f10ff */
[----:B------:R-:W-:-:S05]  /*0af0*/  LOP3.LUT R7, R4, 0xfffffffc, RZ, 0xc0, !PT ;  /* 0xfffffffc04077812 */ /* 0x000fca00078ec0ff */
[----:B------:R-:W-:Y:S01]  /*0b00*/  IMAD.IADD R10, R6, 0x1, -R7 ;  /* 0x00000001060a7824 */ /* 0x000fe200078e0a07 */
[----:B------:R-:W-:Y:S02]  /*0b10*/  SHF.R.S32.HI R7, RZ, 0x4, R2 ;  /* 0x00000004ff077819 */ /* 0x000fe40000011402 */
[----:B--2---:R-:W-:Y:S02]  /*0b20*/  R2UR UR4, R0 ;  /* 0x00000000000472ca */ /* 0x004fe400000e0000 */
[CC--:B------:R-:W-:Y:S02]  /*0b30*/  LEA.HI R0, R3.reuse, R6.reuse, RZ, 0x7 ;  /* 0x0000000603007211 */ /* 0x0c0fe400078f38ff */
[----:B------:R-:W-:Y:S02]  /*0b40*/  LEA.HI R3, R3, R6, RZ, 0x5 ;  /* 0x0000000603037211 */ /* 0x000fe400078f28ff */
[----:B------:R-:W-:-:S03]  /*0b50*/  LOP3.LUT R5, R0, 0xffffff80, RZ, 0xc0, !PT ;  /* 0xffffff8000057812 */ /* 0x000fc600078ec0ff */
[----:B------:R-:W-:Y:S02]  /*0b60*/  IMAD.SHL.U32 R3, R3, 0x20, RZ ;  /* 0x0000002003037824 */ /* 0x000fe400078e00ff */
[----:B------:R-:W-:Y:S01]  /*0b70*/  IMAD.IADD R12, R6, 0x1, -R5 ;  /* 0x00000001060c7824 */ /* 0x000fe200078e0a05 */
[----:B------:R-:W-:Y:S01]  /*0b80*/  LOP3.LUT R5, R2, 0x3fffff0, RZ, 0xc0, !PT ;  /* 0x03fffff002057812 */ /* 0x000fe200078ec0ff */
[----:B------:R-:W-:Y:S01]  /*0b90*/  ULOP3.LUT UR4, UR4, 0x1, URZ, 0xfc, !UPT ;  /* 0x0000000104047892 */ /* 0x000fe2000f8efc3f */
[----:B------:R-:W-:Y:S02]  /*0ba0*/  LOP3.LUT R4, R3, 0xfffffc00, RZ, 0xc0, !PT ;  /* 0xfffffc0003047812 */ /* 0x000fe400078ec0ff */
[----:B------:R-:W-:Y:S01]  /*0bb0*/  SHF.R.S32.HI R8, RZ, 0x1f, R12 ;  /* 0x0000001fff087819 */ /* 0x000fe2000001140c */
[----:B------:R-:W-:Y:S01]  /*0bc0*/  IMAD.IADD R5, R6, 0x1, -R5 ;  /* 0x0000000106057824 */ /* 0x000fe200078e0a05 */
[----:B------:R-:W-:Y:S01]  /*0bd0*/  SHF.R.S32.HI R3, RZ, 0x7, R0 ;  /* 0x00000007ff037819 */ /* 0x000fe20000011400 */
[----:B------:R-:W-:Y:S01]  /*0be0*/  STL [R1+0x20], R12 ;  /* 0x0000200c01007387 */ /* 0x000fe20000100800 */
[----:B------:R-:W-:Y:S01]  /*0bf0*/  LEA.HI R9, R8, R12, RZ, 0x2 ;  /* 0x0000000c08097211 */ /* 0x000fe200078f10ff */
[----:B------:R-:W-:Y:S01]  /*0c00*/  IMAD R5, R5, 0x40, R4 ;  /* 0x0000004005057824 */ /* 0x000fe200078e0204 */
[----:B------:R-:W-:-:S02]  /*0c10*/  LEA.HI R2, R2, R7, RZ, 0x1 ;  /* 0x0000000702027211 */ /* 0x000fc400078f08ff */
[--C-:B------:R-:W-:Y:S02]  /*0c20*/  SHF.R.S32.HI R6, RZ, 0x2, R9.reuse ;  /* 0x00000002ff067819 */ /* 0x100fe40000011409 */
[----:B------:R-:W-:Y:S02]  /*0c30*/  SHF.R.S32.HI R11, RZ, 0x1f, R9 ;  /* 0x0000001fff0b7819 */ /* 0x000fe40000011409 */
[----:B------:R-:W-:Y:S02]  /*0c40*/  LEA.HI R0, R0, R3, RZ, 0x1 ;  /* 0x0000000300007211 */ /* 0x000fe400078f08ff */
[----:B------:R-:W-:Y:S02]  /*0c50*/  LEA.HI R11, R11, R6, RZ, 0x3 ;  /* 0x000000060b0b7211 */ /* 0x000fe400078f18ff */
[----:B------:R-:W-:Y:S02]  /*0c60*/  LEA.HI R8, R8, R12, RZ, 0x5 ;  /* 0x0000000c08087211 */ /* 0x000fe400078f28ff */
[----:B------:R-:W-:-:S02]  /*0c70*/  LOP3.LUT R11, R11, 0xfffffff8, RZ, 0xc0, !PT ;  /* 0xfffffff80b0b7812 */ /* 0x000fc400078ec0ff */
[----:B------:R-:W-:Y:S02]  /*0c80*/  LOP3.LUT R2, R2, 0x1ffffffe, RZ, 0xc0, !PT ;  /* 0x1ffffffe02027812 */ /* 0x000fe400078ec0ff */
[----:B------:R-:W-:Y:S01]  /*0c90*/  LOP3.LUT R0, R0, 0x3fffffe, RZ, 0xc0, !PT ;  /* 0x03fffffe00007812 */ /* 0x000fe200078ec0ff */
[----:B------:R-:W-:Y:S01]  /*0ca0*/  IMAD.IADD R11, R6, 0x1, -R11 ;  /* 0x00000001060b7824 */ /* 0x000fe200078e0a0b */
[----:B------:R-:W-:Y:S01]  /*0cb0*/  SHF.R.S32.HI R8, RZ, 0x5, R8 ;  /* 0x00000005ff087819 */ /* 0x000fe20000011408 */
[----:B------:R-:W-:Y:S01]  /*0cc0*/  IMAD.IADD R2, R7, 0x1, -R2 ;  /* 0x0000000107027824 */ /* 0x000fe200078e0a02 */
[----:B------:R-:W-:Y:S01]  /*0cd0*/  LEA.HI R4, R10, R10, RZ, 0x1 ;  /* 0x0000000a0a047211 */ /* 0x000fe200078f08ff */
[----:B------:R-:W-:Y:S01]  /*0ce0*/  IMAD.IADD R0, R3, 0x1, -R0 ;  /* 0x0000000103007824 */ /* 0x000fe200078e0a00 */
[----:B------:R-:W-:Y:S01]  /*0cf0*/  LOP3.LUT R9, R9, 0x7ffffffc, RZ, 0xc0, !PT ;  /* 0x7ffffffc09097812 */ /* 0x000fe200078ec0ff */
[----:B------:R-:W-:Y:S01]  /*0d00*/  IMAD R11, R8, 0x10, R11 ;  /* 0x00000010080b7824 */ /* 0x000fe200078e020b */
[----:B------:R-:W-:Y:S01]  /*0d10*/  LOP3.LUT R3, R4, 0x1ffffffe, RZ, 0xc0, !PT ;  /* 0x1ffffffe04037812 */ /* 0x000fe200078ec0ff */
[----:B------:R-:W-:-:S02]  /*0d20*/  IMAD R2, R2, 0x8, R5 ;  /* 0x0000000802027824 */ /* 0x000fc400078e0205 */
[----:B------:R-:W-:Y:S02]  /*0d30*/  IMAD R0, R0, 0x40, R11 ;  /* 0x0000004000007824 */ /* 0x000fe400078e020b */
[----:B------:R-:W-:Y:S01]  /*0d40*/  IMAD.IADD R3, R10, 0x1, -R3 ;  /* 0x000000010a037824 */ /* 0x000fe200078e0a03 */
[----:B------:R0:W-:Y:S01]  /*0d50*/  STL [R1+0x68], R2 ;  /* 0x0000680201007387 */ /* 0x0001e20000100800 */
[----:B------:R-:W-:-:S03]  /*0d60*/  IMAD.IADD R9, R12, 0x1, -R9 ;  /* 0x000000010c097824 */ /* 0x000fc600078e0a09 */
[----:B------:R-:W-:Y:S01]  /*0d70*/  STL [R1+0x1c], RZ ;  /* 0x00001cff01007387 */ /* 0x000fe20000100800 */
[----:B------:R-:W-:-:S03]  /*0d80*/  IMAD.SHL.U32 R19, R9, 0x2, RZ ;  /* 0x0000000209137824 */ /* 0x000fc600078e00ff */
[----:B------:R1:W-:Y:S01]  /*0d90*/  STL [R1+0x60], R0 ;  /* 0x0000600001007387 */ /* 0x0003e20000100800 */
[C---:B------:R-:W-:Y:S02]  /*0da0*/  VIADD R6, R19.reuse, 0x8 ;  /* 0x0000000813067836 */ /* 0x040fe40000000000 */
[----:B0-----:R-:W-:Y:S02]  /*0db0*/  IMAD.U32 R2, RZ, RZ, UR4 ;  /* 0x00000004ff027e24 */ /* 0x001fe4000f8e00ff */
[C---:B------:R-:W-:Y:S01]  /*0dc0*/  VIADD R5, R19.reuse, 0x10 ;  /* 0x0000001013057836 */ /* 0x040fe20000000000 */
[----:B------:R-:W-:Y:S01]  /*0dd0*/  SHF.R.S32.HI R8, RZ, 0x1f, R6 ;  /* 0x0000001fff087819 */ /* 0x000fe20000011406 */
[C---:B------:R-:W-:Y:S01]  /*0de0*/  VIADD R4, R19.reuse, 0x18 ;  /* 0x0000001813047836 */ /* 0x040fe20000000000 */
[----:B------:R0:W-:Y:S01]  /*0df0*/  STL [R1+0x6c], R2 ;  /* 0x00006c0201007387 */ /* 0x0001e20000100800 */
[----:B------:R-:W-:Y:S01]  /*0e00*/  VIADD R236, R19, 0x28 ;  /* 0x0000002813ec7836 */ /* 0x000fe20000000000 */
[----:B------:R-:W-:Y:S01]  /*0e10*/  SHF.R.S32.HI R7, RZ, 0x1f, R5 ;  /* 0x0000001fff077819 */ /* 0x000fe20000011405 */
[----:B-1----:R-:W-:Y:S01]  /*0e20*/  IMAD R0, R3, 0x8, R0 ;  /* 0x0000000803007824 */ /* 0x002fe200078e0200 */
[----:B------:R-:W-:Y:S01]  /*0e30*/  SHF.R.S32.HI R6, RZ, 0x1f, R4 ;  /* 0x0000001fff067819 */ /* 0x000fe20000011404 */
[C---:B------:R-:W-:Y:S01]  /*0e40*/  VIADD R235, R19.reuse, 0x30 ;  /* 0x0000003013eb7836 */ /* 0x040fe20000000000 */
[----:B------:R-:W-:Y:S01]  /*0e50*/  SHF.R.S32.HI R4, RZ, 0x1f, R236 ;  /* 0x0000001fff047819 */ /* 0x000fe200000114ec */
[C---:B------:R-:W-:Y:S01]  /*0e60*/  VIADD R234, R19.reuse, 0x38 ;  /* 0x0000003813ea7836 */ /* 0x040fe20000000000 */
[----:B------:R1:W-:Y:S01]  /*0e70*/  STL [R1+0x64], R0 ;  /* 0x0000640001007387 */ /* 0x0003e20000100800 */
[----:B------:R-:W-:-:S02]  /*0e80*/  VIADD R233, R19, 0x40 ;  /* 0x0000004013e97836 */ /* 0x000fc40000000000 */
[C---:B0-----:R-:W-:Y:S02]  /*0e90*/  VIADD R2, R19.reuse, 0x20 ;  /* 0x0000002013027836 */ /* 0x041fe40000000000 */
[C---:B------:R-:W-:Y:S01]  /*0ea0*/  VIADD R232, R19.reuse, 0x48 ;  /* 0x0000004813e87836 */ /* 0x040fe20000000000 */
[----:B------:R-:W-:Y:S01]  /*0eb0*/  SHF.R.S32.HI R4, RZ, 0x1f, R233 ;  /* 0x0000001fff047819 */ /* 0x000fe200000114e9 */
        /* <DEDUP_REMOVED lines=36> */
[----:B------:R-:W-:Y:S01]  /*1100*/  VIADD R23, R19, 0xe0 ;  /* 0x000000e013177836 */ /* 0x000fe20000000000 */
[----:B------:R-:W-:-:S02]  /*1110*/  SHF.R.S32.HI R2, RZ, 0x1f, R217 ;  /* 0x0000001fff027819 */ /* 0x000fc400000114d9 */
[----:B------:R-:W-:Y:S02]  /*1120*/  SHF.R.S32.HI R5, RZ, 0x1f, R216 ;  /* 0x0000001fff057819 */ /* 0x000fe400000114d8 */
[----:B------:R-:W-:Y:S02]  /*1130*/  SHF.R.S32.HI R4, RZ, 0x1f, R215 ;  /* 0x0000001fff047819 */ /* 0x000fe400000114d7 */
[----:B-1----:R-:W-:-:S07]  /*1140*/  SHF.R.S32.HI R2, RZ, 0x1f, R214 ;  /* 0x0000001fff027819 */ /* 0x002fce00000114d6 */
.L_x_230:
[----:B------:R-:W-:Y:S01]  /*1150*/  ULDC.64 UR8, c[0x0][0xc88] ;  /* 0x0003220000087ab9 */ /* 0x000fe20000000a00 */
[----:B------:R-:W-:Y:S01]  /*1160*/  ULDC.64 UR12, c[0x0][0x208] ;  /* 0x00008200000c7ab9 */ /* 0x000fe20000000a00 */
[----:B------:R-:W-:Y:S01]  /*1170*/  UIMAD.WIDE UR8, UR7, 0x4, UR8 ;  /* 0x00000004070878a5 */ /* 0x000fe2000f8e0208 */
[----:B------:R-:W-:Y:S02]  /*1180*/  ULDC.64 UR10, c[0x0][0xa20] ;  /* 0x00028800000a7ab9 */ /* 0x000fe40000000a00 */
[----:B------:R-:W-:-:S03]  /*1190*/  ULDC UR7, c[0x0][0x2f0] ;  /* 0x0000bc0000077ab9 */ /* 0x000fc60000000800 */
[----:B0-23--:R-:W-:Y:S02]  /*11a0*/  IMAD.U32 R2, RZ, RZ, UR8 ;  /* 0x00000008ff027e24 */ /* 0x00dfe4000f8e00ff */
[----:B-1----:R-:W-:Y:S01]  /*11b0*/  IMAD.U32 R3, RZ, RZ, UR9 ;  /* 0x00000009ff037e24 */ /* 0x002fe2000f8e00ff */
[----:B------:R-:W-:-:S04]  /*11c0*/  ULDC.64 UR8, c[0x0][0xa28] ;  /* 0x00028a0000087ab9 */ /* 0x000fc80000000a00 */
[----:B------:R-:W2:Y:S01]  /*11d0*/  LDG.E R2, desc[UR12][R2.64] ;  /* 0x0000000c02027981 */ /* 0x000ea2000c1e1900 */
[----:B------:R-:W-:Y:S02]  /*11e0*/  UISETP.NE.U32.AND UP0, UPT, UR8, URZ, UPT ;  /* 0x0000003f0800728c */ /* 0x000fe4000bf05070 */
[----:B------:R-:W-:Y:S02]  /*11f0*/  UISETP.NE.U32.AND UP1, UPT, UR10, URZ, UPT ;  /* 0x0000003f0a00728c */ /* 0x000fe4000bf25070 */
[----:B------:R-:W-:Y:S02]  /*1200*/  UISETP.NE.AND.EX UP0, UPT, UR9, URZ, UPT, UP0 ;  /* 0x0000003f0900728c */ /* 0x000fe4000bf05300 */
[----:B------:R-:W-:-:S04]  /*1210*/  UISETP.NE.AND.EX UP1, UPT, UR11, URZ, UPT, UP1 ;  /* 0x0000003f0b00728c */ /* 0x000fc8000bf25310 */
[----:B------:R-:W-:Y:S02]  /*1220*/  PLOP3.LUT P0, PT, PT, PT, UP0, 0x80, 0x0 ;  /* 0x000000000000781c */ /* 0x000fe40003f0f008 */
[----:B------:R-:W-:Y:S02]  /*1230*/  PLOP3.LUT P1, PT, PT, PT, UP1, 0x80, 0x0 ;  /* 0x000000000000781c */ /* 0x000fe40003f2f018 */
[----:B--2---:R-:W-:-:S13]  /*1240*/  R2UR UR4, R2 ;  /* 0x00000000020472ca */ /* 0x004fda00000e0000 */
[----:B------:R-:W-:Y:S02]  /*1250*/  USHF.R.S32.HI UR14, URZ, 0x1f, UR4 ;  /* 0x0000001f3f0e7899 */ /* 0x000fe40008011404 */
[----:B-----5:R-:W-:Y:S01]  /*1260*/  IMAD.U32 R0, RZ, RZ, UR4 ;  /* 0x00000004ff007e24 */ /* 0x020fe2000f8e00ff */
[----:B------:R-:W-:-:S04]  /*1270*/  @UP0 ULEA UR8, UP2, UR4, UR8, 0x2 ;  /* 0x0000000804080291 */ /* 0x000fc8000f84103f */
[----:B------:R-:W-:Y:S02]  /*1280*/  @UP0 ULEA.HI.X UR9, UR4, UR9, UR14, 0x2, UP2 ;  /* 0x0000000904090291 */ /* 0x000fe400090f140e */
[----:B------:R-:W-:Y:S01]  /*1290*/  IMAD.U32 R2, RZ, RZ, UR14 ;  /* 0x0000000eff027e24 */ /* 0x000fe2000f8e00ff */
[----:B------:R-:W-:Y:S01]  /*12a0*/  @UP1 ULEA UR10, UP0, UR4, UR10, 0x2 ;  /* 0x0000000a040a1291 */ /* 0x000fe2000f80103f */
[----:B------:R-:W-:Y:S03]  /*12b0*/  STL [R1+0x14], R0 ;  /* 0x0000140001007387 */ /* 0x000fe60000100800 */
[----:B------:R-:W-:Y:S01]  /*12c0*/  @UP1 ULEA.HI.X UR11, UR4, UR11, UR14, 0x2, UP0 ;  /* 0x0000000b040b1291 */ /* 0x000fe200080f140e */
[----:B------:R0:W-:Y:S01]  /*12d0*/  STL [R1+0x18], R2 ;  /* 0x0000180201007387 */ /* 0x0001e20000100800 */
[----:B------:R-:W-:Y:S01]  /*12e0*/  IMAD.U32 R4, RZ, RZ, UR10 ;  /* 0x0000000aff047e24 */ /* 0x000fe2000f8e00ff */
[----:B------:R-:W-:Y:S01]  /*12f0*/  ULDC UR4, c[0x0][0x424] ;  /* 0x0001090000047ab9 */ /* 0x000fe20000000800 */
[----:B------:R-:W-:-:S02]  /*1300*/  IMAD.U32 R3, RZ, RZ, UR9 ;  /* 0x00000009ff037e24 */ /* 0x000fc4000f8e00ff */
[----:B------:R-:W-:Y:S02]  /*1310*/  IMAD.U32 R5, RZ, RZ, UR11 ;  /* 0x0000000bff057e24 */ /* 0x000fe4000f8e00ff */
[----:B0-----:R-:W-:-:S03]  /*1320*/  IMAD.U32 R2, RZ, RZ, UR8 ;  /* 0x00000008ff027e24 */ /* 0x001fc6000f8e00ff */
[----:B------:R-:W2:Y:S01]  /*1330*/  @P1 LDG.E R4, desc[UR12][R4.64] ;  /* 0x0000000c04041981 */ /* 0x000ea2000c1e1900 */
[----:B------:R-:W-:-:S03]  /*1340*/  ULDC.64 UR8, c[0x0][0x418] ;  /* 0x0001060000087ab9 */ /* 0x000fc60000000a00 */
[----:B------:R0:W3:Y:S01]  /*1350*/  @P0 LDG.E R2, desc[UR12][R2.64] ;  /* 0x0000000c02020981 */ /* 0x0000e2000c1e1900 */
[----:B------:R-:W-:Y:S01]  /*1360*/  UISETP.NE.U32.AND UP0, UPT, UR8, URZ, UPT ;  /* 0x0000003f0800728c */ /* 0x000fe2000bf05070 */
[----:B0-----:R-:W-:-:S03]  /*1370*/  IMAD.U32 R3, RZ, RZ, UR6 ;  /* 0x00000006ff037e24 */ /* 0x001fc6000f8e00ff */
[----:B------:R-:W-:Y:S02]  /*1380*/  UISETP.NE.AND.EX UP0, UPT, UR9, URZ, UPT, UP0 ;  /* 0x0000003f0900728c */ /* 0x000fe4000bf05300 */
[----:B------:R0:W-:Y:S02]  /*1390*/  STL [R1+0x10], R3 ;  /* 0x0000100301007387 */ /* 0x0001e40000100800 */
[----:B------:R-:W-:Y:S02]  /*13a0*/  USEL UR4, UR4, 0x1, UP0 ;  /* 0x0000000104047887 */ /* 0x000fe40008000000 */
[----:B------:R-:W-:Y:S02]  /*13b0*/  ULOP3.LUT UR6, UR5, 0xffff, URZ, 0xc0, !UPT ;  /* 0x0000ffff05067892 */ /* 0x000fe4000f8ec03f */
[----:B------:R-:W-:Y:S01]  /*13c0*/  UIMAD UR4, UR4, UR7, URZ ;  /* 0x00000007040472a4 */ /* 0x000fe2000f8e023f */
[----:B------:R-:W-:Y:S01]  /*13d0*/  UMOV UR54, URZ ;  /* 0x0000003f00367c82 */ /* 0x000fe20008000000 */
[----:B------:R-:W-:-:S02]  /*13e0*/  ULOP3.LUT UR7, UR5, 0xff000000, URZ, 0xc0, !UPT ;  /* 0xff00000005077892 */ /* 0x000fc4000f8ec03f */
[----:B------:R-:W-:Y:S01]  /*13f0*/  IMAD.U32 R213, RZ, RZ, UR6 ;  /* 0x00000006ffd57e24 */ /* 0x000fe2000f8e00ff */
[----:B------:R-:W-:Y:S02]  /*1400*/  ULOP3.LUT UR6, UR5, 0xff0000, URZ, 0xc0, !UPT ;  /* 0x00ff000005067892 */ /* 0x000fe4000f8ec03f */
[----:B--2---:R-:W-:Y:S02]  /*1410*/  @P1 R2UR UR4, R4 ;  /* 0x00000000040412ca */ /* 0x004fe400000e0000 */
[----:B---3--:R-:W-:Y:S01]  /*1420*/  @P0 R2UR UR54, R2 ;  /* 0x00000000023602ca */ /* 0x008fe200000e0000 */
[----:B0---4-:R-:W-:-:S14]  /*1430*/  @P1 BRA `(.L_x_184) ;  /* 0x00000000003c1947 */ /* 0x011fdc0003800000 */
[----:B------:R-:W-:Y:S02]  /*1440*/  ULDC.64 UR8, c[0x0][0xa08] ;  /* 0x0002820000087ab9 */ /* 0x000fe40000000a00 */
[----:B------:R-:W-:-:S04]  /*1450*/  ISETP.NE.U32.AND P0, PT, RZ, UR8, PT ;  /* 0x00000008ff007c0c */ /* 0x000fc8000bf05070 */
[----:B------:R-:W-:-:S13]  /*1460*/  ISETP.NE.AND.EX P0, PT, RZ, UR9, PT, P0 ;  /* 0x00000009ff007c0c */ /* 0x000fda000bf05300 */
[----:B------:R-:W-:Y:S05]  /*1470*/  @!P0 BRA `(.L_x_184) ;  /* 0x00000000002c8947 */ /* 0x000fea0003800000 */
[----:B------:R-:W-:Y:S01]  /*1480*/  R2UR UR10, R0 ;  /* 0x00000000000a72ca */ /* 0x000fe200000e0000 */
[----:B------:R-:W-:Y:S01]  /*1490*/  ULDC.64 UR4, c[0x0][0xa08] ;  /* 0x0002820000047ab9 */ /* 0x000fe20000000a00 */
[----:B------:R-:W-:-:S11]  /*14a0*/  ULDC.64 UR8, c[0x0][0x208] ;  /* 0x0000820000087ab9 */ /* 0x000fd60000000a00 */
[----:B------:R-:W-:-:S06]  /*14b0*/  UIMAD.WIDE UR4, UR10, 0x4, UR4 ;  /* 0x000000040a0478a5 */ /* 0x000fcc000f8e0204 */
[----:B------:R-:W-:Y:S02]  /*14c0*/  IMAD.U32 R2, RZ, RZ, UR4 ;  /* 0x00000004ff027e24 */ /* 0x000fe4000f8e00ff */
[----:B------:R-:W-:-:S05]  /*14d0*/  IMAD.U32 R3, RZ, RZ, UR5 ;  /* 0x00000005ff037e24 */ /* 0x000fca000f8e00ff */
[----:B------:R-:W2:Y:S04]  /*14e0*/  LDG.E R4, desc[UR8][R2.64] ;  /* 0x0000000802047981 */ /* 0x000ea8000c1e1900 */
[----:B------:R-:W3:Y:S01]  /*14f0*/  LDG.E R0, desc[UR8][R2.64+0x4] ;  /* 0x0000040802007981 */ /* 0x000ee2000c1e1900 */
[----:B--2---:R-:W-:Y:S02]  /*1500*/  R2UR UR4, R4 ;  /* 0x00000000040472ca */ /* 0x004fe400000e0000 */
[----:B---3--:R-:W-:-:S13]  /*1510*/  R2UR UR5, R0 ;  /* 0x00000000000572ca */ /* 0x008fda00000e0000 */
[----:B------:R-:W-:-:S12]  /*1520*/  UIADD3 UR4, -UR4, UR5, URZ ;  /* 0x0000000504047290 */ /* 0x000fd8000fffe13f */
.L_x_184:
[----:B------:R-:W-:Y:S02]  /*1530*/  UIADD3 UR54, -UR54, UR4, URZ ;  /* 0x0000000436367290 */ /* 0x000fe4000fffe13f */
[----:B------:R-:W-:Y:S02]  /*1540*/  USHF.R.U32.HI UR7, URZ, 0x8, UR7 ;  /* 0x000000083f077899 */ /* 0x000fe40008011607 */
[----:B------:R-:W-:Y:S02]  /*1550*/  UISETP.GE.AND UP0, UPT, UR54, 0x1, UPT ;  /* 0x000000013600788c */ /* 0x000fe4000bf06270 */
[----:B------:R-:W-:Y:S02]  /*1560*/  UIADD3 UR4, UR54, 0x4f, URZ ;  /* 0x0000004f36047890 */ /* 0x000fe4000fffe03f */
[----:B------:R-:W-:Y:S02]  /*1570*/  ULEA.HI UR7, UR6, UR7, URZ, 0x10 ;  /* 0x0000000706077291 */ /* 0x000fe4000f8f803f */
[----:B------:R-:W-:Y:S01]  /*1580*/  PLOP3.LUT P0, PT, PT, PT, UP0, 0x80, 0x0 ;  /* 0x000000000000781c */ /* 0x000fe20003f0f008 */
[----:B------:R-:W-:-:S02]  /*1590*/  UIMAD.WIDE UR4, UR4, 0x66666667, URZ ;  /* 0x66666667040478a5 */ /* 0x000fc4000f8e023f */
[----:B------:R-:W-:Y:S02]  /*15a0*/  ULOP3.LUT UR8, UR7, 0xff, URZ, 0xc0, !UPT ;  /* 0x000000ff07087892 */ /* 0x000fe4000f8ec03f */
[----:B------:R-:W-:Y:S02]  /*15b0*/  USHF.R.U32.HI UR7, URZ, 0x10, UR7 ;  /* 0x000000103f077899 */ /* 0x000fe40008011607 */
[----:B------:R-:W-:Y:S02]  /*15c0*/  USHF.R.U32.HI UR6, URZ, 0x1f, UR5 ;  /* 0x0000001f3f067899 */ /* 0x000fe40008011605 */
[----:B------:R-:W-:Y:S01]  /*15d0*/  IMAD.U32 R212, RZ, RZ, UR8 ;  /* 0x00000008ffd47e24 */ /* 0x000fe2000f8e00ff */
[----:B------:R-:W-:Y:S01]  /*15e0*/  UMOV UR4, URZ ;  /* 0x0000003f00047c82 */ /* 0x000fe20008000000 */
[----:B------:R-:W-:Y:S01]  /*15f0*/  ULEA.HI.SX32 UR9, UR5, UR6, 0x1b ;  /* 0x0000000605097291 */ /* 0x000fe2000f8fda3f */
[----:B------:R-:W-:Y:S01]  /*1600*/  IMAD.U32 R22, RZ, RZ, UR7 ;  /* 0x00000007ff167e24 */ /* 0x000fe2000f8e00ff */
[----:B------:R-:W-:Y:S10]  /*1610*/  @!P0 BRA `(.L_x_185) ;  /* 0x0000000000948947 */ /* 0x000ff40003800000 */
[----:B------:R-:W-:Y:S01]  /*1620*/  R2UR UR5, R22 ;  /* 0x00000000160572ca */ /* 0x000fe200000e0000 */
[----:B------:R-:W-:-:S12]  /*1630*/  ULDC UR4, c[0x0][0x9f0] ;  /* 0x00027c0000047ab9 */ /* 0x000fd80000000800 */
[----:B------:R-:W-:-:S04]  /*1640*/  UISETP.NE.AND UP0, UPT, UR5, URZ, UPT ;  /* 0x0000003f0500728c */ /* 0x000fc8000bf05270 */
[----:B------:R-:W-:-:S03]  /*1650*/  USEL UR10, UR5, UR4, UP0 ;  /* 0x00000004050a7287 */ /* 0x000fc60008000000 */
[----:B------:R-:W-:Y:S01]  /*1660*/  UMOV UR4, URZ ;  /* 0x0000003f00047c82 */ /* 0x000fe20008000000 */
[----:B------:R-:W-:Y:S02]  /*1670*/  UIADD3 UR6, UR9, -0x1, UR10 ;  /* 0xffffffff09067890 */ /* 0x000fe4000fffe00a */
[----:B------:R-:W-:-:S04]  /*1680*/  IMAD.U32 R3, RZ, RZ, UR10 ;  /* 0x0000000aff037e24 */ /* 0x000fc8000f8e00ff */
[----:B------:R-:W-:Y:S01]  /*1690*/  IMAD.U32 R4, RZ, RZ, UR6 ;  /* 0x00000006ff047e24 */ /* 0x000fe2000f8e00ff */
[-C--:B------:R-:W-:Y:S01]  /*16a0*/  IABS R0, R3.reuse ;  /* 0x0000000300007213 */ /* 0x080fe20000000000 */
[----:B------:R-:W-:Y:S01]  /*16b0*/  ULOP3.LUT UR6, UR6, UR10, URZ, 0x3c, !UPT ;  /* 0x0000000a06067292 */ /* 0x000fe2000f8e3c3f */
[----:B------:R-:W-:Y:S02]  /*16c0*/  IABS R5, R3 ;  /* 0x0000000300057213 */ /* 0x000fe40000000000 */
[----:B------:R-:W-:Y:S02]  /*16d0*/  R2UR UR11, R0 ;  /* 0x00000000000b72ca */ /* 0x000fe400000e0000 */
[----:B------:R-:W-:-:S05]  /*16e0*/  IABS R4, R4 ;  /* 0x0000000400047213 */ /* 0x000fca0000000000 */
[----:B------:R-:W-:-:S05]  /*16f0*/  IMAD.MOV.U32 R3, RZ, RZ, R4 ;  /* 0x000000ffff037224 */ /* 0x000fca00078e0004 */
[----:B------:R-:W-:Y:S01]  /*1700*/  R2UR UR8, R3 ;  /* 0x00000000030872ca */ /* 0x000fe200000e0000 */
[----:B------:R-:W0:Y:S08]  /*1710*/  I2F.RP R0, UR11 ;  /* 0x0000000b00007d06 */ /* 0x000e300008209400 */
[----:B0-----:R-:W0:Y:S02]  /*1720*/  MUFU.RCP R0, R0 ;  /* 0x0000000000007308 */ /* 0x001e240000001000 */
[----:B0-----:R-:W-:-:S02]  /*1730*/  VIADD R2, R0, 0xffffffe ;  /* 0x0ffffffe00027836 */ /* 0x001fc40000000000 */
[----:B------:R-:W-:-:S04]  /*1740*/  IMAD.MOV R0, RZ, RZ, -R5 ;  /* 0x000000ffff007224 */ /* 0x000fc800078e0a05 */
[----:B------:R-:W0:Y:S02]  /*1750*/  F2I.FTZ.U32.TRUNC.NTZ R2, R2 ;  /* 0x0000000200027305 */ /* 0x000e24000021f000 */
[----:B0-----:R-:W-:-:S13]  /*1760*/  R2UR UR5, R2 ;  /* 0x00000000020572ca */ /* 0x001fda00000e0000 */
[----:B------:R-:W-:-:S04]  /*1770*/  UIADD3 UR7, URZ, -UR5, URZ ;  /* 0x800000053f077290 */ /* 0x000fc8000fffe03f */
[----:B------:R-:W-:-:S04]  /*1780*/  UIMAD UR7, UR7, UR11, URZ ;  /* 0x0000000b070772a4 */ /* 0x000fc8000f8e023f */
[----:B------:R-:W-:-:S03]  /*1790*/  UIMAD.WIDE.U32 UR4, UR5, UR7, UR4 ;  /* 0x00000007050472a5 */ /* 0x000fc6000f8e0004 */
[----:B------:R-:W-:Y:S01]  /*17a0*/  R2UR UR7, R0 ;  /* 0x00000000000772ca */ /* 0x000fe200000e0000 */
[----:B------:R-:W-:-:S12]  /*17b0*/  UIMAD.WIDE.U32 UR4, UR5, UR8, URZ ;  /* 0x00000008050472a5 */ /* 0x000fd8000f8e003f */
[----:B------:R-:W-:-:S04]  /*17c0*/  UIMAD UR4, UR5, UR7, UR8 ;  /* 0x00000007050472a4 */ /* 0x000fc8000f8e0208 */
[----:B------:R-:W-:-:S11]  /*17d0*/  UISETP.GT.U32.AND UP1, UPT, UR11, UR4, UPT ;  /* 0x000000040b00728c */ /* 0x000fd6000bf24070 */
[----:B------:R-:W-:Y:S02]  /*17e0*/  @!UP1 UIADD3 UR4, UR4, -UR11, URZ ;  /* 0x8000000b04049290 */ /* 0x000fe4000fffe03f */
[----:B------:R-:W-:Y:S02]  /*17f0*/  @!UP1 UIADD3 UR5, UR5, 0x1, URZ ;  /* 0x0000000105059890 */ /* 0x000fe4000fffe03f */
[----:B------:R-:W-:Y:S02]  /*1800*/  UISETP.GE.U32.AND UP0, UPT, UR4, UR11, UPT ;  /* 0x0000000b0400728c */ /* 0x000fe4000bf06070 */
[----:B------:R-:W-:-:S09]  /*1810*/  UISETP.GE.AND UP1, UPT, UR6, URZ, UPT ;  /* 0x0000003f0600728c */ /* 0x000fd2000bf26270 */
[----:B------:R-:W-:Y:S02]  /*1820*/  @UP0 UIADD3 UR5, UR5, 0x1, URZ ;  /* 0x0000000105050890 */ /* 0x000fe4000fffe03f */
[----:B------:R-:W-:-:S05]  /*1830*/  UISETP.NE.AND UP0, UPT, UR10, URZ, UPT ;  /* 0x0000003f0a00728c */ /* 0x000fca000bf05270 */
[----:B------:R-:W-:Y:S02]  /*1840*/  UMOV UR4, UR5 ;  /* 0x0000000500047c82 */ /* 0x000fe40008000000 */
[----:B------:R-:W-:-:S04]  /*1850*/  @!UP1 UIADD3 UR4, -UR4, URZ, URZ ;  /* 0x0000003f04049290 */ /* 0x000fc8000fffe13f */
[----:B------:R-:W-:-:S12]  /*1860*/  @!UP0 ULOP3.LUT UR4, URZ, UR10, URZ, 0x33, !UPT ;  /* 0x0000000a3f048292 */ /* 0x000fd8000f8e333f */
.L_x_185:
[----:B------:R-:W-:Y:S01]  /*1870*/  R2UR UR5, R212 ;  /* 0x00000000d40572ca */ /* 0x000fe200000e0000 */
[----:B------:R-:W-:Y:S01]  /*1880*/  IMAD.U32 R0, RZ, RZ, UR9 ;  /* 0x00000009ff007e24 */ /* 0x000fe2000f8e00ff */
[----:B------:R-:W-:Y:S01]  /*1890*/  PLOP3.LUT P0, PT, PT, PT, PT, 0x80, 0x0 ;  /* 0x000000000000781c */ /* 0x000fe20003f0f070 */
[----:B------:R-:W-:Y:S01]  /*18a0*/  IMAD.U32 R3, RZ, RZ, UR4 ;  /* 0x00000004ff037e24 */ /* 0x000fe2000f8e00ff */
[----:B------:R-:W-:Y:S01]  /*18b0*/  CS2R R150, SRZ ;  /* 0x0000000000967805 */ /* 0x000fe2000001ff00 */
[----:B------:R-:W-:Y:S01]  /*18c0*/  IMAD.MOV.U32 R2, RZ, RZ, RZ ;  /* 0x000000ffff027224 */ /* 0x000fe200078e00ff */
[----:B------:R-:W-:Y:S02]  /*18d0*/  CS2R R148, SRZ ;  /* 0x0000000000947805 */ /* 0x000fe4000001ff00 */
[----:B------:R-:W-:Y:S02]  /*18e0*/  CS2R R146, SRZ ;  /* 0x0000000000927805 */ /* 0x000fe4000001ff00 */
[----:B------:R-:W-:-:S02]  /*18f0*/  CS2R R144, SRZ ;  /* 0x0000000000907805 */ /* 0x000fc4000001ff00 */
[----:B------:R-:W-:Y:S02]  /*1900*/  CS2R R142, SRZ ;  /* 0x00000000008e7805 */ /* 0x000fe4000001ff00 */
[----:B------:R-:W-:Y:S02]  /*1910*/  CS2R R140, SRZ ;  /* 0x00000000008c7805 */ /* 0x000fe4000001ff00 */
[----:B------:R-:W-:Y:S02]  /*1920*/  CS2R R138, SRZ ;  /* 0x00000000008a7805 */ /* 0x000fe4000001ff00 */
[----:B------:R-:W-:Y:S01]  /*1930*/  CS2R R136, SRZ ;  /* 0x0000000000887805 */ /* 0x000fe2000001ff00 */
[----:B------:R-:W-:Y:S01]  /*1940*/  UIMAD UR5, UR5, UR4, URZ ;  /* 0x00000004050572a4 */ /* 0x000fe2000f8e023f */
[----:B------:R-:W-:Y:S02]  /*1950*/  CS2R R134, SRZ ;  /* 0x0000000000867805 */ /* 0x000fe4000001ff00 */
[----:B------:R-:W-:-:S02]  /*1960*/  CS2R R132, SRZ ;  /* 0x0000000000847805 */ /* 0x000fc4000001ff00 */
[----:B------:R-:W-:Y:S02]  /*1970*/  CS2R R130, SRZ ;  /* 0x0000000000827805 */ /* 0x000fe4000001ff00 */
[----:B------:R-:W-:Y:S02]  /*1980*/  CS2R R128, SRZ ;  /* 0x0000000000807805 */ /* 0x000fe4000001ff00 */
[----:B------:R-:W-:Y:S02]  /*1990*/  CS2R R126, SRZ ;  /* 0x00000000007e7805 */ /* 0x000fe4000001ff00 */
[----:B------:R-:W-:Y:S01]  /*19a0*/  VIADDMNMX R3, R3, UR5, R0, PT ;  /* 0x0000000503037c46 */ /* 0x000fe2000b800100 */
[----:B------:R-:W-:Y:S01]  /*19b0*/  IMAD.U32 R18, RZ, RZ, UR5 ;  /* 0x00000005ff127e24 */ /* 0x000fe2000f8e00ff */
[----:B------:R-:W-:Y:S01]  /*19c0*/  CS2R R124, SRZ ;  /* 0x00000000007c7805 */ /* 0x000fe2000001ff00 */
[----:B------:R-:W-:Y:S01]  /*19d0*/  IMAD.MOV.U32 R0, RZ, RZ, RZ ;  /* 0x000000ffff007224 */ /* 0x000fe200078e00ff */
[----:B------:R-:W-:-:S02]  /*19e0*/  R2UR UR60, R3 ;  /* 0x00000000033c72ca */ /* 0x000fc400000e0000 */
        /* <DEDUP_REMOVED lines=12> */
[----:B------:R-:W-:Y:S01]  /*1ab0*/  UISETP.GT.AND UP0, UPT, UR60, UR5, UPT ;  /* 0x000000053c00728c */ /* 0x000fe2000bf04270 */
[----:B------:R-:W-:-:S02]  /*1ac0*/  CS2R R98, SRZ ;  /* 0x0000000000627805 */ /* 0x000fc4000001ff00 */
[----:B------:R-:W-:Y:S02]  /*1ad0*/  CS2R R96, SRZ ;  /* 0x0000000000607805 */ /* 0x000fe4000001ff00 */
[----:B------:R-:W-:Y:S02]  /*1ae0*/  CS2R R94, SRZ ;  /* 0x00000000005e7805 */ /* 0x000fe4000001ff00 */
[----:B------:R-:W-:Y:S02]  /*1af0*/  CS2R R92, SRZ ;  /* 0x00000000005c7805 */ /* 0x000fe4000001ff00 */
[----:B------:R-:W-:Y:S02]  /*1b00*/  CS2R R90, SRZ ;  /* 0x00000000005a7805 */ /* 0x000fe4000001ff00 */
[----:B------:R-:W-:Y:S02]  /*1b10*/  PLOP3.LUT P1, PT, PT, PT, UP0, 0x80, 0x0 ;  /* 0x000000000000781c */ /* 0x000fe40003f2f008 */
        /* <DEDUP_REMOVED lines=34> */
[----:B------:R-:W0:Y:S01]  /*1d40*/  S2R R0, SR_TID.X ;  /* 0x0000000000007919 */ /* 0x000e220000002100 */
[----:B------:R-:W1:Y:S01]  /*1d50*/  S2UR UR7, SR_CgaCtaId ;  /* 0x00000000000779c3 */ /* 0x000e620000008800 */
[----:B------:R-:W-:Y:S02]  /*1d60*/  UMOV UR6, 0x400 ;  /* 0x0000040000067882 */ /* 0x000fe40000000000 */
[----:B-1----:R-:W-:-:S04]  /*1d70*/  ULEA UR6, UR7, UR6, 0x18 ;  /* 0x0000000607067291 */ /* 0x002fc8000f8ec03f */
[----:B------:R-:W-:Y:S01]  /*1d80*/  UIADD3 UR6, UR6, 0x14400, URZ ;  /* 0x0001440006067890 */ /* 0x000fe2000fffe03f */
[----:B0-----:R-:W-:-:S03]  /*1d90*/  VIADD R0, R0, 0xffffff80 ;  /* 0xffffff8000007836 */ /* 0x001fc60000000000 */
[----:B------:R-:W-:Y:S02]  /*1da0*/  ULOP3.LUT UP0, URZ, UR6, 0x9f, URZ, 0xc0, !UPT ;  /* 0x0000009f063f7892 */ /* 0x000fe4000f80c03f */
[----:B------:R-:W-:-:S04]  /*1db0*/  SHF.R.S32.HI R3, RZ, 0x1f, R0 ;  /* 0x0000001fff037819 */ /* 0x000fc80000011400 */
[----:B------:R-:W-:Y:S02]  /*1dc0*/  PLOP3.LUT P0, PT, PT, PT, UP0, 0x80, 0x0 ;  /* 0x000000000000781c */ /* 0x000fe40003f0f008 */
[----:B------:R-:W-:-:S04]  /*1dd0*/  LEA.HI R3, R3, R0, RZ, 0x7 ;  /* 0x0000000003037211 */ /* 0x000fc800078f38ff */
[----:B------:R-:W-:-:S06]  /*1de0*/  SHF.R.S32.HI R3, RZ, 0x7, R3 ;  /* 0x00000007ff037819 */ /* 0x000fcc0000011403 */
[----:B------:R-:W0:Y:S02]  /*1df0*/  SHFL.IDX PT, R3, R3, RZ, 0x1f ;  /* 0x00001fff03037589 */ /* 0x000e2400000e0000 */
[----:B0-----:R-:W-:-:S13]  /*1e00*/  R2UR UR4, R3 ;  /* 0x00000000030472ca */ /* 0x001fda00000e0000 */
        /* <DEDUP_REMOVED lines=14> */
[----:B------:R-:W-:Y:S02]  /*1ef0*/  IMAD.U32 R10, RZ, RZ, UR6 ;  /* 0x00000006ff0a7e24 */ /* 0x000fe4000f8e00ff */
        /* <DEDUP_REMOVED lines=8> */
.L_x_187:
[----:B------:R-:W2:Y:S04]  /*1f80*/  LDL R2, [R1+0x1c] ;  /* 0x00001c0001027983 */ /* 0x000ea80000100800 */
[----:B------:R-:W3:Y:S01]  /*1f90*/  LDL R20, [R1+0x6c] ;  /* 0x00006c0001147983 */ /* 0x000ee20000100800 */
[----:B------:R-:W0:Y:S01]  /*1fa0*/  S2UR UR5, SR_CgaCtaId ;  /* 0x00000000000579c3 */ /* 0x000e220000008800 */
[----:B------:R-:W-:Y:S02]  /*1fb0*/  UMOV UR4, 0x400 ;  /* 0x0000040000047882 */ /* 0x000fe40000000000 */
[----:B0-----:R-:W-:-:S06]  /*1fc0*/  ULEA UR4, UR5, UR4, 0x18 ;  /* 0x0000000405047291 */ /* 0x001fcc000f8ec03f */
[----:B------:R-:W-:Y:S01]  /*1fd0*/  IMAD.U32 R5, RZ, RZ, UR4 ;  /* 0x00000004ff057e24 */ /* 0x000fe2000f8e00ff */
[----:B------:R-:W-:Y:S01]  /*1fe0*/  BSSY B0, `(.L_x_188) ;  /* 0x000000a000007945 */ /* 0x000fe20003800000 */
[----:B--2---:R-:W-:-:S04]  /*1ff0*/  LEA.HI R0, R2, R2, RZ, 0x1 ;  /* 0x0000000202007211 */ /* 0x004fc800078f08ff */
[----:B------:R-:W-:-:S05]  /*2000*/  LOP3.LUT R0, R0, 0xfffffffe, RZ, 0xc0, !PT ;  /* 0xfffffffe00007812 */ /* 0x000fca00078ec0ff */
[----:B------:R-:W-:-:S05]  /*2010*/  IMAD.IADD R0, R2, 0x1, -R0 ;  /* 0x0000000102007824 */ /* 0x000fca00078e0a00 */
[----:B------:R-:W-:-:S04]  /*2020*/  SHF.L.U32 R0, R0, 0x1f, RZ ;  /* 0x0000001f00007819 */ /* 0x000fc800000006ff */
[----:B------:R-:W0:Y:S01]  /*2030*/  SYNCS.PHASECHK.TRANS64.TRYWAIT P1, [R5+URZ+0x38800], R0 ;  /* 0x03880000050075a7 */ /* 0x000e22000802017f */
[----:B---3--:R-:W-:-:S13]  /*2040*/  R2UR UR6, R20 ;  /* 0x00000000140672ca */ /* 0x008fda00000e0000 */
[----:B------:R-:W-:-:S05]  /*2050*/  IMAD.U32 R2, RZ, RZ, UR6 ;  /* 0x00000006ff027e24 */ /* 0x000fca000f8e00ff */
[----:B------:R-:W-:Y:S01]  /*2060*/  ISETP.NE.AND P0, PT, R2, 0x3, PT ;  /* 0x000000030200780c */ /* 0x000fe20003f05270 */
[----:B0-----:R-:W-:-:S12]  /*2070*/  @!P1 BRA `(.L_x_189) ;  /* 0x0000015c000c9947 */ /* 0x001fd80003800000 */
.L_x_364:
[----:B------:R-:W-:Y:S05]  /*2080*/  BSYNC B0 ;  /* 0x0000000000007941 */ /* 0x000fea0003800000 */
.L_x_188:
[----:B------:R-:W-:Y:S05]  /*2090*/  @!P0 BRA `(.L_x_190) ;  /* 0x0000000000048947 */ /* 0x000fea0003800000 */
[----:B------:R-:W-:Y:S01]  /*20a0*/  BPT.TRAP 0x1 ;  /* 0x000000040000795c */ /* 0x000fe20000300000 */
.L_x_190:
[----:B0-----:R-:W-:Y:S01]  /*20b0*/  IMAD R0, R16, 0x8, R5 ;  /* 0x0000000810007824 */ /* 0x001fe200078e0205 */
[----:B------:R-:W-:-:S04]  /*20c0*/  SHF.L.U32 R3, R17, 0x1f, RZ ;  /* 0x0000001f11037819 */ /* 0x000fc800000006ff */
[----:B------:R0:W1:Y:S01]  /*20d0*/  SYNCS.PHASECHK.TRANS64.TRYWAIT P2, [R0+URZ+0x38830], R3 ;  /* 0x03883003000075a7 */ /* 0x000062000804017f */
[----:B------:R-:W-:Y:S05]  /*20e0*/  @!P0 BRA `(.L_x_191) ;  /* 0x0000000000048947 */ /* 0x000fea0003800000 */
[----:B------:R-:W-:Y:S01]  /*20f0*/  BPT.TRAP 0x1 ;  /* 0x000000040000795c */ /* 0x000fe20000300000 */
.L_x_191:
[----:B------:R-:W2:Y:S01]  /*2100*/  S2R R2, SR_TID.X ;  /* 0x0000000000027919 */ /* 0x000ea20000002100 */
[----:B------:R-:W-:Y:S01]  /*2110*/  IMAD.MOV.U32 R151, RZ, RZ, RZ ;  /* 0x000000ffff977224 */ /* 0x000fe200078e00ff */
[----:B--2---:R-:W-:-:S04]  /*2120*/  LOP3.LUT R2, R2, 0x7f, RZ, 0xc0, !PT ;  /* 0x0000007f02027812 */ /* 0x004fc800078ec0ff */
[----:B------:R-:W-:Y:S01]  /*2130*/  ISETP.NE.AND P1, PT, R2, RZ, PT ;  /* 0x000000ff0200720c */ /* 0x000fe20003f25270 */
[----:B-1----:R-:W-:-:S12]  /*2140*/  @P2 BRA `(.L_x_192) ;  /* 0x0000000000082947 */ /* 0x002fd80003800000 */
[----:B------:R-:W1:Y:S02]  /*2150*/  SYNCS.PHASECHK.TRANS64.TRYWAIT P2, [R0+URZ+0x38830], R3 ;  /* 0x03883003000075a7 */ /* 0x000e64000804017f */
[----:B-1----:R-:W-:Y:S05]  /*2160*/  @!P2 BRA `(.L_x_193) ;  /* 0x0000015800e4a947 */ /* 0x002fea0003800000 */
.L_x_192:
[----:B------:R-:W-:Y:S05]  /*2170*/  WARPSYNC.ALL ;  /* 0x0000000000007948 */ /* 0x000fea0003800000 */
[----:B------:R-:W-:Y:S01]  /*2180*/  R2UR UR4, R5 ;  /* 0x00000000050472ca */ /* 0x000fe200000e0000 */
[----:B------:R-:W-:Y:S01]  /*2190*/  ULOP3.LUT UR53, UR53, 0x10000, URZ, 0xfc, !UPT ;  /* 0x0001000035357892 */ /* 0x000fe2000f8efc3f */
[----:B------:R-:W-:Y:S01]  /*21a0*/  R2UR UR52, R16 ;  /* 0x00000000103472ca */ /* 0x000fe200000e0000 */
[----:B------:R-:W-:Y:S01]  /*21b0*/  WARPGROUP.ARRIVE ;  /* 0x00000000000079c5 */ /* 0x000fe20000000000 */
[----:B------:R-:W-:Y:S01]  /*21c0*/  UMOV UR57, 0x40000040 ;  /* 0x4000004000397882 */ /* 0x000fe20000000000 */
[----:B------:R-:W-:Y:S01]  /*21d0*/  UMOV UR59, 0x40000040 ;  /* 0x40000040003b7882 */ /* 0x000fe20000000000 */
[----:B------:R-:W-:Y:S01]  /*21e0*/  UMOV UR7, 0x40000040 ;  /* 0x4000004000077882 */ /* 0x000fe20000000000 */
[----:B------:R-:W-:Y:S01]  /*21f0*/  UMOV UR9, UR57 ;  /* 0x0000003900097c82 */ /* 0x000fe20008000000 */
[----:B------:R-:W-:Y:S01]  /*2200*/  UMOV UR56, UR53 ;  /* 0x0000003500387c82 */ /* 0x000fe20008000000 */
[----:B------:R-:W-:Y:S01]  /*2210*/  UMOV UR11, 0x40000040 ;  /* 0x40000040000b7882 */ /* 0x000fe20000000000 */
[----:B------:R-:W-:Y:S01]  /*2220*/  UMOV UR8, UR56 ;  /* 0x0000003800087c82 */ /* 0x000fe20008000000 */
[----:B------:R-:W-:Y:S01]  /*2230*/  UMOV UR12, UR56 ;  /* 0x00000038000c7c82 */ /* 0x000fe20008000000 */
[----:B------:R-:W-:Y:S01]  /*2240*/  UMOV UR13, UR57 ;  /* 0x00000039000d7c82 */ /* 0x000fe20008000000 */
[----:B------:R-:W-:Y:S01]  /*2250*/  UIADD3 UR4, UR4, 0x24400, URZ ;  /* 0x0002440004047890 */ /* 0x000fe2000fffe03f */
[----:B------:R-:W-:Y:S01]  /*2260*/  MOV R4, UR57 ;  /* 0x0000003900047c02 */ /* 0x000fe20008000f00 */
[----:B------:R-:W-:Y:S01]  /*2270*/  UMOV UR15, 0x40000040 ;  /* 0x40000040000f7882 */ /* 0x000fe20000000000 */
[----:B------:R-:W-:Y:S01]  /*2280*/  UIADD3 UR16, UR53, 0x2, URZ ;  /* 0x0000000235107890 */ /* 0x000fe2000fffe03f */
[----:B------:R-:W-:Y:S01]  /*2290*/  MOV R65, UR56 ;  /* 0x0000003800417c02 */ /* 0x000fe20008000f00 */
[----:B------:R-:W-:Y:S01]  /*22a0*/  USHF.R.U32.HI UR4, URZ, 0x4, UR4 ;  /* 0x000000043f047899 */ /* 0x000fe20008011604 */
[----:B------:R-:W-:Y:S01]  /*22b0*/  P2R R64, PR, RZ, 0x1 ;  /* 0x00000001ff407803 */ /* 0x000fe20000000000 */
[----:B------:R-:W-:Y:S01]  /*22c0*/  UMOV UR21, 0x40000040 ;  /* 0x4000004000157882 */ /* 0x000fe20000000000 */
[----:B------:R-:W-:Y:S01]  /*22d0*/  UMOV UR23, 0x40000040 ;  /* 0x4000004000177882 */ /* 0x000fe20000000000 */
[----:B------:R-:W-:Y:S01]  /*22e0*/  ULOP3.LUT UR4, UR4, 0x3fff, URZ, 0xc0, !UPT ;  /* 0x00003fff04047892 */ /* 0x000fe2000f8ec03f */
[----:B------:R-:W-:Y:S01]  /*22f0*/  IMAD.U32 R11, RZ, RZ, UR21 ;  /* 0x00000015ff0b7e24 */ /* 0x000fe2000f8e00ff */
[----:B------:R-:W-:Y:S01]  /*2300*/  UMOV UR20, UR16 ;  /* 0x0000001000147c82 */ /* 0x000fe20008000000 */
[----:B------:R-:W-:Y:S01]  /*2310*/  UMOV UR19, UR21 ;  /* 0x0000001500137c82 */ /* 0x000fe20008000000 */
[----:B------:R-:W-:Y:S01]  /*2320*/  ULOP3.LUT UR5, UR4, 0x10000, URZ, 0xfc, !UPT ;  /* 0x0001000004057892 */ /* 0x000fe2000f8efc3f */
[----:B------:R-:W-:Y:S01]  /*2330*/  IMAD.U32 R10, RZ, RZ, UR20 ;  /* 0x00000014ff0a7e24 */ /* 0x000fe2000f8e00ff */
[----:B------:R-:W-:Y:S01]  /*2340*/  UMOV UR18, UR20 ;  /* 0x0000001400127c82 */ /* 0x000fe20008000000 */
[----:B------:R-:W-:Y:S01]  /*2350*/  UMOV UR4, UR56 ;  /* 0x0000003800047c82 */ /* 0x000fe20008000000 */
[----:B------:R-:W-:Y:S01]  /*2360*/  UIMAD UR52, UR52, 0xa00, UR5 ;  /* 0x00000a00343478a4 */ /* 0x000fe2000f8e0205 */
[----:B01----:R-:W-:Y:S01]  /*2370*/  @!P1 VIADD R0, R0, 0x38840 ;  /* 0x0003884000009836 */ /* 0x003fe20000000000 */
[----:B------:R-:W-:Y:S01]  /*2380*/  UIADD3 UR16, UR53, 0x4, URZ ;  /* 0x0000000435107890 */ /* 0x000fe2000fffe03f */
[----:B------:R-:W-:Y:S01]  /*2390*/  IMAD.U32 R14, RZ, RZ, UR5 ;  /* 0x00000005ff0e7e24 */ /* 0x000fe2000f8e00ff */
[----:B------:R-:W-:Y:S01]  /*23a0*/  UIADD3 UR6, UR52, 0x80, URZ ;  /* 0x0000008034067890 */ /* 0x000fe2000fffe03f */
[--C-:B------:R-:W-:Y:S01]  /*23b0*/  IMAD.MOV.U32 R150, RZ, RZ, R151.reuse ;  /* 0x000000ffff967224 */ /* 0x100fe200078e0097 */
[----:B------:R-:W-:Y:S01]  /*23c0*/  UMOV UR5, UR57 ;  /* 0x0000003900057c82 */ /* 0x000fe20008000000 */
[----:B------:R-:W-:Y:S01]  /*23d0*/  UMOV UR58, UR52 ;  /* 0x00000034003a7c82 */ /* 0x000fe20008000000 */
[----:B------:R-:W-:Y:S01]  /*23e0*/  UIADD3 UR10, UR52, 0x100, URZ ;  /* 0x00000100340a7890 */ /* 0x000fe2000fffe03f */
[----:B------:R-:W-:Y:S01]  /*23f0*/  HGMMA.64x16x16.F32 R56, gdesc[UR56], RZ, !UPT, gsb0 ;  /* 0x00200000383879f0 */ /* 0x000fe2000c0008ff */
[----:B------:R-:W-:Y:S01]  /*2400*/  UIADD3 UR14, UR52, 0x180, URZ ;  /* 0x00000180340e7890 */ /* 0x000fe2000fffe03f */
[----:B------:R-:W-:Y:S01]  /*2410*/  @!P1 PRMT R0, RZ, 0x654, R0 ;  /* 0x00000654ff009816 */ /* 0x000fe20000000000 */
[----:B------:R-:W-:Y:S01]  /*2420*/  UIADD3 UR26, UR52, 0x404, URZ ;  /* 0x00000404341a7890 */ /* 0x000fe2000fffe03f */
[--C-:B------:R-:W-:Y:S01]  /*2430*/  IMAD.MOV.U32 R149, RZ, RZ, R151.reuse ;  /* 0x000000ffff957224 */ /* 0x100fe200078e0097 */
[----:B------:R-:W-:Y:S01]  /*2440*/  UMOV UR27, 0x40000040 ;  /* 0x40000040001b7882 */ /* 0x000fe20000000000 */
        /* <DEDUP_REMOVED lines=32> */
[----:B------:R-:W-:Y:S01]  /*2650*/  IMAD.MOV.U32 R130, RZ, RZ, R151 ;  /* 0x000000ffff827224 */ /* 0x000fe200078e0097 */
[----:B------:R-:W-:-:S02]  /*2660*/  WARPGROUP.DEPBAR.LE gsb0, 0x0 ;  /* 0x00008000000079c5 */ /* 0x000fc40000010000 */
[----:B------:R-:W-:Y:S01]  /*2670*/  WARPGROUP.ARRIVE ;  /* 0x00000000000079c5 */ /* 0x000fe20000000000 */
[--C-:B------:R-:W-:Y:S02]  /*2680*/  IMAD.MOV.U32 R129, RZ, RZ, R151.reuse ;  /* 0x000000ffff817224 */ /* 0x100fe400078e0097 */
[--C-:B------:R-:W-:Y:S02]  /*2690*/  IMAD.MOV.U32 R128, RZ, RZ, R151.reuse ;  /* 0x000000ffff807224 */ /* 0x100fe400078e0097 */
[--C-:B------:R-:W-:Y:S01]  /*26a0*/  IMAD.MOV.U32 R127, RZ, RZ, R151.reuse ;  /* 0x000000ffff7f7224 */ /* 0x100fe200078e0097 */
[----:B------:R-:W-:Y:S01]  /*26b0*/  HGMMA.64x16x16.F32 R48, gdesc[UR4], RZ, !UPT, gsb0 ;  /* 0x00200000043079f0 */ /* 0x000fe2000c0008ff */
[----:B------:R-:W-:Y:S01]  /*26c0*/  UIADD3 UR6, UR52, 0x200, URZ ;  /* 0x0000020034067890 */ /* 0x000fe2000fffe03f */
[--C-:B------:R-:W-:Y:S01]  /*26d0*/  IMAD.MOV.U32 R126, RZ, RZ, R151.reuse ;  /* 0x000000ffff7e7224 */ /* 0x100fe200078e0097 */
[----:B------:R-:W-:Y:S01]  /*26e0*/  UMOV UR4, UR56 ;  /* 0x0000003800047c82 */ /* 0x000fe20008000000 */
[----:B------:R-:W-:Y:S01]  /*26f0*/  UMOV UR5, UR57 ;  /* 0x0000003900057c82 */ /* 0x000fe20008000000 */
        /* <DEDUP_REMOVED lines=28> */
[--C-:B------:R-:W-:Y:S01]  /*28c0*/  IMAD.MOV.U32 R100, RZ, RZ, R151.reuse ;  /* 0x000000ffff647224 */ /* 0x100fe200078e0097 */
[----:B------:R-:W-:Y:S01]  /*28d0*/  HGMMA.64x16x16.F32 R40, gdesc[UR8], RZ, !UPT, gsb0 ;  /* 0x00200000082879f0 */ /* 0x000fe2000c0008ff */
[----:B------:R-:W-:Y:S01]  /*28e0*/  UIADD3 UR8, UR52, 0x2, URZ ;  /* 0x0000000234087890 */ /* 0x000fe2000fffe03f */
[--C-:B------:R-:W-:Y:S01]  /*28f0*/  IMAD.MOV.U32 R99, RZ, RZ, R151.reuse ;  /* 0x000000ffff637224 */ /* 0x100fe200078e0097 */
[----:B------:R-:W-:Y:S01]  /*2900*/  UIADD3 UR10, UR52, 0x102, URZ ;  /* 0x00000102340a7890 */ /* 0x000fe2000fffe03f */
[--C-:B------:R-:W-:Y:S01]  /*2910*/  IMAD.MOV.U32 R98, RZ, RZ, R151.reuse ;  /* 0x000000ffff627224 */ /* 0x100fe200078e0097 */
[----:B------:R-:W-:Y:S01]  /*2920*/  UMOV UR9, UR19 ;  /* 0x0000001300097c82 */ /* 0x000fe20008000000 */
[----:B------:R-:W-:Y:S01]  /*2930*/  UMOV UR11, 0x40000040 ;  /* 0x40000040000b7882 */ /* 0x000fe20000000000 */
[--C-:B------:R-:W-:Y:S01]  /*2940*/  IMAD.MOV.U32 R97, RZ, RZ, R151.reuse ;  /* 0x000000ffff617224 */ /* 0x100fe200078e0097 */
[----:B------:R-:W-:Y:S01]  /*2950*/  UMOV UR22, UR8 ;  /* 0x0000000800167c82 */ /* 0x000fe20008000000 */
[----:B------:R-:W-:Y:S01]  /*2960*/  UMOV UR8, UR18 ;  /* 0x0000001200087c82 */ /* 0x000fe20008000000 */
        /* <DEDUP_REMOVED lines=37> */
[----:B------:R-:W-:Y:S01]  /*2bc0*/  IMAD.MOV.U32 R66, RZ, RZ, R151 ;  /* 0x000000ffff427224 */ /* 0x000fe200078e0097 */
[----:B------:R-:W-:Y:S02]  /*2bd0*/  WARPGROUP.DEPBAR.LE gsb0, 0x0 ;  /* 0x00008000000079c5 */ /* 0x000fe40000010000 */
        /* <DEDUP_REMOVED lines=21> */
[----:B------:R-:W-:Y:S02]  /*2d30*/  UIADD3 UR8, UR52, 0x4, URZ ;  /* 0x0000000434087890 */ /* 0x000fe4000fffe03f */
[----:B------:R-:W-:Y:S01]  /*2d40*/  UIADD3 UR10, UR52, 0x104, URZ ;  /* 0x00000104340a7890 */ /* 0x000fe2000fffe03f */
[----:B------:R-:W-:Y:S01]  /*2d50*/  UMOV UR11, 0x40000040 ;  /* 0x40000040000b7882 */ /* 0x000fe20000000000 */
[----:B------:R-:W-:Y:S02]  /*2d60*/  WARPGROUP.DEPBAR.LE gsb0, 0x0 ;  /* 0x00008000000079c5 */ /* 0x000fe40000010000 */
[----:B------:R-:W-:-:S06]  /*2d70*/  WARPGROUP.ARRIVE ;  /* 0x00000000000079c5 */ /* 0x000fcc0000000000 */
[----:B------:R-:W-:Y:S01]  /*2d80*/  HGMMA.64x16x16.F32 R32, gdesc[UR12], R32, gsb0 ;  /* 0x002000000c2079f0 */ /* 0x000fe20008000820 */
[----:B------:R-:W-:Y:S01]  /*2d90*/  UMOV UR12, UR16 ;  /* 0x00000010000c7c82 */ /* 0x000fe20008000000 */
[----:B------:R-:W-:Y:S01]  /*2da0*/  UMOV UR13, 0x40000040 ;  /* 0x40000040000d7882 */ /* 0x000fe20000000000 */
[----:B------:R-:W-:Y:S01]  /*2db0*/  UMOV UR14, UR8 ;  /* 0x00000008000e7c82 */ /* 0x000fe20008000000 */
[----:B------:R-:W-:Y:S01]  /*2dc0*/  UMOV UR15, 0x40000040 ;  /* 0x40000040000f7882 */ /* 0x000fe20000000000 */
[----:B------:R-:W-:Y:S01]  /*2dd0*/  UMOV UR18, UR12 ;  /* 0x0000000c00127c82 */ /* 0x000fe20008000000 */
[----:B------:R-:W-:Y:S01]  /*2de0*/  UMOV UR19, UR13 ;  /* 0x0000000d00137c82 */ /* 0x000fe20008000000 */
[----:B------:R-:W-:Y:S01]  /*2df0*/  UMOV UR8, UR18 ;  /* 0x0000001200087c82 */ /* 0x000fe20008000000 */
[----:B------:R-:W-:Y:S01]  /*2e00*/  UMOV UR9, UR19 ;  /* 0x0000001300097c82 */ /* 0x000fe20008000000 */
[----:B------:R-:W-:Y:S01]  /*2e10*/  IMAD.U32 R8, RZ, RZ, UR12 ;  /* 0x0000000cff087e24 */ /* 0x000fe2000f8e00ff */
[----:B------:R-:W-:Y:S01]  /*2e20*/  UIADD3 UR16, UR53, 0x6, URZ ;  /* 0x0000000635107890 */ /* 0x000fe2000fffe03f */
[----:B------:R-:W-:Y:S01]  /*2e30*/  IMAD.U32 R9, RZ, RZ, UR13 ;  /* 0x0000000dff097e24 */ /* 0x000fe2000f8e00ff */
[----:B------:R-:W-:-:S02]  /*2e40*/  WARPGROUP.DEPBAR.LE gsb0, 0x0 ;  /* 0x00008000000079c5 */ /* 0x000fc40000010000 */
        /* <DEDUP_REMOVED lines=20> */
[----:B------:R-:W-:Y:S01]  /*2f90*/  UIADD3 UR18, UR52, 0x400, URZ ;  /* 0x0000040034127890 */ /* 0x000fe2000fffe03f */
        /* <DEDUP_REMOVED lines=39> */
[----:B------:R-:W-:Y:S01]  /*3210*/  UMOV UR9, 0x40000040 ;  /* 0x4000004000097882 */ /* 0x000fe20000000000 */
[----:B------:R-:W-:Y:S01]  /*3220*/  UMOV UR11, 0x40000040 ;  /* 0x40000040000b7882 */ /* 0x000fe20000000000 */
[----:B------:R-:W-:Y:S01]  /*3230*/  UMOV UR16, UR8 ;  /* 0x0000000800107c82 */ /* 0x000fe20008000000 */
[----:B------:R-:W-:Y:S01]  /*3240*/  UMOV UR17, UR9 ;  /* 0x0000000900117c82 */ /* 0x000fe20008000000 */
        /* <DEDUP_REMOVED lines=31> */
[----:B------:R-:W-:Y:S01]  /*3440*/  UIADD3 UR6, UR53, 0x404, URZ ;  /* 0x0000040435067890 */ /* 0x000fe2000fffe03f */
[----:B------:R-:W-:Y:S02]  /*3450*/  MOV R2, UR13 ;  /* 0x0000000d00027c02 */ /* 0x000fe40008000f00 */
[----:B------:R-:W-:Y:S01]  /*3460*/  MOV R3, UR12 ;  /* 0x0000000c00037c02 */ /* 0x000fe20008000f00 */
        /* <DEDUP_REMOVED lines=41> */
[----:B------:R-:W-:Y:S02]  /*3700*/  UMOV UR15, 0x40000040 ;  /* 0x40000040000f7882 */ /* 0x000fe40000000000 */
        /* <DEDUP_REMOVED lines=177> */
[----:B------:R-:W-:Y:S02]  /*4220*/  UIADD3 UR6, UR53, 0xc02, URZ ;  /* 0x00000c0235067890 */ /* 0x000fe4000fffe03f */
[----:B------:R-:W-:Y:S01]  /*4230*/  UIADD3 UR10, UR52, 0x884, URZ ;  /* 0x00000884340a7890 */ /* 0x000fe2000fffe03f */
[----:B------:R-:W-:-:S02]  /*4240*/  WARPGROUP.DEPBAR.LE gsb0, 0x0 ;  /* 0x00008000000079c5 */ /* 0x000fc40000010000 */
        /* <DEDUP_REMOVED lines=77> */
[----:B------:R-:W-:Y:S02]  /*4720*/  R2UR UR12, R3 ;  /* 0x00000000030c72ca */ /* 0x000fe400000e0000 */
[----:B------:R-:W-:Y:S01]  /*4730*/  R2UR UR13, R2 ;  /* 0x00000000020d72ca */ /* 0x000fe200000e0000 */
        /* <DEDUP_REMOVED lines=8> */
[----:B------:R-:W-:Y:S01]  /*47c0*/  IMAD.U32 R6, RZ, RZ, UR56 ;  /* 0x00000038ff067e24 */ /* 0x000fe2000f8e00ff */
[----:B------:R-:W-:Y:S01]  /*47d0*/  UMOV UR10, UR56 ;  /* 0x00000038000a7c82 */ /* 0x000fe20008000000 */
[----:B------:R-:W-:Y:S01]  /*47e0*/  UMOV UR11, UR57 ;  /* 0x00000039000b7c82 */ /* 0x000fe20008000000 */
[----:B------:R-:W-:Y:S01]  /*47f0*/  IMAD.U32 R7, RZ, RZ, UR57 ;  /* 0x00000039ff077e24 */ /* 0x000fe2000f8e00ff */
[----:B------:R-:W-:Y:S01]  /*4800*/  UMOV UR53, UR11 ;  /* 0x0000000b00357c82 */ /* 0x000fe20008000000 */
[----:B------:R-:W-:-:S02]  /*4810*/  WARPGROUP.DEPBAR.LE gsb0, 0x0 ;  /* 0x00008000000079c5 */ /* 0x000fc40000010000 */
        /* <DEDUP_REMOVED lines=14> */
[----:B------:R-:W-:Y:S01]  /*4900*/  UMOV UR59, 0x40000040 ;  /* 0x40000040003b7882 */ /* 0x000fe20000000000 */
[----:B------:R-:W-:Y:S01]  /*4910*/  ULDC UR6, c[0x0][0x9d8] ;  /* 0x0002760000067ab9 */ /* 0x000fe20000000800 */
        /* <DEDUP_REMOVED lines=8> */
[----:B------:R-:W-:Y:S01]  /*49a0*/  UMOV UR56, UR10 ;  /* 0x0000000a00387c82 */ /* 0x000fe20008000000 */
[----:B------:R-:W-:Y:S01]  /*49b0*/  UMOV UR57, UR11 ;  /* 0x0000000b00397c82 */ /* 0x000fe20008000000 */
[----:B------:R-:W-:Y:S01]  /*49c0*/  UMOV UR58, UR7 ;  /* 0x00000007003a7c82 */ /* 0x000fe20008000000 */
[----:B------:R-:W-:Y:S01]  /*49d0*/  UMOV UR59, 0x40000040 ;  /* 0x40000040003b7882 */ /* 0x000fe20000000000 */
[----:B------:R-:W-:Y:S01]  /*49e0*/  UIADD3 UR7, UR52, 0x906, URZ ;  /* 0x0000090634077890 */ /* 0x000fe2000fffe03f */
[----:B------:R-:W0:Y:S01]  /*49f0*/  MUFU.TANH R56, R56 ;  /* 0x0000003800387308 */ /* 0x000e220000002400 */
[----:B------:R-:W-:Y:S01]  /*4a00*/  FMUL.FTZ R62, R62, UR6 ;  /* 0x000000063e3e7c20 */ /* 0x000fe20008410000 */
[----:B------:R-:W-:Y:S01]  /*4a10*/  FMUL.FTZ R59, R59, UR6 ;  /* 0x000000063b3b7c20 */ /* 0x000fe20008410000 */
[----:B------:R-:W-:-:S05]  /*4a20*/  FMUL.FTZ R63, R63, UR6 ;  /* 0x000000063f3f7c20 */ /* 0x000fca0008410000 */
[----:B------:R-:W1:Y:S08]  /*4a30*/  MUFU.TANH R57, R57 ;  /* 0x0000003900397308 */ /* 0x000e700000002400 */
[----:B------:R-:W2:Y:S08]  /*4a40*/  MUFU.TANH R60, R60 ;  /* 0x0000003c003c7308 */ /* 0x000eb00000002400 */
[----:B------:R-:W3:Y:S08]  /*4a50*/  MUFU.TANH R61, R61 ;  /* 0x0000003d003d7308 */ /* 0x000ef00000002400 */
[----:B------:R-:W4:Y:S08]  /*4a60*/  MUFU.TANH R2, R58 ;  /* 0x0000003a00027308 */ /* 0x000f300000002400 */
[----:B------:R-:W-:Y:S01]  /*4a70*/  MUFU.TANH R12, R62 ;  /* 0x0000003e000c7308 */ /* 0x000fe20000002400 */
[----:B------:R-:W-:-:S02]  /*4a80*/  WARPGROUP.DEPBAR.LE gsb0, 0x0 ;  /* 0x00008000000079c5 */ /* 0x000fc40000010000 */
[----:B------:R-:W-:Y:S01]  /*4a90*/  WARPGROUP.ARRIVE ;  /* 0x00000000000079c5 */ /* 0x000fe20000000000 */
[----:B------:R-:W-:Y:S01]  /*4aa0*/  FMUL.FTZ R50, R50, UR6 ;  /* 0x0000000632327c20 */ /* 0x000fe20008410000 */
[----:B------:R-:W-:Y:S01]  /*4ab0*/  FMUL.FTZ R51, R51, UR6 ;  /* 0x0000000633337c20 */ /* 0x000fe20008410000 */
[----:B------:R-:W-:Y:S01]  /*4ac0*/  FMUL.FTZ R48, R48, UR6 ;  /* 0x0000000630307c20 */ /* 0x000fe20008410000 */
[----:B------:R-:W-:Y:S01]  /*4ad0*/  FMUL.FTZ R49, R49, UR6 ;  /* 0x0000000631317c20 */ /* 0x000fe20008410000 */
[----:B------:R5:W-:Y:S01]  /*4ae0*/  MUFU.TANH R20, R50 ;  /* 0x0000003200147308 */ /* 0x000be20000002400 */
[----:B------:R-:W-:Y:S01]  /*4af0*/  HGMMA.64x16x16.F32 R40, gdesc[UR56], R40, gsb0 ;  /* 0x00200000382879f0 */ /* 0x000fe20008000828 */
[----:B------:R-:W-:Y:S01]  /*4b00*/  UMOV UR56, UR10 ;  /* 0x0000000a00387c82 */ /* 0x000fe20008000000 */
[----:B------:R-:W-:Y:S01]  /*4b10*/  UMOV UR57, UR11 ;  /* 0x0000000b00397c82 */ /* 0x000fe20008000000 */
[----:B------:R-:W-:Y:S01]  /*4b20*/  UMOV UR58, UR7 ;  /* 0x00000007003a7c82 */ /* 0x000fe20008000000 */
[----:B------:R-:W-:Y:S01]  /*4b30*/  UMOV UR59, 0x40000040 ;  /* 0x40000040003b7882 */ /* 0x000fe20000000000 */
[----:B------:R-:W-:Y:S01]  /*4b40*/  FMUL.FTZ R55, R55, UR6 ;  /* 0x0000000637377c20 */ /* 0x000fe20008410000 */
[----:B------:R-:W-:Y:S01]  /*4b50*/  FMUL.FTZ R52, R52, UR6 ;  /* 0x0000000634347c20 */ /* 0x000fe20008410000 */
[----:B------:R-:W-:Y:S01]  /*4b60*/  MUFU.TANH R21, R51 ;  /* 0x0000003300157308 */ /* 0x000fe20000002400 */
[----:B-----5:R-:W-:-:S02]  /*4b70*/  IMAD.U32 R50, RZ, RZ, UR60 ;  /* 0x0000003cff327e24 */ /* 0x020fc4000f8e00ff */
[----:B------:R-:W-:Y:S01]  /*4b80*/  FMUL.FTZ R53, R53, UR6 ;  /* 0x0000000635357c20 */ /* 0x000fe20008410000 */
[----:B------:R-:W-:Y:S01]  /*4b90*/  FMUL.FTZ R54, R54, UR6 ;  /* 0x0000000636367c20 */ /* 0x000fe20008410000 */
[----:B------:R-:W-:Y:S01]  /*4ba0*/  R2UR UR7, R18 ;  /* 0x00000000120772ca */ /* 0x000fe200000e0000 */
[--C-:B------:R-:W-:Y:S02]  /*4bb0*/  IMAD.MOV.U32 R62, RZ, RZ, R151.reuse ;  /* 0x000000ffff3e7224 */ /* 0x100fe400078e0097 */
[----:B------:R-:W5:Y:S08]  /*4bc0*/  MUFU.TANH R48, R48 ;  /* 0x0000003000307308 */ /* 0x000f700000002400 */
[----:B------:R0:W5:Y:S08]  /*4bd0*/  MUFU.TANH R13, R59 ;  /* 0x0000003b000d7308 */ /* 0x0001700000002400 */
[----:B------:R-:W5:Y:S01]  /*4be0*/  MUFU.TANH R49, R49 ;  /* 0x0000003100317308 */ /* 0x000f620000002400 */
[----:B0-----:R-:W-:-:S07]  /*4bf0*/  IMAD.MOV.U32 R59, RZ, RZ, R151 ;  /* 0x000000ffff3b7224 */ /* 0x001fce00078e0097 */
[----:B------:R-:W-:Y:S08]  /*4c00*/  MUFU.TANH R55, R55 ;  /* 0x0000003700377308 */ /* 0x000ff00000002400 */
[----:B------:R-:W0:Y:S01]  /*4c10*/  MUFU.TANH R52, R52 ;  /* 0x0000003400347308 */ /* 0x000e220000002400 */
[----:B------:R-:W-:Y:S02]  /*4c20*/  WARPGROUP.DEPBAR.LE gsb0, 0x0 ;  /* 0x00008000000079c5 */ /* 0x000fe40000010000 */
[----:B------:R-:W-:Y:S01]  /*4c30*/  WARPGROUP.ARRIVE ;  /* 0x00000000000079c5 */ /* 0x000fe20000000000 */
[----:B------:R-:W-:-:S04]  /*4c40*/  FMUL.FTZ R42, R42, UR6 ;  /* 0x000000062a2a7c20 */ /* 0x000fc80008410000 */
[----:B------:R1:W0:Y:S01]  /*4c50*/  MUFU.TANH R15, R63 ;  /* 0x0000003f000f7308 */ /* 0x0002220000002400 */
[----:B------:R-:W-:Y:S01]  /*4c60*/  FMUL.FTZ R40, R40, UR6 ;  /* 0x0000000628287c20 */ /* 0x000fe20008410000 */
[----:B------:R-:W-:Y:S01]  /*4c70*/  FMUL.FTZ R43, R43, UR6 ;  /* 0x000000062b2b7c20 */ /* 0x000fe20008410000 */
[----:B------:R-:W-:Y:S01]  /*4c80*/  FMUL.FTZ R41, R41, UR6 ;  /* 0x0000000629297c20 */ /* 0x000fe20008410000 */
[----:B------:R-:W-:Y:S01]  /*4c90*/  HGMMA.64x16x16.F32 R32, gdesc[UR56], R32, gsb0 ;  /* 0x00200000382079f0 */ /* 0x000fe20008000820 */
[----:B------:R-:W-:Y:S01]  /*4ca0*/  R2UR UR57, R4 ;  /* 0x00000000043972ca */ /* 0x000fe200000e0000 */
[----:B------:R-:W-:Y:S01]  /*4cb0*/  IMAD.U32 R4, RZ, RZ, UR54 ;  /* 0x00000036ff047e24 */ /* 0x000fe2000f8e00ff */
[----:B------:R-:W-:Y:S01]  /*4cc0*/  UIADD3 UR54, UR52, 0x986, URZ ;  /* 0x0000098634367890 */ /* 0x000fe2000fffe03f */
[----:B------:R-:W0:Y:S01]  /*4cd0*/  MUFU.TANH R53, R53 ;  /* 0x0000003500357308 */ /* 0x000e220000002400 */
[----:B------:R-:W-:Y:S01]  /*4ce0*/  FMUL.FTZ R44, R44, UR6 ;  /* 0x000000062c2c7c20 */ /* 0x000fe20008410000 */
[----:B------:R-:W-:Y:S01]  /*4cf0*/  UMOV UR52, UR10 ;  /* 0x0000000a00347c82 */ /* 0x000fe20008000000 */
[----:B------:R-:W-:Y:S01]  /*4d00*/  IADD3 R3, R4, 0x50, -R19 ;  /* 0x0000005004037810 */ /* 0x000fe20007ffe813 */
[----:B------:R-:W-:Y:S01]  /*4d10*/  FMUL.FTZ R45, R45, UR6 ;  /* 0x000000062d2d7c20 */ /* 0x000fe20008410000 */
[----:B------:R-:W-:Y:S01]  /*4d20*/  FMUL.FTZ R46, R46, UR6 ;  /* 0x000000062e2e7c20 */ /* 0x000fe20008410000 */
[----:B------:R-:W-:Y:S01]  /*4d30*/  FMUL.FTZ R47, R47, UR6 ;  /* 0x000000062f2f7c20 */ /* 0x000fe20008410000 */
[----:B------:R-:W-:Y:S01]  /*4d40*/  ULDC UR10, c[0x0][0x988] ;  /* 0x00026200000a7ab9 */ /* 0x000fe20000000800 */
[----:B------:R-:W-:Y:S01]  /*4d50*/  IMAD R51, R50, -0x50, R3 ;  /* 0xffffffb032337824 */ /* 0x000fe200078e0203 */
[----:B------:R-:W-:Y:S01]  /*4d60*/  MUFU.TANH R42, R42 ;  /* 0x0000002a002a7308 */ /* 0x000fe20000002400 */
[----:B------:R-:W-:Y:S01]  /*4d70*/  R2UR UR56, R65 ;  /* 0x00000000413872ca */ /* 0x000fe200000e0000 */
[----:B------:R-:W-:-:S02]  /*4d80*/  IMAD.MOV.U32 R65, RZ, RZ, R151 ;  /* 0x000000ffff417224 */ /* 0x000fc400078e0097 */
[C---:B------:R-:W-:Y:S01]  /*4d90*/  ISETP.GT.AND P6, PT, R51.reuse, RZ, PT ;  /* 0x000000ff3300720c */ /* 0x040fe20003fc4270 */
[----:B-1----:R-:W-:Y:S01]  /*4da0*/  IMAD.MOV.U32 R63, RZ, RZ, R151 ;  /* 0x000000ffff3f7224 */ /* 0x002fe200078e0097 */
[C---:B------:R-:W-:Y:S02]  /*4db0*/  ISETP.GT.AND P5, PT, R51.reuse, 0x1, PT ;  /* 0x000000013300780c */ /* 0x040fe40003fa4270 */
[----:B------:R-:W-:Y:S01]  /*4dc0*/  ISETP.GT.AND P4, PT, R51, 0x8, PT ;  /* 0x000000083300780c */ /* 0x000fe20003f84270 */
[----:B------:R-:W-:Y:S01]  /*4dd0*/  MUFU.TANH R40, R40 ;  /* 0x0000002800287308 */ /* 0x000fe20000002400 */
[----:B------:R-:W-:Y:S02]  /*4de0*/  FSEL R56, R56, -INF , P6 ;  /* 0xff80000038387808 */ /* 0x000fe40003000000 */
[----:B------:R-:W-:Y:S02]  /*4df0*/  FSEL R57, R57, -INF , P5 ;  /* 0xff80000039397808 */ /* 0x000fe40002800000 */
[----:B------:R-:W-:-:S02]  /*4e00*/  ISETP.GT.AND P2, PT, R51, 0x9, PT ;  /* 0x000000093300780c */ /* 0x000fc40003f44270 */
[----:B--2---:R-:W-:Y:S01]  /*4e10*/  FSEL R60, R60, -INF , P4 ;  /* 0xff8000003c3c7808 */ /* 0x004fe20002000000 */
[----:B------:R-:W-:Y:S01]  /*4e20*/  MUFU.TANH R54, R54 ;  /* 0x0000003600367308 */ /* 0x000fe20000002400 */
[----:B------:R-:W-:Y:S02]  /*4e30*/  ISETP.GT.AND P3, PT, R51, 0x10, PT ;  /* 0x000000103300780c */ /* 0x000fe40003f64270 */
[----:B---3--:R-:W-:Y:S02]  /*4e40*/  FSEL R61, R61, -INF , P2 ;  /* 0xff8000003d3d7808 */ /* 0x008fe40001000000 */
[----:B----4-:R-:W-:Y:S02]  /*4e50*/  FSEL R2, R2, -INF , P6 ;  /* 0xff80000002027808 */ /* 0x010fe40003000000 */
[----:B------:R-:W-:Y:S01]  /*4e60*/  ISETP.GT.AND P6, PT, R51, 0x11, PT ;  /* 0x000000113300780c */ /* 0x000fe20003fc4270 */
[----:B------:R-:W-:Y:S01]  /*4e70*/  MUFU.TANH R43, R43 ;  /* 0x0000002b002b7308 */ /* 0x000fe20000002400 */
[----:B-----5:R-:W-:-:S02]  /*4e80*/  FSEL R58, R48, -INF , P3 ;  /* 0xff800000303a7808 */ /* 0x020fc40001800000 */
[----:B------:R-:W-:Y:S02]  /*4e90*/  FSEL R12, R12, -INF , P4 ;  /* 0xff8000000c0c7808 */ /* 0x000fe40002000000 */
[----:B------:R-:W-:Y:S02]  /*4ea0*/  FSEL R13, R13, -INF , P5 ;  /* 0xff8000000d0d7808 */ /* 0x000fe40002800000 */
[C---:B------:R-:W-:Y:S01]  /*4eb0*/  ISETP.GT.AND P4, PT, R51.reuse, 0x19, PT ;  /* 0x000000193300780c */ /* 0x040fe20003f84270 */
[----:B------:R-:W-:Y:S01]  /*4ec0*/  MUFU.TANH R41, R41 ;  /* 0x0000002900297308 */ /* 0x000fe20000002400 */
[----:B------:R-:W-:Y:S02]  /*4ed0*/  ISETP.GT.AND P5, PT, R51, 0x18, PT ;  /* 0x000000183300780c */ /* 0x000fe40003fa4270 */
[----:B------:R-:W-:Y:S02]  /*4ee0*/  FSEL R49, R49, -INF , P6 ;  /* 0xff80000031317808 */ /* 0x000fe40003000000 */
[----:B0-----:R-:W-:Y:S01]  /*4ef0*/  FSEL R52, R52, -INF , P5 ;  /* 0xff80000034347808 */ /* 0x001fe20002800000 */
[----:B------:R-:W-:-:S02]  /*4f00*/  WARPGROUP.DEPBAR.LE gsb0, 0x0 ;  /* 0x00008000000079c5 */ /* 0x000fc40000010000 */
[----:B------:R-:W-:Y:S01]  /*4f10*/  WARPGROUP.ARRIVE ;  /* 0x00000000000079c5 */ /* 0x000fe20000000000 */
[----:B------:R-:W-:Y:S01]  /*4f20*/  FMUL.FTZ R33, R33, UR6 ;  /* 0x0000000621217c20 */ /* 0x000fe20008410000 */
[----:B------:R-:W-:Y:S01]  /*4f30*/  FMUL.FTZ R32, R32, UR6 ;  /* 0x0000000620207c20 */ /* 0x000fe20008410000 */
[----:B------:R-:W-:Y:S01]  /*4f40*/  FMUL.FTZ R34, R34, UR6 ;  /* 0x0000000622227c20 */ /* 0x000fe20008410000 */
[----:B------:R-:W0:Y:S01]  /*4f50*/  MUFU.TANH R44, R44 ;  /* 0x0000002c002c7308 */ /* 0x000e220000002400 */
[----:B------:R-:W-:Y:S01]  /*4f60*/  FSEL R15, R15, -INF , P2 ;  /* 0xff8000000f0f7808 */ /* 0x000fe20001000000 */
[----:B------:R-:W-:Y:S01]  /*4f70*/  HGMMA.64x16x16.F32 R24, gdesc[UR52], R24, gsb0 ;  /* 0x00200000341879f0 */ /* 0x000fe20008000818 */
[----:B------:R-:W-:Y:S01]  /*4f80*/  ISETP.GT.AND P2, PT, R51, 0x20, PT ;  /* 0x000000203300780c */ /* 0x000fe20003f44270 */
[----:B------:R-:W-:Y:S01]  /*4f90*/  FMUL.FTZ R36, R36, UR6 ;  /* 0x0000000624247c20 */ /* 0x000fe20008410000 */
[----:B------:R-:W-:Y:S01]  /*4fa0*/  FSEL R53, R53, -INF , P4 ;  /* 0xff80000035357808 */ /* 0x000fe20002000000 */
[----:B------:R-:W-:Y:S01]  /*4fb0*/  FMUL.FTZ R37, R37, UR6 ;  /* 0x0000000625257c20 */ /* 0x000fe20008410000 */
[----:B------:R-:W-:Y:S01]  /*4fc0*/  FSEL R20, R20, -INF , P3 ;  /* 0xff80000014147808 */ /* 0x000fe20001800000 */
[----:B------:R1:W-:Y:S01]  /*4fd0*/  MUFU.TANH R4, R33 ;  /* 0x0000002100047308 */ /* 0x0003e20000002400 */
[----:B------:R-:W-:Y:S01]  /*4fe0*/  ISETP.GT.AND P3, PT, R51, 0x21, PT ;  /* 0x000000213300780c */ /* 0x000fe20003f64270 */
[----:B------:R-:W-:Y:S01]  /*4ff0*/  FMUL.FTZ R35, R35, UR6 ;  /* 0x0000000623237c20 */ /* 0x000fe20008410000 */
[----:B------:R-:W-:Y:S01]  /*5000*/  FSEL R21, R21, -INF , P6 ;  /* 0xff80000015157808 */ /* 0x000fe20003000000 */
[----:B------:R-:W-:Y:S01]  /*5010*/  FMUL.FTZ R38, R38, UR6 ;  /* 0x0000000626267c20 */ /* 0x000fe20008410000 */
[----:B------:R-:W-:Y:S01]  /*5020*/  ISETP.GT.AND P6, PT, R51, 0x28, PT ;  /* 0x000000283300780c */ /* 0x000fe20003fc4270 */
[----:B------:R-:W-:-:S02]  /*5030*/  FMUL.FTZ R39, R39, UR6 ;  /* 0x0000000627277c20 */ /* 0x000fc40008410000 */
[----:B------:R2:W-:Y:S01]  /*5040*/  MUFU.TANH R3, R32 ;  /* 0x0000002000037308 */ /* 0x0005e20000002400 */
[----:B-1----:R-:W-:Y:S02]  /*5050*/  FMNMX.FTZ R33, R56, R57, !PT ;  /* 0x0000003938217209 */ /* 0x002fe40007810000 */
[----:B0-----:R-:W-:-:S05]  /*5060*/  FSEL R44, R44, -INF , P6 ;  /* 0xff8000002c2c7808 */ /* 0x001fca0003000000 */
[----:B------:R0:W-:Y:S01]  /*5070*/  MUFU.TANH R50, R34 ;  /* 0x0000002200327308 */ /* 0x0001e20000002400 */
[----:B--2---:R-:W-:-:S04]  /*5080*/  FMNMX.FTZ R32, R60, R33, !PT ;  /* 0x000000213c207209 */ /* 0x004fc80007810000 */
[----:B------:R-:W-:Y:S02]  /*5090*/  FMNMX.FTZ R33, R61, R32, !PT ;  /* 0x000000203d217209 */ /* 0x000fe40007810000 */
[----:B------:R-:W-:Y:S01]  /*50a0*/  FSEL R32, R54, -INF , P5 ;  /* 0xff80000036207808 */ /* 0x000fe20002800000 */
[----:B------:R-:W1:Y:S01]  /*50b0*/  MUFU.TANH R45, R45 ;  /* 0x0000002d002d7308 */ /* 0x000e620000002400 */
[----:B0-----:R-:W-:Y:S02]  /*50c0*/  FMNMX.FTZ R34, R58, R33, !PT ;  /* 0x000000213a227209 */ /* 0x001fe40007810000 */
[----:B------:R-:W-:Y:S02]  /*50d0*/  FSEL R33, R55, -INF , P4 ;  /* 0xff80000037217808 */ /* 0x000fe40002000000 */
[----:B------:R-:W-:Y:S02]  /*50e0*/  FMNMX.FTZ R55, R49, R34, !PT ;  /* 0x0000002231377209 */ /* 0x000fe40007810000 */
[----:B------:R-:W-:Y:S01]  /*50f0*/  ISETP.GT.AND P5, PT, R51, 0x29, PT ;  /* 0x000000293300780c */ /* 0x000fe20003fa4270 */
[----:B------:R-:W-:Y:S01]  /*5100*/  MUFU.TANH R46, R46 ;  /* 0x0000002e002e7308 */ /* 0x000fe20000002400 */
[----:B------:R-:W-:-:S02]  /*5110*/  FMNMX.FTZ R34, R52, R55, !PT ;  /* 0x0000003734227209 */ /* 0x000fc40007810000 */
[----:B------:R-:W-:Y:S02]  /*5120*/  ISETP.GT.AND P4, PT, R51, 0x30, PT ;  /* 0x000000303300780c */ /* 0x000fe40003f84270 */
[----:B------:R-:W-:Y:S02]  /*5130*/  FMNMX.FTZ R55, R53, R34, !PT ;  /* 0x0000002235377209 */ /* 0x000fe40007810000 */
[----:B------:R-:W-:Y:S01]  /*5140*/  FSEL R34, R43, -INF , P3 ;  /* 0xff8000002b227808 */ /* 0x000fe20001800000 */
[----:B------:R-:W0:Y:S01]  /*5150*/  MUFU.TANH R47, R47 ;  /* 0x0000002f002f7308 */ /* 0x000e220000002400 */
[----:B------:R-:W-:Y:S02]  /*5160*/  FSEL R43, R41, -INF , P3 ;  /* 0xff800000292b7808 */ /* 0x000fe40001800000 */
[----:B-1----:R-:W-:Y:S02]  /*5170*/  FSEL R45, R45, -INF , P5 ;  /* 0xff8000002d2d7808 */ /* 0x002fe40002800000 */
[----:B------:R-:W-:Y:S01]  /*5180*/  ISETP.GT.AND P3, PT, R51, 0x31, PT ;  /* 0x000000313300780c */ /* 0x000fe20003f64270 */
[----:B------:R-:W-:-:S02]  /*5190*/  WARPGROUP.DEPBAR.LE gsb0, 0x0 ;  /* 0x00008000000079c5 */ /* 0x000fc40000010000 */
[----:B------:R-:W-:Y:S01]  /*51a0*/  FMUL.FTZ R48, R24, UR6 ;  /* 0x0000000618307c20 */ /* 0x000fe20008410000 */
[----:B------:R-:W-:Y:S01]  /*51b0*/  FSEL R24, R42, -INF , P2 ;  /* 0xff8000002a187808 */ /* 0x000fe20001000000 */
[----:B------:R-:W1:Y:S01]  /*51c0*/  MUFU.TANH R36, R36 ;  /* 0x0000002400247308 */ /* 0x000e620000002400 */
[----:B------:R-:W-:Y:S01]  /*51d0*/  FSEL R42, R40, -INF , P2 ;  /* 0xff800000282a7808 */ /* 0x000fe20001000000 */
[----:B------:R-:W-:Y:S01]  /*51e0*/  FMUL.FTZ R40, R25, UR6 ;  /* 0x0000000619287c20 */ /* 0x000fe20008410000 */
[----:B------:R-:W-:Y:S01]  /*51f0*/  FMUL.FTZ R41, R28, UR6 ;  /* 0x000000061c297c20 */ /* 0x000fe20008410000 */
[----:B------:R-:W-:Y:S01]  /*5200*/  ISETP.GT.AND P2, PT, R51, 0x38, PT ;  /* 0x000000383300780c */ /* 0x000fe20003f44270 */
[----:B------:R-:W-:Y:S01]  /*5210*/  FMUL.FTZ R27, R27, UR6 ;  /* 0x000000061b1b7c20 */ /* 0x000fe20008410000 */
[----:B------:R-:W-:Y:S01]  /*5220*/  FMNMX.FTZ R54, R42, R55, !PT ;  /* 0x000000372a367209 */ /* 0x000fe20007810000 */
[----:B------:R-:W-:Y:S01]  /*5230*/  FMUL.FTZ R26, R26, UR6 ;  /* 0x000000061a1a7c20 */ /* 0x000fe20008410000 */
[----:B------:R-:W2:Y:S01]  /*5240*/  MUFU.TANH R37, R37 ;  /* 0x0000002500257308 */ /* 0x000ea20000002400 */
[----:B0-----:R-:W-:Y:S01]  /*5250*/  FSEL R28, R47, -INF , P5 ;  /* 0xff8000002f1c7808 */ /* 0x001fe20002800000 */
[----:B------:R-:W-:Y:S01]  /*5260*/  FMUL.FTZ R30, R30, UR6 ;  /* 0x000000061e1e7c20 */ /* 0x000fe20008410000 */
[----:B------:R-:W-:Y:S01]  /*5270*/  FMNMX.FTZ R25, R43, R54, !PT ;  /* 0x000000362b197209 */ /* 0x000fe20007810000 */
[----:B------:R-:W-:Y:S01]  /*5280*/  FMUL.FTZ R31, R31, UR6 ;  /* 0x000000061f1f7c20 */ /* 0x000fe20008410000 */
[----:B------:R-:W-:Y:S01]  /*5290*/  ISETP.GT.AND P5, PT, R51, 0x40, PT ;  /* 0x000000403300780c */ /* 0x000fe20003fa4270 */
[----:B------:R0:W-:Y:S01]  /*52a0*/  @!P1 SYNCS.ARRIVE.TRANS64.RED.A1T0 RZ, [R0+URZ], RZ ;  /* 0x000000ff00ff99a7 */ /* 0x0001e2000810043f */
[----:B------:R-:W-:Y:S01]  /*52b0*/  FMNMX.FTZ R54, R44, R25, !PT ;  /* 0x000000192c367209 */ /* 0x000fe20007810000 */
[----:B------:R-:W3:Y:S01]  /*52c0*/  MUFU.TANH R48, R48 ;  /* 0x0000003000307308 */ /* 0x000ee20000002400 */
[----:B------:R-:W-:-:S02]  /*52d0*/  FSEL R25, R46, -INF , P6 ;  /* 0xff8000002e197808 */ /* 0x000fc40003000000 */
[----:B------:R-:W-:Y:S02]  /*52e0*/  FSEL R46, R3, -INF , P4 ;  /* 0xff800000032e7808 */ /* 0x000fe40002000000 */
[----:B------:R-:W-:Y:S02]  /*52f0*/  FMNMX.FTZ R3, R45, R54, !PT ;  /* 0x000000362d037209 */ /* 0x000fe40007810000 */
[----:B------:R-:W-:Y:S01]  /*5300*/  FSEL R54, R4, -INF , P3 ;  /* 0xff80000004367808 */ /* 0x000fe20001800000 */
[----:B------:R-:W4:Y:S01]  /*5310*/  MUFU.TANH R35, R35 ;  /* 0x0000002300237308 */ /* 0x000f220000002400 */
[----:B------:R-:W-:Y:S01]  /*5320*/  FMNMX.FTZ R55, R46, R3, !PT ;  /* 0x000000032e377209 */ /* 0x000fe20007810000 */
[----:B------:R-:W-:Y:S01]  /*5330*/  FMUL.FTZ R3, R29, UR6 ;  /* 0x000000061d037c20 */ /* 0x000fe20008410000 */
[----:B------:R-:W-:Y:S01]  /*5340*/  ISETP.GT.AND P6, PT, R51, 0x39, PT ;  /* 0x000000393300780c */ /* 0x000fe20003fc4270 */
[----:B------:R-:W-:Y:S01]  /*5350*/  UIADD3 UR6, UR60, -0x2, URZ ;  /* 0xfffffffe3c067890 */ /* 0x000fe2000fffe03f */
[----:B-1----:R-:W-:-:S02]  /*5360*/  FSEL R47, R36, -INF , P2 ;  /* 0xff800000242f7808 */ /* 0x002fc40001000000 */
[----:B------:R-:W-:Y:S01]  /*5370*/  FMNMX.FTZ R4, R54, R55, !PT ;  /* 0x0000003736047209 */ /* 0x000fe20007810000 */
[----:B------:R-:W1:Y:S01]  /*5380*/  MUFU.TANH R40, R40 ;  /* 0x0000002800287308 */ /* 0x000e620000002400 */
[----:B--2---:R-:W-:Y:S01]  /*5390*/  FSEL R37, R37, -INF , P6 ;  /* 0xff80000025257808 */ /* 0x004fe20003000000 */
[----:B------:R-:W-:Y:S01]  /*53a0*/  UISETP.GE.AND UP0, UPT, UR6, UR7, UPT ;  /* 0x000000070600728c */ /* 0x000fe2000bf06270 */
[----:B------:R-:W-:Y:S02]  /*53b0*/  FMNMX.FTZ R4, R47, R4, !PT ;  /* 0x000000042f047209 */ /* 0x000fe40007810000 */
[----:B------:R-:W-:Y:S02]  /*53c0*/  FSEL R29, R50, -INF , P4 ;  /* 0xff800000321d7808 */ /* 0x000fe40002000000 */
[----:B------:R-:W-:Y:S01]  /*53d0*/  ISETP.GT.AND P4, PT, R51, 0x41, PT ;  /* 0x000000413300780c */ /* 0x000fe20003f84270 */
[----:B------:R-:W2:Y:S01]  /*53e0*/  MUFU.TANH R38, R38 ;  /* 0x0000002600267308 */ /* 0x000ea20000002400 */
[----:B---3--:R-:W-:-:S02]  /*53f0*/  FSEL R48, R48, -INF , P5 ;  /* 0xff80000030307808 */ /* 0x008fc40002800000 */
[----:B------:R-:W-:Y:S02]  /*5400*/  FMNMX.FTZ R55, R37, R4, !PT ;  /* 0x0000000425377209 */ /* 0x000fe40007810000 */
[----:B----4-:R-:W-:Y:S02]  /*5410*/  FSEL R35, R35, -INF , P3 ;  /* 0xff80000023237808 */ /* 0x010fe40001800000 */
[----:B------:R-:W-:Y:S01]  /*5420*/  ISETP.GT.AND P3, PT, R51, 0x48, PT ;  /* 0x000000483300780c */ /* 0x000fe20003f64270 */
[----:B------:R-:W3:Y:S01]  /*5430*/  MUFU.TANH R41, R41 ;  /* 0x0000002900297308 */ /* 0x000ee20000002400 */
[----:B-1----:R-:W-:Y:S02]  /*5440*/  FSEL R40, R40, -INF , P4 ;  /* 0xff80000028287808 */ /* 0x002fe40002000000 */
[----:B------:R-:W-:-:S04]  /*5450*/  FMNMX.FTZ R55, R48, R55, !PT ;  /* 0x0000003730377209 */ /* 0x000fc80007810000 */
[----:B------:R-:W-:Y:S01]  /*5460*/  FMNMX.FTZ R4, R40, R55, !PT ;  /* 0x0000003728047209 */ /* 0x000fe20007810000 */
[----:B------:R-:W1:Y:S01]  /*5470*/  MUFU.TANH R3, R3 ;  /* 0x0000000300037308 */ /* 0x000e620000002400 */
[----:B--2---:R-:W-:Y:S02]  /*5480*/  FSEL R36, R38, -INF , P2 ;  /* 0xff80000026247808 */ /* 0x004fe40001000000 */
[----:B------:R-:W-:-:S05]  /*5490*/  ISETP.GT.AND P2, PT, R51, 0x49, PT ;  /* 0x000000493300780c */ /* 0x000fca0003f44270 */
[----:B------:R-:W2:Y:S01]  /*54a0*/  MUFU.TANH R39, R39 ;  /* 0x0000002700277308 */ /* 0x000ea20000002400 */
[----:B---3--:R-:W-:-:S07]  /*54b0*/  FSEL R41, R41, -INF , P3 ;  /* 0xff80000029297808 */ /* 0x008fce0001800000 */
[----:B------:R-:W3:Y:S01]  /*54c0*/  MUFU.TANH R26, R26 ;  /* 0x0000001a001a7308 */ /* 0x000ee20000002400 */
[----:B-1----:R-:W-:Y:S02]  /*54d0*/  FSEL R50, R3, -INF , P2 ;  /* 0xff80000003327808 */ /* 0x002fe40001000000 */
[----:B------:R-:W-:-:S04]  /*54e0*/  FMNMX.FTZ R3, R41, R4, !PT ;  /* 0x0000000429037209 */ /* 0x000fc80007810000 */
[----:B------:R-:W-:Y:S01]  /*54f0*/  FMNMX.FTZ R3, R50, R3, !PT ;  /* 0x0000000332037209 */ /* 0x000fe20007810000 */
[----:B------:R-:W1:Y:S01]  /*5500*/  MUFU.TANH R30, R30 ;  /* 0x0000001e001e7308 */ /* 0x000e620000002400 */
[----:B--2---:R-:W-:-:S03]  /*5510*/  FSEL R39, R39, -INF , P6 ;  /* 0xff80000027277808 */ /* 0x004fc60003000000 */
[----:B------:R-:W2:Y:S04]  /*5520*/  SHFL.BFLY PT, R4, R3, 0x2, 0x1f ;  /* 0x0c401f0003047f89 */ /* 0x000ea800000e0000 */
[----:B------:R-:W4:Y:S01]  /*5530*/  MUFU.TANH R31, R31 ;  /* 0x0000001f001f7308 */ /* 0x000f220000002400 */
[----:B---3--:R-:W-:Y:S02]  /*5540*/  FSEL R26, R26, -INF , P5 ;  /* 0xff8000001a1a7808 */ /* 0x008fe40002800000 */
[----:B-1----:R-:W-:Y:S02]  /*5550*/  FSEL R30, R30, -INF , P3 ;  /* 0xff8000001e1e7808 */ /* 0x002fe40001800000 */
[----:B----4-:R-:W-:Y:S02]  /*5560*/  FSEL R31, R31, -INF , P2 ;  /* 0xff8000001f1f7808 */ /* 0x010fe40001000000 */
[----:B--2---:R-:W-:-:S02]  /*5570*/  FMNMX.FTZ R38, R3, R4, !PT ;  /* 0x0000000403267209 */ /* 0x004fc40007810000 */
[----:B------:R1:W2:Y:S03]  /*5580*/  MUFU.TANH R3, R27 ;  /* 0x0000001b00037308 */ /* 0x0002a60000002400 */
[----:B------:R-:W3:Y:S02]  /*5590*/  SHFL.BFLY PT, R51, R38, 0x1, 0x1f ;  /* 0x0c201f0026337f89 */ /* 0x000ee400000e0000 */
[----:B---3--:R-:W-:-:S04]  /*55a0*/  FMNMX.FTZ R4, R38, R51, !PT ;  /* 0x0000003326047209 */ /* 0x008fc80007810000 */
[C---:B------:R-:W-:Y:S01]  /*55b0*/  FSETP.NEU.FTZ.AND P0, PT, R4.reuse, -INF , PT ;  /* 0xff8000000400780b */ /* 0x040fe20003f1d000 */
[----:B------:R-:W-:-:S05]  /*55c0*/  FMUL.FTZ R51, R4, UR10 ;  /* 0x0000000a04337c20 */ /* 0x000fca0008410000 */
[----:B------:R-:W-:Y:S02]  /*55d0*/  FSEL R55, R51, RZ, P0 ;  /* 0x000000ff33377208 */ /* 0x000fe40000000000 */
[----:B------:R-:W-:Y:S02]  /*55e0*/  FMNMX.FTZ R51, R2, R13, !PT ;  /* 0x0000000d02337209 */ /* 0x000fe40007810000 */
[----:B------:R-:W-:Y:S01]  /*55f0*/  ISETP.NE.AND P0, PT, R64, RZ, PT ;  /* 0x000000ff4000720c */ /* 0x000fe20003f05270 */
[--C-:B------:R-:W-:Y:S01]  /*5600*/  FFMA.FTZ R208, R56, UR10, -R55.reuse ;  /* 0x0000000a38d07c23 */ /* 0x100fe20008010837 */
[----:B------:R-:W-:Y:S01]  /*5610*/  FMNMX.FTZ R38, R12, R51, !PT ;  /* 0x000000330c267209 */ /* 0x000fe20007810000 */
[--C-:B------:R-:W-:Y:S01]  /*5620*/  FFMA.FTZ R57, R57, UR10, -R55.reuse ;  /* 0x0000000a39397c23 */ /* 0x100fe20008010837 */
[--C-:B------:R-:W-:Y:S01]  /*5630*/  FFMA.FTZ R37, R37, UR10, -R55.reuse ;  /* 0x0000000a25257c23 */ /* 0x100fe20008010837 */
[--C-:B------:R-:W-:Y:S01]  /*5640*/  FFMA.FTZ R210, R60, UR10, -R55.reuse ;  /* 0x0000000a3cd27c23 */ /* 0x100fe20008010837 */
[----:B------:R-:W-:Y:S01]  /*5650*/  FMNMX.FTZ R51, R15, R38, !PT ;  /* 0x000000260f337209 */ /* 0x000fe20007810000 */
[----:B------:R-:W-:Y:S01]  /*5660*/  MUFU.EX2 R208, R208 ;  /* 0x000000d000d07308 */ /* 0x000fe20000000800 */
[--C-:B------:R-:W-:Y:S01]  /*5670*/  FFMA.FTZ R61, R61, UR10, -R55.reuse ;  /* 0x0000000a3d3d7c23 */ /* 0x100fe20008010837 */
        /* <DEDUP_REMOVED lines=13> */
[----:B-1----:R-:W-:Y:S01]  /*5750*/  FMNMX.FTZ R27, R33, R38, !PT ;  /* 0x00000026211b7209 */ /* 0x002fe20007810000 */
[----:B------:R-:W-:Y:S01]  /*5760*/  MUFU.EX2 R210, R210 ;  /* 0x000000d200d27308 */ /* 0x000fe20000000800 */
[--C-:B------:R-:W-:Y:S01]  /*5770*/  FFMA.FTZ R54, R54, UR10, -R55.reuse ;  /* 0x0000000a36367c23 */ /* 0x100fe20008010837 */
[--C-:B------:R-:W-:Y:S01]  /*5780*/  FFMA.FTZ R47, R47, UR10, -R55.reuse ;  /* 0x0000000a2f2f7c23 */ /* 0x100fe20008010837 */
[----:B------:R-:W-:Y:S01]  /*5790*/  FMNMX.FTZ R27, R24, R27, !PT ;  /* 0x0000001b181b7209 */ /* 0x000fe20007810000 */
[--C-:B------:R-:W-:Y:S01]  /*57a0*/  FFMA.FTZ R48, R48, UR10, -R55.reuse ;  /* 0x0000000a30307c23 */ /* 0x100fe20008010837 */
[--C-:B------:R-:W-:Y:S01]  /*57b0*/  FFMA.FTZ R41, R41, UR10, -R55.reuse ;  /* 0x0000000a29297c23 */ /* 0x100fe20008010837 */
[----:B------:R-:W-:Y:S01]  /*57c0*/  FFMA.FTZ R50, R50, UR10, -R55 ;  /* 0x0000000a32327c23 */ /* 0x000fe20008010837 */
[----:B------:R-:W-:Y:S01]  /*57d0*/  FMNMX.FTZ R38, R34, R27, !PT ;  /* 0x0000001b22267209 */ /* 0x000fe20007810000 */
[----:B------:R-:W-:Y:S01]  /*57e0*/  MUFU.EX2 R61, R61 ;  /* 0x0000003d003d7308 */ /* 0x000fe20000000800 */
[----:B------:R-:W-:-:S02]  /*57f0*/  IMAD.MOV.U32 R64, RZ, RZ, R151 ;  /* 0x000000ffff407224 */ /* 0x000fc400078e0097 */
[----:B------:R-:W-:Y:S01]  /*5800*/  FMNMX.FTZ R51, R25, R38, !PT ;  /* 0x0000002619337209 */ /* 0x000fe20007810000 */
[----:B------:R-:W-:-:S03]  /*5810*/  IMAD.MOV.U32 R60, RZ, RZ, R151 ;  /* 0x000000ffff3c7224 */ /* 0x000fc600078e0097 */
[----:B------:R-:W-:Y:S01]  /*5820*/  FMNMX.FTZ R38, R28, R51, !PT ;  /* 0x000000331c267209 */ /* 0x000fe20007810000 */
[----:B------:R-:W-:Y:S03]  /*5830*/  MUFU.EX2 R27, R57 ;  /* 0x00000039001b7308 */ /* 0x000fe60000000800 */
[----:B------:R-:W-:-:S04]  /*5840*/  FMNMX.FTZ R38, R29, R38, !PT ;  /* 0x000000261d267209 */ /* 0x000fc80007810000 */
[----:B------:R-:W-:Y:S01]  /*5850*/  FMNMX.FTZ R51, R35, R38, !PT ;  /* 0x0000002623337209 */ /* 0x000fe20007810000 */
[----:B------:R-:W-:Y:S03]  /*5860*/  MUFU.EX2 R58, R58 ;  /* 0x0000003a003a7308 */ /* 0x000fe60000000800 */
[----:B------:R-:W-:-:S04]  /*5870*/  FMNMX.FTZ R38, R36, R51, !PT ;  /* 0x0000003324267209 */ /* 0x000fc80007810000 */
[----:B------:R-:W-:Y:S01]  /*5880*/  FMNMX.FTZ R51, R39, R38, !PT ;  /* 0x0000002627337209 */ /* 0x000fe20007810000 */
[----:B------:R-:W1:Y:S01]  /*5890*/  MUFU.EX2 R49, R49 ;  /* 0x0000003100317308 */ /* 0x000e620000000800 */
[----:B--2---:R-:W-:Y:S02]  /*58a0*/  FSEL R38, R3, -INF , P4 ;  /* 0xff80000003267808 */ /* 0x004fe40002000000 */
[----:B------:R-:W-:-:S04]  /*58b0*/  FMNMX.FTZ R51, R26, R51, !PT ;  /* 0x000000331a337209 */ /* 0x000fc80007810000 */
[----:B------:R-:W-:Y:S01]  /*58c0*/  FMNMX.FTZ R51, R38, R51, !PT ;  /* 0x0000003326337209 */ /* 0x000fe20007810000 */
[----:B------:R-:W-:Y:S03]  /*58d0*/  MUFU.EX2 R200, R43 ;  /* 0x0000002b00c87308 */ /* 0x000fe60000000800 */
[----:B------:R-:W-:Y:S01]  /*58e0*/  FMNMX.FTZ R56, R30, R51, !PT ;  /* 0x000000331e387209 */ /* 0x000fe20007810000 */
[----:B------:R-:W-:-:S03]  /*58f0*/  FFMA.FTZ R51, R42, UR10, -R55 ;  /* 0x0000000a2a337c23 */ /* 0x000fc60008010837 */
[----:B------:R-:W-:Y:S01]  /*5900*/  FMNMX.FTZ R56, R31, R56, !PT ;  /* 0x000000381f387209 */ /* 0x000fe20007810000 */
[----:B------:R-:W-:Y:S01]  /*5910*/  MUFU.EX2 R52, R52 ;  /* 0x0000003400347308 */ /* 0x000fe20000000800 */
[----:B-1----:R-:W-:-:S03]  /*5920*/  F2FP.F16.F32.PACK_AB R204, R49, R58 ;  /* 0x0000003a31cc723e */ /* 0x002fc600000000ff */
[----:B------:R-:W1:Y:S04]  /*5930*/  SHFL.BFLY PT, R3, R56, 0x2, 0x1f ;  /* 0x0c401f0038037f89 */ /* 0x000e6800000e0000 */
[----:B------:R-:W-:Y:S08]  /*5940*/  MUFU.EX2 R43, R40 ;  /* 0x00000028002b7308 */ /* 0x000ff00000000800 */
[----:B------:R-:W2:Y:S08]  /*5950*/  MUFU.EX2 R53, R53 ;  /* 0x0000003500357308 */ /* 0x000eb00000000800 */
[----:B------:R-:W-:Y:S01]  /*5960*/  MUFU.EX2 R51, R51 ;  /* 0x0000003300337308 */ /* 0x000fe20000000800 */
[----:B-1----:R-:W-:Y:S01]  /*5970*/  FMNMX.FTZ R42, R56, R3, !PT ;  /* 0x00000003382a7209 */ /* 0x002fe20007810000 */
[----:B------:R-:W-:-:S06]  /*5980*/  IMAD.MOV.U32 R56, RZ, RZ, R151 ;  /* 0x000000ffff387224 */ /* 0x000fcc00078e0097 */
[----:B------:R-:W-:Y:S01]  /*5990*/  MUFU.EX2 R44, R44 ;  /* 0x0000002c002c7308 */ /* 0x000fe20000000800 */
[----:B------:R-:W1:Y:S01]  /*59a0*/  SHFL.BFLY PT, R3, R42, 0x1, 0x1f ;  /* 0x0c201f002a037f89 */ /* 0x000e6200000e0000 */
[----:B--2---:R-:W-:-:S06]  /*59b0*/  F2FP.F16.F32.PACK_AB R206, R53, R52 ;  /* 0x0000003435ce723e */ /* 0x004fcc00000000ff */
[----:B------:R-:W2:Y:S08]  /*59c0*/  MUFU.EX2 R45, R45 ;  /* 0x0000002d002d7308 */ /* 0x000eb00000000800 */
[----:B------:R-:W-:Y:S08]  /*59d0*/  MUFU.EX2 R46, R46 ;  /* 0x0000002e002e7308 */ /* 0x000ff00000000800 */
[----:B------:R3:W-:Y:S01]  /*59e0*/  MUFU.EX2 R57, R54 ;  /* 0x0000003600397308 */ /* 0x0007e20000000800 */
[----:B-1----:R-:W-:-:S02]  /*59f0*/  FMNMX.FTZ R3, R42, R3, !PT ;  /* 0x000000032a037209 */ /* 0x002fc40007810000 */
[----:B--2---:R-:W-:Y:S02]  /*5a00*/  F2FP.F16.F32.PACK_AB R202, R45, R44 ;  /* 0x0000002c2dca723e */ /* 0x004fe400000000ff */
[C---:B------:R-:W-:Y:S01]  /*5a10*/  FSETP.NEU.FTZ.AND P2, PT, R3.reuse, -INF , PT ;  /* 0xff8000000300780b */ /* 0x040fe20003f5d000 */
[----:B------:R-:W-:Y:S02]  /*5a20*/  FMUL.FTZ R42, R3, UR10 ;  /* 0x0000000a032a7c20 */ /* 0x000fe40008410000 */
[----:B------:R-:W-:Y:S01]  /*5a30*/  MUFU.EX2 R47, R47 ;  /* 0x0000002f002f7308 */ /* 0x000fe20000000800 */
[----:B---3--:R-:W-:Y:S02]  /*5a40*/  IMAD.MOV.U32 R54, RZ, RZ, R151 ;  /* 0x000000ffff367224 */ /* 0x008fe400078e0097 */
[----:B------:R-:W-:Y:S02]  /*5a50*/  FSEL R37, R42, RZ, P2 ;  /* 0x000000ff2a257208 */ /* 0x000fe40001000000 */
[----:B------:R-:W-:-:S03]  /*5a60*/  PLOP3.LUT P2, PT, PT, PT, UP0, 0x80, 0x0 ;  /* 0x000000000000781c */ /* 0x000fc60003f4f008 */
[--C-:B------:R-:W-:Y:S01]  /*5a70*/  FFMA.FTZ R2, R2, UR10, -R37.reuse ;  /* 0x0000000a02027c23 */ /* 0x100fe20008010825 */
[--C-:B------:R-:W-:Y:S01]  /*5a80*/  FFMA.FTZ R13, R13, UR10, -R37.reuse ;  /* 0x0000000a0d0d7c23 */ /* 0x100fe20008010825 */
[--C-:B------:R-:W-:Y:S01]  /*5a90*/  FFMA.FTZ R12, R12, UR10, -R37.reuse ;  /* 0x0000000a0c0c7c23 */ /* 0x100fe20008010825 */
[--C-:B------:R-:W-:Y:S01]  /*5aa0*/  FFMA.FTZ R15, R15, UR10, -R37.reuse ;  /* 0x0000000a0f0f7c23 */ /* 0x100fe20008010825 */
[--C-:B------:R-:W-:Y:S01]  /*5ab0*/  FFMA.FTZ R20, R20, UR10, -R37.reuse ;  /* 0x0000000a14147c23 */ /* 0x100fe20008010825 */
[----:B------:R1:W-:Y:S01]  /*5ac0*/  MUFU.EX2 R209, R13 ;  /* 0x0000000d00d17308 */ /* 0x0003e20000000800 */
[--C-:B------:R-:W-:Y:S01]  /*5ad0*/  FFMA.FTZ R21, R21, UR10, -R37.reuse ;  /* 0x0000000a15157c23 */ /* 0x100fe20008010825 */
[--C-:B------:R-:W-:Y:S01]  /*5ae0*/  FFMA.FTZ R32, R32, UR10, -R37.reuse ;  /* 0x0000000a20207c23 */ /* 0x100fe20008010825 */
[--C-:B------:R-:W-:Y:S01]  /*5af0*/  FFMA.FTZ R33, R33, UR10, -R37.reuse ;  /* 0x0000000a21217c23 */ /* 0x100fe20008010825 */
[--C-:B------:R-:W-:Y:S01]  /*5b00*/  FFMA.FTZ R24, R24, UR10, -R37.reuse ;  /* 0x0000000a18187c23 */ /* 0x100fe20008010825 */
[--C-:B------:R-:W-:Y:S01]  /*5b10*/  FFMA.FTZ R34, R34, UR10, -R37.reuse ;  /* 0x0000000a22227c23 */ /* 0x100fe20008010825 */
[--C-:B------:R-:W-:Y:S01]  /*5b20*/  FFMA.FTZ R25, R25, UR10, -R37.reuse ;  /* 0x0000000a19197c23 */ /* 0x100fe20008010825 */
[----:B------:R-:W-:Y:S01]  /*5b30*/  FFMA.FTZ R28, R28, UR10, -R37 ;  /* 0x0000000a1c1c7c23 */ /* 0x000fe20008010825 */
[----:B------:R-:W2:Y:S01]  /*5b40*/  MUFU.EX2 R2, R2 ;  /* 0x0000000200027308 */ /* 0x000ea20000000800 */
[----:B-1----:R-:W-:Y:S01]  /*5b50*/  FADD.FTZ R13, R208, R27 ;  /* 0x0000001bd00d7221 */ /* 0x002fe20000010000 */
[--C-:B------:R-:W-:Y:S01]  /*5b60*/  FFMA.FTZ R29, R29, UR10, -R37.reuse ;  /* 0x0000000a1d1d7c23 */ /* 0x100fe20008010825 */
[--C-:B------:R-:W-:Y:S01]  /*5b70*/  FFMA.FTZ R35, R35, UR10, -R37.reuse ;  /* 0x0000000a23237c23 */ /* 0x100fe20008010825 */
[----:B------:R-:W-:Y:S01]  /*5b80*/  FFMA.FTZ R36, R36, UR10, -R37 ;  /* 0x0000000a24247c23 */ /* 0x000fe20008010825 */
[----:B------:R-:W-:Y:S01]  /*5b90*/  FADD.FTZ R40, R210, R13 ;  /* 0x0000000dd2287221 */ /* 0x000fe20000010000 */
[--C-:B------:R-:W-:Y:S01]  /*5ba0*/  FFMA.FTZ R39, R39, UR10, -R37.reuse ;  /* 0x0000000a27277c23 */ /* 0x100fe20008010825 */
[--C-:B------:R-:W-:Y:S01]  /*5bb0*/  FFMA.FTZ R26, R26, UR10, -R37.reuse ;  /* 0x0000000a1a1a7c23 */ /* 0x100fe20008010825 */
[----:B------:R-:W1:Y:S01]  /*5bc0*/  MUFU.EX2 R12, R12 ;  /* 0x0000000c000c7308 */ /* 0x000e620000000800 */
[----:B------:R-:W-:Y:S01]  /*5bd0*/  FADD.FTZ R13, R61, R40 ;  /* 0x000000283d0d7221 */ /* 0x000fe20000010000 */
[----:B------:R-:W-:Y:S01]  /*5be0*/  F2FP.F16.F32.PACK_AB R208, R27, R208 ;  /* 0x000000d01bd0723e */ /* 0x000fe200000000ff */
[--C-:B------:R-:W-:Y:S01]  /*5bf0*/  FFMA.FTZ R38, R38, UR10, -R37.reuse ;  /* 0x0000000a26267c23 */ /* 0x100fe20008010825 */
[----:B------:R-:W-:Y:S01]  /*5c00*/  FFMA.FTZ R30, R30, UR10, -R37 ;  /* 0x0000000a1e1e7c23 */ /* 0x000fe20008010825 */
[----:B------:R-:W-:Y:S01]  /*5c10*/  FADD.FTZ R40, R58, R13 ;  /* 0x0000000d3a287221 */ /* 0x000fe20000010000 */
[----:B------:R-:W-:Y:S01]  /*5c20*/  FFMA.FTZ R31, R31, UR10, -R37 ;  /* 0x0000000a1f1f7c23 */ /* 0x000fe20008010825 */
[----:B------:R-:W-:Y:S01]  /*5c30*/  F2FP.F16.F32.PACK_AB R210, R61, R210 ;  /* 0x000000d23dd2723e */ /* 0x000fe200000000ff */
[----:B------:R-:W3:Y:S01]  /*5c40*/  MUFU.EX2 R15, R15 ;  /* 0x0000000f000f7308 */ /* 0x000ee20000000800 */
[----:B--2---:R-:W-:Y:S01]  /*5c50*/  FADD.FTZ R13, R2, R209 ;  /* 0x000000d1020d7221 */ /* 0x004fe20000010000 */
[----:B------:R-:W-:Y:S01]  /*5c60*/  FADD.FTZ R55, R49, R40 ;  /* 0x0000002831377221 */ /* 0x000fe20000010000 */
[----:B------:R-:W-:Y:S01]  /*5c70*/  F2FP.F16.F32.PACK_AB R196, R57, R46 ;  /* 0x0000002e39c4723e */ /* 0x000fe200000000ff */
[----:B------:R-:W-:Y:S01]  /*5c80*/  IMAD.MOV.U32 R61, RZ, RZ, R151 ;  /* 0x000000ffff3d7224 */ /* 0x000fe200078e0097 */
[----:B------:R-:W-:Y:S01]  /*5c90*/  F2FP.F16.F32.PACK_AB R209, R209, R2 ;  /* 0x00000002d1d1723e */ /* 0x000fe200000000ff */
[----:B------:R-:W-:Y:S01]  /*5ca0*/  FADD.FTZ R42, R52, R55 ;  /* 0x00000037342a7221 */ /* 0x000fe20000010000 */
[----:B------:R-:W-:Y:S01]  /*5cb0*/  IMAD.MOV.U32 R2, RZ, RZ, 0x3f800000 ;  /* 0x3f800000ff027424 */ /* 0x000fe200078e00ff */
[----:B------:R-:W2:Y:S01]  /*5cc0*/  MUFU.EX2 R20, R20 ;  /* 0x0000001400147308 */ /* 0x000ea20000000800 */
[----:B-1----:R-:W-:Y:S01]  /*5cd0*/  FADD.FTZ R40, R12, R13 ;  /* 0x0000000d0c287221 */ /* 0x002fe20000010000 */
[----:B------:R-:W-:Y:S01]  /*5ce0*/  FADD.FTZ R42, R53, R42 ;  /* 0x0000002a352a7221 */ /* 0x000fe20000010000 */
[----:B------:R-:W-:-:S02]  /*5cf0*/  IMAD.MOV.U32 R58, RZ, RZ, R151 ;  /* 0x000000ffff3a7224 */ /* 0x000fc400078e0097 */
[--C-:B------:R-:W-:Y:S02]  /*5d00*/  IMAD.MOV.U32 R53, RZ, RZ, R151.reuse ;  /* 0x000000ffff357224 */ /* 0x100fe400078e0097 */
[----:B------:R-:W-:Y:S01]  /*5d10*/  FADD.FTZ R55, R51, R42 ;  /* 0x0000002a33377221 */ /* 0x000fe20000010000 */
[----:B------:R-:W-:Y:S01]  /*5d20*/  IMAD.MOV.U32 R52, RZ, RZ, R151 ;  /* 0x000000ffff347224 */ /* 0x000fe200078e0097 */
[----:B------:R-:W1:Y:S01]  /*5d30*/  MUFU.EX2 R21, R21 ;  /* 0x0000001500157308 */ /* 0x000e620000000800 */
[C---:B---3--:R-:W-:Y:S01]  /*5d40*/  FADD.FTZ R13, R15.reuse, R40 ;  /* 0x000000280f0d7221 */ /* 0x048fe20000010000 */
[C---:B------:R-:W-:Y:S01]  /*5d50*/  FADD.FTZ R55, R200.reuse, R55 ;  /* 0x00000037c8377221 */ /* 0x040fe20000010000 */
[----:B------:R-:W-:Y:S01]  /*5d60*/  F2FP.F16.F32.PACK_AB R211, R15, R12 ;  /* 0x0000000c0fd3723e */ /* 0x000fe200000000ff */
[----:B------:R-:W-:Y:S01]  /*5d70*/  IMAD.MOV.U32 R49, RZ, RZ, R151 ;  /* 0x000000ffff317224 */ /* 0x000fe200078e0097 */
[----:B------:R-:W-:Y:S01]  /*5d80*/  F2FP.F16.F32.PACK_AB R200, R200, R51 ;  /* 0x00000033c8c8723e */ /* 0x000fe200000000ff */
[----:B0-----:R-:W-:Y:S01]  /*5d90*/  FADD.FTZ R0, R44, R55 ;  /* 0x000000372c007221 */ /* 0x001fe20000010000 */
[----:B------:R-:W-:Y:S01]  /*5da0*/  IMAD.MOV.U32 R55, RZ, RZ, R151 ;  /* 0x000000ffff377224 */ /* 0x000fe200078e0097 */
[----:B------:R-:W0:Y:S01]  /*5db0*/  MUFU.EX2 R32, R32 ;  /* 0x0000002000207308 */ /* 0x000e220000000800 */
[----:B--2---:R-:W-:Y:S01]  /*5dc0*/  FADD.FTZ R40, R20, R13 ;  /* 0x0000000d14287221 */ /* 0x004fe20000010000 */
[----:B------:R-:W-:-:S02]  /*5dd0*/  IMAD.MOV.U32 R51, RZ, RZ, R151 ;  /* 0x000000ffff337224 */ /* 0x000fc400078e0097 */
[--C-:B------:R-:W-:Y:S02]  /*5de0*/  IMAD.MOV.U32 R44, RZ, RZ, R151.reuse ;  /* 0x000000ffff2c7224 */ /* 0x100fe400078e0097 */
[--C-:B------:R-:W-:Y:S02]  /*5df0*/  IMAD.MOV.U32 R42, RZ, RZ, R151.reuse ;  /* 0x000000ffff2a7224 */ /* 0x100fe400078e0097 */
[----:B------:R-:W2:Y:S01]  /*5e00*/  MUFU.EX2 R33, R33 ;  /* 0x0000002100217308 */ /* 0x000ea20000000800 */
[C---:B-1----:R-:W-:Y:S01]  /*5e10*/  FADD.FTZ R13, R21.reuse, R40 ;  /* 0x00000028150d7221 */ /* 0x042fe20000010000 */
[----:B------:R-:W-:Y:S01]  /*5e20*/  F2FP.F16.F32.PACK_AB R205, R21, R20 ;  /* 0x0000001415cd723e */ /* 0x000fe200000000ff */
[----:B------:R-:W-:-:S05]  /*5e30*/  IMAD.MOV.U32 R37, RZ, RZ, R151 ;  /* 0x000000ffff257224 */ /* 0x000fca00078e0097 */
[----:B------:R-:W1:Y:S01]  /*5e40*/  MUFU.EX2 R24, R24 ;  /* 0x0000001800187308 */ /* 0x000e620000000800 */
[----:B0-----:R-:W-:-:S07]  /*5e50*/  FADD.FTZ R40, R32, R13 ;  /* 0x0000000d20287221 */ /* 0x001fce0000010000 */
[----:B------:R-:W-:Y:S01]  /*5e60*/  MUFU.EX2 R201, R34 ;  /* 0x0000002200c97308 */ /* 0x000fe20000000800 */
[C---:B--2---:R-:W-:Y:S01]  /*5e70*/  FADD.FTZ R13, R33.reuse, R40 ;  /* 0x00000028210d7221 */ /* 0x044fe20000010000 */
[----:B------:R-:W-:Y:S01]  /*5e80*/  F2FP.F16.F32.PACK_AB R207, R33, R32 ;  /* 0x0000002021cf723e */ /* 0x000fe200000000ff */
[--C-:B------:R-:W-:Y:S02]  /*5e90*/  IMAD.MOV.U32 R33, RZ, RZ, R151.reuse ;  /* 0x000000ffff217224 */ /* 0x100fe400078e0097 */
[----:B------:R-:W-:-:S03]  /*5ea0*/  IMAD.MOV.U32 R32, RZ, RZ, R151 ;  /* 0x000000ffff207224 */ /* 0x000fc600078e0097 */
[----:B------:R-:W-:Y:S08]  /*5eb0*/  MUFU.EX2 R25, R25 ;  /* 0x0000001900197308 */ /* 0x000ff00000000800 */
[----:B------:R-:W0:Y:S08]  /*5ec0*/  MUFU.EX2 R28, R28 ;  /* 0x0000001c001c7308 */ /* 0x000e300000000800 */
[----:B------:R2:W-:Y:S08]  /*5ed0*/  MUFU.EX2 R34, R35 ;  /* 0x0000002300227308 */ /* 0x0005f00000000800 */
[----:B------:R-:W3:Y:S01]  /*5ee0*/  MUFU.EX2 R29, R29 ;  /* 0x0000001d001d7308 */ /* 0x000ee20000000800 */
[----:B--2---:R-:W-:Y:S01]  /*5ef0*/  FADD.FTZ R35, R45, R0 ;  /* 0x000000002d237221 */ /* 0x004fe20000010000 */
[----:B-1----:R-:W-:Y:S01]  /*5f00*/  FADD.FTZ R0, R24, R13 ;  /* 0x0000000d18007221 */ /* 0x002fe20000010000 */
[----:B0-----:R-:W-:Y:S01]  /*5f10*/  F2FP.F16.F32.PACK_AB R203, R28, R25 ;  /* 0x000000191ccb723e */ /* 0x001fe200000000ff */
[----:B------:R-:W-:-:S02]  /*5f20*/  IMAD.MOV.U32 R45, RZ, RZ, R151 ;  /* 0x000000ffff2d7224 */ /* 0x000fc400078e0097 */
[----:B------:R-:W-:Y:S01]  /*5f30*/  FADD.FTZ R40, R46, R35 ;  /* 0x000000232e287221 */ /* 0x000fe20000010000 */
[C---:B------:R-:W-:Y:S01]  /*5f40*/  FADD.FTZ R0, R201.reuse, R0 ;  /* 0x00000000c9007221 */ /* 0x040fe20000010000 */
[----:B------:R-:W-:Y:S01]  /*5f50*/  F2FP.F16.F32.PACK_AB R201, R201, R24 ;  /* 0x00000018c9c9723e */ /* 0x000fe200000000ff */
[----:B------:R-:W0:Y:S01]  /*5f60*/  MUFU.EX2 R48, R48 ;  /* 0x0000003000307308 */ /* 0x000e220000000800 */
[----:B------:R-:W-:Y:S01]  /*5f70*/  FADD.FTZ R40, R57, R40 ;  /* 0x0000002839287221 */ /* 0x000fe20000010000 */
[----:B------:R-:W-:Y:S01]  /*5f80*/  FADD.FTZ R13, R25, R0 ;  /* 0x00000000190d7221 */ /* 0x000fe20000010000 */
[----:B------:R-:W-:Y:S02]  /*5f90*/  IMAD.MOV.U32 R57, RZ, RZ, R151 ;  /* 0x000000ffff397224 */ /* 0x000fe400078e0097 */
[----:B------:R-:W-:Y:S01]  /*5fa0*/  FADD.FTZ R27, R47, R40 ;  /* 0x000000282f1b7221 */ /* 0x000fe20000010000 */
[----:B------:R-:W-:Y:S01]  /*5fb0*/  FADD.FTZ R0, R28, R13 ;  /* 0x0000000d1c007221 */ /* 0x000fe20000010000 */
[----:B------:R-:W-:Y:S01]  /*5fc0*/  IMAD.MOV.U32 R46, RZ, RZ, R151 ;  /* 0x000000ffff2e7224 */ /* 0x000fe200078e0097 */
[----:B------:R-:W-:Y:S01]  /*5fd0*/  MUFU.EX2 R36, R36 ;  /* 0x0000002400247308 */ /* 0x000fe20000000800 */
[C---:B------:R-:W-:Y:S01]  /*5fe0*/  FADD.FTZ R27, R198.reuse, R27 ;  /* 0x0000001bc61b7221 */ /* 0x040fe20000010000 */
[----:B---3--:R-:W-:Y:S01]  /*5ff0*/  FADD.FTZ R13, R29, R0 ;  /* 0x000000001d0d7221 */ /* 0x008fe20000010000 */
[----:B------:R-:W-:Y:S01]  /*6000*/  F2FP.F16.F32.PACK_AB R198, R198, R47 ;  /* 0x0000002fc6c6723e */ /* 0x000fe200000000ff */
[----:B------:R-:W-:Y:S01]  /*6010*/  IMAD.MOV.U32 R47, RZ, RZ, R151 ;  /* 0x000000ffff2f7224 */ /* 0x000fe200078e0097 */
[C---:B------:R-:W-:Y:S01]  /*6020*/  F2FP.F16.F32.PACK_AB R197, R34.reuse, R29 ;  /* 0x0000001d22c5723e */ /* 0x040fe200000000ff */
[----:B------:R-:W-:Y:S01]  /*6030*/  FADD.FTZ R13, R34, R13 ;  /* 0x0000000d220d7221 */ /* 0x000fe20000010000 */
[----:B------:R-:W-:Y:S01]  /*6040*/  IMAD.MOV.U32 R40, RZ, RZ, R151 ;  /* 0x000000ffff287224 */ /* 0x000fe200078e0097 */
[----:B------:R-:W1:Y:S01]  /*6050*/  MUFU.EX2 R39, R39 ;  /* 0x0000002700277308 */ /* 0x000e620000000800 */
[----:B0-----:R-:W-:Y:S01]  /*6060*/  FADD.FTZ R0, R48, R27 ;  /* 0x0000001b30007221 */ /* 0x001fe20000010000 */
[----:B------:R-:W-:Y:S01]  /*6070*/  F2FP.F16.F32.PACK_AB R192, R43, R48 ;  /* 0x000000302bc0723e */ /* 0x000fe200000000ff */
[----:B------:R-:W-:-:S02]  /*6080*/  IMAD.MOV.U32 R48, RZ, RZ, R151 ;  /* 0x000000ffff307224 */ /* 0x000fc400078e0097 */
[--C-:B------:R-:W-:Y:S02]  /*6090*/  IMAD.MOV.U32 R35, RZ, RZ, R151.reuse ;  /* 0x000000ffff237224 */ /* 0x100fe400078e0097 */
[--C-:B------:R-:W-:Y:S01]  /*60a0*/  IMAD.MOV.U32 R34, RZ, RZ, R151.reuse ;  /* 0x000000ffff227224 */ /* 0x100fe200078e0097 */
[----:B------:R-:W0:Y:S01]  /*60b0*/  MUFU.EX2 R26, R26 ;  /* 0x0000001a001a7308 */ /* 0x000e220000000800 */
[--C-:B------:R-:W-:Y:S02]  /*60c0*/  IMAD.MOV.U32 R29, RZ, RZ, R151.reuse ;  /* 0x000000ffff1d7224 */ /* 0x100fe400078e0097 */
[--C-:B------:R-:W-:Y:S02]  /*60d0*/  IMAD.MOV.U32 R28, RZ, RZ, R151.reuse ;  /* 0x000000ffff1c7224 */ /* 0x100fe400078e0097 */
[--C-:B------:R-:W-:Y:S02]  /*60e0*/  IMAD.MOV.U32 R25, RZ, RZ, R151.reuse ;  /* 0x000000ffff197224 */ /* 0x100fe400078e0097 */
[----:B------:R-:W-:Y:S01]  /*60f0*/  IMAD.MOV.U32 R24, RZ, RZ, R151 ;  /* 0x000000ffff187224 */ /* 0x000fe200078e0097 */
[----:B------:R2:W3:Y:S01]  /*6100*/  MUFU.EX2 R193, R38 ;  /* 0x0000002600c17308 */ /* 0x0004e20000000800 */
[----:B-1----:R-:W-:-:S07]  /*6110*/  F2FP.F16.F32.PACK_AB R199, R39, R36 ;  /* 0x0000002427c7723e */ /* 0x002fce00000000ff */
[----:B------:R-:W1:Y:S01]  /*6120*/  MUFU.EX2 R41, R41 ;  /* 0x0000002900297308 */ /* 0x000e620000000800 */
[----:B--2---:R-:W-:Y:S01]  /*6130*/  FADD.FTZ R38, R43, R0 ;  /* 0x000000002b267221 */ /* 0x004fe20000010000 */
[----:B------:R-:W-:Y:S01]  /*6140*/  FADD.FTZ R0, R36, R13 ;  /* 0x0000000d24007221 */ /* 0x000fe20000010000 */
[--C-:B------:R-:W-:Y:S02]  /*6150*/  IMAD.MOV.U32 R43, RZ, RZ, R151.reuse ;  /* 0x000000ffff2b7224 */ /* 0x100fe400078e0097 */
[--C-:B------:R-:W-:Y:S02]  /*6160*/  IMAD.MOV.U32 R36, RZ, RZ, R151.reuse ;  /* 0x000000ffff247224 */ /* 0x100fe400078e0097 */
[----:B------:R-:W-:Y:S01]  /*6170*/  FADD.FTZ R27, R39, R0 ;  /* 0x00000000271b7221 */ /* 0x000fe20000010000 */
[----:B------:R-:W-:Y:S01]  /*6180*/  IMAD.MOV.U32 R39, RZ, RZ, R151 ;  /* 0x000000ffff277224 */ /* 0x000fe200078e0097 */
[----:B------:R-:W2:Y:S02]  /*6190*/  MUFU.EX2 R30, R30 ;  /* 0x0000001e001e7308 */ /* 0x000ea40000000800 */
[----:B0-----:R-:W-:Y:S01]  /*61a0*/  FADD.FTZ R0, R26, R27 ;  /* 0x0000001b1a007221 */ /* 0x001fe20000010000 */
[----:B------:R-:W-:-:S03]  /*61b0*/  IMAD.MOV.U32 R27, RZ, RZ, R151 ;  /* 0x000000ffff1b7224 */ /* 0x000fc600078e0097 */
[C---:B---3--:R-:W-:Y:S01]  /*61c0*/  FADD.FTZ R15, R193.reuse, R0 ;  /* 0x00000000c10f7221 */ /* 0x048fe20000010000 */
[----:B------:R-:W-:Y:S01]  /*61d0*/  F2FP.F16.F32.PACK_AB R193, R193, R26 ;  /* 0x0000001ac1c1723e */ /* 0x000fe200000000ff */
[----:B------:R-:W0:Y:S01]  /*61e0*/  MUFU.EX2 R50, R50 ;  /* 0x0000003200327308 */ /* 0x000e220000000800 */
[----:B-1----:R-:W-:Y:S01]  /*61f0*/  FADD.FTZ R13, R41, R38 ;  /* 0x00000026290d7221 */ /* 0x002fe20000010000 */
[----:B------:R-:W-:Y:S02]  /*6200*/  IMAD.MOV.U32 R0, RZ, RZ, 0x3f800000 ;  /* 0x3f800000ff007424 */ /* 0x000fe400078e00ff */
[--C-:B------:R-:W-:Y:S02]  /*6210*/  IMAD.MOV.U32 R38, RZ, RZ, R151.reuse ;  /* 0x000000ffff267224 */ /* 0x100fe400078e0097 */
[----:B------:R-:W-:Y:S02]  /*6220*/  IMAD.MOV.U32 R26, RZ, RZ, R151 ;  /* 0x000000ffff1a7224 */ /* 0x000fe400078e0097 */
[----:B------:R-:W1:Y:S01]  /*6230*/  MUFU.EX2 R31, R31 ;  /* 0x0000001f001f7308 */ /* 0x000e620000000800 */
[----:B--2---:R-:W-:Y:S01]  /*6240*/  FADD.FTZ R12, R30, R15 ;  /* 0x0000000f1e0c7221 */ /* 0x004fe20000010000 */
[C---:B0-----:R-:W-:Y:S01]  /*6250*/  FADD.FTZ R13, R50.reuse, R13 ;  /* 0x0000000d320d7221 */ /* 0x041fe20000010000 */
[----:B------:R-:W-:Y:S01]  /*6260*/  F2FP.F16.F32.PACK_AB R194, R50, R41 ;  /* 0x0000002932c2723e */ /* 0x000fe200000000ff */
[----:B------:R-:W-:-:S02]  /*6270*/  IMAD.MOV.U32 R50, RZ, RZ, R151 ;  /* 0x000000ffff327224 */ /* 0x000fc400078e0097 */
[--C-:B------:R-:W-:Y:S02]  /*6280*/  IMAD.MOV.U32 R41, RZ, RZ, R151.reuse ;  /* 0x000000ffff297224 */ /* 0x100fe400078e0097 */
[C---:B-1----:R-:W-:Y:S01]  /*6290*/  FADD.FTZ R12, R31.reuse, R12 ;  /* 0x0000000c1f0c7221 */ /* 0x042fe20000010000 */
[----:B------:R-:W-:Y:S01]  /*62a0*/  F2FP.F16.F32.PACK_AB R195, R31, R30 ;  /* 0x0000001e1fc3723e */ /* 0x000fe200000000ff */
[--C-:B------:R-:W-:Y:S02]  /*62b0*/  IMAD.MOV.U32 R31, RZ, RZ, R151.reuse ;  /* 0x000000ffff1f7224 */ /* 0x100fe400078e0097 */
[----:B------:R-:W-:Y:S01]  /*62c0*/  IMAD.MOV.U32 R30, RZ, RZ, R151 ;  /* 0x000000ffff1e7224 */ /* 0x000fe200078e0097 */
[----:B------:R-:W-:Y:S06]  /*62d0*/  @!P2 BRA `(.L_x_194) ;  /* 0x0000004000d4a947 */ /* 0x000fec0003800000 */
[----:B------:R-:W-:Y:S01]  /*62e0*/  R2UR UR60, R16 ;  /* 0x00000000103c72ca */ /* 0x000fe200000e0000 */
[----:B------:R-:W-:Y:S01]  /*62f0*/  IMAD.U32 R15, RZ, RZ, UR6 ;  /* 0x00000006ff0f7e24 */ /* 0x000fe2000f8e00ff */
[----:B------:R-:W-:Y:S01]  /*6300*/  CS2R R150, SRZ ;  /* 0x0000000000967805 */ /* 0x000fe2000001ff00 */
[----:B------:R-:W-:Y:S01]  /*6310*/  IMAD.MOV.U32 R20, RZ, RZ, R3 ;  /* 0x000000ffff147224 */ /* 0x000fe200078e0003 */
[----:B------:R-:W-:Y:S01]  /*6320*/  CS2R R146, SRZ ;  /* 0x0000000000927805 */ /* 0x000fe2000001ff00 */
[----:B------:R-:W-:Y:S01]  /*6330*/  IMAD.MOV.U32 R21, RZ, RZ, R4 ;  /* 0x000000ffff157224 */ /* 0x000fe200078e0004 */
[----:B------:R-:W-:Y:S01]  /*6340*/  CS2R R142, SRZ ;  /* 0x00000000008e7805 */ /* 0x000fe2000001ff00 */
[----:B------:R-:W-:Y:S01]  /*6350*/  IMAD.MOV.U32 R237, RZ, RZ, R17 ;  /* 0x000000ffffed7224 */ /* 0x000fe200078e0011 */
[----:B------:R-:W-:Y:S01]  /*6360*/  CS2R R138, SRZ ;  /* 0x00000000008a7805 */ /* 0x000fe2000001ff00 */
[----:B------:R-:W-:Y:S01]  /*6370*/  IMAD.MOV.U32 R0, RZ, RZ, 0x3f800000 ;  /* 0x3f800000ff007424 */ /* 0x000fe200078e00ff */
        /* <DEDUP_REMOVED lines=60> */
[----:B------:R-:W-:-:S06]  /*6740*/  ULDC UR7, c[0x0][0x9d8] ;  /* 0x0002760000077ab9 */ /* 0x000fcc0000000800 */
.L_x_203:
        /* <DEDUP_REMOVED lines=8> */
.L_x_195:
[----:B------:R-:W0:Y:S01]  /*67d0*/  S2UR UR11, SR_CgaCtaId ;  /* 0x00000000000b79c3 */ /* 0x000e220000008800 */
[----:B------:R-:W-:Y:S01]  /*67e0*/  UMOV UR10, 0x400 ;  /* 0x00000400000a7882 */ /* 0x000fe20000000000 */
[----:B------:R-:W-:Y:S01]  /*67f0*/  SHF.L.U32 R3, R17, 0x1f, RZ ;  /* 0x0000001f11037819 */ /* 0x000fe200000006ff */
[----:B0-----:R-:W-:-:S06]  /*6800*/  ULEA UR10, UR11, UR10, 0x18 ;  /* 0x0000000a0b0a7291 */ /* 0x001fcc000f8ec03f */
[----:B------:R-:W-:-:S05]  /*6810*/  IMAD.U32 R5, RZ, RZ, UR10 ;  /* 0x0000000aff057e24 */ /* 0x000fca000f8e00ff */
[----:B------:R-:W-:-:S13]  /*6820*/  R2UR UR61, R5 ;  /* 0x00000000053d72ca */ /* 0x000fda00000e0000 */
[----:B------:R-:W-:-:S09]  /*6830*/  ULEA UR61, UR6, UR61, 0x3 ;  /* 0x0000003d063d7291 */ /* 0x000fd2000f8e183f */
[----:B------:R0:W1:Y:S01]  /*6840*/  SYNCS.PHASECHK.TRANS64.TRYWAIT P2, [UR61+0x38830], R3 ;  /* 0x03883003ff0075a7 */ /* 0x000062000804017d */
[----:B------:R-:W-:Y:S05]  /*6850*/  @!P0 BRA `(.L_x_196) ;  /* 0x0000000000048947 */ /* 0x000fea0003800000 */
[----:B------:R-:W-:Y:S01]  /*6860*/  BPT.TRAP 0x1 ;  /* 0x000000040000795c */ /* 0x000fe20000300000 */
.L_x_196:
[----:B-1----:R-:W-:Y:S05]  /*6870*/  @P2 BRA `(.L_x_197) ;  /* 0x0000000000082947 */ /* 0x002fea0003800000 */
[----:B------:R-:W1:Y:S02]  /*6880*/  SYNCS.PHASECHK.TRANS64.TRYWAIT P2, [UR61+0x38830], R3 ;  /* 0x03883003ff0075a7 */ /* 0x000e64000804017d */
[----:B-1----:R-:W-:Y:S05]  /*6890*/  @!P2 BRA `(.L_x_198) ;  /* 0x00000114002ca947 */ /* 0x002fea0003800000 */
.L_x_197:
[----:B------:R-:W-:Y:S01]  /*68a0*/  R2UR UR10, R14 ;  /* 0x000000000e0a72ca */ /* 0x000fe200000e0000 */
[----:B------:R-:W-:Y:S01]  /*68b0*/  WARPGROUP.ARRIVE ;  /* 0x00000000000079c5 */ /* 0x000fe20000000000 */
[----:B------:R-:W-:Y:S01]  /*68c0*/  R2UR UR6, R16 ;  /* 0x00000000100672ca */ /* 0x000fe200000e0000 */
[----:B------:R-:W-:Y:S01]  /*68d0*/  UMOV UR52, UR56 ;  /* 0x0000003800347c82 */ /* 0x000fe20008000000 */
[----:B------:R-:W-:Y:S01]  /*68e0*/  UMOV UR53, UR57 ;  /* 0x0000003900357c82 */ /* 0x000fe20008000000 */
[----:B------:R-:W-:Y:S01]  /*68f0*/  UMOV UR55, 0x40000040 ;  /* 0x4000004000377882 */ /* 0x000fe20000000000 */
[----:B------:R-:W-:Y:S01]  /*6900*/  UMOV UR59, 0x40000040 ;  /* 0x40000040003b7882 */ /* 0x000fe20000000000 */
[----:B------:R-:W-:Y:S01]  /*6910*/  R2UR UR18, R10 ;  /* 0x000000000a1272ca */ /* 0x000fe200000e0000 */
[----:B------:R-:W-:Y:S01]  /*6920*/  UMOV UR23, 0x40000040 ;  /* 0x4000004000177882 */ /* 0x000fe20000000000 */
[----:B------:R-:W-:Y:S01]  /*6930*/  R2UR UR19, R11 ;  /* 0x000000000b1372ca */ /* 0x000fe200000e0000 */
[----:B------:R-:W-:Y:S01]  /*6940*/  UMOV UR27, 0x40000040 ;  /* 0x40000040001b7882 */ /* 0x000fe20000000000 */
[----:B------:R-:W-:Y:S01]  /*6950*/  R2UR UR14, R8 ;  /* 0x00000000080e72ca */ /* 0x000fe200000e0000 */
[----:B------:R-:W-:Y:S01]  /*6960*/  UMOV UR31, 0x40000040 ;  /* 0x40000040001f7882 */ /* 0x000fe20000000000 */
[----:B------:R-:W-:Y:S01]  /*6970*/  R2UR UR15, R9 ;  /* 0x00000000090f72ca */ /* 0x000fe200000e0000 */
[----:B------:R-:W-:Y:S01]  /*6980*/  UMOV UR35, 0x40000040 ;  /* 0x4000004000237882 */ /* 0x000fe20000000000 */
[----:B------:R-:W-:Y:S01]  /*6990*/  UIMAD UR6, UR6, 0xa00, UR10 ;  /* 0x00000a00060678a4 */ /* 0x000fe2000f8e020a */
[-C--:B------:R-:W-:Y:S01]  /*69a0*/  FMUL.FTZ R24, R24, R2.reuse ;  /* 0x0000000218187220 */ /* 0x080fe20000410000 */
[----:B------:R-:W-:Y:S01]  /*69b0*/  UMOV UR39, 0x40000040 ;  /* 0x4000004000277882 */ /* 0x000fe20000000000 */
[----:B------:R-:W-:Y:S01]  /*69c0*/  UMOV UR43, 0x40000040 ;  /* 0x40000040002b7882 */ /* 0x000fe20000000000 */
[----:B------:R-:W-:Y:S01]  /*69d0*/  UIADD3 UR58, UR6, 0x80, URZ ;  /* 0x00000080063a7890 */ /* 0x000fe2000fffe03f */
[-C--:B------:R-:W-:Y:S01]  /*69e0*/  FMUL.FTZ R25, R25, R2.reuse ;  /* 0x0000000219197220 */ /* 0x080fe20000410000 */
[----:B------:R-:W-:Y:S01]  /*69f0*/  UIADD3 UR10, UR6, 0x180, URZ ;  /* 0x00000180060a7890 */ /* 0x000fe2000fffe03f */
[-C--:B------:R-:W-:Y:S01]  /*6a00*/  FMUL.FTZ R28, R28, R2.reuse ;  /* 0x000000021c1c7220 */ /* 0x080fe20000410000 */
[----:B------:R-:W-:Y:S01]  /*6a10*/  UMOV UR54, UR6 ;  /* 0x0000000600367c82 */ /* 0x000fe20008000000 */
[----:B------:R-:W-:Y:S01]  /*6a20*/  UIADD3 UR11, UR6, 0x200, URZ ;  /* 0x00000200060b7890 */ /* 0x000fe2000fffe03f */
[----:B------:R-:W-:Y:S01]  /*6a30*/  HGMMA.64x16x16.F32 R184, gdesc[UR52], RZ, !UPT, gsb0 ;  /* 0x0020000034b879f0 */ /* 0x000fe2000c0008ff */
[----:B------:R-:W-:Y:S01]  /*6a40*/  UIADD3 UR54, UR6, 0x100, URZ ;  /* 0x0000010006367890 */ /* 0x000fe2000fffe03f */
[-C--:B------:R-:W-:Y:S01]  /*6a50*/  FMUL.FTZ R29, R29, R2.reuse ;  /* 0x000000021d1d7220 */ /* 0x080fe20000410000 */
[----:B------:R-:W-:Y:S01]  /*6a60*/  UMOV UR52, UR56 ;  /* 0x0000003800347c82 */ /* 0x000fe20008000000 */
[----:B------:R-:W-:Y:S01]  /*6a70*/  UMOV UR53, UR57 ;  /* 0x0000003900357c82 */ /* 0x000fe20008000000 */
[----:B------:R-:W-:Y:S01]  /*6a80*/  UMOV UR55, 0x40000040 ;  /* 0x4000004000377882 */ /* 0x000fe20000000000 */
[----:B------:R-:W-:Y:S01]  /*6a90*/  UIADD3 UR22, UR6, 0x286, URZ ;  /* 0x0000028606167890 */ /* 0x000fe2000fffe03f */
[-C--:B------:R-:W-:Y:S01]  /*6aa0*/  FMUL.FTZ R32, R32, R2.reuse ;  /* 0x0000000220207220 */ /* 0x080fe20000410000 */
        /* <DEDUP_REMOVED lines=52> */
[----:B------:R-:W-:Y:S01]  /*6df0*/  UMOV UR58, UR10 ;  /* 0x0000000a003a7c82 */ /* 0x000fe20008000000 */
[----:B------:R-:W-:Y:S01]  /*6e00*/  UMOV UR59, 0x40000040 ;  /* 0x40000040003b7882 */ /* 0x000fe20000000000 */
[----:B------:R-:W-:Y:S01]  /*6e10*/  UIADD3 UR10, UR6, 0x102, URZ ;  /* 0x00000102060a7890 */ /* 0x000fe2000fffe03f */
        /* <DEDUP_REMOVED lines=57> */
[----:B------:R-:W-:Y:S01]  /*71b0*/  UMOV UR53, UR57 ;  /* 0x0000003900357c82 */ /* 0x000fe20008000000 */
        /* <DEDUP_REMOVED lines=34> */
[----:B------:R-:W-:-:S06]  /*73e0*/  WARPGROUP.ARRIVE ;  /* 0x00000000000079c5 */ /* 0x000fcc0000000000 */
[----:B------:R-:W-:Y:S01]  /*73f0*/  HGMMA.64x16x16.F32 R160, gdesc[UR56], RZ, !UPT, gsb0 ;  /* 0x0020000038a079f0 */ /* 0x000fe2000c0008ff */
[----:B------:R-:W-:Y:S02]  /*7400*/  R2UR UR58, R6 ;  /* 0x00000000063a72ca */ /* 0x000fe400000e0000 */
[----:B------:R-:W-:Y:S01]  /*7410*/  R2UR UR59, R7 ;  /* 0x00000000073b72ca */ /* 0x000fe200000e0000 */
        /* <DEDUP_REMOVED lines=463> */
.L_x_199:
[----:B------:R-:W-:Y:S02]  /*9110*/  R2UR UR6, R5 ;  /* 0x00000000050672ca */ /* 0x000fe400000e0000 */
[----:B------:R-:W-:-:S11]  /*9120*/  SHF.L.U32 R0, R237, 0x1f, RZ ;  /* 0x0000001fed007819 */ /* 0x000fd600000006ff */
[----:B------:R-:W-:-:S09]  /*9130*/  ULEA UR6, UR60, UR6, 0x3 ;  /* 0x000000063c067291 */ /* 0x000fd2000f8e183f */
[----:B------:R2:W3:Y:S01]  /*9140*/  SYNCS.PHASECHK.TRANS64.TRYWAIT P2, [UR6+0x38850], R0 ;  /* 0x03885000ff0075a7 */ /* 0x0004e20008040146 */
[----:B------:R-:W-:Y:S05]  /*9150*/  @!P0 BRA `(.L_x_200) ;  /* 0x0000000000048947 */ /* 0x000fea0003800000 */
[----:B------:R-:W-:Y:S01]  /*9160*/  BPT.TRAP 0x1 ;  /* 0x000000040000795c */ /* 0x000fe20000300000 */
.L_x_200:
[----:B---3--:R-:W-:Y:S05]  /*9170*/  @P2 BRA `(.L_x_201) ;  /* 0x0000000000082947 */ /* 0x008fea0003800000 */
[----:B------:R-:W3:Y:S02]  /*9180*/  SYNCS.PHASECHK.TRANS64.TRYWAIT P2, [UR6+0x38850], R0 ;  /* 0x03885000ff0075a7 */ /* 0x000ee40008040146 */
[----:B---3--:R-:W-:Y:S05]  /*9190*/  @!P2 BRA `(.L_x_202) ;  /* 0x000000ec0004a947 */ /* 0x008fea0003800000 */
.L_x_201:
[----:B------:R-:W-:Y:S01]  /*91a0*/  R2UR UR10, R5 ;  /* 0x00000000050a72ca */ /* 0x000fe200000e0000 */
[----:B------:R-:W-:Y:S01]  /*91b0*/  WARPGROUP.ARRIVE ;  /* 0x00000000000079c5 */ /* 0x000fe20000000000 */
[----:B------:R-:W-:Y:S01]  /*91c0*/  UMOV UR11, 0x40000040 ;  /* 0x40000040000b7882 */ /* 0x000fe20000000000 */
[----:B--23--:R-:W-:Y:S01]  /*91d0*/  FMUL.FTZ R0, R184, UR7 ;  /* 0x00000007b8007c20 */ /* 0x00cfe20008410000 */
[----:B01----:R-:W-:Y:S01]  /*91e0*/  FMUL.FTZ R3, R185, UR7 ;  /* 0x00000007b9037c20 */ /* 0x003fe20008410000 */
[----:B------:R-:W-:Y:S01]  /*91f0*/  FMUL.FTZ R185, R187, UR7 ;  /* 0x00000007bbb97c20 */ /* 0x000fe20008410000 */
[----:B------:R-:W-:Y:S01]  /*9200*/  FMUL.FTZ R187, R188, UR7 ;  /* 0x00000007bcbb7c20 */ /* 0x000fe20008410000 */
[----:B------:R-:W-:Y:S01]  /*9210*/  FMUL.FTZ R188, R189, UR7 ;  /* 0x00000007bdbc7c20 */ /* 0x000fe20008410000 */
[----:B------:R-:W-:Y:S01]  /*9220*/  FMUL.FTZ R184, R186, UR7 ;  /* 0x00000007bab87c20 */ /* 0x000fe20008410000 */
[----:B------:R-:W0:Y:S01]  /*9230*/  MUFU.TANH R0, R0 ;  /* 0x0000000000007308 */ /* 0x000e220000002400 */
[----:B------:R-:W-:Y:S01]  /*9240*/  FMUL.FTZ R186, R190, UR7 ;  /* 0x00000007beba7c20 */ /* 0x000fe20008410000 */
        /* <DEDUP_REMOVED lines=15> */
[----:B------:R-:W2:Y:S01]  /*9340*/  MUFU.TANH R187, R187 ;  /* 0x000000bb00bb7308 */ /* 0x000ea20000002400 */
[----:B0-----:R-:W-:Y:S01]  /*9350*/  FMNMX.FTZ R2, R0, R21, !PT ;  /* 0x0000001500027209 */ /* 0x001fe20007810000 */
[----:B------:R-:W-:Y:S01]  /*9360*/  FMUL.FTZ R164, R164, UR7 ;  /* 0x00000007a4a47c20 */ /* 0x000fe20008410000 */
[----:B------:R-:W-:Y:S01]  /*9370*/  UIMAD UR60, UR60, 0xa00, UR10 ;  /* 0x00000a003c3c78a4 */ /* 0x000fe2000f8e020a */
[----:B------:R-:W-:Y:S01]  /*9380*/  FMUL.FTZ R165, R165, UR7 ;  /* 0x00000007a5a57c20 */ /* 0x000fe20008410000 */
[----:B------:R-:W-:Y:S01]  /*9390*/  FMUL.FTZ R152, R152, UR7 ;  /* 0x0000000798987c20 */ /* 0x000fe20008410000 */
[----:B------:R-:W-:Y:S01]  /*93a0*/  FMUL.FTZ R176, R178, UR7 ;  /* 0x00000007b2b07c20 */ /* 0x000fe20008410000 */
[----:B------:R-:W-:Y:S01]  /*93b0*/  FMUL.FTZ R178, R179, UR7 ;  /* 0x00000007b3b27c20 */ /* 0x000fe20008410000 */
[----:B------:R-:W0:Y:S01]  /*93c0*/  MUFU.TANH R188, R188 ;  /* 0x000000bc00bc7308 */ /* 0x000e220000002400 */
[----:B-1----:R-:W-:Y:S01]  /*93d0*/  FMNMX.FTZ R2, R3, R2, !PT ;  /* 0x0000000203027209 */ /* 0x002fe20007810000 */
[----:B------:R-:W-:Y:S01]  /*93e0*/  UMOV UR10, UR60 ;  /* 0x0000003c000a7c82 */ /* 0x000fe20008000000 */
[----:B------:R-:W-:Y:S01]  /*93f0*/  FMUL.FTZ R179, R182, UR7 ;  /* 0x00000007b6b37c20 */ /* 0x000fe20008410000 */
[----:B------:R-:W-:Y:S01]  /*9400*/  HGMMA.64x256x16.F32 R24, R208, gdesc[UR8].tnspB, R24, gsb0 ;  /* 0x43e00008d0187df0 */ /* 0x000fe20008000818 */
[----:B------:R-:W-:Y:S01]  /*9410*/  UIADD3 UR10, UR60, 0x80, URZ ;  /* 0x000000803c0a7890 */ /* 0x000fe2000fffe03f */
[----:B------:R-:W-:Y:S01]  /*9420*/  FMUL.FTZ R182, R153, UR7 ;  /* 0x0000000799b67c20 */ /* 0x000fe20008410000 */
[----:B------:R-:W-:Y:S01]  /*9430*/  UMOV UR11, 0x40000040 ;  /* 0x40000040000b7882 */ /* 0x000fe20000000000 */
[----:B------:R-:W1:Y:S01]  /*9440*/  MUFU.TANH R190, R190 ;  /* 0x000000be00be7308 */ /* 0x000e620000002400 */
[----:B--2---:R-:W-:Y:S01]  /*9450*/  FMNMX.FTZ R2, R187, R2, !PT ;  /* 0x00000002bb027209 */ /* 0x004fe20007810000 */
[----:B------:R-:W-:Y:S01]  /*9460*/  FMUL.FTZ R153, R156, UR7 ;  /* 0x000000079c997c20 */ /* 0x000fe20008410000 */
[----:B------:R-:W-:Y:S01]  /*9470*/  FMUL.FTZ R157, R157, UR7 ;  /* 0x000000079d9d7c20 */ /* 0x000fe20008410000 */
[----:B------:R-:W-:Y:S01]  /*9480*/  FMUL.FTZ R189, R191, UR7 ;  /* 0x00000007bfbd7c20 */ /* 0x000fe20008410000 */
[----:B------:R-:W-:Y:S01]  /*9490*/  FMUL.FTZ R156, R183, UR7 ;  /* 0x00000007b79c7c20 */ /* 0x000fe20008410000 */
[----:B------:R-:W-:Y:S01]  /*94a0*/  ULDC UR14, c[0x0][0x988] ;  /* 0x00026200000e7ab9 */ /* 0x000fe20000000800 */
[----:B------:R-:W-:Y:S01]  /*94b0*/  FMUL.FTZ R170, R170, UR7 ;  /* 0x00000007aaaa7c20 */ /* 0x000fe20008410000 */
[----:B------:R-:W2:Y:S01]  /*94c0*/  MUFU.TANH R177, R177 ;  /* 0x000000b100b17308 */ /* 0x000ea20000002400 */
[----:B0-----:R-:W-:Y:S01]  /*94d0*/  FMNMX.FTZ R2, R188, R2, !PT ;  /* 0x00000002bc027209 */ /* 0x001fe20007810000 */
[----:B------:R-:W-:Y:S01]  /*94e0*/  FMUL.FTZ R171, R171, UR7 ;  /* 0x00000007abab7c20 */ /* 0x000fe20008410000 */
[----:B------:R-:W-:Y:S01]  /*94f0*/  FMUL.FTZ R174, R174, UR7 ;  /* 0x00000007aeae7c20 */ /* 0x000fe20008410000 */
[----:B------:R-:W-:Y:S01]  /*9500*/  FMUL.FTZ R175, R175, UR7 ;  /* 0x00000007afaf7c20 */ /* 0x000fe20008410000 */
[----:B------:R-:W-:Y:S01]  /*9510*/  FMUL.FTZ R162, R162, UR7 ;  /* 0x00000007a2a27c20 */ /* 0x000fe20008410000 */
[----:B------:R-:W-:Y:S01]  /*9520*/  FMUL.FTZ R163, R163, UR7 ;  /* 0x00000007a3a37c20 */ /* 0x000fe20008410000 */
[----:B------:R-:W-:Y:S01]  /*9530*/  FMUL.FTZ R166, R166, UR7 ;  /* 0x00000007a6a67c20 */ /* 0x000fe20008410000 */
[----:B------:R-:W0:Y:S01]  /*9540*/  MUFU.TANH R180, R180 ;  /* 0x000000b400b47308 */ /* 0x000e220000002400 */
[----:B-1----:R-:W-:Y:S01]  /*9550*/  FMNMX.FTZ R2, R190, R2, !PT ;  /* 0x00000002be027209 */ /* 0x002fe20007810000 */
[----:B------:R-:W-:Y:S01]  /*9560*/  FMUL.FTZ R167, R167, UR7 ;  /* 0x00000007a7a77c20 */ /* 0x000fe20008410000 */
[----:B------:R-:W-:Y:S01]  /*9570*/  FMUL.FTZ R154, R154, UR7 ;  /* 0x000000079a9a7c20 */ /* 0x000fe20008410000 */
[----:B------:R-:W-:Y:S01]  /*9580*/  FMUL.FTZ R155, R155, UR7 ;  /* 0x000000079b9b7c20 */ /* 0x000fe20008410000 */
[----:B------:R-:W-:Y:S01]  /*9590*/  FMUL.FTZ R158, R158, UR7 ;  /* 0x000000079e9e7c20 */ /* 0x000fe20008410000 */
[----:B------:R-:W-:Y:S01]  /*95a0*/  FMUL.FTZ R159, R159, UR7 ;  /* 0x000000079f9f7c20 */ /* 0x000fe20008410000 */
[----:B------:R-:W-:Y:S01]  /*95b0*/  VOTEU.ALL UP0, P1 ;  /* 0x00000000003f7886 */ /* 0x000fe20000800000 */
[----:B------:R-:W1:Y:S01]  /*95c0*/  MUFU.TANH R181, R181 ;  /* 0x000000b500b57308 */ /* 0x000e620000002400 */
[----:B--2---:R-:W-:Y:S01]  /*95d0*/  FMNMX.FTZ R2, R177, R2, !PT ;  /* 0x00000002b1027209 */ /* 0x004fe20007810000 */
[----:B------:R-:W-:-:S02]  /*95e0*/  IMAD.MOV.U32 R237, RZ, RZ, R17 ;  /* 0x000000ffffed7224 */ /* 0x000fc400078e0011 */
[----:B------:R-:W-:Y:S02]  /*95f0*/  @!UP0 UIADD3 UR61, UR61, 0x38840, URZ ;  /* 0x000388403d3d8890 */ /* 0x000fe4000fffe03f */
[----:B------:R-:W-:Y:S02]  /*9600*/  @!UP0 UIADD3 UR6, UR6, 0x38860, URZ ;  /* 0x0003886006068890 */ /* 0x000fe4000fffe03f */
[----:B------:R-:W2:Y:S01]  /*9610*/  MUFU.TANH R168, R168 ;  /* 0x000000a800a87308 */ /* 0x000ea20000002400 */
[----:B0-----:R-:W-:Y:S01]  /*9620*/  FMNMX.FTZ R2, R180, R2, !PT ;  /* 0x00000002b4027209 */ /* 0x001fe20007810000 */
[----:B------:R-:W-:Y:S02]  /*9630*/  @!UP0 UPRMT UR61, URZ, 0x654, UR61 ;  /* 0x000006543f3d8896 */ /* 0x000fe4000800003d */
[----:B------:R-:W-:-:S04]  /*9640*/  @!UP0 UPRMT UR6, URZ, 0x654, UR6 ;  /* 0x000006543f068896 */ /* 0x000fc80008000006 */
[----:B------:R-:W0:Y:S01]  /*9650*/  MUFU.TANH R169, R169 ;  /* 0x000000a900a97308 */ /* 0x000e220000002400 */
[----:B-1----:R-:W-:-:S07]  /*9660*/  FMNMX.FTZ R2, R181, R2, !PT ;  /* 0x00000002b5027209 */ /* 0x002fce0007810000 */
[----:B------:R-:W1:Y:S01]  /*9670*/  MUFU.TANH R172, R172 ;  /* 0x000000ac00ac7308 */ /* 0x000e620000002400 */
[----:B--2---:R-:W-:-:S07]  /*9680*/  FMNMX.FTZ R2, R168, R2, !PT ;  /* 0x00000002a8027209 */ /* 0x004fce0007810000 */
[----:B------:R-:W2:Y:S01]  /*9690*/  MUFU.TANH R173, R173 ;  /* 0x000000ad00ad7308 */ /* 0x000ea20000002400 */
[----:B0-----:R-:W-:-:S07]  /*96a0*/  FMNMX.FTZ R2, R169, R2, !PT ;  /* 0x00000002a9027209 */ /* 0x001fce0007810000 */
        /* <DEDUP_REMOVED lines=19> */
[----:B-1----:R-:W-:-:S05]  /*97e0*/  FMNMX.FTZ R4, R157, R2, !PT ;  /* 0x000000029d047209 */ /* 0x002fca0007810000 */
[----:B------:R-:W1:Y:S02]  /*97f0*/  SHFL.BFLY PT, R2, R4, 0x2, 0x1f ;  /* 0x0c401f0004027f89 */ /* 0x000e6400000e0000 */
[----:B------:R-:W3:Y:S08]  /*9800*/  MUFU.TANH R186, R186 ;  /* 0x000000ba00ba7308 */ /* 0x000ef00000002400 */
[----:B------:R-:W4:Y:S08]  /*9810*/  MUFU.TANH R189, R189 ;  /* 0x000000bd00bd7308 */ /* 0x000f300000002400 */
[----:B------:R-:W5:Y:S01]  /*9820*/  MUFU.TANH R176, R176 ;  /* 0x000000b000b07308 */ /* 0x000f620000002400 */
[----:B-1----:R-:W-:-:S07]  /*9830*/  FMNMX.FTZ R4, R4, R2, !PT ;  /* 0x0000000204047209 */ /* 0x002fce0007810000 */
[----:B------:R-:W1:Y:S01]  /*9840*/  MUFU.TANH R178, R178 ;  /* 0x000000b200b27308 */ /* 0x000e620000002400 */
[----:B------:R-:W2:Y:S07]  /*9850*/  SHFL.BFLY PT, R2, R4, 0x1, 0x1f ;  /* 0x0c201f0004027f89 */ /* 0x000eae00000e0000 */
[----:B------:R-:W1:Y:S08]  /*9860*/  MUFU.TANH R179, R179 ;  /* 0x000000b300b37308 */ /* 0x000e700000002400 */
[----:B------:R-:W1:Y:S08]  /*9870*/  MUFU.TANH R156, R156 ;  /* 0x0000009c009c7308 */ /* 0x000e700000002400 */
[----:B------:R-:W1:Y:S01]  /*9880*/  MUFU.TANH R170, R170 ;  /* 0x000000aa00aa7308 */ /* 0x000e620000002400 */
[----:B--2---:R-:W-:-:S02]  /*9890*/  FMNMX.FTZ R4, R4, R2, !PT ;  /* 0x0000000204047209 */ /* 0x004fc40007810000 */
[----:B------:R-:W-:-:S03]  /*98a0*/  FMNMX.FTZ R2, R184, R20, !PT ;  /* 0x00000014b8027209 */ /* 0x000fc60007810000 */
[----:B------:R-:W-:Y:S01]  /*98b0*/  FADD.FTZ R21, -R4, R21 ;  /* 0x0000001504157221 */ /* 0x000fe20000010100 */
[----:B0-----:R-:W-:Y:S01]  /*98c0*/  FMNMX.FTZ R2, R185, R2, !PT ;  /* 0x00000002b9027209 */ /* 0x001fe20007810000 */
[----:B------:R-:W0:Y:S03]  /*98d0*/  MUFU.TANH R171, R171 ;  /* 0x000000ab00ab7308 */ /* 0x000e260000002400 */
[----:B---3--:R-:W-:-:S05]  /*98e0*/  FMNMX.FTZ R2, R186, R2, !PT ;  /* 0x00000002ba027209 */ /* 0x008fca0007810000 */
[----:B------:R-:W2:Y:S08]  /*98f0*/  MUFU.TANH R174, R174 ;  /* 0x000000ae00ae7308 */ /* 0x000eb00000002400 */
[----:B------:R-:W3:Y:S08]  /*9900*/  MUFU.TANH R175, R175 ;  /* 0x000000af00af7308 */ /* 0x000ef00000002400 */
[----:B------:R-:W3:Y:S08]  /*9910*/  MUFU.TANH R162, R162 ;  /* 0x000000a200a27308 */ /* 0x000ef00000002400 */
[----:B------:R-:W3:Y:S08]  /*9920*/  MUFU.TANH R163, R163 ;  /* 0x000000a300a37308 */ /* 0x000ef00000002400 */
[----:B------:R-:W3:Y:S08]  /*9930*/  MUFU.TANH R166, R166 ;  /* 0x000000a600a67308 */ /* 0x000ef00000002400 */
[----:B------:R-:W3:Y:S08]  /*9940*/  MUFU.TANH R167, R167 ;  /* 0x000000a700a77308 */ /* 0x000ef00000002400 */
[----:B------:R-:W3:Y:S01]  /*9950*/  MUFU.TANH R154, R154 ;  /* 0x0000009a009a7308 */ /* 0x000ee20000002400 */
[----:B------:R-:W-:-:S02]  /*9960*/  WARPGROUP.DEPBAR.LE gsb0, 0x0 ;  /* 0x00008000000079c5 */ /* 0x000fc40000010000 */
[----:B------:R-:W-:-:S05]  /*9970*/  WARPGROUP.ARRIVE ;  /* 0x00000000000079c5 */ /* 0x000fca0000000000 */
[----:B------:R-:W3:Y:S01]  /*9980*/  MUFU.TANH R155, R155 ;  /* 0x0000009b009b7308 */ /* 0x000ee20000002400 */
[----:B------:R-:W-:Y:S01]  /*9990*/  HGMMA.64x256x16.F32 R24, R204, gdesc[UR8].tnspB, R24, gsb0 ;  /* 0x43e00008cc187df0 */ /* 0x000fe20008000818 */
[----:B------:R-:W-:Y:S01]  /*99a0*/  UIADD3 UR10, UR60, 0x100, URZ ;  /* 0x000001003c0a7890 */ /* 0x000fe2000fffe03f */
[----:B------:R-:W-:-:S05]  /*99b0*/  UMOV UR11, 0x40000040 ;  /* 0x40000040000b7882 */ /* 0x000fca0000000000 */
[----:B------:R-:W3:Y:S08]  /*99c0*/  MUFU.TANH R158, R158 ;  /* 0x0000009e009e7308 */ /* 0x000ef00000002400 */
[----:B------:R-:W3:Y:S01]  /*99d0*/  MUFU.TANH R159, R159 ;  /* 0x0000009f009f7308 */ /* 0x000ee20000002400 */
[----:B------:R-:W-:Y:S02]  /*99e0*/  WARPGROUP.DEPBAR.LE gsb0, 0x0 ;  /* 0x00008000000079c5 */ /* 0x000fe40000010000 */
[----:B------:R-:W-:-:S10]  /*99f0*/  WARPGROUP.ARRIVE ;  /* 0x00000000000079c5 */ /* 0x000fd40000000000 */
        /* <DEDUP_REMOVED lines=8> */
[----:B------:R-:W-:Y:S01]  /*9a80*/  R2UR UR60, R16 ;  /* 0x00000000103c72ca */ /* 0x000fe200000e0000 */
[----:B------:R-:W-:Y:S01]  /*9a90*/  UMOV UR11, 0x40000040 ;  /* 0x40000040000b7882 */ /* 0x000fe20000000000 */
[----:B------:R-:W-:Y:S02]  /*9aa0*/  WARPGROUP.DEPBAR.LE gsb0, 0x0 ;  /* 0x00008000000079c5 */ /* 0x000fe40000010000 */
[----:B------:R-:W-:-:S15]  /*9ab0*/  WARPGROUP.ARRIVE ;  /* 0x00000000000079c5 */ /* 0x000fde0000000000 */
[----:B------:R-:W-:-:S07]  /*9ac0*/  NOP ;  /* 0x0000000000007918 */ /* 0x000fce0000000000 */
[----:B------:R-:W-:Y:S01]  /*9ad0*/  HGMMA.64x256x16.F32 R24, R192, gdesc[UR8].tnspB, R24, gsb0 ;  /* 0x43e00008c0187df0 */ /* 0x000fe20008000818 */
[----:B------:R-:W-:Y:S01]  /*9ae0*/  UMOV UR10, UR14 ;  /* 0x0000000e000a7c82 */ /* 0x000fe20008000000 */
[----:B------:R-:W-:Y:S01]  /*9af0*/  R2UR UR11, R15 ;  /* 0x000000000f0b72ca */ /* 0x000fe200000e0000 */
[----:B------:R-:W-:Y:S01]  /*9b00*/  FMUL.FTZ R15, R21, UR10 ;  /* 0x0000000a150f7c20 */ /* 0x000fe20008410000 */
[----:B----4-:R-:W-:Y:S02]  /*9b10*/  FMNMX.FTZ R21, R189, R2, !PT ;  /* 0x00000002bd157209 */ /* 0x010fe40007810000 */
[----:B------:R-:W-:Y:S01]  /*9b20*/  R2UR UR14, R18 ;  /* 0x00000000120e72ca */ /* 0x000fe200000e0000 */
[----:B------:R4:W-:Y:S01]  /*9b30*/  MUFU.EX2 R2, R15 ;  /* 0x0000000f00027308 */ /* 0x0009e20000000800 */
[----:B-----5:R-:W-:-:S04]  /*9b40*/  FMNMX.FTZ R21, R176, R21, !PT ;  /* 0x00000015b0157209 */ /* 0x020fc80007810000 */
[----:B-1----:R-:W-:Y:S01]  /*9b50*/  FMNMX.FTZ R21, R178, R21, !PT ;  /* 0x00000015b2157209 */ /* 0x002fe20007810000 */
[----:B----4-:R-:W-:-:S06]  /*9b60*/  FMUL.FTZ R15, R4, UR10 ;  /* 0x0000000a040f7c20 */ /* 0x010fcc0008410000 */
[----:B------:R-:W-:Y:S01]  /*9b70*/  UISETP.GT.AND UP0, UPT, UR11, UR14, UPT ;  /* 0x0000000e0b00728c */ /* 0x000fe2000bf04270 */
[--C-:B------:R-:W-:Y:S01]  /*9b80*/  FFMA.FTZ R208, R0, UR10, -R15.reuse ;  /* 0x0000000a00d07c23 */ /* 0x100fe2000801080f */
[----:B------:R-:W-:Y:S01]  /*9b90*/  FMNMX.FTZ R0, R179, R21, !PT ;  /* 0x00000015b3007209 */ /* 0x000fe20007810000 */
[--C-:B------:R-:W-:Y:S01]  /*9ba0*/  FFMA.FTZ R3, R3, UR10, -R15.reuse ;  /* 0x0000000a03037c23 */ /* 0x100fe2000801080f */
[--C-:B------:R-:W-:Y:S01]  /*9bb0*/  FFMA.FTZ R210, R187, UR10, -R15.reuse ;  /* 0x0000000abbd27c23 */ /* 0x100fe2000801080f */
[--C-:B------:R-:W-:Y:S01]  /*9bc0*/  FFMA.FTZ R183, R188, UR10, -R15.reuse ;  /* 0x0000000abcb77c23 */ /* 0x100fe2000801080f */
[----:B------:R-:W-:Y:S01]  /*9bd0*/  FMNMX.FTZ R0, R156, R0, !PT ;  /* 0x000000009c007209 */ /* 0x000fe20007810000 */
[----:B------:R1:W-:Y:S01]  /*9be0*/  MUFU.EX2 R21, R3 ;  /* 0x0000000300157308 */ /* 0x0003e20000000800 */
[--C-:B------:R-:W-:Y:S01]  /*9bf0*/  FFMA.FTZ R200, R168, UR10, -R15.reuse ;  /* 0x0000000aa8c87c23 */ /* 0x100fe2000801080f */
[--C-:B------:R-:W-:Y:S01]  /*9c00*/  FFMA.FTZ R196, R160, UR10, -R15.reuse ;  /* 0x0000000aa0c47c23 */ /* 0x100fe2000801080f */
[----:B------:R-:W-:Y:S01]  /*9c10*/  FMNMX.FTZ R0, R170, R0, !PT ;  /* 0x00000000aa007209 */ /* 0x000fe20007810000 */
[--C-:B------:R-:W-:Y:S01]  /*9c20*/  FFMA.FTZ R206, R180, UR10, -R15.reuse ;  /* 0x0000000ab4ce7c23 */ /* 0x100fe2000801080f */
[--C-:B------:R-:W-:Y:S01]  /*9c30*/  FFMA.FTZ R168, R169, UR10, -R15.reuse ;  /* 0x0000000aa9a87c23 */ /* 0x100fe2000801080f */
[--C-:B------:R-:W-:Y:S01]  /*9c40*/  FFMA.FTZ R160, R161, UR10, -R15.reuse ;  /* 0x0000000aa1a07c23 */ /* 0x100fe2000801080f */
[----:B0-----:R-:W-:Y:S01]  /*9c50*/  FMNMX.FTZ R0, R171, R0, !PT ;  /* 0x00000000ab007209 */ /* 0x001fe20007810000 */
[----:B------:R-:W0:Y:S01]  /*9c60*/  MUFU.EX2 R208, R208 ;  /* 0x000000d000d07308 */ /* 0x000e220000000800 */
[--C-:B------:R-:W-:Y:S01]  /*9c70*/  FFMA.FTZ R204, R190, UR10, -R15.reuse ;  /* 0x0000000abecc7c23 */ /* 0x100fe2000801080f */
[--C-:B------:R-:W-:Y:S01]  /*9c80*/  FFMA.FTZ R177, R177, UR10, -R15.reuse ;  /* 0x0000000ab1b17c23 */ /* 0x100fe2000801080f */
[----:B--2---:R-:W-:Y:S01]  /*9c90*/  FMNMX.FTZ R0, R174, R0, !PT ;  /* 0x00000000ae007209 */ /* 0x004fe20007810000 */
[--C-:B------:R-:W-:Y:S01]  /*9ca0*/  FFMA.FTZ R180, R181, UR10, -R15.reuse ;  /* 0x0000000ab5b47c23 */ /* 0x100fe2000801080f */
[--C-:B------:R-:W-:Y:S01]  /*9cb0*/  FFMA.FTZ R202, R172, UR10, -R15.reuse ;  /* 0x0000000aacca7c23 */ /* 0x100fe2000801080f */
[--C-:B------:R-:W-:Y:S01]  /*9cc0*/  FFMA.FTZ R169, R173, UR10, -R15.reuse ;  /* 0x0000000aada97c23 */ /* 0x100fe2000801080f */
[----:B---3--:R-:W-:Y:S01]  /*9cd0*/  FMNMX.FTZ R0, R175, R0, !PT ;  /* 0x00000000af007209 */ /* 0x008fe20007810000 */
[----:B------:R-:W-:Y:S01]  /*9ce0*/  MUFU.EX2 R210, R210 ;  /* 0x000000d200d27308 */ /* 0x000fe20000000800 */
[--C-:B------:R-:W-:Y:S01]  /*9cf0*/  FFMA.FTZ R198, R164, UR10, -R15.reuse ;  /* 0x0000000aa4c67c23 */ /* 0x100fe2000801080f */
[----:B------:R-:W-:Y:S01]  /*9d00*/  FFMA.FTZ R161, R165, UR10, -R15 ;  /* 0x0000000aa5a17c23 */ /* 0x000fe2000801080f */
[----:B------:R-:W-:-:S02]  /*9d10*/  FMNMX.FTZ R0, R162, R0, !PT ;  /* 0x00000000a2007209 */ /* 0x000fc40007810000 */
[----:B------:R-:W-:Y:S02]  /*9d20*/  PLOP3.LUT P2, PT, PT, PT, UP0, 0x80, 0x0 ;  /* 0x000000000000781c */ /* 0x000fe40003f4f008 */
[----:B------:R-:W-:Y:S01]  /*9d30*/  FMNMX.FTZ R0, R163, R0, !PT ;  /* 0x00000000a3007209 */ /* 0x000fe20007810000 */
[----:B------:R-:W-:Y:S03]  /*9d40*/  MUFU.EX2 R183, R183 ;  /* 0x000000b700b77308 */ /* 0x000fe60000000800 */
[----:B------:R-:W-:-:S04]  /*9d50*/  FMNMX.FTZ R0, R166, R0, !PT ;  /* 0x00000000a6007209 */ /* 0x000fc80007810000 */
[----:B------:R-:W-:Y:S01]  /*9d60*/  FMNMX.FTZ R0, R167, R0, !PT ;  /* 0x00000000a7007209 */ /* 0x000fe20007810000 */
[----:B------:R-:W-:Y:S03]  /*9d70*/  MUFU.EX2 R204, R204 ;  /* 0x000000cc00cc7308 */ /* 0x000fe60000000800 */
[----:B------:R-:W-:-:S04]  /*9d80*/  FMNMX.FTZ R0, R154, R0, !PT ;  /* 0x000000009a007209 */ /* 0x000fc80007810000 */
[----:B------:R-:W-:Y:S01]  /*9d90*/  FMNMX.FTZ R0, R155, R0, !PT ;  /* 0x000000009b007209 */ /* 0x000fe20007810000 */
[----:B------:R-:W-:Y:S03]  /*9da0*/  MUFU.EX2 R177, R177 ;  /* 0x000000b100b17308 */ /* 0x000fe60000000800 */
[----:B------:R-:W-:-:S04]  /*9db0*/  FMNMX.FTZ R0, R158, R0, !PT ;  /* 0x000000009e007209 */ /* 0x000fc80007810000 */
[----:B------:R-:W-:Y:S01]  /*9dc0*/  FMNMX.FTZ R0, R159, R0, !PT ;  /* 0x000000009f007209 */ /* 0x000fe20007810000 */
[----:B------:R-:W-:Y:S04]  /*9dd0*/  MUFU.EX2 R206, R206 ;  /* 0x000000ce00ce7308 */ /* 0x000fe80000000800 */
[----:B-1----:R-:W1:Y:S04]  /*9de0*/  SHFL.BFLY PT, R3, R0, 0x2, 0x1f ;  /* 0x0c401f0000037f89 */ /* 0x002e6800000e0000 */
[----:B------:R-:W-:Y:S08]  /*9df0*/  MUFU.EX2 R180, R180 ;  /* 0x000000b400b47308 */ /* 0x000ff00000000800 */
[----:B------:R-:W-:Y:S08]  /*9e00*/  MUFU.EX2 R200, R200 ;  /* 0x000000c800c87308 */ /* 0x000ff00000000800 */
[----:B------:R-:W-:Y:S01]  /*9e10*/  MUFU.EX2 R168, R168 ;  /* 0x000000a800a87308 */ /* 0x000fe20000000800 */
[----:B-1----:R-:W-:-:S07]  /*9e20*/  FMNMX.FTZ R0, R0, R3, !PT ;  /* 0x0000000300007209 */ /* 0x002fce0007810000 */
[----:B------:R-:W-:Y:S01]  /*9e30*/  MUFU.EX2 R202, R202 ;  /* 0x000000ca00ca7308 */ /* 0x000fe20000000800 */
[----:B------:R-:W1:Y:S07]  /*9e40*/  SHFL.BFLY PT, R3, R0, 0x1, 0x1f ;  /* 0x0c201f0000037f89 */ /* 0x000e6e00000e0000 */
[----:B------:R-:W-:Y:S08]  /*9e50*/  MUFU.EX2 R169, R169 ;  /* 0x000000a900a97308 */ /* 0x000ff00000000800 */
[----:B------:R-:W-:Y:S08]  /*9e60*/  MUFU.EX2 R196, R196 ;  /* 0x000000c400c47308 */ /* 0x000ff00000000800 */
[----:B------:R-:W-:Y:S01]  /*9e70*/  MUFU.EX2 R160, R160 ;  /* 0x000000a000a07308 */ /* 0x000fe20000000800 */
[----:B-1----:R-:W-:-:S05]  /*9e80*/  FMNMX.FTZ R3, R0, R3, !PT ;  /* 0x0000000300037209 */ /* 0x002fca0007810000 */
[----:B------:R-:W-:Y:S02]  /*9e90*/  FADD.FTZ R0, -R3, R20 ;  /* 0x0000001403007221 */ /* 0x000fe40000010100 */
[----:B------:R-:W-:Y:S02]  /*9ea0*/  MUFU.EX2 R198, R198 ;  /* 0x000000c600c67308 */ /* 0x000fe40000000800 */
[----:B------:R-:W-:-:S06]  /*9eb0*/  FMUL.FTZ R0, R0, UR10 ;  /* 0x0000000a00007c20 */ /* 0x000fcc0008410000 */
[----:B------:R-:W-:Y:S08]  /*9ec0*/  MUFU.EX2 R0, R0 ;  /* 0x0000000000007308 */ /* 0x000ff00000000800 */
[----:B------:R-:W-:Y:S01]  /*9ed0*/  MUFU.EX2 R161, R161 ;  /* 0x000000a100a17308 */ /* 0x000fe20000000800 */
[----:B------:R-:W-:Y:S02]  /*9ee0*/  WARPGROUP.DEPBAR.LE gsb0, 0x0 ;  /* 0x00008000000079c5 */ /* 0x000fe40000010000 */
[--C-:B------:R-:W-:Y:S01]  /*9ef0*/  FFMA.FTZ R194, R153, UR10, -R15.reuse ;  /* 0x0000000a99c27c23 */ /* 0x100fe2000801080f */
[----:B------:R-:W-:Y:S01]  /*9f00*/  FMUL.FTZ R153, R3, UR10 ;  /* 0x0000000a03997c20 */ /* 0x000fe20008410000 */
[--C-:B------:R-:W-:Y:S01]  /*9f10*/  FFMA.FTZ R192, R152, UR10, -R15.reuse ;  /* 0x0000000a98c07c23 */ /* 0x100fe2000801080f */
[--C-:B------:R-:W-:Y:S01]  /*9f20*/  FFMA.FTZ R152, R182, UR10, -R15.reuse ;  /* 0x0000000ab6987c23 */ /* 0x100fe2000801080f */
[----:B------:R-:W-:Y:S01]  /*9f30*/  FFMA.FTZ R15, R157, UR10, -R15 ;  /* 0x0000000a9d0f7c23 */ /* 0x000fe2000801080f */
[--C-:B------:R-:W-:Y:S01]  /*9f40*/  FFMA.FTZ R209, R184, UR10, -R153.reuse ;  /* 0x0000000ab8d17c23 */ /* 0x100fe20008010899 */
[--C-:B------:R-:W-:Y:S01]  /*9f50*/  FFMA.FTZ R20, R185, UR10, -R153.reuse ;  /* 0x0000000ab9147c23 */ /* 0x100fe20008010899 */
[--C-:B------:R-:W-:Y:S01]  /*9f60*/  FFMA.FTZ R211, R186, UR10, -R153.reuse ;  /* 0x0000000abad37c23 */ /* 0x100fe20008010899 */
[--C-:B------:R-:W-:Y:S01]  /*9f70*/  FFMA.FTZ R157, R189, UR10, -R153.reuse ;  /* 0x0000000abd9d7c23 */ /* 0x100fe20008010899 */
[--C-:B------:R-:W-:Y:S01]  /*9f80*/  FFMA.FTZ R205, R176, UR10, -R153.reuse ;  /* 0x0000000ab0cd7c23 */ /* 0x100fe20008010899 */
[--C-:B------:R-:W-:Y:S01]  /*9f90*/  FFMA.FTZ R164, R178, UR10, -R153.reuse ;  /* 0x0000000ab2a47c23 */ /* 0x100fe20008010899 */
[----:B------:R-:W1:Y:S01]  /*9fa0*/  MUFU.EX2 R209, R209 ;  /* 0x000000d100d17308 */ /* 0x000e620000000800 */
[--C-:B------:R-:W-:Y:S01]  /*9fb0*/  FFMA.FTZ R207, R179, UR10, -R153.reuse ;  /* 0x0000000ab3cf7c23 */ /* 0x100fe20008010899 */
[--C-:B------:R-:W-:Y:S01]  /*9fc0*/  FFMA.FTZ R156, R156, UR10, -R153.reuse ;  /* 0x0000000a9c9c7c23 */ /* 0x100fe20008010899 */
[--C-:B------:R-:W-:Y:S01]  /*9fd0*/  FFMA.FTZ R201, R170, UR10, -R153.reuse ;  /* 0x0000000aaac97c23 */ /* 0x100fe20008010899 */
[--C-:B------:R-:W-:Y:S01]  /*9fe0*/  FFMA.FTZ R165, R171, UR10, -R153.reuse ;  /* 0x0000000aaba57c23 */ /* 0x100fe20008010899 */
[--C-:B------:R-:W-:Y:S01]  /*9ff0*/  FFMA.FTZ R203, R174, UR10, -R153.reuse ;  /* 0x0000000aaecb7c23 */ /* 0x100fe20008010899 */
[--C-:B------:R-:W-:Y:S01]  /*a000*/  FFMA.FTZ R175, R175, UR10, -R153.reuse ;  /* 0x0000000aafaf7c23 */ /* 0x100fe20008010899 */
[--C-:B------:R-:W-:Y:S01]  /*a010*/  FFMA.FTZ R162, R162, UR10, -R153.reuse ;  /* 0x0000000aa2a27c23 */ /* 0x100fe20008010899 */
[----:B------:R-:W2:Y:S01]  /*a020*/  MUFU.EX2 R20, R20 ;  /* 0x0000001400147308 */ /* 0x000ea20000000800 */
[--C-:B------:R-:W-:Y:S01]  /*a030*/  FFMA.FTZ R163, R163, UR10, -R153.reuse ;  /* 0x0000000aa3a37c23 */ /* 0x100fe20008010899 */
[--C-:B------:R-:W-:Y:S01]  /*a040*/  FFMA.FTZ R166, R166, UR10, -R153.reuse ;  /* 0x0000000aa6a67c23 */ /* 0x100fe20008010899 */
[--C-:B------:R-:W-:Y:S01]  /*a050*/  FFMA.FTZ R167, R167, UR10, -R153.reuse ;  /* 0x0000000aa7a77c23 */ /* 0x100fe20008010899 */
[--C-:B------:R-:W-:Y:S01]  /*a060*/  FFMA.FTZ R154, R154, UR10, -R153.reuse ;  /* 0x0000000a9a9a7c23 */ /* 0x100fe20008010899 */
[--C-:B------:R-:W-:Y:S01]  /*a070*/  FFMA.FTZ R155, R155, UR10, -R153.reuse ;  /* 0x0000000a9b9b7c23 */ /* 0x100fe20008010899 */
[--C-:B------:R-:W-:Y:S01]  /*a080*/  FFMA.FTZ R158, R158, UR10, -R153.reuse ;  /* 0x0000000a9e9e7c23 */ /* 0x100fe20008010899 */
[----:B------:R-:W-:Y:S01]  /*a090*/  FFMA.FTZ R153, R159, UR10, -R153 ;  /* 0x0000000a9f997c23 */ /* 0x000fe20008010899 */
[----:B------:R-:W3:Y:S01]  /*a0a0*/  MUFU.EX2 R211, R211 ;  /* 0x000000d300d37308 */ /* 0x000ee20000000800 */
[----:B0-----:R-:W-:Y:S01]  /*a0b0*/  FFMA.FTZ R159, R2, R13, R208 ;  /* 0x0000000d029f7223 */ /* 0x001fe200000100d0 */
[----:B-1----:R-:W-:Y:S01]  /*a0c0*/  FFMA.FTZ R12, R0, R12, R209 ;  /* 0x0000000c000c7223 */ /* 0x002fe200000100d1 */
[C---:B------:R-:W-:Y:S01]  /*a0d0*/  F2FP.F16.F32.PACK_AB R208, R21.reuse, R208 ;  /* 0x000000d015d0723e */ /* 0x040fe200000000ff */
[----:B------:R-:W-:Y:S01]  /*a0e0*/  @!P1 SYNCS.ARRIVE.TRANS64.RED.A1T0 RZ, [UR61], RZ ;  /* 0x000000ffffff99a7 */ /* 0x000fe2000810043d */
[----:B------:R-:W-:-:S03]  /*a0f0*/  FADD.FTZ R159, R21, R159 ;  /* 0x0000009f159f7221 */ /* 0x000fc60000010000 */
[----:B------:R-:W0:Y:S01]  /*a100*/  MUFU.EX2 R157, R157 ;  /* 0x0000009d009d7308 */ /* 0x000e220000000800 */
[----:B--2---:R-:W-:Y:S01]  /*a110*/  FADD.FTZ R12, R20, R12 ;  /* 0x0000000c140c7221 */ /* 0x004fe20000010000 */
[----:B------:R-:W-:Y:S01]  /*a120*/  FADD.FTZ R21, R210, R159 ;  /* 0x0000009fd2157221 */ /* 0x000fe20000010000 */
[----:B------:R-:W-:Y:S01]  /*a130*/  F2FP.F16.F32.PACK_AB R209, R20, R209 ;  /* 0x000000d114d1723e */ /* 0x000fe200000000ff */
[----:B------:R-:W-:Y:S01]  /*a140*/  @!P1 SYNCS.ARRIVE.TRANS64.RED.A1T0 RZ, [UR6], RZ ;  /* 0x000000ffffff99a7 */ /* 0x000fe20008100406 */
[----:B------:R-:W-:Y:S01]  /*a150*/  UIADD3 UR6, UR11, -0x1, URZ ;  /* 0xffffffff0b067890 */ /* 0x000fe2000fffe03f */
[C---:B------:R-:W-:Y:S01]  /*a160*/  FADD.FTZ R21, R183.reuse, R21 ;  /* 0x00000015b7157221 */ /* 0x040fe20000010000 */
[----:B------:R-:W-:Y:S01]  /*a170*/  F2FP.F16.F32.PACK_AB R210, R183, R210 ;  /* 0x000000d2b7d2723e */ /* 0x000fe200000000ff */
[----:B------:R-:W1:Y:S01]  /*a180*/  MUFU.EX2 R205, R205 ;  /* 0x000000cd00cd7308 */ /* 0x000e620000000800 */
[----:B---3--:R-:W-:Y:S01]  /*a190*/  FADD.FTZ R12, R211, R12 ;  /* 0x0000000cd30c7221 */ /* 0x008fe20000010000 */
[----:B------:R-:W-:Y:S01]  /*a1a0*/  FADD.FTZ R21, R204, R21 ;  /* 0x00000015cc157221 */ /* 0x000fe20000010000 */
[----:B------:R-:W-:Y:S01]  /*a1b0*/  F2FP.F16.F32.PACK_AB R204, R177, R204 ;  /* 0x000000ccb1cc723e */ /* 0x000fe200000000ff */
[----:B------:R-:W-:-:S02]  /*a1c0*/  IMAD.MOV.U32 R20, RZ, RZ, R3 ;  /* 0x000000ffff147224 */ /* 0x000fc400078e0003 */
[----:B------:R-:W-:Y:S02]  /*a1d0*/  FADD.FTZ R21, R177, R21 ;  /* 0x00000015b1157221 */ /* 0x000fe40000010000 */
[----:B------:R-:W2:Y:S01]  /*a1e0*/  MUFU.EX2 R164, R164 ;  /* 0x000000a400a47308 */ /* 0x000ea20000000800 */
[C---:B0-----:R-:W-:Y:S01]  /*a1f0*/  FADD.FTZ R12, R157.reuse, R12 ;  /* 0x0000000c9d0c7221 */ /* 0x041fe20000010000 */
[----:B------:R-:W-:Y:S01]  /*a200*/  FADD.FTZ R21, R206, R21 ;  /* 0x00000015ce157221 */ /* 0x000fe20000010000 */
[----:B------:R-:W-:Y:S02]  /*a210*/  F2FP.F16.F32.PACK_AB R211, R157, R211 ;  /* 0x000000d39dd3723e */ /* 0x000fe400000000ff */
[C---:B------:R-:W-:Y:S01]  /*a220*/  F2FP.F16.F32.PACK_AB R206, R180.reuse, R206 ;  /* 0x000000ceb4ce723e */ /* 0x040fe200000000ff */
[----:B------:R-:W-:Y:S02]  /*a230*/  FADD.FTZ R21, R180, R21 ;  /* 0x00000015b4157221 */ /* 0x000fe40000010000 */
[----:B------:R-:W0:Y:S01]  /*a240*/  MUFU.EX2 R207, R207 ;  /* 0x000000cf00cf7308 */ /* 0x000e220000000800 */
[----:B-1----:R-:W-:Y:S01]  /*a250*/  FADD.FTZ R12, R205, R12 ;  /* 0x0000000ccd0c7221 */ /* 0x002fe20000010000 */
[----:B------:R-:W-:Y:S01]  /*a260*/  FADD.FTZ R21, R200, R21 ;  /* 0x00000015c8157221 */ /* 0x000fe20000010000 */
[----:B------:R-:W-:-:S03]  /*a270*/  F2FP.F16.F32.PACK_AB R200, R168, R200 ;  /* 0x000000c8a8c8723e */ /* 0x000fc600000000ff */
[----:B------:R-:W-:Y:S02]  /*a280*/  FADD.FTZ R21, R168, R21 ;  /* 0x00000015a8157221 */ /* 0x000fe40000010000 */
[----:B------:R-:W1:Y:S01]  /*a290*/  MUFU.EX2 R156, R156 ;  /* 0x0000009c009c7308 */ /* 0x000e620000000800 */
[----:B--2---:R-:W-:Y:S01]  /*a2a0*/  FADD.FTZ R12, R164, R12 ;  /* 0x0000000ca40c7221 */ /* 0x004fe20000010000 */
[----:B------:R-:W-:Y:S01]  /*a2b0*/  FADD.FTZ R21, R202, R21 ;  /* 0x00000015ca157221 */ /* 0x000fe20000010000 */
[----:B------:R-:W-:Y:S02]  /*a2c0*/  F2FP.F16.F32.PACK_AB R205, R164, R205 ;  /* 0x000000cda4cd723e */ /* 0x000fe400000000ff */
[C---:B------:R-:W-:Y:S01]  /*a2d0*/  F2FP.F16.F32.PACK_AB R202, R169.reuse, R202 ;  /* 0x000000caa9ca723e */ /* 0x040fe200000000ff */
[----:B------:R-:W-:Y:S02]  /*a2e0*/  FADD.FTZ R21, R169, R21 ;  /* 0x00000015a9157221 */ /* 0x000fe40000010000 */
[----:B------:R-:W2:Y:S01]  /*a2f0*/  MUFU.EX2 R201, R201 ;  /* 0x000000c900c97308 */ /* 0x000ea20000000800 */
[----:B0-----:R-:W-:Y:S01]  /*a300*/  FADD.FTZ R12, R207, R12 ;  /* 0x0000000ccf0c7221 */ /* 0x001fe20000010000 */
[----:B------:R-:W-:Y:S01]  /*a310*/  FADD.FTZ R21, R196, R21 ;  /* 0x00000015c4157221 */ /* 0x000fe20000010000 */
[----:B------:R-:W-:-:S03]  /*a320*/  F2FP.F16.F32.PACK_AB R196, R160, R196 ;  /* 0x000000c4a0c4723e */ /* 0x000fc600000000ff */
[----:B------:R-:W-:Y:S02]  /*a330*/  FADD.FTZ R21, R160, R21 ;  /* 0x00000015a0157221 */ /* 0x000fe40000010000 */
[----:B------:R-:W0:Y:S01]  /*a340*/  MUFU.EX2 R165, R165 ;  /* 0x000000a500a57308 */ /* 0x000e220000000800 */
[----:B-1----:R-:W-:Y:S01]  /*a350*/  FADD.FTZ R12, R156, R12 ;  /* 0x0000000c9c0c7221 */ /* 0x002fe20000010000 */
[----:B------:R-:W-:Y:S01]  /*a360*/  FADD.FTZ R21, R198, R21 ;  /* 0x00000015c6157221 */ /* 0x000fe20000010000 */
[----:B------:R-:W-:Y:S02]  /*a370*/  F2FP.F16.F32.PACK_AB R207, R156, R207 ;  /* 0x000000cf9ccf723e */ /* 0x000fe400000000ff */
[C---:B------:R-:W-:Y:S01]  /*a380*/  F2FP.F16.F32.PACK_AB R198, R161.reuse, R198 ;  /* 0x000000c6a1c6723e */ /* 0x040fe200000000ff */
[----:B------:R-:W-:Y:S02]  /*a390*/  FADD.FTZ R21, R161, R21 ;  /* 0x00000015a1157221 */ /* 0x000fe40000010000 */
[----:B------:R-:W1:Y:S01]  /*a3a0*/  MUFU.EX2 R203, R203 ;  /* 0x000000cb00cb7308 */ /* 0x000e620000000800 */
[----:B--2---:R-:W-:-:S07]  /*a3b0*/  FADD.FTZ R12, R201, R12 ;  /* 0x0000000cc90c7221 */ /* 0x004fce0000010000 */
[----:B------:R-:W2:Y:S01]  /*a3c0*/  MUFU.EX2 R13, R175 ;  /* 0x000000af000d7308 */ /* 0x000ea20000000800 */
[C---:B0-----:R-:W-:Y:S01]  /*a3d0*/  FADD.FTZ R12, R165.reuse, R12 ;  /* 0x0000000ca50c7221 */ /* 0x041fe20000010000 */
[----:B------:R-:W-:-:S06]  /*a3e0*/  F2FP.F16.F32.PACK_AB R201, R165, R201 ;  /* 0x000000c9a5c9723e */ /* 0x000fcc00000000ff */
[----:B------:R-:W0:Y:S01]  /*a3f0*/  MUFU.EX2 R162, R162 ;  /* 0x000000a200a27308 */ /* 0x000e220000000800 */
[----:B-1----:R-:W-:-:S07]  /*a400*/  FADD.FTZ R12, R203, R12 ;  /* 0x0000000ccb0c7221 */ /* 0x002fce0000010000 */
[----:B------:R-:W1:Y:S01]  /*a410*/  MUFU.EX2 R163, R163 ;  /* 0x000000a300a37308 */ /* 0x000e620000000800 */
[C---:B--2---:R-:W-:Y:S01]  /*a420*/  FADD.FTZ R12, R13.reuse, R12 ;  /* 0x0000000c0d0c7221 */ /* 0x044fe20000010000 */
[----:B------:R-:W-:-:S06]  /*a430*/  F2FP.F16.F32.PACK_AB R203, R13, R203 ;  /* 0x000000cb0dcb723e */ /* 0x000fcc00000000ff */
[----:B------:R-:W2:Y:S01]  /*a440*/  MUFU.EX2 R166, R166 ;  /* 0x000000a600a67308 */ /* 0x000ea20000000800 */
[----:B0-----:R-:W-:-:S07]  /*a450*/  FADD.FTZ R12, R162, R12 ;  /* 0x0000000ca20c7221 */ /* 0x001fce0000010000 */
[----:B------:R-:W0:Y:S01]  /*a460*/  MUFU.EX2 R192, R192 ;  /* 0x000000c000c07308 */ /* 0x000e220000000800 */
[C---:B-1----:R-:W-:Y:S01]  /*a470*/  FADD.FTZ R12, R163.reuse, R12 ;  /* 0x0000000ca30c7221 */ /* 0x042fe20000010000 */
[----:B------:R-:W-:-:S06]  /*a480*/  F2FP.F16.F32.PACK_AB R197, R163, R162 ;  /* 0x000000a2a3c5723e */ /* 0x000fcc00000000ff */
[----:B------:R-:W1:Y:S01]  /*a490*/  MUFU.EX2 R167, R167 ;  /* 0x000000a700a77308 */ /* 0x000e620000000800 */
[----:B--2---:R-:W-:-:S07]  /*a4a0*/  FADD.FTZ R12, R166, R12 ;  /* 0x0000000ca60c7221 */ /* 0x004fce0000010000 */
[----:B------:R-:W2:Y:S01]  /*a4b0*/  MUFU.EX2 R152, R152 ;  /* 0x0000009800987308 */ /* 0x000ea20000000800 */
[----:B0-----:R-:W-:-:S07]  /*a4c0*/  FADD.FTZ R21, R192, R21 ;  /* 0x00000015c0157221 */ /* 0x001fce0000010000 */
[----:B------:R-:W0:Y:S01]  /*a4d0*/  MUFU.EX2 R154, R154 ;  /* 0x0000009a009a7308 */ /* 0x000e220000000800 */
[C---:B-1----:R-:W-:Y:S01]  /*a4e0*/  FADD.FTZ R12, R167.reuse, R12 ;  /* 0x0000000ca70c7221 */ /* 0x042fe20000010000 */
[----:B------:R-:W-:-:S06]  /*a4f0*/  F2FP.F16.F32.PACK_AB R199, R167, R166 ;  /* 0x000000a6a7c7723e */ /* 0x000fcc00000000ff */
[----:B------:R-:W1:Y:S01]  /*a500*/  MUFU.EX2 R194, R194 ;  /* 0x000000c200c27308 */ /* 0x000e620000000800 */
[C---:B--2---:R-:W-:Y:S01]  /*a510*/  FADD.FTZ R21, R152.reuse, R21 ;  /* 0x0000001598157221 */ /* 0x044fe20000010000 */
[----:B------:R-:W-:-:S06]  /*a520*/  F2FP.F16.F32.PACK_AB R192, R152, R192 ;  /* 0x000000c098c0723e */ /* 0x000fcc00000000ff */
[----:B------:R-:W2:Y:S01]  /*a530*/  MUFU.EX2 R155, R155 ;  /* 0x0000009b009b7308 */ /* 0x000ea20000000800 */
[----:B0-----:R-:W-:-:S07]  /*a540*/  FADD.FTZ R12, R154, R12 ;  /* 0x0000000c9a0c7221 */ /* 0x001fce0000010000 */
[----:B------:R-:W0:Y:S01]  /*a550*/  MUFU.EX2 R15, R15 ;  /* 0x0000000f000f7308 */ /* 0x000e220000000800 */
[----:B-1----:R-:W-:-:S07]  /*a560*/  FADD.FTZ R21, R194, R21 ;  /* 0x00000015c2157221 */ /* 0x002fce0000010000 */
[----:B------:R-:W1:Y:S01]  /*a570*/  MUFU.EX2 R158, R158 ;  /* 0x0000009e009e7308 */ /* 0x000e620000000800 */
[C---:B--2---:R-:W-:Y:S01]  /*a580*/  FADD.FTZ R12, R155.reuse, R12 ;  /* 0x0000000c9b0c7221 */ /* 0x044fe20000010000 */
[----:B------:R-:W-:-:S06]  /*a590*/  F2FP.F16.F32.PACK_AB R193, R155, R154 ;  /* 0x0000009a9bc1723e */ /* 0x000fcc00000000ff */
[----:B------:R-:W2:Y:S01]  /*a5a0*/  MUFU.EX2 R153, R153 ;  /* 0x0000009900997308 */ /* 0x000ea20000000800 */
[C---:B0-----:R-:W-:Y:S01]  /*a5b0*/  FADD.FTZ R13, R15.reuse, R21 ;  /* 0x000000150f0d7221 */ /* 0x041fe20000010000 */
[----:B------:R-:W-:Y:S01]  /*a5c0*/  F2FP.F16.F32.PACK_AB R194, R15, R194 ;  /* 0x000000c20fc2723e */ /* 0x000fe200000000ff */
[----:B------:R-:W-:Y:S02]  /*a5d0*/  IMAD.U32 R15, RZ, RZ, UR6 ;  /* 0x00000006ff0f7e24 */ /* 0x000fe4000f8e00ff */
[----:B------:R-:W-:Y:S02]  /*a5e0*/  IMAD.MOV.U32 R21, RZ, RZ, R4 ;  /* 0x000000ffff157224 */ /* 0x000fe400078e0004 */
[----:B-1----:R-:W-:-:S04]  /*a5f0*/  FADD.FTZ R12, R158, R12 ;  /* 0x0000000c9e0c7221 */ /* 0x002fc80000010000 */
[C---:B--2---:R-:W-:Y:S01]  /*a600*/  FADD.FTZ R12, R153.reuse, R12 ;  /* 0x0000000c990c7221 */ /* 0x044fe20000010000 */
[----:B------:R-:W-:Y:S01]  /*a610*/  F2FP.F16.F32.PACK_AB R195, R153, R158 ;  /* 0x0000009e99c3723e */ /* 0x000fe200000000ff */
[----:B------:R-:W-:Y:S06]  /*a620*/  @P2 BRA `(.L_x_203) ;  /* 0xffffffc000482947 */ /* 0x000fec000383ffff */
.L_x_194:
        /* <DEDUP_REMOVED lines=131> */
.L_x_204:
[----:B------:R-:W-:Y:S01]  /*ae60*/  IMAD R0, R16, 0x8, R5 ;  /* 0x0000000810007824 */ /* 0x000fe200078e0205 */
[----:B------:R-:W-:-:S04]  /*ae70*/  SHF.L.U32 R7, R17, 0x1f, RZ ;  /* 0x0000001f11077819 */ /* 0x000fc800000006ff */
[----:B------:R0:W1:Y:S01]  /*ae80*/  SYNCS.PHASECHK.TRANS64.TRYWAIT P2, [R0+URZ+0x38850], R7 ;  /* 0x03885007000075a7 */ /* 0x000062000804017f */
[----:B------:R-:W-:Y:S05]  /*ae90*/  @!P0 BRA `(.L_x_205) ;  /* 0x0000000000048947 */ /* 0x000fea0003800000 */
[----:B------:R-:W-:Y:S01]  /*aea0*/  BPT.TRAP 0x1 ;  /* 0x000000040000795c */ /* 0x000fe20000300000 */
.L_x_205:
[----:B-1----:R-:W-:Y:S05]  /*aeb0*/  @P2 BRA `(.L_x_206) ;  /* 0x0000000000082947 */ /* 0x002fea0003800000 */
[----:B------:R-:W1:Y:S02]  /*aec0*/  SYNCS.PHASECHK.TRANS64.TRYWAIT P0, [R0+URZ+0x38850], R7 ;  /* 0x03885007000075a7 */ /* 0x000e64000800017f */
[----:B-1----:R-:W-:Y:S05]  /*aed0*/  @!P0 BRA `(.L_x_207) ;  /* 0x000000cc00cc8947 */ /* 0x002fea0003800000 */
.L_x_206:
[----:B------:R-:W-:Y:S05]  /*aee0*/  WARPSYNC.ALL ;  /* 0x0000000000007948 */ /* 0x000fea0003800000 */
[----:B------:R-:W-:Y:S01]  /*aef0*/  VIADD R5, R5, 0x400 ;  /* 0x0000040005057836 */ /* 0x000fe20000000000 */
[----:B------:R-:W2:Y:S01]  /*af00*/  LDL.LU R15, [R1+0x1c] ;  /* 0x00001c00010f7983 */ /* 0x000ea20000300800 */
[----:B01----:R-:W-:Y:S01]  /*af10*/  IMAD.MOV.U32 R7, RZ, RZ, 0x40000040 ;  /* 0x40000040ff077424 */ /* 0x003fe200078e00ff */
[----:B------:R-:W-:Y:S01]  /*af20*/  WARPGROUP.ARRIVE ;  /* 0x00000000000079c5 */ /* 0x000fe20000000000 */
[----:B------:R-:W-:Y:S01]  /*af30*/  IMAD.MOV.U32 R9, RZ, RZ, 0x40000040 ;  /* 0x40000040ff097424 */ /* 0x000fe200078e00ff */
[----:B------:R-:W-:Y:S01]  /*af40*/  SHF.R.U32.HI R5, RZ, 0x4, R5 ;  /* 0x00000004ff057819 */ /* 0x000fe20000011605 */
[----:B------:R-:W0:Y:S01]  /*af50*/  SHFL.BFLY PT, R2, R13, 0x2, 0x1f ;  /* 0x0c401f000d027f89 */ /* 0x000e2200000e0000 */
[----:B------:R-:W-:Y:S01]  /*af60*/  R2UR UR7, R7 ;  /* 0x00000000070772ca */ /* 0x000fe200000e0000 */
[----:B------:R-:W-:Y:S01]  /*af70*/  IMAD.MOV.U32 R7, RZ, RZ, 0x40000040 ;  /* 0x40000040ff077424 */ /* 0x000fe200078e00ff */
[----:B------:R-:W-:Y:S01]  /*af80*/  LOP3.LUT R5, R5, 0x3fff, RZ, 0xc0, !PT ;  /* 0x00003fff05057812 */ /* 0x000fe200078ec0ff */
[----:B------:R-:W-:-:S02]  /*af90*/  @!P1 VIADD R11, R0, 0x38860 ;  /* 0x00038860000b9836 */ /* 0x000fc40000000000 */
[----:B------:R-:W-:Y:S01]  /*afa0*/  IMAD.MOV.U32 R0, RZ, RZ, -0x800000 ;  /* 0xff800000ff007424 */ /* 0x000fe200078e00ff */
[----:B------:R-:W-:Y:S02]  /*afb0*/  LOP3.LUT R5, R5, 0x2800000, RZ, 0xfc, !PT ;  /* 0x0280000005057812 */ /* 0x000fe400078efcff */
[----:B------:R-:W-:-:S03]  /*afc0*/  @!P1 PRMT R11, RZ, 0x654, R11 ;  /* 0x00000654ff0b9816 */ /* 0x000fc6000000000b */
[C---:B------:R-:W-:Y:S02]  /*afd0*/  IMAD R6, R16.reuse, 0xa00, R5 ;  /* 0x00000a0010067824 */ /* 0x040fe400078e0205 */
[----:B------:R-:W1:Y:S01]  /*afe0*/  SHFL.BFLY PT, R5, R12, 0x2, 0x1f ;  /* 0x0c401f000c057f89 */ /* 0x000e6200000e0000 */
[----:B------:R-:W-:Y:S02]  /*aff0*/  VIADD R16, R16, 0x1 ;  /* 0x0000000110107836 */ /* 0x000fe40000000000 */
[C---:B------:R-:W-:Y:S01]  /*b000*/  R2UR UR6, R6.reuse ;  /* 0x00000000060672ca */ /* 0x040fe200000e0000 */
[----:B------:R-:W-:Y:S02]  /*b010*/  VIADD R8, R6, 0x80 ;  /* 0x0000008006087836 */ /* 0x000fe40000000000 */
[----:B------:R-:W-:Y:S01]  /*b020*/  ISETP.NE.AND P2, PT, R16, 0x2, PT ;  /* 0x000000021000780c */ /* 0x000fe20003f45270 */
[----:B0-----:R-:W-:Y:S01]  /*b030*/  FADD.FTZ R2, R2, R13 ;  /* 0x0000000d02027221 */ /* 0x001fe20000010000 */
[----:B------:R-:W-:-:S02]  /*b040*/  IMAD.U32 R13, RZ, RZ, UR10 ;  /* 0x0000000aff0d7e24 */ /* 0x000fc4000f8e00ff */
[----:B------:R-:W-:-:S06]  /*b050*/  SEL R16, R16, RZ, P2 ;  /* 0x000000ff10107207 */ /* 0x000fcc0001000000 */
[----:B------:R-:W-:Y:S01]  /*b060*/  HGMMA.64x256x16.F32 R24, R208, gdesc[UR4].tnspB, R24, gsb0 ;  /* 0x43e00004d0187df0 */ /* 0x000fe20008000818 */
[----:B------:R-:W-:Y:S01]  /*b070*/  R2UR UR6, R8 ;  /* 0x00000000080672ca */ /* 0x000fe200000e0000 */
[----:B------:R-:W-:Y:S01]  /*b080*/  VIADD R8, R6, 0x100 ;  /* 0x0000010006087836 */ /* 0x000fe20000000000 */
[----:B------:R-:W-:Y:S01]  /*b090*/  R2UR UR7, R9 ;  /* 0x00000000090772ca */ /* 0x000fe200000e0000 */
[----:B------:R-:W-:Y:S02]  /*b0a0*/  IMAD.MOV.U32 R9, RZ, RZ, 0x40000040 ;  /* 0x40000040ff097424 */ /* 0x000fe400078e00ff */
[----:B--2---:R-:W-:Y:S01]  /*b0b0*/  VIADD R15, R15, 0x1 ;  /* 0x000000010f0f7836 */ /* 0x004fe20000000000 */
[----:B------:R-:W-:Y:S02]  /*b0c0*/  WARPGROUP.DEPBAR.LE gsb0, 0x0 ;  /* 0x00008000000079c5 */ /* 0x000fe40000010000 */
[----:B------:R-:W-:Y:S02]  /*b0d0*/  WARPGROUP.ARRIVE ;  /* 0x00000000000079c5 */ /* 0x000fe40000000000 */
[----:B------:R-:W-:-:S15]  /*b0e0*/  STL [R1+0x1c], R15 ;  /* 0x00001c0f01007387 */ /* 0x000fde0000100800 */
[----:B------:R-:W-:-:S02]  /*b0f0*/  NOP ;  /* 0x0000000000007918 */ /* 0x000fc40000000000 */
[----:B------:R-:W-:Y:S01]  /*b100*/  HGMMA.64x256x16.F32 R24, R204, gdesc[UR4].tnspB, R24, gsb0 ;  /* 0x43e00004cc187df0 */ /* 0x000fe20008000818 */
[----:B------:R-:W-:Y:S01]  /*b110*/  R2UR UR6, R8 ;  /* 0x00000000080672ca */ /* 0x000fe200000e0000 */
[C---:B------:R-:W-:Y:S01]  /*b120*/  VIADD R8, R6.reuse, 0x180 ;  /* 0x0000018006087836 */ /* 0x040fe20000000000 */
[----:B------:R-:W-:Y:S01]  /*b130*/  R2UR UR7, R9 ;  /* 0x00000000090772ca */ /* 0x000fe200000e0000 */
[----:B------:R-:W-:Y:S02]  /*b140*/  IMAD.MOV.U32 R9, RZ, RZ, 0x40000040 ;  /* 0x40000040ff097424 */ /* 0x000fe400078e00ff */
[----:B------:R-:W-:Y:S01]  /*b150*/  VIADD R6, R6, 0x200 ;  /* 0x0000020006067836 */ /* 0x000fe20000000000 */
[----:B------:R-:W-:Y:S02]  /*b160*/  WARPGROUP.DEPBAR.LE gsb0, 0x0 ;  /* 0x00008000000079c5 */ /* 0x000fe40000010000 */
[----:B------:R-:W-:-:S15]  /*b170*/  WARPGROUP.ARRIVE ;  /* 0x00000000000079c5 */ /* 0x000fde0000000000 */
[----:B------:R-:W-:-:S04]  /*b180*/  NOP ;  /* 0x0000000000007918 */ /* 0x000fc80000000000 */
[----:B------:R-:W-:Y:S01]  /*b190*/  HGMMA.64x256x16.F32 R24, R200, gdesc[UR4].tnspB, R24, gsb0 ;  /* 0x43e00004c8187df0 */ /* 0x000fe20008000818 */
[----:B------:R-:W-:Y:S02]  /*b1a0*/  R2UR UR6, R8 ;  /* 0x00000000080672ca */ /* 0x000fe400000e0000 */
[----:B------:R-:W-:Y:S01]  /*b1b0*/  R2UR UR7, R9 ;  /* 0x00000000090772ca */ /* 0x000fe200000e0000 */
[----:B------:R-:W-:Y:S02]  /*b1c0*/  WARPGROUP.DEPBAR.LE gsb0, 0x0 ;  /* 0x00008000000079c5 */ /* 0x000fe40000010000 */
[----:B------:R-:W-:-:S15]  /*b1d0*/  WARPGROUP.ARRIVE ;  /* 0x00000000000079c5 */ /* 0x000fde0000000000 */
[----:B------:R-:W-:-:S07]  /*b1e0*/  NOP ;  /* 0x0000000000007918 */ /* 0x000fce0000000000 */
[----:B------:R-:W-:Y:S01]  /*b1f0*/  HGMMA.64x256x16.F32 R24, R196, gdesc[UR4].tnspB, R24, gsb0 ;  /* 0x43e00004c4187df0 */ /* 0x000fe20008000818 */
[----:B------:R-:W-:Y:S02]  /*b200*/  R2UR UR6, R6 ;  /* 0x00000000060672ca */ /* 0x000fe400000e0000 */
[----:B------:R-:W-:Y:S01]  /*b210*/  R2UR UR7, R7 ;  /* 0x00000000070772ca */ /* 0x000fe200000e0000 */
[----:B-1----:R-:W-:Y:S02]  /*b220*/  FADD.FTZ R7, R5, R12 ;  /* 0x0000000c05077221 */ /* 0x002fe40000010000 */
[----:B------:R-:W0:Y:S04]  /*b230*/  SHFL.BFLY PT, R5, R2, 0x1, 0x1f ;  /* 0x0c201f0002057f89 */ /* 0x000e2800000e0000 */
[----:B------:R-:W1:Y:S01]  /*b240*/  SHFL.BFLY PT, R6, R7, 0x1, 0x1f ;  /* 0x0c201f0007067f89 */ /* 0x000e6200000e0000 */
[----:B0-----:R-:W-:Y:S01]  /*b250*/  FADD.FTZ R10, R2, R5 ;  /* 0x00000005020a7221 */ /* 0x001fe20000010000 */
[----:B------:R-:W-:Y:S01]  /*b260*/  IMAD.MOV.U32 R5, RZ, RZ, RZ ;  /* 0x000000ffff057224 */ /* 0x000fe200078e00ff */
[----:B------:R-:W-:Y:S01]  /*b270*/  SEL R2, RZ, 0x1, P2 ;  /* 0x00000001ff027807 */ /* 0x000fe20001000000 */
[----:B-1----:R-:W-:-:S02]  /*b280*/  FADD.FTZ R14, R7, R6 ;  /* 0x00000006070e7221 */ /* 0x002fc40000010000 */
[----:B------:R-:W-:Y:S01]  /*b290*/  FSETP.NE.FTZ.AND P0, PT, R10, RZ, PT ;  /* 0x000000ff0a00720b */ /* 0x000fe20003f15000 */
[----:B------:R-:W-:Y:S01]  /*b2a0*/  IMAD.MOV.U32 R6, RZ, RZ, RZ ;  /* 0x000000ffff067224 */ /* 0x000fe200078e00ff */
[----:B------:R-:W-:Y:S01]  /*b2b0*/  LOP3.LUT R17, R17, R2, RZ, 0x3c, !PT ;  /* 0x0000000211117212 */ /* 0x000fe200078e3cff */
[----:B------:R-:W-:Y:S01]  /*b2c0*/  IMAD.U32 R7, RZ, RZ, UR10 ;  /* 0x0000000aff077e24 */ /* 0x000fe2000f8e00ff */
[----:B------:R-:W-:Y:S01]  /*b2d0*/  FSETP.NE.FTZ.AND P3, PT, R14, RZ, PT ;  /* 0x000000ff0e00720b */ /* 0x000fe20003f75000 */
[----:B------:R-:W-:-:S08]  /*b2e0*/  IMAD.MOV.U32 R2, RZ, RZ, -0x800000 ;  /* 0xff800000ff027424 */ /* 0x000fd000078e00ff */
[----:B------:R-:W0:Y:S01]  /*b2f0*/  @P0 MUFU.LG2 R8, R10 ;  /* 0x0000000a00080308 */ /* 0x000e220000000c00 */
[----:B------:R-:W-:-:S03]  /*b300*/  @P0 FMUL.FTZ R7, R7, 0.69314718246459960938 ;  /* 0x3f31721807070820 */ /* 0x000fc60000410000 */
[----:B------:R-:W-:-:S04]  /*b310*/  @P3 FMUL.FTZ R13, R13, 0.69314718246459960938 ;  /* 0x3f3172180d0d3820 */ /* 0x000fc80000410000 */
[----:B------:R-:W1:Y:S08]  /*b320*/  @P3 MUFU.LG2 R9, R14 ;  /* 0x0000000e00093308 */ /* 0x000e700000000c00 */
[----:B------:R1:W2:Y:S01]  /*b330*/  @P0 MUFU.RCP R6, R10 ;  /* 0x0000000a00060308 */ /* 0x0002a20000001000 */
        /* <DEDUP_REMOVED lines=139> */
.L_x_186:
[----:B------:R-:W0:Y:S08]  /*bbf0*/  S2UR UR4, SR_CgaCtaId ;  /* 0x00000000000479c3 */ /* 0x000e300000008800 */
[----:B------:R-:W-:Y:S06]  /*bc00*/  BAR.SYNC.DEFER_BLOCKING 0x5, 0x180 ;  /* 0x0146000000007b1d */ /* 0x000fec0000010000 */
[----:B------:R-:W-:Y:S01]  /*bc10*/  UMOV UR8, 0x400 ;  /* 0x0000040000087882 */ /* 0x000fe20000000000 */
[----:B------:R-:W-:Y:S01]  /*bc20*/  BSSY B0, `(.L_x_208) ;  /* 0x00004bd000007945 */ /* 0x000fe20003800000 */
[----:B0-----:R-:W-:-:S09]  /*bc30*/  ULEA UR8, UR4, UR8, 0x18 ;  /* 0x0000000804087291 */ /* 0x001fd2000f8ec03f */
[----:B------:R-:W0:Y:S02]  /*bc40*/  LDS.128 R4, [UR8+0x388d0] ;  /* 0x0388d008ff047984 */ /* 0x000e240008000c00 */
[----:B0-----:R-:W-:Y:S02]  /*bc50*/  R2UR UR6, R5 ;  /* 0x00000000050672ca */ /* 0x001fe400000e0000 */
[----:B------:R-:W-:Y:S02]  /*bc60*/  R2UR UR5, R6 ;  /* 0x00000000060572ca */ /* 0x000fe400000e0000 */
[----:B------:R-:W-:Y:S01]  /*bc70*/  R2UR UR7, R7 ;  /* 0x00000000070772ca */ /* 0x000fe200000e0000 */
[----:B------:R-:W-:Y:S06]  /*bc80*/  BAR.ARV 0x4, 0x180 ;  /* 0x0106000000007b1d */ /* 0x000fec0000002000 */
[----:B------:R-:W-:Y:S08]  /*bc90*/  @P0 BRA `(.L_x_209) ;  /* 0x0000003800980947 */ /* 0x000ff00003800000 */
[----:B------:R-:W2:Y:S01]  /*bca0*/  LDL.LU R9, [R1+0x14] ;  /* 0x0000140001097983 */ /* 0x000ea20000300800 */
[----:B------:R-:W0:Y:S01]  /*bcb0*/  S2UR UR4, SR_SWINHI ;  /* 0x00000000000479c3 */ /* 0x000e220000002f00 */
[----:B------:R-:W-:Y:S01]  /*bcc0*/  IMAD.MOV.U32 R12, RZ, RZ, 0x2 ;  /* 0x00000002ff0c7424 */ /* 0x000fe200078e00ff */
[----:B------:R-:W-:Y:S01]  /*bcd0*/  F2FP.F16.F32.PACK_AB R6, R29, R28 ;  /* 0x0000001c1d06723e */ /* 0x000fe200000000ff */
[----:B------:R-:W3:Y:S01]  /*bce0*/  LDL.LU R8, [R1+0x18] ;  /* 0x0000180001087983 */ /* 0x000ee20000300800 */
[----:B------:R-:W-:Y:S01]  /*bcf0*/  F2FP.F16.F32.PACK_AB R7, R31, R30 ;  /* 0x0000001e1f07723e */ /* 0x000fe200000000ff */
[----:B------:R-:W-:Y:S01]  /*bd00*/  ULDC.64 UR14, c[0x0][0xc00] ;  /* 0x00030000000e7ab9 */ /* 0x000fe20000000a00 */
[----:B------:R-:W-:Y:S01]  /*bd10*/  R2UR UR22, R22 ;  /* 0x00000000161672ca */ /* 0x000fe200000e0000 */
[----:B------:R-:W4:Y:S01]  /*bd20*/  LDL R3, [R1+0x68] ;  /* 0x0000680001037983 */ /* 0x000f220000100800 */
[----:B------:R-:W-:Y:S01]  /*bd30*/  ULDC.64 UR26, c[0x0][0x208] ;  /* 0x00008200001a7ab9 */ /* 0x000fe20000000a00 */
[----:B------:R-:W-:-:S02]  /*bd40*/  ULDC UR20, c[0x0][0xbe8] ;  /* 0x0002fa0000147ab9 */ /* 0x000fc40000000800 */
[----:B------:R-:W5:Y:S01]  /*bd50*/  LDL R174, [R1+0x10] ;  /* 0x0000100001ae7983 */ /* 0x000f620000100800 */
[----:B------:R-:W-:Y:S02]  /*bd60*/  R2UR UR21, R212 ;  /* 0x00000000d41572ca */ /* 0x000fe400000e0000 */
[----:B------:R-:W-:Y:S01]  /*bd70*/  R2UR UR24, R213 ;  /* 0x00000000d51872ca */ /* 0x000fe200000e0000 */
[----:B------:R-:W5:Y:S01]  /*bd80*/  LDL R175, [R1+0x64] ;  /* 0x0000640001af7983 */ /* 0x000f620000100800 */
[----:B------:R-:W-:Y:S01]  /*bd90*/  UMOV UR10, UR8 ;  /* 0x00000008000a7c82 */ /* 0x000fe20008000000 */
[----:B0-----:R-:W-:Y:S01]  /*bda0*/  UMOV UR11, UR4 ;  /* 0x00000004000b7c82 */ /* 0x001fe20008000000 */
[----:B------:R-:W-:Y:S01]  /*bdb0*/  BAR.SYNC.DEFER_BLOCKING 0x1, 0x100 ;  /* 0x0044000000007b1d */ /* 0x000fe20000010000 */
[----:B--2---:R-:W-:Y:S02]  /*bdc0*/  R2UR UR19, R9 ;  /* 0x00000000091372ca */ /* 0x004fe400000e0000 */
[----:B---3--:R-:W-:Y:S01]  /*bdd0*/  R2UR UR17, R8 ;  /* 0x00000000081172ca */ /* 0x008fe200000e0000 */
[----:B----4-:R-:W-:Y:S01]  /*bde0*/  IMAD.WIDE R12, R3, R12, UR10 ;  /* 0x0000000a030c7e25 */ /* 0x010fe2000f8e020c */
[----:B-----5:R-:W-:-:S02]  /*bdf0*/  R2UR UR18, R174 ;  /* 0x00000000ae1272ca */ /* 0x020fc400000e0000 */
[----:B------:R-:W-:-:S04]  /*be00*/  IADD3 R15, P1, R12, 0x20, RZ ;  /* 0x000000200c0f7810 */ /* 0x000fc80007f3e0ff */
[----:B------:R-:W-:-:S04]  /*be10*/  LOP3.LUT R14, R15, 0x380, RZ, 0xc0, !PT ;  /* 0x000003800f0e7812 */ /* 0x000fc800078ec0ff */
[----:B------:R-:W-:Y:S02]  /*be20*/  SHF.R.U64 R14, R14, 0x3, RZ ;  /* 0x000000030e0e7819 */ /* 0x000fe400000012ff */
[----:B------:R-:W-:Y:S02]  /*be30*/  IADD3 R157, P0, R12, 0x40, RZ ;  /* 0x000000400c9d7810 */ /* 0x000fe40007f1e0ff */
[----:B------:R-:W-:Y:S01]  /*be40*/  LOP3.LUT R14, R14, R15, RZ, 0x3c, !PT ;  /* 0x0000000f0e0e7212 */ /* 0x000fe200078e3cff */
[----:B------:R-:W-:Y:S01]  /*be50*/  IMAD.X R15, RZ, RZ, R13, P1 ;  /* 0x000000ffff0f7224 */ /* 0x000fe200008e060d */
[C---:B------:R-:W-:Y:S02]  /*be60*/  IADD3 R159, P4, R12.reuse, 0x60, RZ ;  /* 0x000000600c9f7810 */ /* 0x040fe40007f9e0ff */
[C---:B------:R-:W-:Y:S02]  /*be70*/  IADD3 R161, P3, R12.reuse, 0x4000, RZ ;  /* 0x000040000ca17810 */ /* 0x040fe40007f7e0ff */
[----:B------:R-:W-:-:S02]  /*be80*/  IADD3 R163, P6, R12, 0x4020, RZ ;  /* 0x000040200ca37810 */ /* 0x000fc40007fde0ff */
[C---:B------:R-:W-:Y:S02]  /*be90*/  IADD3 R165, P5, R12.reuse, 0x4040, RZ ;  /* 0x000040400ca57810 */ /* 0x040fe40007fbe0ff */
[C---:B------:R-:W-:Y:S02]  /*bea0*/  IADD3 R167, P2, R12.reuse, 0x4060, RZ ;  /* 0x000040600ca77810 */ /* 0x040fe40007f5e0ff */
[C---:B------:R-:W-:Y:S02]  /*beb0*/  IADD3 R169, P1, R12.reuse, 0x8000, RZ ;  /* 0x000080000ca97810 */ /* 0x040fe40007f3e0ff */
[----:B------:R-:W-:Y:S02]  /*bec0*/  LOP3.LUT R5, R12, 0x380, RZ, 0xc0, !PT ;  /* 0x000003800c057812 */ /* 0x000fe400078ec0ff */
[----:B------:R-:W-:Y:S02]  /*bed0*/  LOP3.LUT R156, R157, 0x380, RZ, 0xc0, !PT ;  /* 0x000003809d9c7812 */ /* 0x000fe400078ec0ff */
[----:B------:R-:W-:-:S02]  /*bee0*/  LOP3.LUT R158, R159, 0x380, RZ, 0xc0, !PT ;  /* 0x000003809f9e7812 */ /* 0x000fc400078ec0ff */
[----:B------:R-:W-:Y:S02]  /*bef0*/  LOP3.LUT R160, R161, 0x380, RZ, 0xc0, !PT ;  /* 0x00000380a1a07812 */ /* 0x000fe400078ec0ff */
[----:B------:R-:W-:Y:S02]  /*bf00*/  LOP3.LUT R162, R163, 0x380, RZ, 0xc0, !PT ;  /* 0x00000380a3a27812 */ /* 0x000fe400078ec0ff */
[----:B------:R-:W-:Y:S02]  /*bf10*/  LOP3.LUT R164, R165, 0x380, RZ, 0xc0, !PT ;  /* 0x00000380a5a47812 */ /* 0x000fe400078ec0ff */
[----:B------:R-:W-:Y:S02]  /*bf20*/  LOP3.LUT R166, R167, 0x380, RZ, 0xc0, !PT ;  /* 0x00000380a7a67812 */ /* 0x000fe400078ec0ff */
[----:B------:R-:W-:Y:S02]  /*bf30*/  LOP3.LUT R168, R169, 0x380, RZ, 0xc0, !PT ;  /* 0x00000380a9a87812 */ /* 0x000fe400078ec0ff */
[----:B------:R-:W-:-:S02]  /*bf40*/  SHF.R.U64 R5, R5, 0x3, RZ ;  /* 0x0000000305057819 */ /* 0x000fc400000012ff */
[----:B------:R-:W-:Y:S02]  /*bf50*/  SHF.R.U64 R156, R156, 0x3, RZ ;  /* 0x000000039c9c7819 */ /* 0x000fe400000012ff */
[----:B------:R-:W-:Y:S02]  /*bf60*/  SHF.R.U64 R158, R158, 0x3, RZ ;  /* 0x000000039e9e7819 */ /* 0x000fe400000012ff */
[----:B------:R-:W-:Y:S02]  /*bf70*/  SHF.R.U64 R160, R160, 0x3, RZ ;  /* 0x00000003a0a07819 */ /* 0x000fe400000012ff */
[----:B------:R-:W-:Y:S02]  /*bf80*/  SHF.R.U64 R162, R162, 0x3, RZ ;  /* 0x00000003a2a27819 */ /* 0x000fe400000012ff */
[----:B------:R-:W-:Y:S02]  /*bf90*/  SHF.R.U64 R164, R164, 0x3, RZ ;  /* 0x00000003a4a47819 */ /* 0x000fe400000012ff */
[----:B------:R-:W-:-:S02]  /*bfa0*/  SHF.R.U64 R166, R166, 0x3, RZ ;  /* 0x00000003a6a67819 */ /* 0x000fc400000012ff */
[----:B------:R-:W-:Y:S02]  /*bfb0*/  SHF.R.U64 R168, R168, 0x3, RZ ;  /* 0x00000003a8a87819 */ /* 0x000fe400000012ff */
[----:B------:R-:W-:Y:S01]  /*bfc0*/  LOP3.LUT R4, R5, R12, RZ, 0x3c, !PT ;  /* 0x0000000c05047212 */ /* 0x000fe200078e3cff */
[--C-:B------:R-:W-:Y:S01]  /*bfd0*/  IMAD.MOV.U32 R5, RZ, RZ, R13.reuse ;  /* 0x000000ffff057224 */ /* 0x100fe200078e000d */
[----:B------:R-:W-:Y:S01]  /*bfe0*/  LOP3.LUT R156, R156, R157, RZ, 0x3c, !PT ;  /* 0x0000009d9c9c7212 */ /* 0x000fe200078e3cff */
[--C-:B------:R-:W-:Y:S01]  /*bff0*/  IMAD.X R157, RZ, RZ, R13.reuse, P0 ;  /* 0x000000ffff9d7224 */ /* 0x100fe200000e060d */
        /* <DEDUP_REMOVED lines=11> */
[----:B------:R-:W-:Y:S01]  /*c0b0*/  IMAD.X R169, RZ, RZ, R13, P1 ;  /* 0x000000ffffa97224 */ /* 0x000fe200008e060d */
[----:B------:R-:W-:-:S02]  /*c0c0*/  IADD3 R171, P0, R12, 0x8020, RZ ;  /* 0x000080200cab7810 */ /* 0x000fc40007f1e0ff */
[C---:B------:R-:W-:Y:S02]  /*c0d0*/  IADD3 R173, P4, R12.reuse, 0x8040, RZ ;  /* 0x000080400cad7810 */ /* 0x040fe40007f9e0ff */
[C---:B------:R-:W-:Y:S02]  /*c0e0*/  IADD3 R9, P3, R12.reuse, 0x8060, RZ ;  /* 0x000080600c097810 */ /* 0x040fe40007f7e0ff */
[C---:B------:R-:W-:Y:S02]  /*c0f0*/  IADD3 R11, P6, R12.reuse, 0xc000, RZ ;  /* 0x0000c0000c0b7810 */ /* 0x040fe40007fde0ff */
[C---:B------:R-:W-:Y:S02]  /*c100*/  IADD3 R153, P5, R12.reuse, 0xc020, RZ ;  /* 0x0000c0200c997810 */ /* 0x040fe40007fbe0ff */
[C---:B------:R-:W-:Y:S02]  /*c110*/  IADD3 R155, P2, R12.reuse, 0xc040, RZ ;  /* 0x0000c0400c9b7810 */ /* 0x040fe40007f5e0ff */
[----:B------:R-:W-:-:S02]  /*c120*/  IADD3 R21, P1, R12, 0xc060, RZ ;  /* 0x0000c0600c157810 */ /* 0x000fc40007f3e0ff */
[----:B------:R-:W-:Y:S02]  /*c130*/  MOV R3, R4 ;  /* 0x0000000400037202 */ /* 0x000fe40000000f00 */
[----:B------:R-:W-:Y:S02]  /*c140*/  F2FP.F16.F32.PACK_AB R4, R25, R24 ;  /* 0x000000181904723e */ /* 0x000fe400000000ff */
[----:B------:R-:W-:Y:S02]  /*c150*/  F2FP.F16.F32.PACK_AB R5, R27, R26 ;  /* 0x0000001a1b05723e */ /* 0x000fe400000000ff */
[----:B------:R-:W-:Y:S02]  /*c160*/  LOP3.LUT R170, R171, 0x380, RZ, 0xc0, !PT ;  /* 0x00000380abaa7812 */ /* 0x000fe400078ec0ff */
[----:B------:R-:W-:Y:S02]  /*c170*/  LOP3.LUT R172, R173, 0x380, RZ, 0xc0, !PT ;  /* 0x00000380adac7812 */ /* 0x000fe400078ec0ff */
[----:B------:R-:W-:-:S02]  /*c180*/  LOP3.LUT R8, R9, 0x380, RZ, 0xc0, !PT ;  /* 0x0000038009087812 */ /* 0x000fc400078ec0ff */
[----:B------:R-:W-:Y:S02]  /*c190*/  LOP3.LUT R10, R11, 0x380, RZ, 0xc0, !PT ;  /* 0x000003800b0a7812 */ /* 0x000fe400078ec0ff */
[----:B------:R-:W-:Y:S02]  /*c1a0*/  LOP3.LUT R152, R153, 0x380, RZ, 0xc0, !PT ;  /* 0x0000038099987812 */ /* 0x000fe400078ec0ff */
[----:B------:R-:W-:Y:S02]  /*c1b0*/  LOP3.LUT R154, R155, 0x380, RZ, 0xc0, !PT ;  /* 0x000003809b9a7812 */ /* 0x000fe400078ec0ff */
[----:B------:R-:W-:Y:S01]  /*c1c0*/  LOP3.LUT R20, R21, 0x380, RZ, 0xc0, !PT ;  /* 0x0000038015147812 */ /* 0x000fe200078ec0ff */
[----:B------:R0:W-:Y:S01]  /*c1d0*/  STSM.16.M88.4 [R3], R4 ;  /* 0x0000000403007844 */ /* 0x0001e20000000200 */
[----:B------:R-:W-:Y:S02]  /*c1e0*/  SHF.R.U64 R170, R170, 0x3, RZ ;  /* 0x00000003aaaa7819 */ /* 0x000fe400000012ff */
[----:B------:R-:W-:-:S02]  /*c1f0*/  SHF.R.U64 R172, R172, 0x3, RZ ;  /* 0x00000003acac7819 */ /* 0x000fc400000012ff */
[----:B------:R-:W-:Y:S02]  /*c200*/  SHF.R.U64 R8, R8, 0x3, RZ ;  /* 0x0000000308087819 */ /* 0x000fe400000012ff */
[----:B------:R-:W-:Y:S02]  /*c210*/  SHF.R.U64 R10, R10, 0x3, RZ ;  /* 0x000000030a0a7819 */ /* 0x000fe400000012ff */
[----:B------:R-:W-:Y:S02]  /*c220*/  SHF.R.U64 R152, R152, 0x3, RZ ;  /* 0x0000000398987819 */ /* 0x000fe400000012ff */
[----:B------:R-:W-:Y:S02]  /*c230*/  SHF.R.U64 R154, R154, 0x3, RZ ;  /* 0x000000039a9a7819 */ /* 0x000fe400000012ff */
[----:B------:R-:W-:Y:S02]  /*c240*/  SHF.R.U64 R20, R20, 0x3, RZ ;  /* 0x0000000314147819 */ /* 0x000fe400000012ff */
[----:B------:R-:W-:-:S02]  /*c250*/  MOV R14, R14 ;  /* 0x0000000e000e7202 */ /* 0x000fc40000000f00 */
[----:B0-----:R-:W-:Y:S02]  /*c260*/  F2FP.F16.F32.PACK_AB R4, R33, R32 ;  /* 0x000000202104723e */ /* 0x001fe400000000ff */
[----:B------:R-:W-:Y:S02]  /*c270*/  F2FP.F16.F32.PACK_AB R5, R35, R34 ;  /* 0x000000222305723e */ /* 0x000fe400000000ff */
[----:B------:R-:W-:Y:S02]  /*c280*/  F2FP.F16.F32.PACK_AB R6, R37, R36 ;  /* 0x000000242506723e */ /* 0x000fe400000000ff */
[----:B------:R-:W-:Y:S02]  /*c290*/  F2FP.F16.F32.PACK_AB R7, R39, R38 ;  /* 0x000000262707723e */ /* 0x000fe400000000ff */
        /* <DEDUP_REMOVED lines=14> */
[----:B------:R0:W-:Y:S01]  /*c380*/  STSM.16.M88.4 [R14], R4 ;  /* 0x000000040e007844 */ /* 0x0001e20000000200 */
[----:B------:R-:W-:-:S02]  /*c390*/  MOV R156, R156 ;  /* 0x0000009c009c7202 */ /* 0x000fc40000000f00 */
[----:B------:R-:W-:Y:S02]  /*c3a0*/  F2FP.F16.F32.PACK_AB R12, R41, R40 ;  /* 0x00000028290c723e */ /* 0x000fe400000000ff */
[----:B------:R-:W-:Y:S02]  /*c3b0*/  F2FP.F16.F32.PACK_AB R13, R43, R42 ;  /* 0x0000002a2b0d723e */ /* 0x000fe400000000ff */
[----:B------:R-:W-:Y:S02]  /*c3c0*/  F2FP.F16.F32.PACK_AB R15, R47, R46 ;  /* 0x0000002e2f0f723e */ /* 0x000fe400000000ff */
[----:B------:R-:W-:Y:S02]  /*c3d0*/  MOV R158, R158 ;  /* 0x0000009e009e7202 */ /* 0x000fe40000000f00 */
[----:B------:R-:W-:Y:S02]  /*c3e0*/  MOV R161, R160 ;  /* 0x000000a000a17202 */ /* 0x000fe40000000f00 */
[----:B0-----:R-:W-:-:S02]  /*c3f0*/  F2FP.F16.F32.PACK_AB R14, R45, R44 ;  /* 0x0000002c2d0e723e */ /* 0x001fc400000000ff */
[----:B------:R-:W-:Y:S02]  /*c400*/  F2FP.F16.F32.PACK_AB R4, R49, R48 ;  /* 0x000000303104723e */ /* 0x000fe400000000ff */
[----:B------:R-:W-:Y:S02]  /*c410*/  F2FP.F16.F32.PACK_AB R5, R51, R50 ;  /* 0x000000323305723e */ /* 0x000fe400000000ff */
[----:B------:R-:W-:Y:S02]  /*c420*/  F2FP.F16.F32.PACK_AB R6, R53, R52 ;  /* 0x000000343506723e */ /* 0x000fe400000000ff */
[----:B------:R-:W-:Y:S01]  /*c430*/  F2FP.F16.F32.PACK_AB R7, R55, R54 ;  /* 0x000000363707723e */ /* 0x000fe200000000ff */
[----:B------:R0:W-:Y:S01]  /*c440*/  STSM.16.M88.4 [R156], R12 ;  /* 0x0000000c9c007844 */ /* 0x0001e20000000200 */
[----:B------:R-:W-:Y:S02]  /*c450*/  MOV R160, R8 ;  /* 0x0000000800a07202 */ /* 0x000fe40000000f00 */
[----:B------:R-:W-:-:S02]  /*c460*/  MOV R3, R10 ;  /* 0x0000000a00037202 */ /* 0x000fc40000000f00 */
[----:B------:R-:W-:Y:S02]  /*c470*/  F2FP.F16.F32.PACK_AB R8, R57, R56 ;  /* 0x000000383908723e */ /* 0x000fe400000000ff */
[----:B------:R-:W-:Y:S02]  /*c480*/  F2FP.F16.F32.PACK_AB R9, R59, R58 ;  /* 0x0000003a3b09723e */ /* 0x000fe400000000ff */
[----:B------:R-:W-:Y:S02]  /*c490*/  F2FP.F16.F32.PACK_AB R10, R61, R60 ;  /* 0x0000003c3d0a723e */ /* 0x000fe400000000ff */
[----:B------:R-:W-:Y:S02]  /*c4a0*/  F2FP.F16.F32.PACK_AB R11, R63, R62 ;  /* 0x0000003e3f0b723e */ /* 0x000fe400000000ff */
[----:B------:R-:W-:Y:S01]  /*c4b0*/  MOV R162, R162 ;  /* 0x000000a200a27202 */ /* 0x000fe20000000f00 */
[----:B------:R1:W-:Y:S01]  /*c4c0*/  STSM.16.M88.4 [R158], R4 ;  /* 0x000000049e007844 */ /* 0x0003e20000000200 */
[----:B------:R-:W-:-:S02]  /*c4d0*/  MOV R18, R152 ;  /* 0x0000009800127202 */ /* 0x000fc40000000f00 */
[----:B0-----:R-:W-:Y:S02]  /*c4e0*/  F2FP.F16.F32.PACK_AB R12, R65, R64 ;  /* 0x00000040410c723e */ /* 0x001fe400000000ff */
[----:B------:R-:W-:Y:S02]  /*c4f0*/  F2FP.F16.F32.PACK_AB R13, R67, R66 ;  /* 0x00000042430d723e */ /* 0x000fe400000000ff */
[----:B------:R-:W-:Y:S02]  /*c500*/  F2FP.F16.F32.PACK_AB R14, R69, R68 ;  /* 0x00000044450e723e */ /* 0x000fe400000000ff */
[----:B------:R-:W-:Y:S02]  /*c510*/  F2FP.F16.F32.PACK_AB R15, R71, R70 ;  /* 0x00000046470f723e */ /* 0x000fe400000000ff */
[----:B------:R-:W-:Y:S02]  /*c520*/  MOV R22, R154 ;  /* 0x0000009a00167202 */ /* 0x000fe40000000f00 */
[----:B------:R-:W-:-:S02]  /*c530*/  MOV R164, R164 ;  /* 0x000000a400a47202 */ /* 0x000fc40000000f00 */
[----:B------:R-:W-:Y:S02]  /*c540*/  F2FP.F16.F32.PACK_AB R152, R73, R72 ;  /* 0x000000484998723e */ /* 0x000fe400000000ff */
[----:B------:R-:W-:Y:S02]  /*c550*/  F2FP.F16.F32.PACK_AB R153, R75, R74 ;  /* 0x0000004a4b99723e */ /* 0x000fe400000000ff */
[----:B------:R-:W-:Y:S02]  /*c560*/  F2FP.F16.F32.PACK_AB R154, R77, R76 ;  /* 0x0000004c4d9a723e */ /* 0x000fe400000000ff */
[----:B------:R-:W-:Y:S01]  /*c570*/  F2FP.F16.F32.PACK_AB R155, R79, R78 ;  /* 0x0000004e4f9b723e */ /* 0x000fe200000000ff */
[----:B------:R0:W-:Y:S01]  /*c580*/  STSM.16.M88.4 [R161], R8 ;  /* 0x00000008a1007844 */ /* 0x0001e20000000200 */
[----:B------:R-:W-:Y:S02]  /*c590*/  MOV R166, R166 ;  /* 0x000000a600a67202 */ /* 0x000fe40000000f00 */
[----:B------:R-:W-:-:S02]  /*c5a0*/  F2FP.F16.F32.PACK_AB R156, R81, R80 ;  /* 0x00000050519c723e */ /* 0x000fc400000000ff */
[----:B------:R-:W-:Y:S02]  /*c5b0*/  F2FP.F16.F32.PACK_AB R157, R83, R82 ;  /* 0x00000052539d723e */ /* 0x000fe400000000ff */
[----:B-1----:R-:W-:Y:S02]  /*c5c0*/  F2FP.F16.F32.PACK_AB R158, R85, R84 ;  /* 0x00000054559e723e */ /* 0x002fe400000000ff */
[----:B------:R-:W-:Y:S01]  /*c5d0*/  F2FP.F16.F32.PACK_AB R159, R87, R86 ;  /* 0x00000056579f723e */ /* 0x000fe200000000ff */
[----:B------:R1:W-:Y:S01]  /*c5e0*/  STSM.16.M88.4 [R162], R12 ;  /* 0x0000000ca2007844 */ /* 0x0003e20000000200 */
[----:B------:R-:W-:Y:S02]  /*c5f0*/  MOV R168, R168 ;  /* 0x000000a800a87202 */ /* 0x000fe40000000f00 */
[----:B------:R-:W-:Y:S02]  /*c600*/  F2FP.F16.F32.PACK_AB R4, R89, R88 ;  /* 0x000000585904723e */ /* 0x000fe400000000ff */
[----:B------:R-:W-:-:S02]  /*c610*/  F2FP.F16.F32.PACK_AB R5, R91, R90 ;  /* 0x0000005a5b05723e */ /* 0x000fc400000000ff */
[----:B------:R-:W-:Y:S02]  /*c620*/  F2FP.F16.F32.PACK_AB R6, R93, R92 ;  /* 0x0000005c5d06723e */ /* 0x000fe400000000ff */
[----:B------:R-:W-:Y:S02]  /*c630*/  F2FP.F16.F32.PACK_AB R7, R95, R94 ;  /* 0x0000005e5f07723e */ /* 0x000fe400000000ff */
[----:B------:R-:W-:Y:S02]  /*c640*/  MOV R170, R170 ;  /* 0x000000aa00aa7202 */ /* 0x000fe40000000f00 */
[----:B0-----:R-:W-:Y:S02]  /*c650*/  F2FP.F16.F32.PACK_AB R8, R97, R96 ;  /* 0x000000606108723e */ /* 0x001fe400000000ff */
[----:B------:R-:W-:Y:S02]  /*c660*/  F2FP.F16.F32.PACK_AB R9, R99, R98 ;  /* 0x000000626309723e */ /* 0x000fe400000000ff */
[----:B------:R-:W-:-:S02]  /*c670*/  F2FP.F16.F32.PACK_AB R10, R101, R100 ;  /* 0x00000064650a723e */ /* 0x000fc400000000ff */
[----:B------:R-:W-:Y:S01]  /*c680*/  F2FP.F16.F32.PACK_AB R11, R103, R102 ;  /* 0x00000066670b723e */ /* 0x000fe200000000ff */
[----:B------:R0:W-:Y:S01]  /*c690*/  STSM.16.M88.4 [R164], R152 ;  /* 0x00000098a4007844 */ /* 0x0001e20000000200 */
[----:B------:R-:W-:Y:S02]  /*c6a0*/  MOV R172, R172 ;  /* 0x000000ac00ac7202 */ /* 0x000fe40000000f00 */
[----:B-1----:R-:W-:Y:S02]  /*c6b0*/  F2FP.F16.F32.PACK_AB R12, R105, R104 ;  /* 0x00000068690c723e */ /* 0x002fe400000000ff */
[----:B------:R-:W-:Y:S02]  /*c6c0*/  F2FP.F16.F32.PACK_AB R13, R107, R106 ;  /* 0x0000006a6b0d723e */ /* 0x000fe400000000ff */
[----:B------:R-:W-:Y:S02]  /*c6d0*/  F2FP.F16.F32.PACK_AB R14, R109, R108 ;  /* 0x0000006c6d0e723e */ /* 0x000fe400000000ff */
[----:B------:R-:W-:Y:S01]  /*c6e0*/  F2FP.F16.F32.PACK_AB R15, R111, R110 ;  /* 0x0000006e6f0f723e */ /* 0x000fe200000000ff */
[----:B------:R1:W-:Y:S01]  /*c6f0*/  STSM.16.M88.4 [R166], R156 ;  /* 0x0000009ca6007844 */ /* 0x0003e20000000200 */
[----:B------:R-:W-:-:S03]  /*c700*/  MOV R161, R20 ;  /* 0x0000001400a17202 */ /* 0x000fc60000000f00 */
[----:B------:R2:W-:Y:S01]  /*c710*/  STSM.16.M88.4 [R168], R4 ;  /* 0x00000004a8007844 */ /* 0x0005e20000000200 */
[----:B0-----:R-:W-:Y:S02]  /*c720*/  F2FP.F16.F32.PACK_AB R152, R113, R112 ;  /* 0x000000707198723e */ /* 0x001fe400000000ff */
[----:B------:R-:W-:Y:S02]  /*c730*/  F2FP.F16.F32.PACK_AB R153, R115, R114 ;  /* 0x000000727399723e */ /* 0x000fe400000000ff */
[----:B------:R-:W-:Y:S02]  /*c740*/  F2FP.F16.F32.PACK_AB R154, R117, R116 ;  /* 0x00000074759a723e */ /* 0x000fe400000000ff */
[----:B------:R-:W-:Y:S01]  /*c750*/  F2FP.F16.F32.PACK_AB R155, R119, R118 ;  /* 0x00000076779b723e */ /* 0x000fe200000000ff */
[----:B------:R0:W-:Y:S01]  /*c760*/  STSM.16.M88.4 [R170], R8 ;  /* 0x00000008aa007844 */ /* 0x0001e20000000200 */
[----:B-1----:R-:W-:Y:S02]  /*c770*/  F2FP.F16.F32.PACK_AB R156, R121, R120 ;  /* 0x00000078799c723e */ /* 0x002fe400000000ff */
[----:B------:R-:W-:-:S02]  /*c780*/  F2FP.F16.F32.PACK_AB R157, R123, R122 ;  /* 0x0000007a7b9d723e */ /* 0x000fc400000000ff */
[----:B------:R-:W-:Y:S02]  /*c790*/  F2FP.F16.F32.PACK_AB R158, R125, R124 ;  /* 0x0000007c7d9e723e */ /* 0x000fe400000000ff */
[----:B------:R-:W-:Y:S01]  /*c7a0*/  F2FP.F16.F32.PACK_AB R159, R127, R126 ;  /* 0x0000007e7f9f723e */ /* 0x000fe200000000ff */
[----:B------:R1:W-:Y:S01]  /*c7b0*/  STSM.16.M88.4 [R172], R12 ;  /* 0x0000000cac007844 */ /* 0x0003e20000000200 */
[----:B--2---:R-:W-:Y:S02]  /*c7c0*/  F2FP.F16.F32.PACK_AB R4, R129, R128 ;  /* 0x000000808104723e */ /* 0x004fe400000000ff */
[----:B------:R-:W-:Y:S02]  /*c7d0*/  F2FP.F16.F32.PACK_AB R5, R131, R130 ;  /* 0x000000828305723e */ /* 0x000fe400000000ff */
[----:B------:R-:W-:Y:S02]  /*c7e0*/  F2FP.F16.F32.PACK_AB R6, R133, R132 ;  /* 0x000000848506723e */ /* 0x000fe400000000ff */
[----:B------:R-:W-:-:S02]  /*c7f0*/  F2FP.F16.F32.PACK_AB R7, R135, R134 ;  /* 0x000000868707723e */ /* 0x000fc400000000ff */
        /* <DEDUP_REMOVED lines=9> */
[----:B------:R-:W-:Y:S04]  /*c890*/  STSM.16.M88.4 [R3], R156 ;  /* 0x0000009c03007844 */ /* 0x000fe80000000200 */
[----:B------:R1:W-:Y:S04]  /*c8a0*/  STSM.16.M88.4 [R18], R4 ;  /* 0x0000000412007844 */ /* 0x0003e80000000200 */
[----:B------:R2:W-:Y:S04]  /*c8b0*/  STSM.16.M88.4 [R22], R8 ;  /* 0x0000000816007844 */ /* 0x0005e80000000200 */
[----:B------:R3:W-:Y:S01]  /*c8c0*/  STSM.16.M88.4 [R161], R12 ;  /* 0x0000000ca1007844 */ /* 0x0007e20000000200 */
[----:B------:R-:W-:Y:S01]  /*c8d0*/  USHF.L.U32 UR4, UR19, 0x2, URZ ;  /* 0x0000000213047899 */ /* 0x000fe2000800063f */
[----:B------:R-:W-:Y:S01]  /*c8e0*/  BAR.SYNC.DEFER_BLOCKING 0x1, 0x100 ;  /* 0x0044000000007b1d */ /* 0x000fe20000010000 */
[----:B------:R-:W-:Y:S01]  /*c8f0*/  ISETP.NE.U32.AND P0, PT, RZ, UR14, PT ;  /* 0x0000000eff007c0c */ /* 0x000fe2000bf05070 */
[----:B------:R-:W-:-:S02]  /*c900*/  USHF.L.U64.HI UR16, UR19, 0x2, UR17 ;  /* 0x0000000213107899 */ /* 0x000fc40008010211 */
[----:B------:R-:W-:Y:S01]  /*c910*/  UIADD3 UR9, UP0, UR4, UR14, URZ ;  /* 0x0000000e04097290 */ /* 0x000fe2000ff1e03f */
[----:B------:R-:W-:-:S03]  /*c920*/  ISETP.NE.AND.EX P0, PT, RZ, UR15, PT, P0 ;  /* 0x0000000fff007c0c */ /* 0x000fc6000bf05300 */
[----:B------:R-:W-:Y:S02]  /*c930*/  UIADD3.X UR12, UR16, UR15, URZ, UP0, !UPT ;  /* 0x0000000f100c7290 */ /* 0x000fe400087fe43f */
[----:B------:R-:W-:-:S04]  /*c940*/  IMAD.U32 R20, RZ, RZ, UR9 ;  /* 0x00000009ff147e24 */ /* 0x000fc8000f8e00ff */
[----:B------:R-:W-:Y:S01]  /*c950*/  IMAD.U32 R21, RZ, RZ, UR12 ;  /* 0x0000000cff157e24 */ /* 0x000fe2000f8e00ff */
[----:B------:R-:W-:-:S04]  /*c960*/  ULDC.64 UR12, c[0x0][0xc08] ;  /* 0x00030200000c7ab9 */ /* 0x000fc80000000a00 */
[----:B0-----:R-:W4:Y:S01]  /*c970*/  @P0 LDG.E R152, desc[UR26][R20.64] ;  /* 0x0000001a14980981 */ /* 0x001f22000c1e1900 */
[----:B------:R-:W-:-:S04]  /*c980*/  UISETP.NE.U32.AND UP0, UPT, UR12, URZ, UPT ;  /* 0x0000003f0c00728c */ /* 0x000fc8000bf05070 */
[----:B------:R-:W-:-:S06]  /*c990*/  UISETP.NE.AND.EX UP0, UPT, UR13, URZ, UPT, UP0 ;  /* 0x0000003f0d00728c */ /* 0x000fcc000bf05300 */
[----:B------:R-:W-:-:S05]  /*c9a0*/  PLOP3.LUT P4, PT, PT, PT, UP0, 0x80, 0x0 ;  /* 0x000000000000781c */ /* 0x000fca0003f8f008 */
[----:B------:R-:W-:-:S03]  /*c9b0*/  @UP0 UIADD3 UR12, UP1, UR4, UR12, URZ ;  /* 0x0000000c040c0290 */ /* 0x000fc6000ff3e03f */
[----:B------:R-:W-:Y:S01]  /*c9c0*/  ULDC UR4, c[0x0][0xad4] ;  /* 0x0002b50000047ab9 */ /* 0x000fe20000000800 */
[----:B------:R-:W-:Y:S02]  /*c9d0*/  @UP0 UIADD3.X UR13, UR16, UR13, URZ, UP1, !UPT ;  /* 0x0000000d100d0290 */ /* 0x000fe40008ffe43f */
[----:B-1----:R-:W-:-:S04]  /*c9e0*/  IMAD.U32 R4, RZ, RZ, UR12 ;  /* 0x0000000cff047e24 */ /* 0x002fc8000f8e00ff */
[----:B------:R-:W-:-:S05]  /*c9f0*/  IMAD.U32 R5, RZ, RZ, UR13 ;  /* 0x0000000dff057e24 */ /* 0x000fca000f8e00ff */
[----:B------:R0:W5:Y:S01]  /*ca00*/  @P4 LDG.E R3, desc[UR26][R4.64] ;  /* 0x0000001a04034981 */ /* 0x000162000c1e1900 */
[----:B------:R-:W-:Y:S02]  /*ca10*/  UISETP.NE.AND UP0, UPT, UR22, URZ, UPT ;  /* 0x0000003f1600728c */ /* 0x000fe4000bf05270 */
[----:B------:R-:W-:Y:S02]  /*ca20*/  UISETP.NE.AND UP1, UPT, UR20, 0x1, UPT ;  /* 0x000000011400788c */ /* 0x000fe4000bf25270 */
[----:B------:R-:W-:Y:S01]  /*ca30*/  USEL UR4, UR22, UR4, UP0 ;  /* 0x0000000416047287 */ /* 0x000fe20008000000 */
[----:B------:R-:W-:-:S03]  /*ca40*/  UMOV UR23, 0x9b8 ;  /* 0x000009b800177882 */ /* 0x000fc60000000000 */
[----:B------:R-:W-:Y:S01]  /*ca50*/  UISETP.GT.AND UP2, UPT, UR4, 0x1, UPT ;  /* 0x000000010400788c */ /* 0x000fe2000bf44270 */
[----:B------:R-:W-:Y:S01]  /*ca60*/  PLOP3.LUT P1, PT, PT, PT, UP1, 0x80, 0x0 ;  /* 0x000000000000781c */ /* 0x000fe20003f2f018 */
[----:B------:R-:W-:Y:S02]  /*ca70*/  UISETP.NE.U32.AND UP0, UPT, UR14, URZ, UPT ;  /* 0x0000003f0e00728c */ /* 0x000fe4000bf05070 */
[----:B------:R-:W-:Y:S01]  /*ca80*/  USEL UR23, UR23, 0x978, UP2 ;  /* 0x0000097817177887 */ /* 0x000fe20009000000 */
[----:B--2---:R-:W-:Y:S01]  /*ca90*/  IMAD.U32 R8, RZ, RZ, UR18 ;  /* 0x00000012ff087e24 */ /* 0x004fe2000f8e00ff */
[----:B------:R-:W-:Y:S01]  /*caa0*/  UISETP.NE.AND.EX UP0, UPT, UR15, URZ, UPT, UP0 ;  /* 0x0000003f0f00728c */ /* 0x000fe2000bf05300 */
[----:B------:R-:W-:Y:S02]  /*cab0*/  UMOV UR4, URZ ;  /* 0x0000003f00047c82 */ /* 0x000fe40008000000 */
[----:B------:R-:W-:Y:S01]  /*cac0*/  IMAD R8, R8, 0x80, R175 ;  /* 0x0000008008087824 */ /* 0x000fe200078e02af */
[----:B------:R-:W-:Y:S01]  /*cad0*/  USEL UR9, UR19, URZ, !UP0 ;  /* 0x0000003f13097287 */ /* 0x000fe2000c000000 */
[----:B------:R-:W-:Y:S01]  /*cae0*/  @UP1 ULDC UR25, c[0x0][0xbec] ;  /* 0x0002fb0000191ab9 */ /* 0x000fe20000000800 */
[----:B------:R-:W-:-:S02]  /*caf0*/  USEL UR22, UR17, URZ, !UP0 ;  /* 0x0000003f11167287 */ /* 0x000fc4000c000000 */
[----:B0-----:R-:W-:Y:S01]  /*cb00*/  @P1 IMAD.HI.U32 R4, R8, UR25, RZ ;  /* 0x0000001908041c27 */ /* 0x001fe2000f8e00ff */
[----:B------:R-:W-:Y:S01]  /*cb10*/  USEL UR21, UR21, URZ, UP2 ;  /* 0x0000003f15157287 */ /* 0x000fe20009000000 */
[----:B------:R-:W-:Y:S01]  /*cb20*/  ULDC.64 UR16, c[0x0][UR23+0x220] ;  /* 0x0000880017107abb */ /* 0x000fe20008000a00 */
[----:B------:R-:W-:Y:S01]  /*cb30*/  ULDC.64 UR14, c[0x0][UR23+0x218] ;  /* 0x00008600170e7abb */ /* 0x000fe20008000a00 */
[----:B------:R-:W-:Y:S01]  /*cb40*/  ULDC.64 UR18, c[0x0][UR23+0x228] ;  /* 0x00008a0017127abb */ /* 0x000fe20008000a00 */
[----:B------:R-:W-:Y:S02]  /*cb50*/  UIMAD UR17, UR17, UR9, URZ ;  /* 0x00000009111172a4 */ /* 0x000fe4000f8e023f */
[----:B------:R-:W-:Y:S01]  /*cb60*/  UIMAD.WIDE.U32 UR12, UR14, UR24, URZ ;  /* 0x000000180e0c72a5 */ /* 0x000fe2000f8e003f */
[----:B------:R-:W-:Y:S01]  /*cb70*/  IMAD.MOV.U32 R5, RZ, RZ, R8 ;  /* 0x000000ffff057224 */ /* 0x000fe200078e0008 */
[----:B------:R-:W-:Y:S01]  /*cb80*/  @UP1 ULDC UR28, c[0x0][0xbf0] ;  /* 0x0002fc00001c1ab9 */ /* 0x000fe20000000800 */
[----:B------:R-:W-:-:S02]  /*cb90*/  UIMAD UR24, UR15, UR24, URZ ;  /* 0x000000180f1872a4 */ /* 0x000fc4000f8e023f */
[----:B------:R-:W-:Y:S01]  /*cba0*/  UIMAD.WIDE.U32 UR26, UR18, UR21, URZ ;  /* 0x00000015121a72a5 */ /* 0x000fe2000f8e003f */
[----:B------:R-:W-:Y:S01]  /*cbb0*/  @P1 SHF.R.U32.HI R5, RZ, UR28, R4 ;  /* 0x0000001cff051c19 */ /* 0x000fe20008011604 */
[----:B------:R-:W-:Y:S02]  /*cbc0*/  UIMAD.WIDE.U32 UR14, UR16, UR9, URZ ;  /* 0x00000009100e72a5 */ /* 0x000fe4000f8e003f */
[----:B------:R-:W-:Y:S02]  /*cbd0*/  UIMAD UR18, UR19, UR21, URZ ;  /* 0x00000015131272a4 */ /* 0x000fe4000f8e023f */
[----:B------:R-:W-:Y:S01]  /*cbe0*/  UIMAD UR17, UR16, UR22, UR17 ;  /* 0x00000016101172a4 */ /* 0x000fe2000f8e0211 */
[----:B------:R-:W-:Y:S01]  /*cbf0*/  IMAD.U32 R4, RZ, RZ, UR26 ;  /* 0x0000001aff047e24 */ /* 0x000fe2000f8e00ff */
[----:B------:R-:W-:Y:S01]  /*cc00*/  UIADD3 UR18, UR27, UR18, URZ ;  /* 0x000000121b127290 */ /* 0x000fe2000fffe03f */
[----:B------:R-:W-:Y:S01]  /*cc10*/  IMAD.MOV R7, RZ, RZ, -R5 ;  /* 0x000000ffff077224 */ /* 0x000fe200078e0a05 */
[----:B------:R-:W-:-:S02]  /*cc20*/  UIADD3 UR24, UR13, UR24, URZ ;  /* 0x000000180d187290 */ /* 0x000fc4000fffe03f */
[----:B------:R-:W-:Y:S01]  /*cc30*/  UIADD3 UR17, UR15, UR17, URZ ;  /* 0x000000110f117290 */ /* 0x000fe2000fffe03f */
[----:B------:R-:W-:Y:S02]  /*cc40*/  IMAD R7, R7, UR20, R8 ;  /* 0x0000001407077c24 */ /* 0x000fe4000f8e0208 */
[----:B------:R-:W-:-:S03]  /*cc50*/  IMAD.U32 R10, RZ, RZ, UR18 ;  /* 0x00000012ff0a7e24 */ /* 0x000fc6000f8e00ff */
[----:B------:R-:W-:Y:S02]  /*cc60*/  SHF.R.S32.HI R6, RZ, 0x1f, R7 ;  /* 0x0000001fff067819 */ /* 0x000fe40000011407 */
[----:B----4-:R-:W-:-:S13]  /*cc70*/  @P0 R2UR UR4, R152 ;  /* 0x00000000980402ca */ /* 0x010fda00000e0000 */
[----:B------:R-:W-:Y:S02]  /*cc80*/  UIADD3 UR12, UP0, UP3, UR14, UR12, UR4 ;  /* 0x0000000c0e0c7290 */ /* 0x000fe4000fb1e004 */
[----:B------:R-:W-:-:S04]  /*cc90*/  USHF.R.S32.HI UR16, URZ, 0x1f, UR4 ;  /* 0x0000001f3f107899 */ /* 0x000fc80008011404 */
[----:B------:R-:W-:Y:S01]  /*cca0*/  UIADD3.X UR14, UR17, UR24, UR16, UP0, UP3 ;  /* 0x00000018110e7290 */ /* 0x000fe200087e6410 */
[----:B------:R-:W-:Y:S02]  /*ccb0*/  IADD3 R4, P2, P3, R5, UR12, R4 ;  /* 0x0000000c05047c10 */ /* 0x000fe4000fb5e004 */
[----:B------:R-:W-:Y:S01]  /*ccc0*/  SHF.R.S32.HI R5, RZ, 0x1f, R5 ;  /* 0x0000001fff057819 */ /* 0x000fe20000011405 */
[----:B------:R-:W-:Y:S02]  /*ccd0*/  ULDC.64 UR12, c[0x0][UR23+0x210] ;  /* 0x00008400170c7abb */ /* 0x000fe40008000a00 */
[----:B------:R-:W-:Y:S01]  /*cce0*/  IMAD R9, R7, UR13, RZ ;  /* 0x0000000d07097c24 */ /* 0x000fe2000f8e02ff */
[----:B------:R-:W-:Y:S01]  /*ccf0*/  IADD3.X R5, R5, UR14, R10, P2, P3 ;  /* 0x0000000e05057c10 */ /* 0x000fe200097e640a */
[----:B------:R-:W-:Y:S01]  /*cd00*/  ULDC.64 UR14, c[0x0][0xba8] ;  /* 0x0002ea00000e7ab9 */ /* 0x000fe20000000a00 */
[----:B------:R-:W-:Y:S01]  /*cd10*/  @!UP2 ULDC UR14, c[0x0][0xb50] ;  /* 0x0002d400000eaab9 */ /* 0x000fe20000000800 */
[----:B------:R-:W-:Y:S01]  /*cd20*/  IMAD R9, R6, UR12, R9 ;  /* 0x0000000c06097c24 */ /* 0x000fe2000f8e0209 */
[----:B------:R-:W-:Y:S01]  /*cd30*/  @!UP2 ULDC UR15, c[0x0][0xb54] ;  /* 0x0002d500000faab9 */ /* 0x000fe20000000800 */
[----:B------:R-:W-:-:S04]  /*cd40*/  IMAD.WIDE.U32 R4, R7, UR12, R4 ;  /* 0x0000000c07047c25 */ /* 0x000fc8000f8e0004 */
[----:B------:R-:W-:Y:S01]  /*cd50*/  IMAD.IADD R5, R5, 0x1, R9 ;  /* 0x0000000105057824 */ /* 0x000fe200078e0209 */
[C---:B------:R-:W-:Y:S01]  /*cd60*/  LEA R9, P2, R4.reuse, UR14, 0x2 ;  /* 0x0000000e04097c11 */ /* 0x040fe2000f8410ff */
[----:B------:R-:W-:Y:S01]  /*cd70*/  ULDC UR12, c[0x0][0xa88] ;  /* 0x0002a200000c7ab9 */ /* 0x000fe20000000800 */
[----:B-----5:R-:W-:Y:S02]  /*cd80*/  @P4 R2UR UR12, R3 ;  /* 0x00000000030c42ca */ /* 0x020fe400000e0000 */
[----:B------:R-:W-:Y:S01]  /*cd90*/  LEA.HI.X R11, R4, UR15, R5, 0x2, P2 ;  /* 0x0000000f040b7c11 */ /* 0x000fe200090f1405 */
[----:B---3--:R-:W-:-:S12]  /*cda0*/  @P4 BRA `(.L_x_210) ;  /* 0x00000000001c4947 */ /* 0x008fd80003800000 */
[----:B------:R-:W-:Y:S05]  /*cdb0*/  @!P0 BRA `(.L_x_210) ;  /* 0x0000000000188947 */ /* 0x000fea0003800000 */
[----:B------:R-:W-:Y:S02]  /*cdc0*/  ULDC.64 UR12, c[0x0][0x208] ;  /* 0x00008200000c7ab9 */ /* 0x000fe40000000a00 */
[----:B------:R-:W2:Y:S04]  /*cdd0*/  LDG.E R4, desc[UR12][R20.64] ;  /* 0x0000000c14047981 */ /* 0x000ea8000c1e1900 */
[----:B------:R-:W3:Y:S01]  /*cde0*/  LDG.E R3, desc[UR12][R20.64+0x4] ;  /* 0x0000040c14037981 */ /* 0x000ee2000c1e1900 */
[----:B--2---:R-:W-:Y:S02]  /*cdf0*/  R2UR UR13, R4 ;  /* 0x00000000040d72ca */ /* 0x004fe400000e0000 */
[----:B---3--:R-:W-:-:S13]  /*ce00*/  R2UR UR12, R3 ;  /* 0x00000000030c72ca */ /* 0x008fda00000e0000 */
[----:B------:R-:W-:-:S12]  /*ce10*/  UIADD3 UR12, -UR13, UR12, URZ ;  /* 0x0000000c0d0c7290 */ /* 0x000fd8000fffe13f */
.L_x_210:
[----:B------:R-:W2:Y:S04]  /*ce20*/  LDL R10, [R1+0x60] ;  /* 0x00006000010a7983 */ /* 0x000ea80000100800 */
[----:B------:R-:W3:Y:S01]  /*ce30*/  LDL R3, [R1+0x20] ;  /* 0x0000200001037983 */ /* 0x000ee20000100800 */
[----:B------:R-:W-:Y:S01]  /*ce40*/  R2UR UR13, R174 ;  /* 0x00000000ae0d72ca */ /* 0x000fe200000e0000 */
[----:B------:R-:W-:Y:S02]  /*ce50*/  UIMAD UR12, UR12, UR20, URZ ;  /* 0x000000140c0c72a4 */ /* 0x000fe4000f8e023f */
[----:B------:R-:W-:Y:S01]  /*ce60*/  SHFL.IDX PT, R4, R9, RZ, 0x1c1f ;  /* 0x001c1fff09047589 */ /* 0x000fe200000e0000 */
[----:B------:R-:W-:-:S03]  /*ce70*/  ULDC.64 UR14, c[0x0][0x208] ;  /* 0x00008200000e7ab9 */ /* 0x000fc60000000a00 */
[----:B------:R-:W0:Y:S04]  /*ce80*/  SHFL.IDX PT, R5, R11, RZ, 0x1c1f ;  /* 0x001c1fff0b057589 */ /* 0x000e2800000e0000 */
[----:B------:R-:W-:Y:S02]  /*ce90*/  SHFL.IDX PT, R6, R9, 0x1, 0x1c1f ;  /* 0x003c1f0009067f89 */ /* 0x000fe400000e0000 */
[----:B------:R-:W-:Y:S02]  /*cea0*/  IMAD.U32 R12, RZ, RZ, UR13 ;  /* 0x0000000dff0c7e24 */ /* 0x000fe4000f8e00ff */
[----:B------:R-:W1:Y:S02]  /*ceb0*/  SHFL.IDX PT, R7, R11, 0x1, 0x1c1f ;  /* 0x003c1f000b077f89 */ /* 0x000e6400000e0000 */
[----:B--2---:R-:W-:Y:S01]  /*cec0*/  IMAD R12, R12, 0x80, R10 ;  /* 0x000000800c0c7824 */ /* 0x004fe200078e020a */
[----:B---3--:R-:W-:-:S03]  /*ced0*/  LOP3.LUT P0, RZ, R3, 0x3, RZ, 0xc0, !PT ;  /* 0x0000000303ff7812 */ /* 0x008fc6000780c0ff */
[C---:B------:R-:W-:Y:S01]  /*cee0*/  VIADD R10, R12.reuse, 0x8 ;  /* 0x000000080c0a7836 */ /* 0x040fe20000000000 */
[----:B------:R-:W-:-:S04]  /*cef0*/  ISETP.GE.OR P2, PT, R12, UR12, P0 ;  /* 0x0000000c0c007c0c */ /* 0x000fc80008746670 */
[----:B------:R-:W-:-:S09]  /*cf00*/  ISETP.GE.OR P0, PT, R10, UR12, P0 ;  /* 0x0000000c0a007c0c */ /* 0x000fd20008706670 */
[----:B0-----:R0:W-:Y:S04]  /*cf10*/  @!P2 ST.E desc[UR14][R4.64], R2 ;  /* 0x000000020400a985 */ /* 0x0011e8000c10190e */
[----:B-1----:R0:W-:Y:S01]  /*cf20*/  @!P0 ST.E desc[UR14][R6.64], R0 ;  /* 0x0000000006008985 */ /* 0x0021e2000c10190e */
[----:B------:R-:W-:-:S13]  /*cf30*/  PLOP3.LUT P0, PT, PT, PT, UP2, 0x80, 0x0 ;  /* 0x000000000000781c */ /* 0x000fda0003f0f028 */
[----:B0-----:R-:W-:Y:S05]  /*cf40*/  @P0 BRA `(.L_x_211) ;  /* 0x0000001000300947 */ /* 0x001fea0003800000 */
[----:B------:R-:W0:Y:S01]  /*cf50*/  S2R R0, SR_TID.X ;  /* 0x0000000000007919 */ /* 0x000e220000002100 */
[----:B------:R-:W-:Y:S01]  /*cf60*/  ULDC.64 UR14, c[0x0][0x208] ;  /* 0x00008200000e7ab9 */ /* 0x000fe20000000a00 */
[----:B------:R-:W-:Y:S02]  /*cf70*/  R2UR UR18, R213 ;  /* 0x00000000d51272ca */ /* 0x000fe400000e0000 */
[----:B------:R-:W-:Y:S01]  /*cf80*/  R2UR UR17, R174 ;  /* 0x00000000ae1172ca */ /* 0x000fe200000e0000 */
[----:B0-----:R-:W-:-:S05]  /*cf90*/  VIADD R0, R0, 0xffffff80 ;  /* 0xffffff8000007836 */ /* 0x001fca0000000000 */
[----:B------:R-:W-:-:S04]  /*cfa0*/  SHF.R.S32.HI R3, RZ, 0x1f, R0 ;  /* 0x0000001fff037819 */ /* 0x000fc80000011400 */
[----:B------:R-:W-:-:S04]  /*cfb0*/  LEA.HI R3, R3, R0, RZ, 0x3 ;  /* 0x0000000003037211 */ /* 0x000fc800078f18ff */
[----:B------:R-:W-:Y:S02]  /*cfc0*/  LOP3.LUT R5, R3, 0xfffffff8, RZ, 0xc0, !PT ;  /* 0xfffffff803057812 */ /* 0x000fe400078ec0ff */
[----:B------:R-:W-:Y:S01]  /*cfd0*/  SHF.R.S32.HI R79, RZ, 0x3, R3 ;  /* 0x00000003ff4f7819 */ /* 0x000fe20000011403 */
[----:B------:R-:W-:Y:S02]  /*cfe0*/  IMAD.MOV.U32 R3, RZ, RZ, 0x2 ;  /* 0x00000002ff037424 */ /* 0x000fe400078e00ff */
[----:B------:R-:W-:-:S04]  /*cff0*/  IMAD.IADD R18, R0, 0x1, -R5 ;  /* 0x0000000100127824 */ /* 0x000fc800078e0a05 */
[----:B------:R-:W-:-:S04]  /*d000*/  IMAD.SHL.U32 R0, R18, 0x8, RZ ;  /* 0x0000000812007824 */ /* 0x000fc800078e00ff */
[----:B------:R-:W-:-:S04]  /*d010*/  IMAD R2, R79, 0x40, R0 ;  /* 0x000000404f027824 */ /* 0x000fc800078e0200 */
[----:B------:R-:W-:-:S03]  /*d020*/  IMAD.WIDE R2, R2, R3, UR10 ;  /* 0x0000000a02027e25 */ /* 0x000fc6000f8e0203 */
[C---:B------:R-:W-:Y:S02]  /*d030*/  IADD3 R9, P4, R2.reuse, 0x1000, RZ ;  /* 0x0000100002097810 */ /* 0x040fe40007f9e0ff */
[C---:B------:R-:W-:Y:S02]  /*d040*/  IADD3 R13, P3, R2.reuse, 0x2000, RZ ;  /* 0x00002000020d7810 */ /* 0x040fe40007f7e0ff */
[----:B------:R-:W-:Y:S02]  /*d050*/  IADD3 R25, P2, R2, 0x3000, RZ ;  /* 0x0000300002197810 */ /* 0x000fe40007f5e0ff */
[----:B------:R-:W-:Y:S02]  /*d060*/  LOP3.LUT R8, R9, 0x380, RZ, 0xc0, !PT ;  /* 0x0000038009087812 */ /* 0x000fe400078ec0ff */
[----:B------:R-:W-:Y:S02]  /*d070*/  LOP3.LUT R12, R13, 0x380, RZ, 0xc0, !PT ;  /* 0x000003800d0c7812 */ /* 0x000fe400078ec0ff */
[----:B------:R-:W-:-:S02]  /*d080*/  LOP3.LUT R24, R25, 0x380, RZ, 0xc0, !PT ;  /* 0x0000038019187812 */ /* 0x000fc400078ec0ff */
[----:B------:R-:W-:Y:S02]  /*d090*/  SHF.R.U64 R8, R8, 0x3, RZ ;  /* 0x0000000308087819 */ /* 0x000fe400000012ff */
[----:B------:R-:W-:Y:S02]  /*d0a0*/  SHF.R.U64 R12, R12, 0x3, RZ ;  /* 0x000000030c0c7819 */ /* 0x000fe400000012ff */
[----:B------:R-:W-:Y:S02]  /*d0b0*/  SHF.R.U64 R24, R24, 0x3, RZ ;  /* 0x0000000318187819 */ /* 0x000fe400000012ff */
[----:B------:R-:W-:Y:S01]  /*d0c0*/  LOP3.LUT R8, R8, R9, RZ, 0x3c, !PT ;  /* 0x0000000908087212 */ /* 0x000fe200078e3cff */
[--C-:B------:R-:W-:Y:S01]  /*d0d0*/  IMAD.X R9, RZ, RZ, R3.reuse, P4 ;  /* 0x000000ffff097224 */ /* 0x100fe200020e0603 */
[----:B------:R-:W-:Y:S01]  /*d0e0*/  LOP3.LUT R12, R12, R13, RZ, 0x3c, !PT ;  /* 0x0000000d0c0c7212 */ /* 0x000fe200078e3cff */
[--C-:B------:R-:W-:Y:S01]  /*d0f0*/  IMAD.X R13, RZ, RZ, R3.reuse, P3 ;  /* 0x000000ffff0d7224 */ /* 0x100fe200018e0603 */
[----:B------:R-:W-:Y:S01]  /*d100*/  LOP3.LUT R24, R24, R25, RZ, 0x3c, !PT ;  /* 0x0000001918187212 */ /* 0x000fe200078e3cff */
[----:B------:R-:W-:Y:S01]  /*d110*/  IMAD.X R25, RZ, RZ, R3, P2 ;  /* 0x000000ffff197224 */ /* 0x000fe200010e0603 */
[C---:B------:R-:W-:Y:S01]  /*d120*/  IADD3 R29, P0, R2.reuse, 0x4000, RZ ;  /* 0x00004000021d7810 */ /* 0x040fe20007f1e0ff */
[----:B------:R-:W5:Y:S01]  /*d130*/  LD.E.128 R8, desc[UR14][R8.64] ;  /* 0x0000000e08087980 */ /* 0x000f62000c101d00 */
[----:B------:R-:W-:-:S02]  /*d140*/  IADD3 R33, P6, R2, 0x5000, RZ ;  /* 0x0000500002217810 */ /* 0x000fc40007fde0ff */
[C---:B------:R-:W-:Y:S01]  /*d150*/  IADD3 R37, P5, R2.reuse, 0x6000, RZ ;  /* 0x0000600002257810 */ /* 0x040fe20007fbe0ff */
[----:B------:R-:W5:Y:S01]  /*d160*/  LD.E.128 R12, desc[UR14][R12.64] ;  /* 0x0000000e0c0c7980 */ /* 0x000f62000c101d00 */
[C---:B------:R-:W-:Y:S02]  /*d170*/  IADD3 R41, P4, R2.reuse, 0x7000, RZ ;  /* 0x0000700002297810 */ /* 0x040fe40007f9e0ff */
[C---:B------:R-:W-:Y:S01]  /*d180*/  IADD3 R45, P3, R2.reuse, 0x8000, RZ ;  /* 0x00008000022d7810 */ /* 0x040fe20007f7e0ff */
[----:B------:R-:W5:Y:S01]  /*d190*/  LD.E.128 R24, desc[UR14][R24.64] ;  /* 0x0000000e18187980 */ /* 0x000f62000c101d00 */
[----:B------:R-:W-:Y:S02]  /*d1a0*/  IADD3 R49, P2, R2, 0x9000, RZ ;  /* 0x0000900002317810 */ /* 0x000fe40007f5e0ff */
[----:B------:R-:W-:Y:S02]  /*d1b0*/  LOP3.LUT R28, R29, 0x380, RZ, 0xc0, !PT ;  /* 0x000003801d1c7812 */ /* 0x000fe400078ec0ff */
[----:B------:R-:W-:-:S02]  /*d1c0*/  LOP3.LUT R32, R33, 0x380, RZ, 0xc0, !PT ;  /* 0x0000038021207812 */ /* 0x000fc400078ec0ff */
[----:B------:R-:W-:Y:S02]  /*d1d0*/  LOP3.LUT R36, R37, 0x380, RZ, 0xc0, !PT ;  /* 0x0000038025247812 */ /* 0x000fe400078ec0ff */
[----:B------:R-:W-:Y:S02]  /*d1e0*/  LOP3.LUT R40, R41, 0x380, RZ, 0xc0, !PT ;  /* 0x0000038029287812 */ /* 0x000fe400078ec0ff */
[----:B------:R-:W-:Y:S02]  /*d1f0*/  LOP3.LUT R44, R45, 0x380, RZ, 0xc0, !PT ;  /* 0x000003802d2c7812 */ /* 0x000fe400078ec0ff */
[----:B------:R-:W-:Y:S02]  /*d200*/  LOP3.LUT R48, R49, 0x380, RZ, 0xc0, !PT ;  /* 0x0000038031307812 */ /* 0x000fe400078ec0ff */
[----:B------:R-:W-:Y:S02]  /*d210*/  SHF.R.U64 R28, R28, 0x3, RZ ;  /* 0x000000031c1c7819 */ /* 0x000fe400000012ff */
[----:B------:R-:W-:-:S02]  /*d220*/  SHF.R.U64 R32, R32, 0x3, RZ ;  /* 0x0000000320207819 */ /* 0x000fc400000012ff */
[----:B------:R-:W-:Y:S02]  /*d230*/  SHF.R.U64 R36, R36, 0x3, RZ ;  /* 0x0000000324247819 */ /* 0x000fe400000012ff */
        /* <DEDUP_REMOVED lines=24> */
[----:B------:R-:W-:Y:S01]  /*d3c0*/  LOP3.LUT R52, R53, 0x380, RZ, 0xc0, !PT ;  /* 0x0000038035347812 */ /* 0x000fe200078ec0ff */
[----:B------:R-:W5:Y:S01]  /*d3d0*/  LD.E.128 R40, desc[UR14][R40.64] ;  /* 0x0000000e28287980 */ /* 0x000f62000c101d00 */
[----:B------:R-:W-:Y:S01]  /*d3e0*/  LOP3.LUT R56, R57, 0x380, RZ, 0xc0, !PT ;  /* 0x0000038039387812 */ /* 0x000fe200078ec0ff */
[----:B------:R-:W-:Y:S01]  /*d3f0*/  IMAD.X R73, RZ, RZ, R3, P2 ;  /* 0x000000ffff497224 */ /* 0x000fe200010e0603 */
[----:B------:R-:W-:Y:S01]  /*d400*/  LOP3.LUT R60, R61, 0x380, RZ, 0xc0, !PT ;  /* 0x000003803d3c7812 */ /* 0x000fe200078ec0ff */
[----:B------:R-:W5:Y:S01]  /*d410*/  LD.E.128 R44, desc[UR14][R44.64] ;  /* 0x0000000e2c2c7980 */ /* 0x000f62000c101d00 */
[----:B------:R-:W-:-:S02]  /*d420*/  LOP3.LUT R64, R65, 0x380, RZ, 0xc0, !PT ;  /* 0x0000038041407812 */ /* 0x000fc400078ec0ff */
[----:B------:R-:W-:Y:S01]  /*d430*/  LOP3.LUT R68, R69, 0x380, RZ, 0xc0, !PT ;  /* 0x0000038045447812 */ /* 0x000fe200078ec0ff */
[----:B------:R-:W5:Y:S01]  /*d440*/  LD.E.128 R48, desc[UR14][R48.64] ;  /* 0x0000000e30307980 */ /* 0x000f62000c101d00 */
[----:B------:R-:W-:Y:S02]  /*d450*/  LOP3.LUT R4, R5, 0x380, RZ, 0xc0, !PT ;  /* 0x0000038005047812 */ /* 0x000fe400078ec0ff */
[----:B------:R-:W-:Y:S02]  /*d460*/  LOP3.LUT R7, R2, 0x380, RZ, 0xc0, !PT ;  /* 0x0000038002077812 */ /* 0x000fe400078ec0ff */
[----:B------:R-:W-:Y:S02]  /*d470*/  SHF.R.U64 R52, R52, 0x3, RZ ;  /* 0x0000000334347819 */ /* 0x000fe400000012ff */
        /* <DEDUP_REMOVED lines=16> */
[----:B------:R-:W-:Y:S01]  /*d580*/  LOP3.LUT R72, R4, R5, RZ, 0x3c, !PT ;  /* 0x0000000504487212 */ /* 0x000fe200078e3cff */
[----:B------:R-:W5:Y:S01]  /*d590*/  LD.E.128 R52, desc[UR14][R52.64] ;  /* 0x0000000e34347980 */ /* 0x000f62000c101d00 */
[----:B------:R-:W-:-:S03]  /*d5a0*/  LOP3.LUT R2, R7, R2, RZ, 0x3c, !PT ;  /* 0x0000000207027212 */ /* 0x000fc600078e3cff */
[----:B------:R-:W5:Y:S04]  /*d5b0*/  LD.E.128 R56, desc[UR14][R56.64] ;  /* 0x0000000e38387980 */ /* 0x000f68000c101d00 */
[----:B------:R0:W5:Y:S04]  /*d5c0*/  LD.E.128 R4, desc[UR14][R2.64] ;  /* 0x0000000e02047980 */ /* 0x000168000c101d00 */
[----:B------:R-:W5:Y:S04]  /*d5d0*/  LD.E.128 R60, desc[UR14][R60.64] ;  /* 0x0000000e3c3c7980 */ /* 0x000f68000c101d00 */
[----:B------:R-:W5:Y:S04]  /*d5e0*/  LD.E.128 R64, desc[UR14][R64.64] ;  /* 0x0000000e40407980 */ /* 0x000f68000c101d00 */
[----:B------:R-:W5:Y:S04]  /*d5f0*/  LD.E.128 R68, desc[UR14][R68.64] ;  /* 0x0000000e44447980 */ /* 0x000f68000c101d00 */
[----:B------:R-:W5:Y:S01]  /*d600*/  LD.E.128 R72, desc[UR14][R72.64] ;  /* 0x0000000e48487980 */ /* 0x000f62000c101d00 */
[----:B------:R-:W-:-:S02]  /*d610*/  ULDC.64 UR14, c[0x0][0xaa0] ;  /* 0x0002a800000e7ab9 */ /* 0x000fc40000000a00 */
[----:B------:R-:W-:Y:S01]  /*d620*/  UIMAD UR13, UR16, UR14, URZ ;  /* 0x0000000e100d72a4 */ /* 0x000fe2000f8e023f */
[----:B0-----:R-:W-:Y:S01]  /*d630*/  IMAD.U32 R3, RZ, RZ, UR17 ;  /* 0x00000011ff037e24 */ /* 0x001fe2000f8e00ff */
[----:B------:R-:W-:Y:S01]  /*d640*/  UIMAD.WIDE.U32 UR10, UR4, UR14, URZ ;  /* 0x0000000e040a72a5 */ /* 0x000fe2000f8e003f */
[----:B------:R-:W-:Y:S01]  /*d650*/  IMAD R2, R18, 0x20, R79 ;  /* 0x0000002012027824 */ /* 0x000fe200078e024f */
[----:B------:R-:W-:Y:S01]  /*d660*/  UIMAD UR13, UR4, UR15, UR13 ;  /* 0x0000000f040d72a4 */ /* 0x000fe2000f8e020d */
[----:B------:R-:W-:Y:S01]  /*d670*/  IMAD.U32 R80, RZ, RZ, UR17 ;  /* 0x00000011ff507e24 */ /* 0x000fe2000f8e00ff */
[----:B------:R-:W-:Y:S01]  /*d680*/  @!PT LDS RZ, [RZ] ;  /* 0x00000000fffff984 */ /* 0x000fe20000000800 */
[----:B------:R-:W-:Y:S01]  /*d690*/  @!PT LDS RZ, [RZ] ;  /* 0x00000000fffff984 */ /* 0x000fe20000000800 */
[----:B------:R-:W-:Y:S01]  /*d6a0*/  @!PT LDS RZ, [RZ] ;  /* 0x00000000fffff984 */ /* 0x000fe20000000800 */
[----:B------:R-:W-:Y:S01]  /*d6b0*/  @!PT LDS RZ, [RZ] ;  /* 0x00000000fffff984 */ /* 0x000fe20000000800 */
[----:B------:R0:W-:Y:S06]  /*d6c0*/  MEMBAR.ALL.CTA ;  /* 0x0000000000007992 */ /* 0x0001ec0000008000 */
[----:B0-----:R-:W0:Y:S01]  /*d6d0*/  FENCE.VIEW.ASYNC.S ;  /* 0x00000000000073c6 */ /* 0x001e220000000000 */
[----:B------:R-:W-:Y:S01]  /*d6e0*/  ULDC.64 UR14, c[0x0][0xae8] ;  /* 0x0002ba00000e7ab9 */ /* 0x000fe20000000a00 */
[----:B------:R-:W-:-:S02]  /*d6f0*/  UIADD3 UR11, UR11, UR13, URZ ;  /* 0x0000000d0b0b7290 */ /* 0x000fc4000fffe03f */
[----:B------:R-:W-:Y:S02]  /*d700*/  USHF.R.S32.HI UR4, URZ, 0x1f, UR9 ;  /* 0x0000001f3f047899 */ /* 0x000fe40008011409 */
[----:B------:R-:W-:Y:S01]  /*d710*/  UIMAD.WIDE.U32 UR10, UR18, UR14, UR10 ;  /* 0x0000000e120a72a5 */ /* 0x000fe2000f8e000a */
[----:B------:R-:W-:Y:S01]  /*d720*/  IMAD R20, R3, 0x80, R2 ;  /* 0x0000008003147824 */ /* 0x000fe200078e0202 */
[----:B------:R-:W-:Y:S02]  /*d730*/  @UP1 ULDC UR13, c[0x0][0xbec] ;  /* 0x0002fb00000d1ab9 */ /* 0x000fe40000000800 */
[----:B------:R-:W-:-:S03]  /*d740*/  UIMAD UR11, UR18, UR15, UR11 ;  /* 0x0000000f120b72a4 */ /* 0x000fc6000f8e020b */
[----:B------:R-:W-:Y:S02]  /*d750*/  ULDC.64 UR14, c[0x0][0xaf0] ;  /* 0x0002bc00000e7ab9 */ /* 0x000fe40000000a00 */
[----:B------:R-:W-:Y:S01]  /*d760*/  UIMAD UR4, UR4, UR14, URZ ;  /* 0x0000000e040472a4 */ /* 0x000fe2000f8e023f */
[----:B------:R-:W-:Y:S01]  /*d770*/  @P1 IMAD.HI.U32 R2, R20, UR13, RZ ;  /* 0x0000000d14021c27 */ /* 0x000fe2000f8e00ff */
[----:B------:R-:W-:Y:S02]  /*d780*/  UIMAD.WIDE.U32 UR10, UR9, UR14, UR10 ;  /* 0x0000000e090a72a5 */ /* 0x000fe4000f8e000a */
[----:B------:R-:W-:Y:S01]  /*d790*/  UIMAD UR4, UR9, UR15, UR4 ;  /* 0x0000000f090472a4 */ /* 0x000fe2000f8e0204 */
[----:B------:R-:W-:Y:S02]  /*d7a0*/  IMAD.MOV.U32 R21, RZ, RZ, R20 ;  /* 0x000000ffff157224 */ /* 0x000fe400078e0014 */
[----:B------:R-:W-:Y:S02]  /*d7b0*/  @UP1 ULDC UR9, c[0x0][0xbf0] ;  /* 0x0002fc0000091ab9 */ /* 0x000fe40000000800 */
[----:B------:R-:W-:Y:S01]  /*d7c0*/  @P1 SHF.R.U32.HI R21, RZ, UR9, R2 ;  /* 0x00000009ff151c19 */ /* 0x000fe20008011602 */
[----:B------:R-:W-:Y:S01]  /*d7d0*/  UIADD3 UR4, UR11, UR4, URZ ;  /* 0x000000040b047290 */ /* 0x000fe2000fffe03f */
[----:B------:R-:W-:-:S02]  /*d7e0*/  IMAD.U32 R2, RZ, RZ, UR10 ;  /* 0x0000000aff027e24 */ /* 0x000fc4000f8e00ff */
[--C-:B------:R-:W-:Y:S01]  /*d7f0*/  SHF.R.S32.HI R18, RZ, 0x1f, R21.reuse ;  /* 0x0000001fff127819 */ /* 0x100fe20000011415 */
[----:B------:R-:W-:Y:S02]  /*d800*/  IMAD.MOV R77, RZ, RZ, -R21 ;  /* 0x000000ffff4d7224 */ /* 0x000fe400078e0a15 */
[----:B------:R-:W-:Y:S01]  /*d810*/  IMAD.U32 R3, RZ, RZ, UR11 ;  /* 0x0000000bff037e24 */ /* 0x000fe2000f8e00ff */
[----:B------:R-:W-:Y:S01]  /*d820*/  ULDC.64 UR10, c[0x0][0xae0] ;  /* 0x0002b800000a7ab9 */ /* 0x000fe20000000a00 */
[----:B------:R-:W-:Y:S02]  /*d830*/  IMAD.U32 R3, RZ, RZ, UR4 ;  /* 0x00000004ff037e24 */ /* 0x000fe4000f8e00ff */
[----:B------:R-:W-:Y:S02]  /*d840*/  IMAD R18, R18, UR10, RZ ;  /* 0x0000000a12127c24 */ /* 0x000fe4000f8e02ff */
[----:B------:R-:W-:Y:S02]  /*d850*/  IMAD R77, R77, UR20, R20 ;  /* 0x000000144d4d7c24 */ /* 0x000fe4000f8e0214 */
[----:B------:R-:W-:-:S04]  /*d860*/  IMAD.WIDE.U32 R2, R21, UR10, R2 ;  /* 0x0000000a15027c25 */ /* 0x000fc8000f8e0002 */
[----:B------:R-:W-:Y:S01]  /*d870*/  IMAD R21, R21, UR11, R18 ;  /* 0x0000000b15157c24 */ /* 0x000fe2000f8e0212 */
[----:B------:R-:W-:Y:S01]  /*d880*/  SHF.R.S32.HI R18, RZ, 0x1f, R77 ;  /* 0x0000001fff127819 */ /* 0x000fe2000001144d */
[----:B------:R-:W-:Y:S02]  /*d890*/  ULDC.64 UR10, c[0x0][0xad8] ;  /* 0x0002b600000a7ab9 */ /* 0x000fe40000000a00 */
[----:B------:R-:W-:Y:S02]  /*d8a0*/  IMAD.IADD R3, R3, 0x1, R21 ;  /* 0x0000000103037824 */ /* 0x000fe400078e0215 */
[----:B------:R-:W-:Y:S02]  /*d8b0*/  IMAD R18, R18, UR10, RZ ;  /* 0x0000000a12127c24 */ /* 0x000fe4000f8e02ff */
[----:B------:R-:W-:Y:S02]  /*d8c0*/  IMAD R80, R80, 0x80, R79 ;  /* 0x0000008050507824 */ /* 0x000fe400078e024f */
[----:B------:R-:W-:-:S02]  /*d8d0*/  IMAD R21, R77, UR11, R18 ;  /* 0x0000000b4d157c24 */ /* 0x000fc4000f8e0212 */
[----:B------:R-:W-:Y:S01]  /*d8e0*/  IMAD.WIDE.U32 R2, R77, UR10, R2 ;  /* 0x0000000a4d027c25 */ /* 0x000fe2000f8e0002 */
[----:B------:R-:W-:-:S03]  /*d8f0*/  ULDC.64 UR10, c[0x0][0xa80] ;  /* 0x0002a000000a7ab9 */ /* 0x000fc60000000a00 */
[----:B------:R-:W-:Y:S01]  /*d900*/  VIADD R22, R80, 0x40 ;  /* 0x0000004050167836 */ /* 0x000fe20000000000 */
[----:B------:R-:W-:Y:S01]  /*d910*/  LEA R18, P2, R2, UR10, 0x1 ;  /* 0x0000000a02127c11 */ /* 0x000fe2000f8408ff */
[----:B------:R-:W-:Y:S01]  /*d920*/  IMAD.IADD R3, R3, 0x1, R21 ;  /* 0x0000000103037824 */ /* 0x000fe200078e0215 */
[----:B------:R-:W-:Y:S02]  /*d930*/  UIADD3 UR8, UR8, 0x38820, URZ ;  /* 0x0003882008087890 */ /* 0x000fe4000fffe03f */
[----:B------:R-:W-:Y:S02]  /*d940*/  ISETP.GE.AND P0, PT, R22, UR12, PT ;  /* 0x0000000c16007c0c */ /* 0x000fe4000bf06270 */
[----:B------:R-:W-:Y:S02]  /*d950*/  LEA.HI.X R22, R2, UR11, R3, 0x1, P2 ;  /* 0x0000000b02167c11 */ /* 0x000fe400090f0c03 */
[C---:B------:R-:W-:Y:S01]  /*d960*/  ISETP.GE.AND P2, PT, R80.reuse, UR12, PT ;  /* 0x0000000c50007c0c */ /* 0x040fe2000bf46270 */
[----:B------:R-:W-:Y:S01]  /*d970*/  UPRMT UR8, URZ, 0x654, UR8 ;  /* 0x000006543f087896 */ /* 0x000fe20008000008 */
[----:B------:R-:W-:-:S02]  /*d980*/  VIADD R20, R80, 0x20 ;  /* 0x0000002050147836 */ /* 0x000fc40000000000 */
[C---:B------:R-:W-:Y:S02]  /*d990*/  VIADD R84, R0.reuse, 0x80 ;  /* 0x0000008000547836 */ /* 0x040fe40000000000 */
[C---:B------:R-:W-:Y:S02]  /*d9a0*/  VIADD R86, R0.reuse, 0xc0 ;  /* 0x000000c000567836 */ /* 0x040fe40000000000 */
[----:B------:R-:W-:Y:S01]  /*d9b0*/  VIADD R82, R0, 0x40 ;  /* 0x0000004000527836 */ /* 0x000fe20000000000 */
[----:B0-----:R0:W1:Y:S01]  /*d9c0*/  SHFL.IDX PT, R81, R18, RZ, 0x181f ;  /* 0x00181fff12517589 */ /* 0x00106200000e0000 */
[----:B------:R-:W-:Y:S01]  /*d9d0*/  SYNCS.ARRIVE.TRANS64.RED.A1T0 RZ, [UR8], RZ ;  /* 0x000000ffffff79a7 */ /* 0x000fe20008100408 */
[----:B------:R-:W-:Y:S02]  /*d9e0*/  BSSY B1, `(.L_x_212) ;  /* 0x000001a000017945 */ /* 0x000fe40003800000 */
[----:B------:R0:W2:Y:S01]  /*d9f0*/  SHFL.IDX PT, R79, R22, RZ, 0x181f ;  /* 0x00181fff164f7589 */ /* 0x0000a200000e0000 */
[----:B------:R-:W-:-:S02]  /*da00*/  ISETP.GE.AND P1, PT, R20, UR12, PT ;  /* 0x0000000c14007c0c */ /* 0x000fc4000bf26270 */
[----:B------:R-:W-:Y:S02]  /*da10*/  SHF.R.S32.HI R88, RZ, 0x1f, R0 ;  /* 0x0000001fff587819 */ /* 0x000fe40000011400 */
[----:B------:R-:W-:Y:S02]  /*da20*/  SHF.R.S32.HI R83, RZ, 0x1f, R84 ;  /* 0x0000001fff537819 */ /* 0x000fe40000011454 */
[----:B------:R-:W-:Y:S02]  /*da30*/  SHF.R.S32.HI R85, RZ, 0x1f, R86 ;  /* 0x0000001fff557819 */ /* 0x000fe40000011456 */
[----:B------:R-:W-:Y:S01]  /*da40*/  SHF.R.S32.HI R87, RZ, 0x1f, R82 ;  /* 0x0000001fff577819 */ /* 0x000fe20000011452 */
[----:B0-----:R-:W-:Y:S06]  /*da50*/  @P2 BRA `(.L_x_213) ;  /* 0x0000000000482947 */ /* 0x001fec0003800000 */
[----:B------:R-:W-:Y:S01]  /*da60*/  ULDC UR4, c[0x0][0xac8] ;  /* 0x0002b20000047ab9 */ /* 0x000fe20000000800 */
[----:B------:R-:W-:Y:S01]  /*da70*/  ULDC.64 UR8, c[0x0][0x208] ;  /* 0x0000820000087ab9 */ /* 0x000fe20000000a00 */
[----:B------:R-:W-:Y:S02]  /*da80*/  ISETP.GE.AND P5, PT, R0, UR4, PT ;  /* 0x0000000400007c0c */ /* 0x000fe4000bfa6270 */
[----:B------:R-:W-:Y:S02]  /*da90*/  ISETP.GE.AND P4, PT, R82, UR4, PT ;  /* 0x0000000452007c0c */ /* 0x000fe4000bf86270 */
[----:B------:R-:W-:Y:S02]  /*daa0*/  ISETP.GE.AND P3, PT, R84, UR4, PT ;  /* 0x0000000454007c0c */ /* 0x000fe4000bf66270 */
[----:B------:R-:W-:-:S07]  /*dab0*/  ISETP.GE.AND P2, PT, R86, UR4, PT ;  /* 0x0000000456007c0c */ /* 0x000fce000bf46270 */
[----:B-1----:R-:W-:-:S04]  /*dac0*/  @!P5 LEA R2, P6, R0, R81, 0x1 ;  /* 0x000000510002d211 */ /* 0x002fc800078c08ff */
[----:B--2---:R-:W-:Y:S02]  /*dad0*/  @!P5 LEA.HI.X R3, R0, R79, R88, 0x1, P6 ;  /* 0x0000004f0003d211 */ /* 0x004fe400030f0c58 */
[----:B------:R-:W-:-:S03]  /*dae0*/  @!P4 LEA R20, P6, R82, R81, 0x1 ;  /* 0x000000515214c211 */ /* 0x000fc600078c08ff */
[----:B-----5:R0:W-:Y:S01]  /*daf0*/  @!P5 ST.E.128 desc[UR8][R2.64], R4 ;  /* 0x000000040200d985 */ /* 0x0201e2000c101d08 */
[----:B------:R-:W-:Y:S02]  /*db00*/  @!P4 LEA.HI.X R21, R82, R79, R87, 0x1, P6 ;  /* 0x0000004f5215c211 */ /* 0x000fe400030f0c57 */
[----:B------:R-:W-:-:S03]  /*db10*/  @!P3 LEA R76, P6, R84, R81, 0x1 ;  /* 0x00000051544cb211 */ /* 0x000fc600078c08ff */
[----:B------:R0:W-:Y:S01]  /*db20*/  @!P4 ST.E.128 desc[UR8][R20.64], R28 ;  /* 0x0000001c1400c985 */ /* 0x0001e2000c101d08 */
[----:B------:R-:W-:Y:S02]  /*db30*/  @!P3 LEA.HI.X R77, R84, R79, R83, 0x1, P6 ;  /* 0x0000004f544db211 */ /* 0x000fe400030f0c53 */
[----:B------:R-:W-:-:S03]  /*db40*/  @!P2 LEA R78, P6, R86, R81, 0x1 ;  /* 0x00000051564ea211 */ /* 0x000fc600078c08ff */
[----:B------:R0:W-:Y:S01]  /*db50*/  @!P3 ST.E.128 desc[UR8][R76.64], R44 ;  /* 0x0000002c4c00b985 */ /* 0x0001e2000c101d08 */
[----:B------:R-:W-:-:S05]  /*db60*/  @!P2 LEA.HI.X R79, R86, R79, R85, 0x1, P6 ;  /* 0x0000004f564fa211 */ /* 0x000fca00030f0c55 */
[----:B------:R0:W-:Y:S04]  /*db70*/  @!P2 ST.E.128 desc[UR8][R78.64], R60 ;  /* 0x0000003c4e00a985 */ /* 0x0001e8000c101d08 */
.L_x_213:
[----:B------:R-:W-:Y:S05]  /*db80*/  BSYNC B1 ;  /* 0x0000000000017941 */ /* 0x000fea0003800000 */
.L_x_212:
[----:B0-----:R0:W3:Y:S01]  /*db90*/  SHFL.IDX PT, R21, R22, 0x1, 0x181f ;  /* 0x00381f0016157f89 */ /* 0x0010e200000e0000 */
[----:B------:R-:W-:Y:S03]  /*dba0*/  BSSY B1, `(.L_x_214) ;  /* 0x0000015000017945 */ /* 0x000fe60003800000 */
[----:B-----5:R0:W4:Y:S01]  /*dbb0*/  SHFL.IDX PT, R7, R18, 0x1, 0x181f ;  /* 0x00381f0012077f89 */ /* 0x02012200000e0000 */
[----:B------:R-:W-:Y:S05]  /*dbc0*/  @P1 BRA `(.L_x_215) ;  /* 0x0000000000481947 */ /* 0x000fea0003800000 */
[----:B------:R-:W-:Y:S01]  /*dbd0*/  ULDC UR4, c[0x0][0xac8] ;  /* 0x0002b20000047ab9 */ /* 0x000fe20000000800 */
[----:B------:R-:W-:Y:S01]  /*dbe0*/  ULDC.64 UR8, c[0x0][0x208] ;  /* 0x0000820000087ab9 */ /* 0x000fe20000000a00 */
[----:B------:R-:W-:Y:S02]  /*dbf0*/  ISETP.GE.AND P4, PT, R0, UR4, PT ;  /* 0x0000000400007c0c */ /* 0x000fe4000bf86270 */
[----:B------:R-:W-:Y:S02]  /*dc00*/  ISETP.GE.AND P3, PT, R82, UR4, PT ;  /* 0x0000000452007c0c */ /* 0x000fe4000bf66270 */
[----:B------:R-:W-:Y:S02]  /*dc10*/  ISETP.GE.AND P2, PT, R84, UR4, PT ;  /* 0x0000000454007c0c */ /* 0x000fe4000bf46270 */
[----:B------:R-:W-:-:S07]  /*dc20*/  ISETP.GE.AND P1, PT, R86, UR4, PT ;  /* 0x0000000456007c0c */ /* 0x000fce000bf26270 */
[-C--:B----4-:R-:W-:Y:S02]  /*dc30*/  @!P4 LEA R2, P6, R0, R7.reuse, 0x1 ;  /* 0x000000070002c211 */ /* 0x090fe400078c08ff */
[----:B------:R-:W-:Y:S02]  /*dc40*/  @!P3 LEA R4, P5, R82, R7, 0x1 ;  /* 0x000000075204b211 */ /* 0x000fe400078a08ff */
[----:B---3--:R-:W-:Y:S02]  /*dc50*/  @!P4 LEA.HI.X R3, R0, R21, R88, 0x1, P6 ;  /* 0x000000150003c211 */ /* 0x008fe400030f0c58 */
[----:B------:R-:W-:Y:S02]  /*dc60*/  @!P2 LEA R6, P6, R84, R7, 0x1 ;  /* 0x000000075406a211 */ /* 0x000fe400078c08ff */
[----:B------:R-:W-:Y:S01]  /*dc70*/  @!P3 LEA.HI.X R5, R82, R21, R87, 0x1, P5 ;  /* 0x000000155205b211 */ /* 0x000fe200028f0c57 */
[----:B------:R3:W-:Y:S01]  /*dc80*/  @!P4 ST.E.128 desc[UR8][R2.64], R8 ;  /* 0x000000080200c985 */ /* 0x0007e2000c101d08 */
[----:B------:R-:W-:-:S02]  /*dc90*/  @!P1 LEA R20, P5, R86, R7, 0x1 ;  /* 0x0000000756149211 */ /* 0x000fc400078a08ff */
[-C--:B------:R-:W-:Y:S01]  /*dca0*/  @!P2 LEA.HI.X R7, R84, R21.reuse, R83, 0x1, P6 ;  /* 0x000000155407a211 */ /* 0x080fe200030f0c53 */
[----:B------:R3:W-:Y:S01]  /*dcb0*/  @!P3 ST.E.128 desc[UR8][R4.64], R32 ;  /* 0x000000200400b985 */ /* 0x0007e2000c101d08 */
[----:B------:R-:W-:-:S03]  /*dcc0*/  @!P1 LEA.HI.X R21, R86, R21, R85, 0x1, P5 ;  /* 0x0000001556159211 */ /* 0x000fc600028f0c55 */
[----:B------:R3:W-:Y:S04]  /*dcd0*/  @!P2 ST.E.128 desc[UR8][R6.64], R48 ;  /* 0x000000300600a985 */ /* 0x0007e8000c101d08 */
[----:B------:R3:W-:Y:S02]  /*dce0*/  @!P1 ST.E.128 desc[UR8][R20.64], R64 ;  /* 0x0000004014009985 */ /* 0x0007e4000c101d08 */
.L_x_215:
[----:B------:R-:W-:Y:S05]  /*dcf0*/  BSYNC B1 ;  /* 0x0000000000017941 */ /* 0x000fea0003800000 */
.L_x_214:
[----:B---3--:R3:W0:Y:S01]  /*dd00*/  SHFL.IDX PT, R9, R22, 0x2, 0x181f ;  /* 0x00581f0016097f89 */ /* 0x00862200000e0000 */
[----:B------:R-:W-:Y:S03]  /*dd10*/  BSSY B1, `(.L_x_216) ;  /* 0x0000015000017945 */ /* 0x000fe60003800000 */
[----:B------:R3:W0:Y:S01]  /*dd20*/  SHFL.IDX PT, R5, R18, 0x2, 0x181f ;  /* 0x00581f0012057f89 */ /* 0x00062200000e0000 */
[----:B------:R-:W-:Y:S05]  /*dd30*/  @P0 BRA `(.L_x_217) ;  /* 0x0000000000480947 */ /* 0x000fea0003800000 */
[----:B------:R-:W-:Y:S01]  /*dd40*/  ULDC UR4, c[0x0][0xac8] ;  /* 0x0002b20000047ab9 */ /* 0x000fe20000000800 */
[----:B------:R-:W-:Y:S01]  /*dd50*/  ULDC.64 UR8, c[0x0][0x208] ;  /* 0x0000820000087ab9 */ /* 0x000fe20000000a00 */
[----:B------:R-:W-:Y:S02]  /*dd60*/  ISETP.GE.AND P3, PT, R0, UR4, PT ;  /* 0x0000000400007c0c */ /* 0x000fe4000bf66270 */
[----:B------:R-:W-:Y:S02]  /*dd70*/  ISETP.GE.AND P2, PT, R82, UR4, PT ;  /* 0x0000000452007c0c */ /* 0x000fe4000bf46270 */
[----:B------:R-:W-:Y:S02]  /*dd80*/  ISETP.GE.AND P1, PT, R84, UR4, PT ;  /* 0x0000000454007c0c */ /* 0x000fe4000bf26270 */
[----:B------:R-:W-:-:S07]  /*dd90*/  ISETP.GE.AND P0, PT, R86, UR4, PT ;  /* 0x0000000456007c0c */ /* 0x000fce000bf06270 */
[-C--:B0-----:R-:W-:Y:S02]  /*dda0*/  @!P3 LEA R2, P6, R0, R5.reuse, 0x1 ;  /* 0x000000050002b211 */ /* 0x081fe400078c08ff */
[-C--:B------:R-:W-:Y:S02]  /*ddb0*/  @!P2 LEA R4, P5, R82, R5.reuse, 0x1 ;  /* 0x000000055204a211 */ /* 0x080fe400078a08ff */
[----:B------:R-:W-:Y:S02]  /*ddc0*/  @!P1 LEA R6, P4, R84, R5, 0x1 ;  /* 0x0000000554069211 */ /* 0x000fe400078808ff */
[----:B------:R-:W-:Y:S02]  /*ddd0*/  @!P3 LEA.HI.X R3, R0, R9, R88, 0x1, P6 ;  /* 0x000000090003b211 */ /* 0x000fe400030f0c58 */
[----:B------:R-:W-:Y:S02]  /*dde0*/  @!P0 LEA R8, P6, R86, R5, 0x1 ;  /* 0x0000000556088211 */ /* 0x000fe400078c08ff */
[-C--:B------:R-:W-:Y:S01]  /*ddf0*/  @!P2 LEA.HI.X R5, R82, R9.reuse, R87, 0x1, P5 ;  /* 0x000000095205a211 */ /* 0x080fe200028f0c57 */
[----:B------:R0:W-:Y:S01]  /*de00*/  @!P3 ST.E.128 desc[UR8][R2.64], R12 ;  /* 0x0000000c0200b985 */ /* 0x0001e2000c101d08 */
[----:B----4-:R-:W-:-:S02]  /*de10*/  @!P1 LEA.HI.X R7, R84, R9, R83, 0x1, P4 ;  /* 0x0000000954079211 */ /* 0x010fc400020f0c53 */
[----:B------:R-:W-:Y:S01]  /*de20*/  @!P0 LEA.HI.X R9, R86, R9, R85, 0x1, P6 ;  /* 0x0000000956098211 */ /* 0x000fe200030f0c55 */
[----:B------:R0:W-:Y:S04]  /*de30*/  @!P2 ST.E.128 desc[UR8][R4.64], R36 ;  /* 0x000000240400a985 */ /* 0x0001e8000c101d08 */
[----:B------:R0:W-:Y:S04]  /*de40*/  @!P1 ST.E.128 desc[UR8][R6.64], R52 ;  /* 0x0000003406009985 */ /* 0x0001e8000c101d08 */
[----:B------:R0:W-:Y:S02]  /*de50*/  @!P0 ST.E.128 desc[UR8][R8.64], R68 ;  /* 0x0000004408008985 */ /* 0x0001e4000c101d08 */
.L_x_217:
[----:B------:R-:W-:Y:S05]  /*de60*/  BSYNC B1 ;  /* 0x0000000000017941 */ /* 0x000fea0003800000 */
.L_x_216:
[----:B0-----:R-:W-:Y:S01]  /*de70*/  VIADD R2, R80, 0x60 ;  /* 0x0000006050027836 */ /* 0x001fe20000000000 */
[----:B------:R0:W0:Y:S04]  /*de80*/  SHFL.IDX PT, R9, R22, 0x3, 0x181f ;  /* 0x00781f0016097f89 */ /* 0x00002800000e0000 */
[----:B------:R-:W-:Y:S01]  /*de90*/  ISETP.GE.AND P0, PT, R2, UR12, PT ;  /* 0x0000000c02007c0c */ /* 0x000fe2000bf06270 */
[----:B------:R0:W0:-:S12]  /*dea0*/  SHFL.IDX PT, R11, R18, 0x3, 0x181f ;  /* 0x00781f00120b7f89 */ /* 0x00001800000e0000 */
[----:B------:R-:W-:Y:S05]  /*deb0*/  @P0 BRA `(.L_x_218) ;  /* 0x00000028004c0947 */ /* 0x000fea0003800000 */
[----:B------:R-:W-:Y:S01]  /*dec0*/  ULDC UR4, c[0x0][0xac8] ;  /* 0x0002b20000047ab9 */ /* 0x000fe20000000800 */
[----:B------:R-:W-:Y:S01]  /*ded0*/  ULDC.64 UR8, c[0x0][0x208] ;  /* 0x0000820000087ab9 */ /* 0x000fe20000000a00 */
[----:B------:R-:W-:Y:S02]  /*dee0*/  ISETP.GE.AND P3, PT, R0, UR4, PT ;  /* 0x0000000400007c0c */ /* 0x000fe4000bf66270 */
[----:B------:R-:W-:Y:S02]  /*def0*/  ISETP.GE.AND P4, PT, R82, UR4, PT ;  /* 0x0000000452007c0c */ /* 0x000fe4000bf86270 */
[----:B------:R-:W-:-:S09]  /*df00*/  ISETP.GE.AND P5, PT, R84, UR4, PT ;  /* 0x0000000454007c0c */ /* 0x000fd2000bfa6270 */
[-C--:B0-----:R-:W-:Y:S02]  /*df10*/  @!P3 LEA R2, P0, R0, R11.reuse, 0x1 ;  /* 0x0000000b0002b211 */ /* 0x081fe400078008ff */
[----:B------:R-:W-:Y:S02]  /*df20*/  @!P4 LEA R4, P1, R82, R11, 0x1 ;  /* 0x0000000b5204c211 */ /* 0x000fe400078208ff */
[----:B------:R-:W-:Y:S02]  /*df30*/  @!P3 LEA.HI.X R3, R0, R9, R88, 0x1, P0 ;  /* 0x000000090003b211 */ /* 0x000fe400000f0c58 */
[----:B------:R-:W-:Y:S02]  /*df40*/  ISETP.GE.AND P0, PT, R86, UR4, PT ;  /* 0x0000000456007c0c */ /* 0x000fe4000bf06270 */
[----:B------:R-:W-:Y:S01]  /*df50*/  @!P5 LEA R6, P2, R84, R11, 0x1 ;  /* 0x0000000b5406d211 */ /* 0x000fe200078408ff */
[----:B------:R0:W-:Y:S01]  /*df60*/  @!P3 ST.E.128 desc[UR8][R2.64], R24 ;  /* 0x000000180200b985 */ /* 0x0001e2000c101d08 */
[----:B------:R-:W-:-:S02]  /*df70*/  @!P4 LEA.HI.X R5, R82, R9, R87, 0x1, P1 ;  /* 0x000000095205c211 */ /* 0x000fc400008f0c57 */
[----:B----4-:R-:W-:-:S03]  /*df80*/  @!P5 LEA.HI.X R7, R84, R9, R83, 0x1, P2 ;  /* 0x000000095407d211 */ /* 0x010fc600010f0c53 */
[----:B------:R0:W-:Y:S04]  /*df90*/  @!P4 ST.E.128 desc[UR8][R4.64], R40 ;  /* 0x000000280400c985 */ /* 0x0001e8000c101d08 */
[----:B------:R0:W-:Y:S01]  /*dfa0*/  @!P5 ST.E.128 desc[UR8][R6.64], R56 ;  /* 0x000000380600d985 */ /* 0x0001e2000c101d08 */
[----:B------:R-:W-:Y:S05]  /*dfb0*/  @P0 BRA `(.L_x_218) ;  /* 0x00000028000c0947 */ /* 0x000fea0003800000 */
[----:B0-----:R-:W-:Y:S01]  /*dfc0*/  LEA R2, P0, R86, R11, 0x1 ;  /* 0x0000000b56027211 */ /* 0x001fe200078008ff */
[----:B------:R-:W-:-:S03]  /*dfd0*/  ULDC.64 UR8, c[0x0][0x208] ;  /* 0x0000820000087ab9 */ /* 0x000fc60000000a00 */
[----:B------:R-:W-:-:S05]  /*dfe0*/  LEA.HI.X R3, R86, R9, R85, 0x1, P0 ;  /* 0x0000000956037211 */ /* 0x000fca00000f0c55 */
[----:B------:R0:W-:Y:S01]  /*dff0*/  ST.E.128 desc[UR8][R2.64], R72 ;  /* 0x0000004802007985 */ /* 0x0001e2000c101d08 */
[----:B------:R-:W-:Y:S05]  /*e000*/  BRA `(.L_x_218) ;  /* 0x0000002400f87947 */ /* 0x000fea0003800000 */
.L_x_211:
[----:B------:R-:W-:Y:S01]  /*e010*/  ULDC.64 UR14, c[0x0][0xb08] ;  /* 0x0002c200000e7ab9 */ /* 0x000fe20000000a00 */
[----:B------:R-:W-:Y:S01]  /*e020*/  R2UR UR19, R213 ;  /* 0x00000000d51372ca */ /* 0x000fe200000e0000 */
[----:B------:R-:W-:Y:S01]  /*e030*/  UIMAD UR13, UR16, UR14, URZ ;  /* 0x0000000e100d72a4 */ /* 0x000fe2000f8e023f */
[----:B------:R-:W-:Y:S01]  /*e040*/  R2UR UR18, R212 ;  /* 0x00000000d41272ca */ /* 0x000fe200000e0000 */
[----:B------:R-:W-:Y:S01]  /*e050*/  UIMAD.WIDE.U32 UR10, UR4, UR14, URZ ;  /* 0x0000000e040a72a5 */ /* 0x000fe2000f8e003f */
[----:B------:R-:W-:Y:S01]  /*e060*/  IMAD.MOV.U32 R5, RZ, RZ, R8 ;  /* 0x000000ffff057224 */ /* 0x000fe200078e0008 */
[----:B------:R-:W-:Y:S01]  /*e070*/  UIMAD UR13, UR4, UR15, UR13 ;  /* 0x0000000f040d72a4 */ /* 0x000fe2000f8e020d */
[----:B------:R-:W-:Y:S01]  /*e080*/  ISETP.GE.AND P0, PT, R12, UR12, PT ;  /* 0x0000000c0c007c0c */ /* 0x000fe2000bf06270 */
[----:B------:R-:W-:Y:S01]  /*e090*/  USHF.R.S32.HI UR4, URZ, 0x1f, UR9 ;  /* 0x0000001f3f047899 */ /* 0x000fe20008011409 */
[C---:B------:R-:W-:Y:S01]  /*e0a0*/  VIADD R175, R19.reuse, 0x20 ;  /* 0x0000002013af7836 */ /* 0x040fe20000000000 */
[----:B------:R-:W-:Y:S01]  /*e0b0*/  UIADD3 UR11, UR11, UR13, URZ ;  /* 0x0000000d0b0b7290 */ /* 0x000fe2000fffe03f */
[C---:B------:R-:W-:Y:S01]  /*e0c0*/  VIADD R177, R19.reuse, 0x18 ;  /* 0x0000001813b17836 */ /* 0x040fe20000000000 */
[----:B------:R-:W-:Y:S01]  /*e0d0*/  ULDC.64 UR14, c[0x0][0xb38] ;  /* 0x0002ce00000e7ab9 */ /* 0x000fe20000000a00 */
[----:B------:R-:W-:Y:S01]  /*e0e0*/  ULDC.64 UR16, c[0x0][0xb40] ;  /* 0x0002d00000107ab9 */ /* 0x000fe20000000a00 */
[----:B------:R-:W-:Y:S01]  /*e0f0*/  UIMAD.WIDE.U32 UR10, UR19, UR14, UR10 ;  /* 0x0000000e130a72a5 */ /* 0x000fe2000f8e000a */
[C---:B------:R-:W-:Y:S01]  /*e100*/  VIADD R179, R19.reuse, 0x10 ;  /* 0x0000001013b37836 */ /* 0x040fe20000000000 */
[----:B------:R-:W-:Y:S01]  /*e110*/  UIMAD UR4, UR4, UR16, URZ ;  /* 0x00000010040472a4 */ /* 0x000fe2000f8e023f */
[----:B------:R-:W-:Y:S01]  /*e120*/  VIADD R181, R19, 0x8 ;  /* 0x0000000813b57836 */ /* 0x000fe20000000000 */
[----:B------:R-:W-:Y:S01]  /*e130*/  UIMAD UR11, UR19, UR15, UR11 ;  /* 0x0000000f130b72a4 */ /* 0x000fe2000f8e020b */
[----:B------:R-:W-:Y:S01]  /*e140*/  BSSY B1, `(.L_x_219) ;  /* 0x00000cc000017945 */ /* 0x000fe20003800000 */
[----:B------:R-:W-:Y:S01]  /*e150*/  UIMAD UR4, UR9, UR17, UR4 ;  /* 0x00000011090472a4 */ /* 0x000fe2000f8e0204 */
[----:B------:R-:W-:Y:S01]  /*e160*/  SHF.R.S32.HI R22, RZ, 0x1f, R214 ;  /* 0x0000001fff167819 */ /* 0x000fe200000114d6 */
[----:B------:R-:W-:Y:S01]  /*e170*/  UIMAD.WIDE.U32 UR10, UR9, UR16, UR10 ;  /* 0x00000010090a72a5 */ /* 0x000fe2000f8e000a */
[----:B------:R-:W-:Y:S01]  /*e180*/  SHF.R.S32.HI R152, RZ, 0x1f, R215 ;  /* 0x0000001fff987819 */ /* 0x000fe200000114d7 */
[----:B------:R-:W-:Y:S01]  /*e190*/  ULDC.64 UR14, c[0x0][0xb48] ;  /* 0x0002d200000e7ab9 */ /* 0x000fe20000000a00 */
[----:B------:R-:W-:Y:S01]  /*e1a0*/  @UP1 ULDC UR9, c[0x0][0xbec] ;  /* 0x0002fb0000091ab9 */ /* 0x000fe20000000800 */
[----:B------:R-:W-:Y:S01]  /*e1b0*/  UIADD3 UR11, UR11, UR4, URZ ;  /* 0x000000040b0b7290 */ /* 0x000fe2000fffe03f */
[----:B------:R-:W-:Y:S01]  /*e1c0*/  @P1 IMAD.HI.U32 R0, R8, UR9, RZ ;  /* 0x0000000908001c27 */ /* 0x000fe2000f8e00ff */
[----:B------:R-:W-:Y:S01]  /*e1d0*/  UIADD3 UR8, UR8, 0x38820, URZ ;  /* 0x0003882008087890 */ /* 0x000fe2000fffe03f */
[----:B------:R-:W-:Y:S01]  /*e1e0*/  SHF.R.S32.HI R153, RZ, 0x1f, R216 ;  /* 0x0000001fff997819 */ /* 0x000fe200000114d8 */
[----:B------:R-:W-:Y:S01]  /*e1f0*/  @UP1 ULDC UR4, c[0x0][0xbf0] ;  /* 0x0002fc0000041ab9 */ /* 0x000fe20000000800 */
[----:B------:R-:W-:Y:S01]  /*e200*/  UIMAD.WIDE.U32 UR10, UR18, UR14, UR10 ;  /* 0x0000000e120a72a5 */ /* 0x000fe2000f8e000a */
[----:B------:R-:W-:Y:S01]  /*e210*/  @P1 SHF.R.U32.HI R5, RZ, UR4, R0 ;  /* 0x00000004ff051c19 */ /* 0x000fe20008011600 */
[----:B------:R-:W-:Y:S01]  /*e220*/  UPRMT UR8, URZ, 0x654, UR8 ;  /* 0x000006543f087896 */ /* 0x000fe20008000008 */
[----:B------:R-:W-:Y:S01]  /*e230*/  SHF.R.S32.HI R154, RZ, 0x1f, R217 ;  /* 0x0000001fff9a7819 */ /* 0x000fe200000114d9 */
[----:B------:R-:W-:Y:S01]  /*e240*/  UIMAD UR4, UR18, UR15, UR11 ;  /* 0x0000000f120472a4 */ /* 0x000fe2000f8e020b */
[--C-:B------:R-:W-:Y:S01]  /*e250*/  SHF.R.S32.HI R0, RZ, 0x1f, R5.reuse ;  /* 0x0000001fff007819 */ /* 0x100fe20000011405 */
[----:B------:R-:W-:Y:S01]  /*e260*/  IMAD.MOV R7, RZ, RZ, -R5 ;  /* 0x000000ffff077224 */ /* 0x000fe200078e0a05 */
[----:B------:R-:W-:Y:S01]  /*e270*/  ULDC.64 UR14, c[0x0][0xb30] ;  /* 0x0002cc00000e7ab9 */ /* 0x000fe20000000a00 */
[----:B------:R-:W-:Y:S01]  /*e280*/  IMAD.U32 R3, RZ, RZ, UR11 ;  /* 0x0000000bff037e24 */ /* 0x000fe2000f8e00ff */
[----:B------:R-:W-:Y:S01]  /*e290*/  SHF.R.S32.HI R155, RZ, 0x1f, R218 ;  /* 0x0000001fff9b7819 */ /* 0x000fe200000114da */
[----:B------:R-:W-:Y:S01]  /*e2a0*/  IMAD R7, R7, UR20, R8 ;  /* 0x0000001407077c24 */ /* 0x000fe2000f8e0208 */
[----:B------:R-:W-:Y:S01]  /*e2b0*/  SYNCS.ARRIVE.TRANS64.RED.A1T0 RZ, [UR8], RZ ;  /* 0x000000ffffff79a7 */ /* 0x000fe20008100408 */
[----:B------:R-:W-:Y:S01]  /*e2c0*/  IMAD R0, R0, UR14, RZ ;  /* 0x0000000e00007c24 */ /* 0x000fe2000f8e02ff */
[----:B------:R-:W-:Y:S01]  /*e2d0*/  SHF.R.S32.HI R156, RZ, 0x1f, R219 ;  /* 0x0000001fff9c7819 */ /* 0x000fe200000114db */
[----:B------:R-:W-:Y:S01]  /*e2e0*/  IMAD.U32 R2, RZ, RZ, UR10 ;  /* 0x0000000aff027e24 */ /* 0x000fe2000f8e00ff */
[----:B------:R-:W-:Y:S01]  /*e2f0*/  ULDC.64 UR10, c[0x0][0xb28] ;  /* 0x0002ca00000a7ab9 */ /* 0x000fe20000000a00 */
[----:B------:R-:W-:Y:S01]  /*e300*/  IMAD.U32 R3, RZ, RZ, UR4 ;  /* 0x00000004ff037e24 */ /* 0x000fe2000f8e00ff */
[----:B------:R-:W-:Y:S01]  /*e310*/  SHF.R.S32.HI R157, RZ, 0x1f, R220 ;  /* 0x0000001fff9d7819 */ /* 0x000fe200000114dc */
[C---:B------:R-:W-:Y:S01]  /*e320*/  IMAD R9, R5.reuse, UR15, R0 ;  /* 0x0000000f05097c24 */ /* 0x040fe2000f8e0200 */
[----:B------:R-:W-:Y:S01]  /*e330*/  SHF.R.S32.HI R0, RZ, 0x1f, R7 ;  /* 0x0000001fff007819 */ /* 0x000fe20000011407 */
[----:B------:R-:W-:Y:S01]  /*e340*/  IMAD.WIDE.U32 R2, R5, UR14, R2 ;  /* 0x0000000e05027c25 */ /* 0x000fe2000f8e0002 */
[----:B------:R-:W-:-:S02]  /*e350*/  SHF.R.S32.HI R158, RZ, 0x1f, R221 ;  /* 0x0000001fff9e7819 */ /* 0x000fc400000114dd */
[----:B------:R-:W-:Y:S01]  /*e360*/  SHF.R.S32.HI R159, RZ, 0x1f, R222 ;  /* 0x0000001fff9f7819 */ /* 0x000fe200000114de */
[----:B------:R-:W-:Y:S01]  /*e370*/  IMAD R0, R0, UR10, RZ ;  /* 0x0000000a00007c24 */ /* 0x000fe2000f8e02ff */
[----:B------:R-:W-:Y:S01]  /*e380*/  SHF.R.S32.HI R160, RZ, 0x1f, R223 ;  /* 0x0000001fffa07819 */ /* 0x000fe200000114df */
[----:B------:R-:W-:Y:S01]  /*e390*/  IMAD.IADD R3, R3, 0x1, R9 ;  /* 0x0000000103037824 */ /* 0x000fe200078e0209 */
[----:B------:R-:W-:Y:S01]  /*e3a0*/  SHF.R.S32.HI R161, RZ, 0x1f, R224 ;  /* 0x0000001fffa17819 */ /* 0x000fe200000114e0 */
[C---:B------:R-:W-:Y:S01]  /*e3b0*/  IMAD R11, R7.reuse, UR11, R0 ;  /* 0x0000000b070b7c24 */ /* 0x040fe2000f8e0200 */
[----:B------:R-:W-:Y:S01]  /*e3c0*/  SHF.R.S32.HI R162, RZ, 0x1f, R225 ;  /* 0x0000001fffa27819 */ /* 0x000fe200000114e1 */
[----:B------:R-:W-:Y:S01]  /*e3d0*/  IMAD.WIDE.U32 R2, R7, UR10, R2 ;  /* 0x0000000a07027c25 */ /* 0x000fe2000f8e0002 */
[----:B------:R-:W-:Y:S01]  /*e3e0*/  ULDC.64 UR10, c[0x0][0xb00] ;  /* 0x0002c000000a7ab9 */ /* 0x000fe20000000a00 */
[----:B------:R-:W-:Y:S02]  /*e3f0*/  SHF.R.S32.HI R163, RZ, 0x1f, R226 ;  /* 0x0000001fffa37819 */ /* 0x000fe400000114e2 */
[----:B------:R-:W-:Y:S01]  /*e400*/  IMAD.IADD R11, R3, 0x1, R11 ;  /* 0x00000001030b7824 */ /* 0x000fe200078e020b */
[C---:B------:R-:W-:Y:S01]  /*e410*/  LEA R0, P1, R2.reuse, UR10, 0x2 ;  /* 0x0000000a02007c11 */ /* 0x040fe2000f8210ff */
[C---:B------:R-:W-:Y:S01]  /*e420*/  VIADD R174, R19.reuse, 0x20 ;  /* 0x0000002013ae7836 */ /* 0x040fe20000000000 */
[----:B------:R-:W-:Y:S01]  /*e430*/  SHF.R.S32.HI R164, RZ, 0x1f, R227 ;  /* 0x0000001fffa47819 */ /* 0x000fe200000114e3 */
[C---:B------:R-:W-:Y:S01]  /*e440*/  VIADD R176, R19.reuse, 0x18 ;  /* 0x0000001813b07836 */ /* 0x040fe20000000000 */
[----:B------:R-:W-:Y:S01]  /*e450*/  LEA.HI.X R11, R2, UR11, R11, 0x2, P1 ;  /* 0x0000000b020b7c11 */ /* 0x000fe200088f140b */
[C---:B------:R-:W-:Y:S01]  /*e460*/  VIADD R178, R19.reuse, 0x10 ;  /* 0x0000001013b27836 */ /* 0x040fe20000000000 */
[----:B------:R0:W1:Y:S01]  /*e470*/  SHFL.IDX PT, R2, R0, RZ, 0x1c1f ;  /* 0x001c1fff00027589 */ /* 0x00006200000e0000 */
[----:B------:R-:W-:Y:S01]  /*e480*/  SHF.R.S32.HI R165, RZ, 0x1f, R228 ;  /* 0x0000001fffa57819 */ /* 0x000fe200000114e4 */
[----:B------:R-:W-:Y:S01]  /*e490*/  VIADD R180, R19, 0x8 ;  /* 0x0000000813b47836 */ /* 0x000fe20000000000 */
[----:B------:R-:W-:Y:S01]  /*e4a0*/  SHF.R.S32.HI R166, RZ, 0x1f, R229 ;  /* 0x0000001fffa67819 */ /* 0x000fe200000114e5 */
[----:B------:R0:W2:Y:S01]  /*e4b0*/  SHFL.IDX PT, R3, R11, RZ, 0x1c1f ;  /* 0x001c1fff0b037589 */ /* 0x0000a200000e0000 */
[----:B------:R-:W-:-:S02]  /*e4c0*/  SHF.R.S32.HI R167, RZ, 0x1f, R230 ;  /* 0x0000001fffa77819 */ /* 0x000fc400000114e6 */
[----:B------:R-:W-:Y:S02]  /*e4d0*/  SHF.R.S32.HI R168, RZ, 0x1f, R231 ;  /* 0x0000001fffa87819 */ /* 0x000fe400000114e7 */
[----:B------:R-:W-:Y:S02]  /*e4e0*/  SHF.R.S32.HI R169, RZ, 0x1f, R232 ;  /* 0x0000001fffa97819 */ /* 0x000fe400000114e8 */
[----:B------:R-:W-:Y:S02]  /*e4f0*/  SHF.R.S32.HI R170, RZ, 0x1f, R233 ;  /* 0x0000001fffaa7819 */ /* 0x000fe400000114e9 */
[----:B------:R-:W-:Y:S02]  /*e500*/  SHF.R.S32.HI R171, RZ, 0x1f, R234 ;  /* 0x0000001fffab7819 */ /* 0x000fe400000114ea */
[----:B------:R-:W-:Y:S02]  /*e510*/  SHF.R.S32.HI R172, RZ, 0x1f, R235 ;  /* 0x0000001fffac7819 */ /* 0x000fe400000114eb */
[----:B------:R-:W-:-:S02]  /*e520*/  SHF.R.S32.HI R173, RZ, 0x1f, R236 ;  /* 0x0000001fffad7819 */ /* 0x000fc400000114ec */
[----:B------:R-:W-:Y:S02]  /*e530*/  SHF.R.S32.HI R175, RZ, 0x1f, R175 ;  /* 0x0000001fffaf7819 */ /* 0x000fe400000114af */
[----:B------:R-:W-:Y:S02]  /*e540*/  SHF.R.S32.HI R177, RZ, 0x1f, R177 ;  /* 0x0000001fffb17819 */ /* 0x000fe400000114b1 */
[----:B------:R-:W-:Y:S02]  /*e550*/  SHF.R.S32.HI R179, RZ, 0x1f, R179 ;  /* 0x0000001fffb37819 */ /* 0x000fe400000114b3 */
[----:B------:R-:W-:Y:S01]  /*e560*/  SHF.R.S32.HI R181, RZ, 0x1f, R181 ;  /* 0x0000001fffb57819 */ /* 0x000fe200000114b5 */
[----:B01----:R-:W-:Y:S06]  /*e570*/  @P0 BRA `(.L_x_220) ;  /* 0x0000000800200947 */ /* 0x003fec0003800000 */
[----:B------:R-:W-:Y:S01]  /*e580*/  ULDC UR4, c[0x0][0xac8] ;  /* 0x0002b20000047ab9 */ /* 0x000fe20000000800 */
[----:B------:R-:W-:Y:S01]  /*e590*/  ULDC.64 UR8, c[0x0][0x208] ;  /* 0x0000820000087ab9 */ /* 0x000fe20000000a00 */
[----:B------:R-:W-:Y:S02]  /*e5a0*/  ISETP.GE.AND P4, PT, R180, UR4, PT ;  /* 0x00000004b4007c0c */ /* 0x000fe4000bf86270 */
[----:B------:R-:W-:Y:S02]  /*e5b0*/  ISETP.GE.AND P3, PT, R178, UR4, PT ;  /* 0x00000004b2007c0c */ /* 0x000fe4000bf66270 */
[----:B------:R-:W-:Y:S02]  /*e5c0*/  ISETP.GE.AND P5, PT, R19, UR4, PT ;  /* 0x0000000413007c0c */ /* 0x000fe4000bfa6270 */
[----:B------:R-:W-:Y:S02]  /*e5d0*/  ISETP.GE.AND P1, PT, R174, UR4, PT ;  /* 0x00000004ae007c0c */ /* 0x000fe4000bf26270 */
[----:B------:R-:W-:-:S05]  /*e5e0*/  ISETP.GE.AND P0, PT, R176, UR4, PT ;  /* 0x00000004b0007c0c */ /* 0x000fca000bf06270 */
[-C--:B------:R-:W-:Y:S02]  /*e5f0*/  @!P4 LEA R4, P2, R180, R2.reuse, 0x2 ;  /* 0x00000002b404c211 */ /* 0x080fe400078410ff */
[----:B------:R-:W-:Y:S02]  /*e600*/  @!P3 LEA R6, P6, R178, R2, 0x2 ;  /* 0x00000002b206b211 */ /* 0x000fe400078c10ff */
[----:B--2---:R-:W-:Y:S01]  /*e610*/  @!P5 IMAD.WIDE R8, R19, 0x4, R2 ;  /* 0x000000041308d825 */ /* 0x004fe200078e0202 */
[-C--:B------:R-:W-:Y:S02]  /*e620*/  @!P4 LEA.HI.X R5, R180, R3.reuse, R181, 0x2, P2 ;  /* 0x00000003b405c211 */ /* 0x080fe400010f14b5 */
[----:B------:R-:W-:Y:S02]  /*e630*/  ISETP.GE.AND P2, PT, R236, UR4, PT ;  /* 0x00000004ec007c0c */ /* 0x000fe4000bf46270 */
[----:B------:R-:W-:Y:S01]  /*e640*/  @!P3 LEA.HI.X R7, R178, R3, R179, 0x2, P6 ;  /* 0x00000003b207b211 */ /* 0x000fe200030f14b3 */
[----:B------:R-:W-:Y:S04]  /*e650*/  @!P5 ST.E.64 desc[UR8][R8.64], R24 ;  /* 0x000000180800d985 */ /* 0x000fe8000c101b08 */
[----:B------:R0:W-:Y:S01]  /*e660*/  @!P4 ST.E.64 desc[UR8][R4.64], R28 ;  /* 0x0000001c0400c985 */ /* 0x0001e2000c101b08 */
[----:B------:R-:W-:-:S03]  /*e670*/  ISETP.GE.AND P4, PT, R234, UR4, PT ;  /* 0x00000004ea007c0c */ /* 0x000fc6000bf86270 */
[----:B------:R1:W-:Y:S01]  /*e680*/  @!P3 ST.E.64 desc[UR8][R6.64], R32 ;  /* 0x000000200600b985 */ /* 0x0003e2000c101b08 */
[----:B------:R-:W-:Y:S02]  /*e690*/  ISETP.GE.AND P3, PT, R235, UR4, PT ;  /* 0x00000004eb007c0c */ /* 0x000fe4000bf66270 */
[-C--:B0-----:R-:W-:Y:S02]  /*e6a0*/  @!P0 LEA R4, P6, R176, R2.reuse, 0x2 ;  /* 0x00000002b0048211 */ /* 0x081fe400078c10ff */
[-C--:B-1----:R-:W-:Y:S01]  /*e6b0*/  @!P1 LEA R6, P5, R174, R2.reuse, 0x2 ;  /* 0x00000002ae069211 */ /* 0x082fe200078a10ff */
[----:B------:R-:W-:Y:S01]  /*e6c0*/  VIADD R33, R19, 0xe8 ;  /* 0x000000e813217836 */ /* 0x000fe20000000000 */
[-C--:B------:R-:W-:Y:S02]  /*e6d0*/  @!P0 LEA.HI.X R5, R176, R3.reuse, R177, 0x2, P6 ;  /* 0x00000003b0058211 */ /* 0x080fe400030f14b1 */
[----:B------:R-:W-:Y:S02]  /*e6e0*/  @!P1 LEA.HI.X R7, R174, R3, R175, 0x2, P5 ;  /* 0x00000003ae079211 */ /* 0x000fe400028f14af */
[----:B------:R-:W-:Y:S01]  /*e6f0*/  ISETP.GE.AND P5, PT, R233, UR4, PT ;  /* 0x00000004e9007c0c */ /* 0x000fe2000bfa6270 */
[----:B------:R0:W-:Y:S01]  /*e700*/  @!P0 ST.E.64 desc[UR8][R4.64], R36 ;  /* 0x0000002404008985 */ /* 0x0001e2000c101b08 */
[----:B------:R-:W-:-:S02]  /*e710*/  @!P2 LEA R8, P6, R236, R2, 0x2 ;  /* 0x00000002ec08a211 */ /* 0x000fc400078c10ff */
[----:B------:R-:W-:Y:S01]  /*e720*/  ISETP.GE.AND P0, PT, R232, UR4, PT ;  /* 0x00000004e8007c0c */ /* 0x000fe2000bf06270 */
[----:B------:R1:W-:Y:S01]  /*e730*/  @!P1 ST.E.64 desc[UR8][R6.64], R40 ;  /* 0x0000002806009985 */ /* 0x0003e2000c101b08 */
[----:B------:R-:W-:Y:S02]  /*e740*/  @!P2 LEA.HI.X R9, R236, R3, R173, 0x2, P6 ;  /* 0x00000003ec09a211 */ /* 0x000fe400030f14ad */
[----:B------:R-:W-:-:S03]  /*e750*/  ISETP.GE.AND P1, PT, R231, UR4, PT ;  /* 0x00000004e7007c0c */ /* 0x000fc6000bf26270 */
[----:B------:R2:W-:Y:S01]  /*e760*/  @!P2 ST.E.64 desc[UR8][R8.64], R44 ;  /* 0x0000002c0800a985 */ /* 0x0005e2000c101b08 */
[CC--:B0-----:R-:W-:Y:S02]  /*e770*/  @!P3 LEA R4, P6, R235.reuse, R2.reuse, 0x2 ;  /* 0x00000002eb04b211 */ /* 0x0c1fe400078c10ff */
[CC--:B-1----:R-:W-:Y:S02]  /*e780*/  @!P4 LEA R6, P2, R234.reuse, R2.reuse, 0x2 ;  /* 0x00000002ea06c211 */ /* 0x0c2fe400078410ff */
[-C--:B------:R-:W-:Y:S02]  /*e790*/  @!P3 LEA.HI.X R5, R235, R3.reuse, R172, 0x2, P6 ;  /* 0x00000003eb05b211 */ /* 0x080fe400030f14ac */
[----:B------:R-:W-:Y:S02]  /*e7a0*/  @!P4 LEA.HI.X R7, R234, R3, R171, 0x2, P2 ;  /* 0x00000003ea07c211 */ /* 0x000fe400010f14ab */
[----:B--2---:R-:W-:Y:S01]  /*e7b0*/  @!P5 LEA R8, P6, R233, R2, 0x2 ;  /* 0x00000002e908d211 */ /* 0x004fe200078c10ff */
[----:B------:R0:W-:Y:S01]  /*e7c0*/  @!P3 ST.E.64 desc[UR8][R4.64], R48 ;  /* 0x000000300400b985 */ /* 0x0001e2000c101b08 */
[----:B------:R-:W-:-:S02]  /*e7d0*/  ISETP.GE.AND P2, PT, R230, UR4, PT ;  /* 0x00000004e6007c0c */ /* 0x000fc4000bf46270 */
[----:B------:R-:W-:Y:S01]  /*e7e0*/  @!P5 LEA.HI.X R9, R233, R3, R170, 0x2, P6 ;  /* 0x00000003e909d211 */ /* 0x000fe200030f14aa */
[----:B------:R1:W-:Y:S01]  /*e7f0*/  @!P4 ST.E.64 desc[UR8][R6.64], R52 ;  /* 0x000000340600c985 */ /* 0x0003e2000c101b08 */
[----:B------:R-:W-:-:S03]  /*e800*/  ISETP.GE.AND P3, PT, R229, UR4, PT ;  /* 0x00000004e5007c0c */ /* 0x000fc6000bf66270 */
[----:B------:R2:W-:Y:S01]  /*e810*/  @!P5 ST.E.64 desc[UR8][R8.64], R56 ;  /* 0x000000380800d985 */ /* 0x0005e2000c101b08 */
[CC--:B0-----:R-:W-:Y:S02]  /*e820*/  @!P0 LEA R4, P4, R232.reuse, R2.reuse, 0x2 ;  /* 0x00000002e8048211 */ /* 0x0c1fe400078810ff */
[C---:B-1----:R-:W-:Y:S02]  /*e830*/  @!P1 LEA R6, P5, R231.reuse, R2, 0x2 ;  /* 0x00000002e7069211 */ /* 0x042fe400078a10ff */
[-C--:B------:R-:W-:Y:S02]  /*e840*/  @!P0 LEA.HI.X R5, R232, R3.reuse, R169, 0x2, P4 ;  /* 0x00000003e8058211 */ /* 0x080fe400020f14a9 */
[----:B------:R-:W-:Y:S02]  /*e850*/  ISETP.GE.AND P4, PT, R228, UR4, PT ;  /* 0x00000004e4007c0c */ /* 0x000fe4000bf86270 */
[----:B------:R-:W-:Y:S01]  /*e860*/  @!P1 LEA.HI.X R7, R231, R3, R168, 0x2, P5 ;  /* 0x00000003e7079211 */ /* 0x000fe200028f14a8 */
[----:B------:R0:W-:Y:S01]  /*e870*/  @!P0 ST.E.64 desc[UR8][R4.64], R60 ;  /* 0x0000003c04008985 */ /* 0x0001e2000c101b08 */
[----:B------:R-:W-:-:S02]  /*e880*/  ISETP.GE.AND P5, PT, R227, UR4, PT ;  /* 0x00000004e3007c0c */ /* 0x000fc4000bfa6270 */
[C---:B--2---:R-:W-:Y:S01]  /*e890*/  @!P2 LEA R8, P6, R230.reuse, R2, 0x2 ;  /* 0x00000002e608a211 */ /* 0x044fe200078c10ff */
[----:B------:R1:W-:Y:S01]  /*e8a0*/  @!P1 ST.E.64 desc[UR8][R6.64], R64 ;  /* 0x0000004006009985 */ /* 0x0003e2000c101b08 */
[----:B------:R-:W-:Y:S02]  /*e8b0*/  ISETP.GE.AND P1, PT, R225, UR4, PT ;  /* 0x00000004e1007c0c */ /* 0x000fe4000bf26270 */
[----:B------:R-:W-:Y:S02]  /*e8c0*/  @!P2 LEA.HI.X R9, R230, R3, R167, 0x2, P6 ;  /* 0x00000003e609a211 */ /* 0x000fe400030f14a7 */
[----:B------:R-:W-:-:S03]  /*e8d0*/  ISETP.GE.AND P0, PT, R226, UR4, PT ;  /* 0x00000004e2007c0c */ /* 0x000fc6000bf06270 */
[----:B------:R2:W-:Y:S01]  /*e8e0*/  @!P2 ST.E.64 desc[UR8][R8.64], R68 ;  /* 0x000000440800a985 */ /* 0x0005e2000c101b08 */
[CC--:B0-----:R-:W-:Y:S02]  /*e8f0*/  @!P3 LEA R4, P6, R229.reuse, R2.reuse, 0x2 ;  /* 0x00000002e504b211 */ /* 0x0c1fe400078c10ff */
[CC--:B-1----:R-:W-:Y:S02]  /*e900*/  @!P4 LEA R6, P2, R228.reuse, R2.reuse, 0x2 ;  /* 0x00000002e406c211 */ /* 0x0c2fe400078410ff */
[-C--:B------:R-:W-:Y:S02]  /*e910*/  @!P3 LEA.HI.X R5, R229, R3.reuse, R166, 0x2, P6 ;  /* 0x00000003e505b211 */ /* 0x080fe400030f14a6 */
[----:B------:R-:W-:Y:S02]  /*e920*/  @!P4 LEA.HI.X R7, R228, R3, R165, 0x2, P2 ;  /* 0x00000003e407c211 */ /* 0x000fe400010f14a5 */
[----:B------:R-:W-:Y:S01]  /*e930*/  ISETP.GE.AND P2, PT, R224, UR4, PT ;  /* 0x00000004e0007c0c */ /* 0x000fe2000bf46270 */
[----:B------:R0:W-:Y:S01]  /*e940*/  @!P3 ST.E.64 desc[UR8][R4.64], R72 ;  /* 0x000000480400b985 */ /* 0x0001e2000c101b08 */
[----:B--2---:R-:W-:-:S03]  /*e950*/  @!P5 LEA R8, P6, R227, R2, 0x2 ;  /* 0x00000002e308d211 */ /* 0x004fc600078c10ff */
[----:B------:R1:W-:Y:S01]  /*e960*/  @!P4 ST.E.64 desc[UR8][R6.64], R76 ;  /* 0x0000004c0600c985 */ /* 0x0003e2000c101b08 */
[----:B------:R-:W-:Y:S02]  /*e970*/  @!P5 LEA.HI.X R9, R227, R3, R164, 0x2, P6 ;  /* 0x00000003e309d211 */ /* 0x000fe400030f14a4 */
[----:B------:R-:W-:-:S03]  /*e980*/  ISETP.GE.AND P4, PT, R222, UR4, PT ;  /* 0x00000004de007c0c */ /* 0x000fc6000bf86270 */
[----:B------:R2:W-:Y:S01]  /*e990*/  @!P5 ST.E.64 desc[UR8][R8.64], R80 ;  /* 0x000000500800d985 */ /* 0x0005e2000c101b08 */
[----:B------:R-:W-:Y:S02]  /*e9a0*/  ISETP.GE.AND P5, PT, R223, UR4, PT ;  /* 0x00000004df007c0c */ /* 0x000fe4000bfa6270 */
        /* <DEDUP_REMOVED lines=8> */
[----:B------:R-:W-:-:S05]  /*ea30*/  @!P2 LEA.HI.X R9, R224, R3, R161, 0x2, P6 ;  /* 0x00000003e009a211 */ /* 0x000fca00030f14a1 */
[----:B------:R2:W-:Y:S01]  /*ea40*/  @!P2 ST.E.64 desc[UR8][R8.64], R92 ;  /* 0x0000005c0800a985 */ /* 0x0005e2000c101b08 */
[----:B------:R-:W-:Y:S02]  /*ea50*/  ISETP.GE.AND P2, PT, R220, UR4, PT ;  /* 0x00000004dc007c0c */ /* 0x000fe4000bf46270 */
[CC--:B0-----:R-:W-:Y:S02]  /*ea60*/  @!P5 LEA R4, P1, R223.reuse, R2.reuse, 0x2 ;  /* 0x00000002df04d211 */ /* 0x0c1fe400078210ff */
[CC--:B-1----:R-:W-:Y:S02]  /*ea70*/  @!P4 LEA R6, P0, R222.reuse, R2.reuse, 0x2 ;  /* 0x00000002de06c211 */ /* 0x0c2fe400078010ff */
[-C--:B------:R-:W-:Y:S02]  /*ea80*/  @!P5 LEA.HI.X R5, R223, R3.reuse, R160, 0x2, P1 ;  /* 0x00000003df05d211 */ /* 0x080fe400008f14a0 */
[----:B------:R-:W-:Y:S02]  /*ea90*/  ISETP.GE.AND P1, PT, R219, UR4, PT ;  /* 0x00000004db007c0c */ /* 0x000fe4000bf26270 */
[----:B--2---:R-:W-:Y:S01]  /*eaa0*/  @!P3 LEA R8, P6, R221, R2, 0x2 ;  /* 0x00000002dd08b211 */ /* 0x004fe200078c10ff */
[----:B------:R-:W-:Y:S01]  /*eab0*/  @!P5 ST.E.64 desc[UR8][R4.64], R96 ;  /* 0x000000600400d985 */ /* 0x000fe2000c101b08 */
[----:B------:R-:W-:-:S02]  /*eac0*/  @!P4 LEA.HI.X R7, R222, R3, R159, 0x2, P0 ;  /* 0x00000003de07c211 */ /* 0x000fc400000f149f */
[----:B------:R-:W-:Y:S02]  /*ead0*/  @!P3 LEA.HI.X R9, R221, R3, R158, 0x2, P6 ;  /* 0x00000003dd09b211 */ /* 0x000fe400030f149e */
[----:B------:R-:W-:Y:S01]  /*eae0*/  ISETP.GE.AND P0, PT, R218, UR4, PT ;  /* 0x00000004da007c0c */ /* 0x000fe2000bf06270 */
[----:B------:R-:W-:Y:S01]  /*eaf0*/  @!P4 ST.E.64 desc[UR8][R6.64], R100 ;  /* 0x000000640600c985 */ /* 0x000fe2000c101b08 */
[-C--:B------:R-:W-:Y:S02]  /*eb00*/  @!P2 LEA R12, P6, R220, R2.reuse, 0x2 ;  /* 0x00000002dc0ca211 */ /* 0x080fe400078c10ff */
[----:B------:R-:W-:Y:S01]  /*eb10*/  ISETP.GE.AND P4, PT, R216, UR4, PT ;  /* 0x00000004d8007c0c */ /* 0x000fe2000bf86270 */
[----:B------:R0:W-:Y:S01]  /*eb20*/  @!P3 ST.E.64 desc[UR8][R8.64], R104 ;  /* 0x000000680800b985 */ /* 0x0001e2000c101b08 */
[----:B------:R-:W-:Y:S02]  /*eb30*/  ISETP.GE.AND P3, PT, R217, UR4, PT ;  /* 0x00000004d9007c0c */ /* 0x000fe4000bf66270 */
[----:B------:R-:W-:-:S02]  /*eb40*/  @!P1 LEA R14, P5, R219, R2, 0x2 ;  /* 0x00000002db0e9211 */ /* 0x000fc400078a10ff */
[-C--:B------:R-:W-:Y:S02]  /*eb50*/  @!P2 LEA.HI.X R13, R220, R3.reuse, R157, 0x2, P6 ;  /* 0x00000003dc0da211 */ /* 0x080fe400030f149d */
[-C--:B------:R-:W-:Y:S02]  /*eb60*/  @!P1 LEA.HI.X R15, R219, R3.reuse, R156, 0x2, P5 ;  /* 0x00000003db0f9211 */ /* 0x080fe400028f149c */
[CC--:B------:R-:W-:Y:S01]  /*eb70*/  @!P0 LEA R20, P6, R218.reuse, R2.reuse, 0x2 ;  /* 0x00000002da148211 */ /* 0x0c0fe200078c10ff */
[----:B------:R-:W-:Y:S01]  /*eb80*/  @!P2 ST.E.64 desc[UR8][R12.64], R108 ;  /* 0x0000006c0c00a985 */ /* 0x000fe2000c101b08 */
[----:B------:R-:W-:Y:S02]  /*eb90*/  ISETP.GE.AND P2, PT, R215, UR4, PT ;  /* 0x00000004d7007c0c */ /* 0x000fe4000bf46270 */
[----:B------:R-:W-:Y:S01]  /*eba0*/  @!P0 LEA.HI.X R21, R218, R3, R155, 0x2, P6 ;  /* 0x00000003da158211 */ /* 0x000fe200030f149b */
[----:B------:R1:W-:Y:S01]  /*ebb0*/  @!P1 ST.E.64 desc[UR8][R14.64], R112 ;  /* 0x000000700e009985 */ /* 0x0003e2000c101b08 */
[----:B------:R-:W-:-:S02]  /*ebc0*/  @!P3 LEA R24, P1, R217, R2, 0x2 ;  /* 0x00000002d918b211 */ /* 0x000fc400078210ff */
[-C--:B------:R-:W-:Y:S01]  /*ebd0*/  @!P4 LEA R28, P5, R216, R2.reuse, 0x2 ;  /* 0x00000002d81cc211 */ /* 0x080fe200078a10ff */
[----:B------:R2:W-:Y:S01]  /*ebe0*/  @!P0 ST.E.64 desc[UR8][R20.64], R116 ;  /* 0x0000007414008985 */ /* 0x0005e2000c101b08 */
[-C--:B------:R-:W-:Y:S02]  /*ebf0*/  @!P3 LEA.HI.X R25, R217, R3.reuse, R154, 0x2, P1 ;  /* 0x00000003d919b211 */ /* 0x080fe400008f149a */
[----:B------:R-:W-:Y:S02]  /*ec00*/  ISETP.GE.AND P1, PT, R214, UR4, PT ;  /* 0x00000004d6007c0c */ /* 0x000fe4000bf26270 */
[-C--:B------:R-:W-:Y:S01]  /*ec10*/  @!P4 LEA.HI.X R29, R216, R3.reuse, R153, 0x2, P5 ;  /* 0x00000003d81dc211 */ /* 0x080fe200028f1499 */
[----:B------:R3:W-:Y:S01]  /*ec20*/  @!P3 ST.E.64 desc[UR8][R24.64], R120 ;  /* 0x000000781800b985 */ /* 0x0007e2000c101b08 */
[----:B------:R-:W-:Y:S02]  /*ec30*/  ISETP.GE.AND P0, PT, R23, UR4, PT ;  /* 0x0000000417007c0c */ /* 0x000fe4000bf06270 */
[----:B0-----:R-:W-:Y:S01]  /*ec40*/  @!P2 LEA R8, P5, R215, R2, 0x2 ;  /* 0x00000002d708a211 */ /* 0x001fe200078a10ff */
[----:B------:R3:W-:Y:S01]  /*ec50*/  @!P4 ST.E.64 desc[UR8][R28.64], R124 ;  /* 0x0000007c1c00c985 */ /* 0x0007e2000c101b08 */
[----:B------:R-:W-:Y:S01]  /*ec60*/  ISETP.GE.AND P4, PT, R33, UR4, PT ;  /* 0x0000000421007c0c */ /* 0x000fe2000bf86270 */
[----:B-1----:R-:W-:Y:S01]  /*ec70*/  VIADD R15, R19, 0xf0 ;  /* 0x000000f0130f7836 */ /* 0x002fe20000000000 */
[----:B------:R-:W-:Y:S01]  /*ec80*/  @!P2 LEA.HI.X R9, R215, R3, R152, 0x2, P5 ;  /* 0x00000003d709a211 */ /* 0x000fe200028f1498 */
[----:B--2---:R-:W-:Y:S01]  /*ec90*/  VIADD R21, R19, 0xf8 ;  /* 0x000000f813157836 */ /* 0x004fe20000000000 */
[----:B------:R-:W-:-:S02]  /*eca0*/  SHF.R.S32.HI R5, RZ, 0x1f, R23 ;  /* 0x0000001fff057819 */ /* 0x000fc40000011417 */
[CC--:B------:R-:W-:Y:S01]  /*ecb0*/  @!P1 LEA R6, P6, R214.reuse, R2.reuse, 0x2 ;  /* 0x00000002d6069211 */ /* 0x0c0fe200078c10ff */
[----:B------:R3:W-:Y:S01]  /*ecc0*/  @!P2 ST.E.64 desc[UR8][R8.64], R128 ;  /* 0x000000800800a985 */ /* 0x0007e2000c101b08 */
[----:B------:R-:W-:Y:S02]  /*ecd0*/  ISETP.GE.AND P3, PT, R15, UR4, PT ;  /* 0x000000040f007c0c */ /* 0x000fe4000bf66270 */
[----:B------:R-:W-:Y:S02]  /*ece0*/  @!P0 LEA R4, P5, R23, R2, 0x2 ;  /* 0x0000000217048211 */ /* 0x000fe400078a10ff */
[-C--:B------:R-:W-:Y:S02]  /*ecf0*/  @!P1 LEA.HI.X R7, R214, R3.reuse, R22, 0x2, P6 ;  /* 0x00000003d6079211 */ /* 0x080fe400030f1416 */
[----:B------:R-:W-:Y:S02]  /*ed00*/  ISETP.GE.AND P6, PT, R21, UR4, PT ;  /* 0x0000000415007c0c */ /* 0x000fe4000bfc6270 */
[----:B------:R-:W-:Y:S01]  /*ed10*/  @!P0 LEA.HI.X R5, R23, R3, R5, 0x2, P5 ;  /* 0x0000000317058211 */ /* 0x000fe200028f1405 */
[----:B------:R3:W-:Y:S01]  /*ed20*/  @!P1 ST.E.64 desc[UR8][R6.64], R132 ;  /* 0x0000008406009985 */ /* 0x0007e2000c101b08 */
[----:B------:R-:W-:-:S02]  /*ed30*/  SHF.R.S32.HI R13, RZ, 0x1f, R33 ;  /* 0x0000001fff0d7819 */ /* 0x000fc40000011421 */
[CC--:B------:R-:W-:Y:S01]  /*ed40*/  @!P4 LEA R12, P5, R33.reuse, R2.reuse, 0x2 ;  /* 0x00000002210cc211 */ /* 0x0c0fe200078a10ff */
[----:B------:R3:W-:Y:S01]  /*ed50*/  @!P0 ST.E.64 desc[UR8][R4.64], R136 ;  /* 0x0000008804008985 */ /* 0x0007e2000c101b08 */
[----:B------:R-:W-:Y:S02]  /*ed60*/  SHF.R.S32.HI R18, RZ, 0x1f, R15 ;  /* 0x0000001fff127819 */ /* 0x000fe4000001140f */
[----:B------:R-:W-:Y:S02]  /*ed70*/  @!P4 LEA.HI.X R13, R33, R3, R13, 0x2, P5 ;  /* 0x00000003210dc211 */ /* 0x000fe400028f140d */
[----:B------:R-:W-:-:S03]  /*ed80*/  @!P3 LEA R14, P5, R15, R2, 0x2 ;  /* 0x000000020f0eb211 */ /* 0x000fc600078a10ff */
[----:B------:R3:W-:Y:S01]  /*ed90*/  @!P4 ST.E.64 desc[UR8][R12.64], R140 ;  /* 0x0000008c0c00c985 */ /* 0x0007e2000c101b08 */
[-C--:B------:R-:W-:Y:S02]  /*eda0*/  @!P3 LEA.HI.X R15, R15, R3.reuse, R18, 0x2, P5 ;  /* 0x000000030f0fb211 */ /* 0x080fe400028f1412 */
[----:B------:R-:W-:Y:S02]  /*edb0*/  SHF.R.S32.HI R18, RZ, 0x1f, R21 ;  /* 0x0000001fff127819 */ /* 0x000fe40000011415 */
[C---:B------:R-:W-:Y:S01]  /*edc0*/  @!P6 LEA R2, P5, R21.reuse, R2, 0x2 ;  /* 0x000000021502e211 */ /* 0x040fe200078a10ff */
[----:B------:R3:W-:Y:S03]  /*edd0*/  @!P3 ST.E.64 desc[UR8][R14.64], R144 ;  /* 0x000000900e00b985 */ /* 0x0007e6000c101b08 */
[----:B------:R-:W-:-:S05]  /*ede0*/  @!P6 LEA.HI.X R3, R21, R3, R18, 0x2, P5 ;  /* 0x000000031503e211 */ /* 0x000fca00028f1412 */
[----:B------:R3:W-:Y:S04]  /*edf0*/  @!P6 ST.E.64 desc[UR8][R2.64], R148 ;  /* 0x000000940200e985 */ /* 0x0007e8000c101b08 */
.L_x_220:
[----:B------:R-:W-:Y:S05]  /*ee00*/  BSYNC B1 ;  /* 0x0000000000017941 */ /* 0x000fea0003800000 */
.L_x_219:
[----:B------:R-:W-:Y:S01]  /*ee10*/  ISETP.GE.AND P0, PT, R10, UR12, PT ;  /* 0x0000000c0a007c0c */ /* 0x000fe2000bf06270 */
[----:B--23--:R0:W1:Y:S04]  /*ee20*/  SHFL.IDX PT, R3, R11, 0x1, 0x1c1f ;  /* 0x003c1f000b037f89 */ /* 0x00c06800000e0000 */
[----:B------:R0:W2:Y:S08]  /*ee30*/  SHFL.IDX PT, R2, R0, 0x1, 0x1c1f ;  /* 0x003c1f0000027f89 */ /* 0x0000b000000e0000 */
[----:B0-----:R-:W-:Y:S05]  /*ee40*/  @P0 BRA `(.L_x_218) ;  /* 0x0000001800680947 */ /* 0x001fea0003800000 */
[----:B------:R-:W-:Y:S01]  /*ee50*/  ULDC UR4, c[0x0][0xac8] ;  /* 0x0002b20000047ab9 */ /* 0x000fe20000000800 */
[----:B------:R-:W-:Y:S01]  /*ee60*/  ULDC.64 UR8, c[0x0][0x208] ;  /* 0x0000820000087ab9 */ /* 0x000fe20000000a00 */
[----:B------:R-:W-:Y:S01]  /*ee70*/  ISETP.GE.AND P5, PT, R180, UR4, PT ;  /* 0x00000004b4007c0c */ /* 0x000fe2000bfa6270 */
[C---:B------:R-:W-:Y:S01]  /*ee80*/  VIADD R25, R19.reuse, 0xe8 ;  /* 0x000000e813197836 */ /* 0x040fe20000000000 */
[C---:B------:R-:W-:Y:S01]  /*ee90*/  ISETP.GE.AND P4, PT, R19.reuse, UR4, PT ;  /* 0x0000000413007c0c */ /* 0x040fe2000bf86270 */
[----:B------:R-:W-:Y:S01]  /*eea0*/  VIADD R21, R19, 0xf0 ;  /* 0x000000f013157836 */ /* 0x000fe20000000000 */
[----:B------:R-:W-:Y:S02]  /*eeb0*/  ISETP.GE.AND P2, PT, R178, UR4, PT ;  /* 0x00000004b2007c0c */ /* 0x000fe4000bf46270 */
[----:B------:R-:W-:Y:S02]  /*eec0*/  ISETP.GE.AND P1, PT, R176, UR4, PT ;  /* 0x00000004b0007c0c */ /* 0x000fe4000bf26270 */
[----:B------:R-:W-:-:S02]  /*eed0*/  ISETP.GE.AND P0, PT, R174, UR4, PT ;  /* 0x00000004ae007c0c */ /* 0x000fc4000bf06270 */
[----:B------:R-:W-:Y:S02]  /*eee0*/  SHF.R.S32.HI R0, RZ, 0x1f, R25 ;  /* 0x0000001fff007819 */ /* 0x000fe40000011419 */
[----:B------:R-:W-:Y:S02]  /*eef0*/  SHF.R.S32.HI R18, RZ, 0x1f, R23 ;  /* 0x0000001fff127819 */ /* 0x000fe40000011417 */
[-C--:B--2---:R-:W-:Y:S01]  /*ef00*/  @!P5 LEA R6, P3, R180, R2.reuse, 0x2 ;  /* 0x00000002b406d211 */ /* 0x084fe200078610ff */
[----:B-1----:R-:W-:Y:S02]  /*ef10*/  @!P4 IMAD.WIDE R4, R19, 0x4, R2 ;  /* 0x000000041304c825 */ /* 0x002fe400078e0202 */
[----:B------:R-:W-:Y:S02]  /*ef20*/  @!P2 LEA R8, P6, R178, R2, 0x2 ;  /* 0x00000002b208a211 */ /* 0x000fe400078c10ff */
[----:B------:R-:W-:Y:S01]  /*ef30*/  @!P5 LEA.HI.X R7, R180, R3, R181, 0x2, P3 ;  /* 0x00000003b407d211 */ /* 0x000fe200018f14b5 */
[----:B------:R0:W-:Y:S01]  /*ef40*/  @!P4 ST.E.64 desc[UR8][R4.64], R26 ;  /* 0x0000001a0400c985 */ /* 0x0001e2000c101b08 */
[----:B------:R-:W-:-:S02]  /*ef50*/  ISETP.GE.AND P3, PT, R236, UR4, PT ;  /* 0x00000004ec007c0c */ /* 0x000fc4000bf66270 */
[-C--:B------:R-:W-:Y:S01]  /*ef60*/  @!P2 LEA.HI.X R9, R178, R3.reuse, R179, 0x2, P6 ;  /* 0x00000003b209a211 */ /* 0x080fe200030f14b3 */
[----:B------:R1:W-:Y:S01]  /*ef70*/  @!P5 ST.E.64 desc[UR8][R6.64], R30 ;  /* 0x0000001e0600d985 */ /* 0x0003e2000c101b08 */
[-C--:B------:R-:W-:Y:S02]  /*ef80*/  @!P1 LEA R10, P5, R176, R2.reuse, 0x2 ;  /* 0x00000002b00a9211 */ /* 0x080fe400078a10ff */
[----:B------:R-:W-:Y:S01]  /*ef90*/  ISETP.GE.AND P4, PT, R235, UR4, PT ;  /* 0x00000004eb007c0c */ /* 0x000fe2000bf86270 */
[----:B------:R2:W-:Y:S01]  /*efa0*/  @!P2 ST.E.64 desc[UR8][R8.64], R34 ;  /* 0x000000220800a985 */ /* 0x0005e2000c101b08 */
[----:B------:R-:W-:Y:S02]  /*efb0*/  @!P0 LEA R12, P6, R174, R2, 0x2 ;  /* 0x00000002ae0c8211 */ /* 0x000fe400078c10ff */
[----:B------:R-:W-:Y:S02]  /*efc0*/  @!P1 LEA.HI.X R11, R176, R3, R177, 0x2, P5 ;  /* 0x00000003b00b9211 */ /* 0x000fe400028f14b1 */
[----:B------:R-:W-:-:S02]  /*efd0*/  ISETP.GE.AND P5, PT, R234, UR4, PT ;  /* 0x00000004ea007c0c */ /* 0x000fc4000bfa6270 */
[-C--:B------:R-:W-:Y:S01]  /*efe0*/  @!P0 LEA.HI.X R13, R174, R3.reuse, R175, 0x2, P6 ;  /* 0x00000003ae0d8211 */ /* 0x080fe200030f14af */
[----:B------:R3:W-:Y:S01]  /*eff0*/  @!P1 ST.E.64 desc[UR8][R10.64], R38 ;  /* 0x000000260a009985 */ /* 0x0007e2000c101b08 */
[-C--:B0-----:R-:W-:Y:S02]  /*f000*/  @!P3 LEA R4, P6, R236, R2.reuse, 0x2 ;  /* 0x00000002ec04b211 */ /* 0x081fe400078c10ff */
[----:B------:R-:W-:Y:S01]  /*f010*/  ISETP.GE.AND P1, PT, R232, UR4, PT ;  /* 0x00000004e8007c0c */ /* 0x000fe2000bf26270 */
[----:B------:R0:W-:Y:S01]  /*f020*/  @!P0 ST.E.64 desc[UR8][R12.64], R42 ;  /* 0x0000002a0c008985 */ /* 0x0001e2000c101b08 */
[----:B------:R-:W-:Y:S02]  /*f030*/  ISETP.GE.AND P0, PT, R233, UR4, PT ;  /* 0x00000004e9007c0c */ /* 0x000fe4000bf06270 */
[----:B-1----:R-:W-:Y:S02]  /*f040*/  @!P4 LEA R6, P2, R235, R2, 0x2 ;  /* 0x00000002eb06c211 */ /* 0x002fe400078410ff */
[----:B------:R-:W-:-:S02]  /*f050*/  @!P3 LEA.HI.X R5, R236, R3, R173, 0x2, P6 ;  /* 0x00000003ec05b211 */ /* 0x000fc400030f14ad */
[CC--:B------:R-:W-:Y:S02]  /*f060*/  @!P5 LEA R14, P6, R234.reuse, R2.reuse, 0x2 ;  /* 0x00000002ea0ed211 */ /* 0x0c0fe400078c10ff */
[-C--:B------:R-:W-:Y:S01]  /*f070*/  @!P4 LEA.HI.X R7, R235, R3.reuse, R172, 0x2, P2 ;  /* 0x00000003eb07c211 */ /* 0x080fe200010f14ac */
[----:B------:R1:W-:Y:S01]  /*f080*/  @!P3 ST.E.64 desc[UR8][R4.64], R46 ;  /* 0x0000002e0400b985 */ /* 0x0003e2000c101b08 */
[----:B------:R-:W-:Y:S02]  /*f090*/  ISETP.GE.AND P2, PT, R231, UR4, PT ;  /* 0x00000004e7007c0c */ /* 0x000fe4000bf46270 */
[----:B------:R-:W-:Y:S01]  /*f0a0*/  @!P5 LEA.HI.X R15, R234, R3, R171, 0x2, P6 ;  /* 0x00000003ea0fd211 */ /* 0x000fe200030f14ab */
[----:B------:R4:W-:Y:S01]  /*f0b0*/  @!P4 ST.E.64 desc[UR8][R6.64], R50 ;  /* 0x000000320600c985 */ /* 0x0009e2000c101b08 */
[-C--:B--2---:R-:W-:Y:S02]  /*f0c0*/  @!P0 LEA R8, P4, R233, R2.reuse, 0x2 ;  /* 0x00000002e9088211 */ /* 0x084fe400078810ff */
[----:B------:R-:W-:Y:S01]  /*f0d0*/  ISETP.GE.AND P3, PT, R230, UR4, PT ;  /* 0x00000004e6007c0c */ /* 0x000fe2000bf66270 */
[----:B------:R2:W-:Y:S01]  /*f0e0*/  @!P5 ST.E.64 desc[UR8][R14.64], R54 ;  /* 0x000000360e00d985 */ /* 0x0005e2000c101b08 */
[----:B---3--:R-:W-:-:S02]  /*f0f0*/  @!P1 LEA R10, P5, R232, R2, 0x2 ;  /* 0x00000002e80a9211 */ /* 0x008fc400078a10ff */
[-C--:B------:R-:W-:Y:S02]  /*f100*/  @!P0 LEA.HI.X R9, R233, R3.reuse, R170, 0x2, P4 ;  /* 0x00000003e9098211 */ /* 0x080fe400020f14aa */
[----:B------:R-:W-:Y:S02]  /*f110*/  ISETP.GE.AND P4, PT, R229, UR4, PT ;  /* 0x00000004e5007c0c */ /* 0x000fe4000bf86270 */
[CC--:B0-----:R-:W-:Y:S01]  /*f120*/  @!P2 LEA R12, P6, R231.reuse, R2.reuse, 0x2 ;  /* 0x00000002e70ca211 */ /* 0x0c1fe200078c10ff */
[----:B------:R0:W-:Y:S01]  /*f130*/  @!P0 ST.E.64 desc[UR8][R8.64], R58 ;  /* 0x0000003a08008985 */ /* 0x0001e2000c101b08 */
[-C--:B------:R-:W-:Y:S02]  /*f140*/  @!P1 LEA.HI.X R11, R232, R3.reuse, R169, 0x2, P5 ;  /* 0x00000003e80b9211 */ /* 0x080fe400028f14a9 */
[----:B------:R-:W-:Y:S02]  /*f150*/  ISETP.GE.AND P5, PT, R228, UR4, PT ;  /* 0x00000004e4007c0c */ /* 0x000fe4000bfa6270 */
[----:B------:R-:W-:Y:S01]  /*f160*/  @!P2 LEA.HI.X R13, R231, R3, R168, 0x2, P6 ;  /* 0x00000003e70da211 */ /* 0x000fe200030f14a8 */
[----:B------:R3:W-:Y:S01]  /*f170*/  @!P1 ST.E.64 desc[UR8][R10.64], R62 ;  /* 0x0000003e0a009985 */ /* 0x0007e2000c101b08 */
[----:B-1----:R-:W-:-:S02]  /*f180*/  @!P3 LEA R4, P6, R230, R2, 0x2 ;  /* 0x00000002e604b211 */ /* 0x002fc400078c10ff */
[----:B------:R-:W-:Y:S01]  /*f190*/  ISETP.GE.AND P1, PT, R226, UR4, PT ;  /* 0x00000004e2007c0c */ /* 0x000fe2000bf26270 */
[----:B------:R1:W-:Y:S01]  /*f1a0*/  @!P2 ST.E.64 desc[UR8][R12.64], R66 ;  /* 0x000000420c00a985 */ /* 0x0003e2000c101b08 */
[----:B------:R-:W-:Y:S02]  /*f1b0*/  ISETP.GE.AND P2, PT, R227, UR4, PT ;  /* 0x00000004e3007c0c */ /* 0x000fe4000bf46270 */
[CC--:B----4-:R-:W-:Y:S02]  /*f1c0*/  @!P4 LEA R6, P0, R229.reuse, R2.reuse, 0x2 ;  /* 0x00000002e506c211 */ /* 0x0d0fe400078010ff */
[-C--:B------:R-:W-:Y:S02]  /*f1d0*/  @!P3 LEA.HI.X R5, R230, R3.reuse, R167, 0x2, P6 ;  /* 0x00000003e605b211 */ /* 0x080fe400030f14a7 */
[----:B--2---:R-:W-:Y:S02]  /*f1e0*/  @!P5 LEA R14, P6, R228, R2, 0x2 ;  /* 0x00000002e40ed211 */ /* 0x004fe400078c10ff */
[----:B------:R-:W-:Y:S01]  /*f1f0*/  @!P4 LEA.HI.X R7, R229, R3, R166, 0x2, P0 ;  /* 0x00000003e507c211 */ /* 0x000fe200000f14a6 */
[----:B------:R2:W-:Y:S01]  /*f200*/  @!P3 ST.E.64 desc[UR8][R4.64], R70 ;  /* 0x000000460400b985 */ /* 0x0005e2000c101b08 */
[----:B------:R-:W-:-:S02]  /*f210*/  ISETP.GE.AND P0, PT, R225, UR4, PT ;  /* 0x00000004e1007c0c */ /* 0x000fc4000bf06270 */
[-C--:B------:R-:W-:Y:S01]  /*f220*/  @!P5 LEA.HI.X R15, R228, R3.reuse, R165, 0x2, P6 ;  /* 0x00000003e40fd211 */ /* 0x080fe200030f14a5 */
[----:B------:R4:W-:Y:S01]  /*f230*/  @!P4 ST.E.64 desc[UR8][R6.64], R74 ;  /* 0x0000004a0600c985 */ /* 0x0009e2000c101b08 */
[-C--:B0-----:R-:W-:Y:S02]  /*f240*/  @!P2 LEA R8, P6, R227, R2.reuse, 0x2 ;  /* 0x00000002e308a211 */ /* 0x081fe400078c10ff */
[----:B------:R-:W-:Y:S01]  /*f250*/  ISETP.GE.AND P4, PT, R223, UR4, PT ;  /* 0x00000004df007c0c */ /* 0x000fe2000bf86270 */
[----:B------:R0:W-:Y:S01]  /*f260*/  @!P5 ST.E.64 desc[UR8][R14.64], R78 ;  /* 0x0000004e0e00d985 */ /* 0x0001e2000c101b08 */
[----:B------:R-:W-:Y:S02]  /*f270*/  ISETP.GE.AND P5, PT, R224, UR4, PT ;  /* 0x00000004e0007c0c */ /* 0x000fe4000bfa6270 */
[----:B---3--:R-:W-:Y:S02]  /*f280*/  @!P1 LEA R10, P3, R226, R2, 0x2 ;  /* 0x00000002e20a9211 */ /* 0x008fe400078610ff */
[----:B------:R-:W-:-:S02]  /*f290*/  @!P2 LEA.HI.X R9, R227, R3, R164, 0x2, P6 ;  /* 0x00000003e309a211 */ /* 0x000fc400030f14a4 */
[CC--:B-1----:R-:W-:Y:S02]  /*f2a0*/  @!P0 LEA R12, P6, R225.reuse, R2.reuse, 0x2 ;  /* 0x00000002e10c8211 */ /* 0x0c2fe400078c10ff */
[-C--:B------:R-:W-:Y:S01]  /*f2b0*/  @!P1 LEA.HI.X R11, R226, R3.reuse, R163, 0x2, P3 ;  /* 0x00000003e20b9211 */ /* 0x080fe200018f14a3 */
[----:B------:R1:W-:Y:S01]  /*f2c0*/  @!P2 ST.E.64 desc[UR8][R8.64], R82 ;  /* 0x000000520800a985 */ /* 0x0003e2000c101b08 */
[----:B------:R-:W-:Y:S02]  /*f2d0*/  @!P0 LEA.HI.X R13, R225, R3, R162, 0x2, P6 ;  /* 0x00000003e10d8211 */ /* 0x000fe400030f14a2 */
[----:B------:R-:W-:Y:S01]  /*f2e0*/  ISETP.GE.AND P3, PT, R222, UR4, PT ;  /* 0x00000004de007c0c */ /* 0x000fe2000bf66270 */
[----:B------:R3:W-:Y:S01]  /*f2f0*/  @!P1 ST.E.64 desc[UR8][R10.64], R86 ;  /* 0x000000560a009985 */ /* 0x0007e2000c101b08 */
[-C--:B--2---:R-:W-:Y:S02]  /*f300*/  @!P5 LEA R4, P2, R224, R2.reuse, 0x2 ;  /* 0x00000002e004d211 */ /* 0x084fe400078410ff */
[----:B----4-:R-:W-:Y:S01]  /*f310*/  @!P4 LEA R6, P1, R223, R2, 0x2 ;  /* 0x00000002df06c211 */ /* 0x010fe200078210ff */
[----:B------:R2:W-:Y:S01]  /*f320*/  @!P0 ST.E.64 desc[UR8][R12.64], R90 ;  /* 0x0000005a0c008985 */ /* 0x0005e2000c101b08 */
[----:B------:R-:W-:-:S02]  /*f330*/  ISETP.GE.AND P0, PT, R221, UR4, PT ;  /* 0x00000004dd007c0c */ /* 0x000fc4000bf06270 */
[-C--:B------:R-:W-:Y:S02]  /*f340*/  @!P5 LEA.HI.X R5, R224, R3.reuse, R161, 0x2, P2 ;  /* 0x00000003e005d211 */ /* 0x080fe400010f14a1 */
[----:B------:R-:W-:Y:S02]  /*f350*/  @!P4 LEA.HI.X R7, R223, R3, R160, 0x2, P1 ;  /* 0x00000003df07c211 */ /* 0x000fe400008f14a0 */
[----:B------:R-:W-:Y:S01]  /*f360*/  ISETP.GE.AND P2, PT, R220, UR4, PT ;  /* 0x00000004dc007c0c */ /* 0x000fe2000bf46270 */
[----:B------:R4:W-:Y:S01]  /*f370*/  @!P5 ST.E.64 desc[UR8][R4.64], R94 ;  /* 0x0000005e0400d985 */ /* 0x0009e2000c101b08 */
[----:B0-----:R-:W-:Y:S02]  /*f380*/  @!P3 LEA R14, P6, R222, R2, 0x2 ;  /* 0x00000002de0eb211 */ /* 0x001fe400078c10ff */
[----:B------:R-:W-:Y:S01]  /*f390*/  ISETP.GE.AND P1, PT, R219, UR4, PT ;  /* 0x00000004db007c0c */ /* 0x000fe2000bf26270 */
[----:B------:R0:W-:Y:S01]  /*f3a0*/  @!P4 ST.E.64 desc[UR8][R6.64], R98 ;  /* 0x000000620600c985 */ /* 0x0001e2000c101b08 */
[----:B------:R-:W-:-:S02]  /*f3b0*/  ISETP.GE.AND P4, PT, R218, UR4, PT ;  /* 0x00000004da007c0c */ /* 0x000fc4000bf86270 */
[-C--:B------:R-:W-:Y:S02]  /*f3c0*/  @!P3 LEA.HI.X R15, R222, R3.reuse, R159, 0x2, P6 ;  /* 0x00000003de0fb211 */ /* 0x080fe400030f149f */
[-C--:B-1----:R-:W-:Y:S02]  /*f3d0*/  @!P0 LEA R8, P6, R221, R2.reuse, 0x2 ;  /* 0x00000002dd088211 */ /* 0x082fe400078c10ff */
[----:B------:R-:W-:Y:S01]  /*f3e0*/  ISETP.GE.AND P5, PT, R217, UR4, PT ;  /* 0x00000004d9007c0c */ /* 0x000fe2000bfa6270 */
[----:B------:R1:W-:Y:S01]  /*f3f0*/  @!P3 ST.E.64 desc[UR8][R14.64], R102 ;  /* 0x000000660e00b985 */ /* 0x0003e2000c101b08 */
[-C--:B------:R-:W-:Y:S02]  /*f400*/  @!P0 LEA.HI.X R9, R221, R3.reuse, R158, 0x2, P6 ;  /* 0x00000003dd098211 */ /* 0x080fe400030f149e */
[CC--:B---3--:R-:W-:Y:S02]  /*f410*/  @!P2 LEA R10, P3, R220.reuse, R2.reuse, 0x2 ;  /* 0x00000002dc0aa211 */ /* 0x0c8fe400078610ff */
[----:B--2---:R-:W-:Y:S01]  /*f420*/  @!P1 LEA R12, P6, R219, R2, 0x2 ;  /* 0x00000002db0c9211 */ /* 0x004fe200078c10ff */
[----:B------:R2:W-:Y:S01]  /*f430*/  @!P0 ST.E.64 desc[UR8][R8.64], R106 ;  /* 0x0000006a08008985 */ /* 0x0005e2000c101b08 */
[----:B------:R-:W-:-:S02]  /*f440*/  @!P2 LEA.HI.X R11, R220, R3, R157, 0x2, P3 ;  /* 0x00000003dc0ba211 */ /* 0x000fc400018f149d */
[----:B------:R-:W-:Y:S02]  /*f450*/  ISETP.GE.AND P3, PT, R216, UR4, PT ;  /* 0x00000004d8007c0c */ /* 0x000fe4000bf66270 */
[CC--:B----4-:R-:W-:Y:S01]  /*f460*/  @!P4 LEA R4, P0, R218.reuse, R2.reuse, 0x2 ;  /* 0x00000002da04c211 */ /* 0x0d0fe200078010ff */
[----:B------:R3:W-:Y:S01]  /*f470*/  @!P2 ST.E.64 desc[UR8][R10.64], R110 ;  /* 0x0000006e0a00a985 */ /* 0x0007e2000c101b08 */
[-C--:B------:R-:W-:Y:S02]  /*f480*/  @!P1 LEA.HI.X R13, R219, R3.reuse, R156, 0x2, P6 ;  /* 0x00000003db0d9211 */ /* 0x080fe400030f149c */
[----:B------:R-:W-:Y:S02]  /*f490*/  @!P4 LEA.HI.X R5, R218, R3, R155, 0x2, P0 ;  /* 0x00000003da05c211 */ /* 0x000fe400000f149b */
[----:B------:R-:W-:Y:S01]  /*f4a0*/  ISETP.GE.AND P0, PT, R215, UR4, PT ;  /* 0x00000004d7007c0c */ /* 0x000fe2000bf06270 */
[----:B------:R-:W-:Y:S01]  /*f4b0*/  @!P1 ST.E.64 desc[UR8][R12.64], R114 ;  /* 0x000000720c009985 */ /* 0x000fe2000c101b08 */
[----:B0-----:R-:W-:-:S02]  /*f4c0*/  @!P5 LEA R6, P6, R217, R2, 0x2 ;  /* 0x00000002d906d211 */ /* 0x001fc400078c10ff */
[----:B------:R-:W-:Y:S01]  /*f4d0*/  ISETP.GE.AND P1, PT, R25, UR4, PT ;  /* 0x0000000419007c0c */ /* 0x000fe2000bf26270 */
[----:B------:R0:W-:Y:S01]  /*f4e0*/  @!P4 ST.E.64 desc[UR8][R4.64], R118 ;  /* 0x000000760400c985 */ /* 0x0001e2000c101b08 */
[-C--:B------:R-:W-:Y:S02]  /*f4f0*/  @!P5 LEA.HI.X R7, R217, R3.reuse, R154, 0x2, P6 ;  /* 0x00000003d907d211 */ /* 0x080fe400030f149a */
[----:B-1----:R-:W-:Y:S02]  /*f500*/  @!P3 LEA R14, P2, R216, R2, 0x2 ;  /* 0x00000002d80eb211 */ /* 0x002fe400078410ff */
[----:B------:R-:W-:Y:S01]  /*f510*/  ISETP.GE.AND P4, PT, R214, UR4, PT ;  /* 0x00000004d6007c0c */ /* 0x000fe2000bf86270 */
[----:B------:R1:W-:Y:S01]  /*f520*/  @!P5 ST.E.64 desc[UR8][R6.64], R122 ;  /* 0x0000007a0600d985 */ /* 0x0003e2000c101b08 */
[----:B------:R-:W-:Y:S02]  /*f530*/  ISETP.GE.AND P5, PT, R23, UR4, PT ;  /* 0x0000000417007c0c */ /* 0x000fe4000bfa6270 */
[----:B------:R-:W-:-:S02]  /*f540*/  @!P3 LEA.HI.X R15, R216, R3, R153, 0x2, P2 ;  /* 0x00000003d80fb211 */ /* 0x000fc400010f1499 */
[----:B------:R-:W-:Y:S02]  /*f550*/  ISETP.GE.AND P2, PT, R21, UR4, PT ;  /* 0x0000000415007c0c */ /* 0x000fe4000bf46270 */
[-C--:B--2---:R-:W-:Y:S01]  /*f560*/  @!P0 LEA R8, P6, R215, R2.reuse, 0x2 ;  /* 0x00000002d7088211 */ /* 0x084fe200078c10ff */
[----:B------:R2:W-:Y:S01]  /*f570*/  @!P3 ST.E.64 desc[UR8][R14.64], R126 ;  /* 0x0000007e0e00b985 */ /* 0x0005e2000c101b08 */
[-C--:B---3--:R-:W-:Y:S02]  /*f580*/  @!P1 LEA R10, P3, R25, R2.reuse, 0x2 ;  /* 0x00000002190a9211 */ /* 0x088fe400078610ff */
[-C--:B------:R-:W-:Y:S02]  /*f590*/  @!P0 LEA.HI.X R9, R215, R3.reuse, R152, 0x2, P6 ;  /* 0x00000003d7098211 */ /* 0x080fe400030f1498 */
[-C--:B0-----:R-:W-:Y:S02]  /*f5a0*/  @!P4 LEA R4, P6, R214, R2.reuse, 0x2 ;  /* 0x00000002d604c211 */ /* 0x081fe400078c10ff */
[----:B------:R-:W-:Y:S01]  /*f5b0*/  @!P1 LEA.HI.X R11, R25, R3, R0, 0x2, P3 ;  /* 0x00000003190b9211 */ /* 0x000fe200018f1400 */
[----:B------:R0:W-:Y:S01]  /*f5c0*/  @!P0 ST.E.64 desc[UR8][R8.64], R130 ;  /* 0x0000008208008985 */ /* 0x0001e2000c101b08 */
[----:B-1----:R-:W-:-:S02]  /*f5d0*/  @!P5 LEA R6, P3, R23, R2, 0x2 ;  /* 0x000000021706d211 */ /* 0x002fc400078610ff */
[-C--:B------:R-:W-:Y:S02]  /*f5e0*/  @!P4 LEA.HI.X R5, R214, R3.reuse, R22, 0x2, P6 ;  /* 0x00000003d605c211 */ /* 0x080fe400030f1416 */
[----:B------:R-:W-:Y:S01]  /*f5f0*/  SHF.R.S32.HI R0, RZ, 0x1f, R21 ;  /* 0x0000001fff007819 */ /* 0x000fe20000011415 */
[----:B--2---:R-:W-:Y:S01]  /*f600*/  VIADD R15, R19, 0xf8 ;  /* 0x000000f8130f7836 */ /* 0x004fe20000000000 */
[----:B------:R-:W-:Y:S01]  /*f610*/  @!P2 LEA R12, P6, R21, R2, 0x2 ;  /* 0x00000002150ca211 */ /* 0x000fe200078c10ff */
[----:B------:R0:W-:Y:S01]  /*f620*/  @!P4 ST.E.64 desc[UR8][R4.64], R134 ;  /* 0x000000860400c985 */ /* 0x0001e2000c101b08 */
[-C--:B------:R-:W-:Y:S02]  /*f630*/  @!P5 LEA.HI.X R7, R23, R3.reuse, R18, 0x2, P3 ;  /* 0x000000031707d211 */ /* 0x080fe400018f1412 */
[----:B------:R-:W-:Y:S02]  /*f640*/  ISETP.GE.AND P0, PT, R15, UR4, PT ;  /* 0x000000040f007c0c */ /* 0x000fe4000bf06270 */
[----:B------:R-:W-:Y:S01]  /*f650*/  @!P2 LEA.HI.X R13, R21, R3, R0, 0x2, P6 ;  /* 0x00000003150da211 */ /* 0x000fe200030f1400 */
[----:B------:R0:W-:Y:S04]  /*f660*/  @!P5 ST.E.64 desc[UR8][R6.64], R138 ;  /* 0x0000008a0600d985 */ /* 0x0001e8000c101b08 */
[----:B------:R0:W-:Y:S04]  /*f670*/  @!P1 ST.E.64 desc[UR8][R10.64], R142 ;  /* 0x0000008e0a009985 */ /* 0x0001e8000c101b08 */
[----:B------:R0:W-:Y:S02]  /*f680*/  @!P2 ST.E.64 desc[UR8][R12.64], R146 ;  /* 0x000000920c00a985 */ /* 0x0001e4000c101b08 */
[----:B------:R-:W-:Y:S05]  /*f690*/  @P0 BRA `(.L_x_218) ;  /* 0x0000001000540947 */ /* 0x000fea0003800000 */
[----:B------:R-:W-:Y:S01]  /*f6a0*/  LEA R2, P0, R15, R2, 0x2 ;  /* 0x000000020f027211 */ /* 0x000fe200078010ff */
[----:B------:R-:W-:Y:S01]  /*f6b0*/  ULDC.64 UR8, c[0x0][0x208] ;  /* 0x0000820000087ab9 */ /* 0x000fe20000000a00 */
[----:B------:R-:W-:-:S04]  /*f6c0*/  SHF.R.S32.HI R0, RZ, 0x1f, R15 ;  /* 0x0000001fff007819 */ /* 0x000fc8000001140f */
[----:B------:R-:W-:-:S05]  /*f6d0*/  LEA.HI.X R3, R15, R3, R0, 0x2, P0 ;  /* 0x000000030f037211 */ /* 0x000fca00000f1400 */
[----:B------:R3:W-:Y:S01]  /*f6e0*/  ST.E.64 desc[UR8][R2.64], R150 ;  /* 0x0000009602007985 */ /* 0x0007e2000c101b08 */
[----:B------:R-:W-:Y:S05]  /*f6f0*/  BRA `(.L_x_218) ;  /* 0x00000010003c7947 */ /* 0x000fea0003800000 */
.L_x_209:
[----:B------:R-:W2:Y:S01]  /*f700*/  LDL R9, [R1+0x14] ;  /* 0x0000140001097983 */ /* 0x000ea20000100800 */
[----:B------:R-:W-:Y:S02]  /*f710*/  ULDC.64 UR8, c[0x0][0xc00] ;  /* 0x0003000000087ab9 */ /* 0x000fe40000000a00 */
[----:B------:R-:W-:Y:S01]  /*f720*/  UISETP.NE.U32.AND UP0, UPT, UR8, URZ, UPT ;  /* 0x0000003f0800728c */ /* 0x000fe2000bf05070 */
[----:B------:R-:W3:Y:S01]  /*f730*/  LDL R8, [R1+0x18] ;  /* 0x0000180001087983 */ /* 0x000ee20000100800 */
[----:B------:R-:W-:Y:S01]  /*f740*/  ULDC.64 UR12, c[0x0][0x208] ;  /* 0x00008200000c7ab9 */ /* 0x000fe20000000a00 */
[----:B------:R-:W-:Y:S01]  /*f750*/  R2UR UR10, R22 ;  /* 0x00000000160a72ca */ /* 0x000fe200000e0000 */
[----:B------:R-:W-:-:S03]  /*f760*/  UISETP.NE.AND.EX UP0, UPT, UR9, URZ, UPT, UP0 ;  /* 0x0000003f0900728c */ /* 0x000fc6000bf05300 */
[----:B------:R-:W-:-:S03]  /*f770*/  ULDC.64 UR8, c[0x0][0xc00] ;  /* 0x0003000000087ab9 */ /* 0x000fc60000000a00 */
[----:B------:R-:W-:Y:S02]  /*f780*/  PLOP3.LUT P1, PT, PT, PT, UP0, 0x80, 0x0 ;  /* 0x000000000000781c */ /* 0x000fe40003f2f008 */
[----:B--2---:R-:W-:Y:S01]  /*f790*/  R2UR UR4, R9 ;  /* 0x00000000090472ca */ /* 0x004fe200000e0000 */
[----:B------:R-:W0:Y:S01]  /*f7a0*/  S2R R6, SR_TID.X ;  /* 0x0000000000067919 */ /* 0x000e220000002100 */
[----:B---3--:R-:W-:-:S11]  /*f7b0*/  R2UR UR11, R8 ;  /* 0x00000000080b72ca */ /* 0x008fd600000e0000 */
[----:B------:R-:W-:-:S06]  /*f7c0*/  UIMAD.WIDE UR8, UR4, 0x4, UR8 ;  /* 0x00000004040878a5 */ /* 0x000fcc000f8e0208 */
[----:B------:R-:W-:Y:S02]  /*f7d0*/  IMAD.U32 R2, RZ, RZ, UR8 ;  /* 0x00000008ff027e24 */ /* 0x000fe4000f8e00ff */
[----:B------:R-:W-:Y:S01]  /*f7e0*/  IMAD.U32 R3, RZ, RZ, UR9 ;  /* 0x00000009ff037e24 */ /* 0x000fe2000f8e00ff */
[----:B------:R-:W-:-:S04]  /*f7f0*/  ULDC.64 UR8, c[0x0][0xc08] ;  /* 0x0003020000087ab9 */ /* 0x000fc80000000a00 */
[----:B------:R-:W2:Y:S01]  /*f800*/  @P1 LDG.E R7, desc[UR12][R2.64] ;  /* 0x0000000c02071981 */ /* 0x000ea2000c1e1900 */
[----:B------:R-:W-:-:S04]  /*f810*/  UISETP.NE.U32.AND UP1, UPT, UR8, URZ, UPT ;  /* 0x0000003f0800728c */ /* 0x000fc8000bf25070 */
[----:B------:R-:W-:-:S06]  /*f820*/  UISETP.NE.AND.EX UP1, UPT, UR9, URZ, UPT, UP1 ;  /* 0x0000003f0900728c */ /* 0x000fcc000bf25310 */
[----:B------:R-:W-:-:S05]  /*f830*/  PLOP3.LUT P2, PT, PT, PT, UP1, 0x80, 0x0 ;  /* 0x000000000000781c */ /* 0x000fca0003f4f018 */
[----:B------:R-:W-:-:S04]  /*f840*/  @UP1 ULEA UR8, UP2, UR4, UR8, 0x2 ;  /* 0x0000000804081291 */ /* 0x000fc8000f84103f */
[----:B------:R-:W-:Y:S02]  /*f850*/  @UP1 ULEA.HI.X UR9, UR4, UR9, UR11, 0x2, UP2 ;  /* 0x0000000904091291 */ /* 0x000fe400090f140b */
[----:B------:R-:W-:Y:S01]  /*f860*/  IMAD.U32 R4, RZ, RZ, UR8 ;  /* 0x00000008ff047e24 */ /* 0x000fe2000f8e00ff */
[----:B------:R-:W-:Y:S02]  /*f870*/  ULDC UR4, c[0x0][0xa88] ;  /* 0x0002a20000047ab9 */ /* 0x000fe40000000800 */
[----:B------:R-:W-:Y:S01]  /*f880*/  IMAD.U32 R0, RZ, RZ, UR4 ;  /* 0x00000004ff007e24 */ /* 0x000fe2000f8e00ff */
[----:B------:R-:W-:Y:S01]  /*f890*/  UMOV UR4, URZ ;  /* 0x0000003f00047c82 */ /* 0x000fe20008000000 */
[----:B------:R-:W-:Y:S01]  /*f8a0*/  UISETP.NE.AND UP1, UPT, UR10, URZ, UPT ;  /* 0x0000003f0a00728c */ /* 0x000fe2000bf25270 */
[----:B------:R-:W-:Y:S02]  /*f8b0*/  IMAD.U32 R5, RZ, RZ, UR9 ;  /* 0x00000009ff057e24 */ /* 0x000fe4000f8e00ff */
[----:B0-----:R-:W-:-:S03]  /*f8c0*/  VIADD R6, R6, 0xffffff80 ;  /* 0xffffff8006067836 */ /* 0x001fc60000000000 */
[----:B------:R0:W5:Y:S02]  /*f8d0*/  @P2 LDG.E R0, desc[UR12][R4.64] ;  /* 0x0000000c04002981 */ /* 0x000164000c1e1900 */
[----:B------:R-:W-:-:S03]  /*f8e0*/  ISETP.GT.AND P0, PT, R6, 0x7f, PT ;  /* 0x0000007f0600780c */ /* 0x000fc60003f04270 */
[----:B------:R-:W-:Y:S02]  /*f8f0*/  @!UP1 ULDC UR10, c[0x0][0xad4] ;  /* 0x0002b500000a9ab9 */ /* 0x000fe40000000800 */
[----:B------:R-:W-:Y:S01]  /*f900*/  IMAD.U32 R22, RZ, RZ, UR10 ;  /* 0x0000000aff167e24 */ /* 0x000fe2000f8e00ff */
[----:B--2---:R-:W-:-:S13]  /*f910*/  @P1 R2UR UR4, R7 ;  /* 0x00000000070412ca */ /* 0x004fda00000e0000 */
[----:B------:R-:W-:Y:S01]  /*f920*/  USHF.R.S32.HI UR21, URZ, 0x1f, UR4 ;  /* 0x0000001f3f157899 */ /* 0x000fe20008011404 */
[----:B0-----:R-:W-:Y:S11]  /*f930*/  @P2 BRA `(.L_x_221) ;  /* 0x0000000000142947 */ /* 0x001ff60003800000 */
[----:B------:R-:W-:Y:S05]  /*f940*/  @!P1 BRA `(.L_x_221) ;  /* 0x0000000000109947 */ /* 0x000fea0003800000 */
[----:B------:R-:W-:Y:S02]  /*f950*/  ULDC.64 UR8, c[0x0][0x208] ;  /* 0x0000820000087ab9 */ /* 0x000fe40000000a00 */
[----:B------:R-:W2:Y:S04]  /*f960*/  LDG.E R5, desc[UR8][R2.64] ;  /* 0x0000000802057981 */ /* 0x000ea8000c1e1900 */
[----:B-----5:R-:W2:Y:S02]  /*f970*/  LDG.E R0, desc[UR8][R2.64+0x4] ;  /* 0x0000040802007981 */ /* 0x020ea4000c1e1900 */
[----:B--2---:R-:W-:-:S07]  /*f980*/  IMAD.IADD R0, R0, 0x1, -R5 ;  /* 0x0000000100007824 */ /* 0x004fce00078e0a05 */
.L_x_221:
[----:B------:R-:W-:Y:S01]  /*f990*/  R2UR UR8, R9 ;  /* 0x00000000090872ca */ /* 0x000fe200000e0000 */
[----:B------:R-:W-:Y:S01]  /*f9a0*/  BSSY B1, `(.L_x_222) ;  /* 0x0000041000017945 */ /* 0x000fe20003800000 */
[----:B------:R-:W-:-:S11]  /*f9b0*/  R2UR UR9, R8 ;  /* 0x00000000080972ca */ /* 0x000fd600000e0000 */
[----:B------:R-:W-:Y:S02]  /*f9c0*/  USEL UR8, UR8, URZ, !UP0 ;  /* 0x0000003f08087287 */ /* 0x000fe4000c000000 */
[----:B------:R-:W-:Y:S01]  /*f9d0*/  USEL UR9, UR9, URZ, !UP0 ;  /* 0x0000003f09097287 */ /* 0x000fe2000c000000 */
[----:B------:R-:W-:Y:S11]  /*f9e0*/  @P0 BRA `(.L_x_223) ;  /* 0x0000000000f00947 */ /* 0x000ff60003800000 */
[----:B------:R-:W2:Y:S01]  /*f9f0*/  LDL R2, [R1+0x10] ;  /* 0x0000100001027983 */ /* 0x000ea20000100800 */
[----:B------:R-:W0:Y:S01]  /*fa00*/  LDC R9, c[0x0][0xbe8] ;  /* 0x0002fa00ff097b82 */ /* 0x000e220000000800 */
[----:B--2---:R-:W-:Y:S02]  /*fa10*/  R2UR UR10, R2 ;  /* 0x00000000020a72ca */ /* 0x004fe400000e0000 */
[----:B------:R-:W1:Y:S11]  /*fa20*/  S2R R2, SR_TID.X ;  /* 0x0000000000027919 */ /* 0x000e760000002100 */
[----:B------:R-:W-:-:S04]  /*fa30*/  IMAD.U32 R3, RZ, RZ, UR10 ;  /* 0x0000000aff037e24 */ /* 0x000fc8000f8e00ff */
[----:B-1----:R-:W-:Y:S02]  /*fa40*/  IMAD R2, R3, 0x80, R2 ;  /* 0x0000008003027824 */ /* 0x002fe400078e0202 */
[----:B0----5:R-:W-:Y:S02]  /*fa50*/  IMAD R3, R0, R9, RZ ;  /* 0x0000000900037224 */ /* 0x021fe400078e02ff */
[----:B------:R-:W-:-:S05]  /*fa60*/  VIADD R4, R2, 0xffffff80 ;  /* 0xffffff8002047836 */ /* 0x000fca0000000000 */
[----:B------:R-:W-:-:S13]  /*fa70*/  ISETP.GE.AND P0, PT, R4, R3, PT ;  /* 0x000000030400720c */ /* 0x000fda0003f06270 */
[----:B------:R-:W-:Y:S05]  /*fa80*/  @P0 BRA `(.L_x_223) ;  /* 0x0000000000c80947 */ /* 0x000fea0003800000 */
[----:B------:R-:W-:Y:S01]  /*fa90*/  ISETP.NE.AND P0, PT, R9, 0x1, PT ;  /* 0x000000010900780c */ /* 0x000fe20003f05270 */
[----:B------:R-:W-:Y:S01]  /*faa0*/  UMOV UR19, 0x9b8 ;  /* 0x000009b800137882 */ /* 0x000fe20000000000 */
[----:B------:R-:W-:Y:S01]  /*fab0*/  R2UR UR11, R22 ;  /* 0x00000000160b72ca */ /* 0x000fe200000e0000 */
[----:B------:R-:W-:Y:S01]  /*fac0*/  IMAD.MOV.U32 R5, RZ, RZ, R4 ;  /* 0x000000ffff057224 */ /* 0x000fe200078e0004 */
[----:B------:R-:W-:Y:S01]  /*fad0*/  R2UR UR10, R212 ;  /* 0x00000000d40a72ca */ /* 0x000fe200000e0000 */
[----:B------:R-:W-:Y:S01]  /*fae0*/  ULDC.64 UR24, c[0x0][0x208] ;  /* 0x0000820000187ab9 */ /* 0x000fe20000000a00 */
[----:B------:R-:W-:-:S07]  /*faf0*/  R2UR UR20, R213 ;  /* 0x00000000d51472ca */ /* 0x000fce00000e0000 */
[----:B------:R-:W0:Y:S02]  /*fb00*/  @P0 LDC R3, c[0x0][0xbec] ;  /* 0x0002fb00ff030b82 */ /* 0x000e240000000800 */
[----:B------:R-:W-:-:S04]  /*fb10*/  UISETP.GT.AND UP0, UPT, UR11, 0x1, UPT ;  /* 0x000000010b00788c */ /* 0x000fc8000bf04270 */
[----:B------:R-:W-:Y:S02]  /*fb20*/  USEL UR19, UR19, 0x978, UP0 ;  /* 0x0000097813137887 */ /* 0x000fe40008000000 */
[----:B------:R-:W1:Y:S01]  /*fb30*/  @P0 LDC R7, c[0x0][0xbf0] ;  /* 0x0002fc00ff070b82 */ /* 0x000e620000000800 */
[----:B------:R-:W-:-:S09]  /*fb40*/  USEL UR18, UR10, URZ, UP0 ;  /* 0x0000003f0a127287 */ /* 0x000fd20008000000 */
[----:B------:R-:W-:Y:S01]  /*fb50*/  ULDC.64 UR12, c[0x0][UR19+0x220] ;  /* 0x00008800130c7abb */ /* 0x000fe20008000a00 */
[----:B------:R-:W-:Y:S01]  /*fb60*/  ULDC.64 UR10, c[0x0][UR19+0x218] ;  /* 0x00008600130a7abb */ /* 0x000fe20008000a00 */
[----:B------:R-:W-:Y:S01]  /*fb70*/  ULDC.64 UR14, c[0x0][UR19+0x228] ;  /* 0x00008a00130e7abb */ /* 0x000fe20008000a00 */
[----:B------:R-:W-:Y:S02]  /*fb80*/  UIMAD UR13, UR13, UR8, URZ ;  /* 0x000000080d0d72a4 */ /* 0x000fe4000f8e023f */
[----:B------:R-:W-:Y:S01]  /*fb90*/  UIMAD.WIDE.U32 UR16, UR10, UR20, URZ ;  /* 0x000000140a1072a5 */ /* 0x000fe2000f8e003f */
[----:B0-----:R-:W-:Y:S01]  /*fba0*/  @P0 IMAD.HI.U32 R2, R4, R3, RZ ;  /* 0x0000000304020227 */ /* 0x001fe200078e00ff */
[----:B------:R-:W-:Y:S02]  /*fbb0*/  UIMAD UR20, UR11, UR20, URZ ;  /* 0x000000140b1472a4 */ /* 0x000fe4000f8e023f */
[----:B------:R-:W-:Y:S02]  /*fbc0*/  UIMAD.WIDE.U32 UR22, UR14, UR18, URZ ;  /* 0x000000120e1672a5 */ /* 0x000fe4000f8e003f */
[----:B------:R-:W-:-:S02]  /*fbd0*/  UIMAD.WIDE.U32 UR10, UR12, UR8, URZ ;  /* 0x000000080c0a72a5 */ /* 0x000fc4000f8e003f */
[----:B------:R-:W-:Y:S01]  /*fbe0*/  UIMAD UR14, UR15, UR18, URZ ;  /* 0x000000120f0e72a4 */ /* 0x000fe2000f8e023f */
[----:B-1----:R-:W-:Y:S01]  /*fbf0*/  @P0 SHF.R.U32.HI R5, RZ, R7, R2 ;  /* 0x00000007ff050219 */ /* 0x002fe20000011602 */
[----:B------:R-:W-:Y:S01]  /*fc00*/  UIMAD UR13, UR12, UR9, UR13 ;  /* 0x000000090c0d72a4 */ /* 0x000fe2000f8e020d */
[----:B------:R-:W-:Y:S01]  /*fc10*/  IMAD.U32 R2, RZ, RZ, UR22 ;  /* 0x00000016ff027e24 */ /* 0x000fe2000f8e00ff */
[----:B------:R-:W-:Y:S01]  /*fc20*/  UIADD3 UR16, UP1, UP2, UR10, UR16, UR4 ;  /* 0x000000100a107290 */ /* 0x000fe2000fa3e004 */
[----:B------:R-:W-:Y:S01]  /*fc30*/  IMAD.U32 R3, RZ, RZ, UR23 ;  /* 0x00000017ff037e24 */ /* 0x000fe2000f8e00ff */
[----:B------:R-:W-:Y:S01]  /*fc40*/  UIADD3 UR14, UR23, UR14, URZ ;  /* 0x0000000e170e7290 */ /* 0x000fe2000fffe03f */
[--C-:B------:R-:W-:Y:S01]  /*fc50*/  IMAD.MOV R7, RZ, RZ, -R5.reuse ;  /* 0x000000ffff077224 */ /* 0x100fe200078e0a05 */
[----:B------:R-:W-:Y:S02]  /*fc60*/  UIADD3 UR20, UR17, UR20, URZ ;  /* 0x0000001411147290 */ /* 0x000fe4000fffe03f */
[----:B------:R-:W-:Y:S01]  /*fc70*/  UIADD3 UR12, UR11, UR13, URZ ;  /* 0x0000000d0b0c7290 */ /* 0x000fe2000fffe03f */
[----:B------:R-:W-:Y:S01]  /*fc80*/  IMAD R7, R9, R7, R4 ;  /* 0x0000000709077224 */ /* 0x000fe200078e0204 */
[----:B------:R-:W-:Y:S01]  /*fc90*/  IADD3 R2, P0, P1, R5, UR16, R2 ;  /* 0x0000001005027c10 */ /* 0x000fe2000f91e002 */
[----:B------:R-:W-:Y:S01]  /*fca0*/  IMAD.U32 R8, RZ, RZ, UR14 ;  /* 0x0000000eff087e24 */ /* 0x000fe2000f8e00ff */
[----:B------:R-:W-:Y:S01]  /*fcb0*/  UIADD3.X UR12, UR12, UR20, UR21, UP1, UP2 ;  /* 0x000000140c0c7290 */ /* 0x000fe20008fe4415 */
[----:B------:R-:W-:Y:S01]  /*fcc0*/  SHF.R.S32.HI R5, RZ, 0x1f, R5 ;  /* 0x0000001fff057819 */ /* 0x000fe20000011405 */
[----:B------:R-:W-:Y:S01]  /*fcd0*/  ULDC.64 UR10, c[0x0][UR19+0x210] ;  /* 0x00008400130a7abb */ /* 0x000fe20008000a00 */
[----:B------:R-:W-:Y:S01]  /*fce0*/  SHF.R.S32.HI R4, RZ, 0x1f, R7 ;  /* 0x0000001fff047819 */ /* 0x000fe20000011407 */
[----:B------:R-:W-:-:S02]  /*fcf0*/  IMAD R9, R7, UR11, RZ ;  /* 0x0000000b07097c24 */ /* 0x000fc4000f8e02ff */
[----:B------:R-:W-:Y:S01]  /*fd00*/  IADD3.X R3, R5, UR12, R8, P0, P1 ;  /* 0x0000000c05037c10 */ /* 0x000fe200087e2408 */
[----:B------:R-:W-:Y:S01]  /*fd10*/  ULDC.64 UR12, c[0x0][0xba8] ;  /* 0x0002ea00000c7ab9 */ /* 0x000fe20000000a00 */
[----:B------:R-:W-:Y:S01]  /*fd20*/  IMAD R9, R4, UR10, R9 ;  /* 0x0000000a04097c24 */ /* 0x000fe2000f8e0209 */
[----:B------:R-:W-:Y:S01]  /*fd30*/  @!UP0 ULDC UR12, c[0x0][0xb50] ;  /* 0x0002d400000c8ab9 */ /* 0x000fe20000000800 */
[----:B------:R-:W-:Y:S01]  /*fd40*/  @!UP0 ULDC UR13, c[0x0][0xb54] ;  /* 0x0002d500000d8ab9 */ /* 0x000fe20000000800 */
[----:B------:R-:W-:-:S04]  /*fd50*/  IMAD.WIDE.U32 R2, R7, UR10, R2 ;  /* 0x0000000a07027c25 */ /* 0x000fc8000f8e0002 */
[----:B------:R-:W-:Y:S01]  /*fd60*/  IMAD.IADD R3, R3, 0x1, R9 ;  /* 0x0000000103037824 */ /* 0x000fe200078e0209 */
[----:B------:R-:W-:-:S04]  /*fd70*/  LEA R4, P0, R2, UR12, 0x2 ;  /* 0x0000000c02047c11 */ /* 0x000fc8000f8010ff */
[----:B------:R-:W-:Y:S01]  /*fd80*/  LEA.HI.X R5, R2, UR13, R3, 0x2, P0 ;  /* 0x0000000d02057c11 */ /* 0x000fe200080f1403 */
[----:B------:R-:W-:-:S05]  /*fd90*/  IMAD.MOV.U32 R3, RZ, RZ, -0x800000 ;  /* 0xff800000ff037424 */ /* 0x000fca00078e00ff */
[----:B------:R0:W-:Y:S03]  /*fda0*/  STG.E desc[UR24][R4.64], R3 ;  /* 0x0000000304007986 */ /* 0x0001e6000c101918 */
.L_x_223:
[----:B------:R-:W-:Y:S05]  /*fdb0*/  BSYNC B1 ;  /* 0x0000000000017941 */ /* 0x000fea0003800000 */
.L_x_222:
[----:B------:R-:W-:-:S13]  /*fdc0*/  R2UR UR10, R22 ;  /* 0x00000000160a72ca */ /* 0x000fda00000e0000 */
[----:B------:R-:W-:-:S06]  /*fdd0*/  UISETP.GT.AND UP0, UPT, UR10, 0x1, UPT ;  /* 0x000000010a00788c */ /* 0x000fcc000bf04270 */
[----:B------:R-:W-:-:S13]  /*fde0*/  PLOP3.LUT P0, PT, PT, PT, UP0, 0x80, 0x0 ;  /* 0x000000000000781c */ /* 0x000fda0003f0f008 */
[----:B------:R-:W-:Y:S05]  /*fdf0*/  @P0 BRA `(.L_x_218) ;  /* 0x00000008007c0947 */ /* 0x000fea0003800000 */
[----:B------:R-:W2:Y:S01]  /*fe00*/  LDL.LU R2, [R1+0x10] ;  /* 0x0000100001027983 */ /* 0x000ea20000300800 */
[----:B------:R-:W1:Y:S01]  /*fe10*/  LDC R11, c[0x0][0xbe8] ;  /* 0x0002fa00ff0b7b82 */ /* 0x000e620000000800 */
[----:B0-----:R-:W-:Y:S01]  /*fe20*/  SHF.R.S32.HI R3, RZ, 0x1f, R6 ;  /* 0x0000001fff037819 */ /* 0x001fe20000011406 */
[----:B------:R-:W-:Y:S01]  /*fe30*/  ULDC.64 UR12, c[0x0][0xaa0] ;  /* 0x0002a800000c7ab9 */ /* 0x000fe20000000a00 */
[----:B------:R-:W-:Y:S01]  /*fe40*/  R2UR UR15, R213 ;  /* 0x00000000d50f72ca */ /* 0x000fe200000e0000 */
[----:B------:R-:W-:Y:S01]  /*fe50*/  UIMAD.WIDE.U32 UR10, UR4, UR12, URZ ;  /* 0x0000000c040a72a5 */ /* 0x000fe2000f8e003f */
[----:B------:R-:W-:Y:S01]  /*fe60*/  BSSY B1, `(.L_x_224) ;  /* 0x0000053000017945 */ /* 0x000fe20003800000 */
[----:B------:R-:W-:-:S04]  /*fe70*/  UIMAD UR12, UR21, UR12, URZ ;  /* 0x0000000c150c72a4 */ /* 0x000fc8000f8e023f */
[----:B------:R-:W-:-:S04]  /*fe80*/  UIMAD UR12, UR4, UR13, UR12 ;  /* 0x0000000d040c72a4 */ /* 0x000fc8000f8e020c */
[----:B------:R-:W-:-:S03]  /*fe90*/  UIADD3 UR11, UR11, UR12, URZ ;  /* 0x0000000c0b0b7290 */ /* 0x000fc6000fffe03f */
[----:B------:R-:W-:Y:S02]  /*fea0*/  ULDC.64 UR12, c[0x0][0xae8] ;  /* 0x0002ba00000c7ab9 */ /* 0x000fe40000000a00 */
[----:B------:R-:W-:-:S04]  /*feb0*/  UIMAD.WIDE.U32 UR10, UR15, UR12, UR10 ;  /* 0x0000000c0f0a72a5 */ /* 0x000fc8000f8e000a */
[----:B------:R-:W-:Y:S01]  /*fec0*/  UIMAD UR11, UR15, UR13, UR11 ;  /* 0x0000000d0f0b72a4 */ /* 0x000fe2000f8e020b */
[----:B-1----:R-:W-:Y:S02]  /*fed0*/  ISETP.NE.AND P0, PT, R11, 0x1, PT ;  /* 0x000000010b00780c */ /* 0x002fe40003f05270 */
[----:B------:R-:W-:Y:S02]  /*fee0*/  ULDC.64 UR12, c[0x0][0xaf0] ;  /* 0x0002bc00000c7ab9 */ /* 0x000fe40000000a00 */
[----:B------:R-:W-:-:S04]  /*fef0*/  UIMAD UR9, UR9, UR12, URZ ;  /* 0x0000000c090972a4 */ /* 0x000fc8000f8e023f */
[----:B------:R-:W-:Y:S02]  /*ff00*/  UIMAD UR4, UR8, UR13, UR9 ;  /* 0x0000000d080472a4 */ /* 0x000fe4000f8e0209 */
[----:B------:R-:W-:-:S03]  /*ff10*/  UIMAD.WIDE.U32 UR8, UR8, UR12, UR10 ;  /* 0x0000000c080872a5 */ /* 0x000fc6000f8e000a */
[----:B------:R-:W0:Y:S01]  /*ff20*/  @P0 LDC R7, c[0x0][0xbf0] ;  /* 0x0002fc00ff070b82 */ /* 0x000e220000000800 */
[----:B------:R-:W-:Y:S01]  /*ff30*/  UIADD3 UR4, UR9, UR4, URZ ;  /* 0x0000000409047290 */ /* 0x000fe2000fffe03f */
[----:B------:R-:W-:Y:S01]  /*ff40*/  ULDC.64 UR10, c[0x0][0xae0] ;  /* 0x0002b800000a7ab9 */ /* 0x000fe20000000a00 */
[----:B--2---:R-:W-:Y:S02]  /*ff50*/  R2UR UR14, R2 ;  /* 0x00000000020e72ca */ /* 0x004fe400000e0000 */
[----:B------:R-:W-:-:S03]  /*ff60*/  LEA.HI R2, R3, R6, RZ, 0x3 ;  /* 0x0000000603027211 */ /* 0x000fc600078f18ff */
[----:B------:R-:W1:Y:S01]  /*ff70*/  @P0 LDC R3, c[0x0][0xbec] ;  /* 0x0002fb00ff030b82 */ /* 0x000e620000000800 */
[----:B------:R-:W-:Y:S02]  /*ff80*/  LOP3.LUT R5, R2, 0xfffffff8, RZ, 0xc0, !PT ;  /* 0xfffffff802057812 */ /* 0x000fe400078ec0ff */
[----:B------:R-:W-:-:S03]  /*ff90*/  SHF.R.S32.HI R13, RZ, 0x3, R2 ;  /* 0x00000003ff0d7819 */ /* 0x000fc60000011402 */
[----:B------:R-:W-:Y:S02]  /*ffa0*/  IMAD.IADD R8, R6, 0x1, -R5 ;  /* 0x0000000106087824 */ /* 0x000fe400078e0a05 */
[----:B------:R-:W-:Y:S02]  /*ffb0*/  IMAD.U32 R5, RZ, RZ, UR14 ;  /* 0x0000000eff057e24 */ /* 0x000fe4000f8e00ff */
[----:B------:R-:W-:-:S04]  /*ffc0*/  IMAD R2, R8, 0x20, R13 ;  /* 0x0000002008027824 */ /* 0x000fc800078e020d */
[----:B------:R-:W-:-:S04]  /*ffd0*/  IMAD R6, R5, 0x80, R2 ;  /* 0x0000008005067824 */ /* 0x000fc800078e0202 */
[----:B------:R-:W-:Y:S02]  /*ffe0*/  IMAD.MOV.U32 R5, RZ, RZ, R6 ;  /* 0x000000ffff057224 */ /* 0x000fe400078e0006 */
[----:B-1----:R-:W-:-:S04]  /*fff0*/  @P0 IMAD.HI.U32 R2, R6, R3, RZ ;  /* 0x0000000306020227 */ /* 0x002fc800078e00ff */
[----:B------:R-:W-:Y:S01]  /*10000*/  IMAD.U32 R3, RZ, RZ, UR9 ;  /* 0x00000009ff037e24 */ /* 0x000fe2000f8e00ff */
[----:B0-----:R-:W-:Y:S01]  /*10010*/  @P0 SHF.R.U32.HI R5, RZ, R7, R2 ;  /* 0x00000007ff050219 */ /* 0x001fe20000011602 */
[----:B------:R-:W-:Y:S01]  /*10020*/  IMAD.U32 R2, RZ, RZ, UR8 ;  /* 0x00000008ff027e24 */ /* 0x000fe2000f8e00ff */
[----:B------:R-:W-:Y:S01]  /*10030*/  ULDC.64 UR8, c[0x0][0xad8] ;  /* 0x0002b60000087ab9 */ /* 0x000fe20000000a00 */
[----:B------:R-:W-:Y:S01]  /*10040*/  IMAD.U32 R3, RZ, RZ, UR4 ;  /* 0x00000004ff037e24 */ /* 0x000fe2000f8e00ff */
[--C-:B------:R-:W-:Y:S01]  /*10050*/  SHF.R.S32.HI R4, RZ, 0x1f, R5.reuse ;  /* 0x0000001fff047819 */ /* 0x100fe20000011405 */
[----:B------:R-:W-:Y:S02]  /*10060*/  IMAD.MOV R7, RZ, RZ, -R5 ;  /* 0x000000ffff077224 */ /* 0x000fe400078e0a05 */
[----:B------:R-:W-:-:S04]  /*10070*/  IMAD.WIDE.U32 R2, R5, UR10, R2 ;  /* 0x0000000a05027c25 */ /* 0x000fc8000f8e0002 */
[----:B------:R-:W-:Y:S02]  /*10080*/  IMAD R7, R11, R7, R6 ;  /* 0x000000070b077224 */ /* 0x000fe400078e0206 */
[----:B------:R-:W-:Y:S02]  /*10090*/  IMAD R4, R4, UR10, RZ ;  /* 0x0000000a04047c24 */ /* 0x000fe4000f8e02ff */
[----:B------:R-:W-:Y:S02]  /*100a0*/  IMAD.U32 R6, RZ, RZ, UR14 ;  /* 0x0000000eff067e24 */ /* 0x000fe4000f8e00ff */
[----:B------:R-:W-:Y:S01]  /*100b0*/  IMAD R9, R5, UR11, R4 ;  /* 0x0000000b05097c24 */ /* 0x000fe2000f8e0204 */
[----:B------:R-:W-:Y:S01]  /*100c0*/  SHF.R.S32.HI R4, RZ, 0x1f, R7 ;  /* 0x0000001fff047819 */ /* 0x000fe20000011407 */
[----:B------:R-:W-:Y:S02]  /*100d0*/  IMAD R6, R6, 0x80, R13 ;  /* 0x0000008006067824 */ /* 0x000fe400078e020d */
[----:B------:R-:W-:-:S02]  /*100e0*/  IMAD.IADD R3, R3, 0x1, R9 ;  /* 0x0000000103037824 */ /* 0x000fc400078e0209 */
[----:B------:R-:W-:Y:S02]  /*100f0*/  IMAD R4, R4, UR8, RZ ;  /* 0x0000000804047c24 */ /* 0x000fe4000f8e02ff */
[----:B------:R-:W-:-:S04]  /*10100*/  IMAD.WIDE.U32 R2, R7, UR8, R2 ;  /* 0x0000000807027c25 */ /* 0x000fc8000f8e0002 */
[----:B------:R-:W-:Y:S01]  /*10110*/  IMAD R5, R7, UR9, R4 ;  /* 0x0000000907057c24 */ /* 0x000fe2000f8e0204 */
[----:B------:R-:W-:Y:S01]  /*10120*/  ULDC.64 UR8, c[0x0][0xa80] ;  /* 0x0002a00000087ab9 */ /* 0x000fe20000000a00 */
[----:B-----5:R-:W-:Y:S02]  /*10130*/  IMAD R11, R0, R11, RZ ;  /* 0x0000000b000b7224 */ /* 0x020fe400078e02ff */
[----:B------:R-:W-:Y:S02]  /*10140*/  VIADD R4, R6, 0x40 ;  /* 0x0000004006047836 */ /* 0x000fe40000000000 */
[----:B------:R-:W-:Y:S01]  /*10150*/  IMAD.IADD R3, R3, 0x1, R5 ;  /* 0x0000000103037824 */ /* 0x000fe200078e0205 */
[----:B------:R-:W-:Y:S01]  /*10160*/  LEA R5, P2, R2, UR8, 0x1 ;  /* 0x0000000802057c11 */ /* 0x000fe2000f8408ff */
[----:B------:R-:W-:Y:S01]  /*10170*/  VIADD R0, R6, 0x20 ;  /* 0x0000002006007836 */ /* 0x000fe20000000000 */
[----:B------:R-:W-:Y:S01]  /*10180*/  ISETP.GE.AND P0, PT, R4, R11, PT ;  /* 0x0000000b0400720c */ /* 0x000fe20003f06270 */
[----:B------:R-:W-:Y:S01]  /*10190*/  IMAD.SHL.U32 R7, R8, 0x8, RZ ;  /* 0x0000000808077824 */ /* 0x000fe200078e00ff */
[----:B------:R-:W-:-:S02]  /*101a0*/  LEA.HI.X R4, R2, UR9, R3, 0x1, P2 ;  /* 0x0000000902047c11 */ /* 0x000fc400090f0c03 */
[-C--:B------:R-:W-:Y:S01]  /*101b0*/  ISETP.GE.AND P2, PT, R6, R11.reuse, PT ;  /* 0x0000000b0600720c */ /* 0x080fe20003f46270 */
[C---:B------:R-:W-:Y:S01]  /*101c0*/  VIADD R15, R7.reuse, 0xc0 ;  /* 0x000000c0070f7836 */ /* 0x040fe20000000000 */
[----:B------:R-:W-:Y:S01]  /*101d0*/  ISETP.GE.AND P1, PT, R0, R11, PT ;  /* 0x0000000b0000720c */ /* 0x000fe20003f26270 */
[C---:B------:R-:W-:Y:S01]  /*101e0*/  VIADD R9, R7.reuse, 0x40 ;  /* 0x0000004007097836 */ /* 0x040fe20000000000 */
[----:B------:R0:W1:Y:S01]  /*101f0*/  SHFL.IDX PT, R2, R5, RZ, 0x181f ;  /* 0x00181fff05027589 */ /* 0x00006200000e0000 */
[----:B------:R-:W-:Y:S01]  /*10200*/  VIADD R13, R7, 0x80 ;  /* 0x00000080070d7836 */ /* 0x000fe20000000000 */
[----:B------:R-:W-:Y:S02]  /*10210*/  SHF.R.S32.HI R14, RZ, 0x1f, R7 ;  /* 0x0000001fff0e7819 */ /* 0x000fe40000011407 */
[----:B------:R0:W2:Y:S01]  /*10220*/  SHFL.IDX PT, R0, R4, RZ, 0x181f ;  /* 0x00181fff04007589 */ /* 0x0000a200000e0000 */
[----:B------:R-:W-:Y:S02]  /*10230*/  SHF.R.S32.HI R8, RZ, 0x1f, R15 ;  /* 0x0000001fff087819 */ /* 0x000fe4000001140f */
[----:B------:R-:W-:-:S02]  /*10240*/  SHF.R.S32.HI R10, RZ, 0x1f, R9 ;  /* 0x0000001fff0a7819 */ /* 0x000fc40000011409 */
[----:B------:R-:W-:Y:S01]  /*10250*/  SHF.R.S32.HI R12, RZ, 0x1f, R13 ;  /* 0x0000001fff0c7819 */ /* 0x000fe2000001140d */
[----:B------:R-:W-:Y:S06]  /*10260*/  @P2 BRA `(.L_x_225) ;  /* 0x0000000000482947 */ /* 0x000fec0003800000 */
        /* <DEDUP_REMOVED lines=9> */
[----:B------:R3:W-:Y:S01]  /*10300*/  @!P5 ST.E.128 desc[UR8][R20.64], RZ ;  /* 0x000000ff1400d985 */ /* 0x0007e2000c101d08 */
[----:B------:R-:W-:Y:S02]  /*10310*/  @!P4 LEA.HI.X R25, R9, R0, R10, 0x1, P6 ;  /* 0x000000000919c211 */ /* 0x000fe400030f0c0a */
[----:B------:R-:W-:-:S03]  /*10320*/  @!P3 LEA R26, P6, R13, R2, 0x1 ;  /* 0x000000020d1ab211 */ /* 0x000fc600078c08ff */
[----:B------:R3:W-:Y:S01]  /*10330*/  @!P4 ST.E.128 desc[UR8][R24.64], RZ ;  /* 0x000000ff1800c985 */ /* 0x0007e2000c101d08 */
[----:B------:R-:W-:Y:S02]  /*10340*/  @!P3 LEA.HI.X R27, R13, R0, R12, 0x1, P6 ;  /* 0x000000000d1bb211 */ /* 0x000fe400030f0c0c */
[----:B------:R-:W-:-:S03]  /*10350*/  @!P2 LEA R2, P6, R15, R2, 0x1 ;  /* 0x000000020f02a211 */ /* 0x000fc600078c08ff */
[----:B------:R3:W-:Y:S01]  /*10360*/  @!P3 ST.E.128 desc[UR8][R26.64], RZ ;  /* 0x000000ff1a00b985 */ /* 0x0007e2000c101d08 */
[----:B------:R-:W-:-:S05]  /*10370*/  @!P2 LEA.HI.X R3, R15, R0, R8, 0x1, P6 ;  /* 0x000000000f03a211 */ /* 0x000fca00030f0c08 */
[----:B------:R3:W-:Y:S04]  /*10380*/  @!P2 ST.E.128 desc[UR8][R2.64], RZ ;  /* 0x000000ff0200a985 */ /* 0x0007e8000c101d08 */
.L_x_225:
[----:B------:R-:W-:Y:S05]  /*10390*/  BSYNC B1 ;  /* 0x0000000000017941 */ /* 0x000fea0003800000 */
.L_x_224:
[----:B--2---:R2:W4:Y:S01]  /*103a0*/  SHFL.IDX PT, R0, R4, 0x1, 0x181f ;  /* 0x00381f0004007f89 */ /* 0x00452200000e0000 */
[----:B------:R-:W-:Y:S03]  /*103b0*/  BSSY B1, `(.L_x_226) ;  /* 0x0000015000017945 */ /* 0x000fe60003800000 */
[----:B-1-3--:R2:W1:Y:S01]  /*103c0*/  SHFL.IDX PT, R2, R5, 0x1, 0x181f ;  /* 0x00381f0005027f89 */ /* 0x00a46200000e0000 */
[----:B------:R-:W-:Y:S05]  /*103d0*/  @P1 BRA `(.L_x_227) ;  /* 0x0000000000481947 */ /* 0x000fea0003800000 */
[----:B------:R-:W-:Y:S01]  /*103e0*/  ULDC UR4, c[0x0][0xac8] ;  /* 0x0002b20000047ab9 */ /* 0x000fe20000000800 */
[----:B------:R-:W-:Y:S01]  /*103f0*/  ULDC.64 UR8, c[0x0][0x208] ;  /* 0x0000820000087ab9 */ /* 0x000fe20000000a00 */
[----:B------:R-:W-:Y:S02]  /*10400*/  ISETP.GE.AND P4, PT, R7, UR4, PT ;  /* 0x0000000407007c0c */ /* 0x000fe4000bf86270 */
[----:B------:R-:W-:Y:S02]  /*10410*/  ISETP.GE.AND P3, PT, R9, UR4, PT ;  /* 0x0000000409007c0c */ /* 0x000fe4000bf66270 */
[----:B------:R-:W-:Y:S02]  /*10420*/  ISETP.GE.AND P2, PT, R13, UR4, PT ;  /* 0x000000040d007c0c */ /* 0x000fe4000bf46270 */
[----:B------:R-:W-:-:S07]  /*10430*/  ISETP.GE.AND P1, PT, R15, UR4, PT ;  /* 0x000000040f007c0c */ /* 0x000fce000bf26270 */
[-C--:B-1----:R-:W-:Y:S02]  /*10440*/  @!P4 LEA R20, P6, R7, R2.reuse, 0x1 ;  /* 0x000000020714c211 */ /* 0x082fe400078c08ff */
[----:B------:R-:W-:Y:S02]  /*10450*/  @!P3 LEA R24, P5, R9, R2, 0x1 ;  /* 0x000000020918b211 */ /* 0x000fe400078a08ff */
[----:B----4-:R-:W-:Y:S02]  /*10460*/  @!P4 LEA.HI.X R21, R7, R0, R14, 0x1, P6 ;  /* 0x000000000715c211 */ /* 0x010fe400030f0c0e */
[----:B------:R-:W-:Y:S02]  /*10470*/  @!P2 LEA R26, P6, R13, R2, 0x1 ;  /* 0x000000020d1aa211 */ /* 0x000fe400078c08ff */
[----:B------:R-:W-:Y:S01]  /*10480*/  @!P3 LEA.HI.X R25, R9, R0, R10, 0x1, P5 ;  /* 0x000000000919b211 */ /* 0x000fe200028f0c0a */
[----:B------:R3:W-:Y:S01]  /*10490*/  @!P4 ST.E.128 desc[UR8][R20.64], RZ ;  /* 0x000000ff1400c985 */ /* 0x0007e2000c101d08 */
[----:B------:R-:W-:-:S02]  /*104a0*/  @!P1 LEA R2, P5, R15, R2, 0x1 ;  /* 0x000000020f029211 */ /* 0x000fc400078a08ff */
[-C--:B------:R-:W-:Y:S01]  /*104b0*/  @!P2 LEA.HI.X R27, R13, R0.reuse, R12, 0x1, P6 ;  /* 0x000000000d1ba211 */ /* 0x080fe200030f0c0c */
[----:B------:R3:W-:Y:S01]  /*104c0*/  @!P3 ST.E.128 desc[UR8][R24.64], RZ ;  /* 0x000000ff1800b985 */ /* 0x0007e2000c101d08 */
[----:B------:R-:W-:-:S03]  /*104d0*/  @!P1 LEA.HI.X R3, R15, R0, R8, 0x1, P5 ;  /* 0x000000000f039211 */ /* 0x000fc600028f0c08 */
[----:B------:R3:W-:Y:S04]  /*104e0*/  @!P2 ST.E.128 desc[UR8][R26.64], RZ ;  /* 0x000000ff1a00a985 */ /* 0x0007e8000c101d08 */
[----:B------:R3:W-:Y:S02]  /*104f0*/  @!P1 ST.E.128 desc[UR8][R2.64], RZ ;  /* 0x000000ff02009985 */ /* 0x0007e4000c101d08 */
.L_x_227:
[----:B------:R-:W-:Y:S05]  /*10500*/  BSYNC B1 ;  /* 0x0000000000017941 */ /* 0x000fea0003800000 */
.L_x_226:
[----:B----4-:R4:W0:Y:S01]  /*10510*/  SHFL.IDX PT, R0, R4, 0x2, 0x181f ;  /* 0x00581f0004007f89 */ /* 0x01082200000e0000 */
        /* <DEDUP_REMOVED lines=10> */
[-C--:B------:R-:W-:Y:S02]  /*105c0*/  @!P2 LEA R24, P5, R9, R2.reuse, 0x1 ;  /* 0x000000020918a211 */ /* 0x080fe400078a08ff */
[----:B------:R-:W-:Y:S02]  /*105d0*/  @!P1 LEA R26, P4, R13, R2, 0x1 ;  /* 0x000000020d1a9211 */ /* 0x000fe400078808ff */
[----:B0-----:R-:W-:Y:S02]  /*105e0*/  @!P3 LEA.HI.X R21, R7, R0, R14, 0x1, P6 ;  /* 0x000000000715b211 */ /* 0x001fe400030f0c0e */
[----:B------:R-:W-:Y:S02]  /*105f0*/  @!P0 LEA R2, P6, R15, R2, 0x1 ;  /* 0x000000020f028211 */ /* 0x000fe400078c08ff */
[-C--:B------:R-:W-:Y:S01]  /*10600*/  @!P2 LEA.HI.X R25, R9, R0.reuse, R10, 0x1, P5 ;  /* 0x000000000919a211 */ /* 0x080fe200028f0c0a */
[----:B------:R3:W-:Y:S01]  /*10610*/  @!P3 ST.E.128 desc[UR8][R20.64], RZ ;  /* 0x000000ff1400b985 */ /* 0x0007e2000c101d08 */
[----:B------:R-:W-:-:S02]  /*10620*/  @!P1 LEA.HI.X R27, R13, R0, R12, 0x1, P4 ;  /* 0x000000000d1b9211 */ /* 0x000fc400020f0c0c */
[----:B------:R-:W-:Y:S01]  /*10630*/  @!P0 LEA.HI.X R3, R15, R0, R8, 0x1, P6 ;  /* 0x000000000f038211 */ /* 0x000fe200030f0c08 */
[----:B------:R3:W-:Y:S04]  /*10640*/  @!P2 ST.E.128 desc[UR8][R24.64], RZ ;  /* 0x000000ff1800a985 */ /* 0x0007e8000c101d08 */
[----:B------:R3:W-:Y:S04]  /*10650*/  @!P1 ST.E.128 desc[UR8][R26.64], RZ ;  /* 0x000000ff1a009985 */ /* 0x0007e8000c101d08 */
[----:B------:R3:W-:Y:S02]  /*10660*/  @!P0 ST.E.128 desc[UR8][R2.64], RZ ;  /* 0x000000ff02008985 */ /* 0x0007e4000c101d08 */
.L_x_229:
[----:B------:R-:W-:Y:S05]  /*10670*/  BSYNC B1 ;  /* 0x0000000000017941 */ /* 0x000fea0003800000 */
.L_x_228:
[----:B0-----:R-:W-:Y:S01]  /*10680*/  VIADD R0, R6, 0x60 ;  /* 0x0000006006007836 */ /* 0x001fe20000000000 */
[----:B--2-4-:R-:W0:Y:S04]  /*10690*/  SHFL.IDX PT, R4, R4, 0x3, 0x181f ;  /* 0x00781f0004047f89 */ /* 0x014e2800000e0000 */
[----:B------:R-:W-:Y:S01]  /*106a0*/  ISETP.GE.AND P0, PT, R0, R11, PT ;  /* 0x0000000b0000720c */ /* 0x000fe20003f06270 */
[----:B-1-3--:R1:W2:-:S12]  /*106b0*/  SHFL.IDX PT, R2, R5, 0x3, 0x181f ;  /* 0x00781f0005027f89 */ /* 0x00a29800000e0000 */
[----:B-1----:R-:W-:Y:S05]  /*106c0*/  @P0 BRA `(.L_x_218) ;  /* 0x0000000000480947 */ /* 0x002fea0003800000 */
[----:B------:R-:W-:Y:S01]  /*106d0*/  ULDC UR4, c[0x0][0xac8] ;  /* 0x0002b20000047ab9 */ /* 0x000fe20000000800 */
[----:B------:R-:W-:Y:S01]  /*106e0*/  ULDC.64 UR8, c[0x0][0x208] ;  /* 0x0000820000087ab9 */ /* 0x000fe20000000a00 */
[----:B------:R-:W-:Y:S02]  /*106f0*/  ISETP.GE.AND P3, PT, R7, UR4, PT ;  /* 0x0000000407007c0c */ /* 0x000fe4000bf66270 */
[----:B------:R-:W-:Y:S02]  /*10700*/  ISETP.GE.AND P2, PT, R9, UR4, PT ;  /* 0x0000000409007c0c */ /* 0x000fe4000bf46270 */
[----:B------:R-:W-:Y:S02]  /*10710*/  ISETP.GE.AND P1, PT, R13, UR4, PT ;  /* 0x000000040d007c0c */ /* 0x000fe4000bf26270 */
[----:B------:R-:W-:-:S07]  /*10720*/  ISETP.GE.AND P0, PT, R15, UR4, PT ;  /* 0x000000040f007c0c */ /* 0x000fce000bf06270 */
[----:B--2---:R-:W-:-:S04]  /*10730*/  @!P3 LEA R6, P4, R7, R2, 0x1 ;  /* 0x000000020706b211 */ /* 0x004fc800078808ff */
[----:B0-----:R-:W-:Y:S02]  /*10740*/  @!P3 LEA.HI.X R7, R7, R4, R14, 0x1, P4 ;  /* 0x000000040707b211 */ /* 0x001fe400020f0c0e */
[-C--:B------:R-:W-:Y:S02]  /*10750*/  @!P2 LEA R20, P4, R9, R2.reuse, 0x1 ;  /* 0x000000020914a211 */ /* 0x080fe400078808ff */
[-C--:B------:R-:W-:Y:S01]  /*10760*/  @!P1 LEA R24, P5, R13, R2.reuse, 0x1 ;  /* 0x000000020d189211 */ /* 0x080fe200078a08ff */
[----:B------:R0:W-:Y:S01]  /*10770*/  @!P3 ST.E.128 desc[UR8][R6.64], RZ ;  /* 0x000000ff0600b985 */ /* 0x0001e2000c101d08 */
[----:B------:R-:W-:Y:S02]  /*10780*/  @!P0 LEA R2, P6, R15, R2, 0x1 ;  /* 0x000000020f028211 */ /* 0x000fe400078c08ff */
[-C--:B------:R-:W-:Y:S02]  /*10790*/  @!P2 LEA.HI.X R21, R9, R4.reuse, R10, 0x1, P4 ;  /* 0x000000040915a211 */ /* 0x080fe400020f0c0a */
[----:B------:R-:W-:-:S02]  /*107a0*/  @!P1 LEA.HI.X R25, R13, R4, R12, 0x1, P5 ;  /* 0x000000040d199211 */ /* 0x000fc400028f0c0c */
[----:B------:R-:W-:Y:S01]  /*107b0*/  @!P0 LEA.HI.X R3, R15, R4, R8, 0x1, P6 ;  /* 0x000000040f038211 */ /* 0x000fe200030f0c08 */
[----:B------:R0:W-:Y:S04]  /*107c0*/  @!P2 ST.E.128 desc[UR8][R20.64], RZ ;  /* 0x000000ff1400a985 */ /* 0x0001e8000c101d08 */
[----:B------:R0:W-:Y:S04]  /*107d0*/  @!P1 ST.E.128 desc[UR8][R24.64], RZ ;  /* 0x000000ff18009985 */ /* 0x0001e8000c101d08 */
[----:B------:R0:W-:Y:S02]  /*107e0*/  @!P0 ST.E.128 desc[UR8][R2.64], RZ ;  /* 0x000000ff02008985 */ /* 0x0001e4000c101d08 */
.L_x_218:
[----:B------:R-:W-:Y:S05]  /*107f0*/  BSYNC B0 ;  /* 0x0000000000007941 */ /* 0x000fea0003800000 */
.L_x_208:
[----:B------:R-:W-:Y:S02]  /*10800*/  ULDC UR4, c[0x0][0xc3c] ;  /* 0x00030f0000047ab9 */ /* 0x000fe40000000800 */
[----:B------:R-:W-:-:S06]  /*10810*/  UISETP.GE.AND UP0, UPT, UR7, UR4, UPT ;  /* 0x000000040700728c */ /* 0x000fcc000bf06270 */
[----:B------:R-:W-:-:S13]  /*10820*/  PLOP3.LUT P0, PT, PT, PT, UP0, 0x80, 0x0 ;  /* 0x000000000000781c */ /* 0x000fda0003f0f008 */
[----:B------:R-:W-:Y:S05]  /*10830*/  @!P0 BRA `(.L_x_230) ;  /* 0xffffff0800448947 */ /* 0x000fea000383ffff */
[----:B------:R-:W-:Y:S05]  /*10840*/  EXIT ;  /* 0x000000000000794d */ /* 0x000fea0003800000 */
.L_x_182:
[----:B------:R-:W-:-:S08]  /*10850*/  NOP ;  /* 0x0000000000007918 */ /* 0x000fd00000000000 */
[----:B0-----:R-:W0:-:S00]  /*10860*/  USETMAXREG.DEALLOC.CTAPOOL 0x18 ;  /* 0x00000018000079c8 */ /* 0x001e0000080e0500 */
[----:B0-----:R-:W-:Y:S01]  /*10870*/  LOP3.LUT R0, R0, 0x3, RZ, 0xc0, !PT ;  /* 0x0000000300007812 */ /* 0x001fe200078ec0ff */
[----:B------:R-:W-:-:S05]  /*10880*/  IMAD.MOV.U32 R7, RZ, RZ, RZ ;  /* 0x000000ffff077224 */ /* 0x000fca00078e00ff */
[----:B------:R-:W0:Y:S02]  /*10890*/  SHFL.IDX PT, R0, R0, RZ, 0x1f ;  /* 0x00001fff00007589 */ /* 0x000e2400000e0000 */
[----:B0-----:R-:W-:-:S04]  /*108a0*/  ISETP.NE.AND P0, PT, R0, RZ, PT ;  /* 0x000000ff0000720c */ /* 0x001fc80003f05270 */
[----:B------:R-:W-:-:S05]  /*108b0*/  P2R R0, PR, RZ, 0x1 ;  /* 0x00000001ff007803 */ /* 0x000fca0000000000 */
[----:B------:R0:W-:Y:S04]  /*108c0*/  STL [R1+0x5c], R0 ;  /* 0x00005c0001007387 */ /* 0x0001e80000100800 */
[----:B------:R-:W-:Y:S05]  /*108d0*/  @!P0 BRA `(.L_x_231) ;  /* 0x0000000000248947 */ /* 0x000fea0003800000 */
[----:B------:R-:W1:Y:S08]  /*108e0*/  S2UR UR5, SR_CgaCtaId ;  /* 0x00000000000579c3 */ /* 0x000e700000008800 */
[----:B------:R-:W-:Y:S06]  /*108f0*/  BAR.SYNC.DEFER_BLOCKING 0x5, 0x180 ;  /* 0x0146000000007b1d */ /* 0x000fec0000010000 */
[----:B------:R-:W-:-:S02]  /*10900*/  UMOV UR4, 0x400 ;  /* 0x0000040000047882 */ /* 0x000fc40000000000 */
[----:B-1----:R-:W-:-:S09]  /*10910*/  ULEA UR4, UR5, UR4, 0x18 ;  /* 0x0000000405047291 */ /* 0x002fd2000f8ec03f */
[----:B------:R-:W1:Y:S04]  /*10920*/  LDS.128 R8, [UR4+0x388d0] ;  /* 0x0388d004ff087984 */ /* 0x000e680008000c00 */
[----:B-1----:R2:W-:Y:S04]  /*10930*/  STL.64 [R1], R8 ;  /* 0x0000000801007387 */ /* 0x0025e80000100a00 */
[----:B------:R2:W-:Y:S01]  /*10940*/  STL.64 [R1+0x8], R10 ;  /* 0x0000080a01007387 */ /* 0x0005e20000100a00 */
[----:B------:R-:W-:Y:S06]  /*10950*/  BAR.ARV 0x4, 0x180 ;  /* 0x0106000000007b1d */ /* 0x000fec0000002000 */
[----:B------:R-:W-:Y:S05]  /*10960*/  BRA `(.L_x_232) ;  /* 0x0000000800ac7947 */ /* 0x000fea0003800000 */
.L_x_231:
[----:B0-----:R-:W-:Y:S01]  /*10970*/  LOP3.LUT R0, R6, 0x1f, RZ, 0xc0, !PT ;  /* 0x0000001f06007812 */ /* 0x001fe200078ec0ff */
[----:B------:R-:W-:Y:S01]  /*10980*/  ULDC UR4, c[0x0][0xc3c] ;  /* 0x00030f0000047ab9 */ /* 0x000fe20000000800 */
[----:B------:R-:W-:Y:S01]  /*10990*/  ULDC.64 UR6, c[0x0][0x208] ;  /* 0x0000820000067ab9 */ /* 0x000fe20000000a00 */
[----:B------:R-:W-:Y:S01]  /*109a0*/  IMAD.MOV.U32 R10, RZ, RZ, RZ ;  /* 0x000000ffff0a7224 */ /* 0x000fe200078e00ff */
[----:B------:R-:W-:Y:S01]  /*109b0*/  ISETP.NE.AND P0, PT, R0, 0x1f, PT ;  /* 0x0000001f0000780c */ /* 0x000fe20003f05270 */
[----:B------:R-:W-:-:S03]  /*109c0*/  ULDC UR5, c[0x0][0xc38] ;  /* 0x00030e0000057ab9 */ /* 0x000fc60000000800 */
[----:B------:R-:W-:-:S13]  /*109d0*/  ISETP.GE.OR P1, PT, R0, UR4, !P0 ;  /* 0x0000000400007c0c */ /* 0x000fda000c726670 */
[----:B------:R-:W0:Y:S08]  /*109e0*/  @!P1 LDC.64 R2, c[0x0][0xc80] ;  /* 0x00032000ff029b82 */ /* 0x000e300000000a00 */
[----:B------:R-:W1:Y:S01]  /*109f0*/  @!P1 LDC.64 R4, c[0x0][0xc78] ;  /* 0x00031e00ff049b82 */ /* 0x000e620000000a00 */
[----:B0-----:R-:W-:-:S05]  /*10a00*/  @!P1 IMAD.WIDE.U32 R2, R0, 0x4, R2 ;  /* 0x0000000400029825 */ /* 0x001fca00078e0002 */
[----:B------:R1:W2:Y:S02]  /*10a10*/  @!P1 LDG.E R7, desc[UR6][R2.64] ;  /* 0x0000000602079981 */ /* 0x0002a4000c1e1900 */
[----:B-1----:R-:W-:-:S05]  /*10a20*/  @!P1 IMAD.WIDE.U32 R2, R0, 0x4, R4 ;  /* 0x0000000400029825 */ /* 0x002fca00078e0004 */
[----:B------:R-:W2:Y:S01]  /*10a30*/  @!P1 LDG.E R10, desc[UR6][R2.64] ;  /* 0x00000006020a9981 */ /* 0x000ea2000c1e1900 */
[C---:B------:R-:W-:Y:S01]  /*10a40*/  ISETP.NE.AND P1, PT, R0.reuse, RZ, PT ;  /* 0x000000ff0000720c */ /* 0x040fe20003f25270 */
[----:B------:R-:W0:Y:S01]  /*10a50*/  S2UR UR6, SR_CTAID.X ;  /* 0x00000000000679c3 */ /* 0x000e220000002500 */
[C---:B------:R-:W-:Y:S01]  /*10a60*/  ISETP.GE.U32.AND P2, PT, R0.reuse, 0x2, PT ;  /* 0x000000020000780c */ /* 0x040fe20003f46070 */
[----:B------:R-:W-:Y:S01]  /*10a70*/  UMOV UR4, URZ ;  /* 0x0000003f00047c82 */ /* 0x000fe20008000000 */
[C---:B------:R-:W-:Y:S02]  /*10a80*/  ISETP.GE.U32.AND P3, PT, R0.reuse, 0x4, PT ;  /* 0x000000040000780c */ /* 0x040fe40003f66070 */
[C---:B------:R-:W-:Y:S02]  /*10a90*/  ISETP.GE.U32.AND P4, PT, R0.reuse, 0x8, PT ;  /* 0x000000080000780c */ /* 0x040fe40003f86070 */
[----:B------:R-:W-:Y:S01]  /*10aa0*/  ISETP.GE.U32.AND P5, PT, R0, 0x10, PT ;  /* 0x000000100000780c */ /* 0x000fe20003fa6070 */
[----:B--2---:R-:W-:-:S05]  /*10ab0*/  IMAD R4, R7, R10, RZ ;  /* 0x0000000a07047224 */ /* 0x004fca00078e02ff */
[----:B------:R-:W1:Y:S02]  /*10ac0*/  SHFL.UP PT, R5, R4, 0x1, RZ ;  /* 0x0420000004057989 */ /* 0x000e6400000e00ff */
[----:B-1----:R-:W-:-:S05]  /*10ad0*/  SEL R5, R5, RZ, P1 ;  /* 0x000000ff05057207 */ /* 0x002fca0000800000 */
[----:B------:R-:W-:-:S05]  /*10ae0*/  IMAD.IADD R5, R4, 0x1, R5 ;  /* 0x0000000104057824 */ /* 0x000fca00078e0205 */
        /* <DEDUP_REMOVED lines=12> */
[----:B------:R-:W1:Y:S02]  /*10bb0*/  SHFL.IDX PT, R8, R2, 0x1f, 0x1f ;  /* 0x03e01f0002087f89 */ /* 0x000e6400000e0000 */
[----:B-1----:R-:W-:-:S04]  /*10bc0*/  IMAD R8, R8, UR5, RZ ;  /* 0x0000000508087c24 */ /* 0x002fc8000f8e02ff */
[----:B------:R-:W-:Y:S01]  /*10bd0*/  IMAD.MOV.U32 R11, RZ, RZ, R8 ;  /* 0x000000ffff0b7224 */ /* 0x000fe200078e0008 */
[----:B0-----:R-:W-:-:S13]  /*10be0*/  ISETP.GT.AND P6, PT, R8, UR6, PT ;  /* 0x0000000608007c0c */ /* 0x001fda000bfc4270 */
[----:B------:R-:W-:Y:S05]  /*10bf0*/  @P6 BRA `(.L_x_233) ;  /* 0x0000000000a86947 */ /* 0x000fea0003800000 */
[----:B------:R-:W-:Y:S01]  /*10c00*/  IMAD.MOV.U32 R8, RZ, RZ, R11 ;  /* 0x000000ffff087224 */ /* 0x000fe200078e000b */
[----:B------:R-:W-:Y:S01]  /*10c10*/  UMOV UR4, URZ ;  /* 0x0000003f00047c82 */ /* 0x000fe20008000000 */
[----:B------:R-:W-:-:S05]  /*10c20*/  ULDC UR5, c[0x0][0xc38] ;  /* 0x00030e0000057ab9 */ /* 0x000fca0000000800 */
.L_x_235:
[----:B------:R-:W0:Y:S01]  /*10c30*/  LDC R2, c[0x0][0xc3c] ;  /* 0x00030f00ff027b82 */ /* 0x000e220000000800 */
[----:B------:R-:W-:Y:S01]  /*10c40*/  ULDC UR7, c[0x0][0xc3c] ;  /* 0x00030f0000077ab9 */ /* 0x000fe20000000800 */
[----:B------:R-:W-:Y:S01]  /*10c50*/  UIADD3 UR4, UR4, 0x1f, URZ ;  /* 0x0000001f04047890 */ /* 0x000fe2000fffe03f */
[----:B------:R-:W-:-:S05]  /*10c60*/  IMAD.U32 R3, RZ, RZ, UR7 ;  /* 0x00000007ff037e24 */ /* 0x000fca000f8e00ff */
[----:B------:R1:W-:Y:S01]  /*10c70*/  STL [R1+0xc], R3 ;  /* 0x00000c0301007387 */ /* 0x0003e20000100800 */
[----:B0-----:R-:W-:-:S13]  /*10c80*/  ISETP.LE.AND P6, PT, R2, UR4, PT ;  /* 0x0000000402007c0c */ /* 0x001fda000bfc3270 */
[----:B-1----:R-:W-:Y:S05]  /*10c90*/  @P6 BRA `(.L_x_234) ;  /* 0x0000000400a86947 */ /* 0x002fea0003800000 */
[----:B------:R-:W-:Y:S01]  /*10ca0*/  VIADD R9, R0, UR4 ;  /* 0x0000000400097c36 */ /* 0x000fe20008000000 */
[----:B------:R-:W-:Y:S01]  /*10cb0*/  ULDC.64 UR8, c[0x0][0x208] ;  /* 0x0000820000087ab9 */ /* 0x000fe20000000a00 */
[----:B------:R-:W-:-:S03]  /*10cc0*/  IMAD.MOV.U32 R7, RZ, RZ, RZ ;  /* 0x000000ffff077224 */ /* 0x000fc600078e00ff */
[----:B------:R-:W-:-:S13]  /*10cd0*/  ISETP.GE.OR P6, PT, R9, R2, !P0 ;  /* 0x000000020900720c */ /* 0x000fda00047c6670 */
[----:B------:R-:W0:Y:S08]  /*10ce0*/  @!P6 LDC.64 R2, c[0x0][0xc80] ;  /* 0x00032000ff02eb82 */ /* 0x000e300000000a00 */
[----:B------:R-:W1:Y:S01]  /*10cf0*/  @!P6 LDC.64 R4, c[0x0][0xc78] ;  /* 0x00031e00ff04eb82 */ /* 0x000e620000000a00 */
[----:B------:R-:W-:Y:S02]  /*10d00*/  IMAD.MOV.U32 R10, RZ, RZ, RZ ;  /* 0x000000ffff0a7224 */ /* 0x000fe400078e00ff */
[----:B0-----:R-:W-:-:S05]  /*10d10*/  @!P6 IMAD.WIDE R2, R9, 0x4, R2 ;  /* 0x000000040902e825 */ /* 0x001fca00078e0202 */
[----:B------:R1:W2:Y:S02]  /*10d20*/  @!P6 LDG.E R7, desc[UR8][R2.64] ;  /* 0x000000080207e981 */ /* 0x0002a4000c1e1900 */
[----:B-1----:R-:W-:-:S05]  /*10d30*/  @!P6 IMAD.WIDE R2, R9, 0x4, R4 ;  /* 0x000000040902e825 */ /* 0x002fca00078e0204 */
[----:B------:R-:W2:Y:S02]  /*10d40*/  @!P6 LDG.E R10, desc[UR8][R2.64] ;  /* 0x00000008020ae981 */ /* 0x000ea4000c1e1900 */
[----:B--2---:R-:W-:-:S05]  /*10d50*/  IMAD R11, R7, R10, RZ ;  /* 0x0000000a070b7224 */ /* 0x004fca00078e02ff */
[----:B------:R-:W0:Y:S02]  /*10d60*/  SHFL.UP PT, R4, R11, 0x1, RZ ;  /* 0x042000000b047989 */ /* 0x000e2400000e00ff */
[----:B0-----:R-:W-:-:S05]  /*10d70*/  SEL R4, R4, RZ, P1 ;  /* 0x000000ff04047207 */ /* 0x001fca0000800000 */
[----:B------:R-:W-:-:S05]  /*10d80*/  IMAD.IADD R4, R11, 0x1, R4 ;  /* 0x000000010b047824 */ /* 0x000fca00078e0204 */
        /* <DEDUP_REMOVED lines=12> */
[----:B------:R-:W0:Y:S02]  /*10e50*/  SHFL.IDX PT, R4, R2, 0x1f, 0x1f ;  /* 0x03e01f0002047f89 */ /* 0x000e2400000e0000 */
[----:B0-----:R-:W-:-:S04]  /*10e60*/  IMAD R11, R4, UR5, RZ ;  /* 0x00000005040b7c24 */ /* 0x001fc8000f8e02ff */
[----:B------:R-:W-:-:S05]  /*10e70*/  IMAD.IADD R8, R11, 0x1, R8 ;  /* 0x000000010b087824 */ /* 0x000fca00078e0208 */
[----:B------:R-:W-:-:S13]  /*10e80*/  ISETP.GT.AND P6, PT, R8, UR6, PT ;  /* 0x0000000608007c0c */ /* 0x000fda000bfc4270 */
[----:B------:R-:W-:Y:S05]  /*10e90*/  @!P6 BRA `(.L_x_235) ;  /* 0xfffffffc0064e947 */ /* 0x000fea000383ffff */
.L_x_233:
[----:B------:R-:W-:Y:S02]  /*10ea0*/  IMAD.IADD R11, R8, 0x1, -R11 ;  /* 0x00000001080b7824 */ /* 0x000fe400078e0a0b */
[----:B------:R-:W-:Y:S02]  /*10eb0*/  IMAD.MOV.U32 R14, RZ, RZ, RZ ;  /* 0x000000ffff0e7224 */ /* 0x000fe400078e00ff */
[----:B------:R-:W-:-:S05]  /*10ec0*/  IMAD R3, R2, UR5, R11 ;  /* 0x0000000502037c24 */ /* 0x000fca000f8e020b */
[----:B------:R-:W-:-:S13]  /*10ed0*/  ISETP.GT.AND P0, PT, R3, UR6, PT ;  /* 0x0000000603007c0c */ /* 0x000fda000bf04270 */
[----:B------:R-:W-:-:S04]  /*10ee0*/  VOTE.ANY R12, PT, !P0 ;  /* 0x00000000000c7806 */ /* 0x000fc800040e0100 */
[----:B------:R-:W0:Y:S01]  /*10ef0*/  POPC R4, R12 ;  /* 0x0000000c00047309 */ /* 0x000e220000000000 */
[----:B------:R-:W-:Y:S01]  /*10f00*/  ISETP.NE.AND P0, PT, R12, RZ, PT ;  /* 0x000000ff0c00720c */ /* 0x000fe20003f05270 */
[----:B0-----:R-:W0:Y:S04]  /*10f10*/  SHFL.IDX PT, R7, R7, R4, 0x1f ;  /* 0x00001f0407077589 */ /* 0x001e2800000e0000 */
[----:B------:R-:W1:Y:S01]  /*10f20*/  SHFL.IDX PT, R9, R10, R4, 0x1f ;  /* 0x00001f040a097589 */ /* 0x000e6200000e0000 */
[----:B0-----:R-:W-:-:S04]  /*10f30*/  IABS R5, R7 ;  /* 0x0000000700057213 */ /* 0x001fc80000000000 */
[----:B------:R-:W0:Y:S01]  /*10f40*/  I2F.RP R13, R5 ;  /* 0x00000005000d7306 */ /* 0x000e220000209400 */
[----:B-1----:R-:W-:-:S07]  /*10f50*/  IABS R8, R9 ;  /* 0x0000000900087213 */ /* 0x002fce0000000000 */
[----:B------:R-:W-:Y:S08]  /*10f60*/  I2F.RP R12, R8 ;  /* 0x00000008000c7306 */ /* 0x000ff00000209400 */
[----:B0-----:R-:W0:Y:S02]  /*10f70*/  MUFU.RCP R13, R13 ;  /* 0x0000000d000d7308 */ /* 0x001e240000001000 */
[----:B0-----:R-:W-:-:S06]  /*10f80*/  VIADD R3, R13, 0xffffffe ;  /* 0x0ffffffe0d037836 */ /* 0x001fcc0000000000 */
[----:B------:R-:W0:Y:S02]  /*10f90*/  F2I.FTZ.U32.TRUNC.NTZ R3, R3 ;  /* 0x0000000300037305 */ /* 0x000e24000021f000 */
[----:B0-----:R-:W-:Y:S01]  /*10fa0*/  IMAD.MOV R16, RZ, RZ, -R3 ;  /* 0x000000ffff107224 */ /* 0x001fe200078e0a03 */
[----:B------:R-:W-:Y:S06]  /*10fb0*/  @!P0 BRA `(.L_x_236) ;  /* 0x0000000000088947 */ /* 0x000fec0003800000 */
[----:B------:R-:W-:-:S05]  /*10fc0*/  VIADD R13, R4, 0xffffffff ;  /* 0xffffffff040d7836 */ /* 0x000fca0000000000 */
[----:B------:R0:W1:Y:S02]  /*10fd0*/  SHFL.IDX PT, R14, R2, R13, 0x1f ;  /* 0x00001f0d020e7589 */ /* 0x00006400000e0000 */
.L_x_236:
[----:B-1----:R-:W-:Y:S01]  /*10fe0*/  IMAD R10, R14, UR5, R11 ;  /* 0x000000050e0a7c24 */ /* 0x002fe2000f8e020b */
[----:B------:R-:W1:Y:S01]  /*10ff0*/  MUFU.RCP R12, R12 ;  /* 0x0000000c000c7308 */ /* 0x000e620000001000 */
[----:B------:R-:W-:Y:S02]  /*11000*/  IMAD R11, R16, R5, RZ ;  /* 0x00000005100b7224 */ /* 0x000fe400078e02ff */
[----:B0-----:R-:W-:Y:S01]  /*11010*/  IMAD.MOV.U32 R2, RZ, RZ, RZ ;  /* 0x000000ffff027224 */ /* 0x001fe200078e00ff */
[----:B------:R0:W-:Y:S03]  /*11020*/  STL [R1], R10 ;  /* 0x0000000a01007387 */ /* 0x0001e60000100800 */
[----:B------:R-:W-:Y:S01]  /*11030*/  IMAD.HI.U32 R2, R3, R11, R2 ;  /* 0x0000000b03027227 */ /* 0x000fe200078e0002 */
[----:B------:R-:W-:-:S05]  /*11040*/  IABS R11, R7 ;  /* 0x00000007000b7213 */ /* 0x000fca0000000000 */
[----:B------:R-:W-:Y:S01]  /*11050*/  IMAD.MOV R14, RZ, RZ, -R11 ;  /* 0x000000ffff0e7224 */ /* 0x000fe200078e0a0b */
[----:B0-----:R-:W-:-:S04]  /*11060*/  IADD3 R10, -R10, UR6, RZ ;  /* 0x000000060a0a7c10 */ /* 0x001fc8000fffe1ff */
[----:B------:R-:W-:-:S05]  /*11070*/  IABS R3, R10 ;  /* 0x0000000a00037213 */ /* 0x000fca0000000000 */
[----:B------:R-:W-:-:S04]  /*11080*/  IMAD.HI.U32 R11, R2, R3, RZ ;  /* 0x00000003020b7227 */ /* 0x000fc800078e00ff */
[----:B------:R-:W-:Y:S02]  /*11090*/  IMAD R2, R11, R14, R3 ;  /* 0x0000000e0b027224 */ /* 0x000fe400078e0203 */
[----:B-1----:R-:W-:-:S03]  /*110a0*/  VIADD R3, R12, 0xffffffe ;  /* 0x0ffffffe0c037836 */ /* 0x002fc60000000000 */
[----:B------:R-:W-:-:S03]  /*110b0*/  ISETP.GT.U32.AND P1, PT, R5, R2, PT ;  /* 0x000000020500720c */ /* 0x000fc60003f24070 */
[----:B------:R-:W0:Y:S10]  /*110c0*/  F2I.FTZ.U32.TRUNC.NTZ R3, R3 ;  /* 0x0000000300037305 */ /* 0x000e34000021f000 */
[----:B------:R-:W-:-:S02]  /*110d0*/  @!P1 IMAD.IADD R2, R2, 0x1, -R5 ;  /* 0x0000000102029824 */ /* 0x000fc400078e0a05 */
[----:B------:R-:W-:Y:S01]  /*110e0*/  @!P1 VIADD R11, R11, 0x1 ;  /* 0x000000010b0b9836 */ /* 0x000fe20000000000 */
[----:B------:R-:W-:Y:S02]  /*110f0*/  ISETP.NE.AND P1, PT, R7, RZ, PT ;  /* 0x000000ff0700720c */ /* 0x000fe40003f25270 */
[----:B------:R-:W-:Y:S01]  /*11100*/  ISETP.GE.U32.AND P0, PT, R2, R5, PT ;  /* 0x000000050200720c */ /* 0x000fe20003f06070 */
[----:B0-----:R-:W-:Y:S02]  /*11110*/  IMAD.MOV R5, RZ, RZ, -R3 ;  /* 0x000000ffff057224 */ /* 0x001fe400078e0a03 */
[----:B------:R-:W-:Y:S02]  /*11120*/  IMAD.MOV.U32 R2, RZ, RZ, RZ ;  /* 0x000000ffff027224 */ /* 0x000fe400078e00ff */
[----:B------:R-:W-:-:S04]  /*11130*/  IMAD R5, R5, R8, RZ ;  /* 0x0000000805057224 */ /* 0x000fc800078e02ff */
[----:B------:R-:W-:Y:S01]  /*11140*/  IMAD.HI.U32 R5, R3, R5, R2 ;  /* 0x0000000503057227 */ /* 0x000fe200078e0002 */
[----:B------:R-:W-:Y:S02]  /*11150*/  LOP3.LUT R2, R10, R7, RZ, 0x3c, !PT ;  /* 0x000000070a027212 */ /* 0x000fe400078e3cff */
[----:B------:R-:W-:Y:S01]  /*11160*/  IABS R3, R9 ;  /* 0x0000000900037213 */ /* 0x000fe20000000000 */
[----:B------:R-:W-:Y:S01]  /*11170*/  @P0 VIADD R11, R11, 0x1 ;  /* 0x000000010b0b0836 */ /* 0x000fe20000000000 */
[----:B------:R-:W-:-:S03]  /*11180*/  ISETP.GE.AND P2, PT, R2, RZ, PT ;  /* 0x000000ff0200720c */ /* 0x000fc60003f46270 */
[----:B------:R-:W-:-:S10]  /*11190*/  IMAD.MOV R3, RZ, RZ, -R3 ;  /* 0x000000ffff037224 */ /* 0x000fd400078e0a03 */
[----:B------:R-:W-:Y:S01]  /*111a0*/  @!P2 IMAD.MOV R11, RZ, RZ, -R11 ;  /* 0x000000ffff0ba224 */ /* 0x000fe200078e0a0b */
[----:B------:R-:W-:-:S04]  /*111b0*/  @!P1 LOP3.LUT R11, RZ, R7, RZ, 0x33, !PT ;  /* 0x00000007ff0b9212 */ /* 0x000fc800078e33ff */
[-C--:B------:R-:W-:Y:S01]  /*111c0*/  IABS R2, R11.reuse ;  /* 0x0000000b00027213 */ /* 0x080fe20000000000 */
[----:B------:R-:W-:-:S04]  /*111d0*/  IMAD R7, R7, R11, RZ ;  /* 0x0000000b07077224 */ /* 0x000fc800078e02ff */
[----:B------:R-:W-:-:S04]  /*111e0*/  IMAD.HI.U32 R5, R5, R2, RZ ;  /* 0x0000000205057227 */ /* 0x000fc800078e00ff */
[----:B------:R-:W-:Y:S01]  /*111f0*/  IMAD R3, R5, R3, R2 ;  /* 0x0000000305037224 */ /* 0x000fe200078e0202 */
[----:B------:R-:W-:-:S04]  /*11200*/  LOP3.LUT R2, R11, R9, RZ, 0x3c, !PT ;  /* 0x000000090b027212 */ /* 0x000fc800078e3cff */
[----:B------:R-:W-:Y:S02]  /*11210*/  ISETP.GT.U32.AND P1, PT, R8, R3, PT ;  /* 0x000000030800720c */ /* 0x000fe40003f24070 */
[----:B------:R-:W-:-:S11]  /*11220*/  ISETP.GE.AND P2, PT, R2, RZ, PT ;  /* 0x000000ff0200720c */ /* 0x000fd60003f46270 */
[----:B------:R-:W-:Y:S02]  /*11230*/  @!P1 IMAD.IADD R3, R3, 0x1, -R8 ;  /* 0x0000000103039824 */ /* 0x000fe400078e0a08 */
[----:B------:R-:W-:Y:S01]  /*11240*/  @!P1 VIADD R5, R5, 0x1 ;  /* 0x0000000105059836 */ /* 0x000fe20000000000 */
[----:B------:R-:W-:Y:S02]  /*11250*/  ISETP.NE.AND P1, PT, R9, RZ, PT ;  /* 0x000000ff0900720c */ /* 0x000fe40003f25270 */
[----:B------:R-:W-:-:S13]  /*11260*/  ISETP.GE.U32.AND P0, PT, R3, R8, PT ;  /* 0x000000080300720c */ /* 0x000fda0003f06070 */
[----:B------:R-:W-:-:S04]  /*11270*/  @P0 VIADD R5, R5, 0x1 ;  /* 0x0000000105050836 */ /* 0x000fc80000000000 */
[----:B------:R-:W-:Y:S01]  /*11280*/  @!P2 IMAD.MOV R5, RZ, RZ, -R5 ;  /* 0x000000ffff05a224 */ /* 0x000fe200078e0a05 */
[----:B------:R-:W-:-:S05]  /*11290*/  @!P1 LOP3.LUT R5, RZ, R9, RZ, 0x33, !PT ;  /* 0x00000009ff059212 */ /* 0x000fca00078e33ff */
[----:B------:R-:W-:-:S04]  /*112a0*/  IMAD.MOV R2, RZ, RZ, -R5 ;  /* 0x000000ffff027224 */ /* 0x000fc800078e0a05 */
[C---:B------:R-:W-:Y:S02]  /*112b0*/  IMAD R11, R9.reuse, R2, R11 ;  /* 0x00000002090b7224 */ /* 0x040fe400078e020b */
[----:B------:R-:W-:Y:S02]  /*112c0*/  IMAD R2, R9, 0x1000000, R5 ;  /* 0x0100000009027824 */ /* 0x000fe400078e0205 */
[----:B------:R-:W-:Y:S02]  /*112d0*/  IMAD.IADD R5, R10, 0x1, -R7 ;  /* 0x000000010a057824 */ /* 0x000fe400078e0a07 */
[----:B------:R-:W-:Y:S02]  /*112e0*/  IMAD R3, R11, 0x10000, R2 ;  /* 0x000100000b037824 */ /* 0x000fe400078e0202 */
[----:B------:R-:W-:Y:S01]  /*112f0*/  VIADD R2, R4, UR4 ;  /* 0x0000000404027c36 */ /* 0x000fe20008000000 */
[----:B------:R1:W-:Y:S04]  /*11300*/  STL [R1+0x4], R5 ;  /* 0x0000040501007387 */ /* 0x0003e80000100800 */
[----:B------:R1:W-:Y:S04]  /*11310*/  STL [R1+0xc], R2 ;  /* 0x00000c0201007387 */ /* 0x0003e80000100800 */
[----:B------:R1:W-:Y:S01]  /*11320*/  STL [R1+0x8], R3 ;  /* 0x0000080301007387 */ /* 0x0003e20000100800 */
[----:B------:R-:W-:Y:S05]  /*11330*/  BRA `(.L_x_237) ;  /* 0x0000000000107947 */ /* 0x000fea0003800000 */
.L_x_234:
[----:B------:R-:W-:Y:S01]  /*11340*/  IMAD.U32 R2, RZ, RZ, UR6 ;  /* 0x00000006ff027e24 */ /* 0x000fe2000f8e00ff */
[----:B------:R0:W-:Y:S04]  /*11350*/  STL [R1+0x4], RZ ;  /* 0x000004ff01007387 */ /* 0x0001e80000100800 */
[----:B------:R0:W-:Y:S04]  /*11360*/  STL [R1+0x8], RZ ;  /* 0x000008ff01007387 */ /* 0x0001e80000100800 */
[----:B------:R0:W-:Y:S02]  /*11370*/  STL [R1], R2 ;  /* 0x0000000201007387 */ /* 0x0001e40000100800 */
.L_x_237:
[----:B------:R-:W2:Y:S04]  /*11380*/  LDL R8, [R1] ;  /* 0x0000000001087983 */ /* 0x000ea80000100800 */
[----:B------:R-:W2:Y:S04]  /*11390*/  LDL R9, [R1+0x4] ;  /* 0x0000040001097983 */ /* 0x000ea80000100800 */
[----:B------:R-:W2:Y:S04]  /*113a0*/  LDL R10, [R1+0x8] ;  /* 0x00000800010a7983 */ /* 0x000ea80000100800 */
[----:B------:R-:W2:Y:S01]  /*113b0*/  LDL R11, [R1+0xc] ;  /* 0x00000c00010b7983 */ /* 0x000ea20000100800 */
[----:B------:R-:W-:-:S13]  /*113c0*/  ISETP.NE.AND P0, PT, R0, RZ, PT ;  /* 0x000000ff0000720c */ /* 0x000fda0003f05270 */
[----:B-1----:R-:W1:Y:S01]  /*113d0*/  @!P0 S2R R3, SR_CgaCtaId ;  /* 0x0000000000038919 */ /* 0x002e620000008800 */
[----:B------:R-:W-:-:S04]  /*113e0*/  @!P0 MOV R0, 0x400 ;  /* 0x0000040000008802 */ /* 0x000fc80000000f00 */
[----:B-1----:R-:W-:-:S05]  /*113f0*/  @!P0 LEA R0, R3, R0, 0x18 ;  /* 0x0000000003008211 */ /* 0x002fca00078ec0ff */
[----:B--2---:R1:W-:Y:S01]  /*11400*/  @!P0 STS.128 [R0+0x388d0], R8 ;  /* 0x0388d00800008388 */ /* 0x0043e20000000c00 */
[----:B------:R-:W-:Y:S06]  /*11410*/  BAR.ARV 0x5, 0x180 ;  /* 0x0146000000007b1d */ /* 0x000fec0000002000 */
.L_x_232:
[----:B01----:R-:W3:Y:S01]  /*11420*/  LDL R0, [R1+0xc] ;  /* 0x00000c0001007983 */ /* 0x003ee20000100800 */
[----:B------:R-:W-:Y:S01]  /*11430*/  ULDC UR4, c[0x0][0xc3c] ;  /* 0x00030f0000047ab9 */ /* 0x000fe20000000800 */
[----:B------:R-:W-:Y:S02]  /*11440*/  IMAD.MOV.U32 R19, RZ, RZ, RZ ;  /* 0x000000ffff137224 */ /* 0x000fe400078e00ff */
[----:B------:R0:W-:Y:S01]  /*11450*/  STL [R1+0x48], RZ ;  /* 0x000048ff01007387 */ /* 0x0001e20000100800 */
[----:B---3--:R-:W-:Y:S01]  /*11460*/  ISETP.GE.AND P0, PT, R0, UR4, PT ;  /* 0x0000000400007c0c */ /* 0x008fe2000bf06270 */
[----:B------:R-:W-:-:S05]  /*11470*/  IMAD.MOV.U32 R0, RZ, RZ, 0x1 ;  /* 0x00000001ff007424 */ /* 0x000fca00078e00ff */
[----:B------:R0:W-:Y:S07]  /*11480*/  STL [R1+0x14], R0 ;  /* 0x0000140001007387 */ /* 0x0001ee0000100800 */
[----:B------:R-:W-:Y:S05]  /*11490*/  @P0 BRA `(.L_x_238) ;  /* 0x0000006400100947 */ /* 0x000fea0003800000 */
[----:B------:R-:W1:Y:S01]  /*114a0*/  S2UR UR5, SR_CgaCtaId ;  /* 0x00000000000579c3 */ /* 0x000e620000008800 */
[C---:B0-----:R-:W-:Y:S01]  /*114b0*/  IMAD.SHL.U32 R0, R6.reuse, 0x8, RZ ;  /* 0x0000000806007824 */ /* 0x041fe200078e00ff */
[----:B------:R-:W-:Y:S01]  /*114c0*/  LOP3.LUT R4, R6, 0x7f, RZ, 0xc0, !PT ;  /* 0x0000007f06047812 */ /* 0x000fe200078ec0ff */
[----:B------:R-:W-:Y:S01]  /*114d0*/  UMOV UR4, 0x400 ;  /* 0x0000040000047882 */ /* 0x000fe20000000000 */
[----:B------:R-:W-:Y:S01]  /*114e0*/  BSSY B8, `(.L_x_238) ;  /* 0x000063f000087945 */ /* 0x000fe20003800000 */
[----:B------:R-:W-:Y:S01]  /*114f0*/  IMAD.MOV.U32 R19, RZ, RZ, RZ ;  /* 0x000000ffff137224 */ /* 0x000fe200078e00ff */
[----:B------:R-:W-:Y:S01]  /*11500*/  LOP3.LUT R3, R0, 0x1f8, RZ, 0xc0, !PT ;  /* 0x000001f800037812 */ /* 0x000fe200078ec0ff */
[----:B------:R-:W-:Y:S01]  /*11510*/  IMAD.SHL.U32 R2, R4, 0x8, RZ ;  /* 0x0000000804027824 */ /* 0x000fe200078e00ff */
[----:B------:R-:W-:Y:S01]  /*11520*/  LOP3.LUT R0, R0, 0x38, RZ, 0xc0, !PT ;  /* 0x0000003800007812 */ /* 0x000fe200078ec0ff */
[----:B------:R-:W-:Y:S01]  /*11530*/  ULDC UR38, c[0x0][0xc] ;  /* 0x0000030000267ab9 */ /* 0x000fe20000000800 */
[----:B------:R-:W-:Y:S01]  /*11540*/  LOP3.LUT R3, R3, 0x38, R6, 0x78, !PT ;  /* 0x0000003803037812 */ /* 0x000fe200078e7806 */
[----:B------:R-:W-:Y:S01]  /*11550*/  IMAD.SHL.U32 R6, R6, 0x10, RZ ;  /* 0x0000001006067824 */ /* 0x000fe200078e00ff */
[----:B------:R-:W-:-:S02]  /*11560*/  ULDC.64 UR36, c[0x0][0x198] ;  /* 0x0000660000247ab9 */ /* 0x000fc40000000a00 */
[----:B------:R-:W-:Y:S02]  /*11570*/  LOP3.LUT R3, R3, 0x200, R2, 0xf8, !PT ;  /* 0x0000020003037812 */ /* 0x000fe400078ef802 */
[----:B------:R-:W-:-:S04]  /*11580*/  SHF.R.U32.HI R2, RZ, 0x3, R4 ;  /* 0x00000003ff027819 */ /* 0x000fc80000011604 */
[----:B------:R-:W-:Y:S01]  /*11590*/  LOP3.LUT R4, R2, 0x70, R6, 0xf8, !PT ;  /* 0x0000007002047812 */ /* 0x000fe200078ef806 */
[----:B------:R-:W-:Y:S01]  /*115a0*/  IMAD.MOV.U32 R2, RZ, RZ, 0x1 ;  /* 0x00000001ff027424 */ /* 0x000fe200078e00ff */
[----:B-1----:R-:W-:-:S06]  /*115b0*/  ULEA UR4, UR5, UR4, 0x18 ;  /* 0x0000000405047291 */ /* 0x002fcc000f8ec03f */
[----:B------:R-:W-:-:S04]  /*115c0*/  IMAD.U32 R18, RZ, RZ, UR4 ;  /* 0x00000004ff127e24 */ /* 0x000fc8000f8e00ff */
[----:B------:R-:W-:-:S05]  /*115d0*/  IMAD R3, R3, 0x2, R18 ;  /* 0x0000000203037824 */ /* 0x000fca00078e0212 */
[----:B------:R0:W-:Y:S04]  /*115e0*/  STL [R1+0x24], R3 ;  /* 0x0000240301007387 */ /* 0x0001e80000100800 */
[----:B------:R1:W-:Y:S04]  /*115f0*/  STL [R1+0x14], R2 ;  /* 0x0000140201007387 */ /* 0x0003e80000100800 */
[----:B------:R3:W-:Y:S01]  /*11600*/  STL [R1+0x48], RZ ;  /* 0x000048ff01007387 */ /* 0x0007e20000100800 */
[C---:B0-----:R-:W-:Y:S02]  /*11610*/  LOP3.LUT R3, R0.reuse, 0x40, RZ, 0xfc, !PT ;  /* 0x0000004000037812 */ /* 0x041fe400078efcff */
[----:B-1----:R-:W-:-:S02]  /*11620*/  LOP3.LUT R2, R0, 0x80, RZ, 0xfc, !PT ;  /* 0x0000008000027812 */ /* 0x002fc400078efcff */
[----:B---3--:R-:W-:-:S07]  /*11630*/  LOP3.LUT R0, R0, 0xc0, RZ, 0xfc, !PT ;  /* 0x000000c000007812 */ /* 0x008fce00078efcff */
.L_x_351:
[----:B------:R-:W3:Y:S01]  /*11640*/  LDL R0, [R1+0xc] ;  /* 0x00000c0001007983 */ /* 0x000ee20000100800 */
[----:B------:R-:W3:Y:S01]  /*11650*/  LDC.64 R2, c[0x0][0xc88] ;  /* 0x00032200ff027b82 */ /* 0x000ee20000000a00 */
[----:B------:R-:W-:Y:S01]  /*11660*/  ULDC.64 UR4, c[0x0][0x208] ;  /* 0x0000820000047ab9 */ /* 0x000fe20000000a00 */
[----:B---3--:R-:W-:-:S05]  /*11670*/  IMAD.WIDE R2, R0, 0x4, R2 ;  /* 0x0000000400027825 */ /* 0x008fca00078e0202 */
[----:B--2---:R-:W2:Y:S01]  /*11680*/  LDG.E R10, desc[UR4][R2.64] ;  /* 0x00000004020a7981 */ /* 0x004ea2000c1e1900 */
[----:B------:R-:W-:Y:S05]  /*11690*/  YIELD ;  /* 0x0000000000007946 */ /* 0x000fea0003800000 */
[----:B------:R-:W-:Y:S01]  /*116a0*/  ULDC.64 UR4, c[0x0][0xa28] ;  /* 0x00028a0000047ab9 */ /* 0x000fe20000000a00 */
[----:B------:R-:W-:Y:S01]  /*116b0*/  IMAD.MOV.U32 R0, RZ, RZ, RZ ;  /* 0x000000ffff007224 */ /* 0x000fe200078e00ff */
[----:B------:R-:W-:Y:S01]  /*116c0*/  ISETP.NE.U32.AND P0, PT, RZ, UR4, PT ;  /* 0x00000004ff007c0c */ /* 0x000fe2000bf05070 */
[----:B------:R-:W-:Y:S01]  /*116d0*/  ULDC.64 UR10, c[0x0][0x208] ;  /* 0x00008200000a7ab9 */ /* 0x000fe20000000a00 */
[----:B-1----:R-:W-:Y:S01]  /*116e0*/  IMAD.MOV.U32 R6, RZ, RZ, RZ ;  /* 0x000000ffff067224 */ /* 0x002fe200078e00ff */
[----:B------:R-:W-:Y:S01]  /*116f0*/  ULDC.64 UR6, c[0x0][0xa18] ;  /* 0x0002860000067ab9 */ /* 0x000fe20000000a00 */
[----:B------:R-:W-:Y:S01]  /*11700*/  ISETP.NE.AND.EX P0, PT, RZ, UR5, PT, P0 ;  /* 0x00000005ff007c0c */ /* 0x000fe2000bf05300 */
[----:B------:R-:W-:Y:S01]  /*11710*/  ULDC.64 UR8, c[0x0][0xa08] ;  /* 0x0002820000087ab9 */ /* 0x000fe20000000a00 */
[----:B--2---:R-:W-:Y:S01]  /*11720*/  SHF.R.S32.HI R4, RZ, 0x1f, R10 ;  /* 0x0000001fff047819 */ /* 0x004fe2000001140a */
[----:B------:R-:W-:-:S10]  /*11730*/  IMAD.SHL.U32 R17, R10, 0x4, RZ ;  /* 0x000000040a117824 */ /* 0x000fd400078e00ff */
[C---:B------:R-:W-:Y:S01]  /*11740*/  @P0 LEA R2, P1, R10.reuse, UR4, 0x2 ;  /* 0x000000040a020c11 */ /* 0x040fe2000f8210ff */
[----:B------:R-:W-:Y:S03]  /*11750*/  STL [R1+0x2c], R10 ;  /* 0x00002c0a01007387 */ /* 0x000fe60000100800 */
[C-C-:B------:R-:W-:Y:S01]  /*11760*/  @P0 LEA.HI.X R3, R10.reuse, UR5, R4.reuse, 0x2, P1 ;  /* 0x000000050a030c11 */ /* 0x140fe200088f1404 */
[----:B------:R-:W-:Y:S01]  /*11770*/  ULDC.64 UR4, c[0x0][0xa00] ;  /* 0x0002800000047ab9 */ /* 0x000fe20000000a00 */
[----:B------:R-:W-:Y:S01]  /*11780*/  SHF.L.U64.HI R9, R10, 0x2, R4 ;  /* 0x000000020a097819 */ /* 0x000fe20000010204 */
[----:B0-----:R0:W-:Y:S01]  /*11790*/  STL [R1+0x3c], R4 ;  /* 0x00003c0401007387 */ /* 0x0011e20000100800 */
[----:B------:R-:W-:-:S03]  /*117a0*/  ISETP.NE.U32.AND P1, PT, RZ, UR4, PT ;  /* 0x00000004ff007c0c */ /* 0x000fc6000bf25070 */
[----:B------:R1:W5:Y:S01]  /*117b0*/  @P0 LDG.E R0, desc[UR10][R2.64] ;  /* 0x0000000a02000981 */ /* 0x000362000c1e1900 */
[----:B------:R-:W-:Y:S01]  /*117c0*/  ISETP.NE.AND.EX P1, PT, RZ, UR5, PT, P1 ;  /* 0x00000005ff007c0c */ /* 0x000fe2000bf25310 */
[----:B------:R-:W-:Y:S01]  /*117d0*/  IMAD.MOV.U32 R8, RZ, RZ, RZ ;  /* 0x000000ffff087224 */ /* 0x000fe200078e00ff */
[----:B------:R-:W-:Y:S01]  /*117e0*/  ISETP.NE.U32.AND P2, PT, RZ, UR6, PT ;  /* 0x00000006ff007c0c */ /* 0x000fe2000bf45070 */
[----:B------:R-:W-:Y:S01]  /*117f0*/  STL [R1+0x1c], R9 ;  /* 0x00001c0901007387 */ /* 0x000fe20000100800 */
[----:B------:R-:W-:Y:S02]  /*11800*/  ISETP.NE.U32.AND P0, PT, RZ, UR8, PT ;  /* 0x00000008ff007c0c */ /* 0x000fe4000bf05070 */
[C---:B0-----:R-:W-:Y:S02]  /*11810*/  IADD3 R4, P4, R17.reuse, UR8, RZ ;  /* 0x0000000811047c10 */ /* 0x041fe4000ff9e0ff */
[----:B-1----:R-:W-:Y:S02]  /*11820*/  IADD3 R2, P3, R17, UR4, RZ ;  /* 0x0000000411027c10 */ /* 0x002fe4000ff7e0ff */
[----:B------:R-:W-:-:S02]  /*11830*/  ISETP.NE.AND.EX P2, PT, RZ, UR7, PT, P2 ;  /* 0x00000007ff007c0c */ /* 0x000fc4000bf45320 */
[C---:B------:R-:W-:Y:S02]  /*11840*/  IADD3.X R3, R9.reuse, UR5, RZ, P3, !PT ;  /* 0x0000000509037c10 */ /* 0x040fe40009ffe4ff */
[----:B------:R-:W-:Y:S02]  /*11850*/  ISETP.NE.AND.EX P0, PT, RZ, UR9, PT, P0 ;  /* 0x00000009ff007c0c */ /* 0x000fe4000bf05300 */
[----:B------:R-:W-:Y:S01]  /*11860*/  IADD3.X R5, R9, UR9, RZ, P4, !PT ;  /* 0x0000000909057c10 */ /* 0x000fe2000a7fe4ff */
[----:B------:R-:W2:Y:S01]  /*11870*/  @P1 LDG.E R6, desc[UR10][R2.64] ;  /* 0x0000000a02061981 */ /* 0x000ea2000c1e1900 */
[----:B------:R-:W-:Y:S02]  /*11880*/  ULDC UR4, c[0x0][0x288] ;  /* 0x0000a20000047ab9 */ /* 0x000fe40000000800 */
[----:B------:R-:W-:Y:S01]  /*11890*/  IMAD.U32 R11, RZ, RZ, UR4 ;  /* 0x00000004ff0b7e24 */ /* 0x000fe2000f8e00ff */
[----:B------:R-:W-:-:S06]  /*118a0*/  ULDC.64 UR4, c[0x0][0x418] ;  /* 0x0001060000047ab9 */ /* 0x000fcc0000000a00 */
[----:B------:R-:W5:Y:S04]  /*118b0*/  @P0 LDG.E R8, desc[UR10][R4.64] ;  /* 0x0000000a04080981 */ /* 0x000f68000c1e1900 */
[----:B--2---:R0:W-:Y:S02]  /*118c0*/  STL [R1+0x30], R6 ;  /* 0x0000300601007387 */ /* 0x0041e40000100800 */
[----:B0-----:R-:W-:-:S04]  /*118d0*/  @P2 IADD3 R6, P3, R17, UR6, RZ ;  /* 0x0000000611062c10 */ /* 0x001fc8000ff7e0ff */
[----:B------:R-:W-:-:S05]  /*118e0*/  @P2 IADD3.X R7, R9, UR7, RZ, P3, !PT ;  /* 0x0000000709072c10 */ /* 0x000fca0009ffe4ff */
[----:B------:R0:W2:Y:S01]  /*118f0*/  @P2 LDG.E R11, desc[UR10][R6.64] ;  /* 0x0000000a060b2981 */ /* 0x0000a2000c1e1900 */
[----:B------:R-:W-:-:S03]  /*11900*/  UISETP.NE.U32.AND UP0, UPT, UR4, URZ, UPT ;  /* 0x0000003f0400728c */ /* 0x000fc6000bf05070 */
[----:B------:R-:W-:Y:S01]  /*11910*/  ULDC UR4, c[0x0][0x424] ;  /* 0x0001090000047ab9 */ /* 0x000fe20000000800 */
[----:B------:R-:W-:-:S03]  /*11920*/  UISETP.NE.AND.EX UP0, UPT, UR5, URZ, UPT, UP0 ;  /* 0x0000003f0500728c */ /* 0x000fc6000bf05300 */
[----:B------:R-:W-:Y:S01]  /*11930*/  ULDC UR5, c[0x0][0x2f0] ;  /* 0x0000bc0000057ab9 */ /* 0x000fe20000000800 */
[----:B------:R-:W-:-:S04]  /*11940*/  USEL UR4, UR4, 0x1, UP0 ;  /* 0x0000000104047887 */ /* 0x000fc80008000000 */
[----:B------:R-:W-:-:S06]  /*11950*/  UIMAD UR4, UR4, UR5, URZ ;  /* 0x00000005040472a4 */ /* 0x000fcc000f8e023f */
[----:B0-----:R-:W-:Y:S01]  /*11960*/  IMAD.U32 R6, RZ, RZ, UR4 ;  /* 0x00000004ff067e24 */ /* 0x001fe2000f8e00ff */
[----:B--2---:R0:W-:Y:S01]  /*11970*/  STL [R1+0x40], R11 ;  /* 0x0000400b01007387 */ /* 0x0041e20000100800 */
[----:B------:R-:W-:Y:S05]  /*11980*/  @P2 BRA `(.L_x_239) ;  /* 0x0000000000182947 */ /* 0x000fea0003800000 */
[----:B------:R-:W-:Y:S05]  /*11990*/  @!P1 BRA `(.L_x_239) ;  /* 0x0000000000149947 */ /* 0x000fea0003800000 */
[----:B------:R-:W-:Y:S02]  /*119a0*/  ULDC.64 UR4, c[0x0][0x208] ;  /* 0x0000820000047ab9 */ /* 0x000fe40000000a00 */
[----:B------:R-:W2:Y:S04]  /*119b0*/  LDG.E R7, desc[UR4][R2.64] ;  /* 0x0000000402077981 */ /* 0x000ea8000c1e1900 */
[----:B------:R-:W2:Y:S02]  /*119c0*/  LDG.E R2, desc[UR4][R2.64+0x4] ;  /* 0x0000040402027981 */ /* 0x000ea4000c1e1900 */
[----:B--2---:R-:W-:-:S05]  /*119d0*/  IMAD.IADD R2, R2, 0x1, -R7 ;  /* 0x0000000102027824 */ /* 0x004fca00078e0a07 */
[----:B------:R1:W-:Y:S02]  /*119e0*/  STL [R1+0x40], R2 ;  /* 0x0000400201007387 */ /* 0x0003e40000100800 */
.L_x_239:
[----:B------:R-:W1:Y:S01]  /*119f0*/  LDL.LU R7, [R1+0x8] ;  /* 0x0000080001077983 */ /* 0x000e620000300800 */
[----:B------:R-:W-:Y:S02]  /*11a00*/  ULDC.64 UR4, c[0x0][0xa20] ;  /* 0x0002880000047ab9 */ /* 0x000fe40000000a00 */
[----:B------:R-:W-:-:S04]  /*11a10*/  ISETP.NE.U32.AND P1, PT, RZ, UR4, PT ;  /* 0x00000004ff007c0c */ /* 0x000fc8000bf25070 */
[----:B------:R-:W-:Y:S02]  /*11a20*/  ISETP.NE.AND.EX P1, PT, RZ, UR5, PT, P1 ;  /* 0x00000005ff007c0c */ /* 0x000fe4000bf25310 */
[C---:B-1----:R-:W-:Y:S02]  /*11a30*/  LOP3.LUT R2, R7.reuse, 0xff000000, RZ, 0xc0, !PT ;  /* 0xff00000007027812 */ /* 0x042fe400078ec0ff */
[C---:B------:R-:W-:Y:S02]  /*11a40*/  LOP3.LUT R3, R7.reuse, 0xff0000, RZ, 0xc0, !PT ;  /* 0x00ff000007037812 */ /* 0x040fe400078ec0ff */
[----:B------:R-:W-:Y:S02]  /*11a50*/  SHF.R.U32.HI R2, RZ, 0x8, R2 ;  /* 0x00000008ff027819 */ /* 0x000fe40000011602 */
[----:B------:R-:W-:Y:S01]  /*11a60*/  LOP3.LUT R16, R7, 0xffff, RZ, 0xc0, !PT ;  /* 0x0000ffff07107812 */ /* 0x000fe200078ec0ff */
[----:B-----5:R-:W-:Y:S01]  /*11a70*/  IMAD.IADD R7, R8, 0x1, R0 ;  /* 0x0000000108077824 */ /* 0x020fe200078e0200 */
[----:B------:R-:W-:Y:S01]  /*11a80*/  LEA.HI R2, R3, R2, RZ, 0x10 ;  /* 0x0000000203027211 */ /* 0x000fe200078f80ff */
[----:B------:R-:W-:-:S05]  /*11a90*/  IMAD.MOV.U32 R3, RZ, RZ, R10 ;  /* 0x000000ffff037224 */ /* 0x000fca00078e000a */
[----:B------:R1:W-:Y:S04]  /*11aa0*/  STL [R1+0x10], R3 ;  /* 0x0000100301007387 */ /* 0x0003e80000100800 */
[----:B------:R1:W-:Y:S01]  /*11ab0*/  STL [R1+0x18], R7 ;  /* 0x0000180701007387 */ /* 0x0003e20000100800 */
[----:B------:R-:W-:Y:S05]  /*11ac0*/  @!P1 BRA `(.L_x_240) ;  /* 0x0000000000149947 */ /* 0x000fea0003800000 */
[----:B------:R-:W-:Y:S01]  /*11ad0*/  IADD3 R6, P0, R17, UR4, RZ ;  /* 0x0000000411067c10 */ /* 0x000fe2000ff1e0ff */
[----:B------:R-:W-:-:S03]  /*11ae0*/  ULDC.64 UR6, c[0x0][0x208] ;  /* 0x0000820000067ab9 */ /* 0x000fc60000000a00 */
[----:B-1----:R-:W-:-:S05]  /*11af0*/  IADD3.X R7, R9, UR5, RZ, P0, !PT ;  /* 0x0000000509077c10 */ /* 0x002fca00087fe4ff */
[----:B------:R2:W5:Y:S01]  /*11b00*/  LDG.E R6, desc[UR6][R6.64] ;  /* 0x0000000606067981 */ /* 0x000562000c1e1900 */
[----:B------:R-:W-:Y:S05]  /*11b10*/  BRA `(.L_x_241) ;  /* 0x0000000000147947 */ /* 0x000fea0003800000 */
.L_x_240:
[----:B------:R-:W-:Y:S05]  /*11b20*/  @!P0 BRA `(.L_x_241) ;  /* 0x0000000000108947 */ /* 0x000fea0003800000 */
[----:B------:R-:W-:Y:S02]  /*11b30*/  ULDC.64 UR4, c[0x0][0x208] ;  /* 0x0000820000047ab9 */ /* 0x000fe40000000a00 */
[----:B------:R-:W2:Y:S04]  /*11b40*/  LDG.E R6, desc[UR4][R4.64] ;  /* 0x0000000404067981 */ /* 0x000ea8000c1e1900 */
[----:B------:R-:W2:Y:S02]  /*11b50*/  LDG.E R4, desc[UR4][R4.64+0x4] ;  /* 0x0000040404047981 */ /* 0x000ea4000c1e1900 */
[----:B--2---:R-:W-:-:S07]  /*11b60*/  IMAD.IADD R6, R4, 0x1, -R6 ;  /* 0x0000000104067824 */ /* 0x004fce00078e0a06 */
.L_x_241:
[----:B-----5:R-:W-:Y:S01]  /*11b70*/  IMAD.IADD R6, R6, 0x1, -R0 ;  /* 0x0000000106067824 */ /* 0x020fe200078e0a00 */
[----:B------:R-:W-:Y:S01]  /*11b80*/  LOP3.LUT R9, R2, 0xff, RZ, 0xc0, !PT ;  /* 0x000000ff02097812 */ /* 0x000fe200078ec0ff */
[----:B------:R-:W-:Y:S01]  /*11b90*/  IMAD.MOV.U32 R4, RZ, RZ, RZ ;  /* 0x000000ffff047224 */ /* 0x000fe200078e00ff */
[----:B------:R-:W-:Y:S01]  /*11ba0*/  BSSY B0, `(.L_x_242) ;  /* 0x000002a000007945 */ /* 0x000fe20003800000 */
[C---:B------:R-:W-:Y:S01]  /*11bb0*/  VIADD R0, R6.reuse, 0x4f ;  /* 0x0000004f06007836 */ /* 0x040fe20000000000 */
[----:B------:R-:W-:Y:S01]  /*11bc0*/  ISETP.GE.AND P0, PT, R6, 0x1, PT ;  /* 0x000000010600780c */ /* 0x000fe20003f06270 */
[----:B------:R-:W-:Y:S01]  /*11bd0*/  IMAD.MOV.U32 R10, RZ, RZ, R4 ;  /* 0x000000ffff0a7224 */ /* 0x000fe200078e0004 */
[----:B------:R3:W-:Y:S01]  /*11be0*/  STL [R1+0x34], R4 ;  /* 0x0000340401007387 */ /* 0x0007e20000100800 */
[----:B------:R-:W-:-:S05]  /*11bf0*/  IMAD.HI R0, R0, 0x66666667, RZ ;  /* 0x6666666700007827 */ /* 0x000fca00078e02ff */
[----:B-1----:R-:W-:-:S04]  /*11c00*/  SHF.R.U32.HI R3, RZ, 0x1f, R0 ;  /* 0x0000001fff037819 */ /* 0x002fc80000011600 */
[----:B------:R-:W-:-:S05]  /*11c10*/  LEA.HI.SX32 R8, R0, R3, 0x1b ;  /* 0x0000000300087211 */ /* 0x000fca00078fdaff */
[----:B------:R3:W-:Y:S04]  /*11c20*/  STL [R1+0x44], R8 ;  /* 0x0000440801007387 */ /* 0x0007e80000100800 */
[----:B------:R3:W-:Y:S01]  /*11c30*/  STL [R1+0x58], R9 ;  /* 0x0000580901007387 */ /* 0x0007e20000100800 */
[----:B------:R-:W-:Y:S05]  /*11c40*/  @!P0 BRA `(.L_x_243) ;  /* 0x00000000007c8947 */ /* 0x000fea0003800000 */
[----:B------:R-:W-:-:S04]  /*11c50*/  SHF.R.U32.HI R0, RZ, 0x10, R2 ;  /* 0x00000010ff007819 */ /* 0x000fc80000011602 */
[----:B------:R-:W-:-:S13]  /*11c60*/  ISETP.NE.AND P0, PT, R0, RZ, PT ;  /* 0x000000ff0000720c */ /* 0x000fda0003f05270 */
[----:B------:R-:W3:Y:S02]  /*11c70*/  @!P0 LDC R0, c[0x0][0x9f0] ;  /* 0x00027c00ff008b82 */ /* 0x000ee40000000800 */
[----:B---3--:R-:W-:-:S04]  /*11c80*/  IABS R4, R0 ;  /* 0x0000000000047213 */ /* 0x008fc80000000000 */
[----:B------:R-:W1:Y:S08]  /*11c90*/  I2F.RP R2, R4 ;  /* 0x0000000400027306 */ /* 0x000e700000209400 */
[----:B-1----:R-:W1:Y:S02]  /*11ca0*/  MUFU.RCP R2, R2 ;  /* 0x0000000200027308 */ /* 0x002e640000001000 */
[----:B-1----:R-:W-:-:S06]  /*11cb0*/  VIADD R2, R2, 0xffffffe ;  /* 0x0ffffffe02027836 */ /* 0x002fcc0000000000 */
[----:B------:R-:W1:Y:S02]  /*11cc0*/  F2I.FTZ.U32.TRUNC.NTZ R3, R2 ;  /* 0x0000000200037305 */ /* 0x000e64000021f000 */
[----:B-1----:R-:W-:-:S04]  /*11cd0*/  IMAD.MOV R2, RZ, RZ, -R3 ;  /* 0x000000ffff027224 */ /* 0x002fc800078e0a03 */
[----:B------:R-:W-:Y:S02]  /*11ce0*/  IMAD R5, R2, R4, RZ ;  /* 0x0000000402057224 */ /* 0x000fe400078e02ff */
[----:B------:R-:W-:-:S04]  /*11cf0*/  IMAD.MOV.U32 R2, RZ, RZ, RZ ;  /* 0x000000ffff027224 */ /* 0x000fc800078e00ff */
[----:B--2---:R-:W-:Y:S01]  /*11d00*/  IMAD.HI.U32 R7, R3, R5, R2 ;  /* 0x0000000503077227 */ /* 0x004fe200078e0002 */
[----:B------:R-:W-:Y:S02]  /*11d10*/  IABS R2, R0 ;  /* 0x0000000000027213 */ /* 0x000fe40000000000 */
[----:B------:R-:W-:-:S03]  /*11d20*/  IADD3 R5, R0, -0x1, R8 ;  /* 0xffffffff00057810 */ /* 0x000fc60007ffe008 */
[----:B------:R-:W-:Y:S01]  /*11d30*/  IMAD.MOV R2, RZ, RZ, -R2 ;  /* 0x000000ffff027224 */ /* 0x000fe200078e0a02 */
[----:B------:R-:W-:Y:S02]  /*11d40*/  IABS R3, R5 ;  /* 0x0000000500037213 */ /* 0x000fe40000000000 */
[----:B------:R-:W-:Y:S01]  /*11d50*/  LOP3.LUT R5, R5, R0, RZ, 0x3c, !PT ;  /* 0x0000000005057212 */ /* 0x000fe200078e3cff */
[----:B------:R-:W-:Y:S02]  /*11d60*/  IMAD.MOV.U32 R6, RZ, RZ, R2 ;  /* 0x000000ffff067224 */ /* 0x000fe400078e0002 */
[----:B------:R-:W-:Y:S01]  /*11d70*/  IMAD.HI.U32 R2, R7, R3, RZ ;  /* 0x0000000307027227 */ /* 0x000fe200078e00ff */
[----:B------:R-:W-:-:S03]  /*11d80*/  ISETP.GE.AND P2, PT, R5, RZ, PT ;  /* 0x000000ff0500720c */ /* 0x000fc60003f46270 */
[----:B------:R-:W-:-:S05]  /*11d90*/  IMAD R3, R2, R6, R3 ;  /* 0x0000000602037224 */ /* 0x000fca00078e0203 */
[----:B------:R-:W-:-:S13]  /*11da0*/  ISETP.GT.U32.AND P1, PT, R4, R3, PT ;  /* 0x000000030400720c */ /* 0x000fda0003f24070 */
[----:B------:R-:W-:Y:S02]  /*11db0*/  @!P1 IMAD.IADD R3, R3, 0x1, -R4 ;  /* 0x0000000103039824 */ /* 0x000fe400078e0a04 */
[----:B------:R-:W-:Y:S01]  /*11dc0*/  @!P1 VIADD R2, R2, 0x1 ;  /* 0x0000000102029836 */ /* 0x000fe20000000000 */
[----:B------:R-:W-:Y:S02]  /*11dd0*/  ISETP.NE.AND P1, PT, R0, RZ, PT ;  /* 0x000000ff0000720c */ /* 0x000fe40003f25270 */
[----:B------:R-:W-:-:S13]  /*11de0*/  ISETP.GE.U32.AND P0, PT, R3, R4, PT ;  /* 0x000000040300720c */ /* 0x000fda0003f06070 */
[----:B------:R-:W-:-:S04]  /*11df0*/  @P0 VIADD R2, R2, 0x1 ;  /* 0x0000000102020836 */ /* 0x000fc80000000000 */
[----:B------:R-:W-:Y:S01]  /*11e00*/  @!P2 IMAD.MOV R2, RZ, RZ, -R2 ;  /* 0x000000ffff02a224 */ /* 0x000fe200078e0a02 */
[----:B------:R-:W-:-:S05]  /*11e10*/  @!P1 LOP3.LUT R2, RZ, R0, RZ, 0x33, !PT ;  /* 0x00000000ff029212 */ /* 0x000fca00078e33ff */
[----:B------:R-:W-:-:S05]  /*11e20*/  IMAD.MOV.U32 R10, RZ, RZ, R2 ;  /* 0x000000ffff0a7224 */ /* 0x000fca00078e0002 */
[----:B------:R1:W-:Y:S02]  /*11e30*/  STL [R1+0x34], R10 ;  /* 0x0000340a01007387 */ /* 0x0003e40000100800 */
.L_x_243:
[----:B------:R-:W-:Y:S05]  /*11e40*/  BSYNC B0 ;  /* 0x0000000000007941 */ /* 0x000fea0003800000 */
.L_x_242:
[----:B------:R-:W-:Y:S01]  /*11e50*/  IMAD.MOV.U32 R0, RZ, RZ, R10 ;  /* 0x000000ffff007224 */ /* 0x000fe200078e000a */
[----:B------:R-:W-:Y:S03]  /*11e60*/  BSSY B7, `(.L_x_244) ;  /* 0x00004ca000077945 */ /* 0x000fe60003800000 */
[----:B------:R-:W-:-:S05]  /*11e70*/  IMAD R2, R9, R0, RZ ;  /* 0x0000000009027224 */ /* 0x000fca00078e02ff */
[----:B------:R-:W-:Y:S01]  /*11e80*/  VIADDMNMX R0, R2, R0, R8, PT ;  /* 0x0000000002007246 */ /* 0x000fe20003800108 */
[----:B------:R4:W-:Y:S03]  /*11e90*/  STL [R1+0x28], R2 ;  /* 0x0000280201007387 */ /* 0x0009e60000100800 */
[----:B------:R-:W-:Y:S01]  /*11ea0*/  ISETP.GT.AND P0, PT, R0, R2, PT ;  /* 0x000000020000720c */ /* 0x000fe20003f04270 */
[----:B------:R4:W-:-:S12]  /*11eb0*/  STL [R1+0x38], R0 ;  /* 0x0000380001007387 */ /* 0x0009d80000100800 */
[----:B----4-:R-:W-:Y:S05]  /*11ec0*/  @P0 BRA `(.L_x_245) ;  /* 0x00000000004c0947 */ /* 0x010fea0003800000 */
[----:B------:R-:W4:Y:S02]  /*11ed0*/  S2R R0, SR_TID.X ;  /* 0x0000000000007919 */ /* 0x000f240000002100 */
[----:B----4-:R-:W-:-:S04]  /*11ee0*/  LOP3.LUT R0, R0, 0x7f, RZ, 0xc0, !PT ;  /* 0x0000007f00007812 */ /* 0x010fc800078ec0ff */
[----:B------:R-:W-:-:S13]  /*11ef0*/  ISETP.NE.AND P0, PT, R0, RZ, PT ;  /* 0x000000ff0000720c */ /* 0x000fda0003f05270 */
[----:B------:R-:W-:Y:S05]  /*11f00*/  @P0 BRA `(.L_x_246) ;  /* 0x0000004800fc0947 */ /* 0x000fea0003800000 */
[----:B------:R-:W4:Y:S01]  /*11f10*/  S2R R3, SR_LANEID ;  /* 0x0000000000037919 */ /* 0x000f220000000000 */
[----:B------:R-:W-:Y:S01]  /*11f20*/  VOTEU.ANY UR4, UPT, PT ;  /* 0x0000000000047886 */ /* 0x000fe200038e0100 */
[----:B------:R-:W-:Y:S01]  /*11f30*/  ULDC.64 UR6, c[0x0][0x208] ;  /* 0x0000820000067ab9 */ /* 0x000fe20000000a00 */
[----:B------:R-:W4:Y:S08]  /*11f40*/  FLO.U32 R0, UR4 ;  /* 0x0000000400007d00 */ /* 0x000f3000080e0000 */
[----:B------:R-:W5:Y:S01]  /*11f50*/  POPC R5, UR4 ;  /* 0x0000000400057d09 */ /* 0x000f620008000000 */
[----:B----4-:R-:W-:-:S02]  /*11f60*/  ISETP.EQ.U32.AND P0, PT, R0, R3, PT ;  /* 0x000000030000720c */ /* 0x010fc40003f02070 */
[----:B------:R-:W5:Y:S11]  /*11f70*/  LDC.64 R2, c[0x0][0xc60] ;  /* 0x00031800ff027b82 */ /* 0x000f760000000a00 */
[----:B-----5:R-:W4:Y:S01]  /*11f80*/  @P0 ATOMG.E.ADD.STRONG.GPU PT, R3, desc[UR6][R2.64], R5 ;  /* 0x00000005020309a8 */ /* 0x020f2200081ee1c6 */
[----:B---3--:R-:W3:Y:S02]  /*11f90*/  S2R R4, SR_LTMASK ;  /* 0x0000000000047919 */ /* 0x008ee40000003900 */
[----:B---3--:R-:W-:-:S04]  /*11fa0*/  LOP3.LUT R4, R4, UR4, RZ, 0xc0, !PT ;  /* 0x0000000404047c12 */ /* 0x008fc8000f8ec0ff */
[----:B--2---:R-:W2:Y:S01]  /*11fb0*/  POPC R7, R4 ;  /* 0x0000000400077309 */ /* 0x004ea20000000000 */
[----:B----4-:R-:W2:Y:S02]  /*11fc0*/  SHFL.IDX PT, R0, R3, R0, 0x1f ;  /* 0x00001f0003007589 */ /* 0x010ea400000e0000 */
[----:B--2---:R-:W-:-:S05]  /*11fd0*/  IADD3 R0, R0, UR38, R7 ;  /* 0x0000002600007c10 */ /* 0x004fca000fffe007 */
[----:B------:R4:W-:Y:S01]  /*11fe0*/  STL [R1], R0 ;  /* 0x0000000001007387 */ /* 0x0009e20000100800 */
[----:B------:R-:W-:Y:S05]  /*11ff0*/  BRA `(.L_x_246) ;  /* 0x0000004800c07947 */ /* 0x000fea0003800000 */
.L_x_245:
[----:B------:R-:W-:Y:S01]  /*12000*/  VIADD R0, R18, 0x24400 ;  /* 0x0002440012007836 */ /* 0x000fe20000000000 */
[----:B------:R-:W-:Y:S04]  /*12010*/  BSSY B6, `(.L_x_247) ;  /* 0x0000013000067945 */ /* 0x000fe80003800000 */
[----:B------:R-:W-:-:S13]  /*12020*/  LOP3.LUT P0, RZ, R0, 0x3ff, RZ, 0xc0, !PT ;  /* 0x000003ff00ff7812 */ /* 0x000fda000780c0ff */
[----:B------:R-:W-:Y:S05]  /*12030*/  @!P0 BRA `(.L_x_248) ;  /* 0x0000000000408947 */ /* 0x000fea0003800000 */
[----:B------:R-:W-:Y:S01]  /*12040*/  MOV R2, 0x0 ;  /* 0x0000000000027802 */ /* 0x000fe20000000f00 */
[----:B------:R-:W-:Y:S01]  /*12050*/  ULDC.64 UR6, c[0x4][0x1b8] ;  /* 0x01006e0000067ab9 */ /* 0x000fe20000000a00 */
[----:B------:R-:W-:Y:S01]  /*12060*/  ULDC.64 UR8, c[0x4][0x1c0] ;  /* 0x0100700000087ab9 */ /* 0x000fe20000000a00 */
[----:B------:R-:W-:Y:S01]  /*12070*/  ULDC.64 UR4, c[0x4][0x118] ;  /* 0x0100460000047ab9 */ /* 0x000fe20000000a00 */
[----:B---3--:R-:W-:Y:S02]  /*12080*/  IMAD.U32 R4, RZ, RZ, UR6 ;  /* 0x00000006ff047e24 */ /* 0x008fe4000f8e00ff */
[----:B------:R-:W3:Y:S01]  /*12090*/  LDC.64 R2, c[0x4][R2] ;  /* 0x0100000002027b82 */ /* 0x000ee20000000a00 */
[----:B------:R-:W-:Y:S02]  /*120a0*/  IMAD.U32 R5, RZ, RZ, UR7 ;  /* 0x00000007ff057e24 */ /* 0x000fe4000f8e00ff */
[----:B------:R-:W-:Y:S02]  /*120b0*/  IMAD.U32 R6, RZ, RZ, UR8 ;  /* 0x00000008ff067e24 */ /* 0x000fe4000f8e00ff */
[----:B--2---:R-:W-:-:S02]  /*120c0*/  IMAD.U32 R7, RZ, RZ, UR9 ;  /* 0x00000009ff077e24 */ /* 0x004fc4000f8e00ff */
[----:B-1----:R-:W-:Y:S02]  /*120d0*/  IMAD.U32 R10, RZ, RZ, UR4 ;  /* 0x00000004ff0a7e24 */ /* 0x002fe4000f8e00ff */
[----:B0-----:R-:W-:Y:S02]  /*120e0*/  IMAD.U32 R11, RZ, RZ, UR5 ;  /* 0x00000005ff0b7e24 */ /* 0x001fe4000f8e00ff */
[----:B------:R-:W-:Y:S02]  /*120f0*/  IMAD.MOV.U32 R8, RZ, RZ, 0x70 ;  /* 0x00000070ff087424 */ /* 0x000fe400078e00ff */
[----:B------:R-:W-:Y:S02]  /*12100*/  IMAD.MOV.U32 R12, RZ, RZ, 0x1 ;  /* 0x00000001ff0c7424 */ /* 0x000fe400078e00ff */
[----:B------:R-:W-:-:S07]  /*12110*/  IMAD.MOV.U32 R13, RZ, RZ, RZ ;  /* 0x000000ffff0d7224 */ /* 0x000fce00078e00ff */
[----:B------:R-:W-:-:S07]  /*12120*/  LEPC R20, `(.L_x_248) ;  /* 0x000000001014794e */ /* 0x000fce0000000000 */
[----:B---3--:R-:W-:Y:S05]  /*12130*/  CALL.ABS.NOINC R2 ;  /* 0x0000000002007343 */ /* 0x008fea0003c00000 */
.L_x_248:
[----:B------:R-:W-:Y:S05]  /*12140*/  BSYNC B6 ;  /* 0x0000000000067941 */ /* 0x000fea0003800000 */
.L_x_247:
        /* <DEDUP_REMOVED lines=8> */
[----:B------:R4:W4:Y:S01]  /*121d0*/  LDC.64 R2, c[0x4][R0] ;  /* 0x0100000000027b82 */ /* 0x0009220000000a00 */
[----:B---3--:R-:W-:Y:S02]  /*121e0*/  IMAD.U32 R4, RZ, RZ, UR6 ;  /* 0x00000006ff047e24 */ /* 0x008fe4000f8e00ff */
        /* <DEDUP_REMOVED lines=9> */
[----:B----4-:R-:W-:Y:S05]  /*12280*/  CALL.ABS.NOINC R2 ;  /* 0x0000000002007343 */ /* 0x010fea0003c00000 */
.L_x_251:
[----:B------:R-:W-:Y:S01]  /*12290*/  MOV R2, 0x0 ;  /* 0x0000000000027802 */ /* 0x000fe20000000f00 */
[----:B------:R-:W-:Y:S01]  /*122a0*/  ULDC.64 UR6, c[0x4][0x1b8] ;  /* 0x01006e0000067ab9 */ /* 0x000fe20000000a00 */
[----:B------:R-:W-:Y:S01]  /*122b0*/  ULDC.64 UR8, c[0x4][0x1c0] ;  /* 0x0100700000087ab9 */ /* 0x000fe20000000a00 */
[----:B------:R-:W-:Y:S01]  /*122c0*/  ULDC.64 UR4, c[0x4][0x128] ;  /* 0x01004a0000047ab9 */ /* 0x000fe20000000a00 */
[----:B------:R-:W-:Y:S02]  /*122d0*/  IMAD.U32 R4, RZ, RZ, UR6 ;  /* 0x00000006ff047e24 */ /* 0x000fe4000f8e00ff */
[----:B------:R-:W0:Y:S01]  /*122e0*/  LDC.64 R2, c[0x4][R2] ;  /* 0x0100000002027b82 */ /* 0x000e220000000a00 */
[----:B------:R-:W-:Y:S02]  /*122f0*/  IMAD.U32 R5, RZ, RZ, UR7 ;  /* 0x00000007ff057e24 */ /* 0x000fe4000f8e00ff */
[----:B------:R-:W-:Y:S02]  /*12300*/  IMAD.U32 R6, RZ, RZ, UR8 ;  /* 0x00000008ff067e24 */ /* 0x000fe4000f8e00ff */
[----:B------:R-:W-:-:S02]  /*12310*/  IMAD.U32 R7, RZ, RZ, UR9 ;  /* 0x00000009ff077e24 */ /* 0x000fc4000f8e00ff */
[----:B------:R-:W-:Y:S02]  /*12320*/  IMAD.U32 R10, RZ, RZ, UR4 ;  /* 0x00000004ff0a7e24 */ /* 0x000fe4000f8e00ff */
[----:B------:R-:W-:Y:S02]  /*12330*/  IMAD.U32 R11, RZ, RZ, UR5 ;  /* 0x00000005ff0b7e24 */ /* 0x000fe4000f8e00ff */
[----:B------:R-:W-:Y:S02]  /*12340*/  IMAD.MOV.U32 R8, RZ, RZ, 0x70 ;  /* 0x00000070ff087424 */ /* 0x000fe400078e00ff */
[----:B------:R-:W-:Y:S02]  /*12350*/  IMAD.MOV.U32 R12, RZ, RZ, 0x1 ;  /* 0x00000001ff0c7424 */ /* 0x000fe400078e00ff */
[----:B------:R-:W-:-:S07]  /*12360*/  IMAD.MOV.U32 R13, RZ, RZ, RZ ;  /* 0x000000ffff0d7224 */ /* 0x000fce00078e00ff */
[----:B------:R-:W-:-:S07]  /*12370*/  LEPC R20, `(.L_x_250) ;  /* 0x000000001014794e */ /* 0x000fce0000000000 */
[----:B0-----:R-:W-:Y:S05]  /*12380*/  CALL.ABS.NOINC R2 ;  /* 0x0000000002007343 */ /* 0x001fea0003c00000 */
.L_x_250:
[----:B------:R-:W-:Y:S05]  /*12390*/  BSYNC B6 ;  /* 0x0000000000067941 */ /* 0x000fea0003800000 */
.L_x_249:
[----:B---3--:R-:W3:Y:S01]  /*123a0*/  LDL.LU R4, [R1+0x1c] ;  /* 0x00001c0001047983 */ /* 0x008ee20000300800 */
[----:B------:R-:W-:-:S03]  /*123b0*/  ULDC.64 UR4, c[0x0][0x9f8] ;  /* 0x00027e0000047ab9 */ /* 0x000fc60000000a00 */
[----:B--2---:R-:W2:Y:S01]  /*123c0*/  LDL R7, [R1+0x10] ;  /* 0x0000100001077983 */ /* 0x004ea20000100800 */
[----:B------:R-:W-:Y:S01]  /*123d0*/  ISETP.NE.U32.AND P0, PT, RZ, UR4, PT ;  /* 0x00000004ff007c0c */ /* 0x000fe2000bf05070 */
[----:B------:R-:W-:Y:S02]  /*123e0*/  ULDC.64 UR6, c[0x0][0x208] ;  /* 0x0000820000067ab9 */ /* 0x000fe40000000a00 */
[----:B------:R-:W4:Y:S01]  /*123f0*/  LDL R0, [R1+0x38] ;  /* 0x0000380001007983 */ /* 0x000f220000100800 */
[----:B------:R-:W-:-:S13]  /*12400*/  ISETP.NE.AND.EX P0, PT, RZ, UR5, PT, P0 ;  /* 0x00000005ff007c0c */ /* 0x000fda000bf05300 */
[----:B------:R-:W-:-:S04]  /*12410*/  @P0 IADD3 R2, P1, R17, UR4, RZ ;  /* 0x0000000411020c10 */ /* 0x000fc8000ff3e0ff */
[----:B---3--:R-:W-:Y:S01]  /*12420*/  @P0 IADD3.X R3, R4, UR5, RZ, P1, !PT ;  /* 0x0000000504030c10 */ /* 0x008fe20008ffe4ff */
[----:B------:R-:W-:-:S04]  /*12430*/  ULDC.64 UR4, c[0x0][0xa08] ;  /* 0x0002820000047ab9 */ /* 0x000fc80000000a00 */
[----:B--2---:R2:W3:Y:S02]  /*12440*/  @P0 LDG.E R7, desc[UR6][R2.64] ;  /* 0x0000000602070981 */ /* 0x0044e4000c1e1900 */
[----:B--2---:R-:W2:Y:S01]  /*12450*/  LDC.64 R2, c[0x0][0x418] ;  /* 0x00010600ff027b82 */ /* 0x004ea20000000a00 */
[----:B----4-:R-:W-:Y:S01]  /*12460*/  VIADD R0, R0, 0xffffffff ;  /* 0xffffffff00007836 */ /* 0x010fe20000000000 */
[----:B---3--:R-:W-:Y:S01]  /*12470*/  SHF.R.S32.HI R8, RZ, 0x1f, R7 ;  /* 0x0000001fff087819 */ /* 0x008fe20000011407 */
[----:B------:R3:W-:Y:S04]  /*12480*/  @P0 STL [R1+0x10], R7 ;  /* 0x0000100701000387 */ /* 0x0007e80000100800 */
[----:B------:R3:W-:Y:S01]  /*12490*/  STL [R1+0x1c], R8 ;  /* 0x00001c0801007387 */ /* 0x0007e20000100800 */
[----:B--2---:R-:W-:Y:S01]  /*124a0*/  LOP3.LUT P0, RZ, R2, UR4, RZ, 0xfc, !PT ;  /* 0x0000000402ff7c12 */ /* 0x004fe2000f80fcff */
[----:B------:R-:W-:-:S03]  /*124b0*/  UMOV UR4, 0xffffffff ;  /* 0xffffffff00047882 */ /* 0x000fc60000000000 */
[----:B------:R-:W-:-:S04]  /*124c0*/  LOP3.LUT P0, RZ, R3, UR5, RZ, 0xfc, P0 ;  /* 0x0000000503ff7c12 */ /* 0x000fc8000800fcff */
[----:B------:R-:W-:Y:S01]  /*124d0*/  SEL R17, R7, RZ, !P0 ;  /* 0x000000ff07117207 */ /* 0x000fe20004000000 */
[----:B---3--:R-:W-:Y:S08]  /*124e0*/  BRA.DIV UR4, `(.L_x_252) ;  /* 0x0000005a045c7947 */ /* 0x008ff0000b800000 */
[----:B------:R-:W2:Y:S02]  /*124f0*/  S2R R4, SR_TID.X ;  /* 0x0000000000047919 */ /* 0x000ea40000002100 */
[----:B--2---:R-:W-:-:S04]  /*12500*/  SHF.R.U32.HI R4, RZ, 0x5, R4 ;  /* 0x00000005ff047819 */ /* 0x004fc80000011604 */
[----:B------:R-:W-:-:S05]  /*12510*/  LOP3.LUT R4, R4, 0x3, RZ, 0xc0, !PT ;  /* 0x0000000304047812 */ /* 0x000fca00078ec0ff */
[----:B------:R2:W3:Y:S02]  /*12520*/  SHFL.IDX PT, R14, R4, RZ, 0x1f ;  /* 0x00001fff040e7589 */ /* 0x0004e400000e0000 */
.L_x_367:
[----:B------:R-:W-:Y:S01]  /*12530*/  PLOP3.LUT P1, PT, PT, PT, PT, 0x8, 0x0 ;  /* 0x000000000000781c */ /* 0x000fe20003f2e170 */
[----:B------:R4:W-:Y:S01]  /*12540*/  STL [R1+0x8], R0 ;  /* 0x0000080001007387 */ /* 0x0009e20000100800 */
[----:B---3--:R-:W-:Y:S02]  /*12550*/  ISETP.NE.AND P0, PT, R14, RZ, PT ;  /* 0x000000ff0e00720c */ /* 0x008fe40003f05270 */
[----:B--2---:R-:W-:-:S05]  /*12560*/  P2R R4, PR, RZ, 0x2 ;  /* 0x00000002ff047803 */ /* 0x004fca0000000000 */
[----:B------:R4:W-:Y:S06]  /*12570*/  STL [R1+0x20], R4 ;  /* 0x0000200401007387 */ /* 0x0009ec0000100800 */
[----:B------:R-:W-:Y:S05]  /*12580*/  @P0 BRA `(.L_x_253) ;  /* 0x0000000400440947 */ /* 0x000fea0003800000 */
[----:B------:R-:W-:-:S03]  /*12590*/  UMOV UR4, 0xffffffff ;  /* 0xffffffff00047882 */ /* 0x000fc60000000000 */
[----:B------:R-:W-:Y:S05]  /*125a0*/  BRA.DIV UR4, `(.L_x_254) ;  /* 0x0000005a04607947 */ /* 0x000fea000b800000 */
[----:B------:R-:W-:-:S13]  /*125b0*/  ELECT P6, URZ, PT ;  /* 0x00000000003f782f */ /* 0x000fda00038c0000 */
.L_x_370:
[----:B------:R-:W-:Y:S05]  /*125c0*/  @!P6 BRA `(.L_x_253) ;  /* 0x000000040034e947 */ /* 0x000fea0003800000 */
[----:B------:R-:W-:-:S04]  /*125d0*/  ISETP.NE.U32.AND P0, PT, R2, RZ, PT ;  /* 0x000000ff0200720c */ /* 0x000fc80003f05070 */
[----:B------:R-:W-:-:S13]  /*125e0*/  ISETP.NE.AND.EX P0, PT, R3, RZ, PT, P0 ;  /* 0x000000ff0300720c */ /* 0x000fda0003f05300 */
[----:B------:R-:W-:Y:S05]  /*125f0*/  @!P0 BRA `(.L_x_255) ;  /* 0x0000000000548947 */ /* 0x000fea0003800000 */
[----:B------:R-:W2:Y:S01]  /*12600*/  LDC R6, c[0x0][0x43c] ;  /* 0x00010f00ff067b82 */ /* 0x000ea20000000800 */
[----:B------:R-:W-:Y:S01]  /*12610*/  IMAD.MOV.U32 R9, RZ, RZ, R0 ;  /* 0x000000ffff097224 */ /* 0x000fe200078e0000 */
[----:B------:R-:W-:Y:S01]  /*12620*/  ULDC.64 UR4, c[0x0][0x428] ;  /* 0x00010a0000047ab9 */ /* 0x000fe20000000a00 */
[----:B------:R-:W-:Y:S02]  /*12630*/  ULDC.64 UR6, c[0x0][0x208] ;  /* 0x0000820000067ab9 */ /* 0x000fe40000000a00 */
[----:B----4-:R-:W-:Y:S01]  /*12640*/  IMAD.MOV.U32 R0, RZ, RZ, R9 ;  /* 0x000000ffff007224 */ /* 0x010fe200078e0009 */
[----:B--2---:R-:W-:-:S13]  /*12650*/  ISETP.NE.AND P0, PT, R6, 0x1, PT ;  /* 0x000000010600780c */ /* 0x004fda0003f05270 */
[----:B------:R-:W2:Y:S02]  /*12660*/  @P0 LDC.64 R4, c[0x0][0x440] ;  /* 0x00011000ff040b82 */ /* 0x000ea40000000a00 */
[----:B--2---:R-:W-:-:S05]  /*12670*/  @P0 IMAD.HI.U32 R4, R9, R4, RZ ;  /* 0x0000000409040227 */ /* 0x004fca00078e00ff */
[----:B------:R-:W-:-:S04]  /*12680*/  @P0 SHF.R.U32.HI R0, RZ, R5, R4 ;  /* 0x00000005ff000219 */ /* 0x000fc80000011604 */
[--C-:B------:R-:W-:Y:S01]  /*12690*/  SHF.R.S32.HI R5, RZ, 0x1f, R0.reuse ;  /* 0x0000001fff057819 */ /* 0x100fe20000011400 */
[----:B------:R-:W-:-:S04]  /*126a0*/  IMAD.MOV R4, RZ, RZ, -R0 ;  /* 0x000000ffff047224 */ /* 0x000fc800078e0a00 */
[----:B------:R-:W-:Y:S02]  /*126b0*/  IMAD R9, R6, R4, R9 ;  /* 0x0000000406097224 */ /* 0x000fe400078e0209 */
[----:B------:R-:W-:Y:S02]  /*126c0*/  IMAD R6, R8, UR4, RZ ;  /* 0x0000000408067c24 */ /* 0x000fe4000f8e02ff */
[----:B------:R-:W-:Y:S01]  /*126d0*/  IMAD.MOV.U32 R4, RZ, RZ, R0 ;  /* 0x000000ffff047224 */ /* 0x000fe200078e0000 */
[----:B------:R2:W-:Y:S01]  /*126e0*/  STL [R1+0x8], R9 ;  /* 0x0000080901007387 */ /* 0x0005e20000100800 */
[C---:B------:R-:W-:Y:S02]  /*126f0*/  IMAD R0, R7.reuse, UR5, R6 ;  /* 0x0000000507007c24 */ /* 0x040fe4000f8e0206 */
[----:B------:R-:W-:-:S04]  /*12700*/  IMAD.WIDE.U32 R4, R7, UR4, R4 ;  /* 0x0000000407047c25 */ /* 0x000fc8000f8e0004 */
[----:B------:R-:W-:Y:S01]  /*12710*/  IMAD.IADD R0, R5, 0x1, R0 ;  /* 0x0000000105007824 */ /* 0x000fe200078e0200 */
[----:B------:R-:W-:-:S04]  /*12720*/  LEA R2, P0, R4, R2, 0x2 ;  /* 0x0000000204027211 */ /* 0x000fc800078010ff */
[----:B------:R-:W-:-:S05]  /*12730*/  LEA.HI.X R3, R4, R3, R0, 0x2, P0 ;  /* 0x0000000304037211 */ /* 0x000fca00000f1400 */
[----:B------:R2:W5:Y:S04]  /*12740*/  LDG.E R17, desc[UR6][R2.64] ;  /* 0x0000000602117981 */ /* 0x000568000c1e1900 */
.L_x_255:
[----:B--2---:R-:W2:Y:S01]  /*12750*/  LDL R2, [R1+0x14] ;  /* 0x0000140001027983 */ /* 0x004ea20000100800 */
[----:B----4-:R-:W-:Y:S01]  /*12760*/  IMAD R0, R19, 0x8, R18 ;  /* 0x0000000813007824 */ /* 0x010fe200078e0212 */
[----:B--2---:R-:W-:-:S04]  /*12770*/  SHF.L.U32 R2, R2, 0x1f, RZ ;  /* 0x0000001f02027819 */ /* 0x004fc800000006ff */
[----:B------:R-:W2:Y:S02]  /*12780*/  SYNCS.PHASECHK.TRANS64.TRYWAIT P0, [R0+URZ+0x38840], R2 ;  /* 0x03884002000075a7 */ /* 0x000ea4000800017f */
[----:B--2---:R-:W-:Y:S05]  /*12790*/  @!P0 BRA `(.L_x_256) ;  /* 0x0000005800048947 */ /* 0x004fea0003800000 */
.L_x_371:
[----:B------:R-:W3:Y:S02]  /*127a0*/  S2R R3, SR_TID.X ;  /* 0x0000000000037919 */ /* 0x000ee40000002100 */
[----:B---3--:R-:W-:-:S04]  /*127b0*/  LOP3.LUT R3, R3, 0x7f, RZ, 0xc0, !PT ;  /* 0x0000007f03037812 */ /* 0x008fc800078ec0ff */
[----:B------:R-:W-:-:S13]  /*127c0*/  ISETP.NE.AND P0, PT, R3, RZ, PT ;  /* 0x000000ff0300720c */ /* 0x000fda0003f05270 */
[----:B------:R-:W-:Y:S05]  /*127d0*/  @P0 BRA `(.L_x_257) ;  /* 0x00000000001c0947 */ /* 0x000fea0003800000 */
[----:B------:R-:W3:Y:S01]  /*127e0*/  S2R R3, SR_TID.X ;  /* 0x0000000000037919 */ /* 0x000ee20000002100 */
[----:B--2---:R-:W-:-:S04]  /*127f0*/  IMAD.MOV.U32 R2, RZ, RZ, 0xa000 ;  /* 0x0000a000ff027424 */ /* 0x004fc800078e00ff */
[----:B------:R4:W-:Y:S01]  /*12800*/  SYNCS.ARRIVE.TRANS64 RZ, [R0+URZ+0x38830], R2 ;  /* 0x0388300200ff79a7 */ /* 0x0009e2000800003f */
[----:B---3--:R-:W-:-:S04]  /*12810*/  LOP3.LUT R3, R3, 0x1f, RZ, 0xc0, !PT ;  /* 0x0000001f03037812 */ /* 0x008fc800078ec0ff */
[----:B------:R-:W-:-:S13]  /*12820*/  ISETP.NE.AND P0, PT, R3, RZ, PT ;  /* 0x000000ff0300720c */ /* 0x000fda0003f05270 */
[----:B----4-:R-:W-:Y:S05]  /*12830*/  @!P0 BRA `(.L_x_257) ;  /* 0x0000000000048947 */ /* 0x010fea0003800000 */
[----:B------:R-:W-:Y:S01]  /*12840*/  BPT.TRAP 0x1 ;  /* 0x000000040000795c */ /* 0x000fe20000300000 */
.L_x_257:
[----:B------:R-:W3:Y:S04]  /*12850*/  LDL R3, [R1+0x8] ;  /* 0x0000080001037983 */ /* 0x000ee80000100800 */
[----:B--2---:R-:W2:Y:S01]  /*12860*/  LDL R2, [R1+0x18] ;  /* 0x0000180001027983 */ /* 0x004ea20000100800 */
[----:B------:R-:W-:Y:S01]  /*12870*/  R2UR UR9, R0 ;  /* 0x00000000000972ca */ /* 0x000fe200000e0000 */
[----:B------:R-:W-:Y:S01]  /*12880*/  IMAD R0, R19, 0xa000, R18 ;  /* 0x0000a00013007824 */ /* 0x000fe200078e0212 */
[----:B------:R-:W-:Y:S01]  /*12890*/  UIADD3 UR4, UP0, UR36, 0x370, URZ ;  /* 0x0000037024047890 */ /* 0x000fe2000ff1e03f */
[----:B------:R-:W-:Y:S01]  /*128a0*/  R2UR UR12, R16 ;  /* 0x00000000100c72ca */ /* 0x000fe200000e0000 */
[----:B------:R-:W-:Y:S01]  /*128b0*/  UMOV UR10, URZ ;  /* 0x0000003f000a7c82 */ /* 0x000fe20008000000 */
[----:B-----5:R-:W-:Y:S01]  /*128c0*/  R2UR UR13, R17 ;  /* 0x00000000110d72ca */ /* 0x020fe200000e0000 */
[----:B------:R-:W-:Y:S01]  /*128d0*/  UMOV UR6, 0x0 ;  /* 0x0000000000067882 */ /* 0x000fe20000000000 */
[----:B------:R-:W-:Y:S01]  /*128e0*/  R2UR UR14, R0 ;  /* 0x00000000000e72ca */ /* 0x000fe200000e0000 */
[----:B------:R-:W-:Y:S01]  /*128f0*/  UMOV UR7, 0x14f00000 ;  /* 0x14f0000000077882 */ /* 0x000fe20000000000 */
[----:B------:R-:W-:Y:S01]  /*12900*/  UMOV UR16, 0x40 ;  /* 0x0000004000107882 */ /* 0x000fe20000000000 */
[----:B------:R-:W-:-:S03]  /*12910*/  PLOP3.LUT P0, PT, PT, PT, PT, 0x80, 0x0 ;  /* 0x000000000000781c */ /* 0x000fc60003f0f070 */
[----:B------:R-:W-:Y:S01]  /*12920*/  UIADD3 UR9, UR9, 0x38830, URZ ;  /* 0x0003883009097890 */ /* 0x000fe2000fffe03f */
[----:B------:R-:W-:-:S05]  /*12930*/  P2R R0, PR, RZ, 0x1 ;  /* 0x00000001ff007803 */ /* 0x000fca0000000000 */
[----:B------:R4:W-:Y:S01]  /*12940*/  STL [R1+0x20], R0 ;  /* 0x0000200001007387 */ /* 0x0009e20000100800 */
[----:B------:R-:W-:Y:S02]  /*12950*/  UIADD3 UR8, UR14, 0x24400, URZ ;  /* 0x000244000e087890 */ /* 0x000fe4000fffe03f */
[----:B------:R-:W-:Y:S02]  /*12960*/  UIADD3 UR15, UR14, 0x26c00, URZ ;  /* 0x00026c000e0f7890 */ /* 0x000fe4000fffe03f */
[----:B------:R-:W-:Y:S02]  /*12970*/  UIADD3 UR17, UR14, 0x29400, URZ ;  /* 0x000294000e117890 */ /* 0x000fe4000fffe03f */
[----:B------:R-:W-:-:S03]  /*12980*/  UIADD3 UR18, UR14, 0x2bc00, URZ ;  /* 0x0002bc000e127890 */ /* 0x000fc6000fffe03f */
[----:B------:R-:W-:Y:S01]  /*12990*/  UMOV UR14, 0x80 ;  /* 0x00000080000e7882 */ /* 0x000fe20000000000 */
[----:B---3--:R-:W-:Y:S02]  /*129a0*/  R2UR UR11, R3 ;  /* 0x00000000030b72ca */ /* 0x008fe400000e0000 */
[----:B--2---:R-:W-:-:S13]  /*129b0*/  R2UR UR5, R2 ;  /* 0x00000000020572ca */ /* 0x004fda00000e0000 */
[----:B------:R-:W-:Y:S02]  /*129c0*/  UIMAD UR11, UR11, 0x50, UR5 ;  /* 0x000000500b0b78a4 */ /* 0x000fe4000f8e0205 */
[----:B------:R-:W-:-:S09]  /*129d0*/  UIADD3.X UR5, URZ, UR37, URZ, UP0, !UPT ;  /* 0x000000253f057290 */ /* 0x000fd200087fe43f */
[----:B------:R2:W-:Y:S02]  /*129e0*/  UTMALDG.4D [UR8], [UR4], desc[UR6] ;  /* 0x00000608040075b4 */ /* 0x0005e40008019000 */
[----:B--2---:R-:W-:Y:S01]  /*129f0*/  UMOV UR8, UR15 ;  /* 0x0000000f00087c82 */ /* 0x004fe20008000000 */
[----:B------:R-:W-:Y:S02]  /*12a00*/  UMOV UR10, UR16 ;  /* 0x00000010000a7c82 */ /* 0x000fe40008000000 */
[----:B------:R2:W-:Y:S02]  /*12a10*/  UTMALDG.4D [UR8], [UR4], desc[UR6] ;  /* 0x00000608040075b4 */ /* 0x0005e40008019000 */
[----:B--2---:R-:W-:Y:S01]  /*12a20*/  UMOV UR8, UR17 ;  /* 0x0000001100087c82 */ /* 0x004fe20008000000 */
[----:B------:R-:W-:Y:S01]  /*12a30*/  UMOV UR10, UR14 ;  /* 0x0000000e000a7c82 */ /* 0x000fe20008000000 */
[----:B------:R-:W-:Y:S01]  /*12a40*/  UMOV UR14, 0xc0 ;  /* 0x000000c0000e7882 */ /* 0x000fe20000000000 */
[----:B------:R2:W-:Y:S02]  /*12a50*/  UTMALDG.4D [UR8], [UR4], desc[UR6] ;  /* 0x00000608040075b4 */ /* 0x0005e40008019000 */
[----:B--2---:R-:W-:Y:S01]  /*12a60*/  UMOV UR8, UR18 ;  /* 0x0000001200087c82 */ /* 0x004fe20008000000 */
[----:B------:R-:W-:-:S02]  /*12a70*/  UMOV UR10, UR14 ;  /* 0x0000000e000a7c82 */ /* 0x000fc40008000000 */
[----:B------:R4:W-:Y:S02]  /*12a80*/  UTMALDG.4D [UR8], [UR4], desc[UR6] ;  /* 0x00000608040075b4 */ /* 0x0009e40008019000 */
[----:B----4-:R-:W-:Y:S01]  /*12a90*/  NOP ;  /* 0x0000000000007918 */ /* 0x010fe20000000000 */
.L_x_253:
[----:B------:R-:W2:Y:S04]  /*12aa0*/  LDL.LU R3, [R1+0x30] ;  /* 0x0000300001037983 */ /* 0x000ea80000300800 */
[----:B------:R-:W3:Y:S04]  /*12ab0*/  LDL.LU R5, [R1+0x2c] ;  /* 0x00002c0001057983 */ /* 0x000ee80000300800 */
[----:B----4-:R-:W4:Y:S01]  /*12ac0*/  LDL.LU R4, [R1+0x3c] ;  /* 0x00003c0001047983 */ /* 0x010f220000300800 */
[----:B------:R-:W-:Y:S05]  /*12ad0*/  WARPSYNC.ALL ;  /* 0x0000000000007948 */ /* 0x000fea0003800000 */
[----:B------:R-:W-:Y:S01]  /*12ae0*/  ULDC.64 UR6, c[0x0][0xa00] ;  /* 0x0002800000067ab9 */ /* 0x000fe20000000a00 */
[----:B------:R-:W-:Y:S01]  /*12af0*/  ULDC.64 UR4, c[0x0][0x298] ;  /* 0x0000a60000047ab9 */ /* 0x000fe20000000a00 */
[----:B------:R-:W-:Y:S01]  /*12b00*/  BAR.SYNC.DEFER_BLOCKING 0x8, 0x180 ;  /* 0x0206000000007b1d */ /* 0x000fe20000010000 */
[----:B------:R-:W-:Y:S01]  /*12b10*/  ISETP.NE.U32.AND P0, PT, RZ, UR6, PT ;  /* 0x00000006ff007c0c */ /* 0x000fe2000bf05070 */
[----:B------:R-:W-:-:S03]  /*12b20*/  VIADD R2, R18, 0x14400 ;  /* 0x0001440012027836 */ /* 0x000fc60000000000 */
[----:B------:R-:W-:Y:S01]  /*12b30*/  ISETP.NE.AND.EX P0, PT, RZ, UR7, PT, P0 ;  /* 0x00000007ff007c0c */ /* 0x000fe2000bf05300 */
[----:B------:R-:W-:Y:S01]  /*12b40*/  BSSY B6, `(.L_x_258) ;  /* 0x000001e000067945 */ /* 0x000fe20003800000 */
[----:B------:R-:W-:Y:S02]  /*12b50*/  LOP3.LUT P1, RZ, R2, 0x3ff, RZ, 0xc0, !PT ;  /* 0x000003ff02ff7812 */ /* 0x000fe4000782c0ff */
[----:B--2---:R-:W-:Y:S02]  /*12b60*/  SHF.R.S32.HI R0, RZ, 0x1f, R3 ;  /* 0x0000001fff007819 */ /* 0x004fe40000011403 */
[----:B---3--:R-:W-:-:S03]  /*12b70*/  SEL R5, R5, RZ, !P0 ;  /* 0x000000ff05057207 */ /* 0x008fc60004000000 */
[----:B------:R-:W-:Y:S01]  /*12b80*/  IMAD R0, R0, UR4, RZ ;  /* 0x0000000400007c24 */ /* 0x000fe2000f8e02ff */
[----:B----4-:R-:W-:-:S03]  /*12b90*/  SEL R4, R4, RZ, !P0 ;  /* 0x000000ff04047207 */ /* 0x010fc60004000000 */
[C---:B------:R-:W-:Y:S02]  /*12ba0*/  IMAD R0, R3.reuse, UR5, R0 ;  /* 0x0000000503007c24 */ /* 0x040fe4000f8e0200 */
[----:B------:R-:W-:-:S04]  /*12bb0*/  IMAD.WIDE.U32 R2, R3, UR4, RZ ;  /* 0x0000000403027c25 */ /* 0x000fc8000f8e00ff */
[----:B------:R-:W-:Y:S01]  /*12bc0*/  IMAD.IADD R0, R3, 0x1, R0 ;  /* 0x0000000103007824 */ /* 0x000fe200078e0200 */
[----:B------:R2:W-:Y:S04]  /*12bd0*/  STL.64 [R1+0x50], R2 ;  /* 0x0000500201007387 */ /* 0x0005e80000100a00 */
[----:B------:R2:W-:Y:S04]  /*12be0*/  STL [R1+0x2c], R5 ;  /* 0x00002c0501007387 */ /* 0x0005e80000100800 */
[----:B------:R2:W-:Y:S04]  /*12bf0*/  STL [R1+0x3c], R4 ;  /* 0x00003c0401007387 */ /* 0x0005e80000100800 */
[----:B------:R2:W-:Y:S01]  /*12c00*/  STL [R1+0x30], R0 ;  /* 0x0000300001007387 */ /* 0x0005e20000100800 */
[----:B------:R-:W-:Y:S05]  /*12c10*/  @!P1 BRA `(.L_x_259) ;  /* 0x0000000000409947 */ /* 0x000fea0003800000 */
[----:B--2---:R-:W-:Y:S01]  /*12c20*/  MOV R2, 0x0 ;  /* 0x0000000000027802 */ /* 0x004fe20000000f00 */
[----:B------:R-:W-:Y:S01]  /*12c30*/  ULDC.64 UR6, c[0x4][0x1b8] ;  /* 0x01006e0000067ab9 */ /* 0x000fe20000000a00 */
[----:B------:R-:W-:Y:S01]  /*12c40*/  ULDC.64 UR8, c[0x4][0x1c0] ;  /* 0x0100700000087ab9 */ /* 0x000fe20000000a00 */
[----:B------:R-:W-:Y:S01]  /*12c50*/  ULDC.64 UR4, c[0x4][0x130] ;  /* 0x01004c0000047ab9 */ /* 0x000fe20000000a00 */
[----:B------:R-:W-:Y:S02]  /*12c60*/  IMAD.U32 R4, RZ, RZ, UR6 ;  /* 0x00000006ff047e24 */ /* 0x000fe4000f8e00ff */
[----:B------:R-:W2:Y:S01]  /*12c70*/  LDC.64 R2, c[0x4][R2] ;  /* 0x0100000002027b82 */ /* 0x000ea20000000a00 */
[----:B------:R-:W-:Y:S02]  /*12c80*/  IMAD.U32 R5, RZ, RZ, UR7 ;  /* 0x00000007ff057e24 */ /* 0x000fe4000f8e00ff */
[----:B------:R-:W-:Y:S02]  /*12c90*/  IMAD.U32 R6, RZ, RZ, UR8 ;  /* 0x00000008ff067e24 */ /* 0x000fe4000f8e00ff */
[----:B------:R-:W-:-:S02]  /*12ca0*/  IMAD.U32 R7, RZ, RZ, UR9 ;  /* 0x00000009ff077e24 */ /* 0x000fc4000f8e00ff */
[----:B-1----:R-:W-:Y:S02]  /*12cb0*/  IMAD.U32 R10, RZ, RZ, UR4 ;  /* 0x00000004ff0a7e24 */ /* 0x002fe4000f8e00ff */
[----:B0-----:R-:W-:Y:S02]  /*12cc0*/  IMAD.U32 R11, RZ, RZ, UR5 ;  /* 0x00000005ff0b7e24 */ /* 0x001fe4000f8e00ff */
[----:B------:R-:W-:Y:S02]  /*12cd0*/  IMAD.MOV.U32 R8, RZ, RZ, 0x70 ;  /* 0x00000070ff087424 */ /* 0x000fe400078e00ff */
[----:B------:R-:W-:Y:S02]  /*12ce0*/  IMAD.MOV.U32 R12, RZ, RZ, 0x1 ;  /* 0x00000001ff0c7424 */ /* 0x000fe400078e00ff */
[----:B------:R-:W-:-:S07]  /*12cf0*/  IMAD.MOV.U32 R13, RZ, RZ, RZ ;  /* 0x000000ffff0d7224 */ /* 0x000fce00078e00ff */
[----:B------:R-:W-:-:S07]  /*12d00*/  LEPC R20, `(.L_x_259) ;  /* 0x000000001014794e */ /* 0x000fce0000000000 */
[----:B--2---:R-:W-:Y:S05]  /*12d10*/  CALL.ABS.NOINC R2 ;  /* 0x0000000002007343 */ /* 0x004fea0003c00000 */
.L_x_259:
[----:B------:R-:W-:Y:S05]  /*12d20*/  BSYNC B6 ;  /* 0x0000000000067941 */ /* 0x000fea0003800000 */
.L_x_258:
[----:B--2---:R-:W2:Y:S01]  /*12d30*/  LDL.LU R0, [R1+0x3c] ;  /* 0x00003c0001007983 */ /* 0x004ea20000300800 */
[----:B------:R-:W-:Y:S01]  /*12d40*/  ULDC.64 UR4, c[0x0][0x2d8] ;  /* 0x0000b60000047ab9 */ /* 0x000fe20000000a00 */
[----:B------:R-:W3:Y:S01]  /*12d50*/  LDC R8, c[0x0][0x448] ;  /* 0x00011200ff087b82 */ /* 0x000ee20000000800 */
[----:B------:R-:W-:Y:S01]  /*12d60*/  ULDC.64 UR6, c[0x0][0x280] ;  /* 0x0000a00000067ab9 */ /* 0x000fe20000000a00 */
[----:B------:R-:W4:Y:S04]  /*12d70*/  LDL.LU R5, [R1+0x30] ;  /* 0x0000300001057983 */ /* 0x000f280000300800 */
[----:B------:R-:W4:Y:S04]  /*12d80*/  LDL.LU.64 R2, [R1+0x50] ;  /* 0x0000500001027983 */ /* 0x000f280000300a00 */
[----:B------:R-:W2:Y:S01]  /*12d90*/  LDL.LU R4, [R1+0x2c] ;  /* 0x00002c0001047983 */ /* 0x000ea20000300800 */
[----:B---3--:R-:W-:Y:S01]  /*12da0*/  ISETP.NE.AND P0, PT, R8, 0x1, PT ;  /* 0x000000010800780c */ /* 0x008fe20003f05270 */
[----:B------:R-:W3:-:S12]  /*12db0*/  S2R R9, SR_TID.X ;  /* 0x0000000000097919 */ /* 0x000ed80000002100 */
[----:B------:R-:W0:Y:S01]  /*12dc0*/  @P0 LDC R7, c[0x0][0x450] ;  /* 0x00011400ff070b82 */ /* 0x000e220000000800 */
[----:B----4-:R-:W-:Y:S02]  /*12dd0*/  IMAD.MOV.U32 R3, RZ, RZ, R5 ;  /* 0x000000ffff037224 */ /* 0x010fe400078e0005 */
[----:B------:R-:W4:Y:S01]  /*12de0*/  LDL.LU R5, [R1+0x4] ;  /* 0x0000040001057983 */ /* 0x000f220000300800 */
[----:B---3--:R-:W-:Y:S02]  /*12df0*/  IMAD.SHL.U32 R9, R9, 0x8, RZ ;  /* 0x0000000809097824 */ /* 0x008fe400078e00ff */
[C---:B------:R-:W-:Y:S01]  /*12e00*/  IMAD.WIDE.U32 R2, R16.reuse, UR4, R2 ;  /* 0x0000000410027c25 */ /* 0x040fe2000f8e0002 */
[----:B-1----:R-:W1:Y:S02]  /*12e10*/  S2R R10, SR_TID.X ;  /* 0x00000000000a7919 */ /* 0x002e640000002100 */
[----:B------:R-:W-:Y:S01]  /*12e20*/  LOP3.LUT R9, R9, 0x38, RZ, 0xc0, !PT ;  /* 0x0000003809097812 */ /* 0x000fe200078ec0ff */
[----:B------:R-:W-:Y:S01]  /*12e30*/  IMAD R3, R16, UR5, R3 ;  /* 0x0000000510037c24 */ /* 0x000fe2000f8e0203 */
[----:B------:R-:W-:-:S02]  /*12e40*/  ULDC.64 UR4, c[0x0][0x2e0] ;  /* 0x0000b80000047ab9 */ /* 0x000fc40000000a00 */
[----:B--2---:R-:W-:Y:S01]  /*12e50*/  IMAD R0, R0, UR4, RZ ;  /* 0x0000000400007c24 */ /* 0x004fe2000f8e02ff */
[C---:B------:R-:W-:Y:S01]  /*12e60*/  LOP3.LUT R12, R9.reuse, 0x40, RZ, 0xfc, !PT ;  /* 0x00000040090c7812 */ /* 0x040fe200078efcff */
[C---:B------:R-:W-:Y:S01]  /*12e70*/  IMAD.WIDE.U32 R2, R4.reuse, UR4, R2 ;  /* 0x0000000404027c25 */ /* 0x040fe2000f8e0002 */
[C---:B0-----:R-:W-:Y:S02]  /*12e80*/  LOP3.LUT R11, R9.reuse, 0x80, RZ, 0xfc, !PT ;  /* 0x00000080090b7812 */ /* 0x041fe400078efcff */
[----:B------:R-:W-:Y:S01]  /*12e90*/  LOP3.LUT R9, R9, 0xc0, RZ, 0xfc, !PT ;  /* 0x000000c009097812 */ /* 0x000fe200078efcff */
[----:B------:R-:W-:Y:S01]  /*12ea0*/  IMAD R0, R4, UR5, R0 ;  /* 0x0000000504007c24 */ /* 0x000fe2000f8e0200 */
[----:B------:R-:W-:Y:S01]  /*12eb0*/  ULDC.64 UR4, c[0x0][0x2d0] ;  /* 0x0000b40000047ab9 */ /* 0x000fe20000000a00 */
[----:B------:R-:W0:Y:S02]  /*12ec0*/  S2R R4, SR_TID.X ;  /* 0x0000000000047919 */ /* 0x000e240000002100 */
[----:B------:R-:W-:-:S02]  /*12ed0*/  IMAD.IADD R3, R3, 0x1, R0 ;  /* 0x0000000103037824 */ /* 0x000fc400078e0200 */
[----:B-1----:R-:W-:-:S05]  /*12ee0*/  IMAD.SHL.U32 R10, R10, 0x8, RZ ;  /* 0x000000080a0a7824 */ /* 0x002fca00078e00ff */
[----:B------:R-:W-:Y:S02]  /*12ef0*/  LOP3.LUT R10, R10, 0x38, RZ, 0xc0, !PT ;  /* 0x000000380a0a7812 */ /* 0x000fe400078ec0ff */
[----:B0-----:R-:W-:-:S04]  /*12f00*/  LOP3.LUT R4, R4, 0x7f, RZ, 0xc0, !PT ;  /* 0x0000007f04047812 */ /* 0x001fc800078ec0ff */
[----:B------:R-:W-:Y:S02]  /*12f10*/  SHF.R.U32.HI R6, RZ, 0x3, R4 ;  /* 0x00000003ff067819 */ /* 0x000fe40000011604 */
[----:B------:R-:W0:Y:S02]  /*12f20*/  S2R R4, SR_TID.X ;  /* 0x0000000000047919 */ /* 0x000e240000002100 */
[----:B0-----:R-:W-:-:S05]  /*12f30*/  IMAD.SHL.U32 R4, R4, 0x10, RZ ;  /* 0x0000001004047824 */ /* 0x001fca00078e00ff */
[----:B------:R-:W-:Y:S02]  /*12f40*/  LOP3.LUT R4, R6, 0x70, R4, 0xf8, !PT ;  /* 0x0000007006047812 */ /* 0x000fe400078ef804 */
[----:B------:R-:W0:Y:S01]  /*12f50*/  @P0 LDC R6, c[0x0][0x44c] ;  /* 0x00011300ff060b82 */ /* 0x000e220000000800 */
[----:B----4-:R-:W-:-:S05]  /*12f60*/  IMAD.SHL.U32 R5, R5, 0x80, RZ ;  /* 0x0000008005057824 */ /* 0x010fca00078e00ff */
[----:B------:R-:W-:-:S05]  /*12f70*/  LOP3.LUT R0, R4, R5, RZ, 0xfc, !PT ;  /* 0x0000000504007212 */ /* 0x000fca00078efcff */
[----:B0-----:R-:W-:-:S04]  /*12f80*/  @P0 IMAD.HI.U32 R6, R0, R6, RZ ;  /* 0x0000000600060227 */ /* 0x001fc800078e00ff */
[----:B------:R-:W-:Y:S01]  /*12f90*/  IMAD.MOV.U32 R4, RZ, RZ, R0 ;  /* 0x000000ffff047224 */ /* 0x000fe200078e0000 */
[----:B------:R-:W-:-:S05]  /*12fa0*/  @P0 SHF.R.U32.HI R4, RZ, R7, R6 ;  /* 0x00000007ff040219 */ /* 0x000fca0000011606 */
[----:B------:R-:W-:Y:S02]  /*12fb0*/  IMAD.MOV R6, RZ, RZ, -R4 ;  /* 0x000000ffff067224 */ /* 0x000fe400078e0a04 */
[----:B------:R-:W-:-:S04]  /*12fc0*/  IMAD.WIDE.U32 R2, R4, UR4, R2 ;  /* 0x0000000404027c25 */ /* 0x000fc8000f8e0002 */
[----:B------:R-:W-:Y:S01]  /*12fd0*/  IMAD R0, R8, R6, R0 ;  /* 0x0000000608007224 */ /* 0x000fe200078e0200 */
[----:B------:R-:W-:-:S05]  /*12fe0*/  SHF.R.S32.HI R6, RZ, 0x1f, R4 ;  /* 0x0000001fff067819 */ /* 0x000fca0000011404 */
[----:B------:R-:W-:-:S04]  /*12ff0*/  IMAD R6, R6, UR4, RZ ;  /* 0x0000000406067c24 */ /* 0x000fc8000f8e02ff */
[----:B------:R-:W-:Y:S01]  /*13000*/  IMAD R4, R4, UR5, R6 ;  /* 0x0000000504047c24 */ /* 0x000fe2000f8e0206 */
[----:B------:R-:W-:-:S03]  /*13010*/  ULDC.64 UR4, c[0x0][0x2c8] ;  /* 0x0000b20000047ab9 */ /* 0x000fc60000000a00 */
[----:B------:R-:W-:Y:S01]  /*13020*/  IMAD.IADD R3, R3, 0x1, R4 ;  /* 0x0000000103037824 */ /* 0x000fe200078e0204 */
[----:B------:R-:W-:Y:S01]  /*13030*/  SHF.R.S32.HI R4, RZ, 0x1f, R0 ;  /* 0x0000001fff047819 */ /* 0x000fe20000011400 */
[----:B------:R-:W-:-:S04]  /*13040*/  IMAD.WIDE.U32 R2, R0, UR4, R2 ;  /* 0x0000000400027c25 */ /* 0x000fc8000f8e0002 */
[----:B------:R-:W-:Y:S01]  /*13050*/  IMAD R4, R4, UR4, RZ ;  /* 0x0000000404047c24 */ /* 0x000fe2000f8e02ff */
[----:B------:R-:W-:Y:S02]  /*13060*/  ULDC UR4, c[0x0][0x2b8] ;  /* 0x0000ae0000047ab9 */ /* 0x000fe40000000800 */
[----:B------:R-:W-:Y:S01]  /*13070*/  ISETP.GE.AND P3, PT, R9, UR4, PT ;  /* 0x0000000409007c0c */ /* 0x000fe2000bf66270 */
[----:B------:R-:W-:Y:S01]  /*13080*/  IMAD R0, R0, UR5, R4 ;  /* 0x0000000500007c24 */ /* 0x000fe2000f8e0204 */
[----:B------:R0:W5:Y:S01]  /*13090*/  LDL R9, [R1+0x24] ;  /* 0x0000240001097983 */ /* 0x0001620000100800 */
[----:B------:R-:W-:Y:S02]  /*130a0*/  LEA R4, P4, R2, UR6, 0x1 ;  /* 0x0000000602047c11 */ /* 0x000fe4000f8808ff */
[----:B------:R-:W-:Y:S01]  /*130b0*/  IMAD.IADD R0, R3, 0x1, R0 ;  /* 0x0000000103007824 */ /* 0x000fe200078e0200 */
[----:B------:R-:W-:Y:S02]  /*130c0*/  ISETP.GE.AND P0, PT, R10, UR4, PT ;  /* 0x000000040a007c0c */ /* 0x000fe4000bf06270 */
[----:B------:R-:W-:-:S02]  /*130d0*/  ISETP.GE.AND P1, PT, R12, UR4, PT ;  /* 0x000000040c007c0c */ /* 0x000fc4000bf26270 */
[----:B------:R-:W-:Y:S01]  /*130e0*/  ISETP.GE.AND P2, PT, R11, UR4, PT ;  /* 0x000000040b007c0c */ /* 0x000fe2000bf46270 */
[----:B------:R-:W-:Y:S01]  /*130f0*/  UMOV UR4, 0xffffffff ;  /* 0xffffffff00047882 */ /* 0x000fe20000000000 */
[----:B------:R-:W-:Y:S02]  /*13100*/  LEA.HI.X R3, R2, UR7, R0, 0x1, P4 ;  /* 0x0000000702037c11 */ /* 0x000fe4000a0f0c00 */
[----:B0-----:R-:W-:Y:S09]  /*13110*/  BRA.DIV UR4, `(.L_x_260) ;  /* 0x0000004e04b87947 */ /* 0x001ff2000b800000 */
[----:B------:R-:W2:Y:S01]  /*13120*/  LDL.LU R6, [R1+0x40] ;  /* 0x0000400001067983 */ /* 0x000ea20000300800 */
[----:B------:R-:W0:Y:S02]  /*13130*/  S2R R7, SR_TID.X ;  /* 0x0000000000077919 */ /* 0x000e240000002100 */
[----:B0-----:R-:W-:-:S04]  /*13140*/  LOP3.LUT R7, R7, 0x7f, RZ, 0xc0, !PT ;  /* 0x0000007f07077812 */ /* 0x001fc800078ec0ff */
[----:B------:R-:W-:Y:S02]  /*13150*/  SHF.R.U32.HI R11, RZ, 0x3, R7 ;  /* 0x00000003ff0b7819 */ /* 0x000fe40000011607 */
[----:B------:R-:W0:Y:S03]  /*13160*/  SHFL.IDX PT, R7, R4, RZ, 0x181f ;  /* 0x00181fff04077589 */ /* 0x000e2600000e0000 */
[----:B------:R-:W-:Y:S01]  /*13170*/  IMAD.IADD R0, R11, 0x1, R5 ;  /* 0x000000010b007824 */ /* 0x000fe200078e0205 */
[----:B------:R-:W-:-:S03]  /*13180*/  ULDC.64 UR4, c[0x0][0x208] ;  /* 0x0000820000047ab9 */ /* 0x000fc60000000a00 */
[----:B------:R-:W-:Y:S02]  /*13190*/  VIADD R5, R0, 0x10 ;  /* 0x0000001000057836 */ /* 0x000fe40000000000 */
[----:B--2---:R-:W-:Y:S02]  /*131a0*/  IMAD R2, R6, R8, RZ ;  /* 0x0000000806027224 */ /* 0x004fe400078e02ff */
[----:B------:R-:W1:Y:S03]  /*131b0*/  SHFL.IDX PT, R6, R3, RZ, 0x181f ;  /* 0x00181fff03067589 */ /* 0x000e6600000e0000 */
[----:B------:R-:W-:-:S13]  /*131c0*/  ISETP.GE.AND P5, PT, R0, R2, PT ;  /* 0x000000020000720c */ /* 0x000fda0003fa6270 */
[----:B0-----:R-:W-:-:S05]  /*131d0*/  @!P5 LEA R7, P4, R10, R7, 0x1 ;  /* 0x000000070a07d211 */ /* 0x001fca00078808ff */
[----:B-1----:R-:W-:-:S05]  /*131e0*/  @!P5 IMAD.X R6, RZ, RZ, R6, P4 ;  /* 0x000000ffff06d224 */ /* 0x002fca00020e0606 */
[----:B------:R-:W-:-:S04]  /*131f0*/  @!P5 LOP3.LUT R7, R7, R6, RZ, 0x3c, !PT ;  /* 0x000000060707d212 */ /* 0x000fc800078e3cff */
[----:B------:R-:W-:-:S04]  /*13200*/  @!P5 LOP3.LUT R6, R7, R6, RZ, 0x3c, !PT ;  /* 0x000000060706d212 */ /* 0x000fc800078e3cff */
[----:B------:R-:W-:-:S05]  /*13210*/  @!P5 LOP3.LUT R7, R7, R6, RZ, 0x3c, !PT ;  /* 0x000000060707d212 */ /* 0x000fca00078e3cff */
[----:B------:R-:W-:Y:S01]  /*13220*/  @!PT LDS RZ, [RZ] ;  /* 0x00000000fffff984 */ /* 0x000fe20000000800 */
[----:B-----5:R-:W-:Y:S04]  /*13230*/  @!P5 LDGSTS.E.BYPASS.LTC128B.128 [R9+0x14400], desc[UR4][R6.64], !P0 ;  /* 0x144000000609dfae */ /* 0x020fe8000c101d44 */
[----:B------:R-:W-:Y:S04]  /*13240*/  @!P5 LDGSTS.E.BYPASS.LTC128B.128 [R9+0x18400], desc[UR4][R6.64+0x80], !P1 ;  /* 0x184000800609dfae */ /* 0x000fe8000c901d44 */
[----:B------:R-:W-:Y:S04]  /*13250*/  @!P5 LDGSTS.E.BYPASS.LTC128B.128 [R9+0x1c400], desc[UR4][R6.64+0x100], !P2 ;  /* 0x1c4001000609dfae */ /* 0x000fe8000d101d44 */
[----:B------:R0:W-:Y:S01]  /*13260*/  @!P5 LDGSTS.E.BYPASS.LTC128B.128 [R9+0x20400], desc[UR4][R6.64+0x180], !P3 ;  /* 0x204001800609dfae */ /* 0x0001e2000d901d44 */
[----:B------:R-:W-:-:S03]  /*13270*/  ISETP.GE.AND P5, PT, R5, R2, PT ;  /* 0x000000020500720c */ /* 0x000fc60003fa6270 */
[----:B------:R-:W1:Y:S04]  /*13280*/  SHFL.IDX PT, R5, R4, 0x1, 0x181f ;  /* 0x00381f0004057f89 */ /* 0x000e6800000e0000 */
[----:B0-----:R-:W0:Y:S06]  /*13290*/  SHFL.IDX PT, R6, R3, 0x1, 0x181f ;  /* 0x00381f0003067f89 */ /* 0x001e2c00000e0000 */
[----:B-1----:R-:W-:-:S05]  /*132a0*/  @!P5 LEA R5, P4, R10, R5, 0x1 ;  /* 0x000000050a05d211 */ /* 0x002fca00078808ff */
[----:B0-----:R-:W-:-:S04]  /*132b0*/  @!P5 IMAD.X R6, RZ, RZ, R6, P4 ;  /* 0x000000ffff06d224 */ /* 0x001fc800020e0606 */
[----:B------:R-:W-:Y:S02]  /*132c0*/  @!P5 IMAD.MOV.U32 R7, RZ, RZ, R6 ;  /* 0x000000ffff07d224 */ /* 0x000fe400078e0006 */
[----:B------:R-:W-:Y:S02]  /*132d0*/  @!P5 IMAD.MOV.U32 R6, RZ, RZ, R5 ;  /* 0x000000ffff06d224 */ /* 0x000fe400078e0005 */
[----:B------:R-:W-:-:S03]  /*132e0*/  VIADD R5, R0, 0x20 ;  /* 0x0000002000057836 */ /* 0x000fc60000000000 */
[----:B------:R-:W-:Y:S04]  /*132f0*/  @!P5 LDGSTS.E.BYPASS.LTC128B.128 [R9+0x14c00], desc[UR4][R6.64], !P0 ;  /* 0x14c000000609dfae */ /* 0x000fe8000c101d44 */
        /* <DEDUP_REMOVED lines=53> */
[----:B------:R-:W0:Y:S06]  /*13650*/  SHFL.IDX PT, R8, R3, 0x6, 0x181f ;  /* 0x00d81f0003087f89 */ /* 0x000e2c00000e0000 */
[----:B-1----:R-:W-:-:S05]  /*13660*/  @!P5 LEA R5, P4, R10, R5, 0x1 ;  /* 0x000000050a05d211 */ /* 0x002fca00078808ff */
[----:B0-----:R-:W-:-:S04]  /*13670*/  @!P5 IMAD.X R6, RZ, RZ, R8, P4 ;  /* 0x000000ffff06d224 */ /* 0x001fc800020e0608 */
[----:B------:R-:W-:Y:S02]  /*13680*/  @!P5 IMAD.MOV.U32 R7, RZ, RZ, R6 ;  /* 0x000000ffff07d224 */ /* 0x000fe400078e0006 */
[----:B------:R-:W-:Y:S02]  /*13690*/  @!P5 IMAD.MOV.U32 R6, RZ, RZ, R5 ;  /* 0x000000ffff06d224 */ /* 0x000fe400078e0005 */
[----:B------:R0:W1:Y:S04]  /*136a0*/  SHFL.IDX PT, R5, R3, 0x7, 0x181f ;  /* 0x00f81f0003057f89 */ /* 0x00006800000e0000 */
[----:B------:R0:W-:Y:S04]  /*136b0*/  @!P5 LDGSTS.E.BYPASS.LTC128B.128 [R9+0x17400], desc[UR4][R6.64], !P0 ;  /* 0x174000000609dfae */ /* 0x0001e8000c101d44 */
[----:B------:R0:W-:Y:S04]  /*136c0*/  @!P5 LDGSTS.E.BYPASS.LTC128B.128 [R9+0x1b400], desc[UR4][R6.64+0x80], !P1 ;  /* 0x1b4000800609dfae */ /* 0x0001e8000c901d44 */
[----:B------:R0:W-:Y:S04]  /*136d0*/  @!P5 LDGSTS.E.BYPASS.LTC128B.128 [R9+0x1f400], desc[UR4][R6.64+0x100], !P2 ;  /* 0x1f4001000609dfae */ /* 0x0001e8000d101d44 */
[----:B------:R0:W-:Y:S04]  /*136e0*/  @!P5 LDGSTS.E.BYPASS.LTC128B.128 [R9+0x23400], desc[UR4][R6.64+0x180], !P3 ;  /* 0x234001800609dfae */ /* 0x0001e8000d901d44 */
[----:B------:R0:W2:Y:S02]  /*136f0*/  SHFL.IDX PT, R3, R4, 0x7, 0x181f ;  /* 0x00f81f0004037f89 */ /* 0x0000a400000e0000 */
.L_x_388:
[----:B------:R-:W-:Y:S01]  /*13700*/  VIADD R0, R0, 0x70 ;  /* 0x0000007000007836 */ /* 0x000fe20000000000 */
[----:B------:R-:W-:Y:S04]  /*13710*/  BSSY B0, `(.L_x_261) ;  /* 0x000000d000007945 */ /* 0x000fe80003800000 */
[----:B------:R-:W-:-:S13]  /*13720*/  ISETP.GE.AND P4, PT, R0, R2, PT ;  /* 0x000000020000720c */ /* 0x000fda0003f86270 */
[----:B------:R-:W-:Y:S05]  /*13730*/  @P4 BRA `(.L_x_262) ;  /* 0x0000000000284947 */ /* 0x000fea0003800000 */
[----:B--2---:R-:W-:Y:S01]  /*13740*/  LEA R2, P4, R10, R3, 0x1 ;  /* 0x000000030a027211 */ /* 0x004fe200078808ff */
[----:B------:R-:W-:-:S04]  /*13750*/  ULDC.64 UR4, c[0x0][0x208] ;  /* 0x0000820000047ab9 */ /* 0x000fc80000000a00 */
[----:B01----:R-:W-:-:S05]  /*13760*/  IMAD.X R3, RZ, RZ, R5, P4 ;  /* 0x000000ffff037224 */ /* 0x003fca00020e0605 */
[----:B------:R-:W-:Y:S01]  /*13770*/  @!PT LDS RZ, [RZ] ;  /* 0x00000000fffff984 */ /* 0x000fe20000000800 */
[----:B------:R-:W-:Y:S01]  /*13780*/  @!PT LDS RZ, [RZ] ;  /* 0x00000000fffff984 */ /* 0x000fe20000000800 */
[----:B------:R-:W-:Y:S01]  /*13790*/  @!PT LDS RZ, [RZ] ;  /* 0x00000000fffff984 */ /* 0x000fe20000000800 */
[----:B------:R3:W-:Y:S04]  /*137a0*/  LDGSTS.E.BYPASS.LTC128B.128 [R9+0x17c00], desc[UR4][R2.64], !P0 ;  /* 0x17c0000002097fae */ /* 0x0007e8000c101d44 */
[----:B------:R3:W-:Y:S04]  /*137b0*/  LDGSTS.E.BYPASS.LTC128B.128 [R9+0x1bc00], desc[UR4][R2.64+0x80], !P1 ;  /* 0x1bc0008002097fae */ /* 0x0007e8000c901d44 */
[----:B------:R3:W-:Y:S04]  /*137c0*/  LDGSTS.E.BYPASS.LTC128B.128 [R9+0x1fc00], desc[UR4][R2.64+0x100], !P2 ;  /* 0x1fc0010002097fae */ /* 0x0007e8000d101d44 */
[----:B------:R3:W-:Y:S02]  /*137d0*/  LDGSTS.E.BYPASS.LTC128B.128 [R9+0x23c00], desc[UR4][R2.64+0x180], !P3 ;  /* 0x23c0018002097fae */ /* 0x0007e4000d901d44 */
.L_x_262:
[----:B------:R-:W-:Y:S05]  /*137e0*/  BSYNC B0 ;  /* 0x0000000000007941 */ /* 0x000fea0003800000 */
.L_x_261:
[----:B------:R-:W-:Y:S01]  /*137f0*/  NOP ;  /* 0x0000000000007918 */ /* 0x000fe20000000000 */
[----:B------:R-:W-:Y:S01]  /*13800*/  PLOP3.LUT P0, PT, PT, PT, PT, 0x80, 0x0 ;  /* 0x000000000000781c */ /* 0x000fe20003f0f070 */
[----:B0-----:R-:W-:-:S12]  /*13810*/  VIADD R6, R18, 0x38800 ;  /* 0x0003880012067836 */ /* 0x001fd80000000000 */
.L_x_263:
[----:B------:R-:W-:Y:S02]  /*13820*/  PLOP3.LUT P1, PT, P1, P0, PT, 0xa2, 0x0 ;  /* 0x000000000000781c */ /* 0x000fe40000f21472 */
[----:B------:R-:W-:-:S08]  /*13830*/  @P0 R2UR P1, UR4, R18 ;  /* 0x00000000120402ca */ /* 0x000fd00000020000 */
[----:B------:R-:W-:-:S05]  /*13840*/  @P0 PLOP3.LUT P0, PT, P1, PT, PT, 0x80, 0x0 ;  /* 0x000000000000081c */ /* 0x000fca0000f0f070 */
[----:B------:R-:W-:Y:S01]  /*13850*/  @!P1 SYNCS.ARRIVE.TRANS64.RED.A0T1 RZ, [UR4+0x38800], RZ ;  /* 0x038800ffffff99a7 */ /* 0x000fe20008200404 */
[----:B------:R-:W-:Y:S07]  /*13860*/  @!P1 ARRIVES.LDGSTSBAR.64.TRANSCNT [UR4+0x38800] ;  /* 0x03880000ff0099b0 */ /* 0x000fee0008000a84 */
[----:B------:R-:W-:Y:S05]  /*13870*/  @P0 BRA.U.ANY `(.L_x_263) ;  /* 0xfffffffd00e80947 */ /* 0x000fea000393ffff */
[----:B---3--:R-:W3:Y:S02]  /*13880*/  LDL.LU R2, [R1+0x48] ;  /* 0x0000480001027983 */ /* 0x008ee40000300800 */
[----:B---3--:R-:W-:-:S05]  /*13890*/  VIADD R2, R2, 0x1 ;  /* 0x0000000102027836 */ /* 0x008fca0000000000 */
[----:B------:R0:W-:Y:S01]  /*138a0*/  STL [R1+0x48], R2 ;  /* 0x0000480201007387 */ /* 0x0001e20000100800 */
[----:B------:R-:W-:-:S04]  /*138b0*/  LEA.HI R0, R2, R2, RZ, 0x1 ;  /* 0x0000000202007211 */ /* 0x000fc800078f08ff */
[----:B------:R-:W-:-:S05]  /*138c0*/  LOP3.LUT R0, R0, 0xfffffffe, RZ, 0xc0, !PT ;  /* 0xfffffffe00007812 */ /* 0x000fca00078ec0ff */
[----:B------:R-:W-:-:S05]  /*138d0*/  IMAD.IADD R0, R2, 0x1, -R0 ;  /* 0x0000000102007824 */ /* 0x000fca00078e0a00 */
[----:B------:R-:W-:Y:S01]  /*138e0*/  SHF.L.U32 R0, R0, 0x1f, RZ ;  /* 0x0000001f00007819 */ /* 0x000fe200000006ff */
[----:B------:R-:W-:Y:S01]  /*138f0*/  NOP ;  /* 0x0000000000007918 */ /* 0x000fe20000000000 */
[----:B------:R0:W-:Y:S01]  /*13900*/  SYNCS.ARRIVE.TRANS64.A1T0 RZ, [R18+URZ+0x38800], RZ ;  /* 0x038800ff12ff79a7 */ /* 0x0001e2000810003f */
[----:B------:R-:W-:Y:S01]  /*13910*/  BSSY B0, `(.L_x_264) ;  /* 0x0000003000007945 */ /* 0x000fe20003800000 */
[----:B------:R-:W3:Y:S03]  /*13920*/  SYNCS.PHASECHK.TRANS64.TRYWAIT P0, [R18+URZ+0x38820], R0 ;  /* 0x03882000120075a7 */ /* 0x000ee6000800017f */
[----:B0--3--:R-:W-:Y:S05]  /*13930*/  @!P0 BRA `(.L_x_265) ;  /* 0x0000005000bc8947 */ /* 0x009fea0003800000 */
.L_x_389:
[----:B------:R-:W-:Y:S05]  /*13940*/  BSYNC B0 ;  /* 0x0000000000007941 */ /* 0x000fea0003800000 */
.L_x_264:
[----:B------:R-:W0:Y:S04]  /*13950*/  LDL R2, [R1+0x38] ;  /* 0x0000380001027983 */ /* 0x000e280000100800 */
[----:B--2---:R-:W2:Y:S01]  /*13960*/  LDL R3, [R1+0x28] ;  /* 0x0000280001037983 */ /* 0x004ea20000100800 */
[----:B------:R-:W-:Y:S01]  /*13970*/  BSSY B0, `(.L_x_266) ;  /* 0x00002a3000007945 */ /* 0x000fe20003800000 */
[----:B0-----:R-:W-:-:S05]  /*13980*/  VIADD R0, R2, 0xfffffffe ;  /* 0xfffffffe02007836 */ /* 0x001fca0000000000 */
[----:B--2---:R-:W-:-:S13]  /*13990*/  ISETP.GE.AND P0, PT, R0, R3, PT ;  /* 0x000000030000720c */ /* 0x004fda0003f06270 */
[----:B------:R-:W-:Y:S05]  /*139a0*/  @!P0 BRA `(.L_x_267) ;  /* 0x00000028007c8947 */ /* 0x000fea0003800000 */
[----:B------:R-:W2:Y:S04]  /*139b0*/  LDL.LU R2, [R1+0x58] ;  /* 0x0000580001027983 */ /* 0x000ea80000300800 */
[----:B-1----:R-:W3:Y:S04]  /*139c0*/  LDL.LU R5, [R1+0x34] ;  /* 0x0000340001057983 */ /* 0x002ee80000300800 */
[----:B------:R-:W4:Y:S01]  /*139d0*/  LDL.LU R4, [R1+0x44] ;  /* 0x0000440001047983 */ /* 0x000f220000300800 */
[----:B------:R-:W-:Y:S01]  /*139e0*/  LOP3.LUT R10, RZ, R3, RZ, 0x33, !PT ;  /* 0x00000003ff0a7212 */ /* 0x000fe200078e33ff */
[----:B------:R-:W-:Y:S01]  /*139f0*/  BSSY B2, `(.L_x_268) ;  /* 0x00000e5000027945 */ /* 0x000fe20003800000 */
[----:B--2---:R-:W-:-:S04]  /*13a00*/  VIADD R2, R2, 0x1 ;  /* 0x0000000102027836 */ /* 0x004fc80000000000 */
[----:B---3--:R-:W-:-:S05]  /*13a10*/  IMAD R2, R2, R5, RZ ;  /* 0x0000000502027224 */ /* 0x008fca00078e02ff */
[----:B----4-:R-:W-:-:S05]  /*13a20*/  VIMNMX R8, R4, R2, PT ;  /* 0x0000000204087248 */ /* 0x010fca0003fe0100 */
[----:B------:R-:W-:-:S05]  /*13a30*/  IMAD.MOV R2, RZ, RZ, -R8 ;  /* 0x000000ffff027224 */ /* 0x000fca00078e0a08 */
[----:B------:R-:W-:-:S05]  /*13a40*/  VIADDMNMX R10, R2, 0x1, R10, !PT ;  /* 0x00000001020a7846 */ /* 0x000fca000780010a */
[----:B------:R-:W-:-:S05]  /*13a50*/  IMAD.IADD R2, R8, 0x1, R10 ;  /* 0x0000000108027824 */ /* 0x000fca00078e020a */
[----:B------:R-:W-:-:S04]  /*13a60*/  LOP3.LUT R2, R2, 0x1, RZ, 0xc0, !PT ;  /* 0x0000000102027812 */ /* 0x000fc800078ec0ff */
[----:B------:R-:W-:-:S13]  /*13a70*/  ISETP.NE.U32.AND P0, PT, R2, 0x1, PT ;  /* 0x000000010200780c */ /* 0x000fda0003f05070 */
[----:B------:R-:W-:Y:S05]  /*13a80*/  @P0 BRA `(.L_x_269) ;  /* 0x0000000c006c0947 */ /* 0x000fea0003800000 */
[----:B------:R-:W2:Y:S04]  /*13a90*/  LDL R4, [R1+0x20] ;  /* 0x0000200001047983 */ /* 0x000ea80000100800 */
[----:B------:R-:W3:Y:S01]  /*13aa0*/  LDL R3, [R1+0x14] ;  /* 0x0000140001037983 */ /* 0x000ee20000100800 */
[----:B------:R-:W-:Y:S01]  /*13ab0*/  VIADD R9, R19, 0x1 ;  /* 0x0000000113097836 */ /* 0x000fe20000000000 */
[----:B------:R-:W-:Y:S04]  /*13ac0*/  BSSY B1, `(.L_x_270) ;  /* 0x00000d3000017945 */ /* 0x000fe80003800000 */
[----:B------:R-:W-:-:S04]  /*13ad0*/  ISETP.NE.AND P0, PT, R9, 0x2, PT ;  /* 0x000000020900780c */ /* 0x000fc80003f05270 */
[----:B------:R-:W-:Y:S02]  /*13ae0*/  SEL R11, RZ, 0x1, P0 ;  /* 0x00000001ff0b7807 */ /* 0x000fe40000000000 */
[----:B------:R-:W-:Y:S02]  /*13af0*/  SEL R9, R9, RZ, P0 ;  /* 0x000000ff09097207 */ /* 0x000fe40000000000 */
[----:B--2---:R-:W-:Y:S02]  /*13b00*/  ISETP.NE.AND P1, PT, R4, RZ, PT ;  /* 0x000000ff0400720c */ /* 0x004fe40003f25270 */
[----:B---3--:R-:W-:-:S11]  /*13b10*/  LOP3.LUT R11, R3, R11, RZ, 0x3c, !PT ;  /* 0x0000000b030b7212 */ /* 0x008fd600078e3cff */
[----:B------:R-:W-:Y:S05]  /*13b20*/  @!P1 BRA `(.L_x_271) ;  /* 0x0000000c00309947 */ /* 0x000fea0003800000 */
[----:B------:R-:W-:Y:S01]  /*13b30*/  ULDC.64 UR4, c[0x0][0x418] ;  /* 0x0001060000047ab9 */ /* 0x000fe20000000a00 */
[----:B------:R-:W-:Y:S01]  /*13b40*/  IMAD.MOV.U32 R5, RZ, RZ, R17 ;  /* 0x000000ffff057224 */ /* 0x000fe200078e0011 */
[----:B------:R-:W-:-:S04]  /*13b50*/  ISETP.NE.U32.AND P0, PT, RZ, UR4, PT ;  /* 0x00000004ff007c0c */ /* 0x000fc8000bf05070 */
[----:B------:R-:W-:-:S13]  /*13b60*/  ISETP.NE.AND.EX P0, PT, RZ, UR5, PT, P0 ;  /* 0x00000005ff007c0c */ /* 0x000fda000bf05300 */
[----:B------:R-:W-:Y:S05]  /*13b70*/  @!P0 BRA `(.L_x_272) ;  /* 0x0000000000508947 */ /* 0x000fea0003800000 */
[----:B------:R-:W2:Y:S01]  /*13b80*/  LDL R12, [R1+0x1c] ;  /* 0x00001c00010c7983 */ /* 0x000ea20000100800 */
[----:B------:R-:W0:Y:S01]  /*13b90*/  LDC R5, c[0x0][0x43c] ;  /* 0x00010f00ff057b82 */ /* 0x000e220000000800 */
[----:B------:R-:W-:Y:S02]  /*13ba0*/  ULDC.64 UR6, c[0x0][0x428] ;  /* 0x00010a0000067ab9 */ /* 0x000fe40000000a00 */
[----:B------:R-:W3:Y:S01]  /*13bb0*/  LDL R7, [R1+0x10] ;  /* 0x0000100001077983 */ /* 0x000ee20000100800 */
        /* <DEDUP_REMOVED lines=9> */
[----:B--2---:R-:W-:-:S04]  /*13c50*/  IMAD R4, R12, UR6, RZ ;  /* 0x000000060c047c24 */ /* 0x004fc8000f8e02ff */
[C---:B---3--:R-:W-:Y:S02]  /*13c60*/  IMAD R4, R7.reuse, UR7, R4 ;  /* 0x0000000707047c24 */ /* 0x048fe4000f8e0204 */
[----:B------:R-:W-:-:S04]  /*13c70*/  IMAD.WIDE.U32 R2, R7, UR6, R2 ;  /* 0x0000000607027c25 */ /* 0x000fc8000f8e0002 */
[----:B------:R-:W-:Y:S01]  /*13c80*/  IMAD.IADD R3, R4, 0x1, R3 ;  /* 0x0000000104037824 */ /* 0x000fe200078e0203 */
[----:B------:R-:W-:-:S04]  /*13c90*/  LEA R4, P0, R2, UR4, 0x2 ;  /* 0x0000000402047c11 */ /* 0x000fc8000f8010ff */
[----:B------:R-:W-:-:S06]  /*13ca0*/  LEA.HI.X R5, R2, UR5, R3, 0x2, P0 ;  /* 0x0000000502057c11 */ /* 0x000fcc00080f1403 */
[----:B------:R0:W5:Y:S03]  /*13cb0*/  LDG.E R5, desc[UR8][R4.64] ;  /* 0x0000000804057981 */ /* 0x000166000c1e1900 */
.L_x_272:
[----:B------:R-:W-:Y:S01]  /*13cc0*/  IMAD R3, R9, 0x8, R18 ;  /* 0x0000000809037824 */ /* 0x000fe200078e0212 */
[----:B------:R-:W-:Y:S01]  /*13cd0*/  SHF.L.U32 R2, R11, 0x1f, RZ ;  /* 0x0000001f0b027819 */ /* 0x000fe200000006ff */
[----:B------:R-:W-:Y:S03]  /*13ce0*/  BSSY B3, `(.L_x_273) ;  /* 0x0000003000037945 */ /* 0x000fe60003800000 */
[----:B------:R-:W1:Y:S02]  /*13cf0*/  SYNCS.PHASECHK.TRANS64.TRYWAIT P0, [R3+URZ+0x38840], R2 ;  /* 0x03884002030075a7 */ /* 0x000e64000800017f */
[----:B-1----:R-:W-:Y:S05]  /*13d00*/  @!P0 BRA `(.L_x_274) ;  /* 0x0000004c00dc8947 */ /* 0x002fea0003800000 */
.L_x_390:
[----:B------:R-:W-:Y:S05]  /*13d10*/  BSYNC B3 ;  /* 0x0000000000037941 */ /* 0x000fea0003800000 */
.L_x_273:
[----:B0-----:R-:W0:Y:S01]  /*13d20*/  S2R R4, SR_TID.X ;  /* 0x0000000000047919 */ /* 0x001e220000002100 */
[----:B------:R-:W-:Y:S01]  /*13d30*/  BSSY B3, `(.L_x_275) ;  /* 0x000000b000037945 */ /* 0x000fe20003800000 */
[----:B0-----:R-:W-:-:S04]  /*13d40*/  LOP3.LUT R4, R4, 0x7f, RZ, 0xc0, !PT ;  /* 0x0000007f04047812 */ /* 0x001fc800078ec0ff */
[----:B------:R-:W-:-:S13]  /*13d50*/  ISETP.NE.AND P1, PT, R4, RZ, PT ;  /* 0x000000ff0400720c */ /* 0x000fda0003f25270 */
[----:B------:R-:W-:Y:S05]  /*13d60*/  @P1 BRA `(.L_x_276) ;  /* 0x00000000001c1947 */ /* 0x000fea0003800000 */
[----:B------:R-:W0:Y:S01]  /*13d70*/  S2R R4, SR_TID.X ;  /* 0x0000000000047919 */ /* 0x000e220000002100 */
[----:B-1----:R-:W-:-:S04]  /*13d80*/  IMAD.MOV.U32 R2, RZ, RZ, 0xa000 ;  /* 0x0000a000ff027424 */ /* 0x002fc800078e00ff */
[----:B------:R2:W-:Y:S01]  /*13d90*/  SYNCS.ARRIVE.TRANS64 RZ, [R3+URZ+0x38830], R2 ;  /* 0x0388300203ff79a7 */ /* 0x0005e2000800003f */
[----:B0-----:R-:W-:-:S04]  /*13da0*/  LOP3.LUT R4, R4, 0x1f, RZ, 0xc0, !PT ;  /* 0x0000001f04047812 */ /* 0x001fc800078ec0ff */
[----:B------:R-:W-:-:S13]  /*13db0*/  ISETP.NE.AND P0, PT, R4, RZ, PT ;  /* 0x000000ff0400720c */ /* 0x000fda0003f05270 */
[----:B--2---:R-:W-:Y:S05]  /*13dc0*/  @!P0 BRA `(.L_x_276) ;  /* 0x0000000000048947 */ /* 0x004fea0003800000 */
[----:B------:R-:W-:Y:S01]  /*13dd0*/  BPT.TRAP 0x1 ;  /* 0x000000040000795c */ /* 0x000fe20000300000 */
.L_x_276:
[----:B------:R-:W-:Y:S05]  /*13de0*/  BSYNC B3 ;  /* 0x0000000000037941 */ /* 0x000fea0003800000 */
.L_x_275:
[----:B-1----:R-:W2:Y:S01]  /*13df0*/  LDL R2, [R1+0x18] ;  /* 0x0000180001027983 */ /* 0x002ea20000100800 */
[----:B------:R-:W-:Y:S01]  /*13e00*/  IMAD.MOV.U32 R14, RZ, RZ, RZ ;  /* 0x000000ffff0e7224 */ /* 0x000fe200078e00ff */
[----:B------:R-:W-:Y:S01]  /*13e10*/  UIADD3 UR4, UP0, UR36, 0x370, URZ ;  /* 0x0000037024047890 */ /* 0x000fe2000ff1e03f */
[----:B------:R-:W-:Y:S01]  /*13e20*/  IMAD R4, R9, 0xa000, R18 ;  /* 0x0000a00009047824 */ /* 0x000fe200078e0212 */
[----:B------:R-:W-:Y:S01]  /*13e30*/  PLOP3.LUT P0, PT, PT, PT, PT, 0x80, 0x0 ;  /* 0x000000000000781c */ /* 0x000fe20003f0f070 */
[----:B------:R-:W-:Y:S01]  /*13e40*/  VIADD R3, R3, 0x38830 ;  /* 0x0003883003037836 */ /* 0x000fe20000000000 */
[----:B------:R-:W-:Y:S01]  /*13e50*/  R2UR UR10, R14 ;  /* 0x000000000e0a72ca */ /* 0x000fe200000e0000 */
[----:B------:R-:W-:Y:S01]  /*13e60*/  VIADD R7, R4, 0x24400 ;  /* 0x0002440004077836 */ /* 0x000fe20000000000 */
[----:B------:R-:W-:Y:S01]  /*13e70*/  UIADD3.X UR5, URZ, UR37, URZ, UP0, !UPT ;  /* 0x000000253f057290 */ /* 0x000fe200087fe43f */
[----:B------:R-:W-:Y:S01]  /*13e80*/  UMOV UR6, 0x0 ;  /* 0x0000000000067882 */ /* 0x000fe20000000000 */
[----:B------:R-:W-:Y:S01]  /*13e90*/  UMOV UR7, 0x14f00000 ;  /* 0x14f0000000077882 */ /* 0x000fe20000000000 */
[----:B--2---:R-:W-:-:S10]  /*13ea0*/  IMAD R2, R0, 0x50, R2 ;  /* 0x0000005000027824 */ /* 0x004fd400078e0202 */
.L_x_277:
[----:B------:R-:W-:-:S13]  /*13eb0*/  @P0 ELECT P2, URZ, PT ;  /* 0x00000000003f082f */ /* 0x000fda0003840000 */
[----:B-----5:R-:W-:Y:S02]  /*13ec0*/  @P2 R2UR UR13, R5 ;  /* 0x00000000050d22ca */ /* 0x020fe400000e0000 */
[----:B------:R-:W-:Y:S02]  /*13ed0*/  @P2 R2UR UR12, R16 ;  /* 0x00000000100c22ca */ /* 0x000fe400000e0000 */
[----:B------:R-:W-:Y:S02]  /*13ee0*/  @P2 R2UR UR11, R2 ;  /* 0x00000000020b22ca */ /* 0x000fe400000e0000 */
[----:B------:R-:W-:Y:S02]  /*13ef0*/  @P2 R2UR UR9, R3 ;  /* 0x00000000030922ca */ /* 0x000fe400000e0000 */
[----:B------:R-:W-:Y:S02]  /*13f00*/  @P2 R2UR UR8, R7 ;  /* 0x00000000070822ca */ /* 0x000fe400000e0000 */
[----:B------:R-:W-:-:S02]  /*13f10*/  @P2 PLOP3.LUT P0, PT, P2, PT, PT, 0x8, 0x0 ;  /* 0x000000000000281c */ /* 0x000fc4000170e170 */
[----:B------:R-:W-:-:S09]  /*13f20*/  PLOP3.LUT P2, PT, PT, PT, PT, 0x8, 0x0 ;  /* 0x000000000000781c */ /* 0x000fd20003f4e170 */
[----:B------:R0:W-:Y:S02]  /*13f30*/  UTMALDG.4D [UR8], [UR4], desc[UR6] ;  /* 0x00000608040075b4 */ /* 0x0001e40008019000 */
[----:B0-----:R-:W-:Y:S05]  /*13f40*/  @P0 BRA.U.ANY `(.L_x_277) ;  /* 0xfffffffd00d80947 */ /* 0x001fea000393ffff */
[----:B------:R-:W-:Y:S01]  /*13f50*/  IMAD.MOV.U32 R21, RZ, RZ, 0x40 ;  /* 0x00000040ff157424 */ /* 0x000fe200078e00ff */
[----:B------:R-:W-:Y:S01]  /*13f60*/  PLOP3.LUT P0, PT, PT, PT, PT, 0x80, 0x0 ;  /* 0x000000000000781c */ /* 0x000fe20003f0f070 */
[----:B------:R-:W-:Y:S01]  /*13f70*/  VIADD R7, R4, 0x26c00 ;  /* 0x00026c0004077836 */ /* 0x000fe20000000000 */
[----:B------:R-:W-:Y:S01]  /*13f80*/  UMOV UR6, 0x0 ;  /* 0x0000000000067882 */ /* 0x000fe20000000000 */
[----:B------:R-:W-:Y:S01]  /*13f90*/  UMOV UR7, 0x14f00000 ;  /* 0x14f0000000077882 */ /* 0x000fe20000000000 */
[----:B------:R-:W-:-:S15]  /*13fa0*/  R2UR UR10, R21 ;  /* 0x00000000150a72ca */ /* 0x000fde00000e0000 */
.L_x_278:
[----:B------:R-:W-:-:S13]  /*13fb0*/  @P0 ELECT P2, URZ, PT ;  /* 0x00000000003f082f */ /* 0x000fda0003840000 */
[----:B------:R-:W-:Y:S02]  /*13fc0*/  @P2 R2UR UR13, R5 ;  /* 0x00000000050d22ca */ /* 0x000fe400000e0000 */
        /* <DEDUP_REMOVED lines=14> */
.L_x_279:
        /* <DEDUP_REMOVED lines=16> */
.L_x_280:
        /* <DEDUP_REMOVED lines=10> */
[----:B------:R-:W2:Y:S01]  /*14250*/  LDL.LU R7, [R1+0x14] ;  /* 0x0000140001077983 */ /* 0x000ea20000300800 */
[----:B------:R-:W-:Y:S01]  /*14260*/  IMAD R3, R19, 0x8, R6 ;  /* 0x0000000813037824 */ /* 0x000fe200078e0206 */
[----:B------:R-:W-:Y:S01]  /*14270*/  BSSY B3, `(.L_x_281) ;  /* 0x0000004000037945 */ /* 0x000fe20003800000 */
[----:B--2---:R-:W-:-:S04]  /*14280*/  SHF.L.U32 R2, R7, 0x1f, RZ ;  /* 0x0000001f07027819 */ /* 0x004fc800000006ff */
[----:B------:R-:W0:Y:S02]  /*14290*/  SYNCS.PHASECHK.TRANS64.TRYWAIT P0, [R3+URZ+0x60], R2 ;  /* 0x00006002030075a7 */ /* 0x000e24000800017f */
[----:B0-----:R-:W-:Y:S05]  /*142a0*/  @!P0 BRA `(.L_x_282) ;  /* 0x0000004800888947 */ /* 0x001fea0003800000 */
.L_x_391:
[----:B------:R-:W-:Y:S05]  /*142b0*/  BSYNC B3 ;  /* 0x0000000000037941 */ /* 0x000fea0003800000 */
.L_x_281:
[----:B------:R-:W-:Y:S01]  /*142c0*/  BSSY B3, `(.L_x_283) ;  /* 0x000000c000037945 */ /* 0x000fe20003800000 */
[----:B------:R-:W-:Y:S02]  /*142d0*/  IMAD.MOV.U32 R12, RZ, RZ, 0x0 ;  /* 0x00000000ff0c7424 */ /* 0x000fe400078e00ff */
[----:B------:R-:W-:Y:S01]  /*142e0*/  IMAD.MOV.U32 R13, RZ, RZ, 0x14f00000 ;  /* 0x14f00000ff0d7424 */ /* 0x000fe200078e00ff */
[----:B------:R-:W-:Y:S06]  /*142f0*/  @P1 BRA `(.L_x_284) ;  /* 0x0000000000201947 */ /* 0x000fec0003800000 */
[----:B------:R-:W1:Y:S01]  /*14300*/  S2R R4, SR_TID.X ;  /* 0x0000000000047919 */ /* 0x000e620000002100 */
[----:B0-----:R-:W-:Y:S02]  /*14310*/  IMAD R2, R19, 0x8, R18 ;  /* 0x0000000813027824 */ /* 0x001fe400078e0212 */
[----:B------:R-:W-:-:S04]  /*14320*/  IMAD.MOV.U32 R3, RZ, RZ, 0xa000 ;  /* 0x0000a000ff037424 */ /* 0x000fc800078e00ff */
[----:B------:R2:W-:Y:S01]  /*14330*/  SYNCS.ARRIVE.TRANS64 RZ, [R2+URZ+0x38850], R3 ;  /* 0x0388500302ff79a7 */ /* 0x0005e2000800003f */
[----:B-1----:R-:W-:-:S04]  /*14340*/  LOP3.LUT R4, R4, 0x1f, RZ, 0xc0, !PT ;  /* 0x0000001f04047812 */ /* 0x002fc800078ec0ff */
[----:B------:R-:W-:-:S13]  /*14350*/  ISETP.NE.AND P0, PT, R4, RZ, PT ;  /* 0x000000ff0400720c */ /* 0x000fda0003f05270 */
[----:B--2---:R-:W-:Y:S05]  /*14360*/  @!P0 BRA `(.L_x_284) ;  /* 0x0000000000048947 */ /* 0x004fea0003800000 */
[----:B------:R-:W-:Y:S01]  /*14370*/  BPT.TRAP 0x1 ;  /* 0x000000040000795c */ /* 0x000fe20000300000 */
.L_x_284:
[----:B------:R-:W-:Y:S05]  /*14380*/  BSYNC B3 ;  /* 0x0000000000037941 */ /* 0x000fea0003800000 */
.L_x_283:
[----:B------:R-:W2:Y:S04]  /*14390*/  LDL R7, [R1+0x18] ;  /* 0x0000180001077983 */ /* 0x000ea80000100800 */
[----:B------:R-:W2:Y:S01]  /*143a0*/  LDL.LU R4, [R1+0x8] ;  /* 0x0000080001047983 */ /* 0x000ea20000300800 */
[----:B------:R-:W-:Y:S01]  /*143b0*/  R2UR UR10, R14 ;  /* 0x000000000e0a72ca */ /* 0x000fe200000e0000 */
[C-C-:B0-----:R-:W-:Y:S01]  /*143c0*/  IMAD R3, R19.reuse, 0x8, R18.reuse ;  /* 0x0000000813037824 */ /* 0x141fe200078e0212 */
[----:B------:R-:W-:Y:S01]  /*143d0*/  R2UR UR6, R12 ;  /* 0x000000000c0672ca */ /* 0x000fe200000e0000 */
[----:B------:R-:W-:Y:S01]  /*143e0*/  IMAD R2, R19, 0xa000, R18 ;  /* 0x0000a00013027824 */ /* 0x000fe200078e0212 */
[----:B------:R-:W-:Y:S01]  /*143f0*/  R2UR UR7, R13 ;  /* 0x000000000d0772ca */ /* 0x000fe200000e0000 */
[----:B------:R-:W-:Y:S01]  /*14400*/  UIADD3 UR4, UP0, UR36, 0x470, URZ ;  /* 0x0000047024047890 */ /* 0x000fe2000ff1e03f */
[----:B------:R-:W-:Y:S01]  /*14410*/  PLOP3.LUT P0, PT, PT, PT, PT, 0x80, 0x0 ;  /* 0x000000000000781c */ /* 0x000fe20003f0f070 */
[----:B------:R-:W-:-:S02]  /*14420*/  VIADD R3, R3, 0x38850 ;  /* 0x0003885003037836 */ /* 0x000fc40000000000 */
[----:B------:R-:W-:Y:S01]  /*14430*/  UIADD3.X UR5, URZ, UR37, URZ, UP0, !UPT ;  /* 0x000000253f057290 */ /* 0x000fe200087fe43f */
[----:B--2---:R-:W-:Y:S02]  /*14440*/  IMAD R4, R4, 0x50, R7 ;  /* 0x0000005004047824 */ /* 0x004fe400078e0207 */
[----:B------:R-:W-:-:S09]  /*14450*/  VIADD R7, R2, 0x400 ;  /* 0x0000040002077836 */ /* 0x000fd20000000000 */
.L_x_285:
        /* <DEDUP_REMOVED lines=10> */
[----:B------:R-:W-:Y:S01]  /*14500*/  R2UR UR10, R21 ;  /* 0x00000000150a72ca */ /* 0x000fe200000e0000 */
[----:B------:R-:W-:Y:S01]  /*14510*/  VIADD R7, R2, 0x2c00 ;  /* 0x00002c0002077836 */ /* 0x000fe20000000000 */
[----:B------:R-:W-:Y:S02]  /*14520*/  R2UR UR6, R12 ;  /* 0x000000000c0672ca */ /* 0x000fe400000e0000 */
[----:B------:R-:W-:Y:S02]  /*14530*/  R2UR UR7, R13 ;  /* 0x000000000d0772ca */ /* 0x000fe400000e0000 */
[----:B------:R-:W-:-:S13]  /*14540*/  PLOP3.LUT P0, PT, PT, PT, PT, 0x80, 0x0 ;  /* 0x000000000000781c */ /* 0x000fda0003f0f070 */
.L_x_286:
        /* <DEDUP_REMOVED lines=15> */
.L_x_287:
        /* <DEDUP_REMOVED lines=15> */
.L_x_288:
        /* <DEDUP_REMOVED lines=10> */
[----:B------:R0:W-:Y:S01]  /*147d0*/  STL [R1+0x8], R0 ;  /* 0x0000080001007387 */ /* 0x0001e20000100800 */
[----:B------:R-:W-:-:S07]  /*147e0*/  IMAD.MOV.U32 R17, RZ, RZ, R5 ;  /* 0x000000ffff117224 */ /* 0x000fce00078e0005 */
.L_x_271:
[----:B------:R-:W-:Y:S05]  /*147f0*/  BSYNC B1 ;  /* 0x0000000000017941 */ /* 0x000fea0003800000 */
.L_x_270:
[----:B0-----:R-:W2:Y:S01]  /*14800*/  LDL.LU R0, [R1+0x38] ;  /* 0x0000380001007983 */ /* 0x001ea20000300800 */
[----:B------:R-:W-:-:S03]  /*14810*/  IMAD.MOV.U32 R19, RZ, RZ, R9 ;  /* 0x000000ffff137224 */ /* 0x000fc600078e0009 */
[----:B------:R0:W-:Y:S02]  /*14820*/  STL [R1+0x14], R11 ;  /* 0x0000140b01007387 */ /* 0x0001e40000100800 */
[----:B0-2---:R-:W-:-:S07]  /*14830*/  VIADD R0, R0, 0xfffffffd ;  /* 0xfffffffd00007836 */ /* 0x005fce0000000000 */
.L_x_269:
[----:B------:R-:W-:Y:S05]  /*14840*/  BSYNC B2 ;  /* 0x0000000000027941 */ /* 0x000fea0003800000 */
.L_x_268:
[----:B------:R-:W-:Y:S01]  /*14850*/  VIADD R10, R10, 0xfffffffe ;  /* 0xfffffffe0a0a7836 */ /* 0x000fe20000000000 */
[----:B------:R-:W-:-:S04]  /*14860*/  LOP3.LUT R8, RZ, R8, RZ, 0x33, !PT ;  /* 0x00000008ff087212 */ /* 0x000fc800078e33ff */
[----:B------:R-:W-:-:S13]  /*14870*/  ISETP.NE.AND P0, PT, R10, R8, PT ;  /* 0x000000080a00720c */ /* 0x000fda0003f05270 */
[----:B------:R-:W-:Y:S05]  /*14880*/  @!P0 BRA `(.L_x_267) ;  /* 0x0000001800c48947 */ /* 0x000fea0003800000 */
[----:B------:R-:W-:-:S07]  /*14890*/  IMAD.MOV.U32 R9, RZ, RZ, R17 ;  /* 0x000000ffff097224 */ /* 0x000fce00078e0011 */
.L_x_327:
[----:B------:R-:W2:Y:S04]  /*148a0*/  LDL R3, [R1+0x20] ;  /* 0x0000200001037983 */ /* 0x000ea80000100800 */
[----:B------:R-:W3:Y:S01]  /*148b0*/  LDL R2, [R1+0x14] ;  /* 0x0000140001027983 */ /* 0x000ee20000100800 */
[----:B------:R-:W-:Y:S01]  /*148c0*/  VIADD R4, R19, 0x1 ;  /* 0x0000000113047836 */ /* 0x000fe20000000000 */
[----:B------:R-:W-:Y:S05]  /*148d0*/  YIELD ;  /* 0x0000000000007946 */ /* 0x000fea0003800000 */
[----:B------:R-:W-:Y:S01]  /*148e0*/  ISETP.NE.AND P0, PT, R4, 0x2, PT ;  /* 0x000000020400780c */ /* 0x000fe20003f05270 */
[----:B------:R-:W-:Y:S03]  /*148f0*/  BSSY B1, `(.L_x_289) ;  /* 0x00000d0000017945 */ /* 0x000fe60003800000 */
[----:B------:R-:W-:-:S02]  /*14900*/  SEL R5, RZ, 0x1, P0 ;  /* 0x00000001ff057807 */ /* 0x000fc40000000000 */
[----:B------:R-:W-:Y:S02]  /*14910*/  SEL R4, R4, RZ, P0 ;  /* 0x000000ff04047207 */ /* 0x000fe40000000000 */
[----:B--2---:R-:W-:Y:S02]  /*14920*/  ISETP.NE.AND P1, PT, R3, RZ, PT ;  /* 0x000000ff0300720c */ /* 0x004fe40003f25270 */
[----:B---3--:R-:W-:-:S11]  /*14930*/  LOP3.LUT R5, R2, R5, RZ, 0x3c, !PT ;  /* 0x0000000502057212 */ /* 0x008fd600078e3cff */
[----:B01----:R-:W-:Y:S05]  /*14940*/  @!P1 BRA `(.L_x_290) ;  /* 0x0000000c00289947 */ /* 0x003fea0003800000 */
        /* <DEDUP_REMOVED lines=14> */
[----:B------:R-:W-:-:S04]  /*14a30*/  @P0 SHF.R.U32.HI R2, RZ, R3, R7 ;  /* 0x00000003ff020219 */ /* 0x000fc80000011607 */
[--C-:B------:R-:W-:Y:S01]  /*14a40*/  SHF.R.S32.HI R3, RZ, 0x1f, R2.reuse ;  /* 0x0000001fff037819 */ /* 0x100fe20000011402 */
[----:B------:R-:W-:-:S04]  /*14a50*/  IMAD.MOV R7, RZ, RZ, -R2 ;  /* 0x000000ffff077224 */ /* 0x000fc800078e0a02 */
[----:B------:R-:W-:Y:S02]  /*14a60*/  IMAD R7, R8, R7, R0 ;  /* 0x0000000708077224 */ /* 0x000fe400078e0200 */
[----:B--2---:R-:W-:-:S04]  /*14a70*/  IMAD R8, R11, UR6, RZ ;  /* 0x000000060b087c24 */ /* 0x004fc8000f8e02ff */
[C---:B---3--:R-:W-:Y:S02]  /*14a80*/  IMAD R8, R10.reuse, UR7, R8 ;  /* 0x000000070a087c24 */ /* 0x048fe4000f8e0208 */
[----:B------:R-:W-:-:S04]  /*14a90*/  IMAD.WIDE.U32 R2, R10, UR6, R2 ;  /* 0x000000060a027c25 */ /* 0x000fc8000f8e0002 */
[----:B------:R-:W-:Y:S01]  /*14aa0*/  IMAD.IADD R3, R8, 0x1, R3 ;  /* 0x0000000108037824 */ /* 0x000fe200078e0203 */
[----:B------:R-:W-:-:S04]  /*14ab0*/  LEA R8, P0, R2, UR4, 0x2 ;  /* 0x0000000402087c11 */ /* 0x000fc8000f8010ff */
[----:B------:R-:W-:-:S06]  /*14ac0*/  LEA.HI.X R9, R2, UR5, R3, 0x2, P0 ;  /* 0x0000000502097c11 */ /* 0x000fcc00080f1403 */
[----:B------:R0:W5:Y:S03]  /*14ad0*/  LDG.E R9, desc[UR8][R8.64] ;  /* 0x0000000808097981 */ /* 0x000166000c1e1900 */
.L_x_291:
[----:B------:R-:W-:Y:S01]  /*14ae0*/  IMAD R3, R4, 0x8, R18 ;  /* 0x0000000804037824 */ /* 0x000fe200078e0212 */
[----:B------:R-:W-:Y:S01]  /*14af0*/  SHF.L.U32 R2, R5, 0x1f, RZ ;  /* 0x0000001f05027819 */ /* 0x000fe200000006ff */
[----:B------:R-:W-:Y:S03]  /*14b00*/  BSSY B2, `(.L_x_292) ;  /* 0x0000003000027945 */ /* 0x000fe60003800000 */
[----:B------:R-:W1:Y:S02]  /*14b10*/  SYNCS.PHASECHK.TRANS64.TRYWAIT P0, [R3+URZ+0x38840], R2 ;  /* 0x03884002030075a7 */ /* 0x000e64000800017f */
[----:B-1----:R-:W-:Y:S05]  /*14b20*/  @!P0 BRA `(.L_x_293) ;  /* 0x00000040007c8947 */ /* 0x002fea0003800000 */
.L_x_392:
[----:B------:R-:W-:Y:S05]  /*14b30*/  BSYNC B2 ;  /* 0x0000000000027941 */ /* 0x000fea0003800000 */
.L_x_292:
        /* <DEDUP_REMOVED lines=12> */
.L_x_295:
[----:B------:R-:W-:Y:S05]  /*14c00*/  BSYNC B2 ;  /* 0x0000000000027941 */ /* 0x000fea0003800000 */
.L_x_294:
        /* <DEDUP_REMOVED lines=12> */
.L_x_296:
        /* <DEDUP_REMOVED lines=16> */
.L_x_297:
        /* <DEDUP_REMOVED lines=16> */
.L_x_298:
        /* <DEDUP_REMOVED lines=16> */
.L_x_299:
        /* <DEDUP_REMOVED lines=16> */
.L_x_393:
[----:B------:R-:W-:Y:S05]  /*150d0*/  BSYNC B2 ;  /* 0x0000000000027941 */ /* 0x000fea0003800000 */
.L_x_300:
[----:B------:R-:W-:Y:S01]  /*150e0*/  BSSY B2, `(.L_x_302) ;  /* 0x000000b000027945 */ /* 0x000fe20003800000 */
[----:B------:R-:W-:Y:S02]  /*150f0*/  IMAD.MOV.U32 R10, RZ, RZ, 0x0 ;  /* 0x00000000ff0a7424 */ /* 0x000fe400078e00ff */
[----:B------:R-:W-:Y:S01]  /*15100*/  IMAD.MOV.U32 R11, RZ, RZ, 0x14f00000 ;  /* 0x14f00000ff0b7424 */ /* 0x000fe200078e00ff */
[----:B------:R-:W-:Y:S06]  /*15110*/  @P1 BRA `(.L_x_303) ;  /* 0x00000000001c1947 */ /* 0x000fec0003800000 */
[----:B------:R-:W1:Y:S01]  /*15120*/  S2R R8, SR_TID.X ;  /* 0x0000000000087919 */ /* 0x000e620000002100 */
[----:B0-----:R-:W-:-:S04]  /*15130*/  IMAD.MOV.U32 R3, RZ, RZ, 0xa000 ;  /* 0x0000a000ff037424 */ /* 0x001fc800078e00ff */
[----:B------:R2:W-:Y:S01]  /*15140*/  SYNCS.ARRIVE.TRANS64 RZ, [R2+URZ+0x50], R3 ;  /* 0x0000500302ff79a7 */ /* 0x0005e2000800003f */
[----:B-1----:R-:W-:-:S04]  /*15150*/  LOP3.LUT R8, R8, 0x1f, RZ, 0xc0, !PT ;  /* 0x0000001f08087812 */ /* 0x002fc800078ec0ff */
[----:B------:R-:W-:-:S13]  /*15160*/  ISETP.NE.AND P0, PT, R8, RZ, PT ;  /* 0x000000ff0800720c */ /* 0x000fda0003f05270 */
[----:B--2---:R-:W-:Y:S05]  /*15170*/  @!P0 BRA `(.L_x_303) ;  /* 0x0000000000048947 */ /* 0x004fea0003800000 */
[----:B------:R-:W-:Y:S01]  /*15180*/  BPT.TRAP 0x1 ;  /* 0x000000040000795c */ /* 0x000fe20000300000 */
.L_x_303:
[----:B------:R-:W-:Y:S05]  /*15190*/  BSYNC B2 ;  /* 0x0000000000027941 */ /* 0x000fea0003800000 */
.L_x_302:
[----:B------:R-:W2:Y:S04]  /*151a0*/  LDL R8, [R1+0x18] ;  /* 0x0000180001087983 */ /* 0x000ea80000100800 */
[----:B0-----:R-:W2:Y:S01]  /*151b0*/  LDL.LU R3, [R1+0x8] ;  /* 0x0000080001037983 */ /* 0x001ea20000300800 */
[----:B------:R-:W-:Y:S01]  /*151c0*/  R2UR UR10, R12 ;  /* 0x000000000c0a72ca */ /* 0x000fe200000e0000 */
[----:B------:R-:W-:Y:S01]  /*151d0*/  IMAD R19, R19, 0xa000, R18 ;  /* 0x0000a00013137824 */ /* 0x000fe200078e0212 */
[----:B------:R-:W-:Y:S01]  /*151e0*/  R2UR UR6, R10 ;  /* 0x000000000a0672ca */ /* 0x000fe200000e0000 */
[----:B------:R-:W-:Y:S01]  /*151f0*/  UIADD3 UR4, UP0, UR36, 0x470, URZ ;  /* 0x0000047024047890 */ /* 0x000fe2000ff1e03f */
[----:B------:R-:W-:Y:S01]  /*15200*/  R2UR UR7, R11 ;  /* 0x000000000b0772ca */ /* 0x000fe200000e0000 */
[----:B------:R-:W-:Y:S01]  /*15210*/  VIADD R2, R2, 0x50 ;  /* 0x0000005002027836 */ /* 0x000fe20000000000 */
[----:B------:R-:W-:Y:S01]  /*15220*/  PLOP3.LUT P0, PT, PT, PT, PT, 0x80, 0x0 ;  /* 0x000000000000781c */ /* 0x000fe20003f0f070 */
[----:B------:R-:W-:Y:S01]  /*15230*/  UIADD3.X UR5, URZ, UR37, URZ, UP0, !UPT ;  /* 0x000000253f057290 */ /* 0x000fe200087fe43f */
[----:B--2---:R-:W-:-:S02]  /*15240*/  IMAD R3, R3, 0x50, R8 ;  /* 0x0000005003037824 */ /* 0x004fc400078e0208 */
[----:B------:R-:W-:-:S09]  /*15250*/  VIADD R8, R19, 0x400 ;  /* 0x0000040013087836 */ /* 0x000fd20000000000 */
.L_x_304:
        /* <DEDUP_REMOVED lines=15> */
.L_x_305:
        /* <DEDUP_REMOVED lines=15> */
.L_x_306:
        /* <DEDUP_REMOVED lines=15> */
.L_x_307:
        /* <DEDUP_REMOVED lines=12> */
.L_x_290:
[----:B------:R-:W-:Y:S05]  /*155f0*/  BSYNC B1 ;  /* 0x0000000000017941 */ /* 0x000fea0003800000 */
.L_x_289:
[----:B------:R-:W2:Y:S01]  /*15600*/  LDL R2, [R1+0x20] ;  /* 0x0000200001027983 */ /* 0x000ea20000100800 */
[----:B------:R-:W-:Y:S01]  /*15610*/  VIADD R19, R4, 0x1 ;  /* 0x0000000104137836 */ /* 0x000fe20000000000 */
[----:B------:R-:W-:Y:S01]  /*15620*/  BSSY B1, `(.L_x_308) ;  /* 0x00000d3000017945 */ /* 0x000fe20003800000 */
[----:B0-----:R-:W-:-:S03]  /*15630*/  VIADD R7, R0, 0xffffffff ;  /* 0xffffffff00077836 */ /* 0x001fc60000000000 */
[----:B------:R-:W-:-:S04]  /*15640*/  ISETP.NE.AND P0, PT, R19, 0x2, PT ;  /* 0x000000021300780c */ /* 0x000fc80003f05270 */
[----:B------:R-:W-:Y:S02]  /*15650*/  SEL R19, R19, RZ, P0 ;  /* 0x000000ff13137207 */ /* 0x000fe40000000000 */
[----:B--2---:R-:W-:Y:S02]  /*15660*/  ISETP.NE.AND P1, PT, R2, RZ, PT ;  /* 0x000000ff0200720c */ /* 0x004fe40003f25270 */
[----:B------:R-:W-:-:S04]  /*15670*/  SEL R2, RZ, 0x1, P0 ;  /* 0x00000001ff027807 */ /* 0x000fc80000000000 */
[----:B------:R-:W-:-:S05]  /*15680*/  LOP3.LUT R12, R5, R2, RZ, 0x3c, !PT ;  /* 0x00000002050c7212 */ /* 0x000fca00078e3cff */
[----:B------:R0:W-:Y:S02]  /*15690*/  STL [R1+0x14], R12 ;  /* 0x0000140c01007387 */ /* 0x0001e40000100800 */
[----:B------:R-:W-:Y:S05]  /*156a0*/  @!P1 BRA `(.L_x_309) ;  /* 0x0000000c00289947 */ /* 0x000fea0003800000 */
[----:B------:R-:W-:Y:S01]  /*156b0*/  ULDC.64 UR4, c[0x0][0x418] ;  /* 0x0001060000047ab9 */ /* 0x000fe20000000a00 */
[----:B------:R-:W-:Y:S01]  /*156c0*/  IMAD.MOV.U32 R8, RZ, RZ, R7 ;  /* 0x000000ffff087224 */ /* 0x000fe200078e0007 */
[----:B------:R-:W-:-:S04]  /*156d0*/  ISETP.NE.U32.AND P0, PT, RZ, UR4, PT ;  /* 0x00000004ff007c0c */ /* 0x000fc8000bf05070 */
[----:B------:R-:W-:-:S13]  /*156e0*/  ISETP.NE.AND.EX P0, PT, RZ, UR5, PT, P0 ;  /* 0x00000005ff007c0c */ /* 0x000fda000bf05300 */
[----:B------:R-:W-:Y:S05]  /*156f0*/  @!P0 BRA `(.L_x_310) ;  /* 0x0000000000508947 */ /* 0x000fea0003800000 */
[----:B------:R-:W2:Y:S01]  /*15700*/  LDL R11, [R1+0x1c] ;  /* 0x00001c00010b7983 */ /* 0x000ea20000100800 */
[----:B------:R-:W1:Y:S01]  /*15710*/  LDC R9, c[0x0][0x43c] ;  /* 0x00010f00ff097b82 */ /* 0x000e620000000800 */
[----:B------:R-:W-:Y:S02]  /*15720*/  ULDC.64 UR6, c[0x0][0x428] ;  /* 0x00010a0000067ab9 */ /* 0x000fe40000000a00 */
[----:B------:R-:W3:Y:S01]  /*15730*/  LDL R10, [R1+0x10] ;  /* 0x00001000010a7983 */ /* 0x000ee20000100800 */
[----:B------:R-:W-:Y:S01]  /*15740*/  ULDC.64 UR8, c[0x0][0x208] ;  /* 0x0000820000087ab9 */ /* 0x000fe20000000a00 */
[----:B-1----:R-:W-:-:S13]  /*15750*/  ISETP.NE.AND P0, PT, R9, 0x1, PT ;  /* 0x000000010900780c */ /* 0x002fda0003f05270 */
[----:B------:R-:W1:Y:S02]  /*15760*/  @P0 LDC.64 R2, c[0x0][0x440] ;  /* 0x00011000ff020b82 */ /* 0x000e640000000a00 */
[----:B-1----:R-:W-:-:S04]  /*15770*/  @P0 IMAD.HI.U32 R8, R7, R2, RZ ;  /* 0x0000000207080227 */ /* 0x002fc800078e00ff */
        /* <DEDUP_REMOVED lines=10> */
[----:B------:R-:W-:-:S05]  /*15820*/  LEA.HI.X R11, R2, UR5, R9, 0x2, P0 ;  /* 0x00000005020b7c11 */ /* 0x000fca00080f1409 */
[----:B------:R1:W5:Y:S04]  /*15830*/  LDG.E R9, desc[UR8][R10.64] ;  /* 0x000000080a097981 */ /* 0x000368000c1e1900 */
.L_x_310:
[----:B------:R-:W-:Y:S01]  /*15840*/  IMAD R2, R19, 0x8, R18 ;  /* 0x0000000813027824 */ /* 0x000fe200078e0212 */
[----:B------:R-:W-:Y:S01]  /*15850*/  SHF.L.U32 R3, R12, 0x1f, RZ ;  /* 0x0000001f0c037819 */ /* 0x000fe200000006ff */
[----:B------:R-:W-:Y:S03]  /*15860*/  BSSY B2, `(.L_x_311) ;  /* 0x0000003000027945 */ /* 0x000fe60003800000 */
[----:B------:R-:W2:Y:S02]  /*15870*/  SYNCS.PHASECHK.TRANS64.TRYWAIT P0, [R2+URZ+0x38840], R3 ;  /* 0x03884003020075a7 */ /* 0x000ea4000800017f */
[----:B--2---:R-:W-:Y:S05]  /*15880*/  @!P0 BRA `(.L_x_312) ;  /* 0x00000034004c8947 */ /* 0x004fea0003800000 */
.L_x_394:
[----:B------:R-:W-:Y:S05]  /*15890*/  BSYNC B2 ;  /* 0x0000000000027941 */ /* 0x000fea0003800000 */
.L_x_311:
[----:B-1----:R-:W1:Y:S01]  /*158a0*/  S2R R10, SR_TID.X ;  /* 0x00000000000a7919 */ /* 0x002e620000002100 */
[----:B------:R-:W-:Y:S01]  /*158b0*/  BSSY B2, `(.L_x_313) ;  /* 0x000000b000027945 */ /* 0x000fe20003800000 */
[----:B-1----:R-:W-:-:S04]  /*158c0*/  LOP3.LUT R10, R10, 0x7f, RZ, 0xc0, !PT ;  /* 0x0000007f0a0a7812 */ /* 0x002fc800078ec0ff */
[----:B------:R-:W-:-:S13]  /*158d0*/  ISETP.NE.AND P1, PT, R10, RZ, PT ;  /* 0x000000ff0a00720c */ /* 0x000fda0003f25270 */
[----:B------:R-:W-:Y:S05]  /*158e0*/  @P1 BRA `(.L_x_314) ;  /* 0x00000000001c1947 */ /* 0x000fea0003800000 */
[----:B------:R-:W1:Y:S01]  /*158f0*/  S2R R10, SR_TID.X ;  /* 0x00000000000a7919 */ /* 0x000e620000002100 */
[----:B--2---:R-:W-:-:S04]  /*15900*/  IMAD.MOV.U32 R3, RZ, RZ, 0xa000 ;  /* 0x0000a000ff037424 */ /* 0x004fc800078e00ff */
[----:B------:R3:W-:Y:S01]  /*15910*/  SYNCS.ARRIVE.TRANS64 RZ, [R2+URZ+0x38830], R3 ;  /* 0x0388300302ff79a7 */ /* 0x0007e2000800003f */
[----:B-1----:R-:W-:-:S04]  /*15920*/  LOP3.LUT R10, R10, 0x1f, RZ, 0xc0, !PT ;  /* 0x0000001f0a0a7812 */ /* 0x002fc800078ec0ff */
[----:B------:R-:W-:-:S13]  /*15930*/  ISETP.NE.AND P0, PT, R10, RZ, PT ;  /* 0x000000ff0a00720c */ /* 0x000fda0003f05270 */
[----:B---3--:R-:W-:Y:S05]  /*15940*/  @!P0 BRA `(.L_x_314) ;  /* 0x0000000000048947 */ /* 0x008fea0003800000 */
[----:B------:R-:W-:Y:S01]  /*15950*/  BPT.TRAP 0x1 ;  /* 0x000000040000795c */ /* 0x000fe20000300000 */
.L_x_314:
[----:B------:R-:W-:Y:S05]  /*15960*/  BSYNC B2 ;  /* 0x0000000000027941 */ /* 0x000fea0003800000 */
.L_x_313:
[----:B--2---:R-:W2:Y:S01]  /*15970*/  LDL R2, [R1+0x18] ;  /* 0x0000180001027983 */ /* 0x004ea20000100800 */
[----:B0-----:R-:W-:Y:S01]  /*15980*/  IMAD.MOV.U32 R12, RZ, RZ, RZ ;  /* 0x000000ffff0c7224 */ /* 0x001fe200078e00ff */
[----:B------:R-:W-:Y:S01]  /*15990*/  UIADD3 UR4, UP0, UR36, 0x370, URZ ;  /* 0x0000037024047890 */ /* 0x000fe2000ff1e03f */
[C---:B------:R-:W-:Y:S01]  /*159a0*/  IMAD R3, R19.reuse, 0x8, R6 ;  /* 0x0000000813037824 */ /* 0x040fe200078e0206 */
[----:B------:R-:W-:Y:S01]  /*159b0*/  PLOP3.LUT P0, PT, PT, PT, PT, 0x80, 0x0 ;  /* 0x000000000000781c */ /* 0x000fe20003f0f070 */
[----:B------:R-:W-:Y:S01]  /*159c0*/  IMAD R10, R19, 0xa000, R18 ;  /* 0x0000a000130a7824 */ /* 0x000fe200078e0212 */
[----:B------:R-:W-:Y:S01]  /*159d0*/  R2UR UR10, R12 ;  /* 0x000000000c0a72ca */ /* 0x000fe200000e0000 */
[----:B------:R-:W-:Y:S01]  /*159e0*/  VIADD R3, R3, 0x30 ;  /* 0x0000003003037836 */ /* 0x000fe20000000000 */
[----:B------:R-:W-:Y:S01]  /*159f0*/  UIADD3.X UR5, URZ, UR37, URZ, UP0, !UPT ;  /* 0x000000253f057290 */ /* 0x000fe200087fe43f */
[----:B------:R-:W-:Y:S01]  /*15a00*/  VIADD R11, R10, 0x24400 ;  /* 0x000244000a0b7836 */ /* 0x000fe20000000000 */
[----:B------:R-:W-:Y:S01]  /*15a10*/  UMOV UR6, 0x0 ;  /* 0x0000000000067882 */ /* 0x000fe20000000000 */
[----:B------:R-:W-:Y:S01]  /*15a20*/  UMOV UR7, 0x14f00000 ;  /* 0x14f0000000077882 */ /* 0x000fe20000000000 */
[----:B--2---:R-:W-:-:S09]  /*15a30*/  IMAD R2, R8, 0x50, R2 ;  /* 0x0000005008027824 */ /* 0x004fd200078e0202 */
.L_x_315:
        /* <DEDUP_REMOVED lines=16> */
.L_x_316:
        /* <DEDUP_REMOVED lines=16> */
.L_x_317:
        /* <DEDUP_REMOVED lines=16> */
.L_x_318:
        /* <DEDUP_REMOVED lines=10> */
[----:B------:R-:W-:Y:S01]  /*15de0*/  SHF.L.U32 R5, R5, 0x1f, RZ ;  /* 0x0000001f05057819 */ /* 0x000fe200000006ff */
[----:B------:R-:W-:Y:S01]  /*15df0*/  IMAD R2, R4, 0x8, R6 ;  /* 0x0000000804027824 */ /* 0x000fe200078e0206 */
[----:B------:R-:W-:Y:S03]  /*15e00*/  BSSY B2, `(.L_x_319) ;  /* 0x0000003000027945 */ /* 0x000fe60003800000 */
[----:B------:R-:W0:Y:S02]  /*15e10*/  SYNCS.PHASECHK.TRANS64.TRYWAIT P0, [R2+URZ+0x60], R5 ;  /* 0x00006005020075a7 */ /* 0x000e24000800017f */
[----:B0-----:R-:W-:Y:S05]  /*15e20*/  @!P0 BRA `(.L_x_320) ;  /* 0x0000002c00f88947 */ /* 0x001fea0003800000 */
.L_x_395:
[----:B------:R-:W-:Y:S05]  /*15e30*/  BSYNC B2 ;  /* 0x0000000000027941 */ /* 0x000fea0003800000 */
.L_x_319:
[----:B------:R-:W-:Y:S01]  /*15e40*/  BSSY B2, `(.L_x_321) ;  /* 0x000000b000027945 */ /* 0x000fe20003800000 */
[----:B------:R-:W-:Y:S02]  /*15e50*/  IMAD.MOV.U32 R10, RZ, RZ, 0x0 ;  /* 0x00000000ff0a7424 */ /* 0x000fe400078e00ff */
[----:B------:R-:W-:Y:S01]  /*15e60*/  IMAD.MOV.U32 R11, RZ, RZ, 0x14f00000 ;  /* 0x14f00000ff0b7424 */ /* 0x000fe200078e00ff */
[----:B------:R-:W-:Y:S06]  /*15e70*/  @P1 BRA `(.L_x_322) ;  /* 0x00000000001c1947 */ /* 0x000fec0003800000 */
[----:B0-----:R-:W0:Y:S01]  /*15e80*/  S2R R5, SR_TID.X ;  /* 0x0000000000057919 */ /* 0x001e220000002100 */
[----:B------:R-:W-:-:S04]  /*15e90*/  IMAD.MOV.U32 R3, RZ, RZ, 0xa000 ;  /* 0x0000a000ff037424 */ /* 0x000fc800078e00ff */
[----:B------:R1:W-:Y:S01]  /*15ea0*/  SYNCS.ARRIVE.TRANS64 RZ, [R2+URZ+0x50], R3 ;  /* 0x0000500302ff79a7 */ /* 0x0003e2000800003f */
[----:B0-----:R-:W-:-:S04]  /*15eb0*/  LOP3.LUT R5, R5, 0x1f, RZ, 0xc0, !PT ;  /* 0x0000001f05057812 */ /* 0x001fc800078ec0ff */
[----:B------:R-:W-:-:S13]  /*15ec0*/  ISETP.NE.AND P0, PT, R5, RZ, PT ;  /* 0x000000ff0500720c */ /* 0x000fda0003f05270 */
[----:B-1----:R-:W-:Y:S05]  /*15ed0*/  @!P0 BRA `(.L_x_322) ;  /* 0x0000000000048947 */ /* 0x002fea0003800000 */
[----:B------:R-:W-:Y:S01]  /*15ee0*/  BPT.TRAP 0x1 ;  /* 0x000000040000795c */ /* 0x000fe20000300000 */
.L_x_322:
[----:B------:R-:W-:Y:S05]  /*15ef0*/  BSYNC B2 ;  /* 0x0000000000027941 */ /* 0x000fea0003800000 */
.L_x_321:
[----:B0-----:R-:W2:Y:S04]  /*15f00*/  LDL R5, [R1+0x18] ;  /* 0x0000180001057983 */ /* 0x001ea80000100800 */
[----:B------:R-:W2:Y:S01]  /*15f10*/  LDL.LU R3, [R1+0x8] ;  /* 0x0000080001037983 */ /* 0x000ea20000300800 */
        /* <DEDUP_REMOVED lines=10> */
.L_x_323:
        /* <DEDUP_REMOVED lines=15> */
.L_x_324:
        /* <DEDUP_REMOVED lines=15> */
.L_x_325:
        /* <DEDUP_REMOVED lines=15> */
.L_x_326:
        /* <DEDUP_REMOVED lines=12> */
.L_x_309:
[----:B------:R-:W-:Y:S05]  /*16350*/  BSYNC B1 ;  /* 0x0000000000017941 */ /* 0x000fea0003800000 */
.L_x_308:
[----:B------:R-:W2:Y:S01]  /*16360*/  LDL R2, [R1+0x28] ;  /* 0x0000280001027983 */ /* 0x000ea20000100800 */
[----:B------:R-:W-:Y:S01]  /*16370*/  VIADD R0, R0, 0xfffffffe ;  /* 0xfffffffe00007836 */ /* 0x000fe20000000000 */
[----:B--2---:R-:W-:-:S13]  /*16380*/  ISETP.GT.AND P0, PT, R7, R2, PT ;  /* 0x000000020700720c */ /* 0x004fda0003f04270 */
[----:B------:R-:W-:Y:S05]  /*16390*/  @P0 BRA `(.L_x_327) ;  /* 0xffffffe400400947 */ /* 0x000fea000383ffff */
.L_x_267:
[----:B------:R-:W-:Y:S05]  /*163a0*/  BSYNC B0 ;  /* 0x0000000000007941 */ /* 0x000fea0003800000 */
.L_x_266:
[----:B------:R-:W2:Y:S01]  /*163b0*/  S2R R3, SR_TID.X ;  /* 0x0000000000037919 */ /* 0x000ea20000002100 */
[----:B------:R-:W-:Y:S01]  /*163c0*/  BSSY B0, `(.L_x_328) ;  /* 0x0000012000007945 */ /* 0x000fe20003800000 */
[----:B--2---:R-:W-:-:S04]  /*163d0*/  LOP3.LUT R3, R3, 0x7f, RZ, 0xc0, !PT ;  /* 0x0000007f03037812 */ /* 0x004fc800078ec0ff */
[----:B------:R-:W-:-:S13]  /*163e0*/  ISETP.NE.AND P0, PT, R3, RZ, PT ;  /* 0x000000ff0300720c */ /* 0x000fda0003f05270 */
[----:B------:R-:W-:Y:S05]  /*163f0*/  @P0 BRA `(.L_x_329) ;  /* 0x0000000000380947 */ /* 0x000fea0003800000 */
[----:B------:R-:W2:Y:S01]  /*16400*/  S2R R2, SR_LANEID ;  /* 0x0000000000027919 */ /* 0x000ea20000000000 */
[----:B------:R-:W-:Y:S01]  /*16410*/  VOTEU.ANY UR4, UPT, PT ;  /* 0x0000000000047886 */ /* 0x000fe200038e0100 */
[----:B-1----:R-:W1:Y:S01]  /*16420*/  LDC.64 R4, c[0x0][0xc60] ;  /* 0x00031800ff047b82 */ /* 0x002e620000000a00 */
[----:B------:R-:W2:Y:S01]  /*16430*/  FLO.U32 R0, UR4 ;  /* 0x0000000400007d00 */ /* 0x000ea200080e0000 */
[----:B------:R-:W-:Y:S01]  /*16440*/  ULDC.64 UR6, c[0x0][0x208] ;  /* 0x0000820000067ab9 */ /* 0x000fe20000000a00 */
[----:B--2---:R-:W-:-:S06]  /*16450*/  ISETP.EQ.U32.AND P0, PT, R0, R2, PT ;  /* 0x000000020000720c */ /* 0x004fcc0003f02070 */
[----:B------:R-:W1:Y:S07]  /*16460*/  POPC R2, UR4 ;  /* 0x0000000400027d09 */ /* 0x000e6e0008000000 */
[----:B-1----:R-:W2:Y:S04]  /*16470*/  @P0 ATOMG.E.ADD.STRONG.GPU PT, R2, desc[UR6][R4.64], R2 ;  /* 0x00000002040209a8 */ /* 0x002ea800081ee1c6 */
[----:B--2---:R1:W2:Y:S02]  /*16480*/  SHFL.IDX PT, R2, R2, R0, 0x1f ;  /* 0x00001f0002027589 */ /* 0x0042a400000e0000 */
[----:B-1----:R-:W1:Y:S02]  /*16490*/  S2R R0, SR_LTMASK ;  /* 0x0000000000007919 */ /* 0x002e640000003900 */
[----:B-1----:R-:W-:-:S06]  /*164a0*/  LOP3.LUT R0, R0, UR4, RZ, 0xc0, !PT ;  /* 0x0000000400007c12 */ /* 0x002fcc000f8ec0ff */
[----:B------:R-:W2:Y:S02]  /*164b0*/  POPC R0, R0 ;  /* 0x0000000000007309 */ /* 0x000ea40000000000 */
[----:B--2---:R-:W-:-:S05]  /*164c0*/  IADD3 R0, R2, UR38, R0 ;  /* 0x0000002602007c10 */ /* 0x004fca000fffe000 */
[----:B------:R2:W-:Y:S02]  /*164d0*/  STL [R1], R0 ;  /* 0x0000000001007387 */ /* 0x0005e40000100800 */
.L_x_329:
[----:B------:R-:W-:Y:S05]  /*164e0*/  BSYNC B0 ;  /* 0x0000000000007941 */ /* 0x000fea0003800000 */
.L_x_328:
[----:B--2---:R-:W2:Y:S01]  /*164f0*/  LDL.LU R0, [R1+0x20] ;  /* 0x0000200001007983 */ /* 0x004ea20000300800 */
[----:B------:R-:W-:Y:S01]  /*16500*/  BSSY B0, `(.L_x_330) ;  /* 0x0000058000007945 */ /* 0x000fe20003800000 */
[----:B--2---:R-:W-:-:S13]  /*16510*/  ISETP.NE.AND P0, PT, R0, RZ, PT ;  /* 0x000000ff0000720c */ /* 0x004fda0003f05270 */
[----:B------:R-:W-:Y:S05]  /*16520*/  @!P0 BRA `(.L_x_331) ;  /* 0x0000000400548947 */ /* 0x000fea0003800000 */
[----:B------:R-:W2:Y:S01]  /*16530*/  LDL R2, [R1+0x14] ;  /* 0x0000140001027983 */ /* 0x000ea20000100800 */
[----:B------:R-:W-:Y:S01]  /*16540*/  IMAD R0, R19, 0x8, R18 ;  /* 0x0000000813007824 */ /* 0x000fe200078e0212 */
[----:B------:R-:W-:Y:S01]  /*16550*/  BSSY B1, `(.L_x_332) ;  /* 0x0000005000017945 */ /* 0x000fe20003800000 */
[----:B------:R-:W-:Y:S02]  /*16560*/  ISETP.NE.AND P1, PT, R3, RZ, PT ;  /* 0x000000ff0300720c */ /* 0x000fe40003f25270 */
[----:B--2---:R-:W-:-:S04]  /*16570*/  SHF.L.U32 R2, R2, 0x1f, RZ ;  /* 0x0000001f02027819 */ /* 0x004fc800000006ff */
[----:B------:R-:W2:Y:S02]  /*16580*/  SYNCS.PHASECHK.TRANS64.TRYWAIT P0, [R0+URZ+0x38860], R2 ;  /* 0x03886002000075a7 */ /* 0x000ea4000800017f */
[----:B--2---:R-:W-:Y:S05]  /*16590*/  @!P0 BRA `(.L_x_333) ;  /* 0x0000002800308947 */ /* 0x004fea0003800000 */
.L_x_396:
[----:B------:R-:W-:Y:S05]  /*165a0*/  BSYNC B1 ;  /* 0x0000000000017941 */ /* 0x000fea0003800000 */
.L_x_332:
[----:B------:R-:W-:Y:S04]  /*165b0*/  BSSY B1, `(.L_x_334) ;  /* 0x0000009000017945 */ /* 0x000fe80003800000 */
        /* <DEDUP_REMOVED lines=8> */
.L_x_335:
[----:B------:R-:W-:Y:S05]  /*16640*/  BSYNC B1 ;  /* 0x0000000000017941 */ /* 0x000fea0003800000 */
.L_x_334:
[----:B------:R-:W3:Y:S04]  /*16650*/  LDL.LU R3, [R1+0x18] ;  /* 0x0000180001037983 */ /* 0x000ee80000300800 */
[----:B--2---:R-:W3:Y:S01]  /*16660*/  LDL.LU R2, [R1+0x8] ;  /* 0x0000080001027983 */ /* 0x004ee20000300800 */
[----:B------:R-:W-:Y:S01]  /*16670*/  UIADD3 UR4, UP0, UR36, 0x470, URZ ;  /* 0x0000047024047890 */ /* 0x000fe2000ff1e03f */
[----:B------:R-:W-:Y:S01]  /*16680*/  PLOP3.LUT P0, PT, PT, PT, PT, 0x80, 0x0 ;  /* 0x000000000000781c */ /* 0x000fe20003f0f070 */
[----:B------:R-:W-:Y:S01]  /*16690*/  VIADD R0, R0, 0x38850 ;  /* 0x0003885000007836 */ /* 0x000fe20000000000 */
[----:B------:R-:W-:Y:S01]  /*166a0*/  UMOV UR6, 0x0 ;  /* 0x0000000000067882 */ /* 0x000fe20000000000 */
[----:B------:R-:W-:Y:S01]  /*166b0*/  UIADD3.X UR5, URZ, UR37, URZ, UP0, !UPT ;  /* 0x000000253f057290 */ /* 0x000fe200087fe43f */
[----:B------:R-:W-:Y:S01]  /*166c0*/  UMOV UR7, 0x14f00000 ;  /* 0x14f0000000077882 */ /* 0x000fe20000000000 */
[----:B------:R-:W-:Y:S01]  /*166d0*/  UMOV UR10, URZ ;  /* 0x0000003f000a7c82 */ /* 0x000fe20008000000 */
[----:B---3--:R-:W-:-:S02]  /*166e0*/  IMAD R3, R2, 0x50, R3 ;  /* 0x0000005002037824 */ /* 0x008fc400078e0203 */
[----:B------:R-:W-:-:S04]  /*166f0*/  IMAD R2, R19, 0xa000, R18 ;  /* 0x0000a00013027824 */ /* 0x000fc800078e0212 */
[----:B------:R-:W-:-:S07]  /*16700*/  VIADD R4, R2, 0x400 ;  /* 0x0000040002047836 */ /* 0x000fce0000000000 */
.L_x_336:
        /* <DEDUP_REMOVED lines=9> */
[----:B--2---:R-:W-:Y:S05]  /*167a0*/  @P0 BRA.U.ANY `(.L_x_336) ;  /* 0xfffffffd00d80947 */ /* 0x004fea000393ffff */
[----:B------:R-:W-:Y:S01]  /*167b0*/  PLOP3.LUT P0, PT, PT, PT, PT, 0x80, 0x0 ;  /* 0x000000000000781c */ /* 0x000fe20003f0f070 */
[----:B------:R-:W-:Y:S01]  /*167c0*/  VIADD R4, R2, 0x2c00 ;  /* 0x00002c0002047836 */ /* 0x000fe20000000000 */
[----:B------:R-:W-:Y:S01]  /*167d0*/  UMOV UR6, 0x0 ;  /* 0x0000000000067882 */ /* 0x000fe20000000000 */
[----:B------:R-:W-:Y:S01]  /*167e0*/  UMOV UR7, 0x14f00000 ;  /* 0x14f0000000077882 */ /* 0x000fe20000000000 */
[----:B------:R-:W-:-:S09]  /*167f0*/  UMOV UR10, 0x40 ;  /* 0x00000040000a7882 */ /* 0x000fd20000000000 */
.L_x_337:
        /* <DEDUP_REMOVED lines=15> */
.L_x_338:
        /* <DEDUP_REMOVED lines=15> */
.L_x_339:
        /* <DEDUP_REMOVED lines=10> */
.L_x_331:
[----:B------:R-:W-:Y:S05]  /*16a80*/  BSYNC B0 ;  /* 0x0000000000007941 */ /* 0x000fea0003800000 */
.L_x_330:
[----:B------:R-:W2:Y:S01]  /*16a90*/  LDL.LU R4, [R1+0x14] ;  /* 0x0000140001047983 */ /* 0x000ea20000300800 */
[----:B------:R-:W-:-:S05]  /*16aa0*/  VIADD R19, R19, 0x1 ;  /* 0x0000000113137836 */ /* 0x000fca0000000000 */
[----:B------:R-:W-:-:S04]  /*16ab0*/  ISETP.NE.AND P0, PT, R19, 0x2, PT ;  /* 0x000000021300780c */ /* 0x000fc80003f05270 */
[----:B------:R-:W-:Y:S02]  /*16ac0*/  SEL R0, RZ, 0x1, P0 ;  /* 0x00000001ff007807 */ /* 0x000fe40000000000 */
[----:B------:R-:W-:Y:S02]  /*16ad0*/  SEL R19, R19, RZ, P0 ;  /* 0x000000ff13137207 */ /* 0x000fe40000000000 */
[----:B--2---:R-:W-:-:S05]  /*16ae0*/  LOP3.LUT R4, R4, R0, RZ, 0x3c, !PT ;  /* 0x0000000004047212 */ /* 0x004fca00078e3cff */
[----:B------:R2:W-:Y:S02]  /*16af0*/  STL [R1+0x14], R4 ;  /* 0x0000140401007387 */ /* 0x0005e40000100800 */
.L_x_246:
[----:B------:R-:W-:Y:S05]  /*16b00*/  BSYNC B7 ;  /* 0x0000000000077941 */ /* 0x000fea0003800000 */
.L_x_244:
[----:B----4-:R-:W4:Y:S02]  /*16b10*/  LDL R0, [R1+0x5c] ;  /* 0x00005c0001007983 */ /* 0x010f240000100800 */
[----:B----4-:R-:W-:-:S13]  /*16b20*/  ISETP.NE.AND P0, PT, R0, RZ, PT ;  /* 0x000000ff0000720c */ /* 0x010fda0003f05270 */
[----:B------:R-:W-:Y:S05]  /*16b30*/  @!P0 BRA `(.L_x_340) ;  /* 0x00000000002c8947 */ /* 0x000fea0003800000 */
[----:B------:R-:W-:Y:S05]  /*16b40*/  WARPSYNC.ALL ;  /* 0x0000000000007948 */ /* 0x000fea0003800000 */
[----:B------:R-:W4:Y:S08]  /*16b50*/  S2UR UR5, SR_CgaCtaId ;  /* 0x00000000000579c3 */ /* 0x000f300000008800 */
[----:B------:R-:W-:Y:S06]  /*16b60*/  BAR.SYNC.DEFER_BLOCKING 0x5, 0x180 ;  /* 0x0146000000007b1d */ /* 0x000fec0000010000 */
[----:B------:R-:W-:-:S02]  /*16b70*/  UMOV UR4, 0x400 ;  /* 0x0000040000047882 */ /* 0x000fc40000000000 */
[----:B----4-:R-:W-:-:S06]  /*16b80*/  ULEA UR4, UR5, UR4, 0x18 ;  /* 0x0000000405047291 */ /* 0x010fcc000f8ec03f */
[----:B------:R-:W-:-:S05]  /*16b90*/  IMAD.U32 R18, RZ, RZ, UR4 ;  /* 0x00000004ff127e24 */ /* 0x000fca000f8e00ff */
[----:B-123--:R-:W1:Y:S04]  /*16ba0*/  LDS.128 R4, [R18+0x388d0] ;  /* 0x0388d00012047984 */ /* 0x00ee680000000c00 */
[----:B-1----:R1:W-:Y:S04]  /*16bb0*/  STL.64 [R1], R4 ;  /* 0x0000000401007387 */ /* 0x0023e80000100a00 */
[----:B------:R1:W-:Y:S01]  /*16bc0*/  STL.64 [R1+0x8], R6 ;  /* 0x0000080601007387 */ /* 0x0003e20000100a00 */
[----:B------:R-:W-:Y:S06]  /*16bd0*/  BAR.ARV 0x4, 0x180 ;  /* 0x0106000000007b1d */ /* 0x000fec0000002000 */
[----:B------:R-:W-:Y:S05]  /*16be0*/  BRA `(.L_x_341) ;  /* 0x0000000c00287947 */ /* 0x000fea0003800000 */
.L_x_340:
[----:B------:R-:W4:Y:S01]  /*16bf0*/  S2R R16, SR_TID.X ;  /* 0x0000000000107919 */ /* 0x000f220000002100 */
[----:B------:R-:W-:Y:S01]  /*16c00*/  UMOV UR4, 0xffffffff ;  /* 0xffffffff00047882 */ /* 0x000fe20000000000 */
[----:B----4-:R-:W-:-:S04]  /*16c10*/  LOP3.LUT R16, R16, 0x1f, RZ, 0xc0, !PT ;  /* 0x0000001f10107812 */ /* 0x010fc800078ec0ff */
[----:B------:R-:W-:Y:S01]  /*16c20*/  ISETP.NE.AND P0, PT, R16, 0x1f, PT ;  /* 0x0000001f1000780c */ /* 0x000fe20003f05270 */
[----:B------:R-:W-:-:S12]  /*16c30*/  BRA.DIV UR4, `(.L_x_342) ;  /* 0x00000022049c7947 */ /* 0x000fd8000b800000 */
[----:B------:R-:W4:Y:S01]  /*16c40*/  LDL.LU R3, [R1] ;  /* 0x0000000001037983 */ /* 0x000f220000300800 */
[----:B------:R-:W-:-:S03]  /*16c50*/  ULDC UR4, c[0x0][0xc3c] ;  /* 0x00030f0000047ab9 */ /* 0x000fc60000000800 */
[----:B-1----:R-:W5:Y:S01]  /*16c60*/  LDL R5, [R1+0xc] ;  /* 0x00000c0001057983 */ /* 0x002f620000100800 */
[----:B------:R-:W-:Y:S01]  /*16c70*/  ULDC.64 UR6, c[0x0][0x208] ;  /* 0x0000820000067ab9 */ /* 0x000fe20000000a00 */
[----:B----4-:R-:W-:Y:S02]  /*16c80*/  IMAD.MOV.U32 R10, RZ, RZ, R3 ;  /* 0x000000ffff0a7224 */ /* 0x010fe400078e0003 */
[----:B-----5:R-:W-:-:S05]  /*16c90*/  IMAD.IADD R0, R5, 0x1, R16 ;  /* 0x0000000105007824 */ /* 0x020fca00078e0210 */
[----:B------:R-:W-:-:S13]  /*16ca0*/  ISETP.GE.OR P1, PT, R0, UR4, !P0 ;  /* 0x0000000400007c0c */ /* 0x000fda000c726670 */
[----:B------:R-:W1:Y:S08]  /*16cb0*/  @!P1 LDC.64 R2, c[0x0][0xc80] ;  /* 0x00032000ff029b82 */ /* 0x000e700000000a00 */
[----:B--23--:R-:W2:Y:S01]  /*16cc0*/  @!P1 LDC.64 R4, c[0x0][0xc78] ;  /* 0x00031e00ff049b82 */ /* 0x00cea20000000a00 */
[----:B-1----:R-:W-:-:S05]  /*16cd0*/  @!P1 IMAD.WIDE R2, R0, 0x4, R2 ;  /* 0x0000000400029825 */ /* 0x002fca00078e0202 */
[----:B------:R2:W3:Y:S02]  /*16ce0*/  @!P1 LDG.E R7, desc[UR6][R2.64] ;  /* 0x0000000602079981 */ /* 0x0004e4000c1e1900 */
[----:B--2---:R-:W-:-:S06]  /*16cf0*/  @!P1 IMAD.WIDE R2, R0, 0x4, R4 ;  /* 0x0000000400029825 */ /* 0x004fcc00078e0204 */
[----:B------:R-:W2:Y:S01]  /*16d00*/  @!P1 LDG.E R2, desc[UR6][R2.64] ;  /* 0x0000000602029981 */ /* 0x000ea2000c1e1900 */
[----:B------:R-:W-:Y:S01]  /*16d10*/  IMAD.MOV.U32 R6, RZ, RZ, RZ ;  /* 0x000000ffff067224 */ /* 0x000fe200078e00ff */
[C---:B------:R-:W-:Y:S01]  /*16d20*/  ISETP.GE.U32.AND P2, PT, R16.reuse, 0x2, PT ;  /* 0x000000021000780c */ /* 0x040fe20003f46070 */
[----:B------:R-:W-:Y:S01]  /*16d30*/  IMAD.MOV.U32 R4, RZ, RZ, RZ ;  /* 0x000000ffff047224 */ /* 0x000fe200078e00ff */
[C---:B------:R-:W-:Y:S01]  /*16d40*/  ISETP.GE.U32.AND P3, PT, R16.reuse, 0x4, PT ;  /* 0x000000041000780c */ /* 0x040fe20003f66070 */
[----:B------:R-:W-:Y:S01]  /*16d50*/  SHFL.IDX PT, R0, R10, RZ, 0x1f ;  /* 0x00001fff0a007589 */ /* 0x000fe200000e0000 */
[C---:B------:R-:W-:Y:S02]  /*16d60*/  ISETP.GE.U32.AND P4, PT, R16.reuse, 0x8, PT ;  /* 0x000000081000780c */ /* 0x040fe40003f86070 */
[----:B------:R-:W-:Y:S01]  /*16d70*/  ISETP.GE.U32.AND P5, PT, R16, 0x10, PT ;  /* 0x000000101000780c */ /* 0x000fe20003fa6070 */
[----:B------:R-:W-:Y:S01]  /*16d80*/  SHFL.IDX PT, R8, R10, 0x1, 0x1f ;  /* 0x00201f000a087f89 */ /* 0x000fe200000e0000 */
[----:B---3--:R-:W-:-:S02]  /*16d90*/  @!P1 IMAD.MOV.U32 R6, RZ, RZ, R7 ;  /* 0x000000ffff069224 */ /* 0x008fc400078e0007 */
[----:B------:R-:W-:Y:S02]  /*16da0*/  IMAD.MOV.U32 R7, RZ, RZ, RZ ;  /* 0x000000ffff077224 */ /* 0x000fe400078e00ff */
[----:B--2---:R-:W-:Y:S01]  /*16db0*/  @!P1 IMAD.MOV.U32 R7, RZ, RZ, R2 ;  /* 0x000000ffff079224 */ /* 0x004fe200078e0002 */
[----:B------:R-:W-:-:S03]  /*16dc0*/  ISETP.NE.AND P1, PT, R16, RZ, PT ;  /* 0x000000ff1000720c */ /* 0x000fc60003f25270 */
[----:B------:R-:W-:-:S05]  /*16dd0*/  IMAD R2, R7, R6, RZ ;  /* 0x0000000607027224 */ /* 0x000fca00078e02ff */
        /* <DEDUP_REMOVED lines=15> */
[----:B------:R1:W2:Y:S02]  /*16ed0*/  SHFL.IDX PT, R9, R2, 0x1f, 0x1f ;  /* 0x03e01f0002097f89 */ /* 0x0002a400000e0000 */
.L_x_406:
[----:B------:R-:W-:Y:S02]  /*16ee0*/  ULDC UR4, c[0x0][0xc38] ;  /* 0x00030e0000047ab9 */ /* 0x000fe40000000800 */
[----:B------:R-:W-:-:S04]  /*16ef0*/  IMAD.U32 R3, RZ, RZ, UR4 ;  /* 0x00000004ff037e24 */ /* 0x000fc8000f8e00ff */
[----:B--2---:R-:W-:-:S04]  /*16f00*/  IMAD R9, R9, R3, RZ ;  /* 0x0000000309097224 */ /* 0x004fc800078e02ff */
[----:B------:R-:W-:-:S05]  /*16f10*/  IMAD.IADD R5, R8, 0x1, R9 ;  /* 0x0000000108057824 */ /* 0x000fca00078e0209 */
[----:B------:R-:W-:-:S13]  /*16f20*/  ISETP.GT.AND P6, PT, R5, R0, PT ;  /* 0x000000000500720c */ /* 0x000fda0003fc4270 */
[----:B------:R-:W-:Y:S05]  /*16f30*/  @P6 BRA `(.L_x_343) ;  /* 0x0000000000b06947 */ /* 0x000fea0003800000 */
.L_x_346:
[----:B------:R-:W2:Y:S01]  /*16f40*/  LDL.LU R3, [R1+0xc] ;  /* 0x00000c0001037983 */ /* 0x000ea20000300800 */
[----:B-1----:R-:W1:Y:S01]  /*16f50*/  LDC R2, c[0x0][0xc3c] ;  /* 0x00030f00ff027b82 */ /* 0x002e620000000800 */
[----:B--2---:R-:W-:-:S05]  /*16f60*/  VIADD R3, R3, 0x1f ;  /* 0x0000001f03037836 */ /* 0x004fca0000000000 */
[----:B-1----:R-:W-:-:S13]  /*16f70*/  ISETP.GE.AND P6, PT, R3, R2, PT ;  /* 0x000000020300720c */ /* 0x002fda0003fc6270 */
[----:B------:R-:W-:Y:S05]  /*16f80*/  @P6 BRA `(.L_x_344) ;  /* 0x0000000400d86947 */ /* 0x000fea0003800000 */
[----:B------:R-:W1:Y:S01]  /*16f90*/  S2R R6, SR_TID.X ;  /* 0x0000000000067919 */ /* 0x000e620000002100 */
[----:B------:R-:W-:Y:S01]  /*16fa0*/  ULDC.64 UR4, c[0x0][0x208] ;  /* 0x0000820000047ab9 */ /* 0x000fe20000000a00 */
[----:B------:R2:W-:Y:S01]  /*16fb0*/  STL [R1+0xc], R3 ;  /* 0x00000c0301007387 */ /* 0x0005e20000100800 */
[----:B-1----:R-:W-:-:S05]  /*16fc0*/  LOP3.LUT R6, R6, 0x1f, RZ, 0xc0, !PT ;  /* 0x0000001f06067812 */ /* 0x002fca00078ec0ff */
[----:B------:R-:W-:Y:S02]  /*16fd0*/  IMAD.IADD R7, R3, 0x1, R6 ;  /* 0x0000000103077824 */ /* 0x000fe400078e0206 */
[----:B------:R-:W-:-:S03]  /*16fe0*/  IMAD.MOV.U32 R6, RZ, RZ, RZ ;  /* 0x000000ffff067224 */ /* 0x000fc600078e00ff */
[----:B------:R-:W-:-:S13]  /*16ff0*/  ISETP.GE.OR P6, PT, R7, R2, !P0 ;  /* 0x000000020700720c */ /* 0x000fda00047c6670 */
[----:B--2---:R-:W1:Y:S02]  /*17000*/  @!P6 LDC.64 R2, c[0x0][0xc80] ;  /* 0x00032000ff02eb82 */ /* 0x004e640000000a00 */
[----:B-1----:R-:W-:-:S05]  /*17010*/  @!P6 IMAD.WIDE R2, R7, 0x4, R2 ;  /* 0x000000040702e825 */ /* 0x002fca00078e0202 */
[----:B------:R1:W2:Y:S02]  /*17020*/  @!P6 LDG.E R6, desc[UR4][R2.64] ;  /* 0x000000040206e981 */ /* 0x0002a4000c1e1900 */
[----:B-1----:R-:W1:Y:S02]  /*17030*/  @!P6 LDC.64 R2, c[0x0][0xc78] ;  /* 0x00031e00ff02eb82 */ /* 0x002e640000000a00 */
[----:B-1----:R-:W-:-:S04]  /*17040*/  @!P6 IMAD.WIDE R2, R7, 0x4, R2 ;  /* 0x000000040702e825 */ /* 0x002fc800078e0202 */
[----:B------:R-:W-:-:S06]  /*17050*/  IMAD.MOV.U32 R7, RZ, RZ, RZ ;  /* 0x000000ffff077224 */ /* 0x000fcc00078e00ff */
[----:B------:R-:W2:Y:S01]  /*17060*/  @!P6 LDG.E R7, desc[UR4][R2.64] ;  /* 0x000000040207e981 */ /* 0x000ea2000c1e1900 */
[----:B------:R-:W-:Y:S01]  /*17070*/  UMOV UR4, 0xffffffff ;  /* 0xffffffff00047882 */ /* 0x000fe20000000000 */
[----:B--2---:R-:W-:Y:S02]  /*17080*/  IMAD R2, R7, R6, RZ ;  /* 0x0000000607027224 */ /* 0x004fe400078e02ff */
[----:B------:R-:W-:Y:S05]  /*17090*/  BRA.DIV UR4, `(.L_x_345) ;  /* 0x0000002204e87947 */ /* 0x000fea000b800000 */
        /* <DEDUP_REMOVED lines=16> */
.L_x_414:
[----:B------:R-:W-:Y:S02]  /*171a0*/  ULDC UR4, c[0x0][0xc38] ;  /* 0x00030e0000047ab9 */ /* 0x000fe40000000800 */
[----:B------:R-:W-:-:S04]  /*171b0*/  IMAD.U32 R3, RZ, RZ, UR4 ;  /* 0x00000004ff037e24 */ /* 0x000fc8000f8e00ff */
[----:B--2---:R-:W-:-:S04]  /*171c0*/  IMAD R9, R9, R3, RZ ;  /* 0x0000000309097224 */ /* 0x004fc800078e02ff */
[----:B------:R-:W-:-:S05]  /*171d0*/  IMAD.IADD R5, R9, 0x1, R5 ;  /* 0x0000000109057824 */ /* 0x000fca00078e0205 */
[----:B------:R-:W-:-:S13]  /*171e0*/  ISETP.GT.AND P6, PT, R5, R0, PT ;  /* 0x000000000500720c */ /* 0x000fda0003fc4270 */
[----:B------:R-:W-:Y:S05]  /*171f0*/  @!P6 BRA `(.L_x_346) ;  /* 0xfffffffc0050e947 */ /* 0x000fea000383ffff */
.L_x_343:
[----:B------:R-:W-:Y:S01]  /*17200*/  IMAD.IADD R9, R5, 0x1, -R9 ;  /* 0x0000000105097824 */ /* 0x000fe200078e0a09 */
[----:B------:R-:W-:-:S03]  /*17210*/  UMOV UR4, 0xffffffff ;  /* 0xffffffff00047882 */ /* 0x000fc60000000000 */
[----:B------:R-:W-:-:S05]  /*17220*/  IMAD R5, R2, R3, R9 ;  /* 0x0000000302057224 */ /* 0x000fca00078e0209 */
[----:B------:R-:W-:Y:S01]  /*17230*/  ISETP.GT.AND P6, PT, R5, R0, PT ;  /* 0x000000000500720c */ /* 0x000fe20003fc4270 */
[----:B------:R-:W-:-:S12]  /*17240*/  BRA.DIV UR4, `(.L_x_347) ;  /* 0x0000002604547947 */ /* 0x000fd8000b800000 */
[----:B------:R-:W-:-:S04]  /*17250*/  VOTE.ANY R8, PT, !P6 ;  /* 0x0000000000087806 */ /* 0x000fc800070e0100 */
[----:B------:R-:W2:Y:S02]  /*17260*/  POPC R5, R8 ;  /* 0x0000000800057309 */ /* 0x000ea40000000000 */
[----:B--2---:R2:W3:Y:S04]  /*17270*/  SHFL.IDX PT, R6, R6, R5, 0x1f ;  /* 0x00001f0506067589 */ /* 0x0044e800000e0000 */
[----:B------:R2:W4:Y:S02]  /*17280*/  SHFL.IDX PT, R7, R7, R5, 0x1f ;  /* 0x00001f0507077589 */ /* 0x00052400000e0000 */
.L_x_419:
[----:B------:R-:W-:-:S13]  /*17290*/  ISETP.NE.AND P0, PT, R8, RZ, PT ;  /* 0x000000ff0800720c */ /* 0x000fda0003f05270 */
[----:B------:R-:W-:Y:S05]  /*172a0*/  @!P0 BRA `(.L_x_348) ;  /* 0x0000000000148947 */ /* 0x000fea0003800000 */
[----:B------:R-:W-:Y:S01]  /*172b0*/  UMOV UR4, 0xffffffff ;  /* 0xffffffff00047882 */ /* 0x000fe20000000000 */
[----:B0-----:R-:W-:Y:S02]  /*172c0*/  VIADD R12, R5, 0xffffffff ;  /* 0xffffffff050c7836 */ /* 0x001fe40000000000 */
[----:B------:R-:W-:Y:S05]  /*172d0*/  BRA.DIV UR4, `(.L_x_349) ;  /* 0x00000026048c7947 */ /* 0x000fea000b800000 */
[----:B-1----:R0:W1:Y:S02]  /*172e0*/  SHFL.IDX PT, R2, R2, R12, 0x1f ;  /* 0x00001f0c02027589 */ /* 0x00206400000e0000 */
.L_x_422:
[----:B-1----:R-:W-:-:S07]  /*172f0*/  IMAD.MOV.U32 R4, RZ, RZ, R2 ;  /* 0x000000ffff047224 */ /* 0x002fce00078e0002 */
.L_x_348:
[----:B------:R-:W5:Y:S01]  /*17300*/  LDL.LU R10, [R1+0xc] ;  /* 0x00000c00010a7983 */ /* 0x000f620000300800 */
[----:B------:R-:W-:Y:S01]  /*17310*/  IMAD R9, R4, R3, R9 ;  /* 0x0000000304097224 */ /* 0x000fe200078e0209 */
[----:B---3--:R-:W-:-:S03]  /*17320*/  IABS R4, R6 ;  /* 0x0000000600047213 */ /* 0x008fc60000000000 */
[----:B------:R-:W-:Y:S01]  /*17330*/  IMAD.IADD R0, R0, 0x1, -R9 ;  /* 0x0000000100007824 */ /* 0x000fe200078e0a09 */
[----:B-1----:R-:W1:Y:S01]  /*17340*/  I2F.RP R2, R4 ;  /* 0x0000000400027306 */ /* 0x002e620000209400 */
[----:B------:R3:W-:Y:S02]  /*17350*/  STL [R1], R9 ;  /* 0x0000000901007387 */ /* 0x0007e40000100800 */
[----:B---3--:R-:W-:-:S05]  /*17360*/  IABS R9, R6 ;  /* 0x0000000600097213 */ /* 0x008fca0000000000 */
[----:B-1----:R-:W1:Y:S01]  /*17370*/  MUFU.RCP R2, R2 ;  /* 0x0000000200027308 */ /* 0x002e620000001000 */
[----:B------:R-:W-:Y:S02]  /*17380*/  IMAD.MOV R9, RZ, RZ, -R9 ;  /* 0x000000ffff097224 */ /* 0x000fe400078e0a09 */
[----:B-1----:R-:W-:-:S05]  /*17390*/  VIADD R2, R2, 0xffffffe ;  /* 0x0ffffffe02027836 */ /* 0x002fca0000000000 */
[----:B------:R-:W1:Y:S02]  /*173a0*/  F2I.FTZ.U32.TRUNC.NTZ R3, R2 ;  /* 0x0000000200037305 */ /* 0x000e64000021f000 */
[----:B-1----:R-:W-:-:S04]  /*173b0*/  IMAD.MOV R2, RZ, RZ, -R3 ;  /* 0x000000ffff027224 */ /* 0x002fc800078e0a03 */
[----:B------:R-:W-:Y:S02]  /*173c0*/  IMAD R8, R2, R4, RZ ;  /* 0x0000000402087224 */ /* 0x000fe400078e02ff */
[----:B------:R-:W-:-:S04]  /*173d0*/  IMAD.MOV.U32 R2, RZ, RZ, RZ ;  /* 0x000000ffff027224 */ /* 0x000fc800078e00ff */
[----:B------:R-:W-:Y:S01]  /*173e0*/  IMAD.HI.U32 R2, R3, R8, R2 ;  /* 0x0000000803027227 */ /* 0x000fe200078e0002 */
[----:B------:R-:W-:-:S05]  /*173f0*/  IABS R3, R0 ;  /* 0x0000000000037213 */ /* 0x000fca0000000000 */
[----:B------:R-:W-:-:S04]  /*17400*/  IMAD.HI.U32 R8, R2, R3, RZ ;  /* 0x0000000302087227 */ /* 0x000fc800078e00ff */
[----:B------:R-:W-:-:S05]  /*17410*/  IMAD R3, R8, R9, R3 ;  /* 0x0000000908037224 */ /* 0x000fca00078e0203 */
[----:B------:R-:W-:-:S13]  /*17420*/  ISETP.GT.U32.AND P1, PT, R4, R3, PT ;  /* 0x000000030400720c */ /* 0x000fda0003f24070 */
[----:B------:R-:W-:Y:S02]  /*17430*/  @!P1 IMAD.IADD R3, R3, 0x1, -R4 ;  /* 0x0000000103039824 */ /* 0x000fe400078e0a04 */
[----:B------:R-:W-:Y:S01]  /*17440*/  @!P1 VIADD R8, R8, 0x1 ;  /* 0x0000000108089836 */ /* 0x000fe20000000000 */
[----:B------:R-:W-:Y:S02]  /*17450*/  ISETP.NE.AND P1, PT, R6, RZ, PT ;  /* 0x000000ff0600720c */ /* 0x000fe40003f25270 */
[----:B------:R-:W-:Y:S02]  /*17460*/  ISETP.GE.U32.AND P0, PT, R3, R4, PT ;  /* 0x000000040300720c */ /* 0x000fe40003f06070 */
[----:B----4-:R-:W-:-:S04]  /*17470*/  IABS R4, R7 ;  /* 0x0000000700047213 */ /* 0x010fc80000000000 */
[----:B------:R-:W1:Y:S07]  /*17480*/  I2F.RP R2, R4 ;  /* 0x0000000400027306 */ /* 0x000e6e0000209400 */
[----:B------:R-:W-:Y:S01]  /*17490*/  @P0 VIADD R8, R8, 0x1 ;  /* 0x0000000108080836 */ /* 0x000fe20000000000 */
[----:B-1----:R-:W1:Y:S02]  /*174a0*/  MUFU.RCP R2, R2 ;  /* 0x0000000200027308 */ /* 0x002e640000001000 */
[----:B-1----:R-:W-:-:S06]  /*174b0*/  VIADD R2, R2, 0xffffffe ;  /* 0x0ffffffe02027836 */ /* 0x002fcc0000000000 */
[----:B------:R-:W1:Y:S02]  /*174c0*/  F2I.FTZ.U32.TRUNC.NTZ R3, R2 ;  /* 0x0000000200037305 */ /* 0x000e64000021f000 */
[----:B-1----:R-:W-:-:S04]  /*174d0*/  IMAD.MOV R2, RZ, RZ, -R3 ;  /* 0x000000ffff027224 */ /* 0x002fc800078e0a03 */
[----:B------:R-:W-:Y:S02]  /*174e0*/  IMAD R9, R2, R4, RZ ;  /* 0x0000000402097224 */ /* 0x000fe400078e02ff */
[----:B------:R-:W-:-:S04]  /*174f0*/  IMAD.MOV.U32 R2, RZ, RZ, RZ ;  /* 0x000000ffff027224 */ /* 0x000fc800078e00ff */
[----:B------:R-:W-:Y:S01]  /*17500*/  IMAD.HI.U32 R2, R3, R9, R2 ;  /* 0x0000000903027227 */ /* 0x000fe200078e0002 */
[----:B------:R-:W-:Y:S02]  /*17510*/  LOP3.LUT R3, R0, R6, RZ, 0x3c, !PT ;  /* 0x0000000600037212 */ /* 0x000fe400078e3cff */
[----:B------:R-:W-:Y:S02]  /*17520*/  IABS R9, R7 ;  /* 0x0000000700097213 */ /* 0x000fe40000000000 */
[----:B------:R-:W-:-:S03]  /*17530*/  ISETP.GE.AND P2, PT, R3, RZ, PT ;  /* 0x000000ff0300720c */ /* 0x000fc60003f46270 */
[----:B------:R-:W-:-:S10]  /*17540*/  IMAD.MOV R9, RZ, RZ, -R9 ;  /* 0x000000ffff097224 */ /* 0x000fd400078e0a09 */
[----:B------:R-:W-:Y:S01]  /*17550*/  @!P2 IMAD.MOV R8, RZ, RZ, -R8 ;  /* 0x000000ffff08a224 */ /* 0x000fe200078e0a08 */
[----:B------:R-:W-:-:S04]  /*17560*/  @!P1 LOP3.LUT R8, RZ, R6, RZ, 0x33, !PT ;  /* 0x00000006ff089212 */ /* 0x000fc800078e33ff */
[-C--:B------:R-:W-:Y:S01]  /*17570*/  IABS R3, R8.reuse ;  /* 0x0000000800037213 */ /* 0x080fe20000000000 */
[----:B------:R-:W-:-:S04]  /*17580*/  IMAD R6, R6, R8, RZ ;  /* 0x0000000806067224 */ /* 0x000fc800078e02ff */
[----:B------:R-:W-:-:S04]  /*17590*/  IMAD.HI.U32 R2, R2, R3, RZ ;  /* 0x0000000302027227 */ /* 0x000fc800078e00ff */
[----:B------:R-:W-:-:S05]  /*175a0*/  IMAD R3, R2, R9, R3 ;  /* 0x0000000902037224 */ /* 0x000fca00078e0203 */
[----:B------:R-:W-:-:S13]  /*175b0*/  ISETP.GT.U32.AND P1, PT, R4, R3, PT ;  /* 0x000000030400720c */ /* 0x000fda0003f24070 */
[----:B------:R-:W-:Y:S02]  /*175c0*/  @!P1 IMAD.IADD R3, R3, 0x1, -R4 ;  /* 0x0000000103039824 */ /* 0x000fe400078e0a04 */
[----:B------:R-:W-:Y:S01]  /*175d0*/  @!P1 VIADD R2, R2, 0x1 ;  /* 0x0000000102029836 */ /* 0x000fe20000000000 */
[----:B------:R-:W-:Y:S02]  /*175e0*/  ISETP.NE.AND P1, PT, R7, RZ, PT ;  /* 0x000000ff0700720c */ /* 0x000fe40003f25270 */
[----:B------:R-:W-:Y:S01]  /*175f0*/  ISETP.GE.U32.AND P0, PT, R3, R4, PT ;  /* 0x000000040300720c */ /* 0x000fe20003f06070 */
[----:B------:R-:W-:Y:S01]  /*17600*/  IMAD.IADD R4, R0, 0x1, -R6 ;  /* 0x0000000100047824 */ /* 0x000fe200078e0a06 */
[----:B------:R-:W-:-:S04]  /*17610*/  LOP3.LUT R3, R8, R7, RZ, 0x3c, !PT ;  /* 0x0000000708037212 */ /* 0x000fc800078e3cff */
[----:B------:R-:W-:-:S07]  /*17620*/  ISETP.GE.AND P2, PT, R3, RZ, PT ;  /* 0x000000ff0300720c */ /* 0x000fce0003f46270 */
[----:B------:R-:W-:-:S06]  /*17630*/  @P0 VIADD R2, R2, 0x1 ;  /* 0x0000000102020836 */ /* 0x000fcc0000000000 */
[----:B------:R-:W-:Y:S01]  /*17640*/  @!P2 IMAD.MOV R2, RZ, RZ, -R2 ;  /* 0x000000ffff02a224 */ /* 0x000fe200078e0a02 */
[----:B------:R-:W-:-:S05]  /*17650*/  @!P1 LOP3.LUT R2, RZ, R7, RZ, 0x33, !PT ;  /* 0x00000007ff029212 */ /* 0x000fca00078e33ff */
[--C-:B------:R-:W-:Y:S02]  /*17660*/  IMAD.MOV R3, RZ, RZ, -R2.reuse ;  /* 0x000000ffff037224 */ /* 0x100fe400078e0a02 */
[C---:B------:R-:W-:Y:S02]  /*17670*/  IMAD R2, R7.reuse, 0x1000000, R2 ;  /* 0x0100000007027824 */ /* 0x040fe400078e0202 */
[----:B------:R-:W-:-:S04]  /*17680*/  IMAD R3, R7, R3, R8 ;  /* 0x0000000307037224 */ /* 0x000fc800078e0208 */
[----:B------:R-:W-:-:S05]  /*17690*/  IMAD R0, R3, 0x10000, R2 ;  /* 0x0001000003007824 */ /* 0x000fca00078e0202 */
[----:B------:R1:W-:Y:S01]  /*176a0*/  STL [R1+0x8], R0 ;  /* 0x0000080001007387 */ /* 0x0003e20000100800 */
[----:B-----5:R-:W-:-:S05]  /*176b0*/  IMAD.IADD R10, R5, 0x1, R10 ;  /* 0x00000001050a7824 */ /* 0x020fca00078e020a */
[----:B------:R1:W-:Y:S04]  /*176c0*/  STL [R1+0xc], R10 ;  /* 0x00000c0a01007387 */ /* 0x0003e80000100800 */
[----:B------:R1:W-:Y:S01]  /*176d0*/  STL [R1+0x4], R4 ;  /* 0x0000040401007387 */ /* 0x0003e20000100800 */
[----:B------:R-:W-:Y:S05]  /*176e0*/  BRA `(.L_x_350) ;  /* 0x0000000000287947 */ /* 0x000fea0003800000 */
.L_x_344:
[----:B------:R-:W-:Y:S01]  /*176f0*/  UMOV UR4, URZ ;  /* 0x0000003f00047c82 */ /* 0x000fe20008000000 */
[----:B------:R-:W-:Y:S01]  /*17700*/  ULDC UR6, c[0x0][0xc3c] ;  /* 0x00030f0000067ab9 */ /* 0x000fe20000000800 */
[----:B------:R-:W-:Y:S01]  /*17710*/  UMOV UR5, URZ ;  /* 0x0000003f00057c82 */ /* 0x000fe20008000000 */
[----:B------:R1:W-:Y:S01]  /*17720*/  STL [R1], R0 ;  /* 0x0000000001007387 */ /* 0x0003e20000100800 */
[----:B------:R-:W-:Y:S02]  /*17730*/  IMAD.U32 R3, RZ, RZ, UR4 ;  /* 0x00000004ff037e24 */ /* 0x000fe4000f8e00ff */
[----:B------:R-:W-:-:S03]  /*17740*/  IMAD.U32 R2, RZ, RZ, UR5 ;  /* 0x00000005ff027e24 */ /* 0x000fc6000f8e00ff */
[----:B------:R2:W-:Y:S01]  /*17750*/  STL [R1+0x4], R3 ;  /* 0x0000040301007387 */ /* 0x0005e20000100800 */
[----:B-1----:R-:W-:-:S05]  /*17760*/  IMAD.U32 R0, RZ, RZ, UR6 ;  /* 0x00000006ff007e24 */ /* 0x002fca000f8e00ff */
[----:B------:R2:W-:Y:S04]  /*17770*/  STL [R1+0xc], R0 ;  /* 0x00000c0001007387 */ /* 0x0005e80000100800 */
[----:B------:R2:W-:Y:S02]  /*17780*/  STL [R1+0x8], R2 ;  /* 0x0000080201007387 */ /* 0x0005e40000100800 */
.L_x_350:
[----:B--2---:R-:W2:Y:S04]  /*17790*/  LDL R2, [R1+0xc] ;  /* 0x00000c0001027983 */ /* 0x004ea80000100800 */
[----:B------:R-:W3:Y:S04]  /*177a0*/  LDL R3, [R1+0x8] ;  /* 0x0000080001037983 */ /* 0x000ee80000100800 */
[----:B------:R-:W4:Y:S04]  /*177b0*/  LDL R5, [R1+0x4] ;  /* 0x0000040001057983 */ /* 0x000f280000100800 */
[----:B-1----:R-:W4:Y:S01]  /*177c0*/  LDL R4, [R1] ;  /* 0x0000000001047983 */ /* 0x002f220000100800 */
[----:B------:R-:W1:Y:S01]  /*177d0*/  S2R R0, SR_TID.X ;  /* 0x0000000000007919 */ /* 0x000e620000002100 */
[----:B------:R-:W-:Y:S05]  /*177e0*/  WARPSYNC.ALL ;  /* 0x0000000000007948 */ /* 0x000fea0003800000 */
[----:B-1----:R-:W-:Y:S01]  /*177f0*/  LOP3.LUT R0, R0, 0x1f, RZ, 0xc0, !PT ;  /* 0x0000001f00007812 */ /* 0x002fe200078ec0ff */
[----:B------:R-:W-:Y:S03]  /*17800*/  BAR.SYNC.DEFER_BLOCKING 0x4, 0x180 ;  /* 0x0106000000007b1d */ /* 0x000fe60000010000 */
[----:B------:R-:W-:-:S13]  /*17810*/  ISETP.NE.AND P0, PT, R0, RZ, PT ;  /* 0x000000ff0000720c */ /* 0x000fda0003f05270 */
[----:B------:R-:W1:Y:S01]  /*17820*/  @!P0 S2R R0, SR_CgaCtaId ;  /* 0x0000000000008919 */ /* 0x000e620000008800 */
[----:B--2---:R-:W-:Y:S01]  /*17830*/  IMAD.MOV.U32 R7, RZ, RZ, R2 ;  /* 0x000000ffff077224 */ /* 0x004fe200078e0002 */
[----:B------:R-:W-:Y:S01]  /*17840*/  @!P0 MOV R2, 0x400 ;  /* 0x0000040000028802 */ /* 0x000fe20000000f00 */
[----:B---3--:R-:W-:-:S03]  /*17850*/  IMAD.MOV.U32 R6, RZ, RZ, R3 ;  /* 0x000000ffff067224 */ /* 0x008fc600078e0003 */
[----:B-1----:R-:W-:-:S05]  /*17860*/  @!P0 LEA R18, R0, R2, 0x18 ;  /* 0x0000000200128211 */ /* 0x002fca00078ec0ff */
[----:B----4-:R2:W-:Y:S01]  /*17870*/  @!P0 STS.128 [R18+0x388d0], R4 ;  /* 0x0388d00412008388 */ /* 0x0105e20000000c00 */
[----:B------:R-:W-:Y:S06]  /*17880*/  BAR.ARV 0x5, 0x180 ;  /* 0x0146000000007b1d */ /* 0x000fec0000002000 */
.L_x_341:
[----:B------:R-:W3:Y:S01]  /*17890*/  LDL R0, [R1+0xc] ;  /* 0x00000c0001007983 */ /* 0x000ee20000100800 */
[----:B------:R-:W-:Y:S02]  /*178a0*/  ULDC UR4, c[0x0][0xc3c] ;  /* 0x00030f0000047ab9 */ /* 0x000fe40000000800 */
[----:B---3--:R-:W-:-:S13]  /*178b0*/  ISETP.GE.AND P0, PT, R0, UR4, PT ;  /* 0x0000000400007c0c */ /* 0x008fda000bf06270 */
[----:B------:R-:W-:Y:S05]  /*178c0*/  @!P0 BRA `(.L_x_351) ;  /* 0xffffff9c005c8947 */ /* 0x000fea000383ffff */
[----:B------:R-:W-:Y:S05]  /*178d0*/  BSYNC B8 ;  /* 0x0000000000087941 */ /* 0x000fea0003800000 */
.L_x_238:
[----:B0-----:R-:W3:Y:S01]  /*178e0*/  LDL.LU R0, [R1+0x48] ;  /* 0x0000480001007983 */ /* 0x001ee20000300800 */
[----:B------:R-:W-:Y:S01]  /*178f0*/  BSSY B0, `(.L_x_352) ;  /* 0x000000b000007945 */ /* 0x000fe20003800000 */
[----:B-12---:R-:W0:Y:S01]  /*17900*/  S2R R5, SR_CgaCtaId ;  /* 0x0000000000057919 */ /* 0x006e220000008800 */
[----:B---3--:R-:W-:-:S05]  /*17910*/  VIADD R0, R0, 0x1 ;  /* 0x0000000100007836 */ /* 0x008fca0000000000 */
[----:B------:R-:W-:-:S04]  /*17920*/  LEA.HI R2, R0, R0, RZ, 0x1 ;  /* 0x0000000000027211 */ /* 0x000fc800078f08ff */
[----:B------:R-:W-:-:S05]  /*17930*/  LOP3.LUT R3, R2, 0xfffffffe, RZ, 0xc0, !PT ;  /* 0xfffffffe02037812 */ /* 0x000fca00078ec0ff */
[----:B------:R-:W-:Y:S01]  /*17940*/  IMAD.IADD R3, R0, 0x1, -R3 ;  /* 0x0000000100037824 */ /* 0x000fe200078e0a03 */
[----:B------:R-:W-:-:S04]  /*17950*/  MOV R0, 0x400 ;  /* 0x0000040000007802 */ /* 0x000fc80000000f00 */
[----:B0-----:R-:W-:Y:S02]  /*17960*/  LEA R0, R5, R0, 0x18 ;  /* 0x0000000005007211 */ /* 0x001fe400078ec0ff */
[----:B------:R-:W-:-:S04]  /*17970*/  SHF.L.U32 R3, R3, 0x1f, RZ ;  /* 0x0000001f03037819 */ /* 0x000fc800000006ff */
[----:B------:R-:W0:Y:S02]  /*17980*/  SYNCS.PHASECHK.TRANS64.TRYWAIT P0, [R0+URZ+0x38820], R3 ;  /* 0x03882003000075a7 */ /* 0x000e24000800017f */
[----:B0-----:R-:W-:Y:S05]  /*17990*/  @!P0 BRA `(.L_x_353) ;  /* 0x0000002000048947 */ /* 0x001fea0003800000 */
.L_x_423:
[----:B------:R-:W-:Y:S05]  /*179a0*/  BSYNC B0 ;  /* 0x0000000000007941 */ /* 0x000fea0003800000 */
.L_x_352:
[----:B------:R-:W-:-:S03]  /*179b0*/  UMOV UR4, 0xffffffff ;  /* 0xffffffff00047882 */ /* 0x000fc60000000000 */
[----:B------:R-:W-:Y:S05]  /*179c0*/  BRA.DIV UR4, `(.L_x_354) ;  /* 0x00000022040c7947 */ /* 0x000fea000b800000 */
[----:B------:R-:W1:Y:S02]  /*179d0*/  S2R R2, SR_TID.X ;  /* 0x0000000000027919 */ /* 0x000e640000002100 */
[----:B-1----:R-:W-:-:S04]  /*179e0*/  SHF.R.U32.HI R2, RZ, 0x5, R2 ;  /* 0x00000005ff027819 */ /* 0x002fc80000011602 */
[----:B------:R-:W-:-:S05]  /*179f0*/  LOP3.LUT R2, R2, 0x3, RZ, 0xc0, !PT ;  /* 0x0000000302027812 */ /* 0x000fca00078ec0ff */
[----:B------:R1:W2:Y:S02]  /*17a00*/  SHFL.IDX PT, R14, R2, RZ, 0x1f ;  /* 0x00001fff020e7589 */ /* 0x0002a400000e0000 */
.L_x_426:
[----:B--2---:R-:W-:Y:S01]  /*17a10*/  ISETP.NE.AND P0, PT, R14, RZ, PT ;  /* 0x000000ff0e00720c */ /* 0x004fe20003f05270 */
[----:B------:R-:W-:-:S12]  /*17a20*/  BSSY B0, `(.L_x_355) ;  /* 0x0000027000007945 */ /* 0x000fd80003800000 */
[----:B------:R-:W-:Y:S05]  /*17a30*/  @P0 BRA `(.L_x_356) ;  /* 0x0000000000940947 */ /* 0x000fea0003800000 */
[----:B------:R-:W-:-:S03]  /*17a40*/  UMOV UR4, 0xffffffff ;  /* 0xffffffff00047882 */ /* 0x000fc60000000000 */
[----:B------:R-:W-:Y:S05]  /*17a50*/  BRA.DIV UR4, `(.L_x_357) ;  /* 0x00000022041c7947 */ /* 0x000fea000b800000 */
[----:B------:R-:W-:-:S13]  /*17a60*/  ELECT P6, URZ, PT ;  /* 0x00000000003f782f */ /* 0x000fda00038c0000 */
.L_x_429:
[----:B------:R-:W-:Y:S05]  /*17a70*/  @!P6 BRA `(.L_x_356) ;  /* 0x000000000084e947 */ /* 0x000fea0003800000 */
[----:B-1----:R-:W2:Y:S02]  /*17a80*/  LDL R2, [R1+0x70] ;  /* 0x0000700001027983 */ /* 0x002ea40000100800 */
[----:B--2---:R-:W-:-:S13]  /*17a90*/  R2UR UR4, R2 ;  /* 0x00000000020472ca */ /* 0x004fda00000e0000 */
[----:B------:R-:W-:-:S06]  /*17aa0*/  ULOP3.LUT UR4, UR4, 0x2, URZ, 0xfc, !UPT ;  /* 0x0000000204047892 */ /* 0x000fcc000f8efc3f */
[----:B------:R-:W-:-:S05]  /*17ab0*/  IMAD.U32 R2, RZ, RZ, UR4 ;  /* 0x00000004ff027e24 */ /* 0x000fca000f8e00ff */
[----:B------:R-:W-:-:S13]  /*17ac0*/  ISETP.NE.AND P2, PT, R2, 0x3, PT ;  /* 0x000000030200780c */ /* 0x000fda0003f45270 */
[----:B------:R-:W-:Y:S05]  /*17ad0*/  @!P2 BRA `(.L_x_358) ;  /* 0x000000000004a947 */ /* 0x000fea0003800000 */
[----:B------:R-:W-:Y:S01]  /*17ae0*/  BPT.TRAP 0x1 ;  /* 0x000000040000795c */ /* 0x000fe20000300000 */
.L_x_358:
[----:B------:R-:W2:Y:S01]  /*17af0*/  LDL.LU R7, [R1+0x14] ;  /* 0x0000140001077983 */ /* 0x000ea20000300800 */
[----:B------:R-:W-:Y:S02]  /*17b00*/  VIADD R2, R0, 0x38840 ;  /* 0x0003884000027836 */ /* 0x000fe40000000000 */
[C---:B0-----:R-:W-:Y:S02]  /*17b10*/  VIADD R3, R19.reuse, 0x1 ;  /* 0x0000000113037836 */ /* 0x041fe40000000000 */
[----:B------:R-:W-:-:S03]  /*17b20*/  IMAD R6, R19, 0x8, R2 ;  /* 0x0000000813067824 */ /* 0x000fc600078e0202 */
[----:B------:R-:W-:-:S04]  /*17b30*/  ISETP.NE.AND P1, PT, R3, 0x2, PT ;  /* 0x000000020300780c */ /* 0x000fc80003f25270 */
[----:B------:R-:W-:Y:S02]  /*17b40*/  SEL R4, RZ, 0x1, P1 ;  /* 0x00000001ff047807 */ /* 0x000fe40000800000 */
[----:B------:R-:W-:Y:S02]  /*17b50*/  SEL R3, R3, RZ, P1 ;  /* 0x000000ff03037207 */ /* 0x000fe40000800000 */
[C---:B--2---:R-:W-:Y:S02]  /*17b60*/  SHF.L.U32 R5, R7.reuse, 0x1f, RZ ;  /* 0x0000001f07057819 */ /* 0x044fe400000006ff */
[----:B------:R-:W-:Y:S01]  /*17b70*/  LOP3.LUT R4, R7, R4, RZ, 0x3c, !PT ;  /* 0x0000000407047212 */ /* 0x000fe200078e3cff */
[----:B------:R-:W-:Y:S01]  /*17b80*/  IMAD R7, R3, 0x8, R2 ;  /* 0x0000000803077824 */ /* 0x000fe200078e0202 */
[----:B------:R-:W0:Y:S02]  /*17b90*/  SYNCS.PHASECHK.TRANS64.TRYWAIT P0, [R6+URZ], R5 ;  /* 0x00000005060075a7 */ /* 0x000e24000800017f */
[----:B------:R-:W-:Y:S01]  /*17ba0*/  SHF.L.U32 R2, R4, 0x1f, RZ ;  /* 0x0000001f04027819 */ /* 0x000fe200000006ff */
[----:B0-----:R-:W-:Y:S06]  /*17bb0*/  @!P0 BRA `(.L_x_359) ;  /* 0x0000001c00e48947 */ /* 0x001fec0003800000 */
.L_x_430:
[----:B------:R-:W1:Y:S02]  /*17bc0*/  SYNCS.PHASECHK.TRANS64.TRYWAIT P0, [R7+URZ], R2 ;  /* 0x00000002070075a7 */ /* 0x000e64000800017f */
[----:B-1----:R-:W-:Y:S05]  /*17bd0*/  @!P0 BRA `(.L_x_360) ;  /* 0x0000001c00f08947 */ /* 0x002fea0003800000 */
.L_x_431:
[----:B------:R-:W-:Y:S05]  /*17be0*/  @!P2 BRA `(.L_x_361) ;  /* 0x000000000004a947 */ /* 0x000fea0003800000 */
[----:B------:R-:W-:Y:S01]  /*17bf0*/  BPT.TRAP 0x1 ;  /* 0x000000040000795c */ /* 0x000fe20000300000 */
.L_x_361:
[----:B------:R-:W-:-:S04]  /*17c00*/  VIADD R0, R0, 0x38860 ;  /* 0x0003886000007836 */ /* 0x000fc80000000000 */
[----:B------:R-:W-:-:S04]  /*17c10*/  IMAD R4, R19, 0x8, R0 ;  /* 0x0000000813047824 */ /* 0x000fc800078e0200 */
[----:B------:R-:W2:Y:S02]  /*17c20*/  SYNCS.PHASECHK.TRANS64.TRYWAIT P0, [R4+URZ], R5 ;  /* 0x00000005040075a7 */ /* 0x000ea4000800017f */
[----:B--2---:R-:W-:Y:S05]  /*17c30*/  @!P0 BRA `(.L_x_362) ;  /* 0x0000001c00ec8947 */ /* 0x004fea0003800000 */
.L_x_432:
[----:B------:R-:W-:-:S07]  /*17c40*/  IMAD R3, R3, 0x8, R0 ;  /* 0x0000000803037824 */ /* 0x000fce00078e0200 */
.L_x_363:
[----:B---3--:R3:W4:Y:S02]  /*17c50*/  SYNCS.PHASECHK.TRANS64.TRYWAIT P0, [R3+URZ], R2 ;  /* 0x00000002030075a7 */ /* 0x008724000800017f */
[----:B----4-:R-:W-:Y:S05]  /*17c60*/  @!P0 NANOSLEEP.SYNCS 0x989680 ;  /* 0x009896800000895d */ /* 0x010fea0003900000 */
[----:B------:R-:W4:Y:S02]  /*17c70*/  @!P0 SYNCS.PHASECHK.TRANS64 P0, [R3+URZ], R2 ;  /* 0x00000002030085a7 */ /* 0x000f24000800007f */
[----:B----4-:R-:W-:Y:S05]  /*17c80*/  @!P0 BRA `(.L_x_363) ;  /* 0xfffffffc00f08947 */ /* 0x010fea000383ffff */
.L_x_356:
[----:B------:R-:W-:Y:S05]  /*17c90*/  BSYNC B0 ;  /* 0x0000000000007941 */ /* 0x000fea0003800000 */
.L_x_355:
[----:B------:R-:W-:Y:S05]  /*17ca0*/  EXIT ;  /* 0x000000000000794d */ /* 0x000fea0003800000 */
.L_x_189:
[----:B0-----:R0:W1:Y:S02]  /*17cb0*/  SYNCS.PHASECHK.TRANS64.TRYWAIT P1, [R5+URZ+0x38800], R0 ;  /* 0x03880000050075a7 */ /* 0x001064000802017f */
[----:B-1----:R-:W-:Y:S05]  /*17cc0*/  @!P1 NANOSLEEP.SYNCS 0x989680 ;  /* 0x009896800000995d */ /* 0x002fea0003900000 */
[----:B------:R-:W1:Y:S02]  /*17cd0*/  @!P1 SYNCS.PHASECHK.TRANS64 P1, [R5+URZ+0x38800], R0 ;  /* 0x03880000050095a7 */ /* 0x000e64000802007f */
[----:B-1----:R-:W-:Y:S05]  /*17ce0*/  @!P1 BRA `(.L_x_189) ;  /* 0xfffffffc00f09947 */ /* 0x002fea000383ffff */
[----:B------:R-:W-:Y:S05]  /*17cf0*/  BRA `(.L_x_364) ;  /* 0xfffffea000e07947 */ /* 0x000fea000383ffff */
.L_x_193:
[----:B-1----:R1:W2:Y:S02]  /*17d00*/  SYNCS.PHASECHK.TRANS64.TRYWAIT P2, [R0+URZ+0x38830], R3 ;  /* 0x03883003000075a7 */ /* 0x0022a4000804017f */
[----:B--2---:R-:W-:Y:S05]  /*17d10*/  @!P2 NANOSLEEP.SYNCS 0x989680 ;  /* 0x009896800000a95d */ /* 0x004fea0003900000 */
[----:B------:R-:W2:Y:S02]  /*17d20*/  @!P2 SYNCS.PHASECHK.TRANS64 P2, [R0+URZ+0x38830], R3 ;  /* 0x038830030000a5a7 */ /* 0x000ea4000804007f */
[----:B--2---:R-:W-:Y:S05]  /*17d30*/  @!P2 BRA `(.L_x_193) ;  /* 0xfffffffc00f0a947 */ /* 0x004fea000383ffff */
[----:B------:R-:W-:Y:S05]  /*17d40*/  BRA `(.L_x_192) ;  /* 0xfffffea400087947 */ /* 0x000fea000383ffff */
.L_x_198:
[----:B-1----:R-:W-:-:S04]  /*17d50*/  IMAD.U32 R4, RZ, RZ, UR61 ;  /* 0x0000003dff047e24 */ /* 0x002fc8000f8e00ff */
[----:B------:R1:W2:Y:S03]  /*17d60*/  SYNCS.PHASECHK.TRANS64.TRYWAIT P2, [R4+URZ+0x38830], R3 ;  /* 0x03883003040075a7 */ /* 0x0002a6000804017f */
[----:B--2---:R-:W-:Y:S05]  /*17d70*/  @!P2 NANOSLEEP.SYNCS 0x989680 ;  /* 0x009896800000a95d */ /* 0x004fea0003900000 */
[----:B------:R-:W2:Y:S02]  /*17d80*/  @!P2 SYNCS.PHASECHK.TRANS64 P2, [R4+URZ+0x38830], R3 ;  /* 0x038830030400a5a7 */ /* 0x000ea4000804007f */
[----:B--2---:R-:W-:Y:S05]  /*17d90*/  @!P2 BRA `(.L_x_198) ;  /* 0xfffffffc00eca947 */ /* 0x004fea000383ffff */
[----:B------:R-:W-:Y:S05]  /*17da0*/  BRA `(.L_x_197) ;  /* 0xfffffee800bc7947 */ /* 0x000fea000383ffff */
.L_x_202:
[----:B---3--:R-:W-:-:S04]  /*17db0*/  IMAD.U32 R2, RZ, RZ, UR6 ;  /* 0x00000006ff027e24 */ /* 0x008fc8000f8e00ff */
[----:B------:R3:W4:Y:S03]  /*17dc0*/  SYNCS.PHASECHK.TRANS64.TRYWAIT P2, [R2+URZ+0x38850], R0 ;  /* 0x03885000020075a7 */ /* 0x000726000804017f */
[----:B----4-:R-:W-:Y:S05]  /*17dd0*/  @!P2 NANOSLEEP.SYNCS 0x989680 ;  /* 0x009896800000a95d */ /* 0x010fea0003900000 */
[----:B------:R-:W4:Y:S02]  /*17de0*/  @!P2 SYNCS.PHASECHK.TRANS64 P2, [R2+URZ+0x38850], R0 ;  /* 0x038850000200a5a7 */ /* 0x000f24000804007f */
[----:B----4-:R-:W-:Y:S05]  /*17df0*/  @!P2 BRA `(.L_x_202) ;  /* 0xfffffffc00eca947 */ /* 0x010fea000383ffff */
[----:B------:R-:W-:Y:S05]  /*17e00*/  BRA `(.L_x_201) ;  /* 0xffffff1000e47947 */ /* 0x000fea000383ffff */
.L_x_207:
[----:B-1----:R1:W2:Y:S02]  /*17e10*/  SYNCS.PHASECHK.TRANS64.TRYWAIT P0, [R0+URZ+0x38850], R7 ;  /* 0x03885007000075a7 */ /* 0x0022a4000800017f */
[----:B--2---:R-:W-:Y:S05]  /*17e20*/  @!P0 NANOSLEEP.SYNCS 0x989680 ;  /* 0x009896800000895d */ /* 0x004fea0003900000 */
[----:B------:R-:W2:Y:S02]  /*17e30*/  @!P0 SYNCS.PHASECHK.TRANS64 P0, [R0+URZ+0x38850], R7 ;  /* 0x03885007000085a7 */ /* 0x000ea4000800007f */
[----:B--2---:R-:W-:Y:S05]  /*17e40*/  @!P0 BRA `(.L_x_207) ;  /* 0xfffffffc00f08947 */ /* 0x004fea000383ffff */
[----:B------:R-:W-:Y:S05]  /*17e50*/  BRA `(.L_x_206) ;  /* 0xffffff3000207947 */ /* 0x000fea000383ffff */
.L_x_252:
[----:B------:R-:W2:Y:S01]  /*17e60*/  S2R R4, SR_TID.X ;  /* 0x0000000000047919 */ /* 0x000ea20000002100 */
[----:B------:R-:W-:Y:S01]  /*17e70*/  BSSY B0, `(.L_x_365) ;  /* 0x000000a000007945 */ /* 0x000fe20003800000 */
[----:B------:R-:W-:Y:S02]  /*17e80*/  IMAD.MOV.U32 R12, RZ, RZ, RZ ;  /* 0x000000ffff0c7224 */ /* 0x000fe400078e00ff */
[----:B0-----:R-:W-:Y:S02]  /*17e90*/  IMAD.MOV.U32 R11, RZ, RZ, 0x1f ;  /* 0x0000001fff0b7424 */ /* 0x001fe400078e00ff */
[----:B------:R-:W-:Y:S01]  /*17ea0*/  IMAD.MOV.U32 R15, RZ, RZ, -0x1 ;  /* 0xffffffffff0f7424 */ /* 0x000fe200078e00ff */
[----:B--2---:R-:W-:-:S04]  /*17eb0*/  SHF.R.U32.HI R4, RZ, 0x5, R4 ;  /* 0x00000005ff047819 */ /* 0x004fc80000011604 */
[----:B------:R-:W-:-:S05]  /*17ec0*/  LOP3.LUT R4, R4, 0x3, RZ, 0xc0, !PT ;  /* 0x0000000304047812 */ /* 0x000fca00078ec0ff */
[----:B------:R-:W-:-:S07]  /*17ed0*/  IMAD.MOV.U32 R13, RZ, RZ, R4 ;  /* 0x000000ffff0d7224 */ /* 0x000fce00078e0004 */
[----:B-1----:R-:W-:Y:S05]  /*17ee0*/  WARPSYNC.COLLECTIVE R15, `(.L_x_366) ;  /* 0x000000000f087348 */ /* 0x002fea0003c00000 */
[----:B------:R0:W2:Y:S02]  /*17ef0*/  SHFL.IDX P6, R14, R13, R12, R11 ;  /* 0x0000000c0d0e7389 */ /* 0x0000a400000c000b */
[----:B012---:R-:W-:Y:S01]  /*17f00*/  ENDCOLLECTIVE ;  /* 0x000000000000791b */ /* 0x007fe20003800000 */
.L_x_366:
[----:B------:R-:W-:Y:S05]  /*17f10*/  BSYNC B0 ;  /* 0x0000000000007941 */ /* 0x000fea0003800000 */
.L_x_365:
[----:B------:R-:W-:Y:S05]  /*17f20*/  BRA `(.L_x_367) ;  /* 0xffffffa400807947 */ /* 0x000fea000383ffff */
.L_x_254:
[----:B------:R-:W-:Y:S01]  /*17f30*/  BSSY B0, `(.L_x_368) ;  /* 0x0000006000007945 */ /* 0x000fe20003800000 */
[----:B------:R-:W-:-:S07]  /*17f40*/  IMAD.MOV.U32 R15, RZ, RZ, -0x1 ;  /* 0xffffffffff0f7424 */ /* 0x000fce00078e00ff */
[----:B01--4-:R-:W-:Y:S05]  /*17f50*/  WARPSYNC.COLLECTIVE R15, `(.L_x_369) ;  /* 0x000000000f0c7348 */ /* 0x013fea0003c00000 */
[----:B------:R-:W-:Y:S02]  /*17f60*/  ELECT P6, UR62, PT ;  /* 0x00000000003e782f */ /* 0x000fe400038c0000 */
[----:B------:R-:W-:Y:S01]  /*17f70*/  MOV R14, UR62 ;  /* 0x0000003e000e7c02 */ /* 0x000fe20008000f00 */
[----:B01--4-:R-:W-:Y:S10]  /*17f80*/  ENDCOLLECTIVE ;  /* 0x000000000000791b */ /* 0x013ff40003800000 */
.L_x_369:
[----:B------:R-:W-:Y:S05]  /*17f90*/  BSYNC B0 ;  /* 0x0000000000007941 */ /* 0x000fea0003800000 */
.L_x_368:
[----:B------:R-:W-:Y:S05]  /*17fa0*/  BRA `(.L_x_370) ;  /* 0xffffffa400847947 */ /* 0x000fea000383ffff */
.L_x_256:
[----:B--2---:R2:W3:Y:S02]  /*17fb0*/  SYNCS.PHASECHK.TRANS64.TRYWAIT P0, [R0+URZ+0x38840], R2 ;  /* 0x03884002000075a7 */ /* 0x0044e4000800017f */
[----:B---3--:R-:W-:Y:S05]  /*17fc0*/  @!P0 NANOSLEEP.SYNCS 0x989680 ;  /* 0x009896800000895d */ /* 0x008fea0003900000 */
[----:B------:R-:W3:Y:S02]  /*17fd0*/  @!P0 SYNCS.PHASECHK.TRANS64 P0, [R0+URZ+0x38840], R2 ;  /* 0x03884002000085a7 */ /* 0x000ee4000800007f */
[----:B---3--:R-:W-:Y:S05]  /*17fe0*/  @!P0 BRA `(.L_x_256) ;  /* 0xfffffffc00f08947 */ /* 0x008fea000383ffff */
[----:B------:R-:W-:Y:S05]  /*17ff0*/  BRA `(.L_x_371) ;  /* 0xffffffa400e87947 */ /* 0x000fea000383ffff */
.L_x_260:
[----:B------:R-:W2:Y:S01]  /*18000*/  LDL.LU R11, [R1+0x40] ;  /* 0x00004000010b7983 */ /* 0x000ea20000300800 */
[----:B------:R-:W-:Y:S02]  /*18010*/  IMAD.MOV.U32 R13, RZ, RZ, R3 ;  /* 0x000000ffff0d7224 */ /* 0x000fe400078e0003 */
[----:B------:R-:W-:Y:S01]  /*18020*/  IMAD.MOV.U32 R12, RZ, RZ, RZ ;  /* 0x000000ffff0c7224 */ /* 0x000fe200078e00ff */
[----:B------:R-:W0:Y:S01]  /*18030*/  S2R R7, SR_TID.X ;  /* 0x0000000000077919 */ /* 0x000e220000002100 */
[----:B------:R-:W-:Y:S01]  /*18040*/  IMAD.MOV.U32 R15, RZ, RZ, -0x1 ;  /* 0xffffffffff0f7424 */ /* 0x000fe200078e00ff */
[----:B0-----:R-:W-:-:S04]  /*18050*/  LOP3.LUT R7, R7, 0x7f, RZ, 0xc0, !PT ;  /* 0x0000007f07077812 */ /* 0x001fc800078ec0ff */
[----:B------:R-:W-:-:S05]  /*18060*/  SHF.R.U32.HI R0, RZ, 0x3, R7 ;  /* 0x00000003ff007819 */ /* 0x000fca0000011607 */
[----:B------:R-:W-:-:S04]  /*18070*/  IMAD.IADD R0, R0, 0x1, R5 ;  /* 0x0000000100007824 */ /* 0x000fc800078e0205 */
[----:B------:R-:W-:Y:S02]  /*18080*/  VIADD R5, R0, 0x10 ;  /* 0x0000001000057836 */ /* 0x000fe40000000000 */
[----:B--2---:R-:W-:Y:S02]  /*18090*/  IMAD R2, R11, R8, RZ ;  /* 0x000000080b027224 */ /* 0x004fe400078e02ff */
[----:B------:R-:W-:-:S03]  /*180a0*/  IMAD.MOV.U32 R11, RZ, RZ, 0x181f ;  /* 0x0000181fff0b7424 */ /* 0x000fc600078e00ff */
[----:B------:R-:W-:-:S13]  /*180b0*/  ISETP.GE.AND P5, PT, R0, R2, PT ;  /* 0x000000020000720c */ /* 0x000fda0003fa6270 */
[----:B-----5:R-:W-:Y:S05]  /*180c0*/  WARPSYNC.COLLECTIVE R15, `(.L_x_372) ;  /* 0x000000000f087348 */ /* 0x020fea0003c00000 */
[----:B------:R0:W1:Y:S02]  /*180d0*/  SHFL.IDX P6, R14, R13, R12, R11 ;  /* 0x0000000c0d0e7389 */ /* 0x00006400000c000b */
[----:B01---5:R-:W-:Y:S01]  /*180e0*/  ENDCOLLECTIVE ;  /* 0x000000000000791b */ /* 0x023fe20003800000 */
.L_x_372:
[----:B------:R-:W-:Y:S02]  /*180f0*/  IMAD.MOV.U32 R13, RZ, RZ, R4 ;  /* 0x000000ffff0d7224 */ /* 0x000fe400078e0004 */
[----:B------:R-:W-:-:S07]  /*18100*/  IMAD.MOV.U32 R6, RZ, RZ, R14 ;  /* 0x000000ffff067224 */ /* 0x000fce00078e000e */
[----:B------:R-:W-:Y:S05]  /*18110*/  WARPSYNC.COLLECTIVE R15, `(.L_x_373) ;  /* 0x000000000f087348 */ /* 0x000fea0003c00000 */
[----:B------:R0:W1:Y:S02]  /*18120*/  SHFL.IDX P6, R14, R13, R12, R11 ;  /* 0x0000000c0d0e7389 */ /* 0x00006400000c000b */
[----:B01----:R-:W-:Y:S01]  /*18130*/  ENDCOLLECTIVE ;  /* 0x000000000000791b */ /* 0x003fe20003800000 */
.L_x_373:
[----:B------:R-:W-:Y:S01]  /*18140*/  ULDC.64 UR4, c[0x0][0x208] ;  /* 0x0000820000047ab9 */ /* 0x000fe20000000a00 */
[----:B------:R-:W-:Y:S02]  /*18150*/  IMAD.MOV.U32 R13, RZ, RZ, R3 ;  /* 0x000000ffff0d7224 */ /* 0x000fe400078e0003 */
[----:B------:R-:W-:Y:S02]  /*18160*/  IMAD.MOV.U32 R12, RZ, RZ, 0x1 ;  /* 0x00000001ff0c7424 */ /* 0x000fe400078e00ff */
[----:B------:R-:W-:-:S05]  /*18170*/  IMAD.MOV.U32 R7, RZ, RZ, R14 ;  /* 0x000000ffff077224 */ /* 0x000fca00078e000e */
[----:B------:R-:W-:-:S05]  /*18180*/  @!P5 LEA R7, P4, R10, R7, 0x1 ;  /* 0x000000070a07d211 */ /* 0x000fca00078808ff */
[----:B------:R-:W-:-:S05]  /*18190*/  @!P5 IMAD.X R6, RZ, RZ, R6, P4 ;  /* 0x000000ffff06d224 */ /* 0x000fca00020e0606 */
[----:B------:R-:W-:-:S04]  /*181a0*/  @!P5 LOP3.LUT R7, R7, R6, RZ, 0x3c, !PT ;  /* 0x000000060707d212 */ /* 0x000fc800078e3cff */
[----:B------:R-:W-:-:S04]  /*181b0*/  @!P5 LOP3.LUT R6, R7, R6, RZ, 0x3c, !PT ;  /* 0x000000060706d212 */ /* 0x000fc800078e3cff */
[----:B------:R-:W-:-:S05]  /*181c0*/  @!P5 LOP3.LUT R7, R7, R6, RZ, 0x3c, !PT ;  /* 0x000000060707d212 */ /* 0x000fca00078e3cff */
        /* <DEDUP_REMOVED lines=11> */
.L_x_374:
[----:B------:R-:W-:Y:S02]  /*18280*/  IMAD.MOV.U32 R13, RZ, RZ, R4 ;  /* 0x000000ffff0d7224 */ /* 0x000fe400078e0004 */
[----:B------:R-:W-:-:S07]  /*18290*/  IMAD.MOV.U32 R6, RZ, RZ, R14 ;  /* 0x000000ffff067224 */ /* 0x000fce00078e000e */
[----:B------:R-:W-:Y:S05]  /*182a0*/  WARPSYNC.COLLECTIVE R15, `(.L_x_375) ;  /* 0x000000000f087348 */ /* 0x000fea0003c00000 */
[----:B------:R0:W1:Y:S02]  /*182b0*/  SHFL.IDX P6, R14, R13, R12, R11 ;  /* 0x0000000c0d0e7389 */ /* 0x00006400000c000b */
[----:B01----:R-:W-:Y:S01]  /*182c0*/  ENDCOLLECTIVE ;  /* 0x000000000000791b */ /* 0x003fe20003800000 */
.L_x_375:
[----:B------:R-:W-:Y:S01]  /*182d0*/  ULDC.64 UR4, c[0x0][0x208] ;  /* 0x0000820000047ab9 */ /* 0x000fe20000000a00 */
[----:B------:R-:W-:Y:S02]  /*182e0*/  IMAD.MOV.U32 R13, RZ, RZ, R3 ;  /* 0x000000ffff0d7224 */ /* 0x000fe400078e0003 */
[----:B------:R-:W-:Y:S02]  /*182f0*/  IMAD.MOV.U32 R12, RZ, RZ, 0x2 ;  /* 0x00000002ff0c7424 */ /* 0x000fe400078e00ff */
[----:B------:R-:W-:-:S05]  /*18300*/  IMAD.MOV.U32 R5, RZ, RZ, R14 ;  /* 0x000000ffff057224 */ /* 0x000fca00078e000e */
[----:B------:R-:W-:-:S05]  /*18310*/  @!P5 LEA R5, P4, R10, R5, 0x1 ;  /* 0x000000050a05d211 */ /* 0x000fca00078808ff */
[----:B------:R-:W-:-:S04]  /*18320*/  @!P5 IMAD.X R6, RZ, RZ, R6, P4 ;  /* 0x000000ffff06d224 */ /* 0x000fc800020e0606 */
[----:B------:R-:W-:Y:S02]  /*18330*/  @!P5 IMAD.MOV.U32 R7, RZ, RZ, R6 ;  /* 0x000000ffff07d224 */ /* 0x000fe400078e0006 */
[----:B------:R-:W-:Y:S02]  /*18340*/  @!P5 IMAD.MOV.U32 R6, RZ, RZ, R5 ;  /* 0x000000ffff06d224 */ /* 0x000fe400078e0005 */
[----:B------:R-:W-:-:S03]  /*18350*/  VIADD R5, R0, 0x20 ;  /* 0x0000002000057836 */ /* 0x000fc60000000000 */
        /* <DEDUP_REMOVED lines=11> */
.L_x_376:
[----:B------:R-:W-:Y:S02]  /*18410*/  IMAD.MOV.U32 R13, RZ, RZ, R4 ;  /* 0x000000ffff0d7224 */ /* 0x000fe400078e0004 */
[----:B------:R-:W-:-:S07]  /*18420*/  IMAD.MOV.U32 R6, RZ, RZ, R14 ;  /* 0x000000ffff067224 */ /* 0x000fce00078e000e */
[----:B------:R-:W-:Y:S05]  /*18430*/  WARPSYNC.COLLECTIVE R15, `(.L_x_377) ;  /* 0x000000000f087348 */ /* 0x000fea0003c00000 */
[----:B------:R0:W1:Y:S02]  /*18440*/  SHFL.IDX P6, R14, R13, R12, R11 ;  /* 0x0000000c0d0e7389 */ /* 0x00006400000c000b */
[----:B01----:R-:W-:Y:S01]  /*18450*/  ENDCOLLECTIVE ;  /* 0x000000000000791b */ /* 0x003fe20003800000 */
.L_x_377:
        /* <DEDUP_REMOVED lines=20> */
.L_x_378:
[----:B------:R-:W-:Y:S02]  /*185a0*/  IMAD.MOV.U32 R13, RZ, RZ, R4 ;  /* 0x000000ffff0d7224 */ /* 0x000fe400078e0004 */
[----:B------:R-:W-:-:S07]  /*185b0*/  IMAD.MOV.U32 R6, RZ, RZ, R14 ;  /* 0x000000ffff067224 */ /* 0x000fce00078e000e */
[----:B------:R-:W-:Y:S05]  /*185c0*/  WARPSYNC.COLLECTIVE R15, `(.L_x_379) ;  /* 0x000000000f087348 */ /* 0x000fea0003c00000 */
[----:B------:R0:W1:Y:S02]  /*185d0*/  SHFL.IDX P6, R14, R13, R12, R11 ;  /* 0x0000000c0d0e7389 */ /* 0x00006400000c000b */
[----:B01----:R-:W-:Y:S01]  /*185e0*/  ENDCOLLECTIVE ;  /* 0x000000000000791b */ /* 0x003fe20003800000 */
.L_x_379:
        /* <DEDUP_REMOVED lines=20> */
.L_x_380:
[----:B------:R-:W-:Y:S02]  /*18730*/  IMAD.MOV.U32 R13, RZ, RZ, R4 ;  /* 0x000000ffff0d7224 */ /* 0x000fe400078e0004 */
[----:B------:R-:W-:-:S07]  /*18740*/  IMAD.MOV.U32 R6, RZ, RZ, R14 ;  /* 0x000000ffff067224 */ /* 0x000fce00078e000e */
[----:B------:R-:W-:Y:S05]  /*18750*/  WARPSYNC.COLLECTIVE R15, `(.L_x_381) ;  /* 0x000000000f087348 */ /* 0x000fea0003c00000 */
[----:B------:R0:W1:Y:S02]  /*18760*/  SHFL.IDX P6, R14, R13, R12, R11 ;  /* 0x0000000c0d0e7389 */ /* 0x00006400000c000b */
[----:B01----:R-:W-:Y:S01]  /*18770*/  ENDCOLLECTIVE ;  /* 0x000000000000791b */ /* 0x003fe20003800000 */
.L_x_381:
        /* <DEDUP_REMOVED lines=20> */
.L_x_382:
[----:B------:R-:W-:Y:S02]  /*188c0*/  IMAD.MOV.U32 R13, RZ, RZ, R4 ;  /* 0x000000ffff0d7224 */ /* 0x000fe400078e0004 */
[----:B------:R-:W-:-:S07]  /*188d0*/  IMAD.MOV.U32 R6, RZ, RZ, R14 ;  /* 0x000000ffff067224 */ /* 0x000fce00078e000e */
[----:B------:R-:W-:Y:S05]  /*188e0*/  WARPSYNC.COLLECTIVE R15, `(.L_x_383) ;  /* 0x000000000f087348 */ /* 0x000fea0003c00000 */
[----:B------:R0:W1:Y:S02]  /*188f0*/  SHFL.IDX P6, R14, R13, R12, R11 ;  /* 0x0000000c0d0e7389 */ /* 0x00006400000c000b */
[----:B01----:R-:W-:Y:S01]  /*18900*/  ENDCOLLECTIVE ;  /* 0x000000000000791b */ /* 0x003fe20003800000 */
.L_x_383:
[----:B------:R-:W-:Y:S01]  /*18910*/  ULDC.64 UR4, c[0x0][0x208] ;  /* 0x0000820000047ab9 */ /* 0x000fe20000000a00 */
[----:B------:R-:W-:Y:S02]  /*18920*/  IMAD.MOV.U32 R13, RZ, RZ, R3 ;  /* 0x000000ffff0d7224 */ /* 0x000fe400078e0003 */
[----:B------:R-:W-:Y:S02]  /*18930*/  IMAD.MOV.U32 R12, RZ, RZ, 0x6 ;  /* 0x00000006ff0c7424 */ /* 0x000fe400078e00ff */
[----:B------:R-:W-:-:S05]  /*18940*/  IMAD.MOV.U32 R5, RZ, RZ, R14 ;  /* 0x000000ffff057224 */ /* 0x000fca00078e000e */
[----:B------:R-:W-:-:S05]  /*18950*/  @!P5 LEA R5, P4, R10, R5, 0x1 ;  /* 0x000000050a05d211 */ /* 0x000fca00078808ff */
[----:B------:R-:W-:-:S04]  /*18960*/  @!P5 IMAD.X R6, RZ, RZ, R6, P4 ;  /* 0x000000ffff06d224 */ /* 0x000fc800020e0606 */
[----:B------:R-:W-:Y:S02]  /*18970*/  @!P5 IMAD.MOV.U32 R7, RZ, RZ, R6 ;  /* 0x000000ffff07d224 */ /* 0x000fe400078e0006 */
[----:B------:R-:W-:-:S05]  /*18980*/  @!P5 IMAD.MOV.U32 R6, RZ, RZ, R5 ;  /* 0x000000ffff06d224 */ /* 0x000fca00078e0005 */
        /* <DEDUP_REMOVED lines=10> */
.L_x_384:
[----:B------:R-:W-:-:S05]  /*18a30*/  VIADD R7, R0, 0x60 ;  /* 0x0000006000077836 */ /* 0x000fca0000000000 */
[----:B------:R-:W-:Y:S01]  /*18a40*/  ISETP.GE.AND P5, PT, R7, R2, PT ;  /* 0x000000020700720c */ /* 0x000fe20003fa6270 */
[----:B------:R-:W-:Y:S02]  /*18a50*/  IMAD.MOV.U32 R13, RZ, RZ, R4 ;  /* 0x000000ffff0d7224 */ /* 0x000fe400078e0004 */
[----:B------:R-:W-:-:S10]  /*18a60*/  IMAD.MOV.U32 R8, RZ, RZ, R14 ;  /* 0x000000ffff087224 */ /* 0x000fd400078e000e */
[----:B------:R-:W-:Y:S05]  /*18a70*/  WARPSYNC.COLLECTIVE R15, `(.L_x_385) ;  /* 0x000000000f087348 */ /* 0x000fea0003c00000 */
[----:B------:R0:W1:Y:S02]  /*18a80*/  SHFL.IDX P6, R14, R13, R12, R11 ;  /* 0x0000000c0d0e7389 */ /* 0x00006400000c000b */
[----:B01----:R-:W-:Y:S01]  /*18a90*/  ENDCOLLECTIVE ;  /* 0x000000000000791b */ /* 0x003fe20003800000 */
.L_x_385:
        /* <DEDUP_REMOVED lines=18> */
.L_x_386:
[----:B------:R-:W-:Y:S02]  /*18bc0*/  IMAD.MOV.U32 R13, RZ, RZ, R4 ;  /* 0x000000ffff0d7224 */ /* 0x000fe400078e0004 */
[----:B------:R-:W-:-:S07]  /*18bd0*/  IMAD.MOV.U32 R5, RZ, RZ, R14 ;  /* 0x000000ffff057224 */ /* 0x000fce00078e000e */
[----:B------:R-:W-:Y:S05]  /*18be0*/  WARPSYNC.COLLECTIVE R15, `(.L_x_387) ;  /* 0x000000000f087348 */ /* 0x000fea0003c00000 */
[----:B------:R0:W1:Y:S02]  /*18bf0*/  SHFL.IDX P6, R14, R13, R12, R11 ;  /* 0x0000000c0d0e7389 */ /* 0x00006400000c000b */
[----:B01----:R-:W-:Y:S01]  /*18c00*/  ENDCOLLECTIVE ;  /* 0x000000000000791b */ /* 0x003fe20003800000 */
.L_x_387:
[----:B------:R-:W-:Y:S01]  /*18c10*/  IMAD.MOV.U32 R3, RZ, RZ, R14 ;  /* 0x000000ffff037224 */ /* 0x000fe200078e000e */
[----:B------:R-:W-:Y:S06]  /*18c20*/  BRA `(.L_x_388) ;  /* 0xffffffa800b47947 */ /* 0x000fec000383ffff */
.L_x_265:
[----:B0-----:R0:W3:Y:S02]  /*18c30*/  SYNCS.PHASECHK.TRANS64.TRYWAIT P0, [R18+URZ+0x38820], R0 ;  /* 0x03882000120075a7 */ /* 0x0010e4000800017f */
[----:B---3--:R-:W-:Y:S05]  /*18c40*/  @!P0 NANOSLEEP.SYNCS 0x989680 ;  /* 0x009896800000895d */ /* 0x008fea0003900000 */
[----:B------:R-:W3:Y:S02]  /*18c50*/  @!P0 SYNCS.PHASECHK.TRANS64 P0, [R18+URZ+0x38820], R0 ;  /* 0x03882000120085a7 */ /* 0x000ee4000800007f */
[----:B---3--:R-:W-:Y:S05]  /*18c60*/  @!P0 BRA `(.L_x_265) ;  /* 0xfffffffc00f08947 */ /* 0x008fea000383ffff */
[----:B------:R-:W-:Y:S05]  /*18c70*/  BRA `(.L_x_389) ;  /* 0xffffffac00307947 */ /* 0x000fea000383ffff */
.L_x_274:
[----:B-1----:R1:W2:Y:S02]  /*18c80*/  SYNCS.PHASECHK.TRANS64.TRYWAIT P0, [R3+URZ+0x38840], R2 ;  /* 0x03884002030075a7 */ /* 0x0022a4000800017f */
[----:B--2---:R-:W-:Y:S05]  /*18c90*/  @!P0 NANOSLEEP.SYNCS 0x989680 ;  /* 0x009896800000895d */ /* 0x004fea0003900000 */
[----:B------:R-:W2:Y:S02]  /*18ca0*/  @!P0 SYNCS.PHASECHK.TRANS64 P0, [R3+URZ+0x38840], R2 ;  /* 0x03884002030085a7 */ /* 0x000ea4000800007f */
[----:B--2---:R-:W-:Y:S05]  /*18cb0*/  @!P0 BRA `(.L_x_274) ;  /* 0xfffffffc00f08947 */ /* 0x004fea000383ffff */
[----:B------:R-:W-:Y:S05]  /*18cc0*/  BRA `(.L_x_390) ;  /* 0xffffffb000107947 */ /* 0x000fea000383ffff */
.L_x_282:
[----:B0-----:R0:W1:Y:S02]  /*18cd0*/  SYNCS.PHASECHK.TRANS64.TRYWAIT P0, [R3+URZ+0x60], R2 ;  /* 0x00006002030075a7 */ /* 0x001064000800017f */
[----:B-1----:R-:W-:Y:S05]  /*18ce0*/  @!P0 NANOSLEEP.SYNCS 0x989680 ;  /* 0x009896800000895d */ /* 0x002fea0003900000 */
[----:B------:R-:W1:Y:S02]  /*18cf0*/  @!P0 SYNCS.PHASECHK.TRANS64 P0, [R3+URZ+0x60], R2 ;  /* 0x00006002030085a7 */ /* 0x000e64000800007f */
[----:B-1----:R-:W-:Y:S05]  /*18d00*/  @!P0 BRA `(.L_x_282) ;  /* 0xfffffffc00f08947 */ /* 0x002fea000383ffff */
[----:B------:R-:W-:Y:S05]  /*18d10*/  BRA `(.L_x_391) ;  /* 0xffffffb400647947 */ /* 0x000fea000383ffff */
.L_x_293:
[----:B-1----:R1:W2:Y:S02]  /*18d20*/  SYNCS.PHASECHK.TRANS64.TRYWAIT P0, [R3+URZ+0x38840], R2 ;  /* 0x03884002030075a7 */ /* 0x0022a4000800017f */
[----:B--2---:R-:W-:Y:S05]  /*18d30*/  @!P0 NANOSLEEP.SYNCS 0x989680 ;  /* 0x009896800000895d */ /* 0x004fea0003900000 */
[----:B------:R-:W2:Y:S02]  /*18d40*/  @!P0 SYNCS.PHASECHK.TRANS64 P0, [R3+URZ+0x38840], R2 ;  /* 0x03884002030085a7 */ /* 0x000ea4000800007f */
[----:B--2---:R-:W-:Y:S05]  /*18d50*/  @!P0 BRA `(.L_x_293) ;  /* 0xfffffffc00f08947 */ /* 0x004fea000383ffff */
[----:B------:R-:W-:Y:S05]  /*18d60*/  BRA `(.L_x_392) ;  /* 0xffffffbc00707947 */ /* 0x000fea000383ffff */
.L_x_301:
[----:B0-----:R0:W1:Y:S02]  /*18d70*/  SYNCS.PHASECHK.TRANS64.TRYWAIT P0, [R2+URZ+0x60], R3 ;  /* 0x00006003020075a7 */ /* 0x001064000800017f */
[----:B-1----:R-:W-:Y:S05]  /*18d80*/  @!P0 NANOSLEEP.SYNCS 0x989680 ;  /* 0x009896800000895d */ /* 0x002fea0003900000 */
[----:B------:R-:W1:Y:S02]  /*18d90*/  @!P0 SYNCS.PHASECHK.TRANS64 P0, [R2+URZ+0x60], R3 ;  /* 0x00006003020085a7 */ /* 0x000e64000800007f */
[----:B-1----:R-:W-:Y:S05]  /*18da0*/  @!P0 BRA `(.L_x_301) ;  /* 0xfffffffc00f08947 */ /* 0x002fea000383ffff */
[----:B------:R-:W-:Y:S05]  /*18db0*/  BRA `(.L_x_393) ;  /* 0xffffffc000c47947 */ /* 0x000fea000383ffff */
.L_x_312:
[----:B--2---:R2:W3:Y:S02]  /*18dc0*/  SYNCS.PHASECHK.TRANS64.TRYWAIT P0, [R2+URZ+0x38840], R3 ;  /* 0x03884003020075a7 */ /* 0x0044e4000800017f */
[----:B---3--:R-:W-:Y:S05]  /*18dd0*/  @!P0 NANOSLEEP.SYNCS 0x989680 ;  /* 0x009896800000895d */ /* 0x008fea0003900000 */
[----:B------:R-:W3:Y:S02]  /*18de0*/  @!P0 SYNCS.PHASECHK.TRANS64 P0, [R2+URZ+0x38840], R3 ;  /* 0x03884003020085a7 */ /* 0x000ee4000800007f */
[----:B---3--:R-:W-:Y:S05]  /*18df0*/  @!P0 BRA `(.L_x_312) ;  /* 0xfffffffc00f08947 */ /* 0x008fea000383ffff */
[----:B------:R-:W-:Y:S05]  /*18e00*/  BRA `(.L_x_394) ;  /* 0xffffffc800a07947 */ /* 0x000fea000383ffff */
.L_x_320:
[----:B0-----:R0:W1:Y:S02]  /*18e10*/  SYNCS.PHASECHK.TRANS64.TRYWAIT P0, [R2+URZ+0x60], R5 ;  /* 0x00006005020075a7 */ /* 0x001064000800017f */
[----:B-1----:R-:W-:Y:S05]  /*18e20*/  @!P0 NANOSLEEP.SYNCS 0x989680 ;  /* 0x009896800000895d */ /* 0x002fea0003900000 */
[----:B------:R-:W1:Y:S02]  /*18e30*/  @!P0 SYNCS.PHASECHK.TRANS64 P0, [R2+URZ+0x60], R5 ;  /* 0x00006005020085a7 */ /* 0x000e64000800007f */
[----:B-1----:R-:W-:Y:S05]  /*18e40*/  @!P0 BRA `(.L_x_320) ;  /* 0xfffffffc00f08947 */ /* 0x002fea000383ffff */
[----:B------:R-:W-:Y:S05]  /*18e50*/  BRA `(.L_x_395) ;  /* 0xffffffcc00f47947 */ /* 0x000fea000383ffff */
.L_x_333:
[----:B--2---:R2:W3:Y:S02]  /*18e60*/  SYNCS.PHASECHK.TRANS64.TRYWAIT P0, [R0+URZ+0x38860], R2 ;  /* 0x03886002000075a7 */ /* 0x0044e4000800017f */
[----:B---3--:R-:W-:Y:S05]  /*18e70*/  @!P0 NANOSLEEP.SYNCS 0x989680 ;  /* 0x009896800000895d */ /* 0x008fea0003900000 */
[----:B------:R-:W3:Y:S02]  /*18e80*/  @!P0 SYNCS.PHASECHK.TRANS64 P0, [R0+URZ+0x38860], R2 ;  /* 0x03886002000085a7 */ /* 0x000ee4000800007f */
[----:B---3--:R-:W-:Y:S05]  /*18e90*/  @!P0 BRA `(.L_x_333) ;  /* 0xfffffffc00f08947 */ /* 0x008fea000383ffff */
[----:B------:R-:W-:Y:S05]  /*18ea0*/  BRA `(.L_x_396) ;  /* 0xffffffd400bc7947 */ /* 0x000fea000383ffff */
.L_x_342:
[----:B------:R-:W4:Y:S01]  /*18eb0*/  LDL R3, [R1] ;  /* 0x0000000001037983 */ /* 0x000f220000100800 */
[----:B------:R-:W-:Y:S01]  /*18ec0*/  BSSY B0, `(.L_x_397) ;  /* 0x0000008000007945 */ /* 0x000fe20003800000 */
[----:B0-----:R-:W-:Y:S02]  /*18ed0*/  IMAD.MOV.U32 R12, RZ, RZ, RZ ;  /* 0x000000ffff0c7224 */ /* 0x001fe400078e00ff */
[----:B------:R-:W-:Y:S02]  /*18ee0*/  IMAD.MOV.U32 R11, RZ, RZ, 0x1f ;  /* 0x0000001fff0b7424 */ /* 0x000fe400078e00ff */
[----:B------:R-:W-:Y:S02]  /*18ef0*/  IMAD.MOV.U32 R15, RZ, RZ, -0x1 ;  /* 0xffffffffff0f7424 */ /* 0x000fe400078e00ff */
[----:B----4-:R-:W-:-:S07]  /*18f00*/  IMAD.MOV.U32 R13, RZ, RZ, R3 ;  /* 0x000000ffff0d7224 */ /* 0x010fce00078e0003 */
[----:B-123--:R-:W-:Y:S05]  /*18f10*/  WARPSYNC.COLLECTIVE R15, `(.L_x_398) ;  /* 0x000000000f087348 */ /* 0x00efea0003c00000 */
[----:B------:R0:W4:Y:S02]  /*18f20*/  SHFL.IDX P6, R14, R13, R12, R11 ;  /* 0x0000000c0d0e7389 */ /* 0x00012400000c000b */
[----:B01234-:R-:W-:Y:S01]  /*18f30*/  ENDCOLLECTIVE ;  /* 0x000000000000791b */ /* 0x01ffe20003800000 */
.L_x_398:
[----:B------:R-:W-:Y:S05]  /*18f40*/  BSYNC B0 ;  /* 0x0000000000007941 */ /* 0x000fea0003800000 */
.L_x_397:
[----:B------:R0:W5:Y:S01]  /*18f50*/  LDL R2, [R1+0xc] ;  /* 0x00000c0001027983 */ /* 0x0001620000100800 */
[----:B------:R-:W-:Y:S02]  /*18f60*/  IMAD.MOV.U32 R13, RZ, RZ, R3 ;  /* 0x000000ffff0d7224 */ /* 0x000fe400078e0003 */
[----:B------:R-:W-:Y:S02]  /*18f70*/  IMAD.MOV.U32 R12, RZ, RZ, 0x1 ;  /* 0x00000001ff0c7424 */ /* 0x000fe400078e00ff */
[----:B------:R-:W-:Y:S02]  /*18f80*/  IMAD.MOV.U32 R11, RZ, RZ, 0x1f ;  /* 0x0000001fff0b7424 */ /* 0x000fe400078e00ff */
[----:B------:R-:W-:Y:S02]  /*18f90*/  IMAD.MOV.U32 R15, RZ, RZ, -0x1 ;  /* 0xffffffffff0f7424 */ /* 0x000fe400078e00ff */
[----:B0-----:R-:W-:-:S07]  /*18fa0*/  IMAD.MOV.U32 R0, RZ, RZ, R14 ;  /* 0x000000ffff007224 */ /* 0x001fce00078e000e */
[----:B-----5:R-:W-:Y:S05]  /*18fb0*/  WARPSYNC.COLLECTIVE R15, `(.L_x_399) ;  /* 0x000000000f087348 */ /* 0x020fea0003c00000 */
[----:B------:R0:W1:Y:S02]  /*18fc0*/  SHFL.IDX P6, R14, R13, R12, R11 ;  /* 0x0000000c0d0e7389 */ /* 0x00006400000c000b */
[----:B01---5:R-:W-:Y:S01]  /*18fd0*/  ENDCOLLECTIVE ;  /* 0x000000000000791b */ /* 0x023fe20003800000 */
.L_x_399:
[----:B------:R-:W-:Y:S01]  /*18fe0*/  ULDC UR4, c[0x0][0xc3c] ;  /* 0x00030f0000047ab9 */ /* 0x000fe20000000800 */
[----:B------:R-:W-:Y:S01]  /*18ff0*/  ULDC.64 UR6, c[0x0][0x208] ;  /* 0x0000820000067ab9 */ /* 0x000fe20000000a00 */
[----:B------:R-:W-:Y:S02]  /*19000*/  IMAD.IADD R6, R2, 0x1, R16 ;  /* 0x0000000102067824 */ /* 0x000fe400078e0210 */
[----:B------:R-:W-:Y:S02]  /*19010*/  IMAD.MOV.U32 R11, RZ, RZ, RZ ;  /* 0x000000ffff0b7224 */ /* 0x000fe400078e00ff */
[----:B------:R-:W-:Y:S01]  /*19020*/  IMAD.MOV.U32 R8, RZ, RZ, R14 ;  /* 0x000000ffff087224 */ /* 0x000fe200078e000e */
[----:B------:R-:W-:-:S13]  /*19030*/  ISETP.GE.OR P1, PT, R6, UR4, !P0 ;  /* 0x0000000406007c0c */ /* 0x000fda000c726670 */
[----:B------:R-:W0:Y:S08]  /*19040*/  @!P1 LDC.64 R2, c[0x0][0xc80] ;  /* 0x00032000ff029b82 */ /* 0x000e300000000a00 */
[----:B------:R-:W1:Y:S01]  /*19050*/  @!P1 LDC.64 R4, c[0x0][0xc78] ;  /* 0x00031e00ff049b82 */ /* 0x000e620000000a00 */
[----:B0-----:R-:W-:-:S05]  /*19060*/  @!P1 IMAD.WIDE R2, R6, 0x4, R2 ;  /* 0x0000000406029825 */ /* 0x001fca00078e0202 */
[----:B------:R1:W2:Y:S02]  /*19070*/  @!P1 LDG.E R7, desc[UR6][R2.64] ;  /* 0x0000000602079981 */ /* 0x0002a4000c1e1900 */
[----:B-1----:R-:W-:-:S06]  /*19080*/  @!P1 IMAD.WIDE R2, R6, 0x4, R4 ;  /* 0x0000000406029825 */ /* 0x002fcc00078e0204 */
[----:B------:R-:W3:Y:S01]  /*19090*/  @!P1 LDG.E R2, desc[UR6][R2.64] ;  /* 0x0000000602029981 */ /* 0x000ee2000c1e1900 */
[----:B------:R-:W-:Y:S01]  /*190a0*/  IMAD.MOV.U32 R6, RZ, RZ, RZ ;  /* 0x000000ffff067224 */ /* 0x000fe200078e00ff */
[C---:B------:R-:W-:Y:S01]  /*190b0*/  ISETP.GE.U32.AND P2, PT, R16.reuse, 0x2, PT ;  /* 0x000000021000780c */ /* 0x040fe20003f46070 */
[----:B------:R-:W-:Y:S01]  /*190c0*/  IMAD.MOV.U32 R4, RZ, RZ, RZ ;  /* 0x000000ffff047224 */ /* 0x000fe200078e00ff */
[C---:B------:R-:W-:Y:S02]  /*190d0*/  ISETP.GE.U32.AND P3, PT, R16.reuse, 0x4, PT ;  /* 0x000000041000780c */ /* 0x040fe40003f66070 */
[C---:B------:R-:W-:Y:S02]  /*190e0*/  ISETP.GE.U32.AND P4, PT, R16.reuse, 0x8, PT ;  /* 0x000000081000780c */ /* 0x040fe40003f86070 */
[----:B------:R-:W-:Y:S01]  /*190f0*/  ISETP.GE.U32.AND P5, PT, R16, 0x10, PT ;  /* 0x000000101000780c */ /* 0x000fe20003fa6070 */
[----:B--2---:R-:W-:Y:S02]  /*19100*/  @!P1 IMAD.MOV.U32 R6, RZ, RZ, R7 ;  /* 0x000000ffff069224 */ /* 0x004fe400078e0007 */
[----:B------:R-:W-:-:S02]  /*19110*/  IMAD.MOV.U32 R7, RZ, RZ, RZ ;  /* 0x000000ffff077224 */ /* 0x000fc400078e00ff */
[----:B---3--:R-:W-:Y:S01]  /*19120*/  @!P1 IMAD.MOV.U32 R7, RZ, RZ, R2 ;  /* 0x000000ffff079224 */ /* 0x008fe200078e0002 */
[----:B------:R-:W-:-:S03]  /*19130*/  ISETP.NE.AND P1, PT, R16, RZ, PT ;  /* 0x000000ff1000720c */ /* 0x000fc60003f25270 */
[----:B------:R-:W-:-:S04]  /*19140*/  IMAD R2, R7, R6, RZ ;  /* 0x0000000607027224 */ /* 0x000fc800078e02ff */
[----:B------:R-:W-:-:S07]  /*19150*/  IMAD.MOV.U32 R13, RZ, RZ, R2 ;  /* 0x000000ffff0d7224 */ /* 0x000fce00078e0002 */
[----:B------:R-:W-:Y:S05]  /*19160*/  WARPSYNC.COLLECTIVE R15, `(.L_x_400) ;  /* 0x000000000f087348 */ /* 0x000fea0003c00000 */
[----:B------:R0:W1:Y:S02]  /*19170*/  SHFL.UP P6, R14, R13, R12, R11 ;  /* 0x0400000c0d0e7389 */ /* 0x00006400000c000b */
[----:B01----:R-:W-:Y:S01]  /*19180*/  ENDCOLLECTIVE ;  /* 0x000000000000791b */ /* 0x003fe20003800000 */
.L_x_400:
[----:B------:R-:W-:Y:S02]  /*19190*/  IMAD.MOV.U32 R12, RZ, RZ, 0x2 ;  /* 0x00000002ff0c7424 */ /* 0x000fe400078e00ff */
[----:B------:R-:W-:-:S05]  /*191a0*/  IMAD.MOV.U32 R3, RZ, RZ, R14 ;  /* 0x000000ffff037224 */ /* 0x000fca00078e000e */
[----:B------:R-:W-:-:S05]  /*191b0*/  SEL R3, R3, RZ, P1 ;  /* 0x000000ff03037207 */ /* 0x000fca0000800000 */
[----:B------:R-:W-:-:S04]  /*191c0*/  IMAD.IADD R2, R2, 0x1, R3 ;  /* 0x0000000102027824 */ /* 0x000fc800078e0203 */
[----:B------:R-:W-:-:S07]  /*191d0*/  IMAD.MOV.U32 R13, RZ, RZ, R2 ;  /* 0x000000ffff0d7224 */ /* 0x000fce00078e0002 */
[----:B------:R-:W-:Y:S05]  /*191e0*/  WARPSYNC.COLLECTIVE R15, `(.L_x_401) ;  /* 0x000000000f087348 */ /* 0x000fea0003c00000 */
[----:B------:R0:W1:Y:S02]  /*191f0*/  SHFL.UP P6, R14, R13, R12, R11 ;  /* 0x0400000c0d0e7389 */ /* 0x00006400000c000b */
[----:B01----:R-:W-:Y:S01]  /*19200*/  ENDCOLLECTIVE ;  /* 0x000000000000791b */ /* 0x003fe20003800000 */
.L_x_401:
        /* <DEDUP_REMOVED lines=8> */
.L_x_402:
        /* <DEDUP_REMOVED lines=8> */
.L_x_403:
        /* <DEDUP_REMOVED lines=8> */
.L_x_404:
[----:B------:R-:W-:Y:S02]  /*19390*/  IMAD.MOV.U32 R12, RZ, RZ, 0x1f ;  /* 0x0000001fff0c7424 */ /* 0x000fe400078e00ff */
[----:B------:R-:W-:Y:S02]  /*193a0*/  IMAD.MOV.U32 R11, RZ, RZ, 0x1f ;  /* 0x0000001fff0b7424 */ /* 0x000fe400078e00ff */
[----:B------:R-:W-:-:S05]  /*193b0*/  IMAD.MOV.U32 R3, RZ, RZ, R14 ;  /* 0x000000ffff037224 */ /* 0x000fca00078e000e */
[----:B------:R-:W-:-:S05]  /*193c0*/  SEL R3, R3, RZ, P5 ;  /* 0x000000ff03037207 */ /* 0x000fca0002800000 */
[----:B------:R-:W-:-:S04]  /*193d0*/  IMAD.IADD R2, R2, 0x1, R3 ;  /* 0x0000000102027824 */ /* 0x000fc800078e0203 */
[----:B------:R-:W-:-:S07]  /*193e0*/  IMAD.MOV.U32 R13, RZ, RZ, R2 ;  /* 0x000000ffff0d7224 */ /* 0x000fce00078e0002 */
[----:B------:R-:W-:Y:S05]  /*193f0*/  WARPSYNC.COLLECTIVE R15, `(.L_x_405) ;  /* 0x000000000f087348 */ /* 0x000fea0003c00000 */
[----:B------:R0:W1:Y:S02]  /*19400*/  SHFL.IDX P6, R14, R13, R12, R11 ;  /* 0x0000000c0d0e7389 */ /* 0x00006400000c000b */
[----:B01----:R-:W-:Y:S01]  /*19410*/  ENDCOLLECTIVE ;  /* 0x000000000000791b */ /* 0x003fe20003800000 */
.L_x_405:
[----:B------:R-:W-:Y:S01]  /*19420*/  IMAD.MOV.U32 R9, RZ, RZ, R14 ;  /* 0x000000ffff097224 */ /* 0x000fe200078e000e */
[----:B------:R-:W-:Y:S06]  /*19430*/  BRA `(.L_x_406) ;  /* 0xffffffd800a87947 */ /* 0x000fec000383ffff */
.L_x_345:
[----:B------:R-:W-:Y:S01]  /*19440*/  BSSY B0, `(.L_x_407) ;  /* 0x0000008000007945 */ /* 0x000fe20003800000 */
[----:B------:R-:W-:Y:S02]  /*19450*/  IMAD.MOV.U32 R13, RZ, RZ, R2 ;  /* 0x000000ffff0d7224 */ /* 0x000fe400078e0002 */
[----:B0-----:R-:W-:Y:S02]  /*19460*/  IMAD.MOV.U32 R12, RZ, RZ, 0x1 ;  /* 0x00000001ff0c7424 */ /* 0x001fe400078e00ff */
[----:B------:R-:W-:Y:S02]  /*19470*/  IMAD.MOV.U32 R11, RZ, RZ, RZ ;  /* 0x000000ffff0b7224 */ /* 0x000fe400078e00ff */
[----:B------:R-:W-:-:S07]  /*19480*/  IMAD.MOV.U32 R15, RZ, RZ, -0x1 ;  /* 0xffffffffff0f7424 */ /* 0x000fce00078e00ff */
[----:B------:R-:W-:Y:S05]  /*19490*/  WARPSYNC.COLLECTIVE R15, `(.L_x_408) ;  /* 0x000000000f087348 */ /* 0x000fea0003c00000 */
[----:B------:R0:W1:Y:S02]  /*194a0*/  SHFL.UP P6, R14, R13, R12, R11 ;  /* 0x0400000c0d0e7389 */ /* 0x00006400000c000b */
[----:B01----:R-:W-:Y:S01]  /*194b0*/  ENDCOLLECTIVE ;  /* 0x000000000000791b */ /* 0x003fe20003800000 */
.L_x_408:
[----:B------:R-:W-:Y:S05]  /*194c0*/  BSYNC B0 ;  /* 0x0000000000007941 */ /* 0x000fea0003800000 */
.L_x_407:
[----:B------:R-:W-:Y:S02]  /*194d0*/  IMAD.MOV.U32 R3, RZ, RZ, R14 ;  /* 0x000000ffff037224 */ /* 0x000fe400078e000e */
[----:B------:R-:W-:Y:S02]  /*194e0*/  IMAD.MOV.U32 R12, RZ, RZ, 0x2 ;  /* 0x00000002ff0c7424 */ /* 0x000fe400078e00ff */
[----:B------:R-:W-:Y:S01]  /*194f0*/  IMAD.MOV.U32 R11, RZ, RZ, RZ ;  /* 0x000000ffff0b7224 */ /* 0x000fe200078e00ff */
[----:B------:R-:W-:Y:S01]  /*19500*/  SEL R3, R3, RZ, P1 ;  /* 0x000000ff03037207 */ /* 0x000fe20000800000 */
[----:B------:R-:W-:-:S04]  /*19510*/  IMAD.MOV.U32 R15, RZ, RZ, -0x1 ;  /* 0xffffffffff0f7424 */ /* 0x000fc800078e00ff */
[----:B------:R-:W-:-:S04]  /*19520*/  IMAD.IADD R2, R2, 0x1, R3 ;  /* 0x0000000102027824 */ /* 0x000fc800078e0203 */
[----:B------:R-:W-:-:S07]  /*19530*/  IMAD.MOV.U32 R13, RZ, RZ, R2 ;  /* 0x000000ffff0d7224 */ /* 0x000fce00078e0002 */
[----:B------:R-:W-:Y:S05]  /*19540*/  WARPSYNC.COLLECTIVE R15, `(.L_x_409) ;  /* 0x000000000f087348 */ /* 0x000fea0003c00000 */
[----:B------:R0:W1:Y:S02]  /*19550*/  SHFL.UP P6, R14, R13, R12, R11 ;  /* 0x0400000c0d0e7389 */ /* 0x00006400000c000b */
[----:B01----:R-:W-:Y:S01]  /*19560*/  ENDCOLLECTIVE ;  /* 0x000000000000791b */ /* 0x003fe20003800000 */
.L_x_409:
        /* <DEDUP_REMOVED lines=8> */
.L_x_410:
        /* <DEDUP_REMOVED lines=8> */
.L_x_411:
        /* <DEDUP_REMOVED lines=8> */
.L_x_412:
        /* <DEDUP_REMOVED lines=9> */
.L_x_413:
[----:B------:R-:W-:Y:S01]  /*19780*/  IMAD.MOV.U32 R9, RZ, RZ, R14 ;  /* 0x000000ffff097224 */ /* 0x000fe200078e000e */
[----:B------:R-:W-:Y:S06]  /*19790*/  BRA `(.L_x_414) ;  /* 0xffffffd800807947 */ /* 0x000fec000383ffff */
.L_x_347:
[----:B------:R-:W-:Y:S01]  /*197a0*/  BSSY B0, `(.L_x_415) ;  /* 0x0000006000007945 */ /* 0x000fe20003800000 */
[----:B------:R-:W-:Y:S01]  /*197b0*/  PLOP3.LUT P6, PT, P6, PT, PT, 0x8, 0x0 ;  /* 0x000000000000781c */ /* 0x000fe200037ce170 */
[----:B------:R-:W-:-:S12]  /*197c0*/  IMAD.MOV.U32 R15, RZ, RZ, -0x1 ;  /* 0xffffffffff0f7424 */ /* 0x000fd800078e00ff */
[----:B01----:R-:W-:Y:S05]  /*197d0*/  WARPSYNC.COLLECTIVE R15, `(.L_x_416) ;  /* 0x000000000f087348 */ /* 0x003fea0003c00000 */
[----:B------:R-:W-:Y:S01]  /*197e0*/  VOTE.ANY R14, PT, P6 ;  /* 0x00000000000e7806 */ /* 0x000fe200030e0100 */
[----:B01----:R-:W-:Y:S06]  /*197f0*/  ENDCOLLECTIVE ;  /* 0x000000000000791b */ /* 0x003fec0003800000 */
.L_x_416:
[----:B------:R-:W-:Y:S05]  /*19800*/  BSYNC B0 ;  /* 0x0000000000007941 */ /* 0x000fea0003800000 */
.L_x_415:
[----:B------:R-:W-:Y:S02]  /*19810*/  IMAD.MOV.U32 R8, RZ, RZ, R14 ;  /* 0x000000ffff087224 */ /* 0x000fe400078e000e */
[----:B------:R-:W-:Y:S02]  /*19820*/  IMAD.MOV.U32 R13, RZ, RZ, R6 ;  /* 0x000000ffff0d7224 */ /* 0x000fe400078e0006 */
[----:B------:R-:W0:Y:S01]  /*19830*/  POPC R5, R8 ;  /* 0x0000000800057309 */ /* 0x000e220000000000 */
[----:B------:R-:W-:Y:S02]  /*19840*/  IMAD.MOV.U32 R11, RZ, RZ, 0x1f ;  /* 0x0000001fff0b7424 */ /* 0x000fe400078e00ff */
[----:B------:R-:W-:Y:S02]  /*19850*/  IMAD.MOV.U32 R15, RZ, RZ, -0x1 ;  /* 0xffffffffff0f7424 */ /* 0x000fe400078e00ff */
[----:B0-----:R-:W-:-:S07]  /*19860*/  IMAD.MOV.U32 R12, RZ, RZ, R5 ;  /* 0x000000ffff0c7224 */ /* 0x001fce00078e0005 */
[----:B------:R-:W-:Y:S05]  /*19870*/  WARPSYNC.COLLECTIVE R15, `(.L_x_417) ;  /* 0x000000000f087348 */ /* 0x000fea0003c00000 */
[----:B------:R0:W1:Y:S02]  /*19880*/  SHFL.IDX P6, R14, R13, R12, R11 ;  /* 0x0000000c0d0e7389 */ /* 0x00006400000c000b */
[----:B01----:R-:W-:Y:S01]  /*19890*/  ENDCOLLECTIVE ;  /* 0x000000000000791b */ /* 0x003fe20003800000 */
.L_x_417:
[----:B------:R-:W-:Y:S02]  /*198a0*/  IMAD.MOV.U32 R13, RZ, RZ, R7 ;  /* 0x000000ffff0d7224 */ /* 0x000fe400078e0007 */
[----:B------:R-:W-:-:S07]  /*198b0*/  IMAD.MOV.U32 R6, RZ, RZ, R14 ;  /* 0x000000ffff067224 */ /* 0x000fce00078e000e */
[----:B------:R-:W-:Y:S05]  /*198c0*/  WARPSYNC.COLLECTIVE R15, `(.L_x_418) ;  /* 0x000000000f087348 */ /* 0x000fea0003c00000 */
[----:B------:R0:W1:Y:S02]  /*198d0*/  SHFL.IDX P6, R14, R13, R12, R11 ;  /* 0x0000000c0d0e7389 */ /* 0x00006400000c000b */
[----:B01----:R-:W-:Y:S01]  /*198e0*/  ENDCOLLECTIVE ;  /* 0x000000000000791b */ /* 0x003fe20003800000 */
.L_x_418:
[----:B------:R-:W-:Y:S01]  /*198f0*/  IMAD.MOV.U32 R7, RZ, RZ, R14 ;  /* 0x000000ffff077224 */ /* 0x000fe200078e000e */
[----:B------:R-:W-:Y:S06]  /*19900*/  BRA `(.L_x_419) ;  /* 0xffffffd800607947 */ /* 0x000fec000383ffff */
.L_x_349:
[----:B------:R-:W-:Y:S01]  /*19910*/  BSSY B0, `(.L_x_420) ;  /* 0x0000007000007945 */ /* 0x000fe20003800000 */
[----:B------:R-:W-:Y:S02]  /*19920*/  IMAD.MOV.U32 R13, RZ, RZ, R2 ;  /* 0x000000ffff0d7224 */ /* 0x000fe400078e0002 */
[----:B------:R-:W-:Y:S02]  /*19930*/  IMAD.MOV.U32 R11, RZ, RZ, 0x1f ;  /* 0x0000001fff0b7424 */ /* 0x000fe400078e00ff */
[----:B------:R-:W-:-:S07]  /*19940*/  IMAD.MOV.U32 R15, RZ, RZ, -0x1 ;  /* 0xffffffffff0f7424 */ /* 0x000fce00078e00ff */
[----:B-1234-:R-:W-:Y:S05]  /*19950*/  WARPSYNC.COLLECTIVE R15, `(.L_x_421) ;  /* 0x000000000f087348 */ /* 0x01efea0003c00000 */
[----:B------:R0:W0:Y:S02]  /*19960*/  SHFL.IDX P6, R14, R13, R12, R11 ;  /* 0x0000000c0d0e7389 */ /* 0x00002400000c000b */
[----:B01234-:R-:W-:Y:S01]  /*19970*/  ENDCOLLECTIVE ;  /* 0x000000000000791b */ /* 0x01ffe20003800000 */
.L_x_421:
[----:B------:R-:W-:Y:S05]  /*19980*/  BSYNC B0 ;  /* 0x0000000000007941 */ /* 0x000fea0003800000 */
.L_x_420:
[----:B------:R-:W-:Y:S01]  /*19990*/  IMAD.MOV.U32 R2, RZ, RZ, R14 ;  /* 0x000000ffff027224 */ /* 0x000fe200078e000e */
[----:B------:R-:W-:Y:S06]  /*199a0*/  BRA `(.L_x_422) ;  /* 0xffffffd800507947 */ /* 0x000fec000383ffff */
.L_x_353:
[----:B0-----:R0:W1:Y:S02]  /*199b0*/  SYNCS.PHASECHK.TRANS64.TRYWAIT P0, [R0+URZ+0x38820], R3 ;  /* 0x03882003000075a7 */ /* 0x001064000800017f */
[----:B-1----:R-:W-:Y:S05]  /*199c0*/  @!P0 NANOSLEEP.SYNCS 0x989680 ;  /* 0x009896800000895d */ /* 0x002fea0003900000 */
[----:B------:R-:W1:Y:S02]  /*199d0*/  @!P0 SYNCS.PHASECHK.TRANS64 P0, [R0+URZ+0x38820], R3 ;  /* 0x03882003000085a7 */ /* 0x000e64000800007f */
[----:B-1----:R-:W-:Y:S05]  /*199e0*/  @!P0 BRA `(.L_x_353) ;  /* 0xfffffffc00f08947 */ /* 0x002fea000383ffff */
[----:B------:R-:W-:Y:S05]  /*199f0*/  BRA `(.L_x_423) ;  /* 0xffffffdc00e87947 */ /* 0x000fea000383ffff */
.L_x_354:
[----:B------:R-:W1:Y:S01]  /*19a00*/  S2R R2, SR_TID.X ;  /* 0x0000000000027919 */ /* 0x000e620000002100 */
[----:B------:R-:W-:Y:S01]  /*19a10*/  BSSY B0, `(.L_x_424) ;  /* 0x000000a000007945 */ /* 0x000fe20003800000 */
[----:B------:R-:W-:Y:S02]  /*19a20*/  IMAD.MOV.U32 R12, RZ, RZ, RZ ;  /* 0x000000ffff0c7224 */ /* 0x000fe400078e00ff */
[----:B------:R-:W-:Y:S02]  /*19a30*/  IMAD.MOV.U32 R11, RZ, RZ, 0x1f ;  /* 0x0000001fff0b7424 */ /* 0x000fe400078e00ff */
[----:B------:R-:W-:Y:S01]  /*19a40*/  IMAD.MOV.U32 R15, RZ, RZ, -0x1 ;  /* 0xffffffffff0f7424 */ /* 0x000fe200078e00ff */
[----:B-1----:R-:W-:-:S04]  /*19a50*/  SHF.R.U32.HI R2, RZ, 0x5, R2 ;  /* 0x00000005ff027819 */ /* 0x002fc80000011602 */
[----:B------:R-:W-:-:S05]  /*19a60*/  LOP3.LUT R2, R2, 0x3, RZ, 0xc0, !PT ;  /* 0x0000000302027812 */ /* 0x000fca00078ec0ff */
[----:B------:R-:W-:-:S07]  /*19a70*/  IMAD.MOV.U32 R13, RZ, RZ, R2 ;  /* 0x000000ffff0d7224 */ /* 0x000fce00078e0002 */
[----:B0-----:R-:W-:Y:S05]  /*19a80*/  WARPSYNC.COLLECTIVE R15, `(.L_x_425) ;  /* 0x000000000f087348 */ /* 0x001fea0003c00000 */
[----:B------:R1:W2:Y:S02]  /*19a90*/  SHFL.IDX P6, R14, R13, R12, R11 ;  /* 0x0000000c0d0e7389 */ /* 0x0002a400000c000b */
[----:B012---:R-:W-:Y:S01]  /*19aa0*/  ENDCOLLECTIVE ;  /* 0x000000000000791b */ /* 0x007fe20003800000 */
.L_x_425:
[----:B------:R-:W-:Y:S05]  /*19ab0*/  BSYNC B0 ;  /* 0x0000000000007941 */ /* 0x000fea0003800000 */
.L_x_424:
[----:B------:R-:W-:Y:S05]  /*19ac0*/  BRA `(.L_x_426) ;  /* 0xffffffdc00d07947 */ /* 0x000fea000383ffff */
.L_x_357:
[----:B------:R-:W-:Y:S01]  /*19ad0*/  BSSY B1, `(.L_x_427) ;  /* 0x0000006000017945 */ /* 0x000fe20003800000 */
[----:B------:R-:W-:-:S07]  /*19ae0*/  IMAD.MOV.U32 R15, RZ, RZ, -0x1 ;  /* 0xffffffffff0f7424 */ /* 0x000fce00078e00ff */
[----:B01----:R-:W-:Y:S05]  /*19af0*/  WARPSYNC.COLLECTIVE R15, `(.L_x_428) ;  /* 0x000000000f0c7348 */ /* 0x003fea0003c00000 */
[----:B------:R-:W-:Y:S02]  /*19b00*/  ELECT P6, UR62, PT ;  /* 0x00000000003e782f */ /* 0x000fe400038c0000 */
[----:B------:R-:W-:Y:S01]  /*19b10*/  MOV R14, UR62 ;  /* 0x0000003e000e7c02 */ /* 0x000fe20008000f00 */
[----:B01----:R-:W-:Y:S10]  /*19b20*/  ENDCOLLECTIVE ;  /* 0x000000000000791b */ /* 0x003ff40003800000 */
.L_x_428:
[----:B------:R-:W-:Y:S05]  /*19b30*/  BSYNC B1 ;  /* 0x0000000000017941 */ /* 0x000fea0003800000 */
.L_x_427:
[----:B------:R-:W-:Y:S05]  /*19b40*/  BRA `(.L_x_429) ;  /* 0xffffffdc00c87947 */ /* 0x000fea000383ffff */
.L_x_359:
[----:B0-----:R0:W1:Y:S02]  /*19b50*/  SYNCS.PHASECHK.TRANS64.TRYWAIT P0, [R6+URZ], R5 ;  /* 0x00000005060075a7 */ /* 0x001064000800017f */
[----:B-1----:R-:W-:Y:S05]  /*19b60*/  @!P0 NANOSLEEP.SYNCS 0x989680 ;  /* 0x009896800000895d */ /* 0x002fea0003900000 */
[----:B------:R-:W1:Y:S02]  /*19b70*/  @!P0 SYNCS.PHASECHK.TRANS64 P0, [R6+URZ], R5 ;  /* 0x00000005060085a7 */ /* 0x000e64000800007f */
[----:B-1----:R-:W-:Y:S05]  /*19b80*/  @!P0 BRA `(.L_x_359) ;  /* 0xfffffffc00f08947 */ /* 0x002fea000383ffff */
[----:B------:R-:W-:Y:S05]  /*19b90*/  BRA `(.L_x_430) ;  /* 0xffffffe000087947 */ /* 0x000fea000383ffff */
.L_x_360:
[----:B-1----:R1:W2:Y:S02]  /*19ba0*/  SYNCS.PHASECHK.TRANS64.TRYWAIT P0, [R7+URZ], R2 ;  /* 0x00000002070075a7 */ /* 0x0022a4000800017f */
[----:B--2---:R-:W-:Y:S05]  /*19bb0*/  @!P0 NANOSLEEP.SYNCS 0x989680 ;  /* 0x009896800000895d */ /* 0x004fea0003900000 */
[----:B------:R-:W2:Y:S02]  /*19bc0*/  @!P0 SYNCS.PHASECHK.TRANS64 P0, [R7+URZ], R2 ;  /* 0x00000002070085a7 */ /* 0x000ea4000800007f */
[----:B--2---:R-:W-:Y:S05]  /*19bd0*/  @!P0 BRA `(.L_x_360) ;  /* 0xfffffffc00f08947 */ /* 0x004fea000383ffff */
[----:B------:R-:W-:Y:S05]  /*19be0*/  BRA `(.L_x_431) ;  /* 0xffffffdc00fc7947 */ /* 0x000fea000383ffff */
.L_x_362:
[----:B--2---:R2:W3:Y:S02]  /*19bf0*/  SYNCS.PHASECHK.TRANS64.TRYWAIT P0, [R4+URZ], R5 ;  /* 0x00000005040075a7 */ /* 0x0044e4000800017f */
[----:B---3--:R-:W-:Y:S05]  /*19c00*/  @!P0 NANOSLEEP.SYNCS 0x989680 ;  /* 0x009896800000895d */ /* 0x008fea0003900000 */
[----:B------:R-:W3:Y:S02]  /*19c10*/  @!P0 SYNCS.PHASECHK.TRANS64 P0, [R4+URZ], R5 ;  /* 0x00000005040085a7 */ /* 0x000ee4000800007f */
[----:B---3--:R-:W-:Y:S05]  /*19c20*/  @!P0 BRA `(.L_x_362) ;  /* 0xfffffffc00f08947 */ /* 0x008fea000383ffff */
[----:B------:R-:W-:Y:S05]  /*19c30*/  BRA `(.L_x_432) ;  /* 0xffffffe000007947 */ /* 0x000fea000383ffff */
.L_x_433:
        /* <DEDUP_REMOVED lines=12> */
.L_x_14840:


//--------------------- .text._ZN7cutlass13device_kernelIN5flash11enable_sm90INS1_16FlashAttnFwdSm90INS1_25CollectiveMainloopFwdSm90ILi2EN4cute5tupleIJNS5_1CILi1EEES8_S8_EEENS6_IJNS7_ILi128EEENS7_ILi80EEENS7_ILi256EEEEEELi256ENS_6half_tEfNS_4arch4Sm90ELb0ELb0ELb1ELb1ELb0ELb1ELb0ELb1ELb1ELb1ELb1ELb0EEENS1_21CollectiveEpilogueFwdINS6_IJSA_SC_SB_EEES9_SE_SG_Li256ELb1ELb1ELb1ELb0EEENS1_36VarlenDynamicPersistentTileSchedulerILi128ELi80ELi256ELi128ELb1ELb1ELb1ELb0ELb1ELb1EEEEEEEEEvNT_6ParamsE --------------------------
	.section	.text._ZN7cutlass13device_kernelIN5flash11enable_sm90INS1_16FlashAttnFwdSm90INS1_25CollectiveMainloopFwdSm90ILi2EN4cute5tupleIJNS5_1CILi1EEES8_S8_EEENS6_IJNS7_ILi128EEENS7_ILi80EEENS7_ILi256EEEEEELi256ENS_6half_tEfNS_4arch4Sm90ELb0ELb0ELb1ELb1ELb0ELb1ELb0ELb1ELb1ELb1ELb1ELb0EEENS1_21CollectiveEpilogueFwdINS6_IJSA_SC_SB_EEES9_SE_SG_Li256ELb1ELb1ELb1ELb0EEENS1_36VarlenDynamicPersistentTileSchedulerILi128ELi80ELi256ELi128ELb1ELb1ELb1ELb0ELb1ELb1EEEEEEEEEvNT_6ParamsE,"ax",@progbits
	.align	128
.text._ZN7cutlass13device_kernelIN5flash11enable_sm90INS1_16FlashAttnFwdSm90INS1_25CollectiveMainloopFwdSm90ILi2EN4cute5tupleIJNS5_1CILi1EEES8_S8_EEENS6_IJNS7_ILi128EEENS7_ILi80EEENS7_ILi256EEEEEELi256ENS_6half_tEfNS_4arch4Sm90ELb0ELb0ELb1ELb1ELb0ELb1ELb0ELb1ELb1ELb1ELb1ELb0EEENS1_21CollectiveEpilogueFwdINS6_IJSA_SC_SB_EEES9_SE_SG_Li256ELb1ELb1ELb1ELb0EEENS1_36VarlenDynamicPersistentTileSchedulerILi128ELi80ELi256ELi128ELb1ELb1ELb1ELb0ELb1ELb1EEEEEEEEEvNT_6ParamsE:
        .type           _ZN7cutlass13device_kernelIN5flash11enable_sm90INS1_16FlashAttnFwdSm90INS1_25CollectiveMainloopFwdSm90ILi2EN4cute5tupleIJNS5_1CILi1EEES8_S8_EEENS6_IJNS7_ILi128EEENS7_ILi80EEENS7_ILi256EEEEEELi256ENS_6half_tEfNS_4arch4Sm90ELb0ELb0ELb1ELb1ELb0ELb1ELb0ELb1ELb1ELb1ELb1ELb0EEENS1_21CollectiveEpilogueFwdINS6_IJSA_SC_SB_EEES9_SE_SG_Li256ELb1ELb1ELb1ELb0EEENS1_36VarlenDynamicPersistentTileSchedulerILi128ELi80ELi256ELi128ELb1ELb1ELb1ELb0ELb1ELb1EEEEEEEEEvNT_6ParamsE,@function
        .size           _ZN7cutlass13device_kernelIN5flash11enable_sm90INS1_16FlashAttnFwdSm90INS1_25CollectiveMainloopFwdSm90ILi2EN4cute5tupleIJNS5_1CILi1EEES8_S8_EEENS6_IJNS7_ILi128EEENS7_ILi80EEENS7_ILi256EEEEEELi256ENS_6half_tEfNS_4arch4Sm90ELb0ELb0ELb1ELb1ELb0ELb1ELb0ELb1ELb1ELb1ELb1ELb0EEENS1_21CollectiveEpilogueFwdINS6_IJSA_SC_SB_EEES9_SE_SG_Li256ELb1ELb1ELb1ELb0EEENS1_36VarlenDynamicPersistentTileSchedulerILi128ELi80ELi256ELi128ELb1ELb1ELb1ELb0ELb1ELb1EEEEEEEEEvNT_6ParamsE,(.L_x_14841 - _ZN7cutlass13device_kernelIN5flash11enable_sm90INS1_16FlashAttnFwdSm90INS1_25CollectiveMainloopFwdSm90ILi2EN4cute5tupleIJNS5_1CILi1EEES8_S8_EEENS6_IJNS7_ILi128EEENS7_ILi80EEENS7_ILi256EEEEEELi256ENS_6half_tEfNS_4arch4Sm90ELb0ELb0ELb1ELb1ELb0ELb1ELb0ELb1ELb1ELb1ELb1ELb0EEENS1_21CollectiveEpilogueFwdINS6_IJSA_SC_SB_EEES9_SE_SG_Li256ELb1ELb1ELb1ELb0EEENS1_36VarlenDynamicPersistentTileSchedulerILi128ELi80ELi256ELi128ELb1ELb1ELb1ELb0ELb1ELb1EEEEEEEEEvNT_6ParamsE)
        .other          _ZN7cutlass13device_kernelIN5flash11enable_sm90INS1_16FlashAttnFwdSm90INS1_25CollectiveMainloopFwdSm90ILi2EN4cute5tupleIJNS5_1CILi1EEES8_S8_EEENS6_IJNS7_ILi128EEENS7_ILi80EEENS7_ILi256EEEEEELi256ENS_6half_tEfNS_4arch4Sm90ELb0ELb0ELb1ELb1ELb0ELb1ELb0ELb1ELb1ELb1ELb1ELb0EEENS1_21CollectiveEpilogueFwdINS6_IJSA_SC_SB_EEES9_SE_SG_Li256ELb1ELb1ELb1ELb0EEENS1_36VarlenDynamicPersistentTileSchedulerILi128ELi80ELi256ELi128ELb1ELb1ELb1ELb0ELb1ELb1EEEEEEEEEvNT_6ParamsE,@"STO_CUDA_ENTRY STV_DEFAULT"
_ZN7cutlass13device_kernelIN5flash11enable_sm90INS1_16FlashAttnFwdSm90INS1_25CollectiveMainloopFwdSm90ILi2EN4cute5tupleIJNS5_1CILi1EEES8_S8_EEENS6_IJNS7_ILi128EEENS7_ILi80EEENS7_ILi256EEEEEELi256ENS_6half_tEfNS_4arch4Sm90ELb0ELb0ELb1ELb1ELb0ELb1ELb0ELb1ELb1ELb1ELb1ELb0EEENS1_21CollectiveEpilogueFwdINS6_IJSA_SC_SB_EEES9_SE_SG_Li256ELb1ELb1ELb1ELb0EEENS1_36VarlenDynamicPersistentTileSchedulerILi128ELi80ELi256ELi128ELb1ELb1ELb1ELb0ELb1ELb1EEEEEEEEEvNT_6ParamsE:
        /* <DEDUP_REMOVED lines=13> */
[----:B------:R-:W-:Y:S02]  /*00d0*/  UIADD3 UR10, UP2, UR4, 0x570, URZ ;  /* 0x00000570040a7890 */ /* 0x000fe4000ff5e03f */
[----:B------:R-:W-:Y:S02]  /*00e0*/  UIADD3 UR4, UP3, UR4, 0x670, URZ ;  /* 0x0000067004047890 */ /* 0x000fe4000ff7e03f */
[----:B------:R-:W-:-:S02]  /*00f0*/  UIADD3.X UR7, URZ, UR5, URZ, UP0, !UPT ;  /* 0x000000053f077290 */ /* 0x000fc400087fe43f */
[----:B------:R-:W-:Y:S02]  /*0100*/  UIADD3.X UR9, URZ, UR5, URZ, UP1, !UPT ;  /* 0x000000053f097290 */ /* 0x000fe40008ffe43f */
[----:B------:R-:W-:Y:S02]  /*0110*/  UIADD3.X UR11, URZ, UR5, URZ, UP2, !UPT ;  /* 0x000000053f0b7290 */ /* 0x000fe400097fe43f */
[----:B------:R-:W-:-:S03]  /*0120*/  UIADD3.X UR5, URZ, UR5, URZ, UP3, !UPT ;  /* 0x000000053f057290 */ /* 0x000fc60009ffe43f */
[----:B------:R0:W-:Y:S02]  /*0130*/  UTMACCTL.PF [UR6] ;  /* 0x00000000060079b9 */ /* 0x0001e40008040000 */
[----:B------:R0:W-:Y:S02]  /*0140*/  UTMACCTL.PF [UR8] ;  /* 0x00000000080079b9 */ /* 0x0001e40008040000 */
[----:B------:R0:W-:Y:S02]  /*0150*/  UTMACCTL.PF [UR10] ;  /* 0x000000000a0079b9 */ /* 0x0001e40008040000 */
[----:B------:R0:W-:Y:S02]  /*0160*/  UTMACCTL.PF [UR4] ;  /* 0x00000000040079b9 */ /* 0x0001e40008040000 */
[----:B0-----:R-:W-:Y:S01]  /*0170*/  NOP ;  /* 0x0000000000007918 */ /* 0x001fe20000000000 */
.L_x_435:
[----:B------:R-:W-:Y:S05]  /*0180*/  BSYNC B0 ;  /* 0x0000000000007941 */ /* 0x000fea0003800000 */
.L_x_434:
        /* <DEDUP_REMOVED lines=41> */
.L_x_436:
        /* <DEDUP_REMOVED lines=22> */
.L_x_437:
        /* <DEDUP_REMOVED lines=18> */
.L_x_438:
        /* <DEDUP_REMOVED lines=22> */
.L_x_439:
        /* <DEDUP_REMOVED lines=22> */
.L_x_440:
[----:B------:R-:W-:Y:S01]  /*0960*/  PLOP3.LUT P0, PT, PT, PT, UP0, 0x80, 0x0 ;  /* 0x000000000000781c */ /* 0x000fe20003f0f008 */
[----:B------:R-:W-:Y:S01]  /*0970*/  UMOV UR60, 0x1 ;  /* 0x00000001003c7882 */ /* 0x000fe20000000000 */
[----:B------:R-:W-:Y:S01]  /*0980*/  NOP ;  /* 0x0000000000007918 */ /* 0x000fe20000000000 */
[----:B------:R-:W-:Y:S01]  /*0990*/  USEL UR60, UR60, 0x2, !UP0 ;  /* 0x000000023c3c7887 */ /* 0x000fe2000c000000 */
[----:B------:R-:W-:Y:S01]  /*09a0*/  BSSY B9, `(.L_x_441) ;  /* 0x0002b51000097945 */ /* 0x000fe20003800000 */
[----:B012-4-:R-:W-:Y:S08]  /*09b0*/  BAR.SYNC.DEFER_BLOCKING 0x0 ;  /* 0x0000000000007b1d */ /* 0x017ff00000010000 */
[----:B------:R-:W-:Y:S05]  /*09c0*/  @!P0 BRA `(.L_x_442) ;  /* 0x00000220007c8947 */ /* 0x000fea0003800000 */
.L_x_443:
[----:B------:R-:W-:-:S08]  /*09d0*/  NOP ;  /* 0x0000000000007918 */ /* 0x000fd00000000000 */
[----:B------:R-:W0:Y:S02]  /*09e0*/  USETMAXREG.TRY_ALLOC.CTAPOOL UP0, 0xf0 ;  /* 0x000000f0000079c8 */ /* 0x000e240008000600 */
[----:B0-----:R-:W-:-:S13]  /*09f0*/  PLOP3.LUT P0, PT, PT, PT, UP0, 0x80, 0x0 ;  /* 0x000000000000781c */ /* 0x001fda0003f0f008 */
[----:B------:R-:W-:Y:S05]  /*0a00*/  @!P0 BRA `(.L_x_443) ;  /* 0xfffffffc00f08947 */ /* 0x000fea000383ffff */
[----:B------:R-:W0:Y:S08]  /*0a10*/  S2UR UR5, SR_CgaCtaId ;  /* 0x00000000000579c3 */ /* 0x000e300000008800 */
[----:B------:R-:W-:Y:S06]  /*0a20*/  BAR.ARV 0x8, 0x180 ;  /* 0x0206000000007b1d */ /* 0x000fec0000002000 */
[----:B------:R-:W-:-:S02]  /*0a30*/  UMOV UR4, 0x400 ;  /* 0x0000040000047882 */ /* 0x000fc40000000000 */
[----:B------:R-:W-:Y:S01]  /*0a40*/  BAR.SYNC.DEFER_BLOCKING 0x5, 0x180 ;  /* 0x0146000000007b1d */ /* 0x000fe20000010000 */
[----:B0-----:R-:W-:-:S06]  /*0a50*/  ULEA UR4, UR5, UR4, 0x18 ;  /* 0x0000000405047291 */ /* 0x001fcc000f8ec03f */
[----:B------:R-:W-:Y:S01]  /*0a60*/  IMAD.U32 R18, RZ, RZ, UR4 ;  /* 0x00000004ff127e24 */ /* 0x000fe2000f8e00ff */
[----:B------:R-:W-:-:S04]  /*0a70*/  ULDC UR4, c[0x0][0xc3c] ;  /* 0x00030f0000047ab9 */ /* 0x000fc80000000800 */
[----:B------:R-:W0:Y:S01]  /*0a80*/  LDS.128 R140, [R18+0x388d0] ;  /* 0x0388d000128c7984 */ /* 0x000e220000000c00 */
[----:B------:R-:W-:Y:S06]  /*0a90*/  BAR.ARV 0x4, 0x180 ;  /* 0x0106000000007b1d */ /* 0x000fec0000002000 */
[----:B0-----:R-:W-:-:S13]  /*0aa0*/  ISETP.GE.AND P0, PT, R143, UR4, PT ;  /* 0x000000048f007c0c */ /* 0x001fda000bf06270 */
[----:B------:R-:W-:Y:S05]  /*0ab0*/  @P0 BRA `(.L_x_444) ;  /* 0x000002b000fc0947 */ /* 0x000fea0003800000 */
[----:B------:R-:W-:Y:S01]  /*0ac0*/  VIADD R6, R6, 0xffffff80 ;  /* 0xffffff8006067836 */ /* 0x000fe20000000000 */
[----:B------:R-:W-:Y:S01]  /*0ad0*/  R2UR UR4, R18 ;  /* 0x00000000120472ca */ /* 0x000fe200000e0000 */
[----:B------:R-:W-:Y:S01]  /*0ae0*/  ULOP3.LUT UR5, UR60, 0x1, URZ, 0xfc, !UPT ;  /* 0x000000013c057892 */ /* 0x000fe2000f8efc3f */
[----:B------:R-:W-:Y:S01]  /*0af0*/  IMAD.MOV.U32 R19, RZ, RZ, RZ ;  /* 0x000000ffff137224 */ /* 0x000fe200078e00ff */
[----:B------:R-:W-:Y:S02]  /*0b00*/  CS2R R220, SRZ ;  /* 0x0000000000dc7805 */ /* 0x000fe4000001ff00 */
[----:B------:R-:W-:Y:S01]  /*0b10*/  SHF.R.S32.HI R3, RZ, 0x1f, R6 ;  /* 0x0000001fff037819 */ /* 0x000fe20000011406 */
[----:B------:R-:W-:-:S03]  /*0b20*/  IMAD.MOV.U32 R217, RZ, RZ, RZ ;  /* 0x000000ffffd97224 */ /* 0x000fc600078e00ff */
[CC--:B------:R-:W-:Y:S02]  /*0b30*/  LEA.HI R0, R3.reuse, R6.reuse, RZ, 0x7 ;  /* 0x0000000603007211 */ /* 0x0c0fe400078f38ff */
[CC--:B------:R-:W-:Y:S02]  /*0b40*/  LEA.HI R4, R3.reuse, R6.reuse, RZ, 0x5 ;  /* 0x0000000603047211 */ /* 0x0c0fe400078f28ff */
[----:B------:R-:W-:Y:S01]  /*0b50*/  LOP3.LUT R5, R0, 0xffffff80, RZ, 0xc0, !PT ;  /* 0xffffff8000057812 */ /* 0x000fe200078ec0ff */
[----:B------:R-:W-:Y:S01]  /*0b60*/  UIADD3 UR4, UR4, 0x14400, URZ ;  /* 0x0001440004047890 */ /* 0x000fe2000fffe03f */
[CC--:B------:R-:W-:Y:S02]  /*0b70*/  LEA.HI R2, R3.reuse, R6.reuse, RZ, 0x4 ;  /* 0x0000000603027211 */ /* 0x0c0fe400078f20ff */
[CC--:B------:R-:W-:Y:S01]  /*0b80*/  LEA.HI R212, R3.reuse, R6.reuse, RZ, 0x3 ;  /* 0x0000000603d47211 */ /* 0x0c0fe200078f18ff */
[----:B------:R-:W-:Y:S01]  /*0b90*/  IMAD.IADD R14, R6, 0x1, -R5 ;  /* 0x00000001060e7824 */ /* 0x000fe200078e0a05 */
[----:B------:R-:W-:-:S02]  /*0ba0*/  LEA.HI R7, R3, R6, RZ, 0x2 ;  /* 0x0000000603077211 */ /* 0x000fc400078f10ff */
[----:B------:R-:W-:Y:S02]  /*0bb0*/  LEA.HI R8, R3, R6, RZ, 0x6 ;  /* 0x0000000603087211 */ /* 0x000fe400078f30ff */
[----:B------:R-:W-:Y:S01]  /*0bc0*/  SHF.L.U32 R4, R4, 0x5, RZ ;  /* 0x0000000504047819 */ /* 0x000fe200000006ff */
[----:B------:R-:W-:Y:S01]  /*0bd0*/  STL [R1+0x10c], R14 ;  /* 0x00010c0e01007387 */ /* 0x000fe20000100800 */
[----:B------:R-:W-:Y:S02]  /*0be0*/  LOP3.LUT R3, R2, 0x3fffff0, RZ, 0xc0, !PT ;  /* 0x03fffff002037812 */ /* 0x000fe400078ec0ff */
[----:B------:R-:W-:Y:S02]  /*0bf0*/  LOP3.LUT R233, R212, 0xfffffff8, RZ, 0xc0, !PT ;  /* 0xfffffff8d4e97812 */ /* 0x000fe400078ec0ff */
[----:B------:R-:W-:Y:S01]  /*0c00*/  LOP3.LUT R7, R7, 0xfffffffc, RZ, 0xc0, !PT ;  /* 0xfffffffc07077812 */ /* 0x000fe200078ec0ff */
[C---:B------:R-:W-:Y:S01]  /*0c10*/  IMAD.IADD R3, R6.reuse, 0x1, -R3 ;  /* 0x0000000106037824 */ /* 0x040fe200078e0a03 */
[----:B------:R-:W-:Y:S01]  /*0c20*/  SHF.R.S32.HI R9, RZ, 0x1f, R14 ;  /* 0x0000001fff097819 */ /* 0x000fe2000001140e */
[----:B------:R-:W-:Y:S01]  /*0c30*/  IMAD.IADD R233, R6, 0x1, -R233 ;  /* 0x0000000106e97824 */ /* 0x000fe200078e0ae9 */
[----:B------:R-:W-:-:S02]  /*0c40*/  LOP3.LUT R4, R4, 0xfffffc00, RZ, 0xc0, !PT ;  /* 0xfffffc0004047812 */ /* 0x000fc400078ec0ff */
[----:B------:R-:W-:Y:S01]  /*0c50*/  IADD3 R10, R6, -R7, RZ ;  /* 0x80000007060a7210 */ /* 0x000fe20007ffe0ff */
[----:B------:R-:W-:Y:S01]  /*0c60*/  IMAD.SHL.U32 R22, R233, 0x4, RZ ;  /* 0x00000004e9167824 */ /* 0x000fe200078e00ff */
[----:B------:R-:W-:Y:S01]  /*0c70*/  LEA.HI R6, R9, R14, RZ, 0x2 ;  /* 0x0000000e09067211 */ /* 0x000fe200078f10ff */
[----:B------:R-:W-:Y:S01]  /*0c80*/  IMAD R7, R3, 0x40, R4 ;  /* 0x0000004003077824 */ /* 0x000fe200078e0204 */
[----:B------:R-:W-:Y:S01]  /*0c90*/  SHF.R.S32.HI R5, RZ, 0x4, R2 ;  /* 0x00000004ff057819 */ /* 0x000fe20000011402 */
[----:B------:R-:W-:Y:S01]  /*0ca0*/  IMAD.SHL.U32 R16, R233, 0x8, RZ ;  /* 0x00000008e9107824 */ /* 0x000fe200078e00ff */
[--C-:B------:R-:W-:Y:S01]  /*0cb0*/  SHF.R.S32.HI R4, RZ, 0x2, R6.reuse ;  /* 0x00000002ff047819 */ /* 0x100fe20000011406 */
[----:B------:R-:W-:Y:S01]  /*0cc0*/  VIADD R215, R22, 0x20 ;  /* 0x0000002016d77836 */ /* 0x000fe20000000000 */
[----:B------:R-:W-:Y:S01]  /*0cd0*/  SHF.R.S32.HI R11, RZ, 0x1f, R6 ;  /* 0x0000001fff0b7819 */ /* 0x000fe20000011406 */
[----:B------:R-:W-:Y:S01]  /*0ce0*/  VIADD R218, R16, 0x80 ;  /* 0x0000008010da7836 */ /* 0x000fe20000000000 */
[----:B------:R-:W-:Y:S01]  /*0cf0*/  LEA.HI R2, R2, R5, RZ, 0x1 ;  /* 0x0000000502027211 */ /* 0x000fe200078f08ff */
[----:B------:R-:W-:Y:S01]  /*0d00*/  VIADD R216, R22, 0x60 ;  /* 0x0000006016d87836 */ /* 0x000fe20000000000 */
[----:B------:R-:W-:-:S02]  /*0d10*/  SHF.R.S32.HI R3, RZ, 0x7, R0 ;  /* 0x00000007ff037819 */ /* 0x000fc40000011400 */
[----:B------:R-:W-:Y:S02]  /*0d20*/  SHF.R.S32.HI R212, RZ, 0x3, R212 ;  /* 0x00000003ffd47819 */ /* 0x000fe400000114d4 */
[----:B------:R-:W-:Y:S02]  /*0d30*/  LEA.HI R11, R11, R4, RZ, 0x3 ;  /* 0x000000040b0b7211 */ /* 0x000fe400078f18ff */
[----:B------:R-:W-:Y:S01]  /*0d40*/  LOP3.LUT R2, R2, 0x1ffffffe, RZ, 0xc0, !PT ;  /* 0x1ffffffe02027812 */ /* 0x000fe200078ec0ff */
[----:B------:R-:W-:Y:S01]  /*0d50*/  VIADD R12, R212, 0x60 ;  /* 0x00000060d40c7836 */ /* 0x000fe20000000000 */
[----:B------:R-:W-:Y:S02]  /*0d60*/  LEA.HI R0, R0, R3, RZ, 0x1 ;  /* 0x0000000300007211 */ /* 0x000fe400078f08ff */
[----:B------:R-:W-:Y:S01]  /*0d70*/  LOP3.LUT R11, R11, 0xfffffff8, RZ, 0xc0, !PT ;  /* 0xfffffff80b0b7812 */ /* 0x000fe200078ec0ff */
[----:B------:R-:W-:Y:S01]  /*0d80*/  IMAD.IADD R2, R5, 0x1, -R2 ;  /* 0x0000000105027824 */ /* 0x000fe200078e0a02 */
[----:B------:R-:W-:-:S02]  /*0d90*/  LEA.HI R9, R9, R14, RZ, 0x5 ;  /* 0x0000000e09097211 */ /* 0x000fc400078f28ff */
[----:B------:R-:W-:Y:S01]  /*0da0*/  LOP3.LUT R0, R0, 0x3fffffe, RZ, 0xc0, !PT ;  /* 0x03fffffe00007812 */ /* 0x000fe200078ec0ff */
[----:B------:R-:W-:Y:S01]  /*0db0*/  IMAD.IADD R4, R4, 0x1, -R11 ;  /* 0x0000000104047824 */ /* 0x000fe200078e0a0b */
[----:B------:R-:W-:Y:S01]  /*0dc0*/  SHF.R.S32.HI R9, RZ, 0x5, R9 ;  /* 0x00000005ff097819 */ /* 0x000fe20000011409 */
[----:B------:R-:W-:Y:S01]  /*0dd0*/  IMAD R2, R2, 0x8, R7 ;  /* 0x0000000802027824 */ /* 0x000fe200078e0207 */
[----:B------:R-:W-:Y:S01]  /*0de0*/  SHF.R.S32.HI R13, RZ, 0x1f, R12 ;  /* 0x0000001fff0d7819 */ /* 0x000fe2000001140c */
[----:B------:R-:W-:Y:S01]  /*0df0*/  VIADD R7, R212, 0x20 ;  /* 0x00000020d4077836 */ /* 0x000fe20000000000 */
[----:B------:R-:W-:Y:S01]  /*0e00*/  IADD3 R0, R3, -R0, RZ ;  /* 0x8000000003007210 */ /* 0x000fe20007ffe0ff */
[----:B------:R-:W-:Y:S01]  /*0e10*/  IMAD R9, R9, 0x10, R4 ;  /* 0x0000001009097824 */ /* 0x000fe200078e0204 */
[----:B------:R-:W-:Y:S01]  /*0e20*/  LEA.HI R13, R13, R12, RZ, 0x3 ;  /* 0x0000000c0d0d7211 */ /* 0x000fe200078f18ff */
[----:B------:R-:W-:Y:S01]  /*0e30*/  IMAD.SHL.U32 R12, R12, 0x40, RZ ;  /* 0x000000400c0c7824 */ /* 0x000fe200078e00ff */
[----:B------:R-:W-:Y:S01]  /*0e40*/  IADD3 R214, R22, 0x40, RZ ;  /* 0x0000004016d67810 */ /* 0x000fe20007ffe0ff */
[----:B------:R-:W-:Y:S01]  /*0e50*/  IMAD R9, R0, 0x40, R9 ;  /* 0x0000004000097824 */ /* 0x000fe200078e0209 */
[----:B------:R-:W-:Y:S01]  /*0e60*/  IADD3 R4, R212, 0x40, RZ ;  /* 0x00000040d4047810 */ /* 0x000fe20007ffe0ff */
[----:B------:R0:W-:Y:S01]  /*0e70*/  STL [R1+0x1ac], R2 ;  /* 0x0001ac0201007387 */ /* 0x0001e20000100800 */
[----:B------:R-:W-:Y:S01]  /*0e80*/  SHF.R.S32.HI R0, RZ, 0x1f, R7 ;  /* 0x0000001fff007819 */ /* 0x000fe20000011407 */
[----:B------:R-:W-:Y:S01]  /*0e90*/  IMAD.IADD R213, R22, 0x1, R214 ;  /* 0x0000000116d57824 */ /* 0x000fe200078e02d6 */
[----:B------:R-:W-:Y:S01]  /*0ea0*/  LOP3.LUT R15, R12, 0x1c0, RZ, 0xc0, !PT ;  /* 0x000001c00c0f7812 */ /* 0x000fe200078ec0ff */
[----:B------:R-:W-:Y:S01]  /*0eb0*/  IMAD.SHL.U32 R222, R4, 0x40, RZ ;  /* 0x0000004004de7824 */ /* 0x000fe200078e00ff */
[----:B------:R-:W-:Y:S01]  /*0ec0*/  SHF.L.U32 R13, R13, 0x6, RZ ;  /* 0x000000060d0d7819 */ /* 0x000fe200000006ff */
[----:B------:R-:W-:Y:S01]  /*0ed0*/  IMAD.SHL.U32 R223, R7, 0x40, RZ ;  /* 0x0000004007df7824 */ /* 0x000fe200078e00ff */
[----:B------:R-:W-:-:S02]  /*0ee0*/  LEA.HI R0, R0, R7, RZ, 0x3 ;  /* 0x0000000700007211 */ /* 0x000fc400078f18ff */
[----:B------:R-:W-:Y:S02]  /*0ef0*/  LEA.HI R3, R10, R10, RZ, 0x1 ;  /* 0x0000000a0a037211 */ /* 0x000fe400078f08ff */
[----:B0-----:R-:W-:Y:S01]  /*0f00*/  SHF.R.S32.HI R2, RZ, 0x1f, R4 ;  /* 0x0000001fff027819 */ /* 0x001fe20000011404 */
[----:B------:R-:W-:Y:S01]  /*0f10*/  IMAD.SHL.U32 R0, R0, 0x40, RZ ;  /* 0x0000004000007824 */ /* 0x000fe200078e00ff */
[----:B------:R-:W-:Y:S02]  /*0f20*/  SHF.R.U32.HI R5, RZ, 0x3, R15 ;  /* 0x00000003ff057819 */ /* 0x000fe4000001160f */
[----:B------:R-:W-:Y:S01]  /*0f30*/  LOP3.LUT R12, R15, 0x38, R16, 0xf8, !PT ;  /* 0x000000380f0c7812 */ /* 0x000fe200078ef810 */
[----:B------:R-:W-:Y:S01]  /*0f40*/  IMAD.SHL.U32 R15, R212, 0x40, RZ ;  /* 0x00000040d40f7824 */ /* 0x000fe200078e00ff */
[----:B------:R-:W-:Y:S02]  /*0f50*/  LOP3.LUT R11, R13, 0xfffffe00, RZ, 0xc0, !PT ;  /* 0xfffffe000d0b7812 */ /* 0x000fe400078ec0ff */
[----:B------:R-:W-:-:S02]  /*0f60*/  LEA.HI R2, R2, R4, RZ, 0x3 ;  /* 0x0000000402027211 */ /* 0x000fc400078f18ff */
[----:B------:R-:W-:Y:S01]  /*0f70*/  SHF.R.S32.HI R4, RZ, 0x1f, R213 ;  /* 0x0000001fff047819 */ /* 0x000fe200000114d5 */
[----:B------:R0:W-:Y:S01]  /*0f80*/  STL [R1+0x104], R11 ;  /* 0x0001040b01007387 */ /* 0x0001e20000100800 */
[----:B------:R-:W-:Y:S01]  /*0f90*/  LOP3.LUT R3, R3, 0x1ffffffe, RZ, 0xc0, !PT ;  /* 0x1ffffffe03037812 */ /* 0x000fe200078ec0ff */
[----:B------:R-:W-:Y:S01]  /*0fa0*/  IMAD.SHL.U32 R2, R2, 0x40, RZ ;  /* 0x0000004002027824 */ /* 0x000fe200078e00ff */
[----:B------:R-:W-:Y:S01]  /*0fb0*/  LOP3.LUT R12, R11, R12, R5, 0xf6, !PT ;  /* 0x0000000c0b0c7212 */ /* 0x000fe200078ef605 */
[----:B------:R-:W-:Y:S01]  /*0fc0*/  STL [R1+0x1a4], R9 ;  /* 0x0001a40901007387 */ /* 0x000fe20000100800 */
[----:B------:R-:W-:Y:S01]  /*0fd0*/  LEA.HI R5, R4, R213, RZ, 0x3 ;  /* 0x000000d504057211 */ /* 0x000fe200078f18ff */
[----:B------:R-:W-:Y:S01]  /*0fe0*/  IMAD.IADD R10, R10, 0x1, -R3 ;  /* 0x000000010a0a7824 */ /* 0x000fe200078e0a03 */
[----:B------:R-:W-:Y:S01]  /*0ff0*/  LOP3.LUT R222, R222, 0x1c0, RZ, 0xc0, !PT ;  /* 0x000001c0dede7812 */ /* 0x000fe200078ec0ff */
[----:B------:R-:W-:Y:S01]  /*1000*/  STL [R1+0x60], RZ ;  /* 0x000060ff01007387 */ /* 0x000fe20000100800 */
[----:B------:R-:W-:-:S02]  /*1010*/  LOP3.LUT R227, R0, 0xfffffe00, RZ, 0xc0, !PT ;  /* 0xfffffe0000e37812 */ /* 0x000fc400078ec0ff */
[----:B------:R-:W-:Y:S02]  /*1020*/  LOP3.LUT R3, R15, 0x1c0, RZ, 0xc0, !PT ;  /* 0x000001c00f037812 */ /* 0x000fe400078ec0ff */
[----:B------:R-:W-:Y:S02]  /*1030*/  LOP3.LUT R0, R5, 0x38, RZ, 0xc0, !PT ;  /* 0x0000003805007812 */ /* 0x000fe400078ec0ff */
[----:B------:R-:W-:Y:S02]  /*1040*/  SHF.L.U32 R8, R8, 0x3, RZ ;  /* 0x0000000308087819 */ /* 0x000fe400000006ff */
[----:B0-----:R-:W-:Y:S02]  /*1050*/  SHF.R.U32.HI R11, RZ, 0x3, R222 ;  /* 0x00000003ff0b7819 */ /* 0x001fe400000116de */
[----:B------:R-:W-:Y:S02]  /*1060*/  LOP3.LUT R7, R222, 0x38, R5, 0xf8, !PT ;  /* 0x00000038de077812 */ /* 0x000fe400078ef805 */
[----:B------:R-:W-:-:S02]  /*1070*/  SHF.R.U32.HI R229, RZ, 0x3, R3 ;  /* 0x00000003ffe57819 */ /* 0x000fc40000011603 */
[----:B------:R-:W-:Y:S02]  /*1080*/  LOP3.LUT R0, R0, 0x1c0, R15, 0xf8, !PT ;  /* 0x000001c000007812 */ /* 0x000fe400078ef80f */
[----:B------:R-:W-:Y:S02]  /*1090*/  LOP3.LUT R223, R223, 0x1c0, RZ, 0xc0, !PT ;  /* 0x000001c0dfdf7812 */ /* 0x000fe400078ec0ff */
[----:B------:R-:W-:Y:S02]  /*10a0*/  LEA.HI R4, R4, R213, RZ, 0x6 ;  /* 0x000000d504047211 */ /* 0x000fe400078f30ff */
[----:B------:R-:W-:Y:S02]  /*10b0*/  LOP3.LUT R228, R8, 0xfffffe00, RZ, 0xc0, !PT ;  /* 0xfffffe0008e47812 */ /* 0x000fe400078ec0ff */
[----:B------:R-:W-:Y:S02]  /*10c0*/  LOP3.LUT R6, R6, 0x7ffffffc, RZ, 0xc0, !PT ;  /* 0x7ffffffc06067812 */ /* 0x000fe400078ec0ff */
[----:B------:R-:W-:-:S02]  /*10d0*/  LOP3.LUT R8, R7, R11, RZ, 0x3c, !PT ;  /* 0x0000000b07087212 */ /* 0x000fc400078e3cff */
[----:B------:R-:W-:Y:S01]  /*10e0*/  LOP3.LUT R225, R2, 0xfffffe00, RZ, 0xc0, !PT ;  /* 0xfffffe0002e17812 */ /* 0x000fe200078ec0ff */
[----:B------:R-:W-:Y:S01]  /*10f0*/  IMAD.IADD R6, R14, 0x1, -R6 ;  /* 0x000000010e067824 */ /* 0x000fe200078e0a06 */
[----:B------:R-:W-:Y:S01]  /*1100*/  LOP3.LUT R7, R0, R229, RZ, 0x3c, !PT ;  /* 0x000000e500077212 */ /* 0x000fe200078e3cff */
[----:B------:R-:W-:Y:S01]  /*1110*/  IMAD.U32 R0, RZ, RZ, UR5 ;  /* 0x00000005ff007e24 */ /* 0x000fe2000f8e00ff */
[----:B------:R-:W-:Y:S01]  /*1120*/  SHF.R.U32.HI R13, RZ, 0x3, R223 ;  /* 0x00000003ff0d7819 */ /* 0x000fe200000116df */
[----:B------:R-:W-:Y:S01]  /*1130*/  IMAD.SHL.U32 R45, R6, 0x2, RZ ;  /* 0x00000002062d7824 */ /* 0x000fe200078e00ff */
[----:B------:R-:W-:Y:S02]  /*1140*/  SHF.L.U32 R4, R4, 0x7, RZ ;  /* 0x0000000704047819 */ /* 0x000fe400000006ff */
[----:B------:R-:W-:Y:S01]  /*1150*/  LOP3.LUT R2, R223, 0x38, R5, 0xf8, !PT ;  /* 0x00000038df027812 */ /* 0x000fe200078ef805 */
[C---:B------:R-:W-:Y:S01]  /*1160*/  VIADD R44, R45.reuse, 0x8 ;  /* 0x000000082d2c7836 */ /* 0x040fe20000000000 */
[----:B------:R-:W-:Y:S01]  /*1170*/  IADD3 R219, R16, 0xc0, RZ ;  /* 0x000000c010db7810 */ /* 0x000fe20007ffe0ff */
[C---:B------:R-:W-:Y:S01]  /*1180*/  VIADD R41, R45.reuse, 0x18 ;  /* 0x000000182d297836 */ /* 0x040fe20000000000 */
[----:B------:R-:W-:Y:S01]  /*1190*/  SHF.R.S32.HI R0, RZ, 0x1f, R212 ;  /* 0x0000001fff007819 */ /* 0x000fe200000114d4 */
[C---:B------:R-:W-:Y:S01]  /*11a0*/  VIADD R40, R45.reuse, 0x20 ;  /* 0x000000202d287836 */ /* 0x040fe20000000000 */
[----:B------:R-:W-:Y:S01]  /*11b0*/  MOV R0, UR4 ;  /* 0x0000000400007c02 */ /* 0x000fe20008000f00 */
[----:B------:R-:W-:Y:S01]  /*11c0*/  VIADD R39, R45, 0x28 ;  /* 0x000000282d277836 */ /* 0x000fe20000000000 */
[----:B------:R-:W-:Y:S01]  /*11d0*/  LOP3.LUT R231, R3, 0x38, R16, 0xf8, !PT ;  /* 0x0000003803e77812 */ /* 0x000fe200078ef810 */
[C---:B------:R-:W-:Y:S01]  /*11e0*/  VIADD R37, R45.reuse, 0x38 ;  /* 0x000000382d257836 */ /* 0x040fe20000000000 */
[----:B------:R-:W-:Y:S01]  /*11f0*/  SHF.R.S32.HI R14, RZ, 0x1f, R218 ;  /* 0x0000001fff0e7819 */ /* 0x000fe200000114da */
[----:B------:R0:W-:Y:S01]  /*1200*/  STL [R1+0x108], R0 ;  /* 0x0001080001007387 */ /* 0x0001e20000100800 */
[----:B------:R-:W-:Y:S01]  /*1210*/  LOP3.LUT R4, R4, 0xffffe000, RZ, 0xc0, !PT ;  /* 0xffffe00004047812 */ /* 0x000fe200078ec0ff */
[C---:B------:R-:W-:Y:S01]  /*1220*/  VIADD R36, R45.reuse, 0x40 ;  /* 0x000000402d247836 */ /* 0x040fe20000000000 */
[----:B------:R-:W-:Y:S01]  /*1230*/  LOP3.LUT R2, R2, R13, RZ, 0x3c, !PT ;  /* 0x0000000d02027212 */ /* 0x000fe200078e3cff */
[----:B------:R-:W-:Y:S01]  /*1240*/  STL [R1+0x70], R14 ;  /* 0x0000700e01007387 */ /* 0x000fe20000100800 */
[----:B------:R-:W-:Y:S01]  /*1250*/  SHF.R.S32.HI R3, RZ, 0x1f, R219 ;  /* 0x0000001fff037819 */ /* 0x000fe200000114db */
[C---:B------:R-:W-:Y:S01]  /*1260*/  VIADD R35, R45.reuse, 0x48 ;  /* 0x000000482d237836 */ /* 0x040fe20000000000 */
[-C--:B------:R-:W-:Y:S01]  /*1270*/  IADD3 R2, R2, R4.reuse, R227 ;  /* 0x0000000402027210 */ /* 0x080fe20007ffe0e3 */
[----:B------:R-:W-:Y:S01]  /*1280*/  VIADD R33, R45, 0x58 ;  /* 0x000000582d217836 */ /* 0x000fe20000000000 */
[-C--:B------:R-:W-:Y:S01]  /*1290*/  IADD3 R8, R8, R4.reuse, R225 ;  /* 0x0000000408087210 */ /* 0x080fe20007ffe0e1 */
[----:B------:R1:W-:Y:S01]  /*12a0*/  STL [R1+0x6c], R3 ;  /* 0x00006c0301007387 */ /* 0x0003e20000100800 */
[----:B------:R-:W-:Y:S01]  /*12b0*/  IADD3 R7, R7, R4, R228 ;  /* 0x0000000407077210 */ /* 0x000fe20007ffe0e4 */
[----:B------:R-:W-:Y:S01]  /*12c0*/  VIADD R32, R45, 0x60 ;  /* 0x000000602d207836 */ /* 0x000fe20000000000 */
[--C-:B0-----:R-:W-:Y:S01]  /*12d0*/  LOP3.LUT R0, R223, 0x38, R16.reuse, 0xf8, !PT ;  /* 0x00000038df007812 */ /* 0x101fe200078ef810 */
[----:B------:R-:W-:Y:S01]  /*12e0*/  STL [R1+0x7c], R45 ;  /* 0x00007c2d01007387 */ /* 0x000fe20000100800 */
[----:B------:R-:W-:Y:S01]  /*12f0*/  LOP3.LUT R4, R222, 0x38, R16, 0xf8, !PT ;  /* 0x00000038de047812 */ /* 0x000fe200078ef810 */
[----:B------:R-:W-:Y:S01]  /*1300*/  VIADD R31, R45, 0x68 ;  /* 0x000000682d1f7836 */ /* 0x000fe20000000000 */
[----:B------:R-:W-:Y:S01]  /*1310*/  LOP3.LUT R0, R227, R0, R13, 0xf6, !PT ;  /* 0x00000000e3007212 */ /* 0x000fe200078ef60d */
[----:B------:R-:W-:Y:S01]  /*1320*/  VIADD R29, R45, 0x78 ;  /* 0x000000782d1d7836 */ /* 0x000fe20000000000 */
[----:B------:R-:W-:Y:S01]  /*1330*/  LOP3.LUT R4, R225, R4, R11, 0xf6, !PT ;  /* 0x00000004e1047212 */ /* 0x000fe200078ef60b */
[C---:B------:R-:W-:Y:S01]  /*1340*/  VIADD R28, R45.reuse, 0x80 ;  /* 0x000000802d1c7836 */ /* 0x040fe20000000000 */
[----:B-1----:R-:W-:Y:S01]  /*1350*/  SHF.R.S32.HI R3, RZ, 0x3, R5 ;  /* 0x00000003ff037819 */ /* 0x002fe20000011405 */
[----:B------:R-:W-:Y:S01]  /*1360*/  VIADD R27, R45, 0x88 ;  /* 0x000000882d1b7836 */ /* 0x000fe20000000000 */
[----:B------:R-:W-:Y:S01]  /*1370*/  LOP3.LUT R43, R5, 0xfffffff8, RZ, 0xc0, !PT ;  /* 0xfffffff8052b7812 */ /* 0x000fe200078ec0ff */
[C---:B------:R-:W-:Y:S01]  /*1380*/  VIADD R25, R45.reuse, 0x98 ;  /* 0x000000982d197836 */ /* 0x040fe20000000000 */
[----:B------:R-:W-:Y:S01]  /*1390*/  LEA R5, R12, UR4, 0x1 ;  /* 0x000000040c057c11 */ /* 0x000fe2000f8e08ff */
[----:B------:R0:W-:Y:S01]  /*13a0*/  STL [R1+0x14], R3 ;  /* 0x0000140301007387 */ /* 0x0001e20000100800 */
[C---:B------:R-:W-:Y:S01]  /*13b0*/  IADD3 R42, R45.reuse, 0x10, RZ ;  /* 0x000000102d2a7810 */ /* 0x040fe20007ffe0ff */
[C---:B------:R-:W-:Y:S01]  /*13c0*/  VIADD R24, R45.reuse, 0xa0 ;  /* 0x000000a02d187836 */ /* 0x040fe20000000000 */
[C---:B------:R-:W-:Y:S01]  /*13d0*/  IADD3 R38, R45.reuse, 0x30, RZ ;  /* 0x000000302d267810 */ /* 0x040fe20007ffe0ff */
[----:B------:R-:W-:Y:S01]  /*13e0*/  STL [R1+0x18c], R5 ;  /* 0x00018c0501007387 */ /* 0x000fe20000100800 */
[C---:B------:R-:W-:Y:S01]  /*13f0*/  IADD3 R34, R45.reuse, 0x50, RZ ;  /* 0x000000502d227810 */ /* 0x040fe20007ffe0ff */
[C---:B------:R-:W-:Y:S01]  /*1400*/  VIADD R21, R45.reuse, 0xa8 ;  /* 0x000000a82d157836 */ /* 0x040fe20000000000 */
[C---:B------:R-:W-:Y:S01]  /*1410*/  IADD3 R30, R45.reuse, 0x70, RZ ;  /* 0x000000702d1e7810 */ /* 0x040fe20007ffe0ff */
[----:B------:R1:W-:Y:S01]  /*1420*/  STL [R1+0x68], R43 ;  /* 0x0000682b01007387 */ /* 0x0003e20000100800 */
[C---:B------:R-:W-:Y:S01]  /*1430*/  IADD3 R26, R45.reuse, 0x90, RZ ;  /* 0x000000902d1a7810 */ /* 0x040fe20007ffe0ff */
[C---:B------:R-:W-:Y:S01]  /*1440*/  VIADD R15, R45.reuse, 0xb8 ;  /* 0x000000b82d0f7836 */ /* 0x040fe20000000000 */
[----:B0-----:R-:W-:Y:S01]  /*1450*/  LEA R3, R0, UR4, 0x1 ;  /* 0x0000000400037c11 */ /* 0x001fe2000f8e08ff */
[C---:B------:R-:W-:Y:S01]  /*1460*/  VIADD R14, R45.reuse, 0xc0 ;  /* 0x000000c02d0e7836 */ /* 0x040fe20000000000 */
[----:B------:R-:W-:Y:S01]  /*1470*/  LEA R0, R4, UR4, 0x1 ;  /* 0x0000000404007c11 */ /* 0x000fe2000f8e08ff */
[C---:B------:R-:W-:Y:S01]  /*1480*/  VIADD R13, R45.reuse, 0xc8 ;  /* 0x000000c82d0d7836 */ /* 0x040fe20000000000 */
[C---:B------:R-:W-:Y:S01]  /*1490*/  IADD3 R20, R45.reuse, 0xb0, RZ ;  /* 0x000000b02d147810 */ /* 0x040fe20007ffe0ff */
[----:B------:R0:W-:Y:S01]  /*14a0*/  STL [R1+0x19c], R3 ;  /* 0x00019c0301007387 */ /* 0x0001e20000100800 */
[C---:B------:R-:W-:Y:S01]  /*14b0*/  IADD3 R12, R45.reuse, 0xd0, RZ ;  /* 0x000000d02d0c7810 */ /* 0x040fe20007ffe0ff */
[C---:B------:R-:W-:Y:S01]  /*14c0*/  VIADD R11, R45.reuse, 0xd8 ;  /* 0x000000d82d0b7836 */ /* 0x040fe20000000000 */
[----:B------:R-:W-:Y:S01]  /*14d0*/  SHF.R.S32.HI R4, RZ, 0x1f, R44 ;  /* 0x0000001fff047819 */ /* 0x000fe2000001142c */
[----:B------:R2:W-:Y:S01]  /*14e0*/  STL [R1+0x194], R0 ;  /* 0x0001940001007387 */ /* 0x0005e20000100800 */
[C---:B------:R-:W-:Y:S01]  /*14f0*/  VIADD R6, R45.reuse, 0xe0 ;  /* 0x000000e02d067836 */ /* 0x040fe20000000000 */
[----:B-1----:R-:W-:Y:S01]  /*1500*/  SHF.R.S32.HI R43, RZ, 0x1f, R43 ;  /* 0x0000001fff2b7819 */ /* 0x002fe2000001142b */
[----:B------:R-:W-:Y:S01]  /*1510*/  VIADD R5, R45, 0xe8 ;  /* 0x000000e82d057836 */ /* 0x000fe20000000000 */
[----:B------:R-:W-:Y:S01]  /*1520*/  STL [R1+0xf8], R44 ;  /* 0x0000f82c01007387 */ /* 0x000fe20000100800 */
[----:B------:R-:W-:-:S02]  /*1530*/  LOP3.LUT R231, R228, R231, R229, 0xf6, !PT ;  /* 0x000000e7e4e77212 */ /* 0x000fc400078ef6e5 */
[C---:B0-----:R-:W-:Y:S01]  /*1540*/  IADD3 R3, R45.reuse, 0xf0, RZ ;  /* 0x000000f02d037810 */ /* 0x041fe20007ffe0ff */
[----:B------:R-:W-:Y:S01]  /*1550*/  STL [R1+0xf4], R42 ;  /* 0x0000f42a01007387 */ /* 0x000fe20000100800 */
[----:B------:R-:W-:Y:S01]  /*1560*/  SHF.R.S32.HI R17, RZ, 0x1f, R16 ;  /* 0x0000001fff117819 */ /* 0x000fe20000011410 */
[----:B--2---:R-:W-:Y:S01]  /*1570*/  VIADD R0, R45, 0xf8 ;  /* 0x000000f82d007836 */ /* 0x004fe20000000000 */
[----:B------:R-:W-:Y:S01]  /*1580*/  LEA R230, R231, UR4, 0x1 ;  /* 0x00000004e7e67c11 */ /* 0x000fe2000f8e08ff */
[----:B------:R0:W-:Y:S04]  /*1590*/  STL [R1+0xf0], R41 ;  /* 0x0000f02901007387 */ /* 0x0001e80000100800 */
[----:B------:R-:W-:Y:S04]  /*15a0*/  STL [R1+0xec], R40 ;  /* 0x0000ec2801007387 */ /* 0x000fe80000100800 */
[----:B------:R1:W-:Y:S01]  /*15b0*/  STL [R1+0xe8], R39 ;  /* 0x0000e82701007387 */ /* 0x0003e20000100800 */
[----:B0-----:R-:W-:-:S03]  /*15c0*/  SHF.R.S32.HI R41, RZ, 0x1f, R41 ;  /* 0x0000001fff297819 */ /* 0x001fc60000011429 */
[----:B------:R0:W-:Y:S04]  /*15d0*/  STL [R1+0xe4], R38 ;  /* 0x0000e42601007387 */ /* 0x0001e80000100800 */
[----:B------:R-:W-:Y:S01]  /*15e0*/  STL [R1+0xe0], R37 ;  /* 0x0000e02501007387 */ /* 0x000fe20000100800 */
[----:B-1----:R-:W-:-:S03]  /*15f0*/  SHF.R.S32.HI R39, RZ, 0x1f, R39 ;  /* 0x0000001fff277819 */ /* 0x002fc60000011427 */
        /* <DEDUP_REMOVED lines=38> */
[----:B------:R2:W-:Y:S01]  /*1860*/  STL [R1+0x84], R3 ;  /* 0x0000840301007387 */ /* 0x0005e20000100800 */
[----:B-1----:R-:W-:-:S03]  /*1870*/  SHF.R.S32.HI R5, RZ, 0x1f, R5 ;  /* 0x0000001fff057819 */ /* 0x002fc60000011405 */
[----:B------:R-:W-:Y:S01]  /*1880*/  STL [R1+0x100], R43 ;  /* 0x0001002b01007387 */ /* 0x000fe20000100800 */
[----:B0-----:R-:W-:-:S03]  /*1890*/  SHF.R.S32.HI R4, RZ, 0x1f, R42 ;  /* 0x0000001fff047819 */ /* 0x001fc6000001142a */
[----:B------:R-:W-:Y:S01]  /*18a0*/  STL [R1+0x80], R0 ;  /* 0x0000800001007387 */ /* 0x000fe20000100800 */
[----:B--2---:R-:W-:-:S03]  /*18b0*/  SHF.R.S32.HI R3, RZ, 0x1f, R3 ;  /* 0x0000001fff037819 */ /* 0x004fc60000011403 */
[----:B------:R0:W-:Y:S04]  /*18c0*/  STL [R1+0x184], R4 ;  /* 0x0001840401007387 */ /* 0x0001e80000100800 */
[----:B------:R-:W-:Y:S01]  /*18d0*/  STL [R1+0x180], R41 ;  /* 0x0001802901007387 */ /* 0x000fe20000100800 */
[----:B0-----:R-:W-:-:S05]  /*18e0*/  SHF.R.S32.HI R4, RZ, 0x1f, R40 ;  /* 0x0000001fff047819 */ /* 0x001fca0000011428 */
[----:B------:R0:W-:Y:S04]  /*18f0*/  STL [R1+0x17c], R4 ;  /* 0x00017c0401007387 */ /* 0x0001e80000100800 */
[----:B------:R-:W-:Y:S04]  /*1900*/  STL [R1+0x178], R39 ;  /* 0x0001782701007387 */ /* 0x000fe80000100800 */
        /* <DEDUP_REMOVED lines=32> */
[----:B------:R1:W-:Y:S01]  /*1b10*/  STL [R1+0x114], R3 ;  /* 0x0001140301007387 */ /* 0x0003e20000100800 */
[----:B0-----:R-:W-:Y:S01]  /*1b20*/  SHF.R.S32.HI R4, RZ, 0x1f, R0 ;  /* 0x0000001fff047819 */ /* 0x001fe20000011400 */
[----:B------:R-:W-:-:S04]  /*1b30*/  IMAD R0, R10, 0x8, R9 ;  /* 0x000000080a007824 */ /* 0x000fc800078e0209 */
[----:B------:R-:W-:Y:S01]  /*1b40*/  STL [R1+0x110], R4 ;  /* 0x0001100401007387 */ /* 0x000fe20000100800 */
[----:B-1----:R-:W-:-:S03]  /*1b50*/  LEA R3, R2, UR4, 0x1 ;  /* 0x0000000402037c11 */ /* 0x002fc6000f8e08ff */
[----:B------:R0:W-:Y:S01]  /*1b60*/  STL [R1+0x1a8], R0 ;  /* 0x0001a80001007387 */ /* 0x0001e20000100800 */
[----:B------:R-:W-:-:S03]  /*1b70*/  LEA R2, R8, UR4, 0x1 ;  /* 0x0000000408027c11 */ /* 0x000fc6000f8e08ff */
[----:B------:R1:W-:Y:S01]  /*1b80*/  STL [R1+0x198], R3 ;  /* 0x0001980301007387 */ /* 0x0003e20000100800 */
[----:B0-----:R-:W-:-:S05]  /*1b90*/  LEA R0, R7, UR4, 0x1 ;  /* 0x0000000407007c11 */ /* 0x001fca000f8e08ff */
[----:B------:R1:W-:Y:S04]  /*1ba0*/  STL [R1+0x1a0], R0 ;  /* 0x0001a00001007387 */ /* 0x0003e80000100800 */
[----:B------:R1:W-:Y:S02]  /*1bb0*/  STL [R1+0x190], R2 ;  /* 0x0001900201007387 */ /* 0x0003e40000100800 */
.L_x_676:
[----:B01234-:R-:W0:Y:S01]  /*1bc0*/  LDC.64 R2, c[0x0][0xc88] ;  /* 0x00032200ff027b82 */ /* 0x01fe220000000a00 */
[----:B------:R-:W-:Y:S01]  /*1bd0*/  ULDC.64 UR10, c[0x0][0x208] ;  /* 0x00008200000a7ab9 */ /* 0x000fe20000000a00 */
[----:B------:R-:W-:Y:S01]  /*1be0*/  ULDC.64 UR4, c[0x0][0xa28] ;  /* 0x00028a0000047ab9 */ /* 0x000fe20000000a00 */
[----:B------:R-:W-:Y:S01]  /*1bf0*/  ULDC.64 UR8, c[0x0][0xa18] ;  /* 0x0002860000087ab9 */ /* 0x000fe20000000a00 */
[----:B------:R-:W-:Y:S01]  /*1c00*/  ULDC.64 UR6, c[0x0][0xa08] ;  /* 0x0002820000067ab9 */ /* 0x000fe20000000a00 */
[----:B0-----:R-:W-:-:S05]  /*1c10*/  IMAD.WIDE R2, R143, 0x4, R2 ;  /* 0x000000048f027825 */ /* 0x001fca00078e0202 */
[----:B------:R-:W2:Y:S01]  /*1c20*/  LDG.E R235, desc[UR10][R2.64] ;  /* 0x0000000a02eb7981 */ /* 0x000ea2000c1e1900 */
[----:B------:R-:W-:Y:S01]  /*1c30*/  ISETP.NE.U32.AND P2, PT, RZ, UR4, PT ;  /* 0x00000004ff007c0c */ /* 0x000fe2000bf45070 */
[----:B------:R-:W-:Y:S01]  /*1c40*/  IMAD.MOV.U32 R113, RZ, RZ, RZ ;  /* 0x000000ffff717224 */ /* 0x000fe200078e00ff */
[----:B------:R-:W-:Y:S02]  /*1c50*/  ISETP.NE.U32.AND P1, PT, RZ, UR8, PT ;  /* 0x00000008ff007c0c */ /* 0x000fe4000bf25070 */
[----:B------:R-:W-:Y:S02]  /*1c60*/  ISETP.NE.AND.EX P2, PT, RZ, UR5, PT, P2 ;  /* 0x00000005ff007c0c */ /* 0x000fe4000bf45320 */
[----:B------:R-:W-:Y:S02]  /*1c70*/  ISETP.NE.AND.EX P1, PT, RZ, UR9, PT, P1 ;  /* 0x00000009ff007c0c */ /* 0x000fe4000bf25310 */
[----:B------:R-:W-:Y:S02]  /*1c80*/  MOV R7, RZ ;  /* 0x000000ff00077202 */ /* 0x000fe40000000f00 */
[----:B------:R-:W-:-:S04]  /*1c90*/  ISETP.NE.U32.AND P0, PT, RZ, UR6, PT ;  /* 0x00000006ff007c0c */ /* 0x000fc8000bf05070 */
[----:B------:R-:W-:Y:S02]  /*1ca0*/  ISETP.NE.AND.EX P0, PT, RZ, UR7, PT, P0 ;  /* 0x00000007ff007c0c */ /* 0x000fe4000bf05300 */
[C---:B------:R-:W-:Y:S02]  /*1cb0*/  LOP3.LUT R6, R142.reuse, 0xff000000, RZ, 0xc0, !PT ;  /* 0xff0000008e067812 */ /* 0x040fe400078ec0ff */
[----:B------:R-:W-:Y:S02]  /*1cc0*/  LOP3.LUT R232, R142, 0xffff, RZ, 0xc0, !PT ;  /* 0x0000ffff8ee87812 */ /* 0x000fe400078ec0ff */
[----:B--2---:R-:W-:Y:S01]  /*1cd0*/  SHF.R.S32.HI R0, RZ, 0x1f, R235 ;  /* 0x0000001fff007819 */ /* 0x004fe200000114eb */
[C---:B------:R-:W-:Y:S01]  /*1ce0*/  IMAD.SHL.U32 R236, R235.reuse, 0x4, RZ ;  /* 0x00000004ebec7824 */ /* 0x040fe200078e00ff */
[C---:B------:R-:W-:Y:S01]  /*1cf0*/  @P2 LEA R4, P3, R235.reuse, UR4, 0x2 ;  /* 0x00000004eb042c11 */ /* 0x040fe2000f8610ff */
[----:B------:R-:W-:Y:S01]  /*1d00*/  ULDC UR4, c[0x0][0x288] ;  /* 0x0000a20000047ab9 */ /* 0x000fe20000000800 */
[C-C-:B------:R-:W-:Y:S01]  /*1d10*/  SHF.L.U64.HI R237, R235.reuse, 0x2, R0.reuse ;  /* 0x00000002ebed7819 */ /* 0x140fe20000010200 */
[----:B------:R0:W-:Y:S01]  /*1d20*/  STL [R1+0xfc], R0 ;  /* 0x0000fc0001007387 */ /* 0x0001e20000100800 */
[----:B------:R-:W-:Y:S01]  /*1d30*/  @P2 LEA.HI.X R5, R235, UR5, R0, 0x2, P3 ;  /* 0x00000005eb052c11 */ /* 0x000fe200098f1400 */
[----:B-----5:R-:W-:Y:S01]  /*1d40*/  IMAD.U32 R146, RZ, RZ, UR4 ;  /* 0x00000004ff927e24 */ /* 0x020fe2000f8e00ff */
[----:B------:R-:W-:Y:S01]  /*1d50*/  ULDC.64 UR4, c[0x0][0x418] ;  /* 0x0001060000047ab9 */ /* 0x000fe20000000a00 */
[----:B------:R1:W-:Y:S01]  /*1d60*/  STL [R1+0x74], R141 ;  /* 0x0000748d01007387 */ /* 0x0003e20000100800 */
[----:B------:R-:W-:Y:S01]  /*1d70*/  UISETP.NE.U32.AND UP0, UPT, UR4, URZ, UPT ;  /* 0x0000003f0400728c */ /* 0x000fe2000bf05070 */
[----:B------:R-:W-:-:S02]  /*1d80*/  IADD3 R2, P4, R236, UR6, RZ ;  /* 0x00000006ec027c10 */ /* 0x000fc4000ff9e0ff */
[----:B------:R2:W5:Y:S01]  /*1d90*/  @P2 LDG.E R7, desc[UR10][R4.64] ;  /* 0x0000000a04072981 */ /* 0x000562000c1e1900 */
[----:B------:R-:W-:Y:S01]  /*1da0*/  UISETP.NE.AND.EX UP0, UPT, UR5, URZ, UPT, UP0 ;  /* 0x0000003f0500728c */ /* 0x000fe2000bf05300 */
[C---:B------:R-:W-:Y:S01]  /*1db0*/  IADD3.X R3, R237.reuse, UR7, RZ, P4, !PT ;  /* 0x00000007ed037c10 */ /* 0x040fe2000a7fe4ff */
[----:B------:R-:W-:Y:S01]  /*1dc0*/  ULDC UR4, c[0x0][0x424] ;  /* 0x0001090000047ab9 */ /* 0x000fe20000000800 */
[----:B------:R-:W-:Y:S01]  /*1dd0*/  ULDC.64 UR6, c[0x0][0xa20] ;  /* 0x0002880000067ab9 */ /* 0x000fe20000000a00 */
[----:B--2---:R-:W-:Y:S01]  /*1de0*/  @P1 IADD3 R4, P2, R236, UR8, RZ ;  /* 0x00000008ec041c10 */ /* 0x004fe2000ff5e0ff */
[----:B------:R-:W-:Y:S01]  /*1df0*/  USEL UR4, UR4, 0x1, UP0 ;  /* 0x0000000104047887 */ /* 0x000fe20008000000 */
[----:B0-----:R-:W-:Y:S01]  /*1e00*/  LOP3.LUT R0, R142, 0xff0000, RZ, 0xc0, !PT ;  /* 0x00ff00008e007812 */ /* 0x001fe200078ec0ff */
[----:B------:R-:W-:Y:S01]  /*1e10*/  ULDC UR5, c[0x0][0x2f0] ;  /* 0x0000bc0000057ab9 */ /* 0x000fe20000000800 */
[----:B------:R-:W-:Y:S01]  /*1e20*/  @P1 IADD3.X R5, R237, UR9, RZ, P2, !PT ;  /* 0x00000009ed051c10 */ /* 0x000fe200097fe4ff */
[----:B------:R-:W5:Y:S01]  /*1e30*/  @P0 LDG.E R113, desc[UR10][R2.64] ;  /* 0x0000000a02710981 */ /* 0x000f62000c1e1900 */
[----:B------:R-:W-:Y:S01]  /*1e40*/  ISETP.NE.U32.AND P2, PT, RZ, UR6, PT ;  /* 0x00000006ff007c0c */ /* 0x000fe2000bf45070 */
[----:B------:R-:W-:-:S02]  /*1e50*/  UIMAD UR4, UR4, UR5, URZ ;  /* 0x00000005040472a4 */ /* 0x000fc4000f8e023f */
[----:B------:R0:W5:Y:S01]  /*1e60*/  @P1 LDG.E R146, desc[UR10][R4.64] ;  /* 0x0000000a04921981 */ /* 0x000162000c1e1900 */
[----:B------:R-:W-:Y:S01]  /*1e70*/  ISETP.NE.AND.EX P2, PT, RZ, UR7, PT, P2 ;  /* 0x00000007ff007c0c */ /* 0x000fe2000bf45320 */
[----:B------:R-:W-:Y:S01]  /*1e80*/  ULDC UR5, c[0x0][0x348] ;  /* 0x0000d20000057ab9 */ /* 0x000fe20000000800 */
[----:B0-----:R-:W-:-:S04]  /*1e90*/  SHF.R.U32.HI R5, RZ, 0x8, R6 ;  /* 0x00000008ff057819 */ /* 0x001fc80000011606 */
[----:B------:R-:W-:Y:S01]  /*1ea0*/  LEA.HI R234, R0, R5, RZ, 0x10 ;  /* 0x0000000500ea7211 */ /* 0x000fe200078f80ff */
[----:B-1----:R-:W-:Y:S06]  /*1eb0*/  @P1 BRA `(.L_x_445) ;  /* 0x0000000000281947 */ /* 0x002fec0003800000 */
[----:B------:R-:W-:Y:S02]  /*1ec0*/  ULDC.64 UR8, c[0x0][0xa00] ;  /* 0x0002800000087ab9 */ /* 0x000fe40000000a00 */
[----:B------:R-:W-:-:S04]  /*1ed0*/  ISETP.NE.U32.AND P1, PT, RZ, UR8, PT ;  /* 0x00000008ff007c0c */ /* 0x000fc8000bf25070 */
[----:B------:R-:W-:-:S13]  /*1ee0*/  ISETP.NE.AND.EX P1, PT, RZ, UR9, PT, P1 ;  /* 0x00000009ff007c0c */ /* 0x000fda000bf25310 */
[----:B------:R-:W-:Y:S05]  /*1ef0*/  @!P1 BRA `(.L_x_445) ;  /* 0x0000000000189947 */ /* 0x000fea0003800000 */
[----:B------:R-:W0:Y:S01]  /*1f00*/  LDC.64 R4, c[0x0][0xa00] ;  /* 0x00028000ff047b82 */ /* 0x000e220000000a00 */
[----:B------:R-:W-:Y:S01]  /*1f10*/  ULDC.64 UR8, c[0x0][0x208] ;  /* 0x0000820000087ab9 */ /* 0x000fe20000000a00 */
[----:B0-----:R-:W-:-:S05]  /*1f20*/  IMAD.WIDE R4, R235, 0x4, R4 ;  /* 0x00000004eb047825 */ /* 0x001fca00078e0204 */
[----:B-----5:R-:W2:Y:S04]  /*1f30*/  LDG.E R146, desc[UR8][R4.64] ;  /* 0x0000000804927981 */ /* 0x020ea8000c1e1900 */
[----:B------:R-:W2:Y:S02]  /*1f40*/  LDG.E R9, desc[UR8][R4.64+0x4] ;  /* 0x0000040804097981 */ /* 0x000ea4000c1e1900 */
[----:B--2---:R-:W-:-:S07]  /*1f50*/  IMAD.IADD R146, R9, 0x1, -R146 ;  /* 0x0000000109927824 */ /* 0x004fce00078e0a92 */
.L_x_445:
[----:B------:R-:W-:Y:S01]  /*1f60*/  MOV R24, UR5 ;  /* 0x0000000500187c02 */ /* 0x000fe20008000f00 */
[----:B------:R-:W-:Y:S01]  /*1f70*/  IMAD.U32 R26, RZ, RZ, UR4 ;  /* 0x00000004ff1a7e24 */ /* 0x000fe2000f8e00ff */
[----:B------:R-:W-:Y:S06]  /*1f80*/  @!P2 BRA `(.L_x_446) ;  /* 0x000000000014a947 */ /* 0x000fec0003800000 */
[----:B------:R-:W-:Y:S01]  /*1f90*/  IADD3 R2, P0, R236, UR6, RZ ;  /* 0x00000006ec027c10 */ /* 0x000fe2000ff1e0ff */
[----:B------:R-:W-:-:S03]  /*1fa0*/  ULDC.64 UR4, c[0x0][0x208] ;  /* 0x0000820000047ab9 */ /* 0x000fc60000000a00 */
[----:B------:R-:W-:-:S05]  /*1fb0*/  IADD3.X R3, R237, UR7, RZ, P0, !PT ;  /* 0x00000007ed037c10 */ /* 0x000fca00087fe4ff */
[----:B------:R0:W5:Y:S01]  /*1fc0*/  LDG.E R26, desc[UR4][R2.64] ;  /* 0x00000004021a7981 */ /* 0x000162000c1e1900 */
[----:B------:R-:W-:Y:S05]  /*1fd0*/  BRA `(.L_x_447) ;  /* 0x0000000000147947 */ /* 0x000fea0003800000 */
.L_x_446:
[----:B------:R-:W-:Y:S05]  /*1fe0*/  @!P0 BRA `(.L_x_447) ;  /* 0x0000000000108947 */ /* 0x000fea0003800000 */
[----:B------:R-:W-:Y:S02]  /*1ff0*/  ULDC.64 UR4, c[0x0][0x208] ;  /* 0x0000820000047ab9 */ /* 0x000fe40000000a00 */
[----:B------:R-:W2:Y:S04]  /*2000*/  LDG.E R5, desc[UR4][R2.64] ;  /* 0x0000000402057981 */ /* 0x000ea8000c1e1900 */
[----:B------:R-:W2:Y:S02]  /*2010*/  LDG.E R26, desc[UR4][R2.64+0x4] ;  /* 0x00000404021a7981 */ /* 0x000ea4000c1e1900 */
[----:B--2---:R-:W-:-:S07]  /*2020*/  IMAD.IADD R26, R26, 0x1, -R5 ;  /* 0x000000011a1a7824 */ /* 0x004fce00078e0a05 */
.L_x_447:
[----:B------:R-:W-:Y:S01]  /*2030*/  ULDC.64 UR4, c[0x0][0xa10] ;  /* 0x0002840000047ab9 */ /* 0x000fe20000000a00 */
[----:B------:R-:W2:Y:S01]  /*2040*/  LDL.LU R4, [R1+0x10] ;  /* 0x0000100001047983 */ /* 0x000ea20000300800 */
[----:B------:R-:W-:Y:S01]  /*2050*/  ISETP.NE.U32.AND P0, PT, RZ, UR4, PT ;  /* 0x00000004ff007c0c */ /* 0x000fe2000bf05070 */
[----:B------:R-:W-:-:S03]  /*2060*/  ULDC.64 UR6, c[0x0][0x208] ;  /* 0x0000820000067ab9 */ /* 0x000fc60000000a00 */
[----:B------:R-:W-:Y:S01]  /*2070*/  ISETP.NE.AND.EX P0, PT, RZ, UR5, PT, P0 ;  /* 0x00000005ff007c0c */ /* 0x000fe2000bf05300 */
[----:B------:R-:W-:-:S12]  /*2080*/  ULDC.64 UR4, c[0x0][0xa30] ;  /* 0x00028c0000047ab9 */ /* 0x000fd80000000a00 */
[----:B0-----:R-:W0:Y:S02]  /*2090*/  @P0 LDC.64 R2, c[0x0][0xa10] ;  /* 0x00028400ff020b82 */ /* 0x001e240000000a00 */
[----:B0-----:R-:W-:-:S05]  /*20a0*/  @P0 IMAD.WIDE R2, R235, 0x4, R2 ;  /* 0x00000004eb020825 */ /* 0x001fca00078e0202 */
[----:B------:R-:W3:Y:S04]  /*20b0*/  @P0 LDG.E R0, desc[UR6][R2.64] ;  /* 0x0000000602000981 */ /* 0x000ee8000c1e1900 */
[----:B------:R0:W3:Y:S01]  /*20c0*/  @P0 LDG.E R5, desc[UR6][R2.64+0x4] ;  /* 0x0000040602050981 */ /* 0x0000e2000c1e1900 */
[----:B-----5:R-:W-:Y:S01]  /*20d0*/  IADD3 R9, R26, -R7, RZ ;  /* 0x800000071a097210 */ /* 0x020fe20007ffe0ff */
[----:B------:R-:W-:Y:S01]  /*20e0*/  IMAD.MOV.U32 R139, RZ, RZ, R26 ;  /* 0x000000ffff8b7224 */ /* 0x000fe200078e001a */
[----:B------:R-:W-:Y:S02]  /*20f0*/  ISETP.NE.U32.AND P1, PT, RZ, UR4, PT ;  /* 0x00000004ff007c0c */ /* 0x000fe4000bf25070 */
[----:B------:R-:W-:Y:S02]  /*2100*/  LOP3.LUT R10, R234, 0xff, RZ, 0xc0, !PT ;  /* 0x000000ffea0a7812 */ /* 0x000fe400078ec0ff */
[----:B------:R-:W-:-:S03]  /*2110*/  ISETP.NE.AND.EX P1, PT, RZ, UR5, PT, P1 ;  /* 0x00000005ff007c0c */ /* 0x000fc6000bf25310 */
[----:B------:R1:W-:Y:S01]  /*2120*/  STL [R1+0x78], R10 ;  /* 0x0000780a01007387 */ /* 0x0003e20000100800 */
[----:B------:R-:W-:Y:S09]  /*2130*/  BSSY B0, `(.L_x_448) ;  /* 0x000002e000007945 */ /* 0x000ff20003800000 */
[----:B0-----:R-:W-:-:S04]  /*2140*/  @P1 IADD3 R2, P2, R236, UR4, RZ ;  /* 0x00000004ec021c10 */ /* 0x001fc8000ff5e0ff */
[----:B------:R-:W-:Y:S02]  /*2150*/  @P1 IADD3.X R3, R237, UR5, RZ, P2, !PT ;  /* 0x00000005ed031c10 */ /* 0x000fe400097fe4ff */
[----:B------:R-:W-:-:S03]  /*2160*/  SHF.R.U32.HI R234, RZ, 0x10, R234 ;  /* 0x00000010ffea7819 */ /* 0x000fc600000116ea */
[----:B------:R0:W5:Y:S02]  /*2170*/  @P1 LDG.E R139, desc[UR6][R2.64] ;  /* 0x00000006028b1981 */ /* 0x000164000c1e1900 */
[----:B0-----:R-:W-:Y:S02]  /*2180*/  MOV R3, RZ ;  /* 0x000000ff00037202 */ /* 0x001fe40000000f00 */
[----:B--2---:R-:W-:Y:S01]  /*2190*/  LOP3.LUT R4, R4, 0xfffffffb, RZ, 0xc0, !PT ;  /* 0xfffffffb04047812 */ /* 0x004fe200078ec0ff */
[----:B---3--:R-:W-:-:S04]  /*21a0*/  @P0 IMAD.IADD R24, R5, 0x1, -R0 ;  /* 0x0000000105180824 */ /* 0x008fc800078e0a00 */
[----:B------:R-:W-:-:S04]  /*21b0*/  IMAD.IADD R147, R9, 0x1, R24 ;  /* 0x0000000109937824 */ /* 0x000fc800078e0218 */
[C---:B------:R-:W-:Y:S01]  /*21c0*/  VIADD R0, R147.reuse, 0x4f ;  /* 0x0000004f93007836 */ /* 0x040fe20000000000 */
[----:B------:R-:W-:-:S03]  /*21d0*/  ISETP.GE.AND P3, PT, R147, 0x1, PT ;  /* 0x000000019300780c */ /* 0x000fc60003f66270 */
[----:B------:R-:W-:-:S05]  /*21e0*/  IMAD.HI R0, R0, 0x66666667, RZ ;  /* 0x6666666700007827 */ /* 0x000fca00078e02ff */
[----:B------:R-:W-:-:S04]  /*21f0*/  SHF.R.U32.HI R5, RZ, 0x1f, R0 ;  /* 0x0000001fff057819 */ /* 0x000fc80000011600 */
[----:B------:R-:W-:Y:S02]  /*2200*/  LEA.HI.SX32 R144, R0, R5, 0x1b ;  /* 0x0000000500907211 */ /* 0x000fe400078fdaff */
[----:B------:R-:W-:-:S05]  /*2210*/  @P3 LOP3.LUT R4, R4, 0x4, RZ, 0xfc, !PT ;  /* 0x0000000404043812 */ /* 0x000fca00078efcff */
[----:B------:R1:W-:Y:S01]  /*2220*/  STL [R1+0x10], R4 ;  /* 0x0000100401007387 */ /* 0x0003e20000100800 */
[----:B------:R-:W-:Y:S05]  /*2230*/  @!P3 BRA `(.L_x_449) ;  /* 0x000000000074b947 */ /* 0x000fea0003800000 */
[----:B------:R-:W-:Y:S01]  /*2240*/  ISETP.NE.AND P0, PT, R234, RZ, PT ;  /* 0x000000ffea00720c */ /* 0x000fe20003f05270 */
[----:B------:R-:W-:-:S03]  /*2250*/  ULDC UR4, c[0x0][0x9f0] ;  /* 0x00027c0000047ab9 */ /* 0x000fc60000000800 */
[----:B------:R-:W-:-:S04]  /*2260*/  SEL R11, R234, UR4, P0 ;  /* 0x00000004ea0b7c07 */ /* 0x000fc80008000000 */
[-C--:B------:R-:W-:Y:S02]  /*2270*/  IABS R5, R11.reuse ;  /* 0x0000000b00057213 */ /* 0x080fe40000000000 */
[----:B------:R-:W-:Y:S02]  /*2280*/  IADD3 R0, R144, -0x1, R11 ;  /* 0xffffffff90007810 */ /* 0x000fe40007ffe00b */
[----:B-1----:R-:W0:Y:S01]  /*2290*/  I2F.RP R4, R5 ;  /* 0x0000000500047306 */ /* 0x002e220000209400 */
        /* <DEDUP_REMOVED lines=20> */
[----:B------:R-:W-:-:S05]  /*23e0*/  @P0 IADD3 R3, R3, 0x1, RZ ;  /* 0x0000000103030810 */ /* 0x000fca0007ffe0ff */
[----:B------:R-:W-:Y:S01]  /*23f0*/  @!P2 IMAD.MOV R3, RZ, RZ, -R3 ;  /* 0x000000ffff03a224 */ /* 0x000fe200078e0a03 */
[----:B------:R-:W-:-:S07]  /*2400*/  @!P1 LOP3.LUT R3, RZ, R11, RZ, 0x33, !PT ;  /* 0x0000000bff039212 */ /* 0x000fce00078e33ff */
.L_x_449:
[----:B------:R-:W-:Y:S05]  /*2410*/  BSYNC B0 ;  /* 0x0000000000007941 */ /* 0x000fea0003800000 */
.L_x_448:
[----:B------:R-:W-:Y:S01]  /*2420*/  IMAD R0, R10, R3, RZ ;  /* 0x000000030a007224 */ /* 0x000fe200078e02ff */
[----:B------:R-:W-:-:S04]  /*2430*/  PLOP3.LUT P2, PT, PT, PT, PT, 0x80, 0x0 ;  /* 0x000000000000781c */ /* 0x000fc80003f4f070 */
[C---:B------:R-:W-:Y:S01]  /*2440*/  VIADDMNMX R3, R0.reuse, R3, R144, PT ;  /* 0x0000000300037246 */ /* 0x040fe20003800190 */
[----:B------:R-:W-:-:S04]  /*2450*/  IMAD R0, R0, 0x50, -R9 ;  /* 0x0000005000007824 */ /* 0x000fc800078e0a09 */
[----:B------:R-:W-:Y:S01]  /*2460*/  IMAD R3, R3, 0x50, -R9 ;  /* 0x0000005003037824 */ /* 0x000fe200078e0a09 */
[----:B------:R-:W-:-:S04]  /*2470*/  VIMNMX R0, RZ, R0, !PT ;  /* 0x00000000ff007248 */ /* 0x000fc80007fe0100 */
[----:B------:R-:W-:Y:S01]  /*2480*/  VIMNMX R3, R3, R24, PT ;  /* 0x0000001803037248 */ /* 0x000fe20003fe0100 */
[----:B------:R-:W-:-:S03]  /*2490*/  IMAD.WIDE.U32 R118, R0, -0x33333333, RZ ;  /* 0xcccccccd00767825 */ /* 0x000fc600078e00ff */
[----:B------:R-:W-:Y:S02]  /*24a0*/  ISETP.GT.AND P0, PT, R3, R0, PT ;  /* 0x000000000300720c */ /* 0x000fe40003f04270 */
[----:B------:R-:W-:-:S05]  /*24b0*/  SHF.R.U32.HI R118, RZ, 0x6, R119 ;  /* 0x00000006ff767819 */ /* 0x000fca0000011677 */
[----:B------:R-:W-:-:S06]  /*24c0*/  IMAD.MOV.U32 R2, RZ, RZ, R118 ;  /* 0x000000ffff027224 */ /* 0x000fcc00078e0076 */
[----:B------:R-:W-:-:S04]  /*24d0*/  @P0 VIADD R0, R3, 0x4f ;  /* 0x0000004f03000836 */ /* 0x000fc80000000000 */
[----:B------:R-:W-:-:S05]  /*24e0*/  @P0 IMAD.HI R0, R0, 0x66666667, RZ ;  /* 0x6666666700000827 */ /* 0x000fca00078e02ff */
[----:B------:R-:W-:-:S04]  /*24f0*/  @P0 SHF.R.U32.HI R3, RZ, 0x1f, R0 ;  /* 0x0000001fff030819 */ /* 0x000fc80000011600 */
[----:B------:R-:W-:-:S04]  /*2500*/  @P0 LEA.HI.SX32 R2, R0, R3, 0x1b ;  /* 0x0000000300020211 */ /* 0x000fc800078fdaff */
[----:B------:R-:W-:-:S13]  /*2510*/  ISETP.GT.AND P0, PT, R2, R118, PT ;  /* 0x000000760200720c */ /* 0x000fda0003f04270 */
[----:B------:R-:W-:Y:S05]  /*2520*/  @!P0 BRA `(.L_x_450) ;  /* 0x0000009000608947 */ /* 0x000fea0003800000 */
[----:B------:R-:W-:Y:S01]  /*2530*/  IADD3 R0, R18, 0x24400, RZ ;  /* 0x0002440012007810 */ /* 0x000fe20007ffe0ff */
[----:B------:R-:W-:Y:S03]  /*2540*/  BSSY B6, `(.L_x_451) ;  /* 0x0000013000067945 */ /* 0x000fe60003800000 */
[----:B------:R-:W-:-:S13]  /*2550*/  LOP3.LUT P0, RZ, R0, 0x3ff, RZ, 0xc0, !PT ;  /* 0x000003ff00ff7812 */ /* 0x000fda000780c0ff */
[----:B------:R-:W-:Y:S05]  /*2560*/  @!P0 BRA `(.L_x_452) ;  /* 0x0000000000408947 */ /* 0x000fea0003800000 */
[----:B------:R-:W-:Y:S01]  /*2570*/  MOV R14, 0x0 ;  /* 0x00000000000e7802 */ /* 0x000fe20000000f00 */
[----:B------:R-:W-:Y:S01]  /*2580*/  ULDC.64 UR4, c[0x4][0x1b8] ;  /* 0x01006e0000047ab9 */ /* 0x000fe20000000a00 */
[----:B------:R-:W-:Y:S01]  /*2590*/  ULDC.64 UR6, c[0x4][0x128] ;  /* 0x01004a0000067ab9 */ /* 0x000fe20000000a00 */
[----:B-1----:R-:W-:Y:S01]  /*25a0*/  IMAD.U32 R4, RZ, RZ, UR4 ;  /* 0x00000004ff047e24 */ /* 0x002fe2000f8e00ff */
[----:B------:R-:W-:Y:S01]  /*25b0*/  MOV R12, 0x1 ;  /* 0x00000001000c7802 */ /* 0x000fe20000000f00 */
[----:B------:R-:W-:Y:S01]  /*25c0*/  IMAD.U32 R5, RZ, RZ, UR5 ;  /* 0x00000005ff057e24 */ /* 0x000fe2000f8e00ff */
[----:B------:R-:W0:Y:S01]  /*25d0*/  LDC.64 R14, c[0x4][R14] ;  /* 0x010000000e0e7b82 */ /* 0x000e220000000a00 */
[----:B------:R-:W-:Y:S01]  /*25e0*/  ULDC.64 UR4, c[0x4][0x1c0] ;  /* 0x0100700000047ab9 */ /* 0x000fe20000000a00 */
[----:B------:R-:W-:Y:S01]  /*25f0*/  IMAD.U32 R10, RZ, RZ, UR6 ;  /* 0x00000006ff0a7e24 */ /* 0x000fe2000f8e00ff */
[----:B------:R-:W-:Y:S01]  /*2600*/  MOV R7, UR5 ;  /* 0x0000000500077c02 */ /* 0x000fe20008000f00 */
[----:B------:R-:W-:-:S02]  /*2610*/  IMAD.U32 R6, RZ, RZ, UR4 ;  /* 0x00000004ff067e24 */ /* 0x000fc4000f8e00ff */
[----:B------:R-:W-:Y:S02]  /*2620*/  IMAD.U32 R11, RZ, RZ, UR7 ;  /* 0x00000007ff0b7e24 */ /* 0x000fe4000f8e00ff */
[----:B------:R-:W-:Y:S02]  /*2630*/  IMAD.MOV.U32 R8, RZ, RZ, 0x70 ;  /* 0x00000070ff087424 */ /* 0x000fe400078e00ff */
[----:B------:R-:W-:-:S07]  /*2640*/  IMAD.MOV.U32 R13, RZ, RZ, RZ ;  /* 0x000000ffff0d7224 */ /* 0x000fce00078e00ff */
[----:B------:R-:W-:-:S07]  /*2650*/  LEPC R20, `(.L_x_452) ;  /* 0x000000001014794e */ /* 0x000fce0000000000 */
[----:B0----5:R-:W-:Y:S05]  /*2660*/  CALL.ABS.NOINC R14 ;  /* 0x000000000e007343 */ /* 0x021fea0003c00000 */
.L_x_452:
[----:B------:R-:W-:Y:S05]  /*2670*/  BSYNC B6 ;  /* 0x0000000000067941 */ /* 0x000fea0003800000 */
.L_x_451:
[----:B------:R-:W-:Y:S01]  /*2680*/  VIADD R0, R18, 0x400 ;  /* 0x0000040012007836 */ /* 0x000fe20000000000 */
[----:B------:R-:W-:Y:S04]  /*2690*/  BSSY B6, `(.L_x_453) ;  /* 0x0000013000067945 */ /* 0x000fe80003800000 */
[----:B------:R-:W-:-:S13]  /*26a0*/  LOP3.LUT P0, RZ, R0, 0x3ff, RZ, 0xc0, !PT ;  /* 0x000003ff00ff7812 */ /* 0x000fda000780c0ff */
[----:B------:R-:W-:Y:S05]  /*26b0*/  @!P0 BRA `(.L_x_454) ;  /* 0x0000000000408947 */ /* 0x000fea0003800000 */
[----:B------:R-:W-:Y:S01]  /*26c0*/  MOV R14, 0x0 ;  /* 0x00000000000e7802 */ /* 0x000fe20000000f00 */
[----:B------:R-:W-:Y:S01]  /*26d0*/  ULDC.64 UR4, c[0x4][0x1b8] ;  /* 0x01006e0000047ab9 */ /* 0x000fe20000000a00 */
[----:B------:R-:W-:Y:S01]  /*26e0*/  ULDC.64 UR6, c[0x4][0x128] ;  /* 0x01004a0000067ab9 */ /* 0x000fe20000000a00 */
[----:B-1----:R-:W-:Y:S01]  /*26f0*/  IMAD.U32 R4, RZ, RZ, UR4 ;  /* 0x00000004ff047e24 */ /* 0x002fe2000f8e00ff */
[----:B------:R-:W-:Y:S01]  /*2700*/  MOV R5, UR5 ;  /* 0x0000000500057c02 */ /* 0x000fe20008000f00 */
[----:B------:R-:W-:Y:S01]  /*2710*/  ULDC.64 UR4, c[0x4][0x1c0] ;  /* 0x0100700000047ab9 */ /* 0x000fe20000000a00 */
        /* <DEDUP_REMOVED lines=9> */
[----:B0----5:R-:W-:Y:S05]  /*27b0*/  CALL.ABS.NOINC R14 ;  /* 0x000000000e007343 */ /* 0x021fea0003c00000 */
.L_x_454:
[----:B------:R-:W-:Y:S05]  /*27c0*/  BSYNC B6 ;  /* 0x0000000000067941 */ /* 0x000fea0003800000 */
.L_x_453:
[----:B------:R-:W-:Y:S01]  /*27d0*/  ULDC.64 UR4, c[0x0][0x9f8] ;  /* 0x00027e0000047ab9 */ /* 0x000fe20000000a00 */
[----:B------:R-:W-:Y:S01]  /*27e0*/  MOV R0, R235 ;  /* 0x000000eb00007202 */ /* 0x000fe20000000f00 */
[----:B------:R-:W-:Y:S01]  /*27f0*/  ULDC.64 UR6, c[0x0][0x208] ;  /* 0x0000820000067ab9 */ /* 0x000fe20000000a00 */
[----:B------:R-:W-:Y:S01]  /*2800*/  ISETP.NE.U32.AND P0, PT, RZ, UR4, PT ;  /* 0x00000004ff007c0c */ /* 0x000fe2000bf05070 */
[----:B------:R-:W0:Y:S01]  /*2810*/  LDC.64 R98, c[0x0][0x300] ;  /* 0x0000c000ff627b82 */ /* 0x000e220000000a00 */
[----:B------:R-:W-:Y:S01]  /*2820*/  IMAD.IADD R113, R113, 0x1, R26 ;  /* 0x0000000171717824 */ /* 0x000fe200078e021a */
[----:B------:R-:W-:Y:S01]  /*2830*/  ULDC.64 UR8, c[0x0][0xa08] ;  /* 0x0002820000087ab9 */ /* 0x000fe20000000a00 */
[----:B------:R-:W-:-:S05]  /*2840*/  ISETP.NE.AND.EX P0, PT, RZ, UR5, PT, P0 ;  /* 0x00000005ff007c0c */ /* 0x000fca000bf05300 */
[----:B------:R-:W2:Y:S08]  /*2850*/  LDC R115, c[0x0][0x3f4] ;  /* 0x0000fd00ff737b82 */ /* 0x000eb00000000800 */
[----:B-1----:R-:W-:Y:S01]  /*2860*/  @P0 IADD3 R4, P1, R236, UR4, RZ ;  /* 0x00000004ec040c10 */ /* 0x002fe2000ff3e0ff */
[----:B------:R-:W1:Y:S03]  /*2870*/  LDC.64 R104, c[0x0][0x3f8] ;  /* 0x0000fe00ff687b82 */ /* 0x000e660000000a00 */
[----:B------:R-:W-:Y:S01]  /*2880*/  @P0 IADD3.X R5, R237, UR5, RZ, P1, !PT ;  /* 0x00000005ed050c10 */ /* 0x000fe20008ffe4ff */
[----:B------:R-:W-:-:S04]  /*2890*/  ULDC.64 UR4, c[0x0][0x330] ;  /* 0x0000cc0000047ab9 */ /* 0x000fc80000000a00 */
[----:B------:R3:W4:Y:S01]  /*28a0*/  @P0 LDG.E R0, desc[UR6][R4.64] ;  /* 0x0000000604000981 */ /* 0x000722000c1e1900 */
[----:B------:R-:W-:Y:S01]  /*28b0*/  ULDC UR6, c[0x0][0x2f4] ;  /* 0x0000bd0000067ab9 */ /* 0x000fe20000000800 */
[----:B------:R-:W-:Y:S01]  /*28c0*/  SHF.R.S32.HI R3, RZ, 0x1f, R113 ;  /* 0x0000001fff037819 */ /* 0x000fe20000011471 */
[-C--:B0-----:R-:W-:Y:S01]  /*28d0*/  IMAD.WIDE.U32 R96, R113, R98.reuse, RZ ;  /* 0x0000006271607225 */ /* 0x081fe200078e00ff */
[----:B------:R-:W-:Y:S01]  /*28e0*/  ISETP.GE.AND P1, PT, R213, UR6, PT ;  /* 0x00000006d5007c0c */ /* 0x000fe2000bf26270 */
[----:B------:R-:W0:Y:S01]  /*28f0*/  LDC.64 R110, c[0x0][0x408] ;  /* 0x00010200ff6e7b82 */ /* 0x000e220000000a00 */
[----:B------:R-:W-:Y:S01]  /*2900*/  ISETP.GE.AND P0, PT, R16, UR6, PT ;  /* 0x0000000610007c0c */ /* 0x000fe2000bf06270 */
[-C--:B------:R-:W-:Y:S01]  /*2910*/  IMAD R6, R3, R98.reuse, RZ ;  /* 0x0000006203067224 */ /* 0x080fe200078e02ff */
[----:B------:R-:W-:Y:S01]  /*2920*/  SHF.R.S32.HI R20, RZ, 0x1f, R212 ;  /* 0x0000001fff147819 */ /* 0x000fe200000114d4 */
[----:B------:R-:W-:Y:S01]  /*2930*/  IMAD.WIDE.U32 R94, R232, UR4, R16 ;  /* 0x00000004e85e7c25 */ /* 0x000fe2000f8e0010 */
[----:B---3--:R-:W-:Y:S01]  /*2940*/  SEL R5, RZ, 0xffffffff, P1 ;  /* 0xffffffffff057807 */ /* 0x008fe20000800000 */
[----:B------:R-:W3:Y:S01]  /*2950*/  S2R R174, SR_TID.X ;  /* 0x0000000000ae7919 */ /* 0x000ee20000002100 */
[----:B------:R-:W-:Y:S01]  /*2960*/  SEL R4, RZ, 0x1, P0 ;  /* 0x00000001ff047807 */ /* 0x000fe20000000000 */
[----:B------:R-:W-:Y:S01]  /*2970*/  IMAD R7, R113, R99, R6 ;  /* 0x0000006371077224 */ /* 0x000fe200078e0206 */
[----:B------:R-:W-:Y:S01]  /*2980*/  ISETP.GE.AND P1, PT, R218, UR6, PT ;  /* 0x00000006da007c0c */ /* 0x000fe2000bf26270 */
[----:B------:R-:W-:Y:S01]  /*2990*/  IMAD.SHL.U32 R5, R5, 0x2, RZ ;  /* 0x0000000205057824 */ /* 0x000fe200078e00ff */
[----:B------:R-:W-:Y:S01]  /*29a0*/  ISETP.NE.U32.AND P0, PT, RZ, UR8, PT ;  /* 0x00000008ff007c0c */ /* 0x000fe2000bf05070 */
[----:B------:R-:W-:Y:S01]  /*29b0*/  IMAD.IADD R97, R97, 0x1, R7 ;  /* 0x0000000161617824 */ /* 0x000fe200078e0207 */
[----:B------:R-:W-:Y:S01]  /*29c0*/  SEL R27, RZ, 0x4, P1 ;  /* 0x00000004ff1b7807 */ /* 0x000fe20000800000 */
[C---:B------:R-:W-:Y:S01]  /*29d0*/  IMAD R95, R232.reuse, UR5, R95 ;  /* 0x00000005e85f7c24 */ /* 0x040fe2000f8e025f */
[----:B------:R-:W-:Y:S01]  /*29e0*/  LOP3.LUT R4, R5, 0x2, R4, 0xe2, !PT ;  /* 0x0000000205047812 */ /* 0x000fe200078ee204 */
[----:B------:R-:W-:Y:S01]  /*29f0*/  ULDC.64 UR4, c[0x0][0x308] ;  /* 0x0000c20000047ab9 */ /* 0x000fe20000000a00 */
[----:B------:R-:W-:Y:S01]  /*2a00*/  ISETP.NE.AND.EX P0, PT, RZ, UR9, PT, P0 ;  /* 0x00000009ff007c0c */ /* 0x000fe2000bf05300 */
[----:B------:R-:W-:Y:S01]  /*2a10*/  IMAD.WIDE.U32 R96, R232, UR4, R96 ;  /* 0x00000004e8607c25 */ /* 0x000fe2000f8e0060 */
[----:B------:R-:W-:Y:S01]  /*2a20*/  LOP3.LUT R27, R4, R27, RZ, 0xfc, !PT ;  /* 0x0000001b041b7212 */ /* 0x000fe200078efcff */
[----:B------:R-:W-:Y:S01]  /*2a30*/  ULDC.64 UR8, c[0x0][0x338] ;  /* 0x0000ce0000087ab9 */ /* 0x000fe20000000a00 */
[--C-:B------:R-:W-:Y:S01]  /*2a40*/  SHF.R.S32.HI R23, RZ, 0x1f, R22.reuse ;  /* 0x0000001fff177819 */ /* 0x100fe20000011416 */
[----:B------:R-:W-:Y:S01]  /*2a50*/  IMAD R97, R232, UR5, R97 ;  /* 0x00000005e8617c24 */ /* 0x000fe2000f8e0261 */
[----:B------:R-:W-:Y:S01]  /*2a60*/  ULDC.64 UR4, c[0x0][0x310] ;  /* 0x0000c40000047ab9 */ /* 0x000fe20000000a00 */
[----:B------:R-:W-:Y:S01]  /*2a70*/  IMAD R7, R20, R98, RZ ;  /* 0x0000006214077224 */ /* 0x000fe200078e02ff */
[----:B------:R-:W-:Y:S01]  /*2a80*/  SHF.R.U32.HI R25, RZ, 0x3, R223 ;  /* 0x00000003ff197819 */ /* 0x000fe200000116df */
[----:B-1----:R-:W-:Y:S01]  /*2a90*/  IMAD.WIDE.U32 R100, R212, R104, R22 ;  /* 0x00000068d4647225 */ /* 0x002fe200078e0016 */
[----:B------:R-:W-:-:S02]  /*2aa0*/  SHF.R.U32.HI R21, RZ, 0x3, R222 ;  /* 0x00000003ff157819 */ /* 0x000fc400000116de */
[----:B------:R-:W-:Y:S01]  /*2ab0*/  ISETP.GE.AND P2, PT, R219, UR6, PT ;  /* 0x00000006db007c0c */ /* 0x000fe2000bf46270 */
[C---:B------:R-:W-:Y:S01]  /*2ac0*/  IMAD R92, R212.reuse, R99, R7 ;  /* 0x00000063d45c7224 */ /* 0x040fe200078e0207 */
[C---:B------:R-:W-:Y:S01]  /*2ad0*/  IADD3 R13, R212.reuse, 0x20, RZ ;  /* 0x00000020d40d7810 */ /* 0x040fe20007ffe0ff */
[C---:B------:R-:W-:Y:S01]  /*2ae0*/  IMAD.WIDE.U32 R102, R212.reuse, R104, R16 ;  /* 0x00000068d4667225 */ /* 0x040fe200078e0010 */
[----:B------:R-:W-:Y:S02]  /*2af0*/  IADD3 R112, P3, R212, R113, RZ ;  /* 0x00000071d4707210 */ /* 0x000fe40007f7e0ff */
[----:B------:R-:W-:Y:S01]  /*2b00*/  SHF.L.U64.HI R127, R98, 0x5, R99 ;  /* 0x00000005627f7819 */ /* 0x000fe20000010263 */
[-C--:B0-----:R-:W-:Y:S01]  /*2b10*/  IMAD.WIDE.U32 R106, R212, R110.reuse, R22 ;  /* 0x0000006ed46a7225 */ /* 0x081fe200078e0016 */
[----:B------:R-:W-:Y:S02]  /*2b20*/  SHF.L.U64.HI R129, R98, 0x6, R99 ;  /* 0x0000000662817819 */ /* 0x000fe40000010263 */
[----:B------:R-:W-:Y:S01]  /*2b30*/  SHF.R.S32.HI R142, RZ, 0x1f, R13 ;  /* 0x0000001fff8e7819 */ /* 0x000fe2000001140d */
[----:B------:R-:W-:Y:S01]  /*2b40*/  IMAD.WIDE.U32 R108, R212, R110, R16 ;  /* 0x0000006ed46c7225 */ /* 0x000fe200078e0010 */
[----:B------:R-:W-:-:S02]  /*2b50*/  SHF.L.U64.HI R35, R104, 0x5, R105 ;  /* 0x0000000568237819 */ /* 0x000fc40000010269 */
[----:B------:R-:W-:Y:S01]  /*2b60*/  SHF.L.U64.HI R34, R104, 0x6, R105 ;  /* 0x0000000668227819 */ /* 0x000fe20000010269 */
[----:B------:R-:W-:Y:S01]  /*2b70*/  IMAD.SHL.U32 R28, R212, 0x40, RZ ;  /* 0x00000040d41c7824 */ /* 0x000fe200078e00ff */
[----:B------:R-:W-:Y:S01]  /*2b80*/  SHF.L.U32 R33, R104, 0x5, RZ ;  /* 0x0000000568217819 */ /* 0x000fe200000006ff */
[----:B------:R-:W-:Y:S01]  /*2b90*/  IMAD R119, R99, 0x50, RZ ;  /* 0x0000005063777824 */ /* 0x000fe200078e02ff */
[--C-:B------:R-:W-:Y:S01]  /*2ba0*/  SHF.L.U64.HI R31, R110, 0x5, R111.reuse ;  /* 0x000000056e1f7819 */ /* 0x100fe2000001026f */
[----:B------:R-:W-:Y:S01]  /*2bb0*/  IMAD.SHL.U32 R128, R98, 0x20, RZ ;  /* 0x0000002062807824 */ /* 0x000fe200078e00ff */
[----:B------:R-:W-:Y:S01]  /*2bc0*/  SHF.L.U64.HI R30, R110, 0x6, R111 ;  /* 0x000000066e1e7819 */ /* 0x000fe2000001026f */
[----:B------:R-:W-:Y:S01]  /*2bd0*/  IMAD.SHL.U32 R130, R98, 0x40, RZ ;  /* 0x0000004062827824 */ /* 0x000fe200078e00ff */
[----:B---3--:R-:W-:Y:S01]  /*2be0*/  LEA.HI R174, R174, 0x8, RZ, 0x19 ;  /* 0x00000008aeae7811 */ /* 0x008fe200078fc8ff */
[----:B------:R-:W-:Y:S02]  /*2bf0*/  VIADD R11, R212, 0x40 ;  /* 0x00000040d40b7836 */ /* 0x000fe40000000000 */
[----:B------:R-:W-:-:S02]  /*2c00*/  IMAD R121, R105, 0x50, RZ ;  /* 0x0000005069797824 */ /* 0x000fc400078e02ff */
[----:B------:R-:W-:Y:S01]  /*2c10*/  IMAD.SHL.U32 R32, R104, 0x40, RZ ;  /* 0x0000004068207824 */ /* 0x000fe200078e00ff */
[----:B------:R-:W-:Y:S01]  /*2c20*/  SHF.R.S32.HI R140, RZ, 0x1f, R11 ;  /* 0x0000001fff8c7819 */ /* 0x000fe2000001140b */
[----:B------:R-:W-:Y:S02]  /*2c30*/  IMAD.SHL.U32 R29, R110, 0x20, RZ ;  /* 0x000000206e1d7824 */ /* 0x000fe400078e00ff */
[----:B------:R-:W-:Y:S01]  /*2c40*/  IMAD.X R113, R20, 0x1, R3, P3 ;  /* 0x0000000114717824 */ /* 0x000fe200018e0603 */
[----:B----4-:R-:W-:-:S04]  /*2c50*/  SHF.R.S32.HI R5, RZ, 0x1f, R0 ;  /* 0x0000001fff057819 */ /* 0x010fc80000011400 */
[----:B------:R-:W-:Y:S02]  /*2c60*/  SEL R4, R5, RZ, !P0 ;  /* 0x000000ff05047207 */ /* 0x000fe40004000000 */
[----:B------:R-:W-:Y:S01]  /*2c70*/  SEL R5, R0, RZ, !P0 ;  /* 0x000000ff00057207 */ /* 0x000fe20004000000 */
[----:B------:R-:W-:Y:S01]  /*2c80*/  IMAD R0, R20, R104, RZ ;  /* 0x0000006814007224 */ /* 0x000fe200078e02ff */
[----:B--2---:R-:W-:Y:S01]  /*2c90*/  ISETP.GE.AND P0, PT, R16, R115, PT ;  /* 0x000000731000720c */ /* 0x004fe20003f06270 */
[C---:B------:R-:W-:Y:S02]  /*2ca0*/  IMAD R6, R4.reuse, UR8, RZ ;  /* 0x0000000804067c24 */ /* 0x040fe4000f8e02ff */
[----:B------:R-:W-:Y:S02]  /*2cb0*/  IMAD R4, R4, UR4, RZ ;  /* 0x0000000404047c24 */ /* 0x000fe4000f8e02ff */
[----:B------:R-:W-:-:S04]  /*2cc0*/  IMAD.WIDE.U32 R94, R5, UR8, R94 ;  /* 0x00000008055e7c25 */ /* 0x000fc8000f8e005e */
[C---:B------:R-:W-:Y:S02]  /*2cd0*/  IMAD R6, R5.reuse, UR9, R6 ;  /* 0x0000000905067c24 */ /* 0x040fe4000f8e0206 */
[C---:B------:R-:W-:Y:S02]  /*2ce0*/  IMAD R93, R5.reuse, UR5, R4 ;  /* 0x00000005055d7c24 */ /* 0x040fe4000f8e0204 */
[----:B------:R-:W-:-:S04]  /*2cf0*/  IMAD.WIDE.U32 R96, R5, UR4, R96 ;  /* 0x0000000405607c25 */ /* 0x000fc8000f8e0060 */
[----:B------:R-:W-:Y:S01]  /*2d00*/  IMAD.WIDE.U32 R4, R212, R98, R16 ;  /* 0x00000062d4047225 */ /* 0x000fe200078e0010 */
[----:B------:R-:W-:-:S03]  /*2d10*/  IADD3 R93, R97, R93, RZ ;  /* 0x0000005d615d7210 */ /* 0x000fc60007ffe0ff */
[----:B------:R-:W-:Y:S01]  /*2d20*/  IMAD R7, R212, R105, R0 ;  /* 0x00000069d4077224 */ /* 0x000fe200078e0200 */
[----:B------:R-:W-:Y:S01]  /*2d30*/  IADD3 R114, P1, R96, R4, RZ ;  /* 0x0000000460727210 */ /* 0x000fe20007f3e0ff */
[----:B------:R-:W-:Y:S02]  /*2d40*/  IMAD R0, R20, R110, RZ ;  /* 0x0000006e14007224 */ /* 0x000fe400078e02ff */
[----:B------:R-:W-:Y:S01]  /*2d50*/  IMAD.IADD R101, R101, 0x1, R7 ;  /* 0x0000000165657824 */ /* 0x000fe200078e0207 */
[----:B------:R-:W-:Y:S01]  /*2d60*/  IADD3.X R92, R93, R5, R92, P1, !PT ;  /* 0x000000055d5c7210 */ /* 0x000fe20000ffe45c */
[----:B------:R-:W-:Y:S01]  /*2d70*/  IMAD.IADD R103, R7, 0x1, R103 ;  /* 0x0000000107677824 */ /* 0x000fe200078e0267 */
[----:B------:R-:W-:Y:S01]  /*2d80*/  SEL R5, R115, RZ, P0 ;  /* 0x000000ff73057207 */ /* 0x000fe20000000000 */
[----:B------:R-:W-:Y:S01]  /*2d90*/  IMAD R7, R212, R111, R0 ;  /* 0x0000006fd4077224 */ /* 0x000fe200078e0200 */
[----:B------:R-:W-:Y:S01]  /*2da0*/  ISETP.GE.AND P1, PT, R213, R115, PT ;  /* 0x00000073d500720c */ /* 0x000fe20003f26270 */
[----:B------:R-:W-:-:S03]  /*2db0*/  IMAD.WIDE.U32 R98, R98, 0x50, RZ ;  /* 0x0000005062627825 */ /* 0x000fc600078e00ff */
[----:B------:R-:W-:Y:S01]  /*2dc0*/  SEL R4, R115, RZ, P1 ;  /* 0x000000ff73047207 */ /* 0x000fe20000800000 */
[----:B------:R-:W-:Y:S01]  /*2dd0*/  IMAD.IADD R5, R16, 0x1, R5 ;  /* 0x0000000110057824 */ /* 0x000fe200078e0205 */
[----:B------:R-:W-:Y:S01]  /*2de0*/  IADD3 R107, R107, R7, RZ ;  /* 0x000000076b6b7210 */ /* 0x000fe20007ffe0ff */
[----:B------:R-:W-:Y:S01]  /*2df0*/  IMAD.IADD R109, R7, 0x1, R109 ;  /* 0x00000001076d7824 */ /* 0x000fe200078e026d */
[----:B------:R-:W-:Y:S01]  /*2e00*/  IADD3 R119, R99, R119, RZ ;  /* 0x0000007763777210 */ /* 0x000fe20007ffe0ff */
[----:B------:R-:W-:Y:S01]  /*2e10*/  IMAD.IADD R12, R213, 0x1, R4 ;  /* 0x00000001d50c7824 */ /* 0x000fe200078e0204 */
[----:B------:R-:W-:Y:S01]  /*2e20*/  SHF.R.S32.HI R0, RZ, 0x1f, R5 ;  /* 0x0000001fff007819 */ /* 0x000fe20000011405 */
[----:B-----5:R-:W-:-:S03]  /*2e30*/  IMAD.WIDE.U32 R100, R139, R104, R100 ;  /* 0x000000688b647225 */ /* 0x020fc600078e0064 */
[CC--:B------:R-:W-:Y:S01]  /*2e40*/  LEA.HI R14, R0.reuse, R5.reuse, RZ, 0x3 ;  /* 0x00000005000e7211 */ /* 0x0c0fe200078f18ff */
[C---:B------:R-:W-:Y:S01]  /*2e50*/  IMAD.WIDE.U32 R102, R139.reuse, R104, R102 ;  /* 0x000000688b667225 */ /* 0x040fe200078e0066 */
[----:B------:R-:W-:Y:S02]  /*2e60*/  LEA.HI R0, R0, R5, RZ, 0x6 ;  /* 0x0000000500007211 */ /* 0x000fe400078f30ff */
[----:B------:R-:W-:Y:S01]  /*2e70*/  SHF.R.S32.HI R5, RZ, 0x1f, R12 ;  /* 0x0000001fff057819 */ /* 0x000fe2000001140c */
[-C--:B------:R-:W-:Y:S01]  /*2e80*/  IMAD.WIDE.U32 R106, R139, R110.reuse, R106 ;  /* 0x0000006e8b6a7225 */ /* 0x080fe200078e006a */
[----:B------:R-:W-:Y:S02]  /*2e90*/  SHF.R.S32.HI R4, RZ, 0x6, R0 ;  /* 0x00000006ff047819 */ /* 0x000fe40000011400 */
[----:B------:R-:W-:Y:S01]  /*2ea0*/  LOP3.LUT R0, R223, 0x38, R14, 0xf8, !PT ;  /* 0x00000038df007812 */ /* 0x000fe200078ef80e */
[----:B------:R-:W-:Y:S01]  /*2eb0*/  IMAD.WIDE.U32 R108, R139, R110, R108 ;  /* 0x0000006e8b6c7225 */ /* 0x000fe200078e006c */
[----:B------:R-:W-:-:S02]  /*2ec0*/  LOP3.LUT R8, R222, 0x38, R14, 0xf8, !PT ;  /* 0x00000038de087812 */ /* 0x000fc400078ef80e */
[----:B------:R-:W-:Y:S01]  /*2ed0*/  LOP3.LUT R7, R0, R25, RZ, 0x3c, !PT ;  /* 0x0000001900077212 */ /* 0x000fe200078e3cff */
[C---:B------:R-:W-:Y:S01]  /*2ee0*/  IMAD R136, R4.reuse, 0x1400, R227 ;  /* 0x0000140004887824 */ /* 0x040fe200078e02e3 */
[CC--:B------:R-:W-:Y:S01]  /*2ef0*/  LEA.HI R0, R5.reuse, R12.reuse, RZ, 0x6 ;  /* 0x0000000c05007211 */ /* 0x0c0fe200078f30ff */
[----:B------:R-:W-:Y:S01]  /*2f00*/  IMAD R132, R4, 0x1400, R225 ;  /* 0x0000140004847824 */ /* 0x000fe200078e02e1 */
[----:B------:R-:W-:Y:S01]  /*2f10*/  LOP3.LUT R9, R8, R21, RZ, 0x3c, !PT ;  /* 0x0000001508097212 */ /* 0x000fe200078e3cff */
[----:B------:R-:W-:Y:S01]  /*2f20*/  IMAD R138, R4, 0x1400, R228 ;  /* 0x00001400048a7824 */ /* 0x000fe200078e02e4 */
[----:B------:R-:W-:Y:S01]  /*2f30*/  LEA.HI R12, R5, R12, RZ, 0x3 ;  /* 0x0000000c050c7211 */ /* 0x000fe200078f18ff */
[----:B------:R-:W-:Y:S01]  /*2f40*/  IMAD.IADD R136, R136, 0x1, R7 ;  /* 0x0000000188887824 */ /* 0x000fe200078e0207 */
[----:B------:R-:W-:Y:S01]  /*2f50*/  SHF.R.S32.HI R8, RZ, 0x6, R0 ;  /* 0x00000006ff087819 */ /* 0x000fe20000011400 */
[----:B------:R-:W-:Y:S01]  /*2f60*/  IMAD.SHL.U32 R115, R115, 0x2, RZ ;  /* 0x0000000273737824 */ /* 0x000fe200078e00ff */
[----:B------:R-:W-:Y:S01]  /*2f70*/  LOP3.LUT R0, R14, 0x38, RZ, 0xc0, !PT ;  /* 0x000000380e007812 */ /* 0x000fe200078ec0ff */
[----:B------:R-:W-:Y:S01]  /*2f80*/  IMAD.IADD R6, R95, 0x1, R6 ;  /* 0x000000015f067824 */ /* 0x000fe200078e0206 */
[----:B------:R-:W-:Y:S01]  /*2f90*/  LOP3.LUT R5, R12, 0x38, RZ, 0xc0, !PT ;  /* 0x000000380c057812 */ /* 0x000fe200078ec0ff */
[----:B------:R-:W-:Y:S01]  /*2fa0*/  IMAD R137, R8, 0x1400, R228 ;  /* 0x0000140008897824 */ /* 0x000fe200078e02e4 */
[--C-:B------:R-:W-:Y:S01]  /*2fb0*/  LOP3.LUT R0, R0, 0x1c0, R28.reuse, 0xf8, !PT ;  /* 0x000001c000007812 */ /* 0x100fe200078ef81c */
[C---:B------:R-:W-:Y:S01]  /*2fc0*/  IMAD R133, R8.reuse, 0x1400, R227 ;  /* 0x0000140008857824 */ /* 0x040fe200078e02e3 */
[----:B------:R-:W-:Y:S01]  /*2fd0*/  LOP3.LUT R4, R5, 0x1c0, R28, 0xf8, !PT ;  /* 0x000001c005047812 */ /* 0x000fe200078ef81c */
[----:B------:R-:W-:Y:S01]  /*2fe0*/  IMAD R131, R8, 0x1400, R225 ;  /* 0x0000140008837824 */ /* 0x000fe200078e02e1 */
[----:B------:R-:W-:Y:S01]  /*2ff0*/  LOP3.LUT R5, R0, R229, RZ, 0x3c, !PT ;  /* 0x000000e500057212 */ /* 0x000fe200078e3cff */
[----:B------:R-:W-:Y:S01]  /*3000*/  IMAD.SHL.U32 R28, R110, 0x40, RZ ;  /* 0x000000406e1c7824 */ /* 0x000fe200078e00ff */
[----:B------:R-:W-:-:S02]  /*3010*/  LOP3.LUT R7, R223, 0x38, R12, 0xf8, !PT ;  /* 0x00000038df077812 */ /* 0x000fc400078ef80c */
[----:B------:R-:W-:Y:S02]  /*3020*/  IADD3 R138, R138, R5, RZ ;  /* 0x000000058a8a7210 */ /* 0x000fe40007ffe0ff */
[----:B------:R-:W-:Y:S02]  /*3030*/  SHF.R.S32.HI R5, RZ, 0x1f, R139 ;  /* 0x0000001fff057819 */ /* 0x000fe4000001148b */
[----:B------:R-:W-:Y:S02]  /*3040*/  LOP3.LUT R8, R7, R25, RZ, 0x3c, !PT ;  /* 0x0000001907087212 */ /* 0x000fe400078e3cff */
[----:B------:R-:W-:Y:S01]  /*3050*/  IADD3 R132, R132, R9, RZ ;  /* 0x0000000984847210 */ /* 0x000fe20007ffe0ff */
[----:B------:R-:W-:Y:S01]  /*3060*/  IMAD R0, R5, R104, RZ ;  /* 0x0000006805007224 */ /* 0x000fe200078e02ff */
[----:B------:R-:W-:Y:S01]  /*3070*/  LOP3.LUT R9, R222, 0x38, R12, 0xf8, !PT ;  /* 0x00000038de097812 */ /* 0x000fe200078ef80c */
[----:B------:R-:W-:Y:S01]  /*3080*/  IMAD.IADD R133, R133, 0x1, R8 ;  /* 0x0000000185857824 */ /* 0x000fe200078e0208 */
[----:B------:R-:W-:Y:S01]  /*3090*/  LOP3.LUT R4, R4, R229, RZ, 0x3c, !PT ;  /* 0x000000e504047212 */ /* 0x000fe200078e3cff */
[----:B------:R-:W-:Y:S01]  /*30a0*/  IMAD R25, R139, R105, R0 ;  /* 0x000000698b197224 */ /* 0x000fe200078e0200 */
[----:B------:R-:W-:Y:S01]  /*30b0*/  LOP3.LUT R10, R9, R21, RZ, 0x3c, !PT ;  /* 0x00000015090a7212 */ /* 0x000fe200078e3cff */
[----:B------:R-:W-:Y:S01]  /*30c0*/  IMAD R0, R5, R110, RZ ;  /* 0x0000006e05007224 */ /* 0x000fe200078e02ff */
[----:B------:R-:W-:Y:S01]  /*30d0*/  SHF.R.S32.HI R15, RZ, 0x3, R14 ;  /* 0x00000003ff0f7819 */ /* 0x000fe2000001140e */
[----:B------:R-:W-:Y:S01]  /*30e0*/  IMAD R5, R111, 0x50, RZ ;  /* 0x000000506f057824 */ /* 0x000fe200078e02ff */
[----:B------:R-:W-:Y:S01]  /*30f0*/  SHF.R.S32.HI R13, RZ, 0x3, R12 ;  /* 0x00000003ff0d7819 */ /* 0x000fe2000001140c */
[----:B------:R-:W-:Y:S01]  /*3100*/  IMAD R7, R139, R111, R0 ;  /* 0x0000006f8b077224 */ /* 0x000fe200078e0200 */
[----:B------:R-:W-:Y:S01]  /*3110*/  SEL R0, RZ, 0x8, P2 ;  /* 0x00000008ff007807 */ /* 0x000fe20001000000 */
[----:B------:R-:W-:Y:S01]  /*3120*/  IMAD.WIDE.U32 R104, R104, 0x50, RZ ;  /* 0x0000005068687825 */ /* 0x000fe200078e00ff */
[----:B------:R-:W-:-:S02]  /*3130*/  LOP3.LUT R14, R14, 0xfffffff8, RZ, 0xc0, !PT ;  /* 0xfffffff80e0e7812 */ /* 0x000fc400078ec0ff */
[C---:B------:R-:W-:Y:S01]  /*3140*/  LOP3.LUT R0, R27.reuse, R0, RZ, 0xfc, !PT ;  /* 0x000000001b007212 */ /* 0x040fe200078efcff */
[----:B------:R-:W-:Y:S01]  /*3150*/  IMAD.WIDE.U32 R110, R110, 0x50, RZ ;  /* 0x000000506e6e7825 */ /* 0x000fe200078e00ff */
[----:B------:R-:W-:Y:S02]  /*3160*/  LOP3.LUT R12, R12, 0xfffffff8, RZ, 0xc0, !PT ;  /* 0xfffffff80c0c7812 */ /* 0x000fe400078ec0ff */
[----:B------:R-:W-:Y:S01]  /*3170*/  LOP3.LUT R27, R27, 0x1, RZ, 0xc0, !PT ;  /* 0x000000011b1b7812 */ /* 0x000fe200078ec0ff */
[----:B------:R-:W-:Y:S01]  /*3180*/  IMAD.IADD R131, R131, 0x1, R10 ;  /* 0x0000000183837824 */ /* 0x000fe200078e020a */
[C---:B------:R-:W-:Y:S01]  /*3190*/  LOP3.LUT R11, R0.reuse, 0x2, RZ, 0xc0, !PT ;  /* 0x00000002000b7812 */ /* 0x040fe200078ec0ff */
[----:B------:R-:W-:Y:S01]  /*31a0*/  IMAD.IADD R26, R101, 0x1, R25 ;  /* 0x00000001651a7824 */ /* 0x000fe200078e0219 */
[----:B------:R-:W-:Y:S01]  /*31b0*/  IADD3 R25, R25, R103, RZ ;  /* 0x0000006719197210 */ /* 0x000fe20007ffe0ff */
[----:B------:R-:W-:Y:S01]  /*31c0*/  IMAD.IADD R21, R107, 0x1, R7 ;  /* 0x000000016b157824 */ /* 0x000fe200078e0207 */
[C---:B------:R-:W-:Y:S01]  /*31d0*/  LOP3.LUT R10, R0.reuse, 0x4, RZ, 0xc0, !PT ;  /* 0x00000004000a7812 */ /* 0x040fe200078ec0ff */
[----:B------:R-:W-:Y:S01]  /*31e0*/  IMAD.IADD R20, R7, 0x1, R109 ;  /* 0x0000000107147824 */ /* 0x000fe200078e026d */
[----:B------:R-:W-:Y:S01]  /*31f0*/  LOP3.LUT R9, R0, 0x8, RZ, 0xc0, !PT ;  /* 0x0000000800097812 */ /* 0x000fe200078ec0ff */
[----:B------:R-:W-:Y:S01]  /*3200*/  IMAD.IADD R137, R137, 0x1, R4 ;  /* 0x0000000189897824 */ /* 0x000fe200078e0204 */
[----:B------:R-:W-:Y:S01]  /*3210*/  SHF.R.S32.HI R8, RZ, 0x1f, R14 ;  /* 0x0000001fff087819 */ /* 0x000fe2000001140e */
[----:B------:R-:W-:Y:S01]  /*3220*/  IMAD.IADD R121, R105, 0x1, R121 ;  /* 0x0000000169797824 */ /* 0x000fe200078e0279 */
[----:B------:R-:W-:Y:S01]  /*3230*/  SHF.R.S32.HI R7, RZ, 0x1f, R12 ;  /* 0x0000001fff077819 */ /* 0x000fe2000001140c */
[----:B------:R-:W-:-:S07]  /*3240*/  IMAD.IADD R126, R111, 0x1, R5 ;  /* 0x000000016f7e7824 */ /* 0x000fce00078e0205 */
.L_x_562:
[----:B--234-:R-:W2:Y:S01]  /*3250*/  LDL.LU R39, [R1+0x10] ;  /* 0x0000100001277983 */ /* 0x01cea20000300800 */
[----:B0-----:R-:W0:Y:S01]  /*3260*/  LDC.64 R116, c[0x0][0x2e8] ;  /* 0x0000ba00ff747b82 */ /* 0x001e220000000a00 */
[----:B------:R-:W-:Y:S01]  /*3270*/  IADD3 R2, R2, -0x1, RZ ;  /* 0xffffffff02027810 */ /* 0x000fe20007ffe0ff */
[----:B------:R-:W-:Y:S05]  /*3280*/  YIELD ;  /* 0x0000000000007946 */ /* 0x000fea0003800000 */
[----:B------:R-:W-:Y:S01]  /*3290*/  SHF.R.S32.HI R3, RZ, 0x1f, R2 ;  /* 0x0000001fff037819 */ /* 0x000fe20000011402 */
[-C--:B------:R-:W-:Y:S01]  /*32a0*/  IMAD R0, R119, R2.reuse, RZ ;  /* 0x0000000277007224 */ /* 0x080fe200078e02ff */
[----:B------:R-:W1:Y:S01]  /*32b0*/  LDC R120, c[0x0][0x3f4] ;  /* 0x0000fd00ff787b82 */ /* 0x000e620000000800 */
[----:B------:R-:W-:Y:S01]  /*32c0*/  IMAD.WIDE.U32 R122, R98, R2, RZ ;  /* 0x00000002627a7225 */ /* 0x000fe200078e00ff */
[----:B------:R-:W-:Y:S03]  /*32d0*/  BSSY B0, `(.L_x_455) ;  /* 0x00007bf000007945 */ /* 0x000fe60003800000 */
[----:B------:R-:W-:Y:S01]  /*32e0*/  IMAD R37, R3, R98, R0 ;  /* 0x0000006203257224 */ /* 0x000fe200078e0200 */
[----:B------:R-:W-:-:S03]  /*32f0*/  IADD3 R5, P2, P3, R114, R122, R128 ;  /* 0x0000007a72057210 */ /* 0x000fc60007b5e080 */
[----:B------:R-:W-:Y:S01]  /*3300*/  IMAD.IADD R88, R123, 0x1, R37 ;  /* 0x000000017b587824 */ /* 0x000fe200078e0225 */
[----:B------:R-:W-:-:S04]  /*3310*/  IADD3 R37, P5, R114, R122, RZ ;  /* 0x0000007a72257210 */ /* 0x000fc80007fbe0ff */
[----:B------:R-:W-:Y:S01]  /*3320*/  IADD3.X R36, R92, R88, R127, P2, P3 ;  /* 0x000000585c247210 */ /* 0x000fe200017e647f */
[----:B------:R-:W-:Y:S01]  /*3330*/  IMAD.X R38, R88, 0x1, R92, P5 ;  /* 0x0000000158267824 */ /* 0x000fe200028e065c */
[----:B------:R-:W-:Y:S02]  /*3340*/  IADD3 R0, P3, P4, R114, R122, R130 ;  /* 0x0000007a72007210 */ /* 0x000fe40007c7e082 */
[C---:B0-----:R-:W-:Y:S02]  /*3350*/  LEA R60, P2, R37.reuse, R116, 0x1 ;  /* 0x00000074253c7211 */ /* 0x041fe400078408ff */
[----:B------:R-:W-:Y:S02]  /*3360*/  IADD3.X R4, R92, R88, R129, P3, P4 ;  /* 0x000000585c047210 */ /* 0x000fe40001fe8481 */
[----:B------:R-:W-:Y:S02]  /*3370*/  LEA R44, P3, R0, R116, 0x1 ;  /* 0x00000074002c7211 */ /* 0x000fe400078608ff */
[----:B------:R-:W-:-:S02]  /*3380*/  LEA.HI.X R61, R37, R117, R38, 0x1, P2 ;  /* 0x00000075253d7211 */ /* 0x000fc400010f0c26 */
[----:B------:R-:W-:Y:S02]  /*3390*/  LEA.HI.X R45, R0, R117, R4, 0x1, P3 ;  /* 0x00000075002d7211 */ /* 0x000fe400018f0c04 */
[----:B------:R-:W-:Y:S02]  /*33a0*/  ISETP.GT.AND P3, PT, R2, R118, PT ;  /* 0x000000760200720c */ /* 0x000fe40003f64270 */
[----:B-1----:R-:W-:Y:S02]  /*33b0*/  ISETP.GE.AND P2, PT, R120, 0x1, PT ;  /* 0x000000017800780c */ /* 0x002fe40003f46270 */
[----:B------:R-:W-:-:S04]  /*33c0*/  LEA R46, P5, R5, R116, 0x1 ;  /* 0x00000074052e7211 */ /* 0x000fc800078a08ff */
[----:B------:R-:W-:Y:S01]  /*33d0*/  LEA.HI.X R47, R5, R117, R36, 0x1, P5 ;  /* 0x00000075052f7211 */ /* 0x000fe200028f0c24 */
[----:B------:R-:W-:-:S04]  /*33e0*/  IMAD R5, R19, 0x5000, R231 ;  /* 0x0000500013057824 */ /* 0x000fc800078e02e7 */
[----:B------:R-:W-:Y:S01]  /*33f0*/  IMAD R5, R5, 0x2, R18 ;  /* 0x0000000205057824 */ /* 0x000fe200078e0212 */
[----:B--2---:R-:W-:-:S04]  /*3400*/  LOP3.LUT R39, R39, 0xfffffffd, RZ, 0xc0, !PT ;  /* 0xfffffffd27277812 */ /* 0x004fc800078ec0ff */
[----:B------:R-:W-:-:S05]  /*3410*/  @P3 LOP3.LUT R39, R39, 0x2, RZ, 0xfc, !PT ;  /* 0x0000000227273812 */ /* 0x000fca00078efcff */
[----:B------:R0:W-:Y:S01]  /*3420*/  STL [R1+0x10], R39 ;  /* 0x0000102701007387 */ /* 0x0001e20000100800 */
[----:B------:R-:W-:Y:S05]  /*3430*/  @!P2 BRA `(.L_x_456) ;  /* 0x0000007400a0a947 */ /* 0x000fea0003800000 */
[----:B------:R-:W-:Y:S01]  /*3440*/  ULDC.U8 UR4, c[0x0][0x410] ;  /* 0x0001040000047ab9 */ /* 0x000fe20000000000 */
[-C--:B------:R-:W-:Y:S01]  /*3450*/  IMAD R37, R121, R2.reuse, RZ ;  /* 0x0000000279257224 */ /* 0x080fe200078e02ff */
[----:B------:R-:W-:Y:S01]  /*3460*/  ISETP.NE.AND P2, PT, RZ, UR4, PT ;  /* 0x00000004ff007c0c */ /* 0x000fe2000bf45270 */
[----:B------:R-:W-:Y:S02]  /*3470*/  IMAD R0, R126, R2, RZ ;  /* 0x000000027e007224 */ /* 0x000fe400078e02ff */
[----:B------:R-:W-:Y:S02]  /*3480*/  IMAD R37, R3, R104, R37 ;  /* 0x0000006803257224 */ /* 0x000fe400078e0225 */
[----:B------:R-:W-:Y:S02]  /*3490*/  IMAD R4, R2, -0x50, R24 ;  /* 0xffffffb002047824 */ /* 0x000fe400078e0218 */
[----:B------:R-:W-:-:S03]  /*34a0*/  IMAD.WIDE.U32 R86, R104, R2, RZ ;  /* 0x0000000268567225 */ /* 0x000fc600078e00ff */
[----:B------:R-:W-:Y:S01]  /*34b0*/  VIMNMX R4, R4, 0x50, PT ;  /* 0x0000005004047848 */ /* 0x000fe20003fe0100 */
[----:B------:R-:W-:Y:S01]  /*34c0*/  IMAD R3, R3, R110, R0 ;  /* 0x0000006e03037224 */ /* 0x000fe200078e0200 */
[----:B------:R-:W-:Y:S01]  /*34d0*/  IADD3 R0, R87, R37, RZ ;  /* 0x0000002557007210 */ /* 0x000fe20007ffe0ff */
[----:B------:R-:W-:-:S04]  /*34e0*/  IMAD.WIDE.U32 R84, R110, R2, RZ ;  /* 0x000000026e547225 */ /* 0x000fc800078e00ff */
[----:B------:R-:W-:Y:S01]  /*34f0*/  IMAD.IADD R3, R85, 0x1, R3 ;  /* 0x0000000155037824 */ /* 0x000fe200078e0203 */
[----:B------:R-:W-:Y:S06]  /*3500*/  @!P2 BRA `(.L_x_457) ;  /* 0x0000003400b4a947 */ /* 0x000fec0003800000 */
[----:B------:R-:W-:Y:S01]  /*3510*/  ISETP.GE.AND P3, PT, R212, R4, PT ;  /* 0x00000004d400720c */ /* 0x000fe20003f66270 */
[----:B------:R-:W-:Y:S01]  /*3520*/  BSSY B1, `(.L_x_458) ;  /* 0x000002a000017945 */ /* 0x000fe20003800000 */
        /* <DEDUP_REMOVED lines=8> */
[----:B------:R-:W-:Y:S01]  /*35b0*/  CS2R R124, SRZ ;  /* 0x00000000007c7805 */ /* 0x000fe2000001ff00 */
[----:B------:R-:W-:Y:S06]  /*35c0*/  @P3 BRA `(.L_x_459) ;  /* 0x00000000007c3947 */ /* 0x000fec0003800000 */
[----:B------:R-:W-:Y:S01]  /*35d0*/  IADD3 R36, P4, R100, R86, RZ ;  /* 0x0000005664247210 */ /* 0x000fe20007f9e0ff */
[----:B------:R-:W-:Y:S01]  /*35e0*/  ULDC.64 UR4, c[0x0][0x3e8] ;  /* 0x0000fa0000047ab9 */ /* 0x000fe20000000a00 */
[----:B------:R-:W-:Y:S01]  /*35f0*/  IADD3 R37, P2, R106, R84, RZ ;  /* 0x000000546a257210 */ /* 0x000fe20007f5e0ff */
[----:B------:R-:W-:Y:S01]  /*3600*/  ULDC.64 UR6, c[0x0][0x400] ;  /* 0x0001000000067ab9 */ /* 0x000fe20000000a00 */
[----:B------:R-:W-:Y:S01]  /*3610*/  CS2R R122, SRZ ;  /* 0x00000000007a7805 */ /* 0x000fe2000001ff00 */
[----:B0-----:R-:W-:Y:S01]  /*3620*/  IMAD.X R39, R0, 0x1, R26, P4 ;  /* 0x0000000100277824 */ /* 0x001fe200020e061a */
[----:B------:R-:W-:Y:S01]  /*3630*/  LEA R38, P4, R36, UR4, 0x1 ;  /* 0x0000000424267c11 */ /* 0x000fe2000f8808ff */
[----:B------:R-:W-:Y:S01]  /*3640*/  IMAD.X R40, R3, 0x1, R21, P2 ;  /* 0x0000000103287824 */ /* 0x000fe200010e0615 */
[----:B------:R-:W-:Y:S02]  /*3650*/  CS2R R90, SRZ ;  /* 0x00000000005a7805 */ /* 0x000fe4000001ff00 */
[----:B------:R-:W-:-:S02]  /*3660*/  CS2R R124, SRZ ;  /* 0x00000000007c7805 */ /* 0x000fc4000001ff00 */
[----:B------:R-:W-:Y:S02]  /*3670*/  LEA.HI.X R39, R36, UR5, R39, 0x1, P4 ;  /* 0x0000000524277c11 */ /* 0x000fe4000a0f0c27 */
[----:B------:R-:W-:Y:S02]  /*3680*/  CS2R R116, SRZ ;  /* 0x0000000000747805 */ /* 0x000fe4000001ff00 */
[C---:B------:R-:W-:Y:S01]  /*3690*/  LEA R36, P2, R37.reuse, UR6, 0x1 ;  /* 0x0000000625247c11 */ /* 0x040fe2000f8408ff */
[----:B------:R-:W-:Y:S01]  /*36a0*/  ULDC.64 UR8, c[0x0][0x208] ;  /* 0x0000820000087ab9 */ /* 0x000fe20000000a00 */
[-C--:B------:R-:W-:Y:S02]  /*36b0*/  ISETP.GE.AND P4, PT, R22, R120.reuse, PT ;  /* 0x000000781600720c */ /* 0x080fe40003f86270 */
[----:B------:R-:W-:Y:S02]  /*36c0*/  LEA.HI.X R37, R37, UR7, R40, 0x1, P2 ;  /* 0x0000000725257c11 */ /* 0x000fe400090f0c28 */
[----:B------:R-:W-:-:S02]  /*36d0*/  ISETP.GE.AND P2, PT, R215, R120, PT ;  /* 0x00000078d700720c */ /* 0x000fc40003f46270 */
[----:B------:R-:W-:-:S07]  /*36e0*/  CS2R R82, SRZ ;  /* 0x0000000000527805 */ /* 0x000fce000001ff00 */
[----:B------:R1:W5:Y:S04]  /*36f0*/  @!P4 LDG.E.64 R122, desc[UR8][R38.64] ;  /* 0x00000008267ac981 */ /* 0x000368000c1e1b00 */
[----:B------:R1:W5:Y:S01]  /*3700*/  @!P4 LDG.E.64 R124, desc[UR8][R36.64] ;  /* 0x00000008247cc981 */ /* 0x000362000c1e1b00 */
[----:B------:R-:W-:-:S03]  /*3710*/  ISETP.GE.AND P4, PT, R214, R120, PT ;  /* 0x00000078d600720c */ /* 0x000fc60003f86270 */
[----:B------:R1:W5:Y:S04]  /*3720*/  @!P2 LDG.E.64 R90, desc[UR8][R38.64+0x40] ;  /* 0x00004008265aa981 */ /* 0x000368000c1e1b00 */
[----:B------:R1:W5:Y:S01]  /*3730*/  @!P2 LDG.E.64 R116, desc[UR8][R36.64+0x40] ;  /* 0x000040082474a981 */ /* 0x000362000c1e1b00 */
[----:B------:R-:W-:Y:S02]  /*3740*/  ISETP.GE.AND P2, PT, R216, R120, PT ;  /* 0x00000078d800720c */ /* 0x000fe40003f46270 */
[----:B------:R-:W-:Y:S02]  /*3750*/  CS2R R78, SRZ ;  /* 0x00000000004e7805 */ /* 0x000fe4000001ff00 */
[----:B------:R-:W-:Y:S02]  /*3760*/  CS2R R88, SRZ ;  /* 0x0000000000587805 */ /* 0x000fe4000001ff00 */
[----:B------:R-:W-:Y:S01]  /*3770*/  CS2R R80, SRZ ;  /* 0x0000000000507805 */ /* 0x000fe2000001ff00 */
[----:B------:R1:W5:Y:S04]  /*3780*/  @!P4 LDG.E.64 R82, desc[UR8][R38.64+0x80] ;  /* 0x000080082652c981 */ /* 0x000368000c1e1b00 */
[----:B------:R1:W5:Y:S04]  /*3790*/  @!P4 LDG.E.64 R88, desc[UR8][R36.64+0x80] ;  /* 0x000080082458c981 */ /* 0x000368000c1e1b00 */
[----:B------:R1:W5:Y:S04]  /*37a0*/  @!P2 LDG.E.64 R78, desc[UR8][R38.64+0xc0] ;  /* 0x0000c008264ea981 */ /* 0x000368000c1e1b00 */
[----:B------:R1:W5:Y:S02]  /*37b0*/  @!P2 LDG.E.64 R80, desc[UR8][R36.64+0xc0] ;  /* 0x0000c0082450a981 */ /* 0x000364000c1e1b00 */
.L_x_459:
[----:B------:R-:W-:Y:S05]  /*37c0*/  BSYNC B1 ;  /* 0x0000000000017941 */ /* 0x000fea0003800000 */
.L_x_458:
[----:B-1---5:R-:W-:Y:S01]  /*37d0*/  MOV R37, R78 ;  /* 0x0000004e00257202 */ /* 0x022fe20000000f00 */
[----:B------:R-:W-:Y:S01]  /*37e0*/  IMAD.MOV.U32 R36, RZ, RZ, R79 ;  /* 0x000000ffff247224 */ /* 0x000fe200078e004f */
[----:B------:R-:W-:Y:S01]  /*37f0*/  BSSY B1, `(.L_x_460) ;  /* 0x0000043000017945 */ /* 0x000fe20003800000 */
[----:B------:R-:W-:Y:S01]  /*3800*/  VIADD R40, R212, 0x20 ;  /* 0x00000020d4287836 */ /* 0x000fe20000000000 */
[----:B------:R-:W-:Y:S01]  /*3810*/  PRMT R161, R37, 0x7610, R161 ;  /* 0x0000761025a17816 */ /* 0x000fe200000000a1 */
[----:B------:R-:W-:Y:S01]  /*3820*/  IMAD.MOV.U32 R38, RZ, RZ, R83 ;  /* 0x000000ffff267224 */ /* 0x000fe200078e0053 */
[----:B------:R-:W-:Y:S01]  /*3830*/  PRMT R160, R36, 0x7610, R160 ;  /* 0x0000761024a07816 */ /* 0x000fe200000000a0 */
[----:B------:R-:W-:Y:S01]  /*3840*/  IMAD.MOV.U32 R37, RZ, RZ, R91 ;  /* 0x000000ffff257224 */ /* 0x000fe200078e005b */
[----:B------:R-:W-:Y:S01]  /*3850*/  MOV R36, R90 ;  /* 0x0000005a00247202 */ /* 0x000fe20000000f00 */
[----:B0-----:R-:W-:Y:S01]  /*3860*/  IMAD.MOV.U32 R39, RZ, RZ, R82 ;  /* 0x000000ffff277224 */ /* 0x001fe200078e0052 */
[----:B------:R-:W-:-:S02]  /*3870*/  ISETP.GE.AND P4, PT, R40, R4, PT ;  /* 0x000000042800720c */ /* 0x000fc40003f86270 */
[----:B------:R-:W-:Y:S02]  /*3880*/  CS2R R66, SRZ ;  /* 0x0000000000427805 */ /* 0x000fe4000001ff00 */
[----:B------:R-:W-:Y:S01]  /*3890*/  PRMT R162, R38, 0x7610, R162 ;  /* 0x0000761026a27816 */ /* 0x000fe200000000a2 */
[----:B------:R-:W-:Y:S01]  /*38a0*/  IMAD.MOV.U32 R38, RZ, RZ, R123 ;  /* 0x000000ffff267224 */ /* 0x000fe200078e007b */
[----:B------:R-:W-:Y:S01]  /*38b0*/  PRMT R164, R36, 0x5410, R37 ;  /* 0x0000541024a47816 */ /* 0x000fe20000000025 */
[----:B------:R-:W-:Y:S01]  /*38c0*/  IMAD.MOV.U32 R37, RZ, RZ, R122 ;  /* 0x000000ffff257224 */ /* 0x000fe200078e007a */
[----:B------:R-:W-:Y:S01]  /*38d0*/  PRMT R163, R39, 0x7610, R163 ;  /* 0x0000761027a37816 */ /* 0x000fe200000000a3 */
[----:B------:R-:W-:Y:S01]  /*38e0*/  IMAD.MOV.U32 R36, RZ, RZ, R81 ;  /* 0x000000ffff247224 */ /* 0x000fe200078e0051 */
[----:B------:R-:W-:Y:S02]  /*38f0*/  MOV R39, R80 ;  /* 0x0000005000277202 */ /* 0x000fe40000000f00 */
[----:B------:R-:W-:-:S02]  /*3900*/  CS2R R70, SRZ ;  /* 0x0000000000467805 */ /* 0x000fc4000001ff00 */
[----:B------:R-:W-:Y:S01]  /*3910*/  PRMT R165, R37, 0x5410, R38 ;  /* 0x0000541025a57816 */ /* 0x000fe20000000026 */
[----:B------:R-:W-:Y:S01]  /*3920*/  IMAD.MOV.U32 R38, RZ, RZ, R89 ;  /* 0x000000ffff267224 */ /* 0x000fe200078e0059 */
[----:B------:R-:W-:Y:S01]  /*3930*/  PRMT R161, R161, 0x5410, R39 ;  /* 0x00005410a1a17816 */ /* 0x000fe20000000027 */
[----:B------:R-:W-:Y:S01]  /*3940*/  IMAD.MOV.U32 R39, RZ, RZ, R88 ;  /* 0x000000ffff277224 */ /* 0x000fe200078e0058 */
[----:B------:R-:W-:Y:S01]  /*3950*/  PRMT R160, R160, 0x5410, R36 ;  /* 0x00005410a0a07816 */ /* 0x000fe20000000024 */
[----:B------:R-:W-:Y:S01]  /*3960*/  IMAD.MOV.U32 R37, RZ, RZ, R117 ;  /* 0x000000ffff257224 */ /* 0x000fe200078e0075 */
[----:B------:R-:W-:Y:S02]  /*3970*/  MOV R36, R116 ;  /* 0x0000007400247202 */ /* 0x000fe40000000f00 */
[----:B------:R-:W-:Y:S02]  /*3980*/  CS2R R74, SRZ ;  /* 0x00000000004a7805 */ /* 0x000fe4000001ff00 */
[----:B------:R-:W-:-:S02]  /*3990*/  PRMT R163, R163, 0x5410, R39 ;  /* 0x00005410a3a37816 */ /* 0x000fc40000000027 */
[----:B------:R-:W-:Y:S02]  /*39a0*/  CS2R R64, SRZ ;  /* 0x0000000000407805 */ /* 0x000fe4000001ff00 */
[----:B------:R-:W-:Y:S02]  /*39b0*/  PRMT R162, R162, 0x5410, R38 ;  /* 0x00005410a2a27816 */ /* 0x000fe40000000026 */
[----:B------:R-:W-:Y:S02]  /*39c0*/  CS2R R68, SRZ ;  /* 0x0000000000447805 */ /* 0x000fe4000001ff00 */
[----:B------:R-:W-:Y:S02]  /*39d0*/  PRMT R166, R36, 0x5410, R37 ;  /* 0x0000541024a67816 */ /* 0x000fe40000000025 */
[----:B------:R-:W-:Y:S01]  /*39e0*/  CS2R R72, SRZ ;  /* 0x0000000000487805 */ /* 0x000fe2000001ff00 */
[----:B------:R-:W-:Y:S01]  /*39f0*/  IMAD.MOV.U32 R40, RZ, RZ, R124 ;  /* 0x000000ffff287224 */ /* 0x000fe200078e007c */
[----:B------:R-:W-:-:S02]  /*3a00*/  MOV R41, R125 ;  /* 0x0000007d00297202 */ /* 0x000fc40000000f00 */
[----:B------:R-:W-:Y:S01]  /*3a10*/  CS2R R76, SRZ ;  /* 0x00000000004c7805 */ /* 0x000fe2000001ff00 */
[----:B------:R-:W-:Y:S06]  /*3a20*/  @P4 BRA `(.L_x_461) ;  /* 0x00000000007c4947 */ /* 0x000fec0003800000 */
[----:B------:R-:W-:Y:S01]  /*3a30*/  IADD3 R36, P2, P5, R100, R86, R33 ;  /* 0x0000005664247210 */ /* 0x000fe20007d5e021 */
[----:B------:R-:W-:Y:S01]  /*3a40*/  ULDC.64 UR4, c[0x0][0x3e8] ;  /* 0x0000fa0000047ab9 */ /* 0x000fe20000000a00 */
[----:B------:R-:W-:Y:S01]  /*3a50*/  ULDC.64 UR6, c[0x0][0x400] ;  /* 0x0001000000067ab9 */ /* 0x000fe20000000a00 */
[----:B------:R-:W-:Y:S02]  /*3a60*/  CS2R R74, SRZ ;  /* 0x00000000004a7805 */ /* 0x000fe4000001ff00 */
[----:B------:R-:W-:Y:S02]  /*3a70*/  IADD3.X R39, R26, R0, R35, P2, P5 ;  /* 0x000000001a277210 */ /* 0x000fe400017ea423 */
[----:B------:R-:W-:Y:S02]  /*3a80*/  CS2R R76, SRZ ;  /* 0x00000000004c7805 */ /* 0x000fe4000001ff00 */
[----:B------:R-:W-:Y:S01]  /*3a90*/  IADD3 R37, P2, P5, R106, R84, R29 ;  /* 0x000000546a257210 */ /* 0x000fe20007d5e01d */
[----:B------:R-:W-:-:S03]  /*3aa0*/  ULDC.64 UR8, c[0x0][0x208] ;  /* 0x0000820000087ab9 */ /* 0x000fc60000000a00 */
[----:B------:R-:W-:Y:S02]  /*3ab0*/  IADD3.X R42, R21, R3, R31, P2, P5 ;  /* 0x00000003152a7210 */ /* 0x000fe400017ea41f */
[----:B------:R-:W-:-:S04]  /*3ac0*/  LEA R38, P2, R36, UR4, 0x1 ;  /* 0x0000000424267c11 */ /* 0x000fc8000f8408ff */
[----:B------:R-:W-:Y:S02]  /*3ad0*/  LEA.HI.X R39, R36, UR5, R39, 0x1, P2 ;  /* 0x0000000524277c11 */ /* 0x000fe400090f0c27 */
[----:B------:R-:W-:-:S04]  /*3ae0*/  LEA R36, P2, R37, UR6, 0x1 ;  /* 0x0000000625247c11 */ /* 0x000fc8000f8408ff */
[----:B------:R-:W-:Y:S02]  /*3af0*/  LEA.HI.X R37, R37, UR7, R42, 0x1, P2 ;  /* 0x0000000725257c11 */ /* 0x000fe400090f0c2a */
[----:B------:R-:W-:Y:S02]  /*3b00*/  ISETP.GE.AND P2, PT, R22, R120, PT ;  /* 0x000000781600720c */ /* 0x000fe40003f46270 */
[----:B------:R-:W-:Y:S02]  /*3b10*/  CS2R R70, SRZ ;  /* 0x0000000000467805 */ /* 0x000fe4000001ff00 */
[----:B------:R-:W-:-:S09]  /*3b20*/  CS2R R72, SRZ ;  /* 0x0000000000487805 */ /* 0x000fd2000001ff00 */
[----:B------:R0:W5:Y:S04]  /*3b30*/  @!P2 LDG.E.64 R74, desc[UR8][R38.64] ;  /* 0x00000008264aa981 */ /* 0x000168000c1e1b00 */
[----:B------:R0:W5:Y:S01]  /*3b40*/  @!P2 LDG.E.64 R76, desc[UR8][R36.64] ;  /* 0x00000008244ca981 */ /* 0x000162000c1e1b00 */
        /* <DEDUP_REMOVED lines=10> */
[----:B------:R-:W-:-:S13]  /*3bf0*/  ISETP.GE.AND P2, PT, R216, R120, PT ;  /* 0x00000078d800720c */ /* 0x000fda0003f46270 */
[----:B------:R0:W5:Y:S04]  /*3c00*/  @!P2 LDG.E.64 R62, desc[UR8][R38.64+0xc0] ;  /* 0x0000c008263ea981 */ /* 0x000168000c1e1b00 */
[----:B------:R0:W5:Y:S02]  /*3c10*/  @!P2 LDG.E.64 R64, desc[UR8][R36.64+0xc0] ;  /* 0x0000c0082440a981 */ /* 0x000164000c1e1b00 */
.L_x_461:
[----:B------:R-:W-:Y:S05]  /*3c20*/  BSYNC B1 ;  /* 0x0000000000017941 */ /* 0x000fea0003800000 */
.L_x_460:
[----:B0----5:R-:W-:Y:S01]  /*3c30*/  IMAD.MOV.U32 R37, RZ, RZ, R62 ;  /* 0x000000ffff257224 */ /* 0x021fe200078e003e */
[----:B------:R-:W-:Y:S01]  /*3c40*/  IADD3 R42, R212, 0x40, RZ ;  /* 0x00000040d42a7810 */ /* 0x000fe20007ffe0ff */
[----:B------:R-:W-:Y:S01]  /*3c50*/  IMAD.MOV.U32 R36, RZ, RZ, R63 ;  /* 0x000000ffff247224 */ /* 0x000fe200078e003f */
[----:B------:R-:W-:Y:S01]  /*3c60*/  MOV R38, R67 ;  /* 0x0000004300267202 */ /* 0x000fe20000000f00 */
[----:B------:R-:W-:Y:S01]  /*3c70*/  IMAD.MOV.U32 R39, RZ, RZ, R66 ;  /* 0x000000ffff277224 */ /* 0x000fe200078e0042 */
[----:B------:R-:W-:Y:S01]  /*3c80*/  ISETP.GE.AND P5, PT, R42, R4, PT ;  /* 0x000000042a00720c */ /* 0x000fe20003fa6270 */
[----:B------:R-:W-:Y:S01]  /*3c90*/  BSSY B1, `(.L_x_462) ;  /* 0x0000040000017945 */ /* 0x000fe20003800000 */
[----:B------:R-:W-:Y:S01]  /*3ca0*/  PRMT R148, R36, 0x5410, R37 ;  /* 0x0000541024947816 */ /* 0x000fe20000000025 */
[----:B------:R-:W-:Y:S01]  /*3cb0*/  IMAD.MOV.U32 R37, RZ, RZ, R70 ;  /* 0x000000ffff257224 */ /* 0x000fe200078e0046 */
[----:B------:R-:W-:Y:S01]  /*3cc0*/  PRMT R151, R39, 0x5410, R38 ;  /* 0x0000541027977816 */ /* 0x000fe20000000026 */
[----:B------:R-:W-:Y:S01]  /*3cd0*/  IMAD.MOV.U32 R36, RZ, RZ, R71 ;  /* 0x000000ffff247224 */ /* 0x000fe200078e0047 */
[----:B------:R-:W-:Y:S01]  /*3ce0*/  MOV R38, R75 ;  /* 0x0000004b00267202 */ /* 0x000fe20000000f00 */
[----:B------:R-:W-:Y:S01]  /*3cf0*/  IMAD.MOV.U32 R39, RZ, RZ, R74 ;  /* 0x000000ffff277224 */ /* 0x000fe200078e004a */
[----:B------:R-:W-:Y:S01]  /*3d00*/  PRMT R153, R153, 0x5410, R37 ;  /* 0x0000541099997816 */ /* 0x000fe20000000025 */
[----:B------:R-:W-:Y:S01]  /*3d10*/  IMAD.MOV.U32 R37, RZ, RZ, R64 ;  /* 0x000000ffff257224 */ /* 0x000fe200078e0040 */
[----:B------:R-:W-:Y:S01]  /*3d20*/  PRMT R154, R36, 0x7610, R154 ;  /* 0x00007610249a7816 */ /* 0x000fe2000000009a */
[----:B------:R-:W-:Y:S01]  /*3d30*/  IMAD.MOV.U32 R36, RZ, RZ, R65 ;  /* 0x000000ffff247224 */ /* 0x000fe200078e0041 */
[----:B------:R-:W-:-:S02]  /*3d40*/  PRMT R167, R40, 0x5410, R41 ;  /* 0x0000541028a77816 */ /* 0x000fc40000000029 */
[----:B------:R-:W-:Y:S02]  /*3d50*/  CS2R R42, SRZ ;  /* 0x00000000002a7805 */ /* 0x000fe4000001ff00 */
[----:B------:R-:W-:Y:S02]  /*3d60*/  PRMT R158, R38, 0x5410, R39 ;  /* 0x00005410269e7816 */ /* 0x000fe40000000027 */
[----:B------:R-:W-:Y:S02]  /*3d70*/  CS2R R48, SRZ ;  /* 0x0000000000307805 */ /* 0x000fe4000001ff00 */
[----:B------:R-:W-:Y:S01]  /*3d80*/  PRMT R149, R37, 0x5410, R36 ;  /* 0x0000541025957816 */ /* 0x000fe20000000024 */
[----:B------:R-:W-:Y:S01]  /*3d90*/  IMAD.MOV.U32 R37, RZ, RZ, R68 ;  /* 0x000000ffff257224 */ /* 0x000fe200078e0044 */
[----:B------:R-:W-:Y:S02]  /*3da0*/  MOV R36, R69 ;  /* 0x0000004500247202 */ /* 0x000fe40000000f00 */
[----:B------:R-:W-:-:S02]  /*3db0*/  CS2R R54, SRZ ;  /* 0x0000000000367805 */ /* 0x000fc4000001ff00 */
[----:B------:R-:W-:Y:S02]  /*3dc0*/  CS2R R56, SRZ ;  /* 0x0000000000387805 */ /* 0x000fe4000001ff00 */
[----:B------:R-:W-:Y:S02]  /*3dd0*/  CS2R R40, SRZ ;  /* 0x0000000000287805 */ /* 0x000fe4000001ff00 */
[----:B------:R-:W-:Y:S01]  /*3de0*/  PRMT R152, R37, 0x5410, R36 ;  /* 0x0000541025987816 */ /* 0x000fe20000000024 */
[----:B------:R-:W-:Y:S01]  /*3df0*/  IMAD.MOV.U32 R37, RZ, RZ, R72 ;  /* 0x000000ffff257224 */ /* 0x000fe200078e0048 */
[----:B------:R-:W-:Y:S01]  /*3e00*/  CS2R R50, SRZ ;  /* 0x0000000000327805 */ /* 0x000fe2000001ff00 */
[----:B------:R-:W-:Y:S01]  /*3e10*/  IMAD.MOV.U32 R36, RZ, RZ, R73 ;  /* 0x000000ffff247224 */ /* 0x000fe200078e0049 */
[----:B------:R-:W-:Y:S02]  /*3e20*/  CS2R R52, SRZ ;  /* 0x0000000000347805 */ /* 0x000fe4000001ff00 */
[----:B------:R-:W-:-:S02]  /*3e30*/  CS2R R58, SRZ ;  /* 0x00000000003a7805 */ /* 0x000fc4000001ff00 */
[----:B------:R-:W-:Y:S01]  /*3e40*/  PRMT R154, R154, 0x5410, R37 ;  /* 0x000054109a9a7816 */ /* 0x000fe20000000025 */
[----:B------:R-:W-:Y:S01]  /*3e50*/  IMAD.MOV.U32 R37, RZ, RZ, R76 ;  /* 0x000000ffff257224 */ /* 0x000fe200078e004c */
[----:B------:R-:W-:Y:S01]  /*3e60*/  PRMT R155, R36, 0x7610, R155 ;  /* 0x00007610249b7816 */ /* 0x000fe2000000009b */
[----:B------:R-:W-:-:S05]  /*3e70*/  IMAD.MOV.U32 R36, RZ, RZ, R77 ;  /* 0x000000ffff247224 */ /* 0x000fca00078e004d */
[----:B------:R-:W-:Y:S01]  /*3e80*/  PRMT R157, R36, 0x5410, R37 ;  /* 0x00005410249d7816 */ /* 0x000fe20000000025 */
[----:B------:R-:W-:Y:S06]  /*3e90*/  @P5 BRA `(.L_x_463) ;  /* 0x00000000007c5947 */ /* 0x000fec0003800000 */
[----:B------:R-:W-:Y:S01]  /*3ea0*/  IADD3 R86, P2, P6, R100, R32, R86 ;  /* 0x0000002064567210 */ /* 0x000fe20007e5e056 */
[----:B------:R-:W-:Y:S01]  /*3eb0*/  ULDC.64 UR4, c[0x0][0x3e8] ;  /* 0x0000fa0000047ab9 */ /* 0x000fe20000000a00 */
[----:B------:R-:W-:Y:S02]  /*3ec0*/  CS2R R56, SRZ ;  /* 0x0000000000387805 */ /* 0x000fe4000001ff00 */
[----:B------:R-:W-:Y:S02]  /*3ed0*/  CS2R R58, SRZ ;  /* 0x00000000003a7805 */ /* 0x000fe4000001ff00 */
[----:B------:R-:W-:Y:S01]  /*3ee0*/  IADD3.X R0, R26, R34, R0, P2, P6 ;  /* 0x000000221a007210 */ /* 0x000fe200017ec400 */
[----:B------:R-:W-:Y:S01]  /*3ef0*/  ULDC.64 UR6, c[0x0][0x208] ;  /* 0x0000820000067ab9 */ /* 0x000fe20000000a00 */
[----:B------:R-:W-:-:S04]  /*3f00*/  IADD3 R84, P2, P6, R106, R28, R84 ;  /* 0x0000001c6a547210 */ /* 0x000fc80007e5e054 */
[----:B------:R-:W-:Y:S02]  /*3f10*/  IADD3.X R3, R21, R30, R3, P2, P6 ;  /* 0x0000001e15037210 */ /* 0x000fe400017ec403 */
[----:B------:R-:W-:-:S04]  /*3f20*/  LEA R38, P2, R86, UR4, 0x1 ;  /* 0x0000000456267c11 */ /* 0x000fc8000f8408ff */
[----:B------:R-:W-:Y:S01]  /*3f30*/  LEA.HI.X R39, R86, UR5, R0, 0x1, P2 ;  /* 0x0000000556277c11 */ /* 0x000fe200090f0c00 */
[----:B------:R-:W-:Y:S02]  /*3f40*/  ULDC.64 UR4, c[0x0][0x400] ;  /* 0x0001000000047ab9 */ /* 0x000fe40000000a00 */
        /* <DEDUP_REMOVED lines=20> */
.L_x_463:
[----:B------:R-:W-:Y:S05]  /*4090*/  BSYNC B1 ;  /* 0x0000000000017941 */ /* 0x000fea0003800000 */
.L_x_462:
[----:B-----5:R-:W-:Y:S01]  /*40a0*/  IMAD.MOV.U32 R3, RZ, RZ, R42 ;  /* 0x000000ffff037224 */ /* 0x020fe200078e002a */
[----:B------:R-:W-:Y:S01]  /*40b0*/  ULOP3.LUT UR4, UR60, 0x1, URZ, 0xfc, !UPT ;  /* 0x000000013c047892 */ /* 0x000fe2000f8efc3f */
[----:B------:R-:W-:-:S03]  /*40c0*/  IMAD.MOV.U32 R0, RZ, RZ, R43 ;  /* 0x000000ffff007224 */ /* 0x000fc600078e002b */
[----:B------:R-:W-:Y:S02]  /*40d0*/  UISETP.NE.AND UP0, UPT, UR4, 0x3, UPT ;  /* 0x000000030400788c */ /* 0x000fe4000bf05270 */
[----:B------:R-:W-:Y:S01]  /*40e0*/  PRMT R134, R3, 0x5410, R0 ;  /* 0x0000541003867816 */ /* 0x000fe20000000000 */
[----:B------:R-:W-:Y:S01]  /*40f0*/  IMAD.MOV.U32 R0, RZ, RZ, R49 ;  /* 0x000000ffff007224 */ /* 0x000fe200078e0031 */
[----:B------:R-:W-:Y:S02]  /*4100*/  MOV R3, R48 ;  /* 0x0000003000037202 */ /* 0x000fe40000000f00 */
[----:B------:R-:W-:Y:S02]  /*4110*/  PLOP3.LUT P2, PT, PT, PT, UP0, 0x80, 0x0 ;  /* 0x000000000000781c */ /* 0x000fe40003f4f008 */
[----:B------:R-:W-:Y:S01]  /*4120*/  PRMT R143, R3, 0x5410, R0 ;  /* 0x00005410038f7816 */ /* 0x000fe20000000000 */
[----:B------:R-:W-:Y:S02]  /*4130*/  IMAD.MOV.U32 R3, RZ, RZ, R54 ;  /* 0x000000ffff037224 */ /* 0x000fe400078e0036 */
[----:B------:R-:W-:-:S05]  /*4140*/  IMAD.MOV.U32 R0, RZ, RZ, R55 ;  /* 0x000000ffff007224 */ /* 0x000fca00078e0037 */
[----:B------:R-:W-:Y:S01]  /*4150*/  PRMT R150, R3, 0x5410, R0 ;  /* 0x0000541003967816 */ /* 0x000fe20000000000 */
[----:B------:R-:W-:Y:S01]  /*4160*/  IMAD.MOV.U32 R0, RZ, RZ, R57 ;  /* 0x000000ffff007224 */ /* 0x000fe200078e0039 */
[----:B------:R-:W-:-:S04]  /*4170*/  MOV R3, R56 ;  /* 0x0000003800037202 */ /* 0x000fc80000000f00 */
[----:B------:R-:W-:Y:S01]  /*4180*/  PRMT R153, R3, 0x7610, R153 ;  /* 0x0000761003997816 */ /* 0x000fe20000000099 */
[----:B------:R-:W-:Y:S01]  /*4190*/  IMAD.MOV.U32 R3, RZ, RZ, R40 ;  /* 0x000000ffff037224 */ /* 0x000fe200078e0028 */
[----:B------:R-:W-:Y:S01]  /*41a0*/  PRMT R155, R155, 0x5410, R0 ;  /* 0x000054109b9b7816 */ /* 0x000fe20000000000 */
[----:B------:R-:W-:-:S05]  /*41b0*/  IMAD.MOV.U32 R0, RZ, RZ, R41 ;  /* 0x000000ffff007224 */ /* 0x000fca00078e0029 */
[----:B------:R-:W-:Y:S02]  /*41c0*/  PRMT R135, R3, 0x5410, R0 ;  /* 0x0000541003877816 */ /* 0x000fe40000000000 */
[----:B------:R-:W-:-:S04]  /*41d0*/  MOV R0, R50 ;  /* 0x0000003200007202 */ /* 0x000fc80000000f00 */
[----:B------:R-:W-:Y:S01]  /*41e0*/  PRMT R145, R0, 0x7610, R145 ;  /* 0x0000761000917816 */ /* 0x000fe20000000091 */
[----:B------:R-:W-:-:S05]  /*41f0*/  IMAD.MOV.U32 R0, RZ, RZ, R51 ;  /* 0x000000ffff007224 */ /* 0x000fca00078e0033 */
[----:B------:R-:W-:Y:S01]  /*4200*/  PRMT R145, R145, 0x5410, R0 ;  /* 0x0000541091917816 */ /* 0x000fe20000000000 */
[----:B------:R-:W-:-:S05]  /*4210*/  IMAD.MOV.U32 R0, RZ, RZ, R52 ;  /* 0x000000ffff007224 */ /* 0x000fca00078e0034 */
[----:B------:R-:W-:Y:S01]  /*4220*/  PRMT R156, R0, 0x7610, R156 ;  /* 0x00007610009c7816 */ /* 0x000fe2000000009c */
[----:B------:R-:W-:-:S05]  /*4230*/  IMAD.MOV.U32 R0, RZ, RZ, R53 ;  /* 0x000000ffff007224 */ /* 0x000fca00078e0035 */
[----:B------:R-:W-:Y:S02]  /*4240*/  PRMT R156, R156, 0x5410, R0 ;  /* 0x000054109c9c7816 */ /* 0x000fe40000000000 */
[----:B------:R-:W-:-:S04]  /*4250*/  MOV R0, R58 ;  /* 0x0000003a00007202 */ /* 0x000fc80000000f00 */
[----:B------:R-:W-:Y:S01]  /*4260*/  PRMT R159, R0, 0x7610, R159 ;  /* 0x00007610009f7816 */ /* 0x000fe2000000009f */
[----:B------:R-:W-:-:S05]  /*4270*/  IMAD.MOV.U32 R0, RZ, RZ, R59 ;  /* 0x000000ffff007224 */ /* 0x000fca00078e003b */
[----:B------:R-:W-:Y:S01]  /*4280*/  PRMT R159, R159, 0x5410, R0 ;  /* 0x000054109f9f7816 */ /* 0x000fe20000000000 */
[----:B------:R-:W-:Y:S06]  /*4290*/  @!P2 BRA `(.L_x_464) ;  /* 0x000000000004a947 */ /* 0x000fec0003800000 */
[----:B------:R-:W-:Y:S01]  /*42a0*/  BPT.TRAP 0x1 ;  /* 0x000000040000795c */ /* 0x000fe20000300000 */
.L_x_464:
[----:B------:R-:W-:Y:S01]  /*42b0*/  IMAD R3, R19, 0x8, R18 ;  /* 0x0000000813037824 */ /* 0x000fe200078e0212 */
[----:B------:R-:W-:Y:S01]  /*42c0*/  SHF.L.U32 R0, R217, 0x1f, RZ ;  /* 0x0000001fd9007819 */ /* 0x000fe200000006ff */
[----:B------:R-:W-:Y:S03]  /*42d0*/  BSSY B1, `(.L_x_465) ;  /* 0x0000003000017945 */ /* 0x000fe60003800000 */
[----:B------:R-:W1:Y:S02]  /*42e0*/  SYNCS.PHASECHK.TRANS64.TRYWAIT P6, [R3+URZ+0x38890], R0 ;  /* 0x03889000030075a7 */ /* 0x000e6400080c017f */
[----:B-1----:R-:W-:Y:S05]  /*42f0*/  @!P6 BRA `(.L_x_466) ;  /* 0x0000027800f4e947 */ /* 0x002fea0003800000 */
.L_x_858:
[----:B------:R-:W-:Y:S05]  /*4300*/  BSYNC B1 ;  /* 0x0000000000017941 */ /* 0x000fea0003800000 */
.L_x_465:
[----:B------:R-:W-:Y:S04]  /*4310*/  BSSY B1, `(.L_x_467) ;  /* 0x00000d4000017945 */ /* 0x000fe80003800000 */
[----:B------:R-:W-:Y:S05]  /*4320*/  @P3 BRA `(.L_x_468) ;  /* 0x0000000c00483947 */ /* 0x000fea0003800000 */
[----:B------:R-:W-:Y:S01]  /*4330*/  ISETP.NE.AND P3, PT, R27, RZ, PT ;  /* 0x000000ff1b00720c */ /* 0x000fe20003f65270 */
[----:B------:R-:W-:-:S12]  /*4340*/  BSSY B2, `(.L_x_469) ;  /* 0x0000033000027945 */ /* 0x000fd80003800000 */
[----:B------:R-:W-:Y:S05]  /*4350*/  @!P3 BRA `(.L_x_470) ;  /* 0x0000000000c4b947 */ /* 0x000fea0003800000 */
[----:B0-----:R0:W2:Y:S01]  /*4360*/  LDS.128 R36, [R5+0x24400] ;  /* 0x0244000005247984 */ /* 0x0010a20000000c00 */
[----:B------:R-:W-:Y:S01]  /*4370*/  ISETP.GE.AND P3, PT, R22, R120, PT ;  /* 0x000000781600720c */ /* 0x000fe20003f66270 */
[----:B------:R-:W-:-:S12]  /*4380*/  BSSY B3, `(.L_x_471) ;  /* 0x000002c000037945 */ /* 0x000fd80003800000 */
[----:B0-----:R-:W-:Y:S05]  /*4390*/  @P3 BRA `(.L_x_472) ;  /* 0x0000000000a83947 */ /* 0x001fea0003800000 */
[----:B------:R-:W-:Y:S01]  /*43a0*/  SHF.R.U64 R85, R124, 0x10, R125 ;  /* 0x000000107c557819 */ /* 0x000fe2000000127d */
[--C-:B--2---:R-:W-:Y:S01]  /*43b0*/  HADD2.F32 R86, -RZ, R37.reuse.H1_H1 ;  /* 0x30000025ff567230 */ /* 0x104fe20000004100 */
[----:B------:R-:W-:Y:S01]  /*43c0*/  SHF.R.U64 R84, R122, 0x10, R123 ;  /* 0x000000107a547819 */ /* 0x000fe2000000127b */
[----:B------:R-:W-:Y:S01]  /*43d0*/  HADD2.F32 R87, -RZ, R37.H0_H0 ;  /* 0x20000025ff577230 */ /* 0x000fe20000004100 */
[----:B------:R-:W-:Y:S01]  /*43e0*/  SHF.R.U32.HI R124, RZ, 0x10, R125 ;  /* 0x00000010ff7c7819 */ /* 0x000fe2000001167d */
[----:B------:R-:W-:Y:S01]  /*43f0*/  HADD2.F32 R85, -RZ, R85.H0_H0 ;  /* 0x20000055ff557230 */ /* 0x000fe20000004100 */
[----:B------:R-:W-:Y:S01]  /*4400*/  SHF.R.U32.HI R122, RZ, 0x10, R123 ;  /* 0x00000010ff7a7819 */ /* 0x000fe2000001167b */
[----:B------:R-:W-:Y:S02]  /*4410*/  HADD2.F32 R84, -RZ, R84.H0_H0 ;  /* 0x20000054ff547230 */ /* 0x000fe40000004100 */
[----:B------:R-:W-:Y:S02]  /*4420*/  HADD2.F32 R124, -RZ, R124.H0_H0 ;  /* 0x2000007cff7c7230 */ /* 0x000fe40000004100 */
[-C--:B------:R-:W-:Y:S01]  /*4430*/  FMUL.FTZ R37, R86, R85.reuse ;  /* 0x0000005556257220 */ /* 0x080fe20000410000 */
[----:B------:R-:W-:Y:S01]  /*4440*/  FMUL.FTZ R85, R87, R85 ;  /* 0x0000005557557220 */ /* 0x000fe20000410000 */
[----:B------:R-:W-:-:S02]  /*4450*/  HADD2.F32 R122, -RZ, R122.H0_H0 ;  /* 0x2000007aff7a7230 */ /* 0x000fc40000004100 */
[-C--:B------:R-:W-:Y:S01]  /*4460*/  FFMA.FTZ R37, R87, R84.reuse, -R37 ;  /* 0x0000005457257223 */ /* 0x080fe20000010825 */
[----:B------:R-:W-:Y:S01]  /*4470*/  FFMA.FTZ R84, R86, R84, R85 ;  /* 0x0000005456547223 */ /* 0x000fe20000010055 */
[--C-:B------:R-:W-:Y:S02]  /*4480*/  HADD2.F32 R85, -RZ, R39.reuse.H1_H1 ;  /* 0x30000027ff557230 */ /* 0x100fe40000004100 */
[----:B------:R-:W-:Y:S02]  /*4490*/  HADD2.F32 R86, -RZ, R39.H0_H0 ;  /* 0x20000027ff567230 */ /* 0x000fe40000004100 */
[----:B------:R-:W-:Y:S02]  /*44a0*/  HADD2.F32 R87, -RZ, R165.H0_H0 ;  /* 0x200000a5ff577230 */ /* 0x000fe40000004100 */
[----:B------:R-:W-:Y:S01]  /*44b0*/  FMUL.FTZ R39, R85, R124 ;  /* 0x0000007c55277220 */ /* 0x000fe20000410000 */
[----:B------:R-:W-:Y:S01]  /*44c0*/  HADD2.F32 R123, -RZ, R36.H0_H0 ;  /* 0x20000024ff7b7230 */ /* 0x000fe20000004100 */
[----:B------:R-:W-:-:S02]  /*44d0*/  F2FP.F16.F32.PACK_AB R37, R84, R37 ;  /* 0x000000255425723e */ /* 0x000fc400000000ff */
[C---:B------:R-:W-:Y:S01]  /*44e0*/  FFMA.FTZ R39, R86.reuse, R122, -R39 ;  /* 0x0000007a56277223 */ /* 0x040fe20000010827 */
[----:B------:R-:W-:-:S04]  /*44f0*/  FMUL.FTZ R86, R86, R124 ;  /* 0x0000007c56567220 */ /* 0x000fc80000410000 */
[----:B------:R-:W-:Y:S01]  /*4500*/  FFMA.FTZ R85, R85, R122, R86 ;  /* 0x0000007a55557223 */ /* 0x000fe20000010056 */
[----:B------:R-:W-:Y:S02]  /*4510*/  HADD2.F32 R122, -RZ, R167.H0_H0 ;  /* 0x200000a7ff7a7230 */ /* 0x000fe40000004100 */
[----:B------:R-:W-:Y:S02]  /*4520*/  HADD2.F32 R86, -RZ, R36.H1_H1 ;  /* 0x30000024ff567230 */ /* 0x000fe40000004100 */
[----:B------:R-:W-:-:S03]  /*4530*/  F2FP.F16.F32.PACK_AB R39, R85, R39 ;  /* 0x000000275527723e */ /* 0x000fc600000000ff */
[----:B------:R-:W-:-:S04]  /*4540*/  FMUL.FTZ R36, R86, R122 ;  /* 0x0000007a56247220 */ /* 0x000fc80000410000 */
[C---:B------:R-:W-:Y:S01]  /*4550*/  FFMA.FTZ R36, R123.reuse, R87, -R36 ;  /* 0x000000577b247223 */ /* 0x040fe20000010824 */
[----:B------:R-:W-:Y:S01]  /*4560*/  FMUL.FTZ R123, R123, R122 ;  /* 0x0000007a7b7b7220 */ /* 0x000fe20000410000 */
[----:B------:R-:W-:-:S03]  /*4570*/  IMAD.MOV.U32 R122, RZ, RZ, R38 ;  /* 0x000000ffff7a7224 */ /* 0x000fc600078e0026 */
[----:B------:R-:W-:Y:S01]  /*4580*/  FFMA.FTZ R86, R86, R87, R123 ;  /* 0x0000005756567223 */ /* 0x000fe2000001007b */
[----:B------:R-:W-:Y:S02]  /*4590*/  HADD2.F32 R123, -RZ, R167.H1_H1 ;  /* 0x300000a7ff7b7230 */ /* 0x000fe40000004100 */
[--C-:B------:R-:W-:Y:S02]  /*45a0*/  HADD2.F32 R38, -RZ, R122.reuse.H1_H1 ;  /* 0x3000007aff267230 */ /* 0x100fe40000004100 */
[----:B------:R-:W-:Y:S01]  /*45b0*/  HADD2.F32 R124, -RZ, R122.H0_H0 ;  /* 0x2000007aff7c7230 */ /* 0x000fe20000004100 */
[----:B------:R-:W-:Y:S01]  /*45c0*/  F2FP.F16.F32.PACK_AB R36, R86, R36 ;  /* 0x000000245624723e */ /* 0x000fe200000000ff */
[----:B------:R-:W-:Y:S02]  /*45d0*/  HADD2.F32 R87, -RZ, R165.H1_H1 ;  /* 0x300000a5ff577230 */ /* 0x000fe40000004100 */
[-C--:B------:R-:W-:Y:S01]  /*45e0*/  FMUL.FTZ R122, R38, R123.reuse ;  /* 0x0000007b267a7220 */ /* 0x080fe20000410000 */
[----:B------:R-:W-:-:S03]  /*45f0*/  FMUL.FTZ R123, R124, R123 ;  /* 0x0000007b7c7b7220 */ /* 0x000fc60000410000 */
[-C--:B------:R-:W-:Y:S01]  /*4600*/  FFMA.FTZ R122, R124, R87.reuse, -R122 ;  /* 0x000000577c7a7223 */ /* 0x080fe2000001087a */
[----:B------:R-:W-:-:S05]  /*4610*/  FFMA.FTZ R123, R38, R87, R123 ;  /* 0x00000057267b7223 */ /* 0x000fca000001007b */
[----:B------:R-:W-:-:S04]  /*4620*/  F2FP.F16.F32.PACK_AB R122, R123, R122 ;  /* 0x0000007a7b7a723e */ /* 0x000fc800000000ff */
[----:B------:R-:W-:-:S07]  /*4630*/  MOV R38, R122 ;  /* 0x0000007a00267202 */ /* 0x000fce0000000f00 */
.L_x_472:
[----:B------:R-:W-:Y:S05]  /*4640*/  BSYNC B3 ;  /* 0x0000000000037941 */ /* 0x000fea0003800000 */
.L_x_471:
[----:B------:R-:W-:Y:S02]  /*4650*/  ULDC.64 UR4, c[0x0][0x208] ;  /* 0x0000820000047ab9 */ /* 0x000fe40000000a00 */
[----:B--2---:R2:W-:Y:S03]  /*4660*/  STG.E.128 desc[UR4][R60.64], R36 ;  /* 0x000000243c007986 */ /* 0x0045e6000c101d04 */
.L_x_470:
[----:B------:R-:W-:Y:S05]  /*4670*/  BSYNC B2 ;  /* 0x0000000000027941 */ /* 0x000fea0003800000 */
.L_x_469:
[----:B------:R-:W-:Y:S01]  /*4680*/  ISETP.NE.AND P3, PT, R11, RZ, PT ;  /* 0x000000ff0b00720c */ /* 0x000fe20003f65270 */
[----:B------:R-:W-:-:S12]  /*4690*/  BSSY B2, `(.L_x_473) ;  /* 0x0000031000027945 */ /* 0x000fd80003800000 */
[----:B------:R-:W-:Y:S05]  /*46a0*/  @!P3 BRA `(.L_x_474) ;  /* 0x0000000000bcb947 */ /* 0x000fea0003800000 */
[----:B0-2---:R0:W2:Y:S01]  /*46b0*/  LDS.128 R36, [R5+0x26c00] ;  /* 0x026c000005247984 */ /* 0x0050a20000000c00 */
        /* <DEDUP_REMOVED lines=29> */
[-C--:B------:R-:W-:Y:S01]  /*4890*/  FMUL.FTZ R36, R86, R90.reuse ;  /* 0x0000005a56247220 */ /* 0x080fe20000410000 */
[----:B------:R-:W-:-:S03]  /*48a0*/  FMUL.FTZ R90, R91, R90 ;  /* 0x0000005a5b5a7220 */ /* 0x000fc60000410000 */
[-C--:B------:R-:W-:Y:S01]  /*48b0*/  FFMA.FTZ R36, R91, R87.reuse, -R36 ;  /* 0x000000575b247223 */ /* 0x080fe20000010824 */
[----:B------:R-:W-:Y:S01]  /*48c0*/  FFMA.FTZ R86, R86, R87, R90 ;  /* 0x0000005756567223 */ /* 0x000fe2000001005a */
[----:B------:R-:W-:Y:S02]  /*48d0*/  HADD2.F32 R87, -RZ, R166.H1_H1 ;  /* 0x300000a6ff577230 */ /* 0x000fe40000004100 */
[----:B------:R-:W-:Y:S02]  /*48e0*/  HADD2.F32 R90, -RZ, R38.H1_H1 ;  /* 0x30000026ff5a7230 */ /* 0x000fe40000004100 */
[----:B------:R-:W-:Y:S01]  /*48f0*/  HADD2.F32 R91, -RZ, R164.H1_H1 ;  /* 0x300000a4ff5b7230 */ /* 0x000fe20000004100 */
[----:B------:R-:W-:Y:S01]  /*4900*/  F2FP.F16.F32.PACK_AB R36, R86, R36 ;  /* 0x000000245624723e */ /* 0x000fe200000000ff */
[----:B------:R-:W-:Y:S02]  /*4910*/  HADD2.F32 R38, -RZ, R38.H0_H0 ;  /* 0x20000026ff267230 */ /* 0x000fe40000004100 */
[----:B------:R-:W-:-:S04]  /*4920*/  FMUL.FTZ R116, R90, R87 ;  /* 0x000000575a747220 */ /* 0x000fc80000410000 */
[C---:B------:R-:W-:Y:S01]  /*4930*/  FFMA.FTZ R116, R38.reuse, R91, -R116 ;  /* 0x0000005b26747223 */ /* 0x040fe20000010874 */
[----:B------:R-:W-:-:S04]  /*4940*/  FMUL.FTZ R38, R38, R87 ;  /* 0x0000005726267220 */ /* 0x000fc80000410000 */
[----:B------:R-:W-:-:S05]  /*4950*/  FFMA.FTZ R38, R90, R91, R38 ;  /* 0x0000005b5a267223 */ /* 0x000fca0000010026 */
[----:B------:R-:W-:-:S07]  /*4960*/  F2FP.F16.F32.PACK_AB R38, R38, R116 ;  /* 0x000000742626723e */ /* 0x000fce00000000ff */
.L_x_476:
[----:B------:R-:W-:Y:S05]  /*4970*/  BSYNC B3 ;  /* 0x0000000000037941 */ /* 0x000fea0003800000 */
.L_x_475:
[----:B------:R-:W-:Y:S02]  /*4980*/  ULDC.64 UR4, c[0x0][0x208] ;  /* 0x0000820000047ab9 */ /* 0x000fe40000000a00 */
[----:B--2---:R3:W-:Y:S03]  /*4990*/  STG.E.128 desc[UR4][R60.64+0x80], R36 ;  /* 0x000080243c007986 */ /* 0x0047e6000c101d04 */
.L_x_474:
[----:B------:R-:W-:Y:S05]  /*49a0*/  BSYNC B2 ;  /* 0x0000000000027941 */ /* 0x000fea0003800000 */
.L_x_473:
[----:B------:R-:W-:Y:S01]  /*49b0*/  ISETP.NE.AND P3, PT, R10, RZ, PT ;  /* 0x000000ff0a00720c */ /* 0x000fe20003f65270 */
[----:B------:R-:W-:-:S12]  /*49c0*/  BSSY B2, `(.L_x_477) ;  /* 0x0000034000027945 */ /* 0x000fd80003800000 */
[----:B------:R-:W-:Y:S05]  /*49d0*/  @!P3 BRA `(.L_x_478) ;  /* 0x0000000000c8b947 */ /* 0x000fea0003800000 */
[----:B0-23--:R0:W2:Y:S01]  /*49e0*/  LDS.128 R36, [R5+0x29400] ;  /* 0x0294000005247984 */ /* 0x00d0a20000000c00 */
[----:B------:R-:W-:Y:S01]  /*49f0*/  ISETP.GE.AND P3, PT, R214, R120, PT ;  /* 0x00000078d600720c */ /* 0x000fe20003f66270 */
[----:B------:R-:W-:-:S12]  /*4a00*/  BSSY B3, `(.L_x_479) ;  /* 0x000002d000037945 */ /* 0x000fd80003800000 */
[----:B0-----:R-:W-:Y:S05]  /*4a10*/  @P3 BRA `(.L_x_480) ;  /* 0x0000000000ac3947 */ /* 0x001fea0003800000 */
[--C-:B------:R-:W-:Y:S01]  /*4a20*/  SHF.R.U64 R84, R82, 0x10, R83.reuse ;  /* 0x0000001052547819 */ /* 0x100fe20000001253 */
[----:B--2---:R-:W-:Y:S01]  /*4a30*/  IMAD.MOV.U32 R87, RZ, RZ, R36 ;  /* 0x000000ffff577224 */ /* 0x004fe200078e0024 */
[----:B------:R-:W-:Y:S01]  /*4a40*/  SHF.R.U32.HI R82, RZ, 0x10, R83 ;  /* 0x00000010ff527819 */ /* 0x000fe20000011653 */
[----:B------:R-:W-:Y:S01]  /*4a50*/  IMAD.MOV.U32 R83, RZ, RZ, R37 ;  /* 0x000000ffff537224 */ /* 0x000fe200078e0025 */
[--C-:B------:R-:W-:Y:S01]  /*4a60*/  SHF.R.U64 R85, R88, 0x10, R89.reuse ;  /* 0x0000001058557819 */ /* 0x100fe20000001259 */
[----:B------:R-:W-:Y:S01]  /*4a70*/  HADD2.F32 R84, -RZ, R84.H0_H0 ;  /* 0x20000054ff547230 */ /* 0x000fe20000004100 */
[----:B------:R-:W-:Y:S01]  /*4a80*/  SHF.R.U32.HI R88, RZ, 0x10, R89 ;  /* 0x00000010ff587819 */ /* 0x000fe20000011659 */
[----:B------:R-:W-:Y:S02]  /*4a90*/  HADD2.F32 R36, -RZ, R87.H1_H1 ;  /* 0x30000057ff247230 */ /* 0x000fe40000004100 */
[----:B------:R-:W-:Y:S02]  /*4aa0*/  HADD2.F32 R37, -RZ, R85.H0_H0 ;  /* 0x20000055ff257230 */ /* 0x000fe40000004100 */
[----:B------:R-:W-:-:S02]  /*4ab0*/  HADD2.F32 R85, -RZ, R83.H1_H1 ;  /* 0x30000053ff557230 */ /* 0x000fc40000004100 */
[----:B------:R-:W-:Y:S02]  /*4ac0*/  HADD2.F32 R86, -RZ, R83.H0_H0 ;  /* 0x20000053ff567230 */ /* 0x000fe40000004100 */
[----:B------:R-:W-:Y:S02]  /*4ad0*/  HADD2.F32 R88, -RZ, R88.H0_H0 ;  /* 0x20000058ff587230 */ /* 0x000fe40000004100 */
[CC--:B------:R-:W-:Y:S01]  /*4ae0*/  FMUL.FTZ R83, R85.reuse, R37.reuse ;  /* 0x0000002555537220 */ /* 0x0c0fe20000410000 */
[----:B------:R-:W-:Y:S02]  /*4af0*/  HADD2.F32 R87, -RZ, R87.H0_H0 ;  /* 0x20000057ff577230 */ /* 0x000fe40000004100 */
[C---:B------:R-:W-:Y:S01]  /*4b00*/  FMUL.FTZ R37, R86.reuse, R37 ;  /* 0x0000002556257220 */ /* 0x040fe20000410000 */
[-C--:B------:R-:W-:Y:S01]  /*4b10*/  FFMA.FTZ R83, R86, R84.reuse, -R83 ;  /* 0x0000005456537223 */ /* 0x080fe20000010853 */
[----:B------:R-:W-:Y:S02]  /*4b20*/  HADD2.F32 R86, -RZ, R163.H1_H1 ;  /* 0x300000a3ff567230 */ /* 0x000fe40000004100 */
[----:B------:R-:W-:Y:S01]  /*4b30*/  FFMA.FTZ R37, R85, R84, R37 ;  /* 0x0000005455257223 */ /* 0x000fe20000010025 */
[----:B------:R-:W-:-:S02]  /*4b40*/  IMAD.MOV.U32 R84, RZ, RZ, R39 ;  /* 0x000000ffff547224 */ /* 0x000fc400078e0027 */
[----:B------:R-:W-:Y:S02]  /*4b50*/  HADD2.F32 R85, -RZ, R82.H0_H0 ;  /* 0x20000052ff557230 */ /* 0x000fe40000004100 */
[----:B------:R-:W-:Y:S01]  /*4b60*/  F2FP.F16.F32.PACK_AB R37, R37, R83 ;  /* 0x000000532525723e */ /* 0x000fe200000000ff */
[--C-:B------:R-:W-:Y:S02]  /*4b70*/  HADD2.F32 R39, -RZ, R84.reuse.H1_H1 ;  /* 0x30000054ff277230 */ /* 0x100fe40000004100 */
[----:B------:R-:W-:-:S03]  /*4b80*/  HADD2.F32 R84, -RZ, R84.H0_H0 ;  /* 0x20000054ff547230 */ /* 0x000fc60000004100 */
[----:B------:R-:W-:-:S04]  /*4b90*/  FMUL.FTZ R82, R39, R88 ;  /* 0x0000005827527220 */ /* 0x000fc80000410000 */
[C---:B------:R-:W-:Y:S01]  /*4ba0*/  FFMA.FTZ R82, R84.reuse, R85, -R82 ;  /* 0x0000005554527223 */ /* 0x040fe20000010852 */
[----:B------:R-:W-:-:S04]  /*4bb0*/  FMUL.FTZ R84, R84, R88 ;  /* 0x0000005854547220 */ /* 0x000fc80000410000 */
[----:B------:R-:W-:Y:S01]  /*4bc0*/  FFMA.FTZ R39, R39, R85, R84 ;  /* 0x0000005527277223 */ /* 0x000fe20000010054 */
[----:B------:R-:W-:Y:S02]  /*4bd0*/  HADD2.F32 R84, -RZ, R163.H0_H0 ;  /* 0x200000a3ff547230 */ /* 0x000fe40000004100 */
[CC--:B------:R-:W-:Y:S01]  /*4be0*/  FMUL.FTZ R85, R36.reuse, R86.reuse ;  /* 0x0000005624557220 */ /* 0x0c0fe20000410000 */
[----:B------:R-:W-:Y:S01]  /*4bf0*/  FMUL.FTZ R86, R87, R86 ;  /* 0x0000005657567220 */ /* 0x000fe20000410000 */
[----:B------:R-:W-:Y:S02]  /*4c00*/  F2FP.F16.F32.PACK_AB R39, R39, R82 ;  /* 0x000000522727723e */ /* 0x000fe400000000ff */
[-C--:B------:R-:W-:Y:S01]  /*4c10*/  FFMA.FTZ R85, R87, R84.reuse, -R85 ;  /* 0x0000005457557223 */ /* 0x080fe20000010855 */
[----:B------:R-:W-:Y:S01]  /*4c20*/  FFMA.FTZ R36, R36, R84, R86 ;  /* 0x0000005424247223 */ /* 0x000fe20000010056 */
[----:B------:R-:W-:Y:S02]  /*4c30*/  HADD2.F32 R84, -RZ, R162.H1_H1 ;  /* 0x300000a2ff547230 */ /* 0x000fe40000004100 */
[----:B------:R-:W-:-:S02]  /*4c40*/  HADD2.F32 R86, -RZ, R38.H1_H1 ;  /* 0x30000026ff567230 */ /* 0x000fc40000004100 */
[----:B------:R-:W-:Y:S01]  /*4c50*/  HADD2.F32 R87, -RZ, R162.H0_H0 ;  /* 0x200000a2ff577230 */ /* 0x000fe20000004100 */
[----:B------:R-:W-:Y:S01]  /*4c60*/  F2FP.F16.F32.PACK_AB R36, R36, R85 ;  /* 0x000000552424723e */ /* 0x000fe200000000ff */
[----:B------:R-:W-:Y:S02]  /*4c70*/  HADD2.F32 R38, -RZ, R38.H0_H0 ;  /* 0x20000026ff267230 */ /* 0x000fe40000004100 */
[----:B------:R-:W-:-:S04]  /*4c80*/  FMUL.FTZ R88, R86, R84 ;  /* 0x0000005456587220 */ /* 0x000fc80000410000 */
[C---:B------:R-:W-:Y:S01]  /*4c90*/  FFMA.FTZ R88, R38.reuse, R87, -R88 ;  /* 0x0000005726587223 */ /* 0x040fe20000010858 */
[----:B------:R-:W-:-:S04]  /*4ca0*/  FMUL.FTZ R38, R38, R84 ;  /* 0x0000005426267220 */ /* 0x000fc80000410000 */
[----:B------:R-:W-:-:S05]  /*4cb0*/  FFMA.FTZ R38, R86, R87, R38 ;  /* 0x0000005756267223 */ /* 0x000fca0000010026 */
[----:B------:R-:W-:-:S07]  /*4cc0*/  F2FP.F16.F32.PACK_AB R38, R38, R88 ;  /* 0x000000582626723e */ /* 0x000fce00000000ff */
.L_x_480:
[----:B------:R-:W-:Y:S05]  /*4cd0*/  BSYNC B3 ;  /* 0x0000000000037941 */ /* 0x000fea0003800000 */
.L_x_479:
[----:B------:R-:W-:Y:S02]  /*4ce0*/  ULDC.64 UR4, c[0x0][0x208] ;  /* 0x0000820000047ab9 */ /* 0x000fe40000000a00 */
[----:B--2---:R4:W-:Y:S03]  /*4cf0*/  STG.E.128 desc[UR4][R60.64+0x100], R36 ;  /* 0x000100243c007986 */ /* 0x0049e6000c101d04 */
.L_x_478:
[----:B------:R-:W-:Y:S05]  /*4d00*/  BSYNC B2 ;  /* 0x0000000000027941 */ /* 0x000fea0003800000 */
.L_x_477:
[----:B------:R-:W-:-:S13]  /*4d10*/  ISETP.NE.AND P3, PT, R9, RZ, PT ;  /* 0x000000ff0900720c */ /* 0x000fda0003f65270 */
[----:B------:R-:W-:Y:S05]  /*4d20*/  @!P3 BRA `(.L_x_468) ;  /* 0x0000000000c8b947 */ /* 0x000fea0003800000 */
[----:B0-234-:R0:W2:Y:S01]  /*4d30*/  LDS.128 R36, [R5+0x2bc00] ;  /* 0x02bc000005247984 */ /* 0x01d0a20000000c00 */
[----:B------:R-:W-:Y:S01]  /*4d40*/  ISETP.GE.AND P3, PT, R216, R120, PT ;  /* 0x00000078d800720c */ /* 0x000fe20003f66270 */
[----:B------:R-:W-:-:S12]  /*4d50*/  BSSY B2, `(.L_x_481) ;  /* 0x000002d000027945 */ /* 0x000fd80003800000 */
[----:B0-----:R-:W-:Y:S05]  /*4d60*/  @P3 BRA `(.L_x_482) ;  /* 0x0000000000ac3947 */ /* 0x001fea0003800000 */
[--C-:B------:R-:W-:Y:S02]  /*4d70*/  SHF.R.U64 R82, R78, 0x10, R79.reuse ;  /* 0x000000104e527819 */ /* 0x100fe4000000124f */
[----:B------:R-:W-:Y:S02]  /*4d80*/  SHF.R.U32.HI R78, RZ, 0x10, R79 ;  /* 0x00000010ff4e7819 */ /* 0x000fe4000001164f */
[--C-:B------:R-:W-:Y:S01]  /*4d90*/  SHF.R.U64 R83, R80, 0x10, R81.reuse ;  /* 0x0000001050537819 */ /* 0x100fe20000001251 */
[----:B------:R-:W-:Y:S01]  /*4da0*/  HADD2.F32 R82, -RZ, R82.H0_H0 ;  /* 0x20000052ff527230 */ /* 0x000fe20000004100 */
[----:B--2---:R-:W-:Y:S02]  /*4db0*/  MOV R79, R37 ;  /* 0x00000025004f7202 */ /* 0x004fe40000000f00 */
[----:B------:R-:W-:Y:S01]  /*4dc0*/  SHF.R.U32.HI R80, RZ, 0x10, R81 ;  /* 0x00000010ff507819 */ /* 0x000fe20000011651 */
[----:B------:R-:W-:Y:S02]  /*4dd0*/  HADD2.F32 R37, -RZ, R83.H0_H0 ;  /* 0x20000053ff257230 */ /* 0x000fe40000004100 */
[----:B------:R-:W-:-:S02]  /*4de0*/  HADD2.F32 R81, -RZ, R79.H1_H1 ;  /* 0x3000004fff517230 */ /* 0x000fc40000004100 */
[----:B------:R-:W-:Y:S02]  /*4df0*/  HADD2.F32 R83, -RZ, R79.H0_H0 ;  /* 0x2000004fff537230 */ /* 0x000fe40000004100 */
[----:B------:R-:W-:Y:S02]  /*4e00*/  HADD2.F32 R80, -RZ, R80.H0_H0 ;  /* 0x20000050ff507230 */ /* 0x000fe40000004100 */
[-C--:B------:R-:W-:Y:S01]  /*4e10*/  FMUL.FTZ R79, R81, R37.reuse ;  /* 0x00000025514f7220 */ /* 0x080fe20000410000 */
[----:B------:R-:W-:-:S03]  /*4e20*/  FMUL.FTZ R37, R83, R37 ;  /* 0x0000002553257220 */ /* 0x000fc60000410000 */
[-C--:B------:R-:W-:Y:S01]  /*4e30*/  FFMA.FTZ R79, R83, R82.reuse, -R79 ;  /* 0x00000052534f7223 */ /* 0x080fe2000001084f */
[----:B------:R-:W-:Y:S02]  /*4e40*/  IMAD.MOV.U32 R83, RZ, RZ, R36 ;  /* 0x000000ffff537224 */ /* 0x000fe400078e0024 */
[----:B------:R-:W-:Y:S01]  /*4e50*/  FFMA.FTZ R37, R81, R82, R37 ;  /* 0x0000005251257223 */ /* 0x000fe20000010025 */
[----:B------:R-:W-:Y:S02]  /*4e60*/  IMAD.MOV.U32 R81, RZ, RZ, R39 ;  /* 0x000000ffff517224 */ /* 0x000fe400078e0027 */
[----:B------:R-:W-:Y:S02]  /*4e70*/  HADD2.F32 R82, -RZ, R78.H0_H0 ;  /* 0x2000004eff527230 */ /* 0x000fe40000004100 */
[----:B------:R-:W-:Y:S01]  /*4e80*/  HADD2.F32 R36, -RZ, R83.H1_H1 ;  /* 0x30000053ff247230 */ /* 0x000fe20000004100 */
[----:B------:R-:W-:Y:S01]  /*4e90*/  F2FP.F16.F32.PACK_AB R37, R37, R79 ;  /* 0x0000004f2525723e */ /* 0x000fe200000000ff */
[----:B------:R-:W-:-:S02]  /*4ea0*/  HADD2.F32 R39, -RZ, R81.H1_H1 ;  /* 0x30000051ff277230 */ /* 0x000fc40000004100 */
[----:B------:R-:W-:Y:S02]  /*4eb0*/  HADD2.F32 R81, -RZ, R81.H0_H0 ;  /* 0x20000051ff517230 */ /* 0x000fe40000004100 */
[----:B------:R-:W-:Y:S02]  /*4ec0*/  HADD2.F32 R83, -RZ, R83.H0_H0 ;  /* 0x20000053ff537230 */ /* 0x000fe40000004100 */
[-C--:B------:R-:W-:Y:S01]  /*4ed0*/  FMUL.FTZ R78, R39, R80.reuse ;  /* 0x00000050274e7220 */ /* 0x080fe20000410000 */
[----:B------:R-:W-:-:S03]  /*4ee0*/  FMUL.FTZ R80, R81, R80 ;  /* 0x0000005051507220 */ /* 0x000fc60000410000 */
[-C--:B------:R-:W-:Y:S01]  /*4ef0*/  FFMA.FTZ R78, R81, R82.reuse, -R78 ;  /* 0x00000052514e7223 */ /* 0x080fe2000001084e */
[----:B------:R-:W-:Y:S01]  /*4f00*/  FFMA.FTZ R39, R39, R82, R80 ;  /* 0x0000005227277223 */ /* 0x000fe20000010050 */
[--C-:B------:R-:W-:Y:S02]  /*4f10*/  HADD2.F32 R82, -RZ, R161.reuse.H1_H1 ;  /* 0x300000a1ff527230 */ /* 0x100fe40000004100 */
[----:B------:R-:W-:Y:S02]  /*4f20*/  HADD2.F32 R80, -RZ, R161.H0_H0 ;  /* 0x200000a1ff507230 */ /* 0x000fe40000004100 */
[----:B------:R-:W-:Y:S01]  /*4f30*/  F2FP.F16.F32.PACK_AB R39, R39, R78 ;  /* 0x0000004e2727723e */ /* 0x000fe200000000ff */
[-C--:B------:R-:W-:Y:S01]  /*4f40*/  FMUL.FTZ R81, R36, R82.reuse ;  /* 0x0000005224517220 */ /* 0x080fe20000410000 */
[----:B------:R-:W-:-:S03]  /*4f50*/  FMUL.FTZ R82, R83, R82 ;  /* 0x0000005253527220 */ /* 0x000fc60000410000 */
[-C--:B------:R-:W-:Y:S01]  /*4f60*/  FFMA.FTZ R81, R83, R80.reuse, -R81 ;  /* 0x0000005053517223 */ /* 0x080fe20000010851 */
[----:B------:R-:W-:Y:S01]  /*4f70*/  FFMA.FTZ R36, R36, R80, R82 ;  /* 0x0000005024247223 */ /* 0x000fe20000010052 */
[----:B------:R-:W-:Y:S02]  /*4f80*/  HADD2.F32 R80, -RZ, R160.H1_H1 ;  /* 0x300000a0ff507230 */ /* 0x000fe40000004100 */
[----:B------:R-:W-:Y:S02]  /*4f90*/  HADD2.F32 R82, -RZ, R38.H1_H1 ;  /* 0x30000026ff527230 */ /* 0x000fe40000004100 */
        /* <DEDUP_REMOVED lines=8> */
.L_x_482:
[----:B------:R-:W-:Y:S05]  /*5020*/  BSYNC B2 ;  /* 0x0000000000027941 */ /* 0x000fea0003800000 */
.L_x_481:
[----:B------:R-:W-:Y:S02]  /*5030*/  ULDC.64 UR4, c[0x0][0x208] ;  /* 0x0000820000047ab9 */ /* 0x000fe40000000a00 */
[----:B--2---:R0:W-:Y:S03]  /*5040*/  STG.E.128 desc[UR4][R60.64+0x180], R36 ;  /* 0x000180243c007986 */ /* 0x0041e6000c101d04 */
.L_x_468:
[----:B------:R-:W-:Y:S05]  /*5050*/  BSYNC B1 ;  /* 0x0000000000017941 */ /* 0x000fea0003800000 */
.L_x_467:
[----:B------:R-:W-:Y:S04]  /*5060*/  BSSY B1, `(.L_x_483) ;  /* 0x00000dc000017945 */ /* 0x000fe80003800000 */
[----:B------:R-:W-:Y:S05]  /*5070*/  @P4 BRA `(.L_x_484) ;  /* 0x0000000c00684947 */ /* 0x000fea0003800000 */
[----:B------:R-:W-:Y:S01]  /*5080*/  ISETP.NE.AND P3, PT, R27, RZ, PT ;  /* 0x000000ff1b00720c */ /* 0x000fe20003f65270 */
[----:B------:R-:W-:-:S12]  /*5090*/  BSSY B2, `(.L_x_485) ;  /* 0x0000035000027945 */ /* 0x000fd80003800000 */
[----:B------:R-:W-:Y:S05]  /*50a0*/  @!P3 BRA `(.L_x_486) ;  /* 0x0000000000ccb947 */ /* 0x000fea0003800000 */
[----:B0-234-:R0:W2:Y:S01]  /*50b0*/  LDS.128 R36, [R5+0x25400] ;  /* 0x0254000005247984 */ /* 0x01d0a20000000c00 */
[----:B------:R-:W-:Y:S01]  /*50c0*/  ISETP.GE.AND P3, PT, R22, R120, PT ;  /* 0x000000781600720c */ /* 0x000fe20003f66270 */
[----:B------:R-:W-:-:S12]  /*50d0*/  BSSY B3, `(.L_x_487) ;  /* 0x000002e000037945 */ /* 0x000fd80003800000 */
[----:B0-----:R-:W-:Y:S05]  /*50e0*/  @P3 BRA `(.L_x_488) ;  /* 0x0000000000b03947 */ /* 0x001fea0003800000 */
[--C-:B------:R-:W-:Y:S02]  /*50f0*/  SHF.R.U64 R60, R74, 0x10, R75.reuse ;  /* 0x000000104a3c7819 */ /* 0x100fe4000000124b */
[----:B------:R-:W-:Y:S01]  /*5100*/  SHF.R.U32.HI R74, RZ, 0x10, R75 ;  /* 0x00000010ff4a7819 */ /* 0x000fe2000001164b */
[----:B--2---:R-:W-:Y:S01]  /*5110*/  IMAD.MOV.U32 R75, RZ, RZ, R37 ;  /* 0x000000ffff4b7224 */ /* 0x004fe200078e0025 */
[--C-:B------:R-:W-:Y:S01]  /*5120*/  SHF.R.U64 R61, R76, 0x10, R77.reuse ;  /* 0x000000104c3d7819 */ /* 0x100fe2000000124d */
[----:B------:R-:W-:Y:S01]  /*5130*/  HADD2.F32 R60, -RZ, R60.H0_H0 ;  /* 0x2000003cff3c7230 */ /* 0x000fe20000004100 */
[----:B------:R-:W-:Y:S01]  /*5140*/  SHF.R.U32.HI R76, RZ, 0x10, R77 ;  /* 0x00000010ff4c7819 */ /* 0x000fe2000001164d */
[----:B------:R-:W-:Y:S02]  /*5150*/  HADD2.F32 R74, -RZ, R74.H0_H0 ;  /* 0x2000004aff4a7230 */ /* 0x000fe40000004100 */
[----:B------:R-:W-:Y:S02]  /*5160*/  HADD2.F32 R37, -RZ, R61.H0_H0 ;  /* 0x2000003dff257230 */ /* 0x000fe40000004100 */
[----:B------:R-:W-:-:S02]  /*5170*/  HADD2.F32 R61, -RZ, R75.H1_H1 ;  /* 0x3000004bff3d7230 */ /* 0x000fc40000004100 */
[----:B------:R-:W-:Y:S02]  /*5180*/  HADD2.F32 R75, -RZ, R75.H0_H0 ;  /* 0x2000004bff4b7230 */ /* 0x000fe40000004100 */
[----:B------:R-:W-:Y:S02]  /*5190*/  HADD2.F32 R76, -RZ, R76.H0_H0 ;  /* 0x2000004cff4c7230 */ /* 0x000fe40000004100 */
[-C--:B------:R-:W-:Y:S01]  /*51a0*/  FMUL.FTZ R77, R61, R37.reuse ;  /* 0x000000253d4d7220 */ /* 0x080fe20000410000 */
[----:B------:R-:W-:-:S03]  /*51b0*/  FMUL.FTZ R37, R75, R37 ;  /* 0x000000254b257220 */ /* 0x000fc60000410000 */
[-C--:B------:R-:W-:Y:S01]  /*51c0*/  FFMA.FTZ R77, R75, R60.reuse, -R77 ;  /* 0x0000003c4b4d7223 */ /* 0x080fe2000001084d */
[--C-:B------:R-:W-:Y:S02]  /*51d0*/  HADD2.F32 R75, -RZ, R158.reuse.H1_H1 ;  /* 0x3000009eff4b7230 */ /* 0x100fe40000004100 */
[----:B------:R-:W-:Y:S01]  /*51e0*/  FFMA.FTZ R60, R61, R60, R37 ;  /* 0x0000003c3d3c7223 */ /* 0x000fe20000010025 */
[----:B------:R-:W-:Y:S01]  /*51f0*/  MOV R37, R39 ;  /* 0x0000002700257202 */ /* 0x000fe20000000f00 */
[----:B------:R-:W-:-:S03]  /*5200*/  HADD2.F32 R158, -RZ, R158.H0_H0 ;  /* 0x2000009eff9e7230 */ /* 0x000fc60000004100 */
[----:B------:R-:W-:Y:S01]  /*5210*/  F2FP.F16.F32.PACK_AB R60, R60, R77 ;  /* 0x0000004d3c3c723e */ /* 0x000fe200000000ff */
[--C-:B------:R-:W-:Y:S02]  /*5220*/  HADD2.F32 R39, -RZ, R37.reuse.H1_H1 ;  /* 0x30000025ff277230 */ /* 0x100fe40000004100 */
[----:B------:R-:W-:-:S03]  /*5230*/  HADD2.F32 R37, -RZ, R37.H0_H0 ;  /* 0x20000025ff257230 */ /* 0x000fc60000004100 */
[----:B------:R-:W-:-:S04]  /*5240*/  FMUL.FTZ R61, R39, R76 ;  /* 0x0000004c273d7220 */ /* 0x000fc80000410000 */
[C---:B------:R-:W-:Y:S01]  /*5250*/  FFMA.FTZ R61, R37.reuse, R74, -R61 ;  /* 0x0000004a253d7223 */ /* 0x040fe2000001083d */
[----:B------:R-:W-:-:S04]  /*5260*/  FMUL.FTZ R37, R37, R76 ;  /* 0x0000004c25257220 */ /* 0x000fc80000410000 */
[----:B------:R-:W-:Y:S01]  /*5270*/  FFMA.FTZ R37, R39, R74, R37 ;  /* 0x0000004a27257223 */ /* 0x000fe20000010025 */
[--C-:B------:R-:W-:Y:S02]  /*5280*/  HADD2.F32 R39, -RZ, R157.reuse.H1_H1 ;  /* 0x3000009dff277230 */ /* 0x100fe40000004100 */
[--C-:B------:R-:W-:Y:S02]  /*5290*/  HADD2.F32 R74, -RZ, R36.reuse.H1_H1 ;  /* 0x30000024ff4a7230 */ /* 0x100fe40000004100 */
[----:B------:R-:W-:Y:S01]  /*52a0*/  HADD2.F32 R36, -RZ, R36.H0_H0 ;  /* 0x20000024ff247230 */ /* 0x000fe20000004100 */
[----:B------:R-:W-:Y:S01]  /*52b0*/  F2FP.F16.F32.PACK_AB R61, R37, R61 ;  /* 0x0000003d253d723e */ /* 0x000fe200000000ff */
[----:B------:R-:W-:Y:S02]  /*52c0*/  HADD2.F32 R157, -RZ, R157.H0_H0 ;  /* 0x2000009dff9d7230 */ /* 0x000fe40000004100 */
[----:B------:R-:W-:Y:S01]  /*52d0*/  FMUL.FTZ R76, R74, R39 ;  /* 0x000000274a4c7220 */ /* 0x000fe20000410000 */
[----:B------:R-:W-:-:S03]  /*52e0*/  IMAD.MOV.U32 R37, RZ, RZ, R60 ;  /* 0x000000ffff257224 */ /* 0x000fc600078e003c */
[C---:B------:R-:W-:Y:S01]  /*52f0*/  FFMA.FTZ R76, R36.reuse, R75, -R76 ;  /* 0x0000004b244c7223 */ /* 0x040fe2000001084c */
[----:B------:R-:W-:Y:S01]  /*5300*/  FMUL.FTZ R36, R36, R39 ;  /* 0x0000002724247220 */ /* 0x000fe20000410000 */
[--C-:B------:R-:W-:Y:S02]  /*5310*/  HADD2.F32 R39, -RZ, R38.reuse.H1_H1 ;  /* 0x30000026ff277230 */ /* 0x100fe40000004100 */
[----:B------:R-:W-:Y:S02]  /*5320*/  HADD2.F32 R38, -RZ, R38.H0_H0 ;  /* 0x20000026ff267230 */ /* 0x000fe40000004100 */
[----:B------:R-:W-:Y:S01]  /*5330*/  FFMA.FTZ R36, R74, R75, R36 ;  /* 0x0000004b4a247223 */ /* 0x000fe20000010024 */
[----:B------:R-:W-:-:S04]  /*5340*/  FMUL.FTZ R74, R39, R157 ;  /* 0x0000009d274a7220 */ /* 0x000fc80000410000 */
[----:B------:R-:W-:Y:S01]  /*5350*/  F2FP.F16.F32.PACK_AB R36, R36, R76 ;  /* 0x0000004c2424723e */ /* 0x000fe200000000ff */
[C---:B------:R-:W-:Y:S01]  /*5360*/  FFMA.FTZ R74, R38.reuse, R158, -R74 ;  /* 0x0000009e264a7223 */ /* 0x040fe2000001084a */
[----:B------:R-:W-:-:S04]  /*5370*/  FMUL.FTZ R38, R38, R157 ;  /* 0x0000009d26267220 */ /* 0x000fc80000410000 */
[----:B------:R-:W-:Y:S01]  /*5380*/  FFMA.FTZ R38, R39, R158, R38 ;  /* 0x0000009e27267223 */ /* 0x000fe20000010026 */
[----:B------:R-:W-:-:S04]  /*5390*/  IMAD.MOV.U32 R39, RZ, RZ, R61 ;  /* 0x000000ffff277224 */ /* 0x000fc800078e003d */
[----:B------:R-:W-:-:S07]  /*53a0*/  F2FP.F16.F32.PACK_AB R38, R38, R74 ;  /* 0x0000004a2626723e */ /* 0x000fce00000000ff */
.L_x_488:
[----:B------:R-:W-:Y:S05]  /*53b0*/  BSYNC B3 ;  /* 0x0000000000037941 */ /* 0x000fea0003800000 */
.L_x_487:
[----:B------:R-:W-:Y:S02]  /*53c0*/  ULDC.64 UR4, c[0x0][0x208] ;  /* 0x0000820000047ab9 */ /* 0x000fe40000000a00 */
[----:B--2---:R0:W-:Y:S03]  /*53d0*/  STG.E.128 desc[UR4][R46.64], R36 ;  /* 0x000000242e007986 */ /* 0x0041e6000c101d04 */
.L_x_486:
[----:B------:R-:W-:Y:S05]  /*53e0*/  BSYNC B2 ;  /* 0x0000000000027941 */ /* 0x000fea0003800000 */
.L_x_485:
        /* <DEDUP_REMOVED lines=21> */
[----:B------:R-:W-:Y:S02]  /*5540*/  HADD2.F32 R71, -RZ, R153.H1_H1 ;  /* 0x30000099ff477230 */ /* 0x000fe40000004100 */
[----:B------:R-:W-:Y:S01]  /*5550*/  FFMA.FTZ R60, R61, R60, R37 ;  /* 0x0000003c3d3c7223 */ /* 0x000fe20000010025 */
[----:B------:R-:W-:-:S04]  /*5560*/  MOV R37, R39 ;  /* 0x0000002700257202 */ /* 0x000fc80000000f00 */
[----:B------:R-:W-:Y:S01]  /*5570*/  F2FP.F16.F32.PACK_AB R60, R60, R73 ;  /* 0x000000493c3c723e */ /* 0x000fe200000000ff */
[--C-:B------:R-:W-:Y:S02]  /*5580*/  HADD2.F32 R39, -RZ, R37.reuse.H1_H1 ;  /* 0x30000025ff277230 */ /* 0x100fe40000004100 */
[----:B------:R-:W-:-:S03]  /*5590*/  HADD2.F32 R37, -RZ, R37.H0_H0 ;  /* 0x20000025ff257230 */ /* 0x000fc60000004100 */
[----:B------:R-:W-:-:S04]  /*55a0*/  FMUL.FTZ R61, R39, R72 ;  /* 0x00000048273d7220 */ /* 0x000fc80000410000 */
[C---:B------:R-:W-:Y:S01]  /*55b0*/  FFMA.FTZ R61, R37.reuse, R70, -R61 ;  /* 0x00000046253d7223 */ /* 0x040fe2000001083d */
[----:B------:R-:W-:-:S04]  /*55c0*/  FMUL.FTZ R37, R37, R72 ;  /* 0x0000004825257220 */ /* 0x000fc80000410000 */
[----:B------:R-:W-:Y:S01]  /*55d0*/  FFMA.FTZ R37, R39, R70, R37 ;  /* 0x0000004627257223 */ /* 0x000fe20000010025 */
[----:B------:R-:W-:Y:S02]  /*55e0*/  HADD2.F32 R39, -RZ, R154.H1_H1 ;  /* 0x3000009aff277230 */ /* 0x000fe40000004100 */
        /* <DEDUP_REMOVED lines=8> */
[----:B------:R-:W-:-:S03]  /*5670*/  HADD2.F32 R39, -RZ, R155.H0_H0 ;  /* 0x2000009bff277230 */ /* 0x000fc60000004100 */
[----:B------:R-:W-:Y:S01]  /*5680*/  FFMA.FTZ R36, R70, R71, R36 ;  /* 0x0000004746247223 */ /* 0x000fe20000010024 */
[--C-:B------:R-:W-:Y:S02]  /*5690*/  HADD2.F32 R70, -RZ, R38.reuse.H1_H1 ;  /* 0x30000026ff467230 */ /* 0x100fe40000004100 */
[----:B------:R-:W-:Y:S02]  /*56a0*/  HADD2.F32 R38, -RZ, R38.H0_H0 ;  /* 0x20000026ff267230 */ /* 0x000fe40000004100 */
[----:B------:R-:W-:Y:S01]  /*56b0*/  F2FP.F16.F32.PACK_AB R36, R36, R72 ;  /* 0x000000482424723e */ /* 0x000fe200000000ff */
[----:B------:R-:W-:-:S04]  /*56c0*/  FMUL.FTZ R71, R70, R39 ;  /* 0x0000002746477220 */ /* 0x000fc80000410000 */
[C---:B------:R-:W-:Y:S01]  /*56d0*/  FFMA.FTZ R71, R38.reuse, R154, -R71 ;  /* 0x0000009a26477223 */ /* 0x040fe20000010847 */
[----:B------:R-:W-:Y:S01]  /*56e0*/  FMUL.FTZ R38, R38, R39 ;  /* 0x0000002726267220 */ /* 0x000fe20000410000 */
[----:B------:R-:W-:-:S03]  /*56f0*/  IMAD.MOV.U32 R39, RZ, RZ, R61 ;  /* 0x000000ffff277224 */ /* 0x000fc600078e003d */
[----:B------:R-:W-:-:S05]  /*5700*/  FFMA.FTZ R38, R70, R154, R38 ;  /* 0x0000009a46267223 */ /* 0x000fca0000010026 */
[----:B------:R-:W-:-:S07]  /*5710*/  F2FP.F16.F32.PACK_AB R38, R38, R71 ;  /* 0x000000472626723e */ /* 0x000fce00000000ff */
.L_x_492:
[----:B------:R-:W-:Y:S05]  /*5720*/  BSYNC B3 ;  /* 0x0000000000037941 */ /* 0x000fea0003800000 */
.L_x_491:
[----:B------:R-:W-:Y:S02]  /*5730*/  ULDC.64 UR4, c[0x0][0x208] ;  /* 0x0000820000047ab9 */ /* 0x000fe40000000a00 */
[----:B--2---:R0:W-:Y:S03]  /*5740*/  STG.E.128 desc[UR4][R46.64+0x80], R36 ;  /* 0x000080242e007986 */ /* 0x0041e6000c101d04 */
.L_x_490:
[----:B------:R-:W-:Y:S05]  /*5750*/  BSYNC B2 ;  /* 0x0000000000027941 */ /* 0x000fea0003800000 */
.L_x_489:
        /* <DEDUP_REMOVED lines=21> */
[--C-:B------:R-:W-:Y:S02]  /*58b0*/  HADD2.F32 R67, -RZ, R151.reuse.H0_H0 ;  /* 0x20000097ff437230 */ /* 0x100fe40000004100 */
[----:B------:R-:W-:Y:S01]  /*58c0*/  FFMA.FTZ R60, R61, R60, R37 ;  /* 0x0000003c3d3c7223 */ /* 0x000fe20000010025 */
[----:B------:R-:W-:Y:S01]  /*58d0*/  MOV R37, R39 ;  /* 0x0000002700257202 */ /* 0x000fe20000000f00 */
[----:B------:R-:W-:-:S03]  /*58e0*/  HADD2.F32 R151, -RZ, R151.H1_H1 ;  /* 0x30000097ff977230 */ /* 0x000fc60000004100 */
        /* <DEDUP_REMOVED lines=8> */
[--C-:B------:R-:W-:Y:S02]  /*5970*/  HADD2.F32 R66, -RZ, R36.reuse.H1_H1 ;  /* 0x30000024ff427230 */ /* 0x100fe40000004100 */
[----:B------:R-:W-:Y:S01]  /*5980*/  HADD2.F32 R36, -RZ, R36.H0_H0 ;  /* 0x20000024ff247230 */ /* 0x000fe20000004100 */
[----:B------:R-:W-:Y:S01]  /*5990*/  F2FP.F16.F32.PACK_AB R61, R37, R61 ;  /* 0x0000003d253d723e */ /* 0x000fe200000000ff */
[----:B------:R-:W-:Y:S02]  /*59a0*/  HADD2.F32 R152, -RZ, R152.H1_H1 ;  /* 0x30000098ff987230 */ /* 0x000fe40000004100 */
        /* <DEDUP_REMOVED lines=14> */
.L_x_496:
[----:B------:R-:W-:Y:S05]  /*5a90*/  BSYNC B3 ;  /* 0x0000000000037941 */ /* 0x000fea0003800000 */
.L_x_495:
[----:B------:R-:W-:Y:S02]  /*5aa0*/  ULDC.64 UR4, c[0x0][0x208] ;  /* 0x0000820000047ab9 */ /* 0x000fe40000000a00 */
[----:B--2---:R0:W-:Y:S03]  /*5ab0*/  STG.E.128 desc[UR4][R46.64+0x100], R36 ;  /* 0x000100242e007986 */ /* 0x0041e6000c101d04 */
.L_x_494:
[----:B------:R-:W-:Y:S05]  /*5ac0*/  BSYNC B2 ;  /* 0x0000000000027941 */ /* 0x000fea0003800000 */
.L_x_493:
[----:B------:R-:W-:-:S13]  /*5ad0*/  ISETP.NE.AND P3, PT, R9, RZ, PT ;  /* 0x000000ff0900720c */ /* 0x000fda0003f65270 */
        /* <DEDUP_REMOVED lines=30> */
[--C-:B------:R-:W-:Y:S02]  /*5cc0*/  HADD2.F32 R39, -RZ, R149.reuse.H0_H0 ;  /* 0x20000095ff277230 */ /* 0x100fe40000004100 */
        /* <DEDUP_REMOVED lines=18> */
.L_x_498:
[----:B------:R-:W-:Y:S05]  /*5df0*/  BSYNC B2 ;  /* 0x0000000000027941 */ /* 0x000fea0003800000 */
.L_x_497:
[----:B------:R-:W-:Y:S02]  /*5e00*/  ULDC.64 UR4, c[0x0][0x208] ;  /* 0x0000820000047ab9 */ /* 0x000fe40000000a00 */
[----:B--2---:R0:W-:Y:S03]  /*5e10*/  STG.E.128 desc[UR4][R46.64+0x180], R36 ;  /* 0x000180242e007986 */ /* 0x0041e6000c101d04 */
.L_x_484:
[----:B------:R-:W-:Y:S05]  /*5e20*/  BSYNC B1 ;  /* 0x0000000000017941 */ /* 0x000fea0003800000 */
.L_x_483:
        /* <DEDUP_REMOVED lines=8> */
[----:B------:R-:W-:Y:S01]  /*5eb0*/  SHF.R.U64 R58, R58, 0x10, R59 ;  /* 0x000000103a3a7819 */ /* 0x000fe2000000123b */
[----:B--2---:R-:W-:Y:S01]  /*5ec0*/  IMAD.MOV.U32 R47, RZ, RZ, R37 ;  /* 0x000000ffff2f7224 */ /* 0x004fe200078e0025 */
[--C-:B------:R-:W-:Y:S01]  /*5ed0*/  SHF.R.U64 R46, R56, 0x10, R57.reuse ;  /* 0x00000010382e7819 */ /* 0x100fe20000001239 */
[----:B------:R-:W-:Y:S01]  /*5ee0*/  HADD2.F32 R153, -RZ, R153.H0_H0 ;  /* 0x20000099ff997230 */ /* 0x000fe20000004100 */
[----:B------:R-:W-:Y:S01]  /*5ef0*/  SHF.R.U32.HI R57, RZ, 0x10, R57 ;  /* 0x00000010ff397819 */ /* 0x000fe20000011639 */
[----:B------:R-:W-:Y:S02]  /*5f00*/  HADD2.F32 R58, -RZ, R58.H0_H0 ;  /* 0x2000003aff3a7230 */ /* 0x000fe40000004100 */
[--C-:B------:R-:W-:Y:S02]  /*5f10*/  HADD2.F32 R37, -RZ, R47.reuse.H1_H1 ;  /* 0x3000002fff257230 */ /* 0x100fe40000004100 */
[----:B------:R-:W-:Y:S02]  /*5f20*/  HADD2.F32 R47, -RZ, R47.H0_H0 ;  /* 0x2000002fff2f7230 */ /* 0x000fe40000004100 */
[----:B------:R-:W-:-:S02]  /*5f30*/  HADD2.F32 R46, -RZ, R46.H0_H0 ;  /* 0x2000002eff2e7230 */ /* 0x000fc40000004100 */
[-C--:B------:R-:W-:Y:S01]  /*5f40*/  FMUL.FTZ R56, R37, R58.reuse ;  /* 0x0000003a25387220 */ /* 0x080fe20000410000 */
[----:B------:R-:W-:Y:S02]  /*5f50*/  HADD2.F32 R57, -RZ, R57.H0_H0 ;  /* 0x20000039ff397230 */ /* 0x000fe40000004100 */
[C---:B------:R-:W-:Y:S01]  /*5f60*/  FMUL.FTZ R58, R47.reuse, R58 ;  /* 0x0000003a2f3a7220 */ /* 0x040fe20000410000 */
[----:B------:R-:W-:Y:S02]  /*5f70*/  HADD2.F32 R155, -RZ, R155.H1_H1 ;  /* 0x3000009bff9b7230 */ /* 0x000fe40000004100 */
[-C--:B------:R-:W-:Y:S01]  /*5f80*/  FFMA.FTZ R56, R47, R46.reuse, -R56 ;  /* 0x0000002e2f387223 */ /* 0x080fe20000010838 */
[----:B------:R-:W-:Y:S01]  /*5f90*/  FFMA.FTZ R58, R37, R46, R58 ;  /* 0x0000002e253a7223 */ /* 0x000fe2000001003a */
[----:B------:R-:W-:Y:S01]  /*5fa0*/  SHF.R.U32.HI R46, RZ, 0x10, R59 ;  /* 0x00000010ff2e7819 */ /* 0x000fe2000001163b */
[--C-:B------:R-:W-:Y:S02]  /*5fb0*/  HADD2.F32 R37, -RZ, R39.reuse.H1_H1 ;  /* 0x30000027ff257230 */ /* 0x100fe40000004100 */
[----:B------:R-:W-:Y:S01]  /*5fc0*/  HADD2.F32 R39, -RZ, R39.H0_H0 ;  /* 0x20000027ff277230 */ /* 0x000fe20000004100 */
[----:B------:R-:W-:Y:S01]  /*5fd0*/  F2FP.F16.F32.PACK_AB R56, R58, R56 ;  /* 0x000000383a38723e */ /* 0x000fe200000000ff */
[----:B------:R-:W-:-:S05]  /*5fe0*/  HADD2.F32 R46, -RZ, R46.H0_H0 ;  /* 0x2000002eff2e7230 */ /* 0x000fca0000004100 */
[-C--:B------:R-:W-:Y:S01]  /*5ff0*/  FMUL.FTZ R47, R37, R46.reuse ;  /* 0x0000002e252f7220 */ /* 0x080fe20000410000 */
[----:B------:R-:W-:-:S03]  /*6000*/  FMUL.FTZ R46, R39, R46 ;  /* 0x0000002e272e7220 */ /* 0x000fc60000410000 */
[-C--:B------:R-:W-:Y:S01]  /*6010*/  FFMA.FTZ R47, R39, R57.reuse, -R47 ;  /* 0x00000039272f7223 */ /* 0x080fe2000001082f */
[----:B------:R-:W-:Y:S01]  /*6020*/  FFMA.FTZ R46, R37, R57, R46 ;  /* 0x00000039252e7223 */ /* 0x000fe2000001002e */
[--C-:B------:R-:W-:Y:S02]  /*6030*/  HADD2.F32 R37, -RZ, R36.reuse.H0_H0 ;  /* 0x20000024ff257230 */ /* 0x100fe40000004100 */
[----:B------:R-:W-:Y:S02]  /*6040*/  HADD2.F32 R36, -RZ, R36.H1_H1 ;  /* 0x30000024ff247230 */ /* 0x000fe40000004100 */
[--C-:B------:R-:W-:Y:S01]  /*6050*/  HADD2.F32 R39, -RZ, R159.reuse.H0_H0 ;  /* 0x2000009fff277230 */ /* 0x100fe20000004100 */
[----:B------:R-:W-:Y:S01]  /*6060*/  F2FP.F16.F32.PACK_AB R46, R46, R47 ;  /* 0x0000002f2e2e723e */ /* 0x000fe200000000ff */
[----:B------:R-:W-:-:S03]  /*6070*/  HADD2.F32 R159, -RZ, R159.H1_H1 ;  /* 0x3000009fff9f7230 */ /* 0x000fc60000004100 */
[-C--:B------:R-:W-:Y:S01]  /*6080*/  FMUL.FTZ R57, R36, R39.reuse ;  /* 0x0000002724397220 */ /* 0x080fe20000410000 */
[----:B------:R-:W-:-:S03]  /*6090*/  FMUL.FTZ R39, R37, R39 ;  /* 0x0000002725277220 */ /* 0x000fc60000410000 */
[-C--:B------:R-:W-:Y:S01]  /*60a0*/  FFMA.FTZ R57, R37, R153.reuse, -R57 ;  /* 0x0000009925397223 */ /* 0x080fe20000010839 */
[----:B------:R-:W-:Y:S01]  /*60b0*/  FFMA.FTZ R39, R36, R153, R39 ;  /* 0x0000009924277223 */ /* 0x000fe20000010027 */
[--C-:B------:R-:W-:Y:S02]  /*60c0*/  HADD2.F32 R36, -RZ, R38.reuse.H0_H0 ;  /* 0x20000026ff247230 */ /* 0x100fe40000004100 */
[----:B------:R-:W-:Y:S02]  /*60d0*/  HADD2.F32 R38, -RZ, R38.H1_H1 ;  /* 0x30000026ff267230 */ /* 0x000fe40000004100 */
[----:B------:R-:W-:-:S03]  /*60e0*/  F2FP.F16.F32.PACK_AB R39, R39, R57 ;  /* 0x000000392727723e */ /* 0x000fc600000000ff */
[-C--:B------:R-:W-:Y:S01]  /*60f0*/  FMUL.FTZ R37, R38, R159.reuse ;  /* 0x0000009f26257220 */ /* 0x080fe20000410000 */
[----:B------:R-:W-:-:S03]  /*6100*/  FMUL.FTZ R159, R36, R159 ;  /* 0x0000009f249f7220 */ /* 0x000fc60000410000 */
[-C--:B------:R-:W-:Y:S01]  /*6110*/  FFMA.FTZ R37, R36, R155.reuse, -R37 ;  /* 0x0000009b24257223 */ /* 0x080fe20000010825 */
[----:B------:R-:W-:Y:S01]  /*6120*/  FFMA.FTZ R159, R38, R155, R159 ;  /* 0x0000009b269f7223 */ /* 0x000fe2000001009f */
[----:B------:R-:W-:Y:S01]  /*6130*/  MOV R36, R39 ;  /* 0x0000002700247202 */ /* 0x000fe20000000f00 */
[----:B------:R-:W-:-:S03]  /*6140*/  IMAD.MOV.U32 R39, RZ, RZ, R46 ;  /* 0x000000ffff277224 */ /* 0x000fc600078e002e */
[----:B------:R-:W-:Y:S01]  /*6150*/  F2FP.F16.F32.PACK_AB R159, R159, R37 ;  /* 0x000000259f9f723e */ /* 0x000fe200000000ff */
[----:B------:R-:W-:-:S04]  /*6160*/  IMAD.MOV.U32 R37, RZ, RZ, R56 ;  /* 0x000000ffff257224 */ /* 0x000fc800078e0038 */
[----:B------:R-:W-:-:S07]  /*6170*/  IMAD.MOV.U32 R38, RZ, RZ, R159 ;  /* 0x000000ffff267224 */ /* 0x000fce00078e009f */
.L_x_503:
[----:B------:R-:W-:Y:S05]  /*6180*/  BSYNC B2 ;  /* 0x0000000000027941 */ /* 0x000fea0003800000 */
.L_x_502:
[----:B------:R-:W-:Y:S02]  /*6190*/  ULDC.64 UR4, c[0x0][0x208] ;  /* 0x0000820000047ab9 */ /* 0x000fe40000000a00 */
[----:B--2---:R0:W-:Y:S03]  /*61a0*/  STG.E.128 desc[UR4][R44.64], R36 ;  /* 0x000000242c007986 */ /* 0x0041e6000c101d04 */
.L_x_501:
[----:B------:R-:W-:Y:S05]  /*61b0*/  BSYNC B1 ;  /* 0x0000000000017941 */ /* 0x000fea0003800000 */
.L_x_500:
[----:B------:R-:W-:Y:S01]  /*61c0*/  ISETP.NE.AND P3, PT, R11, RZ, PT ;  /* 0x000000ff0b00720c */ /* 0x000fe20003f65270 */
[----:B------:R-:W-:-:S12]  /*61d0*/  BSSY B1, `(.L_x_504) ;  /* 0x0000036000017945 */ /* 0x000fd80003800000 */
[----:B------:R-:W-:Y:S05]  /*61e0*/  @!P3 BRA `(.L_x_505) ;  /* 0x0000000000d0b947 */ /* 0x000fea0003800000 */
[----:B0-234-:R0:W2:Y:S01]  /*61f0*/  LDS.128 R36, [R5+0x28c00] ;  /* 0x028c000005247984 */ /* 0x01d0a20000000c00 */
[----:B------:R-:W-:Y:S01]  /*6200*/  ISETP.GE.AND P3, PT, R215, R120, PT ;  /* 0x00000078d700720c */ /* 0x000fe20003f66270 */
[----:B------:R-:W-:-:S12]  /*6210*/  BSSY B2, `(.L_x_506) ;  /* 0x000002f000027945 */ /* 0x000fd80003800000 */
[----:B0-----:R-:W-:Y:S05]  /*6220*/  @P3 BRA `(.L_x_507) ;  /* 0x0000000000b43947 */ /* 0x001fea0003800000 */
[----:B------:R-:W-:Y:S02]  /*6230*/  SHF.R.U64 R56, R52, 0x10, R53 ;  /* 0x0000001034387819 */ /* 0x000fe40000001235 */
[----:B--2---:R-:W-:Y:S02]  /*6240*/  MOV R47, R37 ;  /* 0x00000025002f7202 */ /* 0x004fe40000000f00 */
[--C-:B------:R-:W-:Y:S01]  /*6250*/  SHF.R.U64 R46, R54, 0x10, R55.reuse ;  /* 0x00000010362e7819 */ /* 0x100fe20000001237 */
[----:B------:R-:W-:Y:S01]  /*6260*/  HADD2.F32 R56, -RZ, R56.H0_H0 ;  /* 0x20000038ff387230 */ /* 0x000fe20000004100 */
[----:B------:R-:W-:Y:S01]  /*6270*/  SHF.R.U32.HI R54, RZ, 0x10, R55 ;  /* 0x00000010ff367819 */ /* 0x000fe20000011637 */
[--C-:B------:R-:W-:Y:S02]  /*6280*/  HADD2.F32 R37, -RZ, R47.reuse.H1_H1 ;  /* 0x3000002fff257230 */ /* 0x100fe40000004100 */
[----:B------:R-:W-:Y:S02]  /*6290*/  HADD2.F32 R47, -RZ, R47.H0_H0 ;  /* 0x2000002fff2f7230 */ /* 0x000fe40000004100 */
[----:B------:R-:W-:-:S02]  /*62a0*/  HADD2.F32 R46, -RZ, R46.H0_H0 ;  /* 0x2000002eff2e7230 */ /* 0x000fc40000004100 */
[-C--:B------:R-:W-:Y:S01]  /*62b0*/  FMUL.FTZ R52, R37, R56.reuse ;  /* 0x0000003825347220 */ /* 0x080fe20000410000 */
[----:B------:R-:W-:Y:S02]  /*62c0*/  HADD2.F32 R54, -RZ, R54.H0_H0 ;  /* 0x20000036ff367230 */ /* 0x000fe40000004100 */
[C---:B------:R-:W-:Y:S01]  /*62d0*/  FMUL.FTZ R56, R47.reuse, R56 ;  /* 0x000000382f387220 */ /* 0x040fe20000410000 */
[----:B------:R-:W-:-:S03]  /*62e0*/  FFMA.FTZ R52, R47, R46, -R52 ;  /* 0x0000002e2f347223 */ /* 0x000fc60000010834 */
[----:B------:R-:W-:Y:S01]  /*62f0*/  FFMA.FTZ R56, R37, R46, R56 ;  /* 0x0000002e25387223 */ /* 0x000fe20000010038 */
[----:B------:R-:W-:Y:S01]  /*6300*/  SHF.R.U32.HI R46, RZ, 0x10, R53 ;  /* 0x00000010ff2e7819 */ /* 0x000fe20000011635 */
[--C-:B------:R-:W-:Y:S02]  /*6310*/  HADD2.F32 R37, -RZ, R39.reuse.H1_H1 ;  /* 0x30000027ff257230 */ /* 0x100fe40000004100 */
[----:B------:R-:W-:Y:S01]  /*6320*/  HADD2.F32 R39, -RZ, R39.H0_H0 ;  /* 0x20000027ff277230 */ /* 0x000fe20000004100 */
[----:B------:R-:W-:Y:S01]  /*6330*/  F2FP.F16.F32.PACK_AB R52, R56, R52 ;  /* 0x000000343834723e */ /* 0x000fe200000000ff */
[----:B------:R-:W-:Y:S02]  /*6340*/  HADD2.F32 R46, -RZ, R46.H0_H0 ;  /* 0x2000002eff2e7230 */ /* 0x000fe40000004100 */
[--C-:B------:R-:W-:Y:S02]  /*6350*/  HADD2.F32 R53, -RZ, R150.reuse.H0_H0 ;  /* 0x20000096ff357230 */ /* 0x100fe40000004100 */
[----:B------:R-:W-:-:S02]  /*6360*/  HADD2.F32 R150, -RZ, R150.H1_H1 ;  /* 0x30000096ff967230 */ /* 0x000fc40000004100 */
[-C--:B------:R-:W-:Y:S01]  /*6370*/  FMUL.FTZ R47, R37, R46.reuse ;  /* 0x0000002e252f7220 */ /* 0x080fe20000410000 */
[----:B------:R-:W-:-:S03]  /*6380*/  FMUL.FTZ R46, R39, R46 ;  /* 0x0000002e272e7220 */ /* 0x000fc60000410000 */
[-C--:B------:R-:W-:Y:S01]  /*6390*/  FFMA.FTZ R47, R39, R54.reuse, -R47 ;  /* 0x00000036272f7223 */ /* 0x080fe2000001082f */
[----:B------:R-:W-:Y:S01]  /*63a0*/  FFMA.FTZ R46, R37, R54, R46 ;  /* 0x00000036252e7223 */ /* 0x000fe2000001002e */
[----:B------:R-:W-:Y:S02]  /*63b0*/  HADD2.F32 R37, -RZ, R156.H0_H0 ;  /* 0x2000009cff257230 */ /* 0x000fe40000004100 */
[--C-:B------:R-:W-:Y:S02]  /*63c0*/  HADD2.F32 R39, -RZ, R36.reuse.H1_H1 ;  /* 0x30000024ff277230 */ /* 0x100fe40000004100 */
[----:B------:R-:W-:Y:S01]  /*63d0*/  HADD2.F32 R36, -RZ, R36.H0_H0 ;  /* 0x20000024ff247230 */ /* 0x000fe20000004100 */
[----:B------:R-:W-:Y:S01]  /*63e0*/  F2FP.F16.F32.PACK_AB R46, R46, R47 ;  /* 0x0000002f2e2e723e */ /* 0x000fe200000000ff */
[----:B------:R-:W-:Y:S02]  /*63f0*/  HADD2.F32 R156, -RZ, R156.H1_H1 ;  /* 0x3000009cff9c7230 */ /* 0x000fe40000004100 */
[-C--:B------:R-:W-:Y:S01]  /*6400*/  FMUL.FTZ R54, R39, R37.reuse ;  /* 0x0000002527367220 */ /* 0x080fe20000410000 */
[----:B------:R-:W-:-:S03]  /*6410*/  FMUL.FTZ R37, R36, R37 ;  /* 0x0000002524257220 */ /* 0x000fc60000410000 */
[-C--:B------:R-:W-:Y:S01]  /*6420*/  FFMA.FTZ R54, R36, R53.reuse, -R54 ;  /* 0x0000003524367223 */ /* 0x080fe20000010836 */
[--C-:B------:R-:W-:Y:S02]  /*6430*/  HADD2.F32 R36, -RZ, R38.reuse.H1_H1 ;  /* 0x30000026ff247230 */ /* 0x100fe40000004100 */
[----:B------:R-:W-:Y:S01]  /*6440*/  FFMA.FTZ R37, R39, R53, R37 ;  /* 0x0000003527257223 */ /* 0x000fe20000010025 */
[----:B------:R-:W-:Y:S02]  /*6450*/  HADD2.F32 R38, -RZ, R38.H0_H0 ;  /* 0x20000026ff267230 */ /* 0x000fe40000004100 */
[----:B------:R-:W-:Y:S02]  /*6460*/  FMUL.FTZ R39, R36, R156 ;  /* 0x0000009c24277220 */ /* 0x000fe40000410000 */
[----:B------:R-:W-:Y:S01]  /*6470*/  F2FP.F16.F32.PACK_AB R37, R37, R54 ;  /* 0x000000362525723e */ /* 0x000fe200000000ff */
[C---:B------:R-:W-:Y:S01]  /*6480*/  FMUL.FTZ R156, R38.reuse, R156 ;  /* 0x0000009c269c7220 */ /* 0x040fe20000410000 */
[----:B------:R-:W-:-:S03]  /*6490*/  FFMA.FTZ R39, R38, R150, -R39 ;  /* 0x0000009626277223 */ /* 0x000fc60000010827 */
[----:B------:R-:W-:Y:S01]  /*64a0*/  FFMA.FTZ R156, R36, R150, R156 ;  /* 0x00000096249c7223 */ /* 0x000fe2000001009c */
[----:B------:R-:W-:Y:S02]  /*64b0*/  IMAD.MOV.U32 R36, RZ, RZ, R37 ;  /* 0x000000ffff247224 */ /* 0x000fe400078e0025 */
[----:B------:R-:W-:Y:S02]  /*64c0*/  IMAD.MOV.U32 R37, RZ, RZ, R52 ;  /* 0x000000ffff257224 */ /* 0x000fe400078e0034 */
[----:B------:R-:W-:-:S05]  /*64d0*/  F2FP.F16.F32.PACK_AB R39, R156, R39 ;  /* 0x000000279c27723e */ /* 0x000fca00000000ff */
[----:B------:R-:W-:Y:S01]  /*64e0*/  IMAD.MOV.U32 R38, RZ, RZ, R39 ;  /* 0x000000ffff267224 */ /* 0x000fe200078e0027 */
[----:B------:R-:W-:-:S07]  /*64f0*/  MOV R39, R46 ;  /* 0x0000002e00277202 */ /* 0x000fce0000000f00 */
.L_x_507:
[----:B------:R-:W-:Y:S05]  /*6500*/  BSYNC B2 ;  /* 0x0000000000027941 */ /* 0x000fea0003800000 */
.L_x_506:
[----:B------:R-:W-:Y:S02]  /*6510*/  ULDC.64 UR4, c[0x0][0x208] ;  /* 0x0000820000047ab9 */ /* 0x000fe40000000a00 */
[----:B--2---:R0:W-:Y:S03]  /*6520*/  STG.E.128 desc[UR4][R44.64+0x80], R36 ;  /* 0x000080242c007986 */ /* 0x0041e6000c101d04 */
.L_x_505:
[----:B------:R-:W-:Y:S05]  /*6530*/  BSYNC B1 ;  /* 0x0000000000017941 */ /* 0x000fea0003800000 */
.L_x_504:
        /* <DEDUP_REMOVED lines=9> */
[----:B--2---:R-:W-:Y:S01]  /*65d0*/  HADD2.F32 R51, -RZ, R39.H1_H1 ;  /* 0x30000027ff337230 */ /* 0x004fe20000004100 */
[--C-:B------:R-:W-:Y:S01]  /*65e0*/  SHF.R.U64 R46, R48, 0x10, R49.reuse ;  /* 0x00000010302e7819 */ /* 0x100fe20000001231 */
[----:B------:R-:W-:Y:S01]  /*65f0*/  HADD2.F32 R47, -RZ, R47.H0_H0 ;  /* 0x2000002fff2f7230 */ /* 0x000fe20000004100 */
[----:B------:R-:W-:Y:S01]  /*6600*/  SHF.R.U32.HI R48, RZ, 0x10, R49 ;  /* 0x00000010ff307819 */ /* 0x000fe20000011631 */
[--C-:B------:R-:W-:Y:S02]  /*6610*/  HADD2.F32 R49, -RZ, R37.reuse.H1_H1 ;  /* 0x30000025ff317230 */ /* 0x100fe40000004100 */
[----:B------:R-:W-:Y:S02]  /*6620*/  HADD2.F32 R37, -RZ, R37.H0_H0 ;  /* 0x20000025ff257230 */ /* 0x000fe40000004100 */
[----:B------:R-:W-:-:S02]  /*6630*/  HADD2.F32 R50, -RZ, R50.H0_H0 ;  /* 0x20000032ff327230 */ /* 0x000fc40000004100 */
[----:B------:R-:W-:Y:S02]  /*6640*/  HADD2.F32 R46, -RZ, R46.H0_H0 ;  /* 0x2000002eff2e7230 */ /* 0x000fe40000004100 */
[-C--:B------:R-:W-:Y:S01]  /*6650*/  FMUL.FTZ R53, R37, R47.reuse ;  /* 0x0000002f25357220 */ /* 0x080fe20000410000 */
[----:B------:R-:W-:Y:S02]  /*6660*/  HADD2.F32 R52, -RZ, R48.H0_H0 ;  /* 0x20000030ff347230 */ /* 0x000fe40000004100 */
[----:B------:R-:W-:Y:S01]  /*6670*/  FMUL.FTZ R48, R49, R47 ;  /* 0x0000002f31307220 */ /* 0x000fe20000410000 */
[----:B------:R-:W-:Y:S02]  /*6680*/  HADD2.F32 R39, -RZ, R39.H0_H0 ;  /* 0x20000027ff277230 */ /* 0x000fe40000004100 */
[----:B------:R-:W-:Y:S01]  /*6690*/  FMUL.FTZ R47, R51, R50 ;  /* 0x00000032332f7220 */ /* 0x000fe20000410000 */
[-C--:B------:R-:W-:Y:S01]  /*66a0*/  FFMA.FTZ R53, R49, R46.reuse, R53 ;  /* 0x0000002e31357223 */ /* 0x080fe20000010035 */
[----:B------:R-:W-:Y:S01]  /*66b0*/  FFMA.FTZ R48, R37, R46, -R48 ;  /* 0x0000002e25307223 */ /* 0x000fe20000010830 */
[----:B------:R-:W-:-:S02]  /*66c0*/  HADD2.F32 R46, -RZ, R36.H1_H1 ;  /* 0x30000024ff2e7230 */ /* 0x000fc40000004100 */
[C---:B------:R-:W-:Y:S01]  /*66d0*/  FMUL.FTZ R50, R39.reuse, R50 ;  /* 0x0000003227327220 */ /* 0x040fe20000410000 */
[----:B------:R-:W-:Y:S01]  /*66e0*/  FFMA.FTZ R47, R39, R52, -R47 ;  /* 0x00000034272f7223 */ /* 0x000fe2000001082f */
[--C-:B------:R-:W-:Y:S01]  /*66f0*/  HADD2.F32 R39, -RZ, R145.reuse.H0_H0 ;  /* 0x20000091ff277230 */ /* 0x100fe20000004100 */
[----:B------:R-:W-:Y:S01]  /*6700*/  F2FP.F16.F32.PACK_AB R48, R53, R48 ;  /* 0x000000303530723e */ /* 0x000fe200000000ff */
[----:B------:R-:W-:Y:S02]  /*6710*/  HADD2.F32 R36, -RZ, R36.H0_H0 ;  /* 0x20000024ff247230 */ /* 0x000fe40000004100 */
[----:B------:R-:W-:Y:S01]  /*6720*/  FFMA.FTZ R50, R51, R52, R50 ;  /* 0x0000003433327223 */ /* 0x000fe20000010032 */
[----:B------:R-:W-:Y:S02]  /*6730*/  HADD2.F32 R145, -RZ, R145.H1_H1 ;  /* 0x30000091ff917230 */ /* 0x000fe40000004100 */
[----:B------:R-:W-:Y:S01]  /*6740*/  FMUL.FTZ R51, R46, R39 ;  /* 0x000000272e337220 */ /* 0x000fe20000410000 */
[----:B------:R-:W-:-:S02]  /*6750*/  HADD2.F32 R49, -RZ, R38.H1_H1 ;  /* 0x30000026ff317230 */ /* 0x000fc40000004100 */
[----:B------:R-:W-:Y:S01]  /*6760*/  FMUL.FTZ R52, R36, R39 ;  /* 0x0000002724347220 */ /* 0x000fe20000410000 */
[----:B------:R-:W-:Y:S01]  /*6770*/  HADD2.F32 R38, -RZ, R38.H0_H0 ;  /* 0x20000026ff267230 */ /* 0x000fe20000004100 */
[----:B------:R-:W-:Y:S01]  /*6780*/  F2FP.F16.F32.PACK_AB R47, R50, R47 ;  /* 0x0000002f322f723e */ /* 0x000fe200000000ff */
[--C-:B------:R-:W-:Y:S02]  /*6790*/  HADD2.F32 R37, -RZ, R143.reuse.H0_H0 ;  /* 0x2000008fff257230 */ /* 0x100fe40000004100 */
[CC--:B------:R-:W-:Y:S01]  /*67a0*/  FMUL.FTZ R39, R49.reuse, R145.reuse ;  /* 0x0000009131277220 */ /* 0x0c0fe20000410000 */
[----:B------:R-:W-:Y:S02]  /*67b0*/  HADD2.F32 R143, -RZ, R143.H1_H1 ;  /* 0x3000008fff8f7230 */ /* 0x000fe40000004100 */
[----:B------:R-:W-:Y:S01]  /*67c0*/  FMUL.FTZ R145, R38, R145 ;  /* 0x0000009126917220 */ /* 0x000fe20000410000 */
[-C--:B------:R-:W-:Y:S01]  /*67d0*/  FFMA.FTZ R51, R36, R37.reuse, -R51 ;  /* 0x0000002524337223 */ /* 0x080fe20000010833 */
[----:B------:R-:W-:Y:S01]  /*67e0*/  FFMA.FTZ R52, R46, R37, R52 ;  /* 0x000000252e347223 */ /* 0x000fe20000010034 */
[-C--:B------:R-:W-:Y:S01]  /*67f0*/  FFMA.FTZ R39, R38, R143.reuse, -R39 ;  /* 0x0000008f26277223 */ /* 0x080fe20000010827 */
[----:B------:R-:W-:Y:S01]  /*6800*/  FFMA.FTZ R145, R49, R143, R145 ;  /* 0x0000008f31917223 */ /* 0x000fe20000010091 */
[----:B------:R-:W-:-:S02]  /*6810*/  IMAD.MOV.U32 R37, RZ, RZ, R48 ;  /* 0x000000ffff257224 */ /* 0x000fc400078e0030 */
[----:B------:R-:W-:Y:S02]  /*6820*/  F2FP.F16.F32.PACK_AB R51, R52, R51 ;  /* 0x000000333433723e */ /* 0x000fe400000000ff */
[----:B------:R-:W-:-:S03]  /*6830*/  F2FP.F16.F32.PACK_AB R39, R145, R39 ;  /* 0x000000279127723e */ /* 0x000fc600000000ff */
[----:B------:R-:W-:Y:S02]  /*6840*/  IMAD.MOV.U32 R36, RZ, RZ, R51 ;  /* 0x000000ffff247224 */ /* 0x000fe400078e0033 */
[----:B------:R-:W-:Y:S01]  /*6850*/  IMAD.MOV.U32 R38, RZ, RZ, R39 ;  /* 0x000000ffff267224 */ /* 0x000fe200078e0027 */
[----:B------:R-:W-:-:S07]  /*6860*/  MOV R39, R47 ;  /* 0x0000002f00277202 */ /* 0x000fce0000000f00 */
.L_x_511:
[----:B------:R-:W-:Y:S05]  /*6870*/  BSYNC B2 ;  /* 0x0000000000027941 */ /* 0x000fea0003800000 */
.L_x_510:
[----:B------:R-:W-:Y:S02]  /*6880*/  ULDC.64 UR4, c[0x0][0x208] ;  /* 0x0000820000047ab9 */ /* 0x000fe40000000a00 */
[----:B--2---:R0:W-:Y:S03]  /*6890*/  STG.E.128 desc[UR4][R44.64+0x100], R36 ;  /* 0x000100242c007986 */ /* 0x0041e6000c101d04 */
.L_x_509:
[----:B------:R-:W-:Y:S05]  /*68a0*/  BSYNC B1 ;  /* 0x0000000000017941 */ /* 0x000fea0003800000 */
.L_x_508:
[----:B------:R-:W-:-:S13]  /*68b0*/  ISETP.NE.AND P3, PT, R9, RZ, PT ;  /* 0x000000ff0900720c */ /* 0x000fda0003f65270 */
[----:B------:R-:W-:Y:S05]  /*68c0*/  @!P3 BRA `(.L_x_499) ;  /* 0x00000044007cb947 */ /* 0x000fea0003800000 */
[----:B0-234-:R0:W2:Y:S01]  /*68d0*/  LDS.128 R36, [R5+0x2dc00] ;  /* 0x02dc000005247984 */ /* 0x01d0a20000000c00 */
[----:B------:R-:W-:Y:S01]  /*68e0*/  ISETP.GE.AND P3, PT, R216, R120, PT ;  /* 0x00000078d800720c */ /* 0x000fe20003f66270 */
[----:B------:R-:W-:-:S12]  /*68f0*/  BSSY B1, `(.L_x_512) ;  /* 0x000002b000017945 */ /* 0x000fd80003800000 */
[----:B0-----:R-:W-:Y:S05]  /*6900*/  @P3 BRA `(.L_x_513) ;  /* 0x0000000000a43947 */ /* 0x001fea0003800000 */
[--C-:B------:R-:W-:Y:S01]  /*6910*/  SHF.R.U64 R40, R40, 0x10, R41.reuse ;  /* 0x0000001028287819 */ /* 0x100fe20000001229 */
[--C-:B--2---:R-:W-:Y:S01]  /*6920*/  HADD2.F32 R46, -RZ, R37.reuse.H1_H1 ;  /* 0x30000025ff2e7230 */ /* 0x104fe20000004100 */
[----:B------:R-:W-:Y:S01]  /*6930*/  SHF.R.U32.HI R41, RZ, 0x10, R41 ;  /* 0x00000010ff297819 */ /* 0x000fe20000011629 */
[----:B------:R-:W-:Y:S01]  /*6940*/  HADD2.F32 R37, -RZ, R37.H0_H0 ;  /* 0x20000025ff257230 */ /* 0x000fe20000004100 */
[--C-:B------:R-:W-:Y:S01]  /*6950*/  SHF.R.U64 R42, R42, 0x10, R43.reuse ;  /* 0x000000102a2a7819 */ /* 0x100fe2000000122b */
[----:B------:R-:W-:Y:S01]  /*6960*/  HADD2.F32 R40, -RZ, R40.H0_H0 ;  /* 0x20000028ff287230 */ /* 0x000fe20000004100 */
[----:B------:R-:W-:Y:S01]  /*6970*/  SHF.R.U32.HI R43, RZ, 0x10, R43 ;  /* 0x00000010ff2b7819 */ /* 0x000fe2000001162b */
[----:B------:R-:W-:Y:S02]  /*6980*/  HADD2.F32 R41, -RZ, R41.H0_H0 ;  /* 0x20000029ff297230 */ /* 0x000fe40000004100 */
[--C-:B------:R-:W-:Y:S02]  /*6990*/  HADD2.F32 R47, -RZ, R39.reuse.H1_H1 ;  /* 0x30000027ff2f7230 */ /* 0x100fe40000004100 */
[----:B------:R-:W-:Y:S01]  /*69a0*/  FMUL.FTZ R49, R37, R40 ;  /* 0x0000002825317220 */ /* 0x000fe20000410000 */
[----:B------:R-:W-:-:S02]  /*69b0*/  HADD2.F32 R39, -RZ, R39.H0_H0 ;  /* 0x20000027ff277230 */ /* 0x000fc40000004100 */
[----:B------:R-:W-:Y:S02]  /*69c0*/  HADD2.F32 R42, -RZ, R42.H0_H0 ;  /* 0x2000002aff2a7230 */ /* 0x000fe40000004100 */
[----:B------:R-:W-:Y:S02]  /*69d0*/  HADD2.F32 R48, -RZ, R43.H0_H0 ;  /* 0x2000002bff307230 */ /* 0x000fe40000004100 */
[C---:B------:R-:W-:Y:S01]  /*69e0*/  FMUL.FTZ R43, R46.reuse, R40 ;  /* 0x000000282e2b7220 */ /* 0x040fe20000410000 */
[-C--:B------:R-:W-:Y:S01]  /*69f0*/  FMUL.FTZ R40, R47, R41.reuse ;  /* 0x000000292f287220 */ /* 0x080fe20000410000 */
[----:B------:R-:W-:Y:S02]  /*6a00*/  FMUL.FTZ R41, R39, R41 ;  /* 0x0000002927297220 */ /* 0x000fe40000410000 */
[-C--:B------:R-:W-:Y:S01]  /*6a10*/  FFMA.FTZ R43, R37, R42.reuse, -R43 ;  /* 0x0000002a252b7223 */ /* 0x080fe2000001082b */
[----:B------:R-:W-:Y:S01]  /*6a20*/  FFMA.FTZ R42, R46, R42, R49 ;  /* 0x0000002a2e2a7223 */ /* 0x000fe20000010031 */
[----:B------:R-:W-:Y:S01]  /*6a30*/  FFMA.FTZ R40, R39, R48, -R40 ;  /* 0x0000003027287223 */ /* 0x000fe20000010828 */
[----:B------:R-:W-:-:S02]  /*6a40*/  HADD2.F32 R46, -RZ, R36.H1_H1 ;  /* 0x30000024ff2e7230 */ /* 0x000fc40000004100 */
[----:B------:R-:W-:Y:S01]  /*6a50*/  FFMA.FTZ R41, R47, R48, R41 ;  /* 0x000000302f297223 */ /* 0x000fe20000010029 */
[--C-:B------:R-:W-:Y:S02]  /*6a60*/  HADD2.F32 R39, -RZ, R135.reuse.H0_H0 ;  /* 0x20000087ff277230 */ /* 0x100fe40000004100 */
[----:B------:R-:W-:Y:S02]  /*6a70*/  HADD2.F32 R36, -RZ, R36.H0_H0 ;  /* 0x20000024ff247230 */ /* 0x000fe40000004100 */
[----:B------:R-:W-:Y:S02]  /*6a80*/  HADD2.F32 R135, -RZ, R135.H1_H1 ;  /* 0x30000087ff877230 */ /* 0x000fe40000004100 */
[-C--:B------:R-:W-:Y:S01]  /*6a90*/  FMUL.FTZ R47, R46, R39.reuse ;  /* 0x000000272e2f7220 */ /* 0x080fe20000410000 */
[--C-:B------:R-:W-:Y:S02]  /*6aa0*/  HADD2.F32 R48, -RZ, R38.reuse.H1_H1 ;  /* 0x30000026ff307230 */ /* 0x100fe40000004100 */
[----:B------:R-:W-:Y:S01]  /*6ab0*/  FMUL.FTZ R51, R36, R39 ;  /* 0x0000002724337220 */ /* 0x000fe20000410000 */
[----:B------:R-:W-:Y:S01]  /*6ac0*/  HADD2.F32 R38, -RZ, R38.H0_H0 ;  /* 0x20000026ff267230 */ /* 0x000fe20000004100 */
[----:B------:R-:W-:Y:S01]  /*6ad0*/  F2FP.F16.F32.PACK_AB R40, R41, R40 ;  /* 0x000000282928723e */ /* 0x000fe200000000ff */
[----:B------:R-:W-:-:S02]  /*6ae0*/  HADD2.F32 R49, -RZ, R134.H1_H1 ;  /* 0x30000086ff317230 */ /* 0x000fc40000004100 */
[-C--:B------:R-:W-:Y:S01]  /*6af0*/  FMUL.FTZ R39, R48, R135.reuse ;  /* 0x0000008730277220 */ /* 0x080fe20000410000 */
[----:B------:R-:W-:Y:S02]  /*6b00*/  HADD2.F32 R37, -RZ, R134.H0_H0 ;  /* 0x20000086ff257230 */ /* 0x000fe40000004100 */
[C---:B------:R-:W-:Y:S01]  /*6b10*/  FMUL.FTZ R135, R38.reuse, R135 ;  /* 0x0000008726877220 */ /* 0x040fe20000410000 */
[----:B------:R-:W-:-:S03]  /*6b20*/  FFMA.FTZ R39, R38, R49, -R39 ;  /* 0x0000003126277223 */ /* 0x000fc60000010827 */
[----:B------:R-:W-:Y:S01]  /*6b30*/  FFMA.FTZ R48, R48, R49, R135 ;  /* 0x0000003130307223 */ /* 0x000fe20000010087 */
[-C--:B------:R-:W-:Y:S01]  /*6b40*/  FFMA.FTZ R47, R36, R37.reuse, -R47 ;  /* 0x00000025242f7223 */ /* 0x080fe2000001082f */
[----:B------:R-:W-:Y:S01]  /*6b50*/  FFMA.FTZ R46, R46, R37, R51 ;  /* 0x000000252e2e7223 */ /* 0x000fe20000010033 */
[----:B------:R-:W-:Y:S02]  /*6b60*/  F2FP.F16.F32.PACK_AB R37, R42, R43 ;  /* 0x0000002b2a25723e */ /* 0x000fe400000000ff */
[----:B------:R-:W-:Y:S01]  /*6b70*/  F2FP.F16.F32.PACK_AB R38, R48, R39 ;  /* 0x000000273026723e */ /* 0x000fe200000000ff */
[----:B------:R-:W-:Y:S01]  /*6b80*/  IMAD.MOV.U32 R39, RZ, RZ, R40 ;  /* 0x000000ffff277224 */ /* 0x000fe200078e0028 */
[----:B------:R-:W-:-:S07]  /*6b90*/  F2FP.F16.F32.PACK_AB R36, R46, R47 ;  /* 0x0000002f2e24723e */ /* 0x000fce00000000ff */
.L_x_513:
[----:B------:R-:W-:Y:S05]  /*6ba0*/  BSYNC B1 ;  /* 0x0000000000017941 */ /* 0x000fea0003800000 */
.L_x_512:
[----:B------:R-:W-:Y:S02]  /*6bb0*/  ULDC.64 UR4, c[0x0][0x208] ;  /* 0x0000820000047ab9 */ /* 0x000fe40000000a00 */
[----:B--2---:R0:W-:Y:S01]  /*6bc0*/  STG.E.128 desc[UR4][R44.64+0x180], R36 ;  /* 0x000180242c007986 */ /* 0x0041e2000c101d04 */
[----:B------:R-:W-:Y:S05]  /*6bd0*/  BRA `(.L_x_499) ;  /* 0x0000004000b87947 */ /* 0x000fea0003800000 */
.L_x_457:
[----:B------:R-:W-:Y:S01]  /*6be0*/  ISETP.GE.AND P4, PT, R212, R4, PT ;  /* 0x00000004d400720c */ /* 0x000fe20003f86270 */
[----:B------:R-:W-:Y:S01]  /*6bf0*/  BSSY B1, `(.L_x_514) ;  /* 0x0000024000017945 */ /* 0x000fe20003800000 */
[----:B------:R-:W-:Y:S02]  /*6c00*/  CS2R R54, SRZ ;  /* 0x0000000000367805 */ /* 0x000fe4000001ff00 */
[----:B0-----:R-:W-:Y:S02]  /*6c10*/  CS2R R38, SRZ ;  /* 0x0000000000267805 */ /* 0x001fe4000001ff00 */
        /* <DEDUP_REMOVED lines=13> */
[----:B------:R-:W-:Y:S01]  /*6cf0*/  IMAD.X R39, R0, 0x1, R25, P3 ;  /* 0x0000000100277824 */ /* 0x000fe200018e0619 */
[----:B------:R-:W-:Y:S01]  /*6d00*/  LEA R44, P3, R38, UR4, 0x1 ;  /* 0x00000004262c7c11 */ /* 0x000fe2000f8608ff */
[----:B------:R-:W-:Y:S01]  /*6d10*/  IMAD.X R37, R3, 0x1, R20, P2 ;  /* 0x0000000103257824 */ /* 0x000fe200010e0614 */
[----:B------:R-:W-:Y:S02]  /*6d20*/  ISETP.GE.AND P2, PT, R16, R120, PT ;  /* 0x000000781000720c */ /* 0x000fe40003f46270 */
[----:B------:R-:W-:-:S02]  /*6d30*/  CS2R R40, SRZ ;  /* 0x0000000000287805 */ /* 0x000fc4000001ff00 */
[----:B------:R-:W-:Y:S02]  /*6d40*/  LEA.HI.X R45, R38, UR5, R39, 0x1, P3 ;  /* 0x00000005262d7c11 */ /* 0x000fe400098f0c27 */
[----:B------:R-:W-:Y:S02]  /*6d50*/  CS2R R38, SRZ ;  /* 0x0000000000267805 */ /* 0x000fe4000001ff00 */
[----:B------:R-:W-:Y:S01]  /*6d60*/  LEA R52, P3, R36, UR6, 0x1 ;  /* 0x0000000624347c11 */ /* 0x000fe2000f8608ff */
[----:B------:R-:W-:-:S03]  /*6d70*/  ULDC.64 UR8, c[0x0][0x208] ;  /* 0x0000820000087ab9 */ /* 0x000fc60000000a00 */
[----:B------:R-:W-:Y:S02]  /*6d80*/  LEA.HI.X R53, R36, UR7, R37, 0x1, P3 ;  /* 0x0000000724357c11 */ /* 0x000fe400098f0c25 */
[----:B------:R-:W-:Y:S02]  /*6d90*/  CS2R R36, SRZ ;  /* 0x0000000000247805 */ /* 0x000fe4000001ff00 */
[----:B------:R-:W-:Y:S02]  /*6da0*/  ISETP.GE.AND P3, PT, R213, R120, PT ;  /* 0x00000078d500720c */ /* 0x000fe40003f66270 */
[----:B------:R-:W-:Y:S02]  /*6db0*/  CS2R R50, SRZ ;  /* 0x0000000000327805 */ /* 0x000fe4000001ff00 */
[----:B------:R-:W-:Y:S01]  /*6dc0*/  CS2R R48, SRZ ;  /* 0x0000000000307805 */ /* 0x000fe2000001ff00 */
[----:B------:R-:W5:Y:S01]  /*6dd0*/  @!P2 LDG.E.128 R40, desc[UR8][R44.64] ;  /* 0x000000082c28a981 */ /* 0x000f62000c1e1d00 */
[----:B------:R-:W-:-:S04]  /*6de0*/  CS2R R46, SRZ ;  /* 0x00000000002e7805 */ /* 0x000fc8000001ff00 */
[----:B------:R-:W5:Y:S04]  /*6df0*/  @!P2 LDG.E.128 R48, desc[UR8][R52.64] ;  /* 0x000000083430a981 */ /* 0x000f68000c1e1d00 */
[----:B------:R0:W5:Y:S02]  /*6e00*/  @!P3 LDG.E.128 R36, desc[UR8][R44.64+0x80] ;  /* 0x000080082c24b981 */ /* 0x000164000c1e1d00 */
[----:B0-----:R-:W-:-:S06]  /*6e10*/  CS2R R44, SRZ ;  /* 0x00000000002c7805 */ /* 0x001fcc000001ff00 */
[----:B------:R0:W5:Y:S02]  /*6e20*/  @!P3 LDG.E.128 R44, desc[UR8][R52.64+0x80] ;  /* 0x00008008342cb981 */ /* 0x000164000c1e1d00 */
.L_x_515:
[----:B------:R-:W-:Y:S05]  /*6e30*/  BSYNC B1 ;  /* 0x0000000000017941 */ /* 0x000fea0003800000 */
.L_x_514:
[----:B------:R-:W2:Y:S01]  /*6e40*/  LDL.LU R60, [R1+0x10] ;  /* 0x00001000013c7983 */ /* 0x000ea20000300800 */
[----:B------:R-:W-:Y:S01]  /*6e50*/  VIADD R58, R212, 0x20 ;  /* 0x00000020d43a7836 */ /* 0x000fe20000000000 */
[----:B0----5:R-:W-:Y:S01]  /*6e60*/  MOV R53, R38 ;  /* 0x0000002600357202 */ /* 0x021fe20000000f00 */
[----:B------:R-:W-:Y:S01]  /*6e70*/  IMAD.MOV.U32 R52, RZ, RZ, R39 ;  /* 0x000000ffff347224 */ /* 0x000fe200078e0027 */
[----:B------:R-:W-:Y:S01]  /*6e80*/  BSSY B1, `(.L_x_516) ;  /* 0x0000042000017945 */ /* 0x000fe20003800000 */
[----:B------:R-:W-:Y:S01]  /*6e90*/  IMAD.MOV.U32 R56, RZ, RZ, R37 ;  /* 0x000000ffff387224 */ /* 0x000fe200078e0025 */
[----:B------:R-:W-:Y:S01]  /*6ea0*/  PRMT R171, R53, 0x7610, R171 ;  /* 0x0000761035ab7816 */ /* 0x000fe200000000ab */
[----:B------:R-:W-:Y:S01]  /*6eb0*/  IMAD.MOV.U32 R53, RZ, RZ, R43 ;  /* 0x000000ffff357224 */ /* 0x000fe200078e002b */
[----:B------:R-:W-:Y:S01]  /*6ec0*/  ISETP.GE.AND P2, PT, R58, R4, PT ;  /* 0x000000043a00720c */ /* 0x000fe20003f46270 */
[----:B------:R-:W-:Y:S01]  /*6ed0*/  IMAD.MOV.U32 R57, RZ, RZ, R36 ;  /* 0x000000ffff397224 */ /* 0x000fe200078e0024 */
[----:B------:R-:W-:-:S02]  /*6ee0*/  PRMT R173, R52, 0x7610, R173 ;  /* 0x0000761034ad7816 */ /* 0x000fc400000000ad */
[----:B------:R-:W-:Y:S02]  /*6ef0*/  CS2R R58, SRZ ;  /* 0x00000000003a7805 */ /* 0x000fe4000001ff00 */
[----:B------:R-:W-:Y:S02]  /*6f00*/  MOV R52, R42 ;  /* 0x0000002a00347202 */ /* 0x000fe40000000f00 */
[----:B------:R-:W-:Y:S02]  /*6f10*/  CS2R R62, SRZ ;  /* 0x00000000003e7805 */ /* 0x000fe4000001ff00 */
[----:B------:R-:W-:Y:S01]  /*6f20*/  PRMT R175, R56, 0x7610, R175 ;  /* 0x0000761038af7816 */ /* 0x000fe200000000af */
[----:B------:R-:W-:Y:S01]  /*6f30*/  IMAD.MOV.U32 R56, RZ, RZ, R41 ;  /* 0x000000ffff387224 */ /* 0x000fe200078e0029 */
[----:B------:R-:W-:Y:S01]  /*6f40*/  PRMT R177, R53, 0x7610, R177 ;  /* 0x0000761035b17816 */ /* 0x000fe200000000b1 */
[----:B------:R-:W-:Y:S01]  /*6f50*/  IMAD.MOV.U32 R53, RZ, RZ, R40 ;  /* 0x000000ffff357224 */ /* 0x000fe200078e0028 */
[----:B------:R-:W-:-:S02]  /*6f60*/  PRMT R172, R57, 0x7610, R172 ;  /* 0x0000761039ac7816 */ /* 0x000fc400000000ac */
[----:B------:R-:W-:Y:S02]  /*6f70*/  CS2R R66, SRZ ;  /* 0x0000000000427805 */ /* 0x000fe4000001ff00 */
        /* <DEDUP_REMOVED lines=8> */
[----:B------:R-:W-:Y:S01]  /*7000*/  PRMT R171, R171, 0x5410, R57 ;  /* 0x00005410abab7816 */ /* 0x000fe20000000039 */
[----:B------:R-:W-:Y:S01]  /*7010*/  IMAD.MOV.U32 R57, RZ, RZ, R44 ;  /* 0x000000ffff397224 */ /* 0x000fe200078e002c */
[----:B------:R-:W-:-:S02]  /*7020*/  PRMT R173, R173, 0x5410, R52 ;  /* 0x00005410adad7816 */ /* 0x000fc40000000034 */
[----:B------:R-:W-:Y:S02]  /*7030*/  CS2R R64, SRZ ;  /* 0x0000000000407805 */ /* 0x000fe4000001ff00 */
[----:B------:R-:W-:Y:S02]  /*7040*/  MOV R52, R50 ;  /* 0x0000003200347202 */ /* 0x000fe40000000f00 */
[----:B------:R-:W-:Y:S02]  /*7050*/  PRMT R172, R172, 0x5410, R57 ;  /* 0x00005410acac7816 */ /* 0x000fe40000000039 */
[----:B------:R-:W-:Y:S02]  /*7060*/  PRMT R175, R175, 0x5410, R56 ;  /* 0x00005410afaf7816 */ /* 0x000fe40000000038 */
[----:B------:R-:W-:Y:S02]  /*7070*/  CS2R R56, SRZ ;  /* 0x0000000000387805 */ /* 0x000fe4000001ff00 */
[----:B------:R-:W-:-:S02]  /*7080*/  PRMT R176, R176, 0x5410, R52 ;  /* 0x00005410b0b07816 */ /* 0x000fc40000000034 */
[----:B------:R-:W-:Y:S02]  /*7090*/  PRMT R178, R53, 0x7610, R178 ;  /* 0x0000761035b27816 */ /* 0x000fe400000000b2 */
[----:B------:R-:W-:Y:S02]  /*70a0*/  CS2R R52, SRZ ;  /* 0x0000000000347805 */ /* 0x000fe4000001ff00 */
[----:B------:R-:W-:Y:S02]  /*70b0*/  MOV R71, R49 ;  /* 0x0000003100477202 */ /* 0x000fe40000000f00 */
[----:B--2---:R-:W-:-:S04]  /*70c0*/  LOP3.LUT R60, R60, 0xfffffffe, RZ, 0xc0, !PT ;  /* 0xfffffffe3c3c7812 */ /* 0x004fc800078ec0ff */
[----:B------:R-:W-:-:S05]  /*70d0*/  @P2 LOP3.LUT R60, R60, 0x1, RZ, 0xfc, !PT ;  /* 0x000000013c3c2812 */ /* 0x000fca00078efcff */
[----:B------:R0:W-:Y:S02]  /*70e0*/  STL [R1+0x10], R60 ;  /* 0x0000103c01007387 */ /* 0x0001e40000100800 */
[----:B0-----:R-:W-:Y:S01]  /*70f0*/  CS2R R60, SRZ ;  /* 0x00000000003c7805 */ /* 0x001fe2000001ff00 */
[----:B------:R-:W-:Y:S06]  /*7100*/  @P2 BRA `(.L_x_517) ;  /* 0x0000000000642947 */ /* 0x000fec0003800000 */
[----:B------:R-:W-:Y:S01]  /*7110*/  IADD3 R54, P2, P3, R102, R86, R33 ;  /* 0x0000005666367210 */ /* 0x000fe20007b5e021 */
[----:B------:R-:W-:Y:S01]  /*7120*/  ULDC.64 UR4, c[0x0][0x3e8] ;  /* 0x0000fa0000047ab9 */ /* 0x000fe20000000a00 */
[----:B------:R-:W-:Y:S02]  /*7130*/  CS2R R58, SRZ ;  /* 0x00000000003a7805 */ /* 0x000fe4000001ff00 */
[----:B------:R-:W-:Y:S02]  /*7140*/  CS2R R56, SRZ ;  /* 0x0000000000387805 */ /* 0x000fe4000001ff00 */
[----:B------:R-:W-:Y:S02]  /*7150*/  IADD3.X R55, R25, R0, R35, P2, P3 ;  /* 0x0000000019377210 */ /* 0x000fe400017e6423 */
[----:B------:R-:W-:Y:S02]  /*7160*/  CS2R R66, SRZ ;  /* 0x0000000000427805 */ /* 0x000fe4000001ff00 */
[----:B------:R-:W-:-:S02]  /*7170*/  IADD3 R52, P2, P3, R108, R84, R29 ;  /* 0x000000546c347210 */ /* 0x000fc40007b5e01d */
[----:B------:R-:W-:Y:S01]  /*7180*/  CS2R R64, SRZ ;  /* 0x0000000000407805 */ /* 0x000fe2000001ff00 */
[----:B------:R-:W-:Y:S01]  /*7190*/  ULDC.64 UR6, c[0x0][0x208] ;  /* 0x0000820000067ab9 */ /* 0x000fe20000000a00 */
        /* <DEDUP_REMOVED lines=9> */
[----:B------:R-:W5:Y:S04]  /*7230*/  @!P2 LDG.E.128 R56, desc[UR6][R60.64] ;  /* 0x000000063c38a981 */ /* 0x000f68000c1e1d00 */
[----:B------:R-:W5:Y:S01]  /*7240*/  @!P2 LDG.E.128 R64, desc[UR6][R68.64] ;  /* 0x000000064440a981 */ /* 0x000f62000c1e1d00 */
[----:B------:R-:W-:Y:S02]  /*7250*/  ISETP.GE.AND P2, PT, R213, R120, PT ;  /* 0x00000078d500720c */ /* 0x000fe40003f46270 */
[----:B------:R-:W-:-:S11]  /*7260*/  CS2R R62, SRZ ;  /* 0x00000000003e7805 */ /* 0x000fd6000001ff00 */
[----:B------:R0:W5:Y:S02]  /*7270*/  @!P2 LDG.E.128 R52, desc[UR6][R60.64+0x80] ;  /* 0x000080063c34a981 */ /* 0x000164000c1e1d00 */
[----:B0-----:R-:W-:-:S06]  /*7280*/  CS2R R60, SRZ ;  /* 0x00000000003c7805 */ /* 0x001fcc000001ff00 */
[----:B------:R0:W5:Y:S02]  /*7290*/  @!P2 LDG.E.128 R60, desc[UR6][R68.64+0x80] ;  /* 0x00008006443ca981 */ /* 0x000164000c1e1d00 */
.L_x_517:
[----:B------:R-:W-:Y:S05]  /*72a0*/  BSYNC B1 ;  /* 0x0000000000017941 */ /* 0x000fea0003800000 */
.L_x_516:
[----:B0----5:R-:W-:Y:S01]  /*72b0*/  IMAD.MOV.U32 R69, RZ, RZ, R54 ;  /* 0x000000ffff457224 */ /* 0x021fe200078e0036 */
[----:B------:R-:W-:Y:S01]  /*72c0*/  IADD3 R72, R212, 0x40, RZ ;  /* 0x00000040d4487810 */ /* 0x000fe20007ffe0ff */
[----:B------:R-:W-:Y:S01]  /*72d0*/  IMAD.MOV.U32 R68, RZ, RZ, R55 ;  /* 0x000000ffff447224 */ /* 0x000fe200078e0037 */
[----:B------:R-:W-:Y:S01]  /*72e0*/  PRMT R153, R71, 0x7610, R153 ;  /* 0x0000761047997816 */ /* 0x000fe20000000099 */
[----:B------:R-:W-:Y:S01]  /*72f0*/  IMAD.MOV.U32 R71, RZ, RZ, R52 ;  /* 0x000000ffff477224 */ /* 0x000fe200078e0034 */
[----:B------:R-:W-:Y:S01]  /*7300*/  ISETP.GE.AND P3, PT, R72, R4, PT ;  /* 0x000000044800720c */ /* 0x000fe20003f66270 */
[----:B------:R-:W-:Y:S01]  /*7310*/  BSSY B1, `(.L_x_518) ;  /* 0x0000035000017945 */ /* 0x000fe20003800000 */
[----:B------:R-:W-:Y:S01]  /*7320*/  PRMT R163, R69, 0x5410, R68 ;  /* 0x0000541045a37816 */ /* 0x000fe20000000044 */
[----:B------:R-:W-:Y:S01]  /*7330*/  IMAD.MOV.U32 R69, RZ, RZ, R58 ;  /* 0x000000ffff457224 */ /* 0x000fe200078e003a */
[----:B------:R-:W-:Y:S01]  /*7340*/  PRMT R178, R178, 0x5410, R70 ;  /* 0x00005410b2b27816 */ /* 0x000fe20000000046 */
[----:B------:R-:W-:Y:S01]  /*7350*/  IMAD.MOV.U32 R68, RZ, RZ, R59 ;  /* 0x000000ffff447224 */ /* 0x000fe200078e003b */
[----:B------:R-:W-:-:S02]  /*7360*/  MOV R70, R53 ;  /* 0x0000003500467202 */ /* 0x000fc40000000f00 */
[----:B------:R-:W-:Y:S02]  /*7370*/  CS2R R74, SRZ ;  /* 0x00000000004a7805 */ /* 0x000fe4000001ff00 */
[----:B------:R-:W-:Y:S02]  /*7380*/  CS2R R72, SRZ ;  /* 0x0000000000487805 */ /* 0x000fe4000001ff00 */
[----:B------:R-:W-:Y:S02]  /*7390*/  CS2R R78, SRZ ;  /* 0x00000000004e7805 */ /* 0x000fe4000001ff00 */
[----:B------:R-:W-:Y:S01]  /*73a0*/  PRMT R167, R69, 0x5410, R68 ;  /* 0x0000541045a77816 */ /* 0x000fe20000000044 */
[----:B------:R-:W-:Y:S01]  /*73b0*/  IMAD.MOV.U32 R69, RZ, RZ, R62 ;  /* 0x000000ffff457224 */ /* 0x000fe200078e003e */
[----:B------:R-:W-:Y:S01]  /*73c0*/  PRMT R164, R71, 0x5410, R70 ;  /* 0x0000541047a47816 */ /* 0x000fe20000000046 */
[----:B------:R-:W-:Y:S01]  /*73d0*/  IMAD.MOV.U32 R68, RZ, RZ, R63 ;  /* 0x000000ffff447224 */ /* 0x000fe200078e003f */
[----:B------:R-:W-:Y:S01]  /*73e0*/  MOV R70, R57 ;  /* 0x0000003900467202 */ /* 0x000fe20000000f00 */
[----:B------:R-:W-:Y:S01]  /*73f0*/  IMAD.MOV.U32 R71, RZ, RZ, R56 ;  /* 0x000000ffff477224 */ /* 0x000fe200078e0038 */
[----:B------:R-:W-:-:S02]  /*7400*/  CS2R R76, SRZ ;  /* 0x00000000004c7805 */ /* 0x000fc4000001ff00 */
[----:B------:R-:W-:Y:S02]  /*7410*/  CS2R R82, SRZ ;  /* 0x0000000000527805 */ /* 0x000fe4000001ff00 */
[----:B------:R-:W-:Y:S01]  /*7420*/  PRMT R165, R69, 0x5410, R68 ;  /* 0x0000541045a57816 */ /* 0x000fe20000000044 */
[----:B------:R-:W-:Y:S01]  /*7430*/  IMAD.MOV.U32 R69, RZ, RZ, R60 ;  /* 0x000000ffff457224 */ /* 0x000fe200078e003c */
[----:B------:R-:W-:Y:S02]  /*7440*/  MOV R68, R61 ;  /* 0x0000003d00447202 */ /* 0x000fe40000000f00 */
[----:B------:R-:W-:Y:S02]  /*7450*/  CS2R R80, SRZ ;  /* 0x0000000000507805 */ /* 0x000fe4000001ff00 */
[----:B------:R-:W-:Y:S02]  /*7460*/  PRMT R168, R71, 0x5410, R70 ;  /* 0x0000541047a87816 */ /* 0x000fe40000000046 */
[----:B------:R-:W-:-:S02]  /*7470*/  CS2R R70, SRZ ;  /* 0x0000000000467805 */ /* 0x000fc4000001ff00 */
[----:B------:R-:W-:Y:S01]  /*7480*/  PRMT R166, R69, 0x5410, R68 ;  /* 0x0000541045a67816 */ /* 0x000fe20000000044 */
[----:B------:R-:W-:Y:S02]  /*7490*/  IMAD.MOV.U32 R69, RZ, RZ, R66 ;  /* 0x000000ffff457224 */ /* 0x000fe400078e0042 */
[----:B------:R-:W-:-:S05]  /*74a0*/  IMAD.MOV.U32 R68, RZ, RZ, R67 ;  /* 0x000000ffff447224 */ /* 0x000fca00078e0043 */
[----:B------:R-:W-:Y:S01]  /*74b0*/  PRMT R169, R69, 0x5410, R68 ;  /* 0x0000541045a97816 */ /* 0x000fe20000000044 */
[----:B------:R-:W-:Y:S02]  /*74c0*/  IMAD.MOV.U32 R69, RZ, RZ, R64 ;  /* 0x000000ffff457224 */ /* 0x000fe400078e0040 */
[----:B------:R-:W-:-:S05]  /*74d0*/  IMAD.MOV.U32 R68, RZ, RZ, R65 ;  /* 0x000000ffff447224 */ /* 0x000fca00078e0041 */
[----:B------:R-:W-:Y:S02]  /*74e0*/  PRMT R170, R69, 0x5410, R68 ;  /* 0x0000541045aa7816 */ /* 0x000fe40000000044 */
[----:B------:R-:W-:Y:S01]  /*74f0*/  CS2R R68, SRZ ;  /* 0x0000000000447805 */ /* 0x000fe2000001ff00 */
[----:B------:R-:W-:Y:S06]  /*7500*/  @P3 BRA `(.L_x_519) ;  /* 0x0000000000543947 */ /* 0x000fec0003800000 */
[----:B------:R-:W-:Y:S01]  /*7510*/  IADD3 R86, P2, P5, R102, R32, R86 ;  /* 0x0000002066567210 */ /* 0x000fe20007d5e056 */
[----:B------:R-:W-:Y:S01]  /*7520*/  ULDC.64 UR4, c[0x0][0x3e8] ;  /* 0x0000fa0000047ab9 */ /* 0x000fe20000000a00 */
[----:B------:R-:W-:Y:S02]  /*7530*/  ULDC.64 UR6, c[0x0][0x208] ;  /* 0x0000820000067ab9 */ /* 0x000fe40000000a00 */
[----:B------:R-:W-:Y:S02]  /*7540*/  IADD3.X R0, R25, R34, R0, P2, P5 ;  /* 0x0000002219007210 */ /* 0x000fe400017ea400 */
        /* <DEDUP_REMOVED lines=17> */
.L_x_519:
[----:B------:R-:W-:Y:S05]  /*7660*/  BSYNC B1 ;  /* 0x0000000000017941 */ /* 0x000fea0003800000 */
.L_x_518:
        /* <DEDUP_REMOVED lines=15> */
[----:B------:R-:W-:Y:S02]  /*7760*/  IMAD.MOV.U32 R3, RZ, RZ, R78 ;  /* 0x000000ffff037224 */ /* 0x000fe400078e004e */
        /* <DEDUP_REMOVED lines=16> */
.L_x_520:
[----:B------:R-:W-:Y:S01]  /*7870*/  IMAD R3, R19, 0x8, R18 ;  /* 0x0000000813037824 */ /* 0x000fe200078e0212 */
[----:B------:R-:W-:Y:S01]  /*7880*/  SHF.L.U32 R0, R217, 0x1f, RZ ;  /* 0x0000001fd9007819 */ /* 0x000fe200000006ff */
[----:B------:R-:W1:Y:S01]  /*7890*/  LDC R143, c[0x0][0x2f4] ;  /* 0x0000bd00ff8f7b82 */ /* 0x000e620000000800 */
[----:B------:R-:W-:Y:S01]  /*78a0*/  BSSY B1, `(.L_x_521) ;  /* 0x0000004000017945 */ /* 0x000fe20003800000 */
[----:B------:R-:W-:Y:S01]  /*78b0*/  IMAD.MOV.U32 R123, RZ, RZ, R88 ;  /* 0x000000ffff7b7224 */ /* 0x000fe200078e0058 */
[----:B------:R-:W2:Y:S02]  /*78c0*/  SYNCS.PHASECHK.TRANS64.TRYWAIT P5, [R3+URZ+0x38890], R0 ;  /* 0x03889000030075a7 */ /* 0x000ea400080a017f */
[----:B--2---:R-:W-:Y:S05]  /*78d0*/  @!P5 BRA `(.L_x_522) ;  /* 0x000002440090d947 */ /* 0x004fea0003800000 */
.L_x_859:
[----:B------:R-:W-:Y:S05]  /*78e0*/  BSYNC B1 ;  /* 0x0000000000017941 */ /* 0x000fea0003800000 */
.L_x_521:
[----:B------:R-:W3:Y:S01]  /*78f0*/  LDC.64 R124, c[0x0][0x300] ;  /* 0x0000c000ff7c7b82 */ /* 0x000ee20000000a00 */
[----:B------:R-:W-:Y:S01]  /*7900*/  BSSY B1, `(.L_x_523) ;  /* 0x000010c000017945 */ /* 0x000fe20003800000 */
[----:B-1----:R-:W-:-:S03]  /*7910*/  IADD3 R145, -R115, R143, RZ ;  /* 0x0000008f73917210 */ /* 0x002fc60007ffe1ff */
[----:B------:R-:W-:Y:S05]  /*7920*/  @P4 BRA `(.L_x_524) ;  /* 0x0000001000244947 */ /* 0x000fea0003800000 */
[----:B------:R-:W-:Y:S01]  /*7930*/  ISETP.NE.AND P4, PT, R27, RZ, PT ;  /* 0x000000ff1b00720c */ /* 0x000fe20003f85270 */
[-C--:B---3--:R-:W-:Y:S01]  /*7940*/  IMAD.WIDE.U32 R134, R212, R124.reuse, R122 ;  /* 0x0000007cd4867225 */ /* 0x088fe200078e007a */
[----:B0-----:R-:W-:Y:S01]  /*7950*/  SHF.R.S32.HI R84, RZ, 0x1f, R212 ;  /* 0x0000001fff547819 */ /* 0x001fe200000114d4 */
[----:B------:R-:W-:Y:S04]  /*7960*/  BSSY B2, `(.L_x_525) ;  /* 0x0000084000027945 */ /* 0x000fe80003800000 */
[----:B------:R-:W-:-:S04]  /*7970*/  IMAD R148, R84, R124, RZ ;  /* 0x0000007c54947224 */ /* 0x000fc800078e02ff */
[----:B------:R-:W-:-:S04]  /*7980*/  IMAD R148, R212, R125, R148 ;  /* 0x0000007dd4947224 */ /* 0x000fc800078e0294 */
[----:B------:R-:W-:Y:S01]  /*7990*/  IMAD.IADD R148, R148, 0x1, R135 ;  /* 0x0000000194947824 */ /* 0x000fe200078e0287 */
[----:B------:R-:W-:Y:S06]  /*79a0*/  @!P4 BRA `(.L_x_526) ;  /* 0x0000000400fcc947 */ /* 0x000fec0003800000 */
[----:B------:R-:W-:Y:S01]  /*79b0*/  SEL R84, R115, R145, !P0 ;  /* 0x0000009173547207 */ /* 0x000fe20004000000 */
[----:B------:R-:W-:Y:S01]  /*79c0*/  IMAD.SHL.U32 R86, R212, 0x40, RZ ;  /* 0x00000040d4567824 */ /* 0x000fe200078e00ff */
[----:B------:R-:W-:Y:S01]  /*79d0*/  ISETP.GE.AND P4, PT, R16, R120, PT ;  /* 0x000000781000720c */ /* 0x000fe20003f86270 */
[----:B------:R-:W-:Y:S01]  /*79e0*/  BSSY B3, `(.L_x_527) ;  /* 0x000006e000037945 */ /* 0x000fe20003800000 */
[----:B------:R-:W-:-:S04]  /*79f0*/  SHF.R.S32.HI R85, RZ, 0x1f, R84 ;  /* 0x0000001fff557819 */ /* 0x000fc80000011454 */
[----:B------:R-:W-:-:S04]  /*7a00*/  LEA.HI R84, R85, R84, RZ, 0x4 ;  /* 0x0000005455547211 */ /* 0x000fc800078f20ff */
[----:B------:R-:W-:-:S04]  /*7a10*/  LEA.HI.SX32 R84, R84, R15, 0x1c ;  /* 0x0000000f54547211 */ /* 0x000fc800078fe2ff */
[----:B------:R-:W-:Y:S01]  /*7a20*/  SHF.R.S32.HI R85, RZ, 0x1f, R84 ;  /* 0x0000001fff557819 */ /* 0x000fe20000011454 */
[----:B------:R-:W-:-:S03]  /*7a30*/  IMAD.SHL.U32 R149, R84, 0x8, RZ ;  /* 0x0000000854957824 */ /* 0x000fc600078e00ff */
[----:B------:R-:W-:Y:S02]  /*7a40*/  LEA.HI R84, R85, R84, RZ, 0x3 ;  /* 0x0000005455547211 */ /* 0x000fe400078f18ff */
[----:B------:R-:W-:Y:S02]  /*7a50*/  LOP3.LUT R85, R149, 0x38, RZ, 0xc0, !PT ;  /* 0x0000003895557812 */ /* 0x000fe400078ec0ff */
[----:B------:R-:W-:Y:S02]  /*7a60*/  SHF.R.S32.HI R84, RZ, 0x3, R84 ;  /* 0x00000003ff547819 */ /* 0x000fe40000011454 */
[----:B------:R-:W-:-:S03]  /*7a70*/  LOP3.LUT R85, R85, 0x1c0, R86, 0xf8, !PT ;  /* 0x000001c055557812 */ /* 0x000fc600078ef856 */
[----:B------:R-:W-:Y:S01]  /*7a80*/  IMAD R84, R84, 0x1400, R228 ;  /* 0x0000140054547824 */ /* 0x000fe200078e02e4 */
[----:B------:R-:W-:-:S04]  /*7a90*/  LOP3.LUT R85, R85, R229, RZ, 0x3c, !PT ;  /* 0x000000e555557212 */ /* 0x000fc800078e3cff */
[----:B------:R-:W-:-:S05]  /*7aa0*/  IADD3 R84, R84, R85, RZ ;  /* 0x0000005554547210 */ /* 0x000fca0007ffe0ff */
[C---:B------:R-:W-:Y:S02]  /*7ab0*/  IMAD R88, R19.reuse, 0x5000, R84 ;  /* 0x0000500013587824 */ /* 0x040fe400078e0254 */
[----:B------:R-:W-:Y:S02]  /*7ac0*/  IMAD R84, R19, 0x5000, R138 ;  /* 0x0000500013547824 */ /* 0x000fe400078e028a */
[--C-:B------:R-:W-:Y:S02]  /*7ad0*/  IMAD R88, R88, 0x2, R18.reuse ;  /* 0x0000000258587824 */ /* 0x100fe400078e0212 */
[----:B------:R-:W-:-:S04]  /*7ae0*/  IMAD R84, R84, 0x2, R18 ;  /* 0x0000000254547824 */ /* 0x000fc800078e0212 */
[----:B------:R-:W0:Y:S04]  /*7af0*/  LDS.128 R88, [R88+0x24400] ;  /* 0x0244000058587984 */ /* 0x000e280000000c00 */
[----:B------:R-:W1:Y:S01]  /*7b00*/  LDS.128 R84, [R84+0x24400] ;  /* 0x0244000054547984 */ /* 0x000e620000000c00 */
[----:B------:R-:W-:Y:S05]  /*7b10*/  @P4 BRA `(.L_x_528) ;  /* 0x0000000400684947 */ /* 0x000fea0003800000 */
[----:B0-----:R-:W-:Y:S01]  /*7b20*/  IMAD.MOV.U32 R151, RZ, RZ, R89 ;  /* 0x000000ffff977224 */ /* 0x001fe200078e0059 */
[----:B-1----:R-:W-:Y:S01]  /*7b30*/  MOV R150, R85 ;  /* 0x0000005500967202 */ /* 0x002fe20000000f00 */
[----:B------:R-:W-:Y:S01]  /*7b40*/  HADD2.F32 R153, -RZ, R153.H0_H0 ;  /* 0x20000099ff997230 */ /* 0x000fe20000004100 */
[--C-:B------:R-:W-:Y:S01]  /*7b50*/  SHF.R.U64 R40, R40, 0x10, R41.reuse ;  /* 0x0000001028287819 */ /* 0x100fe20000001229 */
[----:B------:R-:W-:Y:S01]  /*7b60*/  HADD2.F32 R152, -RZ, R152.H0_H0 ;  /* 0x20000098ff987230 */ /* 0x000fe20000004100 */
[----:B------:R-:W-:Y:S01]  /*7b70*/  SHF.R.U32.HI R41, RZ, 0x10, R41 ;  /* 0x00000010ff297819 */ /* 0x000fe20000011629 */
[----:B------:R-:W-:Y:S01]  /*7b80*/  HADD2.F32 R85, -RZ, R151.H0_H0 ;  /* 0x20000097ff557230 */ /* 0x000fe20000004100 */
[----:B------:R-:W-:Y:S01]  /*7b90*/  SHF.R.U64 R48, R48, 0x10, R49 ;  /* 0x0000001030307819 */ /* 0x000fe20000001231 */
[--C-:B------:R-:W-:Y:S01]  /*7ba0*/  HADD2.F32 R154, -RZ, R150.reuse.H0_H0 ;  /* 0x20000096ff9a7230 */ /* 0x100fe20000004100 */
[----:B------:R-:W-:Y:S01]  /*7bb0*/  SHF.R.U64 R42, R42, 0x10, R43 ;  /* 0x000000102a2a7819 */ /* 0x000fe2000000122b */
[----:B------:R-:W-:-:S02]  /*7bc0*/  HADD2.F32 R150, -RZ, R150.H1_H1 ;  /* 0x30000096ff967230 */ /* 0x000fc40000004100 */
[CC--:B------:R-:W-:Y:S01]  /*7bd0*/  FMUL.FTZ R89, R85.reuse, R153.reuse ;  /* 0x0000009955597220 */ /* 0x0c0fe20000410000 */
[----:B------:R-:W-:Y:S02]  /*7be0*/  HADD2.F32 R48, -RZ, R48.H0_H0 ;  /* 0x20000030ff307230 */ /* 0x000fe40000004100 */
[C---:B------:R-:W-:Y:S01]  /*7bf0*/  FMUL.FTZ R153, R154.reuse, R153 ;  /* 0x000000999a997220 */ /* 0x040fe20000410000 */
[----:B------:R-:W-:Y:S02]  /*7c00*/  HADD2.F32 R42, -RZ, R42.H0_H0 ;  /* 0x2000002aff2a7230 */ /* 0x000fe40000004100 */
[-C--:B------:R-:W-:Y:S01]  /*7c10*/  FFMA.FTZ R89, R154, R152.reuse, -R89 ;  /* 0x000000989a597223 */ /* 0x080fe20000010859 */
[----:B------:R-:W-:Y:S01]  /*7c20*/  FFMA.FTZ R85, R85, R152, R153 ;  /* 0x0000009855557223 */ /* 0x000fe20000010099 */
[----:B------:R-:W-:Y:S01]  /*7c30*/  SHF.R.U32.HI R152, RZ, 0x10, R49 ;  /* 0x00000010ff987819 */ /* 0x000fe20000011631 */
[----:B------:R-:W-:Y:S02]  /*7c40*/  HADD2.F32 R49, -RZ, R151.H1_H1 ;  /* 0x30000097ff317230 */ /* 0x000fe40000004100 */
[----:B------:R-:W-:-:S02]  /*7c50*/  HADD2.F32 R151, -RZ, R41.H0_H0 ;  /* 0x20000029ff977230 */ /* 0x000fc40000004100 */
[----:B------:R-:W-:Y:S02]  /*7c60*/  HADD2.F32 R152, -RZ, R152.H0_H0 ;  /* 0x20000098ff987230 */ /* 0x000fe40000004100 */
[----:B------:R-:W-:-:S03]  /*7c70*/  HADD2.F32 R153, -RZ, R178.H0_H0 ;  /* 0x200000b2ff997230 */ /* 0x000fc60000004100 */
[-C--:B------:R-:W-:Y:S01]  /*7c80*/  FMUL.FTZ R41, R49, R152.reuse ;  /* 0x0000009831297220 */ /* 0x080fe20000410000 */
[----:B------:R-:W-:-:S03]  /*7c90*/  FMUL.FTZ R152, R150, R152 ;  /* 0x0000009896987220 */ /* 0x000fc60000410000 */
[-C--:B------:R-:W-:Y:S01]  /*7ca0*/  FFMA.FTZ R41, R150, R151.reuse, -R41 ;  /* 0x0000009796297223 */ /* 0x080fe20000010829 */
[----:B------:R-:W-:Y:S01]  /*7cb0*/  FFMA.FTZ R49, R49, R151, R152 ;  /* 0x0000009731317223 */ /* 0x000fe20000010098 */
[----:B------:R-:W-:Y:S02]  /*7cc0*/  IMAD.MOV.U32 R151, RZ, RZ, R91 ;  /* 0x000000ffff977224 */ /* 0x000fe400078e005b */
[----:B------:R-:W-:Y:S01]  /*7cd0*/  IMAD.MOV.U32 R150, RZ, RZ, R87 ;  /* 0x000000ffff967224 */ /* 0x000fe200078e0057 */
[----:B------:R-:W-:Y:S01]  /*7ce0*/  F2FP.F16.F32.PACK_AB R41, R41, R89 ;  /* 0x000000592929723e */ /* 0x000fe200000000ff */
[----:B------:R-:W-:Y:S01]  /*7cf0*/  HADD2.F32 R152, -RZ, R177.H0_H0 ;  /* 0x200000b1ff987230 */ /* 0x000fe20000004100 */
[----:B------:R-:W-:Y:S01]  /*7d00*/  F2FP.F16.F32.PACK_AB R49, R49, R85 ;  /* 0x000000553131723e */ /* 0x000fe200000000ff */
[----:B------:R-:W-:Y:S01]  /*7d10*/  HADD2.F32 R91, -RZ, R151.H0_H0 ;  /* 0x20000097ff5b7230 */ /* 0x000fe20000004100 */
[----:B------:R-:W-:Y:S01]  /*7d20*/  MOV R85, R41 ;  /* 0x0000002900557202 */ /* 0x000fe20000000f00 */
[----:B------:R-:W-:-:S02]  /*7d30*/  HADD2.F32 R154, -RZ, R150.H0_H0 ;  /* 0x20000096ff9a7230 */ /* 0x000fc40000004100 */
[----:B------:R-:W-:Y:S02]  /*7d40*/  HADD2.F32 R150, -RZ, R150.H1_H1 ;  /* 0x30000096ff967230 */ /* 0x000fe40000004100 */
[CC--:B------:R-:W-:Y:S01]  /*7d50*/  FMUL.FTZ R87, R91.reuse, R153.reuse ;  /* 0x000000995b577220 */ /* 0x0c0fe20000410000 */
[----:B------:R-:W-:Y:S02]  /*7d60*/  IMAD.MOV.U32 R89, RZ, RZ, R49 ;  /* 0x000000ffff597224 */ /* 0x000fe400078e0031 */
[C---:B------:R-:W-:Y:S01]  /*7d70*/  FMUL.FTZ R153, R154.reuse, R153 ;  /* 0x000000999a997220 */ /* 0x040fe20000410000 */
[-C--:B------:R-:W-:Y:S01]  /*7d80*/  FFMA.FTZ R87, R154, R152.reuse, -R87 ;  /* 0x000000989a577223 */ /* 0x080fe20000010857 */
[----:B------:R-:W-:Y:S02]  /*7d90*/  HADD2.F32 R154, -RZ, R178.H1_H1 ;  /* 0x300000b2ff9a7230 */ /* 0x000fe40000004100 */
[----:B------:R-:W-:Y:S01]  /*7da0*/  FFMA.FTZ R91, R91, R152, R153 ;  /* 0x000000985b5b7223 */ /* 0x000fe20000010099 */
[----:B------:R-:W-:-:S02]  /*7db0*/  SHF.R.U32.HI R152, RZ, 0x10, R43 ;  /* 0x00000010ff987819 */ /* 0x000fc4000001162b */
[--C-:B------:R-:W-:Y:S02]  /*7dc0*/  SHF.R.U64 R43, R50, 0x10, R51.reuse ;  /* 0x00000010322b7819 */ /* 0x100fe40000001233 */
[----:B------:R-:W-:Y:S01]  /*7dd0*/  SHF.R.U32.HI R50, RZ, 0x10, R51 ;  /* 0x00000010ff327819 */ /* 0x000fe20000011633 */
[----:B------:R-:W-:Y:S02]  /*7de0*/  HADD2.F32 R51, -RZ, R151.H1_H1 ;  /* 0x30000097ff337230 */ /* 0x000fe40000004100 */
[----:B------:R-:W-:Y:S02]  /*7df0*/  HADD2.F32 R152, -RZ, R152.H0_H0 ;  /* 0x20000098ff987230 */ /* 0x000fe40000004100 */
[----:B------:R-:W-:Y:S02]  /*7e00*/  HADD2.F32 R151, -RZ, R50.H0_H0 ;  /* 0x20000032ff977230 */ /* 0x000fe40000004100 */
[----:B------:R-:W-:-:S03]  /*7e10*/  HADD2.F32 R43, -RZ, R43.H0_H0 ;  /* 0x2000002bff2b7230 */ /* 0x000fc60000004100 */
[----:B------:R-:W-:-:S04]  /*7e20*/  FMUL.FTZ R50, R51, R151 ;  /* 0x0000009733327220 */ /* 0x000fc80000410000 */
[CC--:B------:R-:W-:Y:S01]  /*7e30*/  FFMA.FTZ R50, R150.reuse, R152.reuse, -R50 ;  /* 0x0000009896327223 */ /* 0x0c0fe20000010832 */
[----:B------:R-:W-:Y:S01]  /*7e40*/  FMUL.FTZ R150, R150, R151 ;  /* 0x0000009796967220 */ /* 0x000fe20000410000 */
[--C-:B------:R-:W-:Y:S02]  /*7e50*/  HADD2.F32 R151, -RZ, R88.reuse.H0_H0 ;  /* 0x20000058ff977230 */ /* 0x100fe40000004100 */
[----:B------:R-:W-:Y:S02]  /*7e60*/  HADD2.F32 R88, -RZ, R88.H1_H1 ;  /* 0x30000058ff587230 */ /* 0x000fe40000004100 */
[----:B------:R-:W-:Y:S01]  /*7e70*/  FFMA.FTZ R51, R51, R152, R150 ;  /* 0x0000009833337223 */ /* 0x000fe20000010096 */
[----:B------:R-:W-:Y:S02]  /*7e80*/  HADD2.F32 R150, -RZ, R84.H0_H0 ;  /* 0x20000054ff967230 */ /* 0x000fe40000004100 */
[-C--:B------:R-:W-:Y:S01]  /*7e90*/  FMUL.FTZ R153, R151, R154.reuse ;  /* 0x0000009a97997220 */ /* 0x080fe20000410000 */
[----:B------:R-:W-:Y:S01]  /*7ea0*/  HADD2.F32 R152, -RZ, R177.H1_H1 ;  /* 0x300000b1ff987230 */ /* 0x000fe20000004100 */
[----:B------:R-:W-:Y:S01]  /*7eb0*/  F2FP.F16.F32.PACK_AB R87, R50, R87 ;  /* 0x000000573257723e */ /* 0x000fe200000000ff */
[----:B------:R-:W-:Y:S01]  /*7ec0*/  FMUL.FTZ R154, R150, R154 ;  /* 0x0000009a969a7220 */ /* 0x000fe20000410000 */
[----:B------:R-:W-:-:S02]  /*7ed0*/  F2FP.F16.F32.PACK_AB R91, R51, R91 ;  /* 0x0000005b335b723e */ /* 0x000fc400000000ff */
[-C--:B------:R-:W-:Y:S01]  /*7ee0*/  FFMA.FTZ R150, R150, R152.reuse, -R153 ;  /* 0x0000009896967223 */ /* 0x080fe20000010899 */
[----:B------:R-:W-:Y:S01]  /*7ef0*/  FFMA.FTZ R151, R151, R152, R154 ;  /* 0x0000009897977223 */ /* 0x000fe2000001009a */
[----:B------:R-:W-:Y:S02]  /*7f00*/  HADD2.F32 R152, -RZ, R84.H1_H1 ;  /* 0x30000054ff987230 */ /* 0x000fe40000004100 */
[----:B------:R-:W-:Y:S02]  /*7f10*/  HADD2.F32 R84, -RZ, R40.H0_H0 ;  /* 0x20000028ff547230 */ /* 0x000fe40000004100 */
[-C--:B------:R-:W-:Y:S01]  /*7f20*/  FMUL.FTZ R40, R88, R48.reuse ;  /* 0x0000003058287220 */ /* 0x080fe20000410000 */
[--C-:B------:R-:W-:Y:S02]  /*7f30*/  HADD2.F32 R154, -RZ, R176.reuse.H1_H1 ;  /* 0x300000b0ff9a7230 */ /* 0x100fe40000004100 */
[C---:B------:R-:W-:Y:S01]  /*7f40*/  FMUL.FTZ R48, R152.reuse, R48 ;  /* 0x0000003098307220 */ /* 0x040fe20000410000 */
[----:B------:R-:W-:Y:S01]  /*7f50*/  FFMA.FTZ R40, R152, R84, -R40 ;  /* 0x0000005498287223 */ /* 0x000fe20000010828 */
[----:B------:R-:W-:-:S02]  /*7f60*/  HADD2.F32 R152, -RZ, R176.H0_H0 ;  /* 0x200000b0ff987230 */ /* 0x000fc40000004100 */
[----:B------:R-:W-:Y:S01]  /*7f70*/  FFMA.FTZ R48, R88, R84, R48 ;  /* 0x0000005458307223 */ /* 0x000fe20000010030 */
[----:B------:R-:W-:Y:S02]  /*7f80*/  HADD2.F32 R84, -RZ, R90.H0_H0 ;  /* 0x2000005aff547230 */ /* 0x000fe40000004100 */
[----:B------:R-:W-:Y:S01]  /*7f90*/  HADD2.F32 R88, -RZ, R86.H0_H0 ;  /* 0x20000056ff587230 */ /* 0x000fe20000004100 */
[----:B------:R-:W-:Y:S01]  /*7fa0*/  F2FP.F16.F32.PACK_AB R40, R40, R150 ;  /* 0x000000962828723e */ /* 0x000fe200000000ff */
[----:B------:R-:W-:Y:S02]  /*7fb0*/  HADD2.F32 R90, -RZ, R90.H1_H1 ;  /* 0x3000005aff5a7230 */ /* 0x000fe40000004100 */
[-C--:B------:R-:W-:Y:S01]  /*7fc0*/  FMUL.FTZ R153, R84, R154.reuse ;  /* 0x0000009a54997220 */ /* 0x080fe20000410000 */
[----:B------:R-:W-:Y:S02]  /*7fd0*/  HADD2.F32 R86, -RZ, R86.H1_H1 ;  /* 0x30000056ff567230 */ /* 0x000fe40000004100 */
[----:B------:R-:W-:Y:S01]  /*7fe0*/  FMUL.FTZ R154, R88, R154 ;  /* 0x0000009a589a7220 */ /* 0x000fe20000410000 */
[----:B------:R-:W-:Y:S01]  /*7ff0*/  F2FP.F16.F32.PACK_AB R48, R48, R151 ;  /* 0x000000973030723e */ /* 0x000fe200000000ff */
[----:B------:R-:W-:-:S02]  /*8000*/  FFMA.FTZ R153, R88, R152, -R153 ;  /* 0x0000009858997223 */ /* 0x000fc40000010899 */
[----:B------:R-:W-:Y:S01]  /*8010*/  FFMA.FTZ R154, R84, R152, R154 ;  /* 0x00000098549a7223 */ /* 0x000fe2000001009a */
[-C--:B------:R-:W-:Y:S01]  /*8020*/  FMUL.FTZ R84, R90, R43.reuse ;  /* 0x0000002b5a547220 */ /* 0x080fe20000410000 */
[C---:B------:R-:W-:Y:S01]  /*8030*/  FMUL.FTZ R43, R86.reuse, R43 ;  /* 0x0000002b562b7220 */ /* 0x040fe20000410000 */
[----:B------:R-:W-:Y:S02]  /*8040*/  IMAD.MOV.U32 R88, RZ, RZ, R48 ;  /* 0x000000ffff587224 */ /* 0x000fe400078e0030 */
[-C--:B------:R-:W-:Y:S01]  /*8050*/  FFMA.FTZ R84, R86, R42.reuse, -R84 ;  /* 0x0000002a56547223 */ /* 0x080fe20000010854 */
[----:B------:R-:W-:-:S04]  /*8060*/  FFMA.FTZ R43, R90, R42, R43 ;  /* 0x0000002a5a2b7223 */ /* 0x000fc8000001002b */
[----:B------:R-:W-:Y:S01]  /*8070*/  F2FP.F16.F32.PACK_AB R153, R84, R153 ;  /* 0x000000995499723e */ /* 0x000fe200000000ff */
[----:B------:R-:W-:Y:S01]  /*8080*/  IMAD.MOV.U32 R84, RZ, RZ, R40 ;  /* 0x000000ffff547224 */ /* 0x000fe200078e0028 */
[----:B------:R-:W-:-:S03]  /*8090*/  F2FP.F16.F32.PACK_AB R43, R43, R154 ;  /* 0x0000009a2b2b723e */ /* 0x000fc600000000ff */
[----:B------:R-:W-:Y:S01]  /*80a0*/  IMAD.MOV.U32 R86, RZ, RZ, R153 ;  /* 0x000000ffff567224 */ /* 0x000fe200078e0099 */
[----:B------:R-:W-:-:S07]  /*80b0*/  MOV R90, R43 ;  /* 0x0000002b005a7202 */ /* 0x000fce0000000f00 */
.L_x_528:
[----:B------:R-:W-:Y:S05]  /*80c0*/  BSYNC B3 ;  /* 0x0000000000037941 */ /* 0x000fea0003800000 */
.L_x_527:
[----:B------:R-:W-:Y:S01]  /*80d0*/  ISETP.GE.AND P4, PT, R149, R143, PT ;  /* 0x0000008f9500720c */ /* 0x000fe20003f86270 */
[----:B------:R-:W-:-:S12]  /*80e0*/  ULDC.64 UR4, c[0x0][0x208] ;  /* 0x0000820000047ab9 */ /* 0x000fd80000000a00 */
[--C-:B------:R-:W-:Y:S02]  /*80f0*/  @!P4 SHF.R.S32.HI R43, RZ, 0x1f, R149.reuse ;  /* 0x0000001fff2bc819 */ /* 0x100fe40000011495 */
[----:B------:R-:W-:-:S04]  /*8100*/  @!P4 IADD3 R149, P5, P6, R96, R134, R149 ;  /* 0x000000866095c210 */ /* 0x000fc80007ebe095 */
[----:B------:R-:W-:Y:S02]  /*8110*/  @!P4 IADD3.X R43, R93, R148, R43, P5, P6 ;  /* 0x000000945d2bc210 */ /* 0x000fe40002fec42b */
[----:B------:R-:W-:-:S04]  /*8120*/  IADD3 R41, P5, P6, R96, R134, R14 ;  /* 0x0000008660297210 */ /* 0x000fc80007ebe00e */
[----:B------:R-:W-:Y:S02]  /*8130*/  IADD3.X R42, R93, R148, R8, P5, P6 ;  /* 0x000000945d2a7210 */ /* 0x000fe40002fec408 */
[----:B------:R-:W-:-:S04]  /*8140*/  LEA R40, P5, R41, R116, 0x1 ;  /* 0x0000007429287211 */ /* 0x000fc800078a08ff */
[----:B------:R-:W-:Y:S02]  /*8150*/  LEA.HI.X R41, R41, R117, R42, 0x1, P5 ;  /* 0x0000007529297211 */ /* 0x000fe400028f0c2a */
[----:B------:R-:W-:-:S03]  /*8160*/  @!P4 LEA R42, P5, R149, R116, 0x1 ;  /* 0x00000074952ac211 */ /* 0x000fc600078a08ff */
[----:B-1----:R1:W-:Y:S01]  /*8170*/  STG.E.128 desc[UR4][R40.64], R84 ;  /* 0x0000005428007986 */ /* 0x0023e2000c101d04 */
[----:B------:R-:W-:-:S05]  /*8180*/  @!P4 LEA.HI.X R43, R149, R117, R43, 0x1, P5 ;  /* 0x00000075952bc211 */ /* 0x000fca00028f0c2b */
[----:B0-----:R1:W-:Y:S04]  /*8190*/  @!P4 STG.E.128 desc[UR4][R42.64], R88 ;  /* 0x000000582a00c986 */ /* 0x0013e8000c101d04 */
.L_x_526:
[----:B------:R-:W-:Y:S05]  /*81a0*/  BSYNC B2 ;  /* 0x0000000000027941 */ /* 0x000fea0003800000 */
.L_x_525:
[----:B------:R-:W-:-:S13]  /*81b0*/  ISETP.NE.AND P4, PT, R11, RZ, PT ;  /* 0x000000ff0b00720c */ /* 0x000fda0003f85270 */
[----:B------:R-:W-:Y:S05]  /*81c0*/  @!P4 BRA `(.L_x_524) ;  /* 0x0000000400fcc947 */ /* 0x000fea0003800000 */
[----:B-1----:R-:W-:Y:S01]  /*81d0*/  SEL R40, R115, R145, !P1 ;  /* 0x0000009173287207 */ /* 0x002fe20004800000 */
        /* <DEDUP_REMOVED lines=13> */
[----:B------:R-:W-:-:S05]  /*82b0*/  LOP3.LUT R41, R41, R229, RZ, 0x3c, !PT ;  /* 0x000000e529297212 */ /* 0x000fca00078e3cff */
[----:B------:R-:W-:-:S04]  /*82c0*/  IMAD.IADD R40, R40, 0x1, R41 ;  /* 0x0000000128287824 */ /* 0x000fc800078e0229 */
[C---:B------:R-:W-:Y:S02]  /*82d0*/  IMAD R48, R19.reuse, 0x5000, R40 ;  /* 0x0000500013307824 */ /* 0x040fe400078e0228 */
[----:B------:R-:W-:Y:S02]  /*82e0*/  IMAD R40, R19, 0x5000, R137 ;  /* 0x0000500013287824 */ /* 0x000fe400078e0289 */
[----:B------:R-:W-:-:S03]  /*82f0*/  IMAD R48, R48, 0x2, R18 ;  /* 0x0000000230307824 */ /* 0x000fc600078e0212 */
[----:B------:R-:W-:-:S03]  /*8300*/  LEA R40, R40, R18, 0x1 ;  /* 0x0000001228287211 */ /* 0x000fc600078e08ff */
[----:B------:R-:W0:Y:S04]  /*8310*/  LDS.128 R48, [R48+0x24400] ;  /* 0x0244000030307984 */ /* 0x000e280000000c00 */
[----:B------:R-:W1:Y:S01]  /*8320*/  LDS.128 R40, [R40+0x24400] ;  /* 0x0244000028287984 */ /* 0x000e620000000c00 */
[----:B------:R-:W-:Y:S05]  /*8330*/  @P4 BRA `(.L_x_530) ;  /* 0x0000000400684947 */ /* 0x000fea0003800000 */
[----:B0-----:R-:W-:Y:S01]  /*8340*/  IMAD.MOV.U32 R86, RZ, RZ, R49 ;  /* 0x000000ffff567224 */ /* 0x001fe200078e0031 */
[----:B------:R-:W-:Y:S01]  /*8350*/  SHF.R.U64 R36, R36, 0x10, R37 ;  /* 0x0000001024247819 */ /* 0x000fe20000001225 */
[----:B-1----:R-:W-:Y:S01]  /*8360*/  IMAD.MOV.U32 R85, RZ, RZ, R41 ;  /* 0x000000ffff557224 */ /* 0x002fe200078e0029 */
[----:B------:R-:W-:Y:S01]  /*8370*/  SHF.R.U32.HI R37, RZ, 0x10, R37 ;  /* 0x00000010ff257819 */ /* 0x000fe20000011625 */
[----:B------:R-:W-:Y:S01]  /*8380*/  HADD2.F32 R87, -RZ, R175.H1_H1 ;  /* 0x300000afff577230 */ /* 0x000fe20000004100 */
[----:B------:R-:W-:Y:S01]  /*8390*/  SHF.R.U64 R38, R38, 0x10, R39 ;  /* 0x0000001026267819 */ /* 0x000fe20000001227 */
[----:B------:R-:W-:Y:S02]  /*83a0*/  HADD2.F32 R41, -RZ, R86.H0_H0 ;  /* 0x20000056ff297230 */ /* 0x000fe40000004100 */
[----:B------:R-:W-:Y:S02]  /*83b0*/  HADD2.F32 R89, -RZ, R85.H0_H0 ;  /* 0x20000055ff597230 */ /* 0x000fe40000004100 */
[----:B------:R-:W-:-:S02]  /*83c0*/  HADD2.F32 R88, -RZ, R175.H0_H0 ;  /* 0x200000afff587230 */ /* 0x000fc40000004100 */
[-C--:B------:R-:W-:Y:S01]  /*83d0*/  FMUL.FTZ R49, R41, R87.reuse ;  /* 0x0000005729317220 */ /* 0x080fe20000410000 */
[----:B------:R-:W-:Y:S02]  /*83e0*/  HADD2.F32 R86, -RZ, R86.H1_H1 ;  /* 0x30000056ff567230 */ /* 0x000fe40000004100 */
[C---:B------:R-:W-:Y:S01]  /*83f0*/  FMUL.FTZ R87, R89.reuse, R87 ;  /* 0x0000005759577220 */ /* 0x040fe20000410000 */
[----:B------:R-:W-:Y:S02]  /*8400*/  HADD2.F32 R37, -RZ, R37.H0_H0 ;  /* 0x20000025ff257230 */ /* 0x000fe40000004100 */
[-C--:B------:R-:W-:Y:S01]  /*8410*/  FFMA.FTZ R49, R89, R88.reuse, -R49 ;  /* 0x0000005859317223 */ /* 0x080fe20000010831 */
[----:B------:R-:W-:Y:S02]  /*8420*/  HADD2.F32 R38, -RZ, R38.H0_H0 ;  /* 0x20000026ff267230 */ /* 0x000fe40000004100 */
[----:B------:R-:W-:Y:S01]  /*8430*/  FFMA.FTZ R41, R41, R88, R87 ;  /* 0x0000005829297223 */ /* 0x000fe20000010057 */
[--C-:B------:R-:W-:Y:S01]  /*8440*/  SHF.R.U32.HI R87, RZ, 0x10, R45.reuse ;  /* 0x00000010ff577819 */ /* 0x100fe2000001162d */
[----:B------:R-:W-:Y:S01]  /*8450*/  HADD2.F32 R88, -RZ, R173.H1_H1 ;  /* 0x300000adff587230 */ /* 0x000fe20000004100 */
[----:B------:R-:W-:Y:S01]  /*8460*/  SHF.R.U64 R45, R44, 0x10, R45 ;  /* 0x000000102c2d7819 */ /* 0x000fe2000000122d */
[----:B------:R-:W-:-:S02]  /*8470*/  HADD2.F32 R44, -RZ, R85.H1_H1 ;  /* 0x30000055ff2c7230 */ /* 0x000fc40000004100 */
[----:B------:R-:W-:Y:S02]  /*8480*/  HADD2.F32 R87, -RZ, R87.H0_H0 ;  /* 0x20000057ff577230 */ /* 0x000fe40000004100 */
[----:B------:R-:W-:-:S03]  /*8490*/  HADD2.F32 R45, -RZ, R45.H0_H0 ;  /* 0x2000002dff2d7230 */ /* 0x000fc60000004100 */
[-C--:B------:R-:W-:Y:S01]  /*84a0*/  FMUL.FTZ R85, R86, R87.reuse ;  /* 0x0000005756557220 */ /* 0x080fe20000410000 */
[----:B------:R-:W-:-:S03]  /*84b0*/  FMUL.FTZ R87, R44, R87 ;  /* 0x000000572c577220 */ /* 0x000fc60000410000 */
[-C--:B------:R-:W-:Y:S01]  /*84c0*/  FFMA.FTZ R44, R44, R37.reuse, -R85 ;  /* 0x000000252c2c7223 */ /* 0x080fe20000010855 */
[----:B------:R-:W-:Y:S02]  /*84d0*/  HADD2.F32 R85, -RZ, R51.H0_H0 ;  /* 0x20000033ff557230 */ /* 0x000fe40000004100 */
[----:B------:R-:W-:Y:S01]  /*84e0*/  FFMA.FTZ R37, R86, R37, R87 ;  /* 0x0000002556257223 */ /* 0x000fe20000010057 */
[----:B------:R-:W-:Y:S02]  /*84f0*/  HADD2.F32 R86, -RZ, R173.H0_H0 ;  /* 0x200000adff567230 */ /* 0x000fe40000004100 */
[--C-:B------:R-:W-:Y:S02]  /*8500*/  HADD2.F32 R87, -RZ, R43.reuse.H0_H0 ;  /* 0x2000002bff577230 */ /* 0x100fe40000004100 */
[----:B------:R-:W-:Y:S01]  /*8510*/  FMUL.FTZ R89, R85, R88 ;  /* 0x0000005855597220 */ /* 0x000fe20000410000 */
[----:B------:R-:W-:Y:S01]  /*8520*/  HADD2.F32 R43, -RZ, R43.H1_H1 ;  /* 0x3000002bff2b7230 */ /* 0x000fe20000004100 */
[----:B------:R-:W-:-:S02]  /*8530*/  F2FP.F16.F32.PACK_AB R44, R44, R49 ;  /* 0x000000312c2c723e */ /* 0x000fc400000000ff */
[C---:B------:R-:W-:Y:S01]  /*8540*/  FFMA.FTZ R89, R87.reuse, R86, -R89 ;  /* 0x0000005657597223 */ /* 0x040fe20000010859 */
[----:B------:R-:W-:Y:S01]  /*8550*/  FMUL.FTZ R87, R87, R88 ;  /* 0x0000005857577220 */ /* 0x000fe20000410000 */
[----:B------:R-:W-:Y:S01]  /*8560*/  HADD2.F32 R88, -RZ, R172.H1_H1 ;  /* 0x300000acff587230 */ /* 0x000fe20000004100 */
[----:B------:R-:W-:Y:S01]  /*8570*/  F2FP.F16.F32.PACK_AB R37, R37, R41 ;  /* 0x000000292525723e */ /* 0x000fe200000000ff */
[----:B------:R-:W-:Y:S02]  /*8580*/  IMAD.MOV.U32 R41, RZ, RZ, R44 ;  /* 0x000000ffff297224 */ /* 0x000fe400078e002c */
[----:B------:R-:W-:Y:S01]  /*8590*/  FFMA.FTZ R87, R85, R86, R87 ;  /* 0x0000005655577223 */ /* 0x000fe20000010057 */
[----:B------:R-:W-:Y:S02]  /*85a0*/  SHF.R.U32.HI R85, RZ, 0x10, R39 ;  /* 0x00000010ff557819 */ /* 0x000fe40000011627 */
[--C-:B------:R-:W-:Y:S01]  /*85b0*/  SHF.R.U64 R39, R46, 0x10, R47.reuse ;  /* 0x000000102e277819 */ /* 0x100fe2000000122f */
[----:B------:R-:W-:Y:S01]  /*85c0*/  HADD2.F32 R46, -RZ, R51.H1_H1 ;  /* 0x30000033ff2e7230 */ /* 0x000fe20000004100 */
[----:B------:R-:W-:Y:S01]  /*85d0*/  SHF.R.U32.HI R47, RZ, 0x10, R47 ;  /* 0x00000010ff2f7819 */ /* 0x000fe2000001162f */
[----:B------:R-:W-:-:S02]  /*85e0*/  HADD2.F32 R85, -RZ, R85.H0_H0 ;  /* 0x20000055ff557230 */ /* 0x000fc40000004100 */
[----:B------:R-:W-:Y:S02]  /*85f0*/  HADD2.F32 R39, -RZ, R39.H0_H0 ;  /* 0x20000027ff277230 */ /* 0x000fe40000004100 */
[----:B------:R-:W-:Y:S02]  /*8600*/  HADD2.F32 R47, -RZ, R47.H0_H0 ;  /* 0x2000002fff2f7230 */ /* 0x000fe40000004100 */
[----:B------:R-:W-:-:S03]  /*8610*/  IMAD.MOV.U32 R49, RZ, RZ, R37 ;  /* 0x000000ffff317224 */ /* 0x000fc600078e0025 */
[----:B------:R-:W-:-:S04]  /*8620*/  FMUL.FTZ R51, R46, R47 ;  /* 0x0000002f2e337220 */ /* 0x000fc80000410000 */
[C---:B------:R-:W-:Y:S01]  /*8630*/  FFMA.FTZ R51, R43.reuse, R85, -R51 ;  /* 0x000000552b337223 */ /* 0x040fe20000010833 */
[----:B------:R-:W-:Y:S01]  /*8640*/  FMUL.FTZ R43, R43, R47 ;  /* 0x0000002f2b2b7220 */ /* 0x000fe20000410000 */
[----:B------:R-:W-:-:S03]  /*8650*/  HADD2.F32 R47, -RZ, R172.H0_H0 ;  /* 0x200000acff2f7230 */ /* 0x000fc60000004100 */
[----:B------:R-:W-:Y:S01]  /*8660*/  FFMA.FTZ R43, R46, R85, R43 ;  /* 0x000000552e2b7223 */ /* 0x000fe2000001002b */
[----:B------:R-:W-:Y:S01]  /*8670*/  HADD2.F32 R46, -RZ, R48.H0_H0 ;  /* 0x20000030ff2e7230 */ /* 0x000fe20000004100 */
[----:B------:R-:W-:Y:S01]  /*8680*/  F2FP.F16.F32.PACK_AB R51, R51, R89 ;  /* 0x000000593333723e */ /* 0x000fe200000000ff */
[----:B------:R-:W-:Y:S02]  /*8690*/  HADD2.F32 R85, -RZ, R40.H0_H0 ;  /* 0x20000028ff557230 */ /* 0x000fe40000004100 */
[----:B------:R-:W-:Y:S02]  /*86a0*/  HADD2.F32 R48, -RZ, R48.H1_H1 ;  /* 0x30000030ff307230 */ /* 0x000fe40000004100 */
[-C--:B------:R-:W-:Y:S01]  /*86b0*/  FMUL.FTZ R86, R46, R88.reuse ;  /* 0x000000582e567220 */ /* 0x080fe20000410000 */
[----:B------:R-:W-:Y:S01]  /*86c0*/  F2FP.F16.F32.PACK_AB R87, R43, R87 ;  /* 0x000000572b57723e */ /* 0x000fe200000000ff */
[----:B------:R-:W-:Y:S01]  /*86d0*/  FMUL.FTZ R88, R85, R88 ;  /* 0x0000005855587220 */ /* 0x000fe20000410000 */
[----:B------:R-:W-:-:S02]  /*86e0*/  IMAD.MOV.U32 R43, RZ, RZ, R51 ;  /* 0x000000ffff2b7224 */ /* 0x000fc400078e0033 */
[-C--:B------:R-:W-:Y:S01]  /*86f0*/  FFMA.FTZ R86, R85, R47.reuse, -R86 ;  /* 0x0000002f55567223 */ /* 0x080fe20000010856 */
[----:B------:R-:W-:Y:S02]  /*8700*/  HADD2.F32 R85, -RZ, R171.H1_H1 ;  /* 0x300000abff557230 */ /* 0x000fe40000004100 */
[----:B------:R-:W-:Y:S01]  /*8710*/  FFMA.FTZ R88, R46, R47, R88 ;  /* 0x0000002f2e587223 */ /* 0x000fe20000010058 */
[----:B------:R-:W-:Y:S02]  /*8720*/  HADD2.F32 R46, -RZ, R40.H1_H1 ;  /* 0x30000028ff2e7230 */ /* 0x000fe40000004100 */
[----:B------:R-:W-:Y:S02]  /*8730*/  HADD2.F32 R40, -RZ, R36.H0_H0 ;  /* 0x20000024ff287230 */ /* 0x000fe40000004100 */
[-C--:B------:R-:W-:Y:S01]  /*8740*/  FMUL.FTZ R36, R48, R45.reuse ;  /* 0x0000002d30247220 */ /* 0x080fe20000410000 */
[--C-:B------:R-:W-:Y:S02]  /*8750*/  HADD2.F32 R47, -RZ, R42.reuse.H0_H0 ;  /* 0x2000002aff2f7230 */ /* 0x100fe40000004100 */
[----:B------:R-:W-:Y:S01]  /*8760*/  FMUL.FTZ R45, R46, R45 ;  /* 0x0000002d2e2d7220 */ /* 0x000fe20000410000 */
[----:B------:R-:W-:-:S02]  /*8770*/  HADD2.F32 R42, -RZ, R42.H1_H1 ;  /* 0x3000002aff2a7230 */ /* 0x000fc40000004100 */
[-C--:B------:R-:W-:Y:S01]  /*8780*/  FFMA.FTZ R36, R46, R40.reuse, -R36 ;  /* 0x000000282e247223 */ /* 0x080fe20000010824 */
[----:B------:R-:W-:Y:S02]  /*8790*/  HADD2.F32 R46, -RZ, R171.H0_H0 ;  /* 0x200000abff2e7230 */ /* 0x000fe40000004100 */
[----:B------:R-:W-:Y:S01]  /*87a0*/  FFMA.FTZ R40, R48, R40, R45 ;  /* 0x0000002830287223 */ /* 0x000fe2000001002d */
[--C-:B------:R-:W-:Y:S02]  /*87b0*/  HADD2.F32 R45, -RZ, R50.reuse.H0_H0 ;  /* 0x20000032ff2d7230 */ /* 0x100fe40000004100 */
[----:B------:R-:W-:Y:S01]  /*87c0*/  HADD2.F32 R50, -RZ, R50.H1_H1 ;  /* 0x30000032ff327230 */ /* 0x000fe20000004100 */
[----:B------:R-:W-:Y:S01]  /*87d0*/  F2FP.F16.F32.PACK_AB R36, R36, R86 ;  /* 0x000000562424723e */ /* 0x000fe200000000ff */
[----:B------:R-:W-:Y:S02]  /*87e0*/  IMAD.MOV.U32 R51, RZ, RZ, R87 ;  /* 0x000000ffff337224 */ /* 0x000fe400078e0057 */
[-C--:B------:R-:W-:Y:S01]  /*87f0*/  FMUL.FTZ R48, R45, R85.reuse ;  /* 0x000000552d307220 */ /* 0x080fe20000410000 */
[----:B------:R-:W-:Y:S01]  /*8800*/  FMUL.FTZ R85, R47, R85 ;  /* 0x000000552f557220 */ /* 0x000fe20000410000 */
[----:B------:R-:W-:-:S02]  /*8810*/  F2FP.F16.F32.PACK_AB R88, R40, R88 ;  /* 0x000000582858723e */ /* 0x000fc400000000ff */
[-C--:B------:R-:W-:Y:S01]  /*8820*/  FFMA.FTZ R48, R47, R46.reuse, -R48 ;  /* 0x0000002e2f307223 */ /* 0x080fe20000010830 */
[----:B------:R-:W-:Y:S01]  /*8830*/  FFMA.FTZ R85, R45, R46, R85 ;  /* 0x0000002e2d557223 */ /* 0x000fe20000010055 */
[-C--:B------:R-:W-:Y:S01]  /*8840*/  FMUL.FTZ R45, R50, R39.reuse ;  /* 0x00000027322d7220 */ /* 0x080fe20000410000 */
[C---:B------:R-:W-:Y:S01]  /*8850*/  FMUL.FTZ R39, R42.reuse, R39 ;  /* 0x000000272a277220 */ /* 0x040fe20000410000 */
[----:B------:R-:W-:Y:S02]  /*8860*/  MOV R40, R36 ;  /* 0x0000002400287202 */ /* 0x000fe40000000f00 */
[-C--:B------:R-:W-:Y:S01]  /*8870*/  FFMA.FTZ R45, R42, R38.reuse, -R45 ;  /* 0x000000262a2d7223 */ /* 0x080fe2000001082d */
[----:B------:R-:W-:-:S04]  /*8880*/  FFMA.FTZ R39, R50, R38, R39 ;  /* 0x0000002632277223 */ /* 0x000fc80000010027 */
[----:B------:R-:W-:Y:S01]  /*8890*/  F2FP.F16.F32.PACK_AB R45, R45, R48 ;  /* 0x000000302d2d723e */ /* 0x000fe200000000ff */
[----:B------:R-:W-:Y:S01]  /*88a0*/  IMAD.MOV.U32 R48, RZ, RZ, R88 ;  /* 0x000000ffff307224 */ /* 0x000fe200078e0058 */
[----:B------:R-:W-:Y:S02]  /*88b0*/  F2FP.F16.F32.PACK_AB R39, R39, R85 ;  /* 0x000000552727723e */ /* 0x000fe400000000ff */
[----:B------:R-:W-:-:S03]  /*88c0*/  MOV R42, R45 ;  /* 0x0000002d002a7202 */ /* 0x000fc60000000f00 */
[----:B------:R-:W-:-:S07]  /*88d0*/  IMAD.MOV.U32 R50, RZ, RZ, R39 ;  /* 0x000000ffff327224 */ /* 0x000fce00078e0027 */
.L_x_530:
[----:B------:R-:W-:Y:S05]  /*88e0*/  BSYNC B2 ;  /* 0x0000000000027941 */ /* 0x000fea0003800000 */
.L_x_529:
        /* <DEDUP_REMOVED lines=13> */
.L_x_524:
[----:B------:R-:W-:Y:S05]  /*89c0*/  BSYNC B1 ;  /* 0x0000000000017941 */ /* 0x000fea0003800000 */
.L_x_523:
[----:B----4-:R-:W4:Y:S01]  /*89d0*/  LDL R36, [R1+0x10] ;  /* 0x0000100001247983 */ /* 0x010f220000100800 */
[----:B------:R-:W-:Y:S01]  /*89e0*/  BSSY B1, `(.L_x_531) ;  /* 0x0000106000017945 */ /* 0x000fe20003800000 */
[----:B----4-:R-:W-:-:S13]  /*89f0*/  LOP3.LUT P4, RZ, R36, 0x1, RZ, 0xc0, !PT ;  /* 0x0000000124ff7812 */ /* 0x010fda000788c0ff */
[----:B------:R-:W-:Y:S05]  /*8a00*/  @P4 BRA `(.L_x_532) ;  /* 0x00000010000c4947 */ /* 0x000fea0003800000 */
[----:B------:R-:W-:Y:S01]  /*8a10*/  ISETP.NE.AND P4, PT, R27, RZ, PT ;  /* 0x000000ff1b00720c */ /* 0x000fe20003f85270 */
[-C--:B---3--:R-:W-:Y:S01]  /*8a20*/  IMAD R50, R142, R124.reuse, RZ ;  /* 0x0000007c8e327224 */ /* 0x088fe200078e02ff */
[----:B------:R-:W-:Y:S01]  /*8a30*/  IADD3 R36, R212, 0x20, RZ ;  /* 0x00000020d4247810 */ /* 0x000fe20007ffe0ff */
[----:B------:R-:W-:Y:S04]  /*8a40*/  BSSY B2, `(.L_x_533) ;  /* 0x0000081000027945 */ /* 0x000fe80003800000 */
[C---:B------:R-:W-:Y:S02]  /*8a50*/  IMAD R50, R36.reuse, R125, R50 ;  /* 0x0000007d24327224 */ /* 0x040fe400078e0232 */
[----:B------:R-:W-:-:S04]  /*8a60*/  IMAD.WIDE.U32 R44, R36, R124, R122 ;  /* 0x0000007c242c7225 */ /* 0x000fc800078e007a */
[----:B------:R-:W-:Y:S01]  /*8a70*/  IMAD.IADD R50, R45, 0x1, R50 ;  /* 0x000000012d327824 */ /* 0x000fe200078e0232 */
[----:B------:R-:W-:Y:S06]  /*8a80*/  @!P4 BRA `(.L_x_534) ;  /* 0x0000000400f0c947 */ /* 0x000fec0003800000 */
[----:B------:R-:W-:Y:S01]  /*8a90*/  SEL R36, R115, R145, !P0 ;  /* 0x0000009173247207 */ /* 0x000fe20004000000 */
[----:B------:R-:W-:Y:S01]  /*8aa0*/  BSSY B3, `(.L_x_535) ;  /* 0x000006d000037945 */ /* 0x000fe20003800000 */
[----:B------:R-:W-:Y:S02]  /*8ab0*/  SHF.R.U32.HI R38, RZ, 0x3, R223 ;  /* 0x00000003ff267819 */ /* 0x000fe400000116df */
[----:B------:R-:W-:Y:S02]  /*8ac0*/  SHF.R.S32.HI R37, RZ, 0x1f, R36 ;  /* 0x0000001fff257819 */ /* 0x000fe40000011424 */
[----:B------:R-:W-:Y:S02]  /*8ad0*/  ISETP.GE.AND P4, PT, R16, R120, PT ;  /* 0x000000781000720c */ /* 0x000fe40003f86270 */
[----:B------:R-:W-:-:S04]  /*8ae0*/  LEA.HI R37, R37, R36, RZ, 0x4 ;  /* 0x0000002425257211 */ /* 0x000fc800078f20ff */
[----:B------:R-:W-:-:S04]  /*8af0*/  LEA.HI.SX32 R46, R37, R15, 0x1c ;  /* 0x0000000f252e7211 */ /* 0x000fc800078fe2ff */
[----:B------:R-:W-:-:S04]  /*8b00*/  SHF.R.S32.HI R37, RZ, 0x1f, R46 ;  /* 0x0000001fff257819 */ /* 0x000fc8000001142e */
[----:B------:R-:W-:Y:S01]  /*8b10*/  LEA.HI R37, R37, R46, RZ, 0x3 ;  /* 0x0000002e25257211 */ /* 0x000fe200078f18ff */
[----:B------:R-:W-:-:S03]  /*8b20*/  IMAD.SHL.U32 R46, R46, 0x8, RZ ;  /* 0x000000082e2e7824 */ /* 0x000fc600078e00ff */
[----:B------:R-:W-:Y:S02]  /*8b30*/  SHF.R.S32.HI R37, RZ, 0x3, R37 ;  /* 0x00000003ff257819 */ /* 0x000fe40000011425 */
[----:B------:R-:W-:-:S03]  /*8b40*/  LOP3.LUT R36, R223, 0x38, R46, 0xf8, !PT ;  /* 0x00000038df247812 */ /* 0x000fc600078ef82e */
[----:B------:R-:W-:Y:S01]  /*8b50*/  IMAD R37, R37, 0x1400, R227 ;  /* 0x0000140025257824 */ /* 0x000fe200078e02e3 */
[----:B------:R-:W-:-:S05]  /*8b60*/  LOP3.LUT R36, R36, R38, RZ, 0x3c, !PT ;  /* 0x0000002624247212 */ /* 0x000fca00078e3cff */
[----:B------:R-:W-:-:S04]  /*8b70*/  IMAD.IADD R36, R37, 0x1, R36 ;  /* 0x0000000125247824 */ /* 0x000fc800078e0224 */
[C---:B-1----:R-:W-:Y:S02]  /*8b80*/  IMAD R40, R19.reuse, 0x5000, R36 ;  /* 0x0000500013287824 */ /* 0x042fe400078e0224 */
[----:B------:R-:W-:Y:S02]  /*8b90*/  IMAD R36, R19, 0x5000, R136 ;  /* 0x0000500013247824 */ /* 0x000fe400078e0288 */
[----:B------:R-:W-:-:S03]  /*8ba0*/  IMAD R40, R40, 0x2, R18 ;  /* 0x0000000228287824 */ /* 0x000fc600078e0212 */
[----:B------:R-:W-:-:S03]  /*8bb0*/  LEA R36, R36, R18, 0x1 ;  /* 0x0000001224247211 */ /* 0x000fc600078e08ff */
[----:B------:R-:W1:Y:S04]  /*8bc0*/  LDS.128 R40, [R40+0x24400] ;  /* 0x0244000028287984 */ /* 0x000e680000000c00 */
[----:B------:R-:W3:Y:S01]  /*8bd0*/  LDS.128 R36, [R36+0x24400] ;  /* 0x0244000024247984 */ /* 0x000ee20000000c00 */
[----:B------:R-:W-:Y:S05]  /*8be0*/  @P4 BRA `(.L_x_536) ;  /* 0x0000000400604947 */ /* 0x000fea0003800000 */
[----:B------:R-:W-:Y:S01]  /*8bf0*/  HADD2.F32 R48, -RZ, R170.H1_H1 ;  /* 0x300000aaff307230 */ /* 0x000fe20000004100 */
[----:B------:R-:W-:Y:S01]  /*8c00*/  SHF.R.U64 R64, R64, 0x10, R65 ;  /* 0x0000001040407819 */ /* 0x000fe20000001241 */
[----:B-1----:R-:W-:Y:S02]  /*8c10*/  HADD2.F32 R47, -RZ, R41.H0_H0 ;  /* 0x20000029ff2f7230 */ /* 0x002fe40000004100 */
[----:B---3--:R-:W-:Y:S02]  /*8c20*/  HADD2.F32 R51, -RZ, R37.H0_H0 ;  /* 0x20000025ff337230 */ /* 0x008fe40000004100 */
[----:B------:R-:W-:Y:S02]  /*8c30*/  HADD2.F32 R49, -RZ, R168.H1_H1 ;  /* 0x300000a8ff317230 */ /* 0x000fe40000004100 */
[-C--:B0-----:R-:W-:Y:S01]  /*8c40*/  FMUL.FTZ R84, R47, R48.reuse ;  /* 0x000000302f547220 */ /* 0x081fe20000410000 */
[----:B------:R-:W-:Y:S02]  /*8c50*/  HADD2.F32 R170, -RZ, R170.H0_H0 ;  /* 0x200000aaffaa7230 */ /* 0x000fe40000004100 */
[----:B------:R-:W-:Y:S01]  /*8c60*/  FMUL.FTZ R48, R51, R48 ;  /* 0x0000003033307220 */ /* 0x000fe20000410000 */
[----:B------:R-:W-:-:S02]  /*8c70*/  HADD2.F32 R168, -RZ, R168.H0_H0 ;  /* 0x200000a8ffa87230 */ /* 0x000fc40000004100 */
[-C--:B------:R-:W-:Y:S01]  /*8c80*/  FFMA.FTZ R84, R51, R49.reuse, -R84 ;  /* 0x0000003133547223 */ /* 0x080fe20000010854 */
[----:B------:R-:W-:Y:S02]  /*8c90*/  HADD2.F32 R51, -RZ, R41.H1_H1 ;  /* 0x30000029ff337230 */ /* 0x000fe40000004100 */
[----:B------:R-:W-:Y:S01]  /*8ca0*/  FFMA.FTZ R47, R47, R49, R48 ;  /* 0x000000312f2f7223 */ /* 0x000fe20000010030 */
[----:B------:R-:W-:Y:S01]  /*8cb0*/  SHF.R.U32.HI R49, RZ, 0x10, R65 ;  /* 0x00000010ff317819 */ /* 0x000fe20000011641 */
[----:B------:R-:W-:Y:S01]  /*8cc0*/  HADD2.F32 R41, -RZ, R37.H1_H1 ;  /* 0x30000025ff297230 */ /* 0x000fe20000004100 */
[--C-:B------:R-:W-:Y:S01]  /*8cd0*/  SHF.R.U64 R48, R56, 0x10, R57.reuse ;  /* 0x0000001038307819 */ /* 0x100fe20000001239 */
[----:B------:R-:W-:Y:S01]  /*8ce0*/  HADD2.F32 R64, -RZ, R64.H0_H0 ;  /* 0x20000040ff407230 */ /* 0x000fe20000004100 */
[----:B------:R-:W-:Y:S01]  /*8cf0*/  SHF.R.U32.HI R56, RZ, 0x10, R57 ;  /* 0x00000010ff387819 */ /* 0x000fe20000011639 */
[----:B------:R-:W-:Y:S02]  /*8d00*/  HADD2.F32 R49, -RZ, R49.H0_H0 ;  /* 0x20000031ff317230 */ /* 0x000fe40000004100 */
[----:B------:R-:W-:-:S02]  /*8d10*/  HADD2.F32 R57, -RZ, R39.H0_H0 ;  /* 0x20000027ff397230 */ /* 0x000fc40000004100 */
[----:B------:R-:W-:Y:S02]  /*8d20*/  HADD2.F32 R56, -RZ, R56.H0_H0 ;  /* 0x20000038ff387230 */ /* 0x000fe40000004100 */
[-C--:B------:R-:W-:Y:S01]  /*8d30*/  FMUL.FTZ R37, R51, R49.reuse ;  /* 0x0000003133257220 */ /* 0x080fe20000410000 */
[C---:B------:R-:W-:Y:S01]  /*8d40*/  FMUL.FTZ R49, R41.reuse, R49 ;  /* 0x0000003129317220 */ /* 0x040fe20000410000 */
[----:B------:R-:W-:Y:S02]  /*8d50*/  HADD2.F32 R39, -RZ, R39.H1_H1 ;  /* 0x30000027ff277230 */ /* 0x000fe40000004100 */
[-C--:B------:R-:W-:Y:S01]  /*8d60*/  FFMA.FTZ R41, R41, R56.reuse, -R37 ;  /* 0x0000003829297223 */ /* 0x080fe20000010825 */
[----:B------:R-:W-:Y:S01]  /*8d70*/  FFMA.FTZ R37, R51, R56, R49 ;  /* 0x0000003833257223 */ /* 0x000fe20000010031 */
[----:B------:R-:W-:Y:S02]  /*8d80*/  HADD2.F32 R49, -RZ, R169.H1_H1 ;  /* 0x300000a9ff317230 */ /* 0x000fe40000004100 */
[----:B------:R-:W-:Y:S01]  /*8d90*/  HADD2.F32 R51, -RZ, R43.H0_H0 ;  /* 0x2000002bff337230 */ /* 0x000fe20000004100 */
[----:B------:R-:W-:Y:S01]  /*8da0*/  F2FP.F16.F32.PACK_AB R41, R41, R84 ;  /* 0x000000542929723e */ /* 0x000fe200000000ff */
[----:B------:R-:W-:Y:S01]  /*8db0*/  HADD2.F32 R56, -RZ, R167.H1_H1 ;  /* 0x300000a7ff387230 */ /* 0x000fe20000004100 */
[----:B------:R-:W-:Y:S01]  /*8dc0*/  F2FP.F16.F32.PACK_AB R47, R37, R47 ;  /* 0x0000002f252f723e */ /* 0x000fe200000000ff */
[----:B------:R-:W-:-:S02]  /*8dd0*/  HADD2.F32 R43, -RZ, R43.H1_H1 ;  /* 0x3000002bff2b7230 */ /* 0x000fc40000004100 */
[-C--:B------:R-:W-:Y:S01]  /*8de0*/  FMUL.FTZ R65, R51, R49.reuse ;  /* 0x0000003133417220 */ /* 0x080fe20000410000 */
[C---:B------:R-:W-:Y:S01]  /*8df0*/  FMUL.FTZ R49, R57.reuse, R49 ;  /* 0x0000003139317220 */ /* 0x040fe20000410000 */
[----:B------:R-:W-:Y:S02]  /*8e00*/  HADD2.F32 R48, -RZ, R48.H0_H0 ;  /* 0x20000030ff307230 */ /* 0x000fe40000004100 */
[-C--:B------:R-:W-:Y:S01]  /*8e10*/  FFMA.FTZ R65, R57, R56.reuse, -R65 ;  /* 0x0000003839417223 */ /* 0x080fe20000010841 */
[----:B------:R-:W-:Y:S01]  /*8e20*/  FFMA.FTZ R49, R51, R56, R49 ;  /* 0x0000003833317223 */ /* 0x000fe20000010031 */
[--C-:B------:R-:W-:Y:S01]  /*8e30*/  SHF.R.U64 R56, R66, 0x10, R67.reuse ;  /* 0x0000001042387819 */ /* 0x100fe20000001243 */
[----:B------:R-:W-:Y:S01]  /*8e40*/  HADD2.F32 R169, -RZ, R169.H0_H0 ;  /* 0x200000a9ffa97230 */ /* 0x000fe20000004100 */
[----:B------:R-:W-:Y:S01]  /*8e50*/  SHF.R.U32.HI R66, RZ, 0x10, R67 ;  /* 0x00000010ff427819 */ /* 0x000fe20000011643 */
[----:B------:R-:W-:Y:S01]  /*8e60*/  HADD2.F32 R167, -RZ, R167.H0_H0 ;  /* 0x200000a7ffa77230 */ /* 0x000fe20000004100 */
[--C-:B------:R-:W-:Y:S01]  /*8e70*/  SHF.R.U64 R51, R58, 0x10, R59.reuse ;  /* 0x000000103a337819 */ /* 0x100fe2000000123b */
[----:B------:R-:W-:Y:S01]  /*8e80*/  HADD2.F32 R56, -RZ, R56.H0_H0 ;  /* 0x20000038ff387230 */ /* 0x000fe20000004100 */
[----:B------:R-:W-:Y:S01]  /*8e90*/  SHF.R.U32.HI R58, RZ, 0x10, R59 ;  /* 0x00000010ff3a7819 */ /* 0x000fe2000001163b */
[----:B------:R-:W-:-:S02]  /*8ea0*/  HADD2.F32 R66, -RZ, R66.H0_H0 ;  /* 0x20000042ff427230 */ /* 0x000fc40000004100 */
[----:B------:R-:W-:Y:S02]  /*8eb0*/  HADD2.F32 R51, -RZ, R51.H0_H0 ;  /* 0x20000033ff337230 */ /* 0x000fe40000004100 */
[----:B------:R-:W-:Y:S02]  /*8ec0*/  HADD2.F32 R58, -RZ, R58.H0_H0 ;  /* 0x2000003aff3a7230 */ /* 0x000fe40000004100 */
[----:B------:R-:W-:Y:S01]  /*8ed0*/  FMUL.FTZ R57, R43, R66 ;  /* 0x000000422b397220 */ /* 0x000fe20000410000 */
[----:B------:R-:W-:Y:S02]  /*8ee0*/  IMAD.MOV.U32 R37, RZ, RZ, R41 ;  /* 0x000000ffff257224 */ /* 0x000fe400078e0029 */
[----:B------:R-:W-:Y:S02]  /*8ef0*/  IMAD.MOV.U32 R41, RZ, RZ, R47 ;  /* 0x000000ffff297224 */ /* 0x000fe400078e002f */
[C---:B------:R-:W-:Y:S01]  /*8f00*/  FFMA.FTZ R57, R39.reuse, R58, -R57 ;  /* 0x0000003a27397223 */ /* 0x040fe20000010839 */
[----:B------:R-:W-:-:S04]  /*8f10*/  FMUL.FTZ R39, R39, R66 ;  /* 0x0000004227277220 */ /* 0x000fc80000410000 */
[----:B------:R-:W-:Y:S01]  /*8f20*/  FFMA.FTZ R39, R43, R58, R39 ;  /* 0x0000003a2b277223 */ /* 0x000fe20000010027 */
[----:B------:R-:W-:Y:S01]  /*8f30*/  HADD2.F32 R43, -RZ, R40.H0_H0 ;  /* 0x20000028ff2b7230 */ /* 0x000fe20000004100 */
[----:B------:R-:W-:Y:S01]  /*8f40*/  F2FP.F16.F32.PACK_AB R57, R57, R65 ;  /* 0x000000413939723e */ /* 0x000fe200000000ff */
[----:B------:R-:W-:Y:S02]  /*8f50*/  HADD2.F32 R58, -RZ, R36.H0_H0 ;  /* 0x20000024ff3a7230 */ /* 0x000fe40000004100 */
[----:B------:R-:W-:Y:S02]  /*8f60*/  HADD2.F32 R40, -RZ, R40.H1_H1 ;  /* 0x30000028ff287230 */ /* 0x000fe40000004100 */
[-C--:B------:R-:W-:Y:S01]  /*8f70*/  FMUL.FTZ R59, R43, R170.reuse ;  /* 0x000000aa2b3b7220 */ /* 0x080fe20000410000 */
[----:B------:R-:W-:Y:S02]  /*8f80*/  HADD2.F32 R36, -RZ, R36.H1_H1 ;  /* 0x30000024ff247230 */ /* 0x000fe40000004100 */
[C---:B------:R-:W-:Y:S01]  /*8f90*/  FMUL.FTZ R170, R58.reuse, R170 ;  /* 0x000000aa3aaa7220 */ /* 0x040fe20000410000 */
[----:B------:R-:W-:Y:S01]  /*8fa0*/  F2FP.F16.F32.PACK_AB R49, R39, R49 ;  /* 0x000000312731723e */ /* 0x000fe200000000ff */
[----:B------:R-:W-:Y:S01]  /*8fb0*/  FFMA.FTZ R59, R58, R168, -R59 ;  /* 0x000000a83a3b7223 */ /* 0x000fe2000001083b */
[----:B------:R-:W-:-:S02]  /*8fc0*/  IMAD.MOV.U32 R39, RZ, RZ, R57 ;  /* 0x000000ffff277224 */ /* 0x000fc400078e0039 */
[----:B------:R-:W-:Y:S01]  /*8fd0*/  FFMA.FTZ R170, R43, R168, R170 ;  /* 0x000000a82baa7223 */ /* 0x000fe200000100aa */
[-C--:B------:R-:W-:Y:S01]  /*8fe0*/  FMUL.FTZ R43, R40, R64.reuse ;  /* 0x00000040282b7220 */ /* 0x080fe20000410000 */
[----:B------:R-:W-:-:S03]  /*8ff0*/  FMUL.FTZ R64, R36, R64 ;  /* 0x0000004024407220 */ /* 0x000fc60000410000 */
[-C--:B------:R-:W-:Y:S01]  /*9000*/  FFMA.FTZ R43, R36, R48.reuse, -R43 ;  /* 0x00000030242b7223 */ /* 0x080fe2000001082b */
        /* <DEDUP_REMOVED lines=18> */
[----:B------:R-:W-:Y:S01]  /*9130*/  F2FP.F16.F32.PACK_AB R56, R56, R169 ;  /* 0x000000a93838723e */ /* 0x000fe200000000ff */
[----:B------:R-:W-:Y:S02]  /*9140*/  IMAD.MOV.U32 R43, RZ, RZ, R49 ;  /* 0x000000ffff2b7224 */ /* 0x000fe400078e0031 */
[----:B------:R-:W-:Y:S01]  /*9150*/  IMAD.MOV.U32 R38, RZ, RZ, R48 ;  /* 0x000000ffff267224 */ /* 0x000fe200078e0030 */
[----:B------:R-:W-:-:S07]  /*9160*/  MOV R42, R56 ;  /* 0x00000038002a7202 */ /* 0x000fce0000000f00 */
.L_x_536:
[----:B------:R-:W-:Y:S05]  /*9170*/  BSYNC B3 ;  /* 0x0000000000037941 */ /* 0x000fea0003800000 */
.L_x_535:
        /* <DEDUP_REMOVED lines=10> */
[----:B---3--:R3:W-:Y:S01]  /*9220*/  STG.E.128 desc[UR4][R46.64], R36 ;  /* 0x000000242e007986 */ /* 0x0087e2000c101d04 */
[----:B------:R-:W-:-:S05]  /*9230*/  @!P4 LEA.HI.X R49, R51, R117, R49, 0x1, P5 ;  /* 0x000000753331c211 */ /* 0x000fca00028f0c31 */
[----:B-1----:R3:W-:Y:S04]  /*9240*/  @!P4 STG.E.128 desc[UR4][R48.64], R40 ;  /* 0x000000283000c986 */ /* 0x0027e8000c101d04 */
.L_x_534:
[----:B------:R-:W-:Y:S05]  /*9250*/  BSYNC B2 ;  /* 0x0000000000027941 */ /* 0x000fea0003800000 */
.L_x_533:
[----:B------:R-:W-:-:S13]  /*9260*/  ISETP.NE.AND P4, PT, R11, RZ, PT ;  /* 0x000000ff0b00720c */ /* 0x000fda0003f85270 */
[----:B------:R-:W-:Y:S05]  /*9270*/  @!P4 BRA `(.L_x_532) ;  /* 0x0000000400f0c947 */ /* 0x000fea0003800000 */
[----:B---3--:R-:W-:Y:S01]  /*9280*/  SEL R36, R115, R145, !P1 ;  /* 0x0000009173247207 */ /* 0x008fe20004800000 */
        /* <DEDUP_REMOVED lines=26> */
[-C--:B------:R-:W-:Y:S01]  /*9430*/  FMUL.FTZ R56, R47, R48.reuse ;  /* 0x000000302f387220 */ /* 0x080fe20000410000 */
        /* <DEDUP_REMOVED lines=82> */
.L_x_538:
[----:B------:R-:W-:Y:S05]  /*9960*/  BSYNC B2 ;  /* 0x0000000000027941 */ /* 0x000fea0003800000 */
.L_x_537:
        /* <DEDUP_REMOVED lines=13> */
.L_x_532:
[----:B------:R-:W-:Y:S05]  /*9a40*/  BSYNC B1 ;  /* 0x0000000000017941 */ /* 0x000fea0003800000 */
.L_x_531:
[----:B---34-:R-:W-:Y:S02]  /*9a50*/  VIADD R37, R212, 0x40 ;  /* 0x00000040d4257836 */ /* 0x018fe40000000000 */
[-C--:B------:R-:W-:Y:S02]  /*9a60*/  IMAD R36, R140, R124.reuse, RZ ;  /* 0x0000007c8c247224 */ /* 0x080fe400078e02ff */
[----:B------:R-:W-:-:S04]  /*9a70*/  IMAD.WIDE.U32 R122, R37, R124, R122 ;  /* 0x0000007c257a7225 */ /* 0x000fc800078e007a */
[----:B------:R-:W-:Y:S01]  /*9a80*/  IMAD R36, R37, R125, R36 ;  /* 0x0000007d25247224 */ /* 0x000fe200078e0224 */
[----:B------:R-:W-:Y:S06]  /*9a90*/  @P3 BRA `(.L_x_499) ;  /* 0x0000001400083947 */ /* 0x000fec0003800000 */
[----:B------:R-:W-:Y:S01]  /*9aa0*/  ISETP.NE.AND P3, PT, R27, RZ, PT ;  /* 0x000000ff1b00720c */ /* 0x000fe20003f65270 */
[----:B------:R-:W-:Y:S01]  /*9ab0*/  BSSY B1, `(.L_x_539) ;  /* 0x000007f000017945 */ /* 0x000fe20003800000 */
[----:B------:R-:W-:-:S11]  /*9ac0*/  IMAD.IADD R46, R123, 0x1, R36 ;  /* 0x000000017b2e7824 */ /* 0x000fd600078e0224 */
[----:B------:R-:W-:Y:S05]  /*9ad0*/  @!P3 BRA `(.L_x_540) ;  /* 0x0000000400f0b947 */ /* 0x000fea0003800000 */
        /* <DEDUP_REMOVED lines=8> */
[----:B------:R-:W-:Y:S02]  /*9b60*/  LEA.HI R37, R37, R44, RZ, 0x3 ;  /* 0x0000002c25257211 */ /* 0x000fe400078f18ff */
[----:B------:R-:W-:Y:S02]  /*9b70*/  SHF.L.U32 R44, R44, 0x3, RZ ;  /* 0x000000032c2c7819 */ /* 0x000fe400000006ff */
[----:B------:R-:W-:Y:S02]  /*9b80*/  SHF.R.S32.HI R37, RZ, 0x3, R37 ;  /* 0x00000003ff257819 */ /* 0x000fe40000011425 */
[----:B------:R-:W-:-:S03]  /*9b90*/  LOP3.LUT R36, R222, 0x38, R44, 0xf8, !PT ;  /* 0x00000038de247812 */ /* 0x000fc600078ef82c */
[----:B------:R-:W-:Y:S01]  /*9ba0*/  IMAD R37, R37, 0x1400, R225 ;  /* 0x0000140025257824 */ /* 0x000fe200078e02e1 */
[----:B------:R-:W-:-:S05]  /*9bb0*/  LOP3.LUT R36, R36, R38, RZ, 0x3c, !PT ;  /* 0x0000002624247212 */ /* 0x000fca00078e3cff */
[----:B------:R-:W-:-:S04]  /*9bc0*/  IMAD.IADD R36, R37, 0x1, R36 ;  /* 0x0000000125247824 */ /* 0x000fc800078e0224 */
[C---:B-1----:R-:W-:Y:S02]  /*9bd0*/  IMAD R40, R19.reuse, 0x5000, R36 ;  /* 0x0000500013287824 */ /* 0x042fe400078e0224 */
[----:B------:R-:W-:Y:S02]  /*9be0*/  IMAD R36, R19, 0x5000, R132 ;  /* 0x0000500013247824 */ /* 0x000fe400078e0284 */
[--C-:B------:R-:W-:Y:S02]  /*9bf0*/  IMAD R40, R40, 0x2, R18.reuse ;  /* 0x0000000228287824 */ /* 0x100fe400078e0212 */
[----:B------:R-:W-:-:S04]  /*9c00*/  IMAD R36, R36, 0x2, R18 ;  /* 0x0000000224247824 */ /* 0x000fc800078e0212 */
        /* <DEDUP_REMOVED lines=11> */
[----:B------:R-:W-:-:S02]  /*9cc0*/  HADD2.F32 R51, -RZ, R159.H1_H1 ;  /* 0x3000009fff337230 */ /* 0x000fc40000004100 */
[-C--:B------:R-:W-:Y:S01]  /*9cd0*/  FFMA.FTZ R50, R49, R48.reuse, -R50 ;  /* 0x0000003031327223 */ /* 0x080fe20000010832 */
[----:B------:R-:W-:Y:S02]  /*9ce0*/  HADD2.F32 R49, -RZ, R41.H1_H1 ;  /* 0x30000029ff317230 */ /* 0x000fe40000004100 */
[----:B------:R-:W-:Y:S01]  /*9cf0*/  FFMA.FTZ R45, R45, R48, R47 ;  /* 0x000000302d2d7223 */ /* 0x000fe2000001002f */
[----:B------:R-:W-:Y:S01]  /*9d00*/  SHF.R.U32.HI R48, RZ, 0x10, R81 ;  /* 0x00000010ff307819 */ /* 0x000fe20000011651 */
[----:B------:R-:W-:Y:S01]  /*9d10*/  HADD2.F32 R41, -RZ, R37.H1_H1 ;  /* 0x30000025ff297230 */ /* 0x000fe20000004100 */
[--C-:B------:R-:W-:Y:S01]  /*9d20*/  SHF.R.U64 R47, R72, 0x10, R73.reuse ;  /* 0x00000010482f7819 */ /* 0x100fe20000001249 */
[----:B------:R-:W-:Y:S01]  /*9d30*/  HADD2.F32 R39, -RZ, R39.H1_H1 ;  /* 0x30000027ff277230 */ /* 0x000fe20000004100 */
[----:B------:R-:W-:Y:S01]  /*9d40*/  SHF.R.U32.HI R72, RZ, 0x10, R73 ;  /* 0x00000010ff487819 */ /* 0x000fe20000011649 */
[----:B------:R-:W-:Y:S02]  /*9d50*/  HADD2.F32 R48, -RZ, R48.H0_H0 ;  /* 0x20000030ff307230 */ /* 0x000fe40000004100 */
[----:B------:R-:W-:-:S02]  /*9d60*/  HADD2.F32 R162, -RZ, R162.H0_H0 ;  /* 0x200000a2ffa27230 */ /* 0x000fc40000004100 */
[----:B------:R-:W-:Y:S02]  /*9d70*/  HADD2.F32 R72, -RZ, R72.H0_H0 ;  /* 0x20000048ff487230 */ /* 0x000fe40000004100 */
[-C--:B------:R-:W-:Y:S01]  /*9d80*/  FMUL.FTZ R37, R49, R48.reuse ;  /* 0x0000003031257220 */ /* 0x080fe20000410000 */
[C---:B------:R-:W-:Y:S01]  /*9d90*/  FMUL.FTZ R48, R41.reuse, R48 ;  /* 0x0000003029307220 */ /* 0x040fe20000410000 */
[----:B------:R-:W-:Y:S02]  /*9da0*/  HADD2.F32 R54, -RZ, R36.H0_H0 ;  /* 0x20000024ff367230 */ /* 0x000fe40000004100 */
[-C--:B------:R-:W-:Y:S01]  /*9db0*/  FFMA.FTZ R41, R41, R72.reuse, -R37 ;  /* 0x0000004829297223 */ /* 0x080fe20000010825 */
[----:B------:R-:W-:Y:S01]  /*9dc0*/  FFMA.FTZ R37, R49, R72, R48 ;  /* 0x0000004831257223 */ /* 0x000fe20000010030 */
[----:B------:R-:W-:Y:S02]  /*9dd0*/  HADD2.F32 R48, -RZ, R161.H1_H1 ;  /* 0x300000a1ff307230 */ /* 0x000fe40000004100 */
[--C-:B------:R-:W-:Y:S01]  /*9de0*/  HADD2.F32 R49, -RZ, R43.reuse.H0_H0 ;  /* 0x2000002bff317230 */ /* 0x100fe20000004100 */
[----:B------:R-:W-:Y:S01]  /*9df0*/  F2FP.F16.F32.PACK_AB R41, R41, R50 ;  /* 0x000000322929723e */ /* 0x000fe200000000ff */
[----:B------:R-:W-:Y:S01]  /*9e00*/  HADD2.F32 R43, -RZ, R43.H1_H1 ;  /* 0x3000002bff2b7230 */ /* 0x000fe20000004100 */
[----:B------:R-:W-:Y:S01]  /*9e10*/  F2FP.F16.F32.PACK_AB R45, R37, R45 ;  /* 0x0000002d252d723e */ /* 0x000fe200000000ff */
[----:B------:R-:W-:-:S02]  /*9e20*/  HADD2.F32 R160, -RZ, R160.H0_H0 ;  /* 0x200000a0ffa07230 */ /* 0x000fc40000004100 */
[CC--:B------:R-:W-:Y:S01]  /*9e30*/  FMUL.FTZ R53, R49.reuse, R48.reuse ;  /* 0x0000003031357220 */ /* 0x0c0fe20000410000 */
[C---:B------:R-:W-:Y:S01]  /*9e40*/  FMUL.FTZ R48, R52.reuse, R48 ;  /* 0x0000003034307220 */ /* 0x040fe20000410000 */
[----:B------:R-:W-:Y:S02]  /*9e50*/  HADD2.F32 R80, -RZ, R80.H0_H0 ;  /* 0x20000050ff507230 */ /* 0x000fe40000004100 */
[-C--:B------:R-:W-:Y:S01]  /*9e60*/  FFMA.FTZ R53, R52, R51.reuse, -R53 ;  /* 0x0000003334357223 */ /* 0x080fe20000010835 */
[----:B------:R-:W-:Y:S01]  /*9e70*/  FFMA.FTZ R48, R49, R51, R48 ;  /* 0x0000003331307223 */ /* 0x000fe20000010030 */
[--C-:B------:R-:W-:Y:S01]  /*9e80*/  SHF.R.U64 R51, R82, 0x10, R83.reuse ;  /* 0x0000001052337819 */ /* 0x100fe20000001253 */
[----:B------:R-:W-:Y:S01]  /*9e90*/  HADD2.F32 R36, -RZ, R36.H1_H1 ;  /* 0x30000024ff247230 */ /* 0x000fe20000004100 */
        /* <DEDUP_REMOVED lines=9> */
[----:B------:R-:W-:Y:S02]  /*9f30*/  HADD2.F32 R51, -RZ, R51.H0_H0 ;  /* 0x20000033ff337230 */ /* 0x000fe40000004100 */
[----:B------:R-:W-:Y:S02]  /*9f40*/  HADD2.F32 R49, -RZ, R49.H0_H0 ;  /* 0x20000031ff317230 */ /* 0x000fe40000004100 */
[C---:B------:R-:W-:Y:S01]  /*9f50*/  FFMA.FTZ R52, R39.reuse, R74, -R52 ;  /* 0x0000004a27347223 */ /* 0x040fe20000010834 */
[----:B------:R-:W-:Y:S01]  /*9f60*/  FMUL.FTZ R39, R39, R82 ;  /* 0x0000005227277220 */ /* 0x000fe20000410000 */
[----:B------:R-:W-:-:S02]  /*9f70*/  IMAD.MOV.U32 R37, RZ, RZ, R41 ;  /* 0x000000ffff257224 */ /* 0x000fc400078e0029 */
[----:B------:R-:W-:Y:S02]  /*9f80*/  IMAD.MOV.U32 R41, RZ, RZ, R45 ;  /* 0x000000ffff297224 */ /* 0x000fe400078e002d */
[----:B------:R-:W-:Y:S01]  /*9f90*/  FFMA.FTZ R39, R43, R74, R39 ;  /* 0x0000004a2b277223 */ /* 0x000fe20000010027 */
[--C-:B------:R-:W-:Y:S01]  /*9fa0*/  HADD2.F32 R43, -RZ, R40.reuse.H0_H0 ;  /* 0x20000028ff2b7230 */ /* 0x100fe20000004100 */
[----:B------:R-:W-:Y:S01]  /*9fb0*/  F2FP.F16.F32.PACK_AB R52, R52, R53 ;  /* 0x000000353434723e */ /* 0x000fe200000000ff */
[----:B------:R-:W-:Y:S02]  /*9fc0*/  HADD2.F32 R40, -RZ, R40.H1_H1 ;  /* 0x30000028ff287230 */ /* 0x000fe40000004100 */
[----:B------:R-:W-:Y:S01]  /*9fd0*/  F2FP.F16.F32.PACK_AB R48, R39, R48 ;  /* 0x000000302730723e */ /* 0x000fe200000000ff */
[-C--:B------:R-:W-:Y:S01]  /*9fe0*/  FMUL.FTZ R55, R43, R162.reuse ;  /* 0x000000a22b377220 */ /* 0x080fe20000410000 */
[----:B------:R-:W-:Y:S01]  /*9ff0*/  FMUL.FTZ R162, R54, R162 ;  /* 0x000000a236a27220 */ /* 0x000fe20000410000 */
[----:B------:R-:W-:-:S02]  /*a000*/  IMAD.MOV.U32 R39, RZ, RZ, R52 ;  /* 0x000000ffff277224 */ /* 0x000fc400078e0034 */
[-C--:B------:R-:W-:Y:S01]  /*a010*/  FFMA.FTZ R55, R54, R160.reuse, -R55 ;  /* 0x000000a036377223 */ /* 0x080fe20000010837 */
        /* <DEDUP_REMOVED lines=20> */
[----:B------:R-:W-:Y:S02]  /*a160*/  F2FP.F16.F32.PACK_AB R47, R36, R47 ;  /* 0x0000002f242f723e */ /* 0x000fe400000000ff */
[----:B------:R-:W-:Y:S02]  /*a170*/  F2FP.F16.F32.PACK_AB R51, R51, R161 ;  /* 0x000000a13333723e */ /* 0x000fe400000000ff */
[----:B------:R-:W-:Y:S01]  /*a180*/  MOV R36, R43 ;  /* 0x0000002b00247202 */ /* 0x000fe20000000f00 */
[----:B------:R-:W-:Y:S01]  /*a190*/  IMAD.MOV.U32 R43, RZ, RZ, R48 ;  /* 0x000000ffff2b7224 */ /* 0x000fe200078e0030 */
[----:B------:R-:W-:Y:S01]  /*a1a0*/  MOV R38, R47 ;  /* 0x0000002f00267202 */ /* 0x000fe20000000f00 */
[----:B------:R-:W-:-:S07]  /*a1b0*/  IMAD.MOV.U32 R42, RZ, RZ, R51 ;  /* 0x000000ffff2a7224 */ /* 0x000fce00078e0033 */
.L_x_542:
[----:B------:R-:W-:Y:S05]  /*a1c0*/  BSYNC B2 ;  /* 0x0000000000027941 */ /* 0x000fea0003800000 */
.L_x_541:
        /* <DEDUP_REMOVED lines=8> */
[----:B------:R-:W-:-:S05]  /*a250*/  LEA.HI.X R45, R45, R117, R49, 0x1, P4 ;  /* 0x000000752d2d7211 */ /* 0x000fca00020f0c31 */
[----:B---3--:R3:W-:Y:S02]  /*a260*/  STG.E.128 desc[UR4][R44.64], R36 ;  /* 0x000000242c007986 */ /* 0x0087e4000c101d04 */
[----:B---3--:R-:W-:-:S04]  /*a270*/  @!P3 LEA R36, P4, R48, R116, 0x1 ;  /* 0x000000743024b211 */ /* 0x008fc800078808ff */
[----:B------:R-:W-:-:S05]  /*a280*/  @!P3 LEA.HI.X R37, R48, R117, R47, 0x1, P4 ;  /* 0x000000753025b211 */ /* 0x000fca00020f0c2f */
[----:B-1----:R3:W-:Y:S04]  /*a290*/  @!P3 STG.E.128 desc[UR4][R36.64], R40 ;  /* 0x000000282400b986 */ /* 0x0027e8000c101d04 */
.L_x_540:
[----:B------:R-:W-:Y:S05]  /*a2a0*/  BSYNC B1 ;  /* 0x0000000000017941 */ /* 0x000fea0003800000 */
.L_x_539:
[----:B------:R-:W-:-:S13]  /*a2b0*/  ISETP.NE.AND P3, PT, R11, RZ, PT ;  /* 0x000000ff0b00720c */ /* 0x000fda0003f65270 */
[----:B------:R-:W-:Y:S05]  /*a2c0*/  @!P3 BRA `(.L_x_499) ;  /* 0x0000000800fcb947 */ /* 0x000fea0003800000 */
[----:B------:R-:W-:Y:S01]  /*a2d0*/  SEL R145, R115, R145, !P1 ;  /* 0x0000009173917207 */ /* 0x000fe20004800000 */
[----:B------:R-:W-:Y:S01]  /*a2e0*/  BSSY B1, `(.L_x_543) ;  /* 0x000006d000017945 */ /* 0x000fe20003800000 */
[----:B------:R-:W-:Y:S02]  /*a2f0*/  SHF.R.U32.HI R38, RZ, 0x3, R222 ;  /* 0x00000003ff267819 */ /* 0x000fe400000116de */
[----:B---3--:R-:W-:Y:S02]  /*a300*/  SHF.R.S32.HI R36, RZ, 0x1f, R145 ;  /* 0x0000001fff247819 */ /* 0x008fe40000011491 */
        /* <DEDUP_REMOVED lines=10> */
[----:B------:R-:W-:Y:S02]  /*a3b0*/  IMAD.IADD R37, R37, 0x1, R36 ;  /* 0x0000000125257824 */ /* 0x000fe400078e0224 */
[C---:B------:R-:W-:Y:S02]  /*a3c0*/  IMAD R36, R19.reuse, 0x5000, R131 ;  /* 0x0000500013247824 */ /* 0x040fe400078e0283 */
[----:B-1----:R-:W-:Y:S02]  /*a3d0*/  IMAD R40, R19, 0x5000, R37 ;  /* 0x0000500013287824 */ /* 0x002fe400078e0225 */
[--C-:B------:R-:W-:Y:S02]  /*a3e0*/  IMAD R36, R36, 0x2, R18.reuse ;  /* 0x0000000224247824 */ /* 0x100fe400078e0212 */
[----:B------:R-:W-:-:S04]  /*a3f0*/  IMAD R40, R40, 0x2, R18 ;  /* 0x0000000228287824 */ /* 0x000fc800078e0212 */
[----:B------:R-:W1:Y:S04]  /*a400*/  LDS.128 R36, [R36+0x24400] ;  /* 0x0244000024247984 */ /* 0x000e680000000c00 */
[----:B------:R-:W3:Y:S01]  /*a410*/  LDS.128 R40, [R40+0x24400] ;  /* 0x0244000028287984 */ /* 0x000ee20000000c00 */
[----:B------:R-:W-:Y:S05]  /*a420*/  @P3 BRA `(.L_x_544) ;  /* 0x0000000400603947 */ /* 0x000fea0003800000 */
[----:B------:R-:W-:Y:S01]  /*a430*/  HADD2.F32 R49, -RZ, R158.H1_H1 ;  /* 0x3000009eff317230 */ /* 0x000fe20000004100 */
[----:B------:R-:W-:Y:S01]  /*a440*/  SHF.R.U64 R76, R76, 0x10, R77 ;  /* 0x000000104c4c7819 */ /* 0x000fe2000000124d */
[----:B---3--:R-:W-:Y:S01]  /*a450*/  HADD2.F32 R44, -RZ, R41.H0_H0 ;  /* 0x20000029ff2c7230 */ /* 0x008fe20000004100 */
[----:B------:R-:W-:Y:S01]  /*a460*/  SHF.R.U64 R68, R68, 0x10, R69 ;  /* 0x0000001044447819 */ /* 0x000fe20000001245 */
[----:B-1----:R-:W-:Y:S01]  /*a470*/  HADD2.F32 R45, -RZ, R37.H0_H0 ;  /* 0x20000025ff2d7230 */ /* 0x002fe20000004100 */
[----:B------:R-:W-:Y:S01]  /*a480*/  SHF.R.U64 R78, R78, 0x10, R79 ;  /* 0x000000104e4e7819 */ /* 0x000fe2000000124f */
[----:B------:R-:W-:Y:S02]  /*a490*/  HADD2.F32 R48, -RZ, R156.H1_H1 ;  /* 0x3000009cff307230 */ /* 0x000fe40000004100 */
[-C--:B------:R-:W-:Y:S01]  /*a4a0*/  FMUL.FTZ R50, R44, R49.reuse ;  /* 0x000000312c327220 */ /* 0x080fe20000410000 */
[----:B------:R-:W-:Y:S02]  /*a4b0*/  HADD2.F32 R158, -RZ, R158.H0_H0 ;  /* 0x2000009eff9e7230 */ /* 0x000fe40000004100 */
[----:B------:R-:W-:Y:S01]  /*a4c0*/  FMUL.FTZ R49, R45, R49 ;  /* 0x000000312d317220 */ /* 0x000fe20000410000 */
[----:B------:R-:W-:-:S02]  /*a4d0*/  HADD2.F32 R156, -RZ, R156.H0_H0 ;  /* 0x2000009cff9c7230 */ /* 0x000fc40000004100 */
[-C--:B------:R-:W-:Y:S01]  /*a4e0*/  FFMA.FTZ R45, R45, R48.reuse, -R50 ;  /* 0x000000302d2d7223 */ /* 0x080fe20000010832 */
[----:B------:R-:W-:Y:S01]  /*a4f0*/  SHF.R.U32.HI R50, RZ, 0x10, R69 ;  /* 0x00000010ff327819 */ /* 0x000fe20000011645 */
[----:B------:R-:W-:Y:S01]  /*a500*/  FFMA.FTZ R44, R44, R48, R49 ;  /* 0x000000302c2c7223 */ /* 0x000fe20000010031 */
[----:B------:R-:W-:Y:S01]  /*a510*/  SHF.R.U32.HI R49, RZ, 0x10, R77 ;  /* 0x00000010ff317819 */ /* 0x000fe2000001164d */
[----:B------:R-:W-:Y:S01]  /*a520*/  HADD2.F32 R48, -RZ, R41.H1_H1 ;  /* 0x30000029ff307230 */ /* 0x000fe20000004100 */
[----:B------:R-:W-:Y:S01]  /*a530*/  SHF.R.U64 R70, R70, 0x10, R71 ;  /* 0x0000001046467819 */ /* 0x000fe20000001247 */
[----:B------:R-:W-:Y:S02]  /*a540*/  HADD2.F32 R76, -RZ, R76.H0_H0 ;  /* 0x2000004cff4c7230 */ /* 0x000fe40000004100 */
[----:B------:R-:W-:Y:S02]  /*a550*/  HADD2.F32 R41, -RZ, R49.H0_H0 ;  /* 0x20000031ff297230 */ /* 0x000fe40000004100 */
[----:B------:R-:W-:-:S02]  /*a560*/  HADD2.F32 R49, -RZ, R37.H1_H1 ;  /* 0x30000025ff317230 */ /* 0x000fc40000004100 */
[----:B------:R-:W-:Y:S02]  /*a570*/  HADD2.F32 R37, -RZ, R50.H0_H0 ;  /* 0x20000032ff257230 */ /* 0x000fe40000004100 */
[CC--:B------:R-:W-:Y:S01]  /*a580*/  FMUL.FTZ R50, R48.reuse, R41.reuse ;  /* 0x0000002930327220 */ /* 0x0c0fe20000410000 */
[----:B------:R-:W-:Y:S02]  /*a590*/  HADD2.F32 R68, -RZ, R68.H0_H0 ;  /* 0x20000044ff447230 */ /* 0x000fe40000004100 */
[C---:B------:R-:W-:Y:S01]  /*a5a0*/  FMUL.FTZ R51, R49.reuse, R41 ;  /* 0x0000002931337220 */ /* 0x040fe20000410000 */
[----:B------:R-:W-:Y:S02]  /*a5b0*/  HADD2.F32 R78, -RZ, R78.H0_H0 ;  /* 0x2000004eff4e7230 */ /* 0x000fe40000004100 */
[-C--:B------:R-:W-:Y:S01]  /*a5c0*/  FFMA.FTZ R41, R49, R37.reuse, -R50 ;  /* 0x0000002531297223 */ /* 0x080fe20000010832 */
[----:B------:R-:W-:Y:S02]  /*a5d0*/  HADD2.F32 R50, -RZ, R157.H1_H1 ;  /* 0x3000009dff327230 */ /* 0x000fe40000004100 */
[----:B------:R-:W-:Y:S01]  /*a5e0*/  FFMA.FTZ R37, R48, R37, R51 ;  /* 0x0000002530257223 */ /* 0x000fe20000010033 */
[----:B------:R-:W-:-:S02]  /*a5f0*/  HADD2.F32 R48, -RZ, R43.H0_H0 ;  /* 0x2000002bff307230 */ /* 0x000fc40000004100 */
[----:B------:R-:W-:Y:S01]  /*a600*/  HADD2.F32 R49, -RZ, R39.H0_H0 ;  /* 0x20000027ff317230 */ /* 0x000fe20000004100 */
[----:B------:R-:W-:Y:S01]  /*a610*/  F2FP.F16.F32.PACK_AB R41, R41, R45 ;  /* 0x0000002d2929723e */ /* 0x000fe200000000ff */
[----:B------:R-:W-:Y:S02]  /*a620*/  HADD2.F32 R51, -RZ, R155.H1_H1 ;  /* 0x3000009bff337230 */ /* 0x000fe40000004100 */
[CC--:B------:R-:W-:Y:S01]  /*a630*/  FMUL.FTZ R52, R48.reuse, R50.reuse ;  /* 0x0000003230347220 */ /* 0x0c0fe20000410000 */
[----:B------:R-:W-:Y:S02]  /*a640*/  HADD2.F32 R43, -RZ, R43.H1_H1 ;  /* 0x3000002bff2b7230 */ /* 0x000fe40000004100 */
[C---:B------:R-:W-:Y:S01]  /*a650*/  FMUL.FTZ R50, R49.reuse, R50 ;  /* 0x0000003231327220 */ /* 0x040fe20000410000 */
[----:B------:R-:W-:Y:S02]  /*a660*/  HADD2.F32 R39, -RZ, R39.H1_H1 ;  /* 0x30000027ff277230 */ /* 0x000fe40000004100 */
[-C--:B------:R-:W-:Y:S01]  /*a670*/  FFMA.FTZ R52, R49, R51.reuse, -R52 ;  /* 0x0000003331347223 */ /* 0x080fe20000010834 */
[----:B------:R-:W-:Y:S01]  /*a680*/  SHF.R.U32.HI R49, RZ, 0x10, R71 ;  /* 0x00000010ff317819 */ /* 0x000fe20000011647 */
[----:B------:R-:W-:Y:S01]  /*a690*/  FFMA.FTZ R50, R48, R51, R50 ;  /* 0x0000003330327223 */ /* 0x000fe20000010032 */
[----:B------:R-:W-:Y:S01]  /*a6a0*/  SHF.R.U32.HI R48, RZ, 0x10, R79 ;  /* 0x00000010ff307819 */ /* 0x000fe2000001164f */
[----:B------:R-:W-:Y:S01]  /*a6b0*/  HADD2.F32 R157, -RZ, R157.H0_H0 ;  /* 0x2000009dff9d7230 */ /* 0x000fe20000004100 */
[----:B------:R-:W-:Y:S01]  /*a6c0*/  F2FP.F16.F32.PACK_AB R44, R37, R44 ;  /* 0x0000002c252c723e */ /* 0x000fe200000000ff */
[----:B------:R-:W-:-:S02]  /*a6d0*/  HADD2.F32 R49, -RZ, R49.H0_H0 ;  /* 0x20000031ff317230 */ /* 0x000fc40000004100 */
[----:B------:R-:W-:Y:S02]  /*a6e0*/  HADD2.F32 R48, -RZ, R48.H0_H0 ;  /* 0x20000030ff307230 */ /* 0x000fe40000004100 */
[----:B------:R-:W-:Y:S02]  /*a6f0*/  HADD2.F32 R155, -RZ, R155.H0_H0 ;  /* 0x2000009bff9b7230 */ /* 0x000fe40000004100 */
[----:B------:R-:W-:Y:S02]  /*a700*/  HADD2.F32 R70, -RZ, R70.H0_H0 ;  /* 0x20000046ff467230 */ /* 0x000fe40000004100 */
[-C--:B------:R-:W-:Y:S01]  /*a710*/  FMUL.FTZ R51, R43, R48.reuse ;  /* 0x000000302b337220 */ /* 0x080fe20000410000 */
[C---:B------:R-:W-:Y:S01]  /*a720*/  FMUL.FTZ R48, R39.reuse, R48 ;  /* 0x0000003027307220 */ /* 0x040fe20000410000 */
[----:B------:R-:W-:Y:S02]  /*a730*/  IMAD.MOV.U32 R37, RZ, RZ, R41 ;  /* 0x000000ffff257224 */ /* 0x000fe400078e0029 */
[-C--:B------:R-:W-:Y:S01]  /*a740*/  FFMA.FTZ R51, R39, R49.reuse, -R51 ;  /* 0x0000003127337223 */ /* 0x080fe20000010833 */
[----:B------:R-:W-:Y:S01]  /*a750*/  FFMA.FTZ R48, R43, R49, R48 ;  /* 0x000000312b307223 */ /* 0x000fe20000010030 */
[----:B------:R-:W-:-:S02]  /*a760*/  HADD2.F32 R39, -RZ, R40.H0_H0 ;  /* 0x20000028ff277230 */ /* 0x000fc40000004100 */
[----:B------:R-:W-:Y:S01]  /*a770*/  HADD2.F32 R43, -RZ, R36.H0_H0 ;  /* 0x20000024ff2b7230 */ /* 0x000fe20000004100 */
[----:B------:R-:W-:Y:S01]  /*a780*/  F2FP.F16.F32.PACK_AB R51, R51, R52 ;  /* 0x000000343333723e */ /* 0x000fe200000000ff */
        /* <DEDUP_REMOVED lines=32> */
[----:B------:R-:W-:Y:S02]  /*a990*/  IMAD.MOV.U32 R42, RZ, RZ, R78 ;  /* 0x000000ffff2a7224 */ /* 0x000fe400078e004e */
[----:B------:R-:W-:-:S07]  /*a9a0*/  IMAD.MOV.U32 R43, RZ, RZ, R48 ;  /* 0x000000ffff2b7224 */ /* 0x000fce00078e0030 */
.L_x_544:
[----:B------:R-:W-:Y:S05]  /*a9b0*/  BSYNC B1 ;  /* 0x0000000000017941 */ /* 0x000fea0003800000 */
.L_x_543:
[----:B------:R-:W-:Y:S01]  /*a9c0*/  IADD3 R45, P3, P4, R96, R122, R12 ;  /* 0x0000007a602d7210 */ /* 0x000fe20007c7e00c */
[----:B------:R-:W-:-:S03]  /*a9d0*/  ULDC.64 UR4, c[0x0][0x208] ;  /* 0x0000820000047ab9 */ /* 0x000fc60000000a00 */
[----:B------:R-:W-:Y:S02]  /*a9e0*/  IADD3.X R48, R93, R46, R7, P3, P4 ;  /* 0x0000002e5d307210 */ /* 0x000fe40001fe8407 */
[----:B------:R-:W-:-:S04]  /*a9f0*/  LEA R44, P3, R45, R116, 0x1 ;  /* 0x000000742d2c7211 */ /* 0x000fc800078608ff */
[----:B------:R-:W-:Y:S02]  /*aa00*/  LEA.HI.X R45, R45, R117, R48, 0x1, P3 ;  /* 0x000000752d2d7211 */ /* 0x000fe400018f0c30 */
[----:B------:R-:W-:-:S03]  /*aa10*/  ISETP.GE.AND P3, PT, R47, R143, PT ;  /* 0x0000008f2f00720c */ /* 0x000fc60003f66270 */
[----:B-1----:R4:W-:Y:S10]  /*aa20*/  STG.E.128 desc[UR4][R44.64], R36 ;  /* 0x000000242c007986 */ /* 0x0029f4000c101d04 */
[----:B------:R-:W-:Y:S05]  /*aa30*/  @P3 BRA `(.L_x_499) ;  /* 0x0000000400203947 */ /* 0x000fea0003800000 */
[--C-:B------:R-:W-:Y:S01]  /*aa40*/  IADD3 R122, P3, P4, R96, R122, R47.reuse ;  /* 0x0000007a607a7210 */ /* 0x100fe20007c7e02f */
[----:B------:R-:W-:Y:S01]  /*aa50*/  ULDC.64 UR4, c[0x0][0x208] ;  /* 0x0000820000047ab9 */ /* 0x000fe20000000a00 */
[----:B------:R-:W-:-:S04]  /*aa60*/  SHF.R.S32.HI R47, RZ, 0x1f, R47 ;  /* 0x0000001fff2f7819 */ /* 0x000fc8000001142f */
[----:B------:R-:W-:Y:S02]  /*aa70*/  IADD3.X R46, R93, R46, R47, P3, P4 ;  /* 0x0000002e5d2e7210 */ /* 0x000fe40001fe842f */
[----:B------:R-:W-:-:S04]  /*aa80*/  LEA R116, P3, R122, R116, 0x1 ;  /* 0x000000747a747211 */ /* 0x000fc800078608ff */
[----:B------:R-:W-:-:S05]  /*aa90*/  LEA.HI.X R117, R122, R117, R46, 0x1, P3 ;  /* 0x000000757a757211 */ /* 0x000fca00018f0c2e */
[----:B---3--:R1:W-:Y:S01]  /*aaa0*/  STG.E.128 desc[UR4][R116.64], R40 ;  /* 0x0000002874007986 */ /* 0x0083e2000c101d04 */
[----:B------:R-:W-:Y:S05]  /*aab0*/  BRA `(.L_x_499) ;  /* 0x0000000400007947 */ /* 0x000fea0003800000 */
.L_x_456:
[----:B------:R-:W-:-:S04]  /*aac0*/  ULOP3.LUT UR4, UR60, 0x1, URZ, 0xfc, !UPT ;  /* 0x000000013c047892 */ /* 0x000fc8000f8efc3f */
[----:B------:R-:W-:-:S06]  /*aad0*/  UISETP.NE.AND UP0, UPT, UR4, 0x3, UPT ;  /* 0x000000030400788c */ /* 0x000fcc000bf05270 */
[----:B------:R-:W-:-:S13]  /*aae0*/  PLOP3.LUT P2, PT, PT, PT, UP0, 0x80, 0x0 ;  /* 0x000000000000781c */ /* 0x000fda0003f4f008 */
[----:B------:R-:W-:Y:S05]  /*aaf0*/  @!P2 BRA `(.L_x_545) ;  /* 0x000000000004a947 */ /* 0x000fea0003800000 */
[----:B------:R-:W-:Y:S01]  /*ab00*/  BPT.TRAP 0x1 ;  /* 0x000000040000795c */ /* 0x000fe20000300000 */
.L_x_545:
[----:B------:R-:W-:Y:S01]  /*ab10*/  LEA R3, R19, R18, 0x3 ;  /* 0x0000001213037211 */ /* 0x000fe200078e18ff */
[----:B------:R-:W-:Y:S01]  /*ab20*/  IMAD R4, R2, -0x50, R24 ;  /* 0xffffffb002047824 */ /* 0x000fe200078e0218 */
[----:B------:R-:W-:Y:S01]  /*ab30*/  SHF.L.U32 R0, R217, 0x1f, RZ ;  /* 0x0000001fd9007819 */ /* 0x000fe200000006ff */
[----:B------:R-:W-:Y:S03]  /*ab40*/  BSSY B1, `(.L_x_546) ;  /* 0x0000005000017945 */ /* 0x000fe60003800000 */
[----:B------:R-:W1:Y:S01]  /*ab50*/  SYNCS.PHASECHK.TRANS64.TRYWAIT P4, [R3+URZ+0x38890], R0 ;  /* 0x03889000030075a7 */ /* 0x000e62000808017f */
[----:B------:R-:W-:-:S04]  /*ab60*/  VIMNMX R4, R4, 0x50, PT ;  /* 0x0000005004047848 */ /* 0x000fc80003fe0100 */
[----:B------:R-:W-:Y:S01]  /*ab70*/  ISETP.GE.AND P3, PT, R212, R4, PT ;  /* 0x00000004d400720c */ /* 0x000fe20003f66270 */
[----:B-1----:R-:W-:-:S12]  /*ab80*/  @!P4 BRA `(.L_x_547) ;  /* 0x0000021000f8c947 */ /* 0x002fd80003800000 */
.L_x_860:
[----:B------:R-:W-:Y:S05]  /*ab90*/  BSYNC B1 ;  /* 0x0000000000017941 */ /* 0x000fea0003800000 */
.L_x_546:
[----:B------:R-:W-:Y:S04]  /*aba0*/  BSSY B1, `(.L_x_548) ;  /* 0x000000f000017945 */ /* 0x000fe80003800000 */
[----:B------:R-:W-:Y:S05]  /*abb0*/  @P3 BRA `(.L_x_549) ;  /* 0x0000000000343947 */ /* 0x000fea0003800000 */
[----:B------:R-:W-:Y:S01]  /*abc0*/  ISETP.NE.AND P4, PT, R27, RZ, PT ;  /* 0x000000ff1b00720c */ /* 0x000fe20003f85270 */
[----:B------:R-:W-:Y:S01]  /*abd0*/  ULDC.64 UR4, c[0x0][0x208] ;  /* 0x0000820000047ab9 */ /* 0x000fe20000000a00 */
[----:B------:R-:W-:-:S11]  /*abe0*/  ISETP.NE.AND P3, PT, R11, RZ, PT ;  /* 0x000000ff0b00720c */ /* 0x000fd60003f65270 */
[----:B0-----:R-:W0:Y:S04]  /*abf0*/  @P4 LDS.128 R36, [R5+0x24400] ;  /* 0x0244000005244984 */ /* 0x001e280000000c00 */
[----:B------:R-:W2:Y:S04]  /*ac00*/  @P3 LDS.128 R40, [R5+0x26c00] ;  /* 0x026c000005283984 */ /* 0x000ea80000000c00 */
[----:B0-----:R-:W-:Y:S01]  /*ac10*/  @P4 STG.E.128 desc[UR4][R60.64], R36 ;  /* 0x000000243c004986 */ /* 0x001fe2000c101d04 */
[----:B------:R-:W-:-:S03]  /*ac20*/  ISETP.NE.AND P4, PT, R10, RZ, PT ;  /* 0x000000ff0a00720c */ /* 0x000fc60003f85270 */
[----:B--2---:R-:W-:Y:S01]  /*ac30*/  @P3 STG.E.128 desc[UR4][R60.64+0x80], R40 ;  /* 0x000080283c003986 */ /* 0x004fe2000c101d04 */
[----:B------:R-:W-:-:S09]  /*ac40*/  ISETP.NE.AND P3, PT, R9, RZ, PT ;  /* 0x000000ff0900720c */ /* 0x000fd20003f65270 */
[----:B------:R-:W0:Y:S04]  /*ac50*/  @P4 LDS.128 R36, [R5+0x29400] ;  /* 0x0294000005244984 */ /* 0x000e280000000c00 */
[----:B------:R-:W2:Y:S04]  /*ac60*/  @P3 LDS.128 R40, [R5+0x2bc00] ;  /* 0x02bc000005283984 */ /* 0x000ea80000000c00 */
[----:B0-----:R3:W-:Y:S04]  /*ac70*/  @P4 STG.E.128 desc[UR4][R60.64+0x100], R36 ;  /* 0x000100243c004986 */ /* 0x0017e8000c101d04 */
[----:B--2---:R3:W-:Y:S02]  /*ac80*/  @P3 STG.E.128 desc[UR4][R60.64+0x180], R40 ;  /* 0x000180283c003986 */ /* 0x0047e4000c101d04 */
.L_x_549:
[----:B------:R-:W-:Y:S05]  /*ac90*/  BSYNC B1 ;  /* 0x0000000000017941 */ /* 0x000fea0003800000 */
.L_x_548:
[----:B---3--:R-:W-:Y:S01]  /*aca0*/  VIADD R36, R212, 0x20 ;  /* 0x00000020d4247836 */ /* 0x008fe20000000000 */
[----:B------:R-:W-:Y:S04]  /*acb0*/  BSSY B1, `(.L_x_550) ;  /* 0x0000010000017945 */ /* 0x000fe80003800000 */
[----:B------:R-:W-:-:S13]  /*acc0*/  ISETP.GE.AND P3, PT, R36, R4, PT ;  /* 0x000000042400720c */ /* 0x000fda0003f66270 */
        /* <DEDUP_REMOVED lines=14> */
.L_x_551:
[----:B------:R-:W-:Y:S05]  /*adb0*/  BSYNC B1 ;  /* 0x0000000000017941 */ /* 0x000fea0003800000 */
.L_x_550:
[----:B---3--:R-:W-:-:S05]  /*adc0*/  VIADD R36, R212, 0x40 ;  /* 0x00000040d4247836 */ /* 0x008fca0000000000 */
        /* <DEDUP_REMOVED lines=15> */
.L_x_499:
[----:B------:R-:W-:Y:S05]  /*aec0*/  BSYNC B0 ;  /* 0x0000000000007941 */ /* 0x000fea0003800000 */
.L_x_455:
[----:B0-234-:R-:W0:Y:S01]  /*aed0*/  S2R R36, SR_TID.X ;  /* 0x0000000000247919 */ /* 0x01de220000002100 */
[----:B------:R-:W-:Y:S01]  /*aee0*/  @!PT LDS RZ, [RZ] ;  /* 0x00000000fffff984 */ /* 0x000fe20000000800 */
[----:B------:R-:W-:Y:S01]  /*aef0*/  @!PT LDS RZ, [RZ] ;  /* 0x00000000fffff984 */ /* 0x000fe20000000800 */
[----:B------:R-:W-:Y:S01]  /*af00*/  @!PT LDS RZ, [RZ] ;  /* 0x00000000fffff984 */ /* 0x000fe20000000800 */
[----:B------:R-:W-:Y:S01]  /*af10*/  @!PT LDS RZ, [RZ] ;  /* 0x00000000fffff984 */ /* 0x000fe20000000800 */
[----:B------:R2:W-:Y:S06]  /*af20*/  MEMBAR.ALL.CTA ;  /* 0x0000000000007992 */ /* 0x0005ec0000008000 */
[----:B--2---:R-:W2:Y:S01]  /*af30*/  FENCE.VIEW.ASYNC.S ;  /* 0x00000000000073c6 */ /* 0x004ea20000000000 */
[----:B------:R-:W-:Y:S05]  /*af40*/  WARPSYNC.ALL ;  /* 0x0000000000007948 */ /* 0x000fea0003800000 */
[----:B------:R-:W-:Y:S01]  /*af50*/  BSSY B0, `(.L_x_552) ;  /* 0x0000009000007945 */ /* 0x000fe20003800000 */
[----:B0-----:R-:W-:Y:S01]  /*af60*/  LOP3.LUT R36, R36, 0x7f, RZ, 0xc0, !PT ;  /* 0x0000007f24247812 */ /* 0x001fe200078ec0ff */
[----:B--2---:R0:W-:Y:S03]  /*af70*/  BAR.SYNC.DEFER_BLOCKING R174, 0x80 ;  /* 0x000200ae0000751d */ /* 0x0041e60000010000 */
[----:B------:R-:W-:-:S13]  /*af80*/  ISETP.NE.AND P3, PT, R36, RZ, PT ;  /* 0x000000ff2400720c */ /* 0x000fda0003f65270 */
[----:B------:R-:W-:-:S05]  /*af90*/  @!P3 VIADD R36, R3, 0x388a0 ;  /* 0x000388a00324b836 */ /* 0x000fca0000000000 */
[----:B------:R-:W-:-:S04]  /*afa0*/  @!P3 PRMT R36, RZ, 0x654, R36 ;  /* 0x00000654ff24b816 */ /* 0x000fc80000000024 */
[----:B------:R0:W-:Y:S01]  /*afb0*/  @!P3 SYNCS.ARRIVE.TRANS64.RED.A1T0 RZ, [R36+URZ], RZ ;  /* 0x000000ff24ffb9a7 */ /* 0x0001e2000810043f */
[----:B------:R-:W-:Y:S05]  /*afc0*/  @!P2 BRA `(.L_x_553) ;  /* 0x000000000004a947 */ /* 0x000fea0003800000 */
[----:B------:R-:W-:Y:S01]  /*afd0*/  BPT.TRAP 0x1 ;  /* 0x000000040000795c */ /* 0x000fe20000300000 */
.L_x_553:
[----:B------:R-:W-:Y:S05]  /*afe0*/  BSYNC B0 ;  /* 0x0000000000007941 */ /* 0x000fea0003800000 */
.L_x_552:
[----:B------:R-:W2:Y:S01]  /*aff0*/  SYNCS.PHASECHK.TRANS64.TRYWAIT P4, [R3+URZ+0x388b0], R0 ;  /* 0x0388b000030075a7 */ /* 0x000ea2000808017f */
[----:B------:R-:W-:Y:S01]  /*b000*/  ULDC UR61, c[0x0][0x2f4] ;  /* 0x0000bd00003d7ab9 */ /* 0x000fe20000000800 */
[----:B------:R-:W-:Y:S01]  /*b010*/  ULDC.64 UR56, c[0x0][0x328] ;  /* 0x0000ca0000387ab9 */ /* 0x000fe20000000a00 */
[----:B------:R-:W-:Y:S01]  /*b020*/  ULDC.64 UR58, c[0x0][0x318] ;  /* 0x0000c600003a7ab9 */ /* 0x000fe20000000a00 */
[----:B------:R-:W-:Y:S01]  /*b030*/  BSSY B0, `(.L_x_554) ;  /* 0x0000004000007945 */ /* 0x000fe20003800000 */
[----:B------:R-:W-:Y:S01]  /*b040*/  ISETP.GE.AND P2, PT, R212, R4, PT ;  /* 0x00000004d400720c */ /* 0x000fe20003f46270 */
[----:B------:R-:W-:Y:S02]  /*b050*/  IMAD.WIDE R44, R2, 0x50, R112 ;  /* 0x00000050022c7825 */ /* 0x000fe400078e0270 */
[----:B--2---:R-:W-:Y:S10]  /*b060*/  @!P4 BRA `(.L_x_555) ;  /* 0x0000020c00d4c947 */ /* 0x004ff40003800000 */
.L_x_861:
[----:B------:R-:W-:Y:S05]  /*b070*/  BSYNC B0 ;  /* 0x0000000000007941 */ /* 0x000fea0003800000 */
.L_x_554:
[----:B------:R-:W-:Y:S04]  /*b080*/  BSSY B0, `(.L_x_556) ;  /* 0x0000017000007945 */ /* 0x000fe80003800000 */
[----:B------:R-:W-:Y:S05]  /*b090*/  @P2 BRA `(.L_x_557) ;  /* 0x0000000000542947 */ /* 0x000fea0003800000 */
[----:B0-----:R-:W-:Y:S01]  /*b0a0*/  MOV R36, R94 ;  /* 0x0000005e00247202 */ /* 0x001fe20000000f00 */
[----:B------:R-:W-:Y:S01]  /*b0b0*/  IMAD R39, R45, UR56, RZ ;  /* 0x000000382d277c24 */ /* 0x000fe2000f8e02ff */
[----:B------:R-:W-:Y:S01]  /*b0c0*/  ISETP.GE.AND P4, PT, R16, UR61, PT ;  /* 0x0000003d10007c0c */ /* 0x000fe2000bf86270 */
[----:B------:R-:W-:Y:S01]  /*b0d0*/  IMAD.MOV.U32 R37, RZ, RZ, R6 ;  /* 0x000000ffff257224 */ /* 0x000fe200078e0006 */
[----:B------:R-:W-:Y:S01]  /*b0e0*/  ULDC.64 UR4, c[0x0][0x208] ;  /* 0x0000820000047ab9 */ /* 0x000fe20000000a00 */
[C---:B------:R-:W-:Y:S02]  /*b0f0*/  IMAD R39, R44.reuse, UR57, R39 ;  /* 0x000000392c277c24 */ /* 0x040fe4000f8e0227 */
[----:B------:R-:W-:-:S04]  /*b100*/  IMAD.WIDE.U32 R36, R44, UR56, R36 ;  /* 0x000000382c247c25 */ /* 0x000fc8000f8e0024 */
[----:B------:R-:W-:Y:S01]  /*b110*/  IMAD.IADD R37, R37, 0x1, R39 ;  /* 0x0000000125257824 */ /* 0x000fe200078e0227 */
[----:B------:R-:W-:-:S04]  /*b120*/  LEA R46, P2, R36, UR58, 0x1 ;  /* 0x0000003a242e7c11 */ /* 0x000fc8000f8408ff */
[----:B------:R-:W-:Y:S02]  /*b130*/  LEA.HI.X R47, R36, UR59, R37, 0x1, P2 ;  /* 0x0000003b242f7c11 */ /* 0x000fe400090f0c25 */
[----:B------:R-:W-:Y:S01]  /*b140*/  ISETP.GE.AND P2, PT, R213, UR61, PT ;  /* 0x0000003dd5007c0c */ /* 0x000fe2000bf46270 */
[----:B------:R-:W0:-:S12]  /*b150*/  @!P4 LDS.128 R36, [R5+0x400] ;  /* 0x000400000524c984 */ /* 0x000e180000000c00 */
[----:B-1----:R-:W1:Y:S04]  /*b160*/  @!P2 LDS.128 R40, [R5+0x2c00] ;  /* 0x002c00000528a984 */ /* 0x002e680000000c00 */
[----:B0-----:R-:W-:Y:S01]  /*b170*/  @!P4 STG.E.128 desc[UR4][R46.64], R36 ;  /* 0x000000242e00c986 */ /* 0x001fe2000c101d04 */
[----:B------:R-:W-:-:S03]  /*b180*/  ISETP.GE.AND P4, PT, R218, UR61, PT ;  /* 0x0000003dda007c0c */ /* 0x000fc6000bf86270 */
[----:B-1----:R-:W-:Y:S01]  /*b190*/  @!P2 STG.E.128 desc[UR4][R46.64+0x80], R40 ;  /* 0x000080282e00a986 */ /* 0x002fe2000c101d04 */
[----:B------:R-:W-:-:S09]  /*b1a0*/  ISETP.GE.AND P2, PT, R219, UR61, PT ;  /* 0x0000003ddb007c0c */ /* 0x000fd2000bf46270 */
[----:B------:R-:W0:Y:S04]  /*b1b0*/  @!P4 LDS.128 R36, [R5+0x5400] ;  /* 0x005400000524c984 */ /* 0x000e280000000c00 */
[----:B------:R-:W1:Y:S04]  /*b1c0*/  @!P2 LDS.128 R40, [R5+0x7c00] ;  /* 0x007c00000528a984 */ /* 0x000e680000000c00 */
[----:B0-----:R3:W-:Y:S04]  /*b1d0*/  @!P4 STG.E.128 desc[UR4][R46.64+0x100], R36 ;  /* 0x000100242e00c986 */ /* 0x0017e8000c101d04 */
[----:B-1----:R3:W-:Y:S02]  /*b1e0*/  @!P2 STG.E.128 desc[UR4][R46.64+0x180], R40 ;  /* 0x000180282e00a986 */ /* 0x0027e4000c101d04 */
.L_x_557:
[----:B------:R-:W-:Y:S05]  /*b1f0*/  BSYNC B0 ;  /* 0x0000000000007941 */ /* 0x000fea0003800000 */
.L_x_556:
[----:B-12---:R-:W-:Y:S01]  /*b200*/  VIADD R0, R212, 0x20 ;  /* 0x00000020d4007836 */ /* 0x006fe20000000000 */
[----:B------:R-:W-:Y:S04]  /*b210*/  BSSY B0, `(.L_x_558) ;  /* 0x000001a000007945 */ /* 0x000fe80003800000 */
[----:B------:R-:W-:-:S13]  /*b220*/  ISETP.GE.AND P2, PT, R0, R4, PT ;  /* 0x000000040000720c */ /* 0x000fda0003f46270 */
[----:B------:R-:W-:Y:S05]  /*b230*/  @P2 BRA `(.L_x_559) ;  /* 0x00000000005c2947 */ /* 0x000fea0003800000 */
[----:B---3--:R-:W-:Y:S01]  /*b240*/  IADD3 R39, P2, R44, 0x20, RZ ;  /* 0x000000202c277810 */ /* 0x008fe20007f5e0ff */
[----:B0-----:R-:W-:Y:S01]  /*b250*/  IMAD.MOV.U32 R36, RZ, RZ, R94 ;  /* 0x000000ffff247224 */ /* 0x001fe200078e005e */
[----:B------:R-:W-:Y:S01]  /*b260*/  ISETP.GE.AND P4, PT, R16, UR61, PT ;  /* 0x0000003d10007c0c */ /* 0x000fe2000bf86270 */
[----:B------:R-:W-:Y:S01]  /*b270*/  IMAD.MOV.U32 R37, RZ, RZ, R6 ;  /* 0x000000ffff257224 */ /* 0x000fe200078e0006 */
[----:B------:R-:W-:Y:S01]  /*b280*/  IADD3.X R0, RZ, R45, RZ, P2, !PT ;  /* 0x0000002dff007210 */ /* 0x000fe200017fe4ff */
[----:B------:R-:W-:Y:S01]  /*b290*/  ULDC.64 UR4, c[0x0][0x208] ;  /* 0x0000820000047ab9 */ /* 0x000fe20000000a00 */
[----:B------:R-:W-:-:S04]  /*b2a0*/  IMAD.WIDE.U32 R36, R39, UR56, R36 ;  /* 0x0000003827247c25 */ /* 0x000fc8000f8e0024 */
[----:B------:R-:W-:Y:S01]  /*b2b0*/  IMAD R0, R0, UR56, RZ ;  /* 0x0000003800007c24 */ /* 0x000fe2000f8e02ff */
[----:B------:R-:W-:-:S03]  /*b2c0*/  LEA R46, P2, R36, UR58, 0x1 ;  /* 0x0000003a242e7c11 */ /* 0x000fc6000f8408ff */
[----:B------:R-:W-:-:S04]  /*b2d0*/  IMAD R39, R39, UR57, R0 ;  /* 0x0000003927277c24 */ /* 0x000fc8000f8e0200 */
[----:B------:R-:W-:-:S05]  /*b2e0*/  IMAD.IADD R37, R37, 0x1, R39 ;  /* 0x0000000125257824 */ /* 0x000fca00078e0227 */
[----:B------:R-:W-:Y:S02]  /*b2f0*/  LEA.HI.X R47, R36, UR59, R37, 0x1, P2 ;  /* 0x0000003b242f7c11 */ /* 0x000fe400090f0c25 */
[----:B------:R-:W-:Y:S01]  /*b300*/  ISETP.GE.AND P2, PT, R213, UR61, PT ;  /* 0x0000003dd5007c0c */ /* 0x000fe2000bf46270 */
[----:B------:R-:W0:-:S12]  /*b310*/  @!P4 LDS.128 R36, [R5+0x1400] ;  /* 0x001400000524c984 */ /* 0x000e180000000c00 */
[----:B------:R-:W1:Y:S04]  /*b320*/  @!P2 LDS.128 R40, [R5+0x3c00] ;  /* 0x003c00000528a984 */ /* 0x000e680000000c00 */
        /* <DEDUP_REMOVED lines=8> */
.L_x_559:
[----:B------:R-:W-:Y:S05]  /*b3b0*/  BSYNC B0 ;  /* 0x0000000000007941 */ /* 0x000fea0003800000 */
.L_x_558:
[----:B------:R-:W-:Y:S01]  /*b3c0*/  IADD3 R0, R212, 0x40, RZ ;  /* 0x00000040d4007810 */ /* 0x000fe20007ffe0ff */
[----:B------:R-:W-:Y:S03]  /*b3d0*/  BSSY B0, `(.L_x_560) ;  /* 0x000001a000007945 */ /* 0x000fe60003800000 */
[----:B------:R-:W-:-:S13]  /*b3e0*/  ISETP.GE.AND P2, PT, R0, R4, PT ;  /* 0x000000040000720c */ /* 0x000fda0003f46270 */
[----:B------:R-:W-:Y:S05]  /*b3f0*/  @P2 BRA `(.L_x_561) ;  /* 0x00000000005c2947 */ /* 0x000fea0003800000 */
[----:B--23--:R-:W-:Y:S01]  /*b400*/  IADD3 R39, P2, R44, 0x40, RZ ;  /* 0x000000402c277810 */ /* 0x00cfe20007f5e0ff */
[----:B0-----:R-:W-:Y:S01]  /*b410*/  IMAD.MOV.U32 R36, RZ, RZ, R94 ;  /* 0x000000ffff247224 */ /* 0x001fe200078e005e */
[----:B------:R-:W-:Y:S01]  /*b420*/  ISETP.GE.AND P4, PT, R16, UR61, PT ;  /* 0x0000003d10007c0c */ /* 0x000fe2000bf86270 */
[----:B------:R-:W-:Y:S01]  /*b430*/  IMAD.MOV.U32 R37, RZ, RZ, R6 ;  /* 0x000000ffff257224 */ /* 0x000fe200078e0006 */
[----:B------:R-:W-:Y:S01]  /*b440*/  ULDC.64 UR4, c[0x0][0x208] ;  /* 0x0000820000047ab9 */ /* 0x000fe20000000a00 */
[----:B------:R-:W-:Y:S02]  /*b450*/  IMAD.X R44, RZ, RZ, R45, P2 ;  /* 0x000000ffff2c7224 */ /* 0x000fe400010e062d */
[----:B------:R-:W-:-:S04]  /*b460*/  IMAD.WIDE.U32 R36, R39, UR56, R36 ;  /* 0x0000003827247c25 */ /* 0x000fc8000f8e0024 */
[----:B------:R-:W-:-:S04]  /*b470*/  IMAD R44, R44, UR56, RZ ;  /* 0x000000382c2c7c24 */ /* 0x000fc8000f8e02ff */
[----:B------:R-:W-:Y:S01]  /*b480*/  IMAD R39, R39, UR57, R44 ;  /* 0x0000003927277c24 */ /* 0x000fe2000f8e022c */
[----:B------:R-:W-:-:S04]  /*b490*/  LEA R44, P2, R36, UR58, 0x1 ;  /* 0x0000003a242c7c11 */ /* 0x000fc8000f8408ff */
[----:B------:R-:W-:-:S04]  /*b4a0*/  IADD3 R37, R37, R39, RZ ;  /* 0x0000002725257210 */ /* 0x000fc80007ffe0ff */
        /* <DEDUP_REMOVED lines=12> */
.L_x_561:
[----:B------:R-:W-:Y:S05]  /*b570*/  BSYNC B0 ;  /* 0x0000000000007941 */ /* 0x000fea0003800000 */
.L_x_560:
[----:B------:R-:W5:Y:S01]  /*b580*/  LDL R0, [R1+0x10] ;  /* 0x0000100001007983 */ /* 0x000f620000100800 */
[----:B------:R-:W-:Y:S01]  /*b590*/  @!P3 VIADD R3, R3, 0x388c0 ;  /* 0x000388c00303b836 */ /* 0x000fe20000000000 */
[----:B------:R-:W-:Y:S01]  /*b5a0*/  PLOP3.LUT P2, PT, PT, PT, PT, 0x8, 0x0 ;  /* 0x000000000000781c */ /* 0x000fe20003f4e170 */
[----:B------:R-:W-:Y:S01]  /*b5b0*/  VIADD R19, R19, 0x1 ;  /* 0x0000000113137836 */ /* 0x000fe20000000000 */
[----:B------:R-:W-:Y:S01]  /*b5c0*/  @!PT LDS RZ, [RZ] ;  /* 0x00000000fffff984 */ /* 0x000fe20000000800 */
[----:B------:R-:W-:Y:S01]  /*b5d0*/  @!PT LDS RZ, [RZ] ;  /* 0x00000000fffff984 */ /* 0x000fe20000000800 */
[----:B------:R-:W-:Y:S01]  /*b5e0*/  @!PT LDS RZ, [RZ] ;  /* 0x00000000fffff984 */ /* 0x000fe20000000800 */
[----:B------:R-:W-:Y:S01]  /*b5f0*/  @!PT LDS RZ, [RZ] ;  /* 0x00000000fffff984 */ /* 0x000fe20000000800 */
[----:B------:R1:W-:Y:S06]  /*b600*/  MEMBAR.ALL.CTA ;  /* 0x0000000000007992 */ /* 0x0003ec0000008000 */
[----:B-1----:R-:W1:Y:S01]  /*b610*/  FENCE.VIEW.ASYNC.S ;  /* 0x00000000000073c6 */ /* 0x002e620000000000 */
[----:B------:R-:W-:Y:S01]  /*b620*/  @!P3 PRMT R3, RZ, 0x654, R3 ;  /* 0x00000654ff03b816 */ /* 0x000fe20000000003 */
[----:B-1----:R1:W-:Y:S06]  /*b630*/  BAR.SYNC.DEFER_BLOCKING R174, 0x80 ;  /* 0x000200ae0000751d */ /* 0x0023ec0000010000 */
[----:B------:R1:W-:Y:S01]  /*b640*/  @!P3 SYNCS.ARRIVE.TRANS64.RED.A1T0 RZ, [R3+URZ], RZ ;  /* 0x000000ff03ffb9a7 */ /* 0x0003e2000810043f */
[----:B------:R-:W-:-:S04]  /*b650*/  ISETP.NE.AND P3, PT, R19, 0x2, PT ;  /* 0x000000021300780c */ /* 0x000fc80003f65270 */
[----:B------:R-:W-:Y:S02]  /*b660*/  SEL R19, R19, RZ, P3 ;  /* 0x000000ff13137207 */ /* 0x000fe40001800000 */
[----:B-----5:R-:W-:Y:S02]  /*b670*/  LOP3.LUT P4, RZ, R0, 0x2, RZ, 0xc0, !PT ;  /* 0x0000000200ff7812 */ /* 0x020fe4000788c0ff */
[----:B------:R-:W-:-:S04]  /*b680*/  SEL R0, RZ, 0x1, P3 ;  /* 0x00000001ff007807 */ /* 0x000fc80001800000 */
[----:B------:R-:W-:-:S07]  /*b690*/  LOP3.LUT R217, R217, R0, RZ, 0x3c, !PT ;  /* 0x00000000d9d97212 */ /* 0x000fce00078e3cff */
[----:B-1----:R-:W-:Y:S05]  /*b6a0*/  @P4 BRA `(.L_x_562) ;  /* 0xffffff7800e84947 */ /* 0x002fea000383ffff */
.L_x_450:
[----:B------:R-:W-:Y:S01]  /*b6b0*/  BSSY B0, `(.L_x_563) ;  /* 0x0000005000007945 */ /* 0x000fe20003800000 */
[----:B------:R-:W-:-:S03]  /*b6c0*/  IMAD.MOV.U32 R3, RZ, RZ, RZ ;  /* 0x000000ffff037224 */ /* 0x000fc600078e00ff */
[----:B------:R-:W-:Y:S05]  /*b6d0*/  @P2 BRA `(.L_x_564) ;  /* 0x0000000000082947 */ /* 0x000fea0003800000 */
[----:B------:R-:W0:Y:S02]  /*b6e0*/  FENCE.VIEW.ASYNC.G ;  /* 0x00000000000073c6 */ /* 0x000e240000000100 */
[----:B0-----:R-:W-:Y:S06]  /*b6f0*/  BAR.ARV 0xc, 0x180 ;  /* 0x0306000000007b1d */ /* 0x001fec0000002000 */
.L_x_564:
[----:B------:R-:W-:Y:S05]  /*b700*/  BSYNC B0 ;  /* 0x0000000000007941 */ /* 0x000fea0003800000 */
.L_x_563:
[----:B------:R-:W2:Y:S01]  /*b710*/  LDL R0, [R1+0x10] ;  /* 0x0000100001007983 */ /* 0x000ea20000100800 */
[----:B------:R-:W-:Y:S01]  /*b720*/  BSSY B0, `(.L_x_565) ;  /* 0x0000020000007945 */ /* 0x000fe20003800000 */
[----:B--2---:R-:W-:-:S13]  /*b730*/  LOP3.LUT P0, RZ, R0, 0x4, RZ, 0xc0, !PT ;  /* 0x0000000400ff7812 */ /* 0x004fda000780c0ff */
[----:B------:R-:W-:Y:S05]  /*b740*/  @!P0 BRA `(.L_x_566) ;  /* 0x0000000000748947 */ /* 0x000fea0003800000 */
[----:B------:R-:W-:Y:S01]  /*b750*/  ISETP.NE.AND P0, PT, R234, RZ, PT ;  /* 0x000000ffea00720c */ /* 0x000fe20003f05270 */
[----:B------:R-:W-:-:S03]  /*b760*/  ULDC UR4, c[0x0][0x9f0] ;  /* 0x00027c0000047ab9 */ /* 0x000fc60000000800 */
[----:B------:R-:W-:-:S04]  /*b770*/  SEL R9, R234, UR4, P0 ;  /* 0x00000004ea097c07 */ /* 0x000fc80008000000 */
[-C--:B------:R-:W-:Y:S02]  /*b780*/  IABS R5, R9.reuse ;  /* 0x0000000900057213 */ /* 0x080fe40000000000 */
[----:B------:R-:W-:Y:S02]  /*b790*/  IABS R8, R9 ;  /* 0x0000000900087213 */ /* 0x000fe40000000000 */
[----:B-1----:R-:W1:Y:S01]  /*b7a0*/  I2F.RP R4, R5 ;  /* 0x0000000500047306 */ /* 0x002e620000209400 */
[----:B------:R-:W-:Y:S02]  /*b7b0*/  IADD3 R0, R144, -0x1, R9 ;  /* 0xffffffff90007810 */ /* 0x000fe40007ffe009 */
[----:B------:R-:W-:-:S05]  /*b7c0*/  IMAD.MOV R8, RZ, RZ, -R8 ;  /* 0x000000ffff087224 */ /* 0x000fca00078e0a08 */
[----:B-1----:R-:W1:Y:S02]  /*b7d0*/  MUFU.RCP R4, R4 ;  /* 0x0000000400047308 */ /* 0x002e640000001000 */
[----:B-1----:R-:W-:Y:S02]  /*b7e0*/  IADD3 R2, R4, 0xffffffe, RZ ;  /* 0x0ffffffe04027810 */ /* 0x002fe40007ffe0ff */
[----:B------:R-:W-:-:S04]  /*b7f0*/  IABS R4, R0 ;  /* 0x0000000000047213 */ /* 0x000fc80000000000 */
[----:B------:R1:W2:Y:S01]  /*b800*/  F2I.FTZ.U32.TRUNC.NTZ R3, R2 ;  /* 0x0000000200037305 */ /* 0x0002a2000021f000 */
[----:B------:R-:W-:-:S04]  /*b810*/  LOP3.LUT R0, R0, R9, RZ, 0x3c, !PT ;  /* 0x0000000900007212 */ /* 0x000fc800078e3cff */
[----:B------:R-:W-:Y:S01]  /*b820*/  ISETP.GE.AND P2, PT, R0, RZ, PT ;  /* 0x000000ff0000720c */ /* 0x000fe20003f46270 */
[----:B-1----:R-:W-:Y:S02]  /*b830*/  IMAD.MOV.U32 R2, RZ, RZ, RZ ;  /* 0x000000ffff027224 */ /* 0x002fe400078e00ff */
[----:B--2---:R-:W-:-:S04]  /*b840*/  IMAD.MOV R6, RZ, RZ, -R3 ;  /* 0x000000ffff067224 */ /* 0x004fc800078e0a03 */
[----:B------:R-:W-:-:S04]  /*b850*/  IMAD R7, R6, R5, RZ ;  /* 0x0000000506077224 */ /* 0x000fc800078e02ff */
[----:B------:R-:W-:Y:S01]  /*b860*/  IMAD.HI.U32 R3, R3, R7, R2 ;  /* 0x0000000703037227 */ /* 0x000fe200078e0002 */
[----:B------:R-:W-:-:S05]  /*b870*/  MOV R2, R8 ;  /* 0x0000000800027202 */ /* 0x000fca0000000f00 */
        /* <DEDUP_REMOVED lines=9> */
[----:B------:R-:W-:-:S07]  /*b910*/  @!P1 LOP3.LUT R3, RZ, R9, RZ, 0x33, !PT ;  /* 0x00000009ff039212 */ /* 0x000fce00078e33ff */
.L_x_566:
[----:B------:R-:W-:Y:S05]  /*b920*/  BSYNC B0 ;  /* 0x0000000000007941 */ /* 0x000fea0003800000 */
.L_x_565:
[----:B------:R-:W2:Y:S01]  /*b930*/  LDL R0, [R1+0x78] ;  /* 0x0000780001007983 */ /* 0x000ea20000100800 */
[----:B------:R-:W-:Y:S02]  /*b940*/  PLOP3.LUT P0, PT, PT, PT, PT, 0x80, 0x0 ;  /* 0x000000000000781c */ /* 0x000fe40003f0f070 */
        /* <DEDUP_REMOVED lines=24> */
[----:B----4-:R-:W-:Y:S02]  /*bad0*/  CS2R R44, SRZ ;  /* 0x00000000002c7805 */ /* 0x010fe4000001ff00 */
[----:B------:R-:W-:Y:S02]  /*bae0*/  CS2R R102, SRZ ;  /* 0x0000000000667805 */ /* 0x000fe4000001ff00 */
[----:B---3--:R-:W-:Y:S02]  /*baf0*/  CS2R R40, SRZ ;  /* 0x0000000000287805 */ /* 0x008fe4000001ff00 */
[----:B------:R-:W-:Y:S02]  /*bb00*/  CS2R R104, SRZ ;  /* 0x0000000000687805 */ /* 0x000fe4000001ff00 */
[----:B0-----:R-:W-:-:S02]  /*bb10*/  CS2R R36, SRZ ;  /* 0x0000000000247805 */ /* 0x001fc4000001ff00 */
        /* <DEDUP_REMOVED lines=13> */
[----:B-1----:R-:W-:Y:S02]  /*bbf0*/  CS2R R10, SRZ ;  /* 0x00000000000a7805 */ /* 0x002fe4000001ff00 */
        /* <DEDUP_REMOVED lines=21> */
[----:B--2---:R-:W-:-:S05]  /*bd50*/  IMAD R226, R0, R3, RZ ;  /* 0x0000000300e27224 */ /* 0x004fca00078e02ff */
[----:B------:R-:W-:Y:S02]  /*bd60*/  VIADDMNMX R92, R226, R3, R144, PT ;  /* 0x00000003e25c7246 */ /* 0x000fe40003800190 */
[----:B------:R-:W-:Y:S02]  /*bd70*/  CS2R R2, SRZ ;  /* 0x0000000000027805 */ /* 0x000fe4000001ff00 */
[----:B------:R-:W-:-:S13]  /*bd80*/  ISETP.GT.AND P1, PT, R92, R226, PT ;  /* 0x000000e25c00720c */ /* 0x000fda0003f24270 */
[----:B------:R-:W-:Y:S05]  /*bd90*/  @!P1 BRA `(.L_x_567) ;  /* 0x0000012400a09947 */ /* 0x000fea0003800000 */
[----:B------:R-:W2:Y:S02]  /*bda0*/  LDL R0, [R1+0x108] ;  /* 0x0001080001007983 */ /* 0x000ea40000100800 */
[----:B--2---:R-:W-:Y:S02]  /*bdb0*/  R2UR UR4, R0 ;  /* 0x00000000000472ca */ /* 0x004fe400000e0000 */
[----:B------:R-:W0:Y:S11]  /*bdc0*/  S2R R0, SR_TID.X ;  /* 0x0000000000007919 */ /* 0x000e360000002100 */
[----:B------:R-:W-:-:S06]  /*bdd0*/  ULOP3.LUT UP0, URZ, UR4, 0x9f, URZ, 0xc0, !UPT ;  /* 0x0000009f043f7892 */ /* 0x000fcc000f80c03f */
[----:B------:R-:W-:Y:S01]  /*bde0*/  PLOP3.LUT P0, PT, PT, PT, UP0, 0x80, 0x0 ;  /* 0x000000000000781c */ /* 0x000fe20003f0f008 */
[----:B0-----:R-:W-:-:S05]  /*bdf0*/  VIADD R0, R0, 0xffffff80 ;  /* 0xffffff8000007836 */ /* 0x001fca0000000000 */
[----:B------:R-:W-:-:S04]  /*be00*/  SHF.R.S32.HI R3, RZ, 0x1f, R0 ;  /* 0x0000001fff037819 */ /* 0x000fc80000011400 */
[----:B------:R-:W-:-:S04]  /*be10*/  LEA.HI R3, R3, R0, RZ, 0x7 ;  /* 0x0000000003037211 */ /* 0x000fc800078f38ff */
[----:B------:R-:W-:-:S06]  /*be20*/  SHF.R.S32.HI R0, RZ, 0x7, R3 ;  /* 0x00000007ff007819 */ /* 0x000fcc0000011403 */
[----:B------:R-:W0:Y:S02]  /*be30*/  SHFL.IDX PT, R0, R0, RZ, 0x1f ;  /* 0x00001fff00007589 */ /* 0x000e2400000e0000 */
[----:B0-----:R-:W-:-:S04]  /*be40*/  LEA.HI R2, R0, R0, RZ, 0x1 ;  /* 0x0000000000027211 */ /* 0x001fc800078f08ff */
[----:B------:R-:W-:-:S05]  /*be50*/  LOP3.LUT R3, R2, 0x1e, RZ, 0xc0, !PT ;  /* 0x0000001e02037812 */ /* 0x000fca00078ec0ff */
[----:B------:R-:W-:-:S05]  /*be60*/  IMAD.IADD R3, R0, 0x1, -R3 ;  /* 0x0000000100037824 */ /* 0x000fca00078e0a03 */
[----:B------:R-:W-:-:S04]  /*be70*/  LEA R3, R3, UR4, 0xd ;  /* 0x0000000403037c11 */ /* 0x000fc8000f8e68ff */
[----:B------:R-:W-:-:S04]  /*be80*/  SHF.R.U32.HI R2, RZ, 0x4, R3 ;  /* 0x00000004ff027819 */ /* 0x000fc80000011603 */
[----:B------:R-:W-:Y:S01]  /*be90*/  LOP3.LUT R2, R2, 0x3fff, RZ, 0xc0, !PT ;  /* 0x00003fff02027812 */ /* 0x000fe200078ec0ff */
[----:B------:R-:W-:Y:S06]  /*bea0*/  @!P0 BRA `(.L_x_568) ;  /* 0x0000000000408947 */ /* 0x000fec0003800000 */
[----:B------:R-:W-:Y:S01]  /*beb0*/  MOV R14, 0x0 ;  /* 0x00000000000e7802 */ /* 0x000fe20000000f00 */
[----:B------:R-:W-:Y:S01]  /*bec0*/  ULDC.64 UR4, c[0x4][0x1b8] ;  /* 0x01006e0000047ab9 */ /* 0x000fe20000000a00 */
[----:B------:R-:W-:Y:S01]  /*bed0*/  ULDC.64 UR6, c[0x4][0x1c0] ;  /* 0x0100700000067ab9 */ /* 0x000fe20000000a00 */
[----:B------:R-:W-:Y:S01]  /*bee0*/  IMAD.U32 R4, RZ, RZ, UR4 ;  /* 0x00000004ff047e24 */ /* 0x000fe2000f8e00ff */
        /* <DEDUP_REMOVED lines=12> */
.L_x_568:
[----:B------:R-:W-:Y:S02]  /*bfb0*/  ULDC UR4, c[0x0][0x3f4] ;  /* 0x0000fd0000047ab9 */ /* 0x000fe40000000800 */
[----:B------:R-:W-:-:S13]  /*bfc0*/  ISETP.LT.AND P0, PT, RZ, UR4, PT ;  /* 0x00000004ff007c0c */ /* 0x000fda000bf01270 */
[----:B------:R-:W-:Y:S05]  /*bfd0*/  @P0 BRA `(.L_x_569) ;  /* 0x0000000000400947 */ /* 0x000fea0003800000 */
[----:B------:R-:W2:Y:S02]  /*bfe0*/  LDL R20, [R1+0x60] ;  /* 0x0000600001147983 */ /* 0x000ea40000100800 */
[----:B--2---:R-:W-:-:S04]  /*bff0*/  LEA.HI R0, R20, R20, RZ, 0x1 ;  /* 0x0000001414007211 */ /* 0x004fc800078f08ff */
[----:B------:R-:W-:-:S04]  /*c000*/  LOP3.LUT R0, R0, 0xfffffffe, RZ, 0xc0, !PT ;  /* 0xfffffffe00007812 */ /* 0x000fc800078ec0ff */
[----:B------:R-:W-:-:S04]  /*c010*/  IADD3 R0, R20, -R0, RZ ;  /* 0x8000000014007210 */ /* 0x000fc80007ffe0ff */
[----:B------:R-:W-:-:S04]  /*c020*/  SHF.L.U32 R3, R0, 0x1f, RZ ;  /* 0x0000001f00037819 */ /* 0x000fc800000006ff */
[----:B------:R0:W1:Y:S03]  /*c030*/  SYNCS.PHASECHK.TRANS64.TRYWAIT P0, [R18+URZ+0x38800], R3 ;  /* 0x03880003120075a7 */ /* 0x000066000800017f */
[----:B-1----:R-:W-:Y:S05]  /*c040*/  @!P0 NANOSLEEP.SYNCS 0x989680 ;  /* 0x009896800000895d */ /* 0x002fea0003900000 */
[----:B------:R-:W1:Y:S01]  /*c050*/  @!P0 SYNCS.PHASECHK.TRANS64 P0, [R18+URZ+0x38800], R3 ;  /* 0x03880003120085a7 */ /* 0x000e62000800007f */
[----:B------:R-:W-:Y:S04]  /*c060*/  BSSY B0, `(.L_x_570) ;  /* 0x0000006000007945 */ /* 0x000fe80003800000 */
[----:B-1----:R-:W-:Y:S05]  /*c070*/  @P0 BRA `(.L_x_571) ;  /* 0x0000000000100947 */ /* 0x002fea0003800000 */
.L_x_572:
[----:B-1----:R1:W2:Y:S02]  /*c080*/  SYNCS.PHASECHK.TRANS64.TRYWAIT P0, [R18+URZ+0x38800], R3 ;  /* 0x03880003120075a7 */ /* 0x0022a4000800017f */
[----:B--2---:R-:W-:Y:S05]  /*c090*/  @!P0 NANOSLEEP.SYNCS 0x989680 ;  /* 0x009896800000895d */ /* 0x004fea0003900000 */
[----:B------:R-:W2:Y:S02]  /*c0a0*/  @!P0 SYNCS.PHASECHK.TRANS64 P0, [R18+URZ+0x38800], R3 ;  /* 0x03880003120085a7 */ /* 0x000ea4000800007f */
[----:B--2---:R-:W-:Y:S05]  /*c0b0*/  @!P0 BRA `(.L_x_572) ;  /* 0xfffffffc00f08947 */ /* 0x004fea000383ffff */
.L_x_571:
[----:B------:R-:W-:Y:S05]  /*c0c0*/  BSYNC B0 ;  /* 0x0000000000007941 */ /* 0x000fea0003800000 */
.L_x_570:
[----:B------:R-:W-:Y:S05]  /*c0d0*/  BRA `(.L_x_573) ;  /* 0x0000006c00347947 */ /* 0x000fea0003800000 */
.L_x_569:
[----:B------:R-:W2:Y:S01]  /*c0e0*/  LDL R0, [R1+0x108] ;  /* 0x0001080001007983 */ /* 0x000ea20000100800 */
[----:B------:R-:W-:Y:S01]  /*c0f0*/  ULDC.64 UR4, c[0x0][0x3f8] ;  /* 0x0000fe0000047ab9 */ /* 0x000fe20000000a00 */
[----:B------:R-:W-:Y:S01]  /*c100*/  ULDC.64 UR6, c[0x0][0x408] ;  /* 0x0001020000067ab9 */ /* 0x000fe20000000a00 */
[----:B-----5:R-:W-:Y:S01]  /*c110*/  IMAD.WIDE.U32 R4, R139, UR4, RZ ;  /* 0x000000048b047c25 */ /* 0x020fe2000f8e00ff */
[----:B--2---:R-:W-:Y:S02]  /*c120*/  R2UR UR8, R0 ;  /* 0x00000000000872ca */ /* 0x004fe400000e0000 */
[----:B------:R-:W-:-:S05]  /*c130*/  SHF.R.S32.HI R0, RZ, 0x1f, R139 ;  /* 0x0000001fff007819 */ /* 0x000fca000001148b */
[C---:B------:R-:W-:Y:S02]  /*c140*/  IMAD R6, R0.reuse, UR4, RZ ;  /* 0x0000000400067c24 */ /* 0x040fe4000f8e02ff */
[----:B------:R-:W-:Y:S02]  /*c150*/  IMAD R0, R0, UR6, RZ ;  /* 0x0000000600007c24 */ /* 0x000fe4000f8e02ff */
[C---:B------:R-:W-:Y:S01]  /*c160*/  IMAD R25, R139.reuse, UR5, R6 ;  /* 0x000000058b197c24 */ /* 0x040fe2000f8e0206 */
[----:B------:R-:W-:Y:S01]  /*c170*/  ULDC.64 UR4, c[0x0][0x3e8] ;  /* 0x0000fa0000047ab9 */ /* 0x000fe20000000a00 */
[----:B------:R-:W-:Y:S01]  /*c180*/  ULOP3.LUT UP0, URZ, UR8, 0x3ff, URZ, 0xc0, !UPT ;  /* 0x000003ff083f7892 */ /* 0x000fe2000f80c03f */
[C---:B------:R-:W-:Y:S01]  /*c190*/  IMAD R29, R139.reuse, UR7, R0 ;  /* 0x000000078b1d7c24 */ /* 0x040fe2000f8e0200 */
[----:B------:R-:W-:Y:S01]  /*c1a0*/  LEA R24, P0, R4, UR4, 0x1 ;  /* 0x0000000404187c11 */ /* 0x000fe2000f8008ff */
[----:B------:R-:W-:Y:S01]  /*c1b0*/  IMAD.WIDE.U32 R6, R139, UR6, RZ ;  /* 0x000000068b067c25 */ /* 0x000fe2000f8e00ff */
[----:B------:R-:W-:-:S02]  /*c1c0*/  ULDC.64 UR6, c[0x0][0x400] ;  /* 0x0001000000067ab9 */ /* 0x000fc40000000a00 */
[----:B------:R-:W-:Y:S01]  /*c1d0*/  PLOP3.LUT P2, PT, PT, PT, UP0, 0x80, 0x0 ;  /* 0x000000000000781c */ /* 0x000fe20003f4f008 */
[----:B------:R-:W-:Y:S01]  /*c1e0*/  IMAD.IADD R25, R25, 0x1, R5 ;  /* 0x0000000119197824 */ /* 0x000fe200078e0205 */
[----:B------:R-:W-:Y:S01]  /*c1f0*/  LEA R30, P1, R6, UR6, 0x1 ;  /* 0x00000006061e7c11 */ /* 0x000fe2000f8208ff */
[----:B------:R-:W-:-:S03]  /*c200*/  IMAD.IADD R29, R29, 0x1, R7 ;  /* 0x000000011d1d7824 */ /* 0x000fc600078e0207 */
[----:B------:R-:W-:Y:S02]  /*c210*/  LEA.HI.X R25, R4, UR5, R25, 0x1, P0 ;  /* 0x0000000504197c11 */ /* 0x000fe400080f0c19 */
[----:B------:R-:W-:-:S05]  /*c220*/  LEA.HI.X R29, R6, UR7, R29, 0x1, P1 ;  /* 0x00000007061d7c11 */ /* 0x000fca00088f0c1d */
[----:B------:R-:W-:Y:S05]  /*c230*/  @!P2 BRA `(.L_x_574) ;  /* 0x000000000040a947 */ /* 0x000fea0003800000 */
        /* <DEDUP_REMOVED lines=16> */
.L_x_574:
[----:B------:R-:W-:Y:S01]  /*c340*/  ULDC.U8 UR4, c[0x0][0x410] ;  /* 0x0001040000047ab9 */ /* 0x000fe20000000000 */
[----:B------:R-:W-:Y:S01]  /*c350*/  BSSY B0, `(.L_x_575) ;  /* 0x000069d000007945 */ /* 0x000fe20003800000 */
[----:B------:R-:W-:Y:S02]  /*c360*/  ISETP.NE.AND P0, PT, RZ, UR4, PT ;  /* 0x00000004ff007c0c */ /* 0x000fe4000bf05270 */
[----:B------:R-:W-:-:S11]  /*c370*/  LEA R6, R141, R212, 0x7 ;  /* 0x000000d48d067211 */ /* 0x000fd600078e38ff */
[----:B------:R-:W-:Y:S05]  /*c380*/  @!P0 BRA `(.L_x_576) ;  /* 0x0000003000b88947 */ /* 0x000fea0003800000 */
[----:B------:R-:W-:-:S03]  /*c390*/  UMOV UR4, 0xffffffff ;  /* 0xffffffff00047882 */ /* 0x000fc60000000000 */
[----:B------:R-:W-:Y:S05]  /*c3a0*/  BRA.DIV UR4, `(.L_x_577) ;  /* 0x000001fe04187947 */ /* 0x000fea000b800000 */
[----:B------:R0:W1:Y:S04]  /*c3b0*/  SHFL.IDX PT, R0, R25, RZ, 0x181f ;  /* 0x00181fff19007589 */ /* 0x00006800000e0000 */
[----:B------:R0:W2:Y:S04]  /*c3c0*/  SHFL.IDX PT, R3, R24, RZ, 0x181f ;  /* 0x00181fff18037589 */ /* 0x0000a800000e0000 */
[----:B------:R-:W3:Y:S04]  /*c3d0*/  SHFL.IDX PT, R29, R29, RZ, 0x181f ;  /* 0x00181fff1d1d7589 */ /* 0x000ee800000e0000 */
[----:B------:R0:W4:Y:S02]  /*c3e0*/  SHFL.IDX PT, R32, R30, RZ, 0x181f ;  /* 0x00181fff1e207589 */ /* 0x00012400000e0000 */
.L_x_867:
[----:B------:R-:W-:Y:S01]  /*c3f0*/  ULDC UR4, c[0x0][0x448] ;  /* 0x0001120000047ab9 */ /* 0x000fe20000000800 */
[----:B------:R-:W-:Y:S01]  /*c400*/  BSSY B1, `(.L_x_578) ;  /* 0x000003e000017945 */ /* 0x000fe20003800000 */
[----:B------:R-:W-:Y:S01]  /*c410*/  IMAD R33, R146, UR4, RZ ;  /* 0x0000000492217c24 */ /* 0x000fe2000f8e02ff */
[----:B------:R-:W-:Y:S02]  /*c420*/  CS2R R4, SRZ ;  /* 0x0000000000047805 */ /* 0x000fe4000001ff00 */
[----:B------:R-:W-:Y:S02]  /*c430*/  CS2R R10, SRZ ;  /* 0x00000000000a7805 */ /* 0x000fe4000001ff00 */
[----:B------:R-:W-:Y:S02]  /*c440*/  CS2R R12, SRZ ;  /* 0x00000000000c7805 */ /* 0x000fe4000001ff00 */
[----:B------:R-:W-:Y:S02]  /*c450*/  CS2R R20, SRZ ;  /* 0x0000000000147805 */ /* 0x000fe4000001ff00 */
[----:B------:R-:W-:Y:S01]  /*c460*/  ISETP.GE.AND P0, PT, R6, R33, PT ;  /* 0x000000210600720c */ /* 0x000fe20003f06270 */
[----:B------:R-:W-:Y:S01]  /*c470*/  IMAD R33, R141, -0x80, R33 ;  /* 0xffffff808d217824 */ /* 0x000fe200078e0221 */
[----:B0-----:R-:W-:-:S02]  /*c480*/  CS2R R30, SRZ ;  /* 0x00000000001e7805 */ /* 0x001fc4000001ff00 */
[----:B------:R-:W-:Y:S02]  /*c490*/  CS2R R6, SRZ ;  /* 0x0000000000067805 */ /* 0x000fe4000001ff00 */
[----:B------:R-:W-:Y:S02]  /*c4a0*/  CS2R R8, SRZ ;  /* 0x0000000000087805 */ /* 0x000fe4000001ff00 */
[----:B------:R-:W-:-:S05]  /*c4b0*/  CS2R R14, SRZ ;  /* 0x00000000000e7805 */ /* 0x000fca000001ff00 */
[----:B------:R-:W-:Y:S05]  /*c4c0*/  @P0 BRA `(.L_x_579) ;  /* 0x0000000000c40947 */ /* 0x000fea0003800000 */
[----:B------:R-:W-:Y:S01]  /*c4d0*/  ULDC UR4, c[0x0][0x3f4] ;  /* 0x0000fd0000047ab9 */ /* 0x000fe20000000800 */
[----:B------:R-:W-:Y:S01]  /*c4e0*/  SHF.R.S32.HI R9, RZ, 0x1f, R214 ;  /* 0x0000001fff097819 */ /* 0x000fe200000114d6 */
[C---:B------:R-:W-:Y:S01]  /*c4f0*/  IMAD.SHL.U32 R6, R215.reuse, 0x2, RZ ;  /* 0x00000002d7067824 */ /* 0x040fe200078e00ff */
[----:B------:R-:W-:Y:S01]  /*c500*/  ISETP.GE.AND P3, PT, R22, UR4, PT ;  /* 0x0000000416007c0c */ /* 0x000fe2000bf66270 */
[C---:B------:R-:W-:Y:S01]  /*c510*/  IMAD.SHL.U32 R24, R214.reuse, 0x2, RZ ;  /* 0x00000002d6187824 */ /* 0x040fe200078e00ff */
[----:B------:R-:W-:Y:S02]  /*c520*/  ISETP.GE.AND P2, PT, R215, UR4, PT ;  /* 0x00000004d7007c0c */ /* 0x000fe4000bf46270 */
[----:B------:R-:W-:Y:S02]  /*c530*/  CS2R R20, SRZ ;  /* 0x0000000000147805 */ /* 0x000fe4000001ff00 */
[----:B------:R-:W-:Y:S01]  /*c540*/  ISETP.GE.AND P1, PT, R214, UR4, PT ;  /* 0x00000004d6007c0c */ /* 0x000fe2000bf26270 */
[----:B------:R-:W-:Y:S01]  /*c550*/  IMAD.SHL.U32 R28, R216, 0x2, RZ ;  /* 0x00000002d81c7824 */ /* 0x000fe200078e00ff */
[----:B------:R-:W-:Y:S01]  /*c560*/  SHF.R.S32.HI R4, RZ, 0x1f, R215 ;  /* 0x0000001fff047819 */ /* 0x000fe200000114d7 */
[----:B------:R-:W-:Y:S01]  /*c570*/  ULDC.64 UR6, c[0x0][0x208] ;  /* 0x0000820000067ab9 */ /* 0x000fe20000000a00 */
[----:B------:R-:W-:-:S02]  /*c580*/  SHF.L.U64.HI R25, R214, 0x1, R9 ;  /* 0x00000001d6197819 */ /* 0x000fc40000010209 */
[----:B------:R-:W-:Y:S02]  /*c590*/  CS2R R14, SRZ ;  /* 0x00000000000e7805 */ /* 0x000fe4000001ff00 */
[----:B------:R-:W-:Y:S02]  /*c5a0*/  ISETP.GE.AND P0, PT, R216, UR4, PT ;  /* 0x00000004d8007c0c */ /* 0x000fe4000bf06270 */
[----:B------:R-:W-:Y:S01]  /*c5b0*/  SHF.L.U64.HI R5, R215, 0x1, R4 ;  /* 0x00000001d7057819 */ /* 0x000fe20000010204 */
[----:B----4-:R-:W-:Y:S01]  /*c5c0*/  @!P3 IMAD.MOV.U32 R12, RZ, RZ, R32 ;  /* 0x000000ffff0cb224 */ /* 0x010fe200078e0020 */
[----:B-1----:R-:W-:Y:S01]  /*c5d0*/  @!P3 MOV R9, R0 ;  /* 0x000000000009b202 */ /* 0x002fe20000000f00 */
[----:B---3--:R-:W-:Y:S01]  /*c5e0*/  @!P3 IMAD.MOV.U32 R13, RZ, RZ, R29 ;  /* 0x000000ffff0db224 */ /* 0x008fe200078e001d */
[----:B--2---:R-:W-:Y:S01]  /*c5f0*/  @!P2 IADD3 R10, P4, R3, R6, RZ ;  /* 0x00000006030aa210 */ /* 0x004fe20007f9e0ff */
[----:B------:R-:W-:Y:S01]  /*c600*/  @!P3 IMAD.MOV.U32 R8, RZ, RZ, R3 ;  /* 0x000000ffff08b224 */ /* 0x000fe200078e0003 */
[----:B------:R-:W-:Y:S01]  /*c610*/  SHF.R.S32.HI R7, RZ, 0x1f, R216 ;  /* 0x0000001fff077819 */ /* 0x000fe200000114d8 */
[----:B------:R-:W-:Y:S01]  /*c620*/  @!P3 IMAD.WIDE R30, R22, 0x2, R12 ;  /* 0x00000002161eb825 */ /* 0x000fe200078e020c */
[----:B------:R-:W-:-:S02]  /*c630*/  CS2R R12, SRZ ;  /* 0x00000000000c7805 */ /* 0x000fc4000001ff00 */
[----:B------:R-:W-:Y:S01]  /*c640*/  @!P2 IADD3.X R11, R0, R5, RZ, P4, !PT ;  /* 0x00000005000ba210 */ /* 0x000fe200027fe4ff */
[----:B------:R-:W-:Y:S01]  /*c650*/  @!P3 IMAD.WIDE R8, R22, 0x2, R8 ;  /* 0x000000021608b825 */ /* 0x000fe200078e0208 */
[----:B------:R-:W-:Y:S01]  /*c660*/  @!P2 IADD3 R6, P6, R32, R6, RZ ;  /* 0x000000062006a210 */ /* 0x000fe20007fde0ff */
[----:B------:R0:W5:Y:S01]  /*c670*/  @!P3 LD.E.64 R14, desc[UR6][R30.64] ;  /* 0x000000061e0eb980 */ /* 0x000162000c101b00 */
[-C--:B------:R-:W-:Y:S02]  /*c680*/  @!P1 IADD3 R4, P5, R3, R24.reuse, RZ ;  /* 0x0000001803049210 */ /* 0x080fe40007fbe0ff */
[----:B------:R-:W-:Y:S01]  /*c690*/  SHF.L.U64.HI R34, R216, 0x1, R7 ;  /* 0x00000001d8227819 */ /* 0x000fe20000010207 */
[----:B------:R1:W5:Y:S01]  /*c6a0*/  @!P3 LD.E.64 R20, desc[UR6][R8.64] ;  /* 0x000000060814b980 */ /* 0x000362000c101b00 */
[----:B------:R-:W-:Y:S01]  /*c6b0*/  @!P2 IMAD.X R7, R29, 0x1, R5, P6 ;  /* 0x000000011d07a824 */ /* 0x000fe200030e0605 */
[----:B------:R-:W-:Y:S01]  /*c6c0*/  @!P1 IADD3 R24, P4, R32, R24, RZ ;  /* 0x0000001820189210 */ /* 0x000fe20007f9e0ff */
[----:B------:R-:W-:Y:S01]  /*c6d0*/  @!P1 IMAD.X R5, R0, 0x1, R25, P5 ;  /* 0x0000000100059824 */ /* 0x000fe200028e0619 */
[----:B------:R2:W5:Y:S01]  /*c6e0*/  @!P2 LD.E.64 R12, desc[UR6][R10.64] ;  /* 0x000000060a0ca980 */ /* 0x000562000c101b00 */
[----:B------:R-:W-:-:S02]  /*c6f0*/  @!P0 IADD3 R26, P6, R3, R28, RZ ;  /* 0x0000001c031a8210 */ /* 0x000fc40007fde0ff */
[----:B------:R-:W-:Y:S01]  /*c700*/  @!P0 IADD3 R28, P5, R32, R28, RZ ;  /* 0x0000001c201c8210 */ /* 0x000fe20007fbe0ff */
[C---:B------:R-:W-:Y:S01]  /*c710*/  @!P1 IMAD.X R25, R29.reuse, 0x1, R25, P4 ;  /* 0x000000011d199824 */ /* 0x040fe200020e0619 */
[----:B0-----:R-:W-:Y:S02]  /*c720*/  CS2R R30, SRZ ;  /* 0x00000000001e7805 */ /* 0x001fe4000001ff00 */
[----:B-1----:R-:W-:Y:S02]  /*c730*/  CS2R R8, SRZ ;  /* 0x0000000000087805 */ /* 0x002fe4000001ff00 */
[----:B------:R-:W-:Y:S01]  /*c740*/  @!P0 IADD3.X R27, R0, R34, RZ, P6, !PT ;  /* 0x00000022001b8210 */ /* 0x000fe200037fe4ff */
[----:B------:R-:W-:Y:S01]  /*c750*/  @!P0 IMAD.X R29, R29, 0x1, R34, P5 ;  /* 0x000000011d1d8824 */ /* 0x000fe200028e0622 */
[----:B--2---:R-:W-:Y:S02]  /*c760*/  CS2R R10, SRZ ;  /* 0x00000000000a7805 */ /* 0x004fe4000001ff00 */
[----:B------:R0:W5:Y:S04]  /*c770*/  @!P2 LD.E.64 R8, desc[UR6][R6.64] ;  /* 0x000000060608a980 */ /* 0x000168000c101b00 */
[----:B------:R1:W5:Y:S04]  /*c780*/  @!P1 LD.E.64 R10, desc[UR6][R4.64] ;  /* 0x00000006040a9980 */ /* 0x000368000c101b00 */
[----:B------:R2:W5:Y:S01]  /*c790*/  @!P0 LD.E.64 R30, desc[UR6][R28.64] ;  /* 0x000000061c1e8980 */ /* 0x000562000c101b00 */
[----:B0-----:R-:W-:-:S02]  /*c7a0*/  CS2R R6, SRZ ;  /* 0x0000000000067805 */ /* 0x001fc4000001ff00 */
[----:B-1----:R-:W-:-:S04]  /*c7b0*/  CS2R R4, SRZ ;  /* 0x0000000000047805 */ /* 0x002fc8000001ff00 */
[----:B------:R2:W5:Y:S04]  /*c7c0*/  @!P1 LD.E.64 R6, desc[UR6][R24.64] ;  /* 0x0000000618069980 */ /* 0x000568000c101b00 */
[----:B------:R2:W5:Y:S02]  /*c7d0*/  @!P0 LD.E.64 R4, desc[UR6][R26.64] ;  /* 0x000000061a048980 */ /* 0x000564000c101b00 */
.L_x_579:
[----:B------:R-:W-:Y:S05]  /*c7e0*/  BSYNC B1 ;  /* 0x0000000000017941 */ /* 0x000fea0003800000 */
.L_x_578:
[----:B--23--:R-:W1:Y:S01]  /*c7f0*/  LDL R29, [R1+0x60] ;  /* 0x00006000011d7983 */ /* 0x00ce620000100800 */
[----:B-----5:R-:W-:Y:S01]  /*c800*/  IMAD.MOV.U32 R25, RZ, RZ, R20 ;  /* 0x000000ffff197224 */ /* 0x020fe200078e0014 */
[--C-:B------:R-:W-:Y:S01]  /*c810*/  SHF.R.U64 R26, R20, 0x10, R21.reuse ;  /* 0x00000010141a7819 */ /* 0x100fe20000001215 */
[----:B------:R-:W-:Y:S01]  /*c820*/  IMAD.MOV.U32 R24, RZ, RZ, R21 ;  /* 0x000000ffff187224 */ /* 0x000fe200078e0015 */
[----:B------:R-:W-:Y:S01]  /*c830*/  MOV R20, R12 ;  /* 0x0000000c00147202 */ /* 0x000fe20000000f00 */
[----:B------:R-:W-:Y:S01]  /*c840*/  IMAD.MOV.U32 R27, RZ, RZ, R14 ;  /* 0x000000ffff1b7224 */ /* 0x000fe200078e000e */
[----:B------:R-:W-:Y:S01]  /*c850*/  SHF.R.U64 R36, R12, 0x10, R13 ;  /* 0x000000100c247819 */ /* 0x000fe2000000120d */
[----:B------:R-:W-:Y:S01]  /*c860*/  IMAD.MOV.U32 R12, RZ, RZ, R10 ;  /* 0x000000ffff0c7224 */ /* 0x000fe200078e000a */
[----:B------:R-:W-:Y:S01]  /*c870*/  SHF.R.U64 R38, R10, 0x10, R11 ;  /* 0x000000100a267819 */ /* 0x000fe2000000120b */
[--C-:B------:R-:W-:Y:S01]  /*c880*/  IMAD.MOV.U32 R10, RZ, RZ, R5.reuse ;  /* 0x000000ffff0a7224 */ /* 0x100fe200078e0005 */
[----:B------:R-:W-:Y:S01]  /*c890*/  SHF.R.U64 R40, R4, 0x10, R5 ;  /* 0x0000001004287819 */ /* 0x000fe20000001205 */
[----:B------:R-:W-:Y:S01]  /*c8a0*/  IMAD.MOV.U32 R28, RZ, RZ, R15 ;  /* 0x000000ffff1c7224 */ /* 0x000fe200078e000f */
[----:B------:R-:W-:Y:S01]  /*c8b0*/  SHF.R.U32.HI R41, RZ, 0x10, R5 ;  /* 0x00000010ff297819 */ /* 0x000fe20000011605 */
[----:B------:R-:W-:Y:S01]  /*c8c0*/  IMAD.MOV.U32 R34, RZ, RZ, R9 ;  /* 0x000000ffff227224 */ /* 0x000fe200078e0009 */
[----:B------:R-:W-:Y:S01]  /*c8d0*/  SHF.R.U32.HI R35, RZ, 0x10, R21 ;  /* 0x00000010ff237819 */ /* 0x000fe20000011615 */
[--C-:B------:R-:W-:Y:S01]  /*c8e0*/  IMAD.MOV.U32 R21, RZ, RZ, R13.reuse ;  /* 0x000000ffff157224 */ /* 0x100fe200078e000d */
[----:B------:R-:W-:Y:S01]  /*c8f0*/  SHF.R.U32.HI R37, RZ, 0x10, R13 ;  /* 0x00000010ff257819 */ /* 0x000fe2000001160d */
[----:B------:R-:W-:Y:S01]  /*c900*/  IMAD.MOV.U32 R13, RZ, RZ, R11 ;  /* 0x000000ffff0d7224 */ /* 0x000fe200078e000b */
[----:B------:R-:W-:Y:S01]  /*c910*/  SHF.R.U64 R42, R14, 0x10, R15 ;  /* 0x000000100e2a7819 */ /* 0x000fe2000000120f */
[----:B------:R-:W-:Y:S01]  /*c920*/  IMAD.MOV.U32 R14, RZ, RZ, R6 ;  /* 0x000000ffff0e7224 */ /* 0x000fe200078e0006 */
[----:B------:R-:W-:Y:S01]  /*c930*/  MOV R3, R4 ;  /* 0x0000000400037202 */ /* 0x000fe20000000f00 */
[----:B----4-:R-:W-:Y:S01]  /*c940*/  IMAD.MOV.U32 R32, RZ, RZ, R8 ;  /* 0x000000ffff207224 */ /* 0x010fe200078e0008 */
[----:B------:R-:W-:Y:S01]  /*c950*/  SHF.R.U64 R44, R8, 0x10, R9 ;  /* 0x00000010082c7819 */ /* 0x000fe20000001209 */
[----:B------:R-:W-:Y:S01]  /*c960*/  IMAD.MOV.U32 R4, RZ, RZ, R31 ;  /* 0x000000ffff047224 */ /* 0x000fe200078e001f */
[----:B------:R-:W-:Y:S01]  /*c970*/  SHF.R.U32.HI R45, RZ, 0x10, R9 ;  /* 0x00000010ff2d7819 */ /* 0x000fe20000011609 */
[----:B------:R-:W-:Y:S01]  /*c980*/  IMAD.MOV.U32 R9, RZ, RZ, R30 ;  /* 0x000000ffff097224 */ /* 0x000fe200078e001e */
[----:B------:R-:W-:Y:S01]  /*c990*/  SHF.R.U64 R6, R6, 0x10, R7 ;  /* 0x0000001006067819 */ /* 0x000fe20000001207 */
[----:B------:R-:W-:Y:S01]  /*c9a0*/  BSSY B1, `(.L_x_580) ;  /* 0x000001e000017945 */ /* 0x000fe20003800000 */
[----:B------:R-:W-:-:S02]  /*c9b0*/  SHF.R.U32.HI R39, RZ, 0x10, R11 ;  /* 0x00000010ff277819 */ /* 0x000fc4000001160b */
[----:B------:R-:W-:Y:S02]  /*c9c0*/  SHF.R.U32.HI R43, RZ, 0x10, R15 ;  /* 0x00000010ff2b7819 */ /* 0x000fe4000001160f */
[----:B------:R-:W-:Y:S02]  /*c9d0*/  PRMT R11, R12, 0x5410, R13 ;  /* 0x000054100c0b7816 */ /* 0x000fe4000000000d */
[----:B------:R-:W-:Y:S02]  /*c9e0*/  SHF.R.U64 R30, R30, 0x10, R31 ;  /* 0x000000101e1e7819 */ /* 0x000fe4000000121f */
[----:B------:R-:W-:Y:S02]  /*c9f0*/  PRMT R25, R25, 0x5410, R24 ;  /* 0x0000541019197816 */ /* 0x000fe40000000018 */
[----:B------:R-:W-:Y:S02]  /*ca00*/  PRMT R15, R20, 0x5410, R21 ;  /* 0x00005410140f7816 */ /* 0x000fe40000000015 */
[----:B------:R-:W-:-:S02]  /*ca10*/  PRMT R27, R27, 0x5410, R28 ;  /* 0x000054101b1b7816 */ /* 0x000fc4000000001c */
[----:B------:R-:W-:Y:S02]  /*ca20*/  SHF.R.U32.HI R31, RZ, 0x10, R31 ;  /* 0x00000010ff1f7819 */ /* 0x000fe4000001161f */
[----:B------:R-:W-:Y:S02]  /*ca30*/  PRMT R26, R26, 0x5410, R35 ;  /* 0x000054101a1a7816 */ /* 0x000fe40000000023 */
[----:B------:R-:W-:Y:S02]  /*ca40*/  PRMT R20, R36, 0x5410, R37 ;  /* 0x0000541024147816 */ /* 0x000fe40000000025 */
[----:B------:R-:W-:Y:S02]  /*ca50*/  PRMT R12, R38, 0x5410, R39 ;  /* 0x00005410260c7816 */ /* 0x000fe40000000027 */
[----:B------:R-:W-:Y:S02]  /*ca60*/  PRMT R3, R3, 0x5410, R10 ;  /* 0x0000541003037816 */ /* 0x000fe4000000000a */
[----:B------:R-:W-:-:S02]  /*ca70*/  PRMT R8, R40, 0x5410, R41 ;  /* 0x0000541028087816 */ /* 0x000fc40000000029 */
[----:B------:R-:W-:Y:S02]  /*ca80*/  PRMT R28, R42, 0x5410, R43 ;  /* 0x000054102a1c7816 */ /* 0x000fe4000000002b */
[----:B------:R-:W-:Y:S02]  /*ca90*/  PRMT R21, R32, 0x5410, R34 ;  /* 0x0000541020157816 */ /* 0x000fe40000000022 */
[----:B------:R-:W-:Y:S02]  /*caa0*/  PRMT R24, R44, 0x5410, R45 ;  /* 0x000054102c187816 */ /* 0x000fe4000000002d */
[----:B------:R-:W-:Y:S02]  /*cab0*/  PRMT R9, R9, 0x5410, R4 ;  /* 0x0000541009097816 */ /* 0x000fe40000000004 */
[----:B-1----:R-:W-:-:S04]  /*cac0*/  LEA.HI R0, R29, R29, RZ, 0x1 ;  /* 0x0000001d1d007211 */ /* 0x002fc800078f08ff */
[----:B------:R-:W-:-:S04]  /*cad0*/  LOP3.LUT R0, R0, 0xfffffffe, RZ, 0xc0, !PT ;  /* 0xfffffffe00007812 */ /* 0x000fc800078ec0ff */
[----:B------:R-:W-:Y:S02]  /*cae0*/  IADD3 R0, R29, -R0, RZ ;  /* 0x800000001d007210 */ /* 0x000fe40007ffe0ff */
[----:B------:R-:W-:Y:S02]  /*caf0*/  MOV R29, R7 ;  /* 0x00000007001d7202 */ /* 0x000fe40000000f00 */
[----:B------:R-:W-:Y:S02]  /*cb00*/  SHF.L.U32 R5, R0, 0x1f, RZ ;  /* 0x0000001f00057819 */ /* 0x000fe400000006ff */
[----:B------:R-:W-:Y:S02]  /*cb10*/  SHF.R.U32.HI R7, RZ, 0x10, R7 ;  /* 0x00000010ff077819 */ /* 0x000fe40000011607 */
[----:B------:R-:W0:Y:S01]  /*cb20*/  SYNCS.PHASECHK.TRANS64.TRYWAIT P0, [R18+URZ+0x38800], R5 ;  /* 0x03880005120075a7 */ /* 0x000e22000800017f */
[----:B------:R-:W-:Y:S02]  /*cb30*/  VIMNMX R0, R33, 0x80, PT ;  /* 0x0000008021007848 */ /* 0x000fe40003fe0100 */
[----:B------:R-:W-:-:S02]  /*cb40*/  PRMT R13, R14, 0x5410, R29 ;  /* 0x000054100e0d7816 */ /* 0x000fc4000000001d */
[----:B------:R-:W-:Y:S02]  /*cb50*/  ISETP.GE.AND P1, PT, R212, R0, PT ;  /* 0x00000000d400720c */ /* 0x000fe40003f26270 */
[----:B------:R-:W-:Y:S01]  /*cb60*/  PRMT R14, R6, 0x5410, R7 ;  /* 0x00005410060e7816 */ /* 0x000fe20000000007 */
[----:B0-----:R-:W-:Y:S10]  /*cb70*/  @!P0 BRA `(.L_x_581) ;  /* 0x000001f400988947 */ /* 0x001ff40003800000 */
.L_x_868:
[----:B------:R-:W-:Y:S05]  /*cb80*/  BSYNC B1 ;  /* 0x0000000000017941 */ /* 0x000fea0003800000 */
.L_x_580:
[----:B------:R-:W-:Y:S01]  /*cb90*/  BSSY B1, `(.L_x_582) ;  /* 0x00000aa000017945 */ /* 0x000fe20003800000 */
[----:B------:R-:W-:-:S03]  /*cba0*/  PRMT R10, R30, 0x5410, R31 ;  /* 0x000054101e0a7816 */ /* 0x000fc6000000001f */
[----:B------:R-:W-:Y:S05]  /*cbb0*/  @P1 BRA `(.L_x_583) ;  /* 0x00000008009c1947 */ /* 0x000fea0003800000 */
[----:B0-----:R-:W0:Y:S01]  /*cbc0*/  LDC R5, c[0x0][0x3f4] ;  /* 0x0000fd00ff057b82 */ /* 0x001e220000000800 */
[----:B------:R-:W-:Y:S01]  /*cbd0*/  BSSY B2, `(.L_x_584) ;  /* 0x000002c000027945 */ /* 0x000fe20003800000 */
[-C--:B0-----:R-:W-:Y:S02]  /*cbe0*/  ISETP.GE.AND P0, PT, R22, R5.reuse, PT ;  /* 0x000000051600720c */ /* 0x081fe40003f06270 */
[-C--:B------:R-:W-:Y:S02]  /*cbf0*/  ISETP.GE.AND P1, PT, R215, R5.reuse, PT ;  /* 0x00000005d700720c */ /* 0x080fe40003f26270 */
[-C--:B------:R-:W-:Y:S02]  /*cc00*/  ISETP.GE.AND P2, PT, R214, R5.reuse, PT ;  /* 0x00000005d600720c */ /* 0x080fe40003f46270 */
[----:B------:R-:W-:-:S07]  /*cc10*/  ISETP.GE.AND P3, PT, R216, R5, PT ;  /* 0x00000005d800720c */ /* 0x000fce0003f66270 */
[----:B------:R-:W-:Y:S06]  /*cc20*/  @P0 BRA `(.L_x_585) ;  /* 0x0000000000980947 */ /* 0x000fec0003800000 */
[----:B------:R-:W0:Y:S01]  /*cc30*/  LDS.128 R4, [R230] ;  /* 0x00000000e6047984 */ /* 0x000e220000000c00 */
[----:B------:R-:W-:Y:S02]  /*cc40*/  HADD2.F32 R35, -RZ, R27.H0_H0 ;  /* 0x2000001bff237230 */ /* 0x000fe40000004100 */
[----:B------:R-:W-:Y:S02]  /*cc50*/  HADD2.F32 R33, -RZ, R25.H0_H0 ;  /* 0x20000019ff217230 */ /* 0x000fe40000004100 */
[----:B------:R-:W-:Y:S02]  /*cc60*/  HADD2.F32 R34, -RZ, R26.H0_H0 ;  /* 0x2000001aff227230 */ /* 0x000fe40000004100 */
[----:B------:R-:W-:Y:S02]  /*cc70*/  HADD2.F32 R36, -RZ, R28.H0_H0 ;  /* 0x2000001cff247230 */ /* 0x000fe40000004100 */
[--C-:B0-----:R-:W-:Y:S02]  /*cc80*/  HADD2.F32 R29, -RZ, R4.reuse.H0_H0 ;  /* 0x20000004ff1d7230 */ /* 0x101fe40000004100 */
[----:B------:R-:W-:-:S02]  /*cc90*/  HADD2.F32 R4, -RZ, R4.H1_H1 ;  /* 0x30000004ff047230 */ /* 0x000fc40000004100 */
[--C-:B------:R-:W-:Y:S02]  /*cca0*/  HADD2.F32 R30, -RZ, R5.reuse.H0_H0 ;  /* 0x20000005ff1e7230 */ /* 0x100fe40000004100 */
[----:B------:R-:W-:Y:S02]  /*ccb0*/  HADD2.F32 R5, -RZ, R5.H1_H1 ;  /* 0x30000005ff057230 */ /* 0x000fe40000004100 */
[C---:B------:R-:W-:Y:S01]  /*ccc0*/  FMUL.FTZ R38, R4.reuse, R35 ;  /* 0x0000002304267220 */ /* 0x040fe20000410000 */
[-C--:B------:R-:W-:Y:S01]  /*ccd0*/  FMUL.FTZ R4, R4, R33.reuse ;  /* 0x0000002104047220 */ /* 0x080fe20000410000 */
[--C-:B------:R-:W-:Y:S02]  /*cce0*/  HADD2.F32 R31, -RZ, R6.reuse.H0_H0 ;  /* 0x20000006ff1f7230 */ /* 0x100fe40000004100 */
[----:B------:R-:W-:Y:S02]  /*ccf0*/  HADD2.F32 R32, -RZ, R7.H0_H0 ;  /* 0x20000007ff207230 */ /* 0x000fe40000004100 */
[----:B------:R-:W-:Y:S01]  /*cd00*/  FMUL.FTZ R37, R5, R36 ;  /* 0x0000002405257220 */ /* 0x000fe20000410000 */
[C---:B------:R-:W-:Y:S01]  /*cd10*/  FFMA.FTZ R38, R29.reuse, R33, -R38 ;  /* 0x000000211d267223 */ /* 0x040fe20000010826 */
[----:B------:R-:W-:Y:S01]  /*cd20*/  FFMA.FTZ R35, R29, R35, R4 ;  /* 0x000000231d237223 */ /* 0x000fe20000010004 */
[----:B------:R-:W-:Y:S01]  /*cd30*/  FMUL.FTZ R39, R5, R34 ;  /* 0x0000002205277220 */ /* 0x000fe20000410000 */
[----:B------:R-:W-:-:S02]  /*cd40*/  HADD2.F32 R6, -RZ, R6.H1_H1 ;  /* 0x30000006ff067230 */ /* 0x000fc40000004100 */
[C---:B------:R-:W-:Y:S01]  /*cd50*/  FFMA.FTZ R37, R30.reuse, R34, -R37 ;  /* 0x000000221e257223 */ /* 0x040fe20000010825 */
[----:B------:R-:W-:Y:S02]  /*cd60*/  HADD2.F32 R7, -RZ, R7.H1_H1 ;  /* 0x30000007ff077230 */ /* 0x000fe40000004100 */
[----:B------:R-:W-:Y:S01]  /*cd70*/  FFMA.FTZ R30, R30, R36, R39 ;  /* 0x000000241e1e7223 */ /* 0x000fe20000010027 */
[----:B------:R-:W-:Y:S02]  /*cd80*/  HADD2.F32 R29, -RZ, R27.H1_H1 ;  /* 0x3000001bff1d7230 */ /* 0x000fe40000004100 */
[----:B------:R-:W-:Y:S02]  /*cd90*/  HADD2.F32 R4, -RZ, R25.H1_H1 ;  /* 0x30000019ff047230 */ /* 0x000fe40000004100 */
[----:B------:R-:W-:Y:S02]  /*cda0*/  HADD2.F32 R33, -RZ, R28.H1_H1 ;  /* 0x3000001cff217230 */ /* 0x000fe40000004100 */
[----:B------:R-:W-:Y:S01]  /*cdb0*/  FMUL.FTZ R34, R6, R29 ;  /* 0x0000001d06227220 */ /* 0x000fe20000410000 */
[----:B------:R-:W-:-:S02]  /*cdc0*/  HADD2.F32 R5, -RZ, R26.H1_H1 ;  /* 0x3000001aff057230 */ /* 0x000fc40000004100 */
[-C--:B------:R-:W-:Y:S01]  /*cdd0*/  FMUL.FTZ R36, R6, R4.reuse ;  /* 0x0000000406247220 */ /* 0x080fe20000410000 */
[----:B------:R-:W-:Y:S01]  /*cde0*/  FMUL.FTZ R39, R7, R33 ;  /* 0x0000002107277220 */ /* 0x000fe20000410000 */
[----:B------:R-:W-:Y:S01]  /*cdf0*/  FFMA.FTZ R6, R31, R4, -R34 ;  /* 0x000000041f067223 */ /* 0x000fe20000010822 */
[----:B------:R-:W-:Y:S01]  /*ce00*/  FMUL.FTZ R40, R7, R5 ;  /* 0x0000000507287220 */ /* 0x000fe20000410000 */
[----:B------:R-:W-:Y:S01]  /*ce10*/  FFMA.FTZ R29, R31, R29, R36 ;  /* 0x0000001d1f1d7223 */ /* 0x000fe20000010024 */
[C---:B------:R-:W-:Y:S01]  /*ce20*/  FFMA.FTZ R7, R32.reuse, R5, -R39 ;  /* 0x0000000520077223 */ /* 0x040fe20000010827 */
[----:B------:R-:W-:Y:S01]  /*ce30*/  F2FP.F16.F32.PACK_AB R4, R35, R38 ;  /* 0x000000262304723e */ /* 0x000fe200000000ff */
[----:B------:R-:W-:Y:S01]  /*ce40*/  FFMA.FTZ R40, R32, R33, R40 ;  /* 0x0000002120287223 */ /* 0x000fe20000010028 */
[----:B------:R-:W-:Y:S02]  /*ce50*/  F2FP.F16.F32.PACK_AB R5, R30, R37 ;  /* 0x000000251e05723e */ /* 0x000fe400000000ff */
[----:B------:R-:W-:-:S02]  /*ce60*/  F2FP.F16.F32.PACK_AB R6, R29, R6 ;  /* 0x000000061d06723e */ /* 0x000fc400000000ff */
[----:B------:R-:W-:-:S05]  /*ce70*/  F2FP.F16.F32.PACK_AB R7, R40, R7 ;  /* 0x000000072807723e */ /* 0x000fca00000000ff */
[----:B------:R0:W-:Y:S02]  /*ce80*/  STS.128 [R230], R4 ;  /* 0x00000004e6007388 */ /* 0x0001e40000000c00 */
.L_x_585:
[----:B------:R-:W-:Y:S05]  /*ce90*/  BSYNC B2 ;  /* 0x0000000000027941 */ /* 0x000fea0003800000 */
.L_x_584:
[----:B------:R-:W-:Y:S04]  /*cea0*/  BSSY B2, `(.L_x_586) ;  /* 0x0000028000027945 */ /* 0x000fe80003800000 */
[----:B------:R-:W-:Y:S05]  /*ceb0*/  @P1 BRA `(.L_x_587) ;  /* 0x0000000000981947 */ /* 0x000fea0003800000 */
[----:B0-----:R-:W0:Y:S01]  /*cec0*/  LDS.128 R4, [R230+0x4000] ;  /* 0x00400000e6047984 */ /* 0x001e220000000c00 */
        /* <DEDUP_REMOVED lines=36> */
[----:B------:R1:W-:Y:S02]  /*d110*/  STS.128 [R230+0x4000], R4 ;  /* 0x00400004e6007388 */ /* 0x0003e40000000c00 */
.L_x_587:
[----:B------:R-:W-:Y:S05]  /*d120*/  BSYNC B2 ;  /* 0x0000000000027941 */ /* 0x000fea0003800000 */
.L_x_586:
[----:B------:R-:W-:Y:S04]  /*d130*/  BSSY B2, `(.L_x_588) ;  /* 0x0000028000027945 */ /* 0x000fe80003800000 */
[----:B------:R-:W-:Y:S05]  /*d140*/  @P2 BRA `(.L_x_589) ;  /* 0x0000000000982947 */ /* 0x000fea0003800000 */
[----:B01----:R-:W0:Y:S01]  /*d150*/  LDS.128 R4, [R230+0x8000] ;  /* 0x00800000e6047984 */ /* 0x003e220000000c00 */
        /* <DEDUP_REMOVED lines=37> */
.L_x_589:
[----:B------:R-:W-:Y:S05]  /*d3b0*/  BSYNC B2 ;  /* 0x0000000000027941 */ /* 0x000fea0003800000 */
.L_x_588:
[----:B------:R-:W-:Y:S05]  /*d3c0*/  @P3 BRA `(.L_x_583) ;  /* 0x0000000000983947 */ /* 0x000fea0003800000 */
[----:B012---:R-:W0:Y:S01]  /*d3d0*/  LDS.128 R4, [R230+0xc000] ;  /* 0x00c00000e6047984 */ /* 0x007e220000000c00 */
        /* <DEDUP_REMOVED lines=37> */
.L_x_583:
[----:B------:R-:W-:Y:S05]  /*d630*/  BSYNC B1 ;  /* 0x0000000000017941 */ /* 0x000fea0003800000 */
.L_x_582:
[----:B0123--:R-:W-:Y:S01]  /*d640*/  VIADD R4, R212, 0x20 ;  /* 0x00000020d4047836 */ /* 0x00ffe20000000000 */
[----:B------:R-:W-:Y:S04]  /*d650*/  BSSY B1, `(.L_x_590) ;  /* 0x00000aa000017945 */ /* 0x000fe80003800000 */
[----:B------:R-:W-:-:S13]  /*d660*/  ISETP.GE.AND P0, PT, R4, R0, PT ;  /* 0x000000000400720c */ /* 0x000fda0003f06270 */
[----:B------:R-:W-:Y:S05]  /*d670*/  @P0 BRA `(.L_x_591) ;  /* 0x00000008009c0947 */ /* 0x000fea0003800000 */
[----:B------:R-:W0:Y:S01]  /*d680*/  LDC R5, c[0x0][0x3f4] ;  /* 0x0000fd00ff057b82 */ /* 0x000e220000000800 */
[----:B------:R-:W-:Y:S01]  /*d690*/  BSSY B2, `(.L_x_592) ;  /* 0x000002c000027945 */ /* 0x000fe20003800000 */
[-C--:B0-----:R-:W-:Y:S02]  /*d6a0*/  ISETP.GE.AND P0, PT, R22, R5.reuse, PT ;  /* 0x000000051600720c */ /* 0x081fe40003f06270 */
[-C--:B------:R-:W-:Y:S02]  /*d6b0*/  ISETP.GE.AND P1, PT, R215, R5.reuse, PT ;  /* 0x00000005d700720c */ /* 0x080fe40003f26270 */
[-C--:B------:R-:W-:Y:S02]  /*d6c0*/  ISETP.GE.AND P2, PT, R214, R5.reuse, PT ;  /* 0x00000005d600720c */ /* 0x080fe40003f46270 */
[----:B------:R-:W-:-:S07]  /*d6d0*/  ISETP.GE.AND P3, PT, R216, R5, PT ;  /* 0x00000005d800720c */ /* 0x000fce0003f66270 */
[----:B------:R-:W-:Y:S06]  /*d6e0*/  @P0 BRA `(.L_x_593) ;  /* 0x0000000000980947 */ /* 0x000fec0003800000 */
[----:B------:R-:W0:Y:S01]  /*d6f0*/  LDS.128 R4, [R230+0x1000] ;  /* 0x00100000e6047984 */ /* 0x000e220000000c00 */
[----:B------:R-:W-:Y:S02]  /*d700*/  HADD2.F32 R37, -RZ, R27.H0_H0 ;  /* 0x2000001bff257230 */ /* 0x000fe40000004100 */
[----:B------:R-:W-:Y:S02]  /*d710*/  HADD2.F32 R35, -RZ, R25.H0_H0 ;  /* 0x20000019ff237230 */ /* 0x000fe40000004100 */
[----:B------:R-:W-:Y:S02]  /*d720*/  HADD2.F32 R40, -RZ, R28.H0_H0 ;  /* 0x2000001cff287230 */ /* 0x000fe40000004100 */
[----:B------:R-:W-:Y:S02]  /*d730*/  HADD2.F32 R38, -RZ, R26.H0_H0 ;  /* 0x2000001aff267230 */ /* 0x000fe40000004100 */
[----:B------:R-:W-:Y:S02]  /*d740*/  HADD2.F32 R39, -RZ, R27.H1_H1 ;  /* 0x3000001bff277230 */ /* 0x000fe40000004100 */
[----:B------:R-:W-:-:S02]  /*d750*/  HADD2.F32 R42, -RZ, R28.H1_H1 ;  /* 0x3000001cff2a7230 */ /* 0x000fc40000004100 */
[--C-:B0-----:R-:W-:Y:S02]  /*d760*/  HADD2.F32 R29, -RZ, R4.reuse.H0_H0 ;  /* 0x20000004ff1d7230 */ /* 0x101fe40000004100 */
[----:B------:R-:W-:Y:S02]  /*d770*/  HADD2.F32 R4, -RZ, R4.H1_H1 ;  /* 0x30000004ff047230 */ /* 0x000fe40000004100 */
[--C-:B------:R-:W-:Y:S02]  /*d780*/  HADD2.F32 R30, -RZ, R5.reuse.H0_H0 ;  /* 0x20000005ff1e7230 */ /* 0x100fe40000004100 */
[----:B------:R-:W-:Y:S02]  /*d790*/  HADD2.F32 R5, -RZ, R5.H1_H1 ;  /* 0x30000005ff057230 */ /* 0x000fe40000004100 */
[-C--:B------:R-:W-:Y:S01]  /*d7a0*/  FMUL.FTZ R34, R37, R4.reuse ;  /* 0x0000000425227220 */ /* 0x080fe20000410000 */
[----:B------:R-:W-:Y:S01]  /*d7b0*/  FMUL.FTZ R36, R35, R4 ;  /* 0x0000000423247220 */ /* 0x000fe20000410000 */
[----:B------:R-:W-:-:S02]  /*d7c0*/  HADD2.F32 R31, -RZ, R6.H0_H0 ;  /* 0x20000006ff1f7230 */ /* 0x000fc40000004100 */
[----:B------:R-:W-:Y:S01]  /*d7d0*/  FMUL.FTZ R33, R40, R5 ;  /* 0x0000000528217220 */ /* 0x000fe20000410000 */
[----:B------:R-:W-:Y:S01]  /*d7e0*/  FFMA.FTZ R4, R35, R29, -R34 ;  /* 0x0000001d23047223 */ /* 0x000fe20000010822 */
[--C-:B------:R-:W-:Y:S02]  /*d7f0*/  HADD2.F32 R32, -RZ, R7.reuse.H0_H0 ;  /* 0x20000007ff207230 */ /* 0x100fe40000004100 */
[C---:B------:R-:W-:Y:S01]  /*d800*/  FMUL.FTZ R35, R38.reuse, R5 ;  /* 0x0000000526237220 */ /* 0x040fe20000410000 */
[----:B------:R-:W-:Y:S02]  /*d810*/  HADD2.F32 R6, -RZ, R6.H1_H1 ;  /* 0x30000006ff067230 */ /* 0x000fe40000004100 */
[----:B------:R-:W-:Y:S01]  /*d820*/  FFMA.FTZ R29, R37, R29, R36 ;  /* 0x0000001d251d7223 */ /* 0x000fe20000010024 */
[----:B------:R-:W-:Y:S02]  /*d830*/  HADD2.F32 R7, -RZ, R7.H1_H1 ;  /* 0x30000007ff077230 */ /* 0x000fe40000004100 */
[----:B------:R-:W-:Y:S01]  /*d840*/  FFMA.FTZ R5, R38, R30, -R33 ;  /* 0x0000001e26057223 */ /* 0x000fe20000010821 */
[----:B------:R-:W-:-:S02]  /*d850*/  HADD2.F32 R37, -RZ, R25.H1_H1 ;  /* 0x30000019ff257230 */ /* 0x000fc40000004100 */
[----:B------:R-:W-:Y:S01]  /*d860*/  FFMA.FTZ R30, R40, R30, R35 ;  /* 0x0000001e281e7223 */ /* 0x000fe20000010023 */
[----:B------:R-:W-:Y:S02]  /*d870*/  HADD2.F32 R38, -RZ, R26.H1_H1 ;  /* 0x3000001aff267230 */ /* 0x000fe40000004100 */
[-C--:B------:R-:W-:Y:S01]  /*d880*/  FMUL.FTZ R34, R39, R6.reuse ;  /* 0x0000000627227220 */ /* 0x080fe20000410000 */
[-C--:B------:R-:W-:Y:S01]  /*d890*/  FMUL.FTZ R33, R42, R7.reuse ;  /* 0x000000072a217220 */ /* 0x080fe20000410000 */
[----:B------:R-:W-:Y:S01]  /*d8a0*/  FMUL.FTZ R36, R37, R6 ;  /* 0x0000000625247220 */ /* 0x000fe20000410000 */
[----:B------:R-:W-:Y:S01]  /*d8b0*/  F2FP.F16.F32.PACK_AB R4, R29, R4 ;  /* 0x000000041d04723e */ /* 0x000fe200000000ff */
[C---:B------:R-:W-:Y:S01]  /*d8c0*/  FMUL.FTZ R35, R38.reuse, R7 ;  /* 0x0000000726237220 */ /* 0x040fe20000410000 */
[-C--:B------:R-:W-:Y:S01]  /*d8d0*/  FFMA.FTZ R6, R37, R31.reuse, -R34 ;  /* 0x0000001f25067223 */ /* 0x080fe20000010822 */
[-C--:B------:R-:W-:Y:S01]  /*d8e0*/  FFMA.FTZ R7, R38, R32.reuse, -R33 ;  /* 0x0000002026077223 */ /* 0x080fe20000010821 */
[----:B------:R-:W-:Y:S01]  /*d8f0*/  FFMA.FTZ R31, R39, R31, R36 ;  /* 0x0000001f271f7223 */ /* 0x000fe20000010024 */
[----:B------:R-:W-:Y:S01]  /*d900*/  FFMA.FTZ R32, R42, R32, R35 ;  /* 0x000000202a207223 */ /* 0x000fe20000010023 */
[----:B------:R-:W-:-:S03]  /*d910*/  F2FP.F16.F32.PACK_AB R5, R30, R5 ;  /* 0x000000051e05723e */ /* 0x000fc600000000ff */
[----:B------:R-:W-:Y:S02]  /*d920*/  F2FP.F16.F32.PACK_AB R6, R31, R6 ;  /* 0x000000061f06723e */ /* 0x000fe400000000ff */
[----:B------:R-:W-:-:S05]  /*d930*/  F2FP.F16.F32.PACK_AB R7, R32, R7 ;  /* 0x000000072007723e */ /* 0x000fca00000000ff */
[----:B------:R0:W-:Y:S02]  /*d940*/  STS.128 [R230+0x1000], R4 ;  /* 0x00100004e6007388 */ /* 0x0001e40000000c00 */
.L_x_593:
[----:B------:R-:W-:Y:S05]  /*d950*/  BSYNC B2 ;  /* 0x0000000000027941 */ /* 0x000fea0003800000 */
.L_x_592:
[----:B------:R-:W-:Y:S04]  /*d960*/  BSSY B2, `(.L_x_594) ;  /* 0x0000028000027945 */ /* 0x000fe80003800000 */
[----:B------:R-:W-:Y:S05]  /*d970*/  @P1 BRA `(.L_x_595) ;  /* 0x0000000000981947 */ /* 0x000fea0003800000 */
[----:B0-----:R-:W0:Y:S01]  /*d980*/  LDS.128 R4, [R230+0x5000] ;  /* 0x00500000e6047984 */ /* 0x001e220000000c00 */
        /* <DEDUP_REMOVED lines=37> */
.L_x_595:
[----:B------:R-:W-:Y:S05]  /*dbe0*/  BSYNC B2 ;  /* 0x0000000000027941 */ /* 0x000fea0003800000 */
.L_x_594:
[----:B------:R-:W-:Y:S04]  /*dbf0*/  BSSY B2, `(.L_x_596) ;  /* 0x0000028000027945 */ /* 0x000fe80003800000 */
[----:B------:R-:W-:Y:S05]  /*dc00*/  @P2 BRA `(.L_x_597) ;  /* 0x0000000000982947 */ /* 0x000fea0003800000 */
[----:B01----:R-:W0:Y:S01]  /*dc10*/  LDS.128 R4, [R230+0x9000] ;  /* 0x00900000e6047984 */ /* 0x003e220000000c00 */
        /* <DEDUP_REMOVED lines=37> */
.L_x_597:
[----:B------:R-:W-:Y:S05]  /*de70*/  BSYNC B2 ;  /* 0x0000000000027941 */ /* 0x000fea0003800000 */
.L_x_596:
[----:B------:R-:W-:Y:S05]  /*de80*/  @P3 BRA `(.L_x_591) ;  /* 0x0000000000983947 */ /* 0x000fea0003800000 */
[----:B012---:R-:W0:Y:S01]  /*de90*/  LDS.128 R4, [R230+0xd000] ;  /* 0x00d00000e6047984 */ /* 0x007e220000000c00 */
        /* <DEDUP_REMOVED lines=37> */
.L_x_591:
[----:B------:R-:W-:Y:S05]  /*e0f0*/  BSYNC B1 ;  /* 0x0000000000017941 */ /* 0x000fea0003800000 */
.L_x_590:
[----:B0123--:R-:W-:Y:S01]  /*e100*/  IADD3 R4, R212, 0x40, RZ ;  /* 0x00000040d4047810 */ /* 0x00ffe20007ffe0ff */
[----:B------:R-:W-:Y:S03]  /*e110*/  BSSY B1, `(.L_x_598) ;  /* 0x00000aa000017945 */ /* 0x000fe60003800000 */
        /* <DEDUP_REMOVED lines=47> */
.L_x_601:
[----:B------:R-:W-:Y:S05]  /*e410*/  BSYNC B2 ;  /* 0x0000000000027941 */ /* 0x000fea0003800000 */
.L_x_600:
        /* <DEDUP_REMOVED lines=40> */
.L_x_603:
[----:B------:R-:W-:Y:S05]  /*e6a0*/  BSYNC B2 ;  /* 0x0000000000027941 */ /* 0x000fea0003800000 */
.L_x_602:
        /* <DEDUP_REMOVED lines=40> */
.L_x_605:
[----:B------:R-:W-:Y:S05]  /*e930*/  BSYNC B2 ;  /* 0x0000000000027941 */ /* 0x000fea0003800000 */
.L_x_604:
        /* <DEDUP_REMOVED lines=39> */
.L_x_599:
[----:B------:R-:W-:Y:S05]  /*ebb0*/  BSYNC B1 ;  /* 0x0000000000017941 */ /* 0x000fea0003800000 */
.L_x_598:
[----:B0123--:R-:W-:-:S05]  /*ebc0*/  VIADD R5, R212, 0x60 ;  /* 0x00000060d4057836 */ /* 0x00ffca0000000000 */
        /* <DEDUP_REMOVED lines=18> */
[-C--:B------:R-:W-:Y:S01]  /*ecf0*/  FMUL.FTZ R33, R36, R4.reuse ;  /* 0x0000000424217220 */ /* 0x080fe20000410000 */
[C---:B------:R-:W-:Y:S01]  /*ed00*/  FMUL.FTZ R35, R34.reuse, R4 ;  /* 0x0000000422237220 */ /* 0x040fe20000410000 */
[----:B------:R-:W-:Y:S02]  /*ed10*/  HADD2.F32 R30, -RZ, R6.H0_H0 ;  /* 0x20000006ff1e7230 */ /* 0x000fe40000004100 */
[-C--:B------:R-:W-:Y:S01]  /*ed20*/  FMUL.FTZ R32, R39, R5.reuse ;  /* 0x0000000527207220 */ /* 0x080fe20000410000 */
[-C--:B------:R-:W-:Y:S01]  /*ed30*/  FFMA.FTZ R4, R34, R0.reuse, -R33 ;  /* 0x0000000022047223 */ /* 0x080fe20000010821 */
[----:B------:R-:W-:Y:S01]  /*ed40*/  FFMA.FTZ R35, R36, R0, R35 ;  /* 0x0000000024237223 */ /* 0x000fe20000010023 */
[----:B------:R-:W-:Y:S01]  /*ed50*/  FMUL.FTZ R0, R37, R5 ;  /* 0x0000000525007220 */ /* 0x000fe20000410000 */
[----:B------:R-:W-:-:S02]  /*ed60*/  HADD2.F32 R31, -RZ, R7.H0_H0 ;  /* 0x20000007ff1f7230 */ /* 0x000fc40000004100 */
[-C--:B------:R-:W-:Y:S01]  /*ed70*/  FFMA.FTZ R5, R37, R29.reuse, -R32 ;  /* 0x0000001d25057223 */ /* 0x080fe20000010820 */
[----:B------:R-:W-:Y:S02]  /*ed80*/  HADD2.F32 R6, -RZ, R6.H1_H1 ;  /* 0x30000006ff067230 */ /* 0x000fe40000004100 */
[----:B------:R-:W-:Y:S01]  /*ed90*/  FFMA.FTZ R0, R39, R29, R0 ;  /* 0x0000001d27007223 */ /* 0x000fe20000010000 */
[----:B------:R-:W-:Y:S01]  /*eda0*/  HADD2.F32 R7, -RZ, R7.H1_H1 ;  /* 0x30000007ff077230 */ /* 0x000fe20000004100 */
[----:B------:R-:W-:Y:S01]  /*edb0*/  F2FP.F16.F32.PACK_AB R4, R35, R4 ;  /* 0x000000042304723e */ /* 0x000fe200000000ff */
[----:B------:R-:W-:Y:S02]  /*edc0*/  HADD2.F32 R34, -RZ, R27.H1_H1 ;  /* 0x3000001bff227230 */ /* 0x000fe40000004100 */
[----:B------:R-:W-:Y:S01]  /*edd0*/  HADD2.F32 R32, -RZ, R25.H1_H1 ;  /* 0x30000019ff207230 */ /* 0x000fe20000004100 */
[----:B------:R-:W-:Y:S01]  /*ede0*/  F2FP.F16.F32.PACK_AB R5, R0, R5 ;  /* 0x000000050005723e */ /* 0x000fe200000000ff */
[----:B------:R-:W-:-:S02]  /*edf0*/  HADD2.F32 R37, -RZ, R28.H1_H1 ;  /* 0x3000001cff257230 */ /* 0x000fc40000004100 */
[-C--:B------:R-:W-:Y:S01]  /*ee00*/  FMUL.FTZ R25, R34, R6.reuse ;  /* 0x0000000622197220 */ /* 0x080fe20000410000 */
[----:B------:R-:W-:Y:S02]  /*ee10*/  HADD2.F32 R33, -RZ, R26.H1_H1 ;  /* 0x3000001aff217230 */ /* 0x000fe40000004100 */
[C---:B------:R-:W-:Y:S01]  /*ee20*/  FMUL.FTZ R27, R32.reuse, R6 ;  /* 0x00000006201b7220 */ /* 0x040fe20000410000 */
[-C--:B------:R-:W-:Y:S01]  /*ee30*/  FMUL.FTZ R26, R37, R7.reuse ;  /* 0x00000007251a7220 */ /* 0x080fe20000410000 */
[-C--:B------:R-:W-:Y:S01]  /*ee40*/  FFMA.FTZ R6, R32, R30.reuse, -R25 ;  /* 0x0000001e20067223 */ /* 0x080fe20000010819 */
[C---:B------:R-:W-:Y:S01]  /*ee50*/  FMUL.FTZ R28, R33.reuse, R7 ;  /* 0x00000007211c7220 */ /* 0x040fe20000410000 */
[----:B------:R-:W-:Y:S01]  /*ee60*/  FFMA.FTZ R27, R34, R30, R27 ;  /* 0x0000001e221b7223 */ /* 0x000fe2000001001b */
[-C--:B------:R-:W-:Y:S02]  /*ee70*/  FFMA.FTZ R7, R33, R31.reuse, -R26 ;  /* 0x0000001f21077223 */ /* 0x080fe4000001081a */
[----:B------:R-:W-:-:S02]  /*ee80*/  FFMA.FTZ R28, R37, R31, R28 ;  /* 0x0000001f251c7223 */ /* 0x000fc4000001001c */
[----:B------:R-:W-:-:S03]  /*ee90*/  F2FP.F16.F32.PACK_AB R6, R27, R6 ;  /* 0x000000061b06723e */ /* 0x000fc600000000ff */
[----:B------:R-:W-:-:S05]  /*eea0*/  F2FP.F16.F32.PACK_AB R7, R28, R7 ;  /* 0x000000071c07723e */ /* 0x000fca00000000ff */
[----:B------:R0:W-:Y:S02]  /*eeb0*/  STS.128 [R230+0x3000], R4 ;  /* 0x00300004e6007388 */ /* 0x0001e40000000c00 */
.L_x_608:
[----:B------:R-:W-:Y:S05]  /*eec0*/  BSYNC B1 ;  /* 0x0000000000017941 */ /* 0x000fea0003800000 */
.L_x_607:
        /* <DEDUP_REMOVED lines=40> */
.L_x_610:
[----:B------:R-:W-:Y:S05]  /*f150*/  BSYNC B1 ;  /* 0x0000000000017941 */ /* 0x000fea0003800000 */
.L_x_609:
        /* <DEDUP_REMOVED lines=40> */
.L_x_612:
[----:B------:R-:W-:Y:S05]  /*f3e0*/  BSYNC B1 ;  /* 0x0000000000017941 */ /* 0x000fea0003800000 */
.L_x_611:
        /* <DEDUP_REMOVED lines=38> */
[----:B------:R3:W-:Y:S01]  /*f650*/  STS.128 [R230+0xf000], R4 ;  /* 0x00f00004e6007388 */ /* 0x0007e20000000c00 */
[----:B------:R-:W-:Y:S05]  /*f660*/  BRA `(.L_x_606) ;  /* 0x0000003400ac7947 */ /* 0x000fea0003800000 */
.L_x_576:
[----:B------:R-:W-:-:S03]  /*f670*/  UMOV UR4, 0xffffffff ;  /* 0xffffffff00047882 */ /* 0x000fc60000000000 */
[----:B------:R-:W-:Y:S05]  /*f680*/  BRA.DIV UR4, `(.L_x_613) ;  /* 0x000001ca04e87947 */ /* 0x000fea000b800000 */
[----:B------:R0:W1:Y:S04]  /*f690*/  SHFL.IDX PT, R0, R25, RZ, 0x181f ;  /* 0x00181fff19007589 */ /* 0x00006800000e0000 */
[----:B------:R0:W2:Y:S04]  /*f6a0*/  SHFL.IDX PT, R3, R24, RZ, 0x181f ;  /* 0x00181fff18037589 */ /* 0x0000a800000e0000 */
[----:B------:R-:W3:Y:S04]  /*f6b0*/  SHFL.IDX PT, R29, R29, RZ, 0x181f ;  /* 0x00181fff1d1d7589 */ /* 0x000ee800000e0000 */
[----:B0-----:R-:W4:Y:S02]  /*f6c0*/  SHFL.IDX PT, R30, R30, RZ, 0x181f ;  /* 0x00181fff1e1e7589 */ /* 0x001f2400000e0000 */
.L_x_874:
        /* <DEDUP_REMOVED lines=9> */
[----:B------:R-:W-:-:S02]  /*f760*/  CS2R R6, SRZ ;  /* 0x0000000000067805 */ /* 0x000fc4000001ff00 */
[----:B------:R-:W-:Y:S02]  /*f770*/  CS2R R14, SRZ ;  /* 0x00000000000e7805 */ /* 0x000fe4000001ff00 */
[----:B------:R-:W-:Y:S02]  /*f780*/  CS2R R24, SRZ ;  /* 0x0000000000187805 */ /* 0x000fe4000001ff00 */
[----:B------:R-:W-:-:S05]  /*f790*/  CS2R R26, SRZ ;  /* 0x00000000001a7805 */ /* 0x000fca000001ff00 */
[----:B------:R-:W-:Y:S05]  /*f7a0*/  @P0 BRA `(.L_x_615) ;  /* 0x0000000000780947 */ /* 0x000fea0003800000 */
[----:B------:R-:W3:Y:S01]  /*f7b0*/  LDL R20, [R1+0x14] ;  /* 0x0000140001147983 */ /* 0x000ee20000100800 */
[----:B------:R-:W-:Y:S01]  /*f7c0*/  ULDC UR4, c[0x0][0x3f4] ;  /* 0x0000fd0000047ab9 */ /* 0x000fe20000000800 */
[----:B--2---:R-:W-:Y:S01]  /*f7d0*/  IMAD.MOV.U32 R4, RZ, RZ, R3 ;  /* 0x000000ffff047224 */ /* 0x004fe200078e0003 */
[----:B------:R-:W-:Y:S01]  /*f7e0*/  ISETP.GE.AND P2, PT, R16, UR4, PT ;  /* 0x0000000410007c0c */ /* 0x000fe2000bf46270 */
[----:B-1----:R-:W-:Y:S01]  /*f7f0*/  IMAD.MOV.U32 R5, RZ, RZ, R0 ;  /* 0x000000ffff057224 */ /* 0x002fe200078e0000 */
[----:B------:R-:W-:Y:S02]  /*f800*/  ISETP.GE.AND P3, PT, R213, UR4, PT ;  /* 0x00000004d5007c0c */ /* 0x000fe4000bf66270 */
[----:B------:R-:W-:Y:S02]  /*f810*/  CS2R R24, SRZ ;  /* 0x0000000000187805 */ /* 0x000fe4000001ff00 */
[----:B------:R-:W-:Y:S01]  /*f820*/  CS2R R26, SRZ ;  /* 0x00000000001a7805 */ /* 0x000fe2000001ff00 */
[----:B----4-:R-:W-:Y:S01]  /*f830*/  IMAD.MOV.U32 R6, RZ, RZ, R30 ;  /* 0x000000ffff067224 */ /* 0x010fe200078e001e */
[----:B------:R-:W-:Y:S01]  /*f840*/  ULDC.64 UR6, c[0x0][0x208] ;  /* 0x0000820000067ab9 */ /* 0x000fe20000000a00 */
[----:B---3--:R-:W-:-:S04]  /*f850*/  IMAD.MOV.U32 R7, RZ, RZ, R29 ;  /* 0x000000ffff077224 */ /* 0x008fc800078e001d */
[C---:B------:R-:W-:Y:S02]  /*f860*/  @!P2 SHF.L.U32 R28, R16.reuse, 0x1, RZ ;  /* 0x00000001101ca819 */ /* 0x040fe400000006ff */
[----:B------:R-:W-:Y:S02]  /*f870*/  @!P2 SHF.L.U64.HI R8, R16, 0x1, R17 ;  /* 0x000000011008a819 */ /* 0x000fe40000010211 */
[----:B------:R-:W-:Y:S02]  /*f880*/  CS2R R10, SRZ ;  /* 0x00000000000a7805 */ /* 0x000fe4000001ff00 */
[----:B------:R-:W-:Y:S02]  /*f890*/  CS2R R12, SRZ ;  /* 0x00000000000c7805 */ /* 0x000fe4000001ff00 */
[----:B------:R-:W-:Y:S01]  /*f8a0*/  CS2R R14, SRZ ;  /* 0x00000000000e7805 */ /* 0x000fe2000001ff00 */
[----:B------:R-:W-:Y:S01]  /*f8b0*/  @!P3 IMAD.SHL.U32 R31, R20, 0x8, RZ ;  /* 0x00000008141fb824 */ /* 0x000fe200078e00ff */
[----:B------:R-:W-:-:S02]  /*f8c0*/  @!P2 IADD3 R20, P0, R3, R28, RZ ;  /* 0x0000001c0314a210 */ /* 0x000fc40007f1e0ff */
[----:B------:R-:W-:Y:S01]  /*f8d0*/  @!P2 IADD3 R28, P1, R30, R28, RZ ;  /* 0x0000001c1e1ca210 */ /* 0x000fe20007f3e0ff */
[----:B------:R-:W-:Y:S01]  /*f8e0*/  @!P3 IMAD.WIDE R4, R31, 0x2, R4 ;  /* 0x000000021f04b825 */ /* 0x000fe200078e0204 */
[----:B------:R-:W-:-:S03]  /*f8f0*/  @!P2 IADD3.X R21, R0, R8, RZ, P0, !PT ;  /* 0x000000080015a210 */ /* 0x000fc600007fe4ff */
[----:B------:R-:W-:Y:S01]  /*f900*/  @!P3 IMAD.WIDE R30, R31, 0x2, R6 ;  /* 0x000000021f1eb825 */ /* 0x000fe200078e0206 */
[----:B------:R0:W5:Y:S01]  /*f910*/  @!P3 LD.E.128 R24, desc[UR6][R4.64] ;  /* 0x000000060418b980 */ /* 0x000162000c101d00 */
[----:B------:R-:W-:Y:S02]  /*f920*/  CS2R R6, SRZ ;  /* 0x0000000000067805 */ /* 0x000fe4000001ff00 */
[----:B------:R-:W-:Y:S01]  /*f930*/  @!P2 IMAD.X R29, R29, 0x1, R8, P1 ;  /* 0x000000011d1da824 */ /* 0x000fe200008e0608 */
[----:B------:R-:W-:Y:S01]  /*f940*/  CS2R R8, SRZ ;  /* 0x0000000000087805 */ /* 0x000fe2000001ff00 */
[----:B------:R1:W5:Y:S01]  /*f950*/  @!P2 LD.E.128 R12, desc[UR6][R20.64] ;  /* 0x00000006140ca980 */ /* 0x000362000c101d00 */
[----:B0-----:R-:W-:-:S04]  /*f960*/  CS2R R4, SRZ ;  /* 0x0000000000047805 */ /* 0x001fc8000001ff00 */
[----:B------:R1:W5:Y:S04]  /*f970*/  @!P3 LD.E.128 R8, desc[UR6][R30.64] ;  /* 0x000000061e08b980 */ /* 0x000368000c101d00 */
[----:B------:R1:W5:Y:S02]  /*f980*/  @!P2 LD.E.128 R4, desc[UR6][R28.64] ;  /* 0x000000061c04a980 */ /* 0x000364000c101d00 */
.L_x_615:
[----:B------:R-:W-:Y:S05]  /*f990*/  BSYNC B1 ;  /* 0x0000000000017941 */ /* 0x000fea0003800000 */
.L_x_614:
[----:B-1----:R-:W4:Y:S01]  /*f9a0*/  LDL R21, [R1+0x60] ;  /* 0x0000600001157983 */ /* 0x002f220000100800 */
[--C-:B-----5:R-:W-:Y:S01]  /*f9b0*/  IMAD.MOV.U32 R20, RZ, RZ, R13.reuse ;  /* 0x000000ffff147224 */ /* 0x120fe200078e000d */
[--C-:B------:R-:W-:Y:S01]  /*f9c0*/  SHF.R.U64 R28, R12, 0x10, R13.reuse ;  /* 0x000000100c1c7819 */ /* 0x100fe2000000120d */
[----:B--2---:R-:W-:Y:S01]  /*f9d0*/  IMAD.MOV.U32 R3, RZ, RZ, R12 ;  /* 0x000000ffff037224 */ /* 0x004fe200078e000c */
[----:B------:R-:W-:Y:S01]  /*f9e0*/  SHF.R.U32.HI R34, RZ, 0x10, R13 ;  /* 0x00000010ff227819 */ /* 0x000fe2000001160d */
[--C-:B------:R-:W-:Y:S01]  /*f9f0*/  IMAD.MOV.U32 R13, RZ, RZ, R15.reuse ;  /* 0x000000ffff0d7224 */ /* 0x100fe200078e000f */
[--C-:B------:R-:W-:Y:S01]  /*fa00*/  SHF.R.U64 R35, R14, 0x10, R15.reuse ;  /* 0x000000100e237819 */ /* 0x100fe2000000120f */
[----:B---3--:R-:W-:Y:S01]  /*fa10*/  IMAD.MOV.U32 R29, RZ, RZ, R4 ;  /* 0x000000ffff1d7224 */ /* 0x008fe200078e0004 */
[----:B------:R-:W-:Y:S01]  /*fa20*/  SHF.R.U32.HI R36, RZ, 0x10, R15 ;  /* 0x00000010ff247819 */ /* 0x000fe2000001160f */
[--C-:B------:R-:W-:Y:S01]  /*fa30*/  IMAD.MOV.U32 R15, RZ, RZ, R5.reuse ;  /* 0x000000ffff0f7224 */ /* 0x100fe200078e0005 */
[--C-:B------:R-:W-:Y:S01]  /*fa40*/  SHF.R.U64 R41, R4, 0x10, R5.reuse ;  /* 0x0000001004297819 */ /* 0x100fe20000001205 */
[----:B------:R-:W-:Y:S01]  /*fa50*/  IMAD.MOV.U32 R31, RZ, RZ, R6 ;  /* 0x000000ffff1f7224 */ /* 0x000fe200078e0006 */
[----:B------:R-:W-:Y:S01]  /*fa60*/  SHF.R.U32.HI R42, RZ, 0x10, R5 ;  /* 0x00000010ff2a7819 */ /* 0x000fe20000011605 */
[----:B----4-:R-:W-:Y:S01]  /*fa70*/  IMAD.MOV.U32 R30, RZ, RZ, R25 ;  /* 0x000000ffff1e7224 */ /* 0x010fe200078e0019 */
[----:B------:R-:W-:Y:S01]  /*fa80*/  MOV R12, R14 ;  /* 0x0000000e000c7202 */ /* 0x000fe20000000f00 */
[----:B------:R-:W-:Y:S01]  /*fa90*/  IMAD.MOV.U32 R14, RZ, RZ, R24 ;  /* 0x000000ffff0e7224 */ /* 0x000fe200078e0018 */
[--C-:B------:R-:W-:Y:S01]  /*faa0*/  SHF.R.U64 R43, R6, 0x10, R7.reuse ;  /* 0x00000010062b7819 */ /* 0x100fe20000001207 */
[--C-:B------:R-:W-:Y:S01]  /*fab0*/  IMAD.MOV.U32 R4, RZ, RZ, R7.reuse ;  /* 0x000000ffff047224 */ /* 0x100fe200078e0007 */
[----:B------:R-:W-:Y:S01]  /*fac0*/  SHF.R.U32.HI R44, RZ, 0x10, R7 ;  /* 0x00000010ff2c7819 */ /* 0x000fe20000011607 */
[----:B------:R-:W-:Y:S01]  /*fad0*/  IMAD.MOV.U32 R6, RZ, RZ, R8 ;  /* 0x000000ffff067224 */ /* 0x000fe200078e0008 */
[----:B------:R-:W-:Y:S01]  /*fae0*/  SHF.R.U64 R45, R8, 0x10, R9 ;  /* 0x00000010082d7819 */ /* 0x000fe20000001209 */
[----:B------:R-:W-:Y:S01]  /*faf0*/  IMAD.MOV.U32 R33, RZ, RZ, R27 ;  /* 0x000000ffff217224 */ /* 0x000fe200078e001b */
[----:B------:R-:W-:Y:S01]  /*fb00*/  SHF.R.U64 R37, R24, 0x10, R25 ;  /* 0x0000001018257819 */ /* 0x000fe20000001219 */
[----:B------:R-:W-:Y:S01]  /*fb10*/  IMAD.MOV.U32 R8, RZ, RZ, R11 ;  /* 0x000000ffff087224 */ /* 0x000fe200078e000b */
[----:B------:R-:W-:Y:S01]  /*fb20*/  MOV R7, R9 ;  /* 0x0000000900077202 */ /* 0x000fe20000000f00 */
[----:B------:R-:W-:Y:S01]  /*fb30*/  BSSY B1, `(.L_x_616) ;  /* 0x0000020000017945 */ /* 0x000fe20003800000 */
[----:B------:R-:W-:-:S02]  /*fb40*/  SHF.R.U32.HI R38, RZ, 0x10, R25 ;  /* 0x00000010ff267819 */ /* 0x000fc40000011619 */
[----:B------:R-:W-:Y:S02]  /*fb50*/  MOV R24, R26 ;  /* 0x0000001a00187202 */ /* 0x000fe40000000f00 */
[--C-:B------:R-:W-:Y:S02]  /*fb60*/  SHF.R.U64 R39, R26, 0x10, R27.reuse ;  /* 0x000000101a277819 */ /* 0x100fe4000000121b */
[----:B------:R-:W-:Y:S02]  /*fb70*/  SHF.R.U32.HI R40, RZ, 0x10, R27 ;  /* 0x00000010ff287819 */ /* 0x000fe4000001161b */
[----:B------:R-:W-:Y:S02]  /*fb80*/  SHF.R.U32.HI R9, RZ, 0x10, R9 ;  /* 0x00000010ff097819 */ /* 0x000fe40000011609 */
[----:B------:R-:W-:Y:S02]  /*fb90*/  PRMT R25, R3, 0x5410, R20 ;  /* 0x0000541003197816 */ /* 0x000fe40000000014 */
[----:B------:R-:W-:-:S02]  /*fba0*/  PRMT R26, R28, 0x5410, R34 ;  /* 0x000054101c1a7816 */ /* 0x000fc40000000022 */
[----:B------:R-:W-:Y:S02]  /*fbb0*/  PRMT R27, R12, 0x5410, R13 ;  /* 0x000054100c1b7816 */ /* 0x000fe4000000000d */
        /* <DEDUP_REMOVED lines=9> */
[----:B------:R-:W-:Y:S02]  /*fc50*/  PRMT R20, R45, 0x5410, R9 ;  /* 0x000054102d147816 */ /* 0x000fe40000000009 */
[----:B------:R-:W-:-:S04]  /*fc60*/  LEA.HI R0, R21, R21, RZ, 0x1 ;  /* 0x0000001515007211 */ /* 0x000fc800078f08ff */
[----:B------:R-:W-:-:S04]  /*fc70*/  LOP3.LUT R0, R0, 0xfffffffe, RZ, 0xc0, !PT ;  /* 0xfffffffe00007812 */ /* 0x000fc800078ec0ff */
[----:B------:R-:W-:Y:S01]  /*fc80*/  IADD3 R0, R21, -R0, RZ ;  /* 0x8000000015007210 */ /* 0x000fe20007ffe0ff */
[----:B------:R-:W-:Y:S01]  /*fc90*/  IMAD.MOV.U32 R21, RZ, RZ, R10 ;  /* 0x000000ffff157224 */ /* 0x000fe200078e000a */
[--C-:B------:R-:W-:Y:S02]  /*fca0*/  SHF.R.U64 R10, R10, 0x10, R11.reuse ;  /* 0x000000100a0a7819 */ /* 0x100fe4000000120b */
[----:B------:R-:W-:Y:S02]  /*fcb0*/  SHF.L.U32 R5, R0, 0x1f, RZ ;  /* 0x0000001f00057819 */ /* 0x000fe400000006ff */
[----:B------:R-:W-:Y:S02]  /*fcc0*/  VIMNMX R0, R32, 0x80, PT ;  /* 0x0000008020007848 */ /* 0x000fe40003fe0100 */
[----:B------:R-:W0:Y:S01]  /*fcd0*/  SYNCS.PHASECHK.TRANS64.TRYWAIT P0, [R18+URZ+0x38800], R5 ;  /* 0x03880005120075a7 */ /* 0x000e22000800017f */
[----:B------:R-:W-:Y:S02]  /*fce0*/  SHF.R.U32.HI R11, RZ, 0x10, R11 ;  /* 0x00000010ff0b7819 */ /* 0x000fe4000001160b */
[----:B------:R-:W-:-:S02]  /*fcf0*/  PRMT R32, R43, 0x5410, R44 ;  /* 0x000054102b207816 */ /* 0x000fc4000000002c */
[----:B------:R-:W-:Y:S02]  /*fd00*/  ISETP.GE.AND P1, PT, R212, R0, PT ;  /* 0x00000000d400720c */ /* 0x000fe40003f26270 */
[----:B------:R-:W-:Y:S01]  /*fd10*/  PRMT R21, R21, 0x5410, R8 ;  /* 0x0000541015157816 */ /* 0x000fe20000000008 */
[----:B0-----:R-:W-:Y:S10]  /*fd20*/  @!P0 BRA `(.L_x_617) ;  /* 0x000001c400b48947 */ /* 0x001ff40003800000 */
.L_x_875:
[----:B------:R-:W-:Y:S05]  /*fd30*/  BSYNC B1 ;  /* 0x0000000000017941 */ /* 0x000fea0003800000 */
.L_x_616:
[----:B------:R-:W-:Y:S01]  /*fd40*/  BSSY B1, `(.L_x_618) ;  /* 0x00000bb000017945 */ /* 0x000fe20003800000 */
[----:B------:R-:W-:-:S03]  /*fd50*/  PRMT R24, R10, 0x5410, R11 ;  /* 0x000054100a187816 */ /* 0x000fc6000000000b */
[----:B------:R-:W-:Y:S05]  /*fd60*/  @P1 BRA `(.L_x_619) ;  /* 0x0000000800e01947 */ /* 0x000fea0003800000 */
[----:B------:R-:W1:Y:S01]  /*fd70*/  LDC R34, c[0x0][0x3f4] ;  /* 0x0000fd00ff227b82 */ /* 0x000e620000000800 */
[----:B------:R-:W-:Y:S01]  /*fd80*/  BSSY B2, `(.L_x_620) ;  /* 0x000005c000027945 */ /* 0x000fe20003800000 */
[----:B------:R-:W-:Y:S01]  /*fd90*/  IMAD.SHL.U32 R51, R212, 0x40, RZ ;  /* 0x00000040d4337824 */ /* 0x000fe200078e00ff */
[-C--:B-1----:R-:W-:Y:S02]  /*fda0*/  ISETP.GE.AND P0, PT, R16, R34.reuse, PT ;  /* 0x000000221000720c */ /* 0x082fe40003f06270 */
[----:B------:R-:W-:-:S11]  /*fdb0*/  ISETP.GE.AND P1, PT, R213, R34, PT ;  /* 0x00000022d500720c */ /* 0x000fd60003f26270 */
[----:B------:R-:W-:Y:S05]  /*fdc0*/  @P0 BRA `(.L_x_621) ;  /* 0x00000004005c0947 */ /* 0x000fea0003800000 */
[----:B------:R-:W-:Y:S01]  /*fdd0*/  LEA.HI R4, R34, R233, RZ, 0x1d ;  /* 0x000000e922047211 */ /* 0x000fe200078fe8ff */
[----:B------:R-:W-:Y:S02]  /*fde0*/  HADD2.F32 R46, -RZ, R29.H0_H0 ;  /* 0x2000001dff2e7230 */ /* 0x000fe40000004100 */
[----:B------:R-:W-:Y:S01]  /*fdf0*/  HADD2.F32 R45, -RZ, R25.H0_H0 ;  /* 0x20000019ff2d7230 */ /* 0x000fe20000004100 */
[----:B------:R-:W-:Y:S01]  /*fe00*/  SHF.R.S32.HI R7, RZ, 0x1f, R4 ;  /* 0x0000001fff077819 */ /* 0x000fe20000011404 */
[----:B------:R-:W-:Y:S01]  /*fe10*/  HADD2.F32 R47, -RZ, R30.H0_H0 ;  /* 0x2000001eff2f7230 */ /* 0x000fe20000004100 */
[----:B0-----:R-:W-:Y:S02]  /*fe20*/  SHF.L.U32 R5, R4, 0x3, RZ ;  /* 0x0000000304057819 */ /* 0x001fe400000006ff */
[----:B------:R-:W-:Y:S02]  /*fe30*/  LEA.HI R7, R7, R4, RZ, 0x3 ;  /* 0x0000000407077211 */ /* 0x000fe400078f18ff */
[----:B------:R-:W-:-:S03]  /*fe40*/  LOP3.LUT R5, R5, 0x38, RZ, 0xc0, !PT ;  /* 0x0000003805057812 */ /* 0x000fc600078ec0ff */
[----:B------:R-:W-:Y:S01]  /*fe50*/  IMAD.SHL.U32 R7, R7, 0x400, RZ ;  /* 0x0000040007077824 */ /* 0x000fe200078e00ff */
[----:B------:R-:W-:-:S04]  /*fe60*/  LOP3.LUT R4, R5, 0x1c0, R51, 0xf8, !PT ;  /* 0x000001c005047812 */ /* 0x000fc800078ef833 */
[----:B------:R-:W-:Y:S02]  /*fe70*/  LOP3.LUT R8, R4, R229, RZ, 0x3c, !PT ;  /* 0x000000e504087212 */ /* 0x000fe400078e3cff */
[----:B------:R-:W-:Y:S02]  /*fe80*/  LOP3.LUT R9, R7, 0x7fffe000, RZ, 0xc0, !PT ;  /* 0x7fffe00007097812 */ /* 0x000fe400078ec0ff */
[----:B------:R-:W0:Y:S02]  /*fe90*/  LDS.128 R4, [R230] ;  /* 0x00000000e6047984 */ /* 0x000e240000000c00 */
[----:B------:R-:W-:-:S05]  /*fea0*/  IADD3 R9, R8, R9, R228 ;  /* 0x0000000908097210 */ /* 0x000fca0007ffe0e4 */
[----:B------:R-:W-:-:S05]  /*feb0*/  IMAD R33, R9, 0x2, R18 ;  /* 0x0000000209217824 */ /* 0x000fca00078e0212 */
[----:B------:R-:W1:Y:S01]  /*fec0*/  LDS.128 R8, [R33+0x14400] ;  /* 0x0144000021087984 */ /* 0x000e620000000c00 */
[--C-:B0-----:R-:W-:Y:S02]  /*fed0*/  HADD2.F32 R35, -RZ, R4.reuse.H0_H0 ;  /* 0x20000004ff237230 */ /* 0x101fe40000004100 */
[--C-:B------:R-:W-:Y:S02]  /*fee0*/  HADD2.F32 R38, -RZ, R5.reuse.H0_H0 ;  /* 0x20000005ff267230 */ /* 0x100fe40000004100 */
[----:B------:R-:W-:Y:S02]  /*fef0*/  HADD2.F32 R37, -RZ, R4.H1_H1 ;  /* 0x30000004ff257230 */ /* 0x000fe40000004100 */
[----:B------:R-:W-:Y:S02]  /*ff00*/  HADD2.F32 R39, -RZ, R5.H1_H1 ;  /* 0x30000005ff277230 */ /* 0x000fe40000004100 */
[--C-:B------:R-:W-:Y:S02]  /*ff10*/  HADD2.F32 R5, -RZ, R6.reuse.H0_H0 ;  /* 0x20000006ff057230 */ /* 0x100fe40000004100 */
[----:B------:R-:W-:-:S02]  /*ff20*/  HADD2.F32 R6, -RZ, R6.H1_H1 ;  /* 0x30000006ff067230 */ /* 0x000fc40000004100 */
[----:B-1----:R-:W-:Y:S02]  /*ff30*/  HADD2.F32 R36, -RZ, R8.H0_H0 ;  /* 0x20000008ff247230 */ /* 0x002fe40000004100 */
[--C-:B------:R-:W-:Y:S02]  /*ff40*/  HADD2.F32 R43, -RZ, R10.reuse.H0_H0 ;  /* 0x2000000aff2b7230 */ /* 0x100fe40000004100 */
[----:B------:R-:W-:Y:S02]  /*ff50*/  HADD2.F32 R44, -RZ, R10.H1_H1 ;  /* 0x3000000aff2c7230 */ /* 0x000fe40000004100 */
[C---:B------:R-:W-:Y:S01]  /*ff60*/  FMUL.FTZ R10, R36.reuse, R46 ;  /* 0x0000002e240a7220 */ /* 0x040fe20000410000 */
[--C-:B------:R-:W-:Y:S02]  /*ff70*/  HADD2.F32 R41, -RZ, R9.reuse.H0_H0 ;  /* 0x20000009ff297230 */ /* 0x100fe40000004100 */
[----:B------:R-:W-:Y:S01]  /*ff80*/  FMUL.FTZ R48, R36, R45 ;  /* 0x0000002d24307220 */ /* 0x000fe20000410000 */
[----:B------:R-:W-:-:S02]  /*ff90*/  HADD2.F32 R42, -RZ, R9.H1_H1 ;  /* 0x30000009ff2a7230 */ /* 0x000fc40000004100 */
[C---:B------:R-:W-:Y:S01]  /*ffa0*/  FFMA.FTZ R9, R35.reuse, R45, -R10 ;  /* 0x0000002d23097223 */ /* 0x040fe2000001080a */
[----:B------:R-:W-:Y:S02]  /*ffb0*/  HADD2.F32 R40, -RZ, R8.H1_H1 ;  /* 0x30000008ff287230 */ /* 0x000fe40000004100 */
[----:B------:R-:W-:Y:S01]  /*ffc0*/  FFMA.FTZ R10, R35, R46, R48 ;  /* 0x0000002e230a7223 */ /* 0x000fe20000010030 */
[----:B------:R-:W-:Y:S02]  /*ffd0*/  HADD2.F32 R36, -RZ, R26.H0_H0 ;  /* 0x2000001aff247230 */ /* 0x000fe40000004100 */
[----:B------:R-:W-:Y:S02]  /*ffe0*/  HADD2.F32 R45, -RZ, R29.H1_H1 ;  /* 0x3000001dff2d7230 */ /* 0x000fe40000004100 */
[C---:B------:R-:W-:Y:S01]  /*fff0*/  FMUL.FTZ R50, R40.reuse, R47 ;  /* 0x0000002f28327220 */ /* 0x040fe20000410000 */
[----:B------:R-:W-:Y:S02]  /*10000*/  HADD2.F32 R35, -RZ, R25.H1_H1 ;  /* 0x30000019ff237230 */ /* 0x000fe40000004100 */
[----:B------:R-:W-:Y:S01]  /*10010*/  FMUL.FTZ R46, R40, R36 ;  /* 0x00000024282e7220 */ /* 0x000fe20000410000 */
[----:B------:R-:W-:-:S02]  /*10020*/  HADD2.F32 R40, -RZ, R30.H1_H1 ;  /* 0x3000001eff287230 */ /* 0x000fc40000004100 */
[----:B------:R-:W-:Y:S01]  /*10030*/  FMUL.FTZ R49, R41, R45 ;  /* 0x0000002d29317220 */ /* 0x000fe20000410000 */
[----:B------:R-:W-:Y:S01]  /*10040*/  FFMA.FTZ R36, R37, R36, -R50 ;  /* 0x0000002425247223 */ /* 0x000fe20000010832 */
[----:B------:R-:W-:Y:S01]  /*10050*/  FMUL.FTZ R48, R41, R35 ;  /* 0x0000002329307220 */ /* 0x000fe20000410000 */
[----:B------:R-:W-:Y:S01]  /*10060*/  FFMA.FTZ R47, R37, R47, R46 ;  /* 0x0000002f252f7223 */ /* 0x000fe2000001002e */
[----:B------:R-:W-:Y:S01]  /*10070*/  FFMA.FTZ R49, R38, R35, -R49 ;  /* 0x0000002326317223 */ /* 0x000fe20000010831 */
[----:B------:R-:W-:Y:S02]  /*10080*/  HADD2.F32 R35, -RZ, R26.H1_H1 ;  /* 0x3000001aff237230 */ /* 0x000fe40000004100 */
[----:B------:R-:W-:Y:S01]  /*10090*/  FMUL.FTZ R50, R42, R40 ;  /* 0x000000282a327220 */ /* 0x000fe20000410000 */
[----:B------:R-:W-:Y:S01]  /*100a0*/  FFMA.FTZ R48, R38, R45, R48 ;  /* 0x0000002d26307223 */ /* 0x000fe20000010030 */
[----:B------:R-:W-:Y:S02]  /*100b0*/  HADD2.F32 R46, -RZ, R31.H0_H0 ;  /* 0x2000001fff2e7230 */ /* 0x000fe40000004100 */
[----:B------:R-:W-:-:S02]  /*100c0*/  HADD2.F32 R37, -RZ, R32.H0_H0 ;  /* 0x20000020ff257230 */ /* 0x000fc40000004100 */
[-C--:B------:R-:W-:Y:S01]  /*100d0*/  FMUL.FTZ R42, R42, R35.reuse ;  /* 0x000000232a2a7220 */ /* 0x080fe20000410000 */
[----:B------:R-:W-:Y:S02]  /*100e0*/  HADD2.F32 R38, -RZ, R27.H0_H0 ;  /* 0x2000001bff267230 */ /* 0x000fe40000004100 */
[----:B------:R-:W-:Y:S01]  /*100f0*/  FFMA.FTZ R50, R39, R35, -R50 ;  /* 0x0000002327327223 */ /* 0x000fe20000010832 */
[----:B------:R-:W-:Y:S02]  /*10100*/  HADD2.F32 R35, -RZ, R28.H0_H0 ;  /* 0x2000001cff237230 */ /* 0x000fe40000004100 */
[C---:B------:R-:W-:Y:S01]  /*10110*/  FMUL.FTZ R52, R43.reuse, R46 ;  /* 0x0000002e2b347220 */ /* 0x040fe20000410000 */
[C---:B------:R-:W-:Y:S01]  /*10120*/  FMUL.FTZ R41, R44.reuse, R37 ;  /* 0x000000252c297220 */ /* 0x040fe20000410000 */
[----:B------:R-:W-:Y:S01]  /*10130*/  FMUL.FTZ R43, R43, R38 ;  /* 0x000000262b2b7220 */ /* 0x000fe20000410000 */
[--C-:B------:R-:W-:Y:S02]  /*10140*/  HADD2.F32 R8, -RZ, R11.reuse.H0_H0 ;  /* 0x2000000bff087230 */ /* 0x100fe40000004100 */
[----:B------:R-:W-:Y:S01]  /*10150*/  FFMA.FTZ R39, R39, R40, R42 ;  /* 0x0000002827277223 */ /* 0x000fe2000001002a */
[-C--:B------:R-:W-:Y:S01]  /*10160*/  FMUL.FTZ R45, R44, R35.reuse ;  /* 0x000000232c2d7220 */ /* 0x080fe20000410000 */
[----:B------:R-:W-:Y:S01]  /*10170*/  FFMA.FTZ R41, R6, R35, -R41 ;  /* 0x0000002306297223 */ /* 0x000fe20000010829 */
[----:B------:R-:W-:-:S02]  /*10180*/  HADD2.F32 R11, -RZ, R11.H1_H1 ;  /* 0x3000000bff0b7230 */ /* 0x000fc40000004100 */
[C---:B------:R-:W-:Y:S01]  /*10190*/  FFMA.FTZ R52, R5.reuse, R38, -R52 ;  /* 0x0000002605347223 */ /* 0x040fe20000010834 */
[----:B------:R-:W-:Y:S01]  /*101a0*/  FFMA.FTZ R43, R5, R46, R43 ;  /* 0x0000002e052b7223 */ /* 0x000fe2000001002b */
[----:B------:R-:W-:Y:S02]  /*101b0*/  HADD2.F32 R35, -RZ, R31.H1_H1 ;  /* 0x3000001fff237230 */ /* 0x000fe40000004100 */
[----:B------:R-:W-:Y:S01]  /*101c0*/  FFMA.FTZ R42, R6, R37, R45 ;  /* 0x00000025062a7223 */ /* 0x000fe2000001002d */
[----:B------:R-:W-:Y:S02]  /*101d0*/  HADD2.F32 R40, -RZ, R32.H1_H1 ;  /* 0x30000020ff287230 */ /* 0x000fe40000004100 */
[----:B------:R-:W-:Y:S02]  /*101e0*/  HADD2.F32 R5, -RZ, R27.H1_H1 ;  /* 0x3000001bff057230 */ /* 0x000fe40000004100 */
[----:B------:R-:W-:Y:S01]  /*101f0*/  FMUL.FTZ R37, R8, R35 ;  /* 0x0000002308257220 */ /* 0x000fe20000410000 */
[----:B------:R-:W-:-:S02]  /*10200*/  HADD2.F32 R38, -RZ, R28.H1_H1 ;  /* 0x3000001cff267230 */ /* 0x000fc40000004100 */
[C---:B------:R-:W-:Y:S01]  /*10210*/  FMUL.FTZ R6, R11.reuse, R40 ;  /* 0x000000280b067220 */ /* 0x040fe20000410000 */
[--C-:B------:R-:W-:Y:S02]  /*10220*/  HADD2.F32 R4, -RZ, R7.reuse.H0_H0 ;  /* 0x20000007ff047230 */ /* 0x100fe40000004100 */
[-C--:B------:R-:W-:Y:S01]  /*10230*/  FMUL.FTZ R8, R8, R5.reuse ;  /* 0x0000000508087220 */ /* 0x080fe20000410000 */
[----:B------:R-:W-:Y:S02]  /*10240*/  HADD2.F32 R7, -RZ, R7.H1_H1 ;  /* 0x30000007ff077230 */ /* 0x000fe40000004100 */
[-C--:B------:R-:W-:Y:S01]  /*10250*/  FMUL.FTZ R45, R11, R38.reuse ;  /* 0x000000260b2d7220 */ /* 0x080fe20000410000 */
[C---:B------:R-:W-:Y:S01]  /*10260*/  FFMA.FTZ R37, R4.reuse, R5, -R37 ;  /* 0x0000000504257223 */ /* 0x040fe20000010825 */
[----:B------:R-:W-:Y:S01]  /*10270*/  FFMA.FTZ R11, R4, R35, R8 ;  /* 0x00000023040b7223 */ /* 0x000fe20000010008 */
[C---:B------:R-:W-:Y:S01]  /*10280*/  FFMA.FTZ R38, R7.reuse, R38, -R6 ;  /* 0x0000002607267223 */ /* 0x040fe20000010806 */
[----:B------:R-:W-:Y:S01]  /*10290*/  FFMA.FTZ R40, R7, R40, R45 ;  /* 0x0000002807287223 */ /* 0x000fe2000001002d */
[----:B------:R-:W-:-:S02]  /*102a0*/  F2FP.F16.F32.PACK_AB R4, R36, R9 ;  /* 0x000000092404723e */ /* 0x000fc400000000ff */
[----:B------:R-:W-:Y:S02]  /*102b0*/  F2FP.F16.F32.PACK_AB R8, R47, R10 ;  /* 0x0000000a2f08723e */ /* 0x000fe400000000ff */
[----:B------:R-:W-:Y:S02]  /*102c0*/  F2FP.F16.F32.PACK_AB R5, R50, R49 ;  /* 0x000000313205723e */ /* 0x000fe400000000ff */
[----:B------:R-:W-:Y:S02]  /*102d0*/  F2FP.F16.F32.PACK_AB R6, R41, R52 ;  /* 0x000000342906723e */ /* 0x000fe400000000ff */
[----:B------:R-:W-:Y:S02]  /*102e0*/  F2FP.F16.F32.PACK_AB R7, R38, R37 ;  /* 0x000000252607723e */ /* 0x000fe400000000ff */
[----:B------:R-:W-:Y:S02]  /*102f0*/  F2FP.F16.F32.PACK_AB R9, R39, R48 ;  /* 0x000000302709723e */ /* 0x000fe400000000ff */
[----:B------:R-:W-:Y:S01]  /*10300*/  F2FP.F16.F32.PACK_AB R10, R42, R43 ;  /* 0x0000002b2a0a723e */ /* 0x000fe200000000ff */
[----:B------:R1:W-:Y:S01]  /*10310*/  STS.128 [R230], R4 ;  /* 0x00000004e6007388 */ /* 0x0003e20000000c00 */
[----:B------:R-:W-:-:S05]  /*10320*/  F2FP.F16.F32.PACK_AB R11, R40, R11 ;  /* 0x0000000b280b723e */ /* 0x000fca00000000ff */
[----:B------:R1:W-:Y:S02]  /*10330*/  STS.128 [R33+0x14400], R8 ;  /* 0x0144000821007388 */ /* 0x0003e40000000c00 */
.L_x_621:
[----:B------:R-:W-:Y:S05]  /*10340*/  BSYNC B2 ;  /* 0x0000000000027941 */ /* 0x000fea0003800000 */
.L_x_620:
[----:B------:R-:W-:Y:S05]  /*10350*/  @P1 BRA `(.L_x_619) ;  /* 0x0000000400641947 */ /* 0x000fea0003800000 */
[----:B-1----:R-:W2:Y:S04]  /*10360*/  LDL R4, [R1+0x14] ;  /* 0x0000140001047983 */ /* 0x002ea80000100800 */
[----:B------:R-:W3:Y:S01]  /*10370*/  LDL R52, [R1+0x1a0] ;  /* 0x0001a00001347983 */ /* 0x000ee20000100800 */
[----:B------:R-:W-:Y:S02]  /*10380*/  HADD2.F32 R46, -RZ, R15.H0_H0 ;  /* 0x2000000fff2e7230 */ /* 0x000fe40000004100 */
[----:B------:R-:W-:Y:S02]  /*10390*/  HADD2.F32 R44, -RZ, R3.H0_H0 ;  /* 0x20000003ff2c7230 */ /* 0x000fe40000004100 */
[----:B------:R-:W-:Y:S02]  /*103a0*/  HADD2.F32 R45, -RZ, R20.H0_H0 ;  /* 0x20000014ff2d7230 */ /* 0x000fe40000004100 */
[----:B------:R-:W-:Y:S01]  /*103b0*/  HADD2.F32 R48, -RZ, R15.H1_H1 ;  /* 0x3000000fff307230 */ /* 0x000fe20000004100 */
[----:B--2---:R-:W-:-:S04]  /*103c0*/  LEA.HI R34, R34, R4, RZ, 0x1d ;  /* 0x0000000422227211 */ /* 0x004fc800078fe8ff */
[----:B0-----:R-:W-:Y:S01]  /*103d0*/  SHF.R.S32.HI R5, RZ, 0x1f, R34 ;  /* 0x0000001fff057819 */ /* 0x001fe20000011422 */
[----:B------:R-:W-:-:S03]  /*103e0*/  IMAD.SHL.U32 R4, R34, 0x8, RZ ;  /* 0x0000000822047824 */ /* 0x000fc600078e00ff */
[----:B------:R-:W-:Y:S02]  /*103f0*/  LEA.HI R5, R5, R34, RZ, 0x3 ;  /* 0x0000002205057211 */ /* 0x000fe400078f18ff */
[----:B------:R-:W-:Y:S02]  /*10400*/  LOP3.LUT R4, R4, 0x38, RZ, 0xc0, !PT ;  /* 0x0000003804047812 */ /* 0x000fe400078ec0ff */
[----:B------:R-:W-:Y:S02]  /*10410*/  SHF.L.U32 R5, R5, 0xa, RZ ;  /* 0x0000000a05057819 */ /* 0x000fe400000006ff */
[----:B------:R-:W-:Y:S02]  /*10420*/  LOP3.LUT R4, R4, 0x1c0, R51, 0xf8, !PT ;  /* 0x000001c004047812 */ /* 0x000fe400078ef833 */
[----:B------:R-:W-:Y:S02]  /*10430*/  LOP3.LUT R9, R5, 0x7fffe000, RZ, 0xc0, !PT ;  /* 0x7fffe00005097812 */ /* 0x000fe400078ec0ff */
[----:B------:R-:W-:-:S02]  /*10440*/  LOP3.LUT R8, R4, R229, RZ, 0x3c, !PT ;  /* 0x000000e504087212 */ /* 0x000fc400078e3cff */
[----:B---3--:R-:W0:Y:S02]  /*10450*/  LDS.128 R4, [R52] ;  /* 0x0000000034047984 */ /* 0x008e240000000c00 */
[----:B------:R-:W-:-:S05]  /*10460*/  IADD3 R9, R8, R9, R228 ;  /* 0x0000000908097210 */ /* 0x000fca0007ffe0e4 */
[----:B------:R-:W-:-:S05]  /*10470*/  IMAD R33, R9, 0x2, R18 ;  /* 0x0000000209217824 */ /* 0x000fca00078e0212 */
[----:B------:R-:W1:Y:S01]  /*10480*/  LDS.128 R8, [R33+0x14400] ;  /* 0x0144000021087984 */ /* 0x000e620000000c00 */
[--C-:B0-----:R-:W-:Y:S02]  /*10490*/  HADD2.F32 R35, -RZ, R4.reuse.H0_H0 ;  /* 0x20000004ff237230 */ /* 0x101fe40000004100 */
[----:B------:R-:W-:Y:S02]  /*104a0*/  HADD2.F32 R36, -RZ, R4.H1_H1 ;  /* 0x30000004ff247230 */ /* 0x000fe40000004100 */
[--C-:B------:R-:W-:Y:S02]  /*104b0*/  HADD2.F32 R37, -RZ, R5.reuse.H0_H0 ;  /* 0x20000005ff257230 */ /* 0x100fe40000004100 */
[----:B------:R-:W-:Y:S02]  /*104c0*/  HADD2.F32 R38, -RZ, R5.H1_H1 ;  /* 0x30000005ff267230 */ /* 0x000fe40000004100 */
[--C-:B------:R-:W-:Y:S02]  /*104d0*/  HADD2.F32 R34, -RZ, R6.reuse.H0_H0 ;  /* 0x20000006ff227230 */ /* 0x100fe40000004100 */
[----:B------:R-:W-:-:S02]  /*104e0*/  HADD2.F32 R6, -RZ, R6.H1_H1 ;  /* 0x30000006ff067230 */ /* 0x000fc40000004100 */
[--C-:B-1----:R-:W-:Y:S02]  /*104f0*/  HADD2.F32 R39, -RZ, R8.reuse.H0_H0 ;  /* 0x20000008ff277230 */ /* 0x102fe40000004100 */
[----:B------:R-:W-:Y:S02]  /*10500*/  HADD2.F32 R40, -RZ, R8.H1_H1 ;  /* 0x30000008ff287230 */ /* 0x000fe40000004100 */
[----:B------:R-:W-:Y:S02]  /*10510*/  HADD2.F32 R41, -RZ, R9.H0_H0 ;  /* 0x20000009ff297230 */ /* 0x000fe40000004100 */
[C---:B------:R-:W-:Y:S01]  /*10520*/  FMUL.FTZ R8, R39.reuse, R46 ;  /* 0x0000002e27087220 */ /* 0x040fe20000410000 */
[-C--:B------:R-:W-:Y:S01]  /*10530*/  FMUL.FTZ R50, R39, R44.reuse ;  /* 0x0000002c27327220 */ /* 0x080fe20000410000 */
[----:B------:R-:W-:Y:S02]  /*10540*/  HADD2.F32 R39, -RZ, R12.H0_H0 ;  /* 0x2000000cff277230 */ /* 0x000fe40000004100 */
[----:B------:R-:W-:Y:S01]  /*10550*/  FMUL.FTZ R47, R40, R45 ;  /* 0x0000002d282f7220 */ /* 0x000fe20000410000 */
[----:B------:R-:W-:Y:S01]  /*10560*/  FFMA.FTZ R8, R35, R44, -R8 ;  /* 0x0000002c23087223 */ /* 0x000fe20000010808 */
[----:B------:R-:W-:-:S02]  /*10570*/  HADD2.F32 R44, -RZ, R3.H1_H1 ;  /* 0x30000003ff2c7230 */ /* 0x000fc40000004100 */
[----:B------:R-:W-:Y:S02]  /*10580*/  HADD2.F32 R42, -RZ, R9.H1_H1 ;  /* 0x30000009ff2a7230 */ /* 0x000fe40000004100 */
[----:B------:R-:W-:Y:S01]  /*10590*/  FFMA.FTZ R9, R35, R46, R50 ;  /* 0x0000002e23097223 */ /* 0x000fe20000010032 */
[-C--:B------:R-:W-:Y:S01]  /*105a0*/  FMUL.FTZ R49, R40, R39.reuse ;  /* 0x0000002728317220 */ /* 0x080fe20000410000 */
[----:B------:R-:W-:Y:S01]  /*105b0*/  FFMA.FTZ R35, R36, R39, -R47 ;  /* 0x0000002724237223 */ /* 0x000fe2000001082f */
[C---:B------:R-:W-:Y:S01]  /*105c0*/  FMUL.FTZ R40, R41.reuse, R48 ;  /* 0x0000003029287220 */ /* 0x040fe20000410000 */
[----:B------:R-:W-:Y:S02]  /*105d0*/  HADD2.F32 R47, -RZ, R20.H1_H1 ;  /* 0x30000014ff2f7230 */ /* 0x000fe40000004100 */
[-C--:B------:R-:W-:Y:S01]  /*105e0*/  FMUL.FTZ R41, R41, R44.reuse ;  /* 0x0000002c29297220 */ /* 0x080fe20000410000 */
[----:B------:R-:W-:Y:S02]  /*105f0*/  HADD2.F32 R39, -RZ, R12.H1_H1 ;  /* 0x3000000cff277230 */ /* 0x000fe40000004100 */
[----:B------:R-:W-:Y:S01]  /*10600*/  FFMA.FTZ R44, R37, R44, -R40 ;  /* 0x0000002c252c7223 */ /* 0x000fe20000010828 */
[----:B------:R-:W-:-:S02]  /*10610*/  HADD2.F32 R43, -RZ, R10.H0_H0 ;  /* 0x2000000aff2b7230 */ /* 0x000fc40000004100 */
[----:B------:R-:W-:Y:S01]  /*10620*/  FFMA.FTZ R41, R37, R48, R41 ;  /* 0x0000003025297223 */ /* 0x000fe20000010029 */
[----:B------:R-:W-:Y:S01]  /*10630*/  FFMA.FTZ R46, R36, R45, R49 ;  /* 0x0000002d242e7223 */ /* 0x000fe20000010031 */
[C---:B------:R-:W-:Y:S01]  /*10640*/  FMUL.FTZ R37, R42.reuse, R47 ;  /* 0x0000002f2a257220 */ /* 0x040fe20000410000 */
[----:B------:R-:W-:Y:S02]  /*10650*/  HADD2.F32 R40, -RZ, R21.H0_H0 ;  /* 0x20000015ff287230 */ /* 0x000fe40000004100 */
[-C--:B------:R-:W-:Y:S01]  /*10660*/  FMUL.FTZ R49, R42, R39.reuse ;  /* 0x000000272a317220 */ /* 0x080fe20000410000 */
[----:B------:R-:W-:Y:S02]  /*10670*/  HADD2.F32 R36, -RZ, R13.H0_H0 ;  /* 0x2000000dff247230 */ /* 0x000fe40000004100 */
[----:B------:R-:W-:Y:S01]  /*10680*/  FFMA.FTZ R45, R38, R39, -R37 ;  /* 0x00000027262d7223 */ /* 0x000fe20000010825 */
[----:B------:R-:W-:Y:S02]  /*10690*/  HADD2.F32 R10, -RZ, R10.H1_H1 ;  /* 0x3000000aff0a7230 */ /* 0x000fe40000004100 */
[----:B------:R-:W-:Y:S01]  /*106a0*/  FMUL.FTZ R51, R43, R40 ;  /* 0x000000282b337220 */ /* 0x000fe20000410000 */
[----:B------:R-:W-:-:S02]  /*106b0*/  HADD2.F32 R39, -RZ, R24.H0_H0 ;  /* 0x20000018ff277230 */ /* 0x000fc40000004100 */
[-C--:B------:R-:W-:Y:S01]  /*106c0*/  FMUL.FTZ R43, R43, R36.reuse ;  /* 0x000000242b2b7220 */ /* 0x080fe20000410000 */
[----:B------:R-:W-:Y:S02]  /*106d0*/  HADD2.F32 R37, -RZ, R14.H0_H0 ;  /* 0x2000000eff257230 */ /* 0x000fe40000004100 */
[----:B------:R-:W-:Y:S01]  /*106e0*/  FFMA.FTZ R42, R38, R47, R49 ;  /* 0x0000002f262a7223 */ /* 0x000fe20000010031 */
[--C-:B------:R-:W-:Y:S02]  /*106f0*/  HADD2.F32 R5, -RZ, R11.reuse.H0_H0 ;  /* 0x2000000bff057230 */ /* 0x100fe40000004100 */
[----:B------:R-:W-:Y:S01]  /*10700*/  FFMA.FTZ R51, R34, R36, -R51 ;  /* 0x0000002422337223 */ /* 0x000fe20000010833 */
[----:B------:R-:W-:Y:S02]  /*10710*/  HADD2.F32 R11, -RZ, R11.H1_H1 ;  /* 0x3000000bff0b7230 */ /* 0x000fe40000004100 */
[----:B------:R-:W-:Y:S01]  /*10720*/  FMUL.FTZ R47, R10, R39 ;  /* 0x000000270a2f7220 */ /* 0x000fe20000410000 */
[----:B------:R-:W-:Y:S01]  /*10730*/  FFMA.FTZ R43, R34, R40, R43 ;  /* 0x00000028222b7223 */ /* 0x000fe2000001002b */
[----:B------:R-:W-:Y:S01]  /*10740*/  FMUL.FTZ R49, R10, R37 ;  /* 0x000000250a317220 */ /* 0x000fe20000410000 */
[----:B------:R-:W-:-:S02]  /*10750*/  HADD2.F32 R36, -RZ, R21.H1_H1 ;  /* 0x30000015ff247230 */ /* 0x000fc40000004100 */
[C---:B------:R-:W-:Y:S01]  /*10760*/  FFMA.FTZ R40, R6.reuse, R37, -R47 ;  /* 0x0000002506287223 */ /* 0x040fe2000001082f */
[----:B------:R-:W-:Y:S02]  /*10770*/  HADD2.F32 R38, -RZ, R24.H1_H1 ;  /* 0x30000018ff267230 */ /* 0x000fe40000004100 */
[----:B------:R-:W-:Y:S01]  /*10780*/  FFMA.FTZ R48, R6, R39, R49 ;  /* 0x0000002706307223 */ /* 0x000fe20000010031 */
[----:B------:R-:W-:Y:S02]  /*10790*/  HADD2.F32 R10, -RZ, R13.H1_H1 ;  /* 0x3000000dff0a7230 */ /* 0x000fe40000004100 */
[----:B------:R-:W-:Y:S01]  /*107a0*/  FMUL.FTZ R37, R5, R36 ;  /* 0x0000002405257220 */ /* 0x000fe20000410000 */
[----:B------:R-:W-:Y:S02]  /*107b0*/  HADD2.F32 R34, -RZ, R14.H1_H1 ;  /* 0x3000000eff227230 */ /* 0x000fe40000004100 */
[----:B------:R-:W-:Y:S01]  /*107c0*/  FMUL.FTZ R6, R11, R38 ;  /* 0x000000260b067220 */ /* 0x000fe20000410000 */
[----:B------:R-:W-:-:S02]  /*107d0*/  HADD2.F32 R4, -RZ, R7.H0_H0 ;  /* 0x20000007ff047230 */ /* 0x000fc40000004100 */
[----:B------:R-:W-:Y:S01]  /*107e0*/  FMUL.FTZ R5, R5, R10 ;  /* 0x0000000a05057220 */ /* 0x000fe20000410000 */
[----:B------:R-:W-:Y:S02]  /*107f0*/  HADD2.F32 R7, -RZ, R7.H1_H1 ;  /* 0x30000007ff077230 */ /* 0x000fe40000004100 */
[----:B------:R-:W-:Y:S01]  /*10800*/  FMUL.FTZ R39, R11, R34 ;  /* 0x000000220b277220 */ /* 0x000fe20000410000 */
[C---:B------:R-:W-:Y:S01]  /*10810*/  FFMA.FTZ R37, R4.reuse, R10, -R37 ;  /* 0x0000000a04257223 */ /* 0x040fe20000010825 */
[----:B------:R-:W-:Y:S01]  /*10820*/  FFMA.FTZ R11, R4, R36, R5 ;  /* 0x00000024040b7223 */ /* 0x000fe20000010005 */
[C---:B------:R-:W-:Y:S01]  /*10830*/  FFMA.FTZ R34, R7.reuse, R34, -R6 ;  /* 0x0000002207227223 */ /* 0x040fe20000010806 */
[----:B------:R-:W-:Y:S01]  /*10840*/  FFMA.FTZ R38, R7, R38, R39 ;  /* 0x0000002607267223 */ /* 0x000fe20000010027 */
[----:B------:R-:W-:Y:S02]  /*10850*/  F2FP.F16.F32.PACK_AB R4, R35, R8 ;  /* 0x000000082304723e */ /* 0x000fe400000000ff */
[----:B------:R-:W-:-:S02]  /*10860*/  F2FP.F16.F32.PACK_AB R8, R46, R9 ;  /* 0x000000092e08723e */ /* 0x000fc400000000ff */
        /* <DEDUP_REMOVED lines=8> */
.L_x_619:
[----:B------:R-:W-:Y:S05]  /*108f0*/  BSYNC B1 ;  /* 0x0000000000017941 */ /* 0x000fea0003800000 */
.L_x_618:
[----:B-12---:R-:W-:Y:S01]  /*10900*/  VIADD R4, R212, 0x20 ;  /* 0x00000020d4047836 */ /* 0x006fe20000000000 */
[----:B------:R-:W-:Y:S04]  /*10910*/  BSSY B1, `(.L_x_622) ;  /* 0x00000ba000017945 */ /* 0x000fe80003800000 */
[----:B------:R-:W-:-:S13]  /*10920*/  ISETP.GE.AND P0, PT, R4, R0, PT ;  /* 0x000000000400720c */ /* 0x000fda0003f06270 */
[----:B------:R-:W-:Y:S05]  /*10930*/  @P0 BRA `(.L_x_623) ;  /* 0x0000000800dc0947 */ /* 0x000fea0003800000 */
[----:B------:R-:W1:Y:S01]  /*10940*/  LDC R34, c[0x0][0x3f4] ;  /* 0x0000fd00ff227b82 */ /* 0x000e620000000800 */
[----:B------:R-:W-:Y:S01]  /*10950*/  BSSY B2, `(.L_x_624) ;  /* 0x000005c000027945 */ /* 0x000fe20003800000 */
[----:B------:R-:W-:Y:S02]  /*10960*/  SHF.R.U32.HI R52, RZ, 0x3, R223 ;  /* 0x00000003ff347819 */ /* 0x000fe400000116df */
[-C--:B-1----:R-:W-:Y:S02]  /*10970*/  ISETP.GE.AND P0, PT, R16, R34.reuse, PT ;  /* 0x000000221000720c */ /* 0x082fe40003f06270 */
[----:B------:R-:W-:-:S11]  /*10980*/  ISETP.GE.AND P1, PT, R213, R34, PT ;  /* 0x00000022d500720c */ /* 0x000fd60003f26270 */
[----:B------:R-:W-:Y:S05]  /*10990*/  @P0 BRA `(.L_x_625) ;  /* 0x00000004005c0947 */ /* 0x000fea0003800000 */
[----:B------:R-:W2:Y:S01]  /*109a0*/  LDL R54, [R1+0x19c] ;  /* 0x00019c0001367983 */ /* 0x000ea20000100800 */
[----:B------:R-:W-:Y:S01]  /*109b0*/  LEA.HI R4, R34, R233, RZ, 0x1d ;  /* 0x000000e922047211 */ /* 0x000fe200078fe8ff */
[----:B------:R-:W-:Y:S02]  /*109c0*/  HADD2.F32 R48, -RZ, R29.H0_H0 ;  /* 0x2000001dff307230 */ /* 0x000fe40000004100 */
[----:B------:R-:W-:Y:S01]  /*109d0*/  HADD2.F32 R46, -RZ, R25.H0_H0 ;  /* 0x20000019ff2e7230 */ /* 0x000fe20000004100 */
[----:B0-----:R-:W-:Y:S01]  /*109e0*/  SHF.R.S32.HI R5, RZ, 0x1f, R4 ;  /* 0x0000001fff057819 */ /* 0x001fe20000011404 */
[----:B------:R-:W-:Y:S02]  /*109f0*/  IMAD.SHL.U32 R6, R4, 0x8, RZ ;  /* 0x0000000804067824 */ /* 0x000fe400078e00ff */
[--C-:B------:R-:W-:Y:S01]  /*10a00*/  HADD2.F32 R49, -RZ, R30.reuse.H0_H0 ;  /* 0x2000001eff317230 */ /* 0x100fe20000004100 */
[----:B------:R-:W-:Y:S01]  /*10a10*/  LEA.HI R5, R5, R4, RZ, 0x3 ;  /* 0x0000000405057211 */ /* 0x000fe200078f18ff */
[----:B------:R-:W-:Y:S01]  /*10a20*/  HADD2.F32 R51, -RZ, R30.H1_H1 ;  /* 0x3000001eff337230 */ /* 0x000fe20000004100 */
[----:B------:R-:W-:Y:S01]  /*10a30*/  LOP3.LUT R4, R223, 0x38, R6, 0xf8, !PT ;  /* 0x00000038df047812 */ /* 0x000fe200078ef806 */
[--C-:B------:R-:W-:Y:S01]  /*10a40*/  HADD2.F32 R53, -RZ, R31.reuse.H0_H0 ;  /* 0x2000001fff357230 */ /* 0x100fe20000004100 */
[----:B------:R-:W-:Y:S01]  /*10a50*/  SHF.L.U32 R5, R5, 0xa, RZ ;  /* 0x0000000a05057819 */ /* 0x000fe200000006ff */
[----:B------:R-:W-:Y:S01]  /*10a60*/  HADD2.F32 R50, -RZ, R31.H1_H1 ;  /* 0x3000001fff327230 */ /* 0x000fe20000004100 */
[----:B------:R-:W-:-:S02]  /*10a70*/  LOP3.LUT R8, R4, R52, RZ, 0x3c, !PT ;  /* 0x0000003404087212 */ /* 0x000fc400078e3cff */
[----:B------:R-:W-:-:S04]  /*10a80*/  LOP3.LUT R33, R5, 0x7fffe000, RZ, 0xc0, !PT ;  /* 0x7fffe00005217812 */ /* 0x000fc800078ec0ff */
[----:B------:R-:W-:-:S05]  /*10a90*/  IADD3 R33, R8, R33, R227 ;  /* 0x0000002108217210 */ /* 0x000fca0007ffe0e3 */
[----:B------:R-:W-:-:S05]  /*10aa0*/  IMAD R33, R33, 0x2, R18 ;  /* 0x0000000221217824 */ /* 0x000fca00078e0212 */
[----:B------:R-:W0:Y:S02]  /*10ab0*/  LDS.128 R8, [R33+0x14400] ;  /* 0x0144000021087984 */ /* 0x000e240000000c00 */
[----:B0-----:R-:W-:Y:S02]  /*10ac0*/  HADD2.F32 R40, -RZ, R8.H1_H1 ;  /* 0x30000008ff287230 */ /* 0x001fe40000004100 */
[--C-:B------:R-:W-:Y:S02]  /*10ad0*/  HADD2.F32 R43, -RZ, R10.reuse.H0_H0 ;  /* 0x2000000aff2b7230 */ /* 0x100fe40000004100 */
[----:B------:R-:W-:Y:S02]  /*10ae0*/  HADD2.F32 R44, -RZ, R10.H1_H1 ;  /* 0x3000000aff2c7230 */ /* 0x000fe40000004100 */
[----:B------:R-:W-:Y:S01]  /*10af0*/  FMUL.FTZ R10, R49, R40 ;  /* 0x00000028310a7220 */ /* 0x000fe20000410000 */
[--C-:B------:R-:W-:Y:S02]  /*10b00*/  HADD2.F32 R41, -RZ, R9.reuse.H0_H0 ;  /* 0x20000009ff297230 */ /* 0x100fe40000004100 */
[----:B------:R-:W-:-:S02]  /*10b10*/  HADD2.F32 R42, -RZ, R9.H1_H1 ;  /* 0x30000009ff2a7230 */ /* 0x000fc40000004100 */
[--C-:B------:R-:W-:Y:S02]  /*10b20*/  HADD2.F32 R9, -RZ, R11.reuse.H0_H0 ;  /* 0x2000000bff097230 */ /* 0x100fe40000004100 */
[----:B------:R-:W-:Y:S01]  /*10b30*/  HADD2.F32 R11, -RZ, R11.H1_H1 ;  /* 0x3000000bff0b7230 */ /* 0x000fe20000004100 */
[----:B--2---:R-:W0:Y:S02]  /*10b40*/  LDS.128 R4, [R54] ;  /* 0x0000000036047984 */ /* 0x004e240000000c00 */
[--C-:B0-----:R-:W-:Y:S02]  /*10b50*/  HADD2.F32 R38, -RZ, R5.reuse.H0_H0 ;  /* 0x20000005ff267230 */ /* 0x101fe40000004100 */
[----:B------:R-:W-:Y:S02]  /*10b60*/  HADD2.F32 R39, -RZ, R5.H1_H1 ;  /* 0x30000005ff277230 */ /* 0x000fe40000004100 */
[----:B------:R-:W-:Y:S02]  /*10b70*/  HADD2.F32 R5, -RZ, R8.H0_H0 ;  /* 0x20000008ff057230 */ /* 0x000fe40000004100 */
[----:B------:R-:W-:-:S02]  /*10b80*/  HADD2.F32 R36, -RZ, R4.H0_H0 ;  /* 0x20000004ff247230 */ /* 0x000fc40000004100 */
[----:B------:R-:W-:Y:S02]  /*10b90*/  HADD2.F32 R37, -RZ, R4.H1_H1 ;  /* 0x30000004ff257230 */ /* 0x000fe40000004100 */
[-C--:B------:R-:W-:Y:S01]  /*10ba0*/  FMUL.FTZ R45, R48, R5.reuse ;  /* 0x00000005302d7220 */ /* 0x080fe20000410000 */
[C---:B------:R-:W-:Y:S01]  /*10bb0*/  FMUL.FTZ R47, R46.reuse, R5 ;  /* 0x000000052e2f7220 */ /* 0x040fe20000410000 */
[----:B------:R-:W-:Y:S02]  /*10bc0*/  HADD2.F32 R35, -RZ, R6.H0_H0 ;  /* 0x20000006ff237230 */ /* 0x000fe40000004100 */
[-C--:B------:R-:W-:Y:S01]  /*10bd0*/  FFMA.FTZ R5, R46, R36.reuse, -R45 ;  /* 0x000000242e057223 */ /* 0x080fe2000001082d */
[----:B------:R-:W-:Y:S02]  /*10be0*/  HADD2.F32 R45, -RZ, R26.H0_H0 ;  /* 0x2000001aff2d7230 */ /* 0x000fe40000004100 */
[----:B------:R-:W-:Y:S01]  /*10bf0*/  FFMA.FTZ R8, R48, R36, R47 ;  /* 0x0000002430087223 */ /* 0x000fe2000001002f */
[----:B------:R-:W-:-:S02]  /*10c00*/  HADD2.F32 R46, -RZ, R29.H1_H1 ;  /* 0x3000001dff2e7230 */ /* 0x000fc40000004100 */
[----:B------:R-:W-:Y:S02]  /*10c10*/  HADD2.F32 R36, -RZ, R25.H1_H1 ;  /* 0x30000019ff247230 */ /* 0x000fe40000004100 */
[C---:B------:R-:W-:Y:S01]  /*10c20*/  FMUL.FTZ R40, R45.reuse, R40 ;  /* 0x000000282d287220 */ /* 0x040fe20000410000 */
[----:B------:R-:W-:Y:S01]  /*10c30*/  FFMA.FTZ R10, R45, R37, -R10 ;  /* 0x000000252d0a7223 */ /* 0x000fe2000001080a */
[----:B------:R-:W-:Y:S01]  /*10c40*/  FMUL.FTZ R45, R46, R41 ;  /* 0x000000292e2d7220 */ /* 0x000fe20000410000 */
[----:B------:R-:W-:Y:S02]  /*10c50*/  HADD2.F32 R47, -RZ, R26.H1_H1 ;  /* 0x3000001aff2f7230 */ /* 0x000fe40000004100 */
[----:B------:R-:W-:Y:S01]  /*10c60*/  FFMA.FTZ R37, R49, R37, R40 ;  /* 0x0000002531257223 */ /* 0x000fe20000010028 */
[C---:B------:R-:W-:Y:S01]  /*10c70*/  FMUL.FTZ R41, R36.reuse, R41 ;  /* 0x0000002924297220 */ /* 0x040fe20000410000 */
[----:B------:R-:W-:Y:S02]  /*10c80*/  HADD2.F32 R49, -RZ, R27.H0_H0 ;  /* 0x2000001bff317230 */ /* 0x000fe40000004100 */
[----:B------:R-:W-:Y:S01]  /*10c90*/  FFMA.FTZ R45, R36, R38, -R45 ;  /* 0x00000026242d7223 */ /* 0x000fe2000001082d */
[----:B------:R-:W-:Y:S01]  /*10ca0*/  FMUL.FTZ R36, R51, R42 ;  /* 0x0000002a33247220 */ /* 0x000fe20000410000 */
[----:B------:R-:W-:Y:S01]  /*10cb0*/  FFMA.FTZ R41, R46, R38, R41 ;  /* 0x000000262e297223 */ /* 0x000fe20000010029 */
[----:B------:R-:W-:Y:S01]  /*10cc0*/  FMUL.FTZ R42, R47, R42 ;  /* 0x0000002a2f2a7220 */ /* 0x000fe20000410000 */
[----:B------:R-:W-:-:S02]  /*10cd0*/  HADD2.F32 R48, -RZ, R32.H0_H0 ;  /* 0x20000020ff307230 */ /* 0x000fc40000004100 */
[-C--:B------:R-:W-:Y:S01]  /*10ce0*/  FMUL.FTZ R38, R53, R43.reuse ;  /* 0x0000002b35267220 */ /* 0x080fe20000410000 */
[----:B------:R-:W-:Y:S02]  /*10cf0*/  HADD2.F32 R46, -RZ, R28.H0_H0 ;  /* 0x2000001cff2e7230 */ /* 0x000fe40000004100 */
[----:B------:R-:W-:Y:S01]  /*10d00*/  FMUL.FTZ R40, R49, R43 ;  /* 0x0000002b31287220 */ /* 0x000fe20000410000 */
[----:B------:R-:W-:Y:S02]  /*10d10*/  HADD2.F32 R6, -RZ, R6.H1_H1 ;  /* 0x30000006ff067230 */ /* 0x000fe40000004100 */
[-C--:B------:R-:W-:Y:S01]  /*10d20*/  FFMA.FTZ R36, R47, R39.reuse, -R36 ;  /* 0x000000272f247223 */ /* 0x080fe20000010824 */
[----:B------:R-:W-:Y:S01]  /*10d30*/  FFMA.FTZ R42, R51, R39, R42 ;  /* 0x00000027332a7223 */ /* 0x000fe2000001002a */
[-C--:B------:R-:W-:Y:S01]  /*10d40*/  FFMA.FTZ R38, R49, R35.reuse, -R38 ;  /* 0x0000002331267223 */ /* 0x080fe20000010826 */
[----:B------:R-:W-:Y:S01]  /*10d50*/  FFMA.FTZ R40, R53, R35, R40 ;  /* 0x0000002335287223 */ /* 0x000fe20000010028 */
[-C--:B------:R-:W-:Y:S01]  /*10d60*/  FMUL.FTZ R39, R48, R44.reuse ;  /* 0x0000002c30277220 */ /* 0x080fe20000410000 */
[----:B------:R-:W-:Y:S01]  /*10d70*/  FMUL.FTZ R35, R46, R44 ;  /* 0x0000002c2e237220 */ /* 0x000fe20000410000 */
[----:B------:R-:W-:-:S02]  /*10d80*/  HADD2.F32 R49, -RZ, R32.H1_H1 ;  /* 0x30000020ff317230 */ /* 0x000fc40000004100 */
[----:B------:R-:W-:Y:S01]  /*10d90*/  FMUL.FTZ R43, R50, R9 ;  /* 0x00000009322b7220 */ /* 0x000fe20000410000 */
[----:B------:R-:W-:Y:S02]  /*10da0*/  HADD2.F32 R44, -RZ, R27.H1_H1 ;  /* 0x3000001bff2c7230 */ /* 0x000fe40000004100 */
[-C--:B------:R-:W-:Y:S01]  /*10db0*/  FFMA.FTZ R39, R46, R6.reuse, -R39 ;  /* 0x000000062e277223 */ /* 0x080fe20000010827 */
[----:B------:R-:W-:Y:S02]  /*10dc0*/  HADD2.F32 R47, -RZ, R28.H1_H1 ;  /* 0x3000001cff2f7230 */ /* 0x000fe40000004100 */
[----:B------:R-:W-:Y:S01]  /*10dd0*/  FFMA.FTZ R35, R48, R6, R35 ;  /* 0x0000000630237223 */ /* 0x000fe20000010023 */
[--C-:B------:R-:W-:Y:S02]  /*10de0*/  HADD2.F32 R4, -RZ, R7.reuse.H0_H0 ;  /* 0x20000007ff047230 */ /* 0x100fe40000004100 */
[----:B------:R-:W-:Y:S01]  /*10df0*/  FMUL.FTZ R6, R49, R11 ;  /* 0x0000000b31067220 */ /* 0x000fe20000410000 */
[----:B------:R-:W-:-:S02]  /*10e00*/  HADD2.F32 R7, -RZ, R7.H1_H1 ;  /* 0x30000007ff077230 */ /* 0x000fc40000004100 */
[C---:B------:R-:W-:Y:S01]  /*10e10*/  FMUL.FTZ R9, R44.reuse, R9 ;  /* 0x000000092c097220 */ /* 0x040fe20000410000 */
[----:B------:R-:W-:Y:S01]  /*10e20*/  FMUL.FTZ R46, R47, R11 ;  /* 0x0000000b2f2e7220 */ /* 0x000fe20000410000 */
[----:B------:R-:W-:Y:S01]  /*10e30*/  FFMA.FTZ R43, R44, R4, -R43 ;  /* 0x000000042c2b7223 */ /* 0x000fe2000001082b */
[----:B------:R-:W-:Y:S01]  /*10e40*/  F2FP.F16.F32.PACK_AB R8, R37, R8 ;  /* 0x000000082508723e */ /* 0x000fe200000000ff */
[-C--:B------:R-:W-:Y:S01]  /*10e50*/  FFMA.FTZ R44, R47, R7.reuse, -R6 ;  /* 0x000000072f2c7223 */ /* 0x080fe20000010806 */
[----:B------:R-:W-:Y:S01]  /*10e60*/  FFMA.FTZ R11, R50, R4, R9 ;  /* 0x00000004320b7223 */ /* 0x000fe20000010009 */
[----:B------:R-:W-:Y:S01]  /*10e70*/  FFMA.FTZ R46, R49, R7, R46 ;  /* 0x00000007312e7223 */ /* 0x000fe2000001002e */
[----:B------:R-:W-:Y:S02]  /*10e80*/  F2FP.F16.F32.PACK_AB R4, R10, R5 ;  /* 0x000000050a04723e */ /* 0x000fe400000000ff */
[----:B------:R-:W-:Y:S02]  /*10e90*/  F2FP.F16.F32.PACK_AB R5, R36, R45 ;  /* 0x0000002d2405723e */ /* 0x000fe400000000ff */
[----:B------:R-:W-:-:S02]  /*10ea0*/  F2FP.F16.F32.PACK_AB R6, R39, R38 ;  /* 0x000000262706723e */ /* 0x000fc400000000ff */
[----:B------:R-:W-:Y:S02]  /*10eb0*/  F2FP.F16.F32.PACK_AB R7, R44, R43 ;  /* 0x0000002b2c07723e */ /* 0x000fe400000000ff */
[----:B------:R-:W-:Y:S02]  /*10ec0*/  F2FP.F16.F32.PACK_AB R9, R42, R41 ;  /* 0x000000292a09723e */ /* 0x000fe400000000ff */
[----:B------:R-:W-:Y:S01]  /*10ed0*/  F2FP.F16.F32.PACK_AB R10, R35, R40 ;  /* 0x00000028230a723e */ /* 0x000fe200000000ff */
[----:B------:R1:W-:Y:S01]  /*10ee0*/  STS.128 [R54], R4 ;  /* 0x0000000436007388 */ /* 0x0003e20000000c00 */
[----:B------:R-:W-:-:S05]  /*10ef0*/  F2FP.F16.F32.PACK_AB R11, R46, R11 ;  /* 0x0000000b2e0b723e */ /* 0x000fca00000000ff */
[----:B------:R1:W-:Y:S02]  /*10f00*/  STS.128 [R33+0x14400], R8 ;  /* 0x0144000821007388 */ /* 0x0003e40000000c00 */
.L_x_625:
[----:B------:R-:W-:Y:S05]  /*10f10*/  BSYNC B2 ;  /* 0x0000000000027941 */ /* 0x000fea0003800000 */
.L_x_624:
[----:B------:R-:W-:Y:S05]  /*10f20*/  @P1 BRA `(.L_x_623) ;  /* 0x0000000400601947 */ /* 0x000fea0003800000 */
[----:B-1----:R-:W2:Y:S04]  /*10f30*/  LDL R4, [R1+0x14] ;  /* 0x0000140001047983 */ /* 0x002ea80000100800 */
[----:B------:R-:W3:Y:S01]  /*10f40*/  LDL R51, [R1+0x198] ;  /* 0x0001980001337983 */ /* 0x000ee20000100800 */
[----:B------:R-:W-:Y:S02]  /*10f50*/  HADD2.F32 R47, -RZ, R15.H0_H0 ;  /* 0x2000000fff2f7230 */ /* 0x000fe40000004100 */
[----:B------:R-:W-:Y:S02]  /*10f60*/  HADD2.F32 R45, -RZ, R3.H0_H0 ;  /* 0x20000003ff2d7230 */ /* 0x000fe40000004100 */
[----:B------:R-:W-:Y:S02]  /*10f70*/  HADD2.F32 R46, -RZ, R20.H0_H0 ;  /* 0x20000014ff2e7230 */ /* 0x000fe40000004100 */
[----:B------:R-:W-:-:S02]  /*10f80*/  HADD2.F32 R44, -RZ, R12.H0_H0 ;  /* 0x2000000cff2c7230 */ /* 0x000fc40000004100 */
[----:B------:R-:W-:Y:S02]  /*10f90*/  HADD2.F32 R49, -RZ, R15.H1_H1 ;  /* 0x3000000fff317230 */ /* 0x000fe40000004100 */
[----:B------:R-:W-:Y:S02]  /*10fa0*/  HADD2.F32 R48, -RZ, R20.H1_H1 ;  /* 0x30000014ff307230 */ /* 0x000fe40000004100 */
[----:B------:R-:W-:Y:S01]  /*10fb0*/  HADD2.F32 R50, -RZ, R21.H0_H0 ;  /* 0x20000015ff327230 */ /* 0x000fe20000004100 */
[----:B--2---:R-:W-:-:S04]  /*10fc0*/  LEA.HI R34, R34, R4, RZ, 0x1d ;  /* 0x0000000422227211 */ /* 0x004fc800078fe8ff */
[----:B0-----:R-:W-:Y:S01]  /*10fd0*/  SHF.R.S32.HI R5, RZ, 0x1f, R34 ;  /* 0x0000001fff057819 */ /* 0x001fe20000011422 */
[----:B------:R-:W-:-:S03]  /*10fe0*/  IMAD.SHL.U32 R4, R34, 0x8, RZ ;  /* 0x0000000822047824 */ /* 0x000fc600078e00ff */
[----:B------:R-:W-:Y:S02]  /*10ff0*/  LEA.HI R5, R5, R34, RZ, 0x3 ;  /* 0x0000002205057211 */ /* 0x000fe400078f18ff */
[----:B------:R-:W-:-:S03]  /*11000*/  LOP3.LUT R4, R223, 0x38, R4, 0xf8, !PT ;  /* 0x00000038df047812 */ /* 0x000fc600078ef804 */
[----:B------:R-:W-:Y:S01]  /*11010*/  IMAD.SHL.U32 R5, R5, 0x400, RZ ;  /* 0x0000040005057824 */ /* 0x000fe200078e00ff */
[----:B------:R-:W-:Y:S01]  /*11020*/  LOP3.LUT R8, R4, R52, RZ, 0x3c, !PT ;  /* 0x0000003404087212 */ /* 0x000fe200078e3cff */
[----:B------:R-:W-:-:S03]  /*11030*/  HADD2.F32 R52, -RZ, R24.H0_H0 ;  /* 0x20000018ff347230 */ /* 0x000fc60000004100 */
[----:B------:R-:W-:Y:S02]  /*11040*/  LOP3.LUT R33, R5, 0x7fffe000, RZ, 0xc0, !PT ;  /* 0x7fffe00005217812 */ /* 0x000fe400078ec0ff */
[----:B---3--:R-:W0:Y:S02]  /*11050*/  LDS.128 R4, [R51] ;  /* 0x0000000033047984 */ /* 0x008e240000000c00 */
[----:B------:R-:W-:-:S04]  /*11060*/  IADD3 R33, R8, R33, R227 ;  /* 0x0000002108217210 */ /* 0x000fc80007ffe0e3 */
[----:B------:R-:W-:-:S05]  /*11070*/  LEA R33, R33, R18, 0x1 ;  /* 0x0000001221217211 */ /* 0x000fca00078e08ff */
        /* <DEDUP_REMOVED lines=9> */
[--C-:B------:R-:W-:Y:S02]  /*11110*/  HADD2.F32 R42, -RZ, R10.reuse.H0_H0 ;  /* 0x2000000aff2a7230 */ /* 0x100fe40000004100 */
[-C--:B------:R-:W-:Y:S01]  /*11120*/  FMUL.FTZ R8, R47, R5.reuse ;  /* 0x000000052f087220 */ /* 0x080fe20000410000 */
[----:B------:R-:W-:Y:S02]  /*11130*/  HADD2.F32 R43, -RZ, R10.H1_H1 ;  /* 0x3000000aff2b7230 */ /* 0x000fe40000004100 */
[----:B------:R-:W-:Y:S01]  /*11140*/  FMUL.FTZ R10, R45, R5 ;  /* 0x000000052d0a7220 */ /* 0x000fe20000410000 */
[----:B------:R-:W-:-:S02]  /*11150*/  HADD2.F32 R40, -RZ, R9.H0_H0 ;  /* 0x20000009ff287230 */ /* 0x000fc40000004100 */
[----:B------:R-:W-:Y:S01]  /*11160*/  FFMA.FTZ R5, R45, R35, -R8 ;  /* 0x000000232d057223 */ /* 0x000fe20000010808 */
[----:B------:R-:W-:Y:S01]  /*11170*/  FMUL.FTZ R45, R46, R39 ;  /* 0x000000272e2d7220 */ /* 0x000fe20000410000 */
[----:B------:R-:W-:Y:S01]  /*11180*/  FFMA.FTZ R8, R47, R35, R10 ;  /* 0x000000232f087223 */ /* 0x000fe2000001000a */
[----:B------:R-:W-:Y:S02]  /*11190*/  HADD2.F32 R35, -RZ, R3.H1_H1 ;  /* 0x30000003ff237230 */ /* 0x000fe40000004100 */
[C---:B------:R-:W-:Y:S01]  /*111a0*/  FMUL.FTZ R39, R44.reuse, R39 ;  /* 0x000000272c277220 */ /* 0x040fe20000410000 */
[----:B------:R-:W-:Y:S01]  /*111b0*/  FFMA.FTZ R10, R44, R36, -R45 ;  /* 0x000000242c0a7223 */ /* 0x000fe2000001082d */
[----:B------:R-:W-:Y:S02]  /*111c0*/  HADD2.F32 R41, -RZ, R9.H1_H1 ;  /* 0x30000009ff297230 */ /* 0x000fe40000004100 */
[----:B------:R-:W-:Y:S01]  /*111d0*/  FMUL.FTZ R44, R49, R40 ;  /* 0x00000028312c7220 */ /* 0x000fe20000410000 */
[----:B------:R-:W-:Y:S01]  /*111e0*/  FFMA.FTZ R39, R46, R36, R39 ;  /* 0x000000242e277223 */ /* 0x000fe20000010027 */
[----:B------:R-:W-:Y:S01]  /*111f0*/  FMUL.FTZ R40, R35, R40 ;  /* 0x0000002823287220 */ /* 0x000fe20000410000 */
[----:B------:R-:W-:-:S02]  /*11200*/  HADD2.F32 R36, -RZ, R12.H1_H1 ;  /* 0x3000000cff247230 */ /* 0x000fc40000004100 */
[----:B------:R-:W-:Y:S01]  /*11210*/  FFMA.FTZ R44, R35, R37, -R44 ;  /* 0x00000025232c7223 */ /* 0x000fe2000001082c */
[----:B------:R-:W-:Y:S01]  /*11220*/  FMUL.FTZ R35, R48, R41 ;  /* 0x0000002930237220 */ /* 0x000fe20000410000 */
[----:B------:R-:W-:Y:S02]  /*11230*/  HADD2.F32 R46, -RZ, R13.H0_H0 ;  /* 0x2000000dff2e7230 */ /* 0x000fe40000004100 */
[----:B------:R-:W-:Y:S01]  /*11240*/  FFMA.FTZ R40, R49, R37, R40 ;  /* 0x0000002531287223 */ /* 0x000fe20000010028 */
[C---:B------:R-:W-:Y:S01]  /*11250*/  FMUL.FTZ R41, R36.reuse, R41 ;  /* 0x0000002924297220 */ /* 0x040fe20000410000 */
[----:B------:R-:W-:Y:S01]  /*11260*/  FFMA.FTZ R35, R36, R38, -R35 ;  /* 0x0000002624237223 */ /* 0x000fe20000010823 */
[----:B------:R-:W-:Y:S02]  /*11270*/  HADD2.F32 R36, -RZ, R14.H0_H0 ;  /* 0x2000000eff247230 */ /* 0x000fe40000004100 */
[-C--:B------:R-:W-:Y:S01]  /*11280*/  FMUL.FTZ R37, R50, R42.reuse ;  /* 0x0000002a32257220 */ /* 0x080fe20000410000 */
[----:B------:R-:W-:Y:S01]  /*11290*/  FMUL.FTZ R45, R46, R42 ;  /* 0x0000002a2e2d7220 */ /* 0x000fe20000410000 */
[----:B------:R-:W-:Y:S01]  /*112a0*/  FMUL.FTZ R47, R52, R43 ;  /* 0x0000002b342f7220 */ /* 0x000fe20000410000 */
[----:B------:R-:W-:-:S02]  /*112b0*/  HADD2.F32 R9, -RZ, R11.H0_H0 ;  /* 0x2000000bff097230 */ /* 0x000fc40000004100 */
[-C--:B------:R-:W-:Y:S01]  /*112c0*/  FFMA.FTZ R37, R46, R34.reuse, -R37 ;  /* 0x000000222e257223 */ /* 0x080fe20000010825 */
[----:B------:R-:W-:Y:S01]  /*112d0*/  FFMA.FTZ R45, R50, R34, R45 ;  /* 0x00000022322d7223 */ /* 0x000fe2000001002d */
[----:B------:R-:W-:Y:S01]  /*112e0*/  FMUL.FTZ R43, R36, R43 ;  /* 0x0000002b242b7220 */ /* 0x000fe20000410000 */
[----:B------:R-:W-:Y:S02]  /*112f0*/  HADD2.F32 R46, -RZ, R21.H1_H1 ;  /* 0x30000015ff2e7230 */ /* 0x000fe40000004100 */
[----:B------:R-:W-:Y:S01]  /*11300*/  FFMA.FTZ R41, R48, R38, R41 ;  /* 0x0000002630297223 */ /* 0x000fe20000010029 */
[----:B------:R-:W-:Y:S02]  /*11310*/  HADD2.F32 R11, -RZ, R11.H1_H1 ;  /* 0x3000000bff0b7230 */ /* 0x000fe40000004100 */
[-C--:B------:R-:W-:Y:S01]  /*11320*/  FFMA.FTZ R34, R36, R6.reuse, -R47 ;  /* 0x0000000624227223 */ /* 0x080fe2000001082f */
[----:B------:R-:W-:Y:S02]  /*11330*/  HADD2.F32 R49, -RZ, R24.H1_H1 ;  /* 0x30000018ff317230 */ /* 0x000fe40000004100 */
[----:B------:R-:W-:Y:S01]  /*11340*/  FFMA.FTZ R36, R52, R6, R43 ;  /* 0x0000000634247223 */ /* 0x000fe2000001002b */
[----:B------:R-:W-:-:S02]  /*11350*/  HADD2.F32 R38, -RZ, R13.H1_H1 ;  /* 0x3000000dff267230 */ /* 0x000fc40000004100 */
[----:B------:R-:W-:Y:S01]  /*11360*/  FMUL.FTZ R43, R46, R9 ;  /* 0x000000092e2b7220 */ /* 0x000fe20000410000 */
[----:B------:R-:W-:Y:S02]  /*11370*/  HADD2.F32 R47, -RZ, R14.H1_H1 ;  /* 0x3000000eff2f7230 */ /* 0x000fe40000004100 */
[----:B------:R-:W-:Y:S01]  /*11380*/  FMUL.FTZ R6, R49, R11 ;  /* 0x0000000b31067220 */ /* 0x000fe20000410000 */
[--C-:B------:R-:W-:Y:S02]  /*11390*/  HADD2.F32 R4, -RZ, R7.reuse.H0_H0 ;  /* 0x20000007ff047230 */ /* 0x100fe40000004100 */
[C---:B------:R-:W-:Y:S01]  /*113a0*/  FMUL.FTZ R9, R38.reuse, R9 ;  /* 0x0000000926097220 */ /* 0x040fe20000410000 */
[----:B------:R-:W-:Y:S02]  /*113b0*/  HADD2.F32 R7, -RZ, R7.H1_H1 ;  /* 0x30000007ff077230 */ /* 0x000fe40000004100 */
[----:B------:R-:W-:Y:S01]  /*113c0*/  FMUL.FTZ R42, R47, R11 ;  /* 0x0000000b2f2a7220 */ /* 0x000fe20000410000 */
[----:B------:R-:W-:Y:S01]  /*113d0*/  F2FP.F16.F32.PACK_AB R8, R39, R8 ;  /* 0x000000082708723e */ /* 0x000fe200000000ff */
[-C--:B------:R-:W-:Y:S01]  /*113e0*/  FFMA.FTZ R43, R38, R4.reuse, -R43 ;  /* 0x00000004262b7223 */ /* 0x080fe2000001082b */
[----:B------:R-:W-:Y:S01]  /*113f0*/  FFMA.FTZ R11, R46, R4, R9 ;  /* 0x000000042e0b7223 */ /* 0x000fe20000010009 */
[-C--:B------:R-:W-:Y:S01]  /*11400*/  FFMA.FTZ R38, R47, R7.reuse, -R6 ;  /* 0x000000072f267223 */ /* 0x080fe20000010806 */
[----:B------:R-:W-:Y:S01]  /*11410*/  FFMA.FTZ R42, R49, R7, R42 ;  /* 0x00000007312a7223 */ /* 0x000fe2000001002a */
        /* <DEDUP_REMOVED lines=9> */
.L_x_623:
[----:B------:R-:W-:Y:S05]  /*114b0*/  BSYNC B1 ;  /* 0x0000000000017941 */ /* 0x000fea0003800000 */
.L_x_622:
        /* <DEDUP_REMOVED lines=14> */
[----:B------:R-:W-:Y:S01]  /*115a0*/  SHF.R.S32.HI R7, RZ, 0x1f, R4 ;  /* 0x0000001fff077819 */ /* 0x000fe20000011404 */
[----:B0-----:R-:W-:Y:S02]  /*115b0*/  IMAD.SHL.U32 R5, R4, 0x8, RZ ;  /* 0x0000000804057824 */ /* 0x001fe400078e00ff */
[--C-:B------:R-:W-:Y:S01]  /*115c0*/  HADD2.F32 R49, -RZ, R30.reuse.H0_H0 ;  /* 0x2000001eff317230 */ /* 0x100fe20000004100 */
[----:B------:R-:W-:Y:S01]  /*115d0*/  LEA.HI R7, R7, R4, RZ, 0x3 ;  /* 0x0000000407077211 */ /* 0x000fe200078f18ff */
[----:B------:R-:W-:Y:S01]  /*115e0*/  HADD2.F32 R51, -RZ, R30.H1_H1 ;  /* 0x3000001eff337230 */ /* 0x000fe20000004100 */
[----:B------:R-:W-:Y:S01]  /*115f0*/  LOP3.LUT R4, R222, 0x38, R5, 0xf8, !PT ;  /* 0x00000038de047812 */ /* 0x000fe200078ef805 */
[----:B------:R-:W-:-:S02]  /*11600*/  HADD2.F32 R53, -RZ, R31.H0_H0 ;  /* 0x2000001fff357230 */ /* 0x000fc40000004100 */
[----:B------:R-:W-:Y:S01]  /*11610*/  IMAD.SHL.U32 R7, R7, 0x400, RZ ;  /* 0x0000040007077824 */ /* 0x000fe200078e00ff */
[----:B------:R-:W-:Y:S01]  /*11620*/  LOP3.LUT R8, R4, R52, RZ, 0x3c, !PT ;  /* 0x0000003404087212 */ /* 0x000fe200078e3cff */
[----:B------:R-:W-:-:S03]  /*11630*/  HADD2.F32 R50, -RZ, R31.H1_H1 ;  /* 0x3000001fff327230 */ /* 0x000fc60000004100 */
[----:B------:R-:W-:-:S04]  /*11640*/  LOP3.LUT R33, R7, 0x7fffe000, RZ, 0xc0, !PT ;  /* 0x7fffe00007217812 */ /* 0x000fc800078ec0ff */
[----:B------:R-:W-:-:S04]  /*11650*/  IADD3 R33, R8, R33, R225 ;  /* 0x0000002108217210 */ /* 0x000fc80007ffe0e1 */
[----:B------:R-:W-:-:S05]  /*11660*/  LEA R33, R33, R18, 0x1 ;  /* 0x0000001221217211 */ /* 0x000fca00078e08ff */
        /* <DEDUP_REMOVED lines=70> */
.L_x_629:
[----:B------:R-:W-:Y:S05]  /*11ad0*/  BSYNC B2 ;  /* 0x0000000000027941 */ /* 0x000fea0003800000 */
.L_x_628:
        /* <DEDUP_REMOVED lines=11> */
[----:B------:R-:W-:Y:S01]  /*11b90*/  SHF.R.S32.HI R7, RZ, 0x1f, R34 ;  /* 0x0000001fff077819 */ /* 0x000fe20000011422 */
[----:B0-----:R-:W-:-:S03]  /*11ba0*/  IMAD.SHL.U32 R5, R34, 0x8, RZ ;  /* 0x0000000822057824 */ /* 0x001fc600078e00ff */
[----:B------:R-:W-:Y:S02]  /*11bb0*/  LEA.HI R7, R7, R34, RZ, 0x3 ;  /* 0x0000002207077211 */ /* 0x000fe400078f18ff */
[----:B------:R-:W-:-:S03]  /*11bc0*/  LOP3.LUT R4, R222, 0x38, R5, 0xf8, !PT ;  /* 0x00000038de047812 */ /* 0x000fc600078ef805 */
[----:B------:R-:W-:Y:S01]  /*11bd0*/  IMAD.SHL.U32 R7, R7, 0x400, RZ ;  /* 0x0000040007077824 */ /* 0x000fe200078e00ff */
[----:B------:R-:W-:Y:S01]  /*11be0*/  LOP3.LUT R8, R4, R52, RZ, 0x3c, !PT ;  /* 0x0000003404087212 */ /* 0x000fe200078e3cff */
[----:B------:R-:W-:-:S03]  /*11bf0*/  HADD2.F32 R52, -RZ, R24.H0_H0 ;  /* 0x20000018ff347230 */ /* 0x000fc60000004100 */
[----:B------:R-:W-:Y:S02]  /*11c00*/  LOP3.LUT R33, R7, 0x7fffe000, RZ, 0xc0, !PT ;  /* 0x7fffe00007217812 */ /* 0x000fe400078ec0ff */
        /* <DEDUP_REMOVED lines=70> */
.L_x_627:
[----:B------:R-:W-:Y:S05]  /*12070*/  BSYNC B1 ;  /* 0x0000000000017941 */ /* 0x000fea0003800000 */
.L_x_626:
[----:B012---:R-:W-:-:S04]  /*12080*/  IADD3 R5, R212, 0x60, RZ ;  /* 0x00000060d4057810 */ /* 0x007fc80007ffe0ff */
[----:B------:R-:W-:-:S13]  /*12090*/  ISETP.GE.AND P0, PT, R5, R0, PT ;  /* 0x000000000500720c */ /* 0x000fda0003f06270 */
[----:B------:R-:W-:Y:S05]  /*120a0*/  @P0 BRA `(.L_x_606) ;  /* 0x0000000c001c0947 */ /* 0x000fea0003800000 */
[----:B------:R0:W5:Y:S01]  /*120b0*/  LDL R47, [R1+0x104] ;  /* 0x00010400012f7983 */ /* 0x0001620000100800 */
[----:B------:R-:W1:Y:S01]  /*120c0*/  LDC R0, c[0x0][0x3f4] ;  /* 0x0000fd00ff007b82 */ /* 0x000e620000000800 */
[----:B------:R-:W-:Y:S01]  /*120d0*/  VIADD R49, R212, 0x60 ;  /* 0x00000060d4317836 */ /* 0x000fe20000000000 */
[----:B------:R-:W-:Y:S03]  /*120e0*/  BSSY B1, `(.L_x_630) ;  /* 0x000005e000017945 */ /* 0x000fe60003800000 */
[----:B------:R-:W-:-:S05]  /*120f0*/  IMAD.SHL.U32 R49, R49, 0x40, RZ ;  /* 0x0000004031317824 */ /* 0x000fca00078e00ff */
[----:B------:R-:W-:Y:S02]  /*12100*/  LOP3.LUT R49, R49, 0x1c0, RZ, 0xc0, !PT ;  /* 0x000001c031317812 */ /* 0x000fe400078ec0ff */
[-C--:B-1----:R-:W-:Y:S02]  /*12110*/  ISETP.GE.AND P0, PT, R16, R0.reuse, PT ;  /* 0x000000001000720c */ /* 0x082fe40003f06270 */
[----:B------:R-:W-:-:S11]  /*12120*/  ISETP.GE.AND P1, PT, R213, R0, PT ;  /* 0x00000000d500720c */ /* 0x000fd60003f26270 */
[----:B0-----:R-:W-:Y:S05]  /*12130*/  @P0 BRA `(.L_x_631) ;  /* 0x0000000400600947 */ /* 0x001fea0003800000 */
[----:B------:R-:W2:Y:S01]  /*12140*/  LDL R51, [R1+0x18c] ;  /* 0x00018c0001337983 */ /* 0x000ea20000100800 */
[----:B------:R-:W-:Y:S01]  /*12150*/  LEA.HI R4, R0, R233, RZ, 0x1d ;  /* 0x000000e900047211 */ /* 0x000fe200078fe8ff */
[----:B------:R-:W-:Y:S01]  /*12160*/  HADD2.F32 R45, -RZ, R29.H0_H0 ;  /* 0x2000001dff2d7230 */ /* 0x000fe20000004100 */
[----:B------:R-:W-:Y:S01]  /*12170*/  SHF.R.U32.HI R9, RZ, 0x3, R49 ;  /* 0x00000003ff097819 */ /* 0x000fe20000011631 */
[--C-:B------:R-:W-:Y:S01]  /*12180*/  HADD2.F32 R43, -RZ, R25.reuse.H0_H0 ;  /* 0x20000019ff2b7230 */ /* 0x100fe20000004100 */
[----:B------:R-:W-:Y:S01]  /*12190*/  SHF.R.S32.HI R7, RZ, 0x1f, R4 ;  /* 0x0000001fff077819 */ /* 0x000fe20000011404 */
[----:B------:R-:W-:Y:S02]  /*121a0*/  IMAD.SHL.U32 R5, R4, 0x8, RZ ;  /* 0x0000000804057824 */ /* 0x000fe400078e00ff */
[--C-:B------:R-:W-:Y:S01]  /*121b0*/  HADD2.F32 R48, -RZ, R30.reuse.H0_H0 ;  /* 0x2000001eff307230 */ /* 0x100fe20000004100 */
[----:B------:R-:W-:Y:S01]  /*121c0*/  LEA.HI R7, R7, R4, RZ, 0x3 ;  /* 0x0000000407077211 */ /* 0x000fe200078f18ff */
[----:B------:R-:W-:Y:S01]  /*121d0*/  HADD2.F32 R25, -RZ, R25.H1_H1 ;  /* 0x30000019ff197230 */ /* 0x000fe20000004100 */
[----:B------:R-:W-:Y:S01]  /*121e0*/  LOP3.LUT R4, R49, 0x38, R5, 0xf8, !PT ;  /* 0x0000003831047812 */ /* 0x000fe200078ef805 */
[----:B------:R-:W-:Y:S01]  /*121f0*/  HADD2.F32 R50, -RZ, R30.H1_H1 ;  /* 0x3000001eff327230 */ /* 0x000fe20000004100 */
[----:B------:R-:W-:Y:S01]  /*12200*/  SHF.L.U32 R7, R7, 0xa, RZ ;  /* 0x0000000a07077819 */ /* 0x000fe200000006ff */
[----:B------:R-:W-:Y:S01]  /*12210*/  HADD2.F32 R30, -RZ, R27.H0_H0 ;  /* 0x2000001bff1e7230 */ /* 0x000fe20000004100 */
[----:B------:R-:W-:Y:S01]  /*12220*/  LOP3.LUT R8, R4, R9, RZ, 0x3c, !PT ;  /* 0x0000000904087212 */ /* 0x000fe200078e3cff */
[----:B------:R-:W-:Y:S01]  /*12230*/  HADD2.F32 R52, -RZ, R32.H0_H0 ;  /* 0x20000020ff347230 */ /* 0x000fe20000004100 */
[----:B------:R-:W-:-:S04]  /*12240*/  LOP3.LUT R33, R7, 0x7fffe000, RZ, 0xc0, !PT ;  /* 0x7fffe00007217812 */ /* 0x000fc800078ec0ff */
[----:B-----5:R-:W-:-:S05]  /*12250*/  IADD3 R33, R8, R33, R47 ;  /* 0x0000002108217210 */ /* 0x020fca0007ffe02f */
[----:B------:R-:W-:-:S05]  /*12260*/  IMAD R33, R33, 0x2, R18 ;  /* 0x0000000221217824 */ /* 0x000fca00078e0212 */
[----:B------:R-:W0:Y:S02]  /*12270*/  LDS.128 R8, [R33+0x14400] ;  /* 0x0144000021087984 */ /* 0x000e240000000c00 */
[----:B0-----:R-:W-:Y:S02]  /*12280*/  HADD2.F32 R39, -RZ, R8.H1_H1 ;  /* 0x30000008ff277230 */ /* 0x001fe40000004100 */
[--C-:B------:R-:W-:Y:S02]  /*12290*/  HADD2.F32 R40, -RZ, R9.reuse.H0_H0 ;  /* 0x20000009ff287230 */ /* 0x100fe40000004100 */
[----:B------:R-:W-:Y:S02]  /*122a0*/  HADD2.F32 R41, -RZ, R9.H1_H1 ;  /* 0x30000009ff297230 */ /* 0x000fe40000004100 */
[--C-:B------:R-:W-:Y:S02]  /*122b0*/  HADD2.F32 R42, -RZ, R10.reuse.H0_H0 ;  /* 0x2000000aff2a7230 */ /* 0x100fe40000004100 */
[----:B------:R-:W-:Y:S01]  /*122c0*/  HADD2.F32 R10, -RZ, R10.H1_H1 ;  /* 0x3000000aff0a7230 */ /* 0x000fe20000004100 */
[----:B--2---:R-:W0:Y:S02]  /*122d0*/  LDS.128 R4, [R51] ;  /* 0x0000000033047984 */ /* 0x004e240000000c00 */
[----:B0-----:R-:W-:-:S02]  /*122e0*/  HADD2.F32 R37, -RZ, R5.H0_H0 ;  /* 0x20000005ff257230 */ /* 0x001fc40000004100 */
[----:B------:R-:W-:Y:S02]  /*122f0*/  HADD2.F32 R38, -RZ, R5.H1_H1 ;  /* 0x30000005ff267230 */ /* 0x000fe40000004100 */
[----:B------:R-:W-:Y:S02]  /*12300*/  HADD2.F32 R5, -RZ, R8.H0_H0 ;  /* 0x20000008ff057230 */ /* 0x000fe40000004100 */
[--C-:B------:R-:W-:Y:S02]  /*12310*/  HADD2.F32 R35, -RZ, R4.reuse.H0_H0 ;  /* 0x20000004ff237230 */ /* 0x100fe40000004100 */
[----:B------:R-:W-:Y:S02]  /*12320*/  HADD2.F32 R36, -RZ, R4.H1_H1 ;  /* 0x30000004ff247230 */ /* 0x000fe40000004100 */
[-C--:B------:R-:W-:Y:S01]  /*12330*/  FMUL.FTZ R44, R45, R5.reuse ;  /* 0x000000052d2c7220 */ /* 0x080fe20000410000 */
[----:B------:R-:W-:Y:S01]  /*12340*/  FMUL.FTZ R46, R43, R5 ;  /* 0x000000052b2e7220 */ /* 0x000fe20000410000 */
[----:B------:R-:W-:-:S02]  /*12350*/  HADD2.F32 R34, -RZ, R6.H0_H0 ;  /* 0x20000006ff227230 */ /* 0x000fc40000004100 */
[-C--:B------:R-:W-:Y:S01]  /*12360*/  FFMA.FTZ R5, R43, R35.reuse, -R44 ;  /* 0x000000232b057223 */ /* 0x080fe2000001082c */
[----:B------:R-:W-:Y:S02]  /*12370*/  HADD2.F32 R43, -RZ, R29.H1_H1 ;  /* 0x3000001dff2b7230 */ /* 0x000fe40000004100 */
[----:B------:R-:W-:Y:S01]  /*12380*/  FFMA.FTZ R9, R45, R35, R46 ;  /* 0x000000232d097223 */ /* 0x000fe2000001002e */
[--C-:B------:R-:W-:Y:S02]  /*12390*/  HADD2.F32 R44, -RZ, R26.reuse.H0_H0 ;  /* 0x2000001aff2c7230 */ /* 0x100fe40000004100 */
[-C--:B------:R-:W-:Y:S01]  /*123a0*/  FMUL.FTZ R29, R48, R39.reuse ;  /* 0x00000027301d7220 */ /* 0x080fe20000410000 */
[----:B------:R-:W-:Y:S02]  /*123b0*/  HADD2.F32 R26, -RZ, R26.H1_H1 ;  /* 0x3000001aff1a7230 */ /* 0x000fe40000004100 */
[-C--:B------:R-:W-:Y:S01]  /*123c0*/  FMUL.FTZ R46, R43, R40.reuse ;  /* 0x000000282b2e7220 */ /* 0x080fe20000410000 */
[C---:B------:R-:W-:Y:S01]  /*123d0*/  FMUL.FTZ R40, R25.reuse, R40 ;  /* 0x0000002819287220 */ /* 0x040fe20000410000 */
[C---:B------:R-:W-:Y:S01]  /*123e0*/  FMUL.FTZ R39, R44.reuse, R39 ;  /* 0x000000272c277220 */ /* 0x040fe20000410000 */
[-C--:B------:R-:W-:Y:S01]  /*123f0*/  FFMA.FTZ R44, R44, R36.reuse, -R29 ;  /* 0x000000242c2c7223 */ /* 0x080fe2000001081d */
[----:B------:R-:W-:Y:S01]  /*12400*/  FFMA.FTZ R46, R25, R37, -R46 ;  /* 0x00000025192e7223 */ /* 0x000fe2000001082e */
[----:B------:R-:W-:Y:S01]  /*12410*/  FMUL.FTZ R25, R50, R41 ;  /* 0x0000002932197220 */ /* 0x000fe20000410000 */
[----:B------:R-:W-:Y:S01]  /*12420*/  FFMA.FTZ R36, R48, R36, R39 ;  /* 0x0000002430247223 */ /* 0x000fe20000010027 */
[----:B------:R-:W-:-:S02]  /*12430*/  HADD2.F32 R48, -RZ, R31.H0_H0 ;  /* 0x2000001fff307230 */ /* 0x000fc40000004100 */
[C---:B------:R-:W-:Y:S01]  /*12440*/  FMUL.FTZ R41, R26.reuse, R41 ;  /* 0x000000291a297220 */ /* 0x040fe20000410000 */
[----:B------:R-:W-:Y:S01]  /*12450*/  FFMA.FTZ R25, R26, R38, -R25 ;  /* 0x000000261a197223 */ /* 0x000fe20000010819 */
[----:B------:R-:W-:Y:S02]  /*12460*/  HADD2.F32 R26, -RZ, R28.H0_H0 ;  /* 0x2000001cff1a7230 */ /* 0x000fe40000004100 */
[----:B------:R-:W-:Y:S01]  /*12470*/  FFMA.FTZ R40, R43, R37, R40 ;  /* 0x000000252b287223 */ /* 0x000fe20000010028 */
[----:B------:R-:W-:Y:S02]  /*12480*/  HADD2.F32 R6, -RZ, R6.H1_H1 ;  /* 0x30000006ff067230 */ /* 0x000fe40000004100 */
[-C--:B------:R-:W-:Y:S01]  /*12490*/  FMUL.FTZ R29, R48, R42.reuse ;  /* 0x0000002a301d7220 */ /* 0x080fe20000410000 */
[----:B------:R-:W-:Y:S01]  /*124a0*/  FMUL.FTZ R35, R30, R42 ;  /* 0x0000002a1e237220 */ /* 0x000fe20000410000 */
[----:B------:R-:W-:Y:S01]  /*124b0*/  FMUL.FTZ R37, R52, R10 ;  /* 0x0000000a34257220 */ /* 0x000fe20000410000 */
[----:B------:R-:W-:-:S02]  /*124c0*/  HADD2.F32 R8, -RZ, R11.H0_H0 ;  /* 0x2000000bff087230 */ /* 0x000fc40000004100 */
[-C--:B------:R-:W-:Y:S01]  /*124d0*/  FFMA.FTZ R29, R30, R34.reuse, -R29 ;  /* 0x000000221e1d7223 */ /* 0x080fe2000001081d */
[----:B------:R-:W-:Y:S01]  /*124e0*/  FFMA.FTZ R35, R48, R34, R35 ;  /* 0x0000002230237223 */ /* 0x000fe20000010023 */
[C---:B------:R-:W-:Y:S01]  /*124f0*/  FMUL.FTZ R39, R26.reuse, R10 ;  /* 0x0000000a1a277220 */ /* 0x040fe20000410000 */
[----:B------:R-:W-:Y:S02]  /*12500*/  HADD2.F32 R11, -RZ, R11.H1_H1 ;  /* 0x3000000bff0b7230 */ /* 0x000fe40000004100 */
[-C--:B------:R-:W-:Y:S01]  /*12510*/  FFMA.FTZ R10, R26, R6.reuse, -R37 ;  /* 0x000000061a0a7223 */ /* 0x080fe20000010825 */
[----:B------:R-:W-:Y:S02]  /*12520*/  HADD2.F32 R34, -RZ, R31.H1_H1 ;  /* 0x3000001fff227230 */ /* 0x000fe40000004100 */
[----:B------:R-:W-:Y:S01]  /*12530*/  FFMA.FTZ R26, R52, R6, R39 ;  /* 0x00000006341a7223 */ /* 0x000fe20000010027 */
[----:B------:R-:W-:Y:S02]  /*12540*/  HADD2.F32 R30, -RZ, R27.H1_H1 ;  /* 0x3000001bff1e7230 */ /* 0x000fe40000004100 */
[----:B------:R-:W-:Y:S01]  /*12550*/  FFMA.FTZ R41, R50, R38, R41 ;  /* 0x0000002632297223 */ /* 0x000fe20000010029 */
[----:B------:R-:W-:-:S02]  /*12560*/  HADD2.F32 R43, -RZ, R32.H1_H1 ;  /* 0x30000020ff2b7230 */ /* 0x000fc40000004100 */
[-C--:B------:R-:W-:Y:S01]  /*12570*/  FMUL.FTZ R27, R34, R8.reuse ;  /* 0x00000008221b7220 */ /* 0x080fe20000410000 */
[----:B------:R-:W-:Y:S02]  /*12580*/  HADD2.F32 R37, -RZ, R28.H1_H1 ;  /* 0x3000001cff257230 */ /* 0x000fe40000004100 */
[C---:B------:R-:W-:Y:S01]  /*12590*/  FMUL.FTZ R31, R30.reuse, R8 ;  /* 0x000000081e1f7220 */ /* 0x040fe20000410000 */
[--C-:B------:R-:W-:Y:S02]  /*125a0*/  HADD2.F32 R4, -RZ, R7.reuse.H0_H0 ;  /* 0x20000007ff047230 */ /* 0x100fe40000004100 */
[-C--:B------:R-:W-:Y:S01]  /*125b0*/  FMUL.FTZ R6, R43, R11.reuse ;  /* 0x0000000b2b067220 */ /* 0x080fe20000410000 */
[----:B------:R-:W-:Y:S02]  /*125c0*/  HADD2.F32 R7, -RZ, R7.H1_H1 ;  /* 0x30000007ff077230 */ /* 0x000fe40000004100 */
[C---:B------:R-:W-:Y:S01]  /*125d0*/  FMUL.FTZ R8, R37.reuse, R11 ;  /* 0x0000000b25087220 */ /* 0x040fe20000410000 */
        /* <DEDUP_REMOVED lines=14> */
.L_x_631:
[----:B------:R-:W-:Y:S05]  /*126c0*/  BSYNC B1 ;  /* 0x0000000000017941 */ /* 0x000fea0003800000 */
.L_x_630:
[----:B------:R-:W-:Y:S05]  /*126d0*/  @P1 BRA `(.L_x_606) ;  /* 0x0000000400901947 */ /* 0x000fea0003800000 */
[----:B0-----:R-:W2:Y:S04]  /*126e0*/  LDL R4, [R1+0x108] ;  /* 0x0001080001047983 */ /* 0x001ea80000100800 */
[----:B------:R-:W3:Y:S01]  /*126f0*/  LDL R5, [R1+0x14] ;  /* 0x0000140001057983 */ /* 0x000ee20000100800 */
[----:B------:R-:W-:Y:S01]  /*12700*/  SHF.R.U32.HI R7, RZ, 0x3, R49 ;  /* 0x00000003ff077819 */ /* 0x000fe20000011631 */
[----:B------:R-:W-:Y:S02]  /*12710*/  HADD2.F32 R34, -RZ, R3.H0_H0 ;  /* 0x20000003ff227230 */ /* 0x000fe40000004100 */
[----:B------:R-:W-:Y:S02]  /*12720*/  HADD2.F32 R36, -RZ, R15.H0_H0 ;  /* 0x2000000fff247230 */ /* 0x000fe40000004100 */
[----:B------:R-:W-:-:S02]  /*12730*/  HADD2.F32 R38, -RZ, R20.H0_H0 ;  /* 0x20000014ff267230 */ /* 0x000fc40000004100 */
[----:B------:R-:W-:Y:S02]  /*12740*/  HADD2.F32 R39, -RZ, R3.H1_H1 ;  /* 0x30000003ff277230 */ /* 0x000fe40000004100 */
[----:B------:R-:W-:Y:S02]  /*12750*/  HADD2.F32 R41, -RZ, R15.H1_H1 ;  /* 0x3000000fff297230 */ /* 0x000fe40000004100 */
[----:B------:R-:W-:Y:S01]  /*12760*/  HADD2.F32 R43, -RZ, R20.H1_H1 ;  /* 0x30000014ff2b7230 */ /* 0x000fe20000004100 */
[----:B--2---:R-:W-:Y:S02]  /*12770*/  R2UR UR4, R4 ;  /* 0x00000000040472ca */ /* 0x004fe400000e0000 */
[----:B------:R-:W-:Y:S01]  /*12780*/  SHF.R.S32.HI R4, RZ, 0x1f, R213 ;  /* 0x0000001fff047819 */ /* 0x000fe200000114d5 */
[----:B---3--:R-:W-:-:S03]  /*12790*/  IMAD.MOV.U32 R6, RZ, RZ, R5 ;  /* 0x000000ffff067224 */ /* 0x008fc600078e0005 */
[CC--:B------:R-:W-:Y:S02]  /*127a0*/  LEA.HI R5, R4.reuse, R213.reuse, RZ, 0x6 ;  /* 0x000000d504057211 */ /* 0x0c0fe400078f30ff */
[----:B------:R-:W-:Y:S02]  /*127b0*/  LEA.HI R4, R4, R213, RZ, 0x3 ;  /* 0x000000d504047211 */ /* 0x000fe400078f18ff */
[----:B------:R-:W-:Y:S01]  /*127c0*/  LEA.HI R0, R0, R6, RZ, 0x1d ;  /* 0x0000000600007211 */ /* 0x000fe200078fe8ff */
[----:B------:R-:W-:Y:S01]  /*127d0*/  IMAD.SHL.U32 R6, R5, 0x80, RZ ;  /* 0x0000008005067824 */ /* 0x000fe200078e00ff */
[----:B------:R-:W-:Y:S02]  /*127e0*/  LOP3.LUT R4, R49, 0x38, R4, 0xf8, !PT ;  /* 0x0000003831047812 */ /* 0x000fe400078ef804 */
[----:B------:R-:W-:Y:S02]  /*127f0*/  SHF.R.S32.HI R5, RZ, 0x1f, R0 ;  /* 0x0000001fff057819 */ /* 0x000fe40000011400 */
[----:B------:R-:W-:-:S02]  /*12800*/  LOP3.LUT R9, R4, R7, RZ, 0x3c, !PT ;  /* 0x0000000704097212 */ /* 0x000fc400078e3cff */
[----:B------:R-:W-:Y:S02]  /*12810*/  LEA.HI R5, R5, R0, RZ, 0x3 ;  /* 0x0000000005057211 */ /* 0x000fe400078f18ff */
[----:B------:R-:W-:-:S03]  /*12820*/  SHF.L.U32 R4, R0, 0x3, RZ ;  /* 0x0000000300047819 */ /* 0x000fc600000006ff */
[----:B------:R-:W-:Y:S01]  /*12830*/  IMAD.SHL.U32 R5, R5, 0x400, RZ ;  /* 0x0000040005057824 */ /* 0x000fe200078e00ff */
[----:B------:R-:W-:-:S04]  /*12840*/  LOP3.LUT R4, R49, 0x38, R4, 0xf8, !PT ;  /* 0x0000003831047812 */ /* 0x000fc800078ef804 */
[----:B------:R-:W-:Y:S02]  /*12850*/  LOP3.LUT R8, R4, R7, RZ, 0x3c, !PT ;  /* 0x0000000704087212 */ /* 0x000fe400078e3cff */
[----:B------:R-:W-:-:S04]  /*12860*/  LOP3.LUT R25, R5, 0x7fffe000, RZ, 0xc0, !PT ;  /* 0x7fffe00005197812 */ /* 0x000fc800078ec0ff */
[----:B-----5:R-:W-:Y:S02]  /*12870*/  IADD3 R25, R8, R25, R47 ;  /* 0x0000001908197210 */ /* 0x020fe40007ffe02f */
[----:B------:R-:W-:-:S03]  /*12880*/  LOP3.LUT R6, R6, 0xffffe000, RZ, 0xc0, !PT ;  /* 0xffffe00006067812 */ /* 0x000fc600078ec0ff */
[----:B------:R-:W-:Y:S01]  /*12890*/  IMAD R25, R25, 0x2, R18 ;  /* 0x0000000219197824 */ /* 0x000fe200078e0212 */
[----:B------:R-:W-:-:S04]  /*128a0*/  IADD3 R0, R9, R6, R47 ;  /* 0x0000000609007210 */ /* 0x000fc80007ffe02f */
[----:B------:R-:W0:Y:S01]  /*128b0*/  LDS.128 R8, [R25+0x14400] ;  /* 0x0144000019087984 */ /* 0x000e220000000c00 */
[----:B------:R-:W-:-:S05]  /*128c0*/  LEA R0, R0, UR4, 0x1 ;  /* 0x0000000400007c11 */ /* 0x000fca000f8e08ff */
[----:B------:R-:W1:Y:S01]  /*128d0*/  LDS.128 R4, [R0] ;  /* 0x0000000000047984 */ /* 0x000e620000000c00 */
[--C-:B0-----:R-:W-:Y:S02]  /*128e0*/  HADD2.F32 R30, -RZ, R8.reuse.H0_H0 ;  /* 0x20000008ff1e7230 */ /* 0x101fe40000004100 */
[----:B------:R-:W-:-:S03]  /*128f0*/  HADD2.F32 R8, -RZ, R8.H1_H1 ;  /* 0x30000008ff087230 */ /* 0x000fc60000004100 */
[-C--:B------:R-:W-:Y:S01]  /*12900*/  FMUL.FTZ R35, R36, R30.reuse ;  /* 0x0000001e24237220 */ /* 0x080fe20000410000 */
[----:B------:R-:W-:Y:S01]  /*12910*/  FMUL.FTZ R37, R34, R30 ;  /* 0x0000001e22257220 */ /* 0x000fe20000410000 */
[----:B------:R-:W-:Y:S02]  /*12920*/  HADD2.F32 R30, -RZ, R12.H0_H0 ;  /* 0x2000000cff1e7230 */ /* 0x000fe40000004100 */
[--C-:B-1----:R-:W-:Y:S02]  /*12930*/  HADD2.F32 R26, -RZ, R4.reuse.H0_H0 ;  /* 0x20000004ff1a7230 */ /* 0x102fe40000004100 */
[----:B------:R-:W-:Y:S02]  /*12940*/  HADD2.F32 R4, -RZ, R4.H1_H1 ;  /* 0x30000004ff047230 */ /* 0x000fe40000004100 */
[-C--:B------:R-:W-:Y:S01]  /*12950*/  FMUL.FTZ R3, R30, R8.reuse ;  /* 0x000000081e037220 */ /* 0x080fe20000410000 */
[--C-:B------:R-:W-:Y:S02]  /*12960*/  HADD2.F32 R31, -RZ, R9.reuse.H0_H0 ;  /* 0x20000009ff1f7230 */ /* 0x100fe40000004100 */
[----:B------:R-:W-:Y:S01]  /*12970*/  FMUL.FTZ R15, R38, R8 ;  /* 0x00000008260f7220 */ /* 0x000fe20000410000 */
[----:B------:R-:W-:-:S02]  /*12980*/  HADD2.F32 R9, -RZ, R9.H1_H1 ;  /* 0x30000009ff097230 */ /* 0x000fc40000004100 */
[-C--:B------:R-:W-:Y:S01]  /*12990*/  FFMA.FTZ R20, R38, R4.reuse, R3 ;  /* 0x0000000426147223 */ /* 0x080fe20000010003 */
[----:B------:R-:W-:Y:S02]  /*129a0*/  HADD2.F32 R3, -RZ, R12.H1_H1 ;  /* 0x3000000cff037230 */ /* 0x000fe40000004100 */
[----:B------:R-:W-:Y:S01]  /*129b0*/  FFMA.FTZ R8, R30, R4, -R15 ;  /* 0x000000041e087223 */ /* 0x000fe2000001080f */
[--C-:B------:R-:W-:Y:S02]  /*129c0*/  HADD2.F32 R27, -RZ, R5.reuse.H0_H0 ;  /* 0x20000005ff1b7230 */ /* 0x100fe40000004100 */
[-C--:B------:R-:W-:Y:S01]  /*129d0*/  FMUL.FTZ R4, R43, R9.reuse ;  /* 0x000000092b047220 */ /* 0x080fe20000410000 */
[----:B------:R-:W-:Y:S02]  /*129e0*/  HADD2.F32 R5, -RZ, R5.H1_H1 ;  /* 0x30000005ff057230 */ /* 0x000fe40000004100 */
[----:B------:R-:W-:Y:S01]  /*129f0*/  FMUL.FTZ R12, R3, R9 ;  /* 0x00000009030c7220 */ /* 0x000fe20000410000 */
[----:B------:R-:W-:-:S02]  /*12a00*/  HADD2.F32 R32, -RZ, R10.H0_H0 ;  /* 0x2000000aff207230 */ /* 0x000fc40000004100 */
[----:B------:R-:W-:Y:S02]  /*12a10*/  HADD2.F32 R10, -RZ, R10.H1_H1 ;  /* 0x3000000aff0a7230 */ /* 0x000fe40000004100 */
[----:B------:R-:W-:Y:S02]  /*12a20*/  HADD2.F32 R38, -RZ, R24.H0_H0 ;  /* 0x20000018ff267230 */ /* 0x000fe40000004100 */
[----:B------:R-:W-:Y:S01]  /*12a30*/  FFMA.FTZ R3, R3, R5, -R4 ;  /* 0x0000000503037223 */ /* 0x000fe20000010804 */
[----:B------:R-:W-:Y:S02]  /*12a40*/  HADD2.F32 R28, -RZ, R6.H0_H0 ;  /* 0x20000006ff1c7230 */ /* 0x000fe40000004100 */
[-C--:B------:R-:W-:Y:S01]  /*12a50*/  FFMA.FTZ R35, R34, R26.reuse, -R35 ;  /* 0x0000001a22237223 */ /* 0x080fe20000010823 */
[----:B------:R-:W-:Y:S01]  /*12a60*/  FFMA.FTZ R37, R36, R26, R37 ;  /* 0x0000001a24257223 */ /* 0x000fe20000010025 */
[----:B------:R-:W-:Y:S02]  /*12a70*/  HADD2.F32 R4, -RZ, R14.H0_H0 ;  /* 0x2000000eff047230 */ /* 0x000fe40000004100 */
[----:B------:R-:W-:Y:S01]  /*12a80*/  FMUL.FTZ R26, R41, R31 ;  /* 0x0000001f291a7220 */ /* 0x000fe20000410000 */
[----:B------:R-:W-:-:S02]  /*12a90*/  HADD2.F32 R6, -RZ, R6.H1_H1 ;  /* 0x30000006ff067230 */ /* 0x000fc40000004100 */
[----:B------:R-:W-:Y:S01]  /*12aa0*/  FFMA.FTZ R9, R43, R5, R12 ;  /* 0x000000052b097223 */ /* 0x000fe2000001000c */
[-C--:B------:R-:W-:Y:S01]  /*12ab0*/  FMUL.FTZ R5, R38, R10.reuse ;  /* 0x0000000a26057220 */ /* 0x080fe20000410000 */
[C---:B------:R-:W-:Y:S01]  /*12ac0*/  FMUL.FTZ R30, R39.reuse, R31 ;  /* 0x0000001f271e7220 */ /* 0x040fe20000410000 */
[----:B------:R-:W-:Y:S02]  /*12ad0*/  HADD2.F32 R33, -RZ, R11.H0_H0 ;  /* 0x2000000bff217230 */ /* 0x000fe40000004100 */
[----:B------:R-:W-:Y:S01]  /*12ae0*/  FFMA.FTZ R26, R39, R27, -R26 ;  /* 0x0000001b271a7223 */ /* 0x000fe2000001081a */
[----:B------:R-:W-:Y:S02]  /*12af0*/  HADD2.F32 R36, -RZ, R21.H0_H0 ;  /* 0x20000015ff247230 */ /* 0x000fe40000004100 */
[C---:B------:R-:W-:Y:S01]  /*12b00*/  FMUL.FTZ R31, R4.reuse, R10 ;  /* 0x0000000a041f7220 */ /* 0x040fe20000410000 */
[----:B------:R-:W-:Y:S02]  /*12b10*/  HADD2.F32 R11, -RZ, R11.H1_H1 ;  /* 0x3000000bff0b7230 */ /* 0x000fe40000004100 */
[----:B------:R-:W-:Y:S01]  /*12b20*/  FFMA.FTZ R10, R4, R6, -R5 ;  /* 0x00000006040a7223 */ /* 0x000fe20000010805 */
[----:B------:R-:W-:-:S02]  /*12b30*/  HADD2.F32 R34, -RZ, R13.H0_H0 ;  /* 0x2000000dff227230 */ /* 0x000fc40000004100 */
[----:B------:R-:W-:Y:S02]  /*12b40*/  HADD2.F32 R21, -RZ, R21.H1_H1 ;  /* 0x30000015ff157230 */ /* 0x000fe40000004100 */
[----:B------:R-:W-:Y:S02]  /*12b50*/  HADD2.F32 R39, -RZ, R24.H1_H1 ;  /* 0x30000018ff277230 */ /* 0x000fe40000004100 */
[----:B------:R-:W-:Y:S02]  /*12b60*/  HADD2.F32 R13, -RZ, R13.H1_H1 ;  /* 0x3000000dff0d7230 */ /* 0x000fe40000004100 */
[----:B------:R-:W-:Y:S02]  /*12b70*/  HADD2.F32 R5, -RZ, R14.H1_H1 ;  /* 0x3000000eff057230 */ /* 0x000fe40000004100 */
[--C-:B------:R-:W-:Y:S02]  /*12b80*/  HADD2.F32 R29, -RZ, R7.reuse.H0_H0 ;  /* 0x20000007ff1d7230 */ /* 0x100fe40000004100 */
[----:B------:R-:W-:Y:S01]  /*12b90*/  FFMA.FTZ R30, R41, R27, R30 ;  /* 0x0000001b291e7223 */ /* 0x000fe2000001001e */
[----:B------:R-:W-:-:S02]  /*12ba0*/  HADD2.F32 R7, -RZ, R7.H1_H1 ;  /* 0x30000007ff077230 */ /* 0x000fc40000004100 */
[----:B------:R-:W-:Y:S01]  /*12bb0*/  FMUL.FTZ R15, R36, R32 ;  /* 0x00000020240f7220 */ /* 0x000fe20000410000 */
[----:B------:R-:W-:Y:S01]  /*12bc0*/  FFMA.FTZ R12, R38, R6, R31 ;  /* 0x00000006260c7223 */ /* 0x000fe2000001001f */
[----:B------:R-:W-:Y:S01]  /*12bd0*/  FMUL.FTZ R4, R21, R33 ;  /* 0x0000002115047220 */ /* 0x000fe20000410000 */
[----:B------:R-:W-:Y:S01]  /*12be0*/  FMUL.FTZ R14, R39, R11 ;  /* 0x0000000b270e7220 */ /* 0x000fe20000410000 */
[C---:B------:R-:W-:Y:S01]  /*12bf0*/  FMUL.FTZ R27, R34.reuse, R32 ;  /* 0x00000020221b7220 */ /* 0x040fe20000410000 */
[----:B------:R-:W-:Y:S01]  /*12c00*/  FMUL.FTZ R6, R13, R33 ;  /* 0x000000210d067220 */ /* 0x000fe20000410000 */
[----:B------:R-:W-:Y:S01]  /*12c10*/  FMUL.FTZ R24, R5, R11 ;  /* 0x0000000b05187220 */ /* 0x000fe20000410000 */
[-C--:B------:R-:W-:Y:S01]  /*12c20*/  FFMA.FTZ R15, R34, R28.reuse, -R15 ;  /* 0x0000001c220f7223 */ /* 0x080fe2000001080f */
[----:B------:R-:W-:Y:S01]  /*12c30*/  FFMA.FTZ R11, R13, R29, -R4 ;  /* 0x0000001d0d0b7223 */ /* 0x000fe20000010804 */
[----:B------:R-:W-:Y:S01]  /*12c40*/  FFMA.FTZ R14, R5, R7, -R14 ;  /* 0x00000007050e7223 */ /* 0x000fe2000001080e */
[----:B------:R-:W-:Y:S01]  /*12c50*/  FFMA.FTZ R27, R36, R28, R27 ;  /* 0x0000001c241b7223 */ /* 0x000fe2000001001b */
[----:B------:R-:W-:Y:S01]  /*12c60*/  FFMA.FTZ R29, R21, R29, R6 ;  /* 0x0000001d151d7223 */ /* 0x000fe20000010006 */
[----:B------:R-:W-:Y:S01]  /*12c70*/  FFMA.FTZ R24, R39, R7, R24 ;  /* 0x0000000727187223 */ /* 0x000fe20000010018 */
[----:B------:R-:W-:-:S02]  /*12c80*/  F2FP.F16.F32.PACK_AB R4, R8, R35 ;  /* 0x000000230804723e */ /* 0x000fc400000000ff */
[----:B------:R-:W-:Y:S02]  /*12c90*/  F2FP.F16.F32.PACK_AB R5, R3, R26 ;  /* 0x0000001a0305723e */ /* 0x000fe400000000ff */
[----:B------:R-:W-:Y:S02]  /*12ca0*/  F2FP.F16.F32.PACK_AB R6, R10, R15 ;  /* 0x0000000f0a06723e */ /* 0x000fe400000000ff */
[----:B------:R-:W-:Y:S02]  /*12cb0*/  F2FP.F16.F32.PACK_AB R7, R14, R11 ;  /* 0x0000000b0e07723e */ /* 0x000fe400000000ff */
[----:B------:R-:W-:Y:S02]  /*12cc0*/  F2FP.F16.F32.PACK_AB R8, R20, R37 ;  /* 0x000000251408723e */ /* 0x000fe400000000ff */
[----:B------:R-:W-:Y:S02]  /*12cd0*/  F2FP.F16.F32.PACK_AB R9, R9, R30 ;  /* 0x0000001e0909723e */ /* 0x000fe400000000ff */
[----:B------:R-:W-:-:S02]  /*12ce0*/  F2FP.F16.F32.PACK_AB R10, R12, R27 ;  /* 0x0000001b0c0a723e */ /* 0x000fc400000000ff */
[----:B------:R-:W-:Y:S01]  /*12cf0*/  F2FP.F16.F32.PACK_AB R11, R24, R29 ;  /* 0x0000001d180b723e */ /* 0x000fe200000000ff */
[----:B------:R1:W-:Y:S04]  /*12d00*/  STS.128 [R0], R4 ;  /* 0x0000000400007388 */ /* 0x0003e80000000c00 */
[----:B------:R1:W-:Y:S02]  /*12d10*/  STS.128 [R25+0x14400], R8 ;  /* 0x0144000819007388 */ /* 0x0003e40000000c00 */
.L_x_606:
[----:B------:R-:W-:Y:S05]  /*12d20*/  BSYNC B0 ;  /* 0x0000000000007941 */ /* 0x000fea0003800000 */
.L_x_575:
[----:B------:R-:W-:Y:S01]  /*12d30*/  @!PT LDS RZ, [RZ] ;  /* 0x00000000fffff984 */ /* 0x000fe20000000800 */
[----:B------:R-:W-:Y:S01]  /*12d40*/  @!PT LDS RZ, [RZ] ;  /* 0x00000000fffff984 */ /* 0x000fe20000000800 */
[----:B------:R-:W-:Y:S01]  /*12d50*/  @!PT LDS RZ, [RZ] ;  /* 0x00000000fffff984 */ /* 0x000fe20000000800 */
[----:B------:R-:W-:Y:S01]  /*12d60*/  @!PT LDS RZ, [RZ] ;  /* 0x00000000fffff984 */ /* 0x000fe20000000800 */
[----:B------:R4:W-:Y:S06]  /*12d70*/  MEMBAR.ALL.CTA ;  /* 0x0000000000007992 */ /* 0x0009ec0000008000 */
[----:B----4-:R-:W4:Y:S01]  /*12d80*/  FENCE.VIEW.ASYNC.S ;  /* 0x00000000000073c6 */ /* 0x010f220000000000 */
[----:B------:R-:W-:Y:S05]  /*12d90*/  WARPSYNC.ALL ;  /* 0x0000000000007948 */ /* 0x000fea0003800000 */
[----:B----4-:R-:W-:Y:S06]  /*12da0*/  BAR.SYNC.DEFER_BLOCKING 0xd, 0x100 ;  /* 0x0344000000007b1d */ /* 0x010fec0000010000 */
.L_x_573:
[----:B------:R-:W-:-:S06]  /*12db0*/  ULOP3.LUT UR4, UR60, 0x1, URZ, 0xfc, !UPT ;  /* 0x000000013c047892 */ /* 0x000fcc000f8efc3f */
[----:B-1----:R-:W-:-:S05]  /*12dc0*/  IMAD.U32 R0, RZ, RZ, UR4 ;  /* 0x00000004ff007e24 */ /* 0x002fca000f8e00ff */
[----:B------:R-:W-:-:S13]  /*12dd0*/  ISETP.NE.AND P0, PT, R0, 0x3, PT ;  /* 0x000000030000780c */ /* 0x000fda0003f05270 */
[----:B------:R-:W-:Y:S05]  /*12de0*/  @!P0 BRA `(.L_x_632) ;  /* 0x0000000000048947 */ /* 0x000fea0003800000 */
[----:B------:R-:W-:Y:S01]  /*12df0*/  BPT.TRAP 0x1 ;  /* 0x000000040000795c */ /* 0x000fe20000300000 */
.L_x_632:
[----:B------:R-:W-:Y:S02]  /*12e00*/  LEA R0, R220, R18, 0x3 ;  /* 0x00000012dc007211 */ /* 0x000fe400078e18ff */
[----:B0-----:R-:W-:-:S04]  /*12e10*/  SHF.L.U32 R3, R221, 0x1f, RZ ;  /* 0x0000001fdd037819 */ /* 0x001fc800000006ff */
[----:B------:R0:W1:Y:S01]  /*12e20*/  SYNCS.PHASECHK.TRANS64.TRYWAIT P2, [R0+URZ+0x38830], R3 ;  /* 0x03883003000075a7 */ /* 0x000062000804017f */
[----:B------:R-:W-:Y:S05]  /*12e30*/  @!P0 BRA `(.L_x_633) ;  /* 0x0000000000048947 */ /* 0x000fea0003800000 */
[----:B------:R-:W-:Y:S01]  /*12e40*/  BPT.TRAP 0x1 ;  /* 0x000000040000795c */ /* 0x000fe20000300000 */
.L_x_633:
[----:B--23--:R-:W2:Y:S01]  /*12e50*/  S2R R4, SR_TID.X ;  /* 0x0000000000047919 */ /* 0x00cea20000002100 */
[----:B------:R-:W-:Y:S01]  /*12e60*/  IMAD.MOV.U32 R151, RZ, RZ, RZ ;  /* 0x000000ffff977224 */ /* 0x000fe200078e00ff */
[----:B--2---:R-:W-:-:S04]  /*12e70*/  LOP3.LUT R4, R4, 0x7f, RZ, 0xc0, !PT ;  /* 0x0000007f04047812 */ /* 0x004fc800078ec0ff */
[----:B------:R-:W-:Y:S01]  /*12e80*/  ISETP.NE.AND P1, PT, R4, RZ, PT ;  /* 0x000000ff0400720c */ /* 0x000fe20003f25270 */
[----:B-1----:R-:W-:-:S12]  /*12e90*/  @P2 BRA `(.L_x_634) ;  /* 0x0000000000082947 */ /* 0x002fd80003800000 */
[----:B------:R-:W1:Y:S02]  /*12ea0*/  SYNCS.PHASECHK.TRANS64.TRYWAIT P2, [R0+URZ+0x38830], R3 ;  /* 0x03883003000075a7 */ /* 0x000e64000804017f */
[----:B-1----:R-:W-:Y:S05]  /*12eb0*/  @!P2 BRA `(.L_x_635) ;  /* 0x000001940064a947 */ /* 0x002fea0003800000 */
.L_x_634:
[----:B------:R-:W-:Y:S05]  /*12ec0*/  WARPSYNC.ALL ;  /* 0x0000000000007948 */ /* 0x000fea0003800000 */
[----:B01----:R-:W-:Y:S01]  /*12ed0*/  VIADD R3, R18, 0x24400 ;  /* 0x0002440012037836 */ /* 0x003fe20000000000 */
[----:B------:R-:W-:Y:S01]  /*12ee0*/  R2UR UR20, R2 ;  /* 0x00000000021472ca */ /* 0x000fe200000e0000 */
[----:B------:R-:W-:Y:S01]  /*12ef0*/  WARPGROUP.ARRIVE ;  /* 0x00000000000079c5 */ /* 0x000fe20000000000 */
[----:B------:R-:W-:Y:S01]  /*12f00*/  UMOV UR5, 0x40000040 ;  /* 0x4000004000057882 */ /* 0x000fe20000000000 */
[----:B------:R-:W-:Y:S01]  /*12f10*/  MOV R5, 0x40000040 ;  /* 0x4000004000057802 */ /* 0x000fe20000000f00 */
[----:B------:R-:W-:Y:S01]  /*12f20*/  UMOV UR17, UR5 ;  /* 0x0000000500117c82 */ /* 0x000fe20008000000 */
[----:B------:R-:W-:Y:S01]  /*12f30*/  SHF.R.U32.HI R3, RZ, 0x4, R3 ;  /* 0x00000004ff037819 */ /* 0x000fe20000011603 */
[----:B------:R-:W-:Y:S01]  /*12f40*/  IMAD.U32 R13, RZ, RZ, UR5 ;  /* 0x00000005ff0d7e24 */ /* 0x000fe2000f8e00ff */
[----:B------:R-:W-:Y:S01]  /*12f50*/  UMOV UR9, UR17 ;  /* 0x0000001100097c82 */ /* 0x000fe20008000000 */
[----:B------:R-:W-:Y:S01]  /*12f60*/  IMAD.MOV.U32 R7, RZ, RZ, 0x40000040 ;  /* 0x40000040ff077424 */ /* 0x000fe200078e00ff */
[----:B------:R-:W-:Y:S01]  /*12f70*/  LOP3.LUT R3, R3, 0x3fff, RZ, 0xc0, !PT ;  /* 0x00003fff03037812 */ /* 0x000fe200078ec0ff */
[----:B------:R-:W-:Y:S01]  /*12f80*/  UMOV UR13, UR17 ;  /* 0x00000011000d7c82 */ /* 0x000fe20008000000 */
[----:B------:R-:W-:Y:S01]  /*12f90*/  IMAD.MOV.U32 R9, RZ, RZ, 0x40000040 ;  /* 0x40000040ff097424 */ /* 0x000fe200078e00ff */
[----:B------:R-:W-:Y:S01]  /*12fa0*/  UMOV UR25, 0x40000040 ;  /* 0x4000004000197882 */ /* 0x000fe20000000000 */
[----:B------:R-:W-:Y:S01]  /*12fb0*/  LOP3.LUT R224, R3, 0x10000, RZ, 0xfc, !PT ;  /* 0x0001000003e07812 */ /* 0x000fe200078efcff */
[----:B------:R-:W-:Y:S01]  /*12fc0*/  IMAD.MOV.U32 R3, RZ, RZ, 0x40000040 ;  /* 0x40000040ff037424 */ /* 0x000fe200078e00ff */
[----:B------:R-:W-:Y:S01]  /*12fd0*/  ULOP3.LUT UR20, UR20, 0x10000, URZ, 0xfc, !UPT ;  /* 0x0001000014147892 */ /* 0x000fe2000f8efc3f */
[----:B------:R-:W-:Y:S01]  /*12fe0*/  R2UR UR11, R7 ;  /* 0x00000000070b72ca */ /* 0x000fe200000e0000 */
[----:B------:R-:W-:Y:S01]  /*12ff0*/  IMAD.MOV.U32 R7, RZ, RZ, 0x40000040 ;  /* 0x40000040ff077424 */ /* 0x000fe200078e00ff */
[----:B------:R-:W-:Y:S01]  /*13000*/  R2UR UR27, R9 ;  /* 0x00000000091b72ca */ /* 0x000fe200000e0000 */
[----:B------:R-:W-:Y:S01]  /*13010*/  IMAD R2, R220, 0xa00, R224 ;  /* 0x00000a00dc027824 */ /* 0x000fe200078e02e0 */
[----:B------:R-:W-:Y:S01]  /*13020*/  R2UR UR7, R3 ;  /* 0x00000000030772ca */ /* 0x000fe200000e0000 */
[----:B------:R-:W-:Y:S01]  /*13030*/  IMAD.MOV.U32 R9, RZ, RZ, 0x40000040 ;  /* 0x40000040ff097424 */ /* 0x000fe200078e00ff */
[----:B------:R-:W-:Y:S01]  /*13040*/  UMOV UR4, UR20 ;  /* 0x0000001400047c82 */ /* 0x000fe20008000000 */
[C---:B------:R-:W-:Y:S01]  /*13050*/  VIADD R4, R2.reuse, 0x80 ;  /* 0x0000008002047836 */ /* 0x040fe20000000000 */
[C---:B------:R-:W-:Y:S01]  /*13060*/  R2UR UR6, R2.reuse ;  /* 0x00000000020672ca */ /* 0x040fe200000e0000 */
[----:B------:R-:W-:Y:S01]  /*13070*/  UMOV UR16, UR4 ;  /* 0x0000000400107c82 */ /* 0x000fe20008000000 */
[----:B------:R-:W-:Y:S01]  /*13080*/  MOV R12, UR4 ;  /* 0x00000004000c7c02 */ /* 0x000fe20008000f00 */
[----:B------:R-:W-:Y:S01]  /*13090*/  VIADD R6, R2, 0x100 ;  /* 0x0000010002067836 */ /* 0x000fe20000000000 */
[----:B------:R-:W-:Y:S01]  /*130a0*/  UMOV UR8, UR16 ;  /* 0x0000001000087c82 */ /* 0x000fe20008000000 */
[----:B------:R-:W-:Y:S01]  /*130b0*/  UMOV UR12, UR16 ;  /* 0x00000010000c7c82 */ /* 0x000fe20008000000 */
[----:B------:R-:W-:Y:S01]  /*130c0*/  R2UR UR19, R7 ;  /* 0x00000000071372ca */ /* 0x000fe200000e0000 */
[----:B------:R-:W-:Y:S01]  /*130d0*/  IMAD.MOV.U32 R7, RZ, RZ, 0x40000040 ;  /* 0x40000040ff077424 */ /* 0x000fe200078e00ff */
[----:B------:R-:W-:Y:S01]  /*130e0*/  R2UR UR10, R6 ;  /* 0x00000000060a72ca */ /* 0x000fe200000e0000 */
[C---:B------:R-:W-:Y:S01]  /*130f0*/  VIADD R6, R2.reuse, 0x200 ;  /* 0x0000020002067836 */ /* 0x040fe20000000000 */
[----:B------:R-:W-:Y:S01]  /*13100*/  IADD3 R8, R2, 0x2, RZ ;  /* 0x0000000202087810 */ /* 0x000fe20007ffe0ff */
[----:B------:R0:W-:Y:S01]  /*13110*/  STL.64 [R1+0x58], R12 ;  /* 0x0000580c01007387 */ /* 0x0001e20000100a00 */
[----:B------:R-:W-:Y:S01]  /*13120*/  P2R R10, PR, RZ, 0x1 ;  /* 0x00000001ff0a7803 */ /* 0x000fe20000000000 */
[----:B------:R-:W-:Y:S01]  /*13130*/  HGMMA.64x16x16.F32 R56, gdesc[UR4], RZ, !UPT, gsb0 ;  /* 0x00200000043879f0 */ /* 0x000fe2000c0008ff */
[----:B------:R-:W-:Y:S01]  /*13140*/  R2UR UR6, R4 ;  /* 0x00000000040672ca */ /* 0x000fe200000e0000 */
[----:B------:R-:W-:Y:S01]  /*13150*/  UMOV UR4, UR16 ;  /* 0x0000001000047c82 */ /* 0x000fe20008000000 */
[----:B------:R-:W-:Y:S01]  /*13160*/  R2UR UR7, R5 ;  /* 0x00000000050772ca */ /* 0x000fe200000e0000 */
[----:B------:R-:W-:Y:S01]  /*13170*/  UMOV UR5, UR17 ;  /* 0x0000001100057c82 */ /* 0x000fe20008000000 */
[----:B------:R-:W-:Y:S01]  /*13180*/  VIADD R4, R2, 0x180 ;  /* 0x0000018002047836 */ /* 0x000fe20000000000 */
[----:B------:R-:W-:Y:S01]  /*13190*/  R2UR UR18, R6 ;  /* 0x00000000061272ca */ /* 0x000fe200000e0000 */
[----:B------:R-:W-:Y:S01]  /*131a0*/  IMAD.MOV.U32 R5, RZ, RZ, 0x40000040 ;  /* 0x40000040ff057424 */ /* 0x000fe200078e00ff */
[----:B------:R-:W-:Y:S01]  /*131b0*/  R2UR UR26, R8 ;  /* 0x00000000081a72ca */ /* 0x000fe200000e0000 */
[----:B------:R-:W-:Y:S01]  /*131c0*/  VIADD R6, R2, 0x102 ;  /* 0x0000010202067836 */ /* 0x000fe20000000000 */
[----:B------:R-:W-:Y:S01]  /*131d0*/  R2UR UR14, R4 ;  /* 0x00000000040e72ca */ /* 0x000fe200000e0000 */
[----:B------:R-:W-:Y:S01]  /*131e0*/  VIADD R4, R2, 0x82 ;  /* 0x0000008202047836 */ /* 0x000fe20000000000 */
[----:B------:R-:W-:Y:S01]  /*131f0*/  R2UR UR15, R5 ;  /* 0x00000000050f72ca */ /* 0x000fe200000e0000 */
[----:B0-----:R-:W-:Y:S01]  /*13200*/  IMAD.U32 R13, RZ, RZ, UR25 ;  /* 0x00000019ff0d7e24 */ /* 0x001fe2000f8e00ff */
[----:B------:R-:W-:-:S02]  /*13210*/  MOV R5, 0x40000040 ;  /* 0x4000004000057802 */ /* 0x000fc40000000f00 */
[----:B------:R-:W-:Y:S01]  /*13220*/  IADD3 R8, R2, 0x4, RZ ;  /* 0x0000000402087810 */ /* 0x000fe20007ffe0ff */
[----:B------:R-:W-:Y:S02]  /*13230*/  WARPGROUP.DEPBAR.LE gsb0, 0x0 ;  /* 0x00008000000079c5 */ /* 0x000fe40000010000 */
[----:B------:R-:W-:-:S06]  /*13240*/  WARPGROUP.ARRIVE ;  /* 0x00000000000079c5 */ /* 0x000fcc0000000000 */
[----:B------:R-:W-:Y:S01]  /*13250*/  HGMMA.64x16x16.F32 R48, gdesc[UR4], RZ, !UPT, gsb0 ;  /* 0x00200000043079f0 */ /* 0x000fe2000c0008ff */
[----:B------:R-:W-:-:S07]  /*13260*/  UIADD3 UR4, UR20, 0x2, URZ ;  /* 0x0000000214047890 */ /* 0x000fce000fffe03f */
[----:B------:R-:W-:Y:S02]  /*13270*/  UMOV UR24, UR4 ;  /* 0x0000000400187c82 */ /* 0x000fe40008000000 */
[----:B------:R-:W-:-:S05]  /*13280*/  MOV R12, UR24 ;  /* 0x00000018000c7c02 */ /* 0x000fca0008000f00 */
[----:B------:R0:W-:Y:S01]  /*13290*/  STL.64 [R1+0x50], R12 ;  /* 0x0000500c01007387 */ /* 0x0001e20000100a00 */
[----:B------:R-:W-:Y:S02]  /*132a0*/  WARPGROUP.DEPBAR.LE gsb0, 0x0 ;  /* 0x00008000000079c5 */ /* 0x000fe40000010000 */
[----:B-----5:R-:W-:-:S06]  /*132b0*/  WARPGROUP.ARRIVE ;  /* 0x00000000000079c5 */ /* 0x020fcc0000000000 */
[----:B------:R-:W-:Y:S01]  /*132c0*/  HGMMA.64x16x16.F32 R40, gdesc[UR8], RZ, !UPT, gsb0 ;  /* 0x00200000082879f0 */ /* 0x000fe2000c0008ff */
[----:B------:R-:W-:Y:S01]  /*132d0*/  UMOV UR8, UR24 ;  /* 0x0000001800087c82 */ /* 0x000fe20008000000 */
[----:B------:R-:W-:Y:S01]  /*132e0*/  UMOV UR9, UR25 ;  /* 0x0000001900097c82 */ /* 0x000fe20008000000 */
[----:B------:R-:W-:Y:S01]  /*132f0*/  UMOV UR4, UR8 ;  /* 0x0000000800047c82 */ /* 0x000fe20008000000 */
[----:B------:R-:W-:Y:S01]  /*13300*/  UMOV UR5, UR9 ;  /* 0x0000000900057c82 */ /* 0x000fe20008000000 */
[----:B------:R-:W-:Y:S02]  /*13310*/  WARPGROUP.DEPBAR.LE gsb0, 0x0 ;  /* 0x00008000000079c5 */ /* 0x000fe40000010000 */
[----:B------:R-:W-:-:S06]  /*13320*/  WARPGROUP.ARRIVE ;  /* 0x00000000000079c5 */ /* 0x000fcc0000000000 */
[----:B------:R-:W-:Y:S01]  /*13330*/  HGMMA.64x16x16.F32 R32, gdesc[UR12], RZ, !UPT, gsb0 ;  /* 0x002000000c2079f0 */ /* 0x000fe2000c0008ff */
[----:B------:R-:W-:Y:S01]  /*13340*/  R2UR UR14, R4 ;  /* 0x00000000040e72ca */ /* 0x000fe200000e0000 */
[----:B------:R-:W-:Y:S01]  /*13350*/  UMOV UR12, UR8 ;  /* 0x00000008000c7c82 */ /* 0x000fe20008000000 */
[----:B------:R-:W-:Y:S01]  /*13360*/  R2UR UR15, R5 ;  /* 0x00000000050f72ca */ /* 0x000fe200000e0000 */
[----:B------:R-:W-:Y:S01]  /*13370*/  UMOV UR13, UR9 ;  /* 0x00000009000d7c82 */ /* 0x000fe20008000000 */
[----:B------:R-:W-:Y:S02]  /*13380*/  VIADD R4, R2, 0x182 ;  /* 0x0000018202047836 */ /* 0x000fe40000000000 */
[----:B------:R-:W-:-:S03]  /*13390*/  IMAD.MOV.U32 R5, RZ, RZ, 0x40000040 ;  /* 0x40000040ff057424 */ /* 0x000fc600078e00ff */
[----:B------:R-:W-:Y:S01]  /*133a0*/  R2UR UR6, R4 ;  /* 0x00000000040672ca */ /* 0x000fe200000e0000 */
[----:B------:R-:W-:Y:S01]  /*133b0*/  VIADD R4, R2, 0x84 ;  /* 0x0000008402047836 */ /* 0x000fe20000000000 */
[----:B------:R-:W-:Y:S02]  /*133c0*/  R2UR UR7, R5 ;  /* 0x00000000050772ca */ /* 0x000fe400000e0000 */
[----:B------:R-:W-:Y:S01]  /*133d0*/  MOV R5, 0x40000040 ;  /* 0x4000004000057802 */ /* 0x000fe20000000f00 */
        /* <DEDUP_REMOVED lines=11> */
[----:B------:R-:W-:Y:S01]  /*13490*/  R2UR UR11, R7 ;  /* 0x00000000070b72ca */ /* 0x000fe200000e0000 */
[----:B------:R-:W-:Y:S01]  /*134a0*/  IMAD.MOV.U32 R7, RZ, RZ, 0x40000040 ;  /* 0x40000040ff077424 */ /* 0x000fe200078e00ff */
[----:B------:R-:W-:Y:S02]  /*134b0*/  WARPGROUP.DEPBAR.LE gsb0, 0x0 ;  /* 0x00008000000079c5 */ /* 0x000fe40000010000 */
[----:B------:R-:W-:-:S06]  /*134c0*/  WARPGROUP.ARRIVE ;  /* 0x00000000000079c5 */ /* 0x000fcc0000000000 */
[----:B------:R-:W-:Y:S01]  /*134d0*/  HGMMA.64x16x16.F32 R56, gdesc[UR24], R56, gsb0 ;  /* 0x00200000183879f0 */ /* 0x000fe20008000838 */
[----:B------:R-:W-:Y:S01]  /*134e0*/  R2UR UR26, R8 ;  /* 0x00000000081a72ca */ /* 0x000fe200000e0000 */
[----:B------:R-:W-:Y:S01]  /*134f0*/  UMOV UR25, 0x40000040 ;  /* 0x4000004000197882 */ /* 0x000fe20000000000 */
[----:B------:R-:W-:Y:S01]  /*13500*/  R2UR UR27, R9 ;  /* 0x00000000091b72ca */ /* 0x000fe200000e0000 */
[----:B------:R-:W-:Y:S01]  /*13510*/  IMAD.MOV.U32 R9, RZ, RZ, 0x40000040 ;  /* 0x40000040ff097424 */ /* 0x000fe200078e00ff */
[----:B------:R-:W-:Y:S01]  /*13520*/  IADD3 R8, R2, 0x6, RZ ;  /* 0x0000000602087810 */ /* 0x000fe20007ffe0ff */
[----:B0-----:R-:W-:Y:S01]  /*13530*/  IMAD.U32 R13, RZ, RZ, UR25 ;  /* 0x00000019ff0d7e24 */ /* 0x001fe2000f8e00ff */
[----:B------:R-:W-:Y:S02]  /*13540*/  WARPGROUP.DEPBAR.LE gsb0, 0x0 ;  /* 0x00008000000079c5 */ /* 0x000fe40000010000 */
[----:B------:R-:W-:-:S06]  /*13550*/  WARPGROUP.ARRIVE ;  /* 0x00000000000079c5 */ /* 0x000fcc0000000000 */
[----:B------:R-:W-:Y:S01]  /*13560*/  HGMMA.64x16x16.F32 R48, gdesc[UR12], R48, gsb0 ;  /* 0x002000000c3079f0 */ /* 0x000fe20008000830 */
[----:B------:R-:W-:-:S07]  /*13570*/  UIADD3 UR12, UR20, 0x4, URZ ;  /* 0x00000004140c7890 */ /* 0x000fce000fffe03f */
[----:B------:R-:W-:Y:S02]  /*13580*/  UMOV UR24, UR12 ;  /* 0x0000000c00187c82 */ /* 0x000fe40008000000 */
[----:B------:R-:W-:-:S05]  /*13590*/  MOV R12, UR24 ;  /* 0x00000018000c7c02 */ /* 0x000fca0008000f00 */
[----:B------:R0:W-:Y:S01]  /*135a0*/  STL.64 [R1+0x48], R12 ;  /* 0x0000480c01007387 */ /* 0x0001e20000100a00 */
[----:B------:R-:W-:Y:S02]  /*135b0*/  WARPGROUP.DEPBAR.LE gsb0, 0x0 ;  /* 0x00008000000079c5 */ /* 0x000fe40000010000 */
[----:B------:R-:W-:-:S06]  /*135c0*/  WARPGROUP.ARRIVE ;  /* 0x00000000000079c5 */ /* 0x000fcc0000000000 */
[----:B------:R-:W-:Y:S01]  /*135d0*/  HGMMA.64x16x16.F32 R40, gdesc[UR16], R40, gsb0 ;  /* 0x00200000102879f0 */ /* 0x000fe20008000828 */
[----:B------:R-:W-:Y:S01]  /*135e0*/  UMOV UR16, UR24 ;  /* 0x0000001800107c82 */ /* 0x000fe20008000000 */
[----:B------:R-:W-:Y:S01]  /*135f0*/  UMOV UR17, UR25 ;  /* 0x0000001900117c82 */ /* 0x000fe20008000000 */
[----:B------:R-:W-:Y:S01]  /*13600*/  UMOV UR12, UR16 ;  /* 0x00000010000c7c82 */ /* 0x000fe20008000000 */
[----:B------:R-:W-:Y:S01]  /*13610*/  UMOV UR13, UR17 ;  /* 0x00000011000d7c82 */ /* 0x000fe20008000000 */
[----:B------:R-:W-:Y:S02]  /*13620*/  WARPGROUP.DEPBAR.LE gsb0, 0x0 ;  /* 0x00008000000079c5 */ /* 0x000fe40000010000 */
[----:B------:R-:W-:-:S06]  /*13630*/  WARPGROUP.ARRIVE ;  /* 0x00000000000079c5 */ /* 0x000fcc0000000000 */
[----:B------:R-:W-:Y:S01]  /*13640*/  HGMMA.64x16x16.F32 R32, gdesc[UR4], R32, gsb0 ;  /* 0x00200000042079f0 */ /* 0x000fe20008000820 */
        /* <DEDUP_REMOVED lines=35> */
[----:B------:R-:W-:Y:S01]  /*13880*/  UIADD3 UR4, UR20, 0x6, URZ ;  /* 0x0000000614047890 */ /* 0x000fe2000fffe03f */
[----:B------:R-:W-:Y:S01]  /*13890*/  R2UR UR6, R4 ;  /* 0x00000000040672ca */ /* 0x000fe200000e0000 */
[----:B------:R-:W-:Y:S01]  /*138a0*/  VIADD R4, R2, 0x186 ;  /* 0x0000018602047836 */ /* 0x000fe20000000000 */
[----:B------:R-:W-:Y:S01]  /*138b0*/  R2UR UR7, R5 ;  /* 0x00000000050772ca */ /* 0x000fe200000e0000 */
[----:B------:R-:W-:-:S03]  /*138c0*/  IMAD.MOV.U32 R5, RZ, RZ, 0x40000040 ;  /* 0x40000040ff057424 */ /* 0x000fc600078e00ff */
[----:B------:R-:W-:Y:S02]  /*138d0*/  UMOV UR24, UR4 ;  /* 0x0000000400187c82 */ /* 0x000fe40008000000 */
[----:B------:R-:W-:-:S05]  /*138e0*/  MOV R12, UR24 ;  /* 0x00000018000c7c02 */ /* 0x000fca0008000f00 */
[----:B------:R0:W-:Y:S01]  /*138f0*/  STL.64 [R1+0x40], R12 ;  /* 0x0000400c01007387 */ /* 0x0001e20000100a00 */
[----:B------:R-:W-:Y:S02]  /*13900*/  WARPGROUP.DEPBAR.LE gsb0, 0x0 ;  /* 0x00008000000079c5 */ /* 0x000fe40000010000 */
[----:B------:R-:W-:-:S06]  /*13910*/  WARPGROUP.ARRIVE ;  /* 0x00000000000079c5 */ /* 0x000fcc0000000000 */
[----:B------:R-:W-:Y:S01]  /*13920*/  HGMMA.64x16x16.F32 R40, gdesc[UR8], R40, gsb0 ;  /* 0x00200000082879f0 */ /* 0x000fe20008000828 */
        /* <DEDUP_REMOVED lines=8> */
[----:B------:R-:W-:Y:S01]  /*139b0*/  VIADD R4, R2, 0x300 ;  /* 0x0000030002047836 */ /* 0x000fe20000000000 */
[----:B------:R-:W-:Y:S02]  /*139c0*/  R2UR UR15, R5 ;  /* 0x00000000050f72ca */ /* 0x000fe400000e0000 */
[----:B------:R-:W-:Y:S01]  /*139d0*/  MOV R5, 0x40000040 ;  /* 0x4000004000057802 */ /* 0x000fe20000000f00 */
[----:B------:R-:W-:Y:S02]  /*139e0*/  WARPGROUP.DEPBAR.LE gsb0, 0x0 ;  /* 0x00008000000079c5 */ /* 0x000fe40000010000 */
[----:B------:R-:W-:-:S06]  /*139f0*/  WARPGROUP.ARRIVE ;  /* 0x00000000000079c5 */ /* 0x000fcc0000000000 */
[----:B------:R-:W-:Y:S01]  /*13a00*/  HGMMA.64x16x16.F32 R24, gdesc[UR16], R24, gsb0 ;  /* 0x00200000101879f0 */ /* 0x000fe20008000818 */
[----:B------:R-:W-:Y:S01]  /*13a10*/  UMOV UR16, UR24 ;  /* 0x0000001800107c82 */ /* 0x000fe20008000000 */
[----:B------:R-:W-:Y:S01]  /*13a20*/  UMOV UR17, UR25 ;  /* 0x0000001900117c82 */ /* 0x000fe20008000000 */
[----:B------:R-:W-:Y:S01]  /*13a30*/  UMOV UR4, UR16 ;  /* 0x0000001000047c82 */ /* 0x000fe20008000000 */
[----:B------:R-:W-:Y:S01]  /*13a40*/  UMOV UR5, UR17 ;  /* 0x0000001100057c82 */ /* 0x000fe20008000000 */
[----:B------:R-:W-:Y:S01]  /*13a50*/  UMOV UR8, UR16 ;  /* 0x0000001000087c82 */ /* 0x000fe20008000000 */
[----:B------:R-:W-:Y:S01]  /*13a60*/  UMOV UR9, UR17 ;  /* 0x0000001100097c82 */ /* 0x000fe20008000000 */
[----:B------:R-:W-:Y:S01]  /*13a70*/  UMOV UR12, UR16 ;  /* 0x00000010000c7c82 */ /* 0x000fe20008000000 */
[----:B------:R-:W-:Y:S01]  /*13a80*/  UMOV UR13, UR17 ;  /* 0x00000011000d7c82 */ /* 0x000fe20008000000 */
[----:B------:R-:W-:Y:S01]  /*13a90*/  R2UR UR18, R6 ;  /* 0x00000000061272ca */ /* 0x000fe200000e0000 */
[----:B------:R-:W-:Y:S01]  /*13aa0*/  VIADD R6, R2, 0x380 ;  /* 0x0000038002067836 */ /* 0x000fe20000000000 */
[----:B------:R-:W-:Y:S01]  /*13ab0*/  R2UR UR19, R7 ;  /* 0x00000000071372ca */ /* 0x000fe200000e0000 */
[----:B------:R-:W-:Y:S01]  /*13ac0*/  IMAD.MOV.U32 R7, RZ, RZ, 0x40000040 ;  /* 0x40000040ff077424 */ /* 0x000fe200078e00ff */
[----:B------:R-:W-:-:S02]  /*13ad0*/  WARPGROUP.DEPBAR.LE gsb0, 0x0 ;  /* 0x00008000000079c5 */ /* 0x000fc40000010000 */
        /* <DEDUP_REMOVED lines=263> */
[----:B------:R-:W-:Y:S01]  /*14b50*/  UIADD3 UR4, UR20, 0x802, URZ ;  /* 0x0000080214047890 */ /* 0x000fe2000fffe03f */
[----:B------:R-:W-:Y:S02]  /*14b60*/  R2UR UR6, R4 ;  /* 0x00000000040672ca */ /* 0x000fe400000e0000 */
[----:B------:R-:W-:-:S04]  /*14b70*/  R2UR UR7, R5 ;  /* 0x00000000050772ca */ /* 0x000fc800000e0000 */
[----:B------:R-:W-:Y:S02]  /*14b80*/  UMOV UR24, UR4 ;  /* 0x0000000400187c82 */ /* 0x000fe40008000000 */
[----:B------:R-:W-:Y:S01]  /*14b90*/  MOV R12, UR24 ;  /* 0x00000018000c7c02 */ /* 0x000fe20008000f00 */
[----:B------:R-:W-:Y:S02]  /*14ba0*/  WARPGROUP.DEPBAR.LE gsb0, 0x0 ;  /* 0x00008000000079c5 */ /* 0x000fe40000010000 */
[----:B------:R-:W-:Y:S01]  /*14bb0*/  WARPGROUP.ARRIVE ;  /* 0x00000000000079c5 */ /* 0x000fe20000000000 */
[----:B------:R-:W-:Y:S01]  /*14bc0*/  VIADD R4, R2, 0x584 ;  /* 0x0000058402047836 */ /* 0x000fe20000000000 */
[----:B------:R-:W-:Y:S01]  /*14bd0*/  MOV R5, 0x40000040 ;  /* 0x4000004000057802 */ /* 0x000fe20000000f00 */
[----:B------:R-:W-:Y:S01]  /*14be0*/  UIADD3 UR52, UR20, 0x806, URZ ;  /* 0x0000080614347890 */ /* 0x000fe2000fffe03f */
[----:B------:R0:W-:Y:S02]  /*14bf0*/  STL.64 [R1+0x8], R12 ;  /* 0x0000080c01007387 */ /* 0x0001e40000100a00 */
[----:B------:R-:W-:Y:S01]  /*14c00*/  HGMMA.64x16x16.F32 R32, gdesc[UR8], R32, gsb0 ;  /* 0x00200000082079f0 */ /* 0x000fe20008000820 */
[----:B------:R-:W-:Y:S01]  /*14c10*/  UMOV UR8, UR24 ;  /* 0x0000001800087c82 */ /* 0x000fe20008000000 */
[----:B------:R-:W-:Y:S01]  /*14c20*/  UMOV UR9, UR25 ;  /* 0x0000001900097c82 */ /* 0x000fe20008000000 */
[----:B------:R-:W-:Y:S01]  /*14c30*/  UMOV UR16, UR8 ;  /* 0x0000000800107c82 */ /* 0x000fe20008000000 */
[----:B------:R-:W-:Y:S01]  /*14c40*/  UMOV UR17, UR9 ;  /* 0x0000000900117c82 */ /* 0x000fe20008000000 */
[----:B------:R-:W-:Y:S01]  /*14c50*/  UMOV UR4, UR8 ;  /* 0x0000000800047c82 */ /* 0x000fe20008000000 */
[----:B------:R-:W-:Y:S01]  /*14c60*/  UMOV UR5, UR9 ;  /* 0x0000000900057c82 */ /* 0x000fe20008000000 */
[----:B------:R-:W-:Y:S01]  /*14c70*/  UMOV UR53, 0x40000040 ;  /* 0x4000004000357882 */ /* 0x000fe20000000000 */
[----:B------:R-:W-:Y:S01]  /*14c80*/  UIADD3 UR48, UR20, 0xc00, URZ ;  /* 0x00000c0014307890 */ /* 0x000fe2000fffe03f */
[----:B------:R-:W2:Y:S01]  /*14c90*/  LDL R64, [R1+0x7c] ;  /* 0x00007c0001407983 */ /* 0x000ea20000100800 */
        /* <DEDUP_REMOVED lines=9> */
[----:B------:R-:W-:Y:S02]  /*14d30*/  R2UR UR10, R6 ;  /* 0x00000000060a72ca */ /* 0x000fe400000e0000 */
[----:B------:R-:W-:Y:S01]  /*14d40*/  R2UR UR11, R7 ;  /* 0x00000000070b72ca */ /* 0x000fe200000e0000 */
[----:B------:R-:W-:Y:S02]  /*14d50*/  WARPGROUP.DEPBAR.LE gsb0, 0x0 ;  /* 0x00008000000079c5 */ /* 0x000fe40000010000 */
[----:B------:R-:W-:-:S06]  /*14d60*/  WARPGROUP.ARRIVE ;  /* 0x00000000000079c5 */ /* 0x000fcc0000000000 */
[----:B------:R-:W-:Y:S01]  /*14d70*/  HGMMA.64x16x16.F32 R56, gdesc[UR24], R56, gsb0 ;  /* 0x00200000183879f0 */ /* 0x000fe20008000838 */
[----:B------:R-:W-:Y:S01]  /*14d80*/  R2UR UR26, R8 ;  /* 0x00000000081a72ca */ /* 0x000fe200000e0000 */
[----:B------:R-:W-:Y:S01]  /*14d90*/  UMOV UR25, 0x40000040 ;  /* 0x4000004000197882 */ /* 0x000fe20000000000 */
[----:B------:R-:W-:Y:S01]  /*14da0*/  R2UR UR27, R9 ;  /* 0x00000000091b72ca */ /* 0x000fe200000e0000 */
[----:B------:R-:W-:Y:S02]  /*14db0*/  WARPGROUP.DEPBAR.LE gsb0, 0x0 ;  /* 0x00008000000079c5 */ /* 0x000fe40000010000 */
[----:B------:R-:W-:Y:S01]  /*14dc0*/  WARPGROUP.ARRIVE ;  /* 0x00000000000079c5 */ /* 0x000fe20000000000 */
[C---:B------:R-:W-:Y:S02]  /*14dd0*/  VIADD R6, R2.reuse, 0x604 ;  /* 0x0000060402067836 */ /* 0x040fe40000000000 */
[----:B------:R-:W-:Y:S01]  /*14de0*/  IMAD.MOV.U32 R7, RZ, RZ, 0x40000040 ;  /* 0x40000040ff077424 */ /* 0x000fe200078e00ff */
[----:B------:R-:W-:Y:S01]  /*14df0*/  IADD3 R8, R2, 0x506, RZ ;  /* 0x0000050602087810 */ /* 0x000fe20007ffe0ff */
[----:B------:R-:W-:Y:S01]  /*14e00*/  UMOV UR49, 0x40000040 ;  /* 0x4000004000317882 */ /* 0x000fe20000000000 */
[----:B------:R-:W-:Y:S01]  /*14e10*/  HGMMA.64x16x16.F32 R48, gdesc[UR16], R48, gsb0 ;  /* 0x00200000103079f0 */ /* 0x000fe20008000830 */
[----:B------:R-:W-:Y:S01]  /*14e20*/  UIADD3 UR44, UR20, 0xc02, URZ ;  /* 0x00000c02142c7890 */ /* 0x000fe2000fffe03f */
[----:B------:R-:W-:Y:S01]  /*14e30*/  UMOV UR45, 0x40000040 ;  /* 0x40000040002d7882 */ /* 0x000fe20000000000 */
[----:B------:R-:W-:Y:S01]  /*14e40*/  UIADD3 UR40, UR20, 0xc04, URZ ;  /* 0x00000c0414287890 */ /* 0x000fe2000fffe03f */
[----:B------:R-:W-:Y:S01]  /*14e50*/  UMOV UR41, 0x40000040 ;  /* 0x4000004000297882 */ /* 0x000fe20000000000 */
[----:B------:R-:W-:Y:S01]  /*14e60*/  UIADD3 UR36, UR20, 0xc06, URZ ;  /* 0x00000c0614247890 */ /* 0x000fe2000fffe03f */
[----:B------:R-:W-:Y:S01]  /*14e70*/  UMOV UR37, 0x40000040 ;  /* 0x4000004000257882 */ /* 0x000fe20000000000 */
[----:B------:R-:W-:-:S02]  /*14e80*/  IMAD.MOV.U32 R3, RZ, RZ, 0x40000040 ;  /* 0x40000040ff037424 */ /* 0x000fc400078e00ff */
[----:B0-----:R-:W-:Y:S01]  /*14e90*/  IMAD.U32 R13, RZ, RZ, UR25 ;  /* 0x00000019ff0d7e24 */ /* 0x001fe2000f8e00ff */
[----:B------:R-:W-:Y:S02]  /*14ea0*/  WARPGROUP.DEPBAR.LE gsb0, 0x0 ;  /* 0x00008000000079c5 */ /* 0x000fe40000010000 */
[----:B------:R-:W-:-:S06]  /*14eb0*/  WARPGROUP.ARRIVE ;  /* 0x00000000000079c5 */ /* 0x000fcc0000000000 */
[----:B------:R-:W-:Y:S01]  /*14ec0*/  HGMMA.64x16x16.F32 R40, gdesc[UR12], R40, gsb0 ;  /* 0x002000000c2879f0 */ /* 0x000fe20008000828 */
[----:B------:R-:W-:-:S07]  /*14ed0*/  UIADD3 UR12, UR20, 0x804, URZ ;  /* 0x00000804140c7890 */ /* 0x000fce000fffe03f */
[----:B------:R-:W-:Y:S01]  /*14ee0*/  UMOV UR24, UR12 ;  /* 0x0000000c00187c82 */ /* 0x000fe20008000000 */
[----:B------:R-:W-:Y:S01]  /*14ef0*/  R2UR UR18, R4 ;  /* 0x00000000041272ca */ /* 0x000fe200000e0000 */
[----:B------:R-:W-:Y:S02]  /*14f00*/  WARPGROUP.DEPBAR.LE gsb0, 0x0 ;  /* 0x00008000000079c5 */ /* 0x000fe40000010000 */
[----:B------:R-:W-:Y:S01]  /*14f10*/  WARPGROUP.ARRIVE ;  /* 0x00000000000079c5 */ /* 0x000fe20000000000 */
[----:B------:R-:W-:Y:S02]  /*14f20*/  R2UR UR19, R5 ;  /* 0x00000000051372ca */ /* 0x000fe400000e0000 */
[----:B------:R-:W-:Y:S02]  /*14f30*/  R2UR UR14, R6 ;  /* 0x00000000060e72ca */ /* 0x000fe400000e0000 */
[----:B------:R-:W-:Y:S01]  /*14f40*/  R2UR UR15, R7 ;  /* 0x00000000070f72ca */ /* 0x000fe200000e0000 */
[----:B------:R-:W-:Y:S01]  /*14f50*/  HGMMA.64x16x16.F32 R32, gdesc[UR4], R32, gsb0 ;  /* 0x00200000042079f0 */ /* 0x000fe20008000820 */
[----:B------:R-:W-:Y:S01]  /*14f60*/  IMAD.MOV.U32 R9, RZ, RZ, 0x40000040 ;  /* 0x40000040ff097424 */ /* 0x000fe200078e00ff */
[----:B------:R-:W-:-:S02]  /*14f70*/  R2UR UR54, R8 ;  /* 0x00000000083672ca */ /* 0x000fc400000e0000 */
[----:B------:R-:W-:Y:S01]  /*14f80*/  MOV R12, UR24 ;  /* 0x00000018000c7c02 */ /* 0x000fe20008000f00 */
        /* <DEDUP_REMOVED lines=13> */
[----:B------:R-:W-:Y:S01]  /*15060*/  UMOV UR12, UR4 ;  /* 0x00000004000c7c82 */ /* 0x000fe20008000000 */
[----:B------:R-:W-:Y:S01]  /*15070*/  UMOV UR13, UR5 ;  /* 0x00000005000d7c82 */ /* 0x000fe20008000000 */
[----:B------:R-:W-:Y:S01]  /*15080*/  VIADD R4, R2, 0x684 ;  /* 0x0000068402047836 */ /* 0x000fe20000000000 */
[----:B------:R-:W-:Y:S02]  /*15090*/  WARPGROUP.DEPBAR.LE gsb0, 0x0 ;  /* 0x00008000000079c5 */ /* 0x000fe40000010000 */
[----:B------:R-:W-:-:S06]  /*150a0*/  WARPGROUP.ARRIVE ;  /* 0x00000000000079c5 */ /* 0x000fcc0000000000 */
[----:B------:R-:W-:Y:S01]  /*150b0*/  HGMMA.64x16x16.F32 R40, gdesc[UR12], R40, gsb0 ;  /* 0x002000000c2879f0 */ /* 0x000fe20008000828 */
[----:B------:R-:W-:Y:S01]  /*150c0*/  IMAD.MOV.U32 R5, RZ, RZ, 0x40000040 ;  /* 0x40000040ff057424 */ /* 0x000fe200078e00ff */
[----:B------:R-:W-:-:S04]  /*150d0*/  R2UR UR10, R4 ;  /* 0x00000000040a72ca */ /* 0x000fc800000e0000 */
[----:B------:R-:W-:Y:S01]  /*150e0*/  R2UR UR11, R5 ;  /* 0x00000000050b72ca */ /* 0x000fe200000e0000 */
[----:B------:R-:W-:Y:S01]  /*150f0*/  UMOV UR8, UR4 ;  /* 0x0000000400087c82 */ /* 0x000fe20008000000 */
[----:B------:R-:W-:Y:S01]  /*15100*/  UMOV UR9, UR5 ;  /* 0x0000000500097c82 */ /* 0x000fe20008000000 */
[----:B------:R-:W-:Y:S02]  /*15110*/  WARPGROUP.DEPBAR.LE gsb0, 0x0 ;  /* 0x00008000000079c5 */ /* 0x000fe40000010000 */
[----:B------:R-:W-:-:S08]  /*15120*/  WARPGROUP.ARRIVE ;  /* 0x00000000000079c5 */ /* 0x000fd00000000000 */
[----:B------:R-:W-:Y:S01]  /*15130*/  HGMMA.64x16x16.F32 R32, gdesc[UR8], R32, gsb0 ;  /* 0x00200000082079f0 */ /* 0x000fe20008000820 */
[----:B------:R-:W-:Y:S02]  /*15140*/  VIADD R6, R2, 0x704 ;  /* 0x0000070402067836 */ /* 0x000fe40000000000 */
[----:B------:R-:W-:-:S03]  /*15150*/  IMAD.MOV.U32 R7, RZ, RZ, 0x40000040 ;  /* 0x40000040ff077424 */ /* 0x000fc600078e00ff */
[----:B------:R-:W-:Y:S02]  /*15160*/  R2UR UR6, R6 ;  /* 0x00000000060672ca */ /* 0x000fe400000e0000 */
[----:B------:R-:W-:Y:S01]  /*15170*/  R2UR UR7, R7 ;  /* 0x00000000070772ca */ /* 0x000fe200000e0000 */
[----:B------:R-:W-:Y:S02]  /*15180*/  WARPGROUP.DEPBAR.LE gsb0, 0x0 ;  /* 0x00008000000079c5 */ /* 0x000fe40000010000 */
[----:B------:R-:W-:-:S10]  /*15190*/  WARPGROUP.ARRIVE ;  /* 0x00000000000079c5 */ /* 0x000fd40000000000 */
[----:B------:R-:W-:Y:S01]  /*151a0*/  HGMMA.64x16x16.F32 R24, gdesc[UR4], R24, gsb0 ;  /* 0x00200000041879f0 */ /* 0x000fe20008000818 */
[----:B------:R-:W-:Y:S01]  /*151b0*/  R2UR UR55, R9 ;  /* 0x00000000093772ca */ /* 0x000fe200000e0000 */
[----:B------:R-:W-:Y:S01]  /*151c0*/  IMAD.MOV.U32 R5, RZ, RZ, 0x40000040 ;  /* 0x40000040ff057424 */ /* 0x000fe200078e00ff */
[----:B------:R-:W-:Y:S01]  /*151d0*/  IADD3 R4, R2, 0x586, RZ ;  /* 0x0000058602047810 */ /* 0x000fe20007ffe0ff */
[----:B------:R-:W-:Y:S02]  /*151e0*/  WARPGROUP.DEPBAR.LE gsb0, 0x0 ;  /* 0x00008000000079c5 */ /* 0x000fe40000010000 */
[----:B------:R-:W-:-:S08]  /*151f0*/  WARPGROUP.ARRIVE ;  /* 0x00000000000079c5 */ /* 0x000fd00000000000 */
[----:B------:R-:W-:Y:S01]  /*15200*/  HGMMA.64x16x16.F32 R56, gdesc[UR52], R56, gsb0 ;  /* 0x00200000343879f0 */ /* 0x000fe20008000838 */
[----:B------:R-:W-:Y:S02]  /*15210*/  R2UR UR18, R4 ;  /* 0x00000000041272ca */ /* 0x000fe400000e0000 */
[----:B------:R-:W-:Y:S01]  /*15220*/  R2UR UR19, R5 ;  /* 0x00000000051372ca */ /* 0x000fe200000e0000 */
[----:B------:R-:W-:Y:S01]  /*15230*/  UMOV UR16, UR52 ;  /* 0x0000003400107c82 */ /* 0x000fe20008000000 */
[----:B------:R-:W-:Y:S01]  /*15240*/  UMOV UR17, UR53 ;  /* 0x0000003500117c82 */ /* 0x000fe20008000000 */
[----:B------:R-:W-:Y:S02]  /*15250*/  WARPGROUP.DEPBAR.LE gsb0, 0x0 ;  /* 0x00008000000079c5 */ /* 0x000fe40000010000 */
[----:B------:R-:W-:-:S08]  /*15260*/  WARPGROUP.ARRIVE ;  /* 0x00000000000079c5 */ /* 0x000fd00000000000 */
[----:B------:R-:W-:Y:S01]  /*15270*/  HGMMA.64x16x16.F32 R48, gdesc[UR16], R48, gsb0 ;  /* 0x00200000103079f0 */ /* 0x000fe20008000830 */
[----:B------:R-:W-:Y:S01]  /*15280*/  VIADD R6, R2, 0x606 ;  /* 0x0000060602067836 */ /* 0x000fe20000000000 */
[----:B------:R-:W-:-:S04]  /*15290*/  MOV R7, 0x40000040 ;  /* 0x4000004000077802 */ /* 0x000fc80000000f00 */
[----:B------:R-:W-:Y:S02]  /*152a0*/  R2UR UR14, R6 ;  /* 0x00000000060e72ca */ /* 0x000fe400000e0000 */
        /* <DEDUP_REMOVED lines=67> */
[----:B------:R-:W-:Y:S01]  /*156e0*/  IMAD.MOV.U32 R9, RZ, RZ, 0x40000040 ;  /* 0x40000040ff097424 */ /* 0x000fe200078e00ff */
[----:B------:R-:W-:-:S04]  /*156f0*/  IADD3 R8, R2, 0x782, RZ ;  /* 0x0000078202087810 */ /* 0x000fc80007ffe0ff */
[----:B------:R-:W-:Y:S02]  /*15700*/  R2UR UR46, R8 ;  /* 0x00000000082e72ca */ /* 0x000fe400000e0000 */
[----:B------:R-:W-:Y:S01]  /*15710*/  R2UR UR47, R9 ;  /* 0x00000000092f72ca */ /* 0x000fe200000e0000 */
[----:B------:R-:W-:Y:S02]  /*15720*/  WARPGROUP.DEPBAR.LE gsb0, 0x0 ;  /* 0x00008000000079c5 */ /* 0x000fe40000010000 */
[----:B------:R-:W-:-:S10]  /*15730*/  WARPGROUP.ARRIVE ;  /* 0x00000000000079c5 */ /* 0x000fd40000000000 */
[----:B------:R-:W-:Y:S01]  /*15740*/  HGMMA.64x16x16.F32 R56, gdesc[UR44], R56, gsb0 ;  /* 0x002000002c3879f0 */ /* 0x000fe20008000838 */
[----:B------:R-:W-:Y:S01]  /*15750*/  IMAD.MOV.U32 R5, RZ, RZ, 0x40000040 ;  /* 0x40000040ff057424 */ /* 0x000fe200078e00ff */
[----:B------:R-:W-:-:S04]  /*15760*/  IADD3 R4, R2, 0x802, RZ ;  /* 0x0000080202047810 */ /* 0x000fc80007ffe0ff */
        /* <DEDUP_REMOVED lines=69> */
[----:B------:R-:W-:Y:S01]  /*15bc0*/  IMAD.MOV.U32 R7, RZ, RZ, 0x40000040 ;  /* 0x40000040ff077424 */ /* 0x000fe200078e00ff */
[----:B------:R-:W-:Y:S01]  /*15bd0*/  UMOV UR4, UR40 ;  /* 0x0000002800047c82 */ /* 0x000fe20008000000 */
[----:B------:R-:W-:Y:S01]  /*15be0*/  UMOV UR5, UR41 ;  /* 0x0000002900057c82 */ /* 0x000fe20008000000 */
[----:B------:R-:W-:Y:S01]  /*15bf0*/  R2UR UR6, R6 ;  /* 0x00000000060672ca */ /* 0x000fe200000e0000 */
[----:B------:R-:W-:Y:S01]  /*15c00*/  IMAD.MOV.U32 R9, RZ, RZ, 0x40000040 ;  /* 0x40000040ff097424 */ /* 0x000fe200078e00ff */
[----:B------:R-:W-:Y:S02]  /*15c10*/  R2UR UR7, R7 ;  /* 0x00000000070772ca */ /* 0x000fe400000e0000 */
[C---:B------:R-:W-:Y:S01]  /*15c20*/  IADD3 R8, R2.reuse, 0x786, RZ ;  /* 0x0000078602087810 */ /* 0x040fe20007ffe0ff */
[----:B------:R-:W-:Y:S01]  /*15c30*/  IMAD.MOV.U32 R5, RZ, RZ, 0x40000040 ;  /* 0x40000040ff057424 */ /* 0x000fe200078e00ff */
[----:B------:R-:W-:Y:S01]  /*15c40*/  IADD3 R4, R2, 0x806, RZ ;  /* 0x0000080602047810 */ /* 0x000fe20007ffe0ff */
[----:B------:R-:W-:Y:S01]  /*15c50*/  ULDC UR8, c[0x0][0x9d8] ;  /* 0x0002760000087ab9 */ /* 0x000fe20000000800 */
[----:B------:R-:W-:-:S02]  /*15c60*/  WARPGROUP.DEPBAR.LE gsb0, 0x0 ;  /* 0x00008000000079c5 */ /* 0x000fc40000010000 */
[----:B------:R-:W-:-:S06]  /*15c70*/  WARPGROUP.ARRIVE ;  /* 0x00000000000079c5 */ /* 0x000fcc0000000000 */
[----:B------:R-:W-:Y:S01]  /*15c80*/  HGMMA.64x16x16.F32 R24, gdesc[UR4], R24, gsb0 ;  /* 0x00200000041879f0 */ /* 0x000fe20008000818 */
[----:B------:R-:W-:Y:S02]  /*15c90*/  R2UR UR38, R8 ;  /* 0x00000000082672ca */ /* 0x000fe400000e0000 */
[----:B------:R-:W-:Y:S01]  /*15ca0*/  R2UR UR39, R9 ;  /* 0x00000000092772ca */ /* 0x000fe200000e0000 */
[----:B------:R-:W-:Y:S02]  /*15cb0*/  WARPGROUP.DEPBAR.LE gsb0, 0x0 ;  /* 0x00008000000079c5 */ /* 0x000fe40000010000 */
[----:B------:R-:W-:-:S10]  /*15cc0*/  WARPGROUP.ARRIVE ;  /* 0x00000000000079c5 */ /* 0x000fd40000000000 */
[----:B------:R-:W-:Y:S01]  /*15cd0*/  HGMMA.64x16x16.F32 R56, gdesc[UR36], R56, gsb0 ;  /* 0x00200000243879f0 */ /* 0x000fe20008000838 */
[----:B------:R-:W-:Y:S02]  /*15ce0*/  R2UR UR6, R4 ;  /* 0x00000000040672ca */ /* 0x000fe400000e0000 */
[----:B------:R-:W-:Y:S01]  /*15cf0*/  R2UR UR7, R5 ;  /* 0x00000000050772ca */ /* 0x000fe200000e0000 */
[----:B------:R-:W-:Y:S01]  /*15d00*/  UMOV UR4, UR36 ;  /* 0x0000002400047c82 */ /* 0x000fe20008000000 */
[----:B------:R-:W-:Y:S01]  /*15d10*/  UMOV UR5, UR37 ;  /* 0x0000002500057c82 */ /* 0x000fe20008000000 */
[----:B------:R0:W-:Y:S01]  /*15d20*/  STL.64 [R1], R12 ;  /* 0x0000000c01007387 */ /* 0x0001e20000100a00 */
[----:B--2---:R-:W-:Y:S01]  /*15d30*/  IADD3 R147, R147, 0x50, -R64 ;  /* 0x0000005093937810 */ /* 0x004fe20007ffe840 */
[----:B------:R-:W-:Y:S01]  /*15d40*/  @!P1 VIADD R0, R0, 0x38840 ;  /* 0x0003884000009836 */ /* 0x000fe20000000000 */
[----:B------:R-:W-:Y:S01]  /*15d50*/  ULDC UR39, c[0x0][0x9d8] ;  /* 0x0002760000277ab9 */ /* 0x000fe20000000800 */
[----:B------:R-:W-:Y:S01]  /*15d60*/  ULDC UR38, c[0x0][0x988] ;  /* 0x0002620000267ab9 */ /* 0x000fe20000000800 */
[----:B------:R-:W-:-:S02]  /*15d70*/  WARPGROUP.DEPBAR.LE gsb0, 0x0 ;  /* 0x00008000000079c5 */ /* 0x000fc40000010000 */
[----:B------:R-:W-:-:S06]  /*15d80*/  WARPGROUP.ARRIVE ;  /* 0x00000000000079c5 */ /* 0x000fcc0000000000 */
        /* <DEDUP_REMOVED lines=20> */
[----:B------:R-:W-:-:S04]  /*15ed0*/  R2UR UR7, R3 ;  /* 0x00000000030772ca */ /* 0x000fc800000e0000 */
[----:B------:R-:W-:Y:S01]  /*15ee0*/  R2UR UR6, R2 ;  /* 0x00000000020672ca */ /* 0x000fe200000e0000 */
[----:B------:R-:W-:Y:S01]  /*15ef0*/  FMUL.FTZ R6, R56, UR8 ;  /* 0x0000000838067c20 */ /* 0x000fe20008410000 */
[----:B0-----:R-:W-:Y:S01]  /*15f00*/  FMUL.FTZ R12, R59, UR8 ;  /* 0x000000083b0c7c20 */ /* 0x001fe20008410000 */
[----:B------:R-:W-:Y:S01]  /*15f10*/  FMUL.FTZ R7, R57, UR8 ;  /* 0x0000000839077c20 */ /* 0x000fe20008410000 */
[----:B------:R-:W-:Y:S01]  /*15f20*/  FMUL.FTZ R20, R62, UR8 ;  /* 0x000000083e147c20 */ /* 0x000fe20008410000 */
[----:B------:R-:W-:Y:S01]  /*15f30*/  FMUL.FTZ R8, R60, UR8 ;  /* 0x000000083c087c20 */ /* 0x000fe20008410000 */
[----:B------:R-:W-:Y:S01]  /*15f40*/  UMOV UR4, UR36 ;  /* 0x0000002400047c82 */ /* 0x000fe20008000000 */
[----:B------:R-:W0:Y:S01]  /*15f50*/  MUFU.TANH R6, R6 ;  /* 0x0000000600067308 */ /* 0x000e220000002400 */
[----:B------:R-:W-:Y:S01]  /*15f60*/  UMOV UR5, UR37 ;  /* 0x0000002500057c82 */ /* 0x000fe20008000000 */
[----:B------:R-:W-:Y:S01]  /*15f70*/  FMUL.FTZ R11, R61, UR8 ;  /* 0x000000083d0b7c20 */ /* 0x000fe20008410000 */
[----:B------:R-:W-:-:S05]  /*15f80*/  FMUL.FTZ R9, R58, UR8 ;  /* 0x000000083a097c20 */ /* 0x000fca0008410000 */
[----:B------:R-:W1:Y:S01]  /*15f90*/  MUFU.TANH R12, R12 ;  /* 0x0000000c000c7308 */ /* 0x000e620000002400 */
[----:B------:R-:W-:Y:S01]  /*15fa0*/  FMUL.FTZ R13, R48, UR8 ;  /* 0x00000008300d7c20 */ /* 0x000fe20008410000 */
[----:B------:R-:W-:-:S06]  /*15fb0*/  IMAD R2, R92, -0x50, R147 ;  /* 0xffffffb05c027824 */ /* 0x000fcc00078e0293 */
[----:B------:R-:W2:Y:S01]  /*15fc0*/  MUFU.TANH R7, R7 ;  /* 0x0000000700077308 */ /* 0x000ea20000002400 */
[----:B------:R-:W-:Y:S01]  /*15fd0*/  FMUL.FTZ R14, R49, UR8 ;  /* 0x00000008310e7c20 */ /* 0x000fe20008410000 */
[----:B------:R-:W-:-:S06]  /*15fe0*/  FMUL.FTZ R49, R51, UR8 ;  /* 0x0000000833317c20 */ /* 0x000fcc0008410000 */
[----:B------:R-:W3:Y:S01]  /*15ff0*/  MUFU.TANH R20, R20 ;  /* 0x0000001400147308 */ /* 0x000ee20000002400 */
[----:B------:R-:W-:Y:S02]  /*16000*/  WARPGROUP.DEPBAR.LE gsb0, 0x0 ;  /* 0x00008000000079c5 */ /* 0x000fe40000010000 */
[----:B------:R-:W-:-:S05]  /*16010*/  WARPGROUP.ARRIVE ;  /* 0x00000000000079c5 */ /* 0x000fca0000000000 */
[----:B------:R-:W4:Y:S01]  /*16020*/  MUFU.TANH R8, R8 ;  /* 0x0000000800087308 */ /* 0x000f220000002400 */
[----:B------:R-:W-:Y:S01]  /*16030*/  HGMMA.64x16x16.F32 R24, gdesc[UR4], R24, gsb0 ;  /* 0x00200000041879f0 */ /* 0x000fe20008000818 */
[----:B------:R-:W-:-:S06]  /*16040*/  FMUL.FTZ R5, R40, UR8 ;  /* 0x0000000828057c20 */ /* 0x000fcc0008410000 */
[----:B------:R-:W4:Y:S01]  /*16050*/  MUFU.TANH R11, R11 ;  /* 0x0000000b000b7308 */ /* 0x000f220000002400 */
[----:B------:R-:W-:Y:S01]  /*16060*/  FMUL.FTZ R40, R41, UR8 ;  /* 0x0000000829287c20 */ /* 0x000fe20008410000 */
[----:B------:R-:W-:Y:S01]  /*16070*/  ISETP.GT.AND P6, PT, R2, RZ, PT ;  /* 0x000000ff0200720c */ /* 0x000fe20003fc4270 */
[----:B------:R-:W-:Y:S01]  /*16080*/  FMUL.FTZ R41, R42, UR8 ;  /* 0x000000082a297c20 */ /* 0x000fe20008410000 */
[----:B------:R-:W-:Y:S01]  /*16090*/  ISETP.GT.AND P5, PT, R2, 0x1, PT ;  /* 0x000000010200780c */ /* 0x000fe20003fa4270 */
[----:B------:R-:W-:-:S03]  /*160a0*/  FMUL.FTZ R42, R44, UR8 ;  /* 0x000000082c2a7c20 */ /* 0x000fc60008410000 */
[----:B------:R-:W4:Y:S01]  /*160b0*/  MUFU.TANH R9, R9 ;  /* 0x0000000900097308 */ /* 0x000f220000002400 */
[----:B------:R-:W-:Y:S01]  /*160c0*/  FMUL.FTZ R21, R52, UR8 ;  /* 0x0000000834157c20 */ /* 0x000fe20008410000 */
[----:B------:R-:W-:Y:S01]  /*160d0*/  FMUL.FTZ R44, R45, UR8 ;  /* 0x000000082d2c7c20 */ /* 0x000fe20008410000 */
[----:B0-----:R-:W-:-:S05]  /*160e0*/  FSEL R45, R6, -INF , P6 ;  /* 0xff800000062d7808 */ /* 0x001fca0003000000 */
[----:B------:R-:W0:Y:S01]  /*160f0*/  MUFU.TANH R13, R13 ;  /* 0x0000000d000d7308 */ /* 0x000e220000002400 */
[----:B------:R-:W-:Y:S01]  /*16100*/  ISETP.GT.AND P4, PT, R2, 0x8, PT ;  /* 0x000000080200780c */ /* 0x000fe20003f84270 */
[----:B------:R-:W-:Y:S01]  /*16110*/  FMUL.FTZ R15, R63, UR8 ;  /* 0x000000083f0f7c20 */ /* 0x000fe20008410000 */
[----:B-1----:R-:W-:Y:S01]  /*16120*/  FSEL R6, R12, -INF , P5 ;  /* 0xff8000000c067808 */ /* 0x002fe20002800000 */
[----:B------:R-:W-:Y:S01]  /*16130*/  FMUL.FTZ R51, R55, UR8 ;  /* 0x0000000837337c20 */ /* 0x000fe20008410000 */
[----:B--2---:R-:W-:-:S03]  /*16140*/  FSEL R12, R7, -INF , P5 ;  /* 0xff800000070c7808 */ /* 0x004fc60002800000 */
[----:B------:R-:W1:Y:S01]  /*16150*/  MUFU.TANH R49, R49 ;  /* 0x0000003100317308 */ /* 0x000e620000002400 */
[----:B------:R-:W-:Y:S01]  /*16160*/  FMUL.FTZ R4, R53, UR8 ;  /* 0x0000000835047c20 */ /* 0x000fe20008410000 */
[----:B------:R-:W-:Y:S01]  /*16170*/  FMUL.FTZ R52, R46, UR8 ;  /* 0x000000082e347c20 */ /* 0x000fe20008410000 */
[----:B------:R-:W-:Y:S01]  /*16180*/  FMUL.FTZ R46, R47, UR8 ;  /* 0x000000082f2e7c20 */ /* 0x000fe20008410000 */
[----:B---3--:R-:W-:-:S04]  /*16190*/  FSEL R7, R20, -INF , P4 ;  /* 0xff80000014077808 */ /* 0x008fc80002000000 */
[----:B------:R-:W2:Y:S01]  /*161a0*/  MUFU.TANH R14, R14 ;  /* 0x0000000e000e7308 */ /* 0x000ea20000002400 */
[----:B------:R-:W-:Y:S01]  /*161b0*/  FMUL.FTZ R48, R50, UR8 ;  /* 0x0000000832307c20 */ /* 0x000fe20008410000 */
[C---:B------:R-:W-:Y:S02]  /*161c0*/  ISETP.GT.AND P2, PT, R2.reuse, 0x9, PT ;  /* 0x000000090200780c */ /* 0x040fe40003f44270 */
[----:B------:R-:W-:Y:S01]  /*161d0*/  ISETP.GT.AND P3, PT, R2, 0x10, PT ;  /* 0x000000100200780c */ /* 0x000fe20003f64270 */
[----:B------:R-:W-:Y:S01]  /*161e0*/  FMUL.FTZ R43, R43, UR8 ;  /* 0x000000082b2b7c20 */ /* 0x000fe20008410000 */
[----:B----4-:R-:W-:Y:S01]  /*161f0*/  FSEL R47, R8, -INF , P4 ;  /* 0xff800000082f7808 */ /* 0x010fe20002000000 */
[----:B------:R-:W-:Y:S01]  /*16200*/  FMUL.FTZ R67, R32, UR8 ;  /* 0x0000000820437c20 */ /* 0x000fe20008410000 */
[----:B------:R-:W3:Y:S01]  /*16210*/  MUFU.TANH R21, R21 ;  /* 0x0000001500157308 */ /* 0x000ee20000002400 */
[----:B------:R-:W-:Y:S01]  /*16220*/  FMNMX.FTZ R20, R45, R12, !PT ;  /* 0x0000000c2d147209 */ /* 0x000fe20007810000 */
[----:B------:R-:W-:Y:S01]  /*16230*/  FMUL.FTZ R69, R33, UR8 ;  /* 0x0000000821457c20 */ /* 0x000fe20008410000 */
[----:B------:R-:W-:Y:S01]  /*16240*/  FSEL R55, R11, -INF , P2 ;  /* 0xff8000000b377808 */ /* 0x000fe20001000000 */
[----:B------:R-:W-:Y:S01]  /*16250*/  FMUL.FTZ R36, R36, UR8 ;  /* 0x0000000824247c20 */ /* 0x000fe20008410000 */
[----:B------:R-:W-:Y:S01]  /*16260*/  FMNMX.FTZ R20, R47, R20, !PT ;  /* 0x000000142f147209 */ /* 0x000fe20007810000 */
[----:B------:R-:W-:Y:S01]  /*16270*/  FMUL.FTZ R37, R37, UR8 ;  /* 0x0000000825257c20 */ /* 0x000fe20008410000 */
[----:B------:R-:W-:Y:S01]  /*16280*/  FMUL.FTZ R35, R35, UR8 ;  /* 0x0000000823237c20 */ /* 0x000fe20008410000 */
[----:B------:R-:W4:Y:S01]  /*16290*/  MUFU.TANH R15, R15 ;  /* 0x0000000f000f7308 */ /* 0x000f220000002400 */
[----:B------:R-:W-:Y:S01]  /*162a0*/  FSEL R3, R9, -INF , P6 ;  /* 0xff80000009037808 */ /* 0x000fe20003000000 */
[----:B------:R-:W-:Y:S01]  /*162b0*/  FMUL.FTZ R50, R54, UR8 ;  /* 0x0000000836327c20 */ /* 0x000fe20008410000 */
[----:B------:R-:W-:Y:S01]  /*162c0*/  ISETP.GT.AND P6, PT, R2, 0x11, PT ;  /* 0x000000110200780c */ /* 0x000fe20003fc4270 */
[----:B------:R-:W-:Y:S01]  /*162d0*/  FMUL.FTZ R38, R38, UR8 ;  /* 0x0000000826267c20 */ /* 0x000fe20008410000 */
[----:B------:R-:W-:-:S03]  /*162e0*/  ULDC UR4, c[0x0][0x988] ;  /* 0x0002620000047ab9 */ /* 0x000fc60000000800 */
[----:B------:R-:W4:Y:S01]  /*162f0*/  MUFU.TANH R51, R51 ;  /* 0x0000003300337308 */ /* 0x000f220000002400 */
[----:B0-----:R-:W-:Y:S02]  /*16300*/  FSEL R53, R13, -INF , P3 ;  /* 0xff8000000d357808 */ /* 0x001fe40001800000 */
[----:B------:R-:W-:-:S05]  /*16310*/  FMNMX.FTZ R20, R55, R20, !PT ;  /* 0x0000001437147209 */ /* 0x000fca0007810000 */
[----:B------:R-:W0:Y:S01]  /*16320*/  MUFU.TANH R4, R4 ;  /* 0x0000000400047308 */ /* 0x000e220000002400 */
[----:B-1----:R-:W-:-:S07]  /*16330*/  FSEL R13, R49, -INF , P6 ;  /* 0xff800000310d7808 */ /* 0x002fce0003000000 */
[----:B------:R-:W1:Y:S01]  /*16340*/  MUFU.TANH R48, R48 ;  /* 0x0000003000307308 */ /* 0x000e620000002400 */
[----:B------:R-:W-:Y:S02]  /*16350*/  ISETP.GT.AND P5, PT, R2, 0x18, PT ;  /* 0x000000180200780c */ /* 0x000fe40003fa4270 */
[----:B--2---:R-:W-:-:S05]  /*16360*/  FSEL R49, R14, -INF , P6 ;  /* 0xff8000000e317808 */ /* 0x004fca0003000000 */
[----:B------:R-:W2:Y:S01]  /*16370*/  MUFU.TANH R5, R5 ;  /* 0x0000000500057308 */ /* 0x000ea20000002400 */
[----:B------:R-:W-:Y:S02]  /*16380*/  FMNMX.FTZ R20, R53, R20, !PT ;  /* 0x0000001435147209 */ /* 0x000fe40007810000 */
[----:B------:R-:W-:-:S05]  /*16390*/  ISETP.GT.AND P4, PT, R2, 0x19, PT ;  /* 0x000000190200780c */ /* 0x000fca0003f84270 */
[----:B------:R-:W2:Y:S01]  /*163a0*/  MUFU.TANH R40, R40 ;  /* 0x0000002800287308 */ /* 0x000ea20000002400 */
[----:B---3--:R-:W-:Y:S02]  /*163b0*/  FSEL R57, R21, -INF , P5 ;  /* 0xff80000015397808 */ /* 0x008fe40002800000 */
[----:B------:R-:W-:-:S05]  /*163c0*/  FMNMX.FTZ R20, R49, R20, !PT ;  /* 0x0000001431147209 */ /* 0x000fca0007810000 */
[----:B------:R-:W3:Y:S01]  /*163d0*/  MUFU.TANH R50, R50 ;  /* 0x0000003200327308 */ /* 0x000ee20000002400 */
[----:B----4-:R-:W-:Y:S02]  /*163e0*/  FSEL R9, R15, -INF , P2 ;  /* 0xff8000000f097808 */ /* 0x010fe40001000000 */
[----:B------:R-:W-:-:S05]  /*163f0*/  FSEL R21, R51, -INF , P4 ;  /* 0xff80000033157808 */ /* 0x000fca0002000000 */
[----:B------:R-:W4:Y:S01]  /*16400*/  MUFU.TANH R42, R42 ;  /* 0x0000002a002a7308 */ /* 0x000f220000002400 */
[----:B------:R-:W-:Y:S02]  /*16410*/  ISETP.GT.AND P2, PT, R2, 0x20, PT ;  /* 0x000000200200780c */ /* 0x000fe40003f44270 */
[----:B0-----:R-:W-:Y:S02]  /*16420*/  FSEL R51, R4, -INF , P4 ;  /* 0xff80000004337808 */ /* 0x001fe40002000000 */
[----:B------:R-:W-:-:S03]  /*16430*/  FMNMX.FTZ R20, R57, R20, !PT ;  /* 0x0000001439147209 */ /* 0x000fc60007810000 */
[----:B------:R-:W0:Y:S01]  /*16440*/  MUFU.TANH R44, R44 ;  /* 0x0000002c002c7308 */ /* 0x000e220000002400 */
[----:B-1----:R-:W-:Y:S02]  /*16450*/  FSEL R11, R48, -INF , P3 ;  /* 0xff800000300b7808 */ /* 0x002fe40001800000 */
[----:B------:R-:W-:Y:S02]  /*16460*/  ISETP.GT.AND P3, PT, R2, 0x21, PT ;  /* 0x000000210200780c */ /* 0x000fe40003f64270 */
[----:B--2---:R-:W-:-:S03]  /*16470*/  FSEL R59, R5, -INF , P2 ;  /* 0xff800000053b7808 */ /* 0x004fc60001000000 */
[----:B------:R-:W-:Y:S01]  /*16480*/  MUFU.TANH R43, R43 ;  /* 0x0000002b002b7308 */ /* 0x000fe20000002400 */
[----:B------:R-:W-:Y:S02]  /*16490*/  FMNMX.FTZ R20, R51, R20, !PT ;  /* 0x0000001433147209 */ /* 0x000fe40007810000 */
[----:B------:R-:W-:-:S05]  /*164a0*/  ISETP.GT.AND P6, PT, R2, 0x28, PT ;  /* 0x000000280200780c */ /* 0x000fca0003fc4270 */
[----:B------:R-:W1:Y:S01]  /*164b0*/  MUFU.TANH R67, R67 ;  /* 0x0000004300437308 */ /* 0x000e620000002400 */
[----:B------:R-:W-:Y:S02]  /*164c0*/  FSEL R61, R40, -INF , P3 ;  /* 0xff800000283d7808 */ /* 0x000fe40001800000 */
[----:B------:R-:W-:-:S05]  /*164d0*/  FMNMX.FTZ R20, R59, R20, !PT ;  /* 0x000000143b147209 */ /* 0x000fca0007810000 */
[----:B------:R-:W2:Y:S01]  /*164e0*/  MUFU.TANH R41, R41 ;  /* 0x0000002900297308 */ /* 0x000ea20000002400 */
[----:B---3--:R-:W-:Y:S01]  /*164f0*/  FSEL R15, R50, -INF , P5 ;  /* 0xff800000320f7808 */ /* 0x008fe20002800000 */
[----:B------:R-:W-:-:S06]  /*16500*/  WARPGROUP.DEPBAR.LE gsb0, 0x0 ;  /* 0x00008000000079c5 */ /* 0x000fcc0000010000 */
[----:B------:R-:W3:Y:S01]  /*16510*/  MUFU.TANH R69, R69 ;  /* 0x0000004500457308 */ /* 0x000ee20000002400 */
[----:B------:R-:W-:Y:S01]  /*16520*/  FMUL.FTZ R32, R34, UR8 ;  /* 0x0000000822207c20 */ /* 0x000fe20008410000 */
[----:B------:R-:W-:Y:S01]  /*16530*/  ISETP.GT.AND P5, PT, R2, 0x29, PT ;  /* 0x000000290200780c */ /* 0x000fe20003fa4270 */
[----:B------:R-:W-:Y:S01]  /*16540*/  FMUL.FTZ R24, R24, UR8 ;  /* 0x0000000818187c20 */ /* 0x000fe20008410000 */
[----:B----4-:R-:W-:Y:S02]  /*16550*/  FSEL R63, R42, -INF , P6 ;  /* 0xff8000002a3f7808 */ /* 0x010fe40003000000 */
[----:B------:R-:W-:Y:S02]  /*16560*/  FMNMX.FTZ R20, R61, R20, !PT ;  /* 0x000000143d147209 */ /* 0x000fe40007810000 */
[----:B------:R-:W4:Y:S01]  /*16570*/  MUFU.TANH R52, R52 ;  /* 0x0000003400347308 */ /* 0x000f220000002400 */
[----:B------:R-:W-:Y:S01]  /*16580*/  ISETP.GT.AND P4, PT, R2, 0x30, PT ;  /* 0x000000300200780c */ /* 0x000fe20003f84270 */
[----:B------:R-:W-:Y:S01]  /*16590*/  FMUL.FTZ R4, R25, UR8 ;  /* 0x0000000819047c20 */ /* 0x000fe20008410000 */
[----:B0-----:R-:W-:-:S05]  /*165a0*/  FSEL R65, R44, -INF , P5 ;  /* 0xff8000002c417808 */ /* 0x001fca0002800000 */
[----:B------:R-:W0:Y:S01]  /*165b0*/  MUFU.TANH R36, R36 ;  /* 0x0000002400247308 */ /* 0x000e220000002400 */
[----:B------:R-:W-:-:S07]  /*165c0*/  FMNMX.FTZ R20, R63, R20, !PT ;  /* 0x000000143f147209 */ /* 0x000fce0007810000 */
[----:B------:R-:W0:Y:S01]  /*165d0*/  MUFU.TANH R46, R46 ;  /* 0x0000002e002e7308 */ /* 0x000e220000002400 */
[----:B-1----:R-:W-:Y:S01]  /*165e0*/  FSEL R67, R67, -INF , P4 ;  /* 0xff80000043437808 */ /* 0x002fe20002000000 */
[----:B------:R-:W-:Y:S01]  /*165f0*/  FMUL.FTZ R28, R28, UR8 ;  /* 0x000000081c1c7c20 */ /* 0x000fe20008410000 */
[----:B------:R-:W-:-:S05]  /*16600*/  FMNMX.FTZ R20, R65, R20, !PT ;  /* 0x0000001441147209 */ /* 0x000fca0007810000 */
[----:B------:R-:W1:Y:S01]  /*16610*/  MUFU.TANH R37, R37 ;  /* 0x0000002500257308 */ /* 0x000e620000002400 */
[----:B--2---:R-:W-:-:S07]  /*16620*/  FSEL R33, R41, -INF , P2 ;  /* 0xff80000029217808 */ /* 0x004fce0001000000 */
[----:B------:R-:W2:Y:S01]  /*16630*/  MUFU.TANH R32, R32 ;  /* 0x0000002000207308 */ /* 0x000ea20000002400 */
[----:B------:R-:W-:-:S07]  /*16640*/  ISETP.GT.AND P2, PT, R2, 0x38, PT ;  /* 0x000000380200780c */ /* 0x000fce0003f44270 */
[----:B------:R3:W-:Y:S01]  /*16650*/  MUFU.TANH R8, R35 ;  /* 0x0000002300087308 */ /* 0x0007e20000002400 */
[----:B------:R-:W-:Y:S01]  /*16660*/  FMNMX.FTZ R20, R67, R20, !PT ;  /* 0x0000001443147209 */ /* 0x000fe20007810000 */
[----:B------:R-:W-:-:S06]  /*16670*/  FMUL.FTZ R5, R29, UR8 ;  /* 0x000000081d057c20 */ /* 0x000fcc0008410000 */
[----:B------:R-:W2:Y:S01]  /*16680*/  MUFU.TANH R24, R24 ;  /* 0x0000001800187308 */ /* 0x000ea20000002400 */
[----:B---3--:R-:W-:Y:S02]  /*16690*/  FSEL R35, R43, -INF , P3 ;  /* 0xff8000002b237808 */ /* 0x008fe40001800000 */
[----:B------:R-:W-:-:S04]  /*166a0*/  ISETP.GT.AND P3, PT, R2, 0x31, PT ;  /* 0x000000310200780c */ /* 0x000fc80003f64270 */
[----:B------:R-:W-:Y:S01]  /*166b0*/  FSEL R69, R69, -INF , P3 ;  /* 0xff80000045457808 */ /* 0x000fe20001800000 */
[----:B------:R-:W3:Y:S01]  /*166c0*/  MUFU.TANH R4, R4 ;  /* 0x0000000400047308 */ /* 0x000ee20000002400 */
[----:B----4-:R-:W-:Y:S02]  /*166d0*/  FSEL R25, R52, -INF , P6 ;  /* 0xff80000034197808 */ /* 0x010fe40003000000 */
[----:B------:R-:W-:Y:S02]  /*166e0*/  ISETP.GT.AND P6, PT, R2, 0x39, PT ;  /* 0x000000390200780c */ /* 0x000fe40003fc4270 */
[----:B0-----:R-:W-:-:S03]  /*166f0*/  FSEL R71, R36, -INF , P2 ;  /* 0xff80000024477808 */ /* 0x001fc60001000000 */
[----:B------:R-:W0:Y:S01]  /*16700*/  MUFU.TANH R38, R38 ;  /* 0x0000002600267308 */ /* 0x000e220000002400 */
[----:B------:R-:W-:Y:S02]  /*16710*/  FMNMX.FTZ R20, R69, R20, !PT ;  /* 0x0000001445147209 */ /* 0x000fe40007810000 */
[----:B------:R-:W-:-:S05]  /*16720*/  FSEL R29, R46, -INF , P5 ;  /* 0xff8000002e1d7808 */ /* 0x000fca0002800000 */
[----:B------:R-:W4:Y:S01]  /*16730*/  MUFU.TANH R28, R28 ;  /* 0x0000001c001c7308 */ /* 0x000f220000002400 */
[----:B------:R-:W-:Y:S02]  /*16740*/  ISETP.GT.AND P5, PT, R2, 0x40, PT ;  /* 0x000000400200780c */ /* 0x000fe40003fa4270 */
[----:B-1----:R-:W-:Y:S02]  /*16750*/  FSEL R73, R37, -INF , P6 ;  /* 0xff80000025497808 */ /* 0x002fe40003000000 */
[----:B------:R-:W-:-:S03]  /*16760*/  FMNMX.FTZ R20, R71, R20, !PT ;  /* 0x0000001447147209 */ /* 0x000fc60007810000 */
[----:B------:R-:W1:Y:S01]  /*16770*/  MUFU.TANH R5, R5 ;  /* 0x0000000500057308 */ /* 0x000e620000002400 */
[----:B--2---:R-:W-:Y:S02]  /*16780*/  FSEL R41, R32, -INF , P4 ;  /* 0xff80000020297808 */ /* 0x004fe40002000000 */
[----:B------:R-:W-:Y:S02]  /*16790*/  ISETP.GT.AND P4, PT, R2, 0x41, PT ;  /* 0x000000410200780c */ /* 0x000fe40003f84270 */
[----:B------:R-:W-:Y:S02]  /*167a0*/  FSEL R75, R24, -INF , P5 ;  /* 0xff800000184b7808 */ /* 0x000fe40002800000 */
[----:B------:R-:W-:Y:S02]  /*167b0*/  FMNMX.FTZ R20, R73, R20, !PT ;  /* 0x0000001449147209 */ /* 0x000fe40007810000 */
[----:B------:R-:W-:Y:S02]  /*167c0*/  FSEL R43, R8, -INF , P3 ;  /* 0xff800000082b7808 */ /* 0x000fe40001800000 */
[----:B------:R-:W-:-:S02]  /*167d0*/  ISETP.GT.AND P3, PT, R2, 0x48, PT ;  /* 0x000000480200780c */ /* 0x000fc40003f64270 */
[----:B---3--:R-:W-:Y:S02]  /*167e0*/  FSEL R77, R4, -INF , P4 ;  /* 0xff800000044d7808 */ /* 0x008fe40002000000 */
[----:B------:R-:W-:Y:S02]  /*167f0*/  FMNMX.FTZ R20, R75, R20, !PT ;  /* 0x000000144b147209 */ /* 0x000fe40007810000 */
[----:B0-----:R-:W-:Y:S02]  /*16800*/  FSEL R37, R38, -INF , P2 ;  /* 0xff80000026257808 */ /* 0x001fe40001000000 */
[----:B------:R-:W-:Y:S02]  /*16810*/  ISETP.GT.AND P2, PT, R2, 0x49, PT ;  /* 0x000000490200780c */ /* 0x000fe40003f44270 */
[----:B----4-:R-:W-:Y:S02]  /*16820*/  FSEL R81, R28, -INF , P3 ;  /* 0xff8000001c517808 */ /* 0x010fe40001800000 */
[----:B------:R-:W-:-:S02]  /*16830*/  FMNMX.FTZ R20, R77, R20, !PT ;  /* 0x000000144d147209 */ /* 0x000fc40007810000 */
[----:B-1----:R-:W-:Y:S02]  /*16840*/  FSEL R79, R5, -INF , P2 ;  /* 0xff800000054f7808 */ /* 0x002fe40001000000 */
[----:B------:R-:W-:-:S04]  /*16850*/  FMNMX.FTZ R20, R81, R20, !PT ;  /* 0x0000001451147209 */ /* 0x000fc80007810000 */
[----:B------:R-:W-:-:S05]  /*16860*/  FMNMX.FTZ R20, R79, R20, !PT ;  /* 0x000000144f147209 */ /* 0x000fca0007810000 */
[----:B------:R-:W0:Y:S02]  /*16870*/  SHFL.BFLY PT, R5, R20, 0x2, 0x1f ;  /* 0x0c401f0014057f89 */ /* 0x000e2400000e0000 */
[----:B0-----:R-:W-:-:S05]  /*16880*/  FMNMX.FTZ R4, R20, R5, !PT ;  /* 0x0000000514047209 */ /* 0x001fca0007810000 */
[----:B------:R-:W0:Y:S01]  /*16890*/  SHFL.BFLY PT, R5, R4, 0x1, 0x1f ;  /* 0x0c201f0004057f89 */ /* 0x000e2200000e0000 */
[----:B------:R-:W-:Y:S02]  /*168a0*/  MOV R2, UR4 ;  /* 0x0000000400027c02 */ /* 0x000fe40008000f00 */
[----:B0-----:R-:W-:-:S04]  /*168b0*/  FMNMX.FTZ R5, R4, R5, !PT ;  /* 0x0000000504057209 */ /* 0x001fc80007810000 */
[C---:B------:R-:W-:Y:S01]  /*168c0*/  FSETP.NEU.FTZ.AND P0, PT, R5.reuse, -INF , PT ;  /* 0xff8000000500780b */ /* 0x040fe20003f1d000 */
[----:B------:R-:W-:-:S05]  /*168d0*/  FMUL.FTZ R8, R5, R2 ;  /* 0x0000000205087220 */ /* 0x000fca0000410000 */
[----:B------:R-:W-:Y:S02]  /*168e0*/  FSEL R8, R8, RZ, P0 ;  /* 0x000000ff08087208 */ /* 0x000fe40000000000 */
[----:B------:R-:W-:Y:S02]  /*168f0*/  ISETP.NE.AND P0, PT, R10, RZ, PT ;  /* 0x000000ff0a00720c */ /* 0x000fe40003f05270 */
[----:B------:R-:W-:-:S04]  /*16900*/  FMNMX.FTZ R10, R3, R6, !PT ;  /* 0x00000006030a7209 */ /* 0x000fc80007810000 */
[----:B------:R-:W-:-:S04]  /*16910*/  FMNMX.FTZ R10, R7, R10, !PT ;  /* 0x0000000a070a7209 */ /* 0x000fc80007810000 */
[----:B------:R-:W-:-:S04]  /*16920*/  FMNMX.FTZ R10, R9, R10, !PT ;  /* 0x0000000a090a7209 */ /* 0x000fc80007810000 */
[----:B------:R-:W-:-:S04]  /*16930*/  FMNMX.FTZ R10, R11, R10, !PT ;  /* 0x0000000a0b0a7209 */ /* 0x000fc80007810000 */
[----:B------:R-:W-:-:S04]  /*16940*/  FMNMX.FTZ R14, R13, R10, !PT ;  /* 0x0000000a0d0e7209 */ /* 0x000fc80007810000 */
[----:B------:R-:W-:-:S04]  /*16950*/  FMNMX.FTZ R14, R15, R14, !PT ;  /* 0x0000000e0f0e7209 */ /* 0x000fc80007810000 */
[----:B------:R-:W-:Y:S01]  /*16960*/  FMNMX.FTZ R14, R21, R14, !PT ;  /* 0x0000000e150e7209 */ /* 0x000fe20007810000 */
[----:B------:R-:W-:-:S03]  /*16970*/  FMUL.FTZ R39, R39, UR8 ;  /* 0x0000000827277c20 */ /* 0x000fc60008410000 */
[----:B------:R-:W-:Y:S01]  /*16980*/  FMNMX.FTZ R14, R33, R14, !PT ;  /* 0x0000000e210e7209 */ /* 0x000fe20007810000 */
[----:B------:R-:W-:-:S03]  /*16990*/  FMUL.FTZ R26, R26, UR8 ;  /* 0x000000081a1a7c20 */ /* 0x000fc60008410000 */
[----:B------:R-:W-:Y:S01]  /*169a0*/  FMNMX.FTZ R14, R35, R14, !PT ;  /* 0x0000000e230e7209 */ /* 0x000fe20007810000 */
[----:B------:R-:W0:Y:S03]  /*169b0*/  MUFU.TANH R39, R39 ;  /* 0x0000002700277308 */ /* 0x000e260000002400 */
[----:B------:R-:W-:Y:S01]  /*169c0*/  FMNMX.FTZ R14, R25, R14, !PT ;  /* 0x0000000e190e7209 */ /* 0x000fe20007810000 */
[----:B------:R-:W-:Y:S01]  /*169d0*/  FMUL.FTZ R27, R27, UR8 ;  /* 0x000000081b1b7c20 */ /* 0x000fe20008410000 */
[----:B------:R-:W-:Y:S02]  /*169e0*/  FMUL.FTZ R30, R30, UR8 ;  /* 0x000000081e1e7c20 */ /* 0x000fe40008410000 */
[----:B------:R-:W-:Y:S01]  /*169f0*/  FMNMX.FTZ R14, R29, R14, !PT ;  /* 0x0000000e1d0e7209 */ /* 0x000fe20007810000 */
[----:B------:R-:W1:Y:S03]  /*16a00*/  MUFU.TANH R26, R26 ;  /* 0x0000001a001a7308 */ /* 0x000e660000002400 */
[----:B------:R-:W-:Y:S01]  /*16a10*/  FMNMX.FTZ R14, R41, R14, !PT ;  /* 0x0000000e290e7209 */ /* 0x000fe20007810000 */
[----:B------:R-:W-:-:S04]  /*16a20*/  FMUL.FTZ R31, R31, UR8 ;  /* 0x000000081f1f7c20 */ /* 0x000fc80008410000 */
[----:B------:R-:W2:Y:S01]  /*16a30*/  MUFU.TANH R4, R27 ;  /* 0x0000001b00047308 */ /* 0x000ea20000002400 */
[----:B------:R-:W-:Y:S02]  /*16a40*/  FMNMX.FTZ R14, R43, R14, !PT ;  /* 0x0000000e2b0e7209 */ /* 0x000fe40007810000 */
[----:B0-----:R-:W-:-:S05]  /*16a50*/  FSEL R39, R39, -INF , P6 ;  /* 0xff80000027277808 */ /* 0x001fca0003000000 */
[----:B------:R-:W0:Y:S01]  /*16a60*/  MUFU.TANH R30, R30 ;  /* 0x0000001e001e7308 */ /* 0x000e220000002400 */
[----:B------:R-:W-:Y:S01]  /*16a70*/  FMNMX.FTZ R14, R37, R14, !PT ;  /* 0x0000000e250e7209 */ /* 0x000fe20007810000 */
[----:B------:R-:W-:Y:S01]  /*16a80*/  FFMA.FTZ R208, R45, R2, -R8 ;  /* 0x000000022dd07223 */ /* 0x000fe20000010808 */
[----:B-1----:R-:W-:-:S05]  /*16a90*/  FSEL R45, R26, -INF , P5 ;  /* 0xff8000001a2d7808 */ /* 0x002fca0002800000 */
[----:B------:R1:W3:Y:S01]  /*16aa0*/  MUFU.TANH R10, R31 ;  /* 0x0000001f000a7308 */ /* 0x0002e20000002400 */
[----:B------:R-:W-:Y:S01]  /*16ab0*/  FMNMX.FTZ R14, R39, R14, !PT ;  /* 0x0000000e270e7209 */ /* 0x000fe20007810000 */
[--C-:B------:R-:W-:Y:S01]  /*16ac0*/  FFMA.FTZ R210, R47, R2, -R8.reuse ;  /* 0x000000022fd27223 */ /* 0x100fe20000010808 */
[----:B--2---:R-:W-:Y:S02]  /*16ad0*/  FSEL R47, R4, -INF , P4 ;  /* 0xff800000042f7808 */ /* 0x004fe40002000000 */
[----:B------:R-:W-:Y:S01]  /*16ae0*/  FMNMX.FTZ R14, R45, R14, !PT ;  /* 0x0000000e2d0e7209 */ /* 0x000fe20007810000 */
[--C-:B------:R-:W-:Y:S01]  /*16af0*/  FFMA.FTZ R204, R53, R2, -R8.reuse ;  /* 0x0000000235cc7223 */ /* 0x100fe20000010808 */
[----:B0-----:R-:W-:Y:S02]  /*16b00*/  FSEL R53, R30, -INF , P3 ;  /* 0xff8000001e357808 */ /* 0x001fe40001800000 */
[----:B------:R-:W-:Y:S01]  /*16b10*/  FMNMX.FTZ R14, R47, R14, !PT ;  /* 0x0000000e2f0e7209 */ /* 0x000fe20007810000 */
[----:B-1----:R-:W-:-:S03]  /*16b20*/  FFMA.FTZ R31, R55, R2, -R8 ;  /* 0x00000002371f7223 */ /* 0x002fc60000010808 */
[----:B------:R-:W-:Y:S02]  /*16b30*/  FMNMX.FTZ R14, R53, R14, !PT ;  /* 0x0000000e350e7209 */ /* 0x000fe40007810000 */
[----:B---3--:R-:W-:-:S04]  /*16b40*/  FSEL R55, R10, -INF , P2 ;  /* 0xff8000000a377808 */ /* 0x008fc80001000000 */
[----:B------:R-:W-:-:S05]  /*16b50*/  FMNMX.FTZ R14, R55, R14, !PT ;  /* 0x0000000e370e7209 */ /* 0x000fca0007810000 */
[----:B------:R-:W0:Y:S02]  /*16b60*/  SHFL.BFLY PT, R83, R14, 0x2, 0x1f ;  /* 0x0c401f000e537f89 */ /* 0x000e2400000e0000 */
[----:B0-----:R-:W-:-:S05]  /*16b70*/  FMNMX.FTZ R83, R14, R83, !PT ;  /* 0x000000530e537209 */ /* 0x001fca0007810000 */
[----:B------:R-:W0:Y:S01]  /*16b80*/  SHFL.BFLY PT, R4, R83, 0x1, 0x1f ;  /* 0x0c201f0053047f89 */ /* 0x000e2200000e0000 */
[----:B------:R-:W-:Y:S01]  /*16b90*/  FFMA.FTZ R27, R12, R2, -R8 ;  /* 0x000000020c1b7223 */ /* 0x000fe20000010808 */
[----:B------:R-:W-:Y:S08]  /*16ba0*/  MUFU.EX2 R208, R208 ;  /* 0x000000d000d07308 */ /* 0x000ff00000000800 */
[----:B------:R-:W1:Y:S01]  /*16bb0*/  MUFU.EX2 R27, R27 ;  /* 0x0000001b001b7308 */ /* 0x000e620000000800 */
[----:B0-----:R-:W-:-:S04]  /*16bc0*/  FMNMX.FTZ R4, R83, R4, !PT ;  /* 0x0000000453047209 */ /* 0x001fc80007810000 */
[C---:B------:R-:W-:Y:S01]  /*16bd0*/  FSETP.NEU.FTZ.AND P2, PT, R4.reuse, -INF , PT ;  /* 0xff8000000400780b */ /* 0x040fe20003f5d000 */
[----:B------:R-:W-:-:S05]  /*16be0*/  FMUL.FTZ R14, R4, R2 ;  /* 0x00000002040e7220 */ /* 0x000fca0000410000 */
[----:B------:R-:W-:Y:S01]  /*16bf0*/  FSEL R14, R14, RZ, P2 ;  /* 0x000000ff0e0e7208 */ /* 0x000fe20001000000 */
[----:B------:R-:W0:Y:S04]  /*16c00*/  MUFU.EX2 R210, R210 ;  /* 0x000000d200d27308 */ /* 0x000e280000000800 */
[-CC-:B------:R-:W-:Y:S01]  /*16c10*/  FFMA.FTZ R209, R3, R2.reuse, -R14.reuse ;  /* 0x0000000203d17223 */ /* 0x180fe2000001080e */
[-CC-:B------:R-:W-:Y:S01]  /*16c20*/  FFMA.FTZ R6, R6, R2.reuse, -R14.reuse ;  /* 0x0000000206067223 */ /* 0x180fe2000001080e */
[-C--:B------:R-:W-:Y:S01]  /*16c30*/  FFMA.FTZ R211, R7, R2.reuse, -R14 ;  /* 0x0000000207d37223 */ /* 0x080fe2000001080e */
[-CC-:B------:R-:W-:Y:S01]  /*16c40*/  FFMA.FTZ R206, R57, R2.reuse, -R8.reuse ;  /* 0x0000000239ce7223 */ /* 0x180fe20000010808 */
[----:B------:R-:W2:Y:S01]  /*16c50*/  MUFU.EX2 R31, R31 ;  /* 0x0000001f001f7308 */ /* 0x000ea20000000800 */
[-CC-:B------:R-:W-:Y:S01]  /*16c60*/  FFMA.FTZ R200, R59, R2.reuse, -R8.reuse ;  /* 0x000000023bc87223 */ /* 0x180fe20000010808 */
[-CC-:B------:R-:W-:Y:S01]  /*16c70*/  FFMA.FTZ R57, R61, R2.reuse, -R8.reuse ;  /* 0x000000023d397223 */ /* 0x180fe20000010808 */
[-CC-:B------:R-:W-:Y:S01]  /*16c80*/  FFMA.FTZ R202, R63, R2.reuse, -R8.reuse ;  /* 0x000000023fca7223 */ /* 0x180fe20000010808 */
[-CC-:B------:R-:W-:Y:S01]  /*16c90*/  FFMA.FTZ R59, R65, R2.reuse, -R8.reuse ;  /* 0x00000002413b7223 */ /* 0x180fe20000010808 */
        /* <DEDUP_REMOVED lines=10> */
[-C--:B------:R-:W-:Y:S01]  /*16d40*/  FFMA.FTZ R67, R79, R2.reuse, -R8 ;  /* 0x000000024f437223 */ /* 0x080fe20000010808 */
[----:B------:R-:W3:Y:S01]  /*16d50*/  MUFU.EX2 R6, R6 ;  /* 0x0000000600067308 */ /* 0x000ee20000000800 */
[-CC-:B------:R-:W-:Y:S01]  /*16d60*/  FFMA.FTZ R8, R9, R2.reuse, -R14.reuse ;  /* 0x0000000209087223 */ /* 0x180fe2000001080e */
[----:B------:R-:W-:Y:S01]  /*16d70*/  FFMA.FTZ R205, R11, R2, -R14 ;  /* 0x000000020bcd7223 */ /* 0x000fe2000001080e */
[----:B-1----:R-:W-:-:S05]  /*16d80*/  FADD.FTZ R3, R208, R27 ;  /* 0x0000001bd0037221 */ /* 0x002fca0000010000 */
[----:B------:R-:W1:Y:S01]  /*16d90*/  MUFU.EX2 R204, R204 ;  /* 0x000000cc00cc7308 */ /* 0x000e620000000800 */
[----:B------:R-:W-:-:S07]  /*16da0*/  FFMA.FTZ R10, R13, R2, -R14 ;  /* 0x000000020d0a7223 */ /* 0x000fce000001080e */
[----:B------:R-:W4:Y:S01]  /*16db0*/  MUFU.EX2 R211, R211 ;  /* 0x000000d300d37308 */ /* 0x000f220000000800 */
[----:B0-----:R-:W-:-:S07]  /*16dc0*/  FADD.FTZ R26, R210, R3 ;  /* 0x00000003d21a7221 */ /* 0x001fce0000010000 */
[----:B------:R-:W0:Y:S01]  /*16dd0*/  MUFU.EX2 R49, R49 ;  /* 0x0000003100317308 */ /* 0x000e220000000800 */
[----:B------:R-:W-:-:S07]  /*16de0*/  FFMA.FTZ R207, R15, R2, -R14 ;  /* 0x000000020fcf7223 */ /* 0x000fce000001080e */
[----:B------:R-:W0:Y:S01]  /*16df0*/  MUFU.EX2 R8, R8 ;  /* 0x0000000800087308 */ /* 0x000e220000000800 */
[----:B--2---:R-:W-:Y:S01]  /*16e00*/  FADD.FTZ R3, R31, R26 ;  /* 0x0000001a1f037221 */ /* 0x004fe20000010000 */
[----:B---3--:R-:W-:-:S06]  /*16e10*/  FADD.FTZ R28, R209, R6 ;  /* 0x00000006d11c7221 */ /* 0x008fcc0000010000 */
[----:B------:R-:W2:Y:S01]  /*16e20*/  MUFU.EX2 R206, R206 ;  /* 0x000000ce00ce7308 */ /* 0x000ea20000000800 */
[----:B------:R-:W-:-:S07]  /*16e30*/  FFMA.FTZ R12, R21, R2, -R14 ;  /* 0x00000002150c7223 */ /* 0x000fce000001080e */
[----:B------:R-:W3:Y:S01]  /*16e40*/  MUFU.EX2 R205, R205 ;  /* 0x000000cd00cd7308 */ /* 0x000ee20000000800 */
[----:B-1----:R-:W-:Y:S01]  /*16e50*/  FADD.FTZ R26, R204, R3 ;  /* 0x00000003cc1a7221 */ /* 0x002fe20000010000 */
[----:B----4-:R-:W-:-:S06]  /*16e60*/  FADD.FTZ R3, R211, R28 ;  /* 0x0000001cd3037221 */ /* 0x010fcc0000010000 */
[----:B------:R-:W1:Y:S01]  /*16e70*/  MUFU.EX2 R51, R51 ;  /* 0x0000003300337308 */ /* 0x000e620000000800 */
[----:B------:R-:W-:-:S07]  /*16e80*/  FFMA.FTZ R201, R33, R2, -R14 ;  /* 0x0000000221c97223 */ /* 0x000fce000001080e */
[----:B------:R-:W4:Y:S01]  /*16e90*/  MUFU.EX2 R10, R10 ;  /* 0x0000000a000a7308 */ /* 0x000f220000000800 */
[----:B0-----:R-:W-:Y:S01]  /*16ea0*/  FADD.FTZ R7, R49, R26 ;  /* 0x0000001a31077221 */ /* 0x001fe20000010000 */
[----:B------:R-:W-:-:S06]  /*16eb0*/  FADD.FTZ R28, R8, R3 ;  /* 0x00000003081c7221 */ /* 0x000fcc0000010000 */
        /* <DEDUP_REMOVED lines=31> */
[----:B------:R-:W-:-:S07]  /*170b0*/  @!P1 PRMT R0, RZ, 0x654, R0 ;  /* 0x00000654ff009816 */ /* 0x000fce0000000000 */
[----:B------:R-:W0:Y:S01]  /*170c0*/  MUFU.EX2 R197, R197 ;  /* 0x000000c500c57308 */ /* 0x000e220000000800 */
[----:B------:R-:W-:Y:S01]  /*170d0*/  FFMA.FTZ R39, R39, R2, -R14 ;  /* 0x0000000227277223 */ /* 0x000fe2000001080e */
[----:B--2---:R-:W-:-:S06]  /*170e0*/  FADD.FTZ R30, R196, R7 ;  /* 0x00000007c41e7221 */ /* 0x004fcc0000010000 */
[----:B------:R-:W2:Y:S01]  /*170f0*/  MUFU.EX2 R63, R63 ;  /* 0x0000003f003f7308 */ /* 0x000ea20000000800 */
[----:B---3--:R-:W-:Y:S01]  /*17100*/  FADD.FTZ R3, R203, R28 ;  /* 0x0000001ccb037221 */ /* 0x008fe20000010000 */
[----:B------:R-:W-:Y:S01]  /*17110*/  FFMA.FTZ R45, R45, R2, -R14 ;  /* 0x000000022d2d7223 */ /* 0x000fe2000001080e */
[----:B------:R3:W-:Y:S05]  /*17120*/  @!P1 SYNCS.ARRIVE.TRANS64.RED.A1T0 RZ, [R0+URZ], RZ ;  /* 0x000000ff00ff99a7 */ /* 0x0007ea000810043f */
[----:B------:R-:W2:Y:S01]  /*17130*/  MUFU.EX2 R26, R26 ;  /* 0x0000001a001a7308 */ /* 0x000ea20000000800 */
[----:B-1----:R-:W-:Y:S01]  /*17140*/  FADD.FTZ R7, R61, R30 ;  /* 0x0000001e3d077221 */ /* 0x002fe20000010000 */
[----:B----4-:R-:W-:-:S06]  /*17150*/  FADD.FTZ R28, R24, R3 ;  /* 0x00000003181c7221 */ /* 0x010fcc0000010000 */
[----:B------:R-:W1:Y:S08]  /*17160*/  MUFU.EX2 R192, R192 ;  /* 0x000000c000c07308 */ /* 0x000e700000000800 */
[----:B------:R-:W4:Y:S01]  /*17170*/  MUFU.EX2 R199, R199 ;  /* 0x000000c700c77308 */ /* 0x000f220000000800 */
[----:B------:R-:W-:Y:S01]  /*17180*/  FFMA.FTZ R47, R47, R2, -R14 ;  /* 0x000000022f2f7223 */ /* 0x000fe2000001080e */
[----:B0-----:R-:W-:-:S06]  /*17190*/  FADD.FTZ R30, R198, R7 ;  /* 0x00000007c61e7221 */ /* 0x001fcc0000010000 */
[----:B------:R-:W0:Y:S01]  /*171a0*/  MUFU.EX2 R65, R65 ;  /* 0x0000004100417308 */ /* 0x000e220000000800 */
[----:B------:R-:W-:Y:S01]  /*171b0*/  FADD.FTZ R3, R197, R28 ;  /* 0x0000001cc5037221 */ /* 0x000fe20000010000 */
[----:B------:R-:W-:-:S06]  /*171c0*/  FFMA.FTZ R53, R53, R2, -R14 ;  /* 0x0000000235357223 */ /* 0x000fcc000001080e */
[----:B---3--:R-:W3:Y:S01]  /*171d0*/  MUFU.EX2 R0, R39 ;  /* 0x0000002700007308 */ /* 0x008ee20000000800 */
[----:B------:R-:W-:Y:S01]  /*171e0*/  FFMA.FTZ R55, R55, R2, -R14 ;  /* 0x0000000237377223 */ /* 0x000fe2000001080e */
[----:B--2---:R-:W-:Y:S01]  /*171f0*/  FADD.FTZ R7, R63, R30 ;  /* 0x0000001e3f077221 */ /* 0x004fe20000010000 */
[----:B------:R-:W-:-:S05]  /*17200*/  FADD.FTZ R28, R26, R3 ;  /* 0x000000031a1c7221 */ /* 0x000fca0000010000 */
[----:B------:R-:W2:Y:S01]  /*17210*/  MUFU.EX2 R45, R45 ;  /* 0x0000002d002d7308 */ /* 0x000ea20000000800 */
[----:B-1----:R-:W-:Y:S01]  /*17220*/  FADD.FTZ R30, R192, R7 ;  /* 0x00000007c01e7221 */ /* 0x002fe20000010000 */
[----:B----4-:R-:W-:-:S06]  /*17230*/  FADD.FTZ R3, R199, R28 ;  /* 0x0000001cc7037221 */ /* 0x010fcc0000010000 */
[----:B------:R-:W1:Y:S01]  /*17240*/  MUFU.EX2 R14, R47 ;  /* 0x0000002f000e7308 */ /* 0x000e620000000800 */
[----:B0-----:R-:W-:Y:S01]  /*17250*/  FADD.FTZ R7, R65, R30 ;  /* 0x0000001e41077221 */ /* 0x001fe20000010000 */
[----:B---3--:R-:W-:-:S06]  /*17260*/  FADD.FTZ R30, R0, R3 ;  /* 0x00000003001e7221 */ /* 0x008fcc0000010000 */
[----:B------:R-:W0:Y:S01]  /*17270*/  MUFU.EX2 R53, R53 ;  /* 0x0000003500357308 */ /* 0x000e220000000800 */
[----:B--2---:R-:W-:Y:S01]  /*17280*/  FADD.FTZ R3, R45, R30 ;  /* 0x0000001e2d037221 */ /* 0x004fe20000010000 */
[----:B------:R-:W-:-:S03]  /*17290*/  F2FP.F16.F32.PACK_AB R209, R6, R209 ;  /* 0x000000d106d1723e */ /* 0x000fc600000000ff */
[----:B-1----:R-:W-:-:S03]  /*172a0*/  FADD.FTZ R6, R14, R3 ;  /* 0x000000030e067221 */ /* 0x002fc60000010000 */
[----:B------:R-:W1:Y:S01]  /*172b0*/  MUFU.EX2 R194, R194 ;  /* 0x000000c200c27308 */ /* 0x000e620000000800 */
[----:B0-----:R-:W-:Y:S01]  /*172c0*/  FADD.FTZ R3, R53, R6 ;  /* 0x0000000635037221 */ /* 0x001fe20000010000 */
[----:B------:R-:W-:-:S06]  /*172d0*/  VIADD R6, R92, 0xfffffffe ;  /* 0xfffffffe5c067836 */ /* 0x000fcc0000000000 */
[----:B------:R-:W0:Y:S01]  /*172e0*/  MUFU.EX2 R67, R67 ;  /* 0x0000004300437308 */ /* 0x000e220000000800 */
[----:B------:R-:W-:-:S07]  /*172f0*/  ISETP.GE.AND P2, PT, R6, R226, PT ;  /* 0x000000e20600720c */ /* 0x000fce0003f46270 */
[----:B------:R-:W2:Y:S01]  /*17300*/  MUFU.EX2 R28, R55 ;  /* 0x00000037001c7308 */ /* 0x000ea20000000800 */
[----:B-1----:R-:W-:Y:S01]  /*17310*/  FADD.FTZ R32, R194, R7 ;  /* 0x00000007c2207221 */ /* 0x002fe20000010000 */
[----:B------:R-:W-:Y:S01]  /*17320*/  BSSY B0, `(.L_x_636) ;  /* 0x00005b4000007945 */ /* 0x000fe20003800000 */
[----:B------:R-:W-:Y:S01]  /*17330*/  F2FP.F16.F32.PACK_AB R207, R12, R207 ;  /* 0x000000cf0ccf723e */ /* 0x000fe200000000ff */
[--C-:B------:R-:W-:Y:S01]  /*17340*/  IMAD.MOV.U32 R150, RZ, RZ, R151.reuse ;  /* 0x000000ffff967224 */ /* 0x100fe200078e0097 */
[----:B------:R-:W-:Y:S01]  /*17350*/  F2FP.F16.F32.PACK_AB R208, R27, R208 ;  /* 0x000000d01bd0723e */ /* 0x000fe200000000ff */
[--C-:B------:R-:W-:Y:S01]  /*17360*/  IMAD.MOV.U32 R149, RZ, RZ, R151.reuse ;  /* 0x000000ffff957224 */ /* 0x100fe200078e0097 */
[----:B------:R-:W-:Y:S01]  /*17370*/  F2FP.F16.F32.PACK_AB R210, R31, R210 ;  /* 0x000000d21fd2723e */ /* 0x000fe200000000ff */
[--C-:B------:R-:W-:Y:S01]  /*17380*/  IMAD.MOV.U32 R148, RZ, RZ, R151.reuse ;  /* 0x000000ffff947224 */ /* 0x100fe200078e0097 */
[----:B------:R-:W-:Y:S01]  /*17390*/  F2FP.F16.F32.PACK_AB R204, R49, R204 ;  /* 0x000000cc31cc723e */ /* 0x000fe200000000ff */
[----:B0-----:R-:W-:Y:S01]  /*173a0*/  FADD.FTZ R13, R67, R32 ;  /* 0x00000020430d7221 */ /* 0x001fe20000010000 */
[----:B------:R-:W-:Y:S01]  /*173b0*/  F2FP.F16.F32.PACK_AB R206, R51, R206 ;  /* 0x000000ce33ce723e */ /* 0x000fe200000000ff */
[--C-:B------:R-:W-:Y:S01]  /*173c0*/  IMAD.MOV.U32 R146, RZ, RZ, R151.reuse ;  /* 0x000000ffff927224 */ /* 0x100fe200078e0097 */
[----:B------:R-:W-:Y:S01]  /*173d0*/  F2FP.F16.F32.PACK_AB R200, R57, R200 ;  /* 0x000000c839c8723e */ /* 0x000fe200000000ff */
[--C-:B------:R-:W-:Y:S01]  /*173e0*/  IMAD.MOV.U32 R145, RZ, RZ, R151.reuse ;  /* 0x000000ffff917224 */ /* 0x100fe200078e0097 */
[----:B------:R-:W-:Y:S01]  /*173f0*/  F2FP.F16.F32.PACK_AB R202, R59, R202 ;  /* 0x000000ca3bca723e */ /* 0x000fe200000000ff */
[----:B------:R-:W-:Y:S01]  /*17400*/  IMAD.MOV.U32 R144, RZ, RZ, R151 ;  /* 0x000000ffff907224 */ /* 0x000fe200078e0097 */
[----:B------:R-:W-:Y:S01]  /*17410*/  F2FP.F16.F32.PACK_AB R196, R61, R196 ;  /* 0x000000c43dc4723e */ /* 0x000fe200000000ff */
[----:B--2---:R-:W-:Y:S01]  /*17420*/  FADD.FTZ R12, R28, R3 ;  /* 0x000000031c0c7221 */ /* 0x004fe20000010000 */
[----:B------:R-:W-:Y:S01]  /*17430*/  F2FP.F16.F32.PACK_AB R198, R63, R198 ;  /* 0x000000c63fc6723e */ /* 0x000fe200000000ff */
[--C-:B------:R-:W-:Y:S01]  /*17440*/  IMAD.MOV.U32 R142, RZ, RZ, R151.reuse ;  /* 0x000000ffff8e7224 */ /* 0x100fe200078e0097 */
        /* <DEDUP_REMOVED lines=9> */
[----:B------:R-:W-:Y:S01]  /*174e0*/  IMAD.MOV.U32 R0, RZ, RZ, 0x3f800000 ;  /* 0x3f800000ff007424 */ /* 0x000fe200078e00ff */
        /* <DEDUP_REMOVED lines=10> */
[----:B------:R-:W-:Y:S01]  /*17590*/  MOV R3, 0x3f800000 ;  /* 0x3f80000000037802 */ /* 0x000fe20000000f00 */
        /* <DEDUP_REMOVED lines=111> */
[----:B------:R-:W-:Y:S06]  /*17c90*/  @!P2 BRA `(.L_x_637) ;  /* 0x000000500070a947 */ /* 0x000fec0003800000 */
[----:B------:R-:W-:Y:S01]  /*17ca0*/  MOV R7, R4 ;  /* 0x0000000400077202 */ /* 0x000fe20000000f00 */
[----:B------:R-:W-:Y:S01]  /*17cb0*/  IMAD.MOV.U32 R8, RZ, RZ, R5 ;  /* 0x000000ffff087224 */ /* 0x000fe200078e0005 */
[----:B------:R-:W-:Y:S01]  /*17cc0*/  MOV R0, 0x3f800000 ;  /* 0x3f80000000007802 */ /* 0x000fe20000000f00 */
[----:B------:R-:W-:Y:S01]  /*17cd0*/  IMAD.MOV.U32 R9, RZ, RZ, R221 ;  /* 0x000000ffff097224 */ /* 0x000fe200078e00dd */
[----:B------:R-:W-:Y:S01]  /*17ce0*/  CS2R R150, SRZ ;  /* 0x0000000000967805 */ /* 0x000fe2000001ff00 */
[----:B------:R-:W-:Y:S01]  /*17cf0*/  IMAD.MOV.U32 R10, RZ, RZ, R220 ;  /* 0x000000ffff0a7224 */ /* 0x000fe200078e00dc */
        /* <DEDUP_REMOVED lines=62> */
[----:B------:R-:W-:-:S07]  /*180e0*/  CS2R R24, SRZ ;  /* 0x0000000000187805 */ /* 0x000fce000001ff00 */
.L_x_648:
[----:B------:R-:W-:-:S05]  /*180f0*/  VIADD R2, R10, 0x1 ;  /* 0x000000010a027836 */ /* 0x000fca0000000000 */
[----:B------:R-:W-:-:S04]  /*18100*/  ISETP.NE.AND P2, PT, R2, 0x2, PT ;  /* 0x000000020200780c */ /* 0x000fc80003f45270 */
[----:B------:R-:W-:Y:S02]  /*18110*/  SEL R2, R2, RZ, P2 ;  /* 0x000000ff02027207 */ /* 0x000fe40001000000 */
[----:B------:R-:W-:-:S03]  /*18120*/  SEL R221, RZ, 0x1, P2 ;  /* 0x00000001ffdd7807 */ /* 0x000fc60001000000 */
[----:B------:R-:W-:Y:S01]  /*18130*/  IMAD.MOV.U32 R220, RZ, RZ, R2 ;  /* 0x000000ffffdc7224 */ /* 0x000fe200078e0002 */
[----:B------:R-:W-:Y:S01]  /*18140*/  LOP3.LUT R221, R9, R221, RZ, 0x3c, !PT ;  /* 0x000000dd09dd7212 */ /* 0x000fe200078e3cff */
[----:B------:R-:W-:Y:S06]  /*18150*/  @!P0 BRA `(.L_x_638) ;  /* 0x0000000000048947 */ /* 0x000fec0003800000 */
[----:B------:R-:W-:Y:S01]  /*18160*/  BPT.TRAP 0x1 ;  /* 0x000000040000795c */ /* 0x000fe20000300000 */
.L_x_638:
[----:B------:R-:W-:Y:S01]  /*18170*/  IMAD R11, R2, 0x8, R18 ;  /* 0x00000008020b7824 */ /* 0x000fe200078e0212 */
[----:B------:R-:W-:-:S04]  /*18180*/  SHF.L.U32 R4, R221, 0x1f, RZ ;  /* 0x0000001fdd047819 */ /* 0x000fc800000006ff */
[----:B------:R0:W1:Y:S01]  /*18190*/  SYNCS.PHASECHK.TRANS64.TRYWAIT P2, [R11+URZ+0x38830], R4 ;  /* 0x038830040b0075a7 */ /* 0x000062000804017f */
[----:B------:R-:W-:Y:S05]  /*181a0*/  @!P0 BRA `(.L_x_639) ;  /* 0x0000000000048947 */ /* 0x000fea0003800000 */
[----:B------:R-:W-:Y:S01]  /*181b0*/  BPT.TRAP 0x1 ;  /* 0x000000040000795c */ /* 0x000fe20000300000 */
.L_x_639:
[----:B------:R-:W-:Y:S01]  /*181c0*/  IMAD R2, R220, 0xa00, R224 ;  /* 0x00000a00dc027824 */ /* 0x000fe200078e02e0 */
[----:B------:R-:W-:Y:S03]  /*181d0*/  BSSY B1, `(.L_x_640) ;  /* 0x0000006000017945 */ /* 0x000fe60003800000 */
[C---:B------:R-:W-:Y:S01]  /*181e0*/  VIADD R20, R2.reuse, 0x100 ;  /* 0x0000010002147836 */ /* 0x040fe20000000000 */
[----:B------:R-:W-:Y:S01]  /*181f0*/  IADD3 R15, R2, 0x80, RZ ;  /* 0x00000080020f7810 */ /* 0x000fe20007ffe0ff */
[----:B-1----:R-:W-:Y:S06]  /*18200*/  @P2 BRA `(.L_x_641) ;  /* 0x0000000000082947 */ /* 0x002fec0003800000 */
[----:B------:R-:W1:Y:S02]  /*18210*/  SYNCS.PHASECHK.TRANS64.TRYWAIT P2, [R11+URZ+0x38830], R4 ;  /* 0x038830040b0075a7 */ /* 0x000e64000804017f */
[----:B-1----:R-:W-:Y:S05]  /*18220*/  @!P2 BRA `(.L_x_642) ;  /* 0x00000140009ca947 */ /* 0x002fea0003800000 */
.L_x_641:
[----:B------:R-:W-:Y:S05]  /*18230*/  BSYNC B1 ;  /* 0x0000000000017941 */ /* 0x000fea0003800000 */
.L_x_640:
[----:B------:R-:W2:Y:S04]  /*18240*/  LDL.64 R152, [R1+0x50] ;  /* 0x0000500001987983 */ /* 0x000ea80000100a00 */
[----:B------:R-:W3:Y:S01]  /*18250*/  LDL.64 R154, [R1+0x58] ;  /* 0x00005800019a7983 */ /* 0x000ee20000100a00 */
[----:B01----:R-:W-:Y:S02]  /*18260*/  IMAD.MOV.U32 R4, RZ, RZ, R2 ;  /* 0x000000ffff047224 */ /* 0x003fe400078e0002 */
[----:B------:R-:W-:-:S03]  /*18270*/  IMAD.MOV.U32 R5, RZ, RZ, 0x40000040 ;  /* 0x40000040ff057424 */ /* 0x000fc600078e00ff */
[----:B------:R-:W-:Y:S02]  /*18280*/  R2UR UR14, R4 ;  /* 0x00000000040e72ca */ /* 0x000fe400000e0000 */
[C---:B------:R-:W-:Y:S01]  /*18290*/  R2UR UR15, R5.reuse ;  /* 0x00000000050f72ca */ /* 0x040fe200000e0000 */
[----:B------:R-:W-:Y:S01]  /*182a0*/  WARPGROUP.ARRIVE ;  /* 0x00000000000079c5 */ /* 0x000fe20000000000 */
[----:B------:R-:W-:Y:S01]  /*182b0*/  IMAD.MOV.U32 R4, RZ, RZ, R15 ;  /* 0x000000ffff047224 */ /* 0x000fe200078e000f */
[----:B------:R-:W-:-:S04]  /*182c0*/  R2UR UR11, R5 ;  /* 0x00000000050b72ca */ /* 0x000fc800000e0000 */
[----:B------:R-:W-:Y:S01]  /*182d0*/  R2UR UR10, R4 ;  /* 0x00000000040a72ca */ /* 0x000fe200000e0000 */
[----:B------:R-:W-:Y:S01]  /*182e0*/  IMAD.MOV.U32 R21, RZ, RZ, 0x40000040 ;  /* 0x40000040ff157424 */ /* 0x000fe200078e00ff */
[----:B------:R-:W-:-:S04]  /*182f0*/  R2UR UR6, R20 ;  /* 0x00000000140672ca */ /* 0x000fc800000e0000 */
[----:B------:R-:W-:Y:S02]  /*18300*/  R2UR UR7, R21 ;  /* 0x00000000150772ca */ /* 0x000fe400000e0000 */
[----:B------:R-:W-:Y:S02]  /*18310*/  IADD3 R14, R2, 0x180, RZ ;  /* 0x00000180020e7810 */ /* 0x000fe40007ffe0ff */
[----:B------:R-:W-:Y:S02]  /*18320*/  MOV R15, 0x40000040 ;  /* 0x40000040000f7802 */ /* 0x000fe40000000f00 */
[----:B--2---:R-:W-:Y:S02]  /*18330*/  R2UR UR30, R152 ;  /* 0x00000000981e72ca */ /* 0x004fe400000e0000 */
[----:B------:R-:W-:Y:S02]  /*18340*/  R2UR UR31, R153 ;  /* 0x00000000991f72ca */ /* 0x000fe400000e0000 */
[----:B---3--:R-:W-:Y:S01]  /*18350*/  R2UR UR16, R154 ;  /* 0x000000009a1072ca */ /* 0x008fe200000e0000 */
[----:B------:R-:W2:Y:S01]  /*18360*/  LDL.64 R152, [R1+0x48] ;  /* 0x0000480001987983 */ /* 0x000ea20000100a00 */
[----:B------:R-:W-:Y:S01]  /*18370*/  R2UR UR17, R155 ;  /* 0x000000009b1172ca */ /* 0x000fe200000e0000 */
[----:B------:R-:W-:Y:S01]  /*18380*/  VIADD R4, R2, 0x200 ;  /* 0x0000020002047836 */ /* 0x000fe20000000000 */
[----:B------:R-:W-:Y:S01]  /*18390*/  R2UR UR19, R5 ;  /* 0x00000000051372ca */ /* 0x000fe200000e0000 */
[----:B------:R-:W3:Y:S08]  /*183a0*/  LDL.64 R20, [R1+0x40] ;  /* 0x0000400001147983 */ /* 0x000ef00000100a00 */
[----:B------:R-:W-:-:S02]  /*183b0*/  UMOV UR12, UR16 ;  /* 0x00000010000c7c82 */ /* 0x000fc40008000000 */
[----:B------:R-:W-:Y:S02]  /*183c0*/  UMOV UR13, UR17 ;  /* 0x00000011000d7c82 */ /* 0x000fe40008000000 */
[----:B------:R-:W-:Y:S01]  /*183d0*/  HGMMA.64x16x16.F32 R184, gdesc[UR12], RZ, !UPT, gsb0 ;  /* 0x002000000cb879f0 */ /* 0x000fe2000c0008ff */
[----:B------:R-:W-:Y:S01]  /*183e0*/  UMOV UR8, UR16 ;  /* 0x0000001000087c82 */ /* 0x000fe20008000000 */
[----:B------:R-:W-:Y:S01]  /*183f0*/  UMOV UR9, UR17 ;  /* 0x0000001100097c82 */ /* 0x000fe20008000000 */
[----:B------:R-:W-:Y:S02]  /*18400*/  WARPGROUP.DEPBAR.LE gsb0, 0x0 ;  /* 0x00008000000079c5 */ /* 0x000fe40000010000 */
[----:B------:R-:W-:-:S06]  /*18410*/  WARPGROUP.ARRIVE ;  /* 0x00000000000079c5 */ /* 0x000fcc0000000000 */
[----:B------:R-:W-:Y:S01]  /*18420*/  HGMMA.64x16x16.F32 R176, gdesc[UR8], RZ, !UPT, gsb0 ;  /* 0x0020000008b079f0 */ /* 0x000fe2000c0008ff */
[----:B------:R-:W-:Y:S01]  /*18430*/  UMOV UR4, UR16 ;  /* 0x0000001000047c82 */ /* 0x000fe20008000000 */
[----:B------:R-:W-:Y:S01]  /*18440*/  UMOV UR5, UR17 ;  /* 0x0000001100057c82 */ /* 0x000fe20008000000 */
[----:B------:R-:W-:Y:S02]  /*18450*/  WARPGROUP.DEPBAR.LE gsb0, 0x0 ;  /* 0x00008000000079c5 */ /* 0x000fe40000010000 */
[----:B------:R-:W-:-:S06]  /*18460*/  WARPGROUP.ARRIVE ;  /* 0x00000000000079c5 */ /* 0x000fcc0000000000 */
[----:B------:R-:W-:Y:S01]  /*18470*/  HGMMA.64x16x16.F32 R168, gdesc[UR4], RZ, !UPT, gsb0 ;  /* 0x0020000004a879f0 */ /* 0x000fe2000c0008ff */
[----:B------:R-:W-:Y:S02]  /*18480*/  R2UR UR22, R14 ;  /* 0x000000000e1672ca */ /* 0x000fe400000e0000 */
[----:B------:R-:W-:Y:S01]  /*18490*/  R2UR UR23, R15 ;  /* 0x000000000f1772ca */ /* 0x000fe200000e0000 */
[----:B------:R-:W-:Y:S01]  /*184a0*/  UMOV UR20, UR16 ;  /* 0x0000001000147c82 */ /* 0x000fe20008000000 */
[----:B------:R-:W-:Y:S01]  /*184b0*/  UMOV UR21, UR17 ;  /* 0x0000001100157c82 */ /* 0x000fe20008000000 */
[----:B------:R-:W-:Y:S02]  /*184c0*/  WARPGROUP.DEPBAR.LE gsb0, 0x0 ;  /* 0x00008000000079c5 */ /* 0x000fe40000010000 */
[----:B------:R-:W-:-:S08]  /*184d0*/  WARPGROUP.ARRIVE ;  /* 0x00000000000079c5 */ /* 0x000fd00000000000 */
[----:B------:R-:W-:Y:S01]  /*184e0*/  HGMMA.64x16x16.F32 R160, gdesc[UR20], RZ, !UPT, gsb0 ;  /* 0x0020000014a079f0 */ /* 0x000fe2000c0008ff */
[----:B------:R-:W-:Y:S01]  /*184f0*/  R2UR UR18, R4 ;  /* 0x00000000041272ca */ /* 0x000fe200000e0000 */
[----:B------:R-:W-:Y:S02]  /*18500*/  VIADD R14, R2, 0x2 ;  /* 0x00000002020e7836 */ /* 0x000fe40000000000 */
[----:B------:R-:W-:Y:S01]  /*18510*/  IMAD.MOV.U32 R15, RZ, RZ, 0x40000040 ;  /* 0x40000040ff0f7424 */ /* 0x000fe200078e00ff */
[----:B------:R-:W-:Y:S02]  /*18520*/  WARPGROUP.DEPBAR.LE gsb0, 0x0 ;  /* 0x00008000000079c5 */ /* 0x000fe40000010000 */
[----:B--2---:R-:W-:Y:S02]  /*18530*/  R2UR UR28, R152 ;  /* 0x00000000981c72ca */ /* 0x004fe400000e0000 */
[----:B------:R-:W-:Y:S02]  /*18540*/  R2UR UR29, R153 ;  /* 0x00000000991d72ca */ /* 0x000fe400000e0000 */
        /* <DEDUP_REMOVED lines=24> */
[----:B------:R-:W-:Y:S01]  /*186d0*/  VIADD R4, R2, 0x182 ;  /* 0x0000018202047836 */ /* 0x000fe20000000000 */
[----:B------:R-:W-:Y:S01]  /*186e0*/  MOV R5, 0x40000040 ;  /* 0x4000004000057802 */ /* 0x000fe20000000f00 */
[----:B------:R-:W-:Y:S01]  /*186f0*/  UMOV UR4, UR30 ;  /* 0x0000001e00047c82 */ /* 0x000fe20008000000 */
[----:B------:R-:W-:Y:S01]  /*18700*/  UMOV UR5, UR31 ;  /* 0x0000001f00057c82 */ /* 0x000fe20008000000 */
[----:B------:R-:W-:Y:S01]  /*18710*/  UMOV UR20, UR30 ;  /* 0x0000001e00147c82 */ /* 0x000fe20008000000 */
[----:B------:R-:W-:-:S02]  /*18720*/  WARPGROUP.DEPBAR.LE gsb0, 0x0 ;  /* 0x00008000000079c5 */ /* 0x000fc40000010000 */
[----:B------:R-:W-:Y:S01]  /*18730*/  WARPGROUP.ARRIVE ;  /* 0x00000000000079c5 */ /* 0x000fe20000000000 */
[----:B------:R-:W-:Y:S01]  /*18740*/  UMOV UR21, UR31 ;  /* 0x0000001f00157c82 */ /* 0x000fe20008000000 */
[----:B------:R-:W-:Y:S01]  /*18750*/  UMOV UR16, UR28 ;  /* 0x0000001c00107c82 */ /* 0x000fe20008000000 */
[----:B------:R-:W-:Y:S01]  /*18760*/  UMOV UR17, UR29 ;  /* 0x0000001d00117c82 */ /* 0x000fe20008000000 */
[----:B------:R-:W-:Y:S01]  /*18770*/  UMOV UR12, UR28 ;  /* 0x0000001c000c7c82 */ /* 0x000fe20008000000 */
[----:B------:R-:W-:Y:S01]  /*18780*/  UMOV UR13, UR29 ;  /* 0x0000001d000d7c82 */ /* 0x000fe20008000000 */
[----:B------:R-:W-:Y:S01]  /*18790*/  HGMMA.64x16x16.F32 R168, gdesc[UR8], R168, gsb0 ;  /* 0x0020000008a879f0 */ /* 0x000fe200080008a8 */
[----:B------:R-:W-:Y:S01]  /*187a0*/  R2UR UR6, R4 ;  /* 0x00000000040672ca */ /* 0x000fe200000e0000 */
[----:B------:R-:W-:Y:S01]  /*187b0*/  UMOV UR24, UR28 ;  /* 0x0000001c00187c82 */ /* 0x000fe20008000000 */
[----:B------:R-:W-:Y:S01]  /*187c0*/  R2UR UR7, R5 ;  /* 0x00000000050772ca */ /* 0x000fe200000e0000 */
[----:B------:R-:W-:Y:S01]  /*187d0*/  VIADD R4, R2, 0x202 ;  /* 0x0000020202047836 */ /* 0x000fe20000000000 */
[----:B------:R-:W-:Y:S01]  /*187e0*/  UMOV UR25, UR29 ;  /* 0x0000001d00197c82 */ /* 0x000fe20008000000 */
[----:B------:R-:W2:Y:S01]  /*187f0*/  LDL.64 R14, [R1+0x38] ;  /* 0x00003800010e7983 */ /* 0x000ea20000100a00 */
[----:B------:R-:W-:-:S02]  /*18800*/  WARPGROUP.DEPBAR.LE gsb0, 0x0 ;  /* 0x00008000000079c5 */ /* 0x000fc40000010000 */
[----:B------:R-:W-:-:S07]  /*18810*/  WARPGROUP.ARRIVE ;  /* 0x00000000000079c5 */ /* 0x000fce0000000000 */
[----:B------:R-:W-:Y:S01]  /*18820*/  HGMMA.64x16x16.F32 R160, gdesc[UR4], R160, gsb0 ;  /* 0x0020000004a079f0 */ /* 0x000fe200080008a0 */
[----:B------:R-:W-:Y:S01]  /*18830*/  IMAD.MOV.U32 R5, RZ, RZ, 0x40000040 ;  /* 0x40000040ff057424 */ /* 0x000fe200078e00ff */
[----:B------:R-:W-:-:S04]  /*18840*/  R2UR UR22, R4 ;  /* 0x00000000041672ca */ /* 0x000fc800000e0000 */
        /* <DEDUP_REMOVED lines=8> */
[----:B------:R-:W-:Y:S02]  /*188d0*/  WARPGROUP.DEPBAR.LE gsb0, 0x0 ;  /* 0x00008000000079c5 */ /* 0x000fe40000010000 */
[----:B------:R-:W-:-:S10]  /*188e0*/  WARPGROUP.ARRIVE ;  /* 0x00000000000079c5 */ /* 0x000fd40000000000 */
        /* <DEDUP_REMOVED lines=34> */
[----:B------:R-:W-:Y:S01]  /*18b10*/  IMAD.MOV.U32 R5, RZ, RZ, 0x40000040 ;  /* 0x40000040ff057424 */ /* 0x000fe200078e00ff */
[----:B---3--:R-:W-:Y:S02]  /*18b20*/  R2UR UR30, R20 ;  /* 0x00000000141e72ca */ /* 0x008fe400000e0000 */
[----:B------:R-:W-:Y:S02]  /*18b30*/  R2UR UR31, R21 ;  /* 0x00000000151f72ca */ /* 0x000fe400000e0000 */
[----:B------:R-:W-:Y:S01]  /*18b40*/  R2UR UR22, R4 ;  /* 0x00000000041672ca */ /* 0x000fe200000e0000 */
[----:B------:R-:W3:Y:S01]  /*18b50*/  LDL.64 R20, [R1+0x30] ;  /* 0x0000300001147983 */ /* 0x000ee20000100a00 */
[----:B------:R-:W-:-:S07]  /*18b60*/  R2UR UR23, R5 ;  /* 0x00000000051772ca */ /* 0x000fce00000e0000 */
[----:B------:R-:W-:Y:S02]  /*18b70*/  UMOV UR20, UR30 ;  /* 0x0000001e00147c82 */ /* 0x000fe40008000000 */
[----:B------:R-:W-:Y:S01]  /*18b80*/  UMOV UR21, UR31 ;  /* 0x0000001f00157c82 */ /* 0x000fe20008000000 */
[----:B------:R-:W-:Y:S02]  /*18b90*/  WARPGROUP.DEPBAR.LE gsb0, 0x0 ;  /* 0x00008000000079c5 */ /* 0x000fe40000010000 */
[----:B------:R-:W-:-:S06]  /*18ba0*/  WARPGROUP.ARRIVE ;  /* 0x00000000000079c5 */ /* 0x000fcc0000000000 */
        /* <DEDUP_REMOVED lines=38> */
[----:B------:R-:W-:Y:S02]  /*18e10*/  MOV R5, 0x40000040 ;  /* 0x4000004000057802 */ /* 0x000fe40000000f00 */
[----:B--2---:R-:W-:Y:S02]  /*18e20*/  R2UR UR28, R14 ;  /* 0x000000000e1c72ca */ /* 0x004fe400000e0000 */
[----:B------:R-:W-:Y:S02]  /*18e30*/  R2UR UR29, R15 ;  /* 0x000000000f1d72ca */ /* 0x000fe400000e0000 */
[----:B------:R-:W-:Y:S01]  /*18e40*/  R2UR UR26, R4 ;  /* 0x00000000041a72ca */ /* 0x000fe200000e0000 */
[----:B------:R-:W2:Y:S01]  /*18e50*/  LDL.64 R14, [R1+0x28] ;  /* 0x00002800010e7983 */ /* 0x000ea20000100a00 */
[----:B------:R-:W-:-:S07]  /*18e60*/  R2UR UR27, R5 ;  /* 0x00000000051b72ca */ /* 0x000fce00000e0000 */
[----:B------:R-:W-:Y:S02]  /*18e70*/  UMOV UR24, UR28 ;  /* 0x0000001c00187c82 */ /* 0x000fe40008000000 */
[----:B------:R-:W-:Y:S01]  /*18e80*/  UMOV UR25, UR29 ;  /* 0x0000001d00197c82 */ /* 0x000fe20008000000 */
[----:B------:R-:W-:Y:S02]  /*18e90*/  WARPGROUP.DEPBAR.LE gsb0, 0x0 ;  /* 0x00008000000079c5 */ /* 0x000fe40000010000 */
        /* <DEDUP_REMOVED lines=187> */
[----:B------:R-:W2:Y:S01]  /*19a50*/  LDL.64 R14, [R1] ;  /* 0x00000000010e7983 */ /* 0x000ea20000100a00 */
        /* <DEDUP_REMOVED lines=46> */
[----:B------:R-:W-:Y:S02]  /*19d40*/  R2UR UR14, R4 ;  /* 0x00000000040e72ca */ /* 0x000fe400000e0000 */
        /* <DEDUP_REMOVED lines=445> */
.L_x_643:
[----:B------:R-:W-:Y:S01]  /*1b920*/  SHF.L.U32 R0, R9, 0x1f, RZ ;  /* 0x0000001f09007819 */ /* 0x000fe200000006ff */
[----:B------:R-:W-:-:S04]  /*1b930*/  IMAD R9, R10, 0x8, R18 ;  /* 0x000000080a097824 */ /* 0x000fc800078e0212 */
[----:B------:R0:W1:Y:S01]  /*1b940*/  SYNCS.PHASECHK.TRANS64.TRYWAIT P2, [R9+URZ+0x38850], R0 ;  /* 0x03885000090075a7 */ /* 0x000062000804017f */
[----:B------:R-:W-:Y:S05]  /*1b950*/  @!P0 BRA `(.L_x_644) ;  /* 0x0000000000048947 */ /* 0x000fea0003800000 */
[----:B------:R-:W-:Y:S01]  /*1b960*/  BPT.TRAP 0x1 ;  /* 0x000000040000795c */ /* 0x000fe20000300000 */
.L_x_644:
[----:B------:R-:W-:Y:S04]  /*1b970*/  BSSY B1, `(.L_x_645) ;  /* 0x0000004000017945 */ /* 0x000fe80003800000 */
[----:B-1----:R-:W-:Y:S05]  /*1b980*/  @P2 BRA `(.L_x_646) ;  /* 0x0000000000082947 */ /* 0x002fea0003800000 */
[----:B------:R-:W1:Y:S02]  /*1b990*/  SYNCS.PHASECHK.TRANS64.TRYWAIT P2, [R9+URZ+0x38850], R0 ;  /* 0x03885000090075a7 */ /* 0x000e64000804017f */
[----:B-1----:R-:W-:Y:S05]  /*1b9a0*/  @!P2 BRA `(.L_x_647) ;  /* 0x0000010800d0a947 */ /* 0x002fea0003800000 */
.L_x_646:
[----:B------:R-:W-:Y:S05]  /*1b9b0*/  BSYNC B1 ;  /* 0x0000000000017941 */ /* 0x000fea0003800000 */
.L_x_645:
[----:B01----:R-:W-:Y:S01]  /*1b9c0*/  IADD3 R0, R18, 0x400, RZ ;  /* 0x0000040012007810 */ /* 0x003fe20007ffe0ff */
[----:B------:R-:W-:Y:S01]  /*1b9d0*/  IMAD.MOV.U32 R3, RZ, RZ, 0x40000040 ;  /* 0x40000040ff037424 */ /* 0x000fe200078e00ff */
[----:B------:R-:W-:Y:S01]  /*1b9e0*/  WARPGROUP.ARRIVE ;  /* 0x00000000000079c5 */ /* 0x000fe20000000000 */
[----:B------:R-:W-:Y:S01]  /*1b9f0*/  IMAD.MOV.U32 R5, RZ, RZ, 0x40000040 ;  /* 0x40000040ff057424 */ /* 0x000fe200078e00ff */
[----:B------:R-:W-:Y:S01]  /*1ba00*/  SHF.R.U32.HI R0, RZ, 0x4, R0 ;  /* 0x00000004ff007819 */ /* 0x000fe20000011600 */
[----:B------:R-:W-:Y:S01]  /*1ba10*/  FMUL.FTZ R20, R188, UR39 ;  /* 0x00000027bc147c20 */ /* 0x000fe20008410000 */
[----:B------:R-:W-:Y:S01]  /*1ba20*/  R2UR UR7, R3 ;  /* 0x00000000030772ca */ /* 0x000fe200000e0000 */
[----:B------:R-:W-:Y:S01]  /*1ba30*/  FMUL.FTZ R21, R189, UR39 ;  /* 0x00000027bd157c20 */ /* 0x000fe20008410000 */
[----:B------:R-:W-:Y:S01]  /*1ba40*/  LOP3.LUT R0, R0, 0x3fff, RZ, 0xc0, !PT ;  /* 0x00003fff00007812 */ /* 0x000fe200078ec0ff */
[----:B------:R-:W-:Y:S01]  /*1ba50*/  FMUL.FTZ R177, R177, UR39 ;  /* 0x00000027b1b17c20 */ /* 0x000fe20008410000 */
[----:B------:R-:W-:Y:S01]  /*1ba60*/  FMUL.FTZ R180, R180, UR39 ;  /* 0x00000027b4b47c20 */ /* 0x000fe20008410000 */
[----:B------:R-:W-:Y:S01]  /*1ba70*/  MUFU.TANH R20, R20 ;  /* 0x0000001400147308 */ /* 0x000fe20000002400 */
[----:B------:R-:W-:Y:S01]  /*1ba80*/  LOP3.LUT R0, R0, 0x2800000, RZ, 0xfc, !PT ;  /* 0x0280000000007812 */ /* 0x000fe200078efcff */
[----:B------:R-:W-:Y:S01]  /*1ba90*/  FMUL.FTZ R181, R181, UR39 ;  /* 0x00000027b5b57c20 */ /* 0x000fe20008410000 */
[----:B------:R-:W-:Y:S01]  /*1baa0*/  FMUL.FTZ R168, R168, UR39 ;  /* 0x00000027a8a87c20 */ /* 0x000fe20008410000 */
[----:B------:R-:W-:Y:S01]  /*1bab0*/  FMUL.FTZ R169, R169, UR39 ;  /* 0x00000027a9a97c20 */ /* 0x000fe20008410000 */
[----:B------:R-:W-:Y:S01]  /*1bac0*/  FMUL.FTZ R172, R172, UR39 ;  /* 0x00000027acac7c20 */ /* 0x000fe20008410000 */
[----:B------:R-:W-:-:S02]  /*1bad0*/  IMAD R2, R10, 0xa00, R0 ;  /* 0x00000a000a027824 */ /* 0x000fc400078e0200 */
[----:B------:R-:W-:Y:S01]  /*1bae0*/  FMUL.FTZ R0, R184, UR39 ;  /* 0x00000027b8007c20 */ /* 0x000fe20008410000 */
[----:B------:R-:W-:Y:S01]  /*1baf0*/  MUFU.TANH R21, R21 ;  /* 0x0000001500157308 */ /* 0x000fe20000002400 */
[----:B------:R-:W-:Y:S01]  /*1bb00*/  FMUL.FTZ R173, R173, UR39 ;  /* 0x00000027adad7c20 */ /* 0x000fe20008410000 */
[C---:B------:R-:W-:Y:S01]  /*1bb10*/  VIADD R4, R2.reuse, 0x80 ;  /* 0x0000008002047836 */ /* 0x040fe20000000000 */
[----:B------:R-:W-:Y:S01]  /*1bb20*/  R2UR UR6, R2 ;  /* 0x00000000020672ca */ /* 0x000fe200000e0000 */
[----:B------:R-:W-:Y:S01]  /*1bb30*/  FMUL.FTZ R160, R160, UR39 ;  /* 0x00000027a0a07c20 */ /* 0x000fe20008410000 */
[----:B------:R-:W-:Y:S01]  /*1bb40*/  FMUL.FTZ R161, R161, UR39 ;  /* 0x00000027a1a17c20 */ /* 0x000fe20008410000 */
[----:B------:R-:W-:Y:S01]  /*1bb50*/  FMUL.FTZ R164, R164, UR39 ;  /* 0x00000027a4a47c20 */ /* 0x000fe20008410000 */
[----:B------:R-:W-:Y:S01]  /*1bb60*/  FMUL.FTZ R165, R165, UR39 ;  /* 0x00000027a5a57c20 */ /* 0x000fe20008410000 */
[----:B------:R-:W0:Y:S01]  /*1bb70*/  MUFU.TANH R0, R0 ;  /* 0x0000000000007308 */ /* 0x000e220000002400 */
[----:B------:R-:W-:Y:S01]  /*1bb80*/  FMUL.FTZ R152, R152, UR39 ;  /* 0x0000002798987c20 */ /* 0x000fe20008410000 */
[----:B------:R-:W-:Y:S01]  /*1bb90*/  FMUL.FTZ R157, R157, UR39 ;  /* 0x000000279d9d7c20 */ /* 0x000fe20008410000 */
[----:B------:R-:W-:-:S02]  /*1bba0*/  IMAD.MOV.U32 R3, RZ, RZ, 0x40000040 ;  /* 0x40000040ff037424 */ /* 0x000fc400078e00ff */
[----:B------:R-:W-:Y:S01]  /*1bbb0*/  FMUL.FTZ R10, R186, UR39 ;  /* 0x00000027ba0a7c20 */ /* 0x000fe20008410000 */
[----:B------:R-:W-:Y:S01]  /*1bbc0*/  FMUL.FTZ R14, R187, UR39 ;  /* 0x00000027bb0e7c20 */ /* 0x000fe20008410000 */
[----:B------:R-:W-:Y:S01]  /*1bbd0*/  FMUL.FTZ R15, R190, UR39 ;  /* 0x00000027be0f7c20 */ /* 0x000fe20008410000 */
[----:B------:R-:W-:Y:S01]  /*1bbe0*/  FMUL.FTZ R184, R191, UR39 ;  /* 0x00000027bfb87c20 */ /* 0x000fe20008410000 */
[----:B------:R-:W-:Y:S01]  /*1bbf0*/  HGMMA.64x256x16.F32 R24, R208, gdesc[UR4].tnspB, R24, gsb0 ;  /* 0x43e00004d0187df0 */ /* 0x000fe20008000818 */
[----:B------:R-:W-:Y:S01]  /*1bc00*/  R2UR UR6, R4 ;  /* 0x00000000040672ca */ /* 0x000fe200000e0000 */
[----:B------:R-:W-:Y:S01]  /*1bc10*/  MUFU.TANH R177, R177 ;  /* 0x000000b100b17308 */ /* 0x000fe20000002400 */
[----:B------:R-:W-:Y:S01]  /*1bc20*/  R2UR UR7, R5 ;  /* 0x00000000050772ca */ /* 0x000fe200000e0000 */
[----:B------:R-:W-:Y:S01]  /*1bc30*/  IMAD.MOV.U32 R5, RZ, RZ, 0x40000040 ;  /* 0x40000040ff057424 */ /* 0x000fe200078e00ff */
[----:B------:R-:W-:Y:S01]  /*1bc40*/  IADD3 R4, R2, 0x100, RZ ;  /* 0x0000010002047810 */ /* 0x000fe20007ffe0ff */
[----:B------:R-:W-:Y:S01]  /*1bc50*/  FMUL.FTZ R170, R170, UR39 ;  /* 0x00000027aaaa7c20 */ /* 0x000fe20008410000 */
[----:B------:R-:W-:Y:S01]  /*1bc60*/  FMUL.FTZ R171, R171, UR39 ;  /* 0x00000027abab7c20 */ /* 0x000fe20008410000 */
[----:B------:R-:W-:Y:S01]  /*1bc70*/  FMUL.FTZ R174, R174, UR39 ;  /* 0x00000027aeae7c20 */ /* 0x000fe20008410000 */
[----:B------:R-:W-:Y:S01]  /*1bc80*/  FMUL.FTZ R175, R175, UR39 ;  /* 0x00000027afaf7c20 */ /* 0x000fe20008410000 */
        /* <DEDUP_REMOVED lines=10> */
[----:B------:R-:W-:-:S02]  /*1bd30*/  @!P1 IADD3 R9, R9, 0x38860, RZ ;  /* 0x0003886009099810 */ /* 0x000fc40007ffe0ff */
[C---:B------:R-:W-:Y:S01]  /*1bd40*/  ISETP.GT.AND P2, PT, R6.reuse, R226, PT ;  /* 0x000000e20600720c */ /* 0x040fe20003f44270 */
[----:B------:R-:W-:-:S03]  /*1bd50*/  VIADD R6, R6, 0xffffffff ;  /* 0xffffffff06067836 */ /* 0x000fc60000000000 */
        /* <DEDUP_REMOVED lines=27> */
[----:B------:R-:W-:-:S06]  /*1bf10*/  WARPGROUP.ARRIVE ;  /* 0x00000000000079c5 */ /* 0x000fcc0000000000 */
[----:B------:R-:W-:Y:S01]  /*1bf20*/  HGMMA.64x256x16.F32 R24, R204, gdesc[UR4].tnspB, R24, gsb0 ;  /* 0x43e00004cc187df0 */ /* 0x000fe20008000818 */
[----:B------:R-:W-:Y:S01]  /*1bf30*/  R2UR UR6, R4 ;  /* 0x00000000040672ca */ /* 0x000fe200000e0000 */
[C---:B------:R-:W-:Y:S01]  /*1bf40*/  VIADD R4, R2.reuse, 0x180 ;  /* 0x0000018002047836 */ /* 0x040fe20000000000 */
[----:B------:R-:W-:Y:S01]  /*1bf50*/  R2UR UR7, R5 ;  /* 0x00000000050772ca */ /* 0x000fe200000e0000 */
[----:B------:R-:W-:Y:S01]  /*1bf60*/  IMAD.MOV.U32 R5, RZ, RZ, 0x40000040 ;  /* 0x40000040ff057424 */ /* 0x000fe200078e00ff */
[----:B------:R-:W-:Y:S01]  /*1bf70*/  IADD3 R2, R2, 0x200, RZ ;  /* 0x0000020002027810 */ /* 0x000fe20007ffe0ff */
[----:B------:R-:W-:Y:S02]  /*1bf80*/  WARPGROUP.DEPBAR.LE gsb0, 0x0 ;  /* 0x00008000000079c5 */ /* 0x000fe40000010000 */
[----:B------:R-:W-:-:S15]  /*1bf90*/  WARPGROUP.ARRIVE ;  /* 0x00000000000079c5 */ /* 0x000fde0000000000 */
[----:B------:R-:W-:-:S05]  /*1bfa0*/  NOP ;  /* 0x0000000000007918 */ /* 0x000fca0000000000 */
[----:B------:R-:W-:Y:S01]  /*1bfb0*/  HGMMA.64x256x16.F32 R24, R200, gdesc[UR4].tnspB, R24, gsb0 ;  /* 0x43e00004c8187df0 */ /* 0x000fe20008000818 */
[----:B------:R-:W-:Y:S01]  /*1bfc0*/  R2UR UR6, R4 ;  /* 0x00000000040672ca */ /* 0x000fe200000e0000 */
[----:B------:R-:W-:Y:S01]  /*1bfd0*/  FMUL.FTZ R4, R185, UR39 ;  /* 0x00000027b9047c20 */ /* 0x000fe20008410000 */
[----:B------:R-:W-:Y:S01]  /*1bfe0*/  R2UR UR7, R5 ;  /* 0x00000000050772ca */ /* 0x000fe200000e0000 */
[----:B------:R-:W-:Y:S01]  /*1bff0*/  FMUL.FTZ R185, R176, UR39 ;  /* 0x00000027b0b97c20 */ /* 0x000fe20008410000 */
[----:B------:R-:W-:Y:S01]  /*1c000*/  FMUL.FTZ R176, R178, UR39 ;  /* 0x00000027b2b07c20 */ /* 0x000fe20008410000 */
[----:B------:R-:W-:Y:S01]  /*1c010*/  FMUL.FTZ R178, R179, UR39 ;  /* 0x00000027b3b27c20 */ /* 0x000fe20008410000 */
[----:B------:R-:W-:Y:S01]  /*1c020*/  FMUL.FTZ R179, R182, UR39 ;  /* 0x00000027b6b37c20 */ /* 0x000fe20008410000 */
[----:B------:R-:W1:Y:S01]  /*1c030*/  MUFU.TANH R4, R4 ;  /* 0x0000000400047308 */ /* 0x000e620000002400 */
[----:B------:R-:W-:Y:S01]  /*1c040*/  FMUL.FTZ R182, R153, UR39 ;  /* 0x0000002799b67c20 */ /* 0x000fe20008410000 */
[----:B------:R-:W-:Y:S01]  /*1c050*/  FMUL.FTZ R153, R156, UR39 ;  /* 0x000000279c997c20 */ /* 0x000fe20008410000 */
[----:B------:R-:W-:-:S05]  /*1c060*/  FMUL.FTZ R156, R183, UR39 ;  /* 0x00000027b79c7c20 */ /* 0x000fca0008410000 */
[----:B------:R-:W2:Y:S08]  /*1c070*/  MUFU.TANH R185, R185 ;  /* 0x000000b900b97308 */ /* 0x000eb00000002400 */
[----:B------:R-:W3:Y:S08]  /*1c080*/  MUFU.TANH R182, R182 ;  /* 0x000000b600b67308 */ /* 0x000ef00000002400 */
[----:B------:R-:W4:Y:S08]  /*1c090*/  MUFU.TANH R153, R153 ;  /* 0x0000009900997308 */ /* 0x000f300000002400 */
[----:B------:R-:W5:Y:S08]  /*1c0a0*/  MUFU.TANH R176, R176 ;  /* 0x000000b000b07308 */ /* 0x000f700000002400 */
[----:B------:R-:W5:Y:S08]  /*1c0b0*/  MUFU.TANH R178, R178 ;  /* 0x000000b200b27308 */ /* 0x000f700000002400 */
[----:B------:R-:W5:Y:S08]  /*1c0c0*/  MUFU.TANH R179, R179 ;  /* 0x000000b300b37308 */ /* 0x000f700000002400 */
[----:B------:R-:W5:Y:S01]  /*1c0d0*/  MUFU.TANH R156, R156 ;  /* 0x0000009c009c7308 */ /* 0x000f620000002400 */
[----:B------:R-:W-:-:S02]  /*1c0e0*/  WARPGROUP.DEPBAR.LE gsb0, 0x0 ;  /* 0x00008000000079c5 */ /* 0x000fc40000010000 */
[----:B------:R-:W-:-:S06]  /*1c0f0*/  WARPGROUP.ARRIVE ;  /* 0x00000000000079c5 */ /* 0x000fcc0000000000 */
[----:B------:R-:W-:Y:S01]  /*1c100*/  HGMMA.64x256x16.F32 R24, R196, gdesc[UR4].tnspB, R24, gsb0 ;  /* 0x43e00004c4187df0 */ /* 0x000fe20008000818 */
[----:B------:R-:W-:Y:S02]  /*1c110*/  R2UR UR6, R2 ;  /* 0x00000000020672ca */ /* 0x000fe400000e0000 */
[----:B0-----:R-:W-:Y:S02]  /*1c120*/  FMNMX.FTZ R2, R0, R8, !PT ;  /* 0x0000000800027209 */ /* 0x001fe40007810000 */
[----:B------:R-:W-:Y:S02]  /*1c130*/  R2UR UR7, R3 ;  /* 0x00000000030772ca */ /* 0x000fe400000e0000 */
[----:B-1----:R-:W-:Y:S02]  /*1c140*/  FMNMX.FTZ R2, R4, R2, !PT ;  /* 0x0000000204027209 */ /* 0x002fe40007810000 */
[----:B------:R-:W-:Y:S02]  /*1c150*/  FMNMX.FTZ R3, R10, R7, !PT ;  /* 0x000000070a037209 */ /* 0x000fe40007810000 */
[----:B------:R-:W-:-:S02]  /*1c160*/  FMNMX.FTZ R2, R20, R2, !PT ;  /* 0x0000000214027209 */ /* 0x000fc40007810000 */
[----:B------:R-:W-:Y:S02]  /*1c170*/  FMNMX.FTZ R3, R14, R3, !PT ;  /* 0x000000030e037209 */ /* 0x000fe40007810000 */
[----:B------:R-:W-:Y:S02]  /*1c180*/  FMNMX.FTZ R2, R21, R2, !PT ;  /* 0x0000000215027209 */ /* 0x000fe40007810000 */
[----:B------:R-:W-:Y:S02]  /*1c190*/  FMNMX.FTZ R3, R15, R3, !PT ;  /* 0x000000030f037209 */ /* 0x000fe40007810000 */
[----:B--2---:R-:W-:-:S04]  /*1c1a0*/  FMNMX.FTZ R2, R185, R2, !PT ;  /* 0x00000002b9027209 */ /* 0x004fc80007810000 */
[----:B------:R-:W-:-:S04]  /*1c1b0*/  FMNMX.FTZ R2, R177, R2, !PT ;  /* 0x00000002b1027209 */ /* 0x000fc80007810000 */
        /* <DEDUP_REMOVED lines=11> */
[----:B---3--:R-:W-:-:S04]  /*1c270*/  FMNMX.FTZ R2, R182, R2, !PT ;  /* 0x00000002b6027209 */ /* 0x008fc80007810000 */
[----:B----4-:R-:W-:-:S04]  /*1c280*/  FMNMX.FTZ R2, R153, R2, !PT ;  /* 0x0000000299027209 */ /* 0x010fc80007810000 */
[----:B------:R-:W-:-:S05]  /*1c290*/  FMNMX.FTZ R5, R157, R2, !PT ;  /* 0x000000029d057209 */ /* 0x000fca0007810000 */
[----:B------:R-:W0:Y:S02]  /*1c2a0*/  SHFL.BFLY PT, R2, R5, 0x2, 0x1f ;  /* 0x0c401f0005027f89 */ /* 0x000e2400000e0000 */
[----:B0-----:R-:W-:-:S05]  /*1c2b0*/  FMNMX.FTZ R5, R5, R2, !PT ;  /* 0x0000000205057209 */ /* 0x001fca0007810000 */
[----:B------:R-:W0:Y:S02]  /*1c2c0*/  SHFL.BFLY PT, R2, R5, 0x1, 0x1f ;  /* 0x0c201f0005027f89 */ /* 0x000e2400000e0000 */
[----:B0-----:R-:W-:Y:S01]  /*1c2d0*/  FMNMX.FTZ R5, R5, R2, !PT ;  /* 0x0000000205057209 */ /* 0x001fe20007810000 */
[----:B------:R-:W-:-:S04]  /*1c2e0*/  IMAD.U32 R2, RZ, RZ, UR38 ;  /* 0x00000026ff027e24 */ /* 0x000fc8000f8e00ff */
[----:B------:R-:W-:-:S04]  /*1c2f0*/  FADD.FTZ R8, -R5, R8 ;  /* 0x0000000805087221 */ /* 0x000fc80000010100 */
[----:B------:R-:W-:Y:S01]  /*1c300*/  FMUL.FTZ R183, R8, R2 ;  /* 0x0000000208b77220 */ /* 0x000fe20000410000 */
[----:B------:R-:W-:-:S03]  /*1c310*/  FMNMX.FTZ R8, R184, R3, !PT ;  /* 0x00000003b8087209 */ /* 0x000fc60007810000 */
[----:B------:R0:W-:Y:S01]  /*1c320*/  MUFU.EX2 R3, R183 ;  /* 0x000000b700037308 */ /* 0x0001e20000000800 */
[----:B-----5:R-:W-:-:S04]  /*1c330*/  FMNMX.FTZ R8, R176, R8, !PT ;  /* 0x00000008b0087209 */ /* 0x020fc80007810000 */
[----:B------:R-:W-:Y:S01]  /*1c340*/  FMNMX.FTZ R8, R178, R8, !PT ;  /* 0x00000008b2087209 */ /* 0x000fe20007810000 */
[----:B0-----:R-:W-:-:S04]  /*1c350*/  FMUL.FTZ R183, R5, R2 ;  /* 0x0000000205b77220 */ /* 0x001fc80000410000 */
        /* <DEDUP_REMOVED lines=14> */
[----:B------:R-:W0:Y:S01]  /*1c440*/  MUFU.EX2 R208, R208 ;  /* 0x000000d000d07308 */ /* 0x000e220000000800 */
[-CC-:B------:R-:W-:Y:S01]  /*1c450*/  FFMA.FTZ R200, R168, R2.reuse, -R183.reuse ;  /* 0x00000002a8c87223 */ /* 0x180fe200000108b7 */
[--C-:B------:R-:W-:Y:S01]  /*1c460*/  FFMA.FTZ R168, R169, R2, -R183.reuse ;  /* 0x00000002a9a87223 */ /* 0x100fe200000108b7 */
[----:B------:R-:W-:Y:S01]  /*1c470*/  FMNMX.FTZ R0, R174, R0, !PT ;  /* 0x00000000ae007209 */ /* 0x000fe20007810000 */
[-CC-:B------:R-:W-:Y:S01]  /*1c480*/  FFMA.FTZ R202, R172, R2.reuse, -R183.reuse ;  /* 0x00000002acca7223 */ /* 0x180fe200000108b7 */
[----:B------:R-:W-:-:S02]  /*1c490*/  FFMA.FTZ R169, R173, R2, -R183 ;  /* 0x00000002ada97223 */ /* 0x000fc400000108b7 */
[----:B------:R-:W-:Y:S01]  /*1c4a0*/  FMNMX.FTZ R0, R175, R0, !PT ;  /* 0x00000000af007209 */ /* 0x000fe20007810000 */
[----:B------:R-:W1:Y:S03]  /*1c4b0*/  MUFU.EX2 R210, R210 ;  /* 0x000000d200d27308 */ /* 0x000e660000000800 */
[----:B------:R-:W-:-:S04]  /*1c4c0*/  FMNMX.FTZ R0, R162, R0, !PT ;  /* 0x00000000a2007209 */ /* 0x000fc80007810000 */
[----:B------:R-:W-:Y:S01]  /*1c4d0*/  FMNMX.FTZ R0, R163, R0, !PT ;  /* 0x00000000a3007209 */ /* 0x000fe20007810000 */
[----:B------:R-:W2:Y:S01]  /*1c4e0*/  MUFU.EX2 R186, R186 ;  /* 0x000000ba00ba7308 */ /* 0x000ea20000000800 */
[----:B0-----:R-:W-:Y:S01]  /*1c4f0*/  FFMA.FTZ R13, R3, R13, R208 ;  /* 0x0000000d030d7223 */ /* 0x001fe200000100d0 */
[----:B------:R-:W-:Y:S02]  /*1c500*/  F2FP.F16.F32.PACK_AB R208, R8, R208 ;  /* 0x000000d008d0723e */ /* 0x000fe400000000ff */
[----:B------:R-:W-:Y:S01]  /*1c510*/  FMNMX.FTZ R0, R166, R0, !PT ;  /* 0x00000000a6007209 */ /* 0x000fe20007810000 */
[----:B------:R-:W-:-:S03]  /*1c520*/  FADD.FTZ R13, R8, R13 ;  /* 0x0000000d080d7221 */ /* 0x000fc60000010000 */
        /* <DEDUP_REMOVED lines=8> */
[----:B------:R-:W0:Y:S04]  /*1c5b0*/  SHFL.BFLY PT, R4, R0, 0x2, 0x1f ;  /* 0x0c401f0000047f89 */ /* 0x000e2800000e0000 */
[----:B------:R-:W-:Y:S08]  /*1c5c0*/  MUFU.EX2 R21, R21 ;  /* 0x0000001500157308 */ /* 0x000ff00000000800 */
[----:B------:R-:W-:Y:S08]  /*1c5d0*/  MUFU.EX2 R200, R200 ;  /* 0x000000c800c87308 */ /* 0x000ff00000000800 */
[----:B------:R-:W-:Y:S01]  /*1c5e0*/  MUFU.EX2 R168, R168 ;  /* 0x000000a800a87308 */ /* 0x000fe20000000800 */
[----:B0-----:R-:W-:-:S07]  /*1c5f0*/  FMNMX.FTZ R0, R0, R4, !PT ;  /* 0x0000000400007209 */ /* 0x001fce0007810000 */
[----:B------:R-:W-:Y:S01]  /*1c600*/  MUFU.EX2 R202, R202 ;  /* 0x000000ca00ca7308 */ /* 0x000fe20000000800 */
[----:B------:R-:W0:Y:S07]  /*1c610*/  SHFL.BFLY PT, R4, R0, 0x1, 0x1f ;  /* 0x0c201f0000047f89 */ /* 0x000e2e00000e0000 */
[----:B------:R-:W-:Y:S01]  /*1c620*/  MUFU.EX2 R169, R169 ;  /* 0x000000a900a97308 */ /* 0x000fe20000000800 */
[----:B------:R-:W-:Y:S02]  /*1c630*/  WARPGROUP.DEPBAR.LE gsb0, 0x0 ;  /* 0x00008000000079c5 */ /* 0x000fe40000010000 */
[----:B------:R-:W-:Y:S01]  /*1c640*/  WARPGROUP.ARRIVE ;  /* 0x00000000000079c5 */ /* 0x000fe20000000000 */
[-CC-:B------:R-:W-:Y:S01]  /*1c650*/  FFMA.FTZ R196, R160, R2.reuse, -R183.reuse ;  /* 0x00000002a0c47223 */ /* 0x180fe200000108b7 */
[--C-:B------:R-:W-:Y:S01]  /*1c660*/  FFMA.FTZ R160, R161, R2, -R183.reuse ;  /* 0x00000002a1a07223 */ /* 0x100fe200000108b7 */
[----:B0-----:R-:W-:Y:S01]  /*1c670*/  FMNMX.FTZ R4, R0, R4, !PT ;  /* 0x0000000400047209 */ /* 0x001fe20007810000 */
[-CC-:B------:R-:W-:Y:S01]  /*1c680*/  FFMA.FTZ R198, R164, R2.reuse, -R183.reuse ;  /* 0x00000002a4c67223 */ /* 0x180fe200000108b7 */
[----:B------:R-:W-:Y:S01]  /*1c690*/  FFMA.FTZ R161, R165, R2, -R183 ;  /* 0x00000002a5a17223 */ /* 0x000fe200000108b7 */
[----:B------:R-:W-:Y:S01]  /*1c6a0*/  HGMMA.64x256x16.F32 R24, R192, gdesc[UR4].tnspB, R24, gsb0 ;  /* 0x43e00004c0187df0 */ /* 0x000fe20008000818 */
[----:B------:R-:W-:Y:S01]  /*1c6b0*/  MUFU.EX2 R196, R196 ;  /* 0x000000c400c47308 */ /* 0x000fe20000000800 */
[----:B------:R-:W-:-:S04]  /*1c6c0*/  FADD.FTZ R0, -R4, R7 ;  /* 0x0000000704007221 */ /* 0x000fc80000010100 */
[----:B------:R-:W-:-:S03]  /*1c6d0*/  FMUL.FTZ R0, R0, R2 ;  /* 0x0000000200007220 */ /* 0x000fc60000410000 */
[----:B------:R0:W-:Y:S08]  /*1c6e0*/  MUFU.EX2 R7, R157 ;  /* 0x0000009d00077308 */ /* 0x0001f00000000800 */
[----:B------:R-:W-:Y:S01]  /*1c6f0*/  MUFU.EX2 R0, R0 ;  /* 0x0000000000007308 */ /* 0x000fe20000000800 */
[----:B0-----:R-:W-:-:S05]  /*1c700*/  @!P1 VIADD R157, R11, 0x38840 ;  /* 0x000388400b9d9836 */ /* 0x001fca0000000000 */
[----:B------:R-:W-:Y:S02]  /*1c710*/  @!P1 PRMT R157, RZ, 0x654, R157 ;  /* 0x00000654ff9d9816 */ /* 0x000fe4000000009d */
[----:B------:R-:W-:Y:S08]  /*1c720*/  MUFU.EX2 R160, R160 ;  /* 0x000000a000a07308 */ /* 0x000ff00000000800 */
[----:B------:R-:W-:Y:S08]  /*1c730*/  MUFU.EX2 R198, R198 ;  /* 0x000000c600c67308 */ /* 0x000ff00000000800 */
[----:B------:R-:W-:Y:S01]  /*1c740*/  MUFU.EX2 R161, R161 ;  /* 0x000000a100a17308 */ /* 0x000fe20000000800 */
[----:B------:R-:W-:-:S02]  /*1c750*/  WARPGROUP.DEPBAR.LE gsb0, 0x0 ;  /* 0x00008000000079c5 */ /* 0x000fc40000010000 */
[-CC-:B------:R-:W-:Y:S01]  /*1c760*/  FFMA.FTZ R194, R153, R2.reuse, -R183.reuse ;  /* 0x0000000299c27223 */ /* 0x180fe200000108b7 */
[-C--:B------:R-:W-:Y:S01]  /*1c770*/  FMUL.FTZ R153, R4, R2.reuse ;  /* 0x0000000204997220 */ /* 0x080fe20000410000 */
[----:B------:R1:W-:Y:S01]  /*1c780*/  @!P1 SYNCS.ARRIVE.TRANS64.RED.A1T0 RZ, [R157+URZ], RZ ;  /* 0x000000ff9dff99a7 */ /* 0x0003e2000810043f */
[-CC-:B------:R-:W-:Y:S01]  /*1c790*/  FFMA.FTZ R192, R152, R2.reuse, -R183.reuse ;  /* 0x0000000298c07223 */ /* 0x180fe200000108b7 */
[-C--:B------:R-:W-:Y:S01]  /*1c7a0*/  FFMA.FTZ R152, R182, R2.reuse, -R183 ;  /* 0x00000002b6987223 */ /* 0x080fe200000108b7 */
[-CC-:B------:R-:W-:Y:S01]  /*1c7b0*/  FFMA.FTZ R209, R10, R2.reuse, -R153.reuse ;  /* 0x000000020ad17223 */ /* 0x180fe20000010899 */
[-CC-:B------:R-:W-:Y:S01]  /*1c7c0*/  FFMA.FTZ R10, R14, R2.reuse, -R153.reuse ;  /* 0x000000020e0a7223 */ /* 0x180fe20000010899 */
[-CC-:B------:R-:W-:Y:S01]  /*1c7d0*/  FFMA.FTZ R211, R15, R2.reuse, -R153.reuse ;  /* 0x000000020fd37223 */ /* 0x180fe20000010899 */
[-CC-:B------:R-:W-:Y:S01]  /*1c7e0*/  FFMA.FTZ R14, R184, R2.reuse, -R153.reuse ;  /* 0x00000002b80e7223 */ /* 0x180fe20000010899 */
[-CC-:B------:R-:W-:Y:S01]  /*1c7f0*/  FFMA.FTZ R205, R176, R2.reuse, -R153.reuse ;  /* 0x00000002b0cd7223 */ /* 0x180fe20000010899 */
[-CC-:B------:R-:W-:Y:S01]  /*1c800*/  FFMA.FTZ R15, R178, R2.reuse, -R153.reuse ;  /* 0x00000002b20f7223 */ /* 0x180fe20000010899 */
[----:B------:R-:W0:Y:S01]  /*1c810*/  MUFU.EX2 R209, R209 ;  /* 0x000000d100d17308 */ /* 0x000e220000000800 */
[-CC-:B------:R-:W-:Y:S01]  /*1c820*/  FFMA.FTZ R207, R179, R2.reuse, -R153.reuse ;  /* 0x00000002b3cf7223 */ /* 0x180fe20000010899 */
[-C--:B------:R-:W-:Y:S01]  /*1c830*/  FFMA.FTZ R156, R156, R2.reuse, -R153 ;  /* 0x000000029c9c7223 */ /* 0x080fe20000010899 */
[----:B-1----:R-:W-:Y:S01]  /*1c840*/  FADD.FTZ R157, R210, R13 ;  /* 0x0000000dd29d7221 */ /* 0x002fe20000010000 */
[-CC-:B------:R-:W-:Y:S01]  /*1c850*/  FFMA.FTZ R201, R170, R2.reuse, -R153.reuse ;  /* 0x00000002aac97223 */ /* 0x180fe20000010899 */
[-CC-:B------:R-:W-:Y:S01]  /*1c860*/  FFMA.FTZ R171, R171, R2.reuse, -R153.reuse ;  /* 0x00000002abab7223 */ /* 0x180fe20000010899 */
[-C--:B------:R-:W-:Y:S01]  /*1c870*/  FFMA.FTZ R203, R174, R2.reuse, -R153 ;  /* 0x00000002aecb7223 */ /* 0x080fe20000010899 */
[----:B--2---:R-:W-:Y:S01]  /*1c880*/  FADD.FTZ R157, R186, R157 ;  /* 0x0000009dba9d7221 */ /* 0x004fe20000010000 */
[----:B------:R-:W1:Y:S01]  /*1c890*/  MUFU.EX2 R10, R10 ;  /* 0x0000000a000a7308 */ /* 0x000e620000000800 */
[-CC-:B------:R-:W-:Y:S01]  /*1c8a0*/  FFMA.FTZ R175, R175, R2.reuse, -R153.reuse ;  /* 0x00000002afaf7223 */ /* 0x180fe20000010899 */
[-CC-:B------:R-:W-:Y:S01]  /*1c8b0*/  FFMA.FTZ R197, R162, R2.reuse, -R153.reuse ;  /* 0x00000002a2c57223 */ /* 0x180fe20000010899 */
[-CC-:B------:R-:W-:Y:S01]  /*1c8c0*/  FFMA.FTZ R163, R163, R2.reuse, -R153.reuse ;  /* 0x00000002a3a37223 */ /* 0x180fe20000010899 */
[-CC-:B------:R-:W-:Y:S01]  /*1c8d0*/  FFMA.FTZ R199, R166, R2.reuse, -R153.reuse ;  /* 0x00000002a6c77223 */ /* 0x180fe20000010899 */
[-CC-:B------:R-:W-:Y:S01]  /*1c8e0*/  FFMA.FTZ R167, R167, R2.reuse, -R153.reuse ;  /* 0x00000002a7a77223 */ /* 0x180fe20000010899 */
[-CC-:B------:R-:W-:Y:S01]  /*1c8f0*/  FFMA.FTZ R155, R155, R2.reuse, -R153.reuse ;  /* 0x000000029b9b7223 */ /* 0x180fe20000010899 */
[----:B------:R-:W-:Y:S01]  /*1c900*/  FFMA.FTZ R158, R158, R2, -R153 ;  /* 0x000000029e9e7223 */ /* 0x000fe20000010899 */
[----:B------:R-:W2:Y:S01]  /*1c910*/  MUFU.EX2 R211, R211 ;  /* 0x000000d300d37308 */ /* 0x000ea20000000800 */
[----:B0-----:R-:W-:Y:S01]  /*1c920*/  FFMA.FTZ R12, R0, R12, R209 ;  /* 0x0000000c000c7223 */ /* 0x001fe200000100d1 */
[----:B------:R-:W-:-:S06]  /*1c930*/  F2FP.F16.F32.PACK_AB R210, R186, R210 ;  /* 0x000000d2bad2723e */ /* 0x000fcc00000000ff */
[----:B------:R-:W0:Y:S01]  /*1c940*/  MUFU.EX2 R14, R14 ;  /* 0x0000000e000e7308 */ /* 0x000e220000000800 */
[C---:B-1----:R-:W-:Y:S01]  /*1c950*/  FADD.FTZ R12, R10.reuse, R12 ;  /* 0x0000000c0a0c7221 */ /* 0x042fe20000010000 */
[----:B------:R-:W-:Y:S01]  /*1c960*/  F2FP.F16.F32.PACK_AB R209, R10, R209 ;  /* 0x000000d10ad1723e */ /* 0x000fe200000000ff */
[----:B------:R-:W-:-:S05]  /*1c970*/  IMAD.MOV.U32 R10, RZ, RZ, R220 ;  /* 0x000000ffff0a7224 */ /* 0x000fca00078e00dc */
[----:B------:R-:W1:Y:S01]  /*1c980*/  MUFU.EX2 R205, R205 ;  /* 0x000000cd00cd7308 */ /* 0x000e620000000800 */
[----:B--2---:R-:W-:-:S07]  /*1c990*/  FADD.FTZ R13, R211, R12 ;  /* 0x0000000cd30d7221 */ /* 0x004fce0000010000 */
[----:B------:R-:W2:Y:S01]  /*1c9a0*/  MUFU.EX2 R15, R15 ;  /* 0x0000000f000f7308 */ /* 0x000ea20000000800 */
[C---:B0-----:R-:W-:Y:S01]  /*1c9b0*/  FADD.FTZ R13, R14.reuse, R13 ;  /* 0x0000000d0e0d7221 */ /* 0x041fe20000010000 */
[----:B------:R-:W-:-:S06]  /*1c9c0*/  F2FP.F16.F32.PACK_AB R211, R14, R211 ;  /* 0x000000d30ed3723e */ /* 0x000fcc00000000ff */
[----:B------:R-:W0:Y:S08]  /*1c9d0*/  MUFU.EX2 R207, R207 ;  /* 0x000000cf00cf7308 */ /* 0x000e300000000800 */
[----:B------:R3:W4:Y:S08]  /*1c9e0*/  MUFU.EX2 R11, R156 ;  /* 0x0000009c000b7308 */ /* 0x0007300000000800 */
[----:B------:R-:W5:Y:S01]  /*1c9f0*/  MUFU.EX2 R201, R201 ;  /* 0x000000c900c97308 */ /* 0x000f620000000800 */
[----:B---3--:R-:W-:-:S04]  /*1ca00*/  @!P1 PRMT R156, RZ, 0x654, R9 ;  /* 0x00000654ff9c9816 */ /* 0x008fc80000000009 */
[----:B------:R3:W-:Y:S03]  /*1ca10*/  @!P1 SYNCS.ARRIVE.TRANS64.RED.A1T0 RZ, [R156+URZ], RZ ;  /* 0x000000ff9cff99a7 */ /* 0x0007e6000810043f */
[----:B------:R-:W5:Y:S01]  /*1ca20*/  MUFU.EX2 R9, R171 ;  /* 0x000000ab00097308 */ /* 0x000f620000000800 */
[-CC-:B---3--:R-:W-:Y:S01]  /*1ca30*/  FFMA.FTZ R156, R154, R2.reuse, -R153.reuse ;  /* 0x000000029a9c7223 */ /* 0x188fe20000010899 */
[----:B------:R-:W-:Y:S01]  /*1ca40*/  FFMA.FTZ R153, R159, R2, -R153 ;  /* 0x000000029f997223 */ /* 0x000fe20000010899 */
[----:B------:R-:W-:Y:S01]  /*1ca50*/  FADD.FTZ R159, R204, R157 ;  /* 0x0000009dcc9f7221 */ /* 0x000fe20000010000 */
[----:B-1----:R-:W-:-:S04]  /*1ca60*/  FADD.FTZ R157, R205, R13 ;  /* 0x0000000dcd9d7221 */ /* 0x002fc80000010000 */
[----:B------:R-:W1:Y:S01]  /*1ca70*/  MUFU.EX2 R203, R203 ;  /* 0x000000cb00cb7308 */ /* 0x000e620000000800 */
[C---:B------:R-:W-:Y:S01]  /*1ca80*/  F2FP.F16.F32.PACK_AB R204, R20.reuse, R204 ;  /* 0x000000cc14cc723e */ /* 0x040fe200000000ff */
[----:B------:R-:W-:Y:S01]  /*1ca90*/  FADD.FTZ R13, R20, R159 ;  /* 0x0000009f140d7221 */ /* 0x000fe20000010000 */
[C---:B--2---:R-:W-:Y:S01]  /*1caa0*/  FADD.FTZ R157, R15.reuse, R157 ;  /* 0x0000009d0f9d7221 */ /* 0x044fe20000010000 */
[----:B------:R-:W-:Y:S02]  /*1cab0*/  F2FP.F16.F32.PACK_AB R205, R15, R205 ;  /* 0x000000cd0fcd723e */ /* 0x000fe400000000ff */
[----:B------:R-:W-:Y:S01]  /*1cac0*/  FADD.FTZ R13, R206, R13 ;  /* 0x0000000dce0d7221 */ /* 0x000fe20000010000 */
[----:B0-----:R-:W-:Y:S01]  /*1cad0*/  FADD.FTZ R157, R207, R157 ;  /* 0x0000009dcf9d7221 */ /* 0x001fe20000010000 */
[----:B------:R-:W0:Y:S01]  /*1cae0*/  MUFU.EX2 R154, R175 ;  /* 0x000000af009a7308 */ /* 0x000e220000000800 */
[C---:B------:R-:W-:Y:S01]  /*1caf0*/  F2FP.F16.F32.PACK_AB R206, R21.reuse, R206 ;  /* 0x000000ce15ce723e */ /* 0x040fe200000000ff */
[----:B------:R-:W-:Y:S01]  /*1cb00*/  FADD.FTZ R13, R21, R13 ;  /* 0x0000000d150d7221 */ /* 0x000fe20000010000 */
[C---:B----4-:R-:W-:Y:S01]  /*1cb10*/  FADD.FTZ R157, R11.reuse, R157 ;  /* 0x0000009d0b9d7221 */ /* 0x050fe20000010000 */
[----:B------:R-:W-:-:S02]  /*1cb20*/  F2FP.F16.F32.PACK_AB R207, R11, R207 ;  /* 0x000000cf0bcf723e */ /* 0x000fc400000000ff */
[----:B------:R-:W-:Y:S01]  /*1cb30*/  FADD.FTZ R13, R200, R13 ;  /* 0x0000000dc80d7221 */ /* 0x000fe20000010000 */
[----:B-----5:R-:W-:Y:S01]  /*1cb40*/  FADD.FTZ R157, R201, R157 ;  /* 0x0000009dc99d7221 */ /* 0x020fe20000010000 */
[----:B------:R-:W2:Y:S01]  /*1cb50*/  MUFU.EX2 R197, R197 ;  /* 0x000000c500c57308 */ /* 0x000ea20000000800 */
[C---:B------:R-:W-:Y:S01]  /*1cb60*/  F2FP.F16.F32.PACK_AB R201, R9.reuse, R201 ;  /* 0x000000c909c9723e */ /* 0x040fe200000000ff */
[C---:B------:R-:W-:Y:S01]  /*1cb70*/  FADD.FTZ R13, R168.reuse, R13 ;  /* 0x0000000da80d7221 */ /* 0x040fe20000010000 */
[----:B------:R-:W-:Y:S01]  /*1cb80*/  FADD.FTZ R157, R9, R157 ;  /* 0x0000009d099d7221 */ /* 0x000fe20000010000 */
[----:B------:R-:W-:Y:S01]  /*1cb90*/  F2FP.F16.F32.PACK_AB R200, R168, R200 ;  /* 0x000000c8a8c8723e */ /* 0x000fe200000000ff */
[----:B------:R-:W-:Y:S02]  /*1cba0*/  IMAD.MOV.U32 R9, RZ, RZ, R221 ;  /* 0x000000ffff097224 */ /* 0x000fe400078e00dd */
[----:B------:R-:W-:Y:S01]  /*1cbb0*/  FADD.FTZ R13, R202, R13 ;  /* 0x0000000dca0d7221 */ /* 0x000fe20000010000 */
[----:B-1----:R-:W-:Y:S01]  /*1cbc0*/  FADD.FTZ R157, R203, R157 ;  /* 0x0000009dcb9d7221 */ /* 0x002fe20000010000 */
[----:B------:R-:W1:Y:S01]  /*1cbd0*/  MUFU.EX2 R12, R163 ;  /* 0x000000a3000c7308 */ /* 0x000e620000000800 */
[C---:B------:R-:W-:Y:S01]  /*1cbe0*/  F2FP.F16.F32.PACK_AB R202, R169.reuse, R202 ;  /* 0x000000caa9ca723e */ /* 0x040fe200000000ff */
[----:B------:R-:W-:Y:S01]  /*1cbf0*/  FADD.FTZ R13, R169, R13 ;  /* 0x0000000da90d7221 */ /* 0x000fe20000010000 */
[C---:B0-----:R-:W-:Y:S01]  /*1cc00*/  FADD.FTZ R157, R154.reuse, R157 ;  /* 0x0000009d9a9d7221 */ /* 0x041fe20000010000 */
[----:B------:R-:W-:-:S02]  /*1cc10*/  F2FP.F16.F32.PACK_AB R203, R154, R203 ;  /* 0x000000cb9acb723e */ /* 0x000fc400000000ff */
[----:B------:R-:W-:Y:S01]  /*1cc20*/  FADD.FTZ R13, R196, R13 ;  /* 0x0000000dc40d7221 */ /* 0x000fe20000010000 */
[C---:B------:R-:W-:Y:S01]  /*1cc30*/  F2FP.F16.F32.PACK_AB R196, R160.reuse, R196 ;  /* 0x000000c4a0c4723e */ /* 0x040fe200000000ff */
[----:B------:R-:W0:Y:S01]  /*1cc40*/  MUFU.EX2 R199, R199 ;  /* 0x000000c700c77308 */ /* 0x000e220000000800 */
[----:B--2---:R-:W-:Y:S01]  /*1cc50*/  FADD.FTZ R157, R197, R157 ;  /* 0x0000009dc59d7221 */ /* 0x004fe20000010000 */
[----:B------:R-:W-:-:S04]  /*1cc60*/  FADD.FTZ R13, R160, R13 ;  /* 0x0000000da00d7221 */ /* 0x000fc80000010000 */
[----:B------:R-:W-:Y:S01]  /*1cc70*/  FADD.FTZ R13, R198, R13 ;  /* 0x0000000dc60d7221 */ /* 0x000fe20000010000 */
[C---:B------:R-:W-:Y:S01]  /*1cc80*/  F2FP.F16.F32.PACK_AB R198, R161.reuse, R198 ;  /* 0x000000c6a1c6723e */ /* 0x040fe200000000ff */
[----:B------:R-:W2:Y:S01]  /*1cc90*/  MUFU.EX2 R8, R167 ;  /* 0x000000a700087308 */ /* 0x000ea20000000800 */
[C---:B-1----:R-:W-:Y:S01]  /*1cca0*/  FADD.FTZ R157, R12.reuse, R157 ;  /* 0x0000009d0c9d7221 */ /* 0x042fe20000010000 */
[----:B------:R-:W-:Y:S01]  /*1ccb0*/  FADD.FTZ R13, R161, R13 ;  /* 0x0000000da10d7221 */ /* 0x000fe20000010000 */
[----:B------:R-:W-:-:S05]  /*1ccc0*/  F2FP.F16.F32.PACK_AB R197, R12, R197 ;  /* 0x000000c50cc5723e */ /* 0x000fca00000000ff */
[----:B------:R-:W1:Y:S01]  /*1ccd0*/  MUFU.EX2 R192, R192 ;  /* 0x000000c000c07308 */ /* 0x000e620000000800 */
[----:B0-----:R-:W-:-:S07]  /*1cce0*/  FADD.FTZ R157, R199, R157 ;  /* 0x0000009dc79d7221 */ /* 0x001fce0000010000 */
[----:B------:R-:W0:Y:S01]  /*1ccf0*/  MUFU.EX2 R156, R156 ;  /* 0x0000009c009c7308 */ /* 0x000e220000000800 */
[C---:B--2---:R-:W-:Y:S01]  /*1cd00*/  FADD.FTZ R157, R8.reuse, R157 ;  /* 0x0000009d089d7221 */ /* 0x044fe20000010000 */
[----:B------:R-:W-:Y:S01]  /*1cd10*/  F2FP.F16.F32.PACK_AB R199, R8, R199 ;  /* 0x000000c708c7723e */ /* 0x000fe200000000ff */
[----:B------:R-:W-:-:S05]  /*1cd20*/  IMAD.MOV.U32 R8, RZ, RZ, R5 ;  /* 0x000000ffff087224 */ /* 0x000fca00078e0005 */
[----:B------:R-:W2:Y:S01]  /*1cd30*/  MUFU.EX2 R152, R152 ;  /* 0x0000009800987308 */ /* 0x000ea20000000800 */
[----:B-1----:R-:W-:-:S07]  /*1cd40*/  FADD.FTZ R13, R192, R13 ;  /* 0x0000000dc00d7221 */ /* 0x002fce0000010000 */
[----:B------:R-:W1:Y:S01]  /*1cd50*/  MUFU.EX2 R155, R155 ;  /* 0x0000009b009b7308 */ /* 0x000e620000000800 */
[----:B0-----:R-:W-:-:S07]  /*1cd60*/  FADD.FTZ R157, R156, R157 ;  /* 0x0000009d9c9d7221 */ /* 0x001fce0000010000 */
[----:B------:R-:W0:Y:S01]  /*1cd70*/  MUFU.EX2 R194, R194 ;  /* 0x000000c200c27308 */ /* 0x000e220000000800 */
[C---:B--2---:R-:W-:Y:S01]  /*1cd80*/  FADD.FTZ R13, R152.reuse, R13 ;  /* 0x0000000d980d7221 */ /* 0x044fe20000010000 */
[----:B------:R-:W-:-:S06]  /*1cd90*/  F2FP.F16.F32.PACK_AB R192, R152, R192 ;  /* 0x000000c098c0723e */ /* 0x000fcc00000000ff */
[----:B------:R-:W2:Y:S01]  /*1cda0*/  MUFU.EX2 R158, R158 ;  /* 0x0000009e009e7308 */ /* 0x000ea20000000800 */
[C---:B-1----:R-:W-:Y:S01]  /*1cdb0*/  FADD.FTZ R157, R155.reuse, R157 ;  /* 0x0000009d9b9d7221 */ /* 0x042fe20000010000 */
[----:B------:R-:W-:-:S06]  /*1cdc0*/  F2FP.F16.F32.PACK_AB R193, R155, R156 ;  /* 0x0000009c9bc1723e */ /* 0x000fcc00000000ff */
[----:B------:R-:W1:Y:S01]  /*1cdd0*/  MUFU.EX2 R153, R153 ;  /* 0x0000009900997308 */ /* 0x000e620000000800 */
[----:B0-----:R-:W-:Y:S01]  /*1cde0*/  FADD.FTZ R13, R194, R13 ;  /* 0x0000000dc20d7221 */ /* 0x001fe20000010000 */
[----:B------:R-:W-:-:S03]  /*1cdf0*/  F2FP.F16.F32.PACK_AB R194, R7, R194 ;  /* 0x000000c207c2723e */ /* 0x000fc600000000ff */
[----:B------:R-:W-:Y:S01]  /*1ce00*/  FADD.FTZ R13, R7, R13 ;  /* 0x0000000d070d7221 */ /* 0x000fe20000010000 */
[----:B------:R-:W-:Y:S01]  /*1ce10*/  MOV R7, R4 ;  /* 0x0000000400077202 */ /* 0x000fe20000000f00 */
[----:B--2---:R-:W-:-:S04]  /*1ce20*/  FADD.FTZ R157, R158, R157 ;  /* 0x0000009d9e9d7221 */ /* 0x004fc80000010000 */
[C---:B-1----:R-:W-:Y:S01]  /*1ce30*/  FADD.FTZ R12, R153.reuse, R157 ;  /* 0x0000009d990c7221 */ /* 0x042fe20000010000 */
[----:B------:R-:W-:Y:S01]  /*1ce40*/  F2FP.F16.F32.PACK_AB R195, R153, R158 ;  /* 0x0000009e99c3723e */ /* 0x000fe200000000ff */
[----:B------:R-:W-:Y:S06]  /*1ce50*/  @P2 BRA `(.L_x_648) ;  /* 0xffffffb000a42947 */ /* 0x000fec000383ffff */
.L_x_637:
[----:B------:R-:W-:Y:S05]  /*1ce60*/  BSYNC B0 ;  /* 0x0000000000007941 */ /* 0x000fea0003800000 */
.L_x_636:
        /* <DEDUP_REMOVED lines=131> */
.L_x_649:
[----:B------:R-:W-:Y:S01]  /*1d6a0*/  IMAD R3, R220, 0x8, R18 ;  /* 0x00000008dc037824 */ /* 0x000fe200078e0212 */
[----:B------:R-:W-:-:S04]  /*1d6b0*/  SHF.L.U32 R0, R221, 0x1f, RZ ;  /* 0x0000001fdd007819 */ /* 0x000fc800000006ff */
[----:B------:R0:W1:Y:S01]  /*1d6c0*/  SYNCS.PHASECHK.TRANS64.TRYWAIT P2, [R3+URZ+0x38850], R0 ;  /* 0x03885000030075a7 */ /* 0x000062000804017f */
[----:B------:R-:W-:Y:S05]  /*1d6d0*/  @!P0 BRA `(.L_x_650) ;  /* 0x0000000000048947 */ /* 0x000fea0003800000 */
[----:B------:R-:W-:Y:S01]  /*1d6e0*/  BPT.TRAP 0x1 ;  /* 0x000000040000795c */ /* 0x000fe20000300000 */
.L_x_650:
[----:B------:R-:W-:Y:S04]  /*1d6f0*/  BSSY B0, `(.L_x_651) ;  /* 0x0000004000007945 */ /* 0x000fe80003800000 */
[----:B-1----:R-:W-:Y:S05]  /*1d700*/  @P2 BRA `(.L_x_652) ;  /* 0x0000000000082947 */ /* 0x002fea0003800000 */
[----:B------:R-:W1:Y:S02]  /*1d710*/  SYNCS.PHASECHK.TRANS64.TRYWAIT P0, [R3+URZ+0x38850], R0 ;  /* 0x03885000030075a7 */ /* 0x000e64000800017f */
[----:B-1----:R-:W-:Y:S05]  /*1d720*/  @!P0 BRA `(.L_x_653) ;  /* 0x000000ec00848947 */ /* 0x002fea0003800000 */
.L_x_652:
[----:B------:R-:W-:Y:S05]  /*1d730*/  BSYNC B0 ;  /* 0x0000000000007941 */ /* 0x000fea0003800000 */
.L_x_651:
[----:B------:R-:W-:Y:S01]  /*1d740*/  VIADD R18, R18, 0x400 ;  /* 0x0000040012127836 */ /* 0x000fe20000000000 */
[----:B------:R-:W2:Y:S01]  /*1d750*/  LDL.LU R168, [R1+0x60] ;  /* 0x0000600001a87983 */ /* 0x000ea20000300800 */
[----:B------:R-:W-:Y:S01]  /*1d760*/  MOV R7, 0x40000040 ;  /* 0x4000004000077802 */ /* 0x000fe20000000f00 */
[----:B------:R-:W-:Y:S01]  /*1d770*/  WARPGROUP.ARRIVE ;  /* 0x00000000000079c5 */ /* 0x000fe20000000000 */
[----:B------:R-:W-:Y:S01]  /*1d780*/  IMAD.MOV.U32 R9, RZ, RZ, 0x40000040 ;  /* 0x40000040ff097424 */ /* 0x000fe200078e00ff */
[----:B------:R-:W-:Y:S01]  /*1d790*/  SHF.R.U32.HI R18, RZ, 0x4, R18 ;  /* 0x00000004ff127819 */ /* 0x000fe20000011612 */
[----:B01----:R-:W0:Y:S01]  /*1d7a0*/  SHFL.BFLY PT, R0, R13, 0x2, 0x1f ;  /* 0x0c401f000d007f89 */ /* 0x003e2200000e0000 */
[----:B------:R-:W-:Y:S01]  /*1d7b0*/  R2UR UR7, R7 ;  /* 0x00000000070772ca */ /* 0x000fe200000e0000 */
[----:B------:R-:W-:Y:S01]  /*1d7c0*/  IMAD.MOV.U32 R166, RZ, RZ, -0x800000 ;  /* 0xff800000ffa67424 */ /* 0x000fe200078e00ff */
[----:B------:R-:W-:Y:S01]  /*1d7d0*/  LOP3.LUT R18, R18, 0x3fff, RZ, 0xc0, !PT ;  /* 0x00003fff12127812 */ /* 0x000fe200078ec0ff */
[----:B------:R-:W-:Y:S01]  /*1d7e0*/  @!P1 VIADD R3, R3, 0x38860 ;  /* 0x0003886003039836 */ /* 0x000fe20000000000 */
[----:B------:R-:W-:Y:S01]  /*1d7f0*/  MOV R7, 0x40000040 ;  /* 0x4000004000077802 */ /* 0x000fe20000000f00 */
[----:B------:R-:W-:Y:S01]  /*1d800*/  IMAD.MOV.U32 R167, RZ, RZ, -0x800000 ;  /* 0xff800000ffa77424 */ /* 0x000fe200078e00ff */
[----:B------:R-:W-:-:S02]  /*1d810*/  LOP3.LUT R18, R18, 0x2800000, RZ, 0xfc, !PT ;  /* 0x0280000012127812 */ /* 0x000fc400078efcff */
[----:B------:R-:W-:-:S03]  /*1d820*/  @!P1 PRMT R3, RZ, 0x654, R3 ;  /* 0x00000654ff039816 */ /* 0x000fc60000000003 */
[C---:B------:R-:W-:Y:S01]  /*1d830*/  IMAD R6, R220.reuse, 0xa00, R18 ;  /* 0x00000a00dc067824 */ /* 0x040fe200078e0212 */
[----:B------:R-:W-:Y:S01]  /*1d840*/  IADD3 R220, R220, 0x1, RZ ;  /* 0x00000001dcdc7810 */ /* 0x000fe20007ffe0ff */
[----:B------:R-:W-:Y:S02]  /*1d850*/  IMAD.MOV.U32 R18, RZ, RZ, RZ ;  /* 0x000000ffff127224 */ /* 0x000fe400078e00ff */
[C---:B------:R-:W-:Y:S01]  /*1d860*/  VIADD R8, R6.reuse, 0x80 ;  /* 0x0000008006087836 */ /* 0x040fe20000000000 */
[----:B------:R-:W-:Y:S02]  /*1d870*/  R2UR UR6, R6 ;  /* 0x00000000060672ca */ /* 0x000fe400000e0000 */
[----:B------:R-:W-:-:S04]  /*1d880*/  ISETP.NE.AND P2, PT, R220, 0x2, PT ;  /* 0x00000002dc00780c */ /* 0x000fc80003f45270 */
[----:B------:R-:W-:Y:S01]  /*1d890*/  SEL R220, R220, RZ, P2 ;  /* 0x000000ffdcdc7207 */ /* 0x000fe20001000000 */
[----:B0-----:R-:W-:-:S06]  /*1d8a0*/  FADD.FTZ R0, R0, R13 ;  /* 0x0000000d00007221 */ /* 0x001fcc0000010000 */
[----:B------:R-:W-:Y:S01]  /*1d8b0*/  HGMMA.64x256x16.F32 R24, R208, gdesc[UR4].tnspB, R24, gsb0 ;  /* 0x43e00004d0187df0 */ /* 0x000fe20008000818 */
[----:B------:R-:W-:Y:S01]  /*1d8c0*/  R2UR UR6, R8 ;  /* 0x00000000080672ca */ /* 0x000fe200000e0000 */
[----:B------:R-:W-:Y:S01]  /*1d8d0*/  VIADD R8, R6, 0x100 ;  /* 0x0000010006087836 */ /* 0x000fe20000000000 */
[----:B------:R-:W-:Y:S02]  /*1d8e0*/  R2UR UR7, R9 ;  /* 0x00000000090772ca */ /* 0x000fe400000e0000 */
[----:B------:R-:W-:Y:S01]  /*1d8f0*/  MOV R9, 0x40000040 ;  /* 0x4000004000097802 */ /* 0x000fe20000000f00 */
        /* <DEDUP_REMOVED lines=23> */
[----:B------:R-:W0:Y:S04]  /*1da70*/  SHFL.BFLY PT, R6, R12, 0x2, 0x1f ;  /* 0x0c401f000c067f89 */ /* 0x000e2800000e0000 */
[----:B------:R-:W1:Y:S01]  /*1da80*/  SHFL.BFLY PT, R7, R0, 0x1, 0x1f ;  /* 0x0c201f0000077f89 */ /* 0x000e6200000e0000 */
[----:B0-----:R-:W-:Y:S01]  /*1da90*/  FADD.FTZ R6, R6, R12 ;  /* 0x0000000c06067221 */ /* 0x001fe20000010000 */
[----:B-1----:R-:W-:-:S04]  /*1daa0*/  FADD.FTZ R0, R0, R7 ;  /* 0x0000000700007221 */ /* 0x002fc80000010000 */
[----:B------:R-:W0:Y:S01]  /*1dab0*/  SHFL.BFLY PT, R8, R6, 0x1, 0x1f ;  /* 0x0c201f0006087f89 */ /* 0x000e2200000e0000 */
[----:B------:R-:W-:-:S13]  /*1dac0*/  FSETP.NE.FTZ.AND P0, PT, R0, RZ, PT ;  /* 0x000000ff0000720b */ /* 0x000fda0003f15000 */
[----:B------:R-:W1:Y:S01]  /*1dad0*/  @P0 MUFU.LG2 R7, R0 ;  /* 0x0000000000070308 */ /* 0x000e620000000c00 */
[----:B0-----:R-:W-:Y:S01]  /*1dae0*/  FADD.FTZ R6, R6, R8 ;  /* 0x0000000806067221 */ /* 0x001fe20000010000 */
[----:B------:R-:W-:-:S06]  /*1daf0*/  @P0 FMUL.FTZ R8, R2, 0.69314718246459960938 ;  /* 0x3f31721802080820 */ /* 0x000fcc0000410000 */
[----:B------:R0:W-:Y:S01]  /*1db00*/  @P0 MUFU.RCP R18, R0 ;  /* 0x0000000000120308 */ /* 0x0001e20000001000 */
[----:B------:R-:W-:Y:S01]  /*1db10*/  FSETP.NE.FTZ.AND P3, PT, R6, RZ, PT ;  /* 0x000000ff0600720b */ /* 0x000fe20003f75000 */
[----:B-1----:R-:W-:Y:S01]  /*1db20*/  @P0 FMUL.FTZ R7, R7, 0.69314718246459960938 ;  /* 0x3f31721807070820 */ /* 0x002fe20000410000 */
[----:B0-----:R-:W-:-:S03]  /*1db30*/  IMAD.MOV.U32 R0, RZ, RZ, RZ ;  /* 0x000000ffff007224 */ /* 0x001fc600078e00ff */
[----:B------:R-:W-:Y:S01]  /*1db40*/  @P0 FFMA.FTZ R166, R8, R5, R7 ;  /* 0x0000000508a60223 */ /* 0x000fe20000010007 */
[----:B------:R-:W-:-:S07]  /*1db50*/  PLOP3.LUT P0, PT, PT, PT, PT, 0x8, 0x0 ;  /* 0x000000000000781c */ /* 0x000fce0003f0e170 */
[----:B------:R-:W0:Y:S08]  /*1db60*/  @P3 MUFU.LG2 R5, R6 ;  /* 0x0000000600053308 */ /* 0x000e300000000c00 */
[----:B------:R1:W2:Y:S02]  /*1db70*/  @P3 MUFU.RCP R0, R6 ;  /* 0x0000000600003308 */ /* 0x0002a40000001000 */
[----:B-1----:R-:W-:Y:S01]  /*1db80*/  @P3 FMUL.FTZ R6, R2, 0.69314718246459960938 ;  /* 0x3f31721802063820 */ /* 0x002fe20000410000 */
[----:B------:R-:W-:Y:S01]  /*1db90*/  SEL R2, RZ, 0x1, P2 ;  /* 0x00000001ff027807 */ /* 0x000fe20001000000 */
[----:B0-----:R-:W-:-:S03]  /*1dba0*/  @P3 FMUL.FTZ R5, R5, 0.69314718246459960938 ;  /* 0x3f31721805053820 */ /* 0x001fc60000410000 */
[----:B------:R-:W-:Y:S01]  /*1dbb0*/  LOP3.LUT R221, R221, R2, RZ, 0x3c, !PT ;  /* 0x00000002dddd7212 */ /* 0x000fe200078e3cff */
[----:B------:R-:W-:Y:S01]  /*1dbc0*/  @P3 FFMA.FTZ R167, R6, R4, R5 ;  /* 0x0000000406a73223 */ /* 0x000fe20000010005 */
[----:B------:R-:W-:Y:S02]  /*1dbd0*/  WARPGROUP.DEPBAR.LE gsb0, 0x0 ;  /* 0x00008000000079c5 */ /* 0x000fe40000010000 */
[----:B------:R-:W-:-:S06]  /*1dbe0*/  WARPGROUP.ARRIVE ;  /* 0x00000000000079c5 */ /* 0x000fcc0000000000 */
[----:B------:R-:W-:Y:S03]  /*1dbf0*/  HGMMA.64x256x16.F32 R24, R192, gdesc[UR4].tnspB, R24, gsb0 ;  /* 0x43e00004c0187df0 */ /* 0x000fe60008000818 */
[----:B------:R-:W-:Y:S02]  /*1dc00*/  WARPGROUP.DEPBAR.LE gsb0, 0x0 ;  /* 0x00008000000079c5 */ /* 0x000fe40000010000 */
[----:B------:R0:W-:Y:S01]  /*1dc10*/  @!P1 SYNCS.ARRIVE.TRANS64.RED.A1T0 RZ, [R3+URZ], RZ ;  /* 0x000000ff03ff99a7 */ /* 0x0001e2000810043f */
[-C--:B------:R-:W-:Y:S01]  /*1dc20*/  FMUL.FTZ R152, R48, R18.reuse ;  /* 0x0000001230987220 */ /* 0x080fe20000410000 */
[-C--:B------:R-:W-:Y:S01]  /*1dc30*/  FMUL.FTZ R153, R49, R18.reuse ;  /* 0x0000001231997220 */ /* 0x080fe20000410000 */
[-C--:B------:R-:W-:Y:S01]  /*1dc40*/  FMUL.FTZ R2, R52, R18.reuse ;  /* 0x0000001234027220 */ /* 0x080fe20000410000 */
[-C--:B------:R-:W-:Y:S01]  /*1dc50*/  FMUL.FTZ R4, R56, R18.reuse ;  /* 0x0000001238047220 */ /* 0x080fe20000410000 */
[-C--:B------:R-:W-:Y:S01]  /*1dc60*/  FMUL.FTZ R5, R57, R18.reuse ;  /* 0x0000001239057220 */ /* 0x080fe20000410000 */
[-C--:B------:R-:W-:Y:S01]  /*1dc70*/  FMUL.FTZ R48, R108, R18.reuse ;  /* 0x000000126c307220 */ /* 0x080fe20000410000 */
[-C--:B------:R-:W-:Y:S01]  /*1dc80*/  FMUL.FTZ R49, R109, R18.reuse ;  /* 0x000000126d317220 */ /* 0x080fe20000410000 */
        /* <DEDUP_REMOVED lines=19> */
[-C--:B--2---:R-:W-:Y:S01]  /*1ddc0*/  FMUL.FTZ R108, R114, R0.reuse ;  /* 0x00000000726c7220 */ /* 0x084fe20000410000 */
        /* <DEDUP_REMOVED lines=100> */
[----:B------:R-:W-:-:S07]  /*1e410*/  FMUL.FTZ R129, R151, R0 ;  /* 0x0000000097817220 */ /* 0x000fce0000410000 */
.L_x_567:
[----:B------:R-:W0:Y:S08]  /*1e420*/  S2UR UR5, SR_CgaCtaId ;  /* 0x00000000000579c3 */ /* 0x000e300000008800 */
[----:B------:R-:W-:Y:S06]  /*1e430*/  BAR.SYNC.DEFER_BLOCKING 0x5, 0x180 ;  /* 0x0146000000007b1d */ /* 0x000fec0000010000 */
[----:B------:R-:W-:Y:S01]  /*1e440*/  UMOV UR4, 0x400 ;  /* 0x0000040000047882 */ /* 0x000fe20000000000 */
[----:B------:R-:W-:Y:S01]  /*1e450*/  BSSY B0, `(.L_x_654) ;  /* 0x0000472000007945 */ /* 0x000fe20003800000 */
[----:B0-----:R-:W-:-:S06]  /*1e460*/  ULEA UR4, UR5, UR4, 0x18 ;  /* 0x0000000405047291 */ /* 0x001fcc000f8ec03f */
[----:B------:R-:W-:-:S05]  /*1e470*/  MOV R18, UR4 ;  /* 0x0000000400127c02 */ /* 0x000fca0008000f00 */
[----:B------:R0:W1:Y:S01]  /*1e480*/  LDS.128 R140, [R18+0x388d0] ;  /* 0x0388d000128c7984 */ /* 0x0000620000000c00 */
[----:B------:R-:W-:Y:S06]  /*1e490*/  BAR.ARV 0x4, 0x180 ;  /* 0x0106000000007b1d */ /* 0x000fec0000002000 */
[----:B------:R-:W-:Y:S05]  /*1e4a0*/  @P0 BRA `(.L_x_655) ;  /* 0x0000003800180947 */ /* 0x000fea0003800000 */
[----:B------:R-:W2:Y:S01]  /*1e4b0*/  LDL R92, [R1+0x1ac] ;  /* 0x0001ac00015c7983 */ /* 0x000ea20000100800 */
[----:B------:R-:W-:Y:S01]  /*1e4c0*/  F2FP.F16.F32.PACK_AB R94, R163, R162 ;  /* 0x000000a2a35e723e */ /* 0x000fe200000000ff */
[----:B------:R-:W-:Y:S01]  /*1e4d0*/  ULDC.64 UR6, c[0x0][0xc00] ;  /* 0x0003000000067ab9 */ /* 0x000fe20000000a00 */
[----:B------:R-:W-:Y:S01]  /*1e4e0*/  F2FP.F16.F32.PACK_AB R95, R31, R30 ;  /* 0x0000001e1f5f723e */ /* 0x000fe200000000ff */
[----:B------:R-:W3:Y:S01]  /*1e4f0*/  S2R R0, SR_SWINHI ;  /* 0x0000000000007919 */ /* 0x000ee20000002f00 */
[----:B------:R-:W-:Y:S01]  /*1e500*/  F2FP.F16.F32.PACK_AB R96, R161, R160 ;  /* 0x000000a0a160723e */ /* 0x000fe200000000ff */
[----:B------:R-:W-:Y:S01]  /*1e510*/  ULDC.64 UR4, c[0x0][0xc08] ;  /* 0x0003020000047ab9 */ /* 0x000fe20000000a00 */
[----:B------:R-:W-:Y:S01]  /*1e520*/  F2FP.F16.F32.PACK_AB R97, R35, R34 ;  /* 0x000000222361723e */ /* 0x000fe200000000ff */
[----:B------:R-:W-:Y:S01]  /*1e530*/  ULDC.64 UR8, c[0x0][0x208] ;  /* 0x0000820000087ab9 */ /* 0x000fe20000000a00 */
[----:B------:R-:W-:Y:S02]  /*1e540*/  F2FP.F16.F32.PACK_AB R98, R159, R158 ;  /* 0x0000009e9f62723e */ /* 0x000fe400000000ff */
[----:B------:R-:W-:Y:S01]  /*1e550*/  F2FP.F16.F32.PACK_AB R99, R39, R38 ;  /* 0x000000262763723e */ /* 0x000fe200000000ff */
[----:B------:R-:W-:Y:S01]  /*1e560*/  BAR.SYNC.DEFER_BLOCKING 0x1, 0x100 ;  /* 0x0044000000007b1d */ /* 0x000fe20000010000 */
[----:B------:R-:W-:-:S04]  /*1e570*/  ISETP.NE.U32.AND P1, PT, RZ, UR6, PT ;  /* 0x00000006ff007c0c */ /* 0x000fc8000bf25070 */
[----:B------:R-:W-:Y:S02]  /*1e580*/  ISETP.NE.AND.EX P1, PT, RZ, UR7, PT, P1 ;  /* 0x00000007ff007c0c */ /* 0x000fe4000bf25310 */
[----:B------:R-:W-:Y:S02]  /*1e590*/  MOV R130, R18 ;  /* 0x0000001200827202 */ /* 0x000fe40000000f00 */
[----:B---3--:R-:W-:-:S03]  /*1e5a0*/  MOV R131, R0 ;  /* 0x0000000000837202 */ /* 0x008fc60000000f00 */
[----:B--2---:R-:W-:-:S04]  /*1e5b0*/  IMAD.WIDE R132, R92, 0x2, R130 ;  /* 0x000000025c847825 */ /* 0x004fc800078e0282 */
[----:B------:R-:W-:Y:S01]  /*1e5c0*/  IMAD.MOV.U32 R93, RZ, RZ, R133 ;  /* 0x000000ffff5d7224 */ /* 0x000fe200078e0085 */
[----:B------:R-:W-:-:S04]  /*1e5d0*/  LOP3.LUT R0, R132, 0x380, RZ, 0xc0, !PT ;  /* 0x0000038084007812 */ /* 0x000fc800078ec0ff */
[----:B------:R-:W-:-:S04]  /*1e5e0*/  SHF.R.U64 R0, R0, 0x3, RZ ;  /* 0x0000000300007819 */ /* 0x000fc800000012ff */
[----:B------:R-:W-:-:S04]  /*1e5f0*/  LOP3.LUT R92, R0, R132, RZ, 0x3c, !PT ;  /* 0x00000084005c7212 */ /* 0x000fc800078e3cff */
[----:B------:R-:W-:Y:S02]  /*1e600*/  MOV R0, R92 ;  /* 0x0000005c00007202 */ /* 0x000fe40000000f00 */
[----:B------:R-:W-:Y:S02]  /*1e610*/  F2FP.F16.F32.PACK_AB R92, R165, R164 ;  /* 0x000000a4a55c723e */ /* 0x000fe400000000ff */
[----:B------:R-:W-:-:S05]  /*1e620*/  F2FP.F16.F32.PACK_AB R93, R27, R26 ;  /* 0x0000001a1b5d723e */ /* 0x000fca00000000ff */
[----:B------:R2:W-:Y:S02]  /*1e630*/  STSM.16.M88.4 [R0], R92 ;  /* 0x0000005c00007844 */ /* 0x0005e40000000200 */
[----:B--2---:R-:W-:Y:S02]  /*1e640*/  IADD3 R92, P0, R132, 0x20, RZ ;  /* 0x00000020845c7810 */ /* 0x004fe40007f1e0ff */
[----:B------:R-:W-:Y:S02]  /*1e650*/  F2FP.F16.F32.PACK_AB R94, R155, R154 ;  /* 0x0000009a9b5e723e */ /* 0x000fe400000000ff */
[----:B------:R-:W-:Y:S01]  /*1e660*/  LOP3.LUT R0, R92, 0x380, RZ, 0xc0, !PT ;  /* 0x000003805c007812 */ /* 0x000fe200078ec0ff */
[----:B------:R-:W-:Y:S01]  /*1e670*/  IMAD.X R93, RZ, RZ, R133, P0 ;  /* 0x000000ffff5d7224 */ /* 0x000fe200000e0685 */
[----:B------:R-:W-:Y:S02]  /*1e680*/  F2FP.F16.F32.PACK_AB R95, R47, R46 ;  /* 0x0000002e2f5f723e */ /* 0x000fe400000000ff */
[----:B------:R-:W-:-:S04]  /*1e690*/  SHF.R.U64 R0, R0, 0x3, RZ ;  /* 0x0000000300007819 */ /* 0x000fc800000012ff */
[----:B------:R-:W-:-:S04]  /*1e6a0*/  LOP3.LUT R92, R0, R92, RZ, 0x3c, !PT ;  /* 0x0000005c005c7212 */ /* 0x000fc800078e3cff */
[----:B------:R-:W-:-:S05]  /*1e6b0*/  MOV R92, R92 ;  /* 0x0000005c005c7202 */ /* 0x000fca0000000f00 */
[----:B------:R2:W-:Y:S02]  /*1e6c0*/  STSM.16.M88.4 [R92], R96 ;  /* 0x000000605c007844 */ /* 0x0005e40000000200 */
[----:B--2---:R-:W-:Y:S02]  /*1e6d0*/  IADD3 R92, P0, R132, 0x40, RZ ;  /* 0x00000040845c7810 */ /* 0x004fe40007f1e0ff */
[----:B------:R-:W-:Y:S02]  /*1e6e0*/  F2FP.F16.F32.PACK_AB R96, R153, R152 ;  /* 0x000000989960723e */ /* 0x000fe400000000ff */
[----:B------:R-:W-:Y:S01]  /*1e6f0*/  LOP3.LUT R0, R92, 0x380, RZ, 0xc0, !PT ;  /* 0x000003805c007812 */ /* 0x000fe200078ec0ff */
[----:B------:R-:W-:Y:S01]  /*1e700*/  IMAD.X R93, RZ, RZ, R133, P0 ;  /* 0x000000ffff5d7224 */ /* 0x000fe200000e0685 */
[----:B------:R-:W-:Y:S02]  /*1e710*/  F2FP.F16.F32.PACK_AB R97, R51, R50 ;  /* 0x000000323361723e */ /* 0x000fe400000000ff */
[----:B------:R-:W-:-:S02]  /*1e720*/  SHF.R.U64 R0, R0, 0x3, RZ ;  /* 0x0000000300007819 */ /* 0x000fc400000012ff */
[----:B------:R-:W-:Y:S02]  /*1e730*/  F2FP.F16.F32.PACK_AB R98, R3, R2 ;  /* 0x000000020362723e */ /* 0x000fe400000000ff */
[----:B------:R-:W-:Y:S02]  /*1e740*/  LOP3.LUT R92, R0, R92, RZ, 0x3c, !PT ;  /* 0x0000005c005c7212 */ /* 0x000fe400078e3cff */
[----:B------:R-:W-:Y:S02]  /*1e750*/  F2FP.F16.F32.PACK_AB R99, R55, R54 ;  /* 0x000000363763723e */ /* 0x000fe400000000ff */
[----:B------:R-:W-:Y:S02]  /*1e760*/  MOV R0, R92 ;  /* 0x0000005c00007202 */ /* 0x000fe40000000f00 */
[----:B------:R-:W-:Y:S02]  /*1e770*/  F2FP.F16.F32.PACK_AB R92, R157, R156 ;  /* 0x0000009c9d5c723e */ /* 0x000fe400000000ff */
[----:B------:R-:W-:-:S05]  /*1e780*/  F2FP.F16.F32.PACK_AB R93, R43, R42 ;  /* 0x0000002a2b5d723e */ /* 0x000fca00000000ff */
[----:B------:R2:W-:Y:S02]  /*1e790*/  STSM.16.M88.4 [R0], R92 ;  /* 0x0000005c00007844 */ /* 0x0005e40000000200 */
[----:B--2---:R-:W-:Y:S02]  /*1e7a0*/  IADD3 R92, P0, R132, 0x60, RZ ;  /* 0x00000060845c7810 */ /* 0x004fe40007f1e0ff */
[----:B------:R-:W-:Y:S02]  /*1e7b0*/  F2FP.F16.F32.PACK_AB R94, R7, R6 ;  /* 0x00000006075e723e */ /* 0x000fe400000000ff */
[----:B------:R-:W-:Y:S02]  /*1e7c0*/  LOP3.LUT R0, R92, 0x380, RZ, 0xc0, !PT ;  /* 0x000003805c007812 */ /* 0x000fe400078ec0ff */
[----:B------:R-:W-:Y:S02]  /*1e7d0*/  IADD3.X R93, RZ, R133, RZ, P0, !PT ;  /* 0x00000085ff5d7210 */ /* 0x000fe400007fe4ff */
[----:B------:R-:W-:-:S02]  /*1e7e0*/  SHF.R.U64 R0, R0, 0x3, RZ ;  /* 0x0000000300007819 */ /* 0x000fc400000012ff */
[----:B------:R-:W-:Y:S02]  /*1e7f0*/  F2FP.F16.F32.PACK_AB R95, R63, R62 ;  /* 0x0000003e3f5f723e */ /* 0x000fe400000000ff */
        /* <DEDUP_REMOVED lines=126> */
[----:B--2---:R-:W-:-:S04]  /*1efe0*/  IADD3 R0, P0, R132, 0xc060, RZ ;  /* 0x0000c06084007810 */ /* 0x004fc80007f1e0ff */
[----:B------:R-:W-:Y:S02]  /*1eff0*/  LOP3.LUT R92, R0, 0x380, RZ, 0xc0, !PT ;  /* 0x00000380005c7812 */ /* 0x000fe400078ec0ff */
[----:B------:R-:W-:Y:S02]  /*1f000*/  IADD3.X R133, RZ, R133, RZ, P0, !PT ;  /* 0x00000085ff857210 */ /* 0x000fe400007fe4ff */
[----:B------:R-:W-:-:S04]  /*1f010*/  SHF.R.U64 R92, R92, 0x3, RZ ;  /* 0x000000035c5c7819 */ /* 0x000fc800000012ff */
[----:B------:R-:W-:Y:S01]  /*1f020*/  LOP3.LUT R132, R92, R0, RZ, 0x3c, !PT ;  /* 0x000000005c847212 */ /* 0x000fe200078e3cff */
[----:B------:R-:W-:Y:S01]  /*1f030*/  IMAD.MOV.U32 R0, RZ, RZ, RZ ;  /* 0x000000ffff007224 */ /* 0x000fe200078e00ff */
[----:B------:R-:W-:Y:S02]  /*1f040*/  IADD3 R92, P0, R236, UR6, RZ ;  /* 0x00000006ec5c7c10 */ /* 0x000fe4000ff1e0ff */
[----:B------:R-:W-:Y:S02]  /*1f050*/  MOV R132, R132 ;  /* 0x0000008400847202 */ /* 0x000fe40000000f00 */
[----:B------:R-:W-:Y:S02]  /*1f060*/  IADD3.X R93, R237, UR7, RZ, P0, !PT ;  /* 0x00000007ed5d7c10 */ /* 0x000fe400087fe4ff */
[----:B------:R-:W-:Y:S01]  /*1f070*/  ISETP.NE.U32.AND P0, PT, RZ, UR4, PT ;  /* 0x00000004ff007c0c */ /* 0x000fe2000bf05070 */
[----:B------:R2:W-:Y:S01]  /*1f080*/  STSM.16.M88.4 [R132], R96 ;  /* 0x0000006084007844 */ /* 0x0005e20000000200 */
[----:B------:R-:W-:Y:S02]  /*1f090*/  BAR.SYNC.DEFER_BLOCKING 0x1, 0x100 ;  /* 0x0044000000007b1d */ /* 0x000fe40000010000 */
[----:B------:R-:W-:-:S13]  /*1f0a0*/  ISETP.NE.AND.EX P0, PT, RZ, UR5, PT, P0 ;  /* 0x00000005ff007c0c */ /* 0x000fda000bf05300 */
[----:B------:R-:W-:Y:S01]  /*1f0b0*/  @P0 IADD3 R236, P2, R236, UR4, RZ ;  /* 0x00000004ecec0c10 */ /* 0x000fe2000ff5e0ff */
[----:B------:R-:W-:-:S03]  /*1f0c0*/  ULDC UR4, c[0x0][0xa88] ;  /* 0x0002a20000047ab9 */ /* 0x000fc60000000800 */
[----:B------:R-:W-:Y:S01]  /*1f0d0*/  @P0 IADD3.X R237, R237, UR5, RZ, P2, !PT ;  /* 0x00000005eded0c10 */ /* 0x000fe200097fe4ff */
[----:B--2---:R-:W-:Y:S01]  /*1f0e0*/  IMAD.U32 R132, RZ, RZ, UR4 ;  /* 0x00000004ff847e24 */ /* 0x004fe2000f8e00ff */
[----:B------:R-:W-:Y:S01]  /*1f0f0*/  ISETP.NE.AND P2, PT, R234, RZ, PT ;  /* 0x000000ffea00720c */ /* 0x000fe20003f45270 */
[----:B------:R-:W-:-:S03]  /*1f100*/  ULDC UR4, c[0x0][0xad4] ;  /* 0x0002b50000047ab9 */ /* 0x000fc60000000800 */
[----:B------:R-:W-:Y:S01]  /*1f110*/  SEL R234, R234, UR4, P2 ;  /* 0x00000004eaea7c07 */ /* 0x000fe20009000000 */
[----:B------:R-:W-:Y:S01]  /*1f120*/  IMAD.MOV.U32 R98, RZ, RZ, 0x9b8 ;  /* 0x000009b8ff627424 */ /* 0x000fe200078e00ff */
[----:B------:R2:W5:Y:S02]  /*1f130*/  @P1 LDG.E R0, desc[UR8][R92.64] ;  /* 0x000000085c001981 */ /* 0x000564000c1e1900 */
[----:B------:R-:W-:Y:S02]  /*1f140*/  ISETP.GT.AND P2, PT, R234, 0x1, PT ;  /* 0x00000001ea00780c */ /* 0x000fe40003f44270 */
[----:B------:R2:W5:Y:S02]  /*1f150*/  @P0 LDG.E R132, desc[UR8][R236.64] ;  /* 0x00000008ec840981 */ /* 0x000564000c1e1900 */
[----:B------:R-:W-:-:S04]  /*1f160*/  SEL R98, R98, 0x978, P2 ;  /* 0x0000097862627807 */ /* 0x000fc80001000000 */
[----:B------:R2:W3:Y:S08]  /*1f170*/  LDC.64 R96, c[0x0][R98+0x220] ;  /* 0x0000880062607b82 */ /* 0x0004f00000000a00 */
[----:B------:R2:W4:Y:S01]  /*1f180*/  LDC.64 R94, c[0x0][R98+0x218] ;  /* 0x00008600625e7b82 */ /* 0x0005220000000a00 */
[----:B------:R-:W-:Y:S05]  /*1f190*/  @P0 BRA `(.L_x_656) ;  /* 0x0000000000140947 */ /* 0x000fea0003800000 */
[----:B------:R-:W-:Y:S05]  /*1f1a0*/  @!P1 BRA `(.L_x_656) ;  /* 0x0000000000109947 */ /* 0x000fea0003800000 */
[----:B------:R-:W-:Y:S02]  /*1f1b0*/  ULDC.64 UR4, c[0x0][0x208] ;  /* 0x0000820000047ab9 */ /* 0x000fe40000000a00 */
[----:B-----5:R-:W3:Y:S04]  /*1f1c0*/  LDG.E R132, desc[UR4][R92.64] ;  /* 0x000000045c847981 */ /* 0x020ee8000c1e1900 */
[----:B--2---:R-:W3:Y:S02]  /*1f1d0*/  LDG.E R92, desc[UR4][R92.64+0x4] ;  /* 0x000004045c5c7981 */ /* 0x004ee4000c1e1900 */
[----:B---3--:R-:W-:-:S07]  /*1f1e0*/  IADD3 R132, -R132, R92, RZ ;  /* 0x0000005c84847210 */ /* 0x008fce0007ffe1ff */
.L_x_656:
[----:B------:R-:W3:Y:S01]  /*1f1f0*/  LDL.LU R99, [R1+0xfc] ;  /* 0x0000fc0001637983 */ /* 0x000ee20000300800 */
[----:B------:R-:W0:Y:S03]  /*1f200*/  LDC R136, c[0x0][0xbe8] ;  /* 0x0002fa00ff887b82 */ /* 0x000e260000000800 */
[----:B------:R-:W3:Y:S04]  /*1f210*/  LDL R137, [R1+0x78] ;  /* 0x0000780001897983 */ /* 0x000ee80000100800 */
[----:B------:R-:W3:Y:S04]  /*1f220*/  LDL R144, [R1+0x1a8] ;  /* 0x0001a80001907983 */ /* 0x000ee80000100800 */
[----:B------:R-:W3:Y:S04]  /*1f230*/  LDL R138, [R1+0x74] ;  /* 0x00007400018a7983 */ /* 0x000ee80000100800 */
[----:B-1----:R-:W3:Y:S04]  /*1f240*/  LDL R140, [R1+0x1a4] ;  /* 0x0001a400018c7983 */ /* 0x002ee80000100800 */
[----:B-----5:R-:W3:Y:S01]  /*1f250*/  LDL R139, [R1+0x10c] ;  /* 0x00010c00018b7983 */ /* 0x020ee20000100800 */
[----:B--2---:R-:W1:Y:S01]  /*1f260*/  LDC.64 R92, c[0x0][R98+0x228] ;  /* 0x00008a00625c7b82 */ /* 0x004e620000000a00 */
[----:B------:R-:W-:-:S04]  /*1f270*/  ISETP.NE.U32.AND P0, PT, RZ, UR6, PT ;  /* 0x00000006ff007c0c */ /* 0x000fc8000bf05070 */
[----:B------:R-:W-:Y:S02]  /*1f280*/  ISETP.NE.AND.EX P0, PT, RZ, UR7, PT, P0 ;  /* 0x00000007ff007c0c */ /* 0x000fe4000bf05300 */
[----:B0-----:R-:W-:Y:S02]  /*1f290*/  ISETP.NE.AND P1, PT, R136, 0x1, PT ;  /* 0x000000018800780c */ /* 0x001fe40003f25270 */
[----:B------:R-:W-:Y:S01]  /*1f2a0*/  SEL R235, R235, RZ, !P0 ;  /* 0x000000ffebeb7207 */ /* 0x000fe20004000000 */
[-C--:B----4-:R-:W-:Y:S02]  /*1f2b0*/  IMAD R134, R95, R232.reuse, RZ ;  /* 0x000000e85f867224 */ /* 0x090fe400078e02ff */
[----:B------:R-:W-:-:S04]  /*1f2c0*/  IMAD.WIDE.U32 R94, R94, R232, RZ ;  /* 0x000000e85e5e7225 */ /* 0x000fc800078e00ff */
[----:B---3--:R-:W-:Y:S02]  /*1f2d0*/  IMAD R97, R97, R235, RZ ;  /* 0x000000eb61617224 */ /* 0x008fe400078e02ff */
[----:B------:R-:W-:Y:S02]  /*1f2e0*/  IMAD.IADD R135, R95, 0x1, R134 ;  /* 0x000000015f877824 */ /* 0x000fe400078e0286 */
[----:B------:R-:W0:Y:S01]  /*1f2f0*/  @P1 LDC R95, c[0x0][0xbec] ;  /* 0x0002fb00ff5f1b82 */ /* 0x000e220000000800 */
[----:B------:R-:W-:Y:S01]  /*1f300*/  ULDC.64 UR4, c[0x0][0x208] ;  /* 0x0000820000047ab9 */ /* 0x000fe20000000a00 */
[----:B------:R-:W-:-:S05]  /*1f310*/  SEL R133, R99, RZ, !P0 ;  /* 0x000000ff63857207 */ /* 0x000fca0004000000 */
[C---:B------:R-:W-:Y:S02]  /*1f320*/  IMAD R133, R96.reuse, R133, R97 ;  /* 0x0000008560857224 */ /* 0x040fe400078e0261 */
[----:B------:R-:W-:-:S03]  /*1f330*/  IMAD.WIDE.U32 R96, R96, R235, RZ ;  /* 0x000000eb60607225 */ /* 0x000fc600078e00ff */
[----:B------:R-:W-:Y:S02]  /*1f340*/  IADD3 R99, P0, P3, R96, R94, R0 ;  /* 0x0000005e60637210 */ /* 0x000fe40007b1e000 */
[----:B------:R-:W2:Y:S01]  /*1f350*/  @P1 LDC R94, c[0x0][0xbf0] ;  /* 0x0002fc00ff5e1b82 */ /* 0x000ea20000000800 */
[----:B------:R-:W-:Y:S01]  /*1f360*/  SEL R96, R137, RZ, P2 ;  /* 0x000000ff89607207 */ /* 0x000fe20001000000 */
[----:B------:R-:W-:-:S04]  /*1f370*/  IMAD.IADD R133, R97, 0x1, R133 ;  /* 0x0000000161857824 */ /* 0x000fc800078e0285 */
[-C--:B-1----:R-:W-:Y:S01]  /*1f380*/  IMAD R134, R93, R96.reuse, RZ ;  /* 0x000000605d867224 */ /* 0x082fe200078e02ff */
[----:B------:R-:W-:Y:S01]  /*1f390*/  SHF.R.S32.HI R93, RZ, 0x1f, R0 ;  /* 0x0000001fff5d7819 */ /* 0x000fe20000011400 */
[----:B------:R-:W-:-:S03]  /*1f3a0*/  IMAD.WIDE.U32 R96, R92, R96, RZ ;  /* 0x000000605c607225 */ /* 0x000fc600078e00ff */
[----:B------:R-:W-:Y:S01]  /*1f3b0*/  IADD3.X R92, R133, R135, R93, P0, P3 ;  /* 0x00000087855c7210 */ /* 0x000fe200007e645d */
[----:B------:R-:W-:-:S04]  /*1f3c0*/  IMAD R133, R138, 0x80, R144 ;  /* 0x000000808a857824 */ /* 0x000fc800078e0290 */
[----:B0-----:R-:W-:Y:S01]  /*1f3d0*/  @P1 IMAD.HI.U32 R95, R133, R95, RZ ;  /* 0x0000005f855f1227 */ /* 0x001fe200078e00ff */
[----:B------:R-:W-:-:S04]  /*1f3e0*/  MOV R135, R133 ;  /* 0x0000008500877202 */ /* 0x000fc80000000f00 */
[----:B--2---:R-:W-:Y:S02]  /*1f3f0*/  @P1 SHF.R.U32.HI R135, RZ, R94, R95 ;  /* 0x0000005eff871219 */ /* 0x004fe4000001165f */
[----:B------:R0:W1:Y:S02]  /*1f400*/  LDC.64 R94, c[0x0][R98+0x210] ;  /* 0x00008400625e7b82 */ /* 0x0000640000000a00 */
[----:B------:R-:W-:-:S06]  /*1f410*/  IADD3 R96, P0, P3, R135, R99, R96 ;  /* 0x0000006387607210 */ /* 0x000fcc0007b1e060 */
[----:B0-----:R-:W0:Y:S01]  /*1f420*/  LDC.64 R98, c[0x0][0xba8] ;  /* 0x0002ea00ff627b82 */ /* 0x001e220000000a00 */
[----:B------:R-:W-:Y:S01]  /*1f430*/  IMAD.IADD R134, R97, 0x1, R134 ;  /* 0x0000000161867824 */ /* 0x000fe200078e0286 */
[----:B------:R-:W-:-:S04]  /*1f440*/  SHF.R.S32.HI R97, RZ, 0x1f, R135 ;  /* 0x0000001fff617819 */ /* 0x000fc80000011487 */
[----:B------:R-:W-:Y:S01]  /*1f450*/  IADD3.X R97, R97, R92, R134, P0, P3 ;  /* 0x0000005c61617210 */ /* 0x000fe200007e6486 */
[----:B------:R-:W-:-:S04]  /*1f460*/  IMAD.MOV R134, RZ, RZ, -R135 ;  /* 0x000000ffff867224 */ /* 0x000fc800078e0a87 */
[----:B------:R-:W-:Y:S01]  /*1f470*/  IMAD R134, R136, R134, R133 ;  /* 0x0000008688867224 */ /* 0x000fe200078e0285 */
[----:B0-----:R-:W0:Y:S08]  /*1f480*/  @!P2 LDC R98, c[0x0][0xb50] ;  /* 0x0002d400ff62ab82 */ /* 0x001e300000000800 */
[----:B------:R-:W2:Y:S01]  /*1f490*/  @!P2 LDC R99, c[0x0][0xb54] ;  /* 0x0002d500ff63ab82 */ /* 0x000ea20000000800 */
[----:B------:R-:W-:Y:S01]  /*1f4a0*/  SHF.R.S32.HI R92, RZ, 0x1f, R134 ;  /* 0x0000001fff5c7819 */ /* 0x000fe20000011486 */
[----:B-1----:R-:W-:-:S02]  /*1f4b0*/  IMAD R95, R95, R134, RZ ;  /* 0x000000865f5f7224 */ /* 0x002fc400078e02ff */
[----:B------:R-:W-:-:S04]  /*1f4c0*/  IMAD.WIDE.U32 R96, R94, R134, R96 ;  /* 0x000000865e607225 */ /* 0x000fc800078e0060 */
[----:B------:R-:W-:Y:S01]  /*1f4d0*/  IMAD R92, R94, R92, R95 ;  /* 0x0000005c5e5c7224 */ /* 0x000fe200078e025f */
[----:B0-----:R-:W-:-:S03]  /*1f4e0*/  LEA R98, P0, R96, R98, 0x2 ;  /* 0x0000006260627211 */ /* 0x001fc600078010ff */
[----:B------:R-:W-:-:S05]  /*1f4f0*/  IMAD.IADD R92, R97, 0x1, R92 ;  /* 0x00000001615c7824 */ /* 0x000fca00078e025c */
[----:B--2---:R-:W-:Y:S01]  /*1f500*/  LEA.HI.X R92, R96, R99, R92, 0x2, P0 ;  /* 0x00000063605c7211 */ /* 0x004fe200000f145c */
[----:B------:R-:W-:Y:S01]  /*1f510*/  SHFL.IDX PT, R94, R98, RZ, 0x1c1f ;  /* 0x001c1fff625e7589 */ /* 0x000fe200000e0000 */
[----:B------:R-:W-:-:S03]  /*1f520*/  LEA R99, R138, R140, 0x7 ;  /* 0x0000008c8a637211 */ /* 0x000fc600078e38ff */
[----:B------:R-:W0:Y:S04]  /*1f530*/  SHFL.IDX PT, R95, R92, RZ, 0x1c1f ;  /* 0x001c1fff5c5f7589 */ /* 0x000e2800000e0000 */
[----:B------:R1:W-:Y:S04]  /*1f540*/  SHFL.IDX PT, R96, R98, 0x1, 0x1c1f ;  /* 0x003c1f0062607f89 */ /* 0x0003e800000e0000 */
[----:B------:R2:W3:Y:S01]  /*1f550*/  SHFL.IDX PT, R97, R92, 0x1, 0x1c1f ;  /* 0x003c1f005c617f89 */ /* 0x0004e200000e0000 */
[----:B------:R-:W-:Y:S01]  /*1f560*/  LOP3.LUT P0, RZ, R139, 0x3, RZ, 0xc0, !PT ;  /* 0x000000038bff7812 */ /* 0x000fe2000780c0ff */
[----:B-1----:R-:W-:-:S02]  /*1f570*/  VIADD R98, R99, 0x8 ;  /* 0x0000000863627836 */ /* 0x002fc40000000000 */
[----:B--2---:R-:W-:-:S05]  /*1f580*/  IMAD R92, R132, R136, RZ ;  /* 0x00000088845c7224 */ /* 0x004fca00078e02ff */
[-C--:B------:R-:W-:Y:S02]  /*1f590*/  ISETP.GE.OR P3, PT, R99, R92.reuse, P0 ;  /* 0x0000005c6300720c */ /* 0x080fe40000766670 */
[----:B------:R-:W-:-:S11]  /*1f5a0*/  ISETP.GE.OR P0, PT, R98, R92, P0 ;  /* 0x0000005c6200720c */ /* 0x000fd60000706670 */
[----:B0-----:R0:W-:Y:S04]  /*1f5b0*/  @!P3 ST.E desc[UR4][R94.64], R166 ;  /* 0x000000a65e00b985 */ /* 0x0011e8000c101904 */
[----:B---3--:R0:W-:Y:S01]  /*1f5c0*/  @!P0 ST.E desc[UR4][R96.64], R167 ;  /* 0x000000a760008985 */ /* 0x0081e2000c101904 */
[----:B------:R-:W-:Y:S05]  /*1f5d0*/  @P2 BRA `(.L_x_657) ;  /* 0x0000000c00ec2947 */ /* 0x000fea0003800000 */
[----:B------:R1:W5:Y:S01]  /*1f5e0*/  LDL R86, [R1+0x100] ;  /* 0x0001000001567983 */ /* 0x0003620000100800 */
[----:B------:R-:W-:Y:S01]  /*1f5f0*/  IMAD.SHL.U32 R139, R212, 0x40, RZ ;  /* 0x00000040d48b7824 */ /* 0x000fe200078e00ff */
[----:B------:R-:W2:Y:S01]  /*1f600*/  @P1 LDC R21, c[0x0][0xbec] ;  /* 0x0002fb00ff151b82 */ /* 0x000ea20000000800 */
[----:B------:R-:W-:Y:S01]  /*1f610*/  ULDC.64 UR4, c[0x0][0x208] ;  /* 0x0000820000047ab9 */ /* 0x000fe20000000a00 */
[----:B------:R1:W5:Y:S01]  /*1f620*/  LDL R85, [R1+0x68] ;  /* 0x0000680001557983 */ /* 0x0003620000100800 */
[----:B------:R-:W-:-:S03]  /*1f630*/  IMAD R3, R233, 0x8, R139 ;  /* 0x00000008e9037824 */ /* 0x000fc600078e028b */
[----:B------:R1:W5:Y:S01]  /*1f640*/  LDL R84, [R1+0x70] ;  /* 0x0000700001547983 */ /* 0x0003620000100800 */
[----:B------:R-:W-:Y:S01]  /*1f650*/  IMAD.WIDE R130, R3, 0x2, R130 ;  /* 0x0000000203827825 */ /* 0x000fe200078e0282 */
[----:B------:R-:W3:Y:S02]  /*1f660*/  @P1 LDC R77, c[0x0][0xbf0] ;  /* 0x0002fc00ff4d1b82 */ /* 0x000ee40000000800 */
[----:B------:R1:W5:Y:S01]  /*1f670*/  LDL R82, [R1+0x6c] ;  /* 0x00006c0001527983 */ /* 0x0003620000100800 */
[C---:B------:R-:W-:Y:S02]  /*1f680*/  IADD3 R9, P4, R130.reuse, 0x1000, RZ ;  /* 0x0000100082097810 */ /* 0x040fe40007f9e0ff */
[C---:B------:R-:W-:Y:S02]  /*1f690*/  IADD3 R13, P3, R130.reuse, 0x2000, RZ ;  /* 0x00002000820d7810 */ /* 0x040fe40007f7e0ff */
[----:B------:R-:W-:Y:S02]  /*1f6a0*/  IADD3 R25, P2, R130, 0x3000, RZ ;  /* 0x0000300082197810 */ /* 0x000fe40007f5e0ff */
[----:B------:R-:W-:-:S02]  /*1f6b0*/  LOP3.LUT R8, R9, 0x380, RZ, 0xc0, !PT ;  /* 0x0000038009087812 */ /* 0x000fc400078ec0ff */
[----:B------:R-:W-:Y:S02]  /*1f6c0*/  LOP3.LUT R12, R13, 0x380, RZ, 0xc0, !PT ;  /* 0x000003800d0c7812 */ /* 0x000fe400078ec0ff */
[----:B------:R-:W-:Y:S02]  /*1f6d0*/  LOP3.LUT R24, R25, 0x380, RZ, 0xc0, !PT ;  /* 0x0000038019187812 */ /* 0x000fe400078ec0ff */
[----:B------:R-:W-:Y:S02]  /*1f6e0*/  SHF.R.U64 R8, R8, 0x3, RZ ;  /* 0x0000000308087819 */ /* 0x000fe400000012ff */
[----:B------:R-:W-:Y:S02]  /*1f6f0*/  SHF.R.U64 R12, R12, 0x3, RZ ;  /* 0x000000030c0c7819 */ /* 0x000fe400000012ff */
[----:B------:R-:W-:Y:S02]  /*1f700*/  SHF.R.U64 R24, R24, 0x3, RZ ;  /* 0x0000000318187819 */ /* 0x000fe400000012ff */
[----:B------:R-:W-:-:S02]  /*1f710*/  LOP3.LUT R8, R8, R9, RZ, 0x3c, !PT ;  /* 0x0000000908087212 */ /* 0x000fc400078e3cff */
[----:B------:R-:W-:Y:S01]  /*1f720*/  LOP3.LUT R12, R12, R13, RZ, 0x3c, !PT ;  /* 0x0000000d0c0c7212 */ /* 0x000fe200078e3cff */
[--C-:B------:R-:W-:Y:S01]  /*1f730*/  IMAD.X R13, RZ, RZ, R131.reuse, P3 ;  /* 0x000000ffff0d7224 */ /* 0x100fe200018e0683 */
[----:B------:R-:W-:Y:S01]  /*1f740*/  LOP3.LUT R24, R24, R25, RZ, 0x3c, !PT ;  /* 0x0000001918187212 */ /* 0x000fe200078e3cff */
[----:B------:R-:W-:Y:S01]  /*1f750*/  IMAD.X R25, RZ, RZ, R131, P2 ;  /* 0x000000ffff197224 */ /* 0x000fe200010e0683 */
[----:B------:R-:W-:Y:S02]  /*1f760*/  IADD3.X R9, RZ, R131, RZ, P4, !PT ;  /* 0x00000083ff097210 */ /* 0x000fe400027fe4ff */
[C---:B------:R-:W-:Y:S01]  /*1f770*/  IADD3 R29, P0, R130.reuse, 0x4000, RZ ;  /* 0x00004000821d7810 */ /* 0x040fe20007f1e0ff */
[----:B------:R-:W5:Y:S01]  /*1f780*/  LD.E.128 R12, desc[UR4][R12.64] ;  /* 0x000000040c0c7980 */ /* 0x000f62000c101d00 */
[C---:B------:R-:W-:Y:S02]  /*1f790*/  IADD3 R33, P6, R130.reuse, 0x5000, RZ ;  /* 0x0000500082217810 */ /* 0x040fe40007fde0ff */
[C---:B------:R-:W-:Y:S01]  /*1f7a0*/  IADD3 R37, P5, R130.reuse, 0x6000, RZ ;  /* 0x0000600082257810 */ /* 0x040fe20007fbe0ff */
[----:B------:R-:W5:Y:S01]  /*1f7b0*/  LD.E.128 R8, desc[UR4][R8.64] ;  /* 0x0000000408087980 */ /* 0x000f62000c101d00 */
[----:B------:R-:W-:-:S02]  /*1f7c0*/  IADD3 R41, P4, R130, 0x7000, RZ ;  /* 0x0000700082297810 */ /* 0x000fc40007f9e0ff */
[C---:B------:R-:W-:Y:S01]  /*1f7d0*/  IADD3 R45, P3, R130.reuse, 0x8000, RZ ;  /* 0x00008000822d7810 */ /* 0x040fe20007f7e0ff */
[----:B------:R-:W5:Y:S01]  /*1f7e0*/  LD.E.128 R24, desc[UR4][R24.64] ;  /* 0x0000000418187980 */ /* 0x000f62000c101d00 */
[----:B------:R-:W-:Y:S02]  /*1f7f0*/  IADD3 R49, P2, R130, 0x9000, RZ ;  /* 0x0000900082317810 */ /* 0x000fe40007f5e0ff */
[----:B------:R-:W-:Y:S02]  /*1f800*/  LOP3.LUT R28, R29, 0x380, RZ, 0xc0, !PT ;  /* 0x000003801d1c7812 */ /* 0x000fe400078ec0ff */
[----:B------:R-:W-:Y:S02]  /*1f810*/  LOP3.LUT R32, R33, 0x380, RZ, 0xc0, !PT ;  /* 0x0000038021207812 */ /* 0x000fe400078ec0ff */
[----:B------:R-:W-:Y:S02]  /*1f820*/  LOP3.LUT R36, R37, 0x380, RZ, 0xc0, !PT ;  /* 0x0000038025247812 */ /* 0x000fe400078ec0ff */
[----:B------:R-:W-:-:S02]  /*1f830*/  LOP3.LUT R40, R41, 0x380, RZ, 0xc0, !PT ;  /* 0x0000038029287812 */ /* 0x000fc400078ec0ff */
[----:B------:R-:W-:Y:S02]  /*1f840*/  LOP3.LUT R44, R45, 0x380, RZ, 0xc0, !PT ;  /* 0x000003802d2c7812 */ /* 0x000fe400078ec0ff */
[----:B------:R-:W-:Y:S02]  /*1f850*/  LOP3.LUT R48, R49, 0x380, RZ, 0xc0, !PT ;  /* 0x0000038031307812 */ /* 0x000fe400078ec0ff */
[----:B------:R-:W-:Y:S02]  /*1f860*/  SHF.R.U64 R28, R28, 0x3, RZ ;  /* 0x000000031c1c7819 */ /* 0x000fe400000012ff */
[----:B------:R-:W-:Y:S02]  /*1f870*/  SHF.R.U64 R32, R32, 0x3, RZ ;  /* 0x0000000320207819 */ /* 0x000fe400000012ff */
[----:B------:R-:W-:Y:S02]  /*1f880*/  SHF.R.U64 R36, R36, 0x3, RZ ;  /* 0x0000000324247819 */ /* 0x000fe400000012ff */
[----:B------:R-:W-:-:S02]  /*1f890*/  SHF.R.U64 R40, R40, 0x3, RZ ;  /* 0x0000000328287819 */ /* 0x000fc400000012ff */
[----:B------:R-:W-:Y:S02]  /*1f8a0*/  SHF.R.U64 R44, R44, 0x3, RZ ;  /* 0x000000032c2c7819 */ /* 0x000fe400000012ff */
[----:B------:R-:W-:Y:S02]  /*1f8b0*/  SHF.R.U64 R48, R48, 0x3, RZ ;  /* 0x0000000330307819 */ /* 0x000fe400000012ff */
[----:B------:R-:W-:Y:S01]  /*1f8c0*/  LOP3.LUT R28, R28, R29, RZ, 0x3c, !PT ;  /* 0x0000001d1c1c7212 */ /* 0x000fe200078e3cff */
[--C-:B------:R-:W-:Y:S01]  /*1f8d0*/  IMAD.X R29, RZ, RZ, R131.reuse, P0 ;  /* 0x000000ffff1d7224 */ /* 0x100fe200000e0683 */
[----:B------:R-:W-:Y:S02]  /*1f8e0*/  LOP3.LUT R32, R32, R33, RZ, 0x3c, !PT ;  /* 0x0000002120207212 */ /* 0x000fe400078e3cff */
        /* <DEDUP_REMOVED lines=8> */
[----:B------:R-:W-:-:S02]  /*1f970*/  IADD3.X R33, RZ, R131, RZ, P6, !PT ;  /* 0x00000083ff217210 */ /* 0x000fc400037fe4ff */
[C---:B------:R-:W-:Y:S01]  /*1f980*/  IADD3 R53, P0, R130.reuse, 0xa000, RZ ;  /* 0x0000a00082357810 */ /* 0x040fe20007f1e0ff */
[----:B------:R-:W5:Y:S01]  /*1f990*/  LD.E.128 R36, desc[UR4][R36.64] ;  /* 0x0000000424247980 */ /* 0x000f62000c101d00 */
[C---:B------:R-:W-:Y:S02]  /*1f9a0*/  IADD3 R57, P6, R130.reuse, 0xb000, RZ ;  /* 0x0000b00082397810 */ /* 0x040fe40007fde0ff */
[C---:B------:R-:W-:Y:S01]  /*1f9b0*/  IADD3 R61, P5, R130.reuse, 0xc000, RZ ;  /* 0x0000c000823d7810 */ /* 0x040fe20007fbe0ff */
[----:B------:R-:W5:Y:S01]  /*1f9c0*/  LD.E.128 R32, desc[UR4][R32.64] ;  /* 0x0000000420207980 */ /* 0x000f62000c101d00 */
[C---:B------:R-:W-:Y:S02]  /*1f9d0*/  IADD3 R65, P4, R130.reuse, 0xd000, RZ ;  /* 0x0000d00082417810 */ /* 0x040fe40007f9e0ff */
[----:B------:R-:W-:Y:S01]  /*1f9e0*/  IADD3 R69, P3, R130, 0xe000, RZ ;  /* 0x0000e00082457810 */ /* 0x000fe20007f7e0ff */
[----:B------:R-:W5:Y:S01]  /*1f9f0*/  LD.E.128 R40, desc[UR4][R40.64] ;  /* 0x0000000428287980 */ /* 0x000f62000c101d00 */
[----:B------:R-:W-:-:S02]  /*1fa00*/  IADD3.X R49, RZ, R131, RZ, P2, !PT ;  /* 0x00000083ff317210 */ /* 0x000fc400017fe4ff */
[----:B------:R-:W-:Y:S01]  /*1fa10*/  IADD3 R3, P2, R130, 0xf000, RZ ;  /* 0x0000f00082037810 */ /* 0x000fe20007f5e0ff */
[----:B------:R-:W5:Y:S01]  /*1fa20*/  LD.E.128 R44, desc[UR4][R44.64] ;  /* 0x000000042c2c7980 */ /* 0x000f62000c101d00 */
[----:B------:R-:W-:Y:S02]  /*1fa30*/  LOP3.LUT R52, R53, 0x380, RZ, 0xc0, !PT ;  /* 0x0000038035347812 */ /* 0x000fe400078ec0ff */
[----:B------:R-:W-:Y:S01]  /*1fa40*/  LOP3.LUT R56, R57, 0x380, RZ, 0xc0, !PT ;  /* 0x0000038039387812 */ /* 0x000fe200078ec0ff */
[----:B------:R-:W-:Y:S01]  /*1fa50*/  IMAD.X R73, RZ, RZ, R131, P2 ;  /* 0x000000ffff497224 */ /* 0x000fe200010e0683 */
[----:B------:R-:W-:Y:S01]  /*1fa60*/  LOP3.LUT R60, R61, 0x380, RZ, 0xc0, !PT ;  /* 0x000003803d3c7812 */ /* 0x000fe200078ec0ff */
[----:B------:R-:W5:Y:S01]  /*1fa70*/  LD.E.128 R48, desc[UR4][R48.64] ;  /* 0x0000000430307980 */ /* 0x000f62000c101d00 */
        /* <DEDUP_REMOVED lines=18> */
[----:B------:R-:W5:Y:S01]  /*1fba0*/  LD.E.128 R52, desc[UR4][R52.64] ;  /* 0x0000000434347980 */ /* 0x000f62000c101d00 */
[----:B------:R-:W-:Y:S01]  /*1fbb0*/  LOP3.LUT R68, R68, R69, RZ, 0x3c, !PT ;  /* 0x0000004544447212 */ /* 0x000fe200078e3cff */
[--C-:B------:R-:W-:Y:S01]  /*1fbc0*/  IMAD.X R69, RZ, RZ, R131.reuse, P3 ;  /* 0x000000ffff457224 */ /* 0x100fe200018e0683 */
[----:B------:R-:W-:Y:S01]  /*1fbd0*/  LOP3.LUT R4, R5, R130, RZ, 0x3c, !PT ;  /* 0x0000008205047212 */ /* 0x000fe200078e3cff */
[----:B------:R-:W-:Y:S01]  /*1fbe0*/  IMAD.MOV.U32 R5, RZ, RZ, R131 ;  /* 0x000000ffff057224 */ /* 0x000fe200078e0083 */
[----:B------:R-:W-:Y:S01]  /*1fbf0*/  IADD3.X R65, RZ, R131, RZ, P4, !PT ;  /* 0x00000083ff417210 */ /* 0x000fe200027fe4ff */
[----:B------:R-:W5:Y:S01]  /*1fc00*/  LD.E.128 R56, desc[UR4][R56.64] ;  /* 0x0000000438387980 */ /* 0x000f62000c101d00 */
[----:B------:R-:W-:-:S03]  /*1fc10*/  LOP3.LUT R72, R2, R3, RZ, 0x3c, !PT ;  /* 0x0000000302487212 */ /* 0x000fc600078e3cff */
[----:B------:R-:W5:Y:S04]  /*1fc20*/  LD.E.128 R4, desc[UR4][R4.64] ;  /* 0x0000000404047980 */ /* 0x000f68000c101d00 */
[----:B------:R-:W5:Y:S04]  /*1fc30*/  LD.E.128 R60, desc[UR4][R60.64] ;  /* 0x000000043c3c7980 */ /* 0x000f68000c101d00 */
[----:B------:R-:W5:Y:S04]  /*1fc40*/  LD.E.128 R64, desc[UR4][R64.64] ;  /* 0x0000000440407980 */ /* 0x000f68000c101d00 */
[----:B------:R-:W5:Y:S04]  /*1fc50*/  LD.E.128 R68, desc[UR4][R68.64] ;  /* 0x0000000444447980 */ /* 0x000f68000c101d00 */
[----:B------:R-:W5:Y:S01]  /*1fc60*/  LD.E.128 R72, desc[UR4][R72.64] ;  /* 0x0000000448487980 */ /* 0x000f62000c101d00 */
[----:B------:R-:W-:-:S02]  /*1fc70*/  ULDC.64 UR4, c[0x0][0xaa0] ;  /* 0x0002a80000047ab9 */ /* 0x000fc40000000a00 */
[----:B------:R-:W-:Y:S01]  /*1fc80*/  IMAD R93, R93, UR4, RZ ;  /* 0x000000045d5d7c24 */ /* 0x000fe2000f8e02ff */
[----:B------:R-:W-:Y:S01]  /*1fc90*/  SHF.R.S32.HI R20, RZ, 0x1f, R235 ;  /* 0x0000001fff147819 */ /* 0x000fe200000114eb */
[C---:B------:R-:W-:Y:S01]  /*1fca0*/  IMAD.WIDE.U32 R2, R0.reuse, UR4, RZ ;  /* 0x0000000400027c25 */ /* 0x040fe2000f8e00ff */
[----:B------:R-:W-:Y:S01]  /*1fcb0*/  @!PT LDS RZ, [RZ] ;  /* 0x00000000fffff984 */ /* 0x000fe20000000800 */
[----:B------:R-:W-:Y:S01]  /*1fcc0*/  @!PT LDS RZ, [RZ] ;  /* 0x00000000fffff984 */ /* 0x000fe20000000800 */
[----:B------:R-:W-:Y:S01]  /*1fcd0*/  @!PT LDS RZ, [RZ] ;  /* 0x00000000fffff984 */ /* 0x000fe20000000800 */
[----:B------:R-:W-:Y:S01]  /*1fce0*/  @!PT LDS RZ, [RZ] ;  /* 0x00000000fffff984 */ /* 0x000fe20000000800 */
[----:B------:R4:W-:Y:S06]  /*1fcf0*/  MEMBAR.ALL.CTA ;  /* 0x0000000000007992 */ /* 0x0009ec0000008000 */
[----:B----4-:R-:W4:Y:S01]  /*1fd00*/  FENCE.VIEW.ASYNC.S ;  /* 0x00000000000073c6 */ /* 0x010f220000000000 */
[----:B------:R-:W-:Y:S01]  /*1fd10*/  IMAD R93, R0, UR5, R93 ;  /* 0x00000005005d7c24 */ /* 0x000fe2000f8e025d */
[----:B------:R-:W-:Y:S01]  /*1fd20*/  ULDC.64 UR4, c[0x0][0xae8] ;  /* 0x0002ba0000047ab9 */ /* 0x000fe20000000a00 */
[----:B------:R-:W-:-:S03]  /*1fd30*/  IMAD R0, R233, 0x20, R212 ;  /* 0x00000020e9007824 */ /* 0x000fc600078e02d4 */
[----:B------:R-:W-:Y:S01]  /*1fd40*/  IADD3 R3, R3, R93, RZ ;  /* 0x0000005d03037210 */ /* 0x000fe20007ffe0ff */
[----:B------:R-:W-:Y:S02]  /*1fd50*/  IMAD R76, R138, 0x80, R0 ;  /* 0x000000808a4c7824 */ /* 0x000fe400078e0200 */
[----:B------:R-:W-:-:S04]  /*1fd60*/  IMAD.WIDE.U32 R2, R232, UR4, R2 ;  /* 0x00000004e8027c25 */ /* 0x000fc8000f8e0002 */
[----:B--2---:R-:W-:-:S04]  /*1fd70*/  @P1 IMAD.HI.U32 R0, R76, R21, RZ ;  /* 0x000000154c001227 */ /* 0x004fc800078e00ff */
[----:B------:R-:W-:Y:S01]  /*1fd80*/  IMAD R3, R232, UR5, R3 ;  /* 0x00000005e8037c24 */ /* 0x000fe2000f8e0203 */
[----:B------:R-:W-:Y:S01]  /*1fd90*/  ULDC.64 UR4, c[0x0][0xaf0] ;  /* 0x0002bc0000047ab9 */ /* 0x000fe20000000a00 */
[----:B------:R-:W-:Y:S01]  /*1fda0*/  IMAD.MOV.U32 R21, RZ, RZ, R76 ;  /* 0x000000ffff157224 */ /* 0x000fe200078e004c */
[----:B---3--:R-:W-:Y:S01]  /*1fdb0*/  @P1 SHF.R.U32.HI R21, RZ, R77, R0 ;  /* 0x0000004dff151219 */ /* 0x008fe20000011600 */
[----:B------:R-:W-:Y:S02]  /*1fdc0*/  IMAD R20, R20, UR4, RZ ;  /* 0x0000000414147c24 */ /* 0x000fe4000f8e02ff */
[----:B------:R-:W-:Y:S01]  /*1fdd0*/  IMAD.WIDE.U32 R2, R235, UR4, R2 ;  /* 0x00000004eb027c25 */ /* 0x000fe2000f8e0002 */
[----:B------:R-:W-:Y:S02]  /*1fde0*/  SHF.R.S32.HI R0, RZ, 0x1f, R21 ;  /* 0x0000001fff007819 */ /* 0x000fe40000011415 */
[----:B------:R-:W-:Y:S01]  /*1fdf0*/  IADD3 R79, -R21, RZ, RZ ;  /* 0x000000ff154f7210 */ /* 0x000fe20007ffe1ff */
[----:B------:R-:W-:Y:S01]  /*1fe00*/  IMAD R77, R235, UR5, R20 ;  /* 0x00000005eb4d7c24 */ /* 0x000fe2000f8e0214 */
[----:B------:R-:W-:-:S02]  /*1fe10*/  ULDC.64 UR4, c[0x0][0xae0] ;  /* 0x0002b80000047ab9 */ /* 0x000fc40000000a00 */
[----:B------:R-:W-:Y:S02]  /*1fe20*/  IMAD R0, R0, UR4, RZ ;  /* 0x0000000400007c24 */ /* 0x000fe4000f8e02ff */
[----:B------:R-:W-:Y:S02]  /*1fe30*/  IMAD.IADD R3, R3, 0x1, R77 ;  /* 0x0000000103037824 */ /* 0x000fe400078e024d */
[----:B------:R-:W-:Y:S02]  /*1fe40*/  IMAD R77, R136, R79, R76 ;  /* 0x0000004f884d7224 */ /* 0x000fe400078e024c */
[C---:B------:R-:W-:Y:S02]  /*1fe50*/  IMAD R79, R21.reuse, UR5, R0 ;  /* 0x00000005154f7c24 */ /* 0x040fe4000f8e0200 */
[----:B------:R-:W-:Y:S01]  /*1fe60*/  IMAD.WIDE.U32 R2, R21, UR4, R2 ;  /* 0x0000000415027c25 */ /* 0x000fe2000f8e0002 */
[----:B------:R-:W-:Y:S01]  /*1fe70*/  SHF.R.S32.HI R0, RZ, 0x1f, R77 ;  /* 0x0000001fff007819 */ /* 0x000fe2000001144d */
[----:B------:R-:W-:-:S02]  /*1fe80*/  ULDC.64 UR4, c[0x0][0xad8] ;  /* 0x0002b60000047ab9 */ /* 0x000fc40000000a00 */
[----:B------:R-:W-:Y:S02]  /*1fe90*/  IMAD.IADD R3, R3, 0x1, R79 ;  /* 0x0000000103037824 */ /* 0x000fe400078e024f */
[----:B------:R-:W-:Y:S02]  /*1fea0*/  IMAD R0, R0, UR4, RZ ;  /* 0x0000000400007c24 */ /* 0x000fe4000f8e02ff */
[----:B------:R-:W-:Y:S02]  /*1feb0*/  IMAD R81, R138, 0x80, R212 ;  /* 0x000000808a517824 */ /* 0x000fe400078e02d4 */
[C---:B------:R-:W-:Y:S02]  /*1fec0*/  IMAD R79, R77.reuse, UR5, R0 ;  /* 0x000000054d4f7c24 */ /* 0x040fe4000f8e0200 */
[----:B------:R-:W-:Y:S01]  /*1fed0*/  IMAD.WIDE.U32 R2, R77, UR4, R2 ;  /* 0x000000044d027c25 */ /* 0x000fe2000f8e0002 */
[----:B------:R-:W-:Y:S01]  /*1fee0*/  ISETP.GE.AND P2, PT, R81, R92, PT ;  /* 0x0000005c5100720c */ /* 0x000fe20003f46270 */
[----:B------:R-:W-:-:S02]  /*1fef0*/  ULDC.64 UR4, c[0x0][0xa80] ;  /* 0x0002a00000047ab9 */ /* 0x000fc40000000a00 */
[----:B------:R-:W-:Y:S01]  /*1ff00*/  IMAD.IADD R3, R3, 0x1, R79 ;  /* 0x0000000103037824 */ /* 0x000fe200078e024f */
[----:B------:R-:W-:Y:S01]  /*1ff10*/  LEA R0, P3, R2, UR4, 0x1 ;  /* 0x0000000402007c11 */ /* 0x000fe2000f8608ff */
[----:B------:R-:W-:Y:S01]  /*1ff20*/  VIADD R20, R18, 0x38820 ;  /* 0x0003882012147836 */ /* 0x000fe20000000000 */
[----:B------:R-:W-:Y:S02]  /*1ff30*/  IADD3 R21, R81, 0x20, RZ ;  /* 0x0000002051157810 */ /* 0x000fe40007ffe0ff */
[----:B------:R-:W-:Y:S02]  /*1ff40*/  LEA.HI.X R80, R2, UR5, R3, 0x1, P3 ;  /* 0x0000000502507c11 */ /* 0x000fe400098f0c03 */
[----:B------:R-:W-:Y:S02]  /*1ff50*/  PRMT R20, RZ, 0x654, R20 ;  /* 0x00000654ff147816 */ /* 0x000fe40000000014 */
[-C--:B------:R-:W-:Y:S01]  /*1ff60*/  ISETP.GE.AND P1, PT, R21, R92.reuse, PT ;  /* 0x0000005c1500720c */ /* 0x080fe20003f26270 */
[----:B------:R-:W-:Y:S01]  /*1ff70*/  VIADD R21, R81, 0x40 ;  /* 0x0000004051157836 */ /* 0x000fe20000000000 */
[----:B----4-:R1:W-:Y:S01]  /*1ff80*/  SYNCS.ARRIVE.TRANS64.RED.A1T0 RZ, [R20+URZ], RZ ;  /* 0x000000ff14ff79a7 */ /* 0x0103e2000810043f */
[----:B------:R1:W2:Y:S01]  /*1ff90*/  SHFL.IDX PT, R83, R0, RZ, 0x181f ;  /* 0x00181fff00537589 */ /* 0x0002a200000e0000 */
[----:B------:R-:W-:Y:S03]  /*1ffa0*/  BSSY B1, `(.L_x_658) ;  /* 0x0000016000017945 */ /* 0x000fe60003800000 */
[----:B------:R1:W3:Y:S01]  /*1ffb0*/  SHFL.IDX PT, R79, R80, RZ, 0x181f ;  /* 0x00181fff504f7589 */ /* 0x0002e200000e0000 */
[----:B------:R-:W-:Y:S01]  /*1ffc0*/  ISETP.GE.AND P0, PT, R21, R92, PT ;  /* 0x0000005c1500720c */ /* 0x000fe20003f06270 */
[----:B------:R-:W-:-:S12]  /*1ffd0*/  @P2 BRA `(.L_x_659) ;  /* 0x0000000000482947 */ /* 0x000fd80003800000 */
[----:B------:R-:W-:Y:S01]  /*1ffe0*/  ULDC UR4, c[0x0][0xac8] ;  /* 0x0002b20000047ab9 */ /* 0x000fe20000000800 */
[----:B------:R-:W-:Y:S01]  /*1fff0*/  ULDC.64 UR6, c[0x0][0x208] ;  /* 0x0000820000067ab9 */ /* 0x000fe20000000a00 */
[----:B------:R-:W-:Y:S02]  /*20000*/  ISETP.GE.AND P5, PT, R16, UR4, PT ;  /* 0x0000000410007c0c */ /* 0x000fe4000bfa6270 */
[----:B------:R-:W-:Y:S02]  /*20010*/  ISETP.GE.AND P4, PT, R213, UR4, PT ;  /* 0x00000004d5007c0c */ /* 0x000fe4000bf86270 */
[----:B------:R-:W-:Y:S02]  /*20020*/  ISETP.GE.AND P3, PT, R218, UR4, PT ;  /* 0x00000004da007c0c */ /* 0x000fe4000bf66270 */
[----:B------:R-:W-:-:S07]  /*20030*/  ISETP.GE.AND P2, PT, R219, UR4, PT ;  /* 0x00000004db007c0c */ /* 0x000fce000bf46270 */
[----:B--2---:R-:W-:-:S04]  /*20040*/  @!P5 LEA R2, P6, R16, R83, 0x1 ;  /* 0x000000531002d211 */ /* 0x004fc800078c08ff */
[----:B---3--:R-:W-:Y:S02]  /*20050*/  @!P5 LEA.HI.X R3, R16, R79, R17, 0x1, P6 ;  /* 0x0000004f1003d211 */ /* 0x008fe400030f0c11 */
[----:B-1---5:R-:W-:-:S03]  /*20060*/  @!P4 LEA R20, P6, R85, R83, 0x1 ;  /* 0x000000535514c211 */ /* 0x022fc600078c08ff */
[----:B------:R4:W-:Y:S01]  /*20070*/  @!P5 ST.E.128 desc[UR6][R2.64], R4 ;  /* 0x000000040200d985 */ /* 0x0009e2000c101d06 */
        /* <DEDUP_REMOVED lines=8> */
.L_x_659:
[----:B------:R-:W-:Y:S05]  /*20100*/  BSYNC B1 ;  /* 0x0000000000017941 */ /* 0x000fea0003800000 */
.L_x_658:
[----:B----4-:R4:W0:Y:S01]  /*20110*/  SHFL.IDX PT, R21, R80, 0x1, 0x181f ;  /* 0x00381f0050157f89 */ /* 0x01082200000e0000 */
[----:B------:R-:W-:Y:S03]  /*20120*/  BSSY B1, `(.L_x_660) ;  /* 0x0000015000017945 */ /* 0x000fe60003800000 */
[----:B-----5:R4:W0:Y:S01]  /*20130*/  SHFL.IDX PT, R7, R0, 0x1, 0x181f ;  /* 0x00381f0000077f89 */ /* 0x02082200000e0000 */
[----:B------:R-:W-:Y:S05]  /*20140*/  @P1 BRA `(.L_x_661) ;  /* 0x0000000000481947 */ /* 0x000fea0003800000 */
[----:B------:R-:W-:Y:S01]  /*20150*/  ULDC UR4, c[0x0][0xac8] ;  /* 0x0002b20000047ab9 */ /* 0x000fe20000000800 */
[----:B------:R-:W-:Y:S01]  /*20160*/  ULDC.64 UR6, c[0x0][0x208] ;  /* 0x0000820000067ab9 */ /* 0x000fe20000000a00 */
[----:B------:R-:W-:Y:S02]  /*20170*/  ISETP.GE.AND P4, PT, R16, UR4, PT ;  /* 0x0000000410007c0c */ /* 0x000fe4000bf86270 */
[----:B------:R-:W-:Y:S02]  /*20180*/  ISETP.GE.AND P3, PT, R213, UR4, PT ;  /* 0x00000004d5007c0c */ /* 0x000fe4000bf66270 */
[----:B------:R-:W-:Y:S02]  /*20190*/  ISETP.GE.AND P2, PT, R218, UR4, PT ;  /* 0x00000004da007c0c */ /* 0x000fe4000bf46270 */
[----:B------:R-:W-:-:S07]  /*201a0*/  ISETP.GE.AND P1, PT, R219, UR4, PT ;  /* 0x00000004db007c0c */ /* 0x000fce000bf26270 */
[CC--:B0-----:R-:W-:Y:S02]  /*201b0*/  @!P4 LEA R2, P6, R16.reuse, R7.reuse, 0x1 ;  /* 0x000000071002c211 */ /* 0x0c1fe400078c08ff */
[C---:B------:R-:W-:Y:S02]  /*201c0*/  @!P3 LEA R4, P5, R85.reuse, R7, 0x1 ;  /* 0x000000075504b211 */ /* 0x040fe400078a08ff */
[----:B------:R-:W-:Y:S02]  /*201d0*/  @!P4 LEA.HI.X R3, R16, R21, R17, 0x1, P6 ;  /* 0x000000151003c211 */ /* 0x000fe400030f0c11 */
[----:B------:R-:W-:Y:S02]  /*201e0*/  @!P2 LEA R6, P6, R218, R7, 0x1 ;  /* 0x00000007da06a211 */ /* 0x000fe400078c08ff */
[----:B------:R-:W-:Y:S01]  /*201f0*/  @!P3 LEA.HI.X R5, R85, R21, R86, 0x1, P5 ;  /* 0x000000155505b211 */ /* 0x000fe200028f0c56 */
[----:B------:R0:W-:Y:S01]  /*20200*/  @!P4 ST.E.128 desc[UR6][R2.64], R8 ;  /* 0x000000080200c985 */ /* 0x0001e2000c101d06 */
[----:B-1----:R-:W-:-:S02]  /*20210*/  @!P1 LEA R20, P5, R219, R7, 0x1 ;  /* 0x00000007db149211 */ /* 0x002fc400078a08ff */
[-C--:B------:R-:W-:Y:S01]  /*20220*/  @!P2 LEA.HI.X R7, R218, R21.reuse, R84, 0x1, P6 ;  /* 0x00000015da07a211 */ /* 0x080fe200030f0c54 */
[----:B------:R0:W-:Y:S01]  /*20230*/  @!P3 ST.E.128 desc[UR6][R4.64], R32 ;  /* 0x000000200400b985 */ /* 0x0001e2000c101d06 */
[----:B------:R-:W-:-:S03]  /*20240*/  @!P1 LEA.HI.X R21, R219, R21, R82, 0x1, P5 ;  /* 0x00000015db159211 */ /* 0x000fc600028f0c52 */
[----:B------:R0:W-:Y:S04]  /*20250*/  @!P2 ST.E.128 desc[UR6][R6.64], R48 ;  /* 0x000000300600a985 */ /* 0x0001e8000c101d06 */
[----:B------:R0:W-:Y:S02]  /*20260*/  @!P1 ST.E.128 desc[UR6][R20.64], R64 ;  /* 0x0000004014009985 */ /* 0x0001e4000c101d06 */
.L_x_661:
[----:B------:R-:W-:Y:S05]  /*20270*/  BSYNC B1 ;  /* 0x0000000000017941 */ /* 0x000fea0003800000 */
.L_x_660:
[----:B0-----:R0:W0:Y:S01]  /*20280*/  SHFL.IDX PT, R9, R80, 0x2, 0x181f ;  /* 0x00581f0050097f89 */ /* 0x00102200000e0000 */
        /* <DEDUP_REMOVED lines=16> */
[----:B------:R-:W-:-:S02]  /*20390*/  @!P1 LEA.HI.X R7, R218, R9, R84, 0x1, P4 ;  /* 0x00000009da079211 */ /* 0x000fc400020f0c54 */
[----:B------:R-:W-:Y:S01]  /*203a0*/  @!P0 LEA.HI.X R9, R219, R9, R82, 0x1, P6 ;  /* 0x00000009db098211 */ /* 0x000fe200030f0c52 */
[----:B------:R0:W-:Y:S04]  /*203b0*/  @!P2 ST.E.128 desc[UR6][R4.64], R36 ;  /* 0x000000240400a985 */ /* 0x0001e8000c101d06 */
[----:B------:R0:W-:Y:S04]  /*203c0*/  @!P1 ST.E.128 desc[UR6][R6.64], R52 ;  /* 0x0000003406009985 */ /* 0x0001e8000c101d06 */
[----:B------:R0:W-:Y:S02]  /*203d0*/  @!P0 ST.E.128 desc[UR6][R8.64], R68 ;  /* 0x0000004408008985 */ /* 0x0001e4000c101d06 */
.L_x_663:
[----:B------:R-:W-:Y:S05]  /*203e0*/  BSYNC B1 ;  /* 0x0000000000017941 */ /* 0x000fea0003800000 */
.L_x_662:
[----:B------:R-:W-:Y:S01]  /*203f0*/  IADD3 R81, R81, 0x60, RZ ;  /* 0x0000006051517810 */ /* 0x000fe20007ffe0ff */
[----:B0-----:R0:W0:Y:S03]  /*20400*/  SHFL.IDX PT, R9, R80, 0x3, 0x181f ;  /* 0x00781f0050097f89 */ /* 0x00102600000e0000 */
[----:B------:R-:W-:Y:S01]  /*20410*/  ISETP.GE.AND P0, PT, R81, R92, PT ;  /* 0x0000005c5100720c */ /* 0x000fe20003f06270 */
[----:B------:R0:W0:-:S12]  /*20420*/  SHFL.IDX PT, R11, R0, 0x3, 0x181f ;  /* 0x00781f00000b7f89 */ /* 0x00001800000e0000 */
[----:B------:R-:W-:Y:S05]  /*20430*/  @P0 BRA `(.L_x_664) ;  /* 0x0000002400cc0947 */ /* 0x000fea0003800000 */
[----:B------:R-:W-:Y:S01]  /*20440*/  ULDC UR4, c[0x0][0xac8] ;  /* 0x0002b20000047ab9 */ /* 0x000fe20000000800 */
[----:B------:R-:W-:Y:S01]  /*20450*/  ULDC.64 UR6, c[0x0][0x208] ;  /* 0x0000820000067ab9 */ /* 0x000fe20000000a00 */
[----:B------:R-:W-:Y:S02]  /*20460*/  ISETP.GE.AND P3, PT, R16, UR4, PT ;  /* 0x0000000410007c0c */ /* 0x000fe4000bf66270 */
[----:B------:R-:W-:Y:S02]  /*20470*/  ISETP.GE.AND P4, PT, R213, UR4, PT ;  /* 0x00000004d5007c0c */ /* 0x000fe4000bf86270 */
[----:B------:R-:W-:-:S09]  /*20480*/  ISETP.GE.AND P5, PT, R218, UR4, PT ;  /* 0x00000004da007c0c */ /* 0x000fd2000bfa6270 */
[CC--:B0-----:R-:W-:Y:S02]  /*20490*/  @!P3 LEA R2, P0, R16.reuse, R11.reuse, 0x1 ;  /* 0x0000000b1002b211 */ /* 0x0c1fe400078008ff */
[----:B------:R-:W-:Y:S02]  /*204a0*/  @!P4 LEA R4, P1, R85, R11, 0x1 ;  /* 0x0000000b5504c211 */ /* 0x000fe400078208ff */
[----:B------:R-:W-:Y:S02]  /*204b0*/  @!P3 LEA.HI.X R3, R16, R9, R17, 0x1, P0 ;  /* 0x000000091003b211 */ /* 0x000fe400000f0c11 */
[----:B------:R-:W-:Y:S02]  /*204c0*/  ISETP.GE.AND P0, PT, R219, UR4, PT ;  /* 0x00000004db007c0c */ /* 0x000fe4000bf06270 */
[----:B------:R-:W-:Y:S01]  /*204d0*/  @!P5 LEA R6, P2, R218, R11, 0x1 ;  /* 0x0000000bda06d211 */ /* 0x000fe200078408ff */
[----:B------:R0:W-:Y:S01]  /*204e0*/  @!P3 ST.E.128 desc[UR6][R2.64], R24 ;  /* 0x000000180200b985 */ /* 0x0001e2000c101d06 */
[----:B------:R-:W-:-:S02]  /*204f0*/  @!P4 LEA.HI.X R5, R85, R9, R86, 0x1, P1 ;  /* 0x000000095505c211 */ /* 0x000fc400008f0c56 */
[----:B------:R-:W-:-:S03]  /*20500*/  @!P5 LEA.HI.X R7, R218, R9, R84, 0x1, P2 ;  /* 0x00000009da07d211 */ /* 0x000fc600010f0c54 */
        /* <DEDUP_REMOVED lines=8> */
.L_x_657:
[----:B0-----:R-:W0:Y:S01]  /*20590*/  @P1 LDC R95, c[0x0][0xbec] ;  /* 0x0002fb00ff5f1b82 */ /* 0x001e220000000800 */
[----:B------:R-:W-:Y:S01]  /*205a0*/  ULDC.64 UR4, c[0x0][0xb08] ;  /* 0x0002c20000047ab9 */ /* 0x000fe20000000a00 */
[----:B------:R-:W-:Y:S01]  /*205b0*/  IMAD.MOV.U32 R96, RZ, RZ, R133 ;  /* 0x000000ffff607224 */ /* 0x000fe200078e0085 */
[----:B------:R1:W5:Y:S01]  /*205c0*/  LDL R209, [R1+0x7c] ;  /* 0x00007c0001d17983 */ /* 0x0003620000100800 */
[----:B------:R-:W-:-:S03]  /*205d0*/  IMAD R93, R93, UR4, RZ ;  /* 0x000000045d5d7c24 */ /* 0x000fc6000f8e02ff */
[----:B------:R1:W5:Y:S01]  /*205e0*/  LDL R208, [R1+0x188] ;  /* 0x0001880001d07983 */ /* 0x0003620000100800 */
[----:B------:R-:W2:Y:S01]  /*205f0*/  @P1 LDC R94, c[0x0][0xbf0] ;  /* 0x0002fc00ff5e1b82 */ /* 0x000ea20000000800 */
[----:B------:R-:W-:Y:S02]  /*20600*/  IMAD R93, R0, UR5, R93 ;  /* 0x00000005005d7c24 */ /* 0x000fe4000f8e025d */
[----:B------:R1:W5:Y:S04]  /*20610*/  LDL R207, [R1+0xf8] ;  /* 0x0000f80001cf7983 */ /* 0x0003680000100800 */
[----:B------:R1:W5:Y:S04]  /*20620*/  LDL R206, [R1+0x184] ;  /* 0x0001840001ce7983 */ /* 0x0003680000100800 */
[----:B------:R1:W5:Y:S04]  /*20630*/  LDL R205, [R1+0xf4] ;  /* 0x0000f40001cd7983 */ /* 0x0003680000100800 */
[----:B------:R1:W5:Y:S01]  /*20640*/  LDL R204, [R1+0x180] ;  /* 0x0001800001cc7983 */ /* 0x0003620000100800 */
[----:B0-----:R-:W-:-:S03]  /*20650*/  @P1 IMAD.HI.U32 R95, R133, R95, RZ ;  /* 0x0000005f855f1227 */ /* 0x001fc600078e00ff */
[----:B------:R1:W5:Y:S04]  /*20660*/  LDL R203, [R1+0xf0] ;  /* 0x0000f00001cb7983 */ /* 0x0003680000100800 */
[----:B------:R1:W5:Y:S01]  /*20670*/  LDL R202, [R1+0x17c] ;  /* 0x00017c0001ca7983 */ /* 0x0003620000100800 */
[----:B--2---:R-:W-:Y:S01]  /*20680*/  @P1 SHF.R.U32.HI R96, RZ, R94, R95 ;  /* 0x0000005eff601219 */ /* 0x004fe2000001165f */
[----:B------:R-:W-:Y:S01]  /*20690*/  IMAD.WIDE.U32 R94, R0, UR4, RZ ;  /* 0x00000004005e7c25 */ /* 0x000fe2000f8e00ff */
[----:B------:R-:W-:Y:S01]  /*206a0*/  ULDC.64 UR4, c[0x0][0xb38] ;  /* 0x0002ce0000047ab9 */ /* 0x000fe20000000a00 */
[----:B------:R-:W-:Y:S01]  /*206b0*/  SHF.R.S32.HI R0, RZ, 0x1f, R235 ;  /* 0x0000001fff007819 */ /* 0x000fe200000114eb */
[----:B------:R1:W5:Y:S01]  /*206c0*/  LDL R201, [R1+0xec] ;  /* 0x0000ec0001c97983 */ /* 0x0003620000100800 */
[----:B------:R-:W-:Y:S01]  /*206d0*/  IMAD.IADD R95, R95, 0x1, R93 ;  /* 0x000000015f5f7824 */ /* 0x000fe200078e025d */
[----:B------:R-:W-:-:S02]  /*206e0*/  SHF.R.S32.HI R93, RZ, 0x1f, R96 ;  /* 0x0000001fff5d7819 */ /* 0x000fc40000011460 */
[----:B------:R1:W5:Y:S01]  /*206f0*/  LDL R200, [R1+0x178] ;  /* 0x0001780001c87983 */ /* 0x0003620000100800 */
[----:B------:R-:W-:-:S03]  /*20700*/  IMAD.WIDE.U32 R94, R232, UR4, R94 ;  /* 0x00000004e85e7c25 */ /* 0x000fc6000f8e005e */
[----:B------:R1:W5:Y:S01]  /*20710*/  LDL R199, [R1+0xe8] ;  /* 0x0000e80001c77983 */ /* 0x0003620000100800 */
[----:B------:R-:W-:Y:S01]  /*20720*/  IMAD R95, R232, UR5, R95 ;  /* 0x00000005e85f7c24 */ /* 0x000fe2000f8e025f */
[----:B------:R-:W-:Y:S02]  /*20730*/  ULDC.64 UR4, c[0x0][0xb40] ;  /* 0x0002d00000047ab9 */ /* 0x000fe40000000a00 */
[----:B------:R-:W-:Y:S01]  /*20740*/  IMAD R0, R0, UR4, RZ ;  /* 0x0000000400007c24 */ /* 0x000fe2000f8e02ff */
[----:B------:R1:W5:Y:S01]  /*20750*/  LDL R198, [R1+0x174] ;  /* 0x0001740001c67983 */ /* 0x0003620000100800 */
[----:B------:R-:W-:-:S03]  /*20760*/  IMAD.WIDE.U32 R94, R235, UR4, R94 ;  /* 0x00000004eb5e7c25 */ /* 0x000fc6000f8e005e */
[----:B------:R1:W5:Y:S01]  /*20770*/  LDL R197, [R1+0xe4] ;  /* 0x0000e40001c57983 */ /* 0x0003620000100800 */
[----:B------:R-:W-:Y:S01]  /*20780*/  IMAD R0, R235, UR5, R0 ;  /* 0x00000005eb007c24 */ /* 0x000fe2000f8e0200 */
[----:B------:R-:W-:Y:S02]  /*20790*/  ULDC.64 UR4, c[0x0][0xb48] ;  /* 0x0002d20000047ab9 */ /* 0x000fe40000000a00 */
[----:B------:R1:W5:Y:S01]  /*207a0*/  LDL R196, [R1+0x170] ;  /* 0x0001700001c47983 */ /* 0x0003620000100800 */
[----:B------:R-:W-:Y:S01]  /*207b0*/  IMAD.IADD R95, R95, 0x1, R0 ;  /* 0x000000015f5f7824 */ /* 0x000fe200078e0200 */
[----:B------:R-:W-:Y:S02]  /*207c0*/  IADD3 R0, -R96, RZ, RZ ;  /* 0x000000ff60007210 */ /* 0x000fe40007ffe1ff */
[----:B------:R1:W5:Y:S01]  /*207d0*/  LDL R195, [R1+0xe0] ;  /* 0x0000e00001c37983 */ /* 0x0003620000100800 */
[----:B------:R-:W-:-:S03]  /*207e0*/  IMAD.WIDE.U32 R94, R137, UR4, R94 ;  /* 0x00000004895e7c25 */ /* 0x000fc6000f8e005e */
[----:B------:R1:W5:Y:S01]  /*207f0*/  LDL R194, [R1+0x16c] ;  /* 0x00016c0001c27983 */ /* 0x0003620000100800 */
[----:B------:R-:W-:Y:S02]  /*20800*/  IMAD R0, R136, R0, R133 ;  /* 0x0000000088007224 */ /* 0x000fe400078e0285 */
[----:B------:R-:W-:Y:S01]  /*20810*/  IMAD R95, R137, UR5, R95 ;  /* 0x00000005895f7c24 */ /* 0x000fe2000f8e025f */
[----:B------:R1:W5:Y:S01]  /*20820*/  LDL R193, [R1+0xdc] ;  /* 0x0000dc0001c17983 */ /* 0x0003620000100800 */
[----:B------:R-:W-:-:S03]  /*20830*/  ULDC.64 UR4, c[0x0][0xb30] ;  /* 0x0002cc0000047ab9 */ /* 0x000fc60000000a00 */
[----:B------:R1:W5:Y:S04]  /*20840*/  LDL R192, [R1+0x168] ;  /* 0x0001680001c07983 */ /* 0x0003680000100800 */
        /* <DEDUP_REMOVED lines=44> */
[----:B------:R1:W5:Y:S01]  /*20b10*/  LDL R130, [R1+0x80] ;  /* 0x0000800001827983 */ /* 0x0003620000100800 */
[----:B------:R-:W-:-:S02]  /*20b20*/  IMAD R93, R93, UR4, RZ ;  /* 0x000000045d5d7c24 */ /* 0x000fc4000f8e02ff */
[----:B------:R-:W-:-:S04]  /*20b30*/  IMAD.WIDE.U32 R94, R96, UR4, R94 ;  /* 0x00000004605e7c25 */ /* 0x000fc8000f8e005e */
[----:B------:R-:W-:Y:S01]  /*20b40*/  IMAD R93, R96, UR5, R93 ;  /* 0x00000005605d7c24 */ /* 0x000fe2000f8e025d */
[----:B------:R-:W-:Y:S01]  /*20b50*/  SHF.R.S32.HI R96, RZ, 0x1f, R0 ;  /* 0x0000001fff607819 */ /* 0x000fe20000011400 */
[----:B------:R-:W-:Y:S02]  /*20b60*/  ULDC.64 UR4, c[0x0][0xb28] ;  /* 0x0002ca0000047ab9 */ /* 0x000fe40000000a00 */
[----:B------:R-:W-:Y:S02]  /*20b70*/  IMAD.IADD R95, R95, 0x1, R93 ;  /* 0x000000015f5f7824 */ /* 0x000fe400078e025d */
[----:B------:R-:W-:Y:S02]  /*20b80*/  IMAD R96, R96, UR4, RZ ;  /* 0x0000000460607c24 */ /* 0x000fe4000f8e02ff */
[----:B------:R-:W-:-:S04]  /*20b90*/  IMAD.WIDE.U32 R94, R0, UR4, R94 ;  /* 0x00000004005e7c25 */ /* 0x000fc8000f8e005e */
[----:B------:R-:W-:Y:S01]  /*20ba0*/  IMAD R96, R0, UR5, R96 ;  /* 0x0000000500607c24 */ /* 0x000fe2000f8e0260 */
[----:B------:R-:W-:Y:S02]  /*20bb0*/  ULDC.64 UR4, c[0x0][0xb00] ;  /* 0x0002c00000047ab9 */ /* 0x000fe40000000a00 */
[----:B------:R-:W-:Y:S01]  /*20bc0*/  LEA R0, P0, R94, UR4, 0x2 ;  /* 0x000000045e007c11 */ /* 0x000fe2000f8010ff */
[----:B------:R-:W-:-:S05]  /*20bd0*/  IMAD.IADD R93, R95, 0x1, R96 ;  /* 0x000000015f5d7824 */ /* 0x000fca00078e0260 */
[----:B------:R-:W-:Y:S01]  /*20be0*/  LEA.HI.X R93, R94, UR5, R93, 0x2, P0 ;  /* 0x000000055e5d7c11 */ /* 0x000fe200080f145d */
[----:B------:R-:W-:Y:S01]  /*20bf0*/  VIADD R94, R18, 0x38820 ;  /* 0x00038820125e7836 */ /* 0x000fe20000000000 */
[----:B------:R-:W-:-:S04]  /*20c00*/  ISETP.GE.AND P0, PT, R99, R92, PT ;  /* 0x0000005c6300720c */ /* 0x000fc80003f06270 */
[----:B------:R-:W-:Y:S01]  /*20c10*/  PRMT R94, RZ, 0x654, R94 ;  /* 0x00000654ff5e7816 */ /* 0x000fe2000000005e */
[----:B------:R1:W0:Y:S01]  /*20c20*/  SHFL.IDX PT, R95, R93, RZ, 0x1c1f ;  /* 0x001c1fff5d5f7589 */ /* 0x00022200000e0000 */
[----:B------:R-:W-:Y:S02]  /*20c30*/  BSSY B1, `(.L_x_665) ;  /* 0x0000085000017945 */ /* 0x000fe40003800000 */
[----:B------:R2:W-:Y:S02]  /*20c40*/  SYNCS.ARRIVE.TRANS64.RED.A1T0 RZ, [R94+URZ], RZ ;  /* 0x000000ff5eff79a7 */ /* 0x0005e4000810043f */
[----:B--2---:R1:W2:Y:S03]  /*20c50*/  SHFL.IDX PT, R94, R0, RZ, 0x1c1f ;  /* 0x001c1fff005e7589 */ /* 0x0042a600000e0000 */
[----:B------:R-:W-:Y:S05]  /*20c60*/  @P0 BRA `(.L_x_666) ;  /* 0x0000000800040947 */ /* 0x000fea0003800000 */
[----:B------:R-:W-:Y:S01]  /*20c70*/  ULDC UR4, c[0x0][0xac8] ;  /* 0x0002b20000047ab9 */ /* 0x000fe20000000800 */
[----:B------:R-:W-:Y:S01]  /*20c80*/  ULDC.64 UR6, c[0x0][0x208] ;  /* 0x0000820000067ab9 */ /* 0x000fe20000000a00 */
[----:B-----5:R-:W-:Y:S02]  /*20c90*/  ISETP.GE.AND P0, PT, R209, UR4, PT ;  /* 0x00000004d1007c0c */ /* 0x020fe4000bf06270 */
[----:B------:R-:W-:Y:S02]  /*20ca0*/  ISETP.GE.AND P5, PT, R187, UR4, PT ;  /* 0x00000004bb007c0c */ /* 0x000fe4000bfa6270 */
[----:B------:R-:W-:Y:S02]  /*20cb0*/  ISETP.GE.AND P4, PT, R185, UR4, PT ;  /* 0x00000004b9007c0c */ /* 0x000fe4000bf86270 */
[----:B------:R-:W-:-:S07]  /*20cc0*/  ISETP.GE.AND P3, PT, R183, UR4, PT ;  /* 0x00000004b7007c0c */ /* 0x000fce000bf66270 */
[----:B0-2---:R-:W-:-:S05]  /*20cd0*/  @!P0 IMAD.WIDE R96, R209, 0x4, R94 ;  /* 0x00000004d1608825 */ /* 0x005fca00078e025e */
[----:B------:R0:W-:Y:S01]  /*20ce0*/  @!P0 ST.E.64 desc[UR6][R96.64], R164 ;  /* 0x000000a460008985 */ /* 0x0001e2000c101b06 */
[----:B------:R-:W-:-:S13]  /*20cf0*/  ISETP.GE.AND P0, PT, R207, UR4, PT ;  /* 0x00000004cf007c0c */ /* 0x000fda000bf06270 */
[----:B0-----:R-:W-:-:S04]  /*20d00*/  @!P0 LEA R96, P1, R207, R94, 0x2 ;  /* 0x0000005ecf608211 */ /* 0x001fc800078210ff */
[----:B------:R-:W-:Y:S02]  /*20d10*/  @!P0 LEA.HI.X R97, R207, R95, R208, 0x2, P1 ;  /* 0x0000005fcf618211 */ /* 0x000fe400008f14d0 */
[----:B------:R-:W-:-:S03]  /*20d20*/  ISETP.GE.AND P1, PT, R203, UR4, PT ;  /* 0x00000004cb007c0c */ /* 0x000fc6000bf26270 */
[----:B------:R0:W-:Y:S01]  /*20d30*/  @!P0 ST.E.64 desc[UR6][R96.64], R162 ;  /* 0x000000a260008985 */ /* 0x0001e2000c101b06 */
[----:B------:R-:W-:-:S13]  /*20d40*/  ISETP.GE.AND P0, PT, R205, UR4, PT ;  /* 0x00000004cd007c0c */ /* 0x000fda000bf06270 */
[----:B0-----:R-:W-:-:S04]  /*20d50*/  @!P0 LEA R96, P2, R205, R94, 0x2 ;  /* 0x0000005ecd608211 */ /* 0x001fc800078410ff */
[----:B------:R-:W-:-:S05]  /*20d60*/  @!P0 LEA.HI.X R97, R205, R95, R206, 0x2, P2 ;  /* 0x0000005fcd618211 */ /* 0x000fca00010f14ce */
[----:B------:R0:W-:Y:S01]  /*20d70*/  @!P0 ST.E.64 desc[UR6][R96.64], R160 ;  /* 0x000000a060008985 */ /* 0x0001e2000c101b06 */
[----:B------:R-:W-:Y:S02]  /*20d80*/  ISETP.GE.AND P0, PT, R201, UR4, PT ;  /* 0x00000004c9007c0c */ /* 0x000fe4000bf06270 */
        /* <DEDUP_REMOVED lines=25> */
[----:B------:R-:W-:Y:S02]  /*20f20*/  @!P1 LEA.HI.X R3, R191, R95, R192, 0x2, P2 ;  /* 0x0000005fbf039211 */ /* 0x000fe400010f14c0 */
[----:B------:R-:W-:-:S03]  /*20f30*/  @!P4 LEA R4, P2, R185, R94, 0x2 ;  /* 0x0000005eb904c211 */ /* 0x000fc600078410ff */
[----:B------:R0:W-:Y:S01]  /*20f40*/  @!P1 ST.E.64 desc[UR6][R2.64], R6 ;  /* 0x0000000602009985 */ /* 0x0001e2000c101b06 */
[----:B------:R-:W-:Y:S02]  /*20f50*/  @!P4 LEA.HI.X R5, R185, R95, R186, 0x2, P2 ;  /* 0x0000005fb905c211 */ /* 0x000fe400010f14ba */
[----:B------:R-:W-:Y:S02]  /*20f60*/  ISETP.GE.AND P2, PT, R177, UR4, PT ;  /* 0x00000004b1007c0c */ /* 0x000fe4000bf46270 */
[----:B0-----:R-:W-:-:S04]  /*20f70*/  @!P0 LEA R2, P1, R189, R94, 0x2 ;  /* 0x0000005ebd028211 */ /* 0x001fc800078210ff */
[----:B------:R-:W-:Y:S02]  /*20f80*/  @!P0 LEA.HI.X R3, R189, R95, R190, 0x2, P1 ;  /* 0x0000005fbd038211 */ /* 0x000fe400008f14be */
[----:B------:R-:W-:-:S03]  /*20f90*/  ISETP.GE.AND P1, PT, R179, UR4, PT ;  /* 0x00000004b3007c0c */ /* 0x000fc6000bf26270 */
[----:B------:R0:W-:Y:S01]  /*20fa0*/  @!P0 ST.E.64 desc[UR6][R2.64], R8 ;  /* 0x0000000802008985 */ /* 0x0001e2000c101b06 */
[----:B------:R-:W-:Y:S02]  /*20fb0*/  ISETP.GE.AND P0, PT, R181, UR4, PT ;  /* 0x00000004b5007c0c */ /* 0x000fe4000bf06270 */
[----:B0-----:R-:W-:-:S04]  /*20fc0*/  @!P5 LEA R2, P6, R187, R94, 0x2 ;  /* 0x0000005ebb02d211 */ /* 0x001fc800078c10ff */
[----:B------:R-:W-:Y:S02]  /*20fd0*/  @!P5 LEA.HI.X R3, R187, R95, R188, 0x2, P6 ;  /* 0x0000005fbb03d211 */ /* 0x000fe400030f14bc */
[----:B------:R-:W-:-:S03]  /*20fe0*/  @!P3 LEA R6, P6, R183, R94, 0x2 ;  /* 0x0000005eb706b211 */ /* 0x000fc600078c10ff */
[----:B------:R0:W-:Y:S01]  /*20ff0*/  @!P5 ST.E.64 desc[UR6][R2.64], R10 ;  /* 0x0000000a0200d985 */ /* 0x0001e2000c101b06 */
[----:B------:R-:W-:-:S03]  /*21000*/  @!P3 LEA.HI.X R7, R183, R95, R184, 0x2, P6 ;  /* 0x0000005fb707b211 */ /* 0x000fc600030f14b8 */
[----:B------:R2:W-:Y:S04]  /*21010*/  @!P4 ST.E.64 desc[UR6][R4.64], R12 ;  /* 0x0000000c0400c985 */ /* 0x0005e8000c101b06 */
[----:B------:R3:W-:Y:S01]  /*21020*/  @!P3 ST.E.64 desc[UR6][R6.64], R14 ;  /* 0x0000000e0600b985 */ /* 0x0007e2000c101b06 */
[----:B------:R-:W-:Y:S02]  /*21030*/  ISETP.GE.AND P3, PT, R175, UR4, PT ;  /* 0x00000004af007c0c */ /* 0x000fe4000bf66270 */
[----:B0-----:R-:W-:-:S04]  /*21040*/  @!P0 LEA R2, P4, R181, R94, 0x2 ;  /* 0x0000005eb5028211 */ /* 0x001fc800078810ff */
[-C--:B------:R-:W-:Y:S02]  /*21050*/  @!P0 LEA.HI.X R3, R181, R95.reuse, R182, 0x2, P4 ;  /* 0x0000005fb5038211 */ /* 0x080fe400020f14b6 */
[----:B------:R-:W-:Y:S02]  /*21060*/  ISETP.GE.AND P4, PT, R173, UR4, PT ;  /* 0x00000004ad007c0c */ /* 0x000fe4000bf86270 */
[-C--:B--2---:R-:W-:Y:S01]  /*21070*/  @!P1 LEA R4, P5, R179, R94.reuse, 0x2 ;  /* 0x0000005eb3049211 */ /* 0x084fe200078a10ff */
[----:B------:R0:W-:Y:S01]  /*21080*/  @!P0 ST.E.64 desc[UR6][R2.64], R20 ;  /* 0x0000001402008985 */ /* 0x0001e2000c101b06 */
[----:B---3--:R-:W-:Y:S02]  /*21090*/  @!P2 LEA R6, P6, R177, R94, 0x2 ;  /* 0x0000005eb106a211 */ /* 0x008fe400078c10ff */
[----:B------:R-:W-:Y:S02]  /*210a0*/  @!P1 LEA.HI.X R5, R179, R95, R180, 0x2, P5 ;  /* 0x0000005fb3059211 */ /* 0x000fe400028f14b4 */
[----:B------:R-:W-:-:S02]  /*210b0*/  ISETP.GE.AND P5, PT, R171, UR4, PT ;  /* 0x00000004ab007c0c */ /* 0x000fc4000bfa6270 */
[----:B------:R-:W-:Y:S01]  /*210c0*/  @!P2 LEA.HI.X R7, R177, R95, R178, 0x2, P6 ;  /* 0x0000005fb107a211 */ /* 0x000fe200030f14b2 */
[----:B------:R2:W-:Y:S01]  /*210d0*/  @!P1 ST.E.64 desc[UR6][R4.64], R24 ;  /* 0x0000001804009985 */ /* 0x0005e2000c101b06 */
[----:B------:R-:W-:-:S03]  /*210e0*/  ISETP.GE.AND P1, PT, R167, UR4, PT ;  /* 0x00000004a7007c0c */ /* 0x000fc6000bf26270 */
[----:B------:R3:W-:Y:S01]  /*210f0*/  @!P2 ST.E.64 desc[UR6][R6.64], R28 ;  /* 0x0000001c0600a985 */ /* 0x0007e2000c101b06 */
[----:B------:R-:W-:Y:S02]  /*21100*/  ISETP.GE.AND P2, PT, R169, UR4, PT ;  /* 0x00000004a9007c0c */ /* 0x000fe4000bf46270 */
[----:B0-----:R-:W-:-:S04]  /*21110*/  @!P3 LEA R2, P6, R175, R94, 0x2 ;  /* 0x0000005eaf02b211 */ /* 0x001fc800078c10ff */
[----:B------:R-:W-:Y:S02]  /*21120*/  @!P3 LEA.HI.X R3, R175, R95, R176, 0x2, P6 ;  /* 0x0000005faf03b211 */ /* 0x000fe400030f14b0 */
[----:B--2---:R-:W-:-:S03]  /*21130*/  @!P4 LEA R4, P0, R173, R94, 0x2 ;  /* 0x0000005ead04c211 */ /* 0x004fc600078010ff */
[----:B------:R0:W-:Y:S01]  /*21140*/  @!P3 ST.E.64 desc[UR6][R2.64], R32 ;  /* 0x000000200200b985 */ /* 0x0001e2000c101b06 */
[-C--:B------:R-:W-:Y:S02]  /*21150*/  @!P4 LEA.HI.X R5, R173, R95.reuse, R174, 0x2, P0 ;  /* 0x0000005fad05c211 */ /* 0x080fe400000f14ae */
[----:B------:R-:W-:Y:S02]  /*21160*/  ISETP.GE.AND P0, PT, R151, UR4, PT ;  /* 0x0000000497007c0c */ /* 0x000fe4000bf06270 */
[-C--:B---3--:R-:W-:Y:S01]  /*21170*/  @!P5 LEA R6, P6, R171, R94.reuse, 0x2 ;  /* 0x0000005eab06d211 */ /* 0x088fe200078c10ff */
[----:B------:R2:W-:Y:S01]  /*21180*/  @!P4 ST.E.64 desc[UR6][R4.64], R36 ;  /* 0x000000240400c985 */ /* 0x0005e2000c101b06 */
[----:B------:R-:W-:Y:S02]  /*21190*/  ISETP.GE.AND P4, PT, R147, UR4, PT ;  /* 0x0000000493007c0c */ /* 0x000fe4000bf86270 */
[----:B------:R-:W-:Y:S02]  /*211a0*/  @!P5 LEA.HI.X R7, R171, R95, R172, 0x2, P6 ;  /* 0x0000005fab07d211 */ /* 0x000fe400030f14ac */
[----:B0-----:R-:W-:-:S03]  /*211b0*/  @!P2 LEA R2, P6, R169, R94, 0x2 ;  /* 0x0000005ea902a211 */ /* 0x001fc600078c10ff */
[----:B------:R0:W-:Y:S01]  /*211c0*/  @!P5 ST.E.64 desc[UR6][R6.64], R40 ;  /* 0x000000280600d985 */ /* 0x0001e2000c101b06 */
[----:B------:R-:W-:Y:S02]  /*211d0*/  ISETP.GE.AND P5, PT, R149, UR4, PT ;  /* 0x0000000495007c0c */ /* 0x000fe4000bfa6270 */
[----:B------:R-:W-:Y:S02]  /*211e0*/  @!P2 LEA.HI.X R3, R169, R95, R170, 0x2, P6 ;  /* 0x0000005fa903a211 */ /* 0x000fe400030f14aa */
[----:B--2---:R-:W-:-:S03]  /*211f0*/  @!P1 LEA R4, P3, R167, R94, 0x2 ;  /* 0x0000005ea7049211 */ /* 0x004fc600078610ff */
[----:B------:R2:W-:Y:S01]  /*21200*/  @!P2 ST.E.64 desc[UR6][R2.64], R44 ;  /* 0x0000002c0200a985 */ /* 0x0005e2000c101b06 */
[-C--:B------:R-:W-:Y:S02]  /*21210*/  @!P1 LEA.HI.X R5, R167, R95.reuse, R168, 0x2, P3 ;  /* 0x0000005fa7059211 */ /* 0x080fe400018f14a8 */
[----:B------:R-:W-:Y:S02]  /*21220*/  ISETP.GE.AND P3, PT, R145, UR4, PT ;  /* 0x0000000491007c0c */ /* 0x000fe4000bf66270 */
[CC--:B0-----:R-:W-:Y:S01]  /*21230*/  @!P0 LEA R6, P6, R151.reuse, R94.reuse, 0x2 ;  /* 0x0000005e97068211 */ /* 0x0c1fe200078c10ff */
[----:B------:R0:W-:Y:S03]  /*21240*/  @!P1 ST.E.64 desc[UR6][R4.64], R48 ;  /* 0x0000003004009985 */ /* 0x0001e6000c101b06 */
[----:B------:R-:W-:Y:S02]  /*21250*/  @!P0 LEA.HI.X R7, R151, R95, R166, 0x2, P6 ;  /* 0x0000005f97078211 */ /* 0x000fe400030f14a6 */
[----:B--2---:R-:W-:-:S03]  /*21260*/  @!P5 LEA R2, P1, R149, R94, 0x2 ;  /* 0x0000005e9502d211 */ /* 0x004fc600078210ff */
[----:B------:R2:W-:Y:S01]  /*21270*/  @!P0 ST.E.64 desc[UR6][R6.64], R52 ;  /* 0x0000003406008985 */ /* 0x0005e2000c101b06 */
[----:B------:R-:W-:Y:S02]  /*21280*/  ISETP.GE.AND P0, PT, R140, UR4, PT ;  /* 0x000000048c007c0c */ /* 0x000fe4000bf06270 */
[-C--:B------:R-:W-:Y:S02]  /*21290*/  @!P5 LEA.HI.X R3, R149, R95.reuse, R150, 0x2, P1 ;  /* 0x0000005f9503d211 */ /* 0x080fe400008f1496 */
[----:B------:R-:W-:Y:S02]  /*212a0*/  ISETP.GE.AND P1, PT, R138, UR4, PT ;  /* 0x000000048a007c0c */ /* 0x000fe4000bf26270 */
[C---:B0-----:R-:W-:Y:S01]  /*212b0*/  @!P4 LEA R4, P2, R147.reuse, R94, 0x2 ;  /* 0x0000005e9304c211 */ /* 0x041fe200078410ff */
[----:B------:R0:W-:Y:S03]  /*212c0*/  @!P5 ST.E.64 desc[UR6][R2.64], R56 ;  /* 0x000000380200d985 */ /* 0x0001e6000c101b06 */
[----:B------:R-:W-:-:S02]  /*212d0*/  @!P4 LEA.HI.X R5, R147, R95, R148, 0x2, P2 ;  /* 0x0000005f9305c211 */ /* 0x000fc400010f1494 */
[----:B------:R-:W-:Y:S02]  /*212e0*/  ISETP.GE.AND P2, PT, R132, UR4, PT ;  /* 0x0000000484007c0c */ /* 0x000fe4000bf46270 */
[CC--:B--2---:R-:W-:Y:S01]  /*212f0*/  @!P3 LEA R6, P6, R145.reuse, R94.reuse, 0x2 ;  /* 0x0000005e9106b211 */ /* 0x0c4fe200078c10ff */
[----:B------:R2:W-:Y:S01]  /*21300*/  @!P4 ST.E.64 desc[UR6][R4.64], R60 ;  /* 0x0000003c0400c985 */ /* 0x0005e2000c101b06 */
[----:B------:R-:W-:Y:S02]  /*21310*/  ISETP.GE.AND P4, PT, R136, UR4, PT ;  /* 0x0000000488007c0c */ /* 0x000fe4000bf86270 */
[----:B------:R-:W-:Y:S02]  /*21320*/  @!P3 LEA.HI.X R7, R145, R95, R146, 0x2, P6 ;  /* 0x0000005f9107b211 */ /* 0x000fe400030f1492 */
[----:B0-----:R-:W-:-:S03]  /*21330*/  @!P0 LEA R2, P5, R140, R94, 0x2 ;  /* 0x0000005e8c028211 */ /* 0x001fc600078a10ff */
[----:B------:R0:W-:Y:S01]  /*21340*/  @!P3 ST.E.64 desc[UR6][R6.64], R64 ;  /* 0x000000400600b985 */ /* 0x0001e2000c101b06 */
[----:B------:R-:W-:Y:S02]  /*21350*/  ISETP.GE.AND P3, PT, R134, UR4, PT ;  /* 0x0000000486007c0c */ /* 0x000fe4000bf66270 */
[-C--:B------:R-:W-:Y:S02]  /*21360*/  @!P0 LEA.HI.X R3, R140, R95.reuse, R144, 0x2, P5 ;  /* 0x0000005f8c038211 */ /* 0x080fe400028f1490 */
[----:B------:R-:W-:Y:S02]  /*21370*/  ISETP.GE.AND P5, PT, R130, UR4, PT ;  /* 0x0000000482007c0c */ /* 0x000fe4000bfa6270 */
[C---:B--2---:R-:W-:Y:S01]  /*21380*/  @!P1 LEA R4, P6, R138.reuse, R94, 0x2 ;  /* 0x0000005e8a049211 */ /* 0x044fe200078c10ff */
[----:B------:R2:W-:Y:S03]  /*21390*/  @!P0 ST.E.64 desc[UR6][R2.64], R68 ;  /* 0x0000004402008985 */ /* 0x0005e6000c101b06 */
[----:B------:R-:W-:-:S03]  /*213a0*/  @!P1 LEA.HI.X R5, R138, R95, R139, 0x2, P6 ;  /* 0x0000005f8a059211 */ /* 0x000fc600030f148b */
[CC--:B0-----:R-:W-:Y:S02]  /*213b0*/  @!P3 LEA R6, P6, R134.reuse, R94.reuse, 0x2 ;  /* 0x0000005e8606b211 */ /* 0x0c1fe400078c10ff */
[----:B------:R0:W-:Y:S02]  /*213c0*/  @!P1 ST.E.64 desc[UR6][R4.64], R72 ;  /* 0x0000004804009985 */ /* 0x0001e4000c101b06 */
[----:B------:R-:W-:Y:S02]  /*213d0*/  @!P3 LEA.HI.X R7, R134, R95, R135, 0x2, P6 ;  /* 0x0000005f8607b211 */ /* 0x000fe400030f1487 */
[----:B--2---:R-:W-:-:S04]  /*213e0*/  @!P4 LEA R2, P0, R136, R94, 0x2 ;  /* 0x0000005e8802c211 */ /* 0x004fc800078010ff */
[-C--:B------:R-:W-:Y:S02]  /*213f0*/  @!P4 LEA.HI.X R3, R136, R95.reuse, R137, 0x2, P0 ;  /* 0x0000005f8803c211 */ /* 0x080fe400000f1489 */
[-C--:B------:R-:W-:Y:S02]  /*21400*/  @!P5 LEA R8, P0, R130, R94.reuse, 0x2 ;  /* 0x0000005e8208d211 */ /* 0x080fe400078010ff */
[----:B0-----:R-:W-:Y:S01]  /*21410*/  @!P2 LEA R4, P1, R132, R94, 0x2 ;  /* 0x0000005e8404a211 */ /* 0x001fe200078210ff */
[----:B------:R3:W-:Y:S01]  /*21420*/  @!P4 ST.E.64 desc[UR6][R2.64], R76 ;  /* 0x0000004c0200c985 */ /* 0x0007e2000c101b06 */
[-C--:B------:R-:W-:Y:S02]  /*21430*/  @!P5 LEA.HI.X R9, R130, R95.reuse, R131, 0x2, P0 ;  /* 0x0000005f8209d211 */ /* 0x080fe400000f1483 */
[----:B------:R-:W-:Y:S01]  /*21440*/  @!P2 LEA.HI.X R5, R132, R95, R133, 0x2, P1 ;  /* 0x0000005f8405a211 */ /* 0x000fe200008f1485 */
[----:B------:R3:W-:Y:S04]  /*21450*/  @!P3 ST.E.64 desc[UR6][R6.64], R80 ;  /* 0x000000500600b985 */ /* 0x0007e8000c101b06 */
[----:B------:R3:W-:Y:S04]  /*21460*/  @!P2 ST.E.64 desc[UR6][R4.64], R84 ;  /* 0x000000540400a985 */ /* 0x0007e8000c101b06 */
[----:B------:R3:W-:Y:S02]  /*21470*/  @!P5 ST.E.64 desc[UR6][R8.64], R88 ;  /* 0x000000580800d985 */ /* 0x0007e4000c101b06 */
.L_x_666:
[----:B------:R-:W-:Y:S05]  /*21480*/  BSYNC B1 ;  /* 0x0000000000017941 */ /* 0x000fea0003800000 */
.L_x_665:
[----:B------:R-:W-:Y:S01]  /*21490*/  ISETP.GE.AND P0, PT, R98, R92, PT ;  /* 0x0000005c6200720c */ /* 0x000fe20003f06270 */
[----:B---3--:R3:W4:Y:S04]  /*214a0*/  SHFL.IDX PT, R3, R93, 0x1, 0x1c1f ;  /* 0x003c1f005d037f89 */ /* 0x00872800000e0000 */
[----:B------:R3:W0:Y:S08]  /*214b0*/  SHFL.IDX PT, R2, R0, 0x1, 0x1c1f ;  /* 0x003c1f0000027f89 */ /* 0x00063000000e0000 */
[----:B---3--:R-:W-:Y:S05]  /*214c0*/  @P0 BRA `(.L_x_664) ;  /* 0x0000001400a80947 */ /* 0x008fea0003800000 */
[----:B------:R-:W-:Y:S01]  /*214d0*/  ULDC UR4, c[0x0][0xac8] ;  /* 0x0002b20000047ab9 */ /* 0x000fe20000000800 */
[----:B------:R-:W-:Y:S01]  /*214e0*/  ULDC.64 UR6, c[0x0][0x208] ;  /* 0x0000820000067ab9 */ /* 0x000fe20000000a00 */
[----:B-----5:R-:W-:Y:S02]  /*214f0*/  ISETP.GE.AND P3, PT, R209, UR4, PT ;  /* 0x00000004d1007c0c */ /* 0x020fe4000bf66270 */
[----:B------:R-:W-:Y:S02]  /*21500*/  ISETP.GE.AND P2, PT, R207, UR4, PT ;  /* 0x00000004cf007c0c */ /* 0x000fe4000bf46270 */
[----:B------:R-:W-:Y:S02]  /*21510*/  ISETP.GE.AND P1, PT, R205, UR4, PT ;  /* 0x00000004cd007c0c */ /* 0x000fe4000bf26270 */
[----:B------:R-:W-:Y:S02]  /*21520*/  ISETP.GE.AND P0, PT, R203, UR4, PT ;  /* 0x00000004cb007c0c */ /* 0x000fe4000bf06270 */
[----:B------:R-:W-:-:S05]  /*21530*/  ISETP.GE.AND P4, PT, R199, UR4, PT ;  /* 0x00000004c7007c0c */ /* 0x000fca000bf86270 */
[----:B0---4-:R-:W-:-:S04]  /*21540*/  @!P3 IMAD.WIDE R4, R209, 0x4, R2 ;  /* 0x00000004d104b825 */ /* 0x011fc800078e0202 */
[-C--:B------:R-:W-:Y:S01]  /*21550*/  @!P1 LEA R6, P5, R205, R2.reuse, 0x2 ;  /* 0x00000002cd069211 */ /* 0x080fe200078a10ff */
[----:B------:R0:W-:Y:S01]  /*21560*/  @!P3 ST.E.64 desc[UR6][R4.64], R26 ;  /* 0x0000001a0400b985 */ /* 0x0001e2000c101b06 */
[----:B------:R-:W-:Y:S02]  /*21570*/  ISETP.GE.AND P3, PT, R201, UR4, PT ;  /* 0x00000004c9007c0c */ /* 0x000fe4000bf66270 */
[----:B------:R-:W-:Y:S02]  /*21580*/  @!P1 LEA.HI.X R7, R205, R3, R206, 0x2, P5 ;  /* 0x00000003cd079211 */ /* 0x000fe400028f14ce */
        /* <DEDUP_REMOVED lines=9> */
[-C--:B0-----:R-:W-:Y:S02]  /*21620*/  @!P3 LEA R4, P1, R201, R2.reuse, 0x2 ;  /* 0x00000002c904b211 */ /* 0x081fe400078210ff */
[----:B---3--:R-:W-:Y:S02]  /*21630*/  @!P4 LEA R6, P2, R199, R2, 0x2 ;  /* 0x00000002c706c211 */ /* 0x008fe400078410ff */
[----:B------:R-:W-:-:S02]  /*21640*/  @!P3 LEA.HI.X R5, R201, R3, R202, 0x2, P1 ;  /* 0x00000003c905b211 */ /* 0x000fc400008f14ca */
[----:B------:R-:W-:Y:S02]  /*21650*/  ISETP.GE.AND P1, PT, R193, UR4, PT ;  /* 0x00000004c1007c0c */ /* 0x000fe4000bf26270 */
[-C--:B------:R-:W-:Y:S01]  /*21660*/  @!P4 LEA.HI.X R7, R199, R3.reuse, R200, 0x2, P2 ;  /* 0x00000003c707c211 */ /* 0x080fe200010f14c8 */
[----:B------:R0:W-:Y:S01]  /*21670*/  @!P3 ST.E.64 desc[UR6][R4.64], R42 ;  /* 0x0000002a0400b985 */ /* 0x0001e2000c101b06 */
[----:B------:R-:W-:Y:S02]  /*21680*/  ISETP.GE.AND P2, PT, R191, UR4, PT ;  /* 0x00000004bf007c0c */ /* 0x000fe4000bf46270 */
[----:B----4-:R-:W-:Y:S01]  /*21690*/  @!P5 LEA R8, P6, R197, R2, 0x2 ;  /* 0x00000002c508d211 */ /* 0x010fe200078c10ff */
[----:B------:R3:W-:Y:S01]  /*216a0*/  @!P4 ST.E.64 desc[UR6][R6.64], R46 ;  /* 0x0000002e0600c985 */ /* 0x0007e2000c101b06 */
[----:B------:R-:W-:Y:S02]  /*216b0*/  ISETP.GE.AND P3, PT, R189, UR4, PT ;  /* 0x00000004bd007c0c */ /* 0x000fe4000bf66270 */
[----:B------:R-:W-:-:S02]  /*216c0*/  @!P5 LEA.HI.X R9, R197, R3, R198, 0x2, P6 ;  /* 0x00000003c509d211 */ /* 0x000fc400030f14c6 */
[----:B------:R-:W-:-:S03]  /*216d0*/  ISETP.GE.AND P4, PT, R187, UR4, PT ;  /* 0x00000004bb007c0c */ /* 0x000fc6000bf86270 */
[----:B------:R4:W-:Y:S01]  /*216e0*/  @!P5 ST.E.64 desc[UR6][R8.64], R50 ;  /* 0x000000320800d985 */ /* 0x0009e2000c101b06 */
[-C--:B0-----:R-:W-:Y:S02]  /*216f0*/  @!P0 LEA R4, P6, R195, R2.reuse, 0x2 ;  /* 0x00000002c3048211 */ /* 0x081fe400078c10ff */
[-C--:B---3--:R-:W-:Y:S02]  /*21700*/  @!P1 LEA R6, P5, R193, R2.reuse, 0x2 ;  /* 0x00000002c1069211 */ /* 0x088fe400078a10ff */
[-C--:B------:R-:W-:Y:S02]  /*21710*/  @!P0 LEA.HI.X R5, R195, R3.reuse, R196, 0x2, P6 ;  /* 0x00000003c3058211 */ /* 0x080fe400030f14c4 */
[----:B------:R-:W-:Y:S02]  /*21720*/  @!P1 LEA.HI.X R7, R193, R3, R194, 0x2, P5 ;  /* 0x00000003c1079211 */ /* 0x000fe400028f14c2 */
[----:B------:R-:W-:Y:S01]  /*21730*/  ISETP.GE.AND P5, PT, R185, UR4, PT ;  /* 0x00000004b9007c0c */ /* 0x000fe2000bfa6270 */
[----:B------:R0:W-:Y:S01]  /*21740*/  @!P0 ST.E.64 desc[UR6][R4.64], R54 ;  /* 0x0000003604008985 */ /* 0x0001e2000c101b06 */
[----:B----4-:R-:W-:-:S02]  /*21750*/  @!P2 LEA R8, P6, R191, R2, 0x2 ;  /* 0x00000002bf08a211 */ /* 0x010fc400078c10ff */
[----:B------:R-:W-:Y:S01]  /*21760*/  ISETP.GE.AND P0, PT, R183, UR4, PT ;  /* 0x00000004b7007c0c */ /* 0x000fe2000bf06270 */
[----:B------:R3:W-:Y:S01]  /*21770*/  @!P1 ST.E.64 desc[UR6][R6.64], R58 ;  /* 0x0000003a06009985 */ /* 0x0007e2000c101b06 */
[----:B------:R-:W-:Y:S02]  /*21780*/  @!P2 LEA.HI.X R9, R191, R3, R192, 0x2, P6 ;  /* 0x00000003bf09a211 */ /* 0x000fe400030f14c0 */
        /* <DEDUP_REMOVED lines=8> */
[----:B----4-:R-:W-:-:S03]  /*21810*/  @!P5 LEA R8, P6, R185, R2, 0x2 ;  /* 0x00000002b908d211 */ /* 0x010fc600078c10ff */
[----:B------:R3:W-:Y:S01]  /*21820*/  @!P4 ST.E.64 desc[UR6][R6.64], R70 ;  /* 0x000000460600c985 */ /* 0x0007e2000c101b06 */
[----:B------:R-:W-:-:S05]  /*21830*/  @!P5 LEA.HI.X R9, R185, R3, R186, 0x2, P6 ;  /* 0x00000003b909d211 */ /* 0x000fca00030f14ba */
[----:B------:R4:W-:Y:S01]  /*21840*/  @!P5 ST.E.64 desc[UR6][R8.64], R74 ;  /* 0x0000004a0800d985 */ /* 0x0009e2000c101b06 */
[----:B------:R-:W-:Y:S02]  /*21850*/  ISETP.GE.AND P5, PT, R177, UR4, PT ;  /* 0x00000004b1007c0c */ /* 0x000fe4000bfa6270 */
[----:B0-----:R-:W-:-:S04]  /*21860*/  @!P0 LEA R4, P4, R183, R2, 0x2 ;  /* 0x00000002b7048211 */ /* 0x001fc800078810ff */
[-C--:B------:R-:W-:Y:S02]  /*21870*/  @!P0 LEA.HI.X R5, R183, R3.reuse, R184, 0x2, P4 ;  /* 0x00000003b7058211 */ /* 0x080fe400020f14b8 */
[----:B------:R-:W-:Y:S02]  /*21880*/  ISETP.GE.AND P4, PT, R175, UR4, PT ;  /* 0x00000004af007c0c */ /* 0x000fe4000bf86270 */
[-C--:B---3--:R-:W-:Y:S01]  /*21890*/  @!P1 LEA R6, P3, R181, R2.reuse, 0x2 ;  /* 0x00000002b5069211 */ /* 0x088fe200078610ff */
[----:B------:R0:W-:Y:S01]  /*218a0*/  @!P0 ST.E.64 desc[UR6][R4.64], R78 ;  /* 0x0000004e04008985 */ /* 0x0001e2000c101b06 */
[----:B----4-:R-:W-:Y:S02]  /*218b0*/  @!P2 LEA R8, P6, R179, R2, 0x2 ;  /* 0x00000002b308a211 */ /* 0x010fe400078c10ff */
        /* <DEDUP_REMOVED lines=9> */
[----:B---3--:R-:W-:-:S03]  /*21950*/  @!P4 LEA R6, P0, R175, R2, 0x2 ;  /* 0x00000002af06c211 */ /* 0x008fc600078010ff */
[----:B------:R0:W-:Y:S01]  /*21960*/  @!P5 ST.E.64 desc[UR6][R4.64], R90 ;  /* 0x0000005a0400d985 */ /* 0x0001e2000c101b06 */
[----:B------:R-:W-:Y:S02]  /*21970*/  ISETP.GE.AND P5, PT, R151, UR4, PT ;  /* 0x0000000497007c0c */ /* 0x000fe4000bfa6270 */
[-C--:B------:R-:W-:Y:S02]  /*21980*/  @!P4 LEA.HI.X R7, R175, R3.reuse, R176, 0x2, P0 ;  /* 0x00000003af07c211 */ /* 0x080fe400000f14b0 */
[----:B------:R-:W-:Y:S02]  /*21990*/  ISETP.GE.AND P0, PT, R167, UR4, PT ;  /* 0x00000004a7007c0c */ /* 0x000fe4000bf06270 */
[----:B----4-:R-:W-:Y:S01]  /*219a0*/  @!P3 LEA R8, P6, R173, R2, 0x2 ;  /* 0x00000002ad08b211 */ /* 0x010fe200078c10ff */
[----:B------:R3:W-:Y:S01]  /*219b0*/  @!P4 ST.E.64 desc[UR6][R6.64], R100 ;  /* 0x000000640600c985 */ /* 0x0007e2000c101b06 */
[----:B------:R-:W-:Y:S02]  /*219c0*/  ISETP.GE.AND P4, PT, R149, UR4, PT ;  /* 0x0000000495007c0c */ /* 0x000fe4000bf86270 */
[----:B------:R-:W-:-:S02]  /*219d0*/  @!P3 LEA.HI.X R9, R173, R3, R174, 0x2, P6 ;  /* 0x00000003ad09b211 */ /* 0x000fc400030f14ae */
[----:B0-----:R-:W-:-:S03]  /*219e0*/  @!P2 LEA R4, P6, R171, R2, 0x2 ;  /* 0x00000002ab04a211 */ /* 0x001fc600078c10ff */
[----:B------:R0:W-:Y:S01]  /*219f0*/  @!P3 ST.E.64 desc[UR6][R8.64], R104 ;  /* 0x000000680800b985 */ /* 0x0001e2000c101b06 */
[----:B------:R-:W-:Y:S02]  /*21a00*/  @!P2 LEA.HI.X R5, R171, R3, R172, 0x2, P6 ;  /* 0x00000003ab05a211 */ /* 0x000fe400030f14ac */
[----:B---3--:R-:W-:-:S03]  /*21a10*/  @!P1 LEA R6, P3, R169, R2, 0x2 ;  /* 0x00000002a9069211 */ /* 0x008fc600078610ff */
[----:B------:R3:W-:Y:S01]  /*21a20*/  @!P2 ST.E.64 desc[UR6][R4.64], R102 ;  /* 0x000000660400a985 */ /* 0x0007e2000c101b06 */
[-C--:B------:R-:W-:Y:S02]  /*21a30*/  @!P1 LEA.HI.X R7, R169, R3.reuse, R170, 0x2, P3 ;  /* 0x00000003a9079211 */ /* 0x080fe400018f14aa */
[----:B------:R-:W-:Y:S02]  /*21a40*/  ISETP.GE.AND P3, PT, R147, UR4, PT ;  /* 0x0000000493007c0c */ /* 0x000fe4000bf66270 */
[CC--:B0-----:R-:W-:Y:S01]  /*21a50*/  @!P0 LEA R8, P6, R167.reuse, R2.reuse, 0x2 ;  /* 0x00000002a7088211 */ /* 0x0c1fe200078c10ff */
[----:B------:R0:W-:Y:S03]  /*21a60*/  @!P1 ST.E.64 desc[UR6][R6.64], R106 ;  /* 0x0000006a06009985 */ /* 0x0001e6000c101b06 */
[----:B------:R-:W-:Y:S02]  /*21a70*/  @!P0 LEA.HI.X R9, R167, R3, R168, 0x2, P6 ;  /* 0x00000003a7098211 */ /* 0x000fe400030f14a8 */
[----:B---3--:R-:W-:-:S03]  /*21a80*/  @!P5 LEA R4, P1, R151, R2, 0x2 ;  /* 0x000000029704d211 */ /* 0x008fc600078210ff */
        /* <DEDUP_REMOVED lines=8> */
[CC--:B---3--:R-:W-:Y:S01]  /*21b10*/  @!P3 LEA R8, P6, R147.reuse, R2.reuse, 0x2 ;  /* 0x000000029308b211 */ /* 0x0c8fe200078c10ff */
[----:B------:R3:W-:Y:S01]  /*21b20*/  @!P4 ST.E.64 desc[UR6][R6.64], R112 ;  /* 0x000000700600c985 */ /* 0x0007e2000c101b06 */
[----:B------:R-:W-:Y:S02]  /*21b30*/  ISETP.GE.AND P4, PT, R138, UR4, PT ;  /* 0x000000048a007c0c */ /* 0x000fe4000bf86270 */
[----:B------:R-:W-:Y:S02]  /*21b40*/  @!P3 LEA.HI.X R9, R147, R3, R148, 0x2, P6 ;  /* 0x000000039309b211 */ /* 0x000fe400030f1494 */
[----:B0-----:R-:W-:-:S03]  /*21b50*/  @!P1 LEA R4, P6, R140, R2, 0x2 ;  /* 0x000000028c049211 */ /* 0x001fc600078c10ff */
[----:B------:R0:W-:Y:S01]  /*21b60*/  @!P3 ST.E.64 desc[UR6][R8.64], R114 ;  /* 0x000000720800b985 */ /* 0x0001e2000c101b06 */
[----:B------:R-:W-:Y:S02]  /*21b70*/  ISETP.GE.AND P3, PT, R136, UR4, PT ;  /* 0x0000000488007c0c */ /* 0x000fe4000bf66270 */
[----:B------:R-:W-:Y:S02]  /*21b80*/  @!P1 LEA.HI.X R5, R140, R3, R144, 0x2, P6 ;  /* 0x000000038c059211 */ /* 0x000fe400030f1490 */
[----:B---3--:R-:W-:-:S04]  /*21b90*/  @!P0 LEA R6, P5, R145, R2, 0x2 ;  /* 0x0000000291068211 */ /* 0x008fc800078a10ff */
[----:B------:R-:W-:Y:S02]  /*21ba0*/  @!P0 LEA.HI.X R7, R145, R3, R146, 0x2, P5 ;  /* 0x0000000391078211 */ /* 0x000fe400028f1492 */
[----:B------:R-:W-:-:S03]  /*21bb0*/  ISETP.GE.AND P5, PT, R132, UR4, PT ;  /* 0x0000000484007c0c */ /* 0x000fc6000bfa6270 */
[----:B------:R3:W-:Y:S04]  /*21bc0*/  @!P0 ST.E.64 desc[UR6][R6.64], R116 ;  /* 0x0000007406008985 */ /* 0x0007e8000c101b06 */
[----:B------:R4:W-:Y:S01]  /*21bd0*/  @!P1 ST.E.64 desc[UR6][R4.64], R118 ;  /* 0x0000007604009985 */ /* 0x0009e2000c101b06 */
[----:B0-----:R-:W-:-:S04]  /*21be0*/  @!P2 LEA R8, P1, R134, R2, 0x2 ;  /* 0x000000028608a211 */ /* 0x001fc800078210ff */
[----:B------:R-:W-:Y:S02]  /*21bf0*/  @!P2 LEA.HI.X R9, R134, R3, R135, 0x2, P1 ;  /* 0x000000038609a211 */ /* 0x000fe400008f1487 */
[----:B---3--:R-:W-:-:S04]  /*21c00*/  @!P4 LEA R6, P0, R138, R2, 0x2 ;  /* 0x000000028a06c211 */ /* 0x008fc800078010ff */
[-C--:B------:R-:W-:Y:S02]  /*21c10*/  @!P4 LEA.HI.X R7, R138, R3.reuse, R139, 0x2, P0 ;  /* 0x000000038a07c211 */ /* 0x080fe400000f148b */
[-C--:B------:R-:W-:Y:S02]  /*21c20*/  @!P5 LEA R10, P0, R132, R2.reuse, 0x2 ;  /* 0x00000002840ad211 */ /* 0x080fe400078010ff */
[----:B----4-:R-:W-:Y:S01]  /*21c30*/  @!P3 LEA R4, P6, R136, R2, 0x2 ;  /* 0x000000028804b211 */ /* 0x010fe200078c10ff */
[----:B------:R0:W-:Y:S01]  /*21c40*/  @!P4 ST.E.64 desc[UR6][R6.64], R120 ;  /* 0x000000780600c985 */ /* 0x0001e2000c101b06 */
[-C--:B------:R-:W-:Y:S02]  /*21c50*/  @!P5 LEA.HI.X R11, R132, R3.reuse, R133, 0x2, P0 ;  /* 0x00000003840bd211 */ /* 0x080fe400000f1485 */
[----:B------:R-:W-:Y:S02]  /*21c60*/  ISETP.GE.AND P0, PT, R130, UR4, PT ;  /* 0x0000000482007c0c */ /* 0x000fe4000bf06270 */
[----:B------:R-:W-:-:S05]  /*21c70*/  @!P3 LEA.HI.X R5, R136, R3, R137, 0x2, P6 ;  /* 0x000000038805b211 */ /* 0x000fca00030f1489 */
[----:B------:R0:W-:Y:S04]  /*21c80*/  @!P3 ST.E.64 desc[UR6][R4.64], R122 ;  /* 0x0000007a0400b985 */ /* 0x0001e8000c101b06 */
[----:B------:R0:W-:Y:S04]  /*21c90*/  @!P2 ST.E.64 desc[UR6][R8.64], R124 ;  /* 0x0000007c0800a985 */ /* 0x0001e8000c101b06 */
[----:B------:R0:W-:Y:S01]  /*21ca0*/  @!P5 ST.E.64 desc[UR6][R10.64], R126 ;  /* 0x0000007e0a00d985 */ /* 0x0001e2000c101b06 */
[----:B------:R-:W-:Y:S05]  /*21cb0*/  @P0 BRA `(.L_x_664) ;  /* 0x0000000c00ac0947 */ /* 0x000fea0003800000 */
[----:B------:R-:W-:Y:S01]  /*21cc0*/  LEA R2, P0, R130, R2, 0x2 ;  /* 0x0000000282027211 */ /* 0x000fe200078010ff */
[----:B------:R-:W-:-:S03]  /*21cd0*/  ULDC.64 UR4, c[0x0][0x208] ;  /* 0x0000820000047ab9 */ /* 0x000fc60000000a00 */
[----:B------:R-:W-:-:S05]  /*21ce0*/  LEA.HI.X R3, R130, R3, R131, 0x2, P0 ;  /* 0x0000000382037211 */ /* 0x000fca00000f1483 */
[----:B------:R3:W-:Y:S01]  /*21cf0*/  ST.E.64 desc[UR4][R2.64], R128 ;  /* 0x0000008002007985 */ /* 0x0007e2000c101b04 */
[----:B------:R-:W-:Y:S05]  /*21d00*/  BRA `(.L_x_664) ;  /* 0x0000000c00987947 */ /* 0x000fea0003800000 */
.L_x_655:
[----:B------:R-:W-:Y:S01]  /*21d10*/  ULDC.64 UR6, c[0x0][0xc08] ;  /* 0x0003020000067ab9 */ /* 0x000fe20000000a00 */
[----:B------:R-:W-:Y:S01]  /*21d20*/  ULDC.64 UR4, c[0x0][0xc00] ;  /* 0x0003000000047ab9 */ /* 0x000fe20000000a00 */
[----:B------:R-:W-:Y:S01]  /*21d30*/  ISETP.NE.U32.AND P1, PT, RZ, UR6, PT ;  /* 0x00000006ff007c0c */ /* 0x000fe2000bf25070 */
[----:B------:R-:W-:Y:S01]  /*21d40*/  ULDC.64 UR8, c[0x0][0x208] ;  /* 0x0000820000087ab9 */ /* 0x000fe20000000a00 */
[----:B------:R-:W-:Y:S02]  /*21d50*/  IADD3 R2, P2, R236, UR4, RZ ;  /* 0x00000004ec027c10 */ /* 0x000fe4000ff5e0ff */
[----:B------:R-:W-:Y:S02]  /*21d60*/  ISETP.NE.AND.EX P1, PT, RZ, UR7, PT, P1 ;  /* 0x00000007ff007c0c */ /* 0x000fe4000bf25310 */
[----:B------:R-:W-:Y:S01]  /*21d70*/  IADD3.X R3, R237, UR5, RZ, P2, !PT ;  /* 0x00000005ed037c10 */ /* 0x000fe200097fe4ff */
[----:B------:R-:W2:Y:S01]  /*21d80*/  S2R R4, SR_TID.X ;  /* 0x0000000000047919 */ /* 0x000ea20000002100 */
[----:B------:R-:W-:-:S02]  /*21d90*/  ISETP.NE.U32.AND P0, PT, RZ, UR4, PT ;  /* 0x00000004ff007c0c */ /* 0x000fc4000bf05070 */
[----:B------:R-:W-:Y:S02]  /*21da0*/  MOV R15, RZ ;  /* 0x000000ff000f7202 */ /* 0x000fe40000000f00 */
[----:B------:R-:W-:-:S05]  /*21db0*/  ISETP.NE.AND.EX P0, PT, RZ, UR5, PT, P0 ;  /* 0x00000005ff007c0c */ /* 0x000fca000bf05300 */
[----:B------:R-:W-:-:S04]  /*21dc0*/  @P1 IADD3 R236, P2, R236, UR6, RZ ;  /* 0x00000006ecec1c10 */ /* 0x000fc8000ff5e0ff */
[----:B------:R-:W-:Y:S02]  /*21dd0*/  @P1 IADD3.X R237, R237, UR7, RZ, P2, !PT ;  /* 0x00000007eded1c10 */ /* 0x000fe400097fe4ff */
[----:B------:R-:W-:Y:S01]  /*21de0*/  ISETP.NE.AND P2, PT, R234, RZ, PT ;  /* 0x000000ffea00720c */ /* 0x000fe20003f45270 */
[----:B------:R-:W-:Y:S01]  /*21df0*/  ULDC UR4, c[0x0][0xa88] ;  /* 0x0002a20000047ab9 */ /* 0x000fe20000000800 */
[----:B------:R3:W5:Y:S01]  /*21e00*/  @P0 LDG.E R15, desc[UR8][R2.64] ;  /* 0x00000008020f0981 */ /* 0x000762000c1e1900 */
[----:B------:R-:W-:-:S06]  /*21e10*/  IMAD.U32 R0, RZ, RZ, UR4 ;  /* 0x00000004ff007e24 */ /* 0x000fcc000f8e00ff */
[----:B------:R3:W5:Y:S04]  /*21e20*/  @P1 LDG.E R0, desc[UR8][R236.64] ;  /* 0x00000008ec001981 */ /* 0x000768000c1e1900 */
[----:B------:R-:W4:Y:S01]  /*21e30*/  @!P2 LDC R234, c[0x0][0xad4] ;  /* 0x0002b500ffeaab82 */ /* 0x000f220000000800 */
[----:B--2---:R-:W-:-:S05]  /*21e40*/  VIADD R5, R4, 0xffffff80 ;  /* 0xffffff8004057836 */ /* 0x004fca0000000000 */
[----:B------:R-:W-:Y:S02]  /*21e50*/  ISETP.GT.AND P3, PT, R5, 0x7f, PT ;  /* 0x0000007f0500780c */ /* 0x000fe40003f64270 */
[----:B----4-:R-:W-:Y:S01]  /*21e60*/  ISETP.GT.AND P2, PT, R234, 0x1, PT ;  /* 0x00000001ea00780c */ /* 0x010fe20003f44270 */
[----:B---3--:R-:W-:-:S12]  /*21e70*/  @P1 BRA `(.L_x_667) ;  /* 0x0000000000141947 */ /* 0x008fd80003800000 */
[----:B------:R-:W-:Y:S05]  /*21e80*/  @!P0 BRA `(.L_x_667) ;  /* 0x0000000000108947 */ /* 0x000fea0003800000 */
[----:B------:R-:W-:Y:S02]  /*21e90*/  ULDC.64 UR4, c[0x0][0x208] ;  /* 0x0000820000047ab9 */ /* 0x000fe40000000a00 */
[----:B------:R-:W2:Y:S04]  /*21ea0*/  LDG.E R5, desc[UR4][R2.64] ;  /* 0x0000000402057981 */ /* 0x000ea8000c1e1900 */
[----:B-----5:R-:W2:Y:S02]  /*21eb0*/  LDG.E R0, desc[UR4][R2.64+0x4] ;  /* 0x0000040402007981 */ /* 0x020ea4000c1e1900 */
[----:B--2---:R-:W-:-:S07]  /*21ec0*/  IMAD.IADD R0, R0, 0x1, -R5 ;  /* 0x0000000100007824 */ /* 0x004fce00078e0a05 */
.L_x_667:
[----:B------:R-:W2:Y:S01]  /*21ed0*/  LDL.LU R2, [R1+0xfc] ;  /* 0x0000fc0001027983 */ /* 0x000ea20000300800 */
[----:B------:R-:W-:Y:S01]  /*21ee0*/  BSSY B1, `(.L_x_668) ;  /* 0x0000039000017945 */ /* 0x000fe20003800000 */
[----:B------:R-:W-:Y:S02]  /*21ef0*/  SEL R235, R235, RZ, !P0 ;  /* 0x000000ffebeb7207 */ /* 0x000fe40004000000 */
[----:B-----5:R-:W-:Y:S02]  /*21f00*/  SHF.R.S32.HI R24, RZ, 0x1f, R15 ;  /* 0x0000001fff187819 */ /* 0x020fe4000001140f */
[----:B--2---:R-:W-:Y:S01]  /*21f10*/  SEL R26, R2, RZ, !P0 ;  /* 0x000000ff021a7207 */ /* 0x004fe20004000000 */
[----:B------:R-:W-:Y:S06]  /*21f20*/  @P3 BRA `(.L_x_669) ;  /* 0x0000000000d03947 */ /* 0x000fec0003800000 */
[----:B------:R-:W2:Y:S01]  /*21f30*/  LDL R2, [R1+0x74] ;  /* 0x0000740001027983 */ /* 0x000ea20000100800 */
[----:B------:R-:W3:Y:S02]  /*21f40*/  LDC R29, c[0x0][0xbe8] ;  /* 0x0002fa00ff1d7b82 */ /* 0x000ee40000000800 */
[----:B---3--:R-:W-:Y:S01]  /*21f50*/  IMAD R3, R0, R29, RZ ;  /* 0x0000001d00037224 */ /* 0x008fe200078e02ff */
[----:B--2---:R-:W-:-:S05]  /*21f60*/  LEA R2, R2, R4, 0x7 ;  /* 0x0000000402027211 */ /* 0x004fca00078e38ff */
[----:B------:R-:W-:-:S05]  /*21f70*/  VIADD R28, R2, 0xffffff80 ;  /* 0xffffff80021c7836 */ /* 0x000fca0000000000 */
[----:B------:R-:W-:-:S13]  /*21f80*/  ISETP.GE.AND P0, PT, R28, R3, PT ;  /* 0x000000031c00720c */ /* 0x000fda0003f06270 */
[----:B------:R-:W-:Y:S05]  /*21f90*/  @P0 BRA `(.L_x_669) ;  /* 0x0000000000b40947 */ /* 0x000fea0003800000 */
[----:B------:R-:W2:Y:S01]  /*21fa0*/  LDL.LU R30, [R1+0x78] ;  /* 0x00007800011e7983 */ /* 0x000ea20000300800 */
[----:B------:R-:W-:Y:S01]  /*21fb0*/  IMAD.MOV.U32 R20, RZ, RZ, 0x9b8 ;  /* 0x000009b8ff147424 */ /* 0x000fe200078e00ff */
[----:B------:R-:W-:Y:S01]  /*21fc0*/  ISETP.GT.AND P0, PT, R234, 0x1, PT ;  /* 0x00000001ea00780c */ /* 0x000fe20003f04270 */
[----:B------:R-:W3:Y:S01]  /*21fd0*/  LDC.64 R8, c[0x0][0xba8] ;  /* 0x0002ea00ff087b82 */ /* 0x000ee20000000a00 */
[----:B------:R-:W-:Y:S01]  /*21fe0*/  ISETP.NE.AND P1, PT, R29, 0x1, PT ;  /* 0x000000011d00780c */ /* 0x000fe20003f25270 */
[----:B------:R-:W-:Y:S01]  /*21ff0*/  IMAD.MOV.U32 R21, RZ, RZ, R28 ;  /* 0x000000ffff157224 */ /* 0x000fe200078e001c */
[----:B------:R-:W-:Y:S01]  /*22000*/  SEL R20, R20, 0x978, P0 ;  /* 0x0000097814147807 */ /* 0x000fe20000000000 */
[----:B------:R-:W-:-:S04]  /*22010*/  ULDC.64 UR4, c[0x0][0x208] ;  /* 0x0000820000047ab9 */ /* 0x000fc80000000a00 */
[----:B------:R-:W4:Y:S08]  /*22020*/  LDC.64 R2, c[0x0][R20+0x220] ;  /* 0x0000880014027b82 */ /* 0x000f300000000a00 */
[----:B------:R-:W5:Y:S08]  /*22030*/  LDC.64 R10, c[0x0][R20+0x218] ;  /* 0x00008600140a7b82 */ /* 0x000f700000000a00 */
[----:B------:R-:W0:Y:S08]  /*22040*/  LDC.64 R4, c[0x0][R20+0x228] ;  /* 0x00008a0014047b82 */ /* 0x000e300000000a00 */
[----:B------:R-:W1:Y:S08]  /*22050*/  @P1 LDC R13, c[0x0][0xbec] ;  /* 0x0002fb00ff0d1b82 */ /* 0x000e700000000800 */
[----:B------:R-:W0:Y:S08]  /*22060*/  LDC.64 R6, c[0x0][R20+0x210] ;  /* 0x0000840014067b82 */ /* 0x000e300000000a00 */
[----:B------:R-:W0:Y:S01]  /*22070*/  @P1 LDC R27, c[0x0][0xbf0] ;  /* 0x0002fc00ff1b1b82 */ /* 0x000e220000000800 */
[----:B-1----:R-:W-:-:S07]  /*22080*/  @P1 IMAD.HI.U32 R14, R28, R13, RZ ;  /* 0x0000000d1c0e1227 */ /* 0x002fce00078e00ff */
[----:B---3--:R-:W1:Y:S01]  /*22090*/  @!P0 LDC R8, c[0x0][0xb50] ;  /* 0x0002d400ff088b82 */ /* 0x008e620000000800 */
[-C--:B----4-:R-:W-:Y:S02]  /*220a0*/  IMAD R3, R3, R235.reuse, RZ ;  /* 0x000000eb03037224 */ /* 0x090fe400078e02ff */
[----:B------:R-:W-:-:S05]  /*220b0*/  IMAD.WIDE.U32 R12, R2, R235, RZ ;  /* 0x000000eb020c7225 */ /* 0x000fca00078e00ff */
[----:B------:R-:W3:Y:S01]  /*220c0*/  @!P0 LDC R9, c[0x0][0xb54] ;  /* 0x0002d500ff098b82 */ /* 0x000ee20000000800 */
[-C--:B-----5:R-:W-:Y:S02]  /*220d0*/  IMAD R25, R11, R232.reuse, RZ ;  /* 0x000000e80b197224 */ /* 0x0a0fe400078e02ff */
[----:B------:R-:W-:Y:S01]  /*220e0*/  IMAD.WIDE.U32 R10, R10, R232, RZ ;  /* 0x000000e80a0a7225 */ /* 0x000fe200078e00ff */
[----:B0-----:R-:W-:-:S03]  /*220f0*/  @P1 SHF.R.U32.HI R21, RZ, R27, R14 ;  /* 0x0000001bff151219 */ /* 0x001fc6000001160e */
[----:B------:R-:W-:Y:S01]  /*22100*/  IMAD R27, R2, R26, R3 ;  /* 0x0000001a021b7224 */ /* 0x000fe200078e0203 */
[----:B------:R-:W-:Y:S02]  /*22110*/  IADD3 R25, R11, R25, RZ ;  /* 0x000000190b197210 */ /* 0x000fe40007ffe0ff */
[----:B------:R-:W-:Y:S01]  /*22120*/  IADD3 R10, P1, P3, R12, R10, R15 ;  /* 0x0000000a0c0a7210 */ /* 0x000fe20007b3e00f */
[----:B------:R-:W-:Y:S02]  /*22130*/  IMAD.MOV R2, RZ, RZ, -R21 ;  /* 0x000000ffff027224 */ /* 0x000fe400078e0a15 */
[----:B------:R-:W-:Y:S01]  /*22140*/  IMAD.IADD R27, R13, 0x1, R27 ;  /* 0x000000010d1b7824 */ /* 0x000fe200078e021b */
[----:B--2---:R-:W-:-:S05]  /*22150*/  SEL R3, R30, RZ, P0 ;  /* 0x000000ff1e037207 */ /* 0x004fca0000000000 */
[-C--:B------:R-:W-:Y:S02]  /*22160*/  IMAD R11, R5, R3.reuse, RZ ;  /* 0x00000003050b7224 */ /* 0x080fe400078e02ff */
[----:B------:R-:W-:-:S04]  /*22170*/  IMAD.WIDE.U32 R4, R4, R3, RZ ;  /* 0x0000000304047225 */ /* 0x000fc800078e00ff */
[----:B------:R-:W-:Y:S01]  /*22180*/  IMAD R3, R29, R2, R28 ;  /* 0x000000021d037224 */ /* 0x000fe200078e021c */
[----:B------:R-:W-:Y:S01]  /*22190*/  IADD3.X R2, R27, R25, R24, P1, P3 ;  /* 0x000000191b027210 */ /* 0x000fe20000fe6418 */
[----:B------:R-:W-:Y:S01]  /*221a0*/  IMAD.IADD R11, R5, 0x1, R11 ;  /* 0x00000001050b7824 */ /* 0x000fe200078e020b */
[----:B------:R-:W-:Y:S02]  /*221b0*/  IADD3 R4, P0, P1, R21, R10, R4 ;  /* 0x0000000a15047210 */ /* 0x000fe4000791e004 */
[----:B------:R-:W-:-:S04]  /*221c0*/  SHF.R.S32.HI R21, RZ, 0x1f, R21 ;  /* 0x0000001fff157819 */ /* 0x000fc80000011415 */
[----:B------:R-:W-:Y:S01]  /*221d0*/  IADD3.X R5, R21, R2, R11, P0, P1 ;  /* 0x0000000215057210 */ /* 0x000fe200007e240b */
[-C--:B------:R-:W-:Y:S01]  /*221e0*/  IMAD R2, R7, R3.reuse, RZ ;  /* 0x0000000307027224 */ /* 0x080fe200078e02ff */
[----:B------:R-:W-:Y:S01]  /*221f0*/  SHF.R.S32.HI R11, RZ, 0x1f, R3 ;  /* 0x0000001fff0b7819 */ /* 0x000fe20000011403 */
[----:B------:R-:W-:-:S04]  /*22200*/  IMAD.WIDE.U32 R4, R6, R3, R4 ;  /* 0x0000000306047225 */ /* 0x000fc800078e0004 */
[----:B------:R-:W-:Y:S01]  /*22210*/  IMAD R11, R6, R11, R2 ;  /* 0x0000000b060b7224 */ /* 0x000fe200078e0202 */
[----:B-1----:R-:W-:Y:S01]  /*22220*/  LEA R8, P0, R4, R8, 0x2 ;  /* 0x0000000804087211 */ /* 0x002fe200078010ff */
[----:B------:R-:W-:-:S03]  /*22230*/  IMAD.MOV.U32 R3, RZ, RZ, -0x800000 ;  /* 0xff800000ff037424 */ /* 0x000fc600078e00ff */
[----:B------:R-:W-:-:S04]  /*22240*/  IADD3 R2, R5, R11, RZ ;  /* 0x0000000b05027210 */ /* 0x000fc80007ffe0ff */
[----:B---3--:R-:W-:-:S05]  /*22250*/  LEA.HI.X R9, R4, R9, R2, 0x2, P0 ;  /* 0x0000000904097211 */ /* 0x008fca00000f1402 */
[----:B------:R2:W-:Y:S02]  /*22260*/  STG.E desc[UR4][R8.64], R3 ;  /* 0x0000000308007986 */ /* 0x0005e4000c101904 */
.L_x_669:
[----:B------:R-:W-:Y:S05]  /*22270*/  BSYNC B1 ;  /* 0x0000000000017941 */ /* 0x000fea0003800000 */
.L_x_668:
[----:B------:R-:W-:Y:S05]  /*22280*/  @P2 BRA `(.L_x_664) ;  /* 0x0000000800382947 */ /* 0x000fea0003800000 */
[----:B--2---:R-:W2:Y:S01]  /*22290*/  LDL.LU R8, [R1+0x74] ;  /* 0x0000740001087983 */ /* 0x004ea20000300800 */
[----:B------:R-:W3:Y:S01]  /*222a0*/  LDC R11, c[0x0][0xbe8] ;  /* 0x0002fa00ff0b7b82 */ /* 0x000ee20000000800 */
[----:B------:R-:W-:Y:S01]  /*222b0*/  ULDC.64 UR4, c[0x0][0xaa0] ;  /* 0x0002a80000047ab9 */ /* 0x000fe20000000a00 */
[----:B------:R-:W-:Y:S01]  /*222c0*/  IMAD R4, R233, 0x20, R212 ;  /* 0x00000020e9047824 */ /* 0x000fe200078e02d4 */
[----:B------:R4:W5:Y:S01]  /*222d0*/  LDL R21, [R1+0x14] ;  /* 0x0000140001157983 */ /* 0x0009620000100800 */
[----:B------:R-:W-:-:S03]  /*222e0*/  ULDC.64 UR6, c[0x0][0xaf0] ;  /* 0x0002bc0000067ab9 */ /* 0x000fc60000000a00 */
[----:B------:R4:W5:Y:S01]  /*222f0*/  LDL R20, [R1+0x70] ;  /* 0x0000700001147983 */ /* 0x0009620000100800 */
[----:B------:R-:W-:-:S03]  /*22300*/  IMAD R2, R24, UR4, RZ ;  /* 0x0000000418027c24 */ /* 0x000fc6000f8e02ff */
[----:B------:R4:W5:Y:S01]  /*22310*/  LDL R14, [R1+0x6c] ;  /* 0x00006c00010e7983 */ /* 0x0009620000100800 */
[C---:B------:R-:W-:Y:S02]  /*22320*/  IMAD R5, R15.reuse, UR5, R2 ;  /* 0x000000050f057c24 */ /* 0x040fe4000f8e0202 */
[----:B------:R-:W-:Y:S01]  /*22330*/  IMAD.WIDE.U32 R2, R15, UR4, RZ ;  /* 0x000000040f027c25 */ /* 0x000fe2000f8e00ff */
[----:B------:R-:W-:-:S03]  /*22340*/  ULDC.64 UR4, c[0x0][0xae8] ;  /* 0x0002ba0000047ab9 */ /* 0x000fc60000000a00 */
[----:B------:R-:W-:Y:S02]  /*22350*/  IMAD.IADD R3, R3, 0x1, R5 ;  /* 0x0000000103037824 */ /* 0x000fe400078e0205 */
[----:B------:R-:W-:Y:S01]  /*22360*/  IMAD.WIDE.U32 R2, R232, UR4, R2 ;  /* 0x00000004e8027c25 */ /* 0x000fe2000f8e0002 */
[----:B---3--:R-:W-:-:S03]  /*22370*/  ISETP.NE.AND P0, PT, R11, 0x1, PT ;  /* 0x000000010b00780c */ /* 0x008fc60003f05270 */
[----:B------:R-:W-:Y:S01]  /*22380*/  IMAD R3, R232, UR5, R3 ;  /* 0x00000005e8037c24 */ /* 0x000fe2000f8e0203 */
[----:B------:R-:W-:Y:S01]  /*22390*/  ULDC.64 UR4, c[0x0][0xae0] ;  /* 0x0002b80000047ab9 */ /* 0x000fe20000000a00 */
[----:B------:R-:W-:-:S08]  /*223a0*/  IMAD.WIDE.U32 R2, R235, UR6, R2 ;  /* 0x00000006eb027c25 */ /* 0x000fd0000f8e0002 */
[----:B------:R-:W3:Y:S08]  /*223b0*/  @P0 LDC R6, c[0x0][0xbec] ;  /* 0x0002fb00ff060b82 */ /* 0x000ef00000000800 */
[----:B------:R-:W0:Y:S01]  /*223c0*/  @P0 LDC R7, c[0x0][0xbf0] ;  /* 0x0002fc00ff070b82 */ /* 0x000e220000000800 */
[----:B------:R-:W-:Y:S01]  /*223d0*/  IMAD R13, R0, R11, RZ ;  /* 0x0000000b000d7224 */ /* 0x000fe200078e02ff */
[----:B------:R-:W-:Y:S01]  /*223e0*/  BSSY B1, `(.L_x_670) ;  /* 0x0000033000017945 */ /* 0x000fe20003800000 */
[C---:B--2---:R-:W-:Y:S01]  /*223f0*/  LEA R9, R8.reuse, R4, 0x7 ;  /* 0x0000000408097211 */ /* 0x044fe200078e38ff */
[----:B------:R-:W-:-:S04]  /*22400*/  IMAD R12, R8, 0x80, R212 ;  /* 0x00000080080c7824 */ /* 0x000fc800078e02d4 */
[----:B---3--:R-:W-:-:S04]  /*22410*/  @P0 IMAD.HI.U32 R4, R9, R6, RZ ;  /* 0x0000000609040227 */ /* 0x008fc800078e00ff */
[----:B------:R-:W-:Y:S01]  /*22420*/  IMAD.MOV.U32 R5, RZ, RZ, R9 ;  /* 0x000000ffff057224 */ /* 0x000fe200078e0009 */
[----:B0-----:R-:W-:Y:S01]  /*22430*/  @P0 SHF.R.U32.HI R5, RZ, R7, R4 ;  /* 0x00000007ff050219 */ /* 0x001fe20000011604 */
[----:B------:R-:W-:-:S03]  /*22440*/  IMAD R6, R26, UR6, RZ ;  /* 0x000000061a067c24 */ /* 0x000fc6000f8e02ff */
[--C-:B------:R-:W-:Y:S01]  /*22450*/  SHF.R.S32.HI R4, RZ, 0x1f, R5.reuse ;  /* 0x0000001fff047819 */ /* 0x100fe20000011405 */
[----:B------:R-:W-:Y:S02]  /*22460*/  IMAD R7, R235, UR7, R6 ;  /* 0x00000007eb077c24 */ /* 0x000fe4000f8e0206 */
[----:B------:R-:W-:Y:S02]  /*22470*/  IMAD.MOV R6, RZ, RZ, -R5 ;  /* 0x000000ffff067224 */ /* 0x000fe400078e0a05 */
[----:B------:R-:W-:Y:S02]  /*22480*/  IMAD.IADD R3, R3, 0x1, R7 ;  /* 0x0000000103037824 */ /* 0x000fe400078e0207 */
[----:B------:R-:W-:Y:S02]  /*22490*/  IMAD R4, R4, UR4, RZ ;  /* 0x0000000404047c24 */ /* 0x000fe4000f8e02ff */
[----:B------:R-:W-:Y:S02]  /*224a0*/  IMAD R7, R11, R6, R9 ;  /* 0x000000060b077224 */ /* 0x000fe400078e0209 */
[----:B------:R-:W-:-:S02]  /*224b0*/  IMAD R9, R5, UR5, R4 ;  /* 0x0000000505097c24 */ /* 0x000fc4000f8e0204 */
[----:B------:R-:W-:Y:S01]  /*224c0*/  IMAD.WIDE.U32 R2, R5, UR4, R2 ;  /* 0x0000000405027c25 */ /* 0x000fe2000f8e0002 */
[----:B------:R-:W-:Y:S01]  /*224d0*/  SHF.R.S32.HI R4, RZ, 0x1f, R7 ;  /* 0x0000001fff047819 */ /* 0x000fe20000011407 */
[----:B------:R-:W-:-:S03]  /*224e0*/  ULDC.64 UR4, c[0x0][0xad8] ;  /* 0x0002b60000047ab9 */ /* 0x000fc60000000a00 */
[----:B------:R-:W-:Y:S01]  /*224f0*/  IADD3 R3, R3, R9, RZ ;  /* 0x0000000903037210 */ /* 0x000fe20007ffe0ff */
[----:B------:R-:W-:Y:S01]  /*22500*/  IMAD R4, R4, UR4, RZ ;  /* 0x0000000404047c24 */ /* 0x000fe2000f8e02ff */
[----:B------:R-:W-:-:S03]  /*22510*/  ISETP.GE.AND P2, PT, R12, R13, PT ;  /* 0x0000000d0c00720c */ /* 0x000fc60003f46270 */
[C---:B------:R-:W-:Y:S02]  /*22520*/  IMAD R5, R7.reuse, UR5, R4 ;  /* 0x0000000507057c24 */ /* 0x040fe4000f8e0204 */
[----:B------:R-:W-:Y:S01]  /*22530*/  IMAD.WIDE.U32 R2, R7, UR4, R2 ;  /* 0x0000000407027c25 */ /* 0x000fe2000f8e0002 */
[----:B------:R-:W-:-:S03]  /*22540*/  ULDC.64 UR4, c[0x0][0xa80] ;  /* 0x0002a00000047ab9 */ /* 0x000fc60000000a00 */
[----:B------:R-:W-:Y:S01]  /*22550*/  VIADD R0, R12, 0x20 ;  /* 0x000000200c007836 */ /* 0x000fe20000000000 */
[----:B------:R-:W-:Y:S02]  /*22560*/  IADD3 R3, R3, R5, RZ ;  /* 0x0000000503037210 */ /* 0x000fe40007ffe0ff */
[----:B------:R-:W-:Y:S02]  /*22570*/  LEA R10, P3, R2, UR4, 0x1 ;  /* 0x00000004020a7c11 */ /* 0x000fe4000f8608ff */
[-C--:B------:R-:W-:Y:S02]  /*22580*/  ISETP.GE.AND P1, PT, R0, R13.reuse, PT ;  /* 0x0000000d0000720c */ /* 0x080fe40003f26270 */
[----:B------:R-:W-:Y:S01]  /*22590*/  LEA.HI.X R11, R2, UR5, R3, 0x1, P3 ;  /* 0x00000005020b7c11 */ /* 0x000fe200098f0c03 */
[----:B------:R-:W-:Y:S01]  /*225a0*/  VIADD R0, R12, 0x40 ;  /* 0x000000400c007836 */ /* 0x000fe20000000000 */
[----:B------:R4:W0:Y:S04]  /*225b0*/  SHFL.IDX PT, R8, R10, RZ, 0x181f ;  /* 0x00181fff0a087589 */ /* 0x00082800000e0000 */
[----:B------:R4:W2:Y:S01]  /*225c0*/  SHFL.IDX PT, R9, R11, RZ, 0x181f ;  /* 0x00181fff0b097589 */ /* 0x0008a200000e0000 */
        /* <DEDUP_REMOVED lines=8> */
[----:B0-----:R-:W-:-:S04]  /*22650*/  @!P5 LEA R6, P6, R16, R8, 0x1 ;  /* 0x000000081006d211 */ /* 0x001fc800078c08ff */
[-C--:B--2---:R-:W-:Y:S02]  /*22660*/  @!P5 LEA.HI.X R7, R16, R9.reuse, R17, 0x1, P6 ;  /* 0x000000091007d211 */ /* 0x084fe400030f0c11 */
[CC--:B------:R-:W-:Y:S01]  /*22670*/  @!P3 LEA R4, P6, R218.reuse, R8.reuse, 0x1 ;  /* 0x00000008da04b211 */ /* 0x0c0fe200078c08ff */
[----:B-----5:R-:W-:Y:S02]  /*22680*/  @!P4 IMAD.SHL.U32 R15, R21, 0x8, RZ ;  /* 0x00000008150fc824 */ /* 0x020fe400078e00ff */
[----:B------:R3:W-:Y:S01]  /*22690*/  @!P5 ST.E.128 desc[UR6][R6.64], RZ ;  /* 0x000000ff0600d985 */ /* 0x0007e2000c101d06 */
[----:B------:R-:W-:Y:S02]  /*226a0*/  @!P3 LEA.HI.X R5, R218, R9, R20, 0x1, P6 ;  /* 0x00000009da05b211 */ /* 0x000fe400030f0c14 */
[----:B------:R-:W-:-:S04]  /*226b0*/  @!P2 LEA R2, P6, R219, R8, 0x1 ;  /* 0x00000008db02a211 */ /* 0x000fc800078c08ff */
[----:B------:R-:W-:Y:S01]  /*226c0*/  @!P2 LEA.HI.X R3, R219, R9, R14, 0x1, P6 ;  /* 0x00000009db03a211 */ /* 0x000fe200030f0c0e */
[----:B------:R-:W-:-:S05]  /*226d0*/  @!P4 IMAD.WIDE R8, R15, 0x2, R8 ;  /* 0x000000020f08c825 */ /* 0x000fca00078e0208 */
[----:B------:R3:W-:Y:S04]  /*226e0*/  @!P4 ST.E.128 desc[UR6][R8.64], RZ ;  /* 0x000000ff0800c985 */ /* 0x0007e8000c101d06 */
[----:B------:R3:W-:Y:S04]  /*226f0*/  @!P3 ST.E.128 desc[UR6][R4.64], RZ ;  /* 0x000000ff0400b985 */ /* 0x0007e8000c101d06 */
[----:B------:R3:W-:Y:S02]  /*22700*/  @!P2 ST.E.128 desc[UR6][R2.64], RZ ;  /* 0x000000ff0200a985 */ /* 0x0007e4000c101d06 */
.L_x_671:
[----:B------:R-:W-:Y:S05]  /*22710*/  BSYNC B1 ;  /* 0x0000000000017941 */ /* 0x000fea0003800000 */
.L_x_670:
[----:B--23--:R2:W3:Y:S01]  /*22720*/  SHFL.IDX PT, R9, R11, 0x1, 0x181f ;  /* 0x00381f000b097f89 */ /* 0x00c4e200000e0000 */
[----:B------:R-:W-:Y:S03]  /*22730*/  BSSY B1, `(.L_x_672) ;  /* 0x0000015000017945 */ /* 0x000fe60003800000 */
[----:B0-----:R2:W0:Y:S01]  /*22740*/  SHFL.IDX PT, R8, R10, 0x1, 0x181f ;  /* 0x00381f000a087f89 */ /* 0x00142200000e0000 */
        /* <DEDUP_REMOVED lines=9> */
[-C--:B---3--:R-:W-:Y:S02]  /*227e0*/  @!P4 LEA.HI.X R7, R16, R9.reuse, R17, 0x1, P6 ;  /* 0x000000091007c211 */ /* 0x088fe400030f0c11 */
[----:B------:R-:W-:Y:S01]  /*227f0*/  @!P1 LEA R2, P6, R219, R8, 0x1 ;  /* 0x00000008db029211 */ /* 0x000fe200078c08ff */
[----:B-----5:R-:W-:Y:S01]  /*22800*/  @!P3 IMAD.SHL.U32 R15, R21, 0x8, RZ ;  /* 0x00000008150fb824 */ /* 0x020fe200078e00ff */
[-C--:B------:R-:W-:Y:S01]  /*22810*/  @!P2 LEA.HI.X R5, R218, R9.reuse, R20, 0x1, P5 ;  /* 0x00000009da05a211 */ /* 0x080fe200028f0c14 */
[----:B------:R0:W-:Y:S01]  /*22820*/  @!P4 ST.E.128 desc[UR6][R6.64], RZ ;  /* 0x000000ff0600c985 */ /* 0x0001e2000c101d06 */
[----:B------:R-:W-:Y:S01]  /*22830*/  @!P1 LEA.HI.X R3, R219, R9, R14, 0x1, P6 ;  /* 0x00000009db039211 */ /* 0x000fe200030f0c0e */
[----:B------:R-:W-:-:S05]  /*22840*/  @!P3 IMAD.WIDE R8, R15, 0x2, R8 ;  /* 0x000000020f08b825 */ /* 0x000fca00078e0208 */
[----:B------:R0:W-:Y:S04]  /*22850*/  @!P3 ST.E.128 desc[UR6][R8.64], RZ ;  /* 0x000000ff0800b985 */ /* 0x0001e8000c101d06 */
[----:B------:R0:W-:Y:S04]  /*22860*/  @!P2 ST.E.128 desc[UR6][R4.64], RZ ;  /* 0x000000ff0400a985 */ /* 0x0001e8000c101d06 */
[----:B------:R0:W-:Y:S02]  /*22870*/  @!P1 ST.E.128 desc[UR6][R2.64], RZ ;  /* 0x000000ff02009985 */ /* 0x0001e4000c101d06 */
.L_x_673:
[----:B------:R-:W-:Y:S05]  /*22880*/  BSYNC B1 ;  /* 0x0000000000017941 */ /* 0x000fea0003800000 */
.L_x_672:
[----:B0--3--:R0:W3:Y:S01]  /*22890*/  SHFL.IDX PT, R9, R11, 0x2, 0x181f ;  /* 0x00581f000b097f89 */ /* 0x0090e200000e0000 */
        /* <DEDUP_REMOVED lines=12> */
[----:B-----5:R-:W-:Y:S01]  /*22960*/  @!P4 IMAD.SHL.U32 R15, R21, 0x8, RZ ;  /* 0x00000008150fc824 */ /* 0x020fe200078e00ff */
[-C--:B---3--:R-:W-:Y:S02]  /*22970*/  @!P3 LEA.HI.X R7, R16, R9.reuse, R17, 0x1, P0 ;  /* 0x000000091007b211 */ /* 0x088fe400000f0c11 */
[-C--:B------:R-:W-:Y:S02]  /*22980*/  @!P5 LEA.HI.X R5, R218, R9.reuse, R20, 0x1, P1 ;  /* 0x00000009da05d211 */ /* 0x080fe400008f0c14 */
[----:B------:R-:W-:Y:S01]  /*22990*/  @!P6 LEA.HI.X R3, R219, R9, R14, 0x1, P2 ;  /* 0x00000009db03e211 */ /* 0x000fe200010f0c0e */
[----:B------:R-:W-:Y:S01]  /*229a0*/  @!P4 IMAD.WIDE R8, R15, 0x2, R8 ;  /* 0x000000020f08c825 */ /* 0x000fe200078e0208 */
[----:B------:R0:W-:Y:S04]  /*229b0*/  @!P3 ST.E.128 desc[UR6][R6.64], RZ ;  /* 0x000000ff0600b985 */ /* 0x0001e8000c101d06 */
[----:B------:R0:W-:Y:S04]  /*229c0*/  @!P4 ST.E.128 desc[UR6][R8.64], RZ ;  /* 0x000000ff0800c985 */ /* 0x0001e8000c101d06 */
[----:B------:R0:W-:Y:S04]  /*229d0*/  @!P5 ST.E.128 desc[UR6][R4.64], RZ ;  /* 0x000000ff0400d985 */ /* 0x0001e8000c101d06 */
[----:B------:R0:W-:Y:S02]  /*229e0*/  @!P6 ST.E.128 desc[UR6][R2.64], RZ ;  /* 0x000000ff0200e985 */ /* 0x0001e4000c101d06 */
.L_x_675:
[----:B------:R-:W-:Y:S05]  /*229f0*/  BSYNC B1 ;  /* 0x0000000000017941 */ /* 0x000fea0003800000 */
.L_x_674:
[----:B------:R-:W-:Y:S01]  /*22a00*/  IADD3 R0, R12, 0x60, RZ ;  /* 0x000000600c007810 */ /* 0x000fe20007ffe0ff */
[----:B0--3--:R3:W0:Y:S03]  /*22a10*/  SHFL.IDX PT, R9, R11, 0x3, 0x181f ;  /* 0x00781f000b097f89 */ /* 0x00962600000e0000 */
[----:B------:R-:W-:Y:S01]  /*22a20*/  ISETP.GE.AND P0, PT, R0, R13, PT ;  /* 0x0000000d0000720c */ /* 0x000fe20003f06270 */
[----:B------:R3:W0:-:S12]  /*22a30*/  SHFL.IDX PT, R8, R10, 0x3, 0x181f ;  /* 0x00781f000a087f89 */ /* 0x00061800000e0000 */
[----:B---3--:R-:W-:Y:S05]  /*22a40*/  @P0 BRA `(.L_x_664) ;  /* 0x0000000000480947 */ /* 0x008fea0003800000 */
        /* <DEDUP_REMOVED lines=9> */
[----:B--2-45:R-:W-:Y:S01]  /*22ae0*/  @!P4 IMAD.SHL.U32 R11, R21, 0x8, RZ ;  /* 0x00000008150bc824 */ /* 0x034fe200078e00ff */
[-C--:B------:R-:W-:Y:S02]  /*22af0*/  @!P3 LEA.HI.X R7, R16, R9.reuse, R17, 0x1, P0 ;  /* 0x000000091007b211 */ /* 0x080fe400000f0c11 */
[-C--:B------:R-:W-:Y:S02]  /*22b00*/  @!P5 LEA.HI.X R5, R218, R9.reuse, R20, 0x1, P1 ;  /* 0x00000009da05d211 */ /* 0x080fe400008f0c14 */
[----:B------:R-:W-:Y:S01]  /*22b10*/  @!P6 LEA.HI.X R3, R219, R9, R14, 0x1, P2 ;  /* 0x00000009db03e211 */ /* 0x000fe200010f0c0e */
[----:B------:R-:W-:Y:S01]  /*22b20*/  @!P4 IMAD.WIDE R8, R11, 0x2, R8 ;  /* 0x000000020b08c825 */ /* 0x000fe200078e0208 */
[----:B------:R3:W-:Y:S04]  /*22b30*/  @!P3 ST.E.128 desc[UR6][R6.64], RZ ;  /* 0x000000ff0600b985 */ /* 0x0007e8000c101d06 */
[----:B------:R3:W-:Y:S04]  /*22b40*/  @!P4 ST.E.128 desc[UR6][R8.64], RZ ;  /* 0x000000ff0800c985 */ /* 0x0007e8000c101d06 */
[----:B------:R3:W-:Y:S04]  /*22b50*/  @!P5 ST.E.128 desc[UR6][R4.64], RZ ;  /* 0x000000ff0400d985 */ /* 0x0007e8000c101d06 */
[----:B------:R3:W-:Y:S02]  /*22b60*/  @!P6 ST.E.128 desc[UR6][R2.64], RZ ;  /* 0x000000ff0200e985 */ /* 0x0007e4000c101d06 */
.L_x_664:
[----:B------:R-:W-:Y:S05]  /*22b70*/  BSYNC B0 ;  /* 0x0000000000007941 */ /* 0x000fea0003800000 */
.L_x_654:
[----:B------:R-:W-:Y:S02]  /*22b80*/  ULDC UR4, c[0x0][0xc3c] ;  /* 0x00030f0000047ab9 */ /* 0x000fe40000000800 */
[----:B-1----:R-:W-:-:S13]  /*22b90*/  ISETP.GE.AND P0, PT, R143, UR4, PT ;  /* 0x000000048f007c0c */ /* 0x002fda000bf06270 */
[----:B------:R-:W-:Y:S05]  /*22ba0*/  @!P0 BRA `(.L_x_676) ;  /* 0xfffffdf000048947 */ /* 0x000fea000383ffff */
[----:B------:R-:W-:Y:S05]  /*22bb0*/  BRA `(.L_x_444) ;  /* 0x0000009000bc7947 */ /* 0x000fea0003800000 */
.L_x_442:
[----:B------:R-:W-:-:S08]  /*22bc0*/  NOP ;  /* 0x0000000000007918 */ /* 0x000fd00000000000 */
[----:B------:R-:W0:-:S00]  /*22bd0*/  USETMAXREG.DEALLOC.CTAPOOL 0x18 ;  /* 0x00000018000079c8 */ /* 0x000e0000080e0500 */
[----:B0-----:R-:W2:Y:S01]  /*22be0*/  LDL.LU R2, [R1+0x10] ;  /* 0x0000100001027983 */ /* 0x001ea20000300800 */
[----:B------:R-:W-:Y:S01]  /*22bf0*/  LOP3.LUT R0, R0, 0x3, RZ, 0xc0, !PT ;  /* 0x0000000300007812 */ /* 0x000fe200078ec0ff */
[----:B------:R-:W-:-:S05]  /*22c00*/  IMAD.MOV.U32 R7, RZ, RZ, RZ ;  /* 0x000000ffff077224 */ /* 0x000fca00078e00ff */
[----:B------:R-:W0:Y:S02]  /*22c10*/  SHFL.IDX PT, R0, R0, RZ, 0x1f ;  /* 0x00001fff00007589 */ /* 0x000e2400000e0000 */
[----:B0-----:R-:W-:Y:S02]  /*22c20*/  ISETP.NE.AND P0, PT, R0, RZ, PT ;  /* 0x000000ff0000720c */ /* 0x001fe40003f05270 */
[----:B--2---:R-:W-:-:S11]  /*22c30*/  LOP3.LUT R2, R2, 0xffffffef, RZ, 0xc0, !PT ;  /* 0xffffffef02027812 */ /* 0x004fd600078ec0ff */
[----:B------:R-:W-:-:S05]  /*22c40*/  @P0 LOP3.LUT R2, R2, 0x10, RZ, 0xfc, !PT ;  /* 0x0000001002020812 */ /* 0x000fca00078efcff */
[----:B------:R0:W-:Y:S01]  /*22c50*/  STL [R1+0x10], R2 ;  /* 0x0000100201007387 */ /* 0x0001e20000100800 */
        /* <DEDUP_REMOVED lines=10> */
.L_x_677:
[----:B------:R-:W-:Y:S01]  /*22d00*/  LOP3.LUT R0, R6, 0x1f, RZ, 0xc0, !PT ;  /* 0x0000001f06007812 */ /* 0x000fe200078ec0ff */
[----:B------:R-:W-:Y:S01]  /*22d10*/  ULDC UR4, c[0x0][0xc3c] ;  /* 0x00030f0000047ab9 */ /* 0x000fe20000000800 */
[----:B------:R-:W-:Y:S01]  /*22d20*/  ULDC.64 UR6, c[0x0][0x208] ;  /* 0x0000820000067ab9 */ /* 0x000fe20000000a00 */
[----:B------:R-:W-:Y:S01]  /*22d30*/  IMAD.MOV.U32 R10, RZ, RZ, RZ ;  /* 0x000000ffff0a7224 */ /* 0x000fe200078e00ff */
[----:B------:R-:W-:Y:S01]  /*22d40*/  ISETP.NE.AND P0, PT, R0, 0x1f, PT ;  /* 0x0000001f0000780c */ /* 0x000fe20003f05270 */
[----:B------:R-:W-:-:S03]  /*22d50*/  ULDC UR5, c[0x0][0xc38] ;  /* 0x00030e0000057ab9 */ /* 0x000fc60000000800 */
[----:B------:R-:W-:-:S13]  /*22d60*/  ISETP.GE.OR P1, PT, R0, UR4, !P0 ;  /* 0x0000000400007c0c */ /* 0x000fda000c726670 */
[----:B0-----:R-:W0:Y:S08]  /*22d70*/  @!P1 LDC.64 R2, c[0x0][0xc80] ;  /* 0x00032000ff029b82 */ /* 0x001e300000000a00 */
        /* <DEDUP_REMOVED lines=14> */
[----:B-1----:R-:W-:-:S04]  /*22e60*/  SEL R5, R5, RZ, P1 ;  /* 0x000000ff05057207 */ /* 0x002fc80000800000 */
[----:B------:R-:W-:-:S05]  /*22e70*/  IADD3 R5, R4, R5, RZ ;  /* 0x0000000504057210 */ /* 0x000fca0007ffe0ff */
        /* <DEDUP_REMOVED lines=10> */
[----:B-1----:R-:W-:-:S04]  /*22f20*/  SEL R2, R2, RZ, P5 ;  /* 0x000000ff02027207 */ /* 0x002fc80002800000 */
[----:B------:R-:W-:-:S05]  /*22f30*/  IADD3 R2, R3, R2, RZ ;  /* 0x0000000203027210 */ /* 0x000fca0007ffe0ff */
        /* <DEDUP_REMOVED lines=8> */
.L_x_681:
[----:B------:R-:W0:Y:S01]  /*22fc0*/  LDC R2, c[0x0][0xc3c] ;  /* 0x00030f00ff027b82 */ /* 0x000e220000000800 */
[----:B------:R-:W-:Y:S01]  /*22fd0*/  ULDC UR7, c[0x0][0xc3c] ;  /* 0x00030f0000077ab9 */ /* 0x000fe20000000800 */
[----:B------:R-:W-:Y:S01]  /*22fe0*/  UIADD3 UR4, UR4, 0x1f, URZ ;  /* 0x0000001f04047890 */ /* 0x000fe2000fffe03f */
[----:B------:R-:W-:-:S05]  /*22ff0*/  IMAD.U32 R3, RZ, RZ, UR7 ;  /* 0x00000007ff037e24 */ /* 0x000fca000f8e00ff */
[----:B------:R1:W-:Y:S01]  /*23000*/  STL [R1+0xc], R3 ;  /* 0x00000c0301007387 */ /* 0x0003e20000100800 */
[----:B0-----:R-:W-:-:S13]  /*23010*/  ISETP.LE.AND P6, PT, R2, UR4, PT ;  /* 0x0000000402007c0c */ /* 0x001fda000bfc3270 */
[----:B-1----:R-:W-:Y:S05]  /*23020*/  @P6 BRA `(.L_x_680) ;  /* 0x0000000400a86947 */ /* 0x002fea0003800000 */
[----:B------:R-:W-:Y:S01]  /*23030*/  IADD3 R9, R0, UR4, RZ ;  /* 0x0000000400097c10 */ /* 0x000fe2000fffe0ff */
[----:B------:R-:W-:Y:S01]  /*23040*/  IMAD.MOV.U32 R7, RZ, RZ, RZ ;  /* 0x000000ffff077224 */ /* 0x000fe200078e00ff */
[----:B------:R-:W-:Y:S02]  /*23050*/  ULDC.64 UR8, c[0x0][0x208] ;  /* 0x0000820000087ab9 */ /* 0x000fe40000000a00 */
        /* <DEDUP_REMOVED lines=13> */
[----:B0-----:R-:W-:-:S04]  /*23130*/  SEL R5, R5, RZ, P2 ;  /* 0x000000ff05057207 */ /* 0x001fc80001000000 */
[----:B------:R-:W-:-:S05]  /*23140*/  IADD3 R5, R4, R5, RZ ;  /* 0x0000000504057210 */ /* 0x000fca0007ffe0ff */
        /* <DEDUP_REMOVED lines=10> */
[----:B0-----:R-:W-:-:S05]  /*231f0*/  IMAD R11, R4, UR5, RZ ;  /* 0x00000005040b7c24 */ /* 0x001fca000f8e02ff */
[----:B------:R-:W-:-:S04]  /*23200*/  IADD3 R8, R11, R8, RZ ;  /* 0x000000080b087210 */ /* 0x000fc80007ffe0ff */
[----:B------:R-:W-:-:S13]  /*23210*/  ISETP.GT.AND P6, PT, R8, UR6, PT ;  /* 0x0000000608007c0c */ /* 0x000fda000bfc4270 */
[----:B------:R-:W-:Y:S05]  /*23220*/  @!P6 BRA `(.L_x_681) ;  /* 0xfffffffc0064e947 */ /* 0x000fea000383ffff */
.L_x_679:
[----:B------:R-:W-:Y:S01]  /*23230*/  IMAD.IADD R11, R8, 0x1, -R11 ;  /* 0x00000001080b7824 */ /* 0x000fe200078e0a0b */
[----:B------:R-:W-:-:S03]  /*23240*/  MOV R14, RZ ;  /* 0x000000ff000e7202 */ /* 0x000fc60000000f00 */
        /* <DEDUP_REMOVED lines=18> */
.L_x_682:
        /* <DEDUP_REMOVED lines=11> */
[----:B------:R-:W-:Y:S01]  /*23420*/  IMAD R2, R11, R14, R3 ;  /* 0x0000000e0b027224 */ /* 0x000fe200078e0203 */
[----:B-1----:R-:W-:-:S04]  /*23430*/  IADD3 R3, R12, 0xffffffe, RZ ;  /* 0x0ffffffe0c037810 */ /* 0x002fc80007ffe0ff */
[----:B------:R-:W-:Y:S02]  /*23440*/  ISETP.GT.U32.AND P1, PT, R5, R2, PT ;  /* 0x000000020500720c */ /* 0x000fe40003f24070 */
[----:B------:R-:W0:Y:S11]  /*23450*/  F2I.FTZ.U32.TRUNC.NTZ R3, R3 ;  /* 0x0000000300037305 */ /* 0x000e36000021f000 */
[----:B------:R-:W-:Y:S01]  /*23460*/  @!P1 IMAD.IADD R2, R2, 0x1, -R5 ;  /* 0x0000000102029824 */ /* 0x000fe200078e0a05 */
[----:B------:R-:W-:-:S02]  /*23470*/  @!P1 IADD3 R11, R11, 0x1, RZ ;  /* 0x000000010b0b9810 */ /* 0x000fc40007ffe0ff */
        /* <DEDUP_REMOVED lines=20> */
[-C--:B------:R-:W-:Y:S01]  /*235c0*/  @!P1 IADD3 R3, R3, -R8.reuse, RZ ;  /* 0x8000000803039210 */ /* 0x080fe20007ffe0ff */
[----:B------:R-:W-:Y:S01]  /*235d0*/  @!P1 VIADD R5, R5, 0x1 ;  /* 0x0000000105059836 */ /* 0x000fe20000000000 */
[----:B------:R-:W-:Y:S02]  /*235e0*/  ISETP.NE.AND P1, PT, R9, RZ, PT ;  /* 0x000000ff0900720c */ /* 0x000fe40003f25270 */
[----:B------:R-:W-:-:S13]  /*235f0*/  ISETP.GE.U32.AND P0, PT, R3, R8, PT ;  /* 0x000000080300720c */ /* 0x000fda0003f06070 */
[----:B------:R-:W-:-:S04]  /*23600*/  @P0 VIADD R5, R5, 0x1 ;  /* 0x0000000105050836 */ /* 0x000fc80000000000 */
[----:B------:R-:W-:Y:S01]  /*23610*/  @!P2 IMAD.MOV R5, RZ, RZ, -R5 ;  /* 0x000000ffff05a224 */ /* 0x000fe200078e0a05 */
[----:B------:R-:W-:-:S04]  /*23620*/  @!P1 LOP3.LUT R5, RZ, R9, RZ, 0x33, !PT ;  /* 0x00000009ff059212 */ /* 0x000fc800078e33ff */
[----:B------:R-:W-:-:S05]  /*23630*/  IADD3 R2, -R5, RZ, RZ ;  /* 0x000000ff05027210 */ /* 0x000fca0007ffe1ff */
[C---:B------:R-:W-:Y:S02]  /*23640*/  IMAD R11, R9.reuse, R2, R11 ;  /* 0x00000002090b7224 */ /* 0x040fe400078e020b */
[----:B------:R-:W-:Y:S02]  /*23650*/  IMAD R2, R9, 0x1000000, R5 ;  /* 0x0100000009027824 */ /* 0x000fe400078e0205 */
[----:B------:R-:W-:Y:S02]  /*23660*/  IMAD.IADD R5, R10, 0x1, -R7 ;  /* 0x000000010a057824 */ /* 0x000fe400078e0a07 */
[----:B------:R-:W-:Y:S01]  /*23670*/  IMAD R3, R11, 0x10000, R2 ;  /* 0x000100000b037824 */ /* 0x000fe200078e0202 */
[----:B------:R-:W-:Y:S02]  /*23680*/  IADD3 R2, R4, UR4, RZ ;  /* 0x0000000404027c10 */ /* 0x000fe4000fffe0ff */
[----:B------:R1:W-:Y:S04]  /*23690*/  STL [R1+0x4], R5 ;  /* 0x0000040501007387 */ /* 0x0003e80000100800 */
[----:B------:R1:W-:Y:S04]  /*236a0*/  STL [R1+0xc], R2 ;  /* 0x00000c0201007387 */ /* 0x0003e80000100800 */
[----:B------:R1:W-:Y:S01]  /*236b0*/  STL [R1+0x8], R3 ;  /* 0x0000080301007387 */ /* 0x0003e20000100800 */
[----:B------:R-:W-:Y:S05]  /*236c0*/  BRA `(.L_x_683) ;  /* 0x0000000000107947 */ /* 0x000fea0003800000 */
.L_x_680:
[----:B------:R-:W-:Y:S01]  /*236d0*/  IMAD.U32 R2, RZ, RZ, UR6 ;  /* 0x00000006ff027e24 */ /* 0x000fe2000f8e00ff */
[----:B------:R0:W-:Y:S04]  /*236e0*/  STL [R1+0x4], RZ ;  /* 0x000004ff01007387 */ /* 0x0001e80000100800 */
[----:B------:R0:W-:Y:S04]  /*236f0*/  STL [R1+0x8], RZ ;  /* 0x000008ff01007387 */ /* 0x0001e80000100800 */
[----:B------:R0:W-:Y:S02]  /*23700*/  STL [R1], R2 ;  /* 0x0000000201007387 */ /* 0x0001e40000100800 */
.L_x_683:
        /* <DEDUP_REMOVED lines=10> */
.L_x_678:
[----:B-1----:R-:W3:Y:S01]  /*237b0*/  LDL R0, [R1+0xc] ;  /* 0x00000c0001007983 */ /* 0x002ee20000100800 */
[----:B------:R-:W-:Y:S01]  /*237c0*/  ULDC UR4, c[0x0][0xc3c] ;  /* 0x00030f0000047ab9 */ /* 0x000fe20000000800 */
[----:B------:R-:W-:Y:S01]  /*237d0*/  IMAD.MOV.U32 R19, RZ, RZ, RZ ;  /* 0x000000ffff137224 */ /* 0x000fe200078e00ff */
[----:B---3--:R-:W-:Y:S01]  /*237e0*/  ISETP.GE.AND P0, PT, R0, UR4, PT ;  /* 0x0000000400007c0c */ /* 0x008fe2000bf06270 */
[----:B------:R-:W-:-:S05]  /*237f0*/  IMAD.MOV.U32 R0, RZ, RZ, 0x1 ;  /* 0x00000001ff007424 */ /* 0x000fca00078e00ff */
[----:B------:R1:W-:Y:S04]  /*23800*/  STL [R1+0x18], R0 ;  /* 0x0000180001007387 */ /* 0x0003e80000100800 */
[----:B------:R1:W-:Y:S03]  /*23810*/  STL [R1+0x64], RZ ;  /* 0x000064ff01007387 */ /* 0x0003e60000100800 */
[----:B------:R-:W-:Y:S05]  /*23820*/  @P0 BRA `(.L_x_684) ;  /* 0x0000008000c00947 */ /* 0x000fea0003800000 */
[----:B------:R-:W3:Y:S01]  /*23830*/  LDL.LU R4, [R1+0x10] ;  /* 0x0000100001047983 */ /* 0x000ee20000300800 */
[C---:B-1----:R-:W-:Y:S01]  /*23840*/  SHF.L.U32 R0, R6.reuse, 0x3, RZ ;  /* 0x0000000306007819 */ /* 0x042fe200000006ff */
[----:B------:R-:W1:Y:S01]  /*23850*/  S2UR UR5, SR_CgaCtaId ;  /* 0x00000000000579c3 */ /* 0x000e620000008800 */
[----:B------:R-:W-:Y:S01]  /*23860*/  LOP3.LUT R5, R6, 0x7f, RZ, 0xc0, !PT ;  /* 0x0000007f06057812 */ /* 0x000fe200078ec0ff */
[----:B------:R-:W-:Y:S01]  /*23870*/  UMOV UR4, 0x400 ;  /* 0x0000040000047882 */ /* 0x000fe20000000000 */
[C---:B------:R-:W-:Y:S01]  /*23880*/  LOP3.LUT R3, R0.reuse, 0x1f8, RZ, 0xc0, !PT ;  /* 0x000001f800037812 */ /* 0x040fe200078ec0ff */
[----:B------:R-:W-:Y:S01]  /*23890*/  BSSY B8, `(.L_x_684) ;  /* 0x0000829000087945 */ /* 0x000fe20003800000 */
[C---:B------:R-:W-:Y:S01]  /*238a0*/  ISETP.NE.AND P1, PT, R5.reuse, RZ, PT ;  /* 0x000000ff0500720c */ /* 0x040fe20003f25270 */
[----:B0-----:R-:W-:Y:S01]  /*238b0*/  IMAD.SHL.U32 R2, R5, 0x8, RZ ;  /* 0x0000000805027824 */ /* 0x001fe200078e00ff */
[----:B------:R-:W-:Y:S01]  /*238c0*/  LOP3.LUT R3, R3, 0x38, R6, 0x78, !PT ;  /* 0x0000003803037812 */ /* 0x000fe200078e7806 */
[----:B------:R-:W-:Y:S01]  /*238d0*/  IMAD.MOV.U32 R19, RZ, RZ, RZ ;  /* 0x000000ffff137224 */ /* 0x000fe200078e00ff */
[----:B------:R-:W-:Y:S01]  /*238e0*/  LOP3.LUT R0, R0, 0x38, RZ, 0xc0, !PT ;  /* 0x0000003800007812 */ /* 0x000fe200078ec0ff */
[----:B------:R-:W-:Y:S01]  /*238f0*/  ULDC.64 UR38, c[0x0][0x198] ;  /* 0x0000660000267ab9 */ /* 0x000fe20000000a00 */
[----:B------:R-:W-:Y:S01]  /*23900*/  LOP3.LUT R3, R3, 0x200, R2, 0xf8, !PT ;  /* 0x0000020003037812 */ /* 0x000fe200078ef802 */
[----:B------:R-:W-:Y:S01]  /*23910*/  ULOP3.LUT UR37, UR60, 0x2, URZ, 0xfc, !UPT ;  /* 0x000000023c257892 */ /* 0x000fe2000f8efc3f */
[C---:B------:R-:W-:Y:S01]  /*23920*/  LOP3.LUT P0, R2, R6.reuse, 0x1f, RZ, 0xc0, !PT ;  /* 0x0000001f06027812 */ /* 0x040fe2000780c0ff */
[----:B------:R-:W-:Y:S01]  /*23930*/  IMAD.SHL.U32 R6, R6, 0x10, RZ ;  /* 0x0000001006067824 */ /* 0x000fe200078e00ff */
[----:B------:R-:W-:-:S03]  /*23940*/  ULDC UR36, c[0x0][0xc] ;  /* 0x0000030000247ab9 */ /* 0x000fc60000000800 */
[----:B------:R0:W-:Y:S01]  /*23950*/  STL [R1+0x30], R2 ;  /* 0x0000300201007387 */ /* 0x0001e20000100800 */
[----:B-1----:R-:W-:Y:S01]  /*23960*/  ULEA UR4, UR5, UR4, 0x18 ;  /* 0x0000000405047291 */ /* 0x002fe2000f8ec03f */
[----:B0-----:R-:W-:-:S05]  /*23970*/  SHF.R.U32.HI R2, RZ, 0x3, R5 ;  /* 0x00000003ff027819 */ /* 0x001fca0000011605 */
[----:B------:R-:W-:Y:S01]  /*23980*/  IMAD.U32 R18, RZ, RZ, UR4 ;  /* 0x00000004ff127e24 */ /* 0x000fe2000f8e00ff */
[----:B---3--:R-:W-:-:S04]  /*23990*/  LOP3.LUT R4, R4, 0xfffffffd, RZ, 0xc0, !PT ;  /* 0xfffffffd04047812 */ /* 0x008fc800078ec0ff */
[----:B------:R-:W-:-:S04]  /*239a0*/  @P1 LOP3.LUT R4, R4, 0x2, RZ, 0xfc, !PT ;  /* 0x0000000204041812 */ /* 0x000fc800078efcff */
[----:B------:R-:W-:-:S04]  /*239b0*/  LOP3.LUT R4, R4, 0xfffffffe, RZ, 0xc0, !PT ;  /* 0xfffffffe04047812 */ /* 0x000fc800078ec0ff */
[----:B------:R-:W-:Y:S02]  /*239c0*/  @P0 LOP3.LUT R4, R4, 0x1, RZ, 0xfc, !PT ;  /* 0x0000000104040812 */ /* 0x000fe400078efcff */
[----:B------:R-:W-:Y:S02]  /*239d0*/  ISETP.NE.OR P0, PT, R5, RZ, !P0 ;  /* 0x000000ff0500720c */ /* 0x000fe40004705670 */
[----:B------:R-:W-:Y:S02]  /*239e0*/  LOP3.LUT R4, R4, 0xfffffff7, RZ, 0xc0, !PT ;  /* 0xfffffff704047812 */ /* 0x000fe400078ec0ff */
[----:B------:R-:W-:Y:S02]  /*239f0*/  LOP3.LUT R5, R2, 0x70, R6, 0xf8, !PT ;  /* 0x0000007002057812 */ /* 0x000fe400078ef806 */
[----:B------:R-:W-:Y:S02]  /*23a00*/  LEA R2, R3, R18, 0x1 ;  /* 0x0000001203027211 */ /* 0x000fe400078e08ff */
[----:B------:R-:W-:-:S03]  /*23a10*/  LOP3.LUT R3, R0, 0x40, RZ, 0xfc, !PT ;  /* 0x0000004000037812 */ /* 0x000fc600078efcff */
[----:B------:R0:W-:Y:S02]  /*23a20*/  STL [R1+0x2c], R2 ;  /* 0x00002c0201007387 */ /* 0x0001e40000100800 */
[----:B------:R-:W-:Y:S02]  /*23a30*/  @P0 LOP3.LUT R4, R4, 0x8, RZ, 0xfc, !PT ;  /* 0x0000000804040812 */ /* 0x000fe400078efcff */
[----:B------:R-:W-:Y:S04]  /*23a40*/  STL [R1+0x64], RZ ;  /* 0x000064ff01007387 */ /* 0x000fe80000100800 */
[----:B------:R1:W-:Y:S01]  /*23a50*/  STL [R1+0x10], R4 ;  /* 0x0000100401007387 */ /* 0x0003e20000100800 */
[----:B0-----:R-:W-:-:S05]  /*23a60*/  IMAD.MOV.U32 R2, RZ, RZ, 0x1 ;  /* 0x00000001ff027424 */ /* 0x001fca00078e00ff */
[----:B------:R0:W-:Y:S01]  /*23a70*/  STL [R1+0x24], R2 ;  /* 0x0000240201007387 */ /* 0x0001e20000100800 */
[----:B-1----:R-:W-:-:S03]  /*23a80*/  IMAD.MOV.U32 R4, RZ, RZ, 0x1 ;  /* 0x00000001ff047424 */ /* 0x002fc600078e00ff */
[----:B------:R1:W-:Y:S04]  /*23a90*/  STL [R1+0x20], RZ ;  /* 0x000020ff01007387 */ /* 0x0003e80000100800 */
[----:B------:R1:W-:Y:S01]  /*23aa0*/  STL [R1+0x18], R4 ;  /* 0x0000180401007387 */ /* 0x0003e20000100800 */
[C---:B0-----:R-:W-:Y:S02]  /*23ab0*/  LOP3.LUT R2, R0.reuse, 0x80, RZ, 0xfc, !PT ;  /* 0x0000008000027812 */ /* 0x041fe400078efcff */
[----:B------:R-:W-:-:S07]  /*23ac0*/  LOP3.LUT R0, R0, 0xc0, RZ, 0xfc, !PT ;  /* 0x000000c000007812 */ /* 0x000fce00078efcff */
.L_x_847:
[----:B------:R-:W3:Y:S01]  /*23ad0*/  LDL R0, [R1+0xc] ;  /* 0x00000c0001007983 */ /* 0x000ee20000100800 */
[----:B------:R-:W3:Y:S01]  /*23ae0*/  LDC.64 R2, c[0x0][0xc88] ;  /* 0x00032200ff027b82 */ /* 0x000ee20000000a00 */
[----:B------:R-:W-:Y:S01]  /*23af0*/  ULDC.64 UR4, c[0x0][0x208] ;  /* 0x0000820000047ab9 */ /* 0x000fe20000000a00 */
[----:B---3--:R-:W-:-:S05]  /*23b00*/  IMAD.WIDE R2, R0, 0x4, R2 ;  /* 0x0000000400027825 */ /* 0x008fca00078e0202 */
[----:B-1----:R-:W1:Y:S01]  /*23b10*/  LDG.E R15, desc[UR4][R2.64] ;  /* 0x00000004020f7981 */ /* 0x002e62000c1e1900 */
[----:B------:R-:W-:Y:S05]  /*23b20*/  YIELD ;  /* 0x0000000000007946 */ /* 0x000fea0003800000 */
[----:B------:R-:W-:Y:S01]  /*23b30*/  ULDC.64 UR4, c[0x0][0xa28] ;  /* 0x00028a0000047ab9 */ /* 0x000fe20000000a00 */
[----:B------:R-:W-:Y:S01]  /*23b40*/  ULDC.64 UR10, c[0x0][0xa18] ;  /* 0x00028600000a7ab9 */ /* 0x000fe20000000a00 */
[----:B------:R-:W-:Y:S01]  /*23b50*/  ISETP.NE.U32.AND P0, PT, RZ, UR4, PT ;  /* 0x00000004ff007c0c */ /* 0x000fe2000bf05070 */
[----:B------:R-:W-:Y:S01]  /*23b60*/  ULDC.64 UR6, c[0x0][0xa08] ;  /* 0x0002820000067ab9 */ /* 0x000fe20000000a00 */
[----:B------:R-:W-:Y:S01]  /*23b70*/  ISETP.NE.U32.AND P3, PT, RZ, UR10, PT ;  /* 0x0000000aff007c0c */ /* 0x000fe2000bf65070 */
[----:B------:R-:W-:Y:S01]  /*23b80*/  ULDC.64 UR12, c[0x0][0x208] ;  /* 0x00008200000c7ab9 */ /* 0x000fe20000000a00 */
[----:B------:R-:W-:Y:S01]  /*23b90*/  ISETP.NE.AND.EX P0, PT, RZ, UR5, PT, P0 ;  /* 0x00000005ff007c0c */ /* 0x000fe2000bf05300 */
[----:B------:R-:W-:Y:S01]  /*23ba0*/  IMAD.MOV.U32 R12, RZ, RZ, RZ ;  /* 0x000000ffff0c7224 */ /* 0x000fe200078e00ff */
[----:B------:R-:W-:Y:S01]  /*23bb0*/  ISETP.NE.AND.EX P3, PT, RZ, UR11, PT, P3 ;  /* 0x0000000bff007c0c */ /* 0x000fe2000bf65330 */
[----:B------:R-:W-:Y:S01]  /*23bc0*/  ULDC.64 UR8, c[0x0][0xa10] ;  /* 0x0002840000087ab9 */ /* 0x000fe20000000a00 */
[----:B------:R-:W-:-:S02]  /*23bd0*/  MOV R0, RZ ;  /* 0x000000ff00007202 */ /* 0x000fc40000000f00 */
[----:B-1----:R-:W-:Y:S01]  /*23be0*/  SHF.R.S32.HI R4, RZ, 0x1f, R15 ;  /* 0x0000001fff047819 */ /* 0x002fe2000001140f */
[----:B------:R-:W-:-:S06]  /*23bf0*/  IMAD.SHL.U32 R14, R15, 0x4, RZ ;  /* 0x000000040f0e7824 */ /* 0x000fcc00078e00ff */
[C---:B------:R-:W-:Y:S01]  /*23c00*/  @P0 LEA R2, P1, R15.reuse, UR4, 0x2 ;  /* 0x000000040f020c11 */ /* 0x040fe2000f8210ff */
[----:B------:R-:W-:Y:S01]  /*23c10*/  STL [R1+0x38], R15 ;  /* 0x0000380f01007387 */ /* 0x000fe20000100800 */
[C-C-:B------:R-:W-:Y:S02]  /*23c20*/  SHF.L.U64.HI R13, R15.reuse, 0x2, R4.reuse ;  /* 0x000000020f0d7819 */ /* 0x140fe40000010204 */
[----:B------:R-:W-:Y:S01]  /*23c30*/  @P0 LEA.HI.X R3, R15, UR5, R4, 0x2, P1 ;  /* 0x000000050f030c11 */ /* 0x000fe200088f1404 */
[----:B------:R-:W-:Y:S01]  /*23c40*/  ULDC.64 UR4, c[0x0][0xa00] ;  /* 0x0002800000047ab9 */ /* 0x000fe20000000a00 */
[C---:B--2---:R-:W-:Y:S01]  /*23c50*/  @P3 IADD3 R8, P1, R14.reuse, UR10, RZ ;  /* 0x0000000a0e083c10 */ /* 0x044fe2000ff3e0ff */
[----:B------:R0:W-:Y:S03]  /*23c60*/  STL [R1+0x58], R4 ;  /* 0x0000580401007387 */ /* 0x0001e60000100800 */
[----:B------:R-:W-:Y:S01]  /*23c70*/  @P3 IADD3.X R9, R13, UR11, RZ, P1, !PT ;  /* 0x0000000b0d093c10 */ /* 0x000fe20008ffe4ff */
[----:B------:R1:W5:Y:S01]  /*23c80*/  @P0 LDG.E R0, desc[UR12][R2.64] ;  /* 0x0000000c02000981 */ /* 0x000362000c1e1900 */
[----:B------:R-:W-:-:S02]  /*23c90*/  IADD3 R6, P1, R14, UR6, RZ ;  /* 0x000000060e067c10 */ /* 0x000fc4000ff3e0ff */
[----:B------:R-:W-:Y:S02]  /*23ca0*/  CS2R R10, SRZ ;  /* 0x00000000000a7805 */ /* 0x000fe4000001ff00 */
[----:B------:R-:W-:Y:S01]  /*23cb0*/  ISETP.NE.U32.AND P2, PT, RZ, UR6, PT ;  /* 0x00000006ff007c0c */ /* 0x000fe2000bf45070 */
[----:B------:R-:W-:Y:S01]  /*23cc0*/  STL [R1+0x28], R14 ;  /* 0x0000280e01007387 */ /* 0x000fe20000100800 */
[----:B------:R-:W-:Y:S02]  /*23cd0*/  IADD3.X R7, R13, UR7, RZ, P1, !PT ;  /* 0x000000070d077c10 */ /* 0x000fe40008ffe4ff */
[----:B------:R-:W-:Y:S01]  /*23ce0*/  ISETP.NE.U32.AND P1, PT, RZ, UR4, PT ;  /* 0x00000004ff007c0c */ /* 0x000fe2000bf25070 */
[----:B------:R-:W-:Y:S01]  /*23cf0*/  STL [R1+0x3c], R13 ;  /* 0x00003c0d01007387 */ /* 0x000fe20000100800 */
[----:B------:R-:W-:Y:S02]  /*23d00*/  ISETP.NE.AND.EX P2, PT, RZ, UR7, PT, P2 ;  /* 0x00000007ff007c0c */ /* 0x000fe4000bf45320 */
[----:B------:R-:W-:-:S02]  /*23d10*/  ISETP.NE.AND.EX P1, PT, RZ, UR5, PT, P1 ;  /* 0x00000005ff007c0c */ /* 0x000fc4000bf25310 */
[----:B-1----:R-:W-:-:S04]  /*23d20*/  IADD3 R2, P0, R14, UR4, RZ ;  /* 0x000000040e027c10 */ /* 0x002fc8000ff1e0ff */
[----:B------:R-:W-:Y:S01]  /*23d30*/  IADD3.X R3, R13, UR5, RZ, P0, !PT ;  /* 0x000000050d037c10 */ /* 0x000fe200087fe4ff */
[----:B------:R-:W-:Y:S01]  /*23d40*/  ULDC UR4, c[0x0][0x288] ;  /* 0x0000a20000047ab9 */ /* 0x000fe20000000800 */
[----:B0-----:R-:W-:-:S03]  /*23d50*/  IADD3 R4, P0, R14, UR8, RZ ;  /* 0x000000080e047c10 */ /* 0x001fc6000ff1e0ff */
[----:B------:R-:W5:Y:S01]  /*23d60*/  @P2 LDG.E R11, desc[UR12][R6.64] ;  /* 0x0000000c060b2981 */ /* 0x000f62000c1e1900 */
[----:B------:R-:W-:Y:S02]  /*23d70*/  IADD3.X R5, R13, UR9, RZ, P0, !PT ;  /* 0x000000090d057c10 */ /* 0x000fe400087fe4ff */
[----:B------:R-:W-:Y:S01]  /*23d80*/  ISETP.NE.U32.AND P0, PT, RZ, UR8, PT ;  /* 0x00000008ff007c0c */ /* 0x000fe2000bf05070 */
[----:B------:R-:W2:Y:S03]  /*23d90*/  @P1 LDG.E R12, desc[UR12][R2.64] ;  /* 0x0000000c020c1981 */ /* 0x000ea6000c1e1900 */
[----:B------:R-:W-:-:S13]  /*23da0*/  ISETP.NE.AND.EX P0, PT, RZ, UR9, PT, P0 ;  /* 0x00000009ff007c0c */ /* 0x000fda000bf05300 */
[----:B------:R-:W5:Y:S04]  /*23db0*/  @P0 LDG.E R10, desc[UR12][R4.64] ;  /* 0x0000000c040a0981 */ /* 0x000f68000c1e1900 */
[----:B--2---:R0:W-:Y:S02]  /*23dc0*/  STL [R1+0x4c], R12 ;  /* 0x00004c0c01007387 */ /* 0x0041e40000100800 */
[----:B0-----:R-:W-:Y:S01]  /*23dd0*/  IMAD.U32 R12, RZ, RZ, UR4 ;  /* 0x00000004ff0c7e24 */ /* 0x001fe2000f8e00ff */
[----:B------:R-:W-:-:S05]  /*23de0*/  ULDC.64 UR4, c[0x0][0x418] ;  /* 0x0001060000047ab9 */ /* 0x000fca0000000a00 */
[----:B------:R0:W2:Y:S01]  /*23df0*/  @P3 LDG.E R12, desc[UR12][R8.64] ;  /* 0x0000000c080c3981 */ /* 0x0000a2000c1e1900 */
[----:B------:R-:W-:-:S03]  /*23e00*/  UISETP.NE.U32.AND UP0, UPT, UR4, URZ, UPT ;  /* 0x0000003f0400728c */ /* 0x000fc6000bf05070 */
[----:B------:R-:W-:Y:S01]  /*23e10*/  ULDC UR4, c[0x0][0x424] ;  /* 0x0001090000047ab9 */ /* 0x000fe20000000800 */
[----:B------:R-:W-:-:S03]  /*23e20*/  UISETP.NE.AND.EX UP0, UPT, UR5, URZ, UPT, UP0 ;  /* 0x0000003f0500728c */ /* 0x000fc6000bf05300 */
[----:B------:R-:W-:Y:S01]  /*23e30*/  ULDC UR5, c[0x0][0x2f0] ;  /* 0x0000bc0000057ab9 */ /* 0x000fe20000000800 */
[----:B------:R-:W-:-:S04]  /*23e40*/  USEL UR4, UR4, 0x1, UP0 ;  /* 0x0000000104047887 */ /* 0x000fc80008000000 */
[----:B------:R-:W-:-:S03]  /*23e50*/  UIMAD UR4, UR4, UR5, URZ ;  /* 0x00000005040472a4 */ /* 0x000fc6000f8e023f */
[----:B------:R-:W-:Y:S02]  /*23e60*/  ULDC UR5, c[0x0][0x348] ;  /* 0x0000d20000057ab9 */ /* 0x000fe40000000800 */
[----:B0-----:R-:W-:Y:S01]  /*23e70*/  MOV R9, UR5 ;  /* 0x0000000500097c02 */ /* 0x001fe20008000f00 */
[----:B------:R-:W-:Y:S01]  /*23e80*/  IMAD.U32 R8, RZ, RZ, UR4 ;  /* 0x00000004ff087e24 */ /* 0x000fe2000f8e00ff */
[----:B--2---:R0:W-:Y:S01]  /*23e90*/  STL [R1+0x5c], R12 ;  /* 0x00005c0c01007387 */ /* 0x0041e20000100800 */
[----:B------:R-:W-:Y:S05]  /*23ea0*/  @P3 BRA `(.L_x_685) ;  /* 0x0000000000183947 */ /* 0x000fea0003800000 */
[----:B------:R-:W-:Y:S05]  /*23eb0*/  @!P1 BRA `(.L_x_685) ;  /* 0x0000000000149947 */ /* 0x000fea0003800000 */
[----:B------:R-:W-:Y:S02]  /*23ec0*/  ULDC.64 UR4, c[0x0][0x208] ;  /* 0x0000820000047ab9 */ /* 0x000fe40000000a00 */
[----:B0-----:R-:W2:Y:S04]  /*23ed0*/  LDG.E R12, desc[UR4][R2.64] ;  /* 0x00000004020c7981 */ /* 0x001ea8000c1e1900 */
[----:B------:R-:W2:Y:S02]  /*23ee0*/  LDG.E R2, desc[UR4][R2.64+0x4] ;  /* 0x0000040402027981 */ /* 0x000ea4000c1e1900 */
[----:B--2---:R-:W-:-:S05]  /*23ef0*/  IMAD.IADD R2, R2, 0x1, -R12 ;  /* 0x0000000102027824 */ /* 0x004fca00078e0a0c */
[----:B------:R1:W-:Y:S02]  /*23f00*/  STL [R1+0x5c], R2 ;  /* 0x00005c0201007387 */ /* 0x0003e40000100800 */
.L_x_685:
[----:B------:R-:W2:Y:S01]  /*23f10*/  LDL.LU R3, [R1+0x8] ;  /* 0x0000080001037983 */ /* 0x000ea20000300800 */
[----:B0-----:R-:W-:Y:S01]  /*23f20*/  MOV R12, R15 ;  /* 0x0000000f000c7202 */ /* 0x001fe20000000f00 */
[----:B------:R-:W-:Y:S02]  /*23f30*/  ULDC.64 UR4, c[0x0][0xa20] ;  /* 0x0002880000047ab9 */ /* 0x000fe40000000a00 */
[----:B------:R-:W-:Y:S02]  /*23f40*/  ISETP.NE.U32.AND P1, PT, RZ, UR4, PT ;  /* 0x00000004ff007c0c */ /* 0x000fe4000bf25070 */
[----:B------:R0:W-:Y:S02]  /*23f50*/  STL [R1+0x14], R12 ;  /* 0x0000140c01007387 */ /* 0x0001e40000100800 */
[----:B------:R-:W-:Y:S02]  /*23f60*/  ISETP.NE.AND.EX P1, PT, RZ, UR5, PT, P1 ;  /* 0x00000005ff007c0c */ /* 0x000fe4000bf25310 */
[----:B--2---:R-:W-:-:S02]  /*23f70*/  LOP3.LUT R17, R3, 0xff000000, RZ, 0xc0, !PT ;  /* 0xff00000003117812 */ /* 0x004fc400078ec0ff */
[C---:B-1----:R-:W-:Y:S02]  /*23f80*/  LOP3.LUT R2, R3.reuse, 0xff0000, RZ, 0xc0, !PT ;  /* 0x00ff000003027812 */ /* 0x042fe400078ec0ff */
[----:B------:R-:W-:Y:S02]  /*23f90*/  SHF.R.U32.HI R17, RZ, 0x8, R17 ;  /* 0x00000008ff117819 */ /* 0x000fe40000011611 */
[----:B------:R-:W-:Y:S02]  /*23fa0*/  LOP3.LUT R16, R3, 0xffff, RZ, 0xc0, !PT ;  /* 0x0000ffff03107812 */ /* 0x000fe400078ec0ff */
[----:B------:R-:W-:Y:S01]  /*23fb0*/  LEA.HI R17, R2, R17, RZ, 0x10 ;  /* 0x0000001102117211 */ /* 0x000fe200078f80ff */
[----:B-----5:R-:W-:-:S05]  /*23fc0*/  IMAD.IADD R2, R11, 0x1, R0 ;  /* 0x000000010b027824 */ /* 0x020fca00078e0200 */
[----:B------:R0:W-:Y:S01]  /*23fd0*/  STL [R1+0x1c], R2 ;  /* 0x00001c0201007387 */ /* 0x0001e20000100800 */
[----:B------:R-:W-:Y:S05]  /*23fe0*/  @!P1 BRA `(.L_x_686) ;  /* 0x0000000000149947 */ /* 0x000fea0003800000 */
[----:B0-----:R-:W-:Y:S01]  /*23ff0*/  IADD3 R2, P1, R14, UR4, RZ ;  /* 0x000000040e027c10 */ /* 0x001fe2000ff3e0ff */
[----:B------:R-:W-:-:S03]  /*24000*/  ULDC.64 UR6, c[0x0][0x208] ;  /* 0x0000820000067ab9 */ /* 0x000fc60000000a00 */
[----:B------:R-:W-:-:S05]  /*24010*/  IADD3.X R3, R13, UR5, RZ, P1, !PT ;  /* 0x000000050d037c10 */ /* 0x000fca0008ffe4ff */
[----:B------:R1:W5:Y:S01]  /*24020*/  LDG.E R8, desc[UR6][R2.64] ;  /* 0x0000000602087981 */ /* 0x000362000c1e1900 */
[----:B------:R-:W-:Y:S05]  /*24030*/  BRA `(.L_x_687) ;  /* 0x0000000000147947 */ /* 0x000fea0003800000 */
.L_x_686:
[----:B------:R-:W-:Y:S05]  /*24040*/  @!P2 BRA `(.L_x_687) ;  /* 0x000000000010a947 */ /* 0x000fea0003800000 */
[----:B------:R-:W-:Y:S02]  /*24050*/  ULDC.64 UR4, c[0x0][0x208] ;  /* 0x0000820000047ab9 */ /* 0x000fe40000000a00 */
[----:B------:R-:W2:Y:S04]  /*24060*/  LDG.E R8, desc[UR4][R6.64] ;  /* 0x0000000406087981 */ /* 0x000ea8000c1e1900 */
[----:B------:R-:W2:Y:S02]  /*24070*/  LDG.E R6, desc[UR4][R6.64+0x4] ;  /* 0x0000040406067981 */ /* 0x000ea4000c1e1900 */
[----:B--2---:R-:W-:-:S07]  /*24080*/  IMAD.IADD R8, R6, 0x1, -R8 ;  /* 0x0000000106087824 */ /* 0x004fce00078e0a08 */
.L_x_687:
[----:B------:R-:W-:Y:S01]  /*24090*/  ULDC.64 UR4, c[0x0][0x208] ;  /* 0x0000820000047ab9 */ /* 0x000fe20000000a00 */
[----:B-----5:R-:W-:Y:S01]  /*240a0*/  IMAD.IADD R6, R8, 0x1, -R0 ;  /* 0x0000000108067824 */ /* 0x020fe200078e0a00 */
[----:B-1----:R-:W2:Y:S04]  /*240b0*/  LDL.LU R3, [R1+0x10] ;  /* 0x0000100001037983 */ /* 0x002ea80000300800 */
[----:B------:R-:W3:Y:S04]  /*240c0*/  @P0 LDG.E R0, desc[UR4][R4.64] ;  /* 0x0000000404000981 */ /* 0x000ee8000c1e1900 */
[----:B------:R-:W3:Y:S01]  /*240d0*/  @P0 LDG.E R4, desc[UR4][R4.64+0x4] ;  /* 0x0000040404040981 */ /* 0x000ee2000c1e1900 */
[----:B------:R-:W-:Y:S01]  /*240e0*/  LOP3.LUT R13, R17, 0xff, RZ, 0xc0, !PT ;  /* 0x000000ff110d7812 */ /* 0x000fe200078ec0ff */
[----:B------:R-:W-:Y:S01]  /*240f0*/  BSSY B0, `(.L_x_688) ;  /* 0x000002d000007945 */ /* 0x000fe20003800000 */
[----:B------:R-:W-:-:S02]  /*24100*/  SHF.R.U32.HI R17, RZ, 0x10, R17 ;  /* 0x00000010ff117819 */ /* 0x000fc40000011611 */
[----:B--2---:R-:W-:Y:S01]  /*24110*/  LOP3.LUT R3, R3, 0xfffffffb, RZ, 0xc0, !PT ;  /* 0xfffffffb03037812 */ /* 0x004fe200078ec0ff */
[----:B---3--:R-:W-:-:S05]  /*24120*/  @P0 IMAD.IADD R9, R4, 0x1, -R0 ;  /* 0x0000000104090824 */ /* 0x008fca00078e0a00 */
[----:B0-----:R-:W-:-:S04]  /*24130*/  IADD3 R2, R6, R9, RZ ;  /* 0x0000000906027210 */ /* 0x001fc80007ffe0ff */
[C---:B------:R-:W-:Y:S01]  /*24140*/  ISETP.GE.AND P1, PT, R2.reuse, 0x1, PT ;  /* 0x000000010200780c */ /* 0x040fe20003f26270 */
[----:B------:R-:W-:-:S04]  /*24150*/  VIADD R0, R2, 0x4f ;  /* 0x0000004f02007836 */ /* 0x000fc80000000000 */
[----:B------:R-:W-:-:S05]  /*24160*/  IMAD.HI R0, R0, 0x66666667, RZ ;  /* 0x6666666700007827 */ /* 0x000fca00078e02ff */
[----:B------:R-:W-:-:S03]  /*24170*/  SHF.R.U32.HI R2, RZ, 0x1f, R0 ;  /* 0x0000001fff027819 */ /* 0x000fc60000011600 */
[----:B------:R-:W-:Y:S02]  /*24180*/  @P1 LOP3.LUT R3, R3, 0x4, RZ, 0xfc, !PT ;  /* 0x0000000403031812 */ /* 0x000fe400078efcff */
[----:B------:R-:W-:Y:S01]  /*24190*/  LEA.HI.SX32 R11, R0, R2, 0x1b ;  /* 0x00000002000b7211 */ /* 0x000fe200078fdaff */
[----:B------:R-:W-:-:S04]  /*241a0*/  IMAD.MOV.U32 R0, RZ, RZ, RZ ;  /* 0x000000ffff007224 */ /* 0x000fc800078e00ff */
[----:B------:R0:W-:Y:S04]  /*241b0*/  STL [R1+0x40], R11 ;  /* 0x0000400b01007387 */ /* 0x0001e80000100800 */
[----:B------:R0:W-:Y:S04]  /*241c0*/  STL [R1+0x60], R13 ;  /* 0x0000600d01007387 */ /* 0x0001e80000100800 */
[----:B------:R0:W-:Y:S01]  /*241d0*/  STL [R1+0x10], R3 ;  /* 0x0000100301007387 */ /* 0x0001e20000100800 */
[----:B------:R-:W-:Y:S05]  /*241e0*/  @!P1 BRA `(.L_x_689) ;  /* 0x0000000000749947 */ /* 0x000fea0003800000 */
[----:B------:R-:W-:Y:S01]  /*241f0*/  ISETP.NE.AND P1, PT, R17, RZ, PT ;  /* 0x000000ff1100720c */ /* 0x000fe20003f25270 */
[----:B------:R-:W-:-:S03]  /*24200*/  ULDC UR4, c[0x0][0x9f0] ;  /* 0x00027c0000047ab9 */ /* 0x000fc60000000800 */
[----:B------:R-:W-:-:S04]  /*24210*/  SEL R2, R17, UR4, P1 ;  /* 0x0000000411027c07 */ /* 0x000fc80008800000 */
[----:B0-----:R-:W-:-:S04]  /*24220*/  IABS R3, R2 ;  /* 0x0000000200037213 */ /* 0x001fc80000000000 */
[----:B------:R-:W0:Y:S08]  /*24230*/  I2F.RP R4, R3 ;  /* 0x0000000300047306 */ /* 0x000e300000209400 */
[----:B0-----:R-:W0:Y:S02]  /*24240*/  MUFU.RCP R4, R4 ;  /* 0x0000000400047308 */ /* 0x001e240000001000 */
[----:B0-----:R-:W-:-:S06]  /*24250*/  VIADD R4, R4, 0xffffffe ;  /* 0x0ffffffe04047836 */ /* 0x001fcc0000000000 */
[----:B------:R0:W1:Y:S02]  /*24260*/  F2I.FTZ.U32.TRUNC.NTZ R5, R4 ;  /* 0x0000000400057305 */ /* 0x000064000021f000 */
[----:B0-----:R-:W-:Y:S01]  /*24270*/  IMAD.MOV.U32 R4, RZ, RZ, RZ ;  /* 0x000000ffff047224 */ /* 0x001fe200078e00ff */
[----:B-1----:R-:W-:-:S05]  /*24280*/  IADD3 R0, RZ, -R5, RZ ;  /* 0x80000005ff007210 */ /* 0x002fca0007ffe0ff */
[----:B------:R-:W-:-:S04]  /*24290*/  IMAD R0, R0, R3, RZ ;  /* 0x0000000300007224 */ /* 0x000fc800078e02ff */
[----:B------:R-:W-:Y:S01]  /*242a0*/  IMAD.HI.U32 R8, R5, R0, R4 ;  /* 0x0000000005087227 */ /* 0x000fe200078e0004 */
[----:B------:R-:W-:Y:S02]  /*242b0*/  IABS R0, R2 ;  /* 0x0000000200007213 */ /* 0x000fe40000000000 */
[----:B------:R-:W-:-:S03]  /*242c0*/  IADD3 R5, R2, -0x1, R11 ;  /* 0xffffffff02057810 */ /* 0x000fc60007ffe00b */
[----:B------:R-:W-:Y:S01]  /*242d0*/  IMAD.MOV R0, RZ, RZ, -R0 ;  /* 0x000000ffff007224 */ /* 0x000fe200078e0a00 */
[----:B------:R-:W-:Y:S02]  /*242e0*/  IABS R4, R5 ;  /* 0x0000000500047213 */ /* 0x000fe40000000000 */
[----:B------:R-:W-:Y:S01]  /*242f0*/  LOP3.LUT R5, R5, R2, RZ, 0x3c, !PT ;  /* 0x0000000205057212 */ /* 0x000fe200078e3cff */
[----:B------:R-:W-:Y:S02]  /*24300*/  IMAD.MOV.U32 R7, RZ, RZ, R0 ;  /* 0x000000ffff077224 */ /* 0x000fe400078e0000 */
[----:B------:R-:W-:-:S04]  /*24310*/  IMAD.HI.U32 R0, R8, R4, RZ ;  /* 0x0000000408007227 */ /* 0x000fc800078e00ff */
[----:B------:R-:W-:-:S05]  /*24320*/  IMAD R4, R0, R7, R4 ;  /* 0x0000000700047224 */ /* 0x000fca00078e0204 */
[----:B------:R-:W-:-:S13]  /*24330*/  ISETP.GT.U32.AND P1, PT, R3, R4, PT ;  /* 0x000000040300720c */ /* 0x000fda0003f24070 */
[----:B------:R-:W-:Y:S01]  /*24340*/  @!P1 IADD3 R4, R4, -R3, RZ ;  /* 0x8000000304049210 */ /* 0x000fe20007ffe0ff */
[----:B------:R-:W-:-:S03]  /*24350*/  @!P1 VIADD R0, R0, 0x1 ;  /* 0x0000000100009836 */ /* 0x000fc60000000000 */
[----:B------:R-:W-:-:S13]  /*24360*/  ISETP.GE.U32.AND P1, PT, R4, R3, PT ;  /* 0x000000030400720c */ /* 0x000fda0003f26070 */
[----:B------:R-:W-:Y:S01]  /*24370*/  @P1 VIADD R0, R0, 0x1 ;  /* 0x0000000100001836 */ /* 0x000fe20000000000 */
[----:B------:R-:W-:-:S13]  /*24380*/  ISETP.GE.AND P1, PT, R5, RZ, PT ;  /* 0x000000ff0500720c */ /* 0x000fda0003f26270 */
[----:B------:R-:W-:Y:S01]  /*24390*/  @!P1 IMAD.MOV R0, RZ, RZ, -R0 ;  /* 0x000000ffff009224 */ /* 0x000fe200078e0a00 */
[----:B------:R-:W-:-:S13]  /*243a0*/  ISETP.NE.AND P1, PT, R2, RZ, PT ;  /* 0x000000ff0200720c */ /* 0x000fda0003f25270 */
[----:B------:R-:W-:-:S07]  /*243b0*/  @!P1 LOP3.LUT R0, RZ, R2, RZ, 0x33, !PT ;  /* 0x00000002ff009212 */ /* 0x000fce00078e33ff */
.L_x_689:
[----:B------:R-:W-:Y:S05]  /*243c0*/  BSYNC B0 ;  /* 0x0000000000007941 */ /* 0x000fea0003800000 */
.L_x_688:
[----:B------:R-:W-:Y:S01]  /*243d0*/  IMAD R2, R13, R0, RZ ;  /* 0x000000000d027224 */ /* 0x000fe200078e02ff */
[----:B------:R-:W-:Y:S01]  /*243e0*/  BSSY B0, `(.L_x_690) ;  /* 0x0000199000007945 */ /* 0x000fe20003800000 */
[----:B------:R-:W-:-:S03]  /*243f0*/  PLOP3.LUT P5, PT, PT, PT, PT, 0x80, 0x0 ;  /* 0x000000000000781c */ /* 0x000fc60003faf070 */
[C---:B------:R-:W-:Y:S01]  /*24400*/  VIADDMNMX R0, R2.reuse, R0, R11, PT ;  /* 0x0000000002007246 */ /* 0x040fe2000380010b */
[----:B------:R-:W-:-:S04]  /*24410*/  IMAD R2, R2, 0x50, -R6 ;  /* 0x0000005002027824 */ /* 0x000fc800078e0a06 */
[----:B------:R-:W-:Y:S01]  /*24420*/  IMAD R6, R0, 0x50, -R6 ;  /* 0x0000005000067824 */ /* 0x000fe200078e0a06 */
[----:B------:R-:W-:-:S04]  /*24430*/  VIMNMX R0, RZ, R2, !PT ;  /* 0x00000002ff007248 */ /* 0x000fc80007fe0100 */
[----:B------:R-:W-:Y:S01]  /*24440*/  VIMNMX R9, R6, R9, PT ;  /* 0x0000000906097248 */ /* 0x000fe20003fe0100 */
[----:B0-----:R-:W-:-:S03]  /*24450*/  IMAD.WIDE.U32 R2, R0, -0x33333333, RZ ;  /* 0xcccccccd00027825 */ /* 0x001fc600078e00ff */
[----:B------:R-:W-:-:S13]  /*24460*/  ISETP.GT.AND P1, PT, R9, R0, PT ;  /* 0x000000000900720c */ /* 0x000fda0003f24270 */
[----:B------:R-:W-:Y:S02]  /*24470*/  @P1 IADD3 R4, R9, 0x4f, RZ ;  /* 0x0000004f09041810 */ /* 0x000fe40007ffe0ff */
[----:B------:R-:W-:-:S03]  /*24480*/  SHF.R.U32.HI R9, RZ, 0x6, R3 ;  /* 0x00000006ff097819 */ /* 0x000fc60000011603 */
[----:B------:R-:W-:-:S04]  /*24490*/  @P1 IMAD.HI R0, R4, 0x66666667, RZ ;  /* 0x6666666704001827 */ /* 0x000fc800078e02ff */
[----:B------:R-:W-:Y:S01]  /*244a0*/  IMAD.MOV.U32 R7, RZ, RZ, R9 ;  /* 0x000000ffff077224 */ /* 0x000fe200078e0009 */
[----:B------:R-:W-:-:S04]  /*244b0*/  @P1 SHF.R.U32.HI R2, RZ, 0x1f, R0 ;  /* 0x0000001fff021819 */ /* 0x000fc80000011600 */
[----:B------:R-:W-:-:S04]  /*244c0*/  @P1 LEA.HI.SX32 R7, R0, R2, 0x1b ;  /* 0x0000000200071211 */ /* 0x000fc800078fdaff */
[----:B------:R-:W-:-:S13]  /*244d0*/  ISETP.GT.AND P1, PT, R7, R9, PT ;  /* 0x000000090700720c */ /* 0x000fda0003f24270 */
[----:B------:R-:W-:Y:S05]  /*244e0*/  @!P1 BRA `(.L_x_691) ;  /* 0x0000001800209947 */ /* 0x000fea0003800000 */
[----:B------:R-:W-:Y:S01]  /*244f0*/  UMOV UR4, 0xffffffff ;  /* 0xffffffff00047882 */ /* 0x000fe20000000000 */
[----:B------:R-:W-:Y:S02]  /*24500*/  SEL R0, R12, RZ, !P0 ;  /* 0x000000ff0c007207 */ /* 0x000fe40004000000 */
[----:B------:R-:W-:Y:S05]  /*24510*/  BRA.DIV UR4, `(.L_x_692) ;  /* 0x00000082041c7947 */ /* 0x000fea000b800000 */
[----:B------:R-:W0:Y:S02]  /*24520*/  S2R R2, SR_TID.X ;  /* 0x0000000000027919 */ /* 0x000e240000002100 */
[----:B0-----:R-:W-:-:S04]  /*24530*/  SHF.R.U32.HI R2, RZ, 0x5, R2 ;  /* 0x00000005ff027819 */ /* 0x001fc80000011602 */
[----:B------:R-:W-:-:S05]  /*24540*/  LOP3.LUT R2, R2, 0x3, RZ, 0xc0, !PT ;  /* 0x0000000302027812 */ /* 0x000fca00078ec0ff */
[----:B------:R0:W1:Y:S02]  /*24550*/  SHFL.IDX PT, R14, R2, RZ, 0x1f ;  /* 0x00001fff020e7589 */ /* 0x00006400000e0000 */
.L_x_878:
[----:B-1----:R-:W-:Y:S02]  /*24560*/  ISETP.NE.AND P0, PT, R14, RZ, PT ;  /* 0x000000ff0e00720c */ /* 0x002fe40003f05270 */
[----:B------:R-:W-:-:S11]  /*24570*/  PLOP3.LUT P2, PT, PT, PT, PT, 0x8, 0x0 ;  /* 0x000000000000781c */ /* 0x000fd60003f4e170 */
[----:B------:R-:W-:Y:S05]  /*24580*/  @P0 BRA `(.L_x_693) ;  /* 0x00000000000c0947 */ /* 0x000fea0003800000 */
[----:B------:R-:W-:-:S03]  /*24590*/  UMOV UR4, 0xffffffff ;  /* 0xffffffff00047882 */ /* 0x000fc60000000000 */
[----:B------:R-:W-:Y:S05]  /*245a0*/  BRA.DIV UR4, `(.L_x_694) ;  /* 0x00000082042c7947 */ /* 0x000fea000b800000 */
[----:B------:R-:W-:-:S13]  /*245b0*/  ELECT P2, URZ, PT ;  /* 0x00000000003f782f */ /* 0x000fda0003840000 */
.L_x_693:
[----:B0-----:R-:W2:Y:S01]  /*245c0*/  LDL R2, [R1+0x64] ;  /* 0x0000640001027983 */ /* 0x001ea20000100800 */
[----:B------:R-:W-:Y:S01]  /*245d0*/  BSSY B1, `(.L_x_695) ;  /* 0x0000008000017945 */ /* 0x000fe20003800000 */
[----:B--2---:R-:W-:-:S05]  /*245e0*/  VIADD R2, R2, 0x1 ;  /* 0x0000000102027836 */ /* 0x004fca0000000000 */
[----:B------:R-:W-:-:S04]  /*245f0*/  LEA.HI R3, R2, R2, RZ, 0x1 ;  /* 0x0000000202037211 */ /* 0x000fc800078f08ff */
[----:B------:R-:W-:-:S05]  /*24600*/  LOP3.LUT R3, R3, 0xfffffffe, RZ, 0xc0, !PT ;  /* 0xfffffffe03037812 */ /* 0x000fca00078ec0ff */
[----:B------:R-:W-:-:S05]  /*24610*/  IMAD.IADD R2, R2, 0x1, -R3 ;  /* 0x0000000102027824 */ /* 0x000fca00078e0a03 */
[----:B------:R-:W-:-:S04]  /*24620*/  SHF.L.U32 R2, R2, 0x1f, RZ ;  /* 0x0000001f02027819 */ /* 0x000fc800000006ff */
[----:B------:R-:W0:Y:S02]  /*24630*/  SYNCS.PHASECHK.TRANS64.TRYWAIT P0, [R18+URZ+0x38820], R2 ;  /* 0x03882002120075a7 */ /* 0x000e24000800017f */
[----:B0-----:R-:W-:Y:S05]  /*24640*/  @!P0 BRA `(.L_x_696) ;  /* 0x0000008000288947 */ /* 0x001fea0003800000 */
.L_x_881:
[----:B------:R-:W-:Y:S05]  /*24650*/  BSYNC B1 ;  /* 0x0000000000017941 */ /* 0x000fea0003800000 */
.L_x_695:
[----:B------:R-:W-:Y:S04]  /*24660*/  BSSY B1, `(.L_x_697) ;  /* 0x00000ab000017945 */ /* 0x000fe80003800000 */
[----:B------:R-:W-:Y:S05]  /*24670*/  @!P2 BRA `(.L_x_698) ;  /* 0x0000000800a4a947 */ /* 0x000fea0003800000 */
[----:B------:R-:W2:Y:S04]  /*24680*/  LDL R5, [R1+0x20] ;  /* 0x0000200001057983 */ /* 0x000ea80000100800 */
[----:B------:R-:W3:Y:S01]  /*24690*/  LDL R4, [R1+0x24] ;  /* 0x0000240001047983 */ /* 0x000ee20000100800 */
[----:B------:R-:W-:Y:S01]  /*246a0*/  BSSY B2, `(.L_x_699) ;  /* 0x0000008000027945 */ /* 0x000fe20003800000 */
[----:B------:R-:W1:Y:S02]  /*246b0*/  S2R R3, SR_TID.X ;  /* 0x0000000000037919 */ /* 0x000e640000002100 */
[----:B-1----:R-:W-:-:S04]  /*246c0*/  LOP3.LUT R3, R3, 0x7f, RZ, 0xc0, !PT ;  /* 0x0000007f03037812 */ /* 0x002fc800078ec0ff */
[----:B------:R-:W-:Y:S02]  /*246d0*/  ISETP.NE.AND P4, PT, R3, RZ, PT ;  /* 0x000000ff0300720c */ /* 0x000fe40003f85270 */
[----:B--2---:R-:W-:Y:S02]  /*246e0*/  LEA R6, R5, R18, 0x3 ;  /* 0x0000001205067211 */ /* 0x004fe400078e18ff */
[----:B---3--:R-:W-:-:S04]  /*246f0*/  SHF.L.U32 R8, R4, 0x1f, RZ ;  /* 0x0000001f04087819 */ /* 0x008fc800000006ff */
[----:B------:R-:W1:Y:S02]  /*24700*/  SYNCS.PHASECHK.TRANS64.TRYWAIT P0, [R6+URZ+0x388a0], R8 ;  /* 0x0388a008060075a7 */ /* 0x000e64000800017f */
[----:B-1----:R-:W-:Y:S05]  /*24710*/  @!P0 BRA `(.L_x_700) ;  /* 0x0000008000088947 */ /* 0x002fea0003800000 */
.L_x_882:
[----:B------:R-:W-:Y:S05]  /*24720*/  BSYNC B2 ;  /* 0x0000000000027941 */ /* 0x000fea0003800000 */
.L_x_699:
[----:B------:R-:W-:Y:S04]  /*24730*/  BSSY B2, `(.L_x_701) ;  /* 0x0000008000027945 */ /* 0x000fe80003800000 */
[----:B------:R-:W-:Y:S05]  /*24740*/  @P4 BRA `(.L_x_702) ;  /* 0x0000000000184947 */ /* 0x000fea0003800000 */
[----:B0-----:R-:W2:Y:S02]  /*24750*/  LDL R2, [R1+0x10] ;  /* 0x0000100001027983 */ /* 0x001ea40000100800 */
[----:B--2---:R-:W-:Y:S01]  /*24760*/  LOP3.LUT P0, RZ, R2, 0x1, RZ, 0xc0, !PT ;  /* 0x0000000102ff7812 */ /* 0x004fe2000780c0ff */
[----:B------:R-:W-:-:S04]  /*24770*/  IMAD.MOV.U32 R2, RZ, RZ, 0xa000 ;  /* 0x0000a000ff027424 */ /* 0x000fc800078e00ff */
[----:B------:R2:W-:Y:S08]  /*24780*/  SYNCS.ARRIVE.TRANS64 RZ, [R6+URZ+0x38890], R2 ;  /* 0x0388900206ff79a7 */ /* 0x0005f0000800003f */
[----:B------:R-:W-:Y:S05]  /*24790*/  @!P0 BRA `(.L_x_702) ;  /* 0x0000000000048947 */ /* 0x000fea0003800000 */
[----:B------:R-:W-:Y:S01]  /*247a0*/  BPT.TRAP 0x1 ;  /* 0x000000040000795c */ /* 0x000fe20000300000 */
.L_x_702:
[----:B------:R-:W-:Y:S05]  /*247b0*/  BSYNC B2 ;  /* 0x0000000000027941 */ /* 0x000fea0003800000 */
.L_x_701:
[----:B0-2---:R-:W2:Y:S01]  /*247c0*/  LDL R2, [R1+0x20] ;  /* 0x0000200001027983 */ /* 0x005ea20000100800 */
[----:B------:R-:W-:Y:S01]  /*247d0*/  IMAD.MOV.U32 R11, RZ, RZ, RZ ;  /* 0x000000ffff0b7224 */ /* 0x000fe200078e00ff */
[----:B------:R-:W-:Y:S01]  /*247e0*/  UIADD3 UR4, UP0, UR38, 0x570, URZ ;  /* 0x0000057026047890 */ /* 0x000fe2000ff1e03f */
[----:B------:R-:W-:Y:S01]  /*247f0*/  IMAD R3, R7, 0x50, R10 ;  /* 0x0000005007037824 */ /* 0x000fe200078e020a */
[----:B------:R-:W-:Y:S01]  /*24800*/  PLOP3.LUT P0, PT, PT, PT, PT, 0x80, 0x0 ;  /* 0x000000000000781c */ /* 0x000fe20003f0f070 */
[----:B------:R-:W-:Y:S01]  /*24810*/  UMOV UR6, 0x0 ;  /* 0x0000000000067882 */ /* 0x000fe20000000000 */
[----:B------:R-:W-:Y:S01]  /*24820*/  R2UR UR10, R11 ;  /* 0x000000000b0a72ca */ /* 0x000fe200000e0000 */
[----:B------:R-:W-:Y:S01]  /*24830*/  VIADD R3, R3, 0xffffffb0 ;  /* 0xffffffb003037836 */ /* 0x000fe20000000000 */
[----:B------:R-:W-:Y:S01]  /*24840*/  UMOV UR7, 0x12f00000 ;  /* 0x12f0000000077882 */ /* 0x000fe20000000000 */
[----:B------:R-:W-:Y:S01]  /*24850*/  UIADD3.X UR5, URZ, UR39, URZ, UP0, !UPT ;  /* 0x000000273f057290 */ /* 0x000fe200087fe43f */
[----:B--2---:R-:W-:Y:S01]  /*24860*/  IMAD R5, R2, 0xa000, R18 ;  /* 0x0000a00002057824 */ /* 0x004fe200078e0212 */
[----:B------:R-:W-:-:S03]  /*24870*/  IADD3 R2, R6, 0x38890, RZ ;  /* 0x0003889006027810 */ /* 0x000fc60007ffe0ff */
[----:B------:R-:W-:-:S07]  /*24880*/  VIADD R4, R5, 0x24400 ;  /* 0x0002440005047836 */ /* 0x000fce0000000000 */
.L_x_703:
        /* <DEDUP_REMOVED lines=11> */
[----:B------:R-:W-:Y:S01]  /*24940*/  IADD3 R4, R5, 0x26c00, RZ ;  /* 0x00026c0005047810 */ /* 0x000fe20007ffe0ff */
[----:B------:R-:W-:Y:S01]  /*24950*/  UMOV UR6, 0x0 ;  /* 0x0000000000067882 */ /* 0x000fe20000000000 */
[----:B------:R-:W-:Y:S01]  /*24960*/  PLOP3.LUT P0, PT, PT, PT, PT, 0x80, 0x0 ;  /* 0x000000000000781c */ /* 0x000fe20003f0f070 */
[----:B------:R-:W-:Y:S01]  /*24970*/  UMOV UR7, 0x12f00000 ;  /* 0x12f0000000077882 */ /* 0x000fe20000000000 */
[----:B------:R-:W-:-:S15]  /*24980*/  R2UR UR10, R20 ;  /* 0x00000000140a72ca */ /* 0x000fde00000e0000 */
.L_x_704:
        /* <DEDUP_REMOVED lines=16> */
.L_x_705:
        /* <DEDUP_REMOVED lines=10> */
[----:B------:R-:W-:Y:S01]  /*24b30*/  MOV R14, 0xc0 ;  /* 0x000000c0000e7802 */ /* 0x000fe20000000f00 */
[----:B------:R-:W-:Y:S01]  /*24b40*/  VIADD R4, R5, 0x2bc00 ;  /* 0x0002bc0005047836 */ /* 0x000fe20000000000 */
[----:B------:R-:W-:Y:S01]  /*24b50*/  PLOP3.LUT P0, PT, PT, PT, PT, 0x80, 0x0 ;  /* 0x000000000000781c */ /* 0x000fe20003f0f070 */
[----:B------:R-:W-:Y:S01]  /*24b60*/  UMOV UR6, 0x0 ;  /* 0x0000000000067882 */ /* 0x000fe20000000000 */
[----:B------:R-:W-:Y:S01]  /*24b70*/  R2UR UR10, R14 ;  /* 0x000000000e0a72ca */ /* 0x000fe200000e0000 */
[----:B------:R-:W-:-:S14]  /*24b80*/  UMOV UR7, 0x12f00000 ;  /* 0x12f0000000077882 */ /* 0x000fdc0000000000 */
.L_x_706:
        /* <DEDUP_REMOVED lines=10> */
[----:B------:R-:W0:Y:S01]  /*24c30*/  SYNCS.PHASECHK.TRANS64.TRYWAIT P0, [R6+URZ+0x388c0], R8 ;  /* 0x0388c008060075a7 */ /* 0x000e22000800017f */
[----:B------:R-:W-:Y:S04]  /*24c40*/  BSSY B2, `(.L_x_707) ;  /* 0x0000002000027945 */ /* 0x000fe80003800000 */
[----:B0-----:R-:W-:Y:S05]  /*24c50*/  @!P0 BRA `(.L_x_708) ;  /* 0x0000007800cc8947 */ /* 0x001fea0003800000 */
.L_x_883:
[----:B------:R-:W-:Y:S05]  /*24c60*/  BSYNC B2 ;  /* 0x0000000000027941 */ /* 0x000fea0003800000 */
.L_x_707:
[----:B------:R-:W-:Y:S01]  /*24c70*/  BSSY B2, `(.L_x_709) ;  /* 0x000000a000027945 */ /* 0x000fe20003800000 */
[----:B------:R-:W-:Y:S01]  /*24c80*/  IMAD.MOV.U32 R12, RZ, RZ, 0x0 ;  /* 0x00000000ff0c7424 */ /* 0x000fe200078e00ff */
[----:B------:R-:W-:Y:S02]  /*24c90*/  MOV R13, 0x12f00000 ;  /* 0x12f00000000d7802 */ /* 0x000fe40000000f00 */
[----:B------:R-:W-:Y:S05]  /*24ca0*/  @P4 BRA `(.L_x_710) ;  /* 0x0000000000184947 */ /* 0x000fea0003800000 */
[----:B------:R-:W2:Y:S02]  /*24cb0*/  LDL R2, [R1+0x10] ;  /* 0x0000100001027983 */ /* 0x000ea40000100800 */
[----:B--2---:R-:W-:Y:S01]  /*24cc0*/  LOP3.LUT P0, RZ, R2, 0x1, RZ, 0xc0, !PT ;  /* 0x0000000102ff7812 */ /* 0x004fe2000780c0ff */
[----:B------:R-:W-:-:S04]  /*24cd0*/  IMAD.MOV.U32 R2, RZ, RZ, 0xa000 ;  /* 0x0000a000ff027424 */ /* 0x000fc800078e00ff */
[----:B------:R2:W-:Y:S08]  /*24ce0*/  SYNCS.ARRIVE.TRANS64 RZ, [R6+URZ+0x388b0], R2 ;  /* 0x0388b00206ff79a7 */ /* 0x0005f0000800003f */
[----:B------:R-:W-:Y:S05]  /*24cf0*/  @!P0 BRA `(.L_x_710) ;  /* 0x0000000000048947 */ /* 0x000fea0003800000 */
[----:B------:R-:W-:Y:S01]  /*24d00*/  BPT.TRAP 0x1 ;  /* 0x000000040000795c */ /* 0x000fe20000300000 */
.L_x_710:
[----:B------:R-:W-:Y:S05]  /*24d10*/  BSYNC B2 ;  /* 0x0000000000027941 */ /* 0x000fea0003800000 */
.L_x_709:
[----:B------:R-:W-:Y:S01]  /*24d20*/  R2UR UR10, R11 ;  /* 0x000000000b0a72ca */ /* 0x000fe200000e0000 */
[----:B------:R-:W-:Y:S01]  /*24d30*/  UIADD3 UR4, UP0, UR38, 0x670, URZ ;  /* 0x0000067026047890 */ /* 0x000fe2000ff1e03f */
[----:B------:R-:W-:Y:S01]  /*24d40*/  R2UR UR6, R12 ;  /* 0x000000000c0672ca */ /* 0x000fe200000e0000 */
[----:B--2---:R-:W-:Y:S01]  /*24d50*/  VIADD R2, R6, 0x388b0 ;  /* 0x000388b006027836 */ /* 0x004fe20000000000 */
[----:B------:R-:W-:Y:S01]  /*24d60*/  R2UR UR7, R13 ;  /* 0x000000000d0772ca */ /* 0x000fe200000e0000 */
[----:B------:R-:W-:Y:S01]  /*24d70*/  UIADD3.X UR5, URZ, UR39, URZ, UP0, !UPT ;  /* 0x000000273f057290 */ /* 0x000fe200087fe43f */
[----:B------:R-:W-:Y:S02]  /*24d80*/  PLOP3.LUT P0, PT, PT, PT, PT, 0x80, 0x0 ;  /* 0x000000000000781c */ /* 0x000fe40003f0f070 */
[----:B------:R-:W-:-:S11]  /*24d90*/  IADD3 R4, R5, 0x400, RZ ;  /* 0x0000040005047810 */ /* 0x000fd60007ffe0ff */
.L_x_711:
        /* <DEDUP_REMOVED lines=10> */
[----:B------:R-:W-:Y:S01]  /*24e40*/  R2UR UR10, R20 ;  /* 0x00000000140a72ca */ /* 0x000fe200000e0000 */
[----:B------:R-:W-:Y:S01]  /*24e50*/  VIADD R4, R5, 0x2c00 ;  /* 0x00002c0005047836 */ /* 0x000fe20000000000 */
[----:B------:R-:W-:Y:S02]  /*24e60*/  R2UR UR6, R12 ;  /* 0x000000000c0672ca */ /* 0x000fe400000e0000 */
[----:B------:R-:W-:Y:S02]  /*24e70*/  R2UR UR7, R13 ;  /* 0x000000000d0772ca */ /* 0x000fe400000e0000 */
[----:B------:R-:W-:-:S13]  /*24e80*/  PLOP3.LUT P0, PT, PT, PT, PT, 0x80, 0x0 ;  /* 0x000000000000781c */ /* 0x000fda0003f0f070 */
.L_x_712:
        /* <DEDUP_REMOVED lines=15> */
.L_x_713:
        /* <DEDUP_REMOVED lines=10> */
[----:B------:R-:W-:Y:S02]  /*25020*/  R2UR UR10, R14 ;  /* 0x000000000e0a72ca */ /* 0x000fe400000e0000 */
[----:B------:R-:W-:Y:S02]  /*25030*/  R2UR UR6, R12 ;  /* 0x000000000c0672ca */ /* 0x000fe400000e0000 */
[----:B------:R-:W-:Y:S02]  /*25040*/  R2UR UR7, R13 ;  /* 0x000000000d0772ca */ /* 0x000fe400000e0000 */
[----:B------:R-:W-:Y:S02]  /*25050*/  PLOP3.LUT P0, PT, PT, PT, PT, 0x80, 0x0 ;  /* 0x000000000000781c */ /* 0x000fe40003f0f070 */
[----:B------:R-:W-:-:S11]  /*25060*/  IADD3 R5, R5, 0x7c00, RZ ;  /* 0x00007c0005057810 */ /* 0x000fd60007ffe0ff */
.L_x_714:
        /* <DEDUP_REMOVED lines=10> */
.L_x_698:
[----:B------:R-:W-:Y:S05]  /*25110*/  BSYNC B1 ;  /* 0x0000000000017941 */ /* 0x000fea0003800000 */
.L_x_697:
[----:B01----:R-:W2:Y:S04]  /*25120*/  LDL.LU R6, [R1+0x20] ;  /* 0x0000200001067983 */ /* 0x003ea80000300800 */
[----:B------:R-:W3:Y:S01]  /*25130*/  LDL.LU R4, [R1+0x24] ;  /* 0x0000240001047983 */ /* 0x000ee20000300800 */
[----:B------:R-:W-:Y:S01]  /*25140*/  VIADD R7, R7, 0xfffffffe ;  /* 0xfffffffe07077836 */ /* 0x000fe20000000000 */
[----:B------:R-:W-:Y:S01]  /*25150*/  PLOP3.LUT P5, PT, PT, PT, PT, 0x8, 0x0 ;  /* 0x000000000000781c */ /* 0x000fe20003fae170 */
[----:B--2---:R-:W-:-:S05]  /*25160*/  VIADD R2, R6, 0x1 ;  /* 0x0000000106027836 */ /* 0x004fca0000000000 */
[----:B------:R-:W-:-:S04]  /*25170*/  ISETP.NE.AND P0, PT, R2, 0x2, PT ;  /* 0x000000020200780c */ /* 0x000fc80003f05270 */
[----:B------:R-:W-:Y:S02]  /*25180*/  SEL R3, RZ, 0x1, P0 ;  /* 0x00000001ff037807 */ /* 0x000fe40000000000 */
[----:B------:R-:W-:Y:S02]  /*25190*/  SEL R2, R2, RZ, P0 ;  /* 0x000000ff02027207 */ /* 0x000fe40000000000 */
[----:B---3--:R-:W-:Y:S02]  /*251a0*/  LOP3.LUT R4, R4, R3, RZ, 0x3c, !PT ;  /* 0x0000000304047212 */ /* 0x008fe400078e3cff */
[----:B------:R-:W-:-:S03]  /*251b0*/  ISETP.GE.AND P0, PT, R7, R9, PT ;  /* 0x000000090700720c */ /* 0x000fc60003f06270 */
[----:B------:R0:W-:Y:S04]  /*251c0*/  STL [R1+0x24], R4 ;  /* 0x0000240401007387 */ /* 0x0001e80000100800 */
[----:B------:R0:W-:Y:S06]  /*251d0*/  STL [R1+0x20], R2 ;  /* 0x0000200201007387 */ /* 0x0001ec0000100800 */
[----:B------:R-:W-:Y:S05]  /*251e0*/  @!P0 BRA `(.L_x_691) ;  /* 0x0000000800e08947 */ /* 0x000fea0003800000 */
.L_x_733:
[----:B------:R-:W-:Y:S05]  /*251f0*/  YIELD ;  /* 0x0000000000007946 */ /* 0x000fea0003800000 */
[----:B------:R-:W-:Y:S04]  /*25200*/  BSSY B1, `(.L_x_715) ;  /* 0x00000aa000017945 */ /* 0x000fe80003800000 */
[----:B-1----:R-:W-:Y:S05]  /*25210*/  @!P2 BRA `(.L_x_716) ;  /* 0x0000000800a0a947 */ /* 0x002fea0003800000 */
[----:B------:R-:W2:Y:S04]  /*25220*/  LDL R3, [R1+0x20] ;  /* 0x0000200001037983 */ /* 0x000ea80000100800 */
[----:B0-----:R-:W3:Y:S01]  /*25230*/  LDL R2, [R1+0x24] ;  /* 0x0000240001027983 */ /* 0x001ee20000100800 */
[----:B------:R-:W-:Y:S01]  /*25240*/  BSSY B2, `(.L_x_717) ;  /* 0x0000005000027945 */ /* 0x000fe20003800000 */
[----:B--2---:R-:W-:Y:S02]  /*25250*/  LEA R6, R3, R18, 0x3 ;  /* 0x0000001203067211 */ /* 0x004fe400078e18ff */
[----:B---3--:R-:W-:-:S04]  /*25260*/  SHF.L.U32 R5, R2, 0x1f, RZ ;  /* 0x0000001f02057819 */ /* 0x008fc800000006ff */
[----:B------:R-:W0:Y:S02]  /*25270*/  SYNCS.PHASECHK.TRANS64.TRYWAIT P0, [R6+URZ+0x388a0], R5 ;  /* 0x0388a005060075a7 */ /* 0x000e24000800017f */
[----:B0-----:R-:W-:Y:S05]  /*25280*/  @!P0 BRA `(.L_x_718) ;  /* 0x0000007400548947 */ /* 0x001fea0003800000 */
.L_x_884:
[----:B------:R-:W-:Y:S05]  /*25290*/  BSYNC B2 ;  /* 0x0000000000027941 */ /* 0x000fea0003800000 */
.L_x_717:
[----:B------:R-:W1:Y:S01]  /*252a0*/  S2R R2, SR_TID.X ;  /* 0x0000000000027919 */ /* 0x000e620000002100 */
[----:B------:R-:W-:Y:S01]  /*252b0*/  BSSY B2, `(.L_x_719) ;  /* 0x000000a000027945 */ /* 0x000fe20003800000 */
[----:B-1----:R-:W-:-:S04]  /*252c0*/  LOP3.LUT R2, R2, 0x7f, RZ, 0xc0, !PT ;  /* 0x0000007f02027812 */ /* 0x002fc800078ec0ff */
[----:B------:R-:W-:-:S13]  /*252d0*/  ISETP.NE.AND P1, PT, R2, RZ, PT ;  /* 0x000000ff0200720c */ /* 0x000fda0003f25270 */
[----:B------:R-:W-:Y:S05]  /*252e0*/  @P1 BRA `(.L_x_720) ;  /* 0x0000000000181947 */ /* 0x000fea0003800000 */
[----:B------:R-:W2:Y:S02]  /*252f0*/  LDL R2, [R1+0x10] ;  /* 0x0000100001027983 */ /* 0x000ea40000100800 */
[----:B--2---:R-:W-:Y:S01]  /*25300*/  LOP3.LUT P0, RZ, R2, 0x1, RZ, 0xc0, !PT ;  /* 0x0000000102ff7812 */ /* 0x004fe2000780c0ff */
[----:B------:R-:W-:-:S04]  /*25310*/  IMAD.MOV.U32 R2, RZ, RZ, 0xa000 ;  /* 0x0000a000ff027424 */ /* 0x000fc800078e00ff */
[----:B------:R1:W-:Y:S08]  /*25320*/  SYNCS.ARRIVE.TRANS64 RZ, [R6+URZ+0x38890], R2 ;  /* 0x0388900206ff79a7 */ /* 0x0003f0000800003f */
[----:B------:R-:W-:Y:S05]  /*25330*/  @!P0 BRA `(.L_x_720) ;  /* 0x0000000000048947 */ /* 0x000fea0003800000 */
[----:B------:R-:W-:Y:S01]  /*25340*/  BPT.TRAP 0x1 ;  /* 0x000000040000795c */ /* 0x000fe20000300000 */
.L_x_720:
[----:B------:R-:W-:Y:S05]  /*25350*/  BSYNC B2 ;  /* 0x0000000000027941 */ /* 0x000fea0003800000 */
.L_x_719:
[----:B-1----:R-:W2:Y:S01]  /*25360*/  LDL R2, [R1+0x20] ;  /* 0x0000200001027983 */ /* 0x002ea20000100800 */
[----:B------:R-:W-:Y:S01]  /*25370*/  IMAD.MOV.U32 R11, RZ, RZ, RZ ;  /* 0x000000ffff0b7224 */ /* 0x000fe200078e00ff */
[----:B------:R-:W-:Y:S01]  /*25380*/  UIADD3 UR4, UP0, UR38, 0x570, URZ ;  /* 0x0000057026047890 */ /* 0x000fe2000ff1e03f */
[----:B------:R-:W-:Y:S01]  /*25390*/  IMAD R3, R7, 0x50, R10 ;  /* 0x0000005007037824 */ /* 0x000fe200078e020a */
[----:B------:R-:W-:Y:S01]  /*253a0*/  PLOP3.LUT P0, PT, PT, PT, PT, 0x80, 0x0 ;  /* 0x000000000000781c */ /* 0x000fe20003f0f070 */
[----:B------:R-:W-:Y:S01]  /*253b0*/  UMOV UR6, 0x0 ;  /* 0x0000000000067882 */ /* 0x000fe20000000000 */
[----:B------:R-:W-:Y:S01]  /*253c0*/  R2UR UR10, R11 ;  /* 0x000000000b0a72ca */ /* 0x000fe200000e0000 */
[----:B------:R-:W-:Y:S01]  /*253d0*/  UIADD3.X UR5, URZ, UR39, URZ, UP0, !UPT ;  /* 0x000000273f057290 */ /* 0x000fe200087fe43f */
[----:B------:R-:W-:Y:S01]  /*253e0*/  UMOV UR7, 0x12f00000 ;  /* 0x12f0000000077882 */ /* 0x000fe20000000000 */
[----:B--2---:R-:W-:Y:S01]  /*253f0*/  IMAD R4, R2, 0xa000, R18 ;  /* 0x0000a00002047824 */ /* 0x004fe200078e0212 */
[----:B------:R-:W-:-:S03]  /*25400*/  IADD3 R2, R6, 0x38890, RZ ;  /* 0x0003889006027810 */ /* 0x000fc60007ffe0ff */
[----:B------:R-:W-:-:S08]  /*25410*/  VIADD R8, R4, 0x24400 ;  /* 0x0002440004087836 */ /* 0x000fd00000000000 */
.L_x_721:
        /* <DEDUP_REMOVED lines=9> */
[----:B-1----:R-:W-:Y:S05]  /*254b0*/  @P0 BRA.U.ANY `(.L_x_721) ;  /* 0xfffffffd00d80947 */ /* 0x002fea000393ffff */
[----:B------:R-:W-:Y:S01]  /*254c0*/  IMAD.MOV.U32 R20, RZ, RZ, 0x40 ;  /* 0x00000040ff147424 */ /* 0x000fe200078e00ff */
[----:B------:R-:W-:Y:S01]  /*254d0*/  IADD3 R8, R4, 0x26c00, RZ ;  /* 0x00026c0004087810 */ /* 0x000fe20007ffe0ff */
[----:B------:R-:W-:Y:S01]  /*254e0*/  UMOV UR6, 0x0 ;  /* 0x0000000000067882 */ /* 0x000fe20000000000 */
[----:B------:R-:W-:Y:S01]  /*254f0*/  PLOP3.LUT P0, PT, PT, PT, PT, 0x80, 0x0 ;  /* 0x000000000000781c */ /* 0x000fe20003f0f070 */
[----:B------:R-:W-:Y:S01]  /*25500*/  UMOV UR7, 0x12f00000 ;  /* 0x12f0000000077882 */ /* 0x000fe20000000000 */
[----:B------:R-:W-:-:S15]  /*25510*/  R2UR UR10, R20 ;  /* 0x00000000140a72ca */ /* 0x000fde00000e0000 */
.L_x_722:
        /* <DEDUP_REMOVED lines=11> */
[----:B------:R-:W-:Y:S01]  /*255d0*/  PLOP3.LUT P0, PT, PT, PT, PT, 0x80, 0x0 ;  /* 0x000000000000781c */ /* 0x000fe20003f0f070 */
[----:B------:R-:W-:Y:S01]  /*255e0*/  VIADD R8, R4, 0x29400 ;  /* 0x0002940004087836 */ /* 0x000fe20000000000 */
[----:B------:R-:W-:Y:S01]  /*255f0*/  UMOV UR6, 0x0 ;  /* 0x0000000000067882 */ /* 0x000fe20000000000 */
[----:B------:R-:W-:Y:S01]  /*25600*/  UMOV UR7, 0x12f00000 ;  /* 0x12f0000000077882 */ /* 0x000fe20000000000 */
[----:B------:R-:W-:-:S15]  /*25610*/  R2UR UR10, R15 ;  /* 0x000000000f0a72ca */ /* 0x000fde00000e0000 */
.L_x_723:
        /* <DEDUP_REMOVED lines=10> */
[----:B------:R-:W-:Y:S01]  /*256c0*/  MOV R14, 0xc0 ;  /* 0x000000c0000e7802 */ /* 0x000fe20000000f00 */
[----:B------:R-:W-:Y:S01]  /*256d0*/  VIADD R8, R4, 0x2bc00 ;  /* 0x0002bc0004087836 */ /* 0x000fe20000000000 */
[----:B------:R-:W-:Y:S01]  /*256e0*/  PLOP3.LUT P0, PT, PT, PT, PT, 0x80, 0x0 ;  /* 0x000000000000781c */ /* 0x000fe20003f0f070 */
[----:B------:R-:W-:Y:S01]  /*256f0*/  UMOV UR6, 0x0 ;  /* 0x0000000000067882 */ /* 0x000fe20000000000 */
[----:B------:R-:W-:Y:S01]  /*25700*/  R2UR UR10, R14 ;  /* 0x000000000e0a72ca */ /* 0x000fe200000e0000 */
[----:B------:R-:W-:-:S14]  /*25710*/  UMOV UR7, 0x12f00000 ;  /* 0x12f0000000077882 */ /* 0x000fdc0000000000 */
.L_x_724:
        /* <DEDUP_REMOVED lines=10> */
[----:B------:R-:W1:Y:S01]  /*257c0*/  SYNCS.PHASECHK.TRANS64.TRYWAIT P0, [R6+URZ+0x388c0], R5 ;  /* 0x0388c005060075a7 */ /* 0x000e62000800017f */
[----:B------:R-:W-:Y:S04]  /*257d0*/  BSSY B2, `(.L_x_725) ;  /* 0x0000002000027945 */ /* 0x000fe80003800000 */
[----:B-1----:R-:W-:Y:S05]  /*257e0*/  @!P0 BRA `(.L_x_726) ;  /* 0x0000007000108947 */ /* 0x002fea0003800000 */
.L_x_885:
[----:B------:R-:W-:Y:S05]  /*257f0*/  BSYNC B2 ;  /* 0x0000000000027941 */ /* 0x000fea0003800000 */
.L_x_725:
        /* <DEDUP_REMOVED lines=10> */
.L_x_728:
[----:B------:R-:W-:Y:S05]  /*258a0*/  BSYNC B2 ;  /* 0x0000000000027941 */ /* 0x000fea0003800000 */
.L_x_727:
[----:B------:R-:W-:Y:S01]  /*258b0*/  R2UR UR10, R11 ;  /* 0x000000000b0a72ca */ /* 0x000fe200000e0000 */
[----:B------:R-:W-:Y:S01]  /*258c0*/  UIADD3 UR4, UP0, UR38, 0x670, URZ ;  /* 0x0000067026047890 */ /* 0x000fe2000ff1e03f */
[----:B------:R-:W-:Y:S01]  /*258d0*/  R2UR UR6, R12 ;  /* 0x000000000c0672ca */ /* 0x000fe200000e0000 */
[----:B012---:R-:W-:Y:S01]  /*258e0*/  VIADD R6, R6, 0x388b0 ;  /* 0x000388b006067836 */ /* 0x007fe20000000000 */
[----:B------:R-:W-:Y:S01]  /*258f0*/  R2UR UR7, R13 ;  /* 0x000000000d0772ca */ /* 0x000fe200000e0000 */
[----:B------:R-:W-:Y:S01]  /*25900*/  UIADD3.X UR5, URZ, UR39, URZ, UP0, !UPT ;  /* 0x000000273f057290 */ /* 0x000fe200087fe43f */
[----:B------:R-:W-:Y:S02]  /*25910*/  IADD3 R2, R4, 0x400, RZ ;  /* 0x0000040004027810 */ /* 0x000fe40007ffe0ff */
[----:B------:R-:W-:-:S13]  /*25920*/  PLOP3.LUT P0, PT, PT, PT, PT, 0x80, 0x0 ;  /* 0x000000000000781c */ /* 0x000fda0003f0f070 */
.L_x_729:
        /* <DEDUP_REMOVED lines=15> */
.L_x_730:
        /* <DEDUP_REMOVED lines=15> */
.L_x_731:
        /* <DEDUP_REMOVED lines=10> */
[----:B------:R-:W-:Y:S02]  /*25bb0*/  R2UR UR10, R14 ;  /* 0x000000000e0a72ca */ /* 0x000fe400000e0000 */
[----:B------:R-:W-:Y:S02]  /*25bc0*/  R2UR UR6, R12 ;  /* 0x000000000c0672ca */ /* 0x000fe400000e0000 */
[----:B------:R-:W-:Y:S02]  /*25bd0*/  R2UR UR7, R13 ;  /* 0x000000000d0772ca */ /* 0x000fe400000e0000 */
[----:B------:R-:W-:Y:S02]  /*25be0*/  IADD3 R4, R4, 0x7c00, RZ ;  /* 0x00007c0004047810 */ /* 0x000fe40007ffe0ff */
[----:B------:R-:W-:-:S13]  /*25bf0*/  PLOP3.LUT P0, PT, PT, PT, PT, 0x80, 0x0 ;  /* 0x000000000000781c */ /* 0x000fda0003f0f070 */
.L_x_732:
        /* <DEDUP_REMOVED lines=10> */
.L_x_716:
[----:B------:R-:W-:Y:S05]  /*25ca0*/  BSYNC B1 ;  /* 0x0000000000017941 */ /* 0x000fea0003800000 */
.L_x_715:
[----:B0-----:R-:W2:Y:S04]  /*25cb0*/  LDL.LU R2, [R1+0x20] ;  /* 0x0000200001027983 */ /* 0x001ea80000300800 */
[----:B------:R-:W3:Y:S01]  /*25cc0*/  LDL.LU R5, [R1+0x24] ;  /* 0x0000240001057983 */ /* 0x000ee20000300800 */
[----:B--2---:R-:W-:-:S05]  /*25cd0*/  VIADD R2, R2, 0x1 ;  /* 0x0000000102027836 */ /* 0x004fca0000000000 */
[----:B------:R-:W-:-:S04]  /*25ce0*/  ISETP.NE.AND P0, PT, R2, 0x2, PT ;  /* 0x000000020200780c */ /* 0x000fc80003f05270 */
[----:B------:R-:W-:Y:S02]  /*25cf0*/  SEL R3, RZ, 0x1, P0 ;  /* 0x00000001ff037807 */ /* 0x000fe40000000000 */
[----:B------:R-:W-:Y:S02]  /*25d00*/  SEL R2, R2, RZ, P0 ;  /* 0x000000ff02027207 */ /* 0x000fe40000000000 */
[----:B---3--:R-:W-:Y:S02]  /*25d10*/  LOP3.LUT R5, R5, R3, RZ, 0x3c, !PT ;  /* 0x0000000305057212 */ /* 0x008fe400078e3cff */
[C---:B------:R-:W-:Y:S01]  /*25d20*/  ISETP.GT.AND P0, PT, R7.reuse, R9, PT ;  /* 0x000000090700720c */ /* 0x040fe20003f04270 */
[----:B------:R-:W-:Y:S02]  /*25d30*/  VIADD R7, R7, 0xffffffff ;  /* 0xffffffff07077836 */ /* 0x000fe40000000000 */
[----:B------:R1:W-:Y:S04]  /*25d40*/  STL [R1+0x24], R5 ;  /* 0x0000240501007387 */ /* 0x0003e80000100800 */
[----:B------:R1:W-:Y:S06]  /*25d50*/  STL [R1+0x20], R2 ;  /* 0x0000200201007387 */ /* 0x0003ec0000100800 */
[----:B------:R-:W-:Y:S05]  /*25d60*/  @P0 BRA `(.L_x_733) ;  /* 0xfffffff400200947 */ /* 0x000fea000383ffff */
.L_x_691:
[----:B------:R-:W-:Y:S05]  /*25d70*/  BSYNC B0 ;  /* 0x0000000000007941 */ /* 0x000fea0003800000 */
.L_x_690:
[----:B01----:R-:W2:Y:S04]  /*25d80*/  LDL R2, [R1+0x10] ;  /* 0x0000100001027983 */ /* 0x003ea80000100800 */
[----:B------:R0:W5:Y:S01]  /*25d90*/  LDL R8, [R1+0x40] ;  /* 0x0000400001087983 */ /* 0x0001620000100800 */
[----:B------:R-:W-:Y:S05]  /*25da0*/  @!P5 WARPSYNC.ALL ;  /* 0x000000000000d948 */ /* 0x000fea0003800000 */
[----:B------:R0:W-:Y:S01]  /*25db0*/  STL [R1+0x44], RZ ;  /* 0x000044ff01007387 */ /* 0x0001e20000100800 */
[----:B------:R-:W-:Y:S01]  /*25dc0*/  BSSY B0, `(.L_x_734) ;  /* 0x0000021000007945 */ /* 0x000fe20003800000 */
[----:B------:R-:W-:Y:S01]  /*25dd0*/  @!P5 BAR.SYNC.DEFER_BLOCKING 0xc, 0x180 ;  /* 0x030600000000db1d */ /* 0x000fe20000010000 */
[----:B--2---:R-:W-:-:S13]  /*25de0*/  LOP3.LUT P0, RZ, R2, 0x4, RZ, 0xc0, !PT ;  /* 0x0000000402ff7812 */ /* 0x004fda000780c0ff */
[----:B0-----:R-:W-:Y:S05]  /*25df0*/  @!P0 BRA `(.L_x_735) ;  /* 0x0000000000748947 */ /* 0x001fea0003800000 */
[----:B------:R-:W-:-:S13]  /*25e00*/  ISETP.NE.AND P0, PT, R17, RZ, PT ;  /* 0x000000ff1100720c */ /* 0x000fda0003f05270 */
[----:B------:R-:W0:Y:S02]  /*25e10*/  @!P0 LDC R17, c[0x0][0x9f0] ;  /* 0x00027c00ff118b82 */ /* 0x000e240000000800 */
[----:B0-----:R-:W-:-:S04]  /*25e20*/  IABS R0, R17 ;  /* 0x0000001100007213 */ /* 0x001fc80000000000 */
[----:B------:R-:W0:Y:S08]  /*25e30*/  I2F.RP R2, R0 ;  /* 0x0000000000027306 */ /* 0x000e300000209400 */
[----:B0-----:R-:W0:Y:S02]  /*25e40*/  MUFU.RCP R2, R2 ;  /* 0x0000000200027308 */ /* 0x001e240000001000 */
[----:B0-----:R-:W-:-:S06]  /*25e50*/  IADD3 R2, R2, 0xffffffe, RZ ;  /* 0x0ffffffe02027810 */ /* 0x001fcc0007ffe0ff */
[----:B------:R-:W0:Y:S02]  /*25e60*/  F2I.FTZ.U32.TRUNC.NTZ R3, R2 ;  /* 0x0000000200037305 */ /* 0x000e24000021f000 */
[----:B0-----:R-:W-:-:S04]  /*25e70*/  IMAD.MOV R2, RZ, RZ, -R3 ;  /* 0x000000ffff027224 */ /* 0x001fc800078e0a03 */
[----:B------:R-:W-:Y:S02]  /*25e80*/  IMAD R4, R2, R0, RZ ;  /* 0x0000000002047224 */ /* 0x000fe400078e02ff */
[----:B------:R-:W-:-:S04]  /*25e90*/  IMAD.MOV.U32 R2, RZ, RZ, RZ ;  /* 0x000000ffff027224 */ /* 0x000fc800078e00ff */
[----:B------:R-:W-:Y:S01]  /*25ea0*/  IMAD.HI.U32 R6, R3, R4, R2 ;  /* 0x0000000403067227 */ /* 0x000fe200078e0002 */
[-C--:B------:R-:W-:Y:S02]  /*25eb0*/  IABS R2, R17.reuse ;  /* 0x0000001100027213 */ /* 0x080fe40000000000 */
[----:B-----5:R-:W-:Y:S02]  /*25ec0*/  IADD3 R4, R8, -0x1, R17 ;  /* 0xffffffff08047810 */ /* 0x020fe40007ffe011 */
[----:B------:R-:W-:Y:S02]  /*25ed0*/  IADD3 R2, RZ, -R2, RZ ;  /* 0x80000002ff027210 */ /* 0x000fe40007ffe0ff */
[----:B------:R-:W-:Y:S02]  /*25ee0*/  IABS R3, R4 ;  /* 0x0000000400037213 */ /* 0x000fe40000000000 */
[----:B------:R-:W-:Y:S01]  /*25ef0*/  LOP3.LUT R4, R4, R17, RZ, 0x3c, !PT ;  /* 0x0000001104047212 */ /* 0x000fe200078e3cff */
[----:B------:R-:W-:-:S02]  /*25f00*/  IMAD.MOV.U32 R5, RZ, RZ, R2 ;  /* 0x000000ffff057224 */ /* 0x000fc400078e0002 */
[----:B------:R-:W-:Y:S01]  /*25f10*/  IMAD.HI.U32 R2, R6, R3, RZ ;  /* 0x0000000306027227 */ /* 0x000fe200078e00ff */
[----:B------:R-:W-:-:S03]  /*25f20*/  ISETP.GE.AND P1, PT, R4, RZ, PT ;  /* 0x000000ff0400720c */ /* 0x000fc60003f26270 */
[----:B------:R-:W-:-:S05]  /*25f30*/  IMAD R3, R2, R5, R3 ;  /* 0x0000000502037224 */ /* 0x000fca00078e0203 */
[----:B------:R-:W-:-:S13]  /*25f40*/  ISETP.GT.U32.AND P2, PT, R0, R3, PT ;  /* 0x000000030000720c */ /* 0x000fda0003f44070 */
[----:B------:R-:W-:Y:S01]  /*25f50*/  @!P2 IMAD.IADD R3, R3, 0x1, -R0 ;  /* 0x000000010303a824 */ /* 0x000fe200078e0a00 */
[----:B------:R-:W-:Y:S02]  /*25f60*/  @!P2 IADD3 R2, R2, 0x1, RZ ;  /* 0x000000010202a810 */ /* 0x000fe40007ffe0ff */
[----:B------:R-:W-:Y:S02]  /*25f70*/  ISETP.NE.AND P2, PT, R17, RZ, PT ;  /* 0x000000ff1100720c */ /* 0x000fe40003f45270 */
[----:B------:R-:W-:-:S13]  /*25f80*/  ISETP.GE.U32.AND P0, PT, R3, R0, PT ;  /* 0x000000000300720c */ /* 0x000fda0003f06070 */
[----:B------:R-:W-:-:S04]  /*25f90*/  @P0 VIADD R2, R2, 0x1 ;  /* 0x0000000102020836 */ /* 0x000fc80000000000 */
[----:B------:R-:W-:Y:S01]  /*25fa0*/  @!P1 IMAD.MOV R2, RZ, RZ, -R2 ;  /* 0x000000ffff029224 */ /* 0x000fe200078e0a02 */
[----:B------:R-:W-:-:S05]  /*25fb0*/  @!P2 LOP3.LUT R2, RZ, R17, RZ, 0x33, !PT ;  /* 0x00000011ff02a212 */ /* 0x000fca00078e33ff */
[----:B------:R0:W-:Y:S02]  /*25fc0*/  STL [R1+0x44], R2 ;  /* 0x0000440201007387 */ /* 0x0001e40000100800 */
.L_x_735:
[----:B------:R-:W-:Y:S05]  /*25fd0*/  BSYNC B0 ;  /* 0x0000000000007941 */ /* 0x000fea0003800000 */
.L_x_734:
[----:B------:R-:W2:Y:S04]  /*25fe0*/  LDL R0, [R1+0x44] ;  /* 0x0000440001007983 */ /* 0x000ea80000100800 */
[----:B0-----:R-:W2:Y:S01]  /*25ff0*/  LDL R2, [R1+0x60] ;  /* 0x0000600001027983 */ /* 0x001ea20000100800 */
[----:B------:R-:W-:Y:S01]  /*26000*/  BSSY B7, `(.L_x_736) ;  /* 0x00004d6000077945 */ /* 0x000fe20003800000 */
[----:B--2---:R-:W-:-:S05]  /*26010*/  IMAD R2, R2, R0, RZ ;  /* 0x0000000002027224 */ /* 0x004fca00078e02ff */
[----:B-----5:R-:W-:Y:S01]  /*26020*/  VIADDMNMX R0, R2, R0, R8, PT ;  /* 0x0000000002007246 */ /* 0x020fe20003800108 */
[----:B------:R0:W-:Y:S03]  /*26030*/  STL [R1+0x34], R2 ;  /* 0x0000340201007387 */ /* 0x0001e60000100800 */
[----:B------:R-:W-:Y:S01]  /*26040*/  ISETP.GT.AND P0, PT, R0, R2, PT ;  /* 0x000000020000720c */ /* 0x000fe20003f04270 */
[----:B------:R0:W-:-:S12]  /*26050*/  STL [R1+0x48], R0 ;  /* 0x0000480001007387 */ /* 0x0001d80000100800 */
[----:B0-----:R-:W-:Y:S05]  /*26060*/  @P0 BRA `(.L_x_737) ;  /* 0x00000000004c0947 */ /* 0x001fea0003800000 */
[----:B------:R-:W0:Y:S02]  /*26070*/  S2R R0, SR_TID.X ;  /* 0x0000000000007919 */ /* 0x000e240000002100 */
[----:B0-----:R-:W-:-:S04]  /*26080*/  LOP3.LUT R0, R0, 0x7f, RZ, 0xc0, !PT ;  /* 0x0000007f00007812 */ /* 0x001fc800078ec0ff */
[----:B------:R-:W-:-:S13]  /*26090*/  ISETP.NE.AND P1, PT, R0, RZ, PT ;  /* 0x000000ff0000720c */ /* 0x000fda0003f25270 */
[----:B------:R-:W-:Y:S05]  /*260a0*/  @P1 BRA `(.L_x_738) ;  /* 0x0000004c002c1947 */ /* 0x000fea0003800000 */
[----:B------:R-:W0:Y:S01]  /*260b0*/  S2R R3, SR_LANEID ;  /* 0x0000000000037919 */ /* 0x000e220000000000 */
[----:B------:R-:W-:Y:S01]  /*260c0*/  VOTEU.ANY UR4, UPT, PT ;  /* 0x0000000000047886 */ /* 0x000fe200038e0100 */
[----:B------:R-:W1:Y:S01]  /*260d0*/  LDC.64 R4, c[0x0][0xc60] ;  /* 0x00031800ff047b82 */ /* 0x000e620000000a00 */
[----:B------:R-:W0:Y:S01]  /*260e0*/  FLO.U32 R0, UR4 ;  /* 0x0000000400007d00 */ /* 0x000e2200080e0000 */
[----:B------:R-:W-:-:S07]  /*260f0*/  ULDC.64 UR6, c[0x0][0x208] ;  /* 0x0000820000067ab9 */ /* 0x000fce0000000a00 */
[----:B------:R-:W1:Y:S01]  /*26100*/  POPC R2, UR4 ;  /* 0x0000000400027d09 */ /* 0x000e620008000000 */
[----:B0-----:R-:W-:-:S13]  /*26110*/  ISETP.EQ.U32.AND P0, PT, R0, R3, PT ;  /* 0x000000030000720c */ /* 0x001fda0003f02070 */
[----:B-1----:R-:W2:Y:S01]  /*26120*/  @P0 ATOMG.E.ADD.STRONG.GPU PT, R5, desc[UR6][R4.64], R2 ;  /* 0x00000002040509a8 */ /* 0x002ea200081ee1c6 */
[----:B------:R-:W0:Y:S02]  /*26130*/  S2R R3, SR_LTMASK ;  /* 0x0000000000037919 */ /* 0x000e240000003900 */
[----:B0-----:R-:W-:-:S06]  /*26140*/  LOP3.LUT R3, R3, UR4, RZ, 0xc0, !PT ;  /* 0x0000000403037c12 */ /* 0x001fcc000f8ec0ff */
[----:B------:R-:W0:Y:S01]  /*26150*/  POPC R3, R3 ;  /* 0x0000000300037309 */ /* 0x000e220000000000 */
[----:B--2---:R-:W0:Y:S02]  /*26160*/  SHFL.IDX PT, R0, R5, R0, 0x1f ;  /* 0x00001f0005007589 */ /* 0x004e2400000e0000 */
[----:B0-----:R-:W-:-:S05]  /*26170*/  IADD3 R0, R0, UR36, R3 ;  /* 0x0000002400007c10 */ /* 0x001fca000fffe003 */
[----:B------:R0:W-:Y:S01]  /*26180*/  STL [R1], R0 ;  /* 0x0000000001007387 */ /* 0x0001e20000100800 */
[----:B------:R-:W-:Y:S05]  /*26190*/  BRA `(.L_x_738) ;  /* 0x0000004800f07947 */ /* 0x000fea0003800000 */
.L_x_737:
[----:B------:R-:W-:Y:S01]  /*261a0*/  IADD3 R0, R18, 0x24400, RZ ;  /* 0x0002440012007810 */ /* 0x000fe20007ffe0ff */
[----:B------:R-:W-:Y:S03]  /*261b0*/  BSSY B6, `(.L_x_739) ;  /* 0x0000013000067945 */ /* 0x000fe60003800000 */
[----:B------:R-:W-:-:S13]  /*261c0*/  LOP3.LUT P0, RZ, R0, 0x3ff, RZ, 0xc0, !PT ;  /* 0x000003ff00ff7812 */ /* 0x000fda000780c0ff */
        /* <DEDUP_REMOVED lines=10> */
[----:B------:R-:W-:Y:S01]  /*26270*/  IMAD.U32 R7, RZ, RZ, UR9 ;  /* 0x00000009ff077e24 */ /* 0x000fe2000f8e00ff */
[----:B------:R-:W-:Y:S01]  /*26280*/  MOV R13, RZ ;  /* 0x000000ff000d7202 */ /* 0x000fe20000000f00 */
[----:B------:R-:W-:-:S02]  /*26290*/  IMAD.U32 R10, RZ, RZ, UR4 ;  /* 0x00000004ff0a7e24 */ /* 0x000fc4000f8e00ff */
[----:B------:R-:W-:Y:S02]  /*262a0*/  IMAD.MOV.U32 R8, RZ, RZ, 0x70 ;  /* 0x00000070ff087424 */ /* 0x000fe400078e00ff */
[----:B------:R-:W-:-:S07]  /*262b0*/  IMAD.MOV.U32 R12, RZ, RZ, 0x1 ;  /* 0x00000001ff0c7424 */ /* 0x000fce00078e00ff */
[----:B------:R-:W-:-:S07]  /*262c0*/  LEPC R20, `(.L_x_740) ;  /* 0x000000001014794e */ /* 0x000fce0000000000 */
[----:B0-----:R-:W-:Y:S05]  /*262d0*/  CALL.ABS.NOINC R2 ;  /* 0x0000000002007343 */ /* 0x001fea0003c00000 */
.L_x_740:
[----:B------:R-:W-:Y:S05]  /*262e0*/  BSYNC B6 ;  /* 0x0000000000067941 */ /* 0x000fea0003800000 */
.L_x_739:
        /* <DEDUP_REMOVED lines=8> */
[----:B------:R0:W1:Y:S01]  /*26370*/  LDC.64 R2, c[0x4][R17] ;  /* 0x0100000011027b82 */ /* 0x0000620000000a00 */
[----:B------:R-:W-:Y:S01]  /*26380*/  IMAD.U32 R4, RZ, RZ, UR6 ;  /* 0x00000006ff047e24 */ /* 0x000fe2000f8e00ff */
[----:B------:R-:W-:Y:S01]  /*26390*/  MOV R5, UR7 ;  /* 0x0000000700057c02 */ /* 0x000fe20008000f00 */
[----:B------:R-:W-:Y:S01]  /*263a0*/  IMAD.U32 R6, RZ, RZ, UR8 ;  /* 0x00000008ff067e24 */ /* 0x000fe2000f8e00ff */
[----:B------:R-:W-:Y:S01]  /*263b0*/  MOV R10, UR4 ;  /* 0x00000004000a7c02 */ /* 0x000fe20008000f00 */
[----:B------:R-:W-:Y:S01]  /*263c0*/  IMAD.U32 R7, RZ, RZ, UR9 ;  /* 0x00000009ff077e24 */ /* 0x000fe2000f8e00ff */
[----:B------:R-:W-:Y:S01]  /*263d0*/  MOV R12, 0x1 ;  /* 0x00000001000c7802 */ /* 0x000fe20000000f00 */
[----:B------:R-:W-:-:S02]  /*263e0*/  IMAD.U32 R11, RZ, RZ, UR5 ;  /* 0x00000005ff0b7e24 */ /* 0x000fc4000f8e00ff */
[----:B------:R-:W-:Y:S02]  /*263f0*/  IMAD.MOV.U32 R8, RZ, RZ, 0x70 ;  /* 0x00000070ff087424 */ /* 0x000fe400078e00ff */
[----:B0-----:R-:W-:-:S07]  /*26400*/  IMAD.MOV.U32 R13, RZ, RZ, RZ ;  /* 0x000000ffff0d7224 */ /* 0x001fce00078e00ff */
[----:B------:R-:W-:-:S07]  /*26410*/  LEPC R20, `(.L_x_743) ;  /* 0x000000001014794e */ /* 0x000fce0000000000 */
[----:B-1----:R-:W-:Y:S05]  /*26420*/  CALL.ABS.NOINC R2 ;  /* 0x0000000002007343 */ /* 0x002fea0003c00000 */
.L_x_743:
[----:B------:R0:W1:Y:S01]  /*26430*/  LDC.64 R2, c[0x4][R17] ;  /* 0x0100000011027b82 */ /* 0x0000620000000a00 */
[----:B------:R-:W-:Y:S01]  /*26440*/  ULDC.64 UR4, c[0x4][0x1b8] ;  /* 0x01006e0000047ab9 */ /* 0x000fe20000000a00 */
[----:B------:R-:W-:Y:S01]  /*26450*/  ULDC.64 UR6, c[0x4][0x1c0] ;  /* 0x0100700000067ab9 */ /* 0x000fe20000000a00 */
[----:B------:R-:W-:Y:S01]  /*26460*/  ULDC.64 UR8, c[0x4][0x128] ;  /* 0x01004a0000087ab9 */ /* 0x000fe20000000a00 */
        /* <DEDUP_REMOVED lines=11> */
.L_x_742:
[----:B------:R-:W-:Y:S05]  /*26520*/  BSYNC B6 ;  /* 0x0000000000067941 */ /* 0x000fea0003800000 */
.L_x_741:
[----:B------:R-:W2:Y:S01]  /*26530*/  LDL.LU R2, [R1+0x28] ;  /* 0x0000280001027983 */ /* 0x000ea20000300800 */
[----:B------:R-:W-:-:S03]  /*26540*/  ULDC.64 UR4, c[0x0][0x9f8] ;  /* 0x00027e0000047ab9 */ /* 0x000fc60000000a00 */
[----:B------:R-:W3:Y:S04]  /*26550*/  LDL.LU R0, [R1+0x3c] ;  /* 0x00003c0001007983 */ /* 0x000ee80000300800 */
[----:B------:R-:W4:Y:S01]  /*26560*/  LDL R7, [R1+0x14] ;  /* 0x0000140001077983 */ /* 0x000f220000100800 */
[----:B------:R-:W-:Y:S01]  /*26570*/  ISETP.NE.U32.AND P0, PT, RZ, UR4, PT ;  /* 0x00000004ff007c0c */ /* 0x000fe2000bf05070 */
[----:B------:R-:W-:Y:S02]  /*26580*/  ULDC.64 UR6, c[0x0][0x208] ;  /* 0x0000820000067ab9 */ /* 0x000fe40000000a00 */
[----:B------:R-:W5:Y:S01]  /*26590*/  LDL R17, [R1+0x48] ;  /* 0x0000480001117983 */ /* 0x000f620000100800 */
[----:B------:R-:W-:-:S13]  /*265a0*/  ISETP.NE.AND.EX P0, PT, RZ, UR5, PT, P0 ;  /* 0x00000005ff007c0c */ /* 0x000fda000bf05300 */
[----:B--2---:R-:W-:-:S04]  /*265b0*/  @P0 IADD3 R2, P1, R2, UR4, RZ ;  /* 0x0000000402020c10 */ /* 0x004fc8000ff3e0ff */
[----:B---3--:R-:W-:Y:S01]  /*265c0*/  @P0 IADD3.X R3, R0, UR5, RZ, P1, !PT ;  /* 0x0000000500030c10 */ /* 0x008fe20008ffe4ff */
[----:B------:R-:W-:-:S04]  /*265d0*/  ULDC.64 UR4, c[0x0][0xa08] ;  /* 0x0002820000047ab9 */ /* 0x000fc80000000a00 */
[----:B----4-:R0:W2:Y:S02]  /*265e0*/  @P0 LDG.E R7, desc[UR6][R2.64] ;  /* 0x0000000602070981 */ /* 0x0100a4000c1e1900 */
[----:B0-----:R-:W0:Y:S01]  /*265f0*/  LDC.64 R2, c[0x0][0x418] ;  /* 0x00010600ff027b82 */ /* 0x001e220000000a00 */
[----:B-----5:R-:W-:Y:S01]  /*26600*/  VIADD R0, R17, 0xffffffff ;  /* 0xffffffff11007836 */ /* 0x020fe20000000000 */
[----:B--2---:R-:W-:Y:S01]  /*26610*/  SHF.R.S32.HI R8, RZ, 0x1f, R7 ;  /* 0x0000001fff087819 */ /* 0x004fe20000011407 */
[----:B------:R1:W-:Y:S04]  /*26620*/  @P0 STL [R1+0x14], R7 ;  /* 0x0000140701000387 */ /* 0x0003e80000100800 */
[----:B------:R1:W-:Y:S01]  /*26630*/  STL [R1+0x28], R8 ;  /* 0x0000280801007387 */ /* 0x0003e20000100800 */
[----:B0-----:R-:W-:Y:S01]  /*26640*/  LOP3.LUT P0, RZ, R2, UR4, RZ, 0xfc, !PT ;  /* 0x0000000402ff7c12 */ /* 0x001fe2000f80fcff */
[----:B------:R-:W-:-:S03]  /*26650*/  UMOV UR4, 0xffffffff ;  /* 0xffffffff00047882 */ /* 0x000fc60000000000 */
[----:B------:R-:W-:-:S04]  /*26660*/  LOP3.LUT P0, RZ, R3, UR5, RZ, 0xfc, P0 ;  /* 0x0000000503ff7c12 */ /* 0x000fc8000800fcff */
[----:B------:R-:W-:Y:S01]  /*26670*/  SEL R17, R7, RZ, !P0 ;  /* 0x000000ff07117207 */ /* 0x000fe20004000000 */
[----:B-1----:R-:W-:Y:S08]  /*26680*/  BRA.DIV UR4, `(.L_x_744) ;  /* 0x00000062047c7947 */ /* 0x002ff0000b800000 */
[----:B------:R-:W0:Y:S02]  /*26690*/  S2R R4, SR_TID.X ;  /* 0x0000000000047919 */ /* 0x000e240000002100 */
[----:B0-----:R-:W-:-:S04]  /*266a0*/  SHF.R.U32.HI R4, RZ, 0x5, R4 ;  /* 0x00000005ff047819 */ /* 0x001fc80000011604 */
[----:B------:R-:W-:-:S05]  /*266b0*/  LOP3.LUT R4, R4, 0x3, RZ, 0xc0, !PT ;  /* 0x0000000304047812 */ /* 0x000fca00078ec0ff */
[----:B------:R0:W1:Y:S02]  /*266c0*/  SHFL.IDX PT, R14, R4, RZ, 0x1f ;  /* 0x00001fff040e7589 */ /* 0x00006400000e0000 */
.L_x_888:
[----:B0-----:R-:W2:Y:S01]  /*266d0*/  LDL.LU R4, [R1+0x10] ;  /* 0x0000100001047983 */ /* 0x001ea20000300800 */
[----:B------:R-:W-:Y:S02]  /*266e0*/  PLOP3.LUT P1, PT, PT, PT, PT, 0x8, 0x0 ;  /* 0x000000000000781c */ /* 0x000fe40003f2e170 */
[----:B-1----:R-:W-:Y:S01]  /*266f0*/  ISETP.NE.AND P0, PT, R14, RZ, PT ;  /* 0x000000ff0e00720c */ /* 0x002fe20003f05270 */
[----:B------:R0:W-:Y:S01]  /*26700*/  STL [R1+0x8], R0 ;  /* 0x0000080001007387 */ /* 0x0001e20000100800 */
[----:B--2---:R-:W-:-:S09]  /*26710*/  LOP3.LUT R4, R4, 0xfffffffb, RZ, 0xc0, !PT ;  /* 0xfffffffb04047812 */ /* 0x004fd200078ec0ff */
[----:B------:R-:W-:-:S05]  /*26720*/  @P1 LOP3.LUT R4, R4, 0x4, RZ, 0xfc, !PT ;  /* 0x0000000404041812 */ /* 0x000fca00078efcff */
[----:B------:R0:W-:Y:S01]  /*26730*/  STL [R1+0x10], R4 ;  /* 0x0000100401007387 */ /* 0x0001e20000100800 */
[----:B------:R-:W-:Y:S05]  /*26740*/  @P0 BRA `(.L_x_745) ;  /* 0x0000000400440947 */ /* 0x000fea0003800000 */
[----:B------:R-:W-:-:S03]  /*26750*/  UMOV UR4, 0xffffffff ;  /* 0xffffffff00047882 */ /* 0x000fc60000000000 */
[----:B------:R-:W-:Y:S05]  /*26760*/  BRA.DIV UR4, `(.L_x_746) ;  /* 0x0000006204787947 */ /* 0x000fea000b800000 */
[----:B------:R-:W-:-:S13]  /*26770*/  ELECT P6, URZ, PT ;  /* 0x00000000003f782f */ /* 0x000fda00038c0000 */
.L_x_891:
[----:B------:R-:W-:Y:S05]  /*26780*/  @!P6 BRA `(.L_x_745) ;  /* 0x000000040034e947 */ /* 0x000fea0003800000 */
[----:B------:R-:W-:-:S04]  /*26790*/  ISETP.NE.U32.AND P0, PT, R2, RZ, PT ;  /* 0x000000ff0200720c */ /* 0x000fc80003f05070 */
[----:B------:R-:W-:-:S13]  /*267a0*/  ISETP.NE.AND.EX P0, PT, R3, RZ, PT, P0 ;  /* 0x000000ff0300720c */ /* 0x000fda0003f05300 */
[----:B------:R-:W-:Y:S05]  /*267b0*/  @!P0 BRA `(.L_x_747) ;  /* 0x0000000000548947 */ /* 0x000fea0003800000 */
[----:B------:R-:W1:Y:S01]  /*267c0*/  LDC R6, c[0x0][0x43c] ;  /* 0x00010f00ff067b82 */ /* 0x000e620000000800 */
[----:B------:R-:W-:Y:S01]  /*267d0*/  MOV R9, R0 ;  /* 0x0000000000097202 */ /* 0x000fe20000000f00 */
[----:B------:R-:W-:Y:S01]  /*267e0*/  ULDC.64 UR4, c[0x0][0x428] ;  /* 0x00010a0000047ab9 */ /* 0x000fe20000000a00 */
[----:B------:R-:W-:-:S03]  /*267f0*/  ULDC.64 UR6, c[0x0][0x208] ;  /* 0x0000820000067ab9 */ /* 0x000fc60000000a00 */
[----:B0-----:R-:W-:Y:S01]  /*26800*/  IMAD.MOV.U32 R0, RZ, RZ, R9 ;  /* 0x000000ffff007224 */ /* 0x001fe200078e0009 */
[----:B-1----:R-:W-:-:S13]  /*26810*/  ISETP.NE.AND P0, PT, R6, 0x1, PT ;  /* 0x000000010600780c */ /* 0x002fda0003f05270 */
[----:B------:R-:W0:Y:S02]  /*26820*/  @P0 LDC.64 R4, c[0x0][0x440] ;  /* 0x00011000ff040b82 */ /* 0x000e240000000a00 */
[----:B0-----:R-:W-:-:S05]  /*26830*/  @P0 IMAD.HI.U32 R4, R9, R4, RZ ;  /* 0x0000000409040227 */ /* 0x001fca00078e00ff */
[----:B------:R-:W-:-:S04]  /*26840*/  @P0 SHF.R.U32.HI R0, RZ, R5, R4 ;  /* 0x00000005ff000219 */ /* 0x000fc80000011604 */
[--C-:B------:R-:W-:Y:S01]  /*26850*/  SHF.R.S32.HI R5, RZ, 0x1f, R0.reuse ;  /* 0x0000001fff057819 */ /* 0x100fe20000011400 */
[----:B------:R-:W-:-:S04]  /*26860*/  IMAD.MOV R4, RZ, RZ, -R0 ;  /* 0x000000ffff047224 */ /* 0x000fc800078e0a00 */
[----:B------:R-:W-:Y:S01]  /*26870*/  IMAD R9, R6, R4, R9 ;  /* 0x0000000406097224 */ /* 0x000fe200078e0209 */
[----:B------:R-:W-:Y:S01]  /*26880*/  MOV R4, R0 ;  /* 0x0000000000047202 */ /* 0x000fe20000000f00 */
[----:B------:R-:W-:-:S03]  /*26890*/  IMAD R6, R8, UR4, RZ ;  /* 0x0000000408067c24 */ /* 0x000fc6000f8e02ff */
[----:B------:R1:W-:Y:S01]  /*268a0*/  STL [R1+0x8], R9 ;  /* 0x0000080901007387 */ /* 0x0003e20000100800 */
[----:B------:R-:W-:-:S04]  /*268b0*/  IMAD.WIDE.U32 R4, R7, UR4, R4 ;  /* 0x0000000407047c25 */ /* 0x000fc8000f8e0004 */
[----:B------:R-:W-:Y:S01]  /*268c0*/  IMAD R0, R7, UR5, R6 ;  /* 0x0000000507007c24 */ /* 0x000fe2000f8e0206 */
[----:B------:R-:W-:-:S03]  /*268d0*/  LEA R2, P0, R4, R2, 0x2 ;  /* 0x0000000204027211 */ /* 0x000fc600078010ff */
[----:B------:R-:W-:-:S05]  /*268e0*/  IMAD.IADD R0, R5, 0x1, R0 ;  /* 0x0000000105007824 */ /* 0x000fca00078e0200 */
[----:B------:R-:W-:-:S05]  /*268f0*/  LEA.HI.X R3, R4, R3, R0, 0x2, P0 ;  /* 0x0000000304037211 */ /* 0x000fca00000f1400 */
[----:B------:R1:W5:Y:S02]  /*26900*/  LDG.E R17, desc[UR6][R2.64] ;  /* 0x0000000602117981 */ /* 0x000364000c1e1900 */
.L_x_747:
[----:B-1----:R-:W2:Y:S01]  /*26910*/  LDL R2, [R1+0x18] ;  /* 0x0000180001027983 */ /* 0x002ea20000100800 */
[----:B0-----:R-:W-:Y:S01]  /*26920*/  IMAD R0, R19, 0x8, R18 ;  /* 0x0000000813007824 */ /* 0x001fe200078e0212 */
[----:B--2---:R-:W-:-:S04]  /*26930*/  SHF.L.U32 R2, R2, 0x1f, RZ ;  /* 0x0000001f02027819 */ /* 0x004fc800000006ff */
[----:B------:R-:W0:Y:S02]  /*26940*/  SYNCS.PHASECHK.TRANS64.TRYWAIT P0, [R0+URZ+0x38840], R2 ;  /* 0x03884002000075a7 */ /* 0x000e24000800017f */
[----:B0-----:R-:W-:Y:S05]  /*26950*/  @!P0 BRA `(.L_x_748) ;  /* 0x00000060001c8947 */ /* 0x001fea0003800000 */
.L_x_892:
[----:B------:R1:W5:Y:S01]  /*26960*/  LDL R3, [R1+0x10] ;  /* 0x0000100001037983 */ /* 0x0003620000100800 */
[----:B------:R-:W2:Y:S02]  /*26970*/  S2R R4, SR_TID.X ;  /* 0x0000000000047919 */ /* 0x000ea40000002100 */
[----:B--2---:R-:W-:-:S04]  /*26980*/  LOP3.LUT R4, R4, 0x7f, RZ, 0xc0, !PT ;  /* 0x0000007f04047812 */ /* 0x004fc800078ec0ff */
[----:B------:R-:W-:-:S13]  /*26990*/  ISETP.NE.AND P0, PT, R4, RZ, PT ;  /* 0x000000ff0400720c */ /* 0x000fda0003f05270 */
[----:B-1----:R-:W-:Y:S05]  /*269a0*/  @P0 BRA `(.L_x_749) ;  /* 0x0000000000140947 */ /* 0x002fea0003800000 */
[----:B-----5:R-:W-:Y:S02]  /*269b0*/  LOP3.LUT P1, RZ, R3, 0x1, RZ, 0xc0, !PT ;  /* 0x0000000103ff7812 */ /* 0x020fe4000782c0ff */
[----:B0-----:R-:W-:-:S04]  /*269c0*/  MOV R2, 0xa000 ;  /* 0x0000a00000027802 */ /* 0x001fc80000000f00 */
[----:B------:R1:W-:Y:S07]  /*269d0*/  SYNCS.ARRIVE.TRANS64 RZ, [R0+URZ+0x38830], R2 ;  /* 0x0388300200ff79a7 */ /* 0x0003ee000800003f */
[----:B------:R-:W-:Y:S05]  /*269e0*/  @!P1 BRA `(.L_x_749) ;  /* 0x0000000000049947 */ /* 0x000fea0003800000 */
[----:B------:R-:W-:Y:S01]  /*269f0*/  BPT.TRAP 0x1 ;  /* 0x000000040000795c */ /* 0x000fe20000300000 */
.L_x_749:
[----:B------:R-:W2:Y:S04]  /*26a00*/  LDL R4, [R1+0x8] ;  /* 0x0000080001047983 */ /* 0x000ea80000100800 */
[----:B01----:R-:W3:Y:S01]  /*26a10*/  LDL R2, [R1+0x1c] ;  /* 0x00001c0001027983 */ /* 0x003ee20000100800 */
        /* <DEDUP_REMOVED lines=9> */
[----:B------:R-:W-:Y:S01]  /*26ab0*/  PLOP3.LUT P0, PT, PT, PT, PT, 0x80, 0x0 ;  /* 0x000000000000781c */ /* 0x000fe20003f0f070 */
[----:B------:R-:W-:Y:S01]  /*26ac0*/  UMOV UR17, 0x40 ;  /* 0x0000004000117882 */ /* 0x000fe20000000000 */
[----:B------:R-:W-:-:S02]  /*26ad0*/  LOP3.LUT R3, R3, 0xfffffffb, RZ, 0xc0, !PT ;  /* 0xfffffffb03037812 */ /* 0x000fc400078ec0ff */
[----:B------:R-:W-:-:S07]  /*26ae0*/  UIADD3 UR9, UR9, 0x38830, URZ ;  /* 0x0003883009097890 */ /* 0x000fce000fffe03f */
[----:B------:R-:W-:Y:S02]  /*26af0*/  UIADD3 UR8, UR14, 0x24400, URZ ;  /* 0x000244000e087890 */ /* 0x000fe4000fffe03f */
[----:B------:R-:W-:Y:S01]  /*26b00*/  UIADD3 UR15, UR14, 0x26c00, URZ ;  /* 0x00026c000e0f7890 */ /* 0x000fe2000fffe03f */
[----:B------:R-:W-:Y:S01]  /*26b10*/  @P0 LOP3.LUT R3, R3, 0x4, RZ, 0xfc, !PT ;  /* 0x0000000403030812 */ /* 0x000fe200078efcff */
[----:B------:R-:W-:Y:S02]  /*26b20*/  UIADD3 UR16, UR14, 0x29400, URZ ;  /* 0x000294000e107890 */ /* 0x000fe4000fffe03f */
[----:B------:R-:W-:Y:S02]  /*26b30*/  UIADD3 UR14, UR14, 0x2bc00, URZ ;  /* 0x0002bc000e0e7890 */ /* 0x000fe4000fffe03f */
[----:B------:R1:W-:Y:S01]  /*26b40*/  STL [R1+0x10], R3 ;  /* 0x0000100301007387 */ /* 0x0003e20000100800 */
[----:B--2---:R-:W-:Y:S02]  /*26b50*/  R2UR UR11, R4 ;  /* 0x00000000040b72ca */ /* 0x004fe400000e0000 */
[----:B---3--:R-:W-:-:S13]  /*26b60*/  R2UR UR5, R2 ;  /* 0x00000000020572ca */ /* 0x008fda00000e0000 */
[----:B------:R-:W-:Y:S02]  /*26b70*/  UIMAD UR11, UR11, 0x50, UR5 ;  /* 0x000000500b0b78a4 */ /* 0x000fe4000f8e0205 */
[----:B------:R-:W-:-:S09]  /*26b80*/  UIADD3.X UR5, URZ, UR39, URZ, UP0, !UPT ;  /* 0x000000273f057290 */ /* 0x000fd200087fe43f */
[----:B------:R0:W-:Y:S02]  /*26b90*/  UTMALDG.4D [UR8], [UR4], desc[UR6] ;  /* 0x00000608040075b4 */ /* 0x0001e40008019000 */
[----:B0-----:R-:W-:Y:S01]  /*26ba0*/  UMOV UR8, UR15 ;  /* 0x0000000f00087c82 */ /* 0x001fe20008000000 */
[----:B------:R-:W-:Y:S01]  /*26bb0*/  UMOV UR10, UR17 ;  /* 0x00000011000a7c82 */ /* 0x000fe20008000000 */
[----:B------:R-:W-:Y:S01]  /*26bc0*/  UMOV UR15, 0x80 ;  /* 0x00000080000f7882 */ /* 0x000fe20000000000 */
[----:B------:R0:W-:Y:S02]  /*26bd0*/  UTMALDG.4D [UR8], [UR4], desc[UR6] ;  /* 0x00000608040075b4 */ /* 0x0001e40008019000 */
[----:B0-----:R-:W-:Y:S01]  /*26be0*/  UMOV UR8, UR16 ;  /* 0x0000001000087c82 */ /* 0x001fe20008000000 */
[----:B------:R-:W-:Y:S01]  /*26bf0*/  UMOV UR10, UR15 ;  /* 0x0000000f000a7c82 */ /* 0x000fe20008000000 */
[----:B------:R-:W-:Y:S01]  /*26c00*/  UMOV UR15, 0xc0 ;  /* 0x000000c0000f7882 */ /* 0x000fe20000000000 */
[----:B------:R0:W-:Y:S02]  /*26c10*/  UTMALDG.4D [UR8], [UR4], desc[UR6] ;  /* 0x00000608040075b4 */ /* 0x0001e40008019000 */
[----:B0-----:R-:W-:Y:S01]  /*26c20*/  UMOV UR8, UR14 ;  /* 0x0000000e00087c82 */ /* 0x001fe20008000000 */
[----:B------:R-:W-:-:S02]  /*26c30*/  UMOV UR10, UR15 ;  /* 0x0000000f000a7c82 */ /* 0x000fc40008000000 */
[----:B------:R1:W-:Y:S02]  /*26c40*/  UTMALDG.4D [UR8], [UR4], desc[UR6] ;  /* 0x00000608040075b4 */ /* 0x0003e40008019000 */
[----:B-1----:R-:W-:Y:S01]  /*26c50*/  NOP ;  /* 0x0000000000007918 */ /* 0x002fe20000000000 */
.L_x_745:
[----:B------:R-:W2:Y:S04]  /*26c60*/  LDL.LU R3, [R1+0x4c] ;  /* 0x00004c0001037983 */ /* 0x000ea80000300800 */
[----:B------:R-:W3:Y:S04]  /*26c70*/  LDL.LU R5, [R1+0x38] ;  /* 0x0000380001057983 */ /* 0x000ee80000300800 */
[----:B0-----:R-:W4:Y:S01]  /*26c80*/  LDL.LU R4, [R1+0x58] ;  /* 0x0000580001047983 */ /* 0x001f220000300800 */
        /* <DEDUP_REMOVED lines=21> */
[----:B0-----:R-:W-:Y:S01]  /*26de0*/  MOV R2, 0x0 ;  /* 0x0000000000027802 */ /* 0x001fe20000000f00 */
[----:B------:R-:W-:Y:S01]  /*26df0*/  ULDC.64 UR4, c[0x4][0x1b8] ;  /* 0x01006e0000047ab9 */ /* 0x000fe20000000a00 */
[----:B------:R-:W-:Y:S01]  /*26e00*/  ULDC.64 UR6, c[0x4][0x1c0] ;  /* 0x0100700000067ab9 */ /* 0x000fe20000000a00 */
[----:B------:R-:W-:Y:S01]  /*26e10*/  ULDC.64 UR8, c[0x4][0x130] ;  /* 0x01004c0000087ab9 */ /* 0x000fe20000000a00 */
[----:B------:R-:W-:Y:S01]  /*26e20*/  MOV R4, UR4 ;  /* 0x0000000400047c02 */ /* 0x000fe20008000f00 */
[----:B------:R-:W-:Y:S01]  /*26e30*/  IMAD.U32 R5, RZ, RZ, UR5 ;  /* 0x00000005ff057e24 */ /* 0x000fe2000f8e00ff */
[----:B------:R-:W0:Y:S01]  /*26e40*/  LDC.64 R2, c[0x4][R2] ;  /* 0x0100000002027b82 */ /* 0x000e220000000a00 */
[----:B------:R-:W-:Y:S01]  /*26e50*/  IMAD.U32 R6, RZ, RZ, UR6 ;  /* 0x00000006ff067e24 */ /* 0x000fe2000f8e00ff */
[----:B------:R-:W-:Y:S01]  /*26e60*/  MOV R7, UR7 ;  /* 0x0000000700077c02 */ /* 0x000fe20008000f00 */
[----:B------:R-:W-:Y:S01]  /*26e70*/  IMAD.U32 R10, RZ, RZ, UR8 ;  /* 0x00000008ff0a7e24 */ /* 0x000fe2000f8e00ff */
[----:B------:R-:W-:Y:S01]  /*26e80*/  MOV R8, 0x70 ;  /* 0x0000007000087802 */ /* 0x000fe20000000f00 */
[----:B------:R-:W-:-:S02]  /*26e90*/  IMAD.U32 R11, RZ, RZ, UR9 ;  /* 0x00000009ff0b7e24 */ /* 0x000fc4000f8e00ff */
[----:B------:R-:W-:Y:S02]  /*26ea0*/  IMAD.MOV.U32 R12, RZ, RZ, 0x1 ;  /* 0x00000001ff0c7424 */ /* 0x000fe400078e00ff */
[----:B------:R-:W-:-:S07]  /*26eb0*/  IMAD.MOV.U32 R13, RZ, RZ, RZ ;  /* 0x000000ffff0d7224 */ /* 0x000fce00078e00ff */
[----:B------:R-:W-:-:S07]  /*26ec0*/  LEPC R20, `(.L_x_751) ;  /* 0x000000001014794e */ /* 0x000fce0000000000 */
[----:B0-----:R-:W-:Y:S05]  /*26ed0*/  CALL.ABS.NOINC R2 ;  /* 0x0000000002007343 */ /* 0x001fea0003c00000 */
.L_x_751:
[----:B------:R-:W-:Y:S05]  /*26ee0*/  BSYNC B6 ;  /* 0x0000000000067941 */ /* 0x000fea0003800000 */
.L_x_750:
[----:B0-----:R-:W2:Y:S01]  /*26ef0*/  LDL.LU R0, [R1+0x4c] ;  /* 0x00004c0001007983 */ /* 0x001ea20000300800 */
[----:B------:R-:W-:Y:S01]  /*26f00*/  ULDC.64 UR4, c[0x0][0x2d8] ;  /* 0x0000b60000047ab9 */ /* 0x000fe20000000a00 */
[----:B------:R-:W0:Y:S02]  /*26f10*/  LDC R8, c[0x0][0x448] ;  /* 0x00011200ff087b82 */ /* 0x000e240000000800 */
[----:B------:R-:W3:Y:S04]  /*26f20*/  LDL.LU R5, [R1+0x3c] ;  /* 0x00003c0001057983 */ /* 0x000ee80000300800 */
[----:B------:R-:W3:Y:S04]  /*26f30*/  LDL.LU.64 R2, [R1+0x50] ;  /* 0x0000500001027983 */ /* 0x000ee80000300a00 */
[----:B------:R-:W4:Y:S01]  /*26f40*/  LDL.LU R4, [R1+0x38] ;  /* 0x0000380001047983 */ /* 0x000f220000300800 */
[----:B0-----:R-:W-:-:S13]  /*26f50*/  ISETP.NE.AND P0, PT, R8, 0x1, PT ;  /* 0x000000010800780c */ /* 0x001fda0003f05270 */
[----:B------:R-:W0:Y:S01]  /*26f60*/  @P0 LDC R7, c[0x0][0x450] ;  /* 0x00011400ff070b82 */ /* 0x000e220000000800 */
[----:B---3--:R-:W-:Y:S02]  /*26f70*/  MOV R3, R5 ;  /* 0x0000000500037202 */ /* 0x008fe40000000f00 */
[----:B------:R-:W3:Y:S01]  /*26f80*/  LDL.LU R5, [R1+0x4] ;  /* 0x0000040001057983 */ /* 0x000ee20000300800 */
[C---:B------:R-:W-:Y:S01]  /*26f90*/  IMAD.WIDE.U32 R2, R16.reuse, UR4, R2 ;  /* 0x0000000410027c25 */ /* 0x040fe2000f8e0002 */
[----:B------:R-:W1:Y:S03]  /*26fa0*/  S2R R10, SR_TID.X ;  /* 0x00000000000a7919 */ /* 0x000e660000002100 */
[----:B------:R-:W-:Y:S01]  /*26fb0*/  IMAD R3, R16, UR5, R3 ;  /* 0x0000000510037c24 */ /* 0x000fe2000f8e0203 */
[----:B------:R-:W-:Y:S01]  /*26fc0*/  ULDC.64 UR4, c[0x0][0x2e0] ;  /* 0x0000b80000047ab9 */ /* 0x000fe20000000a00 */
[----:B------:R-:W5:Y:S01]  /*26fd0*/  S2R R9, SR_TID.X ;  /* 0x0000000000097919 */ /* 0x000f620000002100 */
[----:B--2---:R-:W-:-:S02]  /*26fe0*/  IMAD R0, R0, UR4, RZ ;  /* 0x0000000400007c24 */ /* 0x004fc4000f8e02ff */
[----:B----4-:R-:W-:-:S04]  /*26ff0*/  IMAD.WIDE.U32 R2, R4, UR4, R2 ;  /* 0x0000000404027c25 */ /* 0x010fc8000f8e0002 */
[----:B------:R-:W-:Y:S01]  /*27000*/  IMAD R0, R4, UR5, R0 ;  /* 0x0000000504007c24 */ /* 0x000fe2000f8e0200 */
[----:B------:R-:W-:Y:S01]  /*27010*/  ULDC.64 UR4, c[0x0][0x2d0] ;  /* 0x0000b40000047ab9 */ /* 0x000fe20000000a00 */
[----:B------:R-:W2:Y:S02]  /*27020*/  S2R R4, SR_TID.X ;  /* 0x0000000000047919 */ /* 0x000ea40000002100 */
[----:B------:R-:W-:Y:S01]  /*27030*/  IMAD.IADD R3, R3, 0x1, R0 ;  /* 0x0000000103037824 */ /* 0x000fe200078e0200 */
[----:B-1----:R-:W-:-:S04]  /*27040*/  SHF.L.U32 R10, R10, 0x3, RZ ;  /* 0x000000030a0a7819 */ /* 0x002fc800000006ff */
[----:B------:R-:W-:Y:S01]  /*27050*/  LOP3.LUT R10, R10, 0x38, RZ, 0xc0, !PT ;  /* 0x000000380a0a7812 */ /* 0x000fe200078ec0ff */
[----:B-----5:R-:W-:-:S03]  /*27060*/  IMAD.SHL.U32 R9, R9, 0x8, RZ ;  /* 0x0000000809097824 */ /* 0x020fc600078e00ff */
[C---:B------:R-:W-:Y:S02]  /*27070*/  LOP3.LUT R12, R10.reuse, 0x40, RZ, 0xfc, !PT ;  /* 0x000000400a0c7812 */ /* 0x040fe400078efcff */
[----:B------:R-:W-:Y:S02]  /*27080*/  LOP3.LUT R11, R10, 0x80, RZ, 0xfc, !PT ;  /* 0x000000800a0b7812 */ /* 0x000fe400078efcff */
[----:B------:R-:W-:Y:S02]  /*27090*/  LOP3.LUT R9, R9, 0x38, RZ, 0xc0, !PT ;  /* 0x0000003809097812 */ /* 0x000fe400078ec0ff */
[----:B--2---:R-:W-:Y:S02]  /*270a0*/  LOP3.LUT R4, R4, 0x7f, RZ, 0xc0, !PT ;  /* 0x0000007f04047812 */ /* 0x004fe400078ec0ff */
[----:B------:R-:W-:Y:S02]  /*270b0*/  LOP3.LUT R10, R10, 0xc0, RZ, 0xfc, !PT ;  /* 0x000000c00a0a7812 */ /* 0x000fe400078efcff */
[----:B------:R-:W-:-:S02]  /*270c0*/  SHF.R.U32.HI R6, RZ, 0x3, R4 ;  /* 0x00000003ff067819 */ /* 0x000fc40000011604 */
[----:B------:R-:W1:Y:S02]  /*270d0*/  S2R R4, SR_TID.X ;  /* 0x0000000000047919 */ /* 0x000e640000002100 */
[----:B-1----:R-:W-:-:S05]  /*270e0*/  IMAD.SHL.U32 R4, R4, 0x10, RZ ;  /* 0x0000001004047824 */ /* 0x002fca00078e00ff */
[----:B------:R-:W-:Y:S02]  /*270f0*/  LOP3.LUT R4, R6, 0x70, R4, 0xf8, !PT ;  /* 0x0000007006047812 */ /* 0x000fe400078ef804 */
[----:B------:R-:W1:Y:S01]  /*27100*/  @P0 LDC R6, c[0x0][0x44c] ;  /* 0x00011300ff060b82 */ /* 0x000e620000000800 */
[----:B---3--:R-:W-:-:S04]  /*27110*/  SHF.L.U32 R5, R5, 0x7, RZ ;  /* 0x0000000705057819 */ /* 0x008fc800000006ff */
[----:B------:R-:W-:-:S05]  /*27120*/  LOP3.LUT R4, R4, R5, RZ, 0xfc, !PT ;  /* 0x0000000504047212 */ /* 0x000fca00078efcff */
[----:B-1----:R-:W-:-:S04]  /*27130*/  @P0 IMAD.HI.U32 R6, R4, R6, RZ ;  /* 0x0000000604060227 */ /* 0x002fc800078e00ff */
[----:B------:R-:W-:Y:S01]  /*27140*/  IMAD.MOV.U32 R0, RZ, RZ, R4 ;  /* 0x000000ffff007224 */ /* 0x000fe200078e0004 */
[----:B0-----:R-:W-:-:S05]  /*27150*/  @P0 SHF.R.U32.HI R0, RZ, R7, R6 ;  /* 0x00000007ff000219 */ /* 0x001fca0000011606 */
[----:B------:R-:W-:Y:S02]  /*27160*/  IMAD.MOV R6, RZ, RZ, -R0 ;  /* 0x000000ffff067224 */ /* 0x000fe400078e0a00 */
[----:B------:R-:W-:-:S04]  /*27170*/  IMAD.WIDE.U32 R2, R0, UR4, R2 ;  /* 0x0000000400027c25 */ /* 0x000fc8000f8e0002 */
[----:B------:R-:W-:Y:S01]  /*27180*/  IMAD R4, R8, R6, R4 ;  /* 0x0000000608047224 */ /* 0x000fe200078e0204 */
[----:B------:R-:W-:-:S05]  /*27190*/  SHF.R.S32.HI R6, RZ, 0x1f, R0 ;  /* 0x0000001fff067819 */ /* 0x000fca0000011400 */
[----:B------:R-:W-:-:S04]  /*271a0*/  IMAD R6, R6, UR4, RZ ;  /* 0x0000000406067c24 */ /* 0x000fc8000f8e02ff */
[----:B------:R-:W-:Y:S01]  /*271b0*/  IMAD R0, R0, UR5, R6 ;  /* 0x0000000500007c24 */ /* 0x000fe2000f8e0206 */
[----:B------:R-:W-:-:S04]  /*271c0*/  ULDC.64 UR4, c[0x0][0x2c8] ;  /* 0x0000b20000047ab9 */ /* 0x000fc80000000a00 */
[----:B------:R-:W-:Y:S02]  /*271d0*/  IADD3 R3, R3, R0, RZ ;  /* 0x0000000003037210 */ /* 0x000fe40007ffe0ff */
[----:B------:R-:W-:Y:S01]  /*271e0*/  SHF.R.S32.HI R0, RZ, 0x1f, R4 ;  /* 0x0000001fff007819 */ /* 0x000fe20000011404 */
[----:B------:R-:W-:-:S04]  /*271f0*/  IMAD.WIDE.U32 R2, R4, UR4, R2 ;  /* 0x0000000404027c25 */ /* 0x000fc8000f8e0002 */
[----:B------:R-:W-:-:S04]  /*27200*/  IMAD R0, R0, UR4, RZ ;  /* 0x0000000400007c24 */ /* 0x000fc8000f8e02ff */
[----:B------:R-:W-:Y:S01]  /*27210*/  IMAD R4, R4, UR5, R0 ;  /* 0x0000000504047c24 */ /* 0x000fe2000f8e0200 */
[----:B------:R-:W-:-:S03]  /*27220*/  ULDC.64 UR4, c[0x0][0x280] ;  /* 0x0000a00000047ab9 */ /* 0x000fc60000000a00 */
[----:B------:R-:W-:Y:S01]  /*27230*/  IMAD.IADD R3, R3, 0x1, R4 ;  /* 0x0000000103037824 */ /* 0x000fe200078e0204 */
[C---:B------:R-:W-:Y:S01]  /*27240*/  LEA R4, P0, R2.reuse, UR4, 0x1 ;  /* 0x0000000402047c11 */ /* 0x040fe2000f8008ff */
[----:B------:R-:W-:Y:S02]  /*27250*/  ULDC UR4, c[0x0][0x2b8] ;  /* 0x0000ae0000047ab9 */ /* 0x000fe40000000800 */
[----:B------:R-:W-:Y:S02]  /*27260*/  ISETP.GE.AND P4, PT, R9, UR4, PT ;  /* 0x0000000409007c0c */ /* 0x000fe4000bf86270 */
[----:B------:R-:W-:Y:S01]  /*27270*/  LEA.HI.X R3, R2, UR5, R3, 0x1, P0 ;  /* 0x0000000502037c11 */ /* 0x000fe200080f0c03 */
[----:B------:R-:W-:Y:S01]  /*27280*/  UMOV UR5, 0xffffffff ;  /* 0xffffffff00057882 */ /* 0x000fe20000000000 */
[----:B------:R-:W-:Y:S02]  /*27290*/  ISETP.GE.AND P3, PT, R12, UR4, PT ;  /* 0x000000040c007c0c */ /* 0x000fe4000bf66270 */
[----:B------:R-:W-:-:S02]  /*272a0*/  ISETP.GE.AND P0, PT, R11, UR4, PT ;  /* 0x000000040b007c0c */ /* 0x000fc4000bf06270 */
[----:B------:R-:W-:Y:S01]  /*272b0*/  ISETP.GE.AND P1, PT, R10, UR4, PT ;  /* 0x000000040a007c0c */ /* 0x000fe2000bf26270 */
[----:B------:R-:W-:-:S12]  /*272c0*/  BRA.DIV UR5, `(.L_x_752) ;  /* 0x0000005605d47947 */ /* 0x000fd8000b800000 */
[----:B------:R-:W2:Y:S04]  /*272d0*/  LDL.LU R6, [R1+0x5c] ;  /* 0x00005c0001067983 */ /* 0x000ea80000300800 */
[----:B------:R-:W3:Y:S01]  /*272e0*/  LDL R10, [R1+0x2c] ;  /* 0x00002c00010a7983 */ /* 0x000ee20000100800 */
[----:B------:R-:W0:Y:S02]  /*272f0*/  S2R R7, SR_TID.X ;  /* 0x0000000000077919 */ /* 0x000e240000002100 */
[----:B0-----:R-:W-:-:S04]  /*27300*/  LOP3.LUT R7, R7, 0x7f, RZ, 0xc0, !PT ;  /* 0x0000007f07077812 */ /* 0x001fc800078ec0ff */
[----:B------:R-:W-:Y:S02]  /*27310*/  SHF.R.U32.HI R11, RZ, 0x3, R7 ;  /* 0x00000003ff0b7819 */ /* 0x000fe40000011607 */
[----:B------:R-:W0:Y:S03]  /*27320*/  SHFL.IDX PT, R7, R4, RZ, 0x181f ;  /* 0x00181fff04077589 */ /* 0x000e2600000e0000 */
[----:B------:R-:W-:Y:S01]  /*27330*/  IMAD.IADD R0, R11, 0x1, R5 ;  /* 0x000000010b007824 */ /* 0x000fe200078e0205 */
[----:B------:R-:W-:Y:S01]  /*27340*/  ULDC.64 UR4, c[0x0][0x208] ;  /* 0x0000820000047ab9 */ /* 0x000fe20000000a00 */
[----:B------:R-:W-:Y:S01]  /*27350*/  SHFL.IDX PT, R5, R4, 0x1, 0x181f ;  /* 0x00381f0004057f89 */ /* 0x000fe200000e0000 */
[----:B--2---:R-:W-:-:S03]  /*27360*/  IMAD R2, R6, R8, RZ ;  /* 0x0000000806027224 */ /* 0x004fc600078e02ff */
[----:B------:R-:W1:Y:S02]  /*27370*/  SHFL.IDX PT, R6, R3, RZ, 0x181f ;  /* 0x00181fff03067589 */ /* 0x000e6400000e0000 */
[----:B------:R-:W-:-:S13]  /*27380*/  ISETP.GE.AND P2, PT, R0, R2, PT ;  /* 0x000000020000720c */ /* 0x000fda0003f46270 */
[----:B0-----:R-:W-:-:S05]  /*27390*/  @!P2 LEA R7, P5, R9, R7, 0x1 ;  /* 0x000000070907a211 */ /* 0x001fca00078a08ff */
[----:B-1----:R-:W-:-:S05]  /*273a0*/  @!P2 IMAD.X R6, RZ, RZ, R6, P5 ;  /* 0x000000ffff06a224 */ /* 0x002fca00028e0606 */
[----:B------:R-:W-:-:S04]  /*273b0*/  @!P2 LOP3.LUT R7, R7, R6, RZ, 0x3c, !PT ;  /* 0x000000060707a212 */ /* 0x000fc800078e3cff */
[----:B------:R-:W-:-:S04]  /*273c0*/  @!P2 LOP3.LUT R6, R7, R6, RZ, 0x3c, !PT ;  /* 0x000000060706a212 */ /* 0x000fc800078e3cff */
[----:B------:R-:W-:-:S05]  /*273d0*/  @!P2 LOP3.LUT R7, R7, R6, RZ, 0x3c, !PT ;  /* 0x000000060707a212 */ /* 0x000fca00078e3cff */
[----:B---3--:R-:W-:Y:S04]  /*273e0*/  @!P2 LDGSTS.E.BYPASS.LTC128B.128 [R10+0x14400], desc[UR4][R6.64], !P4 ;  /* 0x14400000060aafae */ /* 0x008fe8000e101d44 */
[----:B------:R-:W-:Y:S04]  /*273f0*/  @!P2 LDGSTS.E.BYPASS.LTC128B.128 [R10+0x18400], desc[UR4][R6.64+0x80], !P3 ;  /* 0x18400080060aafae */ /* 0x000fe8000d901d44 */
[----:B------:R-:W-:Y:S04]  /*27400*/  @!P2 LDGSTS.E.BYPASS.LTC128B.128 [R10+0x1c400], desc[UR4][R6.64+0x100], !P0 ;  /* 0x1c400100060aafae */ /* 0x000fe8000c101d44 */
[----:B------:R0:W-:Y:S04]  /*27410*/  @!P2 LDGSTS.E.BYPASS.LTC128B.128 [R10+0x20400], desc[UR4][R6.64+0x180], !P1 ;  /* 0x20400180060aafae */ /* 0x0001e8000c901d44 */
[----:B0-----:R-:W0:Y:S01]  /*27420*/  SHFL.IDX PT, R7, R3, 0x1, 0x181f ;  /* 0x00381f0003077f89 */ /* 0x001e2200000e0000 */
[----:B------:R-:W-:-:S04]  /*27430*/  IADD3 R6, R0, 0x10, RZ ;  /* 0x0000001000067810 */ /* 0x000fc80007ffe0ff */
[----:B------:R-:W-:-:S13]  /*27440*/  ISETP.GE.AND P2, PT, R6, R2, PT ;  /* 0x000000020600720c */ /* 0x000fda0003f46270 */
[----:B------:R-:W-:-:S05]  /*27450*/  @!P2 LEA R5, P5, R9, R5, 0x1 ;  /* 0x000000050905a211 */ /* 0x000fca00078a08ff */
[----:B0-----:R-:W-:-:S04]  /*27460*/  @!P2 IMAD.X R6, RZ, RZ, R7, P5 ;  /* 0x000000ffff06a224 */ /* 0x001fc800028e0607 */
[----:B------:R-:W-:Y:S01]  /*27470*/  @!P2 IMAD.MOV.U32 R7, RZ, RZ, R6 ;  /* 0x000000ffff07a224 */ /* 0x000fe200078e0006 */
[----:B------:R-:W-:Y:S02]  /*27480*/  @!P2 MOV R6, R5 ;  /* 0x000000050006a202 */ /* 0x000fe40000000f00 */
[----:B------:R-:W0:Y:S04]  /*27490*/  SHFL.IDX PT, R5, R4, 0x2, 0x181f ;  /* 0x00581f0004057f89 */ /* 0x000e2800000e0000 */
[----:B------:R-:W-:Y:S04]  /*274a0*/  @!P2 LDGSTS.E.BYPASS.LTC128B.128 [R10+0x14c00], desc[UR4][R6.64], !P4 ;  /* 0x14c00000060aafae */ /* 0x000fe8000e101d44 */
[----:B------:R-:W-:Y:S04]  /*274b0*/  @!P2 LDGSTS.E.BYPASS.LTC128B.128 [R10+0x18c00], desc[UR4][R6.64+0x80], !P3 ;  /* 0x18c00080060aafae */ /* 0x000fe8000d901d44 */
[----:B------:R-:W-:Y:S04]  /*274c0*/  @!P2 LDGSTS.E.BYPASS.LTC128B.128 [R10+0x1cc00], desc[UR4][R6.64+0x100], !P0 ;  /* 0x1cc00100060aafae */ /* 0x000fe8000c101d44 */
[----:B------:R1:W-:Y:S04]  /*274d0*/  @!P2 LDGSTS.E.BYPASS.LTC128B.128 [R10+0x20c00], desc[UR4][R6.64+0x180], !P1 ;  /* 0x20c00180060aafae */ /* 0x0003e8000c901d44 */
[----:B-1----:R-:W1:Y:S01]  /*274e0*/  SHFL.IDX PT, R7, R3, 0x2, 0x181f ;  /* 0x00581f0003077f89 */ /* 0x002e6200000e0000 */
[----:B------:R-:W-:-:S05]  /*274f0*/  VIADD R6, R0, 0x20 ;  /* 0x0000002000067836 */ /* 0x000fca0000000000 */
[----:B------:R-:W-:-:S13]  /*27500*/  ISETP.GE.AND P2, PT, R6, R2, PT ;  /* 0x000000020600720c */ /* 0x000fda0003f46270 */
[----:B0-----:R-:W-:-:S05]  /*27510*/  @!P2 LEA R5, P5, R9, R5, 0x1 ;  /* 0x000000050905a211 */ /* 0x001fca00078a08ff */
[----:B-1----:R-:W-:-:S05]  /*27520*/  @!P2 IMAD.X R6, RZ, RZ, R7, P5 ;  /* 0x000000ffff06a224 */ /* 0x002fca00028e0607 */
[----:B------:R-:W-:Y:S01]  /*27530*/  @!P2 MOV R7, R6 ;  /* 0x000000060007a202 */ /* 0x000fe20000000f00 */
[----:B------:R-:W-:Y:S02]  /*27540*/  @!P2 IMAD.MOV.U32 R6, RZ, RZ, R5 ;  /* 0x000000ffff06a224 */ /* 0x000fe400078e0005 */
        /* <DEDUP_REMOVED lines=8> */
[----:B0-----:R-:W-:-:S04]  /*275d0*/  @!P2 LEA R5, P5, R9, R5, 0x1 ;  /* 0x000000050905a211 */ /* 0x001fc800078a08ff */
[----:B-1----:R-:W-:-:S05]  /*275e0*/  @!P2 IADD3.X R6, RZ, R7, RZ, P5, !PT ;  /* 0x00000007ff06a210 */ /* 0x002fca0002ffe4ff */
[----:B------:R-:W-:Y:S02]  /*275f0*/  @!P2 IMAD.MOV.U32 R7, RZ, RZ, R6 ;  /* 0x000000ffff07a224 */ /* 0x000fe400078e0006 */
[----:B------:R-:W-:Y:S02]  /*27600*/  @!P2 IMAD.MOV.U32 R6, RZ, RZ, R5 ;  /* 0x000000ffff06a224 */ /* 0x000fe400078e0005 */
[----:B------:R-:W0:Y:S04]  /*27610*/  SHFL.IDX PT, R5, R4, 0x4, 0x181f ;  /* 0x00981f0004057f89 */ /* 0x000e2800000e0000 */
[----:B------:R-:W-:Y:S04]  /*27620*/  @!P2 LDGSTS.E.BYPASS.LTC128B.128 [R10+0x15c00], desc[UR4][R6.64], !P4 ;  /* 0x15c00000060aafae */ /* 0x000fe8000e101d44 */
[----:B------:R-:W-:Y:S04]  /*27630*/  @!P2 LDGSTS.E.BYPASS.LTC128B.128 [R10+0x19c00], desc[UR4][R6.64+0x80], !P3 ;  /* 0x19c00080060aafae */ /* 0x000fe8000d901d44 */
[----:B------:R-:W-:Y:S04]  /*27640*/  @!P2 LDGSTS.E.BYPASS.LTC128B.128 [R10+0x1dc00], desc[UR4][R6.64+0x100], !P0 ;  /* 0x1dc00100060aafae */ /* 0x000fe8000c101d44 */
[----:B------:R1:W-:Y:S04]  /*27650*/  @!P2 LDGSTS.E.BYPASS.LTC128B.128 [R10+0x21c00], desc[UR4][R6.64+0x180], !P1 ;  /* 0x21c00180060aafae */ /* 0x0003e8000c901d44 */
[----:B-1----:R-:W1:Y:S01]  /*27660*/  SHFL.IDX PT, R7, R3, 0x4, 0x181f ;  /* 0x00981f0003077f89 */ /* 0x002e6200000e0000 */
[----:B------:R-:W-:-:S04]  /*27670*/  IADD3 R6, R0, 0x40, RZ ;  /* 0x0000004000067810 */ /* 0x000fc80007ffe0ff */
[----:B------:R-:W-:-:S13]  /*27680*/  ISETP.GE.AND P2, PT, R6, R2, PT ;  /* 0x000000020600720c */ /* 0x000fda0003f46270 */
[----:B0-----:R-:W-:-:S05]  /*27690*/  @!P2 LEA R5, P5, R9, R5, 0x1 ;  /* 0x000000050905a211 */ /* 0x001fca00078a08ff */
[----:B-1----:R-:W-:-:S04]  /*276a0*/  @!P2 IMAD.X R6, RZ, RZ, R7, P5 ;  /* 0x000000ffff06a224 */ /* 0x002fc800028e0607 */
        /* <DEDUP_REMOVED lines=32> */
.L_x_909:
[----:B------:R-:W-:Y:S01]  /*278b0*/  IADD3 R0, R0, 0x70, RZ ;  /* 0x0000007000007810 */ /* 0x000fe20007ffe0ff */
[----:B------:R-:W-:Y:S03]  /*278c0*/  BSSY B0, `(.L_x_753) ;  /* 0x000000e000007945 */ /* 0x000fe60003800000 */
[----:B------:R-:W-:-:S13]  /*278d0*/  ISETP.GE.AND P2, PT, R0, R2, PT ;  /* 0x000000020000720c */ /* 0x000fda0003f46270 */
[----:B------:R-:W-:Y:S05]  /*278e0*/  @P2 BRA `(.L_x_754) ;  /* 0x00000000002c2947 */ /* 0x000fea0003800000 */
[----:B0-----:R-:W3:Y:S01]  /*278f0*/  LDL R4, [R1+0x2c] ;  /* 0x00002c0001047983 */ /* 0x001ee20000100800 */
[----:B--2---:R-:W-:Y:S01]  /*27900*/  LEA R2, P2, R9, R3, 0x1 ;  /* 0x0000000309027211 */ /* 0x004fe200078408ff */
[----:B------:R-:W-:-:S04]  /*27910*/  ULDC.64 UR4, c[0x0][0x208] ;  /* 0x0000820000047ab9 */ /* 0x000fc80000000a00 */
[----:B-1----:R-:W-:-:S05]  /*27920*/  IMAD.X R3, RZ, RZ, R5, P2 ;  /* 0x000000ffff037224 */ /* 0x002fca00010e0605 */
[----:B------:R-:W-:Y:S01]  /*27930*/  @!PT LDS RZ, [RZ] ;  /* 0x00000000fffff984 */ /* 0x000fe20000000800 */
[----:B------:R-:W-:Y:S01]  /*27940*/  @!PT LDS RZ, [RZ] ;  /* 0x00000000fffff984 */ /* 0x000fe20000000800 */
[----:B------:R-:W-:Y:S01]  /*27950*/  @!PT LDS RZ, [RZ] ;  /* 0x00000000fffff984 */ /* 0x000fe20000000800 */
[----:B---3--:R3:W-:Y:S04]  /*27960*/  LDGSTS.E.BYPASS.LTC128B.128 [R4+0x17c00], desc[UR4][R2.64], !P4 ;  /* 0x17c0000002047fae */ /* 0x0087e8000e101d44 */
[----:B------:R3:W-:Y:S04]  /*27970*/  LDGSTS.E.BYPASS.LTC128B.128 [R4+0x1bc00], desc[UR4][R2.64+0x80], !P3 ;  /* 0x1bc0008002047fae */ /* 0x0007e8000d901d44 */
[----:B------:R3:W-:Y:S04]  /*27980*/  LDGSTS.E.BYPASS.LTC128B.128 [R4+0x1fc00], desc[UR4][R2.64+0x100], !P0 ;  /* 0x1fc0010002047fae */ /* 0x0007e8000c101d44 */
[----:B------:R3:W-:Y:S02]  /*27990*/  LDGSTS.E.BYPASS.LTC128B.128 [R4+0x23c00], desc[UR4][R2.64+0x180], !P1 ;  /* 0x23c0018002047fae */ /* 0x0007e4000c901d44 */
.L_x_754:
[----:B------:R-:W-:Y:S05]  /*279a0*/  BSYNC B0 ;  /* 0x0000000000007941 */ /* 0x000fea0003800000 */
.L_x_753:
[----:B------:R-:W-:Y:S01]  /*279b0*/  NOP ;  /* 0x0000000000007918 */ /* 0x000fe20000000000 */
[----:B------:R-:W-:-:S13]  /*279c0*/  PLOP3.LUT P0, PT, PT, PT, PT, 0x80, 0x0 ;  /* 0x000000000000781c */ /* 0x000fda0003f0f070 */
.L_x_755:
        /* <DEDUP_REMOVED lines=10> */
[----:B------:R-:W-:-:S04]  /*27a70*/  LOP3.LUT R0, R0, 0xfffffffe, RZ, 0xc0, !PT ;  /* 0xfffffffe00007812 */ /* 0x000fc800078ec0ff */
[----:B------:R-:W-:-:S04]  /*27a80*/  IADD3 R0, R2, -R0, RZ ;  /* 0x8000000002007210 */ /* 0x000fc80007ffe0ff */
[----:B------:R-:W-:Y:S01]  /*27a90*/  SHF.L.U32 R0, R0, 0x1f, RZ ;  /* 0x0000001f00007819 */ /* 0x000fe200000006ff */
[----:B------:R-:W-:Y:S01]  /*27aa0*/  NOP ;  /* 0x0000000000007918 */ /* 0x000fe20000000000 */
[----:B------:R3:W-:Y:S01]  /*27ab0*/  SYNCS.ARRIVE.TRANS64.A1T0 RZ, [R18+URZ+0x38800], RZ ;  /* 0x038800ff12ff79a7 */ /* 0x0007e2000810003f */
[----:B------:R-:W-:Y:S01]  /*27ac0*/  BSSY B0, `(.L_x_756) ;  /* 0x0000003000007945 */ /* 0x000fe20003800000 */
[----:B------:R-:W4:Y:S03]  /*27ad0*/  SYNCS.PHASECHK.TRANS64.TRYWAIT P0, [R18+URZ+0x38820], R0 ;  /* 0x03882000120075a7 */ /* 0x000f26000800017f */
[----:B---34-:R-:W-:Y:S05]  /*27ae0*/  @!P0 BRA `(.L_x_757) ;  /* 0x0000005800dc8947 */ /* 0x018fea0003800000 */
.L_x_910:
[----:B------:R-:W-:Y:S05]  /*27af0*/  BSYNC B0 ;  /* 0x0000000000007941 */ /* 0x000fea0003800000 */
.L_x_756:
[----:B------:R-:W3:Y:S04]  /*27b00*/  LDL R2, [R1+0x48] ;  /* 0x0000480001027983 */ /* 0x000ee80000100800 */
[----:B0-2---:R-:W2:Y:S01]  /*27b10*/  LDL R3, [R1+0x34] ;  /* 0x0000340001037983 */ /* 0x005ea20000100800 */
[----:B------:R-:W-:Y:S01]  /*27b20*/  BSSY B0, `(.L_x_758) ;  /* 0x00002a9000007945 */ /* 0x000fe20003800000 */
[----:B---3--:R-:W-:-:S05]  /*27b30*/  VIADD R0, R2, 0xfffffffe ;  /* 0xfffffffe02007836 */ /* 0x008fca0000000000 */
[----:B--2---:R-:W-:-:S13]  /*27b40*/  ISETP.GE.AND P0, PT, R0, R3, PT ;  /* 0x000000030000720c */ /* 0x004fda0003f06270 */
[----:B------:R-:W-:Y:S05]  /*27b50*/  @!P0 BRA `(.L_x_759) ;  /* 0x0000002800948947 */ /* 0x000fea0003800000 */
[----:B------:R-:W2:Y:S04]  /*27b60*/  LDL.LU R2, [R1+0x60] ;  /* 0x0000600001027983 */ /* 0x000ea80000300800 */
[----:B-1----:R-:W3:Y:S04]  /*27b70*/  LDL.LU R5, [R1+0x44] ;  /* 0x0000440001057983 */ /* 0x002ee80000300800 */
[----:B------:R-:W4:Y:S01]  /*27b80*/  LDL.LU R4, [R1+0x40] ;  /* 0x0000400001047983 */ /* 0x000f220000300800 */
[----:B------:R-:W-:Y:S01]  /*27b90*/  BSSY B2, `(.L_x_760) ;  /* 0x00000e7000027945 */ /* 0x000fe20003800000 */
[----:B--2---:R-:W-:-:S04]  /*27ba0*/  VIADD R2, R2, 0x1 ;  /* 0x0000000102027836 */ /* 0x004fc80000000000 */
[----:B---3--:R-:W-:-:S05]  /*27bb0*/  IMAD R2, R2, R5, RZ ;  /* 0x0000000502027224 */ /* 0x008fca00078e02ff */
[----:B----4-:R-:W-:Y:S02]  /*27bc0*/  VIMNMX R7, R4, R2, PT ;  /* 0x0000000204077248 */ /* 0x010fe40003fe0100 */
[----:B------:R-:W-:Y:S02]  /*27bd0*/  LOP3.LUT R2, RZ, R3, RZ, 0x33, !PT ;  /* 0x00000003ff027212 */ /* 0x000fe400078e33ff */
[----:B------:R-:W-:-:S04]  /*27be0*/  IADD3 R9, -R7, RZ, RZ ;  /* 0x000000ff07097210 */ /* 0x000fc80007ffe1ff */
        /* <DEDUP_REMOVED lines=12> */
[----:B--2---:R-:W-:Y:S02]  /*27cb0*/  LOP3.LUT P1, RZ, R4, 0x4, RZ, 0xc0, !PT ;  /* 0x0000000404ff7812 */ /* 0x004fe4000782c0ff */
[----:B---3--:R-:W-:-:S11]  /*27cc0*/  LOP3.LUT R10, R3, R10, RZ, 0x3c, !PT ;  /* 0x0000000a030a7212 */ /* 0x008fd600078e3cff */
[----:B------:R-:W-:Y:S05]  /*27cd0*/  @!P1 BRA `(.L_x_763) ;  /* 0x0000000c00349947 */ /* 0x000fea0003800000 */
[----:B------:R-:W-:Y:S01]  /*27ce0*/  ULDC.64 UR4, c[0x0][0x418] ;  /* 0x0001060000047ab9 */ /* 0x000fe20000000a00 */
[----:B------:R-:W-:Y:S02]  /*27cf0*/  MOV R4, R17 ;  /* 0x0000001100047202 */ /* 0x000fe40000000f00 */
        /* <DEDUP_REMOVED lines=18> */
[----:B------:R-:W-:-:S05]  /*27e20*/  IMAD.WIDE.U32 R2, R6, UR6, R2 ;  /* 0x0000000606027c25 */ /* 0x000fca000f8e0002 */
[----:B------:R-:W-:Y:S02]  /*27e30*/  IADD3 R3, R4, R3, RZ ;  /* 0x0000000304037210 */ /* 0x000fe40007ffe0ff */
[----:B------:R-:W-:-:S04]  /*27e40*/  LEA R4, P0, R2, UR4, 0x2 ;  /* 0x0000000402047c11 */ /* 0x000fc8000f8010ff */
[----:B------:R-:W-:-:S05]  /*27e50*/  LEA.HI.X R5, R2, UR5, R3, 0x2, P0 ;  /* 0x0000000502057c11 */ /* 0x000fca00080f1403 */
[----:B------:R0:W5:Y:S04]  /*27e60*/  LDG.E R4, desc[UR8][R4.64] ;  /* 0x0000000804047981 */ /* 0x000168000c1e1900 */
.L_x_764:
[----:B------:R-:W-:Y:S01]  /*27e70*/  IMAD R3, R8, 0x8, R18 ;  /* 0x0000000808037824 */ /* 0x000fe200078e0212 */
[----:B------:R-:W-:Y:S01]  /*27e80*/  SHF.L.U32 R2, R10, 0x1f, RZ ;  /* 0x0000001f0a027819 */ /* 0x000fe200000006ff */
[----:B------:R-:W-:Y:S03]  /*27e90*/  BSSY B3, `(.L_x_765) ;  /* 0x0000003000037945 */ /* 0x000fe60003800000 */
[----:B------:R-:W1:Y:S02]  /*27ea0*/  SYNCS.PHASECHK.TRANS64.TRYWAIT P0, [R3+URZ+0x38840], R2 ;  /* 0x03884002030075a7 */ /* 0x000e64000800017f */
[----:B-1----:R-:W-:Y:S05]  /*27eb0*/  @!P0 BRA `(.L_x_766) ;  /* 0x0000005400fc8947 */ /* 0x002fea0003800000 */
.L_x_911:
[----:B------:R-:W-:Y:S05]  /*27ec0*/  BSYNC B3 ;  /* 0x0000000000037941 */ /* 0x000fea0003800000 */
.L_x_765:
[----:B0-----:R-:W0:Y:S01]  /*27ed0*/  S2R R5, SR_TID.X ;  /* 0x0000000000057919 */ /* 0x001e220000002100 */
[----:B------:R-:W-:Y:S01]  /*27ee0*/  BSSY B3, `(.L_x_767) ;  /* 0x000000a000037945 */ /* 0x000fe20003800000 */
[----:B0-----:R-:W-:-:S04]  /*27ef0*/  LOP3.LUT R5, R5, 0x7f, RZ, 0xc0, !PT ;  /* 0x0000007f05057812 */ /* 0x001fc800078ec0ff */
[----:B------:R-:W-:-:S13]  /*27f00*/  ISETP.NE.AND P0, PT, R5, RZ, PT ;  /* 0x000000ff0500720c */ /* 0x000fda0003f05270 */
[----:B------:R-:W-:Y:S05]  /*27f10*/  @P0 BRA `(.L_x_768) ;  /* 0x0000000000180947 */ /* 0x000fea0003800000 */
[----:B------:R-:W2:Y:S01]  /*27f20*/  LDL R5, [R1+0x10] ;  /* 0x0000100001057983 */ /* 0x000ea20000100800 */
[----:B-1----:R-:W-:-:S04]  /*27f30*/  IMAD.MOV.U32 R2, RZ, RZ, 0xa000 ;  /* 0x0000a000ff027424 */ /* 0x002fc800078e00ff */
[----:B------:R0:W-:Y:S01]  /*27f40*/  SYNCS.ARRIVE.TRANS64 RZ, [R3+URZ+0x38830], R2 ;  /* 0x0388300203ff79a7 */ /* 0x0001e2000800003f */
[----:B--2---:R-:W-:-:S13]  /*27f50*/  LOP3.LUT P1, RZ, R5, 0x1, RZ, 0xc0, !PT ;  /* 0x0000000105ff7812 */ /* 0x004fda000782c0ff */
[----:B0-----:R-:W-:Y:S05]  /*27f60*/  @!P1 BRA `(.L_x_768) ;  /* 0x0000000000049947 */ /* 0x001fea0003800000 */
[----:B------:R-:W-:Y:S01]  /*27f70*/  BPT.TRAP 0x1 ;  /* 0x000000040000795c */ /* 0x000fe20000300000 */
.L_x_768:
[----:B------:R-:W-:Y:S05]  /*27f80*/  BSYNC B3 ;  /* 0x0000000000037941 */ /* 0x000fea0003800000 */
.L_x_767:
[----:B-1----:R-:W2:Y:S01]  /*27f90*/  LDL R2, [R1+0x1c] ;  /* 0x00001c0001027983 */ /* 0x002ea20000100800 */
[----:B------:R-:W-:Y:S01]  /*27fa0*/  MOV R11, RZ ;  /* 0x000000ff000b7202 */ /* 0x000fe20000000f00 */
[----:B------:R-:W-:Y:S01]  /*27fb0*/  IMAD R6, R8, 0xa000, R18 ;  /* 0x0000a00008067824 */ /* 0x000fe200078e0212 */
[----:B------:R-:W-:Y:S01]  /*27fc0*/  UIADD3 UR4, UP0, UR38, 0x370, URZ ;  /* 0x0000037026047890 */ /* 0x000fe2000ff1e03f */
        /* <DEDUP_REMOVED lines=8> */
.L_x_769:
        /* <DEDUP_REMOVED lines=16> */
.L_x_770:
        /* <DEDUP_REMOVED lines=12> */
[----:B------:R-:W-:Y:S01]  /*28210*/  UMOV UR6, 0x0 ;  /* 0x0000000000067882 */ /* 0x000fe20000000000 */
[----:B------:R-:W-:Y:S01]  /*28220*/  IADD3 R5, R6, 0x29400, RZ ;  /* 0x0002940006057810 */ /* 0x000fe20007ffe0ff */
[----:B------:R-:W-:Y:S01]  /*28230*/  UMOV UR7, 0x14f00000 ;  /* 0x14f0000000077882 */ /* 0x000fe20000000000 */
[----:B------:R-:W-:-:S15]  /*28240*/  R2UR UR10, R13 ;  /* 0x000000000d0a72ca */ /* 0x000fde00000e0000 */
.L_x_771:
        /* <DEDUP_REMOVED lines=16> */
.L_x_772:
        /* <DEDUP_REMOVED lines=11> */
[----:B------:R-:W-:Y:S01]  /*28400*/  LEA R2, R19, R18, 0x3 ;  /* 0x0000001213027211 */ /* 0x000fe200078e18ff */
[----:B------:R-:W-:Y:S01]  /*28410*/  BSSY B3, `(.L_x_773) ;  /* 0x0000004000037945 */ /* 0x000fe20003800000 */
[----:B--2---:R-:W-:-:S04]  /*28420*/  SHF.L.U32 R3, R6, 0x1f, RZ ;  /* 0x0000001f06037819 */ /* 0x004fc800000006ff */
[----:B------:R-:W0:Y:S02]  /*28430*/  SYNCS.PHASECHK.TRANS64.TRYWAIT P0, [R2+URZ+0x38860], R3 ;  /* 0x03886003020075a7 */ /* 0x000e24000800017f */
[----:B0-----:R-:W-:Y:S05]  /*28440*/  @!P0 BRA `(.L_x_774) ;  /* 0x0000005000ac8947 */ /* 0x001fea0003800000 */
.L_x_912:
[----:B------:R-:W-:Y:S05]  /*28450*/  BSYNC B3 ;  /* 0x0000000000037941 */ /* 0x000fea0003800000 */
.L_x_773:
[----:B------:R-:W1:Y:S01]  /*28460*/  S2R R5, SR_TID.X ;  /* 0x0000000000057919 */ /* 0x000e620000002100 */
[----:B------:R-:W-:-:S04]  /*28470*/  UPRMT UR4, UR37, 0x9910, URZ ;  /* 0x0000991025047896 */ /* 0x000fc8000800003f */
[----:B------:R-:W-:Y:S01]  /*28480*/  UISETP.NE.AND UP0, UPT, UR4, 0x2, UPT ;  /* 0x000000020400788c */ /* 0x000fe2000bf05270 */
[----:B-1----:R-:W-:-:S04]  /*28490*/  LOP3.LUT R5, R5, 0x7f, RZ, 0xc0, !PT ;  /* 0x0000007f05057812 */ /* 0x002fc800078ec0ff */
[----:B------:R-:W-:-:S13]  /*284a0*/  ISETP.NE.AND P0, PT, R5, RZ, PT ;  /* 0x000000ff0500720c */ /* 0x000fda0003f05270 */
[----:B0-----:R-:W-:-:S04]  /*284b0*/  @!P0 IMAD.MOV.U32 R3, RZ, RZ, 0xa000 ;  /* 0x0000a000ff038424 */ /* 0x001fc800078e00ff */
[----:B------:R0:W-:Y:S01]  /*284c0*/  @!P0 SYNCS.ARRIVE.TRANS64 RZ, [R2+URZ+0x38850], R3 ;  /* 0x0388500302ff89a7 */ /* 0x0001e2000800003f */
[----:B------:R-:W-:-:S13]  /*284d0*/  PLOP3.LUT P0, PT, PT, PT, UP0, 0x80, 0x0 ;  /* 0x000000000000781c */ /* 0x000fda0003f0f008 */
[----:B0-----:R-:W-:Y:S05]  /*284e0*/  @P0 BRA `(.L_x_775) ;  /* 0x0000000000040947 */ /* 0x001fea0003800000 */
[----:B------:R-:W-:Y:S01]  /*284f0*/  BPT.TRAP 0x1 ;  /* 0x000000040000795c */ /* 0x000fe20000300000 */
.L_x_775:
[----:B------:R-:W2:Y:S01]  /*28500*/  LDL R3, [R1+0x10] ;  /* 0x0000100001037983 */ /* 0x000ea20000100800 */
[----:B------:R-:W-:Y:S01]  /*28510*/  BSSY B3, `(.L_x_776) ;  /* 0x0000004000037945 */ /* 0x000fe20003800000 */
[----:B--2---:R-:W-:-:S13]  /*28520*/  LOP3.LUT P0, RZ, R3, 0x8, RZ, 0xc0, !PT ;  /* 0x0000000803ff7812 */ /* 0x004fda000780c0ff */
[----:B------:R-:W-:Y:S05]  /*28530*/  @P0 BRA `(.L_x_777) ;  /* 0x0000000000040947 */ /* 0x000fea0003800000 */
[----:B------:R-:W-:Y:S01]  /*28540*/  BPT.TRAP 0x1 ;  /* 0x000000040000795c */ /* 0x000fe20000300000 */
.L_x_777:
[----:B------:R-:W-:Y:S05]  /*28550*/  BSYNC B3 ;  /* 0x0000000000037941 */ /* 0x000fea0003800000 */
.L_x_776:
[----:B------:R-:W2:Y:S04]  /*28560*/  LDL R6, [R1+0x1c] ;  /* 0x00001c0001067983 */ /* 0x000ea80000100800 */
[----:B------:R-:W2:Y:S01]  /*28570*/  LDL.LU R5, [R1+0x8] ;  /* 0x0000080001057983 */ /* 0x000ea20000300800 */
[----:B------:R-:W-:Y:S01]  /*28580*/  R2UR UR10, R11 ;  /* 0x000000000b0a72ca */ /* 0x000fe200000e0000 */
[----:B------:R-:W-:Y:S01]  /*28590*/  IMAD R3, R19, 0xa000, R18 ;  /* 0x0000a00013037824 */ /* 0x000fe200078e0212 */
[----:B------:R-:W-:Y:S01]  /*285a0*/  UIADD3 UR4, UP0, UR38, 0x470, URZ ;  /* 0x0000047026047890 */ /* 0x000fe2000ff1e03f */
[----:B------:R-:W-:Y:S01]  /*285b0*/  PLOP3.LUT P0, PT, PT, PT, PT, 0x80, 0x0 ;  /* 0x000000000000781c */ /* 0x000fe20003f0f070 */
[----:B------:R-:W-:Y:S01]  /*285c0*/  VIADD R2, R2, 0x38850 ;  /* 0x0003885002027836 */ /* 0x000fe20000000000 */
[----:B------:R-:W-:Y:S01]  /*285d0*/  UMOV UR6, 0x0 ;  /* 0x0000000000067882 */ /* 0x000fe20000000000 */
[----:B------:R-:W-:Y:S01]  /*285e0*/  UIADD3.X UR5, URZ, UR39, URZ, UP0, !UPT ;  /* 0x000000273f057290 */ /* 0x000fe200087fe43f */
[----:B------:R-:W-:Y:S01]  /*285f0*/  UMOV UR7, 0x14f00000 ;  /* 0x14f0000000077882 */ /* 0x000fe20000000000 */
[----:B--2---:R-:W-:Y:S01]  /*28600*/  IMAD R5, R5, 0x50, R6 ;  /* 0x0000005005057824 */ /* 0x004fe200078e0206 */
[----:B------:R-:W-:-:S09]  /*28610*/  IADD3 R6, R3, 0x400, RZ ;  /* 0x0000040003067810 */ /* 0x000fd20007ffe0ff */
.L_x_778:
        /* <DEDUP_REMOVED lines=12> */
[----:B------:R-:W-:Y:S01]  /*286e0*/  PLOP3.LUT P0, PT, PT, PT, PT, 0x80, 0x0 ;  /* 0x000000000000781c */ /* 0x000fe20003f0f070 */
[----:B------:R-:W-:Y:S01]  /*286f0*/  UMOV UR6, 0x0 ;  /* 0x0000000000067882 */ /* 0x000fe20000000000 */
[----:B------:R-:W-:-:S11]  /*28700*/  UMOV UR7, 0x14f00000 ;  /* 0x14f0000000077882 */ /* 0x000fd60000000000 */
.L_x_779:
        /* <DEDUP_REMOVED lines=15> */
.L_x_780:
        /* <DEDUP_REMOVED lines=11> */
[----:B------:R-:W-:Y:S01]  /*288b0*/  UMOV UR6, 0x0 ;  /* 0x0000000000067882 */ /* 0x000fe20000000000 */
[----:B------:R-:W-:Y:S01]  /*288c0*/  PLOP3.LUT P0, PT, PT, PT, PT, 0x80, 0x0 ;  /* 0x000000000000781c */ /* 0x000fe20003f0f070 */
[----:B------:R-:W-:Y:S01]  /*288d0*/  UMOV UR7, 0x14f00000 ;  /* 0x14f0000000077882 */ /* 0x000fe20000000000 */
[----:B------:R-:W-:-:S11]  /*288e0*/  IADD3 R3, R3, 0x7c00, RZ ;  /* 0x00007c0003037810 */ /* 0x000fd60007ffe0ff */
.L_x_781:
        /* <DEDUP_REMOVED lines=12> */
.L_x_763:
[----:B------:R-:W-:Y:S05]  /*289b0*/  BSYNC B1 ;  /* 0x0000000000017941 */ /* 0x000fea0003800000 */
.L_x_762:
[----:B0-----:R-:W2:Y:S01]  /*289c0*/  LDL.LU R0, [R1+0x48] ;  /* 0x0000480001007983 */ /* 0x001ea20000300800 */
[----:B------:R-:W-:-:S03]  /*289d0*/  MOV R19, R8 ;  /* 0x0000000800137202 */ /* 0x000fc60000000f00 */
[----:B------:R0:W-:Y:S02]  /*289e0*/  STL [R1+0x18], R10 ;  /* 0x0000180a01007387 */ /* 0x0001e40000100800 */
[----:B0-2---:R-:W-:-:S07]  /*289f0*/  VIADD R0, R0, 0xfffffffd ;  /* 0xfffffffd00007836 */ /* 0x005fce0000000000 */
.L_x_761:
[----:B------:R-:W-:Y:S05]  /*28a00*/  BSYNC B2 ;  /* 0x0000000000027941 */ /* 0x000fea0003800000 */
.L_x_760:
[----:B------:R-:W-:Y:S01]  /*28a10*/  VIADD R9, R9, 0xfffffffe ;  /* 0xfffffffe09097836 */ /* 0x000fe20000000000 */
[----:B------:R-:W-:-:S04]  /*28a20*/  LOP3.LUT R7, RZ, R7, RZ, 0x33, !PT ;  /* 0x00000007ff077212 */ /* 0x000fc800078e33ff */
[----:B------:R-:W-:-:S13]  /*28a30*/  ISETP.NE.AND P0, PT, R9, R7, PT ;  /* 0x000000070900720c */ /* 0x000fda0003f05270 */
[----:B------:R-:W-:Y:S05]  /*28a40*/  @!P0 BRA `(.L_x_759) ;  /* 0x0000001800d88947 */ /* 0x000fea0003800000 */
[----:B------:R-:W-:-:S07]  /*28a50*/  IMAD.MOV.U32 R9, RZ, RZ, R17 ;  /* 0x000000ffff097224 */ /* 0x000fce00078e0011 */
.L_x_822:
[----:B------:R-:W2:Y:S04]  /*28a60*/  LDL R3, [R1+0x10] ;  /* 0x0000100001037983 */ /* 0x000ea80000100800 */
[----:B------:R-:W3:Y:S01]  /*28a70*/  LDL R2, [R1+0x18] ;  /* 0x0000180001027983 */ /* 0x000ee20000100800 */
[----:B------:R-:W-:Y:S01]  /*28a80*/  IADD3 R4, R19, 0x1, RZ ;  /* 0x0000000113047810 */ /* 0x000fe20007ffe0ff */
[----:B------:R-:W-:Y:S05]  /*28a90*/  YIELD ;  /* 0x0000000000007946 */ /* 0x000fea0003800000 */
[----:B------:R-:W-:Y:S01]  /*28aa0*/  ISETP.NE.AND P0, PT, R4, 0x2, PT ;  /* 0x000000020400780c */ /* 0x000fe20003f05270 */
[----:B------:R-:W-:Y:S03]  /*28ab0*/  BSSY B1, `(.L_x_782) ;  /* 0x00000d3000017945 */ /* 0x000fe60003800000 */
[----:B------:R-:W-:-:S02]  /*28ac0*/  SEL R5, RZ, 0x1, P0 ;  /* 0x00000001ff057807 */ /* 0x000fc40000000000 */
[----:B------:R-:W-:Y:S02]  /*28ad0*/  SEL R4, R4, RZ, P0 ;  /* 0x000000ff04047207 */ /* 0x000fe40000000000 */
[----:B--2---:R-:W-:Y:S02]  /*28ae0*/  LOP3.LUT P1, RZ, R3, 0x4, RZ, 0xc0, !PT ;  /* 0x0000000403ff7812 */ /* 0x004fe4000782c0ff */
        /* <DEDUP_REMOVED lines=17> */
[----:B------:R-:W-:Y:S02]  /*28c00*/  IADD3 R6, -R2, RZ, RZ ;  /* 0x000000ff02067210 */ /* 0x000fe40007ffe1ff */
[----:B------:R-:W-:-:S03]  /*28c10*/  SHF.R.S32.HI R3, RZ, 0x1f, R2 ;  /* 0x0000001fff037819 */ /* 0x000fc60000011402 */
        /* <DEDUP_REMOVED lines=8> */
.L_x_784:
[----:B------:R-:W-:Y:S01]  /*28ca0*/  IMAD R3, R4, 0x8, R18 ;  /* 0x0000000804037824 */ /* 0x000fe200078e0212 */
[----:B------:R-:W-:Y:S01]  /*28cb0*/  SHF.L.U32 R2, R5, 0x1f, RZ ;  /* 0x0000001f05027819 */ /* 0x000fe200000006ff */
[----:B------:R-:W-:Y:S03]  /*28cc0*/  BSSY B2, `(.L_x_785) ;  /* 0x0000003000027945 */ /* 0x000fe60003800000 */
[----:B------:R-:W1:Y:S02]  /*28cd0*/  SYNCS.PHASECHK.TRANS64.TRYWAIT P0, [R3+URZ+0x38840], R2 ;  /* 0x03884002030075a7 */ /* 0x000e64000800017f */
[----:B-1----:R-:W-:Y:S05]  /*28ce0*/  @!P0 BRA `(.L_x_786) ;  /* 0x0000004800988947 */ /* 0x002fea0003800000 */
.L_x_913:
[----:B------:R-:W-:Y:S05]  /*28cf0*/  BSYNC B2 ;  /* 0x0000000000027941 */ /* 0x000fea0003800000 */
.L_x_785:
[----:B------:R-:W2:Y:S01]  /*28d00*/  S2R R7, SR_TID.X ;  /* 0x0000000000077919 */ /* 0x000ea20000002100 */
[----:B------:R-:W-:Y:S01]  /*28d10*/  BSSY B2, `(.L_x_787) ;  /* 0x000000a000027945 */ /* 0x000fe20003800000 */
[----:B--2---:R-:W-:-:S04]  /*28d20*/  LOP3.LUT R7, R7, 0x7f, RZ, 0xc0, !PT ;  /* 0x0000007f07077812 */ /* 0x004fc800078ec0ff */
[----:B------:R-:W-:-:S13]  /*28d30*/  ISETP.NE.AND P0, PT, R7, RZ, PT ;  /* 0x000000ff0700720c */ /* 0x000fda0003f05270 */
[----:B------:R-:W-:Y:S05]  /*28d40*/  @P0 BRA `(.L_x_788) ;  /* 0x0000000000180947 */ /* 0x000fea0003800000 */
[----:B------:R-:W2:Y:S01]  /*28d50*/  LDL R7, [R1+0x10] ;  /* 0x0000100001077983 */ /* 0x000ea20000100800 */
[----:B-1----:R-:W-:-:S04]  /*28d60*/  MOV R2, 0xa000 ;  /* 0x0000a00000027802 */ /* 0x002fc80000000f00 */
[----:B------:R3:W-:Y:S01]  /*28d70*/  SYNCS.ARRIVE.TRANS64 RZ, [R3+URZ+0x38830], R2 ;  /* 0x0388300203ff79a7 */ /* 0x0007e2000800003f */
[----:B--2---:R-:W-:-:S13]  /*28d80*/  LOP3.LUT P1, RZ, R7, 0x1, RZ, 0xc0, !PT ;  /* 0x0000000107ff7812 */ /* 0x004fda000782c0ff */
[----:B---3--:R-:W-:Y:S05]  /*28d90*/  @!P1 BRA `(.L_x_788) ;  /* 0x0000000000049947 */ /* 0x008fea0003800000 */
[----:B------:R-:W-:Y:S01]  /*28da0*/  BPT.TRAP 0x1 ;  /* 0x000000040000795c */ /* 0x000fe20000300000 */
.L_x_788:
[----:B------:R-:W-:Y:S05]  /*28db0*/  BSYNC B2 ;  /* 0x0000000000027941 */ /* 0x000fea0003800000 */
.L_x_787:
[----:B-1----:R-:W2:Y:S01]  /*28dc0*/  LDL R2, [R1+0x1c] ;  /* 0x00001c0001027983 */ /* 0x002ea20000100800 */
[----:B------:R-:W-:Y:S01]  /*28dd0*/  IMAD.MOV.U32 R10, RZ, RZ, RZ ;  /* 0x000000ffff0a7224 */ /* 0x000fe200078e00ff */
[----:B------:R-:W-:Y:S01]  /*28de0*/  UIADD3 UR4, UP0, UR38, 0x370, URZ ;  /* 0x0000037026047890 */ /* 0x000fe2000ff1e03f */
[----:B------:R-:W-:Y:S01]  /*28df0*/  IMAD R7, R4, 0xa000, R18 ;  /* 0x0000a00004077824 */ /* 0x000fe200078e0212 */
[----:B------:R-:W-:Y:S01]  /*28e00*/  PLOP3.LUT P0, PT, PT, PT, PT, 0x80, 0x0 ;  /* 0x000000000000781c */ /* 0x000fe20003f0f070 */
[----:B------:R-:W-:Y:S01]  /*28e10*/  VIADD R3, R3, 0x38830 ;  /* 0x0003883003037836 */ /* 0x000fe20000000000 */
[----:B------:R-:W-:Y:S01]  /*28e20*/  R2UR UR10, R10 ;  /* 0x000000000a0a72ca */ /* 0x000fe200000e0000 */
[----:B------:R-:W-:Y:S01]  /*28e30*/  UIADD3.X UR5, URZ, UR39, URZ, UP0, !UPT ;  /* 0x000000273f057290 */ /* 0x000fe200087fe43f */
[----:B0-----:R-:W-:Y:S01]  /*28e40*/  IADD3 R8, R7, 0x24400, RZ ;  /* 0x0002440007087810 */ /* 0x001fe20007ffe0ff */
[----:B------:R-:W-:Y:S01]  /*28e50*/  UMOV UR6, 0x0 ;  /* 0x0000000000067882 */ /* 0x000fe20000000000 */
[----:B------:R-:W-:Y:S01]  /*28e60*/  UMOV UR7, 0x14f00000 ;  /* 0x14f0000000077882 */ /* 0x000fe20000000000 */
[----:B--2---:R-:W-:-:S10]  /*28e70*/  IMAD R2, R6, 0x50, R2 ;  /* 0x0000005006027824 */ /* 0x004fd400078e0202 */
.L_x_789:
        /* <DEDUP_REMOVED lines=16> */
.L_x_790:
        /* <DEDUP_REMOVED lines=16> */
.L_x_791:
        /* <DEDUP_REMOVED lines=16> */
.L_x_792:
        /* <DEDUP_REMOVED lines=16> */
.L_x_914:
[----:B------:R-:W-:Y:S05]  /*29280*/  BSYNC B2 ;  /* 0x0000000000027941 */ /* 0x000fea0003800000 */
.L_x_793:
        /* <DEDUP_REMOVED lines=10> */
.L_x_795:
[----:B------:R-:W2:Y:S01]  /*29330*/  LDL R3, [R1+0x10] ;  /* 0x0000100001037983 */ /* 0x000ea20000100800 */
[----:B------:R-:W-:Y:S01]  /*29340*/  BSSY B2, `(.L_x_796) ;  /* 0x0000004000027945 */ /* 0x000fe20003800000 */
[----:B--2---:R-:W-:-:S13]  /*29350*/  LOP3.LUT P0, RZ, R3, 0x8, RZ, 0xc0, !PT ;  /* 0x0000000803ff7812 */ /* 0x004fda000780c0ff */
[----:B------:R-:W-:Y:S05]  /*29360*/  @P0 BRA `(.L_x_797) ;  /* 0x0000000000040947 */ /* 0x000fea0003800000 */
[----:B------:R-:W-:Y:S01]  /*29370*/  BPT.TRAP 0x1 ;  /* 0x000000040000795c */ /* 0x000fe20000300000 */
.L_x_797:
[----:B------:R-:W-:Y:S05]  /*29380*/  BSYNC B2 ;  /* 0x0000000000027941 */ /* 0x000fea0003800000 */
.L_x_796:
[----:B------:R-:W2:Y:S04]  /*29390*/  LDL R7, [R1+0x1c] ;  /* 0x00001c0001077983 */ /* 0x000ea80000100800 */
[----:B------:R-:W2:Y:S01]  /*293a0*/  LDL.LU R3, [R1+0x8] ;  /* 0x0000080001037983 */ /* 0x000ea20000300800 */
[----:B------:R-:W-:Y:S01]  /*293b0*/  R2UR UR10, R10 ;  /* 0x000000000a0a72ca */ /* 0x000fe200000e0000 */
[----:B------:R-:W-:Y:S01]  /*293c0*/  IMAD R19, R19, 0xa000, R18 ;  /* 0x0000a00013137824 */ /* 0x000fe200078e0212 */
[----:B------:R-:W-:Y:S01]  /*293d0*/  UIADD3 UR4, UP0, UR38, 0x470, URZ ;  /* 0x0000047026047890 */ /* 0x000fe2000ff1e03f */
[----:B------:R-:W-:Y:S01]  /*293e0*/  PLOP3.LUT P0, PT, PT, PT, PT, 0x80, 0x0 ;  /* 0x000000000000781c */ /* 0x000fe20003f0f070 */
[----:B------:R-:W-:Y:S01]  /*293f0*/  UMOV UR6, 0x0 ;  /* 0x0000000000067882 */ /* 0x000fe20000000000 */
[----:B------:R-:W-:Y:S01]  /*29400*/  IADD3 R2, R2, 0x38850, RZ ;  /* 0x0003885002027810 */ /* 0x000fe20007ffe0ff */
[----:B------:R-:W-:Y:S01]  /*29410*/  UIADD3.X UR5, URZ, UR39, URZ, UP0, !UPT ;  /* 0x000000273f057290 */ /* 0x000fe200087fe43f */
[----:B------:R-:W-:Y:S01]  /*29420*/  UMOV UR7, 0x14f00000 ;  /* 0x14f0000000077882 */ /* 0x000fe20000000000 */
[----:B--2---:R-:W-:-:S02]  /*29430*/  IMAD R3, R3, 0x50, R7 ;  /* 0x0000005003037824 */ /* 0x004fc400078e0207 */
[----:B------:R-:W-:-:S08]  /*29440*/  VIADD R7, R19, 0x400 ;  /* 0x0000040013077836 */ /* 0x000fd00000000000 */
.L_x_798:
        /* <DEDUP_REMOVED lines=15> */
.L_x_799:
        /* <DEDUP_REMOVED lines=15> */
.L_x_800:
        /* <DEDUP_REMOVED lines=15> */
.L_x_801:
        /* <DEDUP_REMOVED lines=12> */
.L_x_783:
[----:B------:R-:W-:Y:S05]  /*297e0*/  BSYNC B1 ;  /* 0x0000000000017941 */ /* 0x000fea0003800000 */
.L_x_782:
[----:B------:R-:W2:Y:S01]  /*297f0*/  LDL R2, [R1+0x10] ;  /* 0x0000100001027983 */ /* 0x000ea20000100800 */
[----:B------:R-:W-:Y:S01]  /*29800*/  IADD3 R19, R4, 0x1, RZ ;  /* 0x0000000104137810 */ /* 0x000fe20007ffe0ff */
[----:B------:R-:W-:Y:S01]  /*29810*/  BSSY B1, `(.L_x_802) ;  /* 0x00000d5000017945 */ /* 0x000fe20003800000 */
[----:B0-----:R-:W-:Y:S02]  /*29820*/  VIADD R6, R0, 0xffffffff ;  /* 0xffffffff00067836 */ /* 0x001fe40000000000 */
[----:B------:R-:W-:-:S04]  /*29830*/  ISETP.NE.AND P0, PT, R19, 0x2, PT ;  /* 0x000000021300780c */ /* 0x000fc80003f05270 */
[----:B------:R-:W-:Y:S02]  /*29840*/  SEL R19, R19, RZ, P0 ;  /* 0x000000ff13137207 */ /* 0x000fe40000000000 */
[----:B--2---:R-:W-:Y:S02]  /*29850*/  LOP3.LUT P1, RZ, R2, 0x4, RZ, 0xc0, !PT ;  /* 0x0000000402ff7812 */ /* 0x004fe4000782c0ff */
        /* <DEDUP_REMOVED lines=16> */
[----:B-1----:R-:W-:Y:S01]  /*29960*/  @P0 IMAD.HI.U32 R7, R6, R2, RZ ;  /* 0x0000000206070227 */ /* 0x002fe200078e00ff */
[----:B------:R-:W-:-:S04]  /*29970*/  MOV R2, R6 ;  /* 0x0000000600027202 */ /* 0x000fc80000000f00 */
        /* <DEDUP_REMOVED lines=11> */
.L_x_804:
[----:B------:R-:W-:Y:S01]  /*29a30*/  LEA R3, R19, R18, 0x3 ;  /* 0x0000001213037211 */ /* 0x000fe200078e18ff */
[----:B------:R-:W-:Y:S01]  /*29a40*/  BSSY B2, `(.L_x_805) ;  /* 0x0000004000027945 */ /* 0x000fe20003800000 */
[----:B------:R-:W-:-:S04]  /*29a50*/  SHF.L.U32 R2, R10, 0x1f, RZ ;  /* 0x0000001f0a027819 */ /* 0x000fc800000006ff */
[----:B------:R-:W2:Y:S02]  /*29a60*/  SYNCS.PHASECHK.TRANS64.TRYWAIT P0, [R3+URZ+0x38840], R2 ;  /* 0x03884002030075a7 */ /* 0x000ea4000800017f */
[----:B--2---:R-:W-:Y:S05]  /*29a70*/  @!P0 BRA `(.L_x_806) ;  /* 0x0000003c005c8947 */ /* 0x004fea0003800000 */
.L_x_915:
[----:B------:R-:W-:Y:S05]  /*29a80*/  BSYNC B2 ;  /* 0x0000000000027941 */ /* 0x000fea0003800000 */
.L_x_805:
[----:B-1----:R-:W1:Y:S01]  /*29a90*/  S2R R8, SR_TID.X ;  /* 0x0000000000087919 */ /* 0x002e620000002100 */
[----:B------:R-:W-:Y:S01]  /*29aa0*/  BSSY B2, `(.L_x_807) ;  /* 0x000000a000027945 */ /* 0x000fe20003800000 */
[----:B-1----:R-:W-:-:S04]  /*29ab0*/  LOP3.LUT R8, R8, 0x7f, RZ, 0xc0, !PT ;  /* 0x0000007f08087812 */ /* 0x002fc800078ec0ff */
[----:B------:R-:W-:-:S13]  /*29ac0*/  ISETP.NE.AND P0, PT, R8, RZ, PT ;  /* 0x000000ff0800720c */ /* 0x000fda0003f05270 */
[----:B------:R-:W-:Y:S05]  /*29ad0*/  @P0 BRA `(.L_x_808) ;  /* 0x0000000000180947 */ /* 0x000fea0003800000 */
[----:B------:R-:W3:Y:S01]  /*29ae0*/  LDL R8, [R1+0x10] ;  /* 0x0000100001087983 */ /* 0x000ee20000100800 */
[----:B--2---:R-:W-:-:S04]  /*29af0*/  IMAD.MOV.U32 R2, RZ, RZ, 0xa000 ;  /* 0x0000a000ff027424 */ /* 0x004fc800078e00ff */
[----:B------:R1:W-:Y:S01]  /*29b00*/  SYNCS.ARRIVE.TRANS64 RZ, [R3+URZ+0x38830], R2 ;  /* 0x0388300203ff79a7 */ /* 0x0003e2000800003f */
[----:B---3--:R-:W-:-:S13]  /*29b10*/  LOP3.LUT P1, RZ, R8, 0x1, RZ, 0xc0, !PT ;  /* 0x0000000108ff7812 */ /* 0x008fda000782c0ff */
[----:B-1----:R-:W-:Y:S05]  /*29b20*/  @!P1 BRA `(.L_x_808) ;  /* 0x0000000000049947 */ /* 0x002fea0003800000 */
[----:B------:R-:W-:Y:S01]  /*29b30*/  BPT.TRAP 0x1 ;  /* 0x000000040000795c */ /* 0x000fe20000300000 */
.L_x_808:
[----:B------:R-:W-:Y:S05]  /*29b40*/  BSYNC B2 ;  /* 0x0000000000027941 */ /* 0x000fea0003800000 */
.L_x_807:
[----:B--2---:R-:W2:Y:S01]  /*29b50*/  LDL R2, [R1+0x1c] ;  /* 0x00001c0001027983 */ /* 0x004ea20000100800 */
[----:B------:R-:W-:Y:S01]  /*29b60*/  IMAD.MOV.U32 R11, RZ, RZ, RZ ;  /* 0x000000ffff0b7224 */ /* 0x000fe200078e00ff */
[----:B------:R-:W-:Y:S01]  /*29b70*/  UIADD3 UR4, UP0, UR38, 0x370, URZ ;  /* 0x0000037026047890 */ /* 0x000fe2000ff1e03f */
[----:B------:R-:W-:Y:S01]  /*29b80*/  IMAD R8, R19, 0xa000, R18 ;  /* 0x0000a00013087824 */ /* 0x000fe200078e0212 */
[----:B------:R-:W-:Y:S01]  /*29b90*/  PLOP3.LUT P0, PT, PT, PT, PT, 0x80, 0x0 ;  /* 0x000000000000781c */ /* 0x000fe20003f0f070 */
[----:B------:R-:W-:Y:S01]  /*29ba0*/  UMOV UR6, 0x0 ;  /* 0x0000000000067882 */ /* 0x000fe20000000000 */
[----:B------:R-:W-:Y:S01]  /*29bb0*/  R2UR UR10, R11 ;  /* 0x000000000b0a72ca */ /* 0x000fe200000e0000 */
[----:B0-----:R-:W-:Y:S01]  /*29bc0*/  VIADD R10, R8, 0x24400 ;  /* 0x00024400080a7836 */ /* 0x001fe20000000000 */
[----:B------:R-:W-:Y:S01]  /*29bd0*/  IADD3 R3, R3, 0x38830, RZ ;  /* 0x0003883003037810 */ /* 0x000fe20007ffe0ff */
[----:B------:R-:W-:Y:S01]  /*29be0*/  UIADD3.X UR5, URZ, UR39, URZ, UP0, !UPT ;  /* 0x000000273f057290 */ /* 0x000fe200087fe43f */
[----:B------:R-:W-:Y:S01]  /*29bf0*/  UMOV UR7, 0x14f00000 ;  /* 0x14f0000000077882 */ /* 0x000fe20000000000 */
[----:B--2---:R-:W-:-:S10]  /*29c00*/  IMAD R2, R7, 0x50, R2 ;  /* 0x0000005007027824 */ /* 0x004fd400078e0202 */
.L_x_809:
        /* <DEDUP_REMOVED lines=16> */
.L_x_810:
        /* <DEDUP_REMOVED lines=16> */
.L_x_811:
        /* <DEDUP_REMOVED lines=16> */
.L_x_812:
        /* <DEDUP_REMOVED lines=15> */
.L_x_916:
[----:B------:R-:W-:Y:S05]  /*2a000*/  BSYNC B2 ;  /* 0x0000000000027941 */ /* 0x000fea0003800000 */
.L_x_813:
[----:B------:R-:W1:Y:S01]  /*2a010*/  S2R R3, SR_TID.X ;  /* 0x0000000000037919 */ /* 0x000e620000002100 */
[----:B------:R-:W-:-:S04]  /*2a020*/  UPRMT UR4, UR37, 0x9910, URZ ;  /* 0x0000991025047896 */ /* 0x000fc8000800003f */
[----:B------:R-:W-:Y:S01]  /*2a030*/  UISETP.NE.AND UP0, UPT, UR4, 0x2, UPT ;  /* 0x000000020400788c */ /* 0x000fe2000bf05270 */
[----:B-1----:R-:W-:-:S04]  /*2a040*/  LOP3.LUT R3, R3, 0x7f, RZ, 0xc0, !PT ;  /* 0x0000007f03037812 */ /* 0x002fc800078ec0ff */
[----:B------:R-:W-:-:S13]  /*2a050*/  ISETP.NE.AND P0, PT, R3, RZ, PT ;  /* 0x000000ff0300720c */ /* 0x000fda0003f05270 */
[----:B------:R-:W-:-:S04]  /*2a060*/  @!P0 MOV R3, 0xa000 ;  /* 0x0000a00000038802 */ /* 0x000fc80000000f00 */
[----:B------:R1:W-:Y:S01]  /*2a070*/  @!P0 SYNCS.ARRIVE.TRANS64 RZ, [R2+URZ+0x38850], R3 ;  /* 0x0388500302ff89a7 */ /* 0x0003e2000800003f */
[----:B------:R-:W-:-:S13]  /*2a080*/  PLOP3.LUT P0, PT, PT, PT, UP0, 0x80, 0x0 ;  /* 0x000000000000781c */ /* 0x000fda0003f0f008 */
[----:B-1----:R-:W-:Y:S05]  /*2a090*/  @P0 BRA `(.L_x_815) ;  /* 0x0000000000040947 */ /* 0x002fea0003800000 */
[----:B------:R-:W-:Y:S01]  /*2a0a0*/  BPT.TRAP 0x1 ;  /* 0x000000040000795c */ /* 0x000fe20000300000 */
.L_x_815:
[----:B------:R-:W2:Y:S01]  /*2a0b0*/  LDL R3, [R1+0x10] ;  /* 0x0000100001037983 */ /* 0x000ea20000100800 */
[----:B------:R-:W-:Y:S01]  /*2a0c0*/  BSSY B2, `(.L_x_816) ;  /* 0x0000004000027945 */ /* 0x000fe20003800000 */
[----:B--2---:R-:W-:-:S13]  /*2a0d0*/  LOP3.LUT P0, RZ, R3, 0x8, RZ, 0xc0, !PT ;  /* 0x0000000803ff7812 */ /* 0x004fda000780c0ff */
[----:B------:R-:W-:Y:S05]  /*2a0e0*/  @P0 BRA `(.L_x_817) ;  /* 0x0000000000040947 */ /* 0x000fea0003800000 */
[----:B------:R-:W-:Y:S01]  /*2a0f0*/  BPT.TRAP 0x1 ;  /* 0x000000040000795c */ /* 0x000fe20000300000 */
.L_x_817:
[----:B------:R-:W-:Y:S05]  /*2a100*/  BSYNC B2 ;  /* 0x0000000000027941 */ /* 0x000fea0003800000 */
.L_x_816:
[----:B0-----:R-:W2:Y:S04]  /*2a110*/  LDL R5, [R1+0x1c] ;  /* 0x00001c0001057983 */ /* 0x001ea80000100800 */
        /* <DEDUP_REMOVED lines=9> */
[----:B--2---:R-:W-:-:S02]  /*2a1b0*/  IMAD R3, R3, 0x50, R5 ;  /* 0x0000005003037824 */ /* 0x004fc400078e0205 */
[----:B------:R-:W-:-:S08]  /*2a1c0*/  VIADD R5, R4, 0x400 ;  /* 0x0000040004057836 */ /* 0x000fd00000000000 */
.L_x_818:
        /* <DEDUP_REMOVED lines=15> */
.L_x_819:
        /* <DEDUP_REMOVED lines=15> */
.L_x_820:
        /* <DEDUP_REMOVED lines=15> */
.L_x_821:
        /* <DEDUP_REMOVED lines=11> */
[----:B------:R-:W-:-:S07]  /*2a550*/  MOV R17, R9 ;  /* 0x0000000900117202 */ /* 0x000fce0000000f00 */
.L_x_803:
[----:B------:R-:W-:Y:S05]  /*2a560*/  BSYNC B1 ;  /* 0x0000000000017941 */ /* 0x000fea0003800000 */
.L_x_802:
[----:B------:R-:W2:Y:S01]  /*2a570*/  LDL R2, [R1+0x34] ;  /* 0x0000340001027983 */ /* 0x000ea20000100800 */
[----:B------:R-:W-:Y:S01]  /*2a580*/  VIADD R0, R0, 0xfffffffe ;  /* 0xfffffffe00007836 */ /* 0x000fe20000000000 */
[----:B--2---:R-:W-:-:S13]  /*2a590*/  ISETP.GT.AND P0, PT, R6, R2, PT ;  /* 0x000000020600720c */ /* 0x004fda0003f04270 */
[----:B------:R-:W-:Y:S05]  /*2a5a0*/  @P0 BRA `(.L_x_822) ;  /* 0xffffffe4002c0947 */ /* 0x000fea000383ffff */
.L_x_759:
[----:B------:R-:W-:Y:S05]  /*2a5b0*/  BSYNC B0 ;  /* 0x0000000000007941 */ /* 0x000fea0003800000 */
.L_x_758:
        /* <DEDUP_REMOVED lines=19> */
.L_x_824:
[----:B------:R-:W-:Y:S05]  /*2a6f0*/  BSYNC B0 ;  /* 0x0000000000007941 */ /* 0x000fea0003800000 */
.L_x_823:
[----:B--2---:R-:W2:Y:S01]  /*2a700*/  LDL R0, [R1+0x10] ;  /* 0x0000100001007983 */ /* 0x004ea20000100800 */
[----:B------:R-:W-:Y:S01]  /*2a710*/  BSSY B0, `(.L_x_825) ;  /* 0x000005d000007945 */ /* 0x000fe20003800000 */
[----:B--2---:R-:W-:-:S13]  /*2a720*/  LOP3.LUT P0, RZ, R0, 0x4, RZ, 0xc0, !PT ;  /* 0x0000000400ff7812 */ /* 0x004fda000780c0ff */
[----:B------:R-:W-:Y:S05]  /*2a730*/  @!P0 BRA `(.L_x_826) ;  /* 0x0000000400688947 */ /* 0x000fea0003800000 */
[----:B------:R-:W2:Y:S01]  /*2a740*/  LDL R2, [R1+0x18] ;  /* 0x0000180001027983 */ /* 0x000ea20000100800 */
[----:B------:R-:W-:Y:S01]  /*2a750*/  IMAD R0, R19, 0x8, R18 ;  /* 0x0000000813007824 */ /* 0x000fe200078e0212 */
[----:B------:R-:W-:Y:S01]  /*2a760*/  BSSY B1, `(.L_x_827) ;  /* 0x0000004000017945 */ /* 0x000fe20003800000 */
[----:B--2---:R-:W-:-:S04]  /*2a770*/  SHF.L.U32 R2, R2, 0x1f, RZ ;  /* 0x0000001f02027819 */ /* 0x004fc800000006ff */
[----:B------:R-:W2:Y:S02]  /*2a780*/  SYNCS.PHASECHK.TRANS64.TRYWAIT P0, [R0+URZ+0x38860], R2 ;  /* 0x03886002000075a7 */ /* 0x000ea4000800017f */
[----:B--2---:R-:W-:Y:S05]  /*2a790*/  @!P0 BRA `(.L_x_828) ;  /* 0x00000030003c8947 */ /* 0x004fea0003800000 */
.L_x_917:
[----:B------:R-:W-:Y:S05]  /*2a7a0*/  BSYNC B1 ;  /* 0x0000000000017941 */ /* 0x000fea0003800000 */
.L_x_827:
[----:B------:R-:W3:Y:S01]  /*2a7b0*/  S2R R3, SR_TID.X ;  /* 0x0000000000037919 */ /* 0x000ee20000002100 */
[----:B------:R-:W-:-:S04]  /*2a7c0*/  UPRMT UR4, UR37, 0x9910, URZ ;  /* 0x0000991025047896 */ /* 0x000fc8000800003f */
[----:B------:R-:W-:Y:S01]  /*2a7d0*/  UISETP.NE.AND UP0, UPT, UR4, 0x2, UPT ;  /* 0x000000020400788c */ /* 0x000fe2000bf05270 */
[----:B---3--:R-:W-:-:S04]  /*2a7e0*/  LOP3.LUT R3, R3, 0x7f, RZ, 0xc0, !PT ;  /* 0x0000007f03037812 */ /* 0x008fc800078ec0ff */
[----:B------:R-:W-:-:S13]  /*2a7f0*/  ISETP.NE.AND P0, PT, R3, RZ, PT ;  /* 0x000000ff0300720c */ /* 0x000fda0003f05270 */
[----:B--2---:R-:W-:-:S04]  /*2a800*/  @!P0 MOV R2, 0xa000 ;  /* 0x0000a00000028802 */ /* 0x004fc80000000f00 */
[----:B------:R2:W-:Y:S01]  /*2a810*/  @!P0 SYNCS.ARRIVE.TRANS64 RZ, [R0+URZ+0x38850], R2 ;  /* 0x0388500200ff89a7 */ /* 0x0005e2000800003f */
[----:B------:R-:W-:-:S13]  /*2a820*/  PLOP3.LUT P0, PT, PT, PT, UP0, 0x80, 0x0 ;  /* 0x000000000000781c */ /* 0x000fda0003f0f008 */
[----:B--2---:R-:W-:Y:S05]  /*2a830*/  @P0 BRA `(.L_x_829) ;  /* 0x0000000000040947 */ /* 0x004fea0003800000 */
[----:B------:R-:W-:Y:S01]  /*2a840*/  BPT.TRAP 0x1 ;  /* 0x000000040000795c */ /* 0x000fe20000300000 */
.L_x_829:
[----:B------:R-:W2:Y:S01]  /*2a850*/  LDL R2, [R1+0x10] ;  /* 0x0000100001027983 */ /* 0x000ea20000100800 */
[----:B------:R-:W-:Y:S01]  /*2a860*/  BSSY B1, `(.L_x_830) ;  /* 0x0000004000017945 */ /* 0x000fe20003800000 */
[----:B--2---:R-:W-:-:S13]  /*2a870*/  LOP3.LUT P0, RZ, R2, 0x8, RZ, 0xc0, !PT ;  /* 0x0000000802ff7812 */ /* 0x004fda000780c0ff */
[----:B------:R-:W-:Y:S05]  /*2a880*/  @P0 BRA `(.L_x_831) ;  /* 0x0000000000040947 */ /* 0x000fea0003800000 */
[----:B------:R-:W-:Y:S01]  /*2a890*/  BPT.TRAP 0x1 ;  /* 0x000000040000795c */ /* 0x000fe20000300000 */
.L_x_831:
[----:B------:R-:W-:Y:S05]  /*2a8a0*/  BSYNC B1 ;  /* 0x0000000000017941 */ /* 0x000fea0003800000 */
.L_x_830:
[----:B------:R-:W2:Y:S04]  /*2a8b0*/  LDL.LU R3, [R1+0x1c] ;  /* 0x00001c0001037983 */ /* 0x000ea80000300800 */
[----:B------:R-:W2:Y:S01]  /*2a8c0*/  LDL.LU R2, [R1+0x8] ;  /* 0x0000080001027983 */ /* 0x000ea20000300800 */
[----:B------:R-:W-:Y:S01]  /*2a8d0*/  UIADD3 UR4, UP0, UR38, 0x470, URZ ;  /* 0x0000047026047890 */ /* 0x000fe2000ff1e03f */
[----:B------:R-:W-:Y:S01]  /*2a8e0*/  PLOP3.LUT P0, PT, PT, PT, PT, 0x80, 0x0 ;  /* 0x000000000000781c */ /* 0x000fe20003f0f070 */
[----:B------:R-:W-:Y:S01]  /*2a8f0*/  VIADD R0, R0, 0x38850 ;  /* 0x0003885000007836 */ /* 0x000fe20000000000 */
[----:B------:R-:W-:Y:S01]  /*2a900*/  UMOV UR6, 0x0 ;  /* 0x0000000000067882 */ /* 0x000fe20000000000 */
[----:B------:R-:W-:Y:S01]  /*2a910*/  UIADD3.X UR5, URZ, UR39, URZ, UP0, !UPT ;  /* 0x000000273f057290 */ /* 0x000fe200087fe43f */
[----:B------:R-:W-:Y:S01]  /*2a920*/  UMOV UR7, 0x14f00000 ;  /* 0x14f0000000077882 */ /* 0x000fe20000000000 */
[----:B------:R-:W-:Y:S01]  /*2a930*/  UMOV UR10, URZ ;  /* 0x0000003f000a7c82 */ /* 0x000fe20008000000 */
[----:B--2---:R-:W-:-:S02]  /*2a940*/  IMAD R3, R2, 0x50, R3 ;  /* 0x0000005002037824 */ /* 0x004fc400078e0203 */
[----:B------:R-:W-:-:S04]  /*2a950*/  IMAD R2, R19, 0xa000, R18 ;  /* 0x0000a00013027824 */ /* 0x000fc800078e0212 */
[----:B------:R-:W-:-:S07]  /*2a960*/  VIADD R4, R2, 0x400 ;  /* 0x0000040002047836 */ /* 0x000fce0000000000 */
.L_x_832:
        /* <DEDUP_REMOVED lines=11> */
[----:B------:R-:W-:Y:S01]  /*2aa20*/  UMOV UR6, 0x0 ;  /* 0x0000000000067882 */ /* 0x000fe20000000000 */
[----:B------:R-:W-:Y:S01]  /*2aa30*/  IADD3 R4, R2, 0x2c00, RZ ;  /* 0x00002c0002047810 */ /* 0x000fe20007ffe0ff */
[----:B------:R-:W-:Y:S01]  /*2aa40*/  UMOV UR7, 0x14f00000 ;  /* 0x14f0000000077882 */ /* 0x000fe20000000000 */
[----:B------:R-:W-:-:S09]  /*2aa50*/  UMOV UR10, 0x40 ;  /* 0x00000040000a7882 */ /* 0x000fd20000000000 */
.L_x_833:
        /* <DEDUP_REMOVED lines=15> */
.L_x_834:
        /* <DEDUP_REMOVED lines=15> */
.L_x_835:
        /* <DEDUP_REMOVED lines=10> */
.L_x_826:
[----:B------:R-:W-:Y:S05]  /*2ace0*/  BSYNC B0 ;  /* 0x0000000000007941 */ /* 0x000fea0003800000 */
.L_x_825:
[----:B------:R-:W2:Y:S01]  /*2acf0*/  LDL.LU R4, [R1+0x18] ;  /* 0x0000180001047983 */ /* 0x000ea20000300800 */
[----:B------:R-:W-:-:S04]  /*2ad00*/  IADD3 R19, R19, 0x1, RZ ;  /* 0x0000000113137810 */ /* 0x000fc80007ffe0ff */
[----:B------:R-:W-:-:S04]  /*2ad10*/  ISETP.NE.AND P0, PT, R19, 0x2, PT ;  /* 0x000000021300780c */ /* 0x000fc80003f05270 */
[----:B------:R-:W-:Y:S02]  /*2ad20*/  SEL R0, RZ, 0x1, P0 ;  /* 0x00000001ff007807 */ /* 0x000fe40000000000 */
[----:B------:R-:W-:Y:S02]  /*2ad30*/  SEL R19, R19, RZ, P0 ;  /* 0x000000ff13137207 */ /* 0x000fe40000000000 */
[----:B--2---:R-:W-:-:S05]  /*2ad40*/  LOP3.LUT R4, R4, R0, RZ, 0x3c, !PT ;  /* 0x0000000004047212 */ /* 0x004fca00078e3cff */
[----:B------:R2:W-:Y:S02]  /*2ad50*/  STL [R1+0x18], R4 ;  /* 0x0000180401007387 */ /* 0x0005e40000100800 */
.L_x_738:
[----:B------:R-:W-:Y:S05]  /*2ad60*/  BSYNC B7 ;  /* 0x0000000000077941 */ /* 0x000fea0003800000 */
.L_x_736:
[----:B------:R-:W3:Y:S02]  /*2ad70*/  LDL R9, [R1+0x10] ;  /* 0x0000100001097983 */ /* 0x000ee40000100800 */
[----:B---3--:R-:W-:-:S13]  /*2ad80*/  LOP3.LUT P0, RZ, R9, 0x10, RZ, 0xc0, !PT ;  /* 0x0000001009ff7812 */ /* 0x008fda000780c0ff */
[----:B------:R-:W-:Y:S05]  /*2ad90*/  @!P0 BRA `(.L_x_836) ;  /* 0x00000000002c8947 */ /* 0x000fea0003800000 */
[----:B------:R-:W-:Y:S05]  /*2ada0*/  WARPSYNC.ALL ;  /* 0x0000000000007948 */ /* 0x000fea0003800000 */
[----:B------:R-:W3:Y:S08]  /*2adb0*/  S2UR UR5, SR_CgaCtaId ;  /* 0x00000000000579c3 */ /* 0x000ef00000008800 */
[----:B------:R-:W-:Y:S06]  /*2adc0*/  BAR.SYNC.DEFER_BLOCKING 0x5, 0x180 ;  /* 0x0146000000007b1d */ /* 0x000fec0000010000 */
[----:B------:R-:W-:-:S02]  /*2add0*/  UMOV UR4, 0x400 ;  /* 0x0000040000047882 */ /* 0x000fc40000000000 */
[----:B---3--:R-:W-:-:S06]  /*2ade0*/  ULEA UR4, UR5, UR4, 0x18 ;  /* 0x0000000405047291 */ /* 0x008fcc000f8ec03f */
[----:B------:R-:W-:-:S05]  /*2adf0*/  IMAD.U32 R18, RZ, RZ, UR4 ;  /* 0x00000004ff127e24 */ /* 0x000fca000f8e00ff */
[----:B-12---:R-:W1:Y:S04]  /*2ae00*/  LDS.128 R4, [R18+0x388d0] ;  /* 0x0388d00012047984 */ /* 0x006e680000000c00 */
[----:B-1----:R1:W-:Y:S04]  /*2ae10*/  STL.64 [R1], R4 ;  /* 0x0000000401007387 */ /* 0x0023e80000100a00 */
[----:B------:R1:W-:Y:S01]  /*2ae20*/  STL.64 [R1+0x8], R6 ;  /* 0x0000080601007387 */ /* 0x0003e20000100a00 */
[----:B------:R-:W-:Y:S06]  /*2ae30*/  BAR.ARV 0x4, 0x180 ;  /* 0x0106000000007b1d */ /* 0x000fec0000002000 */
[----:B------:R-:W-:Y:S05]  /*2ae40*/  BRA `(.L_x_837) ;  /* 0x0000000c00247947 */ /* 0x000fea0003800000 */
.L_x_836:
[----:B------:R-:W3:Y:S01]  /*2ae50*/  LDL R17, [R1+0x30] ;  /* 0x0000300001117983 */ /* 0x000ee20000100800 */
[----:B------:R-:W-:Y:S01]  /*2ae60*/  UMOV UR4, 0xffffffff ;  /* 0xffffffff00047882 */ /* 0x000fe20000000000 */
[----:B---3--:R-:W-:Y:S02]  /*2ae70*/  ISETP.NE.AND P5, PT, R17, 0x1f, PT ;  /* 0x0000001f1100780c */ /* 0x008fe40003fa5270 */
[----:B------:R-:W-:Y:S11]  /*2ae80*/  BRA.DIV UR4, `(.L_x_838) ;  /* 0x0000002a04947947 */ /* 0x000ff6000b800000 */
[----:B------:R-:W0:Y:S01]  /*2ae90*/  LDL R3, [R1+0xc] ;  /* 0x00000c0001037983 */ /* 0x000e220000100800 */
[----:B------:R-:W-:-:S03]  /*2aea0*/  ULDC UR4, c[0x0][0xc3c] ;  /* 0x00030f0000047ab9 */ /* 0x000fc60000000800 */
[----:B------:R-:W3:Y:S01]  /*2aeb0*/  LDL.LU R2, [R1] ;  /* 0x0000000001027983 */ /* 0x000ee20000300800 */
[----:B------:R-:W-:Y:S01]  /*2aec0*/  LOP3.LUT P4, RZ, R9, 0x1, RZ, 0xc0, !PT ;  /* 0x0000000109ff7812 */ /* 0x000fe2000788c0ff */
[----:B------:R-:W-:Y:S01]  /*2aed0*/  ULDC.64 UR6, c[0x0][0x208] ;  /* 0x0000820000067ab9 */ /* 0x000fe20000000a00 */
[----:B0-----:R-:W-:Y:S01]  /*2aee0*/  IMAD.IADD R0, R3, 0x1, R17 ;  /* 0x0000000103007824 */ /* 0x001fe200078e0211 */
[----:B---3--:R-:W-:-:S04]  /*2aef0*/  MOV R9, R2 ;  /* 0x0000000200097202 */ /* 0x008fc80000000f00 */
[----:B------:R-:W-:-:S13]  /*2af00*/  ISETP.GE.OR P0, PT, R0, UR4, !P5 ;  /* 0x0000000400007c0c */ /* 0x000fda000ef06670 */
[----:B------:R-:W0:Y:S08]  /*2af10*/  @!P0 LDC.64 R2, c[0x0][0xc80] ;  /* 0x00032000ff028b82 */ /* 0x000e300000000a00 */
[----:B-1----:R-:W1:Y:S01]  /*2af20*/  @!P0 LDC.64 R6, c[0x0][0xc78] ;  /* 0x00031e00ff068b82 */ /* 0x002e620000000a00 */
[----:B0-----:R-:W-:-:S05]  /*2af30*/  @!P0 IMAD.WIDE R2, R0, 0x4, R2 ;  /* 0x0000000400028825 */ /* 0x001fca00078e0202 */
[----:B------:R1:W3:Y:S02]  /*2af40*/  @!P0 LDG.E R8, desc[UR6][R2.64] ;  /* 0x0000000602088981 */ /* 0x0002e4000c1e1900 */
[----:B-1----:R-:W-:-:S06]  /*2af50*/  @!P0 IMAD.WIDE R2, R0, 0x4, R6 ;  /* 0x0000000400028825 */ /* 0x002fcc00078e0206 */
[----:B------:R-:W4:Y:S01]  /*2af60*/  @!P0 LDG.E R2, desc[UR6][R2.64] ;  /* 0x0000000602028981 */ /* 0x000f22000c1e1900 */
[----:B--2---:R-:W-:Y:S01]  /*2af70*/  IMAD.MOV.U32 R4, RZ, RZ, RZ ;  /* 0x000000ffff047224 */ /* 0x004fe200078e00ff */
[----:B------:R-:W-:Y:S01]  /*2af80*/  MOV R6, RZ ;  /* 0x000000ff00067202 */ /* 0x000fe20000000f00 */
[----:B------:R-:W-:Y:S01]  /*2af90*/  IMAD.MOV.U32 R10, RZ, RZ, RZ ;  /* 0x000000ffff0a7224 */ /* 0x000fe200078e00ff */
[C---:B------:R-:W-:Y:S01]  /*2afa0*/  ISETP.GE.U32.AND P1, PT, R17.reuse, 0x4, PT ;  /* 0x000000041100780c */ /* 0x040fe20003f26070 */
[----:B------:R-:W-:Y:S01]  /*2afb0*/  SHFL.IDX PT, R5, R9, RZ, 0x1f ;  /* 0x00001fff09057589 */ /* 0x000fe200000e0000 */
[C---:B------:R-:W-:Y:S02]  /*2afc0*/  ISETP.GE.U32.AND P2, PT, R17.reuse, 0x8, PT ;  /* 0x000000081100780c */ /* 0x040fe40003f46070 */
[----:B------:R-:W-:Y:S01]  /*2afd0*/  ISETP.GE.U32.AND P3, PT, R17, 0x10, PT ;  /* 0x000000101100780c */ /* 0x000fe20003f66070 */
[----:B------:R-:W-:Y:S01]  /*2afe0*/  SHFL.IDX PT, R0, R9, 0x1, 0x1f ;  /* 0x00201f0009007f89 */ /* 0x000fe200000e0000 */
[----:B---3--:R-:W-:-:S02]  /*2aff0*/  @!P0 IMAD.MOV.U32 R4, RZ, RZ, R8 ;  /* 0x000000ffff048224 */ /* 0x008fc400078e0008 */
[----:B----4-:R-:W-:Y:S01]  /*2b000*/  @!P0 IMAD.MOV.U32 R6, RZ, RZ, R2 ;  /* 0x000000ffff068224 */ /* 0x010fe200078e0002 */
[----:B------:R-:W-:-:S03]  /*2b010*/  ISETP.GE.U32.AND P0, PT, R17, 0x2, PT ;  /* 0x000000021100780c */ /* 0x000fc60003f06070 */
[----:B------:R-:W-:-:S05]  /*2b020*/  IMAD R2, R6, R4, RZ ;  /* 0x0000000406027224 */ /* 0x000fca00078e02ff */
        /* <DEDUP_REMOVED lines=13> */
[----:B0-----:R-:W-:-:S04]  /*2b100*/  SEL R3, R3, RZ, P3 ;  /* 0x000000ff03037207 */ /* 0x001fc80001800000 */
[----:B------:R-:W-:-:S05]  /*2b110*/  IADD3 R7, R2, R3, RZ ;  /* 0x0000000302077210 */ /* 0x000fca0007ffe0ff */
[----:B------:R0:W1:Y:S02]  /*2b120*/  SHFL.IDX PT, R16, R7, 0x1f, 0x1f ;  /* 0x03e01f0007107f89 */ /* 0x00006400000e0000 */
.L_x_927:
[----:B------:R-:W-:Y:S02]  /*2b130*/  ULDC UR4, c[0x0][0xc38] ;  /* 0x00030e0000047ab9 */ /* 0x000fe40000000800 */
[----:B------:R-:W-:-:S04]  /*2b140*/  IMAD.U32 R2, RZ, RZ, UR4 ;  /* 0x00000004ff027e24 */ /* 0x000fc8000f8e00ff */
[----:B-1----:R-:W-:-:S05]  /*2b150*/  IMAD R16, R16, R2, RZ ;  /* 0x0000000210107224 */ /* 0x002fca00078e02ff */
[----:B------:R-:W-:-:S04]  /*2b160*/  IADD3 R0, R0, R16, RZ ;  /* 0x0000001000007210 */ /* 0x000fc80007ffe0ff */
[----:B------:R-:W-:-:S13]  /*2b170*/  ISETP.GT.AND P4, PT, R0, R5, PT ;  /* 0x000000050000720c */ /* 0x000fda0003f84270 */
[----:B------:R-:W-:Y:S05]  /*2b180*/  @P4 BRA `(.L_x_839) ;  /* 0x0000000000b44947 */ /* 0x000fea0003800000 */
.L_x_842:
[----:B------:R-:W2:Y:S01]  /*2b190*/  LDL.LU R3, [R1+0xc] ;  /* 0x00000c0001037983 */ /* 0x000ea20000300800 */
[----:B------:R-:W1:Y:S01]  /*2b1a0*/  LDC R2, c[0x0][0xc3c] ;  /* 0x00030f00ff027b82 */ /* 0x000e620000000800 */
[----:B--2---:R-:W-:-:S05]  /*2b1b0*/  VIADD R3, R3, 0x1f ;  /* 0x0000001f03037836 */ /* 0x004fca0000000000 */
[----:B-1----:R-:W-:-:S13]  /*2b1c0*/  ISETP.GE.AND P4, PT, R3, R2, PT ;  /* 0x000000020300720c */ /* 0x002fda0003f86270 */
[----:B------:R-:W-:Y:S05]  /*2b1d0*/  @P4 BRA `(.L_x_840) ;  /* 0x0000000400dc4947 */ /* 0x000fea0003800000 */
[----:B------:R-:W2:Y:S01]  /*2b1e0*/  LDL R4, [R1+0x30] ;  /* 0x0000300001047983 */ /* 0x000ea20000100800 */
[----:B------:R-:W-:-:S03]  /*2b1f0*/  ULDC.64 UR4, c[0x0][0x208] ;  /* 0x0000820000047ab9 */ /* 0x000fc60000000a00 */
[----:B------:R1:W-:Y:S01]  /*2b200*/  STL [R1+0xc], R3 ;  /* 0x00000c0301007387 */ /* 0x0003e20000100800 */
[----:B--2---:R-:W-:Y:S01]  /*2b210*/  IMAD.IADD R6, R3, 0x1, R4 ;  /* 0x0000000103067824 */ /* 0x004fe200078e0204 */
[----:B------:R-:W-:-:S04]  /*2b220*/  MOV R4, RZ ;  /* 0x000000ff00047202 */ /* 0x000fc80000000f00 */
[----:B------:R-:W-:-:S13]  /*2b230*/  ISETP.GE.OR P4, PT, R6, R2, !P5 ;  /* 0x000000020600720c */ /* 0x000fda0006f86670 */
[----:B-1----:R-:W1:Y:S02]  /*2b240*/  @!P4 LDC.64 R2, c[0x0][0xc80] ;  /* 0x00032000ff02cb82 */ /* 0x002e640000000a00 */
        /* <DEDUP_REMOVED lines=9> */
[----:B------:R-:W2:Y:S02]  /*2b2e0*/  LDL R3, [R1+0x10] ;  /* 0x0000100001037983 */ /* 0x000ea40000100800 */
[----:B--2---:R-:W-:Y:S02]  /*2b2f0*/  LOP3.LUT P4, RZ, R3, 0x1, RZ, 0xc0, !PT ;  /* 0x0000000103ff7812 */ /* 0x004fe4000788c0ff */
[----:B------:R-:W1:Y:S02]  /*2b300*/  SHFL.UP PT, R3, R2, 0x1, RZ ;  /* 0x0420000002037989 */ /* 0x000e6400000e00ff */
[----:B-1----:R-:W-:-:S05]  /*2b310*/  SEL R3, R3, RZ, P4 ;  /* 0x000000ff03037207 */ /* 0x002fca0002000000 */
[----:B------:R-:W-:-:S05]  /*2b320*/  IMAD.IADD R2, R2, 0x1, R3 ;  /* 0x0000000102027824 */ /* 0x000fca00078e0203 */
        /* <DEDUP_REMOVED lines=11> */
[----:B0-----:R-:W-:-:S05]  /*2b3e0*/  IADD3 R7, R2, R3, RZ ;  /* 0x0000000302077210 */ /* 0x001fca0007ffe0ff */
[----:B------:R0:W1:Y:S02]  /*2b3f0*/  SHFL.IDX PT, R16, R7, 0x1f, 0x1f ;  /* 0x03e01f0007107f89 */ /* 0x00006400000e0000 */
.L_x_935:
[----:B------:R-:W-:Y:S02]  /*2b400*/  ULDC UR4, c[0x0][0xc38] ;  /* 0x00030e0000047ab9 */ /* 0x000fe40000000800 */
[----:B------:R-:W-:-:S04]  /*2b410*/  IMAD.U32 R2, RZ, RZ, UR4 ;  /* 0x00000004ff027e24 */ /* 0x000fc8000f8e00ff */
[----:B-1----:R-:W-:-:S04]  /*2b420*/  IMAD R16, R16, R2, RZ ;  /* 0x0000000210107224 */ /* 0x002fc800078e02ff */
[----:B------:R-:W-:-:S05]  /*2b430*/  IMAD.IADD R0, R16, 0x1, R0 ;  /* 0x0000000110007824 */ /* 0x000fca00078e0200 */
[----:B------:R-:W-:-:S13]  /*2b440*/  ISETP.GT.AND P4, PT, R0, R5, PT ;  /* 0x000000050000720c */ /* 0x000fda0003f84270 */
[----:B------:R-:W-:Y:S05]  /*2b450*/  @!P4 BRA `(.L_x_842) ;  /* 0xfffffffc004cc947 */ /* 0x000fea000383ffff */
.L_x_839:
[----:B------:R-:W-:Y:S01]  /*2b460*/  IADD3 R16, -R16, R0, RZ ;  /* 0x0000000010107210 */ /* 0x000fe20007ffe1ff */
[----:B------:R-:W-:-:S04]  /*2b470*/  UMOV UR4, 0xffffffff ;  /* 0xffffffff00047882 */ /* 0x000fc80000000000 */
[----:B------:R-:W-:-:S05]  /*2b480*/  IMAD R0, R7, R2, R16 ;  /* 0x0000000207007224 */ /* 0x000fca00078e0210 */
[----:B------:R-:W-:Y:S01]  /*2b490*/  ISETP.GT.AND P6, PT, R0, R5, PT ;  /* 0x000000050000720c */ /* 0x000fe20003fc4270 */
[----:B------:R-:W-:-:S12]  /*2b4a0*/  BRA.DIV UR4, `(.L_x_843) ;  /* 0x0000002e044c7947 */ /* 0x000fd8000b800000 */
[----:B------:R-:W-:-:S04]  /*2b4b0*/  VOTE.ANY R3, PT, !P6 ;  /* 0x0000000000037806 */ /* 0x000fc800070e0100 */
[----:B------:R-:W1:Y:S02]  /*2b4c0*/  POPC R0, R3 ;  /* 0x0000000300007309 */ /* 0x000e640000000000 */
[----:B-1----:R1:W2:Y:S04]  /*2b4d0*/  SHFL.IDX PT, R4, R4, R0, 0x1f ;  /* 0x00001f0004047589 */ /* 0x0022a800000e0000 */
[----:B------:R1:W3:Y:S02]  /*2b4e0*/  SHFL.IDX PT, R6, R6, R0, 0x1f ;  /* 0x00001f0006067589 */ /* 0x0002e400000e0000 */
.L_x_940:
[----:B------:R-:W-:-:S13]  /*2b4f0*/  ISETP.NE.AND P0, PT, R3, RZ, PT ;  /* 0x000000ff0300720c */ /* 0x000fda0003f05270 */
[----:B------:R-:W-:Y:S05]  /*2b500*/  @!P0 BRA `(.L_x_844) ;  /* 0x0000000000148947 */ /* 0x000fea0003800000 */
[----:B------:R-:W-:Y:S01]  /*2b510*/  UMOV UR4, 0xffffffff ;  /* 0xffffffff00047882 */ /* 0x000fe20000000000 */
[----:B------:R-:W-:Y:S02]  /*2b520*/  VIADD R12, R0, 0xffffffff ;  /* 0xffffffff000c7836 */ /* 0x000fe40000000000 */
[----:B------:R-:W-:Y:S05]  /*2b530*/  BRA.DIV UR4, `(.L_x_845) ;  /* 0x0000002e04847947 */ /* 0x000fea000b800000 */
[----:B0-----:R0:W4:Y:S02]  /*2b540*/  SHFL.IDX PT, R7, R7, R12, 0x1f ;  /* 0x00001f0c07077589 */ /* 0x00112400000e0000 */
.L_x_943:
[----:B----4-:R-:W-:-:S07]  /*2b550*/  IMAD.MOV.U32 R10, RZ, RZ, R7 ;  /* 0x000000ffff0a7224 */ /* 0x010fce00078e0007 */
.L_x_844:
[----:B------:R-:W4:Y:S01]  /*2b560*/  LDL.LU R11, [R1+0xc] ;  /* 0x00000c00010b7983 */ /* 0x000f220000300800 */
[----:B--2---:R-:W-:Y:S01]  /*2b570*/  IABS R3, R4 ;  /* 0x0000000400037213 */ /* 0x004fe20000000000 */
[----:B------:R-:W-:Y:S02]  /*2b580*/  IMAD R2, R10, R2, R16 ;  /* 0x000000020a027224 */ /* 0x000fe400078e0210 */
[----:B------:R-:W-:Y:S01]  /*2b590*/  IMAD.MOV.U32 R8, RZ, RZ, RZ ;  /* 0x000000ffff087224 */ /* 0x000fe200078e00ff */
[----:B0-----:R-:W0:Y:S02]  /*2b5a0*/  I2F.RP R7, R3 ;  /* 0x0000000300077306 */ /* 0x001e240000209400 */
[----:B------:R-:W-:Y:S01]  /*2b5b0*/  IADD3 R5, R5, -R2, RZ ;  /* 0x8000000205057210 */ /* 0x000fe20007ffe0ff */
[----:B------:R2:W-:Y:S03]  /*2b5c0*/  STL [R1], R2 ;  /* 0x0000000201007387 */ /* 0x0005e60000100800 */
[----:B--2---:R-:W-:-:S02]  /*2b5d0*/  IABS R2, R5 ;  /* 0x0000000500027213 */ /* 0x004fc40000000000 */
[----:B0-----:R-:W0:Y:S02]  /*2b5e0*/  MUFU.RCP R7, R7 ;  /* 0x0000000700077308 */ /* 0x001e240000001000 */
[----:B0-----:R-:W-:-:S06]  /*2b5f0*/  IADD3 R7, R7, 0xffffffe, RZ ;  /* 0x0ffffffe07077810 */ /* 0x001fcc0007ffe0ff */
[----:B------:R-:W0:Y:S02]  /*2b600*/  F2I.FTZ.U32.TRUNC.NTZ R9, R7 ;  /* 0x0000000700097305 */ /* 0x000e24000021f000 */
[----:B0-----:R-:W-:-:S04]  /*2b610*/  IMAD.MOV R7, RZ, RZ, -R9 ;  /* 0x000000ffff077224 */ /* 0x001fc800078e0a09 */
[----:B------:R-:W-:-:S04]  /*2b620*/  IMAD R7, R7, R3, RZ ;  /* 0x0000000307077224 */ /* 0x000fc800078e02ff */
[----:B------:R-:W-:Y:S01]  /*2b630*/  IMAD.HI.U32 R7, R9, R7, R8 ;  /* 0x0000000709077227 */ /* 0x000fe200078e0008 */
[----:B------:R-:W-:-:S05]  /*2b640*/  IABS R8, R4 ;  /* 0x0000000400087213 */ /* 0x000fca0000000000 */
[----:B------:R-:W-:Y:S02]  /*2b650*/  IMAD.MOV R8, RZ, RZ, -R8 ;  /* 0x000000ffff087224 */ /* 0x000fe400078e0a08 */
[----:B------:R-:W-:-:S04]  /*2b660*/  IMAD.HI.U32 R7, R7, R2, RZ ;  /* 0x0000000207077227 */ /* 0x000fc800078e00ff */
[----:B------:R-:W-:Y:S01]  /*2b670*/  IMAD R2, R7, R8, R2 ;  /* 0x0000000807027224 */ /* 0x000fe200078e0202 */
[----:B---3--:R-:W-:-:S04]  /*2b680*/  IABS R8, R6 ;  /* 0x0000000600087213 */ /* 0x008fc80000000000 */
[----:B------:R-:W-:-:S13]  /*2b690*/  ISETP.GT.U32.AND P2, PT, R3, R2, PT ;  /* 0x000000020300720c */ /* 0x000fda0003f44070 */
[----:B------:R-:W-:Y:S01]  /*2b6a0*/  @!P2 IMAD.IADD R2, R2, 0x1, -R3 ;  /* 0x000000010202a824 */ /* 0x000fe200078e0a03 */
[----:B------:R-:W-:Y:S02]  /*2b6b0*/  @!P2 IADD3 R7, R7, 0x1, RZ ;  /* 0x000000010707a810 */ /* 0x000fe40007ffe0ff */
[----:B------:R-:W-:Y:S02]  /*2b6c0*/  ISETP.NE.AND P2, PT, R4, RZ, PT ;  /* 0x000000ff0400720c */ /* 0x000fe40003f45270 */
[----:B------:R-:W-:Y:S02]  /*2b6d0*/  ISETP.GE.U32.AND P0, PT, R2, R3, PT ;  /* 0x000000030200720c */ /* 0x000fe40003f06070 */
[----:B------:R-:W0:Y:S11]  /*2b6e0*/  I2F.RP R2, R8 ;  /* 0x0000000800027306 */ /* 0x000e360000209400 */
[----:B------:R-:W-:Y:S01]  /*2b6f0*/  @P0 VIADD R7, R7, 0x1 ;  /* 0x0000000107070836 */ /* 0x000fe20000000000 */
[----:B0-----:R-:W0:Y:S02]  /*2b700*/  MUFU.RCP R2, R2 ;  /* 0x0000000200027308 */ /* 0x001e240000001000 */
[----:B0-----:R-:W-:-:S06]  /*2b710*/  IADD3 R2, R2, 0xffffffe, RZ ;  /* 0x0ffffffe02027810 */ /* 0x001fcc0007ffe0ff */
[----:B------:R-:W0:Y:S02]  /*2b720*/  F2I.FTZ.U32.TRUNC.NTZ R3, R2 ;  /* 0x0000000200037305 */ /* 0x000e24000021f000 */
[----:B0-----:R-:W-:-:S04]  /*2b730*/  IMAD.MOV R2, RZ, RZ, -R3 ;  /* 0x000000ffff027224 */ /* 0x001fc800078e0a03 */
[----:B------:R-:W-:Y:S02]  /*2b740*/  IMAD R9, R2, R8, RZ ;  /* 0x0000000802097224 */ /* 0x000fe400078e02ff */
[----:B------:R-:W-:-:S04]  /*2b750*/  IMAD.MOV.U32 R2, RZ, RZ, RZ ;  /* 0x000000ffff027224 */ /* 0x000fc800078e00ff */
[----:B------:R-:W-:Y:S01]  /*2b760*/  IMAD.HI.U32 R2, R3, R9, R2 ;  /* 0x0000000903027227 */ /* 0x000fe200078e0002 */
[----:B------:R-:W-:Y:S02]  /*2b770*/  LOP3.LUT R3, R5, R4, RZ, 0x3c, !PT ;  /* 0x0000000405037212 */ /* 0x000fe400078e3cff */
[----:B------:R-:W-:Y:S02]  /*2b780*/  IABS R9, R6 ;  /* 0x0000000600097213 */ /* 0x000fe40000000000 */
[----:B------:R-:W-:Y:S02]  /*2b790*/  ISETP.GE.AND P1, PT, R3, RZ, PT ;  /* 0x000000ff0300720c */ /* 0x000fe40003f26270 */
[----:B------:R-:W-:-:S11]  /*2b7a0*/  IADD3 R9, RZ, -R9, RZ ;  /* 0x80000009ff097210 */ /* 0x000fd60007ffe0ff */
[----:B------:R-:W-:Y:S01]  /*2b7b0*/  @!P1 IMAD.MOV R7, RZ, RZ, -R7 ;  /* 0x000000ffff079224 */ /* 0x000fe200078e0a07 */
[----:B------:R-:W-:-:S04]  /*2b7c0*/  @!P2 LOP3.LUT R7, RZ, R4, RZ, 0x33, !PT ;  /* 0x00000004ff07a212 */ /* 0x000fc800078e33ff */
[-C--:B------:R-:W-:Y:S01]  /*2b7d0*/  IABS R3, R7.reuse ;  /* 0x0000000700037213 */ /* 0x080fe20000000000 */
[----:B------:R-:W-:-:S04]  /*2b7e0*/  IMAD R4, R4, R7, RZ ;  /* 0x0000000704047224 */ /* 0x000fc800078e02ff */
[----:B------:R-:W-:-:S04]  /*2b7f0*/  IMAD.HI.U32 R2, R2, R3, RZ ;  /* 0x0000000302027227 */ /* 0x000fc800078e00ff */
[----:B------:R-:W-:Y:S02]  /*2b800*/  IMAD R3, R2, R9, R3 ;  /* 0x0000000902037224 */ /* 0x000fe400078e0203 */
[----:B------:R-:W-:-:S03]  /*2b810*/  IMAD.IADD R4, R5, 0x1, -R4 ;  /* 0x0000000105047824 */ /* 0x000fc600078e0a04 */
[----:B------:R-:W-:-:S13]  /*2b820*/  ISETP.GT.U32.AND P2, PT, R8, R3, PT ;  /* 0x000000030800720c */ /* 0x000fda0003f44070 */
[----:B------:R-:W-:Y:S02]  /*2b830*/  @!P2 IMAD.IADD R3, R3, 0x1, -R8 ;  /* 0x000000010303a824 */ /* 0x000fe400078e0a08 */
[----:B------:R-:W-:Y:S01]  /*2b840*/  @!P2 VIADD R2, R2, 0x1 ;  /* 0x000000010202a836 */ /* 0x000fe20000000000 */
[----:B------:R-:W-:Y:S02]  /*2b850*/  ISETP.NE.AND P2, PT, R6, RZ, PT ;  /* 0x000000ff0600720c */ /* 0x000fe40003f45270 */
[----:B------:R-:W-:Y:S02]  /*2b860*/  ISETP.GE.U32.AND P0, PT, R3, R8, PT ;  /* 0x000000080300720c */ /* 0x000fe40003f06070 */
[----:B------:R-:W-:-:S04]  /*2b870*/  LOP3.LUT R3, R7, R6, RZ, 0x3c, !PT ;  /* 0x0000000607037212 */ /* 0x000fc800078e3cff */
[----:B------:R-:W-:-:S07]  /*2b880*/  ISETP.GE.AND P1, PT, R3, RZ, PT ;  /* 0x000000ff0300720c */ /* 0x000fce0003f26270 */
[----:B------:R-:W-:-:S06]  /*2b890*/  @P0 IADD3 R2, R2, 0x1, RZ ;  /* 0x0000000102020810 */ /* 0x000fcc0007ffe0ff */
[----:B------:R-:W-:Y:S01]  /*2b8a0*/  @!P1 IMAD.MOV R2, RZ, RZ, -R2 ;  /* 0x000000ffff029224 */ /* 0x000fe200078e0a02 */
[----:B------:R-:W-:-:S05]  /*2b8b0*/  @!P2 LOP3.LUT R2, RZ, R6, RZ, 0x33, !PT ;  /* 0x00000006ff02a212 */ /* 0x000fca00078e33ff */
[----:B------:R-:W-:Y:S01]  /*2b8c0*/  IMAD.MOV R3, RZ, RZ, -R2 ;  /* 0x000000ffff037224 */ /* 0x000fe200078e0a02 */
[----:B------:R-:W-:-:S03]  /*2b8d0*/  LEA R2, R6, R2, 0x18 ;  /* 0x0000000206027211 */ /* 0x000fc600078ec0ff */
[----:B------:R-:W-:Y:S02]  /*2b8e0*/  IMAD R3, R6, R3, R7 ;  /* 0x0000000306037224 */ /* 0x000fe400078e0207 */
[----:B----4-:R-:W-:-:S03]  /*2b8f0*/  IMAD.IADD R11, R0, 0x1, R11 ;  /* 0x00000001000b7824 */ /* 0x010fc600078e020b */
[----:B-1----:R-:W-:-:S05]  /*2b900*/  LEA R0, R3, R2, 0x10 ;  /* 0x0000000203007211 */ /* 0x002fca00078e80ff */
[----:B------:R2:W-:Y:S04]  /*2b910*/  STL [R1+0x8], R0 ;  /* 0x0000080001007387 */ /* 0x0005e80000100800 */
[----:B------:R2:W-:Y:S04]  /*2b920*/  STL [R1+0xc], R11 ;  /* 0x00000c0b01007387 */ /* 0x0005e80000100800 */
[----:B------:R2:W-:Y:S01]  /*2b930*/  STL [R1+0x4], R4 ;  /* 0x0000040401007387 */ /* 0x0005e20000100800 */
[----:B------:R-:W-:Y:S05]  /*2b940*/  BRA `(.L_x_846) ;  /* 0x0000000000287947 */ /* 0x000fea0003800000 */
.L_x_840:
[----:B------:R-:W-:Y:S01]  /*2b950*/  UMOV UR4, URZ ;  /* 0x0000003f00047c82 */ /* 0x000fe20008000000 */
[----:B------:R-:W-:Y:S01]  /*2b960*/  ULDC UR6, c[0x0][0xc3c] ;  /* 0x00030f0000067ab9 */ /* 0x000fe20000000800 */
[----:B------:R-:W-:Y:S01]  /*2b970*/  UMOV UR5, URZ ;  /* 0x0000003f00057c82 */ /* 0x000fe20008000000 */
[----:B------:R-:W-:Y:S01]  /*2b980*/  IMAD.U32 R3, RZ, RZ, UR4 ;  /* 0x00000004ff037e24 */ /* 0x000fe2000f8e00ff */
[----:B------:R-:W-:Y:S01]  /*2b990*/  MOV R0, UR6 ;  /* 0x0000000600007c02 */ /* 0x000fe20008000f00 */
[----:B------:R-:W-:Y:S01]  /*2b9a0*/  IMAD.U32 R2, RZ, RZ, UR5 ;  /* 0x00000005ff027e24 */ /* 0x000fe2000f8e00ff */
[----:B------:R1:W-:Y:S04]  /*2b9b0*/  STL [R1], R5 ;  /* 0x0000000501007387 */ /* 0x0003e80000100800 */
[----:B------:R1:W-:Y:S04]  /*2b9c0*/  STL [R1+0x4], R3 ;  /* 0x0000040301007387 */ /* 0x0003e80000100800 */
[----:B------:R1:W-:Y:S04]  /*2b9d0*/  STL [R1+0xc], R0 ;  /* 0x00000c0001007387 */ /* 0x0003e80000100800 */
[----:B------:R1:W-:Y:S02]  /*2b9e0*/  STL [R1+0x8], R2 ;  /* 0x0000080201007387 */ /* 0x0003e40000100800 */
.L_x_846:
[----:B-12---:R-:W2:Y:S04]  /*2b9f0*/  LDL R0, [R1+0x30] ;  /* 0x0000300001007983 */ /* 0x006ea80000100800 */
[----:B------:R-:W0:Y:S04]  /*2ba00*/  LDL R2, [R1+0xc] ;  /* 0x00000c0001027983 */ /* 0x000e280000100800 */
[----:B------:R-:W3:Y:S04]  /*2ba10*/  LDL R3, [R1+0x8] ;  /* 0x0000080001037983 */ /* 0x000ee80000100800 */
[----:B------:R-:W4:Y:S04]  /*2ba20*/  LDL R4, [R1] ;  /* 0x0000000001047983 */ /* 0x000f280000100800 */
[----:B------:R-:W4:Y:S01]  /*2ba30*/  LDL R5, [R1+0x4] ;  /* 0x0000040001057983 */ /* 0x000f220000100800 */
[----:B------:R-:W-:Y:S05]  /*2ba40*/  WARPSYNC.ALL ;  /* 0x0000000000007948 */ /* 0x000fea0003800000 */
[----:B------:R-:W-:Y:S01]  /*2ba50*/  BAR.SYNC.DEFER_BLOCKING 0x4, 0x180 ;  /* 0x0106000000007b1d */ /* 0x000fe20000010000 */
[----:B--2---:R-:W-:-:S13]  /*2ba60*/  ISETP.NE.AND P0, PT, R0, RZ, PT ;  /* 0x000000ff0000720c */ /* 0x004fda0003f05270 */
[----:B------:R-:W1:Y:S01]  /*2ba70*/  @!P0 S2R R0, SR_CgaCtaId ;  /* 0x0000000000008919 */ /* 0x000e620000008800 */
[----:B0-----:R-:W-:Y:S01]  /*2ba80*/  IMAD.MOV.U32 R7, RZ, RZ, R2 ;  /* 0x000000ffff077224 */ /* 0x001fe200078e0002 */
[----:B------:R-:W-:Y:S01]  /*2ba90*/  @!P0 MOV R2, 0x400 ;  /* 0x0000040000028802 */ /* 0x000fe20000000f00 */
[----:B---3--:R-:W-:-:S03]  /*2baa0*/  IMAD.MOV.U32 R6, RZ, RZ, R3 ;  /* 0x000000ffff067224 */ /* 0x008fc600078e0003 */
[----:B-1----:R-:W-:-:S05]  /*2bab0*/  @!P0 LEA R18, R0, R2, 0x18 ;  /* 0x0000000200128211 */ /* 0x002fca00078ec0ff */
[----:B----4-:R0:W-:Y:S01]  /*2bac0*/  @!P0 STS.128 [R18+0x388d0], R4 ;  /* 0x0388d00412008388 */ /* 0x0101e20000000c00 */
[----:B------:R-:W-:Y:S06]  /*2bad0*/  BAR.ARV 0x5, 0x180 ;  /* 0x0146000000007b1d */ /* 0x000fec0000002000 */
.L_x_837:
[----:B0-----:R-:W2:Y:S01]  /*2bae0*/  LDL R0, [R1+0xc] ;  /* 0x00000c0001007983 */ /* 0x001ea20000100800 */
[----:B------:R-:W-:Y:S02]  /*2baf0*/  ULDC UR4, c[0x0][0xc3c] ;  /* 0x00030f0000047ab9 */ /* 0x000fe40000000800 */
[----:B--2---:R-:W-:-:S13]  /*2bb00*/  ISETP.GE.AND P0, PT, R0, UR4, PT ;  /* 0x0000000400007c0c */ /* 0x004fda000bf06270 */
[----:B------:R-:W-:Y:S05]  /*2bb10*/  @!P0 BRA `(.L_x_847) ;  /* 0xffffff7c00ec8947 */ /* 0x000fea000383ffff */
[----:B------:R-:W-:Y:S05]  /*2bb20*/  BSYNC B8 ;  /* 0x0000000000087941 */ /* 0x000fea0003800000 */
.L_x_684:
[----:B-1----:R-:W3:Y:S01]  /*2bb30*/  LDL.LU R0, [R1+0x64] ;  /* 0x0000640001007983 */ /* 0x002ee20000300800 */
[----:B------:R-:W-:Y:S01]  /*2bb40*/  BSSY B0, `(.L_x_848) ;  /* 0x000000b000007945 */ /* 0x000fe20003800000 */
[----:B------:R-:W1:Y:S01]  /*2bb50*/  S2R R5, SR_CgaCtaId ;  /* 0x0000000000057919 */ /* 0x000e620000008800 */
[----:B---3--:R-:W-:-:S04]  /*2bb60*/  IADD3 R0, R0, 0x1, RZ ;  /* 0x0000000100007810 */ /* 0x008fc80007ffe0ff */
[----:B0-----:R-:W-:-:S04]  /*2bb70*/  LEA.HI R2, R0, R0, RZ, 0x1 ;  /* 0x0000000000027211 */ /* 0x001fc800078f08ff */
[----:B------:R-:W-:-:S05]  /*2bb80*/  LOP3.LUT R3, R2, 0xfffffffe, RZ, 0xc0, !PT ;  /* 0xfffffffe02037812 */ /* 0x000fca00078ec0ff */
[----:B------:R-:W-:Y:S01]  /*2bb90*/  IMAD.IADD R3, R0, 0x1, -R3 ;  /* 0x0000000100037824 */ /* 0x000fe200078e0a03 */
[----:B------:R-:W-:-:S04]  /*2bba0*/  MOV R0, 0x400 ;  /* 0x0000040000007802 */ /* 0x000fc80000000f00 */
[----:B-1----:R-:W-:Y:S02]  /*2bbb0*/  LEA R0, R5, R0, 0x18 ;  /* 0x0000000005007211 */ /* 0x002fe400078ec0ff */
[----:B------:R-:W-:-:S04]  /*2bbc0*/  SHF.L.U32 R3, R3, 0x1f, RZ ;  /* 0x0000001f03037819 */ /* 0x000fc800000006ff */
[----:B------:R-:W0:Y:S02]  /*2bbd0*/  SYNCS.PHASECHK.TRANS64.TRYWAIT P0, [R0+URZ+0x38820], R3 ;  /* 0x03882003000075a7 */ /* 0x000e24000800017f */
[----:B0-----:R-:W-:Y:S05]  /*2bbe0*/  @!P0 BRA `(.L_x_849) ;  /* 0x0000002800008947 */ /* 0x001fea0003800000 */
.L_x_944:
[----:B------:R-:W-:Y:S05]  /*2bbf0*/  BSYNC B0 ;  /* 0x0000000000007941 */ /* 0x000fea0003800000 */
.L_x_848:
[----:B------:R-:W-:-:S03]  /*2bc00*/  UMOV UR4, 0xffffffff ;  /* 0xffffffff00047882 */ /* 0x000fc60000000000 */
[----:B------:R-:W-:Y:S05]  /*2bc10*/  BRA.DIV UR4, `(.L_x_850) ;  /* 0x0000002a04087947 */ /* 0x000fea000b800000 */
[----:B------:R-:W1:Y:S02]  /*2bc20*/  S2R R2, SR_TID.X ;  /* 0x0000000000027919 */ /* 0x000e640000002100 */
[----:B-1----:R-:W-:-:S04]  /*2bc30*/  SHF.R.U32.HI R2, RZ, 0x5, R2 ;  /* 0x00000005ff027819 */ /* 0x002fc80000011602 */
[----:B------:R-:W-:-:S05]  /*2bc40*/  LOP3.LUT R2, R2, 0x3, RZ, 0xc0, !PT ;  /* 0x0000000302027812 */ /* 0x000fca00078ec0ff */
[----:B------:R1:W3:Y:S02]  /*2bc50*/  SHFL.IDX PT, R14, R2, RZ, 0x1f ;  /* 0x00001fff020e7589 */ /* 0x0002e400000e0000 */
.L_x_947:
[----:B---3--:R-:W-:-:S13]  /*2bc60*/  ISETP.NE.AND P0, PT, R14, RZ, PT ;  /* 0x000000ff0e00720c */ /* 0x008fda0003f05270 */
[----:B------:R-:W-:Y:S05]  /*2bc70*/  @P0 BRA `(.L_x_444) ;  /* 0x00000000008c0947 */ /* 0x000fea0003800000 */
[----:B------:R-:W-:-:S03]  /*2bc80*/  UMOV UR4, 0xffffffff ;  /* 0xffffffff00047882 */ /* 0x000fc60000000000 */
[----:B------:R-:W-:Y:S05]  /*2bc90*/  BRA.DIV UR4, `(.L_x_851) ;  /* 0x0000002a041c7947 */ /* 0x000fea000b800000 */
[----:B------:R-:W-:-:S13]  /*2bca0*/  ELECT P6, URZ, PT ;  /* 0x00000000003f782f */ /* 0x000fda00038c0000 */
.L_x_950:
[----:B------:R-:W-:Y:S05]  /*2bcb0*/  @!P6 BRA `(.L_x_444) ;  /* 0x00000000007ce947 */ /* 0x000fea0003800000 */
[----:B------:R-:W-:-:S06]  /*2bcc0*/  ULOP3.LUT UR4, UR60, 0x2, URZ, 0xfc, !UPT ;  /* 0x000000023c047892 */ /* 0x000fcc000f8efc3f */
[----:B-1----:R-:W-:-:S05]  /*2bcd0*/  IMAD.U32 R2, RZ, RZ, UR4 ;  /* 0x00000004ff027e24 */ /* 0x002fca000f8e00ff */
[----:B------:R-:W-:-:S13]  /*2bce0*/  ISETP.NE.AND P2, PT, R2, 0x3, PT ;  /* 0x000000030200780c */ /* 0x000fda0003f45270 */
[----:B------:R-:W-:Y:S05]  /*2bcf0*/  @!P2 BRA `(.L_x_852) ;  /* 0x000000000004a947 */ /* 0x000fea0003800000 */
[----:B------:R-:W-:Y:S01]  /*2bd00*/  BPT.TRAP 0x1 ;  /* 0x000000040000795c */ /* 0x000fe20000300000 */
.L_x_852:
[----:B------:R-:W3:Y:S01]  /*2bd10*/  LDL.LU R7, [R1+0x18] ;  /* 0x0000180001077983 */ /* 0x000ee20000300800 */
[----:B------:R-:W-:Y:S01]  /*2bd20*/  IADD3 R2, R0, 0x38840, RZ ;  /* 0x0003884000027810 */ /* 0x000fe20007ffe0ff */
[----:B0-----:R-:W-:-:S04]  /*2bd30*/  VIADD R3, R19, 0x1 ;  /* 0x0000000113037836 */ /* 0x001fc80000000000 */
[----:B------:R-:W-:Y:S01]  /*2bd40*/  IMAD R6, R19, 0x8, R2 ;  /* 0x0000000813067824 */ /* 0x000fe200078e0202 */
[----:B------:R-:W-:-:S04]  /*2bd50*/  ISETP.NE.AND P1, PT, R3, 0x2, PT ;  /* 0x000000020300780c */ /* 0x000fc80003f25270 */
[----:B------:R-:W-:Y:S02]  /*2bd60*/  SEL R4, RZ, 0x1, P1 ;  /* 0x00000001ff047807 */ /* 0x000fe40000800000 */
[----:B------:R-:W-:Y:S02]  /*2bd70*/  SEL R3, R3, RZ, P1 ;  /* 0x000000ff03037207 */ /* 0x000fe40000800000 */
[C---:B---3--:R-:W-:Y:S02]  /*2bd80*/  SHF.L.U32 R5, R7.reuse, 0x1f, RZ ;  /* 0x0000001f07057819 */ /* 0x048fe400000006ff */
[----:B------:R-:W-:Y:S02]  /*2bd90*/  LOP3.LUT R4, R7, R4, RZ, 0x3c, !PT ;  /* 0x0000000407047212 */ /* 0x000fe400078e3cff */
[----:B------:R-:W0:Y:S01]  /*2bda0*/  SYNCS.PHASECHK.TRANS64.TRYWAIT P0, [R6+URZ], R5 ;  /* 0x00000005060075a7 */ /* 0x000e22000800017f */
[----:B------:R-:W-:Y:S02]  /*2bdb0*/  LEA R7, R3, R2, 0x3 ;  /* 0x0000000203077211 */ /* 0x000fe400078e18ff */
[----:B------:R-:W-:Y:S01]  /*2bdc0*/  SHF.L.U32 R2, R4, 0x1f, RZ ;  /* 0x0000001f04027819 */ /* 0x000fe200000006ff */
[----:B0-----:R-:W-:Y:S06]  /*2bdd0*/  @!P0 BRA `(.L_x_853) ;  /* 0x0000002400ec8947 */ /* 0x001fec0003800000 */
.L_x_951:
[----:B------:R-:W1:Y:S02]  /*2bde0*/  SYNCS.PHASECHK.TRANS64.TRYWAIT P0, [R7+URZ], R2 ;  /* 0x00000002070075a7 */ /* 0x000e64000800017f */
[----:B-1----:R-:W-:Y:S05]  /*2bdf0*/  @!P0 BRA `(.L_x_854) ;  /* 0x0000002400f88947 */ /* 0x002fea0003800000 */
.L_x_952:
[----:B------:R-:W-:Y:S05]  /*2be00*/  @!P2 BRA `(.L_x_855) ;  /* 0x000000000004a947 */ /* 0x000fea0003800000 */
[----:B------:R-:W-:Y:S01]  /*2be10*/  BPT.TRAP 0x1 ;  /* 0x000000040000795c */ /* 0x000fe20000300000 */
.L_x_855:
[----:B------:R-:W-:-:S04]  /*2be20*/  VIADD R0, R0, 0x38860 ;  /* 0x0003886000007836 */ /* 0x000fc80000000000 */
[----:B------:R-:W-:-:S04]  /*2be30*/  IMAD R4, R19, 0x8, R0 ;  /* 0x0000000813047824 */ /* 0x000fc800078e0200 */
[----:B------:R-:W3:Y:S02]  /*2be40*/  SYNCS.PHASECHK.TRANS64.TRYWAIT P0, [R4+URZ], R5 ;  /* 0x00000005040075a7 */ /* 0x000ee4000800017f */
[----:B---3--:R-:W-:Y:S05]  /*2be50*/  @!P0 BRA `(.L_x_856) ;  /* 0x0000002400f48947 */ /* 0x008fea0003800000 */
.L_x_953:
[----:B------:R-:W-:-:S07]  /*2be60*/  LEA R3, R3, R0, 0x3 ;  /* 0x0000000003037211 */ /* 0x000fce00078e18ff */
.L_x_857:
[----:B----4-:R4:W0:Y:S02]  /*2be70*/  SYNCS.PHASECHK.TRANS64.TRYWAIT P0, [R3+URZ], R2 ;  /* 0x00000002030075a7 */ /* 0x010824000800017f */
[----:B0-----:R-:W-:Y:S05]  /*2be80*/  @!P0 NANOSLEEP.SYNCS 0x989680 ;  /* 0x009896800000895d */ /* 0x001fea0003900000 */
[----:B------:R-:W0:Y:S02]  /*2be90*/  @!P0 SYNCS.PHASECHK.TRANS64 P0, [R3+URZ], R2 ;  /* 0x00000002030085a7 */ /* 0x000e24000800007f */
[----:B0-----:R-:W-:Y:S05]  /*2bea0*/  @!P0 BRA `(.L_x_857) ;  /* 0xfffffffc00f08947 */ /* 0x001fea000383ffff */
.L_x_444:
[----:B------:R-:W-:Y:S05]  /*2beb0*/  BSYNC B9 ;  /* 0x0000000000097941 */ /* 0x000fea0003800000 */
.L_x_441:
[----:B------:R-:W-:Y:S05]  /*2bec0*/  EXIT ;  /* 0x000000000000794d */ /* 0x000fea0003800000 */
.L_x_466:
[----:B-1----:R1:W2:Y:S02]  /*2bed0*/  SYNCS.PHASECHK.TRANS64.TRYWAIT P6, [R3+URZ+0x38890], R0 ;  /* 0x03889000030075a7 */ /* 0x0022a400080c017f */
[----:B--2---:R-:W-:Y:S05]  /*2bee0*/  @!P6 NANOSLEEP.SYNCS 0x989680 ;  /* 0x009896800000e95d */ /* 0x004fea0003900000 */
[----:B------:R-:W2:Y:S02]  /*2bef0*/  @!P6 SYNCS.PHASECHK.TRANS64 P6, [R3+URZ+0x38890], R0 ;  /* 0x038890000300e5a7 */ /* 0x000ea400080c007f */
[----:B--2---:R-:W-:Y:S05]  /*2bf00*/  @!P6 BRA `(.L_x_466) ;  /* 0xfffffffc00f0e947 */ /* 0x004fea000383ffff */
[----:B------:R-:W-:Y:S05]  /*2bf10*/  BRA `(.L_x_858) ;  /* 0xfffffd8000f87947 */ /* 0x000fea000383ffff */
.L_x_522:
[----:B--2---:R2:W3:Y:S02]  /*2bf20*/  SYNCS.PHASECHK.TRANS64.TRYWAIT P5, [R3+URZ+0x38890], R0 ;  /* 0x03889000030075a7 */ /* 0x0044e400080a017f */
[----:B---3--:R-:W-:Y:S05]  /*2bf30*/  @!P5 NANOSLEEP.SYNCS 0x989680 ;  /* 0x009896800000d95d */ /* 0x008fea0003900000 */
[----:B------:R-:W3:Y:S02]  /*2bf40*/  @!P5 SYNCS.PHASECHK.TRANS64 P5, [R3+URZ+0x38890], R0 ;  /* 0x038890000300d5a7 */ /* 0x000ee400080a007f */
[----:B---3--:R-:W-:Y:S05]  /*2bf50*/  @!P5 BRA `(.L_x_522) ;  /* 0xfffffffc00f0d947 */ /* 0x008fea000383ffff */
[----:B------:R-:W-:Y:S05]  /*2bf60*/  BRA `(.L_x_859) ;  /* 0xfffffdb8005c7947 */ /* 0x000fea000383ffff */
.L_x_547:
[----:B-1----:R1:W2:Y:S02]  /*2bf70*/  SYNCS.PHASECHK.TRANS64.TRYWAIT P4, [R3+URZ+0x38890], R0 ;  /* 0x03889000030075a7 */ /* 0x0022a4000808017f */
[----:B--2---:R-:W-:Y:S05]  /*2bf80*/  @!P4 NANOSLEEP.SYNCS 0x989680 ;  /* 0x009896800000c95d */ /* 0x004fea0003900000 */
[----:B------:R-:W2:Y:S02]  /*2bf90*/  @!P4 SYNCS.PHASECHK.TRANS64 P4, [R3+URZ+0x38890], R0 ;  /* 0x038890000300c5a7 */ /* 0x000ea4000808007f */
[----:B--2---:R-:W-:Y:S05]  /*2bfa0*/  @!P4 BRA `(.L_x_547) ;  /* 0xfffffffc00f0c947 */ /* 0x004fea000383ffff */
[----:B------:R-:W-:Y:S05]  /*2bfb0*/  BRA `(.L_x_860) ;  /* 0xfffffde800f47947 */ /* 0x000fea000383ffff */
.L_x_555:
[----:B--2---:R2:W3:Y:S02]  /*2bfc0*/  SYNCS.PHASECHK.TRANS64.TRYWAIT P4, [R3+URZ+0x388b0], R0 ;  /* 0x0388b000030075a7 */ /* 0x0044e4000808017f */
[----:B---3--:R-:W-:Y:S05]  /*2bfd0*/  @!P4 NANOSLEEP.SYNCS 0x989680 ;  /* 0x009896800000c95d */ /* 0x008fea0003900000 */
[----:B------:R-:W3:Y:S02]  /*2bfe0*/  @!P4 SYNCS.PHASECHK.TRANS64 P4, [R3+URZ+0x388b0], R0 ;  /* 0x0388b0000300c5a7 */ /* 0x000ee4000808007f */
[----:B---3--:R-:W-:Y:S05]  /*2bff0*/  @!P4 BRA `(.L_x_555) ;  /* 0xfffffffc00f0c947 */ /* 0x008fea000383ffff */
[----:B------:R-:W-:Y:S05]  /*2c000*/  BRA `(.L_x_861) ;  /* 0xfffffdf000187947 */ /* 0x000fea000383ffff */
.L_x_577:
[----:B------:R-:W-:Y:S01]  /*2c010*/  BSSY B1, `(.L_x_862) ;  /* 0x0000008000017945 */ /* 0x000fe20003800000 */
[----:B------:R-:W-:Y:S01]  /*2c020*/  IMAD.MOV.U32 R13, RZ, RZ, R25 ;  /* 0x000000ffff0d7224 */ /* 0x000fe200078e0019 */
[----:B------:R-:W-:Y:S01]  /*2c030*/  MOV R11, 0x181f ;  /* 0x0000181f000b7802 */ /* 0x000fe20000000f00 */
[----:B------:R-:W-:Y:S02]  /*2c040*/  IMAD.MOV.U32 R12, RZ, RZ, RZ ;  /* 0x000000ffff0c7224 */ /* 0x000fe400078e00ff */
[----:B------:R-:W-:-:S07]  /*2c050*/  IMAD.MOV.U32 R15, RZ, RZ, -0x1 ;  /* 0xffffffffff0f7424 */ /* 0x000fce00078e00ff */
[----:B------:R-:W-:Y:S05]  /*2c060*/  WARPSYNC.COLLECTIVE R15, `(.L_x_863) ;  /* 0x000000000f087348 */ /* 0x000fea0003c00000 */
[----:B------:R0:W1:Y:S02]  /*2c070*/  SHFL.IDX P6, R14, R13, R12, R11 ;  /* 0x0000000c0d0e7389 */ /* 0x00006400000c000b */
[----:B01----:R-:W-:Y:S01]  /*2c080*/  ENDCOLLECTIVE ;  /* 0x000000000000791b */ /* 0x003fe20003800000 */
.L_x_863:
[----:B------:R-:W-:Y:S05]  /*2c090*/  BSYNC B1 ;  /* 0x0000000000017941 */ /* 0x000fea0003800000 */
.L_x_862:
[----:B------:R-:W-:Y:S01]  /*2c0a0*/  MOV R13, R24 ;  /* 0x00000018000d7202 */ /* 0x000fe20000000f00 */
[----:B------:R-:W-:Y:S01]  /*2c0b0*/  IMAD.MOV.U32 R12, RZ, RZ, RZ ;  /* 0x000000ffff0c7224 */ /* 0x000fe200078e00ff */
[----:B------:R-:W-:Y:S01]  /*2c0c0*/  MOV R15, 0xffffffff ;  /* 0xffffffff000f7802 */ /* 0x000fe20000000f00 */
[----:B------:R-:W-:Y:S02]  /*2c0d0*/  IMAD.MOV.U32 R11, RZ, RZ, 0x181f ;  /* 0x0000181fff0b7424 */ /* 0x000fe400078e00ff */
[----:B------:R-:W-:-:S07]  /*2c0e0*/  IMAD.MOV.U32 R0, RZ, RZ, R14 ;  /* 0x000000ffff007224 */ /* 0x000fce00078e000e */
[----:B------:R-:W-:Y:S05]  /*2c0f0*/  WARPSYNC.COLLECTIVE R15, `(.L_x_864) ;  /* 0x000000000f087348 */ /* 0x000fea0003c00000 */
[----:B------:R0:W1:Y:S02]  /*2c100*/  SHFL.IDX P6, R14, R13, R12, R11 ;  /* 0x0000000c0d0e7389 */ /* 0x00006400000c000b */
[----:B01----:R-:W-:Y:S01]  /*2c110*/  ENDCOLLECTIVE ;  /* 0x000000000000791b */ /* 0x003fe20003800000 */
.L_x_864:
[----:B------:R-:W-:Y:S02]  /*2c120*/  IMAD.MOV.U32 R13, RZ, RZ, R29 ;  /* 0x000000ffff0d7224 */ /* 0x000fe400078e001d */
[----:B------:R-:W-:-:S07]  /*2c130*/  IMAD.MOV.U32 R3, RZ, RZ, R14 ;  /* 0x000000ffff037224 */ /* 0x000fce00078e000e */
[----:B------:R-:W-:Y:S05]  /*2c140*/  WARPSYNC.COLLECTIVE R15, `(.L_x_865) ;  /* 0x000000000f087348 */ /* 0x000fea0003c00000 */
[----:B------:R0:W1:Y:S02]  /*2c150*/  SHFL.IDX P6, R14, R13, R12, R11 ;  /* 0x0000000c0d0e7389 */ /* 0x00006400000c000b */
[----:B01----:R-:W-:Y:S01]  /*2c160*/  ENDCOLLECTIVE ;  /* 0x000000000000791b */ /* 0x003fe20003800000 */
.L_x_865:
[----:B------:R-:W-:Y:S01]  /*2c170*/  IMAD.MOV.U32 R13, RZ, RZ, R30 ;  /* 0x000000ffff0d7224 */ /* 0x000fe200078e001e */
[----:B------:R-:W-:-:S07]  /*2c180*/  MOV R29, R14 ;  /* 0x0000000e001d7202 */ /* 0x000fce0000000f00 */
[----:B------:R-:W-:Y:S05]  /*2c190*/  WARPSYNC.COLLECTIVE R15, `(.L_x_866) ;  /* 0x000000000f087348 */ /* 0x000fea0003c00000 */
[----:B------:R0:W1:Y:S02]  /*2c1a0*/  SHFL.IDX P6, R14, R13, R12, R11 ;  /* 0x0000000c0d0e7389 */ /* 0x00006400000c000b */
[----:B01----:R-:W-:Y:S01]  /*2c1b0*/  ENDCOLLECTIVE ;  /* 0x000000000000791b */ /* 0x003fe20003800000 */
.L_x_866:
[----:B------:R-:W-:Y:S01]  /*2c1c0*/  IMAD.MOV.U32 R32, RZ, RZ, R14 ;  /* 0x000000ffff207224 */ /* 0x000fe200078e000e */
[----:B------:R-:W-:Y:S06]  /*2c1d0*/  BRA `(.L_x_867) ;  /* 0xfffffe0000847947 */ /* 0x000fec000383ffff */
.L_x_581:
[----:B0-----:R0:W1:Y:S02]  /*2c1e0*/  SYNCS.PHASECHK.TRANS64.TRYWAIT P0, [R18+URZ+0x38800], R5 ;  /* 0x03880005120075a7 */ /* 0x001064000800017f */
[----:B-1----:R-:W-:Y:S05]  /*2c1f0*/  @!P0 NANOSLEEP.SYNCS 0x989680 ;  /* 0x009896800000895d */ /* 0x002fea0003900000 */
[----:B------:R-:W1:Y:S02]  /*2c200*/  @!P0 SYNCS.PHASECHK.TRANS64 P0, [R18+URZ+0x38800], R5 ;  /* 0x03880005120085a7 */ /* 0x000e64000800007f */
[----:B-1----:R-:W-:Y:S05]  /*2c210*/  @!P0 BRA `(.L_x_581) ;  /* 0xfffffffc00f08947 */ /* 0x002fea000383ffff */
[----:B------:R-:W-:Y:S05]  /*2c220*/  BRA `(.L_x_868) ;  /* 0xfffffe0800547947 */ /* 0x000fea000383ffff */
.L_x_613:
[----:B------:R-:W-:Y:S01]  /*2c230*/  BSSY B1, `(.L_x_869) ;  /* 0x0000008000017945 */ /* 0x000fe20003800000 */
[----:B------:R-:W-:Y:S01]  /*2c240*/  MOV R13, R25 ;  /* 0x00000019000d7202 */ /* 0x000fe20000000f00 */
[----:B------:R-:W-:Y:S01]  /*2c250*/  IMAD.MOV.U32 R12, RZ, RZ, RZ ;  /* 0x000000ffff0c7224 */ /* 0x000fe200078e00ff */
[----:B------:R-:W-:Y:S01]  /*2c260*/  MOV R15, 0xffffffff ;  /* 0xffffffff000f7802 */ /* 0x000fe20000000f00 */
[----:B------:R-:W-:-:S07]  /*2c270*/  IMAD.MOV.U32 R11, RZ, RZ, 0x181f ;  /* 0x0000181fff0b7424 */ /* 0x000fce00078e00ff */
[----:B------:R-:W-:Y:S05]  /*2c280*/  WARPSYNC.COLLECTIVE R15, `(.L_x_870) ;  /* 0x000000000f087348 */ /* 0x000fea0003c00000 */
[----:B------:R0:W1:Y:S02]  /*2c290*/  SHFL.IDX P6, R14, R13, R12, R11 ;  /* 0x0000000c0d0e7389 */ /* 0x00006400000c000b */
[----:B01----:R-:W-:Y:S01]  /*2c2a0*/  ENDCOLLECTIVE ;  /* 0x000000000000791b */ /* 0x003fe20003800000 */
.L_x_870:
[----:B------:R-:W-:Y:S05]  /*2c2b0*/  BSYNC B1 ;  /* 0x0000000000017941 */ /* 0x000fea0003800000 */
.L_x_869:
[----:B------:R-:W-:Y:S01]  /*2c2c0*/  IMAD.MOV.U32 R13, RZ, RZ, R24 ;  /* 0x000000ffff0d7224 */ /* 0x000fe200078e0018 */
[----:B------:R-:W-:Y:S01]  /*2c2d0*/  MOV R12, RZ ;  /* 0x000000ff000c7202 */ /* 0x000fe20000000f00 */
[----:B------:R-:W-:Y:S02]  /*2c2e0*/  IMAD.MOV.U32 R11, RZ, RZ, 0x181f ;  /* 0x0000181fff0b7424 */ /* 0x000fe400078e00ff */
[----:B------:R-:W-:Y:S02]  /*2c2f0*/  IMAD.MOV.U32 R15, RZ, RZ, -0x1 ;  /* 0xffffffffff0f7424 */ /* 0x000fe400078e00ff */
[----:B------:R-:W-:-:S07]  /*2c300*/  IMAD.MOV.U32 R0, RZ, RZ, R14 ;  /* 0x000000ffff007224 */ /* 0x000fce00078e000e */
[----:B------:R-:W-:Y:S05]  /*2c310*/  WARPSYNC.COLLECTIVE R15, `(.L_x_871) ;  /* 0x000000000f087348 */ /* 0x000fea0003c00000 */
[----:B------:R0:W1:Y:S02]  /*2c320*/  SHFL.IDX P6, R14, R13, R12, R11 ;  /* 0x0000000c0d0e7389 */ /* 0x00006400000c000b */
[----:B01----:R-:W-:Y:S01]  /*2c330*/  ENDCOLLECTIVE ;  /* 0x000000000000791b */ /* 0x003fe20003800000 */
.L_x_871:
[----:B------:R-:W-:Y:S01]  /*2c340*/  IMAD.MOV.U32 R13, RZ, RZ, R29 ;  /* 0x000000ffff0d7224 */ /* 0x000fe200078e001d */
[----:B------:R-:W-:-:S07]  /*2c350*/  MOV R3, R14 ;  /* 0x0000000e00037202 */ /* 0x000fce0000000f00 */
[----:B------:R-:W-:Y:S05]  /*2c360*/  WARPSYNC.COLLECTIVE R15, `(.L_x_872) ;  /* 0x000000000f087348 */ /* 0x000fea0003c00000 */
[----:B------:R0:W1:Y:S02]  /*2c370*/  SHFL.IDX P6, R14, R13, R12, R11 ;  /* 0x0000000c0d0e7389 */ /* 0x00006400000c000b */
[----:B01----:R-:W-:Y:S01]  /*2c380*/  ENDCOLLECTIVE ;  /* 0x000000000000791b */ /* 0x003fe20003800000 */
.L_x_872:
[----:B------:R-:W-:Y:S01]  /*2c390*/  MOV R13, R30 ;  /* 0x0000001e000d7202 */ /* 0x000fe20000000f00 */
[----:B------:R-:W-:-:S07]  /*2c3a0*/  IMAD.MOV.U32 R29, RZ, RZ, R14 ;  /* 0x000000ffff1d7224 */ /* 0x000fce00078e000e */
[----:B------:R-:W-:Y:S05]  /*2c3b0*/  WARPSYNC.COLLECTIVE R15, `(.L_x_873) ;  /* 0x000000000f087348 */ /* 0x000fea0003c00000 */
[----:B------:R0:W1:Y:S02]  /*2c3c0*/  SHFL.IDX P6, R14, R13, R12, R11 ;  /* 0x0000000c0d0e7389 */ /* 0x00006400000c000b */
[----:B01----:R-:W-:Y:S01]  /*2c3d0*/  ENDCOLLECTIVE ;  /* 0x000000000000791b */ /* 0x003fe20003800000 */
.L_x_873:
[----:B------:R-:W-:Y:S01]  /*2c3e0*/  IMAD.MOV.U32 R30, RZ, RZ, R14 ;  /* 0x000000ffff1e7224 */ /* 0x000fe200078e000e */
[----:B------:R-:W-:Y:S06]  /*2c3f0*/  BRA `(.L_x_874) ;  /* 0xfffffe3000b47947 */ /* 0x000fec000383ffff */
.L_x_617:
[----:B0-----:R0:W1:Y:S02]  /*2c400*/  SYNCS.PHASECHK.TRANS64.TRYWAIT P0, [R18+URZ+0x38800], R5 ;  /* 0x03880005120075a7 */ /* 0x001064000800017f */
[----:B-1----:R-:W-:Y:S05]  /*2c410*/  @!P0 NANOSLEEP.SYNCS 0x989680 ;  /* 0x009896800000895d */ /* 0x002fea0003900000 */
[----:B------:R-:W1:Y:S02]  /*2c420*/  @!P0 SYNCS.PHASECHK.TRANS64 P0, [R18+URZ+0x38800], R5 ;  /* 0x03880005120085a7 */ /* 0x000e64000800007f */
[----:B-1----:R-:W-:Y:S05]  /*2c430*/  @!P0 BRA `(.L_x_617) ;  /* 0xfffffffc00f08947 */ /* 0x002fea000383ffff */
[----:B------:R-:W-:Y:S05]  /*2c440*/  BRA `(.L_x_875) ;  /* 0xfffffe3800387947 */ /* 0x000fea000383ffff */
.L_x_635:
[----:B-1----:R1:W2:Y:S02]  /*2c450*/  SYNCS.PHASECHK.TRANS64.TRYWAIT P2, [R0+URZ+0x38830], R3 ;  /* 0x03883003000075a7 */ /* 0x0022a4000804017f */
[----:B--2---:R-:W-:Y:S05]  /*2c460*/  @!P2 NANOSLEEP.SYNCS 0x989680 ;  /* 0x009896800000a95d */ /* 0x004fea0003900000 */
[----:B------:R-:W2:Y:S02]  /*2c470*/  @!P2 SYNCS.PHASECHK.TRANS64 P2, [R0+URZ+0x38830], R3 ;  /* 0x038830030000a5a7 */ /* 0x000ea4000804007f */
[----:B--2---:R-:W-:Y:S05]  /*2c480*/  @!P2 BRA `(.L_x_635) ;  /* 0xfffffffc00f0a947 */ /* 0x004fea000383ffff */
[----:B------:R-:W-:Y:S05]  /*2c490*/  BRA `(.L_x_634) ;  /* 0xfffffe6800887947 */ /* 0x000fea000383ffff */
.L_x_642:
[----:B-1----:R1:W2:Y:S02]  /*2c4a0*/  SYNCS.PHASECHK.TRANS64.TRYWAIT P2, [R11+URZ+0x38830], R4 ;  /* 0x038830040b0075a7 */ /* 0x0022a4000804017f */
[----:B--2---:R-:W-:Y:S05]  /*2c4b0*/  @!P2 NANOSLEEP.SYNCS 0x989680 ;  /* 0x009896800000a95d */ /* 0x004fea0003900000 */
[----:B------:R-:W2:Y:S02]  /*2c4c0*/  @!P2 SYNCS.PHASECHK.TRANS64 P2, [R11+URZ+0x38830], R4 ;  /* 0x038830040b00a5a7 */ /* 0x000ea4000804007f */
[----:B--2---:R-:W-:Y:S05]  /*2c4d0*/  @!P2 BRA `(.L_x_642) ;  /* 0xfffffffc00f0a947 */ /* 0x004fea000383ffff */
[----:B------:R-:W-:Y:S05]  /*2c4e0*/  BRA `(.L_x_641) ;  /* 0xfffffebc00507947 */ /* 0x000fea000383ffff */
.L_x_647:
[----:B-1----:R1:W2:Y:S02]  /*2c4f0*/  SYNCS.PHASECHK.TRANS64.TRYWAIT P2, [R9+URZ+0x38850], R0 ;  /* 0x03885000090075a7 */ /* 0x0022a4000804017f */
[----:B--2---:R-:W-:Y:S05]  /*2c500*/  @!P2 NANOSLEEP.SYNCS 0x989680 ;  /* 0x009896800000a95d */ /* 0x004fea0003900000 */
[----:B------:R-:W2:Y:S02]  /*2c510*/  @!P2 SYNCS.PHASECHK.TRANS64 P2, [R9+URZ+0x38850], R0 ;  /* 0x038850000900a5a7 */ /* 0x000ea4000804007f */
[----:B--2---:R-:W-:Y:S05]  /*2c520*/  @!P2 BRA `(.L_x_647) ;  /* 0xfffffffc00f0a947 */ /* 0x004fea000383ffff */
[----:B------:R-:W-:Y:S05]  /*2c530*/  BRA `(.L_x_646) ;  /* 0xfffffef4001c7947 */ /* 0x000fea000383ffff */
.L_x_653:
[----:B-1----:R1:W2:Y:S02]  /*2c540*/  SYNCS.PHASECHK.TRANS64.TRYWAIT P0, [R3+URZ+0x38850], R0 ;  /* 0x03885000030075a7 */ /* 0x0022a4000800017f */
[----:B--2---:R-:W-:Y:S05]  /*2c550*/  @!P0 NANOSLEEP.SYNCS 0x989680 ;  /* 0x009896800000895d */ /* 0x004fea0003900000 */
[----:B------:R-:W2:Y:S02]  /*2c560*/  @!P0 SYNCS.PHASECHK.TRANS64 P0, [R3+URZ+0x38850], R0 ;  /* 0x03885000030085a7 */ /* 0x000ea4000800007f */
[----:B--2---:R-:W-:Y:S05]  /*2c570*/  @!P0 BRA `(.L_x_653) ;  /* 0xfffffffc00f08947 */ /* 0x004fea000383ffff */
[----:B------:R-:W-:Y:S05]  /*2c580*/  BRA `(.L_x_652) ;  /* 0xffffff1000687947 */ /* 0x000fea000383ffff */
.L_x_692:
[----:B------:R-:W0:Y:S01]  /*2c590*/  S2R R5, SR_TID.X ;  /* 0x0000000000057919 */ /* 0x000e220000002100 */
[----:B------:R-:W-:Y:S01]  /*2c5a0*/  BSSY B1, `(.L_x_876) ;  /* 0x000000a000017945 */ /* 0x000fe20003800000 */
[----:B------:R-:W-:Y:S01]  /*2c5b0*/  MOV R12, RZ ;  /* 0x000000ff000c7202 */ /* 0x000fe20000000f00 */
[----:B------:R-:W-:Y:S02]  /*2c5c0*/  IMAD.MOV.U32 R11, RZ, RZ, 0x1f ;  /* 0x0000001fff0b7424 */ /* 0x000fe400078e00ff */
[----:B------:R-:W-:Y:S01]  /*2c5d0*/  IMAD.MOV.U32 R15, RZ, RZ, -0x1 ;  /* 0xffffffffff0f7424 */ /* 0x000fe200078e00ff */
[----:B0-----:R-:W-:-:S04]  /*2c5e0*/  SHF.R.U32.HI R5, RZ, 0x5, R5 ;  /* 0x00000005ff057819 */ /* 0x001fc80000011605 */
[----:B------:R-:W-:-:S05]  /*2c5f0*/  LOP3.LUT R5, R5, 0x3, RZ, 0xc0, !PT ;  /* 0x0000000305057812 */ /* 0x000fca00078ec0ff */
[----:B------:R-:W-:-:S07]  /*2c600*/  IMAD.MOV.U32 R13, RZ, RZ, R5 ;  /* 0x000000ffff0d7224 */ /* 0x000fce00078e0005 */
[----:B------:R-:W-:Y:S05]  /*2c610*/  WARPSYNC.COLLECTIVE R15, `(.L_x_877) ;  /* 0x000000000f087348 */ /* 0x000fea0003c00000 */
[----:B------:R0:W1:Y:S02]  /*2c620*/  SHFL.IDX P6, R14, R13, R12, R11 ;  /* 0x0000000c0d0e7389 */ /* 0x00006400000c000b */
[----:B01----:R-:W-:Y:S01]  /*2c630*/  ENDCOLLECTIVE ;  /* 0x000000000000791b */ /* 0x003fe20003800000 */
.L_x_877:
[----:B------:R-:W-:Y:S05]  /*2c640*/  BSYNC B1 ;  /* 0x0000000000017941 */ /* 0x000fea0003800000 */
.L_x_876:
[----:B------:R-:W-:Y:S05]  /*2c650*/  BRA `(.L_x_878) ;  /* 0xffffff7c00c07947 */ /* 0x000fea000383ffff */
.L_x_694:
[----:B------:R-:W-:Y:S01]  /*2c660*/  BSSY B1, `(.L_x_879) ;  /* 0x0000006000017945 */ /* 0x000fe20003800000 */
[----:B------:R-:W-:-:S07]  /*2c670*/  MOV R15, 0xffffffff ;  /* 0xffffffff000f7802 */ /* 0x000fce0000000f00 */
[----:B0-----:R-:W-:Y:S05]  /*2c680*/  WARPSYNC.COLLECTIVE R15, `(.L_x_880) ;  /* 0x000000000f0c7348 */ /* 0x001fea0003c00000 */
[----:B------:R-:W-:Y:S02]  /*2c690*/  ELECT P6, UR62, PT ;  /* 0x00000000003e782f */ /* 0x000fe400038c0000 */
[----:B------:R-:W-:Y:S01]  /*2c6a0*/  MOV R14, UR62 ;  /* 0x0000003e000e7c02 */ /* 0x000fe20008000f00 */
[----:B0-----:R-:W-:Y:S10]  /*2c6b0*/  ENDCOLLECTIVE ;  /* 0x000000000000791b */ /* 0x001ff40003800000 */
.L_x_880:
[----:B------:R-:W-:Y:S05]  /*2c6c0*/  BSYNC B1 ;  /* 0x0000000000017941 */ /* 0x000fea0003800000 */
.L_x_879:
[----:B------:R-:W-:Y:S01]  /*2c6d0*/  PLOP3.LUT P2, PT, P6, PT, PT, 0x80, 0x0 ;  /* 0x000000000000781c */ /* 0x000fe2000374f070 */
[----:B------:R-:W-:-:S12]  /*2c6e0*/  BRA `(.L_x_693) ;  /* 0xffffff7c00b47947 */ /* 0x000fd8000383ffff */
.L_x_696:
[----:B0-----:R0:W1:Y:S02]  /*2c6f0*/  SYNCS.PHASECHK.TRANS64.TRYWAIT P0, [R18+URZ+0x38820], R2 ;  /* 0x03882002120075a7 */ /* 0x001064000800017f */
[----:B-1----:R-:W-:Y:S05]  /*2c700*/  @!P0 NANOSLEEP.SYNCS 0x989680 ;  /* 0x009896800000895d */ /* 0x002fea0003900000 */
[----:B------:R-:W1:Y:S02]  /*2c710*/  @!P0 SYNCS.PHASECHK.TRANS64 P0, [R18+URZ+0x38820], R2 ;  /* 0x03882002120085a7 */ /* 0x000e64000800007f */
[----:B-1----:R-:W-:Y:S05]  /*2c720*/  @!P0 BRA `(.L_x_696) ;  /* 0xfffffffc00f08947 */ /* 0x002fea000383ffff */
[----:B------:R-:W-:Y:S05]  /*2c730*/  BRA `(.L_x_881) ;  /* 0xffffff7c00c47947 */ /* 0x000fea000383ffff */
.L_x_700:
[----:B-1----:R1:W2:Y:S02]  /*2c740*/  SYNCS.PHASECHK.TRANS64.TRYWAIT P0, [R6+URZ+0x388a0], R8 ;  /* 0x0388a008060075a7 */ /* 0x0022a4000800017f */
[----:B--2---:R-:W-:Y:S05]  /*2c750*/  @!P0 NANOSLEEP.SYNCS 0x989680 ;  /* 0x009896800000895d */ /* 0x004fea0003900000 */
[----:B------:R-:W2:Y:S02]  /*2c760*/  @!P0 SYNCS.PHASECHK.TRANS64 P0, [R6+URZ+0x388a0], R8 ;  /* 0x0388a008060085a7 */ /* 0x000ea4000800007f */
[----:B--2---:R-:W-:Y:S05]  /*2c770*/  @!P0 BRA `(.L_x_700) ;  /* 0xfffffffc00f08947 */ /* 0x004fea000383ffff */
[----:B------:R-:W-:Y:S05]  /*2c780*/  BRA `(.L_x_882) ;  /* 0xffffff7c00e47947 */ /* 0x000fea000383ffff */
.L_x_708:
[----:B0-----:R0:W2:Y:S02]  /*2c790*/  SYNCS.PHASECHK.TRANS64.TRYWAIT P0, [R6+URZ+0x388c0], R8 ;  /* 0x0388c008060075a7 */ /* 0x0010a4000800017f */
[----:B--2---:R-:W-:Y:S05]  /*2c7a0*/  @!P0 NANOSLEEP.SYNCS 0x989680 ;  /* 0x009896800000895d */ /* 0x004fea0003900000 */
[----:B------:R-:W2:Y:S02]  /*2c7b0*/  @!P0 SYNCS.PHASECHK.TRANS64 P0, [R6+URZ+0x388c0], R8 ;  /* 0x0388c008060085a7 */ /* 0x000ea4000800007f */
[----:B--2---:R-:W-:Y:S05]  /*2c7c0*/  @!P0 BRA `(.L_x_708) ;  /* 0xfffffffc00f08947 */ /* 0x004fea000383ffff */
[----:B------:R-:W-:Y:S05]  /*2c7d0*/  BRA `(.L_x_883) ;  /* 0xffffff8400207947 */ /* 0x000fea000383ffff */
.L_x_718:
[----:B0-----:R0:W1:Y:S02]  /*2c7e0*/  SYNCS.PHASECHK.TRANS64.TRYWAIT P0, [R6+URZ+0x388a0], R5 ;  /* 0x0388a005060075a7 */ /* 0x001064000800017f */
[----:B-1----:R-:W-:Y:S05]  /*2c7f0*/  @!P0 NANOSLEEP.SYNCS 0x989680 ;  /* 0x009896800000895d */ /* 0x002fea0003900000 */
[----:B------:R-:W1:Y:S02]  /*2c800*/  @!P0 SYNCS.PHASECHK.TRANS64 P0, [R6+URZ+0x388a0], R5 ;  /* 0x0388a005060085a7 */ /* 0x000e64000800007f */
[----:B-1----:R-:W-:Y:S05]  /*2c810*/  @!P0 BRA `(.L_x_718) ;  /* 0xfffffffc00f08947 */ /* 0x002fea000383ffff */
[----:B------:R-:W-:Y:S05]  /*2c820*/  BRA `(.L_x_884) ;  /* 0xffffff8800987947 */ /* 0x000fea000383ffff */
.L_x_726:
[----:B-1----:R1:W2:Y:S02]  /*2c830*/  SYNCS.PHASECHK.TRANS64.TRYWAIT P0, [R6+URZ+0x388c0], R5 ;  /* 0x0388c005060075a7 */ /* 0x0022a4000800017f */
[----:B--2---:R-:W-:Y:S05]  /*2c840*/  @!P0 NANOSLEEP.SYNCS 0x989680 ;  /* 0x009896800000895d */ /* 0x004fea0003900000 */
[----:B------:R-:W2:Y:S02]  /*2c850*/  @!P0 SYNCS.PHASECHK.TRANS64 P0, [R6+URZ+0x388c0], R5 ;  /* 0x0388c005060085a7 */ /* 0x000ea4000800007f */
[----:B--2---:R-:W-:Y:S05]  /*2c860*/  @!P0 BRA `(.L_x_726) ;  /* 0xfffffffc00f08947 */ /* 0x004fea000383ffff */
[----:B------:R-:W-:Y:S05]  /*2c870*/  BRA `(.L_x_885) ;  /* 0xffffff8c00dc7947 */ /* 0x000fea000383ffff */
.L_x_744:
[----:B------:R-:W0:Y:S01]  /*2c880*/  S2R R4, SR_TID.X ;  /* 0x0000000000047919 */ /* 0x000e220000002100 */
[----:B------:R-:W-:Y:S01]  /*2c890*/  BSSY B0, `(.L_x_886) ;  /* 0x000000a000007945 */ /* 0x000fe20003800000 */
[----:B------:R-:W-:Y:S01]  /*2c8a0*/  IMAD.MOV.U32 R12, RZ, RZ, RZ ;  /* 0x000000ffff0c7224 */ /* 0x000fe200078e00ff */
[----:B------:R-:W-:Y:S01]  /*2c8b0*/  MOV R11, 0x1f ;  /* 0x0000001f000b7802 */ /* 0x000fe20000000f00 */
[----:B------:R-:W-:Y:S01]  /*2c8c0*/  IMAD.MOV.U32 R15, RZ, RZ, -0x1 ;  /* 0xffffffffff0f7424 */ /* 0x000fe200078e00ff */
[----:B0-----:R-:W-:-:S04]  /*2c8d0*/  SHF.R.U32.HI R4, RZ, 0x5, R4 ;  /* 0x00000005ff047819 */ /* 0x001fc80000011604 */
[----:B------:R-:W-:-:S05]  /*2c8e0*/  LOP3.LUT R4, R4, 0x3, RZ, 0xc0, !PT ;  /* 0x0000000304047812 */ /* 0x000fca00078ec0ff */
[----:B------:R-:W-:-:S07]  /*2c8f0*/  IMAD.MOV.U32 R13, RZ, RZ, R4 ;  /* 0x000000ffff0d7224 */ /* 0x000fce00078e0004 */
[----:B------:R-:W-:Y:S05]  /*2c900*/  WARPSYNC.COLLECTIVE R15, `(.L_x_887) ;  /* 0x000000000f087348 */ /* 0x000fea0003c00000 */
[----:B------:R0:W1:Y:S02]  /*2c910*/  SHFL.IDX P6, R14, R13, R12, R11 ;  /* 0x0000000c0d0e7389 */ /* 0x00006400000c000b */
[----:B01----:R-:W-:Y:S01]  /*2c920*/  ENDCOLLECTIVE ;  /* 0x000000000000791b */ /* 0x003fe20003800000 */
.L_x_887:
[----:B------:R-:W-:Y:S05]  /*2c930*/  BSYNC B0 ;  /* 0x0000000000007941 */ /* 0x000fea0003800000 */
.L_x_886:
[----:B------:R-:W-:Y:S05]  /*2c940*/  BRA `(.L_x_888) ;  /* 0xffffff9c00607947 */ /* 0x000fea000383ffff */
.L_x_746:
[----:B------:R-:W-:Y:S01]  /*2c950*/  BSSY B0, `(.L_x_889) ;  /* 0x0000006000007945 */ /* 0x000fe20003800000 */
[----:B------:R-:W-:-:S07]  /*2c960*/  IMAD.MOV.U32 R15, RZ, RZ, -0x1 ;  /* 0xffffffffff0f7424 */ /* 0x000fce00078e00ff */
[----:B0-----:R-:W-:Y:S05]  /*2c970*/  WARPSYNC.COLLECTIVE R15, `(.L_x_890) ;  /* 0x000000000f0c7348 */ /* 0x001fea0003c00000 */
[----:B------:R-:W-:Y:S02]  /*2c980*/  ELECT P6, UR62, PT ;  /* 0x00000000003e782f */ /* 0x000fe400038c0000 */
[----:B------:R-:W-:Y:S01]  /*2c990*/  MOV R14, UR62 ;  /* 0x0000003e000e7c02 */ /* 0x000fe20008000f00 */
[----:B0-----:R-:W-:Y:S10]  /*2c9a0*/  ENDCOLLECTIVE ;  /* 0x000000000000791b */ /* 0x001ff40003800000 */
.L_x_890:
[----:B------:R-:W-:Y:S05]  /*2c9b0*/  BSYNC B0 ;  /* 0x0000000000007941 */ /* 0x000fea0003800000 */
.L_x_889:
[----:B------:R-:W-:Y:S05]  /*2c9c0*/  BRA `(.L_x_891) ;  /* 0xffffff9c006c7947 */ /* 0x000fea000383ffff */
.L_x_748:
[----:B0-----:R0:W1:Y:S02]  /*2c9d0*/  SYNCS.PHASECHK.TRANS64.TRYWAIT P0, [R0+URZ+0x38840], R2 ;  /* 0x03884002000075a7 */ /* 0x001064000800017f */
[----:B-1----:R-:W-:Y:S05]  /*2c9e0*/  @!P0 NANOSLEEP.SYNCS 0x989680 ;  /* 0x009896800000895d */ /* 0x002fea0003900000 */
[----:B------:R-:W1:Y:S02]  /*2c9f0*/  @!P0 SYNCS.PHASECHK.TRANS64 P0, [R0+URZ+0x38840], R2 ;  /* 0x03884002000085a7 */ /* 0x000e64000800007f */
[----:B-1----:R-:W-:Y:S05]  /*2ca00*/  @!P0 BRA `(.L_x_748) ;  /* 0xfffffffc00f08947 */ /* 0x002fea000383ffff */
[----:B------:R-:W-:Y:S05]  /*2ca10*/  BRA `(.L_x_892) ;  /* 0xffffff9c00d07947 */ /* 0x000fea000383ffff */
.L_x_752:
[----:B------:R0:W5:Y:S01]  /*2ca20*/  LDL.LU R10, [R1+0x5c] ;  /* 0x00005c00010a7983 */ /* 0x0001620000300800 */
[----:B------:R-:W-:Y:S01]  /*2ca30*/  MOV R13, R3 ;  /* 0x00000003000d7202 */ /* 0x000fe20000000f00 */
[----:B------:R-:W-:Y:S01]  /*2ca40*/  IMAD.MOV.U32 R12, RZ, RZ, RZ ;  /* 0x000000ffff0c7224 */ /* 0x000fe200078e00ff */
[----:B------:R-:W-:Y:S01]  /*2ca50*/  MOV R15, 0xffffffff ;  /* 0xffffffff000f7802 */ /* 0x000fe20000000f00 */
[----:B------:R-:W1:Y:S01]  /*2ca60*/  S2R R7, SR_TID.X ;  /* 0x0000000000077919 */ /* 0x000e620000002100 */
[----:B------:R-:W-:-:S07]  /*2ca70*/  IMAD.MOV.U32 R11, RZ, RZ, 0x181f ;  /* 0x0000181fff0b7424 */ /* 0x000fce00078e00ff */
[----:B01---5:R-:W-:Y:S05]  /*2ca80*/  WARPSYNC.COLLECTIVE R15, `(.L_x_893) ;  /* 0x000000000f087348 */ /* 0x023fea0003c00000 */
[----:B------:R2:W3:Y:S02]  /*2ca90*/  SHFL.IDX P6, R14, R13, R12, R11 ;  /* 0x0000000c0d0e7389 */ /* 0x0004e400000c000b */
[----:B0123-5:R-:W-:Y:S01]  /*2caa0*/  ENDCOLLECTIVE ;  /* 0x000000000000791b */ /* 0x02ffe20003800000 */
.L_x_893:
[----:B------:R-:W-:Y:S02]  /*2cab0*/  IMAD.MOV.U32 R13, RZ, RZ, R4 ;  /* 0x000000ffff0d7224 */ /* 0x000fe400078e0004 */
[----:B------:R-:W-:-:S07]  /*2cac0*/  IMAD.MOV.U32 R6, RZ, RZ, R14 ;  /* 0x000000ffff067224 */ /* 0x000fce00078e000e */
[----:B------:R-:W-:Y:S05]  /*2cad0*/  WARPSYNC.COLLECTIVE R15, `(.L_x_894) ;  /* 0x000000000f087348 */ /* 0x000fea0003c00000 */
[----:B------:R0:W1:Y:S02]  /*2cae0*/  SHFL.IDX P6, R14, R13, R12, R11 ;  /* 0x0000000c0d0e7389 */ /* 0x00006400000c000b */
[----:B01----:R-:W-:Y:S01]  /*2caf0*/  ENDCOLLECTIVE ;  /* 0x000000000000791b */ /* 0x003fe20003800000 */
.L_x_894:
[----:B------:R-:W-:-:S04]  /*2cb00*/  LOP3.LUT R7, R7, 0x7f, RZ, 0xc0, !PT ;  /* 0x0000007f07077812 */ /* 0x000fc800078ec0ff */
[----:B------:R-:W-:Y:S01]  /*2cb10*/  SHF.R.U32.HI R0, RZ, 0x3, R7 ;  /* 0x00000003ff007819 */ /* 0x000fe20000011607 */
[----:B------:R-:W-:Y:S02]  /*2cb20*/  IMAD R2, R10, R8, RZ ;  /* 0x000000080a027224 */ /* 0x000fe400078e02ff */
[----:B------:R-:W2:Y:S02]  /*2cb30*/  LDL R10, [R1+0x2c] ;  /* 0x00002c00010a7983 */ /* 0x000ea40000100800 */
[----:B------:R-:W-:Y:S01]  /*2cb40*/  IMAD.IADD R0, R0, 0x1, R5 ;  /* 0x0000000100007824 */ /* 0x000fe200078e0205 */
[----:B------:R-:W-:Y:S01]  /*2cb50*/  MOV R7, R14 ;  /* 0x0000000e00077202 */ /* 0x000fe20000000f00 */
[----:B------:R-:W-:Y:S01]  /*2cb60*/  ULDC.64 UR4, c[0x0][0x208] ;  /* 0x0000820000047ab9 */ /* 0x000fe20000000a00 */
[----:B------:R-:W-:Y:S02]  /*2cb70*/  IMAD.MOV.U32 R13, RZ, RZ, R3 ;  /* 0x000000ffff0d7224 */ /* 0x000fe400078e0003 */
[C---:B------:R-:W-:Y:S01]  /*2cb80*/  ISETP.GE.AND P2, PT, R0.reuse, R2, PT ;  /* 0x000000020000720c */ /* 0x040fe20003f46270 */
[----:B------:R-:W-:Y:S01]  /*2cb90*/  IMAD.MOV.U32 R12, RZ, RZ, 0x1 ;  /* 0x00000001ff0c7424 */ /* 0x000fe200078e00ff */
[----:B------:R-:W-:-:S11]  /*2cba0*/  IADD3 R5, R0, 0x10, RZ ;  /* 0x0000001000057810 */ /* 0x000fd60007ffe0ff */
        /* <DEDUP_REMOVED lines=8> */
[----:B--2---:R0:W-:Y:S04]  /*2cc30*/  @!P2 LDGSTS.E.BYPASS.LTC128B.128 [R10+0x14400], desc[UR4][R6.64], !P4 ;  /* 0x14400000060aafae */ /* 0x0041e8000e101d44 */
[----:B------:R0:W-:Y:S04]  /*2cc40*/  @!P2 LDGSTS.E.BYPASS.LTC128B.128 [R10+0x18400], desc[UR4][R6.64+0x80], !P3 ;  /* 0x18400080060aafae */ /* 0x0001e8000d901d44 */
[----:B------:R0:W-:Y:S04]  /*2cc50*/  @!P2 LDGSTS.E.BYPASS.LTC128B.128 [R10+0x1c400], desc[UR4][R6.64+0x100], !P0 ;  /* 0x1c400100060aafae */ /* 0x0001e8000c101d44 */
[----:B------:R0:W-:Y:S01]  /*2cc60*/  @!P2 LDGSTS.E.BYPASS.LTC128B.128 [R10+0x20400], desc[UR4][R6.64+0x180], !P1 ;  /* 0x20400180060aafae */ /* 0x0001e2000c901d44 */
[----:B------:R-:W-:-:S13]  /*2cc70*/  ISETP.GE.AND P2, PT, R5, R2, PT ;  /* 0x000000020500720c */ /* 0x000fda0003f46270 */
[----:B0-----:R-:W-:Y:S05]  /*2cc80*/  WARPSYNC.COLLECTIVE R15, `(.L_x_895) ;  /* 0x000000000f087348 */ /* 0x001fea0003c00000 */
[----:B------:R1:W2:Y:S02]  /*2cc90*/  SHFL.IDX P6, R14, R13, R12, R11 ;  /* 0x0000000c0d0e7389 */ /* 0x0002a400000c000b */
[----:B012---:R-:W-:Y:S01]  /*2cca0*/  ENDCOLLECTIVE ;  /* 0x000000000000791b */ /* 0x007fe20003800000 */
.L_x_895:
[----:B------:R-:W-:Y:S01]  /*2ccb0*/  IMAD.MOV.U32 R13, RZ, RZ, R4 ;  /* 0x000000ffff0d7224 */ /* 0x000fe200078e0004 */
[----:B------:R-:W-:-:S07]  /*2ccc0*/  MOV R7, R14 ;  /* 0x0000000e00077202 */ /* 0x000fce0000000f00 */
[----:B------:R-:W-:Y:S05]  /*2ccd0*/  WARPSYNC.COLLECTIVE R15, `(.L_x_896) ;  /* 0x000000000f087348 */ /* 0x000fea0003c00000 */
[----:B------:R0:W1:Y:S02]  /*2cce0*/  SHFL.IDX P6, R14, R13, R12, R11 ;  /* 0x0000000c0d0e7389 */ /* 0x00006400000c000b */
[----:B01----:R-:W-:Y:S01]  /*2ccf0*/  ENDCOLLECTIVE ;  /* 0x000000000000791b */ /* 0x003fe20003800000 */
.L_x_896:
[----:B------:R-:W-:Y:S01]  /*2cd00*/  ULDC.64 UR4, c[0x0][0x208] ;  /* 0x0000820000047ab9 */ /* 0x000fe20000000a00 */
[----:B------:R-:W-:Y:S02]  /*2cd10*/  IMAD.MOV.U32 R13, RZ, RZ, R3 ;  /* 0x000000ffff0d7224 */ /* 0x000fe400078e0003 */
[----:B------:R-:W-:Y:S02]  /*2cd20*/  IMAD.MOV.U32 R12, RZ, RZ, 0x2 ;  /* 0x00000002ff0c7424 */ /* 0x000fe400078e00ff */
[----:B------:R-:W-:-:S05]  /*2cd30*/  IMAD.MOV.U32 R5, RZ, RZ, R14 ;  /* 0x000000ffff057224 */ /* 0x000fca00078e000e */
[----:B------:R-:W-:-:S04]  /*2cd40*/  @!P2 LEA R5, P5, R9, R5, 0x1 ;  /* 0x000000050905a211 */ /* 0x000fc800078a08ff */
[----:B------:R-:W-:-:S05]  /*2cd50*/  @!P2 IADD3.X R6, RZ, R7, RZ, P5, !PT ;  /* 0x00000007ff06a210 */ /* 0x000fca0002ffe4ff */
[----:B------:R-:W-:Y:S02]  /*2cd60*/  @!P2 IMAD.MOV.U32 R7, RZ, RZ, R6 ;  /* 0x000000ffff07a224 */ /* 0x000fe400078e0006 */
[----:B------:R-:W-:Y:S01]  /*2cd70*/  @!P2 IMAD.MOV.U32 R6, RZ, RZ, R5 ;  /* 0x000000ffff06a224 */ /* 0x000fe200078e0005 */
[----:B------:R-:W-:-:S04]  /*2cd80*/  IADD3 R5, R0, 0x20, RZ ;  /* 0x0000002000057810 */ /* 0x000fc80007ffe0ff */
        /* <DEDUP_REMOVED lines=11> */
.L_x_897:
[----:B------:R-:W-:Y:S01]  /*2ce40*/  IMAD.MOV.U32 R13, RZ, RZ, R4 ;  /* 0x000000ffff0d7224 */ /* 0x000fe200078e0004 */
[----:B------:R-:W-:-:S07]  /*2ce50*/  MOV R7, R14 ;  /* 0x0000000e00077202 */ /* 0x000fce0000000f00 */
[----:B------:R-:W-:Y:S05]  /*2ce60*/  WARPSYNC.COLLECTIVE R15, `(.L_x_898) ;  /* 0x000000000f087348 */ /* 0x000fea0003c00000 */
[----:B------:R0:W1:Y:S02]  /*2ce70*/  SHFL.IDX P6, R14, R13, R12, R11 ;  /* 0x0000000c0d0e7389 */ /* 0x00006400000c000b */
[----:B01----:R-:W-:Y:S01]  /*2ce80*/  ENDCOLLECTIVE ;  /* 0x000000000000791b */ /* 0x003fe20003800000 */
.L_x_898:
        /* <DEDUP_REMOVED lines=20> */
.L_x_899:
[----:B------:R-:W-:Y:S01]  /*2cfd0*/  IMAD.MOV.U32 R13, RZ, RZ, R4 ;  /* 0x000000ffff0d7224 */ /* 0x000fe200078e0004 */
[----:B------:R-:W-:-:S07]  /*2cfe0*/  MOV R7, R14 ;  /* 0x0000000e00077202 */ /* 0x000fce0000000f00 */
[----:B------:R-:W-:Y:S05]  /*2cff0*/  WARPSYNC.COLLECTIVE R15, `(.L_x_900) ;  /* 0x000000000f087348 */ /* 0x000fea0003c00000 */
[----:B------:R0:W1:Y:S02]  /*2d000*/  SHFL.IDX P6, R14, R13, R12, R11 ;  /* 0x0000000c0d0e7389 */ /* 0x00006400000c000b */
[----:B01----:R-:W-:Y:S01]  /*2d010*/  ENDCOLLECTIVE ;  /* 0x000000000000791b */ /* 0x003fe20003800000 */
.L_x_900:
        /* <DEDUP_REMOVED lines=20> */
.L_x_901:
[----:B------:R-:W-:Y:S01]  /*2d160*/  IMAD.MOV.U32 R13, RZ, RZ, R4 ;  /* 0x000000ffff0d7224 */ /* 0x000fe200078e0004 */
[----:B------:R-:W-:-:S07]  /*2d170*/  MOV R7, R14 ;  /* 0x0000000e00077202 */ /* 0x000fce0000000f00 */
[----:B------:R-:W-:Y:S05]  /*2d180*/  WARPSYNC.COLLECTIVE R15, `(.L_x_902) ;  /* 0x000000000f087348 */ /* 0x000fea0003c00000 */
[----:B------:R0:W1:Y:S02]  /*2d190*/  SHFL.IDX P6, R14, R13, R12, R11 ;  /* 0x0000000c0d0e7389 */ /* 0x00006400000c000b */
[----:B01----:R-:W-:Y:S01]  /*2d1a0*/  ENDCOLLECTIVE ;  /* 0x000000000000791b */ /* 0x003fe20003800000 */
.L_x_902:
        /* <DEDUP_REMOVED lines=20> */
.L_x_903:
[----:B------:R-:W-:Y:S01]  /*2d2f0*/  IMAD.MOV.U32 R13, RZ, RZ, R4 ;  /* 0x000000ffff0d7224 */ /* 0x000fe200078e0004 */
[----:B------:R-:W-:-:S07]  /*2d300*/  MOV R7, R14 ;  /* 0x0000000e00077202 */ /* 0x000fce0000000f00 */
[----:B------:R-:W-:Y:S05]  /*2d310*/  WARPSYNC.COLLECTIVE R15, `(.L_x_904) ;  /* 0x000000000f087348 */ /* 0x000fea0003c00000 */
[----:B------:R0:W1:Y:S02]  /*2d320*/  SHFL.IDX P6, R14, R13, R12, R11 ;  /* 0x0000000c0d0e7389 */ /* 0x00006400000c000b */
[----:B01----:R-:W-:Y:S01]  /*2d330*/  ENDCOLLECTIVE ;  /* 0x000000000000791b */ /* 0x003fe20003800000 */
.L_x_904:
        /* <DEDUP_REMOVED lines=20> */
.L_x_905:
[----:B------:R-:W-:Y:S01]  /*2d480*/  IMAD.MOV.U32 R13, RZ, RZ, R4 ;  /* 0x000000ffff0d7224 */ /* 0x000fe200078e0004 */
[----:B------:R-:W-:-:S07]  /*2d490*/  MOV R7, R14 ;  /* 0x0000000e00077202 */ /* 0x000fce0000000f00 */
[----:B------:R-:W-:Y:S05]  /*2d4a0*/  WARPSYNC.COLLECTIVE R15, `(.L_x_906) ;  /* 0x000000000f087348 */ /* 0x000fea0003c00000 */
[----:B------:R0:W1:Y:S02]  /*2d4b0*/  SHFL.IDX P6, R14, R13, R12, R11 ;  /* 0x0000000c0d0e7389 */ /* 0x00006400000c000b */
[----:B01----:R-:W-:Y:S01]  /*2d4c0*/  ENDCOLLECTIVE ;  /* 0x000000000000791b */ /* 0x003fe20003800000 */
.L_x_906:
[----:B------:R-:W-:Y:S01]  /*2d4d0*/  ULDC.64 UR4, c[0x0][0x208] ;  /* 0x0000820000047ab9 */ /* 0x000fe20000000a00 */
[----:B------:R-:W-:Y:S01]  /*2d4e0*/  MOV R13, R3 ;  /* 0x00000003000d7202 */ /* 0x000fe20000000f00 */
[----:B------:R-:W-:Y:S02]  /*2d4f0*/  IMAD.MOV.U32 R12, RZ, RZ, 0x7 ;  /* 0x00000007ff0c7424 */ /* 0x000fe400078e00ff */
[----:B------:R-:W-:-:S05]  /*2d500*/  IMAD.MOV.U32 R5, RZ, RZ, R14 ;  /* 0x000000ffff057224 */ /* 0x000fca00078e000e */
[----:B------:R-:W-:-:S04]  /*2d510*/  @!P2 LEA R5, P5, R9, R5, 0x1 ;  /* 0x000000050905a211 */ /* 0x000fc800078a08ff */
[----:B------:R-:W-:-:S05]  /*2d520*/  @!P2 IADD3.X R6, RZ, R7, RZ, P5, !PT ;  /* 0x00000007ff06a210 */ /* 0x000fca0002ffe4ff */
        /* <DEDUP_REMOVED lines=12> */
.L_x_907:
[----:B------:R-:W-:Y:S01]  /*2d5f0*/  MOV R13, R4 ;  /* 0x00000004000d7202 */ /* 0x000fe20000000f00 */
[----:B------:R-:W-:-:S07]  /*2d600*/  IMAD.MOV.U32 R5, RZ, RZ, R14 ;  /* 0x000000ffff057224 */ /* 0x000fce00078e000e */
[----:B------:R-:W-:Y:S05]  /*2d610*/  WARPSYNC.COLLECTIVE R15, `(.L_x_908) ;  /* 0x000000000f087348 */ /* 0x000fea0003c00000 */
[----:B------:R0:W1:Y:S02]  /*2d620*/  SHFL.IDX P6, R14, R13, R12, R11 ;  /* 0x0000000c0d0e7389 */ /* 0x00006400000c000b */
[----:B01----:R-:W-:Y:S01]  /*2d630*/  ENDCOLLECTIVE ;  /* 0x000000000000791b */ /* 0x003fe20003800000 */
.L_x_908:
[----:B------:R-:W-:Y:S01]  /*2d640*/  IMAD.MOV.U32 R3, RZ, RZ, R14 ;  /* 0x000000ffff037224 */ /* 0x000fe200078e000e */
[----:B------:R-:W-:Y:S06]  /*2d650*/  BRA `(.L_x_909) ;  /* 0xffffffa000947947 */ /* 0x000fec000383ffff */
.L_x_757:
[----:B---3--:R3:W4:Y:S02]  /*2d660*/  SYNCS.PHASECHK.TRANS64.TRYWAIT P0, [R18+URZ+0x38820], R0 ;  /* 0x03882000120075a7 */ /* 0x008724000800017f */
[----:B----4-:R-:W-:Y:S05]  /*2d670*/  @!P0 NANOSLEEP.SYNCS 0x989680 ;  /* 0x009896800000895d */ /* 0x010fea0003900000 */
[----:B------:R-:W4:Y:S02]  /*2d680*/  @!P0 SYNCS.PHASECHK.TRANS64 P0, [R18+URZ+0x38820], R0 ;  /* 0x03882000120085a7 */ /* 0x000f24000800007f */
[----:B----4-:R-:W-:Y:S05]  /*2d690*/  @!P0 BRA `(.L_x_757) ;  /* 0xfffffffc00f08947 */ /* 0x010fea000383ffff */
[----:B------:R-:W-:Y:S05]  /*2d6a0*/  BRA `(.L_x_910) ;  /* 0xffffffa400107947 */ /* 0x000fea000383ffff */
.L_x_766:
[----:B-1----:R1:W2:Y:S02]  /*2d6b0*/  SYNCS.PHASECHK.TRANS64.TRYWAIT P0, [R3+URZ+0x38840], R2 ;  /* 0x03884002030075a7 */ /* 0x0022a4000800017f */
[----:B--2---:R-:W-:Y:S05]  /*2d6c0*/  @!P0 NANOSLEEP.SYNCS 0x989680 ;  /* 0x009896800000895d */ /* 0x004fea0003900000 */
[----:B------:R-:W2:Y:S02]  /*2d6d0*/  @!P0 SYNCS.PHASECHK.TRANS64 P0, [R3+URZ+0x38840], R2 ;  /* 0x03884002030085a7 */ /* 0x000ea4000800007f */
[----:B--2---:R-:W-:Y:S05]  /*2d6e0*/  @!P0 BRA `(.L_x_766) ;  /* 0xfffffffc00f08947 */ /* 0x004fea000383ffff */
[----:B------:R-:W-:Y:S05]  /*2d6f0*/  BRA `(.L_x_911) ;  /* 0xffffffa400f07947 */ /* 0x000fea000383ffff */
.L_x_774:
[----:B0-----:R0:W1:Y:S02]  /*2d700*/  SYNCS.PHASECHK.TRANS64.TRYWAIT P0, [R2+URZ+0x38860], R3 ;  /* 0x03886003020075a7 */ /* 0x001064000800017f */
[----:B-1----:R-:W-:Y:S05]  /*2d710*/  @!P0 NANOSLEEP.SYNCS 0x989680 ;  /* 0x009896800000895d */ /* 0x002fea0003900000 */
[----:B------:R-:W1:Y:S02]  /*2d720*/  @!P0 SYNCS.PHASECHK.TRANS64 P0, [R2+URZ+0x38860], R3 ;  /* 0x03886003020085a7 */ /* 0x000e64000800007f */
[----:B-1----:R-:W-:Y:S05]  /*2d730*/  @!P0 BRA `(.L_x_774) ;  /* 0xfffffffc00f08947 */ /* 0x002fea000383ffff */
[----:B------:R-:W-:Y:S05]  /*2d740*/  BRA `(.L_x_912) ;  /* 0xffffffac00407947 */ /* 0x000fea000383ffff */
.L_x_786:
[----:B-1----:R1:W2:Y:S02]  /*2d750*/  SYNCS.PHASECHK.TRANS64.TRYWAIT P0, [R3+URZ+0x38840], R2 ;  /* 0x03884002030075a7 */ /* 0x0022a4000800017f */
[----:B--2---:R-:W-:Y:S05]  /*2d760*/  @!P0 NANOSLEEP.SYNCS 0x989680 ;  /* 0x009896800000895d */ /* 0x004fea0003900000 */
[----:B------:R-:W2:Y:S02]  /*2d770*/  @!P0 SYNCS.PHASECHK.TRANS64 P0, [R3+URZ+0x38840], R2 ;  /* 0x03884002030085a7 */ /* 0x000ea4000800007f */
[----:B--2---:R-:W-:Y:S05]  /*2d780*/  @!P0 BRA `(.L_x_786) ;  /* 0xfffffffc00f08947 */ /* 0x004fea000383ffff */
[----:B------:R-:W-:Y:S05]  /*2d790*/  BRA `(.L_x_913) ;  /* 0xffffffb400547947 */ /* 0x000fea000383ffff */
.L_x_794:
[----:B0-----:R0:W1:Y:S02]  /*2d7a0*/  SYNCS.PHASECHK.TRANS64.TRYWAIT P0, [R2+URZ+0x38860], R3 ;  /* 0x03886003020075a7 */ /* 0x001064000800017f */
[----:B-1----:R-:W-:Y:S05]  /*2d7b0*/  @!P0 NANOSLEEP.SYNCS 0x989680 ;  /* 0x009896800000895d */ /* 0x002fea0003900000 */
[----:B------:R-:W1:Y:S02]  /*2d7c0*/  @!P0 SYNCS.PHASECHK.TRANS64 P0, [R2+URZ+0x38860], R3 ;  /* 0x03886003020085a7 */ /* 0x000e64000800007f */
[----:B-1----:R-:W-:Y:S05]  /*2d7d0*/  @!P0 BRA `(.L_x_794) ;  /* 0xfffffffc00f08947 */ /* 0x002fea000383ffff */
[----:B------:R-:W-:Y:S05]  /*2d7e0*/  BRA `(.L_x_914) ;  /* 0xffffffb800a47947 */ /* 0x000fea000383ffff */
.L_x_806:
[----:B--2---:R2:W3:Y:S02]  /*2d7f0*/  SYNCS.PHASECHK.TRANS64.TRYWAIT P0, [R3+URZ+0x38840], R2 ;  /* 0x03884002030075a7 */ /* 0x0044e4000800017f */
[----:B---3--:R-:W-:Y:S05]  /*2d800*/  @!P0 NANOSLEEP.SYNCS 0x989680 ;  /* 0x009896800000895d */ /* 0x008fea0003900000 */
[----:B------:R-:W3:Y:S02]  /*2d810*/  @!P0 SYNCS.PHASECHK.TRANS64 P0, [R3+URZ+0x38840], R2 ;  /* 0x03884002030085a7 */ /* 0x000ee4000800007f */
[----:B---3--:R-:W-:Y:S05]  /*2d820*/  @!P0 BRA `(.L_x_806) ;  /* 0xfffffffc00f08947 */ /* 0x008fea000383ffff */
[----:B------:R-:W-:Y:S05]  /*2d830*/  BRA `(.L_x_915) ;  /* 0xffffffc000907947 */ /* 0x000fea000383ffff */
.L_x_814:
[----:B0-----:R0:W1:Y:S02]  /*2d840*/  SYNCS.PHASECHK.TRANS64.TRYWAIT P0, [R2+URZ+0x38860], R5 ;  /* 0x03886005020075a7 */ /* 0x001064000800017f */
[----:B-1----:R-:W-:Y:S05]  /*2d850*/  @!P0 NANOSLEEP.SYNCS 0x989680 ;  /* 0x009896800000895d */ /* 0x002fea0003900000 */
[----:B------:R-:W1:Y:S02]  /*2d860*/  @!P0 SYNCS.PHASECHK.TRANS64 P0, [R2+URZ+0x38860], R5 ;  /* 0x03886005020085a7 */ /* 0x000e64000800007f */
[----:B-1----:R-:W-:Y:S05]  /*2d870*/  @!P0 BRA `(.L_x_814) ;  /* 0xfffffffc00f08947 */ /* 0x002fea000383ffff */
[----:B------:R-:W-:Y:S05]  /*2d880*/  BRA `(.L_x_916) ;  /* 0xffffffc400dc7947 */ /* 0x000fea000383ffff */
.L_x_828:
[----:B--2---:R2:W3:Y:S02]  /*2d890*/  SYNCS.PHASECHK.TRANS64.TRYWAIT P0, [R0+URZ+0x38860], R2 ;  /* 0x03886002000075a7 */ /* 0x0044e4000800017f */
[----:B---3--:R-:W-:Y:S05]  /*2d8a0*/  @!P0 NANOSLEEP.SYNCS 0x989680 ;  /* 0x009896800000895d */ /* 0x008fea0003900000 */
[----:B------:R-:W3:Y:S02]  /*2d8b0*/  @!P0 SYNCS.PHASECHK.TRANS64 P0, [R0+URZ+0x38860], R2 ;  /* 0x03886002000085a7 */ /* 0x000ee4000800007f */
[----:B---3--:R-:W-:Y:S05]  /*2d8c0*/  @!P0 BRA `(.L_x_828) ;  /* 0xfffffffc00f08947 */ /* 0x008fea000383ffff */
[----:B------:R-:W-:Y:S05]  /*2d8d0*/  BRA `(.L_x_917) ;  /* 0xffffffcc00b07947 */ /* 0x000fea000383ffff */
.L_x_838:
[----:B0-----:R-:W3:Y:S01]  /*2d8e0*/  LDL R0, [R1] ;  /* 0x0000000001007983 */ /* 0x001ee20000100800 */
[----:B------:R-:W-:Y:S01]  /*2d8f0*/  BSSY B0, `(.L_x_918) ;  /* 0x0000008000007945 */ /* 0x000fe20003800000 */
[----:B------:R-:W-:Y:S01]  /*2d900*/  MOV R12, RZ ;  /* 0x000000ff000c7202 */ /* 0x000fe20000000f00 */
[----:B------:R-:W-:Y:S02]  /*2d910*/  IMAD.MOV.U32 R11, RZ, RZ, 0x1f ;  /* 0x0000001fff0b7424 */ /* 0x000fe400078e00ff */
[----:B------:R-:W-:Y:S02]  /*2d920*/  IMAD.MOV.U32 R15, RZ, RZ, -0x1 ;  /* 0xffffffffff0f7424 */ /* 0x000fe400078e00ff */
[----:B---3--:R-:W-:-:S07]  /*2d930*/  IMAD.MOV.U32 R13, RZ, RZ, R0 ;  /* 0x000000ffff0d7224 */ /* 0x008fce00078e0000 */
[----:B-12---:R-:W-:Y:S05]  /*2d940*/  WARPSYNC.COLLECTIVE R15, `(.L_x_919) ;  /* 0x000000000f087348 */ /* 0x006fea0003c00000 */
[----:B------:R0:W3:Y:S02]  /*2d950*/  SHFL.IDX P6, R14, R13, R12, R11 ;  /* 0x0000000c0d0e7389 */ /* 0x0000e400000c000b */
[----:B0123--:R-:W-:Y:S01]  /*2d960*/  ENDCOLLECTIVE ;  /* 0x000000000000791b */ /* 0x00ffe20003800000 */
.L_x_919:
[----:B------:R-:W-:Y:S05]  /*2d970*/  BSYNC B0 ;  /* 0x0000000000007941 */ /* 0x000fea0003800000 */
.L_x_918:
[----:B------:R0:W5:Y:S01]  /*2d980*/  LDL R2, [R1+0xc] ;  /* 0x00000c0001027983 */ /* 0x0001620000100800 */
[----:B------:R-:W-:Y:S01]  /*2d990*/  IMAD.MOV.U32 R13, RZ, RZ, R0 ;  /* 0x000000ffff0d7224 */ /* 0x000fe200078e0000 */
[----:B------:R-:W-:Y:S01]  /*2d9a0*/  MOV R11, 0x1f ;  /* 0x0000001f000b7802 */ /* 0x000fe20000000f00 */
[----:B------:R-:W-:Y:S01]  /*2d9b0*/  IMAD.MOV.U32 R12, RZ, RZ, 0x1 ;  /* 0x00000001ff0c7424 */ /* 0x000fe200078e00ff */
[----:B------:R-:W-:Y:S01]  /*2d9c0*/  MOV R5, R14 ;  /* 0x0000000e00057202 */ /* 0x000fe20000000f00 */
[----:B------:R-:W-:Y:S01]  /*2d9d0*/  IMAD.MOV.U32 R15, RZ, RZ, -0x1 ;  /* 0xffffffffff0f7424 */ /* 0x000fe200078e00ff */
[----:B------:R-:W-:-:S13]  /*2d9e0*/  LOP3.LUT P1, RZ, R9, 0x1, RZ, 0xc0, !PT ;  /* 0x0000000109ff7812 */ /* 0x000fda000782c0ff */
[----:B0----5:R-:W-:Y:S05]  /*2d9f0*/  WARPSYNC.COLLECTIVE R15, `(.L_x_920) ;  /* 0x000000000f087348 */ /* 0x021fea0003c00000 */
[----:B------:R1:W2:Y:S02]  /*2da00*/  SHFL.IDX P6, R14, R13, R12, R11 ;  /* 0x0000000c0d0e7389 */ /* 0x0002a400000c000b */
[----:B012--5:R-:W-:Y:S01]  /*2da10*/  ENDCOLLECTIVE ;  /* 0x000000000000791b */ /* 0x027fe20003800000 */
.L_x_920:
[----:B------:R-:W-:Y:S01]  /*2da20*/  ULDC UR4, c[0x0][0xc3c] ;  /* 0x00030f0000047ab9 */ /* 0x000fe20000000800 */
[----:B------:R-:W-:Y:S01]  /*2da30*/  ULDC.64 UR6, c[0x0][0x208] ;  /* 0x0000820000067ab9 */ /* 0x000fe20000000a00 */
[----:B------:R-:W-:Y:S02]  /*2da40*/  IADD3 R4, R2, R17, RZ ;  /* 0x0000001102047210 */ /* 0x000fe40007ffe0ff */
[----:B------:R-:W-:Y:S01]  /*2da50*/  CS2R R10, SRZ ;  /* 0x00000000000a7805 */ /* 0x000fe2000001ff00 */
        /* <DEDUP_REMOVED lines=9> */
[----:B------:R-:W-:Y:S02]  /*2daf0*/  MOV R6, RZ ;  /* 0x000000ff00067202 */ /* 0x000fe40000000f00 */
[C---:B------:R-:W-:Y:S02]  /*2db00*/  ISETP.GE.U32.AND P2, PT, R17.reuse, 0x8, PT ;  /* 0x000000081100780c */ /* 0x040fe40003f46070 */
[C---:B------:R-:W-:Y:S01]  /*2db10*/  ISETP.GE.U32.AND P3, PT, R17.reuse, 0x10, PT ;  /* 0x000000101100780c */ /* 0x040fe20003f66070 */
[----:B--2---:R-:W-:Y:S02]  /*2db20*/  @!P0 IMAD.MOV.U32 R4, RZ, RZ, R8 ;  /* 0x000000ffff048224 */ /* 0x004fe400078e0008 */
[----:B---3--:R-:W-:Y:S01]  /*2db30*/  @!P0 IMAD.MOV.U32 R6, RZ, RZ, R2 ;  /* 0x000000ffff068224 */ /* 0x008fe200078e0002 */
[----:B------:R-:W-:-:S03]  /*2db40*/  ISETP.GE.U32.AND P0, PT, R17, 0x2, PT ;  /* 0x000000021100780c */ /* 0x000fc60003f06070 */
[----:B------:R-:W-:-:S04]  /*2db50*/  IMAD R2, R6, R4, RZ ;  /* 0x0000000406027224 */ /* 0x000fc800078e02ff */
[----:B------:R-:W-:-:S07]  /*2db60*/  IMAD.MOV.U32 R13, RZ, RZ, R2 ;  /* 0x000000ffff0d7224 */ /* 0x000fce00078e0002 */
[----:B------:R-:W-:Y:S05]  /*2db70*/  WARPSYNC.COLLECTIVE R15, `(.L_x_921) ;  /* 0x000000000f087348 */ /* 0x000fea0003c00000 */
[----:B------:R0:W1:Y:S02]  /*2db80*/  SHFL.UP P6, R14, R13, R12, R11 ;  /* 0x0400000c0d0e7389 */ /* 0x00006400000c000b */
[----:B01----:R-:W-:Y:S01]  /*2db90*/  ENDCOLLECTIVE ;  /* 0x000000000000791b */ /* 0x003fe20003800000 */
.L_x_921:
[----:B------:R-:W-:Y:S02]  /*2dba0*/  MOV R12, 0x2 ;  /* 0x00000002000c7802 */ /* 0x000fe40000000f00 */
[----:B------:R-:W-:-:S04]  /*2dbb0*/  MOV R3, R14 ;  /* 0x0000000e00037202 */ /* 0x000fc80000000f00 */
[----:B------:R-:W-:Y:S02]  /*2dbc0*/  SEL R3, R3, RZ, P1 ;  /* 0x000000ff03037207 */ /* 0x000fe40000800000 */
[----:B------:R-:W-:-:S03]  /*2dbd0*/  ISETP.GE.U32.AND P1, PT, R17, 0x4, PT ;  /* 0x000000041100780c */ /* 0x000fc60003f26070 */
[----:B------:R-:W-:-:S04]  /*2dbe0*/  IMAD.IADD R2, R2, 0x1, R3 ;  /* 0x0000000102027824 */ /* 0x000fc800078e0203 */
[----:B------:R-:W-:-:S07]  /*2dbf0*/  IMAD.MOV.U32 R13, RZ, RZ, R2 ;  /* 0x000000ffff0d7224 */ /* 0x000fce00078e0002 */
[----:B------:R-:W-:Y:S05]  /*2dc00*/  WARPSYNC.COLLECTIVE R15, `(.L_x_922) ;  /* 0x000000000f087348 */ /* 0x000fea0003c00000 */
[----:B------:R0:W1:Y:S02]  /*2dc10*/  SHFL.UP P6, R14, R13, R12, R11 ;  /* 0x0400000c0d0e7389 */ /* 0x00006400000c000b */
[----:B01----:R-:W-:Y:S01]  /*2dc20*/  ENDCOLLECTIVE ;  /* 0x000000000000791b */ /* 0x003fe20003800000 */
.L_x_922:
[----:B------:R-:W-:Y:S02]  /*2dc30*/  IMAD.MOV.U32 R12, RZ, RZ, 0x4 ;  /* 0x00000004ff0c7424 */ /* 0x000fe400078e00ff */
[----:B------:R-:W-:-:S05]  /*2dc40*/  IMAD.MOV.U32 R3, RZ, RZ, R14 ;  /* 0x000000ffff037224 */ /* 0x000fca00078e000e */
[----:B------:R-:W-:-:S05]  /*2dc50*/  SEL R3, R3, RZ, P0 ;  /* 0x000000ff03037207 */ /* 0x000fca0000000000 */
[----:B------:R-:W-:-:S05]  /*2dc60*/  IMAD.IADD R2, R2, 0x1, R3 ;  /* 0x0000000102027824 */ /* 0x000fca00078e0203 */
[----:B------:R-:W-:-:S07]  /*2dc70*/  MOV R13, R2 ;  /* 0x00000002000d7202 */ /* 0x000fce0000000f00 */
[----:B------:R-:W-:Y:S05]  /*2dc80*/  WARPSYNC.COLLECTIVE R15, `(.L_x_923) ;  /* 0x000000000f087348 */ /* 0x000fea0003c00000 */
[----:B------:R0:W1:Y:S02]  /*2dc90*/  SHFL.UP P6, R14, R13, R12, R11 ;  /* 0x0400000c0d0e7389 */ /* 0x00006400000c000b */
[----:B01----:R-:W-:Y:S01]  /*2dca0*/  ENDCOLLECTIVE ;  /* 0x000000000000791b */ /* 0x003fe20003800000 */
.L_x_923:
[----:B------:R-:W-:Y:S02]  /*2dcb0*/  IMAD.MOV.U32 R12, RZ, RZ, 0x8 ;  /* 0x00000008ff0c7424 */ /* 0x000fe400078e00ff */
[----:B------:R-:W-:-:S05]  /*2dcc0*/  IMAD.MOV.U32 R3, RZ, RZ, R14 ;  /* 0x000000ffff037224 */ /* 0x000fca00078e000e */
[----:B------:R-:W-:-:S04]  /*2dcd0*/  SEL R3, R3, RZ, P1 ;  /* 0x000000ff03037207 */ /* 0x000fc80000800000 */
[----:B------:R-:W-:-:S05]  /*2dce0*/  IADD3 R2, R2, R3, RZ ;  /* 0x0000000302027210 */ /* 0x000fca0007ffe0ff */
[----:B------:R-:W-:-:S07]  /*2dcf0*/  IMAD.MOV.U32 R13, RZ, RZ, R2 ;  /* 0x000000ffff0d7224 */ /* 0x000fce00078e0002 */
[----:B------:R-:W-:Y:S05]  /*2dd00*/  WARPSYNC.COLLECTIVE R15, `(.L_x_924) ;  /* 0x000000000f087348 */ /* 0x000fea0003c00000 */
[----:B------:R0:W1:Y:S02]  /*2dd10*/  SHFL.UP P6, R14, R13, R12, R11 ;  /* 0x0400000c0d0e7389 */ /* 0x00006400000c000b */
[----:B01----:R-:W-:Y:S01]  /*2dd20*/  ENDCOLLECTIVE ;  /* 0x000000000000791b */ /* 0x003fe20003800000 */
.L_x_924:
[----:B------:R-:W-:Y:S02]  /*2dd30*/  MOV R12, 0x10 ;  /* 0x00000010000c7802 */ /* 0x000fe40000000f00 */
[----:B------:R-:W-:-:S04]  /*2dd40*/  MOV R3, R14 ;  /* 0x0000000e00037202 */ /* 0x000fc80000000f00 */
[----:B------:R-:W-:-:S05]  /*2dd50*/  SEL R3, R3, RZ, P2 ;  /* 0x000000ff03037207 */ /* 0x000fca0001000000 */
[----:B------:R-:W-:-:S04]  /*2dd60*/  IMAD.IADD R2, R2, 0x1, R3 ;  /* 0x0000000102027824 */ /* 0x000fc800078e0203 */
[----:B------:R-:W-:-:S07]  /*2dd70*/  IMAD.MOV.U32 R13, RZ, RZ, R2 ;  /* 0x000000ffff0d7224 */ /* 0x000fce00078e0002 */
[----:B------:R-:W-:Y:S05]  /*2dd80*/  WARPSYNC.COLLECTIVE R15, `(.L_x_925) ;  /* 0x000000000f087348 */ /* 0x000fea0003c00000 */
[----:B------:R0:W1:Y:S02]  /*2dd90*/  SHFL.UP P6, R14, R13, R12, R11 ;  /* 0x0400000c0d0e7389 */ /* 0x00006400000c000b */
[----:B01----:R-:W-:Y:S01]  /*2dda0*/  ENDCOLLECTIVE ;  /* 0x000000000000791b */ /* 0x003fe20003800000 */
.L_x_925:
[----:B------:R-:W-:Y:S02]  /*2ddb0*/  IMAD.MOV.U32 R12, RZ, RZ, 0x1f ;  /* 0x0000001fff0c7424 */ /* 0x000fe400078e00ff */
[----:B------:R-:W-:Y:S02]  /*2ddc0*/  IMAD.MOV.U32 R11, RZ, RZ, 0x1f ;  /* 0x0000001fff0b7424 */ /* 0x000fe400078e00ff */
[----:B------:R-:W-:-:S05]  /*2ddd0*/  IMAD.MOV.U32 R3, RZ, RZ, R14 ;  /* 0x000000ffff037224 */ /* 0x000fca00078e000e */
[----:B------:R-:W-:-:S05]  /*2dde0*/  SEL R3, R3, RZ, P3 ;  /* 0x000000ff03037207 */ /* 0x000fca0001800000 */
[----:B------:R-:W-:-:S05]  /*2ddf0*/  IMAD.IADD R7, R2, 0x1, R3 ;  /* 0x0000000102077824 */ /* 0x000fca00078e0203 */
[----:B------:R-:W-:-:S07]  /*2de00*/  MOV R13, R7 ;  /* 0x00000007000d7202 */ /* 0x000fce0000000f00 */
[----:B------:R-:W-:Y:S05]  /*2de10*/  WARPSYNC.COLLECTIVE R15, `(.L_x_926) ;  /* 0x000000000f087348 */ /* 0x000fea0003c00000 */
[----:B------:R0:W1:Y:S02]  /*2de20*/  SHFL.IDX P6, R14, R13, R12, R11 ;  /* 0x0000000c0d0e7389 */ /* 0x00006400000c000b */
[----:B01----:R-:W-:Y:S01]  /*2de30*/  ENDCOLLECTIVE ;  /* 0x000000000000791b */ /* 0x003fe20003800000 */
.L_x_926:
[----:B------:R-:W-:Y:S01]  /*2de40*/  MOV R16, R14 ;  /* 0x0000000e00107202 */ /* 0x000fe20000000f00 */
[----:B------:R-:W-:Y:S06]  /*2de50*/  BRA `(.L_x_927) ;  /* 0xffffffd000b47947 */ /* 0x000fec000383ffff */
.L_x_841:
[----:B------:R-:W-:Y:S01]  /*2de60*/  BSSY B0, `(.L_x_928) ;  /* 0x0000008000007945 */ /* 0x000fe20003800000 */
[----:B------:R-:W-:Y:S01]  /*2de70*/  IMAD.MOV.U32 R13, RZ, RZ, R2 ;  /* 0x000000ffff0d7224 */ /* 0x000fe200078e0002 */
[----:B------:R-:W-:Y:S01]  /*2de80*/  MOV R11, RZ ;  /* 0x000000ff000b7202 */ /* 0x000fe20000000f00 */
[----:B------:R-:W-:Y:S02]  /*2de90*/  IMAD.MOV.U32 R12, RZ, RZ, 0x1 ;  /* 0x00000001ff0c7424 */ /* 0x000fe400078e00ff */
[----:B------:R-:W-:-:S07]  /*2dea0*/  IMAD.MOV.U32 R15, RZ, RZ, -0x1 ;  /* 0xffffffffff0f7424 */ /* 0x000fce00078e00ff */
[----:B0-----:R-:W-:Y:S05]  /*2deb0*/  WARPSYNC.COLLECTIVE R15, `(.L_x_929) ;  /* 0x000000000f087348 */ /* 0x001fea0003c00000 */
[----:B------:R1:W2:Y:S02]  /*2dec0*/  SHFL.UP P6, R14, R13, R12, R11 ;  /* 0x0400000c0d0e7389 */ /* 0x0002a400000c000b */
[----:B012---:R-:W-:Y:S01]  /*2ded0*/  ENDCOLLECTIVE ;  /* 0x000000000000791b */ /* 0x007fe20003800000 */
.L_x_929:
[----:B------:R-:W-:Y:S05]  /*2dee0*/  BSYNC B0 ;  /* 0x0000000000007941 */ /* 0x000fea0003800000 */
.L_x_928:
[----:B------:R-:W2:Y:S01]  /*2def0*/  LDL R7, [R1+0x10] ;  /* 0x0000100001077983 */ /* 0x000ea20000100800 */
[----:B------:R-:W-:Y:S01]  /*2df00*/  IMAD.MOV.U32 R3, RZ, RZ, R14 ;  /* 0x000000ffff037224 */ /* 0x000fe200078e000e */
[----:B------:R-:W-:Y:S01]  /*2df10*/  MOV R11, RZ ;  /* 0x000000ff000b7202 */ /* 0x000fe20000000f00 */
[----:B------:R-:W-:Y:S02]  /*2df20*/  IMAD.MOV.U32 R12, RZ, RZ, 0x2 ;  /* 0x00000002ff0c7424 */ /* 0x000fe400078e00ff */
[----:B------:R-:W-:Y:S01]  /*2df30*/  IMAD.MOV.U32 R15, RZ, RZ, -0x1 ;  /* 0xffffffffff0f7424 */ /* 0x000fe200078e00ff */
[----:B--2---:R-:W-:-:S04]  /*2df40*/  LOP3.LUT P4, RZ, R7, 0x1, RZ, 0xc0, !PT ;  /* 0x0000000107ff7812 */ /* 0x004fc8000788c0ff */
[----:B------:R-:W-:-:S04]  /*2df50*/  SEL R3, R3, RZ, P4 ;  /* 0x000000ff03037207 */ /* 0x000fc80002000000 */
[----:B------:R-:W-:-:S05]  /*2df60*/  IADD3 R2, R2, R3, RZ ;  /* 0x0000000302027210 */ /* 0x000fca0007ffe0ff */
[----:B------:R-:W-:-:S07]  /*2df70*/  IMAD.MOV.U32 R13, RZ, RZ, R2 ;  /* 0x000000ffff0d7224 */ /* 0x000fce00078e0002 */
[----:B------:R-:W-:Y:S05]  /*2df80*/  WARPSYNC.COLLECTIVE R15, `(.L_x_930) ;  /* 0x000000000f087348 */ /* 0x000fea0003c00000 */
[----:B------:R0:W1:Y:S02]  /*2df90*/  SHFL.UP P6, R14, R13, R12, R11 ;  /* 0x0400000c0d0e7389 */ /* 0x00006400000c000b */
[----:B01----:R-:W-:Y:S01]  /*2dfa0*/  ENDCOLLECTIVE ;  /* 0x000000000000791b */ /* 0x003fe20003800000 */
.L_x_930:
        /* <DEDUP_REMOVED lines=8> */
.L_x_931:
        /* <DEDUP_REMOVED lines=8> */
.L_x_932:
        /* <DEDUP_REMOVED lines=8> */
.L_x_933:
[----:B------:R-:W-:Y:S01]  /*2e130*/  IMAD.MOV.U32 R12, RZ, RZ, 0x1f ;  /* 0x0000001fff0c7424 */ /* 0x000fe200078e00ff */
[----:B------:R-:W-:Y:S01]  /*2e140*/  MOV R11, 0x1f ;  /* 0x0000001f000b7802 */ /* 0x000fe20000000f00 */
[----:B------:R-:W-:-:S05]  /*2e150*/  IMAD.MOV.U32 R3, RZ, RZ, R14 ;  /* 0x000000ffff037224 */ /* 0x000fca00078e000e */
[----:B------:R-:W-:-:S04]  /*2e160*/  SEL R3, R3, RZ, P3 ;  /* 0x000000ff03037207 */ /* 0x000fc80001800000 */
[----:B------:R-:W-:-:S05]  /*2e170*/  IADD3 R7, R2, R3, RZ ;  /* 0x0000000302077210 */ /* 0x000fca0007ffe0ff */
[----:B------:R-:W-:-:S07]  /*2e180*/  IMAD.MOV.U32 R13, RZ, RZ, R7 ;  /* 0x000000ffff0d7224 */ /* 0x000fce00078e0007 */
[----:B------:R-:W-:Y:S05]  /*2e190*/  WARPSYNC.COLLECTIVE R15, `(.L_x_934) ;  /* 0x000000000f087348 */ /* 0x000fea0003c00000 */
[----:B------:R0:W1:Y:S02]  /*2e1a0*/  SHFL.IDX P6, R14, R13, R12, R11 ;  /* 0x0000000c0d0e7389 */ /* 0x00006400000c000b */
[----:B01----:R-:W-:Y:S01]  /*2e1b0*/  ENDCOLLECTIVE ;  /* 0x000000000000791b */ /* 0x003fe20003800000 */
.L_x_934:
[----:B------:R-:W-:Y:S01]  /*2e1c0*/  IMAD.MOV.U32 R16, RZ, RZ, R14 ;  /* 0x000000ffff107224 */ /* 0x000fe200078e000e */
[----:B------:R-:W-:Y:S06]  /*2e1d0*/  BRA `(.L_x_935) ;  /* 0xffffffd000887947 */ /* 0x000fec000383ffff */
.L_x_843:
[----:B------:R-:W-:Y:S01]  /*2e1e0*/  BSSY B0, `(.L_x_936) ;  /* 0x0000006000007945 */ /* 0x000fe20003800000 */
[----:B------:R-:W-:Y:S01]  /*2e1f0*/  PLOP3.LUT P6, PT, P6, PT, PT, 0x8, 0x0 ;  /* 0x000000000000781c */ /* 0x000fe200037ce170 */
[----:B------:R-:W-:-:S12]  /*2e200*/  IMAD.MOV.U32 R15, RZ, RZ, -0x1 ;  /* 0xffffffffff0f7424 */ /* 0x000fd800078e00ff */
[----:B0-----:R-:W-:Y:S05]  /*2e210*/  WARPSYNC.COLLECTIVE R15, `(.L_x_937) ;  /* 0x000000000f087348 */ /* 0x001fea0003c00000 */
[----:B------:R-:W-:Y:S01]  /*2e220*/  VOTE.ANY R14, PT, P6 ;  /* 0x00000000000e7806 */ /* 0x000fe200030e0100 */
[----:B0-----:R-:W-:Y:S06]  /*2e230*/  ENDCOLLECTIVE ;  /* 0x000000000000791b */ /* 0x001fec0003800000 */
.L_x_937:
[----:B------:R-:W-:Y:S05]  /*2e240*/  BSYNC B0 ;  /* 0x0000000000007941 */ /* 0x000fea0003800000 */
.L_x_936:
[----:B------:R-:W-:Y:S01]  /*2e250*/  MOV R3, R14 ;  /* 0x0000000e00037202 */ /* 0x000fe20000000f00 */
[----:B------:R-:W-:Y:S01]  /*2e260*/  IMAD.MOV.U32 R13, RZ, RZ, R4 ;  /* 0x000000ffff0d7224 */ /* 0x000fe200078e0004 */
[----:B------:R-:W-:Y:S01]  /*2e270*/  MOV R11, 0x1f ;  /* 0x0000001f000b7802 */ /* 0x000fe20000000f00 */
[----:B------:R-:W-:Y:S01]  /*2e280*/  IMAD.MOV.U32 R15, RZ, RZ, -0x1 ;  /* 0xffffffffff0f7424 */ /* 0x000fe200078e00ff */
[----:B------:R-:W0:Y:S02]  /*2e290*/  POPC R0, R3 ;  /* 0x0000000300007309 */ /* 0x000e240000000000 */
[----:B0-----:R-:W-:-:S07]  /*2e2a0*/  IMAD.MOV.U32 R12, RZ, RZ, R0 ;  /* 0x000000ffff0c7224 */ /* 0x001fce00078e0000 */
[----:B------:R-:W-:Y:S05]  /*2e2b0*/  WARPSYNC.COLLECTIVE R15, `(.L_x_938) ;  /* 0x000000000f087348 */ /* 0x000fea0003c00000 */
[----:B------:R0:W1:Y:S02]  /*2e2c0*/  SHFL.IDX P6, R14, R13, R12, R11 ;  /* 0x0000000c0d0e7389 */ /* 0x00006400000c000b */
[----:B01----:R-:W-:Y:S01]  /*2e2d0*/  ENDCOLLECTIVE ;  /* 0x000000000000791b */ /* 0x003fe20003800000 */
.L_x_938:
[----:B------:R-:W-:Y:S01]  /*2e2e0*/  MOV R13, R6 ;  /* 0x00000006000d7202 */ /* 0x000fe20000000f00 */
[----:B------:R-:W-:-:S07]  /*2e2f0*/  IMAD.MOV.U32 R4, RZ, RZ, R14 ;  /* 0x000000ffff047224 */ /* 0x000fce00078e000e */
[----:B------:R-:W-:Y:S05]  /*2e300*/  WARPSYNC.COLLECTIVE R15, `(.L_x_939) ;  /* 0x000000000f087348 */ /* 0x000fea0003c00000 */
[----:B------:R0:W1:Y:S02]  /*2e310*/  SHFL.IDX P6, R14, R13, R12, R11 ;  /* 0x0000000c0d0e7389 */ /* 0x00006400000c000b */
[----:B01----:R-:W-:Y:S01]  /*2e320*/  ENDCOLLECTIVE ;  /* 0x000000000000791b */ /* 0x003fe20003800000 */
.L_x_939:
[----:B------:R-:W-:Y:S01]  /*2e330*/  IMAD.MOV.U32 R6, RZ, RZ, R14 ;  /* 0x000000ffff067224 */ /* 0x000fe200078e000e */
[----:B------:R-:W-:Y:S06]  /*2e340*/  BRA `(.L_x_940) ;  /* 0xffffffd000687947 */ /* 0x000fec000383ffff */
.L_x_845:
[----:B------:R-:W-:Y:S01]  /*2e350*/  BSSY B0, `(.L_x_941) ;  /* 0x0000007000007945 */ /* 0x000fe20003800000 */
[----:B------:R-:W-:Y:S01]  /*2e360*/  IMAD.MOV.U32 R13, RZ, RZ, R7 ;  /* 0x000000ffff0d7224 */ /* 0x000fe200078e0007 */
[----:B------:R-:W-:Y:S01]  /*2e370*/  MOV R11, 0x1f ;  /* 0x0000001f000b7802 */ /* 0x000fe20000000f00 */
[----:B------:R-:W-:-:S07]  /*2e380*/  IMAD.MOV.U32 R15, RZ, RZ, -0x1 ;  /* 0xffffffffff0f7424 */ /* 0x000fce00078e00ff */
[----:B0123--:R-:W-:Y:S05]  /*2e390*/  WARPSYNC.COLLECTIVE R15, `(.L_x_942) ;  /* 0x000000000f087348 */ /* 0x00ffea0003c00000 */
[----:B------:R4:W0:Y:S02]  /*2e3a0*/  SHFL.IDX P6, R14, R13, R12, R11 ;  /* 0x0000000c0d0e7389 */ /* 0x00082400000c000b */
[----:B01234-:R-:W-:Y:S01]  /*2e3b0*/  ENDCOLLECTIVE ;  /* 0x000000000000791b */ /* 0x01ffe20003800000 */
.L_x_942:
[----:B------:R-:W-:Y:S05]  /*2e3c0*/  BSYNC B0 ;  /* 0x0000000000007941 */ /* 0x000fea0003800000 */
.L_x_941:
[----:B------:R-:W-:Y:S01]  /*2e3d0*/  IMAD.MOV.U32 R7, RZ, RZ, R14 ;  /* 0x000000ffff077224 */ /* 0x000fe200078e000e */
[----:B------:R-:W-:Y:S06]  /*2e3e0*/  BRA `(.L_x_943) ;  /* 0xffffffd000587947 */ /* 0x000fec000383ffff */
.L_x_849:
[----:B0-----:R0:W1:Y:S02]  /*2e3f0*/  SYNCS.PHASECHK.TRANS64.TRYWAIT P0, [R0+URZ+0x38820], R3 ;  /* 0x03882003000075a7 */ /* 0x001064000800017f */
[----:B-1----:R-:W-:Y:S05]  /*2e400*/  @!P0 NANOSLEEP.SYNCS 0x989680 ;  /* 0x009896800000895d */ /* 0x002fea0003900000 */
[----:B------:R-:W1:Y:S02]  /*2e410*/  @!P0 SYNCS.PHASECHK.TRANS64 P0, [R0+URZ+0x38820], R3 ;  /* 0x03882003000085a7 */ /* 0x000e64000800007f */
[----:B-1----:R-:W-:Y:S05]  /*2e420*/  @!P0 BRA `(.L_x_849) ;  /* 0xfffffffc00f08947 */ /* 0x002fea000383ffff */
[----:B------:R-:W-:Y:S05]  /*2e430*/  BRA `(.L_x_944) ;  /* 0xffffffd400ec7947 */ /* 0x000fea000383ffff */
.L_x_850:
[----:B------:R-:W1:Y:S01]  /*2e440*/  S2R R2, SR_TID.X ;  /* 0x0000000000027919 */ /* 0x000e620000002100 */
[----:B------:R-:W-:Y:S01]  /*2e450*/  BSSY B0, `(.L_x_945) ;  /* 0x000000a000007945 */ /* 0x000fe20003800000 */
[----:B------:R-:W-:Y:S01]  /*2e460*/  IMAD.MOV.U32 R12, RZ, RZ, RZ ;  /* 0x000000ffff0c7224 */ /* 0x000fe200078e00ff */
[----:B------:R-:W-:Y:S01]  /*2e470*/  MOV R15, 0xffffffff ;  /* 0xffffffff000f7802 */ /* 0x000fe20000000f00 */
[----:B--2---:R-:W-:Y:S01]  /*2e480*/  IMAD.MOV.U32 R11, RZ, RZ, 0x1f ;  /* 0x0000001fff0b7424 */ /* 0x004fe200078e00ff */
[----:B-1----:R-:W-:-:S04]  /*2e490*/  SHF.R.U32.HI R2, RZ, 0x5, R2 ;  /* 0x00000005ff027819 */ /* 0x002fc80000011602 */
[----:B------:R-:W-:-:S04]  /*2e4a0*/  LOP3.LUT R2, R2, 0x3, RZ, 0xc0, !PT ;  /* 0x0000000302027812 */ /* 0x000fc800078ec0ff */
[----:B------:R-:W-:-:S07]  /*2e4b0*/  MOV R13, R2 ;  /* 0x00000002000d7202 */ /* 0x000fce0000000f00 */
[----:B0-----:R-:W-:Y:S05]  /*2e4c0*/  WARPSYNC.COLLECTIVE R15, `(.L_x_946) ;  /* 0x000000000f087348 */ /* 0x001fea0003c00000 */
[----:B------:R1:W2:Y:S02]  /*2e4d0*/  SHFL.IDX P6, R14, R13, R12, R11 ;  /* 0x0000000c0d0e7389 */ /* 0x0002a400000c000b */
[----:B012---:R-:W-:Y:S01]  /*2e4e0*/  ENDCOLLECTIVE ;  /* 0x000000000000791b */ /* 0x007fe20003800000 */
.L_x_946:
[----:B------:R-:W-:Y:S05]  /*2e4f0*/  BSYNC B0 ;  /* 0x0000000000007941 */ /* 0x000fea0003800000 */
.L_x_945:
[----:B------:R-:W-:Y:S05]  /*2e500*/  BRA `(.L_x_947) ;  /* 0xffffffd400d47947 */ /* 0x000fea000383ffff */
.L_x_851:
[----:B------:R-:W-:Y:S01]  /*2e510*/  BSSY B0, `(.L_x_948) ;  /* 0x0000006000007945 */ /* 0x000fe20003800000 */
[----:B------:R-:W-:-:S07]  /*2e520*/  IMAD.MOV.U32 R15, RZ, RZ, -0x1 ;  /* 0xffffffffff0f7424 */ /* 0x000fce00078e00ff */
[----:B012---:R-:W-:Y:S05]  /*2e530*/  WARPSYNC.COLLECTIVE R15, `(.L_x_949) ;  /* 0x000000000f0c7348 */ /* 0x007fea0003c00000 */
[----:B------:R-:W-:Y:S02]  /*2e540*/  ELECT P6, UR62, PT ;  /* 0x00000000003e782f */ /* 0x000fe400038c0000 */
[----:B------:R-:W-:Y:S01]  /*2e550*/  MOV R14, UR62 ;  /* 0x0000003e000e7c02 */ /* 0x000fe20008000f00 */
[----:B012---:R-:W-:Y:S10]  /*2e560*/  ENDCOLLECTIVE ;  /* 0x000000000000791b */ /* 0x007ff40003800000 */
.L_x_949:
[----:B------:R-:W-:Y:S05]  /*2e570*/  BSYNC B0 ;  /* 0x0000000000007941 */ /* 0x000fea0003800000 */
.L_x_948:
[----:B------:R-:W-:Y:S05]  /*2e580*/  BRA `(.L_x_950) ;  /* 0xffffffd400c87947 */ /* 0x000fea000383ffff */
.L_x_853:
[----:B0-----:R0:W1:Y:S02]  /*2e590*/  SYNCS.PHASECHK.TRANS64.TRYWAIT P0, [R6+URZ], R5 ;  /* 0x00000005060075a7 */ /* 0x001064000800017f */
[----:B-1----:R-:W-:Y:S05]  /*2e5a0*/  @!P0 NANOSLEEP.SYNCS 0x989680 ;  /* 0x009896800000895d */ /* 0x002fea0003900000 */
[----:B------:R-:W1:Y:S02]  /*2e5b0*/  @!P0 SYNCS.PHASECHK.TRANS64 P0, [R6+URZ], R5 ;  /* 0x00000005060085a7 */ /* 0x000e64000800007f */
[----:B-1----:R-:W-:Y:S05]  /*2e5c0*/  @!P0 BRA `(.L_x_853) ;  /* 0xfffffffc00f08947 */ /* 0x002fea000383ffff */
[----:B------:R-:W-:Y:S05]  /*2e5d0*/  BRA `(.L_x_951) ;  /* 0xffffffd800007947 */ /* 0x000fea000383ffff */
.L_x_854:
[----:B-1----:R1:W3:Y:S02]  /*2e5e0*/  SYNCS.PHASECHK.TRANS64.TRYWAIT P0, [R7+URZ], R2 ;  /* 0x00000002070075a7 */ /* 0x0022e4000800017f */
[----:B---3--:R-:W-:Y:S05]  /*2e5f0*/  @!P0 NANOSLEEP.SYNCS 0x989680 ;  /* 0x009896800000895d */ /* 0x008fea0003900000 */
[----:B------:R-:W3:Y:S02]  /*2e600*/  @!P0 SYNCS.PHASECHK.TRANS64 P0, [R7+URZ], R2 ;  /* 0x00000002070085a7 */ /* 0x000ee4000800007f */
[----:B---3--:R-:W-:Y:S05]  /*2e610*/  @!P0 BRA `(.L_x_854) ;  /* 0xfffffffc00f08947 */ /* 0x008fea000383ffff */
[----:B------:R-:W-:Y:S05]  /*2e620*/  BRA `(.L_x_952) ;  /* 0xffffffd400f47947 */ /* 0x000fea000383ffff */
.L_x_856:
[----:B---3--:R3:W4:Y:S02]  /*2e630*/  SYNCS.PHASECHK.TRANS64.TRYWAIT P0, [R4+URZ], R5 ;  /* 0x00000005040075a7 */ /* 0x008724000800017f */
[----:B----4-:R-:W-:Y:S05]  /*2e640*/  @!P0 NANOSLEEP.SYNCS 0x989680 ;  /* 0x009896800000895d */ /* 0x010fea0003900000 */
[----:B------:R-:W4:Y:S02]  /*2e650*/  @!P0 SYNCS.PHASECHK.TRANS64 P0, [R4+URZ], R5 ;  /* 0x00000005040085a7 */ /* 0x000f24000800007f */
[----:B----4-:R-:W-:Y:S05]  /*2e660*/  @!P0 BRA `(.L_x_856) ;  /* 0xfffffffc00f08947 */ /* 0x010fea000383ffff */
[----:B------:R-:W-:Y:S05]  /*2e670*/  BRA `(.L_x_953) ;  /* 0xffffffd400f87947 */ /* 0x000fea000383ffff */
.L_x_954:
        /* <DEDUP_REMOVED lines=16> */
.L_x_14841:


//--------------------- .text._ZN7cutlass13device_kernelIN5flash11enable_sm90INS1_16FlashAttnFwdSm90INS1_25CollectiveMainloopFwdSm90ILi2EN4cute5tupleIJNS5_1CILi1EEES8_S8_EEENS6_IJNS7_ILi128EEENS7_ILi64EEENS7_ILi256EEEEEELi256ENS_6half_tEfNS_4arch4Sm90ELb0ELb1ELb1ELb0ELb0ELb0ELb0ELb1ELb1ELb1ELb1ELb0EEENS1_21CollectiveEpilogueFwdINS6_IJSA_SC_SB_EEES9_SE_SG_Li256ELb0ELb1ELb1ELb0EEENS1_19SingleTileSchedulerILb0ELb1ELb1ELi128EEEEEEEEEvNT_6ParamsE --------------------------
	.section	.text._ZN7cutlass13device_kernelIN5flash11enable_sm90INS1_16FlashAttnFwdSm90INS1_25CollectiveMainloopFwdSm90ILi2EN4cute5tupleIJNS5_1CILi1EEES8_S8_EEENS6_IJNS7_ILi128EEENS7_ILi64EEENS7_ILi256EEEEEELi256ENS_6half_tEfNS_4arch4Sm90ELb0ELb1ELb1ELb0ELb0ELb0ELb0ELb1ELb1ELb1ELb1ELb0EEENS1_21CollectiveEpilogueFwdINS6_IJSA_SC_SB_EEES9_SE_SG_Li256ELb0ELb1ELb1ELb0EEENS1_19SingleTileSchedulerILb0ELb1ELb1ELi128EEEEEEEEEvNT_6ParamsE,"ax",@progbits
	.align	128
.text._ZN7cutlass13device_kernelIN5flash11enable_sm90INS1_16FlashAttnFwdSm90INS1_25CollectiveMainloopFwdSm90ILi2EN4cute5tupleIJNS5_1CILi1EEES8_S8_EEENS6_IJNS7_ILi128EEENS7_ILi64EEENS7_ILi256EEEEEELi256ENS_6half_tEfNS_4arch4Sm90ELb0ELb1ELb1ELb0ELb0ELb0ELb0ELb1ELb1ELb1ELb1ELb0EEENS1_21CollectiveEpilogueFwdINS6_IJSA_SC_SB_EEES9_SE_SG_Li256ELb0ELb1ELb1ELb0EEENS1_19SingleTileSchedulerILb0ELb1ELb1ELi128EEEEEEEEEvNT_6ParamsE:
        .type           _ZN7cutlass13device_kernelIN5flash11enable_sm90INS1_16FlashAttnFwdSm90INS1_25CollectiveMainloopFwdSm90ILi2EN4cute5tupleIJNS5_1CILi1EEES8_S8_EEENS6_IJNS7_ILi128EEENS7_ILi64EEENS7_ILi256EEEEEELi256ENS_6half_tEfNS_4arch4Sm90ELb0ELb1ELb1ELb0ELb0ELb0ELb0ELb1ELb1ELb1ELb1ELb0EEENS1_21CollectiveEpilogueFwdINS6_IJSA_SC_SB_EEES9_SE_SG_Li256ELb0ELb1ELb1ELb0EEENS1_19SingleTileSchedulerILb0ELb1ELb1ELi128EEEEEEEEEvNT_6ParamsE,@function
        .size           _ZN7cutlass13device_kernelIN5flash11enable_sm90INS1_16FlashAttnFwdSm90INS1_25CollectiveMainloopFwdSm90ILi2EN4cute5tupleIJNS5_1CILi1EEES8_S8_EEENS6_IJNS7_ILi128EEENS7_ILi64EEENS7_ILi256EEEEEELi256ENS_6half_tEfNS_4arch4Sm90ELb0ELb1ELb1ELb0ELb0ELb0ELb0ELb1ELb1ELb1ELb1ELb0EEENS1_21CollectiveEpilogueFwdINS6_IJSA_SC_SB_EEES9_SE_SG_Li256ELb0ELb1ELb1ELb0EEENS1_19SingleTileSchedulerILb0ELb1ELb1ELi128EEEEEEEEEvNT_6ParamsE,(.L_x_14842 - _ZN7cutlass13device_kernelIN5flash11enable_sm90INS1_16FlashAttnFwdSm90INS1_25CollectiveMainloopFwdSm90ILi2EN4cute5tupleIJNS5_1CILi1EEES8_S8_EEENS6_IJNS7_ILi128EEENS7_ILi64EEENS7_ILi256EEEEEELi256ENS_6half_tEfNS_4arch4Sm90ELb0ELb1ELb1ELb0ELb0ELb0ELb0ELb1ELb1ELb1ELb1ELb0EEENS1_21CollectiveEpilogueFwdINS6_IJSA_SC_SB_EEES9_SE_SG_Li256ELb0ELb1ELb1ELb0EEENS1_19SingleTileSchedulerILb0ELb1ELb1ELi128EEEEEEEEEvNT_6ParamsE)
        .other          _ZN7cutlass13device_kernelIN5flash11enable_sm90INS1_16FlashAttnFwdSm90INS1_25CollectiveMainloopFwdSm90ILi2EN4cute5tupleIJNS5_1CILi1EEES8_S8_EEENS6_IJNS7_ILi128EEENS7_ILi64EEENS7_ILi256EEEEEELi256ENS_6half_tEfNS_4arch4Sm90ELb0ELb1ELb1ELb0ELb0ELb0ELb0ELb1ELb1ELb1ELb1ELb0EEENS1_21CollectiveEpilogueFwdINS6_IJSA_SC_SB_EEES9_SE_SG_Li256ELb0ELb1ELb1ELb0EEENS1_19SingleTileSchedulerILb0ELb1ELb1ELi128EEEEEEEEEvNT_6ParamsE,@"STO_CUDA_ENTRY STV_DEFAULT"
_ZN7cutlass13device_kernelIN5flash11enable_sm90INS1_16FlashAttnFwdSm90INS1_25CollectiveMainloopFwdSm90ILi2EN4cute5tupleIJNS5_1CILi1EEES8_S8_EEENS6_IJNS7_ILi128EEENS7_ILi64EEENS7_ILi256EEEEEELi256ENS_6half_tEfNS_4arch4Sm90ELb0ELb1ELb1ELb0ELb0ELb0ELb0ELb1ELb1ELb1ELb1ELb0EEENS1_21CollectiveEpilogueFwdINS6_IJSA_SC_SB_EEES9_SE_SG_Li256ELb0ELb1ELb1ELb0EEENS1_19SingleTileSchedulerILb0ELb1ELb1ELi128EEEEEEEEEvNT_6ParamsE:
        /* <DEDUP_REMOVED lines=18> */
.L_x_956:
[----:B------:R-:W-:Y:S05]  /*0120*/  BSYNC B0 ;  /* 0x0000000000007941 */ /* 0x000fea0003800000 */
.L_x_955:
        /* <DEDUP_REMOVED lines=41> */
.L_x_957:
        /* <DEDUP_REMOVED lines=22> */
.L_x_958:
        /* <DEDUP_REMOVED lines=18> */
.L_x_959:
        /* <DEDUP_REMOVED lines=22> */
.L_x_960:
        /* <DEDUP_REMOVED lines=22> */
.L_x_961:
[----:B0-----:R-:W-:Y:S01]  /*0900*/  UMOV UR4, 0x1 ;  /* 0x0000000100047882 */ /* 0x001fe20000000000 */
[----:B------:R-:W-:Y:S01]  /*0910*/  PLOP3.LUT P0, PT, PT, PT, UP0, 0x80, 0x0 ;  /* 0x000000000000781c */ /* 0x000fe20003f0f008 */
[----:B------:R-:W-:Y:S01]  /*0920*/  USEL UR4, UR4, 0x2, !UP0 ;  /* 0x0000000204047887 */ /* 0x000fe2000c000000 */
[----:B------:R-:W-:Y:S01]  /*0930*/  NOP ;  /* 0x0000000000007918 */ /* 0x000fe20000000000 */
[----:B------:R-:W-:Y:S04]  /*0940*/  BSSY B6, `(.L_x_962) ;  /* 0x0001474000067945 */ /* 0x000fe80003800000 */
[----:B------:R-:W-:-:S05]  /*0950*/  IMAD.U32 R2, RZ, RZ, UR4 ;  /* 0x00000004ff027e24 */ /* 0x000fca000f8e00ff */
[----:B------:R0:W-:Y:S01]  /*0960*/  STL [R1+0xc], R2 ;  /* 0x00000c0201007387 */ /* 0x0001e20000100800 */
[----:B-12-4-:R-:W-:Y:S06]  /*0970*/  BAR.SYNC.DEFER_BLOCKING 0x0 ;  /* 0x0000000000007b1d */ /* 0x016fec0000010000 */
[----:B------:R-:W-:Y:S05]  /*0980*/  @!P0 BRA `(.L_x_963) ;  /* 0x000000f800908947 */ /* 0x000fea0003800000 */
.L_x_964:
[----:B------:R-:W-:-:S08]  /*0990*/  NOP ;  /* 0x0000000000007918 */ /* 0x000fd00000000000 */
[----:B------:R-:W1:Y:S02]  /*09a0*/  USETMAXREG.TRY_ALLOC.CTAPOOL UP0, 0xf0 ;  /* 0x000000f0000079c8 */ /* 0x000e640008000600 */
[----:B-1----:R-:W-:-:S13]  /*09b0*/  PLOP3.LUT P0, PT, PT, PT, UP0, 0x80, 0x0 ;  /* 0x000000000000781c */ /* 0x002fda0003f0f008 */
[----:B------:R-:W-:Y:S05]  /*09c0*/  @!P0 BRA `(.L_x_964) ;  /* 0xfffffffc00f08947 */ /* 0x000fea000383ffff */
[----:B------:R-:W1:Y:S01]  /*09d0*/  S2UR UR6, SR_CTAID.Y ;  /* 0x00000000000679c3 */ /* 0x000e620000002600 */
[----:B------:R-:W-:Y:S02]  /*09e0*/  ULDC UR7, c[0x0][0xc50] ;  /* 0x0003140000077ab9 */ /* 0x000fe40000000800 */
[----:B------:R-:W-:-:S05]  /*09f0*/  UISETP.NE.AND UP0, UPT, UR7, 0x1, UPT ;  /* 0x000000010700788c */ /* 0x000fca000bf05270 */
[----:B------:R-:W2:Y:S06]  /*0a00*/  S2UR UR8, SR_CTAID.Z ;  /* 0x00000000000879c3 */ /* 0x000eac0000002700 */
[----:B------:R-:W-:Y:S01]  /*0a10*/  @UP0 ULDC UR4, c[0x0][0xc54] ;  /* 0x0003150000040ab9 */ /* 0x000fe20000000800 */
[----:B------:R-:W-:Y:S01]  /*0a20*/  @UP0 ULDC UR9, c[0x0][0xc58] ;  /* 0x0003160000090ab9 */ /* 0x000fe20000000800 */
[----:B-1----:R-:W-:Y:S02]  /*0a30*/  UIMAD.WIDE.U32 UR4, UR6, UR4, URZ ;  /* 0x00000004060472a5 */ /* 0x002fe4000f8e003f */
[----:B------:R-:W-:-:S02]  /*0a40*/  UMOV UR10, UR6 ;  /* 0x00000006000a7c82 */ /* 0x000fc40008000000 */
[----:B------:R-:W-:Y:S01]  /*0a50*/  @UP0 USHF.R.U32.HI UR10, URZ, UR9, UR5 ;  /* 0x000000093f0a0299 */ /* 0x000fe20008011605 */
[----:B------:R-:W-:Y:S06]  /*0a60*/  BAR.ARV 0x8, 0x180 ;  /* 0x0206000000007b1d */ /* 0x000fec0000002000 */
[----:B------:R-:W-:Y:S01]  /*0a70*/  IMAD.U32 R0, RZ, RZ, UR10 ;  /* 0x0000000aff007e24 */ /* 0x000fe2000f8e00ff */
[----:B--2---:R-:W-:Y:S01]  /*0a80*/  ISETP.LE.AND P0, PT, RZ, UR8, PT ;  /* 0x00000008ff007c0c */ /* 0x004fe2000bf03270 */
[----:B------:R-:W-:-:S03]  /*0a90*/  UIADD3 UR4, -UR10, URZ, URZ ;  /* 0x0000003f0a047290 */ /* 0x000fc6000fffe13f */
[----:B------:R3:W-:Y:S01]  /*0aa0*/  STL [R1], R0 ;  /* 0x0000000001007387 */ /* 0x0007e20000100800 */
[----:B------:R-:W-:-:S08]  /*0ab0*/  UIMAD UR6, UR7, UR4, UR6 ;  /* 0x00000004070672a4 */ /* 0x000fd0000f8e0206 */
[----:B------:R-:W-:Y:S05]  /*0ac0*/  @!P0 BRA `(.L_x_965) ;  /* 0x00000144006c8947 */ /* 0x000fea0003800000 */
[----:B------:R-:W1:Y:S01]  /*0ad0*/  S2UR UR38, SR_CTAID.X ;  /* 0x00000000002679c3 */ /* 0x000e620000002500 */
[----:B------:R-:W-:Y:S01]  /*0ae0*/  ULDC UR7, c[0x0][0x448] ;  /* 0x0001120000077ab9 */ /* 0x000fe20000000800 */
[----:B------:R-:W-:Y:S01]  /*0af0*/  ULDC.64 UR4, c[0x0][0x418] ;  /* 0x0001060000047ab9 */ /* 0x000fe20000000a00 */
[----:B---3--:R-:W2:Y:S01]  /*0b00*/  S2R R0, SR_TID.X ;  /* 0x0000000000007919 */ /* 0x008ea20000002100 */
[----:B------:R-:W-:Y:S02]  /*0b10*/  UISETP.NE.AND UP1, UPT, UR7, 0x1, UPT ;  /* 0x000000010700788c */ /* 0x000fe4000bf25270 */
[----:B------:R-:W-:Y:S01]  /*0b20*/  UISETP.NE.U32.AND UP0, UPT, UR4, URZ, UPT ;  /* 0x0000003f0400728c */ /* 0x000fe2000bf05070 */
[----:B------:R-:W-:Y:S01]  /*0b30*/  ULDC UR7, c[0x0][0x424] ;  /* 0x0001090000077ab9 */ /* 0x000fe20000000800 */
[----:B------:R-:W-:Y:S02]  /*0b40*/  ULDC UR42, c[0x0][0x288] ;  /* 0x0000a200002a7ab9 */ /* 0x000fe40000000800 */
[----:B------:R-:W-:-:S02]  /*0b50*/  UISETP.NE.AND.EX UP0, UPT, UR5, URZ, UPT, UP0 ;  /* 0x0000003f0500728c */ /* 0x000fc4000bf05300 */
[----:B------:R-:W-:Y:S01]  /*0b60*/  UIADD3 UR10, -UR42, 0x1, URZ ;  /* 0x000000012a0a7890 */ /* 0x000fe2000fffe13f */
[----:B------:R-:W-:Y:S01]  /*0b70*/  ULDC.64 UR4, c[0x0][0x9e0] ;  /* 0x0002780000047ab9 */ /* 0x000fe20000000a00 */
[----:B------:R-:W-:Y:S02]  /*0b80*/  USEL UR12, UR7, 0x1, UP0 ;  /* 0x00000001070c7887 */ /* 0x000fe40008000000 */
[----:B------:R-:W-:Y:S01]  /*0b90*/  UISETP.GE.AND UP0, UPT, UR5, 0x1, UPT ;  /* 0x000000010500788c */ /* 0x000fe2000bf06270 */
[----:B------:R-:W-:Y:S01]  /*0ba0*/  @UP1 ULDC UR9, c[0x0][0x44c] ;  /* 0x0001130000091ab9 */ /* 0x000fe20000000800 */
[----:B------:R-:W-:Y:S01]  /*0bb0*/  ULDC UR13, c[0x0][0x2f0] ;  /* 0x0000bc00000d7ab9 */ /* 0x000fe20000000800 */
[----:B------:R-:W-:Y:S01]  /*0bc0*/  @UP1 ULDC UR11, c[0x0][0x450] ;  /* 0x00011400000b1ab9 */ /* 0x000fe20000000800 */
[----:B------:R-:W-:Y:S02]  /*0bd0*/  UIMAD UR10, UR12, UR13, UR10 ;  /* 0x0000000d0c0a72a4 */ /* 0x000fe4000f8e020a */
[----:B------:R-:W-:Y:S01]  /*0be0*/  PLOP3.LUT P1, PT, PT, PT, UP0, 0x80, 0x0 ;  /* 0x000000000000781c */ /* 0x000fe20003f2f008 */
[----:B-1----:R-:W-:Y:S01]  /*0bf0*/  USHF.L.U32 UR38, UR38, 0x7, URZ ;  /* 0x0000000726267899 */ /* 0x002fe2000800063f */
[----:B------:R-:W-:-:S03]  /*0c00*/  IMAD.U32 R17, RZ, RZ, UR12 ;  /* 0x0000000cff117e24 */ /* 0x000fc6000f8e00ff */
[----:B------:R-:W-:Y:S02]  /*0c10*/  @UP1 UIADD3 UR8, UR38, 0x7f, URZ ;  /* 0x0000007f26081890 */ /* 0x000fe4000fffe03f */
[----:B------:R-:W-:Y:S02]  /*0c20*/  UIADD3 UR7, UR38, 0x7f, URZ ;  /* 0x0000007f26077890 */ /* 0x000fe4000fffe03f */
[----:B------:R-:W-:Y:S01]  /*0c30*/  UIMAD.WIDE.U32 UR8, UR8, UR9, URZ ;  /* 0x00000009080872a5 */ /* 0x000fe2000f8e003f */
[----:B--2---:R-:W-:-:S03]  /*0c40*/  VIADD R18, R0, 0xffffff80 ;  /* 0xffffff8000127836 */ /* 0x004fc60000000000 */
[----:B------:R-:W-:-:S04]  /*0c50*/  @UP1 USHF.R.U32.HI UR7, URZ, UR11, UR9 ;  /* 0x0000000b3f071299 */ /* 0x000fc80008011609 */
[----:B------:R-:W-:-:S04]  /*0c60*/  UIADD3 UR10, UR10, UR7, URZ ;  /* 0x000000070a0a7290 */ /* 0x000fc8000fffe03f */
[----:B------:R-:W-:Y:S01]  /*0c70*/  UIADD3 UR4, UR10, UR4, URZ ;  /* 0x000000040a047290 */ /* 0x000fe2000fffe03f */
[----:B------:R-:W-:Y:S11]  /*0c80*/  @!P1 BRA `(.L_x_966) ;  /* 0x0000000000449947 */ /* 0x000ff60003800000 */
[----:B------:R-:W-:Y:S01]  /*0c90*/  ISETP.LT.AND P0, PT, RZ, UR10, PT ;  /* 0x0000000aff007c0c */ /* 0x000fe2000bf01270 */
[----:B------:R-:W-:-:S12]  /*0ca0*/  UIADD3 UR7, UR10, -0x1, URZ ;  /* 0xffffffff0a077890 */ /* 0x000fd8000fffe03f */
[----:B------:R-:W-:Y:S05]  /*0cb0*/  @P0 BRA `(.L_x_967) ;  /* 0x00000000001c0947 */ /* 0x000fea0003800000 */
[----:B------:R-:W-:Y:S02]  /*0cc0*/  UISETP.NE.AND UP0, UPT, UR5, 0x1, UPT ;  /* 0x000000010500788c */ /* 0x000fe4000bf05270 */
[----:B------:R-:W-:-:S09]  /*0cd0*/  UIADD3 UR7, -UR10, URZ, URZ ;  /* 0x0000003f0a077290 */ /* 0x000fd2000fffe13f */
[----:B------:R-:W-:Y:S02]  /*0ce0*/  @UP0 ULDC.64 UR10, c[0x0][0x9e8] ;  /* 0x00027a00000a0ab9 */ /* 0x000fe40000000a00 */
[----:B------:R-:W-:-:S04]  /*0cf0*/  UIMAD.WIDE.U32 UR8, UR7, UR10, URZ ;  /* 0x0000000a070872a5 */ /* 0x000fc8000f8e003f */
[----:B------:R-:W-:-:S04]  /*0d00*/  @UP0 USHF.R.U32.HI UR7, URZ, UR11, UR9 ;  /* 0x0000000b3f070299 */ /* 0x000fc80008011609 */
[----:B------:R-:W-:Y:S01]  /*0d10*/  ULOP3.LUT UR7, URZ, UR7, URZ, 0x33, !UPT ;  /* 0x000000073f077292 */ /* 0x000fe2000f8e333f */
[----:B------:R-:W-:Y:S11]  /*0d20*/  BRA `(.L_x_968) ;  /* 0x0000000000107947 */ /* 0x000ff60003800000 */
.L_x_967:
[----:B------:R-:W-:-:S11]  /*0d30*/  UISETP.NE.AND UP0, UPT, UR5, 0x1, UPT ;  /* 0x000000010500788c */ /* 0x000fd6000bf05270 */
[----:B------:R-:W-:Y:S02]  /*0d40*/  @UP0 ULDC.64 UR10, c[0x0][0x9e8] ;  /* 0x00027a00000a0ab9 */ /* 0x000fe40000000a00 */
[----:B------:R-:W-:-:S04]  /*0d50*/  UIMAD.WIDE.U32 UR8, UR7, UR10, URZ ;  /* 0x0000000a070872a5 */ /* 0x000fc8000f8e003f */
[----:B------:R-:W-:-:S12]  /*0d60*/  @UP0 USHF.R.U32.HI UR7, URZ, UR11, UR9 ;  /* 0x0000000b3f070299 */ /* 0x000fd80008011609 */
.L_x_968:
[----:B------:R-:W-:-:S04]  /*0d70*/  UIMAD UR7, UR7, UR5, UR5 ;  /* 0x00000005070772a4 */ /* 0x000fc8000f8e0205 */
[----:B------:R-:W-:-:S04]  /*0d80*/  UISETP.LT.AND UP0, UPT, UR4, UR7, UPT ;  /* 0x000000070400728c */ /* 0x000fc8000bf01270 */
[----:B------:R-:W-:-:S12]  /*0d90*/  USEL UR4, UR4, UR7, UP0 ;  /* 0x0000000704047287 */ /* 0x000fd80008000000 */
.L_x_966:
[----:B------:R-:W-:Y:S01]  /*0da0*/  R2UR UR15, R17 ;  /* 0x00000000110f72ca */ /* 0x000fe200000e0000 */
[----:B------:R-:W-:Y:S01]  /*0db0*/  UIADD3 UR10, UR4, 0x3f, URZ ;  /* 0x0000003f040a7890 */ /* 0x000fe2000fffe03f */
[----:B------:R-:W-:Y:S01]  /*0dc0*/  @UP1 ULDC UR8, c[0x0][0x44c] ;  /* 0x0001130000081ab9 */ /* 0x000fe20000000800 */
[----:B------:R-:W-:Y:S02]  /*0dd0*/  @UP1 ULDC UR14, c[0x0][0x450] ;  /* 0x00011400000e1ab9 */ /* 0x000fe40000000800 */
[----:B------:R-:W-:Y:S02]  /*0de0*/  USHF.R.S32.HI UR11, URZ, 0x1f, UR10 ;  /* 0x0000001f3f0b7899 */ /* 0x000fe4000801140a */
[----:B------:R-:W-:Y:S02]  /*0df0*/  UIMAD.WIDE.U32 UR8, UR38, UR8, URZ ;  /* 0x00000008260872a5 */ /* 0x000fe4000f8e003f */
[----:B------:R-:W-:Y:S01]  /*0e00*/  ULEA.HI UR11, UR11, UR10, URZ, 0x6 ;  /* 0x0000000a0b0b7291 */ /* 0x000fe2000f8f303f */
[----:B------:R-:W-:Y:S01]  /*0e10*/  UMOV UR12, UR38 ;  /* 0x00000026000c7c82 */ /* 0x000fe20008000000 */
[----:B------:R-:W-:-:S02]  /*0e20*/  @UP1 USHF.R.U32.HI UR12, URZ, UR14, UR9 ;  /* 0x0000000e3f0c1299 */ /* 0x000fc40008011609 */
[----:B------:R-:W-:Y:S02]  /*0e30*/  UIMAD UR7, UR15, UR13, 0x3f ;  /* 0x0000003f0f0774a4 */ /* 0x000fe4000f8e020d */
[----:B------:R-:W-:Y:S02]  /*0e40*/  USHF.R.S32.HI UR11, URZ, 0x6, UR11 ;  /* 0x000000063f0b7899 */ /* 0x000fe4000801140b */
[----:B------:R-:W-:Y:S02]  /*0e50*/  USHF.R.S32.HI UR4, URZ, 0x1f, UR7 ;  /* 0x0000001f3f047899 */ /* 0x000fe40008011407 */
[----:B------:R-:W-:Y:S02]  /*0e60*/  UIMAD UR42, UR15, UR13, -UR42 ;  /* 0x0000000d0f2a72a4 */ /* 0x000fe4000f8e0a2a */
[----:B------:R-:W-:Y:S02]  /*0e70*/  ULEA.HI UR4, UR4, UR7, URZ, 0x6 ;  /* 0x0000000704047291 */ /* 0x000fe4000f8f303f */
[----:B------:R-:W-:-:S02]  /*0e80*/  UIADD3 UR7, UR42, UR12, URZ ;  /* 0x0000000c2a077290 */ /* 0x000fc4000fffe03f */
[----:B------:R-:W-:Y:S01]  /*0e90*/  USHF.R.S32.HI UR4, URZ, 0x6, UR4 ;  /* 0x000000063f047899 */ /* 0x000fe20008011404 */
[----:B------:R-:W-:-:S03]  /*0ea0*/  ULDC UR8, c[0x0][0x9dc] ;  /* 0x0002770000087ab9 */ /* 0x000fc60000000800 */
[----:B------:R-:W-:-:S04]  /*0eb0*/  UISETP.LT.AND UP0, UPT, UR4, UR11, UPT ;  /* 0x0000000b0400728c */ /* 0x000fc8000bf01270 */
[----:B------:R-:W-:Y:S02]  /*0ec0*/  USEL UR11, UR4, UR11, UP0 ;  /* 0x0000000b040b7287 */ /* 0x000fe40008000000 */
[----:B------:R-:W-:Y:S01]  /*0ed0*/  UIADD3 UR4, UR7, -UR8, URZ ;  /* 0x8000000807047290 */ /* 0x000fe2000fffe03f */
[----:B------:R-:W-:Y:S11]  /*0ee0*/  @!P1 BRA `(.L_x_969) ;  /* 0x0000000000449947 */ /* 0x000ff60003800000 */
[----:B------:R-:W-:-:S06]  /*0ef0*/  UISETP.GT.AND UP0, UPT, UR7, -0x1, UPT ;  /* 0xffffffff0700788c */ /* 0x000fcc000bf04270 */
[----:B------:R-:W-:-:S13]  /*0f00*/  PLOP3.LUT P0, PT, PT, PT, UP0, 0x80, 0x0 ;  /* 0x000000000000781c */ /* 0x000fda0003f0f008 */
[----:B------:R-:W-:Y:S05]  /*0f10*/  @P0 BRA `(.L_x_970) ;  /* 0x00000000001c0947 */ /* 0x000fea0003800000 */
[----:B------:R-:W-:Y:S02]  /*0f20*/  UISETP.NE.AND UP0, UPT, UR5, 0x1, UPT ;  /* 0x000000010500788c */ /* 0x000fe4000bf05270 */
[----:B------:R-:W-:-:S09]  /*0f30*/  ULOP3.LUT UR7, URZ, UR7, URZ, 0x33, !UPT ;  /* 0x000000073f077292 */ /* 0x000fd2000f8e333f */
[----:B------:R-:W-:Y:S02]  /*0f40*/  @UP0 ULDC.64 UR12, c[0x0][0x9e8] ;  /* 0x00027a00000c0ab9 */ /* 0x000fe40000000a00 */
[----:B------:R-:W-:-:S04]  /*0f50*/  UIMAD.WIDE.U32 UR8, UR7, UR12, URZ ;  /* 0x0000000c070872a5 */ /* 0x000fc8000f8e003f */
[----:B------:R-:W-:-:S04]  /*0f60*/  @UP0 USHF.R.U32.HI UR7, URZ, UR13, UR9 ;  /* 0x0000000d3f070299 */ /* 0x000fc80008011609 */
[----:B------:R-:W-:Y:S01]  /*0f70*/  ULOP3.LUT UR7, URZ, UR7, URZ, 0x33, !UPT ;  /* 0x000000073f077292 */ /* 0x000fe2000f8e333f */
[----:B------:R-:W-:Y:S11]  /*0f80*/  BRA `(.L_x_971) ;  /* 0x0000000000107947 */ /* 0x000ff60003800000 */
.L_x_970:
[----:B------:R-:W-:-:S11]  /*0f90*/  UISETP.NE.AND UP0, UPT, UR5, 0x1, UPT ;  /* 0x000000010500788c */ /* 0x000fd6000bf05270 */
[----:B------:R-:W-:Y:S02]  /*0fa0*/  @UP0 ULDC.64 UR12, c[0x0][0x9e8] ;  /* 0x00027a00000c0ab9 */ /* 0x000fe40000000a00 */
[----:B------:R-:W-:-:S04]  /*0fb0*/  UIMAD.WIDE.U32 UR8, UR7, UR12, URZ ;  /* 0x0000000c070872a5 */ /* 0x000fc8000f8e003f */
[----:B------:R-:W-:-:S12]  /*0fc0*/  @UP0 USHF.R.U32.HI UR7, URZ, UR13, UR9 ;  /* 0x0000000d3f070299 */ /* 0x000fd80008011609 */
.L_x_971:
[----:B------:R-:W-:-:S04]  /*0fd0*/  UIMAD UR5, UR7, UR5, URZ ;  /* 0x00000005070572a4 */ /* 0x000fc8000f8e023f */
[----:B------:R-:W-:-:S04]  /*0fe0*/  UISETP.LT.AND UP0, UPT, UR4, UR5, UPT ;  /* 0x000000050400728c */ /* 0x000fc8000bf01270 */
[----:B------:R-:W-:-:S12]  /*0ff0*/  USEL UR4, UR4, UR5, !UP0 ;  /* 0x0000000504047287 */ /* 0x000fd8000c000000 */
.L_x_969:
[----:B------:R-:W-:Y:S02]  /*1000*/  USHF.R.S32.HI UR5, URZ, 0x1f, UR4 ;  /* 0x0000001f3f057899 */ /* 0x000fe40008011404 */
[----:B------:R-:W-:Y:S02]  /*1010*/  USHF.R.U32.HI UR12, URZ, 0x10, UR6 ;  /* 0x000000103f0c7899 */ /* 0x000fe40008011606 */
[----:B------:R-:W-:Y:S02]  /*1020*/  ULEA.HI UR5, UR5, UR4, URZ, 0x6 ;  /* 0x0000000405057291 */ /* 0x000fe4000f8f303f */
[----:B------:R-:W-:Y:S02]  /*1030*/  ULOP3.LUT UR7, UR6, 0xffff, URZ, 0xc0, !UPT ;  /* 0x0000ffff06077892 */ /* 0x000fe4000f8ec03f */
[----:B------:R-:W-:Y:S01]  /*1040*/  USHF.R.S32.HI UR5, URZ, 0x6, UR5 ;  /* 0x000000063f057899 */ /* 0x000fe20008011405 */
[----:B------:R-:W-:-:S03]  /*1050*/  UMOV UR4, URZ ;  /* 0x0000003f00047c82 */ /* 0x000fc60008000000 */
[----:B------:R-:W-:-:S04]  /*1060*/  UISETP.LT.AND UP0, UPT, URZ, UR5, UPT ;  /* 0x000000053f00728c */ /* 0x000fc8000bf01270 */
[----:B------:R-:W-:Y:S02]  /*1070*/  USEL UR10, URZ, UR5, !UP0 ;  /* 0x000000053f0a7287 */ /* 0x000fe4000c000000 */
[----:B------:R-:W-:Y:S02]  /*1080*/  UISETP.NE.AND UP0, UPT, UR12, URZ, UPT ;  /* 0x0000003f0c00728c */ /* 0x000fe4000bf05270 */
[----:B------:R-:W-:-:S06]  /*1090*/  UISETP.GT.AND UP1, UPT, UR11, UR10, UPT ;  /* 0x0000000a0b00728c */ /* 0x000fcc000bf24270 */
[----:B------:R-:W-:-:S03]  /*10a0*/  PLOP3.LUT P0, PT, PT, PT, UP1, 0x80, 0x0 ;  /* 0x000000000000781c */ /* 0x000fc60003f0f018 */
[----:B------:R-:W-:-:S10]  /*10b0*/  @!UP0 ULDC UR12, c[0x0][0x9f0] ;  /* 0x00027c00000c8ab9 */ /* 0x000fd40000000800 */
[----:B------:R-:W-:Y:S05]  /*10c0*/  @!P0 BRA `(.L_x_972) ;  /* 0x0000000000888947 */ /* 0x000fea0003800000 */
[----:B------:R-:W-:Y:S01]  /*10d0*/  MOV R3, UR12 ;  /* 0x0000000c00037c02 */ /* 0x000fe20008000f00 */
[----:B------:R-:W-:-:S03]  /*10e0*/  UIADD3 UR4, UR12, -0x1, UR11 ;  /* 0xffffffff0c047890 */ /* 0x000fc6000fffe00b */
[-C--:B------:R-:W-:Y:S01]  /*10f0*/  IABS R0, R3.reuse ;  /* 0x0000000300007213 */ /* 0x080fe20000000000 */
[----:B------:R-:W-:Y:S01]  /*1100*/  UIADD3 UR6, -UR10, UR4, URZ ;  /* 0x000000040a067290 */ /* 0x000fe2000fffe13f */
[----:B------:R-:W-:Y:S02]  /*1110*/  IABS R5, R3 ;  /* 0x0000000300057213 */ /* 0x000fe40000000000 */
[----:B------:R-:W-:Y:S01]  /*1120*/  R2UR UR13, R0 ;  /* 0x00000000000d72ca */ /* 0x000fe200000e0000 */
[----:B------:R-:W-:Y:S02]  /*1130*/  UMOV UR4, URZ ;  /* 0x0000003f00047c82 */ /* 0x000fe40008000000 */
[----:B------:R-:W-:Y:S01]  /*1140*/  IMAD.U32 R4, RZ, RZ, UR6 ;  /* 0x00000006ff047e24 */ /* 0x000fe2000f8e00ff */
[----:B------:R-:W-:-:S04]  /*1150*/  ULOP3.LUT UR6, UR6, UR12, URZ, 0x3c, !UPT ;  /* 0x0000000c06067292 */ /* 0x000fc8000f8e3c3f */
[----:B------:R-:W-:-:S05]  /*1160*/  IABS R4, R4 ;  /* 0x0000000400047213 */ /* 0x000fca0000000000 */
[----:B------:R-:W1:Y:S01]  /*1170*/  I2F.RP R0, UR13 ;  /* 0x0000000d00007d06 */ /* 0x000e620008209400 */
[----:B------:R-:W-:-:S05]  /*1180*/  IMAD.MOV.U32 R3, RZ, RZ, R4 ;  /* 0x000000ffff037224 */ /* 0x000fca00078e0004 */
[----:B------:R-:W-:Y:S02]  /*1190*/  R2UR UR9, R3 ;  /* 0x00000000030972ca */ /* 0x000fe400000e0000 */
[----:B-1----:R-:W0:Y:S02]  /*11a0*/  MUFU.RCP R0, R0 ;  /* 0x0000000000007308 */ /* 0x002e240000001000 */
[----:B0-----:R-:W-:Y:S02]  /*11b0*/  VIADD R2, R0, 0xffffffe ;  /* 0x0ffffffe00027836 */ /* 0x001fe40000000000 */
        /* <DEDUP_REMOVED lines=19> */
.L_x_972:
[----:B------:R-:W-:Y:S01]  /*12f0*/  UIMAD UR5, UR7, UR4, UR10 ;  /* 0x00000004070572a4 */ /* 0x000fe2000f8e020a */
[----:B------:R-:W-:Y:S01]  /*1300*/  IMAD.U32 R0, RZ, RZ, UR11 ;  /* 0x0000000bff007e24 */ /* 0x000fe2000f8e00ff */
[----:B------:R-:W-:Y:S01]  /*1310*/  MOV R3, UR4 ;  /* 0x0000000400037c02 */ /* 0x000fe20008000f00 */
[----:B0-----:R-:W-:Y:S01]  /*1320*/  IMAD.MOV.U32 R2, RZ, RZ, RZ ;  /* 0x000000ffff027224 */ /* 0x001fe200078e00ff */
[----:B------:R-:W-:Y:S02]  /*1330*/  PLOP3.LUT P0, PT, PT, PT, PT, 0x80, 0x0 ;  /* 0x000000000000781c */ /* 0x000fe40003f0f070 */
[----:B------:R-:W-:Y:S02]  /*1340*/  CS2R R150, SRZ ;  /* 0x0000000000967805 */ /* 0x000fe4000001ff00 */
[----:B------:R-:W-:Y:S01]  /*1350*/  VIADDMNMX R0, R3, UR5, R0, PT ;  /* 0x0000000503007c46 */ /* 0x000fe2000b800100 */
[----:B------:R-:W-:Y:S01]  /*1360*/  IMAD.U32 R22, RZ, RZ, UR5 ;  /* 0x00000005ff167e24 */ /* 0x000fe2000f8e00ff */
[----:B------:R-:W-:-:S02]  /*1370*/  CS2R R148, SRZ ;  /* 0x0000000000947805 */ /* 0x000fc4000001ff00 */
[----:B------:R-:W-:Y:S02]  /*1380*/  CS2R R146, SRZ ;  /* 0x0000000000927805 */ /* 0x000fe4000001ff00 */
[----:B------:R-:W-:Y:S01]  /*1390*/  R2UR UR39, R0 ;  /* 0x00000000002772ca */ /* 0x000fe200000e0000 */
[----:B------:R-:W-:Y:S01]  /*13a0*/  IMAD.MOV.U32 R0, RZ, RZ, RZ ;  /* 0x000000ffff007224 */ /* 0x000fe200078e00ff */
        /* <DEDUP_REMOVED lines=10> */
[----:B------:R-:W-:Y:S01]  /*1450*/  CS2R R124, SRZ ;  /* 0x00000000007c7805 */ /* 0x000fe2000001ff00 */
[----:B------:R-:W-:Y:S01]  /*1460*/  UISETP.GT.AND UP0, UPT, UR39, UR5, UPT ;  /* 0x000000052700728c */ /* 0x000fe2000bf04270 */
[----:B------:R-:W-:Y:S02]  /*1470*/  CS2R R122, SRZ ;  /* 0x00000000007a7805 */ /* 0x000fe4000001ff00 */
[----:B------:R-:W-:Y:S02]  /*1480*/  CS2R R120, SRZ ;  /* 0x0000000000787805 */ /* 0x000fe4000001ff00 */
[----:B------:R-:W-:Y:S02]  /*1490*/  CS2R R118, SRZ ;  /* 0x0000000000767805 */ /* 0x000fe4000001ff00 */
[----:B------:R-:W-:Y:S02]  /*14a0*/  CS2R R116, SRZ ;  /* 0x0000000000747805 */ /* 0x000fe4000001ff00 */
[----:B------:R-:W-:-:S02]  /*14b0*/  CS2R R114, SRZ ;  /* 0x0000000000727805 */ /* 0x000fc4000001ff00 */
[----:B------:R-:W-:Y:S02]  /*14c0*/  PLOP3.LUT P1, PT, PT, PT, UP0, 0x80, 0x0 ;  /* 0x000000000000781c */ /* 0x000fe40003f2f008 */
        /* <DEDUP_REMOVED lines=45> */
[----:B------:R-:W-:Y:S06]  /*17a0*/  @!P1 BRA `(.L_x_973) ;  /* 0x000000c400a49947 */ /* 0x000fec0003800000 */
[----:B------:R-:W-:Y:S01]  /*17b0*/  SHF.R.S32.HI R19, RZ, 0x1f, R18 ;  /* 0x0000001fff137819 */ /* 0x000fe20000011412 */
[----:B------:R-:W0:Y:S01]  /*17c0*/  S2UR UR7, SR_CgaCtaId ;  /* 0x00000000000779c3 */ /* 0x000e220000008800 */
[----:B------:R-:W-:Y:S02]  /*17d0*/  UMOV UR6, 0x400 ;  /* 0x0000040000067882 */ /* 0x000fe40000000000 */
[----:B------:R-:W-:-:S04]  /*17e0*/  LEA.HI R23, R19, R18, RZ, 0x7 ;  /* 0x0000001213177211 */ /* 0x000fc800078f38ff */
[----:B------:R-:W-:-:S05]  /*17f0*/  SHF.R.S32.HI R56, RZ, 0x7, R23 ;  /* 0x00000007ff387819 */ /* 0x000fca0000011417 */
[----:B------:R-:W1:Y:S01]  /*1800*/  SHFL.IDX PT, R0, R56, RZ, 0x1f ;  /* 0x00001fff38007589 */ /* 0x000e6200000e0000 */
[----:B0-----:R-:W-:-:S04]  /*1810*/  ULEA UR8, UR7, UR6, 0x18 ;  /* 0x0000000607087291 */ /* 0x001fc8000f8ec03f */
[----:B------:R-:W-:Y:S02]  /*1820*/  UIADD3 UR6, UR8, 0x10400, URZ ;  /* 0x0001040008067890 */ /* 0x000fe4000fffe03f */
[----:B------:R-:W-:Y:S02]  /*1830*/  IMAD.U32 R16, RZ, RZ, UR8 ;  /* 0x00000008ff107e24 */ /* 0x000fe4000f8e00ff */
        /* <DEDUP_REMOVED lines=15> */
[----:B------:R-:W-:Y:S01]  /*1930*/  MOV R5, UR5 ;  /* 0x0000000500057c02 */ /* 0x000fe20008000f00 */
[----:B------:R-:W-:Y:S01]  /*1940*/  ULDC.64 UR4, c[0x4][0x1c0] ;  /* 0x0100700000047ab9 */ /* 0x000fe20000000a00 */
        /* <DEDUP_REMOVED lines=9> */
.L_x_974:
[----:B------:R-:W-:Y:S02]  /*19e0*/  R2UR UR4, R16 ;  /* 0x00000000100472ca */ /* 0x000fe400000e0000 */
[----:B------:R-:W-:-:S11]  /*19f0*/  SHF.L.U32 R0, RZ, 0x1f, RZ ;  /* 0x0000001fff007819 */ /* 0x000fd600000006ff */
[----:B------:R-:W0:Y:S02]  /*1a00*/  SYNCS.PHASECHK.TRANS64.TRYWAIT P0, [UR4+0x30800], R0 ;  /* 0x03080000ff0075a7 */ /* 0x000e240008000144 */
[----:B0-----:R-:W-:Y:S05]  /*1a10*/  @!P0 BRA `(.L_x_975) ;  /* 0x0000013400a08947 */ /* 0x001fea0003800000 */
.L_x_1149:
[----:B------:R-:W2:Y:S02]  /*1a20*/  LDL R2, [R1+0xc] ;  /* 0x00000c0001027983 */ /* 0x000ea40000100800 */
[----:B--2---:R-:W-:-:S13]  /*1a30*/  R2UR UR4, R2 ;  /* 0x00000000020472ca */ /* 0x004fda00000e0000 */
[----:B------:R-:W-:-:S06]  /*1a40*/  ULOP3.LUT UR4, UR4, 0x1, URZ, 0xfc, !UPT ;  /* 0x0000000104047892 */ /* 0x000fcc000f8efc3f */
[----:B------:R-:W-:-:S05]  /*1a50*/  IMAD.U32 R2, RZ, RZ, UR4 ;  /* 0x00000004ff027e24 */ /* 0x000fca000f8e00ff */
[----:B------:R-:W-:-:S13]  /*1a60*/  ISETP.NE.AND P4, PT, R2, 0x3, PT ;  /* 0x000000030200780c */ /* 0x000fda0003f85270 */
[----:B------:R-:W-:Y:S05]  /*1a70*/  @!P4 BRA `(.L_x_976) ;  /* 0x000000000004c947 */ /* 0x000fea0003800000 */
[----:B------:R-:W-:Y:S01]  /*1a80*/  BPT.TRAP 0x1 ;  /* 0x000000040000795c */ /* 0x000fe20000300000 */
.L_x_976:
[----:B------:R-:W-:-:S13]  /*1a90*/  R2UR UR4, R16 ;  /* 0x00000000100472ca */ /* 0x000fda00000e0000 */
[----:B------:R1:W2:Y:S01]  /*1aa0*/  SYNCS.PHASECHK.TRANS64.TRYWAIT P0, [UR4+0x30830], R0 ;  /* 0x03083000ff0075a7 */ /* 0x0002a20008000144 */
[----:B------:R-:W-:Y:S05]  /*1ab0*/  @!P4 BRA `(.L_x_977) ;  /* 0x000000000004c947 */ /* 0x000fea0003800000 */
[----:B------:R-:W-:Y:S01]  /*1ac0*/  BPT.TRAP 0x1 ;  /* 0x000000040000795c */ /* 0x000fe20000300000 */
.L_x_977:
[----:B------:R-:W3:Y:S01]  /*1ad0*/  S2R R2, SR_TID.X ;  /* 0x0000000000027919 */ /* 0x000ee20000002100 */
[----:B------:R-:W-:-:S05]  /*1ae0*/  IMAD.U32 R6, RZ, RZ, UR36 ;  /* 0x00000024ff067e24 */ /* 0x000fca000f8e00ff */
[----:B------:R-:W-:Y:S02]  /*1af0*/  LOP3.LUT R6, R6, 0x10000, RZ, 0xfc, !PT ;  /* 0x0001000006067812 */ /* 0x000fe400078efcff */
[----:B---3--:R-:W-:-:S04]  /*1b00*/  LOP3.LUT R2, R2, 0x7f, RZ, 0xc0, !PT ;  /* 0x0000007f02027812 */ /* 0x008fc800078ec0ff */
[----:B------:R-:W-:Y:S01]  /*1b10*/  ISETP.NE.AND P5, PT, R2, RZ, PT ;  /* 0x000000ff0200720c */ /* 0x000fe20003fa5270 */
[----:B--2---:R-:W-:-:S12]  /*1b20*/  @P0 BRA `(.L_x_978) ;  /* 0x00000000000c0947 */ /* 0x004fd80003800000 */
[----:B------:R-:W-:-:S13]  /*1b30*/  R2UR UR4, R16 ;  /* 0x00000000100472ca */ /* 0x000fda00000e0000 */
[----:B------:R-:W2:Y:S02]  /*1b40*/  SYNCS.PHASECHK.TRANS64.TRYWAIT P0, [UR4+0x30830], R0 ;  /* 0x03083000ff0075a7 */ /* 0x000ea40008000144 */
[----:B--2---:R-:W-:Y:S05]  /*1b50*/  @!P0 BRA `(.L_x_979) ;  /* 0x00000134006c8947 */ /* 0x004fea0003800000 */
.L_x_978:
[----:B------:R-:W-:Y:S05]  /*1b60*/  WARPSYNC.ALL ;  /* 0x0000000000007948 */ /* 0x000fea0003800000 */
[----:B------:R-:W-:Y:S01]  /*1b70*/  IMAD.MOV.U32 R7, RZ, RZ, 0x40000040 ;  /* 0x40000040ff077424 */ /* 0x000fe200078e00ff */
[----:B------:R-:W-:Y:S01]  /*1b80*/  R2UR UR14, R16 ;  /* 0x00000000100e72ca */ /* 0x000fe200000e0000 */
[----:B------:R-:W-:Y:S01]  /*1b90*/  WARPGROUP.ARRIVE ;  /* 0x00000000000079c5 */ /* 0x000fe20000000000 */
[----:B------:R-:W-:Y:S01]  /*1ba0*/  R2UR UR8, R6 ;  /* 0x00000000060872ca */ /* 0x000fe200000e0000 */
[----:B------:R-:W-:Y:S01]  /*1bb0*/  UMOV UR11, 0x40000040 ;  /* 0x40000040000b7882 */ /* 0x000fe20000000000 */
[----:B------:R-:W-:Y:S01]  /*1bc0*/  R2UR UR9, R7 ;  /* 0x00000000070972ca */ /* 0x000fe200000e0000 */
[----:B------:R-:W-:Y:S01]  /*1bd0*/  UMOV UR13, 0x40000040 ;  /* 0x40000040000d7882 */ /* 0x000fe20000000000 */
[----:B------:R-:W-:Y:S01]  /*1be0*/  UMOV UR7, 0x40000040 ;  /* 0x4000004000077882 */ /* 0x000fe20000000000 */
[----:B------:R-:W-:Y:S01]  /*1bf0*/  UMOV UR5, UR13 ;  /* 0x0000000d00057c82 */ /* 0x000fe20008000000 */
[----:B------:R-:W-:Y:S01]  /*1c00*/  IMAD.U32 R11, RZ, RZ, UR13 ;  /* 0x0000000dff0b7e24 */ /* 0x000fe2000f8e00ff */
[----:B------:R-:W-:Y:S01]  /*1c10*/  UMOV UR13, 0x40000040 ;  /* 0x40000040000d7882 */ /* 0x000fe20000000000 */
[----:B------:R-:W-:Y:S01]  /*1c20*/  UMOV UR17, 0x40000040 ;  /* 0x4000004000117882 */ /* 0x000fe20000000000 */
[----:B------:R-:W-:Y:S01]  /*1c30*/  UMOV UR21, 0x40000040 ;  /* 0x4000004000157882 */ /* 0x000fe20000000000 */
[----:B------:R-:W-:Y:S01]  /*1c40*/  UMOV UR25, 0x40000040 ;  /* 0x4000004000197882 */ /* 0x000fe20000000000 */
[----:B------:R-:W-:Y:S01]  /*1c50*/  UIADD3 UR4, UR14, 0x20400, URZ ;  /* 0x000204000e047890 */ /* 0x000fe2000fffe03f */
[----:B------:R-:W-:Y:S01]  /*1c60*/  LOP3.LUT R23, R23, 0xffffff80, RZ, 0xc0, !PT ;  /* 0xffffff8017177812 */ /* 0x000fe200078ec0ff */
[----:B------:R-:W-:Y:S01]  /*1c70*/  UMOV UR29, 0x40000040 ;  /* 0x40000040001d7882 */ /* 0x000fe20000000000 */
[----:B------:R-:W-:Y:S01]  /*1c80*/  UMOV UR33, 0x40000040 ;  /* 0x4000004000217882 */ /* 0x000fe20000000000 */
[----:B------:R-:W-:Y:S01]  /*1c90*/  USHF.R.U32.HI UR4, URZ, 0x4, UR4 ;  /* 0x000000043f047899 */ /* 0x000fe20008011604 */
[----:B------:R-:W-:Y:S01]  /*1ca0*/  IADD3 R23, R18, -R23, RZ ;  /* 0x8000001712177210 */ /* 0x000fe20007ffe0ff */
[----:B------:R-:W-:Y:S01]  /*1cb0*/  UMOV UR37, 0x40000040 ;  /* 0x4000004000257882 */ /* 0x000fe20000000000 */
[----:B------:R-:W-:Y:S01]  /*1cc0*/  UMOV UR41, 0x40000040 ;  /* 0x4000004000297882 */ /* 0x000fe20000000000 */
[----:B------:R-:W-:Y:S01]  /*1cd0*/  ULOP3.LUT UR4, UR4, 0x3fff, URZ, 0xc0, !UPT ;  /* 0x00003fff04047892 */ /* 0x000fe2000f8ec03f */
[----:B01----:R-:W-:Y:S01]  /*1ce0*/  SHF.R.S32.HI R0, RZ, 0x1f, R23 ;  /* 0x0000001fff007819 */ /* 0x003fe20000011417 */
[----:B------:R-:W-:Y:S01]  /*1cf0*/  UMOV UR45, 0x40000040 ;  /* 0x40000040002d7882 */ /* 0x000fe20000000000 */
[----:B------:R-:W-:Y:S01]  /*1d00*/  UMOV UR49, 0x40000040 ;  /* 0x4000004000317882 */ /* 0x000fe20000000000 */
[----:B------:R-:W-:Y:S01]  /*1d10*/  ULOP3.LUT UR15, UR4, 0x10000, URZ, 0xfc, !UPT ;  /* 0x00010000040f7892 */ /* 0x000fe2000f8efc3f */
[----:B------:R-:W-:Y:S01]  /*1d20*/  LEA.HI R19, R19, R18, RZ, 0x2 ;  /* 0x0000001213137211 */ /* 0x000fe200078f10ff */
[----:B------:R-:W-:Y:S01]  /*1d30*/  UMOV UR53, 0x40000040 ;  /* 0x4000004000357882 */ /* 0x000fe20000000000 */
[----:B------:R-:W-:Y:S01]  /*1d40*/  LEA.HI R3, R56, R56, RZ, 0x1 ;  /* 0x0000003838037211 */ /* 0x000fe200078f08ff */
[----:B------:R-:W-:Y:S01]  /*1d50*/  UIADD3 UR6, UR15, 0x2, URZ ;  /* 0x000000020f067890 */ /* 0x000fe2000fffe03f */
[-C--:B------:R-:W-:Y:S01]  /*1d60*/  LEA.HI R2, R0, R23.reuse, RZ, 0x2 ;  /* 0x0000001700027211 */ /* 0x080fe200078f10ff */
[----:B------:R-:W-:Y:S01]  /*1d70*/  IMAD.U32 R20, RZ, RZ, UR15 ;  /* 0x0000000fff147e24 */ /* 0x000fe2000f8e00ff */
[----:B------:R-:W-:Y:S01]  /*1d80*/  UMOV UR10, UR15 ;  /* 0x0000000f000a7c82 */ /* 0x000fe20008000000 */
[----:B------:R-:W-:Y:S01]  /*1d90*/  LOP3.LUT R19, R19, 0xfffffffc, RZ, 0xc0, !PT ;  /* 0xfffffffc13137812 */ /* 0x000fe200078ec0ff */
[----:B------:R-:W-:Y:S01]  /*1da0*/  HGMMA.64x64x16.F32 R24, gdesc[UR8], RZ, !UPT, gsb0 ;  /* 0x00e00000081879f0 */ /* 0x000fe2000c0008ff */
[----:B------:R-:W-:Y:S01]  /*1db0*/  R2UR UR10, R6 ;  /* 0x00000000060a72ca */ /* 0x000fe200000e0000 */
[----:B------:R-:W-:Y:S01]  /*1dc0*/  UMOV UR9, 0x40000040 ;  /* 0x4000004000097882 */ /* 0x000fe20000000000 */
[----:B------:R-:W-:Y:S01]  /*1dd0*/  LOP3.LUT R9, R3, 0x3fffffe, RZ, 0xc0, !PT ;  /* 0x03fffffe03097812 */ /* 0x000fe200078ec0ff */
[----:B------:R-:W-:Y:S01]  /*1de0*/  IMAD.U32 R15, RZ, RZ, UR9 ;  /* 0x00000009ff0f7e24 */ /* 0x000fe2000f8e00ff */
[----:B------:R-:W-:Y:S01]  /*1df0*/  LEA.HI R3, R0, R23, RZ, 0x5 ;  /* 0x0000001700037211 */ /* 0x000fe200078f28ff */
[----:B------:R-:W-:Y:S01]  /*1e00*/  IMAD.IADD R19, R18, 0x1, -R19 ;  /* 0x0000000112137824 */ /* 0x000fe200078e0a13 */
[--C-:B------:R-:W-:Y:S01]  /*1e10*/  SHF.R.S32.HI R0, RZ, 0x2, R2.reuse ;  /* 0x00000002ff007819 */ /* 0x100fe20000011402 */
[----:B------:R-:W-:Y:S01]  /*1e20*/  IMAD.IADD R9, R56, 0x1, -R9 ;  /* 0x0000000138097824 */ /* 0x000fe200078e0a09 */
[----:B------:R-:W-:Y:S01]  /*1e30*/  SHF.R.S32.HI R5, RZ, 0x1f, R2 ;  /* 0x0000001fff057819 */ /* 0x000fe20000011402 */
[----:B------:R-:W-:Y:S01]  /*1e40*/  ULEA UR27, UR39, 0xffffffc0, 0x6 ;  /* 0xffffffc0271b7891 */ /* 0x000fe2000f8e303f */
[----:B------:R-:W-:-:S02]  /*1e50*/  SHF.R.S32.HI R3, RZ, 0x5, R3 ;  /* 0x00000005ff037819 */ /* 0x000fc40000011403 */
[-C--:B------:R-:W-:Y:S01]  /*1e60*/  LEA.HI R5, R5, R0.reuse, RZ, 0x3 ;  /* 0x0000000005057211 */ /* 0x080fe200078f18ff */
[----:B------:R-:W-:Y:S01]  /*1e70*/  UIADD3 UR4, UR10, 0x2, URZ ;  /* 0x000000020a047890 */ /* 0x000fe2000fffe03f */
[----:B------:R-:W-:Y:S01]  /*1e80*/  LEA.HI R4, R19, R19, RZ, 0x1 ;  /* 0x0000001313047211 */ /* 0x000fe200078f08ff */
[----:B------:R-:W-:Y:S01]  /*1e90*/  UIADD3 UR16, UR10, 0x402, URZ ;  /* 0x000004020a107890 */ /* 0x000fe2000fffe03f */
[----:B------:R-:W-:Y:S01]  /*1ea0*/  LEA R3, R3, UR38, 0x4 ;  /* 0x0000002603037c11 */ /* 0x000fe2000f8e20ff */
[----:B------:R-:W-:Y:S01]  /*1eb0*/  UIADD3 UR20, UR10, 0x404, URZ ;  /* 0x000004040a147890 */ /* 0x000fe2000fffe03f */
[----:B------:R-:W-:Y:S01]  /*1ec0*/  LOP3.LUT R5, R5, 0xfffffff8, RZ, 0xc0, !PT ;  /* 0xfffffff805057812 */ /* 0x000fe200078ec0ff */
[----:B------:R-:W-:Y:S01]  /*1ed0*/  UIADD3 UR24, UR10, 0x406, URZ ;  /* 0x000004060a187890 */ /* 0x000fe2000fffe03f */
[----:B------:R-:W-:Y:S01]  /*1ee0*/  LOP3.LUT R4, R4, 0x1ffffffe, RZ, 0xc0, !PT ;  /* 0x1ffffffe04047812 */ /* 0x000fe200078ec0ff */
[----:B------:R-:W-:Y:S01]  /*1ef0*/  UMOV UR12, UR4 ;  /* 0x00000004000c7c82 */ /* 0x000fe20008000000 */
[----:B------:R-:W-:Y:S01]  /*1f00*/  UIADD3 UR28, UR10, 0x800, URZ ;  /* 0x000008000a1c7890 */ /* 0x000fe2000fffe03f */
[----:B------:R-:W-:Y:S01]  /*1f10*/  MOV R10, UR12 ;  /* 0x0000000c000a7c02 */ /* 0x000fe20008000f00 */
[----:B------:R-:W-:Y:S01]  /*1f20*/  UMOV UR4, UR12 ;  /* 0x0000000c00047c82 */ /* 0x000fe20008000000 */
[----:B------:R-:W-:Y:S01]  /*1f30*/  UIADD3 UR12, UR10, 0x400, URZ ;  /* 0x000004000a0c7890 */ /* 0x000fe2000fffe03f */
[----:B------:R-:W-:Y:S01]  /*1f40*/  IADD3 R0, R3, R0, -R5 ;  /* 0x0000000003007210 */ /* 0x000fe20007ffe805 */
[----:B------:R-:W-:Y:S01]  /*1f50*/  UIADD3 UR32, UR10, 0x802, URZ ;  /* 0x000008020a207890 */ /* 0x000fe2000fffe03f */
[----:B------:R-:W-:Y:S01]  /*1f60*/  IMAD.IADD R19, R19, 0x1, -R4 ;  /* 0x0000000113137824 */ /* 0x000fe200078e0a04 */
[----:B------:R-:W-:Y:S01]  /*1f70*/  UIADD3 UR36, UR10, 0x804, URZ ;  /* 0x000008040a247890 */ /* 0x000fe2000fffe03f */
[----:B------:R-:W-:Y:S01]  /*1f80*/  R2UR UR11, R17 ;  /* 0x00000000110b72ca */ /* 0x000fe200000e0000 */
[----:B------:R-:W-:Y:S01]  /*1f90*/  UIADD3 UR40, UR10, 0x806, URZ ;  /* 0x000008060a287890 */ /* 0x000fe2000fffe03f */
[----:B------:R-:W-:Y:S01]  /*1fa0*/  IMAD R0, R9, 0x40, R0 ;  /* 0x0000004009007824 */ /* 0x000fe200078e0200 */
[----:B------:R-:W-:Y:S01]  /*1fb0*/  UIADD3 UR44, UR10, 0xc00, URZ ;  /* 0x00000c000a2c7890 */ /* 0x000fe2000fffe03f */
[----:B------:R-:W-:Y:S01]  /*1fc0*/  LOP3.LUT R2, R2, 0x7ffffffc, RZ, 0xc0, !PT ;  /* 0x7ffffffc02027812 */ /* 0x000fe200078ec0ff */
[----:B------:R-:W-:Y:S01]  /*1fd0*/  UIADD3 UR48, UR10, 0xc02, URZ ;  /* 0x00000c020a307890 */ /* 0x000fe2000fffe03f */
[----:B------:R-:W-:Y:S01]  /*1fe0*/  IMAD R19, R19, 0x8, R0 ;  /* 0x0000000813137824 */ /* 0x000fe200078e0200 */
[----:B------:R-:W-:-:S02]  /*1ff0*/  UIADD3 UR52, UR10, 0xc04, URZ ;  /* 0x00000c040a347890 */ /* 0x000fc4000fffe03f */
[----:B------:R-:W-:Y:S02]  /*2000*/  IMAD.IADD R5, R23, 0x1, -R2 ;  /* 0x0000000117057824 */ /* 0x000fe400078e0a02 */
[----:B------:R-:W-:Y:S01]  /*2010*/  MOV R3, R19 ;  /* 0x0000001300037202 */ /* 0x000fe20000000f00 */
[----:B------:R-:W-:Y:S02]  /*2020*/  WARPGROUP.DEPBAR.LE gsb0, 0x0 ;  /* 0x00008000000079c5 */ /* 0x000fe40000010000 */
[----:B------:R-:W-:-:S06]  /*2030*/  WARPGROUP.ARRIVE ;  /* 0x00000000000079c5 */ /* 0x000fcc0000000000 */
[----:B------:R-:W-:Y:S01]  /*2040*/  HGMMA.64x64x16.F32 R24, gdesc[UR4], R24, gsb0 ;  /* 0x00e00000041879f0 */ /* 0x000fe20008000818 */
[----:B------:R-:W-:Y:S02]  /*2050*/  UIADD3 UR4, UR10, 0x4, URZ ;  /* 0x000000040a047890 */ /* 0x000fe4000fffe03f */
[----:B------:R-:W-:Y:S01]  /*2060*/  UIADD3 UR6, UR15, 0x4, URZ ;  /* 0x000000040f067890 */ /* 0x000fe2000fffe03f */
[----:B------:R-:W-:Y:S01]  /*2070*/  UMOV UR5, UR9 ;  /* 0x0000000900057c82 */ /* 0x000fe20008000000 */
[----:B------:R-:W-:Y:S01]  /*2080*/  UMOV UR7, 0x40000040 ;  /* 0x4000004000077882 */ /* 0x000fe20000000000 */
[----:B------:R-:W-:Y:S02]  /*2090*/  UMOV UR9, 0x40000040 ;  /* 0x4000004000097882 */ /* 0x000fe40000000000 */
[----:B------:R-:W-:Y:S02]  /*20a0*/  UMOV UR8, UR4 ;  /* 0x0000000400087c82 */ /* 0x000fe40008000000 */
[----:B------:R-:W-:Y:S01]  /*20b0*/  UMOV UR4, UR8 ;  /* 0x0000000800047c82 */ /* 0x000fe20008000000 */
[----:B------:R-:W-:Y:S01]  /*20c0*/  IMAD.U32 R14, RZ, RZ, UR8 ;  /* 0x00000008ff0e7e24 */ /* 0x000fe2000f8e00ff */
[----:B------:R-:W-:-:S02]  /*20d0*/  UIADD3 UR8, UR10, 0x6, URZ ;  /* 0x000000060a087890 */ /* 0x000fc4000fffe03f */
[----:B------:R-:W-:Y:S01]  /*20e0*/  UIADD3 UR10, UR10, 0xc06, URZ ;  /* 0x00000c060a0a7890 */ /* 0x000fe2000fffe03f */
[----:B------:R-:W-:Y:S02]  /*20f0*/  WARPGROUP.DEPBAR.LE gsb0, 0x0 ;  /* 0x00008000000079c5 */ /* 0x000fe40000010000 */
[----:B------:R-:W-:-:S06]  /*2100*/  WARPGROUP.ARRIVE ;  /* 0x00000000000079c5 */ /* 0x000fcc0000000000 */
[----:B------:R-:W-:Y:S01]  /*2110*/  HGMMA.64x64x16.F32 R24, gdesc[UR4], R24, gsb0 ;  /* 0x00e00000041879f0 */ /* 0x000fe20008000818 */
[----:B------:R-:W-:Y:S01]  /*2120*/  UIADD3 UR6, UR15, 0x6, URZ ;  /* 0x000000060f067890 */ /* 0x000fe2000fffe03f */
[----:B------:R-:W-:Y:S01]  /*2130*/  UMOV UR4, UR8 ;  /* 0x0000000800047c82 */ /* 0x000fe20008000000 */
[----:B------:R-:W-:Y:S01]  /*2140*/  UMOV UR5, UR9 ;  /* 0x0000000900057c82 */ /* 0x000fe20008000000 */
[----:B------:R-:W-:Y:S01]  /*2150*/  UMOV UR7, 0x40000040 ;  /* 0x4000004000077882 */ /* 0x000fe20000000000 */
        /* <DEDUP_REMOVED lines=82> */
[----:B------:R-:W-:Y:S01]  /*2680*/  UMOV UR5, 0x40000040 ;  /* 0x4000004000057882 */ /* 0x000fe20000000000 */
[----:B------:R-:W-:Y:S01]  /*2690*/  UMOV UR7, 0x40000040 ;  /* 0x4000004000077882 */ /* 0x000fe20000000000 */
[----:B------:R-:W-:Y:S01]  /*26a0*/  IMAD.U32 R12, RZ, RZ, UR4 ;  /* 0x00000004ff0c7e24 */ /* 0x000fe2000f8e00ff */
[----:B------:R-:W-:Y:S01]  /*26b0*/  ULDC UR10, c[0x0][0x2f0] ;  /* 0x0000bc00000a7ab9 */ /* 0x000fe20000000800 */
[----:B------:R-:W-:Y:S02]  /*26c0*/  IMAD.U32 R13, RZ, RZ, UR5 ;  /* 0x00000005ff0d7e24 */ /* 0x000fe4000f8e00ff */
[----:B------:R-:W-:Y:S01]  /*26d0*/  IMAD.U32 R9, RZ, RZ, UR10 ;  /* 0x0000000aff097e24 */ /* 0x000fe2000f8e00ff */
[----:B------:R-:W-:-:S02]  /*26e0*/  WARPGROUP.DEPBAR.LE gsb0, 0x0 ;  /* 0x00008000000079c5 */ /* 0x000fc40000010000 */
[----:B------:R-:W-:-:S06]  /*26f0*/  WARPGROUP.ARRIVE ;  /* 0x00000000000079c5 */ /* 0x000fcc0000000000 */
[----:B------:R-:W-:Y:S01]  /*2700*/  HGMMA.64x64x16.F32 R24, gdesc[UR4], R24, gsb0 ;  /* 0x00e00000041879f0 */ /* 0x000fe20008000818 */
[----:B------:R-:W-:Y:S01]  /*2710*/  ULDC UR4, c[0x0][0x448] ;  /* 0x0001120000047ab9 */ /* 0x000fe20000000800 */
[----:B------:R-:W-:Y:S01]  /*2720*/  ULDC UR7, c[0x0][0x9d8] ;  /* 0x0002760000077ab9 */ /* 0x000fe20000000800 */
[----:B------:R-:W-:-:S03]  /*2730*/  UISETP.NE.AND UP0, UPT, UR4, 0x1, UPT ;  /* 0x000000010400788c */ /* 0x000fc6000bf05270 */
[----:B------:R-:W-:Y:S02]  /*2740*/  UMOV UR4, 0xffffffc0 ;  /* 0xffffffc000047882 */ /* 0x000fe40000000000 */
[----:B------:R-:W-:Y:S01]  /*2750*/  UIMAD UR4, UR39, UR4, 0x40 ;  /* 0x00000040270474a4 */ /* 0x000fe2000f8e0204 */
[----:B------:R-:W-:Y:S02]  /*2760*/  PLOP3.LUT P0, PT, PT, PT, UP0, 0x80, 0x0 ;  /* 0x000000000000781c */ /* 0x000fe40003f0f008 */
[----:B------:R-:W-:Y:S01]  /*2770*/  PLOP3.LUT P1, PT, PT, PT, UP0, 0x80, 0x0 ;  /* 0x000000000000781c */ /* 0x000fe20003f2f008 */
[----:B------:R-:W-:Y:S02]  /*2780*/  UIMAD UR6, UR11, UR10, UR4 ;  /* 0x0000000a0b0672a4 */ /* 0x000fe4000f8e0204 */
[----:B------:R-:W-:-:S04]  /*2790*/  @UP0 ULDC UR5, c[0x0][0x44c] ;  /* 0x0001130000050ab9 */ /* 0x000fc80000000800 */
[----:B------:R-:W-:-:S04]  /*27a0*/  MOV R18, UR6 ;  /* 0x0000000600127c02 */ /* 0x000fc80008000f00 */
[----:B------:R-:W-:Y:S01]  /*27b0*/  @P0 IMAD.HI.U32 R0, R19, UR5, RZ ;  /* 0x0000000513000c27 */ /* 0x000fe2000f8e00ff */
[----:B------:R-:W-:-:S03]  /*27c0*/  @UP0 ULDC UR5, c[0x0][0x450] ;  /* 0x0001140000050ab9 */ /* 0x000fc60000000800 */
[----:B------:R-:W-:Y:S01]  /*27d0*/  IMAD R18, R5, -0x2, R18 ;  /* 0xfffffffe05127824 */ /* 0x000fe200078e0212 */
[----:B------:R-:W-:Y:S01]  /*27e0*/  @P1 SHF.R.U32.HI R3, RZ, UR5, R0 ;  /* 0x00000005ff031c19 */ /* 0x000fe20008011600 */
[----:B------:R-:W-:Y:S01]  /*27f0*/  UIADD3 UR5, UR4, 0x1, URZ ;  /* 0x0000000104057890 */ /* 0x000fe2000fffe03f */
[----:B------:R-:W-:-:S03]  /*2800*/  IMAD.U32 R0, RZ, RZ, UR14 ;  /* 0x0000000eff007e24 */ /* 0x000fc6000f8e00ff */
[----:B------:R-:W0:Y:S01]  /*2810*/  SHFL.IDX PT, R61, R3, RZ, 0x1c1f ;  /* 0x001c1fff033d7589 */ /* 0x000e2200000e0000 */
[----:B------:R-:W-:Y:S02]  /*2820*/  @!P5 VIADD R0, R0, 0x30840 ;  /* 0x000308400000d836 */ /* 0x000fe40000000000 */
[----:B------:R-:W-:Y:S01]  /*2830*/  IMAD.U32 R2, RZ, RZ, UR5 ;  /* 0x00000005ff027e24 */ /* 0x000fe2000f8e00ff */
[----:B------:R-:W-:Y:S02]  /*2840*/  ULDC UR5, c[0x0][0x9dc] ;  /* 0x0002770000057ab9 */ /* 0x000fe40000000800 */
[----:B------:R-:W-:Y:S01]  /*2850*/  ULOP3.LUT UR14, URZ, UR5, URZ, 0x33, !UPT ;  /* 0x000000053f0e7292 */ /* 0x000fe2000f8e333f */
[----:B------:R-:W-:Y:S01]  /*2860*/  IMAD R2, R5, -0x2, R2 ;  /* 0xfffffffe05027824 */ /* 0x000fe200078e0202 */
[----:B------:R-:W-:-:S03]  /*2870*/  @!P5 PRMT R0, RZ, 0x654, R0 ;  /* 0x00000654ff00d816 */ /* 0x000fc60000000000 */
[----:B------:R-:W-:Y:S01]  /*2880*/  IMAD R2, R9, UR11, R2 ;  /* 0x0000000b09027c24 */ /* 0x000fe2000f8e0202 */
[----:B------:R-:W-:Y:S01]  /*2890*/  ULDC UR11, c[0x0][0x288] ;  /* 0x0000a200000b7ab9 */ /* 0x000fe20000000800 */
[----:B------:R-:W-:Y:S02]  /*28a0*/  IMAD.U32 R21, RZ, RZ, UR14 ;  /* 0x0000000eff157e24 */ /* 0x000fe4000f8e00ff */
[----:B------:R-:W-:Y:S01]  /*28b0*/  VIADD R9, R2, -UR11 ;  /* 0x8000000b02097c36 */ /* 0x000fe20008000000 */
[----:B------:R-:W-:Y:S02]  /*28c0*/  WARPGROUP.DEPBAR.LE gsb0, 0x0 ;  /* 0x00008000000079c5 */ /* 0x000fe40000010000 */
[----:B------:R-:W-:Y:S01]  /*28d0*/  FMUL.FTZ R24, R24, UR7 ;  /* 0x0000000718187c20 */ /* 0x000fe20008410000 */
[----:B------:R-:W-:Y:S01]  /*28e0*/  FMUL.FTZ R25, R25, UR7 ;  /* 0x0000000719197c20 */ /* 0x000fe20008410000 */
[----:B------:R-:W-:Y:S01]  /*28f0*/  FMUL.FTZ R26, R26, UR7 ;  /* 0x000000071a1a7c20 */ /* 0x000fe20008410000 */
[----:B------:R-:W-:Y:S01]  /*2900*/  FMUL.FTZ R27, R27, UR7 ;  /* 0x000000071b1b7c20 */ /* 0x000fe20008410000 */
[----:B------:R-:W1:Y:S01]  /*2910*/  MUFU.TANH R57, R24 ;  /* 0x0000001800397308 */ /* 0x000e620000002400 */
[----:B------:R-:W-:Y:S01]  /*2920*/  FMUL.FTZ R28, R28, UR7 ;  /* 0x000000071c1c7c20 */ /* 0x000fe20008410000 */
[----:B------:R-:W-:Y:S01]  /*2930*/  FMUL.FTZ R29, R29, UR7 ;  /* 0x000000071d1d7c20 */ /* 0x000fe20008410000 */
[----:B------:R-:W-:Y:S01]  /*2940*/  FMUL.FTZ R30, R30, UR7 ;  /* 0x000000071e1e7c20 */ /* 0x000fe20008410000 */
[----:B------:R-:W-:Y:S01]  /*2950*/  FMUL.FTZ R31, R31, UR7 ;  /* 0x000000071f1f7c20 */ /* 0x000fe20008410000 */
[----:B------:R-:W-:Y:S01]  /*2960*/  FMUL.FTZ R32, R32, UR7 ;  /* 0x0000000720207c20 */ /* 0x000fe20008410000 */
[----:B------:R-:W-:Y:S01]  /*2970*/  FMUL.FTZ R33, R33, UR7 ;  /* 0x0000000721217c20 */ /* 0x000fe20008410000 */
[----:B------:R-:W-:Y:S01]  /*2980*/  FMUL.FTZ R34, R34, UR7 ;  /* 0x0000000722227c20 */ /* 0x000fe20008410000 */
[----:B------:R2:W3:Y:S01]  /*2990*/  MUFU.TANH R58, R25 ;  /* 0x00000019003a7308 */ /* 0x0004e20000002400 */
[----:B------:R-:W-:Y:S01]  /*29a0*/  FMUL.FTZ R35, R35, UR7 ;  /* 0x0000000723237c20 */ /* 0x000fe20008410000 */
[----:B------:R-:W-:Y:S01]  /*29b0*/  FMUL.FTZ R36, R36, UR7 ;  /* 0x0000000724247c20 */ /* 0x000fe20008410000 */
[----:B------:R-:W-:Y:S01]  /*29c0*/  FMUL.FTZ R37, R37, UR7 ;  /* 0x0000000725257c20 */ /* 0x000fe20008410000 */
[----:B------:R-:W-:Y:S01]  /*29d0*/  FMUL.FTZ R39, R39, UR7 ;  /* 0x0000000727277c20 */ /* 0x000fe20008410000 */
[----:B------:R-:W-:Y:S01]  /*29e0*/  FMUL.FTZ R40, R40, UR7 ;  /* 0x0000000728287c20 */ /* 0x000fe20008410000 */
[----:B------:R-:W-:Y:S01]  /*29f0*/  FMUL.FTZ R41, R41, UR7 ;  /* 0x0000000729297c20 */ /* 0x000fe20008410000 */
[----:B------:R-:W-:Y:S01]  /*2a00*/  FMUL.FTZ R42, R42, UR7 ;  /* 0x000000072a2a7c20 */ /* 0x000fe20008410000 */
[----:B------:R-:W-:Y:S01]  /*2a10*/  FMUL.FTZ R43, R43, UR7 ;  /* 0x000000072b2b7c20 */ /* 0x000fe20008410000 */
[----:B--2---:R-:W2:Y:S01]  /*2a20*/  LDC.64 R24, c[0x0][0x9e0] ;  /* 0x00027800ff187b82 */ /* 0x004ea20000000a00 */
        /* <DEDUP_REMOVED lines=12> */
[----:B------:R-:W4:Y:S01]  /*2af0*/  MUFU.TANH R26, R26 ;  /* 0x0000001a001a7308 */ /* 0x000f220000002400 */
[----:B------:R-:W-:Y:S01]  /*2b00*/  FMUL.FTZ R38, R38, UR7 ;  /* 0x0000000726267c20 */ /* 0x000fe20008410000 */
[----:B------:R0:W-:Y:S06]  /*2b10*/  @!P5 SYNCS.ARRIVE.TRANS64.RED.A1T0 RZ, [R0+URZ], RZ ;  /* 0x000000ff00ffd9a7 */ /* 0x0001ec000810043f */
[----:B------:R-:W0:Y:S01]  /*2b20*/  MUFU.TANH R27, R27 ;  /* 0x0000001b001b7308 */ /* 0x000e220000002400 */
[----:B--2---:R-:W-:Y:S01]  /*2b30*/  ISETP.GE.AND P6, PT, R25, 0x1, PT ;  /* 0x000000011900780c */ /* 0x004fe20003fc6270 */
[----:B------:R-:W-:-:S06]  /*2b40*/  IMAD.IADD R23, R9, 0x1, R24 ;  /* 0x0000000109177824 */ /* 0x000fcc00078e0218 */
[----:B------:R-:W2:Y:S01]  /*2b50*/  MUFU.TANH R28, R28 ;  /* 0x0000001c001c7308 */ /* 0x000ea20000002400 */
[----:B0-----:R-:W-:-:S07]  /*2b60*/  VIADDMNMX R0, R61, R23, R18, PT ;  /* 0x000000173d007246 */ /* 0x001fce0003800112 */
[----:B------:R-:W0:Y:S08]  /*2b70*/  MUFU.TANH R29, R29 ;  /* 0x0000001d001d7308 */ /* 0x000e300000002400 */
        /* <DEDUP_REMOVED lines=25> */
[----:B------:R5:W0:Y:S02]  /*2d10*/  MUFU.TANH R59, R38 ;  /* 0x00000026003b7308 */ /* 0x000a240000002400 */
[----:B-----5:R-:W-:-:S04]  /*2d20*/  VIADD R38, R9, UR14 ;  /* 0x0000000e09267c36 */ /* 0x020fc80008000000 */
[----:B------:R-:W-:Y:S01]  /*2d30*/  IMAD.IADD R2, R38, 0x1, R61 ;  /* 0x0000000126027824 */ /* 0x000fe200078e023d */
[----:B-1234-:R-:W-:Y:S06]  /*2d40*/  @!P6 BRA `(.L_x_980) ;  /* 0x00000000005ce947 */ /* 0x01efec0003800000 */
[----:B------:R-:W-:Y:S01]  /*2d50*/  R2UR UR5, R17 ;  /* 0x00000000110572ca */ /* 0x000fe200000e0000 */
[----:B------:R-:W-:Y:S01]  /*2d60*/  BSSY B0, `(.L_x_981) ;  /* 0x0000011000007945 */ /* 0x000fe20003800000 */
[----:B------:R-:W-:-:S11]  /*2d70*/  MOV R4, UR10 ;  /* 0x0000000a00047c02 */ /* 0x000fd60008000f00 */
[----:B------:R-:W-:-:S04]  /*2d80*/  IMAD R4, R4, UR5, R61 ;  /* 0x0000000504047c24 */ /* 0x000fc8000f8e023d */
[----:B------:R-:W-:-:S05]  /*2d90*/  VIADD R4, R4, -UR11 ;  /* 0x8000000b04047c36 */ /* 0x000fca0008000000 */
[----:B------:R-:W-:-:S13]  /*2da0*/  ISETP.GT.AND P0, PT, R4, -0x1, PT ;  /* 0xffffffff0400780c */ /* 0x000fda0003f04270 */
[----:B------:R-:W-:Y:S05]  /*2db0*/  @P0 BRA `(.L_x_982) ;  /* 0x00000000001c0947 */ /* 0x000fea0003800000 */
[----:B------:R-:W-:Y:S02]  /*2dc0*/  ISETP.NE.AND P0, PT, R25, 0x1, PT ;  /* 0x000000011900780c */ /* 0x000fe40003f05270 */
[----:B------:R-:W-:-:S11]  /*2dd0*/  LOP3.LUT R9, RZ, R4, RZ, 0x33, !PT ;  /* 0x00000004ff097212 */ /* 0x000fd600078e33ff */
[----:B------:R-:W1:Y:S02]  /*2de0*/  @P0 LDC.64 R60, c[0x0][0x9e8] ;  /* 0x00027a00ff3c0b82 */ /* 0x000e640000000a00 */
[----:B-1----:R-:W-:-:S05]  /*2df0*/  @P0 IMAD.HI.U32 R4, R9, R60, RZ ;  /* 0x0000003c09040227 */ /* 0x002fca00078e00ff */
[----:B------:R-:W-:-:S04]  /*2e00*/  @P0 SHF.R.U32.HI R9, RZ, R61, R4 ;  /* 0x0000003dff090219 */ /* 0x000fc80000011604 */
[----:B------:R-:W-:Y:S01]  /*2e10*/  LOP3.LUT R4, RZ, R9, RZ, 0x33, !PT ;  /* 0x00000009ff047212 */ /* 0x000fe200078e33ff */
[----:B------:R-:W-:Y:S06]  /*2e20*/  BRA `(.L_x_983) ;  /* 0x0000000000107947 */ /* 0x000fec0003800000 */
.L_x_982:
[----:B------:R-:W-:-:S13]  /*2e30*/  ISETP.NE.AND P0, PT, R25, 0x1, PT ;  /* 0x000000011900780c */ /* 0x000fda0003f05270 */
[----:B------:R-:W1:Y:S02]  /*2e40*/  @P0 LDC.64 R8, c[0x0][0x9e8] ;  /* 0x00027a00ff080b82 */ /* 0x000e640000000a00 */
[----:B-1----:R-:W-:-:S05]  /*2e50*/  @P0 IMAD.HI.U32 R8, R4, R8, RZ ;  /* 0x0000000804080227 */ /* 0x002fca00078e00ff */
[----:B------:R-:W-:-:S07]  /*2e60*/  @P0 SHF.R.U32.HI R4, RZ, R9, R8 ;  /* 0x00000009ff040219 */ /* 0x000fce0000011608 */
.L_x_983:
[----:B------:R-:W-:Y:S05]  /*2e70*/  BSYNC B0 ;  /* 0x0000000000007941 */ /* 0x000fea0003800000 */
.L_x_981:
[----:B------:R-:W-:-:S04]  /*2e80*/  IMAD R4, R4, R25, -UR27 ;  /* 0x8000001b04047e24 */ /* 0x000fc8000f8e0219 */
[----:B------:R-:W-:-:S05]  /*2e90*/  IMAD R9, R5, -0x2, R4 ;  /* 0xfffffffe05097824 */ /* 0x000fca00078e0204 */
[----:B------:R-:W-:Y:S02]  /*2ea0*/  VIMNMX R2, R2, R9, !PT ;  /* 0x0000000902027248 */ /* 0x000fe40007fe0100 */
[----:B------:R-:W-:-:S07]  /*2eb0*/  VIADDMNMX R0, R9, R25, R0, PT ;  /* 0x0000001909007246 */ /* 0x000fce0003800100 */
.L_x_980:
[----:B------:R-:W-:Y:S01]  /*2ec0*/  UISETP.GE.AND UP1, UPT, UR4, 0x2, UPT ;  /* 0x000000020400788c */ /* 0x000fe2000bf26270 */
[----:B------:R-:W1:Y:S01]  /*2ed0*/  SHFL.IDX PT, R3, R3, 0x1, 0x1c1f ;  /* 0x003c1f0003037f89 */ /* 0x000e6200000e0000 */
[----:B------:R-:W-:Y:S02]  /*2ee0*/  UISETP.GE.AND UP4, UPT, UR4, 0x9, UPT ;  /* 0x000000090400788c */ /* 0x000fe4000bf86270 */
[----:B------:R-:W-:Y:S02]  /*2ef0*/  UISETP.GE.AND UP2, UPT, UR4, 0x1, UPT ;  /* 0x000000010400788c */ /* 0x000fe4000bf46270 */
[----:B------:R-:W-:Y:S01]  /*2f00*/  PLOP3.LUT P1, PT, PT, PT, UP1, 0x40, 0x0 ;  /* 0x000000000000781c */ /* 0x000fe20003f2e818 */
[----:B------:R-:W-:Y:S01]  /*2f10*/  UP2UR UR26, UPR, URZ, 0x2 ;  /* 0x000000023f1a7883 */ /* 0x000fe20008000000 */
[----:B------:R-:W-:Y:S01]  /*2f20*/  PLOP3.LUT P0, PT, PT, PT, UP4, 0x40, 0x0 ;  /* 0x000000000000781c */ /* 0x000fe20003f0e848 */
[----:B------:R-:W-:Y:S01]  /*2f30*/  UISETP.GE.AND UP1, UPT, UR4, 0x12, UPT ;  /* 0x000000120400788c */ /* 0x000fe2000bf26270 */
[----:B------:R-:W-:Y:S01]  /*2f40*/  ISETP.GT.AND P1, PT, R2, 0x1, P1 ;  /* 0x000000010200780c */ /* 0x000fe20000f24270 */
[----:B------:R-:W-:Y:S01]  /*2f50*/  UISETP.GE.AND UP3, UPT, UR4, 0xa, UPT ;  /* 0x0000000a0400788c */ /* 0x000fe2000bf66270 */
[----:B------:R-:W-:Y:S01]  /*2f60*/  PLOP3.LUT P2, PT, PT, PT, UP2, 0x40, 0x0 ;  /* 0x000000000000781c */ /* 0x000fe20003f4e828 */
[----:B------:R-:W-:Y:S01]  /*2f70*/  UP2UR UR18, UPR, URZ, 0x2 ;  /* 0x000000023f127883 */ /* 0x000fe20008000000 */
[----:B------:R-:W-:Y:S01]  /*2f80*/  ISETP.LT.OR P1, PT, R0, 0x2, P1 ;  /* 0x000000020000780c */ /* 0x000fe20000f21670 */
[----:B------:R-:W-:Y:S01]  /*2f90*/  UP2UR UR23, UPR, URZ, 0x4 ;  /* 0x000000043f177883 */ /* 0x000fe20008000000 */
[C---:B------:R-:W-:Y:S01]  /*2fa0*/  ISETP.GT.AND P0, PT, R2.reuse, 0x8, P0 ;  /* 0x000000080200780c */ /* 0x040fe20000704270 */
[----:B------:R-:W-:Y:S01]  /*2fb0*/  UISETP.GE.AND UP2, UPT, UR4, 0x11, UPT ;  /* 0x000000110400788c */ /* 0x000fe2000bf46270 */
[----:B------:R-:W-:Y:S01]  /*2fc0*/  ISETP.GT.AND P2, PT, R2, RZ, P2 ;  /* 0x000000ff0200720c */ /* 0x000fe20001744270 */
[----:B------:R-:W-:Y:S01]  /*2fd0*/  UP2UR UR22, UPR, URZ, 0x10 ;  /* 0x000000103f167883 */ /* 0x000fe20008000000 */
[----:B------:R-:W-:Y:S01]  /*2fe0*/  FSEL R61, R58, -INF , !P1 ;  /* 0xff8000003a3d7808 */ /* 0x000fe20004800000 */
[----:B------:R-:W-:Y:S01]  /*2ff0*/  UP2UR UR15, UPR, URZ, 0x4 ;  /* 0x000000043f0f7883 */ /* 0x000fe20008000000 */
[----:B------:R-:W-:Y:S01]  /*3000*/  PLOP3.LUT P1, PT, PT, PT, UP1, 0x40, 0x0 ;  /* 0x000000000000781c */ /* 0x000fe20003f2e818 */
[----:B------:R-:W-:Y:S01]  /*3010*/  UISETP.GE.AND UP1, UPT, UR4, 0x19, UPT ;  /* 0x000000190400788c */ /* 0x000fe2000bf26270 */
[----:B------:R-:W-:Y:S01]  /*3020*/  PLOP3.LUT P3, PT, PT, PT, UP3, 0x40, 0x0 ;  /* 0x000000000000781c */ /* 0x000fe20003f6e838 */
[----:B------:R-:W-:Y:S01]  /*3030*/  UP2UR UR5, UPR, URZ, 0x8 ;  /* 0x000000083f057883 */ /* 0x000fe20008000000 */
[C---:B------:R-:W-:Y:S01]  /*3040*/  ISETP.LT.OR P0, PT, R0.reuse, 0x9, P0 ;  /* 0x000000090000780c */ /* 0x040fe20000701670 */
[----:B------:R-:W-:Y:S01]  /*3050*/  UP2UR UR19, UPR, URZ, 0x2 ;  /* 0x000000023f137883 */ /* 0x000fe20008000000 */
[----:B------:R-:W-:Y:S01]  /*3060*/  ISETP.LT.OR P2, PT, R0, 0x1, P2 ;  /* 0x000000010000780c */ /* 0x000fe20001741670 */
[----:B------:R-:W-:Y:S01]  /*3070*/  UISETP.GE.AND UP3, UPT, UR4, 0x31, UPT ;  /* 0x000000310400788c */ /* 0x000fe2000bf66270 */
[----:B------:R-:W-:Y:S01]  /*3080*/  ISETP.GT.AND P3, PT, R2, 0x9, P3 ;  /* 0x000000090200780c */ /* 0x000fe20001f64270 */
[----:B------:R-:W-:Y:S01]  /*3090*/  UISETP.GE.AND UP4, UPT, UR4, 0x32, UPT ;  /* 0x000000320400788c */ /* 0x000fe2000bf86270 */
[----:B------:R-:W-:Y:S01]  /*30a0*/  FSEL R63, R28, -INF , !P0 ;  /* 0xff8000001c3f7808 */ /* 0x000fe20004000000 */
[----:B------:R-:W-:Y:S01]  /*30b0*/  UISETP.GE.AND UP5, UPT, UR4, 0x39, UPT ;  /* 0x000000390400788c */ /* 0x000fe2000bfa6270 */
[----:B------:R-:W-:Y:S01]  /*30c0*/  FSEL R57, R57, -INF , !P2 ;  /* 0xff80000039397808 */ /* 0x000fe20005000000 */
[----:B------:R-:W-:Y:S01]  /*30d0*/  UISETP.GE.AND UP6, UPT, UR4, 0x3a, UPT ;  /* 0x0000003a0400788c */ /* 0x000fe2000bfc6270 */
[----:B------:R-:W-:Y:S01]  /*30e0*/  PLOP3.LUT P0, PT, PT, PT, UP1, 0x40, 0x0 ;  /* 0x000000000000781c */ /* 0x000fe20003f0e818 */
[----:B------:R-:W-:Y:S01]  /*30f0*/  UISETP.GE.AND UP1, UPT, UR4, 0x1a, UPT ;  /* 0x0000001a0400788c */ /* 0x000fe2000bf26270 */
[----:B------:R-:W-:Y:S01]  /*3100*/  PLOP3.LUT P2, PT, PT, PT, UP2, 0x40, 0x0 ;  /* 0x000000000000781c */ /* 0x000fe20003f4e828 */
[----:B------:R-:W-:Y:S01]  /*3110*/  UISETP.GE.AND UP2, UPT, UR4, 0x2a, UPT ;  /* 0x0000002a0400788c */ /* 0x000fe2000bf46270 */
[----:B------:R-:W-:Y:S01]  /*3120*/  ISETP.LT.OR P3, PT, R0, 0xa, P3 ;  /* 0x0000000a0000780c */ /* 0x000fe20001f61670 */
[----:B------:R-:W-:Y:S01]  /*3130*/  UP2UR UR6, UPR, URZ, 0x2 ;  /* 0x000000023f067883 */ /* 0x000fe20008000000 */
[----:B------:R-:W-:-:S02]  /*3140*/  ISETP.GT.AND P2, PT, R2, 0x10, P2 ;  /* 0x000000100200780c */ /* 0x000fc40001744270 */
[----:B0-----:R-:W-:Y:S02]  /*3150*/  FSEL R65, R29, -INF , !P3 ;  /* 0xff8000001d417808 */ /* 0x001fe40005800000 */
[----:B------:R-:W-:Y:S01]  /*3160*/  PLOP3.LUT P3, PT, PT, PT, UP1, 0x40, 0x0 ;  /* 0x000000000000781c */ /* 0x000fe20003f6e818 */
[----:B------:R-:W-:Y:S01]  /*3170*/  UISETP.GE.AND UP1, UPT, UR4, 0x21, UPT ;  /* 0x000000210400788c */ /* 0x000fe2000bf26270 */
[----:B------:R-:W-:Y:S02]  /*3180*/  ISETP.LT.OR P2, PT, R0, 0x11, P2 ;  /* 0x000000110000780c */ /* 0x000fe40001741670 */
[----:B------:R-:W-:Y:S01]  /*3190*/  ISETP.GT.AND P1, PT, R2, 0x11, P1 ;  /* 0x000000110200780c */ /* 0x000fe20000f24270 */
[----:B------:R-:W-:Y:S01]  /*31a0*/  UP2UR UR14, UPR, URZ, 0x2 ;  /* 0x000000023f0e7883 */ /* 0x000fe20008000000 */
[----:B------:R-:W-:Y:S02]  /*31b0*/  FSEL R67, R32, -INF , !P2 ;  /* 0xff80000020437808 */ /* 0x000fe40005000000 */
[----:B------:R-:W-:Y:S01]  /*31c0*/  PLOP3.LUT P2, PT, PT, PT, UP1, 0x40, 0x0 ;  /* 0x000000000000781c */ /* 0x000fe20003f4e818 */
[----:B------:R-:W-:Y:S01]  /*31d0*/  UISETP.GE.AND UP1, UPT, UR4, 0x22, UPT ;  /* 0x000000220400788c */ /* 0x000fe2000bf26270 */
[----:B------:R-:W-:-:S02]  /*31e0*/  ISETP.LT.OR P1, PT, R0, 0x12, P1 ;  /* 0x000000120000780c */ /* 0x000fc40000f21670 */
[C---:B------:R-:W-:Y:S01]  /*31f0*/  ISETP.GT.AND P0, PT, R2.reuse, 0x18, P0 ;  /* 0x000000180200780c */ /* 0x040fe20000704270 */
[----:B------:R-:W-:Y:S01]  /*3200*/  UP2UR UR7, UPR, URZ, 0x2 ;  /* 0x000000023f077883 */ /* 0x000fe20008000000 */
[----:B------:R-:W-:Y:S02]  /*3210*/  ISETP.GT.AND P3, PT, R2, 0x19, P3 ;  /* 0x000000190200780c */ /* 0x000fe40001f64270 */
[----:B------:R-:W-:Y:S02]  /*3220*/  FSEL R69, R33, -INF , !P1 ;  /* 0xff80000021457808 */ /* 0x000fe40004800000 */
[----:B------:R-:W-:Y:S01]  /*3230*/  PLOP3.LUT P1, PT, PT, PT, UP1, 0x40, 0x0 ;  /* 0x000000000000781c */ /* 0x000fe20003f2e818 */
[----:B------:R-:W-:Y:S01]  /*3240*/  UISETP.GE.AND UP1, UPT, UR4, 0x29, UPT ;  /* 0x000000290400788c */ /* 0x000fe2000bf26270 */
[C---:B------:R-:W-:Y:S02]  /*3250*/  ISETP.LT.OR P0, PT, R0.reuse, 0x19, P0 ;  /* 0x000000190000780c */ /* 0x040fe40000701670 */
[----:B------:R-:W-:-:S02]  /*3260*/  ISETP.LT.OR P3, PT, R0, 0x1a, P3 ;  /* 0x0000001a0000780c */ /* 0x000fc40001f61670 */
[----:B------:R-:W-:Y:S02]  /*3270*/  FSEL R71, R36, -INF , !P0 ;  /* 0xff80000024477808 */ /* 0x000fe40004000000 */
[----:B------:R-:W-:Y:S02]  /*3280*/  FSEL R73, R37, -INF , !P3 ;  /* 0xff80000025497808 */ /* 0x000fe40005800000 */
[----:B------:R-:W-:Y:S02]  /*3290*/  PLOP3.LUT P0, PT, PT, PT, UP1, 0x40, 0x0 ;  /* 0x000000000000781c */ /* 0x000fe40003f0e818 */
[----:B------:R-:W-:Y:S02]  /*32a0*/  PLOP3.LUT P3, PT, PT, PT, UP2, 0x40, 0x0 ;  /* 0x000000000000781c */ /* 0x000fe40003f6e828 */
[C---:B------:R-:W-:Y:S02]  /*32b0*/  ISETP.GT.AND P2, PT, R2.reuse, 0x20, P2 ;  /* 0x000000200200780c */ /* 0x040fe40001744270 */
[----:B------:R-:W-:-:S02]  /*32c0*/  ISETP.GT.AND P1, PT, R2, 0x21, P1 ;  /* 0x000000210200780c */ /* 0x000fc40000f24270 */
[C---:B------:R-:W-:Y:S02]  /*32d0*/  ISETP.GT.AND P0, PT, R2.reuse, 0x28, P0 ;  /* 0x000000280200780c */ /* 0x040fe40000704270 */
[----:B------:R-:W-:Y:S02]  /*32e0*/  ISETP.GT.AND P3, PT, R2, 0x29, P3 ;  /* 0x000000290200780c */ /* 0x000fe40001f64270 */
[C---:B------:R-:W-:Y:S02]  /*32f0*/  ISETP.LT.OR P2, PT, R0.reuse, 0x21, P2 ;  /* 0x000000210000780c */ /* 0x040fe40001741670 */
[C---:B------:R-:W-:Y:S02]  /*3300*/  ISETP.LT.OR P1, PT, R0.reuse, 0x22, P1 ;  /* 0x000000220000780c */ /* 0x040fe40000f21670 */
[C---:B------:R-:W-:Y:S02]  /*3310*/  ISETP.LT.OR P0, PT, R0.reuse, 0x29, P0 ;  /* 0x000000290000780c */ /* 0x040fe40000701670 */
[----:B------:R-:W-:-:S02]  /*3320*/  ISETP.LT.OR P3, PT, R0, 0x2a, P3 ;  /* 0x0000002a0000780c */ /* 0x000fc40001f61670 */
[----:B------:R-:W-:Y:S02]  /*3330*/  FSEL R75, R40, -INF , !P2 ;  /* 0xff800000284b7808 */ /* 0x000fe40005000000 */
[----:B------:R-:W-:Y:S02]  /*3340*/  FSEL R77, R41, -INF , !P1 ;  /* 0xff800000294d7808 */ /* 0x000fe40004800000 */
[----:B------:R-:W-:Y:S02]  /*3350*/  FSEL R79, R44, -INF , !P0 ;  /* 0xff8000002c4f7808 */ /* 0x000fe40004000000 */
[----:B------:R-:W-:Y:S02]  /*3360*/  FSEL R81, R45, -INF , !P3 ;  /* 0xff8000002d517808 */ /* 0x000fe40005800000 */
[----:B------:R-:W-:Y:S02]  /*3370*/  PLOP3.LUT P2, PT, PT, PT, UP3, 0x40, 0x0 ;  /* 0x000000000000781c */ /* 0x000fe40003f4e838 */
[----:B------:R-:W-:-:S02]  /*3380*/  PLOP3.LUT P1, PT, PT, PT, UP4, 0x40, 0x0 ;  /* 0x000000000000781c */ /* 0x000fc40003f2e848 */
[----:B------:R-:W-:Y:S02]  /*3390*/  PLOP3.LUT P0, PT, PT, PT, UP5, 0x40, 0x0 ;  /* 0x000000000000781c */ /* 0x000fe40003f0e858 */
[----:B------:R-:W-:Y:S02]  /*33a0*/  PLOP3.LUT P3, PT, PT, PT, UP6, 0x40, 0x0 ;  /* 0x000000000000781c */ /* 0x000fe40003f6e868 */
[C---:B------:R-:W-:Y:S02]  /*33b0*/  ISETP.GT.AND P2, PT, R2.reuse, 0x30, P2 ;  /* 0x000000300200780c */ /* 0x040fe40001744270 */
[C---:B------:R-:W-:Y:S02]  /*33c0*/  ISETP.GT.AND P1, PT, R2.reuse, 0x31, P1 ;  /* 0x000000310200780c */ /* 0x040fe40000f24270 */
[C---:B------:R-:W-:Y:S02]  /*33d0*/  ISETP.GT.AND P0, PT, R2.reuse, 0x38, P0 ;  /* 0x000000380200780c */ /* 0x040fe40000704270 */
[----:B------:R-:W-:Y:S01]  /*33e0*/  ISETP.GT.AND P3, PT, R2, 0x39, P3 ;  /* 0x000000390200780c */ /* 0x000fe20001f64270 */
[----:B-1----:R-:W-:Y:S01]  /*33f0*/  IMAD.IADD R2, R38, 0x1, R3 ;  /* 0x0000000126027824 */ /* 0x002fe200078e0203 */
[----:B------:R-:W-:-:S02]  /*3400*/  ISETP.LT.OR P2, PT, R0, 0x31, P2 ;  /* 0x000000310000780c */ /* 0x000fc40001741670 */
[C---:B------:R-:W-:Y:S02]  /*3410*/  ISETP.LT.OR P1, PT, R0.reuse, 0x32, P1 ;  /* 0x000000320000780c */ /* 0x040fe40000f21670 */
[C---:B------:R-:W-:Y:S02]  /*3420*/  ISETP.LT.OR P0, PT, R0.reuse, 0x39, P0 ;  /* 0x000000390000780c */ /* 0x040fe40000701670 */
[----:B------:R-:W-:Y:S02]  /*3430*/  ISETP.LT.OR P3, PT, R0, 0x3a, P3 ;  /* 0x0000003a0000780c */ /* 0x000fe40001f61670 */
[----:B------:R-:W-:Y:S02]  /*3440*/  VIADDMNMX R0, R3, R23, R18, PT ;  /* 0x0000001703007246 */ /* 0x000fe40003800112 */
[----:B------:R-:W-:Y:S02]  /*3450*/  FSEL R83, R48, -INF , !P2 ;  /* 0xff80000030537808 */ /* 0x000fe40005000000 */
[----:B------:R-:W-:-:S02]  /*3460*/  FSEL R85, R49, -INF , !P1 ;  /* 0xff80000031557808 */ /* 0x000fc40004800000 */
[----:B------:R-:W-:Y:S02]  /*3470*/  FSEL R87, R52, -INF , !P0 ;  /* 0xff80000034577808 */ /* 0x000fe40004000000 */
[----:B------:R-:W-:Y:S01]  /*3480*/  FSEL R53, R53, -INF , !P3 ;  /* 0xff80000035357808 */ /* 0x000fe20005800000 */
[----:B------:R-:W-:Y:S06]  /*3490*/  @!P6 BRA `(.L_x_984) ;  /* 0x00000000005ce947 */ /* 0x000fec0003800000 */
[----:B------:R-:W-:Y:S01]  /*34a0*/  R2UR UR4, R17 ;  /* 0x00000000110472ca */ /* 0x000fe200000e0000 */
[----:B------:R-:W-:Y:S01]  /*34b0*/  IMAD.U32 R4, RZ, RZ, UR10 ;  /* 0x0000000aff047e24 */ /* 0x000fe2000f8e00ff */
[----:B------:R-:W-:Y:S11]  /*34c0*/  BSSY B0, `(.L_x_985) ;  /* 0x0000010000007945 */ /* 0x000ff60003800000 */
[----:B------:R-:W-:-:S04]  /*34d0*/  IMAD R3, R4, UR4, R3 ;  /* 0x0000000404037c24 */ /* 0x000fc8000f8e0203 */
[----:B------:R-:W-:-:S05]  /*34e0*/  VIADD R3, R3, -UR11 ;  /* 0x8000000b03037c36 */ /* 0x000fca0008000000 */
[----:B------:R-:W-:-:S13]  /*34f0*/  ISETP.GT.AND P0, PT, R3, -0x1, PT ;  /* 0xffffffff0300780c */ /* 0x000fda0003f04270 */
[----:B------:R-:W-:Y:S05]  /*3500*/  @P0 BRA `(.L_x_986) ;  /* 0x00000000001c0947 */ /* 0x000fea0003800000 */
[----:B------:R-:W-:Y:S02]  /*3510*/  ISETP.NE.AND P0, PT, R25, 0x1, PT ;  /* 0x000000011900780c */ /* 0x000fe40003f05270 */
[----:B------:R-:W-:-:S11]  /*3520*/  LOP3.LUT R3, RZ, R3, RZ, 0x33, !PT ;  /* 0x00000003ff037212 */ /* 0x000fd600078e33ff */
[----:B------:R-:W0:Y:S02]  /*3530*/  @P0 LDC.64 R8, c[0x0][0x9e8] ;  /* 0x00027a00ff080b82 */ /* 0x000e240000000a00 */
[----:B0-----:R-:W-:-:S05]  /*3540*/  @P0 IMAD.HI.U32 R4, R3, R8, RZ ;  /* 0x0000000803040227 */ /* 0x001fca00078e00ff */
[----:B------:R-:W-:-:S04]  /*3550*/  @P0 SHF.R.U32.HI R3, RZ, R9, R4 ;  /* 0x00000009ff030219 */ /* 0x000fc80000011604 */
[----:B------:R-:W-:Y:S01]  /*3560*/  LOP3.LUT R3, RZ, R3, RZ, 0x33, !PT ;  /* 0x00000003ff037212 */ /* 0x000fe200078e33ff */
[----:B------:R-:W-:Y:S06]  /*3570*/  BRA `(.L_x_987) ;  /* 0x0000000000107947 */ /* 0x000fec0003800000 */
.L_x_986:
[----:B------:R-:W-:-:S13]  /*3580*/  ISETP.NE.AND P0, PT, R25, 0x1, PT ;  /* 0x000000011900780c */ /* 0x000fda0003f05270 */
[----:B------:R-:W0:Y:S02]  /*3590*/  @P0 LDC.64 R8, c[0x0][0x9e8] ;  /* 0x00027a00ff080b82 */ /* 0x000e240000000a00 */
[----:B0-----:R-:W-:-:S05]  /*35a0*/  @P0 IMAD.HI.U32 R4, R3, R8, RZ ;  /* 0x0000000803040227 */ /* 0x001fca00078e00ff */
[----:B------:R-:W-:-:S07]  /*35b0*/  @P0 SHF.R.U32.HI R3, RZ, R9, R4 ;  /* 0x00000009ff030219 */ /* 0x000fce0000011604 */
.L_x_987:
[----:B------:R-:W-:Y:S05]  /*35c0*/  BSYNC B0 ;  /* 0x0000000000007941 */ /* 0x000fea0003800000 */
.L_x_985:
[----:B------:R-:W-:-:S04]  /*35d0*/  IMAD R4, R3, R25, -UR27 ;  /* 0x8000001b03047e24 */ /* 0x000fc8000f8e0219 */
[----:B------:R-:W-:-:S05]  /*35e0*/  IMAD R3, R5, -0x2, R4 ;  /* 0xfffffffe05037824 */ /* 0x000fca00078e0204 */
[----:B------:R-:W-:Y:S02]  /*35f0*/  VIMNMX R2, R2, R3, !PT ;  /* 0x0000000302027248 */ /* 0x000fe40007fe0100 */
[----:B------:R-:W-:-:S07]  /*3600*/  VIADDMNMX R0, R3, R25, R0, PT ;  /* 0x0000001903007246 */ /* 0x000fce0003800100 */
.L_x_984:
[----:B------:R-:W-:Y:S01]  /*3610*/  FMNMX.FTZ R3, R57, R61, !PT ;  /* 0x0000003d39037209 */ /* 0x000fe20007810000 */
[----:B------:R-:W-:Y:S02]  /*3620*/  UP2UR UR4, UPR, URZ, 0x8 ;  /* 0x000000083f047883 */ /* 0x000fe40008000000 */
[----:B------:R-:W-:Y:S01]  /*3630*/  UISETP.NE.AND UP3, UPT, UR22, URZ, UPT ;  /* 0x0000003f1600728c */ /* 0x000fe2000bf65270 */
[----:B------:R-:W-:Y:S01]  /*3640*/  FMNMX.FTZ R3, R63, R3, !PT ;  /* 0x000000033f037209 */ /* 0x000fe20007810000 */
[----:B------:R-:W-:Y:S02]  /*3650*/  UP2UR UR22, UPR, URZ, 0x10 ;  /* 0x000000103f167883 */ /* 0x000fe40008000000 */
[----:B------:R-:W-:Y:S01]  /*3660*/  UISETP.NE.AND UP4, UPT, UR26, URZ, UPT ;  /* 0x0000003f1a00728c */ /* 0x000fe2000bf85270 */
[----:B------:R-:W-:Y:S01]  /*3670*/  FMNMX.FTZ R3, R65, R3, !PT ;  /* 0x0000000341037209 */ /* 0x000fe20007810000 */
[----:B------:R-:W-:Y:S01]  /*3680*/  UP2UR UR26, UPR, URZ, 0x20 ;  /* 0x000000203f1a7883 */ /* 0x000fe20008000000 */
[----:B------:R-:W-:Y:S01]  /*3690*/  PLOP3.LUT P2, PT, PT, PT, UP3, 0x40, 0x0 ;  /* 0x000000000000781c */ /* 0x000fe20003f4e838 */
[----:B------:R-:W-:Y:S01]  /*36a0*/  UISETP.NE.AND UP5, UPT, UR23, URZ, UPT ;  /* 0x0000003f1700728c */ /* 0x000fe2000bfa5270 */
[----:B------:R-:W-:Y:S01]  /*36b0*/  FMNMX.FTZ R3, R67, R3, !PT ;  /* 0x0000000343037209 */ /* 0x000fe20007810000 */
[----:B------:R-:W-:Y:S01]  /*36c0*/  UP2UR UR27, UPR, URZ, 0x1 ;  /* 0x000000013f1b7883 */ /* 0x000fe20008000000 */
[----:B------:R-:W-:Y:S01]  /*36d0*/  PLOP3.LUT P1, PT, PT, PT, UP4, 0x40, 0x0 ;  /* 0x000000000000781c */ /* 0x000fe20003f2e848 */
[----:B------:R-:W-:Y:S01]  /*36e0*/  UISETP.NE.AND UP0, UPT, UR15, URZ, UPT ;  /* 0x0000003f0f00728c */ /* 0x000fe2000bf05270 */
[----:B------:R-:W-:Y:S01]  /*36f0*/  FMNMX.FTZ R3, R69, R3, !PT ;  /* 0x0000000345037209 */ /* 0x000fe20007810000 */
[----:B------:R-:W-:Y:S01]  /*3700*/  UISETP.NE.AND UP3, UPT, UR18, URZ, UPT ;  /* 0x0000003f1200728c */ /* 0x000fe2000bf65270 */
[----:B------:R-:W-:Y:S01]  /*3710*/  PLOP3.LUT P3, PT, PT, PT, UP5, 0x40, 0x0 ;  /* 0x000000000000781c */ /* 0x000fe20003f6e858 */
[----:B------:R-:W-:Y:S01]  /*3720*/  UISETP.NE.AND UP5, UPT, UR5, URZ, UPT ;  /* 0x0000003f0500728c */ /* 0x000fe2000bfa5270 */
[----:B------:R-:W-:Y:S01]  /*3730*/  FMNMX.FTZ R3, R71, R3, !PT ;  /* 0x0000000347037209 */ /* 0x000fe20007810000 */
[----:B------:R-:W-:Y:S01]  /*3740*/  UISETP.NE.AND UP4, UPT, UR19, URZ, UPT ;  /* 0x0000003f1300728c */ /* 0x000fe2000bf85270 */
[C---:B------:R-:W-:Y:S01]  /*3750*/  ISETP.GT.AND P3, PT, R2.reuse, RZ, P3 ;  /* 0x000000ff0200720c */ /* 0x040fe20001f64270 */
[----:B------:R-:W-:Y:S01]  /*3760*/  ULDC UR5, c[0x0][0x988] ;  /* 0x0002620000057ab9 */ /* 0x000fe20000000800 */
[----:B------:R-:W-:Y:S01]  /*3770*/  FMNMX.FTZ R3, R73, R3, !PT ;  /* 0x0000000349037209 */ /* 0x000fe20007810000 */
[----:B------:R-:W-:Y:S01]  /*3780*/  UP2UR UR23, UPR, URZ, 0x40 ;  /* 0x000000403f177883 */ /* 0x000fe20008000000 */
[----:B------:R-:W-:Y:S01]  /*3790*/  ISETP.GT.AND P1, PT, R2, 0x1, P1 ;  /* 0x000000010200780c */ /* 0x000fe20000f24270 */
[----:B------:R-:W-:Y:S01]  /*37a0*/  UISETP.NE.AND UP6, UPT, UR14, URZ, UPT ;  /* 0x0000003f0e00728c */ /* 0x000fe2000bfc5270 */
[----:B------:R-:W-:-:S02]  /*37b0*/  FMNMX.FTZ R3, R75, R3, !PT ;  /* 0x000000034b037209 */ /* 0x000fc40007810000 */
[C---:B------:R-:W-:Y:S02]  /*37c0*/  ISETP.LT.OR P3, PT, R0.reuse, 0x1, P3 ;  /* 0x000000010000780c */ /* 0x040fe40001f61670 */
[----:B------:R-:W-:Y:S02]  /*37d0*/  FMNMX.FTZ R3, R77, R3, !PT ;  /* 0x000000034d037209 */ /* 0x000fe40007810000 */
[----:B------:R-:W-:Y:S02]  /*37e0*/  ISETP.LT.OR P1, PT, R0, 0x2, P1 ;  /* 0x000000020000780c */ /* 0x000fe40000f21670 */
[----:B------:R-:W-:Y:S02]  /*37f0*/  FMNMX.FTZ R3, R79, R3, !PT ;  /* 0x000000034f037209 */ /* 0x000fe40007810000 */
[----:B------:R-:W-:Y:S02]  /*3800*/  ISETP.GT.AND P2, PT, R2, 0x8, P2 ;  /* 0x000000080200780c */ /* 0x000fe40001744270 */
[----:B------:R-:W-:-:S02]  /*3810*/  FMNMX.FTZ R3, R81, R3, !PT ;  /* 0x0000000351037209 */ /* 0x000fc40007810000 */
[----:B------:R-:W-:Y:S02]  /*3820*/  ISETP.LT.OR P2, PT, R0, 0x9, P2 ;  /* 0x000000090000780c */ /* 0x000fe40001741670 */
[----:B------:R-:W-:Y:S02]  /*3830*/  FMNMX.FTZ R3, R83, R3, !PT ;  /* 0x0000000353037209 */ /* 0x000fe40007810000 */
[----:B------:R-:W-:Y:S02]  /*3840*/  FSEL R18, R30, -INF , !P2 ;  /* 0xff8000001e127808 */ /* 0x000fe40005000000 */
[----:B------:R-:W-:Y:S02]  /*3850*/  FMNMX.FTZ R3, R85, R3, !PT ;  /* 0x0000000355037209 */ /* 0x000fe40007810000 */
[----:B------:R-:W-:Y:S01]  /*3860*/  PLOP3.LUT P2, PT, PT, PT, UP4, 0x40, 0x0 ;  /* 0x000000000000781c */ /* 0x000fe20003f4e848 */
[----:B------:R-:W-:Y:S01]  /*3870*/  UISETP.NE.AND UP4, UPT, UR22, URZ, UPT ;  /* 0x0000003f1600728c */ /* 0x000fe2000bf85270 */
[----:B------:R-:W-:-:S02]  /*3880*/  FMNMX.FTZ R3, R87, R3, !PT ;  /* 0x0000000357037209 */ /* 0x000fc40007810000 */
[----:B------:R-:W-:Y:S02]  /*3890*/  ISETP.GT.AND P2, PT, R2, 0x18, P2 ;  /* 0x000000180200780c */ /* 0x000fe40001744270 */
[----:B------:R-:W-:Y:S02]  /*38a0*/  FMNMX.FTZ R3, R53, R3, !PT ;  /* 0x0000000335037209 */ /* 0x000fe40007810000 */
[----:B------:R-:W-:-:S03]  /*38b0*/  ISETP.LT.OR P2, PT, R0, 0x19, P2 ;  /* 0x000000190000780c */ /* 0x000fc60001741670 */
[----:B------:R-:W0:Y:S01]  /*38c0*/  SHFL.BFLY PT, R4, R3, 0x2, 0x1f ;  /* 0x0c401f0003047f89 */ /* 0x000e2200000e0000 */
[----:B------:R-:W-:Y:S02]  /*38d0*/  FSEL R28, R59, -INF , !P2 ;  /* 0xff8000003b1c7808 */ /* 0x000fe40005000000 */
[----:B------:R-:W-:-:S04]  /*38e0*/  PLOP3.LUT P2, PT, PT, PT, UP1, 0x40, 0x0 ;  /* 0x000000000000781c */ /* 0x000fc80003f4e818 */
[----:B------:R-:W-:-:S04]  /*38f0*/  ISETP.GT.AND P2, PT, R2, 0x28, P2 ;  /* 0x000000280200780c */ /* 0x000fc80001744270 */
[----:B------:R-:W-:Y:S02]  /*3900*/  ISETP.LT.OR P2, PT, R0, 0x29, P2 ;  /* 0x000000290000780c */ /* 0x000fe40001741670 */
[----:B0-----:R-:W-:-:S05]  /*3910*/  FMNMX.FTZ R9, R3, R4, !PT ;  /* 0x0000000403097209 */ /* 0x001fca0007810000 */
[----:B------:R-:W0:Y:S02]  /*3920*/  SHFL.BFLY PT, R4, R9, 0x1, 0x1f ;  /* 0x0c201f0009047f89 */ /* 0x000e2400000e0000 */
[----:B0-----:R-:W-:Y:S02]  /*3930*/  FMNMX.FTZ R4, R9, R4, !PT ;  /* 0x0000000409047209 */ /* 0x001fe40007810000 */
[----:B------:R-:W-:Y:S02]  /*3940*/  FSEL R9, R27, -INF , !P1 ;  /* 0xff8000001b097808 */ /* 0x000fe40004800000 */
[C---:B------:R-:W-:Y:S01]  /*3950*/  FSETP.NEU.FTZ.AND P0, PT, R4.reuse, -INF , PT ;  /* 0xff8000000400780b */ /* 0x040fe20003f1d000 */
[----:B------:R-:W-:Y:S01]  /*3960*/  FMUL.FTZ R8, R4, UR5 ;  /* 0x0000000504087c20 */ /* 0x000fe20008410000 */
[----:B------:R-:W-:Y:S01]  /*3970*/  PLOP3.LUT P1, PT, PT, PT, UP3, 0x40, 0x0 ;  /* 0x000000000000781c */ /* 0x000fe20003f2e838 */
[----:B------:R-:W-:-:S03]  /*3980*/  UISETP.NE.AND UP3, UPT, UR4, URZ, UPT ;  /* 0x0000003f0400728c */ /* 0x000fc6000bf65270 */
[----:B------:R-:W-:Y:S02]  /*3990*/  FSEL R38, R8, RZ, P0 ;  /* 0x000000ff08267208 */ /* 0x000fe40000000000 */
[----:B------:R-:W-:Y:S01]  /*39a0*/  PLOP3.LUT P0, PT, PT, PT, UP5, 0x40, 0x0 ;  /* 0x000000000000781c */ /* 0x000fe20003f0e858 */
[----:B------:R-:W-:Y:S01]  /*39b0*/  UISETP.NE.AND UP5, UPT, UR6, URZ, UPT ;  /* 0x0000003f0600728c */ /* 0x000fe2000bfa5270 */
[----:B------:R-:W-:Y:S01]  /*39c0*/  FSEL R8, R26, -INF , !P3 ;  /* 0xff8000001a087808 */ /* 0x000fe20005800000 */
[--C-:B------:R-:W-:Y:S01]  /*39d0*/  FFMA.FTZ R36, R57, UR5, -R38.reuse ;  /* 0x0000000539247c23 */ /* 0x100fe20008010826 */
[----:B------:R-:W-:Y:S01]  /*39e0*/  PLOP3.LUT P3, PT, PT, PT, UP0, 0x40, 0x0 ;  /* 0x000000000000781c */ /* 0x000fe20003f6e808 */
[----:B------:R-:W-:Y:S01]  /*39f0*/  UISETP.NE.AND UP0, UPT, UR7, URZ, UPT ;  /* 0x0000003f0700728c */ /* 0x000fe2000bf05270 */
[C---:B------:R-:W-:Y:S01]  /*3a00*/  ISETP.GT.AND P0, PT, R2.reuse, 0x9, P0 ;  /* 0x000000090200780c */ /* 0x040fe20000704270 */
[----:B------:R-:W-:Y:S01]  /*3a10*/  MUFU.EX2 R196, R36 ;  /* 0x0000002400c47308 */ /* 0x000fe20000000800 */
[----:B------:R-:W-:Y:S01]  /*3a20*/  ISETP.GT.AND P3, PT, R2, 0x10, P3 ;  /* 0x000000100200780c */ /* 0x000fe20001f64270 */
[--C-:B------:R-:W-:Y:S01]  /*3a30*/  FFMA.FTZ R37, R61, UR5, -R38.reuse ;  /* 0x000000053d257c23 */ /* 0x100fe20008010826 */
[----:B------:R-:W-:Y:S01]  /*3a40*/  ISETP.LT.OR P0, PT, R0, 0xa, P0 ;  /* 0x0000000a0000780c */ /* 0x000fe20000701670 */
[--C-:B------:R-:W-:Y:S01]  /*3a50*/  FFMA.FTZ R40, R63, UR5, -R38.reuse ;  /* 0x000000053f287c23 */ /* 0x100fe20008010826 */
[----:B------:R-:W-:Y:S01]  /*3a60*/  FMNMX.FTZ R3, R8, R9, !PT ;  /* 0x0000000908037209 */ /* 0x000fe20007810000 */
[--C-:B------:R-:W-:Y:S01]  /*3a70*/  FFMA.FTZ R41, R65, UR5, -R38.reuse ;  /* 0x0000000541297c23 */ /* 0x100fe20008010826 */
[----:B------:R-:W-:Y:S01]  /*3a80*/  FSEL R23, R31, -INF , !P0 ;  /* 0xff8000001f177808 */ /* 0x000fe20004000000 */
[--C-:B------:R-:W-:Y:S01]  /*3a90*/  FFMA.FTZ R44, R71, UR5, -R38.reuse ;  /* 0x00000005472c7c23 */ /* 0x100fe20008010826 */
[----:B------:R-:W-:Y:S01]  /*3aa0*/  ISETP.LT.OR P3, PT, R0, 0x11, P3 ;  /* 0x000000110000780c */ /* 0x000fe20001f61670 */
[----:B------:R-:W-:Y:S01]  /*3ab0*/  MUFU.EX2 R40, R40 ;  /* 0x0000002800287308 */ /* 0x000fe20000000800 */
[----:B------:R-:W-:Y:S01]  /*3ac0*/  ISETP.GT.AND P1, PT, R2, 0x11, P1 ;  /* 0x000000110200780c */ /* 0x000fe20000f24270 */
[--C-:B------:R-:W-:Y:S01]  /*3ad0*/  FFMA.FTZ R45, R73, UR5, -R38.reuse ;  /* 0x00000005492d7c23 */ /* 0x100fe20008010826 */
[----:B------:R-:W-:Y:S01]  /*3ae0*/  FMNMX.FTZ R30, R18, R3, !PT ;  /* 0x00000003121e7209 */ /* 0x000fe20007810000 */
[--C-:B------:R-:W-:Y:S01]  /*3af0*/  FFMA.FTZ R48, R79, UR5, -R38.reuse ;  /* 0x000000054f307c23 */ /* 0x100fe20008010826 */
[----:B------:R-:W-:Y:S01]  /*3b00*/  PLOP3.LUT P0, PT, PT, PT, UP5, 0x40, 0x0 ;  /* 0x000000000000781c */ /* 0x000fe20003f0e858 */
[----:B------:R-:W-:Y:S01]  /*3b10*/  UISETP.NE.AND UP5, UPT, UR26, URZ, UPT ;  /* 0x0000003f1a00728c */ /* 0x000fe2000bfa5270 */
[----:B------:R-:W-:Y:S01]  /*3b20*/  FSEL R26, R34, -INF , !P3 ;  /* 0xff800000221a7808 */ /* 0x000fe20005800000 */
[----:B------:R-:W-:Y:S01]  /*3b30*/  FFMA.FTZ R49, R81, UR5, -R38 ;  /* 0x0000000551317c23 */ /* 0x000fe20008010826 */
[----:B------:R-:W-:Y:S01]  /*3b40*/  ISETP.LT.OR P1, PT, R0, 0x12, P1 ;  /* 0x000000120000780c */ /* 0x000fe20000f21670 */
[----:B------:R-:W-:Y:S01]  /*3b50*/  MUFU.EX2 R41, R41 ;  /* 0x0000002900297308 */ /* 0x000fe20000000800 */
[----:B------:R-:W-:-:S02]  /*3b60*/  FMNMX.FTZ R3, R23, R30, !PT ;  /* 0x0000001e17037209 */ /* 0x000fc40007810000 */
[----:B------:R-:W-:Y:S01]  /*3b70*/  PLOP3.LUT P3, PT, PT, PT, UP6, 0x40, 0x0 ;  /* 0x000000000000781c */ /* 0x000fe20003f6e868 */
[----:B------:R-:W-:Y:S01]  /*3b80*/  UISETP.NE.AND UP6, UPT, UR23, URZ, UPT ;  /* 0x0000003f1700728c */ /* 0x000fe2000bfc5270 */
[----:B------:R-:W-:Y:S02]  /*3b90*/  FSEL R27, R35, -INF , !P1 ;  /* 0xff800000231b7808 */ /* 0x000fe40004800000 */
[----:B------:R-:W-:Y:S01]  /*3ba0*/  ISETP.GT.AND P0, PT, R2, 0x19, P0 ;  /* 0x000000190200780c */ /* 0x000fe20000704270 */
[----:B------:R-:W-:Y:S01]  /*3bb0*/  MUFU.EX2 R44, R44 ;  /* 0x0000002c002c7308 */ /* 0x000fe20000000800 */
[----:B------:R-:W-:Y:S02]  /*3bc0*/  FMNMX.FTZ R32, R26, R3, !PT ;  /* 0x000000031a207209 */ /* 0x000fe40007810000 */
[----:B------:R-:W-:Y:S01]  /*3bd0*/  PLOP3.LUT P1, PT, PT, PT, UP0, 0x40, 0x0 ;  /* 0x000000000000781c */ /* 0x000fe20003f2e808 */
[----:B------:R-:W-:Y:S01]  /*3be0*/  UISETP.NE.AND UP0, UPT, UR27, URZ, UPT ;  /* 0x0000003f1b00728c */ /* 0x000fe2000bf05270 */
[----:B------:R-:W-:-:S02]  /*3bf0*/  ISETP.GT.AND P3, PT, R2, 0x20, P3 ;  /* 0x000000200200780c */ /* 0x000fc40001f64270 */
[C---:B------:R-:W-:Y:S01]  /*3c00*/  ISETP.LT.OR P0, PT, R0.reuse, 0x1a, P0 ;  /* 0x0000001a0000780c */ /* 0x040fe20000701670 */
[----:B------:R-:W-:Y:S01]  /*3c10*/  MUFU.EX2 R45, R45 ;  /* 0x0000002d002d7308 */ /* 0x000fe20000000800 */
[----:B------:R-:W-:Y:S02]  /*3c20*/  FMNMX.FTZ R3, R27, R32, !PT ;  /* 0x000000201b037209 */ /* 0x000fe40007810000 */
[----:B------:R-:W-:Y:S02]  /*3c30*/  ISETP.LT.OR P3, PT, R0, 0x21, P3 ;  /* 0x000000210000780c */ /* 0x000fe40001f61670 */
[----:B------:R-:W-:Y:S02]  /*3c40*/  FSEL R29, R39, -INF , !P0 ;  /* 0xff800000271d7808 */ /* 0x000fe40004000000 */
[----:B------:R-:W-:Y:S01]  /*3c50*/  ISETP.GT.AND P1, PT, R2, 0x21, P1 ;  /* 0x000000210200780c */ /* 0x000fe20000f24270 */
[----:B------:R-:W0:Y:S01]  /*3c60*/  MUFU.EX2 R39, R37 ;  /* 0x0000002500277308 */ /* 0x000e220000000800 */
[----:B------:R-:W-:Y:S01]  /*3c70*/  FMNMX.FTZ R34, R28, R3, !PT ;  /* 0x000000031c227209 */ /* 0x000fe20007810000 */
[----:B------:R-:W-:Y:S01]  /*3c80*/  @UP0 ULDC UR6, c[0x0][0x44c] ;  /* 0x0001130000060ab9 */ /* 0x000fe20000000800 */
[----:B------:R-:W-:Y:S01]  /*3c90*/  PLOP3.LUT P0, PT, PT, PT, UP2, 0x40, 0x0 ;  /* 0x000000000000781c */ /* 0x000fe20003f0e828 */
[----:B------:R-:W-:Y:S01]  /*3ca0*/  UIMAD.WIDE.U32 UR6, UR38, UR6, URZ ;  /* 0x00000006260672a5 */ /* 0x000fe2000f8e003f */
[----:B------:R-:W-:Y:S01]  /*3cb0*/  FSEL R30, R42, -INF , !P3 ;  /* 0xff8000002a1e7808 */ /* 0x000fe20005800000 */
[--C-:B------:R-:W-:Y:S01]  /*3cc0*/  FFMA.FTZ R42, R67, UR5, -R38.reuse ;  /* 0x00000005432a7c23 */ /* 0x100fe20008010826 */
[----:B------:R-:W-:Y:S01]  /*3cd0*/  ISETP.LT.OR P1, PT, R0, 0x22, P1 ;  /* 0x000000220000780c */ /* 0x000fe20000f21670 */
[----:B------:R-:W-:Y:S01]  /*3ce0*/  MUFU.EX2 R48, R48 ;  /* 0x0000003000307308 */ /* 0x000fe20000000800 */
[----:B------:R-:W-:Y:S01]  /*3cf0*/  FMNMX.FTZ R3, R29, R34, !PT ;  /* 0x000000221d037209 */ /* 0x000fe20007810000 */
[----:B------:R-:W-:Y:S01]  /*3d00*/  @UP0 ULDC UR4, c[0x0][0x450] ;  /* 0x0001140000040ab9 */ /* 0x000fe20000000800 */
[----:B------:R-:W-:Y:S01]  /*3d10*/  ISETP.GT.AND P0, PT, R2, 0x29, P0 ;  /* 0x000000290200780c */ /* 0x000fe20000704270 */
[----:B------:R-:W-:Y:S01]  /*3d20*/  @UP0 USHF.R.U32.HI UR38, URZ, UR4, UR7 ;  /* 0x000000043f260299 */ /* 0x000fe20008011607 */
[----:B------:R-:W-:Y:S01]  /*3d30*/  PLOP3.LUT P3, PT, PT, PT, UP3, 0x40, 0x0 ;  /* 0x000000000000781c */ /* 0x000fe20003f6e838 */
[----:B------:R-:W-:Y:S01]  /*3d40*/  UIADD3 UR6, UR39, -0x2, URZ ;  /* 0xfffffffe27067890 */ /* 0x000fe2000fffe03f */
[----:B------:R-:W-:Y:S01]  /*3d50*/  FSEL R31, R43, -INF , !P1 ;  /* 0xff8000002b1f7808 */ /* 0x000fe20004800000 */
[----:B------:R-:W-:Y:S01]  /*3d60*/  FFMA.FTZ R43, R69, UR5, -R38 ;  /* 0x00000005452b7c23 */ /* 0x000fe20008010826 */
[----:B------:R-:W-:Y:S01]  /*3d70*/  FMNMX.FTZ R34, R30, R3, !PT ;  /* 0x000000031e227209 */ /* 0x000fe20007810000 */
[----:B------:R-:W-:Y:S01]  /*3d80*/  MUFU.EX2 R42, R42 ;  /* 0x0000002a002a7308 */ /* 0x000fe20000000800 */
[----:B------:R-:W-:Y:S01]  /*3d90*/  ISETP.LT.OR P0, PT, R0, 0x2a, P0 ;  /* 0x0000002a0000780c */ /* 0x000fe20000701670 */
[----:B------:R-:W-:Y:S01]  /*3da0*/  UIADD3 UR38, UR42, UR38, URZ ;  /* 0x000000262a267290 */ /* 0x000fe2000fffe03f */
[----:B------:R-:W-:-:S02]  /*3db0*/  PLOP3.LUT P1, PT, PT, PT, UP4, 0x40, 0x0 ;  /* 0x000000000000781c */ /* 0x000fc40003f2e848 */
[----:B------:R-:W-:Y:S01]  /*3dc0*/  FSEL R32, R46, -INF , !P2 ;  /* 0xff8000002e207808 */ /* 0x000fe20005000000 */
[--C-:B------:R-:W-:Y:S01]  /*3dd0*/  FFMA.FTZ R46, R75, UR5, -R38.reuse ;  /* 0x000000054b2e7c23 */ /* 0x100fe20008010826 */
[----:B------:R-:W-:Y:S01]  /*3de0*/  ISETP.GT.AND P3, PT, R2, 0x30, P3 ;  /* 0x000000300200780c */ /* 0x000fe20001f64270 */
[----:B------:R-:W1:Y:S01]  /*3df0*/  MUFU.EX2 R43, R43 ;  /* 0x0000002b002b7308 */ /* 0x000e620000000800 */
[----:B------:R-:W-:Y:S01]  /*3e00*/  FMNMX.FTZ R3, R31, R34, !PT ;  /* 0x000000221f037209 */ /* 0x000fe20007810000 */
[----:B------:R-:W-:Y:S01]  /*3e10*/  VIADD R24, R24, UR38 ;  /* 0x0000002618187c36 */ /* 0x000fe20008000000 */
[----:B------:R-:W-:Y:S01]  /*3e20*/  FSEL R33, R47, -INF , !P0 ;  /* 0xff8000002f217808 */ /* 0x000fe20004000000 */
[----:B------:R-:W-:Y:S01]  /*3e30*/  FFMA.FTZ R47, R77, UR5, -R38 ;  /* 0x000000054d2f7c23 */ /* 0x000fe20008010826 */
[----:B------:R-:W-:Y:S02]  /*3e40*/  PLOP3.LUT P2, PT, PT, PT, UP5, 0x40, 0x0 ;  /* 0x000000000000781c */ /* 0x000fe40003f4e858 */
[----:B------:R-:W-:Y:S01]  /*3e50*/  PLOP3.LUT P0, PT, PT, PT, UP6, 0x40, 0x0 ;  /* 0x000000000000781c */ /* 0x000fe20003f0e868 */
[----:B------:R-:W-:Y:S01]  /*3e60*/  MUFU.EX2 R46, R46 ;  /* 0x0000002e002e7308 */ /* 0x000fe20000000800 */
[----:B------:R-:W-:-:S02]  /*3e70*/  ISETP.GT.AND P1, PT, R2, 0x31, P1 ;  /* 0x000000310200780c */ /* 0x000fc40000f24270 */
[----:B------:R-:W-:Y:S02]  /*3e80*/  ISETP.LT.OR P3, PT, R0, 0x31, P3 ;  /* 0x000000310000780c */ /* 0x000fe40001f61670 */
[----:B------:R-:W-:Y:S02]  /*3e90*/  FMNMX.FTZ R34, R32, R3, !PT ;  /* 0x0000000320227209 */ /* 0x000fe40007810000 */
[C---:B------:R-:W-:Y:S01]  /*3ea0*/  ISETP.GT.AND P2, PT, R2.reuse, 0x38, P2 ;  /* 0x000000380200780c */ /* 0x040fe20001744270 */
[----:B------:R-:W2:Y:S01]  /*3eb0*/  MUFU.EX2 R47, R47 ;  /* 0x0000002f002f7308 */ /* 0x000ea20000000800 */
[----:B------:R-:W-:Y:S02]  /*3ec0*/  ISETP.GT.AND P0, PT, R2, 0x39, P0 ;  /* 0x000000390200780c */ /* 0x000fe40000704270 */
[----:B------:R-:W-:Y:S02]  /*3ed0*/  ISETP.LT.OR P1, PT, R0, 0x32, P1 ;  /* 0x000000320000780c */ /* 0x000fe40000f21670 */
[----:B------:R-:W-:Y:S01]  /*3ee0*/  FSEL R2, R50, -INF , !P3 ;  /* 0xff80000032027808 */ /* 0x000fe20005800000 */
[----:B------:R-:W-:Y:S01]  /*3ef0*/  FFMA.FTZ R50, R83, UR5, -R38 ;  /* 0x0000000553327c23 */ /* 0x000fe20008010826 */
[----:B------:R-:W-:Y:S01]  /*3f00*/  FMNMX.FTZ R3, R33, R34, !PT ;  /* 0x0000002221037209 */ /* 0x000fe20007810000 */
[----:B------:R-:W3:Y:S01]  /*3f10*/  MUFU.EX2 R49, R49 ;  /* 0x0000003100317308 */ /* 0x000ee20000000800 */
[----:B------:R-:W-:-:S02]  /*3f20*/  ISETP.LT.OR P2, PT, R0, 0x39, P2 ;  /* 0x000000390000780c */ /* 0x000fc40001741670 */
[----:B------:R-:W-:Y:S01]  /*3f30*/  FSEL R34, R51, -INF , !P1 ;  /* 0xff80000033227808 */ /* 0x000fe20004800000 */
[----:B------:R-:W-:Y:S01]  /*3f40*/  FFMA.FTZ R51, R85, UR5, -R38 ;  /* 0x0000000555337c23 */ /* 0x000fe20008010826 */
[----:B------:R-:W-:Y:S02]  /*3f50*/  FMNMX.FTZ R3, R2, R3, !PT ;  /* 0x0000000302037209 */ /* 0x000fe40007810000 */
[----:B------:R-:W-:Y:S01]  /*3f60*/  ISETP.LT.OR P0, PT, R0, 0x3a, P0 ;  /* 0x0000003a0000780c */ /* 0x000fe20000701670 */
[----:B------:R-:W-:Y:S01]  /*3f70*/  MUFU.EX2 R50, R50 ;  /* 0x0000003200327308 */ /* 0x000fe20000000800 */
[----:B------:R-:W-:Y:S02]  /*3f80*/  FSEL R0, R54, -INF , !P2 ;  /* 0xff80000036007808 */ /* 0x000fe40005000000 */
[----:B------:R-:W-:Y:S02]  /*3f90*/  FMNMX.FTZ R3, R34, R3, !PT ;  /* 0x0000000322037209 */ /* 0x000fe40007810000 */
[----:B------:R-:W-:Y:S01]  /*3fa0*/  FSEL R35, R55, -INF , !P0 ;  /* 0xff80000037237808 */ /* 0x000fe20004000000 */
[----:B0-----:R-:W-:Y:S01]  /*3fb0*/  FADD.FTZ R55, R196, R39 ;  /* 0x00000027c4377221 */ /* 0x001fe20000010000 */
[----:B------:R-:W-:Y:S01]  /*3fc0*/  FMNMX.FTZ R36, R0, R3, !PT ;  /* 0x0000000300247209 */ /* 0x000fe20007810000 */
[----:B------:R-:W0:Y:S01]  /*3fd0*/  MUFU.EX2 R51, R51 ;  /* 0x0000003300337308 */ /* 0x000e220000000800 */
[----:B------:R-:W-:-:S02]  /*3fe0*/  F2FP.F16.F32.PACK_AB R196, R39, R196 ;  /* 0x000000c427c4723e */ /* 0x000fc400000000ff */
[----:B------:R-:W-:Y:S02]  /*3ff0*/  FMNMX.FTZ R36, R35, R36, !PT ;  /* 0x0000002423247209 */ /* 0x000fe40007810000 */
[----:B------:R-:W-:Y:S02]  /*4000*/  F2FP.F16.F32.PACK_AB R198, R41, R40 ;  /* 0x0000002829c6723e */ /* 0x000fe400000000ff */
[----:B-1----:R-:W-:Y:S01]  /*4010*/  F2FP.F16.F32.PACK_AB R192, R43, R42 ;  /* 0x0000002a2bc0723e */ /* 0x002fe200000000ff */
[----:B------:R-:W1:Y:S01]  /*4020*/  SHFL.BFLY PT, R3, R36, 0x2, 0x1f ;  /* 0x0c401f0024037f89 */ /* 0x000e6200000e0000 */
[----:B------:R-:W-:Y:S02]  /*4030*/  F2FP.F16.F32.PACK_AB R194, R45, R44 ;  /* 0x0000002c2dc2723e */ /* 0x000fe400000000ff */
[----:B--2---:R-:W-:Y:S02]  /*4040*/  F2FP.F16.F32.PACK_AB R188, R47, R46 ;  /* 0x0000002e2fbc723e */ /* 0x004fe400000000ff */
[----:B---3--:R-:W-:-:S02]  /*4050*/  F2FP.F16.F32.PACK_AB R190, R49, R48 ;  /* 0x0000003031be723e */ /* 0x008fc400000000ff */
[----:B0-----:R-:W-:Y:S02]  /*4060*/  F2FP.F16.F32.PACK_AB R184, R51, R50 ;  /* 0x0000003233b8723e */ /* 0x001fe400000000ff */
[----:B-1----:R-:W-:-:S05]  /*4070*/  FMNMX.FTZ R37, R36, R3, !PT ;  /* 0x0000000324257209 */ /* 0x002fca0007810000 */
[----:B------:R-:W0:Y:S02]  /*4080*/  SHFL.BFLY PT, R36, R37, 0x1, 0x1f ;  /* 0x0c201f0025247f89 */ /* 0x000e2400000e0000 */
[----:B0-----:R-:W-:Y:S01]  /*4090*/  FMNMX.FTZ R3, R37, R36, !PT ;  /* 0x0000002425037209 */ /* 0x001fe20007810000 */
[--C-:B------:R-:W-:Y:S01]  /*40a0*/  FFMA.FTZ R36, R87, UR5, -R38.reuse ;  /* 0x0000000557247c23 */ /* 0x100fe20008010826 */
[----:B------:R-:W-:Y:S02]  /*40b0*/  FFMA.FTZ R38, R53, UR5, -R38 ;  /* 0x0000000535267c23 */ /* 0x000fe40008010826 */
[C---:B------:R-:W-:Y:S01]  /*40c0*/  FSETP.NEU.FTZ.AND P0, PT, R3.reuse, -INF , PT ;  /* 0xff8000000300780b */ /* 0x040fe20003f1d000 */
[----:B------:R-:W-:Y:S02]  /*40d0*/  FMUL.FTZ R37, R3, UR5 ;  /* 0x0000000503257c20 */ /* 0x000fe40008410000 */
[----:B------:R-:W-:Y:S03]  /*40e0*/  MUFU.EX2 R36, R36 ;  /* 0x0000002400247308 */ /* 0x000fe60000000800 */
[----:B------:R-:W-:-:S05]  /*40f0*/  FSEL R53, R37, RZ, P0 ;  /* 0x000000ff25357208 */ /* 0x000fca0000000000 */
[--C-:B------:R-:W-:Y:S01]  /*4100*/  FFMA.FTZ R8, R8, UR5, -R53.reuse ;  /* 0x0000000508087c23 */ /* 0x100fe20008010835 */
[--C-:B------:R-:W-:Y:S01]  /*4110*/  FFMA.FTZ R9, R9, UR5, -R53.reuse ;  /* 0x0000000509097c23 */ /* 0x100fe20008010835 */
[--C-:B------:R-:W-:Y:S01]  /*4120*/  FFMA.FTZ R18, R18, UR5, -R53.reuse ;  /* 0x0000000512127c23 */ /* 0x100fe20008010835 */
[--C-:B------:R-:W-:Y:S01]  /*4130*/  FFMA.FTZ R23, R23, UR5, -R53.reuse ;  /* 0x0000000517177c23 */ /* 0x100fe20008010835 */
[--C-:B------:R-:W-:Y:S01]  /*4140*/  FFMA.FTZ R26, R26, UR5, -R53.reuse ;  /* 0x000000051a1a7c23 */ /* 0x100fe20008010835 */
[--C-:B------:R-:W-:Y:S01]  /*4150*/  FFMA.FTZ R27, R27, UR5, -R53.reuse ;  /* 0x000000051b1b7c23 */ /* 0x100fe20008010835 */
[----:B------:R-:W-:Y:S01]  /*4160*/  MUFU.EX2 R8, R8 ;  /* 0x0000000800087308 */ /* 0x000fe20000000800 */
[--C-:B------:R-:W-:Y:S01]  /*4170*/  FFMA.FTZ R28, R28, UR5, -R53.reuse ;  /* 0x000000051c1c7c23 */ /* 0x100fe20008010835 */
[--C-:B------:R-:W-:Y:S01]  /*4180*/  FFMA.FTZ R29, R29, UR5, -R53.reuse ;  /* 0x000000051d1d7c23 */ /* 0x100fe20008010835 */
[--C-:B------:R-:W-:Y:S01]  /*4190*/  FFMA.FTZ R30, R30, UR5, -R53.reuse ;  /* 0x000000051e1e7c23 */ /* 0x100fe20008010835 */
[--C-:B------:R-:W-:Y:S01]  /*41a0*/  FFMA.FTZ R31, R31, UR5, -R53.reuse ;  /* 0x000000051f1f7c23 */ /* 0x100fe20008010835 */
[--C-:B------:R-:W-:Y:S01]  /*41b0*/  FFMA.FTZ R32, R32, UR5, -R53.reuse ;  /* 0x0000000520207c23 */ /* 0x100fe20008010835 */
[--C-:B------:R-:W-:Y:S01]  /*41c0*/  FFMA.FTZ R33, R33, UR5, -R53.reuse ;  /* 0x0000000521217c23 */ /* 0x100fe20008010835 */
[--C-:B------:R-:W-:Y:S01]  /*41d0*/  FFMA.FTZ R2, R2, UR5, -R53.reuse ;  /* 0x0000000502027c23 */ /* 0x100fe20008010835 */
[----:B------:R-:W0:Y:S01]  /*41e0*/  MUFU.EX2 R9, R9 ;  /* 0x0000000900097308 */ /* 0x000e220000000800 */
[--C-:B------:R-:W-:Y:S01]  /*41f0*/  FFMA.FTZ R34, R34, UR5, -R53.reuse ;  /* 0x0000000522227c23 */ /* 0x100fe20008010835 */
[--C-:B------:R-:W-:Y:S01]  /*4200*/  FFMA.FTZ R0, R0, UR5, -R53.reuse ;  /* 0x0000000500007c23 */ /* 0x100fe20008010835 */
[----:B------:R-:W-:-:S05]  /*4210*/  FFMA.FTZ R35, R35, UR5, -R53 ;  /* 0x0000000523237c23 */ /* 0x000fca0008010835 */
[----:B------:R1:W2:Y:S08]  /*4220*/  MUFU.EX2 R199, R18 ;  /* 0x0000001200c77308 */ /* 0x0002b00000000800 */
[----:B------:R3:W4:Y:S01]  /*4230*/  MUFU.EX2 R52, R23 ;  /* 0x0000001700347308 */ /* 0x0007220000000800 */
[----:B-1----:R-:W-:Y:S01]  /*4240*/  FADD.FTZ R18, R40, R55 ;  /* 0x0000003728127221 */ /* 0x002fe20000010000 */
[----:B0-----:R-:W-:-:S06]  /*4250*/  F2FP.F16.F32.PACK_AB R197, R9, R8 ;  /* 0x0000000809c5723e */ /* 0x001fcc00000000ff */
[----:B------:R-:W-:Y:S01]  /*4260*/  MUFU.EX2 R26, R26 ;  /* 0x0000001a001a7308 */ /* 0x000fe20000000800 */
[----:B---3--:R-:W-:-:S04]  /*4270*/  FADD.FTZ R23, R41, R18 ;  /* 0x0000001229177221 */ /* 0x008fc80000010000 */
[----:B------:R-:W-:-:S03]  /*4280*/  FADD.FTZ R18, R42, R23 ;  /* 0x000000172a127221 */ /* 0x000fc60000010000 */
[----:B------:R-:W0:Y:S01]  /*4290*/  MUFU.EX2 R27, R27 ;  /* 0x0000001b001b7308 */ /* 0x000e220000000800 */
[----:B------:R-:W-:Y:S01]  /*42a0*/  FADD.FTZ R23, R43, R18 ;  /* 0x000000122b177221 */ /* 0x000fe20000010000 */
[----:B------:R-:W-:-:S06]  /*42b0*/  FADD.FTZ R18, R8, R9 ;  /* 0x0000000908127221 */ /* 0x000fcc0000010000 */
[----:B------:R1:W3:Y:S08]  /*42c0*/  MUFU.EX2 R37, R38 ;  /* 0x0000002600257308 */ /* 0x0002f00000000800 */
[----:B------:R-:W5:Y:S01]  /*42d0*/  MUFU.EX2 R28, R28 ;  /* 0x0000001c001c7308 */ /* 0x000f620000000800 */
[----:B-1----:R-:W-:Y:S01]  /*42e0*/  FADD.FTZ R38, R44, R23 ;  /* 0x000000172c267221 */ /* 0x002fe20000010000 */
[----:B--2---:R-:W-:Y:S01]  /*42f0*/  FADD.FTZ R23, R199, R18 ;  /* 0x00000012c7177221 */ /* 0x004fe20000010000 */
[----:B----4-:R-:W-:-:S02]  /*4300*/  F2FP.F16.F32.PACK_AB R199, R52, R199 ;  /* 0x000000c734c7723e */ /* 0x010fc400000000ff */
[----:B------:R-:W-:Y:S01]  /*4310*/  FADD.FTZ R55, R45, R38 ;  /* 0x000000262d377221 */ /* 0x000fe20000010000 */
[----:B------:R-:W-:Y:S01]  /*4320*/  FADD.FTZ R23, R52, R23 ;  /* 0x0000001734177221 */ /* 0x000fe20000010000 */
[----:B0-----:R-:W-:Y:S01]  /*4330*/  F2FP.F16.F32.PACK_AB R193, R27, R26 ;  /* 0x0000001a1bc1723e */ /* 0x001fe200000000ff */
[----:B------:R-:W0:Y:S01]  /*4340*/  MUFU.EX2 R29, R29 ;  /* 0x0000001d001d7308 */ /* 0x000e220000000800 */
[----:B------:R-:W-:Y:S01]  /*4350*/  FADD.FTZ R38, R46, R55 ;  /* 0x000000372e267221 */ /* 0x000fe20000010000 */
[----:B------:R-:W-:Y:S01]  /*4360*/  FADD.FTZ R18, R26, R23 ;  /* 0x000000171a127221 */ /* 0x000fe20000010000 */
[----:B---3--:R-:W-:Y:S02]  /*4370*/  F2FP.F16.F32.PACK_AB R186, R37, R36 ;  /* 0x0000002425ba723e */ /* 0x008fe400000000ff */
[----:B------:R-:W-:Y:S01]  /*4380*/  FADD.FTZ R55, R47, R38 ;  /* 0x000000262f377221 */ /* 0x000fe20000010000 */
[----:B------:R-:W-:Y:S02]  /*4390*/  FADD.FTZ R23, R27, R18 ;  /* 0x000000121b177221 */ /* 0x000fe40000010000 */
[----:B------:R-:W1:Y:S01]  /*43a0*/  MUFU.EX2 R30, R30 ;  /* 0x0000001e001e7308 */ /* 0x000e620000000800 */
[----:B------:R-:W-:Y:S01]  /*43b0*/  FADD.FTZ R38, R48, R55 ;  /* 0x0000003730267221 */ /* 0x000fe20000010000 */
[----:B-----5:R-:W-:-:S03]  /*43c0*/  FADD.FTZ R18, R28, R23 ;  /* 0x000000171c127221 */ /* 0x020fc60000010000 */
[----:B------:R-:W-:-:S03]  /*43d0*/  FADD.FTZ R39, R49, R38 ;  /* 0x0000002631277221 */ /* 0x000fc60000010000 */
[----:B------:R-:W2:Y:S01]  /*43e0*/  MUFU.EX2 R31, R31 ;  /* 0x0000001f001f7308 */ /* 0x000ea20000000800 */
[C---:B0-----:R-:W-:Y:S01]  /*43f0*/  FADD.FTZ R23, R29.reuse, R18 ;  /* 0x000000121d177221 */ /* 0x041fe20000010000 */
[----:B------:R-:W-:Y:S01]  /*4400*/  FADD.FTZ R38, R50, R39 ;  /* 0x0000002732267221 */ /* 0x000fe20000010000 */
[----:B------:R-:W-:-:S03]  /*4410*/  F2FP.F16.F32.PACK_AB R195, R29, R28 ;  /* 0x0000001c1dc3723e */ /* 0x000fc600000000ff */
[----:B------:R-:W-:Y:S02]  /*4420*/  FADD.FTZ R39, R51, R38 ;  /* 0x0000002633277221 */ /* 0x000fe40000010000 */
[----:B------:R-:W-:Y:S01]  /*4430*/  MUFU.EX2 R32, R32 ;  /* 0x0000002000207308 */ /* 0x000fe20000000800 */
[----:B-1----:R-:W-:-:S07]  /*4440*/  FADD.FTZ R18, R30, R23 ;  /* 0x000000171e127221 */ /* 0x002fce0000010000 */
[----:B------:R-:W0:Y:S01]  /*4450*/  MUFU.EX2 R33, R33 ;  /* 0x0000002100217308 */ /* 0x000e220000000800 */
[C---:B--2---:R-:W-:Y:S01]  /*4460*/  FADD.FTZ R23, R31.reuse, R18 ;  /* 0x000000121f177221 */ /* 0x044fe20000010000 */
[----:B------:R-:W-:Y:S01]  /*4470*/  FADD.FTZ R18, R36, R39 ;  /* 0x0000002724127221 */ /* 0x000fe20000010000 */
[----:B------:R-:W-:-:S03]  /*4480*/  F2FP.F16.F32.PACK_AB R189, R31, R30 ;  /* 0x0000001e1fbd723e */ /* 0x000fc600000000ff */
[----:B------:R-:W-:Y:S02]  /*4490*/  FADD.FTZ R18, R37, R18 ;  /* 0x0000001225127221 */ /* 0x000fe40000010000 */
[----:B------:R-:W1:Y:S08]  /*44a0*/  MUFU.EX2 R2, R2 ;  /* 0x0000000200027308 */ /* 0x000e700000000800 */
[----:B------:R2:W3:Y:S01]  /*44b0*/  MUFU.EX2 R185, R34 ;  /* 0x0000002200b97308 */ /* 0x0004e20000000800 */
[----:B0-----:R-:W-:-:S07]  /*44c0*/  F2FP.F16.F32.PACK_AB R191, R33, R32 ;  /* 0x0000002021bf723e */ /* 0x001fce00000000ff */
[----:B------:R-:W0:Y:S01]  /*44d0*/  MUFU.EX2 R0, R0 ;  /* 0x0000000000007308 */ /* 0x000e220000000800 */
[----:B--2---:R-:W-:-:S04]  /*44e0*/  FADD.FTZ R34, R32, R23 ;  /* 0x0000001720227221 */ /* 0x004fc80000010000 */
[----:B------:R-:W-:-:S03]  /*44f0*/  FADD.FTZ R23, R33, R34 ;  /* 0x0000002221177221 */ /* 0x000fc60000010000 */
[----:B------:R-:W2:Y:S01]  /*4500*/  MUFU.EX2 R35, R35 ;  /* 0x0000002300237308 */ /* 0x000ea20000000800 */
[----:B-1----:R-:W-:-:S04]  /*4510*/  FADD.FTZ R8, R2, R23 ;  /* 0x0000001702087221 */ /* 0x002fc80000010000 */
[C---:B---3--:R-:W-:Y:S01]  /*4520*/  FADD.FTZ R9, R185.reuse, R8 ;  /* 0x00000008b9097221 */ /* 0x048fe20000010000 */
[----:B------:R-:W-:-:S03]  /*4530*/  F2FP.F16.F32.PACK_AB R185, R185, R2 ;  /* 0x00000002b9b9723e */ /* 0x000fc600000000ff */
[----:B0-----:R-:W-:-:S04]  /*4540*/  FADD.FTZ R8, R0, R9 ;  /* 0x0000000900087221 */ /* 0x001fc80000010000 */
[C---:B--2---:R-:W-:Y:S01]  /*4550*/  FADD.FTZ R9, R35.reuse, R8 ;  /* 0x0000000823097221 */ /* 0x044fe20000010000 */
[----:B------:R-:W-:Y:S01]  /*4560*/  F2FP.F16.F32.PACK_AB R187, R35, R0 ;  /* 0x0000000023bb723e */ /* 0x000fe200000000ff */
[----:B------:R-:W-:Y:S06]  /*4570*/  @!P6 BRA `(.L_x_988) ;  /* 0x000000000044e947 */ /* 0x000fec0003800000 */
[----:B------:R-:W-:Y:S01]  /*4580*/  ISETP.LT.AND P0, PT, RZ, UR38, PT ;  /* 0x00000026ff007c0c */ /* 0x000fe2000bf01270 */
[----:B------:R-:W-:-:S06]  /*4590*/  UIADD3 UR4, UR38, -0x1, URZ ;  /* 0xffffffff26047890 */ /* 0x000fcc000fffe03f */
[----:B------:R-:W-:-:S06]  /*45a0*/  MOV R0, UR4 ;  /* 0x0000000400007c02 */ /* 0x000fcc0008000f00 */
[----:B------:R-:W-:Y:S05]  /*45b0*/  @P0 BRA `(.L_x_989) ;  /* 0x00000000001c0947 */ /* 0x000fea0003800000 */
[----:B------:R-:W-:Y:S01]  /*45c0*/  ISETP.NE.AND P0, PT, R25, 0x1, PT ;  /* 0x000000011900780c */ /* 0x000fe20003f05270 */
[----:B------:R-:W-:-:S12]  /*45d0*/  IMAD R23, RZ, RZ, -UR38 ;  /* 0x80000026ff177e24 */ /* 0x000fd8000f8e02ff */
[----:B------:R-:W0:Y:S02]  /*45e0*/  @P0 LDC.64 R26, c[0x0][0x9e8] ;  /* 0x00027a00ff1a0b82 */ /* 0x000e240000000a00 */
[----:B0-----:R-:W-:-:S05]  /*45f0*/  @P0 IMAD.HI.U32 R0, R23, R26, RZ ;  /* 0x0000001a17000227 */ /* 0x001fca00078e00ff */
[----:B------:R-:W-:-:S04]  /*4600*/  @P0 SHF.R.U32.HI R23, RZ, R27, R0 ;  /* 0x0000001bff170219 */ /* 0x000fc80000011600 */
[----:B------:R-:W-:Y:S01]  /*4610*/  LOP3.LUT R0, RZ, R23, RZ, 0x33, !PT ;  /* 0x00000017ff007212 */ /* 0x000fe200078e33ff */
[----:B------:R-:W-:Y:S06]  /*4620*/  BRA `(.L_x_990) ;  /* 0x0000000000107947 */ /* 0x000fec0003800000 */
.L_x_989:
[----:B------:R-:W-:-:S13]  /*4630*/  ISETP.NE.AND P0, PT, R25, 0x1, PT ;  /* 0x000000011900780c */ /* 0x000fda0003f05270 */
[----:B------:R-:W0:Y:S02]  /*4640*/  @P0 LDC.64 R26, c[0x0][0x9e8] ;  /* 0x00027a00ff1a0b82 */ /* 0x000e240000000a00 */
[----:B0-----:R-:W-:-:S05]  /*4650*/  @P0 IMAD.HI.U32 R2, R0, R26, RZ ;  /* 0x0000001a00020227 */ /* 0x001fca00078e00ff */
[----:B------:R-:W-:-:S07]  /*4660*/  @P0 SHF.R.U32.HI R0, RZ, R27, R2 ;  /* 0x0000001bff000219 */ /* 0x000fce0000011602 */
.L_x_990:
[----:B------:R-:W-:-:S05]  /*4670*/  IMAD R25, R0, R25, R25 ;  /* 0x0000001900197224 */ /* 0x000fca00078e0219 */
[----:B------:R-:W-:-:S07]  /*4680*/  VIMNMX R24, R24, R25, PT ;  /* 0x0000001918187248 */ /* 0x000fce0003fe0100 */
.L_x_988:
[----:B------:R-:W-:Y:S01]  /*4690*/  R2UR UR4, R22 ;  /* 0x00000000160472ca */ /* 0x000fe200000e0000 */
[----:B------:R-:W-:Y:S01]  /*46a0*/  UMOV UR7, URZ ;  /* 0x0000003f00077c82 */ /* 0x000fe20008000000 */
[----:B------:R-:W-:Y:S01]  /*46b0*/  SHF.R.S32.HI R23, RZ, 0x1f, R24 ;  /* 0x0000001fff177819 */ /* 0x000fe20000011418 */
[----:B------:R-:W-:Y:S01]  /*46c0*/  IMAD.U32 R8, RZ, RZ, UR7 ;  /* 0x00000007ff087e24 */ /* 0x000fe2000f8e00ff */
[----:B------:R-:W-:Y:S01]  /*46d0*/  CS2R R150, SRZ ;  /* 0x0000000000967805 */ /* 0x000fe2000001ff00 */
[----:B------:R-:W-:Y:S01]  /*46e0*/  IMAD.MOV.U32 R0, RZ, RZ, 0x3f800000 ;  /* 0x3f800000ff007424 */ /* 0x000fe200078e00ff */
[----:B------:R-:W-:Y:S01]  /*46f0*/  LEA.HI R23, R23, R24, RZ, 0x6 ;  /* 0x0000001817177211 */ /* 0x000fe200078f30ff */
[----:B------:R-:W-:Y:S01]  /*4700*/  IMAD.MOV.U32 R2, RZ, RZ, 0x3f800000 ;  /* 0x3f800000ff027424 */ /* 0x000fe200078e00ff */
[----:B------:R-:W-:Y:S02]  /*4710*/  CS2R R148, SRZ ;  /* 0x0000000000947805 */ /* 0x000fe4000001ff00 */
[----:B------:R-:W-:-:S02]  /*4720*/  CS2R R146, SRZ ;  /* 0x0000000000927805 */ /* 0x000fc4000001ff00 */
[----:B------:R-:W-:Y:S02]  /*4730*/  SHF.R.S32.HI R23, RZ, 0x6, R23 ;  /* 0x00000006ff177819 */ /* 0x000fe40000011417 */
[----:B------:R-:W-:Y:S02]  /*4740*/  CS2R R144, SRZ ;  /* 0x0000000000907805 */ /* 0x000fe4000001ff00 */
[----:B------:R-:W-:Y:S02]  /*4750*/  CS2R R142, SRZ ;  /* 0x00000000008e7805 */ /* 0x000fe4000001ff00 */
[----:B------:R-:W-:Y:S02]  /*4760*/  CS2R R140, SRZ ;  /* 0x00000000008c7805 */ /* 0x000fe4000001ff00 */
[----:B------:R-:W-:Y:S01]  /*4770*/  VIMNMX R23, R23, UR4, !PT ;  /* 0x0000000417177c48 */ /* 0x000fe2000ffe0100 */
[----:B------:R-:W-:Y:S01]  /*4780*/  UMOV UR4, URZ ;  /* 0x0000003f00047c82 */ /* 0x000fe20008000000 */
[----:B------:R-:W-:-:S02]  /*4790*/  CS2R R138, SRZ ;  /* 0x00000000008a7805 */ /* 0x000fc4000001ff00 */
[----:B------:R-:W-:Y:S02]  /*47a0*/  CS2R R136, SRZ ;  /* 0x0000000000887805 */ /* 0x000fe4000001ff00 */
[----:B------:R-:W-:Y:S02]  /*47b0*/  ISETP.LE.AND P0, PT, R23, UR6, PT ;  /* 0x0000000617007c0c */ /* 0x000fe4000bf03270 */
        /* <DEDUP_REMOVED lines=57> */
[----:B------:R-:W-:Y:S01]  /*4b50*/  UMOV UR4, URZ ;  /* 0x0000003f00047c82 */ /* 0x000fe20008000000 */
[----:B------:R-:W-:Y:S01]  /*4b60*/  MOV R2, 0x3f800000 ;  /* 0x3f80000000027802 */ /* 0x000fe20000000f00 */
[----:B------:R-:W-:Y:S01]  /*4b70*/  IMAD.U32 R202, RZ, RZ, UR4 ;  /* 0x00000004ffca7e24 */ /* 0x000fe2000f8e00ff */
[----:B------:R-:W-:Y:S01]  /*4b80*/  UMOV UR60, URZ ;  /* 0x0000003f003c7c82 */ /* 0x000fe20008000000 */
[----:B------:R-:W-:Y:S01]  /*4b90*/  IMAD.MOV.U32 R0, RZ, RZ, 0x3f800000 ;  /* 0x3f800000ff007424 */ /* 0x000fe200078e00ff */
[----:B------:R-:W-:Y:S01]  /*4ba0*/  ULDC UR7, c[0x0][0x9d8] ;  /* 0x0002760000077ab9 */ /* 0x000fe20000000800 */
[----:B------:R-:W-:-:S07]  /*4bb0*/  IMAD.MOV.U32 R151, RZ, RZ, RZ ;  /* 0x000000ffff977224 */ /* 0x000fce00078e00ff */
.L_x_1008:
[----:B------:R-:W-:Y:S01]  /*4bc0*/  R2UR UR10, R202 ;  /* 0x00000000ca0a72ca */ /* 0x000fe200000e0000 */
[----:B------:R-:W-:-:S04]  /*4bd0*/  UIADD3 UR4, UR60, 0x1, URZ ;  /* 0x000000013c047890 */ /* 0x000fc8000fffe03f */
[----:B------:R-:W-:-:S04]  /*4be0*/  UISETP.NE.AND UP1, UPT, UR4, 0x2, UPT ;  /* 0x000000020400788c */ /* 0x000fc8000bf25270 */
[----:B------:R-:W-:Y:S02]  /*4bf0*/  USEL UR5, URZ, 0x1, UP1 ;  /* 0x000000013f057887 */ /* 0x000fe40008800000 */
[----:B------:R-:W-:Y:S02]  /*4c00*/  USEL UR4, UR4, URZ, UP1 ;  /* 0x0000003f04047287 */ /* 0x000fe40008800000 */
[----:B------:R-:W-:-:S06]  /*4c10*/  ULOP3.LUT UR5, UR10, UR5, URZ, 0x3c, !UPT ;  /* 0x000000050a057292 */ /* 0x000fcc000f8e3c3f */
[----:B------:R-:W-:Y:S01]  /*4c20*/  IMAD.U32 R8, RZ, RZ, UR5 ;  /* 0x00000005ff087e24 */ /* 0x000fe2000f8e00ff */
[----:B------:R-:W-:Y:S06]  /*4c30*/  @!P4 BRA `(.L_x_992) ;  /* 0x000000000004c947 */ /* 0x000fec0003800000 */
[----:B------:R-:W-:Y:S01]  /*4c40*/  BPT.TRAP 0x1 ;  /* 0x000000040000795c */ /* 0x000fe20000300000 */
.L_x_992:
[----:B------:R-:W-:Y:S02]  /*4c50*/  R2UR UR10, R16 ;  /* 0x00000000100a72ca */ /* 0x000fe400000e0000 */
[----:B------:R-:W-:-:S11]  /*4c60*/  R2UR UR5, R8 ;  /* 0x00000000080572ca */ /* 0x000fd600000e0000 */
[----:B------:R-:W-:Y:S02]  /*4c70*/  ULEA UR61, UR4, UR10, 0x3 ;  /* 0x0000000a043d7291 */ /* 0x000fe4000f8e183f */
[----:B------:R-:W-:-:S05]  /*4c80*/  IMAD.U32 R152, RZ, RZ, UR5 ;  /* 0x00000005ff987e24 */ /* 0x000fca000f8e00ff */
[----:B------:R-:W-:-:S04]  /*4c90*/  SHF.L.U32 R152, R152, 0x1f, RZ ;  /* 0x0000001f98987819 */ /* 0x000fc800000006ff */
[----:B------:R0:W1:Y:S01]  /*4ca0*/  SYNCS.PHASECHK.TRANS64.TRYWAIT P0, [UR61+0x30830], R152 ;  /* 0x03083098ff0075a7 */ /* 0x000062000800017d */
[----:B------:R-:W-:Y:S05]  /*4cb0*/  @!P4 BRA `(.L_x_993) ;  /* 0x000000000004c947 */ /* 0x000fea0003800000 */
[----:B------:R-:W-:Y:S01]  /*4cc0*/  BPT.TRAP 0x1 ;  /* 0x000000040000795c */ /* 0x000fe20000300000 */
.L_x_993:
[----:B-1----:R-:W-:Y:S05]  /*4cd0*/  @P0 BRA `(.L_x_994) ;  /* 0x0000000000080947 */ /* 0x002fea0003800000 */
[----:B------:R-:W1:Y:S02]  /*4ce0*/  SYNCS.PHASECHK.TRANS64.TRYWAIT P0, [UR61+0x30830], R152 ;  /* 0x03083098ff0075a7 */ /* 0x000e64000800017d */
[----:B-1----:R-:W-:Y:S05]  /*4cf0*/  @!P0 BRA `(.L_x_995) ;  /* 0x0000010400208947 */ /* 0x002fea0003800000 */
.L_x_994:
[----:B------:R-:W-:Y:S01]  /*4d00*/  R2UR UR5, R20 ;  /* 0x00000000140572ca */ /* 0x000fe200000e0000 */
[----:B01----:R-:W-:Y:S01]  /*4d10*/  WARPGROUP.ARRIVE ;  /* 0x00000000000079c5 */ /* 0x003fe20000000000 */
[----:B------:R-:W-:Y:S01]  /*4d20*/  R2UR UR56, R6 ;  /* 0x00000000063872ca */ /* 0x000fe200000e0000 */
[----:B------:R-:W-:Y:S01]  /*4d30*/  UMOV UR59, 0x40000040 ;  /* 0x40000040003b7882 */ /* 0x000fe20000000000 */
[----:B------:R-:W-:Y:S01]  /*4d40*/  R2UR UR57, R7 ;  /* 0x00000000073972ca */ /* 0x000fe200000e0000 */
[----:B------:R-:W-:Y:S01]  /*4d50*/  UMOV UR55, 0x40000040 ;  /* 0x4000004000377882 */ /* 0x000fe20000000000 */
[----:B------:R-:W-:Y:S01]  /*4d60*/  MOV R200, UR53 ;  /* 0x0000003500c87c02 */ /* 0x000fe20008000f00 */
[----:B------:R-:W-:Y:S01]  /*4d70*/  UMOV UR11, 0x40000040 ;  /* 0x40000040000b7882 */ /* 0x000fe20000000000 */
[----:B------:R-:W-:Y:S01]  /*4d80*/  MOV R201, UR52 ;  /* 0x0000003400c97c02 */ /* 0x000fe20008000f00 */
[----:B------:R-:W-:Y:S01]  /*4d90*/  UMOV UR15, 0x40000040 ;  /* 0x40000040000f7882 */ /* 0x000fe20000000000 */
[----:B------:R-:W-:Y:S01]  /*4da0*/  R2UR UR52, R10 ;  /* 0x000000000a3472ca */ /* 0x000fe200000e0000 */
[----:B------:R-:W-:Y:S01]  /*4db0*/  UMOV UR19, 0x40000040 ;  /* 0x4000004000137882 */ /* 0x000fe20000000000 */
[----:B------:R-:W-:Y:S01]  /*4dc0*/  R2UR UR53, R11 ;  /* 0x000000000b3572ca */ /* 0x000fe200000e0000 */
[----:B------:R-:W-:Y:S01]  /*4dd0*/  ULEA UR5, UR4, UR5, 0xb ;  /* 0x0000000504057291 */ /* 0x000fe2000f8e583f */
        /* <DEDUP_REMOVED lines=9> */
[----:B------:R-:W-:Y:S01]  /*4e70*/  HGMMA.64x64x16.F32 R152, gdesc[UR56], RZ, !UPT, gsb0 ;  /* 0x00e00000389879f0 */ /* 0x000fe2000c0008ff */
[----:B------:R-:W-:Y:S01]  /*4e80*/  UMOV UR54, UR10 ;  /* 0x0000000a00367c82 */ /* 0x000fe20008000000 */
[----:B------:R-:W-:Y:S01]  /*4e90*/  R2UR UR56, R14 ;  /* 0x000000000e3872ca */ /* 0x000fe200000e0000 */
[----:B------:R-:W-:Y:S01]  /*4ea0*/  UIADD3 UR10, UR5, 0x4, URZ ;  /* 0x00000004050a7890 */ /* 0x000fe2000fffe03f */
[----:B------:R-:W-:Y:S01]  /*4eb0*/  R2UR UR57, R15 ;  /* 0x000000000f3972ca */ /* 0x000fe200000e0000 */
[----:B------:R-:W-:Y:S01]  /*4ec0*/  UMOV UR59, 0x40000040 ;  /* 0x40000040003b7882 */ /* 0x000fe20000000000 */
[----:B------:R-:W-:Y:S01]  /*4ed0*/  UIADD3 UR22, UR5, 0x204, URZ ;  /* 0x0000020405167890 */ /* 0x000fe2000fffe03f */
[-C--:B------:R-:W-:Y:S01]  /*4ee0*/  FMUL.FTZ R29, R29, R0.reuse ;  /* 0x000000001d1d7220 */ /* 0x080fe20000410000 */
[----:B------:R-:W-:Y:S01]  /*4ef0*/  UIADD3 UR26, UR5, 0x206, URZ ;  /* 0x00000206051a7890 */ /* 0x000fe2000fffe03f */
[-C--:B------:R-:W-:Y:S01]  /*4f00*/  FMUL.FTZ R32, R32, R0.reuse ;  /* 0x0000000020207220 */ /* 0x080fe20000410000 */
[----:B------:R-:W-:Y:S01]  /*4f10*/  UMOV UR58, UR10 ;  /* 0x0000000a003a7c82 */ /* 0x000fe20008000000 */
        /* <DEDUP_REMOVED lines=72> */
[----:B------:R-:W-:Y:S01]  /*53a0*/  HGMMA.64x64x16.F32 R152, gdesc[UR52], R152, gsb0 ;  /* 0x00e00000349879f0 */ /* 0x000fe20008000898 */
[----:B------:R-:W-:Y:S01]  /*53b0*/  R2UR UR53, R200 ;  /* 0x00000000c83572ca */ /* 0x000fe200000e0000 */
[----:B------:R-:W-:Y:S01]  /*53c0*/  UIADD3 UR54, UR5, 0x604, URZ ;  /* 0x0000060405367890 */ /* 0x000fe2000fffe03f */
[----:B------:R-:W-:Y:S01]  /*53d0*/  R2UR UR52, R201 ;  /* 0x00000000c93472ca */ /* 0x000fe200000e0000 */
[----:B------:R-:W-:Y:S01]  /*53e0*/  UMOV UR55, 0x40000040 ;  /* 0x4000004000377882 */ /* 0x000fe20000000000 */
[----:B------:R-:W-:Y:S01]  /*53f0*/  UIADD3 UR5, UR5, 0x606, URZ ;  /* 0x0000060605057890 */ /* 0x000fe2000fffe03f */
        /* <DEDUP_REMOVED lines=68> */
[----:B------:R-:W-:Y:S01]  /*5840*/  HGMMA.64x64x16.F32 R152, gdesc[UR56], R152, gsb0 ;  /* 0x00e00000389879f0 */ /* 0x000fe20008000898 */
[----:B------:R-:W-:Y:S01]  /*5850*/  R2UR UR56, R12 ;  /* 0x000000000c3872ca */ /* 0x000fe200000e0000 */
[----:B------:R-:W-:Y:S01]  /*5860*/  UMOV UR58, UR5 ;  /* 0x00000005003a7c82 */ /* 0x000fe20008000000 */
[----:B------:R-:W-:Y:S01]  /*5870*/  R2UR UR57, R13 ;  /* 0x000000000d3972ca */ /* 0x000fe200000e0000 */
[----:B------:R-:W-:Y:S01]  /*5880*/  UMOV UR59, 0x40000040 ;  /* 0x40000040003b7882 */ /* 0x000fe20000000000 */
[----:B------:R-:W-:Y:S02]  /*5890*/  WARPGROUP.DEPBAR.LE gsb0, 0x0 ;  /* 0x00008000000079c5 */ /* 0x000fe40000010000 */
[----:B------:R-:W-:-:S06]  /*58a0*/  WARPGROUP.ARRIVE ;  /* 0x00000000000079c5 */ /* 0x000fcc0000000000 */
[----:B------:R-:W-:Y:S03]  /*58b0*/  HGMMA.64x64x16.F32 R152, gdesc[UR8], R152, gsb0 ;  /* 0x00e00000089879f0 */ /* 0x000fe60008000898 */
        /* <DEDUP_REMOVED lines=37> */
[----:B------:R-:W-:Y:S05]  /*5b10*/  @!P4 BRA `(.L_x_996) ;  /* 0x000000000004c947 */ /* 0x000fea0003800000 */
[----:B------:R-:W-:Y:S01]  /*5b20*/  BPT.TRAP 0x1 ;  /* 0x000000040000795c */ /* 0x000fe20000300000 */
.L_x_996:
        /* <DEDUP_REMOVED lines=8> */
.L_x_997:
[----:B-1----:R-:W-:Y:S05]  /*5bb0*/  @P0 BRA `(.L_x_998) ;  /* 0x0000000000080947 */ /* 0x002fea0003800000 */
[----:B------:R-:W1:Y:S02]  /*5bc0*/  SYNCS.PHASECHK.TRANS64.TRYWAIT P0, [UR14+0x30850], R0 ;  /* 0x03085000ff0075a7 */ /* 0x000e64000800014e */
[----:B-1----:R-:W-:Y:S05]  /*5bd0*/  @!P0 BRA `(.L_x_999) ;  /* 0x000000f400808947 */ /* 0x002fea0003800000 */
.L_x_998:
[----:B------:R-:W-:Y:S01]  /*5be0*/  R2UR UR5, R16 ;  /* 0x00000000100572ca */ /* 0x000fe200000e0000 */
[----:B------:R-:W-:Y:S01]  /*5bf0*/  WARPGROUP.ARRIVE ;  /* 0x00000000000079c5 */ /* 0x000fe20000000000 */
[----:B------:R-:W-:Y:S01]  /*5c00*/  UMOV UR11, 0x40000040 ;  /* 0x40000040000b7882 */ /* 0x000fe20000000000 */
[----:B------:R-:W-:Y:S01]  /*5c10*/  PLOP3.LUT P0, PT, PT, PT, UP0, 0x80, 0x0 ;  /* 0x000000000000781c */ /* 0x000fe20003f0f008 */
[----:B------:R-:W-:Y:S01]  /*5c20*/  FMUL.FTZ R157, R157, UR7 ;  /* 0x000000079d9d7c20 */ /* 0x000fe20008410000 */
[----:B------:R-:W-:Y:S01]  /*5c30*/  PLOP3.LUT P1, PT, PT, PT, UP0, 0x80, 0x0 ;  /* 0x000000000000781c */ /* 0x000fe20003f2f008 */
[----:B------:R-:W-:Y:S01]  /*5c40*/  FMUL.FTZ R2, R155, UR7 ;  /* 0x000000079b027c20 */ /* 0x000fe20008410000 */
[----:B------:R-:W-:Y:S01]  /*5c50*/  FMUL.FTZ R155, R162, UR7 ;  /* 0x00000007a29b7c20 */ /* 0x000fe20008410000 */
[----:B------:R-:W-:Y:S01]  /*5c60*/  FMUL.FTZ R162, R175, UR7 ;  /* 0x00000007afa27c20 */ /* 0x000fe20008410000 */
[----:B------:R-:W-:Y:S01]  /*5c70*/  MOV R175, R19 ;  /* 0x0000001300af7202 */ /* 0x000fe20000000f00 */
[----:B------:R-:W-:Y:S01]  /*5c80*/  USHF.L.U32 UR15, UR6, 0x6, URZ ;  /* 0x00000006060f7899 */ /* 0x000fe2000800063f */
[----:B------:R-:W-:Y:S01]  /*5c90*/  R2UR UR19, R17 ;  /* 0x00000000111372ca */ /* 0x000fe200000e0000 */
[----:B01----:R-:W-:Y:S01]  /*5ca0*/  FMUL.FTZ R0, R154, UR7 ;  /* 0x000000079a007c20 */ /* 0x003fe20008410000 */
[----:B------:R-:W-:Y:S01]  /*5cb0*/  UIADD3 UR5, UR5, 0x400, URZ ;  /* 0x0000040005057890 */ /* 0x000fe2000fffe03f */
[----:B------:R-:W-:Y:S01]  /*5cc0*/  FMUL.FTZ R154, R159, UR7 ;  /* 0x000000079f9a7c20 */ /* 0x000fe20008410000 */
[----:B------:R-:W-:Y:S01]  /*5cd0*/  ULDC UR22, c[0x0][0x2f0] ;  /* 0x0000bc0000167ab9 */ /* 0x000fe20000000800 */
[----:B------:R-:W-:Y:S01]  /*5ce0*/  FMUL.FTZ R159, R170, UR7 ;  /* 0x00000007aa9f7c20 */ /* 0x000fe20008410000 */
[----:B------:R-:W-:Y:S01]  /*5cf0*/  USHF.R.U32.HI UR5, URZ, 0x4, UR5 ;  /* 0x000000043f057899 */ /* 0x000fe20008011605 */
[----:B------:R-:W-:Y:S01]  /*5d00*/  FMUL.FTZ R170, R173, UR7 ;  /* 0x00000007adaa7c20 */ /* 0x000fe20008410000 */
[----:B------:R-:W-:Y:S01]  /*5d10*/  FMUL.FTZ R152, R152, UR7 ;  /* 0x0000000798987c20 */ /* 0x000fe20008410000 */
[----:B------:R-:W-:Y:S01]  /*5d20*/  FMUL.FTZ R165, R165, UR7 ;  /* 0x00000007a5a57c20 */ /* 0x000fe20008410000 */
[----:B------:R-:W-:Y:S01]  /*5d30*/  ULOP3.LUT UR5, UR5, 0x3fff, URZ, 0xc0, !UPT ;  /* 0x00003fff05057892 */ /* 0x000fe2000f8ec03f */
[----:B------:R-:W-:Y:S01]  /*5d40*/  FMUL.FTZ R172, R172, UR7 ;  /* 0x00000007acac7c20 */ /* 0x000fe20008410000 */
[----:B------:R-:W-:Y:S01]  /*5d50*/  FMUL.FTZ R180, R180, UR7 ;  /* 0x00000007b4b47c20 */ /* 0x000fe20008410000 */
[----:B------:R-:W-:Y:S01]  /*5d60*/  FMUL.FTZ R181, R181, UR7 ;  /* 0x00000007b5b57c20 */ /* 0x000fe20008410000 */
[----:B------:R-:W-:Y:S01]  /*5d70*/  ULOP3.LUT UR5, UR5, 0x2000000, URZ, 0xfc, !UPT ;  /* 0x0200000005057892 */ /* 0x000fe2000f8efc3f */
[----:B------:R-:W-:Y:S01]  /*5d80*/  R2UR UR18, R21 ;  /* 0x00000000151272ca */ /* 0x000fe200000e0000 */
[----:B------:R-:W-:Y:S01]  /*5d90*/  FMUL.FTZ R182, R182, UR7 ;  /* 0x00000007b6b67c20 */ /* 0x000fe20008410000 */
[----:B------:R-:W0:Y:S01]  /*5da0*/  MUFU.TANH R152, R152 ;  /* 0x0000009800987308 */ /* 0x000e220000002400 */
[----:B------:R-:W-:-:S07]  /*5db0*/  ULEA UR5, UR60, UR5, 0xb ;  /* 0x000000053c057291 */ /* 0x000fce000f8e583f */
[----:B------:R-:W-:Y:S01]  /*5dc0*/  UMOV UR10, UR5 ;  /* 0x00000005000a7c82 */ /* 0x000fe20008000000 */
[----:B------:R-:W1:Y:S01]  /*5dd0*/  MUFU.TANH R0, R0 ;  /* 0x0000000000007308 */ /* 0x000e620000002400 */
[----:B------:R-:W-:Y:S01]  /*5de0*/  HGMMA.64x256x16.F32 R24, R196, gdesc[UR8].tnspB, R24, gsb0 ;  /* 0x43e00008c4187df0 */ /* 0x000fe20008000818 */
[----:B------:R-:W-:Y:S01]  /*5df0*/  UIADD3 UR10, UR5, 0x80, URZ ;  /* 0x00000080050a7890 */ /* 0x000fe2000fffe03f */
[----:B------:R-:W-:-:S05]  /*5e00*/  UMOV UR11, 0x40000040 ;  /* 0x40000040000b7882 */ /* 0x000fca0000000000 */
[----:B------:R-:W2:Y:S08]  /*5e10*/  MUFU.TANH R2, R2 ;  /* 0x0000000200027308 */ /* 0x000eb00000002400 */
[----:B------:R-:W3:Y:S08]  /*5e20*/  MUFU.TANH R154, R154 ;  /* 0x0000009a009a7308 */ /* 0x000ef00000002400 */
[----:B------:R-:W4:Y:S08]  /*5e30*/  MUFU.TANH R155, R155 ;  /* 0x0000009b009b7308 */ /* 0x000f300000002400 */
[----:B------:R-:W0:Y:S08]  /*5e40*/  MUFU.TANH R165, R165 ;  /* 0x000000a500a57308 */ /* 0x000e300000002400 */
[----:B------:R-:W0:Y:S08]  /*5e50*/  MUFU.TANH R159, R159 ;  /* 0x0000009f009f7308 */ /* 0x000e300000002400 */
[----:B------:R-:W0:Y:S08]  /*5e60*/  MUFU.TANH R172, R172 ;  /* 0x000000ac00ac7308 */ /* 0x000e300000002400 */
[----:B------:R-:W0:Y:S08]  /*5e70*/  MUFU.TANH R170, R170 ;  /* 0x000000aa00aa7308 */ /* 0x000e300000002400 */
[----:B------:R-:W0:Y:S08]  /*5e80*/  MUFU.TANH R162, R162 ;  /* 0x000000a200a27308 */ /* 0x000e300000002400 */
[----:B------:R-:W0:Y:S08]  /*5e90*/  MUFU.TANH R180, R180 ;  /* 0x000000b400b47308 */ /* 0x000e300000002400 */
[----:B------:R-:W0:Y:S01]  /*5ea0*/  MUFU.TANH R181, R181 ;  /* 0x000000b500b57308 */ /* 0x000e220000002400 */
[----:B------:R-:W-:-:S02]  /*5eb0*/  WARPGROUP.DEPBAR.LE gsb0, 0x0 ;  /* 0x00008000000079c5 */ /* 0x000fc40000010000 */
        /* <DEDUP_REMOVED lines=9> */
[----:B------:R-:W-:Y:S02]  /*5f50*/  UMOV UR11, 0x40000040 ;  /* 0x40000040000b7882 */ /* 0x000fe40000000000 */
[----:B------:R-:W-:Y:S01]  /*5f60*/  @UP0 ULDC UR5, c[0x0][0x44c] ;  /* 0x0001130000050ab9 */ /* 0x000fe20000000800 */
[----:B------:R-:W-:Y:S02]  /*5f70*/  WARPGROUP.DEPBAR.LE gsb0, 0x0 ;  /* 0x00008000000079c5 */ /* 0x000fe40000010000 */
[----:B------:R-:W-:Y:S01]  /*5f80*/  WARPGROUP.ARRIVE ;  /* 0x00000000000079c5 */ /* 0x000fe20000000000 */
[----:B------:R-:W-:Y:S01]  /*5f90*/  FMUL.FTZ R188, R153, UR7 ;  /* 0x0000000799bc7c20 */ /* 0x000fe20008410000 */
[----:B------:R-:W-:Y:S01]  /*5fa0*/  FMUL.FTZ R153, R158, UR7 ;  /* 0x000000079e997c20 */ /* 0x000fe20008410000 */
[----:B------:R-:W-:Y:S01]  /*5fb0*/  FMUL.FTZ R191, R169, UR7 ;  /* 0x00000007a9bf7c20 */ /* 0x000fe20008410000 */
[----:B------:R-:W-:Y:S01]  /*5fc0*/  FMUL.FTZ R158, R167, UR7 ;  /* 0x00000007a79e7c20 */ /* 0x000fe20008410000 */
[----:B------:R-:W-:-:S15]  /*5fd0*/  FMUL.FTZ R190, R168, UR7 ;  /* 0x00000007a8be7c20 */ /* 0x000fde0008410000 */
[----:B------:R-:W-:-:S01]  /*5fe0*/  NOP ;  /* 0x0000000000007918 */ /* 0x000fc20000000000 */
[----:B------:R-:W-:Y:S01]  /*5ff0*/  HGMMA.64x256x16.F32 R24, R184, gdesc[UR8].tnspB, R24, gsb0 ;  /* 0x43e00008b8187df0 */ /* 0x000fe20008000818 */
[----:B------:R-:W-:Y:S01]  /*6000*/  FMUL.FTZ R189, R156, UR7 ;  /* 0x000000079cbd7c20 */ /* 0x000fe20008410000 */
[----:B------:R-:W-:Y:S01]  /*6010*/  UMOV UR10, UR22 ;  /* 0x00000016000a7c82 */ /* 0x000fe20008000000 */
[----:B------:R-:W-:Y:S01]  /*6020*/  FMUL.FTZ R156, R163, UR7 ;  /* 0x00000007a39c7c20 */ /* 0x000fe20008410000 */
[----:B------:R-:W-:Y:S01]  /*6030*/  FMUL.FTZ R163, R178, UR7 ;  /* 0x00000007b2a37c20 */ /* 0x000fe20008410000 */
[----:B------:R-:W-:Y:S01]  /*6040*/  IMAD.U32 R173, RZ, RZ, UR10 ;  /* 0x0000000affad7e24 */ /* 0x000fe2000f8e00ff */
[----:B------:R-:W-:Y:S01]  /*6050*/  ULDC UR22, c[0x0][0x288] ;  /* 0x0000a20000167ab9 */ /* 0x000fe20000000800 */
[----:B------:R-:W0:Y:S01]  /*6060*/  MUFU.TANH R188, R188 ;  /* 0x000000bc00bc7308 */ /* 0x000e220000002400 */
[----:B------:R-:W-:-:S07]  /*6070*/  UMOV UR11, UR22 ;  /* 0x00000016000b7c82 */ /* 0x000fce0008000000 */
[----:B------:R-:W0:Y:S08]  /*6080*/  MUFU.TANH R189, R189 ;  /* 0x000000bd00bd7308 */ /* 0x000e300000002400 */
[----:B------:R-:W0:Y:S08]  /*6090*/  MUFU.TANH R153, R153 ;  /* 0x0000009900997308 */ /* 0x000e300000002400 */
[----:B------:R-:W0:Y:S08]  /*60a0*/  MUFU.TANH R156, R156 ;  /* 0x0000009c009c7308 */ /* 0x000e300000002400 */
[----:B------:R-:W0:Y:S08]  /*60b0*/  MUFU.TANH R158, R158 ;  /* 0x0000009e009e7308 */ /* 0x000e300000002400 */
[----:B------:R-:W0:Y:S08]  /*60c0*/  MUFU.TANH R190, R190 ;  /* 0x000000be00be7308 */ /* 0x000e300000002400 */
[----:B------:R-:W0:Y:S08]  /*60d0*/  MUFU.TANH R191, R191 ;  /* 0x000000bf00bf7308 */ /* 0x000e300000002400 */
[----:B------:R-:W0:Y:S01]  /*60e0*/  MUFU.TANH R163, R163 ;  /* 0x000000a300a37308 */ /* 0x000e220000002400 */
[----:B------:R-:W-:-:S07]  /*60f0*/  WARPGROUP.DEPBAR.LE gsb0, 0x0 ;  /* 0x00008000000079c5 */ /* 0x000fce0000010000 */
[----:B------:R5:W0:Y:S01]  /*6100*/  MUFU.TANH R184, R157 ;  /* 0x0000009d00b87308 */ /* 0x000a220000002400 */
        /* <DEDUP_REMOVED lines=8> */
[----:B-----5:R-:W-:Y:S01]  /*6190*/  FMUL.FTZ R157, R166, UR7 ;  /* 0x00000007a69d7c20 */ /* 0x020fe20008410000 */
[----:B------:R-:W-:Y:S01]  /*61a0*/  @P0 IMAD.HI.U32 R166, R19, UR5, RZ ;  /* 0x0000000513a60c27 */ /* 0x000fe2000f8e00ff */
[----:B------:R-:W-:Y:S01]  /*61b0*/  @UP0 ULDC UR5, c[0x0][0x450] ;  /* 0x0001140000050ab9 */ /* 0x000fe20000000800 */
[----:B------:R-:W0:Y:S03]  /*61c0*/  MUFU.TANH R185, R185 ;  /* 0x000000b900b97308 */ /* 0x000e260000002400 */
[----:B------:R-:W-:Y:S01]  /*61d0*/  @P1 SHF.R.U32.HI R175, RZ, UR5, R166 ;  /* 0x00000005ffaf1c19 */ /* 0x000fe200080116a6 */
[----:B------:R-:W-:Y:S01]  /*61e0*/  IMAD.U32 R166, RZ, RZ, UR61 ;  /* 0x0000003dffa67e24 */ /* 0x000fe2000f8e00ff */
[----:B------:R-:W-:-:S03]  /*61f0*/  UIADD3 UR5, -UR15, 0x1, URZ ;  /* 0x000000010f057890 */ /* 0x000fc6000fffe13f */
[----:B------:R-:W-:Y:S01]  /*6200*/  @!P5 VIADD R166, R166, 0x30840 ;  /* 0x00030840a6a6d836 */ /* 0x000fe20000000000 */
[----:B------:R-:W5:Y:S01]  /*6210*/  SHFL.IDX PT, R169, R175, RZ, 0x1c1f ;  /* 0x001c1fffafa97589 */ /* 0x000f6200000e0000 */
[----:B------:R-:W0:Y:S01]  /*6220*/  MUFU.TANH R186, R186 ;  /* 0x000000ba00ba7308 */ /* 0x000e220000002400 */
[----:B------:R-:W-:Y:S02]  /*6230*/  IMAD.U32 R168, RZ, RZ, UR5 ;  /* 0x00000005ffa87e24 */ /* 0x000fe4000f8e00ff */
[----:B------:R-:W-:Y:S02]  /*6240*/  @!P5 PRMT R167, RZ, 0x654, R166 ;  /* 0x00000654ffa7d816 */ /* 0x000fe400000000a6 */
[----:B------:R-:W-:Y:S02]  /*6250*/  IMAD R168, R5, -0x2, R168 ;  /* 0xfffffffe05a87824 */ /* 0x000fe400078e02a8 */
[----:B------:R1:W-:Y:S01]  /*6260*/  @!P5 SYNCS.ARRIVE.TRANS64.RED.A1T0 RZ, [R167+URZ], RZ ;  /* 0x000000ffa7ffd9a7 */ /* 0x0003e2000810043f */
[----:B------:R-:W0:Y:S01]  /*6270*/  MUFU.TANH R187, R187 ;  /* 0x000000bb00bb7308 */ /* 0x000e220000002400 */
[----:B------:R-:W-:Y:S01]  /*6280*/  IMAD R168, R173, UR19, R168 ;  /* 0x00000013ada87c24 */ /* 0x000fe2000f8e02a8 */
[----:B------:R-:W-:-:S03]  /*6290*/  ULDC UR19, c[0x0][0x9e0] ;  /* 0x0002780000137ab9 */ /* 0x000fc60000000800 */
[----:B------:R-:W-:Y:S02]  /*62a0*/  VIADD R168, R168, -UR11 ;  /* 0x8000000ba8a87c36 */ /* 0x000fe40008000000 */
[----:B-1----:R-:W-:Y:S01]  /*62b0*/  FMUL.FTZ R167, R183, UR7 ;  /* 0x00000007b7a77c20 */ /* 0x002fe20008410000 */
[----:B------:R-:W1:Y:S01]  /*62c0*/  MUFU.TANH R157, R157 ;  /* 0x0000009d009d7308 */ /* 0x000e620000002400 */
[C---:B------:R-:W-:Y:S01]  /*62d0*/  VIADD R192, R168.reuse, UR18 ;  /* 0x00000012a8c07c36 */ /* 0x040fe20008000000 */
[----:B------:R-:W-:-:S05]  /*62e0*/  IADD3 R183, R168, UR19, RZ ;  /* 0x00000013a8b77c10 */ /* 0x000fca000fffe0ff */
[--C-:B-----5:R-:W-:Y:S01]  /*62f0*/  IMAD.IADD R178, R183, 0x1, R169.reuse ;  /* 0x00000001b7b27824 */ /* 0x120fe200078e02a9 */
[----:B------:R-:W0:Y:S01]  /*6300*/  MUFU.TANH R160, R160 ;  /* 0x000000a000a07308 */ /* 0x000e220000002400 */
[----:B------:R-:W-:-:S07]  /*6310*/  IMAD.IADD R179, R192, 0x1, R169 ;  /* 0x00000001c0b37824 */ /* 0x000fce00078e02a9 */
[----:B------:R-:W0:Y:S08]  /*6320*/  MUFU.TANH R161, R161 ;  /* 0x000000a100a17308 */ /* 0x000e300000002400 */
[----:B------:R-:W0:Y:S08]  /*6330*/  MUFU.TANH R171, R171 ;  /* 0x000000ab00ab7308 */ /* 0x000e300000002400 */
[----:B------:R-:W0:Y:S08]  /*6340*/  MUFU.TANH R176, R176 ;  /* 0x000000b000b07308 */ /* 0x000e300000002400 */
[----:B------:R-:W0:Y:S08]  /*6350*/  MUFU.TANH R164, R164 ;  /* 0x000000a400a47308 */ /* 0x000e300000002400 */
[----:B------:R0:W0:Y:S08]  /*6360*/  MUFU.TANH R166, R182 ;  /* 0x000000b600a67308 */ /* 0x0000300000002400 */
[----:B------:R-:W0:Y:S01]  /*6370*/  MUFU.TANH R167, R167 ;  /* 0x000000a700a77308 */ /* 0x000e220000002400 */
[----:B-1234-:R-:W-:Y:S05]  /*6380*/  @!P6 BRA `(.L_x_1000) ;  /* 0x00000000006ce947 */ /* 0x01efea0003800000 */
[----:B------:R-:W-:Y:S01]  /*6390*/  R2UR UR5, R17 ;  /* 0x00000000110572ca */ /* 0x000fe200000e0000 */
[----:B------:R-:W-:Y:S01]  /*63a0*/  IMAD.U32 R168, RZ, RZ, UR10 ;  /* 0x0000000affa87e24 */ /* 0x000fe2000f8e00ff */
[----:B------:R-:W-:Y:S11]  /*63b0*/  BSSY B0, `(.L_x_1001) ;  /* 0x0000014000007945 */ /* 0x000ff60003800000 */
[----:B------:R-:W-:-:S04]  /*63c0*/  IMAD R168, R168, UR5, R169 ;  /* 0x00000005a8a87c24 */ /* 0x000fc8000f8e02a9 */
[----:B------:R-:W-:-:S05]  /*63d0*/  VIADD R173, R168, -UR11 ;  /* 0x8000000ba8ad7c36 */ /* 0x000fca0008000000 */
[----:B------:R-:W-:-:S13]  /*63e0*/  ISETP.GT.AND P0, PT, R173, -0x1, PT ;  /* 0xffffffffad00780c */ /* 0x000fda0003f04270 */
[----:B------:R-:W-:Y:S05]  /*63f0*/  @P0 BRA `(.L_x_1002) ;  /* 0x0000000000240947 */ /* 0x000fea0003800000 */
[----:B------:R-:W-:Y:S01]  /*6400*/  ULDC UR5, c[0x0][0x9e4] ;  /* 0x0002790000057ab9 */ /* 0x000fe20000000800 */
[----:B------:R-:W-:Y:S02]  /*6410*/  LOP3.LUT R173, RZ, R173, RZ, 0x33, !PT ;  /* 0x000000adffad7212 */ /* 0x000fe400078e33ff */
[----:B------:R-:W-:-:S04]  /*6420*/  MOV R177, UR5 ;  /* 0x0000000500b17c02 */ /* 0x000fc80008000f00 */
[----:B------:R-:W-:-:S13]  /*6430*/  ISETP.NE.AND P0, PT, R177, 0x1, PT ;  /* 0x00000001b100780c */ /* 0x000fda0003f05270 */
[----:B------:R-:W1:Y:S02]  /*6440*/  @P0 LDC.64 R168, c[0x0][0x9e8] ;  /* 0x00027a00ffa80b82 */ /* 0x000e640000000a00 */
[----:B-1----:R-:W-:-:S05]  /*6450*/  @P0 IMAD.HI.U32 R168, R173, R168, RZ ;  /* 0x000000a8ada80227 */ /* 0x002fca00078e00ff */
[----:B------:R-:W-:-:S04]  /*6460*/  @P0 SHF.R.U32.HI R173, RZ, R169, R168 ;  /* 0x000000a9ffad0219 */ /* 0x000fc800000116a8 */
[----:B------:R-:W-:Y:S01]  /*6470*/  LOP3.LUT R173, RZ, R173, RZ, 0x33, !PT ;  /* 0x000000adffad7212 */ /* 0x000fe200078e33ff */
[----:B------:R-:W-:Y:S06]  /*6480*/  BRA `(.L_x_1003) ;  /* 0x0000000000187947 */ /* 0x000fec0003800000 */
.L_x_1002:
[----:B------:R-:W-:Y:S02]  /*6490*/  ULDC UR5, c[0x0][0x9e4] ;  /* 0x0002790000057ab9 */ /* 0x000fe40000000800 */
[----:B------:R-:W-:-:S05]  /*64a0*/  IMAD.U32 R177, RZ, RZ, UR5 ;  /* 0x00000005ffb17e24 */ /* 0x000fca000f8e00ff */
[----:B------:R-:W-:-:S13]  /*64b0*/  ISETP.NE.AND P0, PT, R177, 0x1, PT ;  /* 0x00000001b100780c */ /* 0x000fda0003f05270 */
[----:B------:R-:W1:Y:S02]  /*64c0*/  @P0 LDC.64 R168, c[0x0][0x9e8] ;  /* 0x00027a00ffa80b82 */ /* 0x000e640000000a00 */
[----:B-1----:R-:W-:-:S05]  /*64d0*/  @P0 IMAD.HI.U32 R168, R173, R168, RZ ;  /* 0x000000a8ada80227 */ /* 0x002fca00078e00ff */
[----:B------:R-:W-:-:S07]  /*64e0*/  @P0 SHF.R.U32.HI R173, RZ, R169, R168 ;  /* 0x000000a9ffad0219 */ /* 0x000fce00000116a8 */
.L_x_1003:
[----:B------:R-:W-:Y:S05]  /*64f0*/  BSYNC B0 ;  /* 0x0000000000007941 */ /* 0x000fea0003800000 */
.L_x_1001:
[----:B------:R-:W-:-:S04]  /*6500*/  IMAD R168, R173, R177, -UR15 ;  /* 0x8000000fada87e24 */ /* 0x000fc8000f8e02b1 */
[----:B------:R-:W-:-:S05]  /*6510*/  IMAD R168, R5, -0x2, R168 ;  /* 0xfffffffe05a87824 */ /* 0x000fca00078e02a8 */
[----:B------:R-:W-:Y:S02]  /*6520*/  VIADDMNMX R178, R168, R177, R178, PT ;  /* 0x000000b1a8b27246 */ /* 0x000fe400038001b2 */
[----:B------:R-:W-:-:S07]  /*6530*/  VIMNMX R179, R179, R168, !PT ;  /* 0x000000a8b3b37248 */ /* 0x000fce0007fe0100 */
.L_x_1000:
[----:B------:R-:W-:-:S06]  /*6540*/  UISETP.GT.AND UP1, UPT, UR6, -0x1, UPT ;  /* 0xffffffff0600788c */ /* 0x000fcc000bf24270 */
[----:B------:R-:W-:-:S04]  /*6550*/  PLOP3.LUT P0, PT, PT, PT, UP1, 0x80, 0x0 ;  /* 0x000000000000781c */ /* 0x000fc80003f0f018 */
[C---:B------:R-:W-:Y:S02]  /*6560*/  ISETP.GT.AND P1, PT, R179.reuse, RZ, P0 ;  /* 0x000000ffb300720c */ /* 0x040fe40000724270 */
[C---:B------:R-:W-:Y:S02]  /*6570*/  ISETP.GT.AND P3, PT, R179.reuse, 0x1, P0 ;  /* 0x00000001b300780c */ /* 0x040fe40000764270 */
[----:B------:R-:W-:Y:S02]  /*6580*/  ISETP.LT.OR P2, PT, R178, 0x1, P1 ;  /* 0x00000001b200780c */ /* 0x000fe40000f41670 */
[C---:B------:R-:W-:Y:S02]  /*6590*/  ISETP.GT.AND P1, PT, R179.reuse, 0x8, P0 ;  /* 0x00000008b300780c */ /* 0x040fe40000724270 */
[----:B0-----:R-:W-:Y:S02]  /*65a0*/  FSEL R177, R152, -INF , !P2 ;  /* 0xff80000098b17808 */ /* 0x001fe40005000000 */
[----:B------:R-:W-:Y:S01]  /*65b0*/  ISETP.GT.AND P2, PT, R179, 0x9, P0 ;  /* 0x00000009b300780c */ /* 0x000fe20000744270 */
[----:B------:R-:W0:Y:S01]  /*65c0*/  SHFL.IDX PT, R152, R175, 0x1, 0x1c1f ;  /* 0x003c1f00af987f89 */ /* 0x000e2200000e0000 */
[----:B------:R-:W-:-:S02]  /*65d0*/  ISETP.LT.OR P1, PT, R178, 0x9, P1 ;  /* 0x00000009b200780c */ /* 0x000fc40000f21670 */
[C---:B------:R-:W-:Y:S02]  /*65e0*/  ISETP.LT.OR P3, PT, R178.reuse, 0x2, P3 ;  /* 0x00000002b200780c */ /* 0x040fe40001f61670 */
[----:B------:R-:W-:Y:S02]  /*65f0*/  ISETP.LT.OR P2, PT, R178, 0xa, P2 ;  /* 0x0000000ab200780c */ /* 0x000fe40001741670 */
[----:B------:R-:W-:Y:S02]  /*6600*/  FSEL R189, R189, -INF , !P1 ;  /* 0xff800000bdbd7808 */ /* 0x000fe40004800000 */
[----:B------:R-:W-:Y:S02]  /*6610*/  FSEL R188, R188, -INF , !P3 ;  /* 0xff800000bcbc7808 */ /* 0x000fe40005800000 */
[----:B------:R-:W-:Y:S02]  /*6620*/  ISETP.GT.AND P1, PT, R179, 0x11, P0 ;  /* 0x00000011b300780c */ /* 0x000fe40000724270 */
[----:B------:R-:W-:-:S02]  /*6630*/  FSEL R184, R184, -INF , !P2 ;  /* 0xff800000b8b87808 */ /* 0x000fc40005000000 */
[C---:B------:R-:W-:Y:S02]  /*6640*/  ISETP.GT.AND P3, PT, R179.reuse, 0x10, P0 ;  /* 0x00000010b300780c */ /* 0x040fe40000764270 */
[----:B------:R-:W-:Y:S02]  /*6650*/  ISETP.GT.AND P2, PT, R179, 0x18, P0 ;  /* 0x00000018b300780c */ /* 0x000fe40000744270 */
[C---:B------:R-:W-:Y:S02]  /*6660*/  ISETP.LT.OR P1, PT, R178.reuse, 0x12, P1 ;  /* 0x00000012b200780c */ /* 0x040fe40000f21670 */
[C---:B------:R-:W-:Y:S02]  /*6670*/  ISETP.LT.OR P3, PT, R178.reuse, 0x11, P3 ;  /* 0x00000011b200780c */ /* 0x040fe40001f61670 */
[----:B------:R-:W-:Y:S02]  /*6680*/  ISETP.LT.OR P2, PT, R178, 0x19, P2 ;  /* 0x00000019b200780c */ /* 0x000fe40001741670 */
[----:B------:R-:W-:-:S02]  /*6690*/  FSEL R186, R186, -INF , !P1 ;  /* 0xff800000baba7808 */ /* 0x000fc40004800000 */
[----:B------:R-:W-:Y:S02]  /*66a0*/  FSEL R185, R185, -INF , !P3 ;  /* 0xff800000b9b97808 */ /* 0x000fe40005800000 */
[----:B------:R-:W-:Y:S02]  /*66b0*/  ISETP.GT.AND P1, PT, R179, 0x20, P0 ;  /* 0x00000020b300780c */ /* 0x000fe40000724270 */
[----:B------:R-:W-:Y:S02]  /*66c0*/  FSEL R187, R187, -INF , !P2 ;  /* 0xff800000bbbb7808 */ /* 0x000fe40005000000 */
[C---:B------:R-:W-:Y:S02]  /*66d0*/  ISETP.GT.AND P3, PT, R179.reuse, 0x19, P0 ;  /* 0x00000019b300780c */ /* 0x040fe40000764270 */
[----:B------:R-:W-:Y:S02]  /*66e0*/  ISETP.GT.AND P2, PT, R179, 0x21, P0 ;  /* 0x00000021b300780c */ /* 0x000fe40000744270 */
        /* <DEDUP_REMOVED lines=14> */
[----:B------:R-:W-:Y:S02]  /*67d0*/  FSEL R170, R171, -INF , !P2 ;  /* 0xff800000abaa7808 */ /* 0x000fe40005000000 */
[C---:B------:R-:W-:Y:S02]  /*67e0*/  ISETP.GT.AND P3, PT, R179.reuse, 0x31, P0 ;  /* 0x00000031b300780c */ /* 0x040fe40000764270 */
[C---:B------:R-:W-:Y:S02]  /*67f0*/  ISETP.GT.AND P1, PT, R179.reuse, 0x38, P0 ;  /* 0x00000038b300780c */ /* 0x040fe40000724270 */
[----:B------:R-:W-:Y:S01]  /*6800*/  ISETP.GT.AND P2, PT, R179, 0x39, P0 ;  /* 0x00000039b300780c */ /* 0x000fe20000744270 */
[----:B0-----:R-:W-:Y:S01]  /*6810*/  IMAD.IADD R179, R192, 0x1, R152 ;  /* 0x00000001c0b37824 */ /* 0x001fe200078e0298 */
[----:B------:R-:W-:-:S02]  /*6820*/  ISETP.LT.OR P3, PT, R178, 0x32, P3 ;  /* 0x00000032b200780c */ /* 0x000fc40001f61670 */
[C---:B------:R-:W-:Y:S02]  /*6830*/  ISETP.LT.OR P1, PT, R178.reuse, 0x39, P1 ;  /* 0x00000039b200780c */ /* 0x040fe40000f21670 */
[----:B------:R-:W-:Y:S01]  /*6840*/  ISETP.LT.OR P2, PT, R178, 0x3a, P2 ;  /* 0x0000003ab200780c */ /* 0x000fe20001741670 */
[----:B------:R-:W-:Y:S01]  /*6850*/  IMAD.IADD R178, R183, 0x1, R152 ;  /* 0x00000001b7b27824 */ /* 0x000fe200078e0298 */
[----:B------:R-:W-:Y:S02]  /*6860*/  FSEL R176, R176, -INF , !P3 ;  /* 0xff800000b0b07808 */ /* 0x000fe40005800000 */
        /* <DEDUP_REMOVED lines=14> */
[----:B------:R-:W0:Y:S02]  /*6950*/  @P1 LDC.64 R168, c[0x0][0x9e8] ;  /* 0x00027a00ffa81b82 */ /* 0x000e240000000a00 */
[----:B0-----:R-:W-:-:S05]  /*6960*/  @P1 IMAD.HI.U32 R168, R181, R168, RZ ;  /* 0x000000a8b5a81227 */ /* 0x001fca00078e00ff */
[----:B------:R-:W-:-:S04]  /*6970*/  @P1 SHF.R.U32.HI R181, RZ, R169, R168 ;  /* 0x000000a9ffb51219 */ /* 0x000fc800000116a8 */
[----:B------:R-:W-:Y:S01]  /*6980*/  LOP3.LUT R181, RZ, R181, RZ, 0x33, !PT ;  /* 0x000000b5ffb57212 */ /* 0x000fe200078e33ff */
[----:B------:R-:W-:Y:S06]  /*6990*/  BRA `(.L_x_1007) ;  /* 0x0000000000187947 */ /* 0x000fec0003800000 */
.L_x_1006:
[----:B------:R-:W-:Y:S02]  /*69a0*/  ULDC UR5, c[0x0][0x9e4] ;  /* 0x0002790000057ab9 */ /* 0x000fe40000000800 */
[----:B------:R-:W-:-:S05]  /*69b0*/  IMAD.U32 R183, RZ, RZ, UR5 ;  /* 0x00000005ffb77e24 */ /* 0x000fca000f8e00ff */
[----:B------:R-:W-:-:S13]  /*69c0*/  ISETP.NE.AND P1, PT, R183, 0x1, PT ;  /* 0x00000001b700780c */ /* 0x000fda0003f25270 */
[----:B------:R-:W0:Y:S02]  /*69d0*/  @P1 LDC.64 R168, c[0x0][0x9e8] ;  /* 0x00027a00ffa81b82 */ /* 0x000e240000000a00 */
[----:B0-----:R-:W-:-:S05]  /*69e0*/  @P1 IMAD.HI.U32 R168, R181, R168, RZ ;  /* 0x000000a8b5a81227 */ /* 0x001fca00078e00ff */
[----:B------:R-:W-:-:S07]  /*69f0*/  @P1 SHF.R.U32.HI R181, RZ, R169, R168 ;  /* 0x000000a9ffb51219 */ /* 0x000fce00000116a8 */
.L_x_1007:
[----:B------:R-:W-:Y:S05]  /*6a00*/  BSYNC B0 ;  /* 0x0000000000007941 */ /* 0x000fea0003800000 */
.L_x_1005:
[----:B------:R-:W-:-:S04]  /*6a10*/  IMAD R152, R181, R183, -UR15 ;  /* 0x8000000fb5987e24 */ /* 0x000fc8000f8e02b7 */
[----:B------:R-:W-:-:S05]  /*6a20*/  IMAD R152, R5, -0x2, R152 ;  /* 0xfffffffe05987824 */ /* 0x000fca00078e0298 */
[----:B------:R-:W-:Y:S02]  /*6a30*/  VIADDMNMX R178, R152, R183, R178, PT ;  /* 0x000000b798b27246 */ /* 0x000fe400038001b2 */
[----:B------:R-:W-:-:S07]  /*6a40*/  VIMNMX R179, R179, R152, !PT ;  /* 0x00000098b3b37248 */ /* 0x000fce0007fe0100 */
.L_x_1004:
[----:B------:R-:W-:Y:S01]  /*6a50*/  FMNMX.FTZ R169, R177, R4, !PT ;  /* 0x00000004b1a97209 */ /* 0x000fe20007810000 */
[----:B------:R-:W-:Y:S01]  /*6a60*/  ULDC UR5, c[0x0][0x988] ;  /* 0x0002620000057ab9 */ /* 0x000fe20000000800 */
[----:B------:R-:W-:Y:S01]  /*6a70*/  ISETP.GT.AND P1, PT, R179, 0x1, P0 ;  /* 0x00000001b300780c */ /* 0x000fe20000724270 */
[----:B------:R-:W-:Y:S01]  /*6a80*/  UMOV UR60, UR4 ;  /* 0x00000004003c7c82 */ /* 0x000fe20008000000 */
[----:B------:R-:W-:Y:S02]  /*6a90*/  FMNMX.FTZ R152, R188, R169, !PT ;  /* 0x000000a9bc987209 */ /* 0x000fe40007810000 */
[----:B------:R-:W-:Y:S02]  /*6aa0*/  ISETP.LT.OR P1, PT, R178, 0x2, P1 ;  /* 0x00000002b200780c */ /* 0x000fe40000f21670 */
[----:B------:R-:W-:Y:S02]  /*6ab0*/  FMNMX.FTZ R169, R189, R152, !PT ;  /* 0x00000098bda97209 */ /* 0x000fe40007810000 */
[----:B------:R-:W-:-:S02]  /*6ac0*/  FSEL R2, R2, -INF , !P1 ;  /* 0xff80000002027808 */ /* 0x000fc40004800000 */
[----:B------:R-:W-:Y:S02]  /*6ad0*/  FMNMX.FTZ R152, R184, R169, !PT ;  /* 0x000000a9b8987209 */ /* 0x000fe40007810000 */
[----:B------:R-:W-:Y:S02]  /*6ae0*/  ISETP.GT.AND P1, PT, R179, RZ, P0 ;  /* 0x000000ffb300720c */ /* 0x000fe40000724270 */
[----:B------:R-:W-:Y:S02]  /*6af0*/  FMNMX.FTZ R169, R185, R152, !PT ;  /* 0x00000098b9a97209 */ /* 0x000fe40007810000 */
[----:B------:R-:W-:Y:S02]  /*6b00*/  ISETP.LT.OR P1, PT, R178, 0x1, P1 ;  /* 0x00000001b200780c */ /* 0x000fe40000f21670 */
[----:B------:R-:W-:Y:S02]  /*6b10*/  FMNMX.FTZ R152, R186, R169, !PT ;  /* 0x000000a9ba987209 */ /* 0x000fe40007810000 */
[----:B------:R-:W-:-:S02]  /*6b20*/  ISETP.GT.AND P2, PT, R179, 0x8, P0 ;  /* 0x00000008b300780c */ /* 0x000fc40000744270 */
[----:B------:R-:W-:Y:S02]  /*6b30*/  FMNMX.FTZ R169, R187, R152, !PT ;  /* 0x00000098bba97209 */ /* 0x000fe40007810000 */
[----:B------:R-:W-:Y:S02]  /*6b40*/  ISETP.GT.AND P3, PT, R179, 0x9, P0 ;  /* 0x00000009b300780c */ /* 0x000fe40000764270 */
[----:B------:R-:W-:Y:S02]  /*6b50*/  FMNMX.FTZ R169, R174, R169, !PT ;  /* 0x000000a9aea97209 */ /* 0x000fe40007810000 */
[----:B------:R-:W-:Y:S02]  /*6b60*/  ISETP.LT.OR P2, PT, R178, 0x9, P2 ;  /* 0x00000009b200780c */ /* 0x000fe40001741670 */
[----:B------:R-:W-:Y:S02]  /*6b70*/  FMNMX.FTZ R152, R190, R169, !PT ;  /* 0x000000a9be987209 */ /* 0x000fe40007810000 */
[----:B------:R-:W-:-:S02]  /*6b80*/  ISETP.LT.OR P3, PT, R178, 0xa, P3 ;  /* 0x0000000ab200780c */ /* 0x000fc40001f61670 */
[----:B------:R-:W-:Y:S02]  /*6b90*/  FMNMX.FTZ R169, R173, R152, !PT ;  /* 0x00000098ada97209 */ /* 0x000fe40007810000 */
[----:B------:R-:W-:Y:S02]  /*6ba0*/  FSEL R153, R153, -INF , !P2 ;  /* 0xff80000099997808 */ /* 0x000fe40005000000 */
[----:B------:R-:W-:Y:S02]  /*6bb0*/  FMNMX.FTZ R152, R172, R169, !PT ;  /* 0x000000a9ac987209 */ /* 0x000fe40007810000 */
[----:B------:R-:W-:Y:S02]  /*6bc0*/  FSEL R154, R154, -INF , !P3 ;  /* 0xff8000009a9a7808 */ /* 0x000fe40005800000 */
[----:B------:R-:W-:Y:S02]  /*6bd0*/  FMNMX.FTZ R169, R165, R152, !PT ;  /* 0x00000098a5a97209 */ /* 0x000fe40007810000 */
[----:B------:R-:W-:-:S02]  /*6be0*/  ISETP.GT.AND P2, PT, R179, 0x10, P0 ;  /* 0x00000010b300780c */ /* 0x000fc40000744270 */
[----:B------:R-:W-:Y:S02]  /*6bf0*/  FMNMX.FTZ R169, R170, R169, !PT ;  /* 0x000000a9aaa97209 */ /* 0x000fe40007810000 */
[----:B------:R-:W-:Y:S02]  /*6c00*/  ISETP.GT.AND P3, PT, R179, 0x11, P0 ;  /* 0x00000011b300780c */ /* 0x000fe40000764270 */
[----:B------:R-:W-:Y:S02]  /*6c10*/  FMNMX.FTZ R152, R176, R169, !PT ;  /* 0x000000a9b0987209 */ /* 0x000fe40007810000 */
[C---:B------:R-:W-:Y:S02]  /*6c20*/  ISETP.LT.OR P2, PT, R178.reuse, 0x11, P2 ;  /* 0x00000011b200780c */ /* 0x040fe40001741670 */
[----:B------:R-:W-:Y:S02]  /*6c30*/  FMNMX.FTZ R152, R175, R152, !PT ;  /* 0x00000098af987209 */ /* 0x000fe40007810000 */
[----:B------:R-:W-:-:S02]  /*6c40*/  ISETP.LT.OR P3, PT, R178, 0x12, P3 ;  /* 0x00000012b200780c */ /* 0x000fc40001f61670 */
[----:B------:R-:W-:Y:S02]  /*6c50*/  FMNMX.FTZ R168, R171, R152, !PT ;  /* 0x00000098aba87209 */ /* 0x000fe40007810000 */
[----:B------:R-:W-:Y:S02]  /*6c60*/  FSEL R155, R155, -INF , !P2 ;  /* 0xff8000009b9b7808 */ /* 0x000fe40005000000 */
[----:B------:R-:W-:Y:S01]  /*6c70*/  FSEL R156, R156, -INF , !P3 ;  /* 0xff8000009c9c7808 */ /* 0x000fe20005800000 */
[----:B------:R-:W0:Y:S01]  /*6c80*/  SHFL.BFLY PT, R169, R168, 0x2, 0x1f ;  /* 0x0c401f00a8a97f89 */ /* 0x000e2200000e0000 */
[C---:B------:R-:W-:Y:S02]  /*6c90*/  ISETP.GT.AND P3, PT, R179.reuse, 0x20, P0 ;  /* 0x00000020b300780c */ /* 0x040fe40000764270 */
[----:B------:R-:W-:Y:S02]  /*6ca0*/  ISETP.GT.AND P2, PT, R179, 0x19, P0 ;  /* 0x00000019b300780c */ /* 0x000fe40000744270 */
[----:B------:R-:W-:-:S02]  /*6cb0*/  ISETP.LT.OR P3, PT, R178, 0x21, P3 ;  /* 0x00000021b200780c */ /* 0x000fc40001f61670 */
[----:B------:R-:W-:Y:S02]  /*6cc0*/  ISETP.LT.OR P2, PT, R178, 0x1a, P2 ;  /* 0x0000001ab200780c */ /* 0x000fe40001741670 */
[----:B------:R-:W-:Y:S02]  /*6cd0*/  FSEL R159, R159, -INF , !P3 ;  /* 0xff8000009f9f7808 */ /* 0x000fe40005800000 */
[----:B------:R-:W-:Y:S02]  /*6ce0*/  FSEL R158, R158, -INF , !P2 ;  /* 0xff8000009e9e7808 */ /* 0x000fe40005000000 */
[----:B------:R-:W-:-:S04]  /*6cf0*/  ISETP.GT.AND P2, PT, R179, 0x28, P0 ;  /* 0x00000028b300780c */ /* 0x000fc80000744270 */
[----:B------:R-:W-:-:S04]  /*6d00*/  ISETP.LT.OR P2, PT, R178, 0x29, P2 ;  /* 0x00000029b200780c */ /* 0x000fc80001741670 */
[----:B------:R-:W-:Y:S02]  /*6d10*/  FSEL R161, R161, -INF , !P2 ;  /* 0xff800000a1a17808 */ /* 0x000fe40005000000 */
[C---:B------:R-:W-:Y:S02]  /*6d20*/  ISETP.GT.AND P2, PT, R179.reuse, 0x30, P0 ;  /* 0x00000030b300780c */ /* 0x040fe40000744270 */
[----:B0-----:R-:W-:Y:S02]  /*6d30*/  FMNMX.FTZ R169, R168, R169, !PT ;  /* 0x000000a9a8a97209 */ /* 0x001fe40007810000 */
[----:B------:R-:W-:Y:S02]  /*6d40*/  FSEL R168, R0, -INF , !P1 ;  /* 0xff80000000a87808 */ /* 0x000fe40004800000 */
[----:B------:R-:W-:Y:S01]  /*6d50*/  ISETP.GT.AND P1, PT, R179, 0x18, P0 ;  /* 0x00000018b300780c */ /* 0x000fe20000724270 */
[----:B------:R-:W0:Y:S01]  /*6d60*/  SHFL.BFLY PT, R152, R169, 0x1, 0x1f ;  /* 0x0c201f00a9987f89 */ /* 0x000e2200000e0000 */
[----:B------:R-:W-:-:S02]  /*6d70*/  ISETP.LT.OR P2, PT, R178, 0x31, P2 ;  /* 0x00000031b200780c */ /* 0x000fc40001741670 */
[C---:B------:R-:W-:Y:S02]  /*6d80*/  ISETP.LT.OR P1, PT, R178.reuse, 0x19, P1 ;  /* 0x00000019b200780c */ /* 0x040fe40000f21670 */
[----:B------:R-:W-:Y:S02]  /*6d90*/  FSEL R163, R163, -INF , !P2 ;  /* 0xff800000a3a37808 */ /* 0x000fe40005000000 */
[----:B------:R-:W-:Y:S02]  /*6da0*/  FSEL R157, R157, -INF , !P1 ;  /* 0xff8000009d9d7808 */ /* 0x000fe40004800000 */
[C---:B------:R-:W-:Y:S02]  /*6db0*/  ISETP.GT.AND P1, PT, R179.reuse, 0x21, P0 ;  /* 0x00000021b300780c */ /* 0x040fe40000724270 */
[----:B------:R-:W-:Y:S02]  /*6dc0*/  ISETP.GT.AND P2, PT, R179, 0x38, P0 ;  /* 0x00000038b300780c */ /* 0x000fe40000744270 */
[----:B------:R-:W-:-:S02]  /*6dd0*/  ISETP.LT.OR P1, PT, R178, 0x22, P1 ;  /* 0x00000022b200780c */ /* 0x000fc40000f21670 */
[----:B------:R-:W-:Y:S02]  /*6de0*/  ISETP.LT.OR P2, PT, R178, 0x39, P2 ;  /* 0x00000039b200780c */ /* 0x000fe40001741670 */
[----:B------:R-:W-:Y:S02]  /*6df0*/  FSEL R160, R160, -INF , !P1 ;  /* 0xff800000a0a07808 */ /* 0x000fe40004800000 */
[----:B------:R-:W-:Y:S02]  /*6e00*/  ISETP.GT.AND P1, PT, R179, 0x29, P0 ;  /* 0x00000029b300780c */ /* 0x000fe40000724270 */
[----:B------:R-:W-:Y:S02]  /*6e10*/  FSEL R166, R166, -INF , !P2 ;  /* 0xff800000a6a67808 */ /* 0x000fe40005000000 */
[----:B------:R-:W-:Y:S02]  /*6e20*/  ISETP.LT.OR P1, PT, R178, 0x2a, P1 ;  /* 0x0000002ab200780c */ /* 0x000fe40000f21670 */
[----:B0-----:R-:W-:-:S02]  /*6e30*/  FMNMX.FTZ R152, R169, R152, !PT ;  /* 0x00000098a9987209 */ /* 0x001fc40007810000 */
[----:B------:R-:W-:Y:S02]  /*6e40*/  FMNMX.FTZ R169, R168, R3, !PT ;  /* 0x00000003a8a97209 */ /* 0x000fe40007810000 */
[----:B------:R-:W-:Y:S02]  /*6e50*/  FSETP.NEU.FTZ.AND P3, PT, R152, -INF , PT ;  /* 0xff8000009800780b */ /* 0x000fe40003f7d000 */
[----:B------:R-:W-:Y:S02]  /*6e60*/  FMNMX.FTZ R0, R2, R169, !PT ;  /* 0x000000a902007209 */ /* 0x000fe40007810000 */
[----:B------:R-:W-:Y:S02]  /*6e70*/  FSEL R162, R162, -INF , !P1 ;  /* 0xff800000a2a27808 */ /* 0x000fe40004800000 */
[----:B------:R-:W-:Y:S02]  /*6e80*/  FMNMX.FTZ R169, R153, R0, !PT ;  /* 0x0000000099a97209 */ /* 0x000fe40007810000 */
[----:B------:R-:W-:-:S02]  /*6e90*/  ISETP.GT.AND P1, PT, R179, 0x31, P0 ;  /* 0x00000031b300780c */ /* 0x000fc40000724270 */
[----:B------:R-:W-:Y:S02]  /*6ea0*/  FMNMX.FTZ R0, R154, R169, !PT ;  /* 0x000000a99a007209 */ /* 0x000fe40007810000 */
[----:B------:R-:W-:Y:S02]  /*6eb0*/  ISETP.LT.OR P1, PT, R178, 0x32, P1 ;  /* 0x00000032b200780c */ /* 0x000fe40000f21670 */
[----:B------:R-:W-:Y:S01]  /*6ec0*/  FMNMX.FTZ R169, R155, R0, !PT ;  /* 0x000000009ba97209 */ /* 0x000fe20007810000 */
[----:B------:R-:W-:Y:S01]  /*6ed0*/  FMUL.FTZ R0, R152, UR5 ;  /* 0x0000000598007c20 */ /* 0x000fe20008410000 */
[----:B------:R-:W-:Y:S02]  /*6ee0*/  ISETP.GT.AND P0, PT, R179, 0x39, P0 ;  /* 0x00000039b300780c */ /* 0x000fe40000704270 */
[----:B------:R-:W-:Y:S02]  /*6ef0*/  FMNMX.FTZ R180, R156, R169, !PT ;  /* 0x000000a99cb47209 */ /* 0x000fe40007810000 */
[----:B------:R-:W-:-:S02]  /*6f00*/  FSEL R0, R0, RZ, P3 ;  /* 0x000000ff00007208 */ /* 0x000fc40001800000 */
[----:B------:R-:W-:Y:S02]  /*6f10*/  FMNMX.FTZ R169, R157, R180, !PT ;  /* 0x000000b49da97209 */ /* 0x000fe40007810000 */
[----:B------:R-:W-:Y:S01]  /*6f20*/  FSEL R164, R164, -INF , !P1 ;  /* 0xff800000a4a47808 */ /* 0x000fe20004800000 */
[--C-:B------:R-:W-:Y:S01]  /*6f30*/  FFMA.FTZ R181, R177, UR5, -R0.reuse ;  /* 0x00000005b1b57c23 */ /* 0x100fe20008010800 */
[----:B------:R-:W-:Y:S01]  /*6f40*/  FMNMX.FTZ R180, R158, R169, !PT ;  /* 0x000000a99eb47209 */ /* 0x000fe20007810000 */
[--C-:B------:R-:W-:Y:S01]  /*6f50*/  FFMA.FTZ R194, R187, UR5, -R0.reuse ;  /* 0x00000005bbc27c23 */ /* 0x100fe20008010800 */
[----:B------:R-:W-:Y:S01]  /*6f60*/  ISETP.LT.OR P0, PT, R178, 0x3a, P0 ;  /* 0x0000003ab200780c */ /* 0x000fe20000701670 */
[----:B------:R0:W-:Y:S01]  /*6f70*/  MUFU.EX2 R169, R181 ;  /* 0x000000b500a97308 */ /* 0x0001e20000000800 */
[----:B------:R-:W-:Y:S01]  /*6f80*/  FMNMX.FTZ R177, R159, R180, !PT ;  /* 0x000000b49fb17209 */ /* 0x000fe20007810000 */
[--C-:B------:R-:W-:Y:S01]  /*6f90*/  FFMA.FTZ R184, R184, UR5, -R0.reuse ;  /* 0x00000005b8b87c23 */ /* 0x100fe20008010800 */
[--C-:B------:R-:W-:Y:S01]  /*6fa0*/  FFMA.FTZ R196, R188, UR5, -R0.reuse ;  /* 0x00000005bcc47c23 */ /* 0x100fe20008010800 */
[--C-:B------:R-:W-:Y:S01]  /*6fb0*/  FFMA.FTZ R192, R185, UR5, -R0.reuse ;  /* 0x00000005b9c07c23 */ /* 0x100fe20008010800 */
[----:B------:R-:W-:Y:S01]  /*6fc0*/  FMNMX.FTZ R180, R160, R177, !PT ;  /* 0x000000b1a0b47209 */ /* 0x000fe20007810000 */
[--C-:B------:R-:W-:Y:S01]  /*6fd0*/  FFMA.FTZ R188, R190, UR5, -R0.reuse ;  /* 0x00000005bebc7c23 */ /* 0x100fe20008010800 */
[--C-:B------:R-:W-:Y:S01]  /*6fe0*/  FFMA.FTZ R198, R189, UR5, -R0.reuse ;  /* 0x00000005bdc67c23 */ /* 0x100fe20008010800 */
[--C-:B------:R-:W-:Y:S01]  /*6ff0*/  FFMA.FTZ R173, R173, UR5, -R0.reuse ;  /* 0x00000005adad7c23 */ /* 0x100fe20008010800 */
[----:B------:R-:W-:Y:S01]  /*7000*/  FMNMX.FTZ R177, R161, R180, !PT ;  /* 0x000000b4a1b17209 */ /* 0x000fe20007810000 */
[--C-:B0-----:R-:W-:Y:S01]  /*7010*/  FFMA.FTZ R181, R174, UR5, -R0.reuse ;  /* 0x00000005aeb57c23 */ /* 0x101fe20008010800 */
[--C-:B------:R-:W-:Y:S01]  /*7020*/  FFMA.FTZ R190, R172, UR5, -R0.reuse ;  /* 0x00000005acbe7c23 */ /* 0x100fe20008010800 */
[--C-:B------:R-:W-:Y:S01]  /*7030*/  FFMA.FTZ R185, R176, UR5, -R0.reuse ;  /* 0x00000005b0b97c23 */ /* 0x100fe20008010800 */
[----:B------:R-:W-:Y:S01]  /*7040*/  FMNMX.FTZ R180, R162, R177, !PT ;  /* 0x000000b1a2b47209 */ /* 0x000fe20007810000 */
[----:B------:R-:W-:Y:S01]  /*7050*/  FFMA.FTZ R171, R171, UR5, -R0 ;  /* 0x00000005abab7c23 */ /* 0x000fe20008010800 */
[----:B------:R-:W-:Y:S02]  /*7060*/  MUFU.EX2 R196, R196 ;  /* 0x000000c400c47308 */ /* 0x000fe40000000800 */
[----:B------:R-:W-:-:S04]  /*7070*/  FMNMX.FTZ R177, R163, R180, !PT ;  /* 0x000000b4a3b17209 */ /* 0x000fc80007810000 */
[----:B------:R-:W-:Y:S02]  /*7080*/  FMNMX.FTZ R179, R164, R177, !PT ;  /* 0x000000b1a4b37209 */ /* 0x000fe40007810000 */
[----:B------:R-:W-:Y:S01]  /*7090*/  FSEL R177, R167, -INF , !P0 ;  /* 0xff800000a7b17808 */ /* 0x000fe20004000000 */
[----:B------:R-:W-:Y:S01]  /*70a0*/  MUFU.EX2 R198, R198 ;  /* 0x000000c600c67308 */ /* 0x000fe20000000800 */
[----:B------:R-:W-:Y:S01]  /*70b0*/  FMNMX.FTZ R178, R166, R179, !PT ;  /* 0x000000b3a6b27209 */ /* 0x000fe20007810000 */
[--C-:B------:R-:W-:Y:S01]  /*70c0*/  FFMA.FTZ R179, R186, UR5, -R0.reuse ;  /* 0x00000005bab37c23 */ /* 0x100fe20008010800 */
[----:B------:R-:W-:Y:S01]  /*70d0*/  FFMA.FTZ R186, R175, UR5, -R0 ;  /* 0x00000005afba7c23 */ /* 0x000fe20008010800 */
[----:B------:R-:W-:Y:S02]  /*70e0*/  FSEL R175, R152, RZ, P3 ;  /* 0x000000ff98af7208 */ /* 0x000fe40001800000 */
[----:B------:R-:W-:Y:S02]  /*70f0*/  FMNMX.FTZ R178, R177, R178, !PT ;  /* 0x000000b2b1b27209 */ /* 0x000fe40007810000 */
[----:B------:R0:W-:Y:S01]  /*7100*/  MUFU.EX2 R167, R184 ;  /* 0x000000b800a77308 */ /* 0x0001e20000000800 */
[----:B------:R-:W-:-:S02]  /*7110*/  FADD.FTZ R175, -R175, R4 ;  /* 0x00000004afaf7221 */ /* 0x000fc40000010100 */
[----:B------:R-:W1:Y:S05]  /*7120*/  SHFL.BFLY PT, R183, R178, 0x2, 0x1f ;  /* 0x0c401f00b2b77f89 */ /* 0x000e6a00000e0000 */
[----:B------:R-:W-:Y:S01]  /*7130*/  MUFU.EX2 R192, R192 ;  /* 0x000000c000c07308 */ /* 0x000fe20000000800 */
[----:B0-----:R-:W-:-:S07]  /*7140*/  FFMA.FTZ R184, R170, UR5, -R0 ;  /* 0x00000005aab87c23 */ /* 0x001fce0008010800 */
[----:B------:R-:W-:Y:S08]  /*7150*/  MUFU.EX2 R179, R179 ;  /* 0x000000b300b37308 */ /* 0x000ff00000000800 */
[----:B------:R-:W-:Y:S01]  /*7160*/  MUFU.EX2 R194, R194 ;  /* 0x000000c200c27308 */ /* 0x000fe20000000800 */
[----:B-1----:R-:W-:Y:S01]  /*7170*/  FMNMX.FTZ R174, R178, R183, !PT ;  /* 0x000000b7b2ae7209 */ /* 0x002fe20007810000 */
[----:B------:R-:W-:Y:S01]  /*7180*/  FFMA.FTZ R183, R165, UR5, -R0 ;  /* 0x00000005a5b77c23 */ /* 0x000fe20008010800 */
[----:B------:R-:W-:-:S03]  /*7190*/  FMUL.FTZ R0, R175, UR5 ;  /* 0x00000005af007c20 */ /* 0x000fc60008410000 */
[----:B------:R-:W0:Y:S02]  /*71a0*/  SHFL.BFLY PT, R187, R174, 0x1, 0x1f ;  /* 0x0c201f00aebb7f89 */ /* 0x000e2400000e0000 */
[----:B------:R-:W-:Y:S08]  /*71b0*/  MUFU.EX2 R181, R181 ;  /* 0x000000b500b57308 */ /* 0x000ff00000000800 */
[----:B------:R-:W1:Y:S08]  /*71c0*/  MUFU.EX2 R0, R0 ;  /* 0x0000000000007308 */ /* 0x000e700000000800 */
[----:B------:R-:W-:Y:S01]  /*71d0*/  MUFU.EX2 R188, R188 ;  /* 0x000000bc00bc7308 */ /* 0x000fe20000000800 */
[----:B0-----:R-:W-:-:S07]  /*71e0*/  FMNMX.FTZ R165, R174, R187, !PT ;  /* 0x000000bbaea57209 */ /* 0x001fce0007810000 */
[----:B------:R-:W-:Y:S01]  /*71f0*/  MUFU.EX2 R173, R173 ;  /* 0x000000ad00ad7308 */ /* 0x000fe20000000800 */
[C---:B------:R-:W-:Y:S01]  /*7200*/  FSETP.NEU.FTZ.AND P0, PT, R165.reuse, -INF , PT ;  /* 0xff800000a500780b */ /* 0x040fe20003f1d000 */
[----:B------:R-:W-:-:S06]  /*7210*/  FMUL.FTZ R4, R165, UR5 ;  /* 0x00000005a5047c20 */ /* 0x000fcc0008410000 */
[----:B------:R-:W-:Y:S01]  /*7220*/  MUFU.EX2 R190, R190 ;  /* 0x000000be00be7308 */ /* 0x000fe20000000800 */
[----:B------:R-:W-:-:S05]  /*7230*/  FSEL R175, R4, RZ, P0 ;  /* 0x000000ff04af7208 */ /* 0x000fca0000000000 */
[--C-:B------:R-:W-:Y:S01]  /*7240*/  FFMA.FTZ R4, R2, UR5, -R175.reuse ;  /* 0x0000000502047c23 */ /* 0x100fe200080108af */
[----:B------:R-:W-:Y:S01]  /*7250*/  FSEL R2, R165, RZ, P0 ;  /* 0x000000ffa5027208 */ /* 0x000fe20000000000 */
[--C-:B------:R-:W-:Y:S01]  /*7260*/  FFMA.FTZ R197, R168, UR5, -R175.reuse ;  /* 0x00000005a8c57c23 */ /* 0x100fe200080108af */
[--C-:B------:R-:W-:Y:S01]  /*7270*/  FFMA.FTZ R199, R153, UR5, -R175.reuse ;  /* 0x0000000599c77c23 */ /* 0x100fe200080108af */
[--C-:B------:R-:W-:Y:S01]  /*7280*/  FFMA.FTZ R154, R154, UR5, -R175.reuse ;  /* 0x000000059a9a7c23 */ /* 0x100fe200080108af */
[----:B------:R-:W-:Y:S01]  /*7290*/  FFMA.FTZ R193, R155, UR5, -R175 ;  /* 0x000000059bc17c23 */ /* 0x000fe200080108af */
[----:B------:R-:W-:Y:S01]  /*72a0*/  FADD.FTZ R2, -R2, R3 ;  /* 0x0000000302027221 */ /* 0x000fe20000010100 */
[----:B------:R-:W-:Y:S01]  /*72b0*/  MUFU.EX2 R4, R4 ;  /* 0x0000000400047308 */ /* 0x000fe20000000800 */
[----:B-1----:R-:W-:Y:S01]  /*72c0*/  FFMA.FTZ R3, R0, R18, R169 ;  /* 0x0000001200037223 */ /* 0x002fe200000100a9 */
[--C-:B------:R-:W-:Y:S01]  /*72d0*/  FFMA.FTZ R156, R156, UR5, -R175.reuse ;  /* 0x000000059c9c7c23 */ /* 0x100fe200080108af */
[----:B------:R-:W-:Y:S01]  /*72e0*/  FMUL.FTZ R2, R2, UR5 ;  /* 0x0000000502027c20 */ /* 0x000fe20008410000 */
[----:B------:R-:W-:Y:S01]  /*72f0*/  FFMA.FTZ R195, R157, UR5, -R175 ;  /* 0x000000059dc37c23 */ /* 0x000fe200080108af */
[----:B------:R-:W-:Y:S01]  /*7300*/  FADD.FTZ R3, R196, R3 ;  /* 0x00000003c4037221 */ /* 0x000fe20000010000 */
[--C-:B------:R-:W-:Y:S01]  /*7310*/  FFMA.FTZ R158, R158, UR5, -R175.reuse ;  /* 0x000000059e9e7c23 */ /* 0x100fe200080108af */
[----:B------:R-:W-:Y:S01]  /*7320*/  FFMA.FTZ R189, R159, UR5, -R175 ;  /* 0x000000059fbd7c23 */ /* 0x000fe200080108af */
[----:B------:R-:W-:Y:S01]  /*7330*/  MUFU.EX2 R197, R197 ;  /* 0x000000c500c57308 */ /* 0x000fe20000000800 */
[----:B------:R-:W-:Y:S01]  /*7340*/  FADD.FTZ R18, R198, R3 ;  /* 0x00000003c6127221 */ /* 0x000fe20000010000 */
[--C-:B------:R-:W-:Y:S01]  /*7350*/  FFMA.FTZ R160, R160, UR5, -R175.reuse ;  /* 0x00000005a0a07c23 */ /* 0x100fe200080108af */
[--C-:B------:R-:W-:Y:S01]  /*7360*/  FFMA.FTZ R161, R161, UR5, -R175.reuse ;  /* 0x00000005a1a17c23 */ /* 0x100fe200080108af */
[--C-:B------:R-:W-:Y:S01]  /*7370*/  FFMA.FTZ R162, R162, UR5, -R175.reuse ;  /* 0x00000005a2a27c23 */ /* 0x100fe200080108af */
[----:B------:R-:W-:Y:S01]  /*7380*/  FADD.FTZ R3, R167, R18 ;  /* 0x00000012a7037221 */ /* 0x000fe20000010000 */
[--C-:B------:R-:W-:Y:S01]  /*7390*/  FFMA.FTZ R163, R163, UR5, -R175.reuse ;  /* 0x00000005a3a37c23 */ /* 0x100fe200080108af */
[----:B------:R-:W-:Y:S01]  /*73a0*/  FFMA.FTZ R164, R164, UR5, -R175 ;  /* 0x00000005a4a47c23 */ /* 0x000fe200080108af */
[----:B------:R-:W0:Y:S01]  /*73b0*/  MUFU.EX2 R2, R2 ;  /* 0x0000000200027308 */ /* 0x000e220000000800 */
[----:B------:R-:W-:Y:S01]  /*73c0*/  FADD.FTZ R168, R192, R3 ;  /* 0x00000003c0a87221 */ /* 0x000fe20000010000 */
[--C-:B------:R-:W-:Y:S01]  /*73d0*/  FFMA.FTZ R166, R166, UR5, -R175.reuse ;  /* 0x00000005a6a67c23 */ /* 0x100fe200080108af */
[----:B------:R-:W-:Y:S01]  /*73e0*/  FFMA.FTZ R175, R177, UR5, -R175 ;  /* 0x00000005b1af7c23 */ /* 0x000fe200080108af */
[----:B------:R-:W-:Y:S01]  /*73f0*/  IMAD.U32 R153, RZ, RZ, UR14 ;  /* 0x0000000eff997e24 */ /* 0x000fe2000f8e00ff */
[----:B------:R-:W-:-:S02]  /*7400*/  R2UR UR14, R8 ;  /* 0x00000000080e72ca */ /* 0x000fc400000e0000 */
[----:B------:R-:W-:Y:S01]  /*7410*/  ISETP.LT.AND P0, PT, R23, UR6, PT ;  /* 0x0000000617007c0c */ /* 0x000fe2000bf01270 */
[----:B------:R-:W1:Y:S01]  /*7420*/  MUFU.EX2 R199, R199 ;  /* 0x000000c700c77308 */ /* 0x000e620000000800 */
[----:B------:R-:W-:Y:S01]  /*7430*/  @!P5 VIADD R153, R153, 0x30860 ;  /* 0x000308609999d836 */ /* 0x000fe20000000000 */
[----:B------:R-:W-:Y:S01]  /*7440*/  UIADD3 UR6, UR6, -0x1, URZ ;  /* 0xffffffff06067890 */ /* 0x000fe2000fffe03f */
[----:B------:R-:W-:Y:S02]  /*7450*/  F2FP.F16.F32.PACK_AB R196, R196, R169 ;  /* 0x000000a9c4c4723e */ /* 0x000fe400000000ff */
[----:B------:R-:W-:Y:S02]  /*7460*/  F2FP.F16.F32.PACK_AB R198, R167, R198 ;  /* 0x000000c6a7c6723e */ /* 0x000fe400000000ff */
[----:B------:R-:W-:Y:S01]  /*7470*/  @!P5 PRMT R153, RZ, 0x654, R153 ;  /* 0x00000654ff99d816 */ /* 0x000fe20000000099 */
[----:B------:R-:W2:Y:S01]  /*7480*/  MUFU.EX2 R154, R154 ;  /* 0x0000009a009a7308 */ /* 0x000ea20000000800 */
[----:B0-----:R-:W-:Y:S01]  /*7490*/  FFMA.FTZ R9, R2, R9, R197 ;  /* 0x0000000902097223 */ /* 0x001fe200000100c5 */
[----:B------:R-:W-:Y:S01]  /*74a0*/  MOV R202, UR14 ;  /* 0x0000000e00ca7c02 */ /* 0x000fe20008000f00 */
[----:B------:R0:W-:Y:S01]  /*74b0*/  @!P5 SYNCS.ARRIVE.TRANS64.RED.A1T0 RZ, [R153+URZ], RZ ;  /* 0x000000ff99ffd9a7 */ /* 0x0001e2000810043f */
[C---:B------:R-:W-:Y:S01]  /*74c0*/  F2FP.F16.F32.PACK_AB R197, R4.reuse, R197 ;  /* 0x000000c504c5723e */ /* 0x040fe200000000ff */
[----:B------:R-:W-:Y:S01]  /*74d0*/  FADD.FTZ R18, R4, R9 ;  /* 0x0000000904127221 */ /* 0x000fe20000010000 */
[C---:B------:R-:W-:Y:S01]  /*74e0*/  FADD.FTZ R9, R179.reuse, R168 ;  /* 0x000000a8b3097221 */ /* 0x040fe20000010000 */
[----:B------:R-:W-:Y:S01]  /*74f0*/  F2FP.F16.F32.PACK_AB R192, R179, R192 ;  /* 0x000000c0b3c0723e */ /* 0x000fe200000000ff */
[----:B------:R-:W3:Y:S01]  /*7500*/  MUFU.EX2 R193, R193 ;  /* 0x000000c100c17308 */ /* 0x000ee20000000800 */
[----:B-1----:R-:W-:Y:S01]  /*7510*/  FADD.FTZ R3, R199, R18 ;  /* 0x00000012c7037221 */ /* 0x002fe20000010000 */
[----:B------:R-:W-:Y:S01]  /*7520*/  FADD.FTZ R168, R194, R9 ;  /* 0x00000009c2a87221 */ /* 0x000fe20000010000 */
[----:B------:R-:W-:Y:S01]  /*7530*/  F2FP.F16.F32.PACK_AB R194, R181, R194 ;  /* 0x000000c2b5c2723e */ /* 0x000fe200000000ff */
[----:B------:R-:W-:-:S02]  /*7540*/  IMAD.MOV.U32 R4, RZ, RZ, R152 ;  /* 0x000000ffff047224 */ /* 0x000fc400078e0098 */
[----:B------:R-:W-:Y:S02]  /*7550*/  FADD.FTZ R9, R181, R168 ;  /* 0x000000a8b5097221 */ /* 0x000fe40000010000 */
[----:B------:R-:W1:Y:S01]  /*7560*/  MUFU.EX2 R156, R156 ;  /* 0x0000009c009c7308 */ /* 0x000e620000000800 */
[----:B--2---:R-:W-:Y:S01]  /*7570*/  FADD.FTZ R18, R154, R3 ;  /* 0x000000039a127221 */ /* 0x004fe20000010000 */
[----:B------:R-:W-:Y:S01]  /*7580*/  FADD.FTZ R168, R188, R9 ;  /* 0x00000009bca87221 */ /* 0x000fe20000010000 */
[C---:B------:R-:W-:Y:S02]  /*7590*/  F2FP.F16.F32.PACK_AB R188, R173.reuse, R188 ;  /* 0x000000bcadbc723e */ /* 0x040fe400000000ff */
[----:B------:R-:W-:Y:S01]  /*75a0*/  F2FP.F16.F32.PACK_AB R199, R154, R199 ;  /* 0x000000c79ac7723e */ /* 0x000fe200000000ff */
[----:B------:R-:W-:Y:S02]  /*75b0*/  FADD.FTZ R9, R173, R168 ;  /* 0x000000a8ad097221 */ /* 0x000fe40000010000 */
[----:B------:R-:W2:Y:S01]  /*75c0*/  MUFU.EX2 R195, R195 ;  /* 0x000000c300c37308 */ /* 0x000ea20000000800 */
[----:B---3--:R-:W-:-:S07]  /*75d0*/  FADD.FTZ R3, R193, R18 ;  /* 0x00000012c1037221 */ /* 0x008fce0000010000 */
[----:B------:R-:W3:Y:S01]  /*75e0*/  MUFU.EX2 R158, R158 ;  /* 0x0000009e009e7308 */ /* 0x000ee20000000800 */
[C---:B-1----:R-:W-:Y:S01]  /*75f0*/  FADD.FTZ R18, R156.reuse, R3 ;  /* 0x000000039c127221 */ /* 0x042fe20000010000 */
[----:B------:R-:W-:-:S06]  /*7600*/  F2FP.F16.F32.PACK_AB R193, R156, R193 ;  /* 0x000000c19cc1723e */ /* 0x000fcc00000000ff */
[----:B------:R-:W1:Y:S01]  /*7610*/  MUFU.EX2 R189, R189 ;  /* 0x000000bd00bd7308 */ /* 0x000e620000000800 */
[----:B--2---:R-:W-:-:S07]  /*7620*/  FADD.FTZ R3, R195, R18 ;  /* 0x00000012c3037221 */ /* 0x004fce0000010000 */
[----:B------:R-:W2:Y:S01]  /*7630*/  MUFU.EX2 R160, R160 ;  /* 0x000000a000a07308 */ /* 0x000ea20000000800 */
[C---:B---3--:R-:W-:Y:S01]  /*7640*/  FADD.FTZ R18, R158.reuse, R3 ;  /* 0x000000039e127221 */ /* 0x048fe20000010000 */
[----:B------:R-:W-:-:S06]  /*7650*/  F2FP.F16.F32.PACK_AB R195, R158, R195 ;  /* 0x000000c39ec3723e */ /* 0x000fcc00000000ff */
[----:B------:R-:W3:Y:S01]  /*7660*/  MUFU.EX2 R170, R161 ;  /* 0x000000a100aa7308 */ /* 0x000ee20000000800 */
[----:B-1----:R-:W-:-:S07]  /*7670*/  FADD.FTZ R3, R189, R18 ;  /* 0x00000012bd037221 */ /* 0x002fce0000010000 */
[----:B------:R1:W4:Y:S01]  /*7680*/  MUFU.EX2 R191, R162 ;  /* 0x000000a200bf7308 */ /* 0x0003220000000800 */
[C---:B--2---:R-:W-:Y:S01]  /*7690*/  FADD.FTZ R3, R160.reuse, R3 ;  /* 0x00000003a0037221 */ /* 0x044fe20000010000 */
[----:B------:R-:W-:-:S06]  /*76a0*/  F2FP.F16.F32.PACK_AB R189, R160, R189 ;  /* 0x000000bda0bd723e */ /* 0x000fcc00000000ff */
[----:B------:R-:W2:Y:S01]  /*76b0*/  MUFU.EX2 R183, R183 ;  /* 0x000000b700b77308 */ /* 0x000ea20000000800 */
[----:B---3--:R-:W-:Y:S01]  /*76c0*/  FADD.FTZ R3, R170, R3 ;  /* 0x00000003aa037221 */ /* 0x008fe20000010000 */
[----:B-1----:R-:W-:-:S06]  /*76d0*/  FADD.FTZ R162, R190, R9 ;  /* 0x00000009bea27221 */ /* 0x002fcc0000010000 */
[----:B------:R-:W1:Y:S01]  /*76e0*/  MUFU.EX2 R172, R163 ;  /* 0x000000a300ac7308 */ /* 0x000e620000000800 */
[C---:B----4-:R-:W-:Y:S01]  /*76f0*/  FADD.FTZ R3, R191.reuse, R3 ;  /* 0x00000003bf037221 */ /* 0x050fe20000010000 */
[----:B------:R-:W-:-:S06]  /*7700*/  F2FP.F16.F32.PACK_AB R191, R191, R170 ;  /* 0x000000aabfbf723e */ /* 0x000fcc00000000ff */
[----:B------:R-:W3:Y:S01]  /*7710*/  MUFU.EX2 R184, R184 ;  /* 0x000000b800b87308 */ /* 0x000ee20000000800 */
[C---:B--2---:R-:W-:Y:S01]  /*7720*/  FADD.FTZ R9, R183.reuse, R162 ;  /* 0x000000a2b7097221 */ /* 0x044fe20000010000 */
[----:B------:R-:W-:-:S06]  /*7730*/  F2FP.F16.F32.PACK_AB R190, R183, R190 ;  /* 0x000000beb7be723e */ /* 0x000fcc00000000ff */
[----:B------:R-:W2:Y:S01]  /*7740*/  MUFU.EX2 R164, R164 ;  /* 0x000000a400a47308 */ /* 0x000ea20000000800 */
[----:B-1----:R-:W-:-:S07]  /*7750*/  FADD.FTZ R3, R172, R3 ;  /* 0x00000003ac037221 */ /* 0x002fce0000010000 */
[----:B------:R-:W1:Y:S01]  /*7760*/  MUFU.EX2 R185, R185 ;  /* 0x000000b900b97308 */ /* 0x000e620000000800 */
[----:B---3--:R-:W-:-:S07]  /*7770*/  FADD.FTZ R18, R184, R9 ;  /* 0x00000009b8127221 */ /* 0x008fce0000010000 */
[----:B------:R-:W3:Y:S01]  /*7780*/  MUFU.EX2 R166, R166 ;  /* 0x000000a600a67308 */ /* 0x000ee20000000800 */
[----:B--2---:R-:W-:-:S07]  /*7790*/  FADD.FTZ R3, R164, R3 ;  /* 0x00000003a4037221 */ /* 0x004fce0000010000 */
[----:B------:R-:W2:Y:S01]  /*77a0*/  MUFU.EX2 R186, R186 ;  /* 0x000000ba00ba7308 */ /* 0x000ea20000000800 */
[C---:B-1----:R-:W-:Y:S01]  /*77b0*/  FADD.FTZ R9, R185.reuse, R18 ;  /* 0x00000012b9097221 */ /* 0x042fe20000010000 */
[----:B------:R-:W-:Y:S02]  /*77c0*/  F2FP.F16.F32.PACK_AB R184, R185, R184 ;  /* 0x000000b8b9b8723e */ /* 0x000fe400000000ff */
[----:B------:R-:W-:-:S04]  /*77d0*/  F2FP.F16.F32.PACK_AB R185, R164, R172 ;  /* 0x000000aca4b9723e */ /* 0x000fc800000000ff */
[----:B------:R-:W1:Y:S01]  /*77e0*/  MUFU.EX2 R175, R175 ;  /* 0x000000af00af7308 */ /* 0x000e620000000800 */
[----:B---3--:R-:W-:-:S07]  /*77f0*/  FADD.FTZ R3, R166, R3 ;  /* 0x00000003a6037221 */ /* 0x008fce0000010000 */
[----:B------:R-:W3:Y:S01]  /*7800*/  MUFU.EX2 R171, R171 ;  /* 0x000000ab00ab7308 */ /* 0x000ee20000000800 */
[----:B--2---:R-:W-:Y:S01]  /*7810*/  FADD.FTZ R18, R186, R9 ;  /* 0x00000009ba127221 */ /* 0x004fe20000010000 */
[C---:B-1----:R-:W-:Y:S01]  /*7820*/  FADD.FTZ R9, R175.reuse, R3 ;  /* 0x00000003af097221 */ /* 0x042fe20000010000 */
[----:B------:R-:W-:Y:S01]  /*7830*/  F2FP.F16.F32.PACK_AB R187, R175, R166 ;  /* 0x000000a6afbb723e */ /* 0x000fe200000000ff */
[----:B------:R-:W-:Y:S02]  /*7840*/  IMAD.MOV.U32 R3, RZ, RZ, R165 ;  /* 0x000000ffff037224 */ /* 0x000fe400078e00a5 */
[C---:B---3--:R-:W-:Y:S01]  /*7850*/  FADD.FTZ R18, R171.reuse, R18 ;  /* 0x00000012ab127221 */ /* 0x048fe20000010000 */
[----:B------:R-:W-:Y:S01]  /*7860*/  F2FP.F16.F32.PACK_AB R186, R171, R186 ;  /* 0x000000baabba723e */ /* 0x000fe200000000ff */
[----:B0-----:R-:W-:Y:S06]  /*7870*/  @P0 BRA `(.L_x_1008) ;  /* 0xffffffd000d00947 */ /* 0x001fec000383ffff */
[----:B------:R-:W-:Y:S02]  /*7880*/  IMAD.MOV.U32 R3, RZ, RZ, R165 ;  /* 0x000000ffff037224 */ /* 0x000fe400078e00a5 */
[----:B------:R-:W-:-:S07]  /*7890*/  IMAD.MOV.U32 R4, RZ, RZ, R152 ;  /* 0x000000ffff047224 */ /* 0x000fce00078e0098 */
.L_x_991:
[----:B------:R-:W0:Y:S01]  /*78a0*/  S2UR UR7, SR_CTAID.X ;  /* 0x00000000000779c3 */ /* 0x000e220000002500 */
[----:B------:R-:W-:Y:S01]  /*78b0*/  ULDC UR14, c[0x0][0x448] ;  /* 0x00011200000e7ab9 */ /* 0x000fe20000000800 */
[----:B------:R-:W-:Y:S01]  /*78c0*/  R2UR UR19, R17 ;  /* 0x00000000111372ca */ /* 0x000fe200000e0000 */
[----:B------:R-:W-:Y:S02]  /*78d0*/  UISETP.NE.AND UP0, UPT, UR14, 0x1, UPT ;  /* 0x000000010e00788c */ /* 0x000fe4000bf05270 */
[----:B------:R-:W-:-:S09]  /*78e0*/  UIADD3 UR11, -UR11, 0x1, URZ ;  /* 0x000000010b0b7890 */ /* 0x000fd2000fffe13f */
[----:B------:R-:W-:Y:S01]  /*78f0*/  @UP0 ULDC UR14, c[0x0][0x44c] ;  /* 0x00011300000e0ab9 */ /* 0x000fe20000000800 */
[----:B------:R-:W-:Y:S02]  /*7900*/  UIMAD UR11, UR19, UR10, UR11 ;  /* 0x0000000a130b72a4 */ /* 0x000fe4000f8e020b */
[----:B0-----:R-:W-:-:S03]  /*7910*/  ULEA UR18, UR7, 0x7f, 0x7 ;  /* 0x0000007f07127891 */ /* 0x001fc6000f8e383f */
[----:B------:R-:W-:Y:S01]  /*7920*/  ULDC UR7, c[0x0][0x9e4] ;  /* 0x0002790000077ab9 */ /* 0x000fe20000000800 */
[----:B------:R-:W-:Y:S02]  /*7930*/  UIMAD.WIDE.U32 UR14, UR18, UR14, URZ ;  /* 0x0000000e120e72a5 */ /* 0x000fe4000f8e003f */
[----:B------:R-:W-:Y:S01]  /*7940*/  UISETP.GE.AND UP1, UPT, UR7, 0x1, UPT ;  /* 0x000000010700788c */ /* 0x000fe2000bf26270 */
[----:B------:R-:W-:Y:S01]  /*7950*/  UMOV UR10, UR18 ;  /* 0x00000012000a7c82 */ /* 0x000fe20008000000 */
[----:B------:R-:W-:Y:S02]  /*7960*/  @UP0 ULDC UR18, c[0x0][0x450] ;  /* 0x0001140000120ab9 */ /* 0x000fe40000000800 */
[----:B------:R-:W-:Y:S02]  /*7970*/  @UP0 USHF.R.U32.HI UR10, URZ, UR18, UR15 ;  /* 0x000000123f0a0299 */ /* 0x000fe4000801160f */
[----:B------:R-:W-:Y:S01]  /*7980*/  PLOP3.LUT P6, PT, PT, PT, UP1, 0x80, 0x0 ;  /* 0x000000000000781c */ /* 0x000fe20003fcf018 */
[----:B------:R-:W-:Y:S01]  /*7990*/  ULDC UR18, c[0x0][0x9dc] ;  /* 0x0002770000127ab9 */ /* 0x000fe20000000800 */
[----:B------:R-:W-:-:S04]  /*79a0*/  UIADD3 UR10, UR11, UR10, URZ ;  /* 0x0000000a0b0a7290 */ /* 0x000fc8000fffe03f */
[----:B------:R-:W-:-:S07]  /*79b0*/  UIADD3 UR18, UR10, -UR18, URZ ;  /* 0x800000120a127290 */ /* 0x000fce000fffe03f */
[----:B------:R-:W-:Y:S05]  /*79c0*/  @!P6 BRA `(.L_x_1009) ;  /* 0x000000000048e947 */ /* 0x000fea0003800000 */
[----:B------:R-:W-:Y:S02]  /*79d0*/  UMOV UR19, UR10 ;  /* 0x0000000a00137c82 */ /* 0x000fe40008000000 */
        /* <DEDUP_REMOVED lines=10> */
.L_x_1010:
[----:B------:R-:W-:-:S11]  /*7a80*/  UISETP.NE.AND UP1, UPT, UR7, 0x1, UPT ;  /* 0x000000010700788c */ /* 0x000fd6000bf25270 */
[----:B------:R-:W-:Y:S02]  /*7a90*/  @UP1 ULDC.64 UR10, c[0x0][0x9e8] ;  /* 0x00027a00000a1ab9 */ /* 0x000fe40000000a00 */
[----:B------:R-:W-:-:S04]  /*7aa0*/  UIMAD.WIDE.U32 UR14, UR19, UR10, URZ ;  /* 0x0000000a130e72a5 */ /* 0x000fc8000f8e003f */
[----:B------:R-:W-:-:S12]  /*7ab0*/  @UP1 USHF.R.U32.HI UR19, URZ, UR11, UR15 ;  /* 0x0000000b3f131299 */ /* 0x000fd8000801160f */
.L_x_1011:
[----:B------:R-:W-:-:S04]  /*7ac0*/  UIMAD UR7, UR19, UR7, URZ ;  /* 0x00000007130772a4 */ /* 0x000fc8000f8e023f */
[----:B------:R-:W-:-:S04]  /*7ad0*/  UISETP.LT.AND UP1, UPT, UR18, UR7, UPT ;  /* 0x000000071200728c */ /* 0x000fc8000bf21270 */
[----:B------:R-:W-:-:S12]  /*7ae0*/  USEL UR18, UR18, UR7, !UP1 ;  /* 0x0000000712127287 */ /* 0x000fd8000c800000 */
.L_x_1009:
[----:B------:R-:W-:Y:S01]  /*7af0*/  UIADD3 UR18, UR18, 0x3f, URZ ;  /* 0x0000003f12127890 */ /* 0x000fe2000fffe03f */
[----:B------:R-:W-:-:S03]  /*7b00*/  R2UR UR10, R22 ;  /* 0x00000000160a72ca */ /* 0x000fc600000e0000 */
[----:B------:R-:W-:-:S04]  /*7b10*/  USHF.R.S32.HI UR7, URZ, 0x1f, UR18 ;  /* 0x0000001f3f077899 */ /* 0x000fc80008011412 */
[----:B------:R-:W-:-:S04]  /*7b20*/  ULEA.HI UR7, UR7, UR18, URZ, 0x6 ;  /* 0x0000001207077291 */ /* 0x000fc8000f8f303f */
[----:B------:R-:W-:-:S04]  /*7b30*/  USHF.R.S32.HI UR7, URZ, 0x6, UR7 ;  /* 0x000000063f077899 */ /* 0x000fc80008011407 */
[----:B------:R-:W-:-:S04]  /*7b40*/  UISETP.LT.AND UP1, UPT, UR10, UR7, UPT ;  /* 0x000000070a00728c */ /* 0x000fc8000bf21270 */
[----:B------:R-:W-:-:S04]  /*7b50*/  USEL UR10, UR10, UR7, !UP1 ;  /* 0x000000070a0a7287 */ /* 0x000fc8000c800000 */
[----:B------:R-:W-:Y:S02]  /*7b60*/  UISETP.GE.AND UP1, UPT, UR6, UR10, UPT ;  /* 0x0000000a0600728c */ /* 0x000fe4000bf26270 */
[----:B------:R-:W-:-:S04]  /*7b70*/  IMAD.U32 R202, RZ, RZ, UR10 ;  /* 0x0000000affca7e24 */ /* 0x000fc8000f8e00ff */
[----:B------:R-:W-:-:S13]  /*7b80*/  PLOP3.LUT P0, PT, PT, PT, UP1, 0x80, 0x0 ;  /* 0x000000000000781c */ /* 0x000fda0003f0f018 */
[----:B------:R-:W-:Y:S05]  /*7b90*/  @!P0 BRA `(.L_x_1012) ;  /* 0x0000002000448947 */ /* 0x000fea0003800000 */
[----:B------:R-:W-:Y:S01]  /*7ba0*/  R2UR UR61, R8 ;  /* 0x00000000083d72ca */ /* 0x000fe200000e0000 */
[----:B------:R-:W-:Y:S01]  /*7bb0*/  IMAD.MOV.U32 R200, RZ, RZ, R3 ;  /* 0x000000ffffc87224 */ /* 0x000fe200078e0003 */
[----:B------:R-:W-:Y:S01]  /*7bc0*/  MOV R203, UR6 ;  /* 0x0000000600cb7c02 */ /* 0x000fe20008000f00 */
[----:B------:R-:W-:Y:S01]  /*7bd0*/  IMAD.MOV.U32 R201, RZ, RZ, R4 ;  /* 0x000000ffffc97224 */ /* 0x000fe200078e0004 */
[----:B------:R-:W-:Y:S01]  /*7be0*/  UMOV UR7, UR4 ;  /* 0x0000000400077c82 */ /* 0x000fe20008000000 */
[----:B------:R-:W-:-:S10]  /*7bf0*/  ULDC UR6, c[0x0][0x9d8] ;  /* 0x0002760000067ab9 */ /* 0x000fd40000000800 */
.L_x_1021:
        /* <DEDUP_REMOVED lines=8> */
.L_x_1013:
        /* <DEDUP_REMOVED lines=8> */
.L_x_1014:
[----:B-1----:R-:W-:Y:S05]  /*7d00*/  @P0 BRA `(.L_x_1015) ;  /* 0x0000000000080947 */ /* 0x002fea0003800000 */
[----:B------:R-:W1:Y:S02]  /*7d10*/  SYNCS.PHASECHK.TRANS64.TRYWAIT P0, [UR60+0x30830], R3 ;  /* 0x03083003ff0075a7 */ /* 0x000e64000800017c */
[----:B-1----:R-:W-:Y:S05]  /*7d20*/  @!P0 BRA `(.L_x_1016) ;  /* 0x000000d400448947 */ /* 0x002fea0003800000 */
.L_x_1015:
[----:B------:R-:W-:Y:S01]  /*7d30*/  R2UR UR5, R20 ;  /* 0x00000000140572ca */ /* 0x000fe200000e0000 */
[----:B------:R-:W-:Y:S01]  /*7d40*/  WARPGROUP.ARRIVE ;  /* 0x00000000000079c5 */ /* 0x000fe20000000000 */
[----:B------:R-:W-:Y:S01]  /*7d50*/  R2UR UR56, R6 ;  /* 0x00000000063872ca */ /* 0x000fe200000e0000 */
[----:B------:R-:W-:Y:S01]  /*7d60*/  UMOV UR59, 0x40000040 ;  /* 0x40000040003b7882 */ /* 0x000fe20000000000 */
[----:B------:R-:W-:Y:S01]  /*7d70*/  R2UR UR57, R7 ;  /* 0x00000000073972ca */ /* 0x000fe200000e0000 */
[----:B------:R-:W-:Y:S01]  /*7d80*/  UMOV UR11, 0x40000040 ;  /* 0x40000040000b7882 */ /* 0x000fe20000000000 */
[----:B------:R-:W-:Y:S01]  /*7d90*/  UMOV UR15, 0x40000040 ;  /* 0x40000040000f7882 */ /* 0x000fe20000000000 */
[----:B------:R-:W-:Y:S01]  /*7da0*/  UMOV UR19, 0x40000040 ;  /* 0x4000004000137882 */ /* 0x000fe20000000000 */
[----:B------:R-:W-:Y:S01]  /*7db0*/  UMOV UR23, 0x40000040 ;  /* 0x4000004000177882 */ /* 0x000fe20000000000 */
[----:B------:R-:W-:Y:S01]  /*7dc0*/  UMOV UR27, 0x40000040 ;  /* 0x40000040001b7882 */ /* 0x000fe20000000000 */
[----:B------:R-:W-:Y:S01]  /*7dd0*/  UMOV UR31, 0x40000040 ;  /* 0x40000040001f7882 */ /* 0x000fe20000000000 */
[----:B------:R-:W-:Y:S01]  /*7de0*/  UMOV UR35, 0x40000040 ;  /* 0x4000004000237882 */ /* 0x000fe20000000000 */
[----:B------:R-:W-:Y:S01]  /*7df0*/  UMOV UR39, 0x40000040 ;  /* 0x4000004000277882 */ /* 0x000fe20000000000 */
        /* <DEDUP_REMOVED lines=88> */
[----:B------:R-:W-:Y:S01]  /*8380*/  FMUL.FTZ R149, R149, R0 ;  /* 0x0000000095957220 */ /* 0x000fe20000410000 */
        /* <DEDUP_REMOVED lines=73> */
[----:B------:R-:W-:Y:S01]  /*8820*/  UIADD3 UR58, UR5, 0x606, URZ ;  /* 0x00000606053a7890 */ /* 0x000fe2000fffe03f */
        /* <DEDUP_REMOVED lines=44> */
.L_x_1017:
[----:B------:R-:W-:Y:S01]  /*8af0*/  R2UR UR5, R16 ;  /* 0x00000000100572ca */ /* 0x000fe200000e0000 */
[----:B------:R-:W-:-:S05]  /*8b00*/  IMAD.U32 R0, RZ, RZ, UR61 ;  /* 0x0000003dff007e24 */ /* 0x000fca000f8e00ff */
[----:B------:R-:W-:-:S07]  /*8b10*/  SHF.L.U32 R0, R0, 0x1f, RZ ;  /* 0x0000001f00007819 */ /* 0x000fce00000006ff */
[----:B------:R-:W-:-:S09]  /*8b20*/  ULEA UR14, UR7, UR5, 0x3 ;  /* 0x00000005070e7291 */ /* 0x000fd2000f8e183f */
[----:B------:R2:W3:Y:S01]  /*8b30*/  SYNCS.PHASECHK.TRANS64.TRYWAIT P0, [UR14+0x30850], R0 ;  /* 0x03085000ff0075a7 */ /* 0x0004e2000800014e */
[----:B------:R-:W-:Y:S05]  /*8b40*/  @!P4 BRA `(.L_x_1018) ;  /* 0x000000000004c947 */ /* 0x000fea0003800000 */
[----:B------:R-:W-:Y:S01]  /*8b50*/  BPT.TRAP 0x1 ;  /* 0x000000040000795c */ /* 0x000fe20000300000 */
.L_x_1018:
[----:B---3--:R-:W-:Y:S05]  /*8b60*/  @P0 BRA `(.L_x_1019) ;  /* 0x0000000000080947 */ /* 0x008fea0003800000 */
[----:B------:R-:W3:Y:S02]  /*8b70*/  SYNCS.PHASECHK.TRANS64.TRYWAIT P0, [UR14+0x30850], R0 ;  /* 0x03085000ff0075a7 */ /* 0x000ee4000800014e */
[----:B---3--:R-:W-:Y:S05]  /*8b80*/  @!P0 BRA `(.L_x_1020) ;  /* 0x000000c400c48947 */ /* 0x008fea0003800000 */
.L_x_1019:
[----:B------:R-:W-:Y:S01]  /*8b90*/  R2UR UR5, R16 ;  /* 0x00000000100572ca */ /* 0x000fe200000e0000 */
[----:B------:R-:W-:Y:S01]  /*8ba0*/  WARPGROUP.ARRIVE ;  /* 0x00000000000079c5 */ /* 0x000fe20000000000 */
[----:B------:R-:W-:Y:S01]  /*8bb0*/  UMOV UR11, 0x40000040 ;  /* 0x40000040000b7882 */ /* 0x000fe20000000000 */
[----:B------:R-:W-:Y:S01]  /*8bc0*/  FMUL.FTZ R2, R152, UR6 ;  /* 0x0000000698027c20 */ /* 0x000fe20008410000 */
[----:B01----:R-:W-:Y:S01]  /*8bd0*/  FMUL.FTZ R3, R153, UR6 ;  /* 0x0000000699037c20 */ /* 0x003fe20008410000 */
[----:B------:R-:W-:Y:S01]  /*8be0*/  FMUL.FTZ R152, R155, UR6 ;  /* 0x000000069b987c20 */ /* 0x000fe20008410000 */
[----:B------:R-:W-:Y:S01]  /*8bf0*/  FMUL.FTZ R155, R156, UR6 ;  /* 0x000000069c9b7c20 */ /* 0x000fe20008410000 */
[----:B------:R-:W-:Y:S01]  /*8c00*/  FMUL.FTZ R156, R157, UR6 ;  /* 0x000000069d9c7c20 */ /* 0x000fe20008410000 */
[----:B------:R-:W-:Y:S01]  /*8c10*/  FMUL.FTZ R157, R160, UR6 ;  /* 0x00000006a09d7c20 */ /* 0x000fe20008410000 */
[----:B------:R-:W2:Y:S01]  /*8c20*/  MUFU.TANH R2, R2 ;  /* 0x0000000200027308 */ /* 0x000ea20000002400 */
        /* <DEDUP_REMOVED lines=8> */
[----:B------:R-:W0:Y:S01]  /*8cb0*/  MUFU.TANH R3, R3 ;  /* 0x0000000300037308 */ /* 0x000e220000002400 */
[----:B------:R-:W-:Y:S01]  /*8cc0*/  FMUL.FTZ R161, R168, UR6 ;  /* 0x00000006a8a17c20 */ /* 0x000fe20008410000 */
[----:B------:R-:W-:Y:S01]  /*8cd0*/  FMUL.FTZ R168, R173, UR6 ;  /* 0x00000006ada87c20 */ /* 0x000fe20008410000 */
[----:B------:R-:W-:Y:S01]  /*8ce0*/  ULOP3.LUT UR5, UR5, 0x3fff, URZ, 0xc0, !UPT ;  /* 0x00003fff05057892 */ /* 0x000fe2000f8ec03f */
[----:B------:R-:W-:Y:S01]  /*8cf0*/  FMUL.FTZ R164, R169, UR6 ;  /* 0x00000006a9a47c20 */ /* 0x000fe20008410000 */
[----:B------:R-:W-:Y:S01]  /*8d00*/  FMUL.FTZ R165, R172, UR6 ;  /* 0x00000006aca57c20 */ /* 0x000fe20008410000 */
[----:B------:R-:W-:Y:S01]  /*8d10*/  FMUL.FTZ R172, R177, UR6 ;  /* 0x00000006b1ac7c20 */ /* 0x000fe20008410000 */
[----:B------:R-:W-:Y:S01]  /*8d20*/  ULOP3.LUT UR5, UR5, 0x2000000, URZ, 0xfc, !UPT ;  /* 0x0200000005057892 */ /* 0x000fe2000f8efc3f */
[----:B------:R-:W1:Y:S01]  /*8d30*/  MUFU.TANH R155, R155 ;  /* 0x0000009b009b7308 */ /* 0x000e620000002400 */
[----:B--2---:R-:W-:Y:S01]  /*8d40*/  FMNMX.FTZ R0, R2, R201, !PT ;  /* 0x000000c902007209 */ /* 0x004fe20007810000 */
[----:B------:R-:W-:Y:S01]  /*8d50*/  FMUL.FTZ R169, R176, UR6 ;  /* 0x00000006b0a97c20 */ /* 0x000fe20008410000 */
[----:B------:R-:W-:Y:S01]  /*8d60*/  ULEA UR7, UR7, UR5, 0xb ;  /* 0x0000000507077291 */ /* 0x000fe2000f8e583f */
[----:B------:R-:W-:Y:S01]  /*8d70*/  FMUL.FTZ R176, R181, UR6 ;  /* 0x00000006b5b07c20 */ /* 0x000fe20008410000 */
[----:B------:R-:W-:Y:S01]  /*8d80*/  FMUL.FTZ R162, R162, UR6 ;  /* 0x00000006a2a27c20 */ /* 0x000fe20008410000 */
[----:B------:R-:W-:Y:S01]  /*8d90*/  FMUL.FTZ R163, R163, UR6 ;  /* 0x00000006a3a37c20 */ /* 0x000fe20008410000 */
[----:B------:R-:W-:Y:S01]  /*8da0*/  FMUL.FTZ R166, R166, UR6 ;  /* 0x00000006a6a67c20 */ /* 0x000fe20008410000 */
[----:B------:R-:W2:Y:S01]  /*8db0*/  MUFU.TANH R156, R156 ;  /* 0x0000009c009c7308 */ /* 0x000ea20000002400 */
[----:B0-----:R-:W-:Y:S01]  /*8dc0*/  FMNMX.FTZ R0, R3, R0, !PT ;  /* 0x0000000003007209 */ /* 0x001fe20007810000 */
[----:B------:R-:W-:Y:S01]  /*8dd0*/  UMOV UR10, UR7 ;  /* 0x00000007000a7c82 */ /* 0x000fe20008000000 */
[----:B------:R-:W-:Y:S01]  /*8de0*/  FMUL.FTZ R167, R167, UR6 ;  /* 0x00000006a7a77c20 */ /* 0x000fe20008410000 */
[----:B------:R-:W-:Y:S01]  /*8df0*/  HGMMA.64x256x16.F32 R24, R196, gdesc[UR8].tnspB, R24, gsb0 ;  /* 0x43e00008c4187df0 */ /* 0x000fe20008000818 */
[----:B------:R-:W-:Y:S01]  /*8e00*/  UIADD3 UR10, UR7, 0x80, URZ ;  /* 0x00000080070a7890 */ /* 0x000fe2000fffe03f */
[----:B------:R-:W-:Y:S01]  /*8e10*/  FMUL.FTZ R170, R170, UR6 ;  /* 0x00000006aaaa7c20 */ /* 0x000fe20008410000 */
[----:B------:R-:W-:Y:S01]  /*8e20*/  UMOV UR11, 0x40000040 ;  /* 0x40000040000b7882 */ /* 0x000fe20000000000 */
[----:B------:R-:W0:Y:S01]  /*8e30*/  MUFU.TANH R157, R157 ;  /* 0x0000009d009d7308 */ /* 0x000e220000002400 */
[----:B-1----:R-:W-:Y:S01]  /*8e40*/  FMNMX.FTZ R173, R155, R0, !PT ;  /* 0x000000009bad7209 */ /* 0x002fe20007810000 */
[----:B------:R-:W-:Y:S01]  /*8e50*/  FMUL.FTZ R171, R171, UR6 ;  /* 0x00000006abab7c20 */ /* 0x000fe20008410000 */
[----:B------:R-:W-:Y:S01]  /*8e60*/  FMUL.FTZ R174, R174, UR6 ;  /* 0x00000006aeae7c20 */ /* 0x000fe20008410000 */
[----:B------:R-:W-:Y:S01]  /*8e70*/  FMUL.FTZ R175, R175, UR6 ;  /* 0x00000006afaf7c20 */ /* 0x000fe20008410000 */
[----:B------:R-:W-:Y:S01]  /*8e80*/  ULDC UR15, c[0x0][0x988] ;  /* 0x00026200000f7ab9 */ /* 0x000fe20000000800 */
[----:B------:R-:W-:Y:S01]  /*8e90*/  R2UR UR18, R202 ;  /* 0x00000000ca1272ca */ /* 0x000fe200000e0000 */
[----:B------:R-:W-:Y:S01]  /*8ea0*/  UMOV UR5, UR15 ;  /* 0x0000000f00057c82 */ /* 0x000fe20008000000 */
[----:B------:R-:W1:Y:S01]  /*8eb0*/  MUFU.TANH R158, R158 ;  /* 0x0000009e009e7308 */ /* 0x000e620000002400 */
[----:B--2---:R-:W-:-:S02]  /*8ec0*/  FMNMX.FTZ R0, R156, R173, !PT ;  /* 0x000000ad9c007209 */ /* 0x004fc40007810000 */
[----:B------:R-:W-:Y:S02]  /*8ed0*/  R2UR UR15, R203 ;  /* 0x00000000cb0f72ca */ /* 0x000fe400000e0000 */
[----:B------:R-:W-:-:S03]  /*8ee0*/  R2UR UR61, R8 ;  /* 0x00000000083d72ca */ /* 0x000fc600000e0000 */
[----:B------:R-:W2:Y:S01]  /*8ef0*/  MUFU.TANH R159, R159 ;  /* 0x0000009f009f7308 */ /* 0x000ea20000002400 */
[----:B0-----:R-:W-:-:S07]  /*8f00*/  FMNMX.FTZ R173, R157, R0, !PT ;  /* 0x000000009dad7209 */ /* 0x001fce0007810000 */
[----:B------:R-:W0:Y:S01]  /*8f10*/  MUFU.TANH R160, R160 ;  /* 0x000000a000a07308 */ /* 0x000e220000002400 */
[----:B-1----:R-:W-:Y:S01]  /*8f20*/  FMNMX.FTZ R0, R158, R173, !PT ;  /* 0x000000ad9e007209 */ /* 0x002fe20007810000 */
[----:B------:R-:W-:Y:S01]  /*8f30*/  FMUL.FTZ R173, R180, UR6 ;  /* 0x00000006b4ad7c20 */ /* 0x000fe20008410000 */
[----:B------:R-:W-:Y:S01]  /*8f40*/  FMUL.FTZ R180, R183, UR6 ;  /* 0x00000006b7b47c20 */ /* 0x000fe20008410000 */
[----:B------:R-:W-:-:S04]  /*8f50*/  UISETP.GT.AND UP1, UPT, UR15, UR18, UPT ;  /* 0x000000120f00728c */ /* 0x000fc8000bf24270 */
[----:B------:R-:W1:Y:S01]  /*8f60*/  MUFU.TANH R161, R161 ;  /* 0x000000a100a17308 */ /* 0x000e620000002400 */
[----:B--2---:R-:W-:Y:S02]  /*8f70*/  FMNMX.FTZ R177, R159, R0, !PT ;  /* 0x000000009fb17209 */ /* 0x004fe40007810000 */
[----:B------:R-:W-:-:S05]  /*8f80*/  PLOP3.LUT P0, PT, PT, PT, UP1, 0x80, 0x0 ;  /* 0x000000000000781c */ /* 0x000fca0003f0f018 */
        /* <DEDUP_REMOVED lines=17> */
[----:B--2---:R-:W-:-:S05]  /*90a0*/  FMNMX.FTZ R177, R176, R177, !PT ;  /* 0x000000b1b0b17209 */ /* 0x004fca0007810000 */
[----:B------:R-:W2:Y:S02]  /*90b0*/  SHFL.BFLY PT, R0, R177, 0x2, 0x1f ;  /* 0x0c401f00b1007f89 */ /* 0x000ea400000e0000 */
[----:B------:R-:W3:Y:S01]  /*90c0*/  MUFU.TANH R153, R153 ;  /* 0x0000009900997308 */ /* 0x000ee20000002400 */
[----:B0-----:R-:W-:-:S07]  /*90d0*/  FMNMX.FTZ R181, R23, R200, !PT ;  /* 0x000000c817b57209 */ /* 0x001fce0007810000 */
[----:B------:R-:W0:Y:S08]  /*90e0*/  MUFU.TANH R154, R154 ;  /* 0x0000009a009a7308 */ /* 0x000e300000002400 */
[----:B------:R-:W4:Y:S01]  /*90f0*/  MUFU.TANH R162, R162 ;  /* 0x000000a200a27308 */ /* 0x000f220000002400 */
[----:B--2---:R-:W-:Y:S01]  /*9100*/  FMNMX.FTZ R4, R177, R0, !PT ;  /* 0x00000000b1047209 */ /* 0x004fe20007810000 */
[----:B------:R-:W-:-:S06]  /*9110*/  FMUL.FTZ R177, R178, UR6 ;  /* 0x00000006b2b17c20 */ /* 0x000fcc0008410000 */
[----:B------:R-:W2:Y:S01]  /*9120*/  MUFU.TANH R163, R163 ;  /* 0x000000a300a37308 */ /* 0x000ea20000002400 */
[----:B-1----:R-:W-:Y:S01]  /*9130*/  FMNMX.FTZ R0, R152, R181, !PT ;  /* 0x000000b598007209 */ /* 0x002fe20007810000 */
[----:B------:R-:W-:Y:S01]  /*9140*/  FMUL.FTZ R178, R179, UR6 ;  /* 0x00000006b3b27c20 */ /* 0x000fe20008410000 */
[----:B------:R-:W-:Y:S02]  /*9150*/  FMUL.FTZ R179, R182, UR6 ;  /* 0x00000006b6b37c20 */ /* 0x000fe40008410000 */
[----:B---3--:R-:W-:-:S03]  /*9160*/  FMNMX.FTZ R181, R153, R0, !PT ;  /* 0x0000000099b57209 */ /* 0x008fc60007810000 */
[----:B------:R-:W1:Y:S01]  /*9170*/  MUFU.TANH R166, R166 ;  /* 0x000000a600a67308 */ /* 0x000e620000002400 */
[----:B0-----:R-:W-:-:S04]  /*9180*/  FMNMX.FTZ R181, R154, R181, !PT ;  /* 0x000000b59ab57209 */ /* 0x001fc80007810000 */
[----:B----4-:R-:W-:-:S03]  /*9190*/  FMNMX.FTZ R0, R162, R181, !PT ;  /* 0x000000b5a2007209 */ /* 0x010fc60007810000 */
[----:B------:R-:W0:Y:S01]  /*91a0*/  MUFU.TANH R167, R167 ;  /* 0x000000a700a77308 */ /* 0x000e220000002400 */
[----:B--2---:R-:W-:-:S07]  /*91b0*/  FMNMX.FTZ R181, R163, R0, !PT ;  /* 0x00000000a3b57209 */ /* 0x004fce0007810000 */
[----:B------:R-:W2:Y:S01]  /*91c0*/  MUFU.TANH R170, R170 ;  /* 0x000000aa00aa7308 */ /* 0x000ea20000002400 */
[----:B-1----:R-:W-:-:S07]  /*91d0*/  FMNMX.FTZ R0, R166, R181, !PT ;  /* 0x000000b5a6007209 */ /* 0x002fce0007810000 */
[----:B------:R-:W1:Y:S01]  /*91e0*/  MUFU.TANH R171, R171 ;  /* 0x000000ab00ab7308 */ /* 0x000e620000002400 */
[----:B0-----:R-:W-:-:S07]  /*91f0*/  FMNMX.FTZ R181, R167, R0, !PT ;  /* 0x00000000a7b57209 */ /* 0x001fce0007810000 */
[----:B------:R-:W0:Y:S08]  /*9200*/  MUFU.TANH R174, R174 ;  /* 0x000000ae00ae7308 */ /* 0x000e300000002400 */
[----:B------:R-:W3:Y:S08]  /*9210*/  MUFU.TANH R175, R175 ;  /* 0x000000af00af7308 */ /* 0x000ef00000002400 */
[----:B------:R-:W4:Y:S08]  /*9220*/  MUFU.TANH R177, R177 ;  /* 0x000000b100b17308 */ /* 0x000f300000002400 */
[----:B------:R-:W5:Y:S08]  /*9230*/  MUFU.TANH R178, R178 ;  /* 0x000000b200b27308 */ /* 0x000f700000002400 */
[----:B------:R-:W5:Y:S08]  /*9240*/  MUFU.TANH R179, R179 ;  /* 0x000000b300b37308 */ /* 0x000f700000002400 */
[----:B------:R-:W5:Y:S01]  /*9250*/  MUFU.TANH R180, R180 ;  /* 0x000000b400b47308 */ /* 0x000f620000002400 */
        /* <DEDUP_REMOVED lines=11> */
[----:B------:R-:W-:Y:S01]  /*9310*/  UMOV UR7, UR4 ;  /* 0x0000000400077c82 */ /* 0x000fe20008000000 */
[----:B------:R-:W-:Y:S02]  /*9320*/  WARPGROUP.DEPBAR.LE gsb0, 0x0 ;  /* 0x00008000000079c5 */ /* 0x000fe40000010000 */
[----:B------:R-:W-:Y:S01]  /*9330*/  WARPGROUP.ARRIVE ;  /* 0x00000000000079c5 */ /* 0x000fe20000000000 */
[----:B------:R-:W2:-:S15]  /*9340*/  SHFL.BFLY PT, R189, R4, 0x1, 0x1f ;  /* 0x0c201f0004bd7f89 */ /* 0x000e9e00000e0000 */
[----:B------:R-:W-:-:S05]  /*9350*/  NOP ;  /* 0x0000000000007918 */ /* 0x000fca0000000000 */
[----:B------:R-:W-:Y:S01]  /*9360*/  HGMMA.64x256x16.F32 R24, R184, gdesc[UR8].tnspB, R24, gsb0 ;  /* 0x43e00008b8187df0 */ /* 0x000fe20008000818 */
[----:B------:R-:W-:-:S06]  /*9370*/  UIADD3 UR10, UR15, -0x1, URZ ;  /* 0xffffffff0f0a7890 */ /* 0x000fcc000fffe03f */
[----:B------:R-:W-:Y:S01]  /*9380*/  IMAD.U32 R203, RZ, RZ, UR10 ;  /* 0x0000000affcb7e24 */ /* 0x000fe2000f8e00ff */
[----:B--2---:R-:W-:-:S05]  /*9390*/  FMNMX.FTZ R4, R4, R189, !PT ;  /* 0x000000bd04047209 */ /* 0x004fca0007810000 */
[C---:B------:R-:W-:Y:S01]  /*93a0*/  FADD.FTZ R182, -R4.reuse, R201 ;  /* 0x000000c904b67221 */ /* 0x040fe20000010100 */
[----:B------:R-:W-:Y:S01]  /*93b0*/  FMUL.FTZ R189, R4, UR5 ;  /* 0x0000000504bd7c20 */ /* 0x000fe20008410000 */
[----:B------:R-:W-:Y:S02]  /*93c0*/  IMAD.MOV.U32 R201, RZ, RZ, R4 ;  /* 0x000000ffffc97224 */ /* 0x000fe400078e0004 */
[----:B------:R-:W-:Y:S01]  /*93d0*/  FMUL.FTZ R188, R182, UR5 ;  /* 0x00000005b6bc7c20 */ /* 0x000fe20008410000 */
[----:B------:R-:W-:Y:S01]  /*93e0*/  FMNMX.FTZ R182, R170, R181, !PT ;  /* 0x000000b5aab67209 */ /* 0x000fe20007810000 */
[--C-:B------:R-:W-:Y:S01]  /*93f0*/  FFMA.FTZ R181, R2, UR5, -R189.reuse ;  /* 0x0000000502b57c23 */ /* 0x100fe200080108bd */
[--C-:B------:R-:W-:Y:S01]  /*9400*/  FFMA.FTZ R196, R3, UR5, -R189.reuse ;  /* 0x0000000503c47c23 */ /* 0x100fe200080108bd */
[--C-:B------:R-:W-:Y:S01]  /*9410*/  FFMA.FTZ R198, R155, UR5, -R189.reuse ;  /* 0x000000059bc67c23 */ /* 0x100fe200080108bd */
[----:B-1----:R-:W-:Y:S01]  /*9420*/  FMNMX.FTZ R183, R171, R182, !PT ;  /* 0x000000b6abb77209 */ /* 0x002fe20007810000 */
[--C-:B------:R-:W-:Y:S01]  /*9430*/  FFMA.FTZ R155, R156, UR5, -R189.reuse ;  /* 0x000000059c9b7c23 */ /* 0x100fe200080108bd */
[----:B------:R1:W-:Y:S01]  /*9440*/  MUFU.EX2 R0, R188 ;  /* 0x000000bc00007308 */ /* 0x0003e20000000800 */
[--C-:B------:R-:W-:Y:S01]  /*9450*/  FFMA.FTZ R192, R157, UR5, -R189.reuse ;  /* 0x000000059dc07c23 */ /* 0x100fe200080108bd */
[----:B0-----:R-:W-:Y:S01]  /*9460*/  FMNMX.FTZ R2, R174, R183, !PT ;  /* 0x000000b7ae027209 */ /* 0x001fe20007810000 */
[--C-:B------:R-:W-:Y:S01]  /*9470*/  FFMA.FTZ R157, R158, UR5, -R189.reuse ;  /* 0x000000059e9d7c23 */ /* 0x100fe200080108bd */
[--C-:B------:R-:W-:Y:S01]  /*9480*/  FFMA.FTZ R194, R159, UR5, -R189.reuse ;  /* 0x000000059fc27c23 */ /* 0x100fe200080108bd */
[--C-:B------:R-:W-:Y:S01]  /*9490*/  FFMA.FTZ R159, R160, UR5, -R189.reuse ;  /* 0x00000005a09f7c23 */ /* 0x100fe200080108bd */
[----:B---3--:R-:W-:Y:S01]  /*94a0*/  FMNMX.FTZ R2, R175, R2, !PT ;  /* 0x00000002af027209 */ /* 0x008fe20007810000 */
[--C-:B------:R-:W-:Y:S01]  /*94b0*/  FFMA.FTZ R190, R165, UR5, -R189.reuse ;  /* 0x00000005a5be7c23 */ /* 0x100fe200080108bd */
[----:B------:R-:W-:Y:S01]  /*94c0*/  MUFU.EX2 R181, R181 ;  /* 0x000000b500b57308 */ /* 0x000fe20000000800 */
[--C-:B-1----:R-:W-:Y:S01]  /*94d0*/  FFMA.FTZ R188, R161, UR5, -R189.reuse ;  /* 0x00000005a1bc7c23 */ /* 0x102fe200080108bd */
[----:B----4-:R-:W-:Y:S01]  /*94e0*/  FMNMX.FTZ R3, R177, R2, !PT ;  /* 0x00000002b1037209 */ /* 0x010fe20007810000 */
[--C-:B------:R-:W-:Y:S01]  /*94f0*/  FFMA.FTZ R161, R164, UR5, -R189.reuse ;  /* 0x00000005a4a17c23 */ /* 0x100fe200080108bd */
[----:B------:R-:W-:-:S02]  /*9500*/  FFMA.FTZ R165, R168, UR5, -R189 ;  /* 0x00000005a8a57c23 */ /* 0x000fc400080108bd */
[----:B-----5:R-:W-:Y:S02]  /*9510*/  FMNMX.FTZ R2, R178, R3, !PT ;  /* 0x00000003b2027209 */ /* 0x020fe40007810000 */
[----:B------:R-:W-:Y:S02]  /*9520*/  MUFU.EX2 R196, R196 ;  /* 0x000000c400c47308 */ /* 0x000fe40000000800 */
[----:B------:R-:W-:-:S04]  /*9530*/  FMNMX.FTZ R3, R179, R2, !PT ;  /* 0x00000002b3037209 */ /* 0x000fc80007810000 */
[----:B------:R-:W-:Y:S02]  /*9540*/  FMNMX.FTZ R3, R180, R3, !PT ;  /* 0x00000003b4037209 */ /* 0x000fe40007810000 */
[----:B------:R-:W-:Y:S03]  /*9550*/  MUFU.EX2 R198, R198 ;  /* 0x000000c600c67308 */ /* 0x000fe60000000800 */
[----:B------:R-:W0:Y:S05]  /*9560*/  SHFL.BFLY PT, R2, R3, 0x2, 0x1f ;  /* 0x0c401f0003027f89 */ /* 0x000e2a00000e0000 */
[----:B------:R-:W-:Y:S08]  /*9570*/  MUFU.EX2 R155, R155 ;  /* 0x0000009b009b7308 */ /* 0x000ff00000000800 */
[----:B------:R-:W-:Y:S08]  /*9580*/  MUFU.EX2 R192, R192 ;  /* 0x000000c000c07308 */ /* 0x000ff00000000800 */
[----:B------:R-:W-:Y:S01]  /*9590*/  MUFU.EX2 R157, R157 ;  /* 0x0000009d009d7308 */ /* 0x000fe20000000800 */
[----:B0-----:R-:W-:-:S05]  /*95a0*/  FMNMX.FTZ R2, R3, R2, !PT ;  /* 0x0000000203027209 */ /* 0x001fca0007810000 */
[----:B------:R-:W0:Y:S02]  /*95b0*/  SHFL.BFLY PT, R3, R2, 0x1, 0x1f ;  /* 0x0c201f0002037f89 */ /* 0x000e2400000e0000 */
[----:B------:R-:W-:Y:S08]  /*95c0*/  MUFU.EX2 R194, R194 ;  /* 0x000000c200c27308 */ /* 0x000ff00000000800 */
[----:B------:R-:W-:Y:S08]  /*95d0*/  MUFU.EX2 R159, R159 ;  /* 0x0000009f009f7308 */ /* 0x000ff00000000800 */
[----:B------:R-:W-:Y:S01]  /*95e0*/  MUFU.EX2 R188, R188 ;  /* 0x000000bc00bc7308 */ /* 0x000fe20000000800 */
[----:B0-----:R-:W-:-:S07]  /*95f0*/  FMNMX.FTZ R3, R2, R3, !PT ;  /* 0x0000000302037209 */ /* 0x001fce0007810000 */
[----:B------:R-:W-:Y:S01]  /*9600*/  MUFU.EX2 R161, R161 ;  /* 0x000000a100a17308 */ /* 0x000fe20000000800 */
[C---:B------:R-:W-:Y:S01]  /*9610*/  FADD.FTZ R2, -R3.reuse, R200 ;  /* 0x000000c803027221 */ /* 0x040fe20000010100 */
[----:B------:R-:W-:Y:S01]  /*9620*/  FMUL.FTZ R156, R3, UR5 ;  /* 0x00000005039c7c20 */ /* 0x000fe20008410000 */
[----:B------:R-:W-:Y:S02]  /*9630*/  IMAD.MOV.U32 R200, RZ, RZ, R3 ;  /* 0x000000ffffc87224 */ /* 0x000fe400078e0003 */
[----:B------:R-:W-:Y:S01]  /*9640*/  FMUL.FTZ R2, R2, UR5 ;  /* 0x0000000502027c20 */ /* 0x000fe20008410000 */
        /* <DEDUP_REMOVED lines=12> */
[----:B------:R-:W1:Y:S01]  /*9710*/  MUFU.EX2 R2, R2 ;  /* 0x0000000200027308 */ /* 0x000e620000000800 */
[----:B0-----:R-:W-:-:S02]  /*9720*/  IMAD.U32 R23, RZ, RZ, UR60 ;  /* 0x0000003cff177e24 */ /* 0x001fc4000f8e00ff */
[--C-:B------:R-:W-:Y:S01]  /*9730*/  FFMA.FTZ R175, R175, UR5, -R156.reuse ;  /* 0x00000005afaf7c23 */ /* 0x100fe2000801089c */
[--C-:B------:R-:W-:Y:S01]  /*9740*/  FFMA.FTZ R177, R177, UR5, -R156.reuse ;  /* 0x00000005b1b17c23 */ /* 0x100fe2000801089c */
[--C-:B------:R-:W-:Y:S01]  /*9750*/  FFMA.FTZ R178, R178, UR5, -R156.reuse ;  /* 0x00000005b2b27c23 */ /* 0x100fe2000801089c */
[----:B------:R-:W-:Y:S02]  /*9760*/  @!P5 VIADD R23, R23, 0x30840 ;  /* 0x000308401717d836 */ /* 0x000fe40000000000 */
[--C-:B------:R-:W-:Y:S01]  /*9770*/  FFMA.FTZ R179, R179, UR5, -R156.reuse ;  /* 0x00000005b3b37c23 */ /* 0x100fe2000801089c */
[----:B------:R-:W-:Y:S01]  /*9780*/  FFMA.FTZ R156, R180, UR5, -R156 ;  /* 0x00000005b49c7c23 */ /* 0x000fe2000801089c */
[----:B------:R0:W2:Y:S01]  /*9790*/  MUFU.EX2 R158, R152 ;  /* 0x00000098009e7308 */ /* 0x0000a20000000800 */
[----:B------:R-:W-:-:S07]  /*97a0*/  @!P5 PRMT R23, RZ, 0x654, R23 ;  /* 0x00000654ff17d816 */ /* 0x000fce0000000017 */
[----:B------:R-:W3:Y:S01]  /*97b0*/  MUFU.EX2 R160, R153 ;  /* 0x0000009900a07308 */ /* 0x000ee20000000800 */
[----:B-1----:R-:W-:Y:S01]  /*97c0*/  FFMA.FTZ R9, R2, R9, R197 ;  /* 0x0000000902097223 */ /* 0x002fe200000100c5 */
[----:B0-----:R-:W-:-:S05]  /*97d0*/  MOV R152, UR14 ;  /* 0x0000000e00987c02 */ /* 0x001fca0008000f00 */
[----:B------:R-:W-:Y:S01]  /*97e0*/  @!P5 VIADD R152, R152, 0x30860 ;  /* 0x000308609898d836 */ /* 0x000fe20000000000 */
[----:B------:R-:W0:Y:S01]  /*97f0*/  MUFU.EX2 R154, R154 ;  /* 0x0000009a009a7308 */ /* 0x000e220000000800 */
[C---:B--2---:R-:W-:Y:S01]  /*9800*/  FADD.FTZ R9, R158.reuse, R9 ;  /* 0x000000099e097221 */ /* 0x044fe20000010000 */
[----:B------:R-:W-:Y:S02]  /*9810*/  F2FP.F16.F32.PACK_AB R197, R158, R197 ;  /* 0x000000c59ec5723e */ /* 0x000fe400000000ff */
[----:B------:R-:W-:-:S04]  /*9820*/  @!P5 PRMT R152, RZ, 0x654, R152 ;  /* 0x00000654ff98d816 */ /* 0x000fc80000000098 */
[----:B------:R-:W1:Y:S01]  /*9830*/  MUFU.EX2 R162, R162 ;  /* 0x000000a200a27308 */ /* 0x000e620000000800 */
[----:B---3--:R-:W-:-:S07]  /*9840*/  FADD.FTZ R9, R160, R9 ;  /* 0x00000009a0097221 */ /* 0x008fce0000010000 */
        /* <DEDUP_REMOVED lines=13> */
[----:B------:R-:W-:Y:S01]  /*9920*/  MUFU.EX2 R190, R190 ;  /* 0x000000be00be7308 */ /* 0x000fe20000000800 */
[----:B--2---:R-:W-:-:S07]  /*9930*/  FADD.FTZ R9, R170, R9 ;  /* 0x00000009aa097221 */ /* 0x004fce0000010000 */
[----:B------:R-:W1:Y:S01]  /*9940*/  MUFU.EX2 R174, R174 ;  /* 0x000000ae00ae7308 */ /* 0x000e620000000800 */
[----:B0-----:R-:W-:-:S07]  /*9950*/  FADD.FTZ R9, R171, R9 ;  /* 0x00000009ab097221 */ /* 0x001fce0000010000 */
[----:B------:R-:W-:Y:S08]  /*9960*/  MUFU.EX2 R165, R165 ;  /* 0x000000a500a57308 */ /* 0x000ff00000000800 */
[----:B------:R-:W0:Y:S01]  /*9970*/  MUFU.EX2 R175, R175 ;  /* 0x000000af00af7308 */ /* 0x000e220000000800 */
[----:B-1----:R-:W-:-:S07]  /*9980*/  FADD.FTZ R9, R174, R9 ;  /* 0x00000009ae097221 */ /* 0x002fce0000010000 */
[----:B------:R-:W-:Y:S08]  /*9990*/  MUFU.EX2 R178, R178 ;  /* 0x000000b200b27308 */ /* 0x000ff00000000800 */
[----:B------:R-:W-:Y:S01]  /*99a0*/  MUFU.EX2 R154, R179 ;  /* 0x000000b3009a7308 */ /* 0x000fe20000000800 */
[C---:B0-----:R-:W-:Y:S01]  /*99b0*/  FADD.FTZ R9, R175.reuse, R9 ;  /* 0x00000009af097221 */ /* 0x041fe20000010000 */
[----:B------:R-:W-:-:S06]  /*99c0*/  F2FP.F16.F32.PACK_AB R191, R175, R174 ;  /* 0x000000aeafbf723e */ /* 0x000fcc00000000ff */
[----:B------:R-:W0:Y:S01]  /*99d0*/  MUFU.EX2 R156, R156 ;  /* 0x0000009c009c7308 */ /* 0x000e220000000800 */
[----:B------:R-:W-:Y:S02]  /*99e0*/  WARPGROUP.DEPBAR.LE gsb0, 0x0 ;  /* 0x00008000000079c5 */ /* 0x000fe40000010000 */
[----:B------:R1:W-:Y:S01]  /*99f0*/  @!P5 SYNCS.ARRIVE.TRANS64.RED.A1T0 RZ, [R23+URZ], RZ ;  /* 0x000000ff17ffd9a7 */ /* 0x0003e2000810043f */
[--C-:B------:R-:W-:Y:S01]  /*9a00*/  FFMA.FTZ R184, R169, UR5, -R189.reuse ;  /* 0x00000005a9b87c23 */ /* 0x100fe200080108bd */
[--C-:B------:R-:W-:Y:S01]  /*9a10*/  FFMA.FTZ R169, R172, UR5, -R189.reuse ;  /* 0x00000005aca97c23 */ /* 0x100fe200080108bd */
[--C-:B------:R-:W-:Y:S01]  /*9a20*/  FFMA.FTZ R186, R173, UR5, -R189.reuse ;  /* 0x00000005adba7c23 */ /* 0x100fe200080108bd */
[----:B------:R-:W-:Y:S01]  /*9a30*/  FFMA.FTZ R173, R176, UR5, -R189 ;  /* 0x00000005b0ad7c23 */ /* 0x000fe200080108bd */
[----:B------:R-:W-:Y:S02]  /*9a40*/  F2FP.F16.F32.PACK_AB R189, R171, R170 ;  /* 0x000000aaabbd723e */ /* 0x000fe400000000ff */
[----:B------:R-:W-:Y:S01]  /*9a50*/  MUFU.EX2 R184, R184 ;  /* 0x000000b800b87308 */ /* 0x000fe20000000800 */
[----:B-1----:R-:W-:Y:S01]  /*9a60*/  FFMA.FTZ R23, R0, R18, R181 ;  /* 0x0000001200177223 */ /* 0x002fe200000100b5 */
[----:B------:R1:W-:Y:S01]  /*9a70*/  @!P5 SYNCS.ARRIVE.TRANS64.RED.A1T0 RZ, [R152+URZ], RZ ;  /* 0x000000ff98ffd9a7 */ /* 0x0003e2000810043f */
[----:B0-----:R-:W-:-:S02]  /*9a80*/  F2FP.F16.F32.PACK_AB R187, R156, R154 ;  /* 0x0000009a9cbb723e */ /* 0x001fc400000000ff */
[C---:B------:R-:W-:Y:S01]  /*9a90*/  FADD.FTZ R23, R196.reuse, R23 ;  /* 0x00000017c4177221 */ /* 0x040fe20000010000 */
[----:B------:R-:W-:Y:S02]  /*9aa0*/  F2FP.F16.F32.PACK_AB R196, R196, R181 ;  /* 0x000000b5c4c4723e */ /* 0x000fe400000000ff */
[----:B------:R-:W-:Y:S01]  /*9ab0*/  MUFU.EX2 R169, R169 ;  /* 0x000000a900a97308 */ /* 0x000fe20000000800 */
[----:B------:R-:W-:Y:S01]  /*9ac0*/  FADD.FTZ R18, R198, R23 ;  /* 0x00000017c6127221 */ /* 0x000fe20000010000 */
[----:B------:R-:W-:-:S03]  /*9ad0*/  F2FP.F16.F32.PACK_AB R198, R155, R198 ;  /* 0x000000c69bc6723e */ /* 0x000fc600000000ff */
[----:B------:R-:W-:-:S03]  /*9ae0*/  FADD.FTZ R23, R155, R18 ;  /* 0x000000129b177221 */ /* 0x000fc60000010000 */
[----:B-1----:R-:W0:Y:S01]  /*9af0*/  MUFU.EX2 R152, R177 ;  /* 0x000000b100987308 */ /* 0x002e220000000800 */
[----:B------:R-:W-:Y:S01]  /*9b00*/  FADD.FTZ R18, R192, R23 ;  /* 0x00000017c0127221 */ /* 0x000fe20000010000 */
[----:B------:R-:W-:-:S03]  /*9b10*/  F2FP.F16.F32.PACK_AB R192, R157, R192 ;  /* 0x000000c09dc0723e */ /* 0x000fc600000000ff */
[----:B------:R-:W-:-:S03]  /*9b20*/  FADD.FTZ R23, R157, R18 ;  /* 0x000000129d177221 */ /* 0x000fc60000010000 */
[----:B------:R-:W1:Y:S01]  /*9b30*/  MUFU.EX2 R186, R186 ;  /* 0x000000ba00ba7308 */ /* 0x000e620000000800 */
[----:B------:R-:W-:Y:S01]  /*9b40*/  FADD.FTZ R18, R194, R23 ;  /* 0x00000017c2127221 */ /* 0x000fe20000010000 */
[----:B------:R-:W-:-:S03]  /*9b50*/  F2FP.F16.F32.PACK_AB R194, R159, R194 ;  /* 0x000000c29fc2723e */ /* 0x000fc600000000ff */
[----:B------:R-:W-:-:S03]  /*9b60*/  FADD.FTZ R23, R159, R18 ;  /* 0x000000129f177221 */ /* 0x000fc60000010000 */
[----:B------:R-:W2:Y:S01]  /*9b70*/  MUFU.EX2 R173, R173 ;  /* 0x000000ad00ad7308 */ /* 0x000ea20000000800 */
[----:B------:R-:W-:Y:S01]  /*9b80*/  FADD.FTZ R18, R188, R23 ;  /* 0x00000017bc127221 */ /* 0x000fe20000010000 */
[----:B0-----:R-:W-:Y:S01]  /*9b90*/  FADD.FTZ R9, R152, R9 ;  /* 0x0000000998097221 */ /* 0x001fe20000010000 */
[C---:B------:R-:W-:Y:S02]  /*9ba0*/  F2FP.F16.F32.PACK_AB R188, R161.reuse, R188 ;  /* 0x000000bca1bc723e */ /* 0x040fe400000000ff */
[----:B------:R-:W-:Y:S01]  /*9bb0*/  FADD.FTZ R23, R161, R18 ;  /* 0x00000012a1177221 */ /* 0x000fe20000010000 */
[C---:B------:R-:W-:Y:S01]  /*9bc0*/  FADD.FTZ R9, R178.reuse, R9 ;  /* 0x00000009b2097221 */ /* 0x040fe20000010000 */
[----:B------:R-:W-:Y:S02]  /*9bd0*/  F2FP.F16.F32.PACK_AB R185, R178, R152 ;  /* 0x00000098b2b9723e */ /* 0x000fe400000000ff */
[----:B------:R-:W-:Y:S01]  /*9be0*/  FADD.FTZ R18, R190, R23 ;  /* 0x00000017be127221 */ /* 0x000fe20000010000 */
[----:B------:R-:W-:Y:S01]  /*9bf0*/  FADD.FTZ R9, R154, R9 ;  /* 0x000000099a097221 */ /* 0x000fe20000010000 */
[----:B------:R-:W-:-:S02]  /*9c00*/  F2FP.F16.F32.PACK_AB R190, R165, R190 ;  /* 0x000000bea5be723e */ /* 0x000fc400000000ff */
[----:B------:R-:W-:Y:S01]  /*9c10*/  FADD.FTZ R23, R165, R18 ;  /* 0x00000012a5177221 */ /* 0x000fe20000010000 */
[----:B------:R-:W-:-:S03]  /*9c20*/  FADD.FTZ R9, R156, R9 ;  /* 0x000000099c097221 */ /* 0x000fc60000010000 */
[----:B------:R-:W-:Y:S01]  /*9c30*/  FADD.FTZ R18, R184, R23 ;  /* 0x00000017b8127221 */ /* 0x000fe20000010000 */
[----:B------:R-:W-:-:S03]  /*9c40*/  F2FP.F16.F32.PACK_AB R184, R169, R184 ;  /* 0x000000b8a9b8723e */ /* 0x000fc600000000ff */
[----:B------:R-:W-:-:S04]  /*9c50*/  FADD.FTZ R23, R169, R18 ;  /* 0x00000012a9177221 */ /* 0x000fc80000010000 */
[----:B-1----:R-:W-:Y:S01]  /*9c60*/  FADD.FTZ R18, R186, R23 ;  /* 0x00000017ba127221 */ /* 0x002fe20000010000 */
[----:B--2---:R-:W-:-:S03]  /*9c70*/  F2FP.F16.F32.PACK_AB R186, R173, R186 ;  /* 0x000000baadba723e */ /* 0x004fc600000000ff */
[----:B------:R-:W-:Y:S01]  /*9c80*/  FADD.FTZ R18, R173, R18 ;  /* 0x00000012ad127221 */ /* 0x000fe20000010000 */
[----:B------:R-:W-:Y:S06]  /*9c90*/  @P0 BRA `(.L_x_1021) ;  /* 0xffffffdc00d80947 */ /* 0x000fec000383ffff */
[----:B------:R-:W-:-:S05]  /*9ca0*/  UMOV UR6, UR10 ;  /* 0x0000000a00067c82 */ /* 0x000fca0008000000 */
.L_x_1012:
[----:B------:R-:W-:-:S13]  /*9cb0*/  R2UR UR7, R22 ;  /* 0x00000000160772ca */ /* 0x000fda00000e0000 */
[----:B------:R-:W-:-:S06]  /*9cc0*/  UISETP.GE.AND UP1, UPT, UR6, UR7, UPT ;  /* 0x000000070600728c */ /* 0x000fcc000bf26270 */
[----:B------:R-:W-:-:S13]  /*9cd0*/  PLOP3.LUT P0, PT, PT, PT, UP1, 0x80, 0x0 ;  /* 0x000000000000781c */ /* 0x000fda0003f0f018 */
[----:B------:R-:W-:Y:S05]  /*9ce0*/  @!P0 BRA `(.L_x_1022) ;  /* 0x0000002c00248947 */ /* 0x000fea0003800000 */
[----:B------:R-:W-:Y:S01]  /*9cf0*/  R2UR UR5, R8 ;  /* 0x00000000080572ca */ /* 0x000fe200000e0000 */
[----:B------:R-:W-:Y:S01]  /*9d00*/  IMAD.MOV.U32 R200, RZ, RZ, R3 ;  /* 0x000000ffffc87224 */ /* 0x000fe200078e0003 */
[----:B------:R-:W-:Y:S01]  /*9d10*/  MOV R23, R4 ;  /* 0x0000000400177202 */ /* 0x000fe20000000f00 */
[----:B------:R-:W-:Y:S01]  /*9d20*/  UMOV UR60, UR4 ;  /* 0x00000004003c7c82 */ /* 0x000fe20008000000 */
[----:B------:R-:W-:-:S09]  /*9d30*/  ULDC UR7, c[0x0][0x9d8] ;  /* 0x0002760000077ab9 */ /* 0x000fd20000000800 */
[----:B------:R-:W-:-:S07]  /*9d40*/  IMAD.U32 R201, RZ, RZ, UR5 ;  /* 0x00000005ffc97e24 */ /* 0x000fce000f8e00ff */
.L_x_1039:
        /* <DEDUP_REMOVED lines=9> */
.L_x_1023:
        /* <DEDUP_REMOVED lines=8> */
.L_x_1024:
[----:B-1----:R-:W-:Y:S05]  /*9e60*/  @P0 BRA `(.L_x_1025) ;  /* 0x0000000000080947 */ /* 0x002fea0003800000 */
[----:B------:R-:W1:Y:S02]  /*9e70*/  SYNCS.PHASECHK.TRANS64.TRYWAIT P0, [UR61+0x30830], R3 ;  /* 0x03083003ff0075a7 */ /* 0x000e64000800017d */
[----:B-1----:R-:W-:Y:S05]  /*9e80*/  @!P0 BRA `(.L_x_1026) ;  /* 0x000000b4001c8947 */ /* 0x002fea0003800000 */
.L_x_1025:
        /* <DEDUP_REMOVED lines=220> */
.L_x_1027:
[----:B------:R-:W-:Y:S02]  /*ac50*/  R2UR UR10, R16 ;  /* 0x00000000100a72ca */ /* 0x000fe400000e0000 */
[----:B------:R-:W-:-:S11]  /*ac60*/  R2UR UR5, R201 ;  /* 0x00000000c90572ca */ /* 0x000fd600000e0000 */
[----:B------:R-:W-:Y:S02]  /*ac70*/  ULEA UR14, UR60, UR10, 0x3 ;  /* 0x0000000a3c0e7291 */ /* 0x000fe4000f8e183f */
[----:B------:R-:W-:-:S05]  /*ac80*/  IMAD.U32 R0, RZ, RZ, UR5 ;  /* 0x00000005ff007e24 */ /* 0x000fca000f8e00ff */
[----:B------:R-:W-:-:S04]  /*ac90*/  SHF.L.U32 R0, R0, 0x1f, RZ ;  /* 0x0000001f00007819 */ /* 0x000fc800000006ff */
[----:B------:R2:W3:Y:S01]  /*aca0*/  SYNCS.PHASECHK.TRANS64.TRYWAIT P0, [UR14+0x30850], R0 ;  /* 0x03085000ff0075a7 */ /* 0x0004e2000800014e */
[----:B------:R-:W-:Y:S05]  /*acb0*/  @!P4 BRA `(.L_x_1028) ;  /* 0x000000000004c947 */ /* 0x000fea0003800000 */
[----:B------:R-:W-:Y:S01]  /*acc0*/  BPT.TRAP 0x1 ;  /* 0x000000040000795c */ /* 0x000fe20000300000 */
.L_x_1028:
[----:B---3--:R-:W-:Y:S05]  /*acd0*/  @P0 BRA `(.L_x_1029) ;  /* 0x0000000000080947 */ /* 0x008fea0003800000 */
[----:B------:R-:W3:Y:S02]  /*ace0*/  SYNCS.PHASECHK.TRANS64.TRYWAIT P0, [UR14+0x30850], R0 ;  /* 0x03085000ff0075a7 */ /* 0x000ee4000800014e */
[----:B---3--:R-:W-:Y:S05]  /*acf0*/  @!P0 BRA `(.L_x_1030) ;  /* 0x000000a400988947 */ /* 0x008fea0003800000 */
.L_x_1029:
[----:B------:R-:W-:Y:S01]  /*ad00*/  R2UR UR5, R16 ;  /* 0x00000000100572ca */ /* 0x000fe200000e0000 */
[----:B------:R-:W-:Y:S01]  /*ad10*/  WARPGROUP.ARRIVE ;  /* 0x00000000000079c5 */ /* 0x000fe20000000000 */
[----:B------:R-:W-:Y:S01]  /*ad20*/  UMOV UR11, 0x40000040 ;  /* 0x40000040000b7882 */ /* 0x000fe20000000000 */
[----:B------:R-:W-:Y:S01]  /*ad30*/  PLOP3.LUT P0, PT, PT, PT, UP0, 0x80, 0x0 ;  /* 0x000000000000781c */ /* 0x000fe20003f0f008 */
[----:B------:R-:W-:Y:S01]  /*ad40*/  FMUL.FTZ R2, R155, UR7 ;  /* 0x000000079b027c20 */ /* 0x000fe20008410000 */
[----:B------:R-:W-:Y:S01]  /*ad50*/  FMUL.FTZ R155, R166, UR7 ;  /* 0x00000007a69b7c20 */ /* 0x000fe20008410000 */
[----:B-1----:R-:W-:Y:S01]  /*ad60*/  FMUL.FTZ R4, R152, UR7 ;  /* 0x0000000798047c20 */ /* 0x002fe20008410000 */
[----:B------:R-:W-:Y:S01]  /*ad70*/  FMUL.FTZ R152, R159, UR7 ;  /* 0x000000079f987c20 */ /* 0x000fe20008410000 */
[----:B------:R-:W-:Y:S01]  /*ad80*/  FMUL.FTZ R159, R174, UR7 ;  /* 0x00000007ae9f7c20 */ /* 0x000fe20008410000 */
[----:B------:R-:W-:Y:S02]  /*ad90*/  IMAD.MOV.U32 R174, RZ, RZ, R19 ;  /* 0x000000ffffae7224 */ /* 0x000fe400078e0013 */
[----:B------:R-:W-:Y:S01]  /*ada0*/  FMUL.FTZ R176, R176, UR7 ;  /* 0x00000007b0b07c20 */ /* 0x000fe20008410000 */
[----:B------:R-:W-:Y:S01]  /*adb0*/  R2UR UR22, R17 ;  /* 0x00000000111672ca */ /* 0x000fe200000e0000 */
[----:B------:R-:W-:Y:S01]  /*adc0*/  FMUL.FTZ R157, R157, UR7 ;  /* 0x000000079d9d7c20 */ /* 0x000fe20008410000 */
[----:B------:R-:W-:Y:S01]  /*add0*/  UIADD3 UR5, UR5, 0x400, URZ ;  /* 0x0000040005057890 */ /* 0x000fe2000fffe03f */
[----:B0-2---:R-:W-:Y:S01]  /*ade0*/  FMUL.FTZ R0, R154, UR7 ;  /* 0x000000079a007c20 */ /* 0x005fe20008410000 */
[----:B------:R-:W-:Y:S01]  /*adf0*/  ULDC UR18, c[0x0][0x2f0] ;  /* 0x0000bc0000127ab9 */ /* 0x000fe20000000800 */
[----:B------:R-:W-:Y:S01]  /*ae00*/  FMUL.FTZ R3, R158, UR7 ;  /* 0x000000079e037c20 */ /* 0x000fe20008410000 */
[----:B------:R-:W-:Y:S01]  /*ae10*/  USHF.R.U32.HI UR5, URZ, 0x4, UR5 ;  /* 0x000000043f057899 */ /* 0x000fe20008011605 */
[----:B------:R-:W-:Y:S01]  /*ae20*/  FMUL.FTZ R154, R163, UR7 ;  /* 0x00000007a39a7c20 */ /* 0x000fe20008410000 */
[----:B------:R-:W-:Y:S01]  /*ae30*/  R2UR UR15, R21 ;  /* 0x00000000150f72ca */ /* 0x000fe200000e0000 */
[----:B------:R-:W-:Y:S01]  /*ae40*/  FMUL.FTZ R161, R161, UR7 ;  /* 0x00000007a1a17c20 */ /* 0x000fe20008410000 */
[----:B------:R-:W-:Y:S01]  /*ae50*/  ULOP3.LUT UR5, UR5, 0x3fff, URZ, 0xc0, !UPT ;  /* 0x00003fff05057892 */ /* 0x000fe2000f8ec03f */
[----:B------:R-:W-:Y:S01]  /*ae60*/  FMUL.FTZ R164, R164, UR7 ;  /* 0x00000007a4a47c20 */ /* 0x000fe20008410000 */
[----:B------:R-:W-:Y:S01]  /*ae70*/  FMUL.FTZ R165, R165, UR7 ;  /* 0x00000007a5a57c20 */ /* 0x000fe20008410000 */
[----:B------:R-:W-:Y:S01]  /*ae80*/  FMUL.FTZ R158, R171, UR7 ;  /* 0x00000007ab9e7c20 */ /* 0x000fe20008410000 */
[----:B------:R-:W-:Y:S01]  /*ae90*/  ULOP3.LUT UR5, UR5, 0x2000000, URZ, 0xfc, !UPT ;  /* 0x0200000005057892 */ /* 0x000fe2000f8efc3f */
[----:B------:R-:W-:Y:S01]  /*aea0*/  FMUL.FTZ R163, R178, UR7 ;  /* 0x00000007b2a37c20 */ /* 0x000fe20008410000 */
[----:B------:R-:W-:Y:S01]  /*aeb0*/  FMUL.FTZ R181, R181, UR7 ;  /* 0x00000007b5b57c20 */ /* 0x000fe20008410000 */
[----:B------:R-:W-:Y:S01]  /*aec0*/  FMUL.FTZ R177, R177, UR7 ;  /* 0x00000007b1b17c20 */ /* 0x000fe20008410000 */
[----:B------:R-:W-:Y:S01]  /*aed0*/  ULEA UR5, UR60, UR5, 0xb ;  /* 0x000000053c057291 */ /* 0x000fe2000f8e583f */
[----:B------:R-:W-:Y:S01]  /*aee0*/  FMUL.FTZ R182, R182, UR7 ;  /* 0x00000007b6b67c20 */ /* 0x000fe20008410000 */
[----:B------:R-:W0:Y:S01]  /*aef0*/  MUFU.TANH R4, R4 ;  /* 0x0000000400047308 */ /* 0x000e220000002400 */
[----:B------:R-:W-:Y:S01]  /*af00*/  ULDC UR19, c[0x0][0x288] ;  /* 0x0000a20000137ab9 */ /* 0x000fe20000000800 */
[----:B------:R-:W-:-:S03]  /*af10*/  FMUL.FTZ R180, R180, UR7 ;  /* 0x00000007b4b47c20 */ /* 0x000fc60008410000 */
[----:B------:R-:W-:Y:S02]  /*af20*/  UMOV UR10, UR5 ;  /* 0x00000005000a7c82 */ /* 0x000fe40008000000 */
[----:B------:R-:W-:Y:S01]  /*af30*/  HGMMA.64x256x16.F32 R24, R196, gdesc[UR8].tnspB, R24, gsb0 ;  /* 0x43e00008c4187df0 */ /* 0x000fe20008000818 */
[----:B------:R-:W-:Y:S01]  /*af40*/  UIADD3 UR10, UR5, 0x80, URZ ;  /* 0x00000080050a7890 */ /* 0x000fe2000fffe03f */
[----:B------:R-:W1:Y:S01]  /*af50*/  MUFU.TANH R0, R0 ;  /* 0x0000000000007308 */ /* 0x000e620000002400 */
[----:B------:R-:W-:-:S07]  /*af60*/  UMOV UR11, 0x40000040 ;  /* 0x40000040000b7882 */ /* 0x000fce0000000000 */
        /* <DEDUP_REMOVED lines=18> */
[----:B------:R-:W-:Y:S01]  /*b090*/  WARPGROUP.ARRIVE ;  /* 0x00000000000079c5 */ /* 0x000fe20000000000 */
[----:B------:R-:W-:Y:S01]  /*b0a0*/  IMAD.U32 R195, RZ, RZ, UR18 ;  /* 0x00000012ffc37e24 */ /* 0x000fe2000f8e00ff */
[----:B------:R-:W-:Y:S01]  /*b0b0*/  ULDC UR18, c[0x0][0x9e0] ;  /* 0x0002780000127ab9 */ /* 0x000fe20000000800 */
[----:B------:R-:W0:-:S15]  /*b0c0*/  MUFU.TANH R192, R180 ;  /* 0x000000b400c07308 */ /* 0x000e1e0000002400 */
[----:B------:R-:W-:-:S05]  /*b0d0*/  NOP ;  /* 0x0000000000007918 */ /* 0x000fca0000000000 */
[----:B------:R-:W-:Y:S01]  /*b0e0*/  HGMMA.64x256x16.F32 R24, R188, gdesc[UR8].tnspB, R24, gsb0 ;  /* 0x43e00008bc187df0 */ /* 0x000fe20008000818 */
[----:B------:R-:W-:Y:S01]  /*b0f0*/  UIADD3 UR10, UR5, 0x180, URZ ;  /* 0x00000180050a7890 */ /* 0x000fe2000fffe03f */
[----:B------:R-:W-:Y:S02]  /*b100*/  UMOV UR11, 0x40000040 ;  /* 0x40000040000b7882 */ /* 0x000fe40000000000 */
[----:B------:R-:W-:Y:S02]  /*b110*/  @UP0 ULDC UR5, c[0x0][0x44c] ;  /* 0x0001130000050ab9 */ /* 0x000fe40000000800 */
[----:B------:R-:W-:Y:S01]  /*b120*/  @P0 IMAD.HI.U32 R166, R19, UR5, RZ ;  /* 0x0000000513a60c27 */ /* 0x000fe2000f8e00ff */
[----:B------:R-:W-:-:S04]  /*b130*/  @UP0 ULDC UR5, c[0x0][0x450] ;  /* 0x0001140000050ab9 */ /* 0x000fc80000000800 */
[----:B------:R-:W-:Y:S02]  /*b140*/  @P0 SHF.R.U32.HI R174, RZ, UR5, R166 ;  /* 0x00000005ffae0c19 */ /* 0x000fe400080116a6 */
[----:B------:R-:W-:-:S05]  /*b150*/  MOV R166, UR61 ;  /* 0x0000003d00a67c02 */ /* 0x000fca0008000f00 */
[----:B------:R-:W-:Y:S01]  /*b160*/  @!P5 VIADD R166, R166, 0x30840 ;  /* 0x00030840a6a6d836 */ /* 0x000fe20000000000 */
[----:B------:R-:W-:Y:S02]  /*b170*/  WARPGROUP.DEPBAR.LE gsb0, 0x0 ;  /* 0x00008000000079c5 */ /* 0x000fe40000010000 */
[----:B------:R-:W-:Y:S01]  /*b180*/  WARPGROUP.ARRIVE ;  /* 0x00000000000079c5 */ /* 0x000fe20000000000 */
[----:B------:R-:W-:Y:S01]  /*b190*/  FMUL.FTZ R189, R156, UR7 ;  /* 0x000000079cbd7c20 */ /* 0x000fe20008410000 */
[----:B------:R5:W0:Y:S01]  /*b1a0*/  MUFU.TANH R190, R176 ;  /* 0x000000b000be7308 */ /* 0x000a220000002400 */
[----:B------:R-:W-:Y:S01]  /*b1b0*/  FMUL.FTZ R156, R167, UR7 ;  /* 0x00000007a79c7c20 */ /* 0x000fe20008410000 */
[----:B------:R-:W-:Y:S01]  /*b1c0*/  @!P5 PRMT R167, RZ, 0x654, R166 ;  /* 0x00000654ffa7d816 */ /* 0x000fe200000000a6 */
[----:B------:R-:W-:Y:S02]  /*b1d0*/  FMUL.FTZ R188, R153, UR7 ;  /* 0x0000000799bc7c20 */ /* 0x000fe40008410000 */
[----:B------:R-:W-:Y:S01]  /*b1e0*/  HGMMA.64x256x16.F32 R24, R184, gdesc[UR8].tnspB, R24, gsb0 ;  /* 0x43e00008b8187df0 */ /* 0x000fe20008000818 */
[----:B------:R-:W-:Y:S01]  /*b1f0*/  USHF.L.U32 UR10, UR6, 0x6, URZ ;  /* 0x00000006060a7899 */ /* 0x000fe2000800063f */
[----:B------:R-:W-:Y:S01]  /*b200*/  FMUL.FTZ R153, R162, UR7 ;  /* 0x00000007a2997c20 */ /* 0x000fe20008410000 */
[----:B------:R-:W-:Y:S01]  /*b210*/  FMUL.FTZ R162, R179, UR7 ;  /* 0x00000007b3a27c20 */ /* 0x000fe20008410000 */
[----:B------:R-:W0:Y:S01]  /*b220*/  MUFU.TANH R189, R189 ;  /* 0x000000bd00bd7308 */ /* 0x000e220000002400 */
[----:B------:R-:W-:Y:S01]  /*b230*/  UIADD3 UR5, -UR10, 0x1, URZ ;  /* 0x000000010a057890 */ /* 0x000fe2000fffe13f */
[----:B-----5:R-:W5:Y:S06]  /*b240*/  SHFL.IDX PT, R176, R174, RZ, 0x1c1f ;  /* 0x001c1fffaeb07589 */ /* 0x020f6c00000e0000 */
[----:B------:R-:W0:Y:S08]  /*b250*/  MUFU.TANH R188, R188 ;  /* 0x000000bc00bc7308 */ /* 0x000e300000002400 */
[----:B------:R-:W0:Y:S08]  /*b260*/  MUFU.TANH R153, R153 ;  /* 0x0000009900997308 */ /* 0x000e300000002400 */
[----:B------:R-:W0:Y:S08]  /*b270*/  MUFU.TANH R156, R156 ;  /* 0x0000009c009c7308 */ /* 0x000e300000002400 */
[----:B------:R-:W0:Y:S08]  /*b280*/  MUFU.TANH R191, R177 ;  /* 0x000000b100bf7308 */ /* 0x000e300000002400 */
[----:B------:R-:W0:Y:S08]  /*b290*/  MUFU.TANH R162, R162 ;  /* 0x000000a200a27308 */ /* 0x000e300000002400 */
[----:B------:R-:W0:Y:S01]  /*b2a0*/  MUFU.TANH R166, R182 ;  /* 0x000000b600a67308 */ /* 0x000e220000002400 */
[----:B------:R-:W-:-:S02]  /*b2b0*/  WARPGROUP.DEPBAR.LE gsb0, 0x0 ;  /* 0x00008000000079c5 */ /* 0x000fc40000010000 */
[----:B------:R-:W-:Y:S01]  /*b2c0*/  FMUL.FTZ R186, R168, UR7 ;  /* 0x00000007a8ba7c20 */ /* 0x000fe20008410000 */
[----:B------:R-:W-:-:S04]  /*b2d0*/  IMAD.U32 R168, RZ, RZ, UR5 ;  /* 0x00000005ffa87e24 */ /* 0x000fc8000f8e00ff */
[----:B------:R1:W0:Y:S01]  /*b2e0*/  MUFU.TANH R184, R157 ;  /* 0x0000009d00b87308 */ /* 0x0002220000002400 */
[----:B------:R-:W-:Y:S01]  /*b2f0*/  FMUL.FTZ R185, R160, UR7 ;  /* 0x00000007a0b97c20 */ /* 0x000fe20008410000 */
[----:B------:R2:W-:Y:S01]  /*b300*/  @!P5 SYNCS.ARRIVE.TRANS64.RED.A1T0 RZ, [R167+URZ], RZ ;  /* 0x000000ffa7ffd9a7 */ /* 0x0005e2000810043f */
[----:B------:R-:W-:Y:S01]  /*b310*/  FMUL.FTZ R187, R169, UR7 ;  /* 0x00000007a9bb7c20 */ /* 0x000fe20008410000 */
[----:B------:R-:W-:Y:S01]  /*b320*/  FMUL.FTZ R160, R175, UR7 ;  /* 0x00000007afa07c20 */ /* 0x000fe20008410000 */
[----:B------:R-:W-:-:S03]  /*b330*/  IMAD R168, R5, -0x2, R168 ;  /* 0xfffffffe05a87824 */ /* 0x000fc600078e02a8 */
[----:B------:R-:W0:Y:S01]  /*b340*/  MUFU.TANH R185, R185 ;  /* 0x000000b900b97308 */ /* 0x000e220000002400 */
[----:B-1----:R-:W-:Y:S01]  /*b350*/  FMUL.FTZ R157, R170, UR7 ;  /* 0x00000007aa9d7c20 */ /* 0x002fe20008410000 */
[----:B------:R-:W-:Y:S01]  /*b360*/  FMUL.FTZ R170, R172, UR7 ;  /* 0x00000007acaa7c20 */ /* 0x000fe20008410000 */
[----:B------:R-:W-:Y:S01]  /*b370*/  FMUL.FTZ R172, R173, UR7 ;  /* 0x00000007adac7c20 */ /* 0x000fe20008410000 */
[----:B--2---:R-:W-:Y:S01]  /*b380*/  FMUL.FTZ R167, R183, UR7 ;  /* 0x00000007b7a77c20 */ /* 0x004fe20008410000 */
[----:B------:R-:W-:-:S03]  /*b390*/  IMAD R168, R195, UR22, R168 ;  /* 0x00000016c3a87c24 */ /* 0x000fc6000f8e02a8 */
[----:B------:R-:W1:Y:S01]  /*b3a0*/  MUFU.TANH R186, R186 ;  /* 0x000000ba00ba7308 */ /* 0x000e620000002400 */
[----:B------:R-:W-:-:S04]  /*b3b0*/  VIADD R168, R168, -UR19 ;  /* 0x80000013a8a87c36 */ /* 0x000fc80008000000 */
[C---:B------:R-:W-:Y:S01]  /*b3c0*/  VIADD R183, R168.reuse, UR18 ;  /* 0x00000012a8b77c36 */ /* 0x040fe20008000000 */
[----:B------:R-:W-:Y:S02]  /*b3d0*/  IADD3 R193, R168, UR15, RZ ;  /* 0x0000000fa8c17c10 */ /* 0x000fe4000fffe0ff */
[----:B------:R-:W2:Y:S01]  /*b3e0*/  MUFU.TANH R187, R187 ;  /* 0x000000bb00bb7308 */ /* 0x000ea20000002400 */
[--C-:B-----5:R-:W-:Y:S02]  /*b3f0*/  IMAD.IADD R179, R183, 0x1, R176.reuse ;  /* 0x00000001b7b37824 */ /* 0x120fe400078e02b0 */
[----:B------:R-:W-:-:S05]  /*b400*/  IMAD.IADD R180, R193, 0x1, R176 ;  /* 0x00000001c1b47824 */ /* 0x000fca00078e02b0 */
[----:B------:R-:W0:Y:S08]  /*b410*/  MUFU.TANH R157, R157 ;  /* 0x0000009d009d7308 */ /* 0x000e300000002400 */
[----:B------:R-:W0:Y:S08]  /*b420*/  MUFU.TANH R170, R170 ;  /* 0x000000aa00aa7308 */ /* 0x000e300000002400 */
[----:B------:R-:W0:Y:S08]  /*b430*/  MUFU.TANH R172, R172 ;  /* 0x000000ac00ac7308 */ /* 0x000e300000002400 */
[----:B------:R-:W0:Y:S08]  /*b440*/  MUFU.TANH R160, R160 ;  /* 0x000000a000a07308 */ /* 0x000e300000002400 */
[----:B------:R-:W0:Y:S01]  /*b450*/  MUFU.TANH R167, R167 ;  /* 0x000000a700a77308 */ /* 0x000e220000002400 */
[----:B-1234-:R-:W-:Y:S05]  /*b460*/  @!P6 BRA `(.L_x_1031) ;  /* 0x00000000006ce947 */ /* 0x01efea0003800000 */
[----:B------:R-:W-:Y:S01]  /*b470*/  R2UR UR11, R17 ;  /* 0x00000000110b72ca */ /* 0x000fe200000e0000 */
[----:B------:R-:W-:Y:S01]  /*b480*/  ULDC UR5, c[0x0][0x288] ;  /* 0x0000a20000057ab9 */ /* 0x000fe20000000800 */
[----:B------:R-:W-:Y:S11]  /*b490*/  BSSY B0, `(.L_x_1032) ;  /* 0x0000014000007945 */ /* 0x000ff60003800000 */
[----:B------:R-:W-:-:S04]  /*b4a0*/  IMAD R168, R195, UR11, R176 ;  /* 0x0000000bc3a87c24 */ /* 0x000fc8000f8e02b0 */
[----:B------:R-:W-:-:S05]  /*b4b0*/  VIADD R171, R168, -UR5 ;  /* 0x80000005a8ab7c36 */ /* 0x000fca0008000000 */
[----:B------:R-:W-:-:S13]  /*b4c0*/  ISETP.GT.AND P0, PT, R171, -0x1, PT ;  /* 0xffffffffab00780c */ /* 0x000fda0003f04270 */
[----:B------:R-:W-:Y:S05]  /*b4d0*/  @P0 BRA `(.L_x_1033) ;  /* 0x0000000000240947 */ /* 0x000fea0003800000 */
[----:B------:R-:W-:Y:S01]  /*b4e0*/  ULDC UR5, c[0x0][0x9e4] ;  /* 0x0002790000057ab9 */ /* 0x000fe20000000800 */
[----:B------:R-:W-:Y:S01]  /*b4f0*/  LOP3.LUT R171, RZ, R171, RZ, 0x33, !PT ;  /* 0x000000abffab7212 */ /* 0x000fe200078e33ff */
[----:B------:R-:W-:-:S05]  /*b500*/  IMAD.U32 R176, RZ, RZ, UR5 ;  /* 0x00000005ffb07e24 */ /* 0x000fca000f8e00ff */
[----:B------:R-:W-:-:S13]  /*b510*/  ISETP.NE.AND P0, PT, R176, 0x1, PT ;  /* 0x00000001b000780c */ /* 0x000fda0003f05270 */
[----:B------:R-:W1:Y:S02]  /*b520*/  @P0 LDC.64 R168, c[0x0][0x9e8] ;  /* 0x00027a00ffa80b82 */ /* 0x000e640000000a00 */
[----:B-1----:R-:W-:-:S05]  /*b530*/  @P0 IMAD.HI.U32 R168, R171, R168, RZ ;  /* 0x000000a8aba80227 */ /* 0x002fca00078e00ff */
[----:B------:R-:W-:-:S04]  /*b540*/  @P0 SHF.R.U32.HI R171, RZ, R169, R168 ;  /* 0x000000a9ffab0219 */ /* 0x000fc800000116a8 */
[----:B------:R-:W-:Y:S01]  /*b550*/  LOP3.LUT R171, RZ, R171, RZ, 0x33, !PT ;  /* 0x000000abffab7212 */ /* 0x000fe200078e33ff */
[----:B------:R-:W-:Y:S06]  /*b560*/  BRA `(.L_x_1034) ;  /* 0x0000000000187947 */ /* 0x000fec0003800000 */
.L_x_1033:
[----:B------:R-:W-:Y:S02]  /*b570*/  ULDC UR5, c[0x0][0x9e4] ;  /* 0x0002790000057ab9 */ /* 0x000fe40000000800 */
[----:B------:R-:W-:-:S05]  /*b580*/  IMAD.U32 R176, RZ, RZ, UR5 ;  /* 0x00000005ffb07e24 */ /* 0x000fca000f8e00ff */
[----:B------:R-:W-:-:S13]  /*b590*/  ISETP.NE.AND P0, PT, R176, 0x1, PT ;  /* 0x00000001b000780c */ /* 0x000fda0003f05270 */
[----:B------:R-:W1:Y:S02]  /*b5a0*/  @P0 LDC.64 R168, c[0x0][0x9e8] ;  /* 0x00027a00ffa80b82 */ /* 0x000e640000000a00 */
[----:B-1----:R-:W-:-:S05]  /*b5b0*/  @P0 IMAD.HI.U32 R168, R171, R168, RZ ;  /* 0x000000a8aba80227 */ /* 0x002fca00078e00ff */
[----:B------:R-:W-:-:S07]  /*b5c0*/  @P0 SHF.R.U32.HI R171, RZ, R169, R168 ;  /* 0x000000a9ffab0219 */ /* 0x000fce00000116a8 */
.L_x_1034:
[----:B------:R-:W-:Y:S05]  /*b5d0*/  BSYNC B0 ;  /* 0x0000000000007941 */ /* 0x000fea0003800000 */
.L_x_1032:
[----:B------:R-:W-:-:S04]  /*b5e0*/  IMAD R168, R171, R176, -UR10 ;  /* 0x8000000aaba87e24 */ /* 0x000fc8000f8e02b0 */
[----:B------:R-:W-:-:S05]  /*b5f0*/  IMAD R168, R5, -0x2, R168 ;  /* 0xfffffffe05a87824 */ /* 0x000fca00078e02a8 */
[----:B------:R-:W-:Y:S02]  /*b600*/  VIADDMNMX R179, R168, R176, R179, PT ;  /* 0x000000b0a8b37246 */ /* 0x000fe400038001b3 */
[----:B------:R-:W-:-:S07]  /*b610*/  VIMNMX R180, R180, R168, !PT ;  /* 0x000000a8b4b47248 */ /* 0x000fce0007fe0100 */
.L_x_1031:
[----:B------:R-:W-:-:S06]  /*b620*/  UISETP.GT.AND UP1, UPT, UR6, -0x1, UPT ;  /* 0xffffffff0600788c */ /* 0x000fcc000bf24270 */
[----:B------:R-:W-:-:S04]  /*b630*/  PLOP3.LUT P0, PT, PT, PT, UP1, 0x80, 0x0 ;  /* 0x000000000000781c */ /* 0x000fc80003f0f018 */
[C---:B------:R-:W-:Y:S02]  /*b640*/  ISETP.GT.AND P1, PT, R180.reuse, RZ, P0 ;  /* 0x000000ffb400720c */ /* 0x040fe40000724270 */
[C---:B------:R-:W-:Y:S02]  /*b650*/  ISETP.GT.AND P3, PT, R180.reuse, 0x1, P0 ;  /* 0x00000001b400780c */ /* 0x040fe40000764270 */
[C---:B------:R-:W-:Y:S02]  /*b660*/  ISETP.LT.OR P2, PT, R179.reuse, 0x1, P1 ;  /* 0x00000001b300780c */ /* 0x040fe40000f41670 */
[----:B------:R-:W-:Y:S02]  /*b670*/  ISETP.GT.AND P1, PT, R180, 0x8, P0 ;  /* 0x00000008b400780c */ /* 0x000fe40000724270 */
        /* <DEDUP_REMOVED lines=8> */
[----:B------:R-:W-:Y:S02]  /*b700*/  FSEL R184, R184, -INF , !P2 ;  /* 0xff800000b8b87808 */ /* 0x000fe40005000000 */
[----:B------:R-:W-:-:S02]  /*b710*/  ISETP.GT.AND P3, PT, R180, 0x10, P0 ;  /* 0x00000010b400780c */ /* 0x000fc40000764270 */
        /* <DEDUP_REMOVED lines=10> */
[----:B------:R-:W-:Y:S02]  /*b7c0*/  ISETP.GT.AND P2, PT, R180, 0x21, P0 ;  /* 0x00000021b400780c */ /* 0x000fe40000744270 */
        /* <DEDUP_REMOVED lines=21> */
[----:B------:R-:W-:Y:S02]  /*b920*/  ISETP.LT.OR P2, PT, R179, 0x3a, P2 ;  /* 0x0000003ab300780c */ /* 0x000fe40001741670 */
[----:B------:R-:W-:Y:S02]  /*b930*/  IADD3 R179, R183, R4, RZ ;  /* 0x00000004b7b37210 */ /* 0x000fe40007ffe0ff */
[----:B------:R-:W-:Y:S02]  /*b940*/  FSEL R174, R191, -INF , !P3 ;  /* 0xff800000bfae7808 */ /* 0x000fe40005800000 */
[----:B------:R-:W-:Y:S02]  /*b950*/  FSEL R170, R192, -INF , !P1 ;  /* 0xff800000c0aa7808 */ /* 0x000fe40004800000 */
[----:B------:R-:W-:Y:S01]  /*b960*/  FSEL R161, R181, -INF , !P2 ;  /* 0xff800000b5a17808 */ /* 0x000fe20005000000 */
[----:B------:R-:W-:Y:S06]  /*b970*/  @!P6 BRA `(.L_x_1035) ;  /* 0x00000000006ce947 */ /* 0x000fec0003800000 */
        /* <DEDUP_REMOVED lines=11> */
[----:B------:R-:W0:Y:S02]  /*ba30*/  @P1 LDC.64 R164, c[0x0][0x9e8] ;  /* 0x00027a00ffa41b82 */ /* 0x000e240000000a00 */
[----:B0-----:R-:W-:-:S05]  /*ba40*/  @P1 IMAD.HI.U32 R164, R181, R164, RZ ;  /* 0x000000a4b5a41227 */ /* 0x001fca00078e00ff */
[----:B------:R-:W-:-:S04]  /*ba50*/  @P1 SHF.R.U32.HI R181, RZ, R165, R164 ;  /* 0x000000a5ffb51219 */ /* 0x000fc800000116a4 */
[----:B------:R-:W-:Y:S01]  /*ba60*/  LOP3.LUT R181, RZ, R181, RZ, 0x33, !PT ;  /* 0x000000b5ffb57212 */ /* 0x000fe200078e33ff */
[----:B------:R-:W-:Y:S06]  /*ba70*/  BRA `(.L_x_1038) ;  /* 0x0000000000187947 */ /* 0x000fec0003800000 */
.L_x_1037:
[----:B------:R-:W-:Y:S02]  /*ba80*/  ULDC UR5, c[0x0][0x9e4] ;  /* 0x0002790000057ab9 */ /* 0x000fe40000000800 */
[----:B------:R-:W-:-:S05]  /*ba90*/  IMAD.U32 R182, RZ, RZ, UR5 ;  /* 0x00000005ffb67e24 */ /* 0x000fca000f8e00ff */
[----:B------:R-:W-:-:S13]  /*baa0*/  ISETP.NE.AND P1, PT, R182, 0x1, PT ;  /* 0x00000001b600780c */ /* 0x000fda0003f25270 */
[----:B------:R-:W0:Y:S02]  /*bab0*/  @P1 LDC.64 R164, c[0x0][0x9e8] ;  /* 0x00027a00ffa41b82 */ /* 0x000e240000000a00 */
[----:B0-----:R-:W-:-:S05]  /*bac0*/  @P1 IMAD.HI.U32 R164, R181, R164, RZ ;  /* 0x000000a4b5a41227 */ /* 0x001fca00078e00ff */
[----:B------:R-:W-:-:S07]  /*bad0*/  @P1 SHF.R.U32.HI R181, RZ, R165, R164 ;  /* 0x000000a5ffb51219 */ /* 0x000fce00000116a4 */
.L_x_1038:
[----:B------:R-:W-:Y:S05]  /*bae0*/  BSYNC B0 ;  /* 0x0000000000007941 */ /* 0x000fea0003800000 */
.L_x_1036:
[----:B------:R-:W-:-:S04]  /*baf0*/  IMAD R4, R181, R182, -UR10 ;  /* 0x8000000ab5047e24 */ /* 0x000fc8000f8e02b6 */
[----:B------:R-:W-:-:S05]  /*bb00*/  IMAD R4, R5, -0x2, R4 ;  /* 0xfffffffe05047824 */ /* 0x000fca00078e0204 */
[----:B------:R-:W-:Y:S02]  /*bb10*/  VIADDMNMX R179, R4, R182, R179, PT ;  /* 0x000000b604b37246 */ /* 0x000fe400038001b3 */
[----:B------:R-:W-:-:S07]  /*bb20*/  VIMNMX R180, R180, R4, !PT ;  /* 0x00000004b4b47248 */ /* 0x000fce0007fe0100 */
.L_x_1035:
        /* <DEDUP_REMOVED lines=9> */
[C---:B------:R-:W-:Y:S02]  /*bbc0*/  ISETP.GT.AND P1, PT, R180.reuse, RZ, P0 ;  /* 0x000000ffb400720c */ /* 0x040fe40000724270 */
[----:B------:R-:W-:Y:S02]  /*bbd0*/  FMNMX.FTZ R4, R185, R4, !PT ;  /* 0x00000004b9047209 */ /* 0x000fe40007810000 */
[----:B------:R-:W-:Y:S02]  /*bbe0*/  ISETP.GT.AND P2, PT, R180, 0x8, P0 ;  /* 0x00000008b400780c */ /* 0x000fe40000744270 */
[----:B------:R-:W-:Y:S02]  /*bbf0*/  FMNMX.FTZ R165, R171, R4, !PT ;  /* 0x00000004aba57209 */ /* 0x000fe40007810000 */
[----:B------:R-:W-:-:S02]  /*bc00*/  ISETP.LT.OR P1, PT, R179, 0x1, P1 ;  /* 0x00000001b300780c */ /* 0x000fc40000f21670 */
[----:B------:R-:W-:Y:S02]  /*bc10*/  FMNMX.FTZ R4, R168, R165, !PT ;  /* 0x000000a5a8047209 */ /* 0x000fe40007810000 */
[----:B------:R-:W-:Y:S02]  /*bc20*/  ISETP.LT.OR P2, PT, R179, 0x9, P2 ;  /* 0x00000009b300780c */ /* 0x000fe40001741670 */
[----:B------:R-:W-:Y:S02]  /*bc30*/  FMNMX.FTZ R4, R177, R4, !PT ;  /* 0x00000004b1047209 */ /* 0x000fe40007810000 */
[----:B------:R-:W-:Y:S02]  /*bc40*/  ISETP.GT.AND P3, PT, R180, 0x9, P0 ;  /* 0x00000009b400780c */ /* 0x000fe40000764270 */
[----:B------:R-:W-:Y:S02]  /*bc50*/  FMNMX.FTZ R165, R173, R4, !PT ;  /* 0x00000004ada57209 */ /* 0x000fe40007810000 */
[----:B------:R-:W-:-:S02]  /*bc60*/  FSEL R2, R3, -INF , !P2 ;  /* 0xff80000003027808 */ /* 0x000fc40005000000 */
        /* <DEDUP_REMOVED lines=13> */
[C---:B------:R-:W-:Y:S02]  /*bd40*/  ISETP.LT.OR P3, PT, R179.reuse, 0x12, P3 ;  /* 0x00000012b300780c */ /* 0x040fe40001f61670 */
[----:B------:R-:W-:Y:S01]  /*bd50*/  ISETP.GT.AND P2, PT, R180, 0x19, P0 ;  /* 0x00000019b400780c */ /* 0x000fe20000744270 */
[----:B------:R-:W0:Y:S01]  /*bd60*/  SHFL.BFLY PT, R4, R165, 0x2, 0x1f ;  /* 0x0c401f00a5047f89 */ /* 0x000e2200000e0000 */
[----:B------:R-:W-:Y:S02]  /*bd70*/  FSEL R154, R154, -INF , !P3 ;  /* 0xff8000009a9a7808 */ /* 0x000fe40005800000 */
[----:B------:R-:W-:Y:S02]  /*bd80*/  ISETP.GT.AND P3, PT, R180, 0x20, P0 ;  /* 0x00000020b400780c */ /* 0x000fe40000764270 */
[----:B------:R-:W-:-:S02]  /*bd90*/  ISETP.LT.OR P2, PT, R179, 0x1a, P2 ;  /* 0x0000001ab300780c */ /* 0x000fc40001741670 */
[----:B------:R-:W-:Y:S02]  /*bda0*/  ISETP.LT.OR P3, PT, R179, 0x21, P3 ;  /* 0x00000021b300780c */ /* 0x000fe40001f61670 */
[----:B------:R-:W-:Y:S02]  /*bdb0*/  FSEL R156, R156, -INF , !P2 ;  /* 0xff8000009c9c7808 */ /* 0x000fe40005000000 */
[----:B------:R-:W-:Y:S02]  /*bdc0*/  ISETP.GT.AND P2, PT, R180, 0x28, P0 ;  /* 0x00000028b400780c */ /* 0x000fe40000744270 */
[----:B------:R-:W-:Y:S02]  /*bdd0*/  FSEL R157, R157, -INF , !P3 ;  /* 0xff8000009d9d7808 */ /* 0x000fe40005800000 */
[----:B------:R-:W-:Y:S02]  /*bde0*/  ISETP.LT.OR P2, PT, R179, 0x29, P2 ;  /* 0x00000029b300780c */ /* 0x000fe40001741670 */
[----:B------:R-:W-:-:S02]  /*bdf0*/  R2UR UR10, R22 ;  /* 0x00000000160a72ca */ /* 0x000fc400000e0000 */
[----:B------:R-:W-:Y:S02]  /*be00*/  FSEL R159, R159, -INF , !P2 ;  /* 0xff8000009f9f7808 */ /* 0x000fe40005000000 */
[----:B------:R-:W-:Y:S02]  /*be10*/  ISETP.GT.AND P2, PT, R180, 0x30, P0 ;  /* 0x00000030b400780c */ /* 0x000fe40000744270 */
[----:B0-----:R-:W-:Y:S02]  /*be20*/  FMNMX.FTZ R181, R165, R4, !PT ;  /* 0x00000004a5b57209 */ /* 0x001fe40007810000 */
[----:B------:R-:W-:Y:S02]  /*be30*/  FSEL R165, R0, -INF , !P1 ;  /* 0xff80000000a57808 */ /* 0x000fe40004800000 */
[----:B------:R-:W-:Y:S01]  /*be40*/  ISETP.GT.AND P1, PT, R180, 0x18, P0 ;  /* 0x00000018b400780c */ /* 0x000fe20000724270 */
[----:B------:R-:W0:Y:S01]  /*be50*/  SHFL.BFLY PT, R4, R181, 0x1, 0x1f ;  /* 0x0c201f00b5047f89 */ /* 0x000e2200000e0000 */
[----:B------:R-:W-:Y:S01]  /*be60*/  FMNMX.FTZ R3, R165, R200, !PT ;  /* 0x000000c8a5037209 */ /* 0x000fe20007810000 */
[----:B------:R-:W-:Y:S01]  /*be70*/  UISETP.GT.AND UP1, UPT, UR6, UR10, UPT ;  /* 0x0000000a0600728c */ /* 0x000fe2000bf24270 */
[----:B------:R-:W-:Y:S01]  /*be80*/  ISETP.LT.OR P1, PT, R179, 0x19, P1 ;  /* 0x00000019b300780c */ /* 0x000fe20000f21670 */
[----:B------:R-:W-:Y:S01]  /*be90*/  UIADD3 UR6, UR6, -0x1, URZ ;  /* 0xffffffff06067890 */ /* 0x000fe2000fffe03f */
[----:B------:R-:W-:-:S02]  /*bea0*/  FMNMX.FTZ R3, R164, R3, !PT ;  /* 0x00000003a4037209 */ /* 0x000fc40007810000 */
[----:B------:R-:W-:Y:S02]  /*beb0*/  FSEL R155, R155, -INF , !P1 ;  /* 0xff8000009b9b7808 */ /* 0x000fe40004800000 */
[----:B------:R-:W-:Y:S02]  /*bec0*/  FMNMX.FTZ R3, R2, R3, !PT ;  /* 0x0000000302037209 */ /* 0x000fe40007810000 */
[----:B------:R-:W-:Y:S02]  /*bed0*/  ISETP.GT.AND P1, PT, R180, 0x21, P0 ;  /* 0x00000021b400780c */ /* 0x000fe40000724270 */
[----:B------:R-:W-:Y:S02]  /*bee0*/  FMNMX.FTZ R0, R152, R3, !PT ;  /* 0x0000000398007209 */ /* 0x000fe40007810000 */
[----:B------:R-:W-:Y:S02]  /*bef0*/  ISETP.LT.OR P1, PT, R179, 0x22, P1 ;  /* 0x00000022b300780c */ /* 0x000fe40000f21670 */
[----:B------:R-:W-:-:S02]  /*bf00*/  FMNMX.FTZ R3, R153, R0, !PT ;  /* 0x0000000099037209 */ /* 0x000fc40007810000 */
[----:B------:R-:W-:Y:S02]  /*bf10*/  FSEL R158, R158, -INF , !P1 ;  /* 0xff8000009e9e7808 */ /* 0x000fe40004800000 */
[----:B------:R-:W-:Y:S02]  /*bf20*/  FMNMX.FTZ R0, R154, R3, !PT ;  /* 0x000000039a007209 */ /* 0x000fe40007810000 */
[----:B------:R-:W-:Y:S02]  /*bf30*/  ISETP.GT.AND P1, PT, R180, 0x29, P0 ;  /* 0x00000029b400780c */ /* 0x000fe40000724270 */
[----:B------:R-:W-:Y:S02]  /*bf40*/  FMNMX.FTZ R3, R155, R0, !PT ;  /* 0x000000009b037209 */ /* 0x000fe40007810000 */
[----:B------:R-:W-:Y:S02]  /*bf50*/  ISETP.LT.OR P1, PT, R179, 0x2a, P1 ;  /* 0x0000002ab300780c */ /* 0x000fe40000f21670 */
[----:B------:R-:W-:-:S02]  /*bf60*/  FMNMX.FTZ R0, R156, R3, !PT ;  /* 0x000000039c007209 */ /* 0x000fc40007810000 */
[----:B------:R-:W-:Y:S02]  /*bf70*/  ISETP.LT.OR P2, PT, R179, 0x31, P2 ;  /* 0x00000031b300780c */ /* 0x000fe40001741670 */
[----:B------:R-:W-:Y:S02]  /*bf80*/  FMNMX.FTZ R3, R157, R0, !PT ;  /* 0x000000009d037209 */ /* 0x000fe40007810000 */
[----:B------:R-:W-:Y:S02]  /*bf90*/  FSEL R160, R160, -INF , !P1 ;  /* 0xff800000a0a07808 */ /* 0x000fe40004800000 */
[----:B------:R-:W-:Y:S02]  /*bfa0*/  FMNMX.FTZ R0, R158, R3, !PT ;  /* 0x000000039e007209 */ /* 0x000fe40007810000 */
[----:B0-----:R-:W-:Y:S02]  /*bfb0*/  FMNMX.FTZ R4, R181, R4, !PT ;  /* 0x00000004b5047209 */ /* 0x001fe40007810000 */
[----:B------:R-:W-:-:S02]  /*bfc0*/  ISETP.GT.AND P1, PT, R180, 0x31, P0 ;  /* 0x00000031b400780c */ /* 0x000fc40000724270 */
[----:B------:R-:W-:Y:S01]  /*bfd0*/  FMNMX.FTZ R3, R159, R0, !PT ;  /* 0x000000009f037209 */ /* 0x000fe20007810000 */
[----:B------:R-:W-:Y:S01]  /*bfe0*/  FMUL.FTZ R181, R4, UR5 ;  /* 0x0000000504b57c20 */ /* 0x000fe20008410000 */
[----:B------:R-:W-:Y:S02]  /*bff0*/  FSEL R163, R163, -INF , !P2 ;  /* 0xff800000a3a37808 */ /* 0x000fe40005000000 */
[----:B------:R-:W-:Y:S02]  /*c000*/  ISETP.GT.AND P2, PT, R180, 0x38, P0 ;  /* 0x00000038b400780c */ /* 0x000fe40000744270 */
[----:B------:R-:W-:Y:S02]  /*c010*/  ISETP.LT.OR P1, PT, R179, 0x32, P1 ;  /* 0x00000032b300780c */ /* 0x000fe40000f21670 */
[----:B------:R-:W-:Y:S02]  /*c020*/  FMNMX.FTZ R0, R160, R3, !PT ;  /* 0x00000003a0007209 */ /* 0x000fe40007810000 */
[----:B------:R-:W-:-:S02]  /*c030*/  FSETP.NEU.FTZ.AND P3, PT, R4, -INF , PT ;  /* 0xff8000000400780b */ /* 0x000fc40003f7d000 */
[----:B------:R-:W-:Y:S02]  /*c040*/  ISETP.GT.AND P0, PT, R180, 0x39, P0 ;  /* 0x00000039b400780c */ /* 0x000fe40000704270 */
[----:B------:R-:W-:Y:S02]  /*c050*/  ISETP.LT.OR P2, PT, R179, 0x39, P2 ;  /* 0x00000039b300780c */ /* 0x000fe40001741670 */
[----:B------:R-:W-:Y:S02]  /*c060*/  FSEL R162, R162, -INF , !P1 ;  /* 0xff800000a2a27808 */ /* 0x000fe40004800000 */
[----:B------:R-:W-:Y:S02]  /*c070*/  FMNMX.FTZ R3, R163, R0, !PT ;  /* 0x00000000a3037209 */ /* 0x000fe40007810000 */
[----:B------:R-:W-:Y:S02]  /*c080*/  FSEL R182, R181, RZ, P3 ;  /* 0x000000ffb5b67208 */ /* 0x000fe40001800000 */
[----:B------:R-:W-:-:S02]  /*c090*/  ISETP.LT.OR P0, PT, R179, 0x3a, P0 ;  /* 0x0000003ab300780c */ /* 0x000fc40000701670 */
[----:B------:R-:W-:Y:S01]  /*c0a0*/  FSEL R166, R166, -INF , !P2 ;  /* 0xff800000a6a67808 */ /* 0x000fe20005000000 */
[--C-:B------:R-:W-:Y:S01]  /*c0b0*/  FFMA.FTZ R181, R178, UR5, -R182.reuse ;  /* 0x00000005b2b57c23 */ /* 0x100fe200080108b6 */
[----:B------:R-:W-:Y:S01]  /*c0c0*/  FMNMX.FTZ R3, R162, R3, !PT ;  /* 0x00000003a2037209 */ /* 0x000fe20007810000 */
[--C-:B------:R-:W-:Y:S01]  /*c0d0*/  FFMA.FTZ R194, R168, UR5, -R182.reuse ;  /* 0x00000005a8c27c23 */ /* 0x100fe200080108b6 */
[----:B------:R-:W-:Y:S01]  /*c0e0*/  FSEL R178, R167, -INF , !P0 ;  /* 0xff800000a7b27808 */ /* 0x000fe20004000000 */
[--C-:B------:R-:W-:Y:S01]  /*c0f0*/  FFMA.FTZ R196, R188, UR5, -R182.reuse ;  /* 0x00000005bcc47c23 */ /* 0x100fe200080108b6 */
[----:B------:R-:W-:Y:S01]  /*c100*/  FMNMX.FTZ R3, R166, R3, !PT ;  /* 0x00000003a6037209 */ /* 0x000fe20007810000 */
[----:B------:R-:W-:Y:S01]  /*c110*/  MUFU.EX2 R181, R181 ;  /* 0x000000b500b57308 */ /* 0x000fe20000000800 */
[----:B------:R-:W-:Y:S01]  /*c120*/  FSEL R168, R4, RZ, P3 ;  /* 0x000000ff04a87208 */ /* 0x000fe20001800000 */
[--C-:B------:R-:W-:Y:S01]  /*c130*/  FFMA.FTZ R198, R189, UR5, -R182.reuse ;  /* 0x00000005bdc67c23 */ /* 0x100fe200080108b6 */
[----:B------:R-:W-:Y:S01]  /*c140*/  FMNMX.FTZ R3, R178, R3, !PT ;  /* 0x00000003b2037209 */ /* 0x000fe20007810000 */
[--C-:B------:R-:W-:Y:S01]  /*c150*/  FFMA.FTZ R184, R184, UR5, -R182.reuse ;  /* 0x00000005b8b87c23 */ /* 0x100fe200080108b6 */
[--C-:B------:R-:W-:Y:S01]  /*c160*/  FFMA.FTZ R192, R185, UR5, -R182.reuse ;  /* 0x00000005b9c07c23 */ /* 0x100fe200080108b6 */
[----:B------:R-:W-:Y:S01]  /*c170*/  FADD.FTZ R168, -R168, R23 ;  /* 0x00000017a8a87221 */ /* 0x000fe20000010100 */
[--C-:B------:R-:W-:Y:S01]  /*c180*/  FFMA.FTZ R171, R171, UR5, -R182.reuse ;  /* 0x00000005abab7c23 */ /* 0x100fe200080108b6 */
[----:B------:R-:W0:Y:S01]  /*c190*/  SHFL.BFLY PT, R0, R3, 0x2, 0x1f ;  /* 0x0c401f0003007f89 */ /* 0x000e2200000e0000 */
[----:B------:R-:W-:Y:S01]  /*c1a0*/  MUFU.EX2 R196, R196 ;  /* 0x000000c400c47308 */ /* 0x000fe20000000800 */
[----:B------:R-:W-:Y:S01]  /*c1b0*/  FMUL.FTZ R168, R168, UR5 ;  /* 0x00000005a8a87c20 */ /* 0x000fe20008410000 */
[--C-:B------:R-:W-:Y:S01]  /*c1c0*/  FFMA.FTZ R177, R177, UR5, -R182.reuse ;  /* 0x00000005b1b17c23 */ /* 0x100fe200080108b6 */
[--C-:B------:R-:W-:Y:S01]  /*c1d0*/  FFMA.FTZ R188, R173, UR5, -R182.reuse ;  /* 0x00000005adbc7c23 */ /* 0x100fe200080108b6 */
[--C-:B------:R-:W-:Y:S01]  /*c1e0*/  FFMA.FTZ R173, R176, UR5, -R182.reuse ;  /* 0x00000005b0ad7c23 */ /* 0x100fe200080108b6 */
[--C-:B------:R-:W-:Y:S01]  /*c1f0*/  FFMA.FTZ R190, R175, UR5, -R182.reuse ;  /* 0x00000005afbe7c23 */ /* 0x100fe200080108b6 */
[--C-:B------:R-:W-:Y:S01]  /*c200*/  FFMA.FTZ R175, R172, UR5, -R182.reuse ;  /* 0x00000005acaf7c23 */ /* 0x100fe200080108b6 */
[--C-:B------:R-:W-:Y:S01]  /*c210*/  FFMA.FTZ R186, R170, UR5, -R182.reuse ;  /* 0x00000005aaba7c23 */ /* 0x100fe200080108b6 */
[----:B------:R-:W-:Y:S01]  /*c220*/  MUFU.EX2 R198, R198 ;  /* 0x000000c600c67308 */ /* 0x000fe20000000800 */
[----:B------:R-:W-:Y:S01]  /*c230*/  FFMA.FTZ R161, R161, UR5, -R182 ;  /* 0x00000005a1a17c23 */ /* 0x000fe200080108b6 */
[----:B------:R-:W-:-:S06]  /*c240*/  R2UR UR10, R8 ;  /* 0x00000000080a72ca */ /* 0x000fcc00000e0000 */
[----:B------:R1:W-:Y:S01]  /*c250*/  MUFU.EX2 R167, R184 ;  /* 0x000000b800a77308 */ /* 0x0003e20000000800 */
[----:B0-----:R-:W-:-:S07]  /*c260*/  FMNMX.FTZ R0, R3, R0, !PT ;  /* 0x0000000003007209 */ /* 0x001fce0007810000 */
[----:B------:R-:W-:Y:S01]  /*c270*/  MUFU.EX2 R192, R192 ;  /* 0x000000c000c07308 */ /* 0x000fe20000000800 */
[--C-:B-1----:R-:W-:Y:S01]  /*c280*/  FFMA.FTZ R184, R169, UR5, -R182.reuse ;  /* 0x00000005a9b87c23 */ /* 0x102fe200080108b6 */
[----:B------:R-:W-:Y:S01]  /*c290*/  FFMA.FTZ R169, R174, UR5, -R182 ;  /* 0x00000005aea97c23 */ /* 0x000fe200080108b6 */
[----:B------:R-:W-:Y:S01]  /*c2a0*/  IMAD.U32 R201, RZ, RZ, UR10 ;  /* 0x0000000affc97e24 */ /* 0x000fe2000f8e00ff */
[----:B------:R-:W0:Y:S04]  /*c2b0*/  SHFL.BFLY PT, R3, R0, 0x1, 0x1f ;  /* 0x0c201f0000037f89 */ /* 0x000e2800000e0000 */
[----:B------:R-:W-:Y:S08]  /*c2c0*/  MUFU.EX2 R171, R171 ;  /* 0x000000ab00ab7308 */ /* 0x000ff00000000800 */
[----:B------:R-:W-:Y:S08]  /*c2d0*/  MUFU.EX2 R194, R194 ;  /* 0x000000c200c27308 */ /* 0x000ff00000000800 */
[----:B------:R-:W-:Y:S01]  /*c2e0*/  MUFU.EX2 R177, R177 ;  /* 0x000000b100b17308 */ /* 0x000fe20000000800 */
[----:B0-----:R-:W-:-:S04]  /*c2f0*/  FMNMX.FTZ R3, R0, R3, !PT ;  /* 0x0000000300037209 */ /* 0x001fc80007810000 */
[C---:B------:R-:W-:Y:S01]  /*c300*/  FSETP.NEU.FTZ.AND P0, PT, R3.reuse, -INF , PT ;  /* 0xff8000000300780b */ /* 0x040fe20003f1d000 */
[----:B------:R-:W-:Y:S02]  /*c310*/  FMUL.FTZ R0, R3, UR5 ;  /* 0x0000000503007c20 */ /* 0x000fe40008410000 */
[----:B------:R-:W-:Y:S03]  /*c320*/  MUFU.EX2 R188, R188 ;  /* 0x000000bc00bc7308 */ /* 0x000fe60000000800 */
[----:B------:R-:W-:-:S05]  /*c330*/  FSEL R179, R0, RZ, P0 ;  /* 0x000000ff00b37208 */ /* 0x000fca0000000000 */
[----:B------:R-:W0:Y:S01]  /*c340*/  MUFU.EX2 R0, R168 ;  /* 0x000000a800007308 */ /* 0x000e220000000800 */
[--C-:B------:R-:W-:Y:S01]  /*c350*/  FFMA.FTZ R193, R153, UR5, -R179.reuse ;  /* 0x0000000599c17c23 */ /* 0x100fe200080108b3 */
[----:B------:R-:W-:Y:S01]  /*c360*/  FSEL R153, R3, RZ, P0 ;  /* 0x000000ff03997208 */ /* 0x000fe20000000000 */
[--C-:B------:R-:W-:Y:S01]  /*c370*/  FFMA.FTZ R197, R165, UR5, -R179.reuse ;  /* 0x00000005a5c57c23 */ /* 0x100fe200080108b3 */
[--C-:B------:R-:W-:Y:S01]  /*c380*/  FFMA.FTZ R164, R164, UR5, -R179.reuse ;  /* 0x00000005a4a47c23 */ /* 0x100fe200080108b3 */
[--C-:B------:R-:W-:Y:S01]  /*c390*/  FFMA.FTZ R199, R2, UR5, -R179.reuse ;  /* 0x0000000502c77c23 */ /* 0x100fe200080108b3 */
[--C-:B------:R-:W-:Y:S01]  /*c3a0*/  FFMA.FTZ R152, R152, UR5, -R179.reuse ;  /* 0x0000000598987c23 */ /* 0x100fe200080108b3 */
[----:B------:R-:W-:Y:S01]  /*c3b0*/  FADD.FTZ R153, -R153, R200 ;  /* 0x000000c899997221 */ /* 0x000fe20000010100 */
[--C-:B------:R-:W-:Y:S01]  /*c3c0*/  FFMA.FTZ R195, R155, UR5, -R179.reuse ;  /* 0x000000059bc37c23 */ /* 0x100fe200080108b3 */
[----:B------:R-:W-:Y:S01]  /*c3d0*/  MUFU.EX2 R197, R197 ;  /* 0x000000c500c57308 */ /* 0x000fe20000000800 */
[--C-:B------:R-:W-:Y:S01]  /*c3e0*/  FFMA.FTZ R154, R154, UR5, -R179.reuse ;  /* 0x000000059a9a7c23 */ /* 0x100fe200080108b3 */
[----:B------:R-:W-:Y:S01]  /*c3f0*/  FMUL.FTZ R153, R153, UR5 ;  /* 0x0000000599997c20 */ /* 0x000fe20008410000 */
[--C-:B------:R-:W-:Y:S01]  /*c400*/  FFMA.FTZ R156, R156, UR5, -R179.reuse ;  /* 0x000000059c9c7c23 */ /* 0x100fe200080108b3 */
[--C-:B------:R-:W-:Y:S01]  /*c410*/  FFMA.FTZ R189, R157, UR5, -R179.reuse ;  /* 0x000000059dbd7c23 */ /* 0x100fe200080108b3 */
[--C-:B------:R-:W-:Y:S01]  /*c420*/  FFMA.FTZ R158, R158, UR5, -R179.reuse ;  /* 0x000000059e9e7c23 */ /* 0x100fe200080108b3 */
[--C-:B------:R-:W-:Y:S01]  /*c430*/  FFMA.FTZ R159, R159, UR5, -R179.reuse ;  /* 0x000000059f9f7c23 */ /* 0x100fe200080108b3 */
[----:B------:R-:W-:Y:S01]  /*c440*/  FFMA.FTZ R160, R160, UR5, -R179 ;  /* 0x00000005a0a07c23 */ /* 0x000fe200080108b3 */
[----:B------:R-:W1:Y:S01]  /*c450*/  MUFU.EX2 R2, R153 ;  /* 0x0000009900027308 */ /* 0x000e620000000800 */
[----:B0-----:R-:W-:Y:S01]  /*c460*/  FFMA.FTZ R155, R0, R18, R181 ;  /* 0x00000012009b7223 */ /* 0x001fe200000100b5 */
[--C-:B------:R-:W-:Y:S01]  /*c470*/  FFMA.FTZ R163, R163, UR5, -R179.reuse ;  /* 0x00000005a3a37c23 */ /* 0x100fe200080108b3 */
[--C-:B------:R-:W-:Y:S01]  /*c480*/  FFMA.FTZ R162, R162, UR5, -R179.reuse ;  /* 0x00000005a2a27c23 */ /* 0x100fe200080108b3 */
[----:B------:R-:W-:Y:S01]  /*c490*/  FFMA.FTZ R166, R166, UR5, -R179 ;  /* 0x00000005a6a67c23 */ /* 0x000fe200080108b3 */
[----:B------:R-:W-:Y:S01]  /*c4a0*/  FADD.FTZ R155, R196, R155 ;  /* 0x0000009bc49b7221 */ /* 0x000fe20000010000 */
[----:B------:R-:W-:Y:S01]  /*c4b0*/  FFMA.FTZ R178, R178, UR5, -R179 ;  /* 0x00000005b2b27c23 */ /* 0x000fe200080108b3 */
[----:B------:R-:W-:Y:S01]  /*c4c0*/  PLOP3.LUT P0, PT, PT, PT, UP1, 0x80, 0x0 ;  /* 0x000000000000781c */ /* 0x000fe20003f0f018 */
[----:B------:R-:W0:Y:S01]  /*c4d0*/  MUFU.EX2 R164, R164 ;  /* 0x000000a400a47308 */ /* 0x000e220000000800 */
[----:B------:R-:W-:Y:S01]  /*c4e0*/  FADD.FTZ R18, R198, R155 ;  /* 0x0000009bc6127221 */ /* 0x000fe20000010000 */
[----:B------:R-:W-:Y:S01]  /*c4f0*/  F2FP.F16.F32.PACK_AB R196, R196, R181 ;  /* 0x000000b5c4c4723e */ /* 0x000fe200000000ff */
[----:B------:R-:W-:Y:S01]  /*c500*/  IMAD.MOV.U32 R200, RZ, RZ, R3 ;  /* 0x000000ffffc87224 */ /* 0x000fe200078e0003 */
[C---:B------:R-:W-:Y:S01]  /*c510*/  F2FP.F16.F32.PACK_AB R198, R167.reuse, R198 ;  /* 0x000000c6a7c6723e */ /* 0x040fe200000000ff */
[----:B------:R-:W-:-:S03]  /*c520*/  FADD.FTZ R155, R167, R18 ;  /* 0x00000012a79b7221 */ /* 0x000fc60000010000 */
[----:B------:R-:W2:Y:S01]  /*c530*/  MUFU.EX2 R199, R199 ;  /* 0x000000c700c77308 */ /* 0x000ea20000000800 */
[----:B-1----:R-:W-:Y:S01]  /*c540*/  FFMA.FTZ R9, R2, R9, R197 ;  /* 0x0000000902097223 */ /* 0x002fe200000100c5 */
[----:B------:R-:W-:Y:S01]  /*c550*/  FADD.FTZ R168, R192, R155 ;  /* 0x0000009bc0a87221 */ /* 0x000fe20000010000 */
[----:B------:R-:W-:Y:S01]  /*c560*/  IMAD.U32 R155, RZ, RZ, UR14 ;  /* 0x0000000eff9b7e24 */ /* 0x000fe2000f8e00ff */
[C---:B------:R-:W-:Y:S02]  /*c570*/  F2FP.F16.F32.PACK_AB R192, R171.reuse, R192 ;  /* 0x000000c0abc0723e */ /* 0x040fe400000000ff */
[----:B------:R-:W-:Y:S02]  /*c580*/  FADD.FTZ R153, R171, R168 ;  /* 0x000000a8ab997221 */ /* 0x000fe40000010000 */
[----:B------:R-:W1:Y:S01]  /*c590*/  MUFU.EX2 R152, R152 ;  /* 0x0000009800987308 */ /* 0x000e620000000800 */
[----:B0-----:R-:W-:Y:S01]  /*c5a0*/  FADD.FTZ R18, R164, R9 ;  /* 0x00000009a4127221 */ /* 0x001fe20000010000 */
[----:B------:R-:W-:Y:S01]  /*c5b0*/  FADD.FTZ R168, R194, R153 ;  /* 0x00000099c2a87221 */ /* 0x000fe20000010000 */
[----:B------:R-:W-:-:S02]  /*c5c0*/  @!P5 IADD3 R155, R155, 0x30860, RZ ;  /* 0x000308609b9bd810 */ /* 0x000fc40007ffe0ff */
[C---:B------:R-:W-:Y:S01]  /*c5d0*/  F2FP.F16.F32.PACK_AB R194, R177.reuse, R194 ;  /* 0x000000c2b1c2723e */ /* 0x040fe200000000ff */
[----:B------:R-:W-:Y:S01]  /*c5e0*/  FADD.FTZ R153, R177, R168 ;  /* 0x000000a8b1997221 */ /* 0x000fe20000010000 */
[----:B------:R-:W-:Y:S01]  /*c5f0*/  @!P5 PRMT R155, RZ, 0x654, R155 ;  /* 0x00000654ff9bd816 */ /* 0x000fe2000000009b */
[----:B------:R-:W0:Y:S01]  /*c600*/  MUFU.EX2 R193, R193 ;  /* 0x000000c100c17308 */ /* 0x000e220000000800 */
[----:B--2---:R-:W-:Y:S01]  /*c610*/  FADD.FTZ R9, R199, R18 ;  /* 0x00000012c7097221 */ /* 0x004fe20000010000 */
[----:B------:R-:W-:Y:S01]  /*c620*/  FADD.FTZ R168, R188, R153 ;  /* 0x00000099bca87221 */ /* 0x000fe20000010000 */
[----:B------:R2:W-:Y:S01]  /*c630*/  @!P5 SYNCS.ARRIVE.TRANS64.RED.A1T0 RZ, [R155+URZ], RZ ;  /* 0x000000ff9bffd9a7 */ /* 0x0005e2000810043f */
[----:B------:R-:W-:-:S04]  /*c640*/  F2FP.F16.F32.PACK_AB R197, R164, R197 ;  /* 0x000000c5a4c5723e */ /* 0x000fc800000000ff */
[----:B------:R-:W3:Y:S01]  /*c650*/  MUFU.EX2 R154, R154 ;  /* 0x0000009a009a7308 */ /* 0x000ee20000000800 */
[C---:B-1----:R-:W-:Y:S01]  /*c660*/  FADD.FTZ R18, R152.reuse, R9 ;  /* 0x0000000998127221 */ /* 0x042fe20000010000 */
[----:B------:R-:W-:-:S06]  /*c670*/  F2FP.F16.F32.PACK_AB R199, R152, R199 ;  /* 0x000000c798c7723e */ /* 0x000fcc00000000ff */
[----:B------:R-:W1:Y:S01]  /*c680*/  MUFU.EX2 R195, R195 ;  /* 0x000000c300c37308 */ /* 0x000e620000000800 */
[----:B0-----:R-:W-:-:S07]  /*c690*/  FADD.FTZ R9, R193, R18 ;  /* 0x00000012c1097221 */ /* 0x001fce0000010000 */
[----:B------:R-:W0:Y:S01]  /*c6a0*/  MUFU.EX2 R156, R156 ;  /* 0x0000009c009c7308 */ /* 0x000e220000000800 */
[C---:B---3--:R-:W-:Y:S01]  /*c6b0*/  FADD.FTZ R18, R154.reuse, R9 ;  /* 0x000000099a127221 */ /* 0x048fe20000010000 */
[----:B------:R-:W-:-:S06]  /*c6c0*/  F2FP.F16.F32.PACK_AB R193, R154, R193 ;  /* 0x000000c19ac1723e */ /* 0x000fcc00000000ff */
[----:B------:R-:W3:Y:S01]  /*c6d0*/  MUFU.EX2 R189, R189 ;  /* 0x000000bd00bd7308 */ /* 0x000ee20000000800 */
[----:B-1----:R-:W-:-:S07]  /*c6e0*/  FADD.FTZ R9, R195, R18 ;  /* 0x00000012c3097221 */ /* 0x002fce0000010000 */
[----:B------:R-:W1:Y:S01]  /*c6f0*/  MUFU.EX2 R173, R173 ;  /* 0x000000ad00ad7308 */ /* 0x000e620000000800 */
[C---:B0-----:R-:W-:Y:S01]  /*c700*/  FADD.FTZ R18, R156.reuse, R9 ;  /* 0x000000099c127221 */ /* 0x041fe20000010000 */
[----:B------:R-:W-:-:S06]  /*c710*/  F2FP.F16.F32.PACK_AB R195, R156, R195 ;  /* 0x000000c39cc3723e */ /* 0x000fcc00000000ff */
[----:B------:R-:W0:Y:S01]  /*c720*/  MUFU.EX2 R158, R158 ;  /* 0x0000009e009e7308 */ /* 0x000e220000000800 */
[----:B---3--:R-:W-:-:S07]  /*c730*/  FADD.FTZ R9, R189, R18 ;  /* 0x00000012bd097221 */ /* 0x008fce0000010000 */
[----:B------:R-:W-:Y:S01]  /*c740*/  MUFU.EX2 R190, R190 ;  /* 0x000000be00be7308 */ /* 0x000fe20000000800 */
[C---:B-1----:R-:W-:Y:S01]  /*c750*/  FADD.FTZ R153, R173.reuse, R168 ;  /* 0x000000a8ad997221 */ /* 0x042fe20000010000 */
[----:B------:R-:W-:-:S06]  /*c760*/  F2FP.F16.F32.PACK_AB R188, R173, R188 ;  /* 0x000000bcadbc723e */ /* 0x000fcc00000000ff */
[----:B------:R-:W1:Y:S01]  /*c770*/  MUFU.EX2 R170, R159 ;  /* 0x0000009f00aa7308 */ /* 0x000e620000000800 */
[C---:B0-----:R-:W-:Y:S01]  /*c780*/  FADD.FTZ R9, R158.reuse, R9 ;  /* 0x000000099e097221 */ /* 0x041fe20000010000 */
[----:B------:R-:W-:-:S06]  /*c790*/  F2FP.F16.F32.PACK_AB R189, R158, R189 ;  /* 0x000000bd9ebd723e */ /* 0x000fcc00000000ff */
[----:B------:R-:W0:Y:S08]  /*c7a0*/  MUFU.EX2 R175, R175 ;  /* 0x000000af00af7308 */ /* 0x000e300000000800 */
[----:B------:R3:W4:Y:S01]  /*c7b0*/  MUFU.EX2 R191, R160 ;  /* 0x000000a000bf7308 */ /* 0x0007220000000800 */
[----:B-1----:R-:W-:-:S07]  /*c7c0*/  FADD.FTZ R9, R170, R9 ;  /* 0x00000009aa097221 */ /* 0x002fce0000010000 */
[----:B------:R-:W1:Y:S01]  /*c7d0*/  MUFU.EX2 R184, R184 ;  /* 0x000000b800b87308 */ /* 0x000e620000000800 */
[----:B---3--:R-:W-:Y:S01]  /*c7e0*/  FADD.FTZ R160, R190, R153 ;  /* 0x00000099bea07221 */ /* 0x008fe20000010000 */
[----:B0-----:R-:W-:-:S03]  /*c7f0*/  F2FP.F16.F32.PACK_AB R190, R175, R190 ;  /* 0x000000beafbe723e */ /* 0x001fc600000000ff */
[----:B------:R-:W-:-:S03]  /*c800*/  FADD.FTZ R153, R175, R160 ;  /* 0x000000a0af997221 */ /* 0x000fc60000010000 */
[----:B------:R-:W0:Y:S01]  /*c810*/  MUFU.EX2 R172, R163 ;  /* 0x000000a300ac7308 */ /* 0x000e220000000800 */
[C---:B----4-:R-:W-:Y:S01]  /*c820*/  FADD.FTZ R9, R191.reuse, R9 ;  /* 0x00000009bf097221 */ /* 0x050fe20000010000 */
[----:B------:R-:W-:-:S06]  /*c830*/  F2FP.F16.F32.PACK_AB R191, R191, R170 ;  /* 0x000000aabfbf723e */ /* 0x000fcc00000000ff */
[----:B------:R-:W3:Y:S01]  /*c840*/  MUFU.EX2 R169, R169 ;  /* 0x000000a900a97308 */ /* 0x000ee20000000800 */
[----:B-1----:R-:W-:-:S07]  /*c850*/  FADD.FTZ R18, R184, R153 ;  /* 0x00000099b8127221 */ /* 0x002fce0000010000 */
[----:B------:R-:W1:Y:S01]  /*c860*/  MUFU.EX2 R162, R162 ;  /* 0x000000a200a27308 */ /* 0x000e620000000800 */
[----:B0-----:R-:W-:-:S07]  /*c870*/  FADD.FTZ R9, R172, R9 ;  /* 0x00000009ac097221 */ /* 0x001fce0000010000 */
[----:B------:R-:W0:Y:S01]  /*c880*/  MUFU.EX2 R186, R186 ;  /* 0x000000ba00ba7308 */ /* 0x000e220000000800 */
[C---:B---3--:R-:W-:Y:S01]  /*c890*/  FADD.FTZ R153, R169.reuse, R18 ;  /* 0x00000012a9997221 */ /* 0x048fe20000010000 */
[----:B------:R-:W-:-:S06]  /*c8a0*/  F2FP.F16.F32.PACK_AB R184, R169, R184 ;  /* 0x000000b8a9b8723e */ /* 0x000fcc00000000ff */
[----:B------:R-:W3:Y:S01]  /*c8b0*/  MUFU.EX2 R166, R166 ;  /* 0x000000a600a67308 */ /* 0x000ee20000000800 */
[C---:B-1----:R-:W-:Y:S01]  /*c8c0*/  FADD.FTZ R9, R162.reuse, R9 ;  /* 0x00000009a2097221 */ /* 0x042fe20000010000 */
[----:B------:R-:W-:-:S06]  /*c8d0*/  F2FP.F16.F32.PACK_AB R185, R162, R172 ;  /* 0x000000aca2b9723e */ /* 0x000fcc00000000ff */
[----:B------:R-:W1:Y:S01]  /*c8e0*/  MUFU.EX2 R23, R161 ;  /* 0x000000a100177308 */ /* 0x000e620000000800 */
[----:B0-----:R-:W-:-:S07]  /*c8f0*/  FADD.FTZ R18, R186, R153 ;  /* 0x00000099ba127221 */ /* 0x001fce0000010000 */
[----:B------:R-:W0:Y:S01]  /*c900*/  MUFU.EX2 R178, R178 ;  /* 0x000000b200b27308 */ /* 0x000e220000000800 */
[----:B---3--:R-:W-:Y:S01]  /*c910*/  FADD.FTZ R9, R166, R9 ;  /* 0x00000009a6097221 */ /* 0x008fe20000010000 */
[C---:B-1----:R-:W-:Y:S01]  /*c920*/  FADD.FTZ R18, R23.reuse, R18 ;  /* 0x0000001217127221 */ /* 0x042fe20000010000 */
[----:B------:R-:W-:Y:S01]  /*c930*/  F2FP.F16.F32.PACK_AB R186, R23, R186 ;  /* 0x000000ba17ba723e */ /* 0x000fe200000000ff */
[----:B------:R-:W-:Y:S02]  /*c940*/  IMAD.MOV.U32 R23, RZ, RZ, R4 ;  /* 0x000000ffff177224 */ /* 0x000fe400078e0004 */
[C---:B0-----:R-:W-:Y:S01]  /*c950*/  FADD.FTZ R9, R178.reuse, R9 ;  /* 0x00000009b2097221 */ /* 0x041fe20000010000 */
[----:B------:R-:W-:Y:S01]  /*c960*/  F2FP.F16.F32.PACK_AB R187, R178, R166 ;  /* 0x000000a6b2bb723e */ /* 0x000fe200000000ff */
[----:B--2---:R-:W-:Y:S06]  /*c970*/  @P0 BRA `(.L_x_1039) ;  /* 0xffffffd000f40947 */ /* 0x004fec000383ffff */
.L_x_1022:
        /* <DEDUP_REMOVED lines=131> */
.L_x_1040:
        /* <DEDUP_REMOVED lines=8> */
.L_x_1041:
[----:B-1----:R-:W-:Y:S05]  /*d230*/  @P0 BRA `(.L_x_1042) ;  /* 0x0000000000080947 */ /* 0x002fea0003800000 */
[----:B------:R-:W1:Y:S02]  /*d240*/  SYNCS.PHASECHK.TRANS64.TRYWAIT P0, [UR7+0x30850], R0 ;  /* 0x03085000ff0075a7 */ /* 0x000e640008000147 */
[----:B-1----:R-:W-:Y:S05]  /*d250*/  @!P0 BRA `(.L_x_1043) ;  /* 0x0000008000588947 */ /* 0x002fea0003800000 */
.L_x_1042:
[----:B------:R-:W-:Y:S01]  /*d260*/  R2UR UR6, R16 ;  /* 0x00000000100672ca */ /* 0x000fe200000e0000 */
[----:B------:R-:W-:Y:S01]  /*d270*/  WARPGROUP.ARRIVE ;  /* 0x00000000000079c5 */ /* 0x000fe20000000000 */
[----:B------:R-:W-:Y:S01]  /*d280*/  UMOV UR11, 0x40000040 ;  /* 0x40000040000b7882 */ /* 0x000fe20000000000 */
[----:B-1----:R-:W1:Y:S01]  /*d290*/  SHFL.BFLY PT, R5, R18, 0x2, 0x1f ;  /* 0x0c401f0012057f89 */ /* 0x002e6200000e0000 */
[----:B------:R-:W-:Y:S02]  /*d2a0*/  IMAD.MOV.U32 R6, RZ, RZ, RZ ;  /* 0x000000ffff067224 */ /* 0x000fe400078e00ff */
[----:B------:R-:W-:Y:S01]  /*d2b0*/  IMAD.U32 R13, RZ, RZ, UR5 ;  /* 0x00000005ff0d7e24 */ /* 0x000fe2000f8e00ff */
[----:B0-----:R-:W0:Y:S06]  /*d2c0*/  SHFL.BFLY PT, R0, R9, 0x2, 0x1f ;  /* 0x0c401f0009007f89 */ /* 0x001e2c00000e0000 */
[----:B------:R-:W-:-:S04]  /*d2d0*/  UIADD3 UR6, UR6, 0x400, URZ ;  /* 0x0000040006067890 */ /* 0x000fc8000fffe03f */
[----:B------:R-:W-:-:S04]  /*d2e0*/  USHF.R.U32.HI UR6, URZ, 0x4, UR6 ;  /* 0x000000043f067899 */ /* 0x000fc80008011606 */
[----:B------:R-:W-:-:S04]  /*d2f0*/  ULOP3.LUT UR6, UR6, 0x3fff, URZ, 0xc0, !UPT ;  /* 0x00003fff06067892 */ /* 0x000fc8000f8ec03f */
[----:B------:R-:W-:Y:S01]  /*d300*/  ULOP3.LUT UR6, UR6, 0x2000000, URZ, 0xfc, !UPT ;  /* 0x0200000006067892 */ /* 0x000fe2000f8efc3f */
[----:B-1----:R-:W-:-:S03]  /*d310*/  FADD.FTZ R5, R5, R18 ;  /* 0x0000001205057221 */ /* 0x002fc60000010000 */
[----:B------:R-:W-:Y:S01]  /*d320*/  ULEA UR4, UR4, UR6, 0xb ;  /* 0x0000000604047291 */ /* 0x000fe2000f8e583f */
[----:B0-----:R-:W-:Y:S01]  /*d330*/  FADD.FTZ R2, R0, R9 ;  /* 0x0000000900027221 */ /* 0x001fe20000010000 */
[----:B------:R-:W-:Y:S02]  /*d340*/  IMAD.U32 R9, RZ, RZ, UR7 ;  /* 0x00000007ff097e24 */ /* 0x000fe4000f8e00ff */
[----:B------:R-:W-:Y:S01]  /*d350*/  UIADD3 UR6, UR4, 0x80, URZ ;  /* 0x0000008004067890 */ /* 0x000fe2000fffe03f */
[----:B------:R-:W0:Y:S02]  /*d360*/  SHFL.BFLY PT, R0, R5, 0x1, 0x1f ;  /* 0x0c201f0005007f89 */ /* 0x000e2400000e0000 */
[----:B------:R-:W-:Y:S01]  /*d370*/  UMOV UR10, UR4 ;  /* 0x00000004000a7c82 */ /* 0x000fe20008000000 */
[----:B------:R-:W-:Y:S01]  /*d380*/  @!P5 IADD3 R9, R9, 0x30860, RZ ;  /* 0x000308600909d810 */ /* 0x000fe20007ffe0ff */
[----:B------:R-:W-:Y:S01]  /*d390*/  HGMMA.64x256x16.F32 R24, R196, gdesc[UR8].tnspB, R24, gsb0 ;  /* 0x43e00008c4187df0 */ /* 0x000fe20008000818 */
[----:B------:R-:W-:Y:S01]  /*d3a0*/  UMOV UR11, 0x40000040 ;  /* 0x40000040000b7882 */ /* 0x000fe20000000000 */
[----:B------:R-:W-:Y:S01]  /*d3b0*/  UMOV UR10, UR6 ;  /* 0x00000006000a7c82 */ /* 0x000fe20008000000 */
[----:B------:R-:W-:Y:S01]  /*d3c0*/  UIADD3 UR6, UR4, 0x100, URZ ;  /* 0x0000010004067890 */ /* 0x000fe2000fffe03f */
[----:B------:R-:W1:Y:S01]  /*d3d0*/  SHFL.BFLY PT, R7, R2, 0x1, 0x1f ;  /* 0x0c201f0002077f89 */ /* 0x000e6200000e0000 */
[----:B------:R-:W-:Y:S01]  /*d3e0*/  UIADD3 UR4, UR4, 0x180, URZ ;  /* 0x0000018004047890 */ /* 0x000fe2000fffe03f */
[----:B------:R-:W-:Y:S01]  /*d3f0*/  @!P5 PRMT R9, RZ, 0x654, R9 ;  /* 0x00000654ff09d816 */ /* 0x000fe20000000009 */
[----:B0-----:R-:W-:Y:S01]  /*d400*/  FADD.FTZ R11, R5, R0 ;  /* 0x00000000050b7221 */ /* 0x001fe20000010000 */
[----:B------:R-:W-:-:S02]  /*d410*/  IMAD.MOV.U32 R5, RZ, RZ, RZ ;  /* 0x000000ffff057224 */ /* 0x000fc400078e00ff */
[----:B------:R-:W-:Y:S02]  /*d420*/  IMAD.MOV.U32 R0, RZ, RZ, -0x800000 ;  /* 0xff800000ff007424 */ /* 0x000fe400078e00ff */
[----:B------:R-:W-:Y:S01]  /*d430*/  FSETP.NE.FTZ.AND P0, PT, R11, RZ, PT ;  /* 0x000000ff0b00720b */ /* 0x000fe20003f15000 */
[----:B-1----:R-:W-:Y:S01]  /*d440*/  FADD.FTZ R12, R2, R7 ;  /* 0x00000007020c7221 */ /* 0x002fe20000010000 */
[----:B------:R-:W-:Y:S01]  /*d450*/  MOV R7, UR5 ;  /* 0x0000000500077c02 */ /* 0x000fe20008000f00 */
[----:B------:R-:W-:-:S03]  /*d460*/  IMAD.MOV.U32 R2, RZ, RZ, -0x800000 ;  /* 0xff800000ff027424 */ /* 0x000fc600078e00ff */
[----:B------:R-:W-:-:S07]  /*d470*/  FSETP.NE.FTZ.AND P1, PT, R12, RZ, PT ;  /* 0x000000ff0c00720b */ /* 0x000fce0003f35000 */
[----:B------:R-:W0:Y:S01]  /*d480*/  @P0 MUFU.LG2 R8, R11 ;  /* 0x0000000b00080308 */ /* 0x000e220000000c00 */
[----:B------:R-:W-:-:S07]  /*d490*/  @P0 FMUL.FTZ R7, R7, 0.69314718246459960938 ;  /* 0x3f31721807070820 */ /* 0x000fce0000410000 */
[----:B------:R-:W1:Y:S01]  /*d4a0*/  @P1 MUFU.LG2 R10, R12 ;  /* 0x0000000c000a1308 */ /* 0x000e620000000c00 */
[----:B------:R-:W-:-:S07]  /*d4b0*/  @P1 FMUL.FTZ R13, R13, 0.69314718246459960938 ;  /* 0x3f3172180d0d1820 */ /* 0x000fce0000410000 */
        /* <DEDUP_REMOVED lines=10> */
[----:B------:R-:W-:Y:S01]  /*d560*/  UMOV UR10, UR6 ;  /* 0x00000006000a7c82 */ /* 0x000fe20008000000 */
[----:B------:R-:W-:Y:S01]  /*d570*/  UMOV UR11, 0x40000040 ;  /* 0x40000040000b7882 */ /* 0x000fe20000000000 */
[----:B------:R-:W-:Y:S02]  /*d580*/  WARPGROUP.DEPBAR.LE gsb0, 0x0 ;  /* 0x00008000000079c5 */ /* 0x000fe40000010000 */
[----:B------:R-:W-:-:S15]  /*d590*/  WARPGROUP.ARRIVE ;  /* 0x00000000000079c5 */ /* 0x000fde0000000000 */
[----:B------:R-:W-:-:S08]  /*d5a0*/  NOP ;  /* 0x0000000000007918 */ /* 0x000fd00000000000 */
        /* <DEDUP_REMOVED lines=137> */
.L_x_973:
[----:B------:R-:W-:Y:S05]  /*de40*/  @P0 BRA `(.L_x_1044) ;  /* 0x0000002000640947 */ /* 0x000fea0003800000 */
[----:B------:R-:W2:Y:S01]  /*de50*/  LDL R3, [R1] ;  /* 0x0000000001037983 */ /* 0x000ea20000100800 */
[----:B------:R-:W0:Y:S01]  /*de60*/  S2UR UR12, SR_CTAID.Z ;  /* 0x00000000000c79c3 */ /* 0x000e220000002700 */
[----:B------:R-:W-:Y:S01]  /*de70*/  ULDC.64 UR8, c[0x0][0xbd0] ;  /* 0x0002f40000087ab9 */ /* 0x000fe20000000a00 */
[----:B------:R-:W-:Y:S01]  /*de80*/  ULDC.64 UR14, c[0x0][0x208] ;  /* 0x00008200000e7ab9 */ /* 0x000fe20000000a00 */
[----:B------:R-:W1:Y:S01]  /*de90*/  S2R R22, SR_CTAID.X ;  /* 0x0000000000167919 */ /* 0x000e620000002500 */
[----:B------:R-:W-:Y:S04]  /*dea0*/  BSSY B0, `(.L_x_1045) ;  /* 0x000014d000007945 */ /* 0x000fe80003800000 */
[----:B------:R-:W3:Y:S08]  /*deb0*/  LDC.64 R18, c[0x0][0xbd8] ;  /* 0x0002f600ff127b82 */ /* 0x000ef00000000a00 */
[----:B------:R-:W4:Y:S08]  /*dec0*/  S2UR UR11, SR_CTAID.Y ;  /* 0x00000000000b79c3 */ /* 0x000f300000002600 */
[----:B------:R-:W4:Y:S01]  /*ded0*/  LDC R23, c[0x0][0xc50] ;  /* 0x00031400ff177b82 */ /* 0x000f220000000800 */
[----:B0-----:R-:W-:-:S07]  /*dee0*/  USHF.R.S32.HI UR10, URZ, 0x1f, UR12 ;  /* 0x0000001f3f0a7899 */ /* 0x001fce000801140c */
[----:B------:R-:W0:Y:S08]  /*def0*/  LDC.64 R20, c[0x0][0xb40] ;  /* 0x0002d000ff147b82 */ /* 0x000e300000000a00 */
[----:B------:R-:W-:Y:S01]  /*df00*/  BAR.SYNC.DEFER_BLOCKING 0x1, 0x100 ;  /* 0x0044000000007b1d */ /* 0x000fe20000010000 */
[----:B--2---:R-:W-:-:S05]  /*df10*/  R2UR UR13, R3 ;  /* 0x00000000030d72ca */ /* 0x004fca00000e0000 */
[----:B------:R-:W2:Y:S08]  /*df20*/  S2R R3, SR_TID.X ;  /* 0x0000000000037919 */ /* 0x000eb00000002100 */
[----:B------:R-:W-:Y:S02]  /*df30*/  USHF.R.S32.HI UR7, URZ, 0x1f, UR13 ;  /* 0x0000001f3f077899 */ /* 0x000fe4000801140d */
[----:B------:R-:W-:-:S02]  /*df40*/  UIMAD.WIDE.U32 UR4, UR13, UR8, URZ ;  /* 0x000000080d0472a5 */ /* 0x000fc4000f8e003f */
[----:B------:R-:W-:-:S04]  /*df50*/  UIMAD UR6, UR7, UR8, URZ ;  /* 0x00000008070672a4 */ /* 0x000fc8000f8e023f */
[----:B------:R-:W-:-:S03]  /*df60*/  UIMAD UR6, UR13, UR9, UR6 ;  /* 0x000000090d0672a4 */ /* 0x000fc6000f8e0206 */
[----:B------:R-:W-:Y:S01]  /*df70*/  ULDC.64 UR8, c[0x0][0xb38] ;  /* 0x0002ce0000087ab9 */ /* 0x000fe20000000a00 */
[----:B------:R-:W-:Y:S02]  /*df80*/  UIADD3 UR6, UR5, UR6, URZ ;  /* 0x0000000605067290 */ /* 0x000fe4000fffe03f */
[----:B------:R-:W-:Y:S01]  /*df90*/  UIMAD UR7, UR7, UR8, URZ ;  /* 0x00000008070772a4 */ /* 0x000fe2000f8e023f */
[----:B--2---:R-:W-:-:S05]  /*dfa0*/  VIADD R5, R3, 0xffffff80 ;  /* 0xffffff8003057836 */ /* 0x004fca0000000000 */
[----:B------:R-:W-:-:S04]  /*dfb0*/  SHF.R.S32.HI R4, RZ, 0x1f, R5 ;  /* 0x0000001fff047819 */ /* 0x000fc80000011405 */
[CC--:B------:R-:W-:Y:S02]  /*dfc0*/  LEA.HI R6, R4.reuse, R5.reuse, RZ, 0x7 ;  /* 0x0000000504067211 */ /* 0x0c0fe400078f38ff */
[----:B------:R-:W-:Y:S02]  /*dfd0*/  LEA.HI R11, R4, R5, RZ, 0x2 ;  /* 0x00000005040b7211 */ /* 0x000fe400078f10ff */
[----:B------:R-:W-:Y:S02]  /*dfe0*/  LOP3.LUT R8, R6, 0xffffff80, RZ, 0xc0, !PT ;  /* 0xffffff8006087812 */ /* 0x000fe400078ec0ff */
[----:B------:R-:W-:-:S03]  /*dff0*/  SHF.R.S32.HI R7, RZ, 0x7, R6 ;  /* 0x00000007ff077819 */ /* 0x000fc60000011406 */
[----:B------:R-:W-:Y:S01]  /*e000*/  IMAD.IADD R3, R5, 0x1, -R8 ;  /* 0x0000000105037824 */ /* 0x000fe200078e0a08 */
[----:B------:R-:W-:Y:S01]  /*e010*/  LEA.HI R4, R6, R7, RZ, 0x1 ;  /* 0x0000000706047211 */ /* 0x000fe200078f08ff */
[----:B------:R-:W2:Y:S01]  /*e020*/  LDC R8, c[0x0][0xbe8] ;  /* 0x0002fa00ff087b82 */ /* 0x000ea20000000800 */
[----:B------:R-:W-:Y:S02]  /*e030*/  LOP3.LUT R6, R11, 0xfffffffc, RZ, 0xc0, !PT ;  /* 0xfffffffc0b067812 */ /* 0x000fe400078ec0ff */
[----:B------:R-:W-:Y:S02]  /*e040*/  SHF.R.S32.HI R12, RZ, 0x1f, R3 ;  /* 0x0000001fff0c7819 */ /* 0x000fe40000011403 */
[----:B------:R-:W-:Y:S01]  /*e050*/  LOP3.LUT R4, R4, 0x3fffffe, RZ, 0xc0, !PT ;  /* 0x03fffffe04047812 */ /* 0x000fe200078ec0ff */
[----:B------:R-:W-:Y:S01]  /*e060*/  IMAD.IADD R5, R5, 0x1, -R6 ;  /* 0x0000000105057824 */ /* 0x000fe200078e0a06 */
[CC--:B------:R-:W-:Y:S02]  /*e070*/  LEA.HI R10, R12.reuse, R3.reuse, RZ, 0x2 ;  /* 0x000000030c0a7211 */ /* 0x0c0fe400078f10ff */
[----:B------:R-:W-:Y:S01]  /*e080*/  LEA.HI R12, R12, R3, RZ, 0x5 ;  /* 0x000000030c0c7211 */ /* 0x000fe200078f28ff */
[----:B------:R-:W-:Y:S01]  /*e090*/  IMAD.IADD R6, R7, 0x1, -R4 ;  /* 0x0000000107067824 */ /* 0x000fe200078e0a04 */
[----:B------:R-:W-:-:S02]  /*e0a0*/  SHF.R.S32.HI R9, RZ, 0x2, R10 ;  /* 0x00000002ff097819 */ /* 0x000fc4000001140a */
[----:B------:R-:W-:Y:S02]  /*e0b0*/  SHF.R.S32.HI R14, RZ, 0x1f, R10 ;  /* 0x0000001fff0e7819 */ /* 0x000fe4000001140a */
[----:B------:R-:W-:Y:S02]  /*e0c0*/  LEA.HI R7, R5, R5, RZ, 0x1 ;  /* 0x0000000505077211 */ /* 0x000fe400078f08ff */
[----:B------:R-:W-:Y:S02]  /*e0d0*/  LEA.HI R14, R14, R9, RZ, 0x3 ;  /* 0x000000090e0e7211 */ /* 0x000fe400078f18ff */
[----:B------:R-:W-:Y:S02]  /*e0e0*/  LOP3.LUT R10, R10, 0x7ffffffc, RZ, 0xc0, !PT ;  /* 0x7ffffffc0a0a7812 */ /* 0x000fe400078ec0ff */
[----:B------:R-:W-:Y:S02]  /*e0f0*/  LOP3.LUT R14, R14, 0xfffffff8, RZ, 0xc0, !PT ;  /* 0xfffffff80e0e7812 */ /* 0x000fe400078ec0ff */
[----:B--2---:R-:W-:-:S03]  /*e100*/  ISETP.NE.AND P0, PT, R8, 0x1, PT ;  /* 0x000000010800780c */ /* 0x004fc60003f05270 */
[----:B------:R-:W-:Y:S01]  /*e110*/  IMAD.IADD R4, R9, 0x1, -R14 ;  /* 0x0000000109047824 */ /* 0x000fe200078e0a0e */
[----:B------:R-:W-:Y:S02]  /*e120*/  LOP3.LUT R14, R7, 0x1ffffffe, RZ, 0xc0, !PT ;  /* 0x1ffffffe070e7812 */ /* 0x000fe400078ec0ff */
[----:B------:R-:W-:Y:S01]  /*e130*/  SHF.R.S32.HI R7, RZ, 0x5, R12 ;  /* 0x00000005ff077819 */ /* 0x000fe2000001140c */
[----:B---3--:R-:W-:Y:S01]  /*e140*/  IMAD R12, R18, UR10, RZ ;  /* 0x0000000a120c7c24 */ /* 0x008fe2000f8e02ff */
[----:B------:R-:W-:Y:S01]  /*e150*/  IADD3 R16, R5, -R14, RZ ;  /* 0x8000000e05107210 */ /* 0x000fe20007ffe0ff */
[----:B------:R-:W-:Y:S02]  /*e160*/  IMAD.U32 R5, RZ, RZ, UR5 ;  /* 0x00000005ff057e24 */ /* 0x000fe4000f8e00ff */
[----:B------:R-:W-:Y:S02]  /*e170*/  IMAD R7, R7, 0x10, R4 ;  /* 0x0000001007077824 */ /* 0x000fe400078e0204 */
[----:B------:R-:W-:Y:S01]  /*e180*/  IMAD.U32 R4, RZ, RZ, UR4 ;  /* 0x00000004ff047e24 */ /* 0x000fe2000f8e00ff */
[----:B------:R-:W2:Y:S01]  /*e190*/  @P0 LDC R14, c[0x0][0xbec] ;  /* 0x0002fb00ff0e0b82 */ /* 0x000ea20000000800 */
[----:B------:R-:W-:Y:S01]  /*e1a0*/  IMAD R9, R6, 0x40, R7 ;  /* 0x0000004006097824 */ /* 0x000fe200078e0207 */
[----:B------:R-:W-:Y:S01]  /*e1b0*/  UIMAD.WIDE.U32 UR4, UR13, UR8, URZ ;  /* 0x000000080d0472a5 */ /* 0x000fe2000f8e003f */
[----:B------:R-:W-:Y:S01]  /*e1c0*/  IMAD.U32 R5, RZ, RZ, UR6 ;  /* 0x00000006ff057e24 */ /* 0x000fe2000f8e00ff */
[----:B------:R-:W-:Y:S01]  /*e1d0*/  UIMAD UR6, UR13, UR9, UR7 ;  /* 0x000000090d0672a4 */ /* 0x000fe2000f8e0207 */
[----:B------:R-:W-:Y:S01]  /*e1e0*/  IMAD R15, R19, UR12, R12 ;  /* 0x0000000c130f7c24 */ /* 0x000fe2000f8e020c */
[----:B------:R-:W-:Y:S01]  /*e1f0*/  LEA R6, R16, R9, 0x3 ;  /* 0x0000000910067211 */ /* 0x000fe200078e18ff */
[----:B------:R-:W-:Y:S01]  /*e200*/  IMAD R16, RZ, RZ, -UR13 ;  /* 0x8000000dff107e24 */ /* 0x000fe2000f8e02ff */
[----:B------:R-:W3:Y:S01]  /*e210*/  @P0 LDC R152, c[0x0][0xbec] ;  /* 0x0002fb00ff980b82 */ /* 0x000ee20000000800 */
[----:B------:R-:W-:Y:S01]  /*e220*/  UIADD3 UR6, UR5, UR6, URZ ;  /* 0x0000000605067290 */ /* 0x000fe2000fffe03f */
[----:B------:R-:W-:Y:S01]  /*e230*/  IMAD.WIDE.U32 R4, R18, UR12, R4 ;  /* 0x0000000c12047c25 */ /* 0x000fe2000f8e0004 */
[----:B------:R-:W-:-:S03]  /*e240*/  ULDC.64 UR8, c[0x0][0xb28] ;  /* 0x0002ca0000087ab9 */ /* 0x000fc60000000a00 */
[----:B-1----:R-:W-:Y:S02]  /*e250*/  IMAD R11, R22, 0x80, R6 ;  /* 0x00000080160b7824 */ /* 0x002fe400078e0206 */
[----:B------:R-:W1:Y:S01]  /*e260*/  @P0 LDC R17, c[0x0][0xbf0] ;  /* 0x0002fc00ff110b82 */ /* 0x000e620000000800 */
[----:B----4-:R-:W-:Y:S02]  /*e270*/  IMAD R23, R23, R16, UR11 ;  /* 0x0000000b17177e24 */ /* 0x010fe4000f8e0210 */
[----:B------:R-:W-:Y:S01]  /*e280*/  IMAD.U32 R7, RZ, RZ, UR5 ;  /* 0x00000005ff077e24 */ /* 0x000fe2000f8e00ff */
[----:B------:R-:W-:Y:S01]  /*e290*/  MOV R13, R11 ;  /* 0x0000000b000d7202 */ /* 0x000fe20000000f00 */
[----:B------:R-:W-:Y:S01]  /*e2a0*/  IMAD.U32 R6, RZ, RZ, UR4 ;  /* 0x00000004ff067e24 */ /* 0x000fe2000f8e00ff */
[----:B------:R-:W-:Y:S01]  /*e2b0*/  SHF.R.S32.HI R16, RZ, 0x1f, R23 ;  /* 0x0000001fff107819 */ /* 0x000fe20000011417 */
[----:B------:R-:W-:Y:S01]  /*e2c0*/  IMAD.U32 R7, RZ, RZ, UR6 ;  /* 0x00000006ff077e24 */ /* 0x000fe2000f8e00ff */
[----:B------:R-:W4:Y:S01]  /*e2d0*/  @P0 LDC R153, c[0x0][0xbf0] ;  /* 0x0002fc00ff990b82 */ /* 0x000f220000000800 */
[----:B--2---:R-:W-:Y:S01]  /*e2e0*/  @P0 IMAD.HI.U32 R12, R11, R14, RZ ;  /* 0x0000000e0b0c0227 */ /* 0x004fe200078e00ff */
[----:B------:R-:W-:Y:S01]  /*e2f0*/  ULDC.64 UR4, c[0x0][0xbe0] ;  /* 0x0002f80000047ab9 */ /* 0x000fe20000000a00 */
[----:B------:R-:W-:-:S02]  /*e300*/  ULDC.64 UR6, c[0x0][0xb48] ;  /* 0x0002d20000067ab9 */ /* 0x000fc40000000a00 */
[----:B------:R-:W-:Y:S02]  /*e310*/  IMAD.IADD R5, R5, 0x1, R15 ;  /* 0x0000000105057824 */ /* 0x000fe400078e020f */
[----:B0-----:R-:W-:Y:S02]  /*e320*/  IMAD R14, R20, UR10, RZ ;  /* 0x0000000a140e7c24 */ /* 0x001fe4000f8e02ff */
[----:B---3--:R-:W-:-:S04]  /*e330*/  @P0 IMAD.HI.U32 R152, R11, R152, RZ ;  /* 0x000000980b980227 */ /* 0x008fc800078e00ff */
[----:B------:R-:W-:Y:S01]  /*e340*/  IMAD.WIDE.U32 R6, R20, UR12, R6 ;  /* 0x0000000c14067c25 */ /* 0x000fe2000f8e0006 */
[----:B-1----:R-:W-:-:S03]  /*e350*/  @P0 SHF.R.U32.HI R13, RZ, R17, R12 ;  /* 0x00000011ff0d0219 */ /* 0x002fc6000001160c */
[----:B------:R-:W-:Y:S02]  /*e360*/  IMAD R17, R21, UR12, R14 ;  /* 0x0000000c15117c24 */ /* 0x000fe4000f8e020e */
[----:B------:R-:W-:Y:S02]  /*e370*/  IMAD.MOV.U32 R15, RZ, RZ, R11 ;  /* 0x000000ffff0f7224 */ /* 0x000fe400078e000b */
[----:B------:R-:W-:Y:S02]  /*e380*/  IMAD R12, R16, UR4, RZ ;  /* 0x00000004100c7c24 */ /* 0x000fe4000f8e02ff */
[----:B------:R-:W-:Y:S01]  /*e390*/  IMAD.WIDE.U32 R4, R23, UR4, R4 ;  /* 0x0000000417047c25 */ /* 0x000fe2000f8e0004 */
[----:B----4-:R-:W-:-:S03]  /*e3a0*/  @P0 SHF.R.U32.HI R15, RZ, R153, R152 ;  /* 0x00000099ff0f0219 */ /* 0x010fc60000011698 */
[----:B------:R-:W-:Y:S01]  /*e3b0*/  IMAD.IADD R7, R7, 0x1, R17 ;  /* 0x0000000107077824 */ /* 0x000fe200078e0211 */
[----:B------:R-:W-:Y:S01]  /*e3c0*/  SHF.R.S32.HI R17, RZ, 0x1f, R13 ;  /* 0x0000001fff117819 */ /* 0x000fe2000001140d */
[----:B------:R-:W-:Y:S01]  /*e3d0*/  IMAD R14, R23, UR5, R12 ;  /* 0x00000005170e7c24 */ /* 0x000fe2000f8e020c */
[----:B------:R-:W-:Y:S01]  /*e3e0*/  IADD3 R4, P0, R13, R4, RZ ;  /* 0x000000040d047210 */ /* 0x000fe20007f1e0ff */
[----:B------:R-:W-:Y:S01]  /*e3f0*/  IMAD R16, R16, UR6, RZ ;  /* 0x0000000610107c24 */ /* 0x000fe2000f8e02ff */
[----:B------:R-:W-:Y:S01]  /*e400*/  SHF.R.S32.HI R12, RZ, 0x1f, R15 ;  /* 0x0000001fff0c7819 */ /* 0x000fe2000001140f */
[----:B------:R-:W-:Y:S01]  /*e410*/  IMAD.MOV R13, RZ, RZ, -R13 ;  /* 0x000000ffff0d7224 */ /* 0x000fe200078e0a0d */
[----:B------:R-:W-:Y:S01]  /*e420*/  ULDC.64 UR4, c[0x0][0xb30] ;  /* 0x0002cc0000047ab9 */ /* 0x000fe20000000a00 */
[----:B------:R-:W-:Y:S01]  /*e430*/  IMAD R19, R23, UR7, R16 ;  /* 0x0000000717137c24 */ /* 0x000fe2000f8e0210 */
[----:B------:R-:W-:Y:S01]  /*e440*/  IADD3.X R5, R17, R5, R14, P0, !PT ;  /* 0x0000000511057210 */ /* 0x000fe200007fe40e */
[----:B------:R-:W-:Y:S01]  /*e450*/  IMAD.WIDE.U32 R6, R23, UR6, R6 ;  /* 0x0000000617067c25 */ /* 0x000fe2000f8e0006 */
[----:B------:R-:W-:-:S03]  /*e460*/  ULDC.64 UR6, c[0x0][0xbc8] ;  /* 0x0002f20000067ab9 */ /* 0x000fc60000000a00 */
[----:B------:R-:W-:Y:S01]  /*e470*/  IMAD.MOV R16, RZ, RZ, -R15 ;  /* 0x000000ffff107224 */ /* 0x000fe200078e0a0f */
[----:B------:R-:W-:Y:S01]  /*e480*/  IADD3 R7, R7, R19, RZ ;  /* 0x0000001307077210 */ /* 0x000fe20007ffe0ff */
[----:B------:R-:W-:Y:S02]  /*e490*/  IMAD R12, R12, UR4, RZ ;  /* 0x000000040c0c7c24 */ /* 0x000fe4000f8e02ff */
        /* <DEDUP_REMOVED lines=18> */
[----:B------:R-:W-:Y:S02]  /*e5c0*/  ULDC UR6, c[0x0][0xa88] ;  /* 0x0002a20000067ab9 */ /* 0x000fe40000000800 */
[----:B------:R-:W-:Y:S01]  /*e5d0*/  IMAD.IADD R5, R5, 0x1, R15 ;  /* 0x0000000105057824 */ /* 0x000fe200078e020f */
[----:B------:R-:W-:Y:S01]  /*e5e0*/  LEA R6, P1, R12, UR8, 0x2 ;  /* 0x000000080c067c11 */ /* 0x000fe2000f8210ff */
[----:B------:R-:W-:Y:S01]  /*e5f0*/  IMAD.IADD R7, R13, 0x1, R17 ;  /* 0x000000010d077824 */ /* 0x000fe200078e0211 */
[----:B------:R-:W-:Y:S01]  /*e600*/  SHFL.IDX PT, R14, R16, 0x1, 0x1c1f ;  /* 0x003c1f00100e7f89 */ /* 0x000fe200000e0000 */
[----:B------:R-:W-:Y:S01]  /*e610*/  IMAD R11, R22, 0x80, R9 ;  /* 0x00000080160b7824 */ /* 0x000fe200078e0209 */
[----:B------:R-:W-:Y:S01]  /*e620*/  LEA.HI.X R17, R4, UR7, R5, 0x2, P0 ;  /* 0x0000000704117c11 */ /* 0x000fe200080f1405 */
[----:B0-----:R-:W-:Y:S01]  /*e630*/  ULEA UR4, UR5, UR4, 0x18 ;  /* 0x0000000405047291 */ /* 0x001fe2000f8ec03f */
[----:B------:R-:W-:Y:S01]  /*e640*/  LEA.HI.X R7, R12, UR9, R7, 0x2, P1 ;  /* 0x000000090c077c11 */ /* 0x000fe200088f1407 */
[----:B------:R-:W-:Y:S01]  /*e650*/  IMAD R8, R8, UR6, RZ ;  /* 0x0000000608087c24 */ /* 0x000fe2000f8e02ff */
[----:B------:R-:W-:Y:S01]  /*e660*/  SHFL.IDX PT, R12, R16, RZ, 0x1c1f ;  /* 0x001c1fff100c7589 */ /* 0x000fe200000e0000 */
[----:B------:R-:W-:Y:S01]  /*e670*/  LOP3.LUT P0, RZ, R3, 0x3, RZ, 0xc0, !PT ;  /* 0x0000000303ff7812 */ /* 0x000fe2000780c0ff */
[C---:B------:R-:W-:Y:S01]  /*e680*/  VIADD R9, R11.reuse, 0x8 ;  /* 0x000000080b097836 */ /* 0x040fe20000000000 */
[----:B------:R-:W-:Y:S01]  /*e690*/  UIADD3 UR4, UR4, 0x30820, URZ ;  /* 0x0003082004047890 */ /* 0x000fe2000fffe03f */
[----:B------:R-:W0:Y:S01]  /*e6a0*/  SHFL.IDX PT, R13, R17, RZ, 0x1c1f ;  /* 0x001c1fff110d7589 */ /* 0x000e2200000e0000 */
[----:B------:R-:W-:-:S02]  /*e6b0*/  ISETP.GE.OR P1, PT, R11, R8, P0 ;  /* 0x000000080b00720c */ /* 0x000fc40000726670 */
[-C--:B------:R-:W-:Y:S01]  /*e6c0*/  ISETP.GE.OR P0, PT, R9, R8.reuse, P0 ;  /* 0x000000080900720c */ /* 0x080fe20000706670 */
[----:B------:R-:W1:Y:S01]  /*e6d0*/  SHFL.IDX PT, R15, R17, 0x1, 0x1c1f ;  /* 0x003c1f00110f7f89 */ /* 0x000e6200000e0000 */
[----:B------:R-:W-:Y:S01]  /*e6e0*/  ISETP.GE.AND P2, PT, R11, R8, PT ;  /* 0x000000080b00720c */ /* 0x000fe20003f46270 */
[----:B------:R-:W-:Y:S01]  /*e6f0*/  UPRMT UR4, URZ, 0x654, UR4 ;  /* 0x000006543f047896 */ /* 0x000fe20008000004 */
[----:B------:R-:W-:Y:S01]  /*e700*/  IADD3 R3, R3, -R10, RZ ;  /* 0x8000000a03037210 */ /* 0x000fe20007ffe0ff */
[----:B------:R2:W3:Y:S04]  /*e710*/  SHFL.IDX PT, R4, R6, RZ, 0x1c1f ;  /* 0x001c1fff06047589 */ /* 0x0004e800000e0000 */
[----:B------:R2:W4:Y:S01]  /*e720*/  SHFL.IDX PT, R5, R7, RZ, 0x1c1f ;  /* 0x001c1fff07057589 */ /* 0x00052200000e0000 */
[----:B------:R-:W-:-:S02]  /*e730*/  IMAD.SHL.U32 R3, R3, 0x2, RZ ;  /* 0x0000000203037824 */ /* 0x000fc400078e00ff */
[----:B------:R-:W-:Y:S01]  /*e740*/  SYNCS.ARRIVE.TRANS64.RED.A1T0 RZ, [UR4], RZ ;  /* 0x000000ffffff79a7 */ /* 0x000fe20008100404 */
[----:B0-----:R2:W-:Y:S04]  /*e750*/  @!P1 ST.E desc[UR14][R12.64], R0 ;  /* 0x000000000c009985 */ /* 0x0015e8000c10190e */
[----:B-1----:R2:W-:Y:S01]  /*e760*/  @!P0 ST.E desc[UR14][R14.64], R2 ;  /* 0x000000020e008985 */ /* 0x0025e2000c10190e */
[----:B------:R-:W-:Y:S05]  /*e770*/  @P2 BRA `(.L_x_1046) ;  /* 0x0000000800fc2947 */ /* 0x000fea0003800000 */
[C---:B--2---:R-:W-:Y:S01]  /*e780*/  VIADD R0, R3.reuse, 0x8 ;  /* 0x0000000803007836 */ /* 0x044fe20000000000 */
[----:B------:R-:W-:Y:S01]  /*e790*/  ULDC UR4, c[0x0][0xac8] ;  /* 0x0002b20000047ab9 */ /* 0x000fe20000000800 */
[C---:B------:R-:W-:Y:S01]  /*e7a0*/  VIADD R2, R3.reuse, 0x10 ;  /* 0x0000001003027836 */ /* 0x040fe20000000000 */
[C---:B------:R-:W-:Y:S01]  /*e7b0*/  ISETP.GE.AND P2, PT, R3.reuse, UR4, PT ;  /* 0x0000000403007c0c */ /* 0x040fe2000bf46270 */
[C---:B------:R-:W-:Y:S01]  /*e7c0*/  VIADD R10, R3.reuse, 0x18 ;  /* 0x00000018030a7836 */ /* 0x040fe20000000000 */
[----:B------:R-:W-:Y:S01]  /*e7d0*/  ISETP.GE.AND P3, PT, R0, UR4, PT ;  /* 0x0000000400007c0c */ /* 0x000fe2000bf66270 */
[C---:B------:R-:W-:Y:S01]  /*e7e0*/  VIADD R18, R3.reuse, 0x20 ;  /* 0x0000002003127836 */ /* 0x040fe20000000000 */
[----:B------:R-:W-:Y:S01]  /*e7f0*/  ISETP.GE.AND P4, PT, R2, UR4, PT ;  /* 0x0000000402007c0c */ /* 0x000fe2000bf86270 */
[----:B------:R-:W-:Y:S01]  /*e800*/  ULDC.64 UR6, c[0x0][0x208] ;  /* 0x0000820000067ab9 */ /* 0x000fe20000000a00 */
[----:B------:R-:W-:Y:S01]  /*e810*/  ISETP.GE.AND P5, PT, R10, UR4, PT ;  /* 0x000000040a007c0c */ /* 0x000fe2000bfa6270 */
[C---:B------:R-:W-:Y:S01]  /*e820*/  VIADD R20, R3.reuse, 0x40 ;  /* 0x0000004003147836 */ /* 0x040fe20000000000 */
[C---:B------:R-:W-:Y:S01]  /*e830*/  IADD3 R19, R3.reuse, 0x28, RZ ;  /* 0x0000002803137810 */ /* 0x040fe20007ffe0ff */
[C---:B------:R-:W-:Y:S01]  /*e840*/  VIADD R21, R3.reuse, 0x48 ;  /* 0x0000004803157836 */ /* 0x040fe20000000000 */
[----:B------:R-:W-:Y:S01]  /*e850*/  ISETP.GE.AND P0, PT, R18, UR4, PT ;  /* 0x0000000412007c0c */ /* 0x000fe2000bf06270 */
[----:B------:R-:W-:Y:S01]  /*e860*/  VIADD R22, R3, 0x50 ;  /* 0x0000005003167836 */ /* 0x000fe20000000000 */
[----:B------:R-:W-:-:S03]  /*e870*/  ISETP.GE.AND P1, PT, R19, UR4, PT ;  /* 0x0000000413007c0c */ /* 0x000fc6000bf26270 */
[----:B------:R-:W-:Y:S02]  /*e880*/  @!P3 LEA.HI R0, R0, R0, RZ, 0x1 ;  /* 0x000000000000b211 */ /* 0x000fe400078f08ff */
[----:B------:R-:W-:Y:S02]  /*e890*/  @!P4 LEA.HI R2, R2, R2, RZ, 0x1 ;  /* 0x000000020202c211 */ /* 0x000fe400078f08ff */
[----:B------:R-:W-:Y:S02]  /*e8a0*/  @!P5 LEA.HI R10, R10, R10, RZ, 0x1 ;  /* 0x0000000a0a0ad211 */ /* 0x000fe400078f08ff */
[----:B------:R-:W-:Y:S01]  /*e8b0*/  @!P3 LOP3.LUT R13, R0, 0xfffffffe, RZ, 0xc0, !PT ;  /* 0xfffffffe000db812 */ /* 0x000fe200078ec0ff */
[C---:B------:R-:W-:Y:S01]  /*e8c0*/  VIADD R0, R3.reuse, 0x30 ;  /* 0x0000003003007836 */ /* 0x040fe20000000000 */
[----:B------:R-:W-:Y:S01]  /*e8d0*/  @!P4 LOP3.LUT R15, R2, 0xfffffffe, RZ, 0xc0, !PT ;  /* 0xfffffffe020fc812 */ /* 0x000fe200078ec0ff */
[C---:B------:R-:W-:Y:S01]  /*e8e0*/  VIADD R2, R3.reuse, 0x38 ;  /* 0x0000003803027836 */ /* 0x040fe20000000000 */
[----:B------:R-:W-:Y:S01]  /*e8f0*/  @!P5 LOP3.LUT R17, R10, 0xfffffffe, RZ, 0xc0, !PT ;  /* 0xfffffffe0a11d812 */ /* 0x000fe200078ec0ff */
[----:B---34-:R-:W-:Y:S01]  /*e900*/  @!P2 IMAD.WIDE R10, R3, 0x4, R4 ;  /* 0x00000004030aa825 */ /* 0x018fe200078e0204 */
[----:B------:R-:W-:-:S02]  /*e910*/  ISETP.GE.AND P6, PT, R22, UR4, PT ;  /* 0x0000000416007c0c */ /* 0x000fc4000bfc6270 */
[----:B------:R-:W-:Y:S01]  /*e920*/  @!P0 LEA.HI R18, R18, R18, RZ, 0x1 ;  /* 0x0000001212128211 */ /* 0x000fe200078f08ff */
[--C-:B------:R-:W-:Y:S01]  /*e930*/  @!P3 IMAD.WIDE R12, R13, 0x4, R4.reuse ;  /* 0x000000040d0cb825 */ /* 0x100fe200078e0204 */
[----:B------:R0:W-:Y:S01]  /*e940*/  @!P2 ST.E.64 desc[UR6][R10.64], R24 ;  /* 0x000000180a00a985 */ /* 0x0001e2000c101b06 */
[----:B------:R-:W-:Y:S02]  /*e950*/  ISETP.GE.AND P2, PT, R0, UR4, PT ;  /* 0x0000000400007c0c */ /* 0x000fe4000bf46270 */
[--C-:B------:R-:W-:Y:S01]  /*e960*/  @!P4 IMAD.WIDE R14, R15, 0x4, R4.reuse ;  /* 0x000000040f0ec825 */ /* 0x100fe200078e0204 */
[----:B------:R1:W-:Y:S01]  /*e970*/  @!P3 ST.E.64 desc[UR6][R12.64], R28 ;  /* 0x0000001c0c00b985 */ /* 0x0003e2000c101b06 */
[----:B------:R-:W-:Y:S02]  /*e980*/  ISETP.GE.AND P3, PT, R2, UR4, PT ;  /* 0x0000000402007c0c */ /* 0x000fe4000bf66270 */
[----:B------:R-:W-:Y:S01]  /*e990*/  @!P5 IMAD.WIDE R16, R17, 0x4, R4 ;  /* 0x000000041110d825 */ /* 0x000fe200078e0204 */
[----:B------:R2:W-:Y:S01]  /*e9a0*/  @!P4 ST.E.64 desc[UR6][R14.64], R32 ;  /* 0x000000200e00c985 */ /* 0x0005e2000c101b06 */
[----:B------:R-:W-:-:S02]  /*e9b0*/  ISETP.GE.AND P4, PT, R20, UR4, PT ;  /* 0x0000000414007c0c */ /* 0x000fc4000bf86270 */
[----:B------:R-:W-:Y:S01]  /*e9c0*/  @!P1 LEA.HI R19, R19, R19, RZ, 0x1 ;  /* 0x0000001313139211 */ /* 0x000fe200078f08ff */
[----:B------:R3:W-:Y:S01]  /*e9d0*/  @!P5 ST.E.64 desc[UR6][R16.64], R36 ;  /* 0x000000241000d985 */ /* 0x0007e2000c101b06 */
[----:B------:R-:W-:Y:S01]  /*e9e0*/  ISETP.GE.AND P5, PT, R21, UR4, PT ;  /* 0x0000000415007c0c */ /* 0x000fe2000bfa6270 */
[----:B0-----:R-:W-:Y:S01]  /*e9f0*/  VIADD R25, R3, 0x60 ;  /* 0x0000006003197836 */ /* 0x001fe20000000000 */
[----:B------:R-:W-:Y:S02]  /*ea00*/  @!P0 LOP3.LUT R11, R18, 0xfffffffe, RZ, 0xc0, !PT ;  /* 0xfffffffe120b8812 */ /* 0x000fe400078ec0ff */
[----:B------:R-:W-:Y:S02]  /*ea10*/  @!P2 LEA.HI R0, R0, R0, RZ, 0x1 ;  /* 0x000000000000a211 */ /* 0x000fe400078f08ff */
[----:B-1----:R-:W-:Y:S01]  /*ea20*/  @!P1 LOP3.LUT R13, R19, 0xfffffffe, RZ, 0xc0, !PT ;  /* 0xfffffffe130d9812 */ /* 0x002fe200078ec0ff */
[----:B------:R-:W-:Y:S01]  /*ea30*/  @!P0 IMAD.WIDE R10, R11, 0x4, R4 ;  /* 0x000000040b0a8825 */ /* 0x000fe200078e0204 */
[----:B------:R-:W-:-:S02]  /*ea40*/  @!P3 LEA.HI R2, R2, R2, RZ, 0x1 ;  /* 0x000000020202b211 */ /* 0x000fc400078f08ff */
[----:B------:R-:W-:Y:S01]  /*ea50*/  @!P4 LEA.HI R20, R20, R20, RZ, 0x1 ;  /* 0x000000141414c211 */ /* 0x000fe200078f08ff */
[----:B------:R-:W-:Y:S01]  /*ea60*/  @!P1 IMAD.WIDE R12, R13, 0x4, R4 ;  /* 0x000000040d0c9825 */ /* 0x000fe200078e0204 */
[----:B------:R-:W-:Y:S01]  /*ea70*/  @!P6 LEA.HI R22, R22, R22, RZ, 0x1 ;  /* 0x000000161616e211 */ /* 0x000fe200078f08ff */
[----:B------:R0:W-:Y:S01]  /*ea80*/  @!P0 ST.E.64 desc[UR6][R10.64], R40 ;  /* 0x000000280a008985 */ /* 0x0001e2000c101b06 */
[----:B------:R-:W-:Y:S02]  /*ea90*/  @!P5 LEA.HI R21, R21, R21, RZ, 0x1 ;  /* 0x000000151515d211 */ /* 0x000fe400078f08ff */
[----:B--2---:R-:W-:Y:S01]  /*eaa0*/  @!P2 LOP3.LUT R15, R0, 0xfffffffe, RZ, 0xc0, !PT ;  /* 0xfffffffe000fa812 */ /* 0x004fe200078ec0ff */
[----:B------:R1:W-:Y:S01]  /*eab0*/  @!P1 ST.E.64 desc[UR6][R12.64], R44 ;  /* 0x0000002c0c009985 */ /* 0x0003e2000c101b06 */
[----:B---3--:R-:W-:Y:S01]  /*eac0*/  @!P3 LOP3.LUT R17, R2, 0xfffffffe, RZ, 0xc0, !PT ;  /* 0xfffffffe0211b812 */ /* 0x008fe200078ec0ff */
[C---:B------:R-:W-:Y:S01]  /*ead0*/  VIADD R0, R3.reuse, 0x68 ;  /* 0x0000006803007836 */ /* 0x040fe20000000000 */
[----:B------:R-:W-:Y:S01]  /*eae0*/  @!P4 LOP3.LUT R19, R20, 0xfffffffe, RZ, 0xc0, !PT ;  /* 0xfffffffe1413c812 */ /* 0x000fe200078ec0ff */
[----:B------:R-:W-:Y:S01]  /*eaf0*/  VIADD R2, R3, 0x70 ;  /* 0x0000007003027836 */ /* 0x000fe20000000000 */
[----:B------:R-:W-:Y:S01]  /*eb00*/  @!P5 LOP3.LUT R21, R21, 0xfffffffe, RZ, 0xc0, !PT ;  /* 0xfffffffe1515d812 */ /* 0x000fe200078ec0ff */
[C---:B------:R-:W-:Y:S01]  /*eb10*/  VIADD R20, R3.reuse, 0x78 ;  /* 0x0000007803147836 */ /* 0x040fe20000000000 */
[----:B------:R-:W-:-:S02]  /*eb20*/  IADD3 R24, R3, 0x58, RZ ;  /* 0x0000005803187810 */ /* 0x000fc40007ffe0ff */
[----:B------:R-:W-:Y:S01]  /*eb30*/  @!P6 LOP3.LUT R23, R22, 0xfffffffe, RZ, 0xc0, !PT ;  /* 0xfffffffe1617e812 */ /* 0x000fe200078ec0ff */
[--C-:B0-----:R-:W-:Y:S01]  /*eb40*/  @!P2 IMAD.WIDE R10, R15, 0x4, R4.reuse ;  /* 0x000000040f0aa825 */ /* 0x101fe200078e0204 */
[----:B------:R-:W-:Y:S02]  /*eb50*/  ISETP.GE.AND P1, PT, R24, UR4, PT ;  /* 0x0000000418007c0c */ /* 0x000fe4000bf26270 */
[----:B------:R-:W-:Y:S01]  /*eb60*/  ISETP.GE.AND P0, PT, R25, UR4, PT ;  /* 0x0000000419007c0c */ /* 0x000fe2000bf06270 */
[--C-:B-1----:R-:W-:Y:S01]  /*eb70*/  @!P3 IMAD.WIDE R12, R17, 0x4, R4.reuse ;  /* 0x00000004110cb825 */ /* 0x102fe200078e0204 */
[----:B------:R0:W-:Y:S01]  /*eb80*/  @!P2 ST.E.64 desc[UR6][R10.64], R48 ;  /* 0x000000300a00a985 */ /* 0x0001e2000c101b06 */
[----:B------:R-:W-:Y:S02]  /*eb90*/  IADD3 R22, R3, 0x88, RZ ;  /* 0x0000008803167810 */ /* 0x000fe40007ffe0ff */
[----:B------:R-:W-:Y:S01]  /*eba0*/  @!P4 IMAD.WIDE R14, R19, 0x4, R4 ;  /* 0x00000004130ec825 */ /* 0x000fe200078e0204 */
[----:B------:R1:W-:Y:S01]  /*ebb0*/  @!P3 ST.E.64 desc[UR6][R12.64], R52 ;  /* 0x000000340c00b985 */ /* 0x0003e2000c101b06 */
[----:B------:R-:W-:-:S02]  /*ebc0*/  ISETP.GE.AND P2, PT, R0, UR4, PT ;  /* 0x0000000400007c0c */ /* 0x000fc4000bf46270 */
[--C-:B------:R-:W-:Y:S01]  /*ebd0*/  @!P5 IMAD.WIDE R16, R21, 0x4, R4.reuse ;  /* 0x000000041510d825 */ /* 0x100fe200078e0204 */
[----:B------:R2:W-:Y:S01]  /*ebe0*/  @!P4 ST.E.64 desc[UR6][R14.64], R56 ;  /* 0x000000380e00c985 */ /* 0x0005e2000c101b06 */
[----:B------:R-:W-:Y:S02]  /*ebf0*/  ISETP.GE.AND P3, PT, R22, UR4, PT ;  /* 0x0000000416007c0c */ /* 0x000fe4000bf66270 */
[----:B------:R-:W-:Y:S01]  /*ec00*/  @!P6 IMAD.WIDE R18, R23, 0x4, R4 ;  /* 0x000000041712e825 */ /* 0x000fe200078e0204 */
[----:B------:R3:W-:Y:S01]  /*ec10*/  @!P5 ST.E.64 desc[UR6][R16.64], R60 ;  /* 0x0000003c1000d985 */ /* 0x0007e2000c101b06 */
[----:B------:R-:W-:Y:S02]  /*ec20*/  ISETP.GE.AND P5, PT, R20, UR4, PT ;  /* 0x0000000414007c0c */ /* 0x000fe4000bfa6270 */
[----:B------:R-:W-:Y:S01]  /*ec30*/  VIADD R21, R3, 0x80 ;  /* 0x0000008003157836 */ /* 0x000fe20000000000 */
[----:B------:R4:W-:Y:S01]  /*ec40*/  @!P6 ST.E.64 desc[UR6][R18.64], R64 ;  /* 0x000000401200e985 */ /* 0x0009e2000c101b06 */
[----:B------:R-:W-:-:S02]  /*ec50*/  ISETP.GE.AND P6, PT, R2, UR4, PT ;  /* 0x0000000402007c0c */ /* 0x000fc4000bfc6270 */
[----:B------:R-:W-:Y:S02]  /*ec60*/  @!P1 LEA.HI R24, R24, R24, RZ, 0x1 ;  /* 0x0000001818189211 */ /* 0x000fe400078f08ff */
[----:B------:R-:W-:Y:S02]  /*ec70*/  ISETP.GE.AND P4, PT, R21, UR4, PT ;  /* 0x0000000415007c0c */ /* 0x000fe4000bf86270 */
[----:B------:R-:W-:Y:S02]  /*ec80*/  @!P0 LEA.HI R25, R25, R25, RZ, 0x1 ;  /* 0x0000001919198211 */ /* 0x000fe400078f08ff */
[----:B0-----:R-:W-:Y:S01]  /*ec90*/  @!P1 LOP3.LUT R11, R24, 0xfffffffe, RZ, 0xc0, !PT ;  /* 0xfffffffe180b9812 */ /* 0x001fe200078ec0ff */
[----:B------:R-:W-:Y:S01]  /*eca0*/  VIADD R24, R3, 0x90 ;  /* 0x0000009003187836 */ /* 0x000fe20000000000 */
[----:B-1----:R-:W-:Y:S01]  /*ecb0*/  @!P0 LOP3.LUT R13, R25, 0xfffffffe, RZ, 0xc0, !PT ;  /* 0xfffffffe190d8812 */ /* 0x002fe200078ec0ff */
[----:B------:R-:W-:Y:S01]  /*ecc0*/  VIADD R25, R3, 0x98 ;  /* 0x0000009803197836 */ /* 0x000fe20000000000 */
[----:B------:R-:W-:Y:S01]  /*ecd0*/  @!P2 LEA.HI R0, R0, R0, RZ, 0x1 ;  /* 0x000000000000a211 */ /* 0x000fe200078f08ff */
[----:B------:R-:W-:Y:S01]  /*ece0*/  @!P1 IMAD.WIDE R10, R11, 0x4, R4 ;  /* 0x000000040b0a9825 */ /* 0x000fe200078e0204 */
[----:B------:R-:W-:-:S02]  /*ecf0*/  @!P6 LEA.HI R2, R2, R2, RZ, 0x1 ;  /* 0x000000020202e211 */ /* 0x000fc400078f08ff */
[----:B------:R-:W-:Y:S01]  /*ed00*/  @!P5 LEA.HI R20, R20, R20, RZ, 0x1 ;  /* 0x000000141414d211 */ /* 0x000fe200078f08ff */
[--C-:B------:R-:W-:Y:S01]  /*ed10*/  @!P0 IMAD.WIDE R12, R13, 0x4, R4.reuse ;  /* 0x000000040d0c8825 */ /* 0x100fe200078e0204 */
[----:B------:R-:W-:Y:S01]  /*ed20*/  @!P4 LEA.HI R21, R21, R21, RZ, 0x1 ;  /* 0x000000151515c211 */ /* 0x000fe200078f08ff */
[----:B------:R0:W-:Y:S01]  /*ed30*/  @!P1 ST.E.64 desc[UR6][R10.64], R68 ;  /* 0x000000440a009985 */ /* 0x0001e2000c101b06 */
[----:B------:R-:W-:Y:S02]  /*ed40*/  @!P3 LEA.HI R22, R22, R22, RZ, 0x1 ;  /* 0x000000161616b211 */ /* 0x000fe400078f08ff */
[----:B--2---:R-:W-:Y:S01]  /*ed50*/  @!P2 LOP3.LUT R15, R0, 0xfffffffe, RZ, 0xc0, !PT ;  /* 0xfffffffe000fa812 */ /* 0x004fe200078ec0ff */
[----:B------:R1:W-:Y:S01]  /*ed60*/  @!P0 ST.E.64 desc[UR6][R12.64], R72 ;  /* 0x000000480c008985 */ /* 0x0003e2000c101b06 */
[----:B---3--:R-:W-:Y:S01]  /*ed70*/  @!P6 LOP3.LUT R17, R2, 0xfffffffe, RZ, 0xc0, !PT ;  /* 0xfffffffe0211e812 */ /* 0x008fe200078ec0ff */
[C---:B------:R-:W-:Y:S01]  /*ed80*/  VIADD R0, R3.reuse, 0xa0 ;  /* 0x000000a003007836 */ /* 0x040fe20000000000 */
[----:B----4-:R-:W-:Y:S01]  /*ed90*/  @!P5 LOP3.LUT R19, R20, 0xfffffffe, RZ, 0xc0, !PT ;  /* 0xfffffffe1413d812 */ /* 0x010fe200078ec0ff */
[----:B------:R-:W-:Y:S01]  /*eda0*/  VIADD R2, R3, 0xa8 ;  /* 0x000000a803027836 */ /* 0x000fe20000000000 */
[----:B------:R-:W-:Y:S01]  /*edb0*/  @!P4 LOP3.LUT R21, R21, 0xfffffffe, RZ, 0xc0, !PT ;  /* 0xfffffffe1515c812 */ /* 0x000fe200078ec0ff */
[C---:B------:R-:W-:Y:S01]  /*edc0*/  VIADD R20, R3.reuse, 0xb0 ;  /* 0x000000b003147836 */ /* 0x040fe20000000000 */
[----:B------:R-:W-:Y:S01]  /*edd0*/  @!P3 LOP3.LUT R23, R22, 0xfffffffe, RZ, 0xc0, !PT ;  /* 0xfffffffe1617b812 */ /* 0x000fe200078ec0ff */
[----:B------:R-:W-:Y:S01]  /*ede0*/  VIADD R22, R3, 0xc0 ;  /* 0x000000c003167836 */ /* 0x000fe20000000000 */
[----:B------:R-:W-:Y:S01]  /*edf0*/  ISETP.GE.AND P0, PT, R24, UR4, PT ;  /* 0x0000000418007c0c */ /* 0x000fe2000bf06270 */
[----:B0-----:R-:W-:Y:S01]  /*ee00*/  @!P2 IMAD.WIDE R10, R15, 0x4, R4 ;  /* 0x000000040f0aa825 */ /* 0x001fe200078e0204 */
[----:B------:R-:W-:-:S03]  /*ee10*/  ISETP.GE.AND P1, PT, R25, UR4, PT ;  /* 0x0000000419007c0c */ /* 0x000fc6000bf26270 */
        /* <DEDUP_REMOVED lines=8> */
[----:B------:R-:W-:-:S02]  /*eea0*/  IADD3 R21, R3, 0xb8, RZ ;  /* 0x000000b803157810 */ /* 0x000fc40007ffe0ff */
[----:B------:R-:W-:Y:S01]  /*eeb0*/  @!P3 IMAD.WIDE R18, R23, 0x4, R4 ;  /* 0x000000041712b825 */ /* 0x000fe200078e0204 */
[----:B------:R3:W-:Y:S01]  /*eec0*/  @!P4 ST.E.64 desc[UR6][R16.64], R88 ;  /* 0x000000581000c985 */ /* 0x0007e2000c101b06 */
[----:B------:R-:W-:Y:S02]  /*eed0*/  ISETP.GE.AND P4, PT, R20, UR4, PT ;  /* 0x0000000414007c0c */ /* 0x000fe4000bf86270 */
[----:B------:R-:W-:Y:S01]  /*eee0*/  ISETP.GE.AND P5, PT, R21, UR4, PT ;  /* 0x0000000415007c0c */ /* 0x000fe2000bfa6270 */
[----:B------:R4:W-:Y:S01]  /*eef0*/  @!P3 ST.E.64 desc[UR6][R18.64], R92 ;  /* 0x0000005c1200b985 */ /* 0x0009e2000c101b06 */
[----:B------:R-:W-:Y:S02]  /*ef00*/  ISETP.GE.AND P3, PT, R2, UR4, PT ;  /* 0x0000000402007c0c */ /* 0x000fe4000bf66270 */
[----:B------:R-:W-:Y:S02]  /*ef10*/  @!P0 LEA.HI R24, R24, R24, RZ, 0x1 ;  /* 0x0000001818188211 */ /* 0x000fe400078f08ff */
[----:B------:R-:W-:-:S02]  /*ef20*/  @!P1 LEA.HI R25, R25, R25, RZ, 0x1 ;  /* 0x0000001919199211 */ /* 0x000fc400078f08ff */
[----:B0-----:R-:W-:Y:S02]  /*ef30*/  @!P0 LOP3.LUT R11, R24, 0xfffffffe, RZ, 0xc0, !PT ;  /* 0xfffffffe180b8812 */ /* 0x001fe400078ec0ff */
[----:B------:R-:W-:Y:S02]  /*ef40*/  @!P2 LEA.HI R0, R0, R0, RZ, 0x1 ;  /* 0x000000000000a211 */ /* 0x000fe400078f08ff */
[----:B-1----:R-:W-:Y:S01]  /*ef50*/  @!P1 LOP3.LUT R13, R25, 0xfffffffe, RZ, 0xc0, !PT ;  /* 0xfffffffe190d9812 */ /* 0x002fe200078ec0ff */
[--C-:B------:R-:W-:Y:S01]  /*ef60*/  @!P0 IMAD.WIDE R10, R11, 0x4, R4.reuse ;  /* 0x000000040b0a8825 */ /* 0x100fe200078e0204 */
[----:B------:R-:W-:Y:S02]  /*ef70*/  @!P4 LEA.HI R20, R20, R20, RZ, 0x1 ;  /* 0x000000141414c211 */ /* 0x000fe400078f08ff */
[----:B------:R-:W-:Y:S01]  /*ef80*/  @!P3 LEA.HI R2, R2, R2, RZ, 0x1 ;  /* 0x000000020202b211 */ /* 0x000fe200078f08ff */
[--C-:B------:R-:W-:Y:S01]  /*ef90*/  @!P1 IMAD.WIDE R12, R13, 0x4, R4.reuse ;  /* 0x000000040d0c9825 */ /* 0x100fe200078e0204 */
[----:B--2---:R-:W-:Y:S01]  /*efa0*/  @!P2 LOP3.LUT R15, R0, 0xfffffffe, RZ, 0xc0, !PT ;  /* 0xfffffffe000fa812 */ /* 0x004fe200078ec0ff */
[----:B------:R0:W-:Y:S01]  /*efb0*/  @!P0 ST.E.64 desc[UR6][R10.64], R96 ;  /* 0x000000600a008985 */ /* 0x0001e2000c101b06 */
[----:B------:R-:W-:Y:S01]  /*efc0*/  @!P5 LEA.HI R21, R21, R21, RZ, 0x1 ;  /* 0x000000151515d211 */ /* 0x000fe200078f08ff */
[----:B------:R-:W-:Y:S01]  /*efd0*/  VIADD R0, R3, 0xc8 ;  /* 0x000000c803007836 */ /* 0x000fe20000000000 */
[----:B---3--:R-:W-:Y:S01]  /*efe0*/  @!P3 LOP3.LUT R17, R2, 0xfffffffe, RZ, 0xc0, !PT ;  /* 0xfffffffe0211b812 */ /* 0x008fe200078ec0ff */
[--C-:B------:R-:W-:Y:S01]  /*eff0*/  @!P2 IMAD.WIDE R14, R15, 0x4, R4.reuse ;  /* 0x000000040f0ea825 */ /* 0x100fe200078e0204 */
[----:B------:R-:W-:Y:S01]  /*f000*/  @!P6 LEA.HI R22, R22, R22, RZ, 0x1 ;  /* 0x000000161616e211 */ /* 0x000fe200078f08ff */
[----:B------:R1:W-:Y:S01]  /*f010*/  @!P1 ST.E.64 desc[UR6][R12.64], R100 ;  /* 0x000000640c009985 */ /* 0x0003e2000c101b06 */
[----:B----4-:R-:W-:Y:S01]  /*f020*/  @!P4 LOP3.LUT R19, R20, 0xfffffffe, RZ, 0xc0, !PT ;  /* 0xfffffffe1413c812 */ /* 0x010fe200078ec0ff */
[----:B------:R-:W-:Y:S01]  /*f030*/  VIADD R2, R3, 0xd0 ;  /* 0x000000d003027836 */ /* 0x000fe20000000000 */
[----:B------:R-:W-:Y:S01]  /*f040*/  @!P5 LOP3.LUT R21, R21, 0xfffffffe, RZ, 0xc0, !PT ;  /* 0xfffffffe1515d812 */ /* 0x000fe200078ec0ff */
[----:B------:R2:W-:Y:S01]  /*f050*/  @!P2 ST.E.64 desc[UR6][R14.64], R104 ;  /* 0x000000680e00a985 */ /* 0x0005e2000c101b06 */
[----:B------:R-:W-:Y:S01]  /*f060*/  @!P6 LOP3.LUT R23, R22, 0xfffffffe, RZ, 0xc0, !PT ;  /* 0xfffffffe1617e812 */ /* 0x000fe200078ec0ff */
[----:B------:R-:W-:Y:S01]  /*f070*/  VIADD R20, R3, 0xd8 ;  /* 0x000000d803147836 */ /* 0x000fe20000000000 */
[----:B------:R-:W-:Y:S01]  /*f080*/  ISETP.GE.AND P0, PT, R0, UR4, PT ;  /* 0x0000000400007c0c */ /* 0x000fe2000bf06270 */
[----:B0-----:R-:W-:Y:S01]  /*f090*/  @!P3 IMAD.WIDE R10, R17, 0x4, R4 ;  /* 0x00000004110ab825 */ /* 0x001fe200078e0204 */
[----:B------:R-:W-:-:S02]  /*f0a0*/  ISETP.GE.AND P1, PT, R2, UR4, PT ;  /* 0x0000000402007c0c */ /* 0x000fc4000bf26270 */
[----:B------:R-:W-:Y:S01]  /*f0b0*/  ISETP.GE.AND P2, PT, R20, UR4, PT ;  /* 0x0000000414007c0c */ /* 0x000fe2000bf46270 */
[--C-:B------:R-:W-:Y:S01]  /*f0c0*/  @!P5 IMAD.WIDE R16, R21, 0x4, R4.reuse ;  /* 0x000000041510d825 */ /* 0x100fe200078e0204 */
[----:B------:R0:W-:Y:S03]  /*f0d0*/  @!P3 ST.E.64 desc[UR6][R10.64], R108 ;  /* 0x0000006c0a00b985 */ /* 0x0001e6000c101b06 */
[----:B-1----:R-:W-:Y:S01]  /*f0e0*/  @!P4 IMAD.WIDE R12, R19, 0x4, R4 ;  /* 0x00000004130cc825 */ /* 0x002fe200078e0204 */
[----:B--2---:R-:W-:-:S03]  /*f0f0*/  IADD3 R14, R3, 0xe8, RZ ;  /* 0x000000e8030e7810 */ /* 0x004fc60007ffe0ff */
[----:B------:R-:W-:Y:S01]  /*f100*/  @!P6 IMAD.WIDE R18, R23, 0x4, R4 ;  /* 0x000000041712e825 */ /* 0x000fe200078e0204 */
[----:B------:R1:W-:Y:S01]  /*f110*/  @!P4 ST.E.64 desc[UR6][R12.64], R112 ;  /* 0x000000700c00c985 */ /* 0x0003e2000c101b06 */
[----:B------:R-:W-:Y:S02]  /*f120*/  ISETP.GE.AND P4, PT, R14, UR4, PT ;  /* 0x000000040e007c0c */ /* 0x000fe4000bf86270 */
[C---:B------:R-:W-:Y:S01]  /*f130*/  VIADD R21, R3.reuse, 0xe0 ;  /* 0x000000e003157836 */ /* 0x040fe20000000000 */
[----:B------:R2:W-:Y:S01]  /*f140*/  @!P5 ST.E.64 desc[UR6][R16.64], R116 ;  /* 0x000000741000d985 */ /* 0x0005e2000c101b06 */
[C---:B------:R-:W-:Y:S01]  /*f150*/  VIADD R15, R3.reuse, 0xf0 ;  /* 0x000000f0030f7836 */ /* 0x040fe20000000000 */
[----:B------:R-:W-:Y:S01]  /*f160*/  @!P0 LEA.HI R0, R0, R0, RZ, 0x1 ;  /* 0x0000000000008211 */ /* 0x000fe200078f08ff */
[----:B0-----:R-:W-:Y:S01]  /*f170*/  VIADD R11, R3, 0xf8 ;  /* 0x000000f8030b7836 */ /* 0x001fe20000000000 */
[----:B------:R0:W-:Y:S01]  /*f180*/  @!P6 ST.E.64 desc[UR6][R18.64], R120 ;  /* 0x000000781200e985 */ /* 0x0001e2000c101b06 */
[----:B------:R-:W-:-:S02]  /*f190*/  ISETP.GE.AND P3, PT, R21, UR4, PT ;  /* 0x0000000415007c0c */ /* 0x000fc4000bf66270 */
[----:B------:R-:W-:Y:S02]  /*f1a0*/  ISETP.GE.AND P5, PT, R15, UR4, PT ;  /* 0x000000040f007c0c */ /* 0x000fe4000bfa6270 */
[----:B------:R-:W-:Y:S02]  /*f1b0*/  ISETP.GE.AND P6, PT, R11, UR4, PT ;  /* 0x000000040b007c0c */ /* 0x000fe4000bfc6270 */
[----:B------:R-:W-:Y:S02]  /*f1c0*/  @!P1 LEA.HI R2, R2, R2, RZ, 0x1 ;  /* 0x0000000202029211 */ /* 0x000fe400078f08ff */
[----:B------:R-:W-:Y:S02]  /*f1d0*/  @!P2 LEA.HI R20, R20, R20, RZ, 0x1 ;  /* 0x000000141414a211 */ /* 0x000fe400078f08ff */
[----:B------:R-:W-:Y:S02]  /*f1e0*/  @!P4 LEA.HI R14, R14, R14, RZ, 0x1 ;  /* 0x0000000e0e0ec211 */ /* 0x000fe400078f08ff */
[----:B-1----:R-:W-:-:S02]  /*f1f0*/  @!P1 LOP3.LUT R13, R2, 0xfffffffe, RZ, 0xc0, !PT ;  /* 0xfffffffe020d9812 */ /* 0x002fc400078ec0ff */
[----:B------:R-:W-:Y:S02]  /*f200*/  @!P3 LEA.HI R21, R21, R21, RZ, 0x1 ;  /* 0x000000151515b211 */ /* 0x000fe400078f08ff */
[----:B------:R-:W-:Y:S02]  /*f210*/  @!P5 LEA.HI R10, R15, R15, RZ, 0x1 ;  /* 0x0000000f0f0ad211 */ /* 0x000fe400078f08ff */
[----:B------:R-:W-:Y:S02]  /*f220*/  @!P6 LEA.HI R12, R11, R11, RZ, 0x1 ;  /* 0x0000000b0b0ce211 */ /* 0x000fe400078f08ff */
[----:B------:R-:W-:Y:S02]  /*f230*/  @!P0 LOP3.LUT R11, R0, 0xfffffffe, RZ, 0xc0, !PT ;  /* 0xfffffffe000b8812 */ /* 0x000fe400078ec0ff */
[----:B------:R-:W-:Y:S02]  /*f240*/  @!P2 LOP3.LUT R15, R20, 0xfffffffe, RZ, 0xc0, !PT ;  /* 0xfffffffe140fa812 */ /* 0x000fe400078ec0ff */
[----:B--2---:R-:W-:-:S02]  /*f250*/  @!P3 LOP3.LUT R17, R21, 0xfffffffe, RZ, 0xc0, !PT ;  /* 0xfffffffe1511b812 */ /* 0x004fc400078ec0ff */
[----:B0-----:R-:W-:Y:S01]  /*f260*/  @!P4 LOP3.LUT R19, R14, 0xfffffffe, RZ, 0xc0, !PT ;  /* 0xfffffffe0e13c812 */ /* 0x001fe200078ec0ff */
        /* <DEDUP_REMOVED lines=16> */
.L_x_1046:
[----:B------:R-:W-:Y:S05]  /*f370*/  BSYNC B0 ;  /* 0x0000000000007941 */ /* 0x000fea0003800000 */
.L_x_1045:
[----:B------:R-:W-:Y:S01]  /*f380*/  ISETP.GE.AND P0, PT, R9, R8, PT ;  /* 0x000000080900720c */ /* 0x000fe20003f06270 */
[----:B0---4-:R0:W1:Y:S04]  /*f390*/  SHFL.IDX PT, R5, R7, 0x1, 0x1c1f ;  /* 0x003c1f0007057f89 */ /* 0x01106800000e0000 */
[----:B---3--:R0:W3:Y:S08]  /*f3a0*/  SHFL.IDX PT, R4, R6, 0x1, 0x1c1f ;  /* 0x003c1f0006047f89 */ /* 0x0080f000000e0000 */
[----:B0-----:R-:W-:Y:S05]  /*f3b0*/  @P0 BRA `(.L_x_965) ;  /* 0x0000005c00300947 */ /* 0x001fea0003800000 */
[C---:B--2---:R-:W-:Y:S01]  /*f3c0*/  VIADD R0, R3.reuse, 0x8 ;  /* 0x0000000803007836 */ /* 0x044fe20000000000 */
[----:B------:R-:W-:Y:S01]  /*f3d0*/  ULDC UR4, c[0x0][0xac8] ;  /* 0x0002b20000047ab9 */ /* 0x000fe20000000800 */
[C---:B------:R-:W-:Y:S01]  /*f3e0*/  VIADD R2, R3.reuse, 0x10 ;  /* 0x0000001003027836 */ /* 0x040fe20000000000 */
[C---:B------:R-:W-:Y:S01]  /*f3f0*/  ISETP.GE.AND P0, PT, R3.reuse, UR4, PT ;  /* 0x0000000403007c0c */ /* 0x040fe2000bf06270 */
        /* <DEDUP_REMOVED lines=9> */
[----:B------:R-:W-:Y:S01]  /*f490*/  ISETP.GE.AND P6, PT, R13, UR4, PT ;  /* 0x000000040d007c0c */ /* 0x000fe2000bfc6270 */
[----:B------:R-:W-:Y:S01]  /*f4a0*/  VIADD R20, R3, 0x58 ;  /* 0x0000005803147836 */ /* 0x000fe20000000000 */
[----:B------:R-:W-:Y:S01]  /*f4b0*/  ISETP.GE.AND P3, PT, R15, UR4, PT ;  /* 0x000000040f007c0c */ /* 0x000fe2000bf66270 */
[----:B-1-3--:R-:W-:Y:S01]  /*f4c0*/  @!P0 IMAD.WIDE R6, R3, 0x4, R4 ;  /* 0x0000000403068825 */ /* 0x00afe200078e0204 */
[----:B------:R-:W-:-:S02]  /*f4d0*/  ISETP.GE.AND P4, PT, R16, UR4, PT ;  /* 0x0000000410007c0c */ /* 0x000fc4000bf86270 */
[----:B------:R-:W-:Y:S02]  /*f4e0*/  @!P1 LEA.HI R0, R0, R0, RZ, 0x1 ;  /* 0x0000000000009211 */ /* 0x000fe400078f08ff */
[----:B------:R-:W-:Y:S01]  /*f4f0*/  @!P2 LEA.HI R2, R2, R2, RZ, 0x1 ;  /* 0x000000020202a211 */ /* 0x000fe200078f08ff */
[----:B------:R0:W-:Y:S01]  /*f500*/  @!P0 ST.E.64 desc[UR6][R6.64], R26 ;  /* 0x0000001a06008985 */ /* 0x0001e2000c101b06 */
[----:B------:R-:W-:Y:S01]  /*f510*/  @!P1 LOP3.LUT R9, R0, 0xfffffffe, RZ, 0xc0, !PT ;  /* 0xfffffffe00099812 */ /* 0x000fe200078ec0ff */
[C---:B------:R-:W-:Y:S01]  /*f520*/  VIADD R0, R3.reuse, 0x28 ;  /* 0x0000002803007836 */ /* 0x040fe20000000000 */
[----:B------:R-:W-:Y:S01]  /*f530*/  @!P2 LOP3.LUT R11, R2, 0xfffffffe, RZ, 0xc0, !PT ;  /* 0xfffffffe020ba812 */ /* 0x000fe200078ec0ff */
[----:B------:R-:W-:Y:S01]  /*f540*/  VIADD R2, R3, 0x30 ;  /* 0x0000003003027836 */ /* 0x000fe20000000000 */
[----:B------:R-:W-:Y:S01]  /*f550*/  @!P5 LEA.HI R12, R12, R12, RZ, 0x1 ;  /* 0x0000000c0c0cd211 */ /* 0x000fe200078f08ff */
[----:B------:R-:W-:Y:S01]  /*f560*/  @!P1 IMAD.WIDE R8, R9, 0x4, R4 ;  /* 0x0000000409089825 */ /* 0x000fe200078e0204 */
[----:B------:R-:W-:-:S02]  /*f570*/  ISETP.GE.AND P0, PT, R0, UR4, PT ;  /* 0x0000000400007c0c */ /* 0x000fc4000bf06270 */
[----:B------:R-:W-:Y:S01]  /*f580*/  @!P6 LEA.HI R13, R13, R13, RZ, 0x1 ;  /* 0x0000000d0d0de211 */ /* 0x000fe200078f08ff */
[--C-:B------:R-:W-:Y:S01]  /*f590*/  @!P2 IMAD.WIDE R10, R11, 0x4, R4.reuse ;  /* 0x000000040b0aa825 */ /* 0x100fe200078e0204 */
[----:B------:R1:W-:Y:S01]  /*f5a0*/  @!P1 ST.E.64 desc[UR6][R8.64], R30 ;  /* 0x0000001e08009985 */ /* 0x0003e2000c101b06 */
[----:B------:R-:W-:Y:S02]  /*f5b0*/  ISETP.GE.AND P1, PT, R2, UR4, PT ;  /* 0x0000000402007c0c */ /* 0x000fe4000bf26270 */
[----:B0-----:R-:W-:Y:S01]  /*f5c0*/  @!P5 LOP3.LUT R7, R12, 0xfffffffe, RZ, 0xc0, !PT ;  /* 0xfffffffe0c07d812 */ /* 0x001fe200078ec0ff */
[----:B------:R0:W-:Y:S01]  /*f5d0*/  @!P2 ST.E.64 desc[UR6][R10.64], R34 ;  /* 0x000000220a00a985 */ /* 0x0001e2000c101b06 */
[----:B------:R-:W-:Y:S02]  /*f5e0*/  ISETP.GE.AND P2, PT, R14, UR4, PT ;  /* 0x000000040e007c0c */ /* 0x000fe4000bf46270 */
[----:B------:R-:W-:Y:S01]  /*f5f0*/  @!P4 LEA.HI R16, R16, R16, RZ, 0x1 ;  /* 0x000000101010c211 */ /* 0x000fe200078f08ff */
[----:B------:R-:W-:Y:S01]  /*f600*/  @!P5 IMAD.WIDE R6, R7, 0x4, R4 ;  /* 0x000000040706d825 */ /* 0x000fe200078e0204 */
[----:B------:R-:W-:-:S02]  /*f610*/  @!P0 LEA.HI R0, R0, R0, RZ, 0x1 ;  /* 0x0000000000008211 */ /* 0x000fc400078f08ff */
[----:B------:R-:W-:Y:S01]  /*f620*/  @!P4 LOP3.LUT R19, R16, 0xfffffffe, RZ, 0xc0, !PT ;  /* 0xfffffffe1013c812 */ /* 0x000fe200078ec0ff */
[----:B------:R-:W-:Y:S01]  /*f630*/  VIADD R16, R3, 0x70 ;  /* 0x0000007003107836 */ /* 0x000fe20000000000 */
[----:B------:R2:W-:Y:S01]  /*f640*/  @!P5 ST.E.64 desc[UR6][R6.64], R38 ;  /* 0x000000260600d985 */ /* 0x0005e2000c101b06 */
[----:B-1----:R-:W-:Y:S02]  /*f650*/  @!P6 LOP3.LUT R9, R13, 0xfffffffe, RZ, 0xc0, !PT ;  /* 0xfffffffe0d09e812 */ /* 0x002fe400078ec0ff */
[----:B------:R-:W-:Y:S02]  /*f660*/  @!P1 LEA.HI R2, R2, R2, RZ, 0x1 ;  /* 0x0000000202029211 */ /* 0x000fe400078f08ff */
[----:B------:R-:W-:Y:S01]  /*f670*/  @!P2 LEA.HI R14, R14, R14, RZ, 0x1 ;  /* 0x0000000e0e0ea211 */ /* 0x000fe200078f08ff */
[--C-:B------:R-:W-:Y:S01]  /*f680*/  @!P6 IMAD.WIDE R8, R9, 0x4, R4.reuse ;  /* 0x000000040908e825 */ /* 0x100fe200078e0204 */
[----:B0-----:R-:W-:Y:S02]  /*f690*/  @!P3 LEA.HI R10, R15, R15, RZ, 0x1 ;  /* 0x0000000f0f0ab211 */ /* 0x001fe400078f08ff */
[----:B------:R-:W-:Y:S01]  /*f6a0*/  @!P0 LOP3.LUT R11, R0, 0xfffffffe, RZ, 0xc0, !PT ;  /* 0xfffffffe000b8812 */ /* 0x000fe200078ec0ff */
[----:B------:R-:W-:Y:S01]  /*f6b0*/  VIADD R0, R3, 0x60 ;  /* 0x0000006003007836 */ /* 0x000fe20000000000 */
[----:B------:R-:W-:Y:S01]  /*f6c0*/  @!P1 LOP3.LUT R13, R2, 0xfffffffe, RZ, 0xc0, !PT ;  /* 0xfffffffe020d9812 */ /* 0x000fe200078ec0ff */
[----:B------:R0:W-:Y:S01]  /*f6d0*/  @!P6 ST.E.64 desc[UR6][R8.64], R42 ;  /* 0x0000002a0800e985 */ /* 0x0001e2000c101b06 */
[----:B------:R-:W-:Y:S01]  /*f6e0*/  @!P2 LOP3.LUT R15, R14, 0xfffffffe, RZ, 0xc0, !PT ;  /* 0xfffffffe0e0fa812 */ /* 0x000fe200078ec0ff */
[----:B--2---:R-:W-:Y:S01]  /*f6f0*/  @!P0 IMAD.WIDE R6, R11, 0x4, R4 ;  /* 0x000000040b068825 */ /* 0x004fe200078e0204 */
[----:B------:R-:W-:-:S02]  /*f700*/  @!P3 LOP3.LUT R17, R10, 0xfffffffe, RZ, 0xc0, !PT ;  /* 0xfffffffe0a11b812 */ /* 0x000fc400078ec0ff */
[----:B------:R-:W-:Y:S01]  /*f710*/  IADD3 R18, R3, 0x50, RZ ;  /* 0x0000005003127810 */ /* 0x000fe20007ffe0ff */
[--C-:B------:R-:W-:Y:S01]  /*f720*/  @!P2 IMAD.WIDE R10, R15, 0x4, R4.reuse ;  /* 0x000000040f0aa825 */ /* 0x100fe200078e0204 */
[----:B------:R-:W-:Y:S01]  /*f730*/  ISETP.GE.AND P6, PT, R20, UR4, PT ;  /* 0x0000000414007c0c */ /* 0x000fe2000bfc6270 */
[----:B------:R-:W-:Y:S01]  /*f740*/  @!P0 ST.E.64 desc[UR6][R6.64], R46 ;  /* 0x0000002e06008985 */ /* 0x000fe2000c101b06 */
[----:B------:R-:W-:Y:S01]  /*f750*/  ISETP.GE.AND P5, PT, R18, UR4, PT ;  /* 0x0000000412007c0c */ /* 0x000fe2000bfa6270 */
[----:B------:R-:W-:Y:S01]  /*f760*/  @!P4 IMAD.WIDE R14, R19, 0x4, R4 ;  /* 0x00000004130ec825 */ /* 0x000fe200078e0204 */
[----:B------:R-:W-:-:S03]  /*f770*/  IADD3 R19, R3, 0x80, RZ ;  /* 0x0000008003137810 */ /* 0x000fc60007ffe0ff */
[----:B0-----:R-:W-:Y:S01]  /*f780*/  @!P1 IMAD.WIDE R8, R13, 0x4, R4 ;  /* 0x000000040d089825 */ /* 0x001fe200078e0204 */
[----:B------:R-:W-:-:S03]  /*f790*/  ISETP.GE.AND P0, PT, R19, UR4, PT ;  /* 0x0000000413007c0c */ /* 0x000fc6000bf06270 */
[----:B------:R-:W-:Y:S01]  /*f7a0*/  @!P3 IMAD.WIDE R12, R17, 0x4, R4 ;  /* 0x00000004110cb825 */ /* 0x000fe200078e0204 */
[----:B------:R0:W-:Y:S01]  /*f7b0*/  @!P1 ST.E.64 desc[UR6][R8.64], R50 ;  /* 0x0000003208009985 */ /* 0x0001e2000c101b06 */
[----:B------:R-:W-:Y:S02]  /*f7c0*/  @!P6 LEA.HI R20, R20, R20, RZ, 0x1 ;  /* 0x000000141414e211 */ /* 0x000fe400078f08ff */
[C---:B------:R-:W-:Y:S01]  /*f7d0*/  VIADD R2, R3.reuse, 0x68 ;  /* 0x0000006803027836 */ /* 0x040fe20000000000 */
[----:B------:R1:W-:Y:S01]  /*f7e0*/  @!P2 ST.E.64 desc[UR6][R10.64], R54 ;  /* 0x000000360a00a985 */ /* 0x0003e2000c101b06 */
[----:B------:R-:W-:Y:S01]  /*f7f0*/  VIADD R17, R3, 0x78 ;  /* 0x0000007803117836 */ /* 0x000fe20000000000 */
[----:B------:R-:W-:Y:S02]  /*f800*/  ISETP.GE.AND P2, PT, R16, UR4, PT ;  /* 0x0000000410007c0c */ /* 0x000fe4000bf46270 */
[----:B------:R2:W-:Y:S01]  /*f810*/  @!P3 ST.E.64 desc[UR6][R12.64], R58 ;  /* 0x0000003a0c00b985 */ /* 0x0005e2000c101b06 */
[----:B------:R-:W-:-:S02]  /*f820*/  ISETP.GE.AND P3, PT, R2, UR4, PT ;  /* 0x0000000402007c0c */ /* 0x000fc4000bf66270 */
[----:B------:R-:W-:Y:S01]  /*f830*/  ISETP.GE.AND P1, PT, R17, UR4, PT ;  /* 0x0000000411007c0c */ /* 0x000fe2000bf26270 */
[----:B------:R3:W-:Y:S01]  /*f840*/  @!P4 ST.E.64 desc[UR6][R14.64], R62 ;  /* 0x0000003e0e00c985 */ /* 0x0007e2000c101b06 */
[----:B------:R-:W-:Y:S02]  /*f850*/  ISETP.GE.AND P4, PT, R0, UR4, PT ;  /* 0x0000000400007c0c */ /* 0x000fe4000bf86270 */
[----:B------:R-:W-:Y:S02]  /*f860*/  @!P5 LEA.HI R18, R18, R18, RZ, 0x1 ;  /* 0x000000121212d211 */ /* 0x000fe400078f08ff */
[----:B0-----:R-:W-:Y:S01]  /*f870*/  @!P6 LOP3.LUT R9, R20, 0xfffffffe, RZ, 0xc0, !PT ;  /* 0xfffffffe1409e812 */ /* 0x001fe200078ec0ff */
[C---:B------:R-:W-:Y:S01]  /*f880*/  VIADD R20, R3.reuse, 0x90 ;  /* 0x0000009003147836 */ /* 0x040fe20000000000 */
[----:B------:R-:W-:Y:S01]  /*f890*/  @!P5 LOP3.LUT R7, R18, 0xfffffffe, RZ, 0xc0, !PT ;  /* 0xfffffffe1207d812 */ /* 0x000fe200078ec0ff */
[----:B------:R-:W-:Y:S01]  /*f8a0*/  VIADD R18, R3, 0x88 ;  /* 0x0000008803127836 */ /* 0x000fe20000000000 */
[----:B------:R-:W-:Y:S01]  /*f8b0*/  @!P2 LEA.HI R16, R16, R16, RZ, 0x1 ;  /* 0x000000101010a211 */ /* 0x000fe200078f08ff */
[----:B------:R-:W-:Y:S01]  /*f8c0*/  @!P6 IMAD.WIDE R8, R9, 0x4, R4 ;  /* 0x000000040908e825 */ /* 0x000fe200078e0204 */
[----:B------:R-:W-:-:S02]  /*f8d0*/  @!P3 LEA.HI R2, R2, R2, RZ, 0x1 ;  /* 0x000000020202b211 */ /* 0x000fc400078f08ff */
[----:B------:R-:W-:Y:S01]  /*f8e0*/  @!P1 LEA.HI R17, R17, R17, RZ, 0x1 ;  /* 0x0000001111119211 */ /* 0x000fe200078f08ff */
[----:B------:R-:W-:Y:S01]  /*f8f0*/  @!P5 IMAD.WIDE R6, R7, 0x4, R4 ;  /* 0x000000040706d825 */ /* 0x000fe200078e0204 */
[----:B------:R-:W-:Y:S02]  /*f900*/  @!P4 LEA.HI R0, R0, R0, RZ, 0x1 ;  /* 0x000000000000c211 */ /* 0x000fe400078f08ff */
[----:B------:R-:W-:Y:S02]  /*f910*/  @!P0 LEA.HI R19, R19, R19, RZ, 0x1 ;  /* 0x0000001313138211 */ /* 0x000fe400078f08ff */
[----:B-1----:R-:W-:Y:S01]  /*f920*/  @!P4 LOP3.LUT R11, R0, 0xfffffffe, RZ, 0xc0, !PT ;  /* 0xfffffffe000bc812 */ /* 0x002fe200078ec0ff */
[----:B------:R0:W-:Y:S01]  /*f930*/  @!P5 ST.E.64 desc[UR6][R6.64], R66 ;  /* 0x000000420600d985 */ /* 0x0001e2000c101b06 */
[----:B--2---:R-:W-:Y:S01]  /*f940*/  @!P3 LOP3.LUT R13, R2, 0xfffffffe, RZ, 0xc0, !PT ;  /* 0xfffffffe020db812 */ /* 0x004fe200078ec0ff */
[----:B------:R-:W-:Y:S01]  /*f950*/  VIADD R0, R3, 0x98 ;  /* 0x0000009803007836 */ /* 0x000fe20000000000 */
[----:B---3--:R-:W-:Y:S01]  /*f960*/  @!P2 LOP3.LUT R15, R16, 0xfffffffe, RZ, 0xc0, !PT ;  /* 0xfffffffe100fa812 */ /* 0x008fe200078ec0ff */
[----:B------:R1:W-:Y:S01]  /*f970*/  @!P6 ST.E.64 desc[UR6][R8.64], R70 ;  /* 0x000000460800e985 */ /* 0x0003e2000c101b06 */
[----:B------:R-:W-:Y:S01]  /*f980*/  @!P1 LOP3.LUT R17, R17, 0xfffffffe, RZ, 0xc0, !PT ;  /* 0xfffffffe11119812 */ /* 0x000fe200078ec0ff */
[----:B------:R-:W-:Y:S01]  /*f990*/  VIADD R2, R3, 0xa0 ;  /* 0x000000a003027836 */ /* 0x000fe20000000000 */
[----:B------:R-:W-:Y:S01]  /*f9a0*/  @!P0 LOP3.LUT R19, R19, 0xfffffffe, RZ, 0xc0, !PT ;  /* 0xfffffffe13138812 */ /* 0x000fe200078ec0ff */
[----:B------:R-:W-:Y:S01]  /*f9b0*/  VIADD R16, R3, 0xa8 ;  /* 0x000000a803107836 */ /* 0x000fe20000000000 */
[----:B------:R-:W-:-:S02]  /*f9c0*/  ISETP.GE.AND P6, PT, R18, UR4, PT ;  /* 0x0000000412007c0c */ /* 0x000fc4000bfc6270 */
[----:B------:R-:W-:Y:S01]  /*f9d0*/  ISETP.GE.AND P5, PT, R20, UR4, PT ;  /* 0x0000000414007c0c */ /* 0x000fe2000bfa6270 */
[----:B0-----:R-:W-:-:S04]  /*f9e0*/  @!P4 IMAD.WIDE R6, R11, 0x4, R4 ;  /* 0x000000040b06c825 */ /* 0x001fc800078e0204 */
[--C-:B-1----:R-:W-:Y:S01]  /*f9f0*/  @!P3 IMAD.WIDE R8, R13, 0x4, R4.reuse ;  /* 0x000000040d08b825 */ /* 0x102fe200078e0204 */
[----:B------:R0:W-:Y:S01]  /*fa00*/  @!P4 ST.E.64 desc[UR6][R6.64], R74 ;  /* 0x0000004a0600c985 */ /* 0x0001e2000c101b06 */
[----:B------:R-:W-:Y:S02]  /*fa10*/  ISETP.GE.AND P4, PT, R2, UR4, PT ;  /* 0x0000000402007c0c */ /* 0x000fe4000bf86270 */
[--C-:B------:R-:W-:Y:S01]  /*fa20*/  @!P2 IMAD.WIDE R10, R15, 0x4, R4.reuse ;  /* 0x000000040f0aa825 */ /* 0x100fe200078e0204 */
[----:B------:R1:W-:Y:S01]  /*fa30*/  @!P3 ST.E.64 desc[UR6][R8.64], R78 ;  /* 0x0000004e0800b985 */ /* 0x0003e2000c101b06 */
[----:B------:R-:W-:Y:S02]  /*fa40*/  @!P6 LEA.HI R18, R18, R18, RZ, 0x1 ;  /* 0x000000121212e211 */ /* 0x000fe400078f08ff */
[----:B------:R-:W-:Y:S01]  /*fa50*/  @!P1 IMAD.WIDE R12, R17, 0x4, R4 ;  /* 0x00000004110c9825 */ /* 0x000fe200078e0204 */
[----:B------:R2:W-:Y:S01]  /*fa60*/  @!P2 ST.E.64 desc[UR6][R10.64], R82 ;  /* 0x000000520a00a985 */ /* 0x0005e2000c101b06 */
[----:B------:R-:W-:-:S02]  /*fa70*/  IADD3 R17, R3, 0xb0, RZ ;  /* 0x000000b003117810 */ /* 0x000fc40007ffe0ff */
[----:B------:R-:W-:Y:S01]  /*fa80*/  @!P0 IMAD.WIDE R14, R19, 0x4, R4 ;  /* 0x00000004130e8825 */ /* 0x000fe200078e0204 */
[----:B------:R3:W-:Y:S01]  /*fa90*/  @!P1 ST.E.64 desc[UR6][R12.64], R86 ;  /* 0x000000560c009985 */ /* 0x0007e2000c101b06 */
[----:B------:R-:W-:Y:S02]  /*faa0*/  @!P5 LEA.HI R20, R20, R20, RZ, 0x1 ;  /* 0x000000141414d211 */ /* 0x000fe400078f08ff */
[----:B------:R-:W-:Y:S01]  /*fab0*/  VIADD R19, R3, 0xb8 ;  /* 0x000000b803137836 */ /* 0x000fe20000000000 */
[----:B------:R4:W-:Y:S01]  /*fac0*/  @!P0 ST.E.64 desc[UR6][R14.64], R90 ;  /* 0x0000005a0e008985 */ /* 0x0009e2000c101b06 */
[----:B------:R-:W-:Y:S02]  /*fad0*/  ISETP.GE.AND P0, PT, R0, UR4, PT ;  /* 0x0000000400007c0c */ /* 0x000fe4000bf06270 */
[----:B------:R-:W-:Y:S02]  /*fae0*/  ISETP.GE.AND P3, PT, R16, UR4, PT ;  /* 0x0000000410007c0c */ /* 0x000fe4000bf66270 */
[----:B------:R-:W-:-:S02]  /*faf0*/  ISETP.GE.AND P2, PT, R17, UR4, PT ;  /* 0x0000000411007c0c */ /* 0x000fc4000bf46270 */
[----:B0-----:R-:W-:Y:S01]  /*fb00*/  @!P6 LOP3.LUT R7, R18, 0xfffffffe, RZ, 0xc0, !PT ;  /* 0xfffffffe1207e812 */ /* 0x001fe200078ec0ff */
[----:B------:R-:W-:Y:S01]  /*fb10*/  VIADD R18, R3, 0xc0 ;  /* 0x000000c003127836 */ /* 0x000fe20000000000 */
[----:B------:R-:W-:Y:S02]  /*fb20*/  ISETP.GE.AND P1, PT, R19, UR4, PT ;  /* 0x0000000413007c0c */ /* 0x000fe4000bf26270 */
[----:B-1----:R-:W-:Y:S01]  /*fb30*/  @!P5 LOP3.LUT R9, R20, 0xfffffffe, RZ, 0xc0, !PT ;  /* 0xfffffffe1409d812 */ /* 0x002fe200078ec0ff */
[--C-:B------:R-:W-:Y:S01]  /*fb40*/  @!P6 IMAD.WIDE R6, R7, 0x4, R4.reuse ;  /* 0x000000040706e825 */ /* 0x100fe200078e0204 */
[----:B------:R-:W-:Y:S02]  /*fb50*/  @!P4 LEA.HI R2, R2, R2, RZ, 0x1 ;  /* 0x000000020202c211 */ /* 0x000fe400078f08ff */
[----:B------:R-:W-:Y:S01]  /*fb60*/  @!P0 LEA.HI R0, R0, R0, RZ, 0x1 ;  /* 0x0000000000008211 */ /* 0x000fe200078f08ff */
[----:B------:R-:W-:Y:S01]  /*fb70*/  @!P5 IMAD.WIDE R8, R9, 0x4, R4 ;  /* 0x000000040908d825 */ /* 0x000fe200078e0204 */
[----:B------:R0:W-:Y:S01]  /*fb80*/  @!P6 ST.E.64 desc[UR6][R6.64], R94 ;  /* 0x0000005e0600e985 */ /* 0x0001e2000c101b06 */
[----:B------:R-:W-:-:S02]  /*fb90*/  @!P3 LEA.HI R16, R16, R16, RZ, 0x1 ;  /* 0x000000101010b211 */ /* 0x000fc400078f08ff */
[----:B--2---:R-:W-:Y:S01]  /*fba0*/  @!P0 LOP3.LUT R11, R0, 0xfffffffe, RZ, 0xc0, !PT ;  /* 0xfffffffe000b8812 */ /* 0x004fe200078ec0ff */
[----:B------:R1:W-:Y:S01]  /*fbb0*/  @!P5 ST.E.64 desc[UR6][R8.64], R98 ;  /* 0x000000620800d985 */ /* 0x0003e2000c101b06 */
[C---:B------:R-:W-:Y:S01]  /*fbc0*/  VIADD R20, R3.reuse, 0xc8 ;  /* 0x000000c803147836 */ /* 0x040fe20000000000 */
[----:B------:R-:W-:Y:S01]  /*fbd0*/  ISETP.GE.AND P5, PT, R18, UR4, PT ;  /* 0x0000000412007c0c */ /* 0x000fe2000bfa6270 */
[----:B------:R-:W-:Y:S01]  /*fbe0*/  VIADD R0, R3, 0xd0 ;  /* 0x000000d003007836 */ /* 0x000fe20000000000 */
[----:B------:R-:W-:Y:S02]  /*fbf0*/  @!P2 LEA.HI R17, R17, R17, RZ, 0x1 ;  /* 0x000000111111a211 */ /* 0x000fe400078f08ff */
[----:B------:R-:W-:Y:S02]  /*fc00*/  @!P1 LEA.HI R19, R19, R19, RZ, 0x1 ;  /* 0x0000001313139211 */ /* 0x000fe400078f08ff */
[----:B---3--:R-:W-:Y:S01]  /*fc10*/  @!P4 LOP3.LUT R13, R2, 0xfffffffe, RZ, 0xc0, !PT ;  /* 0xfffffffe020dc812 */ /* 0x008fe200078ec0ff */
[----:B------:R-:W-:Y:S01]  /*fc20*/  VIADD R2, R3, 0xd8 ;  /* 0x000000d803027836 */ /* 0x000fe20000000000 */
[----:B----4-:R-:W-:Y:S01]  /*fc30*/  @!P3 LOP3.LUT R15, R16, 0xfffffffe, RZ, 0xc0, !PT ;  /* 0xfffffffe100fb812 */ /* 0x010fe200078ec0ff */
[----:B0-----:R-:W-:Y:S01]  /*fc40*/  @!P0 IMAD.WIDE R6, R11, 0x4, R4 ;  /* 0x000000040b068825 */ /* 0x001fe200078e0204 */
[----:B------:R-:W-:-:S02]  /*fc50*/  @!P2 LOP3.LUT R17, R17, 0xfffffffe, RZ, 0xc0, !PT ;  /* 0xfffffffe1111a812 */ /* 0x000fc400078ec0ff */
[----:B------:R-:W-:Y:S01]  /*fc60*/  ISETP.GE.AND P6, PT, R20, UR4, PT ;  /* 0x0000000414007c0c */ /* 0x000fe2000bfc6270 */
[--C-:B-1----:R-:W-:Y:S01]  /*fc70*/  @!P4 IMAD.WIDE R8, R13, 0x4, R4.reuse ;  /* 0x000000040d08c825 */ /* 0x102fe200078e0204 */
[----:B------:R-:W-:Y:S01]  /*fc80*/  @!P1 LOP3.LUT R19, R19, 0xfffffffe, RZ, 0xc0, !PT ;  /* 0xfffffffe13139812 */ /* 0x000fe200078ec0ff */
[----:B------:R0:W-:Y:S01]  /*fc90*/  @!P0 ST.E.64 desc[UR6][R6.64], R102 ;  /* 0x0000006606008985 */ /* 0x0001e2000c101b06 */
[----:B------:R-:W-:Y:S01]  /*fca0*/  ISETP.GE.AND P0, PT, R0, UR4, PT ;  /* 0x0000000400007c0c */ /* 0x000fe2000bf06270 */
[--C-:B------:R-:W-:Y:S01]  /*fcb0*/  @!P3 IMAD.WIDE R10, R15, 0x4, R4.reuse ;  /* 0x000000040f0ab825 */ /* 0x100fe200078e0204 */
[----:B------:R-:W-:Y:S01]  /*fcc0*/  IADD3 R16, R3, 0xe0, RZ ;  /* 0x000000e003107810 */ /* 0x000fe20007ffe0ff */
[----:B------:R1:W-:Y:S01]  /*fcd0*/  @!P4 ST.E.64 desc[UR6][R8.64], R106 ;  /* 0x0000006a0800c985 */ /* 0x0003e2000c101b06 */
[----:B------:R-:W-:Y:S01]  /*fce0*/  @!P5 LEA.HI R18, R18, R18, RZ, 0x1 ;  /* 0x000000121212d211 */ /* 0x000fe200078f08ff */
[--C-:B------:R-:W-:Y:S02]  /*fcf0*/  @!P2 IMAD.WIDE R12, R17, 0x4, R4.reuse ;  /* 0x00000004110ca825 */ /* 0x100fe400078e0204 */
[----:B------:R2:W-:Y:S02]  /*fd00*/  @!P3 ST.E.64 desc[UR6][R10.64], R110 ;  /* 0x0000006e0a00b985 */ /* 0x0005e4000c101b06 */
[--C-:B------:R-:W-:Y:S01]  /*fd10*/  @!P1 IMAD.WIDE R14, R19, 0x4, R4.reuse ;  /* 0x00000004130e9825 */ /* 0x100fe200078e0204 */
[----:B------:R-:W-:Y:S01]  /*fd20*/  @!P6 LEA.HI R20, R20, R20, RZ, 0x1 ;  /* 0x000000141414e211 */ /* 0x000fe200078f08ff */
[----:B------:R3:W-:Y:S01]  /*fd30*/  @!P2 ST.E.64 desc[UR6][R12.64], R114 ;  /* 0x000000720c00a985 */ /* 0x0007e2000c101b06 */
[----:B------:R-:W-:Y:S01]  /*fd40*/  ISETP.GE.AND P2, PT, R16, UR4, PT ;  /* 0x0000000410007c0c */ /* 0x000fe2000bf46270 */
[C---:B------:R-:W-:Y:S01]  /*fd50*/  VIADD R17, R3.reuse, 0xe8 ;  /* 0x000000e803117836 */ /* 0x040fe20000000000 */
[----:B0-----:R-:W-:Y:S01]  /*fd60*/  @!P5 LOP3.LUT R7, R18, 0xfffffffe, RZ, 0xc0, !PT ;  /* 0xfffffffe1207d812 */ /* 0x001fe200078ec0ff */
[C---:B------:R-:W-:Y:S01]  /*fd70*/  VIADD R19, R3.reuse, 0xf0 ;  /* 0x000000f003137836 */ /* 0x040fe20000000000 */
[----:B------:R-:W-:Y:S01]  /*fd80*/  @!P1 ST.E.64 desc[UR6][R14.64], R118 ;  /* 0x000000760e009985 */ /* 0x000fe2000c101b06 */
[----:B------:R-:W-:Y:S01]  /*fd90*/  ISETP.GE.AND P1, PT, R2, UR4, PT ;  /* 0x0000000402007c0c */ /* 0x000fe2000bf26270 */
[----:B------:R-:W-:Y:S01]  /*fda0*/  VIADD R3, R3, 0xf8 ;  /* 0x000000f803037836 */ /* 0x000fe20000000000 */
[----:B------:R-:W-:Y:S01]  /*fdb0*/  ISETP.GE.AND P3, PT, R17, UR4, PT ;  /* 0x0000000411007c0c */ /* 0x000fe2000bf66270 */
[----:B------:R-:W-:Y:S01]  /*fdc0*/  @!P5 IMAD.WIDE R6, R7, 0x4, R4 ;  /* 0x000000040706d825 */ /* 0x000fe200078e0204 */
[----:B------:R-:W-:-:S02]  /*fdd0*/  ISETP.GE.AND P4, PT, R19, UR4, PT ;  /* 0x0000000413007c0c */ /* 0x000fc4000bf86270 */
[----:B------:R-:W-:Y:S02]  /*fde0*/  @!P0 LEA.HI R0, R0, R0, RZ, 0x1 ;  /* 0x0000000000008211 */ /* 0x000fe400078f08ff */
[----:B-1----:R-:W-:Y:S01]  /*fdf0*/  @!P6 LOP3.LUT R9, R20, 0xfffffffe, RZ, 0xc0, !PT ;  /* 0xfffffffe1409e812 */ /* 0x002fe200078ec0ff */
[----:B------:R0:W-:Y:S01]  /*fe00*/  @!P5 ST.E.64 desc[UR6][R6.64], R122 ;  /* 0x0000007a0600d985 */ /* 0x0001e2000c101b06 */
[----:B--2---:R-:W-:Y:S02]  /*fe10*/  @!P0 LOP3.LUT R11, R0, 0xfffffffe, RZ, 0xc0, !PT ;  /* 0xfffffffe000b8812 */ /* 0x004fe400078ec0ff */
[----:B------:R-:W-:Y:S01]  /*fe20*/  @!P2 LEA.HI R16, R16, R16, RZ, 0x1 ;  /* 0x000000101010a211 */ /* 0x000fe200078f08ff */
[----:B------:R-:W-:Y:S01]  /*fe30*/  @!P6 IMAD.WIDE R8, R9, 0x4, R4 ;  /* 0x000000040908e825 */ /* 0x000fe200078e0204 */
[----:B------:R-:W-:Y:S02]  /*fe40*/  @!P1 LEA.HI R2, R2, R2, RZ, 0x1 ;  /* 0x0000000202029211 */ /* 0x000fe400078f08ff */
[----:B------:R-:W-:-:S02]  /*fe50*/  @!P3 LEA.HI R17, R17, R17, RZ, 0x1 ;  /* 0x000000111111b211 */ /* 0x000fc400078f08ff */
[----:B------:R1:W-:Y:S01]  /*fe60*/  @!P6 ST.E.64 desc[UR6][R8.64], R126 ;  /* 0x0000007e0800e985 */ /* 0x0003e2000c101b06 */
[----:B------:R-:W-:Y:S02]  /*fe70*/  @!P4 LEA.HI R19, R19, R19, RZ, 0x1 ;  /* 0x000000131313c211 */ /* 0x000fe400078f08ff */
[----:B---3--:R-:W-:Y:S01]  /*fe80*/  @!P1 LOP3.LUT R13, R2, 0xfffffffe, RZ, 0xc0, !PT ;  /* 0xfffffffe020d9812 */ /* 0x008fe200078ec0ff */
[--C-:B0-----:R-:W-:Y:S01]  /*fe90*/  @!P0 IMAD.WIDE R6, R11, 0x4, R4.reuse ;  /* 0x000000040b068825 */ /* 0x101fe200078e0204 */
[----:B------:R-:W-:Y:S02]  /*fea0*/  @!P2 LOP3.LUT R15, R16, 0xfffffffe, RZ, 0xc0, !PT ;  /* 0xfffffffe100fa812 */ /* 0x000fe400078ec0ff */
[----:B------:R-:W-:Y:S02]  /*feb0*/  @!P3 LOP3.LUT R17, R17, 0xfffffffe, RZ, 0xc0, !PT ;  /* 0xfffffffe1111b812 */ /* 0x000fe400078ec0ff */
[----:B------:R0:W-:Y:S01]  /*fec0*/  @!P0 ST.E.64 desc[UR6][R6.64], R130 ;  /* 0x0000008206008985 */ /* 0x0001e2000c101b06 */
[----:B------:R-:W-:Y:S01]  /*fed0*/  ISETP.GE.AND P0, PT, R3, UR4, PT ;  /* 0x0000000403007c0c */ /* 0x000fe2000bf06270 */
[----:B------:R-:W-:Y:S01]  /*fee0*/  @!P2 IMAD.WIDE R10, R15, 0x4, R4 ;  /* 0x000000040f0aa825 */ /* 0x000fe200078e0204 */
[----:B------:R-:W-:-:S03]  /*fef0*/  @!P4 LOP3.LUT R19, R19, 0xfffffffe, RZ, 0xc0, !PT ;  /* 0xfffffffe1313c812 */ /* 0x000fc600078ec0ff */
[----:B-1----:R-:W-:-:S04]  /*ff00*/  @!P1 IMAD.WIDE R8, R13, 0x4, R4 ;  /* 0x000000040d089825 */ /* 0x002fc800078e0204 */
[--C-:B------:R-:W-:Y:S01]  /*ff10*/  @!P3 IMAD.WIDE R12, R17, 0x4, R4.reuse ;  /* 0x00000004110cb825 */ /* 0x100fe200078e0204 */
[----:B------:R0:W-:Y:S03]  /*ff20*/  @!P1 ST.E.64 desc[UR6][R8.64], R134 ;  /* 0x0000008608009985 */ /* 0x0001e6000c101b06 */
[----:B------:R-:W-:Y:S01]  /*ff30*/  @!P4 IMAD.WIDE R14, R19, 0x4, R4 ;  /* 0x00000004130ec825 */ /* 0x000fe200078e0204 */
[----:B------:R0:W-:Y:S04]  /*ff40*/  @!P2 ST.E.64 desc[UR6][R10.64], R138 ;  /* 0x0000008a0a00a985 */ /* 0x0001e8000c101b06 */
        /* <DEDUP_REMOVED lines=9> */
.L_x_1044:
        /* <DEDUP_REMOVED lines=12> */
[----:B------:R-:W2:Y:S01]  /*100a0*/  LDL R4, [R1] ;  /* 0x0000000001047983 */ /* 0x000ea20000100800 */
[----:B------:R-:W-:Y:S01]  /*100b0*/  ISETP.NE.AND P0, PT, R6, 0x1, PT ;  /* 0x000000010600780c */ /* 0x000fe20003f05270 */
[----:B------:R-:W-:Y:S01]  /*100c0*/  S2UR UR7, SR_CTAID.Z ;  /* 0x00000000000779c3 */ /* 0x000fe20000002700 */
[----:B------:R-:W-:Y:S01]  /*100d0*/  ULDC.64 UR8, c[0x0][0xbd0] ;  /* 0x0002f40000087ab9 */ /* 0x000fe20000000a00 */
[----:B------:R-:W-:Y:S01]  /*100e0*/  IMAD.MOV.U32 R5, RZ, RZ, R0 ;  /* 0x000000ffff057224 */ /* 0x000fe200078e0000 */
[----:B------:R-:W-:-:S05]  /*100f0*/  ULDC.64 UR12, c[0x0][0x208] ;  /* 0x00008200000c7ab9 */ /* 0x000fca0000000a00 */
[----:B------:R-:W0:Y:S08]  /*10100*/  LDC.64 R10, c[0x0][0xbd8] ;  /* 0x0002f600ff0a7b82 */ /* 0x000e300000000a00 */
[----:B------:R-:W1:Y:S08]  /*10110*/  @P0 LDC R7, c[0x0][0xbec] ;  /* 0x0002fb00ff070b82 */ /* 0x000e700000000800 */
[----:B------:R-:W3:Y:S08]  /*10120*/  @P0 LDC R9, c[0x0][0xbf0] ;  /* 0x0002fc00ff090b82 */ /* 0x000ef00000000800 */
[----:B------:R-:W4:Y:S08]  /*10130*/  S2UR UR10, SR_CTAID.Y ;  /* 0x00000000000a79c3 */ /* 0x000f300000002600 */
[----:B------:R-:W4:Y:S01]  /*10140*/  LDC R8, c[0x0][0xc50] ;  /* 0x00031400ff087b82 */ /* 0x000f220000000800 */
[----:B--2---:R-:W-:Y:S01]  /*10150*/  R2UR UR11, R4 ;  /* 0x00000000040b72ca */ /* 0x004fe200000e0000 */
[----:B-1----:R-:W-:-:S05]  /*10160*/  @P0 IMAD.HI.U32 R4, R0, R7, RZ ;  /* 0x0000000700040227 */ /* 0x002fca00078e00ff */
[----:B---3--:R-:W-:-:S07]  /*10170*/  @P0 SHF.R.U32.HI R5, RZ, R9, R4 ;  /* 0x00000009ff050219 */ /* 0x008fce0000011604 */
[----:B------:R-:W-:Y:S02]  /*10180*/  USHF.R.S32.HI UR6, URZ, 0x1f, UR11 ;  /* 0x0000001f3f067899 */ /* 0x000fe4000801140b */
[----:B------:R-:W-:Y:S01]  /*10190*/  IMAD R7, RZ, RZ, -UR11 ;  /* 0x8000000bff077e24 */ /* 0x000fe2000f8e02ff */
[----:B------:R-:W-:Y:S02]  /*101a0*/  UIMAD.WIDE.U32 UR4, UR11, UR8, URZ ;  /* 0x000000080b0472a5 */ /* 0x000fe4000f8e003f */
[----:B------:R-:W-:Y:S01]  /*101b0*/  UIMAD UR6, UR6, UR8, URZ ;  /* 0x00000008060672a4 */ /* 0x000fe2000f8e023f */
[----:B----4-:R-:W-:Y:S01]  /*101c0*/  IMAD R9, R8, R7, UR10 ;  /* 0x0000000a08097e24 */ /* 0x010fe2000f8e0207 */
[----:B------:R-:W-:Y:S01]  /*101d0*/  USHF.R.S32.HI UR8, URZ, 0x1f, UR7 ;  /* 0x0000001f3f087899 */ /* 0x000fe20008011407 */
[----:B------:R-:W-:Y:S01]  /*101e0*/  IADD3 R7, -R5, RZ, RZ ;  /* 0x000000ff05077210 */ /* 0x000fe20007ffe1ff */
[----:B------:R-:W-:Y:S01]  /*101f0*/  UIMAD UR6, UR11, UR9, UR6 ;  /* 0x000000090b0672a4 */ /* 0x000fe2000f8e0206 */
[----:B------:R-:W-:Y:S01]  /*10200*/  IMAD.U32 R3, RZ, RZ, UR5 ;  /* 0x00000005ff037e24 */ /* 0x000fe2000f8e00ff */
[----:B------:R-:W-:Y:S01]  /*10210*/  SHF.R.S32.HI R4, RZ, 0x1f, R9 ;  /* 0x0000001fff047819 */ /* 0x000fe20000011409 */
[----:B------:R-:W-:Y:S01]  /*10220*/  IMAD.U32 R2, RZ, RZ, UR4 ;  /* 0x00000004ff027e24 */ /* 0x000fe2000f8e00ff */
[----:B------:R-:W-:Y:S01]  /*10230*/  UIADD3 UR6, UR5, UR6, URZ ;  /* 0x0000000605067290 */ /* 0x000fe2000fffe03f */
[----:B0-----:R-:W-:-:S02]  /*10240*/  IMAD R12, R10, UR8, RZ ;  /* 0x000000080a0c7c24 */ /* 0x001fc4000f8e02ff */
[----:B------:R-:W-:Y:S01]  /*10250*/  ULDC.64 UR4, c[0x0][0xbe0] ;  /* 0x0002f80000047ab9 */ /* 0x000fe20000000a00 */
[----:B------:R-:W-:Y:S02]  /*10260*/  IMAD R7, R6, R7, R0 ;  /* 0x0000000706077224 */ /* 0x000fe400078e0200 */
[----:B------:R-:W-:Y:S02]  /*10270*/  IMAD.U32 R3, RZ, RZ, UR6 ;  /* 0x00000006ff037e24 */ /* 0x000fe4000f8e00ff */
[----:B------:R-:W-:Y:S01]  /*10280*/  IMAD R11, R11, UR7, R12 ;  /* 0x000000070b0b7c24 */ /* 0x000fe2000f8e020c */
[----:B------:R-:W-:Y:S01]  /*10290*/  SHF.R.S32.HI R0, RZ, 0x1f, R7 ;  /* 0x0000001fff007819 */ /* 0x000fe20000011407 */
[----:B------:R-:W-:-:S04]  /*102a0*/  IMAD.WIDE.U32 R2, R10, UR7, R2 ;  /* 0x000000070a027c25 */ /* 0x000fc8000f8e0002 */
[----:B------:R-:W-:Y:S02]  /*102b0*/  IMAD.IADD R3, R11, 0x1, R3 ;  /* 0x000000010b037824 */ /* 0x000fe400078e0203 */
[----:B------:R-:W-:Y:S02]  /*102c0*/  IMAD R4, R4, UR4, RZ ;  /* 0x0000000404047c24 */ /* 0x000fe4000f8e02ff */
[----:B------:R-:W-:-:S04]  /*102d0*/  IMAD.WIDE.U32 R2, R9, UR4, R2 ;  /* 0x0000000409027c25 */ /* 0x000fc8000f8e0002 */
[----:B------:R-:W-:Y:S01]  /*102e0*/  IMAD R4, R9, UR5, R4 ;  /* 0x0000000509047c24 */ /* 0x000fe2000f8e0204 */
[----:B------:R-:W-:Y:S01]  /*102f0*/  SHF.R.S32.HI R9, RZ, 0x1f, R5 ;  /* 0x0000001fff097819 */ /* 0x000fe20000011405 */
[----:B------:R-:W-:Y:S01]  /*10300*/  ULDC.64 UR4, c[0x0][0xbc8] ;  /* 0x0002f20000047ab9 */ /* 0x000fe20000000a00 */
[----:B------:R-:W-:Y:S01]  /*10310*/  IADD3 R2, P0, R5, R2, RZ ;  /* 0x0000000205027210 */ /* 0x000fe20007f1e0ff */
[----:B------:R-:W-:-:S03]  /*10320*/  IMAD R0, R0, UR4, RZ ;  /* 0x0000000400007c24 */ /* 0x000fc6000f8e02ff */
[----:B------:R-:W-:Y:S01]  /*10330*/  IADD3.X R3, R9, R3, R4, P0, !PT ;  /* 0x0000000309037210 */ /* 0x000fe200007fe404 */
[C---:B------:R-:W-:Y:S02]  /*10340*/  IMAD R5, R7.reuse, UR5, R0 ;  /* 0x0000000507057c24 */ /* 0x040fe4000f8e0200 */
[----:B------:R-:W-:Y:S01]  /*10350*/  IMAD.WIDE.U32 R2, R7, UR4, R2 ;  /* 0x0000000407027c25 */ /* 0x000fe2000f8e0002 */
[----:B------:R-:W-:-:S03]  /*10360*/  ULDC.64 UR4, c[0x0][0xba8] ;  /* 0x0002ea0000047ab9 */ /* 0x000fc60000000a00 */
[----:B------:R-:W-:Y:S01]  /*10370*/  IMAD.IADD R3, R3, 0x1, R5 ;  /* 0x0000000103037824 */ /* 0x000fe200078e0205 */
[----:B------:R-:W-:-:S04]  /*10380*/  LEA R4, P0, R2, UR4, 0x2 ;  /* 0x0000000402047c11 */ /* 0x000fc8000f8010ff */
[----:B------:R-:W-:Y:S01]  /*10390*/  LEA.HI.X R5, R2, UR5, R3, 0x2, P0 ;  /* 0x0000000502057c11 */ /* 0x000fe200080f1403 */
[----:B------:R-:W-:-:S05]  /*103a0*/  IMAD.MOV.U32 R3, RZ, RZ, -0x800000 ;  /* 0xff800000ff037424 */ /* 0x000fca00078e00ff */
[----:B------:R4:W-:Y:S01]  /*103b0*/  STG.E desc[UR12][R4.64], R3 ;  /* 0x0000000304007986 */ /* 0x0009e2000c10190c */
[----:B------:R-:W-:Y:S05]  /*103c0*/  BRA `(.L_x_965) ;  /* 0x0000004c002c7947 */ /* 0x000fea0003800000 */
.L_x_963:
        /* <DEDUP_REMOVED lines=18> */
.L_x_1047:
[----:B------:R-:W-:Y:S01]  /*104f0*/  ULDC UR7, c[0x0][0xc50] ;  /* 0x0003140000077ab9 */ /* 0x000fe20000000800 */
[----:B------:R-:W-:Y:S01]  /*10500*/  UMOV UR36, UR6 ;  /* 0x0000000600247c82 */ /* 0x000fe20008000000 */
[----:B------:R-:W-:-:S11]  /*10510*/  UISETP.NE.AND UP0, UPT, UR7, 0x1, UPT ;  /* 0x000000010700788c */ /* 0x000fd6000bf05270 */
[----:B------:R-:W-:Y:S01]  /*10520*/  @UP0 ULDC UR4, c[0x0][0xc54] ;  /* 0x0003150000040ab9 */ /* 0x000fe20000000800 */
[----:B------:R-:W-:Y:S01]  /*10530*/  @UP0 ULDC UR8, c[0x0][0xc58] ;  /* 0x0003160000080ab9 */ /* 0x000fe20000000800 */
[----:B------:R-:W-:-:S04]  /*10540*/  UIMAD.WIDE.U32 UR4, UR6, UR4, URZ ;  /* 0x00000004060472a5 */ /* 0x000fc8000f8e003f */
[----:B------:R-:W-:-:S12]  /*10550*/  @UP0 USHF.R.U32.HI UR36, URZ, UR8, UR5 ;  /* 0x000000083f240299 */ /* 0x000fd80008011605 */
.L_x_1048:
[----:B------:R-:W-:Y:S01]  /*10560*/  ISETP.GE.AND P0, PT, R18, RZ, PT ;  /* 0x000000ff1200720c */ /* 0x000fe20003f06270 */
[----:B------:R-:W-:Y:S01]  /*10570*/  UIADD3 UR44, -UR36, URZ, URZ ;  /* 0x0000003f242c7290 */ /* 0x000fe2000fffe13f */
[----:B------:R-:W-:Y:S01]  /*10580*/  IMAD.MOV.U32 R9, RZ, RZ, 0x1 ;  /* 0x00000001ff097424 */ /* 0x000fe200078e00ff */
[----:B------:R-:W-:Y:S01]  /*10590*/  MOV R3, 0x1 ;  /* 0x0000000100037802 */ /* 0x000fe20000000f00 */
[----:B------:R-:W-:Y:S01]  /*105a0*/  IMAD.MOV.U32 R0, RZ, RZ, RZ ;  /* 0x000000ffff007224 */ /* 0x000fe200078e00ff */
[----:B------:R-:W-:-:S08]  /*105b0*/  UIMAD UR44, UR7, UR44, UR6 ;  /* 0x0000002c072c72a4 */ /* 0x000fd0000f8e0206 */
[----:B------:R-:W-:Y:S05]  /*105c0*/  @!P0 BRA `(.L_x_1049) ;  /* 0x0000004400e48947 */ /* 0x000fea0003800000 */
[----:B------:R-:W0:Y:S01]  /*105d0*/  S2UR UR45, SR_CTAID.X ;  /* 0x00000000002d79c3 */ /* 0x000e220000002500 */
[----:B------:R-:W-:Y:S01]  /*105e0*/  ULDC.64 UR4, c[0x0][0x418] ;  /* 0x0001060000047ab9 */ /* 0x000fe20000000a00 */
[----:B------:R-:W-:Y:S01]  /*105f0*/  ULDC UR6, c[0x0][0x448] ;  /* 0x0001120000067ab9 */ /* 0x000fe20000000800 */
[----:B------:R-:W-:Y:S02]  /*10600*/  UISETP.NE.U32.AND UP0, UPT, UR4, URZ, UPT ;  /* 0x0000003f0400728c */ /* 0x000fe4000bf05070 */
[----:B------:R-:W-:Y:S02]  /*10610*/  UISETP.NE.AND UP1, UPT, UR6, 0x1, UPT ;  /* 0x000000010600788c */ /* 0x000fe4000bf25270 */
[----:B------:R-:W-:Y:S01]  /*10620*/  UISETP.NE.AND.EX UP0, UPT, UR5, URZ, UPT, UP0 ;  /* 0x0000003f0500728c */ /* 0x000fe2000bf05300 */
[----:B------:R-:W-:Y:S02]  /*10630*/  ULDC UR6, c[0x0][0x424] ;  /* 0x0001090000067ab9 */ /* 0x000fe40000000800 */
[----:B------:R-:W-:Y:S01]  /*10640*/  ULDC.64 UR4, c[0x0][0x9e0] ;  /* 0x0002780000047ab9 */ /* 0x000fe20000000a00 */
[----:B------:R-:W-:-:S02]  /*10650*/  USEL UR9, UR6, 0x1, UP0 ;  /* 0x0000000106097887 */ /* 0x000fc40008000000 */
[----:B------:R-:W-:Y:S01]  /*10660*/  UISETP.GE.AND UP0, UPT, UR5, 0x1, UPT ;  /* 0x000000010500788c */ /* 0x000fe2000bf06270 */
[----:B------:R-:W-:Y:S02]  /*10670*/  ULDC UR10, c[0x0][0x288] ;  /* 0x0000a200000a7ab9 */ /* 0x000fe40000000800 */
[----:B------:R-:W-:Y:S01]  /*10680*/  @UP1 ULDC UR7, c[0x0][0x44c] ;  /* 0x0001130000071ab9 */ /* 0x000fe20000000800 */
[----:B------:R-:W-:Y:S01]  /*10690*/  ULDC UR12, c[0x0][0x2f0] ;  /* 0x0000bc00000c7ab9 */ /* 0x000fe20000000800 */
[----:B------:R-:W-:Y:S01]  /*106a0*/  UIADD3 UR11, -UR10, 0x1, URZ ;  /* 0x000000010a0b7890 */ /* 0x000fe2000fffe13f */
[----:B------:R-:W-:Y:S01]  /*106b0*/  PLOP3.LUT P1, PT, PT, PT, UP0, 0x80, 0x0 ;  /* 0x000000000000781c */ /* 0x000fe20003f2f008 */
[----:B------:R-:W-:Y:S01]  /*106c0*/  UIMAD UR13, UR9, UR12, 0x3f ;  /* 0x0000003f090d74a4 */ /* 0x000fe2000f8e020c */
[----:B------:R-:W-:Y:S01]  /*106d0*/  @UP1 ULDC UR14, c[0x0][0x450] ;  /* 0x00011400000e1ab9 */ /* 0x000fe20000000800 */
[----:B------:R-:W-:Y:S02]  /*106e0*/  UIMAD UR11, UR9, UR12, UR11 ;  /* 0x0000000c090b72a4 */ /* 0x000fe4000f8e020b */
[----:B0-----:R-:W-:-:S04]  /*106f0*/  USHF.L.U32 UR45, UR45, 0x7, URZ ;  /* 0x000000072d2d7899 */ /* 0x001fc8000800063f */
[----:B------:R-:W-:-:S04]  /*10700*/  UIADD3 UR8, UR45, 0x7f, URZ ;  /* 0x0000007f2d087890 */ /* 0x000fc8000fffe03f */
[----:B------:R-:W-:-:S04]  /*10710*/  UIMAD.WIDE.U32 UR6, UR8, UR7, URZ ;  /* 0x00000007080672a5 */ /* 0x000fc8000f8e003f */
[----:B------:R-:W-:Y:S02]  /*10720*/  @UP1 USHF.R.U32.HI UR8, URZ, UR14, UR7 ;  /* 0x0000000e3f081299 */ /* 0x000fe40008011607 */
[----:B------:R-:W-:Y:S02]  /*10730*/  USHF.R.S32.HI UR7, URZ, 0x1f, UR13 ;  /* 0x0000001f3f077899 */ /* 0x000fe4000801140d */
[----:B------:R-:W-:Y:S02]  /*10740*/  UIADD3 UR6, UR11, UR8, URZ ;  /* 0x000000080b067290 */ /* 0x000fe4000fffe03f */
[----:B------:R-:W-:Y:S02]  /*10750*/  ULEA.HI UR7, UR7, UR13, URZ, 0x6 ;  /* 0x0000000d07077291 */ /* 0x000fe4000f8f303f */
[----:B------:R-:W-:Y:S02]  /*10760*/  UIADD3 UR4, UR6, UR4, URZ ;  /* 0x0000000406047290 */ /* 0x000fe4000fffe03f */
[----:B------:R-:W-:Y:S01]  /*10770*/  USHF.R.S32.HI UR43, URZ, 0x6, UR7 ;  /* 0x000000063f2b7899 */ /* 0x000fe20008011407 */
        /* <DEDUP_REMOVED lines=11> */
.L_x_1051:
[----:B------:R-:W-:-:S11]  /*10830*/  UISETP.NE.AND UP0, UPT, UR5, 0x1, UPT ;  /* 0x000000010500788c */ /* 0x000fd6000bf05270 */
[----:B------:R-:W-:Y:S02]  /*10840*/  @UP0 ULDC.64 UR14, c[0x0][0x9e8] ;  /* 0x00027a00000e0ab9 */ /* 0x000fe40000000a00 */
[----:B------:R-:W-:-:S04]  /*10850*/  UIMAD.WIDE.U32 UR6, UR8, UR14, URZ ;  /* 0x0000000e080672a5 */ /* 0x000fc8000f8e003f */
[----:B------:R-:W-:-:S12]  /*10860*/  @UP0 USHF.R.U32.HI UR8, URZ, UR15, UR7 ;  /* 0x0000000f3f080299 */ /* 0x000fd80008011607 */
.L_x_1052:
[----:B------:R-:W-:-:S04]  /*10870*/  UIMAD UR8, UR8, UR5, UR5 ;  /* 0x00000005080872a4 */ /* 0x000fc8000f8e0205 */
[----:B------:R-:W-:-:S04]  /*10880*/  UISETP.LT.AND UP0, UPT, UR4, UR8, UPT ;  /* 0x000000080400728c */ /* 0x000fc8000bf01270 */
[----:B------:R-:W-:-:S12]  /*10890*/  USEL UR4, UR4, UR8, UP0 ;  /* 0x0000000804047287 */ /* 0x000fd80008000000 */
.L_x_1050:
[----:B------:R-:W-:Y:S01]  /*108a0*/  UIADD3 UR4, UR4, 0x3f, URZ ;  /* 0x0000003f04047890 */ /* 0x000fe2000fffe03f */
[----:B------:R-:W-:Y:S01]  /*108b0*/  @UP1 ULDC UR6, c[0x0][0x44c] ;  /* 0x0001130000061ab9 */ /* 0x000fe20000000800 */
[----:B------:R-:W-:Y:S02]  /*108c0*/  @UP1 ULDC UR11, c[0x0][0x450] ;  /* 0x00011400000b1ab9 */ /* 0x000fe40000000800 */
[----:B------:R-:W-:Y:S02]  /*108d0*/  USHF.R.S32.HI UR8, URZ, 0x1f, UR4 ;  /* 0x0000001f3f087899 */ /* 0x000fe40008011404 */
[----:B------:R-:W-:Y:S02]  /*108e0*/  UIMAD.WIDE.U32 UR6, UR45, UR6, URZ ;  /* 0x000000062d0672a5 */ /* 0x000fe4000f8e003f */
[----:B------:R-:W-:Y:S02]  /*108f0*/  ULEA.HI UR8, UR8, UR4, URZ, 0x6 ;  /* 0x0000000408087291 */ /* 0x000fe4000f8f303f */
[----:B------:R-:W-:Y:S01]  /*10900*/  UIMAD UR9, UR9, UR12, -UR10 ;  /* 0x0000000c090972a4 */ /* 0x000fe2000f8e0a0a */
[----:B------:R-:W-:Y:S01]  /*10910*/  UMOV UR4, UR45 ;  /* 0x0000002d00047c82 */ /* 0x000fe20008000000 */
[----:B------:R-:W-:-:S02]  /*10920*/  USHF.R.S32.HI UR42, URZ, 0x6, UR8 ;  /* 0x000000063f2a7899 */ /* 0x000fc40008011408 */
[----:B------:R-:W-:Y:S02]  /*10930*/  @UP1 USHF.R.U32.HI UR4, URZ, UR11, UR7 ;  /* 0x0000000b3f041299 */ /* 0x000fe40008011607 */
[----:B------:R-:W-:Y:S02]  /*10940*/  UISETP.LT.AND UP0, UPT, UR43, UR42, UPT ;  /* 0x0000002a2b00728c */ /* 0x000fe4000bf01270 */
[----:B------:R-:W-:Y:S01]  /*10950*/  UIADD3 UR4, UR9, UR4, URZ ;  /* 0x0000000409047290 */ /* 0x000fe2000fffe03f */
[----:B------:R-:W-:Y:S01]  /*10960*/  ULDC UR8, c[0x0][0x9dc] ;  /* 0x0002770000087ab9 */ /* 0x000fe20000000800 */
        /* <DEDUP_REMOVED lines=13> */
.L_x_1054:
[----:B------:R-:W-:-:S11]  /*10a40*/  UISETP.NE.AND UP0, UPT, UR5, 0x1, UPT ;  /* 0x000000010500788c */ /* 0x000fd6000bf05270 */
[----:B------:R-:W-:Y:S02]  /*10a50*/  @UP0 ULDC.64 UR10, c[0x0][0x9e8] ;  /* 0x00027a00000a0ab9 */ /* 0x000fe40000000a00 */
[----:B------:R-:W-:-:S04]  /*10a60*/  UIMAD.WIDE.U32 UR6, UR4, UR10, URZ ;  /* 0x0000000a040672a5 */ /* 0x000fc8000f8e003f */
[----:B------:R-:W-:-:S12]  /*10a70*/  @UP0 USHF.R.U32.HI UR4, URZ, UR11, UR7 ;  /* 0x0000000b3f040299 */ /* 0x000fd80008011607 */
.L_x_1055:
[----:B------:R-:W-:-:S04]  /*10a80*/  UIMAD UR4, UR4, UR5, URZ ;  /* 0x00000005040472a4 */ /* 0x000fc8000f8e023f */
[----:B------:R-:W-:-:S04]  /*10a90*/  UISETP.LT.AND UP0, UPT, UR8, UR4, UPT ;  /* 0x000000040800728c */ /* 0x000fc8000bf01270 */
[----:B------:R-:W-:-:S12]  /*10aa0*/  USEL UR8, UR8, UR4, !UP0 ;  /* 0x0000000408087287 */ /* 0x000fd8000c000000 */
.L_x_1053:
        /* <DEDUP_REMOVED lines=13> */
[----:B------:R-:W-:Y:S01]  /*10b80*/  IMAD.U32 R3, RZ, RZ, UR10 ;  /* 0x0000000aff037e24 */ /* 0x000fe2000f8e00ff */
[----:B------:R-:W-:-:S04]  /*10b90*/  UIADD3 UR4, UR10, -0x1, UR12 ;  /* 0xffffffff0a047890 */ /* 0x000fc8000fffe00c */
[-C--:B------:R-:W-:Y:S01]  /*10ba0*/  IABS R0, R3.reuse ;  /* 0x0000000300007213 */ /* 0x080fe20000000000 */
[----:B------:R-:W-:Y:S01]  /*10bb0*/  UIADD3 UR6, -UR40, UR4, URZ ;  /* 0x0000000428067290 */ /* 0x000fe2000fffe13f */
[----:B------:R-:W-:Y:S02]  /*10bc0*/  IABS R3, R3 ;  /* 0x0000000300037213 */ /* 0x000fe40000000000 */
[----:B------:R-:W-:Y:S01]  /*10bd0*/  R2UR UR11, R0 ;  /* 0x00000000000b72ca */ /* 0x000fe200000e0000 */
[----:B------:R-:W-:Y:S02]  /*10be0*/  UMOV UR4, URZ ;  /* 0x0000003f00047c82 */ /* 0x000fe40008000000 */
[----:B------:R-:W-:-:S05]  /*10bf0*/  IMAD.MOV R3, RZ, RZ, -R3 ;  /* 0x000000ffff037224 */ /* 0x000fca00078e0a03 */
[----:B------:R-:W-:-:S05]  /*10c00*/  R2UR UR9, R3 ;  /* 0x00000000030972ca */ /* 0x000fca00000e0000 */
[----:B------:R-:W0:Y:S08]  /*10c10*/  I2F.RP R0, UR11 ;  /* 0x0000000b00007d06 */ /* 0x000e300008209400 */
[----:B0-----:R-:W0:Y:S02]  /*10c20*/  MUFU.RCP R0, R0 ;  /* 0x0000000000007308 */ /* 0x001e240000001000 */
[----:B0-----:R-:W-:Y:S01]  /*10c30*/  VIADD R2, R0, 0xffffffe ;  /* 0x0ffffffe00027836 */ /* 0x001fe20000000000 */
[----:B------:R-:W-:Y:S01]  /*10c40*/  IABS R0, UR6 ;  /* 0x0000000600007c13 */ /* 0x000fe20008000000 */
[----:B------:R-:W-:-:S03]  /*10c50*/  ULOP3.LUT UR6, UR6, UR10, URZ, 0x3c, !UPT ;  /* 0x0000000a06067292 */ /* 0x000fc6000f8e3c3f */
[----:B------:R-:W-:Y:S01]  /*10c60*/  R2UR UR8, R0 ;  /* 0x00000000000872ca */ /* 0x000fe200000e0000 */
[----:B------:R-:W0:Y:S02]  /*10c70*/  F2I.FTZ.U32.TRUNC.NTZ R2, R2 ;  /* 0x0000000200027305 */ /* 0x000e24000021f000 */
[----:B0-----:R-:W-:-:S13]  /*10c80*/  R2UR UR5, R2 ;  /* 0x00000000020572ca */ /* 0x001fda00000e0000 */
[----:B------:R-:W-:-:S04]  /*10c90*/  UIADD3 UR7, URZ, -UR5, URZ ;  /* 0x800000053f077290 */ /* 0x000fc8000fffe03f */
[----:B------:R-:W-:-:S04]  /*10ca0*/  UIMAD UR7, UR7, UR11, URZ ;  /* 0x0000000b070772a4 */ /* 0x000fc8000f8e023f */
[----:B------:R-:W-:-:S04]  /*10cb0*/  UIMAD.WIDE.U32 UR4, UR5, UR7, UR4 ;  /* 0x00000007050472a5 */ /* 0x000fc8000f8e0004 */
[----:B------:R-:W-:-:S04]  /*10cc0*/  UIMAD.WIDE.U32 UR4, UR5, UR8, URZ ;  /* 0x00000008050472a5 */ /* 0x000fc8000f8e003f */
[----:B------:R-:W-:-:S04]  /*10cd0*/  UIMAD UR4, UR5, UR9, UR8 ;  /* 0x00000009050472a4 */ /* 0x000fc8000f8e0208 */
[----:B------:R-:W-:-:S11]  /*10ce0*/  UISETP.GT.U32.AND UP1, UPT, UR11, UR4, UPT ;  /* 0x000000040b00728c */ /* 0x000fd6000bf24070 */
[----:B------:R-:W-:Y:S02]  /*10cf0*/  @!UP1 UIADD3 UR4, UR4, -UR11, URZ ;  /* 0x8000000b04049290 */ /* 0x000fe4000fffe03f */
[----:B------:R-:W-:Y:S02]  /*10d00*/  @!UP1 UIADD3 UR5, UR5, 0x1, URZ ;  /* 0x0000000105059890 */ /* 0x000fe4000fffe03f */
[----:B------:R-:W-:Y:S02]  /*10d10*/  UISETP.GE.U32.AND UP0, UPT, UR4, UR11, UPT ;  /* 0x0000000b0400728c */ /* 0x000fe4000bf06070 */
[----:B------:R-:W-:-:S09]  /*10d20*/  UISETP.GE.AND UP1, UPT, UR6, URZ, UPT ;  /* 0x0000003f0600728c */ /* 0x000fd2000bf26270 */
[----:B------:R-:W-:Y:S02]  /*10d30*/  @UP0 UIADD3 UR5, UR5, 0x1, URZ ;  /* 0x0000000105050890 */ /* 0x000fe4000fffe03f */
[----:B------:R-:W-:Y:S02]  /*10d40*/  UISETP.NE.AND UP0, UPT, UR10, URZ, UPT ;  /* 0x0000003f0a00728c */ /* 0x000fe4000bf05270 */
[----:B------:R-:W-:-:S09]  /*10d50*/  @!UP1 UIADD3 UR5, -UR5, URZ, URZ ;  /* 0x0000003f05059290 */ /* 0x000fd2000fffe13f */
[----:B------:R-:W-:-:S07]  /*10d60*/  @!UP0 ULOP3.LUT UR5, URZ, UR10, URZ, 0x33, !UPT ;  /* 0x0000000a3f058292 */ /* 0x000fce000f8e333f */
[----:B------:R-:W-:-:S05]  /*10d70*/  UMOV UR41, UR5 ;  /* 0x0000000500297c82 */ /* 0x000fca0008000000 */
.L_x_1056:
[----:B------:R-:W-:Y:S01]  /*10d80*/  UIMAD UR39, UR44, UR41, UR40 ;  /* 0x000000292c2772a4 */ /* 0x000fe2000f8e0228 */
[----:B------:R-:W-:Y:S02]  /*10d90*/  IMAD.U32 R0, RZ, RZ, UR12 ;  /* 0x0000000cff007e24 */ /* 0x000fe4000f8e00ff */
[----:B------:R-:W-:-:S03]  /*10da0*/  IMAD.MOV.U32 R9, RZ, RZ, 0x1 ;  /* 0x00000001ff097424 */ /* 0x000fc600078e00ff */
[----:B------:R-:W-:-:S05]  /*10db0*/  IMAD.U32 R3, RZ, RZ, UR39 ;  /* 0x00000027ff037e24 */ /* 0x000fca000f8e00ff */
[----:B------:R-:W-:Y:S01]  /*10dc0*/  VIADDMNMX R17, R3, UR41, R0, PT ;  /* 0x0000002903117c46 */ /* 0x000fe2000b800100 */
[----:B------:R-:W-:Y:S01]  /*10dd0*/  IMAD.MOV.U32 R3, RZ, RZ, 0x1 ;  /* 0x00000001ff037424 */ /* 0x000fe200078e00ff */
[----:B------:R-:W-:Y:S02]  /*10de0*/  MOV R0, RZ ;  /* 0x000000ff00007202 */ /* 0x000fe40000000f00 */
[----:B------:R-:W-:Y:S01]  /*10df0*/  ISETP.GT.AND P0, PT, R17, UR39, PT ;  /* 0x0000002711007c0c */ /* 0x000fe2000bf04270 */
[----:B------:R0:W-:-:S12]  /*10e00*/  STL [R1+0x8], R17 ;  /* 0x0000081101007387 */ /* 0x0001d80000100800 */
[----:B0-----:R-:W-:Y:S05]  /*10e10*/  @!P0 BRA `(.L_x_1049) ;  /* 0x0000003c00d08947 */ /* 0x001fea0003800000 */
        /* <DEDUP_REMOVED lines=14> */
[----:B------:R-:W-:Y:S02]  /*10f00*/  IMAD.U32 R5, RZ, RZ, UR7 ;  /* 0x00000007ff057e24 */ /* 0x000fe4000f8e00ff */
[----:B------:R-:W-:Y:S02]  /*10f10*/  IMAD.U32 R6, RZ, RZ, UR8 ;  /* 0x00000008ff067e24 */ /* 0x000fe4000f8e00ff */
[----:B------:R-:W-:-:S02]  /*10f20*/  IMAD.U32 R10, RZ, RZ, UR4 ;  /* 0x00000004ff0a7e24 */ /* 0x000fc4000f8e00ff */
[----:B------:R-:W-:Y:S02]  /*10f30*/  IMAD.U32 R11, RZ, RZ, UR5 ;  /* 0x00000005ff0b7e24 */ /* 0x000fe4000f8e00ff */
[----:B------:R-:W-:Y:S02]  /*10f40*/  IMAD.MOV.U32 R8, RZ, RZ, 0x70 ;  /* 0x00000070ff087424 */ /* 0x000fe400078e00ff */
[----:B------:R-:W-:Y:S02]  /*10f50*/  IMAD.MOV.U32 R12, RZ, RZ, 0x1 ;  /* 0x00000001ff0c7424 */ /* 0x000fe400078e00ff */
[----:B------:R-:W-:-:S07]  /*10f60*/  IMAD.MOV.U32 R13, RZ, RZ, RZ ;  /* 0x000000ffff0d7224 */ /* 0x000fce00078e00ff */
[----:B------:R-:W-:-:S07]  /*10f70*/  LEPC R20, `(.L_x_1057) ;  /* 0x000000001014794e */ /* 0x000fce0000000000 */
[----:B0-----:R-:W-:Y:S05]  /*10f80*/  CALL.ABS.NOINC R2 ;  /* 0x0000000002007343 */ /* 0x001fea0003c00000 */
.L_x_1057:
        /* <DEDUP_REMOVED lines=11> */
[----:B------:R-:W-:Y:S01]  /*11040*/  MOV R8, 0x70 ;  /* 0x0000007000087802 */ /* 0x000fe20000000f00 */
[----:B------:R-:W-:Y:S02]  /*11050*/  IMAD.U32 R6, RZ, RZ, UR8 ;  /* 0x00000008ff067e24 */ /* 0x000fe4000f8e00ff */
[----:B------:R-:W-:-:S02]  /*11060*/  IMAD.U32 R7, RZ, RZ, UR9 ;  /* 0x00000009ff077e24 */ /* 0x000fc4000f8e00ff */
[----:B------:R-:W-:Y:S02]  /*11070*/  IMAD.U32 R10, RZ, RZ, UR4 ;  /* 0x00000004ff0a7e24 */ /* 0x000fe4000f8e00ff */
[----:B------:R-:W-:Y:S02]  /*11080*/  IMAD.U32 R11, RZ, RZ, UR5 ;  /* 0x00000005ff0b7e24 */ /* 0x000fe4000f8e00ff */
[----:B------:R-:W-:Y:S02]  /*11090*/  IMAD.MOV.U32 R12, RZ, RZ, 0x1 ;  /* 0x00000001ff0c7424 */ /* 0x000fe400078e00ff */
[----:B0-----:R-:W-:-:S07]  /*110a0*/  IMAD.MOV.U32 R13, RZ, RZ, RZ ;  /* 0x000000ffff0d7224 */ /* 0x001fce00078e00ff */
[----:B------:R-:W-:-:S07]  /*110b0*/  LEPC R20, `(.L_x_1059) ;  /* 0x000000001014794e */ /* 0x000fce0000000000 */
[----:B-1----:R-:W-:Y:S05]  /*110c0*/  CALL.ABS.NOINC R2 ;  /* 0x0000000002007343 */ /* 0x002fea0003c00000 */
.L_x_1059:
[----:B------:R0:W1:Y:S01]  /*110d0*/  LDC.64 R2, c[0x4][R16] ;  /* 0x0100000010027b82 */ /* 0x0000620000000a00 */
[----:B------:R-:W-:Y:S01]  /*110e0*/  ULDC.64 UR6, c[0x4][0x1b8] ;  /* 0x01006e0000067ab9 */ /* 0x000fe20000000a00 */
[----:B------:R-:W-:Y:S01]  /*110f0*/  ULDC.64 UR8, c[0x4][0x1c0] ;  /* 0x0100700000087ab9 */ /* 0x000fe20000000a00 */
[----:B------:R-:W-:Y:S01]  /*11100*/  ULDC.64 UR4, c[0x4][0x150] ;  /* 0x0100540000047ab9 */ /* 0x000fe20000000a00 */
[----:B------:R-:W-:Y:S01]  /*11110*/  IMAD.U32 R4, RZ, RZ, UR6 ;  /* 0x00000006ff047e24 */ /* 0x000fe2000f8e00ff */
[----:B------:R-:W-:Y:S01]  /*11120*/  MOV R7, UR9 ;  /* 0x0000000900077c02 */ /* 0x000fe20008000f00 */
        /* <DEDUP_REMOVED lines=9> */
.L_x_1058:
        /* <DEDUP_REMOVED lines=8> */
[----:B------:R-:W-:Y:S01]  /*11240*/  IADD3 R17, R17, -0x1, RZ ;  /* 0xffffffff11117810 */ /* 0x000fe20007ffe0ff */
        /* <DEDUP_REMOVED lines=12> */
.L_x_1151:
        /* <DEDUP_REMOVED lines=8> */
.L_x_1154:
[----:B------:R-:W-:Y:S05]  /*11390*/  @!P6 BRA `(.L_x_1061) ;  /* 0x000000040020e947 */ /* 0x000fea0003800000 */
[----:B------:R-:W-:Y:S01]  /*113a0*/  IMAD.MOV.U32 R16, RZ, RZ, R18 ;  /* 0x000000ffff107224 */ /* 0x000fe200078e0012 */
[----:B------:R-:W-:Y:S06]  /*113b0*/  @!P1 BRA `(.L_x_1063) ;  /* 0x00000000004c9947 */ /* 0x000fec0003800000 */
[----:B------:R-:W1:Y:S01]  /*113c0*/  LDC R6, c[0x0][0x43c] ;  /* 0x00010f00ff067b82 */ /* 0x000e620000000800 */
[----:B0-----:R-:W-:Y:S01]  /*113d0*/  IMAD.MOV.U32 R0, RZ, RZ, R17 ;  /* 0x000000ffff007224 */ /* 0x001fe200078e0011 */
[----:B------:R-:W-:Y:S01]  /*113e0*/  ULDC.64 UR4, c[0x0][0x428] ;  /* 0x00010a0000047ab9 */ /* 0x000fe20000000a00 */
[----:B------:R-:W-:Y:S01]  /*113f0*/  ULDC.64 UR6, c[0x0][0x208] ;  /* 0x0000820000067ab9 */ /* 0x000fe20000000a00 */
[----:B------:R-:W-:-:S04]  /*11400*/  IMAD R7, R19, UR4, RZ ;  /* 0x0000000413077c24 */ /* 0x000fc8000f8e02ff */
[----:B------:R-:W-:Y:S01]  /*11410*/  IMAD R7, R18, UR5, R7 ;  /* 0x0000000512077c24 */ /* 0x000fe2000f8e0207 */
[----:B-1----:R-:W-:-:S13]  /*11420*/  ISETP.NE.AND P0, PT, R6, 0x1, PT ;  /* 0x000000010600780c */ /* 0x002fda0003f05270 */
[----:B------:R-:W0:Y:S02]  /*11430*/  @P0 LDC.64 R4, c[0x0][0x440] ;  /* 0x00011000ff040b82 */ /* 0x000e240000000a00 */
[----:B0-----:R-:W-:-:S05]  /*11440*/  @P0 IMAD.HI.U32 R4, R17, R4, RZ ;  /* 0x0000000411040227 */ /* 0x001fca00078e00ff */
[----:B------:R-:W-:-:S04]  /*11450*/  @P0 SHF.R.U32.HI R0, RZ, R5, R4 ;  /* 0x00000005ff000219 */ /* 0x000fc80000011604 */
[--C-:B------:R-:W-:Y:S01]  /*11460*/  SHF.R.S32.HI R5, RZ, 0x1f, R0.reuse ;  /* 0x0000001fff057819 */ /* 0x100fe20000011400 */
[----:B------:R-:W-:-:S04]  /*11470*/  IMAD.MOV.U32 R4, RZ, RZ, R0 ;  /* 0x000000ffff047224 */ /* 0x000fc800078e0000 */
[----:B------:R-:W-:-:S04]  /*11480*/  IMAD.WIDE.U32 R4, R18, UR4, R4 ;  /* 0x0000000412047c25 */ /* 0x000fc8000f8e0004 */
[----:B------:R-:W-:Y:S01]  /*11490*/  IMAD.IADD R5, R5, 0x1, R7 ;  /* 0x0000000105057824 */ /* 0x000fe200078e0207 */
[----:B------:R-:W-:-:S04]  /*114a0*/  LEA R2, P0, R4, R2, 0x2 ;  /* 0x0000000204027211 */ /* 0x000fc800078010ff */
[----:B------:R-:W-:-:S05]  /*114b0*/  LEA.HI.X R3, R4, R3, R5, 0x2, P0 ;  /* 0x0000000304037211 */ /* 0x000fca00000f1405 */
[----:B------:R1:W5:Y:S01]  /*114c0*/  LDG.E R16, desc[UR6][R2.64] ;  /* 0x0000000602107981 */ /* 0x000362000c1e1900 */
[----:B------:R-:W-:-:S04]  /*114d0*/  IMAD.MOV R0, RZ, RZ, -R0 ;  /* 0x000000ffff007224 */ /* 0x000fc800078e0a00 */
[----:B------:R-:W-:-:S07]  /*114e0*/  IMAD R17, R6, R0, R17 ;  /* 0x0000000006117224 */ /* 0x000fce00078e0211 */
.L_x_1063:
[----:B0-----:R-:W-:Y:S01]  /*114f0*/  MOV R0, 0x1 ;  /* 0x0000000100007802 */ /* 0x001fe20000000f00 */
[----:B------:R-:W1:Y:S03]  /*11500*/  S2R R8, SR_TID.X ;  /* 0x0000000000087919 */ /* 0x000e660000002100 */
[----:B------:R-:W-:-:S04]  /*11510*/  SHF.L.U32 R0, R0, 0x1f, RZ ;  /* 0x0000001f00007819 */ /* 0x000fc800000006ff */
[----:B------:R-:W0:Y:S01]  /*11520*/  SYNCS.PHASECHK.TRANS64.TRYWAIT P0, [UR38+0x30840], R0 ;  /* 0x03084000ff0075a7 */ /* 0x000e220008000166 */
[----:B-1----:R-:W-:-:S04]  /*11530*/  LOP3.LUT R2, R8, 0x7f, RZ, 0xc0, !PT ;  /* 0x0000007f08027812 */ /* 0x002fc800078ec0ff */
[----:B------:R-:W-:Y:S01]  /*11540*/  ISETP.NE.AND P1, PT, R2, RZ, PT ;  /* 0x000000ff0200720c */ /* 0x000fe20003f25270 */
[----:B0-----:R-:W-:-:S12]  /*11550*/  @!P0 BRA `(.L_x_1064) ;  /* 0x0000003c00f08947 */ /* 0x001fd80003800000 */
.L_x_1155:
[----:B------:R-:W-:Y:S05]  /*11560*/  @P1 BRA `(.L_x_1065) ;  /* 0x0000000000181947 */ /* 0x000fea0003800000 */
[----:B------:R-:W1:Y:S01]  /*11570*/  S2R R2, SR_TID.X ;  /* 0x0000000000027919 */ /* 0x000e620000002100 */
[----:B0-----:R-:W-:-:S04]  /*11580*/  IMAD.MOV.U32 R0, RZ, RZ, 0x8000 ;  /* 0x00008000ff007424 */ /* 0x001fc800078e00ff */
[----:B------:R2:W-:Y:S01]  /*11590*/  SYNCS.ARRIVE.TRANS64 RZ, [UR38+0x30830], R0 ;  /* 0x03083000ffff79a7 */ /* 0x0005e20008000026 */
[----:B-1----:R-:W-:-:S13]  /*115a0*/  LOP3.LUT P0, RZ, R2, 0x1f, RZ, 0xc0, !PT ;  /* 0x0000001f02ff7812 */ /* 0x002fda000780c0ff */
[----:B--2---:R-:W-:Y:S05]  /*115b0*/  @!P0 BRA `(.L_x_1065) ;  /* 0x0000000000048947 */ /* 0x004fea0003800000 */
[----:B------:R-:W-:Y:S01]  /*115c0*/  BPT.TRAP 0x1 ;  /* 0x000000040000795c */ /* 0x000fe20000300000 */
.L_x_1065:
        /* <DEDUP_REMOVED lines=10> */
[----:B------:R-:W-:Y:S01]  /*11670*/  USHF.L.U32 UR11, UR11, 0x6, URZ ;  /* 0x000000060b0b7899 */ /* 0x000fe2000800063f */
        /* <DEDUP_REMOVED lines=26> */
.L_x_1061:
        /* <DEDUP_REMOVED lines=21> */
[----:B01----:R-:W-:Y:S05]  /*11970*/  CALL.ABS.NOINC R2 ;  /* 0x0000000002007343 */ /* 0x003fea0003c00000 */
.L_x_1066:
[----:B------:R-:W1:Y:S01]  /*11980*/  LDC R6, c[0x0][0x448] ;  /* 0x00011200ff067b82 */ /* 0x000e620000000800 */
[----:B------:R-:W2:Y:S01]  /*11990*/  S2R R11, SR_TID.X ;  /* 0x00000000000b7919 */ /* 0x000ea20000002100 */
[----:B------:R-:W-:Y:S01]  /*119a0*/  USHF.R.S32.HI UR4, URZ, 0x1f, UR36 ;  /* 0x0000001f3f047899 */ /* 0x000fe20008011424 */
[----:B------:R-:W-:Y:S01]  /*119b0*/  ULDC.64 UR8, c[0x0][0x2d8] ;  /* 0x0000b60000087ab9 */ /* 0x000fe20000000a00 */
[----:B------:R-:W3:Y:S02]  /*119c0*/  S2R R10, SR_CTAID.Z ;  /* 0x00000000000a7919 */ /* 0x000ee40000002700 */
[----:B------:R-:W-:Y:S02]  /*119d0*/  UIMAD UR6, UR4, UR8, URZ ;  /* 0x00000008040672a4 */ /* 0x000fe4000f8e023f */
[----:B------:R-:W-:Y:S02]  /*119e0*/  UIMAD.WIDE.U32 UR4, UR36, UR8, URZ ;  /* 0x00000008240472a5 */ /* 0x000fe4000f8e003f */
[----:B------:R-:W-:-:S04]  /*119f0*/  UIMAD UR6, UR36, UR9, UR6 ;  /* 0x00000009240672a4 */ /* 0x000fc8000f8e0206 */
[----:B------:R-:W-:Y:S01]  /*11a00*/  UIADD3 UR5, UR5, UR6, URZ ;  /* 0x0000000605057290 */ /* 0x000fe2000fffe03f */
[----:B-1----:R-:W-:Y:S02]  /*11a10*/  ISETP.NE.AND P0, PT, R6, 0x1, PT ;  /* 0x000000010600780c */ /* 0x002fe40003f05270 */
[C---:B--2---:R-:W-:Y:S02]  /*11a20*/  LOP3.LUT R9, R11.reuse, 0x7f, RZ, 0xc0, !PT ;  /* 0x0000007f0b097812 */ /* 0x044fe400078ec0ff */
[----:B------:R-:W-:-:S09]  /*11a30*/  SHF.L.U32 R3, R11, 0x4, RZ ;  /* 0x000000040b037819 */ /* 0x000fd200000006ff */
[----:B------:R-:W1:Y:S01]  /*11a40*/  @P0 LDC R5, c[0x0][0x44c] ;  /* 0x00011300ff050b82 */ /* 0x000e620000000800 */
[----:B0-----:R-:W-:Y:S01]  /*11a50*/  SHF.R.U32.HI R0, RZ, 0x3, R9 ;  /* 0x00000003ff007819 */ /* 0x001fe20000011609 */
[----:B------:R-:W-:-:S03]  /*11a60*/  IMAD.SHL.U32 R9, R9, 0x8, RZ ;  /* 0x0000000809097824 */ /* 0x000fc600078e00ff */
[----:B------:R-:W-:-:S03]  /*11a70*/  LOP3.LUT R3, R0, 0x70, R3, 0xf8, !PT ;  /* 0x0000007000037812 */ /* 0x000fc600078ef803 */
[----:B------:R-:W0:Y:S02]  /*11a80*/  @P0 LDC R7, c[0x0][0x450] ;  /* 0x00011400ff070b82 */ /* 0x000e240000000800 */
[----:B------:R-:W-:-:S06]  /*11a90*/  VIADD R4, R3, UR45 ;  /* 0x0000002d03047c36 */ /* 0x000fcc0008000000 */
[----:B------:R-:W2:Y:S01]  /*11aa0*/  LDC.64 R2, c[0x0][0x2e0] ;  /* 0x0000b800ff027b82 */ /* 0x000ea20000000a00 */
[----:B-1----:R-:W-:-:S04]  /*11ab0*/  @P0 IMAD.HI.U32 R8, R4, R5, RZ ;  /* 0x0000000504080227 */ /* 0x002fc800078e00ff */
[----:B------:R-:W-:Y:S01]  /*11ac0*/  IMAD.MOV.U32 R5, RZ, RZ, R4 ;  /* 0x000000ffff057224 */ /* 0x000fe200078e0004 */
[----:B0-----:R-:W-:Y:S02]  /*11ad0*/  @P0 SHF.R.U32.HI R5, RZ, R7, R8 ;  /* 0x00000007ff050219 */ /* 0x001fe40000011608 */
[----:B---3--:R-:W-:-:S05]  /*11ae0*/  SHF.R.S32.HI R7, RZ, 0x1f, R10 ;  /* 0x0000001fff077819 */ /* 0x008fca000001140a */
[----:B--2---:R-:W-:-:S04]  /*11af0*/  IMAD R8, R7, R2, RZ ;  /* 0x0000000207087224 */ /* 0x004fc800078e02ff */
[C---:B------:R-:W-:Y:S01]  /*11b00*/  IMAD R7, R10.reuse, R3, R8 ;  /* 0x000000030a077224 */ /* 0x040fe200078e0208 */
[----:B------:R-:W-:Y:S01]  /*11b10*/  SHF.R.S32.HI R8, RZ, 0x1f, R5 ;  /* 0x0000001fff087819 */ /* 0x000fe20000011405 */
[----:B------:R-:W-:Y:S01]  /*11b20*/  IMAD.WIDE.U32 R2, R10, R2, UR4 ;  /* 0x000000040a027e25 */ /* 0x000fe2000f8e0002 */
[----:B------:R-:W-:-:S03]  /*11b30*/  ULDC.64 UR4, c[0x0][0x2d0] ;  /* 0x0000b40000047ab9 */ /* 0x000fc60000000a00 */
[----:B------:R-:W-:Y:S02]  /*11b40*/  IMAD.IADD R3, R3, 0x1, R7 ;  /* 0x0000000103037824 */ /* 0x000fe400078e0207 */
[----:B------:R-:W-:Y:S02]  /*11b50*/  IMAD.MOV R7, RZ, RZ, -R5 ;  /* 0x000000ffff077224 */ /* 0x000fe400078e0a05 */
[----:B------:R-:W-:Y:S02]  /*11b60*/  IMAD R8, R8, UR4, RZ ;  /* 0x0000000408087c24 */ /* 0x000fe4000f8e02ff */
[----:B------:R-:W-:Y:S02]  /*11b70*/  IMAD R4, R6, R7, R4 ;  /* 0x0000000706047224 */ /* 0x000fe400078e0204 */
[C---:B------:R-:W-:Y:S02]  /*11b80*/  IMAD R7, R5.reuse, UR5, R8 ;  /* 0x0000000505077c24 */ /* 0x040fe4000f8e0208 */
[----:B------:R-:W-:Y:S01]  /*11b90*/  IMAD.WIDE.U32 R2, R5, UR4, R2 ;  /* 0x0000000405027c25 */ /* 0x000fe2000f8e0002 */
[----:B------:R-:W-:Y:S01]  /*11ba0*/  SHF.R.S32.HI R5, RZ, 0x1f, R4 ;  /* 0x0000001fff057819 */ /* 0x000fe20000011404 */
[----:B------:R-:W-:-:S03]  /*11bb0*/  ULDC.64 UR4, c[0x0][0x2c8] ;  /* 0x0000b20000047ab9 */ /* 0x000fc60000000a00 */
[----:B------:R-:W-:Y:S01]  /*11bc0*/  IADD3 R3, R3, R7, RZ ;  /* 0x0000000703037210 */ /* 0x000fe20007ffe0ff */
[----:B------:R-:W-:-:S04]  /*11bd0*/  IMAD R5, R5, UR4, RZ ;  /* 0x0000000405057c24 */ /* 0x000fc8000f8e02ff */
[C---:B------:R-:W-:Y:S02]  /*11be0*/  IMAD R5, R4.reuse, UR5, R5 ;  /* 0x0000000504057c24 */ /* 0x040fe4000f8e0205 */
[----:B------:R-:W-:Y:S01]  /*11bf0*/  IMAD.WIDE.U32 R2, R4, UR4, R2 ;  /* 0x0000000404027c25 */ /* 0x000fe2000f8e0002 */
[----:B------:R-:W-:-:S03]  /*11c00*/  ULDC.64 UR4, c[0x0][0x280] ;  /* 0x0000a00000047ab9 */ /* 0x000fc60000000a00 */
[----:B------:R-:W-:Y:S01]  /*11c10*/  IMAD.IADD R7, R3, 0x1, R5 ;  /* 0x0000000103077824 */ /* 0x000fe200078e0205 */
[----:B------:R-:W-:Y:S01]  /*11c20*/  LEA R8, P0, R2, UR4, 0x1 ;  /* 0x0000000402087c11 */ /* 0x000fe2000f8008ff */
[----:B------:R-:W-:-:S03]  /*11c30*/  ULDC UR4, c[0x0][0x2b8] ;  /* 0x0000ae0000047ab9 */ /* 0x000fc60000000800 */
[----:B------:R-:W-:Y:S01]  /*11c40*/  LEA.HI.X R7, R2, UR5, R7, 0x1, P0 ;  /* 0x0000000502077c11 */ /* 0x000fe200080f0c07 */
[----:B------:R-:W-:-:S05]  /*11c50*/  IMAD.SHL.U32 R2, R11, 0x8, RZ ;  /* 0x000000080b027824 */ /* 0x000fca00078e00ff */
[C---:B------:R-:W-:Y:S02]  /*11c60*/  LOP3.LUT R3, R2.reuse, 0x1c0, RZ, 0xc0, !PT ;  /* 0x000001c002037812 */ /* 0x040fe400078ec0ff */
[----:B------:R-:W-:Y:S02]  /*11c70*/  LOP3.LUT R10, R2, 0x38, RZ, 0xc0, !PT ;  /* 0x00000038020a7812 */ /* 0x000fe400078ec0ff */
[----:B------:R-:W-:Y:S02]  /*11c80*/  LOP3.LUT R3, R3, 0x38, R2, 0xf8, !PT ;  /* 0x0000003803037812 */ /* 0x000fe400078ef802 */
[C---:B------:R-:W-:Y:S02]  /*11c90*/  LOP3.LUT R2, R10.reuse, 0x40, RZ, 0xfc, !PT ;  /* 0x000000400a027812 */ /* 0x040fe400078efcff */
[----:B------:R-:W-:Y:S02]  /*11ca0*/  ISETP.GE.AND P4, PT, R10, UR4, PT ;  /* 0x000000040a007c0c */ /* 0x000fe4000bf86270 */
[----:B------:R-:W-:-:S02]  /*11cb0*/  ISETP.GE.AND P2, PT, R2, UR4, PT ;  /* 0x0000000402007c0c */ /* 0x000fc4000bf46270 */
[----:B------:R-:W-:-:S04]  /*11cc0*/  LOP3.LUT R2, R10, 0x80, RZ, 0xfc, !PT ;  /* 0x000000800a027812 */ /* 0x000fc800078efcff */
[----:B------:R-:W-:Y:S02]  /*11cd0*/  ISETP.GE.AND P1, PT, R2, UR4, PT ;  /* 0x0000000402007c0c */ /* 0x000fe4000bf26270 */
[----:B------:R-:W-:-:S04]  /*11ce0*/  LOP3.LUT R2, R10, 0xc0, RZ, 0xfc, !PT ;  /* 0x000000c00a027812 */ /* 0x000fc800078efcff */
[----:B------:R-:W-:Y:S01]  /*11cf0*/  ISETP.GE.AND P0, PT, R2, UR4, PT ;  /* 0x0000000402007c0c */ /* 0x000fe2000bf06270 */
[----:B------:R-:W-:Y:S01]  /*11d00*/  UMOV UR4, 0xffffffff ;  /* 0xffffffff00047882 */ /* 0x000fe20000000000 */
[----:B------:R-:W-:-:S04]  /*11d10*/  LOP3.LUT R2, R3, 0x38, R11, 0x78, !PT ;  /* 0x0000003803027812 */ /* 0x000fc800078e780b */
[----:B------:R-:W-:Y:S01]  /*11d20*/  LOP3.LUT R9, R2, 0x200, R9, 0xf8, !PT ;  /* 0x0000020002097812 */ /* 0x000fe200078ef809 */
[----:B------:R-:W-:Y:S06]  /*11d30*/  BRA.DIV UR4, `(.L_x_1067) ;  /* 0x0000003a04107947 */ /* 0x000fec000b800000 */
[----:B------:R-:W0:Y:S01]  /*11d40*/  SHFL.IDX PT, R2, R7, RZ, 0x181f ;  /* 0x00181fff07027589 */ /* 0x000e2200000e0000 */
[----:B------:R-:W-:Y:S01]  /*11d50*/  ULDC UR4, c[0x0][0x288] ;  /* 0x0000a20000047ab9 */ /* 0x000fe20000000800 */
[----:B------:R-:W-:Y:S01]  /*11d60*/  VIADD R0, R0, UR45 ;  /* 0x0000002d00007c36 */ /* 0x000fe20008000000 */
[----:B------:R-:W-:Y:S01]  /*11d70*/  ULDC.64 UR6, c[0x0][0x208] ;  /* 0x0000820000067ab9 */ /* 0x000fe20000000a00 */
[----:B------:R-:W1:Y:S01]  /*11d80*/  SHFL.IDX PT, R14, R8, RZ, 0x181f ;  /* 0x00181fff080e7589 */ /* 0x000e6200000e0000 */
[----:B------:R-:W-:Y:S02]  /*11d90*/  IMAD R6, R6, UR4, RZ ;  /* 0x0000000406067c24 */ /* 0x000fe4000f8e02ff */
[C---:B------:R-:W-:Y:S01]  /*11da0*/  VIADD R11, R0.reuse, 0x10 ;  /* 0x00000010000b7836 */ /* 0x040fe20000000000 */
[----:B------:R-:W-:Y:S02]  /*11db0*/  SHFL.IDX PT, R5, R7, 0x1, 0x181f ;  /* 0x00381f0007057f89 */ /* 0x000fe400000e0000 */
[----:B------:R-:W-:-:S02]  /*11dc0*/  ISETP.GE.AND P3, PT, R0, R6, PT ;  /* 0x000000060000720c */ /* 0x000fc40003f66270 */
[----:B------:R-:W2:Y:S11]  /*11dd0*/  SHFL.IDX PT, R4, R8, 0x1, 0x181f ;  /* 0x00381f0008047f89 */ /* 0x000eb600000e0000 */
[----:B------:R-:W-:-:S02]  /*11de0*/  @!P3 LEA R21, R9, UR38, 0x1 ;  /* 0x000000260915bc11 */ /* 0x000fc4000f8e08ff */
[----:B0-----:R-:W-:Y:S01]  /*11df0*/  MOV R3, R2 ;  /* 0x0000000200037202 */ /* 0x001fe20000000f00 */
[----:B-1----:R-:W-:Y:S02]  /*11e00*/  IMAD.MOV.U32 R2, RZ, RZ, R14 ;  /* 0x000000ffff027224 */ /* 0x002fe400078e000e */
[----:B------:R-:W-:Y:S02]  /*11e10*/  SHFL.IDX PT, R14, R8, 0x7, 0x181f ;  /* 0x00f81f00080e7f89 */ /* 0x000fe400000e0000 */
[----:B------:R-:W-:-:S05]  /*11e20*/  @!P3 IMAD.WIDE.U32 R2, R10, 0x2, R2 ;  /* 0x000000020a02b825 */ /* 0x000fca00078e0002 */
[----:B------:R-:W-:Y:S04]  /*11e30*/  @!P3 LDGSTS.E.BYPASS.LTC128B.128 [R21+0x10400], desc[UR6][R2.64], !P4 ;  /* 0x104000000215bfae */ /* 0x000fe8000e101d46 */
[----:B------:R-:W-:Y:S04]  /*11e40*/  @!P3 LDGSTS.E.BYPASS.LTC128B.128 [R21+0x14400], desc[UR6][R2.64+0x80], !P2 ;  /* 0x144000800215bfae */ /* 0x000fe8000d101d46 */
[----:B------:R-:W-:Y:S04]  /*11e50*/  @!P3 LDGSTS.E.BYPASS.LTC128B.128 [R21+0x18400], desc[UR6][R2.64+0x100], !P1 ;  /* 0x184001000215bfae */ /* 0x000fe8000c901d46 */
[----:B------:R0:W-:Y:S01]  /*11e60*/  @!P3 LDGSTS.E.BYPASS.LTC128B.128 [R21+0x1c400], desc[UR6][R2.64+0x180], !P0 ;  /* 0x1c4001800215bfae */ /* 0x0001e2000c101d46 */
[----:B------:R-:W-:Y:S01]  /*11e70*/  ISETP.GE.AND P3, PT, R11, R6, PT ;  /* 0x000000060b00720c */ /* 0x000fe20003f66270 */
[----:B------:R-:W-:-:S02]  /*11e80*/  VIADD R11, R0, 0x20 ;  /* 0x00000020000b7836 */ /* 0x000fc40000000000 */
[----:B0-----:R-:W-:Y:S10]  /*11e90*/  SHFL.IDX PT, R3, R7, 0x2, 0x181f ;  /* 0x00581f0007037f89 */ /* 0x001ff400000e0000 */
[----:B--2---:R-:W-:Y:S01]  /*11ea0*/  @!P3 IMAD.WIDE.U32 R4, R10, 0x2, R4 ;  /* 0x000000020a04b825 */ /* 0x004fe200078e0004 */
[----:B------:R-:W-:Y:S01]  /*11eb0*/  @!P3 LEA R20, R9, UR38, 0x1 ;  /* 0x000000260914bc11 */ /* 0x000fe2000f8e08ff */
[----:B------:R-:W0:Y:S04]  /*11ec0*/  SHFL.IDX PT, R2, R8, 0x2, 0x181f ;  /* 0x00581f0008027f89 */ /* 0x000e2800000e0000 */
[----:B------:R-:W-:Y:S04]  /*11ed0*/  @!P3 LDGSTS.E.BYPASS.LTC128B.128 [R20+0x10c00], desc[UR6][R4.64], !P4 ;  /* 0x10c000000414bfae */ /* 0x000fe8000e101d46 */
[----:B------:R-:W-:Y:S04]  /*11ee0*/  @!P3 LDGSTS.E.BYPASS.LTC128B.128 [R20+0x14c00], desc[UR6][R4.64+0x80], !P2 ;  /* 0x14c000800414bfae */ /* 0x000fe8000d101d46 */
[----:B------:R-:W-:Y:S04]  /*11ef0*/  @!P3 LDGSTS.E.BYPASS.LTC128B.128 [R20+0x18c00], desc[UR6][R4.64+0x100], !P1 ;  /* 0x18c001000414bfae */ /* 0x000fe8000c901d46 */
[----:B------:R1:W-:Y:S01]  /*11f00*/  @!P3 LDGSTS.E.BYPASS.LTC128B.128 [R20+0x1cc00], desc[UR6][R4.64+0x180], !P0 ;  /* 0x1cc001800414bfae */ /* 0x0003e2000c101d46 */
[----:B------:R-:W-:Y:S01]  /*11f10*/  ISETP.GE.AND P3, PT, R11, R6, PT ;  /* 0x000000060b00720c */ /* 0x000fe20003f66270 */
[----:B------:R-:W-:-:S02]  /*11f20*/  VIADD R11, R0, 0x30 ;  /* 0x00000030000b7836 */ /* 0x000fc40000000000 */
[----:B-1----:R-:W-:Y:S10]  /*11f30*/  SHFL.IDX PT, R5, R7, 0x3, 0x181f ;  /* 0x00781f0007057f89 */ /* 0x002ff400000e0000 */
[----:B0-----:R-:W-:Y:S01]  /*11f40*/  @!P3 IMAD.WIDE.U32 R2, R10, 0x2, R2 ;  /* 0x000000020a02b825 */ /* 0x001fe200078e0002 */
[----:B------:R-:W-:Y:S01]  /*11f50*/  @!P3 LEA R21, R9, UR38, 0x1 ;  /* 0x000000260915bc11 */ /* 0x000fe2000f8e08ff */
[----:B------:R-:W0:Y:S04]  /*11f60*/  SHFL.IDX PT, R4, R8, 0x3, 0x181f ;  /* 0x00781f0008047f89 */ /* 0x000e2800000e0000 */
[----:B------:R-:W-:Y:S04]  /*11f70*/  @!P3 LDGSTS.E.BYPASS.LTC128B.128 [R21+0x11400], desc[UR6][R2.64], !P4 ;  /* 0x114000000215bfae */ /* 0x000fe8000e101d46 */
[----:B------:R-:W-:Y:S04]  /*11f80*/  @!P3 LDGSTS.E.BYPASS.LTC128B.128 [R21+0x15400], desc[UR6][R2.64+0x80], !P2 ;  /* 0x154000800215bfae */ /* 0x000fe8000d101d46 */
[----:B------:R-:W-:Y:S04]  /*11f90*/  @!P3 LDGSTS.E.BYPASS.LTC128B.128 [R21+0x19400], desc[UR6][R2.64+0x100], !P1 ;  /* 0x194001000215bfae */ /* 0x000fe8000c901d46 */
[----:B------:R1:W-:Y:S01]  /*11fa0*/  @!P3 LDGSTS.E.BYPASS.LTC128B.128 [R21+0x1d400], desc[UR6][R2.64+0x180], !P0 ;  /* 0x1d4001800215bfae */ /* 0x0003e2000c101d46 */
[----:B------:R-:W-:-:S02]  /*11fb0*/  ISETP.GE.AND P3, PT, R11, R6, PT ;  /* 0x000000060b00720c */ /* 0x000fc40003f66270 */
[----:B------:R-:W-:Y:S01]  /*11fc0*/  IADD3 R11, R0, 0x40, RZ ;  /* 0x00000040000b7810 */ /* 0x000fe20007ffe0ff */
        /* <DEDUP_REMOVED lines=24> */
[----:B------:R1:W-:Y:S04]  /*12150*/  @!P3 LDGSTS.E.BYPASS.LTC128B.128 [R20+0x12c00], desc[UR6][R4.64], !P4 ;  /* 0x12c000000414bfae */ /* 0x0003e8000e101d46 */
[----:B------:R1:W-:Y:S04]  /*12160*/  @!P3 LDGSTS.E.BYPASS.LTC128B.128 [R20+0x16c00], desc[UR6][R4.64+0x80], !P2 ;  /* 0x16c000800414bfae */ /* 0x0003e8000d101d46 */
[----:B------:R1:W-:Y:S04]  /*12170*/  @!P3 LDGSTS.E.BYPASS.LTC128B.128 [R20+0x1ac00], desc[UR6][R4.64+0x100], !P1 ;  /* 0x1ac001000414bfae */ /* 0x0003e8000c901d46 */
[----:B------:R1:W-:Y:S01]  /*12180*/  @!P3 LDGSTS.E.BYPASS.LTC128B.128 [R20+0x1ec00], desc[UR6][R4.64+0x180], !P0 ;  /* 0x1ec001800414bfae */ /* 0x0003e2000c101d46 */
[----:B------:R-:W-:-:S03]  /*12190*/  ISETP.GE.AND P3, PT, R11, R6, PT ;  /* 0x000000060b00720c */ /* 0x000fc60003f66270 */
[----:B------:R-:W2:Y:S10]  /*121a0*/  SHFL.IDX PT, R7, R7, 0x7, 0x181f ;  /* 0x00f81f0007077f89 */ /* 0x000eb400000e0000 */
[----:B0-----:R-:W-:Y:S01]  /*121b0*/  @!P3 IMAD.WIDE.U32 R2, R10, 0x2, R2 ;  /* 0x000000020a02b825 */ /* 0x001fe200078e0002 */
[----:B------:R-:W-:-:S05]  /*121c0*/  @!P3 LEA R21, R9, UR38, 0x1 ;  /* 0x000000260915bc11 */ /* 0x000fca000f8e08ff */
[----:B------:R1:W-:Y:S04]  /*121d0*/  @!P3 LDGSTS.E.BYPASS.LTC128B.128 [R21+0x13400], desc[UR6][R2.64], !P4 ;  /* 0x134000000215bfae */ /* 0x0003e8000e101d46 */
[----:B------:R1:W-:Y:S04]  /*121e0*/  @!P3 LDGSTS.E.BYPASS.LTC128B.128 [R21+0x17400], desc[UR6][R2.64+0x80], !P2 ;  /* 0x174000800215bfae */ /* 0x0003e8000d101d46 */
[----:B------:R1:W-:Y:S04]  /*121f0*/  @!P3 LDGSTS.E.BYPASS.LTC128B.128 [R21+0x1b400], desc[UR6][R2.64+0x100], !P1 ;  /* 0x1b4001000215bfae */ /* 0x0003e8000c901d46 */
[----:B--2---:R1:W-:Y:S02]  /*12200*/  @!P3 LDGSTS.E.BYPASS.LTC128B.128 [R21+0x1f400], desc[UR6][R2.64+0x180], !P0 ;  /* 0x1f4001800215bfae */ /* 0x0043e4000c101d46 */
.L_x_1172:
[----:B-1----:R-:W-:Y:S01]  /*12210*/  VIADD R3, R0, 0x70 ;  /* 0x0000007000037836 */ /* 0x002fe20000000000 */
        /* <DEDUP_REMOVED lines=15> */
.L_x_1069:
[----:B------:R-:W-:Y:S05]  /*12310*/  BSYNC B0 ;  /* 0x0000000000007941 */ /* 0x000fea0003800000 */
.L_x_1068:
[----:B------:R-:W-:Y:S01]  /*12320*/  NOP ;  /* 0x0000000000007918 */ /* 0x000fe20000000000 */
[----:B------:R-:W-:Y:S01]  /*12330*/  SYNCS.ARRIVE.TRANS64.RED.A0T1 RZ, [UR38+0x30800], RZ ;  /* 0x030800ffffff79a7 */ /* 0x000fe20008200426 */
[----:B------:R-:W-:Y:S01]  /*12340*/  IMAD.MOV.U32 R2, RZ, RZ, 0x1 ;  /* 0x00000001ff027424 */ /* 0x000fe200078e00ff */
[----:B------:R-:W-:Y:S04]  /*12350*/  ARRIVES.LDGSTSBAR.64.TRANSCNT [UR38+0x30800] ;  /* 0x03080000ff0079b0 */ /* 0x000fe80008000aa6 */
[----:B------:R-:W-:Y:S01]  /*12360*/  SHF.L.U32 R2, R2, 0x1f, RZ ;  /* 0x0000001f02027819 */ /* 0x000fe200000006ff */
[----:B------:R-:W-:Y:S01]  /*12370*/  NOP ;  /* 0x0000000000007918 */ /* 0x000fe20000000000 */
[----:B------:R-:W2:Y:S01]  /*12380*/  LDL.LU R3, [R1+0x8] ;  /* 0x0000080001037983 */ /* 0x000ea20000300800 */
[----:B------:R-:W-:Y:S01]  /*12390*/  SYNCS.ARRIVE.TRANS64.A1T0 RZ, [UR38+0x30800], RZ ;  /* 0x030800ffffff79a7 */ /* 0x000fe20008100026 */
[----:B------:R-:W1:Y:S01]  /*123a0*/  SYNCS.PHASECHK.TRANS64.TRYWAIT P0, [UR38+0x30820], R2 ;  /* 0x03082002ff0075a7 */ /* 0x000e620008000166 */
[----:B--2---:R-:W-:-:S05]  /*123b0*/  VIADD R0, R3, 0xfffffffe ;  /* 0xfffffffe03007836 */ /* 0x004fca0000000000 */
[----:B------:R-:W-:Y:S01]  /*123c0*/  ISETP.GE.AND P1, PT, R0, UR39, PT ;  /* 0x0000002700007c0c */ /* 0x000fe2000bf26270 */
[----:B-1----:R-:W-:-:S12]  /*123d0*/  @!P0 BRA `(.L_x_1070) ;  /* 0x0000003c002c8947 */ /* 0x002fd80003800000 */
.L_x_1173:
[----:B0-----:R-:W-:Y:S02]  /*123e0*/  IMAD.MOV.U32 R9, RZ, RZ, 0x1 ;  /* 0x00000001ff097424 */ /* 0x001fe400078e00ff */
[----:B------:R-:W-:Y:S01]  /*123f0*/  IMAD.MOV.U32 R8, RZ, RZ, RZ ;  /* 0x000000ffff087224 */ /* 0x000fe200078e00ff */
[----:B------:R-:W-:Y:S06]  /*12400*/  @!P1 BRA `(.L_x_1071) ;  /* 0x0000002000f09947 */ /* 0x000fec0003800000 */
[----:B------:R-:W-:Y:S01]  /*12410*/  UIADD3 UR4, UR44, 0x1, URZ ;  /* 0x000000012c047890 */ /* 0x000fe2000fffe03f */
[----:B------:R-:W0:Y:S01]  /*12420*/  S2R R4, SR_TID.X ;  /* 0x0000000000047919 */ /* 0x000e220000002100 */
[----:B------:R-:W-:Y:S01]  /*12430*/  ULOP3.LUT UR5, URZ, UR42, URZ, 0x33, !UPT ;  /* 0x0000002a3f057292 */ /* 0x000fe2000f8e333f */
[----:B------:R-:W-:Y:S01]  /*12440*/  IMAD.MOV.U32 R9, RZ, RZ, 0x1 ;  /* 0x00000001ff097424 */ /* 0x000fe200078e00ff */
[----:B------:R-:W-:-:S04]  /*12450*/  UIMAD UR4, UR4, UR41, URZ ;  /* 0x00000029040472a4 */ /* 0x000fc8000f8e023f */
[----:B-1----:R-:W-:Y:S01]  /*12460*/  MOV R3, UR5 ;  /* 0x0000000500037c02 */ /* 0x002fe20008000f00 */
[----:B------:R-:W-:Y:S01]  /*12470*/  ULOP3.LUT UR5, URZ, UR39, URZ, 0x33, !UPT ;  /* 0x000000273f057292 */ /* 0x000fe2000f8e333f */
[----:B------:R-:W-:Y:S01]  /*12480*/  LOP3.LUT R2, RZ, UR4, RZ, 0x33, !PT ;  /* 0x00000004ff027c12 */ /* 0x000fe2000f8e33ff */
[----:B------:R-:W-:-:S03]  /*12490*/  ULOP3.LUT UR4, URZ, UR43, URZ, 0x33, !UPT ;  /* 0x0000002b3f047292 */ /* 0x000fc6000f8e333f */
[----:B------:R-:W-:Y:S01]  /*124a0*/  VIADDMNMX R2, R2, -UR40, R3, !PT ;  /* 0x8000002802027c46 */ /* 0x000fe2000f800103 */
[----:B------:R-:W-:-:S03]  /*124b0*/  IMAD.MOV.U32 R3, RZ, RZ, 0x2 ;  /* 0x00000002ff037424 */ /* 0x000fc600078e00ff */
[----:B------:R-:W-:-:S04]  /*124c0*/  VIMNMX R2, R2, UR4, !PT ;  /* 0x0000000402027c48 */ /* 0x000fc8000ffe0100 */
[----:B------:R-:W-:-:S05]  /*124d0*/  VIADDMNMX R3, R2, R3, UR5, !PT ;  /* 0x0000000502037e46 */ /* 0x000fca000f800103 */
[----:B------:R-:W-:-:S05]  /*124e0*/  VIADD R5, R3, 0xfffffffe ;  /* 0xfffffffe03057836 */ /* 0x000fca0000000000 */
[-C--:B------:R-:W-:Y:S02]  /*124f0*/  ISETP.NE.AND P0, PT, R5, R2.reuse, PT ;  /* 0x000000020500720c */ /* 0x080fe40003f05270 */
[----:B------:R-:W-:Y:S02]  /*12500*/  LOP3.LUT R2, RZ, R2, RZ, 0x33, !PT ;  /* 0x00000002ff027212 */ /* 0x000fe400078e33ff */
[----:B0-----:R-:W-:Y:S02]  /*12510*/  LOP3.LUT R10, R4, 0x1f, RZ, 0xc0, !PT ;  /* 0x0000001f040a7812 */ /* 0x001fe400078ec0ff */
[----:B------:R-:W-:Y:S01]  /*12520*/  MOV R4, R16 ;  /* 0x0000001000047202 */ /* 0x000fe20000000f00 */
[----:B------:R-:W-:-:S05]  /*12530*/  IMAD.IADD R3, R3, 0x1, R2 ;  /* 0x0000000103037824 */ /* 0x000fca00078e0202 */
[----:B------:R-:W-:Y:S01]  /*12540*/  LOP3.LUT R12, R3, 0x1, RZ, 0xc0, !PT ;  /* 0x00000001030c7812 */ /* 0x000fe200078ec0ff */
[----:B------:R-:W-:Y:S06]  /*12550*/  @!P0 BRA `(.L_x_1072) ;  /* 0x0000001400c88947 */ /* 0x000fec0003800000 */
[----:B------:R-:W-:Y:S01]  /*12560*/  BSSY B0, `(.L_x_1072) ;  /* 0x0000171000007945 */ /* 0x000fe20003800000 */
[----:B------:R-:W-:Y:S02]  /*12570*/  IMAD.IADD R6, R3, 0x1, -R12 ;  /* 0x0000000103067824 */ /* 0x000fe400078e0a0c */
[----:B------:R-:W-:Y:S02]  /*12580*/  IMAD.MOV.U32 R7, RZ, RZ, 0x1 ;  /* 0x00000001ff077424 */ /* 0x000fe400078e00ff */
[----:B------:R-:W-:-:S07]  /*12590*/  IMAD.MOV.U32 R4, RZ, RZ, R16 ;  /* 0x000000ffff047224 */ /* 0x000fce00078e0010 */
.L_x_1111:
[----:B------:R-:W2:Y:S01]  /*125a0*/  LDL R2, [R1] ;  /* 0x0000000001027983 */ /* 0x000ea20000100800 */
[----:B------:R-:W-:Y:S01]  /*125b0*/  VIADD R6, R6, 0xfffffffe ;  /* 0xfffffffe06067836 */ /* 0x000fe20000000000 */
[----:B------:R-:W-:Y:S04]  /*125c0*/  BSSY B1, `(.L_x_1073) ;  /* 0x00000b3000017945 */ /* 0x000fe80003800000 */
[----:B------:R-:W-:Y:S02]  /*125d0*/  ISETP.NE.AND P2, PT, R6, RZ, PT ;  /* 0x000000ff0600720c */ /* 0x000fe40003f45270 */
[----:B--2---:R-:W-:-:S13]  /*125e0*/  ISETP.NE.AND P0, PT, R2, RZ, PT ;  /* 0x000000ff0200720c */ /* 0x004fda0003f05270 */
[----:B------:R-:W-:Y:S05]  /*125f0*/  @!P0 BRA `(.L_x_1074) ;  /* 0x0000000800bc8947 */ /* 0x000fea0003800000 */
[----:B------:R-:W2:Y:S01]  /*12600*/  LDL R2, [R1+0x4] ;  /* 0x0000040001027983 */ /* 0x000ea20000100800 */
[----:B------:R-:W-:Y:S02]  /*12610*/  MOV R9, R0 ;  /* 0x0000000000097202 */ /* 0x000fe40000000f00 */
        /* <DEDUP_REMOVED lines=12> */
[--C-:B------:R-:W-:Y:S01]  /*126e0*/  SHF.R.S32.HI R3, RZ, 0x1f, R2.reuse ;  /* 0x0000001fff037819 */ /* 0x100fe20000011402 */
[--C-:B------:R-:W-:Y:S02]  /*126f0*/  IMAD.MOV R5, RZ, RZ, -R2.reuse ;  /* 0x000000ffff057224 */ /* 0x100fe400078e0a02 */
[----:B------:R-:W-:Y:S01]  /*12700*/  IMAD.WIDE.U32 R2, R18, UR4, R2 ;  /* 0x0000000412027c25 */ /* 0x000fe2000f8e0002 */
[----:B------:R-:W-:-:S03]  /*12710*/  ULDC.64 UR4, c[0x0][0x418] ;  /* 0x0001060000047ab9 */ /* 0x000fc60000000a00 */
[----:B------:R-:W-:Y:S01]  /*12720*/  IMAD.IADD R3, R4, 0x1, R3 ;  /* 0x0000000104037824 */ /* 0x000fe200078e0203 */
[----:B------:R-:W-:Y:S01]  /*12730*/  LEA R4, P0, R2, UR4, 0x2 ;  /* 0x0000000402047c11 */ /* 0x000fe2000f8010ff */
[----:B------:R-:W-:-:S03]  /*12740*/  IMAD R9, R9, R5, R0 ;  /* 0x0000000509097224 */ /* 0x000fc600078e0200 */
[----:B------:R-:W-:-:S05]  /*12750*/  LEA.HI.X R5, R2, UR5, R3, 0x2, P0 ;  /* 0x0000000502057c11 */ /* 0x000fca00080f1403 */
[----:B------:R0:W5:Y:S04]  /*12760*/  LDG.E R4, desc[UR6][R4.64] ;  /* 0x0000000604047981 */ /* 0x000168000c1e1900 */
.L_x_1075:
[----:B------:R-:W1:Y:S01]  /*12770*/  S2R R2, SR_TID.X ;  /* 0x0000000000027919 */ /* 0x000e620000002100 */
[----:B------:R-:W-:Y:S01]  /*12780*/  BSSY B2, `(.L_x_1076) ;  /* 0x0000006000027945 */ /* 0x000fe20003800000 */
[----:B-1----:R-:W-:Y:S02]  /*12790*/  LOP3.LUT R3, R2, 0x7f, RZ, 0xc0, !PT ;  /* 0x0000007f02037812 */ /* 0x002fe400078ec0ff */
[----:B------:R-:W-:Y:S02]  /*127a0*/  SHF.L.U32 R2, R7, 0x1f, RZ ;  /* 0x0000001f07027819 */ /* 0x000fe400000006ff */
[----:B------:R-:W-:Y:S02]  /*127b0*/  ISETP.NE.AND P1, PT, R3, RZ, PT ;  /* 0x000000ff0300720c */ /* 0x000fe40003f25270 */
[----:B------:R-:W1:Y:S02]  /*127c0*/  SYNCS.PHASECHK.TRANS64.TRYWAIT P0, [UR38+0x30848], R2 ;  /* 0x03084802ff0075a7 */ /* 0x000e640008000166 */
[----:B-1----:R-:W-:Y:S09]  /*127d0*/  @!P0 BRA `(.L_x_1077) ;  /* 0x0000003800448947 */ /* 0x002ff20003800000 */
.L_x_1174:
[----:B------:R-:W-:Y:S05]  /*127e0*/  BSYNC B2 ;  /* 0x0000000000027941 */ /* 0x000fea0003800000 */
.L_x_1076:
[----:B------:R-:W-:Y:S04]  /*127f0*/  BSSY B2, `(.L_x_1078) ;  /* 0x0000007000027945 */ /* 0x000fe80003800000 */
[----:B------:R-:W-:Y:S05]  /*12800*/  @P1 BRA `(.L_x_1079) ;  /* 0x0000000000141947 */ /* 0x000fea0003800000 */
[----:B------:R-:W-:Y:S01]  /*12810*/  ISETP.NE.AND P0, PT, R10, RZ, PT ;  /* 0x000000ff0a00720c */ /* 0x000fe20003f05270 */
[----:B-1----:R-:W-:-:S04]  /*12820*/  IMAD.MOV.U32 R3, RZ, RZ, 0x8000 ;  /* 0x00008000ff037424 */ /* 0x002fc800078e00ff */
[----:B------:R2:W-:Y:S08]  /*12830*/  SYNCS.ARRIVE.TRANS64 RZ, [UR38+0x30838], R3 ;  /* 0x03083803ffff79a7 */ /* 0x0005f00008000026 */
[----:B--2---:R-:W-:Y:S05]  /*12840*/  @!P0 BRA `(.L_x_1079) ;  /* 0x0000000000048947 */ /* 0x004fea0003800000 */
[----:B------:R-:W-:Y:S01]  /*12850*/  BPT.TRAP 0x1 ;  /* 0x000000040000795c */ /* 0x000fe20000300000 */
.L_x_1079:
[----:B------:R-:W-:Y:S05]  /*12860*/  BSYNC B2 ;  /* 0x0000000000027941 */ /* 0x000fea0003800000 */
.L_x_1078:
[----:B------:R-:W-:Y:S01]  /*12870*/  MOV R14, RZ ;  /* 0x000000ff000e7202 */ /* 0x000fe20000000f00 */
[----:B------:R-:W-:Y:S01]  /*12880*/  ULDC.64 UR4, c[0x0][0x198] ;  /* 0x0000660000047ab9 */ /* 0x000fe20000000a00 */
[----:B------:R-:W-:Y:S01]  /*12890*/  PLOP3.LUT P0, PT, PT, PT, PT, 0x80, 0x0 ;  /* 0x000000000000781c */ /* 0x000fe20003f0f070 */
[----:B------:R-:W-:Y:S01]  /*128a0*/  UIADD3 UR4, UP0, UR4, 0x370, URZ ;  /* 0x0000037004047890 */ /* 0x000fe2000ff1e03f */
[----:B------:R-:W-:Y:S01]  /*128b0*/  R2UR UR34, R14 ;  /* 0x000000000e2272ca */ /* 0x000fe200000e0000 */
[----:B-1----:R-:W-:Y:S01]  /*128c0*/  IMAD.SHL.U32 R3, R9, 0x40, RZ ;  /* 0x0000004009037824 */ /* 0x002fe200078e00ff */
[----:B------:R-:W-:Y:S02]  /*128d0*/  UIADD3 UR32, UR38, 0x28400, URZ ;  /* 0x0002840026207890 */ /* 0x000fe4000fffe03f */
[----:B------:R-:W-:Y:S02]  /*128e0*/  UIADD3 UR33, UR38, 0x30838, URZ ;  /* 0x0003083826217890 */ /* 0x000fe4000fffe03f */
[----:B------:R-:W-:Y:S01]  /*128f0*/  UIADD3.X UR5, URZ, UR5, URZ, UP0, !UPT ;  /* 0x000000053f057290 */ /* 0x000fe200087fe43f */
[----:B------:R-:W-:Y:S01]  /*12900*/  UMOV UR6, 0x0 ;  /* 0x0000000000067882 */ /* 0x000fe20000000000 */
[----:B------:R-:W-:-:S10]  /*12910*/  UMOV UR7, 0x14f00000 ;  /* 0x14f0000000077882 */ /* 0x000fd40000000000 */
.L_x_1080:
[----:B------:R-:W-:-:S13]  /*12920*/  @P0 ELECT P3, URZ, PT ;  /* 0x00000000003f082f */ /* 0x000fda0003860000 */
[----:B-----5:R-:W-:Y:S02]  /*12930*/  @P3 R2UR UR37, R4 ;  /* 0x00000000042532ca */ /* 0x020fe400000e0000 */
        /* <DEDUP_REMOVED lines=11> */
.L_x_1081:
        /* <DEDUP_REMOVED lines=15> */
.L_x_1082:
        /* <DEDUP_REMOVED lines=15> */
.L_x_1083:
        /* <DEDUP_REMOVED lines=12> */
.L_x_1175:
[----:B------:R-:W-:Y:S05]  /*12c90*/  BSYNC B2 ;  /* 0x0000000000027941 */ /* 0x000fea0003800000 */
.L_x_1084:
[----:B------:R-:W-:Y:S01]  /*12ca0*/  BSSY B2, `(.L_x_1086) ;  /* 0x0000009000027945 */ /* 0x000fe20003800000 */
[----:B0-----:R-:W-:Y:S01]  /*12cb0*/  MOV R2, 0x0 ;  /* 0x0000000000027802 */ /* 0x001fe20000000f00 */
[----:B------:R-:W-:Y:S02]  /*12cc0*/  IMAD.MOV.U32 R3, RZ, RZ, 0x14f00000 ;  /* 0x14f00000ff037424 */ /* 0x000fe400078e00ff */
[----:B------:R-:W-:Y:S05]  /*12cd0*/  @P1 BRA `(.L_x_1087) ;  /* 0x0000000000141947 */ /* 0x000fea0003800000 */
[----:B------:R-:W-:Y:S01]  /*12ce0*/  ISETP.NE.AND P0, PT, R10, RZ, PT ;  /* 0x000000ff0a00720c */ /* 0x000fe20003f05270 */
[----:B------:R-:W-:-:S04]  /*12cf0*/  IMAD.MOV.U32 R15, RZ, RZ, 0x8000 ;  /* 0x00008000ff0f7424 */ /* 0x000fc800078e00ff */
[----:B------:R0:W-:Y:S08]  /*12d00*/  SYNCS.ARRIVE.TRANS64 RZ, [UR38+0x30850], R15 ;  /* 0x0308500fffff79a7 */ /* 0x0001f00008000026 */
[----:B0-----:R-:W-:Y:S05]  /*12d10*/  @!P0 BRA `(.L_x_1087) ;  /* 0x0000000000048947 */ /* 0x001fea0003800000 */
[----:B------:R-:W-:Y:S01]  /*12d20*/  BPT.TRAP 0x1 ;  /* 0x000000040000795c */ /* 0x000fe20000300000 */
.L_x_1087:
[----:B------:R-:W-:Y:S05]  /*12d30*/  BSYNC B2 ;  /* 0x0000000000027941 */ /* 0x000fea0003800000 */
.L_x_1086:
[----:B------:R-:W-:Y:S01]  /*12d40*/  R2UR UR6, R2 ;  /* 0x00000000020672ca */ /* 0x000fe200000e0000 */
[----:B------:R-:W-:Y:S01]  /*12d50*/  ULDC.64 UR4, c[0x0][0x198] ;  /* 0x0000660000047ab9 */ /* 0x000fe20000000a00 */
[----:B------:R-:W-:Y:S01]  /*12d60*/  R2UR UR7, R3 ;  /* 0x00000000030772ca */ /* 0x000fe200000e0000 */
[----:B------:R-:W-:Y:S01]  /*12d70*/  UIADD3 UR4, UP0, UR4, 0x470, URZ ;  /* 0x0000047004047890 */ /* 0x000fe2000ff1e03f */
[----:B------:R-:W-:Y:S01]  /*12d80*/  R2UR UR10, R14 ;  /* 0x000000000e0a72ca */ /* 0x000fe200000e0000 */
[----:B------:R-:W-:Y:S01]  /*12d90*/  IMAD.SHL.U32 R14, R17, 0x40, RZ ;  /* 0x00000040110e7824 */ /* 0x000fe200078e00ff */
[----:B------:R-:W-:Y:S01]  /*12da0*/  PLOP3.LUT P0, PT, PT, PT, PT, 0x80, 0x0 ;  /* 0x000000000000781c */ /* 0x000fe20003f0f070 */
[----:B------:R-:W-:Y:S02]  /*12db0*/  UIADD3 UR8, UR38, 0x400, URZ ;  /* 0x0000040026087890 */ /* 0x000fe4000fffe03f */
[----:B------:R-:W-:Y:S02]  /*12dc0*/  UIADD3 UR9, UR38, 0x30850, URZ ;  /* 0x0003085026097890 */ /* 0x000fe4000fffe03f */
[----:B------:R-:W-:-:S12]  /*12dd0*/  UIADD3.X UR5, URZ, UR5, URZ, UP0, !UPT ;  /* 0x000000053f057290 */ /* 0x000fd800087fe43f */
.L_x_1088:
        /* <DEDUP_REMOVED lines=13> */
.L_x_1089:
        /* <DEDUP_REMOVED lines=13> */
.L_x_1090:
        /* <DEDUP_REMOVED lines=13> */
.L_x_1091:
        /* <DEDUP_REMOVED lines=8> */
[----:B------:R-:W-:Y:S01]  /*130d0*/  IMAD.MOV.U32 R17, RZ, RZ, R9 ;  /* 0x000000ffff117224 */ /* 0x000fe200078e0009 */
[----:B------:R-:W-:-:S07]  /*130e0*/  MOV R16, R4 ;  /* 0x0000000400107202 */ /* 0x000fce0000000f00 */
.L_x_1074:
[----:B------:R-:W-:Y:S05]  /*130f0*/  BSYNC B1 ;  /* 0x0000000000017941 */ /* 0x000fea0003800000 */
.L_x_1073:
[----:B------:R-:W2:Y:S01]  /*13100*/  LDL R2, [R1] ;  /* 0x0000000001027983 */ /* 0x000ea20000100800 */
[----:B------:R-:W-:Y:S01]  /*13110*/  BSSY B1, `(.L_x_1092) ;  /* 0x00000b2000017945 */ /* 0x000fe20003800000 */
[----:B------:R-:W-:Y:S02]  /*13120*/  LOP3.LUT R9, R7, 0x1, RZ, 0x3c, !PT ;  /* 0x0000000107097812 */ /* 0x000fe400078e3cff */
[----:B--2---:R-:W-:-:S13]  /*13130*/  ISETP.NE.AND P0, PT, R2, RZ, PT ;  /* 0x000000ff0200720c */ /* 0x004fda0003f05270 */
[----:B------:R-:W-:Y:S05]  /*13140*/  @!P0 BRA `(.L_x_1093) ;  /* 0x0000000800b88947 */ /* 0x000fea0003800000 */
[----:B------:R-:W2:Y:S01]  /*13150*/  LDL R2, [R1+0x4] ;  /* 0x0000040001027983 */ /* 0x000ea20000100800 */
[----:B------:R-:W-:Y:S01]  /*13160*/  VIADD R11, R0, 0xffffffff ;  /* 0xffffffff000b7836 */ /* 0x000fe20000000000 */
        /* <DEDUP_REMOVED lines=21> */
.L_x_1094:
[----:B------:R-:W1:Y:S01]  /*132c0*/  S2R R2, SR_TID.X ;  /* 0x0000000000027919 */ /* 0x000e620000002100 */
[----:B------:R-:W-:Y:S01]  /*132d0*/  BSSY B2, `(.L_x_1095) ;  /* 0x0000006000027945 */ /* 0x000fe20003800000 */
[----:B-1----:R-:W-:Y:S02]  /*132e0*/  LOP3.LUT R3, R2, 0x7f, RZ, 0xc0, !PT ;  /* 0x0000007f02037812 */ /* 0x002fe400078ec0ff */
[----:B------:R-:W-:Y:S02]  /*132f0*/  SHF.L.U32 R2, R9, 0x1f, RZ ;  /* 0x0000001f09027819 */ /* 0x000fe400000006ff */
[----:B------:R-:W-:Y:S02]  /*13300*/  ISETP.NE.AND P1, PT, R3, RZ, PT ;  /* 0x000000ff0300720c */ /* 0x000fe40003f25270 */
[----:B------:R-:W1:Y:S02]  /*13310*/  SYNCS.PHASECHK.TRANS64.TRYWAIT P0, [UR38+0x30840], R2 ;  /* 0x03084002ff0075a7 */ /* 0x000e640008000166 */
[----:B-1----:R-:W-:Y:S09]  /*13320*/  @!P0 BRA `(.L_x_1096) ;  /* 0x0000002c00a08947 */ /* 0x002ff20003800000 */
.L_x_1176:
[----:B------:R-:W-:Y:S05]  /*13330*/  BSYNC B2 ;  /* 0x0000000000027941 */ /* 0x000fea0003800000 */
.L_x_1095:
[----:B------:R-:W-:Y:S04]  /*13340*/  BSSY B2, `(.L_x_1097) ;  /* 0x0000007000027945 */ /* 0x000fe80003800000 */
[----:B------:R-:W-:Y:S05]  /*13350*/  @P1 BRA `(.L_x_1098) ;  /* 0x0000000000141947 */ /* 0x000fea0003800000 */
[----:B------:R-:W-:Y:S02]  /*13360*/  ISETP.NE.AND P0, PT, R10, RZ, PT ;  /* 0x000000ff0a00720c */ /* 0x000fe40003f05270 */
[----:B-1----:R-:W-:-:S04]  /*13370*/  MOV R2, 0x8000 ;  /* 0x0000800000027802 */ /* 0x002fc80000000f00 */
[----:B------:R2:W-:Y:S07]  /*13380*/  SYNCS.ARRIVE.TRANS64 RZ, [UR38+0x30830], R2 ;  /* 0x03083002ffff79a7 */ /* 0x0005ee0008000026 */
[----:B------:R-:W-:Y:S05]  /*13390*/  @!P0 BRA `(.L_x_1098) ;  /* 0x0000000000048947 */ /* 0x000fea0003800000 */
[----:B------:R-:W-:Y:S01]  /*133a0*/  BPT.TRAP 0x1 ;  /* 0x000000040000795c */ /* 0x000fe20000300000 */
.L_x_1098:
[----:B------:R-:W-:Y:S05]  /*133b0*/  BSYNC B2 ;  /* 0x0000000000027941 */ /* 0x000fea0003800000 */
.L_x_1097:
[----:B------:R-:W-:Y:S01]  /*133c0*/  IMAD.MOV.U32 R15, RZ, RZ, RZ ;  /* 0x000000ffff0f7224 */ /* 0x000fe200078e00ff */
[----:B------:R-:W-:Y:S01]  /*133d0*/  ULDC.64 UR4, c[0x0][0x198] ;  /* 0x0000660000047ab9 */ /* 0x000fe20000000a00 */
[----:B------:R-:W-:Y:S01]  /*133e0*/  PLOP3.LUT P0, PT, PT, PT, PT, 0x80, 0x0 ;  /* 0x000000000000781c */ /* 0x000fe20003f0f070 */
[----:B------:R-:W-:Y:S01]  /*133f0*/  UIADD3 UR4, UP0, UR4, 0x370, URZ ;  /* 0x0000037004047890 */ /* 0x000fe2000ff1e03f */
[----:B-12---:R-:W-:Y:S01]  /*13400*/  IMAD.SHL.U32 R2, R11, 0x40, RZ ;  /* 0x000000400b027824 */ /* 0x006fe200078e00ff */
[----:B------:R-:W-:Y:S01]  /*13410*/  R2UR UR10, R15 ;  /* 0x000000000f0a72ca */ /* 0x000fe200000e0000 */
[----:B------:R-:W-:Y:S02]  /*13420*/  UIADD3 UR8, UR38, 0x20400, URZ ;  /* 0x0002040026087890 */ /* 0x000fe4000fffe03f */
[----:B------:R-:W-:Y:S02]  /*13430*/  UIADD3 UR9, UR38, 0x30830, URZ ;  /* 0x0003083026097890 */ /* 0x000fe4000fffe03f */
[----:B------:R-:W-:Y:S01]  /*13440*/  UIADD3.X UR5, URZ, UR5, URZ, UP0, !UPT ;  /* 0x000000053f057290 */ /* 0x000fe200087fe43f */
[----:B------:R-:W-:Y:S01]  /*13450*/  UMOV UR6, 0x0 ;  /* 0x0000000000067882 */ /* 0x000fe20000000000 */
[----:B------:R-:W-:-:S10]  /*13460*/  UMOV UR7, 0x14f00000 ;  /* 0x14f0000000077882 */ /* 0x000fd40000000000 */
.L_x_1099:
        /* <DEDUP_REMOVED lines=14> */
.L_x_1100:
        /* <DEDUP_REMOVED lines=14> */
.L_x_1101:
        /* <DEDUP_REMOVED lines=14> */
.L_x_1102:
        /* <DEDUP_REMOVED lines=12> */
.L_x_1177:
[----:B------:R-:W-:Y:S05]  /*137d0*/  BSYNC B2 ;  /* 0x0000000000027941 */ /* 0x000fea0003800000 */
.L_x_1103:
        /* <DEDUP_REMOVED lines=9> */
.L_x_1106:
[----:B------:R-:W-:Y:S05]  /*13870*/  BSYNC B2 ;  /* 0x0000000000027941 */ /* 0x000fea0003800000 */
.L_x_1105:
        /* <DEDUP_REMOVED lines=10> */
.L_x_1107:
        /* <DEDUP_REMOVED lines=13> */
.L_x_1108:
        /* <DEDUP_REMOVED lines=13> */
.L_x_1109:
        /* <DEDUP_REMOVED lines=13> */
.L_x_1110:
        /* <DEDUP_REMOVED lines=10> */
.L_x_1093:
[----:B------:R-:W-:Y:S05]  /*13c30*/  BSYNC B1 ;  /* 0x0000000000017941 */ /* 0x000fea0003800000 */
.L_x_1092:
[----:B------:R-:W-:Y:S02]  /*13c40*/  VIADD R0, R0, 0xfffffffe ;  /* 0xfffffffe00007836 */ /* 0x000fe40000000000 */
[----:B------:R-:W-:Y:S01]  /*13c50*/  IMAD.MOV.U32 R7, RZ, RZ, R9 ;  /* 0x000000ffff077224 */ /* 0x000fe200078e0009 */
[----:B------:R-:W-:Y:S06]  /*13c60*/  @P2 BRA `(.L_x_1111) ;  /* 0xffffffe8004c2947 */ /* 0x000fec000383ffff */
[----:B------:R-:W-:Y:S05]  /*13c70*/  BSYNC B0 ;  /* 0x0000000000007941 */ /* 0x000fea0003800000 */
.L_x_1072:
[----:B------:R-:W-:Y:S01]  /*13c80*/  ISETP.NE.AND P0, PT, R12, RZ, PT ;  /* 0x000000ff0c00720c */ /* 0x000fe20003f05270 */
[----:B------:R-:W-:-:S12]  /*13c90*/  BSSY B0, `(.L_x_1071) ;  /* 0x00000b3000007945 */ /* 0x000fd80003800000 */
[----:B------:R-:W-:Y:S05]  /*13ca0*/  @!P0 BRA `(.L_x_1112) ;  /* 0x0000000800c48947 */ /* 0x000fea0003800000 */
[----:B------:R-:W2:Y:S01]  /*13cb0*/  LDL R2, [R1] ;  /* 0x0000000001027983 */ /* 0x000ea20000100800 */
[----:B------:R-:W-:Y:S01]  /*13cc0*/  IMAD.MOV.U32 R8, RZ, RZ, 0x1 ;  /* 0x00000001ff087424 */ /* 0x000fe200078e00ff */
[----:B--2---:R-:W-:-:S13]  /*13cd0*/  ISETP.NE.AND P1, PT, R2, RZ, PT ;  /* 0x000000ff0200720c */ /* 0x004fda0003f25270 */
[----:B------:R-:W-:Y:S05]  /*13ce0*/  @!P1 BRA `(.L_x_1112) ;  /* 0x0000000800b49947 */ /* 0x000fea0003800000 */
[----:B------:R-:W2:Y:S02]  /*13cf0*/  LDL.LU R2, [R1+0x4] ;  /* 0x0000040001027983 */ /* 0x000ea40000300800 */
[----:B--2---:R-:W-:-:S13]  /*13d00*/  ISETP.NE.AND P1, PT, R2, RZ, PT ;  /* 0x000000ff0200720c */ /* 0x004fda0003f25270 */
[----:B------:R-:W-:Y:S05]  /*13d10*/  @!P1 BRA `(.L_x_1113) ;  /* 0x0000000000509947 */ /* 0x000fea0003800000 */
[----:B------:R-:W0:Y:S01]  /*13d20*/  LDC R7, c[0x0][0x43c] ;  /* 0x00010f00ff077b82 */ /* 0x000e220000000800 */
[----:B------:R-:W-:Y:S01]  /*13d30*/  MOV R6, R0 ;  /* 0x0000000000067202 */ /* 0x000fe20000000f00 */
        /* <DEDUP_REMOVED lines=16> */
[----:B------:R-:W-:-:S04]  /*13e40*/  IMAD.MOV R2, RZ, RZ, -R6 ;  /* 0x000000ffff027224 */ /* 0x000fc800078e0a06 */
[----:B------:R-:W-:-:S07]  /*13e50*/  IMAD R0, R7, R2, R0 ;  /* 0x0000000207007224 */ /* 0x000fce00078e0200 */
.L_x_1113:
[----:B------:R-:W1:Y:S01]  /*13e60*/  S2R R2, SR_TID.X ;  /* 0x0000000000027919 */ /* 0x000e620000002100 */
[----:B------:R-:W-:Y:S01]  /*13e70*/  BSSY B1, `(.L_x_1114) ;  /* 0x0000006000017945 */ /* 0x000fe20003800000 */
[----:B-1----:R-:W-:Y:S02]  /*13e80*/  LOP3.LUT R3, R2, 0x7f, RZ, 0xc0, !PT ;  /* 0x0000007f02037812 */ /* 0x002fe400078ec0ff */
[----:B------:R-:W-:Y:S02]  /*13e90*/  SHF.L.U32 R2, R9, 0x1f, RZ ;  /* 0x0000001f09027819 */ /* 0x000fe400000006ff */
[----:B------:R-:W-:Y:S02]  /*13ea0*/  ISETP.NE.AND P1, PT, R3, RZ, PT ;  /* 0x000000ff0300720c */ /* 0x000fe40003f25270 */
[----:B------:R-:W1:Y:S02]  /*13eb0*/  SYNCS.PHASECHK.TRANS64.TRYWAIT P0, [UR38+0x30848], R2 ;  /* 0x03084802ff0075a7 */ /* 0x000e640008000166 */
[----:B-1----:R-:W-:Y:S09]  /*13ec0*/  @!P0 BRA `(.L_x_1115) ;  /* 0x0000002000e88947 */ /* 0x002ff20003800000 */
.L_x_1178:
[----:B------:R-:W-:Y:S05]  /*13ed0*/  BSYNC B1 ;  /* 0x0000000000017941 */ /* 0x000fea0003800000 */
.L_x_1114:
[----:B------:R-:W-:Y:S04]  /*13ee0*/  BSSY B1, `(.L_x_1116) ;  /* 0x0000007000017945 */ /* 0x000fe80003800000 */
[----:B------:R-:W-:Y:S05]  /*13ef0*/  @P1 BRA `(.L_x_1117) ;  /* 0x0000000000141947 */ /* 0x000fea0003800000 */
[----:B------:R-:W-:Y:S01]  /*13f00*/  ISETP.NE.AND P0, PT, R10, RZ, PT ;  /* 0x000000ff0a00720c */ /* 0x000fe20003f05270 */
[----:B-1----:R-:W-:-:S04]  /*13f10*/  IMAD.MOV.U32 R3, RZ, RZ, 0x8000 ;  /* 0x00008000ff037424 */ /* 0x002fc800078e00ff */
[----:B------:R2:W-:Y:S08]  /*13f20*/  SYNCS.ARRIVE.TRANS64 RZ, [UR38+0x30838], R3 ;  /* 0x03083803ffff79a7 */ /* 0x0005f00008000026 */
[----:B--2---:R-:W-:Y:S05]  /*13f30*/  @!P0 BRA `(.L_x_1117) ;  /* 0x0000000000048947 */ /* 0x004fea0003800000 */
[----:B------:R-:W-:Y:S01]  /*13f40*/  BPT.TRAP 0x1 ;  /* 0x000000040000795c */ /* 0x000fe20000300000 */
.L_x_1117:
[----:B------:R-:W-:Y:S05]  /*13f50*/  BSYNC B1 ;  /* 0x0000000000017941 */ /* 0x000fea0003800000 */
.L_x_1116:
[----:B0-----:R-:W-:Y:S01]  /*13f60*/  MOV R5, RZ ;  /* 0x000000ff00057202 */ /* 0x001fe20000000f00 */
        /* <DEDUP_REMOVED lines=10> */
.L_x_1118:
        /* <DEDUP_REMOVED lines=14> */
.L_x_1119:
        /* <DEDUP_REMOVED lines=14> */
.L_x_1120:
        /* <DEDUP_REMOVED lines=14> */
.L_x_1121:
        /* <DEDUP_REMOVED lines=11> */
.L_x_1179:
[----:B------:R-:W-:Y:S05]  /*14360*/  BSYNC B1 ;  /* 0x0000000000017941 */ /* 0x000fea0003800000 */
.L_x_1122:
        /* <DEDUP_REMOVED lines=9> */
.L_x_1125:
[----:B------:R-:W-:Y:S05]  /*14400*/  BSYNC B1 ;  /* 0x0000000000017941 */ /* 0x000fea0003800000 */
.L_x_1124:
        /* <DEDUP_REMOVED lines=10> */
.L_x_1126:
        /* <DEDUP_REMOVED lines=13> */
.L_x_1127:
        /* <DEDUP_REMOVED lines=13> */
.L_x_1128:
        /* <DEDUP_REMOVED lines=13> */
.L_x_1129:
        /* <DEDUP_REMOVED lines=10> */
.L_x_1112:
[----:B------:R-:W-:Y:S05]  /*147c0*/  BSYNC B0 ;  /* 0x0000000000007941 */ /* 0x000fea0003800000 */
.L_x_1071:
[----:B------:R-:W2:Y:S01]  /*147d0*/  LDL.LU R0, [R1] ;  /* 0x0000000001007983 */ /* 0x000ea20000300800 */
[----:B------:R-:W-:Y:S01]  /*147e0*/  BSSY B0, `(.L_x_1130) ;  /* 0x0000051000007945 */ /* 0x000fe20003800000 */
[----:B--2---:R-:W-:-:S13]  /*147f0*/  ISETP.NE.AND P0, PT, R0, RZ, PT ;  /* 0x000000ff0000720c */ /* 0x004fda0003f05270 */
[----:B------:R-:W-:Y:S05]  /*14800*/  @!P0 BRA `(.L_x_1131) ;  /* 0x0000000400388947 */ /* 0x000fea0003800000 */
[----:B------:R-:W0:Y:S01]  /*14810*/  S2R R0, SR_TID.X ;  /* 0x0000000000007919 */ /* 0x000e220000002100 */
[----:B-1----:R-:W-:Y:S01]  /*14820*/  LEA R3, R8, UR38, 0x3 ;  /* 0x0000002608037c11 */ /* 0x002fe2000f8e18ff */
[----:B------:R-:W-:Y:S01]  /*14830*/  BSSY B1, `(.L_x_1132) ;  /* 0x0000006000017945 */ /* 0x000fe20003800000 */
[----:B0-----:R-:W-:Y:S02]  /*14840*/  LOP3.LUT R2, R0, 0x7f, RZ, 0xc0, !PT ;  /* 0x0000007f00027812 */ /* 0x001fe400078ec0ff */
[----:B------:R-:W-:Y:S02]  /*14850*/  SHF.L.U32 R0, R9, 0x1f, RZ ;  /* 0x0000001f09007819 */ /* 0x000fe400000006ff */
[----:B------:R-:W-:Y:S02]  /*14860*/  ISETP.NE.AND P1, PT, R2, RZ, PT ;  /* 0x000000ff0200720c */ /* 0x000fe40003f25270 */
[----:B------:R-:W0:Y:S02]  /*14870*/  SYNCS.PHASECHK.TRANS64.TRYWAIT P0, [R3+URZ+0x30860], R0 ;  /* 0x03086000030075a7 */ /* 0x000e24000800017f */
[----:B0-----:R-:W-:Y:S09]  /*14880*/  @!P0 BRA `(.L_x_1133) ;  /* 0x0000001800a88947 */ /* 0x001ff20003800000 */
.L_x_1180:
[----:B------:R-:W-:Y:S05]  /*14890*/  BSYNC B1 ;  /* 0x0000000000017941 */ /* 0x000fea0003800000 */
.L_x_1132:
[----:B------:R-:W-:Y:S04]  /*148a0*/  BSSY B1, `(.L_x_1134) ;  /* 0x0000008000017945 */ /* 0x000fe80003800000 */
[----:B------:R-:W-:Y:S05]  /*148b0*/  @P1 BRA `(.L_x_1135) ;  /* 0x0000000000181947 */ /* 0x000fea0003800000 */
[----:B------:R-:W1:Y:S01]  /*148c0*/  S2R R2, SR_TID.X ;  /* 0x0000000000027919 */ /* 0x000e620000002100 */
[----:B0-----:R-:W-:-:S04]  /*148d0*/  IMAD.MOV.U32 R0, RZ, RZ, 0x8000 ;  /* 0x00008000ff007424 */ /* 0x001fc800078e00ff */
[----:B------:R2:W-:Y:S01]  /*148e0*/  SYNCS.ARRIVE.TRANS64 RZ, [R3+URZ+0x30850], R0 ;  /* 0x0308500003ff79a7 */ /* 0x0005e2000800003f */
[----:B-1----:R-:W-:-:S13]  /*148f0*/  LOP3.LUT P0, RZ, R2, 0x1f, RZ, 0xc0, !PT ;  /* 0x0000001f02ff7812 */ /* 0x002fda000780c0ff */
[----:B--2---:R-:W-:Y:S05]  /*14900*/  @!P0 BRA `(.L_x_1135) ;  /* 0x0000000000048947 */ /* 0x004fea0003800000 */
[----:B------:R-:W-:Y:S01]  /*14910*/  BPT.TRAP 0x1 ;  /* 0x000000040000795c */ /* 0x000fe20000300000 */
.L_x_1135:
[----:B------:R-:W-:Y:S05]  /*14920*/  BSYNC B1 ;  /* 0x0000000000017941 */ /* 0x000fea0003800000 */
.L_x_1134:
[----:B------:R-:W-:Y:S01]  /*14930*/  R2UR UR4, R8 ;  /* 0x00000000080472ca */ /* 0x000fe200000e0000 */
[----:B------:R-:W-:Y:S01]  /*14940*/  ULDC.64 UR6, c[0x0][0x198] ;  /* 0x0000660000067ab9 */ /* 0x000fe20000000a00 */
[----:B------:R-:W-:Y:S01]  /*14950*/  R2UR UR9, R3 ;  /* 0x00000000030972ca */ /* 0x000fe200000e0000 */
[----:B------:R-:W-:Y:S01]  /*14960*/  UIADD3 UR6, UP0, UR6, 0x470, URZ ;  /* 0x0000047006067890 */ /* 0x000fe2000ff1e03f */
[----:B------:R-:W-:Y:S01]  /*14970*/  PLOP3.LUT P0, PT, PT, PT, PT, 0x80, 0x0 ;  /* 0x000000000000781c */ /* 0x000fe20003f0f070 */
[----:B------:R-:W-:Y:S01]  /*14980*/  IMAD.SHL.U32 R17, R17, 0x40, RZ ;  /* 0x0000004011117824 */ /* 0x000fe200078e00ff */
[----:B------:R-:W-:Y:S01]  /*14990*/  UMOV UR14, 0x0 ;  /* 0x00000000000e7882 */ /* 0x000fe20000000000 */
[----:B------:R-:W-:Y:S01]  /*149a0*/  UIADD3.X UR7, URZ, UR7, URZ, UP0, !UPT ;  /* 0x000000073f077290 */ /* 0x000fe200087fe43f */
[----:B------:R-:W-:Y:S01]  /*149b0*/  UMOV UR15, 0x14f00000 ;  /* 0x14f00000000f7882 */ /* 0x000fe20000000000 */
[----:B------:R-:W-:-:S04]  /*149c0*/  UMOV UR10, URZ ;  /* 0x0000003f000a7c82 */ /* 0x000fc80008000000 */
[----:B------:R-:W-:Y:S02]  /*149d0*/  ULEA UR4, UR4, UR38, 0xf ;  /* 0x0000002604047291 */ /* 0x000fe4000f8e783f */
[----:B------:R-:W-:Y:S02]  /*149e0*/  UIADD3 UR9, UR9, 0x30850, URZ ;  /* 0x0003085009097890 */ /* 0x000fe4000fffe03f */
[----:B------:R-:W-:-:S12]  /*149f0*/  UIADD3 UR8, UR4, 0x400, URZ ;  /* 0x0000040004087890 */ /* 0x000fd8000fffe03f */
.L_x_1136:
        /* <DEDUP_REMOVED lines=8> */
[----:B------:R-:W-:Y:S01]  /*14a80*/  PLOP3.LUT P0, PT, PT, PT, PT, 0x80, 0x0 ;  /* 0x000000000000781c */ /* 0x000fe20003f0f070 */
[----:B------:R-:W-:Y:S01]  /*14a90*/  UIADD3 UR8, UR4, 0x2400, URZ ;  /* 0x0000240004087890 */ /* 0x000fe2000fffe03f */
[----:B------:R-:W-:Y:S01]  /*14aa0*/  UMOV UR14, 0x0 ;  /* 0x00000000000e7882 */ /* 0x000fe20000000000 */
[----:B------:R-:W-:Y:S01]  /*14ab0*/  UMOV UR15, 0x14f00000 ;  /* 0x14f00000000f7882 */ /* 0x000fe20000000000 */
[----:B------:R-:W-:-:S09]  /*14ac0*/  UMOV UR10, 0x40 ;  /* 0x00000040000a7882 */ /* 0x000fd20000000000 */
.L_x_1137:
        /* <DEDUP_REMOVED lines=13> */
.L_x_1138:
        /* <DEDUP_REMOVED lines=10> */
[----:B------:R-:W-:Y:S02]  /*14c40*/  UMOV UR5, 0x14f00000 ;  /* 0x14f0000000057882 */ /* 0x000fe40000000000 */
[----:B------:R-:W-:Y:S01]  /*14c50*/  UMOV UR4, 0x0 ;  /* 0x0000000000047882 */ /* 0x000fe20000000000 */
[----:B------:R-:W-:-:S08]  /*14c60*/  UMOV UR10, 0xc0 ;  /* 0x000000c0000a7882 */ /* 0x000fd00000000000 */
.L_x_1139:
        /* <DEDUP_REMOVED lines=8> */
.L_x_1131:
[----:B------:R-:W-:Y:S05]  /*14cf0*/  BSYNC B0 ;  /* 0x0000000000007941 */ /* 0x000fea0003800000 */
.L_x_1130:
[----:B0-----:R-:W-:Y:S02]  /*14d00*/  VIADD R0, R8, 0x1 ;  /* 0x0000000108007836 */ /* 0x001fe40000000000 */
[----:B-1----:R-:W-:-:S03]  /*14d10*/  IMAD.MOV.U32 R3, RZ, RZ, RZ ;  /* 0x000000ffff037224 */ /* 0x002fc600078e00ff */
[----:B------:R-:W-:-:S04]  /*14d20*/  ISETP.NE.AND P0, PT, R0, 0x2, PT ;  /* 0x000000020000780c */ /* 0x000fc80003f05270 */
[----:B------:R-:W-:Y:S02]  /*14d30*/  SEL R2, RZ, 0x1, P0 ;  /* 0x00000001ff027807 */ /* 0x000fe40000000000 */
[----:B------:R-:W-:Y:S02]  /*14d40*/  SEL R0, R0, RZ, P0 ;  /* 0x000000ff00007207 */ /* 0x000fe40000000000 */
[----:B------:R-:W-:-:S07]  /*14d50*/  LOP3.LUT R9, R9, R2, RZ, 0x3c, !PT ;  /* 0x0000000209097212 */ /* 0x000fce00078e3cff */
.L_x_1049:
[----:B------:R-:W0:Y:S01]  /*14d60*/  S2R R5, SR_CgaCtaId ;  /* 0x0000000000057919 */ /* 0x000e220000008800 */
[----:B------:R-:W-:Y:S02]  /*14d70*/  MOV R2, 0x400 ;  /* 0x0000040000027802 */ /* 0x000fe40000000f00 */
[----:B------:R-:W-:Y:S02]  /*14d80*/  SHF.L.U32 R3, R3, 0x1f, RZ ;  /* 0x0000001f03037819 */ /* 0x000fe400000006ff */
[----:B0-----:R-:W-:-:S04]  /*14d90*/  LEA R2, R5, R2, 0x18 ;  /* 0x0000000205027211 */ /* 0x001fc800078ec0ff */
[----:B------:R-:W0:Y:S02]  /*14da0*/  SYNCS.PHASECHK.TRANS64.TRYWAIT P0, [R2+URZ+0x30820], R3 ;  /* 0x03082003020075a7 */ /* 0x000e24000800017f */
[----:B0-----:R-:W-:Y:S05]  /*14db0*/  @!P0 BRA `(.L_x_1140) ;  /* 0x0000001400708947 */ /* 0x001fea0003800000 */
.L_x_1181:
[----:B------:R-:W-:-:S03]  /*14dc0*/  UMOV UR4, 0xffffffff ;  /* 0xffffffff00047882 */ /* 0x000fc60000000000 */
[----:B------:R-:W-:Y:S05]  /*14dd0*/  BRA.DIV UR4, `(.L_x_1141) ;  /* 0x00000016047c7947 */ /* 0x000fea000b800000 */
[----:B0-----:R-:W0:Y:S02]  /*14de0*/  S2R R3, SR_TID.X ;  /* 0x0000000000037919 */ /* 0x001e240000002100 */
[----:B0-----:R-:W-:-:S04]  /*14df0*/  SHF.R.U32.HI R3, RZ, 0x5, R3 ;  /* 0x00000005ff037819 */ /* 0x001fc80000011603 */
[----:B------:R-:W-:-:S05]  /*14e00*/  LOP3.LUT R3, R3, 0x3, RZ, 0xc0, !PT ;  /* 0x0000000303037812 */ /* 0x000fca00078ec0ff */
[----:B------:R0:W1:Y:S02]  /*14e10*/  SHFL.IDX PT, R14, R3, RZ, 0x1f ;  /* 0x00001fff030e7589 */ /* 0x00006400000e0000 */
.L_x_1184:
[----:B-1----:R-:W-:-:S13]  /*14e20*/  ISETP.NE.AND P0, PT, R14, RZ, PT ;  /* 0x000000ff0e00720c */ /* 0x002fda0003f05270 */
[----:B------:R-:W-:Y:S05]  /*14e30*/  @P0 BRA `(.L_x_965) ;  /* 0x0000000000900947 */ /* 0x000fea0003800000 */
[----:B------:R-:W-:-:S03]  /*14e40*/  UMOV UR4, 0xffffffff ;  /* 0xffffffff00047882 */ /* 0x000fc60000000000 */
[----:B------:R-:W-:Y:S05]  /*14e50*/  BRA.DIV UR4, `(.L_x_1142) ;  /* 0x0000001604907947 */ /* 0x000fea000b800000 */
[----:B------:R-:W-:-:S13]  /*14e60*/  ELECT P6, URZ, PT ;  /* 0x00000000003f782f */ /* 0x000fda00038c0000 */
.L_x_1187:
[----:B------:R-:W-:Y:S05]  /*14e70*/  @!P6 BRA `(.L_x_965) ;  /* 0x000000000080e947 */ /* 0x000fea0003800000 */
[----:B0-----:R-:W2:Y:S02]  /*14e80*/  LDL R3, [R1+0xc] ;  /* 0x00000c0001037983 */ /* 0x001ea40000100800 */
[----:B--2---:R-:W-:-:S13]  /*14e90*/  R2UR UR4, R3 ;  /* 0x00000000030472ca */ /* 0x004fda00000e0000 */
[----:B------:R-:W-:-:S06]  /*14ea0*/  ULOP3.LUT UR4, UR4, 0x2, URZ, 0xfc, !UPT ;  /* 0x0000000204047892 */ /* 0x000fcc000f8efc3f */
[----:B------:R-:W-:-:S04]  /*14eb0*/  MOV R3, UR4 ;  /* 0x0000000400037c02 */ /* 0x000fc80008000f00 */
[----:B------:R-:W-:-:S13]  /*14ec0*/  ISETP.NE.AND P2, PT, R3, 0x3, PT ;  /* 0x000000030300780c */ /* 0x000fda0003f45270 */
[----:B------:R-:W-:Y:S05]  /*14ed0*/  @!P2 BRA `(.L_x_1143) ;  /* 0x000000000004a947 */ /* 0x000fea0003800000 */
[----:B------:R-:W-:Y:S01]  /*14ee0*/  BPT.TRAP 0x1 ;  /* 0x000000040000795c */ /* 0x000fe20000300000 */
.L_x_1143:
[----:B------:R-:W-:Y:S01]  /*14ef0*/  VIADD R7, R2, 0x30840 ;  /* 0x0003084002077836 */ /* 0x000fe20000000000 */
[----:B------:R-:W-:Y:S01]  /*14f00*/  SHF.L.U32 R5, R9, 0x1f, RZ ;  /* 0x0000001f09057819 */ /* 0x000fe200000006ff */
[C---:B------:R-:W-:Y:S02]  /*14f10*/  VIADD R3, R0.reuse, 0x1 ;  /* 0x0000000100037836 */ /* 0x040fe40000000000 */
[----:B------:R-:W-:-:S03]  /*14f20*/  IMAD R6, R0, 0x8, R7 ;  /* 0x0000000800067824 */ /* 0x000fc600078e0207 */
[C---:B------:R-:W-:Y:S01]  /*14f30*/  ISETP.NE.AND P1, PT, R3.reuse, 0x2, PT ;  /* 0x000000020300780c */ /* 0x040fe20003f25270 */
[----:B------:R-:W0:Y:S03]  /*14f40*/  SYNCS.PHASECHK.TRANS64.TRYWAIT P0, [R6+URZ], R5 ;  /* 0x00000005060075a7 */ /* 0x000e26000800017f */
[----:B------:R-:W-:Y:S02]  /*14f50*/  SEL R4, RZ, 0x1, P1 ;  /* 0x00000001ff047807 */ /* 0x000fe40000800000 */
[----:B------:R-:W-:Y:S02]  /*14f60*/  SEL R8, R3, RZ, P1 ;  /* 0x000000ff03087207 */ /* 0x000fe40000800000 */
[----:B------:R-:W-:-:S03]  /*14f70*/  LOP3.LUT R4, R9, R4, RZ, 0x3c, !PT ;  /* 0x0000000409047212 */ /* 0x000fc600078e3cff */
[----:B------:R-:W-:Y:S01]  /*14f80*/  IMAD R3, R8, 0x8, R7 ;  /* 0x0000000808037824 */ /* 0x000fe200078e0207 */
[----:B------:R-:W-:Y:S01]  /*14f90*/  SHF.L.U32 R4, R4, 0x1f, RZ ;  /* 0x0000001f04047819 */ /* 0x000fe200000006ff */
[----:B0-----:R-:W-:Y:S06]  /*14fa0*/  @!P0 BRA `(.L_x_1144) ;  /* 0x00000014005c8947 */ /* 0x001fec0003800000 */
.L_x_1188:
[----:B------:R-:W1:Y:S02]  /*14fb0*/  SYNCS.PHASECHK.TRANS64.TRYWAIT P0, [R3+URZ], R4 ;  /* 0x00000004030075a7 */ /* 0x000e64000800017f */
[----:B-1----:R-:W-:Y:S05]  /*14fc0*/  @!P0 BRA `(.L_x_1145) ;  /* 0x0000001400688947 */ /* 0x002fea0003800000 */
.L_x_1189:
[----:B------:R-:W-:Y:S05]  /*14fd0*/  @!P2 BRA `(.L_x_1146) ;  /* 0x000000000004a947 */ /* 0x000fea0003800000 */
[----:B------:R-:W-:Y:S01]  /*14fe0*/  BPT.TRAP 0x1 ;  /* 0x000000040000795c */ /* 0x000fe20000300000 */
.L_x_1146:
[----:B-1----:R-:W-:-:S05]  /*14ff0*/  IADD3 R3, R2, 0x30860, RZ ;  /* 0x0003086002037810 */ /* 0x002fca0007ffe0ff */
[----:B------:R-:W-:-:S04]  /*15000*/  IMAD R0, R0, 0x8, R3 ;  /* 0x0000000800007824 */ /* 0x000fc800078e0203 */
[----:B------:R-:W1:Y:S02]  /*15010*/  SYNCS.PHASECHK.TRANS64.TRYWAIT P0, [R0+URZ], R5 ;  /* 0x00000005000075a7 */ /* 0x000e64000800017f */
[----:B-1----:R-:W-:Y:S05]  /*15020*/  @!P0 BRA `(.L_x_1147) ;  /* 0x0000001400648947 */ /* 0x002fea0003800000 */
.L_x_1190:
[----:B------:R-:W-:-:S07]  /*15030*/  IMAD R3, R8, 0x8, R3 ;  /* 0x0000000808037824 */ /* 0x000fce00078e0203 */
.L_x_1148:
[----:B--2---:R2:W3:Y:S02]  /*15040*/  SYNCS.PHASECHK.TRANS64.TRYWAIT P0, [R3+URZ], R4 ;  /* 0x00000004030075a7 */ /* 0x0044e4000800017f */
[----:B---3--:R-:W-:Y:S05]  /*15050*/  @!P0 NANOSLEEP.SYNCS 0x989680 ;  /* 0x009896800000895d */ /* 0x008fea0003900000 */
[----:B------:R-:W3:Y:S02]  /*15060*/  @!P0 SYNCS.PHASECHK.TRANS64 P0, [R3+URZ], R4 ;  /* 0x00000004030085a7 */ /* 0x000ee4000800007f */
[----:B---3--:R-:W-:Y:S05]  /*15070*/  @!P0 BRA `(.L_x_1148) ;  /* 0xfffffffc00f08947 */ /* 0x008fea000383ffff */
.L_x_965:
[----:B------:R-:W-:Y:S05]  /*15080*/  BSYNC B6 ;  /* 0x0000000000067941 */ /* 0x000fea0003800000 */
.L_x_962:
[----:B------:R-:W-:Y:S05]  /*15090*/  EXIT ;  /* 0x000000000000794d */ /* 0x000fea0003800000 */
.L_x_975:
[----:B------:R-:W-:-:S13]  /*150a0*/  R2UR UR4, R16 ;  /* 0x00000000100472ca */ /* 0x000fda00000e0000 */
[----:B0-----:R-:W-:-:S04]  /*150b0*/  IMAD.U32 R3, RZ, RZ, UR4 ;  /* 0x00000004ff037e24 */ /* 0x001fc8000f8e00ff */
[----:B------:R0:W1:Y:S03]  /*150c0*/  SYNCS.PHASECHK.TRANS64.TRYWAIT P0, [R3+URZ+0x30800], R0 ;  /* 0x03080000030075a7 */ /* 0x000066000800017f */
[----:B-1----:R-:W-:Y:S05]  /*150d0*/  @!P0 NANOSLEEP.SYNCS 0x989680 ;  /* 0x009896800000895d */ /* 0x002fea0003900000 */
[----:B------:R-:W1:Y:S02]  /*150e0*/  @!P0 SYNCS.PHASECHK.TRANS64 P0, [R3+URZ+0x30800], R0 ;  /* 0x03080000030085a7 */ /* 0x000e64000800007f */
[----:B-1----:R-:W-:Y:S05]  /*150f0*/  @!P0 BRA `(.L_x_975) ;  /* 0xfffffffc00e88947 */ /* 0x002fea000383ffff */
[----:B------:R-:W-:Y:S05]  /*15100*/  BRA `(.L_x_1149) ;  /* 0xfffffec800447947 */ /* 0x000fea000383ffff */
.L_x_979:
[----:B------:R-:W-:-:S13]  /*15110*/  R2UR UR4, R16 ;  /* 0x00000000100472ca */ /* 0x000fda00000e0000 */
[----:B0-----:R-:W-:-:S04]  /*15120*/  IMAD.U32 R3, RZ, RZ, UR4 ;  /* 0x00000004ff037e24 */ /* 0x001fc8000f8e00ff */
[----:B------:R0:W2:Y:S03]  /*15130*/  SYNCS.PHASECHK.TRANS64.TRYWAIT P0, [R3+URZ+0x30830], R0 ;  /* 0x03083000030075a7 */ /* 0x0000a6000800017f */
[----:B--2---:R-:W-:Y:S05]  /*15140*/  @!P0 NANOSLEEP.SYNCS 0x989680 ;  /* 0x009896800000895d */ /* 0x004fea0003900000 */
[----:B------:R-:W2:Y:S02]  /*15150*/  @!P0 SYNCS.PHASECHK.TRANS64 P0, [R3+URZ+0x30830], R0 ;  /* 0x03083000030085a7 */ /* 0x000ea4000800007f */
[----:B--2---:R-:W-:Y:S05]  /*15160*/  @!P0 BRA `(.L_x_979) ;  /* 0xfffffffc00e88947 */ /* 0x004fea000383ffff */
[----:B------:R-:W-:Y:S05]  /*15170*/  BRA `(.L_x_978) ;  /* 0xfffffec800787947 */ /* 0x000fea000383ffff */
.L_x_995:
[----:B-1----:R-:W-:-:S04]  /*15180*/  MOV R153, UR61 ;  /* 0x0000003d00997c02 */ /* 0x002fc80008000f00 */
[----:B------:R1:W2:Y:S03]  /*15190*/  SYNCS.PHASECHK.TRANS64.TRYWAIT P0, [R153+URZ+0x30830], R152 ;  /* 0x03083098990075a7 */ /* 0x0002a6000800017f */
[----:B--2---:R-:W-:Y:S05]  /*151a0*/  @!P0 NANOSLEEP.SYNCS 0x989680 ;  /* 0x009896800000895d */ /* 0x004fea0003900000 */
[----:B------:R-:W2:Y:S02]  /*151b0*/  @!P0 SYNCS.PHASECHK.TRANS64 P0, [R153+URZ+0x30830], R152 ;  /* 0x03083098990085a7 */ /* 0x000ea4000800007f */
[----:B--2---:R-:W-:Y:S05]  /*151c0*/  @!P0 BRA `(.L_x_995) ;  /* 0xfffffffc00ec8947 */ /* 0x004fea000383ffff */
[----:B------:R-:W-:Y:S05]  /*151d0*/  BRA `(.L_x_994) ;  /* 0xfffffef800c87947 */ /* 0x000fea000383ffff */
.L_x_999:
[----:B-1----:R-:W-:-:S04]  /*151e0*/  IMAD.U32 R201, RZ, RZ, UR14 ;  /* 0x0000000effc97e24 */ /* 0x002fc8000f8e00ff */
[----:B------:R1:W2:Y:S03]  /*151f0*/  SYNCS.PHASECHK.TRANS64.TRYWAIT P0, [R201+URZ+0x30850], R0 ;  /* 0x03085000c90075a7 */ /* 0x0002a6000800017f */
[----:B--2---:R-:W-:Y:S05]  /*15200*/  @!P0 NANOSLEEP.SYNCS 0x989680 ;  /* 0x009896800000895d */ /* 0x004fea0003900000 */
[----:B------:R-:W2:Y:S02]  /*15210*/  @!P0 SYNCS.PHASECHK.TRANS64 P0, [R201+URZ+0x30850], R0 ;  /* 0x03085000c90085a7 */ /* 0x000ea4000800007f */
[----:B--2---:R-:W-:Y:S05]  /*15220*/  @!P0 BRA `(.L_x_999) ;  /* 0xfffffffc00ec8947 */ /* 0x004fea000383ffff */
[----:B------:R-:W-:Y:S05]  /*15230*/  BRA `(.L_x_998) ;  /* 0xffffff0800687947 */ /* 0x000fea000383ffff */
.L_x_1016:
[----:B-1----:R-:W-:-:S04]  /*15240*/  IMAD.U32 R4, RZ, RZ, UR60 ;  /* 0x0000003cff047e24 */ /* 0x002fc8000f8e00ff */
[----:B------:R1:W2:Y:S03]  /*15250*/  SYNCS.PHASECHK.TRANS64.TRYWAIT P0, [R4+URZ+0x30830], R3 ;  /* 0x03083003040075a7 */ /* 0x0002a6000800017f */
[----:B--2---:R-:W-:Y:S05]  /*15260*/  @!P0 NANOSLEEP.SYNCS 0x989680 ;  /* 0x009896800000895d */ /* 0x004fea0003900000 */
[----:B------:R-:W2:Y:S02]  /*15270*/  @!P0 SYNCS.PHASECHK.TRANS64 P0, [R4+URZ+0x30830], R3 ;  /* 0x03083003040085a7 */ /* 0x000ea4000800007f */
[----:B--2---:R-:W-:Y:S05]  /*15280*/  @!P0 BRA `(.L_x_1016) ;  /* 0xfffffffc00ec8947 */ /* 0x004fea000383ffff */
[----:B------:R-:W-:Y:S05]  /*15290*/  BRA `(.L_x_1015) ;  /* 0xffffff2800a47947 */ /* 0x000fea000383ffff */
.L_x_1020:
[----:B01----:R-:W-:-:S04]  /*152a0*/  IMAD.U32 R3, RZ, RZ, UR14 ;  /* 0x0000000eff037e24 */ /* 0x003fc8000f8e00ff */
[----:B------:R0:W1:Y:S03]  /*152b0*/  SYNCS.PHASECHK.TRANS64.TRYWAIT P0, [R3+URZ+0x30850], R0 ;  /* 0x03085000030075a7 */ /* 0x000066000800017f */
[----:B-1----:R-:W-:Y:S05]  /*152c0*/  @!P0 NANOSLEEP.SYNCS 0x989680 ;  /* 0x009896800000895d */ /* 0x002fea0003900000 */
[----:B------:R-:W1:Y:S02]  /*152d0*/  @!P0 SYNCS.PHASECHK.TRANS64 P0, [R3+URZ+0x30850], R0 ;  /* 0x03085000030085a7 */ /* 0x000e64000800007f */
[----:B-1----:R-:W-:Y:S05]  /*152e0*/  @!P0 BRA `(.L_x_1020) ;  /* 0xfffffffc00ec8947 */ /* 0x002fea000383ffff */
[----:B------:R-:W-:Y:S05]  /*152f0*/  BRA `(.L_x_1019) ;  /* 0xffffff3800247947 */ /* 0x000fea000383ffff */
.L_x_1026:
[----:B-1----:R-:W-:-:S04]  /*15300*/  IMAD.U32 R4, RZ, RZ, UR61 ;  /* 0x0000003dff047e24 */ /* 0x002fc8000f8e00ff */
[----:B------:R1:W2:Y:S03]  /*15310*/  SYNCS.PHASECHK.TRANS64.TRYWAIT P0, [R4+URZ+0x30830], R3 ;  /* 0x03083003040075a7 */ /* 0x0002a6000800017f */
[----:B--2---:R-:W-:Y:S05]  /*15320*/  @!P0 NANOSLEEP.SYNCS 0x989680 ;  /* 0x009896800000895d */ /* 0x004fea0003900000 */
[----:B------:R-:W2:Y:S02]  /*15330*/  @!P0 SYNCS.PHASECHK.TRANS64 P0, [R4+URZ+0x30830], R3 ;  /* 0x03083003040085a7 */ /* 0x000ea4000800007f */
[----:B--2---:R-:W-:Y:S05]  /*15340*/  @!P0 BRA `(.L_x_1026) ;  /* 0xfffffffc00ec8947 */ /* 0x004fea000383ffff */
[----:B------:R-:W-:Y:S05]  /*15350*/  BRA `(.L_x_1025) ;  /* 0xffffff4800cc7947 */ /* 0x000fea000383ffff */
.L_x_1030:
[----:B01----:R-:W-:-:S04]  /*15360*/  MOV R3, UR14 ;  /* 0x0000000e00037c02 */ /* 0x003fc80008000f00 */
[----:B------:R0:W1:Y:S03]  /*15370*/  SYNCS.PHASECHK.TRANS64.TRYWAIT P0, [R3+URZ+0x30850], R0 ;  /* 0x03085000030075a7 */ /* 0x000066000800017f */
[----:B-1----:R-:W-:Y:S05]  /*15380*/  @!P0 NANOSLEEP.SYNCS 0x989680 ;  /* 0x009896800000895d */ /* 0x002fea0003900000 */
[----:B------:R-:W1:Y:S02]  /*15390*/  @!P0 SYNCS.PHASECHK.TRANS64 P0, [R3+URZ+0x30850], R0 ;  /* 0x03085000030085a7 */ /* 0x000e64000800007f */
[----:B-1----:R-:W-:Y:S05]  /*153a0*/  @!P0 BRA `(.L_x_1030) ;  /* 0xfffffffc00ec8947 */ /* 0x002fea000383ffff */
[----:B------:R-:W-:Y:S05]  /*153b0*/  BRA `(.L_x_1029) ;  /* 0xffffff5800507947 */ /* 0x000fea000383ffff */
.L_x_1043:
[----:B-1----:R-:W-:-:S04]  /*153c0*/  IMAD.U32 R5, RZ, RZ, UR7 ;  /* 0x00000007ff057e24 */ /* 0x002fc8000f8e00ff */
[----:B------:R1:W2:Y:S03]  /*153d0*/  SYNCS.PHASECHK.TRANS64.TRYWAIT P0, [R5+URZ+0x30850], R0 ;  /* 0x03085000050075a7 */ /* 0x0002a6000800017f */
[----:B--2---:R-:W-:Y:S05]  /*153e0*/  @!P0 NANOSLEEP.SYNCS 0x989680 ;  /* 0x009896800000895d */ /* 0x004fea0003900000 */
[----:B------:R-:W2:Y:S02]  /*153f0*/  @!P0 SYNCS.PHASECHK.TRANS64 P0, [R5+URZ+0x30850], R0 ;  /* 0x03085000050085a7 */ /* 0x000ea4000800007f */
[----:B--2---:R-:W-:Y:S05]  /*15400*/  @!P0 BRA `(.L_x_1043) ;  /* 0xfffffffc00ec8947 */ /* 0x004fea000383ffff */
[----:B------:R-:W-:Y:S05]  /*15410*/  BRA `(.L_x_1042) ;  /* 0xffffff7c00907947 */ /* 0x000fea000383ffff */
.L_x_1060:
[----:B------:R-:W-:Y:S01]  /*15420*/  IMAD.MOV.U32 R13, RZ, RZ, R0 ;  /* 0x000000ffff0d7224 */ /* 0x000fe200078e0000 */
[----:B------:R-:W-:Y:S01]  /*15430*/  MOV R15, 0xffffffff ;  /* 0xffffffff000f7802 */ /* 0x000fe20000000f00 */
[----:B------:R-:W-:Y:S02]  /*15440*/  IMAD.MOV.U32 R12, RZ, RZ, RZ ;  /* 0x000000ffff0c7224 */ /* 0x000fe400078e00ff */
[----:B------:R-:W-:-:S07]  /*15450*/  IMAD.MOV.U32 R11, RZ, RZ, 0x1f ;  /* 0x0000001fff0b7424 */ /* 0x000fce00078e00ff */
[----:B------:R-:W-:Y:S05]  /*15460*/  WARPSYNC.COLLECTIVE R15, `(.L_x_1150) ;  /* 0x000000000f087348 */ /* 0x000fea0003c00000 */
[----:B------:R0:W1:Y:S02]  /*15470*/  SHFL.IDX P6, R14, R13, R12, R11 ;  /* 0x0000000c0d0e7389 */ /* 0x00006400000c000b */
[----:B01----:R-:W-:Y:S01]  /*15480*/  ENDCOLLECTIVE ;  /* 0x000000000000791b */ /* 0x003fe20003800000 */
.L_x_1150:
[----:B------:R-:W-:Y:S05]  /*15490*/  BRA `(.L_x_1151) ;  /* 0xffffffbc009c7947 */ /* 0x000fea000383ffff */
.L_x_1062:
[----:B------:R-:W-:Y:S01]  /*154a0*/  BSSY B0, `(.L_x_1152) ;  /* 0x0000006000007945 */ /* 0x000fe20003800000 */
[----:B------:R-:W-:-:S07]  /*154b0*/  IMAD.MOV.U32 R15, RZ, RZ, -0x1 ;  /* 0xffffffffff0f7424 */ /* 0x000fce00078e00ff */
[----:B0-----:R-:W-:Y:S05]  /*154c0*/  WARPSYNC.COLLECTIVE R15, `(.L_x_1153) ;  /* 0x000000000f0c7348 */ /* 0x001fea0003c00000 */
[----:B------:R-:W-:Y:S02]  /*154d0*/  ELECT P6, UR62, PT ;  /* 0x00000000003e782f */ /* 0x000fe400038c0000 */
[----:B------:R-:W-:Y:S01]  /*154e0*/  MOV R14, UR62 ;  /* 0x0000003e000e7c02 */ /* 0x000fe20008000f00 */
[----:B0-----:R-:W-:Y:S10]  /*154f0*/  ENDCOLLECTIVE ;  /* 0x000000000000791b */ /* 0x001ff40003800000 */
.L_x_1153:
[----:B------:R-:W-:Y:S05]  /*15500*/  BSYNC B0 ;  /* 0x0000000000007941 */ /* 0x000fea0003800000 */
.L_x_1152:
[----:B------:R-:W-:Y:S05]  /*15510*/  BRA `(.L_x_1154) ;  /* 0xffffffbc009c7947 */ /* 0x000fea000383ffff */
.L_x_1064:
[----:B0-----:R-:W-:-:S04]  /*15520*/  IMAD.U32 R3, RZ, RZ, UR38 ;  /* 0x00000026ff037e24 */ /* 0x001fc8000f8e00ff */
[----:B------:R0:W1:Y:S03]  /*15530*/  SYNCS.PHASECHK.TRANS64.TRYWAIT P0, [R3+URZ+0x30840], R0 ;  /* 0x03084000030075a7 */ /* 0x000066000800017f */
[----:B-1----:R-:W-:Y:S05]  /*15540*/  @!P0 NANOSLEEP.SYNCS 0x989680 ;  /* 0x009896800000895d */ /* 0x002fea0003900000 */
[----:B------:R-:W1:Y:S02]  /*15550*/  @!P0 SYNCS.PHASECHK.TRANS64 P0, [R3+URZ+0x30840], R0 ;  /* 0x03084000030085a7 */ /* 0x000e64000800007f */
[----:B-1----:R-:W-:Y:S05]  /*15560*/  @!P0 BRA `(.L_x_1064) ;  /* 0xfffffffc00ec8947 */ /* 0x002fea000383ffff */
[----:B------:R-:W-:Y:S05]  /*15570*/  BRA `(.L_x_1155) ;  /* 0xffffffbc00f87947 */ /* 0x000fea000383ffff */
.L_x_1067:
[----:B------:R-:W-:Y:S01]  /*15580*/  IMAD.MOV.U32 R13, RZ, RZ, R7 ;  /* 0x000000ffff0d7224 */ /* 0x000fe200078e0007 */
[----:B------:R-:W-:Y:S01]  /*15590*/  MOV R11, 0x181f ;  /* 0x0000181f000b7802 */ /* 0x000fe20000000f00 */
[----:B------:R-:W-:Y:S02]  /*155a0*/  IMAD.MOV.U32 R12, RZ, RZ, RZ ;  /* 0x000000ffff0c7224 */ /* 0x000fe400078e00ff */
[----:B------:R-:W-:Y:S02]  /*155b0*/  IMAD.MOV.U32 R15, RZ, RZ, -0x1 ;  /* 0xffffffffff0f7424 */ /* 0x000fe400078e00ff */
[----:B------:R-:W-:-:S07]  /*155c0*/  VIADD R0, R0, UR45 ;  /* 0x0000002d00007c36 */ /* 0x000fce0008000000 */
[----:B------:R-:W-:Y:S05]  /*155d0*/  WARPSYNC.COLLECTIVE R15, `(.L_x_1156) ;  /* 0x000000000f087348 */ /* 0x000fea0003c00000 */
[----:B------:R0:W1:Y:S02]  /*155e0*/  SHFL.IDX P6, R14, R13, R12, R11 ;  /* 0x0000000c0d0e7389 */ /* 0x00006400000c000b */
[----:B01----:R-:W-:Y:S01]  /*155f0*/  ENDCOLLECTIVE ;  /* 0x000000000000791b */ /* 0x003fe20003800000 */
.L_x_1156:
[----:B------:R-:W-:Y:S02]  /*15600*/  VIADD R5, R0, 0x10 ;  /* 0x0000001000057836 */ /* 0x000fe40000000000 */
[----:B------:R-:W-:Y:S02]  /*15610*/  IMAD.MOV.U32 R13, RZ, RZ, R8 ;  /* 0x000000ffff0d7224 */ /* 0x000fe400078e0008 */
[----:B------:R-:W-:-:S07]  /*15620*/  IMAD.MOV.U32 R2, RZ, RZ, R14 ;  /* 0x000000ffff027224 */ /* 0x000fce00078e000e */
[----:B------:R-:W-:Y:S05]  /*15630*/  WARPSYNC.COLLECTIVE R15, `(.L_x_1157) ;  /* 0x000000000f087348 */ /* 0x000fea0003c00000 */
[----:B------:R0:W1:Y:S02]  /*15640*/  SHFL.IDX P6, R14, R13, R12, R11 ;  /* 0x0000000c0d0e7389 */ /* 0x00006400000c000b */
[----:B01----:R-:W-:Y:S01]  /*15650*/  ENDCOLLECTIVE ;  /* 0x000000000000791b */ /* 0x003fe20003800000 */
.L_x_1157:
[----:B------:R-:W-:Y:S01]  /*15660*/  ULDC UR4, c[0x0][0x288] ;  /* 0x0000a20000047ab9 */ /* 0x000fe20000000800 */
[----:B------:R-:W-:Y:S01]  /*15670*/  ULDC.64 UR6, c[0x0][0x208] ;  /* 0x0000820000067ab9 */ /* 0x000fe20000000a00 */
[----:B------:R-:W-:Y:S01]  /*15680*/  IMAD R6, R6, UR4, RZ ;  /* 0x0000000406067c24 */ /* 0x000fe2000f8e02ff */
[----:B------:R-:W-:-:S04]  /*15690*/  MOV R3, R2 ;  /* 0x0000000200037202 */ /* 0x000fc80000000f00 */
[----:B------:R-:W-:Y:S01]  /*156a0*/  ISETP.GE.AND P3, PT, R0, R6, PT ;  /* 0x000000060000720c */ /* 0x000fe20003f66270 */
[----:B------:R-:W-:Y:S02]  /*156b0*/  IMAD.MOV.U32 R13, RZ, RZ, R7 ;  /* 0x000000ffff0d7224 */ /* 0x000fe400078e0007 */
[----:B------:R-:W-:-:S10]  /*156c0*/  IMAD.MOV.U32 R12, RZ, RZ, 0x1 ;  /* 0x00000001ff0c7424 */ /* 0x000fd400078e00ff */
[----:B------:R-:W-:Y:S01]  /*156d0*/  @!P3 LEA R21, R9, UR38, 0x1 ;  /* 0x000000260915bc11 */ /* 0x000fe2000f8e08ff */
        /* <DEDUP_REMOVED lines=13> */
.L_x_1158:
[----:B------:R-:W-:Y:S01]  /*157b0*/  VIADD R3, R0, 0x20 ;  /* 0x0000002000037836 */ /* 0x000fe20000000000 */
[----:B------:R-:W-:Y:S01]  /*157c0*/  @!P3 LEA R20, R9, UR38, 0x1 ;  /* 0x000000260914bc11 */ /* 0x000fe2000f8e08ff */
[----:B------:R-:W-:Y:S01]  /*157d0*/  IMAD.MOV.U32 R13, RZ, RZ, R8 ;  /* 0x000000ffff0d7224 */ /* 0x000fe200078e0008 */
[----:B------:R-:W-:-:S07]  /*157e0*/  MOV R5, R14 ;  /* 0x0000000e00057202 */ /* 0x000fce0000000f00 */
[----:B------:R-:W-:Y:S05]  /*157f0*/  WARPSYNC.COLLECTIVE R15, `(.L_x_1159) ;  /* 0x000000000f087348 */ /* 0x000fea0003c00000 */
[----:B------:R0:W1:Y:S02]  /*15800*/  SHFL.IDX P6, R14, R13, R12, R11 ;  /* 0x0000000c0d0e7389 */ /* 0x00006400000c000b */
[----:B01----:R-:W-:Y:S01]  /*15810*/  ENDCOLLECTIVE ;  /* 0x000000000000791b */ /* 0x003fe20003800000 */
.L_x_1159:
        /* <DEDUP_REMOVED lines=16> */
.L_x_1160:
[----:B------:R-:W-:Y:S01]  /*15920*/  VIADD R5, R0, 0x30 ;  /* 0x0000003000057836 */ /* 0x000fe20000000000 */
[----:B------:R-:W-:Y:S01]  /*15930*/  @!P3 LEA R21, R9, UR38, 0x1 ;  /* 0x000000260915bc11 */ /* 0x000fe2000f8e08ff */
[----:B------:R-:W-:Y:S02]  /*15940*/  IMAD.MOV.U32 R13, RZ, RZ, R8 ;  /* 0x000000ffff0d7224 */ /* 0x000fe400078e0008 */
[----:B------:R-:W-:-:S07]  /*15950*/  IMAD.MOV.U32 R3, RZ, RZ, R14 ;  /* 0x000000ffff037224 */ /* 0x000fce00078e000e */
[----:B------:R-:W-:Y:S05]  /*15960*/  WARPSYNC.COLLECTIVE R15, `(.L_x_1161) ;  /* 0x000000000f087348 */ /* 0x000fea0003c00000 */
[----:B------:R0:W1:Y:S02]  /*15970*/  SHFL.IDX P6, R14, R13, R12, R11 ;  /* 0x0000000c0d0e7389 */ /* 0x00006400000c000b */
[----:B01----:R-:W-:Y:S01]  /*15980*/  ENDCOLLECTIVE ;  /* 0x000000000000791b */ /* 0x003fe20003800000 */
.L_x_1161:
        /* <DEDUP_REMOVED lines=16> */
.L_x_1162:
[----:B------:R-:W-:Y:S02]  /*15a90*/  IADD3 R3, R0, 0x40, RZ ;  /* 0x0000004000037810 */ /* 0x000fe40007ffe0ff */
[----:B------:R-:W-:Y:S01]  /*15aa0*/  @!P3 LEA R20, R9, UR38, 0x1 ;  /* 0x000000260914bc11 */ /* 0x000fe2000f8e08ff */
[----:B------:R-:W-:Y:S02]  /*15ab0*/  IMAD.MOV.U32 R13, RZ, RZ, R8 ;  /* 0x000000ffff0d7224 */ /* 0x000fe400078e0008 */
[----:B------:R-:W-:-:S07]  /*15ac0*/  IMAD.MOV.U32 R5, RZ, RZ, R14 ;  /* 0x000000ffff057224 */ /* 0x000fce00078e000e */
[----:B------:R-:W-:Y:S05]  /*15ad0*/  WARPSYNC.COLLECTIVE R15, `(.L_x_1163) ;  /* 0x000000000f087348 */ /* 0x000fea0003c00000 */
[----:B------:R0:W1:Y:S02]  /*15ae0*/  SHFL.IDX P6, R14, R13, R12, R11 ;  /* 0x0000000c0d0e7389 */ /* 0x00006400000c000b */
[----:B01----:R-:W-:Y:S01]  /*15af0*/  ENDCOLLECTIVE ;  /* 0x000000000000791b */ /* 0x003fe20003800000 */
.L_x_1163:
[----:B------:R-:W-:Y:S01]  /*15b00*/  ULDC.64 UR4, c[0x0][0x208] ;  /* 0x0000820000047ab9 */ /* 0x000fe20000000a00 */
[----:B------:R-:W-:Y:S02]  /*15b10*/  IMAD.MOV.U32 R13, RZ, RZ, R7 ;  /* 0x000000ffff0d7224 */ /* 0x000fe400078e0007 */
        /* <DEDUP_REMOVED lines=14> */
.L_x_1164:
[----:B------:R-:W-:Y:S01]  /*15c00*/  VIADD R5, R0, 0x50 ;  /* 0x0000005000057836 */ /* 0x000fe20000000000 */
[----:B------:R-:W-:Y:S01]  /*15c10*/  @!P3 LEA R21, R9, UR38, 0x1 ;  /* 0x000000260915bc11 */ /* 0x000fe2000f8e08ff */
[----:B------:R-:W-:Y:S02]  /*15c20*/  IMAD.MOV.U32 R13, RZ, RZ, R8 ;  /* 0x000000ffff0d7224 */ /* 0x000fe400078e0008 */
[----:B------:R-:W-:-:S07]  /*15c30*/  IMAD.MOV.U32 R3, RZ, RZ, R14 ;  /* 0x000000ffff037224 */ /* 0x000fce00078e000e */
[----:B------:R-:W-:Y:S05]  /*15c40*/  WARPSYNC.COLLECTIVE R15, `(.L_x_1165) ;  /* 0x000000000f087348 */ /* 0x000fea0003c00000 */
[----:B------:R0:W1:Y:S02]  /*15c50*/  SHFL.IDX P6, R14, R13, R12, R11 ;  /* 0x0000000c0d0e7389 */ /* 0x00006400000c000b */
[----:B01----:R-:W-:Y:S01]  /*15c60*/  ENDCOLLECTIVE ;  /* 0x000000000000791b */ /* 0x003fe20003800000 */
.L_x_1165:
        /* <DEDUP_REMOVED lines=16> */
.L_x_1166:
[----:B------:R-:W-:Y:S01]  /*15d70*/  VIADD R3, R0, 0x60 ;  /* 0x0000006000037836 */ /* 0x000fe20000000000 */
[----:B------:R-:W-:Y:S02]  /*15d80*/  @!P3 LEA R20, R9, UR38, 0x1 ;  /* 0x000000260914bc11 */ /* 0x000fe4000f8e08ff */
[----:B------:R-:W-:Y:S01]  /*15d90*/  MOV R13, R8 ;  /* 0x00000008000d7202 */ /* 0x000fe20000000f00 */
[----:B------:R-:W-:-:S07]  /*15da0*/  IMAD.MOV.U32 R5, RZ, RZ, R14 ;  /* 0x000000ffff057224 */ /* 0x000fce00078e000e */
[----:B------:R-:W-:Y:S05]  /*15db0*/  WARPSYNC.COLLECTIVE R15, `(.L_x_1167) ;  /* 0x000000000f087348 */ /* 0x000fea0003c00000 */
[----:B------:R0:W1:Y:S02]  /*15dc0*/  SHFL.IDX P6, R14, R13, R12, R11 ;  /* 0x0000000c0d0e7389 */ /* 0x00006400000c000b */
[----:B01----:R-:W-:Y:S01]  /*15dd0*/  ENDCOLLECTIVE ;  /* 0x000000000000791b */ /* 0x003fe20003800000 */
.L_x_1167:
        /* <DEDUP_REMOVED lines=16> */
.L_x_1168:
[----:B------:R-:W-:Y:S01]  /*15ee0*/  @!P3 LEA R21, R9, UR38, 0x1 ;  /* 0x000000260915bc11 */ /* 0x000fe2000f8e08ff */
[----:B------:R-:W-:Y:S01]  /*15ef0*/  IMAD.MOV.U32 R13, RZ, RZ, R8 ;  /* 0x000000ffff0d7224 */ /* 0x000fe200078e0008 */
[----:B------:R-:W-:-:S07]  /*15f00*/  MOV R3, R14 ;  /* 0x0000000e00037202 */ /* 0x000fce0000000f00 */
[----:B------:R-:W-:Y:S05]  /*15f10*/  WARPSYNC.COLLECTIVE R15, `(.L_x_1169) ;  /* 0x000000000f087348 */ /* 0x000fea0003c00000 */
[----:B------:R0:W1:Y:S02]  /*15f20*/  SHFL.IDX P6, R14, R13, R12, R11 ;  /* 0x0000000c0d0e7389 */ /* 0x00006400000c000b */
[----:B01----:R-:W-:Y:S01]  /*15f30*/  ENDCOLLECTIVE ;  /* 0x000000000000791b */ /* 0x003fe20003800000 */
.L_x_1169:
        /* <DEDUP_REMOVED lines=15> */
.L_x_1170:
[----:B------:R-:W-:Y:S01]  /*16030*/  IMAD.MOV.U32 R13, RZ, RZ, R8 ;  /* 0x000000ffff0d7224 */ /* 0x000fe200078e0008 */
[----:B------:R-:W-:-:S07]  /*16040*/  MOV R7, R14 ;  /* 0x0000000e00077202 */ /* 0x000fce0000000f00 */
[----:B------:R-:W-:Y:S05]  /*16050*/  WARPSYNC.COLLECTIVE R15, `(.L_x_1171) ;  /* 0x000000000f087348 */ /* 0x000fea0003c00000 */
[----:B------:R0:W1:Y:S02]  /*16060*/  SHFL.IDX P6, R14, R13, R12, R11 ;  /* 0x0000000c0d0e7389 */ /* 0x00006400000c000b */
[----:B01----:R-:W-:Y:S01]  /*16070*/  ENDCOLLECTIVE ;  /* 0x000000000000791b */ /* 0x003fe20003800000 */
.L_x_1171:
[----:B------:R-:W-:Y:S05]  /*16080*/  BRA `(.L_x_1172) ;  /* 0xffffffc000607947 */ /* 0x000fea000383ffff */
.L_x_1070:
[----:B-1----:R-:W-:-:S04]  /*16090*/  IMAD.U32 R3, RZ, RZ, UR38 ;  /* 0x00000026ff037e24 */ /* 0x002fc8000f8e00ff */
[----:B------:R1:W2:Y:S03]  /*160a0*/  SYNCS.PHASECHK.TRANS64.TRYWAIT P0, [R3+URZ+0x30820], R2 ;  /* 0x03082002030075a7 */ /* 0x0002a6000800017f */
[----:B--2---:R-:W-:Y:S05]  /*160b0*/  @!P0 NANOSLEEP.SYNCS 0x989680 ;  /* 0x009896800000895d */ /* 0x004fea0003900000 */
[----:B------:R-:W2:Y:S02]  /*160c0*/  @!P0 SYNCS.PHASECHK.TRANS64 P0, [R3+URZ+0x30820], R2 ;  /* 0x03082002030085a7 */ /* 0x000ea4000800007f */
[----:B--2---:R-:W-:Y:S05]  /*160d0*/  @!P0 BRA `(.L_x_1070) ;  /* 0xfffffffc00ec8947 */ /* 0x004fea000383ffff */
[----:B------:R-:W-:Y:S05]  /*160e0*/  BRA `(.L_x_1173) ;  /* 0xffffffc000bc7947 */ /* 0x000fea000383ffff */
.L_x_1077:
[----:B-1----:R-:W-:-:S04]  /*160f0*/  IMAD.U32 R3, RZ, RZ, UR38 ;  /* 0x00000026ff037e24 */ /* 0x002fc8000f8e00ff */
[----:B------:R1:W2:Y:S03]  /*16100*/  SYNCS.PHASECHK.TRANS64.TRYWAIT P0, [R3+URZ+0x30848], R2 ;  /* 0x03084802030075a7 */ /* 0x0002a6000800017f */
[----:B--2---:R-:W-:Y:S05]  /*16110*/  @!P0 NANOSLEEP.SYNCS 0x989680 ;  /* 0x009896800000895d */ /* 0x004fea0003900000 */
[----:B------:R-:W2:Y:S02]  /*16120*/  @!P0 SYNCS.PHASECHK.TRANS64 P0, [R3+URZ+0x30848], R2 ;  /* 0x03084802030085a7 */ /* 0x000ea4000800007f */
[----:B--2---:R-:W-:Y:S05]  /*16130*/  @!P0 BRA `(.L_x_1077) ;  /* 0xfffffffc00ec8947 */ /* 0x004fea000383ffff */
[----:B------:R-:W-:Y:S05]  /*16140*/  BRA `(.L_x_1174) ;  /* 0xffffffc400a47947 */ /* 0x000fea000383ffff */
.L_x_1085:
[----:B0-----:R-:W-:-:S04]  /*16150*/  IMAD.U32 R3, RZ, RZ, UR38 ;  /* 0x00000026ff037e24 */ /* 0x001fc8000f8e00ff */
[----:B------:R0:W1:Y:S03]  /*16160*/  SYNCS.PHASECHK.TRANS64.TRYWAIT P0, [R3+URZ+0x30860], R2 ;  /* 0x03086002030075a7 */ /* 0x000066000800017f */
[----:B-1----:R-:W-:Y:S05]  /*16170*/  @!P0 NANOSLEEP.SYNCS 0x989680 ;  /* 0x009896800000895d */ /* 0x002fea0003900000 */
[----:B------:R-:W1:Y:S02]  /*16180*/  @!P0 SYNCS.PHASECHK.TRANS64 P0, [R3+URZ+0x30860], R2 ;  /* 0x03086002030085a7 */ /* 0x000e64000800007f */
[----:B-1----:R-:W-:Y:S05]  /*16190*/  @!P0 BRA `(.L_x_1085) ;  /* 0xfffffffc00ec8947 */ /* 0x002fea000383ffff */
[----:B------:R-:W-:Y:S05]  /*161a0*/  BRA `(.L_x_1175) ;  /* 0xffffffc800b87947 */ /* 0x000fea000383ffff */
.L_x_1096:
[----:B-1----:R-:W-:-:S04]  /*161b0*/  MOV R3, UR38 ;  /* 0x0000002600037c02 */ /* 0x002fc80008000f00 */
[----:B------:R1:W2:Y:S03]  /*161c0*/  SYNCS.PHASECHK.TRANS64.TRYWAIT P0, [R3+URZ+0x30840], R2 ;  /* 0x03084002030075a7 */ /* 0x0002a6000800017f */
[----:B--2---:R-:W-:Y:S05]  /*161d0*/  @!P0 NANOSLEEP.SYNCS 0x989680 ;  /* 0x009896800000895d */ /* 0x004fea0003900000 */
[----:B------:R-:W2:Y:S02]  /*161e0*/  @!P0 SYNCS.PHASECHK.TRANS64 P0, [R3+URZ+0x30840], R2 ;  /* 0x03084002030085a7 */ /* 0x000ea4000800007f */
[----:B--2---:R-:W-:Y:S05]  /*161f0*/  @!P0 BRA `(.L_x_1096) ;  /* 0xfffffffc00ec8947 */ /* 0x004fea000383ffff */
[----:B------:R-:W-:Y:S05]  /*16200*/  BRA `(.L_x_1176) ;  /* 0xffffffd000487947 */ /* 0x000fea000383ffff */
.L_x_1104:
[----:B0-----:R-:W-:-:S04]  /*16210*/  IMAD.U32 R3, RZ, RZ, UR38 ;  /* 0x00000026ff037e24 */ /* 0x001fc8000f8e00ff */
[----:B------:R0:W1:Y:S03]  /*16220*/  SYNCS.PHASECHK.TRANS64.TRYWAIT P0, [R3+URZ+0x30868], R2 ;  /* 0x03086802030075a7 */ /* 0x000066000800017f */
[----:B-1----:R-:W-:Y:S05]  /*16230*/  @!P0 NANOSLEEP.SYNCS 0x989680 ;  /* 0x009896800000895d */ /* 0x002fea0003900000 */
[----:B------:R-:W1:Y:S02]  /*16240*/  @!P0 SYNCS.PHASECHK.TRANS64 P0, [R3+URZ+0x30868], R2 ;  /* 0x03086802030085a7 */ /* 0x000e64000800007f */
[----:B-1----:R-:W-:Y:S05]  /*16250*/  @!P0 BRA `(.L_x_1104) ;  /* 0xfffffffc00ec8947 */ /* 0x002fea000383ffff */
[----:B------:R-:W-:Y:S05]  /*16260*/  BRA `(.L_x_1177) ;  /* 0xffffffd400587947 */ /* 0x000fea000383ffff */
.L_x_1115:
[----:B-1----:R-:W-:-:S04]  /*16270*/  IMAD.U32 R3, RZ, RZ, UR38 ;  /* 0x00000026ff037e24 */ /* 0x002fc8000f8e00ff */
[----:B------:R1:W2:Y:S03]  /*16280*/  SYNCS.PHASECHK.TRANS64.TRYWAIT P0, [R3+URZ+0x30848], R2 ;  /* 0x03084802030075a7 */ /* 0x0002a6000800017f */
[----:B--2---:R-:W-:Y:S05]  /*16290*/  @!P0 NANOSLEEP.SYNCS 0x989680 ;  /* 0x009896800000895d */ /* 0x004fea0003900000 */
[----:B------:R-:W2:Y:S02]  /*162a0*/  @!P0 SYNCS.PHASECHK.TRANS64 P0, [R3+URZ+0x30848], R2 ;  /* 0x03084802030085a7 */ /* 0x000ea4000800007f */
[----:B--2---:R-:W-:Y:S05]  /*162b0*/  @!P0 BRA `(.L_x_1115) ;  /* 0xfffffffc00ec8947 */ /* 0x004fea000383ffff */
[----:B------:R-:W-:Y:S05]  /*162c0*/  BRA `(.L_x_1178) ;  /* 0xffffffdc00007947 */ /* 0x000fea000383ffff */
.L_x_1123:
[----:B0-----:R-:W-:-:S04]  /*162d0*/  IMAD.U32 R3, RZ, RZ, UR38 ;  /* 0x00000026ff037e24 */ /* 0x001fc8000f8e00ff */
[----:B------:R0:W1:Y:S03]  /*162e0*/  SYNCS.PHASECHK.TRANS64.TRYWAIT P0, [R3+URZ+0x30860], R2 ;  /* 0x03086002030075a7 */ /* 0x000066000800017f */
[----:B-1----:R-:W-:Y:S05]  /*162f0*/  @!P0 NANOSLEEP.SYNCS 0x989680 ;  /* 0x009896800000895d */ /* 0x002fea0003900000 */
[----:B------:R-:W1:Y:S02]  /*16300*/  @!P0 SYNCS.PHASECHK.TRANS64 P0, [R3+URZ+0x30860], R2 ;  /* 0x03086002030085a7 */ /* 0x000e64000800007f */
[----:B-1----:R-:W-:Y:S05]  /*16310*/  @!P0 BRA `(.L_x_1123) ;  /* 0xfffffffc00ec8947 */ /* 0x002fea000383ffff */
[----:B------:R-:W-:Y:S05]  /*16320*/  BRA `(.L_x_1179) ;  /* 0xffffffe0000c7947 */ /* 0x000fea000383ffff */
.L_x_1133:
[----:B0-----:R0:W1:Y:S02]  /*16330*/  SYNCS.PHASECHK.TRANS64.TRYWAIT P0, [R3+URZ+0x30860], R0 ;  /* 0x03086000030075a7 */ /* 0x001064000800017f */
[----:B-1----:R-:W-:Y:S05]  /*16340*/  @!P0 NANOSLEEP.SYNCS 0x989680 ;  /* 0x009896800000895d */ /* 0x002fea0003900000 */
[----:B------:R-:W1:Y:S02]  /*16350*/  @!P0 SYNCS.PHASECHK.TRANS64 P0, [R3+URZ+0x30860], R0 ;  /* 0x03086000030085a7 */ /* 0x000e64000800007f */
[----:B-1----:R-:W-:Y:S05]  /*16360*/  @!P0 BRA `(.L_x_1133) ;  /* 0xfffffffc00f08947 */ /* 0x002fea000383ffff */
[----:B------:R-:W-:Y:S05]  /*16370*/  BRA `(.L_x_1180) ;  /* 0xffffffe400447947 */ /* 0x000fea000383ffff */
.L_x_1140:
[----:B0-----:R0:W1:Y:S02]  /*16380*/  SYNCS.PHASECHK.TRANS64.TRYWAIT P0, [R2+URZ+0x30820], R3 ;  /* 0x03082003020075a7 */ /* 0x001064000800017f */
[----:B-1----:R-:W-:Y:S05]  /*16390*/  @!P0 NANOSLEEP.SYNCS 0x989680 ;  /* 0x009896800000895d */ /* 0x002fea0003900000 */
[----:B------:R-:W1:Y:S02]  /*163a0*/  @!P0 SYNCS.PHASECHK.TRANS64 P0, [R2+URZ+0x30820], R3 ;  /* 0x03082003020085a7 */ /* 0x000e64000800007f */
[----:B-1----:R-:W-:Y:S05]  /*163b0*/  @!P0 BRA `(.L_x_1140) ;  /* 0xfffffffc00f08947 */ /* 0x002fea000383ffff */
[----:B------:R-:W-:Y:S05]  /*163c0*/  BRA `(.L_x_1181) ;  /* 0xffffffe8007c7947 */ /* 0x000fea000383ffff */
.L_x_1141:
[----:B------:R-:W1:Y:S01]  /*163d0*/  S2R R4, SR_TID.X ;  /* 0x0000000000047919 */ /* 0x000e620000002100 */
[----:B------:R-:W-:Y:S01]  /*163e0*/  BSSY B0, `(.L_x_1182) ;  /* 0x000000a000007945 */ /* 0x000fe20003800000 */
[----:B------:R-:W-:Y:S01]  /*163f0*/  MOV R12, RZ ;  /* 0x000000ff000c7202 */ /* 0x000fe20000000f00 */
        /* <DEDUP_REMOVED lines=8> */
.L_x_1183:
[----:B------:R-:W-:Y:S05]  /*16480*/  BSYNC B0 ;  /* 0x0000000000007941 */ /* 0x000fea0003800000 */
.L_x_1182:
[----:B------:R-:W-:Y:S05]  /*16490*/  BRA `(.L_x_1184) ;  /* 0xffffffe800607947 */ /* 0x000fea000383ffff */
.L_x_1142:
[----:B------:R-:W-:Y:S01]  /*164a0*/  BSSY B0, `(.L_x_1185) ;  /* 0x0000006000007945 */ /* 0x000fe20003800000 */
[----:B------:R-:W-:-:S07]  /*164b0*/  IMAD.MOV.U32 R15, RZ, RZ, -0x1 ;  /* 0xffffffffff0f7424 */ /* 0x000fce00078e00ff */
[----:B0-----:R-:W-:Y:S05]  /*164c0*/  WARPSYNC.COLLECTIVE R15, `(.L_x_1186) ;  /* 0x000000000f0c7348 */ /* 0x001fea0003c00000 */
[----:B------:R-:W-:Y:S02]  /*164d0*/  ELECT P6, UR62, PT ;  /* 0x00000000003e782f */ /* 0x000fe400038c0000 */
[----:B------:R-:W-:Y:S01]  /*164e0*/  MOV R14, UR62 ;  /* 0x0000003e000e7c02 */ /* 0x000fe20008000f00 */
[----:B0-----:R-:W-:Y:S10]  /*164f0*/  ENDCOLLECTIVE ;  /* 0x000000000000791b */ /* 0x001ff40003800000 */
.L_x_1186:
[----:B------:R-:W-:Y:S05]  /*16500*/  BSYNC B0 ;  /* 0x0000000000007941 */ /* 0x000fea0003800000 */
.L_x_1185:
[----:B------:R-:W-:Y:S05]  /*16510*/  BRA `(.L_x_1187) ;  /* 0xffffffe800547947 */ /* 0x000fea000383ffff */
.L_x_1144:
[----:B0-----:R0:W1:Y:S02]  /*16520*/  SYNCS.PHASECHK.TRANS64.TRYWAIT P0, [R6+URZ], R5 ;  /* 0x00000005060075a7 */ /* 0x001064000800017f */
[----:B-1----:R-:W-:Y:S05]  /*16530*/  @!P0 NANOSLEEP.SYNCS 0x989680 ;  /* 0x009896800000895d */ /* 0x002fea0003900000 */
[----:B------:R-:W1:Y:S02]  /*16540*/  @!P0 SYNCS.PHASECHK.TRANS64 P0, [R6+URZ], R5 ;  /* 0x00000005060085a7 */ /* 0x000e64000800007f */
[----:B-1----:R-:W-:Y:S05]  /*16550*/  @!P0 BRA `(.L_x_1144) ;  /* 0xfffffffc00f08947 */ /* 0x002fea000383ffff */
[----:B------:R-:W-:Y:S05]  /*16560*/  BRA `(.L_x_1188) ;  /* 0xffffffe800907947 */ /* 0x000fea000383ffff */
.L_x_1145:
[----:B-1----:R1:W2:Y:S02]  /*16570*/  SYNCS.PHASECHK.TRANS64.TRYWAIT P0, [R3+URZ], R4 ;  /* 0x00000004030075a7 */ /* 0x0022a4000800017f */
[----:B--2---:R-:W-:Y:S05]  /*16580*/  @!P0 NANOSLEEP.SYNCS 0x989680 ;  /* 0x009896800000895d */ /* 0x004fea0003900000 */
[----:B------:R-:W2:Y:S02]  /*16590*/  @!P0 SYNCS.PHASECHK.TRANS64 P0, [R3+URZ], R4 ;  /* 0x00000004030085a7 */ /* 0x000ea4000800007f */
[----:B--2---:R-:W-:Y:S05]  /*165a0*/  @!P0 BRA `(.L_x_1145) ;  /* 0xfffffffc00f08947 */ /* 0x004fea000383ffff */
[----:B------:R-:W-:Y:S05]  /*165b0*/  BRA `(.L_x_1189) ;  /* 0xffffffe800847947 */ /* 0x000fea000383ffff */
.L_x_1147:
[----:B-1----:R1:W2:Y:S02]  /*165c0*/  SYNCS.PHASECHK.TRANS64.TRYWAIT P0, [R0+URZ], R5 ;  /* 0x00000005000075a7 */ /* 0x0022a4000800017f */
[----:B--2---:R-:W-:Y:S05]  /*165d0*/  @!P0 NANOSLEEP.SYNCS 0x989680 ;  /* 0x009896800000895d */ /* 0x004fea0003900000 */
[----:B------:R-:W2:Y:S02]  /*165e0*/  @!P0 SYNCS.PHASECHK.TRANS64 P0, [R0+URZ], R5 ;  /* 0x00000005000085a7 */ /* 0x000ea4000800007f */
[----:B--2---:R-:W-:Y:S05]  /*165f0*/  @!P0 BRA `(.L_x_1147) ;  /* 0xfffffffc00f08947 */ /* 0x004fea000383ffff */
[----:B------:R-:W-:Y:S05]  /*16600*/  BRA `(.L_x_1190) ;  /* 0xffffffe800887947 */ /* 0x000fea000383ffff */
.L_x_1191:
        /* <DEDUP_REMOVED lines=15> */
.L_x_14842:


//--------------------- .text._ZN7cutlass13device_kernelIN5flash11enable_sm90INS1_16FlashAttnFwdSm90INS1_25CollectiveMainloopFwdSm90ILi2EN4cute5tupleIJNS5_1CILi1EEES8_S8_EEENS6_IJNS7_ILi128EEENS7_ILi64EEENS7_ILi256EEEEEELi256ENS_6half_tEfNS_4arch4Sm90ELb0ELb1ELb1ELb1ELb0ELb0ELb0ELb1ELb1ELb1ELb1ELb0EEENS1_21CollectiveEpilogueFwdINS6_IJSA_SC_SB_EEES9_SE_SG_Li256ELb1ELb1ELb1ELb0EEENS1_36VarlenDynamicPersistentTileSchedulerILi128ELi64ELi256ELi128ELb1ELb1ELb1ELb1ELb0ELb1EEEEEEEEEvNT_6ParamsE --------------------------
	.section	.text._ZN7cutlass13device_kernelIN5flash11enable_sm90INS1_16FlashAttnFwdSm90INS1_25CollectiveMainloopFwdSm90ILi2EN4cute5tupleIJNS5_1CILi1EEES8_S8_EEENS6_IJNS7_ILi128EEENS7_ILi64EEENS7_ILi256EEEEEELi256ENS_6half_tEfNS_4arch4Sm90ELb0ELb1ELb1ELb1ELb0ELb0ELb0ELb1ELb1ELb1ELb1ELb0EEENS1_21CollectiveEpilogueFwdINS6_IJSA_SC_SB_EEES9_SE_SG_Li256ELb1ELb1ELb1ELb0EEENS1_36VarlenDynamicPersistentTileSchedulerILi128ELi64ELi256ELi128ELb1ELb1ELb1ELb1ELb0ELb1EEEEEEEEEvNT_6ParamsE,"ax",@progbits
	.align	128
.text._ZN7cutlass13device_kernelIN5flash11enable_sm90INS1_16FlashAttnFwdSm90INS1_25CollectiveMainloopFwdSm90ILi2EN4cute5tupleIJNS5_1CILi1EEES8_S8_EEENS6_IJNS7_ILi128EEENS7_ILi64EEENS7_ILi256EEEEEELi256ENS_6half_tEfNS_4arch4Sm90ELb0ELb1ELb1ELb1ELb0ELb0ELb0ELb1ELb1ELb1ELb1ELb0EEENS1_21CollectiveEpilogueFwdINS6_IJSA_SC_SB_EEES9_SE_SG_Li256ELb1ELb1ELb1ELb0EEENS1_36VarlenDynamicPersistentTileSchedulerILi128ELi64ELi256ELi128ELb1ELb1ELb1ELb1ELb0ELb1EEEEEEEEEvNT_6ParamsE:
        .type           _ZN7cutlass13device_kernelIN5flash11enable_sm90INS1_16FlashAttnFwdSm90INS1_25CollectiveMainloopFwdSm90ILi2EN4cute5tupleIJNS5_1CILi1EEES8_S8_EEENS6_IJNS7_ILi128EEENS7_ILi64EEENS7_ILi256EEEEEELi256ENS_6half_tEfNS_4arch4Sm90ELb0ELb1ELb1ELb1ELb0ELb0ELb0ELb1ELb1ELb1ELb1ELb0EEENS1_21CollectiveEpilogueFwdINS6_IJSA_SC_SB_EEES9_SE_SG_Li256ELb1ELb1ELb1ELb0EEENS1_36VarlenDynamicPersistentTileSchedulerILi128ELi64ELi256ELi128ELb1ELb1ELb1ELb1ELb0ELb1EEEEEEEEEvNT_6ParamsE,@function
        .size           _ZN7cutlass13device_kernelIN5flash11enable_sm90INS1_16FlashAttnFwdSm90INS1_25CollectiveMainloopFwdSm90ILi2EN4cute5tupleIJNS5_1CILi1EEES8_S8_EEENS6_IJNS7_ILi128EEENS7_ILi64EEENS7_ILi256EEEEEELi256ENS_6half_tEfNS_4arch4Sm90ELb0ELb1ELb1ELb1ELb0ELb0ELb0ELb1ELb1ELb1ELb1ELb0EEENS1_21CollectiveEpilogueFwdINS6_IJSA_SC_SB_EEES9_SE_SG_Li256ELb1ELb1ELb1ELb0EEENS1_36VarlenDynamicPersistentTileSchedulerILi128ELi64ELi256ELi128ELb1ELb1ELb1ELb1ELb0ELb1EEEEEEEEEvNT_6ParamsE,(.L_x_14843 - _ZN7cutlass13device_kernelIN5flash11enable_sm90INS1_16FlashAttnFwdSm90INS1_25CollectiveMainloopFwdSm90ILi2EN4cute5tupleIJNS5_1CILi1EEES8_S8_EEENS6_IJNS7_ILi128EEENS7_ILi64EEENS7_ILi256EEEEEELi256ENS_6half_tEfNS_4arch4Sm90ELb0ELb1ELb1ELb1ELb0ELb0ELb0ELb1ELb1ELb1ELb1ELb0EEENS1_21CollectiveEpilogueFwdINS6_IJSA_SC_SB_EEES9_SE_SG_Li256ELb1ELb1ELb1ELb0EEENS1_36VarlenDynamicPersistentTileSchedulerILi128ELi64ELi256ELi128ELb1ELb1ELb1ELb1ELb0ELb1EEEEEEEEEvNT_6ParamsE)
        .other          _ZN7cutlass13device_kernelIN5flash11enable_sm90INS1_16FlashAttnFwdSm90INS1_25CollectiveMainloopFwdSm90ILi2EN4cute5tupleIJNS5_1CILi1EEES8_S8_EEENS6_IJNS7_ILi128EEENS7_ILi64EEENS7_ILi256EEEEEELi256ENS_6half_tEfNS_4arch4Sm90ELb0ELb1ELb1ELb1ELb0ELb0ELb0ELb1ELb1ELb1ELb1ELb0EEENS1_21CollectiveEpilogueFwdINS6_IJSA_SC_SB_EEES9_SE_SG_Li256ELb1ELb1ELb1ELb0EEENS1_36VarlenDynamicPersistentTileSchedulerILi128ELi64ELi256ELi128ELb1ELb1ELb1ELb1ELb0ELb1EEEEEEEEEvNT_6ParamsE,@"STO_CUDA_ENTRY STV_DEFAULT"
_ZN7cutlass13device_kernelIN5flash11enable_sm90INS1_16FlashAttnFwdSm90INS1_25CollectiveMainloopFwdSm90ILi2EN4cute5tupleIJNS5_1CILi1EEES8_S8_EEENS6_IJNS7_ILi128EEENS7_ILi64EEENS7_ILi256EEEEEELi256ENS_6half_tEfNS_4arch4Sm90ELb0ELb1ELb1ELb1ELb0ELb0ELb0ELb1ELb1ELb1ELb1ELb0EEENS1_21CollectiveEpilogueFwdINS6_IJSA_SC_SB_EEES9_SE_SG_Li256ELb1ELb1ELb1ELb0EEENS1_36VarlenDynamicPersistentTileSchedulerILi128ELi64ELi256ELi128ELb1ELb1ELb1ELb1ELb0ELb1EEEEEEEEEvNT_6ParamsE:
        /* <DEDUP_REMOVED lines=18> */
.L_x_1193:
[----:B------:R-:W-:Y:S05]  /*0120*/  BSYNC B0 ;  /* 0x0000000000007941 */ /* 0x000fea0003800000 */
.L_x_1192:
        /* <DEDUP_REMOVED lines=41> */
.L_x_1194:
        /* <DEDUP_REMOVED lines=22> */
.L_x_1195:
        /* <DEDUP_REMOVED lines=18> */
.L_x_1196:
        /* <DEDUP_REMOVED lines=22> */
.L_x_1197:
        /* <DEDUP_REMOVED lines=22> */
.L_x_1198:
        /* <DEDUP_REMOVED lines=8> */
.L_x_1200:
        /* <DEDUP_REMOVED lines=16> */
[----:B------:R-:W-:Y:S01]  /*0a80*/  R2UR UR5, R9 ;  /* 0x00000000090572ca */ /* 0x000fe200000e0000 */
[----:B------:R-:W-:Y:S01]  /*0a90*/  UMOV UR38, URZ ;  /* 0x0000003f00267c82 */ /* 0x000fe20008000000 */
[----:B------:R-:W-:Y:S01]  /*0aa0*/  R2UR UR7, R10 ;  /* 0x000000000a0772ca */ /* 0x000fe200000e0000 */
[----:B------:R-:W-:Y:S01]  /*0ab0*/  UMOV UR36, URZ ;  /* 0x0000003f00247c82 */ /* 0x000fe20008000000 */
[----:B------:R-:W-:Y:S02]  /*0ac0*/  SHF.R.S32.HI R3, RZ, 0x1f, R6 ;  /* 0x0000001fff037819 */ /* 0x000fe40000011406 */
[----:B------:R-:W-:Y:S02]  /*0ad0*/  R2UR UR6, R11 ;  /* 0x000000000b0672ca */ /* 0x000fe400000e0000 */
[----:B0-----:R-:W-:-:S02]  /*0ae0*/  LEA.HI R2, R3, R6, RZ, 0x5 ;  /* 0x0000000603027211 */ /* 0x001fc400078f28ff */
[----:B------:R-:W-:-:S03]  /*0af0*/  LEA.HI R4, R3, R6, RZ, 0x2 ;  /* 0x0000000603047211 */ /* 0x000fc600078f10ff */
[----:B------:R-:W-:Y:S01]  /*0b00*/  IMAD.SHL.U32 R7, R2, 0x20, RZ ;  /* 0x0000002002077824 */ /* 0x000fe200078e00ff */
[----:B------:R-:W-:-:S05]  /*0b10*/  LOP3.LUT R13, R4, 0xfffffffc, RZ, 0xc0, !PT ;  /* 0xfffffffc040d7812 */ /* 0x000fca00078ec0ff */
[----:B------:R-:W-:Y:S01]  /*0b20*/  IMAD.IADD R13, R6, 0x1, -R13 ;  /* 0x00000001060d7824 */ /* 0x000fe200078e0a0d */
[----:B--2---:R-:W-:Y:S02]  /*0b30*/  R2UR UR4, R0 ;  /* 0x00000000000472ca */ /* 0x004fe400000e0000 */
[CC--:B------:R-:W-:Y:S02]  /*0b40*/  LEA.HI R0, R3.reuse, R6.reuse, RZ, 0x7 ;  /* 0x0000000603007211 */ /* 0x0c0fe400078f38ff */
[----:B------:R-:W-:Y:S02]  /*0b50*/  LEA.HI R3, R3, R6, RZ, 0x4 ;  /* 0x0000000603037211 */ /* 0x000fe400078f20ff */
[----:B------:R-:W-:Y:S02]  /*0b60*/  LOP3.LUT R231, R0, 0xffffff80, RZ, 0xc0, !PT ;  /* 0xffffff8000e77812 */ /* 0x000fe400078ec0ff */
[----:B------:R-:W-:Y:S02]  /*0b70*/  SHF.R.S32.HI R2, RZ, 0x4, R3 ;  /* 0x00000004ff027819 */ /* 0x000fe40000011403 */
[C---:B------:R-:W-:Y:S01]  /*0b80*/  LOP3.LUT R5, R3.reuse, 0x3fffff0, RZ, 0xc0, !PT ;  /* 0x03fffff003057812 */ /* 0x040fe200078ec0ff */
[C---:B------:R-:W-:Y:S01]  /*0b90*/  IMAD.IADD R231, R6.reuse, 0x1, -R231 ;  /* 0x0000000106e77824 */ /* 0x040fe200078e0ae7 */
[----:B------:R-:W-:Y:S01]  /*0ba0*/  LEA.HI R4, R3, R2, RZ, 0x1 ;  /* 0x0000000203047211 */ /* 0x000fe200078f08ff */
[----:B------:R-:W-:Y:S01]  /*0bb0*/  ULOP3.LUT UR8, UR4, 0x1, URZ, 0xfc, !UPT ;  /* 0x0000000104087892 */ /* 0x000fe2000f8efc3f */
[----:B------:R-:W-:Y:S01]  /*0bc0*/  SHF.R.S32.HI R3, RZ, 0x7, R0 ;  /* 0x00000007ff037819 */ /* 0x000fe20000011400 */
[----:B------:R-:W-:Y:S01]  /*0bd0*/  IMAD.IADD R5, R6, 0x1, -R5 ;  /* 0x0000000106057824 */ /* 0x000fe200078e0a05 */
[----:B------:R-:W-:Y:S01]  /*0be0*/  SHF.R.S32.HI R8, RZ, 0x1f, R231 ;  /* 0x0000001fff087819 */ /* 0x000fe200000114e7 */
[----:B------:R-:W-:Y:S01]  /*0bf0*/  UMOV UR4, URZ ;  /* 0x0000003f00047c82 */ /* 0x000fe20008000000 */
[----:B------:R-:W-:Y:S01]  /*0c00*/  LOP3.LUT R6, R7, 0xfffffc00, RZ, 0xc0, !PT ;  /* 0xfffffc0007067812 */ /* 0x000fe200078ec0ff */
[----:B------:R-:W-:Y:S01]  /*0c10*/  IMAD.U32 R230, RZ, RZ, UR4 ;  /* 0x00000004ffe67e24 */ /* 0x000fe2000f8e00ff */
[----:B------:R-:W-:-:S02]  /*0c20*/  LEA.HI R9, R8, R231, RZ, 0x2 ;  /* 0x000000e708097211 */ /* 0x000fc400078f10ff */
[----:B------:R-:W-:Y:S01]  /*0c30*/  LEA.HI R0, R0, R3, RZ, 0x1 ;  /* 0x0000000300007211 */ /* 0x000fe200078f08ff */
[----:B------:R-:W-:Y:S01]  /*0c40*/  IMAD R6, R5, 0x40, R6 ;  /* 0x0000004005067824 */ /* 0x000fe200078e0206 */
[--C-:B------:R-:W-:Y:S02]  /*0c50*/  SHF.R.S32.HI R10, RZ, 0x2, R9.reuse ;  /* 0x00000002ff0a7819 */ /* 0x100fe40000011409 */
[----:B------:R-:W-:Y:S02]  /*0c60*/  SHF.R.S32.HI R11, RZ, 0x1f, R9 ;  /* 0x0000001fff0b7819 */ /* 0x000fe40000011409 */
[----:B------:R-:W-:Y:S02]  /*0c70*/  LOP3.LUT R7, R4, 0x1ffffffe, RZ, 0xc0, !PT ;  /* 0x1ffffffe04077812 */ /* 0x000fe400078ec0ff */
[----:B------:R-:W-:Y:S02]  /*0c80*/  LEA.HI R11, R11, R10, RZ, 0x3 ;  /* 0x0000000a0b0b7211 */ /* 0x000fe400078f18ff */
[----:B------:R-:W-:Y:S01]  /*0c90*/  LEA.HI R8, R8, R231, RZ, 0x5 ;  /* 0x000000e708087211 */ /* 0x000fe200078f28ff */
[----:B------:R-:W-:Y:S01]  /*0ca0*/  IMAD.IADD R7, R2, 0x1, -R7 ;  /* 0x0000000102077824 */ /* 0x000fe200078e0a07 */
[----:B------:R-:W-:-:S02]  /*0cb0*/  LOP3.LUT R11, R11, 0xfffffff8, RZ, 0xc0, !PT ;  /* 0xfffffff80b0b7812 */ /* 0x000fc400078ec0ff */
[----:B------:R-:W-:Y:S02]  /*0cc0*/  LOP3.LUT R0, R0, 0x3fffffe, RZ, 0xc0, !PT ;  /* 0x03fffffe00007812 */ /* 0x000fe400078ec0ff */
[----:B------:R-:W-:Y:S01]  /*0cd0*/  LOP3.LUT R4, R9, 0x7ffffffc, RZ, 0xc0, !PT ;  /* 0x7ffffffc09047812 */ /* 0x000fe200078ec0ff */
[----:B------:R-:W-:Y:S01]  /*0ce0*/  IMAD.IADD R11, R10, 0x1, -R11 ;  /* 0x000000010a0b7824 */ /* 0x000fe200078e0a0b */
[----:B------:R-:W-:Y:S01]  /*0cf0*/  SHF.R.S32.HI R8, RZ, 0x5, R8 ;  /* 0x00000005ff087819 */ /* 0x000fe20000011408 */
[----:B------:R-:W-:Y:S01]  /*0d00*/  IMAD.IADD R0, R3, 0x1, -R0 ;  /* 0x0000000103007824 */ /* 0x000fe200078e0a00 */
[----:B------:R-:W-:Y:S01]  /*0d10*/  LEA.HI R2, R13, R13, RZ, 0x1 ;  /* 0x0000000d0d027211 */ /* 0x000fe200078f08ff */
[----:B------:R-:W-:Y:S02]  /*0d20*/  IMAD.IADD R4, R231, 0x1, -R4 ;  /* 0x00000001e7047824 */ /* 0x000fe400078e0a04 */
[----:B------:R-:W-:Y:S01]  /*0d30*/  IMAD R3, R7, 0x8, R6 ;  /* 0x0000000807037824 */ /* 0x000fe200078e0206 */
[----:B------:R-:W-:Y:S01]  /*0d40*/  LOP3.LUT R2, R2, 0x1ffffffe, RZ, 0xc0, !PT ;  /* 0x1ffffffe02027812 */ /* 0x000fe200078ec0ff */
[----:B------:R-:W-:-:S02]  /*0d50*/  IMAD R11, R8, 0x10, R11 ;  /* 0x00000010080b7824 */ /* 0x000fc400078e020b */
[----:B------:R-:W-:Y:S01]  /*0d60*/  IMAD.SHL.U32 R16, R4, 0x2, RZ ;  /* 0x0000000204107824 */ /* 0x000fe200078e00ff */
[----:B------:R0:W-:Y:S01]  /*0d70*/  STL [R1+0x60], R3 ;  /* 0x0000600301007387 */ /* 0x0001e20000100800 */
[----:B------:R-:W-:Y:S02]  /*0d80*/  IMAD R0, R0, 0x40, R11 ;  /* 0x0000004000007824 */ /* 0x000fe400078e020b */
[C---:B------:R-:W-:Y:S01]  /*0d90*/  VIADD R228, R16.reuse, 0x8 ;  /* 0x0000000810e47836 */ /* 0x040fe20000000000 */
[----:B------:R-:W-:Y:S01]  /*0da0*/  SHF.R.S32.HI R4, RZ, 0x1f, R16 ;  /* 0x0000001fff047819 */ /* 0x000fe20000011410 */
[C---:B------:R-:W-:Y:S01]  /*0db0*/  VIADD R227, R16.reuse, 0x10 ;  /* 0x0000001010e37836 */ /* 0x040fe20000000000 */
[----:B------:R-:W-:Y:S01]  /*0dc0*/  STL [R1+0x5c], R0 ;  /* 0x00005c0001007387 */ /* 0x000fe20000100800 */
[C---:B------:R-:W-:Y:S02]  /*0dd0*/  VIADD R226, R16.reuse, 0x18 ;  /* 0x0000001810e27836 */ /* 0x040fe40000000000 */
[C---:B------:R-:W-:Y:S01]  /*0de0*/  VIADD R225, R16.reuse, 0x20 ;  /* 0x0000002010e17836 */ /* 0x040fe20000000000 */
[----:B------:R-:W-:Y:S01]  /*0df0*/  SHF.R.S32.HI R5, RZ, 0x1f, R227 ;  /* 0x0000001fff057819 */ /* 0x000fe200000114e3 */
[----:B0-----:R-:W-:Y:S01]  /*0e00*/  IMAD.U32 R3, RZ, RZ, UR8 ;  /* 0x00000008ff037e24 */ /* 0x001fe2000f8e00ff */
[----:B------:R-:W-:Y:S01]  /*0e10*/  SHF.R.S32.HI R4, RZ, 0x1f, R226 ;  /* 0x0000001fff047819 */ /* 0x000fe200000114e2 */
[----:B------:R-:W-:-:S02]  /*0e20*/  VIADD R224, R16, 0x28 ;  /* 0x0000002810e07836 */ /* 0x000fc40000000000 */
[C---:B------:R-:W-:Y:S01]  /*0e30*/  VIADD R223, R16.reuse, 0x30 ;  /* 0x0000003010df7836 */ /* 0x040fe20000000000 */
[----:B------:R0:W-:Y:S01]  /*0e40*/  STL [R1+0x64], R3 ;  /* 0x0000640301007387 */ /* 0x0001e20000100800 */
[C---:B------:R-:W-:Y:S01]  /*0e50*/  VIADD R222, R16.reuse, 0x38 ;  /* 0x0000003810de7836 */ /* 0x040fe20000000000 */
[----:B------:R-:W-:Y:S01]  /*0e60*/  SHF.R.S32.HI R5, RZ, 0x1f, R224 ;  /* 0x0000001fff057819 */ /* 0x000fe200000114e0 */
[C---:B------:R-:W-:Y:S01]  /*0e70*/  VIADD R221, R16.reuse, 0x40 ;  /* 0x0000004010dd7836 */ /* 0x040fe20000000000 */
[----:B------:R-:W-:Y:S01]  /*0e80*/  SHF.R.S32.HI R4, RZ, 0x1f, R223 ;  /* 0x0000001fff047819 */ /* 0x000fe200000114df */
[C---:B------:R-:W-:Y:S02]  /*0e90*/  VIADD R220, R16.reuse, 0x48 ;  /* 0x0000004810dc7836 */ /* 0x040fe40000000000 */
[C---:B------:R-:W-:Y:S01]  /*0ea0*/  VIADD R219, R16.reuse, 0x50 ;  /* 0x0000005010db7836 */ /* 0x040fe20000000000 */
[----:B------:R-:W-:Y:S01]  /*0eb0*/  SHF.R.S32.HI R5, RZ, 0x1f, R221 ;  /* 0x0000001fff057819 */ /* 0x000fe200000114dd */
[C---:B------:R-:W-:Y:S01]  /*0ec0*/  VIADD R218, R16.reuse, 0x58 ;  /* 0x0000005810da7836 */ /* 0x040fe20000000000 */
[----:B0-----:R-:W-:Y:S01]  /*0ed0*/  SHF.R.S32.HI R3, RZ, 0x1f, R228 ;  /* 0x0000001fff037819 */ /* 0x001fe200000114e4 */
        /* <DEDUP_REMOVED lines=32> */
[----:B------:R-:W-:Y:S01]  /*10e0*/  IMAD.IADD R2, R13, 0x1, -R2 ;  /* 0x000000010d027824 */ /* 0x000fe200078e0a02 */
[----:B------:R-:W-:Y:S01]  /*10f0*/  SHF.R.S32.HI R237, RZ, 0x1f, R206 ;  /* 0x0000001fffed7819 */ /* 0x000fe200000114ce */
[----:B------:R-:W-:Y:S01]  /*1100*/  VIADD R23, R16, 0xe0 ;  /* 0x000000e010177836 */ /* 0x000fe20000000000 */
[----:B------:R-:W-:Y:S01]  /*1110*/  SHF.R.S32.HI R235, RZ, 0x1f, R205 ;  /* 0x0000001fffeb7819 */ /* 0x000fe200000114cd */
[----:B------:R-:W-:Y:S01]  /*1120*/  IMAD R18, R2, 0x8, R0 ;  /* 0x0000000802127824 */ /* 0x000fe200078e0200 */
[----:B------:R-:W-:-:S02]  /*1130*/  SHF.R.S32.HI R234, RZ, 0x1f, R204 ;  /* 0x0000001fffea7819 */ /* 0x000fc400000114cc */
[----:B------:R-:W-:Y:S02]  /*1140*/  SHF.R.S32.HI R233, RZ, 0x1f, R203 ;  /* 0x0000001fffe97819 */ /* 0x000fe400000114cb */
[----:B------:R-:W-:-:S07]  /*1150*/  SHF.R.S32.HI R232, RZ, 0x1f, R202 ;  /* 0x0000001fffe87819 */ /* 0x000fce00000114ca */
.L_x_1304:
[----:B------:R-:W-:Y:S01]  /*1160*/  ULDC.64 UR8, c[0x0][0xa28] ;  /* 0x00028a0000087ab9 */ /* 0x000fe20000000a00 */
[----:B------:R-:W-:Y:S01]  /*1170*/  ULDC.64 UR12, c[0x0][0x208] ;  /* 0x00008200000c7ab9 */ /* 0x000fe20000000a00 */
[----:B------:R-:W-:-:S04]  /*1180*/  UISETP.NE.U32.AND UP0, UPT, UR8, URZ, UPT ;  /* 0x0000003f0800728c */ /* 0x000fc8000bf05070 */
[----:B------:R-:W-:-:S03]  /*1190*/  UISETP.NE.AND.EX UP0, UPT, UR9, URZ, UPT, UP0 ;  /* 0x0000003f0900728c */ /* 0x000fc6000bf05300 */
[----:B------:R-:W-:Y:S02]  /*11a0*/  ULDC.64 UR8, c[0x0][0xa18] ;  /* 0x0002860000087ab9 */ /* 0x000fe40000000a00 */
[----:B------:R-:W-:Y:S01]  /*11b0*/  UISETP.NE.U32.AND UP1, UPT, UR8, URZ, UPT ;  /* 0x0000003f0800728c */ /* 0x000fe2000bf25070 */
[----:B------:R-:W-:-:S03]  /*11c0*/  PLOP3.LUT P0, PT, PT, PT, UP0, 0x80, 0x0 ;  /* 0x000000000000781c */ /* 0x000fc60003f0f008 */
[----:B------:R-:W-:-:S03]  /*11d0*/  UISETP.NE.AND.EX UP1, UPT, UR9, URZ, UPT, UP1 ;  /* 0x0000003f0900728c */ /* 0x000fc6000bf25310 */
[----:B------:R-:W-:Y:S02]  /*11e0*/  @UP0 ULDC.64 UR8, c[0x0][0xa28] ;  /* 0x00028a0000080ab9 */ /* 0x000fe40000000a00 */
[----:B------:R-:W-:Y:S01]  /*11f0*/  @UP0 UIMAD.WIDE UR8, UR6, 0x4, UR8 ;  /* 0x00000004060808a5 */ /* 0x000fe2000f8e0208 */
[----:B------:R-:W-:-:S05]  /*1200*/  PLOP3.LUT P2, PT, PT, PT, UP1, 0x80, 0x0 ;  /* 0x000000000000781c */ /* 0x000fca0003f4f018 */
[----:B------:R-:W-:Y:S01]  /*1210*/  @UP1 ULDC.64 UR10, c[0x0][0xa18] ;  /* 0x00028600000a1ab9 */ /* 0x000fe20000000a00 */
[----:B01-3--:R-:W-:Y:S02]  /*1220*/  IMAD.U32 R2, RZ, RZ, UR8 ;  /* 0x00000008ff027e24 */ /* 0x00bfe4000f8e00ff */
[----:B------:R-:W-:Y:S01]  /*1230*/  IMAD.U32 R3, RZ, RZ, UR9 ;  /* 0x00000009ff037e24 */ /* 0x000fe2000f8e00ff */
[----:B------:R-:W-:Y:S02]  /*1240*/  @UP1 UIMAD.WIDE UR8, UR6, 0x4, UR10 ;  /* 0x00000004060818a5 */ /* 0x000fe4000f8e020a */
[----:B------:R-:W-:Y:S02]  /*1250*/  ULOP3.LUT UR4, UR7, 0xff0000, URZ, 0xc0, !UPT ;  /* 0x00ff000007047892 */ /* 0x000fe4000f8ec03f */
[----:B--2---:R-:W2:Y:S01]  /*1260*/  @P0 LDG.E R2, desc[UR12][R2.64] ;  /* 0x0000000c02020981 */ /* 0x004ea2000c1e1900 */
[----:B------:R-:W-:Y:S01]  /*1270*/  ULDC UR10, c[0x0][0x2f0] ;  /* 0x0000bc00000a7ab9 */ /* 0x000fe20000000800 */
[----:B------:R-:W-:-:S02]  /*1280*/  IMAD.U32 R4, RZ, RZ, UR8 ;  /* 0x00000008ff047e24 */ /* 0x000fc4000f8e00ff */
[----:B------:R-:W-:Y:S01]  /*1290*/  IMAD.U32 R5, RZ, RZ, UR9 ;  /* 0x00000009ff057e24 */ /* 0x000fe2000f8e00ff */
[----:B------:R-:W-:-:S04]  /*12a0*/  ULDC.64 UR8, c[0x0][0x418] ;  /* 0x0001060000087ab9 */ /* 0x000fc80000000a00 */
[----:B------:R-:W3:Y:S01]  /*12b0*/  @P2 LDG.E R4, desc[UR12][R4.64] ;  /* 0x0000000c04042981 */ /* 0x000ee2000c1e1900 */
[----:B------:R-:W-:Y:S02]  /*12c0*/  UISETP.NE.U32.AND UP0, UPT, UR8, URZ, UPT ;  /* 0x0000003f0800728c */ /* 0x000fe4000bf05070 */
[----:B------:R-:W-:Y:S02]  /*12d0*/  ULOP3.LUT UR8, UR7, 0xff000000, URZ, 0xc0, !UPT ;  /* 0xff00000007087892 */ /* 0x000fe4000f8ec03f */
[----:B------:R-:W-:Y:S01]  /*12e0*/  UISETP.NE.AND.EX UP0, UPT, UR9, URZ, UPT, UP0 ;  /* 0x0000003f0900728c */ /* 0x000fe2000bf05300 */
[----:B------:R-:W-:Y:S02]  /*12f0*/  ULDC.64 UR12, c[0x0][0xa20] ;  /* 0x00028800000c7ab9 */ /* 0x000fe40000000a00 */
[----:B------:R-:W-:Y:S01]  /*1300*/  ULDC UR9, c[0x0][0x424] ;  /* 0x0001090000097ab9 */ /* 0x000fe20000000800 */
[----:B------:R-:W-:Y:S01]  /*1310*/  ULOP3.LUT UR7, UR7, 0xffff, URZ, 0xc0, !UPT ;  /* 0x0000ffff07077892 */ /* 0x000fe2000f8ec03f */
[----:B------:R-:W-:Y:S01]  /*1320*/  ISETP.NE.U32.AND P1, PT, RZ, UR12, PT ;  /* 0x0000000cff007c0c */ /* 0x000fe2000bf25070 */
[----:B------:R-:W-:-:S02]  /*1330*/  USHF.R.U32.HI UR8, URZ, 0x8, UR8 ;  /* 0x000000083f087899 */ /* 0x000fc40008011608 */
[----:B------:R-:W-:Y:S01]  /*1340*/  USEL UR9, UR9, 0x1, UP0 ;  /* 0x0000000109097887 */ /* 0x000fe20008000000 */
[----:B------:R-:W-:Y:S01]  /*1350*/  ISETP.NE.AND.EX P1, PT, RZ, UR13, PT, P1 ;  /* 0x0000000dff007c0c */ /* 0x000fe2000bf25310 */
[----:B------:R-:W-:Y:S01]  /*1360*/  UMOV UR60, URZ ;  /* 0x0000003f003c7c82 */ /* 0x000fe20008000000 */
[----:B------:R-:W-:Y:S01]  /*1370*/  ULDC UR39, c[0x0][0x288] ;  /* 0x0000a20000277ab9 */ /* 0x000fe20000000800 */
[----:B------:R-:W-:Y:S01]  /*1380*/  ULEA.HI UR4, UR4, UR8, URZ, 0x10 ;  /* 0x0000000804047291 */ /* 0x000fe2000f8f803f */
[----:B------:R-:W-:Y:S01]  /*1390*/  IMAD.U32 R201, RZ, RZ, UR7 ;  /* 0x00000007ffc97e24 */ /* 0x000fe2000f8e00ff */
[----:B------:R-:W-:Y:S01]  /*13a0*/  UIMAD UR10, UR9, UR10, URZ ;  /* 0x0000000a090a72a4 */ /* 0x000fe2000f8e023f */
[----:B--2---:R-:W-:Y:S02]  /*13b0*/  @P0 R2UR UR60, R2 ;  /* 0x00000000023c02ca */ /* 0x004fe400000e0000 */
[----:B---3--:R-:W-:Y:S01]  /*13c0*/  @P2 R2UR UR39, R4 ;  /* 0x00000000042722ca */ /* 0x008fe200000e0000 */
[----:B----45:R-:W-:-:S14]  /*13d0*/  @P2 BRA `(.L_x_1201) ;  /* 0x0000000000382947 */ /* 0x030fdc0003800000 */
[----:B------:R-:W-:Y:S02]  /*13e0*/  ULDC.64 UR8, c[0x0][0xa00] ;  /* 0x0002800000087ab9 */ /* 0x000fe40000000a00 */
[----:B------:R-:W-:-:S04]  /*13f0*/  ISETP.NE.U32.AND P0, PT, RZ, UR8, PT ;  /* 0x00000008ff007c0c */ /* 0x000fc8000bf05070 */
[----:B------:R-:W-:-:S13]  /*1400*/  ISETP.NE.AND.EX P0, PT, RZ, UR9, PT, P0 ;  /* 0x00000009ff007c0c */ /* 0x000fda000bf05300 */
[----:B------:R-:W-:Y:S05]  /*1410*/  @!P0 BRA `(.L_x_1201) ;  /* 0x0000000000288947 */ /* 0x000fea0003800000 */
[----:B------:R-:W-:Y:S01]  /*1420*/  ULDC.64 UR8, c[0x0][0xa00] ;  /* 0x0002800000087ab9 */ /* 0x000fe20000000a00 */
[----:B------:R-:W-:Y:S01]  /*1430*/  ULDC.64 UR12, c[0x0][0x208] ;  /* 0x00008200000c7ab9 */ /* 0x000fe20000000a00 */
        /* <DEDUP_REMOVED lines=8> */
.L_x_1201:
[----:B------:R-:W-:Y:S01]  /*14c0*/  IMAD.U32 R229, RZ, RZ, UR6 ;  /* 0x00000006ffe57e24 */ /* 0x000fe2000f8e00ff */
[----:B------:R-:W-:Y:S06]  /*14d0*/  @!P1 BRA `(.L_x_1202) ;  /* 0x0000000000209947 */ /* 0x000fec0003800000 */
[----:B------:R-:W-:Y:S01]  /*14e0*/  ULDC.64 UR8, c[0x0][0xa20] ;  /* 0x0002880000087ab9 */ /* 0x000fe20000000a00 */
[----:B------:R-:W-:Y:S01]  /*14f0*/  ULDC.64 UR10, c[0x0][0x208] ;  /* 0x00008200000a7ab9 */ /* 0x000fe20000000a00 */
[----:B------:R-:W-:-:S06]  /*1500*/  UIMAD.WIDE UR6, UR6, 0x4, UR8 ;  /* 0x00000004060678a5 */ /* 0x000fcc000f8e0208 */
[----:B------:R-:W-:Y:S02]  /*1510*/  IMAD.U32 R2, RZ, RZ, UR6 ;  /* 0x00000006ff027e24 */ /* 0x000fe4000f8e00ff */
[----:B------:R-:W-:-:S05]  /*1520*/  IMAD.U32 R3, RZ, RZ, UR7 ;  /* 0x00000007ff037e24 */ /* 0x000fca000f8e00ff */
[----:B------:R-:W2:Y:S02]  /*1530*/  LDG.E R2, desc[UR10][R2.64] ;  /* 0x0000000a02027981 */ /* 0x000ea4000c1e1900 */
[----:B--2---:R-:W-:Y:S01]  /*1540*/  R2UR UR10, R2 ;  /* 0x00000000020a72ca */ /* 0x004fe200000e0000 */
[----:B------:R-:W-:-:S14]  /*1550*/  BRA `(.L_x_1203) ;  /* 0x0000000000387947 */ /* 0x000fdc0003800000 */
.L_x_1202:
        /* <DEDUP_REMOVED lines=14> */
.L_x_1203:
[----:B------:R-:W-:Y:S01]  /*1640*/  ULDC UR6, c[0x0][0x448] ;  /* 0x0001120000067ab9 */ /* 0x000fe20000000800 */
[----:B------:R-:W-:Y:S02]  /*1650*/  USHF.L.U32 UR61, UR5, 0x7, URZ ;  /* 0x00000007053d7899 */ /* 0x000fe4000800063f */
[----:B------:R-:W-:Y:S02]  /*1660*/  UISETP.NE.AND UP0, UPT, UR6, 0x1, UPT ;  /* 0x000000010600788c */ /* 0x000fe4000bf05270 */
[----:B------:R-:W-:Y:S01]  /*1670*/  UIADD3 UR5, UR61, 0x7f, URZ ;  /* 0x0000007f3d057890 */ /* 0x000fe2000fffe03f */
[----:B------:R-:W-:Y:S01]  /*1680*/  ULDC.64 UR6, c[0x0][0x9e0] ;  /* 0x0002780000067ab9 */ /* 0x000fe20000000a00 */
[----:B------:R-:W-:Y:S02]  /*1690*/  UIADD3 UR60, -UR60, UR10, URZ ;  /* 0x0000000a3c3c7290 */ /* 0x000fe4000fffe13f */
[----:B------:R-:W-:Y:S02]  /*16a0*/  UISETP.GE.AND UP1, UPT, UR7, 0x1, UPT ;  /* 0x000000010700788c */ /* 0x000fe4000bf26270 */
[----:B------:R-:W-:-:S03]  /*16b0*/  UIADD3 UR10, UR60, 0x1, -UR39 ;  /* 0x000000013c0a7890 */ /* 0x000fc6000fffe827 */
[----:B------:R-:W-:Y:S01]  /*16c0*/  @UP0 ULDC UR8, c[0x0][0x44c] ;  /* 0x0001130000080ab9 */ /* 0x000fe20000000800 */
[----:B------:R-:W-:Y:S01]  /*16d0*/  @UP0 ULDC UR11, c[0x0][0x450] ;  /* 0x00011400000b0ab9 */ /* 0x000fe20000000800 */
[----:B------:R-:W-:Y:S01]  /*16e0*/  UIMAD.WIDE.U32 UR8, UR5, UR8, URZ ;  /* 0x00000008050872a5 */ /* 0x000fe2000f8e003f */
[----:B------:R-:W-:-:S03]  /*16f0*/  PLOP3.LUT P1, PT, PT, PT, UP1, 0x80, 0x0 ;  /* 0x000000000000781c */ /* 0x000fc60003f2f018 */
[----:B------:R-:W-:-:S04]  /*1700*/  @UP0 USHF.R.U32.HI UR5, URZ, UR11, UR9 ;  /* 0x0000000b3f050299 */ /* 0x000fc80008011609 */
[----:B------:R-:W-:-:S04]  /*1710*/  UIADD3 UR10, UR10, UR5, URZ ;  /* 0x000000050a0a7290 */ /* 0x000fc8000fffe03f */
[----:B------:R-:W-:Y:S02]  /*1720*/  UIADD3 UR6, UR10, UR6, URZ ;  /* 0x000000060a067290 */ /* 0x000fe4000fffe03f */
[----:B------:R-:W-:Y:S10]  /*1730*/  @!P1 BRA `(.L_x_1204) ;  /* 0x0000000000449947 */ /* 0x000ff40003800000 */
        /* <DEDUP_REMOVED lines=10> */
.L_x_1205:
[----:B------:R-:W-:-:S11]  /*17e0*/  UISETP.NE.AND UP1, UPT, UR7, 0x1, UPT ;  /* 0x000000010700788c */ /* 0x000fd6000bf25270 */
[----:B------:R-:W-:Y:S02]  /*17f0*/  @UP1 ULDC.64 UR10, c[0x0][0x9e8] ;  /* 0x00027a00000a1ab9 */ /* 0x000fe40000000a00 */
[----:B------:R-:W-:-:S04]  /*1800*/  UIMAD.WIDE.U32 UR8, UR5, UR10, URZ ;  /* 0x0000000a050872a5 */ /* 0x000fc8000f8e003f */
[----:B------:R-:W-:-:S12]  /*1810*/  @UP1 USHF.R.U32.HI UR5, URZ, UR11, UR9 ;  /* 0x0000000b3f051299 */ /* 0x000fd80008011609 */
.L_x_1206:
[----:B------:R-:W-:-:S04]  /*1820*/  UIMAD UR5, UR5, UR7, UR7 ;  /* 0x00000007050572a4 */ /* 0x000fc8000f8e0207 */
[----:B------:R-:W-:-:S04]  /*1830*/  UISETP.LT.AND UP1, UPT, UR6, UR5, UPT ;  /* 0x000000050600728c */ /* 0x000fc8000bf21270 */
[----:B------:R-:W-:-:S12]  /*1840*/  USEL UR6, UR6, UR5, UP1 ;  /* 0x0000000506067287 */ /* 0x000fd80008800000 */
.L_x_1204:
[----:B------:R-:W-:Y:S02]  /*1850*/  UIADD3 UR5, UR60, 0x3f, URZ ;  /* 0x0000003f3c057890 */ /* 0x000fe4000fffe03f */
[----:B------:R-:W-:Y:S02]  /*1860*/  UIADD3 UR10, UR6, 0x3f, URZ ;  /* 0x0000003f060a7890 */ /* 0x000fe4000fffe03f */
[----:B------:R-:W-:Y:S02]  /*1870*/  USHF.R.S32.HI UR6, URZ, 0x1f, UR5 ;  /* 0x0000001f3f067899 */ /* 0x000fe40008011405 */
[----:B------:R-:W-:Y:S01]  /*1880*/  USHF.R.S32.HI UR11, URZ, 0x1f, UR10 ;  /* 0x0000001f3f0b7899 */ /* 0x000fe2000801140a */
[----:B------:R-:W-:Y:S01]  /*1890*/  @UP0 ULDC UR8, c[0x0][0x44c] ;  /* 0x0001130000080ab9 */ /* 0x000fe20000000800 */
[----:B------:R-:W-:Y:S02]  /*18a0*/  ULEA.HI UR6, UR6, UR5, URZ, 0x6 ;  /* 0x0000000506067291 */ /* 0x000fe4000f8f303f */
[----:B------:R-:W-:-:S02]  /*18b0*/  UIMAD.WIDE.U32 UR8, UR61, UR8, URZ ;  /* 0x000000083d0872a5 */ /* 0x000fc4000f8e003f */
[----:B------:R-:W-:Y:S01]  /*18c0*/  ULEA.HI UR11, UR11, UR10, URZ, 0x6 ;  /* 0x0000000a0b0b7291 */ /* 0x000fe2000f8f303f */
[----:B------:R-:W-:Y:S01]  /*18d0*/  @UP0 ULDC UR13, c[0x0][0x450] ;  /* 0x00011400000d0ab9 */ /* 0x000fe20000000800 */
[----:B------:R-:W-:Y:S01]  /*18e0*/  UMOV UR12, UR61 ;  /* 0x0000003d000c7c82 */ /* 0x000fe20008000000 */
[----:B------:R-:W-:Y:S02]  /*18f0*/  UIADD3 UR48, UR60, -UR39, URZ ;  /* 0x800000273c307290 */ /* 0x000fe4000fffe03f */
[----:B------:R-:W-:Y:S02]  /*1900*/  USHF.R.S32.HI UR6, URZ, 0x6, UR6 ;  /* 0x000000063f067899 */ /* 0x000fe40008011406 */
[----:B------:R-:W-:Y:S02]  /*1910*/  USHF.R.S32.HI UR11, URZ, 0x6, UR11 ;  /* 0x000000063f0b7899 */ /* 0x000fe4000801140b */
[----:B------:R-:W-:Y:S02]  /*1920*/  @UP0 USHF.R.U32.HI UR12, URZ, UR13, UR9 ;  /* 0x0000000d3f0c0299 */ /* 0x000fe40008011609 */
[----:B------:R-:W-:-:S02]  /*1930*/  UISETP.LT.AND UP0, UPT, UR6, UR11, UPT ;  /* 0x0000000b0600728c */ /* 0x000fc4000bf01270 */
        /* <DEDUP_REMOVED lines=15> */
.L_x_1208:
[----:B------:R-:W-:-:S11]  /*1a30*/  UISETP.NE.AND UP0, UPT, UR7, 0x1, UPT ;  /* 0x000000010700788c */ /* 0x000fd6000bf05270 */
[----:B------:R-:W-:Y:S02]  /*1a40*/  @UP0 ULDC.64 UR12, c[0x0][0x9e8] ;  /* 0x00027a00000c0ab9 */ /* 0x000fe40000000a00 */
[----:B------:R-:W-:-:S04]  /*1a50*/  UIMAD.WIDE.U32 UR8, UR5, UR12, URZ ;  /* 0x0000000c050872a5 */ /* 0x000fc8000f8e003f */
[----:B------:R-:W-:-:S12]  /*1a60*/  @UP0 USHF.R.U32.HI UR5, URZ, UR13, UR9 ;  /* 0x0000000d3f050299 */ /* 0x000fd80008011609 */
.L_x_1209:
[----:B------:R-:W-:-:S04]  /*1a70*/  UIMAD UR5, UR5, UR7, URZ ;  /* 0x00000007050572a4 */ /* 0x000fc8000f8e023f */
[----:B------:R-:W-:-:S04]  /*1a80*/  UISETP.LT.AND UP0, UPT, UR10, UR5, UPT ;  /* 0x000000050a00728c */ /* 0x000fc8000bf01270 */
[----:B------:R-:W-:-:S12]  /*1a90*/  USEL UR10, UR10, UR5, !UP0 ;  /* 0x000000050a0a7287 */ /* 0x000fd8000c000000 */
.L_x_1207:
[----:B------:R-:W-:Y:S02]  /*1aa0*/  USHF.R.S32.HI UR5, URZ, 0x1f, UR10 ;  /* 0x0000001f3f057899 */ /* 0x000fe4000801140a */
[----:B------:R-:W-:Y:S02]  /*1ab0*/  ULOP3.LUT UR7, UR4, 0xff, URZ, 0xc0, !UPT ;  /* 0x000000ff04077892 */ /* 0x000fe4000f8ec03f */
[----:B------:R-:W-:-:S04]  /*1ac0*/  ULEA.HI UR5, UR5, UR10, URZ, 0x6 ;  /* 0x0000000a05057291 */ /* 0x000fc8000f8f303f */
[----:B------:R-:W-:Y:S01]  /*1ad0*/  USHF.R.S32.HI UR5, URZ, 0x6, UR5 ;  /* 0x000000063f057899 */ /* 0x000fe20008011405 */
[----:B------:R-:W-:-:S03]  /*1ae0*/  IMAD.U32 R200, RZ, RZ, UR7 ;  /* 0x00000007ffc87e24 */ /* 0x000fc6000f8e00ff */
[----:B------:R-:W-:-:S04]  /*1af0*/  UISETP.LT.AND UP0, UPT, URZ, UR5, UPT ;  /* 0x000000053f00728c */ /* 0x000fc8000bf01270 */
[----:B------:R-:W-:Y:S02]  /*1b00*/  USEL UR10, URZ, UR5, !UP0 ;  /* 0x000000053f0a7287 */ /* 0x000fe4000c000000 */
[----:B------:R-:W-:Y:S02]  /*1b10*/  USHF.R.U32.HI UR5, URZ, 0x10, UR4 ;  /* 0x000000103f057899 */ /* 0x000fe40008011604 */
[----:B------:R-:W-:Y:S01]  /*1b20*/  UISETP.GT.AND UP0, UPT, UR6, UR10, UPT ;  /* 0x0000000a0600728c */ /* 0x000fe2000bf04270 */
[----:B------:R-:W-:-:S03]  /*1b30*/  UMOV UR4, URZ ;  /* 0x0000003f00047c82 */ /* 0x000fc60008000000 */
[----:B------:R-:W-:Y:S02]  /*1b40*/  IMAD.U32 R22, RZ, RZ, UR5 ;  /* 0x00000005ff167e24 */ /* 0x000fe4000f8e00ff */
[----:B------:R-:W-:-:S13]  /*1b50*/  PLOP3.LUT P0, PT, PT, PT, UP0, 0x80, 0x0 ;  /* 0x000000000000781c */ /* 0x000fda0003f0f008 */
[----:B------:R-:W-:Y:S05]  /*1b60*/  @!P0 BRA `(.L_x_1210) ;  /* 0x0000000000988947 */ /* 0x000fea0003800000 */
[----:B------:R-:W-:Y:S01]  /*1b70*/  R2UR UR5, R22 ;  /* 0x00000000160572ca */ /* 0x000fe200000e0000 */
[----:B------:R-:W-:-:S12]  /*1b80*/  ULDC UR4, c[0x0][0x9f0] ;  /* 0x00027c0000047ab9 */ /* 0x000fd80000000800 */
[----:B------:R-:W-:-:S04]  /*1b90*/  UISETP.NE.AND UP0, UPT, UR5, URZ, UPT ;  /* 0x0000003f0500728c */ /* 0x000fc8000bf05270 */
[----:B------:R-:W-:-:S04]  /*1ba0*/  USEL UR11, UR5, UR4, UP0 ;  /* 0x00000004050b7287 */ /* 0x000fc80008000000 */
[----:B------:R-:W-:Y:S02]  /*1bb0*/  UIADD3 UR4, UR11, -0x1, UR6 ;  /* 0xffffffff0b047890 */ /* 0x000fe4000fffe006 */
[----:B------:R-:W-:Y:S02]  /*1bc0*/  IMAD.U32 R3, RZ, RZ, UR11 ;  /* 0x0000000bff037e24 */ /* 0x000fe4000f8e00ff */
[----:B------:R-:W-:-:S03]  /*1bd0*/  UIADD3 UR7, -UR10, UR4, URZ ;  /* 0x000000040a077290 */ /* 0x000fc6000fffe13f */
[-C--:B------:R-:W-:Y:S01]  /*1be0*/  IABS R0, R3.reuse ;  /* 0x0000000300007213 */ /* 0x080fe20000000000 */
[----:B------:R-:W-:Y:S01]  /*1bf0*/  UMOV UR4, URZ ;  /* 0x0000003f00047c82 */ /* 0x000fe20008000000 */
[----:B------:R-:W-:Y:S01]  /*1c00*/  IABS R5, R3 ;  /* 0x0000000300057213 */ /* 0x000fe20000000000 */
[----:B------:R-:W-:Y:S01]  /*1c10*/  IMAD.U32 R4, RZ, RZ, UR7 ;  /* 0x00000007ff047e24 */ /* 0x000fe2000f8e00ff */
[----:B------:R-:W-:Y:S01]  /*1c20*/  R2UR UR12, R0 ;  /* 0x00000000000c72ca */ /* 0x000fe200000e0000 */
[----:B------:R-:W-:-:S03]  /*1c30*/  ULOP3.LUT UR7, UR7, UR11, URZ, 0x3c, !UPT ;  /* 0x0000000b07077292 */ /* 0x000fc6000f8e3c3f */
[----:B------:R-:W-:-:S05]  /*1c40*/  IABS R4, R4 ;  /* 0x0000000400047213 */ /* 0x000fca0000000000 */
[----:B------:R-:W-:-:S04]  /*1c50*/  IMAD.MOV.U32 R3, RZ, RZ, R4 ;  /* 0x000000ffff037224 */ /* 0x000fc800078e0004 */
[----:B------:R-:W0:Y:S01]  /*1c60*/  I2F.RP R0, UR12 ;  /* 0x0000000c00007d06 */ /* 0x000e220008209400 */
[----:B------:R-:W-:-:S07]  /*1c70*/  R2UR UR9, R3 ;  /* 0x00000000030972ca */ /* 0x000fce00000e0000 */
[----:B0-----:R-:W0:Y:S02]  /*1c80*/  MUFU.RCP R0, R0 ;  /* 0x0000000000007308 */ /* 0x001e240000001000 */
        /* <DEDUP_REMOVED lines=20> */
.L_x_1210:
[----:B------:R-:W-:Y:S01]  /*1dd0*/  R2UR UR5, R200 ;  /* 0x00000000c80572ca */ /* 0x000fe200000e0000 */
[----:B------:R-:W-:Y:S01]  /*1de0*/  IMAD.U32 R152, RZ, RZ, UR6 ;  /* 0x00000006ff987e24 */ /* 0x000fe2000f8e00ff */
[----:B------:R-:W-:Y:S01]  /*1df0*/  PLOP3.LUT P0, PT, PT, PT, PT, 0x80, 0x0 ;  /* 0x000000000000781c */ /* 0x000fe20003f0f070 */
[----:B------:R-:W-:Y:S01]  /*1e00*/  IMAD.U32 R3, RZ, RZ, UR4 ;  /* 0x00000004ff037e24 */ /* 0x000fe2000f8e00ff */
[----:B------:R-:W-:Y:S01]  /*1e10*/  CS2R R150, SRZ ;  /* 0x0000000000967805 */ /* 0x000fe2000001ff00 */
[----:B------:R-:W-:Y:S01]  /*1e20*/  IMAD.MOV.U32 R0, RZ, RZ, RZ ;  /* 0x000000ffff007224 */ /* 0x000fe200078e00ff */
[----:B------:R-:W-:Y:S01]  /*1e30*/  CS2R R148, SRZ ;  /* 0x0000000000947805 */ /* 0x000fe2000001ff00 */
[----:B------:R-:W-:Y:S01]  /*1e40*/  IMAD.MOV.U32 R4, RZ, RZ, RZ ;  /* 0x000000ffff047224 */ /* 0x000fe200078e00ff */
[----:B------:R-:W-:Y:S02]  /*1e50*/  CS2R R146, SRZ ;  /* 0x0000000000927805 */ /* 0x000fe4000001ff00 */
[----:B------:R-:W-:-:S02]  /*1e60*/  CS2R R144, SRZ ;  /* 0x0000000000907805 */ /* 0x000fc4000001ff00 */
[----:B------:R-:W-:Y:S02]  /*1e70*/  CS2R R142, SRZ ;  /* 0x00000000008e7805 */ /* 0x000fe4000001ff00 */
[----:B------:R-:W-:Y:S02]  /*1e80*/  CS2R R140, SRZ ;  /* 0x00000000008c7805 */ /* 0x000fe4000001ff00 */
[----:B------:R-:W-:Y:S01]  /*1e90*/  CS2R R138, SRZ ;  /* 0x00000000008a7805 */ /* 0x000fe2000001ff00 */
[----:B------:R-:W-:Y:S01]  /*1ea0*/  UIMAD UR5, UR5, UR4, UR10 ;  /* 0x00000004050572a4 */ /* 0x000fe2000f8e020a */
[----:B------:R-:W-:Y:S02]  /*1eb0*/  CS2R R136, SRZ ;  /* 0x0000000000887805 */ /* 0x000fe4000001ff00 */
[----:B------:R-:W-:Y:S02]  /*1ec0*/  CS2R R134, SRZ ;  /* 0x0000000000867805 */ /* 0x000fe4000001ff00 */
[----:B------:R-:W-:-:S02]  /*1ed0*/  CS2R R132, SRZ ;  /* 0x0000000000847805 */ /* 0x000fc4000001ff00 */
[----:B------:R-:W-:Y:S02]  /*1ee0*/  CS2R R130, SRZ ;  /* 0x0000000000827805 */ /* 0x000fe4000001ff00 */
[----:B------:R-:W-:Y:S02]  /*1ef0*/  CS2R R128, SRZ ;  /* 0x0000000000807805 */ /* 0x000fe4000001ff00 */
[----:B------:R-:W-:Y:S01]  /*1f00*/  VIADDMNMX R152, R3, UR5, R152, PT ;  /* 0x0000000503987c46 */ /* 0x000fe2000b800198 */
[----:B------:R-:W-:Y:S01]  /*1f10*/  IMAD.U32 R19, RZ, RZ, UR5 ;  /* 0x00000005ff137e24 */ /* 0x000fe2000f8e00ff */
[----:B------:R-:W-:Y:S02]  /*1f20*/  CS2R R126, SRZ ;  /* 0x00000000007e7805 */ /* 0x000fe4000001ff00 */
[----:B------:R-:W-:Y:S02]  /*1f30*/  CS2R R124, SRZ ;  /* 0x00000000007c7805 */ /* 0x000fe4000001ff00 */
[----:B------:R-:W-:-:S02]  /*1f40*/  ISETP.GT.AND P1, PT, R152, UR5, PT ;  /* 0x0000000598007c0c */ /* 0x000fc4000bf24270 */
        /* <DEDUP_REMOVED lines=87> */
.L_x_1212:
[----:B------:R-:W2:Y:S01]  /*24c0*/  LDL R2, [R1+0x64] ;  /* 0x0000640001027983 */ /* 0x000ea20000100800 */
[----:B------:R-:W-:-:S13]  /*24d0*/  R2UR UR6, R230 ;  /* 0x00000000e60672ca */ /* 0x000fda00000e0000 */
[----:B------:R-:W-:-:S04]  /*24e0*/  ULEA.HI UR4, UR6, UR6, URZ, 0x1 ;  /* 0x0000000606047291 */ /* 0x000fc8000f8f083f */
[----:B------:R-:W-:-:S04]  /*24f0*/  ULOP3.LUT UR4, UR4, 0xfffffffe, URZ, 0xc0, !UPT ;  /* 0xfffffffe04047892 */ /* 0x000fc8000f8ec03f */
[----:B------:R-:W-:-:S06]  /*2500*/  UIADD3 UR4, UR6, -UR4, URZ ;  /* 0x8000000406047290 */ /* 0x000fcc000fffe03f */
[----:B------:R-:W-:-:S05]  /*2510*/  IMAD.U32 R0, RZ, RZ, UR4 ;  /* 0x00000004ff007e24 */ /* 0x000fca000f8e00ff */
[----:B------:R-:W-:-:S04]  /*2520*/  SHF.L.U32 R0, R0, 0x1f, RZ ;  /* 0x0000001f00007819 */ /* 0x000fc800000006ff */
[----:B------:R-:W0:Y:S01]  /*2530*/  SYNCS.PHASECHK.TRANS64.TRYWAIT P1, [UR37+0x30800], R0 ;  /* 0x03080000ff0075a7 */ /* 0x000e220008020165 */
[----:B--2---:R-:W-:-:S13]  /*2540*/  R2UR UR5, R2 ;  /* 0x00000000020572ca */ /* 0x004fda00000e0000 */
[----:B------:R-:W-:-:S05]  /*2550*/  IMAD.U32 R2, RZ, RZ, UR5 ;  /* 0x00000005ff027e24 */ /* 0x000fca000f8e00ff */
[----:B------:R-:W-:Y:S01]  /*2560*/  ISETP.NE.AND P0, PT, R2, 0x3, PT ;  /* 0x000000030200780c */ /* 0x000fe20003f05270 */
[----:B0-----:R-:W-:-:S12]  /*2570*/  @!P1 BRA `(.L_x_1213) ;  /* 0x0000018400ac9947 */ /* 0x001fd80003800000 */
.L_x_1450:
[----:B------:R-:W-:Y:S05]  /*2580*/  @!P0 BRA `(.L_x_1214) ;  /* 0x0000000000048947 */ /* 0x000fea0003800000 */
[----:B------:R-:W-:Y:S01]  /*2590*/  BPT.TRAP 0x1 ;  /* 0x000000040000795c */ /* 0x000fe20000300000 */
.L_x_1214:
[----:B------:R-:W-:Y:S02]  /*25a0*/  IMAD.U32 R15, RZ, RZ, UR36 ;  /* 0x00000024ff0f7e24 */ /* 0x000fe4000f8e00ff */
[----:B0-----:R-:W-:-:S03]  /*25b0*/  IMAD.U32 R0, RZ, RZ, UR38 ;  /* 0x00000026ff007e24 */ /* 0x001fc6000f8e00ff */
[----:B------:R-:W-:Y:S02]  /*25c0*/  LEA R15, R15, UR37, 0x3 ;  /* 0x000000250f0f7c11 */ /* 0x000fe4000f8e18ff */
[----:B------:R-:W-:-:S04]  /*25d0*/  SHF.L.U32 R0, R0, 0x1f, RZ ;  /* 0x0000001f00007819 */ /* 0x000fc800000006ff */
[----:B------:R0:W1:Y:S01]  /*25e0*/  SYNCS.PHASECHK.TRANS64.TRYWAIT P2, [R15+URZ+0x30830], R0 ;  /* 0x030830000f0075a7 */ /* 0x000062000804017f */
[----:B------:R-:W-:Y:S05]  /*25f0*/  @!P0 BRA `(.L_x_1215) ;  /* 0x0000000000048947 */ /* 0x000fea0003800000 */
[----:B------:R-:W-:Y:S01]  /*2600*/  BPT.TRAP 0x1 ;  /* 0x000000040000795c */ /* 0x000fe20000300000 */
.L_x_1215:
[----:B------:R-:W2:Y:S02]  /*2610*/  S2R R2, SR_TID.X ;  /* 0x0000000000027919 */ /* 0x000ea40000002100 */
[----:B--2---:R-:W-:-:S04]  /*2620*/  LOP3.LUT R2, R2, 0x7f, RZ, 0xc0, !PT ;  /* 0x0000007f02027812 */ /* 0x004fc800078ec0ff */
[----:B------:R-:W-:Y:S01]  /*2630*/  ISETP.NE.AND P1, PT, R2, RZ, PT ;  /* 0x000000ff0200720c */ /* 0x000fe20003f25270 */
[----:B-1----:R-:W-:-:S12]  /*2640*/  @P2 BRA `(.L_x_1216) ;  /* 0x0000000000082947 */ /* 0x002fd80003800000 */
[----:B------:R-:W1:Y:S02]  /*2650*/  SYNCS.PHASECHK.TRANS64.TRYWAIT P2, [R15+URZ+0x30830], R0 ;  /* 0x030830000f0075a7 */ /* 0x000e64000804017f */
[----:B-1----:R-:W-:Y:S05]  /*2660*/  @!P2 BRA `(.L_x_1217) ;  /* 0x000001840088a947 */ /* 0x002fea0003800000 */
.L_x_1216:
[----:B------:R-:W-:Y:S05]  /*2670*/  WARPSYNC.ALL ;  /* 0x0000000000007948 */ /* 0x000fea0003800000 */
[----:B------:R-:W-:Y:S01]  /*2680*/  UIADD3 UR4, UR37, 0x20400, URZ ;  /* 0x0002040025047890 */ /* 0x000fe2000fffe03f */
[----:B------:R-:W-:Y:S01]  /*2690*/  WARPGROUP.ARRIVE ;  /* 0x00000000000079c5 */ /* 0x000fe20000000000 */
[----:B------:R-:W-:Y:S01]  /*26a0*/  UMOV UR9, 0x40000040 ;  /* 0x4000004000097882 */ /* 0x000fe20000000000 */
[----:B------:R-:W-:Y:S01]  /*26b0*/  UMOV UR11, 0x40000040 ;  /* 0x40000040000b7882 */ /* 0x000fe20000000000 */
[----:B------:R-:W-:Y:S01]  /*26c0*/  USHF.R.U32.HI UR4, URZ, 0x4, UR4 ;  /* 0x000000043f047899 */ /* 0x000fe20008011604 */
[----:B------:R-:W-:Y:S01]  /*26d0*/  IMAD.U32 R13, RZ, RZ, UR9 ;  /* 0x00000009ff0d7e24 */ /* 0x000fe2000f8e00ff */
[----:B------:R-:W-:Y:S01]  /*26e0*/  UMOV UR57, 0x40000040 ;  /* 0x4000004000397882 */ /* 0x000fe20000000000 */
[----:B------:R-:W-:Y:S01]  /*26f0*/  UMOV UR59, 0x40000040 ;  /* 0x40000040003b7882 */ /* 0x000fe20000000000 */
[----:B------:R-:W-:Y:S01]  /*2700*/  ULOP3.LUT UR4, UR4, 0x3fff, URZ, 0xc0, !UPT ;  /* 0x00003fff04047892 */ /* 0x000fe2000f8ec03f */
[----:B------:R-:W-:Y:S01]  /*2710*/  VIADD R2, R18, UR61 ;  /* 0x0000003d12027c36 */ /* 0x000fe20008000000 */
[----:B------:R-:W-:Y:S01]  /*2720*/  UMOV UR13, 0x40000040 ;  /* 0x40000040000d7882 */ /* 0x000fe20000000000 */
[----:B------:R-:W-:Y:S01]  /*2730*/  UMOV UR15, 0x40000040 ;  /* 0x40000040000f7882 */ /* 0x000fe20000000000 */
[----:B------:R-:W-:Y:S01]  /*2740*/  ULOP3.LUT UR5, UR4, 0x10000, URZ, 0xfc, !UPT ;  /* 0x0001000004057892 */ /* 0x000fe2000f8efc3f */
[----:B------:R-:W-:Y:S01]  /*2750*/  IMAD.MOV.U32 R3, RZ, RZ, R2 ;  /* 0x000000ffff037224 */ /* 0x000fe200078e0002 */
[----:B------:R-:W-:Y:S01]  /*2760*/  ULOP3.LUT UR4, UR40, 0x10000, URZ, 0xfc, !UPT ;  /* 0x0001000028047892 */ /* 0x000fe2000f8efc3f */
[----:B------:R-:W-:Y:S01]  /*2770*/  UMOV UR17, 0x40000040 ;  /* 0x4000004000117882 */ /* 0x000fe20000000000 */
[----:B------:R-:W-:-:S02]  /*2780*/  UMOV UR19, 0x40000040 ;  /* 0x4000004000137882 */ /* 0x000fc40000000000 */
[----:B------:R-:W-:Y:S01]  /*2790*/  IMAD.U32 R17, RZ, RZ, UR5 ;  /* 0x00000005ff117e24 */ /* 0x000fe2000f8e00ff */
[----:B------:R-:W-:Y:S02]  /*27a0*/  ULEA UR5, UR36, UR5, 0xb ;  /* 0x0000000524057291 */ /* 0x000fe4000f8e583f */
[----:B------:R-:W-:Y:S01]  /*27b0*/  UMOV UR8, UR4 ;  /* 0x0000000400087c82 */ /* 0x000fe20008000000 */
[----:B------:R-:W-:Y:S01]  /*27c0*/  UIADD3 UR6, UR4, 0x2, URZ ;  /* 0x0000000204067890 */ /* 0x000fe2000fffe03f */
[----:B------:R-:W-:Y:S01]  /*27d0*/  IMAD.U32 R12, RZ, RZ, UR8 ;  /* 0x00000008ff0c7e24 */ /* 0x000fe2000f8e00ff */
[----:B------:R-:W-:Y:S02]  /*27e0*/  UIADD3 UR7, UR5, 0x2, URZ ;  /* 0x0000000205077890 */ /* 0x000fe4000fffe03f */
[----:B------:R-:W-:Y:S01]  /*27f0*/  UMOV UR10, UR5 ;  /* 0x00000005000a7c82 */ /* 0x000fe20008000000 */
[----:B------:R-:W-:Y:S01]  /*2800*/  UIADD3 UR56, UR4, 0x402, URZ ;  /* 0x0000040204387890 */ /* 0x000fe2000fffe03f */
[----:B------:R-:W-:Y:S01]  /*2810*/  HGMMA.64x64x16.F32 R24, gdesc[UR8], RZ, !UPT, gsb0 ;  /* 0x00e00000081879f0 */ /* 0x000fe2000c0008ff */
[----:B------:R-:W-:Y:S01]  /*2820*/  UMOV UR8, UR6 ;  /* 0x0000000600087c82 */ /* 0x000fe20008000000 */
[----:B------:R-:W-:Y:S01]  /*2830*/  UMOV UR9, 0x40000040 ;  /* 0x4000004000097882 */ /* 0x000fe20000000000 */
[----:B------:R-:W-:Y:S01]  /*2840*/  UMOV UR10, UR7 ;  /* 0x00000007000a7c82 */ /* 0x000fe20008000000 */
[----:B------:R-:W-:Y:S01]  /*2850*/  UMOV UR11, 0x40000040 ;  /* 0x40000040000b7882 */ /* 0x000fe20000000000 */
[----:B------:R-:W-:Y:S01]  /*2860*/  UIADD3 UR6, UR4, 0x4, URZ ;  /* 0x0000000404067890 */ /* 0x000fe2000fffe03f */
[----:B------:R-:W-:Y:S01]  /*2870*/  IMAD.U32 R10, RZ, RZ, UR8 ;  /* 0x00000008ff0a7e24 */ /* 0x000fe2000f8e00ff */
[----:B------:R-:W-:Y:S01]  /*2880*/  UIADD3 UR7, UR5, 0x4, URZ ;  /* 0x0000000405077890 */ /* 0x000fe2000fffe03f */
[----:B------:R-:W-:Y:S01]  /*2890*/  IMAD.U32 R11, RZ, RZ, UR9 ;  /* 0x00000009ff0b7e24 */ /* 0x000fe2000f8e00ff */
[----:B------:R-:W-:-:S02]  /*28a0*/  UIADD3 UR58, UR5, 0x202, URZ ;  /* 0x00000202053a7890 */ /* 0x000fc4000fffe03f */
[----:B------:R-:W-:Y:S02]  /*28b0*/  UIADD3 UR12, UR4, 0x406, URZ ;  /* 0x00000406040c7890 */ /* 0x000fe4000fffe03f */
[----:B------:R-:W-:Y:S02]  /*28c0*/  UIADD3 UR14, UR5, 0x206, URZ ;  /* 0x00000206050e7890 */ /* 0x000fe4000fffe03f */
[----:B------:R-:W-:Y:S02]  /*28d0*/  UIADD3 UR16, UR4, 0x800, URZ ;  /* 0x0000080004107890 */ /* 0x000fe4000fffe03f */
[----:B------:R-:W-:Y:S02]  /*28e0*/  UIADD3 UR18, UR5, 0x400, URZ ;  /* 0x0000040005127890 */ /* 0x000fe4000fffe03f */
[----:B------:R-:W-:Y:S02]  /*28f0*/  UIADD3 UR20, UR4, 0x802, URZ ;  /* 0x0000080204147890 */ /* 0x000fe4000fffe03f */
[----:B------:R-:W-:Y:S01]  /*2900*/  UIADD3 UR22, UR5, 0x402, URZ ;  /* 0x0000040205167890 */ /* 0x000fe2000fffe03f */
[----:B------:R-:W-:Y:S01]  /*2910*/  UMOV UR21, 0x40000040 ;  /* 0x4000004000157882 */ /* 0x000fe20000000000 */
[----:B------:R-:W-:Y:S01]  /*2920*/  UMOV UR23, 0x40000040 ;  /* 0x4000004000177882 */ /* 0x000fe20000000000 */
[----:B------:R-:W-:-:S02]  /*2930*/  UIADD3 UR24, UR4, 0x804, URZ ;  /* 0x0000080404187890 */ /* 0x000fc4000fffe03f */
[----:B------:R-:W-:Y:S01]  /*2940*/  UIADD3 UR26, UR5, 0x404, URZ ;  /* 0x00000404051a7890 */ /* 0x000fe2000fffe03f */
[----:B------:R-:W-:Y:S01]  /*2950*/  UMOV UR25, 0x40000040 ;  /* 0x4000004000197882 */ /* 0x000fe20000000000 */
[----:B------:R-:W-:Y:S01]  /*2960*/  UMOV UR27, 0x40000040 ;  /* 0x40000040001b7882 */ /* 0x000fe20000000000 */
[----:B------:R-:W-:Y:S02]  /*2970*/  UIADD3 UR28, UR4, 0x806, URZ ;  /* 0x00000806041c7890 */ /* 0x000fe4000fffe03f */
[----:B------:R-:W-:Y:S01]  /*2980*/  UIADD3 UR30, UR5, 0x406, URZ ;  /* 0x00000406051e7890 */ /* 0x000fe2000fffe03f */
[----:B------:R-:W-:Y:S01]  /*2990*/  UMOV UR29, 0x40000040 ;  /* 0x40000040001d7882 */ /* 0x000fe20000000000 */
[----:B------:R-:W-:Y:S01]  /*29a0*/  UMOV UR31, 0x40000040 ;  /* 0x40000040001f7882 */ /* 0x000fe20000000000 */
        /* <DEDUP_REMOVED lines=16> */
[----:B------:R-:W-:-:S02]  /*2ab0*/  WARPGROUP.DEPBAR.LE gsb0, 0x0 ;  /* 0x00008000000079c5 */ /* 0x000fc40000010000 */
[----:B------:R-:W-:-:S06]  /*2ac0*/  WARPGROUP.ARRIVE ;  /* 0x00000000000079c5 */ /* 0x000fcc0000000000 */
[----:B------:R-:W-:Y:S01]  /*2ad0*/  HGMMA.64x64x16.F32 R24, gdesc[UR8], R24, gsb0 ;  /* 0x00e00000081879f0 */ /* 0x000fe20008000818 */
        /* <DEDUP_REMOVED lines=8> */
[----:B------:R-:W-:Y:S02]  /*2b60*/  WARPGROUP.DEPBAR.LE gsb0, 0x0 ;  /* 0x00008000000079c5 */ /* 0x000fe40000010000 */
        /* <DEDUP_REMOVED lines=17> */
[----:B------:R-:W-:Y:S02]  /*2c80*/  IMAD.U32 R4, RZ, RZ, UR8 ;  /* 0x00000008ff047e24 */ /* 0x000fe4000f8e00ff */
[----:B------:R-:W-:Y:S01]  /*2c90*/  IMAD.U32 R5, RZ, RZ, UR9 ;  /* 0x00000009ff057e24 */ /* 0x000fe2000f8e00ff */
[----:B------:R-:W-:Y:S02]  /*2ca0*/  WARPGROUP.DEPBAR.LE gsb0, 0x0 ;  /* 0x00008000000079c5 */ /* 0x000fe40000010000 */
[----:B------:R-:W-:-:S06]  /*2cb0*/  WARPGROUP.ARRIVE ;  /* 0x00000000000079c5 */ /* 0x000fcc0000000000 */
[----:B------:R-:W-:Y:S01]  /*2cc0*/  HGMMA.64x64x16.F32 R24, gdesc[UR8], R24, gsb0 ;  /* 0x00e00000081879f0 */ /* 0x000fe20008000818 */
[----:B------:R-:W-:Y:S02]  /*2cd0*/  UIADD3 UR8, UR4, 0x404, URZ ;  /* 0x0000040404087890 */ /* 0x000fe4000fffe03f */
[----:B------:R-:W-:Y:S01]  /*2ce0*/  UIADD3 UR10, UR5, 0x204, URZ ;  /* 0x00000204050a7890 */ /* 0x000fe2000fffe03f */
[----:B------:R-:W-:Y:S01]  /*2cf0*/  UMOV UR9, 0x40000040 ;  /* 0x4000004000097882 */ /* 0x000fe20000000000 */
[----:B------:R-:W-:Y:S01]  /*2d00*/  UMOV UR11, 0x40000040 ;  /* 0x40000040000b7882 */ /* 0x000fe20000000000 */
[----:B------:R-:W-:Y:S01]  /*2d10*/  ULDC UR5, c[0x0][0x448] ;  /* 0x0001120000057ab9 */ /* 0x000fe20000000800 */
[----:B------:R-:W-:Y:S01]  /*2d20*/  ULDC UR4, c[0x0][0x9d8] ;  /* 0x0002760000047ab9 */ /* 0x000fe20000000800 */
[----:B------:R-:W-:-:S06]  /*2d30*/  UISETP.NE.AND UP0, UPT, UR5, 0x1, UPT ;  /* 0x000000010500788c */ /* 0x000fcc000bf05270 */
[----:B------:R-:W-:Y:S02]  /*2d40*/  PLOP3.LUT P2, PT, PT, PT, UP0, 0x80, 0x0 ;  /* 0x000000000000781c */ /* 0x000fe40003f4f008 */
[----:B------:R-:W-:-:S03]  /*2d50*/  PLOP3.LUT P3, PT, PT, PT, UP0, 0x80, 0x0 ;  /* 0x000000000000781c */ /* 0x000fc60003f6f008 */
[----:B------:R-:W-:-:S08]  /*2d60*/  @UP0 ULDC UR5, c[0x0][0x44c] ;  /* 0x0001130000050ab9 */ /* 0x000fd00000000800 */
[----:B------:R-:W-:Y:S01]  /*2d70*/  @P2 IMAD.HI.U32 R14, R2, UR5, RZ ;  /* 0x00000005020e2c27 */ /* 0x000fe2000f8e00ff */
[----:B------:R-:W-:-:S03]  /*2d80*/  @UP0 ULDC UR5, c[0x0][0x450] ;  /* 0x0001140000050ab9 */ /* 0x000fc60000000800 */
[----:B------:R-:W-:Y:S01]  /*2d90*/  @!P1 VIADD R2, R15, 0x30840 ;  /* 0x000308400f029836 */ /* 0x000fe20000000000 */
[----:B------:R-:W-:Y:S01]  /*2da0*/  @P3 SHF.R.U32.HI R3, RZ, UR5, R14 ;  /* 0x00000005ff033c19 */ /* 0x000fe2000801160e */
[----:B01----:R-:W-:-:S03]  /*2db0*/  IMAD.MOV.U32 R15, RZ, RZ, -0x40 ;  /* 0xffffffc0ff0f7424 */ /* 0x003fc600078e00ff */
[----:B------:R-:W-:Y:S01]  /*2dc0*/  @!P1 PRMT R2, RZ, 0x654, R2 ;  /* 0x00000654ff029816 */ /* 0x000fe20000000002 */
[----:B------:R-:W0:Y:S01]  /*2dd0*/  SHFL.IDX PT, R59, R3, RZ, 0x1c1f ;  /* 0x001c1fff033b7589 */ /* 0x000e2200000e0000 */
[----:B------:R-:W-:Y:S02]  /*2de0*/  WARPGROUP.DEPBAR.LE gsb0, 0x0 ;  /* 0x00008000000079c5 */ /* 0x000fe40000010000 */
[----:B------:R-:W-:-:S06]  /*2df0*/  WARPGROUP.ARRIVE ;  /* 0x00000000000079c5 */ /* 0x000fcc0000000000 */
[----:B------:R-:W-:Y:S01]  /*2e00*/  HGMMA.64x64x16.F32 R24, gdesc[UR56], R24, gsb0 ;  /* 0x00e00000381879f0 */ /* 0x000fe20008000818 */
[----:B------:R-:W-:Y:S02]  /*2e10*/  ULDC UR58, c[0x0][0x9dc] ;  /* 0x00027700003a7ab9 */ /* 0x000fe40000000800 */
[----:B------:R-:W-:Y:S01]  /*2e20*/  ULOP3.LUT UR58, URZ, UR58, URZ, 0x33, !UPT ;  /* 0x0000003a3f3a7292 */ /* 0x000fe2000f8e333f */
        /* <DEDUP_REMOVED lines=63> */
[----:B------:R-:W-:Y:S01]  /*3220*/  ULDC.64 UR4, c[0x0][0x9e0] ;  /* 0x0002780000047ab9 */ /* 0x000fe20000000a00 */
[----:B------:R1:W2:Y:S01]  /*3230*/  MUFU.TANH R21, R31 ;  /* 0x0000001f00157308 */ /* 0x0002a20000002400 */
[----:B------:R-:W-:Y:S01]  /*3240*/  UISETP.GE.AND UP1, UPT, UR5, 0x1, UPT ;  /* 0x000000010500788c */ /* 0x000fe2000bf26270 */
[----:B------:R3:W-:Y:S05]  /*3250*/  @!P1 SYNCS.ARRIVE.TRANS64.RED.A1T0 RZ, [R2+URZ], RZ ;  /* 0x000000ff02ff99a7 */ /* 0x0007ea000810043f */
[----:B------:R-:W-:Y:S01]  /*3260*/  PLOP3.LUT P2, PT, PT, PT, UP1, 0x40, 0x0 ;  /* 0x000000000000781c */ /* 0x000fe20003f4e818 */
[----:B------:R-:W4:Y:S01]  /*3270*/  MUFU.TANH R24, R24 ;  /* 0x0000001800187308 */ /* 0x000f220000002400 */
[----:B-1----:R-:W-:-:S02]  /*3280*/  IMAD R31, R152, R15, 0x40 ;  /* 0x00000040981f7424 */ /* 0x002fc400078e020f */
[----:B------:R-:W-:-:S03]  /*3290*/  IMAD.U32 R15, RZ, RZ, UR39 ;  /* 0x00000027ff0f7e24 */ /* 0x000fc6000f8e00ff */
[----:B---3--:R-:W-:Y:S02]  /*32a0*/  IADD3 R2, -R16, 0x1, R31 ;  /* 0x0000000110027810 */ /* 0x008fe40007ffe11f */
[----:B------:R-:W1:Y:S02]  /*32b0*/  MUFU.TANH R25, R25 ;  /* 0x0000001900197308 */ /* 0x000e640000002400 */
[----:B------:R-:W-:-:S05]  /*32c0*/  IADD3 R2, -R15, UR60, R2 ;  /* 0x0000003c0f027c10 */ /* 0x000fca000fffe102 */
[C---:B------:R-:W-:Y:S01]  /*32d0*/  VIADD R57, R2.reuse, UR4 ;  /* 0x0000000402397c36 */ /* 0x040fe20008000000 */
[----:B------:R-:W3:Y:S01]  /*32e0*/  MUFU.TANH R0, R0 ;  /* 0x0000000000007308 */ /* 0x000ee20000002400 */
[----:B------:R-:W-:-:S04]  /*32f0*/  VIADD R56, R2, UR58 ;  /* 0x0000003a02387c36 */ /* 0x000fc80008000000 */
[----:B0-----:R-:W-:-:S03]  /*3300*/  IMAD.IADD R14, R56, 0x1, R59 ;  /* 0x00000001380e7824 */ /* 0x001fc600078e023b */
        /* <DEDUP_REMOVED lines=26> */
[----:B------:R5:W0:Y:S08]  /*34b0*/  MUFU.TANH R30, R46 ;  /* 0x0000002e001e7308 */ /* 0x000a300000002400 */
[----:B------:R2:W0:Y:S01]  /*34c0*/  MUFU.TANH R26, R38 ;  /* 0x00000026001a7308 */ /* 0x0004220000002400 */
[----:B-----5:R-:W-:-:S04]  /*34d0*/  IADD3 R46, -R16, UR60, R31 ;  /* 0x0000003c102e7c10 */ /* 0x020fc8000fffe11f */
[----:B------:R-:W-:Y:S02]  /*34e0*/  VIADDMNMX R2, R59, R57, R46, PT ;  /* 0x000000393b027246 */ /* 0x000fe4000380012e */
[----:B--2---:R-:W-:Y:S01]  /*34f0*/  LEA R38, R152, 0xffffffc0, 0x6 ;  /* 0xffffffc098267811 */ /* 0x004fe200078e30ff */
[----:B-1-34-:R-:W-:Y:S06]  /*3500*/  @P2 BRA `(.L_x_1218) ;  /* 0x00000000005c2947 */ /* 0x01afec0003800000 */
[----:B------:R-:W-:Y:S01]  /*3510*/  IMAD.U32 R58, RZ, RZ, UR39 ;  /* 0x00000027ff3a7e24 */ /* 0x000fe2000f8e00ff */
[----:B------:R-:W-:Y:S04]  /*3520*/  BSSY B0, `(.L_x_1219) ;  /* 0x0000011000007945 */ /* 0x000fe80003800000 */
[----:B------:R-:W-:-:S04]  /*3530*/  IADD3 R15, -R58, UR60, R59 ;  /* 0x0000003c3a0f7c10 */ /* 0x000fc8000fffe13b */
[----:B------:R-:W-:-:S13]  /*3540*/  ISETP.GT.AND P2, PT, R15, -0x1, PT ;  /* 0xffffffff0f00780c */ /* 0x000fda0003f44270 */
[----:B------:R-:W-:Y:S05]  /*3550*/  @P2 BRA `(.L_x_1220) ;  /* 0x0000000000202947 */ /* 0x000fea0003800000 */
[----:B------:R-:W-:Y:S01]  /*3560*/  UISETP.NE.AND UP2, UPT, UR5, 0x1, UPT ;  /* 0x000000010500788c */ /* 0x000fe2000bf45270 */
[----:B------:R-:W-:-:S05]  /*3570*/  LOP3.LUT R15, RZ, R15, RZ, 0x33, !PT ;  /* 0x0000000fff0f7212 */ /* 0x000fca00078e33ff */
[----:B------:R-:W-:-:S05]  /*3580*/  PLOP3.LUT P2, PT, PT, PT, UP2, 0x80, 0x0 ;  /* 0x000000000000781c */ /* 0x000fca0003f4f028 */
[----:B------:R-:W-:-:S08]  /*3590*/  @UP2 ULDC.64 UR6, c[0x0][0x9e8] ;  /* 0x00027a0000062ab9 */ /* 0x000fd00000000a00 */
[----:B------:R-:W-:-:S05]  /*35a0*/  @P2 IMAD.HI.U32 R58, R15, UR6, RZ ;  /* 0x000000060f3a2c27 */ /* 0x000fca000f8e00ff */
[----:B------:R-:W-:-:S04]  /*35b0*/  @P2 SHF.R.U32.HI R15, RZ, UR7, R58 ;  /* 0x00000007ff0f2c19 */ /* 0x000fc8000801163a */
[----:B------:R-:W-:Y:S01]  /*35c0*/  LOP3.LUT R15, RZ, R15, RZ, 0x33, !PT ;  /* 0x0000000fff0f7212 */ /* 0x000fe200078e33ff */
[----:B------:R-:W-:Y:S06]  /*35d0*/  BRA `(.L_x_1221) ;  /* 0x0000000000147947 */ /* 0x000fec0003800000 */
.L_x_1220:
[----:B------:R-:W-:-:S06]  /*35e0*/  UISETP.NE.AND UP2, UPT, UR5, 0x1, UPT ;  /* 0x000000010500788c */ /* 0x000fcc000bf45270 */
[----:B------:R-:W-:-:S05]  /*35f0*/  PLOP3.LUT P2, PT, PT, PT, UP2, 0x80, 0x0 ;  /* 0x000000000000781c */ /* 0x000fca0003f4f028 */
[----:B------:R-:W-:-:S08]  /*3600*/  @UP2 ULDC.64 UR6, c[0x0][0x9e8] ;  /* 0x00027a0000062ab9 */ /* 0x000fd00000000a00 */
[----:B------:R-:W-:-:S05]  /*3610*/  @P2 IMAD.HI.U32 R58, R15, UR6, RZ ;  /* 0x000000060f3a2c27 */ /* 0x000fca000f8e00ff */
[----:B------:R-:W-:-:S07]  /*3620*/  @P2 SHF.R.U32.HI R15, RZ, UR7, R58 ;  /* 0x00000007ff0f2c19 */ /* 0x000fce000801163a */
.L_x_1221:
[----:B------:R-:W-:Y:S05]  /*3630*/  BSYNC B0 ;  /* 0x0000000000007941 */ /* 0x000fea0003800000 */
.L_x_1219:
[----:B------:R-:W-:-:S04]  /*3640*/  IMAD R15, R15, UR5, -R38 ;  /* 0x000000050f0f7c24 */ /* 0x000fc8000f8e0a26 */
[----:B------:R-:W-:-:S05]  /*3650*/  IMAD.IADD R15, R15, 0x1, -R16 ;  /* 0x000000010f0f7824 */ /* 0x000fca00078e0a10 */
[----:B------:R-:W-:Y:S02]  /*3660*/  VIMNMX R14, R14, R15, !PT ;  /* 0x0000000f0e0e7248 */ /* 0x000fe40007fe0100 */
[----:B------:R-:W-:-:S07]  /*3670*/  VIADDMNMX R2, R15, UR5, R2, PT ;  /* 0x000000050f027c46 */ /* 0x000fce000b800102 */
.L_x_1218:
[C---:B------:R-:W-:Y:S01]  /*3680*/  ISETP.GE.AND P2, PT, R31.reuse, 0x2, PT ;  /* 0x000000021f00780c */ /* 0x040fe20003f46270 */
[----:B------:R-:W1:Y:S01]  /*3690*/  SHFL.IDX PT, R3, R3, 0x1, 0x1c1f ;  /* 0x003c1f0003037f89 */ /* 0x000e6200000e0000 */
[C---:B------:R-:W-:Y:S02]  /*36a0*/  ISETP.GE.AND P6, PT, R31.reuse, 0xa, PT ;  /* 0x0000000a1f00780c */ /* 0x040fe40003fc6270 */
[----:B------:R-:W-:Y:S02]  /*36b0*/  ISETP.GT.AND P4, PT, R14, 0x1, !P2 ;  /* 0x000000010e00780c */ /* 0x000fe40005784270 */
[----:B------:R-:W-:Y:S02]  /*36c0*/  ISETP.GE.AND P3, PT, R31, 0x9, PT ;  /* 0x000000091f00780c */ /* 0x000fe40003f66270 */
[----:B------:R-:W-:Y:S02]  /*36d0*/  ISETP.LT.OR P4, PT, R2, 0x2, P4 ;  /* 0x000000020200780c */ /* 0x000fe40002781670 */
[----:B------:R-:W-:-:S02]  /*36e0*/  ISETP.GT.AND P5, PT, R14, 0x8, !P3 ;  /* 0x000000080e00780c */ /* 0x000fc40005fa4270 */
[----:B------:R-:W-:Y:S02]  /*36f0*/  FSEL R58, R25, -INF , !P4 ;  /* 0xff800000193a7808 */ /* 0x000fe40006000000 */
[----:B------:R-:W-:Y:S02]  /*3700*/  ISETP.GT.AND P4, PT, R14, 0x9, !P6 ;  /* 0x000000090e00780c */ /* 0x000fe40007784270 */
[----:B------:R-:W-:Y:S02]  /*3710*/  P2R R25, PR, RZ, 0x40 ;  /* 0x00000040ff197803 */ /* 0x000fe40000000000 */
[----:B------:R-:W-:Y:S02]  /*3720*/  ISETP.LT.OR P4, PT, R2, 0xa, P4 ;  /* 0x0000000a0200780c */ /* 0x000fe40002781670 */
[----:B------:R-:W-:Y:S02]  /*3730*/  ISETP.GE.AND P6, PT, R31, 0x11, PT ;  /* 0x000000111f00780c */ /* 0x000fe40003fc6270 */
[----:B0-----:R-:W-:-:S02]  /*3740*/  FSEL R62, R29, -INF , !P4 ;  /* 0xff8000001d3e7808 */ /* 0x001fc40006000000 */
[----:B------:R-:W-:Y:S02]  /*3750*/  ISETP.LT.OR P5, PT, R2, 0x9, P5 ;  /* 0x000000090200780c */ /* 0x000fe40002fa1670 */
[----:B------:R-:W-:Y:S02]  /*3760*/  ISETP.GT.AND P4, PT, R14, 0x10, !P6 ;  /* 0x000000100e00780c */ /* 0x000fe40007784270 */
[----:B------:R-:W-:Y:S02]  /*3770*/  FSEL R60, R28, -INF , !P5 ;  /* 0xff8000001c3c7808 */ /* 0x000fe40006800000 */
[----:B------:R-:W-:Y:S02]  /*3780*/  ISETP.LT.OR P4, PT, R2, 0x11, P4 ;  /* 0x000000110200780c */ /* 0x000fe40002781670 */
[----:B------:R-:W-:Y:S02]  /*3790*/  ISETP.GE.AND P5, PT, R31, 0x12, PT ;  /* 0x000000121f00780c */ /* 0x000fe40003fa6270 */
[----:B------:R-:W-:-:S02]  /*37a0*/  FSEL R64, R32, -INF , !P4 ;  /* 0xff80000020407808 */ /* 0x000fc40006000000 */
[----:B------:R-:W-:Y:S02]  /*37b0*/  ISETP.GT.AND P4, PT, R14, 0x11, !P5 ;  /* 0x000000110e00780c */ /* 0x000fe40006f84270 */
[----:B------:R-:W-:Y:S02]  /*37c0*/  P2R R29, PR, RZ, 0x20 ;  /* 0x00000020ff1d7803 */ /* 0x000fe40000000000 */
[----:B------:R-:W-:Y:S02]  /*37d0*/  ISETP.LT.OR P4, PT, R2, 0x12, P4 ;  /* 0x000000120200780c */ /* 0x000fe40002781670 */
[----:B------:R-:W-:Y:S02]  /*37e0*/  ISETP.GE.AND P5, PT, R31, 0x19, PT ;  /* 0x000000191f00780c */ /* 0x000fe40003fa6270 */
[----:B------:R-:W-:Y:S02]  /*37f0*/  FSEL R66, R33, -INF , !P4 ;  /* 0xff80000021427808 */ /* 0x000fe40006000000 */
[----:B------:R-:W-:-:S02]  /*3800*/  ISETP.GT.AND P4, PT, R14, 0x18, !P5 ;  /* 0x000000180e00780c */ /* 0x000fc40006f84270 */
[----:B------:R-:W-:Y:S02]  /*3810*/  P2R R32, PR, RZ, 0x20 ;  /* 0x00000020ff207803 */ /* 0x000fe40000000000 */
[----:B------:R-:W-:Y:S02]  /*3820*/  ISETP.LT.OR P4, PT, R2, 0x19, P4 ;  /* 0x000000190200780c */ /* 0x000fe40002781670 */
[----:B------:R-:W-:Y:S02]  /*3830*/  ISETP.GE.AND P5, PT, R31, 0x1a, PT ;  /* 0x0000001a1f00780c */ /* 0x000fe40003fa6270 */
[----:B------:R-:W-:Y:S02]  /*3840*/  FSEL R68, R36, -INF , !P4 ;  /* 0xff80000024447808 */ /* 0x000fe40006000000 */
[----:B------:R-:W-:Y:S02]  /*3850*/  ISETP.GT.AND P4, PT, R14, 0x19, !P5 ;  /* 0x000000190e00780c */ /* 0x000fe40006f84270 */
[----:B------:R-:W-:-:S02]  /*3860*/  P2R R33, PR, RZ, 0x20 ;  /* 0x00000020ff217803 */ /* 0x000fc40000000000 */
[----:B------:R-:W-:Y:S02]  /*3870*/  ISETP.LT.OR P4, PT, R2, 0x1a, P4 ;  /* 0x0000001a0200780c */ /* 0x000fe40002781670 */
[----:B------:R-:W-:Y:S02]  /*3880*/  ISETP.GE.AND P5, PT, R31, 0x21, PT ;  /* 0x000000211f00780c */ /* 0x000fe40003fa6270 */
[----:B------:R-:W-:Y:S02]  /*3890*/  FSEL R70, R37, -INF , !P4 ;  /* 0xff80000025467808 */ /* 0x000fe40006000000 */
[----:B------:R-:W-:Y:S02]  /*38a0*/  ISETP.GT.AND P4, PT, R14, 0x20, !P5 ;  /* 0x000000200e00780c */ /* 0x000fe40006f84270 */
[----:B------:R-:W-:Y:S02]  /*38b0*/  P2R R37, PR, RZ, 0x20 ;  /* 0x00000020ff257803 */ /* 0x000fe40000000000 */
[----:B------:R-:W-:-:S02]  /*38c0*/  ISETP.LT.OR P4, PT, R2, 0x21, P4 ;  /* 0x000000210200780c */ /* 0x000fc40002781670 */
[C---:B------:R-:W-:Y:S02]  /*38d0*/  ISETP.GE.AND P5, PT, R31.reuse, 0x22, PT ;  /* 0x000000221f00780c */ /* 0x040fe40003fa6270 */
[----:B------:R-:W-:Y:S02]  /*38e0*/  FSEL R72, R40, -INF , !P4 ;  /* 0xff80000028487808 */ /* 0x000fe40006000000 */
[----:B------:R-:W-:Y:S02]  /*38f0*/  ISETP.GT.AND P4, PT, R14, 0x21, !P5 ;  /* 0x000000210e00780c */ /* 0x000fe40006f84270 */
[----:B------:R-:W-:Y:S02]  /*3900*/  P2R R40, PR, RZ, 0x20 ;  /* 0x00000020ff287803 */ /* 0x000fe40000000000 */
[----:B------:R-:W-:Y:S02]  /*3910*/  ISETP.LT.OR P4, PT, R2, 0x22, P4 ;  /* 0x000000220200780c */ /* 0x000fe40002781670 */
[----:B------:R-:W-:-:S02]  /*3920*/  ISETP.GE.AND P5, PT, R31, 0x29, PT ;  /* 0x000000291f00780c */ /* 0x000fc40003fa6270 */
[----:B------:R-:W-:Y:S02]  /*3930*/  FSEL R74, R41, -INF , !P4 ;  /* 0xff800000294a7808 */ /* 0x000fe40006000000 */
[----:B------:R-:W-:Y:S02]  /*3940*/  ISETP.GT.AND P4, PT, R14, 0x28, !P5 ;  /* 0x000000280e00780c */ /* 0x000fe40006f84270 */
[----:B------:R-:W-:Y:S02]  /*3950*/  P2R R41, PR, RZ, 0x20 ;  /* 0x00000020ff297803 */ /* 0x000fe40000000000 */
        /* <DEDUP_REMOVED lines=11> */
[----:B------:R-:W-:Y:S02]  /*3a10*/  P2R R28, PR, RZ, 0x40 ;  /* 0x00000040ff1c7803 */ /* 0x000fe40000000000 */
[----:B------:R-:W-:Y:S02]  /*3a20*/  FSEL R80, R48, -INF , !P4 ;  /* 0xff80000030507808 */ /* 0x000fe40006000000 */
[----:B------:R-:W-:-:S04]  /*3a30*/  ISETP.GE.AND P4, PT, R31, 0x32, PT ;  /* 0x000000321f00780c */ /* 0x000fc80003f86270 */
[----:B------:R-:W-:-:S04]  /*3a40*/  ISETP.GT.AND P5, PT, R14, 0x31, !P4 ;  /* 0x000000310e00780c */ /* 0x000fc800067a4270 */
[----:B------:R-:W-:-:S04]  /*3a50*/  ISETP.LT.OR P5, PT, R2, 0x32, P5 ;  /* 0x000000320200780c */ /* 0x000fc80002fa1670 */
[----:B------:R-:W-:Y:S02]  /*3a60*/  FSEL R82, R49, -INF , !P5 ;  /* 0xff80000031527808 */ /* 0x000fe40006800000 */
[----:B------:R-:W-:-:S04]  /*3a70*/  ISETP.GE.AND P5, PT, R31, 0x39, PT ;  /* 0x000000391f00780c */ /* 0x000fc80003fa6270 */
[----:B------:R-:W-:-:S04]  /*3a80*/  ISETP.GT.AND P6, PT, R14, 0x38, !P5 ;  /* 0x000000380e00780c */ /* 0x000fc80006fc4270 */
[----:B------:R-:W-:-:S04]  /*3a90*/  ISETP.LT.OR P6, PT, R2, 0x39, P6 ;  /* 0x000000390200780c */ /* 0x000fc800037c1670 */
[----:B------:R-:W-:Y:S02]  /*3aa0*/  FSEL R52, R52, -INF , !P6 ;  /* 0xff80000034347808 */ /* 0x000fe40007000000 */
[----:B------:R-:W-:-:S04]  /*3ab0*/  ISETP.GE.AND P6, PT, R31, 0x1, PT ;  /* 0x000000011f00780c */ /* 0x000fc80003fc6270 */
[----:B------:R-:W-:Y:S02]  /*3ac0*/  P2R R15, PR, RZ, 0x40 ;  /* 0x00000040ff0f7803 */ /* 0x000fe40000000000 */
[----:B------:R-:W-:-:S04]  /*3ad0*/  ISETP.GT.AND P6, PT, R14, RZ, !P6 ;  /* 0x000000ff0e00720c */ /* 0x000fc800077c4270 */
[----:B------:R-:W-:-:S04]  /*3ae0*/  ISETP.LT.OR P6, PT, R2, 0x1, P6 ;  /* 0x000000010200780c */ /* 0x000fc800037c1670 */
[----:B------:R-:W-:Y:S02]  /*3af0*/  FSEL R36, R24, -INF , !P6 ;  /* 0xff80000018247808 */ /* 0x000fe40007000000 */
[----:B------:R-:W-:-:S04]  /*3b00*/  ISETP.GE.AND P6, PT, R31, 0x3a, PT ;  /* 0x0000003a1f00780c */ /* 0x000fc80003fc6270 */
[----:B------:R-:W-:Y:S02]  /*3b10*/  P2R R31, PR, RZ, 0x40 ;  /* 0x00000040ff1f7803 */ /* 0x000fe40000000000 */
[----:B------:R-:W-:Y:S01]  /*3b20*/  ISETP.GT.AND P6, PT, R14, 0x39, !P6 ;  /* 0x000000390e00780c */ /* 0x000fe200077c4270 */
[----:B-1----:R-:W-:-:S03]  /*3b30*/  IMAD.IADD R14, R56, 0x1, R3 ;  /* 0x00000001380e7824 */ /* 0x002fc600078e0203 */
[----:B------:R-:W-:Y:S02]  /*3b40*/  ISETP.LT.OR P6, PT, R2, 0x3a, P6 ;  /* 0x0000003a0200780c */ /* 0x000fe400037c1670 */
[----:B------:R-:W-:Y:S02]  /*3b50*/  VIADDMNMX R2, R3, R57, R46, PT ;  /* 0x0000003903027246 */ /* 0x000fe4000380012e */
[----:B------:R-:W-:Y:S02]  /*3b60*/  FSEL R84, R53, -INF , !P6 ;  /* 0xff80000035547808 */ /* 0x000fe40007000000 */
[----:B------:R-:W-:-:S13]  /*3b70*/  PLOP3.LUT P6, PT, PT, PT, UP1, 0x40, 0x0 ;  /* 0x000000000000781c */ /* 0x000fda0003fce818 */
[----:B------:R-:W-:Y:S05]  /*3b80*/  @P6 BRA `(.L_x_1222) ;  /* 0x0000000000646947 */ /* 0x000fea0003800000 */
        /* <DEDUP_REMOVED lines=9> */
[----:B------:R-:W-:Y:S01]  /*3c20*/  @P6 IMAD.HI.U32 R24, R3, UR6, RZ ;  /* 0x0000000603186c27 */ /* 0x000fe2000f8e00ff */
[----:B------:R-:W-:-:S13]  /*3c30*/  PLOP3.LUT P6, PT, PT, PT, UP2, 0x80, 0x0 ;  /* 0x000000000000781c */ /* 0x000fda0003fcf028 */
[----:B------:R-:W-:-:S04]  /*3c40*/  @P6 SHF.R.U32.HI R3, RZ, UR7, R24 ;  /* 0x00000007ff036c19 */ /* 0x000fc80008011618 */
[----:B------:R-:W-:Y:S01]  /*3c50*/  LOP3.LUT R3, RZ, R3, RZ, 0x33, !PT ;  /* 0x00000003ff037212 */ /* 0x000fe200078e33ff */
[----:B------:R-:W-:Y:S06]  /*3c60*/  BRA `(.L_x_1225) ;  /* 0x0000000000187947 */ /* 0x000fec0003800000 */
.L_x_1224:
[----:B------:R-:W-:-:S06]  /*3c70*/  UISETP.NE.AND UP2, UPT, UR5, 0x1, UPT ;  /* 0x000000010500788c */ /* 0x000fcc000bf45270 */
[----:B------:R-:W-:-:S05]  /*3c80*/  PLOP3.LUT P6, PT, PT, PT, UP2, 0x80, 0x0 ;  /* 0x000000000000781c */ /* 0x000fca0003fcf028 */
[----:B------:R-:W-:-:S08]  /*3c90*/  @UP2 ULDC.64 UR6, c[0x0][0x9e8] ;  /* 0x00027a0000062ab9 */ /* 0x000fd00000000a00 */
[----:B------:R-:W-:Y:S01]  /*3ca0*/  @P6 IMAD.HI.U32 R24, R3, UR6, RZ ;  /* 0x0000000603186c27 */ /* 0x000fe2000f8e00ff */
[----:B------:R-:W-:-:S13]  /*3cb0*/  PLOP3.LUT P6, PT, PT, PT, UP2, 0x80, 0x0 ;  /* 0x000000000000781c */ /* 0x000fda0003fcf028 */
[----:B------:R-:W-:-:S07]  /*3cc0*/  @P6 SHF.R.U32.HI R3, RZ, UR7, R24 ;  /* 0x00000007ff036c19 */ /* 0x000fce0008011618 */
.L_x_1225:
[----:B------:R-:W-:Y:S05]  /*3cd0*/  BSYNC B0 ;  /* 0x0000000000007941 */ /* 0x000fea0003800000 */
.L_x_1223:
[----:B------:R-:W-:-:S04]  /*3ce0*/  IMAD R3, R3, UR5, -R38 ;  /* 0x0000000503037c24 */ /* 0x000fc8000f8e0a26 */
[----:B------:R-:W-:-:S05]  /*3cf0*/  IMAD.IADD R3, R3, 0x1, -R16 ;  /* 0x0000000103037824 */ /* 0x000fca00078e0a10 */
[----:B------:R-:W-:Y:S02]  /*3d00*/  VIMNMX R14, R14, R3, !PT ;  /* 0x000000030e0e7248 */ /* 0x000fe40007fe0100 */
[----:B------:R-:W-:-:S07]  /*3d10*/  VIADDMNMX R2, R3, UR5, R2, PT ;  /* 0x0000000503027c46 */ /* 0x000fce000b800102 */
.L_x_1222:
[----:B------:R-:W-:Y:S01]  /*3d20*/  ISETP.GT.AND P2, PT, R14, 0x1, !P2 ;  /* 0x000000010e00780c */ /* 0x000fe20005744270 */
[----:B------:R-:W-:Y:S01]  /*3d30*/  ULDC UR6, c[0x0][0x988] ;  /* 0x0002620000067ab9 */ /* 0x000fe20000000800 */
[----:B------:R-:W-:Y:S01]  /*3d40*/  ISETP.NE.AND P6, PT, R15, RZ, PT ;  /* 0x000000ff0f00720c */ /* 0x000fe20003fc5270 */
[----:B------:R-:W-:Y:S01]  /*3d50*/  @UP0 ULDC UR10, c[0x0][0x44c] ;  /* 0x00011300000a0ab9 */ /* 0x000fe20000000800 */
[----:B------:R-:W-:Y:S01]  /*3d60*/  ISETP.LT.OR P2, PT, R2, 0x2, P2 ;  /* 0x000000020200780c */ /* 0x000fe20001741670 */
[----:B------:R-:W-:Y:S01]  /*3d70*/  UIMAD.WIDE.U32 UR10, UR61, UR10, URZ ;  /* 0x0000000a3d0a72a5 */ /* 0x000fe2000f8e003f */
[----:B------:R-:W-:Y:S01]  /*3d80*/  FMNMX.FTZ R3, R36, R58, !PT ;  /* 0x0000003a24037209 */ /* 0x000fe20007810000 */
[----:B------:R-:W-:Y:S01]  /*3d90*/  @UP0 ULDC UR14, c[0x0][0x450] ;  /* 0x00011400000e0ab9 */ /* 0x000fe20000000800 */
[----:B------:R-:W-:Y:S01]  /*3da0*/  FSEL R15, R27, -INF , !P2 ;  /* 0xff8000001b0f7808 */ /* 0x000fe20005000000 */
[----:B------:R-:W-:Y:S01]  /*3db0*/  UMOV UR7, UR61 ;  /* 0x0000003d00077c82 */ /* 0x000fe20008000000 */
[----:B------:R-:W-:Y:S01]  /*3dc0*/  ISETP.NE.AND P2, PT, R25, RZ, PT ;  /* 0x000000ff1900720c */ /* 0x000fe20003f45270 */
[----:B------:R-:W-:Y:S01]  /*3dd0*/  @UP0 USHF.R.U32.HI UR7, URZ, UR14, UR11 ;  /* 0x0000000e3f070299 */ /* 0x000fe2000801160b */
[----:B------:R-:W-:-:S02]  /*3de0*/  FMNMX.FTZ R3, R60, R3, !PT ;  /* 0x000000033c037209 */ /* 0x000fc40007810000 */
[----:B------:R-:W-:Y:S01]  /*3df0*/  ISETP.GT.AND P2, PT, R14, 0x9, !P2 ;  /* 0x000000090e00780c */ /* 0x000fe20005744270 */
[----:B------:R-:W-:Y:S01]  /*3e00*/  UIADD3 UR48, UR48, UR7, URZ ;  /* 0x0000000730307290 */ /* 0x000fe2000fffe03f */
[----:B------:R-:W-:Y:S02]  /*3e10*/  FMNMX.FTZ R3, R62, R3, !PT ;  /* 0x000000033e037209 */ /* 0x000fe40007810000 */
[----:B------:R-:W-:Y:S01]  /*3e20*/  ISETP.LT.OR P2, PT, R2, 0xa, P2 ;  /* 0x0000000a0200780c */ /* 0x000fe20001741670 */
[----:B------:R-:W-:Y:S01]  /*3e30*/  UIADD3 UR4, UR48, UR4, URZ ;  /* 0x0000000430047290 */ /* 0x000fe2000fffe03f */
[----:B------:R-:W-:Y:S02]  /*3e40*/  FMNMX.FTZ R3, R64, R3, !PT ;  /* 0x0000000340037209 */ /* 0x000fe40007810000 */
[----:B------:R-:W-:Y:S02]  /*3e50*/  FSEL R21, R21, -INF , !P2 ;  /* 0xff80000015157808 */ /* 0x000fe40005000000 */
[----:B------:R-:W-:-:S02]  /*3e60*/  ISETP.NE.AND P2, PT, R28, RZ, PT ;  /* 0x000000ff1c00720c */ /* 0x000fc40003f45270 */
[----:B------:R-:W-:Y:S02]  /*3e70*/  FMNMX.FTZ R3, R66, R3, !PT ;  /* 0x0000000342037209 */ /* 0x000fe40007810000 */
[----:B------:R-:W-:Y:S02]  /*3e80*/  ISETP.GT.AND P2, PT, R14, 0x10, !P2 ;  /* 0x000000100e00780c */ /* 0x000fe40005744270 */
[----:B------:R-:W-:Y:S02]  /*3e90*/  FMNMX.FTZ R3, R68, R3, !PT ;  /* 0x0000000344037209 */ /* 0x000fe40007810000 */
[----:B------:R-:W-:Y:S02]  /*3ea0*/  ISETP.LT.OR P2, PT, R2, 0x11, P2 ;  /* 0x000000110200780c */ /* 0x000fe40001741670 */
[----:B------:R-:W-:Y:S02]  /*3eb0*/  FMNMX.FTZ R3, R70, R3, !PT ;  /* 0x0000000346037209 */ /* 0x000fe40007810000 */
[----:B------:R-:W-:-:S02]  /*3ec0*/  FSEL R24, R34, -INF , !P2 ;  /* 0xff80000022187808 */ /* 0x000fc40005000000 */
[----:B------:R-:W-:Y:S02]  /*3ed0*/  ISETP.NE.AND P2, PT, R29, RZ, PT ;  /* 0x000000ff1d00720c */ /* 0x000fe40003f45270 */
[----:B------:R-:W-:Y:S02]  /*3ee0*/  FMNMX.FTZ R3, R72, R3, !PT ;  /* 0x0000000348037209 */ /* 0x000fe40007810000 */
[----:B------:R-:W-:Y:S02]  /*3ef0*/  ISETP.GT.AND P2, PT, R14, 0x11, !P2 ;  /* 0x000000110e00780c */ /* 0x000fe40005744270 */
[----:B------:R-:W-:Y:S02]  /*3f00*/  FMNMX.FTZ R3, R74, R3, !PT ;  /* 0x000000034a037209 */ /* 0x000fe40007810000 */
[----:B------:R-:W-:Y:S02]  /*3f10*/  ISETP.LT.OR P2, PT, R2, 0x12, P2 ;  /* 0x000000120200780c */ /* 0x000fe40001741670 */
[----:B------:R-:W-:-:S02]  /*3f20*/  FMNMX.FTZ R3, R76, R3, !PT ;  /* 0x000000034c037209 */ /* 0x000fc40007810000 */
[----:B------:R-:W-:Y:S02]  /*3f30*/  FSEL R25, R35, -INF , !P2 ;  /* 0xff80000023197808 */ /* 0x000fe40005000000 */
[----:B------:R-:W-:Y:S02]  /*3f40*/  ISETP.NE.AND P2, PT, R32, RZ, PT ;  /* 0x000000ff2000720c */ /* 0x000fe40003f45270 */
[----:B------:R-:W-:Y:S02]  /*3f50*/  FMNMX.FTZ R3, R78, R3, !PT ;  /* 0x000000034e037209 */ /* 0x000fe40007810000 */
[----:B------:R-:W-:Y:S02]  /*3f60*/  ISETP.GT.AND P2, PT, R14, 0x18, !P2 ;  /* 0x000000180e00780c */ /* 0x000fe40005744270 */
[----:B------:R-:W-:Y:S02]  /*3f70*/  FMNMX.FTZ R3, R80, R3, !PT ;  /* 0x0000000350037209 */ /* 0x000fe40007810000 */
[----:B------:R-:W-:-:S02]  /*3f80*/  ISETP.LT.OR P2, PT, R2, 0x19, P2 ;  /* 0x000000190200780c */ /* 0x000fc40001741670 */
[----:B------:R-:W-:Y:S02]  /*3f90*/  FMNMX.FTZ R3, R82, R3, !PT ;  /* 0x0000000352037209 */ /* 0x000fe40007810000 */
[----:B------:R-:W-:Y:S02]  /*3fa0*/  FSEL R26, R26, -INF , !P2 ;  /* 0xff8000001a1a7808 */ /* 0x000fe40005000000 */
[----:B------:R-:W-:Y:S02]  /*3fb0*/  ISETP.NE.AND P2, PT, R33, RZ, PT ;  /* 0x000000ff2100720c */ /* 0x000fe40003f45270 */
[C---:B------:R-:W-:Y:S02]  /*3fc0*/  ISETP.GT.AND P3, PT, R14.reuse, 0x8, !P3 ;  /* 0x000000080e00780c */ /* 0x040fe40005f64270 */
[----:B------:R-:W-:Y:S02]  /*3fd0*/  ISETP.GT.AND P2, PT, R14, 0x19, !P2 ;  /* 0x000000190e00780c */ /* 0x000fe40005744270 */
[----:B------:R-:W-:-:S02]  /*3fe0*/  FMNMX.FTZ R3, R52, R3, !PT ;  /* 0x0000000334037209 */ /* 0x000fc40007810000 */
[C---:B------:R-:W-:Y:S02]  /*3ff0*/  ISETP.LT.OR P2, PT, R2.reuse, 0x1a, P2 ;  /* 0x0000001a0200780c */ /* 0x040fe40001741670 */
[----:B------:R-:W-:Y:S02]  /*4000*/  ISETP.LT.OR P3, PT, R2, 0x9, P3 ;  /* 0x000000090200780c */ /* 0x000fe40001f61670 */
[----:B------:R-:W-:Y:S02]  /*4010*/  FSEL R27, R39, -INF , !P2 ;  /* 0xff800000271b7808 */ /* 0x000fe40005000000 */
[----:B------:R-:W-:Y:S02]  /*4020*/  ISETP.NE.AND P2, PT, R37, RZ, PT ;  /* 0x000000ff2500720c */ /* 0x000fe40003f45270 */
[----:B------:R-:W-:Y:S02]  /*4030*/  FMNMX.FTZ R33, R84, R3, !PT ;  /* 0x0000000354217209 */ /* 0x000fe40007810000 */
[----:B------:R-:W-:-:S02]  /*4040*/  ISETP.GT.AND P2, PT, R14, 0x20, !P2 ;  /* 0x000000200e00780c */ /* 0x000fc40005744270 */
[----:B------:R-:W-:Y:S01]  /*4050*/  FSEL R20, R20, -INF , !P3 ;  /* 0xff80000014147808 */ /* 0x000fe20005800000 */
[----:B------:R-:W0:Y:S01]  /*4060*/  SHFL.BFLY PT, R32, R33, 0x2, 0x1f ;  /* 0x0c401f0021207f89 */ /* 0x000e2200000e0000 */
[----:B------:R-:W-:Y:S02]  /*4070*/  ISETP.LT.OR P2, PT, R2, 0x21, P2 ;  /* 0x000000210200780c */ /* 0x000fe40001741670 */
[----:B------:R-:W-:Y:S02]  /*4080*/  ISETP.NE.AND P3, PT, R41, RZ, PT ;  /* 0x000000ff2900720c */ /* 0x000fe40003f65270 */
[----:B------:R-:W-:Y:S02]  /*4090*/  FSEL R28, R42, -INF , !P2 ;  /* 0xff8000002a1c7808 */ /* 0x000fe40005000000 */
[----:B------:R-:W-:Y:S02]  /*40a0*/  ISETP.NE.AND P2, PT, R40, RZ, PT ;  /* 0x000000ff2800720c */ /* 0x000fe40003f45270 */
[----:B------:R-:W-:-:S02]  /*40b0*/  ISETP.GT.AND P4, PT, R14, 0x31, !P4 ;  /* 0x000000310e00780c */ /* 0x000fc40006784270 */
[C---:B------:R-:W-:Y:S02]  /*40c0*/  ISETP.GT.AND P2, PT, R14.reuse, 0x21, !P2 ;  /* 0x000000210e00780c */ /* 0x040fe40005744270 */
[----:B------:R-:W-:Y:S02]  /*40d0*/  ISETP.GT.AND P5, PT, R14, 0x38, !P5 ;  /* 0x000000380e00780c */ /* 0x000fe40006fa4270 */
[C---:B------:R-:W-:Y:S02]  /*40e0*/  ISETP.LT.OR P2, PT, R2.reuse, 0x22, P2 ;  /* 0x000000220200780c */ /* 0x040fe40001741670 */
[----:B------:R-:W-:Y:S02]  /*40f0*/  ISETP.LT.OR P4, PT, R2, 0x32, P4 ;  /* 0x000000320200780c */ /* 0x000fe40002781670 */
[----:B------:R-:W-:Y:S02]  /*4100*/  FSEL R29, R43, -INF , !P2 ;  /* 0xff8000002b1d7808 */ /* 0x000fe40005000000 */
[----:B------:R-:W-:-:S02]  /*4110*/  ISETP.GT.AND P2, PT, R14, 0x28, !P3 ;  /* 0x000000280e00780c */ /* 0x000fc40005f44270 */
[----:B------:R-:W-:Y:S02]  /*4120*/  ISETP.NE.AND P3, PT, R45, RZ, PT ;  /* 0x000000ff2d00720c */ /* 0x000fe40003f65270 */
[----:B------:R-:W-:Y:S02]  /*4130*/  ISETP.LT.OR P2, PT, R2, 0x29, P2 ;  /* 0x000000290200780c */ /* 0x000fe40001741670 */
[----:B0-----:R-:W-:Y:S02]  /*4140*/  FMNMX.FTZ R34, R33, R32, !PT ;  /* 0x0000002021227209 */ /* 0x001fe40007810000 */
[----:B------:R-:W-:Y:S02]  /*4150*/  FSEL R30, R30, -INF , !P2 ;  /* 0xff8000001e1e7808 */ /* 0x000fe40005000000 */
[----:B------:R-:W-:Y:S01]  /*4160*/  ISETP.GT.AND P2, PT, R14, RZ, !P6 ;  /* 0x000000ff0e00720c */ /* 0x000fe20007744270 */
[----:B------:R-:W0:Y:S01]  /*4170*/  SHFL.BFLY PT, R35, R34, 0x1, 0x1f ;  /* 0x0c201f0022237f89 */ /* 0x000e2200000e0000 */
[----:B------:R-:W-:-:S02]  /*4180*/  ISETP.NE.AND P6, PT, R31, RZ, PT ;  /* 0x000000ff1f00720c */ /* 0x000fc40003fc5270 */
[----:B------:R-:W-:Y:S02]  /*4190*/  ISETP.LT.OR P2, PT, R2, 0x1, P2 ;  /* 0x000000010200780c */ /* 0x000fe40001741670 */
[----:B------:R-:W-:Y:S02]  /*41a0*/  ISETP.GT.AND P3, PT, R14, 0x30, !P3 ;  /* 0x000000300e00780c */ /* 0x000fe40005f64270 */
[----:B------:R-:W-:Y:S02]  /*41b0*/  FSEL R0, R0, -INF , !P2 ;  /* 0xff80000000007808 */ /* 0x000fe40005000000 */
[----:B------:R-:W-:Y:S02]  /*41c0*/  ISETP.NE.AND P2, PT, R44, RZ, PT ;  /* 0x000000ff2c00720c */ /* 0x000fe40003f45270 */
[----:B------:R-:W-:Y:S02]  /*41d0*/  FMNMX.FTZ R3, R0, R15, !PT ;  /* 0x0000000f00037209 */ /* 0x000fe40007810000 */
[----:B------:R-:W-:-:S02]  /*41e0*/  ISETP.GT.AND P2, PT, R14, 0x29, !P2 ;  /* 0x000000290e00780c */ /* 0x000fc40005744270 */
[----:B------:R-:W-:Y:S02]  /*41f0*/  FMNMX.FTZ R32, R20, R3, !PT ;  /* 0x0000000314207209 */ /* 0x000fe40007810000 */
[C---:B------:R-:W-:Y:S02]  /*4200*/  ISETP.LT.OR P2, PT, R2.reuse, 0x2a, P2 ;  /* 0x0000002a0200780c */ /* 0x040fe40001741670 */
[----:B------:R-:W-:Y:S02]  /*4210*/  FMNMX.FTZ R3, R21, R32, !PT ;  /* 0x0000002015037209 */ /* 0x000fe40007810000 */
[----:B------:R-:W-:Y:S02]  /*4220*/  ISETP.LT.OR P3, PT, R2, 0x31, P3 ;  /* 0x000000310200780c */ /* 0x000fe40001f61670 */
[----:B------:R-:W-:Y:S02]  /*4230*/  FMNMX.FTZ R32, R24, R3, !PT ;  /* 0x0000000318207209 */ /* 0x000fe40007810000 */
[----:B0-----:R-:W-:-:S02]  /*4240*/  FMNMX.FTZ R3, R34, R35, !PT ;  /* 0x0000002322037209 */ /* 0x001fc40007810000 */
[----:B------:R-:W-:Y:S02]  /*4250*/  FMNMX.FTZ R31, R25, R32, !PT ;  /* 0x00000020191f7209 */ /* 0x000fe40007810000 */
[----:B------:R-:W-:Y:S01]  /*4260*/  ISETP.LT.OR P5, PT, R2, 0x39, P5 ;  /* 0x000000390200780c */ /* 0x000fe20002fa1670 */
[----:B------:R-:W-:Y:S01]  /*4270*/  FMUL.FTZ R34, R3, UR6 ;  /* 0x0000000603227c20 */ /* 0x000fe20008410000 */
[----:B------:R-:W-:Y:S02]  /*4280*/  FMNMX.FTZ R32, R26, R31, !PT ;  /* 0x0000001f1a207209 */ /* 0x000fe40007810000 */
[----:B------:R-:W-:Y:S02]  /*4290*/  FSEL R31, R47, -INF , !P2 ;  /* 0xff8000002f1f7808 */ /* 0x000fe40005000000 */
[----:B------:R-:W-:Y:S02]  /*42a0*/  FMNMX.FTZ R33, R27, R32, !PT ;  /* 0x000000201b217209 */ /* 0x000fe40007810000 */
[----:B------:R-:W-:-:S02]  /*42b0*/  FSETP.NEU.FTZ.AND P2, PT, R3, -INF , PT ;  /* 0xff8000000300780b */ /* 0x000fc40003f5d000 */
[----:B------:R-:W-:Y:S02]  /*42c0*/  FMNMX.FTZ R32, R28, R33, !PT ;  /* 0x000000211c207209 */ /* 0x000fe40007810000 */
[----:B------:R-:W-:Y:S02]  /*42d0*/  FSEL R37, R34, RZ, P2 ;  /* 0x000000ff22257208 */ /* 0x000fe40001000000 */
[----:B------:R-:W-:Y:S02]  /*42e0*/  FMNMX.FTZ R33, R29, R32, !PT ;  /* 0x000000201d217209 */ /* 0x000fe40007810000 */
[----:B------:R-:W-:Y:S01]  /*42f0*/  ISETP.GT.AND P2, PT, R14, 0x39, !P6 ;  /* 0x000000390e00780c */ /* 0x000fe20007744270 */
[--C-:B------:R-:W-:Y:S01]  /*4300*/  FFMA.FTZ R36, R36, UR6, -R37.reuse ;  /* 0x0000000624247c23 */ /* 0x100fe20008010825 */
[----:B------:R-:W-:Y:S01]  /*4310*/  FMNMX.FTZ R32, R30, R33, !PT ;  /* 0x000000211e207209 */ /* 0x000fe20007810000 */
[--C-:B------:R-:W-:Y:S01]  /*4320*/  FFMA.FTZ R38, R58, UR6, -R37.reuse ;  /* 0x000000063a267c23 */ /* 0x100fe20008010825 */
[----:B------:R-:W-:Y:S01]  /*4330*/  FSEL R14, R50, -INF , !P3 ;  /* 0xff800000320e7808 */ /* 0x000fe20005800000 */
[----:B------:R0:W-:Y:S01]  /*4340*/  MUFU.EX2 R196, R36 ;  /* 0x0000002400c47308 */ /* 0x0001e20000000800 */
[----:B------:R-:W-:Y:S01]  /*4350*/  FMNMX.FTZ R33, R31, R32, !PT ;  /* 0x000000201f217209 */ /* 0x000fe20007810000 */
[--C-:B------:R-:W-:Y:S01]  /*4360*/  FFMA.FTZ R40, R62, UR6, -R37.reuse ;  /* 0x000000063e287c23 */ /* 0x100fe20008010825 */
[----:B------:R-:W-:Y:S01]  /*4370*/  FSEL R32, R51, -INF , !P4 ;  /* 0xff80000033207808 */ /* 0x000fe20006000000 */
[--C-:B------:R-:W-:Y:S01]  /*4380*/  FFMA.FTZ R42, R64, UR6, -R37.reuse ;  /* 0x00000006402a7c23 */ /* 0x100fe20008010825 */
[----:B------:R-:W-:Y:S01]  /*4390*/  FMNMX.FTZ R35, R14, R33, !PT ;  /* 0x000000210e237209 */ /* 0x000fe20007810000 */
[--C-:B------:R-:W-:Y:S01]  /*43a0*/  FFMA.FTZ R44, R68, UR6, -R37.reuse ;  /* 0x00000006442c7c23 */ /* 0x100fe20008010825 */
[----:B------:R-:W-:Y:S01]  /*43b0*/  ISETP.LT.OR P2, PT, R2, 0x3a, P2 ;  /* 0x0000003a0200780c */ /* 0x000fe20001741670 */
[----:B------:R1:W-:Y:S01]  /*43c0*/  MUFU.EX2 R39, R38 ;  /* 0x0000002600277308 */ /* 0x0003e20000000800 */
[----:B------:R-:W-:Y:S01]  /*43d0*/  FSEL R33, R54, -INF , !P5 ;  /* 0xff80000036217808 */ /* 0x000fe20006800000 */
[--C-:B0-----:R-:W-:Y:S01]  /*43e0*/  FFMA.FTZ R36, R60, UR6, -R37.reuse ;  /* 0x000000063c247c23 */ /* 0x101fe20008010825 */
[----:B------:R-:W-:Y:S01]  /*43f0*/  FMNMX.FTZ R2, R32, R35, !PT ;  /* 0x0000002320027209 */ /* 0x000fe20007810000 */
[--C-:B------:R-:W-:Y:S01]  /*4400*/  FFMA.FTZ R45, R70, UR6, -R37.reuse ;  /* 0x00000006462d7c23 */ /* 0x100fe20008010825 */
[----:B------:R-:W-:Y:S01]  /*4410*/  FSEL R34, R55, -INF , !P2 ;  /* 0xff80000037227808 */ /* 0x000fe20005000000 */
[--C-:B------:R-:W-:Y:S01]  /*4420*/  FFMA.FTZ R46, R72, UR6, -R37.reuse ;  /* 0x00000006482e7c23 */ /* 0x100fe20008010825 */
[----:B------:R-:W-:Y:S01]  /*4430*/  FMNMX.FTZ R35, R33, R2, !PT ;  /* 0x0000000221237209 */ /* 0x000fe20007810000 */
[----:B------:R-:W-:Y:S01]  /*4440*/  MUFU.EX2 R198, R36 ;  /* 0x0000002400c67308 */ /* 0x000fe20000000800 */
[--C-:B-1----:R-:W-:Y:S01]  /*4450*/  FFMA.FTZ R38, R66, UR6, -R37.reuse ;  /* 0x0000000642267c23 */ /* 0x102fe20008010825 */
[--C-:B------:R-:W-:Y:S01]  /*4460*/  FFMA.FTZ R48, R78, UR6, -R37.reuse ;  /* 0x000000064e307c23 */ /* 0x100fe20008010825 */
[----:B------:R-:W-:Y:S01]  /*4470*/  FMNMX.FTZ R35, R34, R35, !PT ;  /* 0x0000002322237209 */ /* 0x000fe20007810000 */
[--C-:B------:R-:W-:Y:S01]  /*4480*/  FFMA.FTZ R50, R80, UR6, -R37.reuse ;  /* 0x0000000650327c23 */ /* 0x100fe20008010825 */
[----:B------:R-:W-:-:S03]  /*4490*/  FFMA.FTZ R51, R82, UR6, -R37 ;  /* 0x0000000652337c23 */ /* 0x000fc60008010825 */
[----:B------:R-:W0:Y:S01]  /*44a0*/  SHFL.BFLY PT, R2, R35, 0x2, 0x1f ;  /* 0x0c401f0023027f89 */ /* 0x000e2200000e0000 */
[----:B------:R1:W-:Y:S08]  /*44b0*/  MUFU.EX2 R41, R40 ;  /* 0x0000002800297308 */ /* 0x0003f00000000800 */
[----:B------:R-:W-:Y:S01]  /*44c0*/  MUFU.EX2 R42, R42 ;  /* 0x0000002a002a7308 */ /* 0x000fe20000000800 */
[----:B-1----:R-:W-:-:S07]  /*44d0*/  FFMA.FTZ R40, R74, UR6, -R37 ;  /* 0x000000064a287c23 */ /* 0x002fce0008010825 */
[----:B------:R1:W2:Y:S01]  /*44e0*/  MUFU.EX2 R43, R38 ;  /* 0x00000026002b7308 */ /* 0x0002a20000000800 */
[----:B0-----:R-:W-:-:S07]  /*44f0*/  FMNMX.FTZ R36, R35, R2, !PT ;  /* 0x0000000223247209 */ /* 0x001fce0007810000 */
[----:B------:R-:W-:Y:S01]  /*4500*/  MUFU.EX2 R44, R44 ;  /* 0x0000002c002c7308 */ /* 0x000fe20000000800 */
[----:B-1----:R-:W-:Y:S01]  /*4510*/  FFMA.FTZ R38, R76, UR6, -R37 ;  /* 0x000000064c267c23 */ /* 0x002fe20008010825 */
[----:B------:R-:W0:Y:S06]  /*4520*/  SHFL.BFLY PT, R35, R36, 0x1, 0x1f ;  /* 0x0c201f0024237f89 */ /* 0x000e2c00000e0000 */
[----:B------:R-:W1:Y:S01]  /*4530*/  MUFU.EX2 R45, R45 ;  /* 0x0000002d002d7308 */ /* 0x000e620000000800 */
[----:B--2---:R-:W-:-:S07]  /*4540*/  F2FP.F16.F32.PACK_AB R192, R43, R42 ;  /* 0x0000002a2bc0723e */ /* 0x004fce00000000ff */
[----:B------:R-:W-:Y:S08]  /*4550*/  MUFU.EX2 R46, R46 ;  /* 0x0000002e002e7308 */ /* 0x000ff00000000800 */
[----:B------:R-:W2:Y:S01]  /*4560*/  MUFU.EX2 R47, R40 ;  /* 0x00000028002f7308 */ /* 0x000ea20000000800 */
[----:B-1----:R-:W-:Y:S02]  /*4570*/  F2FP.F16.F32.PACK_AB R194, R45, R44 ;  /* 0x0000002c2dc2723e */ /* 0x002fe400000000ff */
[----:B0-----:R-:W-:Y:S01]  /*4580*/  FMNMX.FTZ R2, R36, R35, !PT ;  /* 0x0000002324027209 */ /* 0x001fe20007810000 */
[--C-:B------:R-:W-:Y:S01]  /*4590*/  FFMA.FTZ R35, R52, UR6, -R37.reuse ;  /* 0x0000000634237c23 */ /* 0x100fe20008010825 */
[----:B------:R-:W-:-:S02]  /*45a0*/  FFMA.FTZ R37, R84, UR6, -R37 ;  /* 0x0000000654257c23 */ /* 0x000fc40008010825 */
[C---:B------:R-:W-:Y:S01]  /*45b0*/  FSETP.NEU.FTZ.AND P2, PT, R2.reuse, -INF , PT ;  /* 0xff8000000200780b */ /* 0x040fe20003f5d000 */
[----:B------:R-:W-:Y:S01]  /*45c0*/  FMUL.FTZ R36, R2, UR6 ;  /* 0x0000000602247c20 */ /* 0x000fe20008410000 */
[----:B------:R-:W-:Y:S04]  /*45d0*/  MUFU.EX2 R186, R37 ;  /* 0x0000002500ba7308 */ /* 0x000fe80000000800 */
[----:B------:R-:W-:Y:S02]  /*45e0*/  FSEL R53, R36, RZ, P2 ;  /* 0x000000ff24357208 */ /* 0x000fe40001000000 */
[----:B------:R-:W-:Y:S02]  /*45f0*/  PLOP3.LUT P2, PT, PT, PT, UP1, 0x40, 0x0 ;  /* 0x000000000000781c */ /* 0x000fe40003f4e818 */
        /* <DEDUP_REMOVED lines=17> */
[----:B0-----:R-:W-:Y:S01]  /*4710*/  FADD.FTZ R15, R196, R39 ;  /* 0x00000027c40f7221 */ /* 0x001fe20000010000 */
[--C-:B------:R-:W-:Y:S01]  /*4720*/  FFMA.FTZ R33, R33, UR6, -R53.reuse ;  /* 0x0000000621217c23 */ /* 0x100fe20008010835 */
[----:B------:R-:W-:Y:S01]  /*4730*/  FFMA.FTZ R34, R34, UR6, -R53 ;  /* 0x0000000622227c23 */ /* 0x000fe20008010835 */
[----:B------:R-:W-:Y:S01]  /*4740*/  F2FP.F16.F32.PACK_AB R196, R39, R196 ;  /* 0x000000c427c4723e */ /* 0x000fe200000000ff */
[----:B------:R-:W-:Y:S01]  /*4750*/  FADD.FTZ R36, R198, R15 ;  /* 0x0000000fc6247221 */ /* 0x000fe20000010000 */
[----:B------:R-:W-:-:S02]  /*4760*/  F2FP.F16.F32.PACK_AB R198, R41, R198 ;  /* 0x000000c629c6723e */ /* 0x000fc400000000ff */
[----:B------:R-:W0:Y:S01]  /*4770*/  MUFU.EX2 R20, R20 ;  /* 0x0000001400147308 */ /* 0x000e220000000800 */
[----:B------:R-:W-:Y:S01]  /*4780*/  FADD.FTZ R15, R41, R36 ;  /* 0x00000024290f7221 */ /* 0x000fe20000010000 */
[----:B--2---:R-:W-:-:S03]  /*4790*/  F2FP.F16.F32.PACK_AB R188, R47, R46 ;  /* 0x0000002e2fbc723e */ /* 0x004fc600000000ff */
[----:B------:R-:W-:-:S03]  /*47a0*/  FADD.FTZ R36, R42, R15 ;  /* 0x0000000f2a247221 */ /* 0x000fc60000010000 */
[----:B------:R-:W2:Y:S01]  /*47b0*/  MUFU.EX2 R21, R21 ;  /* 0x0000001500157308 */ /* 0x000ea20000000800 */
[----:B------:R-:W-:-:S04]  /*47c0*/  FADD.FTZ R15, R43, R36 ;  /* 0x000000242b0f7221 */ /* 0x000fc80000010000 */
[----:B------:R-:W-:Y:S01]  /*47d0*/  FADD.FTZ R36, R44, R15 ;  /* 0x0000000f2c247221 */ /* 0x000fe20000010000 */
[----:B-1----:R-:W-:Y:S01]  /*47e0*/  FADD.FTZ R15, R0, R197 ;  /* 0x000000c5000f7221 */ /* 0x002fe20000010000 */
[----:B------:R-:W-:Y:S01]  /*47f0*/  F2FP.F16.F32.PACK_AB R197, R197, R0 ;  /* 0x00000000c5c5723e */ /* 0x000fe200000000ff */
[----:B------:R-:W1:Y:S01]  /*4800*/  MUFU.EX2 R24, R24 ;  /* 0x0000001800187308 */ /* 0x000e620000000800 */
[----:B------:R-:W-:Y:S01]  /*4810*/  FADD.FTZ R37, R45, R36 ;  /* 0x000000242d257221 */ /* 0x000fe20000010000 */
[----:B0-----:R-:W-:-:S03]  /*4820*/  FADD.FTZ R36, R20, R15 ;  /* 0x0000000f14247221 */ /* 0x001fc60000010000 */
[----:B------:R-:W-:-:S03]  /*4830*/  FADD.FTZ R40, R46, R37 ;  /* 0x000000252e287221 */ /* 0x000fc60000010000 */
[----:B------:R-:W0:Y:S01]  /*4840*/  MUFU.EX2 R25, R25 ;  /* 0x0000001900197308 */ /* 0x000e220000000800 */
[----:B--2---:R-:W-:Y:S01]  /*4850*/  FADD.FTZ R15, R21, R36 ;  /* 0x00000024150f7221 */ /* 0x004fe20000010000 */
[----:B------:R-:W-:Y:S01]  /*4860*/  FADD.FTZ R37, R47, R40 ;  /* 0x000000282f257221 */ /* 0x000fe20000010000 */
[----:B------:R-:W-:Y:S01]  /*4870*/  F2FP.F16.F32.PACK_AB R199, R21, R20 ;  /* 0x0000001415c7723e */ /* 0x000fe200000000ff */
[----:B------:R-:W-:Y:S02]  /*4880*/  VIADD R20, R152, 0xfffffffe ;  /* 0xfffffffe98147836 */ /* 0x000fe40000000000 */
[----:B------:R-:W-:Y:S02]  /*4890*/  FADD.FTZ R40, R38, R37 ;  /* 0x0000002526287221 */ /* 0x000fe40000010000 */
[----:B------:R-:W2:Y:S01]  /*48a0*/  MUFU.EX2 R26, R26 ;  /* 0x0000001a001a7308 */ /* 0x000ea20000000800 */
[----:B-1----:R-:W-:-:S07]  /*48b0*/  FADD.FTZ R36, R24, R15 ;  /* 0x0000000f18247221 */ /* 0x002fce0000010000 */
[----:B------:R-:W1:Y:S01]  /*48c0*/  MUFU.EX2 R27, R27 ;  /* 0x0000001b001b7308 */ /* 0x000e620000000800 */
[C---:B0-----:R-:W-:Y:S01]  /*48d0*/  FADD.FTZ R15, R25.reuse, R36 ;  /* 0x00000024190f7221 */ /* 0x041fe20000010000 */
[----:B------:R-:W-:-:S06]  /*48e0*/  F2FP.F16.F32.PACK_AB R193, R25, R24 ;  /* 0x0000001819c1723e */ /* 0x000fcc00000000ff */
[----:B------:R-:W0:Y:S01]  /*48f0*/  MUFU.EX2 R49, R48 ;  /* 0x0000003000317308 */ /* 0x000e220000000800 */
[----:B--2---:R-:W-:-:S07]  /*4900*/  FADD.FTZ R36, R26, R15 ;  /* 0x0000000f1a247221 */ /* 0x004fce0000010000 */
[----:B------:R-:W2:Y:S01]  /*4910*/  MUFU.EX2 R28, R28 ;  /* 0x0000001c001c7308 */ /* 0x000ea20000000800 */
[C---:B-1----:R-:W-:Y:S01]  /*4920*/  FADD.FTZ R15, R27.reuse, R36 ;  /* 0x000000241b0f7221 */ /* 0x042fe20000010000 */
[----:B------:R-:W-:-:S06]  /*4930*/  F2FP.F16.F32.PACK_AB R195, R27, R26 ;  /* 0x0000001a1bc3723e */ /* 0x000fcc00000000ff */
[----:B------:R-:W1:Y:S01]  /*4940*/  MUFU.EX2 R50, R50 ;  /* 0x0000003200327308 */ /* 0x000e620000000800 */
[C---:B0-----:R-:W-:Y:S01]  /*4950*/  FADD.FTZ R37, R49.reuse, R40 ;  /* 0x0000002831257221 */ /* 0x041fe20000010000 */
[----:B------:R-:W-:-:S06]  /*4960*/  F2FP.F16.F32.PACK_AB R190, R49, R38 ;  /* 0x0000002631be723e */ /* 0x000fcc00000000ff */
[----:B------:R-:W0:Y:S01]  /*4970*/  MUFU.EX2 R29, R29 ;  /* 0x0000001d001d7308 */ /* 0x000e220000000800 */
[----:B--2---:R-:W-:-:S07]  /*4980*/  FADD.FTZ R36, R28, R15 ;  /* 0x0000000f1c247221 */ /* 0x004fce0000010000 */
        /* <DEDUP_REMOVED lines=19> */
[----:B0-----:R-:W-:-:S04]  /*4ac0*/  FADD.FTZ R15, R35, R40 ;  /* 0x00000028230f7221 */ /* 0x001fc80000010000 */
[C---:B------:R-:W-:Y:S01]  /*4ad0*/  FADD.FTZ R15, R186.reuse, R15 ;  /* 0x0000000fba0f7221 */ /* 0x040fe20000010000 */
[----:B------:R-:W-:Y:S01]  /*4ae0*/  F2FP.F16.F32.PACK_AB R186, R186, R35 ;  /* 0x00000023baba723e */ /* 0x000fe200000000ff */
[----:B--2---:R-:W-:-:S04]  /*4af0*/  FADD.FTZ R21, R33, R0 ;  /* 0x0000000021157221 */ /* 0x004fc80000010000 */
[C---:B-1----:R-:W-:Y:S01]  /*4b00*/  FADD.FTZ R14, R34.reuse, R21 ;  /* 0x00000015220e7221 */ /* 0x042fe20000010000 */
[----:B------:R-:W-:Y:S01]  /*4b10*/  F2FP.F16.F32.PACK_AB R187, R34, R33 ;  /* 0x0000002122bb723e */ /* 0x000fe200000000ff */
[----:B------:R-:W-:Y:S06]  /*4b20*/  @P2 BRA `(.L_x_1226) ;  /* 0x0000000000442947 */ /* 0x000fec0003800000 */
        /* <DEDUP_REMOVED lines=10> */
.L_x_1227:
[----:B------:R-:W-:-:S11]  /*4bd0*/  UISETP.NE.AND UP2, UPT, UR5, 0x1, UPT ;  /* 0x000000010500788c */ /* 0x000fd6000bf45270 */
[----:B------:R-:W-:Y:S02]  /*4be0*/  @UP2 ULDC.64 UR10, c[0x0][0x9e8] ;  /* 0x00027a00000a2ab9 */ /* 0x000fe40000000a00 */
[----:B------:R-:W-:-:S04]  /*4bf0*/  UIMAD.WIDE.U32 UR14, UR7, UR10, URZ ;  /* 0x0000000a070e72a5 */ /* 0x000fc8000f8e003f */
[----:B------:R-:W-:-:S12]  /*4c00*/  @UP2 USHF.R.U32.HI UR7, URZ, UR11, UR15 ;  /* 0x0000000b3f072299 */ /* 0x000fd8000801160f */
.L_x_1228:
[----:B------:R-:W-:-:S04]  /*4c10*/  UIMAD UR5, UR7, UR5, UR5 ;  /* 0x00000005070572a4 */ /* 0x000fc8000f8e0205 */
[----:B------:R-:W-:-:S04]  /*4c20*/  UISETP.LT.AND UP2, UPT, UR4, UR5, UPT ;  /* 0x000000050400728c */ /* 0x000fc8000bf41270 */
[----:B------:R-:W-:-:S12]  /*4c30*/  USEL UR4, UR4, UR5, UP2 ;  /* 0x0000000504047287 */ /* 0x000fd80009000000 */
.L_x_1226:
[----:B------:R-:W-:Y:S01]  /*4c40*/  R2UR UR7, R19 ;  /* 0x00000000130772ca */ /* 0x000fe200000e0000 */
[----:B------:R-:W-:Y:S01]  /*4c50*/  USHF.R.S32.HI UR5, URZ, 0x1f, UR4 ;  /* 0x0000001f3f057899 */ /* 0x000fe20008011404 */
[----:B------:R-:W-:Y:S01]  /*4c60*/  IMAD.MOV.U32 R0, RZ, RZ, 0x3f800000 ;  /* 0x3f800000ff007424 */ /* 0x000fe200078e00ff */
[----:B------:R-:W-:Y:S01]  /*4c70*/  CS2R R150, SRZ ;  /* 0x0000000000967805 */ /* 0x000fe2000001ff00 */
[----:B------:R-:W-:Y:S01]  /*4c80*/  IMAD.MOV.U32 R152, RZ, RZ, 0x3f800000 ;  /* 0x3f800000ff987424 */ /* 0x000fe200078e00ff */
[----:B------:R-:W-:Y:S01]  /*4c90*/  ULEA.HI UR5, UR5, UR4, URZ, 0x6 ;  /* 0x0000000405057291 */ /* 0x000fe2000f8f303f */
[----:B------:R-:W-:Y:S02]  /*4ca0*/  CS2R R148, SRZ ;  /* 0x0000000000947805 */ /* 0x000fe4000001ff00 */
[----:B------:R-:W-:Y:S02]  /*4cb0*/  CS2R R146, SRZ ;  /* 0x0000000000927805 */ /* 0x000fe4000001ff00 */
[----:B------:R-:W-:Y:S01]  /*4cc0*/  CS2R R144, SRZ ;  /* 0x0000000000907805 */ /* 0x000fe2000001ff00 */
[----:B------:R-:W-:Y:S01]  /*4cd0*/  USHF.R.S32.HI UR5, URZ, 0x6, UR5 ;  /* 0x000000063f057899 */ /* 0x000fe20008011405 */
[----:B------:R-:W-:-:S02]  /*4ce0*/  CS2R R142, SRZ ;  /* 0x00000000008e7805 */ /* 0x000fc4000001ff00 */
[----:B------:R-:W-:Y:S02]  /*4cf0*/  CS2R R140, SRZ ;  /* 0x00000000008c7805 */ /* 0x000fe4000001ff00 */
[----:B------:R-:W-:Y:S01]  /*4d00*/  CS2R R138, SRZ ;  /* 0x00000000008a7805 */ /* 0x000fe2000001ff00 */
[----:B------:R-:W-:Y:S01]  /*4d10*/  UISETP.LT.AND UP2, UPT, UR7, UR5, UPT ;  /* 0x000000050700728c */ /* 0x000fe2000bf41270 */
[----:B------:R-:W-:Y:S02]  /*4d20*/  CS2R R136, SRZ ;  /* 0x0000000000887805 */ /* 0x000fe4000001ff00 */
[----:B------:R-:W-:Y:S02]  /*4d30*/  CS2R R134, SRZ ;  /* 0x0000000000867805 */ /* 0x000fe4000001ff00 */
[----:B------:R-:W-:Y:S01]  /*4d40*/  CS2R R132, SRZ ;  /* 0x0000000000847805 */ /* 0x000fe2000001ff00 */
[----:B------:R-:W-:Y:S01]  /*4d50*/  USEL UR54, UR7, UR5, !UP2 ;  /* 0x0000000507367287 */ /* 0x000fe2000d000000 */
[----:B------:R-:W-:-:S02]  /*4d60*/  CS2R R130, SRZ ;  /* 0x0000000000827805 */ /* 0x000fc4000001ff00 */
[----:B------:R-:W-:Y:S02]  /*4d70*/  CS2R R128, SRZ ;  /* 0x0000000000807805 */ /* 0x000fe4000001ff00 */
[----:B------:R-:W-:Y:S02]  /*4d80*/  CS2R R126, SRZ ;  /* 0x00000000007e7805 */ /* 0x000fe4000001ff00 */
[----:B------:R-:W-:Y:S02]  /*4d90*/  CS2R R124, SRZ ;  /* 0x00000000007c7805 */ /* 0x000fe4000001ff00 */
[----:B------:R-:W-:Y:S02]  /*4da0*/  CS2R R122, SRZ ;  /* 0x00000000007a7805 */ /* 0x000fe4000001ff00 */
[----:B------:R-:W-:Y:S02]  /*4db0*/  ISETP.GE.AND P2, PT, R20, UR54, PT ;  /* 0x0000003614007c0c */ /* 0x000fe4000bf46270 */
        /* <DEDUP_REMOVED lines=49> */
[----:B------:R-:W-:Y:S06]  /*50d0*/  @!P2 BRA `(.L_x_1229) ;  /* 0x0000002800eca947 */ /* 0x000fec0003800000 */
[----:B------:R-:W-:Y:S01]  /*50e0*/  IMAD.MOV.U32 R0, RZ, RZ, 0x3f800000 ;  /* 0x3f800000ff007424 */ /* 0x000fe200078e00ff */
[----:B------:R-:W-:Y:S01]  /*50f0*/  ULDC UR55, c[0x0][0x9e4] ;  /* 0x0002790000377ab9 */ /* 0x000fe20000000800 */
[----:B------:R-:W-:-:S07]  /*5100*/  IMAD.MOV.U32 R151, RZ, RZ, RZ ;  /* 0x000000ffff977224 */ /* 0x000fce00078e00ff */
.L_x_1246:
[----:B------:R-:W-:-:S04]  /*5110*/  UIADD3 UR4, UR36, 0x1, URZ ;  /* 0x0000000124047890 */ /* 0x000fc8000fffe03f */
[----:B------:R-:W-:-:S04]  /*5120*/  UISETP.NE.AND UP2, UPT, UR4, 0x2, UPT ;  /* 0x000000020400788c */ /* 0x000fc8000bf45270 */
[----:B------:R-:W-:Y:S02]  /*5130*/  USEL UR7, URZ, 0x1, UP2 ;  /* 0x000000013f077887 */ /* 0x000fe40009000000 */
[----:B------:R-:W-:Y:S02]  /*5140*/  USEL UR4, UR4, URZ, UP2 ;  /* 0x0000003f04047287 */ /* 0x000fe40009000000 */
[----:B------:R-:W-:Y:S01]  /*5150*/  ULOP3.LUT UR7, UR38, UR7, URZ, 0x3c, !UPT ;  /* 0x0000000726077292 */ /* 0x000fe2000f8e3c3f */
[----:B------:R-:W-:Y:S11]  /*5160*/  @!P0 BRA `(.L_x_1230) ;  /* 0x0000000000048947 */ /* 0x000ff60003800000 */
[----:B------:R-:W-:Y:S01]  /*5170*/  BPT.TRAP 0x1 ;  /* 0x000000040000795c */ /* 0x000fe20000300000 */
.L_x_1230:
[----:B------:R-:W-:Y:S01]  /*5180*/  ULEA UR5, UR4, UR37, 0x3 ;  /* 0x0000002504057291 */ /* 0x000fe2000f8e183f */
[----:B------:R-:W-:-:S05]  /*5190*/  IMAD.U32 R21, RZ, RZ, UR7 ;  /* 0x00000007ff157e24 */ /* 0x000fca000f8e00ff */
[----:B------:R-:W-:-:S04]  /*51a0*/  SHF.L.U32 R21, R21, 0x1f, RZ ;  /* 0x0000001f15157819 */ /* 0x000fc800000006ff */
[----:B------:R0:W1:Y:S01]  /*51b0*/  SYNCS.PHASECHK.TRANS64.TRYWAIT P2, [UR5+0x30830], R21 ;  /* 0x03083015ff0075a7 */ /* 0x0000620008040145 */
[----:B------:R-:W-:Y:S05]  /*51c0*/  @!P0 BRA `(.L_x_1231) ;  /* 0x0000000000048947 */ /* 0x000fea0003800000 */
[----:B------:R-:W-:Y:S01]  /*51d0*/  BPT.TRAP 0x1 ;  /* 0x000000040000795c */ /* 0x000fe20000300000 */
.L_x_1231:
[-C--:B------:R-:W-:Y:S01]  /*51e0*/  FMUL.FTZ R24, R24, R152.reuse ;  /* 0x0000009818187220 */ /* 0x080fe20000410000 */
[----:B------:R-:W-:Y:S01]  /*51f0*/  FMUL.FTZ R25, R25, R152 ;  /* 0x0000009819197220 */ /* 0x000fe20000410000 */
[----:B-1----:R-:W-:Y:S06]  /*5200*/  @P2 BRA `(.L_x_1232) ;  /* 0x0000000000082947 */ /* 0x002fec0003800000 */
[----:B------:R-:W1:Y:S02]  /*5210*/  SYNCS.PHASECHK.TRANS64.TRYWAIT P2, [UR5+0x30830], R21 ;  /* 0x03083015ff0075a7 */ /* 0x000e640008040145 */
[----:B-1----:R-:W-:Y:S05]  /*5220*/  @!P2 BRA `(.L_x_1233) ;  /* 0x0000015800aca947 */ /* 0x002fea0003800000 */
.L_x_1232:
[----:B------:R-:W-:Y:S01]  /*5230*/  R2UR UR6, R17 ;  /* 0x00000000110672ca */ /* 0x000fe200000e0000 */
[-C--:B------:R-:W-:Y:S01]  /*5240*/  FMUL.FTZ R28, R28, R152.reuse ;  /* 0x000000981c1c7220 */ /* 0x080fe20000410000 */
[----:B------:R-:W-:Y:S01]  /*5250*/  R2UR UR48, R12 ;  /* 0x000000000c3072ca */ /* 0x000fe200000e0000 */
[-C--:B------:R-:W-:Y:S01]  /*5260*/  FMUL.FTZ R29, R29, R152.reuse ;  /* 0x000000981d1d7220 */ /* 0x080fe20000410000 */
[----:B------:R-:W-:Y:S01]  /*5270*/  R2UR UR49, R13 ;  /* 0x000000000d3172ca */ /* 0x000fe200000e0000 */
        /* <DEDUP_REMOVED lines=8> */
[----:B------:R-:W-:Y:S01]  /*5300*/  ULEA UR6, UR4, UR6, 0xb ;  /* 0x0000000604067291 */ /* 0x000fe2000f8e583f */
        /* <DEDUP_REMOVED lines=52> */
[----:B------:R-:W-:Y:S01]  /*5650*/  UMOV UR50, UR6 ;  /* 0x0000000600327c82 */ /* 0x000fe20008000000 */
[----:B-1----:R-:W-:Y:S01]  /*5660*/  WARPGROUP.ARRIVE ;  /* 0x00000000000079c5 */ /* 0x002fe20000000000 */
[----:B------:R-:W-:Y:S01]  /*5670*/  UMOV UR51, 0x40000040 ;  /* 0x4000004000337882 */ /* 0x000fe20000000000 */
[----:B------:R-:W-:Y:S01]  /*5680*/  UIADD3 UR10, UR6, 0x204, URZ ;  /* 0x00000204060a7890 */ /* 0x000fe2000fffe03f */
[-C--:B------:R-:W-:Y:S01]  /*5690*/  FMUL.FTZ R26, R26, R0.reuse ;  /* 0x000000001a1a7220 */ /* 0x080fe20000410000 */
[----:B------:R-:W-:Y:S01]  /*56a0*/  UMOV UR11, 0x40000040 ;  /* 0x40000040000b7882 */ /* 0x000fe20000000000 */
[----:B------:R-:W-:Y:S01]  /*56b0*/  UIADD3 UR14, UR6, 0x206, URZ ;  /* 0x00000206060e7890 */ /* 0x000fe2000fffe03f */
[----:B------:R-:W-:Y:S01]  /*56c0*/  HGMMA.64x64x16.F32 R152, gdesc[UR48], RZ, !UPT, gsb0 ;  /* 0x00e00000309879f0 */ /* 0x000fe2000c0008ff */
[----:B------:R-:W-:Y:S01]  /*56d0*/  R2UR UR48, R10 ;  /* 0x000000000a3072ca */ /* 0x000fe200000e0000 */
[----:B------:R-:W-:Y:S01]  /*56e0*/  UIADD3 UR50, UR6, 0x2, URZ ;  /* 0x0000000206327890 */ /* 0x000fe2000fffe03f */
[----:B------:R-:W-:Y:S01]  /*56f0*/  R2UR UR49, R11 ;  /* 0x000000000b3172ca */ /* 0x000fe200000e0000 */
[----:B------:R-:W-:Y:S01]  /*5700*/  UMOV UR51, 0x40000040 ;  /* 0x4000004000337882 */ /* 0x000fe20000000000 */
        /* <DEDUP_REMOVED lines=84> */
[----:B------:R-:W-:Y:S01]  /*5c50*/  FMUL.FTZ R151, R151, R0 ;  /* 0x0000000097977220 */ /* 0x000fe20000410000 */
[----:B------:R-:W-:-:S02]  /*5c60*/  WARPGROUP.DEPBAR.LE gsb0, 0x0 ;  /* 0x00008000000079c5 */ /* 0x000fc40000010000 */
[----:B------:R-:W-:-:S07]  /*5c70*/  WARPGROUP.ARRIVE ;  /* 0x00000000000079c5 */ /* 0x000fce0000000000 */
[----:B------:R-:W-:Y:S01]  /*5c80*/  HGMMA.64x64x16.F32 R152, gdesc[UR48], R152, gsb0 ;  /* 0x00e00000309879f0 */ /* 0x000fe20008000898 */
[----:B------:R-:W-:Y:S01]  /*5c90*/  R2UR UR48, R6 ;  /* 0x00000000063072ca */ /* 0x000fe200000e0000 */
[----:B------:R-:W-:Y:S01]  /*5ca0*/  UIADD3 UR50, UR6, 0x6, URZ ;  /* 0x0000000606327890 */ /* 0x000fe2000fffe03f */
[----:B------:R-:W-:Y:S01]  /*5cb0*/  R2UR UR49, R7 ;  /* 0x00000000073172ca */ /* 0x000fe200000e0000 */
[----:B------:R-:W-:Y:S01]  /*5cc0*/  UMOV UR51, 0x40000040 ;  /* 0x4000004000337882 */ /* 0x000fe20000000000 */
[----:B------:R-:W-:Y:S02]  /*5cd0*/  WARPGROUP.DEPBAR.LE gsb0, 0x0 ;  /* 0x00008000000079c5 */ /* 0x000fe40000010000 */
[----:B------:R-:W-:-:S09]  /*5ce0*/  WARPGROUP.ARRIVE ;  /* 0x00000000000079c5 */ /* 0x000fd20000000000 */
        /* <DEDUP_REMOVED lines=8> */
[----:B------:R-:W-:Y:S01]  /*5d70*/  UIADD3 UR50, UR6, 0x202, URZ ;  /* 0x0000020206327890 */ /* 0x000fe2000fffe03f */
[----:B------:R-:W-:Y:S01]  /*5d80*/  UMOV UR51, 0x40000040 ;  /* 0x4000004000337882 */ /* 0x000fe20000000000 */
[----:B------:R-:W-:Y:S01]  /*5d90*/  UMOV UR48, UR56 ;  /* 0x0000003800307c82 */ /* 0x000fe20008000000 */
[----:B------:R-:W-:Y:S01]  /*5da0*/  UMOV UR49, UR57 ;  /* 0x0000003900317c82 */ /* 0x000fe20008000000 */
        /* <DEDUP_REMOVED lines=40> */
.L_x_1234:
[----:B------:R-:W-:Y:S01]  /*6030*/  ULEA UR14, UR36, UR37, 0x3 ;  /* 0x00000025240e7291 */ /* 0x000fe2000f8e183f */
[----:B------:R-:W-:-:S05]  /*6040*/  IMAD.U32 R0, RZ, RZ, UR38 ;  /* 0x00000026ff007e24 */ /* 0x000fca000f8e00ff */
[----:B------:R-:W-:-:S04]  /*6050*/  SHF.L.U32 R0, R0, 0x1f, RZ ;  /* 0x0000001f00007819 */ /* 0x000fc800000006ff */
[----:B------:R1:W2:Y:S01]  /*6060*/  SYNCS.PHASECHK.TRANS64.TRYWAIT P2, [UR14+0x30850], R0 ;  /* 0x03085000ff0075a7 */ /* 0x0002a2000804014e */
[----:B------:R-:W-:Y:S05]  /*6070*/  @!P0 BRA `(.L_x_1235) ;  /* 0x0000000000048947 */ /* 0x000fea0003800000 */
[----:B------:R-:W-:Y:S01]  /*6080*/  BPT.TRAP 0x1 ;  /* 0x000000040000795c */ /* 0x000fe20000300000 */
.L_x_1235:
[----:B--2---:R-:W-:Y:S05]  /*6090*/  @P2 BRA `(.L_x_1236) ;  /* 0x0000000000082947 */ /* 0x004fea0003800000 */
[----:B------:R-:W2:Y:S02]  /*60a0*/  SYNCS.PHASECHK.TRANS64.TRYWAIT P2, [UR14+0x30850], R0 ;  /* 0x03085000ff0075a7 */ /* 0x000ea4000804014e */
[----:B--2---:R-:W-:Y:S05]  /*60b0*/  @!P2 BRA `(.L_x_1237) ;  /* 0x0000014c0020a947 */ /* 0x004fea0003800000 */
.L_x_1236:
[----:B------:R-:W-:Y:S01]  /*60c0*/  UIADD3 UR6, UR37, 0x400, URZ ;  /* 0x0000040025067890 */ /* 0x000fe2000fffe03f */
[----:B------:R-:W-:Y:S01]  /*60d0*/  WARPGROUP.ARRIVE ;  /* 0x00000000000079c5 */ /* 0x000fe20000000000 */
[----:B------:R-:W-:Y:S01]  /*60e0*/  UMOV UR11, 0x40000040 ;  /* 0x40000040000b7882 */ /* 0x000fe20000000000 */
[----:B------:R-:W-:Y:S01]  /*60f0*/  PLOP3.LUT P2, PT, PT, PT, UP0, 0x80, 0x0 ;  /* 0x000000000000781c */ /* 0x000fe20003f4f008 */
[----:B------:R-:W-:Y:S01]  /*6100*/  USHF.R.U32.HI UR6, URZ, 0x4, UR6 ;  /* 0x000000043f067899 */ /* 0x000fe20008011606 */
[----:B------:R-:W-:-:S03]  /*6110*/  PLOP3.LUT P3, PT, PT, PT, UP0, 0x80, 0x0 ;  /* 0x000000000000781c */ /* 0x000fc60003f6f008 */
[----:B------:R-:W-:-:S04]  /*6120*/  ULOP3.LUT UR6, UR6, 0x3fff, URZ, 0xc0, !UPT ;  /* 0x00003fff06067892 */ /* 0x000fc8000f8ec03f */
[----:B------:R-:W-:-:S04]  /*6130*/  ULOP3.LUT UR6, UR6, 0x2000000, URZ, 0xfc, !UPT ;  /* 0x0200000006067892 */ /* 0x000fc8000f8efc3f */
[----:B------:R-:W-:-:S07]  /*6140*/  ULEA UR6, UR36, UR6, 0xb ;  /* 0x0000000624067291 */ /* 0x000fce000f8e583f */
[----:B------:R-:W-:Y:S02]  /*6150*/  UMOV UR10, UR6 ;  /* 0x00000006000a7c82 */ /* 0x000fe40008000000 */
        /* <DEDUP_REMOVED lines=15> */
[----:B------:R-:W-:Y:S02]  /*6250*/  ULDC UR6, c[0x0][0x9d8] ;  /* 0x0002760000067ab9 */ /* 0x000fe40000000800 */
[----:B01----:R-:W-:Y:S01]  /*6260*/  FMUL.FTZ R0, R154, UR6 ;  /* 0x000000069a007c20 */ /* 0x003fe20008410000 */
        /* <DEDUP_REMOVED lines=13> */
[----:B------:R-:W-:-:S02]  /*6340*/  IMAD.SHL.U32 R178, R20, 0x40, RZ ;  /* 0x0000004014b27824 */ /* 0x000fc400078e00ff */
        /* <DEDUP_REMOVED lines=14> */
[----:B------:R-:W0:Y:S08]  /*6430*/  MUFU.TANH R0, R0 ;  /* 0x0000000000007308 */ /* 0x000e300000002400 */
[----:B------:R-:W1:Y:S08]  /*6440*/  MUFU.TANH R21, R21 ;  /* 0x0000001500157308 */ /* 0x000e700000002400 */
        /* <DEDUP_REMOVED lines=27> */
[----:B------:R-:W-:Y:S01]  /*6600*/  WARPGROUP.ARRIVE ;  /* 0x00000000000079c5 */ /* 0x000fe20000000000 */
[----:B------:R-:W-:-:S05]  /*6610*/  IMAD.U32 R188, RZ, RZ, UR39 ;  /* 0x00000027ffbc7e24 */ /* 0x000fca000f8e00ff */
[----:B------:R-:W-:Y:S01]  /*6620*/  HGMMA.64x256x16.F32 R24, R184, gdesc[UR8].tnspB, R24, gsb0 ;  /* 0x43e00008b8187df0 */ /* 0x000fe20008000818 */
[----:B------:R-:W-:Y:S02]  /*6630*/  @UP0 ULDC UR10, c[0x0][0x44c] ;  /* 0x00011300000a0ab9 */ /* 0x000fe40000000800 */
[----:B------:R-:W-:Y:S02]  /*6640*/  WARPGROUP.DEPBAR.LE gsb0, 0x0 ;  /* 0x00008000000079c5 */ /* 0x000fe40000010000 */
[----:B------:R-:W-:Y:S02]  /*6650*/  VIADD R186, R18, UR61 ;  /* 0x0000003d12ba7c36 */ /* 0x000fe40008000000 */
[----:B------:R-:W-:Y:S01]  /*6660*/  FMUL.FTZ R184, R152, UR6 ;  /* 0x0000000698b87c20 */ /* 0x000fe20008410000 */
[----:B------:R-:W-:Y:S01]  /*6670*/  FMUL.FTZ R187, R180, UR6 ;  /* 0x00000006b4bb7c20 */ /* 0x000fe20008410000 */
[----:B------:R-:W-:Y:S01]  /*6680*/  FMUL.FTZ R185, R153, UR6 ;  /* 0x0000000699b97c20 */ /* 0x000fe20008410000 */
[----:B------:R-:W-:Y:S01]  /*6690*/  @P2 IMAD.HI.U32 R152, R186, UR10, RZ ;  /* 0x0000000aba982c27 */ /* 0x000fe2000f8e00ff */
[----:B------:R-:W-:-:S03]  /*66a0*/  @UP0 ULDC UR10, c[0x0][0x450] ;  /* 0x00011400000a0ab9 */ /* 0x000fc60000000800 */
[----:B------:R-:W-:Y:S01]  /*66b0*/  FMUL.FTZ R180, R183, UR6 ;  /* 0x00000006b7b47c20 */ /* 0x000fe20008410000 */
[----:B------:R-:W-:Y:S01]  /*66c0*/  PLOP3.LUT P2, PT, PT, PT, UP1, 0x40, 0x0 ;  /* 0x000000000000781c */ /* 0x000fe20003f4e818 */
[----:B------:R-:W0:Y:S01]  /*66d0*/  MUFU.TANH R184, R184 ;  /* 0x000000b800b87308 */ /* 0x000e220000002400 */
[----:B------:R-:W-:Y:S01]  /*66e0*/  @P3 SHF.R.U32.HI R186, RZ, UR10, R152 ;  /* 0x0000000affba3c19 */ /* 0x000fe20008011698 */
[----:B------:R-:W-:Y:S01]  /*66f0*/  IMAD.U32 R152, RZ, RZ, UR5 ;  /* 0x00000005ff987e24 */ /* 0x000fe2000f8e00ff */
[----:B------:R-:W-:-:S03]  /*6700*/  ULDC UR5, c[0x0][0x9e0] ;  /* 0x0002780000057ab9 */ /* 0x000fc60000000800 */
[----:B------:R-:W-:Y:S01]  /*6710*/  @!P1 VIADD R152, R152, 0x30840 ;  /* 0x0003084098989836 */ /* 0x000fe20000000000 */
[----:B------:R-:W5:Y:S01]  /*6720*/  SHFL.IDX PT, R190, R186, RZ, 0x1c1f ;  /* 0x001c1fffbabe7589 */ /* 0x000f6200000e0000 */
[----:B------:R-:W0:Y:S03]  /*6730*/  MUFU.TANH R185, R185 ;  /* 0x000000b900b97308 */ /* 0x000e260000002400 */
[----:B------:R-:W-:-:S04]  /*6740*/  @!P1 PRMT R152, RZ, 0x654, R152 ;  /* 0x00000654ff989816 */ /* 0x000fc80000000098 */
[----:B------:R1:W-:Y:S01]  /*6750*/  @!P1 SYNCS.ARRIVE.TRANS64.RED.A1T0 RZ, [R152+URZ], RZ ;  /* 0x000000ff98ff99a7 */ /* 0x0003e2000810043f */
[----:B------:R-:W0:Y:S01]  /*6760*/  MUFU.TANH R187, R187 ;  /* 0x000000bb00bb7308 */ /* 0x000e220000002400 */
[----:B-1----:R-:W-:-:S07]  /*6770*/  IADD3 R152, -R16, 0x1, -R178 ;  /* 0x0000000110987810 */ /* 0x002fce0007ffe9b2 */
[----:B------:R-:W1:Y:S01]  /*6780*/  MUFU.TANH R180, R180 ;  /* 0x000000b400b47308 */ /* 0x000e620000002400 */
[----:B------:R-:W-:-:S05]  /*6790*/  IADD3 R188, -R188, UR60, R152 ;  /* 0x0000003cbcbc7c10 */ /* 0x000fca000fffe198 */
[C---:B------:R-:W-:Y:S02]  /*67a0*/  VIADD R189, R188.reuse, UR5 ;  /* 0x00000005bcbd7c36 */ /* 0x040fe40008000000 */
[----:B------:R-:W-:Y:S02]  /*67b0*/  VIADD R188, R188, UR58 ;  /* 0x0000003abcbc7c36 */ /* 0x000fe40008000000 */
[--C-:B-----5:R-:W-:Y:S02]  /*67c0*/  IMAD.IADD R183, R189, 0x1, R190.reuse ;  /* 0x00000001bdb77824 */ /* 0x120fe400078e02be */
[----:B------:R-:W-:Y:S01]  /*67d0*/  IMAD.IADD R182, R188, 0x1, R190 ;  /* 0x00000001bcb67824 */ /* 0x000fe200078e02be */
[----:B0-234-:R-:W-:Y:S06]  /*67e0*/  @P2 BRA `(.L_x_1238) ;  /* 0x00000000005c2947 */ /* 0x01dfec0003800000 */
[----:B------:R-:W-:Y:S01]  /*67f0*/  IMAD.U32 R152, RZ, RZ, UR39 ;  /* 0x00000027ff987e24 */ /* 0x000fe2000f8e00ff */
[----:B------:R-:W-:Y:S04]  /*6800*/  BSSY B0, `(.L_x_1239) ;  /* 0x0000011000007945 */ /* 0x000fe80003800000 */
[----:B------:R-:W-:-:S04]  /*6810*/  IADD3 R190, -R152, UR60, R190 ;  /* 0x0000003c98be7c10 */ /* 0x000fc8000fffe1be */
[----:B------:R-:W-:-:S13]  /*6820*/  ISETP.GT.AND P2, PT, R190, -0x1, PT ;  /* 0xffffffffbe00780c */ /* 0x000fda0003f44270 */
[----:B------:R-:W-:Y:S05]  /*6830*/  @P2 BRA `(.L_x_1240) ;  /* 0x0000000000202947 */ /* 0x000fea0003800000 */
[----:B------:R-:W-:Y:S01]  /*6840*/  IMAD.U32 R191, RZ, RZ, UR55 ;  /* 0x00000037ffbf7e24 */ /* 0x000fe2000f8e00ff */
[----:B------:R-:W-:-:S04]  /*6850*/  LOP3.LUT R190, RZ, R190, RZ, 0x33, !PT ;  /* 0x000000beffbe7212 */ /* 0x000fc800078e33ff */
[----:B------:R-:W-:-:S13]  /*6860*/  ISETP.NE.AND P2, PT, R191, 0x1, PT ;  /* 0x00000001bf00780c */ /* 0x000fda0003f45270 */
[----:B------:R-:W0:Y:S02]  /*6870*/  @P2 LDC.64 R152, c[0x0][0x9e8] ;  /* 0x00027a00ff982b82 */ /* 0x000e240000000a00 */
[----:B0-----:R-:W-:-:S05]  /*6880*/  @P2 IMAD.HI.U32 R152, R190, R152, RZ ;  /* 0x00000098be982227 */ /* 0x001fca00078e00ff */
[----:B------:R-:W-:-:S04]  /*6890*/  @P2 SHF.R.U32.HI R190, RZ, R153, R152 ;  /* 0x00000099ffbe2219 */ /* 0x000fc80000011698 */
[----:B------:R-:W-:Y:S01]  /*68a0*/  LOP3.LUT R190, RZ, R190, RZ, 0x33, !PT ;  /* 0x000000beffbe7212 */ /* 0x000fe200078e33ff */
[----:B------:R-:W-:Y:S06]  /*68b0*/  BRA `(.L_x_1241) ;  /* 0x0000000000147947 */ /* 0x000fec0003800000 */
.L_x_1240:
[----:B------:R-:W-:-:S05]  /*68c0*/  IMAD.U32 R191, RZ, RZ, UR55 ;  /* 0x00000037ffbf7e24 */ /* 0x000fca000f8e00ff */
[----:B------:R-:W-:-:S13]  /*68d0*/  ISETP.NE.AND P2, PT, R191, 0x1, PT ;  /* 0x00000001bf00780c */ /* 0x000fda0003f45270 */
[----:B------:R-:W0:Y:S02]  /*68e0*/  @P2 LDC.64 R152, c[0x0][0x9e8] ;  /* 0x00027a00ff982b82 */ /* 0x000e240000000a00 */
[----:B0-----:R-:W-:-:S05]  /*68f0*/  @P2 IMAD.HI.U32 R152, R190, R152, RZ ;  /* 0x00000098be982227 */ /* 0x001fca00078e00ff */
[----:B------:R-:W-:-:S07]  /*6900*/  @P2 SHF.R.U32.HI R190, RZ, R153, R152 ;  /* 0x00000099ffbe2219 */ /* 0x000fce0000011698 */
.L_x_1241:
[----:B------:R-:W-:Y:S05]  /*6910*/  BSYNC B0 ;  /* 0x0000000000007941 */ /* 0x000fea0003800000 */
.L_x_1239:
[----:B------:R-:W-:-:S04]  /*6920*/  IMAD R190, R190, R191, -R178 ;  /* 0x000000bfbebe7224 */ /* 0x000fc800078e0ab2 */
[----:B------:R-:W-:-:S05]  /*6930*/  IMAD.IADD R190, R190, 0x1, -R16 ;  /* 0x00000001bebe7824 */ /* 0x000fca00078e0a10 */
[----:B------:R-:W-:Y:S02]  /*6940*/  VIADDMNMX R183, R190, R191, R183, PT ;  /* 0x000000bfbeb77246 */ /* 0x000fe400038001b7 */
[----:B------:R-:W-:-:S07]  /*6950*/  VIMNMX R182, R182, R190, !PT ;  /* 0x000000beb6b67248 */ /* 0x000fce0007fe0100 */
.L_x_1238:
[----:B------:R-:W-:Y:S01]  /*6960*/  ISETP.GT.AND P2, PT, R20, -0x1, PT ;  /* 0xffffffff1400780c */ /* 0x000fe20003f44270 */
[----:B------:R-:W0:Y:S03]  /*6970*/  SHFL.IDX PT, R186, R186, 0x1, 0x1c1f ;  /* 0x003c1f00baba7f89 */ /* 0x000e2600000e0000 */
[C---:B------:R-:W-:Y:S02]  /*6980*/  ISETP.GT.AND P5, PT, R182.reuse, RZ, P2 ;  /* 0x000000ffb600720c */ /* 0x040fe400017a4270 */
[C---:B------:R-:W-:Y:S02]  /*6990*/  ISETP.GT.AND P4, PT, R182.reuse, 0x1, P2 ;  /* 0x00000001b600780c */ /* 0x040fe40001784270 */
[----:B------:R-:W-:Y:S02]  /*69a0*/  ISETP.LT.OR P5, PT, R183, 0x1, P5 ;  /* 0x00000001b700780c */ /* 0x000fe40002fa1670 */
[----:B------:R-:W-:-:S02]  /*69b0*/  ISETP.GT.AND P6, PT, R182, 0x8, P2 ;  /* 0x00000008b600780c */ /* 0x000fc400017c4270 */
[----:B------:R-:W-:Y:S02]  /*69c0*/  FSEL R184, R184, -INF , !P5 ;  /* 0xff800000b8b87808 */ /* 0x000fe40006800000 */
[C---:B------:R-:W-:Y:S02]  /*69d0*/  ISETP.GT.AND P5, PT, R182.reuse, 0x10, P2 ;  /* 0x00000010b600780c */ /* 0x040fe400017a4270 */
[----:B------:R-:W-:Y:S02]  /*69e0*/  ISETP.GT.AND P3, PT, R182, 0x9, P2 ;  /* 0x00000009b600780c */ /* 0x000fe40001764270 */
[C---:B------:R-:W-:Y:S02]  /*69f0*/  ISETP.LT.OR P5, PT, R183.reuse, 0x11, P5 ;  /* 0x00000011b700780c */ /* 0x040fe40002fa1670 */
[----:B------:R-:W-:Y:S02]  /*6a00*/  ISETP.LT.OR P4, PT, R183, 0x2, P4 ;  /* 0x00000002b700780c */ /* 0x000fe40002781670 */
[----:B------:R-:W-:-:S02]  /*6a10*/  FSEL R160, R160, -INF , !P5 ;  /* 0xff800000a0a07808 */ /* 0x000fc40006800000 */
[----:B------:R-:W-:Y:S01]  /*6a20*/  ISETP.GT.AND P5, PT, R182, 0x20, P2 ;  /* 0x00000020b600780c */ /* 0x000fe200017a4270 */
[--C-:B0-----:R-:W-:Y:S01]  /*6a30*/  IMAD.IADD R189, R189, 0x1, R186.reuse ;  /* 0x00000001bdbd7824 */ /* 0x101fe200078e02ba */
[C---:B------:R-:W-:Y:S01]  /*6a40*/  ISETP.LT.OR P6, PT, R183.reuse, 0x9, P6 ;  /* 0x00000009b700780c */ /* 0x040fe200037c1670 */
[----:B------:R-:W-:Y:S01]  /*6a50*/  IMAD.IADD R188, R188, 0x1, R186 ;  /* 0x00000001bcbc7824 */ /* 0x000fe200078e02ba */
[C---:B------:R-:W-:Y:S02]  /*6a60*/  ISETP.LT.OR P3, PT, R183.reuse, 0xa, P3 ;  /* 0x0000000ab700780c */ /* 0x040fe40001f61670 */
[----:B------:R-:W-:Y:S02]  /*6a70*/  ISETP.LT.OR P5, PT, R183, 0x21, P5 ;  /* 0x00000021b700780c */ /* 0x000fe40002fa1670 */
[----:B------:R-:W-:Y:S02]  /*6a80*/  FSEL R185, R185, -INF , !P4 ;  /* 0xff800000b9b97808 */ /* 0x000fe40006000000 */
[----:B------:R-:W-:-:S02]  /*6a90*/  FSEL R156, R156, -INF , !P6 ;  /* 0xff8000009c9c7808 */ /* 0x000fc40007000000 */
[----:B------:R-:W-:Y:S02]  /*6aa0*/  FSEL R157, R157, -INF , !P3 ;  /* 0xff8000009d9d7808 */ /* 0x000fe40005800000 */
[C---:B------:R-:W-:Y:S02]  /*6ab0*/  ISETP.GT.AND P4, PT, R182.reuse, 0x11, P2 ;  /* 0x00000011b600780c */ /* 0x040fe40001784270 */
[C---:B------:R-:W-:Y:S02]  /*6ac0*/  ISETP.GT.AND P6, PT, R182.reuse, 0x18, P2 ;  /* 0x00000018b600780c */ /* 0x040fe400017c4270 */
[----:B------:R-:W-:Y:S02]  /*6ad0*/  ISETP.GT.AND P3, PT, R182, 0x19, P2 ;  /* 0x00000019b600780c */ /* 0x000fe40001764270 */
[----:B------:R-:W-:Y:S02]  /*6ae0*/  FSEL R168, R168, -INF , !P5 ;  /* 0xff800000a8a87808 */ /* 0x000fe40006800000 */
[----:B------:R-:W-:-:S02]  /*6af0*/  ISETP.GT.AND P5, PT, R182, 0x30, P2 ;  /* 0x00000030b600780c */ /* 0x000fc400017a4270 */
[C---:B------:R-:W-:Y:S02]  /*6b00*/  ISETP.LT.OR P4, PT, R183.reuse, 0x12, P4 ;  /* 0x00000012b700780c */ /* 0x040fe40002781670 */
[C---:B------:R-:W-:Y:S02]  /*6b10*/  ISETP.LT.OR P6, PT, R183.reuse, 0x19, P6 ;  /* 0x00000019b700780c */ /* 0x040fe400037c1670 */
        /* <DEDUP_REMOVED lines=9> */
[----:B------:R-:W-:-:S02]  /*6bb0*/  PLOP3.LUT P5, PT, PT, PT, UP1, 0x40, 0x0 ;  /* 0x000000000000781c */ /* 0x000fc40003fae818 */
[C---:B------:R-:W-:Y:S02]  /*6bc0*/  ISETP.LT.OR P4, PT, R183.reuse, 0x22, P4 ;  /* 0x00000022b700780c */ /* 0x040fe40002781670 */
[C---:B------:R-:W-:Y:S02]  /*6bd0*/  ISETP.LT.OR P6, PT, R183.reuse, 0x29, P6 ;  /* 0x00000029b700780c */ /* 0x040fe400037c1670 */
[----:B------:R-:W-:Y:S02]  /*6be0*/  ISETP.LT.OR P3, PT, R183, 0x2a, P3 ;  /* 0x0000002ab700780c */ /* 0x000fe40001f61670 */
[----:B------:R-:W-:Y:S02]  /*6bf0*/  FSEL R169, R169, -INF , !P4 ;  /* 0xff800000a9a97808 */ /* 0x000fe40006000000 */
[----:B------:R-:W-:Y:S02]  /*6c00*/  FSEL R172, R172, -INF , !P6 ;  /* 0xff800000acac7808 */ /* 0x000fe40007000000 */
[----:B------:R-:W-:-:S02]  /*6c10*/  FSEL R173, R173, -INF , !P3 ;  /* 0xff800000adad7808 */ /* 0x000fc40005800000 */
[C---:B------:R-:W-:Y:S02]  /*6c20*/  ISETP.GT.AND P4, PT, R182.reuse, 0x31, P2 ;  /* 0x00000031b600780c */ /* 0x040fe40001784270 */
[C---:B------:R-:W-:Y:S02]  /*6c30*/  ISETP.GT.AND P6, PT, R182.reuse, 0x38, P2 ;  /* 0x00000038b600780c */ /* 0x040fe400017c4270 */
[----:B------:R-:W-:Y:S02]  /*6c40*/  ISETP.GT.AND P3, PT, R182, 0x39, P2 ;  /* 0x00000039b600780c */ /* 0x000fe40001764270 */
[C---:B------:R-:W-:Y:S02]  /*6c50*/  ISETP.LT.OR P4, PT, R183.reuse, 0x32, P4 ;  /* 0x00000032b700780c */ /* 0x040fe40002781670 */
[C---:B------:R-:W-:Y:S02]  /*6c60*/  ISETP.LT.OR P6, PT, R183.reuse, 0x39, P6 ;  /* 0x00000039b700780c */ /* 0x040fe400037c1670 */
[----:B------:R-:W-:-:S02]  /*6c70*/  ISETP.LT.OR P3, PT, R183, 0x3a, P3 ;  /* 0x0000003ab700780c */ /* 0x000fc40001f61670 */
[----:B------:R-:W-:Y:S02]  /*6c80*/  FSEL R177, R177, -INF , !P4 ;  /* 0xff800000b1b17808 */ /* 0x000fe40006000000 */
[----:B------:R-:W-:Y:S02]  /*6c90*/  FSEL R187, R187, -INF , !P6 ;  /* 0xff800000bbbb7808 */ /* 0x000fe40007000000 */
[----:B------:R-:W-:Y:S01]  /*6ca0*/  FSEL R181, R181, -INF , !P3 ;  /* 0xff800000b5b57808 */ /* 0x000fe20005800000 */
[----:B------:R-:W-:Y:S06]  /*6cb0*/  @P5 BRA `(.L_x_1242) ;  /* 0x00000000005c5947 */ /* 0x000fec0003800000 */
        /* <DEDUP_REMOVED lines=13> */
.L_x_1244:
[----:B------:R-:W-:-:S05]  /*6d90*/  IMAD.U32 R182, RZ, RZ, UR55 ;  /* 0x00000037ffb67e24 */ /* 0x000fca000f8e00ff */
[----:B------:R-:W-:-:S13]  /*6da0*/  ISETP.NE.AND P3, PT, R182, 0x1, PT ;  /* 0x00000001b600780c */ /* 0x000fda0003f65270 */
[----:B------:R-:W0:Y:S02]  /*6db0*/  @P3 LDC.64 R152, c[0x0][0x9e8] ;  /* 0x00027a00ff983b82 */ /* 0x000e240000000a00 */
[----:B0-----:R-:W-:-:S05]  /*6dc0*/  @P3 IMAD.HI.U32 R152, R186, R152, RZ ;  /* 0x00000098ba983227 */ /* 0x001fca00078e00ff */
[----:B------:R-:W-:-:S07]  /*6dd0*/  @P3 SHF.R.U32.HI R186, RZ, R153, R152 ;  /* 0x00000099ffba3219 */ /* 0x000fce0000011698 */
.L_x_1245:
[----:B------:R-:W-:Y:S05]  /*6de0*/  BSYNC B0 ;  /* 0x0000000000007941 */ /* 0x000fea0003800000 */
.L_x_1243:
[----:B------:R-:W-:-:S04]  /*6df0*/  IMAD R178, R186, R182, -R178 ;  /* 0x000000b6bab27224 */ /* 0x000fc800078e0ab2 */
[----:B------:R-:W-:-:S05]  /*6e00*/  IMAD.IADD R178, R178, 0x1, -R16 ;  /* 0x00000001b2b27824 */ /* 0x000fca00078e0a10 */
[----:B------:R-:W-:Y:S02]  /*6e10*/  VIADDMNMX R189, R178, R182, R189, PT ;  /* 0x000000b6b2bd7246 */ /* 0x000fe400038001bd */
[----:B------:R-:W-:-:S07]  /*6e20*/  VIMNMX R188, R188, R178, !PT ;  /* 0x000000b2bcbc7248 */ /* 0x000fce0007fe0100 */
.L_x_1242:
[----:B------:R-:W-:Y:S01]  /*6e30*/  FMNMX.FTZ R152, R184, R3, !PT ;  /* 0x00000003b8987209 */ /* 0x000fe20007810000 */
[----:B------:R-:W-:Y:S01]  /*6e40*/  ULDC UR6, c[0x0][0x988] ;  /* 0x0002620000067ab9 */ /* 0x000fe20000000800 */
[----:B------:R-:W-:Y:S01]  /*6e50*/  ISETP.GT.AND P4, PT, R188, 0x9, P2 ;  /* 0x00000009bc00780c */ /* 0x000fe20001784270 */
[----:B------:R-:W-:Y:S01]  /*6e60*/  UMOV UR38, UR7 ;  /* 0x0000000700267c82 */ /* 0x000fe20008000000 */
[----:B------:R-:W-:Y:S01]  /*6e70*/  FMNMX.FTZ R152, R185, R152, !PT ;  /* 0x00000098b9987209 */ /* 0x000fe20007810000 */
[----:B------:R-:W-:Y:S01]  /*6e80*/  UMOV UR36, UR4 ;  /* 0x0000000400247c82 */ /* 0x000fe20008000000 */
[----:B------:R-:W-:Y:S02]  /*6e90*/  ISETP.LT.OR P4, PT, R189, 0xa, P4 ;  /* 0x0000000abd00780c */ /* 0x000fe40002781670 */
[----:B------:R-:W-:Y:S02]  /*6ea0*/  FMNMX.FTZ R152, R156, R152, !PT ;  /* 0x000000989c987209 */ /* 0x000fe40007810000 */
[----:B------:R-:W-:-:S02]  /*6eb0*/  FSEL R155, R155, -INF , !P4 ;  /* 0xff8000009b9b7808 */ /* 0x000fc40006000000 */
[----:B------:R-:W-:Y:S02]  /*6ec0*/  FMNMX.FTZ R152, R157, R152, !PT ;  /* 0x000000989d987209 */ /* 0x000fe40007810000 */
[----:B------:R-:W-:Y:S02]  /*6ed0*/  ISETP.GT.AND P4, PT, R188, 0x19, P2 ;  /* 0x00000019bc00780c */ /* 0x000fe40001784270 */
        /* <DEDUP_REMOVED lines=11> */
[----:B------:R-:W-:Y:S02]  /*6f90*/  ISETP.GT.AND P6, PT, R188, 0x8, P2 ;  /* 0x00000008bc00780c */ /* 0x000fe400017c4270 */
[----:B------:R-:W-:Y:S02]  /*6fa0*/  FMNMX.FTZ R152, R172, R152, !PT ;  /* 0x00000098ac987209 */ /* 0x000fe40007810000 */
[----:B------:R-:W-:Y:S02]  /*6fb0*/  ISETP.LT.OR P3, PT, R189, 0x2, P3 ;  /* 0x00000002bd00780c */ /* 0x000fe40001f61670 */
[----:B------:R-:W-:Y:S02]  /*6fc0*/  FMNMX.FTZ R152, R173, R152, !PT ;  /* 0x00000098ad987209 */ /* 0x000fe40007810000 */
[----:B------:R-:W-:-:S02]  /*6fd0*/  FSEL R0, R0, -INF , !P4 ;  /* 0xff80000000007808 */ /* 0x000fc40006000000 */
[----:B------:R-:W-:Y:S02]  /*6fe0*/  FMNMX.FTZ R152, R176, R152, !PT ;  /* 0x00000098b0987209 */ /* 0x000fe40007810000 */
[----:B------:R-:W-:Y:S02]  /*6ff0*/  ISETP.LT.OR P6, PT, R189, 0x9, P6 ;  /* 0x00000009bd00780c */ /* 0x000fe400037c1670 */
[----:B------:R-:W-:Y:S02]  /*7000*/  FMNMX.FTZ R152, R177, R152, !PT ;  /* 0x00000098b1987209 */ /* 0x000fe40007810000 */
[----:B------:R-:W-:Y:S02]  /*7010*/  FMNMX.FTZ R178, R0, R2, !PT ;  /* 0x0000000200b27209 */ /* 0x000fe40007810000 */
[----:B------:R-:W-:Y:S02]  /*7020*/  FMNMX.FTZ R152, R187, R152, !PT ;  /* 0x00000098bb987209 */ /* 0x000fe40007810000 */
[----:B------:R-:W-:-:S02]  /*7030*/  ISETP.GT.AND P5, PT, R188, 0x10, P2 ;  /* 0x00000010bc00780c */ /* 0x000fc400017a4270 */
[----:B------:R-:W-:Y:S02]  /*7040*/  FMNMX.FTZ R152, R181, R152, !PT ;  /* 0x00000098b5987209 */ /* 0x000fe40007810000 */
[----:B------:R-:W-:Y:S02]  /*7050*/  FSEL R154, R154, -INF , !P6 ;  /* 0xff8000009a9a7808 */ /* 0x000fe40007000000 */
[C---:B------:R-:W-:Y:S01]  /*7060*/  ISETP.LT.OR P5, PT, R189.reuse, 0x11, P5 ;  /* 0x00000011bd00780c */ /* 0x040fe20002fa1670 */
[----:B------:R-:W0:Y:S01]  /*7070*/  SHFL.BFLY PT, R153, R152, 0x2, 0x1f ;  /* 0x0c401f0098997f89 */ /* 0x000e2200000e0000 */
[----:B------:R-:W-:Y:S02]  /*7080*/  ISETP.GT.AND P6, PT, R188, 0x18, P2 ;  /* 0x00000018bc00780c */ /* 0x000fe400017c4270 */
[----:B------:R-:W-:Y:S02]  /*7090*/  FSEL R158, R158, -INF , !P5 ;  /* 0xff8000009e9e7808 */ /* 0x000fe40006800000 */
[----:B------:R-:W-:-:S02]  /*70a0*/  ISETP.LT.OR P6, PT, R189, 0x19, P6 ;  /* 0x00000019bd00780c */ /* 0x000fc400037c1670 */
[----:B------:R-:W-:Y:S02]  /*70b0*/  ISETP.GT.AND P5, PT, R188, 0x20, P2 ;  /* 0x00000020bc00780c */ /* 0x000fe400017a4270 */
[----:B------:R-:W-:Y:S02]  /*70c0*/  FSEL R162, R162, -INF , !P6 ;  /* 0xff800000a2a27808 */ /* 0x000fe40007000000 */
[----:B------:R-:W-:Y:S02]  /*70d0*/  ISETP.LT.OR P5, PT, R189, 0x21, P5 ;  /* 0x00000021bd00780c */ /* 0x000fe40002fa1670 */
[----:B------:R-:W-:Y:S02]  /*70e0*/  ISETP.GT.AND P6, PT, R188, 0x28, P2 ;  /* 0x00000028bc00780c */ /* 0x000fe400017c4270 */
[----:B------:R-:W-:Y:S02]  /*70f0*/  FSEL R166, R166, -INF , !P5 ;  /* 0xff800000a6a67808 */ /* 0x000fe40006800000 */
[----:B------:R-:W-:-:S02]  /*7100*/  ISETP.GT.AND P5, PT, R188, 0x29, P2 ;  /* 0x00000029bc00780c */ /* 0x000fc400017a4270 */
[C---:B------:R-:W-:Y:S02]  /*7110*/  ISETP.LT.OR P6, PT, R189.reuse, 0x29, P6 ;  /* 0x00000029bd00780c */ /* 0x040fe400037c1670 */
[----:B------:R-:W-:Y:S02]  /*7120*/  ISETP.LT.OR P5, PT, R189, 0x2a, P5 ;  /* 0x0000002abd00780c */ /* 0x000fe40002fa1670 */
[----:B------:R-:W-:Y:S02]  /*7130*/  FSEL R170, R170, -INF , !P6 ;  /* 0xff800000aaaa7808 */ /* 0x000fe40007000000 */
[----:B0-----:R-:W-:Y:S02]  /*7140*/  FMNMX.FTZ R152, R152, R153, !PT ;  /* 0x0000009998987209 */ /* 0x001fe40007810000 */
[----:B------:R-:W-:Y:S02]  /*7150*/  FSEL R153, R21, -INF , !P3 ;  /* 0xff80000015997808 */ /* 0x000fe40005800000 */
[----:B------:R-:W-:Y:S01]  /*7160*/  ISETP.GT.AND P3, PT, R188, 0x11, P2 ;  /* 0x00000011bc00780c */ /* 0x000fe20001764270 */
[----:B------:R-:W0:Y:S01]  /*7170*/  SHFL.BFLY PT, R21, R152, 0x1, 0x1f ;  /* 0x0c201f0098157f89 */ /* 0x000e2200000e0000 */
[----:B------:R-:W-:-:S02]  /*7180*/  FMNMX.FTZ R178, R153, R178, !PT ;  /* 0x000000b299b27209 */ /* 0x000fc40007810000 */
[----:B------:R-:W-:Y:S02]  /*7190*/  ISETP.LT.OR P3, PT, R189, 0x12, P3 ;  /* 0x00000012bd00780c */ /* 0x000fe40001f61670 */
[----:B------:R-:W-:Y:S02]  /*71a0*/  FMNMX.FTZ R178, R154, R178, !PT ;  /* 0x000000b29ab27209 */ /* 0x000fe40007810000 */
[----:B------:R-:W-:Y:S02]  /*71b0*/  FSEL R159, R159, -INF , !P3 ;  /* 0xff8000009f9f7808 */ /* 0x000fe40005800000 */
[----:B------:R-:W-:Y:S02]  /*71c0*/  FMNMX.FTZ R178, R155, R178, !PT ;  /* 0x000000b29bb27209 */ /* 0x000fe40007810000 */
[----:B------:R-:W-:Y:S02]  /*71d0*/  ISETP.GT.AND P3, PT, R188, 0x21, P2 ;  /* 0x00000021bc00780c */ /* 0x000fe40001764270 */
[----:B------:R-:W-:-:S02]  /*71e0*/  FMNMX.FTZ R178, R158, R178, !PT ;  /* 0x000000b29eb27209 */ /* 0x000fc40007810000 */
[----:B------:R-:W-:Y:S02]  /*71f0*/  ISETP.LT.OR P3, PT, R189, 0x22, P3 ;  /* 0x00000022bd00780c */ /* 0x000fe40001f61670 */
[----:B------:R-:W-:Y:S02]  /*7200*/  FMNMX.FTZ R178, R159, R178, !PT ;  /* 0x000000b29fb27209 */ /* 0x000fe40007810000 */
[----:B------:R-:W-:Y:S02]  /*7210*/  FSEL R167, R167, -INF , !P3 ;  /* 0xff800000a7a77808 */ /* 0x000fe40005800000 */
[----:B------:R-:W-:Y:S02]  /*7220*/  FMNMX.FTZ R178, R162, R178, !PT ;  /* 0x000000b2a2b27209 */ /* 0x000fe40007810000 */
[----:B------:R-:W-:Y:S02]  /*7230*/  ISETP.GT.AND P3, PT, R188, 0x30, P2 ;  /* 0x00000030bc00780c */ /* 0x000fe40001764270 */
[----:B------:R-:W-:-:S02]  /*7240*/  FMNMX.FTZ R178, R163, R178, !PT ;  /* 0x000000b2a3b27209 */ /* 0x000fc40007810000 */
[----:B------:R-:W-:Y:S02]  /*7250*/  ISETP.GT.AND P4, PT, R188, 0x31, P2 ;  /* 0x00000031bc00780c */ /* 0x000fe40001784270 */
[----:B------:R-:W-:Y:S02]  /*7260*/  FMNMX.FTZ R178, R166, R178, !PT ;  /* 0x000000b2a6b27209 */ /* 0x000fe40007810000 */
[----:B------:R-:W-:Y:S02]  /*7270*/  ISETP.LT.OR P3, PT, R189, 0x31, P3 ;  /* 0x00000031bd00780c */ /* 0x000fe40001f61670 */
[----:B------:R-:W-:Y:S02]  /*7280*/  FMNMX.FTZ R178, R167, R178, !PT ;  /* 0x000000b2a7b27209 */ /* 0x000fe40007810000 */
[----:B0-----:R-:W-:Y:S02]  /*7290*/  FMNMX.FTZ R21, R152, R21, !PT ;  /* 0x0000001598157209 */ /* 0x001fe40007810000 */
[----:B------:R-:W-:-:S02]  /*72a0*/  FSEL R171, R171, -INF , !P5 ;  /* 0xff800000abab7808 */ /* 0x000fc40006800000 */
[----:B------:R-:W-:Y:S01]  /*72b0*/  FMNMX.FTZ R182, R170, R178, !PT ;  /* 0x000000b2aab67209 */ /* 0x000fe20007810000 */
[----:B------:R-:W-:Y:S01]  /*72c0*/  FMUL.FTZ R152, R21, UR6 ;  /* 0x0000000615987c20 */ /* 0x000fe20008410000 */
[----:B------:R-:W-:Y:S02]  /*72d0*/  ISETP.GT.AND P6, PT, R188, 0x38, P2 ;  /* 0x00000038bc00780c */ /* 0x000fe400017c4270 */
[----:B------:R-:W-:Y:S02]  /*72e0*/  ISETP.LT.OR P4, PT, R189, 0x32, P4 ;  /* 0x00000032bd00780c */ /* 0x000fe40002781670 */
[----:B------:R-:W-:Y:S02]  /*72f0*/  FSEL R178, R174, -INF , !P3 ;  /* 0xff800000aeb27808 */ /* 0x000fe40005800000 */
        /* <DEDUP_REMOVED lines=12> */
[----:B-1----:R-:W-:Y:S01]  /*73c0*/  FSEL R180, R180, -INF , !P2 ;  /* 0xff800000b4b47808 */ /* 0x002fe20005000000 */
[--C-:B------:R-:W-:Y:S01]  /*73d0*/  FFMA.FTZ R164, R169, UR6, -R152.reuse ;  /* 0x00000006a9a47c23 */ /* 0x100fe20008010898 */
        /* <DEDUP_REMOVED lines=8> */
[--C-:B------:R-:W-:Y:S01]  /*7460*/  FFMA.FTZ R157, R157, UR6, -R152.reuse ;  /* 0x000000069d9d7c23 */ /* 0x100fe20008010898 */
[----:B------:R-:W0:Y:S01]  /*7470*/  SHFL.BFLY PT, R182, R156, 0x2, 0x1f ;  /* 0x0c401f009cb67f89 */ /* 0x000e2200000e0000 */
[--C-:B------:R-:W-:Y:S01]  /*7480*/  FFMA.FTZ R190, R172, UR6, -R152.reuse ;  /* 0x00000006acbe7c23 */ /* 0x100fe20008010898 */
[--C-:B------:R-:W-:Y:S01]  /*7490*/  FFMA.FTZ R165, R173, UR6, -R152.reuse ;  /* 0x00000006ada57c23 */ /* 0x100fe20008010898 */
[--C-:B------:R-:W-:Y:S01]  /*74a0*/  FFMA.FTZ R184, R176, UR6, -R152.reuse ;  /* 0x00000006b0b87c23 */ /* 0x100fe20008010898 */
[--C-:B------:R-:W-:Y:S01]  /*74b0*/  FFMA.FTZ R168, R177, UR6, -R152.reuse ;  /* 0x00000006b1a87c23 */ /* 0x100fe20008010898 */
[--C-:B------:R-:W-:Y:S01]  /*74c0*/  FFMA.FTZ R186, R187, UR6, -R152.reuse ;  /* 0x00000006bbba7c23 */ /* 0x100fe20008010898 */
[----:B------:R-:W-:Y:S01]  /*74d0*/  FFMA.FTZ R152, R181, UR6, -R152 ;  /* 0x00000006b5987c23 */ /* 0x000fe20008010898 */
        /* <DEDUP_REMOVED lines=8> */
[----:B0-----:R-:W-:-:S02]  /*7560*/  FMNMX.FTZ R156, R156, R169, !PT ;  /* 0x000000a99c9c7209 */ /* 0x001fc40007810000 */
[----:B------:R-:W-:-:S05]  /*7570*/  FSEL R169, R21, RZ, P5 ;  /* 0x000000ff15a97208 */ /* 0x000fca0002800000 */
[----:B------:R-:W-:Y:S01]  /*7580*/  MUFU.EX2 R194, R194 ;  /* 0x000000c200c27308 */ /* 0x000fe20000000800 */
[----:B------:R-:W-:Y:S01]  /*7590*/  FSETP.NEU.FTZ.AND P2, PT, R156, -INF , PT ;  /* 0xff8000009c00780b */ /* 0x000fe20003f5d000 */
[----:B------:R-:W-:-:S06]  /*75a0*/  FADD.FTZ R169, -R169, R3 ;  /* 0x00000003a9a97221 */ /* 0x000fcc0000010100 */
[----:B------:R0:W-:Y:S01]  /*75b0*/  MUFU.EX2 R3, R152 ;  /* 0x0000009800037308 */ /* 0x0001e20000000800 */
[----:B------:R-:W-:-:S07]  /*75c0*/  FMUL.FTZ R172, R169, UR6 ;  /* 0x00000006a9ac7c20 */ /* 0x000fce0008410000 */
[----:B------:R-:W-:Y:S01]  /*75d0*/  MUFU.EX2 R161, R161 ;  /* 0x000000a100a17308 */ /* 0x000fe20000000800 */
[----:B0-----:R-:W-:-:S05]  /*75e0*/  FMUL.FTZ R152, R156, UR6 ;  /* 0x000000069c987c20 */ /* 0x001fca0008410000 */
[----:B------:R-:W-:Y:S02]  /*75f0*/  FSEL R169, R152, RZ, P2 ;  /* 0x000000ff98a97208 */ /* 0x000fe40001000000 */
[----:B------:R-:W0:Y:S03]  /*7600*/  MUFU.EX2 R152, R172 ;  /* 0x000000ac00987308 */ /* 0x000e260000000800 */
[--C-:B------:R-:W-:Y:S01]  /*7610*/  FFMA.FTZ R197, R0, UR6, -R169.reuse ;  /* 0x0000000600c57c23 */ /* 0x100fe200080108a9 */
[----:B------:R-:W-:Y:S02]  /*7620*/  IMAD.U32 R0, RZ, RZ, UR14 ;  /* 0x0000000eff007e24 */ /* 0x000fe4000f8e00ff */
[--C-:B------:R-:W-:Y:S01]  /*7630*/  FFMA.FTZ R153, R153, UR6, -R169.reuse ;  /* 0x0000000699997c23 */ /* 0x100fe200080108a9 */
[--C-:B------:R-:W-:Y:S01]  /*7640*/  FFMA.FTZ R199, R154, UR6, -R169.reuse ;  /* 0x000000069ac77c23 */ /* 0x100fe200080108a9 */
[--C-:B------:R-:W-:Y:S01]  /*7650*/  FFMA.FTZ R154, R155, UR6, -R169.reuse ;  /* 0x000000069b9a7c23 */ /* 0x100fe200080108a9 */
[----:B------:R-:W-:Y:S01]  /*7660*/  @!P1 VIADD R0, R0, 0x30860 ;  /* 0x0003086000009836 */ /* 0x000fe20000000000 */
[----:B------:R-:W-:Y:S01]  /*7670*/  MUFU.EX2 R197, R197 ;  /* 0x000000c500c57308 */ /* 0x000fe20000000800 */
[--C-:B------:R-:W-:Y:S01]  /*7680*/  FFMA.FTZ R193, R158, UR6, -R169.reuse ;  /* 0x000000069ec17c23 */ /* 0x100fe200080108a9 */
[--C-:B------:R-:W-:Y:S01]  /*7690*/  FFMA.FTZ R155, R159, UR6, -R169.reuse ;  /* 0x000000069f9b7c23 */ /* 0x100fe200080108a9 */
[--C-:B------:R-:W-:Y:S01]  /*76a0*/  FFMA.FTZ R195, R162, UR6, -R169.reuse ;  /* 0x00000006a2c37c23 */ /* 0x100fe200080108a9 */
[----:B------:R-:W-:Y:S01]  /*76b0*/  @!P1 PRMT R0, RZ, 0x654, R0 ;  /* 0x00000654ff009816 */ /* 0x000fe20000000000 */
[--C-:B------:R-:W-:Y:S01]  /*76c0*/  FFMA.FTZ R166, R166, UR6, -R169.reuse ;  /* 0x00000006a6a67c23 */ /* 0x100fe200080108a9 */
[--C-:B------:R-:W-:Y:S01]  /*76d0*/  FFMA.FTZ R167, R167, UR6, -R169.reuse ;  /* 0x00000006a7a77c23 */ /* 0x100fe200080108a9 */
[--C-:B------:R-:W-:Y:S01]  /*76e0*/  FFMA.FTZ R170, R170, UR6, -R169.reuse ;  /* 0x00000006aaaa7c23 */ /* 0x100fe200080108a9 */
[----:B------:R1:W-:Y:S01]  /*76f0*/  @!P1 SYNCS.ARRIVE.TRANS64.RED.A1T0 RZ, [R0+URZ], RZ ;  /* 0x000000ff00ff99a7 */ /* 0x0003e2000810043f */
[----:B------:R-:W-:Y:S01]  /*7700*/  MUFU.EX2 R153, R153 ;  /* 0x0000009900997308 */ /* 0x000fe20000000800 */
[----:B0-----:R-:W-:Y:S01]  /*7710*/  FFMA.FTZ R15, R152, R15, R196 ;  /* 0x0000000f980f7223 */ /* 0x001fe200000100c4 */
[--C-:B------:R-:W-:Y:S01]  /*7720*/  FFMA.FTZ R171, R171, UR6, -R169.reuse ;  /* 0x00000006abab7c23 */ /* 0x100fe200080108a9 */
[--C-:B------:R-:W-:Y:S01]  /*7730*/  FFMA.FTZ R178, R178, UR6, -R169.reuse ;  /* 0x00000006b2b27c23 */ /* 0x100fe200080108a9 */
[----:B------:R-:W-:Y:S01]  /*7740*/  FFMA.FTZ R175, R175, UR6, -R169 ;  /* 0x00000006afaf7c23 */ /* 0x000fe200080108a9 */
[----:B------:R-:W-:Y:S01]  /*7750*/  FADD.FTZ R15, R174, R15 ;  /* 0x0000000fae0f7221 */ /* 0x000fe20000010000 */
[----:B------:R-:W-:Y:S01]  /*7760*/  FFMA.FTZ R179, R179, UR6, -R169 ;  /* 0x00000006b3b37c23 */ /* 0x000fe200080108a9 */
[----:B-1----:R-:W-:Y:S01]  /*7770*/  FSEL R0, R156, RZ, P2 ;  /* 0x000000ff9c007208 */ /* 0x002fe20001000000 */
[----:B------:R-:W-:Y:S01]  /*7780*/  MUFU.EX2 R199, R199 ;  /* 0x000000c700c77308 */ /* 0x000fe20000000800 */
[----:B------:R-:W-:Y:S01]  /*7790*/  FADD.FTZ R15, R198, R15 ;  /* 0x0000000fc60f7221 */ /* 0x000fe20000010000 */
[C---:B------:R-:W-:Y:S01]  /*77a0*/  ISETP.GT.AND P2, PT, R20.reuse, UR54, PT ;  /* 0x0000003614007c0c */ /* 0x040fe2000bf44270 */
[----:B------:R-:W-:-:S02]  /*77b0*/  VIADD R20, R20, 0xffffffff ;  /* 0xffffffff14147836 */ /* 0x000fc40000000000 */
[----:B------:R-:W-:Y:S01]  /*77c0*/  FADD.FTZ R0, -R0, R2 ;  /* 0x0000000200007221 */ /* 0x000fe20000010100 */
[----:B------:R-:W-:Y:S01]  /*77d0*/  FFMA.FTZ R2, R163, UR6, -R169 ;  /* 0x00000006a3027c23 */ /* 0x000fe200080108a9 */
[C---:B------:R-:W-:Y:S01]  /*77e0*/  FADD.FTZ R15, R157.reuse, R15 ;  /* 0x0000000f9d0f7221 */ /* 0x040fe20000010000 */
[----:B------:R-:W-:Y:S01]  /*77f0*/  FFMA.FTZ R169, R180, UR6, -R169 ;  /* 0x00000006b4a97c23 */ /* 0x000fe200080108a9 */
[----:B------:R-:W-:Y:S01]  /*7800*/  FMUL.FTZ R0, R0, UR6 ;  /* 0x0000000600007c20 */ /* 0x000fe20008410000 */
[----:B------:R-:W-:Y:S01]  /*7810*/  MUFU.EX2 R154, R154 ;  /* 0x0000009a009a7308 */ /* 0x000fe20000000800 */
[----:B------:R-:W-:Y:S01]  /*7820*/  FADD.FTZ R15, R192, R15 ;  /* 0x0000000fc00f7221 */ /* 0x000fe20000010000 */
[----:B------:R-:W-:Y:S02]  /*7830*/  F2FP.F16.F32.PACK_AB R196, R174, R196 ;  /* 0x000000c4aec4723e */ /* 0x000fe400000000ff */
[----:B------:R-:W-:Y:S01]  /*7840*/  F2FP.F16.F32.PACK_AB R198, R157, R198 ;  /* 0x000000c69dc6723e */ /* 0x000fe200000000ff */
[C---:B------:R-:W-:Y:S01]  /*7850*/  FADD.FTZ R15, R160.reuse, R15 ;  /* 0x0000000fa00f7221 */ /* 0x040fe20000010000 */
[----:B------:R-:W-:-:S02]  /*7860*/  F2FP.F16.F32.PACK_AB R192, R160, R192 ;  /* 0x000000c0a0c0723e */ /* 0x000fc400000000ff */
[----:B------:R-:W0:Y:S01]  /*7870*/  MUFU.EX2 R0, R0 ;  /* 0x0000000000007308 */ /* 0x000e220000000800 */
[----:B------:R-:W-:Y:S01]  /*7880*/  FADD.FTZ R15, R194, R15 ;  /* 0x0000000fc20f7221 */ /* 0x000fe20000010000 */
[----:B------:R-:W-:-:S03]  /*7890*/  F2FP.F16.F32.PACK_AB R194, R161, R194 ;  /* 0x000000c2a1c2723e */ /* 0x000fc600000000ff */
[----:B------:R-:W-:-:S03]  /*78a0*/  FADD.FTZ R15, R161, R15 ;  /* 0x0000000fa10f7221 */ /* 0x000fc60000010000 */
[----:B------:R-:W1:Y:S08]  /*78b0*/  MUFU.EX2 R193, R193 ;  /* 0x000000c100c17308 */ /* 0x000e700000000800 */
[----:B------:R-:W2:Y:S01]  /*78c0*/  MUFU.EX2 R155, R155 ;  /* 0x0000009b009b7308 */ /* 0x000ea20000000800 */
[----:B0-----:R-:W-:Y:S01]  /*78d0*/  FFMA.FTZ R14, R0, R14, R197 ;  /* 0x0000000e000e7223 */ /* 0x001fe200000100c5 */
[----:B------:R-:W-:-:S03]  /*78e0*/  F2FP.F16.F32.PACK_AB R197, R153, R197 ;  /* 0x000000c599c5723e */ /* 0x000fc600000000ff */
[----:B------:R-:W-:-:S03]  /*78f0*/  FADD.FTZ R14, R153, R14 ;  /* 0x0000000e990e7221 */ /* 0x000fc60000010000 */
[----:B------:R-:W0:Y:S01]  /*7900*/  MUFU.EX2 R195, R195 ;  /* 0x000000c300c37308 */ /* 0x000e220000000800 */
[----:B------:R-:W-:Y:S01]  /*7910*/  FADD.FTZ R14, R199, R14 ;  /* 0x0000000ec70e7221 */ /* 0x000fe20000010000 */
[----:B------:R-:W-:-:S03]  /*7920*/  F2FP.F16.F32.PACK_AB R199, R154, R199 ;  /* 0x000000c79ac7723e */ /* 0x000fc600000000ff */
[----:B------:R-:W-:-:S03]  /*7930*/  FADD.FTZ R14, R154, R14 ;  /* 0x0000000e9a0e7221 */ /* 0x000fc60000010000 */
[----:B------:R-:W3:Y:S01]  /*7940*/  MUFU.EX2 R2, R2 ;  /* 0x0000000200027308 */ /* 0x000ee20000000800 */
[----:B-1----:R-:W-:Y:S01]  /*7950*/  FADD.FTZ R14, R193, R14 ;  /* 0x0000000ec10e7221 */ /* 0x002fe20000010000 */
[----:B--2---:R-:W-:-:S03]  /*7960*/  F2FP.F16.F32.PACK_AB R193, R155, R193 ;  /* 0x000000c19bc1723e */ /* 0x004fc600000000ff */
[----:B------:R-:W-:-:S03]  /*7970*/  FADD.FTZ R14, R155, R14 ;  /* 0x0000000e9b0e7221 */ /* 0x000fc60000010000 */
[----:B------:R-:W1:Y:S01]  /*7980*/  MUFU.EX2 R188, R188 ;  /* 0x000000bc00bc7308 */ /* 0x000e620000000800 */
[----:B0-----:R-:W-:-:S07]  /*7990*/  FADD.FTZ R14, R195, R14 ;  /* 0x0000000ec30e7221 */ /* 0x001fce0000010000 */
[----:B------:R-:W0:Y:S01]  /*79a0*/  MUFU.EX2 R166, R166 ;  /* 0x000000a600a67308 */ /* 0x000e220000000800 */
[C---:B---3--:R-:W-:Y:S01]  /*79b0*/  FADD.FTZ R14, R2.reuse, R14 ;  /* 0x0000000e020e7221 */ /* 0x048fe20000010000 */
        /* <DEDUP_REMOVED lines=13> */
[----:B0-----:R-:W-:-:S07]  /*7a90*/  FADD.FTZ R15, R190, R15 ;  /* 0x0000000fbe0f7221 */ /* 0x001fce0000010000 */
        /* <DEDUP_REMOVED lines=16> */
[C---:B--2---:R-:W-:Y:S01]  /*7ba0*/  FADD.FTZ R14, R175.reuse, R14 ;  /* 0x0000000eaf0e7221 */ /* 0x044fe20000010000 */
[----:B------:R-:W-:-:S06]  /*7bb0*/  F2FP.F16.F32.PACK_AB R185, R175, R178 ;  /* 0x000000b2afb9723e */ /* 0x000fcc00000000ff */
[----:B------:R-:W2:Y:S01]  /*7bc0*/  MUFU.EX2 R169, R169 ;  /* 0x000000a900a97308 */ /* 0x000ea20000000800 */
[----:B-1----:R-:W-:Y:S01]  /*7bd0*/  FADD.FTZ R15, R186, R15 ;  /* 0x0000000fba0f7221 */ /* 0x002fe20000010000 */
[----:B------:R-:W-:-:S03]  /*7be0*/  F2FP.F16.F32.PACK_AB R186, R3, R186 ;  /* 0x000000ba03ba723e */ /* 0x000fc600000000ff */
[----:B------:R-:W-:Y:S01]  /*7bf0*/  FADD.FTZ R15, R3, R15 ;  /* 0x0000000f030f7221 */ /* 0x000fe20000010000 */
[----:B------:R-:W-:Y:S02]  /*7c00*/  IMAD.MOV.U32 R3, RZ, RZ, R21 ;  /* 0x000000ffff037224 */ /* 0x000fe400078e0015 */
[----:B0-----:R-:W-:-:S04]  /*7c10*/  FADD.FTZ R14, R179, R14 ;  /* 0x0000000eb30e7221 */ /* 0x001fc80000010000 */
[C---:B--2---:R-:W-:Y:S01]  /*7c20*/  FADD.FTZ R14, R169.reuse, R14 ;  /* 0x0000000ea90e7221 */ /* 0x044fe20000010000 */
[----:B------:R-:W-:Y:S01]  /*7c30*/  F2FP.F16.F32.PACK_AB R187, R169, R179 ;  /* 0x000000b3a9bb723e */ /* 0x000fe200000000ff */
[----:B------:R-:W-:Y:S06]  /*7c40*/  @P2 BRA `(.L_x_1246) ;  /* 0xffffffd400302947 */ /* 0x000fec000383ffff */
[----:B------:R-:W-:Y:S01]  /*7c50*/  IMAD.MOV.U32 R2, RZ, RZ, R156 ;  /* 0x000000ffff027224 */ /* 0x000fe200078e009c */
[----:B------:R-:W-:Y:S01]  /*7c60*/  UMOV UR36, UR4 ;  /* 0x0000000400247c82 */ /* 0x000fe20008000000 */
[----:B------:R-:W-:Y:S01]  /*7c70*/  IMAD.MOV.U32 R3, RZ, RZ, R21 ;  /* 0x000000ffff037224 */ /* 0x000fe200078e0015 */
[----:B------:R-:W-:-:S06]  /*7c80*/  UMOV UR38, UR7 ;  /* 0x0000000700267c82 */ /* 0x000fcc0008000000 */
.L_x_1229:
[----:B------:R-:W-:Y:S01]  /*7c90*/  ULDC UR4, c[0x0][0x448] ;  /* 0x0001120000047ab9 */ /* 0x000fe20000000800 */
[----:B------:R-:W-:Y:S01]  /*7ca0*/  ULDC UR7, c[0x0][0x9e4] ;  /* 0x0002790000077ab9 */ /* 0x000fe20000000800 */
[----:B------:R-:W-:Y:S02]  /*7cb0*/  UISETP.NE.AND UP0, UPT, UR4, 0x1, UPT ;  /* 0x000000010400788c */ /* 0x000fe4000bf05270 */
[----:B------:R-:W-:Y:S02]  /*7cc0*/  UISETP.GE.AND UP1, UPT, UR7, 0x1, UPT ;  /* 0x000000010700788c */ /* 0x000fe4000bf26270 */
[----:B------:R-:W-:Y:S02]  /*7cd0*/  UIADD3 UR11, UR61, 0x7f, URZ ;  /* 0x0000007f3d0b7890 */ /* 0x000fe4000fffe03f */
[----:B------:R-:W-:Y:S02]  /*7ce0*/  UIADD3 UR10, UR60, 0x1, -UR39 ;  /* 0x000000013c0a7890 */ /* 0x000fe4000fffe827 */
[----:B------:R-:W-:-:S03]  /*7cf0*/  PLOP3.LUT P5, PT, PT, PT, UP1, 0x80, 0x0 ;  /* 0x000000000000781c */ /* 0x000fc60003faf018 */
[----:B------:R-:W-:Y:S01]  /*7d00*/  @UP0 ULDC UR4, c[0x0][0x44c] ;  /* 0x0001130000040ab9 */ /* 0x000fe20000000800 */
[----:B------:R-:W-:Y:S01]  /*7d10*/  @UP0 ULDC UR14, c[0x0][0x450] ;  /* 0x00011400000e0ab9 */ /* 0x000fe20000000800 */
[----:B------:R-:W-:-:S04]  /*7d20*/  UIMAD.WIDE.U32 UR4, UR11, UR4, URZ ;  /* 0x000000040b0472a5 */ /* 0x000fc8000f8e003f */
[----:B------:R-:W-:-:S03]  /*7d30*/  @UP0 USHF.R.U32.HI UR11, URZ, UR14, UR5 ;  /* 0x0000000e3f0b0299 */ /* 0x000fc60008011605 */
[----:B------:R-:W-:Y:S01]  /*7d40*/  ULDC UR14, c[0x0][0x9dc] ;  /* 0x00027700000e7ab9 */ /* 0x000fe20000000800 */
[----:B------:R-:W-:-:S04]  /*7d50*/  UIADD3 UR15, UR10, UR11, URZ ;  /* 0x0000000b0a0f7290 */ /* 0x000fc8000fffe03f */
        /* <DEDUP_REMOVED lines=12> */
.L_x_1248:
[----:B------:R-:W-:-:S11]  /*7e20*/  UISETP.NE.AND UP1, UPT, UR7, 0x1, UPT ;  /* 0x000000010700788c */ /* 0x000fd6000bf25270 */
[----:B------:R-:W-:Y:S02]  /*7e30*/  @UP1 ULDC.64 UR4, c[0x0][0x9e8] ;  /* 0x00027a0000041ab9 */ /* 0x000fe40000000a00 */
[----:B------:R-:W-:-:S04]  /*7e40*/  UIMAD.WIDE.U32 UR10, UR15, UR4, URZ ;  /* 0x000000040f0a72a5 */ /* 0x000fc8000f8e003f */
[----:B------:R-:W-:-:S12]  /*7e50*/  @UP1 USHF.R.U32.HI UR15, URZ, UR5, UR11 ;  /* 0x000000053f0f1299 */ /* 0x000fd8000801160b */
.L_x_1249:
[----:B------:R-:W-:-:S04]  /*7e60*/  UIMAD UR7, UR15, UR7, URZ ;  /* 0x000000070f0772a4 */ /* 0x000fc8000f8e023f */
[----:B------:R-:W-:-:S04]  /*7e70*/  UISETP.LT.AND UP1, UPT, UR14, UR7, UPT ;  /* 0x000000070e00728c */ /* 0x000fc8000bf21270 */
[----:B------:R-:W-:-:S12]  /*7e80*/  USEL UR14, UR14, UR7, !UP1 ;  /* 0x000000070e0e7287 */ /* 0x000fd8000c800000 */
.L_x_1247:
[----:B------:R-:W-:Y:S01]  /*7e90*/  UIADD3 UR14, UR14, 0x3f, URZ ;  /* 0x0000003f0e0e7890 */ /* 0x000fe2000fffe03f */
[----:B------:R-:W-:-:S03]  /*7ea0*/  R2UR UR5, R19 ;  /* 0x00000000130572ca */ /* 0x000fc600000e0000 */
[----:B------:R-:W-:-:S04]  /*7eb0*/  USHF.R.S32.HI UR4, URZ, 0x1f, UR14 ;  /* 0x0000001f3f047899 */ /* 0x000fc8000801140e */
[----:B------:R-:W-:-:S04]  /*7ec0*/  ULEA.HI UR4, UR4, UR14, URZ, 0x6 ;  /* 0x0000000e04047291 */ /* 0x000fc8000f8f303f */
[----:B------:R-:W-:-:S04]  /*7ed0*/  USHF.R.S32.HI UR4, URZ, 0x6, UR4 ;  /* 0x000000063f047899 */ /* 0x000fc80008011404 */
[----:B------:R-:W-:-:S04]  /*7ee0*/  UISETP.LT.AND UP1, UPT, UR5, UR4, UPT ;  /* 0x000000040500728c */ /* 0x000fc8000bf21270 */
[----:B------:R-:W-:-:S06]  /*7ef0*/  USEL UR54, UR5, UR4, !UP1 ;  /* 0x0000000405367287 */ /* 0x000fcc000c800000 */
[----:B------:R-:W-:-:S13]  /*7f00*/  ISETP.GE.AND P2, PT, R20, UR54, PT ;  /* 0x0000003614007c0c */ /* 0x000fda000bf46270 */
[----:B------:R-:W-:Y:S05]  /*7f10*/  @!P2 BRA `(.L_x_1250) ;  /* 0x000000200030a947 */ /* 0x000fea0003800000 */
[----:B------:R-:W-:Y:S01]  /*7f20*/  IMAD.MOV.U32 R236, RZ, RZ, R2 ;  /* 0x000000ffffec7224 */ /* 0x000fe200078e0002 */
[----:B------:R-:W-:Y:S01]  /*7f30*/  UMOV UR7, UR38 ;  /* 0x0000002600077c82 */ /* 0x000fe20008000000 */
[----:B------:R-:W-:Y:S01]  /*7f40*/  IMAD.MOV.U32 R21, RZ, RZ, R3 ;  /* 0x000000ffff157224 */ /* 0x000fe200078e0003 */
[----:B------:R-:W-:Y:S01]  /*7f50*/  UMOV UR4, UR36 ;  /* 0x0000002400047c82 */ /* 0x000fe20008000000 */
[----:B------:R-:W-:-:S05]  /*7f60*/  ULDC UR5, c[0x0][0x9d8] ;  /* 0x0002760000057ab9 */ /* 0x000fca0000000800 */
.L_x_1259:
[----:B------:R-:W-:-:S04]  /*7f70*/  UIADD3 UR36, UR4, 0x1, URZ ;  /* 0x0000000104247890 */ /* 0x000fc8000fffe03f */
[----:B------:R-:W-:-:S04]  /*7f80*/  UISETP.NE.AND UP1, UPT, UR36, 0x2, UPT ;  /* 0x000000022400788c */ /* 0x000fc8000bf25270 */
[----:B------:R-:W-:Y:S02]  /*7f90*/  USEL UR38, URZ, 0x1, UP1 ;  /* 0x000000013f267887 */ /* 0x000fe40008800000 */
[----:B------:R-:W-:Y:S02]  /*7fa0*/  USEL UR36, UR36, URZ, UP1 ;  /* 0x0000003f24247287 */ /* 0x000fe40008800000 */
[----:B------:R-:W-:Y:S01]  /*7fb0*/  ULOP3.LUT UR38, UR7, UR38, URZ, 0x3c, !UPT ;  /* 0x0000002607267292 */ /* 0x000fe2000f8e3c3f */
[----:B------:R-:W-:Y:S11]  /*7fc0*/  @!P0 BRA `(.L_x_1251) ;  /* 0x0000000000048947 */ /* 0x000ff60003800000 */
[----:B------:R-:W-:Y:S01]  /*7fd0*/  BPT.TRAP 0x1 ;  /* 0x000000040000795c */ /* 0x000fe20000300000 */
.L_x_1251:
[----:B------:R-:W-:Y:S01]  /*7fe0*/  ULEA UR6, UR36, UR37, 0x3 ;  /* 0x0000002524067291 */ /* 0x000fe2000f8e183f */
[----:B------:R-:W-:-:S05]  /*7ff0*/  IMAD.U32 R2, RZ, RZ, UR38 ;  /* 0x00000026ff027e24 */ /* 0x000fca000f8e00ff */
[----:B------:R-:W-:-:S04]  /*8000*/  SHF.L.U32 R2, R2, 0x1f, RZ ;  /* 0x0000001f02027819 */ /* 0x000fc800000006ff */
[----:B------:R0:W1:Y:S01]  /*8010*/  SYNCS.PHASECHK.TRANS64.TRYWAIT P2, [UR6+0x30830], R2 ;  /* 0x03083002ff0075a7 */ /* 0x0000620008040146 */
[----:B------:R-:W-:Y:S05]  /*8020*/  @!P0 BRA `(.L_x_1252) ;  /* 0x0000000000048947 */ /* 0x000fea0003800000 */
[----:B------:R-:W-:Y:S01]  /*8030*/  BPT.TRAP 0x1 ;  /* 0x000000040000795c */ /* 0x000fe20000300000 */
.L_x_1252:
[-C--:B------:R-:W-:Y:S01]  /*8040*/  FMUL.FTZ R24, R24, R152.reuse ;  /* 0x0000009818187220 */ /* 0x080fe20000410000 */
[----:B------:R-:W-:Y:S01]  /*8050*/  FMUL.FTZ R25, R25, R152 ;  /* 0x0000009819197220 */ /* 0x000fe20000410000 */
[----:B-1----:R-:W-:Y:S06]  /*8060*/  @P2 BRA `(.L_x_1253) ;  /* 0x0000000000082947 */ /* 0x002fec0003800000 */
[----:B------:R-:W1:Y:S02]  /*8070*/  SYNCS.PHASECHK.TRANS64.TRYWAIT P2, [UR6+0x30830], R2 ;  /* 0x03083002ff0075a7 */ /* 0x000e640008040146 */
[----:B-1----:R-:W-:Y:S05]  /*8080*/  @!P2 BRA `(.L_x_1254) ;  /* 0x0000012c0044a947 */ /* 0x002fea0003800000 */
.L_x_1253:
        /* <DEDUP_REMOVED lines=67> */
[----:B------:R-:W-:Y:S01]  /*84c0*/  WARPGROUP.ARRIVE ;  /* 0x00000000000079c5 */ /* 0x000fe20000000000 */
        /* <DEDUP_REMOVED lines=156> */
.L_x_1255:
[----:B------:R-:W-:Y:S01]  /*8e90*/  ULEA UR10, UR4, UR37, 0x3 ;  /* 0x00000025040a7291 */ /* 0x000fe2000f8e183f */
[----:B------:R-:W-:-:S05]  /*8ea0*/  IMAD.U32 R0, RZ, RZ, UR7 ;  /* 0x00000007ff007e24 */ /* 0x000fca000f8e00ff */
[----:B------:R-:W-:-:S04]  /*8eb0*/  SHF.L.U32 R0, R0, 0x1f, RZ ;  /* 0x0000001f00007819 */ /* 0x000fc800000006ff */
[----:B------:R2:W3:Y:S01]  /*8ec0*/  SYNCS.PHASECHK.TRANS64.TRYWAIT P2, [UR10+0x30850], R0 ;  /* 0x03085000ff0075a7 */ /* 0x0004e2000804014a */
[----:B------:R-:W-:Y:S05]  /*8ed0*/  @!P0 BRA `(.L_x_1256) ;  /* 0x0000000000048947 */ /* 0x000fea0003800000 */
[----:B------:R-:W-:Y:S01]  /*8ee0*/  BPT.TRAP 0x1 ;  /* 0x000000040000795c */ /* 0x000fe20000300000 */
.L_x_1256:
[----:B---3--:R-:W-:Y:S05]  /*8ef0*/  @P2 BRA `(.L_x_1257) ;  /* 0x0000000000082947 */ /* 0x008fea0003800000 */
[----:B------:R-:W3:Y:S02]  /*8f00*/  SYNCS.PHASECHK.TRANS64.TRYWAIT P2, [UR10+0x30850], R0 ;  /* 0x03085000ff0075a7 */ /* 0x000ee4000804014a */
[----:B---3--:R-:W-:Y:S05]  /*8f10*/  @!P2 BRA `(.L_x_1258) ;  /* 0x0000011c00b8a947 */ /* 0x008fea0003800000 */
.L_x_1257:
[----:B------:R-:W-:Y:S01]  /*8f20*/  UIADD3 UR6, UR37, 0x400, URZ ;  /* 0x0000040025067890 */ /* 0x000fe2000fffe03f */
[----:B------:R-:W-:Y:S01]  /*8f30*/  WARPGROUP.ARRIVE ;  /* 0x00000000000079c5 */ /* 0x000fe20000000000 */
[----:B------:R-:W-:Y:S01]  /*8f40*/  UMOV UR7, 0x40000040 ;  /* 0x4000004000077882 */ /* 0x000fe20000000000 */
[----:B0-2---:R-:W-:Y:S01]  /*8f50*/  FMUL.FTZ R0, R152, UR5 ;  /* 0x0000000598007c20 */ /* 0x005fe20008410000 */
[----:B------:R-:W-:Y:S01]  /*8f60*/  USHF.R.U32.HI UR6, URZ, 0x4, UR6 ;  /* 0x000000043f067899 */ /* 0x000fe20008011606 */
[----:B-1----:R-:W-:Y:S01]  /*8f70*/  FMUL.FTZ R2, R153, UR5 ;  /* 0x0000000599027c20 */ /* 0x002fe20008410000 */
[----:B------:R-:W-:Y:S01]  /*8f80*/  FMUL.FTZ R156, R156, UR5 ;  /* 0x000000059c9c7c20 */ /* 0x000fe20008410000 */
[----:B------:R-:W-:Y:S01]  /*8f90*/  FMUL.FTZ R153, R154, UR5 ;  /* 0x000000059a997c20 */ /* 0x000fe20008410000 */
[----:B------:R-:W-:Y:S01]  /*8fa0*/  ULOP3.LUT UR6, UR6, 0x3fff, URZ, 0xc0, !UPT ;  /* 0x00003fff06067892 */ /* 0x000fe2000f8ec03f */
[----:B------:R-:W0:Y:S01]  /*8fb0*/  MUFU.TANH R0, R0 ;  /* 0x0000000000007308 */ /* 0x000e220000002400 */
[----:B------:R-:W-:Y:S01]  /*8fc0*/  FMUL.FTZ R157, R157, UR5 ;  /* 0x000000059d9d7c20 */ /* 0x000fe20008410000 */
[----:B------:R-:W-:Y:S01]  /*8fd0*/  FMUL.FTZ R154, R155, UR5 ;  /* 0x000000059b9a7c20 */ /* 0x000fe20008410000 */
[----:B------:R-:W-:Y:S01]  /*8fe0*/  ULOP3.LUT UR6, UR6, 0x2000000, URZ, 0xfc, !UPT ;  /* 0x0200000006067892 */ /* 0x000fe2000f8efc3f */
[----:B------:R-:W-:Y:S01]  /*8ff0*/  FMUL.FTZ R155, R158, UR5 ;  /* 0x000000059e9b7c20 */ /* 0x000fe20008410000 */
[----:B------:R-:W-:Y:S01]  /*9000*/  FMUL.FTZ R158, R159, UR5 ;  /* 0x000000059f9e7c20 */ /* 0x000fe20008410000 */
[----:B------:R-:W-:Y:S01]  /*9010*/  FMUL.FTZ R159, R160, UR5 ;  /* 0x00000005a09f7c20 */ /* 0x000fe20008410000 */
[----:B------:R-:W-:Y:S01]  /*9020*/  ULEA UR4, UR4, UR6, 0xb ;  /* 0x0000000604047291 */ /* 0x000fe2000f8e583f */
[----:B------:R-:W1:Y:S01]  /*9030*/  MUFU.TANH R2, R2 ;  /* 0x0000000200027308 */ /* 0x000e620000002400 */
[----:B------:R-:W-:Y:S01]  /*9040*/  FMUL.FTZ R160, R161, UR5 ;  /* 0x00000005a1a07c20 */ /* 0x000fe20008410000 */
[----:B------:R-:W-:Y:S01]  /*9050*/  FMUL.FTZ R161, R164, UR5 ;  /* 0x00000005a4a17c20 */ /* 0x000fe20008410000 */
[----:B------:R-:W-:Y:S01]  /*9060*/  FMUL.FTZ R164, R165, UR5 ;  /* 0x00000005a5a47c20 */ /* 0x000fe20008410000 */
[----:B------:R-:W-:Y:S01]  /*9070*/  FMUL.FTZ R165, R168, UR5 ;  /* 0x00000005a8a57c20 */ /* 0x000fe20008410000 */
[----:B------:R-:W-:Y:S01]  /*9080*/  FMUL.FTZ R168, R169, UR5 ;  /* 0x00000005a9a87c20 */ /* 0x000fe20008410000 */
[----:B------:R-:W-:Y:S01]  /*9090*/  UMOV UR6, UR4 ;  /* 0x0000000400067c82 */ /* 0x000fe20008000000 */
[----:B------:R-:W-:Y:S01]  /*90a0*/  FMUL.FTZ R169, R172, UR5 ;  /* 0x00000005aca97c20 */ /* 0x000fe20008410000 */
[----:B------:R-:W-:Y:S01]  /*90b0*/  HGMMA.64x256x16.F32 R24, R196, gdesc[UR4].tnspB, R24, gsb0 ;  /* 0x43e00004c4187df0 */ /* 0x000fe20008000818 */
[----:B------:R-:W-:Y:S01]  /*90c0*/  UIADD3 UR6, UR4, 0x80, URZ ;  /* 0x0000008004067890 */ /* 0x000fe2000fffe03f */
[----:B------:R-:W2:Y:S01]  /*90d0*/  MUFU.TANH R156, R156 ;  /* 0x0000009c009c7308 */ /* 0x000ea20000002400 */
[----:B------:R-:W-:Y:S01]  /*90e0*/  UMOV UR7, 0x40000040 ;  /* 0x4000004000077882 */ /* 0x000fe20000000000 */
[----:B0-----:R-:W-:Y:S01]  /*90f0*/  FMNMX.FTZ R3, R0, R21, !PT ;  /* 0x0000001500037209 */ /* 0x001fe20007810000 */
[----:B------:R-:W-:Y:S01]  /*9100*/  FMUL.FTZ R172, R173, UR5 ;  /* 0x00000005adac7c20 */ /* 0x000fe20008410000 */
[----:B------:R-:W-:Y:S01]  /*9110*/  FMUL.FTZ R173, R176, UR5 ;  /* 0x00000005b0ad7c20 */ /* 0x000fe20008410000 */
[----:B------:R-:W-:Y:S01]  /*9120*/  FMUL.FTZ R177, R177, UR5 ;  /* 0x00000005b1b17c20 */ /* 0x000fe20008410000 */
[----:B------:R-:W-:Y:S01]  /*9130*/  FMUL.FTZ R176, R180, UR5 ;  /* 0x00000005b4b07c20 */ /* 0x000fe20008410000 */
[----:B-1----:R-:W-:Y:S01]  /*9140*/  FMNMX.FTZ R3, R2, R3, !PT ;  /* 0x0000000302037209 */ /* 0x002fe20007810000 */
[----:B------:R-:W0:Y:S01]  /*9150*/  MUFU.TANH R157, R157 ;  /* 0x0000009d009d7308 */ /* 0x000e220000002400 */
[----:B------:R-:W-:Y:S01]  /*9160*/  FMUL.FTZ R180, R181, UR5 ;  /* 0x00000005b5b47c20 */ /* 0x000fe20008410000 */
[----:B------:R-:W-:Y:S01]  /*9170*/  FMUL.FTZ R162, R162, UR5 ;  /* 0x00000005a2a27c20 */ /* 0x000fe20008410000 */
[----:B------:R-:W-:Y:S01]  /*9180*/  FMUL.FTZ R163, R163, UR5 ;  /* 0x00000005a3a37c20 */ /* 0x000fe20008410000 */
[----:B------:R-:W-:Y:S01]  /*9190*/  FMUL.FTZ R166, R166, UR5 ;  /* 0x00000005a6a67c20 */ /* 0x000fe20008410000 */
[----:B------:R-:W-:Y:S01]  /*91a0*/  FMUL.FTZ R167, R167, UR5 ;  /* 0x00000005a7a77c20 */ /* 0x000fe20008410000 */
[----:B------:R-:W-:Y:S01]  /*91b0*/  FMUL.FTZ R170, R170, UR5 ;  /* 0x00000005aaaa7c20 */ /* 0x000fe20008410000 */
[----:B------:R-:W-:Y:S01]  /*91c0*/  FMUL.FTZ R171, R171, UR5 ;  /* 0x00000005abab7c20 */ /* 0x000fe20008410000 */
[----:B------:R-:W1:Y:S01]  /*91d0*/  MUFU.TANH R159, R159 ;  /* 0x0000009f009f7308 */ /* 0x000e620000002400 */
[----:B--2---:R-:W-:Y:S01]  /*91e0*/  FMNMX.FTZ R3, R156, R3, !PT ;  /* 0x000000039c037209 */ /* 0x004fe20007810000 */
[----:B------:R-:W-:Y:S01]  /*91f0*/  FMUL.FTZ R174, R174, UR5 ;  /* 0x00000005aeae7c20 */ /* 0x000fe20008410000 */
[----:B------:R-:W-:Y:S01]  /*9200*/  FMUL.FTZ R182, R182, UR5 ;  /* 0x00000005b6b67c20 */ /* 0x000fe20008410000 */
[----:B------:R-:W-:Y:S01]  /*9210*/  FMUL.FTZ R175, R175, UR5 ;  /* 0x00000005afaf7c20 */ /* 0x000fe20008410000 */
[----:B------:R-:W-:Y:S01]  /*9220*/  FMUL.FTZ R178, R178, UR5 ;  /* 0x00000005b2b27c20 */ /* 0x000fe20008410000 */
[----:B------:R-:W-:Y:S01]  /*9230*/  FMUL.FTZ R179, R179, UR5 ;  /* 0x00000005b3b37c20 */ /* 0x000fe20008410000 */
[C---:B------:R-:W-:Y:S01]  /*9240*/  ISETP.GT.AND P2, PT, R20.reuse, UR54, PT ;  /* 0x0000003614007c0c */ /* 0x040fe2000bf44270 */
[----:B------:R-:W2:Y:S01]  /*9250*/  MUFU.TANH R160, R160 ;  /* 0x000000a000a07308 */ /* 0x000ea20000002400 */
[----:B0-----:R-:W-:Y:S01]  /*9260*/  FMNMX.FTZ R3, R157, R3, !PT ;  /* 0x000000039d037209 */ /* 0x001fe20007810000 */
[----:B------:R-:W-:-:S06]  /*9270*/  VIADD R20, R20, 0xffffffff ;  /* 0xffffffff14147836 */ /* 0x000fcc0000000000 */
        /* <DEDUP_REMOVED lines=23> */
[----:B0-----:R-:W-:-:S05]  /*93f0*/  FMNMX.FTZ R3, R180, R3, !PT ;  /* 0x00000003b4037209 */ /* 0x001fca0007810000 */
[----:B------:R-:W0:Y:S02]  /*9400*/  SHFL.BFLY PT, R152, R3, 0x2, 0x1f ;  /* 0x0c401f0003987f89 */ /* 0x000e2400000e0000 */
[----:B------:R-:W-:Y:S01]  /*9410*/  MUFU.TANH R155, R155 ;  /* 0x0000009b009b7308 */ /* 0x000fe20000002400 */
[----:B-1----:R-:W-:-:S07]  /*9420*/  FMNMX.FTZ R181, R153, R236, !PT ;  /* 0x000000ec99b57209 */ /* 0x002fce0007810000 */
[----:B------:R-:W-:Y:S01]  /*9430*/  MUFU.TANH R158, R158 ;  /* 0x0000009e009e7308 */ /* 0x000fe20000002400 */
[----:B--2---:R-:W-:-:S07]  /*9440*/  FMNMX.FTZ R181, R154, R181, !PT ;  /* 0x000000b59ab57209 */ /* 0x004fce0007810000 */
[----:B------:R-:W-:Y:S01]  /*9450*/  MUFU.TANH R162, R162 ;  /* 0x000000a200a27308 */ /* 0x000fe20000002400 */
[----:B0-----:R-:W-:-:S07]  /*9460*/  FMNMX.FTZ R3, R3, R152, !PT ;  /* 0x0000009803037209 */ /* 0x001fce0007810000 */
[----:B------:R-:W-:Y:S01]  /*9470*/  MUFU.TANH R163, R163 ;  /* 0x000000a300a37308 */ /* 0x000fe20000002400 */
[----:B------:R-:W0:Y:S07]  /*9480*/  SHFL.BFLY PT, R152, R3, 0x1, 0x1f ;  /* 0x0c201f0003987f89 */ /* 0x000e2e00000e0000 */
[----:B------:R-:W-:Y:S08]  /*9490*/  MUFU.TANH R166, R166 ;  /* 0x000000a600a67308 */ /* 0x000ff00000002400 */
[----:B------:R-:W-:Y:S08]  /*94a0*/  MUFU.TANH R167, R167 ;  /* 0x000000a700a77308 */ /* 0x000ff00000002400 */
[----:B------:R-:W-:Y:S01]  /*94b0*/  MUFU.TANH R170, R170 ;  /* 0x000000aa00aa7308 */ /* 0x000fe20000002400 */
[----:B0-----:R-:W-:-:S07]  /*94c0*/  FMNMX.FTZ R3, R3, R152, !PT ;  /* 0x0000009803037209 */ /* 0x001fce0007810000 */
[----:B------:R-:W-:Y:S01]  /*94d0*/  MUFU.TANH R171, R171 ;  /* 0x000000ab00ab7308 */ /* 0x000fe20000002400 */
[----:B------:R-:W-:-:S07]  /*94e0*/  FADD.FTZ R21, -R3, R21 ;  /* 0x0000001503157221 */ /* 0x000fce0000010100 */
[----:B------:R-:W-:Y:S08]  /*94f0*/  MUFU.TANH R174, R174 ;  /* 0x000000ae00ae7308 */ /* 0x000ff00000002400 */
[----:B------:R-:W-:Y:S08]  /*9500*/  MUFU.TANH R175, R175 ;  /* 0x000000af00af7308 */ /* 0x000ff00000002400 */
[----:B------:R-:W-:Y:S08]  /*9510*/  MUFU.TANH R178, R178 ;  /* 0x000000b200b27308 */ /* 0x000ff00000002400 */
[----:B------:R-:W-:Y:S01]  /*9520*/  MUFU.TANH R179, R179 ;  /* 0x000000b300b37308 */ /* 0x000fe20000002400 */
        /* <DEDUP_REMOVED lines=13> */
[----:B------:R-:W-:-:S15]  /*9600*/  WARPGROUP.ARRIVE ;  /* 0x00000000000079c5 */ /* 0x000fde0000000000 */
[----:B------:R-:W-:-:S06]  /*9610*/  NOP ;  /* 0x0000000000007918 */ /* 0x000fcc0000000000 */
[----:B------:R-:W-:Y:S01]  /*9620*/  HGMMA.64x256x16.F32 R24, R184, gdesc[UR4].tnspB, R24, gsb0 ;  /* 0x43e00004b8187df0 */ /* 0x000fe20008000818 */
[----:B------:R-:W-:Y:S01]  /*9630*/  ULDC UR6, c[0x0][0x988] ;  /* 0x0002620000067ab9 */ /* 0x000fe20000000800 */
[----:B------:R-:W-:Y:S01]  /*9640*/  UMOV UR7, UR38 ;  /* 0x0000002600077c82 */ /* 0x000fe20008000000 */
[----:B------:R-:W-:-:S04]  /*9650*/  FMUL.FTZ R21, R21, UR6 ;  /* 0x0000000615157c20 */ /* 0x000fc80008410000 */
[----:B------:R0:W-:Y:S02]  /*9660*/  MUFU.EX2 R152, R21 ;  /* 0x0000001500987308 */ /* 0x0001e40000000800 */
[----:B0-----:R-:W-:-:S04]  /*9670*/  FMUL.FTZ R21, R3, UR6 ;  /* 0x0000000603157c20 */ /* 0x001fc80008410000 */
        /* <DEDUP_REMOVED lines=9> */
[--C-:B------:R-:W-:Y:S01]  /*9710*/  FFMA.FTZ R190, R169, UR6, -R21.reuse ;  /* 0x00000006a9be7c23 */ /* 0x100fe20008010815 */
[--C-:B------:R-:W-:Y:S01]  /*9720*/  FFMA.FTZ R160, R172, UR6, -R21.reuse ;  /* 0x00000006aca07c23 */ /* 0x100fe20008010815 */
[----:B------:R-:W-:-:S03]  /*9730*/  FFMA.FTZ R161, R177, UR6, -R21 ;  /* 0x00000006b1a17c23 */ /* 0x000fc60008010815 */
[----:B------:R-:W-:Y:S08]  /*9740*/  MUFU.EX2 R198, R198 ;  /* 0x000000c600c67308 */ /* 0x000ff00000000800 */
[----:B------:R-:W-:Y:S01]  /*9750*/  MUFU.EX2 R192, R192 ;  /* 0x000000c000c07308 */ /* 0x000fe20000000800 */
[----:B0-----:R-:W-:-:S07]  /*9760*/  FFMA.FTZ R15, R152, R15, R196 ;  /* 0x0000000f980f7223 */ /* 0x001fce00000100c4 */
        /* <DEDUP_REMOVED lines=8> */
[----:B------:R-:W-:Y:S01]  /*97f0*/  FMNMX.FTZ R184, R155, R181, !PT ;  /* 0x000000b59bb87209 */ /* 0x000fe20007810000 */
[----:B------:R-:W-:-:S04]  /*9800*/  FFMA.FTZ R185, R157, UR6, -R21 ;  /* 0x000000069db97c23 */ /* 0x000fc80008010815 */
[----:B------:R0:W1:Y:S01]  /*9810*/  MUFU.TANH R181, R182 ;  /* 0x000000b600b57308 */ /* 0x0000620000002400 */
[--C-:B------:R-:W-:Y:S01]  /*9820*/  FFMA.FTZ R157, R164, UR6, -R21.reuse ;  /* 0x00000006a49d7c23 */ /* 0x100fe20008010815 */
[----:B------:R-:W-:Y:S01]  /*9830*/  FMNMX.FTZ R184, R158, R184, !PT ;  /* 0x000000b89eb87209 */ /* 0x000fe20007810000 */
[----:B------:R-:W-:-:S03]  /*9840*/  FFMA.FTZ R186, R176, UR6, -R21 ;  /* 0x00000006b0ba7c23 */ /* 0x000fc60008010815 */
[----:B------:R-:W-:Y:S02]  /*9850*/  FMNMX.FTZ R184, R162, R184, !PT ;  /* 0x000000b8a2b87209 */ /* 0x000fe40007810000 */
[----:B------:R-:W-:Y:S01]  /*9860*/  MUFU.EX2 R185, R185 ;  /* 0x000000b900b97308 */ /* 0x000fe20000000800 */
[----:B0-----:R-:W-:Y:S01]  /*9870*/  FMUL.FTZ R182, R183, UR5 ;  /* 0x00000005b7b67c20 */ /* 0x001fe20008410000 */
[----:B------:R-:W-:-:S04]  /*9880*/  FMNMX.FTZ R184, R163, R184, !PT ;  /* 0x000000b8a3b87209 */ /* 0x000fc80007810000 */
[----:B------:R-:W-:Y:S01]  /*9890*/  FMNMX.FTZ R183, R166, R184, !PT ;  /* 0x000000b8a6b77209 */ /* 0x000fe20007810000 */
[--C-:B------:R-:W-:Y:S01]  /*98a0*/  FFMA.FTZ R184, R173, UR6, -R21.reuse ;  /* 0x00000006adb87c23 */ /* 0x100fe20008010815 */
[----:B------:R-:W-:Y:S01]  /*98b0*/  MUFU.TANH R182, R182 ;  /* 0x000000b600b67308 */ /* 0x000fe20000002400 */
[----:B------:R-:W-:Y:S01]  /*98c0*/  FFMA.FTZ R21, R180, UR6, -R21 ;  /* 0x00000006b4157c23 */ /* 0x000fe20008010815 */
[----:B------:R-:W-:-:S04]  /*98d0*/  FMNMX.FTZ R183, R167, R183, !PT ;  /* 0x000000b7a7b77209 */ /* 0x000fc80007810000 */
[----:B------:R-:W-:Y:S02]  /*98e0*/  FMNMX.FTZ R183, R170, R183, !PT ;  /* 0x000000b7aab77209 */ /* 0x000fe40007810000 */
[----:B------:R-:W-:Y:S02]  /*98f0*/  MUFU.EX2 R157, R157 ;  /* 0x0000009d009d7308 */ /* 0x000fe40000000800 */
[----:B------:R-:W-:-:S04]  /*9900*/  FMNMX.FTZ R183, R171, R183, !PT ;  /* 0x000000b7abb77209 */ /* 0x000fc80007810000 */
[----:B------:R-:W-:Y:S02]  /*9910*/  FMNMX.FTZ R0, R174, R183, !PT ;  /* 0x000000b7ae007209 */ /* 0x000fe40007810000 */
[----:B------:R-:W0:Y:S02]  /*9920*/  MUFU.EX2 R183, R2 ;  /* 0x0000000200b77308 */ /* 0x000e240000000800 */
[----:B------:R-:W-:-:S04]  /*9930*/  FMNMX.FTZ R0, R175, R0, !PT ;  /* 0x00000000af007209 */ /* 0x000fc80007810000 */
[----:B------:R-:W-:Y:S02]  /*9940*/  FMNMX.FTZ R0, R178, R0, !PT ;  /* 0x00000000b2007209 */ /* 0x000fe40007810000 */
[----:B------:R-:W-:Y:S02]  /*9950*/  MUFU.EX2 R184, R184 ;  /* 0x000000b800b87308 */ /* 0x000fe40000000800 */
[----:B------:R-:W-:-:S04]  /*9960*/  FMNMX.FTZ R0, R179, R0, !PT ;  /* 0x00000000b3007209 */ /* 0x000fc80007810000 */
[----:B-1----:R-:W-:Y:S02]  /*9970*/  FMNMX.FTZ R0, R181, R0, !PT ;  /* 0x00000000b5007209 */ /* 0x002fe40007810000 */
[----:B------:R-:W-:Y:S01]  /*9980*/  MUFU.EX2 R186, R186 ;  /* 0x000000ba00ba7308 */ /* 0x000fe20000000800 */
[C---:B0-----:R-:W-:Y:S01]  /*9990*/  FADD.FTZ R15, R183.reuse, R15 ;  /* 0x0000000fb70f7221 */ /* 0x041fe20000010000 */
[----:B------:R-:W-:Y:S02]  /*99a0*/  FMNMX.FTZ R0, R182, R0, !PT ;  /* 0x00000000b6007209 */ /* 0x000fe40007810000 */
[----:B------:R-:W-:Y:S01]  /*99b0*/  F2FP.F16.F32.PACK_AB R196, R183, R196 ;  /* 0x000000c4b7c4723e */ /* 0x000fe200000000ff */
[----:B------:R-:W-:Y:S01]  /*99c0*/  FADD.FTZ R15, R198, R15 ;  /* 0x0000000fc60f7221 */ /* 0x000fe20000010000 */
[----:B------:R-:W-:Y:S01]  /*99d0*/  F2FP.F16.F32.PACK_AB R198, R185, R198 ;  /* 0x000000c6b9c6723e */ /* 0x000fe200000000ff */
[----:B------:R-:W0:Y:S01]  /*99e0*/  SHFL.BFLY PT, R2, R0, 0x2, 0x1f ;  /* 0x0c401f0000027f89 */ /* 0x000e2200000e0000 */
[----:B------:R-:W-:Y:S01]  /*99f0*/  MUFU.EX2 R21, R21 ;  /* 0x0000001500157308 */ /* 0x000fe20000000800 */
[----:B0-----:R-:W-:-:S05]  /*9a00*/  FMNMX.FTZ R0, R0, R2, !PT ;  /* 0x0000000200007209 */ /* 0x001fca0007810000 */
[----:B------:R-:W0:Y:S02]  /*9a10*/  SHFL.BFLY PT, R2, R0, 0x1, 0x1f ;  /* 0x0c201f0000027f89 */ /* 0x000e2400000e0000 */
[----:B0-----:R-:W-:-:S05]  /*9a20*/  FMNMX.FTZ R2, R0, R2, !PT ;  /* 0x0000000200027209 */ /* 0x001fca0007810000 */
[C---:B------:R-:W-:Y:S01]  /*9a30*/  FMUL.FTZ R164, R2.reuse, UR6 ;  /* 0x0000000602a47c20 */ /* 0x040fe20008410000 */
[----:B------:R-:W-:Y:S01]  /*9a40*/  FADD.FTZ R0, -R2, R236 ;  /* 0x000000ec02007221 */ /* 0x000fe20000010100 */
[----:B------:R-:W-:Y:S02]  /*9a50*/  IMAD.MOV.U32 R236, RZ, RZ, R2 ;  /* 0x000000ffffec7224 */ /* 0x000fe400078e0002 */
[--C-:B------:R-:W-:Y:S01]  /*9a60*/  FFMA.FTZ R197, R153, UR6, -R164.reuse ;  /* 0x0000000699c57c23 */ /* 0x100fe200080108a4 */
[--C-:B------:R-:W-:Y:S01]  /*9a70*/  FFMA.FTZ R153, R154, UR6, -R164.reuse ;  /* 0x000000069a997c23 */ /* 0x100fe200080108a4 */
[----:B------:R-:W-:Y:S02]  /*9a80*/  IMAD.U32 R154, RZ, RZ, UR36 ;  /* 0x00000024ff9a7e24 */ /* 0x000fe4000f8e00ff */
[----:B------:R-:W-:Y:S01]  /*9a90*/  FMUL.FTZ R0, R0, UR6 ;  /* 0x0000000600007c20 */ /* 0x000fe20008410000 */
[--C-:B------:R-:W-:Y:S01]  /*9aa0*/  FFMA.FTZ R199, R155, UR6, -R164.reuse ;  /* 0x000000069bc77c23 */ /* 0x100fe200080108a4 */
[--C-:B------:R-:W-:Y:S01]  /*9ab0*/  FFMA.FTZ R155, R158, UR6, -R164.reuse ;  /* 0x000000069e9b7c23 */ /* 0x100fe200080108a4 */
[----:B------:R-:W-:Y:S01]  /*9ac0*/  MUFU.EX2 R197, R197 ;  /* 0x000000c500c57308 */ /* 0x000fe20000000800 */
[----:B------:R-:W-:Y:S01]  /*9ad0*/  @!P1 LEA R154, R154, UR37, 0x3 ;  /* 0x000000259a9a9c11 */ /* 0x000fe2000f8e18ff */
[--C-:B------:R-:W-:Y:S01]  /*9ae0*/  FFMA.FTZ R193, R162, UR6, -R164.reuse ;  /* 0x00000006a2c17c23 */ /* 0x100fe200080108a4 */
[--C-:B------:R-:W-:Y:S01]  /*9af0*/  FFMA.FTZ R163, R163, UR6, -R164.reuse ;  /* 0x00000006a3a37c23 */ /* 0x100fe200080108a4 */
[--C-:B------:R-:W-:Y:S01]  /*9b00*/  FFMA.FTZ R195, R166, UR6, -R164.reuse ;  /* 0x00000006a6c37c23 */ /* 0x100fe200080108a4 */
[----:B------:R-:W-:Y:S01]  /*9b10*/  FFMA.FTZ R170, R170, UR6, -R164 ;  /* 0x00000006aaaa7c23 */ /* 0x000fe200080108a4 */
[----:B------:R-:W-:-:S02]  /*9b20*/  @!P1 VIADD R154, R154, 0x30840 ;  /* 0x000308409a9a9836 */ /* 0x000fc40000000000 */
[--C-:B------:R-:W-:Y:S01]  /*9b30*/  FFMA.FTZ R171, R171, UR6, -R164.reuse ;  /* 0x00000006abab7c23 */ /* 0x100fe200080108a4 */
[----:B------:R-:W0:Y:S01]  /*9b40*/  MUFU.EX2 R0, R0 ;  /* 0x0000000000007308 */ /* 0x000e220000000800 */
[--C-:B------:R-:W-:Y:S01]  /*9b50*/  FFMA.FTZ R174, R174, UR6, -R164.reuse ;  /* 0x00000006aeae7c23 */ /* 0x100fe200080108a4 */
[----:B------:R-:W-:Y:S01]  /*9b60*/  FFMA.FTZ R175, R175, UR6, -R164 ;  /* 0x00000006afaf7c23 */ /* 0x000fe200080108a4 */
[----:B------:R-:W-:Y:S01]  /*9b70*/  @!P1 PRMT R154, RZ, 0x654, R154 ;  /* 0x00000654ff9a9816 */ /* 0x000fe2000000009a */
[--C-:B------:R-:W-:Y:S01]  /*9b80*/  FFMA.FTZ R178, R178, UR6, -R164.reuse ;  /* 0x00000006b2b27c23 */ /* 0x100fe200080108a4 */
[--C-:B------:R-:W-:Y:S01]  /*9b90*/  FFMA.FTZ R179, R179, UR6, -R164.reuse ;  /* 0x00000006b3b37c23 */ /* 0x100fe200080108a4 */
[----:B------:R-:W-:Y:S01]  /*9ba0*/  FFMA.FTZ R181, R181, UR6, -R164 ;  /* 0x00000006b5b57c23 */ /* 0x000fe200080108a4 */
[----:B------:R1:W-:Y:S01]  /*9bb0*/  @!P1 SYNCS.ARRIVE.TRANS64.RED.A1T0 RZ, [R154+URZ], RZ ;  /* 0x000000ff9aff99a7 */ /* 0x0003e2000810043f */
[----:B------:R-:W2:Y:S01]  /*9bc0*/  MUFU.EX2 R153, R153 ;  /* 0x0000009900997308 */ /* 0x000ea20000000800 */
[----:B-1----:R-:W-:-:S07]  /*9bd0*/  IMAD.U32 R154, RZ, RZ, UR10 ;  /* 0x0000000aff9a7e24 */ /* 0x002fce000f8e00ff */
[----:B------:R-:W1:Y:S01]  /*9be0*/  MUFU.EX2 R199, R199 ;  /* 0x000000c700c77308 */ /* 0x000e620000000800 */
[----:B0-----:R-:W-:Y:S01]  /*9bf0*/  FFMA.FTZ R162, R0, R14, R197 ;  /* 0x0000000e00a27223 */ /* 0x001fe200000100c5 */
[----:B------:R-:W-:Y:S01]  /*9c00*/  FADD.FTZ R14, R185, R15 ;  /* 0x0000000fb90e7221 */ /* 0x000fe20000010000 */
[----:B------:R-:W-:-:S03]  /*9c10*/  @!P1 VIADD R158, R154, 0x30860 ;  /* 0x000308609a9e9836 */ /* 0x000fc60000000000 */
[----:B------:R-:W-:Y:S01]  /*9c20*/  FADD.FTZ R14, R192, R14 ;  /* 0x0000000ec00e7221 */ /* 0x000fe20000010000 */
[C---:B------:R-:W-:Y:S01]  /*9c30*/  F2FP.F16.F32.PACK_AB R192, R156.reuse, R192 ;  /* 0x000000c09cc0723e */ /* 0x040fe200000000ff */
[----:B------:R-:W0:Y:S01]  /*9c40*/  MUFU.EX2 R155, R155 ;  /* 0x0000009b009b7308 */ /* 0x000e220000000800 */
[----:B------:R-:W-:Y:S01]  /*9c50*/  @!P1 PRMT R158, RZ, 0x654, R158 ;  /* 0x00000654ff9e9816 */ /* 0x000fe2000000009e */
[C---:B--2---:R-:W-:Y:S01]  /*9c60*/  FADD.FTZ R162, R153.reuse, R162 ;  /* 0x000000a299a27221 */ /* 0x044fe20000010000 */
[----:B------:R-:W-:Y:S01]  /*9c70*/  FADD.FTZ R14, R156, R14 ;  /* 0x0000000e9c0e7221 */ /* 0x000fe20000010000 */
[----:B------:R-:W-:Y:S01]  /*9c80*/  F2FP.F16.F32.PACK_AB R197, R153, R197 ;  /* 0x000000c599c5723e */ /* 0x000fe200000000ff */
[----:B------:R2:W-:Y:S02]  /*9c90*/  @!P1 SYNCS.ARRIVE.TRANS64.RED.A1T0 RZ, [R158+URZ], RZ ;  /* 0x000000ff9eff99a7 */ /* 0x0005e4000810043f */
[----:B------:R-:W-:Y:S01]  /*9ca0*/  FADD.FTZ R15, R194, R14 ;  /* 0x0000000ec20f7221 */ /* 0x000fe20000010000 */
[----:B------:R-:W3:Y:S01]  /*9cb0*/  MUFU.EX2 R193, R193 ;  /* 0x000000c100c17308 */ /* 0x000ee20000000800 */
[----:B-1----:R-:W-:Y:S01]  /*9cc0*/  FADD.FTZ R162, R199, R162 ;  /* 0x000000a2c7a27221 */ /* 0x002fe20000010000 */
[C---:B------:R-:W-:Y:S01]  /*9cd0*/  F2FP.F16.F32.PACK_AB R194, R157.reuse, R194 ;  /* 0x000000c29dc2723e */ /* 0x040fe200000000ff */
[----:B------:R-:W-:Y:S01]  /*9ce0*/  FADD.FTZ R15, R157, R15 ;  /* 0x0000000f9d0f7221 */ /* 0x000fe20000010000 */
[--C-:B--2---:R-:W-:Y:S01]  /*9cf0*/  FFMA.FTZ R158, R167, UR6, -R164.reuse ;  /* 0x00000006a79e7c23 */ /* 0x104fe200080108a4 */
[----:B------:R-:W-:-:S02]  /*9d00*/  FFMA.FTZ R164, R182, UR6, -R164 ;  /* 0x00000006b6a47c23 */ /* 0x000fc400080108a4 */
[----:B------:R-:W-:Y:S01]  /*9d10*/  FADD.FTZ R15, R188, R15 ;  /* 0x0000000fbc0f7221 */ /* 0x000fe20000010000 */
[----:B------:R-:W1:Y:S01]  /*9d20*/  MUFU.EX2 R154, R163 ;  /* 0x000000a3009a7308 */ /* 0x000e620000000800 */
[C---:B0-----:R-:W-:Y:S01]  /*9d30*/  FADD.FTZ R162, R155.reuse, R162 ;  /* 0x000000a29ba27221 */ /* 0x041fe20000010000 */
[----:B------:R-:W-:Y:S01]  /*9d40*/  F2FP.F16.F32.PACK_AB R199, R155, R199 ;  /* 0x000000c79bc7723e */ /* 0x000fe200000000ff */
[C---:B------:R-:W-:Y:S01]  /*9d50*/  FADD.FTZ R15, R159.reuse, R15 ;  /* 0x0000000f9f0f7221 */ /* 0x040fe20000010000 */
[----:B------:R-:W-:-:S03]  /*9d60*/  F2FP.F16.F32.PACK_AB R188, R159, R188 ;  /* 0x000000bc9fbc723e */ /* 0x000fc600000000ff */
[----:B------:R-:W-:Y:S01]  /*9d70*/  FADD.FTZ R15, R190, R15 ;  /* 0x0000000fbe0f7221 */ /* 0x000fe20000010000 */
[----:B------:R-:W0:Y:S01]  /*9d80*/  MUFU.EX2 R195, R195 ;  /* 0x000000c300c37308 */ /* 0x000e220000000800 */
[----:B---3--:R-:W-:Y:S01]  /*9d90*/  FADD.FTZ R162, R193, R162 ;  /* 0x000000a2c1a27221 */ /* 0x008fe20000010000 */
[C---:B------:R-:W-:Y:S01]  /*9da0*/  F2FP.F16.F32.PACK_AB R190, R160.reuse, R190 ;  /* 0x000000bea0be723e */ /* 0x040fe200000000ff */
[----:B------:R-:W-:-:S04]  /*9db0*/  FADD.FTZ R15, R160, R15 ;  /* 0x0000000fa00f7221 */ /* 0x000fc80000010000 */
[----:B------:R-:W-:Y:S01]  /*9dc0*/  FADD.FTZ R15, R184, R15 ;  /* 0x0000000fb80f7221 */ /* 0x000fe20000010000 */
[----:B------:R-:W2:Y:S01]  /*9dd0*/  MUFU.EX2 R158, R158 ;  /* 0x0000009e009e7308 */ /* 0x000ea20000000800 */
[C---:B-1----:R-:W-:Y:S01]  /*9de0*/  FADD.FTZ R162, R154.reuse, R162 ;  /* 0x000000a29aa27221 */ /* 0x042fe20000010000 */
[----:B------:R-:W-:Y:S01]  /*9df0*/  F2FP.F16.F32.PACK_AB R193, R154, R193 ;  /* 0x000000c19ac1723e */ /* 0x000fe200000000ff */
[C---:B------:R-:W-:Y:S01]  /*9e00*/  FADD.FTZ R15, R161.reuse, R15 ;  /* 0x0000000fa10f7221 */ /* 0x040fe20000010000 */
[----:B------:R-:W-:-:S03]  /*9e10*/  F2FP.F16.F32.PACK_AB R184, R161, R184 ;  /* 0x000000b8a1b8723e */ /* 0x000fc600000000ff */
[----:B------:R-:W-:Y:S01]  /*9e20*/  FADD.FTZ R154, R186, R15 ;  /* 0x0000000fba9a7221 */ /* 0x000fe20000010000 */
[----:B------:R-:W1:Y:S01]  /*9e30*/  MUFU.EX2 R170, R170 ;  /* 0x000000aa00aa7308 */ /* 0x000e620000000800 */
[----:B0-----:R-:W-:Y:S01]  /*9e40*/  FADD.FTZ R14, R195, R162 ;  /* 0x000000a2c30e7221 */ /* 0x001fe20000010000 */
[C---:B------:R-:W-:Y:S01]  /*9e50*/  F2FP.F16.F32.PACK_AB R186, R21.reuse, R186 ;  /* 0x000000ba15ba723e */ /* 0x040fe200000000ff */
[----:B------:R-:W-:Y:S01]  /*9e60*/  FADD.FTZ R15, R21, R154 ;  /* 0x0000009a150f7221 */ /* 0x000fe20000010000 */
[----:B------:R-:W-:-:S04]  /*9e70*/  IMAD.MOV.U32 R21, RZ, RZ, R3 ;  /* 0x000000ffff157224 */ /* 0x000fc800078e0003 */
[----:B------:R-:W0:Y:S01]  /*9e80*/  MUFU.EX2 R171, R171 ;  /* 0x000000ab00ab7308 */ /* 0x000e220000000800 */
[C---:B--2---:R-:W-:Y:S01]  /*9e90*/  FADD.FTZ R14, R158.reuse, R14 ;  /* 0x0000000e9e0e7221 */ /* 0x044fe20000010000 */
[----:B------:R-:W-:-:S06]  /*9ea0*/  F2FP.F16.F32.PACK_AB R195, R158, R195 ;  /* 0x000000c39ec3723e */ /* 0x000fcc00000000ff */
        /* <DEDUP_REMOVED lines=14> */
[----:B------:R-:W-:-:S03]  /*9f90*/  F2FP.F16.F32.PACK_AB R185, R179, R178 ;  /* 0x000000b2b3b9723e */ /* 0x000fc600000000ff */
[----:B-1----:R-:W-:-:S04]  /*9fa0*/  FADD.FTZ R153, R181, R14 ;  /* 0x0000000eb5997221 */ /* 0x002fc80000010000 */
[C---:B0-----:R-:W-:Y:S01]  /*9fb0*/  FADD.FTZ R14, R164.reuse, R153 ;  /* 0x00000099a40e7221 */ /* 0x041fe20000010000 */
[----:B------:R-:W-:Y:S01]  /*9fc0*/  F2FP.F16.F32.PACK_AB R187, R164, R181 ;  /* 0x000000b5a4bb723e */ /* 0x000fe200000000ff */
[----:B------:R-:W-:Y:S06]  /*9fd0*/  @P2 BRA `(.L_x_1259) ;  /* 0xffffffdc00e42947 */ /* 0x000fec000383ffff */
.L_x_1250:
[----:B------:R-:W-:-:S13]  /*9fe0*/  R2UR UR4, R19 ;  /* 0x00000000130472ca */ /* 0x000fda00000e0000 */
[----:B------:R-:W-:-:S13]  /*9ff0*/  ISETP.GE.AND P2, PT, R20, UR4, PT ;  /* 0x0000000414007c0c */ /* 0x000fda000bf46270 */
[----:B------:R-:W-:Y:S05]  /*a000*/  @!P2 BRA `(.L_x_1260) ;  /* 0x0000002800e0a947 */ /* 0x000fea0003800000 */
[----:B------:R-:W-:Y:S01]  /*a010*/  IMAD.MOV.U32 R21, RZ, RZ, R2 ;  /* 0x000000ffff157224 */ /* 0x000fe200078e0002 */
[----:B------:R-:W-:Y:S01]  /*a020*/  UMOV UR7, UR38 ;  /* 0x0000002600077c82 */ /* 0x000fe20008000000 */
[----:B------:R-:W-:Y:S01]  /*a030*/  IMAD.MOV.U32 R236, RZ, RZ, R3 ;  /* 0x000000ffffec7224 */ /* 0x000fe200078e0003 */
[----:B------:R-:W-:Y:S01]  /*a040*/  UMOV UR4, UR36 ;  /* 0x0000002400047c82 */ /* 0x000fe20008000000 */
[----:B------:R-:W-:Y:S01]  /*a050*/  ULDC UR54, c[0x0][0x9e4] ;  /* 0x0002790000367ab9 */ /* 0x000fe20000000800 */
[----:B------:R-:W-:-:S05]  /*a060*/  ULDC UR5, c[0x0][0x9d8] ;  /* 0x0002760000057ab9 */ /* 0x000fca0000000800 */
.L_x_1277:
[----:B------:R-:W-:-:S04]  /*a070*/  UIADD3 UR36, UR4, 0x1, URZ ;  /* 0x0000000104247890 */ /* 0x000fc8000fffe03f */
[----:B------:R-:W-:-:S04]  /*a080*/  UISETP.NE.AND UP1, UPT, UR36, 0x2, UPT ;  /* 0x000000022400788c */ /* 0x000fc8000bf25270 */
[----:B------:R-:W-:Y:S02]  /*a090*/  USEL UR38, URZ, 0x1, UP1 ;  /* 0x000000013f267887 */ /* 0x000fe40008800000 */
[----:B------:R-:W-:Y:S02]  /*a0a0*/  USEL UR36, UR36, URZ, UP1 ;  /* 0x0000003f24247287 */ /* 0x000fe40008800000 */
[----:B------:R-:W-:Y:S01]  /*a0b0*/  ULOP3.LUT UR38, UR7, UR38, URZ, 0x3c, !UPT ;  /* 0x0000002607267292 */ /* 0x000fe2000f8e3c3f */
[----:B------:R-:W-:Y:S11]  /*a0c0*/  @!P0 BRA `(.L_x_1261) ;  /* 0x0000000000048947 */ /* 0x000ff60003800000 */
[----:B------:R-:W-:Y:S01]  /*a0d0*/  BPT.TRAP 0x1 ;  /* 0x000000040000795c */ /* 0x000fe20000300000 */
.L_x_1261:
[----:B------:R-:W-:Y:S01]  /*a0e0*/  ULEA UR6, UR36, UR37, 0x3 ;  /* 0x0000002524067291 */ /* 0x000fe2000f8e183f */
[----:B------:R-:W-:-:S05]  /*a0f0*/  IMAD.U32 R2, RZ, RZ, UR38 ;  /* 0x00000026ff027e24 */ /* 0x000fca000f8e00ff */
[----:B------:R-:W-:-:S04]  /*a100*/  SHF.L.U32 R2, R2, 0x1f, RZ ;  /* 0x0000001f02027819 */ /* 0x000fc800000006ff */
[----:B------:R0:W1:Y:S01]  /*a110*/  SYNCS.PHASECHK.TRANS64.TRYWAIT P2, [UR6+0x30830], R2 ;  /* 0x03083002ff0075a7 */ /* 0x0000620008040146 */
[----:B------:R-:W-:Y:S05]  /*a120*/  @!P0 BRA `(.L_x_1262) ;  /* 0x0000000000048947 */ /* 0x000fea0003800000 */
[----:B------:R-:W-:Y:S01]  /*a130*/  BPT.TRAP 0x1 ;  /* 0x000000040000795c */ /* 0x000fe20000300000 */
.L_x_1262:
[-C--:B------:R-:W-:Y:S01]  /*a140*/  FMUL.FTZ R24, R24, R152.reuse ;  /* 0x0000009818187220 */ /* 0x080fe20000410000 */
[----:B------:R-:W-:Y:S01]  /*a150*/  FMUL.FTZ R25, R25, R152 ;  /* 0x0000009819197220 */ /* 0x000fe20000410000 */
[----:B-1----:R-:W-:Y:S06]  /*a160*/  @P2 BRA `(.L_x_1263) ;  /* 0x0000000000082947 */ /* 0x002fec0003800000 */
[----:B------:R-:W1:Y:S02]  /*a170*/  SYNCS.PHASECHK.TRANS64.TRYWAIT P2, [UR6+0x30830], R2 ;  /* 0x03083002ff0075a7 */ /* 0x000e640008040146 */
[----:B-1----:R-:W-:Y:S05]  /*a180*/  @!P2 BRA `(.L_x_1264) ;  /* 0x0000010c0034a947 */ /* 0x002fea0003800000 */
.L_x_1263:
        /* <DEDUP_REMOVED lines=224> */
.L_x_1265:
[----:B------:R-:W-:Y:S01]  /*af90*/  ULEA UR10, UR4, UR37, 0x3 ;  /* 0x00000025040a7291 */ /* 0x000fe2000f8e183f */
[----:B------:R-:W-:-:S05]  /*afa0*/  IMAD.U32 R0, RZ, RZ, UR7 ;  /* 0x00000007ff007e24 */ /* 0x000fca000f8e00ff */
[----:B------:R-:W-:-:S04]  /*afb0*/  SHF.L.U32 R0, R0, 0x1f, RZ ;  /* 0x0000001f00007819 */ /* 0x000fc800000006ff */
[----:B------:R2:W3:Y:S01]  /*afc0*/  SYNCS.PHASECHK.TRANS64.TRYWAIT P2, [UR10+0x30850], R0 ;  /* 0x03085000ff0075a7 */ /* 0x0004e2000804014a */
[----:B------:R-:W-:Y:S05]  /*afd0*/  @!P0 BRA `(.L_x_1266) ;  /* 0x0000000000048947 */ /* 0x000fea0003800000 */
[----:B------:R-:W-:Y:S01]  /*afe0*/  BPT.TRAP 0x1 ;  /* 0x000000040000795c */ /* 0x000fe20000300000 */
.L_x_1266:
[----:B---3--:R-:W-:Y:S05]  /*aff0*/  @P2 BRA `(.L_x_1267) ;  /* 0x0000000000082947 */ /* 0x008fea0003800000 */
[----:B------:R-:W3:Y:S02]  /*b000*/  SYNCS.PHASECHK.TRANS64.TRYWAIT P2, [UR10+0x30850], R0 ;  /* 0x03085000ff0075a7 */ /* 0x000ee4000804014a */
[----:B---3--:R-:W-:Y:S05]  /*b010*/  @!P2 BRA `(.L_x_1268) ;  /* 0x000000fc00a8a947 */ /* 0x008fea0003800000 */
.L_x_1267:
[----:B------:R-:W-:Y:S01]  /*b020*/  UIADD3 UR6, UR37, 0x400, URZ ;  /* 0x0000040025067890 */ /* 0x000fe2000fffe03f */
[----:B------:R-:W-:Y:S01]  /*b030*/  WARPGROUP.ARRIVE ;  /* 0x00000000000079c5 */ /* 0x000fe20000000000 */
[----:B------:R-:W-:Y:S01]  /*b040*/  UMOV UR7, 0x40000040 ;  /* 0x4000004000077882 */ /* 0x000fe20000000000 */
[----:B------:R-:W-:Y:S01]  /*b050*/  PLOP3.LUT P2, PT, PT, PT, UP0, 0x80, 0x0 ;  /* 0x000000000000781c */ /* 0x000fe20003f4f008 */
[----:B------:R-:W-:Y:S01]  /*b060*/  USHF.R.U32.HI UR6, URZ, 0x4, UR6 ;  /* 0x000000043f067899 */ /* 0x000fe20008011606 */
[----:B0-2---:R-:W-:Y:S01]  /*b070*/  FMUL.FTZ R0, R154, UR5 ;  /* 0x000000059a007c20 */ /* 0x005fe20008410000 */
[----:B------:R-:W-:Y:S01]  /*b080*/  FMUL.FTZ R154, R158, UR5 ;  /* 0x000000059e9a7c20 */ /* 0x000fe20008410000 */
        /* <DEDUP_REMOVED lines=20> */
[----:B------:R-:W-:Y:S01]  /*b1d0*/  FMUL.FTZ R172, R172, UR5 ;  /* 0x00000005acac7c20 */ /* 0x000fe20008410000 */
[----:B------:R-:W-:Y:S01]  /*b1e0*/  UMOV UR7, 0x40000040 ;  /* 0x4000004000077882 */ /* 0x000fe20000000000 */
[----:B------:R-:W-:Y:S01]  /*b1f0*/  FMUL.FTZ R173, R173, UR5 ;  /* 0x00000005adad7c20 */ /* 0x000fe20008410000 */
[----:B------:R-:W-:Y:S01]  /*b200*/  FMUL.FTZ R176, R176, UR5 ;  /* 0x00000005b0b07c20 */ /* 0x000fe20008410000 */
[----:B------:R-:W-:Y:S01]  /*b210*/  FMUL.FTZ R180, R180, UR5 ;  /* 0x00000005b4b47c20 */ /* 0x000fe20008410000 */
[----:B------:R-:W-:Y:S01]  /*b220*/  FMUL.FTZ R181, R181, UR5 ;  /* 0x00000005b5b57c20 */ /* 0x000fe20008410000 */
[----:B------:R-:W-:Y:S01]  /*b230*/  FMUL.FTZ R178, R183, UR5 ;  /* 0x00000005b7b27c20 */ /* 0x000fe20008410000 */
[----:B------:R-:W0:Y:S08]  /*b240*/  MUFU.TANH R153, R153 ;  /* 0x0000009900997308 */ /* 0x000e300000002400 */
        /* <DEDUP_REMOVED lines=34> */
[----:B------:R-:W-:-:S15]  /*b470*/  WARPGROUP.ARRIVE ;  /* 0x00000000000079c5 */ /* 0x000fde0000000000 */
[----:B------:R-:W-:-:S06]  /*b480*/  NOP ;  /* 0x0000000000007918 */ /* 0x000fcc0000000000 */
[----:B------:R-:W-:Y:S03]  /*b490*/  HGMMA.64x256x16.F32 R24, R184, gdesc[UR4].tnspB, R24, gsb0 ;  /* 0x43e00004b8187df0 */ /* 0x000fe60008000818 */
[----:B------:R-:W-:Y:S02]  /*b4a0*/  WARPGROUP.DEPBAR.LE gsb0, 0x0 ;  /* 0x00008000000079c5 */ /* 0x000fe40000010000 */
[----:B------:R-:W-:Y:S02]  /*b4b0*/  VIADD R186, R18, UR61 ;  /* 0x0000003d12ba7c36 */ /* 0x000fe40008000000 */
[----:B------:R-:W-:Y:S01]  /*b4c0*/  FMUL.FTZ R184, R152, UR5 ;  /* 0x0000000598b87c20 */ /* 0x000fe20008410000 */
[----:B------:R-:W-:Y:S01]  /*b4d0*/  FMUL.FTZ R152, R155, UR5 ;  /* 0x000000059b987c20 */ /* 0x000fe20008410000 */
[----:B------:R-:W-:Y:S01]  /*b4e0*/  FMUL.FTZ R155, R159, UR5 ;  /* 0x000000059f9b7c20 */ /* 0x000fe20008410000 */
[----:B-1----:R-:W-:Y:S01]  /*b4f0*/  @P2 IMAD.HI.U32 R2, R186, UR4, RZ ;  /* 0x00000004ba022c27 */ /* 0x002fe2000f8e00ff */
[----:B------:R-:W-:-:S03]  /*b500*/  @UP0 ULDC UR4, c[0x0][0x450] ;  /* 0x0001140000040ab9 */ /* 0x000fc60000000800 */
[----:B------:R-:W-:Y:S01]  /*b510*/  FMUL.FTZ R159, R163, UR5 ;  /* 0x00000005a39f7c20 */ /* 0x000fe20008410000 */
[----:B------:R-:W-:Y:S01]  /*b520*/  FMUL.FTZ R163, R167, UR5 ;  /* 0x00000005a7a37c20 */ /* 0x000fe20008410000 */
[----:B------:R-:W-:Y:S01]  /*b530*/  FMUL.FTZ R167, R171, UR5 ;  /* 0x00000005aba77c20 */ /* 0x000fe20008410000 */
[----:B------:R-:W-:Y:S01]  /*b540*/  @P2 SHF.R.U32.HI R186, RZ, UR4, R2 ;  /* 0x00000004ffba2c19 */ /* 0x000fe20008011602 */
[----:B------:R-:W-:Y:S02]  /*b550*/  IMAD.U32 R2, RZ, RZ, UR36 ;  /* 0x00000024ff027e24 */ /* 0x000fe4000f8e00ff */
[----:B------:R-:W-:Y:S01]  /*b560*/  FMUL.FTZ R171, R175, UR5 ;  /* 0x00000005afab7c20 */ /* 0x000fe20008410000 */
[----:B------:R-:W-:Y:S01]  /*b570*/  FMUL.FTZ R175, R179, UR5 ;  /* 0x00000005b3af7c20 */ /* 0x000fe20008410000 */
[----:B------:R-:W-:Y:S01]  /*b580*/  FMUL.FTZ R185, R177, UR5 ;  /* 0x00000005b1b97c20 */ /* 0x000fe20008410000 */
[----:B------:R-:W1:Y:S01]  /*b590*/  SHFL.IDX PT, R189, R186, RZ, 0x1c1f ;  /* 0x001c1fffbabd7589 */ /* 0x000e6200000e0000 */
[----:B------:R-:W-:Y:S01]  /*b5a0*/  @!P1 LEA R2, R2, UR37, 0x3 ;  /* 0x0000002502029c11 */ /* 0x000fe2000f8e18ff */
[----:B------:R-:W-:-:S02]  /*b5b0*/  IMAD.SHL.U32 R179, R20, 0x40, RZ ;  /* 0x0000004014b37824 */ /* 0x000fc400078e00ff */
[----:B------:R-:W-:Y:S01]  /*b5c0*/  FMUL.FTZ R177, R182, UR5 ;  /* 0x00000005b6b17c20 */ /* 0x000fe20008410000 */
[----:B------:R-:W-:Y:S01]  /*b5d0*/  IMAD.U32 R187, RZ, RZ, UR39 ;  /* 0x00000027ffbb7e24 */ /* 0x000fe2000f8e00ff */
[----:B------:R-:W0:Y:S01]  /*b5e0*/  MUFU.TANH R184, R184 ;  /* 0x000000b800b87308 */ /* 0x000e220000002400 */
[----:B------:R-:W-:Y:S01]  /*b5f0*/  @!P1 VIADD R2, R2, 0x30840 ;  /* 0x0003084002029836 */ /* 0x000fe20000000000 */
[----:B------:R-:W-:-:S04]  /*b600*/  ULDC UR4, c[0x0][0x9e0] ;  /* 0x0002780000047ab9 */ /* 0x000fc80000000800 */
[----:B------:R-:W-:Y:S02]  /*b610*/  @!P1 PRMT R2, RZ, 0x654, R2 ;  /* 0x00000654ff029816 */ /* 0x000fe40000000002 */
[----:B------:R-:W0:Y:S02]  /*b620*/  MUFU.TANH R152, R152 ;  /* 0x0000009800987308 */ /* 0x000e240000002400 */
[----:B------:R5:W-:Y:S06]  /*b630*/  @!P1 SYNCS.ARRIVE.TRANS64.RED.A1T0 RZ, [R2+URZ], RZ ;  /* 0x000000ff02ff99a7 */ /* 0x000bec000810043f */
[----:B------:R-:W0:Y:S01]  /*b640*/  MUFU.TANH R155, R155 ;  /* 0x0000009b009b7308 */ /* 0x000e220000002400 */
[----:B-----5:R-:W-:-:S04]  /*b650*/  IADD3 R2, -R16, 0x1, -R179 ;  /* 0x0000000110027810 */ /* 0x020fc80007ffe9b3 */
[----:B------:R-:W-:-:S03]  /*b660*/  IADD3 R187, -R187, UR60, R2 ;  /* 0x0000003cbbbb7c10 */ /* 0x000fc6000fffe102 */
[----:B------:R-:W0:Y:S02]  /*b670*/  MUFU.TANH R159, R159 ;  /* 0x0000009f009f7308 */ /* 0x000e240000002400 */
[C---:B------:R-:W-:Y:S02]  /*b680*/  VIADD R188, R187.reuse, UR4 ;  /* 0x00000004bbbc7c36 */ /* 0x040fe40008000000 */
[----:B------:R-:W-:Y:S02]  /*b690*/  VIADD R187, R187, UR58 ;  /* 0x0000003abbbb7c36 */ /* 0x000fe40008000000 */
[--C-:B-1----:R-:W-:Y:S02]  /*b6a0*/  IMAD.IADD R183, R188, 0x1, R189.reuse ;  /* 0x00000001bcb77824 */ /* 0x102fe400078e02bd */
[----:B------:R-:W1:Y:S01]  /*b6b0*/  MUFU.TANH R163, R163 ;  /* 0x000000a300a37308 */ /* 0x000e620000002400 */
[----:B------:R-:W-:-:S07]  /*b6c0*/  IMAD.IADD R182, R187, 0x1, R189 ;  /* 0x00000001bbb67824 */ /* 0x000fce00078e02bd */
[----:B------:R-:W0:Y:S08]  /*b6d0*/  MUFU.TANH R167, R167 ;  /* 0x000000a700a77308 */ /* 0x000e300000002400 */
[----:B------:R-:W0:Y:S08]  /*b6e0*/  MUFU.TANH R171, R171 ;  /* 0x000000ab00ab7308 */ /* 0x000e300000002400 */
[----:B------:R-:W0:Y:S08]  /*b6f0*/  MUFU.TANH R185, R185 ;  /* 0x000000b900b97308 */ /* 0x000e300000002400 */
[----:B------:R-:W0:Y:S08]  /*b700*/  MUFU.TANH R175, R175 ;  /* 0x000000af00af7308 */ /* 0x000e300000002400 */
[----:B------:R-:W0:Y:S01]  /*b710*/  MUFU.TANH R177, R177 ;  /* 0x000000b100b17308 */ /* 0x000e220000002400 */
[----:B-1234-:R-:W-:Y:S05]  /*b720*/  @!P5 BRA `(.L_x_1269) ;  /* 0x00000000005cd947 */ /* 0x01efea0003800000 */
        /* <DEDUP_REMOVED lines=8> */
[----:B------:R-:W1:Y:S02]  /*b7b0*/  @P2 LDC.64 R2, c[0x0][0x9e8] ;  /* 0x00027a00ff022b82 */ /* 0x000e640000000a00 */
[----:B-1----:R-:W-:-:S05]  /*b7c0*/  @P2 IMAD.HI.U32 R2, R189, R2, RZ ;  /* 0x00000002bd022227 */ /* 0x002fca00078e00ff */
[----:B------:R-:W-:-:S04]  /*b7d0*/  @P2 SHF.R.U32.HI R189, RZ, R3, R2 ;  /* 0x00000003ffbd2219 */ /* 0x000fc80000011602 */
[----:B------:R-:W-:Y:S01]  /*b7e0*/  LOP3.LUT R189, RZ, R189, RZ, 0x33, !PT ;  /* 0x000000bdffbd7212 */ /* 0x000fe200078e33ff */
[----:B------:R-:W-:Y:S06]  /*b7f0*/  BRA `(.L_x_1272) ;  /* 0x0000000000147947 */ /* 0x000fec0003800000 */
.L_x_1271:
[----:B------:R-:W-:-:S05]  /*b800*/  IMAD.U32 R190, RZ, RZ, UR54 ;  /* 0x00000036ffbe7e24 */ /* 0x000fca000f8e00ff */
[----:B------:R-:W-:-:S13]  /*b810*/  ISETP.NE.AND P2, PT, R190, 0x1, PT ;  /* 0x00000001be00780c */ /* 0x000fda0003f45270 */
[----:B------:R-:W1:Y:S02]  /*b820*/  @P2 LDC.64 R2, c[0x0][0x9e8] ;  /* 0x00027a00ff022b82 */ /* 0x000e640000000a00 */
[----:B-1----:R-:W-:-:S05]  /*b830*/  @P2 IMAD.HI.U32 R2, R189, R2, RZ ;  /* 0x00000002bd022227 */ /* 0x002fca00078e00ff */
[----:B------:R-:W-:-:S07]  /*b840*/  @P2 SHF.R.U32.HI R189, RZ, R3, R2 ;  /* 0x00000003ffbd2219 */ /* 0x000fce0000011602 */
.L_x_1272:
[----:B------:R-:W-:Y:S05]  /*b850*/  BSYNC B0 ;  /* 0x0000000000007941 */ /* 0x000fea0003800000 */
.L_x_1270:
[----:B------:R-:W-:-:S04]  /*b860*/  IMAD R189, R189, R190, -R179 ;  /* 0x000000bebdbd7224 */ /* 0x000fc800078e0ab3 */
[----:B------:R-:W-:-:S05]  /*b870*/  IMAD.IADD R189, R189, 0x1, -R16 ;  /* 0x00000001bdbd7824 */ /* 0x000fca00078e0a10 */
[----:B------:R-:W-:Y:S02]  /*b880*/  VIADDMNMX R183, R189, R190, R183, PT ;  /* 0x000000bebdb77246 */ /* 0x000fe400038001b7 */
[----:B------:R-:W-:-:S07]  /*b890*/  VIMNMX R182, R182, R189, !PT ;  /* 0x000000bdb6b67248 */ /* 0x000fce0007fe0100 */
.L_x_1269:
[----:B------:R-:W-:Y:S01]  /*b8a0*/  ISETP.GT.AND P2, PT, R20, -0x1, PT ;  /* 0xffffffff1400780c */ /* 0x000fe20003f44270 */
[----:B------:R-:W1:Y:S03]  /*b8b0*/  SHFL.IDX PT, R186, R186, 0x1, 0x1c1f ;  /* 0x003c1f00baba7f89 */ /* 0x000e6600000e0000 */
[C---:B------:R-:W-:Y:S02]  /*b8c0*/  ISETP.GT.AND P3, PT, R182.reuse, RZ, P2 ;  /* 0x000000ffb600720c */ /* 0x040fe40001764270 */
[C---:B------:R-:W-:Y:S02]  /*b8d0*/  ISETP.GT.AND P6, PT, R182.reuse, 0x1, P2 ;  /* 0x00000001b600780c */ /* 0x040fe400017c4270 */
[----:B------:R-:W-:Y:S02]  /*b8e0*/  ISETP.LT.OR P4, PT, R183, 0x1, P3 ;  /* 0x00000001b700780c */ /* 0x000fe40001f81670 */
[----:B------:R-:W-:-:S02]  /*b8f0*/  ISETP.GT.AND P3, PT, R182, 0x8, P2 ;  /* 0x00000008b600780c */ /* 0x000fc40001764270 */
[----:B0-----:R-:W-:Y:S02]  /*b900*/  FSEL R184, R184, -INF , !P4 ;  /* 0xff800000b8b87808 */ /* 0x001fe40006000000 */
[----:B------:R-:W-:Y:S02]  /*b910*/  ISETP.GT.AND P4, PT, R182, 0x9, P2 ;  /* 0x00000009b600780c */ /* 0x000fe40001784270 */
[C---:B------:R-:W-:Y:S02]  /*b920*/  ISETP.LT.OR P6, PT, R183.reuse, 0x2, P6 ;  /* 0x00000002b700780c */ /* 0x040fe400037c1670 */
[C---:B------:R-:W-:Y:S02]  /*b930*/  ISETP.LT.OR P3, PT, R183.reuse, 0x9, P3 ;  /* 0x00000009b700780c */ /* 0x040fe40001f61670 */
[----:B------:R-:W-:Y:S02]  /*b940*/  ISETP.LT.OR P4, PT, R183, 0xa, P4 ;  /* 0x0000000ab700780c */ /* 0x000fe40002781670 */
[----:B------:R-:W-:-:S02]  /*b950*/  FSEL R153, R153, -INF , !P6 ;  /* 0xff80000099997808 */ /* 0x000fc40007000000 */
[----:B------:R-:W-:Y:S01]  /*b960*/  FSEL R156, R156, -INF , !P3 ;  /* 0xff8000009c9c7808 */ /* 0x000fe20005800000 */
[--C-:B-1----:R-:W-:Y:S01]  /*b970*/  IMAD.IADD R188, R188, 0x1, R186.reuse ;  /* 0x00000001bcbc7824 */ /* 0x102fe200078e02ba */
[----:B------:R-:W-:Y:S01]  /*b980*/  FSEL R157, R157, -INF , !P4 ;  /* 0xff8000009d9d7808 */ /* 0x000fe20006000000 */
[----:B------:R-:W-:Y:S01]  /*b990*/  IMAD.IADD R187, R187, 0x1, R186 ;  /* 0x00000001bbbb7824 */ /* 0x000fe200078e02ba */
        /* <DEDUP_REMOVED lines=35> */
[----:B------:R-:W-:Y:S01]  /*bbd0*/  FSEL R181, R181, -INF , !P4 ;  /* 0xff800000b5b57808 */ /* 0x000fe20006000000 */
[----:B------:R-:W-:Y:S06]  /*bbe0*/  @!P5 BRA `(.L_x_1273) ;  /* 0x00000000005cd947 */ /* 0x000fec0003800000 */
        /* <DEDUP_REMOVED lines=13> */
.L_x_1275:
[----:B------:R-:W-:-:S05]  /*bcc0*/  IMAD.U32 R182, RZ, RZ, UR54 ;  /* 0x00000036ffb67e24 */ /* 0x000fca000f8e00ff */
[----:B------:R-:W-:-:S13]  /*bcd0*/  ISETP.NE.AND P3, PT, R182, 0x1, PT ;  /* 0x00000001b600780c */ /* 0x000fda0003f65270 */
[----:B------:R-:W0:Y:S02]  /*bce0*/  @P3 LDC.64 R2, c[0x0][0x9e8] ;  /* 0x00027a00ff023b82 */ /* 0x000e240000000a00 */
[----:B0-----:R-:W-:-:S05]  /*bcf0*/  @P3 IMAD.HI.U32 R2, R186, R2, RZ ;  /* 0x00000002ba023227 */ /* 0x001fca00078e00ff */
[----:B------:R-:W-:-:S07]  /*bd00*/  @P3 SHF.R.U32.HI R186, RZ, R3, R2 ;  /* 0x00000003ffba3219 */ /* 0x000fce0000011602 */
.L_x_1276:
[----:B------:R-:W-:Y:S05]  /*bd10*/  BSYNC B0 ;  /* 0x0000000000007941 */ /* 0x000fea0003800000 */
.L_x_1274:
[----:B------:R-:W-:-:S04]  /*bd20*/  IMAD R179, R186, R182, -R179 ;  /* 0x000000b6bab37224 */ /* 0x000fc800078e0ab3 */
[----:B------:R-:W-:-:S05]  /*bd30*/  IMAD.IADD R179, R179, 0x1, -R16 ;  /* 0x00000001b3b37824 */ /* 0x000fca00078e0a10 */
[----:B------:R-:W-:Y:S02]  /*bd40*/  VIADDMNMX R188, R179, R182, R188, PT ;  /* 0x000000b6b3bc7246 */ /* 0x000fe400038001bc */
[----:B------:R-:W-:-:S07]  /*bd50*/  VIMNMX R187, R187, R179, !PT ;  /* 0x000000b3bbbb7248 */ /* 0x000fce0007fe0100 */
.L_x_1273:
[----:B------:R-:W-:Y:S01]  /*bd60*/  ISETP.GT.AND P6, PT, R187, 0x9, P2 ;  /* 0x00000009bb00780c */ /* 0x000fe200017c4270 */
[----:B------:R-:W-:Y:S01]  /*bd70*/  ULDC UR6, c[0x0][0x988] ;  /* 0x0002620000067ab9 */ /* 0x000fe20000000800 */
[----:B------:R-:W-:Y:S01]  /*bd80*/  FMNMX.FTZ R2, R184, R236, !PT ;  /* 0x000000ecb8027209 */ /* 0x000fe20007810000 */
[----:B------:R-:W-:Y:S01]  /*bd90*/  UMOV UR7, UR38 ;  /* 0x0000002600077c82 */ /* 0x000fe20008000000 */
[----:B------:R-:W-:Y:S02]  /*bda0*/  ISETP.LT.OR P6, PT, R188, 0xa, P6 ;  /* 0x0000000abc00780c */ /* 0x000fe400037c1670 */
[----:B------:R-:W-:Y:S02]  /*bdb0*/  FMNMX.FTZ R2, R153, R2, !PT ;  /* 0x0000000299027209 */ /* 0x000fe40007810000 */
[----:B------:R-:W-:Y:S02]  /*bdc0*/  FSEL R155, R155, -INF , !P6 ;  /* 0xff8000009b9b7808 */ /* 0x000fe40007000000 */
[----:B------:R-:W-:-:S02]  /*bdd0*/  ISETP.GT.AND P6, PT, R187, 0x18, P2 ;  /* 0x00000018bb00780c */ /* 0x000fc400017c4270 */
[----:B------:R-:W-:Y:S02]  /*bde0*/  FMNMX.FTZ R2, R156, R2, !PT ;  /* 0x000000029c027209 */ /* 0x000fe40007810000 */
[----:B------:R-:W-:Y:S02]  /*bdf0*/  ISETP.LT.OR P6, PT, R188, 0x19, P6 ;  /* 0x00000019bc00780c */ /* 0x000fe400037c1670 */
[C---:B------:R-:W-:Y:S02]  /*be00*/  ISETP.GT.AND P4, PT, R187.reuse, 0x1, P2 ;  /* 0x00000001bb00780c */ /* 0x040fe40001784270 */
[----:B------:R-:W-:Y:S02]  /*be10*/  FSEL R162, R162, -INF , !P6 ;  /* 0xff800000a2a27808 */ /* 0x000fe40007000000 */
[----:B------:R-:W-:Y:S02]  /*be20*/  ISETP.GT.AND P6, PT, R187, 0x21, P2 ;  /* 0x00000021bb00780c */ /* 0x000fe400017c4270 */
[----:B------:R-:W-:-:S02]  /*be30*/  FMNMX.FTZ R2, R157, R2, !PT ;  /* 0x000000029d027209 */ /* 0x000fc40007810000 */
[C---:B------:R-:W-:Y:S02]  /*be40*/  ISETP.LT.OR P6, PT, R188.reuse, 0x22, P6 ;  /* 0x00000022bc00780c */ /* 0x040fe400037c1670 */
[C---:B------:R-:W-:Y:S02]  /*be50*/  ISETP.LT.OR P4, PT, R188.reuse, 0x2, P4 ;  /* 0x00000002bc00780c */ /* 0x040fe40002781670 */
[----:B------:R-:W-:Y:S02]  /*be60*/  FSEL R167, R167, -INF , !P6 ;  /* 0xff800000a7a77808 */ /* 0x000fe40007000000 */
[C---:B------:R-:W-:Y:S02]  /*be70*/  ISETP.GT.AND P6, PT, R187.reuse, RZ, P2 ;  /* 0x000000ffbb00720c */ /* 0x040fe400017c4270 */
[----:B------:R-:W-:Y:S02]  /*be80*/  ISETP.GT.AND P3, PT, R187, 0x8, P2 ;  /* 0x00000008bb00780c */ /* 0x000fe40001764270 */
[----:B------:R-:W-:-:S02]  /*be90*/  ISETP.LT.OR P6, PT, R188, 0x1, P6 ;  /* 0x00000001bc00780c */ /* 0x000fc400037c1670 */
[----:B------:R-:W-:Y:S02]  /*bea0*/  FMNMX.FTZ R2, R160, R2, !PT ;  /* 0x00000002a0027209 */ /* 0x000fe40007810000 */
[----:B------:R-:W-:Y:S02]  /*beb0*/  FSEL R0, R0, -INF , !P6 ;  /* 0xff80000000007808 */ /* 0x000fe40007000000 */
[----:B------:R-:W-:Y:S02]  /*bec0*/  FSEL R179, R152, -INF , !P4 ;  /* 0xff80000098b37808 */ /* 0x000fe40006000000 */
[----:B------:R-:W-:Y:S02]  /*bed0*/  ISETP.LT.OR P3, PT, R188, 0x9, P3 ;  /* 0x00000009bc00780c */ /* 0x000fe40001f61670 */
[----:B------:R-:W-:Y:S02]  /*bee0*/  FMNMX.FTZ R152, R0, R21, !PT ;  /* 0x0000001500987209 */ /* 0x000fe40007810000 */
[----:B------:R-:W-:-:S02]  /*bef0*/  FMNMX.FTZ R2, R161, R2, !PT ;  /* 0x00000002a1027209 */ /* 0x000fc40007810000 */
[----:B------:R-:W-:Y:S02]  /*bf00*/  ISETP.GT.AND P4, PT, R187, 0x10, P2 ;  /* 0x00000010bb00780c */ /* 0x000fe40001784270 */
[----:B------:R-:W-:Y:S02]  /*bf10*/  FSEL R154, R154, -INF , !P3 ;  /* 0xff8000009a9a7808 */ /* 0x000fe40005800000 */
[----:B------:R-:W-:Y:S02]  /*bf20*/  FMNMX.FTZ R152, R179, R152, !PT ;  /* 0x00000098b3987209 */ /* 0x000fe40007810000 */
[----:B------:R-:W-:Y:S02]  /*bf30*/  FMNMX.FTZ R2, R164, R2, !PT ;  /* 0x00000002a4027209 */ /* 0x000fe40007810000 */
[----:B------:R-:W-:Y:S02]  /*bf40*/  ISETP.GT.AND P3, PT, R187, 0x11, P2 ;  /* 0x00000011bb00780c */ /* 0x000fe40001764270 */
[----:B------:R-:W-:-:S02]  /*bf50*/  ISETP.LT.OR P4, PT, R188, 0x11, P4 ;  /* 0x00000011bc00780c */ /* 0x000fc40002781670 */
[----:B------:R-:W-:Y:S02]  /*bf60*/  FMNMX.FTZ R152, R154, R152, !PT ;  /* 0x000000989a987209 */ /* 0x000fe40007810000 */
[----:B------:R-:W-:Y:S02]  /*bf70*/  FMNMX.FTZ R2, R165, R2, !PT ;  /* 0x00000002a5027209 */ /* 0x000fe40007810000 */
[----:B------:R-:W-:Y:S02]  /*bf80*/  ISETP.LT.OR P3, PT, R188, 0x12, P3 ;  /* 0x00000012bc00780c */ /* 0x000fe40001f61670 */
[----:B------:R-:W-:Y:S02]  /*bf90*/  FSEL R158, R158, -INF , !P4 ;  /* 0xff8000009e9e7808 */ /* 0x000fe40006000000 */
        /* <DEDUP_REMOVED lines=18> */
[----:B------:R-:W-:Y:S02]  /*c0c0*/  ISETP.LT.OR P4, PT, R188, 0x29, P4 ;  /* 0x00000029bc00780c */ /* 0x000fe40002781670 */
[----:B------:R-:W-:-:S02]  /*c0d0*/  ISETP.GT.AND P3, PT, R187, 0x29, P2 ;  /* 0x00000029bb00780c */ /* 0x000fc40001764270 */
[----:B------:R-:W-:Y:S02]  /*c0e0*/  FMNMX.FTZ R152, R166, R152, !PT ;  /* 0x00000098a6987209 */ /* 0x000fe40007810000 */
[----:B------:R-:W-:Y:S02]  /*c0f0*/  FMNMX.FTZ R2, R185, R2, !PT ;  /* 0x00000002b9027209 */ /* 0x000fe40007810000 */
[----:B------:R-:W-:Y:S02]  /*c100*/  FSEL R170, R170, -INF , !P4 ;  /* 0xff800000aaaa7808 */ /* 0x000fe40006000000 */
[----:B------:R-:W-:Y:S02]  /*c110*/  ISETP.LT.OR P3, PT, R188, 0x2a, P3 ;  /* 0x0000002abc00780c */ /* 0x000fe40001f61670 */
[----:B------:R-:W-:Y:S02]  /*c120*/  ISETP.GT.AND P4, PT, R187, 0x30, P2 ;  /* 0x00000030bb00780c */ /* 0x000fe40001784270 */
[----:B------:R-:W-:-:S02]  /*c130*/  FMNMX.FTZ R152, R167, R152, !PT ;  /* 0x00000098a7987209 */ /* 0x000fc40007810000 */
[----:B------:R-:W-:Y:S02]  /*c140*/  FMNMX.FTZ R2, R180, R2, !PT ;  /* 0x00000002b4027209 */ /* 0x000fe40007810000 */
[----:B------:R-:W-:Y:S02]  /*c150*/  FSEL R171, R171, -INF , !P3 ;  /* 0xff800000abab7808 */ /* 0x000fe40005800000 */
[----:B------:R-:W-:Y:S02]  /*c160*/  ISETP.GT.AND P6, PT, R187, 0x31, P2 ;  /* 0x00000031bb00780c */ /* 0x000fe400017c4270 */
[----:B------:R-:W-:Y:S02]  /*c170*/  ISETP.LT.OR P4, PT, R188, 0x31, P4 ;  /* 0x00000031bc00780c */ /* 0x000fe40002781670 */
[----:B------:R-:W-:Y:S02]  /*c180*/  FMNMX.FTZ R152, R170, R152, !PT ;  /* 0x00000098aa987209 */ /* 0x000fe40007810000 */
[----:B------:R-:W-:-:S02]  /*c190*/  FMNMX.FTZ R3, R181, R2, !PT ;  /* 0x00000002b5037209 */ /* 0x000fc40007810000 */
[----:B------:R-:W-:Y:S02]  /*c1a0*/  ISETP.GT.AND P3, PT, R187, 0x38, P2 ;  /* 0x00000038bb00780c */ /* 0x000fe40001764270 */
[----:B------:R-:W-:Y:S01]  /*c1b0*/  ISETP.LT.OR P6, PT, R188, 0x32, P6 ;  /* 0x00000032bc00780c */ /* 0x000fe200037c1670 */
[----:B------:R-:W0:Y:S01]  /*c1c0*/  SHFL.BFLY PT, R2, R3, 0x2, 0x1f ;  /* 0x0c401f0003027f89 */ /* 0x000e2200000e0000 */
[----:B------:R-:W-:Y:S02]  /*c1d0*/  FSEL R174, R174, -INF , !P4 ;  /* 0xff800000aeae7808 */ /* 0x000fe40006000000 */
[----:B------:R-:W-:Y:S02]  /*c1e0*/  FMNMX.FTZ R152, R171, R152, !PT ;  /* 0x00000098ab987209 */ /* 0x000fe40007810000 */
[----:B------:R-:W-:Y:S02]  /*c1f0*/  ISETP.GT.AND P2, PT, R187, 0x39, P2 ;  /* 0x00000039bb00780c */ /* 0x000fe40001744270 */
[----:B------:R-:W-:-:S02]  /*c200*/  ISETP.LT.OR P3, PT, R188, 0x39, P3 ;  /* 0x00000039bc00780c */ /* 0x000fc40001f61670 */
[----:B------:R-:W-:Y:S02]  /*c210*/  FSEL R175, R175, -INF , !P6 ;  /* 0xff800000afaf7808 */ /* 0x000fe40007000000 */
[----:B------:R-:W-:Y:S02]  /*c220*/  FMNMX.FTZ R152, R174, R152, !PT ;  /* 0x00000098ae987209 */ /* 0x000fe40007810000 */
[----:B------:R-:W-:Y:S02]  /*c230*/  ISETP.LT.OR P2, PT, R188, 0x3a, P2 ;  /* 0x0000003abc00780c */ /* 0x000fe40001741670 */
[----:B------:R-:W-:Y:S02]  /*c240*/  FSEL R177, R177, -INF , !P3 ;  /* 0xff800000b1b17808 */ /* 0x000fe40005800000 */
[----:B------:R-:W-:Y:S02]  /*c250*/  FMNMX.FTZ R152, R175, R152, !PT ;  /* 0x00000098af987209 */ /* 0x000fe40007810000 */
[----:B------:R-:W-:-:S02]  /*c260*/  FSEL R178, R178, -INF , !P2 ;  /* 0xff800000b2b27808 */ /* 0x000fc40005000000 */
[----:B------:R-:W-:Y:S02]  /*c270*/  FMNMX.FTZ R152, R177, R152, !PT ;  /* 0x00000098b1987209 */ /* 0x000fe40007810000 */
[----:B------:R-:W-:Y:S02]  /*c280*/  R2UR UR4, R19 ;  /* 0x00000000130472ca */ /* 0x000fe400000e0000 */
[----:B------:R-:W-:Y:S02]  /*c290*/  FMNMX.FTZ R152, R178, R152, !PT ;  /* 0x00000098b2987209 */ /* 0x000fe40007810000 */
[----:B0-----:R-:W-:-:S03]  /*c2a0*/  FMNMX.FTZ R3, R3, R2, !PT ;  /* 0x0000000203037209 */ /* 0x001fc60007810000 */
[----:B------:R-:W0:Y:S04]  /*c2b0*/  SHFL.BFLY PT, R182, R152, 0x2, 0x1f ;  /* 0x0c401f0098b67f89 */ /* 0x000e2800000e0000 */
[----:B------:R-:W1:Y:S01]  /*c2c0*/  SHFL.BFLY PT, R2, R3, 0x1, 0x1f ;  /* 0x0c201f0003027f89 */ /* 0x000e6200000e0000 */
[----:B0-----:R-:W-:Y:S02]  /*c2d0*/  FMNMX.FTZ R182, R152, R182, !PT ;  /* 0x000000b698b67209 */ /* 0x001fe40007810000 */
[----:B-1----:R-:W-:-:S03]  /*c2e0*/  FMNMX.FTZ R3, R3, R2, !PT ;  /* 0x0000000203037209 */ /* 0x002fc60007810000 */
[----:B------:R-:W0:Y:S01]  /*c2f0*/  SHFL.BFLY PT, R152, R182, 0x1, 0x1f ;  /* 0x0c201f00b6987f89 */ /* 0x000e2200000e0000 */
[C---:B------:R-:W-:Y:S01]  /*c300*/  FSETP.NEU.FTZ.AND P4, PT, R3.reuse, -INF , PT ;  /* 0xff8000000300780b */ /* 0x040fe20003f9d000 */
[----:B------:R-:W-:-:S05]  /*c310*/  FMUL.FTZ R2, R3, UR6 ;  /* 0x0000000603027c20 */ /* 0x000fca0008410000 */
[----:B------:R-:W-:-:S05]  /*c320*/  FSEL R2, R2, RZ, P4 ;  /* 0x000000ff02027208 */ /* 0x000fca0002000000 */
[--C-:B------:R-:W-:Y:S01]  /*c330*/  FFMA.FTZ R198, R156, UR6, -R2.reuse ;  /* 0x000000069cc67c23 */ /* 0x100fe20008010802 */
        /* <DEDUP_REMOVED lines=14> */
[----:B------:R-:W-:Y:S01]  /*c420*/  FFMA.FTZ R168, R181, UR6, -R2 ;  /* 0x00000006b5a87c23 */ /* 0x000fe20008010802 */
[----:B0-----:R-:W-:Y:S01]  /*c430*/  FMNMX.FTZ R2, R182, R152, !PT ;  /* 0x00000098b6027209 */ /* 0x001fe20007810000 */
[----:B------:R-:W-:Y:S01]  /*c440*/  MUFU.EX2 R196, R196 ;  /* 0x000000c400c47308 */ /* 0x000fe20000000800 */
[----:B------:R-:W-:-:S02]  /*c450*/  FSEL R152, R3, RZ, P4 ;  /* 0x000000ff03987208 */ /* 0x000fc40002000000 */
[C---:B------:R-:W-:Y:S01]  /*c460*/  FSETP.NEU.FTZ.AND P2, PT, R2.reuse, -INF , PT ;  /* 0xff8000000200780b */ /* 0x040fe20003f5d000 */
[----:B------:R-:W-:Y:S02]  /*c470*/  FMUL.FTZ R172, R2, UR6 ;  /* 0x0000000602ac7c20 */ /* 0x000fe40008410000 */
[----:B------:R-:W-:Y:S01]  /*c480*/  FADD.FTZ R152, -R152, R236 ;  /* 0x000000ec98987221 */ /* 0x000fe20000010100 */
[----:B------:R-:W-:Y:S01]  /*c490*/  IMAD.MOV.U32 R236, RZ, RZ, R3 ;  /* 0x000000ffffec7224 */ /* 0x000fe200078e0003 */
[----:B------:R-:W-:Y:S01]  /*c4a0*/  MUFU.EX2 R153, R153 ;  /* 0x0000009900997308 */ /* 0x000fe20000000800 */
[----:B------:R-:W-:Y:S01]  /*c4b0*/  FSEL R172, R172, RZ, P2 ;  /* 0x000000ffacac7208 */ /* 0x000fe20001000000 */
[----:B------:R-:W-:-:S04]  /*c4c0*/  FMUL.FTZ R152, R152, UR6 ;  /* 0x0000000698987c20 */ /* 0x000fc80008410000 */
[--C-:B------:R-:W-:Y:S01]  /*c4d0*/  FFMA.FTZ R197, R0, UR6, -R172.reuse ;  /* 0x0000000600c57c23 */ /* 0x100fe200080108ac */
[----:B------:R-:W-:Y:S02]  /*c4e0*/  IMAD.U32 R0, RZ, RZ, UR10 ;  /* 0x0000000aff007e24 */ /* 0x000fe4000f8e00ff */
[--C-:B------:R-:W-:Y:S01]  /*c4f0*/  FFMA.FTZ R169, R179, UR6, -R172.reuse ;  /* 0x00000006b3a97c23 */ /* 0x100fe200080108ac */
[----:B------:R-:W0:Y:S01]  /*c500*/  MUFU.EX2 R152, R152 ;  /* 0x0000009800987308 */ /* 0x000e220000000800 */
[--C-:B------:R-:W-:Y:S01]  /*c510*/  FFMA.FTZ R199, R154, UR6, -R172.reuse ;  /* 0x000000069ac77c23 */ /* 0x100fe200080108ac */
[----:B------:R-:W-:Y:S02]  /*c520*/  @!P1 VIADD R0, R0, 0x30860 ;  /* 0x0003086000009836 */ /* 0x000fe40000000000 */
[--C-:B------:R-:W-:Y:S01]  /*c530*/  FFMA.FTZ R154, R155, UR6, -R172.reuse ;  /* 0x000000069b9a7c23 */ /* 0x100fe200080108ac */
[--C-:B------:R-:W-:Y:S01]  /*c540*/  FFMA.FTZ R193, R158, UR6, -R172.reuse ;  /* 0x000000069ec17c23 */ /* 0x100fe200080108ac */
[--C-:B------:R-:W-:Y:S01]  /*c550*/  FFMA.FTZ R155, R159, UR6, -R172.reuse ;  /* 0x000000069f9b7c23 */ /* 0x100fe200080108ac */
[----:B------:R-:W-:Y:S01]  /*c560*/  FFMA.FTZ R195, R162, UR6, -R172 ;  /* 0x00000006a2c37c23 */ /* 0x000fe200080108ac */
[----:B------:R-:W-:Y:S01]  /*c570*/  @!P1 PRMT R0, RZ, 0x654, R0 ;  /* 0x00000654ff009816 */ /* 0x000fe20000000000 */
[----:B------:R-:W-:Y:S01]  /*c580*/  MUFU.EX2 R197, R197 ;  /* 0x000000c500c57308 */ /* 0x000fe20000000800 */
[--C-:B------:R-:W-:Y:S01]  /*c590*/  FFMA.FTZ R166, R166, UR6, -R172.reuse ;  /* 0x00000006a6a67c23 */ /* 0x100fe200080108ac */
[--C-:B------:R-:W-:Y:S01]  /*c5a0*/  FFMA.FTZ R167, R167, UR6, -R172.reuse ;  /* 0x00000006a7a77c23 */ /* 0x100fe200080108ac */
[----:B------:R1:W-:Y:S01]  /*c5b0*/  @!P1 SYNCS.ARRIVE.TRANS64.RED.A1T0 RZ, [R0+URZ], RZ ;  /* 0x000000ff00ff99a7 */ /* 0x0003e2000810043f */
[--C-:B------:R-:W-:Y:S01]  /*c5c0*/  FFMA.FTZ R170, R170, UR6, -R172.reuse ;  /* 0x00000006aaaa7c23 */ /* 0x100fe200080108ac */
[--C-:B------:R-:W-:Y:S01]  /*c5d0*/  FFMA.FTZ R171, R171, UR6, -R172.reuse ;  /* 0x00000006abab7c23 */ /* 0x100fe200080108ac */
[--C-:B------:R-:W-:Y:S01]  /*c5e0*/  FFMA.FTZ R174, R174, UR6, -R172.reuse ;  /* 0x00000006aeae7c23 */ /* 0x100fe200080108ac */
[----:B------:R-:W-:Y:S01]  /*c5f0*/  FFMA.FTZ R175, R175, UR6, -R172 ;  /* 0x00000006afaf7c23 */ /* 0x000fe200080108ac */
[----:B------:R-:W-:Y:S01]  /*c600*/  MUFU.EX2 R169, R169 ;  /* 0x000000a900a97308 */ /* 0x000fe20000000800 */
[----:B0-----:R-:W-:Y:S01]  /*c610*/  FFMA.FTZ R15, R152, R15, R196 ;  /* 0x0000000f980f7223 */ /* 0x001fe200000100c4 */
[----:B------:R-:W-:Y:S01]  /*c620*/  FFMA.FTZ R177, R177, UR6, -R172 ;  /* 0x00000006b1b17c23 */ /* 0x000fe200080108ac */
[----:B-1----:R-:W-:-:S02]  /*c630*/  FSEL R0, R2, RZ, P2 ;  /* 0x000000ff02007208 */ /* 0x002fc40001000000 */
[----:B------:R-:W-:Y:S01]  /*c640*/  FADD.FTZ R15, R153, R15 ;  /* 0x0000000f990f7221 */ /* 0x000fe20000010000 */
[----:B------:R-:W-:Y:S01]  /*c650*/  ISETP.GT.AND P2, PT, R20, UR4, PT ;  /* 0x0000000414007c0c */ /* 0x000fe2000bf44270 */
[----:B------:R-:W-:Y:S01]  /*c660*/  UMOV UR4, UR36 ;  /* 0x0000002400047c82 */ /* 0x000fe20008000000 */
[----:B------:R-:W-:Y:S01]  /*c670*/  FADD.FTZ R0, -R0, R21 ;  /* 0x0000001500007221 */ /* 0x000fe20000010100 */
[----:B------:R-:W-:Y:S01]  /*c680*/  MUFU.EX2 R199, R199 ;  /* 0x000000c700c77308 */ /* 0x000fe20000000800 */
[--C-:B------:R-:W-:Y:S01]  /*c690*/  FFMA.FTZ R21, R163, UR6, -R172.reuse ;  /* 0x00000006a3157c23 */ /* 0x100fe200080108ac */
[----:B------:R-:W-:Y:S01]  /*c6a0*/  FFMA.FTZ R172, R178, UR6, -R172 ;  /* 0x00000006b2ac7c23 */ /* 0x000fe200080108ac */
[----:B------:R-:W-:Y:S01]  /*c6b0*/  FMUL.FTZ R0, R0, UR6 ;  /* 0x0000000600007c20 */ /* 0x000fe20008410000 */
[----:B------:R-:W-:Y:S01]  /*c6c0*/  F2FP.F16.F32.PACK_AB R196, R153, R196 ;  /* 0x000000c499c4723e */ /* 0x000fe200000000ff */
[----:B------:R-:W-:-:S03]  /*c6d0*/  VIADD R20, R20, 0xffffffff ;  /* 0xffffffff14147836 */ /* 0x000fc60000000000 */
[----:B------:R-:W0:Y:S08]  /*c6e0*/  MUFU.EX2 R198, R198 ;  /* 0x000000c600c67308 */ /* 0x000e300000000800 */
[----:B------:R-:W1:Y:S08]  /*c6f0*/  MUFU.EX2 R0, R0 ;  /* 0x0000000000007308 */ /* 0x000e700000000800 */
[----:B------:R-:W2:Y:S01]  /*c700*/  MUFU.EX2 R154, R154 ;  /* 0x0000009a009a7308 */ /* 0x000ea20000000800 */
[----:B0-----:R-:W-:-:S07]  /*c710*/  FADD.FTZ R15, R198, R15 ;  /* 0x0000000fc60f7221 */ /* 0x001fce0000010000 */
[----:B------:R-:W0:Y:S01]  /*c720*/  MUFU.EX2 R156, R156 ;  /* 0x0000009c009c7308 */ /* 0x000e220000000800 */
[----:B-1----:R-:W-:Y:S01]  /*c730*/  FFMA.FTZ R14, R0, R14, R197 ;  /* 0x0000000e000e7223 */ /* 0x002fe200000100c5 */
[----:B------:R-:W-:-:S03]  /*c740*/  F2FP.F16.F32.PACK_AB R197, R169, R197 ;  /* 0x000000c5a9c5723e */ /* 0x000fc600000000ff */
[----:B------:R-:W-:-:S03]  /*c750*/  FADD.FTZ R14, R169, R14 ;  /* 0x0000000ea90e7221 */ /* 0x000fc60000010000 */
[----:B------:R-:W1:Y:S01]  /*c760*/  MUFU.EX2 R193, R193 ;  /* 0x000000c100c17308 */ /* 0x000e620000000800 */
[----:B------:R-:W-:Y:S01]  /*c770*/  FADD.FTZ R14, R199, R14 ;  /* 0x0000000ec70e7221 */ /* 0x000fe20000010000 */
[----:B--2---:R-:W-:-:S03]  /*c780*/  F2FP.F16.F32.PACK_AB R199, R154, R199 ;  /* 0x000000c79ac7723e */ /* 0x004fc600000000ff */
[----:B------:R-:W-:-:S03]  /*c790*/  FADD.FTZ R14, R154, R14 ;  /* 0x0000000e9a0e7221 */ /* 0x000fc60000010000 */
[----:B------:R-:W2:Y:S01]  /*c7a0*/  MUFU.EX2 R192, R192 ;  /* 0x000000c000c07308 */ /* 0x000ea20000000800 */
[C---:B0-----:R-:W-:Y:S01]  /*c7b0*/  FADD.FTZ R15, R156.reuse, R15 ;  /* 0x0000000f9c0f7221 */ /* 0x041fe20000010000 */
[----:B------:R-:W-:-:S06]  /*c7c0*/  F2FP.F16.F32.PACK_AB R198, R156, R198 ;  /* 0x000000c69cc6723e */ /* 0x000fcc00000000ff */
[----:B------:R-:W0:Y:S01]  /*c7d0*/  MUFU.EX2 R155, R155 ;  /* 0x0000009b009b7308 */ /* 0x000e220000000800 */
[----:B-1----:R-:W-:-:S07]  /*c7e0*/  FADD.FTZ R14, R193, R14 ;  /* 0x0000000ec10e7221 */ /* 0x002fce0000010000 */
[----:B------:R-:W1:Y:S01]  /*c7f0*/  MUFU.EX2 R157, R157 ;  /* 0x0000009d009d7308 */ /* 0x000e620000000800 */
[----:B--2---:R-:W-:-:S07]  /*c800*/  FADD.FTZ R15, R192, R15 ;  /* 0x0000000fc00f7221 */ /* 0x004fce0000010000 */
[----:B------:R-:W2:Y:S01]  /*c810*/  MUFU.EX2 R195, R195 ;  /* 0x000000c300c37308 */ /* 0x000ea20000000800 */
[C---:B0-----:R-:W-:Y:S01]  /*c820*/  FADD.FTZ R14, R155.reuse, R14 ;  /* 0x0000000e9b0e7221 */ /* 0x041fe20000010000 */
[----:B------:R-:W-:-:S06]  /*c830*/  F2FP.F16.F32.PACK_AB R193, R155, R193 ;  /* 0x000000c19bc1723e */ /* 0x000fcc00000000ff */
        /* <DEDUP_REMOVED lines=46> */
[----:B-1----:R-:W-:Y:S01]  /*cb20*/  FADD.FTZ R15, R186, R15 ;  /* 0x0000000fba0f7221 */ /* 0x002fe20000010000 */
[C---:B--2---:R-:W-:Y:S01]  /*cb30*/  FADD.FTZ R14, R172.reuse, R21 ;  /* 0x00000015ac0e7221 */ /* 0x044fe20000010000 */
[----:B------:R-:W-:Y:S01]  /*cb40*/  F2FP.F16.F32.PACK_AB R187, R172, R177 ;  /* 0x000000b1acbb723e */ /* 0x000fe200000000ff */
[----:B------:R-:W-:Y:S02]  /*cb50*/  IMAD.MOV.U32 R21, RZ, RZ, R2 ;  /* 0x000000ffff157224 */ /* 0x000fe400078e0002 */
[C---:B0-----:R-:W-:Y:S01]  /*cb60*/  FADD.FTZ R15, R168.reuse, R15 ;  /* 0x0000000fa80f7221 */ /* 0x041fe20000010000 */
[----:B------:R-:W-:Y:S01]  /*cb70*/  F2FP.F16.F32.PACK_AB R186, R168, R186 ;  /* 0x000000baa8ba723e */ /* 0x000fe200000000ff */
[----:B------:R-:W-:Y:S06]  /*cb80*/  @P2 BRA `(.L_x_1277) ;  /* 0xffffffd400382947 */ /* 0x000fec000383ffff */
.L_x_1260:
        /* <DEDUP_REMOVED lines=131> */
.L_x_1278:
[----:B------:R-:W-:Y:S01]  /*d3c0*/  ULEA UR5, UR36, UR37, 0x3 ;  /* 0x0000002524057291 */ /* 0x000fe2000f8e183f */
[----:B------:R-:W-:-:S05]  /*d3d0*/  IMAD.U32 R0, RZ, RZ, UR38 ;  /* 0x00000026ff007e24 */ /* 0x000fca000f8e00ff */
[----:B------:R-:W-:-:S04]  /*d3e0*/  SHF.L.U32 R0, R0, 0x1f, RZ ;  /* 0x0000001f00007819 */ /* 0x000fc800000006ff */
[----:B------:R0:W1:Y:S01]  /*d3f0*/  SYNCS.PHASECHK.TRANS64.TRYWAIT P2, [UR5+0x30850], R0 ;  /* 0x03085000ff0075a7 */ /* 0x0000620008040145 */
[----:B------:R-:W-:Y:S05]  /*d400*/  @!P0 BRA `(.L_x_1279) ;  /* 0x0000000000048947 */ /* 0x000fea0003800000 */
[----:B------:R-:W-:Y:S01]  /*d410*/  BPT.TRAP 0x1 ;  /* 0x000000040000795c */ /* 0x000fe20000300000 */
.L_x_1279:
[----:B-1----:R-:W-:Y:S05]  /*d420*/  @P2 BRA `(.L_x_1280) ;  /* 0x0000000000082947 */ /* 0x002fea0003800000 */
[----:B------:R-:W1:Y:S02]  /*d430*/  SYNCS.PHASECHK.TRANS64.TRYWAIT P0, [UR5+0x30850], R0 ;  /* 0x03085000ff0075a7 */ /* 0x000e640008000145 */
[----:B-1----:R-:W-:Y:S05]  /*d440*/  @!P0 BRA `(.L_x_1281) ;  /* 0x000000d800b48947 */ /* 0x002fea0003800000 */
.L_x_1280:
[----:B------:R-:W-:Y:S01]  /*d450*/  UIADD3 UR37, UR37, 0x400, URZ ;  /* 0x0000040025257890 */ /* 0x000fe2000fffe03f */
[----:B------:R-:W-:Y:S01]  /*d460*/  WARPGROUP.ARRIVE ;  /* 0x00000000000079c5 */ /* 0x000fe20000000000 */
[----:B------:R-:W-:Y:S01]  /*d470*/  UMOV UR11, 0x40000040 ;  /* 0x40000040000b7882 */ /* 0x000fe20000000000 */
[----:B01----:R-:W0:Y:S01]  /*d480*/  SHFL.BFLY PT, R0, R15, 0x2, 0x1f ;  /* 0x0c401f000f007f89 */ /* 0x003e2200000e0000 */
[----:B------:R-:W-:Y:S01]  /*d490*/  USHF.R.U32.HI UR37, URZ, 0x4, UR37 ;  /* 0x000000043f257899 */ /* 0x000fe20008011625 */
[----:B------:R-:W-:Y:S01]  /*d4a0*/  IMAD.U32 R10, RZ, RZ, UR5 ;  /* 0x00000005ff0a7e24 */ /* 0x000fe2000f8e00ff */
[----:B------:R-:W-:Y:S01]  /*d4b0*/  R2UR UR7, R230 ;  /* 0x00000000e60772ca */ /* 0x000fe200000e0000 */
[----:B------:R-:W1:Y:S01]  /*d4c0*/  SHFL.BFLY PT, R5, R14, 0x2, 0x1f ;  /* 0x0c401f000e057f89 */ /* 0x000e6200000e0000 */
[----:B------:R-:W-:Y:S01]  /*d4d0*/  ULOP3.LUT UR37, UR37, 0x3fff, URZ, 0xc0, !UPT ;  /* 0x00003fff25257892 */ /* 0x000fe2000f8ec03f */
[----:B------:R-:W-:Y:S02]  /*d4e0*/  @!P1 VIADD R10, R10, 0x30860 ;  /* 0x000308600a0a9836 */ /* 0x000fe40000000000 */
[----:B------:R-:W-:Y:S01]  /*d4f0*/  IMAD.MOV.U32 R6, RZ, RZ, RZ ;  /* 0x000000ffff067224 */ /* 0x000fe200078e00ff */
[----:B------:R-:W-:Y:S01]  /*d500*/  ULOP3.LUT UR4, UR37, 0x2000000, URZ, 0xfc, !UPT ;  /* 0x0200000025047892 */ /* 0x000fe2000f8efc3f */
[----:B------:R-:W-:Y:S01]  /*d510*/  IMAD.U32 R8, RZ, RZ, UR6 ;  /* 0x00000006ff087e24 */ /* 0x000fe2000f8e00ff */
[----:B------:R-:W-:-:S02]  /*d520*/  @!P1 PRMT R10, RZ, 0x654, R10 ;  /* 0x00000654ff0a9816 */ /* 0x000fc4000000000a */
[----:B------:R-:W-:Y:S02]  /*d530*/  ULEA UR4, UR36, UR4, 0xb ;  /* 0x0000000424047291 */ /* 0x000fe4000f8e583f */
[----:B------:R-:W-:Y:S02]  /*d540*/  UIADD3 UR36, UR36, 0x1, URZ ;  /* 0x0000000124247890 */ /* 0x000fe4000fffe03f */
[----:B------:R-:W-:Y:S02]  /*d550*/  UIADD3 UR8, UR4, 0x80, URZ ;  /* 0x0000008004087890 */ /* 0x000fe4000fffe03f */
[----:B------:R-:W-:Y:S01]  /*d560*/  UIADD3 UR7, UR7, 0x1, URZ ;  /* 0x0000000107077890 */ /* 0x000fe2000fffe03f */
[----:B------:R-:W-:Y:S01]  /*d570*/  UMOV UR10, UR4 ;  /* 0x00000004000a7c82 */ /* 0x000fe20008000000 */
[----:B------:R-:W-:-:S05]  /*d580*/  UISETP.NE.AND UP0, UPT, UR36, 0x2, UPT ;  /* 0x000000022400788c */ /* 0x000fca000bf05270 */
[----:B------:R-:W-:Y:S01]  /*d590*/  HGMMA.64x256x16.F32 R24, R196, gdesc[UR8].tnspB, R24, gsb0 ;  /* 0x43e00008c4187df0 */ /* 0x000fe20008000818 */
[----:B------:R-:W-:Y:S01]  /*d5a0*/  UMOV UR10, UR8 ;  /* 0x00000008000a7c82 */ /* 0x000fe20008000000 */
[----:B------:R-:W-:Y:S01]  /*d5b0*/  UMOV UR11, 0x40000040 ;  /* 0x40000040000b7882 */ /* 0x000fe20000000000 */
[----:B------:R-:W-:Y:S01]  /*d5c0*/  UIADD3 UR8, UR4, 0x100, URZ ;  /* 0x0000010004087890 */ /* 0x000fe2000fffe03f */
[----:B0-----:R-:W-:Y:S01]  /*d5d0*/  FADD.FTZ R0, R0, R15 ;  /* 0x0000000f00007221 */ /* 0x001fe20000010000 */
[----:B------:R-:W-:Y:S01]  /*d5e0*/  UIADD3 UR4, UR4, 0x180, URZ ;  /* 0x0000018004047890 */ /* 0x000fe2000fffe03f */
[----:B-1----:R-:W-:Y:S01]  /*d5f0*/  FADD.FTZ R4, R5, R14 ;  /* 0x0000000e05047221 */ /* 0x002fe20000010000 */
[----:B------:R-:W-:Y:S01]  /*d600*/  IMAD.U32 R14, RZ, RZ, UR6 ;  /* 0x00000006ff0e7e24 */ /* 0x000fe2000f8e00ff */
[----:B------:R-:W-:Y:S01]  /*d610*/  USEL UR36, UR36, URZ, UP0 ;  /* 0x0000003f24247287 */ /* 0x000fe20008000000 */
[----:B------:R-:W0:Y:S01]  /*d620*/  SHFL.BFLY PT, R5, R0, 0x1, 0x1f ;  /* 0x0c201f0000057f89 */ /* 0x000e2200000e0000 */
[----:B------:R-:W-:-:S03]  /*d630*/  IMAD.U32 R230, RZ, RZ, UR7 ;  /* 0x00000007ffe67e24 */ /* 0x000fc6000f8e00ff */
[----:B------:R-:W1:Y:S01]  /*d640*/  SHFL.BFLY PT, R7, R4, 0x1, 0x1f ;  /* 0x0c201f0004077f89 */ /* 0x000e6200000e0000 */
[----:B0-----:R-:W-:Y:S01]  /*d650*/  FADD.FTZ R11, R0, R5 ;  /* 0x00000005000b7221 */ /* 0x001fe20000010000 */
[----:B------:R-:W-:Y:S02]  /*d660*/  IMAD.MOV.U32 R5, RZ, RZ, RZ ;  /* 0x000000ffff057224 */ /* 0x000fe400078e00ff */
[----:B------:R-:W-:Y:S02]  /*d670*/  IMAD.MOV.U32 R0, RZ, RZ, -0x800000 ;  /* 0xff800000ff007424 */ /* 0x000fe400078e00ff */
[----:B-1----:R-:W-:Y:S01]  /*d680*/  FADD.FTZ R12, R4, R7 ;  /* 0x00000007040c7221 */ /* 0x002fe20000010000 */
[----:B------:R-:W-:Y:S01]  /*d690*/  FSETP.NE.FTZ.AND P0, PT, R11, RZ, PT ;  /* 0x000000ff0b00720b */ /* 0x000fe20003f15000 */
[----:B------:R-:W-:-:S03]  /*d6a0*/  IMAD.MOV.U32 R4, RZ, RZ, -0x800000 ;  /* 0xff800000ff047424 */ /* 0x000fc600078e00ff */
[----:B------:R-:W-:-:S09]  /*d6b0*/  FSETP.NE.FTZ.AND P2, PT, R12, RZ, PT ;  /* 0x000000ff0c00720b */ /* 0x000fd20003f55000 */
[----:B------:R-:W0:Y:S01]  /*d6c0*/  @P0 MUFU.LG2 R7, R11 ;  /* 0x0000000b00070308 */ /* 0x000e220000000c00 */
[----:B------:R-:W-:-:S03]  /*d6d0*/  @P0 FMUL.FTZ R8, R8, 0.69314718246459960938 ;  /* 0x3f31721808080820 */ /* 0x000fc60000410000 */
[----:B------:R-:W-:-:S04]  /*d6e0*/  @P2 FMUL.FTZ R14, R14, 0.69314718246459960938 ;  /* 0x3f3172180e0e2820 */ /* 0x000fc80000410000 */
        /* <DEDUP_REMOVED lines=19> */
[----:B------:R-:W-:-:S04]  /*d820*/  USEL UR4, URZ, 0x1, UP0 ;  /* 0x000000013f047887 */ /* 0x000fc80008000000 */
[----:B------:R-:W-:Y:S01]  /*d830*/  ULOP3.LUT UR38, UR38, UR4, URZ, 0x3c, !UPT ;  /* 0x0000000426267292 */ /* 0x000fe2000f8e3c3f */
[----:B------:R-:W-:Y:S02]  /*d840*/  WARPGROUP.DEPBAR.LE gsb0, 0x0 ;  /* 0x00008000000079c5 */ /* 0x000fe40000010000 */
[----:B------:R-:W-:-:S15]  /*d850*/  WARPGROUP.ARRIVE ;  /* 0x00000000000079c5 */ /* 0x000fde0000000000 */
[----:B------:R-:W-:-:S03]  /*d860*/  NOP ;  /* 0x0000000000007918 */ /* 0x000fc60000000000 */
        /* <DEDUP_REMOVED lines=131> */
.L_x_1211:
        /* <DEDUP_REMOVED lines=11> */
[----:B------:R-:W2:Y:S01]  /*e150*/  LDL R3, [R1+0x60] ;  /* 0x0000600001037983 */ /* 0x000ea20000100800 */
[----:B------:R-:W0:Y:S01]  /*e160*/  S2UR UR4, SR_SWINHI ;  /* 0x00000000000479c3 */ /* 0x000e220000002f00 */
[----:B------:R-:W-:Y:S01]  /*e170*/  IMAD.MOV.U32 R2, RZ, RZ, 0x2 ;  /* 0x00000002ff027424 */ /* 0x000fe200078e00ff */
[----:B------:R-:W-:Y:S01]  /*e180*/  F2FP.F16.F32.PACK_AB R8, R25, R24 ;  /* 0x000000181908723e */ /* 0x000fe200000000ff */
[----:B------:R-:W-:Y:S01]  /*e190*/  ULDC.64 UR16, c[0x0][0xc00] ;  /* 0x0003000000107ab9 */ /* 0x000fe20000000a00 */
[----:B------:R-:W-:Y:S01]  /*e1a0*/  F2FP.F16.F32.PACK_AB R9, R27, R26 ;  /* 0x0000001a1b09723e */ /* 0x000fe200000000ff */
[----:B------:R-:W-:Y:S01]  /*e1b0*/  ULDC.64 UR12, c[0x0][0xc00] ;  /* 0x00030000000c7ab9 */ /* 0x000fe20000000a00 */
[----:B------:R-:W-:Y:S01]  /*e1c0*/  F2FP.F16.F32.PACK_AB R10, R29, R28 ;  /* 0x0000001c1d0a723e */ /* 0x000fe200000000ff */
[----:B------:R-:W-:Y:S01]  /*e1d0*/  ULDC.64 UR20, c[0x0][0x208] ;  /* 0x0000820000147ab9 */ /* 0x000fe20000000a00 */
[----:B------:R-:W-:Y:S01]  /*e1e0*/  F2FP.F16.F32.PACK_AB R11, R31, R30 ;  /* 0x0000001e1f0b723e */ /* 0x000fe200000000ff */
[----:B------:R-:W-:Y:S01]  /*e1f0*/  ULDC.64 UR14, c[0x0][0xc08] ;  /* 0x00030200000e7ab9 */ /* 0x000fe20000000a00 */
[----:B------:R-:W-:Y:S01]  /*e200*/  R2UR UR19, R22 ;  /* 0x00000000161372ca */ /* 0x000fe200000e0000 */
[----:B------:R-:W-:Y:S01]  /*e210*/  ULDC UR22, c[0x0][0xbe8] ;  /* 0x0002fa0000167ab9 */ /* 0x000fe20000000800 */
[----:B------:R-:W-:-:S02]  /*e220*/  R2UR UR9, R229 ;  /* 0x00000000e50972ca */ /* 0x000fc400000e0000 */
[----:B------:R-:W-:Y:S02]  /*e230*/  R2UR UR18, R200 ;  /* 0x00000000c81272ca */ /* 0x000fe400000e0000 */
[----:B------:R-:W-:Y:S01]  /*e240*/  R2UR UR26, R201 ;  /* 0x00000000c91a72ca */ /* 0x000fe200000e0000 */
[----:B------:R-:W-:Y:S01]  /*e250*/  UMOV UR10, UR8 ;  /* 0x00000008000a7c82 */ /* 0x000fe20008000000 */
[----:B0-----:R-:W-:-:S07]  /*e260*/  UMOV UR11, UR4 ;  /* 0x00000004000b7c82 */ /* 0x001fce0008000000 */
[----:B------:R-:W-:Y:S02]  /*e270*/  UIMAD.WIDE UR12, UR9, 0x4, UR12 ;  /* 0x00000004090c78a5 */ /* 0x000fe4000f8e020c */
[----:B------:R-:W-:Y:S01]  /*e280*/  UISETP.NE.U32.AND UP0, UPT, UR14, URZ, UPT ;  /* 0x0000003f0e00728c */ /* 0x000fe2000bf05070 */
[----:B------:R-:W-:-:S03]  /*e290*/  ULDC UR4, c[0x0][0xad4] ;  /* 0x0002b50000047ab9 */ /* 0x000fc60000000800 */
[----:B------:R-:W-:-:S11]  /*e2a0*/  UISETP.NE.AND.EX UP0, UPT, UR15, URZ, UPT, UP0 ;  /* 0x0000003f0f00728c */ /* 0x000fd6000bf05300 */
[----:B------:R-:W-:Y:S02]  /*e2b0*/  @UP0 ULDC.64 UR14, c[0x0][0xc08] ;  /* 0x00030200000e0ab9 */ /* 0x000fe40000000a00 */
[----:B------:R-:W-:Y:S01]  /*e2c0*/  @UP0 UIMAD.WIDE UR14, UR9, 0x4, UR14 ;  /* 0x00000004090e08a5 */ /* 0x000fe2000f8e020e */
[----:B------:R-:W-:Y:S01]  /*e2d0*/  BAR.SYNC.DEFER_BLOCKING 0x1, 0x100 ;  /* 0x0044000000007b1d */ /* 0x000fe20000010000 */
[----:B--2---:R-:W-:-:S03]  /*e2e0*/  IMAD.WIDE R2, R3, R2, UR10 ;  /* 0x0000000a03027e25 */ /* 0x004fc6000f8e0202 */
[C---:B------:R-:W-:Y:S02]  /*e2f0*/  IADD3 R13, P1, R2.reuse, 0x20, RZ ;  /* 0x00000020020d7810 */ /* 0x040fe40007f3e0ff */
[C---:B------:R-:W-:Y:S02]  /*e300*/  IADD3 R15, P0, R2.reuse, 0x40, RZ ;  /* 0x00000040020f7810 */ /* 0x040fe40007f1e0ff */
[----:B------:R-:W-:Y:S02]  /*e310*/  LOP3.LUT R12, R13, 0x380, RZ, 0xc0, !PT ;  /* 0x000003800d0c7812 */ /* 0x000fe400078ec0ff */
[----:B------:R-:W-:Y:S02]  /*e320*/  IADD3 R155, P4, R2, 0x60, RZ ;  /* 0x00000060029b7810 */ /* 0x000fe40007f9e0ff */
[----:B------:R-:W-:Y:S02]  /*e330*/  SHF.R.U64 R12, R12, 0x3, RZ ;  /* 0x000000030c0c7819 */ /* 0x000fe400000012ff */
[----:B------:R-:W-:-:S02]  /*e340*/  IADD3 R157, P3, R2, 0x4000, RZ ;  /* 0x00004000029d7810 */ /* 0x000fc40007f7e0ff */
[----:B------:R-:W-:Y:S01]  /*e350*/  LOP3.LUT R12, R12, R13, RZ, 0x3c, !PT ;  /* 0x0000000d0c0c7212 */ /* 0x000fe200078e3cff */
[----:B------:R-:W-:Y:S01]  /*e360*/  IMAD.X R13, RZ, RZ, R3, P1 ;  /* 0x000000ffff0d7224 */ /* 0x000fe200008e0603 */
[C---:B------:R-:W-:Y:S02]  /*e370*/  LOP3.LUT R7, R2.reuse, 0x380, RZ, 0xc0, !PT ;  /* 0x0000038002077812 */ /* 0x040fe400078ec0ff */
[----:B------:R-:W-:Y:S02]  /*e380*/  LOP3.LUT R14, R15, 0x380, RZ, 0xc0, !PT ;  /* 0x000003800f0e7812 */ /* 0x000fe400078ec0ff */
[C---:B------:R-:W-:Y:S02]  /*e390*/  IADD3 R159, P6, R2.reuse, 0x4020, RZ ;  /* 0x00004020029f7810 */ /* 0x040fe40007fde0ff */
[C---:B------:R-:W-:Y:S02]  /*e3a0*/  IADD3 R161, P5, R2.reuse, 0x4040, RZ ;  /* 0x0000404002a17810 */ /* 0x040fe40007fbe0ff */
[----:B------:R-:W-:-:S02]  /*e3b0*/  IADD3 R163, P2, R2, 0x4060, RZ ;  /* 0x0000406002a37810 */ /* 0x000fc40007f5e0ff */
[----:B------:R-:W-:Y:S02]  /*e3c0*/  LOP3.LUT R154, R155, 0x380, RZ, 0xc0, !PT ;  /* 0x000003809b9a7812 */ /* 0x000fe400078ec0ff */
[----:B------:R-:W-:Y:S02]  /*e3d0*/  LOP3.LUT R156, R157, 0x380, RZ, 0xc0, !PT ;  /* 0x000003809d9c7812 */ /* 0x000fe400078ec0ff */
[----:B------:R-:W-:Y:S02]  /*e3e0*/  IADD3 R165, P1, R2, 0x8000, RZ ;  /* 0x0000800002a57810 */ /* 0x000fe40007f3e0ff */
[----:B------:R-:W-:Y:S02]  /*e3f0*/  SHF.R.U64 R7, R7, 0x3, RZ ;  /* 0x0000000307077819 */ /* 0x000fe400000012ff */
[----:B------:R-:W-:Y:S02]  /*e400*/  SHF.R.U64 R14, R14, 0x3, RZ ;  /* 0x000000030e0e7819 */ /* 0x000fe400000012ff */
[----:B------:R-:W-:-:S02]  /*e410*/  LOP3.LUT R158, R159, 0x380, RZ, 0xc0, !PT ;  /* 0x000003809f9e7812 */ /* 0x000fc400078ec0ff */
[----:B------:R-:W-:Y:S02]  /*e420*/  LOP3.LUT R160, R161, 0x380, RZ, 0xc0, !PT ;  /* 0x00000380a1a07812 */ /* 0x000fe400078ec0ff */
[----:B------:R-:W-:Y:S02]  /*e430*/  LOP3.LUT R162, R163, 0x380, RZ, 0xc0, !PT ;  /* 0x00000380a3a27812 */ /* 0x000fe400078ec0ff */
[----:B------:R-:W-:Y:S02]  /*e440*/  SHF.R.U64 R154, R154, 0x3, RZ ;  /* 0x000000039a9a7819 */ /* 0x000fe400000012ff */
[----:B------:R-:W-:Y:S02]  /*e450*/  SHF.R.U64 R156, R156, 0x3, RZ ;  /* 0x000000039c9c7819 */ /* 0x000fe400000012ff */
[----:B------:R-:W-:Y:S02]  /*e460*/  LOP3.LUT R164, R165, 0x380, RZ, 0xc0, !PT ;  /* 0x00000380a5a47812 */ /* 0x000fe400078ec0ff */
[----:B------:R-:W-:Y:S01]  /*e470*/  LOP3.LUT R6, R7, R2, RZ, 0x3c, !PT ;  /* 0x0000000207067212 */ /* 0x000fe200078e3cff */
[--C-:B------:R-:W-:Y:S01]  /*e480*/  IMAD.MOV.U32 R7, RZ, RZ, R3.reuse ;  /* 0x000000ffff077224 */ /* 0x100fe200078e0003 */
[----:B------:R-:W-:Y:S01]  /*e490*/  LOP3.LUT R14, R14, R15, RZ, 0x3c, !PT ;  /* 0x0000000f0e0e7212 */ /* 0x000fe200078e3cff */
[----:B------:R-:W-:Y:S01]  /*e4a0*/  IMAD.X R15, RZ, RZ, R3, P0 ;  /* 0x000000ffff0f7224 */ /* 0x000fe200000e0603 */
[----:B------:R-:W-:-:S02]  /*e4b0*/  SHF.R.U64 R158, R158, 0x3, RZ ;  /* 0x000000039e9e7819 */ /* 0x000fc400000012ff */
[----:B------:R-:W-:Y:S02]  /*e4c0*/  SHF.R.U64 R160, R160, 0x3, RZ ;  /* 0x00000003a0a07819 */ /* 0x000fe400000012ff */
[----:B------:R-:W-:Y:S02]  /*e4d0*/  SHF.R.U64 R162, R162, 0x3, RZ ;  /* 0x00000003a2a27819 */ /* 0x000fe400000012ff */
[----:B------:R-:W-:Y:S01]  /*e4e0*/  LOP3.LUT R154, R154, R155, RZ, 0x3c, !PT ;  /* 0x0000009b9a9a7212 */ /* 0x000fe200078e3cff */
[--C-:B------:R-:W-:Y:S01]  /*e4f0*/  IMAD.X R155, RZ, RZ, R3.reuse, P4 ;  /* 0x000000ffff9b7224 */ /* 0x100fe200020e0603 */
[----:B------:R-:W-:Y:S01]  /*e500*/  LOP3.LUT R156, R156, R157, RZ, 0x3c, !PT ;  /* 0x0000009d9c9c7212 */ /* 0x000fe200078e3cff */
[----:B------:R-:W-:Y:S01]  /*e510*/  IMAD.X R157, RZ, RZ, R3, P3 ;  /* 0x000000ffff9d7224 */ /* 0x000fe200018e0603 */
[----:B------:R-:W-:Y:S02]  /*e520*/  SHF.R.U64 R164, R164, 0x3, RZ ;  /* 0x00000003a4a47819 */ /* 0x000fe400000012ff */
[----:B------:R-:W-:-:S02]  /*e530*/  IADD3 R167, P0, R2, 0x8020, RZ ;  /* 0x0000802002a77810 */ /* 0x000fc40007f1e0ff */
[C---:B------:R-:W-:Y:S02]  /*e540*/  IADD3 R169, P4, R2.reuse, 0x8040, RZ ;  /* 0x0000804002a97810 */ /* 0x040fe40007f9e0ff */
[----:B------:R-:W-:Y:S02]  /*e550*/  IADD3 R171, P3, R2, 0x8060, RZ ;  /* 0x0000806002ab7810 */ /* 0x000fe40007f7e0ff */
        /* <DEDUP_REMOVED lines=8> */
[----:B------:R-:W-:-:S02]  /*e5e0*/  MOV R6, R6 ;  /* 0x0000000600067202 */ /* 0x000fc40000000f00 */
[----:B------:R-:W-:Y:S02]  /*e5f0*/  LOP3.LUT R166, R167, 0x380, RZ, 0xc0, !PT ;  /* 0x00000380a7a67812 */ /* 0x000fe400078ec0ff */
[C---:B------:R-:W-:Y:S01]  /*e600*/  IADD3 R21, P6, R2.reuse, 0xc000, RZ ;  /* 0x0000c00002157810 */ /* 0x040fe20007fde0ff */
[----:B------:R0:W-:Y:S01]  /*e610*/  STSM.16.M88.4 [R6], R8 ;  /* 0x0000000806007844 */ /* 0x0001e20000000200 */
[C---:B------:R-:W-:Y:S02]  /*e620*/  IADD3 R153, P5, R2.reuse, 0xc020, RZ ;  /* 0x0000c02002997810 */ /* 0x040fe40007fbe0ff */
[----:B------:R-:W-:Y:S02]  /*e630*/  IADD3 R7, P2, R2, 0xc040, RZ ;  /* 0x0000c04002077810 */ /* 0x000fe40007f5e0ff */
[----:B------:R-:W-:Y:S02]  /*e640*/  LOP3.LUT R168, R169, 0x380, RZ, 0xc0, !PT ;  /* 0x00000380a9a87812 */ /* 0x000fe400078ec0ff */
[----:B------:R-:W-:-:S02]  /*e650*/  LOP3.LUT R170, R171, 0x380, RZ, 0xc0, !PT ;  /* 0x00000380abaa7812 */ /* 0x000fc400078ec0ff */
[----:B------:R-:W-:Y:S02]  /*e660*/  IADD3 R2, P1, R2, 0xc060, RZ ;  /* 0x0000c06002027810 */ /* 0x000fe40007f3e0ff */
[----:B------:R-:W-:Y:S02]  /*e670*/  SHF.R.U64 R166, R166, 0x3, RZ ;  /* 0x00000003a6a67819 */ /* 0x000fe400000012ff */
[----:B------:R-:W-:Y:S02]  /*e680*/  SHF.R.U64 R168, R168, 0x3, RZ ;  /* 0x00000003a8a87819 */ /* 0x000fe400000012ff */
[----:B------:R-:W-:Y:S02]  /*e690*/  SHF.R.U64 R170, R170, 0x3, RZ ;  /* 0x00000003aaaa7819 */ /* 0x000fe400000012ff */
[----:B------:R-:W-:Y:S02]  /*e6a0*/  LOP3.LUT R5, R2, 0x380, RZ, 0xc0, !PT ;  /* 0x0000038002057812 */ /* 0x000fe400078ec0ff */
[----:B------:R-:W-:-:S02]  /*e6b0*/  LOP3.LUT R152, R153, 0x380, RZ, 0xc0, !PT ;  /* 0x0000038099987812 */ /* 0x000fc400078ec0ff */
[----:B------:R-:W-:Y:S01]  /*e6c0*/  LOP3.LUT R166, R166, R167, RZ, 0x3c, !PT ;  /* 0x000000a7a6a67212 */ /* 0x000fe200078e3cff */
[--C-:B------:R-:W-:Y:S01]  /*e6d0*/  IMAD.X R167, RZ, RZ, R3.reuse, P0 ;  /* 0x000000ffffa77224 */ /* 0x100fe200000e0603 */
[----:B------:R-:W-:Y:S01]  /*e6e0*/  LOP3.LUT R168, R168, R169, RZ, 0x3c, !PT ;  /* 0x000000a9a8a87212 */ /* 0x000fe200078e3cff */
[--C-:B------:R-:W-:Y:S01]  /*e6f0*/  IMAD.X R169, RZ, RZ, R3.reuse, P4 ;  /* 0x000000ffffa97224 */ /* 0x100fe200020e0603 */
[----:B------:R-:W-:Y:S01]  /*e700*/  LOP3.LUT R170, R170, R171, RZ, 0x3c, !PT ;  /* 0x000000abaaaa7212 */ /* 0x000fe200078e3cff */
[----:B------:R-:W-:Y:S01]  /*e710*/  IMAD.X R171, RZ, RZ, R3, P3 ;  /* 0x000000ffffab7224 */ /* 0x000fe200018e0603 */
[----:B------:R-:W-:Y:S02]  /*e720*/  SHF.R.U64 R5, R5, 0x3, RZ ;  /* 0x0000000305057819 */ /* 0x000fe400000012ff */
[----:B------:R-:W-:Y:S02]  /*e730*/  SHF.R.U64 R152, R152, 0x3, RZ ;  /* 0x0000000398987819 */ /* 0x000fe400000012ff */
[----:B------:R-:W-:-:S02]  /*e740*/  LOP3.LUT R2, R5, R2, RZ, 0x3c, !PT ;  /* 0x0000000205027212 */ /* 0x000fc400078e3cff */
[----:B------:R-:W-:Y:S02]  /*e750*/  MOV R19, R12 ;  /* 0x0000000c00137202 */ /* 0x000fe40000000f00 */
[----:B------:R-:W-:Y:S02]  /*e760*/  MOV R176, R14 ;  /* 0x0000000e00b07202 */ /* 0x000fe40000000f00 */
[----:B0-----:R-:W-:Y:S02]  /*e770*/  F2FP.F16.F32.PACK_AB R8, R33, R32 ;  /* 0x000000202108723e */ /* 0x001fe400000000ff */
[----:B------:R-:W-:Y:S02]  /*e780*/  F2FP.F16.F32.PACK_AB R9, R35, R34 ;  /* 0x000000222309723e */ /* 0x000fe400000000ff */
[----:B------:R-:W-:Y:S02]  /*e790*/  F2FP.F16.F32.PACK_AB R10, R37, R36 ;  /* 0x00000024250a723e */ /* 0x000fe400000000ff */
[----:B------:R-:W-:-:S02]  /*e7a0*/  F2FP.F16.F32.PACK_AB R11, R39, R38 ;  /* 0x00000026270b723e */ /* 0x000fc400000000ff */
[----:B------:R-:W-:Y:S01]  /*e7b0*/  LOP3.LUT R152, R152, R153, RZ, 0x3c, !PT ;  /* 0x0000009998987212 */ /* 0x000fe200078e3cff */
[----:B------:R-:W-:Y:S01]  /*e7c0*/  IMAD.X R153, RZ, RZ, R3, P5 ;  /* 0x000000ffff997224 */ /* 0x000fe200028e0603 */
[----:B------:R-:W-:Y:S01]  /*e7d0*/  MOV R5, R164 ;  /* 0x000000a400057202 */ /* 0x000fe20000000f00 */
[----:B------:R0:W-:Y:S01]  /*e7e0*/  STSM.16.M88.4 [R19], R8 ;  /* 0x0000000813007844 */ /* 0x0001e20000000200 */
[----:B------:R-:W-:Y:S02]  /*e7f0*/  MOV R17, R166 ;  /* 0x000000a600117202 */ /* 0x000fe40000000f00 */
[----:B------:R-:W-:Y:S02]  /*e800*/  F2FP.F16.F32.PACK_AB R12, R41, R40 ;  /* 0x00000028290c723e */ /* 0x000fe400000000ff */
[----:B------:R-:W-:Y:S02]  /*e810*/  F2FP.F16.F32.PACK_AB R13, R43, R42 ;  /* 0x0000002a2b0d723e */ /* 0x000fe400000000ff */
[----:B------:R-:W-:-:S02]  /*e820*/  F2FP.F16.F32.PACK_AB R14, R45, R44 ;  /* 0x0000002c2d0e723e */ /* 0x000fc400000000ff */
[----:B------:R-:W-:Y:S02]  /*e830*/  F2FP.F16.F32.PACK_AB R15, R47, R46 ;  /* 0x0000002e2f0f723e */ /* 0x000fe400000000ff */
[----:B------:R-:W-:Y:S02]  /*e840*/  LOP3.LUT R20, R21, 0x380, RZ, 0xc0, !PT ;  /* 0x0000038015147812 */ /* 0x000fe400078ec0ff */
[----:B------:R-:W-:Y:S01]  /*e850*/  MOV R154, R154 ;  /* 0x0000009a009a7202 */ /* 0x000fe20000000f00 */
[----:B------:R-:W-:Y:S01]  /*e860*/  STSM.16.M88.4 [R176], R12 ;  /* 0x0000000cb0007844 */ /* 0x000fe20000000200 */
[----:B------:R-:W-:Y:S02]  /*e870*/  MOV R22, R168 ;  /* 0x000000a800167202 */ /* 0x000fe40000000f00 */
[----:B------:R-:W-:Y:S02]  /*e880*/  MOV R172, R170 ;  /* 0x000000aa00ac7202 */ /* 0x000fe40000000f00 */
[----:B------:R-:W-:-:S02]  /*e890*/  F2FP.F16.F32.PACK_AB R164, R49, R48 ;  /* 0x0000003031a4723e */ /* 0x000fc400000000ff */
[----:B------:R-:W-:Y:S02]  /*e8a0*/  F2FP.F16.F32.PACK_AB R165, R51, R50 ;  /* 0x0000003233a5723e */ /* 0x000fe400000000ff */
[----:B------:R-:W-:Y:S02]  /*e8b0*/  F2FP.F16.F32.PACK_AB R166, R53, R52 ;  /* 0x0000003435a6723e */ /* 0x000fe400000000ff */
[----:B------:R-:W-:Y:S02]  /*e8c0*/  F2FP.F16.F32.PACK_AB R167, R55, R54 ;  /* 0x0000003637a7723e */ /* 0x000fe400000000ff */
[----:B------:R-:W-:Y:S02]  /*e8d0*/  MOV R156, R156 ;  /* 0x0000009c009c7202 */ /* 0x000fe40000000f00 */
[----:B------:R-:W-:Y:S01]  /*e8e0*/  F2FP.F16.F32.PACK_AB R168, R57, R56 ;  /* 0x0000003839a8723e */ /* 0x000fe200000000ff */
[----:B------:R1:W-:Y:S01]  /*e8f0*/  STSM.16.M88.4 [R154], R164 ;  /* 0x000000a49a007844 */ /* 0x0003e20000000200 */
[----:B------:R-:W-:-:S02]  /*e900*/  F2FP.F16.F32.PACK_AB R169, R59, R58 ;  /* 0x0000003a3ba9723e */ /* 0x000fc400000000ff */
[----:B------:R-:W-:Y:S02]  /*e910*/  F2FP.F16.F32.PACK_AB R170, R61, R60 ;  /* 0x0000003c3daa723e */ /* 0x000fe400000000ff */
[----:B------:R-:W-:Y:S02]  /*e920*/  F2FP.F16.F32.PACK_AB R171, R63, R62 ;  /* 0x0000003e3fab723e */ /* 0x000fe400000000ff */
[----:B------:R-:W-:Y:S02]  /*e930*/  LOP3.LUT R6, R7, 0x380, RZ, 0xc0, !PT ;  /* 0x0000038007067812 */ /* 0x000fe400078ec0ff */
[----:B------:R-:W-:Y:S01]  /*e940*/  SHF.R.U64 R20, R20, 0x3, RZ ;  /* 0x0000000314147819 */ /* 0x000fe200000012ff */
[----:B------:R2:W-:Y:S01]  /*e950*/  STSM.16.M88.4 [R156], R168 ;  /* 0x000000a89c007844 */ /* 0x0005e20000000200 */
[----:B0-----:R-:W-:Y:S02]  /*e960*/  MOV R19, R152 ;  /* 0x0000009800137202 */ /* 0x001fe40000000f00 */
[----:B------:R-:W-:-:S02]  /*e970*/  SHF.R.U64 R6, R6, 0x3, RZ ;  /* 0x0000000306067819 */ /* 0x000fc400000012ff */
[----:B------:R-:W-:Y:S02]  /*e980*/  MOV R173, R158 ;  /* 0x0000009e00ad7202 */ /* 0x000fe40000000f00 */
[----:B------:R-:W-:Y:S02]  /*e990*/  F2FP.F16.F32.PACK_AB R152, R65, R64 ;  /* 0x000000404198723e */ /* 0x000fe400000000ff */
[----:B------:R-:W-:Y:S02]  /*e9a0*/  F2FP.F16.F32.PACK_AB R153, R67, R66 ;  /* 0x000000424399723e */ /* 0x000fe400000000ff */
[----:B-1----:R-:W-:Y:S02]  /*e9b0*/  F2FP.F16.F32.PACK_AB R154, R69, R68 ;  /* 0x00000044459a723e */ /* 0x002fe400000000ff */
[----:B------:R-:W-:Y:S02]  /*e9c0*/  F2FP.F16.F32.PACK_AB R155, R71, R70 ;  /* 0x00000046479b723e */ /* 0x000fe400000000ff */
[----:B------:R-:W-:-:S02]  /*e9d0*/  MOV R174, R160 ;  /* 0x000000a000ae7202 */ /* 0x000fc40000000f00 */
[----:B------:R-:W-:Y:S01]  /*e9e0*/  MOV R175, R162 ;  /* 0x000000a200af7202 */ /* 0x000fe20000000f00 */
[----:B------:R0:W-:Y:S01]  /*e9f0*/  STSM.16.M88.4 [R173], R152 ;  /* 0x00000098ad007844 */ /* 0x0001e20000000200 */
[----:B--2---:R-:W-:Y:S02]  /*ea00*/  F2FP.F16.F32.PACK_AB R156, R73, R72 ;  /* 0x00000048499c723e */ /* 0x004fe400000000ff */
[----:B------:R-:W-:Y:S02]  /*ea10*/  F2FP.F16.F32.PACK_AB R157, R75, R74 ;  /* 0x0000004a4b9d723e */ /* 0x000fe400000000ff */
[----:B------:R-:W-:Y:S02]  /*ea20*/  F2FP.F16.F32.PACK_AB R158, R77, R76 ;  /* 0x0000004c4d9e723e */ /* 0x000fe400000000ff */
[----:B------:R-:W-:Y:S02]  /*ea30*/  F2FP.F16.F32.PACK_AB R159, R79, R78 ;  /* 0x0000004e4f9f723e */ /* 0x000fe400000000ff */
[----:B------:R-:W-:Y:S01]  /*ea40*/  LOP3.LUT R20, R20, R21, RZ, 0x3c, !PT ;  /* 0x0000001514147212 */ /* 0x000fe200078e3cff */
[----:B------:R-:W-:Y:S01]  /*ea50*/  IMAD.X R21, RZ, RZ, R3, P6 ;  /* 0x000000ffff157224 */ /* 0x000fe200030e0603 */
[----:B------:R-:W-:Y:S01]  /*ea60*/  F2FP.F16.F32.PACK_AB R160, R81, R80 ;  /* 0x0000005051a0723e */ /* 0x000fe200000000ff */
[----:B------:R1:W-:Y:S01]  /*ea70*/  STSM.16.M88.4 [R174], R156 ;  /* 0x0000009cae007844 */ /* 0x0003e20000000200 */
[----:B------:R-:W-:-:S02]  /*ea80*/  F2FP.F16.F32.PACK_AB R161, R83, R82 ;  /* 0x0000005253a1723e */ /* 0x000fc400000000ff */
[----:B------:R-:W-:Y:S02]  /*ea90*/  F2FP.F16.F32.PACK_AB R162, R85, R84 ;  /* 0x0000005455a2723e */ /* 0x000fe400000000ff */
[----:B------:R-:W-:Y:S02]  /*eaa0*/  F2FP.F16.F32.PACK_AB R163, R87, R86 ;  /* 0x0000005657a3723e */ /* 0x000fe400000000ff */
[----:B------:R-:W-:Y:S01]  /*eab0*/  LOP3.LUT R6, R6, R7, RZ, 0x3c, !PT ;  /* 0x0000000706067212 */ /* 0x000fe200078e3cff */
[--C-:B------:R-:W-:Y:S01]  /*eac0*/  IMAD.X R7, RZ, RZ, R3.reuse, P2 ;  /* 0x000000ffff077224 */ /* 0x100fe200010e0603 */
[----:B------:R-:W-:Y:S01]  /*ead0*/  F2FP.F16.F32.PACK_AB R8, R89, R88 ;  /* 0x000000585908723e */ /* 0x000fe200000000ff */
[----:B------:R-:W-:Y:S01]  /*eae0*/  IMAD.X R3, RZ, RZ, R3, P1 ;  /* 0x000000ffff037224 */ /* 0x000fe200008e0603 */
[----:B------:R-:W-:Y:S01]  /*eaf0*/  F2FP.F16.F32.PACK_AB R9, R91, R90 ;  /* 0x0000005a5b09723e */ /* 0x000fe200000000ff */
[----:B------:R2:W-:Y:S01]  /*eb00*/  STSM.16.M88.4 [R175], R160 ;  /* 0x000000a0af007844 */ /* 0x0005e20000000200 */
[----:B------:R-:W-:-:S02]  /*eb10*/  F2FP.F16.F32.PACK_AB R10, R93, R92 ;  /* 0x0000005c5d0a723e */ /* 0x000fc400000000ff */
[----:B------:R-:W-:Y:S02]  /*eb20*/  F2FP.F16.F32.PACK_AB R11, R95, R94 ;  /* 0x0000005e5f0b723e */ /* 0x000fe400000000ff */
[----:B------:R-:W-:Y:S02]  /*eb30*/  F2FP.F16.F32.PACK_AB R12, R97, R96 ;  /* 0x00000060610c723e */ /* 0x000fe400000000ff */
[----:B------:R-:W-:Y:S01]  /*eb40*/  F2FP.F16.F32.PACK_AB R13, R99, R98 ;  /* 0x00000062630d723e */ /* 0x000fe200000000ff */
[----:B------:R3:W-:Y:S01]  /*eb50*/  STSM.16.M88.4 [R5], R8 ;  /* 0x0000000805007844 */ /* 0x0007e20000000200 */
[----:B------:R-:W-:Y:S02]  /*eb60*/  F2FP.F16.F32.PACK_AB R14, R101, R100 ;  /* 0x00000064650e723e */ /* 0x000fe400000000ff */
[----:B------:R-:W-:Y:S02]  /*eb70*/  F2FP.F16.F32.PACK_AB R15, R103, R102 ;  /* 0x00000066670f723e */ /* 0x000fe400000000ff */
[----:B0-----:R-:W-:-:S02]  /*eb80*/  F2FP.F16.F32.PACK_AB R152, R105, R104 ;  /* 0x000000686998723e */ /* 0x001fc400000000ff */
[----:B------:R-:W-:Y:S01]  /*eb90*/  F2FP.F16.F32.PACK_AB R153, R107, R106 ;  /* 0x0000006a6b99723e */ /* 0x000fe200000000ff */
[----:B------:R0:W-:Y:S01]  /*eba0*/  STSM.16.M88.4 [R17], R12 ;  /* 0x0000000c11007844 */ /* 0x0001e20000000200 */
[----:B------:R-:W-:Y:S02]  /*ebb0*/  F2FP.F16.F32.PACK_AB R154, R109, R108 ;  /* 0x0000006c6d9a723e */ /* 0x000fe400000000ff */
[----:B------:R-:W-:Y:S02]  /*ebc0*/  F2FP.F16.F32.PACK_AB R155, R111, R110 ;  /* 0x0000006e6f9b723e */ /* 0x000fe400000000ff */
[----:B-1----:R-:W-:Y:S02]  /*ebd0*/  F2FP.F16.F32.PACK_AB R156, R113, R112 ;  /* 0x00000070719c723e */ /* 0x002fe400000000ff */
[----:B------:R-:W-:Y:S01]  /*ebe0*/  F2FP.F16.F32.PACK_AB R157, R115, R114 ;  /* 0x00000072739d723e */ /* 0x000fe200000000ff */
[----:B------:R-:W-:Y:S01]  /*ebf0*/  STSM.16.M88.4 [R22], R152 ;  /* 0x0000009816007844 */ /* 0x000fe20000000200 */
[----:B------:R-:W-:-:S02]  /*ec00*/  F2FP.F16.F32.PACK_AB R158, R117, R116 ;  /* 0x00000074759e723e */ /* 0x000fc400000000ff */
[----:B------:R-:W-:Y:S02]  /*ec10*/  F2FP.F16.F32.PACK_AB R159, R119, R118 ;  /* 0x00000076779f723e */ /* 0x000fe400000000ff */
[----:B------:R-:W-:Y:S02]  /*ec20*/  MOV R20, R20 ;  /* 0x0000001400147202 */ /* 0x000fe40000000f00 */
[----:B--2---:R-:W-:Y:S01]  /*ec30*/  F2FP.F16.F32.PACK_AB R160, R121, R120 ;  /* 0x0000007879a0723e */ /* 0x004fe200000000ff */
[----:B------:R-:W-:Y:S01]  /*ec40*/  STSM.16.M88.4 [R172], R156 ;  /* 0x0000009cac007844 */ /* 0x000fe20000000200 */
[----:B------:R-:W-:Y:S02]  /*ec50*/  F2FP.F16.F32.PACK_AB R161, R123, R122 ;  /* 0x0000007a7ba1723e */ /* 0x000fe400000000ff */
[----:B------:R-:W-:Y:S02]  /*ec60*/  F2FP.F16.F32.PACK_AB R162, R125, R124 ;  /* 0x0000007c7da2723e */ /* 0x000fe400000000ff */
[----:B------:R-:W-:-:S02]  /*ec70*/  F2FP.F16.F32.PACK_AB R163, R127, R126 ;  /* 0x0000007e7fa3723e */ /* 0x000fc400000000ff */
[----:B------:R-:W-:Y:S02]  /*ec80*/  F2FP.F16.F32.PACK_AB R164, R129, R128 ;  /* 0x0000008081a4723e */ /* 0x000fe400000000ff */
[----:B------:R-:W-:Y:S01]  /*ec90*/  F2FP.F16.F32.PACK_AB R165, R131, R130 ;  /* 0x0000008283a5723e */ /* 0x000fe200000000ff */
[----:B------:R-:W-:Y:S01]  /*eca0*/  STSM.16.M88.4 [R20], R160 ;  /* 0x000000a014007844 */ /* 0x000fe20000000200 */
[----:B------:R-:W-:Y:S02]  /*ecb0*/  F2FP.F16.F32.PACK_AB R166, R133, R132 ;  /* 0x0000008485a6723e */ /* 0x000fe400000000ff */
[----:B------:R-:W-:Y:S02]  /*ecc0*/  F2FP.F16.F32.PACK_AB R167, R135, R134 ;  /* 0x0000008687a7723e */ /* 0x000fe400000000ff */
[----:B------:R-:W-:Y:S02]  /*ecd0*/  MOV R6, R6 ;  /* 0x0000000600067202 */ /* 0x000fe40000000f00 */
[----:B---3--:R-:W-:Y:S01]  /*ece0*/  F2FP.F16.F32.PACK_AB R8, R137, R136 ;  /* 0x000000888908723e */ /* 0x008fe200000000ff */
[----:B------:R-:W-:Y:S01]  /*ecf0*/  STSM.16.M88.4 [R19], R164 ;  /* 0x000000a413007844 */ /* 0x000fe20000000200 */
[----:B------:R-:W-:-:S02]  /*ed00*/  F2FP.F16.F32.PACK_AB R9, R139, R138 ;  /* 0x0000008a8b09723e */ /* 0x000fc400000000ff */
[----:B------:R-:W-:Y:S02]  /*ed10*/  F2FP.F16.F32.PACK_AB R10, R141, R140 ;  /* 0x0000008c8d0a723e */ /* 0x000fe400000000ff */
[----:B------:R-:W-:Y:S02]  /*ed20*/  F2FP.F16.F32.PACK_AB R11, R143, R142 ;  /* 0x0000008e8f0b723e */ /* 0x000fe400000000ff */
[----:B------:R-:W-:Y:S01]  /*ed30*/  MOV R7, R2 ;  /* 0x0000000200077202 */ /* 0x000fe20000000f00 */
[----:B------:R-:W-:Y:S01]  /*ed40*/  IMAD.U32 R2, RZ, RZ, UR12 ;  /* 0x0000000cff027e24 */ /* 0x000fe2000f8e00ff */
[----:B0-----:R-:W-:Y:S01]  /*ed50*/  F2FP.F16.F32.PACK_AB R12, R145, R144 ;  /* 0x00000090910c723e */ /* 0x001fe200000000ff */
[----:B------:R0:W-:Y:S01]  /*ed60*/  STSM.16.M88.4 [R6], R8 ;  /* 0x0000000806007844 */ /* 0x0001e20000000200 */
[----:B------:R-:W-:Y:S01]  /*ed70*/  F2FP.F16.F32.PACK_AB R13, R147, R146 ;  /* 0x00000092930d723e */ /* 0x000fe200000000ff */
[----:B------:R-:W-:Y:S01]  /*ed80*/  IMAD.U32 R3, RZ, RZ, UR13 ;  /* 0x0000000dff037e24 */ /* 0x000fe2000f8e00ff */
[----:B------:R-:W-:-:S02]  /*ed90*/  F2FP.F16.F32.PACK_AB R14, R149, R148 ;  /* 0x00000094950e723e */ /* 0x000fc400000000ff */
[----:B------:R-:W-:Y:S02]  /*eda0*/  F2FP.F16.F32.PACK_AB R15, R151, R150 ;  /* 0x00000096970f723e */ /* 0x000fe400000000ff */
[----:B------:R-:W-:-:S03]  /*edb0*/  ISETP.NE.U32.AND P0, PT, RZ, UR16, PT ;  /* 0x00000010ff007c0c */ /* 0x000fc6000bf05070 */
[----:B------:R1:W-:Y:S01]  /*edc0*/  STSM.16.M88.4 [R7], R12 ;  /* 0x0000000c07007844 */ /* 0x0003e20000000200 */
[----:B------:R-:W-:Y:S01]  /*edd0*/  BAR.SYNC.DEFER_BLOCKING 0x1, 0x100 ;  /* 0x0044000000007b1d */ /* 0x000fe20000010000 */
[----:B------:R-:W-:-:S13]  /*ede0*/  ISETP.NE.AND.EX P0, PT, RZ, UR17, PT, P0 ;  /* 0x00000011ff007c0c */ /* 0x000fda000bf05300 */
[----:B------:R2:W3:Y:S01]  /*edf0*/  @P0 LDG.E R5, desc[UR20][R2.64] ;  /* 0x0000001402050981 */ /* 0x0004e2000c1e1900 */
[----:B------:R-:W-:Y:S01]  /*ee00*/  PLOP3.LUT P4, PT, PT, PT, UP0, 0x80, 0x0 ;  /* 0x000000000000781c */ /* 0x000fe20003f8f008 */
[----:B--2---:R-:W-:Y:S02]  /*ee10*/  IMAD.U32 R2, RZ, RZ, UR14 ;  /* 0x0000000eff027e24 */ /* 0x004fe4000f8e00ff */
[----:B------:R-:W-:-:S10]  /*ee20*/  IMAD.U32 R3, RZ, RZ, UR15 ;  /* 0x0000000fff037e24 */ /* 0x000fd4000f8e00ff */
[----:B0-----:R0:W2:Y:S01]  /*ee30*/  @P4 LDG.E R6, desc[UR20][R2.64] ;  /* 0x0000001402064981 */ /* 0x0010a2000c1e1900 */
[----:B------:R-:W-:Y:S01]  /*ee40*/  UISETP.NE.AND UP0, UPT, UR19, URZ, UPT ;  /* 0x0000003f1300728c */ /* 0x000fe2000bf05270 */
[----:B-1----:R-:W-:Y:S01]  /*ee50*/  VIADD R12, R18, UR61 ;  /* 0x0000003d120c7c36 */ /* 0x002fe20008000000 */
[----:B------:R-:W-:Y:S02]  /*ee60*/  UISETP.NE.AND UP1, UPT, UR22, 0x1, UPT ;  /* 0x000000011600788c */ /* 0x000fe4000bf25270 */
[----:B------:R-:W-:Y:S01]  /*ee70*/  USEL UR4, UR19, UR4, UP0 ;  /* 0x0000000413047287 */ /* 0x000fe20008000000 */
[----:B------:R-:W-:Y:S01]  /*ee80*/  UMOV UR25, 0x9b8 ;  /* 0x000009b800197882 */ /* 0x000fe20000000000 */
[----:B------:R-:W-:Y:S02]  /*ee90*/  UISETP.NE.U32.AND UP0, UPT, UR16, URZ, UPT ;  /* 0x0000003f1000728c */ /* 0x000fe4000bf05070 */
[----:B------:R-:W-:Y:S01]  /*eea0*/  PLOP3.LUT P1, PT, PT, PT, UP1, 0x80, 0x0 ;  /* 0x000000000000781c */ /* 0x000fe20003f2f018 */
[----:B------:R-:W-:Y:S01]  /*eeb0*/  UISETP.GT.AND UP2, UPT, UR4, 0x1, UPT ;  /* 0x000000010400788c */ /* 0x000fe2000bf44270 */
[----:B0-----:R-:W-:Y:S01]  /*eec0*/  IMAD.MOV.U32 R3, RZ, RZ, R12 ;  /* 0x000000ffff037224 */ /* 0x001fe200078e000c */
[----:B------:R-:W-:-:S02]  /*eed0*/  UISETP.NE.AND.EX UP0, UPT, UR17, URZ, UPT, UP0 ;  /* 0x0000003f1100728c */ /* 0x000fc4000bf05300 */
[----:B------:R-:W-:Y:S01]  /*eee0*/  USEL UR25, UR25, 0x978, UP2 ;  /* 0x0000097819197887 */ /* 0x000fe20009000000 */
[----:B------:R-:W-:Y:S01]  /*eef0*/  UMOV UR4, URZ ;  /* 0x0000003f00047c82 */ /* 0x000fe20008000000 */
[----:B------:R-:W-:Y:S02]  /*ef00*/  USHF.R.S32.HI UR14, URZ, 0x1f, UR9 ;  /* 0x0000001f3f0e7899 */ /* 0x000fe40008011409 */
[----:B------:R-:W-:Y:S02]  /*ef10*/  USEL UR9, UR9, URZ, !UP0 ;  /* 0x0000003f09097287 */ /* 0x000fe4000c000000 */
[----:B------:R-:W-:Y:S01]  /*ef20*/  USEL UR23, UR18, URZ, UP2 ;  /* 0x0000003f12177287 */ /* 0x000fe20009000000 */
[----:B------:R-:W-:Y:S01]  /*ef30*/  @UP1 ULDC UR27, c[0x0][0xbec] ;  /* 0x0002fb00001b1ab9 */ /* 0x000fe20000000800 */
[----:B------:R-:W-:Y:S01]  /*ef40*/  USEL UR24, UR14, URZ, !UP0 ;  /* 0x0000003f0e187287 */ /* 0x000fe2000c000000 */
[----:B------:R-:W-:-:S03]  /*ef50*/  @P1 IMAD.HI.U32 R2, R12, UR27, RZ ;  /* 0x0000001b0c021c27 */ /* 0x000fc6000f8e00ff */
[----:B------:R-:W-:Y:S01]  /*ef60*/  ULDC.64 UR18, c[0x0][UR25+0x220] ;  /* 0x0000880019127abb */ /* 0x000fe20008000a00 */
[----:B------:R-:W-:Y:S01]  /*ef70*/  ULDC.64 UR16, c[0x0][UR25+0x218] ;  /* 0x0000860019107abb */ /* 0x000fe20008000a00 */
[----:B------:R-:W-:Y:S01]  /*ef80*/  UIMAD UR19, UR19, UR9, URZ ;  /* 0x00000009131372a4 */ /* 0x000fe2000f8e023f */
[----:B------:R-:W-:Y:S01]  /*ef90*/  ULDC.64 UR20, c[0x0][UR25+0x228] ;  /* 0x00008a0019147abb */ /* 0x000fe20008000a00 */
[----:B------:R-:W-:Y:S01]  /*efa0*/  UIMAD.WIDE.U32 UR14, UR16, UR26, URZ ;  /* 0x0000001a100e72a5 */ /* 0x000fe2000f8e003f */
[----:B------:R-:W-:Y:S01]  /*efb0*/  @UP1 ULDC UR30, c[0x0][0xbf0] ;  /* 0x0002fc00001e1ab9 */ /* 0x000fe20000000800 */
[----:B------:R-:W-:Y:S01]  /*efc0*/  UIMAD UR26, UR17, UR26, URZ ;  /* 0x0000001a111a72a4 */ /* 0x000fe2000f8e023f */
[----:B------:R-:W-:Y:S01]  /*efd0*/  @P1 SHF.R.U32.HI R3, RZ, UR30, R2 ;  /* 0x0000001eff031c19 */ /* 0x000fe20008011602 */
[----:B------:R-:W-:Y:S02]  /*efe0*/  UIMAD.WIDE.U32 UR28, UR20, UR23, URZ ;  /* 0x00000017141c72a5 */ /* 0x000fe4000f8e003f */
[----:B------:R-:W-:-:S02]  /*eff0*/  UIMAD.WIDE.U32 UR16, UR18, UR9, URZ ;  /* 0x00000009121072a5 */ /* 0x000fc4000f8e003f */
[----:B------:R-:W-:Y:S02]  /*f000*/  UIMAD UR20, UR21, UR23, URZ ;  /* 0x00000017151472a4 */ /* 0x000fe4000f8e023f */
[----:B------:R-:W-:Y:S01]  /*f010*/  UIMAD UR19, UR18, UR24, UR19 ;  /* 0x00000018121372a4 */ /* 0x000fe2000f8e0213 */
[----:B------:R-:W-:Y:S01]  /*f020*/  IMAD.U32 R2, RZ, RZ, UR28 ;  /* 0x0000001cff027e24 */ /* 0x000fe2000f8e00ff */
[----:B------:R-:W-:Y:S02]  /*f030*/  UIADD3 UR20, UR29, UR20, URZ ;  /* 0x000000141d147290 */ /* 0x000fe4000fffe03f */
[----:B------:R-:W-:Y:S02]  /*f040*/  UIADD3 UR19, UR17, UR19, URZ ;  /* 0x0000001311137290 */ /* 0x000fe4000fffe03f */
[----:B------:R-:W-:Y:S02]  /*f050*/  UIADD3 UR26, UR15, UR26, URZ ;  /* 0x0000001a0f1a7290 */ /* 0x000fe4000fffe03f */
[----:B------:R-:W-:Y:S01]  /*f060*/  IMAD.U32 R10, RZ, RZ, UR20 ;  /* 0x00000014ff0a7e24 */ /* 0x000fe2000f8e00ff */
[----:B---3--:R-:W-:Y:S01]  /*f070*/  @P0 R2UR UR4, R5 ;  /* 0x00000000050402ca */ /* 0x008fe200000e0000 */
[----:B------:R-:W-:-:S04]  /*f080*/  IMAD.MOV R5, RZ, RZ, -R3 ;  /* 0x000000ffff057224 */ /* 0x000fc800078e0a03 */
[----:B------:R-:W-:-:S05]  /*f090*/  IMAD R5, R5, UR22, R12 ;  /* 0x0000001605057c24 */ /* 0x000fca000f8e020c */
[----:B------:R-:W-:-:S03]  /*f0a0*/  SHF.R.S32.HI R7, RZ, 0x1f, R5 ;  /* 0x0000001fff077819 */ /* 0x000fc60000011405 */
[----:B------:R-:W-:Y:S02]  /*f0b0*/  UIADD3 UR14, UP0, UP3, UR16, UR14, UR4 ;  /* 0x0000000e100e7290 */ /* 0x000fe4000fb1e004 */
[----:B------:R-:W-:-:S04]  /*f0c0*/  USHF.R.S32.HI UR17, URZ, 0x1f, UR4 ;  /* 0x0000001f3f117899 */ /* 0x000fc80008011404 */
[----:B------:R-:W-:Y:S01]  /*f0d0*/  UIADD3.X UR16, UR19, UR26, UR17, UP0, UP3 ;  /* 0x0000001a13107290 */ /* 0x000fe200087e6411 */
[----:B------:R-:W-:Y:S01]  /*f0e0*/  IADD3 R2, P2, P3, R3, UR14, R2 ;  /* 0x0000000e03027c10 */ /* 0x000fe2000fb5e002 */
[----:B------:R-:W-:Y:S01]  /*f0f0*/  ULDC.64 UR14, c[0x0][UR25+0x210] ;  /* 0x00008400190e7abb */ /* 0x000fe20008000a00 */
[----:B------:R-:W-:Y:S01]  /*f100*/  SHF.R.S32.HI R3, RZ, 0x1f, R3 ;  /* 0x0000001fff037819 */ /* 0x000fe20000011403 */
[----:B------:R-:W-:Y:S01]  /*f110*/  IMAD R8, R5, UR15, RZ ;  /* 0x0000000f05087c24 */ /* 0x000fe2000f8e02ff */
[----:B------:R-:W-:Y:S01]  /*f120*/  ULDC.64 UR18, c[0x0][0xba8] ;  /* 0x0002ea0000127ab9 */ /* 0x000fe20000000a00 */
[----:B------:R-:W-:Y:S01]  /*f130*/  @!UP2 ULDC UR18, c[0x0][0xb50] ;  /* 0x0002d4000012aab9 */ /* 0x000fe20000000800 */
[----:B------:R-:W-:Y:S01]  /*f140*/  IADD3.X R3, R3, UR16, R10, P2, P3 ;  /* 0x0000001003037c10 */ /* 0x000fe200097e640a */
[----:B------:R-:W-:Y:S01]  /*f150*/  IMAD R7, R7, UR14, R8 ;  /* 0x0000000e07077c24 */ /* 0x000fe2000f8e0208 */
[----:B------:R-:W-:Y:S01]  /*f160*/  @!UP2 ULDC UR19, c[0x0][0xb54] ;  /* 0x0002d5000013aab9 */ /* 0x000fe20000000800 */
[----:B------:R-:W-:Y:S01]  /*f170*/  IMAD.WIDE.U32 R2, R5, UR14, R2 ;  /* 0x0000000e05027c25 */ /* 0x000fe2000f8e0002 */
[----:B------:R-:W-:Y:S01]  /*f180*/  ULDC UR14, c[0x0][0xa88] ;  /* 0x0002a200000e7ab9 */ /* 0x000fe20000000800 */
[----:B--2---:R-:W-:-:S02]  /*f190*/  @P4 R2UR UR14, R6 ;  /* 0x00000000060e42ca */ /* 0x004fc400000e0000 */
[----:B------:R-:W-:Y:S01]  /*f1a0*/  IMAD.IADD R3, R3, 0x1, R7 ;  /* 0x0000000103037824 */ /* 0x000fe200078e0207 */
[----:B------:R-:W-:-:S04]  /*f1b0*/  LEA R5, P2, R2, UR18, 0x2 ;  /* 0x0000001202057c11 */ /* 0x000fc8000f8410ff */
[----:B------:R-:W-:Y:S01]  /*f1c0*/  LEA.HI.X R9, R2, UR19, R3, 0x2, P2 ;  /* 0x0000001302097c11 */ /* 0x000fe200090f1403 */
[----:B------:R-:W-:Y:S08]  /*f1d0*/  @P4 BRA `(.L_x_1284) ;  /* 0x00000000002c4947 */ /* 0x000ff00003800000 */
[----:B------:R-:W-:Y:S05]  /*f1e0*/  @!P0 BRA `(.L_x_1284) ;  /* 0x0000000000288947 */ /* 0x000fea0003800000 */
[----:B------:R-:W-:Y:S01]  /*f1f0*/  IMAD.U32 R2, RZ, RZ, UR12 ;  /* 0x0000000cff027e24 */ /* 0x000fe2000f8e00ff */
[----:B------:R-:W-:Y:S01]  /*f200*/  ULDC.64 UR14, c[0x0][0x208] ;  /* 0x00008200000e7ab9 */ /* 0x000fe20000000a00 */
[----:B------:R-:W-:Y:S02]  /*f210*/  IMAD.U32 R6, RZ, RZ, UR12 ;  /* 0x0000000cff067e24 */ /* 0x000fe4000f8e00ff */
[----:B------:R-:W-:Y:S02]  /*f220*/  IMAD.U32 R3, RZ, RZ, UR13 ;  /* 0x0000000dff037e24 */ /* 0x000fe4000f8e00ff */
[----:B------:R-:W-:-:S03]  /*f230*/  IMAD.U32 R7, RZ, RZ, UR13 ;  /* 0x0000000dff077e24 */ /* 0x000fc6000f8e00ff */
[----:B------:R-:W2:Y:S04]  /*f240*/  LDG.E R2, desc[UR14][R2.64] ;  /* 0x0000000e02027981 */ /* 0x000ea8000c1e1900 */
[----:B------:R-:W3:Y:S01]  /*f250*/  LDG.E R6, desc[UR14][R6.64+0x4] ;  /* 0x0000040e06067981 */ /* 0x000ee2000c1e1900 */
[----:B--2---:R-:W-:Y:S02]  /*f260*/  R2UR UR12, R2 ;  /* 0x00000000020c72ca */ /* 0x004fe400000e0000 */
[----:B---3--:R-:W-:-:S13]  /*f270*/  R2UR UR14, R6 ;  /* 0x00000000060e72ca */ /* 0x008fda00000e0000 */
[----:B------:R-:W-:-:S12]  /*f280*/  UIADD3 UR14, -UR12, UR14, URZ ;  /* 0x0000000e0c0e7290 */ /* 0x000fd8000fffe13f */
.L_x_1284:
[----:B------:R-:W2:Y:S01]  /*f290*/  LDL R8, [R1+0x5c] ;  /* 0x00005c0001087983 */ /* 0x000ea20000100800 */
[----:B------:R-:W-:Y:S01]  /*f2a0*/  UIMAD UR12, UR14, UR22, URZ ;  /* 0x000000160e0c72a4 */ /* 0x000fe2000f8e023f */
[----:B------:R-:W-:Y:S01]  /*f2b0*/  LOP3.LUT P0, RZ, R231, 0x3, RZ, 0xc0, !PT ;  /* 0x00000003e7ff7812 */ /* 0x000fe2000780c0ff */
[----:B------:R-:W-:Y:S01]  /*f2c0*/  ULDC.64 UR18, c[0x0][0x208] ;  /* 0x0000820000127ab9 */ /* 0x000fe20000000a00 */
[----:B------:R-:W-:Y:S04]  /*f2d0*/  SHFL.IDX PT, R2, R5, RZ, 0x1c1f ;  /* 0x001c1fff05027589 */ /* 0x000fe800000e0000 */
[----:B------:R-:W0:Y:S04]  /*f2e0*/  SHFL.IDX PT, R3, R9, RZ, 0x1c1f ;  /* 0x001c1fff09037589 */ /* 0x000e2800000e0000 */
[----:B------:R-:W-:Y:S04]  /*f2f0*/  SHFL.IDX PT, R6, R5, 0x1, 0x1c1f ;  /* 0x003c1f0005067f89 */ /* 0x000fe800000e0000 */
[----:B------:R-:W1:Y:S01]  /*f300*/  SHFL.IDX PT, R7, R9, 0x1, 0x1c1f ;  /* 0x003c1f0009077f89 */ /* 0x000e6200000e0000 */
[----:B--2---:R-:W-:-:S04]  /*f310*/  VIADD R10, R8, UR61 ;  /* 0x0000003d080a7c36 */ /* 0x004fc80008000000 */
        /* <DEDUP_REMOVED lines=116> */
[----:B0-----:R-:W-:Y:S01]  /*fa60*/  IMAD R2, R17, 0x20, R76 ;  /* 0x0000002011027824 */ /* 0x001fe200078e024c */
[----:B------:R-:W-:Y:S01]  /*fa70*/  UIMAD.WIDE.U32 UR10, UR4, UR14, URZ ;  /* 0x0000000e040a72a5 */ /* 0x000fe2000f8e003f */
[----:B------:R-:W-:Y:S01]  /*fa80*/  @!PT LDS RZ, [RZ] ;  /* 0x00000000fffff984 */ /* 0x000fe20000000800 */
[----:B------:R-:W-:Y:S01]  /*fa90*/  @!PT LDS RZ, [RZ] ;  /* 0x00000000fffff984 */ /* 0x000fe20000000800 */
[----:B------:R-:W-:Y:S01]  /*faa0*/  @!PT LDS RZ, [RZ] ;  /* 0x00000000fffff984 */ /* 0x000fe20000000800 */
[----:B------:R-:W-:Y:S01]  /*fab0*/  @!PT LDS RZ, [RZ] ;  /* 0x00000000fffff984 */ /* 0x000fe20000000800 */
[----:B------:R0:W-:Y:S06]  /*fac0*/  MEMBAR.ALL.CTA ;  /* 0x0000000000007992 */ /* 0x0001ec0000008000 */
[----:B0-----:R-:W0:Y:S01]  /*fad0*/  FENCE.VIEW.ASYNC.S ;  /* 0x00000000000073c6 */ /* 0x001e220000000000 */
[----:B------:R-:W-:-:S03]  /*fae0*/  UIMAD UR13, UR4, UR15, UR13 ;  /* 0x0000000f040d72a4 */ /* 0x000fc6000f8e020d */
[----:B------:R-:W-:Y:S01]  /*faf0*/  ULDC.64 UR14, c[0x0][0xae8] ;  /* 0x0002ba00000e7ab9 */ /* 0x000fe20000000a00 */
[----:B------:R-:W-:Y:S02]  /*fb00*/  UIADD3 UR11, UR11, UR13, URZ ;  /* 0x0000000d0b0b7290 */ /* 0x000fe4000fffe03f */
[----:B------:R-:W-:Y:S02]  /*fb10*/  USHF.R.S32.HI UR4, URZ, 0x1f, UR9 ;  /* 0x0000001f3f047899 */ /* 0x000fe40008011409 */
[----:B------:R-:W-:Y:S01]  /*fb20*/  UIMAD.WIDE.U32 UR10, UR16, UR14, UR10 ;  /* 0x0000000e100a72a5 */ /* 0x000fe2000f8e000a */
[----:B------:R-:W-:Y:S01]  /*fb30*/  VIADD R22, R2, UR61 ;  /* 0x0000003d02167c36 */ /* 0x000fe20008000000 */
        /* <DEDUP_REMOVED lines=13> */
[----:B------:R-:W-:Y:S01]  /*fc10*/  IMAD.U32 R3, RZ, RZ, UR11 ;  /* 0x0000000bff037e24 */ /* 0x000fe2000f8e00ff */
[----:B------:R-:W-:Y:S01]  /*fc20*/  ULDC.64 UR10, c[0x0][0xae0] ;  /* 0x0002b800000a7ab9 */ /* 0x000fe20000000a00 */
[----:B------:R-:W-:Y:S02]  /*fc30*/  IMAD.MOV R21, RZ, RZ, -R17 ;  /* 0x000000ffff157224 */ /* 0x000fe400078e0a11 */
[----:B------:R-:W-:Y:S02]  /*fc40*/  IMAD R20, R19, UR10, RZ ;  /* 0x0000000a13147c24 */ /* 0x000fe4000f8e02ff */
[----:B------:R-:W-:Y:S02]  /*fc50*/  IMAD.U32 R3, RZ, RZ, UR4 ;  /* 0x00000004ff037e24 */ /* 0x000fe4000f8e00ff */
[----:B------:R-:W-:Y:S02]  /*fc60*/  IMAD R19, R21, UR22, R22 ;  /* 0x0000001615137c24 */ /* 0x000fe4000f8e0216 */
[----:B------:R-:W-:-:S04]  /*fc70*/  IMAD.WIDE.U32 R2, R17, UR10, R2 ;  /* 0x0000000a11027c25 */ /* 0x000fc8000f8e0002 */
[----:B------:R-:W-:Y:S01]  /*fc80*/  IMAD R21, R17, UR11, R20 ;  /* 0x0000000b11157c24 */ /* 0x000fe2000f8e0214 */
[----:B------:R-:W-:Y:S01]  /*fc90*/  SHF.R.S32.HI R17, RZ, 0x1f, R19 ;  /* 0x0000001fff117819 */ /* 0x000fe20000011413 */
[----:B------:R-:W-:Y:S02]  /*fca0*/  ULDC.64 UR10, c[0x0][0xad8] ;  /* 0x0002b600000a7ab9 */ /* 0x000fe40000000a00 */
[----:B------:R-:W-:Y:S02]  /*fcb0*/  IMAD.IADD R3, R3, 0x1, R21 ;  /* 0x0000000103037824 */ /* 0x000fe400078e0215 */
[----:B------:R-:W-:Y:S02]  /*fcc0*/  IMAD R20, R17, UR10, RZ ;  /* 0x0000000a11147c24 */ /* 0x000fe4000f8e02ff */
[----:B------:R-:W-:Y:S02]  /*fcd0*/  VIADD R22, R76, UR61 ;  /* 0x0000003d4c167c36 */ /* 0x000fe40008000000 */
[----:B------:R-:W-:-:S02]  /*fce0*/  IMAD R17, R19, UR11, R20 ;  /* 0x0000000b13117c24 */ /* 0x000fc4000f8e0214 */
[----:B------:R-:W-:Y:S01]  /*fcf0*/  IMAD.WIDE.U32 R2, R19, UR10, R2 ;  /* 0x0000000a13027c25 */ /* 0x000fe2000f8e0002 */
[----:B------:R-:W-:-:S03]  /*fd00*/  ULDC.64 UR10, c[0x0][0xa80] ;  /* 0x0002a000000a7ab9 */ /* 0x000fc60000000a00 */
[----:B------:R-:W-:Y:S02]  /*fd10*/  VIADD R19, R22, 0x20 ;  /* 0x0000002016137836 */ /* 0x000fe40000000000 */
[----:B------:R-:W-:Y:S01]  /*fd20*/  IMAD.IADD R3, R3, 0x1, R17 ;  /* 0x0000000103037824 */ /* 0x000fe200078e0211 */
[C---:B------:R-:W-:Y:S01]  /*fd30*/  LEA R17, P2, R2.reuse, UR10, 0x1 ;  /* 0x0000000a02117c11 */ /* 0x040fe2000f8408ff */
[----:B------:R-:W-:Y:S01]  /*fd40*/  UIADD3 UR8, UR8, 0x30820, URZ ;  /* 0x0003082008087890 */ /* 0x000fe2000fffe03f */
        /* <DEDUP_REMOVED lines=36> */
.L_x_1287:
[----:B------:R-:W-:Y:S05]  /*ff90*/  BSYNC B1 ;  /* 0x0000000000017941 */ /* 0x000fea0003800000 */
.L_x_1286:
        /* <DEDUP_REMOVED lines=22> */
.L_x_1289:
[----:B------:R-:W-:Y:S05]  /*10100*/  BSYNC B1 ;  /* 0x0000000000017941 */ /* 0x000fea0003800000 */
.L_x_1288:
        /* <DEDUP_REMOVED lines=22> */
.L_x_1291:
[----:B------:R-:W-:Y:S05]  /*10270*/  BSYNC B1 ;  /* 0x0000000000017941 */ /* 0x000fea0003800000 */
.L_x_1290:
[----:B0-----:R-:W-:Y:S01]  /*10280*/  VIADD R2, R22, 0x60 ;  /* 0x0000006016027836 */ /* 0x001fe20000000000 */
[----:B---3--:R-:W0:Y:S04]  /*10290*/  SHFL.IDX PT, R19, R19, 0x3, 0x181f ;  /* 0x00781f0013137f89 */ /* 0x008e2800000e0000 */
[----:B------:R-:W-:Y:S01]  /*102a0*/  ISETP.GE.AND P0, PT, R2, UR12, PT ;  /* 0x0000000c02007c0c */ /* 0x000fe2000bf06270 */
[----:B------:R-:W3:-:S12]  /*102b0*/  SHFL.IDX PT, R17, R17, 0x3, 0x181f ;  /* 0x00781f0011117f89 */ /* 0x000ed800000e0000 */
[----:B------:R-:W-:Y:S05]  /*102c0*/  @P0 BRA `(.L_x_1292) ;  /* 0x0000002400fc0947 */ /* 0x000fea0003800000 */
[----:B------:R-:W-:Y:S01]  /*102d0*/  ULDC UR4, c[0x0][0xac8] ;  /* 0x0002b20000047ab9 */ /* 0x000fe20000000800 */
[----:B------:R-:W-:Y:S01]  /*102e0*/  ULDC.64 UR8, c[0x0][0x208] ;  /* 0x0000820000087ab9 */ /* 0x000fe20000000a00 */
[----:B------:R-:W-:Y:S02]  /*102f0*/  ISETP.GE.AND P3, PT, R0, UR4, PT ;  /* 0x0000000400007c0c */ /* 0x000fe4000bf66270 */
[----:B------:R-:W-:Y:S02]  /*10300*/  ISETP.GE.AND P4, PT, R80, UR4, PT ;  /* 0x0000000450007c0c */ /* 0x000fe4000bf86270 */
[----:B------:R-:W-:-:S09]  /*10310*/  ISETP.GE.AND P5, PT, R84, UR4, PT ;  /* 0x0000000454007c0c */ /* 0x000fd2000bfa6270 */
[-C--:B---3--:R-:W-:Y:S02]  /*10320*/  @!P3 LEA R2, P0, R0, R17.reuse, 0x1 ;  /* 0x000000110002b211 */ /* 0x088fe400078008ff */
[----:B------:R-:W-:Y:S02]  /*10330*/  @!P4 LEA R4, P1, R80, R17, 0x1 ;  /* 0x000000115004c211 */ /* 0x000fe400078208ff */
[----:B0-----:R-:W-:Y:S02]  /*10340*/  @!P3 LEA.HI.X R3, R0, R19, R87, 0x1, P0 ;  /* 0x000000130003b211 */ /* 0x001fe400000f0c57 */
        /* <DEDUP_REMOVED lines=13> */
.L_x_1285:
        /* <DEDUP_REMOVED lines=9> */
[----:B------:R-:W-:Y:S01]  /*104b0*/  BSSY B1, `(.L_x_1293) ;  /* 0x00000cb000017945 */ /* 0x000fe20003800000 */
[----:B------:R-:W-:Y:S01]  /*104c0*/  UIADD3 UR11, UR11, UR13, URZ ;  /* 0x0000000d0b0b7290 */ /* 0x000fe2000fffe03f */
[----:B------:R-:W-:Y:S01]  /*104d0*/  SHF.R.S32.HI R22, RZ, 0x1f, R207 ;  /* 0x0000001fff167819 */ /* 0x000fe200000114cf */
[----:B------:R-:W-:Y:S01]  /*104e0*/  ULDC.64 UR14, c[0x0][0xb38] ;  /* 0x0002ce00000e7ab9 */ /* 0x000fe20000000a00 */
[----:B------:R-:W-:Y:S01]  /*104f0*/  ULDC.64 UR16, c[0x0][0xb40] ;  /* 0x0002d00000107ab9 */ /* 0x000fe20000000a00 */
[----:B------:R-:W-:Y:S01]  /*10500*/  UIMAD.WIDE.U32 UR10, UR19, UR14, UR10 ;  /* 0x0000000e130a72a5 */ /* 0x000fe2000f8e000a */
[----:B------:R-:W-:Y:S01]  /*10510*/  SHF.R.S32.HI R152, RZ, 0x1f, R208 ;  /* 0x0000001fff987819 */ /* 0x000fe200000114d0 */
[----:B------:R-:W-:Y:S01]  /*10520*/  UIMAD UR4, UR4, UR16, URZ ;  /* 0x00000010040472a4 */ /* 0x000fe2000f8e023f */
[----:B------:R-:W-:Y:S01]  /*10530*/  SHF.R.S32.HI R153, RZ, 0x1f, R209 ;  /* 0x0000001fff997819 */ /* 0x000fe200000114d1 */
[----:B------:R-:W-:Y:S01]  /*10540*/  UIMAD UR11, UR19, UR15, UR11 ;  /* 0x0000000f130b72a4 */ /* 0x000fe2000f8e020b */
[----:B------:R-:W-:Y:S01]  /*10550*/  SHF.R.S32.HI R154, RZ, 0x1f, R210 ;  /* 0x0000001fff9a7819 */ /* 0x000fe200000114d2 */
        /* <DEDUP_REMOVED lines=44> */
[----:B------:R-:W-:-:S02]  /*10820*/  LEA R0, P1, R2, UR10, 0x2 ;  /* 0x0000000a02007c11 */ /* 0x000fc4000f8210ff */
[----:B------:R-:W-:Y:S02]  /*10830*/  SHF.R.S32.HI R168, RZ, 0x1f, R224 ;  /* 0x0000001fffa87819 */ /* 0x000fe400000114e0 */
[----:B------:R-:W-:Y:S01]  /*10840*/  LEA.HI.X R9, R2, UR11, R9, 0x2, P1 ;  /* 0x0000000b02097c11 */ /* 0x000fe200088f1409 */
[----:B------:R0:W1:Y:S01]  /*10850*/  SHFL.IDX PT, R10, R0, RZ, 0x1c1f ;  /* 0x001c1fff000a7589 */ /* 0x00006200000e0000 */
[----:B------:R-:W-:Y:S02]  /*10860*/  SHF.R.S32.HI R169, RZ, 0x1f, R225 ;  /* 0x0000001fffa97819 */ /* 0x000fe400000114e1 */
[----:B------:R-:W-:Y:S01]  /*10870*/  SHF.R.S32.HI R170, RZ, 0x1f, R226 ;  /* 0x0000001fffaa7819 */ /* 0x000fe200000114e2 */
[----:B------:R0:W2:Y:S01]  /*10880*/  SHFL.IDX PT, R11, R9, RZ, 0x1c1f ;  /* 0x001c1fff090b7589 */ /* 0x0000a200000e0000 */
[----:B------:R-:W-:Y:S02]  /*10890*/  SHF.R.S32.HI R171, RZ, 0x1f, R227 ;  /* 0x0000001fffab7819 */ /* 0x000fe400000114e3 */
[----:B------:R-:W-:-:S02]  /*108a0*/  SHF.R.S32.HI R172, RZ, 0x1f, R228 ;  /* 0x0000001fffac7819 */ /* 0x000fc400000114e4 */
[----:B------:R-:W-:Y:S01]  /*108b0*/  SHF.R.S32.HI R173, RZ, 0x1f, R16 ;  /* 0x0000001fffad7819 */ /* 0x000fe20000011410 */
[----:B------:R-:W-:Y:S06]  /*108c0*/  @P0 BRA `(.L_x_1294) ;  /* 0x0000000800240947 */ /* 0x000fec0003800000 */
[----:B------:R-:W-:Y:S01]  /*108d0*/  ULDC UR4, c[0x0][0xac8] ;  /* 0x0002b20000047ab9 */ /* 0x000fe20000000800 */
[----:B------:R-:W-:Y:S01]  /*108e0*/  ULDC.64 UR8, c[0x0][0x208] ;  /* 0x0000820000087ab9 */ /* 0x000fe20000000a00 */
[C---:B------:R-:W-:Y:S01]  /*108f0*/  ISETP.GE.AND P5, PT, R16.reuse, UR4, PT ;  /* 0x0000000410007c0c */ /* 0x040fe2000bfa6270 */
[----:B------:R-:W-:Y:S01]  /*10900*/  VIADD R17, R16, 0xe8 ;  /* 0x000000e810117836 */ /* 0x000fe20000000000 */
[----:B------:R-:W-:Y:S01]  /*10910*/  ISETP.GE.AND P4, PT, R228, UR4, PT ;  /* 0x00000004e4007c0c */ /* 0x000fe2000bf86270 */
[----:B------:R-:W-:Y:S01]  /*10920*/  VIADD R19, R16, 0xf8 ;  /* 0x000000f810137836 */ /* 0x000fe20000000000 */
[----:B------:R-:W-:Y:S02]  /*10930*/  ISETP.GE.AND P3, PT, R227, UR4, PT ;  /* 0x00000004e3007c0c */ /* 0x000fe4000bf66270 */
[----:B------:R-:W-:-:S07]  /*10940*/  ISETP.GE.AND P0, PT, R226, UR4, PT ;  /* 0x00000004e2007c0c */ /* 0x000fce000bf06270 */
[-C--:B-1----:R-:W-:Y:S02]  /*10950*/  @!P5 LEA R2, P1, R16, R10.reuse, 0x2 ;  /* 0x0000000a1002d211 */ /* 0x082fe400078210ff */
[-C--:B------:R-:W-:Y:S02]  /*10960*/  @!P4 LEA R4, P2, R228, R10.reuse, 0x2 ;  /* 0x0000000ae404c211 */ /* 0x080fe400078410ff */
[-C--:B--2---:R-:W-:Y:S02]  /*10970*/  @!P5 LEA.HI.X R3, R16, R11.reuse, R173, 0x2, P1 ;  /* 0x0000000b1003d211 */ /* 0x084fe400008f14ad */
[----:B------:R-:W-:Y:S02]  /*10980*/  ISETP.GE.AND P1, PT, R225, UR4, PT ;  /* 0x00000004e1007c0c */ /* 0x000fe4000bf26270 */
[----:B------:R-:W-:Y:S01]  /*10990*/  @!P3 LEA R6, P6, R227, R10, 0x2 ;  /* 0x0000000ae306b211 */ /* 0x000fe200078c10ff */
[----:B------:R1:W-:Y:S01]  /*109a0*/  @!P5 ST.E.64 desc[UR8][R2.64], R24 ;  /* 0x000000180200d985 */ /* 0x0003e2000c101b08 */
[----:B------:R-:W-:-:S02]  /*109b0*/  @!P4 LEA.HI.X R5, R228, R11, R172, 0x2, P2 ;  /* 0x0000000be405c211 */ /* 0x000fc400010f14ac */
[----:B------:R-:W-:Y:S02]  /*109c0*/  ISETP.GE.AND P2, PT, R224, UR4, PT ;  /* 0x00000004e0007c0c */ /* 0x000fe4000bf46270 */
[----:B------:R-:W-:Y:S01]  /*109d0*/  @!P3 LEA.HI.X R7, R227, R11, R171, 0x2, P6 ;  /* 0x0000000be307b211 */ /* 0x000fe200030f14ab */
[----:B------:R2:W-:Y:S01]  /*109e0*/  @!P4 ST.E.64 desc[UR8][R4.64], R28 ;  /* 0x0000001c0400c985 */ /* 0x0005e2000c101b08 */
[----:B------:R-:W-:-:S03]  /*109f0*/  ISETP.GE.AND P4, PT, R222, UR4, PT ;  /* 0x00000004de007c0c */ /* 0x000fc6000bf86270 */
[----:B------:R3:W-:Y:S01]  /*10a00*/  @!P3 ST.E.64 desc[UR8][R6.64], R32 ;  /* 0x000000200600b985 */ /* 0x0007e2000c101b08 */
[----:B------:R-:W-:Y:S02]  /*10a10*/  ISETP.GE.AND P3, PT, R223, UR4, PT ;  /* 0x00000004df007c0c */ /* 0x000fe4000bf66270 */
[----:B-1----:R-:W-:-:S04]  /*10a20*/  @!P0 LEA R2, P6, R226, R10, 0x2 ;  /* 0x0000000ae2028211 */ /* 0x002fc800078c10ff */
[----:B------:R-:W-:Y:S02]  /*10a30*/  @!P0 LEA.HI.X R3, R226, R11, R170, 0x2, P6 ;  /* 0x0000000be2038211 */ /* 0x000fe400030f14aa */
[----:B--2---:R-:W-:-:S03]  /*10a40*/  @!P1 LEA R4, P5, R225, R10, 0x2 ;  /* 0x0000000ae1049211 */ /* 0x004fc600078a10ff */
[----:B------:R1:W-:Y:S01]  /*10a50*/  @!P0 ST.E.64 desc[UR8][R2.64], R36 ;  /* 0x0000002402008985 */ /* 0x0003e2000c101b08 */
[-C--:B------:R-:W-:Y:S02]  /*10a60*/  @!P1 LEA.HI.X R5, R225, R11.reuse, R169, 0x2, P5 ;  /* 0x0000000be1059211 */ /* 0x080fe400028f14a9 */
[----:B------:R-:W-:Y:S02]  /*10a70*/  ISETP.GE.AND P5, PT, R221, UR4, PT ;  /* 0x00000004dd007c0c */ /* 0x000fe4000bfa6270 */
[----:B---3--:R-:W-:Y:S01]  /*10a80*/  @!P2 LEA R6, P6, R224, R10, 0x2 ;  /* 0x0000000ae006a211 */ /* 0x008fe200078c10ff */
[----:B------:R2:W-:Y:S01]  /*10a90*/  @!P1 ST.E.64 desc[UR8][R4.64], R40 ;  /* 0x0000002804009985 */ /* 0x0005e2000c101b08 */
[----:B------:R-:W-:Y:S02]  /*10aa0*/  ISETP.GE.AND P0, PT, R220, UR4, PT ;  /* 0x00000004dc007c0c */ /* 0x000fe4000bf06270 */
[----:B------:R-:W-:Y:S02]  /*10ab0*/  @!P2 LEA.HI.X R7, R224, R11, R168, 0x2, P6 ;  /* 0x0000000be007a211 */ /* 0x000fe400030f14a8 */
[----:B------:R-:W-:-:S02]  /*10ac0*/  ISETP.GE.AND P1, PT, R219, UR4, PT ;  /* 0x00000004db007c0c */ /* 0x000fc4000bf26270 */
[CC--:B-1----:R-:W-:Y:S01]  /*10ad0*/  @!P3 LEA R2, P6, R223.reuse, R10.reuse, 0x2 ;  /* 0x0000000adf02b211 */ /* 0x0c2fe200078c10ff */
[----:B------:R1:W-:Y:S03]  /*10ae0*/  @!P2 ST.E.64 desc[UR8][R6.64], R44 ;  /* 0x0000002c0600a985 */ /* 0x0003e6000c101b08 */
[----:B------:R-:W-:Y:S02]  /*10af0*/  @!P3 LEA.HI.X R3, R223, R11, R167, 0x2, P6 ;  /* 0x0000000bdf03b211 */ /* 0x000fe400030f14a7 */
[----:B--2---:R-:W-:-:S03]  /*10b00*/  @!P4 LEA R4, P2, R222, R10, 0x2 ;  /* 0x0000000ade04c211 */ /* 0x004fc600078410ff */
[----:B------:R2:W-:Y:S01]  /*10b10*/  @!P3 ST.E.64 desc[UR8][R2.64], R48 ;  /* 0x000000300200b985 */ /* 0x0005e2000c101b08 */
[----:B------:R-:W-:Y:S02]  /*10b20*/  @!P4 LEA.HI.X R5, R222, R11, R166, 0x2, P2 ;  /* 0x0000000bde05c211 */ /* 0x000fe400010f14a6 */
[----:B------:R-:W-:Y:S02]  /*10b30*/  ISETP.GE.AND P2, PT, R218, UR4, PT ;  /* 0x00000004da007c0c */ /* 0x000fe4000bf46270 */
[----:B------:R-:W-:Y:S01]  /*10b40*/  ISETP.GE.AND P3, PT, R217, UR4, PT ;  /* 0x00000004d9007c0c */ /* 0x000fe2000bf66270 */
[----:B------:R3:W-:Y:S01]  /*10b50*/  @!P4 ST.E.64 desc[UR8][R4.64], R52 ;  /* 0x000000340400c985 */ /* 0x0007e2000c101b08 */
[----:B-1----:R-:W-:-:S04]  /*10b60*/  @!P5 LEA R6, P6, R221, R10, 0x2 ;  /* 0x0000000add06d211 */ /* 0x002fc800078c10ff */
[----:B------:R-:W-:Y:S02]  /*10b70*/  @!P5 LEA.HI.X R7, R221, R11, R165, 0x2, P6 ;  /* 0x0000000bdd07d211 */ /* 0x000fe400030f14a5 */
[----:B--2---:R-:W-:-:S03]  /*10b80*/  @!P0 LEA R2, P4, R220, R10, 0x2 ;  /* 0x0000000adc028211 */ /* 0x004fc600078810ff */
[----:B------:R1:W-:Y:S01]  /*10b90*/  @!P5 ST.E.64 desc[UR8][R6.64], R56 ;  /* 0x000000380600d985 */ /* 0x0003e2000c101b08 */
[-C--:B------:R-:W-:Y:S02]  /*10ba0*/  @!P0 LEA.HI.X R3, R220, R11.reuse, R164, 0x2, P4 ;  /* 0x0000000bdc038211 */ /* 0x080fe400020f14a4 */
[C---:B---3--:R-:W-:Y:S02]  /*10bb0*/  @!P1 LEA R4, P5, R219.reuse, R10, 0x2 ;  /* 0x0000000adb049211 */ /* 0x048fe400078a10ff */
[----:B------:R-:W-:Y:S01]  /*10bc0*/  ISETP.GE.AND P4, PT, R216, UR4, PT ;  /* 0x00000004d8007c0c */ /* 0x000fe2000bf86270 */
[----:B------:R2:W-:Y:S01]  /*10bd0*/  @!P0 ST.E.64 desc[UR8][R2.64], R60 ;  /* 0x0000003c02008985 */ /* 0x0005e2000c101b08 */
[----:B------:R-:W-:Y:S02]  /*10be0*/  @!P1 LEA.HI.X R5, R219, R11, R163, 0x2, P5 ;  /* 0x0000000bdb059211 */ /* 0x000fe400028f14a3 */
[----:B------:R-:W-:-:S03]  /*10bf0*/  ISETP.GE.AND P5, PT, R215, UR4, PT ;  /* 0x00000004d7007c0c */ /* 0x000fc6000bfa6270 */
[----:B------:R3:W-:Y:S01]  /*10c00*/  @!P1 ST.E.64 desc[UR8][R4.64], R64 ;  /* 0x0000004004009985 */ /* 0x0007e2000c101b08 */
[CC--:B-1----:R-:W-:Y:S02]  /*10c10*/  @!P2 LEA R6, P6, R218.reuse, R10.reuse, 0x2 ;  /* 0x0000000ada06a211 */ /* 0x0c2fe400078c10ff */
[----:B------:R-:W-:Y:S02]  /*10c20*/  ISETP.GE.AND P1, PT, R213, UR4, PT ;  /* 0x00000004d5007c0c */ /* 0x000fe4000bf26270 */
[----:B------:R-:W-:Y:S02]  /*10c30*/  @!P2 LEA.HI.X R7, R218, R11, R162, 0x2, P6 ;  /* 0x0000000bda07a211 */ /* 0x000fe400030f14a2 */
[----:B--2---:R-:W-:-:S03]  /*10c40*/  @!P3 LEA R2, P6, R217, R10, 0x2 ;  /* 0x0000000ad902b211 */ /* 0x004fc600078c10ff */
[----:B------:R1:W-:Y:S01]  /*10c50*/  @!P2 ST.E.64 desc[UR8][R6.64], R68 ;  /* 0x000000440600a985 */ /* 0x0003e2000c101b08 */
[----:B------:R-:W-:Y:S02]  /*10c60*/  ISETP.GE.AND P2, PT, R214, UR4, PT ;  /* 0x00000004d6007c0c */ /* 0x000fe4000bf46270 */
[----:B------:R-:W-:Y:S02]  /*10c70*/  @!P3 LEA.HI.X R3, R217, R11, R161, 0x2, P6 ;  /* 0x0000000bd903b211 */ /* 0x000fe400030f14a1 */
[----:B---3--:R-:W-:-:S03]  /*10c80*/  @!P4 LEA R4, P0, R216, R10, 0x2 ;  /* 0x0000000ad804c211 */ /* 0x008fc600078010ff */
[----:B------:R2:W-:Y:S01]  /*10c90*/  @!P3 ST.E.64 desc[UR8][R2.64], R72 ;  /* 0x000000480200b985 */ /* 0x0005e2000c101b08 */
[-C--:B------:R-:W-:Y:S02]  /*10ca0*/  @!P4 LEA.HI.X R5, R216, R11.reuse, R160, 0x2, P0 ;  /* 0x0000000bd805c211 */ /* 0x080fe400000f14a0 */
[----:B------:R-:W-:Y:S02]  /*10cb0*/  ISETP.GE.AND P0, PT, R212, UR4, PT ;  /* 0x00000004d4007c0c */ /* 0x000fe4000bf06270 */
[CC--:B-1----:R-:W-:Y:S01]  /*10cc0*/  @!P5 LEA R6, P6, R215.reuse, R10.reuse, 0x2 ;  /* 0x0000000ad706d211 */ /* 0x0c2fe200078c10ff */
[----:B------:R1:W-:Y:S01]  /*10cd0*/  @!P4 ST.E.64 desc[UR8][R4.64], R76 ;  /* 0x0000004c0400c985 */ /* 0x0003e2000c101b08 */
[----:B------:R-:W-:Y:S02]  /*10ce0*/  ISETP.GE.AND P4, PT, R210, UR4, PT ;  /* 0x00000004d2007c0c */ /* 0x000fe4000bf86270 */
[----:B------:R-:W-:Y:S02]  /*10cf0*/  @!P5 LEA.HI.X R7, R215, R11, R159, 0x2, P6 ;  /* 0x0000000bd707d211 */ /* 0x000fe400030f149f */
[----:B--2---:R-:W-:-:S03]  /*10d00*/  @!P2 LEA R2, P6, R214, R10, 0x2 ;  /* 0x0000000ad602a211 */ /* 0x004fc600078c10ff */
[----:B------:R2:W-:Y:S01]  /*10d10*/  @!P5 ST.E.64 desc[UR8][R6.64], R80 ;  /* 0x000000500600d985 */ /* 0x0005e2000c101b08 */
[----:B------:R-:W-:Y:S02]  /*10d20*/  ISETP.GE.AND P5, PT, R211, UR4, PT ;  /* 0x00000004d3007c0c */ /* 0x000fe4000bfa6270 */
[----:B------:R-:W-:Y:S02]  /*10d30*/  @!P2 LEA.HI.X R3, R214, R11, R158, 0x2, P6 ;  /* 0x0000000bd603a211 */ /* 0x000fe400030f149e */
[----:B-1----:R-:W-:-:S03]  /*10d40*/  @!P1 LEA R4, P3, R213, R10, 0x2 ;  /* 0x0000000ad5049211 */ /* 0x002fc600078610ff */
[----:B------:R1:W-:Y:S01]  /*10d50*/  @!P2 ST.E.64 desc[UR8][R2.64], R84 ;  /* 0x000000540200a985 */ /* 0x0003e2000c101b08 */
[----:B------:R-:W-:Y:S02]  /*10d60*/  ISETP.GE.AND P2, PT, R208, UR4, PT ;  /* 0x00000004d0007c0c */ /* 0x000fe4000bf46270 */
[-C--:B------:R-:W-:Y:S02]  /*10d70*/  @!P1 LEA.HI.X R5, R213, R11.reuse, R157, 0x2, P3 ;  /* 0x0000000bd5059211 */ /* 0x080fe400018f149d */
[----:B------:R-:W-:Y:S02]  /*10d80*/  ISETP.GE.AND P3, PT, R209, UR4, PT ;  /* 0x00000004d1007c0c */ /* 0x000fe4000bf66270 */
[C---:B--2---:R-:W-:Y:S01]  /*10d90*/  @!P0 LEA R6, P6, R212.reuse, R10, 0x2 ;  /* 0x0000000ad4068211 */ /* 0x044fe200078c10ff */
[----:B------:R2:W-:Y:S03]  /*10da0*/  @!P1 ST.E.64 desc[UR8][R4.64], R88 ;  /* 0x0000005804009985 */ /* 0x0005e6000c101b08 */
[----:B------:R-:W-:-:S02]  /*10db0*/  @!P0 LEA.HI.X R7, R212, R11, R156, 0x2, P6 ;  /* 0x0000000bd4078211 */ /* 0x000fc400030f149c */
[----:B-1----:R-:W-:-:S03]  /*10dc0*/  @!P5 LEA R2, P1, R211, R10, 0x2 ;  /* 0x0000000ad302d211 */ /* 0x002fc600078210ff */
[----:B------:R1:W-:Y:S01]  /*10dd0*/  @!P0 ST.E.64 desc[UR8][R6.64], R92 ;  /* 0x0000005c06008985 */ /* 0x0003e2000c101b08 */
[-C--:B------:R-:W-:Y:S02]  /*10de0*/  @!P5 LEA.HI.X R3, R211, R11.reuse, R155, 0x2, P1 ;  /* 0x0000000bd303d211 */ /* 0x080fe400008f149b */
[----:B------:R-:W-:Y:S02]  /*10df0*/  ISETP.GE.AND P1, PT, R207, UR4, PT ;  /* 0x00000004cf007c0c */ /* 0x000fe4000bf26270 */
[C---:B--2---:R-:W-:Y:S01]  /*10e00*/  @!P4 LEA R4, P0, R210.reuse, R10, 0x2 ;  /* 0x0000000ad204c211 */ /* 0x044fe200078010ff */
[----:B------:R-:W-:Y:S03]  /*10e10*/  @!P5 ST.E.64 desc[UR8][R2.64], R96 ;  /* 0x000000600200d985 */ /* 0x000fe6000c101b08 */
[----:B------:R-:W-:Y:S02]  /*10e20*/  @!P4 LEA.HI.X R5, R210, R11, R154, 0x2, P0 ;  /* 0x0000000bd205c211 */ /* 0x000fe400000f149a */
[----:B------:R-:W-:-:S02]  /*10e30*/  ISETP.GE.AND P0, PT, R206, UR4, PT ;  /* 0x00000004ce007c0c */ /* 0x000fc4000bf06270 */
[CC--:B-1----:R-:W-:Y:S01]  /*10e40*/  @!P3 LEA R6, P6, R209.reuse, R10.reuse, 0x2 ;  /* 0x0000000ad106b211 */ /* 0x0c2fe200078c10ff */
[----:B------:R-:W-:Y:S01]  /*10e50*/  @!P4 ST.E.64 desc[UR8][R4.64], R100 ;  /* 0x000000640400c985 */ /* 0x000fe2000c101b08 */
[----:B------:R-:W-:Y:S02]  /*10e60*/  ISETP.GE.AND P4, PT, R204, UR4, PT ;  /* 0x00000004cc007c0c */ /* 0x000fe4000bf86270 */
[----:B------:R-:W-:Y:S02]  /*10e70*/  @!P3 LEA.HI.X R7, R209, R11, R153, 0x2, P6 ;  /* 0x0000000bd107b211 */ /* 0x000fe400030f1499 */
[-C--:B------:R-:W-:Y:S02]  /*10e80*/  @!P2 LEA R12, P6, R208, R10.reuse, 0x2 ;  /* 0x0000000ad00ca211 */ /* 0x080fe400078c10ff */
[----:B------:R-:W-:Y:S01]  /*10e90*/  @!P1 LEA R14, P5, R207, R10, 0x2 ;  /* 0x0000000acf0e9211 */ /* 0x000fe200078a10ff */
[----:B------:R-:W-:Y:S01]  /*10ea0*/  @!P3 ST.E.64 desc[UR8][R6.64], R104 ;  /* 0x000000680600b985 */ /* 0x000fe2000c101b08 */
[----:B------:R-:W-:-:S02]  /*10eb0*/  ISETP.GE.AND P3, PT, R205, UR4, PT ;  /* 0x00000004cd007c0c */ /* 0x000fc4000bf66270 */
[-C--:B------:R-:W-:Y:S02]  /*10ec0*/  @!P2 LEA.HI.X R13, R208, R11.reuse, R152, 0x2, P6 ;  /* 0x0000000bd00da211 */ /* 0x080fe400030f1498 */
[-C--:B------:R-:W-:Y:S02]  /*10ed0*/  @!P1 LEA.HI.X R15, R207, R11.reuse, R22, 0x2, P5 ;  /* 0x0000000bcf0f9211 */ /* 0x080fe400028f1416 */
[-C--:B------:R-:W-:Y:S01]  /*10ee0*/  @!P0 LEA R20, P6, R206, R10.reuse, 0x2 ;  /* 0x0000000ace148211 */ /* 0x080fe200078c10ff */
[----:B------:R1:W-:Y:S01]  /*10ef0*/  @!P2 ST.E.64 desc[UR8][R12.64], R108 ;  /* 0x0000006c0c00a985 */ /* 0x0003e2000c101b08 */
[----:B------:R-:W-:Y:S02]  /*10f00*/  @!P4 LEA R28, P5, R204, R10, 0x2 ;  /* 0x0000000acc1cc211 */ /* 0x000fe400078a10ff */
[----:B------:R-:W-:Y:S01]  /*10f10*/  @!P0 LEA.HI.X R21, R206, R11, R237, 0x2, P6 ;  /* 0x0000000bce158211 */ /* 0x000fe200030f14ed */
[----:B------:R2:W-:Y:S01]  /*10f20*/  @!P1 ST.E.64 desc[UR8][R14.64], R112 ;  /* 0x000000700e009985 */ /* 0x0005e2000c101b08 */
[----:B------:R-:W-:-:S02]  /*10f30*/  ISETP.GE.AND P2, PT, R203, UR4, PT ;  /* 0x00000004cb007c0c */ /* 0x000fc4000bf46270 */
[CC--:B------:R-:W-:Y:S01]  /*10f40*/  @!P3 LEA R24, P1, R205.reuse, R10.reuse, 0x2 ;  /* 0x0000000acd18b211 */ /* 0x0c0fe200078210ff */
[----:B------:R3:W-:Y:S01]  /*10f50*/  @!P0 ST.E.64 desc[UR8][R20.64], R116 ;  /* 0x0000007414008985 */ /* 0x0007e2000c101b08 */
[-C--:B------:R-:W-:Y:S02]  /*10f60*/  @!P4 LEA.HI.X R29, R204, R11.reuse, R234, 0x2, P5 ;  /* 0x0000000bcc1dc211 */ /* 0x080fe400028f14ea */
[----:B------:R-:W-:Y:S02]  /*10f70*/  @!P3 LEA.HI.X R25, R205, R11, R235, 0x2, P1 ;  /* 0x0000000bcd19b211 */ /* 0x000fe400008f14eb */
[----:B------:R-:W-:Y:S02]  /*10f80*/  ISETP.GE.AND P1, PT, R202, UR4, PT ;  /* 0x00000004ca007c0c */ /* 0x000fe4000bf26270 */
[----:B------:R-:W-:Y:S01]  /*10f90*/  ISETP.GE.AND P0, PT, R23, UR4, PT ;  /* 0x0000000417007c0c */ /* 0x000fe2000bf06270 */
[----:B------:R4:W-:Y:S01]  /*10fa0*/  @!P3 ST.E.64 desc[UR8][R24.64], R120 ;  /* 0x000000781800b985 */ /* 0x0009e2000c101b08 */
[----:B-1----:R-:W-:Y:S01]  /*10fb0*/  SHF.R.S32.HI R12, RZ, 0x1f, R23 ;  /* 0x0000001fff0c7819 */ /* 0x002fe20000011417 */
[----:B--2---:R-:W-:Y:S01]  /*10fc0*/  VIADD R15, R16, 0xf0 ;  /* 0x000000f0100f7836 */ /* 0x004fe20000000000 */
[----:B------:R-:W-:Y:S01]  /*10fd0*/  @!P2 LEA R6, P5, R203, R10, 0x2 ;  /* 0x0000000acb06a211 */ /* 0x000fe200078a10ff */
[----:B------:R4:W-:Y:S01]  /*10fe0*/  @!P4 ST.E.64 desc[UR8][R28.64], R124 ;  /* 0x0000007c1c00c985 */ /* 0x0009e2000c101b08 */
[----:B------:R-:W-:-:S02]  /*10ff0*/  ISETP.GE.AND P4, PT, R17, UR4, PT ;  /* 0x0000000411007c0c */ /* 0x000fc4000bf86270 */
[----:B------:R-:W-:Y:S02]  /*11000*/  ISETP.GE.AND P3, PT, R15, UR4, PT ;  /* 0x000000040f007c0c */ /* 0x000fe4000bf66270 */
[-C--:B------:R-:W-:Y:S02]  /*11010*/  @!P2 LEA.HI.X R7, R203, R11.reuse, R233, 0x2, P5 ;  /* 0x0000000bcb07a211 */ /* 0x080fe400028f14e9 */
[CC--:B------:R-:W-:Y:S02]  /*11020*/  @!P1 LEA R4, P6, R202.reuse, R10.reuse, 0x2 ;  /* 0x0000000aca049211 */ /* 0x0c0fe400078c10ff */
[----:B------:R-:W-:Y:S01]  /*11030*/  @!P0 LEA R2, P5, R23, R10, 0x2 ;  /* 0x0000000a17028211 */ /* 0x000fe200078a10ff */
[----:B------:R4:W-:Y:S01]  /*11040*/  @!P2 ST.E.64 desc[UR8][R6.64], R128 ;  /* 0x000000800600a985 */ /* 0x0009e2000c101b08 */
[----:B------:R-:W-:Y:S02]  /*11050*/  @!P1 LEA.HI.X R5, R202, R11, R232, 0x2, P6 ;  /* 0x0000000bca059211 */ /* 0x000fe400030f14e8 */
[----:B------:R-:W-:-:S02]  /*11060*/  ISETP.GE.AND P6, PT, R19, UR4, PT ;  /* 0x0000000413007c0c */ /* 0x000fc4000bfc6270 */
[-C--:B------:R-:W-:Y:S01]  /*11070*/  @!P0 LEA.HI.X R3, R23, R11.reuse, R12, 0x2, P5 ;  /* 0x0000000b17038211 */ /* 0x080fe200028f140c */
[----:B------:R4:W-:Y:S01]  /*11080*/  @!P1 ST.E.64 desc[UR8][R4.64], R132 ;  /* 0x0000008404009985 */ /* 0x0009e2000c101b08 */
[----:B------:R-:W-:Y:S02]  /*11090*/  SHF.R.S32.HI R14, RZ, 0x1f, R17 ;  /* 0x0000001fff0e7819 */ /* 0x000fe40000011411 */
[CC--:B------:R-:W-:Y:S01]  /*110a0*/  @!P4 LEA R12, P5, R17.reuse, R10.reuse, 0x2 ;  /* 0x0000000a110cc211 */ /* 0x0c0fe200078a10ff */
[----:B------:R4:W-:Y:S01]  /*110b0*/  @!P0 ST.E.64 desc[UR8][R2.64], R136 ;  /* 0x0000008802008985 */ /* 0x0009e2000c101b08 */
[----:B---3--:R-:W-:Y:S02]  /*110c0*/  SHF.R.S32.HI R20, RZ, 0x1f, R15 ;  /* 0x0000001fff147819 */ /* 0x008fe4000001140f */
        /* <DEDUP_REMOVED lines=9> */
.L_x_1294:
[----:B------:R-:W-:Y:S05]  /*11160*/  BSYNC B1 ;  /* 0x0000000000017941 */ /* 0x000fea0003800000 */
.L_x_1293:
[----:B------:R-:W-:Y:S01]  /*11170*/  ISETP.GE.AND P0, PT, R8, UR12, PT ;  /* 0x0000000c08007c0c */ /* 0x000fe2000bf06270 */
[----:B----4-:R3:W4:Y:S04]  /*11180*/  SHFL.IDX PT, R14, R9, 0x1, 0x1c1f ;  /* 0x003c1f00090e7f89 */ /* 0x01072800000e0000 */
[----:B------:R3:W0:Y:S08]  /*11190*/  SHFL.IDX PT, R15, R0, 0x1, 0x1c1f ;  /* 0x003c1f00000f7f89 */ /* 0x00063000000e0000 */
[----:B---3--:R-:W-:Y:S05]  /*111a0*/  @P0 BRA `(.L_x_1292) ;  /* 0x0000001800440947 */ /* 0x008fea0003800000 */
[----:B------:R-:W-:Y:S01]  /*111b0*/  ULDC UR4, c[0x0][0xac8] ;  /* 0x0002b20000047ab9 */ /* 0x000fe20000000800 */
[----:B------:R-:W-:Y:S01]  /*111c0*/  ULDC.64 UR8, c[0x0][0x208] ;  /* 0x0000820000087ab9 */ /* 0x000fe20000000a00 */
[C---:B------:R-:W-:Y:S01]  /*111d0*/  ISETP.GE.AND P4, PT, R16.reuse, UR4, PT ;  /* 0x0000000410007c0c */ /* 0x040fe2000bf86270 */
[----:B0-----:R-:W-:Y:S01]  /*111e0*/  VIADD R0, R16, 0xf0 ;  /* 0x000000f010007836 */ /* 0x001fe20000000000 */
[----:B------:R-:W-:Y:S01]  /*111f0*/  ISETP.GE.AND P5, PT, R228, UR4, PT ;  /* 0x00000004e4007c0c */ /* 0x000fe2000bfa6270 */
[----:B------:R-:W-:Y:S01]  /*11200*/  VIADD R17, R16, 0xe8 ;  /* 0x000000e810117836 */ /* 0x000fe20000000000 */
[----:B------:R-:W-:Y:S02]  /*11210*/  ISETP.GE.AND P2, PT, R227, UR4, PT ;  /* 0x00000004e3007c0c */ /* 0x000fe4000bf46270 */
[----:B------:R-:W-:-:S07]  /*11220*/  ISETP.GE.AND P1, PT, R226, UR4, PT ;  /* 0x00000004e2007c0c */ /* 0x000fce000bf26270 */
[-C--:B------:R-:W-:Y:S02]  /*11230*/  @!P4 LEA R2, P0, R16, R15.reuse, 0x2 ;  /* 0x0000000f1002c211 */ /* 0x080fe400078010ff */
[-C--:B------:R-:W-:Y:S02]  /*11240*/  @!P5 LEA R4, P3, R228, R15.reuse, 0x2 ;  /* 0x0000000fe404d211 */ /* 0x080fe400078610ff */
[-C--:B----4-:R-:W-:Y:S02]  /*11250*/  @!P4 LEA.HI.X R3, R16, R14.reuse, R173, 0x2, P0 ;  /* 0x0000000e1003c211 */ /* 0x090fe400000f14ad */
[----:B------:R-:W-:Y:S02]  /*11260*/  ISETP.GE.AND P0, PT, R225, UR4, PT ;  /* 0x00000004e1007c0c */ /* 0x000fe4000bf06270 */
[----:B------:R-:W-:Y:S01]  /*11270*/  @!P5 LEA.HI.X R5, R228, R14, R172, 0x2, P3 ;  /* 0x0000000ee405d211 */ /* 0x000fe200018f14ac */
[----:B------:R0:W-:Y:S01]  /*11280*/  @!P4 ST.E.64 desc[UR8][R2.64], R26 ;  /* 0x0000001a0200c985 */ /* 0x0001e2000c101b08 */
[----:B------:R-:W-:-:S02]  /*11290*/  @!P2 LEA R6, P6, R227, R15, 0x2 ;  /* 0x0000000fe306a211 */ /* 0x000fc400078c10ff */
[----:B------:R-:W-:Y:S01]  /*112a0*/  ISETP.GE.AND P3, PT, R224, UR4, PT ;  /* 0x00000004e0007c0c */ /* 0x000fe2000bf66270 */
[----:B------:R3:W-:Y:S01]  /*112b0*/  @!P5 ST.E.64 desc[UR8][R4.64], R30 ;  /* 0x0000001e0400d985 */ /* 0x0007e2000c101b08 */
[CC--:B------:R-:W-:Y:S02]  /*112c0*/  @!P1 LEA R8, P5, R226.reuse, R15.reuse, 0x2 ;  /* 0x0000000fe2089211 */ /* 0x0c0fe400078a10ff */
[-C--:B------:R-:W-:Y:S02]  /*112d0*/  @!P2 LEA.HI.X R7, R227, R14.reuse, R171, 0x2, P6 ;  /* 0x0000000ee307a211 */ /* 0x080fe400030f14ab */
[----:B------:R-:W-:Y:S02]  /*112e0*/  ISETP.GE.AND P4, PT, R223, UR4, PT ;  /* 0x00000004df007c0c */ /* 0x000fe4000bf86270 */
[----:B-1----:R-:W-:Y:S01]  /*112f0*/  @!P0 LEA R10, P6, R225, R15, 0x2 ;  /* 0x0000000fe10a8211 */ /* 0x002fe200078c10ff */
[----:B------:R1:W-:Y:S01]  /*11300*/  @!P2 ST.E.64 desc[UR8][R6.64], R34 ;  /* 0x000000220600a985 */ /* 0x0003e2000c101b08 */
[----:B------:R-:W-:-:S02]  /*11310*/  @!P1 LEA.HI.X R9, R226, R14, R170, 0x2, P5 ;  /* 0x0000000ee2099211 */ /* 0x000fc400028f14aa */
[----:B------:R-:W-:Y:S02]  /*11320*/  ISETP.GE.AND P5, PT, R222, UR4, PT ;  /* 0x00000004de007c0c */ /* 0x000fe4000bfa6270 */
[----:B--2---:R-:W-:Y:S01]  /*11330*/  @!P0 LEA.HI.X R11, R225, R14, R169, 0x2, P6 ;  /* 0x0000000ee10b8211 */ /* 0x004fe200030f14a9 */
[----:B------:R2:W-:Y:S01]  /*11340*/  @!P1 ST.E.64 desc[UR8][R8.64], R38 ;  /* 0x0000002608009985 */ /* 0x0005e2000c101b08 */
[-C--:B0-----:R-:W-:Y:S02]  /*11350*/  @!P3 LEA R2, P6, R224, R15.reuse, 0x2 ;  /* 0x0000000fe002b211 */ /* 0x081fe400078c10ff */
[----:B------:R-:W-:Y:S01]  /*11360*/  ISETP.GE.AND P1, PT, R220, UR4, PT ;  /* 0x00000004dc007c0c */ /* 0x000fe2000bf26270 */
[----:B------:R0:W-:Y:S01]  /*11370*/  @!P0 ST.E.64 desc[UR8][R10.64], R42 ;  /* 0x0000002a0a008985 */ /* 0x0001e2000c101b08 */
[----:B------:R-:W-:Y:S02]  /*11380*/  ISETP.GE.AND P0, PT, R221, UR4, PT ;  /* 0x00000004dd007c0c */ /* 0x000fe4000bf06270 */
[----:B---3--:R-:W-:-:S02]  /*11390*/  @!P4 LEA R4, P2, R223, R15, 0x2 ;  /* 0x0000000fdf04c211 */ /* 0x008fc400078410ff */
[-C--:B------:R-:W-:Y:S02]  /*113a0*/  @!P3 LEA.HI.X R3, R224, R14.reuse, R168, 0x2, P6 ;  /* 0x0000000ee003b211 */ /* 0x080fe400030f14a8 */
[CC--:B------:R-:W-:Y:S02]  /*113b0*/  @!P5 LEA R12, P6, R222.reuse, R15.reuse, 0x2 ;  /* 0x0000000fde0cd211 */ /* 0x0c0fe400078c10ff */
[-C--:B------:R-:W-:Y:S01]  /*113c0*/  @!P4 LEA.HI.X R5, R223, R14.reuse, R167, 0x2, P2 ;  /* 0x0000000edf05c211 */ /* 0x080fe200010f14a7 */
[----:B------:R3:W-:Y:S01]  /*113d0*/  @!P3 ST.E.64 desc[UR8][R2.64], R46 ;  /* 0x0000002e0200b985 */ /* 0x0007e2000c101b08 */
[----:B------:R-:W-:Y:S02]  /*113e0*/  ISETP.GE.AND P2, PT, R219, UR4, PT ;  /* 0x00000004db007c0c */ /* 0x000fe4000bf46270 */
[----:B------:R-:W-:Y:S01]  /*113f0*/  @!P5 LEA.HI.X R13, R222, R14, R166, 0x2, P6 ;  /* 0x0000000ede0dd211 */ /* 0x000fe200030f14a6 */
[----:B------:R4:W-:Y:S01]  /*11400*/  @!P4 ST.E.64 desc[UR8][R4.64], R50 ;  /* 0x000000320400c985 */ /* 0x0009e2000c101b08 */
[----:B-1----:R-:W-:-:S02]  /*11410*/  @!P0 LEA R6, P4, R221, R15, 0x2 ;  /* 0x0000000fdd068211 */ /* 0x002fc400078810ff */
[----:B------:R-:W-:Y:S01]  /*11420*/  ISETP.GE.AND P3, PT, R218, UR4, PT ;  /* 0x00000004da007c0c */ /* 0x000fe2000bf66270 */
[----:B------:R1:W-:Y:S01]  /*11430*/  @!P5 ST.E.64 desc[UR8][R12.64], R54 ;  /* 0x000000360c00d985 */ /* 0x0003e2000c101b08 */
[C---:B--2---:R-:W-:Y:S02]  /*11440*/  @!P1 LEA R8, P5, R220.reuse, R15, 0x2 ;  /* 0x0000000fdc089211 */ /* 0x044fe400078a10ff */
[-C--:B------:R-:W-:Y:S02]  /*11450*/  @!P0 LEA.HI.X R7, R221, R14.reuse, R165, 0x2, P4 ;  /* 0x0000000edd078211 */ /* 0x080fe400020f14a5 */
[----:B------:R-:W-:Y:S02]  /*11460*/  ISETP.GE.AND P4, PT, R217, UR4, PT ;  /* 0x00000004d9007c0c */ /* 0x000fe4000bf86270 */
[----:B------:R-:W-:Y:S01]  /*11470*/  @!P1 LEA.HI.X R9, R220, R14, R164, 0x2, P5 ;  /* 0x0000000edc099211 */ /* 0x000fe200028f14a4 */
[----:B------:R-:W-:Y:S01]  /*11480*/  @!P0 ST.E.64 desc[UR8][R6.64], R58 ;  /* 0x0000003a06008985 */ /* 0x000fe2000c101b08 */
[----:B------:R-:W-:-:S02]  /*11490*/  ISETP.GE.AND P5, PT, R216, UR4, PT ;  /* 0x00000004d8007c0c */ /* 0x000fc4000bfa6270 */
[CC--:B0-----:R-:W-:Y:S01]  /*114a0*/  @!P2 LEA R10, P6, R219.reuse, R15.reuse, 0x2 ;  /* 0x0000000fdb0aa211 */ /* 0x0c1fe200078c10ff */
[----:B------:R0:W-:Y:S01]  /*114b0*/  @!P1 ST.E.64 desc[UR8][R8.64], R62 ;  /* 0x0000003e08009985 */ /* 0x0001e2000c101b08 */
[----:B------:R-:W-:Y:S02]  /*114c0*/  ISETP.GE.AND P1, PT, R214, UR4, PT ;  /* 0x00000004d6007c0c */ /* 0x000fe4000bf26270 */
[----:B------:R-:W-:Y:S02]  /*114d0*/  @!P2 LEA.HI.X R11, R219, R14, R163, 0x2, P6 ;  /* 0x0000000edb0ba211 */ /* 0x000fe400030f14a3 */
[-C--:B---3--:R-:W-:Y:S02]  /*114e0*/  @!P3 LEA R2, P6, R218, R15.reuse, 0x2 ;  /* 0x0000000fda02b211 */ /* 0x088fe400078c10ff */
[----:B----4-:R-:W-:Y:S01]  /*114f0*/  @!P4 LEA R4, P0, R217, R15, 0x2 ;  /* 0x0000000fd904c211 */ /* 0x010fe200078010ff */
[----:B------:R2:W-:Y:S01]  /*11500*/  @!P2 ST.E.64 desc[UR8][R10.64], R66 ;  /* 0x000000420a00a985 */ /* 0x0005e2000c101b08 */
[----:B------:R-:W-:-:S02]  /*11510*/  ISETP.GE.AND P2, PT, R215, UR4, PT ;  /* 0x00000004d7007c0c */ /* 0x000fc4000bf46270 */
[-C--:B------:R-:W-:Y:S02]  /*11520*/  @!P3 LEA.HI.X R3, R218, R14.reuse, R162, 0x2, P6 ;  /* 0x0000000eda03b211 */ /* 0x080fe400030f14a2 */
[CC--:B-1----:R-:W-:Y:S02]  /*11530*/  @!P5 LEA R12, P6, R216.reuse, R15.reuse, 0x2 ;  /* 0x0000000fd80cd211 */ /* 0x0c2fe400078c10ff */
[-C--:B------:R-:W-:Y:S01]  /*11540*/  @!P4 LEA.HI.X R5, R217, R14.reuse, R161, 0x2, P0 ;  /* 0x0000000ed905c211 */ /* 0x080fe200000f14a1 */
[----:B------:R1:W-:Y:S01]  /*11550*/  @!P3 ST.E.64 desc[UR8][R2.64], R70 ;  /* 0x000000460200b985 */ /* 0x0003e2000c101b08 */
[----:B------:R-:W-:Y:S02]  /*11560*/  ISETP.GE.AND P0, PT, R213, UR4, PT ;  /* 0x00000004d5007c0c */ /* 0x000fe4000bf06270 */
[----:B------:R-:W-:Y:S01]  /*11570*/  @!P5 LEA.HI.X R13, R216, R14, R160, 0x2, P6 ;  /* 0x0000000ed80dd211 */ /* 0x000fe200030f14a0 */
[----:B------:R3:W-:Y:S01]  /*11580*/  @!P4 ST.E.64 desc[UR8][R4.64], R74 ;  /* 0x0000004a0400c985 */ /* 0x0007e2000c101b08 */
[----:B0-----:R-:W-:-:S02]  /*11590*/  @!P1 LEA R8, P3, R214, R15, 0x2 ;  /* 0x0000000fd6089211 */ /* 0x001fc400078610ff */
[-C--:B------:R-:W-:Y:S01]  /*115a0*/  @!P2 LEA R6, P6, R215, R15.reuse, 0x2 ;  /* 0x0000000fd706a211 */ /* 0x080fe200078c10ff */
[----:B------:R0:W-:Y:S01]  /*115b0*/  @!P5 ST.E.64 desc[UR8][R12.64], R78 ;  /* 0x0000004e0c00d985 */ /* 0x0001e2000c101b08 */
[----:B------:R-:W-:Y:S02]  /*115c0*/  ISETP.GE.AND P5, PT, R212, UR4, PT ;  /* 0x00000004d4007c0c */ /* 0x000fe4000bfa6270 */
[----:B------:R-:W-:Y:S02]  /*115d0*/  ISETP.GE.AND P4, PT, R211, UR4, PT ;  /* 0x00000004d3007c0c */ /* 0x000fe4000bf86270 */
[-C--:B------:R-:W-:Y:S02]  /*115e0*/  @!P2 LEA.HI.X R7, R215, R14.reuse, R159, 0x2, P6 ;  /* 0x0000000ed707a211 */ /* 0x080fe400030f149f */
[----:B--2---:R-:W-:Y:S02]  /*115f0*/  @!P0 LEA R10, P6, R213, R15, 0x2 ;  /* 0x0000000fd50a8211 */ /* 0x004fe400078c10ff */
[----:B------:R-:W-:Y:S01]  /*11600*/  @!P1 LEA.HI.X R9, R214, R14, R158, 0x2, P3 ;  /* 0x0000000ed6099211 */ /* 0x000fe200018f149e */
[----:B------:R2:W-:Y:S01]  /*11610*/  @!P2 ST.E.64 desc[UR8][R6.64], R82 ;  /* 0x000000520600a985 */ /* 0x0005e2000c101b08 */
[----:B------:R-:W-:-:S02]  /*11620*/  ISETP.GE.AND P3, PT, R210, UR4, PT ;  /* 0x00000004d2007c0c */ /* 0x000fc4000bf66270 */
[-C--:B------:R-:W-:Y:S01]  /*11630*/  @!P0 LEA.HI.X R11, R213, R14.reuse, R157, 0x2, P6 ;  /* 0x0000000ed50b8211 */ /* 0x080fe200030f149d */
[----:B------:R4:W-:Y:S01]  /*11640*/  @!P1 ST.E.64 desc[UR8][R8.64], R86 ;  /* 0x0000005608009985 */ /* 0x0009e2000c101b08 */
[CC--:B-1----:R-:W-:Y:S02]  /*11650*/  @!P5 LEA R2, P2, R212.reuse, R15.reuse, 0x2 ;  /* 0x0000000fd402d211 */ /* 0x0c2fe400078410ff */
[----:B---3--:R-:W-:Y:S01]  /*11660*/  @!P4 LEA R4, P1, R211, R15, 0x2 ;  /* 0x0000000fd304c211 */ /* 0x008fe200078210ff */
[----:B------:R1:W-:Y:S01]  /*11670*/  @!P0 ST.E.64 desc[UR8][R10.64], R90 ;  /* 0x0000005a0a008985 */ /* 0x0003e2000c101b08 */
[----:B------:R-:W-:Y:S02]  /*11680*/  ISETP.GE.AND P0, PT, R209, UR4, PT ;  /* 0x00000004d1007c0c */ /* 0x000fe4000bf06270 */
[----:B------:R-:W-:Y:S02]  /*11690*/  @!P5 LEA.HI.X R3, R212, R14, R156, 0x2, P2 ;  /* 0x0000000ed403d211 */ /* 0x000fe400010f149c */
[----:B------:R-:W-:-:S02]  /*116a0*/  ISETP.GE.AND P2, PT, R208, UR4, PT ;  /* 0x00000004d0007c0c */ /* 0x000fc4000bf46270 */
[-C--:B------:R-:W-:Y:S01]  /*116b0*/  @!P4 LEA.HI.X R5, R211, R14.reuse, R155, 0x2, P1 ;  /* 0x0000000ed305c211 */ /* 0x080fe200008f149b */
[----:B------:R3:W-:Y:S01]  /*116c0*/  @!P5 ST.E.64 desc[UR8][R2.64], R94 ;  /* 0x0000005e0200d985 */ /* 0x0007e2000c101b08 */
[CC--:B0-----:R-:W-:Y:S02]  /*116d0*/  @!P3 LEA R12, P6, R210.reuse, R15.reuse, 0x2 ;  /* 0x0000000fd20cb211 */ /* 0x0c1fe400078c10ff */
[----:B------:R-:W-:Y:S01]  /*116e0*/  ISETP.GE.AND P1, PT, R207, UR4, PT ;  /* 0x00000004cf007c0c */ /* 0x000fe2000bf26270 */
[----:B------:R-:W-:Y:S01]  /*116f0*/  @!P4 ST.E.64 desc[UR8][R4.64], R98 ;  /* 0x000000620400c985 */ /* 0x000fe2000c101b08 */
[----:B------:R-:W-:Y:S02]  /*11700*/  @!P3 LEA.HI.X R13, R210, R14, R154, 0x2, P6 ;  /* 0x0000000ed20db211 */ /* 0x000fe400030f149a */
[----:B------:R-:W-:Y:S02]  /*11710*/  ISETP.GE.AND P4, PT, R206, UR4, PT ;  /* 0x00000004ce007c0c */ /* 0x000fe4000bf86270 */
[-C--:B--2---:R-:W-:Y:S01]  /*11720*/  @!P0 LEA R6, P6, R209, R15.reuse, 0x2 ;  /* 0x0000000fd1068211 */ /* 0x084fe200078c10ff */
[----:B------:R0:W-:Y:S01]  /*11730*/  @!P3 ST.E.64 desc[UR8][R12.64], R102 ;  /* 0x000000660c00b985 */ /* 0x0001e2000c101b08 */
[----:B----4-:R-:W-:-:S02]  /*11740*/  @!P2 LEA R8, P3, R208, R15, 0x2 ;  /* 0x0000000fd008a211 */ /* 0x010fc400078610ff */
[-C--:B------:R-:W-:Y:S02]  /*11750*/  @!P0 LEA.HI.X R7, R209, R14.reuse, R153, 0x2, P6 ;  /* 0x0000000ed1078211 */ /* 0x080fe400030f1499 */
[----:B------:R-:W-:Y:S02]  /*11760*/  @!P2 LEA.HI.X R9, R208, R14, R152, 0x2, P3 ;  /* 0x0000000ed009a211 */ /* 0x000fe400018f1498 */
[----:B------:R-:W-:Y:S01]  /*11770*/  ISETP.GE.AND P3, PT, R204, UR4, PT ;  /* 0x00000004cc007c0c */ /* 0x000fe2000bf66270 */
[----:B------:R2:W-:Y:S01]  /*11780*/  @!P0 ST.E.64 desc[UR8][R6.64], R106 ;  /* 0x0000006a06008985 */ /* 0x0005e2000c101b08 */
[-C--:B-1----:R-:W-:Y:S02]  /*11790*/  @!P1 LEA R10, P6, R207, R15.reuse, 0x2 ;  /* 0x0000000fcf0a9211 */ /* 0x082fe400078c10ff */
[----:B------:R-:W-:Y:S01]  /*117a0*/  ISETP.GE.AND P5, PT, R205, UR4, PT ;  /* 0x00000004cd007c0c */ /* 0x000fe2000bfa6270 */
[----:B------:R1:W-:Y:S01]  /*117b0*/  @!P2 ST.E.64 desc[UR8][R8.64], R110 ;  /* 0x0000006e0800a985 */ /* 0x0003e2000c101b08 */
[----:B---3--:R-:W-:-:S02]  /*117c0*/  @!P4 LEA R2, P0, R206, R15, 0x2 ;  /* 0x0000000fce02c211 */ /* 0x008fc400078010ff */
[-C--:B------:R-:W-:Y:S02]  /*117d0*/  @!P1 LEA.HI.X R11, R207, R14.reuse, R22, 0x2, P6 ;  /* 0x0000000ecf0b9211 */ /* 0x080fe400030f1416 */
[----:B------:R-:W-:Y:S02]  /*117e0*/  @!P4 LEA.HI.X R3, R206, R14, R237, 0x2, P0 ;  /* 0x0000000ece03c211 */ /* 0x000fe400000f14ed */
[----:B------:R-:W-:Y:S01]  /*117f0*/  ISETP.GE.AND P0, PT, R203, UR4, PT ;  /* 0x00000004cb007c0c */ /* 0x000fe2000bf06270 */
[----:B------:R-:W-:Y:S01]  /*11800*/  @!P1 ST.E.64 desc[UR8][R10.64], R114 ;  /* 0x000000720a009985 */ /* 0x000fe2000c101b08 */
[----:B0-----:R-:W-:Y:S02]  /*11810*/  @!P3 LEA R12, P2, R204, R15, 0x2 ;  /* 0x0000000fcc0cb211 */ /* 0x001fe400078410ff */
[----:B------:R-:W-:Y:S01]  /*11820*/  ISETP.GE.AND P1, PT, R17, UR4, PT ;  /* 0x0000000411007c0c */ /* 0x000fe2000bf26270 */
[----:B------:R0:W-:Y:S01]  /*11830*/  @!P4 ST.E.64 desc[UR8][R2.64], R118 ;  /* 0x000000760200c985 */ /* 0x0001e2000c101b08 */
[----:B------:R-:W-:-:S02]  /*11840*/  ISETP.GE.AND P4, PT, R202, UR4, PT ;  /* 0x00000004ca007c0c */ /* 0x000fc4000bf86270 */
[CC--:B------:R-:W-:Y:S02]  /*11850*/  @!P5 LEA R4, P6, R205.reuse, R15.reuse, 0x2 ;  /* 0x0000000fcd04d211 */ /* 0x0c0fe400078c10ff */
[-C--:B------:R-:W-:Y:S02]  /*11860*/  @!P3 LEA.HI.X R13, R204, R14.reuse, R234, 0x2, P2 ;  /* 0x0000000ecc0db211 */ /* 0x080fe400010f14ea */
[----:B------:R-:W-:Y:S02]  /*11870*/  ISETP.GE.AND P2, PT, R0, UR4, PT ;  /* 0x0000000400007c0c */ /* 0x000fe4000bf46270 */
[-C--:B------:R-:W-:Y:S02]  /*11880*/  @!P5 LEA.HI.X R5, R205, R14.reuse, R235, 0x2, P6 ;  /* 0x0000000ecd05d211 */ /* 0x080fe400030f14eb */
[C---:B--2---:R-:W-:Y:S02]  /*11890*/  @!P0 LEA R6, P6, R203.reuse, R15, 0x2 ;  /* 0x0000000fcb068211 */ /* 0x044fe400078c10ff */
[----:B-1----:R-:W-:Y:S01]  /*118a0*/  SHF.R.S32.HI R9, RZ, 0x1f, R17 ;  /* 0x0000001fff097819 */ /* 0x002fe20000011411 */
[----:B------:R1:W-:Y:S01]  /*118b0*/  @!P5 ST.E.64 desc[UR8][R4.64], R122 ;  /* 0x0000007a0400d985 */ /* 0x0003e2000c101b08 */
[----:B------:R-:W-:-:S02]  /*118c0*/  @!P0 LEA.HI.X R7, R203, R14, R233, 0x2, P6 ;  /* 0x0000000ecb078211 */ /* 0x000fc400030f14e9 */
[CC--:B0-----:R-:W-:Y:S01]  /*118d0*/  @!P4 LEA R2, P6, R202.reuse, R15.reuse, 0x2 ;  /* 0x0000000fca02c211 */ /* 0x0c1fe200078c10ff */
[----:B------:R0:W-:Y:S01]  /*118e0*/  @!P3 ST.E.64 desc[UR8][R12.64], R126 ;  /* 0x0000007e0c00b985 */ /* 0x0001e2000c101b08 */
[----:B------:R-:W-:Y:S02]  /*118f0*/  ISETP.GE.AND P5, PT, R23, UR4, PT ;  /* 0x0000000417007c0c */ /* 0x000fe4000bfa6270 */
[----:B------:R-:W-:Y:S01]  /*11900*/  @!P4 LEA.HI.X R3, R202, R14, R232, 0x2, P6 ;  /* 0x0000000eca03c211 */ /* 0x000fe200030f14e8 */
[----:B------:R0:W-:Y:S01]  /*11910*/  @!P0 ST.E.64 desc[UR8][R6.64], R130 ;  /* 0x0000008206008985 */ /* 0x0001e2000c101b08 */
[-C--:B------:R-:W-:Y:S02]  /*11920*/  @!P2 LEA R10, P6, R0, R15.reuse, 0x2 ;  /* 0x0000000f000aa211 */ /* 0x080fe400078c10ff */
[----:B------:R-:W-:Y:S01]  /*11930*/  @!P1 LEA R8, P3, R17, R15, 0x2 ;  /* 0x0000000f11089211 */ /* 0x000fe200078610ff */
[----:B------:R0:W-:Y:S01]  /*11940*/  @!P4 ST.E.64 desc[UR8][R2.64], R134 ;  /* 0x000000860200c985 */ /* 0x0001e2000c101b08 */
[----:B-1----:R-:W-:-:S02]  /*11950*/  SHF.R.S32.HI R5, RZ, 0x1f, R0 ;  /* 0x0000001fff057819 */ /* 0x002fc40000011400 */
[-C--:B------:R-:W-:Y:S02]  /*11960*/  @!P1 LEA.HI.X R9, R17, R14.reuse, R9, 0x2, P3 ;  /* 0x0000000e11099211 */ /* 0x080fe400018f1409 */
[-C--:B------:R-:W-:Y:S01]  /*11970*/  @!P2 LEA.HI.X R11, R0, R14.reuse, R5, 0x2, P6 ;  /* 0x0000000e000ba211 */ /* 0x080fe200030f1405 */
[----:B------:R-:W-:Y:S01]  /*11980*/  VIADD R0, R16, 0xf8 ;  /* 0x000000f810007836 */ /* 0x000fe20000000000 */
[----:B------:R-:W-:Y:S02]  /*11990*/  SHF.R.S32.HI R17, RZ, 0x1f, R23 ;  /* 0x0000001fff117819 */ /* 0x000fe40000011417 */
[C---:B------:R-:W-:Y:S02]  /*119a0*/  @!P5 LEA R4, P3, R23.reuse, R15, 0x2 ;  /* 0x0000000f1704d211 */ /* 0x040fe400078610ff */
[----:B------:R-:W-:Y:S02]  /*119b0*/  ISETP.GE.AND P0, PT, R0, UR4, PT ;  /* 0x0000000400007c0c */ /* 0x000fe4000bf06270 */
[----:B------:R-:W-:-:S05]  /*119c0*/  @!P5 LEA.HI.X R5, R23, R14, R17, 0x2, P3 ;  /* 0x0000000e1705d211 */ /* 0x000fca00018f1411 */
[----:B------:R0:W-:Y:S04]  /*119d0*/  @!P5 ST.E.64 desc[UR8][R4.64], R138 ;  /* 0x0000008a0400d985 */ /* 0x0001e8000c101b08 */
[----:B------:R0:W-:Y:S04]  /*119e0*/  @!P1 ST.E.64 desc[UR8][R8.64], R142 ;  /* 0x0000008e08009985 */ /* 0x0001e8000c101b08 */
[----:B------:R0:W-:Y:S01]  /*119f0*/  @!P2 ST.E.64 desc[UR8][R10.64], R146 ;  /* 0x000000920a00a985 */ /* 0x0001e2000c101b08 */
[----:B------:R-:W-:Y:S05]  /*11a00*/  @P0 BRA `(.L_x_1292) ;  /* 0x00000010002c0947 */ /* 0x000fea0003800000 */
[----:B0-----:R-:W-:Y:S01]  /*11a10*/  LEA R2, P0, R0, R15, 0x2 ;  /* 0x0000000f00027211 */ /* 0x001fe200078010ff */
[----:B------:R-:W-:Y:S01]  /*11a20*/  ULDC.64 UR8, c[0x0][0x208] ;  /* 0x0000820000087ab9 */ /* 0x000fe20000000a00 */
[----:B------:R-:W-:-:S04]  /*11a30*/  SHF.R.S32.HI R3, RZ, 0x1f, R0 ;  /* 0x0000001fff037819 */ /* 0x000fc80000011400 */
[----:B------:R-:W-:-:S05]  /*11a40*/  LEA.HI.X R3, R0, R14, R3, 0x2, P0 ;  /* 0x0000000e00037211 */ /* 0x000fca00000f1403 */
[----:B------:R0:W-:Y:S01]  /*11a50*/  ST.E.64 desc[UR8][R2.64], R150 ;  /* 0x0000009602007985 */ /* 0x0001e2000c101b08 */
[----:B------:R-:W-:Y:S05]  /*11a60*/  BRA `(.L_x_1292) ;  /* 0x0000001000147947 */ /* 0x000fea0003800000 */
.L_x_1283:
[----:B------:R-:W-:Y:S01]  /*11a70*/  ULDC.64 UR8, c[0x0][0xc00] ;  /* 0x0003000000087ab9 */ /* 0x000fe20000000a00 */
[----:B------:R-:W-:Y:S01]  /*11a80*/  R2UR UR4, R229 ;  /* 0x00000000e50472ca */ /* 0x000fe200000e0000 */
[----:B------:R-:W-:Y:S01]  /*11a90*/  UISETP.NE.U32.AND UP0, UPT, UR8, URZ, UPT ;  /* 0x0000003f0800728c */ /* 0x000fe2000bf05070 */
[----:B------:R-:W-:Y:S01]  /*11aa0*/  R2UR UR10, R22 ;  /* 0x00000000160a72ca */ /* 0x000fe200000e0000 */
[----:B------:R-:W-:Y:S02]  /*11ab0*/  ULDC.64 UR12, c[0x0][0x208] ;  /* 0x00008200000c7ab9 */ /* 0x000fe40000000a00 */
[----:B------:R-:W-:-:S03]  /*11ac0*/  UISETP.NE.AND.EX UP0, UPT, UR9, URZ, UPT, UP0 ;  /* 0x0000003f0900728c */ /* 0x000fc6000bf05300 */
[----:B------:R-:W-:-:S03]  /*11ad0*/  ULDC.64 UR8, c[0x0][0xc00] ;  /* 0x0003000000087ab9 */ /* 0x000fc60000000a00 */
[----:B------:R-:W-:Y:S02]  /*11ae0*/  PLOP3.LUT P1, PT, PT, PT, UP0, 0x80, 0x0 ;  /* 0x000000000000781c */ /* 0x000fe40003f2f008 */
[----:B------:R-:W-:-:S06]  /*11af0*/  UIMAD.WIDE UR8, UR4, 0x4, UR8 ;  /* 0x00000004040878a5 */ /* 0x000fcc000f8e0208 */
[----:B------:R-:W-:Y:S02]  /*11b00*/  IMAD.U32 R2, RZ, RZ, UR8 ;  /* 0x00000008ff027e24 */ /* 0x000fe4000f8e00ff */
[----:B------:R-:W-:Y:S01]  /*11b10*/  IMAD.U32 R3, RZ, RZ, UR9 ;  /* 0x00000009ff037e24 */ /* 0x000fe2000f8e00ff */
[----:B------:R-:W0:Y:S01]  /*11b20*/  S2R R6, SR_TID.X ;  /* 0x0000000000067919 */ /* 0x000e220000002100 */
[----:B------:R-:W-:-:S03]  /*11b30*/  ULDC.64 UR8, c[0x0][0xc08] ;  /* 0x0003020000087ab9 */ /* 0x000fc60000000a00 */
[----:B------:R-:W2:Y:S01]  /*11b40*/  @P1 LDG.E R7, desc[UR12][R2.64] ;  /* 0x0000000c02071981 */ /* 0x000ea2000c1e1900 */
[----:B------:R-:W-:-:S04]  /*11b50*/  UISETP.NE.U32.AND UP1, UPT, UR8, URZ, UPT ;  /* 0x0000003f0800728c */ /* 0x000fc8000bf25070 */
[----:B------:R-:W-:-:S06]  /*11b60*/  UISETP.NE.AND.EX UP1, UPT, UR9, URZ, UPT, UP1 ;  /* 0x0000003f0900728c */ /* 0x000fcc000bf25310 */
[----:B------:R-:W-:-:S05]  /*11b70*/  PLOP3.LUT P2, PT, PT, PT, UP1, 0x80, 0x0 ;  /* 0x000000000000781c */ /* 0x000fca0003f4f018 */
[----:B------:R-:W-:Y:S02]  /*11b80*/  @UP1 ULDC.64 UR8, c[0x0][0xc08] ;  /* 0x0003020000081ab9 */ /* 0x000fe40000000a00 */
[----:B------:R-:W-:Y:S02]  /*11b90*/  @UP1 UIMAD.WIDE UR8, UR4, 0x4, UR8 ;  /* 0x00000004040818a5 */ /* 0x000fe4000f8e0208 */
[----:B------:R-:W-:Y:S01]  /*11ba0*/  UISETP.NE.AND UP1, UPT, UR10, URZ, UPT ;  /* 0x0000003f0a00728c */ /* 0x000fe2000bf25270 */
[----:B------:R-:W-:Y:S02]  /*11bb0*/  ULDC UR4, c[0x0][0xa88] ;  /* 0x0002a20000047ab9 */ /* 0x000fe40000000800 */
[----:B------:R-:W-:Y:S02]  /*11bc0*/  IMAD.U32 R0, RZ, RZ, UR4 ;  /* 0x00000004ff007e24 */ /* 0x000fe4000f8e00ff */
[----:B------:R-:W-:Y:S02]  /*11bd0*/  IMAD.U32 R4, RZ, RZ, UR8 ;  /* 0x00000008ff047e24 */ /* 0x000fe4000f8e00ff */
[----:B------:R-:W-:Y:S01]  /*11be0*/  IMAD.U32 R5, RZ, RZ, UR9 ;  /* 0x00000009ff057e24 */ /* 0x000fe2000f8e00ff */
[----:B------:R-:W-:Y:S01]  /*11bf0*/  UMOV UR4, URZ ;  /* 0x0000003f00047c82 */ /* 0x000fe20008000000 */
[----:B0-----:R-:W-:-:S02]  /*11c00*/  VIADD R6, R6, 0xffffff80 ;  /* 0xffffff8006067836 */ /* 0x001fc40000000000 */
[----:B------:R-:W-:Y:S01]  /*11c10*/  @!UP1 ULDC UR10, c[0x0][0xad4] ;  /* 0x0002b500000a9ab9 */ /* 0x000fe20000000800 */
[----:B------:R0:W5:Y:S01]  /*11c20*/  @P2 LDG.E R0, desc[UR12][R4.64] ;  /* 0x0000000c04002981 */ /* 0x000162000c1e1900 */
[----:B------:R-:W-:Y:S01]  /*11c30*/  IMAD.U32 R22, RZ, RZ, UR10 ;  /* 0x0000000aff167e24 */ /* 0x000fe2000f8e00ff */
[----:B------:R-:W-:Y:S02]  /*11c40*/  ISETP.GT.AND P0, PT, R6, 0x7f, PT ;  /* 0x0000007f0600780c */ /* 0x000fe40003f04270 */
[----:B--2---:R-:W-:Y:S01]  /*11c50*/  @P1 R2UR UR4, R7 ;  /* 0x00000000070412ca */ /* 0x004fe200000e0000 */
[----:B0-----:R-:W-:-:S14]  /*11c60*/  @P2 BRA `(.L_x_1295) ;  /* 0x0000000000142947 */ /* 0x001fdc0003800000 */
[----:B------:R-:W-:Y:S05]  /*11c70*/  @!P1 BRA `(.L_x_1295) ;  /* 0x0000000000109947 */ /* 0x000fea0003800000 */
[----:B------:R-:W-:Y:S02]  /*11c80*/  ULDC.64 UR8, c[0x0][0x208] ;  /* 0x0000820000087ab9 */ /* 0x000fe40000000a00 */
[----:B------:R-:W2:Y:S04]  /*11c90*/  LDG.E R5, desc[UR8][R2.64] ;  /* 0x0000000802057981 */ /* 0x000ea8000c1e1900 */
[----:B-----5:R-:W2:Y:S02]  /*11ca0*/  LDG.E R0, desc[UR8][R2.64+0x4] ;  /* 0x0000040802007981 */ /* 0x020ea4000c1e1900 */
[----:B--2---:R-:W-:-:S07]  /*11cb0*/  IMAD.IADD R0, R0, 0x1, -R5 ;  /* 0x0000000100007824 */ /* 0x004fce00078e0a05 */
.L_x_1295:
[----:B------:R-:W-:Y:S01]  /*11cc0*/  R2UR UR8, R229 ;  /* 0x00000000e50872ca */ /* 0x000fe200000e0000 */
[----:B------:R-:W-:Y:S01]  /*11cd0*/  USHF.R.S32.HI UR21, URZ, 0x1f, UR4 ;  /* 0x0000001f3f157899 */ /* 0x000fe20008011404 */
[----:B------:R-:W-:Y:S11]  /*11ce0*/  BSSY B1, `(.L_x_1296) ;  /* 0x000003e000017945 */ /* 0x000ff60003800000 */
[----:B------:R-:W-:-:S02]  /*11cf0*/  USHF.R.S32.HI UR13, URZ, 0x1f, UR8 ;  /* 0x0000001f3f0d7899 */ /* 0x000fc40008011408 */
[----:B------:R-:W-:Y:S02]  /*11d00*/  USEL UR12, UR8, URZ, !UP0 ;  /* 0x0000003f080c7287 */ /* 0x000fe4000c000000 */
[----:B------:R-:W-:Y:S01]  /*11d10*/  USEL UR13, UR13, URZ, !UP0 ;  /* 0x0000003f0d0d7287 */ /* 0x000fe2000c000000 */
[----:B------:R-:W-:Y:S11]  /*11d20*/  @P0 BRA `(.L_x_1297) ;  /* 0x0000000000e40947 */ /* 0x000ff60003800000 */
[----:B------:R-:W0:Y:S01]  /*11d30*/  S2R R4, SR_TID.X ;  /* 0x0000000000047919 */ /* 0x000e220000002100 */
[----:B------:R-:W1:Y:S01]  /*11d40*/  LDC R9, c[0x0][0xbe8] ;  /* 0x0002fa00ff097b82 */ /* 0x000e620000000800 */
[----:B------:R-:W-:Y:S02]  /*11d50*/  IMAD.U32 R3, RZ, RZ, UR61 ;  /* 0x0000003dff037e24 */ /* 0x000fe4000f8e00ff */
[----:B-1---5:R-:W-:-:S03]  /*11d60*/  IMAD R2, R0, R9, RZ ;  /* 0x0000000900027224 */ /* 0x022fc600078e02ff */
[----:B0-----:R-:W-:-:S04]  /*11d70*/  IADD3 R4, R3, -0x80, R4 ;  /* 0xffffff8003047810 */ /* 0x001fc80007ffe004 */
        /* <DEDUP_REMOVED lines=17> */
[----:B------:R-:W-:Y:S02]  /*11e90*/  UIMAD.WIDE.U32 UR10, UR8, UR20, URZ ;  /* 0x00000014080a72a5 */ /* 0x000fe4000f8e003f */
[----:B------:R-:W-:Y:S01]  /*11ea0*/  UIMAD UR20, UR9, UR20, URZ ;  /* 0x00000014091472a4 */ /* 0x000fe2000f8e023f */
        /* <DEDUP_REMOVED lines=14> */
[----:B------:R-:W-:Y:S01]  /*11f90*/  IADD3 R2, P0, P1, R5, UR10, R2 ;  /* 0x0000000a05027c10 */ /* 0x000fe2000f91e002 */
[----:B------:R-:W-:Y:S01]  /*11fa0*/  IMAD R7, R9, R7, R4 ;  /* 0x0000000709077224 */ /* 0x000fe200078e0204 */
[----:B------:R-:W-:Y:S01]  /*11fb0*/  SHF.R.S32.HI R5, RZ, 0x1f, R5 ;  /* 0x0000001fff057819 */ /* 0x000fe20000011405 */
[----:B------:R-:W-:Y:S01]  /*11fc0*/  UIADD3.X UR10, UR15, UR20, UR21, UP1, UP2 ;  /* 0x000000140f0a7290 */ /* 0x000fe20008fe4415 */
[----:B------:R-:W-:Y:S01]  /*11fd0*/  IMAD.U32 R8, RZ, RZ, UR16 ;  /* 0x00000010ff087e24 */ /* 0x000fe2000f8e00ff */
        /* <DEDUP_REMOVED lines=14> */
.L_x_1297:
[----:B------:R-:W-:Y:S05]  /*120c0*/  BSYNC B1 ;  /* 0x0000000000017941 */ /* 0x000fea0003800000 */
.L_x_1296:
[----:B------:R-:W-:-:S13]  /*120d0*/  R2UR UR8, R22 ;  /* 0x00000000160872ca */ /* 0x000fda00000e0000 */
[----:B------:R-:W-:-:S06]  /*120e0*/  UISETP.GT.AND UP0, UPT, UR8, 0x1, UPT ;  /* 0x000000010800788c */ /* 0x000fcc000bf04270 */
[----:B------:R-:W-:-:S13]  /*120f0*/  PLOP3.LUT P0, PT, PT, PT, UP0, 0x80, 0x0 ;  /* 0x000000000000781c */ /* 0x000fda0003f0f008 */
[----:B------:R-:W-:Y:S05]  /*12100*/  @P0 BRA `(.L_x_1292) ;  /* 0x00000008006c0947 */ /* 0x000fea0003800000 */
[----:B------:R-:W1:Y:S01]  /*12110*/  LDC R11, c[0x0][0xbe8] ;  /* 0x0002fa00ff0b7b82 */ /* 0x000e620000000800 */
[----:B0-----:R-:W-:Y:S01]  /*12120*/  SHF.R.S32.HI R3, RZ, 0x1f, R6 ;  /* 0x0000001fff037819 */ /* 0x001fe20000011406 */
[----:B------:R-:W-:Y:S01]  /*12130*/  ULDC.64 UR10, c[0x0][0xaa0] ;  /* 0x0002a800000a7ab9 */ /* 0x000fe20000000a00 */
[----:B------:R-:W-:Y:S01]  /*12140*/  R2UR UR14, R201 ;  /* 0x00000000c90e72ca */ /* 0x000fe200000e0000 */
[----:B------:R-:W-:Y:S01]  /*12150*/  UIMAD.WIDE.U32 UR8, UR4, UR10, URZ ;  /* 0x0000000a040872a5 */ /* 0x000fe2000f8e003f */
[----:B------:R-:W-:Y:S01]  /*12160*/  LEA.HI R2, R3, R6, RZ, 0x3 ;  /* 0x0000000603027211 */ /* 0x000fe200078f18ff */
[----:B------:R-:W-:Y:S01]  /*12170*/  UIMAD UR10, UR21, UR10, URZ ;  /* 0x0000000a150a72a4 */ /* 0x000fe2000f8e023f */
[----:B------:R-:W-:Y:S02]  /*12180*/  BSSY B1, `(.L_x_1298) ;  /* 0x000004e000017945 */ /* 0x000fe40003800000 */
[----:B------:R-:W-:Y:S01]  /*12190*/  LOP3.LUT R5, R2, 0xfffffff8, RZ, 0xc0, !PT ;  /* 0xfffffff802057812 */ /* 0x000fe200078ec0ff */
[----:B------:R-:W-:Y:S01]  /*121a0*/  UIMAD UR10, UR4, UR11, UR10 ;  /* 0x0000000b040a72a4 */ /* 0x000fe2000f8e020a */
[----:B------:R-:W-:-:S03]  /*121b0*/  SHF.R.S32.HI R13, RZ, 0x3, R2 ;  /* 0x00000003ff0d7819 */ /* 0x000fc60000011402 */
[----:B------:R-:W-:Y:S01]  /*121c0*/  IMAD.IADD R8, R6, 0x1, -R5 ;  /* 0x0000000106087824 */ /* 0x000fe200078e0a05 */
[----:B------:R-:W-:-:S03]  /*121d0*/  UIADD3 UR9, UR9, UR10, URZ ;  /* 0x0000000a09097290 */ /* 0x000fc6000fffe03f */
[----:B------:R-:W-:Y:S01]  /*121e0*/  IMAD R2, R8, 0x20, R13 ;  /* 0x0000002008027824 */ /* 0x000fe200078e020d */
[----:B------:R-:W-:Y:S02]  /*121f0*/  ULDC.64 UR10, c[0x0][0xae8] ;  /* 0x0002ba00000a7ab9 */ /* 0x000fe40000000a00 */
[----:B------:R-:W-:Y:S01]  /*12200*/  UIMAD.WIDE.U32 UR8, UR14, UR10, UR8 ;  /* 0x0000000a0e0872a5 */ /* 0x000fe2000f8e0008 */
[----:B------:R-:W-:Y:S01]  /*12210*/  VIADD R6, R2, UR61 ;  /* 0x0000003d02067c36 */ /* 0x000fe20008000000 */
[----:B-1----:R-:W-:Y:S02]  /*12220*/  ISETP.NE.AND P0, PT, R11, 0x1, PT ;  /* 0x000000010b00780c */ /* 0x002fe40003f05270 */
[----:B------:R-:W-:Y:S01]  /*12230*/  UIMAD UR9, UR14, UR11, UR9 ;  /* 0x0000000b0e0972a4 */ /* 0x000fe2000f8e0209 */
[----:B------:R-:W-:Y:S02]  /*12240*/  IMAD.MOV.U32 R5, RZ, RZ, R6 ;  /* 0x000000ffff057224 */ /* 0x000fe400078e0006 */
[----:B------:R-:W-:-:S02]  /*12250*/  ULDC.64 UR10, c[0x0][0xaf0] ;  /* 0x0002bc00000a7ab9 */ /* 0x000fc40000000a00 */
[----:B------:R-:W-:-:S04]  /*12260*/  UIMAD UR13, UR13, UR10, URZ ;  /* 0x0000000a0d0d72a4 */ /* 0x000fc8000f8e023f */
[----:B------:R-:W-:Y:S02]  /*12270*/  UIMAD UR4, UR12, UR11, UR13 ;  /* 0x0000000b0c0472a4 */ /* 0x000fe4000f8e020d */
[----:B------:R-:W-:Y:S01]  /*12280*/  UIMAD.WIDE.U32 UR12, UR12, UR10, UR8 ;  /* 0x0000000a0c0c72a5 */ /* 0x000fe2000f8e0008 */
[----:B------:R-:W0:Y:S02]  /*12290*/  @P0 LDC R3, c[0x0][0xbec] ;  /* 0x0002fb00ff030b82 */ /* 0x000e240000000800 */
[----:B------:R-:W-:Y:S01]  /*122a0*/  ULDC.64 UR8, c[0x0][0xae0] ;  /* 0x0002b80000087ab9 */ /* 0x000fe20000000a00 */
[----:B------:R-:W-:-:S05]  /*122b0*/  UIADD3 UR4, UR13, UR4, URZ ;  /* 0x000000040d047290 */ /* 0x000fca000fffe03f */
[----:B------:R-:W1:Y:S01]  /*122c0*/  @P0 LDC R7, c[0x0][0xbf0] ;  /* 0x0002fc00ff070b82 */ /* 0x000e620000000800 */
[----:B0-----:R-:W-:-:S04]  /*122d0*/  @P0 IMAD.HI.U32 R2, R6, R3, RZ ;  /* 0x0000000306020227 */ /* 0x001fc800078e00ff */
[----:B------:R-:W-:Y:S02]  /*122e0*/  IMAD.U32 R3, RZ, RZ, UR13 ;  /* 0x0000000dff037e24 */ /* 0x000fe4000f8e00ff */
[----:B------:R-:W-:Y:S01]  /*122f0*/  IMAD.U32 R3, RZ, RZ, UR4 ;  /* 0x00000004ff037e24 */ /* 0x000fe2000f8e00ff */
[----:B-1----:R-:W-:Y:S01]  /*12300*/  @P0 SHF.R.U32.HI R5, RZ, R7, R2 ;  /* 0x00000007ff050219 */ /* 0x002fe20000011602 */
[----:B------:R-:W-:-:S03]  /*12310*/  IMAD.U32 R2, RZ, RZ, UR12 ;  /* 0x0000000cff027e24 */ /* 0x000fc6000f8e00ff */
[--C-:B------:R-:W-:Y:S01]  /*12320*/  SHF.R.S32.HI R4, RZ, 0x1f, R5.reuse ;  /* 0x0000001fff047819 */ /* 0x100fe20000011405 */
[----:B------:R-:W-:Y:S02]  /*12330*/  IMAD.MOV R7, RZ, RZ, -R5 ;  /* 0x000000ffff077224 */ /* 0x000fe400078e0a05 */
[----:B------:R-:W-:-:S04]  /*12340*/  IMAD.WIDE.U32 R2, R5, UR8, R2 ;  /* 0x0000000805027c25 */ /* 0x000fc8000f8e0002 */
[----:B------:R-:W-:Y:S02]  /*12350*/  IMAD R7, R11, R7, R6 ;  /* 0x000000070b077224 */ /* 0x000fe400078e0206 */
[----:B------:R-:W-:Y:S02]  /*12360*/  IMAD R4, R4, UR8, RZ ;  /* 0x0000000804047c24 */ /* 0x000fe4000f8e02ff */
[----:B------:R-:W-:Y:S02]  /*12370*/  VIADD R6, R13, UR61 ;  /* 0x0000003d0d067c36 */ /* 0x000fe40008000000 */
[----:B------:R-:W-:Y:S01]  /*12380*/  IMAD R9, R5, UR9, R4 ;  /* 0x0000000905097c24 */ /* 0x000fe2000f8e0204 */
[----:B------:R-:W-:Y:S01]  /*12390*/  SHF.R.S32.HI R4, RZ, 0x1f, R7 ;  /* 0x0000001fff047819 */ /* 0x000fe20000011407 */
[----:B------:R-:W-:Y:S01]  /*123a0*/  ULDC.64 UR8, c[0x0][0xad8] ;  /* 0x0002b60000087ab9 */ /* 0x000fe20000000a00 */
[----:B-----5:R-:W-:Y:S02]  /*123b0*/  IMAD R11, R0, R11, RZ ;  /* 0x0000000b000b7224 */ /* 0x020fe400078e02ff */
[----:B------:R-:W-:-:S02]  /*123c0*/  IMAD.IADD R3, R3, 0x1, R9 ;  /* 0x0000000103037824 */ /* 0x000fc400078e0209 */
[----:B------:R-:W-:Y:S02]  /*123d0*/  IMAD R4, R4, UR8, RZ ;  /* 0x0000000804047c24 */ /* 0x000fe4000f8e02ff */
[----:B------:R-:W-:-:S04]  /*123e0*/  IMAD.WIDE.U32 R2, R7, UR8, R2 ;  /* 0x0000000807027c25 */ /* 0x000fc8000f8e0002 */
[----:B------:R-:W-:Y:S01]  /*123f0*/  IMAD R5, R7, UR9, R4 ;  /* 0x0000000907057c24 */ /* 0x000fe2000f8e0204 */
[----:B------:R-:W-:Y:S01]  /*12400*/  ULDC.64 UR8, c[0x0][0xa80] ;  /* 0x0002a00000087ab9 */ /* 0x000fe20000000a00 */
[----:B------:R-:W-:Y:S02]  /*12410*/  VIADD R4, R6, 0x40 ;  /* 0x0000004006047836 */ /* 0x000fe40000000000 */
[----:B------:R-:W-:Y:S01]  /*12420*/  IMAD.IADD R3, R3, 0x1, R5 ;  /* 0x0000000103037824 */ /* 0x000fe200078e0205 */
[----:B------:R-:W-:Y:S01]  /*12430*/  LEA R5, P2, R2, UR8, 0x1 ;  /* 0x0000000802057c11 */ /* 0x000fe2000f8408ff */
[----:B------:R-:W-:Y:S01]  /*12440*/  VIADD R0, R6, 0x20 ;  /* 0x0000002006007836 */ /* 0x000fe20000000000 */
[-C--:B------:R-:W-:Y:S01]  /*12450*/  ISETP.GE.AND P0, PT, R4, R11.reuse, PT ;  /* 0x0000000b0400720c */ /* 0x080fe20003f06270 */
[----:B------:R-:W-:Y:S01]  /*12460*/  IMAD.SHL.U32 R7, R8, 0x8, RZ ;  /* 0x0000000808077824 */ /* 0x000fe200078e00ff */
[----:B------:R-:W-:Y:S02]  /*12470*/  LEA.HI.X R4, R2, UR9, R3, 0x1, P2 ;  /* 0x0000000902047c11 */ /* 0x000fe400090f0c03 */
[-C--:B------:R-:W-:Y:S01]  /*12480*/  ISETP.GE.AND P2, PT, R6, R11.reuse, PT ;  /* 0x0000000b0600720c */ /* 0x080fe20003f46270 */
[C---:B------:R-:W-:Y:S01]  /*12490*/  VIADD R15, R7.reuse, 0x40 ;  /* 0x00000040070f7836 */ /* 0x040fe20000000000 */
[----:B------:R-:W-:Y:S01]  /*124a0*/  ISETP.GE.AND P1, PT, R0, R11, PT ;  /* 0x0000000b0000720c */ /* 0x000fe20003f26270 */
[C---:B------:R-:W-:Y:S01]  /*124b0*/  VIADD R9, R7.reuse, 0x80 ;  /* 0x0000008007097836 */ /* 0x040fe20000000000 */
[----:B------:R0:W1:Y:S01]  /*124c0*/  SHFL.IDX PT, R2, R5, RZ, 0x181f ;  /* 0x00181fff05027589 */ /* 0x00006200000e0000 */
[----:B------:R-:W-:Y:S01]  /*124d0*/  VIADD R13, R7, 0xc0 ;  /* 0x000000c0070d7836 */ /* 0x000fe20000000000 */
[----:B------:R-:W-:-:S02]  /*124e0*/  SHF.R.S32.HI R12, RZ, 0x1f, R7 ;  /* 0x0000001fff0c7819 */ /* 0x000fc40000011407 */
[----:B------:R0:W2:Y:S01]  /*124f0*/  SHFL.IDX PT, R0, R4, RZ, 0x181f ;  /* 0x00181fff04007589 */ /* 0x0000a200000e0000 */
[----:B------:R-:W-:Y:S02]  /*12500*/  SHF.R.S32.HI R8, RZ, 0x1f, R15 ;  /* 0x0000001fff087819 */ /* 0x000fe4000001140f */
[----:B------:R-:W-:Y:S02]  /*12510*/  SHF.R.S32.HI R10, RZ, 0x1f, R9 ;  /* 0x0000001fff0a7819 */ /* 0x000fe40000011409 */
        /* <DEDUP_REMOVED lines=20> */
.L_x_1299:
[----:B------:R-:W-:Y:S05]  /*12660*/  BSYNC B1 ;  /* 0x0000000000017941 */ /* 0x000fea0003800000 */
.L_x_1298:
        /* <DEDUP_REMOVED lines=22> */
.L_x_1301:
[----:B------:R-:W-:Y:S05]  /*127d0*/  BSYNC B1 ;  /* 0x0000000000017941 */ /* 0x000fea0003800000 */
.L_x_1300:
        /* <DEDUP_REMOVED lines=22> */
.L_x_1303:
[----:B------:R-:W-:Y:S05]  /*12940*/  BSYNC B1 ;  /* 0x0000000000017941 */ /* 0x000fea0003800000 */
.L_x_1302:
[----:B0-----:R-:W-:Y:S01]  /*12950*/  VIADD R0, R6, 0x60 ;  /* 0x0000006006007836 */ /* 0x001fe20000000000 */
[----:B--2-4-:R-:W2:Y:S04]  /*12960*/  SHFL.IDX PT, R4, R4, 0x3, 0x181f ;  /* 0x00781f0004047f89 */ /* 0x014ea800000e0000 */
[----:B------:R-:W-:Y:S01]  /*12970*/  ISETP.GE.AND P0, PT, R0, R11, PT ;  /* 0x0000000b0000720c */ /* 0x000fe20003f06270 */
[----:B-1-3--:R1:W3:-:S12]  /*12980*/  SHFL.IDX PT, R2, R5, 0x3, 0x181f ;  /* 0x00781f0005027f89 */ /* 0x00a2d800000e0000 */
[----:B-1----:R-:W-:Y:S05]  /*12990*/  @P0 BRA `(.L_x_1292) ;  /* 0x0000000000480947 */ /* 0x002fea0003800000 */
[----:B------:R-:W-:Y:S01]  /*129a0*/  ULDC UR4, c[0x0][0xac8] ;  /* 0x0002b20000047ab9 */ /* 0x000fe20000000800 */
[----:B------:R-:W-:Y:S01]  /*129b0*/  ULDC.64 UR8, c[0x0][0x208] ;  /* 0x0000820000087ab9 */ /* 0x000fe20000000a00 */
[----:B------:R-:W-:Y:S02]  /*129c0*/  ISETP.GE.AND P3, PT, R7, UR4, PT ;  /* 0x0000000407007c0c */ /* 0x000fe4000bf66270 */
[----:B------:R-:W-:Y:S02]  /*129d0*/  ISETP.GE.AND P2, PT, R15, UR4, PT ;  /* 0x000000040f007c0c */ /* 0x000fe4000bf46270 */
[----:B------:R-:W-:Y:S02]  /*129e0*/  ISETP.GE.AND P1, PT, R9, UR4, PT ;  /* 0x0000000409007c0c */ /* 0x000fe4000bf26270 */
[----:B------:R-:W-:-:S07]  /*129f0*/  ISETP.GE.AND P0, PT, R13, UR4, PT ;  /* 0x000000040d007c0c */ /* 0x000fce000bf06270 */
[----:B---3--:R-:W-:-:S04]  /*12a00*/  @!P3 LEA R6, P4, R7, R2, 0x1 ;  /* 0x000000020706b211 */ /* 0x008fc800078808ff */
[----:B--2---:R-:W-:Y:S02]  /*12a10*/  @!P3 LEA.HI.X R7, R7, R4, R12, 0x1, P4 ;  /* 0x000000040707b211 */ /* 0x004fe400020f0c0c */
        /* <DEDUP_REMOVED lines=10> */
.L_x_1292:
[----:B------:R-:W-:Y:S05]  /*12ac0*/  BSYNC B0 ;  /* 0x0000000000007941 */ /* 0x000fea0003800000 */
.L_x_1282:
[----:B------:R-:W-:Y:S02]  /*12ad0*/  ULDC UR4, c[0x0][0xc3c] ;  /* 0x00030f0000047ab9 */ /* 0x000fe40000000800 */
[----:B------:R-:W-:-:S06]  /*12ae0*/  UISETP.GE.AND UP0, UPT, UR6, UR4, UPT ;  /* 0x000000040600728c */ /* 0x000fcc000bf06270 */
[----:B------:R-:W-:-:S13]  /*12af0*/  PLOP3.LUT P0, PT, PT, PT, UP0, 0x80, 0x0 ;  /* 0x000000000000781c */ /* 0x000fda0003f0f008 */
[----:B------:R-:W-:Y:S05]  /*12b00*/  @!P0 BRA `(.L_x_1304) ;  /* 0xfffffee400948947 */ /* 0x000fea000383ffff */
[----:B------:R-:W-:Y:S05]  /*12b10*/  EXIT ;  /* 0x000000000000794d */ /* 0x000fea0003800000 */
.L_x_1199:
[----:B------:R-:W-:-:S08]  /*12b20*/  NOP ;  /* 0x0000000000007918 */ /* 0x000fd00000000000 */
[----:B0-----:R-:W0:-:S00]  /*12b30*/  USETMAXREG.DEALLOC.CTAPOOL 0x18 ;  /* 0x00000018000079c8 */ /* 0x001e0000080e0500 */
        /* <DEDUP_REMOVED lines=18> */
.L_x_1305:
        /* <DEDUP_REMOVED lines=44> */
.L_x_1309:
        /* <DEDUP_REMOVED lines=39> */
[----:B------:R-:W-:-:S07]  /*13190*/  IMAD.MOV.U32 R5, RZ, RZ, R2 ;  /* 0x000000ffff057224 */ /* 0x000fce00078e0002 */
.L_x_1307:
[----:B------:R-:W-:Y:S02]  /*131a0*/  IMAD.IADD R10, R9, 0x1, -R4 ;  /* 0x00000001090a7824 */ /* 0x000fe400078e0a04 */
[----:B------:R-:W-:Y:S02]  /*131b0*/  IMAD.MOV.U32 R3, RZ, RZ, RZ ;  /* 0x000000ffff037224 */ /* 0x000fe400078e00ff */
[----:B------:R-:W-:-:S05]  /*131c0*/  IMAD R2, R5, UR5, R10 ;  /* 0x0000000505027c24 */ /* 0x000fca000f8e020a */
[----:B------:R-:W-:-:S13]  /*131d0*/  ISETP.GT.AND P0, PT, R2, UR6, PT ;  /* 0x0000000602007c0c */ /* 0x000fda000bf04270 */
[----:B------:R-:W-:-:S04]  /*131e0*/  VOTE.ANY R2, PT, !P0 ;  /* 0x0000000000027806 */ /* 0x000fc800040e0100 */
[----:B------:R-:W0:Y:S01]  /*131f0*/  POPC R9, R2 ;  /* 0x0000000200097309 */ /* 0x000e220000000000 */
[----:B------:R-:W-:Y:S01]  /*13200*/  ISETP.NE.AND P0, PT, R2, RZ, PT ;  /* 0x000000ff0200720c */ /* 0x000fe20003f05270 */
[----:B0-----:R0:W1:Y:S04]  /*13210*/  SHFL.IDX PT, R8, R8, R9, 0x1f ;  /* 0x00001f0908087589 */ /* 0x00106800000e0000 */
[----:B------:R0:W2:Y:S08]  /*13220*/  SHFL.IDX PT, R4, R7, R9, 0x1f ;  /* 0x00001f0907047589 */ /* 0x0000b000000e0000 */
[----:B------:R-:W-:Y:S05]  /*13230*/  @!P0 BRA `(.L_x_1310) ;  /* 0x0000000000088947 */ /* 0x000fea0003800000 */
[----:B------:R-:W-:-:S05]  /*13240*/  VIADD R2, R9, 0xffffffff ;  /* 0xffffffff09027836 */ /* 0x000fca0000000000 */
[----:B------:R3:W4:Y:S02]  /*13250*/  SHFL.IDX PT, R3, R5, R2, 0x1f ;  /* 0x00001f0205037589 */ /* 0x00072400000e0000 */
.L_x_1310:
[----:B----4-:R-:W-:Y:S01]  /*13260*/  IMAD R3, R3, UR5, R10 ;  /* 0x0000000503037c24 */ /* 0x010fe2000f8e020a */
[----:B-1----:R-:W-:Y:S01]  /*13270*/  ISETP.NE.AND P0, PT, R8, 0x1, PT ;  /* 0x000000010800780c */ /* 0x002fe20003f05270 */
[----:B------:R-:W-:-:S03]  /*13280*/  VIADD R14, R9, UR4 ;  /* 0x00000004090e7c36 */ /* 0x000fc60008000000 */
[----:B------:R1:W-:Y:S01]  /*13290*/  STL [R1], R3 ;  /* 0x0000000301007387 */ /* 0x0003e20000100800 */
[----:B---3--:R-:W-:-:S03]  /*132a0*/  IADD3 R5, -R3, UR6, RZ ;  /* 0x0000000603057c10 */ /* 0x008fc6000fffe1ff */
[----:B------:R1:W-:Y:S05]  /*132b0*/  STL [R1+0xc], R14 ;  /* 0x00000c0e01007387 */ /* 0x0003ea0000100800 */
[----:B------:R-:W-:Y:S05]  /*132c0*/  @!P0 BRA `(.L_x_1311) ;  /* 0x0000000000e08947 */ /* 0x000fea0003800000 */
[----:B0-2---:R-:W-:Y:S02]  /*132d0*/  IABS R7, R4 ;  /* 0x0000000400077213 */ /* 0x005fe40000000000 */
[----:B------:R-:W-:Y:S02]  /*132e0*/  IABS R9, R8 ;  /* 0x0000000800097213 */ /* 0x000fe40000000000 */
[----:B------:R-:W0:Y:S01]  /*132f0*/  I2F.RP R10, R7 ;  /* 0x00000007000a7306 */ /* 0x000e220000209400 */
[----:B------:R-:W-:-:S07]  /*13300*/  IABS R12, R5 ;  /* 0x00000005000c7213 */ /* 0x000fce0000000000 */
[----:B------:R-:W-:Y:S08]  /*13310*/  I2F.RP R13, R9 ;  /* 0x00000009000d7306 */ /* 0x000ff00000209400 */
[----:B0-----:R-:W1:Y:S02]  /*13320*/  MUFU.RCP R10, R10 ;  /* 0x0000000a000a7308 */ /* 0x001e640000001000 */
[----:B-1----:R-:W-:-:S06]  /*13330*/  VIADD R3, R10, 0xffffffe ;  /* 0x0ffffffe0a037836 */ /* 0x002fcc0000000000 */
[----:B------:R-:W0:Y:S02]  /*13340*/  F2I.FTZ.U32.TRUNC.NTZ R3, R3 ;  /* 0x0000000300037305 */ /* 0x000e24000021f000 */
[----:B0-----:R-:W-:-:S04]  /*13350*/  IMAD.MOV R2, RZ, RZ, -R3 ;  /* 0x000000ffff027224 */ /* 0x001fc800078e0a03 */
[----:B------:R-:W-:Y:S02]  /*13360*/  IMAD R11, R2, R7, RZ ;  /* 0x00000007020b7224 */ /* 0x000fe400078e02ff */
[----:B------:R-:W-:-:S04]  /*13370*/  IMAD.MOV.U32 R2, RZ, RZ, RZ ;  /* 0x000000ffff027224 */ /* 0x000fc800078e00ff */
[----:B------:R-:W-:Y:S01]  /*13380*/  IMAD.HI.U32 R11, R3, R11, R2 ;  /* 0x0000000b030b7227 */ /* 0x000fe200078e0002 */
[----:B------:R-:W-:Y:S01]  /*13390*/  IABS R3, R4 ;  /* 0x0000000400037213 */ /* 0x000fe20000000000 */
[----:B------:R-:W0:Y:S04]  /*133a0*/  MUFU.RCP R2, R13 ;  /* 0x0000000d00027308 */ /* 0x000e280000001000 */
[----:B------:R-:W-:Y:S02]  /*133b0*/  IMAD.MOV R3, RZ, RZ, -R3 ;  /* 0x000000ffff037224 */ /* 0x000fe400078e0a03 */
[----:B------:R-:W-:-:S04]  /*133c0*/  IMAD.HI.U32 R10, R11, R12, RZ ;  /* 0x0000000c0b0a7227 */ /* 0x000fc800078e00ff */
[----:B------:R-:W-:-:S05]  /*133d0*/  IMAD R12, R10, R3, R12 ;  /* 0x000000030a0c7224 */ /* 0x000fca00078e020c */
[----:B------:R-:W-:Y:S01]  /*133e0*/  ISETP.GT.U32.AND P1, PT, R7, R12, PT ;  /* 0x0000000c0700720c */ /* 0x000fe20003f24070 */
[----:B0-----:R-:W-:-:S06]  /*133f0*/  VIADD R3, R2, 0xffffffe ;  /* 0x0ffffffe02037836 */ /* 0x001fcc0000000000 */
[----:B------:R-:W0:Y:S06]  /*13400*/  F2I.FTZ.U32.TRUNC.NTZ R3, R3 ;  /* 0x0000000300037305 */ /* 0x000e2c000021f000 */
[----:B------:R-:W-:Y:S02]  /*13410*/  @!P1 IMAD.IADD R12, R12, 0x1, -R7 ;  /* 0x000000010c0c9824 */ /* 0x000fe400078e0a07 */
[----:B------:R-:W-:Y:S01]  /*13420*/  @!P1 VIADD R10, R10, 0x1 ;  /* 0x000000010a0a9836 */ /* 0x000fe20000000000 */
[----:B------:R-:W-:Y:S02]  /*13430*/  ISETP.NE.AND P1, PT, R4, RZ, PT ;  /* 0x000000ff0400720c */ /* 0x000fe40003f25270 */
[----:B------:R-:W-:Y:S01]  /*13440*/  ISETP.GE.U32.AND P0, PT, R12, R7, PT ;  /* 0x000000070c00720c */ /* 0x000fe20003f06070 */
[----:B0-----:R-:W-:-:S04]  /*13450*/  IMAD.MOV R2, RZ, RZ, -R3 ;  /* 0x000000ffff027224 */ /* 0x001fc800078e0a03 */
[----:B------:R-:W-:Y:S02]  /*13460*/  IMAD R7, R2, R9, RZ ;  /* 0x0000000902077224 */ /* 0x000fe400078e02ff */
[----:B------:R-:W-:-:S06]  /*13470*/  IMAD.MOV.U32 R2, RZ, RZ, RZ ;  /* 0x000000ffff027224 */ /* 0x000fcc00078e00ff */
[----:B------:R-:W-:Y:S02]  /*13480*/  @P0 VIADD R10, R10, 0x1 ;  /* 0x000000010a0a0836 */ /* 0x000fe40000000000 */
[----:B------:R-:W-:Y:S01]  /*13490*/  IMAD.HI.U32 R7, R3, R7, R2 ;  /* 0x0000000703077227 */ /* 0x000fe200078e0002 */
[----:B------:R-:W-:Y:S02]  /*134a0*/  LOP3.LUT R2, R5, R4, RZ, 0x3c, !PT ;  /* 0x0000000405027212 */ /* 0x000fe400078e3cff */
[----:B------:R-:W-:Y:S02]  /*134b0*/  IABS R3, R8 ;  /* 0x0000000800037213 */ /* 0x000fe40000000000 */
[----:B------:R-:W-:-:S03]  /*134c0*/  ISETP.GE.AND P2, PT, R2, RZ, PT ;  /* 0x000000ff0200720c */ /* 0x000fc60003f46270 */
[----:B------:R-:W-:-:S10]  /*134d0*/  IMAD.MOV R3, RZ, RZ, -R3 ;  /* 0x000000ffff037224 */ /* 0x000fd400078e0a03 */
[----:B------:R-:W-:Y:S01]  /*134e0*/  @!P2 IMAD.MOV R10, RZ, RZ, -R10 ;  /* 0x000000ffff0aa224 */ /* 0x000fe200078e0a0a */
[----:B------:R-:W-:-:S04]  /*134f0*/  @!P1 LOP3.LUT R10, RZ, R4, RZ, 0x33, !PT ;  /* 0x00000004ff0a9212 */ /* 0x000fc800078e33ff */
        /* <DEDUP_REMOVED lines=8> */
[----:B------:R-:W-:-:S04]  /*13580*/  LOP3.LUT R2, R10, R8, RZ, 0x3c, !PT ;  /* 0x000000080a027212 */ /* 0x000fc800078e3cff */
[----:B------:R-:W-:Y:S01]  /*13590*/  ISETP.GE.AND P2, PT, R2, RZ, PT ;  /* 0x000000ff0200720c */ /* 0x000fe20003f46270 */
[----:B------:R-:W-:-:S04]  /*135a0*/  IMAD.MOV R2, RZ, RZ, -R10 ;  /* 0x000000ffff027224 */ /* 0x000fc800078e0a0a */
[----:B------:R-:W-:Y:S02]  /*135b0*/  IMAD R2, R4, R2, R5 ;  /* 0x0000000204027224 */ /* 0x000fe400078e0205 */
        /* <DEDUP_REMOVED lines=8> */
[----:B------:R-:W-:Y:S05]  /*13640*/  BRA `(.L_x_1312) ;  /* 0x0000000000f87947 */ /* 0x000fea0003800000 */
.L_x_1311:
[----:B-1----:R-:W1:Y:S01]  /*13650*/  LDC.64 R2, c[0x0][0xc90] ;  /* 0x00032400ff027b82 */ /* 0x002e620000000a00 */
[----:B------:R-:W-:Y:S01]  /*13660*/  ULDC.64 UR6, c[0x0][0x208] ;  /* 0x0000820000067ab9 */ /* 0x000fe20000000a00 */
[----:B-1----:R-:W-:-:S05]  /*13670*/  IMAD.WIDE R2, R14, 0x4, R2 ;  /* 0x000000040e027825 */ /* 0x002fca00078e0202 */
[----:B0-----:R0:W2:Y:S02]  /*13680*/  LDG.E R7, desc[UR6][R2.64] ;  /* 0x0000000602077981 */ /* 0x0010a4000c1e1900 */
[----:B0-----:R-:W-:Y:S02]  /*13690*/  IMAD.MOV.U32 R2, RZ, RZ, RZ ;  /* 0x000000ffff027224 */ /* 0x001fe400078e00ff */
[----:B--2---:R-:W-:-:S05]  /*136a0*/  IMAD R8, R4, R7, RZ ;  /* 0x0000000704087224 */ /* 0x004fca00078e02ff */
[----:B------:R-:W-:-:S04]  /*136b0*/  IABS R9, R8 ;  /* 0x0000000800097213 */ /* 0x000fc80000000000 */
[----:B------:R-:W0:Y:S08]  /*136c0*/  I2F.RP R10, R9 ;  /* 0x00000009000a7306 */ /* 0x000e300000209400 */
[----:B0-----:R-:W0:Y:S02]  /*136d0*/  MUFU.RCP R10, R10 ;  /* 0x0000000a000a7308 */ /* 0x001e240000001000 */
[----:B0-----:R-:W-:-:S06]  /*136e0*/  VIADD R11, R10, 0xffffffe ;  /* 0x0ffffffe0a0b7836 */ /* 0x001fcc0000000000 */
[----:B------:R-:W0:Y:S02]  /*136f0*/  F2I.FTZ.U32.TRUNC.NTZ R3, R11 ;  /* 0x0000000b00037305 */ /* 0x000e24000021f000 */
[----:B0-----:R-:W-:-:S04]  /*13700*/  IMAD.MOV R12, RZ, RZ, -R3 ;  /* 0x000000ffff0c7224 */ /* 0x001fc800078e0a03 */
[----:B------:R-:W-:-:S04]  /*13710*/  IMAD R13, R12, R9, RZ ;  /* 0x000000090c0d7224 */ /* 0x000fc800078e02ff */
[----:B------:R-:W-:Y:S01]  /*13720*/  IMAD.HI.U32 R2, R3, R13, R2 ;  /* 0x0000000d03027227 */ /* 0x000fe200078e0002 */
[----:B------:R-:W-:Y:S02]  /*13730*/  IABS R13, R5 ;  /* 0x00000005000d7213 */ /* 0x000fe40000000000 */
[----:B------:R-:W-:-:S03]  /*13740*/  IABS R3, R8 ;  /* 0x0000000800037213 */ /* 0x000fc60000000000 */
[----:B------:R-:W-:-:S04]  /*13750*/  IMAD.HI.U32 R2, R2, R13, RZ ;  /* 0x0000000d02027227 */ /* 0x000fc800078e00ff */
[----:B------:R-:W-:-:S04]  /*13760*/  IMAD.MOV R3, RZ, RZ, -R3 ;  /* 0x000000ffff037224 */ /* 0x000fc800078e0a03 */
        /* <DEDUP_REMOVED lines=11> */
[----:B------:R-:W-:Y:S02]  /*13820*/  IMAD R9, R7, R2, RZ ;  /* 0x0000000207097224 */ /* 0x000fe400078e02ff */
[----:B------:R-:W-:Y:S02]  /*13830*/  IMAD.MOV R2, RZ, RZ, -R2 ;  /* 0x000000ffff027224 */ /* 0x000fe400078e0a02 */
[----:B------:R-:W-:Y:S02]  /*13840*/  IMAD.MOV R10, RZ, RZ, -R9 ;  /* 0x000000ffff0a7224 */ /* 0x000fe400078e0a09 */
[----:B------:R-:W-:Y:S02]  /*13850*/  IMAD R8, R8, R2, R5 ;  /* 0x0000000208087224 */ /* 0x000fe400078e0205 */
[----:B------:R-:W-:Y:S01]  /*13860*/  IMAD.MOV.U32 R2, RZ, RZ, RZ ;  /* 0x000000ffff027224 */ /* 0x000fe200078e00ff */
[----:B------:R-:W-:Y:S02]  /*13870*/  VIADDMNMX R7, R10, UR5, R7, PT ;  /* 0x000000050a077c46 */ /* 0x000fe4000b800107 */
[----:B------:R-:W-:-:S02]  /*13880*/  IADD3 R9, R9, 0x1000000, R8 ;  /* 0x0100000009097810 */ /* 0x000fc40007ffe008 */
[----:B------:R-:W-:-:S04]  /*13890*/  IABS R10, R7 ;  /* 0x00000007000a7213 */ /* 0x000fc80000000000 */
[----:B------:R-:W0:Y:S08]  /*138a0*/  I2F.RP R11, R10 ;  /* 0x0000000a000b7306 */ /* 0x000e300000209400 */
[----:B0-----:R-:W0:Y:S02]  /*138b0*/  MUFU.RCP R11, R11 ;  /* 0x0000000b000b7308 */ /* 0x001e240000001000 */
[----:B0-----:R-:W-:Y:S01]  /*138c0*/  VIADD R3, R11, 0xffffffe ;  /* 0x0ffffffe0b037836 */ /* 0x001fe20000000000 */
[----:B------:R-:W-:-:S05]  /*138d0*/  IABS R11, R7 ;  /* 0x00000007000b7213 */ /* 0x000fca0000000000 */
[----:B------:R-:W0:Y:S02]  /*138e0*/  F2I.FTZ.U32.TRUNC.NTZ R3, R3 ;  /* 0x0000000300037305 */ /* 0x000e24000021f000 */
[----:B0-----:R-:W-:-:S04]  /*138f0*/  IMAD.MOV R5, RZ, RZ, -R3 ;  /* 0x000000ffff057224 */ /* 0x001fc800078e0a03 */
[----:B------:R-:W-:-:S04]  /*13900*/  IMAD R5, R5, R10, RZ ;  /* 0x0000000a05057224 */ /* 0x000fc800078e02ff */
[----:B------:R-:W-:Y:S01]  /*13910*/  IMAD.HI.U32 R2, R3, R5, R2 ;  /* 0x0000000503027227 */ /* 0x000fe200078e0002 */
[----:B------:R-:W-:-:S03]  /*13920*/  IABS R5, R8 ;  /* 0x0000000800057213 */ /* 0x000fc60000000000 */
[----:B------:R-:W-:Y:S02]  /*13930*/  IMAD.MOV R3, RZ, RZ, -R11 ;  /* 0x000000ffff037224 */ /* 0x000fe400078e0a0b */
        /* <DEDUP_REMOVED lines=8> */
[----:B------:R-:W-:-:S07]  /*139c0*/  ISETP.GE.AND P2, PT, R3, RZ, PT ;  /* 0x000000ff0300720c */ /* 0x000fce0003f46270 */
[----:B------:R-:W-:-:S06]  /*139d0*/  @P0 VIADD R2, R2, 0x1 ;  /* 0x0000000102020836 */ /* 0x000fcc0000000000 */
[----:B------:R-:W-:Y:S01]  /*139e0*/  @!P2 IMAD.MOV R2, RZ, RZ, -R2 ;  /* 0x000000ffff02a224 */ /* 0x000fe200078e0a02 */
[----:B------:R-:W-:Y:S01]  /*139f0*/  @!P1 LOP3.LUT R2, RZ, R7, RZ, 0x33, !PT ;  /* 0x00000007ff029212 */ /* 0x000fe200078e33ff */
[----:B------:R-:W-:-:S04]  /*13a00*/  IMAD.MOV R7, RZ, RZ, -R7 ;  /* 0x000000ffff077224 */ /* 0x000fc800078e0a07 */
[----:B------:R-:W-:-:S05]  /*13a10*/  IMAD R3, R2, R7, R9 ;  /* 0x0000000702037224 */ /* 0x000fca00078e0209 */
[----:B------:R1:W-:Y:S02]  /*13a20*/  STL [R1+0x8], R3 ;  /* 0x0000080301007387 */ /* 0x0003e40000100800 */
.L_x_1312:
[----:B01----:R-:W-:-:S05]  /*13a30*/  LOP3.LUT R3, RZ, R2, RZ, 0x33, !PT ;  /* 0x00000002ff037212 */ /* 0x003fca00078e33ff */
[----:B------:R-:W-:-:S05]  /*13a40*/  IMAD.IADD R2, R4, 0x1, R3 ;  /* 0x0000000104027824 */ /* 0x000fca00078e0203 */
[----:B------:R1:W-:Y:S01]  /*13a50*/  STL [R1+0x4], R2 ;  /* 0x0000040201007387 */ /* 0x0003e20000100800 */
[----:B------:R-:W-:Y:S05]  /*13a60*/  BRA `(.L_x_1313) ;  /* 0x0000000000107947 */ /* 0x000fea0003800000 */
.L_x_1308:
[----:B------:R-:W-:Y:S01]  /*13a70*/  IMAD.U32 R2, RZ, RZ, UR6 ;  /* 0x00000006ff027e24 */ /* 0x000fe2000f8e00ff */
[----:B------:R0:W-:Y:S04]  /*13a80*/  STL [R1+0x4], RZ ;  /* 0x000004ff01007387 */ /* 0x0001e80000100800 */
[----:B------:R0:W-:Y:S04]  /*13a90*/  STL [R1+0x8], RZ ;  /* 0x000008ff01007387 */ /* 0x0001e80000100800 */
[----:B------:R0:W-:Y:S02]  /*13aa0*/  STL [R1], R2 ;  /* 0x0000000201007387 */ /* 0x0001e40000100800 */
.L_x_1313:
[----:B------:R-:W2:Y:S04]  /*13ab0*/  LDL R8, [R1] ;  /* 0x0000000001087983 */ /* 0x000ea80000100800 */
[----:B------:R-:W2:Y:S04]  /*13ac0*/  LDL R9, [R1+0x4] ;  /* 0x0000040001097983 */ /* 0x000ea80000100800 */
[----:B------:R-:W2:Y:S04]  /*13ad0*/  LDL R10, [R1+0x8] ;  /* 0x00000800010a7983 */ /* 0x000ea80000100800 */
[----:B------:R-:W2:Y:S01]  /*13ae0*/  LDL R11, [R1+0xc] ;  /* 0x00000c00010b7983 */ /* 0x000ea20000100800 */
[----:B------:R-:W-:-:S13]  /*13af0*/  ISETP.NE.AND P0, PT, R0, RZ, PT ;  /* 0x000000ff0000720c */ /* 0x000fda0003f05270 */
[----:B------:R-:W3:Y:S01]  /*13b00*/  @!P0 S2R R3, SR_CgaCtaId ;  /* 0x0000000000038919 */ /* 0x000ee20000008800 */
[----:B------:R-:W-:-:S04]  /*13b10*/  @!P0 MOV R0, 0x400 ;  /* 0x0000040000008802 */ /* 0x000fc80000000f00 */
[----:B---3--:R-:W-:-:S05]  /*13b20*/  @!P0 LEA R0, R3, R0, 0x18 ;  /* 0x0000000003008211 */ /* 0x008fca00078ec0ff */
[----:B--2---:R2:W-:Y:S01]  /*13b30*/  @!P0 STS.128 [R0+0x308d0], R8 ;  /* 0x0308d00800008388 */ /* 0x0045e20000000c00 */
[----:B------:R-:W-:Y:S06]  /*13b40*/  BAR.ARV 0x5, 0x180 ;  /* 0x0146000000007b1d */ /* 0x000fec0000002000 */
.L_x_1306:
[----:B--2---:R-:W2:Y:S01]  /*13b50*/  LDL R0, [R1+0xc] ;  /* 0x00000c0001007983 */ /* 0x004ea20000100800 */
[----:B------:R-:W-:Y:S01]  /*13b60*/  ULDC UR4, c[0x0][0xc3c] ;  /* 0x00030f0000047ab9 */ /* 0x000fe20000000800 */
[----:B------:R-:W-:Y:S01]  /*13b70*/  IMAD.MOV.U32 R19, RZ, RZ, RZ ;  /* 0x000000ffff137224 */ /* 0x000fe200078e00ff */
[----:B--2---:R-:W-:Y:S01]  /*13b80*/  ISETP.GE.AND P0, PT, R0, UR4, PT ;  /* 0x0000000400007c0c */ /* 0x004fe2000bf06270 */
[----:B------:R-:W-:-:S05]  /*13b90*/  IMAD.MOV.U32 R0, RZ, RZ, 0x1 ;  /* 0x00000001ff007424 */ /* 0x000fca00078e00ff */
[----:B------:R2:W-:Y:S04]  /*13ba0*/  STL [R1+0x10], R0 ;  /* 0x0000100001007387 */ /* 0x0005e80000100800 */
[----:B------:R2:W-:Y:S03]  /*13bb0*/  STL [R1+0x50], RZ ;  /* 0x000050ff01007387 */ /* 0x0005e60000100800 */
[----:B------:R-:W-:Y:S05]  /*13bc0*/  @P0 BRA `(.L_x_1314) ;  /* 0x0000006c00240947 */ /* 0x000fea0003800000 */
[----:B------:R-:W4:Y:S01]  /*13bd0*/  S2UR UR5, SR_CgaCtaId ;  /* 0x00000000000579c3 */ /* 0x000f220000008800 */
[C---:B--2---:R-:W-:Y:S01]  /*13be0*/  IMAD.SHL.U32 R0, R6.reuse, 0x8, RZ ;  /* 0x0000000806007824 */ /* 0x044fe200078e00ff */
[----:B------:R-:W-:Y:S01]  /*13bf0*/  LOP3.LUT R4, R6, 0x7f, RZ, 0xc0, !PT ;  /* 0x0000007f06047812 */ /* 0x000fe200078ec0ff */
[----:B------:R-:W-:Y:S01]  /*13c00*/  UMOV UR4, 0x400 ;  /* 0x0000040000047882 */ /* 0x000fe20000000000 */
[----:B------:R-:W-:Y:S01]  /*13c10*/  BSSY B8, `(.L_x_1314) ;  /* 0x00006c4000087945 */ /* 0x000fe20003800000 */
[----:B------:R-:W-:Y:S01]  /*13c20*/  IMAD.MOV.U32 R19, RZ, RZ, RZ ;  /* 0x000000ffff137224 */ /* 0x000fe200078e00ff */
[----:B------:R-:W-:Y:S01]  /*13c30*/  LOP3.LUT R3, R0, 0x1f8, RZ, 0xc0, !PT ;  /* 0x000001f800037812 */ /* 0x000fe200078ec0ff */
[----:B01----:R-:W-:Y:S01]  /*13c40*/  IMAD.SHL.U32 R2, R4, 0x8, RZ ;  /* 0x0000000804027824 */ /* 0x003fe200078e00ff */
        /* <DEDUP_REMOVED lines=9> */
[----:B----4-:R-:W-:-:S06]  /*13ce0*/  ULEA UR4, UR5, UR4, 0x18 ;  /* 0x0000000405047291 */ /* 0x010fcc000f8ec03f */
[----:B------:R-:W-:-:S04]  /*13cf0*/  IMAD.U32 R18, RZ, RZ, UR4 ;  /* 0x00000004ff127e24 */ /* 0x000fc8000f8e00ff */
[----:B------:R-:W-:-:S05]  /*13d00*/  IMAD R3, R3, 0x2, R18 ;  /* 0x0000000203037824 */ /* 0x000fca00078e0212 */
[----:B------:R0:W-:Y:S04]  /*13d10*/  STL [R1+0x20], R3 ;  /* 0x0000200301007387 */ /* 0x0001e80000100800 */
[----:B------:R-:W-:Y:S04]  /*13d20*/  STL [R1+0x50], RZ ;  /* 0x000050ff01007387 */ /* 0x000fe80000100800 */
[----:B------:R1:W-:Y:S01]  /*13d30*/  STL [R1+0x10], R2 ;  /* 0x0000100201007387 */ /* 0x0003e20000100800 */
[C---:B0-----:R-:W-:Y:S02]  /*13d40*/  LOP3.LUT R3, R0.reuse, 0x40, RZ, 0xfc, !PT ;  /* 0x0000004000037812 */ /* 0x041fe400078efcff */
[----:B-1----:R-:W-:-:S02]  /*13d50*/  LOP3.LUT R2, R0, 0x80, RZ, 0xfc, !PT ;  /* 0x0000008000027812 */ /* 0x002fc400078efcff */
[----:B------:R-:W-:-:S07]  /*13d60*/  LOP3.LUT R0, R0, 0xc0, RZ, 0xfc, !PT ;  /* 0x000000c000007812 */ /* 0x000fce00078efcff */
.L_x_1437:
[----:B---3--:R-:W2:Y:S01]  /*13d70*/  LDL R9, [R1+0xc] ;  /* 0x00000c0001097983 */ /* 0x008ea20000100800 */
[----:B------:R-:W-:Y:S05]  /*13d80*/  YIELD ;  /* 0x0000000000007946 */ /* 0x000fea0003800000 */
[----:B------:R-:W-:Y:S01]  /*13d90*/  ULDC.64 UR4, c[0x0][0xa28] ;  /* 0x00028a0000047ab9 */ /* 0x000fe20000000a00 */
[----:B------:R-:W-:Y:S01]  /*13da0*/  IMAD.MOV.U32 R0, RZ, RZ, RZ ;  /* 0x000000ffff007224 */ /* 0x000fe200078e00ff */
[----:B------:R-:W-:Y:S01]  /*13db0*/  ISETP.NE.U32.AND P0, PT, RZ, UR4, PT ;  /* 0x00000004ff007c0c */ /* 0x000fe2000bf05070 */
[----:B01----:R-:W0:Y:S01]  /*13dc0*/  LDC.64 R4, c[0x0][0xa00] ;  /* 0x00028000ff047b82 */ /* 0x003e220000000a00 */
[----:B------:R-:W-:Y:S01]  /*13dd0*/  ULDC.64 UR8, c[0x0][0x208] ;  /* 0x0000820000087ab9 */ /* 0x000fe20000000a00 */
[----:B------:R-:W-:Y:S01]  /*13de0*/  IMAD.MOV.U32 R10, RZ, RZ, RZ ;  /* 0x000000ffff0a7224 */ /* 0x000fe200078e00ff */
[----:B------:R-:W-:Y:S01]  /*13df0*/  ISETP.NE.AND.EX P0, PT, RZ, UR5, PT, P0 ;  /* 0x00000005ff007c0c */ /* 0x000fe2000bf05300 */
[----:B------:R-:W-:Y:S01]  /*13e00*/  ULDC.64 UR4, c[0x0][0xa18] ;  /* 0x0002860000047ab9 */ /* 0x000fe20000000a00 */
[----:B------:R-:W-:-:S11]  /*13e10*/  ULDC.64 UR6, c[0x0][0xa08] ;  /* 0x0002820000067ab9 */ /* 0x000fd60000000a00 */
[----:B------:R-:W2:Y:S02]  /*13e20*/  @P0 LDC.64 R2, c[0x0][0xa28] ;  /* 0x00028a00ff020b82 */ /* 0x000ea40000000a00 */
[----:B--2---:R-:W-:-:S05]  /*13e30*/  @P0 IMAD.WIDE R2, R9, 0x4, R2 ;  /* 0x0000000409020825 */ /* 0x004fca00078e0202 */
[----:B------:R1:W5:Y:S01]  /*13e40*/  @P0 LDG.E R0, desc[UR8][R2.64] ;  /* 0x0000000802000981 */ /* 0x000362000c1e1900 */
[----:B------:R-:W-:Y:S01]  /*13e50*/  ISETP.NE.U32.AND P0, PT, RZ, UR4, PT ;  /* 0x00000004ff007c0c */ /* 0x000fe2000bf05070 */
[----:B0-----:R-:W-:Y:S01]  /*13e60*/  IMAD.WIDE R4, R9, 0x4, R4 ;  /* 0x0000000409047825 */ /* 0x001fe200078e0204 */
[----:B------:R-:W-:Y:S02]  /*13e70*/  ISETP.NE.U32.AND P1, PT, RZ, UR6, PT ;  /* 0x00000006ff007c0c */ /* 0x000fe4000bf25070 */
[----:B------:R-:W-:Y:S01]  /*13e80*/  ISETP.NE.AND.EX P2, PT, RZ, UR5, PT, P0 ;  /* 0x00000005ff007c0c */ /* 0x000fe2000bf45300 */
[----:B------:R-:W-:Y:S01]  /*13e90*/  ULDC.64 UR4, c[0x0][0xa00] ;  /* 0x0002800000047ab9 */ /* 0x000fe20000000a00 */
[----:B------:R-:W-:Y:S01]  /*13ea0*/  ISETP.NE.AND.EX P1, PT, RZ, UR7, PT, P1 ;  /* 0x00000007ff007c0c */ /* 0x000fe2000bf25310 */
[----:B------:R-:W-:Y:S01]  /*13eb0*/  IMAD.MOV.U32 R8, RZ, RZ, RZ ;  /* 0x000000ffff087224 */ /* 0x000fe200078e00ff */
[----:B------:R-:W-:Y:S01]  /*13ec0*/  ISETP.NE.U32.AND P0, PT, RZ, UR4, PT ;  /* 0x00000004ff007c0c */ /* 0x000fe2000bf05070 */
[----:B-1----:R-:W0:Y:S03]  /*13ed0*/  LDC.64 R2, c[0x0][0xa08] ;  /* 0x00028200ff027b82 */ /* 0x002e260000000a00 */
[----:B------:R-:W-:-:S05]  /*13ee0*/  ISETP.NE.AND.EX P0, PT, RZ, UR5, PT, P0 ;  /* 0x00000005ff007c0c */ /* 0x000fca000bf05300 */
[----:B------:R-:W1:Y:S08]  /*13ef0*/  @P2 LDC.64 R6, c[0x0][0xa18] ;  /* 0x00028600ff062b82 */ /* 0x000e700000000a00 */
[----:B------:R-:W2:Y:S01]  /*13f00*/  @P0 LDG.E R10, desc[UR8][R4.64] ;  /* 0x00000008040a0981 */ /* 0x000ea2000c1e1900 */
[----:B------:R-:W-:Y:S01]  /*13f10*/  ULDC UR4, c[0x0][0x288] ;  /* 0x0000a20000047ab9 */ /* 0x000fe20000000800 */
[----:B0-----:R-:W-:-:S05]  /*13f20*/  IMAD.WIDE R2, R9, 0x4, R2 ;  /* 0x0000000409027825 */ /* 0x001fca00078e0202 */
[----:B------:R-:W5:Y:S01]  /*13f30*/  @P1 LDG.E R8, desc[UR8][R2.64] ;  /* 0x0000000802081981 */ /* 0x000f62000c1e1900 */
[----:B-1----:R-:W-:-:S03]  /*13f40*/  @P2 IMAD.WIDE R6, R9, 0x4, R6 ;  /* 0x0000000409062825 */ /* 0x002fc600078e0206 */
        /* <DEDUP_REMOVED lines=15> */
[----:B------:R-:W0:Y:S04]  /*14040*/  LDG.E R7, desc[UR4][R4.64] ;  /* 0x0000000404077981 */ /* 0x000e28000c1e1900 */
[----:B------:R-:W0:Y:S02]  /*14050*/  LDG.E R4, desc[UR4][R4.64+0x4] ;  /* 0x0000040404047981 */ /* 0x000e24000c1e1900 */
[----:B0-----:R-:W-:-:S05]  /*14060*/  IMAD.IADD R10, R4, 0x1, -R7 ;  /* 0x00000001040a7824 */ /* 0x001fca00078e0a07 */
[----:B------:R1:W-:Y:S02]  /*14070*/  STL [R1+0x2c], R10 ;  /* 0x00002c0a01007387 */ /* 0x0003e40000100800 */
.L_x_1315:
[----:B------:R-:W2:Y:S01]  /*14080*/  LDL.LU R5, [R1+0x8] ;  /* 0x0000080001057983 */ /* 0x000ea20000300800 */
[----:B------:R-:W-:Y:S02]  /*14090*/  ULDC.64 UR4, c[0x0][0xa20] ;  /* 0x0002880000047ab9 */ /* 0x000fe40000000a00 */
[----:B------:R-:W-:-:S04]  /*140a0*/  ISETP.NE.U32.AND P0, PT, RZ, UR4, PT ;  /* 0x00000004ff007c0c */ /* 0x000fc8000bf05070 */
[----:B------:R-:W-:Y:S02]  /*140b0*/  ISETP.NE.AND.EX P0, PT, RZ, UR5, PT, P0 ;  /* 0x00000005ff007c0c */ /* 0x000fe4000bf05300 */
[C---:B--2---:R-:W-:Y:S02]  /*140c0*/  LOP3.LUT R7, R5.reuse, 0xff000000, RZ, 0xc0, !PT ;  /* 0xff00000005077812 */ /* 0x044fe400078ec0ff */
[C---:B------:R-:W-:Y:S02]  /*140d0*/  LOP3.LUT R4, R5.reuse, 0xff0000, RZ, 0xc0, !PT ;  /* 0x00ff000005047812 */ /* 0x040fe400078ec0ff */
[----:B------:R-:W-:Y:S02]  /*140e0*/  SHF.R.U32.HI R7, RZ, 0x8, R7 ;  /* 0x00000008ff077819 */ /* 0x000fe40000011607 */
[----:B------:R-:W-:Y:S02]  /*140f0*/  LOP3.LUT R16, R5, 0xffff, RZ, 0xc0, !PT ;  /* 0x0000ffff05107812 */ /* 0x000fe400078ec0ff */
[----:B------:R-:W-:Y:S01]  /*14100*/  LEA.HI R7, R4, R7, RZ, 0x10 ;  /* 0x0000000704077211 */ /* 0x000fe200078f80ff */
[----:B-----5:R-:W-:-:S05]  /*14110*/  IMAD.IADD R4, R8, 0x1, R0 ;  /* 0x0000000108047824 */ /* 0x020fca00078e0200 */
[----:B------:R2:W-:Y:S01]  /*14120*/  STL [R1+0x14], R4 ;  /* 0x0000140401007387 */ /* 0x0005e20000100800 */
[----:B------:R-:W-:Y:S05]  /*14130*/  @!P0 BRA `(.L_x_1316) ;  /* 0x0000000000148947 */ /* 0x000fea0003800000 */
[----:B------:R-:W3:Y:S01]  /*14140*/  LDC.64 R2, c[0x0][0xa20] ;  /* 0x00028800ff027b82 */ /* 0x000ee20000000a00 */
[----:B------:R-:W-:Y:S01]  /*14150*/  ULDC.64 UR4, c[0x0][0x208] ;  /* 0x0000820000047ab9 */ /* 0x000fe20000000a00 */
[----:B---3--:R-:W-:-:S05]  /*14160*/  IMAD.WIDE R2, R9, 0x4, R2 ;  /* 0x0000000409027825 */ /* 0x008fca00078e0202 */
[----:B------:R3:W5:Y:S01]  /*14170*/  LDG.E R6, desc[UR4][R2.64] ;  /* 0x0000000402067981 */ /* 0x000762000c1e1900 */
[----:B------:R-:W-:Y:S05]  /*14180*/  BRA `(.L_x_1317) ;  /* 0x0000000000147947 */ /* 0x000fea0003800000 */
.L_x_1316:
[----:B------:R-:W-:Y:S05]  /*14190*/  @!P1 BRA `(.L_x_1317) ;  /* 0x0000000000109947 */ /* 0x000fea0003800000 */
[----:B------:R-:W-:Y:S02]  /*141a0*/  ULDC.64 UR4, c[0x0][0x208] ;  /* 0x0000820000047ab9 */ /* 0x000fe40000000a00 */
[----:B------:R-:W3:Y:S04]  /*141b0*/  LDG.E R6, desc[UR4][R2.64] ;  /* 0x0000000402067981 */ /* 0x000ee8000c1e1900 */
[----:B------:R-:W3:Y:S02]  /*141c0*/  LDG.E R2, desc[UR4][R2.64+0x4] ;  /* 0x0000040402027981 */ /* 0x000ee4000c1e1900 */
[----:B---3--:R-:W-:-:S07]  /*141d0*/  IMAD.IADD R6, R2, 0x1, -R6 ;  /* 0x0000000102067824 */ /* 0x008fce00078e0a06 */
.L_x_1317:
[----:B--2---:R-:W2:Y:S01]  /*141e0*/  LDL.LU R4, [R1+0x4] ;  /* 0x0000040001047983 */ /* 0x004ea20000300800 */
[----:B---3--:R-:W3:Y:S01]  /*141f0*/  LDC R2, c[0x0][0x448] ;  /* 0x00011200ff027b82 */ /* 0x008ee20000000800 */
[----:B-----5:R-:W-:Y:S01]  /*14200*/  IMAD.IADD R0, R6, 0x1, -R0 ;  /* 0x0000000106007824 */ /* 0x020fe200078e0a00 */
[----:B---3--:R-:W-:-:S13]  /*14210*/  ISETP.NE.AND P1, PT, R2, 0x1, PT ;  /* 0x000000010200780c */ /* 0x008fda0003f25270 */
[----:B------:R-:W3:Y:S08]  /*14220*/  @P1 LDC R3, c[0x0][0x44c] ;  /* 0x00011300ff031b82 */ /* 0x000ef00000000800 */
[----:B------:R-:W4:Y:S01]  /*14230*/  @P1 LDC R2, c[0x0][0x450] ;  /* 0x00011400ff021b82 */ /* 0x000f220000000800 */
[----:B--2---:R-:W-:-:S04]  /*14240*/  IMAD.SHL.U32 R11, R4, 0x80, RZ ;  /* 0x00000080040b7824 */ /* 0x004fc800078e00ff */
[----:B------:R-:W-:Y:S01]  /*14250*/  VIADD R4, R11, 0x7f ;  /* 0x0000007f0b047836 */ /* 0x000fe20000000000 */
[----:B------:R2:W-:Y:S03]  /*14260*/  STL [R1+0x28], R11 ;  /* 0x0000280b01007387 */ /* 0x0005e60000100800 */
[----:B---3--:R-:W-:-:S04]  /*14270*/  @P1 IMAD.HI.U32 R3, R4, R3, RZ ;  /* 0x0000000304031227 */ /* 0x008fc800078e00ff */
[----:B------:R-:W-:Y:S01]  /*14280*/  IMAD.MOV.U32 R6, RZ, RZ, R4 ;  /* 0x000000ffff067224 */ /* 0x000fe200078e0004 */
[----:B----4-:R-:W-:Y:S01]  /*14290*/  @P1 SHF.R.U32.HI R6, RZ, R2, R3 ;  /* 0x00000002ff061219 */ /* 0x010fe20000011603 */
[----:B------:R-:W-:-:S05]  /*142a0*/  VIADD R4, R0, 0x3f ;  /* 0x0000003f00047836 */ /* 0x000fca0000000000 */
[----:B------:R-:W-:-:S04]  /*142b0*/  SHF.R.S32.HI R2, RZ, 0x1f, R4 ;  /* 0x0000001fff027819 */ /* 0x000fc80000011404 */
[----:B------:R-:W-:Y:S02]  /*142c0*/  LEA.HI R4, R2, R4, RZ, 0x6 ;  /* 0x0000000402047211 */ /* 0x000fe400078f30ff */
[----:B------:R-:W-:Y:S02]  /*142d0*/  IADD3 R2, R0, 0x1, -R10 ;  /* 0x0000000100027810 */ /* 0x000fe40007ffe80a */
[----:B------:R-:W-:-:S03]  /*142e0*/  SHF.R.S32.HI R9, RZ, 0x6, R4 ;  /* 0x00000006ff097819 */ /* 0x000fc60000011404 */
[----:B------:R-:W-:Y:S02]  /*142f0*/  IMAD.IADD R6, R2, 0x1, R6 ;  /* 0x0000000102067824 */ /* 0x000fe400078e0206 */
[----:B------:R-:W3:Y:S01]  /*14300*/  LDC.64 R2, c[0x0][0x9e0] ;  /* 0x00027800ff027b82 */ /* 0x000ee20000000a00 */
[----:B------:R2:W-:Y:S01]  /*14310*/  STL [R1+0x58], R9 ;  /* 0x0000580901007387 */ /* 0x0005e20000100800 */
[----:B---3--:R-:W-:Y:S01]  /*14320*/  ISETP.GE.AND P2, PT, R3, 0x1, PT ;  /* 0x000000010300780c */ /* 0x008fe20003f46270 */
[----:B------:R-:W-:-:S12]  /*14330*/  IMAD.IADD R2, R6, 0x1, R2 ;  /* 0x0000000106027824 */ /* 0x000fd800078e0202 */
[----:B--2---:R-:W-:Y:S05]  /*14340*/  @!P2 BRA `(.L_x_1318) ;  /* 0x000000000048a947 */ /* 0x004fea0003800000 */
[C---:B------:R-:W-:Y:S01]  /*14350*/  ISETP.GT.AND P0, PT, R6.reuse, RZ, PT ;  /* 0x000000ff0600720c */ /* 0x040fe20003f04270 */
[----:B------:R-:W-:Y:S01]  /*14360*/  BSSY B0, `(.L_x_1319) ;  /* 0x000000e000007945 */ /* 0x000fe20003800000 */
[----:B------:R-:W-:-:S11]  /*14370*/  VIADD R8, R6, 0xffffffff ;  /* 0xffffffff06087836 */ /* 0x000fd60000000000 */
[----:B------:R-:W-:Y:S05]  /*14380*/  @P0 BRA `(.L_x_1320) ;  /* 0x00000000001c0947 */ /* 0x000fea0003800000 */
[----:B------:R-:W-:Y:S01]  /*14390*/  ISETP.NE.AND P0, PT, R3, 0x1, PT ;  /* 0x000000010300780c */ /* 0x000fe20003f05270 */
[----:B------:R-:W-:-:S12]  /*143a0*/  IMAD.MOV R6, RZ, RZ, -R6 ;  /* 0x000000ffff067224 */ /* 0x000fd800078e0a06 */
[----:B------:R-:W2:Y:S02]  /*143b0*/  @P0 LDC.64 R4, c[0x0][0x9e8] ;  /* 0x00027a00ff040b82 */ /* 0x000ea40000000a00 */
[----:B--2---:R-:W-:-:S05]  /*143c0*/  @P0 IMAD.HI.U32 R4, R6, R4, RZ ;  /* 0x0000000406040227 */ /* 0x004fca00078e00ff */
[----:B------:R-:W-:-:S04]  /*143d0*/  @P0 SHF.R.U32.HI R6, RZ, R5, R4 ;  /* 0x00000005ff060219 */ /* 0x000fc80000011604 */
[----:B------:R-:W-:Y:S01]  /*143e0*/  LOP3.LUT R8, RZ, R6, RZ, 0x33, !PT ;  /* 0x00000006ff087212 */ /* 0x000fe200078e33ff */
[----:B------:R-:W-:Y:S06]  /*143f0*/  BRA `(.L_x_1321) ;  /* 0x0000000000107947 */ /* 0x000fec0003800000 */
.L_x_1320:
[----:B------:R-:W-:-:S13]  /*14400*/  ISETP.NE.AND P0, PT, R3, 0x1, PT ;  /* 0x000000010300780c */ /* 0x000fda0003f05270 */
[----:B------:R-:W2:Y:S02]  /*14410*/  @P0 LDC.64 R4, c[0x0][0x9e8] ;  /* 0x00027a00ff040b82 */ /* 0x000ea40000000a00 */
[----:B--2---:R-:W-:-:S05]  /*14420*/  @P0 IMAD.HI.U32 R4, R8, R4, RZ ;  /* 0x0000000408040227 */ /* 0x004fca00078e00ff */
[----:B------:R-:W-:-:S07]  /*14430*/  @P0 SHF.R.U32.HI R8, RZ, R5, R4 ;  /* 0x00000005ff080219 */ /* 0x000fce0000011604 */
.L_x_1321:
[----:B------:R-:W-:Y:S05]  /*14440*/  BSYNC B0 ;  /* 0x0000000000007941 */ /* 0x000fea0003800000 */
.L_x_1319:
[----:B------:R-:W-:-:S05]  /*14450*/  IMAD R8, R8, R3, R3 ;  /* 0x0000000308087224 */ /* 0x000fca00078e0203 */
[----:B------:R-:W-:-:S07]  /*14460*/  VIMNMX R2, R2, R8, PT ;  /* 0x0000000802027248 */ /* 0x000fce0003fe0100 */
.L_x_1318:
[----:B------:R-:W2:Y:S01]  /*14470*/  @P1 LDC R4, c[0x0][0x44c] ;  /* 0x00011300ff041b82 */ /* 0x000ea20000000800 */
[----:B------:R-:W-:Y:S01]  /*14480*/  IMAD.MOV.U32 R5, RZ, RZ, R11 ;  /* 0x000000ffff057224 */ /* 0x000fe200078e000b */
[----:B------:R-:W-:Y:S01]  /*14490*/  ULDC UR4, c[0x0][0x9dc] ;  /* 0x0002770000047ab9 */ /* 0x000fe20000000800 */
[----:B------:R-:W-:-:S05]  /*144a0*/  VIADD R2, R2, 0x3f ;  /* 0x0000003f02027836 */ /* 0x000fca0000000000 */
[----:B------:R-:W3:Y:S01]  /*144b0*/  @P1 LDC R6, c[0x0][0x450] ;  /* 0x00011400ff061b82 */ /* 0x000ee20000000800 */
[----:B--2---:R-:W-:-:S05]  /*144c0*/  @P1 IMAD.HI.U32 R4, R11, R4, RZ ;  /* 0x000000040b041227 */ /* 0x004fca00078e00ff */
[----:B---3--:R-:W-:-:S04]  /*144d0*/  @P1 SHF.R.U32.HI R5, RZ, R6, R4 ;  /* 0x00000006ff051219 */ /* 0x008fc80000011604 */
[----:B------:R-:W-:Y:S02]  /*144e0*/  IADD3 R6, R5, R0, -R10 ;  /* 0x0000000005067210 */ /* 0x000fe40007ffe80a */
[----:B------:R-:W-:-:S04]  /*144f0*/  SHF.R.S32.HI R0, RZ, 0x1f, R2 ;  /* 0x0000001fff007819 */ /* 0x000fc80000011402 */
[----:B------:R-:W-:Y:S01]  /*14500*/  LEA.HI R0, R0, R2, RZ, 0x6 ;  /* 0x0000000200007211 */ /* 0x000fe200078f30ff */
[----:B------:R-:W-:-:S03]  /*14510*/  VIADD R2, R6, -UR4 ;  /* 0x8000000406027c36 */ /* 0x000fc60008000000 */
[----:B------:R-:W-:-:S04]  /*14520*/  SHF.R.S32.HI R4, RZ, 0x6, R0 ;  /* 0x00000006ff047819 */ /* 0x000fc80000011400 */
[----:B------:R-:W-:Y:S01]  /*14530*/  VIMNMX R0, R9, R4, PT ;  /* 0x0000000409007248 */ /* 0x000fe20003fe0100 */
[----:B------:R2:W-:Y:S01]  /*14540*/  STL [R1+0x54], R4 ;  /* 0x0000540401007387 */ /* 0x0005e20000100800 */
[----:B------:R-:W-:Y:S05]  /*14550*/  @!P2 BRA `(.L_x_1322) ;  /* 0x000000000044a947 */ /* 0x000fea0003800000 */
[----:B------:R-:W-:Y:S01]  /*14560*/  ISETP.GT.AND P0, PT, R6, -0x1, PT ;  /* 0xffffffff0600780c */ /* 0x000fe20003f04270 */
[----:B------:R-:W-:-:S12]  /*14570*/  BSSY B0, `(.L_x_1323) ;  /* 0x000000d000007945 */ /* 0x000fd80003800000 */
[----:B------:R-:W-:Y:S05]  /*14580*/  @P0 BRA `(.L_x_1324) ;  /* 0x00000000001c0947 */ /* 0x000fea0003800000 */
[----:B------:R-:W-:Y:S02]  /*14590*/  ISETP.NE.AND P0, PT, R3, 0x1, PT ;  /* 0x000000010300780c */ /* 0x000fe40003f05270 */
[----:B------:R-:W-:-:S11]  /*145a0*/  LOP3.LUT R6, RZ, R6, RZ, 0x33, !PT ;  /* 0x00000006ff067212 */ /* 0x000fd600078e33ff */
[----:B--2---:R-:W2:Y:S02]  /*145b0*/  @P0 LDC.64 R4, c[0x0][0x9e8] ;  /* 0x00027a00ff040b82 */ /* 0x004ea40000000a00 */
[----:B--2---:R-:W-:-:S05]  /*145c0*/  @P0 IMAD.HI.U32 R4, R6, R4, RZ ;  /* 0x0000000406040227 */ /* 0x004fca00078e00ff */
[----:B------:R-:W-:-:S04]  /*145d0*/  @P0 SHF.R.U32.HI R6, RZ, R5, R4 ;  /* 0x00000005ff060219 */ /* 0x000fc80000011604 */
[----:B------:R-:W-:Y:S01]  /*145e0*/  LOP3.LUT R6, RZ, R6, RZ, 0x33, !PT ;  /* 0x00000006ff067212 */ /* 0x000fe200078e33ff */
[----:B------:R-:W-:Y:S06]  /*145f0*/  BRA `(.L_x_1325) ;  /* 0x0000000000107947 */ /* 0x000fec0003800000 */
.L_x_1324:
[----:B------:R-:W-:-:S13]  /*14600*/  ISETP.NE.AND P0, PT, R3, 0x1, PT ;  /* 0x000000010300780c */ /* 0x000fda0003f05270 */
[----:B--2---:R-:W2:Y:S02]  /*14610*/  @P0 LDC.64 R4, c[0x0][0x9e8] ;  /* 0x00027a00ff040b82 */ /* 0x004ea40000000a00 */
[----:B--2---:R-:W-:-:S05]  /*14620*/  @P0 IMAD.HI.U32 R4, R6, R4, RZ ;  /* 0x0000000406040227 */ /* 0x004fca00078e00ff */
[----:B------:R-:W-:-:S07]  /*14630*/  @P0 SHF.R.U32.HI R6, RZ, R5, R4 ;  /* 0x00000005ff060219 */ /* 0x000fce0000011604 */
.L_x_1325:
[----:B------:R-:W-:Y:S05]  /*14640*/  BSYNC B0 ;  /* 0x0000000000007941 */ /* 0x000fea0003800000 */
.L_x_1323:
[----:B------:R-:W-:-:S05]  /*14650*/  IMAD R3, R6, R3, RZ ;  /* 0x0000000306037224 */ /* 0x000fca00078e02ff */
[----:B------:R-:W-:-:S07]  /*14660*/  VIMNMX R2, R2, R3, !PT ;  /* 0x0000000302027248 */ /* 0x000fce0007fe0100 */
.L_x_1322:
[----:B------:R-:W-:Y:S01]  /*14670*/  SHF.R.S32.HI R3, RZ, 0x1f, R2 ;  /* 0x0000001fff037819 */ /* 0x000fe20000011402 */
[----:B------:R-:W-:Y:S01]  /*14680*/  IMAD.MOV.U32 R5, RZ, RZ, RZ ;  /* 0x000000ffff057224 */ /* 0x000fe200078e00ff */
[----:B--2---:R-:W-:Y:S01]  /*14690*/  SHF.R.U32.HI R4, RZ, 0x10, R7 ;  /* 0x00000010ff047819 */ /* 0x004fe20000011607 */
[----:B------:R-:W-:Y:S01]  /*146a0*/  BSSY B0, `(.L_x_1326) ;  /* 0x0000029000007945 */ /* 0x000fe20003800000 */
[----:B------:R-:W-:Y:S01]  /*146b0*/  LEA.HI R3, R3, R2, RZ, 0x6 ;  /* 0x0000000203037211 */ /* 0x000fe200078f30ff */
[----:B01----:R-:W-:Y:S01]  /*146c0*/  IMAD.MOV.U32 R10, RZ, RZ, R5 ;  /* 0x000000ffff0a7224 */ /* 0x003fe200078e0005 */
[----:B------:R-:W-:Y:S02]  /*146d0*/  ISETP.NE.AND P0, PT, R4, RZ, PT ;  /* 0x000000ff0400720c */ /* 0x000fe40003f05270 */
[----:B------:R-:W-:Y:S02]  /*146e0*/  SHF.R.S32.HI R3, RZ, 0x6, R3 ;  /* 0x00000006ff037819 */ /* 0x000fe40000011403 */
[----:B------:R-:W-:-:S02]  /*146f0*/  LOP3.LUT R8, R7, 0xff, RZ, 0xc0, !PT ;  /* 0x000000ff07087812 */ /* 0x000fc400078ec0ff */
[----:B------:R-:W-:-:S04]  /*14700*/  VIMNMX R9, RZ, R3, !PT ;  /* 0x00000003ff097248 */ /* 0x000fc80007fe0100 */
[----:B------:R-:W-:Y:S01]  /*14710*/  ISETP.GT.AND P1, PT, R0, R9, PT ;  /* 0x000000090000720c */ /* 0x000fe20003f24270 */
[----:B------:R0:W-:Y:S02]  /*14720*/  STL [R1+0x34], R9 ;  /* 0x0000340901007387 */ /* 0x0001e40000100800 */
[----:B------:R-:W1:Y:S02]  /*14730*/  @!P0 LDC R4, c[0x0][0x9f0] ;  /* 0x00027c00ff048b82 */ /* 0x000e640000000800 */
[----:B------:R0:W-:Y:S04]  /*14740*/  STL [R1+0x38], R5 ;  /* 0x0000380501007387 */ /* 0x0001e80000100800 */
[----:B------:R0:W-:Y:S04]  /*14750*/  STL [R1+0x40], R8 ;  /* 0x0000400801007387 */ /* 0x0001e80000100800 */
[----:B------:R-:W-:Y:S05]  /*14760*/  @!P1 BRA `(.L_x_1327) ;  /* 0x0000000000709947 */ /* 0x000fea0003800000 */
[-C--:B01----:R-:W-:Y:S02]  /*14770*/  IABS R5, R4.reuse ;  /* 0x0000000400057213 */ /* 0x083fe40000000000 */
[----:B------:R-:W-:Y:S02]  /*14780*/  IABS R7, R4 ;  /* 0x0000000400077213 */ /* 0x000fe40000000000 */
[----:B------:R-:W0:Y:S03]  /*14790*/  I2F.RP R2, R5 ;  /* 0x0000000500027306 */ /* 0x000e260000209400 */
[----:B------:R-:W-:-:S05]  /*147a0*/  IMAD.MOV R7, RZ, RZ, -R7 ;  /* 0x000000ffff077224 */ /* 0x000fca00078e0a07 */
[----:B0-----:R-:W0:Y:S02]  /*147b0*/  MUFU.RCP R2, R2 ;  /* 0x0000000200027308 */ /* 0x001e240000001000 */
[----:B0-----:R-:W-:-:S06]  /*147c0*/  VIADD R2, R2, 0xffffffe ;  /* 0x0ffffffe02027836 */ /* 0x001fcc0000000000 */
[----:B------:R-:W0:Y:S02]  /*147d0*/  F2I.FTZ.U32.TRUNC.NTZ R3, R2 ;  /* 0x0000000200037305 */ /* 0x000e24000021f000 */
[----:B0-----:R-:W-:-:S04]  /*147e0*/  IMAD.MOV R2, RZ, RZ, -R3 ;  /* 0x000000ffff027224 */ /* 0x001fc800078e0a03 */
[----:B------:R-:W-:Y:S02]  /*147f0*/  IMAD R6, R2, R5, RZ ;  /* 0x0000000502067224 */ /* 0x000fe400078e02ff */
[----:B------:R-:W-:-:S04]  /*14800*/  IMAD.MOV.U32 R2, RZ, RZ, RZ ;  /* 0x000000ffff027224 */ /* 0x000fc800078e00ff */
[----:B------:R-:W-:Y:S01]  /*14810*/  IMAD.HI.U32 R6, R3, R6, R2 ;  /* 0x0000000603067227 */ /* 0x000fe200078e0002 */
[----:B------:R-:W-:-:S05]  /*14820*/  IADD3 R3, R4, -0x1, R0 ;  /* 0xffffffff04037810 */ /* 0x000fca0007ffe000 */
[----:B------:R-:W-:-:S05]  /*14830*/  IMAD.IADD R3, R3, 0x1, -R9 ;  /* 0x0000000103037824 */ /* 0x000fca00078e0a09 */
[----:B------:R-:W-:Y:S02]  /*14840*/  IABS R2, R3 ;  /* 0x0000000300027213 */ /* 0x000fe40000000000 */
[----:B------:R-:W-:-:S03]  /*14850*/  LOP3.LUT R3, R3, R4, RZ, 0x3c, !PT ;  /* 0x0000000403037212 */ /* 0x000fc600078e3cff */
        /* <DEDUP_REMOVED lines=13> */
.L_x_1327:
[----:B------:R-:W-:Y:S05]  /*14930*/  BSYNC B0 ;  /* 0x0000000000007941 */ /* 0x000fea0003800000 */
.L_x_1326:
[----:B------:R-:W-:Y:S01]  /*14940*/  IMAD.MOV.U32 R3, RZ, RZ, R10 ;  /* 0x000000ffff037224 */ /* 0x000fe200078e000a */
[----:B------:R-:W-:Y:S03]  /*14950*/  BSSY B7, `(.L_x_1328) ;  /* 0x00004ce000077945 */ /* 0x000fe60003800000 */
[----:B------:R-:W-:-:S05]  /*14960*/  IMAD R2, R8, R3, R9 ;  /* 0x0000000308027224 */ /* 0x000fca00078e0209 */
[----:B------:R-:W-:Y:S01]  /*14970*/  VIADDMNMX R0, R2, R3, R0, PT ;  /* 0x0000000302007246 */ /* 0x000fe20003800100 */
[----:B------:R3:W-:Y:S03]  /*14980*/  STL [R1+0x24], R2 ;  /* 0x0000240201007387 */ /* 0x0007e60000100800 */
[----:B------:R-:W-:Y:S01]  /*14990*/  ISETP.GT.AND P0, PT, R0, R2, PT ;  /* 0x000000020000720c */ /* 0x000fe20003f04270 */
[----:B------:R3:W-:-:S12]  /*149a0*/  STL [R1+0x3c], R0 ;  /* 0x00003c0001007387 */ /* 0x0007d80000100800 */
[----:B---3--:R-:W-:Y:S05]  /*149b0*/  @P0 BRA `(.L_x_1329) ;  /* 0x00000000004c0947 */ /* 0x008fea0003800000 */
[----:B------:R-:W3:Y:S02]  /*149c0*/  S2R R2, SR_TID.X ;  /* 0x0000000000027919 */ /* 0x000ee40000002100 */
[----:B---3--:R-:W-:-:S04]  /*149d0*/  LOP3.LUT R2, R2, 0x7f, RZ, 0xc0, !PT ;  /* 0x0000007f02027812 */ /* 0x008fc800078ec0ff */
[----:B------:R-:W-:-:S13]  /*149e0*/  ISETP.NE.AND P0, PT, R2, RZ, PT ;  /* 0x000000ff0200720c */ /* 0x000fda0003f05270 */
[----:B------:R-:W-:Y:S05]  /*149f0*/  @P0 BRA `(.L_x_1330) ;  /* 0x0000004c000c0947 */ /* 0x000fea0003800000 */
[----:B------:R-:W3:Y:S01]  /*14a00*/  S2R R3, SR_LANEID ;  /* 0x0000000000037919 */ /* 0x000ee20000000000 */
[----:B------:R-:W-:Y:S01]  /*14a10*/  VOTEU.ANY UR4, UPT, PT ;  /* 0x0000000000047886 */ /* 0x000fe200038e0100 */
[----:B------:R-:W-:Y:S01]  /*14a20*/  ULDC.64 UR6, c[0x0][0x208] ;  /* 0x0000820000067ab9 */ /* 0x000fe20000000a00 */
[----:B------:R-:W3:Y:S08]  /*14a30*/  FLO.U32 R0, UR4 ;  /* 0x0000000400007d00 */ /* 0x000ef000080e0000 */
[----:B0-----:R-:W0:Y:S01]  /*14a40*/  POPC R5, UR4 ;  /* 0x0000000400057d09 */ /* 0x001e220008000000 */
[----:B---3--:R-:W-:-:S02]  /*14a50*/  ISETP.EQ.U32.AND P0, PT, R0, R3, PT ;  /* 0x000000030000720c */ /* 0x008fc40003f02070 */
[----:B------:R-:W0:Y:S11]  /*14a60*/  LDC.64 R2, c[0x0][0xc60] ;  /* 0x00031800ff027b82 */ /* 0x000e360000000a00 */
[----:B0-----:R-:W3:Y:S01]  /*14a70*/  @P0 ATOMG.E.ADD.STRONG.GPU PT, R3, desc[UR6][R2.64], R5 ;  /* 0x00000005020309a8 */ /* 0x001ee200081ee1c6 */
[----:B-1----:R-:W0:Y:S02]  /*14a80*/  S2R R4, SR_LTMASK ;  /* 0x0000000000047919 */ /* 0x002e240000003900 */
[----:B0-----:R-:W-:-:S04]  /*14a90*/  LOP3.LUT R4, R4, UR4, RZ, 0xc0, !PT ;  /* 0x0000000404047c12 */ /* 0x001fc8000f8ec0ff */
[----:B------:R-:W0:Y:S01]  /*14aa0*/  POPC R7, R4 ;  /* 0x0000000400077309 */ /* 0x000e220000000000 */
[----:B---3--:R-:W0:Y:S02]  /*14ab0*/  SHFL.IDX PT, R0, R3, R0, 0x1f ;  /* 0x00001f0003007589 */ /* 0x008e2400000e0000 */
[----:B0-----:R-:W-:-:S05]  /*14ac0*/  IADD3 R0, R0, UR38, R7 ;  /* 0x0000002600007c10 */ /* 0x001fca000fffe007 */
[----:B------:R3:W-:Y:S01]  /*14ad0*/  STL [R1], R0 ;  /* 0x0000000001007387 */ /* 0x0007e20000100800 */
[----:B------:R-:W-:Y:S05]  /*14ae0*/  BRA `(.L_x_1330) ;  /* 0x0000004800d07947 */ /* 0x000fea0003800000 */
.L_x_1329:
        /* <DEDUP_REMOVED lines=8> */
[----:B-1----:R-:W-:Y:S02]  /*14b70*/  IMAD.U32 R4, RZ, RZ, UR6 ;  /* 0x00000006ff047e24 */ /* 0x002fe4000f8e00ff */
[----:B------:R-:W1:Y:S01]  /*14b80*/  LDC.64 R2, c[0x4][R2] ;  /* 0x0100000002027b82 */ /* 0x000e620000000a00 */
[----:B0-----:R-:W-:Y:S02]  /*14b90*/  IMAD.U32 R5, RZ, RZ, UR7 ;  /* 0x00000007ff057e24 */ /* 0x001fe4000f8e00ff */
[----:B------:R-:W-:Y:S02]  /*14ba0*/  IMAD.U32 R6, RZ, RZ, UR8 ;  /* 0x00000008ff067e24 */ /* 0x000fe4000f8e00ff */
[----:B------:R-:W-:-:S02]  /*14bb0*/  IMAD.U32 R7, RZ, RZ, UR9 ;  /* 0x00000009ff077e24 */ /* 0x000fc4000f8e00ff */
[----:B--2---:R-:W-:Y:S02]  /*14bc0*/  IMAD.U32 R10, RZ, RZ, UR4 ;  /* 0x00000004ff0a7e24 */ /* 0x004fe4000f8e00ff */
[----:B------:R-:W-:Y:S02]  /*14bd0*/  IMAD.U32 R11, RZ, RZ, UR5 ;  /* 0x00000005ff0b7e24 */ /* 0x000fe4000f8e00ff */
[----:B------:R-:W-:Y:S02]  /*14be0*/  IMAD.MOV.U32 R8, RZ, RZ, 0x70 ;  /* 0x00000070ff087424 */ /* 0x000fe400078e00ff */
[----:B------:R-:W-:Y:S02]  /*14bf0*/  IMAD.MOV.U32 R12, RZ, RZ, 0x1 ;  /* 0x00000001ff0c7424 */ /* 0x000fe400078e00ff */
[----:B------:R-:W-:-:S07]  /*14c00*/  IMAD.MOV.U32 R13, RZ, RZ, RZ ;  /* 0x000000ffff0d7224 */ /* 0x000fce00078e00ff */
[----:B------:R-:W-:-:S07]  /*14c10*/  LEPC R20, `(.L_x_1332) ;  /* 0x000000001014794e */ /* 0x000fce0000000000 */
[----:B-1----:R-:W-:Y:S05]  /*14c20*/  CALL.ABS.NOINC R2 ;  /* 0x0000000002007343 */ /* 0x002fea0003c00000 */
.L_x_1332:
[----:B------:R-:W-:Y:S05]  /*14c30*/  BSYNC B6 ;  /* 0x0000000000067941 */ /* 0x000fea0003800000 */
.L_x_1331:
        /* <DEDUP_REMOVED lines=9> */
[----:B-1----:R-:W-:Y:S02]  /*14cd0*/  IMAD.U32 R4, RZ, RZ, UR6 ;  /* 0x00000006ff047e24 */ /* 0x002fe4000f8e00ff */
[----:B0-----:R-:W-:Y:S02]  /*14ce0*/  IMAD.U32 R5, RZ, RZ, UR7 ;  /* 0x00000007ff057e24 */ /* 0x001fe4000f8e00ff */
[----:B------:R-:W-:Y:S02]  /*14cf0*/  IMAD.U32 R6, RZ, RZ, UR8 ;  /* 0x00000008ff067e24 */ /* 0x000fe4000f8e00ff */
[----:B------:R-:W-:-:S02]  /*14d00*/  IMAD.U32 R7, RZ, RZ, UR9 ;  /* 0x00000009ff077e24 */ /* 0x000fc4000f8e00ff */
[----:B--2---:R-:W-:Y:S02]  /*14d10*/  IMAD.U32 R10, RZ, RZ, UR4 ;  /* 0x00000004ff0a7e24 */ /* 0x004fe4000f8e00ff */
[----:B------:R-:W-:Y:S02]  /*14d20*/  IMAD.U32 R11, RZ, RZ, UR5 ;  /* 0x00000005ff0b7e24 */ /* 0x000fe4000f8e00ff */
[----:B------:R-:W-:Y:S02]  /*14d30*/  IMAD.MOV.U32 R8, RZ, RZ, 0x70 ;  /* 0x00000070ff087424 */ /* 0x000fe400078e00ff */
[----:B------:R-:W-:Y:S02]  /*14d40*/  IMAD.MOV.U32 R12, RZ, RZ, 0x1 ;  /* 0x00000001ff0c7424 */ /* 0x000fe400078e00ff */
[----:B---3--:R-:W-:-:S07]  /*14d50*/  IMAD.MOV.U32 R13, RZ, RZ, RZ ;  /* 0x000000ffff0d7224 */ /* 0x008fce00078e00ff */
[----:B------:R-:W-:-:S07]  /*14d60*/  LEPC R20, `(.L_x_1335) ;  /* 0x000000001014794e */ /* 0x000fce0000000000 */
[----:B----4-:R-:W-:Y:S05]  /*14d70*/  CALL.ABS.NOINC R2 ;  /* 0x0000000002007343 */ /* 0x010fea0003c00000 */
.L_x_1335:
[----:B------:R0:W1:Y:S01]  /*14d80*/  LDC.64 R2, c[0x4][R17] ;  /* 0x0100000011027b82 */ /* 0x0000620000000a00 */
[----:B------:R-:W-:Y:S01]  /*14d90*/  ULDC.64 UR6, c[0x4][0x1b8] ;  /* 0x01006e0000067ab9 */ /* 0x000fe20000000a00 */
[----:B------:R-:W-:Y:S01]  /*14da0*/  ULDC.64 UR8, c[0x4][0x1c0] ;  /* 0x0100700000087ab9 */ /* 0x000fe20000000a00 */
[----:B------:R-:W-:Y:S01]  /*14db0*/  ULDC.64 UR4, c[0x4][0x150] ;  /* 0x0100540000047ab9 */ /* 0x000fe20000000a00 */
[----:B------:R-:W-:Y:S02]  /*14dc0*/  IMAD.U32 R4, RZ, RZ, UR6 ;  /* 0x00000006ff047e24 */ /* 0x000fe4000f8e00ff */
[----:B------:R-:W-:Y:S02]  /*14dd0*/  IMAD.U32 R5, RZ, RZ, UR7 ;  /* 0x00000007ff057e24 */ /* 0x000fe4000f8e00ff */
[----:B------:R-:W-:Y:S02]  /*14de0*/  IMAD.U32 R6, RZ, RZ, UR8 ;  /* 0x00000008ff067e24 */ /* 0x000fe4000f8e00ff */
[----:B------:R-:W-:-:S02]  /*14df0*/  IMAD.U32 R7, RZ, RZ, UR9 ;  /* 0x00000009ff077e24 */ /* 0x000fc4000f8e00ff */
[----:B------:R-:W-:Y:S02]  /*14e00*/  IMAD.U32 R10, RZ, RZ, UR4 ;  /* 0x00000004ff0a7e24 */ /* 0x000fe4000f8e00ff */
[----:B------:R-:W-:Y:S02]  /*14e10*/  IMAD.U32 R11, RZ, RZ, UR5 ;  /* 0x00000005ff0b7e24 */ /* 0x000fe4000f8e00ff */
[----:B------:R-:W-:Y:S02]  /*14e20*/  IMAD.MOV.U32 R8, RZ, RZ, 0x70 ;  /* 0x00000070ff087424 */ /* 0x000fe400078e00ff */
[----:B------:R-:W-:Y:S02]  /*14e30*/  IMAD.MOV.U32 R12, RZ, RZ, 0x1 ;  /* 0x00000001ff0c7424 */ /* 0x000fe400078e00ff */
[----:B0-----:R-:W-:-:S07]  /*14e40*/  IMAD.MOV.U32 R13, RZ, RZ, RZ ;  /* 0x000000ffff0d7224 */ /* 0x001fce00078e00ff */
[----:B------:R-:W-:-:S07]  /*14e50*/  LEPC R20, `(.L_x_1334) ;  /* 0x000000001014794e */ /* 0x000fce0000000000 */
[----:B-1----:R-:W-:Y:S05]  /*14e60*/  CALL.ABS.NOINC R2 ;  /* 0x0000000002007343 */ /* 0x002fea0003c00000 */
.L_x_1334:
[----:B------:R-:W-:Y:S05]  /*14e70*/  BSYNC B6 ;  /* 0x0000000000067941 */ /* 0x000fea0003800000 */
.L_x_1333:
[----:B------:R-:W3:Y:S01]  /*14e80*/  LDL R0, [R1+0xc] ;  /* 0x00000c0001007983 */ /* 0x000ee20000100800 */
[----:B------:R-:W-:Y:S02]  /*14e90*/  ULDC.64 UR4, c[0x0][0x9f8] ;  /* 0x00027e0000047ab9 */ /* 0x000fe40000000a00 */
[----:B------:R-:W-:Y:S01]  /*14ea0*/  ISETP.NE.U32.AND P0, PT, RZ, UR4, PT ;  /* 0x00000004ff007c0c */ /* 0x000fe2000bf05070 */
[----:B------:R-:W4:Y:S01]  /*14eb0*/  LDL R17, [R1+0x3c] ;  /* 0x00003c0001117983 */ /* 0x000f220000100800 */
[----:B------:R-:W-:Y:S02]  /*14ec0*/  ULDC.64 UR6, c[0x0][0x208] ;  /* 0x0000820000067ab9 */ /* 0x000fe40000000a00 */
[----:B------:R-:W-:Y:S01]  /*14ed0*/  ISETP.NE.AND.EX P0, PT, RZ, UR5, PT, P0 ;  /* 0x00000005ff007c0c */ /* 0x000fe2000bf05300 */
[----:B------:R-:W-:-:S12]  /*14ee0*/  ULDC.64 UR4, c[0x0][0xa08] ;  /* 0x0002820000047ab9 */ /* 0x000fd80000000a00 */
[----:B------:R-:W5:Y:S01]  /*14ef0*/  @P0 LDC.64 R2, c[0x0][0x9f8] ;  /* 0x00027e00ff020b82 */ /* 0x000f620000000a00 */
[----:B---3--:R-:W-:Y:S02]  /*14f00*/  IMAD.MOV.U32 R7, RZ, RZ, R0 ;  /* 0x000000ffff077224 */ /* 0x008fe400078e0000 */
[----:B-----5:R-:W-:-:S05]  /*14f10*/  @P0 IMAD.WIDE R2, R0, 0x4, R2 ;  /* 0x0000000400020825 */ /* 0x020fca00078e0202 */
[----:B------:R3:W0:Y:S01]  /*14f20*/  @P0 LDG.E R7, desc[UR6][R2.64] ;  /* 0x0000000602070981 */ /* 0x000622000c1e1900 */
[----:B----4-:R-:W-:Y:S01]  /*14f30*/  VIADD R0, R17, 0xffffffff ;  /* 0xffffffff11007836 */ /* 0x010fe20000000000 */
[----:B---3--:R-:W3:Y:S02]  /*14f40*/  LDC.64 R2, c[0x0][0x418] ;  /* 0x00010600ff027b82 */ /* 0x008ee40000000a00 */
[----:B---3--:R-:W-:Y:S01]  /*14f50*/  LOP3.LUT P0, RZ, R2, UR4, RZ, 0xfc, !PT ;  /* 0x0000000402ff7c12 */ /* 0x008fe2000f80fcff */
[----:B------:R-:W-:-:S03]  /*14f60*/  UMOV UR4, 0xffffffff ;  /* 0xffffffff00047882 */ /* 0x000fc60000000000 */
[----:B------:R-:W-:Y:S02]  /*14f70*/  LOP3.LUT P0, RZ, R3, UR5, RZ, 0xfc, P0 ;  /* 0x0000000503ff7c12 */ /* 0x000fe4000800fcff */
[----:B0-----:R-:W-:Y:S01]  /*14f80*/  SHF.R.S32.HI R8, RZ, 0x1f, R7 ;  /* 0x0000001fff087819 */ /* 0x001fe20000011407 */
[----:B------:R0:W-:Y:S01]  /*14f90*/  STL [R1+0x8], R7 ;  /* 0x0000080701007387 */ /* 0x0001e20000100800 */
[----:B------:R-:W-:-:S03]  /*14fa0*/  SEL R17, R7, RZ, !P0 ;  /* 0x000000ff07117207 */ /* 0x000fc60004000000 */
[----:B------:R0:W-:Y:S01]  /*14fb0*/  STL [R1+0x1c], R8 ;  /* 0x00001c0801007387 */ /* 0x0001e20000100800 */
[----:B------:R-:W-:Y:S05]  /*14fc0*/  BRA.DIV UR4, `(.L_x_1336) ;  /* 0x0000005e04ec7947 */ /* 0x000fea000b800000 */
[----:B-1----:R-:W1:Y:S02]  /*14fd0*/  S2R R4, SR_TID.X ;  /* 0x0000000000047919 */ /* 0x002e640000002100 */
[----:B-1----:R-:W-:-:S04]  /*14fe0*/  SHF.R.U32.HI R4, RZ, 0x5, R4 ;  /* 0x00000005ff047819 */ /* 0x002fc80000011604 */
[----:B------:R-:W-:-:S05]  /*14ff0*/  LOP3.LUT R4, R4, 0x3, RZ, 0xc0, !PT ;  /* 0x0000000304047812 */ /* 0x000fca00078ec0ff */
[----:B------:R1:W3:Y:S02]  /*15000*/  SHFL.IDX PT, R14, R4, RZ, 0x1f ;  /* 0x00001fff040e7589 */ /* 0x0002e400000e0000 */
.L_x_1453:
[----:B-1----:R-:W4:Y:S01]  /*15010*/  LDL.LU R4, [R1+0x18] ;  /* 0x0000180001047983 */ /* 0x002f220000300800 */
[----:B------:R-:W-:Y:S02]  /*15020*/  PLOP3.LUT P1, PT, PT, PT, PT, 0x8, 0x0 ;  /* 0x000000000000781c */ /* 0x000fe40003f2e170 */
[----:B---3--:R-:W-:Y:S01]  /*15030*/  ISETP.NE.AND P0, PT, R14, RZ, PT ;  /* 0x000000ff0e00720c */ /* 0x008fe20003f05270 */
[----:B------:R1:W-:Y:S01]  /*15040*/  STL [R1+0x4], R0 ;  /* 0x0000040001007387 */ /* 0x0003e20000100800 */
[----:B----4-:R-:W-:-:S09]  /*15050*/  LOP3.LUT R4, R4, 0xfffffffe, RZ, 0xc0, !PT ;  /* 0xfffffffe04047812 */ /* 0x010fd200078ec0ff */
[----:B------:R-:W-:-:S05]  /*15060*/  @P1 LOP3.LUT R4, R4, 0x1, RZ, 0xfc, !PT ;  /* 0x0000000104041812 */ /* 0x000fca00078efcff */
[----:B------:R1:W-:Y:S01]  /*15070*/  STL [R1+0x18], R4 ;  /* 0x0000180401007387 */ /* 0x0003e20000100800 */
[----:B------:R-:W-:Y:S05]  /*15080*/  @P0 BRA `(.L_x_1337) ;  /* 0x00000004004c0947 */ /* 0x000fea0003800000 */
[----:B------:R-:W-:-:S03]  /*15090*/  UMOV UR4, 0xffffffff ;  /* 0xffffffff00047882 */ /* 0x000fc60000000000 */
[----:B------:R-:W-:Y:S05]  /*150a0*/  BRA.DIV UR4, `(.L_x_1338) ;  /* 0x0000005e04e87947 */ /* 0x000fea000b800000 */
[----:B------:R-:W-:-:S13]  /*150b0*/  ELECT P6, URZ, PT ;  /* 0x00000000003f782f */ /* 0x000fda00038c0000 */
.L_x_1456:
[----:B------:R-:W-:Y:S05]  /*150c0*/  @!P6 BRA `(.L_x_1337) ;  /* 0x00000004003ce947 */ /* 0x000fea0003800000 */
[----:B------:R-:W-:-:S04]  /*150d0*/  ISETP.NE.U32.AND P0, PT, R2, RZ, PT ;  /* 0x000000ff0200720c */ /* 0x000fc80003f05070 */
[----:B------:R-:W-:-:S13]  /*150e0*/  ISETP.NE.AND.EX P0, PT, R3, RZ, PT, P0 ;  /* 0x000000ff0300720c */ /* 0x000fda0003f05300 */
[----:B------:R-:W-:Y:S05]  /*150f0*/  @!P0 BRA `(.L_x_1339) ;  /* 0x0000000000548947 */ /* 0x000fea0003800000 */
[----:B------:R-:W3:Y:S01]  /*15100*/  LDC R6, c[0x0][0x43c] ;  /* 0x00010f00ff067b82 */ /* 0x000ee20000000800 */
[----:B------:R-:W-:Y:S01]  /*15110*/  IMAD.MOV.U32 R9, RZ, RZ, R0 ;  /* 0x000000ffff097224 */ /* 0x000fe200078e0000 */
[----:B------:R-:W-:Y:S01]  /*15120*/  ULDC.64 UR4, c[0x0][0x428] ;  /* 0x00010a0000047ab9 */ /* 0x000fe20000000a00 */
[----:B------:R-:W-:Y:S02]  /*15130*/  ULDC.64 UR6, c[0x0][0x208] ;  /* 0x0000820000067ab9 */ /* 0x000fe40000000a00 */
[----:B-1----:R-:W-:Y:S01]  /*15140*/  IMAD.MOV.U32 R0, RZ, RZ, R9 ;  /* 0x000000ffff007224 */ /* 0x002fe200078e0009 */
[----:B---3--:R-:W-:-:S13]  /*15150*/  ISETP.NE.AND P0, PT, R6, 0x1, PT ;  /* 0x000000010600780c */ /* 0x008fda0003f05270 */
[----:B------:R-:W1:Y:S02]  /*15160*/  @P0 LDC.64 R4, c[0x0][0x440] ;  /* 0x00011000ff040b82 */ /* 0x000e640000000a00 */
[----:B-1----:R-:W-:-:S05]  /*15170*/  @P0 IMAD.HI.U32 R4, R9, R4, RZ ;  /* 0x0000000409040227 */ /* 0x002fca00078e00ff */
        /* <DEDUP_REMOVED lines=13> */
.L_x_1339:
[----:B---3--:R-:W3:Y:S01]  /*15250*/  LDL R2, [R1+0x10] ;  /* 0x0000100001027983 */ /* 0x008ee20000100800 */
[----:B-1----:R-:W-:Y:S01]  /*15260*/  IMAD R0, R19, 0x8, R18 ;  /* 0x0000000813007824 */ /* 0x002fe200078e0212 */
[----:B---3--:R-:W-:-:S04]  /*15270*/  SHF.L.U32 R2, R2, 0x1f, RZ ;  /* 0x0000001f02027819 */ /* 0x008fc800000006ff */
[----:B------:R-:W1:Y:S02]  /*15280*/  SYNCS.PHASECHK.TRANS64.TRYWAIT P0, [R0+URZ+0x30840], R2 ;  /* 0x03084002000075a7 */ /* 0x000e64000800017f */
[----:B-1----:R-:W-:Y:S05]  /*15290*/  @!P0 BRA `(.L_x_1340) ;  /* 0x0000005c008c8947 */ /* 0x002fea0003800000 */
.L_x_1457:
[----:B------:R-:W3:Y:S02]  /*152a0*/  S2R R3, SR_TID.X ;  /* 0x0000000000037919 */ /* 0x000ee40000002100 */
[----:B---3--:R-:W-:-:S04]  /*152b0*/  LOP3.LUT R3, R3, 0x7f, RZ, 0xc0, !PT ;  /* 0x0000007f03037812 */ /* 0x008fc800078ec0ff */
[----:B------:R-:W-:-:S13]  /*152c0*/  ISETP.NE.AND P0, PT, R3, RZ, PT ;  /* 0x000000ff0300720c */ /* 0x000fda0003f05270 */
[----:B------:R-:W-:Y:S05]  /*152d0*/  @P0 BRA `(.L_x_1341) ;  /* 0x00000000001c0947 */ /* 0x000fea0003800000 */
[----:B------:R-:W3:Y:S01]  /*152e0*/  S2R R3, SR_TID.X ;  /* 0x0000000000037919 */ /* 0x000ee20000002100 */
[----:B-1----:R-:W-:-:S04]  /*152f0*/  IMAD.MOV.U32 R2, RZ, RZ, 0x8000 ;  /* 0x00008000ff027424 */ /* 0x002fc800078e00ff */
[----:B------:R4:W-:Y:S01]  /*15300*/  SYNCS.ARRIVE.TRANS64 RZ, [R0+URZ+0x30830], R2 ;  /* 0x0308300200ff79a7 */ /* 0x0009e2000800003f */
[----:B---3--:R-:W-:-:S04]  /*15310*/  LOP3.LUT R3, R3, 0x1f, RZ, 0xc0, !PT ;  /* 0x0000001f03037812 */ /* 0x008fc800078ec0ff */
[----:B------:R-:W-:-:S13]  /*15320*/  ISETP.NE.AND P0, PT, R3, RZ, PT ;  /* 0x000000ff0300720c */ /* 0x000fda0003f05270 */
[----:B----4-:R-:W-:Y:S05]  /*15330*/  @!P0 BRA `(.L_x_1341) ;  /* 0x0000000000048947 */ /* 0x010fea0003800000 */
[----:B------:R-:W-:Y:S01]  /*15340*/  BPT.TRAP 0x1 ;  /* 0x000000040000795c */ /* 0x000fe20000300000 */
.L_x_1341:
[----:B-1----:R-:W3:Y:S04]  /*15350*/  LDL R2, [R1+0x14] ;  /* 0x0000140001027983 */ /* 0x002ee80000100800 */
[----:B------:R-:W4:Y:S01]  /*15360*/  LDL R3, [R1+0x4] ;  /* 0x0000040001037983 */ /* 0x000f220000100800 */
[----:B------:R-:W-:Y:S01]  /*15370*/  R2UR UR9, R0 ;  /* 0x00000000000972ca */ /* 0x000fe200000e0000 */
[----:B------:R-:W-:-:S05]  /*15380*/  IMAD R0, R19, 0x8000, R18 ;  /* 0x0000800013007824 */ /* 0x000fca00078e0212 */
[----:B------:R-:W-:Y:S01]  /*15390*/  R2UR UR14, R0 ;  /* 0x00000000000e72ca */ /* 0x000fe200000e0000 */
[----:B------:R-:W-:Y:S01]  /*153a0*/  UIADD3 UR4, UP0, UR36, 0x370, URZ ;  /* 0x0000037024047890 */ /* 0x000fe2000ff1e03f */
[----:B---3--:R-:W-:Y:S02]  /*153b0*/  R2UR UR5, R2 ;  /* 0x00000000020572ca */ /* 0x008fe400000e0000 */
[----:B------:R-:W3:Y:S01]  /*153c0*/  LDL.LU R2, [R1+0x18] ;  /* 0x0000180001027983 */ /* 0x000ee20000300800 */
[----:B----4-:R-:W-:Y:S02]  /*153d0*/  R2UR UR11, R3 ;  /* 0x00000000030b72ca */ /* 0x010fe400000e0000 */
[----:B------:R-:W-:Y:S02]  /*153e0*/  R2UR UR12, R16 ;  /* 0x00000000100c72ca */ /* 0x000fe400000e0000 */
[----:B-----5:R-:W-:Y:S01]  /*153f0*/  R2UR UR13, R17 ;  /* 0x00000000110d72ca */ /* 0x020fe200000e0000 */
[----:B------:R-:W-:Y:S01]  /*15400*/  UIADD3 UR9, UR9, 0x30830, URZ ;  /* 0x0003083009097890 */ /* 0x000fe2000fffe03f */
[----:B------:R-:W-:-:S02]  /*15410*/  PLOP3.LUT P0, PT, PT, PT, PT, 0x80, 0x0 ;  /* 0x000000000000781c */ /* 0x000fc40003f0f070 */
[----:B------:R-:W-:Y:S02]  /*15420*/  UIADD3 UR8, UR14, 0x20400, URZ ;  /* 0x000204000e087890 */ /* 0x000fe4000fffe03f */
[----:B------:R-:W-:-:S03]  /*15430*/  UIADD3 UR15, UR14, 0x22400, URZ ;  /* 0x000224000e0f7890 */ /* 0x000fc6000fffe03f */
[----:B------:R-:W-:Y:S02]  /*15440*/  ULEA UR11, UR11, UR5, 0x6 ;  /* 0x000000050b0b7291 */ /* 0x000fe4000f8e303f */
[----:B------:R-:W-:Y:S02]  /*15450*/  UIADD3.X UR5, URZ, UR37, URZ, UP0, !UPT ;  /* 0x000000253f057290 */ /* 0x000fe400087fe43f */
[----:B------:R-:W-:Y:S01]  /*15460*/  UIADD3 UR17, UR14, 0x24400, URZ ;  /* 0x000244000e117890 */ /* 0x000fe2000fffe03f */
[----:B------:R-:W-:Y:S01]  /*15470*/  UMOV UR10, URZ ;  /* 0x0000003f000a7c82 */ /* 0x000fe20008000000 */
[----:B------:R-:W-:Y:S01]  /*15480*/  UMOV UR6, 0x0 ;  /* 0x0000000000067882 */ /* 0x000fe20000000000 */
[----:B------:R-:W-:Y:S01]  /*15490*/  UMOV UR7, 0x14f00000 ;  /* 0x14f0000000077882 */ /* 0x000fe20000000000 */
[----:B------:R-:W-:Y:S01]  /*154a0*/  UMOV UR16, 0x40 ;  /* 0x0000004000107882 */ /* 0x000fe20000000000 */
[----:B------:R-:W-:Y:S02]  /*154b0*/  UIADD3 UR18, UR14, 0x26400, URZ ;  /* 0x000264000e127890 */ /* 0x000fe4000fffe03f */
[----:B------:R1:W-:Y:S01]  /*154c0*/  UTMALDG.4D [UR8], [UR4], desc[UR6] ;  /* 0x00000608040075b4 */ /* 0x0003e20008019000 */
[----:B------:R-:W-:Y:S01]  /*154d0*/  UMOV UR14, 0x80 ;  /* 0x00000080000e7882 */ /* 0x000fe20000000000 */
[----:B-1----:R-:W-:Y:S01]  /*154e0*/  UMOV UR8, UR15 ;  /* 0x0000000f00087c82 */ /* 0x002fe20008000000 */
[----:B------:R-:W-:-:S02]  /*154f0*/  UMOV UR10, UR16 ;  /* 0x00000010000a7c82 */ /* 0x000fc40008000000 */
[----:B------:R1:W-:Y:S02]  /*15500*/  UTMALDG.4D [UR8], [UR4], desc[UR6] ;  /* 0x00000608040075b4 */ /* 0x0003e40008019000 */
[----:B-1----:R-:W-:Y:S01]  /*15510*/  UMOV UR8, UR17 ;  /* 0x0000001100087c82 */ /* 0x002fe20008000000 */
[----:B------:R-:W-:Y:S01]  /*15520*/  UMOV UR10, UR14 ;  /* 0x0000000e000a7c82 */ /* 0x000fe20008000000 */
[----:B------:R-:W-:Y:S01]  /*15530*/  UMOV UR14, 0xc0 ;  /* 0x000000c0000e7882 */ /* 0x000fe20000000000 */
[----:B------:R1:W-:Y:S02]  /*15540*/  UTMALDG.4D [UR8], [UR4], desc[UR6] ;  /* 0x00000608040075b4 */ /* 0x0003e40008019000 */
[----:B-1----:R-:W-:Y:S01]  /*15550*/  UMOV UR8, UR18 ;  /* 0x0000001200087c82 */ /* 0x002fe20008000000 */
[----:B------:R-:W-:Y:S02]  /*15560*/  UMOV UR10, UR14 ;  /* 0x0000000e000a7c82 */ /* 0x000fe40008000000 */
[----:B------:R4:W-:Y:S01]  /*15570*/  UTMALDG.4D [UR8], [UR4], desc[UR6] ;  /* 0x00000608040075b4 */ /* 0x0009e20008019000 */
[----:B---3--:R-:W-:-:S04]  /*15580*/  LOP3.LUT R2, R2, 0xfffffffe, RZ, 0xc0, !PT ;  /* 0xfffffffe02027812 */ /* 0x008fc800078ec0ff */
[----:B------:R-:W-:-:S05]  /*15590*/  @P0 LOP3.LUT R2, R2, 0x1, RZ, 0xfc, !PT ;  /* 0x0000000102020812 */ /* 0x000fca00078efcff */
[----:B------:R4:W-:Y:S01]  /*155a0*/  STL [R1+0x18], R2 ;  /* 0x0000180201007387 */ /* 0x0009e20000100800 */
[----:B------:R-:W-:Y:S01]  /*155b0*/  NOP ;  /* 0x0000000000007918 */ /* 0x000fe20000000000 */
.L_x_1337:
[----:B------:R-:W1:Y:S01]  /*155c0*/  LDL.LU R3, [R1+0x30] ;  /* 0x0000300001037983 */ /* 0x000e620000300800 */
[----:B------:R-:W-:Y:S05]  /*155d0*/  WARPSYNC.ALL ;  /* 0x0000000000007948 */ /* 0x000fea0003800000 */
[----:B----4-:R-:W-:Y:S01]  /*155e0*/  ULDC.64 UR4, c[0x0][0x298] ;  /* 0x0000a60000047ab9 */ /* 0x010fe20000000a00 */
[----:B------:R-:W-:Y:S01]  /*155f0*/  BSSY B6, `(.L_x_1342) ;  /* 0x000001c000067945 */ /* 0x000fe20003800000 */
[----:B------:R-:W-:Y:S01]  /*15600*/  BAR.SYNC.DEFER_BLOCKING 0x8, 0x180 ;  /* 0x0206000000007b1d */ /* 0x000fe20000010000 */
[----:B-1----:R-:W-:Y:S01]  /*15610*/  SHF.R.S32.HI R0, RZ, 0x1f, R3 ;  /* 0x0000001fff007819 */ /* 0x002fe20000011403 */
[----:B------:R-:W-:-:S04]  /*15620*/  IMAD.WIDE.U32 R4, R3, UR4, RZ ;  /* 0x0000000403047c25 */ /* 0x000fc8000f8e00ff */
[----:B------:R-:W-:Y:S01]  /*15630*/  IMAD R2, R0, UR4, RZ ;  /* 0x0000000400027c24 */ /* 0x000fe2000f8e02ff */
[----:B------:R1:W-:Y:S01]  /*15640*/  STL.64 [R1+0x48], R4 ;  /* 0x0000480401007387 */ /* 0x0003e20000100a00 */
[----:B------:R-:W-:Y:S02]  /*15650*/  VIADD R0, R18, 0x10400 ;  /* 0x0001040012007836 */ /* 0x000fe40000000000 */
[----:B------:R-:W-:-:S03]  /*15660*/  IMAD R2, R3, UR5, R2 ;  /* 0x0000000503027c24 */ /* 0x000fc6000f8e0202 */
[----:B------:R-:W-:Y:S01]  /*15670*/  LOP3.LUT P0, RZ, R0, 0x3ff, RZ, 0xc0, !PT ;  /* 0x000003ff00ff7812 */ /* 0x000fe2000780c0ff */
[----:B------:R-:W-:-:S05]  /*15680*/  IMAD.IADD R0, R5, 0x1, R2 ;  /* 0x0000000105007824 */ /* 0x000fca00078e0202 */
[----:B------:R1:W-:Y:S07]  /*15690*/  STL [R1+0x30], R0 ;  /* 0x0000300001007387 */ /* 0x0003ee0000100800 */
[----:B------:R-:W-:Y:S05]  /*156a0*/  @!P0 BRA `(.L_x_1343) ;  /* 0x0000000000408947 */ /* 0x000fea0003800000 */
[----:B------:R-:W-:Y:S01]  /*156b0*/  MOV R2, 0x0 ;  /* 0x0000000000027802 */ /* 0x000fe20000000f00 */
[----:B------:R-:W-:Y:S01]  /*156c0*/  ULDC.64 UR6, c[0x4][0x1b8] ;  /* 0x01006e0000067ab9 */ /* 0x000fe20000000a00 */
[----:B------:R-:W-:Y:S01]  /*156d0*/  ULDC.64 UR8, c[0x4][0x1c0] ;  /* 0x0100700000087ab9 */ /* 0x000fe20000000a00 */
[----:B------:R-:W-:Y:S01]  /*156e0*/  ULDC.64 UR4, c[0x4][0x130] ;  /* 0x01004c0000047ab9 */ /* 0x000fe20000000a00 */
[----:B-1----:R-:W-:Y:S02]  /*156f0*/  IMAD.U32 R4, RZ, RZ, UR6 ;  /* 0x00000006ff047e24 */ /* 0x002fe4000f8e00ff */
[----:B------:R-:W1:Y:S01]  /*15700*/  LDC.64 R2, c[0x4][R2] ;  /* 0x0100000002027b82 */ /* 0x000e620000000a00 */
[----:B------:R-:W-:Y:S02]  /*15710*/  IMAD.U32 R5, RZ, RZ, UR7 ;  /* 0x00000007ff057e24 */ /* 0x000fe4000f8e00ff */
[----:B------:R-:W-:Y:S02]  /*15720*/  IMAD.U32 R6, RZ, RZ, UR8 ;  /* 0x00000008ff067e24 */ /* 0x000fe4000f8e00ff */
[----:B0-----:R-:W-:-:S02]  /*15730*/  IMAD.U32 R7, RZ, RZ, UR9 ;  /* 0x00000009ff077e24 */ /* 0x001fc4000f8e00ff */
[----:B--2---:R-:W-:Y:S02]  /*15740*/  IMAD.U32 R10, RZ, RZ, UR4 ;  /* 0x00000004ff0a7e24 */ /* 0x004fe4000f8e00ff */
[----:B------:R-:W-:Y:S02]  /*15750*/  IMAD.U32 R11, RZ, RZ, UR5 ;  /* 0x00000005ff0b7e24 */ /* 0x000fe4000f8e00ff */
[----:B------:R-:W-:Y:S02]  /*15760*/  IMAD.MOV.U32 R8, RZ, RZ, 0x70 ;  /* 0x00000070ff087424 */ /* 0x000fe400078e00ff */
[----:B------:R-:W-:Y:S02]  /*15770*/  IMAD.MOV.U32 R12, RZ, RZ, 0x1 ;  /* 0x00000001ff0c7424 */ /* 0x000fe400078e00ff */
[----:B------:R-:W-:-:S07]  /*15780*/  IMAD.MOV.U32 R13, RZ, RZ, RZ ;  /* 0x000000ffff0d7224 */ /* 0x000fce00078e00ff */
[----:B------:R-:W-:-:S07]  /*15790*/  LEPC R20, `(.L_x_1343) ;  /* 0x000000001014794e */ /* 0x000fce0000000000 */
[----:B-1----:R-:W-:Y:S05]  /*157a0*/  CALL.ABS.NOINC R2 ;  /* 0x0000000002007343 */ /* 0x002fea0003c00000 */
.L_x_1343:
[----:B------:R-:W-:Y:S05]  /*157b0*/  BSYNC B6 ;  /* 0x0000000000067941 */ /* 0x000fea0003800000 */
.L_x_1342:
[----:B-1----:R-:W3:Y:S01]  /*157c0*/  LDL.LU R0, [R1+0x30] ;  /* 0x0000300001007983 */ /* 0x002ee20000300800 */
[----:B------:R-:W-:Y:S01]  /*157d0*/  ULDC.64 UR6, c[0x0][0xa00] ;  /* 0x0002800000067ab9 */ /* 0x000fe20000000a00 */
[----:B0-----:R-:W0:Y:S01]  /*157e0*/  LDC R7, c[0x0][0x448] ;  /* 0x00011200ff077b82 */ /* 0x001e220000000800 */
[----:B------:R-:W-:Y:S01]  /*157f0*/  ULDC.64 UR4, c[0x0][0x2d8] ;  /* 0x0000b60000047ab9 */ /* 0x000fe20000000a00 */
[----:B------:R-:W3:Y:S04]  /*15800*/  LDL.LU.64 R2, [R1+0x48] ;  /* 0x0000480001027983 */ /* 0x000ee80000300a00 */
[----:B------:R-:W4:Y:S04]  /*15810*/  LDL R5, [R1+0xc] ;  /* 0x00000c0001057983 */ /* 0x000f280000100800 */
[----:B------:R-:W2:Y:S01]  /*15820*/  LDL R8, [R1+0x28] ;  /* 0x0000280001087983 */ /* 0x000ea20000100800 */
[----:B------:R-:W-:-:S04]  /*15830*/  ISETP.NE.U32.AND P0, PT, RZ, UR6, PT ;  /* 0x00000006ff007c0c */ /* 0x000fc8000bf05070 */
[----:B------:R-:W-:Y:S01]  /*15840*/  ISETP.NE.AND.EX P0, PT, RZ, UR7, PT, P0 ;  /* 0x00000007ff007c0c */ /* 0x000fe2000bf05300 */
[----:B------:R-:W1:Y:S02]  /*15850*/  S2R R9, SR_TID.X ;  /* 0x0000000000097919 */ /* 0x000e640000002100 */
[----:B-1----:R-:W-:Y:S02]  /*15860*/  IMAD.SHL.U32 R9, R9, 0x10, RZ ;  /* 0x0000001009097824 */ /* 0x002fe400078e00ff */
[----:B---3--:R-:W-:Y:S01]  /*15870*/  IMAD.MOV.U32 R3, RZ, RZ, R0 ;  /* 0x000000ffff037224 */ /* 0x008fe200078e0000 */
[----:B----4-:R-:W-:-:S04]  /*15880*/  SHF.R.S32.HI R0, RZ, 0x1f, R5 ;  /* 0x0000001fff007819 */ /* 0x010fc80000011405 */
[----:B------:R-:W-:Y:S02]  /*15890*/  SEL R4, R0, RZ, !P0 ;  /* 0x000000ff00047207 */ /* 0x000fe40004000000 */
[----:B------:R-:W-:Y:S02]  /*158a0*/  SEL R0, R5, RZ, !P0 ;  /* 0x000000ff05007207 */ /* 0x000fe40004000000 */
[----:B------:R-:W1:Y:S01]  /*158b0*/  S2R R5, SR_TID.X ;  /* 0x0000000000057919 */ /* 0x000e620000002100 */
[----:B0-----:R-:W-:Y:S01]  /*158c0*/  ISETP.NE.AND P0, PT, R7, 0x1, PT ;  /* 0x000000010700780c */ /* 0x001fe20003f05270 */
[----:B------:R-:W-:-:S04]  /*158d0*/  IMAD.WIDE.U32 R2, R16, UR4, R2 ;  /* 0x0000000410027c25 */ /* 0x000fc8000f8e0002 */
[----:B------:R-:W-:Y:S01]  /*158e0*/  IMAD R3, R16, UR5, R3 ;  /* 0x0000000510037c24 */ /* 0x000fe2000f8e0203 */
[----:B------:R-:W-:-:S07]  /*158f0*/  ULDC.64 UR4, c[0x0][0x2e0] ;  /* 0x0000b80000047ab9 */ /* 0x000fce0000000a00 */
[----:B------:R-:W0:Y:S01]  /*15900*/  @P0 LDC R6, c[0x0][0x450] ;  /* 0x00011400ff060b82 */ /* 0x000e220000000800 */
[----:B-1----:R-:W-:-:S04]  /*15910*/  LOP3.LUT R5, R5, 0x7f, RZ, 0xc0, !PT ;  /* 0x0000007f05057812 */ /* 0x002fc800078ec0ff */
[----:B------:R-:W-:-:S04]  /*15920*/  SHF.R.U32.HI R5, RZ, 0x3, R5 ;  /* 0x00000003ff057819 */ /* 0x000fc80000011605 */
[----:B------:R-:W-:Y:S02]  /*15930*/  LOP3.LUT R9, R5, 0x70, R9, 0xf8, !PT ;  /* 0x0000007005097812 */ /* 0x000fe400078ef809 */
[----:B------:R-:W1:Y:S01]  /*15940*/  @P0 LDC R5, c[0x0][0x44c] ;  /* 0x00011300ff050b82 */ /* 0x000e620000000800 */
[----:B------:R-:W-:Y:S02]  /*15950*/  IMAD R4, R4, UR4, RZ ;  /* 0x0000000404047c24 */ /* 0x000fe4000f8e02ff */
[----:B------:R-:W-:-:S04]  /*15960*/  IMAD.WIDE.U32 R2, R0, UR4, R2 ;  /* 0x0000000400027c25 */ /* 0x000fc8000f8e0002 */
[----:B------:R-:W-:Y:S01]  /*15970*/  IMAD R0, R0, UR5, R4 ;  /* 0x0000000500007c24 */ /* 0x000fe2000f8e0204 */
[----:B------:R-:W-:Y:S01]  /*15980*/  ULDC.64 UR4, c[0x0][0x2d0] ;  /* 0x0000b40000047ab9 */ /* 0x000fe20000000a00 */
[----:B--2---:R-:W-:Y:S02]  /*15990*/  IMAD.IADD R4, R9, 0x1, R8 ;  /* 0x0000000109047824 */ /* 0x004fe400078e0208 */
[----:B------:R-:W2:Y:S01]  /*159a0*/  S2R R9, SR_TID.X ;  /* 0x0000000000097919 */ /* 0x000ea20000002100 */
[----:B------:R-:W-:Y:S02]  /*159b0*/  IMAD.IADD R3, R3, 0x1, R0 ;  /* 0x0000000103037824 */ /* 0x000fe400078e0200 */
[----:B------:R-:W-:Y:S02]  /*159c0*/  IMAD.MOV.U32 R0, RZ, RZ, R4 ;  /* 0x000000ffff007224 */ /* 0x000fe400078e0004 */
[----:B-1----:R-:W-:-:S05]  /*159d0*/  @P0 IMAD.HI.U32 R5, R4, R5, RZ ;  /* 0x0000000504050227 */ /* 0x002fca00078e00ff */
[----:B0-----:R-:W-:-:S05]  /*159e0*/  @P0 SHF.R.U32.HI R0, RZ, R6, R5 ;  /* 0x00000006ff000219 */ /* 0x001fca0000011605 */
[----:B------:R-:W-:-:S04]  /*159f0*/  IMAD.MOV R5, RZ, RZ, -R0 ;  /* 0x000000ffff057224 */ /* 0x000fc800078e0a00 */
[----:B------:R-:W-:Y:S01]  /*15a00*/  IMAD R4, R7, R5, R4 ;  /* 0x0000000507047224 */ /* 0x000fe200078e0204 */
[----:B------:R-:W-:Y:S01]  /*15a10*/  SHF.R.S32.HI R5, RZ, 0x1f, R0 ;  /* 0x0000001fff057819 */ /* 0x000fe20000011400 */
[----:B------:R-:W-:-:S04]  /*15a20*/  IMAD.WIDE.U32 R2, R0, UR4, R2 ;  /* 0x0000000400027c25 */ /* 0x000fc8000f8e0002 */
[----:B------:R-:W-:-:S04]  /*15a30*/  IMAD R5, R5, UR4, RZ ;  /* 0x0000000405057c24 */ /* 0x000fc8000f8e02ff */
[----:B------:R-:W-:Y:S01]  /*15a40*/  IMAD R0, R0, UR5, R5 ;  /* 0x0000000500007c24 */ /* 0x000fe2000f8e0205 */
[----:B------:R-:W-:-:S03]  /*15a50*/  ULDC.64 UR4, c[0x0][0x2c8] ;  /* 0x0000b20000047ab9 */ /* 0x000fc60000000a00 */
[----:B------:R-:W-:Y:S01]  /*15a60*/  IMAD.IADD R3, R3, 0x1, R0 ;  /* 0x0000000103037824 */ /* 0x000fe200078e0200 */
[----:B------:R-:W-:Y:S01]  /*15a70*/  SHF.R.S32.HI R0, RZ, 0x1f, R4 ;  /* 0x0000001fff007819 */ /* 0x000fe20000011404 */
[----:B--2---:R-:W-:-:S04]  /*15a80*/  IMAD.SHL.U32 R9, R9, 0x8, RZ ;  /* 0x0000000809097824 */ /* 0x004fc800078e00ff */
[----:B------:R-:W-:Y:S01]  /*15a90*/  IMAD R0, R0, UR4, RZ ;  /* 0x0000000400007c24 */ /* 0x000fe2000f8e02ff */
[----:B------:R-:W-:Y:S01]  /*15aa0*/  LOP3.LUT R9, R9, 0x38, RZ, 0xc0, !PT ;  /* 0x0000003809097812 */ /* 0x000fe200078ec0ff */
[----:B------:R-:W-:-:S04]  /*15ab0*/  IMAD.WIDE.U32 R2, R4, UR4, R2 ;  /* 0x0000000404027c25 */ /* 0x000fc8000f8e0002 */
[----:B------:R-:W-:Y:S01]  /*15ac0*/  IMAD R4, R4, UR5, R0 ;  /* 0x0000000504047c24 */ /* 0x000fe2000f8e0200 */
[C---:B------:R-:W-:Y:S01]  /*15ad0*/  LOP3.LUT R12, R9.reuse, 0x40, RZ, 0xfc, !PT ;  /* 0x00000040090c7812 */ /* 0x040fe200078efcff */
[----:B------:R-:W-:Y:S01]  /*15ae0*/  ULDC.64 UR4, c[0x0][0x280] ;  /* 0x0000a00000047ab9 */ /* 0x000fe20000000a00 */
[----:B------:R-:W-:Y:S01]  /*15af0*/  LOP3.LUT R11, R9, 0x80, RZ, 0xfc, !PT ;  /* 0x00000080090b7812 */ /* 0x000fe200078efcff */
[----:B------:R-:W-:Y:S01]  /*15b00*/  IMAD.IADD R3, R3, 0x1, R4 ;  /* 0x0000000103037824 */ /* 0x000fe200078e0204 */
[----:B------:R-:W-:Y:S02]  /*15b10*/  LOP3.LUT R9, R9, 0xc0, RZ, 0xfc, !PT ;  /* 0x000000c009097812 */ /* 0x000fe400078efcff */
[----:B------:R-:W-:Y:S01]  /*15b20*/  LEA R4, P0, R2, UR4, 0x1 ;  /* 0x0000000402047c11 */ /* 0x000fe2000f8008ff */
[----:B------:R-:W-:Y:S02]  /*15b30*/  ULDC UR4, c[0x0][0x2b8] ;  /* 0x0000ae0000047ab9 */ /* 0x000fe40000000800 */
[----:B------:R-:W-:-:S02]  /*15b40*/  ISETP.GE.AND P3, PT, R9, UR4, PT ;  /* 0x0000000409007c0c */ /* 0x000fc4000bf66270 */
[----:B------:R0:W5:Y:S01]  /*15b50*/  LDL R9, [R1+0x20] ;  /* 0x0000200001097983 */ /* 0x0001620000100800 */
[----:B------:R-:W1:Y:S01]  /*15b60*/  S2R R10, SR_TID.X ;  /* 0x00000000000a7919 */ /* 0x000e620000002100 */
[----:B------:R-:W-:Y:S02]  /*15b70*/  LEA.HI.X R3, R2, UR5, R3, 0x1, P0 ;  /* 0x0000000502037c11 */ /* 0x000fe400080f0c03 */
[----:B------:R-:W-:Y:S02]  /*15b80*/  ISETP.GE.AND P1, PT, R12, UR4, PT ;  /* 0x000000040c007c0c */ /* 0x000fe4000bf26270 */
[----:B------:R-:W-:Y:S01]  /*15b90*/  ISETP.GE.AND P2, PT, R11, UR4, PT ;  /* 0x000000040b007c0c */ /* 0x000fe2000bf46270 */
[----:B-1----:R-:W-:-:S05]  /*15ba0*/  IMAD.SHL.U32 R10, R10, 0x8, RZ ;  /* 0x000000080a0a7824 */ /* 0x002fca00078e00ff */
[----:B------:R-:W-:-:S04]  /*15bb0*/  LOP3.LUT R10, R10, 0x38, RZ, 0xc0, !PT ;  /* 0x000000380a0a7812 */ /* 0x000fc800078ec0ff */
[----:B------:R-:W-:Y:S01]  /*15bc0*/  ISETP.GE.AND P0, PT, R10, UR4, PT ;  /* 0x000000040a007c0c */ /* 0x000fe2000bf06270 */
[----:B------:R-:W-:-:S03]  /*15bd0*/  UMOV UR4, 0xffffffff ;  /* 0xffffffff00047882 */ /* 0x000fc60000000000 */
[----:B0-----:R-:W-:Y:S09]  /*15be0*/  BRA.DIV UR4, `(.L_x_1344) ;  /* 0x00000056044c7947 */ /* 0x001ff2000b800000 */
[----:B------:R-:W2:Y:S04]  /*15bf0*/  LDL.LU R6, [R1+0x2c] ;  /* 0x00002c0001067983 */ /* 0x000ea80000300800 */
[----:B------:R-:W3:Y:S01]  /*15c00*/  LDL.LU R11, [R1+0x28] ;  /* 0x00002800010b7983 */ /* 0x000ee20000300800 */
[----:B------:R-:W0:Y:S02]  /*15c10*/  S2R R8, SR_TID.X ;  /* 0x0000000000087919 */ /* 0x000e240000002100 */
[----:B0-----:R-:W-:-:S04]  /*15c20*/  LOP3.LUT R8, R8, 0x7f, RZ, 0xc0, !PT ;  /* 0x0000007f08087812 */ /* 0x001fc800078ec0ff */
[----:B------:R-:W-:Y:S01]  /*15c30*/  SHF.R.U32.HI R8, RZ, 0x3, R8 ;  /* 0x00000003ff087819 */ /* 0x000fe20000011608 */
[----:B------:R-:W-:Y:S01]  /*15c40*/  ULDC.64 UR4, c[0x0][0x208] ;  /* 0x0000820000047ab9 */ /* 0x000fe20000000a00 */
[----:B--2---:R-:W-:Y:S02]  /*15c50*/  IMAD R2, R6, R7, RZ ;  /* 0x0000000706027224 */ /* 0x004fe400078e02ff */
[----:B------:R-:W0:Y:S01]  /*15c60*/  SHFL.IDX PT, R7, R4, RZ, 0x181f ;  /* 0x00181fff04077589 */ /* 0x000e2200000e0000 */
[----:B---3--:R-:W-:-:S03]  /*15c70*/  IMAD.IADD R0, R8, 0x1, R11 ;  /* 0x0000000108007824 */ /* 0x008fc600078e020b */
[----:B------:R-:W1:Y:S02]  /*15c80*/  SHFL.IDX PT, R6, R3, RZ, 0x181f ;  /* 0x00181fff03067589 */ /* 0x000e6400000e0000 */
[----:B------:R-:W-:-:S13]  /*15c90*/  ISETP.GE.AND P5, PT, R0, R2, PT ;  /* 0x000000020000720c */ /* 0x000fda0003fa6270 */
[----:B0-----:R-:W-:-:S05]  /*15ca0*/  @!P5 LEA R7, P4, R10, R7, 0x1 ;  /* 0x000000070a07d211 */ /* 0x001fca00078808ff */
[----:B-1----:R-:W-:-:S05]  /*15cb0*/  @!P5 IMAD.X R6, RZ, RZ, R6, P4 ;  /* 0x000000ffff06d224 */ /* 0x002fca00020e0606 */
[----:B------:R-:W-:-:S04]  /*15cc0*/  @!P5 LOP3.LUT R7, R7, R6, RZ, 0x3c, !PT ;  /* 0x000000060707d212 */ /* 0x000fc800078e3cff */
[----:B------:R-:W-:-:S04]  /*15cd0*/  @!P5 LOP3.LUT R6, R7, R6, RZ, 0x3c, !PT ;  /* 0x000000060706d212 */ /* 0x000fc800078e3cff */
[----:B------:R-:W-:Y:S01]  /*15ce0*/  @!P5 LOP3.LUT R7, R7, R6, RZ, 0x3c, !PT ;  /* 0x000000060707d212 */ /* 0x000fe200078e3cff */
[----:B------:R-:W-:-:S04]  /*15cf0*/  VIADD R5, R0, 0x10 ;  /* 0x0000001000057836 */ /* 0x000fc80000000000 */
        /* <DEDUP_REMOVED lines=78> */
.L_x_1474:
        /* <DEDUP_REMOVED lines=14> */
.L_x_1346:
[----:B------:R-:W-:Y:S05]  /*162c0*/  BSYNC B0 ;  /* 0x0000000000007941 */ /* 0x000fea0003800000 */
.L_x_1345:
[----:B------:R-:W-:Y:S01]  /*162d0*/  NOP ;  /* 0x0000000000007918 */ /* 0x000fe20000000000 */
[----:B------:R-:W-:Y:S01]  /*162e0*/  PLOP3.LUT P0, PT, PT, PT, PT, 0x80, 0x0 ;  /* 0x000000000000781c */ /* 0x000fe20003f0f070 */
[----:B0-----:R-:W-:-:S12]  /*162f0*/  VIADD R6, R18, 0x30800 ;  /* 0x0003080012067836 */ /* 0x001fd80000000000 */
.L_x_1347:
        /* <DEDUP_REMOVED lines=18> */
.L_x_1475:
[----:B------:R-:W-:Y:S05]  /*16420*/  BSYNC B0 ;  /* 0x0000000000007941 */ /* 0x000fea0003800000 */
.L_x_1348:
[----:B------:R-:W0:Y:S04]  /*16430*/  LDL R2, [R1+0x3c] ;  /* 0x00003c0001027983 */ /* 0x000e280000100800 */
[----:B------:R-:W3:Y:S01]  /*16440*/  LDL R4, [R1+0x24] ;  /* 0x0000240001047983 */ /* 0x000ee20000100800 */
[----:B------:R-:W-:Y:S01]  /*16450*/  BSSY B0, `(.L_x_1350) ;  /* 0x00002a8000007945 */ /* 0x000fe20003800000 */
[----:B0-----:R-:W-:-:S05]  /*16460*/  VIADD R0, R2, 0xfffffffe ;  /* 0xfffffffe02007836 */ /* 0x001fca0000000000 */
[----:B---3--:R-:W-:-:S13]  /*16470*/  ISETP.GE.AND P0, PT, R0, R4, PT ;  /* 0x000000040000720c */ /* 0x008fda0003f06270 */
[----:B------:R-:W-:Y:S05]  /*16480*/  @!P0 BRA `(.L_x_1351) ;  /* 0x0000002800908947 */ /* 0x000fea0003800000 */
[----:B------:R-:W3:Y:S04]  /*16490*/  LDL.LU R2, [R1+0x40] ;  /* 0x0000400001027983 */ /* 0x000ee80000300800 */
[----:B------:R-:W4:Y:S04]  /*164a0*/  LDL.LU R8, [R1+0x38] ;  /* 0x0000380001087983 */ /* 0x000f280000300800 */
[----:B--2---:R-:W2:Y:S04]  /*164b0*/  LDL.LU R3, [R1+0x54] ;  /* 0x0000540001037983 */ /* 0x004ea80000300800 */
[----:B------:R-:W5:Y:S04]  /*164c0*/  LDL.LU R7, [R1+0x34] ;  /* 0x0000340001077983 */ /* 0x000f680000300800 */
[----:B-1----:R-:W5:Y:S01]  /*164d0*/  LDL.LU R5, [R1+0x58] ;  /* 0x0000580001057983 */ /* 0x002f620000300800 */
[----:B------:R-:W-:Y:S01]  /*164e0*/  LOP3.LUT R11, RZ, R4, RZ, 0x33, !PT ;  /* 0x00000004ff0b7212 */ /* 0x000fe200078e33ff */
[----:B------:R-:W-:Y:S01]  /*164f0*/  BSSY B2, `(.L_x_1352) ;  /* 0x00000e9000027945 */ /* 0x000fe20003800000 */
[----:B---3--:R-:W-:-:S04]  /*16500*/  VIADD R2, R2, 0x1 ;  /* 0x0000000102027836 */ /* 0x008fc80000000000 */
[----:B----4-:R-:W-:Y:S01]  /*16510*/  IMAD R2, R2, R8, RZ ;  /* 0x0000000802027224 */ /* 0x010fe200078e02ff */
[----:B--2---:R-:W-:-:S04]  /*16520*/  LOP3.LUT R3, RZ, R3, RZ, 0x33, !PT ;  /* 0x00000003ff037212 */ /* 0x004fc800078e33ff */
[----:B------:R-:W-:-:S04]  /*16530*/  LOP3.LUT R2, RZ, R2, RZ, 0x33, !PT ;  /* 0x00000002ff027212 */ /* 0x000fc800078e33ff */
[----:B-----5:R-:W-:Y:S02]  /*16540*/  VIADDMNMX R2, R2, -R7, R3, !PT ;  /* 0x8000000702027246 */ /* 0x020fe40007800103 */
[----:B------:R-:W-:-:S04]  /*16550*/  LOP3.LUT R8, RZ, R5, RZ, 0x33, !PT ;  /* 0x00000005ff087212 */ /* 0x000fc800078e33ff */
[----:B------:R-:W-:-:S04]  /*16560*/  VIMNMX R8, R2, R8, !PT ;  /* 0x0000000802087248 */ /* 0x000fc80007fe0100 */
[----:B------:R-:W-:Y:S02]  /*16570*/  VIADDMNMX R11, R8, 0x2, R11, !PT ;  /* 0x00000002080b7846 */ /* 0x000fe4000780010b */
[----:B------:R-:W-:-:S05]  /*16580*/  LOP3.LUT R2, RZ, R8, RZ, 0x33, !PT ;  /* 0x00000008ff027212 */ /* 0x000fca00078e33ff */
        /* <DEDUP_REMOVED lines=39> */
.L_x_1356:
[----:B------:R-:W-:Y:S01]  /*16800*/  IMAD R3, R9, 0x8, R18 ;  /* 0x0000000809037824 */ /* 0x000fe200078e0212 */
[----:B------:R-:W-:Y:S01]  /*16810*/  SHF.L.U32 R2, R10, 0x1f, RZ ;  /* 0x0000001f0a027819 */ /* 0x000fe200000006ff */
[----:B------:R-:W-:Y:S03]  /*16820*/  BSSY B3, `(.L_x_1357) ;  /* 0x0000003000037945 */ /* 0x000fe60003800000 */
[----:B------:R-:W1:Y:S02]  /*16830*/  SYNCS.PHASECHK.TRANS64.TRYWAIT P0, [R3+URZ+0x30840], R2 ;  /* 0x03084002030075a7 */ /* 0x000e64000800017f */
[----:B-1----:R-:W-:Y:S05]  /*16840*/  @!P0 BRA `(.L_x_1358) ;  /* 0x0000005400548947 */ /* 0x002fea0003800000 */
.L_x_1476:
[----:B------:R-:W-:Y:S05]  /*16850*/  BSYNC B3 ;  /* 0x0000000000037941 */ /* 0x000fea0003800000 */
.L_x_1357:
        /* <DEDUP_REMOVED lines=12> */
.L_x_1360:
[----:B------:R-:W-:Y:S05]  /*16920*/  BSYNC B3 ;  /* 0x0000000000037941 */ /* 0x000fea0003800000 */
.L_x_1359:
        /* <DEDUP_REMOVED lines=12> */
.L_x_1361:
        /* <DEDUP_REMOVED lines=16> */
.L_x_1362:
        /* <DEDUP_REMOVED lines=16> */
.L_x_1363:
        /* <DEDUP_REMOVED lines=16> */
.L_x_1364:
        /* <DEDUP_REMOVED lines=16> */
.L_x_1477:
[----:B------:R-:W-:Y:S05]  /*16df0*/  BSYNC B3 ;  /* 0x0000000000037941 */ /* 0x000fea0003800000 */
.L_x_1365:
        /* <DEDUP_REMOVED lines=12> */
.L_x_1368:
[----:B------:R-:W-:Y:S05]  /*16ec0*/  BSYNC B3 ;  /* 0x0000000000037941 */ /* 0x000fea0003800000 */
.L_x_1367:
        /* <DEDUP_REMOVED lines=13> */
.L_x_1369:
        /* <DEDUP_REMOVED lines=15> */
.L_x_1370:
        /* <DEDUP_REMOVED lines=15> */
.L_x_1371:
        /* <DEDUP_REMOVED lines=15> */
.L_x_1372:
        /* <DEDUP_REMOVED lines=12> */
.L_x_1355:
[----:B------:R-:W-:Y:S05]  /*17330*/  BSYNC B1 ;  /* 0x0000000000017941 */ /* 0x000fea0003800000 */
.L_x_1354:
[----:B0-----:R-:W2:Y:S01]  /*17340*/  LDL.LU R0, [R1+0x3c] ;  /* 0x00003c0001007983 */ /* 0x001ea20000300800 */
[----:B------:R-:W-:-:S03]  /*17350*/  IMAD.MOV.U32 R19, RZ, RZ, R9 ;  /* 0x000000ffff137224 */ /* 0x000fc600078e0009 */
[----:B------:R0:W-:Y:S02]  /*17360*/  STL [R1+0x10], R10 ;  /* 0x0000100a01007387 */ /* 0x0001e40000100800 */
[----:B0-2---:R-:W-:-:S07]  /*17370*/  VIADD R0, R0, 0xfffffffd ;  /* 0xfffffffd00007836 */ /* 0x005fce0000000000 */
.L_x_1353:
[----:B------:R-:W-:Y:S05]  /*17380*/  BSYNC B2 ;  /* 0x0000000000027941 */ /* 0x000fea0003800000 */
.L_x_1352:
[----:B------:R-:W-:-:S05]  /*17390*/  VIADD R11, R11, 0xfffffffe ;  /* 0xfffffffe0b0b7836 */ /* 0x000fca0000000000 */
[----:B------:R-:W-:-:S13]  /*173a0*/  ISETP.NE.AND P0, PT, R11, R8, PT ;  /* 0x000000080b00720c */ /* 0x000fda0003f05270 */
[----:B------:R-:W-:Y:S05]  /*173b0*/  @!P0 BRA `(.L_x_1351) ;  /* 0x0000001800c48947 */ /* 0x000fea0003800000 */
[----:B------:R-:W-:-:S07]  /*173c0*/  IMAD.MOV.U32 R9, RZ, RZ, R17 ;  /* 0x000000ffff097224 */ /* 0x000fce00078e0011 */
.L_x_1411:
        /* <DEDUP_REMOVED lines=36> */
.L_x_1375:
[----:B------:R-:W-:Y:S01]  /*17610*/  IMAD R3, R4, 0x8, R18 ;  /* 0x0000000804037824 */ /* 0x000fe200078e0212 */
[----:B------:R-:W-:Y:S01]  /*17620*/  SHF.L.U32 R2, R5, 0x1f, RZ ;  /* 0x0000001f05027819 */ /* 0x000fe200000006ff */
[----:B------:R-:W-:Y:S03]  /*17630*/  BSSY B2, `(.L_x_1376) ;  /* 0x0000003000027945 */ /* 0x000fe60003800000 */
[----:B------:R-:W1:Y:S02]  /*17640*/  SYNCS.PHASECHK.TRANS64.TRYWAIT P0, [R3+URZ+0x30840], R2 ;  /* 0x03084002030075a7 */ /* 0x000e64000800017f */
[----:B-1----:R-:W-:Y:S05]  /*17650*/  @!P0 BRA `(.L_x_1377) ;  /* 0x0000004400f88947 */ /* 0x002fea0003800000 */
.L_x_1478:
[----:B------:R-:W-:Y:S05]  /*17660*/  BSYNC B2 ;  /* 0x0000000000027941 */ /* 0x000fea0003800000 */
.L_x_1376:
        /* <DEDUP_REMOVED lines=12> */
.L_x_1379:
[----:B------:R-:W-:Y:S05]  /*17730*/  BSYNC B2 ;  /* 0x0000000000027941 */ /* 0x000fea0003800000 */
.L_x_1378:
        /* <DEDUP_REMOVED lines=12> */
.L_x_1380:
        /* <DEDUP_REMOVED lines=16> */
.L_x_1381:
        /* <DEDUP_REMOVED lines=16> */
.L_x_1382:
        /* <DEDUP_REMOVED lines=16> */
.L_x_1383:
        /* <DEDUP_REMOVED lines=16> */
.L_x_1479:
[----:B------:R-:W-:Y:S05]  /*17c00*/  BSYNC B2 ;  /* 0x0000000000027941 */ /* 0x000fea0003800000 */
.L_x_1384:
        /* <DEDUP_REMOVED lines=11> */
.L_x_1387:
[----:B------:R-:W-:Y:S05]  /*17cc0*/  BSYNC B2 ;  /* 0x0000000000027941 */ /* 0x000fea0003800000 */
.L_x_1386:
        /* <DEDUP_REMOVED lines=12> */
.L_x_1388:
        /* <DEDUP_REMOVED lines=15> */
.L_x_1389:
        /* <DEDUP_REMOVED lines=15> */
.L_x_1390:
        /* <DEDUP_REMOVED lines=15> */
.L_x_1391:
        /* <DEDUP_REMOVED lines=12> */
.L_x_1374:
[----:B------:R-:W-:Y:S05]  /*18120*/  BSYNC B1 ;  /* 0x0000000000017941 */ /* 0x000fea0003800000 */
.L_x_1373:
[----:B------:R-:W2:Y:S01]  /*18130*/  LDL R2, [R1+0x18] ;  /* 0x0000180001027983 */ /* 0x000ea20000100800 */
[----:B------:R-:W-:Y:S01]  /*18140*/  VIADD R19, R4, 0x1 ;  /* 0x0000000104137836 */ /* 0x000fe20000000000 */
[----:B------:R-:W-:Y:S01]  /*18150*/  BSSY B1, `(.L_x_1392) ;  /* 0x00000d3000017945 */ /* 0x000fe20003800000 */
[----:B0-----:R-:W-:-:S03]  /*18160*/  VIADD R7, R0, 0xffffffff ;  /* 0xffffffff00077836 */ /* 0x001fc60000000000 */
        /* <DEDUP_REMOVED lines=32> */
.L_x_1394:
[----:B------:R-:W-:Y:S01]  /*18370*/  IMAD R2, R19, 0x8, R18 ;  /* 0x0000000813027824 */ /* 0x000fe200078e0212 */
[----:B------:R-:W-:Y:S01]  /*18380*/  SHF.L.U32 R3, R12, 0x1f, RZ ;  /* 0x0000001f0c037819 */ /* 0x000fe200000006ff */
[----:B------:R-:W-:Y:S03]  /*18390*/  BSSY B2, `(.L_x_1395) ;  /* 0x0000003000027945 */ /* 0x000fe60003800000 */
[----:B------:R-:W2:Y:S02]  /*183a0*/  SYNCS.PHASECHK.TRANS64.TRYWAIT P0, [R2+URZ+0x30840], R3 ;  /* 0x03084003020075a7 */ /* 0x000ea4000800017f */
[----:B--2---:R-:W-:Y:S05]  /*183b0*/  @!P0 BRA `(.L_x_1396) ;  /* 0x0000003800c88947 */ /* 0x004fea0003800000 */
.L_x_1480:
[----:B------:R-:W-:Y:S05]  /*183c0*/  BSYNC B2 ;  /* 0x0000000000027941 */ /* 0x000fea0003800000 */
.L_x_1395:
        /* <DEDUP_REMOVED lines=12> */
.L_x_1398:
[----:B------:R-:W-:Y:S05]  /*18490*/  BSYNC B2 ;  /* 0x0000000000027941 */ /* 0x000fea0003800000 */
.L_x_1397:
        /* <DEDUP_REMOVED lines=13> */
.L_x_1399:
        /* <DEDUP_REMOVED lines=16> */
.L_x_1400:
        /* <DEDUP_REMOVED lines=16> */
.L_x_1401:
        /* <DEDUP_REMOVED lines=16> */
.L_x_1402:
        /* <DEDUP_REMOVED lines=15> */
.L_x_1481:
[----:B------:R-:W-:Y:S05]  /*18960*/  BSYNC B2 ;  /* 0x0000000000027941 */ /* 0x000fea0003800000 */
.L_x_1403:
        /* <DEDUP_REMOVED lines=11> */
.L_x_1406:
[----:B------:R-:W-:Y:S05]  /*18a20*/  BSYNC B2 ;  /* 0x0000000000027941 */ /* 0x000fea0003800000 */
.L_x_1405:
        /* <DEDUP_REMOVED lines=12> */
.L_x_1407:
        /* <DEDUP_REMOVED lines=15> */
.L_x_1408:
        /* <DEDUP_REMOVED lines=15> */
.L_x_1409:
        /* <DEDUP_REMOVED lines=15> */
.L_x_1410:
        /* <DEDUP_REMOVED lines=12> */
.L_x_1393:
[----:B------:R-:W-:Y:S05]  /*18e80*/  BSYNC B1 ;  /* 0x0000000000017941 */ /* 0x000fea0003800000 */
.L_x_1392:
[----:B------:R-:W2:Y:S01]  /*18e90*/  LDL R2, [R1+0x24] ;  /* 0x0000240001027983 */ /* 0x000ea20000100800 */
[----:B------:R-:W-:Y:S01]  /*18ea0*/  VIADD R0, R0, 0xfffffffe ;  /* 0xfffffffe00007836 */ /* 0x000fe20000000000 */
[----:B--2---:R-:W-:-:S13]  /*18eb0*/  ISETP.GT.AND P0, PT, R7, R2, PT ;  /* 0x000000020700720c */ /* 0x004fda0003f04270 */
[----:B------:R-:W-:Y:S05]  /*18ec0*/  @P0 BRA `(.L_x_1411) ;  /* 0xffffffe400400947 */ /* 0x000fea000383ffff */
.L_x_1351:
[----:B------:R-:W-:Y:S05]  /*18ed0*/  BSYNC B0 ;  /* 0x0000000000007941 */ /* 0x000fea0003800000 */
.L_x_1350:
[----:B--2---:R-:W2:Y:S01]  /*18ee0*/  S2R R3, SR_TID.X ;  /* 0x0000000000037919 */ /* 0x004ea20000002100 */
        /* <DEDUP_REMOVED lines=18> */
.L_x_1413:
[----:B------:R-:W-:Y:S05]  /*19010*/  BSYNC B0 ;  /* 0x0000000000007941 */ /* 0x000fea0003800000 */
.L_x_1412:
[----:B--2---:R-:W2:Y:S01]  /*19020*/  LDL R0, [R1+0x18] ;  /* 0x0000180001007983 */ /* 0x004ea20000100800 */
[----:B------:R-:W-:Y:S01]  /*19030*/  BSSY B0, `(.L_x_1414) ;  /* 0x0000058000007945 */ /* 0x000fe20003800000 */
[----:B--2---:R-:W-:-:S13]  /*19040*/  LOP3.LUT P0, RZ, R0, 0x1, RZ, 0xc0, !PT ;  /* 0x0000000100ff7812 */ /* 0x004fda000780c0ff */
        /* <DEDUP_REMOVED lines=8> */
.L_x_1482:
[----:B------:R-:W-:Y:S05]  /*190d0*/  BSYNC B1 ;  /* 0x0000000000017941 */ /* 0x000fea0003800000 */
.L_x_1416:
        /* <DEDUP_REMOVED lines=9> */
.L_x_1419:
[----:B------:R-:W-:Y:S05]  /*19170*/  BSYNC B1 ;  /* 0x0000000000017941 */ /* 0x000fea0003800000 */
.L_x_1418:
        /* <DEDUP_REMOVED lines=12> */
.L_x_1420:
        /* <DEDUP_REMOVED lines=15> */
.L_x_1421:
        /* <DEDUP_REMOVED lines=15> */
.L_x_1422:
        /* <DEDUP_REMOVED lines=15> */
.L_x_1423:
        /* <DEDUP_REMOVED lines=10> */
.L_x_1415:
[----:B------:R-:W-:Y:S05]  /*195b0*/  BSYNC B0 ;  /* 0x0000000000007941 */ /* 0x000fea0003800000 */
.L_x_1414:
[----:B------:R-:W2:Y:S01]  /*195c0*/  LDL.LU R4, [R1+0x10] ;  /* 0x0000100001047983 */ /* 0x000ea20000300800 */
[----:B------:R-:W-:-:S05]  /*195d0*/  VIADD R19, R19, 0x1 ;  /* 0x0000000113137836 */ /* 0x000fca0000000000 */
[----:B------:R-:W-:-:S04]  /*195e0*/  ISETP.NE.AND P0, PT, R19, 0x2, PT ;  /* 0x000000021300780c */ /* 0x000fc80003f05270 */
[----:B------:R-:W-:Y:S02]  /*195f0*/  SEL R0, RZ, 0x1, P0 ;  /* 0x00000001ff007807 */ /* 0x000fe40000000000 */
[----:B------:R-:W-:Y:S02]  /*19600*/  SEL R19, R19, RZ, P0 ;  /* 0x000000ff13137207 */ /* 0x000fe40000000000 */
[----:B--2---:R-:W-:-:S05]  /*19610*/  LOP3.LUT R4, R4, R0, RZ, 0x3c, !PT ;  /* 0x0000000004047212 */ /* 0x004fca00078e3cff */
[----:B------:R2:W-:Y:S02]  /*19620*/  STL [R1+0x10], R4 ;  /* 0x0000100401007387 */ /* 0x0005e40000100800 */
.L_x_1330:
[----:B------:R-:W-:Y:S05]  /*19630*/  BSYNC B7 ;  /* 0x0000000000077941 */ /* 0x000fea0003800000 */
.L_x_1328:
[----:B---3--:R-:W3:Y:S02]  /*19640*/  LDL R0, [R1+0x18] ;  /* 0x0000180001007983 */ /* 0x008ee40000100800 */
        /* <DEDUP_REMOVED lines=8> */
[----:B012---:R-:W0:Y:S04]  /*196d0*/  LDS.128 R4, [R18+0x308d0] ;  /* 0x0308d00012047984 */ /* 0x007e280000000c00 */
[----:B0-----:R1:W-:Y:S04]  /*196e0*/  STL.64 [R1], R4 ;  /* 0x0000000401007387 */ /* 0x0013e80000100a00 */
[----:B------:R1:W-:Y:S01]  /*196f0*/  STL.64 [R1+0x8], R6 ;  /* 0x0000080601007387 */ /* 0x0003e20000100a00 */
[----:B------:R-:W-:Y:S06]  /*19700*/  BAR.ARV 0x4, 0x180 ;  /* 0x0106000000007b1d */ /* 0x000fec0000002000 */
[----:B------:R-:W-:Y:S05]  /*19710*/  BRA `(.L_x_1425) ;  /* 0x00000010003c7947 */ /* 0x000fea0003800000 */
.L_x_1424:
[----:B------:R-:W3:Y:S01]  /*19720*/  S2R R16, SR_TID.X ;  /* 0x0000000000107919 */ /* 0x000ee20000002100 */
[----:B------:R-:W-:Y:S01]  /*19730*/  UMOV UR4, 0xffffffff ;  /* 0xffffffff00047882 */ /* 0x000fe20000000000 */
[----:B---3--:R-:W-:-:S04]  /*19740*/  LOP3.LUT R16, R16, 0x1f, RZ, 0xc0, !PT ;  /* 0x0000001f10107812 */ /* 0x008fc800078ec0ff */
[----:B------:R-:W-:Y:S01]  /*19750*/  ISETP.NE.AND P0, PT, R16, 0x1f, PT ;  /* 0x0000001f1000780c */ /* 0x000fe20003f05270 */
[----:B------:R-:W-:-:S12]  /*19760*/  BRA.DIV UR4, `(.L_x_1426) ;  /* 0x0000002a04187947 */ /* 0x000fd8000b800000 */
[----:B------:R-:W0:Y:S01]  /*19770*/  LDL.LU R3, [R1] ;  /* 0x0000000001037983 */ /* 0x000e220000300800 */
[----:B------:R-:W-:-:S03]  /*19780*/  ULDC UR4, c[0x0][0xc3c] ;  /* 0x00030f0000047ab9 */ /* 0x000fc60000000800 */
[----:B-12---:R-:W2:Y:S01]  /*19790*/  LDL R4, [R1+0xc] ;  /* 0x00000c0001047983 */ /* 0x006ea20000100800 */
[----:B------:R-:W-:Y:S01]  /*197a0*/  ULDC.64 UR6, c[0x0][0x208] ;  /* 0x0000820000067ab9 */ /* 0x000fe20000000a00 */
[----:B0-----:R-:W-:Y:S02]  /*197b0*/  IMAD.MOV.U32 R8, RZ, RZ, R3 ;  /* 0x000000ffff087224 */ /* 0x001fe400078e0003 */
[----:B--2---:R-:W-:-:S05]  /*197c0*/  IMAD.IADD R0, R4, 0x1, R16 ;  /* 0x0000000104007824 */ /* 0x004fca00078e0210 */
        /* <DEDUP_REMOVED lines=8> */
[C---:B------:R-:W-:Y:S02]  /*19850*/  ISETP.GE.U32.AND P2, PT, R16.reuse, 0x2, PT ;  /* 0x000000021000780c */ /* 0x040fe40003f46070 */
[C---:B------:R-:W-:Y:S01]  /*19860*/  ISETP.GE.U32.AND P3, PT, R16.reuse, 0x4, PT ;  /* 0x000000041000780c */ /* 0x040fe20003f66070 */
[----:B------:R-:W-:Y:S01]  /*19870*/  SHFL.IDX PT, R0, R8, RZ, 0x1f ;  /* 0x00001fff08007589 */ /* 0x000fe200000e0000 */
[C---:B------:R-:W-:Y:S02]  /*19880*/  ISETP.GE.U32.AND P4, PT, R16.reuse, 0x8, PT ;  /* 0x000000081000780c */ /* 0x040fe40003f86070 */
[----:B------:R-:W-:Y:S01]  /*19890*/  ISETP.GE.U32.AND P5, PT, R16, 0x10, PT ;  /* 0x000000101000780c */ /* 0x000fe20003fa6070 */
[----:B------:R-:W-:Y:S01]  /*198a0*/  SHFL.IDX PT, R9, R8, 0x1, 0x1f ;  /* 0x00201f0008097f89 */ /* 0x000fe200000e0000 */
[----:B--2---:R-:W-:Y:S01]  /*198b0*/  @!P1 IMAD.MOV.U32 R5, RZ, RZ, R6 ;  /* 0x000000ffff059224 */ /* 0x004fe200078e0006 */
[----:B------:R-:W-:-:S02]  /*198c0*/  CS2R R6, SRZ ;  /* 0x0000000000067805 */ /* 0x000fc4000001ff00 */
[----:B---3--:R-:W-:Y:S01]  /*198d0*/  @!P1 IMAD.MOV.U32 R7, RZ, RZ, R2 ;  /* 0x000000ffff079224 */ /* 0x008fe200078e0002 */
[----:B------:R-:W-:-:S03]  /*198e0*/  ISETP.NE.AND P1, PT, R16, RZ, PT ;  /* 0x000000ff1000720c */ /* 0x000fc60003f25270 */
[----:B------:R-:W-:-:S05]  /*198f0*/  IMAD R2, R7, R5, RZ ;  /* 0x0000000507027224 */ /* 0x000fca00078e02ff */
        /* <DEDUP_REMOVED lines=15> */
[----:B------:R0:W1:Y:S02]  /*199f0*/  SHFL.IDX PT, R10, R2, 0x1f, 0x1f ;  /* 0x03e01f00020a7f89 */ /* 0x00006400000e0000 */
.L_x_1492:
[----:B------:R-:W-:Y:S02]  /*19a00*/  ULDC UR4, c[0x0][0xc38] ;  /* 0x00030e0000047ab9 */ /* 0x000fe40000000800 */
[----:B------:R-:W-:-:S04]  /*19a10*/  IMAD.U32 R8, RZ, RZ, UR4 ;  /* 0x00000004ff087e24 */ /* 0x000fc8000f8e00ff */
[----:B-1----:R-:W-:-:S04]  /*19a20*/  IMAD R10, R10, R8, RZ ;  /* 0x000000080a0a7224 */ /* 0x002fc800078e02ff */
[----:B------:R-:W-:-:S05]  /*19a30*/  IMAD.IADD R4, R9, 0x1, R10 ;  /* 0x0000000109047824 */ /* 0x000fca00078e020a */
[----:B------:R-:W-:-:S13]  /*19a40*/  ISETP.GT.AND P6, PT, R4, R0, PT ;  /* 0x000000000400720c */ /* 0x000fda0003fc4270 */
[----:B------:R-:W-:Y:S05]  /*19a50*/  @P6 BRA `(.L_x_1427) ;  /* 0x0000000000b06947 */ /* 0x000fea0003800000 */
.L_x_1430:
[----:B------:R-:W2:Y:S01]  /*19a60*/  LDL.LU R3, [R1+0xc] ;  /* 0x00000c0001037983 */ /* 0x000ea20000300800 */
[----:B0-----:R-:W0:Y:S01]  /*19a70*/  LDC R2, c[0x0][0xc3c] ;  /* 0x00030f00ff027b82 */ /* 0x001e220000000800 */
[----:B--2---:R-:W-:-:S05]  /*19a80*/  VIADD R3, R3, 0x1f ;  /* 0x0000001f03037836 */ /* 0x004fca0000000000 */
[----:B0-----:R-:W-:-:S13]  /*19a90*/  ISETP.GE.AND P6, PT, R3, R2, PT ;  /* 0x000000020300720c */ /* 0x001fda0003fc6270 */
[----:B------:R-:W-:Y:S05]  /*19aa0*/  @P6 BRA `(.L_x_1428) ;  /* 0x0000000800f06947 */ /* 0x000fea0003800000 */
[----:B------:R-:W0:Y:S01]  /*19ab0*/  S2R R5, SR_TID.X ;  /* 0x0000000000057919 */ /* 0x000e220000002100 */
[----:B------:R-:W-:Y:S01]  /*19ac0*/  ULDC.64 UR4, c[0x0][0x208] ;  /* 0x0000820000047ab9 */ /* 0x000fe20000000a00 */
[----:B------:R1:W-:Y:S01]  /*19ad0*/  STL [R1+0xc], R3 ;  /* 0x00000c0301007387 */ /* 0x0003e20000100800 */
[----:B0-----:R-:W-:-:S05]  /*19ae0*/  LOP3.LUT R5, R5, 0x1f, RZ, 0xc0, !PT ;  /* 0x0000001f05057812 */ /* 0x001fca00078ec0ff */
[----:B------:R-:W-:Y:S02]  /*19af0*/  IMAD.IADD R7, R3, 0x1, R5 ;  /* 0x0000000103077824 */ /* 0x000fe400078e0205 */
[----:B------:R-:W-:-:S03]  /*19b00*/  IMAD.MOV.U32 R5, RZ, RZ, RZ ;  /* 0x000000ffff057224 */ /* 0x000fc600078e00ff */
[----:B------:R-:W-:-:S13]  /*19b10*/  ISETP.GE.OR P6, PT, R7, R2, !P0 ;  /* 0x000000020700720c */ /* 0x000fda00047c6670 */
[----:B-1----:R-:W0:Y:S02]  /*19b20*/  @!P6 LDC.64 R2, c[0x0][0xc80] ;  /* 0x00032000ff02eb82 */ /* 0x002e240000000a00 */
[----:B0-----:R-:W-:-:S05]  /*19b30*/  @!P6 IMAD.WIDE R2, R7, 0x4, R2 ;  /* 0x000000040702e825 */ /* 0x001fca00078e0202 */
[----:B------:R0:W2:Y:S02]  /*19b40*/  @!P6 LDG.E R5, desc[UR4][R2.64] ;  /* 0x000000040205e981 */ /* 0x0000a4000c1e1900 */
[----:B0-----:R-:W0:Y:S02]  /*19b50*/  @!P6 LDC.64 R2, c[0x0][0xc78] ;  /* 0x00031e00ff02eb82 */ /* 0x001e240000000a00 */
[----:B0-----:R-:W-:-:S04]  /*19b60*/  @!P6 IMAD.WIDE R2, R7, 0x4, R2 ;  /* 0x000000040702e825 */ /* 0x001fc800078e0202 */
[----:B------:R-:W-:-:S06]  /*19b70*/  IMAD.MOV.U32 R7, RZ, RZ, RZ ;  /* 0x000000ffff077224 */ /* 0x000fcc00078e00ff */
[----:B------:R-:W2:Y:S01]  /*19b80*/  @!P6 LDG.E R7, desc[UR4][R2.64] ;  /* 0x000000040207e981 */ /* 0x000ea2000c1e1900 */
[----:B------:R-:W-:Y:S01]  /*19b90*/  UMOV UR4, 0xffffffff ;  /* 0xffffffff00047882 */ /* 0x000fe20000000000 */
[----:B--2---:R-:W-:Y:S02]  /*19ba0*/  IMAD R2, R7, R5, RZ ;  /* 0x0000000507027224 */ /* 0x004fe400078e02ff */
[----:B------:R-:W-:Y:S05]  /*19bb0*/  BRA.DIV UR4, `(.L_x_1429) ;  /* 0x0000002a04647947 */ /* 0x000fea000b800000 */
        /* <DEDUP_REMOVED lines=16> */
.L_x_1500:
[----:B------:R-:W-:Y:S02]  /*19cc0*/  ULDC UR4, c[0x0][0xc38] ;  /* 0x00030e0000047ab9 */ /* 0x000fe40000000800 */
[----:B------:R-:W-:-:S04]  /*19cd0*/  IMAD.U32 R8, RZ, RZ, UR4 ;  /* 0x00000004ff087e24 */ /* 0x000fc8000f8e00ff */
[----:B-1----:R-:W-:-:S04]  /*19ce0*/  IMAD R10, R10, R8, RZ ;  /* 0x000000080a0a7224 */ /* 0x002fc800078e02ff */
[----:B------:R-:W-:-:S05]  /*19cf0*/  IMAD.IADD R4, R10, 0x1, R4 ;  /* 0x000000010a047824 */ /* 0x000fca00078e0204 */
[----:B------:R-:W-:-:S13]  /*19d00*/  ISETP.GT.AND P6, PT, R4, R0, PT ;  /* 0x000000000400720c */ /* 0x000fda0003fc4270 */
[----:B------:R-:W-:Y:S05]  /*19d10*/  @!P6 BRA `(.L_x_1430) ;  /* 0xfffffffc0050e947 */ /* 0x000fea000383ffff */
.L_x_1427:
[----:B------:R-:W-:Y:S01]  /*19d20*/  IMAD.IADD R10, R4, 0x1, -R10 ;  /* 0x00000001040a7824 */ /* 0x000fe200078e0a0a */
[----:B------:R-:W-:-:S03]  /*19d30*/  UMOV UR4, 0xffffffff ;  /* 0xffffffff00047882 */ /* 0x000fc60000000000 */
[----:B------:R-:W-:-:S05]  /*19d40*/  IMAD R3, R2, R8, R10 ;  /* 0x0000000802037224 */ /* 0x000fca00078e020a */
[----:B------:R-:W-:Y:S01]  /*19d50*/  ISETP.GT.AND P6, PT, R3, R0, PT ;  /* 0x000000000300720c */ /* 0x000fe20003fc4270 */
[----:B------:R-:W-:-:S12]  /*19d60*/  BRA.DIV UR4, `(.L_x_1431) ;  /* 0x0000002a04d07947 */ /* 0x000fd8000b800000 */
[----:B------:R-:W2:Y:S01]  /*19d70*/  LDL.LU R11, [R1+0xc] ;  /* 0x00000c00010b7983 */ /* 0x000ea20000300800 */
[----:B------:R-:W-:-:S04]  /*19d80*/  VOTE.ANY R3, PT, !P6 ;  /* 0x0000000000037806 */ /* 0x000fc800070e0100 */
[----:B------:R-:W1:Y:S02]  /*19d90*/  POPC R9, R3 ;  /* 0x0000000300097309 */ /* 0x000e640000000000 */
[----:B-1----:R2:W1:Y:S04]  /*19da0*/  SHFL.IDX PT, R4, R5, R9, 0x1f ;  /* 0x00001f0905047589 */ /* 0x00246800000e0000 */
[----:B------:R3:W4:Y:S01]  /*19db0*/  SHFL.IDX PT, R7, R7, R9, 0x1f ;  /* 0x00001f0907077589 */ /* 0x00072200000e0000 */
[----:B--2---:R-:W-:-:S05]  /*19dc0*/  IMAD.IADD R5, R9, 0x1, R11 ;  /* 0x0000000109057824 */ /* 0x004fca00078e020b */
[----:B-1--4-:R3:W-:Y:S02]  /*19dd0*/  STL [R1+0xc], R5 ;  /* 0x00000c0501007387 */ /* 0x0127e40000100800 */
.L_x_1505:
[----:B------:R-:W-:-:S13]  /*19de0*/  ISETP.NE.AND P0, PT, R3, RZ, PT ;  /* 0x000000ff0300720c */ /* 0x000fda0003f05270 */
[----:B------:R-:W-:Y:S05]  /*19df0*/  @!P0 BRA `(.L_x_1432) ;  /* 0x0000000000148947 */ /* 0x000fea0003800000 */
[----:B------:R-:W-:Y:S01]  /*19e00*/  UMOV UR4, 0xffffffff ;  /* 0xffffffff00047882 */ /* 0x000fe20000000000 */
[----:B---3--:R-:W-:Y:S02]  /*19e10*/  VIADD R9, R9, 0xffffffff ;  /* 0xffffffff09097836 */ /* 0x008fe40000000000 */
[----:B------:R-:W-:Y:S05]  /*19e20*/  BRA.DIV UR4, `(.L_x_1433) ;  /* 0x0000002e04087947 */ /* 0x000fea000b800000 */
[----:B0-----:R0:W2:Y:S02]  /*19e30*/  SHFL.IDX PT, R2, R2, R9, 0x1f ;  /* 0x00001f0902027589 */ /* 0x0010a400000e0000 */
.L_x_1508:
[----:B--2---:R-:W-:-:S07]  /*19e40*/  IMAD.MOV.U32 R6, RZ, RZ, R2 ;  /* 0x000000ffff067224 */ /* 0x004fce00078e0002 */
.L_x_1432:
[----:B0-----:R-:W-:Y:S01]  /*19e50*/  IMAD R2, R6, R8, R10 ;  /* 0x0000000806027224 */ /* 0x001fe200078e020a */
[----:B------:R-:W-:-:S03]  /*19e60*/  ISETP.NE.AND P0, PT, R7, 0x1, PT ;  /* 0x000000010700780c */ /* 0x000fc60003f05270 */
[----:B------:R-:W-:Y:S01]  /*19e70*/  IMAD.IADD R0, R0, 0x1, -R2 ;  /* 0x0000000100007824 */ /* 0x000fe200078e0a02 */
[----:B------:R0:W-:Y:S09]  /*19e80*/  STL [R1], R2 ;  /* 0x0000000201007387 */ /* 0x0001f20000100800 */
[----:B------:R-:W-:Y:S05]  /*19e90*/  @!P0 BRA `(.L_x_1434) ;  /* 0x0000000000e48947 */ /* 0x000fea0003800000 */
[----:B-1-3--:R-:W-:-:S04]  /*19ea0*/  IABS R5, R4 ;  /* 0x0000000400057213 */ /* 0x00afc80000000000 */
[----:B0-----:R-:W0:Y:S08]  /*19eb0*/  I2F.RP R2, R5 ;  /* 0x0000000500027306 */ /* 0x001e300000209400 */
[----:B0-----:R-:W0:Y:S02]  /*19ec0*/  MUFU.RCP R2, R2 ;  /* 0x0000000200027308 */ /* 0x001e240000001000 */
[----:B0-----:R-:W-:-:S06]  /*19ed0*/  VIADD R2, R2, 0xffffffe ;  /* 0x0ffffffe02027836 */ /* 0x001fcc0000000000 */
[----:B------:R-:W0:Y:S02]  /*19ee0*/  F2I.FTZ.U32.TRUNC.NTZ R3, R2 ;  /* 0x0000000200037305 */ /* 0x000e24000021f000 */
[----:B0-----:R-:W-:-:S04]  /*19ef0*/  IMAD.MOV R2, RZ, RZ, -R3 ;  /* 0x000000ffff027224 */ /* 0x001fc800078e0a03 */
[----:B------:R-:W-:Y:S02]  /*19f00*/  IMAD R8, R2, R5, RZ ;  /* 0x0000000502087224 */ /* 0x000fe400078e02ff */
[----:B------:R-:W-:-:S04]  /*19f10*/  IMAD.MOV.U32 R2, RZ, RZ, RZ ;  /* 0x000000ffff027224 */ /* 0x000fc800078e00ff */
[----:B------:R-:W-:Y:S01]  /*19f20*/  IMAD.HI.U32 R8, R3, R8, R2 ;  /* 0x0000000803087227 */ /* 0x000fe200078e0002 */
[----:B------:R-:W-:Y:S02]  /*19f30*/  IABS R2, R0 ;  /* 0x0000000000027213 */ /* 0x000fe40000000000 */
[----:B------:R-:W-:-:S03]  /*19f40*/  IABS R3, R4 ;  /* 0x0000000400037213 */ /* 0x000fc60000000000 */
[----:B------:R-:W-:-:S04]  /*19f50*/  IMAD.HI.U32 R8, R8, R2, RZ ;  /* 0x0000000208087227 */ /* 0x000fc800078e00ff */
[----:B------:R-:W-:-:S04]  /*19f60*/  IMAD.MOV R3, RZ, RZ, -R3 ;  /* 0x000000ffff037224 */ /* 0x000fc800078e0a03 */
[----:B------:R-:W-:-:S05]  /*19f70*/  IMAD R2, R8, R3, R2 ;  /* 0x0000000308027224 */ /* 0x000fca00078e0202 */
[----:B------:R-:W-:-:S13]  /*19f80*/  ISETP.GT.U32.AND P1, PT, R5, R2, PT ;  /* 0x000000020500720c */ /* 0x000fda0003f24070 */
[----:B------:R-:W-:Y:S02]  /*19f90*/  @!P1 IMAD.IADD R2, R2, 0x1, -R5 ;  /* 0x0000000102029824 */ /* 0x000fe400078e0a05 */
[----:B------:R-:W-:Y:S01]  /*19fa0*/  @!P1 VIADD R8, R8, 0x1 ;  /* 0x0000000108089836 */ /* 0x000fe20000000000 */
[----:B------:R-:W-:Y:S02]  /*19fb0*/  ISETP.NE.AND P1, PT, R4, RZ, PT ;  /* 0x000000ff0400720c */ /* 0x000fe40003f25270 */
[----:B------:R-:W-:Y:S02]  /*19fc0*/  ISETP.GE.U32.AND P0, PT, R2, R5, PT ;  /* 0x000000050200720c */ /* 0x000fe40003f06070 */
[----:B------:R-:W-:-:S04]  /*19fd0*/  IABS R5, R7 ;  /* 0x0000000700057213 */ /* 0x000fc80000000000 */
[----:B------:R-:W0:Y:S07]  /*19fe0*/  I2F.RP R2, R5 ;  /* 0x0000000500027306 */ /* 0x000e2e0000209400 */
[----:B------:R-:W-:Y:S01]  /*19ff0*/  @P0 VIADD R8, R8, 0x1 ;  /* 0x0000000108080836 */ /* 0x000fe20000000000 */
[----:B0-----:R-:W0:Y:S02]  /*1a000*/  MUFU.RCP R2, R2 ;  /* 0x0000000200027308 */ /* 0x001e240000001000 */
[----:B0-----:R-:W-:-:S06]  /*1a010*/  VIADD R2, R2, 0xffffffe ;  /* 0x0ffffffe02027836 */ /* 0x001fcc0000000000 */
[----:B------:R-:W0:Y:S02]  /*1a020*/  F2I.FTZ.U32.TRUNC.NTZ R3, R2 ;  /* 0x0000000200037305 */ /* 0x000e24000021f000 */
[----:B0-----:R-:W-:-:S04]  /*1a030*/  IMAD.MOV R2, RZ, RZ, -R3 ;  /* 0x000000ffff027224 */ /* 0x001fc800078e0a03 */
[----:B------:R-:W-:Y:S02]  /*1a040*/  IMAD R6, R2, R5, RZ ;  /* 0x0000000502067224 */ /* 0x000fe400078e02ff */
[----:B------:R-:W-:-:S04]  /*1a050*/  IMAD.MOV.U32 R2, RZ, RZ, RZ ;  /* 0x000000ffff027224 */ /* 0x000fc800078e00ff */
[----:B------:R-:W-:Y:S01]  /*1a060*/  IMAD.HI.U32 R6, R3, R6, R2 ;  /* 0x0000000603067227 */ /* 0x000fe200078e0002 */
[----:B------:R-:W-:-:S03]  /*1a070*/  LOP3.LUT R2, R0, R4, RZ, 0x3c, !PT ;  /* 0x0000000400027212 */ /* 0x000fc600078e3cff */
[----:B------:R-:W-:Y:S01]  /*1a080*/  IMAD.MOV.U32 R3, RZ, RZ, R8 ;  /* 0x000000ffff037224 */ /* 0x000fe200078e0008 */
[----:B------:R-:W-:Y:S02]  /*1a090*/  ISETP.GE.AND P2, PT, R2, RZ, PT ;  /* 0x000000ff0200720c */ /* 0x000fe40003f46270 */
[----:B------:R-:W-:-:S05]  /*1a0a0*/  IABS R8, R7 ;  /* 0x0000000700087213 */ /* 0x000fca0000000000 */
[----:B------:R-:W-:-:S06]  /*1a0b0*/  IMAD.MOV R8, RZ, RZ, -R8 ;  /* 0x000000ffff087224 */ /* 0x000fcc00078e0a08 */
        /* <DEDUP_REMOVED lines=9> */
[----:B------:R-:W-:Y:S01]  /*1a150*/  ISETP.GE.U32.AND P0, PT, R2, R5, PT ;  /* 0x000000050200720c */ /* 0x000fe20003f06070 */
[----:B------:R-:W-:-:S04]  /*1a160*/  IMAD.MOV R2, RZ, RZ, -R3 ;  /* 0x000000ffff027224 */ /* 0x000fc800078e0a03 */
[----:B------:R-:W-:Y:S01]  /*1a170*/  IMAD R0, R4, R2, R0 ;  /* 0x0000000204007224 */ /* 0x000fe200078e0200 */
[----:B------:R-:W-:-:S04]  /*1a180*/  LOP3.LUT R2, R3, R7, RZ, 0x3c, !PT ;  /* 0x0000000703027212 */ /* 0x000fc800078e3cff */
[----:B------:R-:W-:-:S03]  /*1a190*/  ISETP.GE.AND P2, PT, R2, RZ, PT ;  /* 0x000000ff0200720c */ /* 0x000fc60003f46270 */
[----:B------:R-:W-:-:S10]  /*1a1a0*/  @P0 VIADD R6, R6, 0x1 ;  /* 0x0000000106060836 */ /* 0x000fd40000000000 */
        /* <DEDUP_REMOVED lines=8> */
.L_x_1434:
[----:B-1-3--:R-:W2:Y:S01]  /*1a230*/  LDL R5, [R1+0xc] ;  /* 0x00000c0001057983 */ /* 0x00aea20000100800 */
[----:B0-----:R-:W2:Y:S01]  /*1a240*/  LDC.64 R2, c[0x0][0xc90] ;  /* 0x00032400ff027b82 */ /* 0x001ea20000000a00 */
[----:B------:R-:W-:Y:S01]  /*1a250*/  ULDC.64 UR4, c[0x0][0x208] ;  /* 0x0000820000047ab9 */ /* 0x000fe20000000a00 */
[----:B--2---:R-:W-:-:S05]  /*1a260*/  IMAD.WIDE R2, R5, 0x4, R2 ;  /* 0x0000000405027825 */ /* 0x004fca00078e0202 */
[----:B------:R-:W2:Y:S02]  /*1a270*/  LDG.E R6, desc[UR4][R2.64] ;  /* 0x0000000402067981 */ /* 0x000ea4000c1e1900 */
[----:B--2---:R-:W-:-:S05]  /*1a280*/  IMAD R5, R4, R6, RZ ;  /* 0x0000000604057224 */ /* 0x004fca00078e02ff */
[----:B------:R-:W-:-:S04]  /*1a290*/  IABS R7, R5 ;  /* 0x0000000500077213 */ /* 0x000fc80000000000 */
[----:B------:R-:W0:Y:S08]  /*1a2a0*/  I2F.RP R2, R7 ;  /* 0x0000000700027306 */ /* 0x000e300000209400 */
        /* <DEDUP_REMOVED lines=21> */
[----:B------:R-:W-:-:S05]  /*1a400*/  @!P1 LOP3.LUT R2, RZ, R5, RZ, 0x33, !PT ;  /* 0x00000005ff029212 */ /* 0x000fca00078e33ff */
[----:B------:R-:W-:Y:S02]  /*1a410*/  IMAD R7, R6, R2, RZ ;  /* 0x0000000206077224 */ /* 0x000fe400078e02ff */
[----:B------:R-:W-:Y:S02]  /*1a420*/  IMAD.MOV R2, RZ, RZ, -R2 ;  /* 0x000000ffff027224 */ /* 0x000fe400078e0a02 */
[----:B------:R-:W-:Y:S02]  /*1a430*/  IMAD.MOV R3, RZ, RZ, -R7 ;  /* 0x000000ffff037224 */ /* 0x000fe400078e0a07 */
[----:B------:R-:W-:-:S03]  /*1a440*/  IMAD R0, R5, R2, R0 ;  /* 0x0000000205007224 */ /* 0x000fc600078e0200 */
[----:B------:R-:W-:-:S04]  /*1a450*/  VIADDMNMX R6, R3, R8, R6, PT ;  /* 0x0000000803067246 */ /* 0x000fc80003800106 */
        /* <DEDUP_REMOVED lines=19> */
[----:B------:R-:W-:Y:S02]  /*1a590*/  LOP3.LUT R3, R0, R6, RZ, 0x3c, !PT ;  /* 0x0000000600037212 */ /* 0x000fe400078e3cff */
[----:B------:R-:W-:Y:S02]  /*1a5a0*/  IADD3 R0, R7, 0x1000000, R0 ;  /* 0x0100000007007810 */ /* 0x000fe40007ffe000 */
[----:B------:R-:W-:-:S07]  /*1a5b0*/  ISETP.GE.AND P2, PT, R3, RZ, PT ;  /* 0x000000ff0300720c */ /* 0x000fce0003f46270 */
[----:B------:R-:W-:-:S06]  /*1a5c0*/  @P0 VIADD R2, R2, 0x1 ;  /* 0x0000000102020836 */ /* 0x000fcc0000000000 */
[----:B------:R-:W-:Y:S01]  /*1a5d0*/  @!P2 IMAD.MOV R2, RZ, RZ, -R2 ;  /* 0x000000ffff02a224 */ /* 0x000fe200078e0a02 */
[----:B------:R-:W-:Y:S01]  /*1a5e0*/  @!P1 LOP3.LUT R2, RZ, R6, RZ, 0x33, !PT ;  /* 0x00000006ff029212 */ /* 0x000fe200078e33ff */
[----:B------:R-:W-:-:S04]  /*1a5f0*/  IMAD.MOV R6, RZ, RZ, -R6 ;  /* 0x000000ffff067224 */ /* 0x000fc800078e0a06 */
[----:B------:R-:W-:Y:S02]  /*1a600*/  IMAD R3, R2, R6, R0 ;  /* 0x0000000602037224 */ /* 0x000fe400078e0200 */
[----:B------:R-:W-:-:S03]  /*1a610*/  IMAD.MOV.U32 R0, RZ, RZ, R2 ;  /* 0x000000ffff007224 */ /* 0x000fc600078e0002 */
[----:B------:R1:W-:Y:S04]  /*1a620*/  STL [R1+0x8], R3 ;  /* 0x0000080301007387 */ /* 0x0003e80000100800 */
.L_x_1435:
[----:B-1----:R-:W-:-:S05]  /*1a630*/  LOP3.LUT R3, RZ, R0, RZ, 0x33, !PT ;  /* 0x00000000ff037212 */ /* 0x002fca00078e33ff */
[----:B------:R-:W-:-:S05]  /*1a640*/  IMAD.IADD R0, R4, 0x1, R3 ;  /* 0x0000000104007824 */ /* 0x000fca00078e0203 */
[----:B------:R2:W-:Y:S01]  /*1a650*/  STL [R1+0x4], R0 ;  /* 0x0000040001007387 */ /* 0x0005e20000100800 */
[----:B------:R-:W-:Y:S05]  /*1a660*/  BRA `(.L_x_1436) ;  /* 0x0000000000287947 */ /* 0x000fea0003800000 */
.L_x_1428:
[----:B------:R-:W-:Y:S01]  /*1a670*/  UMOV UR4, URZ ;  /* 0x0000003f00047c82 */ /* 0x000fe20008000000 */
[----:B------:R-:W-:Y:S01]  /*1a680*/  ULDC UR6, c[0x0][0xc3c] ;  /* 0x00030f0000067ab9 */ /* 0x000fe20000000800 */
[----:B------:R-:W-:Y:S01]  /*1a690*/  UMOV UR5, URZ ;  /* 0x0000003f00057c82 */ /* 0x000fe20008000000 */
[----:B------:R0:W-:Y:S01]  /*1a6a0*/  STL [R1], R0 ;  /* 0x0000000001007387 */ /* 0x0001e20000100800 */
[----:B------:R-:W-:Y:S02]  /*1a6b0*/  IMAD.U32 R3, RZ, RZ, UR4 ;  /* 0x00000004ff037e24 */ /* 0x000fe4000f8e00ff */
[----:B------:R-:W-:-:S03]  /*1a6c0*/  IMAD.U32 R2, RZ, RZ, UR5 ;  /* 0x00000005ff027e24 */ /* 0x000fc6000f8e00ff */
[----:B------:R1:W-:Y:S01]  /*1a6d0*/  STL [R1+0x4], R3 ;  /* 0x0000040301007387 */ /* 0x0003e20000100800 */
[----:B0-----:R-:W-:-:S05]  /*1a6e0*/  IMAD.U32 R0, RZ, RZ, UR6 ;  /* 0x00000006ff007e24 */ /* 0x001fca000f8e00ff */
[----:B------:R1:W-:Y:S04]  /*1a6f0*/  STL [R1+0xc], R0 ;  /* 0x00000c0001007387 */ /* 0x0003e80000100800 */
[----:B------:R1:W-:Y:S02]  /*1a700*/  STL [R1+0x8], R2 ;  /* 0x0000080201007387 */ /* 0x0003e40000100800 */
.L_x_1436:
[----:B01----:R-:W3:Y:S04]  /*1a710*/  LDL R2, [R1+0xc] ;  /* 0x00000c0001027983 */ /* 0x003ee80000100800 */
[----:B------:R-:W4:Y:S04]  /*1a720*/  LDL R3, [R1+0x8] ;  /* 0x0000080001037983 */ /* 0x000f280000100800 */
[----:B------:R-:W5:Y:S04]  /*1a730*/  LDL R5, [R1+0x4] ;  /* 0x0000040001057983 */ /* 0x000f680000100800 */
[----:B------:R-:W5:Y:S01]  /*1a740*/  LDL R4, [R1] ;  /* 0x0000000001047983 */ /* 0x000f620000100800 */
[----:B--2---:R-:W0:Y:S01]  /*1a750*/  S2R R0, SR_TID.X ;  /* 0x0000000000007919 */ /* 0x004e220000002100 */
[----:B------:R-:W-:Y:S05]  /*1a760*/  WARPSYNC.ALL ;  /* 0x0000000000007948 */ /* 0x000fea0003800000 */
[----:B0-----:R-:W-:Y:S01]  /*1a770*/  LOP3.LUT R0, R0, 0x1f, RZ, 0xc0, !PT ;  /* 0x0000001f00007812 */ /* 0x001fe200078ec0ff */
[----:B------:R-:W-:Y:S03]  /*1a780*/  BAR.SYNC.DEFER_BLOCKING 0x4, 0x180 ;  /* 0x0106000000007b1d */ /* 0x000fe60000010000 */
[----:B------:R-:W-:-:S13]  /*1a790*/  ISETP.NE.AND P0, PT, R0, RZ, PT ;  /* 0x000000ff0000720c */ /* 0x000fda0003f05270 */
[----:B------:R-:W0:Y:S01]  /*1a7a0*/  @!P0 S2R R0, SR_CgaCtaId ;  /* 0x0000000000008919 */ /* 0x000e220000008800 */
[----:B---3--:R-:W-:Y:S01]  /*1a7b0*/  IMAD.MOV.U32 R7, RZ, RZ, R2 ;  /* 0x000000ffff077224 */ /* 0x008fe200078e0002 */
[----:B------:R-:W-:Y:S01]  /*1a7c0*/  @!P0 MOV R2, 0x400 ;  /* 0x0000040000028802 */ /* 0x000fe20000000f00 */
[----:B----4-:R-:W-:-:S03]  /*1a7d0*/  IMAD.MOV.U32 R6, RZ, RZ, R3 ;  /* 0x000000ffff067224 */ /* 0x010fc600078e0003 */
[----:B0-----:R-:W-:-:S05]  /*1a7e0*/  @!P0 LEA R18, R0, R2, 0x18 ;  /* 0x0000000200128211 */ /* 0x001fca00078ec0ff */
[----:B-----5:R0:W-:Y:S01]  /*1a7f0*/  @!P0 STS.128 [R18+0x308d0], R4 ;  /* 0x0308d00412008388 */ /* 0x0201e20000000c00 */
[----:B------:R-:W-:Y:S06]  /*1a800*/  BAR.ARV 0x5, 0x180 ;  /* 0x0146000000007b1d */ /* 0x000fec0000002000 */
.L_x_1425:
[----:B------:R-:W2:Y:S01]  /*1a810*/  LDL R0, [R1+0xc] ;  /* 0x00000c0001007983 */ /* 0x000ea20000100800 */
[----:B------:R-:W-:Y:S02]  /*1a820*/  ULDC UR4, c[0x0][0xc3c] ;  /* 0x00030f0000047ab9 */ /* 0x000fe40000000800 */
[----:B--2---:R-:W-:-:S13]  /*1a830*/  ISETP.GE.AND P0, PT, R0, UR4, PT ;  /* 0x0000000400007c0c */ /* 0x004fda000bf06270 */
[----:B------:R-:W-:Y:S05]  /*1a840*/  @!P0 BRA `(.L_x_1437) ;  /* 0xffffff9400488947 */ /* 0x000fea000383ffff */
[----:B------:R-:W-:Y:S05]  /*1a850*/  BSYNC B8 ;  /* 0x0000000000087941 */ /* 0x000fea0003800000 */
.L_x_1314:
[----:B--2---:R-:W2:Y:S01]  /*1a860*/  LDL.LU R0, [R1+0x50] ;  /* 0x0000500001007983 */ /* 0x004ea20000300800 */
[----:B------:R-:W-:Y:S01]  /*1a870*/  BSSY B0, `(.L_x_1438) ;  /* 0x000000b000007945 */ /* 0x000fe20003800000 */
[----:B01----:R-:W0:Y:S01]  /*1a880*/  S2R R5, SR_CgaCtaId ;  /* 0x0000000000057919 */ /* 0x003e220000008800 */
[----:B--2---:R-:W-:-:S05]  /*1a890*/  VIADD R0, R0, 0x1 ;  /* 0x0000000100007836 */ /* 0x004fca0000000000 */
        /* <DEDUP_REMOVED lines=8> */
.L_x_1509:
[----:B------:R-:W-:Y:S05]  /*1a920*/  BSYNC B0 ;  /* 0x0000000000007941 */ /* 0x000fea0003800000 */
.L_x_1438:
[----:B------:R-:W-:-:S03]  /*1a930*/  UMOV UR4, 0xffffffff ;  /* 0xffffffff00047882 */ /* 0x000fc60000000000 */
[----:B------:R-:W-:Y:S05]  /*1a940*/  BRA.DIV UR4, `(.L_x_1440) ;  /* 0x0000002204807947 */ /* 0x000fea000b800000 */
[----:B------:R-:W1:Y:S02]  /*1a950*/  S2R R2, SR_TID.X ;  /* 0x0000000000027919 */ /* 0x000e640000002100 */
[----:B-1----:R-:W-:-:S04]  /*1a960*/  SHF.R.U32.HI R2, RZ, 0x5, R2 ;  /* 0x00000005ff027819 */ /* 0x002fc80000011602 */
[----:B------:R-:W-:-:S05]  /*1a970*/  LOP3.LUT R2, R2, 0x3, RZ, 0xc0, !PT ;  /* 0x0000000302027812 */ /* 0x000fca00078ec0ff */
[----:B------:R1:W2:Y:S02]  /*1a980*/  SHFL.IDX PT, R14, R2, RZ, 0x1f ;  /* 0x00001fff020e7589 */ /* 0x0002a400000e0000 */
.L_x_1512:
[----:B--2---:R-:W-:Y:S01]  /*1a990*/  ISETP.NE.AND P0, PT, R14, RZ, PT ;  /* 0x000000ff0e00720c */ /* 0x004fe20003f05270 */
[----:B------:R-:W-:-:S12]  /*1a9a0*/  BSSY B0, `(.L_x_1441) ;  /* 0x0000027000007945 */ /* 0x000fd80003800000 */
[----:B------:R-:W-:Y:S05]  /*1a9b0*/  @P0 BRA `(.L_x_1442) ;  /* 0x0000000000940947 */ /* 0x000fea0003800000 */
[----:B------:R-:W-:-:S03]  /*1a9c0*/  UMOV UR4, 0xffffffff ;  /* 0xffffffff00047882 */ /* 0x000fc60000000000 */
[----:B------:R-:W-:Y:S05]  /*1a9d0*/  BRA.DIV UR4, `(.L_x_1443) ;  /* 0x0000002204907947 */ /* 0x000fea000b800000 */
[----:B------:R-:W-:-:S13]  /*1a9e0*/  ELECT P6, URZ, PT ;  /* 0x00000000003f782f */ /* 0x000fda00038c0000 */
.L_x_1515:
        /* <DEDUP_REMOVED lines=8> */
.L_x_1444:
        /* <DEDUP_REMOVED lines=13> */
.L_x_1516:
[----:B------:R-:W1:Y:S02]  /*1ab40*/  SYNCS.PHASECHK.TRANS64.TRYWAIT P0, [R7+URZ], R2 ;  /* 0x00000002070075a7 */ /* 0x000e64000800017f */
[----:B-1----:R-:W-:Y:S05]  /*1ab50*/  @!P0 BRA `(.L_x_1446) ;  /* 0x0000002000648947 */ /* 0x002fea0003800000 */
.L_x_1517:
[----:B------:R-:W-:Y:S05]  /*1ab60*/  @!P2 BRA `(.L_x_1447) ;  /* 0x000000000004a947 */ /* 0x000fea0003800000 */
[----:B------:R-:W-:Y:S01]  /*1ab70*/  BPT.TRAP 0x1 ;  /* 0x000000040000795c */ /* 0x000fe20000300000 */
.L_x_1447:
[----:B------:R-:W-:-:S04]  /*1ab80*/  VIADD R0, R0, 0x30860 ;  /* 0x0003086000007836 */ /* 0x000fc80000000000 */
[----:B------:R-:W-:-:S04]  /*1ab90*/  IMAD R4, R19, 0x8, R0 ;  /* 0x0000000813047824 */ /* 0x000fc800078e0200 */
[----:B------:R-:W2:Y:S02]  /*1aba0*/  SYNCS.PHASECHK.TRANS64.TRYWAIT P0, [R4+URZ], R5 ;  /* 0x00000005040075a7 */ /* 0x000ea4000800017f */
[----:B--2---:R-:W-:Y:S05]  /*1abb0*/  @!P0 BRA `(.L_x_1448) ;  /* 0x0000002000608947 */ /* 0x004fea0003800000 */
.L_x_1518:
[----:B------:R-:W-:-:S07]  /*1abc0*/  IMAD R3, R3, 0x8, R0 ;  /* 0x0000000803037824 */ /* 0x000fce00078e0200 */
.L_x_1449:
[----:B----4-:R4:W0:Y:S02]  /*1abd0*/  SYNCS.PHASECHK.TRANS64.TRYWAIT P0, [R3+URZ], R2 ;  /* 0x00000002030075a7 */ /* 0x010824000800017f */
[----:B0-----:R-:W-:Y:S05]  /*1abe0*/  @!P0 NANOSLEEP.SYNCS 0x989680 ;  /* 0x009896800000895d */ /* 0x001fea0003900000 */
[----:B------:R-:W0:Y:S02]  /*1abf0*/  @!P0 SYNCS.PHASECHK.TRANS64 P0, [R3+URZ], R2 ;  /* 0x00000002030085a7 */ /* 0x000e24000800007f */
[----:B0-----:R-:W-:Y:S05]  /*1ac00*/  @!P0 BRA `(.L_x_1449) ;  /* 0xfffffffc00f08947 */ /* 0x001fea000383ffff */
.L_x_1442:
[----:B------:R-:W-:Y:S05]  /*1ac10*/  BSYNC B0 ;  /* 0x0000000000007941 */ /* 0x000fea0003800000 */
.L_x_1441:
[----:B------:R-:W-:Y:S05]  /*1ac20*/  EXIT ;  /* 0x000000000000794d */ /* 0x000fea0003800000 */
.L_x_1213:
[----:B0-----:R-:W-:-:S04]  /*1ac30*/  IMAD.U32 R3, RZ, RZ, UR37 ;  /* 0x00000025ff037e24 */ /* 0x001fc8000f8e00ff */
[----:B------:R0:W1:Y:S03]  /*1ac40*/  SYNCS.PHASECHK.TRANS64.TRYWAIT P1, [R3+URZ+0x30800], R0 ;  /* 0x03080000030075a7 */ /* 0x000066000802017f */
[----:B-1----:R-:W-:Y:S05]  /*1ac50*/  @!P1 NANOSLEEP.SYNCS 0x989680 ;  /* 0x009896800000995d */ /* 0x002fea0003900000 */
[----:B------:R-:W1:Y:S02]  /*1ac60*/  @!P1 SYNCS.PHASECHK.TRANS64 P1, [R3+URZ+0x30800], R0 ;  /* 0x03080000030095a7 */ /* 0x000e64000802007f */
[----:B-1----:R-:W-:Y:S05]  /*1ac70*/  @!P1 BRA `(.L_x_1213) ;  /* 0xfffffffc00ec9947 */ /* 0x002fea000383ffff */
[----:B------:R-:W-:Y:S05]  /*1ac80*/  BRA `(.L_x_1450) ;  /* 0xfffffe78003c7947 */ /* 0x000fea000383ffff */
.L_x_1217:
[----:B-1----:R1:W2:Y:S02]  /*1ac90*/  SYNCS.PHASECHK.TRANS64.TRYWAIT P2, [R15+URZ+0x30830], R0 ;  /* 0x030830000f0075a7 */ /* 0x0022a4000804017f */
[----:B--2---:R-:W-:Y:S05]  /*1aca0*/  @!P2 NANOSLEEP.SYNCS 0x989680 ;  /* 0x009896800000a95d */ /* 0x004fea0003900000 */
[----:B------:R-:W2:Y:S02]  /*1acb0*/  @!P2 SYNCS.PHASECHK.TRANS64 P2, [R15+URZ+0x30830], R0 ;  /* 0x030830000f00a5a7 */ /* 0x000ea4000804007f */
[----:B--2---:R-:W-:Y:S05]  /*1acc0*/  @!P2 BRA `(.L_x_1217) ;  /* 0xfffffffc00f0a947 */ /* 0x004fea000383ffff */
[----:B------:R-:W-:Y:S05]  /*1acd0*/  BRA `(.L_x_1216) ;  /* 0xfffffe7800647947 */ /* 0x000fea000383ffff */
.L_x_1233:
[----:B-1----:R-:W-:-:S04]  /*1ace0*/  IMAD.U32 R154, RZ, RZ, UR5 ;  /* 0x00000005ff9a7e24 */ /* 0x002fc8000f8e00ff */
[----:B------:R1:W2:Y:S03]  /*1acf0*/  SYNCS.PHASECHK.TRANS64.TRYWAIT P2, [R154+URZ+0x30830], R21 ;  /* 0x030830159a0075a7 */ /* 0x0002a6000804017f */
[----:B--2---:R-:W-:Y:S05]  /*1ad00*/  @!P2 NANOSLEEP.SYNCS 0x989680 ;  /* 0x009896800000a95d */ /* 0x004fea0003900000 */
[----:B------:R-:W2:Y:S02]  /*1ad10*/  @!P2 SYNCS.PHASECHK.TRANS64 P2, [R154+URZ+0x30830], R21 ;  /* 0x030830159a00a5a7 */ /* 0x000ea4000804007f */
[----:B--2---:R-:W-:Y:S05]  /*1ad20*/  @!P2 BRA `(.L_x_1233) ;  /* 0xfffffffc00eca947 */ /* 0x004fea000383ffff */
[----:B------:R-:W-:Y:S05]  /*1ad30*/  BRA `(.L_x_1232) ;  /* 0xfffffea4003c7947 */ /* 0x000fea000383ffff */
.L_x_1237:
[----:B0-----:R-:W-:-:S04]  /*1ad40*/  IMAD.U32 R21, RZ, RZ, UR14 ;  /* 0x0000000eff157e24 */ /* 0x001fc8000f8e00ff */
[----:B------:R0:W2:Y:S03]  /*1ad50*/  SYNCS.PHASECHK.TRANS64.TRYWAIT P2, [R21+URZ+0x30850], R0 ;  /* 0x03085000150075a7 */ /* 0x0000a6000804017f */
[----:B--2---:R-:W-:Y:S05]  /*1ad60*/  @!P2 NANOSLEEP.SYNCS 0x989680 ;  /* 0x009896800000a95d */ /* 0x004fea0003900000 */
[----:B------:R-:W2:Y:S02]  /*1ad70*/  @!P2 SYNCS.PHASECHK.TRANS64 P2, [R21+URZ+0x30850], R0 ;  /* 0x030850001500a5a7 */ /* 0x000ea4000804007f */
[----:B--2---:R-:W-:Y:S05]  /*1ad80*/  @!P2 BRA `(.L_x_1237) ;  /* 0xfffffffc00eca947 */ /* 0x004fea000383ffff */
[----:B------:R-:W-:Y:S05]  /*1ad90*/  BRA `(.L_x_1236) ;  /* 0xfffffeb000c87947 */ /* 0x000fea000383ffff */
.L_x_1254:
[----:B-1----:R-:W-:-:S04]  /*1ada0*/  IMAD.U32 R3, RZ, RZ, UR6 ;  /* 0x00000006ff037e24 */ /* 0x002fc8000f8e00ff */
[----:B------:R1:W2:Y:S03]  /*1adb0*/  SYNCS.PHASECHK.TRANS64.TRYWAIT P2, [R3+URZ+0x30830], R2 ;  /* 0x03083002030075a7 */ /* 0x0002a6000804017f */
[----:B--2---:R-:W-:Y:S05]  /*1adc0*/  @!P2 NANOSLEEP.SYNCS 0x989680 ;  /* 0x009896800000a95d */ /* 0x004fea0003900000 */
[----:B------:R-:W2:Y:S02]  /*1add0*/  @!P2 SYNCS.PHASECHK.TRANS64 P2, [R3+URZ+0x30830], R2 ;  /* 0x030830020300a5a7 */ /* 0x000ea4000804007f */
[----:B--2---:R-:W-:Y:S05]  /*1ade0*/  @!P2 BRA `(.L_x_1254) ;  /* 0xfffffffc00eca947 */ /* 0x004fea000383ffff */
[----:B------:R-:W-:Y:S05]  /*1adf0*/  BRA `(.L_x_1253) ;  /* 0xfffffed000a47947 */ /* 0x000fea000383ffff */
.L_x_1258:
[----:B01----:R-:W-:-:S04]  /*1ae00*/  IMAD.U32 R2, RZ, RZ, UR10 ;  /* 0x0000000aff027e24 */ /* 0x003fc8000f8e00ff */
[----:B------:R0:W1:Y:S03]  /*1ae10*/  SYNCS.PHASECHK.TRANS64.TRYWAIT P2, [R2+URZ+0x30850], R0 ;  /* 0x03085000020075a7 */ /* 0x000066000804017f */
[----:B-1----:R-:W-:Y:S05]  /*1ae20*/  @!P2 NANOSLEEP.SYNCS 0x989680 ;  /* 0x009896800000a95d */ /* 0x002fea0003900000 */
[----:B------:R-:W1:Y:S02]  /*1ae30*/  @!P2 SYNCS.PHASECHK.TRANS64 P2, [R2+URZ+0x30850], R0 ;  /* 0x030850000200a5a7 */ /* 0x000e64000804007f */
[----:B-1----:R-:W-:Y:S05]  /*1ae40*/  @!P2 BRA `(.L_x_1258) ;  /* 0xfffffffc00eca947 */ /* 0x002fea000383ffff */
[----:B------:R-:W-:Y:S05]  /*1ae50*/  BRA `(.L_x_1257) ;  /* 0xfffffee000307947 */ /* 0x000fea000383ffff */
.L_x_1264:
[----:B-1----:R-:W-:-:S04]  /*1ae60*/  IMAD.U32 R3, RZ, RZ, UR6 ;  /* 0x00000006ff037e24 */ /* 0x002fc8000f8e00ff */
[----:B------:R1:W2:Y:S03]  /*1ae70*/  SYNCS.PHASECHK.TRANS64.TRYWAIT P2, [R3+URZ+0x30830], R2 ;  /* 0x03083002030075a7 */ /* 0x0002a6000804017f */
[----:B--2---:R-:W-:Y:S05]  /*1ae80*/  @!P2 NANOSLEEP.SYNCS 0x989680 ;  /* 0x009896800000a95d */ /* 0x004fea0003900000 */
[----:B------:R-:W2:Y:S02]  /*1ae90*/  @!P2 SYNCS.PHASECHK.TRANS64 P2, [R3+URZ+0x30830], R2 ;  /* 0x030830020300a5a7 */ /* 0x000ea4000804007f */
[----:B--2---:R-:W-:Y:S05]  /*1aea0*/  @!P2 BRA `(.L_x_1264) ;  /* 0xfffffffc00eca947 */ /* 0x004fea000383ffff */
[----:B------:R-:W-:Y:S05]  /*1aeb0*/  BRA `(.L_x_1263) ;  /* 0xfffffef000b47947 */ /* 0x000fea000383ffff */
.L_x_1268:
[----:B01----:R-:W-:-:S04]  /*1aec0*/  IMAD.U32 R2, RZ, RZ, UR10 ;  /* 0x0000000aff027e24 */ /* 0x003fc8000f8e00ff */
[----:B------:R0:W1:Y:S03]  /*1aed0*/  SYNCS.PHASECHK.TRANS64.TRYWAIT P2, [R2+URZ+0x30850], R0 ;  /* 0x03085000020075a7 */ /* 0x000066000804017f */
[----:B-1----:R-:W-:Y:S05]  /*1aee0*/  @!P2 NANOSLEEP.SYNCS 0x989680 ;  /* 0x009896800000a95d */ /* 0x002fea0003900000 */
[----:B------:R-:W1:Y:S02]  /*1aef0*/  @!P2 SYNCS.PHASECHK.TRANS64 P2, [R2+URZ+0x30850], R0 ;  /* 0x030850000200a5a7 */ /* 0x000e64000804007f */
[----:B-1----:R-:W-:Y:S05]  /*1af00*/  @!P2 BRA `(.L_x_1268) ;  /* 0xfffffffc00eca947 */ /* 0x002fea000383ffff */
[----:B------:R-:W-:Y:S05]  /*1af10*/  BRA `(.L_x_1267) ;  /* 0xffffff0000407947 */ /* 0x000fea000383ffff */
.L_x_1281:
[----:B-1----:R-:W-:-:S04]  /*1af20*/  IMAD.U32 R5, RZ, RZ, UR5 ;  /* 0x00000005ff057e24 */ /* 0x002fc8000f8e00ff */
[----:B------:R1:W2:Y:S03]  /*1af30*/  SYNCS.PHASECHK.TRANS64.TRYWAIT P0, [R5+URZ+0x30850], R0 ;  /* 0x03085000050075a7 */ /* 0x0002a6000800017f */
[----:B--2---:R-:W-:Y:S05]  /*1af40*/  @!P0 NANOSLEEP.SYNCS 0x989680 ;  /* 0x009896800000895d */ /* 0x004fea0003900000 */
[----:B------:R-:W2:Y:S02]  /*1af50*/  @!P0 SYNCS.PHASECHK.TRANS64 P0, [R5+URZ+0x30850], R0 ;  /* 0x03085000050085a7 */ /* 0x000ea4000800007f */
[----:B--2---:R-:W-:Y:S05]  /*1af60*/  @!P0 BRA `(.L_x_1281) ;  /* 0xfffffffc00ec8947 */ /* 0x004fea000383ffff */
[----:B------:R-:W-:Y:S05]  /*1af70*/  BRA `(.L_x_1280) ;  /* 0xffffff2400347947 */ /* 0x000fea000383ffff */
.L_x_1336:
[----:B-1----:R-:W1:Y:S01]  /*1af80*/  S2R R4, SR_TID.X ;  /* 0x0000000000047919 */ /* 0x002e620000002100 */
[----:B------:R-:W-:Y:S01]  /*1af90*/  BSSY B0, `(.L_x_1451) ;  /* 0x000000a000007945 */ /* 0x000fe20003800000 */
[----:B------:R-:W-:Y:S02]  /*1afa0*/  IMAD.MOV.U32 R12, RZ, RZ, RZ ;  /* 0x000000ffff0c7224 */ /* 0x000fe400078e00ff */
[----:B------:R-:W-:Y:S02]  /*1afb0*/  IMAD.MOV.U32 R11, RZ, RZ, 0x1f ;  /* 0x0000001fff0b7424 */ /* 0x000fe400078e00ff */
[----:B------:R-:W-:Y:S01]  /*1afc0*/  IMAD.MOV.U32 R15, RZ, RZ, -0x1 ;  /* 0xffffffffff0f7424 */ /* 0x000fe200078e00ff */
[----:B-1----:R-:W-:-:S04]  /*1afd0*/  SHF.R.U32.HI R4, RZ, 0x5, R4 ;  /* 0x00000005ff047819 */ /* 0x002fc80000011604 */
[----:B------:R-:W-:-:S05]  /*1afe0*/  LOP3.LUT R4, R4, 0x3, RZ, 0xc0, !PT ;  /* 0x0000000304047812 */ /* 0x000fca00078ec0ff */
[----:B------:R-:W-:-:S07]  /*1aff0*/  IMAD.MOV.U32 R13, RZ, RZ, R4 ;  /* 0x000000ffff0d7224 */ /* 0x000fce00078e0004 */
[----:B0-2---:R-:W-:Y:S05]  /*1b000*/  WARPSYNC.COLLECTIVE R15, `(.L_x_1452) ;  /* 0x000000000f087348 */ /* 0x005fea0003c00000 */
[----:B------:R1:W3:Y:S02]  /*1b010*/  SHFL.IDX P6, R14, R13, R12, R11 ;  /* 0x0000000c0d0e7389 */ /* 0x0002e400000c000b */
[----:B0123--:R-:W-:Y:S01]  /*1b020*/  ENDCOLLECTIVE ;  /* 0x000000000000791b */ /* 0x00ffe20003800000 */
.L_x_1452:
[----:B------:R-:W-:Y:S05]  /*1b030*/  BSYNC B0 ;  /* 0x0000000000007941 */ /* 0x000fea0003800000 */
.L_x_1451:
[----:B------:R-:W-:Y:S05]  /*1b040*/  BRA `(.L_x_1453) ;  /* 0xffffff9c00f07947 */ /* 0x000fea000383ffff */
.L_x_1338:
[----:B------:R-:W-:Y:S01]  /*1b050*/  BSSY B0, `(.L_x_1454) ;  /* 0x0000006000007945 */ /* 0x000fe20003800000 */
[----:B------:R-:W-:-:S07]  /*1b060*/  IMAD.MOV.U32 R15, RZ, RZ, -0x1 ;  /* 0xffffffffff0f7424 */ /* 0x000fce00078e00ff */
[----:B012---:R-:W-:Y:S05]  /*1b070*/  WARPSYNC.COLLECTIVE R15, `(.L_x_1455) ;  /* 0x000000000f0c7348 */ /* 0x007fea0003c00000 */
[----:B------:R-:W-:Y:S02]  /*1b080*/  ELECT P6, UR62, PT ;  /* 0x00000000003e782f */ /* 0x000fe400038c0000 */
[----:B------:R-:W-:Y:S01]  /*1b090*/  MOV R14, UR62 ;  /* 0x0000003e000e7c02 */ /* 0x000fe20008000f00 */
[----:B012---:R-:W-:Y:S10]  /*1b0a0*/  ENDCOLLECTIVE ;  /* 0x000000000000791b */ /* 0x007ff40003800000 */
.L_x_1455:
[----:B------:R-:W-:Y:S05]  /*1b0b0*/  BSYNC B0 ;  /* 0x0000000000007941 */ /* 0x000fea0003800000 */
.L_x_1454:
[----:B------:R-:W-:Y:S05]  /*1b0c0*/  BRA `(.L_x_1456) ;  /* 0xffffff9c00fc7947 */ /* 0x000fea000383ffff */
.L_x_1340:
[----:B-1----:R1:W3:Y:S02]  /*1b0d0*/  SYNCS.PHASECHK.TRANS64.TRYWAIT P0, [R0+URZ+0x30840], R2 ;  /* 0x03084002000075a7 */ /* 0x0022e4000800017f */
[----:B---3--:R-:W-:Y:S05]  /*1b0e0*/  @!P0 NANOSLEEP.SYNCS 0x989680 ;  /* 0x009896800000895d */ /* 0x008fea0003900000 */
[----:B------:R-:W3:Y:S02]  /*1b0f0*/  @!P0 SYNCS.PHASECHK.TRANS64 P0, [R0+URZ+0x30840], R2 ;  /* 0x03084002000085a7 */ /* 0x000ee4000800007f */
[----:B---3--:R-:W-:Y:S05]  /*1b100*/  @!P0 BRA `(.L_x_1340) ;  /* 0xfffffffc00f08947 */ /* 0x008fea000383ffff */
[----:B------:R-:W-:Y:S05]  /*1b110*/  BRA `(.L_x_1457) ;  /* 0xffffffa000607947 */ /* 0x000fea000383ffff */
.L_x_1344:
        /* <DEDUP_REMOVED lines=15> */
.L_x_1458:
[----:B------:R-:W-:Y:S02]  /*1b210*/  IMAD.MOV.U32 R13, RZ, RZ, R4 ;  /* 0x000000ffff0d7224 */ /* 0x000fe400078e0004 */
[----:B------:R-:W-:-:S07]  /*1b220*/  IMAD.MOV.U32 R6, RZ, RZ, R14 ;  /* 0x000000ffff067224 */ /* 0x000fce00078e000e */
[----:B------:R-:W-:Y:S05]  /*1b230*/  WARPSYNC.COLLECTIVE R15, `(.L_x_1459) ;  /* 0x000000000f087348 */ /* 0x000fea0003c00000 */
[----:B------:R0:W1:Y:S02]  /*1b240*/  SHFL.IDX P6, R14, R13, R12, R11 ;  /* 0x0000000c0d0e7389 */ /* 0x00006400000c000b */
[----:B01----:R-:W-:Y:S01]  /*1b250*/  ENDCOLLECTIVE ;  /* 0x000000000000791b */ /* 0x003fe20003800000 */
.L_x_1459:
        /* <DEDUP_REMOVED lines=20> */
.L_x_1460:
[----:B------:R-:W-:Y:S02]  /*1b3a0*/  IMAD.MOV.U32 R13, RZ, RZ, R4 ;  /* 0x000000ffff0d7224 */ /* 0x000fe400078e0004 */
[----:B------:R-:W-:-:S07]  /*1b3b0*/  IMAD.MOV.U32 R6, RZ, RZ, R14 ;  /* 0x000000ffff067224 */ /* 0x000fce00078e000e */
[----:B------:R-:W-:Y:S05]  /*1b3c0*/  WARPSYNC.COLLECTIVE R15, `(.L_x_1461) ;  /* 0x000000000f087348 */ /* 0x000fea0003c00000 */
[----:B------:R0:W1:Y:S02]  /*1b3d0*/  SHFL.IDX P6, R14, R13, R12, R11 ;  /* 0x0000000c0d0e7389 */ /* 0x00006400000c000b */
[----:B01----:R-:W-:Y:S01]  /*1b3e0*/  ENDCOLLECTIVE ;  /* 0x000000000000791b */ /* 0x003fe20003800000 */
.L_x_1461:
        /* <DEDUP_REMOVED lines=20> */
.L_x_1462:
[----:B------:R-:W-:Y:S02]  /*1b530*/  IMAD.MOV.U32 R13, RZ, RZ, R4 ;  /* 0x000000ffff0d7224 */ /* 0x000fe400078e0004 */
[----:B------:R-:W-:-:S07]  /*1b540*/  IMAD.MOV.U32 R6, RZ, RZ, R14 ;  /* 0x000000ffff067224 */ /* 0x000fce00078e000e */
[----:B------:R-:W-:Y:S05]  /*1b550*/  WARPSYNC.COLLECTIVE R15, `(.L_x_1463) ;  /* 0x000000000f087348 */ /* 0x000fea0003c00000 */
[----:B------:R0:W1:Y:S02]  /*1b560*/  SHFL.IDX P6, R14, R13, R12, R11 ;  /* 0x0000000c0d0e7389 */ /* 0x00006400000c000b */
[----:B01----:R-:W-:Y:S01]  /*1b570*/  ENDCOLLECTIVE ;  /* 0x000000000000791b */ /* 0x003fe20003800000 */
.L_x_1463:
        /* <DEDUP_REMOVED lines=20> */
.L_x_1464:
[----:B------:R-:W-:Y:S02]  /*1b6c0*/  IMAD.MOV.U32 R13, RZ, RZ, R4 ;  /* 0x000000ffff0d7224 */ /* 0x000fe400078e0004 */
[----:B------:R-:W-:-:S07]  /*1b6d0*/  IMAD.MOV.U32 R6, RZ, RZ, R14 ;  /* 0x000000ffff067224 */ /* 0x000fce00078e000e */
[----:B------:R-:W-:Y:S05]  /*1b6e0*/  WARPSYNC.COLLECTIVE R15, `(.L_x_1465) ;  /* 0x000000000f087348 */ /* 0x000fea0003c00000 */
[----:B------:R0:W1:Y:S02]  /*1b6f0*/  SHFL.IDX P6, R14, R13, R12, R11 ;  /* 0x0000000c0d0e7389 */ /* 0x00006400000c000b */
[----:B01----:R-:W-:Y:S01]  /*1b700*/  ENDCOLLECTIVE ;  /* 0x000000000000791b */ /* 0x003fe20003800000 */
.L_x_1465:
        /* <DEDUP_REMOVED lines=20> */
.L_x_1466:
[----:B------:R-:W-:Y:S02]  /*1b850*/  IMAD.MOV.U32 R13, RZ, RZ, R4 ;  /* 0x000000ffff0d7224 */ /* 0x000fe400078e0004 */
[----:B------:R-:W-:-:S07]  /*1b860*/  IMAD.MOV.U32 R6, RZ, RZ, R14 ;  /* 0x000000ffff067224 */ /* 0x000fce00078e000e */
[----:B------:R-:W-:Y:S05]  /*1b870*/  WARPSYNC.COLLECTIVE R15, `(.L_x_1467) ;  /* 0x000000000f087348 */ /* 0x000fea0003c00000 */
[----:B------:R0:W1:Y:S02]  /*1b880*/  SHFL.IDX P6, R14, R13, R12, R11 ;  /* 0x0000000c0d0e7389 */ /* 0x00006400000c000b */
[----:B01----:R-:W-:Y:S01]  /*1b890*/  ENDCOLLECTIVE ;  /* 0x000000000000791b */ /* 0x003fe20003800000 */
.L_x_1467:
        /* <DEDUP_REMOVED lines=20> */
.L_x_1468:
[----:B------:R-:W-:Y:S02]  /*1b9e0*/  IMAD.MOV.U32 R13, RZ, RZ, R4 ;  /* 0x000000ffff0d7224 */ /* 0x000fe400078e0004 */
[----:B------:R-:W-:-:S07]  /*1b9f0*/  IMAD.MOV.U32 R6, RZ, RZ, R14 ;  /* 0x000000ffff067224 */ /* 0x000fce00078e000e */
[----:B------:R-:W-:Y:S05]  /*1ba00*/  WARPSYNC.COLLECTIVE R15, `(.L_x_1469) ;  /* 0x000000000f087348 */ /* 0x000fea0003c00000 */
[----:B------:R0:W1:Y:S02]  /*1ba10*/  SHFL.IDX P6, R14, R13, R12, R11 ;  /* 0x0000000c0d0e7389 */ /* 0x00006400000c000b */
[----:B01----:R-:W-:Y:S01]  /*1ba20*/  ENDCOLLECTIVE ;  /* 0x000000000000791b */ /* 0x003fe20003800000 */
.L_x_1469:
        /* <DEDUP_REMOVED lines=18> */
.L_x_1470:
[----:B------:R-:W-:-:S05]  /*1bb50*/  VIADD R7, R0, 0x60 ;  /* 0x0000006000077836 */ /* 0x000fca0000000000 */
[----:B------:R-:W-:Y:S01]  /*1bb60*/  ISETP.GE.AND P5, PT, R7, R2, PT ;  /* 0x000000020700720c */ /* 0x000fe20003fa6270 */
[----:B------:R-:W-:Y:S02]  /*1bb70*/  IMAD.MOV.U32 R13, RZ, RZ, R4 ;  /* 0x000000ffff0d7224 */ /* 0x000fe400078e0004 */
[----:B------:R-:W-:-:S10]  /*1bb80*/  IMAD.MOV.U32 R8, RZ, RZ, R14 ;  /* 0x000000ffff087224 */ /* 0x000fd400078e000e */
[----:B------:R-:W-:Y:S05]  /*1bb90*/  WARPSYNC.COLLECTIVE R15, `(.L_x_1471) ;  /* 0x000000000f087348 */ /* 0x000fea0003c00000 */
[----:B------:R0:W1:Y:S02]  /*1bba0*/  SHFL.IDX P6, R14, R13, R12, R11 ;  /* 0x0000000c0d0e7389 */ /* 0x00006400000c000b */
[----:B01----:R-:W-:Y:S01]  /*1bbb0*/  ENDCOLLECTIVE ;  /* 0x000000000000791b */ /* 0x003fe20003800000 */
.L_x_1471:
        /* <DEDUP_REMOVED lines=18> */
.L_x_1472:
[----:B------:R-:W-:Y:S02]  /*1bce0*/  IMAD.MOV.U32 R13, RZ, RZ, R4 ;  /* 0x000000ffff0d7224 */ /* 0x000fe400078e0004 */
[----:B------:R-:W-:-:S07]  /*1bcf0*/  IMAD.MOV.U32 R5, RZ, RZ, R14 ;  /* 0x000000ffff057224 */ /* 0x000fce00078e000e */
[----:B------:R-:W-:Y:S05]  /*1bd00*/  WARPSYNC.COLLECTIVE R15, `(.L_x_1473) ;  /* 0x000000000f087348 */ /* 0x000fea0003c00000 */
[----:B------:R0:W1:Y:S02]  /*1bd10*/  SHFL.IDX P6, R14, R13, R12, R11 ;  /* 0x0000000c0d0e7389 */ /* 0x00006400000c000b */
[----:B01----:R-:W-:Y:S01]  /*1bd20*/  ENDCOLLECTIVE ;  /* 0x000000000000791b */ /* 0x003fe20003800000 */
.L_x_1473:
[----:B------:R-:W-:Y:S01]  /*1bd30*/  IMAD.MOV.U32 R3, RZ, RZ, R14 ;  /* 0x000000ffff037224 */ /* 0x000fe200078e000e */
[----:B------:R-:W-:Y:S06]  /*1bd40*/  BRA `(.L_x_1474) ;  /* 0xffffffa400247947 */ /* 0x000fec000383ffff */
.L_x_1349:
[----:B0-----:R0:W3:Y:S02]  /*1bd50*/  SYNCS.PHASECHK.TRANS64.TRYWAIT P0, [R18+URZ+0x30820], R0 ;  /* 0x03082000120075a7 */ /* 0x0010e4000800017f */
[----:B---3--:R-:W-:Y:S05]  /*1bd60*/  @!P0 NANOSLEEP.SYNCS 0x989680 ;  /* 0x009896800000895d */ /* 0x008fea0003900000 */
[----:B------:R-:W3:Y:S02]  /*1bd70*/  @!P0 SYNCS.PHASECHK.TRANS64 P0, [R18+URZ+0x30820], R0 ;  /* 0x03082000120085a7 */ /* 0x000ee4000800007f */
[----:B---3--:R-:W-:Y:S05]  /*1bd80*/  @!P0 BRA `(.L_x_1349) ;  /* 0xfffffffc00f08947 */ /* 0x008fea000383ffff */
[----:B------:R-:W-:Y:S05]  /*1bd90*/  BRA `(.L_x_1475) ;  /* 0xffffffa400a07947 */ /* 0x000fea000383ffff */
.L_x_1358:
[----:B-1----:R1:W2:Y:S02]  /*1bda0*/  SYNCS.PHASECHK.TRANS64.TRYWAIT P0, [R3+URZ+0x30840], R2 ;  /* 0x03084002030075a7 */ /* 0x0022a4000800017f */
[----:B--2---:R-:W-:Y:S05]  /*1bdb0*/  @!P0 NANOSLEEP.SYNCS 0x989680 ;  /* 0x009896800000895d */ /* 0x004fea0003900000 */
[----:B------:R-:W2:Y:S02]  /*1bdc0*/  @!P0 SYNCS.PHASECHK.TRANS64 P0, [R3+URZ+0x30840], R2 ;  /* 0x03084002030085a7 */ /* 0x000ea4000800007f */
[----:B--2---:R-:W-:Y:S05]  /*1bdd0*/  @!P0 BRA `(.L_x_1358) ;  /* 0xfffffffc00f08947 */ /* 0x004fea000383ffff */
[----:B------:R-:W-:Y:S05]  /*1bde0*/  BRA `(.L_x_1476) ;  /* 0xffffffa800987947 */ /* 0x000fea000383ffff */
.L_x_1366:
[----:B0-----:R0:W1:Y:S02]  /*1bdf0*/  SYNCS.PHASECHK.TRANS64.TRYWAIT P0, [R3+URZ+0x60], R2 ;  /* 0x00006002030075a7 */ /* 0x001064000800017f */
[----:B-1----:R-:W-:Y:S05]  /*1be00*/  @!P0 NANOSLEEP.SYNCS 0x989680 ;  /* 0x009896800000895d */ /* 0x002fea0003900000 */
[----:B------:R-:W1:Y:S02]  /*1be10*/  @!P0 SYNCS.PHASECHK.TRANS64 P0, [R3+URZ+0x60], R2 ;  /* 0x00006002030085a7 */ /* 0x000e64000800007f */
[----:B-1----:R-:W-:Y:S05]  /*1be20*/  @!P0 BRA `(.L_x_1366) ;  /* 0xfffffffc00f08947 */ /* 0x002fea000383ffff */
[----:B------:R-:W-:Y:S05]  /*1be30*/  BRA `(.L_x_1477) ;  /* 0xffffffac00ec7947 */ /* 0x000fea000383ffff */
.L_x_1377:
[----:B-1----:R1:W2:Y:S02]  /*1be40*/  SYNCS.PHASECHK.TRANS64.TRYWAIT P0, [R3+URZ+0x30840], R2 ;  /* 0x03084002030075a7 */ /* 0x0022a4000800017f */
[----:B--2---:R-:W-:Y:S05]  /*1be50*/  @!P0 NANOSLEEP.SYNCS 0x989680 ;  /* 0x009896800000895d */ /* 0x004fea0003900000 */
[----:B------:R-:W2:Y:S02]  /*1be60*/  @!P0 SYNCS.PHASECHK.TRANS64 P0, [R3+URZ+0x30840], R2 ;  /* 0x03084002030085a7 */ /* 0x000ea4000800007f */
[----:B--2---:R-:W-:Y:S05]  /*1be70*/  @!P0 BRA `(.L_x_1377) ;  /* 0xfffffffc00f08947 */ /* 0x004fea000383ffff */
[----:B------:R-:W-:Y:S05]  /*1be80*/  BRA `(.L_x_1478) ;  /* 0xffffffb400f47947 */ /* 0x000fea000383ffff */
.L_x_1385:
[----:B0-----:R0:W1:Y:S02]  /*1be90*/  SYNCS.PHASECHK.TRANS64.TRYWAIT P0, [R2+URZ+0x60], R3 ;  /* 0x00006003020075a7 */ /* 0x001064000800017f */
[----:B-1----:R-:W-:Y:S05]  /*1bea0*/  @!P0 NANOSLEEP.SYNCS 0x989680 ;  /* 0x009896800000895d */ /* 0x002fea0003900000 */
[----:B------:R-:W1:Y:S02]  /*1beb0*/  @!P0 SYNCS.PHASECHK.TRANS64 P0, [R2+URZ+0x60], R3 ;  /* 0x00006003020085a7 */ /* 0x000e64000800007f */
[----:B-1----:R-:W-:Y:S05]  /*1bec0*/  @!P0 BRA `(.L_x_1385) ;  /* 0xfffffffc00f08947 */ /* 0x002fea000383ffff */
[----:B------:R-:W-:Y:S05]  /*1bed0*/  BRA `(.L_x_1479) ;  /* 0xffffffbc00487947 */ /* 0x000fea000383ffff */
.L_x_1396:
[----:B--2---:R2:W3:Y:S02]  /*1bee0*/  SYNCS.PHASECHK.TRANS64.TRYWAIT P0, [R2+URZ+0x30840], R3 ;  /* 0x03084003020075a7 */ /* 0x0044e4000800017f */
[----:B---3--:R-:W-:Y:S05]  /*1bef0*/  @!P0 NANOSLEEP.SYNCS 0x989680 ;  /* 0x009896800000895d */ /* 0x008fea0003900000 */
[----:B------:R-:W3:Y:S02]  /*1bf00*/  @!P0 SYNCS.PHASECHK.TRANS64 P0, [R2+URZ+0x30840], R3 ;  /* 0x03084003020085a7 */ /* 0x000ee4000800007f */
[----:B---3--:R-:W-:Y:S05]  /*1bf10*/  @!P0 BRA `(.L_x_1396) ;  /* 0xfffffffc00f08947 */ /* 0x008fea000383ffff */
[----:B------:R-:W-:Y:S05]  /*1bf20*/  BRA `(.L_x_1480) ;  /* 0xffffffc400247947 */ /* 0x000fea000383ffff */
.L_x_1404:
[----:B0-----:R0:W1:Y:S02]  /*1bf30*/  SYNCS.PHASECHK.TRANS64.TRYWAIT P0, [R2+URZ+0x60], R5 ;  /* 0x00006005020075a7 */ /* 0x001064000800017f */
[----:B-1----:R-:W-:Y:S05]  /*1bf40*/  @!P0 NANOSLEEP.SYNCS 0x989680 ;  /* 0x009896800000895d */ /* 0x002fea0003900000 */
[----:B------:R-:W1:Y:S02]  /*1bf50*/  @!P0 SYNCS.PHASECHK.TRANS64 P0, [R2+URZ+0x60], R5 ;  /* 0x00006005020085a7 */ /* 0x000e64000800007f */
[----:B-1----:R-:W-:Y:S05]  /*1bf60*/  @!P0 BRA `(.L_x_1404) ;  /* 0xfffffffc00f08947 */ /* 0x002fea000383ffff */
[----:B------:R-:W-:Y:S05]  /*1bf70*/  BRA `(.L_x_1481) ;  /* 0xffffffc800787947 */ /* 0x000fea000383ffff */
.L_x_1417:
[----:B--2---:R2:W3:Y:S02]  /*1bf80*/  SYNCS.PHASECHK.TRANS64.TRYWAIT P0, [R0+URZ+0x30860], R2 ;  /* 0x03086002000075a7 */ /* 0x0044e4000800017f */
[----:B---3--:R-:W-:Y:S05]  /*1bf90*/  @!P0 NANOSLEEP.SYNCS 0x989680 ;  /* 0x009896800000895d */ /* 0x008fea0003900000 */
[----:B------:R-:W3:Y:S02]  /*1bfa0*/  @!P0 SYNCS.PHASECHK.TRANS64 P0, [R0+URZ+0x30860], R2 ;  /* 0x03086002000085a7 */ /* 0x000ee4000800007f */
[----:B---3--:R-:W-:Y:S05]  /*1bfb0*/  @!P0 BRA `(.L_x_1417) ;  /* 0xfffffffc00f08947 */ /* 0x008fea000383ffff */
[----:B------:R-:W-:Y:S05]  /*1bfc0*/  BRA `(.L_x_1482) ;  /* 0xffffffd000407947 */ /* 0x000fea000383ffff */
.L_x_1426:
[----:B------:R-:W3:Y:S01]  /*1bfd0*/  LDL R3, [R1] ;  /* 0x0000000001037983 */ /* 0x000ee20000100800 */
[----:B------:R-:W-:Y:S01]  /*1bfe0*/  BSSY B0, `(.L_x_1483) ;  /* 0x0000008000007945 */ /* 0x000fe20003800000 */
[----:B0-----:R-:W-:Y:S02]  /*1bff0*/  IMAD.MOV.U32 R12, RZ, RZ, RZ ;  /* 0x000000ffff0c7224 */ /* 0x001fe400078e00ff */
[----:B------:R-:W-:Y:S02]  /*1c000*/  IMAD.MOV.U32 R11, RZ, RZ, 0x1f ;  /* 0x0000001fff0b7424 */ /* 0x000fe400078e00ff */
[----:B------:R-:W-:Y:S02]  /*1c010*/  IMAD.MOV.U32 R15, RZ, RZ, -0x1 ;  /* 0xffffffffff0f7424 */ /* 0x000fe400078e00ff */
[----:B---3--:R-:W-:-:S07]  /*1c020*/  IMAD.MOV.U32 R13, RZ, RZ, R3 ;  /* 0x000000ffff0d7224 */ /* 0x008fce00078e0003 */
[----:B-12---:R-:W-:Y:S05]  /*1c030*/  WARPSYNC.COLLECTIVE R15, `(.L_x_1484) ;  /* 0x000000000f087348 */ /* 0x006fea0003c00000 */
[----:B------:R0:W3:Y:S02]  /*1c040*/  SHFL.IDX P6, R14, R13, R12, R11 ;  /* 0x0000000c0d0e7389 */ /* 0x0000e400000c000b */
[----:B0123--:R-:W-:Y:S01]  /*1c050*/  ENDCOLLECTIVE ;  /* 0x000000000000791b */ /* 0x00ffe20003800000 */
.L_x_1484:
[----:B------:R-:W-:Y:S05]  /*1c060*/  BSYNC B0 ;  /* 0x0000000000007941 */ /* 0x000fea0003800000 */
.L_x_1483:
        /* <DEDUP_REMOVED lines=9> */
.L_x_1485:
        /* <DEDUP_REMOVED lines=14> */
[C---:B------:R-:W-:Y:S02]  /*1c1e0*/  ISETP.GE.U32.AND P3, PT, R16.reuse, 0x4, PT ;  /* 0x000000041000780c */ /* 0x040fe40003f66070 */
[C---:B------:R-:W-:Y:S02]  /*1c1f0*/  ISETP.GE.U32.AND P4, PT, R16.reuse, 0x8, PT ;  /* 0x000000081000780c */ /* 0x040fe40003f86070 */
[----:B------:R-:W-:Y:S01]  /*1c200*/  ISETP.GE.U32.AND P5, PT, R16, 0x10, PT ;  /* 0x000000101000780c */ /* 0x000fe20003fa6070 */
[----:B--2---:R-:W-:Y:S01]  /*1c210*/  @!P1 IMAD.MOV.U32 R5, RZ, RZ, R6 ;  /* 0x000000ffff059224 */ /* 0x004fe200078e0006 */
[----:B------:R-:W-:-:S02]  /*1c220*/  CS2R R6, SRZ ;  /* 0x0000000000067805 */ /* 0x000fc4000001ff00 */
[----:B---3--:R-:W-:Y:S01]  /*1c230*/  @!P1 IMAD.MOV.U32 R7, RZ, RZ, R2 ;  /* 0x000000ffff079224 */ /* 0x008fe200078e0002 */
[----:B------:R-:W-:-:S03]  /*1c240*/  ISETP.NE.AND P1, PT, R16, RZ, PT ;  /* 0x000000ff1000720c */ /* 0x000fc60003f25270 */
[----:B------:R-:W-:-:S04]  /*1c250*/  IMAD R2, R7, R5, RZ ;  /* 0x0000000507027224 */ /* 0x000fc800078e02ff */
[----:B------:R-:W-:-:S07]  /*1c260*/  IMAD.MOV.U32 R13, RZ, RZ, R2 ;  /* 0x000000ffff0d7224 */ /* 0x000fce00078e0002 */
[----:B------:R-:W-:Y:S05]  /*1c270*/  WARPSYNC.COLLECTIVE R15, `(.L_x_1486) ;  /* 0x000000000f087348 */ /* 0x000fea0003c00000 */
[----:B------:R0:W1:Y:S02]  /*1c280*/  SHFL.UP P6, R14, R13, R12, R11 ;  /* 0x0400000c0d0e7389 */ /* 0x00006400000c000b */
[----:B01----:R-:W-:Y:S01]  /*1c290*/  ENDCOLLECTIVE ;  /* 0x000000000000791b */ /* 0x003fe20003800000 */
.L_x_1486:
        /* <DEDUP_REMOVED lines=8> */
.L_x_1487:
        /* <DEDUP_REMOVED lines=8> */
.L_x_1488:
        /* <DEDUP_REMOVED lines=8> */
.L_x_1489:
        /* <DEDUP_REMOVED lines=8> */
.L_x_1490:
        /* <DEDUP_REMOVED lines=9> */
.L_x_1491:
[----:B------:R-:W-:Y:S01]  /*1c530*/  IMAD.MOV.U32 R10, RZ, RZ, R14 ;  /* 0x000000ffff0a7224 */ /* 0x000fe200078e000e */
[----:B------:R-:W-:Y:S06]  /*1c540*/  BRA `(.L_x_1492) ;  /* 0xffffffd4002c7947 */ /* 0x000fec000383ffff */
.L_x_1429:
[----:B------:R-:W-:Y:S01]  /*1c550*/  BSSY B0, `(.L_x_1493) ;  /* 0x0000008000007945 */ /* 0x000fe20003800000 */
[----:B------:R-:W-:Y:S02]  /*1c560*/  IMAD.MOV.U32 R13, RZ, RZ, R2 ;  /* 0x000000ffff0d7224 */ /* 0x000fe400078e0002 */
[----:B------:R-:W-:Y:S02]  /*1c570*/  IMAD.MOV.U32 R12, RZ, RZ, 0x1 ;  /* 0x00000001ff0c7424 */ /* 0x000fe400078e00ff */
[----:B------:R-:W-:Y:S02]  /*1c580*/  IMAD.MOV.U32 R11, RZ, RZ, RZ ;  /* 0x000000ffff0b7224 */ /* 0x000fe400078e00ff */
[----:B------:R-:W-:-:S07]  /*1c590*/  IMAD.MOV.U32 R15, RZ, RZ, -0x1 ;  /* 0xffffffffff0f7424 */ /* 0x000fce00078e00ff */
[----:B------:R-:W-:Y:S05]  /*1c5a0*/  WARPSYNC.COLLECTIVE R15, `(.L_x_1494) ;  /* 0x000000000f087348 */ /* 0x000fea0003c00000 */
[----:B------:R0:W1:Y:S02]  /*1c5b0*/  SHFL.UP P6, R14, R13, R12, R11 ;  /* 0x0400000c0d0e7389 */ /* 0x00006400000c000b */
[----:B01----:R-:W-:Y:S01]  /*1c5c0*/  ENDCOLLECTIVE ;  /* 0x000000000000791b */ /* 0x003fe20003800000 */
.L_x_1494:
[----:B------:R-:W-:Y:S05]  /*1c5d0*/  BSYNC B0 ;  /* 0x0000000000007941 */ /* 0x000fea0003800000 */
.L_x_1493:
        /* <DEDUP_REMOVED lines=10> */
.L_x_1495:
        /* <DEDUP_REMOVED lines=8> */
.L_x_1496:
        /* <DEDUP_REMOVED lines=8> */
.L_x_1497:
        /* <DEDUP_REMOVED lines=8> */
.L_x_1498:
        /* <DEDUP_REMOVED lines=9> */
.L_x_1499:
[----:B------:R-:W-:Y:S01]  /*1c890*/  IMAD.MOV.U32 R10, RZ, RZ, R14 ;  /* 0x000000ffff0a7224 */ /* 0x000fe200078e000e */
[----:B------:R-:W-:Y:S06]  /*1c8a0*/  BRA `(.L_x_1500) ;  /* 0xffffffd400047947 */ /* 0x000fec000383ffff */
.L_x_1431:
[----:B------:R-:W-:Y:S01]  /*1c8b0*/  BSSY B0, `(.L_x_1501) ;  /* 0x0000006000007945 */ /* 0x000fe20003800000 */
[----:B------:R-:W-:Y:S01]  /*1c8c0*/  PLOP3.LUT P6, PT, P6, PT, PT, 0x8, 0x0 ;  /* 0x000000000000781c */ /* 0x000fe200037ce170 */
[----:B------:R-:W-:-:S12]  /*1c8d0*/  IMAD.MOV.U32 R15, RZ, RZ, -0x1 ;  /* 0xffffffffff0f7424 */ /* 0x000fd800078e00ff */
[----:B0-----:R-:W-:Y:S05]  /*1c8e0*/  WARPSYNC.COLLECTIVE R15, `(.L_x_1502) ;  /* 0x000000000f087348 */ /* 0x001fea0003c00000 */
[----:B------:R-:W-:Y:S01]  /*1c8f0*/  VOTE.ANY R14, PT, P6 ;  /* 0x00000000000e7806 */ /* 0x000fe200030e0100 */
[----:B0-----:R-:W-:Y:S06]  /*1c900*/  ENDCOLLECTIVE ;  /* 0x000000000000791b */ /* 0x001fec0003800000 */
.L_x_1502:
[----:B------:R-:W-:Y:S05]  /*1c910*/  BSYNC B0 ;  /* 0x0000000000007941 */ /* 0x000fea0003800000 */
.L_x_1501:
[----:B------:R0:W5:Y:S01]  /*1c920*/  LDL.LU R16, [R1+0xc] ;  /* 0x00000c0001107983 */ /* 0x0001620000300800 */
[----:B------:R-:W-:Y:S02]  /*1c930*/  IMAD.MOV.U32 R3, RZ, RZ, R14 ;  /* 0x000000ffff037224 */ /* 0x000fe400078e000e */
[----:B------:R-:W-:Y:S02]  /*1c940*/  IMAD.MOV.U32 R13, RZ, RZ, R5 ;  /* 0x000000ffff0d7224 */ /* 0x000fe400078e0005 */
[----:B------:R-:W1:Y:S01]  /*1c950*/  POPC R9, R3 ;  /* 0x0000000300097309 */ /* 0x000e620000000000 */
[----:B------:R-:W-:Y:S02]  /*1c960*/  IMAD.MOV.U32 R11, RZ, RZ, 0x1f ;  /* 0x0000001fff0b7424 */ /* 0x000fe400078e00ff */
[----:B------:R-:W-:Y:S02]  /*1c970*/  IMAD.MOV.U32 R15, RZ, RZ, -0x1 ;  /* 0xffffffffff0f7424 */ /* 0x000fe400078e00ff */
[----:B01----:R-:W-:-:S07]  /*1c980*/  IMAD.MOV.U32 R12, RZ, RZ, R9 ;  /* 0x000000ffff0c7224 */ /* 0x003fce00078e0009 */
[----:B-----5:R-:W-:Y:S05]  /*1c990*/  WARPSYNC.COLLECTIVE R15, `(.L_x_1503) ;  /* 0x000000000f087348 */ /* 0x020fea0003c00000 */
[----:B------:R0:W1:Y:S02]  /*1c9a0*/  SHFL.IDX P6, R14, R13, R12, R11 ;  /* 0x0000000c0d0e7389 */ /* 0x00006400000c000b */
[----:B01---5:R-:W-:Y:S01]  /*1c9b0*/  ENDCOLLECTIVE ;  /* 0x000000000000791b */ /* 0x023fe20003800000 */
.L_x_1503:
[----:B------:R-:W-:Y:S02]  /*1c9c0*/  IMAD.MOV.U32 R13, RZ, RZ, R7 ;  /* 0x000000ffff0d7224 */ /* 0x000fe400078e0007 */
[----:B------:R-:W-:-:S07]  /*1c9d0*/  IMAD.MOV.U32 R4, RZ, RZ, R14 ;  /* 0x000000ffff047224 */ /* 0x000fce00078e000e */
[----:B------:R-:W-:Y:S05]  /*1c9e0*/  WARPSYNC.COLLECTIVE R15, `(.L_x_1504) ;  /* 0x000000000f087348 */ /* 0x000fea0003c00000 */
[----:B------:R0:W1:Y:S02]  /*1c9f0*/  SHFL.IDX P6, R14, R13, R12, R11 ;  /* 0x0000000c0d0e7389 */ /* 0x00006400000c000b */
[----:B01----:R-:W-:Y:S01]  /*1ca00*/  ENDCOLLECTIVE ;  /* 0x000000000000791b */ /* 0x003fe20003800000 */
.L_x_1504:
[----:B------:R-:W-:Y:S02]  /*1ca10*/  IMAD.MOV.U32 R7, RZ, RZ, R14 ;  /* 0x000000ffff077224 */ /* 0x000fe400078e000e */
[----:B------:R-:W-:-:S05]  /*1ca20*/  IMAD.IADD R5, R9, 0x1, R16 ;  /* 0x0000000109057824 */ /* 0x000fca00078e0210 */
[----:B------:R1:W-:Y:S01]  /*1ca30*/  STL [R1+0xc], R5 ;  /* 0x00000c0501007387 */ /* 0x0003e20000100800 */
[----:B------:R-:W-:Y:S05]  /*1ca40*/  BRA `(.L_x_1505) ;  /* 0xffffffd000e47947 */ /* 0x000fea000383ffff */
.L_x_1433:
[----:B------:R-:W-:Y:S01]  /*1ca50*/  BSSY B0, `(.L_x_1506) ;  /* 0x0000008000007945 */ /* 0x000fe20003800000 */
[----:B------:R-:W-:Y:S02]  /*1ca60*/  IMAD.MOV.U32 R13, RZ, RZ, R2 ;  /* 0x000000ffff0d7224 */ /* 0x000fe400078e0002 */
[----:B------:R-:W-:Y:S02]  /*1ca70*/  IMAD.MOV.U32 R12, RZ, RZ, R9 ;  /* 0x000000ffff0c7224 */ /* 0x000fe400078e0009 */
[----:B------:R-:W-:Y:S02]  /*1ca80*/  IMAD.MOV.U32 R11, RZ, RZ, 0x1f ;  /* 0x0000001fff0b7424 */ /* 0x000fe400078e00ff */
[----:B------:R-:W-:-:S07]  /*1ca90*/  IMAD.MOV.U32 R15, RZ, RZ, -0x1 ;  /* 0xffffffffff0f7424 */ /* 0x000fce00078e00ff */
[----:B01----:R-:W-:Y:S05]  /*1caa0*/  WARPSYNC.COLLECTIVE R15, `(.L_x_1507) ;  /* 0x000000000f087348 */ /* 0x003fea0003c00000 */
[----:B------:R2:W3:Y:S02]  /*1cab0*/  SHFL.IDX P6, R14, R13, R12, R11 ;  /* 0x0000000c0d0e7389 */ /* 0x0004e400000c000b */
[----:B0123--:R-:W-:Y:S01]  /*1cac0*/  ENDCOLLECTIVE ;  /* 0x000000000000791b */ /* 0x00ffe20003800000 */
.L_x_1507:
[----:B------:R-:W-:Y:S05]  /*1cad0*/  BSYNC B0 ;  /* 0x0000000000007941 */ /* 0x000fea0003800000 */
.L_x_1506:
[----:B------:R-:W-:Y:S01]  /*1cae0*/  IMAD.MOV.U32 R2, RZ, RZ, R14 ;  /* 0x000000ffff027224 */ /* 0x000fe200078e000e */
[----:B------:R-:W-:Y:S06]  /*1caf0*/  BRA `(.L_x_1508) ;  /* 0xffffffd000d07947 */ /* 0x000fec000383ffff */
.L_x_1439:
[----:B0-----:R0:W1:Y:S02]  /*1cb00*/  SYNCS.PHASECHK.TRANS64.TRYWAIT P0, [R0+URZ+0x30820], R3 ;  /* 0x03082003000075a7 */ /* 0x001064000800017f */
[----:B-1----:R-:W-:Y:S05]  /*1cb10*/  @!P0 NANOSLEEP.SYNCS 0x989680 ;  /* 0x009896800000895d */ /* 0x002fea0003900000 */
[----:B------:R-:W1:Y:S02]  /*1cb20*/  @!P0 SYNCS.PHASECHK.TRANS64 P0, [R0+URZ+0x30820], R3 ;  /* 0x03082003000085a7 */ /* 0x000e64000800007f */
[----:B-1----:R-:W-:Y:S05]  /*1cb30*/  @!P0 BRA `(.L_x_1439) ;  /* 0xfffffffc00f08947 */ /* 0x002fea000383ffff */
[----:B------:R-:W-:Y:S05]  /*1cb40*/  BRA `(.L_x_1509) ;  /* 0xffffffdc00747947 */ /* 0x000fea000383ffff */
.L_x_1440:
[----:B------:R-:W1:Y:S01]  /*1cb50*/  S2R R2, SR_TID.X ;  /* 0x0000000000027919 */ /* 0x000e620000002100 */
[----:B------:R-:W-:Y:S01]  /*1cb60*/  BSSY B0, `(.L_x_1510) ;  /* 0x000000a000007945 */ /* 0x000fe20003800000 */
[----:B------:R-:W-:Y:S02]  /*1cb70*/  IMAD.MOV.U32 R12, RZ, RZ, RZ ;  /* 0x000000ffff0c7224 */ /* 0x000fe400078e00ff */
[----:B---3--:R-:W-:Y:S02]  /*1cb80*/  IMAD.MOV.U32 R11, RZ, RZ, 0x1f ;  /* 0x0000001fff0b7424 */ /* 0x008fe400078e00ff */
[----:B------:R-:W-:Y:S01]  /*1cb90*/  IMAD.MOV.U32 R15, RZ, RZ, -0x1 ;  /* 0xffffffffff0f7424 */ /* 0x000fe200078e00ff */
[----:B-1----:R-:W-:-:S04]  /*1cba0*/  SHF.R.U32.HI R2, RZ, 0x5, R2 ;  /* 0x00000005ff027819 */ /* 0x002fc80000011602 */
[----:B------:R-:W-:-:S05]  /*1cbb0*/  LOP3.LUT R2, R2, 0x3, RZ, 0xc0, !PT ;  /* 0x0000000302027812 */ /* 0x000fca00078ec0ff */
[----:B------:R-:W-:-:S07]  /*1cbc0*/  IMAD.MOV.U32 R13, RZ, RZ, R2 ;  /* 0x000000ffff0d7224 */ /* 0x000fce00078e0002 */
[----:B0-----:R-:W-:Y:S05]  /*1cbd0*/  WARPSYNC.COLLECTIVE R15, `(.L_x_1511) ;  /* 0x000000000f087348 */ /* 0x001fea0003c00000 */
[----:B------:R1:W2:Y:S02]  /*1cbe0*/  SHFL.IDX P6, R14, R13, R12, R11 ;  /* 0x0000000c0d0e7389 */ /* 0x0002a400000c000b */
[----:B012---:R-:W-:Y:S01]  /*1cbf0*/  ENDCOLLECTIVE ;  /* 0x000000000000791b */ /* 0x007fe20003800000 */
.L_x_1511:
[----:B------:R-:W-:Y:S05]  /*1cc00*/  BSYNC B0 ;  /* 0x0000000000007941 */ /* 0x000fea0003800000 */
.L_x_1510:
[----:B------:R-:W-:Y:S05]  /*1cc10*/  BRA `(.L_x_1512) ;  /* 0xffffffdc005c7947 */ /* 0x000fea000383ffff */
.L_x_1443:
[----:B------:R-:W-:Y:S01]  /*1cc20*/  BSSY B1, `(.L_x_1513) ;  /* 0x0000006000017945 */ /* 0x000fe20003800000 */
[----:B------:R-:W-:-:S07]  /*1cc30*/  IMAD.MOV.U32 R15, RZ, RZ, -0x1 ;  /* 0xffffffffff0f7424 */ /* 0x000fce00078e00ff */
[----:B01-3--:R-:W-:Y:S05]  /*1cc40*/  WARPSYNC.COLLECTIVE R15, `(.L_x_1514) ;  /* 0x000000000f0c7348 */ /* 0x00bfea0003c00000 */
[----:B------:R-:W-:Y:S02]  /*1cc50*/  ELECT P6, UR62, PT ;  /* 0x00000000003e782f */ /* 0x000fe400038c0000 */
[----:B------:R-:W-:Y:S01]  /*1cc60*/  MOV R14, UR62 ;  /* 0x0000003e000e7c02 */ /* 0x000fe20008000f00 */
[----:B01-3--:R-:W-:Y:S10]  /*1cc70*/  ENDCOLLECTIVE ;  /* 0x000000000000791b */ /* 0x00bff40003800000 */
.L_x_1514:
[----:B------:R-:W-:Y:S05]  /*1cc80*/  BSYNC B1 ;  /* 0x0000000000017941 */ /* 0x000fea0003800000 */
.L_x_1513:
[----:B------:R-:W-:Y:S05]  /*1cc90*/  BRA `(.L_x_1515) ;  /* 0xffffffdc00547947 */ /* 0x000fea000383ffff */
.L_x_1445:
[----:B0-----:R0:W1:Y:S02]  /*1cca0*/  SYNCS.PHASECHK.TRANS64.TRYWAIT P0, [R6+URZ], R5 ;  /* 0x00000005060075a7 */ /* 0x001064000800017f */
[----:B-1----:R-:W-:Y:S05]  /*1ccb0*/  @!P0 NANOSLEEP.SYNCS 0x989680 ;  /* 0x009896800000895d */ /* 0x002fea0003900000 */
[----:B------:R-:W1:Y:S02]  /*1ccc0*/  @!P0 SYNCS.PHASECHK.TRANS64 P0, [R6+URZ], R5 ;  /* 0x00000005060085a7 */ /* 0x000e64000800007f */
[----:B-1----:R-:W-:Y:S05]  /*1ccd0*/  @!P0 BRA `(.L_x_1445) ;  /* 0xfffffffc00f08947 */ /* 0x002fea000383ffff */
[----:B------:R-:W-:Y:S05]  /*1cce0*/  BRA `(.L_x_1516) ;  /* 0xffffffdc00947947 */ /* 0x000fea000383ffff */
.L_x_1446:
[----:B-1----:R1:W2:Y:S02]  /*1ccf0*/  SYNCS.PHASECHK.TRANS64.TRYWAIT P0, [R7+URZ], R2 ;  /* 0x00000002070075a7 */ /* 0x0022a4000800017f */
[----:B--2---:R-:W-:Y:S05]  /*1cd00*/  @!P0 NANOSLEEP.SYNCS 0x989680 ;  /* 0x009896800000895d */ /* 0x004fea0003900000 */
[----:B------:R-:W2:Y:S02]  /*1cd10*/  @!P0 SYNCS.PHASECHK.TRANS64 P0, [R7+URZ], R2 ;  /* 0x00000002070085a7 */ /* 0x000ea4000800007f */
[----:B--2---:R-:W-:Y:S05]  /*1cd20*/  @!P0 BRA `(.L_x_1446) ;  /* 0xfffffffc00f08947 */ /* 0x004fea000383ffff */
[----:B------:R-:W-:Y:S05]  /*1cd30*/  BRA `(.L_x_1517) ;  /* 0xffffffdc00887947 */ /* 0x000fea000383ffff */
.L_x_1448:
[----:B--2---:R2:W4:Y:S02]  /*1cd40*/  SYNCS.PHASECHK.TRANS64.TRYWAIT P0, [R4+URZ], R5 ;  /* 0x00000005040075a7 */ /* 0x004524000800017f */
[----:B----4-:R-:W-:Y:S05]  /*1cd50*/  @!P0 NANOSLEEP.SYNCS 0x989680 ;  /* 0x009896800000895d */ /* 0x010fea0003900000 */
[----:B------:R-:W4:Y:S02]  /*1cd60*/  @!P0 SYNCS.PHASECHK.TRANS64 P0, [R4+URZ], R5 ;  /* 0x00000005040085a7 */ /* 0x000f24000800007f */
[----:B----4-:R-:W-:Y:S05]  /*1cd70*/  @!P0 BRA `(.L_x_1448) ;  /* 0xfffffffc00f08947 */ /* 0x010fea000383ffff */
[----:B------:R-:W-:Y:S05]  /*1cd80*/  BRA `(.L_x_1518) ;  /* 0xffffffdc008c7947 */ /* 0x000fea000383ffff */
.L_x_1519:
        /* <DEDUP_REMOVED lines=15> */
.L_x_14843:


//--------------------- .text._ZN7cutlass13device_kernelIN5flash11enable_sm90INS1_16FlashAttnFwdSm90INS1_25CollectiveMainloopFwdSm90ILi2EN4cute5tupleIJNS5_1CILi1EEES8_S8_EEENS6_IJNS7_ILi128EEENS7_ILi64EEENS7_ILi256EEEEEELi256ENS_6half_tEfNS_4arch4Sm90ELb0ELb1ELb1ELb1ELb0ELb1ELb0ELb1ELb1ELb1ELb1ELb0EEENS1_21CollectiveEpilogueFwdINS6_IJSA_SC_SB_EEES9_SE_SG_Li256ELb1ELb1ELb1ELb0EEENS1_36VarlenDynamicPersistentTileSchedulerILi128ELi64ELi256ELi128ELb1ELb1ELb1ELb1ELb0ELb1EEEEEEEEEvNT_6ParamsE --------------------------
	.section	.text._ZN7cutlass13device_kernelIN5flash11enable_sm90INS1_16FlashAttnFwdSm90INS1_25CollectiveMainloopFwdSm90ILi2EN4cute5tupleIJNS5_1CILi1EEES8_S8_EEENS6_IJNS7_ILi128EEENS7_ILi64EEENS7_ILi256EEEEEELi256ENS_6half_tEfNS_4arch4Sm90ELb0ELb1ELb1ELb1ELb0ELb1ELb0ELb1ELb1ELb1ELb1ELb0EEENS1_21CollectiveEpilogueFwdINS6_IJSA_SC_SB_EEES9_SE_SG_Li256ELb1ELb1ELb1ELb0EEENS1_36VarlenDynamicPersistentTileSchedulerILi128ELi64ELi256ELi128ELb1ELb1ELb1ELb1ELb0ELb1EEEEEEEEEvNT_6ParamsE,"ax",@progbits
	.align	128
.text._ZN7cutlass13device_kernelIN5flash11enable_sm90INS1_16FlashAttnFwdSm90INS1_25CollectiveMainloopFwdSm90ILi2EN4cute5tupleIJNS5_1CILi1EEES8_S8_EEENS6_IJNS7_ILi128EEENS7_ILi64EEENS7_ILi256EEEEEELi256ENS_6half_tEfNS_4arch4Sm90ELb0ELb1ELb1ELb1ELb0ELb1ELb0ELb1ELb1ELb1ELb1ELb0EEENS1_21CollectiveEpilogueFwdINS6_IJSA_SC_SB_EEES9_SE_SG_Li256ELb1ELb1ELb1ELb0EEENS1_36VarlenDynamicPersistentTileSchedulerILi128ELi64ELi256ELi128ELb1ELb1ELb1ELb1ELb0ELb1EEEEEEEEEvNT_6ParamsE:
        .type           _ZN7cutlass13device_kernelIN5flash11enable_sm90INS1_16FlashAttnFwdSm90INS1_25CollectiveMainloopFwdSm90ILi2EN4cute5tupleIJNS5_1CILi1EEES8_S8_EEENS6_IJNS7_ILi128EEENS7_ILi64EEENS7_ILi256EEEEEELi256ENS_6half_tEfNS_4arch4Sm90ELb0ELb1ELb1ELb1ELb0ELb1ELb0ELb1ELb1ELb1ELb1ELb0EEENS1_21CollectiveEpilogueFwdINS6_IJSA_SC_SB_EEES9_SE_SG_Li256ELb1ELb1ELb1ELb0EEENS1_36VarlenDynamicPersistentTileSchedulerILi128ELi64ELi256ELi128ELb1ELb1ELb1ELb1ELb0ELb1EEEEEEEEEvNT_6ParamsE,@function
        .size           _ZN7cutlass13device_kernelIN5flash11enable_sm90INS1_16FlashAttnFwdSm90INS1_25CollectiveMainloopFwdSm90ILi2EN4cute5tupleIJNS5_1CILi1EEES8_S8_EEENS6_IJNS7_ILi128EEENS7_ILi64EEENS7_ILi256EEEEEELi256ENS_6half_tEfNS_4arch4Sm90ELb0ELb1ELb1ELb1ELb0ELb1ELb0ELb1ELb1ELb1ELb1ELb0EEENS1_21CollectiveEpilogueFwdINS6_IJSA_SC_SB_EEES9_SE_SG_Li256ELb1ELb1ELb1ELb0EEENS1_36VarlenDynamicPersistentTileSchedulerILi128ELi64ELi256ELi128ELb1ELb1ELb1ELb1ELb0ELb1EEEEEEEEEvNT_6ParamsE,(.L_x_14844 - _ZN7cutlass13device_kernelIN5flash11enable_sm90INS1_16FlashAttnFwdSm90INS1_25CollectiveMainloopFwdSm90ILi2EN4cute5tupleIJNS5_1CILi1EEES8_S8_EEENS6_IJNS7_ILi128EEENS7_ILi64EEENS7_ILi256EEEEEELi256ENS_6half_tEfNS_4arch4Sm90ELb0ELb1ELb1ELb1ELb0ELb1ELb0ELb1ELb1ELb1ELb1ELb0EEENS1_21CollectiveEpilogueFwdINS6_IJSA_SC_SB_EEES9_SE_SG_Li256ELb1ELb1ELb1ELb0EEENS1_36VarlenDynamicPersistentTileSchedulerILi128ELi64ELi256ELi128ELb1ELb1ELb1ELb1ELb0ELb1EEEEEEEEEvNT_6ParamsE)
        .other          _ZN7cutlass13device_kernelIN5flash11enable_sm90INS1_16FlashAttnFwdSm90INS1_25CollectiveMainloopFwdSm90ILi2EN4cute5tupleIJNS5_1CILi1EEES8_S8_EEENS6_IJNS7_ILi128EEENS7_ILi64EEENS7_ILi256EEEEEELi256ENS_6half_tEfNS_4arch4Sm90ELb0ELb1ELb1ELb1ELb0ELb1ELb0ELb1ELb1ELb1ELb1ELb0EEENS1_21CollectiveEpilogueFwdINS6_IJSA_SC_SB_EEES9_SE_SG_Li256ELb1ELb1ELb1ELb0EEENS1_36VarlenDynamicPersistentTileSchedulerILi128ELi64ELi256ELi128ELb1ELb1ELb1ELb1ELb0ELb1EEEEEEEEEvNT_6ParamsE,@"STO_CUDA_ENTRY STV_DEFAULT"
_ZN7cutlass13device_kernelIN5flash11enable_sm90INS1_16FlashAttnFwdSm90INS1_25CollectiveMainloopFwdSm90ILi2EN4cute5tupleIJNS5_1CILi1EEES8_S8_EEENS6_IJNS7_ILi128EEENS7_ILi64EEENS7_ILi256EEEEEELi256ENS_6half_tEfNS_4arch4Sm90ELb0ELb1ELb1ELb1ELb0ELb1ELb0ELb1ELb1ELb1ELb1ELb0EEENS1_21CollectiveEpilogueFwdINS6_IJSA_SC_SB_EEES9_SE_SG_Li256ELb1ELb1ELb1ELb0EEENS1_36VarlenDynamicPersistentTileSchedulerILi128ELi64ELi256ELi128ELb1ELb1ELb1ELb1ELb0ELb1EEEEEEEEEvNT_6ParamsE:
        /* <DEDUP_REMOVED lines=24> */
.L_x_1521:
[----:B------:R-:W-:Y:S05]  /*0180*/  BSYNC B0 ;  /* 0x0000000000007941 */ /* 0x000fea0003800000 */
.L_x_1520:
        /* <DEDUP_REMOVED lines=41> */
.L_x_1522:
        /* <DEDUP_REMOVED lines=22> */
.L_x_1523:
        /* <DEDUP_REMOVED lines=18> */
.L_x_1524:
        /* <DEDUP_REMOVED lines=22> */
.L_x_1525:
        /* <DEDUP_REMOVED lines=22> */
.L_x_1526:
        /* <DEDUP_REMOVED lines=9> */
.L_x_1529:
        /* <DEDUP_REMOVED lines=8> */
[----:B-1----:R-:W-:-:S06]  /*0a70*/  ULEA UR4, UR5, UR4, 0x18 ;  /* 0x0000000405047291 */ /* 0x002fcc000f8ec03f */
[----:B------:R-:W-:Y:S01]  /*0a80*/  IMAD.U32 R16, RZ, RZ, UR4 ;  /* 0x00000004ff107e24 */ /* 0x000fe2000f8e00ff */
[----:B------:R-:W-:-:S04]  /*0a90*/  ULDC UR4, c[0x0][0xc3c] ;  /* 0x00030f0000047ab9 */ /* 0x000fc80000000800 */
[----:B------:R-:W1:Y:S01]  /*0aa0*/  LDS.128 R24, [R16+0x308d0] ;  /* 0x0308d00010187984 */ /* 0x000e620000000c00 */
[----:B------:R-:W-:Y:S06]  /*0ab0*/  BAR.ARV 0x4, 0x180 ;  /* 0x0106000000007b1d */ /* 0x000fec0000002000 */
[----:B-1----:R-:W-:-:S13]  /*0ac0*/  ISETP.GE.AND P0, PT, R27, UR4, PT ;  /* 0x000000041b007c0c */ /* 0x002fda000bf06270 */
[----:B------:R-:W-:Y:S05]  /*0ad0*/  @P0 BRA `(.L_x_1530) ;  /* 0x000002dc00c80947 */ /* 0x000fea0003800000 */
[----:B------:R-:W2:Y:S01]  /*0ae0*/  LDL R0, [R1+0xa4] ;  /* 0x0000a40001007983 */ /* 0x000ea20000100800 */
[----:B------:R-:W-:Y:S02]  /*0af0*/  VIADD R6, R6, 0xffffff80 ;  /* 0xffffff8006067836 */ /* 0x000fe40000000000 */
[----:B------:R-:W-:Y:S02]  /*0b00*/  IMAD.MOV.U32 R236, RZ, RZ, RZ ;  /* 0x000000ffffec7224 */ /* 0x000fe400078e00ff */
[----:B------:R-:W-:Y:S01]  /*0b10*/  IMAD.MOV.U32 R218, RZ, RZ, RZ ;  /* 0x000000ffffda7224 */ /* 0x000fe200078e00ff */
[----:B------:R-:W-:-:S04]  /*0b20*/  SHF.R.S32.HI R3, RZ, 0x1f, R6 ;  /* 0x0000001fff037819 */ /* 0x000fc80000011406 */
[CC--:B0-----:R-:W-:Y:S02]  /*0b30*/  LEA.HI R2, R3.reuse, R6.reuse, RZ, 0x4 ;  /* 0x0000000603027211 */ /* 0x0c1fe400078f20ff */
[CC--:B------:R-:W-:Y:S02]  /*0b40*/  LEA.HI R4, R3.reuse, R6.reuse, RZ, 0x5 ;  /* 0x0000000603047211 */ /* 0x0c0fe400078f28ff */
[----:B------:R-:W-:Y:S02]  /*0b50*/  SHF.R.S32.HI R7, RZ, 0x4, R2 ;  /* 0x00000004ff077819 */ /* 0x000fe40000011402 */
[----:B------:R-:W-:Y:S01]  /*0b60*/  LOP3.LUT R5, R2, 0x3fffff0, RZ, 0xc0, !PT ;  /* 0x03fffff002057812 */ /* 0x000fe200078ec0ff */
[----:B------:R-:W-:Y:S01]  /*0b70*/  IMAD.SHL.U32 R4, R4, 0x20, RZ ;  /* 0x0000002004047824 */ /* 0x000fe200078e00ff */
[----:B------:R-:W-:Y:S02]  /*0b80*/  LEA.HI R2, R2, R7, RZ, 0x1 ;  /* 0x0000000702027211 */ /* 0x000fe400078f08ff */
[----:B------:R-:W-:Y:S01]  /*0b90*/  LEA.HI R10, R3, R6, RZ, 0x2 ;  /* 0x00000006030a7211 */ /* 0x000fe200078f10ff */
[----:B------:R-:W-:Y:S01]  /*0ba0*/  IMAD.IADD R5, R6, 0x1, -R5 ;  /* 0x0000000106057824 */ /* 0x000fe200078e0a05 */
[----:B------:R-:W-:-:S02]  /*0bb0*/  LOP3.LUT R2, R2, 0x1ffffffe, RZ, 0xc0, !PT ;  /* 0x1ffffffe02027812 */ /* 0x000fc400078ec0ff */
[----:B------:R-:W-:Y:S02]  /*0bc0*/  LOP3.LUT R4, R4, 0xfffffc00, RZ, 0xc0, !PT ;  /* 0xfffffc0004047812 */ /* 0x000fe400078ec0ff */
[----:B------:R-:W-:Y:S01]  /*0bd0*/  LEA.HI R23, R3, R6, RZ, 0x3 ;  /* 0x0000000603177211 */ /* 0x000fe200078f18ff */
[----:B------:R-:W-:Y:S01]  /*0be0*/  IMAD.IADD R2, R7, 0x1, -R2 ;  /* 0x0000000107027824 */ /* 0x000fe200078e0a02 */
[----:B------:R-:W-:-:S05]  /*0bf0*/  LOP3.LUT R13, R10, 0xfffffffc, RZ, 0xc0, !PT ;  /* 0xfffffffc0a0d7812 */ /* 0x000fca00078ec0ff */
[----:B------:R-:W-:Y:S01]  /*0c00*/  IMAD.IADD R13, R6, 0x1, -R13 ;  /* 0x00000001060d7824 */ /* 0x000fe200078e0a0d */
[----:B--2---:R-:W-:Y:S02]  /*0c10*/  R2UR UR4, R0 ;  /* 0x00000000000472ca */ /* 0x004fe400000e0000 */
[----:B------:R-:W-:-:S04]  /*0c20*/  LEA.HI R0, R3, R6, RZ, 0x7 ;  /* 0x0000000603007211 */ /* 0x000fc800078f38ff */
[----:B------:R-:W-:-:S04]  /*0c30*/  LOP3.LUT R9, R0, 0xffffff80, RZ, 0xc0, !PT ;  /* 0xffffff8000097812 */ /* 0x000fc800078ec0ff */
[----:B------:R-:W-:Y:S01]  /*0c40*/  IADD3 R28, R6, -R9, RZ ;  /* 0x80000009061c7210 */ /* 0x000fe20007ffe0ff */
[----:B------:R-:W-:Y:S01]  /*0c50*/  IMAD R9, R5, 0x40, R4 ;  /* 0x0000004005097824 */ /* 0x000fe200078e0204 */
[----:B------:R-:W-:Y:S01]  /*0c60*/  SHF.R.S32.HI R5, RZ, 0x7, R0 ;  /* 0x00000007ff057819 */ /* 0x000fe20000011400 */
[----:B------:R-:W-:Y:S01]  /*0c70*/  ULOP3.LUT UR4, UR4, 0x1, URZ, 0xfc, !UPT ;  /* 0x0000000104047892 */ /* 0x000fe2000f8efc3f */
[----:B------:R-:W-:Y:S01]  /*0c80*/  SHF.R.S32.HI R7, RZ, 0x1f, R28 ;  /* 0x0000001fff077819 */ /* 0x000fe2000001141c */
[----:B------:R-:W-:Y:S01]  /*0c90*/  STL [R1+0x7c], R28 ;  /* 0x00007c1c01007387 */ /* 0x000fe20000100800 */
[----:B------:R-:W-:Y:S02]  /*0ca0*/  LEA.HI R4, R3, R6, RZ, 0x6 ;  /* 0x0000000603047211 */ /* 0x000fe400078f30ff */
[----:B------:R-:W-:Y:S02]  /*0cb0*/  LEA.HI R8, R7, R28, RZ, 0x2 ;  /* 0x0000001c07087211 */ /* 0x000fe400078f10ff */
[----:B------:R-:W-:Y:S01]  /*0cc0*/  LEA.HI R0, R0, R5, RZ, 0x1 ;  /* 0x0000000500007211 */ /* 0x000fe200078f08ff */
[----:B------:R-:W-:Y:S01]  /*0cd0*/  IMAD.SHL.U32 R4, R4, 0x8, RZ ;  /* 0x0000000804047824 */ /* 0x000fe200078e00ff */
[----:B------:R-:W-:-:S02]  /*0ce0*/  SHF.R.S32.HI R10, RZ, 0x2, R8 ;  /* 0x00000002ff0a7819 */ /* 0x000fc40000011408 */
[----:B------:R-:W-:Y:S02]  /*0cf0*/  SHF.R.S32.HI R11, RZ, 0x1f, R8 ;  /* 0x0000001fff0b7819 */ /* 0x000fe40000011408 */
[----:B------:R-:W-:Y:S02]  /*0d00*/  LOP3.LUT R3, R23, 0xfffffff8, RZ, 0xc0, !PT ;  /* 0xfffffff817037812 */ /* 0x000fe400078ec0ff */
[----:B------:R-:W-:Y:S02]  /*0d10*/  LEA.HI R11, R11, R10, RZ, 0x3 ;  /* 0x0000000a0b0b7211 */ /* 0x000fe400078f18ff */
[----:B------:R-:W-:Y:S01]  /*0d20*/  LOP3.LUT R0, R0, 0x3fffffe, RZ, 0xc0, !PT ;  /* 0x03fffffe00007812 */ /* 0x000fe200078ec0ff */
[----:B------:R-:W-:Y:S01]  /*0d30*/  IMAD.IADD R12, R6, 0x1, -R3 ;  /* 0x00000001060c7824 */ /* 0x000fe200078e0a03 */
[----:B------:R-:W-:Y:S01]  /*0d40*/  LOP3.LUT R11, R11, 0xfffffff8, RZ, 0xc0, !PT ;  /* 0xfffffff80b0b7812 */ /* 0x000fe200078ec0ff */
[----:B------:R-:W-:Y:S01]  /*0d50*/  IMAD R3, R2, 0x8, R9 ;  /* 0x0000000802037824 */ /* 0x000fe200078e0209 */
[----:B------:R-:W-:Y:S01]  /*0d60*/  SHF.R.S32.HI R23, RZ, 0x3, R23 ;  /* 0x00000003ff177819 */ /* 0x000fe20000011417 */
[----:B------:R-:W-:Y:S01]  /*0d70*/  IMAD.IADD R0, R5, 0x1, -R0 ;  /* 0x0000000105007824 */ /* 0x000fe200078e0a00 */
[----:B------:R-:W-:Y:S01]  /*0d80*/  LEA.HI R7, R7, R28, RZ, 0x5 ;  /* 0x0000001c07077211 */ /* 0x000fe200078f28ff */
[----:B------:R-:W-:Y:S01]  /*0d90*/  STL [R1+0x44], R12 ;  /* 0x0000440c01007387 */ /* 0x000fe20000100800 */
[----:B------:R-:W-:Y:S01]  /*0da0*/  IADD3 R10, R10, -R11, RZ ;  /* 0x8000000b0a0a7210 */ /* 0x000fe20007ffe0ff */
[----:B------:R-:W-:Y:S01]  /*0db0*/  VIADD R5, R23, 0x60 ;  /* 0x0000006017057836 */ /* 0x000fe20000000000 */
[----:B------:R-:W-:Y:S01]  /*0dc0*/  SHF.R.S32.HI R7, RZ, 0x5, R7 ;  /* 0x00000005ff077819 */ /* 0x000fe20000011407 */
[----:B------:R0:W-:Y:S01]  /*0dd0*/  STL [R1+0xa0], R3 ;  /* 0x0000a00301007387 */ /* 0x0001e20000100800 */
[C---:B------:R-:W-:Y:S01]  /*0de0*/  IMAD.SHL.U32 R200, R12.reuse, 0x4, RZ ;  /* 0x000000040cc87824 */ /* 0x040fe200078e00ff */
[----:B------:R-:W-:Y:S01]  /*0df0*/  LEA.HI R2, R13, R13, RZ, 0x1 ;  /* 0x0000000d0d027211 */ /* 0x000fe200078f08ff */
[----:B------:R-:W-:Y:S01]  /*0e00*/  IMAD.SHL.U32 R18, R12, 0x8, RZ ;  /* 0x000000080c127824 */ /* 0x000fe200078e00ff */
[----:B------:R-:W-:Y:S01]  /*0e10*/  LOP3.LUT R30, R4, 0xfffffe00, RZ, 0xc0, !PT ;  /* 0xfffffe00041e7812 */ /* 0x000fe200078ec0ff */
[----:B------:R-:W-:Y:S01]  /*0e20*/  IMAD R7, R7, 0x10, R10 ;  /* 0x0000001007077824 */ /* 0x000fe200078e020a */
[----:B------:R-:W-:Y:S01]  /*0e30*/  SHF.R.S32.HI R10, RZ, 0x1f, R5 ;  /* 0x0000001fff0a7819 */ /* 0x000fe20000011405 */
[C---:B------:R-:W-:Y:S01]  /*0e40*/  VIADD R29, R23.reuse, 0x20 ;  /* 0x00000020171d7836 */ /* 0x040fe20000000000 */
[----:B------:R-:W-:Y:S01]  /*0e50*/  IADD3 R233, R200, 0x40, RZ ;  /* 0x00000040c8e97810 */ /* 0x000fe20007ffe0ff */
[C---:B------:R-:W-:Y:S01]  /*0e60*/  IMAD.SHL.U32 R22, R23.reuse, 0x40, RZ ;  /* 0x0000004017167824 */ /* 0x040fe200078e00ff */
[----:B------:R-:W-:Y:S01]  /*0e70*/  LOP3.LUT R2, R2, 0x1ffffffe, RZ, 0xc0, !PT ;  /* 0x1ffffffe02027812 */ /* 0x000fe200078ec0ff */
[----:B0-----:R-:W-:Y:S01]  /*0e80*/  VIADD R3, R23, 0x40 ;  /* 0x0000004017037836 */ /* 0x001fe20000000000 */
[----:B------:R-:W-:Y:S01]  /*0e90*/  LEA.HI R10, R10, R5, RZ, 0x3 ;  /* 0x000000050a0a7211 */ /* 0x000fe200078f18ff */
[----:B------:R-:W-:Y:S01]  /*0ea0*/  IMAD.SHL.U32 R5, R5, 0x40, RZ ;  /* 0x0000004005057824 */ /* 0x000fe200078e00ff */
[----:B------:R-:W-:Y:S01]  /*0eb0*/  LEA R24, R0, R7, 0x6 ;  /* 0x0000000700187211 */ /* 0x000fe200078e30ff */
[----:B------:R-:W-:Y:S01]  /*0ec0*/  IMAD.IADD R221, R200, 0x1, R233 ;  /* 0x00000001c8dd7824 */ /* 0x000fe200078e02e9 */
[----:B------:R-:W-:Y:S01]  /*0ed0*/  SHF.R.S32.HI R6, RZ, 0x1f, R3 ;  /* 0x0000001fff067819 */ /* 0x000fe20000011403 */
[----:B------:R-:W-:Y:S01]  /*0ee0*/  IMAD.IADD R2, R13, 0x1, -R2 ;  /* 0x000000010d027824 */ /* 0x000fe200078e0a02 */
[----:B------:R-:W-:Y:S01]  /*0ef0*/  LOP3.LUT R13, R5, 0x1c0, RZ, 0xc0, !PT ;  /* 0x000001c0050d7812 */ /* 0x000fe200078ec0ff */
[----:B------:R-:W-:Y:S01]  /*0f00*/  IMAD.SHL.U32 R14, R10, 0x40, RZ ;  /* 0x000000400a0e7824 */ /* 0x000fe200078e00ff */
[----:B------:R-:W-:Y:S01]  /*0f10*/  LEA.HI R6, R6, R3, RZ, 0x3 ;  /* 0x0000000306067211 */ /* 0x000fe200078f18ff */
[----:B------:R-:W-:Y:S01]  /*0f20*/  IMAD.SHL.U32 R3, R3, 0x40, RZ ;  /* 0x0000004003037824 */ /* 0x000fe200078e00ff */
[----:B------:R-:W-:Y:S01]  /*0f30*/  SHF.R.U32.HI R20, RZ, 0x3, R13 ;  /* 0x00000003ff147819 */ /* 0x000fe2000001160d */
[----:B------:R-:W-:Y:S01]  /*0f40*/  IMAD.SHL.U32 R0, R29, 0x40, RZ ;  /* 0x000000401d007824 */ /* 0x000fe200078e00ff */
[----:B------:R-:W-:Y:S01]  /*0f50*/  LOP3.LUT R17, R13, 0x38, R18, 0xf8, !PT ;  /* 0x000000380d117812 */ /* 0x000fe200078ef812 */
[----:B------:R-:W-:Y:S01]  /*0f60*/  IMAD.SHL.U32 R5, R6, 0x40, RZ ;  /* 0x0000004006057824 */ /* 0x000fe200078e00ff */
[----:B------:R-:W-:Y:S01]  /*0f70*/  SHF.R.S32.HI R6, RZ, 0x1f, R221 ;  /* 0x0000001fff067819 */ /* 0x000fe200000114dd */
[----:B------:R-:W-:Y:S01]  /*0f80*/  STL [R1+0x9c], R24 ;  /* 0x00009c1801007387 */ /* 0x000fe20000100800 */
[----:B------:R-:W-:Y:S01]  /*0f90*/  LOP3.LUT R15, R14, 0xfffffe00, RZ, 0xc0, !PT ;  /* 0xfffffe000e0f7812 */ /* 0x000fe200078ec0ff */
[----:B------:R-:W-:Y:S01]  /*0fa0*/  VIADD R234, R200, 0x20 ;  /* 0x00000020c8ea7836 */ /* 0x000fe20000000000 */
[----:B------:R-:W-:Y:S01]  /*0fb0*/  LEA.HI R9, R6, R221, RZ, 0x3 ;  /* 0x000000dd06097211 */ /* 0x000fe200078f18ff */
[----:B------:R-:W-:Y:S01]  /*0fc0*/  STL [R1+0x28], R30 ;  /* 0x0000281e01007387 */ /* 0x000fe20000100800 */
[----:B------:R-:W-:Y:S01]  /*0fd0*/  LOP3.LUT R11, R5, 0xfffffe00, RZ, 0xc0, !PT ;  /* 0xfffffe00050b7812 */ /* 0x000fe200078ec0ff */
[----:B------:R-:W-:Y:S01]  /*0fe0*/  VIADD R235, R200, 0x60 ;  /* 0x00000060c8eb7836 */ /* 0x000fe20000000000 */
[----:B------:R-:W-:-:S02]  /*0ff0*/  LOP3.LUT R5, R13, 0x38, R9, 0xf8, !PT ;  /* 0x000000380d057812 */ /* 0x000fc400078ef809 */
[----:B------:R-:W-:Y:S01]  /*1000*/  LOP3.LUT R21, R15, R17, R20, 0xf6, !PT ;  /* 0x000000110f157212 */ /* 0x000fe200078ef614 */
[----:B------:R-:W-:Y:S01]  /*1010*/  IMAD.MOV.U32 R17, RZ, RZ, RZ ;  /* 0x000000ffff117224 */ /* 0x000fe200078e00ff */
[----:B------:R-:W-:Y:S02]  /*1020*/  LOP3.LUT R3, R3, 0x1c0, RZ, 0xc0, !PT ;  /* 0x000001c003037812 */ /* 0x000fe400078ec0ff */
[----:B------:R-:W-:Y:S02]  /*1030*/  LOP3.LUT R20, R5, R20, RZ, 0x3c, !PT ;  /* 0x0000001405147212 */ /* 0x000fe400078e3cff */
[----:B------:R-:W-:Y:S02]  /*1040*/  SHF.R.S32.HI R5, RZ, 0x1f, R29 ;  /* 0x0000001fff057819 */ /* 0x000fe4000001141d */
[----:B------:R-:W-:Y:S02]  /*1050*/  SHF.R.U32.HI R10, RZ, 0x3, R3 ;  /* 0x00000003ff0a7819 */ /* 0x000fe40000011603 */
[----:B------:R-:W-:-:S02]  /*1060*/  LOP3.LUT R12, R3, 0x38, R18, 0xf8, !PT ;  /* 0x00000038030c7812 */ /* 0x000fc400078ef812 */
[----:B------:R-:W-:Y:S02]  /*1070*/  LOP3.LUT R3, R3, 0x38, R9, 0xf8, !PT ;  /* 0x0000003803037812 */ /* 0x000fe400078ef809 */
[----:B------:R-:W-:Y:S02]  /*1080*/  LEA.HI R5, R5, R29, RZ, 0x3 ;  /* 0x0000001d05057211 */ /* 0x000fe400078f18ff */
[----:B------:R-:W-:Y:S02]  /*1090*/  LEA.HI R6, R6, R221, RZ, 0x6 ;  /* 0x000000dd06067211 */ /* 0x000fe400078f30ff */
[----:B------:R-:W-:Y:S01]  /*10a0*/  LOP3.LUT R13, R11, R12, R10, 0xf6, !PT ;  /* 0x0000000c0b0d7212 */ /* 0x000fe200078ef60a */
[----:B------:R-:W-:Y:S01]  /*10b0*/  IMAD.SHL.U32 R5, R5, 0x40, RZ ;  /* 0x0000004005057824 */ /* 0x000fe200078e00ff */
[----:B------:R-:W-:Y:S01]  /*10c0*/  LOP3.LUT R29, R0, 0x1c0, RZ, 0xc0, !PT ;  /* 0x000001c0001d7812 */ /* 0x000fe200078ec0ff */
[----:B------:R-:W-:Y:S01]  /*10d0*/  IMAD.SHL.U32 R6, R6, 0x80, RZ ;  /* 0x0000008006067824 */ /* 0x000fe200078e00ff */
[----:B------:R-:W-:-:S02]  /*10e0*/  LOP3.LUT R10, R3, R10, RZ, 0x3c, !PT ;  /* 0x0000000a030a7212 */ /* 0x000fc400078e3cff */
[----:B------:R-:W-:Y:S02]  /*10f0*/  LOP3.LUT R3, R22, 0x1c0, RZ, 0xc0, !PT ;  /* 0x000001c016037812 */ /* 0x000fe400078ec0ff */
[----:B------:R-:W-:Y:S02]  /*1100*/  LOP3.LUT R0, R9, 0x38, RZ, 0xc0, !PT ;  /* 0x0000003809007812 */ /* 0x000fe400078ec0ff */
[----:B------:R-:W-:Y:S02]  /*1110*/  SHF.R.U32.HI R14, RZ, 0x3, R29 ;  /* 0x00000003ff0e7819 */ /* 0x000fe4000001161d */
[----:B------:R-:W-:Y:S02]  /*1120*/  LOP3.LUT R4, R29, 0x38, R9, 0xf8, !PT ;  /* 0x000000381d047812 */ /* 0x000fe400078ef809 */
[----:B------:R-:W-:Y:S02]  /*1130*/  SHF.R.U32.HI R31, RZ, 0x3, R3 ;  /* 0x00000003ff1f7819 */ /* 0x000fe40000011603 */
[----:B------:R-:W-:Y:S01]  /*1140*/  LOP3.LUT R0, R0, 0x1c0, R22, 0xf8, !PT ;  /* 0x000001c000007812 */ /* 0x000fe200078ef816 */
[----:B------:R-:W-:Y:S01]  /*1150*/  IMAD.MOV.U32 R22, RZ, RZ, RZ ;  /* 0x000000ffff167224 */ /* 0x000fe200078e00ff */
[----:B------:R-:W-:-:S02]  /*1160*/  LOP3.LUT R12, R5, 0xfffffe00, RZ, 0xc0, !PT ;  /* 0xfffffe00050c7812 */ /* 0x000fc400078ec0ff */
[----:B------:R-:W-:Y:S02]  /*1170*/  LOP3.LUT R7, R4, R14, RZ, 0x3c, !PT ;  /* 0x0000000e04077212 */ /* 0x000fe400078e3cff */
[----:B------:R-:W-:Y:S01]  /*1180*/  LOP3.LUT R6, R6, 0xffffe000, RZ, 0xc0, !PT ;  /* 0xffffe00006067812 */ /* 0x000fe200078ec0ff */
[----:B------:R-:W-:Y:S01]  /*1190*/  STL [R1+0x24], R12 ;  /* 0x0000240c01007387 */ /* 0x000fe20000100800 */
[----:B------:R-:W-:Y:S02]  /*11a0*/  MOV R4, UR4 ;  /* 0x0000000400047c02 */ /* 0x000fe40008000f00 */
[----:B------:R-:W-:Y:S01]  /*11b0*/  LOP3.LUT R5, R0, R31, RZ, 0x3c, !PT ;  /* 0x0000001f00057212 */ /* 0x000fe200078e3cff */
[----:B------:R-:W-:Y:S01]  /*11c0*/  STL [R1+0x54], RZ ;  /* 0x000054ff01007387 */ /* 0x000fe20000100800 */
[----:B------:R-:W-:Y:S01]  /*11d0*/  LOP3.LUT R3, R3, 0x38, R18, 0xf8, !PT ;  /* 0x0000003803037812 */ /* 0x000fe200078ef812 */
[----:B------:R-:W-:Y:S01]  /*11e0*/  VIADD R0, R16, 0x10400 ;  /* 0x0001040010007836 */ /* 0x000fe20000000000 */
[-C--:B------:R-:W-:Y:S01]  /*11f0*/  IADD3 R11, R10, R6.reuse, R11 ;  /* 0x000000060a0b7210 */ /* 0x080fe20007ffe00b */
[----:B------:R0:W-:Y:S01]  /*1200*/  STL [R1+0x20], R4 ;  /* 0x0000200401007387 */ /* 0x0001e20000100800 */
[----:B------:R-:W-:-:S02]  /*1210*/  IADD3 R15, R20, R6, R15 ;  /* 0x00000006140f7210 */ /* 0x000fc40007ffe00f */
[-C--:B------:R-:W-:Y:S02]  /*1220*/  IADD3 R7, R7, R6.reuse, R12 ;  /* 0x0000000607077210 */ /* 0x080fe40007ffe00c */
[----:B------:R-:W-:Y:S01]  /*1230*/  IADD3 R5, R5, R6, R30 ;  /* 0x0000000605057210 */ /* 0x000fe20007ffe01e */
[C---:B------:R-:W-:Y:S01]  /*1240*/  VIADD R6, R18.reuse, 0xc0 ;  /* 0x000000c012067836 */ /* 0x040fe20000000000 */
[----:B------:R-:W-:Y:S02]  /*1250*/  IADD3 R10, R18, 0x80, RZ ;  /* 0x00000080120a7810 */ /* 0x000fe40007ffe0ff */
[----:B------:R-:W-:Y:S01]  /*1260*/  SHF.R.S32.HI R20, RZ, 0x1f, R234 ;  /* 0x0000001fff147819 */ /* 0x000fe200000114ea */
[----:B------:R-:W-:Y:S01]  /*1270*/  IMAD R5, R5, 0x2, R0 ;  /* 0x0000000205057824 */ /* 0x000fe200078e0200 */
[----:B0-----:R-:W-:Y:S01]  /*1280*/  SHF.R.S32.HI R4, RZ, 0x1f, R23 ;  /* 0x0000001fff047819 */ /* 0x001fe20000011417 */
[----:B------:R0:W-:Y:S01]  /*1290*/  STL [R1+0xc], R10 ;  /* 0x00000c0a01007387 */ /* 0x0001e20000100800 */
[----:B------:R-:W-:-:S02]  /*12a0*/  LOP3.LUT R4, R30, R3, R31, 0xf6, !PT ;  /* 0x000000031e047212 */ /* 0x000fc400078ef61f */
[----:B------:R-:W-:Y:S01]  /*12b0*/  LOP3.LUT R8, R8, 0x7ffffffc, RZ, 0xc0, !PT ;  /* 0x7ffffffc08087812 */ /* 0x000fe200078ec0ff */
[----:B------:R1:W-:Y:S01]  /*12c0*/  STL [R1+0x10], R6 ;  /* 0x0000100601007387 */ /* 0x0003e20000100800 */
[----:B------:R-:W-:Y:S02]  /*12d0*/  LOP3.LUT R3, R29, 0x38, R18, 0xf8, !PT ;  /* 0x000000381d037812 */ /* 0x000fe400078ef812 */
[----:B------:R-:W-:Y:S01]  /*12e0*/  SHF.R.S32.HI R29, RZ, 0x1f, R233 ;  /* 0x0000001fff1d7819 */ /* 0x000fe200000114e9 */
[----:B------:R-:W-:Y:S01]  /*12f0*/  STL [R1+0x3c], R4 ;  /* 0x00003c0401007387 */ /* 0x000fe20000100800 */
[----:B------:R-:W-:Y:S01]  /*1300*/  IMAD.IADD R8, R28, 0x1, -R8 ;  /* 0x000000011c087824 */ /* 0x000fe200078e0a08 */
[----:B0-----:R-:W-:Y:S02]  /*1310*/  SHF.R.S32.HI R10, RZ, 0x1f, R10 ;  /* 0x0000001fff0a7819 */ /* 0x001fe4000001140a */
[----:B------:R0:W-:Y:S01]  /*1320*/  STL [R1+0x74], R20 ;  /* 0x0000741401007387 */ /* 0x0001e20000100800 */
[----:B------:R-:W-:Y:S01]  /*1330*/  LOP3.LUT R3, R12, R3, R14, 0xf6, !PT ;  /* 0x000000030c037212 */ /* 0x000fe200078ef60e */
[----:B------:R-:W-:Y:S01]  /*1340*/  IMAD.SHL.U32 R230, R8, 0x2, RZ ;  /* 0x0000000208e67824 */ /* 0x000fe200078e00ff */
[----:B-1----:R-:W-:Y:S01]  /*1350*/  SHF.R.S32.HI R6, RZ, 0x1f, R6 ;  /* 0x0000001fff067819 */ /* 0x002fe20000011406 */
[----:B------:R-:W-:Y:S01]  /*1360*/  STL [R1+0x70], R29 ;  /* 0x0000701d01007387 */ /* 0x000fe20000100800 */
[--C-:B------:R-:W-:Y:S01]  /*1370*/  IMAD R8, R13, 0x2, R0.reuse ;  /* 0x000000020d087824 */ /* 0x100fe200078e0200 */
[----:B------:R-:W-:Y:S01]  /*1380*/  LEA R7, R7, R0, 0x1 ;  /* 0x0000000007077211 */ /* 0x000fe200078e08ff */
[----:B------:R-:W-:Y:S01]  /*1390*/  IMAD R3, R3, 0x2, R0 ;  /* 0x0000000203037824 */ /* 0x000fe200078e0200 */
[----:B------:R-:W-:Y:S01]  /*13a0*/  LOP3.LUT R43, R9, 0xfffffff8, RZ, 0xc0, !PT ;  /* 0xfffffff8092b7812 */ /* 0x000fe200078ec0ff */
[C---:B------:R-:W-:Y:S01]  /*13b0*/  VIADD R42, R230.reuse, 0x8 ;  /* 0x00000008e62a7836 */ /* 0x040fe20000000000 */
[----:B0-----:R-:W-:Y:S01]  /*13c0*/  SHF.R.S32.HI R20, RZ, 0x1f, R235 ;  /* 0x0000001fff147819 */ /* 0x001fe200000114eb */
[C---:B------:R-:W-:Y:S01]  /*13d0*/  VIADD R41, R230.reuse, 0x10 ;  /* 0x00000010e6297836 */ /* 0x040fe20000000000 */
[C---:B------:R-:W-:Y:S01]  /*13e0*/  IADD3 R40, R230.reuse, 0x18, RZ ;  /* 0x00000018e6287810 */ /* 0x040fe20007ffe0ff */
[C---:B------:R-:W-:Y:S01]  /*13f0*/  VIADD R39, R230.reuse, 0x20 ;  /* 0x00000020e6277836 */ /* 0x040fe20000000000 */
[----:B------:R-:W-:Y:S01]  /*1400*/  SHF.R.S32.HI R44, RZ, 0x1f, R43 ;  /* 0x0000001fff2c7819 */ /* 0x000fe2000001142b */
[----:B------:R0:W-:Y:S01]  /*1410*/  STL [R1+0x6c], R20 ;  /* 0x00006c1401007387 */ /* 0x0001e20000100800 */
[C---:B------:R-:W-:Y:S01]  /*1420*/  VIADD R38, R230.reuse, 0x28 ;  /* 0x00000028e6267836 */ /* 0x040fe20000000000 */
[C---:B------:R-:W-:Y:S01]  /*1430*/  IADD3 R33, R230.reuse, 0x50, RZ ;  /* 0x00000050e6217810 */ /* 0x040fe20007ffe0ff */
[C---:B------:R-:W-:Y:S01]  /*1440*/  VIADD R37, R230.reuse, 0x30 ;  /* 0x00000030e6257836 */ /* 0x040fe20000000000 */
[----:B------:R-:W-:Y:S01]  /*1450*/  STL [R1+0x64], R10 ;  /* 0x0000640a01007387 */ /* 0x000fe20000100800 */
[C---:B------:R-:W-:Y:S01]  /*1460*/  VIADD R36, R230.reuse, 0x38 ;  /* 0x00000038e6247836 */ /* 0x040fe20000000000 */
[----:B------:R-:W-:Y:S01]  /*1470*/  SHF.R.S32.HI R19, RZ, 0x1f, R18 ;  /* 0x0000001fff137819 */ /* 0x000fe20000011412 */
[C---:B------:R-:W-:Y:S01]  /*1480*/  VIADD R35, R230.reuse, 0x40 ;  /* 0x00000040e6237836 */ /* 0x040fe20000000000 */
[----:B------:R1:W-:Y:S01]  /*1490*/  STL [R1+0x60], R6 ;  /* 0x0000600601007387 */ /* 0x0003e20000100800 */
[C---:B------:R-:W-:Y:S01]  /*14a0*/  VIADD R34, R230.reuse, 0x48 ;  /* 0x00000048e6227836 */ /* 0x040fe20000000000 */
[C---:B0-----:R-:W-:Y:S01]  /*14b0*/  IADD3 R20, R230.reuse, 0x88, RZ ;  /* 0x00000088e6147810 */ /* 0x041fe20007ffe0ff */
[C---:B------:R-:W-:Y:S01]  /*14c0*/  VIADD R32, R230.reuse, 0x58 ;  /* 0x00000058e6207836 */ /* 0x040fe20000000000 */
[----:B------:R0:W-:Y:S01]  /*14d0*/  STL [R1+0x8c], R8 ;  /* 0x00008c0801007387 */ /* 0x0001e20000100800 */
[----:B------:R-:W-:-:S02]  /*14e0*/  VIADD R31, R230, 0x60 ;  /* 0x00000060e61f7836 */ /* 0x000fc40000000000 */
[C---:B------:R-:W-:Y:S02]  /*14f0*/  VIADD R30, R230.reuse, 0x68 ;  /* 0x00000068e61e7836 */ /* 0x040fe40000000000 */
[C---:B------:R-:W-:Y:S02]  /*1500*/  VIADD R29, R230.reuse, 0x70 ;  /* 0x00000070e61d7836 */ /* 0x040fe40000000000 */
[----:B-1----:R-:W-:Y:S02]  /*1510*/  IMAD R6, R21, 0x2, R0 ;  /* 0x0000000215067824 */ /* 0x002fe400078e0200 */
[C---:B------:R-:W-:Y:S02]  /*1520*/  VIADD R28, R230.reuse, 0x78 ;  /* 0x00000078e61c7836 */ /* 0x040fe40000000000 */
[C---:B------:R-:W-:Y:S01]  /*1530*/  VIADD R21, R230.reuse, 0x80 ;  /* 0x00000080e6157836 */ /* 0x040fe20000000000 */
[----:B------:R1:W-:Y:S01]  /*1540*/  STL [R1+0x84], R6 ;  /* 0x0000840601007387 */ /* 0x0003e20000100800 */
[----:B------:R-:W-:-:S02]  /*1550*/  VIADD R14, R230, 0x98 ;  /* 0x00000098e60e7836 */ /* 0x000fc40000000000 */
[C---:B------:R-:W-:Y:S01]  /*1560*/  VIADD R13, R230.reuse, 0xa0 ;  /* 0x000000a0e60d7836 */ /* 0x040fe20000000000 */
[----:B------:R2:W-:Y:S01]  /*1570*/  STL [R1+0x94], R3 ;  /* 0x0000940301007387 */ /* 0x0005e20000100800 */
[C---:B------:R-:W-:Y:S02]  /*1580*/  VIADD R12, R230.reuse, 0xa8 ;  /* 0x000000a8e60c7836 */ /* 0x040fe40000000000 */
[C---:B------:R-:W-:Y:S01]  /*1590*/  VIADD R10, R230.reuse, 0xb8 ;  /* 0x000000b8e60a7836 */ /* 0x040fe20000000000 */
[----:B------:R3:W-:Y:S01]  /*15a0*/  STL [R1+0x90], R7 ;  /* 0x0000900701007387 */ /* 0x0007e20000100800 */
[C---:B0-----:R-:W-:Y:S02]  /*15b0*/  VIADD R8, R230.reuse, 0xc8 ;  /* 0x000000c8e6087836 */ /* 0x041fe40000000000 */
[----:B-1----:R-:W-:Y:S02]  /*15c0*/  IMAD R6, R11, 0x2, R0 ;  /* 0x000000020b067824 */ /* 0x002fe400078e0200 */
[----:B------:R-:W-:-:S02]  /*15d0*/  VIADD R11, R230, 0xb0 ;  /* 0x000000b0e60b7836 */ /* 0x000fc40000000000 */
[--C-:B--2---:R-:W-:Y:S01]  /*15e0*/  IMAD R3, R15, 0x2, R0.reuse ;  /* 0x000000020f037824 */ /* 0x104fe200078e0200 */
[----:B------:R0:W-:Y:S01]  /*15f0*/  STL [R1+0x88], R6 ;  /* 0x0000880601007387 */ /* 0x0001e20000100800 */
[----:B------:R-:W-:Y:S02]  /*1600*/  IMAD R0, R4, 0x2, R0 ;  /* 0x0000000204007824 */ /* 0x000fe400078e0200 */
[C---:B------:R-:W-:Y:S01]  /*1610*/  VIADD R15, R230.reuse, 0x90 ;  /* 0x00000090e60f7836 */ /* 0x040fe20000000000 */
[----:B------:R1:W-:Y:S01]  /*1620*/  STL [R1+0x80], R3 ;  /* 0x0000800301007387 */ /* 0x0003e20000100800 */
[C---:B---3--:R-:W-:Y:S02]  /*1630*/  VIADD R7, R230.reuse, 0xd0 ;  /* 0x000000d0e6077836 */ /* 0x048fe40000000000 */
[C---:B------:R-:W-:Y:S01]  /*1640*/  VIADD R4, R230.reuse, 0xe8 ;  /* 0x000000e8e6047836 */ /* 0x040fe20000000000 */
[----:B------:R2:W-:Y:S01]  /*1650*/  STL [R1+0x98], R5 ;  /* 0x0000980501007387 */ /* 0x0005e20000100800 */
[----:B0-----:R-:W-:-:S03]  /*1660*/  VIADD R6, R230, 0xd8 ;  /* 0x000000d8e6067836 */ /* 0x001fc60000000000 */
[----:B------:R0:W-:Y:S01]  /*1670*/  STL [R1+0x30], R0 ;  /* 0x0000300001007387 */ /* 0x0001e20000100800 */
[----:B-1----:R-:W-:Y:S02]  /*1680*/  SHF.R.S32.HI R3, RZ, 0x3, R9 ;  /* 0x00000003ff037819 */ /* 0x002fe40000011409 */
[C---:B------:R-:W-:Y:S01]  /*1690*/  IADD3 R9, R230.reuse, 0xc0, RZ ;  /* 0x000000c0e6097810 */ /* 0x040fe20007ffe0ff */
[----:B--2---:R-:W-:Y:S02]  /*16a0*/  VIADD R5, R230, 0xe0 ;  /* 0x000000e0e6057836 */ /* 0x004fe40000000000 */
[----:B------:R1:W-:Y:S01]  /*16b0*/  STL [R1+0x48], R3 ;  /* 0x0000480301007387 */ /* 0x0003e20000100800 */
[----:B0-----:R-:W-:-:S03]  /*16c0*/  SHF.R.S32.HI R0, RZ, 0x1f, R230 ;  /* 0x0000001fff007819 */ /* 0x001fc600000114e6 */
[----:B------:R0:W-:Y:S01]  /*16d0*/  STL [R1+0x5c], R43 ;  /* 0x00005c2b01007387 */ /* 0x0001e20000100800 */
[----:B------:R-:W-:-:S03]  /*16e0*/  IADD3 R0, R230, 0xf8, RZ ;  /* 0x000000f8e6007810 */ /* 0x000fc60007ffe0ff */
[----:B------:R2:W-:Y:S01]  /*16f0*/  STL [R1+0x78], R44 ;  /* 0x0000782c01007387 */ /* 0x0005e20000100800 */
[----:B-1----:R-:W-:Y:S01]  /*1700*/  VIADD R3, R230, 0xf0 ;  /* 0x000000f0e6037836 */ /* 0x002fe20000000000 */
[----:B0-----:R-:W-:Y:S02]  /*1710*/  SHF.R.S32.HI R43, RZ, 0x1f, R42 ;  /* 0x0000001fff2b7819 */ /* 0x001fe4000001142a */
[----:B------:R-:W-:Y:S02]  /*1720*/  SHF.R.S32.HI R42, RZ, 0x1f, R41 ;  /* 0x0000001fff2a7819 */ /* 0x000fe40000011429 */
[----:B------:R-:W-:Y:S02]  /*1730*/  SHF.R.S32.HI R41, RZ, 0x1f, R40 ;  /* 0x0000001fff297819 */ /* 0x000fe40000011428 */
[----:B------:R-:W-:Y:S02]  /*1740*/  SHF.R.S32.HI R40, RZ, 0x1f, R39 ;  /* 0x0000001fff287819 */ /* 0x000fe40000011427 */
        /* <DEDUP_REMOVED lines=26> */
[----:B------:R-:W-:Y:S01]  /*18f0*/  SHF.R.S32.HI R3, RZ, 0x1f, R0 ;  /* 0x0000001fff037819 */ /* 0x000fe20000011400 */
[----:B------:R-:W-:-:S05]  /*1900*/  IMAD R0, R2, 0x8, R24 ;  /* 0x0000000802007824 */ /* 0x000fca00078e0218 */
[----:B------:R2:W-:Y:S02]  /*1910*/  STL [R1+0x34], R0 ;  /* 0x0000340001007387 */ /* 0x0005e40000100800 */
.L_x_1826:
[----:B------:R-:W-:Y:S01]  /*1920*/  ULDC.64 UR4, c[0x0][0xa28] ;  /* 0x00028a0000047ab9 */ /* 0x000fe20000000a00 */
[----:B0--3--:R-:W0:Y:S01]  /*1930*/  LDC.64 R4, c[0x0][0xa08] ;  /* 0x00028200ff047b82 */ /* 0x009e220000000a00 */
[----:B------:R-:W-:Y:S01]  /*1940*/  ISETP.NE.U32.AND P0, PT, RZ, UR4, PT ;  /* 0x00000004ff007c0c */ /* 0x000fe2000bf05070 */
[----:B-1----:R-:W-:Y:S01]  /*1950*/  IMAD.MOV.U32 R8, RZ, RZ, RZ ;  /* 0x000000ffff087224 */ /* 0x002fe200078e00ff */
[----:B------:R-:W-:Y:S01]  /*1960*/  ULDC.64 UR6, c[0x0][0x208] ;  /* 0x0000820000067ab9 */ /* 0x000fe20000000a00 */
[----:B------:R-:W-:Y:S01]  /*1970*/  IMAD.MOV.U32 R28, RZ, RZ, RZ ;  /* 0x000000ffff1c7224 */ /* 0x000fe200078e00ff */
[----:B------:R-:W-:Y:S01]  /*1980*/  ISETP.NE.AND.EX P0, PT, RZ, UR5, PT, P0 ;  /* 0x00000005ff007c0c */ /* 0x000fe2000bf05300 */
[----:B------:R-:W-:Y:S02]  /*1990*/  ULDC.64 UR4, c[0x0][0xa18] ;  /* 0x0002860000047ab9 */ /* 0x000fe40000000a00 */
[----:B------:R-:W-:-:S04]  /*19a0*/  ISETP.NE.U32.AND P1, PT, RZ, UR4, PT ;  /* 0x00000004ff007c0c */ /* 0x000fc8000bf25070 */
[----:B------:R-:W-:Y:S01]  /*19b0*/  ISETP.NE.AND.EX P1, PT, RZ, UR5, PT, P1 ;  /* 0x00000005ff007c0c */ /* 0x000fe2000bf25310 */
[----:B------:R-:W-:Y:S02]  /*19c0*/  ULDC.64 UR4, c[0x0][0xa08] ;  /* 0x0002820000047ab9 */ /* 0x000fe40000000a00 */
[----:B------:R-:W-:-:S03]  /*19d0*/  ISETP.NE.U32.AND P3, PT, RZ, UR4, PT ;  /* 0x00000004ff007c0c */ /* 0x000fc6000bf65070 */
[----:B------:R-:W1:Y:S01]  /*19e0*/  @P0 LDC.64 R6, c[0x0][0xa28] ;  /* 0x00028a00ff060b82 */ /* 0x000e620000000a00 */
[----:B------:R-:W-:Y:S02]  /*19f0*/  LOP3.LUT R30, R26, 0xffff, RZ, 0xc0, !PT ;  /* 0x0000ffff1a1e7812 */ /* 0x000fe400078ec0ff */
[----:B------:R-:W-:Y:S01]  /*1a00*/  ISETP.NE.AND.EX P3, PT, RZ, UR5, PT, P3 ;  /* 0x00000005ff007c0c */ /* 0x000fe2000bf65330 */
[----:B------:R3:W-:Y:S01]  /*1a10*/  STL [R1+0x50], R27 ;  /* 0x0000501b01007387 */ /* 0x0007e20000100800 */
[----:B0-----:R-:W-:-:S03]  /*1a20*/  IMAD.WIDE R4, R27, 0x4, R4 ;  /* 0x000000041b047825 */ /* 0x001fc600078e0204 */
[----:B----4-:R-:W0:Y:S01]  /*1a30*/  @P1 LDC.64 R2, c[0x0][0xa18] ;  /* 0x00028600ff021b82 */ /* 0x010e220000000a00 */
[----:B------:R-:W-:Y:S01]  /*1a40*/  ULDC UR4, c[0x0][0x288] ;  /* 0x0000a20000047ab9 */ /* 0x000fe20000000800 */
[----:B------:R3:W-:Y:S01]  /*1a50*/  STL [R1+0x40], R30 ;  /* 0x0000401e01007387 */ /* 0x0007e20000100800 */
[----:B------:R-:W-:Y:S01]  /*1a60*/  IMAD.U32 R219, RZ, RZ, UR4 ;  /* 0x00000004ffdb7e24 */ /* 0x000fe2000f8e00ff */
[----:B------:R-:W-:Y:S02]  /*1a70*/  ULDC.64 UR4, c[0x0][0x418] ;  /* 0x0001060000047ab9 */ /* 0x000fe40000000a00 */
[----:B------:R-:W-:Y:S02]  /*1a80*/  UISETP.NE.U32.AND UP0, UPT, UR4, URZ, UPT ;  /* 0x0000003f0400728c */ /* 0x000fe4000bf05070 */
[----:B-----5:R-:W5:Y:S01]  /*1a90*/  @P3 LDG.E R28, desc[UR6][R4.64] ;  /* 0x00000006041c3981 */ /* 0x020f62000c1e1900 */
[----:B------:R-:W-:Y:S01]  /*1aa0*/  ULDC UR4, c[0x0][0x424] ;  /* 0x0001090000047ab9 */ /* 0x000fe20000000800 */
[----:B------:R-:W-:Y:S01]  /*1ab0*/  UISETP.NE.AND.EX UP0, UPT, UR5, URZ, UPT, UP0 ;  /* 0x0000003f0500728c */ /* 0x000fe2000bf05300 */
[----:B--2---:R-:W-:-:S02]  /*1ac0*/  LOP3.LUT R0, R26, 0xff0000, RZ, 0xc0, !PT ;  /* 0x00ff00001a007812 */ /* 0x004fc400078ec0ff */
[----:B------:R-:W-:Y:S01]  /*1ad0*/  ULDC UR5, c[0x0][0x2f0] ;  /* 0x0000bc0000057ab9 */ /* 0x000fe20000000800 */
[----:B-1----:R-:W-:Y:S01]  /*1ae0*/  @P0 IMAD.WIDE R6, R27, 0x4, R6 ;  /* 0x000000041b060825 */ /* 0x002fe200078e0206 */
[----:B------:R-:W-:-:S04]  /*1af0*/  USEL UR4, UR4, 0x1, UP0 ;  /* 0x0000000104047887 */ /* 0x000fc80008000000 */
[----:B------:R1:W5:Y:S01]  /*1b00*/  @P0 LDG.E R8, desc[UR6][R6.64] ;  /* 0x0000000606080981 */ /* 0x000362000c1e1900 */
[----:B0-----:R-:W-:-:S05]  /*1b10*/  @P1 IMAD.WIDE R2, R27, 0x4, R2 ;  /* 0x000000041b021825 */ /* 0x001fca00078e0202 */
[----:B------:R0:W5:Y:S01]  /*1b20*/  @P1 LDG.E R219, desc[UR6][R2.64] ;  /* 0x0000000602db1981 */ /* 0x000162000c1e1900 */
[----:B------:R-:W-:Y:S01]  /*1b30*/  ULDC.64 UR6, c[0x0][0xa20] ;  /* 0x0002880000067ab9 */ /* 0x000fe20000000a00 */
[----:B-1----:R-:W-:Y:S02]  /*1b40*/  LOP3.LUT R6, R26, 0xff000000, RZ, 0xc0, !PT ;  /* 0xff0000001a067812 */ /* 0x002fe400078ec0ff */
[----:B------:R-:W-:Y:S01]  /*1b50*/  ISETP.NE.U32.AND P2, PT, RZ, UR6, PT ;  /* 0x00000006ff007c0c */ /* 0x000fe2000bf45070 */
[----:B------:R-:W-:-:S03]  /*1b60*/  UIMAD UR4, UR4, UR5, URZ ;  /* 0x00000005040472a4 */ /* 0x000fc6000f8e023f */
[----:B------:R-:W-:Y:S01]  /*1b70*/  ISETP.NE.AND.EX P2, PT, RZ, UR7, PT, P2 ;  /* 0x00000007ff007c0c */ /* 0x000fe2000bf45320 */
[----:B------:R-:W-:Y:S01]  /*1b80*/  ULDC UR5, c[0x0][0x348] ;  /* 0x0000d20000057ab9 */ /* 0x000fe20000000800 */
[----:B0-----:R-:W-:-:S04]  /*1b90*/  SHF.R.U32.HI R3, RZ, 0x8, R6 ;  /* 0x00000008ff037819 */ /* 0x001fc80000011606 */
[----:B------:R-:W-:Y:S01]  /*1ba0*/  LEA.HI R11, R0, R3, RZ, 0x10 ;  /* 0x00000003000b7211 */ /* 0x000fe200078f80ff */
[----:B---3--:R-:W-:Y:S06]  /*1bb0*/  @P1 BRA `(.L_x_1531) ;  /* 0x0000000000281947 */ /* 0x008fec0003800000 */
        /* <DEDUP_REMOVED lines=10> */
.L_x_1531:
[----:B------:R-:W-:Y:S01]  /*1c60*/  IMAD.U32 R2, RZ, RZ, UR5 ;  /* 0x00000005ff027e24 */ /* 0x000fe2000f8e00ff */
[----:B------:R-:W-:Y:S01]  /*1c70*/  MOV R29, UR4 ;  /* 0x00000004001d7c02 */ /* 0x000fe20008000f00 */
[----:B------:R-:W-:Y:S06]  /*1c80*/  @!P2 BRA `(.L_x_1532) ;  /* 0x000000000014a947 */ /* 0x000fec0003800000 */
[----:B------:R-:W0:Y:S01]  /*1c90*/  LDC.64 R4, c[0x0][0xa20] ;  /* 0x00028800ff047b82 */ /* 0x000e220000000a00 */
[----:B------:R-:W-:Y:S01]  /*1ca0*/  ULDC.64 UR4, c[0x0][0x208] ;  /* 0x0000820000047ab9 */ /* 0x000fe20000000a00 */
[----:B0-----:R-:W-:-:S05]  /*1cb0*/  IMAD.WIDE R4, R27, 0x4, R4 ;  /* 0x000000041b047825 */ /* 0x001fca00078e0204 */
[----:B------:R0:W5:Y:S01]  /*1cc0*/  LDG.E R29, desc[UR4][R4.64] ;  /* 0x00000004041d7981 */ /* 0x000162000c1e1900 */
[----:B------:R-:W-:Y:S05]  /*1cd0*/  BRA `(.L_x_1533) ;  /* 0x0000000000147947 */ /* 0x000fea0003800000 */
.L_x_1532:
[----:B------:R-:W-:Y:S05]  /*1ce0*/  @!P3 BRA `(.L_x_1533) ;  /* 0x000000000010b947 */ /* 0x000fea0003800000 */
[----:B------:R-:W-:Y:S02]  /*1cf0*/  ULDC.64 UR4, c[0x0][0x208] ;  /* 0x0000820000047ab9 */ /* 0x000fe40000000a00 */
[----:B------:R-:W2:Y:S04]  /*1d00*/  LDG.E R0, desc[UR4][R4.64] ;  /* 0x0000000404007981 */ /* 0x000ea8000c1e1900 */
[----:B------:R-:W2:Y:S02]  /*1d10*/  LDG.E R29, desc[UR4][R4.64+0x4] ;  /* 0x00000404041d7981 */ /* 0x000ea4000c1e1900 */
[----:B--2---:R-:W-:-:S07]  /*1d20*/  IMAD.IADD R29, R29, 0x1, -R0 ;  /* 0x000000011d1d7824 */ /* 0x004fce00078e0a00 */
.L_x_1533:
[----:B------:R-:W-:Y:S01]  /*1d30*/  ULDC.64 UR4, c[0x0][0xa10] ;  /* 0x0002840000047ab9 */ /* 0x000fe20000000a00 */
[----:B------:R-:W-:Y:S01]  /*1d40*/  ULDC.64 UR6, c[0x0][0x208] ;  /* 0x0000820000067ab9 */ /* 0x000fe20000000a00 */
[----:B------:R-:W-:Y:S01]  /*1d50*/  ISETP.NE.U32.AND P0, PT, RZ, UR4, PT ;  /* 0x00000004ff007c0c */ /* 0x000fe2000bf05070 */
[----:B------:R-:W1:Y:S03]  /*1d60*/  LDC R9, c[0x0][0x448] ;  /* 0x00011200ff097b82 */ /* 0x000e660000000800 */
[----:B------:R-:W-:Y:S01]  /*1d70*/  ISETP.NE.AND.EX P0, PT, RZ, UR5, PT, P0 ;  /* 0x00000005ff007c0c */ /* 0x000fe2000bf05300 */
[----:B------:R-:W-:Y:S02]  /*1d80*/  ULDC.64 UR4, c[0x0][0xa30] ;  /* 0x00028c0000047ab9 */ /* 0x000fe40000000a00 */
[----:B------:R-:W-:-:S04]  /*1d90*/  ISETP.NE.U32.AND P1, PT, RZ, UR4, PT ;  /* 0x00000004ff007c0c */ /* 0x000fc8000bf25070 */
[----:B------:R-:W-:-:S06]  /*1da0*/  ISETP.NE.AND.EX P1, PT, RZ, UR5, PT, P1 ;  /* 0x00000005ff007c0c */ /* 0x000fcc000bf25310 */
[----:B------:R-:W2:Y:S08]  /*1db0*/  @P0 LDC.64 R6, c[0x0][0xa10] ;  /* 0x00028400ff060b82 */ /* 0x000eb00000000a00 */
[----:B0-----:R-:W0:Y:S01]  /*1dc0*/  @P1 LDC.64 R4, c[0x0][0xa30] ;  /* 0x00028c00ff041b82 */ /* 0x001e220000000a00 */
[----:B--2---:R-:W-:-:S05]  /*1dd0*/  @P0 IMAD.WIDE R6, R27, 0x4, R6 ;  /* 0x000000041b060825 */ /* 0x004fca00078e0206 */
[----:B------:R-:W2:Y:S04]  /*1de0*/  @P0 LDG.E R0, desc[UR6][R6.64] ;  /* 0x0000000606000981 */ /* 0x000ea8000c1e1900 */
[----:B------:R-:W2:Y:S01]  /*1df0*/  @P0 LDG.E R3, desc[UR6][R6.64+0x4] ;  /* 0x0000040606030981 */ /* 0x000ea2000c1e1900 */
[----:B-----5:R-:W-:Y:S02]  /*1e00*/  IMAD.MOV.U32 R101, RZ, RZ, R29 ;  /* 0x000000ffff657224 */ /* 0x020fe400078e001d */
[----:B0-----:R-:W-:-:S05]  /*1e10*/  @P1 IMAD.WIDE R4, R27, 0x4, R4 ;  /* 0x000000041b041825 */ /* 0x001fca00078e0204 */
[----:B------:R0:W5:Y:S01]  /*1e20*/  @P1 LDG.E R101, desc[UR6][R4.64] ;  /* 0x0000000604651981 */ /* 0x000162000c1e1900 */
[----:B-1----:R-:W-:Y:S01]  /*1e30*/  ISETP.NE.AND P1, PT, R9, 0x1, PT ;  /* 0x000000010900780c */ /* 0x002fe20003f25270 */
[----:B------:R-:W-:Y:S02]  /*1e40*/  IMAD.SHL.U32 R12, R25, 0x80, RZ ;  /* 0x00000080190c7824 */ /* 0x000fe400078e00ff */
[----:B------:R-:W-:-:S03]  /*1e50*/  IMAD.IADD R13, R29, 0x1, -R8 ;  /* 0x000000011d0d7824 */ /* 0x000fc600078e0a08 */
[----:B------:R1:W-:Y:S01]  /*1e60*/  STL [R1+0x14], R12 ;  /* 0x0000140c01007387 */ /* 0x0003e20000100800 */
[----:B0-----:R-:W0:Y:S08]  /*1e70*/  LDC.64 R4, c[0x0][0x9e0] ;  /* 0x00027800ff047b82 */ /* 0x001e300000000a00 */
[----:B------:R-:W3:Y:S08]  /*1e80*/  @P1 LDC R9, c[0x0][0x44c] ;  /* 0x00011300ff091b82 */ /* 0x000ef00000000800 */
[----:B------:R-:W4:Y:S01]  /*1e90*/  @P1 LDC R10, c[0x0][0x450] ;  /* 0x00011400ff0a1b82 */ /* 0x000f220000000800 */
[----:B0-----:R-:W-:Y:S01]  /*1ea0*/  ISETP.GE.AND P2, PT, R5, 0x1, PT ;  /* 0x000000010500780c */ /* 0x001fe20003f46270 */
[----:B--2---:R-:W-:-:S02]  /*1eb0*/  @P0 IMAD.IADD R2, R3, 0x1, -R0 ;  /* 0x0000000103020824 */ /* 0x004fc400078e0a00 */
[----:B------:R-:W-:-:S03]  /*1ec0*/  VIADD R0, R12, 0x7f ;  /* 0x0000007f0c007836 */ /* 0x000fc60000000000 */
[----:B------:R-:W-:Y:S01]  /*1ed0*/  IADD3 R220, R13, R2, RZ ;  /* 0x000000020ddc7210 */ /* 0x000fe20007ffe0ff */
[----:B---3--:R-:W-:-:S03]  /*1ee0*/  @P1 IMAD.HI.U32 R3, R0, R9, RZ ;  /* 0x0000000900031227 */ /* 0x008fc600078e00ff */
[C---:B------:R-:W-:Y:S01]  /*1ef0*/  IADD3 R7, R220.reuse, 0x1, -R219 ;  /* 0x00000001dc077810 */ /* 0x040fe20007ffe8db */
[----:B------:R-:W-:Y:S01]  /*1f00*/  IMAD.MOV.U32 R6, RZ, RZ, R0 ;  /* 0x000000ffff067224 */ /* 0x000fe200078e0000 */
[----:B----4-:R-:W-:Y:S01]  /*1f10*/  @P1 SHF.R.U32.HI R6, RZ, R10, R3 ;  /* 0x0000000aff061219 */ /* 0x010fe20000011603 */
[----:B------:R-:W-:-:S04]  /*1f20*/  VIADD R0, R220, 0x3f ;  /* 0x0000003fdc007836 */ /* 0x000fc80000000000 */
[----:B------:R-:W-:Y:S01]  /*1f30*/  IMAD.IADD R9, R7, 0x1, R6 ;  /* 0x0000000107097824 */ /* 0x000fe200078e0206 */
[----:B------:R-:W-:-:S03]  /*1f40*/  SHF.R.S32.HI R3, RZ, 0x1f, R0 ;  /* 0x0000001fff037819 */ /* 0x000fc60000011400 */
[----:B------:R-:W-:Y:S01]  /*1f50*/  IMAD.IADD R4, R9, 0x1, R4 ;  /* 0x0000000109047824 */ /* 0x000fe200078e0204 */
[----:B------:R-:W-:-:S04]  /*1f60*/  LEA.HI R3, R3, R0, RZ, 0x6 ;  /* 0x0000000003037211 */ /* 0x000fc800078f30ff */
[----:B------:R-:W-:Y:S01]  /*1f70*/  SHF.R.S32.HI R104, RZ, 0x6, R3 ;  /* 0x00000006ff687819 */ /* 0x000fe20000011403 */
[----:B-1----:R-:W-:Y:S06]  /*1f80*/  @!P2 BRA `(.L_x_1534) ;  /* 0x000000000048a947 */ /* 0x002fec0003800000 */
[C---:B------:R-:W-:Y:S01]  /*1f90*/  ISETP.GT.AND P0, PT, R9.reuse, RZ, PT ;  /* 0x000000ff0900720c */ /* 0x040fe20003f04270 */
[----:B------:R-:W-:Y:S01]  /*1fa0*/  BSSY B0, `(.L_x_1535) ;  /* 0x000000e000007945 */ /* 0x000fe20003800000 */
[----:B------:R-:W-:-:S11]  /*1fb0*/  VIADD R0, R9, 0xffffffff ;  /* 0xffffffff09007836 */ /* 0x000fd60000000000 */
[----:B------:R-:W-:Y:S05]  /*1fc0*/  @P0 BRA `(.L_x_1536) ;  /* 0x00000000001c0947 */ /* 0x000fea0003800000 */
[----:B------:R-:W-:Y:S01]  /*1fd0*/  ISETP.NE.AND P0, PT, R5, 0x1, PT ;  /* 0x000000010500780c */ /* 0x000fe20003f05270 */
[----:B------:R-:W-:-:S12]  /*1fe0*/  IMAD.MOV R3, RZ, RZ, -R9 ;  /* 0x000000ffff037224 */ /* 0x000fd800078e0a09 */
[----:B------:R-:W0:Y:S02]  /*1ff0*/  @P0 LDC.64 R6, c[0x0][0x9e8] ;  /* 0x00027a00ff060b82 */ /* 0x000e240000000a00 */
[----:B0-----:R-:W-:-:S05]  /*2000*/  @P0 IMAD.HI.U32 R6, R3, R6, RZ ;  /* 0x0000000603060227 */ /* 0x001fca00078e00ff */
[----:B------:R-:W-:-:S04]  /*2010*/  @P0 SHF.R.U32.HI R3, RZ, R7, R6 ;  /* 0x00000007ff030219 */ /* 0x000fc80000011606 */
[----:B------:R-:W-:Y:S01]  /*2020*/  LOP3.LUT R0, RZ, R3, RZ, 0x33, !PT ;  /* 0x00000003ff007212 */ /* 0x000fe200078e33ff */
[----:B------:R-:W-:Y:S06]  /*2030*/  BRA `(.L_x_1537) ;  /* 0x0000000000107947 */ /* 0x000fec0003800000 */
.L_x_1536:
[----:B------:R-:W-:-:S13]  /*2040*/  ISETP.NE.AND P0, PT, R5, 0x1, PT ;  /* 0x000000010500780c */ /* 0x000fda0003f05270 */
[----:B------:R-:W0:Y:S02]  /*2050*/  @P0 LDC.64 R6, c[0x0][0x9e8] ;  /* 0x00027a00ff060b82 */ /* 0x000e240000000a00 */
[----:B0-----:R-:W-:-:S05]  /*2060*/  @P0 IMAD.HI.U32 R6, R0, R6, RZ ;  /* 0x0000000600060227 */ /* 0x001fca00078e00ff */
[----:B------:R-:W-:-:S07]  /*2070*/  @P0 SHF.R.U32.HI R0, RZ, R7, R6 ;  /* 0x00000007ff000219 */ /* 0x000fce0000011606 */
.L_x_1537:
[----:B------:R-:W-:Y:S05]  /*2080*/  BSYNC B0 ;  /* 0x0000000000007941 */ /* 0x000fea0003800000 */
.L_x_1535:
[----:B------:R-:W-:-:S05]  /*2090*/  IMAD R3, R0, R5, R5 ;  /* 0x0000000500037224 */ /* 0x000fca00078e0205 */
[----:B------:R-:W-:-:S07]  /*20a0*/  VIMNMX R4, R4, R3, PT ;  /* 0x0000000304047248 */ /* 0x000fce0003fe0100 */
.L_x_1534:
[----:B------:R-:W0:Y:S01]  /*20b0*/  @P1 LDC R0, c[0x0][0x44c] ;  /* 0x00011300ff001b82 */ /* 0x000e220000000800 */
[----:B------:R-:W-:Y:S01]  /*20c0*/  IADD3 R4, R4, 0x3f, RZ ;  /* 0x0000003f04047810 */ /* 0x000fe20007ffe0ff */
[----:B------:R-:W-:Y:S01]  /*20d0*/  IMAD.MOV.U32 R7, RZ, RZ, R12 ;  /* 0x000000ffff077224 */ /* 0x000fe200078e000c */
[----:B------:R-:W-:Y:S01]  /*20e0*/  ULDC UR4, c[0x0][0x9dc] ;  /* 0x0002770000047ab9 */ /* 0x000fe20000000800 */
[----:B------:R-:W-:Y:S01]  /*20f0*/  IMAD.IADD R154, R220, 0x1, -R219 ;  /* 0x00000001dc9a7824 */ /* 0x000fe200078e0adb */
[----:B------:R-:W-:-:S03]  /*2100*/  SHF.R.S32.HI R3, RZ, 0x1f, R4 ;  /* 0x0000001fff037819 */ /* 0x000fc60000011404 */
[----:B------:R-:W1:Y:S01]  /*2110*/  @P1 LDC R9, c[0x0][0x450] ;  /* 0x00011400ff091b82 */ /* 0x000e620000000800 */
[----:B------:R-:W-:-:S04]  /*2120*/  LEA.HI R3, R3, R4, RZ, 0x6 ;  /* 0x0000000403037211 */ /* 0x000fc800078f30ff */
[----:B------:R-:W-:-:S04]  /*2130*/  SHF.R.S32.HI R3, RZ, 0x6, R3 ;  /* 0x00000006ff037819 */ /* 0x000fc80000011403 */
[----:B------:R-:W-:Y:S01]  /*2140*/  VIMNMX R8, R104, R3, PT ;  /* 0x0000000368087248 */ /* 0x000fe20003fe0100 */
[----:B0-----:R-:W-:-:S05]  /*2150*/  @P1 IMAD.HI.U32 R0, R12, R0, RZ ;  /* 0x000000000c001227 */ /* 0x001fca00078e00ff */
[----:B-1----:R-:W-:-:S05]  /*2160*/  @P1 SHF.R.U32.HI R7, RZ, R9, R0 ;  /* 0x00000009ff071219 */ /* 0x002fca0000011600 */
[----:B------:R-:W-:-:S04]  /*2170*/  IMAD.IADD R0, R154, 0x1, R7 ;  /* 0x000000019a007824 */ /* 0x000fc800078e0207 */
[----:B------:R-:W-:Y:S01]  /*2180*/  VIADD R3, R0, -UR4 ;  /* 0x8000000400037c36 */ /* 0x000fe20008000000 */
[----:B------:R-:W-:Y:S06]  /*2190*/  @!P2 BRA `(.L_x_1538) ;  /* 0x000000000044a947 */ /* 0x000fec0003800000 */
[----:B------:R-:W-:Y:S01]  /*21a0*/  ISETP.GT.AND P0, PT, R0, -0x1, PT ;  /* 0xffffffff0000780c */ /* 0x000fe20003f04270 */
[----:B------:R-:W-:-:S12]  /*21b0*/  BSSY B0, `(.L_x_1539) ;  /* 0x000000d000007945 */ /* 0x000fd80003800000 */
        /* <DEDUP_REMOVED lines=8> */
.L_x_1540:
[----:B------:R-:W-:-:S13]  /*2240*/  ISETP.NE.AND P0, PT, R5, 0x1, PT ;  /* 0x000000010500780c */ /* 0x000fda0003f05270 */
[----:B------:R-:W0:Y:S02]  /*2250*/  @P0 LDC.64 R6, c[0x0][0x9e8] ;  /* 0x00027a00ff060b82 */ /* 0x000e240000000a00 */
[----:B0-----:R-:W-:-:S05]  /*2260*/  @P0 IMAD.HI.U32 R6, R0, R6, RZ ;  /* 0x0000000600060227 */ /* 0x001fca00078e00ff */
[----:B------:R-:W-:-:S07]  /*2270*/  @P0 SHF.R.U32.HI R0, RZ, R7, R6 ;  /* 0x00000007ff000219 */ /* 0x000fce0000011606 */
.L_x_1541:
[----:B------:R-:W-:Y:S05]  /*2280*/  BSYNC B0 ;  /* 0x0000000000007941 */ /* 0x000fea0003800000 */
.L_x_1539:
[----:B------:R-:W-:-:S05]  /*2290*/  IMAD R0, R0, R5, RZ ;  /* 0x0000000500007224 */ /* 0x000fca00078e02ff */
[----:B------:R-:W-:-:S07]  /*22a0*/  VIMNMX R3, R3, R0, !PT ;  /* 0x0000000003037248 */ /* 0x000fce0007fe0100 */
.L_x_1538:
[----:B------:R-:W-:Y:S01]  /*22b0*/  SHF.R.S32.HI R0, RZ, 0x1f, R3 ;  /* 0x0000001fff007819 */ /* 0x000fe20000011403 */
[----:B------:R-:W-:Y:S01]  /*22c0*/  BSSY B0, `(.L_x_1542) ;  /* 0x000002a000007945 */ /* 0x000fe20003800000 */
[----:B------:R-:W-:Y:S02]  /*22d0*/  LOP3.LUT R14, R11, 0xff, RZ, 0xc0, !PT ;  /* 0x000000ff0b0e7812 */ /* 0x000fe400078ec0ff */
[----:B------:R-:W-:Y:S02]  /*22e0*/  LEA.HI R0, R0, R3, RZ, 0x6 ;  /* 0x0000000300007211 */ /* 0x000fe400078f30ff */
[----:B------:R-:W-:Y:S01]  /*22f0*/  SHF.R.U32.HI R4, RZ, 0x10, R11 ;  /* 0x00000010ff047819 */ /* 0x000fe2000001160b */
[----:B------:R0:W-:Y:S01]  /*2300*/  STL [R1+0x68], R14 ;  /* 0x0000680e01007387 */ /* 0x0001e20000100800 */
[----:B------:R-:W-:-:S03]  /*2310*/  SHF.R.S32.HI R0, RZ, 0x6, R0 ;  /* 0x00000006ff007819 */ /* 0x000fc60000011400 */
[----:B------:R0:W-:Y:S01]  /*2320*/  STL [R1+0x4c], R4 ;  /* 0x00004c0401007387 */ /* 0x0001e20000100800 */
[----:B------:R-:W-:Y:S01]  /*2330*/  VIMNMX R9, RZ, R0, !PT ;  /* 0x00000000ff097248 */ /* 0x000fe20007fe0100 */
[----:B------:R-:W-:-:S03]  /*2340*/  IMAD.MOV.U32 R0, RZ, RZ, RZ ;  /* 0x000000ffff007224 */ /* 0x000fc600078e00ff */
[----:B------:R-:W-:-:S13]  /*2350*/  ISETP.GT.AND P0, PT, R8, R9, PT ;  /* 0x000000090800720c */ /* 0x000fda0003f04270 */
[----:B0-----:R-:W-:Y:S05]  /*2360*/  @!P0 BRA `(.L_x_1543) ;  /* 0x00000000007c8947 */ /* 0x001fea0003800000 */
[----:B------:R-:W-:Y:S01]  /*2370*/  ISETP.NE.AND P0, PT, R4, RZ, PT ;  /* 0x000000ff0400720c */ /* 0x000fe20003f05270 */
[----:B------:R-:W-:-:S03]  /*2380*/  ULDC UR4, c[0x0][0x9f0] ;  /* 0x00027c0000047ab9 */ /* 0x000fc60000000800 */
[----:B------:R-:W-:-:S04]  /*2390*/  SEL R11, R4, UR4, P0 ;  /* 0x00000004040b7c07 */ /* 0x000fc80008000000 */
[-C--:B------:R-:W-:Y:S02]  /*23a0*/  IABS R6, R11.reuse ;  /* 0x0000000b00067213 */ /* 0x080fe40000000000 */
[----:B------:R-:W-:Y:S02]  /*23b0*/  IADD3 R0, R11, -0x1, R8 ;  /* 0xffffffff0b007810 */ /* 0x000fe40007ffe008 */
[----:B------:R-:W0:Y:S01]  /*23c0*/  I2F.RP R3, R6 ;  /* 0x0000000600037306 */ /* 0x000e220000209400 */
[----:B------:R-:W-:Y:S02]  /*23d0*/  IABS R12, R11 ;  /* 0x0000000b000c7213 */ /* 0x000fe40000000000 */
[----:B------:R-:W-:-:S05]  /*23e0*/  IMAD.IADD R0, R0, 0x1, -R9 ;  /* 0x0000000100007824 */ /* 0x000fca00078e0a09 */
[----:B------:R-:W-:Y:S02]  /*23f0*/  IABS R10, R0 ;  /* 0x00000000000a7213 */ /* 0x000fe40000000000 */
[----:B------:R-:W-:-:S04]  /*2400*/  LOP3.LUT R0, R0, R11, RZ, 0x3c, !PT ;  /* 0x0000000b00007212 */ /* 0x000fc800078e3cff */
[----:B------:R-:W-:Y:S01]  /*2410*/  ISETP.GE.AND P2, PT, R0, RZ, PT ;  /* 0x000000ff0000720c */ /* 0x000fe20003f46270 */
[----:B0-----:R-:W0:Y:S02]  /*2420*/  MUFU.RCP R3, R3 ;  /* 0x0000000300037308 */ /* 0x001e240000001000 */
[----:B0-----:R-:W-:Y:S02]  /*2430*/  VIADD R4, R3, 0xffffffe ;  /* 0x0ffffffe03047836 */ /* 0x001fe40000000000 */
[----:B------:R-:W-:-:S04]  /*2440*/  IMAD.MOV R3, RZ, RZ, -R12 ;  /* 0x000000ffff037224 */ /* 0x000fc800078e0a0c */
[----:B------:R0:W1:Y:S02]  /*2450*/  F2I.FTZ.U32.TRUNC.NTZ R5, R4 ;  /* 0x0000000400057305 */ /* 0x000064000021f000 */
[----:B0-----:R-:W-:Y:S01]  /*2460*/  IMAD.MOV.U32 R4, RZ, RZ, RZ ;  /* 0x000000ffff047224 */ /* 0x001fe200078e00ff */
[----:B-1----:R-:W-:-:S05]  /*2470*/  IADD3 R7, RZ, -R5, RZ ;  /* 0x80000005ff077210 */ /* 0x002fca0007ffe0ff */
[----:B------:R-:W-:-:S04]  /*2480*/  IMAD R7, R7, R6, RZ ;  /* 0x0000000607077224 */ /* 0x000fc800078e02ff */
[----:B------:R-:W-:-:S04]  /*2490*/  IMAD.HI.U32 R5, R5, R7, R4 ;  /* 0x0000000705057227 */ /* 0x000fc800078e0004 */
[----:B------:R-:W-:-:S04]  /*24a0*/  IMAD.MOV.U32 R4, RZ, RZ, R10 ;  /* 0x000000ffff047224 */ /* 0x000fc800078e000a */
        /* <DEDUP_REMOVED lines=8> */
[----:B------:R-:W-:-:S04]  /*2530*/  IMAD.MOV.U32 R0, RZ, RZ, R5 ;  /* 0x000000ffff007224 */ /* 0x000fc800078e0005 */
[----:B------:R-:W-:Y:S01]  /*2540*/  @!P2 IMAD.MOV R0, RZ, RZ, -R0 ;  /* 0x000000ffff00a224 */ /* 0x000fe200078e0a00 */
[----:B------:R-:W-:-:S07]  /*2550*/  @!P1 LOP3.LUT R0, RZ, R11, RZ, 0x33, !PT ;  /* 0x0000000bff009212 */ /* 0x000fce00078e33ff */
.L_x_1543:
[----:B------:R-:W-:Y:S05]  /*2560*/  BSYNC B0 ;  /* 0x0000000000007941 */ /* 0x000fea0003800000 */
.L_x_1542:
[----:B------:R-:W-:Y:S01]  /*2570*/  IMAD R3, R14, R0, R9 ;  /* 0x000000000e037224 */ /* 0x000fe200078e0209 */
[----:B------:R-:W-:-:S04]  /*2580*/  PLOP3.LUT P2, PT, PT, PT, PT, 0x80, 0x0 ;  /* 0x000000000000781c */ /* 0x000fc80003f4f070 */
[C---:B------:R-:W-:Y:S01]  /*2590*/  VIADDMNMX R0, R3.reuse, R0, R8, PT ;  /* 0x0000000003007246 */ /* 0x040fe20003800108 */
[----:B------:R-:W-:-:S04]  /*25a0*/  IMAD R3, R3, 0x40, -R13 ;  /* 0x0000004003037824 */ /* 0x000fc800078e0a0d */
[----:B------:R-:W-:Y:S01]  /*25b0*/  IMAD R5, R0, 0x40, -R13 ;  /* 0x0000004000057824 */ /* 0x000fe200078e0a0d */
[----:B------:R-:W-:-:S04]  /*25c0*/  VIMNMX R3, RZ, R3, !PT ;  /* 0x00000003ff037248 */ /* 0x000fc80007fe0100 */
[----:B------:R-:W-:Y:S02]  /*25d0*/  VIMNMX R0, R5, R2, PT ;  /* 0x0000000205007248 */ /* 0x000fe40003fe0100 */
[----:B------:R-:W-:Y:S02]  /*25e0*/  SHF.R.U32.HI R24, RZ, 0x6, R3 ;  /* 0x00000006ff187819 */ /* 0x000fe40000011603 */
[----:B------:R-:W-:-:S03]  /*25f0*/  ISETP.GT.AND P0, PT, R0, R3, PT ;  /* 0x000000030000720c */ /* 0x000fc60003f04270 */
[----:B------:R-:W-:-:S10]  /*2600*/  IMAD.MOV.U32 R25, RZ, RZ, R24 ;  /* 0x000000ffff197224 */ /* 0x000fd400078e0018 */
[----:B------:R-:W-:-:S05]  /*2610*/  @P0 VIADD R0, R0, 0x3f ;  /* 0x0000003f00000836 */ /* 0x000fca0000000000 */
[----:B------:R-:W-:-:S04]  /*2620*/  @P0 SHF.R.S32.HI R3, RZ, 0x1f, R0 ;  /* 0x0000001fff030819 */ /* 0x000fc80000011400 */
[----:B------:R-:W-:-:S04]  /*2630*/  @P0 LEA.HI R3, R3, R0, RZ, 0x6 ;  /* 0x0000000003030211 */ /* 0x000fc800078f30ff */
[----:B------:R-:W-:-:S04]  /*2640*/  @P0 SHF.R.S32.HI R25, RZ, 0x6, R3 ;  /* 0x00000006ff190819 */ /* 0x000fc80000011403 */
        /* <DEDUP_REMOVED lines=9> */
[----:B------:R-:W-:Y:S01]  /*26e0*/  IMAD.U32 R4, RZ, RZ, UR4 ;  /* 0x00000004ff047e24 */ /* 0x000fe2000f8e00ff */
[----:B------:R-:W-:Y:S01]  /*26f0*/  MOV R8, 0x70 ;  /* 0x0000007000087802 */ /* 0x000fe20000000f00 */
[----:B------:R-:W-:Y:S01]  /*2700*/  IMAD.U32 R5, RZ, RZ, UR5 ;  /* 0x00000005ff057e24 */ /* 0x000fe2000f8e00ff */
[----:B------:R-:W0:Y:S01]  /*2710*/  LDC.64 R14, c[0x4][R14] ;  /* 0x010000000e0e7b82 */ /* 0x000e220000000a00 */
[----:B------:R-:W-:Y:S01]  /*2720*/  ULDC.64 UR4, c[0x4][0x1c0] ;  /* 0x0100700000047ab9 */ /* 0x000fe20000000a00 */
[----:B------:R-:W-:Y:S02]  /*2730*/  IMAD.U32 R10, RZ, RZ, UR6 ;  /* 0x00000006ff0a7e24 */ /* 0x000fe4000f8e00ff */
[----:B------:R-:W-:-:S02]  /*2740*/  IMAD.U32 R6, RZ, RZ, UR4 ;  /* 0x00000004ff067e24 */ /* 0x000fc4000f8e00ff */
[----:B------:R-:W-:Y:S02]  /*2750*/  IMAD.U32 R7, RZ, RZ, UR5 ;  /* 0x00000005ff077e24 */ /* 0x000fe4000f8e00ff */
[----:B------:R-:W-:Y:S02]  /*2760*/  IMAD.U32 R11, RZ, RZ, UR7 ;  /* 0x00000007ff0b7e24 */ /* 0x000fe4000f8e00ff */
[----:B------:R-:W-:Y:S02]  /*2770*/  IMAD.MOV.U32 R12, RZ, RZ, 0x1 ;  /* 0x00000001ff0c7424 */ /* 0x000fe400078e00ff */
[----:B------:R-:W-:-:S07]  /*2780*/  IMAD.MOV.U32 R13, RZ, RZ, RZ ;  /* 0x000000ffff0d7224 */ /* 0x000fce00078e00ff */
[----:B------:R-:W-:-:S07]  /*2790*/  LEPC R20, `(.L_x_1546) ;  /* 0x000000001014794e */ /* 0x000fce0000000000 */
[----:B0----5:R-:W-:Y:S05]  /*27a0*/  CALL.ABS.NOINC R14 ;  /* 0x000000000e007343 */ /* 0x021fea0003c00000 */
.L_x_1546:
[----:B------:R-:W-:Y:S05]  /*27b0*/  BSYNC B6 ;  /* 0x0000000000067941 */ /* 0x000fea0003800000 */
.L_x_1545:
[----:B------:R-:W-:Y:S01]  /*27c0*/  VIADD R0, R16, 0x400 ;  /* 0x0000040010007836 */ /* 0x000fe20000000000 */
[----:B------:R-:W-:Y:S04]  /*27d0*/  BSSY B6, `(.L_x_1547) ;  /* 0x0000013000067945 */ /* 0x000fe80003800000 */
[----:B------:R-:W-:-:S13]  /*27e0*/  LOP3.LUT P0, RZ, R0, 0x3ff, RZ, 0xc0, !PT ;  /* 0x000003ff00ff7812 */ /* 0x000fda000780c0ff */
[----:B------:R-:W-:Y:S05]  /*27f0*/  @!P0 BRA `(.L_x_1548) ;  /* 0x0000000000408947 */ /* 0x000fea0003800000 */
[----:B------:R-:W-:Y:S01]  /*2800*/  MOV R14, 0x0 ;  /* 0x00000000000e7802 */ /* 0x000fe20000000f00 */
[----:B------:R-:W-:Y:S01]  /*2810*/  ULDC.64 UR4, c[0x4][0x1b8] ;  /* 0x01006e0000047ab9 */ /* 0x000fe20000000a00 */
[----:B------:R-:W-:Y:S01]  /*2820*/  ULDC.64 UR6, c[0x4][0x150] ;  /* 0x0100540000067ab9 */ /* 0x000fe20000000a00 */
[----:B------:R-:W-:Y:S02]  /*2830*/  IMAD.U32 R4, RZ, RZ, UR4 ;  /* 0x00000004ff047e24 */ /* 0x000fe4000f8e00ff */
        /* <DEDUP_REMOVED lines=8> */
[----:B------:R-:W-:Y:S02]  /*28c0*/  IMAD.MOV.U32 R12, RZ, RZ, 0x1 ;  /* 0x00000001ff0c7424 */ /* 0x000fe400078e00ff */
[----:B------:R-:W-:-:S07]  /*28d0*/  IMAD.MOV.U32 R13, RZ, RZ, RZ ;  /* 0x000000ffff0d7224 */ /* 0x000fce00078e00ff */
[----:B------:R-:W-:-:S07]  /*28e0*/  LEPC R20, `(.L_x_1548) ;  /* 0x000000001014794e */ /* 0x000fce0000000000 */
[----:B0----5:R-:W-:Y:S05]  /*28f0*/  CALL.ABS.NOINC R14 ;  /* 0x000000000e007343 */ /* 0x021fea0003c00000 */
.L_x_1548:
[----:B------:R-:W-:Y:S05]  /*2900*/  BSYNC B6 ;  /* 0x0000000000067941 */ /* 0x000fea0003800000 */
.L_x_1547:
[----:B------:R-:W-:Y:S01]  /*2910*/  ULDC.64 UR4, c[0x0][0x9f8] ;  /* 0x00027e0000047ab9 */ /* 0x000fe20000000a00 */
[----:B------:R-:W-:Y:S01]  /*2920*/  ULDC.64 UR6, c[0x0][0x208] ;  /* 0x0000820000067ab9 */ /* 0x000fe20000000a00 */
[----:B------:R-:W-:Y:S01]  /*2930*/  ISETP.NE.U32.AND P0, PT, RZ, UR4, PT ;  /* 0x00000004ff007c0c */ /* 0x000fe2000bf05070 */
[----:B------:R-:W2:Y:S01]  /*2940*/  LDL R26, [R1+0xc] ;  /* 0x00000c00011a7983 */ /* 0x000ea20000100800 */
[----:B------:R-:W0:Y:S01]  /*2950*/  LDC.64 R12, c[0x0][0x300] ;  /* 0x0000c000ff0c7b82 */ /* 0x000e220000000a00 */
[----:B------:R-:W-:Y:S01]  /*2960*/  IMAD.IADD R76, R28, 0x1, R29 ;  /* 0x000000011c4c7824 */ /* 0x000fe200078e021d */
[----:B------:R-:W-:Y:S01]  /*2970*/  ISETP.NE.AND.EX P0, PT, RZ, UR5, PT, P0 ;  /* 0x00000005ff007c0c */ /* 0x000fe2000bf05300 */
[----:B------:R-:W-:Y:S01]  /*2980*/  ULDC.64 UR4, c[0x0][0xa08] ;  /* 0x0002820000047ab9 */ /* 0x000fe20000000a00 */
[----:B------:R-:W3:Y:S01]  /*2990*/  LDL R32, [R1+0x10] ;  /* 0x0000100001207983 */ /* 0x000ee20000100800 */
[----:B------:R-:W-:-:S03]  /*29a0*/  ULDC.64 UR8, c[0x0][0x330] ;  /* 0x0000cc0000087ab9 */ /* 0x000fc60000000a00 */
[----:B------:R-:W4:Y:S01]  /*29b0*/  LDL R14, [R1+0x28] ;  /* 0x00002800010e7983 */ /* 0x000f220000100800 */
[----:B------:R-:W1:Y:S08]  /*29c0*/  LDC.64 R20, c[0x0][0x3f8] ;  /* 0x0000fe00ff147b82 */ /* 0x000e700000000a00 */
[----:B------:R-:W0:Y:S01]  /*29d0*/  @P0 LDC.64 R4, c[0x0][0x9f8] ;  /* 0x00027e00ff040b82 */ /* 0x000e220000000a00 */
[----:B------:R-:W-:-:S07]  /*29e0*/  SHF.R.S32.HI R34, RZ, 0x1f, R23 ;  /* 0x0000001fff227819 */ /* 0x000fce0000011417 */
[----:B------:R-:W1:Y:S01]  /*29f0*/  LDC.64 R28, c[0x0][0x408] ;  /* 0x00010200ff1c7b82 */ /* 0x000e620000000a00 */
[----:B0-----:R-:W-:-:S05]  /*2a00*/  @P0 IMAD.WIDE R4, R27, 0x4, R4 ;  /* 0x000000041b040825 */ /* 0x001fca00078e0204 */
[----:B------:R0:W2:Y:S01]  /*2a10*/  @P0 LDG.E R27, desc[UR6][R4.64] ;  /* 0x00000006041b0981 */ /* 0x0000a2000c1e1900 */
[----:B------:R-:W-:Y:S01]  /*2a20*/  SHF.R.S32.HI R31, RZ, 0x1f, R76 ;  /* 0x0000001fff1f7819 */ /* 0x000fe2000001144c */
[-C--:B------:R-:W-:Y:S01]  /*2a30*/  IMAD.WIDE.U32 R88, R76, R12.reuse, RZ ;  /* 0x0000000c4c587225 */ /* 0x080fe200078e00ff */
[----:B------:R-:W-:Y:S01]  /*2a40*/  ULDC UR6, c[0x0][0x2f4] ;  /* 0x0000bd0000067ab9 */ /* 0x000fe20000000800 */
[----:B------:R-:W-:Y:S02]  /*2a50*/  ISETP.NE.U32.AND P0, PT, RZ, UR4, PT ;  /* 0x00000004ff007c0c */ /* 0x000fe4000bf05070 */
[----:B------:R-:W-:Y:S01]  /*2a60*/  IMAD R0, R31, R12, RZ ;  /* 0x0000000c1f007224 */ /* 0x000fe200078e02ff */
[----:B------:R-:W-:Y:S01]  /*2a70*/  ISETP.GE.AND P2, PT, R221, UR6, PT ;  /* 0x00000006dd007c0c */ /* 0x000fe2000bf46270 */
[----:B------:R-:W-:Y:S01]  /*2a80*/  IMAD.WIDE.U32 R86, R30, UR8, R18 ;  /* 0x000000081e567c25 */ /* 0x000fe2000f8e0012 */
[----:B------:R-:W-:Y:S01]  /*2a90*/  ISETP.NE.AND.EX P0, PT, RZ, UR5, PT, P0 ;  /* 0x00000005ff007c0c */ /* 0x000fe2000bf05300 */
[----:B------:R-:W-:Y:S01]  /*2aa0*/  ULDC.64 UR4, c[0x0][0x308] ;  /* 0x0000c20000047ab9 */ /* 0x000fe20000000a00 */
[----:B------:R-:W-:Y:S01]  /*2ab0*/  ISETP.GE.AND P1, PT, R18, UR6, PT ;  /* 0x0000000612007c0c */ /* 0x000fe2000bf26270 */
[----:B------:R-:W-:Y:S01]  /*2ac0*/  IMAD R3, R76, R13, R0 ;  /* 0x0000000d4c037224 */ /* 0x000fe200078e0200 */
[----:B------:R-:W-:Y:S01]  /*2ad0*/  SHF.R.S32.HI R201, RZ, 0x1f, R200 ;  /* 0x0000001fffc97819 */ /* 0x000fe200000114c8 */
[----:B------:R-:W-:Y:S01]  /*2ae0*/  IMAD R87, R30, UR9, R87 ;  /* 0x000000091e577c24 */ /* 0x000fe2000f8e0257 */
[----:B------:R-:W-:-:S02]  /*2af0*/  SEL R0, RZ, 0x1, P1 ;  /* 0x00000001ff007807 */ /* 0x000fc40000800000 */
[----:B------:R-:W-:Y:S02]  /*2b00*/  IADD3 R89, R89, R3, RZ ;  /* 0x0000000359597210 */ /* 0x000fe40007ffe0ff */
[----:B------:R-:W-:Y:S01]  /*2b10*/  SEL R3, RZ, 0xffffffff, P2 ;  /* 0xffffffffff037807 */ /* 0x000fe20001000000 */
[----:B------:R-:W-:-:S04]  /*2b20*/  IMAD.WIDE.U32 R88, R30, UR4, R88 ;  /* 0x000000041e587c25 */ /* 0x000fc8000f8e0058 */
[----:B0-----:R-:W-:Y:S02]  /*2b30*/  IMAD.SHL.U32 R5, R3, 0x2, RZ ;  /* 0x0000000203057824 */ /* 0x001fe400078e00ff */
[----:B------:R-:W-:Y:S01]  /*2b40*/  IMAD R89, R30, UR5, R89 ;  /* 0x000000051e597c24 */ /* 0x000fe2000f8e0259 */
[----:B------:R-:W-:Y:S01]  /*2b50*/  ULDC.64 UR4, c[0x0][0x310] ;  /* 0x0000c40000047ab9 */ /* 0x000fe20000000a00 */
[----:B------:R-:W0:Y:S01]  /*2b60*/  LDC R30, c[0x0][0x3f4] ;  /* 0x0000fd00ff1e7b82 */ /* 0x000e220000000800 */
[----:B------:R-:W-:Y:S01]  /*2b70*/  LOP3.LUT R6, R5, 0x2, R0, 0xe2, !PT ;  /* 0x0000000205067812 */ /* 0x000fe200078ee200 */
[----:B------:R-:W-:-:S04]  /*2b80*/  IMAD R8, R34, R12, RZ ;  /* 0x0000000c22087224 */ /* 0x000fc800078e02ff */
[----:B------:R-:W-:Y:S01]  /*2b90*/  IMAD R15, R23, R13, R8 ;  /* 0x0000000d170f7224 */ /* 0x000fe200078e0208 */
[----:B--2---:R-:W-:Y:S02]  /*2ba0*/  SHF.R.S32.HI R4, RZ, 0x1f, R27 ;  /* 0x0000001fff047819 */ /* 0x004fe4000001141b */
[----:B------:R-:W-:Y:S02]  /*2bb0*/  SEL R27, R27, RZ, !P0 ;  /* 0x000000ff1b1b7207 */ /* 0x000fe40004000000 */
[----:B------:R-:W-:Y:S02]  /*2bc0*/  SEL R3, R4, RZ, !P0 ;  /* 0x000000ff04037207 */ /* 0x000fe40004000000 */
[----:B------:R-:W-:Y:S01]  /*2bd0*/  ISETP.GE.AND P0, PT, R26, UR6, PT ;  /* 0x000000061a007c0c */ /* 0x000fe2000bf06270 */
[----:B------:R-:W-:Y:S01]  /*2be0*/  IMAD.WIDE.U32 R88, R27, UR4, R88 ;  /* 0x000000041b587c25 */ /* 0x000fe2000f8e0058 */
[----:B------:R-:W2:Y:S03]  /*2bf0*/  LDL R26, [R1+0x24] ;  /* 0x00002400011a7983 */ /* 0x000ea60000100800 */
[----:B------:R-:W-:-:S02]  /*2c00*/  IMAD R0, R3, UR4, RZ ;  /* 0x0000000403007c24 */ /* 0x000fc4000f8e02ff */
[----:B------:R-:W-:-:S04]  /*2c10*/  IMAD.WIDE.U32 R4, R23, R12, R18 ;  /* 0x0000000c17047225 */ /* 0x000fc800078e0012 */
[----:B------:R-:W-:Y:S01]  /*2c20*/  IMAD R11, R27, UR5, R0 ;  /* 0x000000051b0b7c24 */ /* 0x000fe2000f8e0200 */
[----:B------:R-:W-:Y:S01]  /*2c30*/  ULDC.64 UR4, c[0x0][0x338] ;  /* 0x0000ce0000047ab9 */ /* 0x000fe20000000a00 */
[----:B-1----:R-:W-:Y:S01]  /*2c40*/  IMAD R0, R34, R20, RZ ;  /* 0x0000001422007224 */ /* 0x002fe200078e02ff */
[----:B------:R-:W-:Y:S01]  /*2c50*/  SEL R7, RZ, 0x4, P0 ;  /* 0x00000004ff077807 */ /* 0x000fe20000000000 */
[----:B------:R-:W-:Y:S02]  /*2c60*/  IMAD R8, R3, UR4, RZ ;  /* 0x0000000403087c24 */ /* 0x000fe4000f8e02ff */
[----:B------:R-:W-:Y:S01]  /*2c70*/  IMAD R9, R23, R21, R0 ;  /* 0x0000001517097224 */ /* 0x000fe200078e0200 */
[----:B------:R-:W-:Y:S01]  /*2c80*/  IADD3 R3, P0, R88, R4, RZ ;  /* 0x0000000458037210 */ /* 0x000fe20007f1e0ff */
[----:B------:R-:W-:Y:S01]  /*2c90*/  IMAD.IADD R0, R89, 0x1, R11 ;  /* 0x0000000159007824 */ /* 0x000fe200078e020b */
[----:B------:R-:W-:Y:S01]  /*2ca0*/  LOP3.LUT R33, R6, R7, RZ, 0xfc, !PT ;  /* 0x0000000706217212 */ /* 0x000fe200078efcff */
[----:B------:R-:W-:-:S03]  /*2cb0*/  IMAD R6, R34, R28, RZ ;  /* 0x0000001c22067224 */ /* 0x000fc600078e02ff */
[----:B------:R-:W-:Y:S02]  /*2cc0*/  IADD3.X R4, R0, R5, R15, P0, !PT ;  /* 0x0000000500047210 */ /* 0x000fe400007fe40f */
[-C--:B0-----:R-:W-:Y:S02]  /*2cd0*/  ISETP.GE.AND P0, PT, R18, R30.reuse, PT ;  /* 0x0000001e1200720c */ /* 0x081fe40003f06270 */
[----:B------:R-:W-:Y:S02]  /*2ce0*/  ISETP.GE.AND P1, PT, R221, R30, PT ;  /* 0x0000001edd00720c */ /* 0x000fe40003f26270 */
[C---:B------:R-:W-:Y:S01]  /*2cf0*/  SEL R5, R30.reuse, RZ, P0 ;  /* 0x000000ff1e057207 */ /* 0x040fe20000000000 */
[C---:B------:R-:W-:Y:S01]  /*2d00*/  IMAD R7, R23.reuse, R29, R6 ;  /* 0x0000001d17077224 */ /* 0x040fe200078e0206 */
[----:B------:R-:W-:Y:S01]  /*2d10*/  SEL R6, R30, RZ, P1 ;  /* 0x000000ff1e067207 */ /* 0x000fe20000800000 */
[C---:B------:R-:W-:Y:S01]  /*2d20*/  IMAD.WIDE.U32 R78, R23.reuse, R28, R18 ;  /* 0x0000001c174e7225 */ /* 0x040fe200078e0012 */
[----:B------:R-:W-:-:S03]  /*2d30*/  IADD3 R36, R23, 0x20, RZ ;  /* 0x0000002017247810 */ /* 0x000fc60007ffe0ff */
[----:B------:R-:W-:Y:S01]  /*2d40*/  IMAD.WIDE.U32 R80, R23, R28, R200 ;  /* 0x0000001c17507225 */ /* 0x000fe200078e00c8 */
[----:B------:R-:W-:-:S03]  /*2d50*/  IADD3 R79, R7, R79, RZ ;  /* 0x0000004f074f7210 */ /* 0x000fc60007ffe0ff */
[----:B------:R-:W-:Y:S02]  /*2d60*/  IMAD.IADD R5, R18, 0x1, R5 ;  /* 0x0000000112057824 */ /* 0x000fe400078e0205 */
[----:B------:R-:W-:Y:S02]  /*2d70*/  IMAD.IADD R81, R81, 0x1, R7 ;  /* 0x0000000151517824 */ /* 0x000fe400078e0207 */
[----:B------:R-:W-:Y:S02]  /*2d80*/  VIADD R10, R23, 0x20 ;  /* 0x00000020170a7836 */ /* 0x000fe40000000000 */
[----:B------:R-:W-:Y:S01]  /*2d90*/  IMAD.IADD R7, R221, 0x1, R6 ;  /* 0x00000001dd077824 */ /* 0x000fe200078e0206 */
[----:B------:R-:W-:Y:S01]  /*2da0*/  SHF.R.S32.HI R6, RZ, 0x1f, R5 ;  /* 0x0000001fff067819 */ /* 0x000fe20000011405 */
[----:B------:R-:W-:Y:S02]  /*2db0*/  IMAD.SHL.U32 R10, R10, 0x40, RZ ;  /* 0x000000400a0a7824 */ /* 0x000fe400078e00ff */
[----:B------:R-:W-:-:S02]  /*2dc0*/  IMAD.SHL.U32 R36, R36, 0x40, RZ ;  /* 0x0000004024247824 */ /* 0x000fc400078e00ff */
[----:B------:R-:W-:Y:S01]  /*2dd0*/  IMAD R37, R27, UR5, R8 ;  /* 0x000000051b257c24 */ /* 0x000fe2000f8e0208 */
[----:B------:R-:W-:Y:S01]  /*2de0*/  SHF.R.S32.HI R8, RZ, 0x1f, R7 ;  /* 0x0000001fff087819 */ /* 0x000fe20000011407 */
[CC--:B------:R-:W-:Y:S01]  /*2df0*/  IMAD.WIDE.U32 R84, R23.reuse, R20.reuse, R200 ;  /* 0x0000001417547225 */ /* 0x0c0fe200078e00c8 */
[CC--:B------:R-:W-:Y:S01]  /*2e00*/  LEA.HI R90, R6.reuse, R5.reuse, RZ, 0x3 ;  /* 0x00000005065a7211 */ /* 0x0c0fe200078f18ff */
[----:B------:R-:W0:Y:S01]  /*2e10*/  S2R R108, SR_TID.X ;  /* 0x00000000006c7919 */ /* 0x000e220000002100 */
[----:B------:R-:W-:Y:S01]  /*2e20*/  LEA.HI R5, R6, R5, RZ, 0x6 ;  /* 0x0000000506057211 */ /* 0x000fe200078f30ff */
[C---:B------:R-:W-:Y:S01]  /*2e30*/  IMAD.WIDE.U32 R82, R23.reuse, R20, R18 ;  /* 0x0000001417527225 */ /* 0x040fe200078e0012 */
[----:B------:R-:W-:Y:S02]  /*2e40*/  LOP3.LUT R10, R10, 0x1c0, RZ, 0xc0, !PT ;  /* 0x000001c00a0a7812 */ /* 0x000fe400078ec0ff */
[----:B------:R-:W-:Y:S01]  /*2e50*/  LOP3.LUT R36, R36, 0x1c0, RZ, 0xc0, !PT ;  /* 0x000001c024247812 */ /* 0x000fe200078ec0ff */
[----:B------:R-:W-:Y:S01]  /*2e60*/  IMAD.SHL.U32 R35, R23, 0x40, RZ ;  /* 0x0000004017237824 */ /* 0x000fe200078e00ff */
[----:B------:R-:W-:Y:S01]  /*2e70*/  LEA.HI R92, R8, R7, RZ, 0x3 ;  /* 0x00000007085c7211 */ /* 0x000fe200078f18ff */
[----:B------:R-:W-:-:S02]  /*2e80*/  IMAD.IADD R85, R85, 0x1, R9 ;  /* 0x0000000155557824 */ /* 0x000fc400078e0209 */
[----:B------:R-:W-:Y:S01]  /*2e90*/  IMAD.IADD R83, R9, 0x1, R83 ;  /* 0x0000000109537824 */ /* 0x000fe200078e0253 */
[----:B------:R-:W-:Y:S01]  /*2ea0*/  LEA.HI R9, R8, R7, RZ, 0x6 ;  /* 0x0000000708097211 */ /* 0x000fe200078f30ff */
[----:B------:R-:W-:Y:S01]  /*2eb0*/  IMAD.SHL.U32 R6, R5, 0x40, RZ ;  /* 0x0000004005067824 */ /* 0x000fe200078e00ff */
[----:B------:R-:W-:Y:S01]  /*2ec0*/  LOP3.LUT R8, R10, 0x38, R90, 0xf8, !PT ;  /* 0x000000380a087812 */ /* 0x000fe200078ef85a */
[----:B------:R-:W-:Y:S01]  /*2ed0*/  IMAD.SHL.U32 R38, R23, 0x40, RZ ;  /* 0x0000004017267824 */ /* 0x000fe200078e00ff */
[----:B------:R-:W-:Y:S02]  /*2ee0*/  SHF.R.U32.HI R36, RZ, 0x3, R36 ;  /* 0x00000003ff247819 */ /* 0x000fe40000011624 */
[----:B------:R-:W-:Y:S02]  /*2ef0*/  LOP3.LUT R5, R90, 0x38, RZ, 0xc0, !PT ;  /* 0x000000385a057812 */ /* 0x000fe400078ec0ff */
[----:B------:R-:W-:Y:S02]  /*2f00*/  LOP3.LUT R7, R92, 0x38, RZ, 0xc0, !PT ;  /* 0x000000385c077812 */ /* 0x000fe400078ec0ff */
[----:B------:R-:W-:Y:S01]  /*2f10*/  LOP3.LUT R35, R35, 0x1c0, RZ, 0xc0, !PT ;  /* 0x000001c023237812 */ /* 0x000fe200078ec0ff */
[----:B------:R-:W-:Y:S01]  /*2f20*/  IMAD.SHL.U32 R9, R9, 0x40, RZ ;  /* 0x0000004009097824 */ /* 0x000fe200078e00ff */
[----:B------:R-:W-:-:S02]  /*2f30*/  LOP3.LUT R11, R8, R36, RZ, 0x3c, !PT ;  /* 0x00000024080b7212 */ /* 0x000fc400078e3cff */
[--C-:B------:R-:W-:Y:S02]  /*2f40*/  LOP3.LUT R5, R5, 0x1c0, R38.reuse, 0xf8, !PT ;  /* 0x000001c005057812 */ /* 0x100fe400078ef826 */
[----:B------:R-:W-:Y:S02]  /*2f50*/  SHF.R.U32.HI R35, RZ, 0x3, R35 ;  /* 0x00000003ff237819 */ /* 0x000fe40000011623 */
[----:B------:R-:W-:Y:S01]  /*2f60*/  LOP3.LUT R8, R7, 0x1c0, R38, 0xf8, !PT ;  /* 0x000001c007087812 */ /* 0x000fe200078ef826 */
[----:B------:R-:W-:Y:S01]  /*2f70*/  IMAD.WIDE.U32 R86, R27, UR4, R86 ;  /* 0x000000041b567c25 */ /* 0x000fe2000f8e0056 */
[----:B------:R-:W-:Y:S02]  /*2f80*/  LOP3.LUT R6, R6, 0xfffff000, RZ, 0xc0, !PT ;  /* 0xfffff00006067812 */ /* 0x000fe400078ec0ff */
[----:B------:R-:W-:Y:S02]  /*2f90*/  LOP3.LUT R9, R9, 0xfffff000, RZ, 0xc0, !PT ;  /* 0xfffff00009097812 */ /* 0x000fe400078ec0ff */
[----:B------:R-:W-:-:S02]  /*2fa0*/  LOP3.LUT R7, R5, R35, RZ, 0x3c, !PT ;  /* 0x0000002305077212 */ /* 0x000fc400078e3cff */
[----:B------:R-:W-:Y:S02]  /*2fb0*/  LOP3.LUT R8, R8, R35, RZ, 0x3c, !PT ;  /* 0x0000002308087212 */ /* 0x000fe400078e3cff */
[----:B-----5:R-:W-:Y:S02]  /*2fc0*/  SHF.R.S32.HI R27, RZ, 0x1f, R101 ;  /* 0x0000001fff1b7819 */ /* 0x020fe40000011465 */
[----:B------:R-:W-:Y:S02]  /*2fd0*/  LOP3.LUT R10, R10, 0x38, R92, 0xf8, !PT ;  /* 0x000000380a0a7812 */ /* 0x000fe400078ef85c */
[----:B---3--:R-:W-:Y:S01]  /*2fe0*/  ISETP.GE.AND P2, PT, R32, UR6, PT ;  /* 0x0000000620007c0c */ /* 0x008fe2000bf46270 */
[----:B------:R-:W-:Y:S01]  /*2ff0*/  VIADD R32, R23, 0x20 ;  /* 0x0000002017207836 */ /* 0x000fe20000000000 */
[----:B----4-:R-:W-:Y:S02]  /*3000*/  IADD3 R8, R8, R9, R14 ;  /* 0x0000000908087210 */ /* 0x010fe40007ffe00e */
[----:B------:R-:W-:-:S02]  /*3010*/  LOP3.LUT R10, R10, R36, RZ, 0x3c, !PT ;  /* 0x000000240a0a7212 */ /* 0x000fc400078e3cff */
[----:B------:R-:W-:Y:S02]  /*3020*/  SHF.R.S32.HI R103, RZ, 0x1f, R32 ;  /* 0x0000001fff677819 */ /* 0x000fe40000011420 */
[----:B------:R-:W-:Y:S01]  /*3030*/  IADD3 R76, P3, R23, R76, RZ ;  /* 0x0000004c174c7210 */ /* 0x000fe20007f7e0ff */
[----:B------:R-:W-:Y:S01]  /*3040*/  IMAD.WIDE.U32 R84, R101, R20, R84 ;  /* 0x0000001465547225 */ /* 0x000fe200078e0054 */
[----:B------:R-:W-:-:S03]  /*3050*/  SEL R32, RZ, 0x8, P2 ;  /* 0x00000008ff207807 */ /* 0x000fc60001000000 */
[----:B------:R-:W-:Y:S01]  /*3060*/  IMAD.WIDE.U32 R82, R101, R20, R82 ;  /* 0x0000001465527225 */ /* 0x000fe200078e0052 */
[----:B------:R-:W-:-:S03]  /*3070*/  LOP3.LUT R95, R33, R32, RZ, 0xfc, !PT ;  /* 0x00000020215f7212 */ /* 0x000fc600078efcff */
[----:B------:R-:W-:Y:S01]  /*3080*/  IMAD.X R77, R34, 0x1, R31, P3 ;  /* 0x00000001224d7824 */ /* 0x000fe200018e061f */
[----:B------:R-:W-:Y:S01]  /*3090*/  SHF.R.S32.HI R91, RZ, 0x3, R92 ;  /* 0x00000003ff5b7819 */ /* 0x000fe2000001145c */
[----:B------:R-:W-:Y:S01]  /*30a0*/  IMAD.WIDE.U32 R80, R101, R28, R80 ;  /* 0x0000001c65507225 */ /* 0x000fe200078e0050 */
[----:B------:R-:W-:-:S03]  /*30b0*/  LOP3.LUT R92, R92, 0xfffffff8, RZ, 0xc0, !PT ;  /* 0xfffffff85c5c7812 */ /* 0x000fc600078ec0ff */
[----:B------:R-:W-:Y:S01]  /*30c0*/  IMAD.WIDE.U32 R78, R101, R28, R78 ;  /* 0x0000001c654e7225 */ /* 0x000fe200078e004e */
[C---:B------:R-:W-:Y:S02]  /*30d0*/  LOP3.LUT R93, R95.reuse, 0x2, RZ, 0xc0, !PT ;  /* 0x000000025f5d7812 */ /* 0x040fe400078ec0ff */
[----:B------:R-:W-:Y:S01]  /*30e0*/  LOP3.LUT R94, R95, 0x4, RZ, 0xc0, !PT ;  /* 0x000000045f5e7812 */ /* 0x000fe200078ec0ff */
[----:B------:R-:W-:Y:S01]  /*30f0*/  IMAD.SHL.U32 R15, R20, 0x40, RZ ;  /* 0x00000040140f7824 */ /* 0x000fe200078e00ff */
[----:B0-----:R-:W-:Y:S01]  /*3100*/  LEA.HI R108, R108, 0x8, RZ, 0x19 ;  /* 0x000000086c6c7811 */ /* 0x001fe200078fc8ff */
[----:B------:R-:W-:Y:S01]  /*3110*/  IMAD.IADD R98, R87, 0x1, R37 ;  /* 0x0000000157627824 */ /* 0x000fe200078e0225 */
[----:B------:R-:W-:Y:S02]  /*3120*/  LOP3.LUT R95, R95, 0x8, RZ, 0xc0, !PT ;  /* 0x000000085f5f7812 */ /* 0x000fe400078ec0ff */
[----:B------:R-:W-:Y:S02]  /*3130*/  SHF.R.S32.HI R97, RZ, 0x1f, R92 ;  /* 0x0000001fff617819 */ /* 0x000fe4000001145c */
[----:B--2---:R-:W-:-:S02]  /*3140*/  IADD3 R5, R11, R6, R26 ;  /* 0x000000060b057210 */ /* 0x004fc40007ffe01a */
[----:B------:R-:W-:Y:S01]  /*3150*/  IADD3 R6, R7, R6, R14 ;  /* 0x0000000607067210 */ /* 0x000fe20007ffe00e */
[C---:B------:R-:W-:Y:S01]  /*3160*/  IMAD R14, R27.reuse, R20, RZ ;  /* 0x000000141b0e7224 */ /* 0x040fe200078e02ff */
[----:B------:R-:W-:Y:S01]  /*3170*/  IADD3 R7, R10, R9, R26 ;  /* 0x000000090a077210 */ /* 0x000fe20007ffe01a */
[----:B------:R-:W-:Y:S02]  /*3180*/  IMAD R26, R27, R28, RZ ;  /* 0x0000001c1b1a7224 */ /* 0x000fe400078e02ff */
[C---:B------:R-:W-:Y:S01]  /*3190*/  IMAD R35, R101.reuse, R21, R14 ;  /* 0x0000001565237224 */ /* 0x040fe200078e020e */
[C-C-:B------:R-:W-:Y:S01]  /*31a0*/  SHF.L.U64.HI R9, R12.reuse, 0x6, R13.reuse ;  /* 0x000000060c097819 */ /* 0x140fe2000001020d */
[----:B------:R-:W-:Y:S01]  /*31b0*/  IMAD R39, R101, R29, R26 ;  /* 0x0000001d65277224 */ /* 0x000fe200078e021a */
[----:B------:R-:W-:Y:S01]  /*31c0*/  SHF.L.U64.HI R10, R12, 0x5, R13 ;  /* 0x000000050c0a7819 */ /* 0x000fe2000001020d */
[----:B------:R-:W-:Y:S02]  /*31d0*/  IMAD.IADD R31, R85, 0x1, R35 ;  /* 0x00000001551f7824 */ /* 0x000fe400078e0223 */
[----:B------:R-:W-:Y:S01]  /*31e0*/  IMAD.IADD R32, R35, 0x1, R83 ;  /* 0x0000000123207824 */ /* 0x000fe200078e0253 */
[----:B------:R-:W-:-:S02]  /*31f0*/  SHF.R.S32.HI R35, RZ, 0x3, R90 ;  /* 0x00000003ff237819 */ /* 0x000fc4000001145a */
[C-C-:B------:R-:W-:Y:S02]  /*3200*/  SHF.L.U64.HI R13, R20.reuse, 0x6, R21.reuse ;  /* 0x00000006140d7819 */ /* 0x140fe40000010215 */
[----:B------:R-:W-:Y:S02]  /*3210*/  SHF.L.U64.HI R14, R20, 0x5, R21 ;  /* 0x00000005140e7819 */ /* 0x000fe40000010215 */
[----:B------:R-:W-:Y:S02]  /*3220*/  LOP3.LUT R90, R90, 0xfffffff8, RZ, 0xc0, !PT ;  /* 0xfffffff85a5a7812 */ /* 0x000fe400078ec0ff */
[C-C-:B------:R-:W-:Y:S02]  /*3230*/  SHF.L.U64.HI R21, R28.reuse, 0x6, R29.reuse ;  /* 0x000000061c157819 */ /* 0x140fe4000001021d */
[----:B------:R-:W-:Y:S01]  /*3240*/  SHF.L.U64.HI R26, R28, 0x5, R29 ;  /* 0x000000051c1a7819 */ /* 0x000fe2000001021d */
[----:B------:R-:W-:Y:S01]  /*3250*/  IMAD.SHL.U32 R29, R30, 0x2, RZ ;  /* 0x000000021e1d7824 */ /* 0x000fe200078e00ff */
[----:B------:R-:W-:Y:S01]  /*3260*/  SHF.L.U32 R27, R28, 0x6, RZ ;  /* 0x000000061c1b7819 */ /* 0x000fe200000006ff */
[C---:B------:R-:W-:Y:S01]  /*3270*/  IMAD.SHL.U32 R11, R12.reuse, 0x40, RZ ;  /* 0x000000400c0b7824 */ /* 0x040fe200078e00ff */
[----:B------:R-:W-:Y:S01]  /*3280*/  LOP3.LUT R30, R33, 0x1, RZ, 0xc0, !PT ;  /* 0x00000001211e7812 */ /* 0x000fe200078ec0ff */
[----:B------:R-:W-:Y:S01]  /*3290*/  IMAD.SHL.U32 R12, R12, 0x20, RZ ;  /* 0x000000200c0c7824 */ /* 0x000fe200078e00ff */
[----:B------:R-:W-:Y:S01]  /*32a0*/  IADD3 R33, R81, R39, RZ ;  /* 0x0000002751217210 */ /* 0x000fe20007ffe0ff */
[----:B------:R-:W-:Y:S01]  /*32b0*/  IMAD.SHL.U32 R20, R20, 0x20, RZ ;  /* 0x0000002014147824 */ /* 0x000fe200078e00ff */
[----:B------:R-:W-:Y:S01]  /*32c0*/  SHF.R.S32.HI R96, RZ, 0x1f, R90 ;  /* 0x0000001fff607819 */ /* 0x000fe2000001145a */
[----:B------:R-:W-:-:S02]  /*32d0*/  IMAD.SHL.U32 R28, R28, 0x20, RZ ;  /* 0x000000201c1c7824 */ /* 0x000fc400078e00ff */
[----:B------:R-:W-:-:S07]  /*32e0*/  IMAD.IADD R34, R39, 0x1, R79 ;  /* 0x0000000127227824 */ /* 0x000fce00078e024f */
.L_x_1624:
[----:B------:R-:W2:Y:S01]  /*32f0*/  LDL R41, [R1+0x3c] ;  /* 0x00003c0001297983 */ /* 0x000ea20000100800 */
[----:B------:R-:W0:Y:S01]  /*3300*/  LDC R116, c[0x0][0x3f4] ;  /* 0x0000fd00ff747b82 */ /* 0x000e220000000800 */
[----:B------:R-:W-:Y:S01]  /*3310*/  VIADD R40, R25, 0xffffffff ;  /* 0xffffffff19287836 */ /* 0x000fe20000000000 */
[----:B------:R-:W-:Y:S05]  /*3320*/  YIELD ;  /* 0x0000000000007946 */ /* 0x000fea0003800000 */
[----:B------:R-:W-:Y:S01]  /*3330*/  SHF.R.S32.HI R109, RZ, 0x1f, R40 ;  /* 0x0000001fff6d7819 */ /* 0x000fe20000011428 */
[----:B------:R-:W1:Y:S01]  /*3340*/  LDC.64 R106, c[0x0][0x2e8] ;  /* 0x0000ba00ff6a7b82 */ /* 0x000e620000000a00 */
[-C--:B------:R-:W-:Y:S01]  /*3350*/  IMAD R36, R9, R40.reuse, RZ ;  /* 0x0000002809247224 */ /* 0x080fe200078e02ff */
[----:B------:R-:W-:Y:S01]  /*3360*/  BSSY B0, `(.L_x_1549) ;  /* 0x0000541000007945 */ /* 0x000fe20003800000 */
[----:B------:R-:W-:-:S04]  /*3370*/  IMAD.WIDE.U32 R110, R11, R40, RZ ;  /* 0x000000280b6e7225 */ /* 0x000fc800078e00ff */
[----:B------:R-:W-:Y:S01]  /*3380*/  IMAD R39, R109, R11, R36 ;  /* 0x0000000b6d277224 */ /* 0x000fe200078e0224 */
[CC--:B------:R-:W-:Y:S02]  /*3390*/  IADD3 R37, P2, R3.reuse, R110.reuse, RZ ;  /* 0x0000006e03257210 */ /* 0x0c0fe40007f5e0ff */
[----:B------:R-:W-:Y:S01]  /*33a0*/  IADD3 R25, P4, P5, R3, R110, R12 ;  /* 0x0000006e03197210 */ /* 0x000fe20007d9e00c */
[----:B------:R-:W-:-:S04]  /*33b0*/  IMAD.IADD R72, R111, 0x1, R39 ;  /* 0x000000016f487824 */ /* 0x000fc800078e0227 */
[----:B------:R-:W-:Y:S01]  /*33c0*/  IMAD.X R38, R72, 0x1, R4, P2 ;  /* 0x0000000148267824 */ /* 0x000fe200010e0604 */
[----:B0-----:R-:W-:Y:S02]  /*33d0*/  ISETP.GE.AND P2, PT, R116, 0x1, PT ;  /* 0x000000017400780c */ /* 0x001fe40003f46270 */
[----:B------:R-:W-:Y:S02]  /*33e0*/  IADD3.X R36, R4, R72, R10, P4, P5 ;  /* 0x0000004804247210 */ /* 0x000fe400027ea40a */
[-C--:B-1----:R-:W-:Y:S02]  /*33f0*/  LEA R48, P6, R25, R106.reuse, 0x1 ;  /* 0x0000006a19307211 */ /* 0x082fe400078c08ff */
[----:B------:R-:W-:Y:S02]  /*3400*/  LEA R50, P3, R37, R106, 0x1 ;  /* 0x0000006a25327211 */ /* 0x000fe400078608ff */
[-C--:B------:R-:W-:Y:S02]  /*3410*/  LEA.HI.X R49, R25, R107.reuse, R36, 0x1, P6 ;  /* 0x0000006b19317211 */ /* 0x080fe400030f0c24 */
[----:B------:R-:W-:-:S02]  /*3420*/  LEA.HI.X R51, R37, R107, R38, 0x1, P3 ;  /* 0x0000006b25337211 */ /* 0x000fc400018f0c26 */
[----:B------:R-:W-:-:S04]  /*3430*/  ISETP.GT.AND P3, PT, R40, R24, PT ;  /* 0x000000182800720c */ /* 0x000fc80003f64270 */
[----:B------:R-:W-:Y:S01]  /*3440*/  P2R R100, PR, RZ, 0x8 ;  /* 0x00000008ff647803 */ /* 0x000fe20000000000 */
[----:B--2---:R-:W-:-:S05]  /*3450*/  IMAD R25, R17, 0x4000, R41 ;  /* 0x0000400011197824 */ /* 0x004fca00078e0229 */
[----:B------:R-:W-:Y:S01]  /*3460*/  LEA R102, R25, R16, 0x1 ;  /* 0x0000001019667211 */ /* 0x000fe200078e08ff */
[----:B------:R-:W-:Y:S01]  /*3470*/  IMAD.MOV.U32 R25, RZ, RZ, R40 ;  /* 0x000000ffff197224 */ /* 0x000fe200078e0028 */
[----:B------:R-:W-:Y:S06]  /*3480*/  @!P2 BRA `(.L_x_1550) ;  /* 0x0000004c00fca947 */ /* 0x000fec0003800000 */
[----:B------:R-:W-:Y:S01]  /*3490*/  ULDC.U8 UR4, c[0x0][0x410] ;  /* 0x0001040000047ab9 */ /* 0x000fe20000000000 */
[-C--:B------:R-:W-:Y:S01]  /*34a0*/  IMAD R36, R13, R40.reuse, RZ ;  /* 0x000000280d247224 */ /* 0x080fe200078e02ff */
[----:B------:R-:W-:Y:S01]  /*34b0*/  ISETP.NE.AND P2, PT, RZ, UR4, PT ;  /* 0x00000004ff007c0c */ /* 0x000fe2000bf45270 */
[-C--:B------:R-:W-:Y:S02]  /*34c0*/  IMAD R38, R21, R40.reuse, RZ ;  /* 0x0000002815267224 */ /* 0x080fe400078e02ff */
[----:B------:R-:W-:Y:S02]  /*34d0*/  IMAD R99, R109, R15, R36 ;  /* 0x0000000f6d637224 */ /* 0x000fe400078e0224 */
[----:B------:R-:W-:Y:S02]  /*34e0*/  IMAD R105, R25, -0x40, R2 ;  /* 0xffffffc019697824 */ /* 0x000fe400078e0202 */
[----:B------:R-:W-:Y:S02]  /*34f0*/  IMAD R109, R109, R27, R38 ;  /* 0x0000001b6d6d7224 */ /* 0x000fe400078e0226 */
[----:B------:R-:W-:Y:S01]  /*3500*/  IMAD.WIDE.U32 R70, R15, R40, RZ ;  /* 0x000000280f467225 */ /* 0x000fe200078e00ff */
[----:B------:R-:W-:-:S03]  /*3510*/  VIMNMX R105, R105, 0x40, PT ;  /* 0x0000004069697848 */ /* 0x000fc60003fe0100 */
[----:B------:R-:W-:-:S04]  /*3520*/  IMAD.WIDE.U32 R68, R27, R40, RZ ;  /* 0x000000281b447225 */ /* 0x000fc800078e00ff */
[----:B------:R-:W-:Y:S02]  /*3530*/  IMAD.IADD R99, R71, 0x1, R99 ;  /* 0x0000000147637824 */ /* 0x000fe400078e0263 */
        /* <DEDUP_REMOVED lines=16> */
[----:B------:R-:W-:Y:S02]  /*3640*/  IADD3 R39, P4, R80, R68, RZ ;  /* 0x0000004450277210 */ /* 0x000fe40007f9e0ff */
[----:B------:R-:W-:Y:S02]  /*3650*/  CS2R R106, SRZ ;  /* 0x00000000006a7805 */ /* 0x000fe4000001ff00 */
[-C--:B------:R-:W-:Y:S01]  /*3660*/  ISETP.GE.AND P5, PT, R200, R116.reuse, PT ;  /* 0x00000074c800720c */ /* 0x080fe20003fa6270 */
[----:B------:R-:W-:Y:S01]  /*3670*/  IMAD.X R38, R99, 0x1, R31, P2 ;  /* 0x0000000163267824 */ /* 0x000fe200010e061f */
[----:B------:R-:W-:Y:S01]  /*3680*/  LEA R36, P2, R37, UR4, 0x1 ;  /* 0x0000000425247c11 */ /* 0x000fe2000f8408ff */
[----:B------:R-:W-:Y:S01]  /*3690*/  IMAD.X R42, R109, 0x1, R33, P4 ;  /* 0x000000016d2a7824 */ /* 0x000fe200020e0621 */
[----:B------:R-:W-:Y:S01]  /*36a0*/  CS2R R110, SRZ ;  /* 0x00000000006e7805 */ /* 0x000fe2000001ff00 */
[----:B------:R-:W-:Y:S01]  /*36b0*/  ULDC.64 UR6, c[0x0][0x208] ;  /* 0x0000820000067ab9 */ /* 0x000fe20000000a00 */
[----:B------:R-:W-:Y:S01]  /*36c0*/  LEA.HI.X R37, R37, UR5, R38, 0x1, P2 ;  /* 0x0000000525257c11 */ /* 0x000fe200090f0c26 */
[----:B------:R-:W-:Y:S01]  /*36d0*/  ULDC.64 UR4, c[0x0][0x400] ;  /* 0x0001000000047ab9 */ /* 0x000fe20000000a00 */
[----:B------:R-:W-:-:S02]  /*36e0*/  ISETP.GE.AND P4, PT, R234, R116, PT ;  /* 0x00000074ea00720c */ /* 0x000fc40003f86270 */
[----:B------:R-:W-:-:S03]  /*36f0*/  LEA R38, P2, R39, UR4, 0x1 ;  /* 0x0000000427267c11 */ /* 0x000fc6000f8408ff */
[----:B------:R0:W5:Y:S01]  /*3700*/  @!P5 LDG.E.64 R106, desc[UR6][R36.64] ;  /* 0x00000006246ad981 */ /* 0x000162000c1e1b00 */
[----:B------:R-:W-:Y:S02]  /*3710*/  LEA.HI.X R39, R39, UR5, R42, 0x1, P2 ;  /* 0x0000000527277c11 */ /* 0x000fe400090f0c2a */
[----:B------:R-:W-:-:S03]  /*3720*/  ISETP.GE.AND P2, PT, R233, R116, PT ;  /* 0x00000074e900720c */ /* 0x000fc60003f46270 */
[----:B------:R0:W5:Y:S01]  /*3730*/  @!P5 LDG.E.64 R110, desc[UR6][R38.64] ;  /* 0x00000006266ed981 */ /* 0x000162000c1e1b00 */
[----:B------:R-:W-:Y:S02]  /*3740*/  ISETP.GE.AND P5, PT, R235, R116, PT ;  /* 0x00000074eb00720c */ /* 0x000fe40003fa6270 */
[----:B------:R-:W-:Y:S02]  /*3750*/  CS2R R72, SRZ ;  /* 0x0000000000487805 */ /* 0x000fe4000001ff00 */
[----:B------:R-:W-:Y:S02]  /*3760*/  CS2R R64, SRZ ;  /* 0x0000000000407805 */ /* 0x000fe4000001ff00 */
[----:B------:R-:W-:Y:S02]  /*3770*/  CS2R R60, SRZ ;  /* 0x00000000003c7805 */ /* 0x000fe4000001ff00 */
[----:B------:R-:W-:Y:S02]  /*3780*/  CS2R R74, SRZ ;  /* 0x00000000004a7805 */ /* 0x000fe4000001ff00 */
[----:B------:R-:W-:-:S02]  /*3790*/  CS2R R66, SRZ ;  /* 0x0000000000427805 */ /* 0x000fc4000001ff00 */
[----:B------:R-:W-:Y:S01]  /*37a0*/  CS2R R62, SRZ ;  /* 0x00000000003e7805 */ /* 0x000fe2000001ff00 */
[----:B------:R0:W5:Y:S04]  /*37b0*/  @!P4 LDG.E.64 R72, desc[UR6][R36.64+0x40] ;  /* 0x000040062448c981 */ /* 0x000168000c1e1b00 */
[----:B------:R0:W5:Y:S04]  /*37c0*/  @!P2 LDG.E.64 R64, desc[UR6][R36.64+0x80] ;  /* 0x000080062440a981 */ /* 0x000168000c1e1b00 */
[----:B------:R0:W5:Y:S04]  /*37d0*/  @!P5 LDG.E.64 R60, desc[UR6][R36.64+0xc0] ;  /* 0x0000c006243cd981 */ /* 0x000168000c1e1b00 */
[----:B------:R0:W5:Y:S04]  /*37e0*/  @!P4 LDG.E.64 R74, desc[UR6][R38.64+0x40] ;  /* 0x00004006264ac981 */ /* 0x000168000c1e1b00 */
[----:B------:R0:W5:Y:S04]  /*37f0*/  @!P2 LDG.E.64 R66, desc[UR6][R38.64+0x80] ;  /* 0x000080062642a981 */ /* 0x000168000c1e1b00 */
[----:B------:R0:W5:Y:S02]  /*3800*/  @!P5 LDG.E.64 R62, desc[UR6][R38.64+0xc0] ;  /* 0x0000c006263ed981 */ /* 0x000164000c1e1b00 */
.L_x_1553:
[----:B------:R-:W-:Y:S05]  /*3810*/  BSYNC B1 ;  /* 0x0000000000017941 */ /* 0x000fea0003800000 */
.L_x_1552:
[----:B0-----:R-:W-:Y:S01]  /*3820*/  VIADD R36, R23, 0x20 ;  /* 0x0000002017247836 */ /* 0x001fe20000000000 */
[----:B------:R-:W-:Y:S01]  /*3830*/  BSSY B1, `(.L_x_1554) ;  /* 0x0000029000017945 */ /* 0x000fe20003800000 */
[----:B------:R-:W-:Y:S02]  /*3840*/  CS2R R44, SRZ ;  /* 0x00000000002c7805 */ /* 0x000fe4000001ff00 */
[----:B------:R-:W-:Y:S02]  /*3850*/  CS2R R52, SRZ ;  /* 0x0000000000347805 */ /* 0x000fe4000001ff00 */
[----:B------:R-:W-:Y:S02]  /*3860*/  CS2R R56, SRZ ;  /* 0x0000000000387805 */ /* 0x000fe4000001ff00 */
[----:B------:R-:W-:Y:S02]  /*3870*/  ISETP.GE.AND P4, PT, R36, R105, PT ;  /* 0x000000692400720c */ /* 0x000fe40003f86270 */
[----:B------:R-:W-:-:S02]  /*3880*/  CS2R R42, SRZ ;  /* 0x00000000002a7805 */ /* 0x000fc4000001ff00 */
[----:B------:R-:W-:Y:S02]  /*3890*/  CS2R R46, SRZ ;  /* 0x00000000002e7805 */ /* 0x000fe4000001ff00 */
[----:B------:R-:W-:Y:S02]  /*38a0*/  CS2R R54, SRZ ;  /* 0x0000000000367805 */ /* 0x000fe4000001ff00 */
[----:B------:R-:W-:-:S05]  /*38b0*/  CS2R R58, SRZ ;  /* 0x00000000003a7805 */ /* 0x000fca000001ff00 */
[----:B------:R-:W-:Y:S05]  /*38c0*/  @P4 BRA `(.L_x_1555) ;  /* 0x00000000007c4947 */ /* 0x000fea0003800000 */
[----:B------:R-:W-:Y:S01]  /*38d0*/  IADD3 R70, P2, P5, R84, R70, R20 ;  /* 0x0000004654467210 */ /* 0x000fe20007d5e014 */
[----:B------:R-:W-:Y:S01]  /*38e0*/  ULDC.64 UR4, c[0x0][0x3e8] ;  /* 0x0000fa0000047ab9 */ /* 0x000fe20000000a00 */
[----:B------:R-:W-:Y:S01]  /*38f0*/  ULDC.64 UR6, c[0x0][0x400] ;  /* 0x0001000000067ab9 */ /* 0x000fe20000000a00 */
[----:B------:R-:W-:Y:S02]  /*3900*/  CS2R R56, SRZ ;  /* 0x0000000000387805 */ /* 0x000fe4000001ff00 */
[----:B------:R-:W-:Y:S02]  /*3910*/  IADD3.X R99, R31, R99, R14, P2, P5 ;  /* 0x000000631f637210 */ /* 0x000fe400017ea40e */
[----:B------:R-:W-:Y:S02]  /*3920*/  CS2R R52, SRZ ;  /* 0x0000000000347805 */ /* 0x000fe4000001ff00 */
[----:B------:R-:W-:Y:S02]  /*3930*/  IADD3 R68, P2, P5, R80, R68, R28 ;  /* 0x0000004450447210 */ /* 0x000fe40007d5e01c */
[----:B------:R-:W-:-:S02]  /*3940*/  CS2R R58, SRZ ;  /* 0x00000000003a7805 */ /* 0x000fc4000001ff00 */
[----:B------:R-:W-:Y:S01]  /*3950*/  CS2R R54, SRZ ;  /* 0x0000000000367805 */ /* 0x000fe2000001ff00 */
[----:B------:R-:W-:Y:S01]  /*3960*/  ULDC.64 UR8, c[0x0][0x208] ;  /* 0x0000820000087ab9 */ /* 0x000fe20000000a00 */
[----:B------:R-:W-:Y:S02]  /*3970*/  IADD3.X R109, R33, R109, R26, P2, P5 ;  /* 0x0000006d216d7210 */ /* 0x000fe400017ea41a */
[----:B------:R-:W-:Y:S02]  /*3980*/  LEA R36, P2, R70, UR4, 0x1 ;  /* 0x0000000446247c11 */ /* 0x000fe4000f8408ff */
[----:B------:R-:W-:Y:S02]  /*3990*/  LEA R38, P5, R68, UR6, 0x1 ;  /* 0x0000000644267c11 */ /* 0x000fe4000f8a08ff */
[----:B------:R-:W-:Y:S02]  /*39a0*/  LEA.HI.X R37, R70, UR5, R99, 0x1, P2 ;  /* 0x0000000546257c11 */ /* 0x000fe400090f0c63 */
[----:B------:R-:W-:-:S02]  /*39b0*/  LEA.HI.X R39, R68, UR7, R109, 0x1, P5 ;  /* 0x0000000744277c11 */ /* 0x000fc4000a8f0c6d */
[-C--:B------:R-:W-:Y:S02]  /*39c0*/  ISETP.GE.AND P2, PT, R200, R116.reuse, PT ;  /* 0x00000074c800720c */ /* 0x080fe40003f46270 */
[----:B------:R-:W-:Y:S02]  /*39d0*/  ISETP.GE.AND P5, PT, R234, R116, PT ;  /* 0x00000074ea00720c */ /* 0x000fe40003fa6270 */
[----:B------:R-:W-:Y:S02]  /*39e0*/  CS2R R44, SRZ ;  /* 0x00000000002c7805 */ /* 0x000fe4000001ff00 */
[----:B------:R-:W-:Y:S02]  /*39f0*/  CS2R R40, SRZ ;  /* 0x0000000000287805 */ /* 0x000fe4000001ff00 */
[----:B------:R-:W-:-:S05]  /*3a00*/  CS2R R46, SRZ ;  /* 0x00000000002e7805 */ /* 0x000fca000001ff00 */
[----:B------:R0:W5:Y:S04]  /*3a10*/  @!P2 LDG.E.64 R56, desc[UR8][R36.64] ;  /* 0x000000082438a981 */ /* 0x000168000c1e1b00 */
[----:B------:R0:W5:Y:S01]  /*3a20*/  @!P2 LDG.E.64 R58, desc[UR8][R38.64] ;  /* 0x00000008263aa981 */ /* 0x000162000c1e1b00 */
[----:B------:R-:W-:-:S03]  /*3a30*/  ISETP.GE.AND P2, PT, R233, R116, PT ;  /* 0x00000074e900720c */ /* 0x000fc60003f46270 */
[----:B------:R0:W5:Y:S04]  /*3a40*/  @!P5 LDG.E.64 R52, desc[UR8][R36.64+0x40] ;  /* 0x000040082434d981 */ /* 0x000168000c1e1b00 */
[----:B------:R0:W5:Y:S01]  /*3a50*/  @!P5 LDG.E.64 R54, desc[UR8][R38.64+0x40] ;  /* 0x000040082636d981 */ /* 0x000162000c1e1b00 */
[----:B------:R-:W-:Y:S02]  /*3a60*/  ISETP.GE.AND P5, PT, R235, R116, PT ;  /* 0x00000074eb00720c */ /* 0x000fe40003fa6270 */
[----:B------:R-:W-:-:S03]  /*3a70*/  CS2R R42, SRZ ;  /* 0x00000000002a7805 */ /* 0x000fc6000001ff00 */
[----:B------:R0:W5:Y:S04]  /*3a80*/  @!P2 LDG.E.64 R44, desc[UR8][R36.64+0x80] ;  /* 0x00008008242ca981 */ /* 0x000168000c1e1b00 */
[----:B------:R0:W5:Y:S04]  /*3a90*/  @!P2 LDG.E.64 R46, desc[UR8][R38.64+0x80] ;  /* 0x00008008262ea981 */ /* 0x000168000c1e1b00 */
[----:B------:R0:W5:Y:S04]  /*3aa0*/  @!P5 LDG.E.64 R40, desc[UR8][R36.64+0xc0] ;  /* 0x0000c0082428d981 */ /* 0x000168000c1e1b00 */
[----:B------:R0:W5:Y:S02]  /*3ab0*/  @!P5 LDG.E.64 R42, desc[UR8][R38.64+0xc0] ;  /* 0x0000c008262ad981 */ /* 0x000164000c1e1b00 */
.L_x_1555:
[----:B------:R-:W-:Y:S05]  /*3ac0*/  BSYNC B1 ;  /* 0x0000000000017941 */ /* 0x000fea0003800000 */
.L_x_1554:
[----:B0-----:R-:W2:Y:S01]  /*3ad0*/  LDL R36, [R1+0x20] ;  /* 0x0000200001247983 */ /* 0x001ea20000100800 */
[----:B-----5:R-:W-:Y:S02]  /*3ae0*/  IMAD.MOV.U32 R37, RZ, RZ, R61 ;  /* 0x000000ffff257224 */ /* 0x020fe400078e003d */
[----:B------:R-:W-:Y:S02]  /*3af0*/  IMAD.MOV.U32 R38, RZ, RZ, R64 ;  /* 0x000000ffff267224 */ /* 0x000fe400078e0040 */
[----:B------:R-:W-:-:S05]  /*3b00*/  IMAD.MOV.U32 R39, RZ, RZ, R65 ;  /* 0x000000ffff277224 */ /* 0x000fca00078e0041 */
[----:B------:R-:W-:Y:S01]  /*3b10*/  PRMT R123, R38, 0x5410, R39 ;  /* 0x00005410267b7816 */ /* 0x000fe20000000027 */
[----:B------:R-:W-:Y:S01]  /*3b20*/  IMAD.MOV.U32 R38, RZ, RZ, R106 ;  /* 0x000000ffff267224 */ /* 0x000fe200078e006a */
[----:B------:R-:W-:-:S04]  /*3b30*/  MOV R39, R107 ;  /* 0x0000006b00277202 */ /* 0x000fc80000000f00 */
[----:B------:R-:W-:Y:S02]  /*3b40*/  PRMT R128, R38, 0x5410, R39 ;  /* 0x0000541026807816 */ /* 0x000fe40000000027 */
[----:B--2---:R-:W-:Y:S02]  /*3b50*/  R2UR UR4, R36 ;  /* 0x00000000240472ca */ /* 0x004fe400000e0000 */
[----:B------:R-:W-:-:S04]  /*3b60*/  MOV R36, R60 ;  /* 0x0000003c00247202 */ /* 0x000fc80000000f00 */
[----:B------:R-:W-:Y:S01]  /*3b70*/  PRMT R122, R36, 0x5410, R37 ;  /* 0x00005410247a7816 */ /* 0x000fe20000000025 */
[----:B------:R-:W-:Y:S02]  /*3b80*/  IMAD.MOV.U32 R36, RZ, RZ, R72 ;  /* 0x000000ffff247224 */ /* 0x000fe400078e0048 */
[----:B------:R-:W-:-:S03]  /*3b90*/  IMAD.MOV.U32 R37, RZ, RZ, R73 ;  /* 0x000000ffff257224 */ /* 0x000fc600078e0049 */
[----:B------:R-:W-:Y:S01]  /*3ba0*/  PRMT R127, R36, 0x7610, R127 ;  /* 0x00007610247f7816 */ /* 0x000fe2000000007f */
[----:B------:R-:W-:Y:S01]  /*3bb0*/  IMAD.MOV.U32 R36, RZ, RZ, R62 ;  /* 0x000000ffff247224 */ /* 0x000fe200078e003e */
[----:B------:R-:W-:Y:S01]  /*3bc0*/  PRMT R126, R37, 0x7610, R126 ;  /* 0x00007610257e7816 */ /* 0x000fe2000000007e */
[----:B------:R-:W-:Y:S01]  /*3bd0*/  IMAD.MOV.U32 R37, RZ, RZ, R63 ;  /* 0x000000ffff257224 */ /* 0x000fe200078e003f */
[----:B------:R-:W-:-:S04]  /*3be0*/  UISETP.NE.AND UP0, UPT, UR4, 0x3, UPT ;  /* 0x000000030400788c */ /* 0x000fc8000bf05270 */
[----:B------:R-:W-:Y:S01]  /*3bf0*/  PRMT R124, R36, 0x5410, R37 ;  /* 0x00005410247c7816 */ /* 0x000fe20000000025 */
[----:B------:R-:W-:Y:S01]  /*3c00*/  IMAD.MOV.U32 R36, RZ, RZ, R66 ;  /* 0x000000ffff247224 */ /* 0x000fe200078e0042 */
[----:B------:R-:W-:Y:S01]  /*3c10*/  PLOP3.LUT P2, PT, PT, PT, UP0, 0x80, 0x0 ;  /* 0x000000000000781c */ /* 0x000fe20003f4f008 */
[----:B------:R-:W-:-:S05]  /*3c20*/  IMAD.MOV.U32 R37, RZ, RZ, R67 ;  /* 0x000000ffff257224 */ /* 0x000fca00078e0043 */
[----:B------:R-:W-:Y:S01]  /*3c30*/  PRMT R125, R36, 0x5410, R37 ;  /* 0x00005410247d7816 */ /* 0x000fe20000000025 */
[----:B------:R-:W-:Y:S02]  /*3c40*/  IMAD.MOV.U32 R36, RZ, RZ, R74 ;  /* 0x000000ffff247224 */ /* 0x000fe400078e004a */
[----:B------:R-:W-:-:S03]  /*3c50*/  IMAD.MOV.U32 R37, RZ, RZ, R75 ;  /* 0x000000ffff257224 */ /* 0x000fc600078e004b */
[----:B------:R-:W-:Y:S01]  /*3c60*/  PRMT R127, R127, 0x5410, R36 ;  /* 0x000054107f7f7816 */ /* 0x000fe20000000024 */
[----:B------:R-:W-:Y:S01]  /*3c70*/  IMAD.MOV.U32 R36, RZ, RZ, R111 ;  /* 0x000000ffff247224 */ /* 0x000fe200078e006f */
[----:B------:R-:W-:Y:S02]  /*3c80*/  PRMT R126, R126, 0x5410, R37 ;  /* 0x000054107e7e7816 */ /* 0x000fe40000000025 */
[----:B------:R-:W-:-:S04]  /*3c90*/  MOV R37, R110 ;  /* 0x0000006e00257202 */ /* 0x000fc80000000f00 */
[----:B------:R-:W-:Y:S01]  /*3ca0*/  PRMT R129, R37, 0x5410, R36 ;  /* 0x0000541025817816 */ /* 0x000fe20000000024 */
[----:B------:R-:W-:Y:S02]  /*3cb0*/  IMAD.MOV.U32 R37, RZ, RZ, R40 ;  /* 0x000000ffff257224 */ /* 0x000fe400078e0028 */
[----:B------:R-:W-:-:S05]  /*3cc0*/  IMAD.MOV.U32 R36, RZ, RZ, R41 ;  /* 0x000000ffff247224 */ /* 0x000fca00078e0029 */
        /* <DEDUP_REMOVED lines=22> */
[----:B------:R-:W-:Y:S06]  /*3e30*/  @!P2 BRA `(.L_x_1556) ;  /* 0x000000000004a947 */ /* 0x000fec0003800000 */
[----:B------:R-:W-:Y:S01]  /*3e40*/  BPT.TRAP 0x1 ;  /* 0x000000040000795c */ /* 0x000fe20000300000 */
.L_x_1556:
[----:B------:R-:W-:Y:S01]  /*3e50*/  IMAD R99, R17, 0x8, R16 ;  /* 0x0000000811637824 */ /* 0x000fe200078e0210 */
[----:B------:R-:W-:Y:S01]  /*3e60*/  SHF.L.U32 R109, R236, 0x1f, RZ ;  /* 0x0000001fec6d7819 */ /* 0x000fe200000006ff */
[----:B------:R-:W-:Y:S03]  /*3e70*/  BSSY B1, `(.L_x_1557) ;  /* 0x0000003000017945 */ /* 0x000fe60003800000 */
[----:B------:R-:W0:Y:S02]  /*3e80*/  SYNCS.PHASECHK.TRANS64.TRYWAIT P5, [R99+URZ+0x30890], R109 ;  /* 0x0308906d630075a7 */ /* 0x000e2400080a017f */
[----:B0-----:R-:W-:Y:S05]  /*3e90*/  @!P5 BRA `(.L_x_1558) ;  /* 0x000002a800e0d947 */ /* 0x001fea0003800000 */
.L_x_2028:
[----:B------:R-:W-:Y:S05]  /*3ea0*/  BSYNC B1 ;  /* 0x0000000000017941 */ /* 0x000fea0003800000 */
.L_x_1557:
[----:B------:R-:W-:Y:S04]  /*3eb0*/  BSSY B1, `(.L_x_1559) ;  /* 0x00000d8000017945 */ /* 0x000fe80003800000 */
[----:B------:R-:W-:Y:S05]  /*3ec0*/  @P3 BRA `(.L_x_1560) ;  /* 0x0000000c00583947 */ /* 0x000fea0003800000 */
[----:B------:R-:W-:Y:S01]  /*3ed0*/  ISETP.NE.AND P3, PT, R30, RZ, PT ;  /* 0x000000ff1e00720c */ /* 0x000fe20003f65270 */
[----:B------:R-:W-:-:S12]  /*3ee0*/  BSSY B2, `(.L_x_1561) ;  /* 0x0000031000027945 */ /* 0x000fd80003800000 */
[----:B------:R-:W-:Y:S05]  /*3ef0*/  @!P3 BRA `(.L_x_1562) ;  /* 0x0000000000bcb947 */ /* 0x000fea0003800000 */
[----:B------:R1:W2:Y:S01]  /*3f00*/  LDS.128 R36, [R102+0x20400] ;  /* 0x0204000066247984 */ /* 0x0002a20000000c00 */
[----:B------:R-:W-:Y:S01]  /*3f10*/  ISETP.GE.AND P3, PT, R200, R116, PT ;  /* 0x00000074c800720c */ /* 0x000fe20003f66270 */
[----:B------:R-:W-:-:S12]  /*3f20*/  BSSY B3, `(.L_x_1563) ;  /* 0x000002a000037945 */ /* 0x000fd80003800000 */
[----:B-1----:R-:W-:Y:S05]  /*3f30*/  @P3 BRA `(.L_x_1564) ;  /* 0x0000000000a03947 */ /* 0x002fea0003800000 */
[----:B------:R-:W-:Y:S01]  /*3f40*/  SHF.R.U64 R70, R110, 0x10, R111 ;  /* 0x000000106e467819 */ /* 0x000fe2000000126f */
[--C-:B--2---:R-:W-:Y:S01]  /*3f50*/  HADD2.F32 R69, -RZ, R37.reuse.H1_H1 ;  /* 0x30000025ff457230 */ /* 0x104fe20000004100 */
[--C-:B------:R-:W-:Y:S01]  /*3f60*/  SHF.R.U64 R68, R106, 0x10, R107.reuse ;  /* 0x000000106a447819 */ /* 0x100fe2000000126b */
[----:B------:R-:W-:Y:S01]  /*3f70*/  HADD2.F32 R71, -RZ, R37.H0_H0 ;  /* 0x20000025ff477230 */ /* 0x000fe20000004100 */
[----:B------:R-:W-:Y:S01]  /*3f80*/  SHF.R.U32.HI R106, RZ, 0x10, R107 ;  /* 0x00000010ff6a7819 */ /* 0x000fe2000001166b */
[----:B------:R-:W-:Y:S01]  /*3f90*/  HADD2.F32 R70, -RZ, R70.H0_H0 ;  /* 0x20000046ff467230 */ /* 0x000fe20000004100 */
[----:B------:R-:W-:Y:S01]  /*3fa0*/  SHF.R.U32.HI R110, RZ, 0x10, R111 ;  /* 0x00000010ff6e7819 */ /* 0x000fe2000001166f */
[----:B------:R-:W-:Y:S02]  /*3fb0*/  HADD2.F32 R68, -RZ, R68.H0_H0 ;  /* 0x20000044ff447230 */ /* 0x000fe40000004100 */
[----:B------:R-:W-:Y:S02]  /*3fc0*/  HADD2.F32 R107, -RZ, R38.H0_H0 ;  /* 0x20000026ff6b7230 */ /* 0x000fe40000004100 */
        /* <DEDUP_REMOVED lines=8> */
[----:B------:R-:W-:Y:S02]  /*4050*/  HADD2.F32 R106, -RZ, R39.H0_H0 ;  /* 0x20000027ff6a7230 */ /* 0x000fe40000004100 */
[----:B------:R-:W-:Y:S01]  /*4060*/  FMUL.FTZ R39, R70, R69 ;  /* 0x0000004546277220 */ /* 0x000fe20000410000 */
[----:B------:R-:W-:-:S02]  /*4070*/  HADD2.F32 R110, -RZ, R129.H0_H0 ;  /* 0x20000081ff6e7230 */ /* 0x000fc40000004100 */
[C---:B------:R-:W-:Y:S01]  /*4080*/  FMUL.FTZ R69, R106.reuse, R69 ;  /* 0x000000456a457220 */ /* 0x040fe20000410000 */
[-C--:B------:R-:W-:Y:S01]  /*4090*/  FFMA.FTZ R39, R106, R71.reuse, -R39 ;  /* 0x000000476a277223 */ /* 0x080fe20000010827 */
[----:B------:R-:W-:Y:S02]  /*40a0*/  HADD2.F32 R106, -RZ, R128.H0_H0 ;  /* 0x20000080ff6a7230 */ /* 0x000fe40000004100 */
[----:B------:R-:W-:Y:S01]  /*40b0*/  FFMA.FTZ R70, R70, R71, R69 ;  /* 0x0000004746467223 */ /* 0x000fe20000010045 */
[--C-:B------:R-:W-:Y:S02]  /*40c0*/  HADD2.F32 R69, -RZ, R36.reuse.H1_H1 ;  /* 0x30000024ff457230 */ /* 0x100fe40000004100 */
[----:B------:R-:W-:Y:S02]  /*40d0*/  HADD2.F32 R71, -RZ, R36.H0_H0 ;  /* 0x20000024ff477230 */ /* 0x000fe40000004100 */
[----:B------:R-:W-:Y:S01]  /*40e0*/  F2FP.F16.F32.PACK_AB R39, R70, R39 ;  /* 0x000000274627723e */ /* 0x000fe200000000ff */
[----:B------:R-:W-:-:S02]  /*40f0*/  FMUL.FTZ R36, R69, R110 ;  /* 0x0000006e45247220 */ /* 0x000fc40000410000 */
[C---:B------:R-:W-:Y:S02]  /*4100*/  FMUL.FTZ R110, R71.reuse, R110 ;  /* 0x0000006e476e7220 */ /* 0x040fe40000410000 */
[-C--:B------:R-:W-:Y:S01]  /*4110*/  FFMA.FTZ R36, R71, R106.reuse, -R36 ;  /* 0x0000006a47247223 */ /* 0x080fe20000010824 */
[----:B------:R-:W-:Y:S02]  /*4120*/  HADD2.F32 R71, -RZ, R38.H1_H1 ;  /* 0x30000026ff477230 */ /* 0x000fe40000004100 */
[----:B------:R-:W-:Y:S01]  /*4130*/  FFMA.FTZ R69, R69, R106, R110 ;  /* 0x0000006a45457223 */ /* 0x000fe2000001006e */
[----:B------:R-:W-:Y:S02]  /*4140*/  HADD2.F32 R110, -RZ, R129.H1_H1 ;  /* 0x30000081ff6e7230 */ /* 0x000fe40000004100 */
[----:B------:R-:W-:Y:S02]  /*4150*/  HADD2.F32 R106, -RZ, R128.H1_H1 ;  /* 0x30000080ff6a7230 */ /* 0x000fe40000004100 */
[----:B------:R-:W-:Y:S01]  /*4160*/  F2FP.F16.F32.PACK_AB R36, R69, R36 ;  /* 0x000000244524723e */ /* 0x000fe200000000ff */
[-C--:B------:R-:W-:Y:S01]  /*4170*/  FMUL.FTZ R38, R71, R110.reuse ;  /* 0x0000006e47267220 */ /* 0x080fe20000410000 */
[----:B------:R-:W-:-:S03]  /*4180*/  FMUL.FTZ R110, R107, R110 ;  /* 0x0000006e6b6e7220 */ /* 0x000fc60000410000 */
[-C--:B------:R-:W-:Y:S01]  /*4190*/  FFMA.FTZ R38, R107, R106.reuse, -R38 ;  /* 0x0000006a6b267223 */ /* 0x080fe20000010826 */
[----:B------:R-:W-:-:S05]  /*41a0*/  FFMA.FTZ R71, R71, R106, R110 ;  /* 0x0000006a47477223 */ /* 0x000fca000001006e */
[----:B------:R-:W-:-:S07]  /*41b0*/  F2FP.F16.F32.PACK_AB R38, R71, R38 ;  /* 0x000000264726723e */ /* 0x000fce00000000ff */
.L_x_1564:
[----:B------:R-:W-:Y:S05]  /*41c0*/  BSYNC B3 ;  /* 0x0000000000037941 */ /* 0x000fea0003800000 */
.L_x_1563:
[----:B------:R-:W-:Y:S02]  /*41d0*/  ULDC.64 UR4, c[0x0][0x208] ;  /* 0x0000820000047ab9 */ /* 0x000fe40000000a00 */
[----:B--2---:R1:W-:Y:S03]  /*41e0*/  STG.E.128 desc[UR4][R50.64], R36 ;  /* 0x0000002432007986 */ /* 0x0043e6000c101d04 */
.L_x_1562:
[----:B------:R-:W-:Y:S05]  /*41f0*/  BSYNC B2 ;  /* 0x0000000000027941 */ /* 0x000fea0003800000 */
.L_x_1561:
[----:B------:R-:W-:Y:S01]  /*4200*/  ISETP.NE.AND P3, PT, R93, RZ, PT ;  /* 0x000000ff5d00720c */ /* 0x000fe20003f65270 */
[----:B------:R-:W-:-:S12]  /*4210*/  BSSY B2, `(.L_x_1565) ;  /* 0x0000035000027945 */ /* 0x000fd80003800000 */
[----:B------:R-:W-:Y:S05]  /*4220*/  @!P3 BRA `(.L_x_1566) ;  /* 0x0000000000ccb947 */ /* 0x000fea0003800000 */
[----:B-1----:R1:W2:Y:S01]  /*4230*/  LDS.128 R36, [R102+0x22400] ;  /* 0x0224000066247984 */ /* 0x0022a20000000c00 */
[----:B------:R-:W-:Y:S01]  /*4240*/  ISETP.GE.AND P3, PT, R234, R116, PT ;  /* 0x00000074ea00720c */ /* 0x000fe20003f66270 */
[----:B------:R-:W-:-:S12]  /*4250*/  BSSY B3, `(.L_x_1567) ;  /* 0x000002e000037945 */ /* 0x000fd80003800000 */
[----:B-1----:R-:W-:Y:S05]  /*4260*/  @P3 BRA `(.L_x_1568) ;  /* 0x0000000000b03947 */ /* 0x002fea0003800000 */
[----:B------:R-:W-:Y:S01]  /*4270*/  SHF.R.U64 R68, R74, 0x10, R75 ;  /* 0x000000104a447819 */ /* 0x000fe2000000124b */
[----:B--2---:R-:W-:Y:S01]  /*4280*/  IMAD.MOV.U32 R70, RZ, RZ, R37 ;  /* 0x000000ffff467224 */ /* 0x004fe200078e0025 */
[--C-:B------:R-:W-:Y:S02]  /*4290*/  SHF.R.U64 R69, R72, 0x10, R73.reuse ;  /* 0x0000001048457819 */ /* 0x100fe40000001249 */
        /* <DEDUP_REMOVED lines=8> */
[-C--:B------:R-:W-:Y:S01]  /*4320*/  FFMA.FTZ R37, R70, R69.reuse, -R71 ;  /* 0x0000004546257223 */ /* 0x080fe20000010847 */
[----:B------:R-:W-:Y:S02]  /*4330*/  SHF.R.U32.HI R70, RZ, 0x10, R75 ;  /* 0x00000010ff467819 */ /* 0x000fe4000001164b */
[----:B------:R-:W-:Y:S01]  /*4340*/  FFMA.FTZ R68, R68, R69, R73 ;  /* 0x0000004544447223 */ /* 0x000fe20000010049 */
[----:B------:R-:W-:Y:S01]  /*4350*/  IMAD.MOV.U32 R69, RZ, RZ, R36 ;  /* 0x000000ffff457224 */ /* 0x000fe200078e0024 */
[----:B------:R-:W-:Y:S01]  /*4360*/  MOV R36, R39 ;  /* 0x0000002700247202 */ /* 0x000fe20000000f00 */
[----:B------:R-:W-:-:S02]  /*4370*/  HADD2.F32 R70, -RZ, R70.H0_H0 ;  /* 0x20000046ff467230 */ /* 0x000fc40000004100 */
[----:B------:R-:W-:Y:S02]  /*4380*/  F2FP.F16.F32.PACK_AB R37, R68, R37 ;  /* 0x000000254425723e */ /* 0x000fe400000000ff */
[--C-:B------:R-:W-:Y:S02]  /*4390*/  HADD2.F32 R39, -RZ, R36.reuse.H1_H1 ;  /* 0x30000024ff277230 */ /* 0x100fe40000004100 */
[----:B------:R-:W-:-:S03]  /*43a0*/  HADD2.F32 R36, -RZ, R36.H0_H0 ;  /* 0x20000024ff247230 */ /* 0x000fc60000004100 */
[CC--:B------:R-:W-:Y:S02]  /*43b0*/  FMUL.FTZ R71, R39.reuse, R70.reuse ;  /* 0x0000004627477220 */ /* 0x0c0fe40000410000 */
[C---:B------:R-:W-:Y:S02]  /*43c0*/  FMUL.FTZ R70, R36.reuse, R70 ;  /* 0x0000004624467220 */ /* 0x040fe40000410000 */
[-C--:B------:R-:W-:Y:S01]  /*43d0*/  FFMA.FTZ R36, R36, R72.reuse, -R71 ;  /* 0x0000004824247223 */ /* 0x080fe20000010847 */
[----:B------:R-:W-:Y:S02]  /*43e0*/  HADD2.F32 R71, -RZ, R127.H0_H0 ;  /* 0x2000007fff477230 */ /* 0x000fe40000004100 */
[----:B------:R-:W-:Y:S01]  /*43f0*/  FFMA.FTZ R39, R39, R72, R70 ;  /* 0x0000004827277223 */ /* 0x000fe20000010046 */
[----:B------:R-:W-:Y:S02]  /*4400*/  IMAD.MOV.U32 R70, RZ, RZ, R38 ;  /* 0x000000ffff467224 */ /* 0x000fe400078e0026 */
[----:B------:R-:W-:-:S02]  /*4410*/  HADD2.F32 R38, -RZ, R69.H0_H0 ;  /* 0x20000045ff267230 */ /* 0x000fc40000004100 */
[----:B------:R-:W-:Y:S01]  /*4420*/  HADD2.F32 R69, -RZ, R69.H1_H1 ;  /* 0x30000045ff457230 */ /* 0x000fe20000004100 */
[----:B------:R-:W-:Y:S01]  /*4430*/  F2FP.F16.F32.PACK_AB R39, R39, R36 ;  /* 0x000000242727723e */ /* 0x000fe200000000ff */
[----:B------:R-:W-:-:S05]  /*4440*/  HADD2.F32 R72, -RZ, R127.H1_H1 ;  /* 0x3000007fff487230 */ /* 0x000fca0000004100 */
[-C--:B------:R-:W-:Y:S01]  /*4450*/  FMUL.FTZ R73, R69, R72.reuse ;  /* 0x0000004845497220 */ /* 0x080fe20000410000 */
[----:B------:R-:W-:-:S03]  /*4460*/  FMUL.FTZ R72, R38, R72 ;  /* 0x0000004826487220 */ /* 0x000fc60000410000 */
[-C--:B------:R-:W-:Y:S01]  /*4470*/  FFMA.FTZ R38, R38, R71.reuse, -R73 ;  /* 0x0000004726267223 */ /* 0x080fe20000010849 */
[----:B------:R-:W-:Y:S01]  /*4480*/  FFMA.FTZ R69, R69, R71, R72 ;  /* 0x0000004745457223 */ /* 0x000fe20000010048 */
[--C-:B------:R-:W-:Y:S02]  /*4490*/  HADD2.F32 R71, -RZ, R70.reuse.H0_H0 ;  /* 0x20000046ff477230 */ /* 0x100fe40000004100 */
[----:B------:R-:W-:Y:S02]  /*44a0*/  HADD2.F32 R70, -RZ, R70.H1_H1 ;  /* 0x30000046ff467230 */ /* 0x000fe40000004100 */
[--C-:B------:R-:W-:Y:S01]  /*44b0*/  HADD2.F32 R73, -RZ, R126.reuse.H1_H1 ;  /* 0x3000007eff497230 */ /* 0x100fe20000004100 */
[----:B------:R-:W-:Y:S01]  /*44c0*/  F2FP.F16.F32.PACK_AB R36, R69, R38 ;  /* 0x000000264524723e */ /* 0x000fe200000000ff */
[----:B------:R-:W-:-:S03]  /*44d0*/  HADD2.F32 R72, -RZ, R126.H0_H0 ;  /* 0x2000007eff487230 */ /* 0x000fc60000004100 */
[-C--:B------:R-:W-:Y:S01]  /*44e0*/  FMUL.FTZ R74, R70, R73.reuse ;  /* 0x00000049464a7220 */ /* 0x080fe20000410000 */
[----:B------:R-:W-:-:S03]  /*44f0*/  FMUL.FTZ R73, R71, R73 ;  /* 0x0000004947497220 */ /* 0x000fc60000410000 */
[-C--:B------:R-:W-:Y:S01]  /*4500*/  FFMA.FTZ R74, R71, R72.reuse, -R74 ;  /* 0x00000048474a7223 */ /* 0x080fe2000001084a */
[----:B------:R-:W-:-:S05]  /*4510*/  FFMA.FTZ R73, R70, R72, R73 ;  /* 0x0000004846497223 */ /* 0x000fca0000010049 */
[----:B------:R-:W-:-:S07]  /*4520*/  F2FP.F16.F32.PACK_AB R38, R73, R74 ;  /* 0x0000004a4926723e */ /* 0x000fce00000000ff */
.L_x_1568:
[----:B------:R-:W-:Y:S05]  /*4530*/  BSYNC B3 ;  /* 0x0000000000037941 */ /* 0x000fea0003800000 */
.L_x_1567:
[----:B------:R-:W-:Y:S02]  /*4540*/  ULDC.64 UR4, c[0x0][0x208] ;  /* 0x0000820000047ab9 */ /* 0x000fe40000000a00 */
[----:B--2---:R2:W-:Y:S03]  /*4550*/  STG.E.128 desc[UR4][R50.64+0x80], R36 ;  /* 0x0000802432007986 */ /* 0x0045e6000c101d04 */
.L_x_1566:
[----:B------:R-:W-:Y:S05]  /*4560*/  BSYNC B2 ;  /* 0x0000000000027941 */ /* 0x000fea0003800000 */
.L_x_1565:
[----:B------:R-:W-:Y:S01]  /*4570*/  ISETP.NE.AND P3, PT, R94, RZ, PT ;  /* 0x000000ff5e00720c */ /* 0x000fe20003f65270 */
[----:B------:R-:W-:-:S12]  /*4580*/  BSSY B2, `(.L_x_1569) ;  /* 0x0000036000027945 */ /* 0x000fd80003800000 */
[----:B------:R-:W-:Y:S05]  /*4590*/  @!P3 BRA `(.L_x_1570) ;  /* 0x0000000000d0b947 */ /* 0x000fea0003800000 */
[----:B-12---:R1:W2:Y:S01]  /*45a0*/  LDS.128 R36, [R102+0x24400] ;  /* 0x0244000066247984 */ /* 0x0062a20000000c00 */
[----:B------:R-:W-:Y:S01]  /*45b0*/  ISETP.GE.AND P3, PT, R233, R116, PT ;  /* 0x00000074e900720c */ /* 0x000fe20003f66270 */
[----:B------:R-:W-:-:S12]  /*45c0*/  BSSY B3, `(.L_x_1571) ;  /* 0x000002f000037945 */ /* 0x000fd80003800000 */
[----:B-1----:R-:W-:Y:S05]  /*45d0*/  @P3 BRA `(.L_x_1572) ;  /* 0x0000000000b43947 */ /* 0x002fea0003800000 */
[----:B------:R-:W-:Y:S01]  /*45e0*/  SHF.R.U64 R68, R66, 0x10, R67 ;  /* 0x0000001042447819 */ /* 0x000fe20000001243 */
[----:B--2---:R-:W-:Y:S01]  /*45f0*/  IMAD.MOV.U32 R69, RZ, RZ, R37 ;  /* 0x000000ffff457224 */ /* 0x004fe200078e0025 */
[----:B------:R-:W-:Y:S01]  /*4600*/  SHF.R.U64 R66, R64, 0x10, R65 ;  /* 0x0000001040427819 */ /* 0x000fe20000001241 */
[----:B------:R-:W-:Y:S02]  /*4610*/  HADD2.F32 R71, -RZ, R125.H1_H1 ;  /* 0x3000007dff477230 */ /* 0x000fe40000004100 */
[----:B------:R-:W-:Y:S02]  /*4620*/  HADD2.F32 R68, -RZ, R68.H0_H0 ;  /* 0x20000044ff447230 */ /* 0x000fe40000004100 */
[--C-:B------:R-:W-:Y:S02]  /*4630*/  HADD2.F32 R37, -RZ, R69.reuse.H1_H1 ;  /* 0x30000045ff257230 */ /* 0x100fe40000004100 */
[----:B------:R-:W-:Y:S02]  /*4640*/  HADD2.F32 R64, -RZ, R69.H0_H0 ;  /* 0x20000045ff407230 */ /* 0x000fe40000004100 */
[----:B------:R-:W-:-:S02]  /*4650*/  HADD2.F32 R66, -RZ, R66.H0_H0 ;  /* 0x20000042ff427230 */ /* 0x000fc40000004100 */
[-C--:B------:R-:W-:Y:S01]  /*4660*/  FMUL.FTZ R69, R37, R68.reuse ;  /* 0x0000004425457220 */ /* 0x080fe20000410000 */
[----:B------:R-:W-:-:S03]  /*4670*/  FMUL.FTZ R68, R64, R68 ;  /* 0x0000004440447220 */ /* 0x000fc60000410000 */
[-C--:B------:R-:W-:Y:S01]  /*4680*/  FFMA.FTZ R69, R64, R66.reuse, -R69 ;  /* 0x0000004240457223 */ /* 0x080fe20000010845 */
[----:B------:R-:W-:Y:S01]  /*4690*/  SHF.R.U32.HI R64, RZ, 0x10, R65 ;  /* 0x00000010ff407819 */ /* 0x000fe20000011641 */
[----:B------:R-:W-:Y:S01]  /*46a0*/  FFMA.FTZ R68, R37, R66, R68 ;  /* 0x0000004225447223 */ /* 0x000fe20000010044 */
[----:B------:R-:W-:Y:S01]  /*46b0*/  SHF.R.U32.HI R66, RZ, 0x10, R67 ;  /* 0x00000010ff427819 */ /* 0x000fe20000011643 */
[----:B------:R-:W-:Y:S02]  /*46c0*/  IMAD.MOV.U32 R65, RZ, RZ, R36 ;  /* 0x000000ffff417224 */ /* 0x000fe400078e0024 */
[--C-:B------:R-:W-:Y:S01]  /*46d0*/  HADD2.F32 R37, -RZ, R39.reuse.H1_H1 ;  /* 0x30000027ff257230 */ /* 0x100fe20000004100 */
[----:B------:R-:W-:Y:S01]  /*46e0*/  F2FP.F16.F32.PACK_AB R68, R68, R69 ;  /* 0x000000454444723e */ /* 0x000fe200000000ff */
[----:B------:R-:W-:Y:S02]  /*46f0*/  HADD2.F32 R36, -RZ, R66.H0_H0 ;  /* 0x20000042ff247230 */ /* 0x000fe40000004100 */
[----:B------:R-:W-:-:S02]  /*4700*/  HADD2.F32 R39, -RZ, R39.H0_H0 ;  /* 0x20000027ff277230 */ /* 0x000fc40000004100 */
[----:B------:R-:W-:Y:S02]  /*4710*/  HADD2.F32 R64, -RZ, R64.H0_H0 ;  /* 0x20000040ff407230 */ /* 0x000fe40000004100 */
[-C--:B------:R-:W-:Y:S01]  /*4720*/  FMUL.FTZ R66, R37, R36.reuse ;  /* 0x0000002425427220 */ /* 0x080fe20000410000 */
[----:B------:R-:W-:Y:S02]  /*4730*/  HADD2.F32 R67, -RZ, R125.H0_H0 ;  /* 0x2000007dff437230 */ /* 0x000fe40000004100 */
[C---:B------:R-:W-:Y:S01]  /*4740*/  FMUL.FTZ R70, R39.reuse, R36 ;  /* 0x0000002427467220 */ /* 0x040fe20000410000 */
[-C--:B------:R-:W-:Y:S01]  /*4750*/  FFMA.FTZ R36, R39, R64.reuse, -R66 ;  /* 0x0000004027247223 */ /* 0x080fe20000010842 */
[----:B------:R-:W-:Y:S02]  /*4760*/  HADD2.F32 R66, -RZ, R65.H0_H0 ;  /* 0x20000041ff427230 */ /* 0x000fe40000004100 */
[----:B------:R-:W-:Y:S01]  /*4770*/  FFMA.FTZ R37, R37, R64, R70 ;  /* 0x0000004025257223 */ /* 0x000fe20000010046 */
[----:B------:R-:W-:-:S02]  /*4780*/  IMAD.MOV.U32 R64, RZ, RZ, R38 ;  /* 0x000000ffff407224 */ /* 0x000fc400078e0026 */
[----:B------:R-:W-:Y:S02]  /*4790*/  HADD2.F32 R38, -RZ, R65.H1_H1 ;  /* 0x30000041ff267230 */ /* 0x000fe40000004100 */
[----:B------:R-:W-:-:S03]  /*47a0*/  HADD2.F32 R65, -RZ, R123.H0_H0 ;  /* 0x2000007bff417230 */ /* 0x000fc60000004100 */
[-C--:B------:R-:W-:Y:S01]  /*47b0*/  FMUL.FTZ R39, R38, R67.reuse ;  /* 0x0000004326277220 */ /* 0x080fe20000410000 */
[----:B------:R-:W-:-:S03]  /*47c0*/  FMUL.FTZ R67, R66, R67 ;  /* 0x0000004342437220 */ /* 0x000fc60000410000 */
[-C--:B------:R-:W-:Y:S01]  /*47d0*/  FFMA.FTZ R39, R66, R65.reuse, -R39 ;  /* 0x0000004142277223 */ /* 0x080fe20000010827 */
[--C-:B------:R-:W-:Y:S02]  /*47e0*/  HADD2.F32 R66, -RZ, R64.reuse.H0_H0 ;  /* 0x20000040ff427230 */ /* 0x100fe40000004100 */
[----:B------:R-:W-:Y:S01]  /*47f0*/  FFMA.FTZ R38, R38, R65, R67 ;  /* 0x0000004126267223 */ /* 0x000fe20000010043 */
[----:B------:R-:W-:Y:S02]  /*4800*/  HADD2.F32 R64, -RZ, R64.H1_H1 ;  /* 0x30000040ff407230 */ /* 0x000fe40000004100 */
[----:B------:R-:W-:-:S03]  /*4810*/  HADD2.F32 R65, -RZ, R123.H1_H1 ;  /* 0x3000007bff417230 */ /* 0x000fc60000004100 */
[-C--:B------:R-:W-:Y:S01]  /*4820*/  FMUL.FTZ R67, R64, R71.reuse ;  /* 0x0000004740437220 */ /* 0x080fe20000410000 */
[----:B------:R-:W-:-:S03]  /*4830*/  FMUL.FTZ R71, R66, R71 ;  /* 0x0000004742477220 */ /* 0x000fc60000410000 */
[-C--:B------:R-:W-:Y:S01]  /*4840*/  FFMA.FTZ R67, R66, R65.reuse, -R67 ;  /* 0x0000004142437223 */ /* 0x080fe20000010843 */
[----:B------:R-:W-:Y:S01]  /*4850*/  FFMA.FTZ R64, R64, R65, R71 ;  /* 0x0000004140407223 */ /* 0x000fe20000010047 */
[----:B------:R-:W-:Y:S01]  /*4860*/  F2FP.F16.F32.PACK_AB R65, R37, R36 ;  /* 0x000000242541723e */ /* 0x000fe200000000ff */
[----:B------:R-:W-:Y:S01]  /*4870*/  IMAD.MOV.U32 R37, RZ, RZ, R68 ;  /* 0x000000ffff257224 */ /* 0x000fe200078e0044 */
[----:B------:R-:W-:Y:S02]  /*4880*/  F2FP.F16.F32.PACK_AB R36, R38, R39 ;  /* 0x000000272624723e */ /* 0x000fe400000000ff */
[----:B------:R-:W-:Y:S01]  /*4890*/  F2FP.F16.F32.PACK_AB R38, R64, R67 ;  /* 0x000000434026723e */ /* 0x000fe200000000ff */
[----:B------:R-:W-:-:S07]  /*48a0*/  IMAD.MOV.U32 R39, RZ, RZ, R65 ;  /* 0x000000ffff277224 */ /* 0x000fce00078e0041 */
.L_x_1572:
[----:B------:R-:W-:Y:S05]  /*48b0*/  BSYNC B3 ;  /* 0x0000000000037941 */ /* 0x000fea0003800000 */
.L_x_1571:
[----:B------:R-:W-:Y:S02]  /*48c0*/  ULDC.64 UR4, c[0x0][0x208] ;  /* 0x0000820000047ab9 */ /* 0x000fe40000000a00 */
[----:B--2---:R3:W-:Y:S03]  /*48d0*/  STG.E.128 desc[UR4][R50.64+0x100], R36 ;  /* 0x0001002432007986 */ /* 0x0047e6000c101d04 */
.L_x_1570:
[----:B------:R-:W-:Y:S05]  /*48e0*/  BSYNC B2 ;  /* 0x0000000000027941 */ /* 0x000fea0003800000 */
.L_x_1569:
[----:B------:R-:W-:-:S13]  /*48f0*/  ISETP.NE.AND P3, PT, R95, RZ, PT ;  /* 0x000000ff5f00720c */ /* 0x000fda0003f65270 */
[----:B------:R-:W-:Y:S05]  /*4900*/  @!P3 BRA `(.L_x_1560) ;  /* 0x0000000000c8b947 */ /* 0x000fea0003800000 */
[----:B-123--:R1:W2:Y:S01]  /*4910*/  LDS.128 R36, [R102+0x26400] ;  /* 0x0264000066247984 */ /* 0x00e2a20000000c00 */
[----:B------:R-:W-:Y:S01]  /*4920*/  ISETP.GE.AND P3, PT, R235, R116, PT ;  /* 0x00000074eb00720c */ /* 0x000fe20003f66270 */
[----:B------:R-:W-:-:S12]  /*4930*/  BSSY B2, `(.L_x_1573) ;  /* 0x000002d000027945 */ /* 0x000fd80003800000 */
[----:B-1----:R-:W-:Y:S05]  /*4940*/  @P3 BRA `(.L_x_1574) ;  /* 0x0000000000ac3947 */ /* 0x002fea0003800000 */
[----:B------:R-:W-:Y:S01]  /*4950*/  SHF.R.U64 R64, R62, 0x10, R63 ;  /* 0x000000103e407819 */ /* 0x000fe2000000123f */
[----:B--2---:R-:W-:Y:S01]  /*4960*/  HADD2.F32 R66, -RZ, R39.H0_H0 ;  /* 0x20000027ff427230 */ /* 0x004fe20000004100 */
[----:B------:R-:W-:Y:S02]  /*4970*/  MOV R62, R37 ;  /* 0x00000025003e7202 */ /* 0x000fe40000000f00 */
[----:B------:R-:W-:Y:S01]  /*4980*/  SHF.R.U64 R60, R60, 0x10, R61 ;  /* 0x000000103c3c7819 */ /* 0x000fe2000000123d */
        /* <DEDUP_REMOVED lines=8> */
[-C--:B------:R-:W-:Y:S01]  /*4a10*/  FFMA.FTZ R62, R65, R60.reuse, -R62 ;  /* 0x0000003c413e7223 */ /* 0x080fe2000001083e */
[----:B------:R-:W-:Y:S02]  /*4a20*/  HADD2.F32 R65, -RZ, R38.H0_H0 ;  /* 0x20000026ff417230 */ /* 0x000fe40000004100 */
[----:B------:R-:W-:Y:S01]  /*4a30*/  FFMA.FTZ R37, R37, R60, R64 ;  /* 0x0000003c25257223 */ /* 0x000fe20000010040 */
[----:B------:R-:W-:Y:S01]  /*4a40*/  SHF.R.U32.HI R60, RZ, 0x10, R61 ;  /* 0x00000010ff3c7819 */ /* 0x000fe2000001163d */
[----:B------:R-:W-:-:S03]  /*4a50*/  HADD2.F32 R64, -RZ, R39.H1_H1 ;  /* 0x30000027ff407230 */ /* 0x000fc60000004100 */
[----:B------:R-:W-:Y:S01]  /*4a60*/  F2FP.F16.F32.PACK_AB R37, R37, R62 ;  /* 0x0000003e2525723e */ /* 0x000fe200000000ff */
[----:B------:R-:W-:Y:S02]  /*4a70*/  HADD2.F32 R39, -RZ, R60.H0_H0 ;  /* 0x2000003cff277230 */ /* 0x000fe40000004100 */
[-C--:B------:R-:W-:Y:S01]  /*4a80*/  FMUL.FTZ R61, R64, R63.reuse ;  /* 0x0000003f403d7220 */ /* 0x080fe20000410000 */
[C---:B------:R-:W-:Y:S01]  /*4a90*/  FMUL.FTZ R63, R66.reuse, R63 ;  /* 0x0000003f423f7220 */ /* 0x040fe20000410000 */
[----:B------:R-:W-:Y:S02]  /*4aa0*/  HADD2.F32 R60, -RZ, R124.H0_H0 ;  /* 0x2000007cff3c7230 */ /* 0x000fe40000004100 */
[-C--:B------:R-:W-:Y:S01]  /*4ab0*/  FFMA.FTZ R61, R66, R39.reuse, -R61 ;  /* 0x00000027423d7223 */ /* 0x080fe2000001083d */
[----:B------:R-:W-:Y:S01]  /*4ac0*/  FFMA.FTZ R64, R64, R39, R63 ;  /* 0x0000002740407223 */ /* 0x000fe2000001003f */
[--C-:B------:R-:W-:Y:S02]  /*4ad0*/  HADD2.F32 R39, -RZ, R36.reuse.H1_H1 ;  /* 0x30000024ff277230 */ /* 0x100fe40000004100 */
[----:B------:R-:W-:-:S02]  /*4ae0*/  HADD2.F32 R63, -RZ, R36.H0_H0 ;  /* 0x20000024ff3f7230 */ /* 0x000fc40000004100 */
[----:B------:R-:W-:Y:S02]  /*4af0*/  HADD2.F32 R36, -RZ, R122.H0_H0 ;  /* 0x2000007aff247230 */ /* 0x000fe40000004100 */
[-C--:B------:R-:W-:Y:S01]  /*4b00*/  FMUL.FTZ R68, R39, R60.reuse ;  /* 0x0000003c27447220 */ /* 0x080fe20000410000 */
[----:B------:R-:W-:Y:S02]  /*4b10*/  HADD2.F32 R124, -RZ, R124.H1_H1 ;  /* 0x3000007cff7c7230 */ /* 0x000fe40000004100 */
[C---:B------:R-:W-:Y:S01]  /*4b20*/  FMUL.FTZ R66, R63.reuse, R60 ;  /* 0x0000003c3f427220 */ /* 0x040fe20000410000 */
[----:B------:R-:W-:Y:S02]  /*4b30*/  HADD2.F32 R122, -RZ, R122.H1_H1 ;  /* 0x3000007aff7a7230 */ /* 0x000fe40000004100 */
[-C--:B------:R-:W-:Y:S01]  /*4b40*/  FFMA.FTZ R60, R63, R36.reuse, -R68 ;  /* 0x000000243f3c7223 */ /* 0x080fe20000010844 */
[----:B------:R-:W-:Y:S02]  /*4b50*/  HADD2.F32 R63, -RZ, R38.H1_H1 ;  /* 0x30000026ff3f7230 */ /* 0x000fe40000004100 */
[----:B------:R-:W-:Y:S01]  /*4b60*/  FFMA.FTZ R39, R39, R36, R66 ;  /* 0x0000002427277223 */ /* 0x000fe20000010042 */
[----:B------:R-:W-:-:S02]  /*4b70*/  F2FP.F16.F32.PACK_AB R61, R64, R61 ;  /* 0x0000003d403d723e */ /* 0x000fc400000000ff */
[-C--:B------:R-:W-:Y:S01]  /*4b80*/  FMUL.FTZ R36, R63, R124.reuse ;  /* 0x0000007c3f247220 */ /* 0x080fe20000410000 */
[----:B------:R-:W-:Y:S01]  /*4b90*/  FMUL.FTZ R124, R65, R124 ;  /* 0x0000007c417c7220 */ /* 0x000fe20000410000 */
[----:B------:R-:W-:Y:S01]  /*4ba0*/  F2FP.F16.F32.PACK_AB R60, R39, R60 ;  /* 0x0000003c273c723e */ /* 0x000fe200000000ff */
[----:B------:R-:W-:Y:S02]  /*4bb0*/  IMAD.MOV.U32 R39, RZ, RZ, R61 ;  /* 0x000000ffff277224 */ /* 0x000fe400078e003d */
[-C--:B------:R-:W-:Y:S01]  /*4bc0*/  FFMA.FTZ R36, R65, R122.reuse, -R36 ;  /* 0x0000007a41247223 */ /* 0x080fe20000010824 */
[----:B------:R-:W-:-:S05]  /*4bd0*/  FFMA.FTZ R63, R63, R122, R124 ;  /* 0x0000007a3f3f7223 */ /* 0x000fca000001007c */
[----:B------:R-:W-:Y:S01]  /*4be0*/  F2FP.F16.F32.PACK_AB R38, R63, R36 ;  /* 0x000000243f26723e */ /* 0x000fe200000000ff */
[----:B------:R-:W-:-:S07]  /*4bf0*/  IMAD.MOV.U32 R36, RZ, RZ, R60 ;  /* 0x000000ffff247224 */ /* 0x000fce00078e003c */
.L_x_1574:
[----:B------:R-:W-:Y:S05]  /*4c00*/  BSYNC B2 ;  /* 0x0000000000027941 */ /* 0x000fea0003800000 */
.L_x_1573:
[----:B------:R-:W-:Y:S02]  /*4c10*/  ULDC.64 UR4, c[0x0][0x208] ;  /* 0x0000820000047ab9 */ /* 0x000fe40000000a00 */
[----:B--2---:R4:W-:Y:S03]  /*4c20*/  STG.E.128 desc[UR4][R50.64+0x180], R36 ;  /* 0x0001802432007986 */ /* 0x0049e6000c101d04 */
.L_x_1560:
[----:B------:R-:W-:Y:S05]  /*4c30*/  BSYNC B1 ;  /* 0x0000000000017941 */ /* 0x000fea0003800000 */
.L_x_1559:
[----:B------:R-:W-:Y:S05]  /*4c40*/  @P4 BRA `(.L_x_1575) ;  /* 0x0000003800c84947 */ /* 0x000fea0003800000 */
[----:B------:R-:W-:Y:S01]  /*4c50*/  ISETP.NE.AND P3, PT, R30, RZ, PT ;  /* 0x000000ff1e00720c */ /* 0x000fe20003f65270 */
[----:B------:R-:W-:-:S12]  /*4c60*/  BSSY B1, `(.L_x_1576) ;  /* 0x0000031000017945 */ /* 0x000fd80003800000 */
[----:B------:R-:W-:Y:S05]  /*4c70*/  @!P3 BRA `(.L_x_1577) ;  /* 0x0000000000bcb947 */ /* 0x000fea0003800000 */
[----:B-1234-:R1:W2:Y:S01]  /*4c80*/  LDS.128 R36, [R102+0x21400] ;  /* 0x0214000066247984 */ /* 0x01e2a20000000c00 */
[----:B------:R-:W-:Y:S01]  /*4c90*/  ISETP.GE.AND P3, PT, R200, R116, PT ;  /* 0x00000074c800720c */ /* 0x000fe20003f66270 */
[----:B------:R-:W-:-:S12]  /*4ca0*/  BSSY B2, `(.L_x_1578) ;  /* 0x000002a000027945 */ /* 0x000fd80003800000 */
[----:B-1----:R-:W-:Y:S05]  /*4cb0*/  @P3 BRA `(.L_x_1579) ;  /* 0x0000000000a03947 */ /* 0x002fea0003800000 */
[----:B------:R-:W-:Y:S01]  /*4cc0*/  SHF.R.U64 R50, R56, 0x10, R57 ;  /* 0x0000001038327819 */ /* 0x000fe20000001239 */
[--C-:B--2---:R-:W-:Y:S01]  /*4cd0*/  HADD2.F32 R51, -RZ, R39.reuse.H1_H1 ;  /* 0x30000027ff337230 */ /* 0x104fe20000004100 */
[--C-:B------:R-:W-:Y:S01]  /*4ce0*/  SHF.R.U64 R58, R58, 0x10, R59.reuse ;  /* 0x000000103a3a7819 */ /* 0x100fe2000000123b */
[----:B------:R-:W-:Y:S01]  /*4cf0*/  HADD2.F32 R39, -RZ, R39.H0_H0 ;  /* 0x20000027ff277230 */ /* 0x000fe20000004100 */
[----:B------:R-:W-:Y:S02]  /*4d00*/  SHF.R.U32.HI R60, RZ, 0x10, R59 ;  /* 0x00000010ff3c7819 */ /* 0x000fe4000001163b */
[----:B------:R-:W-:Y:S01]  /*4d10*/  SHF.R.U32.HI R56, RZ, 0x10, R57 ;  /* 0x00000010ff387819 */ /* 0x000fe20000011639 */
[----:B------:R-:W-:Y:S02]  /*4d20*/  HADD2.F32 R57, -RZ, R50.H0_H0 ;  /* 0x20000032ff397230 */ /* 0x000fe40000004100 */
[----:B------:R-:W-:Y:S02]  /*4d30*/  HADD2.F32 R50, -RZ, R37.H1_H1 ;  /* 0x30000025ff327230 */ /* 0x000fe40000004100 */
[----:B------:R-:W-:-:S02]  /*4d40*/  HADD2.F32 R58, -RZ, R58.H0_H0 ;  /* 0x2000003aff3a7230 */ /* 0x000fc40000004100 */
[----:B------:R-:W-:Y:S02]  /*4d50*/  HADD2.F32 R37, -RZ, R37.H0_H0 ;  /* 0x20000025ff257230 */ /* 0x000fe40000004100 */
[----:B------:R-:W-:Y:S02]  /*4d60*/  HADD2.F32 R60, -RZ, R60.H0_H0 ;  /* 0x2000003cff3c7230 */ /* 0x000fe40000004100 */
[CC--:B------:R-:W-:Y:S01]  /*4d70*/  FMUL.FTZ R62, R50.reuse, R58.reuse ;  /* 0x0000003a323e7220 */ /* 0x0c0fe20000410000 */
[----:B------:R-:W-:Y:S02]  /*4d80*/  HADD2.F32 R56, -RZ, R56.H0_H0 ;  /* 0x20000038ff387230 */ /* 0x000fe40000004100 */
[----:B------:R-:W-:Y:S01]  /*4d90*/  FMUL.FTZ R59, R37, R58 ;  /* 0x0000003a253b7220 */ /* 0x000fe20000410000 */
[-C--:B------:R-:W-:Y:S01]  /*4da0*/  FMUL.FTZ R58, R51, R60.reuse ;  /* 0x0000003c333a7220 */ /* 0x080fe20000410000 */
[----:B------:R-:W-:Y:S01]  /*4db0*/  FMUL.FTZ R60, R39, R60 ;  /* 0x0000003c273c7220 */ /* 0x000fe20000410000 */
[-C--:B------:R-:W-:Y:S01]  /*4dc0*/  FFMA.FTZ R37, R37, R57.reuse, -R62 ;  /* 0x0000003925257223 */ /* 0x080fe2000001083e */
[----:B------:R-:W-:Y:S01]  /*4dd0*/  FFMA.FTZ R50, R50, R57, R59 ;  /* 0x0000003932327223 */ /* 0x000fe2000001003b */
[-C--:B------:R-:W-:Y:S01]  /*4de0*/  FFMA.FTZ R39, R39, R56.reuse, -R58 ;  /* 0x0000003827277223 */ /* 0x080fe2000001083a */
[----:B------:R-:W-:Y:S01]  /*4df0*/  FFMA.FTZ R56, R51, R56, R60 ;  /* 0x0000003833387223 */ /* 0x000fe2000001003c */
[----:B------:R-:W-:-:S02]  /*4e00*/  HADD2.F32 R51, -RZ, R36.H1_H1 ;  /* 0x30000024ff337230 */ /* 0x000fc40000004100 */
[--C-:B------:R-:W-:Y:S01]  /*4e10*/  HADD2.F32 R59, -RZ, R121.reuse.H0_H0 ;  /* 0x20000079ff3b7230 */ /* 0x100fe20000004100 */
[----:B------:R-:W-:Y:S01]  /*4e20*/  F2FP.F16.F32.PACK_AB R37, R50, R37 ;  /* 0x000000253225723e */ /* 0x000fe200000000ff */
[----:B------:R-:W-:Y:S01]  /*4e30*/  HADD2.F32 R36, -RZ, R36.H0_H0 ;  /* 0x20000024ff247230 */ /* 0x000fe20000004100 */
[----:B------:R-:W-:Y:S01]  /*4e40*/  F2FP.F16.F32.PACK_AB R39, R56, R39 ;  /* 0x000000273827723e */ /* 0x000fe200000000ff */
[--C-:B------:R-:W-:Y:S02]  /*4e50*/  HADD2.F32 R57, -RZ, R38.reuse.H1_H1 ;  /* 0x30000026ff397230 */ /* 0x100fe40000004100 */
[-C--:B------:R-:W-:Y:S01]  /*4e60*/  FMUL.FTZ R61, R51, R59.reuse ;  /* 0x0000003b333d7220 */ /* 0x080fe20000410000 */
[----:B------:R-:W-:Y:S02]  /*4e70*/  HADD2.F32 R121, -RZ, R121.H1_H1 ;  /* 0x30000079ff797230 */ /* 0x000fe40000004100 */
[----:B------:R-:W-:Y:S01]  /*4e80*/  FMUL.FTZ R60, R36, R59 ;  /* 0x0000003b243c7220 */ /* 0x000fe20000410000 */
[----:B------:R-:W-:-:S02]  /*4e90*/  HADD2.F32 R38, -RZ, R38.H0_H0 ;  /* 0x20000026ff267230 */ /* 0x000fc40000004100 */
[--C-:B------:R-:W-:Y:S02]  /*4ea0*/  HADD2.F32 R58, -RZ, R120.reuse.H0_H0 ;  /* 0x20000078ff3a7230 */ /* 0x100fe40000004100 */
[-C--:B------:R-:W-:Y:S01]  /*4eb0*/  FMUL.FTZ R59, R57, R121.reuse ;  /* 0x00000079393b7220 */ /* 0x080fe20000410000 */
[----:B------:R-:W-:Y:S02]  /*4ec0*/  HADD2.F32 R120, -RZ, R120.H1_H1 ;  /* 0x30000078ff787230 */ /* 0x000fe40000004100 */
[----:B------:R-:W-:Y:S01]  /*4ed0*/  FMUL.FTZ R62, R38, R121 ;  /* 0x00000079263e7220 */ /* 0x000fe20000410000 */
[-C--:B------:R-:W-:Y:S01]  /*4ee0*/  FFMA.FTZ R61, R36, R58.reuse, -R61 ;  /* 0x0000003a243d7223 */ /* 0x080fe2000001083d */
[----:B------:R-:W-:Y:S01]  /*4ef0*/  FFMA.FTZ R60, R51, R58, R60 ;  /* 0x0000003a333c7223 */ /* 0x000fe2000001003c */
[-C--:B------:R-:W-:Y:S01]  /*4f00*/  FFMA.FTZ R59, R38, R120.reuse, -R59 ;  /* 0x00000078263b7223 */ /* 0x080fe2000001083b */
[----:B------:R-:W-:-:S03]  /*4f10*/  FFMA.FTZ R62, R57, R120, R62 ;  /* 0x00000078393e7223 */ /* 0x000fc6000001003e */
[----:B------:R-:W-:Y:S02]  /*4f20*/  F2FP.F16.F32.PACK_AB R36, R60, R61 ;  /* 0x0000003d3c24723e */ /* 0x000fe400000000ff */
[----:B------:R-:W-:-:S07]  /*4f30*/  F2FP.F16.F32.PACK_AB R38, R62, R59 ;  /* 0x0000003b3e26723e */ /* 0x000fce00000000ff */
.L_x_1579:
[----:B------:R-:W-:Y:S05]  /*4f40*/  BSYNC B2 ;  /* 0x0000000000027941 */ /* 0x000fea0003800000 */
.L_x_1578:
[----:B------:R-:W-:Y:S02]  /*4f50*/  ULDC.64 UR4, c[0x0][0x208] ;  /* 0x0000820000047ab9 */ /* 0x000fe40000000a00 */
[----:B--2---:R1:W-:Y:S03]  /*4f60*/  STG.E.128 desc[UR4][R48.64], R36 ;  /* 0x0000002430007986 */ /* 0x0043e6000c101d04 */
.L_x_1577:
[----:B------:R-:W-:Y:S05]  /*4f70*/  BSYNC B1 ;  /* 0x0000000000017941 */ /* 0x000fea0003800000 */
.L_x_1576:
        /* <DEDUP_REMOVED lines=8> */
[----:B--2---:R-:W-:Y:S01]  /*5000*/  IMAD.MOV.U32 R51, RZ, RZ, R39 ;  /* 0x000000ffff337224 */ /* 0x004fe200078e0027 */
[----:B------:R-:W-:Y:S01]  /*5010*/  SHF.R.U32.HI R57, RZ, 0x10, R53 ;  /* 0x00000010ff397819 */ /* 0x000fe20000011635 */
[----:B------:R-:W-:Y:S01]  /*5020*/  IMAD.MOV.U32 R50, RZ, RZ, R36 ;  /* 0x000000ffff327224 */ /* 0x000fe200078e0024 */
[--C-:B------:R-:W-:Y:S01]  /*5030*/  SHF.R.U64 R53, R54, 0x10, R55.reuse ;  /* 0x0000001036357819 */ /* 0x100fe20000001237 */
[--C-:B------:R-:W-:Y:S01]  /*5040*/  HADD2.F32 R39, -RZ, R37.reuse.H1_H1 ;  /* 0x30000025ff277230 */ /* 0x100fe20000004100 */
[----:B------:R-:W-:Y:S01]  /*5050*/  SHF.R.U32.HI R56, RZ, 0x10, R55 ;  /* 0x00000010ff387819 */ /* 0x000fe20000011637 */
[----:B------:R-:W-:Y:S02]  /*5060*/  HADD2.F32 R36, -RZ, R37.H0_H0 ;  /* 0x20000025ff247230 */ /* 0x000fe40000004100 */
[----:B------:R-:W-:Y:S02]  /*5070*/  HADD2.F32 R53, -RZ, R53.H0_H0 ;  /* 0x20000035ff357230 */ /* 0x000fe40000004100 */
[----:B------:R-:W-:-:S02]  /*5080*/  HADD2.F32 R56, -RZ, R56.H0_H0 ;  /* 0x20000038ff387230 */ /* 0x000fc40000004100 */
[--C-:B------:R-:W-:Y:S02]  /*5090*/  HADD2.F32 R37, -RZ, R51.reuse.H1_H1 ;  /* 0x30000033ff257230 */ /* 0x100fe40000004100 */
[-C--:B------:R-:W-:Y:S01]  /*50a0*/  FMUL.FTZ R55, R39, R53.reuse ;  /* 0x0000003527377220 */ /* 0x080fe20000410000 */
[----:B------:R-:W-:Y:S02]  /*50b0*/  HADD2.F32 R51, -RZ, R51.H0_H0 ;  /* 0x20000033ff337230 */ /* 0x000fe40000004100 */
[C---:B------:R-:W-:Y:S01]  /*50c0*/  FMUL.FTZ R58, R36.reuse, R53 ;  /* 0x00000035243a7220 */ /* 0x040fe20000410000 */
[----:B------:R-:W-:Y:S02]  /*50d0*/  HADD2.F32 R52, -RZ, R52.H0_H0 ;  /* 0x20000034ff347230 */ /* 0x000fe40000004100 */
[-C--:B------:R-:W-:Y:S01]  /*50e0*/  FMUL.FTZ R60, R37, R56.reuse ;  /* 0x00000038253c7220 */ /* 0x080fe20000410000 */
[----:B------:R-:W-:Y:S02]  /*50f0*/  HADD2.F32 R54, -RZ, R57.H0_H0 ;  /* 0x20000039ff367230 */ /* 0x000fe40000004100 */
[----:B------:R-:W-:Y:S01]  /*5100*/  FMUL.FTZ R56, R51, R56 ;  /* 0x0000003833387220 */ /* 0x000fe20000410000 */
[-C--:B------:R-:W-:Y:S01]  /*5110*/  FFMA.FTZ R36, R36, R52.reuse, -R55 ;  /* 0x0000003424247223 */ /* 0x080fe20000010837 */
[----:B------:R-:W-:-:S02]  /*5120*/  FFMA.FTZ R55, R39, R52, R58 ;  /* 0x0000003427377223 */ /* 0x000fc4000001003a */
[-C--:B------:R-:W-:Y:S01]  /*5130*/  FFMA.FTZ R59, R37, R54.reuse, R56 ;  /* 0x00000036253b7223 */ /* 0x080fe20000010038 */
[--C-:B------:R-:W-:Y:S02]  /*5140*/  HADD2.F32 R52, -RZ, R119.reuse.H0_H0 ;  /* 0x20000077ff347230 */ /* 0x100fe40000004100 */
[----:B------:R-:W-:Y:S01]  /*5150*/  FFMA.FTZ R60, R51, R54, -R60 ;  /* 0x00000036333c7223 */ /* 0x000fe2000001083c */
[----:B------:R-:W-:Y:S02]  /*5160*/  HADD2.F32 R37, -RZ, R50.H1_H1 ;  /* 0x30000032ff257230 */ /* 0x000fe40000004100 */
[----:B------:R-:W-:Y:S02]  /*5170*/  HADD2.F32 R39, -RZ, R38.H1_H1 ;  /* 0x30000026ff277230 */ /* 0x000fe40000004100 */
[----:B------:R-:W-:Y:S02]  /*5180*/  HADD2.F32 R119, -RZ, R119.H1_H1 ;  /* 0x30000077ff777230 */ /* 0x000fe40000004100 */
[----:B------:R-:W-:Y:S01]  /*5190*/  FMUL.FTZ R53, R37, R52 ;  /* 0x0000003425357220 */ /* 0x000fe20000410000 */
[----:B------:R-:W-:-:S02]  /*51a0*/  HADD2.F32 R50, -RZ, R50.H0_H0 ;  /* 0x20000032ff327230 */ /* 0x000fc40000004100 */
[----:B------:R-:W-:Y:S02]  /*51b0*/  HADD2.F32 R38, -RZ, R38.H0_H0 ;  /* 0x20000026ff267230 */ /* 0x000fe40000004100 */
[-C--:B------:R-:W-:Y:S01]  /*51c0*/  FMUL.FTZ R57, R39, R119.reuse ;  /* 0x0000007727397220 */ /* 0x080fe20000410000 */
[--C-:B------:R-:W-:Y:S02]  /*51d0*/  HADD2.F32 R51, -RZ, R118.reuse.H0_H0 ;  /* 0x20000076ff337230 */ /* 0x100fe40000004100 */
[----:B------:R-:W-:Y:S01]  /*51e0*/  FMUL.FTZ R52, R50, R52 ;  /* 0x0000003432347220 */ /* 0x000fe20000410000 */
[----:B------:R-:W-:Y:S02]  /*51f0*/  HADD2.F32 R118, -RZ, R118.H1_H1 ;  /* 0x30000076ff767230 */ /* 0x000fe40000004100 */
[----:B------:R-:W-:Y:S01]  /*5200*/  FMUL.FTZ R54, R38, R119 ;  /* 0x0000007726367220 */ /* 0x000fe20000410000 */
[-C--:B------:R-:W-:Y:S01]  /*5210*/  FFMA.FTZ R53, R50, R51.reuse, -R53 ;  /* 0x0000003332357223 */ /* 0x080fe20000010835 */
[----:B------:R-:W-:Y:S01]  /*5220*/  FFMA.FTZ R52, R37, R51, R52 ;  /* 0x0000003325347223 */ /* 0x000fe20000010034 */
[-C--:B------:R-:W-:Y:S01]  /*5230*/  FFMA.FTZ R57, R38, R118.reuse, -R57 ;  /* 0x0000007626397223 */ /* 0x080fe20000010839 */
[----:B------:R-:W-:Y:S01]  /*5240*/  FFMA.FTZ R54, R39, R118, R54 ;  /* 0x0000007627367223 */ /* 0x000fe20000010036 */
[----:B------:R-:W-:-:S02]  /*5250*/  F2FP.F16.F32.PACK_AB R37, R55, R36 ;  /* 0x000000243725723e */ /* 0x000fc400000000ff */
[----:B------:R-:W-:Y:S02]  /*5260*/  F2FP.F16.F32.PACK_AB R39, R59, R60 ;  /* 0x0000003c3b27723e */ /* 0x000fe400000000ff */
[----:B------:R-:W-:Y:S02]  /*5270*/  F2FP.F16.F32.PACK_AB R36, R52, R53 ;  /* 0x000000353424723e */ /* 0x000fe400000000ff */
[----:B------:R-:W-:-:S07]  /*5280*/  F2FP.F16.F32.PACK_AB R38, R54, R57 ;  /* 0x000000393626723e */ /* 0x000fce00000000ff */
.L_x_1583:
[----:B------:R-:W-:Y:S05]  /*5290*/  BSYNC B2 ;  /* 0x0000000000027941 */ /* 0x000fea0003800000 */
.L_x_1582:
[----:B------:R-:W-:Y:S02]  /*52a0*/  ULDC.64 UR4, c[0x0][0x208] ;  /* 0x0000820000047ab9 */ /* 0x000fe40000000a00 */
[----:B--2---:R1:W-:Y:S03]  /*52b0*/  STG.E.128 desc[UR4][R48.64+0x80], R36 ;  /* 0x0000802430007986 */ /* 0x0043e6000c101d04 */
.L_x_1581:
[----:B------:R-:W-:Y:S05]  /*52c0*/  BSYNC B1 ;  /* 0x0000000000017941 */ /* 0x000fea0003800000 */
.L_x_1580:
[----:B------:R-:W-:Y:S01]  /*52d0*/  ISETP.NE.AND P3, PT, R94, RZ, PT ;  /* 0x000000ff5e00720c */ /* 0x000fe20003f65270 */
[----:B------:R-:W-:-:S12]  /*52e0*/  BSSY B1, `(.L_x_1584) ;  /* 0x0000032000017945 */ /* 0x000fd80003800000 */
[----:B------:R-:W-:Y:S05]  /*52f0*/  @!P3 BRA `(.L_x_1585) ;  /* 0x0000000000c0b947 */ /* 0x000fea0003800000 */
[----:B-1234-:R1:W2:Y:S01]  /*5300*/  LDS.128 R36, [R102+0x25400] ;  /* 0x0254000066247984 */ /* 0x01e2a20000000c00 */
[----:B------:R-:W-:Y:S01]  /*5310*/  ISETP.GE.AND P3, PT, R233, R116, PT ;  /* 0x00000074e900720c */ /* 0x000fe20003f66270 */
[----:B------:R-:W-:-:S12]  /*5320*/  BSSY B2, `(.L_x_1586) ;  /* 0x000002b000027945 */ /* 0x000fd80003800000 */
[----:B-1----:R-:W-:Y:S05]  /*5330*/  @P3 BRA `(.L_x_1587) ;  /* 0x0000000000a43947 */ /* 0x002fea0003800000 */
[--C-:B------:R-:W-:Y:S01]  /*5340*/  SHF.R.U64 R51, R44, 0x10, R45.reuse ;  /* 0x000000102c337819 */ /* 0x100fe2000000122d */
[----:B--2---:R-:W-:Y:S01]  /*5350*/  IMAD.MOV.U32 R44, RZ, RZ, R38 ;  /* 0x000000ffff2c7224 */ /* 0x004fe200078e0026 */
[----:B------:R-:W-:Y:S01]  /*5360*/  SHF.R.U32.HI R50, RZ, 0x10, R45 ;  /* 0x00000010ff327819 */ /* 0x000fe2000001162d */
[--C-:B------:R-:W-:Y:S01]  /*5370*/  HADD2.F32 R38, -RZ, R37.reuse.H1_H1 ;  /* 0x30000025ff267230 */ /* 0x100fe20000004100 */
[--C-:B------:R-:W-:Y:S01]  /*5380*/  SHF.R.U64 R45, R46, 0x10, R47.reuse ;  /* 0x000000102e2d7819 */ /* 0x100fe2000000122f */
[----:B------:R-:W-:Y:S01]  /*5390*/  HADD2.F32 R37, -RZ, R37.H0_H0 ;  /* 0x20000025ff257230 */ /* 0x000fe20000004100 */
[----:B------:R-:W-:Y:S01]  /*53a0*/  SHF.R.U32.HI R52, RZ, 0x10, R47 ;  /* 0x00000010ff347819 */ /* 0x000fe2000001162f */
[----:B------:R-:W-:Y:S02]  /*53b0*/  HADD2.F32 R46, -RZ, R51.H0_H0 ;  /* 0x20000033ff2e7230 */ /* 0x000fe40000004100 */
[----:B------:R-:W-:Y:S02]  /*53c0*/  HADD2.F32 R47, -RZ, R45.H0_H0 ;  /* 0x2000002dff2f7230 */ /* 0x000fe40000004100 */
[----:B------:R-:W-:-:S02]  /*53d0*/  HADD2.F32 R52, -RZ, R52.H0_H0 ;  /* 0x20000034ff347230 */ /* 0x000fc40000004100 */
[--C-:B------:R-:W-:Y:S02]  /*53e0*/  HADD2.F32 R45, -RZ, R39.reuse.H1_H1 ;  /* 0x30000027ff2d7230 */ /* 0x100fe40000004100 */
[-C--:B------:R-:W-:Y:S01]  /*53f0*/  FMUL.FTZ R54, R38, R47.reuse ;  /* 0x0000002f26367220 */ /* 0x080fe20000410000 */
[----:B------:R-:W-:Y:S02]  /*5400*/  HADD2.F32 R39, -RZ, R39.H0_H0 ;  /* 0x20000027ff277230 */ /* 0x000fe40000004100 */
[----:B------:R-:W-:Y:S01]  /*5410*/  FMUL.FTZ R47, R37, R47 ;  /* 0x0000002f252f7220 */ /* 0x000fe20000410000 */
[----:B------:R-:W-:Y:S02]  /*5420*/  HADD2.F32 R50, -RZ, R50.H0_H0 ;  /* 0x20000032ff327230 */ /* 0x000fe40000004100 */
[----:B------:R-:W-:Y:S01]  /*5430*/  FMUL.FTZ R56, R45, R52 ;  /* 0x000000342d387220 */ /* 0x000fe20000410000 */
[----:B------:R-:W-:Y:S01]  /*5440*/  FFMA.FTZ R54, R37, R46, -R54 ;  /* 0x0000002e25367223 */ /* 0x000fe20000010836 */
[----:B------:R-:W-:Y:S01]  /*5450*/  FMUL.FTZ R52, R39, R52 ;  /* 0x0000003427347220 */ /* 0x000fe20000410000 */
[----:B------:R-:W-:-:S02]  /*5460*/  HADD2.F32 R37, -RZ, R36.H1_H1 ;  /* 0x30000024ff257230 */ /* 0x000fc40000004100 */
[----:B------:R-:W-:Y:S01]  /*5470*/  FFMA.FTZ R51, R38, R46, R47 ;  /* 0x0000002e26337223 */ /* 0x000fe2000001002f */
[----:B------:R-:W-:Y:S02]  /*5480*/  HADD2.F32 R36, -RZ, R36.H0_H0 ;  /* 0x20000024ff247230 */ /* 0x000fe40000004100 */
[-C--:B------:R-:W-:Y:S01]  /*5490*/  FFMA.FTZ R53, R45, R50.reuse, R52 ;  /* 0x000000322d357223 */ /* 0x080fe20000010034 */
[--C-:B------:R-:W-:Y:S02]  /*54a0*/  HADD2.F32 R45, -RZ, R117.reuse.H0_H0 ;  /* 0x20000075ff2d7230 */ /* 0x100fe40000004100 */
[----:B------:R-:W-:Y:S01]  /*54b0*/  FFMA.FTZ R56, R39, R50, -R56 ;  /* 0x0000003227387223 */ /* 0x000fe20000010838 */
[----:B------:R-:W-:Y:S02]  /*54c0*/  HADD2.F32 R117, -RZ, R117.H1_H1 ;  /* 0x30000075ff757230 */ /* 0x000fe40000004100 */
[--C-:B------:R-:W-:Y:S02]  /*54d0*/  HADD2.F32 R38, -RZ, R44.reuse.H1_H1 ;  /* 0x3000002cff267230 */ /* 0x100fe40000004100 */
[----:B------:R-:W-:Y:S01]  /*54e0*/  FMUL.FTZ R47, R37, R45 ;  /* 0x0000002d252f7220 */ /* 0x000fe20000410000 */
[----:B------:R-:W-:-:S02]  /*54f0*/  HADD2.F32 R44, -RZ, R44.H0_H0 ;  /* 0x2000002cff2c7230 */ /* 0x000fc40000004100 */
[----:B------:R-:W-:Y:S01]  /*5500*/  FMUL.FTZ R46, R36, R45 ;  /* 0x0000002d242e7220 */ /* 0x000fe20000410000 */
[--C-:B------:R-:W-:Y:S02]  /*5510*/  HADD2.F32 R39, -RZ, R115.reuse.H0_H0 ;  /* 0x20000073ff277230 */ /* 0x100fe40000004100 */
[-C--:B------:R-:W-:Y:S01]  /*5520*/  FMUL.FTZ R45, R38, R117.reuse ;  /* 0x00000075262d7220 */ /* 0x080fe20000410000 */
        /* <DEDUP_REMOVED lines=10> */
.L_x_1587:
[----:B------:R-:W-:Y:S05]  /*55d0*/  BSYNC B2 ;  /* 0x0000000000027941 */ /* 0x000fea0003800000 */
.L_x_1586:
[----:B------:R-:W-:Y:S02]  /*55e0*/  ULDC.64 UR4, c[0x0][0x208] ;  /* 0x0000820000047ab9 */ /* 0x000fe40000000a00 */
[----:B--2---:R1:W-:Y:S03]  /*55f0*/  STG.E.128 desc[UR4][R48.64+0x100], R36 ;  /* 0x0001002430007986 */ /* 0x0043e6000c101d04 */
.L_x_1585:
[----:B------:R-:W-:Y:S05]  /*5600*/  BSYNC B1 ;  /* 0x0000000000017941 */ /* 0x000fea0003800000 */
.L_x_1584:
[----:B------:R-:W-:-:S13]  /*5610*/  ISETP.NE.AND P3, PT, R95, RZ, PT ;  /* 0x000000ff5f00720c */ /* 0x000fda0003f65270 */
        /* <DEDUP_REMOVED lines=46> */
.L_x_1589:
[----:B------:R-:W-:Y:S05]  /*5900*/  BSYNC B1 ;  /* 0x0000000000017941 */ /* 0x000fea0003800000 */
.L_x_1588:
[----:B------:R-:W-:Y:S02]  /*5910*/  ULDC.64 UR4, c[0x0][0x208] ;  /* 0x0000820000047ab9 */ /* 0x000fe40000000a00 */
[----:B--2---:R1:W-:Y:S01]  /*5920*/  STG.E.128 desc[UR4][R48.64+0x180], R36 ;  /* 0x0001802430007986 */ /* 0x0043e2000c101d04 */
[----:B------:R-:W-:Y:S05]  /*5930*/  BRA `(.L_x_1575) ;  /* 0x0000002c008c7947 */ /* 0x000fea0003800000 */
.L_x_1551:
        /* <DEDUP_REMOVED lines=16> */
[----:B------:R-:W-:Y:S02]  /*5a40*/  IADD3.X R39, R99, R32, RZ, P2, !PT ;  /* 0x0000002063277210 */ /* 0x000fe400017fe4ff */
[----:B------:R-:W-:Y:S02]  /*5a50*/  CS2R R42, SRZ ;  /* 0x00000000002a7805 */ /* 0x000fe4000001ff00 */
[----:B------:R-:W-:Y:S01]  /*5a60*/  LEA R52, P3, R38, UR4, 0x1 ;  /* 0x0000000426347c11 */ /* 0x000fe2000f8608ff */
[----:B------:R-:W-:Y:S01]  /*5a70*/  IMAD.X R37, R109, 0x1, R34, P5 ;  /* 0x000000016d257824 */ /* 0x000fe200028e0622 */
[----:B------:R-:W-:-:S02]  /*5a80*/  ISETP.GE.AND P5, PT, R221, R116, PT ;  /* 0x00000074dd00720c */ /* 0x000fc40003fa6270 */
[----:B------:R-:W-:Y:S02]  /*5a90*/  CS2R R40, SRZ ;  /* 0x0000000000287805 */ /* 0x000fe4000001ff00 */
[----:B------:R-:W-:Y:S02]  /*5aa0*/  LEA.HI.X R53, R38, UR5, R39, 0x1, P3 ;  /* 0x0000000526357c11 */ /* 0x000fe400098f0c27 */
[----:B------:R-:W-:Y:S02]  /*5ab0*/  CS2R R38, SRZ ;  /* 0x0000000000267805 */ /* 0x000fe4000001ff00 */
[----:B------:R-:W-:Y:S02]  /*5ac0*/  ISETP.GE.AND P3, PT, R18, R116, PT ;  /* 0x000000741200720c */ /* 0x000fe40003f66270 */
[----:B------:R-:W-:Y:S02]  /*5ad0*/  CS2R R50, SRZ ;  /* 0x0000000000327805 */ /* 0x000fe4000001ff00 */
[----:B------:R-:W-:-:S02]  /*5ae0*/  LEA R56, P2, R36, UR6, 0x1 ;  /* 0x0000000624387c11 */ /* 0x000fc4000f8408ff */
[----:B------:R-:W-:Y:S02]  /*5af0*/  CS2R R48, SRZ ;  /* 0x0000000000307805 */ /* 0x000fe4000001ff00 */
[----:B------:R-:W-:Y:S02]  /*5b00*/  CS2R R46, SRZ ;  /* 0x00000000002e7805 */ /* 0x000fe4000001ff00 */
[----:B------:R-:W-:Y:S02]  /*5b10*/  CS2R R44, SRZ ;  /* 0x00000000002c7805 */ /* 0x000fe4000001ff00 */
[----:B------:R-:W-:Y:S02]  /*5b20*/  LEA.HI.X R57, R36, UR7, R37, 0x1, P2 ;  /* 0x0000000724397c11 */ /* 0x000fe400090f0c25 */
[----:B------:R-:W-:Y:S01]  /*5b30*/  CS2R R36, SRZ ;  /* 0x0000000000247805 */ /* 0x000fe2000001ff00 */
[----:B------:R-:W-:Y:S02]  /*5b40*/  ULDC.64 UR8, c[0x0][0x208] ;  /* 0x0000820000087ab9 */ /* 0x000fe40000000a00 */
[----:B------:R0:W5:Y:S04]  /*5b50*/  @!P5 LDG.E.128 R44, desc[UR8][R56.64+0x80] ;  /* 0x00008008382cd981 */ /* 0x000168000c1e1d00 */
[----:B------:R0:W5:Y:S04]  /*5b60*/  @!P3 LDG.E.128 R40, desc[UR8][R52.64] ;  /* 0x000000083428b981 */ /* 0x000168000c1e1d00 */
[----:B------:R0:W5:Y:S04]  /*5b70*/  @!P5 LDG.E.128 R36, desc[UR8][R52.64+0x80] ;  /* 0x000080083424d981 */ /* 0x000168000c1e1d00 */
[----:B------:R0:W5:Y:S02]  /*5b80*/  @!P3 LDG.E.128 R48, desc[UR8][R56.64] ;  /* 0x000000083830b981 */ /* 0x000164000c1e1d00 */
.L_x_1591:
[----:B------:R-:W-:Y:S05]  /*5b90*/  BSYNC B1 ;  /* 0x0000000000017941 */ /* 0x000fea0003800000 */
.L_x_1590:
        /* <DEDUP_REMOVED lines=19> */
[----:B------:R-:W-:Y:S02]  /*5cd0*/  CS2R R64, SRZ ;  /* 0x0000000000407805 */ /* 0x000fe4000001ff00 */
[----:B------:R-:W-:Y:S02]  /*5ce0*/  CS2R R62, SRZ ;  /* 0x00000000003e7805 */ /* 0x000fe4000001ff00 */
[----:B------:R-:W-:Y:S02]  /*5cf0*/  IADD3.X R109, R34, R109, R26, P2, P5 ;  /* 0x0000006d226d7210 */ /* 0x000fe400017ea41a */
[----:B------:R-:W-:Y:S02]  /*5d00*/  CS2R R60, SRZ ;  /* 0x00000000003c7805 */ /* 0x000fe4000001ff00 */
[----:B------:R-:W-:Y:S01]  /*5d10*/  LEA R68, P5, R71, UR4, 0x1 ;  /* 0x0000000447447c11 */ /* 0x000fe2000f8a08ff */
[----:B------:R-:W-:Y:S01]  /*5d20*/  ULDC.64 UR8, c[0x0][0x208] ;  /* 0x0000820000087ab9 */ /* 0x000fe20000000a00 */
[----:B------:R-:W-:-:S02]  /*5d30*/  LEA R70, P2, R52, UR6, 0x1 ;  /* 0x0000000634467c11 */ /* 0x000fc4000f8408ff */
[----:B------:R-:W-:Y:S02]  /*5d40*/  LEA.HI.X R69, R71, UR5, R54, 0x1, P5 ;  /* 0x0000000547457c11 */ /* 0x000fe4000a8f0c36 */
[----:B------:R-:W-:Y:S02]  /*5d50*/  CS2R R54, SRZ ;  /* 0x0000000000367805 */ /* 0x000fe4000001ff00 */
[----:B------:R-:W-:Y:S02]  /*5d60*/  LEA.HI.X R71, R52, UR7, R109, 0x1, P2 ;  /* 0x0000000734477c11 */ /* 0x000fe400090f0c6d */
[----:B------:R-:W-:Y:S02]  /*5d70*/  CS2R R52, SRZ ;  /* 0x0000000000347805 */ /* 0x000fe4000001ff00 */
[-C--:B------:R-:W-:Y:S02]  /*5d80*/  ISETP.GE.AND P5, PT, R18, R116.reuse, PT ;  /* 0x000000741200720c */ /* 0x080fe40003fa6270 */
[----:B------:R-:W-:-:S11]  /*5d90*/  ISETP.GE.AND P2, PT, R221, R116, PT ;  /* 0x00000074dd00720c */ /* 0x000fd60003f46270 */
[----:B------:R0:W5:Y:S04]  /*5da0*/  @!P5 LDG.E.128 R56, desc[UR8][R68.64] ;  /* 0x000000084438d981 */ /* 0x000168000c1e1d00 */
[----:B------:R0:W5:Y:S04]  /*5db0*/  @!P2 LDG.E.128 R52, desc[UR8][R68.64+0x80] ;  /* 0x000080084434a981 */ /* 0x000168000c1e1d00 */
[----:B------:R0:W5:Y:S04]  /*5dc0*/  @!P5 LDG.E.128 R64, desc[UR8][R70.64] ;  /* 0x000000084640d981 */ /* 0x000168000c1e1d00 */
[----:B------:R0:W5:Y:S02]  /*5dd0*/  @!P2 LDG.E.128 R60, desc[UR8][R70.64+0x80] ;  /* 0x00008008463ca981 */ /* 0x000164000c1e1d00 */
.L_x_1593:
[----:B------:R-:W-:Y:S05]  /*5de0*/  BSYNC B1 ;  /* 0x0000000000017941 */ /* 0x000fea0003800000 */
.L_x_1592:
[----:B0-----:R-:W2:Y:S01]  /*5df0*/  LDL R68, [R1+0x20] ;  /* 0x0000200001447983 */ /* 0x001ea20000100800 */
[----:B-----5:R-:W-:Y:S01]  /*5e00*/  IMAD.MOV.U32 R69, RZ, RZ, R39 ;  /* 0x000000ffff457224 */ /* 0x020fe200078e0027 */
[----:B------:R-:W-:Y:S01]  /*5e10*/  MOV R70, R42 ;  /* 0x0000002a00467202 */ /* 0x000fe20000000f00 */
[----:B------:R-:W-:-:S03]  /*5e20*/  IMAD.MOV.U32 R71, RZ, RZ, R43 ;  /* 0x000000ffff477224 */ /* 0x000fc600078e002b */
[----:B------:R-:W-:Y:S01]  /*5e30*/  PRMT R136, R69, 0x7610, R136 ;  /* 0x0000761045887816 */ /* 0x000fe20000000088 */
[----:B------:R-:W-:Y:S01]  /*5e40*/  IMAD.MOV.U32 R69, RZ, RZ, R37 ;  /* 0x000000ffff457224 */ /* 0x000fe200078e0025 */
[----:B------:R-:W-:Y:S02]  /*5e50*/  PRMT R137, R70, 0x7610, R137 ;  /* 0x0000761046897816 */ /* 0x000fe40000000089 */
[----:B------:R-:W-:Y:S02]  /*5e60*/  PRMT R140, R71, 0x7610, R140 ;  /* 0x00007610478c7816 */ /* 0x000fe4000000008c */
[----:B------:R-:W-:Y:S01]  /*5e70*/  PRMT R136, R136, 0x5410, R69 ;  /* 0x0000541088887816 */ /* 0x000fe20000000045 */
[----:B------:R-:W-:-:S05]  /*5e80*/  IMAD.MOV.U32 R69, RZ, RZ, R41 ;  /* 0x000000ffff457224 */ /* 0x000fca00078e0029 */
[----:B------:R-:W-:Y:S01]  /*5e90*/  PRMT R124, R69, 0x7610, R124 ;  /* 0x00007610457c7816 */ /* 0x000fe2000000007c */
[----:B------:R-:W-:-:S05]  /*5ea0*/  IMAD.MOV.U32 R69, RZ, RZ, R47 ;  /* 0x000000ffff457224 */ /* 0x000fca00078e002f */
[----:B------:R-:W-:Y:S02]  /*5eb0*/  PRMT R137, R137, 0x5410, R69 ;  /* 0x0000541089897816 */ /* 0x000fe40000000045 */
[----:B------:R-:W-:Y:S02]  /*5ec0*/  MOV R69, R45 ;  /* 0x0000002d00457202 */ /* 0x000fe40000000f00 */
[----:B--2---:R-:W-:Y:S01]  /*5ed0*/  R2UR UR4, R68 ;  /* 0x00000000440472ca */ /* 0x004fe200000e0000 */
[----:B------:R-:W-:-:S05]  /*5ee0*/  IMAD.MOV.U32 R68, RZ, RZ, R38 ;  /* 0x000000ffff447224 */ /* 0x000fca00078e0026 */
[----:B------:R-:W-:Y:S01]  /*5ef0*/  PRMT R134, R68, 0x7610, R134 ;  /* 0x0000761044867816 */ /* 0x000fe20000000086 */
[----:B------:R-:W-:-:S05]  /*5f00*/  IMAD.MOV.U32 R68, RZ, RZ, R36 ;  /* 0x000000ffff447224 */ /* 0x000fca00078e0024 */
[----:B------:R-:W-:Y:S01]  /*5f10*/  PRMT R135, R68, 0x7610, R135 ;  /* 0x0000761044877816 */ /* 0x000fe20000000087 */
[----:B------:R-:W-:Y:S01]  /*5f20*/  IMAD.MOV.U32 R68, RZ, RZ, R40 ;  /* 0x000000ffff447224 */ /* 0x000fe200078e0028 */
[----:B------:R-:W-:-:S04]  /*5f30*/  UISETP.NE.AND UP0, UPT, UR4, 0x3, UPT ;  /* 0x000000030400788c */ /* 0x000fc8000bf05270 */
[----:B------:R-:W-:Y:S01]  /*5f40*/  PRMT R138, R68, 0x7610, R138 ;  /* 0x00007610448a7816 */ /* 0x000fe2000000008a */
[----:B------:R-:W-:Y:S01]  /*5f50*/  IMAD.MOV.U32 R68, RZ, RZ, R46 ;  /* 0x000000ffff447224 */ /* 0x000fe200078e002e */
[----:B------:R-:W-:Y:S02]  /*5f60*/  PLOP3.LUT P2, PT, PT, PT, UP0, 0x80, 0x0 ;  /* 0x000000000000781c */ /* 0x000fe40003f4f008 */
[----:B------:R-:W-:Y:S01]  /*5f70*/  PRMT R138, R138, 0x5410, R69 ;  /* 0x000054108a8a7816 */ /* 0x000fe20000000045 */
[----:B------:R-:W-:Y:S01]  /*5f80*/  IMAD.MOV.U32 R69, RZ, RZ, R51 ;  /* 0x000000ffff457224 */ /* 0x000fe200078e0033 */
[----:B------:R-:W-:Y:S01]  /*5f90*/  PRMT R134, R134, 0x5410, R68 ;  /* 0x0000541086867816 */ /* 0x000fe20000000044 */
[----:B------:R-:W-:-:S03]  /*5fa0*/  IMAD.MOV.U32 R68, RZ, RZ, R44 ;  /* 0x000000ffff447224 */ /* 0x000fc600078e002c */
[----:B------:R-:W-:Y:S01]  /*5fb0*/  PRMT R140, R140, 0x5410, R69 ;  /* 0x000054108c8c7816 */ /* 0x000fe20000000045 */
[----:B------:R-:W-:Y:S01]  /*5fc0*/  IMAD.MOV.U32 R69, RZ, RZ, R48 ;  /* 0x000000ffff457224 */ /* 0x000fe200078e0030 */
[----:B------:R-:W-:Y:S01]  /*5fd0*/  PRMT R135, R135, 0x5410, R68 ;  /* 0x0000541087877816 */ /* 0x000fe20000000044 */
[----:B------:R-:W-:-:S05]  /*5fe0*/  IMAD.MOV.U32 R68, RZ, RZ, R50 ;  /* 0x000000ffff447224 */ /* 0x000fca00078e0032 */
[----:B------:R-:W-:Y:S01]  /*5ff0*/  PRMT R139, R68, 0x7610, R139 ;  /* 0x00007610448b7816 */ /* 0x000fe2000000008b */
[----:B------:R-:W-:-:S03]  /*6000*/  IMAD.MOV.U32 R68, RZ, RZ, R49 ;  /* 0x000000ffff447224 */ /* 0x000fc600078e0031 */
[----:B------:R-:W-:Y:S01]  /*6010*/  PRMT R139, R139, 0x5410, R69 ;  /* 0x000054108b8b7816 */ /* 0x000fe20000000045 */
[----:B------:R-:W-:Y:S01]  /*6020*/  IMAD.MOV.U32 R69, RZ, RZ, R54 ;  /* 0x000000ffff457224 */ /* 0x000fe200078e0036 */
[----:B------:R-:W-:Y:S01]  /*6030*/  PRMT R121, R68, 0x7610, R121 ;  /* 0x0000761044797816 */ /* 0x000fe20000000079 */
        /* <DEDUP_REMOVED lines=23> */
[----:B------:R-:W-:Y:S06]  /*61b0*/  @!P2 BRA `(.L_x_1594) ;  /* 0x000000000004a947 */ /* 0x000fec0003800000 */
[----:B------:R-:W-:Y:S01]  /*61c0*/  BPT.TRAP 0x1 ;  /* 0x000000040000795c */ /* 0x000fe20000300000 */
.L_x_1594:
[----:B------:R-:W-:Y:S01]  /*61d0*/  LEA R99, R17, R16, 0x3 ;  /* 0x0000001011637211 */ /* 0x000fe200078e18ff */
[----:B------:R-:W0:Y:S01]  /*61e0*/  LDC R117, c[0x0][0x2f4] ;  /* 0x0000bd00ff757b82 */ /* 0x000e220000000800 */
[----:B------:R-:W-:Y:S01]  /*61f0*/  SHF.L.U32 R109, R236, 0x1f, RZ ;  /* 0x0000001fec6d7819 */ /* 0x000fe200000006ff */
[----:B------:R-:W-:Y:S01]  /*6200*/  BSSY B1, `(.L_x_1595) ;  /* 0x0000004000017945 */ /* 0x000fe20003800000 */
[----:B------:R-:W-:Y:S02]  /*6210*/  IMAD.MOV.U32 R111, RZ, RZ, R72 ;  /* 0x000000ffff6f7224 */ /* 0x000fe400078e0048 */
[----:B------:R-:W1:Y:S02]  /*6220*/  SYNCS.PHASECHK.TRANS64.TRYWAIT P5, [R99+URZ+0x30890], R109 ;  /* 0x0308906d630075a7 */ /* 0x000e6400080a017f */
[----:B-1----:R-:W-:Y:S05]  /*6230*/  @!P5 BRA `(.L_x_1596) ;  /* 0x00000288000cd947 */ /* 0x002fea0003800000 */
.L_x_2029:
[----:B------:R-:W-:Y:S05]  /*6240*/  BSYNC B1 ;  /* 0x0000000000017941 */ /* 0x000fea0003800000 */
.L_x_1595:
[----:B------:R-:W2:Y:S01]  /*6250*/  LDC.64 R112, c[0x0][0x300] ;  /* 0x0000c000ff707b82 */ /* 0x000ea20000000a00 */
[----:B------:R-:W-:Y:S01]  /*6260*/  BSSY B1, `(.L_x_1597) ;  /* 0x0000115000017945 */ /* 0x000fe20003800000 */
[----:B0-----:R-:W-:-:S03]  /*6270*/  IMAD.IADD R118, R117, 0x1, -R29 ;  /* 0x0000000175767824 */ /* 0x001fc600078e0a1d */
[----:B------:R-:W-:Y:S05]  /*6280*/  @P4 BRA `(.L_x_1598) ;  /* 0x0000001000484947 */ /* 0x000fea0003800000 */
[----:B------:R-:W-:Y:S01]  /*6290*/  ISETP.NE.AND P4, PT, R30, RZ, PT ;  /* 0x000000ff1e00720c */ /* 0x000fe20003f85270 */
[-C--:B--2---:R-:W-:Y:S01]  /*62a0*/  IMAD.WIDE.U32 R114, R23, R112.reuse, R110 ;  /* 0x0000007017727225 */ /* 0x084fe200078e006e */
[----:B------:R-:W-:Y:S01]  /*62b0*/  SHF.R.S32.HI R68, RZ, 0x1f, R23 ;  /* 0x0000001fff447819 */ /* 0x000fe20000011417 */
[----:B------:R-:W-:Y:S04]  /*62c0*/  BSSY B2, `(.L_x_1599) ;  /* 0x0000089000027945 */ /* 0x000fe80003800000 */
[----:B------:R-:W-:-:S04]  /*62d0*/  IMAD R119, R68, R112, RZ ;  /* 0x0000007044777224 */ /* 0x000fc800078e02ff */
[----:B------:R-:W-:-:S04]  /*62e0*/  IMAD R119, R23, R113, R119 ;  /* 0x0000007117777224 */ /* 0x000fc800078e0277 */
[----:B------:R-:W-:Y:S01]  /*62f0*/  IMAD.IADD R119, R119, 0x1, R115 ;  /* 0x0000000177777824 */ /* 0x000fe200078e0273 */
[----:B------:R-:W-:Y:S06]  /*6300*/  @!P4 BRA `(.L_x_1600) ;  /* 0x000000080010c947 */ /* 0x000fec0003800000 */
[----:B------:R-:W2:Y:S01]  /*6310*/  LDL R70, [R1+0x28] ;  /* 0x0000280001467983 */ /* 0x000ea20000100800 */
[----:B------:R-:W-:Y:S01]  /*6320*/  SEL R68, R29, R118, !P0 ;  /* 0x000000761d447207 */ /* 0x000fe20004000000 */
[C---:B------:R-:W-:Y:S01]  /*6330*/  IMAD.SHL.U32 R71, R23.reuse, 0x40, RZ ;  /* 0x0000004017477824 */ /* 0x040fe200078e00ff */
[----:B------:R-:W-:Y:S01]  /*6340*/  ISETP.GE.AND P4, PT, R18, R116, PT ;  /* 0x000000741200720c */ /* 0x000fe20003f86270 */
[----:B------:R-:W-:Y:S01]  /*6350*/  IMAD.SHL.U32 R72, R23, 0x40, RZ ;  /* 0x0000004017487824 */ /* 0x000fe200078e00ff */
[----:B------:R-:W-:Y:S01]  /*6360*/  SHF.R.S32.HI R69, RZ, 0x1f, R68 ;  /* 0x0000001fff457819 */ /* 0x000fe20000011444 */
[----:B------:R-:W-:Y:S01]  /*6370*/  BSSY B3, `(.L_x_1601) ;  /* 0x0000070000037945 */ /* 0x000fe20003800000 */
[----:B------:R-:W-:Y:S02]  /*6380*/  LOP3.LUT R71, R71, 0x1c0, RZ, 0xc0, !PT ;  /* 0x000001c047477812 */ /* 0x000fe400078ec0ff */
[----:B------:R-:W-:Y:S02]  /*6390*/  LEA.HI R68, R69, R68, RZ, 0x4 ;  /* 0x0000004445447211 */ /* 0x000fe400078f20ff */
[----:B------:R-:W-:-:S02]  /*63a0*/  SHF.R.U32.HI R71, RZ, 0x3, R71 ;  /* 0x00000003ff477819 */ /* 0x000fc40000011647 */
[----:B------:R-:W-:-:S04]  /*63b0*/  LEA.HI.SX32 R68, R68, R35, 0x1c ;  /* 0x0000002344447211 */ /* 0x000fc800078fe2ff */
[----:B------:R-:W-:Y:S01]  /*63c0*/  SHF.R.S32.HI R69, RZ, 0x1f, R68 ;  /* 0x0000001fff457819 */ /* 0x000fe20000011444 */
[----:B------:R-:W-:-:S03]  /*63d0*/  IMAD.SHL.U32 R120, R68, 0x8, RZ ;  /* 0x0000000844787824 */ /* 0x000fc600078e00ff */
[----:B------:R-:W-:Y:S02]  /*63e0*/  LEA.HI R68, R69, R68, RZ, 0x3 ;  /* 0x0000004445447211 */ /* 0x000fe400078f18ff */
[----:B------:R-:W-:Y:S02]  /*63f0*/  LOP3.LUT R69, R120, 0x38, RZ, 0xc0, !PT ;  /* 0x0000003878457812 */ /* 0x000fe400078ec0ff */
[----:B------:R-:W-:Y:S02]  /*6400*/  SHF.L.U32 R68, R68, 0x9, RZ ;  /* 0x0000000944447819 */ /* 0x000fe400000006ff */
[----:B------:R-:W-:Y:S02]  /*6410*/  LOP3.LUT R69, R69, 0x1c0, R72, 0xf8, !PT ;  /* 0x000001c045457812 */ /* 0x000fe400078ef848 */
[----:B------:R-:W-:Y:S02]  /*6420*/  LOP3.LUT R68, R68, 0x7ffff000, RZ, 0xc0, !PT ;  /* 0x7ffff00044447812 */ /* 0x000fe400078ec0ff */
[----:B------:R-:W-:-:S04]  /*6430*/  LOP3.LUT R69, R69, R71, RZ, 0x3c, !PT ;  /* 0x0000004745457212 */ /* 0x000fc800078e3cff */
[----:B--2---:R-:W-:-:S05]  /*6440*/  IADD3 R68, R69, R68, R70 ;  /* 0x0000004445447210 */ /* 0x004fca0007ffe046 */
[C---:B------:R-:W-:Y:S02]  /*6450*/  IMAD R72, R17.reuse, 0x4000, R68 ;  /* 0x0000400011487824 */ /* 0x040fe400078e0244 */
[----:B------:R-:W-:Y:S02]  /*6460*/  IMAD R68, R17, 0x4000, R6 ;  /* 0x0000400011447824 */ /* 0x000fe400078e0206 */
[--C-:B------:R-:W-:Y:S02]  /*6470*/  IMAD R72, R72, 0x2, R16.reuse ;  /* 0x0000000248487824 */ /* 0x100fe400078e0210 */
[----:B------:R-:W-:-:S04]  /*6480*/  IMAD R68, R68, 0x2, R16 ;  /* 0x0000000244447824 */ /* 0x000fc800078e0210 */
[----:B------:R-:W0:Y:S04]  /*6490*/  LDS.128 R72, [R72+0x20400] ;  /* 0x0204000048487984 */ /* 0x000e280000000c00 */
[----:B------:R-:W2:Y:S01]  /*64a0*/  LDS.128 R68, [R68+0x20400] ;  /* 0x0204000044447984 */ /* 0x000ea20000000c00 */
[----:B------:R-:W-:Y:S05]  /*64b0*/  @P4 BRA `(.L_x_1602) ;  /* 0x00000004006c4947 */ /* 0x000fea0003800000 */
[----:B0-----:R-:W-:Y:S01]  /*64c0*/  IMAD.MOV.U32 R123, RZ, RZ, R73 ;  /* 0x000000ffff7b7224 */ /* 0x001fe200078e0049 */
[----:B------:R-:W-:Y:S01]  /*64d0*/  SHF.R.U64 R40, R40, 0x10, R41 ;  /* 0x0000001028287819 */ /* 0x000fe20000001229 */
[----:B--2---:R-:W-:Y:S01]  /*64e0*/  IMAD.MOV.U32 R122, RZ, RZ, R69 ;  /* 0x000000ffff7a7224 */ /* 0x004fe200078e0045 */
[----:B------:R-:W-:Y:S01]  /*64f0*/  SHF.R.U32.HI R41, RZ, 0x10, R41 ;  /* 0x00000010ff297819 */ /* 0x000fe20000011629 */
[----:B------:R-:W-:Y:S01]  /*6500*/  HADD2.F32 R121, -RZ, R121.H0_H0 ;  /* 0x20000079ff797230 */ /* 0x000fe20000004100 */
[----:B------:R-:W-:Y:S01]  /*6510*/  SHF.R.U64 R42, R42, 0x10, R43 ;  /* 0x000000102a2a7819 */ /* 0x000fe2000000122b */
[----:B------:R-:W-:Y:S02]  /*6520*/  HADD2.F32 R69, -RZ, R123.H0_H0 ;  /* 0x2000007bff457230 */ /* 0x000fe40000004100 */
[----:B------:R-:W-:Y:S02]  /*6530*/  HADD2.F32 R125, -RZ, R122.H0_H0 ;  /* 0x2000007aff7d7230 */ /* 0x000fe40000004100 */
[----:B------:R-:W-:-:S02]  /*6540*/  HADD2.F32 R124, -RZ, R124.H0_H0 ;  /* 0x2000007cff7c7230 */ /* 0x000fc40000004100 */
[-C--:B------:R-:W-:Y:S01]  /*6550*/  FMUL.FTZ R73, R69, R121.reuse ;  /* 0x0000007945497220 */ /* 0x080fe20000410000 */
[----:B------:R-:W-:Y:S02]  /*6560*/  HADD2.F32 R41, -RZ, R41.H0_H0 ;  /* 0x20000029ff297230 */ /* 0x000fe40000004100 */
[C---:B------:R-:W-:Y:S01]  /*6570*/  FMUL.FTZ R121, R125.reuse, R121 ;  /* 0x000000797d797220 */ /* 0x040fe20000410000 */
[----:B------:R-:W-:Y:S02]  /*6580*/  HADD2.F32 R42, -RZ, R42.H0_H0 ;  /* 0x2000002aff2a7230 */ /* 0x000fe40000004100 */
[-C--:B------:R-:W-:Y:S01]  /*6590*/  FFMA.FTZ R73, R125, R124.reuse, -R73 ;  /* 0x0000007c7d497223 */ /* 0x080fe20000010849 */
[----:B------:R-:W-:Y:S01]  /*65a0*/  FFMA.FTZ R69, R69, R124, R121 ;  /* 0x0000007c45457223 */ /* 0x000fe20000010079 */
[--C-:B------:R-:W-:Y:S02]  /*65b0*/  SHF.R.U32.HI R124, RZ, 0x10, R49.reuse ;  /* 0x00000010ff7c7819 */ /* 0x100fe40000011631 */
[----:B------:R-:W-:Y:S01]  /*65c0*/  SHF.R.U64 R121, R48, 0x10, R49 ;  /* 0x0000001030797819 */ /* 0x000fe20000001231 */
[----:B------:R-:W-:-:S02]  /*65d0*/  HADD2.F32 R48, -RZ, R123.H1_H1 ;  /* 0x3000007bff307230 */ /* 0x000fc40000004100 */
[----:B------:R-:W-:Y:S02]  /*65e0*/  HADD2.F32 R124, -RZ, R124.H0_H0 ;  /* 0x2000007cff7c7230 */ /* 0x000fe40000004100 */
[----:B------:R-:W-:Y:S02]  /*65f0*/  HADD2.F32 R49, -RZ, R122.H1_H1 ;  /* 0x3000007aff317230 */ /* 0x000fe40000004100 */
[----:B------:R-:W-:Y:S02]  /*6600*/  HADD2.F32 R121, -RZ, R121.H0_H0 ;  /* 0x20000079ff797230 */ /* 0x000fe40000004100 */
[-C--:B------:R-:W-:Y:S01]  /*6610*/  FMUL.FTZ R122, R48, R124.reuse ;  /* 0x0000007c307a7220 */ /* 0x080fe20000410000 */
[----:B------:R-:W-:-:S03]  /*6620*/  FMUL.FTZ R124, R49, R124 ;  /* 0x0000007c317c7220 */ /* 0x000fc60000410000 */
[-C--:B------:R-:W-:Y:S01]  /*6630*/  FFMA.FTZ R49, R49, R41.reuse, -R122 ;  /* 0x0000002931317223 */ /* 0x080fe2000001087a */
[--C-:B------:R-:W-:Y:S02]  /*6640*/  HADD2.F32 R122, -RZ, R140.reuse.H0_H0 ;  /* 0x2000008cff7a7230 */ /* 0x100fe40000004100 */
[----:B------:R-:W-:Y:S01]  /*6650*/  FFMA.FTZ R41, R48, R41, R124 ;  /* 0x0000002930297223 */ /* 0x000fe2000001007c */
[----:B------:R-:W-:Y:S01]  /*6660*/  MOV R48, R71 ;  /* 0x0000004700307202 */ /* 0x000fe20000000f00 */
[----:B------:R-:W-:Y:S01]  /*6670*/  HADD2.F32 R124, -RZ, R140.H1_H1 ;  /* 0x3000008cff7c7230 */ /* 0x000fe20000004100 */
[----:B------:R-:W-:Y:S01]  /*6680*/  F2FP.F16.F32.PACK_AB R49, R49, R73 ;  /* 0x000000493131723e */ /* 0x000fe200000000ff */
[----:B------:R-:W-:Y:S01]  /*6690*/  HADD2.F32 R71, -RZ, R75.H0_H0 ;  /* 0x2000004bff477230 */ /* 0x000fe20000004100 */
[----:B------:R-:W-:Y:S01]  /*66a0*/  F2FP.F16.F32.PACK_AB R41, R41, R69 ;  /* 0x000000452929723e */ /* 0x000fe200000000ff */
[--C-:B------:R-:W-:Y:S02]  /*66b0*/  HADD2.F32 R123, -RZ, R48.reuse.H0_H0 ;  /* 0x20000030ff7b7230 */ /* 0x100fe40000004100 */
[----:B------:R-:W-:-:S02]  /*66c0*/  HADD2.F32 R48, -RZ, R48.H1_H1 ;  /* 0x30000030ff307230 */ /* 0x000fc40000004100 */
[----:B------:R-:W-:Y:S01]  /*66d0*/  FMUL.FTZ R125, R71, R124 ;  /* 0x0000007c477d7220 */ /* 0x000fe20000410000 */
[----:B------:R-:W-:Y:S02]  /*66e0*/  IMAD.MOV.U32 R69, RZ, RZ, R49 ;  /* 0x000000ffff457224 */ /* 0x000fe400078e0031 */
[----:B------:R-:W-:Y:S02]  /*66f0*/  IMAD.MOV.U32 R73, RZ, RZ, R41 ;  /* 0x000000ffff497224 */ /* 0x000fe400078e0029 */
[C---:B------:R-:W-:Y:S01]  /*6700*/  FFMA.FTZ R125, R123.reuse, R122, -R125 ;  /* 0x0000007a7b7d7223 */ /* 0x040fe2000001087d */
[----:B------:R-:W-:Y:S01]  /*6710*/  FMUL.FTZ R123, R123, R124 ;  /* 0x0000007c7b7b7220 */ /* 0x000fe20000410000 */
[----:B------:R-:W-:-:S03]  /*6720*/  HADD2.F32 R124, -RZ, R139.H1_H1 ;  /* 0x3000008bff7c7230 */ /* 0x000fc60000004100 */
[----:B------:R-:W-:Y:S01]  /*6730*/  FFMA.FTZ R123, R71, R122, R123 ;  /* 0x0000007a477b7223 */ /* 0x000fe2000001007b */
[----:B------:R-:W-:Y:S02]  /*6740*/  SHF.R.U32.HI R71, RZ, 0x10, R43 ;  /* 0x00000010ff477819 */ /* 0x000fe4000001162b */
[--C-:B------:R-:W-:Y:S02]  /*6750*/  SHF.R.U64 R43, R50, 0x10, R51.reuse ;  /* 0x00000010322b7819 */ /* 0x100fe40000001233 */
[----:B------:R-:W-:Y:S01]  /*6760*/  SHF.R.U32.HI R50, RZ, 0x10, R51 ;  /* 0x00000010ff327819 */ /* 0x000fe20000011633 */
[----:B------:R-:W-:Y:S02]  /*6770*/  HADD2.F32 R51, -RZ, R75.H1_H1 ;  /* 0x3000004bff337230 */ /* 0x000fe40000004100 */
[----:B------:R-:W-:Y:S02]  /*6780*/  HADD2.F32 R71, -RZ, R71.H0_H0 ;  /* 0x20000047ff477230 */ /* 0x000fe40000004100 */
[----:B------:R-:W-:-:S02]  /*6790*/  HADD2.F32 R50, -RZ, R50.H0_H0 ;  /* 0x20000032ff327230 */ /* 0x000fc40000004100 */
[----:B------:R-:W-:-:S03]  /*67a0*/  HADD2.F32 R43, -RZ, R43.H0_H0 ;  /* 0x2000002bff2b7230 */ /* 0x000fc60000004100 */
[----:B------:R-:W-:-:S04]  /*67b0*/  FMUL.FTZ R75, R51, R50 ;  /* 0x00000032334b7220 */ /* 0x000fc80000410000 */
[C---:B------:R-:W-:Y:S01]  /*67c0*/  FFMA.FTZ R75, R48.reuse, R71, -R75 ;  /* 0x00000047304b7223 */ /* 0x040fe2000001084b */
[----:B------:R-:W-:Y:S01]  /*67d0*/  FMUL.FTZ R48, R48, R50 ;  /* 0x0000003230307220 */ /* 0x000fe20000410000 */
[----:B------:R-:W-:-:S03]  /*67e0*/  HADD2.F32 R50, -RZ, R72.H0_H0 ;  /* 0x20000048ff327230 */ /* 0x000fc60000004100 */
[----:B------:R-:W-:Y:S01]  /*67f0*/  FFMA.FTZ R48, R51, R71, R48 ;  /* 0x0000004733307223 */ /* 0x000fe20000010030 */
[----:B------:R-:W-:Y:S02]  /*6800*/  HADD2.F32 R71, -RZ, R68.H0_H0 ;  /* 0x20000044ff477230 */ /* 0x000fe40000004100 */
[-C--:B------:R-:W-:Y:S01]  /*6810*/  FMUL.FTZ R122, R50, R124.reuse ;  /* 0x0000007c327a7220 */ /* 0x080fe20000410000 */
[----:B------:R-:W-:Y:S01]  /*6820*/  HADD2.F32 R51, -RZ, R138.H0_H0 ;  /* 0x2000008aff337230 */ /* 0x000fe20000004100 */
[----:B------:R-:W-:Y:S01]  /*6830*/  F2FP.F16.F32.PACK_AB R75, R75, R125 ;  /* 0x0000007d4b4b723e */ /* 0x000fe200000000ff */
[----:B------:R-:W-:Y:S02]  /*6840*/  HADD2.F32 R68, -RZ, R68.H1_H1 ;  /* 0x30000044ff447230 */ /* 0x000fe40000004100 */
[C---:B------:R-:W-:Y:S01]  /*6850*/  FMUL.FTZ R124, R71.reuse, R124 ;  /* 0x0000007c477c7220 */ /* 0x040fe20000410000 */
[----:B------:R-:W-:Y:S01]  /*6860*/  F2FP.F16.F32.PACK_AB R48, R48, R123 ;  /* 0x0000007b3030723e */ /* 0x000fe200000000ff */
[----:B------:R-:W-:Y:S01]  /*6870*/  FFMA.FTZ R122, R71, R51, -R122 ;  /* 0x00000033477a7223 */ /* 0x000fe2000001087a */
[----:B------:R-:W-:-:S02]  /*6880*/  HADD2.F32 R71, -RZ, R137.H0_H0 ;  /* 0x20000089ff477230 */ /* 0x000fc40000004100 */
[----:B------:R-:W-:Y:S01]  /*6890*/  FFMA.FTZ R124, R50, R51, R124 ;  /* 0x00000033327c7223 */ /* 0x000fe2000001007c */
[----:B------:R-:W-:Y:S02]  /*68a0*/  HADD2.F32 R50, -RZ, R72.H1_H1 ;  /* 0x30000048ff327230 */ /* 0x000fe40000004100 */
[----:B------:R-:W-:-:S03]  /*68b0*/  HADD2.F32 R51, -RZ, R40.H0_H0 ;  /* 0x20000028ff337230 */ /* 0x000fc60000004100 */
[-C--:B------:R-:W-:Y:S01]  /*68c0*/  FMUL.FTZ R40, R50, R121.reuse ;  /* 0x0000007932287220 */ /* 0x080fe20000410000 */
[----:B------:R-:W-:-:S03]  /*68d0*/  FMUL.FTZ R121, R68, R121 ;  /* 0x0000007944797220 */ /* 0x000fc60000410000 */
[-C--:B------:R-:W-:Y:S01]  /*68e0*/  FFMA.FTZ R40, R68, R51.reuse, -R40 ;  /* 0x0000003344287223 */ /* 0x080fe20000010828 */
[----:B------:R-:W-:Y:S01]  /*68f0*/  FFMA.FTZ R50, R50, R51, R121 ;  /* 0x0000003332327223 */ /* 0x000fe20000010079 */
[----:B------:R-:W-:Y:S02]  /*6900*/  HADD2.F32 R121, -RZ, R139.H0_H0 ;  /* 0x2000008bff797230 */ /* 0x000fe40000004100 */
[----:B------:R-:W-:Y:S01]  /*6910*/  HADD2.F32 R51, -RZ, R74.H0_H0 ;  /* 0x2000004aff337230 */ /* 0x000fe20000004100 */
[----:B------:R-:W-:Y:S01]  /*6920*/  F2FP.F16.F32.PACK_AB R40, R40, R122 ;  /* 0x0000007a2828723e */ /* 0x000fe200000000ff */
[----:B------:R-:W-:Y:S01]  /*6930*/  HADD2.F32 R68, -RZ, R70.H0_H0 ;  /* 0x20000046ff447230 */ /* 0x000fe20000004100 */
[----:B------:R-:W-:Y:S01]  /*6940*/  F2FP.F16.F32.PACK_AB R50, R50, R124 ;  /* 0x0000007c3232723e */ /* 0x000fe200000000ff */
[----:B------:R-:W-:Y:S02]  /*6950*/  HADD2.F32 R74, -RZ, R74.H1_H1 ;  /* 0x3000004aff4a7230 */ /* 0x000fe40000004100 */
[----:B------:R-:W-:Y:S01]  /*6960*/  FMUL.FTZ R72, R51, R121 ;  /* 0x0000007933487220 */ /* 0x000fe20000410000 */
[----:B------:R-:W-:-:S02]  /*6970*/  HADD2.F32 R70, -RZ, R70.H1_H1 ;  /* 0x30000046ff467230 */ /* 0x000fc40000004100 */
[C---:B------:R-:W-:Y:S01]  /*6980*/  FMUL.FTZ R121, R68.reuse, R121 ;  /* 0x0000007944797220 */ /* 0x040fe20000410000 */
[-C--:B------:R-:W-:Y:S01]  /*6990*/  FFMA.FTZ R72, R68, R71.reuse, -R72 ;  /* 0x0000004744487223 */ /* 0x080fe20000010848 */
[----:B------:R-:W-:Y:S02]  /*69a0*/  IMAD.MOV.U32 R68, RZ, RZ, R40 ;  /* 0x000000ffff447224 */ /* 0x000fe400078e0028 */
[----:B------:R-:W-:Y:S01]  /*69b0*/  FFMA.FTZ R121, R51, R71, R121 ;  /* 0x0000004733797223 */ /* 0x000fe20000010079 */
[-C--:B------:R-:W-:Y:S01]  /*69c0*/  FMUL.FTZ R51, R74, R43.reuse ;  /* 0x0000002b4a337220 */ /* 0x080fe20000410000 */
[C---:B------:R-:W-:Y:S01]  /*69d0*/  FMUL.FTZ R43, R70.reuse, R43 ;  /* 0x0000002b462b7220 */ /* 0x040fe20000410000 */
[----:B------:R-:W-:Y:S02]  /*69e0*/  IMAD.MOV.U32 R71, RZ, RZ, R75 ;  /* 0x000000ffff477224 */ /* 0x000fe400078e004b */
[-C--:B------:R-:W-:Y:S01]  /*69f0*/  FFMA.FTZ R51, R70, R42.reuse, -R51 ;  /* 0x0000002a46337223 */ /* 0x080fe20000010833 */
[----:B------:R-:W-:Y:S01]  /*6a00*/  FFMA.FTZ R43, R74, R42, R43 ;  /* 0x0000002a4a2b7223 */ /* 0x000fe2000001002b */
[----:B------:R-:W-:-:S03]  /*6a10*/  IMAD.MOV.U32 R75, RZ, RZ, R48 ;  /* 0x000000ffff4b7224 */ /* 0x000fc600078e0030 */
[----:B------:R-:W-:Y:S01]  /*6a20*/  F2FP.F16.F32.PACK_AB R51, R51, R72 ;  /* 0x000000483333723e */ /* 0x000fe200000000ff */
[----:B------:R-:W-:Y:S01]  /*6a30*/  IMAD.MOV.U32 R72, RZ, RZ, R50 ;  /* 0x000000ffff487224 */ /* 0x000fe200078e0032 */
[----:B------:R-:W-:-:S03]  /*6a40*/  F2FP.F16.F32.PACK_AB R43, R43, R121 ;  /* 0x000000792b2b723e */ /* 0x000fc600000000ff */
[----:B------:R-:W-:Y:S01]  /*6a50*/  IMAD.MOV.U32 R70, RZ, RZ, R51 ;  /* 0x000000ffff467224 */ /* 0x000fe200078e0033 */
[----:B------:R-:W-:-:S07]  /*6a60*/  MOV R74, R43 ;  /* 0x0000002b004a7202 */ /* 0x000fce0000000f00 */
.L_x_1602:
[----:B------:R-:W-:Y:S05]  /*6a70*/  BSYNC B3 ;  /* 0x0000000000037941 */ /* 0x000fea0003800000 */
.L_x_1601:
        /* <DEDUP_REMOVED lines=9> */
[----:B--2---:R2:W-:Y:S02]  /*6b10*/  STG.E.128 desc[UR4][R40.64], R68 ;  /* 0x0000004428007986 */ /* 0x0045e4000c101d04 */
[----:B--2---:R-:W-:-:S04]  /*6b20*/  @!P4 LEA R40, P5, R120, R106, 0x1 ;  /* 0x0000006a7828c211 */ /* 0x004fc800078a08ff */
[----:B------:R-:W-:-:S05]  /*6b30*/  @!P4 LEA.HI.X R41, R120, R107, R42, 0x1, P5 ;  /* 0x0000006b7829c211 */ /* 0x000fca00028f0c2a */
[----:B0-----:R0:W-:Y:S04]  /*6b40*/  @!P4 STG.E.128 desc[UR4][R40.64], R72 ;  /* 0x000000482800c986 */ /* 0x0011e8000c101d04 */
.L_x_1600:
[----:B------:R-:W-:Y:S05]  /*6b50*/  BSYNC B2 ;  /* 0x0000000000027941 */ /* 0x000fea0003800000 */
.L_x_1599:
[----:B------:R-:W-:-:S13]  /*6b60*/  ISETP.NE.AND P4, PT, R93, RZ, PT ;  /* 0x000000ff5d00720c */ /* 0x000fda0003f85270 */
[----:B------:R-:W-:Y:S05]  /*6b70*/  @!P4 BRA `(.L_x_1598) ;  /* 0x00000008000cc947 */ /* 0x000fea0003800000 */
[----:B------:R-:W2:Y:S01]  /*6b80*/  LDL R42, [R1+0x28] ;  /* 0x00002800012a7983 */ /* 0x000ea20000100800 */
[----:B0-----:R-:W-:Y:S01]  /*6b90*/  SEL R40, R29, R118, !P1 ;  /* 0x000000761d287207 */ /* 0x001fe20004800000 */
[----:B------:R-:W-:Y:S01]  /*6ba0*/  IMAD.SHL.U32 R43, R23, 0x40, RZ ;  /* 0x00000040172b7824 */ /* 0x000fe200078e00ff */
        /* <DEDUP_REMOVED lines=11> */
[----:B------:R-:W-:-:S03]  /*6c60*/  LOP3.LUT R41, R68, 0x38, RZ, 0xc0, !PT ;  /* 0x0000003844297812 */ /* 0x000fc600078ec0ff */
[----:B------:R-:W-:Y:S01]  /*6c70*/  IMAD.SHL.U32 R40, R40, 0x200, RZ ;  /* 0x0000020028287824 */ /* 0x000fe200078e00ff */
[----:B------:R-:W-:-:S04]  /*6c80*/  LOP3.LUT R41, R41, 0x1c0, R48, 0xf8, !PT ;  /* 0x000001c029297812 */ /* 0x000fc800078ef830 */
[----:B------:R-:W-:Y:S02]  /*6c90*/  LOP3.LUT R40, R40, 0x7ffff000, RZ, 0xc0, !PT ;  /* 0x7ffff00028287812 */ /* 0x000fe400078ec0ff */
[----:B------:R-:W-:-:S04]  /*6ca0*/  LOP3.LUT R41, R41, R43, RZ, 0x3c, !PT ;  /* 0x0000002b29297212 */ /* 0x000fc800078e3cff */
[----:B--2---:R-:W-:-:S05]  /*6cb0*/  IADD3 R40, R41, R40, R42 ;  /* 0x0000002829287210 */ /* 0x004fca0007ffe02a */
[C---:B------:R-:W-:Y:S01]  /*6cc0*/  IMAD R48, R17.reuse, 0x4000, R40 ;  /* 0x0000400011307824 */ /* 0x040fe200078e0228 */
[----:B------:R-:W-:-:S03]  /*6cd0*/  LEA R40, R17, R8, 0xe ;  /* 0x0000000811287211 */ /* 0x000fc600078e70ff */
        /* <DEDUP_REMOVED lines=9> */
[----:B------:R-:W-:Y:S01]  /*6d70*/  HADD2.F32 R71, -RZ, R138.H1_H1 ;  /* 0x3000008aff477230 */ /* 0x000fe20000004100 */
[----:B------:R-:W-:Y:S01]  /*6d80*/  SHF.R.U64 R38, R38, 0x10, R39 ;  /* 0x0000001026267819 */ /* 0x000fe20000001227 */
[----:B------:R-:W-:Y:S02]  /*6d90*/  HADD2.F32 R41, -RZ, R70.H0_H0 ;  /* 0x20000046ff297230 */ /* 0x000fe40000004100 */
[----:B------:R-:W-:Y:S02]  /*6da0*/  HADD2.F32 R73, -RZ, R69.H0_H0 ;  /* 0x20000045ff497230 */ /* 0x000fe40000004100 */
[----:B------:R-:W-:-:S02]  /*6db0*/  HADD2.F32 R72, -RZ, R136.H1_H1 ;  /* 0x30000088ff487230 */ /* 0x000fc40000004100 */
        /* <DEDUP_REMOVED lines=68> */
[----:B------:R-:W-:Y:S01]  /*7200*/  F2FP.F16.F32.PACK_AB R72, R40, R72 ;  /* 0x000000482848723e */ /* 0x000fe200000000ff */
[----:B------:R-:W-:-:S02]  /*7210*/  IMAD.MOV.U32 R40, RZ, RZ, R36 ;  /* 0x000000ffff287224 */ /* 0x000fc400078e0024 */
[-C--:B------:R-:W-:Y:S01]  /*7220*/  FFMA.FTZ R48, R47, R46.reuse, -R48 ;  /* 0x0000002e2f307223 */ /* 0x080fe20000010830 */
[----:B------:R-:W-:Y:S01]  /*7230*/  FFMA.FTZ R69, R45, R46, R69 ;  /* 0x0000002e2d457223 */ /* 0x000fe20000010045 */
[-C--:B------:R-:W-:Y:S01]  /*7240*/  FMUL.FTZ R45, R50, R39.reuse ;  /* 0x00000027322d7220 */ /* 0x080fe20000410000 */
[----:B------:R-:W-:-:S03]  /*7250*/  FMUL.FTZ R39, R42, R39 ;  /* 0x000000272a277220 */ /* 0x000fc60000410000 */
[-C--:B------:R-:W-:Y:S01]  /*7260*/  FFMA.FTZ R45, R42, R38.reuse, -R45 ;  /* 0x000000262a2d7223 */ /* 0x080fe2000001082d */
[----:B------:R-:W-:-:S04]  /*7270*/  FFMA.FTZ R39, R50, R38, R39 ;  /* 0x0000002632277223 */ /* 0x000fc80000010027 */
[----:B------:R-:W-:Y:S02]  /*7280*/  F2FP.F16.F32.PACK_AB R45, R45, R48 ;  /* 0x000000302d2d723e */ /* 0x000fe400000000ff */
[----:B------:R-:W-:Y:S02]  /*7290*/  F2FP.F16.F32.PACK_AB R39, R39, R69 ;  /* 0x000000452727723e */ /* 0x000fe400000000ff */
[----:B------:R-:W-:Y:S01]  /*72a0*/  MOV R48, R72 ;  /* 0x0000004800307202 */ /* 0x000fe20000000f00 */
[----:B------:R-:W-:Y:S02]  /*72b0*/  IMAD.MOV.U32 R42, RZ, RZ, R45 ;  /* 0x000000ffff2a7224 */ /* 0x000fe400078e002d */
[----:B------:R-:W-:-:S07]  /*72c0*/  IMAD.MOV.U32 R50, RZ, RZ, R39 ;  /* 0x000000ffff327224 */ /* 0x000fce00078e0027 */
.L_x_1604:
[----:B------:R-:W-:Y:S05]  /*72d0*/  BSYNC B2 ;  /* 0x0000000000027941 */ /* 0x000fea0003800000 */
.L_x_1603:
        /* <DEDUP_REMOVED lines=13> */
.L_x_1598:
[----:B------:R-:W-:Y:S05]  /*73b0*/  BSYNC B1 ;  /* 0x0000000000017941 */ /* 0x000fea0003800000 */
.L_x_1597:
[----:B---3--:R-:W-:Y:S02]  /*73c0*/  VIADD R37, R23, 0x20 ;  /* 0x0000002017257836 */ /* 0x008fe40000000000 */
[-C--:B--2---:R-:W-:Y:S02]  /*73d0*/  IMAD R36, R103, R112.reuse, RZ ;  /* 0x0000007067247224 */ /* 0x084fe400078e02ff */
[----:B------:R-:W-:-:S04]  /*73e0*/  IMAD.WIDE.U32 R110, R37, R112, R110 ;  /* 0x00000070256e7225 */ /* 0x000fc800078e006e */
[----:B------:R-:W-:Y:S01]  /*73f0*/  IMAD R113, R37, R113, R36 ;  /* 0x0000007125717224 */ /* 0x000fe200078e0224 */
[----:B------:R-:W-:Y:S06]  /*7400*/  @P3 BRA `(.L_x_1575) ;  /* 0x0000001000d83947 */ /* 0x000fec0003800000 */
[----:B------:R-:W-:Y:S01]  /*7410*/  ISETP.NE.AND P3, PT, R30, RZ, PT ;  /* 0x000000ff1e00720c */ /* 0x000fe20003f65270 */
[----:B------:R-:W-:Y:S01]  /*7420*/  BSSY B1, `(.L_x_1605) ;  /* 0x0000082000017945 */ /* 0x000fe20003800000 */
[----:B------:R-:W-:-:S11]  /*7430*/  IADD3 R48, R111, R113, RZ ;  /* 0x000000716f307210 */ /* 0x000fd60007ffe0ff */
[----:B------:R-:W-:Y:S05]  /*7440*/  @!P3 BRA `(.L_x_1606) ;  /* 0x0000000400fcb947 */ /* 0x000fea0003800000 */
[----:B------:R-:W2:Y:S01]  /*7450*/  LDL R38, [R1+0x24] ;  /* 0x0000240001267983 */ /* 0x000ea20000100800 */
[----:B------:R-:W-:Y:S01]  /*7460*/  SEL R36, R29, R118, !P0 ;  /* 0x000000761d247207 */ /* 0x000fe20004000000 */
[C---:B------:R-:W-:Y:S01]  /*7470*/  VIADD R39, R23.reuse, 0x20 ;  /* 0x0000002017277836 */ /* 0x040fe20000000000 */
[----:B------:R-:W-:Y:S01]  /*7480*/  ISETP.GE.AND P4, PT, R18, R116, PT ;  /* 0x000000741200720c */ /* 0x000fe20003f86270 */
[----:B0-----:R-:W-:Y:S01]  /*7490*/  VIADD R40, R23, 0x20 ;  /* 0x0000002017287836 */ /* 0x001fe20000000000 */
[----:B------:R-:W-:Y:S01]  /*74a0*/  SHF.R.S32.HI R37, RZ, 0x1f, R36 ;  /* 0x0000001fff257819 */ /* 0x000fe20000011424 */
[----:B------:R-:W-:Y:S01]  /*74b0*/  IMAD.SHL.U32 R39, R39, 0x40, RZ ;  /* 0x0000004027277824 */ /* 0x000fe200078e00ff */
[----:B------:R-:W-:Y:S01]  /*74c0*/  BSSY B2, `(.L_x_1607) ;  /* 0x000006b000027945 */ /* 0x000fe20003800000 */
[----:B------:R-:W-:Y:S01]  /*74d0*/  IMAD.SHL.U32 R40, R40, 0x40, RZ ;  /* 0x0000004028287824 */ /* 0x000fe200078e00ff */
[----:B------:R-:W-:Y:S02]  /*74e0*/  LEA.HI R36, R37, R36, RZ, 0x4 ;  /* 0x0000002425247211 */ /* 0x000fe400078f20ff */
[----:B------:R-:W-:-:S02]  /*74f0*/  LOP3.LUT R39, R39, 0x1c0, RZ, 0xc0, !PT ;  /* 0x000001c027277812 */ /* 0x000fc400078ec0ff */
[----:B------:R-:W-:Y:S02]  /*7500*/  LEA.HI.SX32 R36, R36, R35, 0x1c ;  /* 0x0000002324247211 */ /* 0x000fe400078fe2ff */
[----:B------:R-:W-:Y:S02]  /*7510*/  LOP3.LUT R40, R40, 0x1c0, RZ, 0xc0, !PT ;  /* 0x000001c028287812 */ /* 0x000fe400078ec0ff */
[----:B------:R-:W-:Y:S01]  /*7520*/  SHF.R.S32.HI R37, RZ, 0x1f, R36 ;  /* 0x0000001fff257819 */ /* 0x000fe20000011424 */
[----:B------:R-:W-:Y:S01]  /*7530*/  IMAD.SHL.U32 R44, R36, 0x8, RZ ;  /* 0x00000008242c7824 */ /* 0x000fe200078e00ff */
[----:B------:R-:W-:Y:S02]  /*7540*/  SHF.R.U32.HI R39, RZ, 0x3, R39 ;  /* 0x00000003ff277819 */ /* 0x000fe40000011627 */
[----:B------:R-:W-:Y:S02]  /*7550*/  LEA.HI R37, R37, R36, RZ, 0x3 ;  /* 0x0000002425257211 */ /* 0x000fe400078f18ff */
[----:B------:R-:W-:-:S02]  /*7560*/  LOP3.LUT R36, R40, 0x38, R44, 0xf8, !PT ;  /* 0x0000003828247812 */ /* 0x000fc400078ef82c */
[----:B------:R-:W-:Y:S01]  /*7570*/  ISETP.GE.AND P3, PT, R44, R117, PT ;  /* 0x000000752c00720c */ /* 0x000fe20003f66270 */
[----:B------:R-:W-:Y:S01]  /*7580*/  IMAD.SHL.U32 R37, R37, 0x200, RZ ;  /* 0x0000020025257824 */ /* 0x000fe200078e00ff */
[----:B------:R-:W-:-:S04]  /*7590*/  LOP3.LUT R36, R36, R39, RZ, 0x3c, !PT ;  /* 0x0000002724247212 */ /* 0x000fc800078e3cff */
[----:B------:R-:W-:-:S04]  /*75a0*/  LOP3.LUT R37, R37, 0x7ffff000, RZ, 0xc0, !PT ;  /* 0x7ffff00025257812 */ /* 0x000fc800078ec0ff */
[----:B--2---:R-:W-:Y:S02]  /*75b0*/  IADD3 R36, R36, R37, R38 ;  /* 0x0000002524247210 */ /* 0x004fe40007ffe026 */
[----:B------:R-:W-:-:S03]  /*75c0*/  LEA R37, R17, R5, 0xe ;  /* 0x0000000511257211 */ /* 0x000fc600078e70ff */
[----:B------:R-:W-:Y:S02]  /*75d0*/  IMAD R39, R17, 0x4000, R36 ;  /* 0x0000400011277824 */ /* 0x000fe400078e0224 */
[--C-:B------:R-:W-:Y:S02]  /*75e0*/  IMAD R37, R37, 0x2, R16.reuse ;  /* 0x0000000225257824 */ /* 0x100fe400078e0210 */
[----:B------:R-:W-:-:S04]  /*75f0*/  IMAD R40, R39, 0x2, R16 ;  /* 0x0000000227287824 */ /* 0x000fc800078e0210 */
[----:B------:R-:W0:Y:S04]  /*7600*/  LDS.128 R36, [R37+0x20400] ;  /* 0x0204000025247984 */ /* 0x000e280000000c00 */
[----:B------:R-:W2:Y:S01]  /*7610*/  LDS.128 R40, [R40+0x20400] ;  /* 0x0204000028287984 */ /* 0x000ea20000000c00 */
[----:B------:R-:W-:Y:S05]  /*7620*/  @P4 BRA `(.L_x_1608) ;  /* 0x0000000400504947 */ /* 0x000fea0003800000 */
[----:B------:R-:W-:Y:S01]  /*7630*/  HADD2.F32 R49, -RZ, R133.H1_H1 ;  /* 0x30000085ff317230 */ /* 0x000fe20000004100 */
[----:B------:R-:W-:Y:S01]  /*7640*/  SHF.R.U64 R64, R64, 0x10, R65 ;  /* 0x0000001040407819 */ /* 0x000fe20000001241 */
[----:B--2---:R-:W-:Y:S01]  /*7650*/  HADD2.F32 R45, -RZ, R41.H0_H0 ;  /* 0x20000029ff2d7230 */ /* 0x004fe20000004100 */
[----:B------:R-:W-:Y:S01]  /*7660*/  SHF.R.U64 R56, R56, 0x10, R57 ;  /* 0x0000001038387819 */ /* 0x000fe20000001239 */
[----:B0-----:R-:W-:Y:S01]  /*7670*/  HADD2.F32 R46, -RZ, R37.H0_H0 ;  /* 0x20000025ff2e7230 */ /* 0x001fe20000004100 */
        /* <DEDUP_REMOVED lines=10> */
[----:B------:R-:W-:Y:S02]  /*7720*/  HADD2.F32 R47, -RZ, R41.H1_H1 ;  /* 0x30000029ff2f7230 */ /* 0x000fe40000004100 */
[----:B------:R-:W-:Y:S02]  /*7730*/  HADD2.F32 R64, -RZ, R64.H0_H0 ;  /* 0x20000040ff407230 */ /* 0x000fe40000004100 */
[----:B------:R-:W-:Y:S02]  /*7740*/  HADD2.F32 R41, -RZ, R49.H0_H0 ;  /* 0x20000031ff297230 */ /* 0x000fe40000004100 */
[----:B------:R-:W-:-:S02]  /*7750*/  HADD2.F32 R49, -RZ, R37.H1_H1 ;  /* 0x30000025ff317230 */ /* 0x000fc40000004100 */
[----:B------:R-:W-:Y:S02]  /*7760*/  HADD2.F32 R37, -RZ, R50.H0_H0 ;  /* 0x20000032ff257230 */ /* 0x000fe40000004100 */
[-C--:B------:R-:W-:Y:S01]  /*7770*/  FMUL.FTZ R50, R47, R41.reuse ;  /* 0x000000292f327220 */ /* 0x080fe20000410000 */
        /* <DEDUP_REMOVED lines=13> */
[----:B------:R-:W-:Y:S02]  /*7850*/  HADD2.F32 R39, -RZ, R39.H1_H1 ;  /* 0x30000027ff277230 */ /* 0x000fe40000004100 */
[-C--:B------:R-:W-:Y:S01]  /*7860*/  FFMA.FTZ R68, R49, R51.reuse, -R68 ;  /* 0x0000003331447223 */ /* 0x080fe20000010844 */
[----:B------:R-:W-:Y:S01]  /*7870*/  SHF.R.U32.HI R49, RZ, 0x10, R59 ;  /* 0x00000010ff317819 */ /* 0x000fe2000001163b */
[----:B------:R-:W-:Y:S01]  /*7880*/  FFMA.FTZ R50, R47, R51, R50 ;  /* 0x000000332f327223 */ /* 0x000fe20000010032 */
[--C-:B------:R-:W-:Y:S01]  /*7890*/  SHF.R.U32.HI R47, RZ, 0x10, R67.reuse ;  /* 0x00000010ff2f7819 */ /* 0x100fe20000011643 */
[----:B------:R-:W-:Y:S01]  /*78a0*/  HADD2.F32 R132, -RZ, R132.H0_H0 ;  /* 0x20000084ff847230 */ /* 0x000fe20000004100 */
[----:B------:R-:W-:Y:S01]  /*78b0*/  SHF.R.U64 R59, R66, 0x10, R67 ;  /* 0x00000010423b7819 */ /* 0x000fe20000001243 */
[----:B------:R-:W-:Y:S01]  /*78c0*/  HADD2.F32 R49, -RZ, R49.H0_H0 ;  /* 0x20000031ff317230 */ /* 0x000fe20000004100 */
[----:B------:R-:W-:Y:S01]  /*78d0*/  F2FP.F16.F32.PACK_AB R45, R37, R45 ;  /* 0x0000002d252d723e */ /* 0x000fe200000000ff */
[----:B------:R-:W-:-:S02]  /*78e0*/  HADD2.F32 R47, -RZ, R47.H0_H0 ;  /* 0x2000002fff2f7230 */ /* 0x000fc40000004100 */
        /* <DEDUP_REMOVED lines=8> */
[--C-:B------:R-:W-:Y:S01]  /*7970*/  HADD2.F32 R43, -RZ, R36.reuse.H0_H0 ;  /* 0x20000024ff2b7230 */ /* 0x100fe20000004100 */
[----:B------:R-:W-:Y:S01]  /*7980*/  F2FP.F16.F32.PACK_AB R51, R51, R68 ;  /* 0x000000443333723e */ /* 0x000fe200000000ff */
[----:B------:R-:W-:Y:S02]  /*7990*/  IMAD.MOV.U32 R41, RZ, RZ, R45 ;  /* 0x000000ffff297224 */ /* 0x000fe400078e002d */
[-C--:B------:R-:W-:Y:S01]  /*79a0*/  FMUL.FTZ R49, R39, R133.reuse ;  /* 0x0000008527317220 */ /* 0x080fe20000410000 */
[----:B------:R-:W-:Y:S01]  /*79b0*/  F2FP.F16.F32.PACK_AB R47, R47, R50 ;  /* 0x000000322f2f723e */ /* 0x000fe200000000ff */
[C---:B------:R-:W-:Y:S02]  /*79c0*/  FMUL.FTZ R133, R43.reuse, R133 ;  /* 0x000000852b857220 */ /* 0x040fe40000410000 */
[-C--:B------:R-:W-:Y:S01]  /*79d0*/  FFMA.FTZ R49, R43, R131.reuse, -R49 ;  /* 0x000000832b317223 */ /* 0x080fe20000010831 */
[----:B------:R-:W-:Y:S02]  /*79e0*/  HADD2.F32 R43, -RZ, R36.H1_H1 ;  /* 0x30000024ff2b7230 */ /* 0x000fe40000004100 */
[----:B------:R-:W-:Y:S01]  /*79f0*/  FFMA.FTZ R133, R39, R131, R133 ;  /* 0x0000008327857223 */ /* 0x000fe20000010085 */
[----:B------:R-:W-:-:S02]  /*7a00*/  HADD2.F32 R39, -RZ, R40.H1_H1 ;  /* 0x30000028ff277230 */ /* 0x000fc40000004100 */
[----:B------:R-:W-:-:S03]  /*7a10*/  FMUL.FTZ R40, R43, R64 ;  /* 0x000000402b287220 */ /* 0x000fc60000410000 */
[C---:B------:R-:W-:Y:S01]  /*7a20*/  FMUL.FTZ R36, R39.reuse, R64 ;  /* 0x0000004027247220 */ /* 0x040fe20000410000 */
[-C--:B------:R-:W-:Y:S01]  /*7a30*/  FFMA.FTZ R40, R39, R56.reuse, R40 ;  /* 0x0000003827287223 */ /* 0x080fe20000010028 */
[----:B------:R-:W-:Y:S02]  /*7a40*/  HADD2.F32 R39, -RZ, R42.H0_H0 ;  /* 0x2000002aff277230 */ /* 0x000fe40000004100 */
[----:B------:R-:W-:Y:S01]  /*7a50*/  FFMA.FTZ R36, R43, R56, -R36 ;  /* 0x000000382b247223 */ /* 0x000fe20000010824 */
[----:B------:R-:W-:Y:S02]  /*7a60*/  HADD2.F32 R43, -RZ, R38.H0_H0 ;  /* 0x20000026ff2b7230 */ /* 0x000fe40000004100 */
[----:B------:R-:W-:Y:S02]  /*7a70*/  HADD2.F32 R42, -RZ, R42.H1_H1 ;  /* 0x3000002aff2a7230 */ /* 0x000fe40000004100 */
[----:B------:R-:W-:Y:S01]  /*7a80*/  FMUL.FTZ R56, R39, R132 ;  /* 0x0000008427387220 */ /* 0x000fe20000410000 */
[----:B------:R-:W-:-:S02]  /*7a90*/  HADD2.F32 R38, -RZ, R38.H1_H1 ;  /* 0x30000026ff267230 */ /* 0x000fc40000004100 */
[C---:B------:R-:W-:Y:S01]  /*7aa0*/  FMUL.FTZ R132, R43.reuse, R132 ;  /* 0x000000842b847220 */ /* 0x040fe20000410000 */
[----:B------:R-:W-:Y:S01]  /*7ab0*/  F2FP.F16.F32.PACK_AB R36, R36, R49 ;  /* 0x000000312424723e */ /* 0x000fe200000000ff */
[-C--:B------:R-:W-:Y:S01]  /*7ac0*/  FMUL.FTZ R65, R42, R59.reuse ;  /* 0x0000003b2a417220 */ /* 0x080fe20000410000 */
[-C--:B------:R-:W-:Y:S01]  /*7ad0*/  FFMA.FTZ R43, R43, R130.reuse, -R56 ;  /* 0x000000822b2b7223 */ /* 0x080fe20000010838 */
[C---:B------:R-:W-:Y:S01]  /*7ae0*/  FMUL.FTZ R59, R38.reuse, R59 ;  /* 0x0000003b263b7220 */ /* 0x040fe20000410000 */
[----:B------:R-:W-:Y:S01]  /*7af0*/  FFMA.FTZ R39, R39, R130, R132 ;  /* 0x0000008227277223 */ /* 0x000fe20000010084 */
[----:B------:R-:W-:Y:S01]  /*7b00*/  FFMA.FTZ R38, R38, R57, -R65 ;  /* 0x0000003926267223 */ /* 0x000fe20000010841 */
[----:B------:R-:W-:Y:S01]  /*7b10*/  F2FP.F16.F32.PACK_AB R40, R40, R133 ;  /* 0x000000852828723e */ /* 0x000fe200000000ff */
[----:B------:R-:W-:-:S03]  /*7b20*/  FFMA.FTZ R42, R42, R57, R59 ;  /* 0x000000392a2a7223 */ /* 0x000fc6000001003b */
[----:B------:R-:W-:Y:S02]  /*7b30*/  F2FP.F16.F32.PACK_AB R38, R38, R43 ;  /* 0x0000002b2626723e */ /* 0x000fe400000000ff */
[----:B------:R-:W-:Y:S01]  /*7b40*/  F2FP.F16.F32.PACK_AB R42, R42, R39 ;  /* 0x000000272a2a723e */ /* 0x000fe200000000ff */
[----:B------:R-:W-:Y:S01]  /*7b50*/  IMAD.MOV.U32 R39, RZ, RZ, R51 ;  /* 0x000000ffff277224 */ /* 0x000fe200078e0033 */
[----:B------:R-:W-:-:S07]  /*7b60*/  MOV R43, R47 ;  /* 0x0000002f002b7202 */ /* 0x000fce0000000f00 */
.L_x_1608:
[----:B------:R-:W-:Y:S05]  /*7b70*/  BSYNC B2 ;  /* 0x0000000000027941 */ /* 0x000fea0003800000 */
.L_x_1607:
[----:B------:R-:W-:Y:S01]  /*7b80*/  IADD3 R45, P4, P5, R88, R110, R90 ;  /* 0x0000006e582d7210 */ /* 0x000fe20007d9e05a */
[----:B------:R-:W-:Y:S01]  /*7b90*/  ULDC.64 UR4, c[0x0][0x208] ;  /* 0x0000820000047ab9 */ /* 0x000fe20000000a00 */
[----:B------:R-:W-:Y:S02]  /*7ba0*/  @!P3 SHF.R.S32.HI R49, RZ, 0x1f, R44 ;  /* 0x0000001fff31b819 */ /* 0x000fe4000001142c */
[----:B------:R-:W-:Y:S02]  /*7bb0*/  IADD3.X R56, R0, R48, R96, P4, P5 ;  /* 0x0000003000387210 */ /* 0x000fe400027ea460 */
[----:B------:R-:W-:-:S04]  /*7bc0*/  @!P3 IADD3 R47, P4, P5, R88, R110, R44 ;  /* 0x0000006e582fb210 */ /* 0x000fc80007d9e02c */
[----:B------:R-:W-:Y:S02]  /*7bd0*/  @!P3 IADD3.X R50, R0, R48, R49, P4, P5 ;  /* 0x000000300032b210 */ /* 0x000fe400027ea431 */
[-C--:B------:R-:W-:Y:S02]  /*7be0*/  LEA R44, P4, R45, R106.reuse, 0x1 ;  /* 0x0000006a2d2c7211 */ /* 0x080fe400078808ff */
[----:B------:R-:W-:Y:S02]  /*7bf0*/  @!P3 LEA R46, P5, R47, R106, 0x1 ;  /* 0x0000006a2f2eb211 */ /* 0x000fe400078a08ff */
[-C--:B------:R-:W-:Y:S02]  /*7c00*/  LEA.HI.X R45, R45, R107.reuse, R56, 0x1, P4 ;  /* 0x0000006b2d2d7211 */ /* 0x080fe400020f0c38 */
[----:B------:R-:W-:-:S03]  /*7c10*/  @!P3 LEA.HI.X R47, R47, R107, R50, 0x1, P5 ;  /* 0x0000006b2f2fb211 */ /* 0x000fc600028f0c32 */
[----:B0-----:R3:W-:Y:S04]  /*7c20*/  STG.E.128 desc[UR4][R44.64], R36 ;  /* 0x000000242c007986 */ /* 0x0017e8000c101d04 */
[----:B--2---:R3:W-:Y:S02]  /*7c30*/  @!P3 STG.E.128 desc[UR4][R46.64], R40 ;  /* 0x000000282e00b986 */ /* 0x0047e4000c101d04 */
.L_x_1606:
[----:B------:R-:W-:Y:S05]  /*7c40*/  BSYNC B1 ;  /* 0x0000000000017941 */ /* 0x000fea0003800000 */
.L_x_1605:
[----:B------:R-:W-:-:S13]  /*7c50*/  ISETP.NE.AND P3, PT, R93, RZ, PT ;  /* 0x000000ff5d00720c */ /* 0x000fda0003f65270 */
[----:B------:R-:W-:Y:S05]  /*7c60*/  @!P3 BRA `(.L_x_1575) ;  /* 0x0000000800c0b947 */ /* 0x000fea0003800000 */
[----:B---3--:R-:W2:Y:S01]  /*7c70*/  LDL R38, [R1+0x24] ;  /* 0x0000240001267983 */ /* 0x008ea20000100800 */
[----:B------:R-:W-:Y:S01]  /*7c80*/  SEL R118, R29, R118, !P1 ;  /* 0x000000761d767207 */ /* 0x000fe20004800000 */
[C---:B------:R-:W-:Y:S01]  /*7c90*/  VIADD R39, R23.reuse, 0x20 ;  /* 0x0000002017277836 */ /* 0x040fe20000000000 */
[----:B------:R-:W-:Y:S01]  /*7ca0*/  IADD3 R45, P3, P4, R88, R110, R92 ;  /* 0x0000006e582d7210 */ /* 0x000fe20007c7e05c */
[----:B------:R-:W-:Y:S01]  /*7cb0*/  VIADD R36, R23, 0x20 ;  /* 0x0000002017247836 */ /* 0x000fe20000000000 */
[----:B------:R-:W-:Y:S01]  /*7cc0*/  SHF.R.S32.HI R37, RZ, 0x1f, R118 ;  /* 0x0000001fff257819 */ /* 0x000fe20000011476 */
[----:B------:R-:W-:Y:S01]  /*7cd0*/  IMAD.SHL.U32 R39, R39, 0x40, RZ ;  /* 0x0000004027277824 */ /* 0x000fe200078e00ff */
[----:B------:R-:W-:Y:S01]  /*7ce0*/  IADD3.X R46, R0, R48, R97, P3, P4 ;  /* 0x00000030002e7210 */ /* 0x000fe20001fe8461 */
[----:B------:R-:W-:Y:S01]  /*7cf0*/  IMAD.SHL.U32 R36, R36, 0x40, RZ ;  /* 0x0000004024247824 */ /* 0x000fe200078e00ff */
[----:B------:R-:W-:Y:S01]  /*7d00*/  LEA.HI R118, R37, R118, RZ, 0x4 ;  /* 0x0000007625767211 */ /* 0x000fe200078f20ff */
[----:B------:R-:W-:Y:S01]  /*7d10*/  BSSY B1, `(.L_x_1609) ;  /* 0x000006a000017945 */ /* 0x000fe20003800000 */
        /* <DEDUP_REMOVED lines=10> */
[----:B------:R-:W-:Y:S02]  /*7dc0*/  LOP3.LUT R36, R36, R39, RZ, 0x3c, !PT ;  /* 0x0000002724247212 */ /* 0x000fe400078e3cff */
[----:B------:R-:W-:Y:S02]  /*7dd0*/  LEA R44, P3, R45, R106, 0x1 ;  /* 0x0000006a2d2c7211 */ /* 0x000fe400078608ff */
[----:B------:R-:W-:Y:S02]  /*7de0*/  LOP3.LUT R37, R37, 0x7ffff000, RZ, 0xc0, !PT ;  /* 0x7ffff00025257812 */ /* 0x000fe400078ec0ff */
[----:B------:R-:W-:Y:S02]  /*7df0*/  LEA.HI.X R45, R45, R107, R46, 0x1, P3 ;  /* 0x0000006b2d2d7211 */ /* 0x000fe400018f0c2e */
[----:B--2---:R-:W-:-:S02]  /*7e00*/  IADD3 R36, R36, R37, R38 ;  /* 0x0000002524247210 */ /* 0x004fc40007ffe026 */
[----:B------:R-:W-:-:S03]  /*7e10*/  LEA R37, R17, R7, 0xe ;  /* 0x0000000711257211 */ /* 0x000fc600078e70ff */
[----:B------:R-:W-:Y:S02]  /*7e20*/  IMAD R39, R17, 0x4000, R36 ;  /* 0x0000400011277824 */ /* 0x000fe400078e0224 */
[--C-:B------:R-:W-:Y:S02]  /*7e30*/  IMAD R37, R37, 0x2, R16.reuse ;  /* 0x0000000225257824 */ /* 0x100fe400078e0210 */
[----:B0-----:R-:W-:-:S04]  /*7e40*/  IMAD R40, R39, 0x2, R16 ;  /* 0x0000000227287824 */ /* 0x001fc800078e0210 */
[----:B------:R-:W0:Y:S04]  /*7e50*/  LDS.128 R36, [R37+0x20400] ;  /* 0x0204000025247984 */ /* 0x000e280000000c00 */
[----:B------:R-:W2:Y:S01]  /*7e60*/  LDS.128 R40, [R40+0x20400] ;  /* 0x0204000028287984 */ /* 0x000ea20000000c00 */
[----:B------:R-:W-:Y:S05]  /*7e70*/  @P4 BRA `(.L_x_1610) ;  /* 0x00000004004c4947 */ /* 0x000fea0003800000 */
[--C-:B------:R-:W-:Y:S01]  /*7e80*/  SHF.R.U64 R46, R52, 0x10, R53.reuse ;  /* 0x00000010342e7819 */ /* 0x100fe20000001235 */
[----:B------:R-:W-:Y:S01]  /*7e90*/  HADD2.F32 R58, -RZ, R127.H1_H1 ;  /* 0x3000007fff3a7230 */ /* 0x000fe20000004100 */
[----:B------:R-:W-:Y:S01]  /*7ea0*/  SHF.R.U32.HI R52, RZ, 0x10, R53 ;  /* 0x00000010ff347819 */ /* 0x000fe20000011635 */
[----:B--2---:R-:W-:Y:S01]  /*7eb0*/  IMAD.MOV.U32 R53, RZ, RZ, R41 ;  /* 0x000000ffff357224 */ /* 0x004fe200078e0029 */
[----:B------:R-:W-:Y:S01]  /*7ec0*/  SHF.R.U32.HI R59, RZ, 0x10, R61 ;  /* 0x00000010ff3b7819 */ /* 0x000fe2000001163d */
[----:B0-----:R-:W-:Y:S01]  /*7ed0*/  IMAD.MOV.U32 R41, RZ, RZ, R39 ;  /* 0x000000ffff297224 */ /* 0x001fe200078e0027 */
[----:B------:R-:W-:Y:S01]  /*7ee0*/  SHF.R.U64 R50, R54, 0x10, R55 ;  /* 0x0000001036327819 */ /* 0x000fe20000001237 */
[----:B------:R-:W-:Y:S01]  /*7ef0*/  HADD2.F32 R39, -RZ, R37.H0_H0 ;  /* 0x20000025ff277230 */ /* 0x000fe20000004100 */
[----:B------:R-:W-:Y:S01]  /*7f00*/  SHF.R.U64 R49, R60, 0x10, R61 ;  /* 0x000000103c317819 */ /* 0x000fe2000000123d */
[----:B------:R-:W-:Y:S01]  /*7f10*/  HADD2.F32 R60, -RZ, R129.H1_H1 ;  /* 0x30000081ff3c7230 */ /* 0x000fe20000004100 */
[----:B------:R-:W-:Y:S01]  /*7f20*/  SHF.R.U32.HI R54, RZ, 0x10, R55 ;  /* 0x00000010ff367819 */ /* 0x000fe20000011637 */
[--C-:B------:R-:W-:Y:S01]  /*7f30*/  HADD2.F32 R55, -RZ, R53.reuse.H0_H0 ;  /* 0x20000035ff377230 */ /* 0x100fe20000004100 */
[--C-:B------:R-:W-:Y:S01]  /*7f40*/  SHF.R.U64 R51, R62, 0x10, R63.reuse ;  /* 0x000000103e337819 */ /* 0x100fe2000000123f */
[----:B------:R-:W-:Y:S01]  /*7f50*/  HADD2.F32 R56, -RZ, R53.H1_H1 ;  /* 0x30000035ff387230 */ /* 0x000fe20000004100 */
[----:B------:R-:W-:Y:S01]  /*7f60*/  SHF.R.U32.HI R62, RZ, 0x10, R63 ;  /* 0x00000010ff3e7819 */ /* 0x000fe2000001163f */
[----:B------:R-:W-:-:S02]  /*7f70*/  HADD2.F32 R59, -RZ, R59.H0_H0 ;  /* 0x2000003bff3b7230 */ /* 0x000fc40000004100 */
[----:B------:R-:W-:Y:S02]  /*7f80*/  HADD2.F32 R57, -RZ, R52.H0_H0 ;  /* 0x20000034ff397230 */ /* 0x000fe40000004100 */
[-C--:B------:R-:W-:Y:S01]  /*7f90*/  FMUL.FTZ R52, R55, R60.reuse ;  /* 0x0000003c37347220 */ /* 0x080fe20000410000 */
[----:B------:R-:W-:Y:S02]  /*7fa0*/  HADD2.F32 R53, -RZ, R37.H1_H1 ;  /* 0x30000025ff357230 */ /* 0x000fe40000004100 */
[C---:B------:R-:W-:Y:S01]  /*7fb0*/  FMUL.FTZ R60, R39.reuse, R60 ;  /* 0x0000003c273c7220 */ /* 0x040fe20000410000 */
[-C--:B------:R-:W-:Y:S01]  /*7fc0*/  FMUL.FTZ R64, R56, R59.reuse ;  /* 0x0000003b38407220 */ /* 0x080fe20000410000 */
[-C--:B------:R-:W-:Y:S01]  /*7fd0*/  FFMA.FTZ R37, R39, R58.reuse, -R52 ;  /* 0x0000003a27257223 */ /* 0x080fe20000010834 */
[----:B------:R-:W-:Y:S02]  /*7fe0*/  HADD2.F32 R62, -RZ, R62.H0_H0 ;  /* 0x2000003eff3e7230 */ /* 0x000fe40000004100 */
[----:B------:R-:W-:Y:S01]  /*7ff0*/  FMUL.FTZ R59, R53, R59 ;  /* 0x0000003b353b7220 */ /* 0x000fe20000410000 */
[----:B------:R-:W-:Y:S01]  /*8000*/  FFMA.FTZ R39, R55, R58, R60 ;  /* 0x0000003a37277223 */ /* 0x000fe2000001003c */
[----:B------:R-:W-:Y:S01]  /*8010*/  FFMA.FTZ R52, R53, R57, -R64 ;  /* 0x0000003935347223 */ /* 0x000fe20000010840 */
[----:B------:R-:W-:-:S02]  /*8020*/  HADD2.F32 R64, -RZ, R128.H1_H1 ;  /* 0x30000080ff407230 */ /* 0x000fc40000004100 */
[----:B------:R-:W-:Y:S01]  /*8030*/  FFMA.FTZ R56, R56, R57, R59 ;  /* 0x0000003938387223 */ /* 0x000fe2000001003b */
[--C-:B------:R-:W-:Y:S02]  /*8040*/  HADD2.F32 R55, -RZ, R43.reuse.H0_H0 ;  /* 0x2000002bff377230 */ /* 0x100fe40000004100 */
[----:B------:R-:W-:Y:S01]  /*8050*/  HADD2.F32 R58, -RZ, R43.H1_H1 ;  /* 0x3000002bff3a7230 */ /* 0x000fe20000004100 */
[----:B------:R-:W-:Y:S01]  /*8060*/  F2FP.F16.F32.PACK_AB R37, R52, R37 ;  /* 0x000000253425723e */ /* 0x000fe200000000ff */
[--C-:B------:R-:W-:Y:S02]  /*8070*/  HADD2.F32 R43, -RZ, R41.reuse.H0_H0 ;  /* 0x20000029ff2b7230 */ /* 0x100fe40000004100 */
[----:B------:R-:W-:Y:S02]  /*8080*/  HADD2.F32 R53, -RZ, R41.H1_H1 ;  /* 0x30000029ff357230 */ /* 0x000fe40000004100 */
[----:B------:R-:W-:Y:S01]  /*8090*/  FMUL.FTZ R66, R58, R62 ;  /* 0x0000003e3a427220 */ /* 0x000fe20000410000 */
[----:B------:R-:W-:-:S02]  /*80a0*/  HADD2.F32 R60, -RZ, R126.H1_H1 ;  /* 0x3000007eff3c7230 */ /* 0x000fc40000004100 */
[----:B------:R-:W-:Y:S02]  /*80b0*/  HADD2.F32 R57, -RZ, R54.H0_H0 ;  /* 0x20000036ff397230 */ /* 0x000fe40000004100 */
[-C--:B------:R-:W-:Y:S01]  /*80c0*/  FMUL.FTZ R54, R55, R64.reuse ;  /* 0x0000004037367220 */ /* 0x080fe20000410000 */
[----:B------:R-:W-:Y:S01]  /*80d0*/  FMUL.FTZ R64, R43, R64 ;  /* 0x000000402b407220 */ /* 0x000fe20000410000 */
[----:B------:R-:W-:Y:S01]  /*80e0*/  FMUL.FTZ R59, R53, R62 ;  /* 0x0000003e353b7220 */ /* 0x000fe20000410000 */
[----:B------:R-:W-:Y:S02]  /*80f0*/  HADD2.F32 R62, -RZ, R129.H0_H0 ;  /* 0x20000081ff3e7230 */ /* 0x000fe40000004100 */
[-C--:B------:R-:W-:Y:S01]  /*8100*/  FFMA.FTZ R41, R43, R60.reuse, -R54 ;  /* 0x0000003c2b297223 */ /* 0x080fe20000010836 */
[----:B------:R-:W-:Y:S01]  /*8110*/  FFMA.FTZ R43, R55, R60, R64 ;  /* 0x0000003c372b7223 */ /* 0x000fe20000010040 */
[----:B------:R-:W-:Y:S02]  /*8120*/  HADD2.F32 R64, -RZ, R49.H0_H0 ;  /* 0x20000031ff407230 */ /* 0x000fe40000004100 */
[-C--:B------:R-:W-:Y:S01]  /*8130*/  FFMA.FTZ R54, R53, R57.reuse, -R66 ;  /* 0x0000003935367223 */ /* 0x080fe20000010842 */
[----:B------:R-:W-:Y:S01]  /*8140*/  FFMA.FTZ R58, R58, R57, R59 ;  /* 0x000000393a3a7223 */ /* 0x000fe2000001003b */
[----:B------:R-:W-:-:S02]  /*8150*/  HADD2.F32 R55, -RZ, R40.H0_H0 ;  /* 0x20000028ff377230 */ /* 0x000fc40000004100 */
[----:B------:R-:W-:Y:S01]  /*8160*/  HADD2.F32 R49, -RZ, R36.H0_H0 ;  /* 0x20000024ff317230 */ /* 0x000fe20000004100 */
[----:B------:R-:W-:Y:S01]  /*8170*/  F2FP.F16.F32.PACK_AB R54, R54, R41 ;  /* 0x000000293636723e */ /* 0x000fe200000000ff */
[----:B------:R-:W-:Y:S01]  /*8180*/  HADD2.F32 R57, -RZ, R40.H1_H1 ;  /* 0x30000028ff397230 */ /* 0x000fe20000004100 */
[----:B------:R-:W-:Y:S01]  /*8190*/  F2FP.F16.F32.PACK_AB R41, R56, R39 ;  /* 0x000000273829723e */ /* 0x000fe200000000ff */
[----:B------:R-:W-:Y:S02]  /*81a0*/  HADD2.F32 R53, -RZ, R36.H1_H1 ;  /* 0x30000024ff357230 */ /* 0x000fe40000004100 */
[-C--:B------:R-:W-:Y:S01]  /*81b0*/  FMUL.FTZ R36, R55, R62.reuse ;  /* 0x0000003e37247220 */ /* 0x080fe20000410000 */
[----:B------:R-:W-:Y:S02]  /*81c0*/  HADD2.F32 R60, -RZ, R127.H0_H0 ;  /* 0x2000007fff3c7230 */ /* 0x000fe40000004100 */
[----:B------:R-:W-:Y:S01]  /*81d0*/  FMUL.FTZ R40, R49, R62 ;  /* 0x0000003e31287220 */ /* 0x000fe20000410000 */
[----:B------:R-:W-:-:S02]  /*81e0*/  HADD2.F32 R46, -RZ, R46.H0_H0 ;  /* 0x2000002eff2e7230 */ /* 0x000fc40000004100 */
[-C--:B------:R-:W-:Y:S01]  /*81f0*/  FMUL.FTZ R62, R57, R64.reuse ;  /* 0x00000040393e7220 */ /* 0x080fe20000410000 */
[----:B------:R-:W-:Y:S01]  /*8200*/  FMUL.FTZ R64, R53, R64 ;  /* 0x0000004035407220 */ /* 0x000fe20000410000 */
[-C--:B------:R-:W-:Y:S01]  /*8210*/  FFMA.FTZ R36, R49, R60.reuse, -R36 ;  /* 0x0000003c31247223 */ /* 0x080fe20000010824 */
[----:B------:R-:W-:Y:S01]  /*8220*/  FFMA.FTZ R40, R55, R60, R40 ;  /* 0x0000003c37287223 */ /* 0x000fe20000010028 */
[-C--:B------:R-:W-:Y:S01]  /*8230*/  FFMA.FTZ R55, R53, R46.reuse, -R62 ;  /* 0x0000002e35377223 */ /* 0x080fe2000001083e */
[----:B------:R-:W-:Y:S01]  /*8240*/  FFMA.FTZ R57, R57, R46, R64 ;  /* 0x0000002e39397223 */ /* 0x000fe20000010040 */
[----:B------:R-:W-:Y:S01]  /*8250*/  HADD2.F32 R49, -RZ, R42.H0_H0 ;  /* 0x2000002aff317230 */ /* 0x000fe20000004100 */
[----:B------:R-:W-:Y:S01]  /*8260*/  F2FP.F16.F32.PACK_AB R43, R58, R43 ;  /* 0x0000002b3a2b723e */ /* 0x000fe200000000ff */
[----:B------:R-:W-:Y:S01]  /*8270*/  HADD2.F32 R128, -RZ, R128.H0_H0 ;  /* 0x20000080ff807230 */ /* 0x000fe20000004100 */
[----:B------:R-:W-:Y:S01]  /*8280*/  F2FP.F16.F32.PACK_AB R36, R55, R36 ;  /* 0x000000243724723e */ /* 0x000fe200000000ff */
[----:B------:R-:W-:Y:S01]  /*8290*/  HADD2.F32 R53, -RZ, R51.H0_H0 ;  /* 0x20000033ff357230 */ /* 0x000fe20000004100 */
[----:B------:R-:W-:Y:S01]  /*82a0*/  F2FP.F16.F32.PACK_AB R40, R57, R40 ;  /* 0x000000283928723e */ /* 0x000fe200000000ff */
[----:B------:R-:W-:-:S02]  /*82b0*/  HADD2.F32 R46, -RZ, R38.H0_H0 ;  /* 0x20000026ff2e7230 */ /* 0x000fc40000004100 */
[-C--:B------:R-:W-:Y:S01]  /*82c0*/  FMUL.FTZ R59, R49, R128.reuse ;  /* 0x00000080313b7220 */ /* 0x080fe20000410000 */
[----:B------:R-:W-:Y:S02]  /*82d0*/  HADD2.F32 R42, -RZ, R42.H1_H1 ;  /* 0x3000002aff2a7230 */ /* 0x000fe40000004100 */
[----:B------:R-:W-:Y:S02]  /*82e0*/  HADD2.F32 R38, -RZ, R38.H1_H1 ;  /* 0x30000026ff267230 */ /* 0x000fe40000004100 */
[----:B------:R-:W-:Y:S01]  /*82f0*/  FMUL.FTZ R128, R46, R128 ;  /* 0x000000802e807220 */ /* 0x000fe20000410000 */
[----:B------:R-:W-:Y:S02]  /*8300*/  HADD2.F32 R126, -RZ, R126.H0_H0 ;  /* 0x2000007eff7e7230 */ /* 0x000fe40000004100 */
[-C--:B------:R-:W-:Y:S01]  /*8310*/  FMUL.FTZ R61, R42, R53.reuse ;  /* 0x000000352a3d7220 */ /* 0x080fe20000410000 */
[----:B------:R-:W-:Y:S02]  /*8320*/  HADD2.F32 R51, -RZ, R50.H0_H0 ;  /* 0x20000032ff337230 */ /* 0x000fe40000004100 */
[----:B------:R-:W-:Y:S01]  /*8330*/  FMUL.FTZ R53, R38, R53 ;  /* 0x0000003526357220 */ /* 0x000fe20000410000 */
[----:B------:R-:W-:-:S02]  /*8340*/  IMAD.MOV.U32 R39, RZ, RZ, R54 ;  /* 0x000000ffff277224 */ /* 0x000fc400078e0036 */
[-C--:B------:R-:W-:Y:S01]  /*8350*/  FFMA.FTZ R59, R46, R126.reuse, -R59 ;  /* 0x0000007e2e3b7223 */ /* 0x080fe2000001083b */
[----:B------:R-:W-:Y:S01]  /*8360*/  FFMA.FTZ R128, R49, R126, R128 ;  /* 0x0000007e31807223 */ /* 0x000fe20000010080 */
[-C--:B------:R-:W-:Y:S01]  /*8370*/  FFMA.FTZ R38, R38, R51.reuse, -R61 ;  /* 0x0000003326267223 */ /* 0x080fe2000001083d */
[----:B------:R-:W-:-:S04]  /*8380*/  FFMA.FTZ R53, R42, R51, R53 ;  /* 0x000000332a357223 */ /* 0x000fc80000010035 */
[----:B------:R-:W-:Y:S02]  /*8390*/  F2FP.F16.F32.PACK_AB R38, R38, R59 ;  /* 0x0000003b2626723e */ /* 0x000fe400000000ff */
[----:B------:R-:W-:-:S07]  /*83a0*/  F2FP.F16.F32.PACK_AB R42, R53, R128 ;  /* 0x00000080352a723e */ /* 0x000fce00000000ff */
.L_x_1610:
[----:B------:R-:W-:Y:S05]  /*83b0*/  BSYNC B1 ;  /* 0x0000000000017941 */ /* 0x000fea0003800000 */
.L_x_1609:
[----:B------:R-:W-:Y:S01]  /*83c0*/  ISETP.GE.AND P3, PT, R47, R117, PT ;  /* 0x000000752f00720c */ /* 0x000fe20003f66270 */
[----:B------:R-:W-:Y:S02]  /*83d0*/  ULDC.64 UR4, c[0x0][0x208] ;  /* 0x0000820000047ab9 */ /* 0x000fe40000000a00 */
[----:B0-----:R4:W-:Y:S10]  /*83e0*/  STG.E.128 desc[UR4][R44.64], R36 ;  /* 0x000000242c007986 */ /* 0x0019f4000c101d04 */
[----:B------:R-:W-:Y:S05]  /*83f0*/  @P3 BRA `(.L_x_1575) ;  /* 0x0000000000dc3947 */ /* 0x000fea0003800000 */
[--C-:B------:R-:W-:Y:S01]  /*8400*/  IADD3 R110, P3, P4, R88, R110, R47.reuse ;  /* 0x0000006e586e7210 */ /* 0x100fe20007c7e02f */
[----:B------:R-:W-:Y:S01]  /*8410*/  ULDC.64 UR4, c[0x0][0x208] ;  /* 0x0000820000047ab9 */ /* 0x000fe20000000a00 */
[----:B------:R-:W-:-:S04]  /*8420*/  SHF.R.S32.HI R47, RZ, 0x1f, R47 ;  /* 0x0000001fff2f7819 */ /* 0x000fc8000001142f */
[----:B------:R-:W-:Y:S02]  /*8430*/  IADD3.X R48, R0, R48, R47, P3, P4 ;  /* 0x0000003000307210 */ /* 0x000fe40001fe842f */
[----:B------:R-:W-:-:S04]  /*8440*/  LEA R106, P3, R110, R106, 0x1 ;  /* 0x0000006a6e6a7211 */ /* 0x000fc800078608ff */
[----:B------:R-:W-:-:S05]  /*8450*/  LEA.HI.X R107, R110, R107, R48, 0x1, P3 ;  /* 0x0000006b6e6b7211 */ /* 0x000fca00018f0c30 */
[----:B--2---:R0:W-:Y:S01]  /*8460*/  STG.E.128 desc[UR4][R106.64], R40 ;  /* 0x000000286a007986 */ /* 0x0041e2000c101d04 */
[----:B------:R-:W-:Y:S05]  /*8470*/  BRA `(.L_x_1575) ;  /* 0x0000000000bc7947 */ /* 0x000fea0003800000 */
.L_x_1550:
[----:B------:R-:W2:Y:S02]  /*8480*/  LDL R36, [R1+0x20] ;  /* 0x0000200001247983 */ /* 0x000ea40000100800 */
[----:B--2---:R-:W-:-:S13]  /*8490*/  R2UR UR4, R36 ;  /* 0x00000000240472ca */ /* 0x004fda00000e0000 */
[----:B------:R-:W-:-:S06]  /*84a0*/  UISETP.NE.AND UP0, UPT, UR4, 0x3, UPT ;  /* 0x000000030400788c */ /* 0x000fcc000bf05270 */
[----:B------:R-:W-:-:S13]  /*84b0*/  PLOP3.LUT P2, PT, PT, PT, UP0, 0x80, 0x0 ;  /* 0x000000000000781c */ /* 0x000fda0003f4f008 */
[----:B------:R-:W-:Y:S05]  /*84c0*/  @!P2 BRA `(.L_x_1611) ;  /* 0x000000000004a947 */ /* 0x000fea0003800000 */
[----:B------:R-:W-:Y:S01]  /*84d0*/  BPT.TRAP 0x1 ;  /* 0x000000040000795c */ /* 0x000fe20000300000 */
.L_x_1611:
[----:B------:R-:W-:Y:S01]  /*84e0*/  LEA R99, R17, R16, 0x3 ;  /* 0x0000001011637211 */ /* 0x000fe200078e18ff */
[----:B------:R-:W-:Y:S01]  /*84f0*/  IMAD R105, R25, -0x40, R2 ;  /* 0xffffffc019697824 */ /* 0x000fe200078e0202 */
[----:B------:R-:W-:Y:S01]  /*8500*/  SHF.L.U32 R109, R236, 0x1f, RZ ;  /* 0x0000001fec6d7819 */ /* 0x000fe200000006ff */
[----:B------:R-:W-:Y:S03]  /*8510*/  BSSY B1, `(.L_x_1612) ;  /* 0x0000005000017945 */ /* 0x000fe60003800000 */
[----:B------:R-:W0:Y:S01]  /*8520*/  SYNCS.PHASECHK.TRANS64.TRYWAIT P3, [R99+URZ+0x30890], R109 ;  /* 0x0308906d630075a7 */ /* 0x000e22000806017f */
[----:B------:R-:W-:-:S04]  /*8530*/  VIMNMX R105, R105, 0x40, PT ;  /* 0x0000004069697848 */ /* 0x000fc80003fe0100 */
[----:B------:R-:W-:Y:S01]  /*8540*/  ISETP.GE.AND P4, PT, R23, R105, PT ;  /* 0x000000691700720c */ /* 0x000fe20003f86270 */
[----:B0-----:R-:W-:-:S12]  /*8550*/  @!P3 BRA `(.L_x_1613) ;  /* 0x000002640058b947 */ /* 0x001fd80003800000 */
.L_x_2030:
[----:B------:R-:W-:Y:S05]  /*8560*/  BSYNC B1 ;  /* 0x0000000000017941 */ /* 0x000fea0003800000 */
.L_x_1612:
[----:B------:R-:W-:Y:S04]  /*8570*/  BSSY B1, `(.L_x_1614) ;  /* 0x000000f000017945 */ /* 0x000fe80003800000 */
[----:B------:R-:W-:Y:S05]  /*8580*/  @P4 BRA `(.L_x_1615) ;  /* 0x0000000000344947 */ /* 0x000fea0003800000 */
[----:B------:R-:W-:Y:S01]  /*8590*/  ISETP.NE.AND P5, PT, R30, RZ, PT ;  /* 0x000000ff1e00720c */ /* 0x000fe20003fa5270 */
[----:B------:R-:W-:Y:S01]  /*85a0*/  ULDC.64 UR4, c[0x0][0x208] ;  /* 0x0000820000047ab9 */ /* 0x000fe20000000a00 */
[----:B------:R-:W-:Y:S02]  /*85b0*/  ISETP.NE.AND P4, PT, R93, RZ, PT ;  /* 0x000000ff5d00720c */ /* 0x000fe40003f85270 */
[----:B------:R-:W-:-:S09]  /*85c0*/  ISETP.NE.AND P3, PT, R94, RZ, PT ;  /* 0x000000ff5e00720c */ /* 0x000fd20003f65270 */
[----:B------:R-:W1:Y:S04]  /*85d0*/  @P5 LDS.128 R36, [R102+0x20400] ;  /* 0x0204000066245984 */ /* 0x000e680000000c00 */
[----:B------:R-:W2:Y:S04]  /*85e0*/  @P3 LDS.128 R40, [R102+0x24400] ;  /* 0x0244000066283984 */ /* 0x000ea80000000c00 */
[----:B-1----:R-:W-:Y:S01]  /*85f0*/  @P5 STG.E.128 desc[UR4][R50.64], R36 ;  /* 0x0000002432005986 */ /* 0x002fe2000c101d04 */
[----:B------:R-:W-:-:S03]  /*8600*/  ISETP.NE.AND P5, PT, R95, RZ, PT ;  /* 0x000000ff5f00720c */ /* 0x000fc60003fa5270 */
[----:B------:R-:W1:Y:S04]  /*8610*/  @P4 LDS.128 R36, [R102+0x22400] ;  /* 0x0224000066244984 */ /* 0x000e680000000c00 */
[----:B--2---:R-:W-:Y:S06]  /*8620*/  @P3 STG.E.128 desc[UR4][R50.64+0x100], R40 ;  /* 0x0001002832003986 */ /* 0x004fec000c101d04 */
[----:B------:R-:W2:Y:S04]  /*8630*/  @P5 LDS.128 R44, [R102+0x26400] ;  /* 0x02640000662c5984 */ /* 0x000ea80000000c00 */
[----:B-1----:R1:W-:Y:S04]  /*8640*/  @P4 STG.E.128 desc[UR4][R50.64+0x80], R36 ;  /* 0x0000802432004986 */ /* 0x0023e8000c101d04 */
[----:B--2---:R1:W-:Y:S02]  /*8650*/  @P5 STG.E.128 desc[UR4][R50.64+0x180], R44 ;  /* 0x0001802c32005986 */ /* 0x0043e4000c101d04 */
.L_x_1615:
[----:B------:R-:W-:Y:S05]  /*8660*/  BSYNC B1 ;  /* 0x0000000000017941 */ /* 0x000fea0003800000 */
.L_x_1614:
[----:B-1----:R-:W-:-:S05]  /*8670*/  VIADD R36, R23, 0x20 ;  /* 0x0000002017247836 */ /* 0x002fca0000000000 */
[----:B------:R-:W-:-:S13]  /*8680*/  ISETP.GE.AND P3, PT, R36, R105, PT ;  /* 0x000000692400720c */ /* 0x000fda0003f66270 */
        /* <DEDUP_REMOVED lines=14> */
.L_x_1575:
[----:B------:R-:W-:Y:S05]  /*8770*/  BSYNC B0 ;  /* 0x0000000000007941 */ /* 0x000fea0003800000 */
.L_x_1549:
[----:B-1234-:R-:W1:Y:S01]  /*8780*/  S2R R36, SR_TID.X ;  /* 0x0000000000247919 */ /* 0x01ee620000002100 */
        /* <DEDUP_REMOVED lines=8> */
[----:B-1----:R-:W-:Y:S01]  /*8810*/  LOP3.LUT R36, R36, 0x7f, RZ, 0xc0, !PT ;  /* 0x0000007f24247812 */ /* 0x002fe200078ec0ff */
[----:B--2---:R1:W-:Y:S03]  /*8820*/  BAR.SYNC.DEFER_BLOCKING R108, 0x80 ;  /* 0x0002006c0000751d */ /* 0x0043e60000010000 */
[----:B------:R-:W-:-:S13]  /*8830*/  ISETP.NE.AND P3, PT, R36, RZ, PT ;  /* 0x000000ff2400720c */ /* 0x000fda0003f65270 */
[----:B------:R-:W-:-:S05]  /*8840*/  @!P3 VIADD R36, R99, 0x308a0 ;  /* 0x000308a06324b836 */ /* 0x000fca0000000000 */
[----:B------:R-:W-:-:S04]  /*8850*/  @!P3 PRMT R36, RZ, 0x654, R36 ;  /* 0x00000654ff24b816 */ /* 0x000fc80000000024 */
[----:B------:R1:W-:Y:S01]  /*8860*/  @!P3 SYNCS.ARRIVE.TRANS64.RED.A1T0 RZ, [R36+URZ], RZ ;  /* 0x000000ff24ffb9a7 */ /* 0x0003e2000810043f */
[----:B------:R-:W-:Y:S05]  /*8870*/  @!P2 BRA `(.L_x_1617) ;  /* 0x000000000004a947 */ /* 0x000fea0003800000 */
[----:B------:R-:W-:Y:S01]  /*8880*/  BPT.TRAP 0x1 ;  /* 0x000000040000795c */ /* 0x000fe20000300000 */
.L_x_1617:
[----:B------:R-:W-:Y:S05]  /*8890*/  BSYNC B0 ;  /* 0x0000000000007941 */ /* 0x000fea0003800000 */
.L_x_1616:
[----:B------:R-:W2:Y:S01]  /*88a0*/  SYNCS.PHASECHK.TRANS64.TRYWAIT P2, [R99+URZ+0x308b0], R109 ;  /* 0x0308b06d630075a7 */ /* 0x000ea2000804017f */
[----:B------:R-:W-:Y:S01]  /*88b0*/  ULDC.64 UR4, c[0x0][0x318] ;  /* 0x0000c60000047ab9 */ /* 0x000fe20000000a00 */
[----:B------:R-:W-:Y:S01]  /*88c0*/  ULDC.64 UR60, c[0x0][0x328] ;  /* 0x0000ca00003c7ab9 */ /* 0x000fe20000000a00 */
[----:B-1----:R-:W-:Y:S01]  /*88d0*/  IMAD.U32 R36, RZ, RZ, UR5 ;  /* 0x00000005ff247e24 */ /* 0x002fe2000f8e00ff */
[----:B------:R-:W-:Y:S01]  /*88e0*/  BSSY B0, `(.L_x_1618) ;  /* 0x0000007000007945 */ /* 0x000fe20003800000 */
[----:B------:R-:W-:Y:S01]  /*88f0*/  IMAD.U32 R37, RZ, RZ, UR4 ;  /* 0x00000004ff257e24 */ /* 0x000fe2000f8e00ff */
[----:B------:R-:W-:Y:S01]  /*8900*/  ISETP.GE.AND P4, PT, R23, R105, PT ;  /* 0x000000691700720c */ /* 0x000fe20003f86270 */
[----:B------:R-:W-:Y:S01]  /*8910*/  IMAD.WIDE R48, R25, 0x40, R76 ;  /* 0x0000004019307825 */ /* 0x000fe200078e024c */
[----:B------:R1:W-:Y:S04]  /*8920*/  STL [R1], R36 ;  /* 0x0000002401007387 */ /* 0x0003e80000100800 */
[----:B------:R1:W-:Y:S02]  /*8930*/  STL [R1+0x4], R37 ;  /* 0x0000042501007387 */ /* 0x0003e40000100800 */
[----:B-12---:R-:W-:Y:S05]  /*8940*/  @!P2 BRA `(.L_x_1619) ;  /* 0x000002600070a947 */ /* 0x006fea0003800000 */
.L_x_2031:
[----:B------:R-:W-:Y:S05]  /*8950*/  BSYNC B0 ;  /* 0x0000000000007941 */ /* 0x000fea0003800000 */
.L_x_1618:
[----:B------:R-:W-:Y:S04]  /*8960*/  BSSY B0, `(.L_x_1620) ;  /* 0x000001e000007945 */ /* 0x000fe80003800000 */
[----:B------:R-:W-:Y:S05]  /*8970*/  @P4 BRA `(.L_x_1621) ;  /* 0x0000000000704947 */ /* 0x000fea0003800000 */
[----:B------:R-:W2:Y:S01]  /*8980*/  LDL R37, [R1+0x4] ;  /* 0x0000040001257983 */ /* 0x000ea20000100800 */
[----:B------:R-:W-:-:S03]  /*8990*/  ULDC UR6, c[0x0][0x2f4] ;  /* 0x0000bd0000067ab9 */ /* 0x000fc60000000800 */
[----:B------:R-:W3:Y:S04]  /*89a0*/  LDL R36, [R1] ;  /* 0x0000000001247983 */ /* 0x000ee80000100800 */
[----:B------:R-:W4:Y:S04]  /*89b0*/  LDL R44, [R1+0xc] ;  /* 0x00000c00012c7983 */ /* 0x000f280000100800 */
[----:B0-----:R-:W5:Y:S01]  /*89c0*/  LDL R42, [R1+0x10] ;  /* 0x00001000012a7983 */ /* 0x001f620000100800 */
[----:B------:R-:W-:Y:S01]  /*89d0*/  ISETP.GE.AND P5, PT, R18, UR6, PT ;  /* 0x0000000612007c0c */ /* 0x000fe2000bfa6270 */
[----:B------:R-:W-:Y:S01]  /*89e0*/  IMAD R43, R49, UR60, RZ ;  /* 0x0000003c312b7c24 */ /* 0x000fe2000f8e02ff */
[----:B------:R-:W-:Y:S01]  /*89f0*/  ISETP.GE.AND P4, PT, R221, UR6, PT ;  /* 0x00000006dd007c0c */ /* 0x000fe2000bf86270 */
[----:B------:R-:W-:-:S02]  /*8a00*/  IMAD.MOV.U32 R40, RZ, RZ, R86 ;  /* 0x000000ffff287224 */ /* 0x000fc400078e0056 */
[----:B------:R-:W-:Y:S02]  /*8a10*/  IMAD.MOV.U32 R41, RZ, RZ, R98 ;  /* 0x000000ffff297224 */ /* 0x000fe400078e0062 */
[C---:B------:R-:W-:Y:S02]  /*8a20*/  IMAD R43, R48.reuse, UR61, R43 ;  /* 0x0000003d302b7c24 */ /* 0x040fe4000f8e022b */
[----:B------:R-:W-:-:S05]  /*8a30*/  IMAD.WIDE.U32 R40, R48, UR60, R40 ;  /* 0x0000003c30287c25 */ /* 0x000fca000f8e0028 */
[----:B------:R-:W-:Y:S02]  /*8a40*/  IADD3 R41, R41, R43, RZ ;  /* 0x0000002b29297210 */ /* 0x000fe40007ffe0ff */
[----:B--2---:R-:W-:Y:S02]  /*8a50*/  R2UR UR4, R37 ;  /* 0x00000000250472ca */ /* 0x004fe400000e0000 */
[----:B---3--:R-:W-:Y:S02]  /*8a60*/  R2UR UR7, R36 ;  /* 0x00000000240772ca */ /* 0x008fe400000e0000 */
[----:B------:R-:W0:Y:S09]  /*8a70*/  @!P5 LDS.128 R36, [R102+0x400] ;  /* 0x000400006624d984 */ /* 0x000e320000000c00 */
[----:B------:R-:W-:Y:S01]  /*8a80*/  LEA R50, P2, R40, UR4, 0x1 ;  /* 0x0000000428327c11 */ /* 0x000fe2000f8408ff */
[----:B------:R-:W-:-:S03]  /*8a90*/  ULDC.64 UR4, c[0x0][0x208] ;  /* 0x0000820000047ab9 */ /* 0x000fc60000000a00 */
[----:B------:R-:W-:Y:S02]  /*8aa0*/  LEA.HI.X R51, R40, UR7, R41, 0x1, P2 ;  /* 0x0000000728337c11 */ /* 0x000fe400090f0c29 */
[----:B----4-:R-:W-:-:S03]  /*8ab0*/  ISETP.GE.AND P2, PT, R44, UR6, PT ;  /* 0x000000062c007c0c */ /* 0x010fc6000bf46270 */
[----:B0-----:R-:W-:Y:S01]  /*8ac0*/  @!P5 STG.E.128 desc[UR4][R50.64], R36 ;  /* 0x000000243200d986 */ /* 0x001fe2000c101d04 */
[----:B-----5:R-:W-:-:S03]  /*8ad0*/  ISETP.GE.AND P5, PT, R42, UR6, PT ;  /* 0x000000062a007c0c */ /* 0x020fc6000bfa6270 */
[----:B------:R-:W0:Y:S06]  /*8ae0*/  @!P4 LDS.128 R36, [R102+0x2400] ;  /* 0x002400006624c984 */ /* 0x000e2c0000000c00 */
[----:B------:R-:W2:Y:S04]  /*8af0*/  @!P2 LDS.128 R40, [R102+0x4400] ;  /* 0x004400006628a984 */ /* 0x000ea80000000c00 */
[----:B------:R-:W3:Y:S04]  /*8b00*/  @!P5 LDS.128 R44, [R102+0x6400] ;  /* 0x00640000662cd984 */ /* 0x000ee80000000c00 */
[----:B0-----:R4:W-:Y:S04]  /*8b10*/  @!P4 STG.E.128 desc[UR4][R50.64+0x80], R36 ;  /* 0x000080243200c986 */ /* 0x0019e8000c101d04 */
[----:B--2---:R4:W-:Y:S04]  /*8b20*/  @!P2 STG.E.128 desc[UR4][R50.64+0x100], R40 ;  /* 0x000100283200a986 */ /* 0x0049e8000c101d04 */
[----:B---3--:R4:W-:Y:S02]  /*8b30*/  @!P5 STG.E.128 desc[UR4][R50.64+0x180], R44 ;  /* 0x0001802c3200d986 */ /* 0x0089e4000c101d04 */
.L_x_1621:
[----:B------:R-:W-:Y:S05]  /*8b40*/  BSYNC B0 ;  /* 0x0000000000007941 */ /* 0x000fea0003800000 */
.L_x_1620:
[----:B----4-:R-:W-:Y:S01]  /*8b50*/  VIADD R36, R23, 0x20 ;  /* 0x0000002017247836 */ /* 0x010fe20000000000 */
[----:B------:R-:W-:Y:S04]  /*8b60*/  BSSY B0, `(.L_x_1622) ;  /* 0x0000023000007945 */ /* 0x000fe80003800000 */
[----:B------:R-:W-:-:S13]  /*8b70*/  ISETP.GE.AND P2, PT, R36, R105, PT ;  /* 0x000000692400720c */ /* 0x000fda0003f46270 */
[----:B------:R-:W-:Y:S05]  /*8b80*/  @P2 BRA `(.L_x_1623) ;  /* 0x0000000000802947 */ /* 0x000fea0003800000 */
[----:B------:R-:W2:Y:S01]  /*8b90*/  LDL R36, [R1] ;  /* 0x0000000001247983 */ /* 0x000ea20000100800 */
[----:B------:R-:W-:-:S03]  /*8ba0*/  ULDC UR6, c[0x0][0x2f4] ;  /* 0x0000bd0000067ab9 */ /* 0x000fc60000000800 */
[----:B------:R-:W3:Y:S04]  /*8bb0*/  LDL R39, [R1+0xc] ;  /* 0x00000c0001277983 */ /* 0x000ee80000100800 */
[----:B------:R-:W4:Y:S04]  /*8bc0*/  LDL R38, [R1+0x10] ;  /* 0x0000100001267983 */ /* 0x000f280000100800 */
[----:B------:R-:W5:Y:S01]  /*8bd0*/  LDL R37, [R1+0x4] ;  /* 0x0000040001257983 */ /* 0x000f620000100800 */
[----:B------:R-:W-:Y:S01]  /*8be0*/  ISETP.GE.AND P2, PT, R18, UR6, PT ;  /* 0x0000000612007c0c */ /* 0x000fe2000bf46270 */
[----:B0-----:R-:W-:Y:S01]  /*8bf0*/  IMAD.MOV.U32 R40, RZ, RZ, R86 ;  /* 0x000000ffff287224 */ /* 0x001fe200078e0056 */
[----:B------:R-:W-:Y:S01]  /*8c00*/  IADD3 R43, P4, R48, 0x20, RZ ;  /* 0x00000020302b7810 */ /* 0x000fe20007f9e0ff */
[----:B------:R-:W-:Y:S01]  /*8c10*/  IMAD.MOV.U32 R41, RZ, RZ, R98 ;  /* 0x000000ffff297224 */ /* 0x000fe200078e0062 */
[----:B------:R-:W-:-:S03]  /*8c20*/  ISETP.GE.AND P5, PT, R221, UR6, PT ;  /* 0x00000006dd007c0c */ /* 0x000fc6000bfa6270 */
[----:B------:R-:W-:Y:S02]  /*8c30*/  IMAD.X R48, RZ, RZ, R49, P4 ;  /* 0x000000ffff307224 */ /* 0x000fe400020e0631 */
[----:B------:R-:W-:-:S04]  /*8c40*/  IMAD.WIDE.U32 R40, R43, UR60, R40 ;  /* 0x0000003c2b287c25 */ /* 0x000fc8000f8e0028 */
[----:B------:R-:W-:-:S04]  /*8c50*/  IMAD R48, R48, UR60, RZ ;  /* 0x0000003c30307c24 */ /* 0x000fc8000f8e02ff */
[----:B------:R-:W-:-:S05]  /*8c60*/  IMAD R43, R43, UR61, R48 ;  /* 0x0000003d2b2b7c24 */ /* 0x000fca000f8e0230 */
[----:B------:R-:W-:Y:S02]  /*8c70*/  IADD3 R41, R41, R43, RZ ;  /* 0x0000002b29297210 */ /* 0x000fe40007ffe0ff */
[----:B--2---:R-:W-:Y:S01]  /*8c80*/  R2UR UR7, R36 ;  /* 0x00000000240772ca */ /* 0x004fe200000e0000 */
[----:B---3--:R-:W-:Y:S02]  /*8c90*/  IMAD.MOV.U32 R44, RZ, RZ, R39 ;  /* 0x000000ffff2c7224 */ /* 0x008fe400078e0027 */
[----:B----4-:R-:W-:Y:S01]  /*8ca0*/  IMAD.MOV.U32 R42, RZ, RZ, R38 ;  /* 0x000000ffff2a7224 */ /* 0x010fe200078e0026 */
[----:B-----5:R-:W-:Y:S02]  /*8cb0*/  R2UR UR4, R37 ;  /* 0x00000000250472ca */ /* 0x020fe400000e0000 */
[----:B------:R-:W0:Y:S11]  /*8cc0*/  @!P2 LDS.128 R36, [R102+0x1400] ;  /* 0x001400006624a984 */ /* 0x000e360000000c00 */
[----:B------:R-:W-:Y:S01]  /*8cd0*/  LEA R48, P4, R40, UR4, 0x1 ;  /* 0x0000000428307c11 */ /* 0x000fe2000f8808ff */
[----:B------:R-:W-:-:S03]  /*8ce0*/  ULDC.64 UR4, c[0x0][0x208] ;  /* 0x0000820000047ab9 */ /* 0x000fc60000000a00 */
[----:B------:R-:W-:Y:S02]  /*8cf0*/  LEA.HI.X R49, R40, UR7, R41, 0x1, P4 ;  /* 0x0000000728317c11 */ /* 0x000fe4000a0f0c29 */
[----:B------:R-:W-:-:S03]  /*8d00*/  ISETP.GE.AND P4, PT, R44, UR6, PT ;  /* 0x000000062c007c0c */ /* 0x000fc6000bf86270 */
[----:B0-----:R-:W-:Y:S01]  /*8d10*/  @!P2 STG.E.128 desc[UR4][R48.64], R36 ;  /* 0x000000243000a986 */ /* 0x001fe2000c101d04 */
[----:B------:R-:W-:-:S03]  /*8d20*/  ISETP.GE.AND P2, PT, R42, UR6, PT ;  /* 0x000000062a007c0c */ /* 0x000fc6000bf46270 */
[----:B------:R-:W0:Y:S06]  /*8d30*/  @!P5 LDS.128 R36, [R102+0x3400] ;  /* 0x003400006624d984 */ /* 0x000e2c0000000c00 */
[----:B------:R-:W2:Y:S04]  /*8d40*/  @!P4 LDS.128 R40, [R102+0x5400] ;  /* 0x005400006628c984 */ /* 0x000ea80000000c00 */
[----:B------:R-:W3:Y:S04]  /*8d50*/  @!P2 LDS.128 R44, [R102+0x7400] ;  /* 0x00740000662ca984 */ /* 0x000ee80000000c00 */
[----:B0-----:R4:W-:Y:S04]  /*8d60*/  @!P5 STG.E.128 desc[UR4][R48.64+0x80], R36 ;  /* 0x000080243000d986 */ /* 0x0019e8000c101d04 */
[----:B--2---:R4:W-:Y:S04]  /*8d70*/  @!P4 STG.E.128 desc[UR4][R48.64+0x100], R40 ;  /* 0x000100283000c986 */ /* 0x0049e8000c101d04 */
[----:B---3--:R4:W-:Y:S02]  /*8d80*/  @!P2 STG.E.128 desc[UR4][R48.64+0x180], R44 ;  /* 0x0001802c3000a986 */ /* 0x0089e4000c101d04 */
.L_x_1623:
[----:B------:R-:W-:Y:S05]  /*8d90*/  BSYNC B0 ;  /* 0x0000000000007941 */ /* 0x000fea0003800000 */
.L_x_1622:
[----:B------:R-:W-:Y:S01]  /*8da0*/  @!PT LDS RZ, [RZ] ;  /* 0x00000000fffff984 */ /* 0x000fe20000000800 */
[----:B------:R-:W-:Y:S01]  /*8db0*/  @!PT LDS RZ, [RZ] ;  /* 0x00000000fffff984 */ /* 0x000fe20000000800 */
[----:B------:R-:W-:Y:S01]  /*8dc0*/  @!PT LDS RZ, [RZ] ;  /* 0x00000000fffff984 */ /* 0x000fe20000000800 */
[----:B------:R-:W-:Y:S01]  /*8dd0*/  @!PT LDS RZ, [RZ] ;  /* 0x00000000fffff984 */ /* 0x000fe20000000800 */
[----:B------:R2:W-:Y:S06]  /*8de0*/  MEMBAR.ALL.CTA ;  /* 0x0000000000007992 */ /* 0x0005ec0000008000 */
[----:B--2---:R-:W2:Y:S01]  /*8df0*/  FENCE.VIEW.ASYNC.S ;  /* 0x00000000000073c6 */ /* 0x004ea20000000000 */
[----:B01----:R-:W-:Y:S01]  /*8e00*/  @!P3 VIADD R99, R99, 0x308c0 ;  /* 0x000308c06363b836 */ /* 0x003fe20000000000 */
[----:B--2---:R0:W-:Y:S01]  /*8e10*/  BAR.SYNC.DEFER_BLOCKING R108, 0x80 ;  /* 0x0002006c0000751d */ /* 0x0041e20000010000 */
[----:B------:R-:W-:Y:S01]  /*8e20*/  ISETP.NE.AND P4, PT, R100, RZ, PT ;  /* 0x000000ff6400720c */ /* 0x000fe20003f85270 */
[----:B------:R-:W-:-:S02]  /*8e30*/  VIADD R17, R17, 0x1 ;  /* 0x0000000111117836 */ /* 0x000fc40000000000 */
[----:B------:R-:W-:Y:S02]  /*8e40*/  @!P3 PRMT R99, RZ, 0x654, R99 ;  /* 0x00000654ff63b816 */ /* 0x000fe40000000063 */
[----:B------:R-:W-:Y:S02]  /*8e50*/  PLOP3.LUT P2, PT, PT, PT, PT, 0x8, 0x0 ;  /* 0x000000000000781c */ /* 0x000fe40003f4e170 */
[----:B------:R0:W-:Y:S01]  /*8e60*/  @!P3 SYNCS.ARRIVE.TRANS64.RED.A1T0 RZ, [R99+URZ], RZ ;  /* 0x000000ff63ffb9a7 */ /* 0x0001e2000810043f */
[----:B------:R-:W-:-:S04]  /*8e70*/  ISETP.NE.AND P3, PT, R17, 0x2, PT ;  /* 0x000000021100780c */ /* 0x000fc80003f65270 */
[----:B----4-:R-:W-:Y:S02]  /*8e80*/  SEL R37, RZ, 0x1, P3 ;  /* 0x00000001ff257807 */ /* 0x010fe40001800000 */
[----:B------:R-:W-:Y:S02]  /*8e90*/  SEL R17, R17, RZ, P3 ;  /* 0x000000ff11117207 */ /* 0x000fe40001800000 */
[----:B------:R-:W-:Y:S01]  /*8ea0*/  LOP3.LUT R236, R236, R37, RZ, 0x3c, !PT ;  /* 0x00000025ecec7212 */ /* 0x000fe200078e3cff */
[----:B0-----:R-:W-:Y:S06]  /*8eb0*/  @P4 BRA `(.L_x_1624) ;  /* 0xffffffa4000c4947 */ /* 0x001fec000383ffff */
.L_x_1544:
[----:B------:R-:W2:Y:S01]  /*8ec0*/  LDL R36, [R1+0x14] ;  /* 0x0000140001247983 */ /* 0x000ea20000100800 */
[----:B------:R-:W0:Y:S01]  /*8ed0*/  LDC R0, c[0x0][0x448] ;  /* 0x00011200ff007b82 */ /* 0x000e220000000800 */
[----:B------:R-:W-:Y:S01]  /*8ee0*/  IADD3 R7, R220, 0x1, -R219 ;  /* 0x00000001dc077810 */ /* 0x000fe20007ffe8db */
[----:B------:R-:W-:Y:S06]  /*8ef0*/  BSSY B0, `(.L_x_1625) ;  /* 0x000000d000007945 */ /* 0x000fec0003800000 */
[----:B------:R-:W1:Y:S01]  /*8f00*/  LDC.64 R2, c[0x0][0x9e0] ;  /* 0x00027800ff027b82 */ /* 0x000e620000000a00 */
[----:B0-----:R-:W-:-:S02]  /*8f10*/  ISETP.NE.AND P1, PT, R0, 0x1, PT ;  /* 0x000000010000780c */ /* 0x001fc40003f25270 */
[----:B-1----:R-:W-:-:S11]  /*8f20*/  ISETP.GE.AND P3, PT, R3, 0x1, PT ;  /* 0x000000010300780c */ /* 0x002fd60003f66270 */
[----:B------:R-:W0:Y:S08]  /*8f30*/  @P1 LDC R5, c[0x0][0x44c] ;  /* 0x00011300ff051b82 */ /* 0x000e300000000800 */
[----:B------:R-:W1:Y:S01]  /*8f40*/  @P1 LDC R4, c[0x0][0x450] ;  /* 0x00011400ff041b82 */ /* 0x000e620000000800 */
[----:B--2---:R-:W-:-:S04]  /*8f50*/  VIADD R0, R36, 0x7f ;  /* 0x0000007f24007836 */ /* 0x004fc80000000000 */
[----:B0-----:R-:W-:-:S05]  /*8f60*/  @P1 IMAD.HI.U32 R5, R0, R5, RZ ;  /* 0x0000000500051227 */ /* 0x001fca00078e00ff */
[----:B-1----:R-:W-:-:S05]  /*8f70*/  @P1 SHF.R.U32.HI R0, RZ, R4, R5 ;  /* 0x00000004ff001219 */ /* 0x002fca0000011605 */
[----:B------:R-:W-:Y:S01]  /*8f80*/  IMAD.IADD R7, R7, 0x1, R0 ;  /* 0x0000000107077824 */ /* 0x000fe200078e0200 */
[----:B------:R-:W-:Y:S06]  /*8f90*/  @P2 BRA `(.L_x_1626) ;  /* 0x0000000000082947 */ /* 0x000fec0003800000 */
[----:B------:R-:W0:Y:S02]  /*8fa0*/  FENCE.VIEW.ASYNC.G ;  /* 0x00000000000073c6 */ /* 0x000e240000000100 */
[----:B0-----:R-:W-:Y:S06]  /*8fb0*/  BAR.ARV 0xc, 0x180 ;  /* 0x0306000000007b1d */ /* 0x001fec0000002000 */
.L_x_1626:
[----:B------:R-:W-:Y:S05]  /*8fc0*/  BSYNC B0 ;  /* 0x0000000000007941 */ /* 0x000fea0003800000 */
.L_x_1625:
[----:B------:R-:W-:Y:S01]  /*8fd0*/  IMAD.IADD R2, R7, 0x1, R2 ;  /* 0x0000000107027824 */ /* 0x000fe200078e0202 */
[----:B------:R-:W-:Y:S06]  /*8fe0*/  @!P3 BRA `(.L_x_1627) ;  /* 0x000000000048b947 */ /* 0x000fec0003800000 */
[C---:B------:R-:W-:Y:S01]  /*8ff0*/  ISETP.GT.AND P0, PT, R7.reuse, RZ, PT ;  /* 0x000000ff0700720c */ /* 0x040fe20003f04270 */
[----:B------:R-:W-:Y:S01]  /*9000*/  BSSY B0, `(.L_x_1628) ;  /* 0x000000e000007945 */ /* 0x000fe20003800000 */
[----:B------:R-:W-:-:S11]  /*9010*/  VIADD R0, R7, 0xffffffff ;  /* 0xffffffff07007836 */ /* 0x000fd60000000000 */
[----:B------:R-:W-:Y:S05]  /*9020*/  @P0 BRA `(.L_x_1629) ;  /* 0x00000000001c0947 */ /* 0x000fea0003800000 */
[----:B------:R-:W-:Y:S02]  /*9030*/  ISETP.NE.AND P0, PT, R3, 0x1, PT ;  /* 0x000000010300780c */ /* 0x000fe40003f05270 */
[----:B------:R-:W-:-:S11]  /*9040*/  IADD3 R7, -R7, RZ, RZ ;  /* 0x000000ff07077210 */ /* 0x000fd60007ffe1ff */
[----:B------:R-:W0:Y:S02]  /*9050*/  @P0 LDC.64 R4, c[0x0][0x9e8] ;  /* 0x00027a00ff040b82 */ /* 0x000e240000000a00 */
[----:B0-----:R-:W-:-:S05]  /*9060*/  @P0 IMAD.HI.U32 R4, R7, R4, RZ ;  /* 0x0000000407040227 */ /* 0x001fca00078e00ff */
[----:B------:R-:W-:-:S04]  /*9070*/  @P0 SHF.R.U32.HI R7, RZ, R5, R4 ;  /* 0x00000005ff070219 */ /* 0x000fc80000011604 */
[----:B------:R-:W-:Y:S01]  /*9080*/  LOP3.LUT R0, RZ, R7, RZ, 0x33, !PT ;  /* 0x00000007ff007212 */ /* 0x000fe200078e33ff */
[----:B------:R-:W-:Y:S06]  /*9090*/  BRA `(.L_x_1630) ;  /* 0x0000000000107947 */ /* 0x000fec0003800000 */
.L_x_1629:
[----:B------:R-:W-:-:S13]  /*90a0*/  ISETP.NE.AND P0, PT, R3, 0x1, PT ;  /* 0x000000010300780c */ /* 0x000fda0003f05270 */
[----:B------:R-:W0:Y:S02]  /*90b0*/  @P0 LDC.64 R4, c[0x0][0x9e8] ;  /* 0x00027a00ff040b82 */ /* 0x000e240000000a00 */
[----:B0-----:R-:W-:-:S05]  /*90c0*/  @P0 IMAD.HI.U32 R4, R0, R4, RZ ;  /* 0x0000000400040227 */ /* 0x001fca00078e00ff */
[----:B------:R-:W-:-:S07]  /*90d0*/  @P0 SHF.R.U32.HI R0, RZ, R5, R4 ;  /* 0x00000005ff000219 */ /* 0x000fce0000011604 */
.L_x_1630:
[----:B------:R-:W-:Y:S05]  /*90e0*/  BSYNC B0 ;  /* 0x0000000000007941 */ /* 0x000fea0003800000 */
.L_x_1628:
[----:B------:R-:W-:-:S05]  /*90f0*/  IMAD R5, R0, R3, R3 ;  /* 0x0000000300057224 */ /* 0x000fca00078e0203 */
[----:B------:R-:W-:-:S07]  /*9100*/  VIMNMX R2, R2, R5, PT ;  /* 0x0000000502027248 */ /* 0x000fce0003fe0100 */
.L_x_1627:
[----:B------:R-:W0:Y:S01]  /*9110*/  @P1 LDC R0, c[0x0][0x44c] ;  /* 0x00011300ff001b82 */ /* 0x000e220000000800 */
[----:B------:R-:W-:Y:S01]  /*9120*/  VIADD R2, R2, 0x3f ;  /* 0x0000003f02027836 */ /* 0x000fe20000000000 */
[----:B------:R-:W-:Y:S01]  /*9130*/  ULDC UR4, c[0x0][0x9dc] ;  /* 0x0002770000047ab9 */ /* 0x000fe20000000800 */
[----:B------:R-:W-:-:S03]  /*9140*/  IMAD.MOV.U32 R7, RZ, RZ, R36 ;  /* 0x000000ffff077224 */ /* 0x000fc600078e0024 */
[----:B------:R-:W-:Y:S02]  /*9150*/  SHF.R.S32.HI R5, RZ, 0x1f, R2 ;  /* 0x0000001fff057819 */ /* 0x000fe40000011402 */
[----:B------:R-:W1:Y:S02]  /*9160*/  @P1 LDC R9, c[0x0][0x450] ;  /* 0x00011400ff091b82 */ /* 0x000e640000000800 */
[----:B------:R-:W-:-:S04]  /*9170*/  LEA.HI R5, R5, R2, RZ, 0x6 ;  /* 0x0000000205057211 */ /* 0x000fc800078f30ff */
[----:B------:R-:W-:Y:S01]  /*9180*/  SHF.R.S32.HI R5, RZ, 0x6, R5 ;  /* 0x00000006ff057819 */ /* 0x000fe20000011405 */
[----:B0-----:R-:W-:-:S05]  /*9190*/  @P1 IMAD.HI.U32 R0, R36, R0, RZ ;  /* 0x0000000024001227 */ /* 0x001fca00078e00ff */
[----:B-1----:R-:W-:Y:S02]  /*91a0*/  @P1 SHF.R.U32.HI R7, RZ, R9, R0 ;  /* 0x00000009ff071219 */ /* 0x002fe40000011600 */
[----:B------:R-:W-:-:S03]  /*91b0*/  VIMNMX R9, R104, R5, PT ;  /* 0x0000000568097248 */ /* 0x000fc60003fe0100 */
        /* <DEDUP_REMOVED lines=13> */
.L_x_1633:
[----:B------:R-:W-:-:S13]  /*9290*/  ISETP.NE.AND P0, PT, R3, 0x1, PT ;  /* 0x000000010300780c */ /* 0x000fda0003f05270 */
[----:B------:R-:W0:Y:S02]  /*92a0*/  @P0 LDC.64 R4, c[0x0][0x9e8] ;  /* 0x00027a00ff040b82 */ /* 0x000e240000000a00 */
[----:B0-----:R-:W-:-:S05]  /*92b0*/  @P0 IMAD.HI.U32 R4, R0, R4, RZ ;  /* 0x0000000400040227 */ /* 0x001fca00078e00ff */
[----:B------:R-:W-:-:S07]  /*92c0*/  @P0 SHF.R.U32.HI R0, RZ, R5, R4 ;  /* 0x00000005ff000219 */ /* 0x000fce0000011604 */
.L_x_1634:
[----:B------:R-:W-:Y:S05]  /*92d0*/  BSYNC B0 ;  /* 0x0000000000007941 */ /* 0x000fea0003800000 */
.L_x_1632:
[----:B------:R-:W-:-:S05]  /*92e0*/  IMAD R3, R0, R3, RZ ;  /* 0x0000000300037224 */ /* 0x000fca00078e02ff */
[----:B------:R-:W-:-:S07]  /*92f0*/  VIMNMX R2, R2, R3, !PT ;  /* 0x0000000302027248 */ /* 0x000fce0007fe0100 */
.L_x_1631:
[----:B------:R-:W-:Y:S01]  /*9300*/  SHF.R.S32.HI R3, RZ, 0x1f, R2 ;  /* 0x0000001fff037819 */ /* 0x000fe20000011402 */
[----:B------:R-:W-:Y:S01]  /*9310*/  BSSY B0, `(.L_x_1635) ;  /* 0x0000027000007945 */ /* 0x000fe20003800000 */
[----:B------:R-:W-:Y:S02]  /*9320*/  IMAD.MOV.U32 R100, RZ, RZ, RZ ;  /* 0x000000ffff647224 */ /* 0x000fe400078e00ff */
[----:B------:R-:W-:-:S04]  /*9330*/  LEA.HI R3, R3, R2, RZ, 0x6 ;  /* 0x0000000203037211 */ /* 0x000fc800078f30ff */
[----:B------:R-:W-:-:S04]  /*9340*/  SHF.R.S32.HI R3, RZ, 0x6, R3 ;  /* 0x00000006ff037819 */ /* 0x000fc80000011403 */
[----:B------:R-:W-:-:S04]  /*9350*/  VIMNMX R11, RZ, R3, !PT ;  /* 0x00000003ff0b7248 */ /* 0x000fc80007fe0100 */
[----:B------:R-:W-:-:S13]  /*9360*/  ISETP.GT.AND P0, PT, R9, R11, PT ;  /* 0x0000000b0900720c */ /* 0x000fda0003f04270 */
[----:B------:R-:W-:Y:S05]  /*9370*/  @!P0 BRA `(.L_x_1636) ;  /* 0x0000000000808947 */ /* 0x000fea0003800000 */
[----:B------:R-:W2:Y:S01]  /*9380*/  LDL R0, [R1+0x4c] ;  /* 0x00004c0001007983 */ /* 0x000ea20000100800 */
[----:B------:R-:W-:Y:S01]  /*9390*/  ULDC UR4, c[0x0][0x9f0] ;  /* 0x00027c0000047ab9 */ /* 0x000fe20000000800 */
[----:B--2---:R-:W-:-:S04]  /*93a0*/  ISETP.NE.AND P0, PT, R0, RZ, PT ;  /* 0x000000ff0000720c */ /* 0x004fc80003f05270 */
[----:B------:R-:W-:-:S04]  /*93b0*/  SEL R6, R0, UR4, P0 ;  /* 0x0000000400067c07 */ /* 0x000fc80008000000 */
[-C--:B------:R-:W-:Y:S02]  /*93c0*/  IABS R5, R6.reuse ;  /* 0x0000000600057213 */ /* 0x080fe40000000000 */
[----:B------:R-:W-:Y:S02]  /*93d0*/  IADD3 R0, R6, -0x1, R9 ;  /* 0xffffffff06007810 */ /* 0x000fe40007ffe009 */
[----:B------:R-:W0:Y:S01]  /*93e0*/  I2F.RP R4, R5 ;  /* 0x0000000500047306 */ /* 0x000e220000209400 */
[----:B------:R-:W-:Y:S02]  /*93f0*/  IABS R10, R6 ;  /* 0x00000006000a7213 */ /* 0x000fe40000000000 */
[----:B------:R-:W-:-:S05]  /*9400*/  IMAD.IADD R0, R0, 0x1, -R11 ;  /* 0x0000000100007824 */ /* 0x000fca00078e0a0b */
[----:B0-----:R-:W0:Y:S02]  /*9410*/  MUFU.RCP R4, R4 ;  /* 0x0000000400047308 */ /* 0x001e240000001000 */
[----:B0-----:R-:W-:Y:S02]  /*9420*/  VIADD R2, R4, 0xffffffe ;  /* 0x0ffffffe04027836 */ /* 0x001fe40000000000 */
[----:B------:R-:W-:-:S04]  /*9430*/  IMAD.MOV R4, RZ, RZ, -R10 ;  /* 0x000000ffff047224 */ /* 0x000fc800078e0a0a */
[----:B------:R0:W1:Y:S02]  /*9440*/  F2I.FTZ.U32.TRUNC.NTZ R3, R2 ;  /* 0x0000000200037305 */ /* 0x000064000021f000 */
[----:B0-----:R-:W-:Y:S01]  /*9450*/  IMAD.MOV.U32 R2, RZ, RZ, RZ ;  /* 0x000000ffff027224 */ /* 0x001fe200078e00ff */
[----:B-1----:R-:W-:-:S05]  /*9460*/  IADD3 R8, RZ, -R3, RZ ;  /* 0x80000003ff087210 */ /* 0x002fca0007ffe0ff */
[----:B------:R-:W-:Y:S01]  /*9470*/  IMAD R7, R8, R5, RZ ;  /* 0x0000000508077224 */ /* 0x000fe200078e02ff */
[----:B------:R-:W-:Y:S02]  /*9480*/  IABS R8, R0 ;  /* 0x0000000000087213 */ /* 0x000fe40000000000 */
[----:B------:R-:W-:Y:S01]  /*9490*/  LOP3.LUT R0, R0, R6, RZ, 0x3c, !PT ;  /* 0x0000000600007212 */ /* 0x000fe200078e3cff */
[----:B------:R-:W-:-:S03]  /*94a0*/  IMAD.HI.U32 R3, R3, R7, R2 ;  /* 0x0000000703037227 */ /* 0x000fc600078e0002 */
[----:B------:R-:W-:Y:S01]  /*94b0*/  ISETP.GE.AND P2, PT, R0, RZ, PT ;  /* 0x000000ff0000720c */ /* 0x000fe20003f46270 */
        /* <DEDUP_REMOVED lines=10> */
[----:B------:R-:W-:-:S05]  /*9560*/  @!P1 LOP3.LUT R3, RZ, R6, RZ, 0x33, !PT ;  /* 0x00000006ff039212 */ /* 0x000fca00078e33ff */
[----:B------:R-:W-:-:S07]  /*9570*/  IMAD.MOV.U32 R100, RZ, RZ, R3 ;  /* 0x000000ffff647224 */ /* 0x000fce00078e0003 */
.L_x_1636:
[----:B------:R-:W-:Y:S05]  /*9580*/  BSYNC B0 ;  /* 0x0000000000007941 */ /* 0x000fea0003800000 */
.L_x_1635:
        /* <DEDUP_REMOVED lines=67> */
[----:B--2---:R-:W-:-:S05]  /*99c0*/  IMAD R0, R0, R100, R11 ;  /* 0x0000006400007224 */ /* 0x004fca00078e020b */
[----:B------:R0:W-:Y:S01]  /*99d0*/  STL [R1+0x38], R0 ;  /* 0x0000380001007387 */ /* 0x0001e20000100800 */
[----:B------:R-:W-:-:S04]  /*99e0*/  VIADDMNMX R100, R0, R100, R9, PT ;  /* 0x0000006400647246 */ /* 0x000fc80003800109 */
[----:B------:R-:W-:-:S13]  /*99f0*/  ISETP.GT.AND P1, PT, R100, R0, PT ;  /* 0x000000006400720c */ /* 0x000fda0003f24270 */
[----:B0-----:R-:W-:Y:S05]  /*9a00*/  @!P1 BRA `(.L_x_1637) ;  /* 0x0000016000889947 */ /* 0x001fea0003800000 */
[----:B------:R-:W0:Y:S01]  /*9a10*/  S2R R0, SR_TID.X ;  /* 0x0000000000007919 */ /* 0x000e220000002100 */
[----:B------:R-:W-:Y:S01]  /*9a20*/  BSSY B6, `(.L_x_1638) ;  /* 0x0000020000067945 */ /* 0x000fe20003800000 */
[----:B0-----:R-:W-:-:S05]  /*9a30*/  VIADD R0, R0, 0xffffff80 ;  /* 0xffffff8000007836 */ /* 0x001fca0000000000 */
[----:B------:R-:W-:-:S04]  /*9a40*/  SHF.R.S32.HI R3, RZ, 0x1f, R0 ;  /* 0x0000001fff037819 */ /* 0x000fc80000011400 */
[----:B------:R-:W-:-:S04]  /*9a50*/  LEA.HI R3, R3, R0, RZ, 0x7 ;  /* 0x0000000003037211 */ /* 0x000fc800078f38ff */
[----:B------:R-:W-:-:S06]  /*9a60*/  SHF.R.S32.HI R0, RZ, 0x7, R3 ;  /* 0x00000007ff007819 */ /* 0x000fcc0000011403 */
[----:B------:R-:W0:Y:S02]  /*9a70*/  SHFL.IDX PT, R0, R0, RZ, 0x1f ;  /* 0x00001fff00007589 */ /* 0x000e2400000e0000 */
[----:B0-----:R-:W-:-:S04]  /*9a80*/  LEA.HI R2, R0, R0, RZ, 0x1 ;  /* 0x0000000000027211 */ /* 0x001fc800078f08ff */
[----:B------:R-:W-:Y:S01]  /*9a90*/  LOP3.LUT R3, R2, 0x1e, RZ, 0xc0, !PT ;  /* 0x0000001e02037812 */ /* 0x000fe200078ec0ff */
[----:B------:R-:W-:-:S04]  /*9aa0*/  VIADD R2, R16, 0x10400 ;  /* 0x0001040010027836 */ /* 0x000fc80000000000 */
[----:B------:R-:W-:Y:S01]  /*9ab0*/  IMAD.IADD R3, R0, 0x1, -R3 ;  /* 0x0000000100037824 */ /* 0x000fe200078e0a03 */
[----:B------:R-:W-:-:S03]  /*9ac0*/  LOP3.LUT P0, RZ, R2, 0x3ff, RZ, 0xc0, !PT ;  /* 0x000003ff02ff7812 */ /* 0x000fc6000780c0ff */
[----:B------:R-:W-:Y:S01]  /*9ad0*/  IMAD R3, R3, 0x2000, R2 ;  /* 0x0000200003037824 */ /* 0x000fe200078e0202 */
[----:B------:R-:W-:-:S04]  /*9ae0*/  P2R R24, PR, RZ, 0x1 ;  /* 0x00000001ff187803 */ /* 0x000fc80000000000 */
[----:B------:R-:W-:-:S04]  /*9af0*/  SHF.R.U32.HI R2, RZ, 0x4, R3 ;  /* 0x00000004ff027819 */ /* 0x000fc80000011603 */
[----:B------:R-:W-:Y:S01]  /*9b00*/  LOP3.LUT R2, R2, 0x3fff, RZ, 0xc0, !PT ;  /* 0x00003fff02027812 */ /* 0x000fe200078ec0ff */
[----:B------:R-:W-:Y:S06]  /*9b10*/  @!P0 BRA `(.L_x_1639) ;  /* 0x0000000000408947 */ /* 0x000fec0003800000 */
[----:B------:R-:W-:Y:S01]  /*9b20*/  MOV R14, 0x0 ;  /* 0x00000000000e7802 */ /* 0x000fe20000000f00 */
[----:B------:R-:W-:Y:S01]  /*9b30*/  ULDC.64 UR4, c[0x4][0x1b8] ;  /* 0x01006e0000047ab9 */ /* 0x000fe20000000a00 */
[----:B------:R-:W-:Y:S01]  /*9b40*/  ULDC.64 UR6, c[0x4][0x1c0] ;  /* 0x0100700000067ab9 */ /* 0x000fe20000000a00 */
[----:B------:R-:W-:Y:S01]  /*9b50*/  MOV R4, UR4 ;  /* 0x0000000400047c02 */ /* 0x000fe20008000f00 */
[----:B------:R-:W-:Y:S01]  /*9b60*/  IMAD.U32 R5, RZ, RZ, UR5 ;  /* 0x00000005ff057e24 */ /* 0x000fe2000f8e00ff */
[----:B------:R-:W-:Y:S01]  /*9b70*/  ULDC.64 UR4, c[0x4][0x158] ;  /* 0x0100560000047ab9 */ /* 0x000fe20000000a00 */
[----:B------:R-:W0:Y:S01]  /*9b80*/  LDC.64 R14, c[0x4][R14] ;  /* 0x010000000e0e7b82 */ /* 0x000e220000000a00 */
        /* <DEDUP_REMOVED lines=8> */
[----:B0----5:R-:W-:Y:S05]  /*9c10*/  CALL.ABS.NOINC R14 ;  /* 0x000000000e007343 */ /* 0x021fea0003c00000 */
.L_x_1639:
[----:B------:R-:W-:Y:S05]  /*9c20*/  BSYNC B6 ;  /* 0x0000000000067941 */ /* 0x000fea0003800000 */
.L_x_1638:
[----:B------:R-:W-:Y:S02]  /*9c30*/  ULDC UR4, c[0x0][0x3f4] ;  /* 0x0000fd0000047ab9 */ /* 0x000fe40000000800 */
[----:B------:R-:W-:-:S13]  /*9c40*/  ISETP.LT.AND P0, PT, RZ, UR4, PT ;  /* 0x00000004ff007c0c */ /* 0x000fda000bf01270 */
[----:B------:R-:W-:Y:S05]  /*9c50*/  @P0 BRA `(.L_x_1640) ;  /* 0x0000000000400947 */ /* 0x000fea0003800000 */
[----:B------:R-:W2:Y:S02]  /*9c60*/  LDL R20, [R1+0x54] ;  /* 0x0000540001147983 */ /* 0x000ea40000100800 */
[----:B--2---:R-:W-:-:S04]  /*9c70*/  LEA.HI R0, R20, R20, RZ, 0x1 ;  /* 0x0000001414007211 */ /* 0x004fc800078f08ff */
[----:B------:R-:W-:-:S05]  /*9c80*/  LOP3.LUT R0, R0, 0xfffffffe, RZ, 0xc0, !PT ;  /* 0xfffffffe00007812 */ /* 0x000fca00078ec0ff */
[----:B------:R-:W-:-:S05]  /*9c90*/  IMAD.IADD R0, R20, 0x1, -R0 ;  /* 0x0000000114007824 */ /* 0x000fca00078e0a00 */
[----:B------:R-:W-:-:S04]  /*9ca0*/  SHF.L.U32 R3, R0, 0x1f, RZ ;  /* 0x0000001f00037819 */ /* 0x000fc800000006ff */
[----:B------:R0:W1:Y:S03]  /*9cb0*/  SYNCS.PHASECHK.TRANS64.TRYWAIT P0, [R16+URZ+0x30800], R3 ;  /* 0x03080003100075a7 */ /* 0x000066000800017f */
[----:B-1----:R-:W-:Y:S05]  /*9cc0*/  @!P0 NANOSLEEP.SYNCS 0x989680 ;  /* 0x009896800000895d */ /* 0x002fea0003900000 */
[----:B------:R-:W1:Y:S01]  /*9cd0*/  @!P0 SYNCS.PHASECHK.TRANS64 P0, [R16+URZ+0x30800], R3 ;  /* 0x03080003100085a7 */ /* 0x000e62000800007f */
[----:B------:R-:W-:Y:S04]  /*9ce0*/  BSSY B0, `(.L_x_1641) ;  /* 0x0000006000007945 */ /* 0x000fe80003800000 */
[----:B-1----:R-:W-:Y:S05]  /*9cf0*/  @P0 BRA `(.L_x_1642) ;  /* 0x0000000000100947 */ /* 0x002fea0003800000 */
.L_x_1643:
[----:B-1----:R1:W2:Y:S02]  /*9d00*/  SYNCS.PHASECHK.TRANS64.TRYWAIT P0, [R16+URZ+0x30800], R3 ;  /* 0x03080003100075a7 */ /* 0x0022a4000800017f */
[----:B--2---:R-:W-:Y:S05]  /*9d10*/  @!P0 NANOSLEEP.SYNCS 0x989680 ;  /* 0x009896800000895d */ /* 0x004fea0003900000 */
[----:B------:R-:W2:Y:S02]  /*9d20*/  @!P0 SYNCS.PHASECHK.TRANS64 P0, [R16+URZ+0x30800], R3 ;  /* 0x03080003100085a7 */ /* 0x000ea4000800007f */
[----:B--2---:R-:W-:Y:S05]  /*9d30*/  @!P0 BRA `(.L_x_1643) ;  /* 0xfffffffc00f08947 */ /* 0x004fea000383ffff */
.L_x_1642:
[----:B------:R-:W-:Y:S05]  /*9d40*/  BSYNC B0 ;  /* 0x0000000000007941 */ /* 0x000fea0003800000 */
.L_x_1641:
[----:B------:R-:W-:Y:S05]  /*9d50*/  BRA `(.L_x_1644) ;  /* 0x0000009400747947 */ /* 0x000fea0003800000 */
.L_x_1640:
[----:B------:R-:W-:Y:S01]  /*9d60*/  ISETP.NE.AND P0, PT, R24, RZ, PT ;  /* 0x000000ff1800720c */ /* 0x000fe20003f05270 */
[----:B------:R-:W-:Y:S01]  /*9d70*/  ULDC.64 UR4, c[0x0][0x3f8] ;  /* 0x0000fe0000047ab9 */ /* 0x000fe20000000a00 */
[----:B-----5:R-:W-:Y:S01]  /*9d80*/  SHF.R.S32.HI R0, RZ, 0x1f, R101 ;  /* 0x0000001fff007819 */ /* 0x020fe20000011465 */
[----:B------:R-:W-:Y:S01]  /*9d90*/  ULDC.64 UR6, c[0x0][0x408] ;  /* 0x0001020000067ab9 */ /* 0x000fe20000000a00 */
[----:B------:R-:W-:Y:S01]  /*9da0*/  IMAD.WIDE.U32 R24, R101, UR4, RZ ;  /* 0x0000000465187c25 */ /* 0x000fe2000f8e00ff */
[----:B------:R-:W-:Y:S03]  /*9db0*/  BSSY B6, `(.L_x_1645) ;  /* 0x0000019000067945 */ /* 0x000fe60003800000 */
[C---:B------:R-:W-:Y:S02]  /*9dc0*/  IMAD R4, R0.reuse, UR4, RZ ;  /* 0x0000000400047c24 */ /* 0x040fe4000f8e02ff */
[----:B------:R-:W-:-:S02]  /*9dd0*/  IMAD R0, R0, UR6, RZ ;  /* 0x0000000600007c24 */ /* 0x000fc4000f8e02ff */
[C---:B------:R-:W-:Y:S02]  /*9de0*/  IMAD R33, R101.reuse, UR5, R4 ;  /* 0x0000000565217c24 */ /* 0x040fe4000f8e0204 */
[C---:B------:R-:W-:Y:S02]  /*9df0*/  IMAD R29, R101.reuse, UR7, R0 ;  /* 0x00000007651d7c24 */ /* 0x040fe4000f8e0200 */
[----:B------:R-:W-:-:S04]  /*9e00*/  IMAD.WIDE.U32 R26, R101, UR6, RZ ;  /* 0x00000006651a7c25 */ /* 0x000fc8000f8e00ff */
[----:B------:R-:W-:Y:S02]  /*9e10*/  IMAD.IADD R33, R33, 0x1, R25 ;  /* 0x0000000121217824 */ /* 0x000fe400078e0219 */
[----:B------:R-:W-:Y:S01]  /*9e20*/  IMAD.IADD R29, R29, 0x1, R27 ;  /* 0x000000011d1d7824 */ /* 0x000fe200078e021b */
[----:B------:R-:W-:Y:S06]  /*9e30*/  @!P0 BRA `(.L_x_1646) ;  /* 0x0000000000408947 */ /* 0x000fec0003800000 */
[----:B------:R-:W-:Y:S01]  /*9e40*/  MOV R14, 0x0 ;  /* 0x00000000000e7802 */ /* 0x000fe20000000f00 */
[----:B------:R-:W-:Y:S01]  /*9e50*/  ULDC.64 UR4, c[0x4][0x1b8] ;  /* 0x01006e0000047ab9 */ /* 0x000fe20000000a00 */
[----:B------:R-:W-:Y:S01]  /*9e60*/  ULDC.64 UR6, c[0x4][0x1c0] ;  /* 0x0100700000067ab9 */ /* 0x000fe20000000a00 */
[----:B------:R-:W-:Y:S01]  /*9e70*/  IMAD.U32 R4, RZ, RZ, UR4 ;  /* 0x00000004ff047e24 */ /* 0x000fe2000f8e00ff */
[----:B------:R-:W-:Y:S01]  /*9e80*/  MOV R6, UR6 ;  /* 0x0000000600067c02 */ /* 0x000fe20008000f00 */
[----:B------:R-:W-:Y:S01]  /*9e90*/  IMAD.U32 R5, RZ, RZ, UR5 ;  /* 0x00000005ff057e24 */ /* 0x000fe2000f8e00ff */
[----:B------:R-:W0:Y:S01]  /*9ea0*/  LDC.64 R14, c[0x4][R14] ;  /* 0x010000000e0e7b82 */ /* 0x000e220000000a00 */
[----:B------:R-:W-:Y:S01]  /*9eb0*/  ULDC.64 UR4, c[0x4][0x130] ;  /* 0x01004c0000047ab9 */ /* 0x000fe20000000a00 */
        /* <DEDUP_REMOVED lines=8> */
.L_x_1646:
[----:B------:R-:W-:Y:S05]  /*9f40*/  BSYNC B6 ;  /* 0x0000000000067941 */ /* 0x000fea0003800000 */
.L_x_1645:
[----:B------:R-:W2:Y:S01]  /*9f50*/  LDL R93, [R1+0x14] ;  /* 0x00001400015d7983 */ /* 0x000ea20000100800 */
[----:B------:R-:W-:-:S03]  /*9f60*/  ULDC.U8 UR4, c[0x0][0x410] ;  /* 0x0001040000047ab9 */ /* 0x000fc60000000000 */
[----:B------:R-:W3:Y:S01]  /*9f70*/  LDL R20, [R1+0x44] ;  /* 0x0000440001147983 */ /* 0x000ee20000100800 */
[----:B------:R-:W-:Y:S01]  /*9f80*/  ISETP.NE.AND P0, PT, RZ, UR4, PT ;  /* 0x00000004ff007c0c */ /* 0x000fe2000bf05270 */
[----:B------:R-:W-:Y:S01]  /*9f90*/  BSSY B0, `(.L_x_1647) ;  /* 0x0000931000007945 */ /* 0x000fe20003800000 */
[----:B--2---:R-:W-:-:S05]  /*9fa0*/  IADD3 R0, R23, R93, RZ ;  /* 0x0000005d17007210 */ /* 0x004fca0007ffe0ff */
[----:B---3--:R-:W-:-:S06]  /*9fb0*/  IMAD R3, R20, 0x20, R0 ;  /* 0x0000002014037824 */ /* 0x008fcc00078e0200 */
[----:B------:R-:W-:Y:S05]  /*9fc0*/  @!P0 BRA `(.L_x_1648) ;  /* 0x0000004800188947 */ /* 0x000fea0003800000 */
[----:B------:R-:W0:Y:S01]  /*9fd0*/  LDC R10, c[0x0][0x448] ;  /* 0x00011200ff0a7b82 */ /* 0x000e220000000800 */
[----:B------:R-:W-:Y:S01]  /*9fe0*/  ULDC.64 UR4, c[0x0][0x3f8] ;  /* 0x0000fe0000047ab9 */ /* 0x000fe20000000a00 */
[----:B------:R-:W-:Y:S01]  /*9ff0*/  ULDC.64 UR6, c[0x0][0x408] ;  /* 0x0001020000067ab9 */ /* 0x000fe20000000a00 */
[----:B------:R-:W-:Y:S01]  /*a000*/  IMAD.MOV.U32 R32, RZ, RZ, R24 ;  /* 0x000000ffff207224 */ /* 0x000fe200078e0018 */
[----:B0-----:R-:W-:-:S13]  /*a010*/  ISETP.NE.AND P0, PT, R10, 0x1, PT ;  /* 0x000000010a00780c */ /* 0x001fda0003f05270 */
[----:B------:R-:W0:Y:S08]  /*a020*/  @P0 LDC R4, c[0x0][0x44c] ;  /* 0x00011300ff040b82 */ /* 0x000e300000000800 */
[----:B------:R-:W1:Y:S01]  /*a030*/  @P0 LDC R5, c[0x0][0x450] ;  /* 0x00011400ff050b82 */ /* 0x000e620000000800 */
[----:B0-----:R-:W-:-:S05]  /*a040*/  @P0 IMAD.HI.U32 R4, R3, R4, RZ ;  /* 0x0000000403040227 */ /* 0x001fca00078e00ff */
[----:B-1----:R-:W-:Y:S01]  /*a050*/  @P0 SHF.R.U32.HI R3, RZ, R5, R4 ;  /* 0x00000005ff030219 */ /* 0x002fe20000011604 */
[----:B------:R-:W-:Y:S02]  /*a060*/  IMAD.MOV.U32 R4, RZ, RZ, R26 ;  /* 0x000000ffff047224 */ /* 0x000fe400078e001a */
[----:B------:R-:W-:Y:S01]  /*a070*/  IMAD.MOV.U32 R5, RZ, RZ, R29 ;  /* 0x000000ffff057224 */ /* 0x000fe200078e001d */
[----:B------:R-:W-:Y:S01]  /*a080*/  SHF.R.S32.HI R6, RZ, 0x1f, R3 ;  /* 0x0000001fff067819 */ /* 0x000fe20000011403 */
[----:B------:R-:W-:-:S04]  /*a090*/  IMAD.WIDE.U32 R32, R3, UR4, R32 ;  /* 0x0000000403207c25 */ /* 0x000fc8000f8e0020 */
[C---:B------:R-:W-:Y:S02]  /*a0a0*/  IMAD R8, R6.reuse, UR4, RZ ;  /* 0x0000000406087c24 */ /* 0x040fe4000f8e02ff */
[----:B------:R-:W-:Y:S02]  /*a0b0*/  IMAD R6, R6, UR6, RZ ;  /* 0x0000000606067c24 */ /* 0x000fe4000f8e02ff */
[C---:B------:R-:W-:Y:S01]  /*a0c0*/  IMAD R7, R3.reuse, UR5, R8 ;  /* 0x0000000503077c24 */ /* 0x040fe2000f8e0208 */
[----:B------:R-:W-:Y:S01]  /*a0d0*/  ULDC.64 UR4, c[0x0][0x3e8] ;  /* 0x0000fa0000047ab9 */ /* 0x000fe20000000a00 */
[C---:B------:R-:W-:Y:S01]  /*a0e0*/  IMAD.WIDE.U32 R4, R3.reuse, UR6, R4 ;  /* 0x0000000603047c25 */ /* 0x040fe2000f8e0004 */
[----:B------:R-:W-:Y:S01]  /*a0f0*/  LEA R31, P0, R32, UR4, 0x1 ;  /* 0x00000004201f7c11 */ /* 0x000fe2000f8008ff */
[----:B------:R-:W-:Y:S02]  /*a100*/  UMOV UR4, 0xffffffff ;  /* 0xffffffff00047882 */ /* 0x000fe40000000000 */
[----:B------:R-:W-:Y:S01]  /*a110*/  IMAD R9, R3, UR7, R6 ;  /* 0x0000000703097c24 */ /* 0x000fe2000f8e0206 */
[----:B------:R-:W-:Y:S01]  /*a120*/  ULDC.64 UR6, c[0x0][0x400] ;  /* 0x0001000000067ab9 */ /* 0x000fe20000000a00 */
[----:B------:R-:W-:Y:S01]  /*a130*/  IMAD.IADD R3, R33, 0x1, R7 ;  /* 0x0000000121037824 */ /* 0x000fe200078e0207 */
[----:B------:R-:W-:Y:S01]  /*a140*/  LEA R30, P1, R4, UR6, 0x1 ;  /* 0x00000006041e7c11 */ /* 0x000fe2000f8208ff */
[----:B------:R-:W-:-:S03]  /*a150*/  IMAD.IADD R33, R5, 0x1, R9 ;  /* 0x0000000105217824 */ /* 0x000fc600078e0209 */
[----:B------:R-:W-:Y:S02]  /*a160*/  LEA.HI.X R32, R32, UR5, R3, 0x1, P0 ;  /* 0x0000000520207c11 */ /* 0x000fe400080f0c03 */
[----:B------:R-:W-:Y:S01]  /*a170*/  LEA.HI.X R33, R4, UR7, R33, 0x1, P1 ;  /* 0x0000000704217c11 */ /* 0x000fe200088f0c21 */
[----:B------:R-:W-:Y:S06]  /*a180*/  BRA.DIV UR4, `(.L_x_1649) ;  /* 0x0000024a04747947 */ /* 0x000fec000b800000 */
[----:B------:R0:W1:Y:S04]  /*a190*/  SHFL.IDX PT, R9, R32, RZ, 0x181f ;  /* 0x00181fff20097589 */ /* 0x00006800000e0000 */
[----:B------:R0:W2:Y:S04]  /*a1a0*/  SHFL.IDX PT, R8, R31, RZ, 0x181f ;  /* 0x00181fff1f087589 */ /* 0x0000a800000e0000 */
[----:B------:R0:W3:Y:S04]  /*a1b0*/  SHFL.IDX PT, R26, R33, RZ, 0x181f ;  /* 0x00181fff211a7589 */ /* 0x0000e800000e0000 */
[----:B------:R0:W4:Y:S02]  /*a1c0*/  SHFL.IDX PT, R5, R30, RZ, 0x181f ;  /* 0x00181fff1e057589 */ /* 0x00012400000e0000 */
.L_x_2037:
[----:B------:R-:W-:Y:S01]  /*a1d0*/  IMAD R3, R219, R10, RZ ;  /* 0x0000000adb037224 */ /* 0x000fe200078e02ff */
        /* <DEDUP_REMOVED lines=8> */
[----:B------:R-:W-:Y:S02]  /*a260*/  CS2R R72, SRZ ;  /* 0x0000000000487805 */ /* 0x000fe4000001ff00 */
[----:B------:R-:W-:-:S03]  /*a270*/  CS2R R76, SRZ ;  /* 0x00000000004c7805 */ /* 0x000fc6000001ff00 */
[----:B------:R-:W-:Y:S05]  /*a280*/  @P0 BRA `(.L_x_1651) ;  /* 0x0000000000bc0947 */ /* 0x000fea0003800000 */
[----:B------:R-:W3:Y:S01]  /*a290*/  LDL R4, [R1+0x70] ;  /* 0x0000700001047983 */ /* 0x000ee20000100800 */
[----:B------:R-:W-:-:S03]  /*a2a0*/  ULDC UR4, c[0x0][0x3f4] ;  /* 0x0000fd0000047ab9 */ /* 0x000fc60000000800 */
[----:B------:R-:W3:Y:S04]  /*a2b0*/  LDL R6, [R1+0x74] ;  /* 0x0000740001067983 */ /* 0x000ee80000100800 */
[----:B------:R-:W3:Y:S01]  /*a2c0*/  LDL R29, [R1+0x6c] ;  /* 0x00006c00011d7983 */ /* 0x000ee20000100800 */
[----:B------:R-:W-:Y:S02]  /*a2d0*/  ISETP.GE.AND P2, PT, R234, UR4, PT ;  /* 0x00000004ea007c0c */ /* 0x000fe4000bf46270 */
[----:B------:R-:W-:Y:S02]  /*a2e0*/  ISETP.GE.AND P1, PT, R233, UR4, PT ;  /* 0x00000004e9007c0c */ /* 0x000fe4000bf26270 */
[----:B------:R-:W-:Y:S02]  /*a2f0*/  ISETP.GE.AND P0, PT, R235, UR4, PT ;  /* 0x00000004eb007c0c */ /* 0x000fe4000bf06270 */
[----:B------:R-:W-:-:S07]  /*a300*/  ISETP.GE.AND P3, PT, R200, UR4, PT ;  /* 0x00000004c8007c0c */ /* 0x000fce000bf66270 */
[----:B------:R-:W-:-:S04]  /*a310*/  @!P2 SHF.L.U32 R12, R234, 0x1, RZ ;  /* 0x00000001ea0ca819 */ /* 0x000fc800000006ff */
[-C--:B--2---:R-:W-:Y:S01]  /*a320*/  @!P2 IADD3 R14, P4, R8, R12.reuse, RZ ;  /* 0x0000000c080ea210 */ /* 0x084fe20007f9e0ff */
[----:B------:R-:W-:Y:S01]  /*a330*/  @!P0 IMAD.SHL.U32 R27, R235, 0x2, RZ ;  /* 0x00000002eb1b8824 */ /* 0x000fe200078e00ff */
[----:B----4-:R-:W-:Y:S01]  /*a340*/  @!P2 IADD3 R12, P6, R5, R12, RZ ;  /* 0x0000000c050ca210 */ /* 0x010fe20007fde0ff */
[----:B---3--:R-:W-:Y:S02]  /*a350*/  @!P3 IMAD.MOV.U32 R7, RZ, RZ, R26 ;  /* 0x000000ffff07b224 */ /* 0x008fe400078e001a */
[----:B-1----:R-:W-:Y:S01]  /*a360*/  @!P3 IMAD.WIDE R20, R200, 0x2, R8 ;  /* 0x00000002c814b825 */ /* 0x002fe200078e0208 */
        /* <DEDUP_REMOVED lines=8> */
[----:B------:R-:W-:Y:S02]  /*a3f0*/  ULDC.64 UR6, c[0x0][0x208] ;  /* 0x0000820000067ab9 */ /* 0x000fe40000000a00 */
[----:B------:R1:W5:Y:S01]  /*a400*/  @!P3 LD.E.64 R74, desc[UR6][R20.64] ;  /* 0x00000006144ab980 */ /* 0x000362000c101b00 */
[C---:B------:R-:W-:Y:S01]  /*a410*/  @!P1 SHF.L.U64.HI R28, R233.reuse, 0x1, R4 ;  /* 0x00000001e91c9819 */ /* 0x040fe20000010204 */
[----:B------:R-:W-:Y:S01]  /*a420*/  @!P1 IMAD.SHL.U32 R4, R233, 0x2, RZ ;  /* 0x00000002e9049824 */ /* 0x000fe200078e00ff */
[----:B------:R-:W-:Y:S01]  /*a430*/  @!P2 SHF.L.U64.HI R11, R234, 0x1, R6 ;  /* 0x00000001ea0ba819 */ /* 0x000fe20000010206 */
[----:B------:R-:W-:-:S03]  /*a440*/  @!P3 IMAD.MOV.U32 R6, RZ, RZ, R5 ;  /* 0x000000ffff06b224 */ /* 0x000fc600078e0005 */
[----:B------:R-:W-:Y:S01]  /*a450*/  @!P1 IADD3 R10, P5, R8, R4, RZ ;  /* 0x00000004080a9210 */ /* 0x000fe20007fbe0ff */
[----:B------:R-:W-:Y:S02]  /*a460*/  @!P2 IMAD.X R15, R9, 0x1, R11, P4 ;  /* 0x00000001090fa824 */ /* 0x000fe400020e060b */
[----:B------:R-:W-:-:S04]  /*a470*/  @!P3 IMAD.WIDE R24, R200, 0x2, R6 ;  /* 0x00000002c818b825 */ /* 0x000fc800078e0206 */
[----:B------:R-:W-:Y:S01]  /*a480*/  @!P2 IMAD.X R13, R26, 0x1, R11, P6 ;  /* 0x000000011a0da824 */ /* 0x000fe200030e060b */
[-C--:B------:R-:W-:Y:S01]  /*a490*/  @!P0 IADD3 R6, P6, R8, R27.reuse, RZ ;  /* 0x0000001b08068210 */ /* 0x080fe20007fde0ff */
[----:B------:R1:W5:Y:S01]  /*a4a0*/  @!P3 LD.E.64 R76, desc[UR6][R24.64] ;  /* 0x00000006184cb980 */ /* 0x000362000c101b00 */
[----:B------:R-:W-:Y:S02]  /*a4b0*/  @!P1 IADD3.X R11, R9, R28, RZ, P5, !PT ;  /* 0x0000001c090b9210 */ /* 0x000fe40002ffe4ff */
[----:B------:R-:W-:Y:S01]  /*a4c0*/  @!P0 IADD3 R8, P5, R5, R27, RZ ;  /* 0x0000001b05088210 */ /* 0x000fe20007fbe0ff */
[----:B------:R1:W5:Y:S01]  /*a4d0*/  @!P2 LD.E.64 R70, desc[UR6][R14.64] ;  /* 0x000000060e46a980 */ /* 0x000362000c101b00 */
[----:B------:R-:W-:Y:S02]  /*a4e0*/  @!P0 SHF.L.U64.HI R27, R235, 0x1, R29 ;  /* 0x00000001eb1b8819 */ /* 0x000fe4000001021d */
[----:B------:R-:W-:Y:S01]  /*a4f0*/  @!P1 IADD3 R4, P4, R5, R4, RZ ;  /* 0x0000000405049210 */ /* 0x000fe20007f9e0ff */
[----:B------:R1:W5:Y:S02]  /*a500*/  @!P2 LD.E.64 R72, desc[UR6][R12.64] ;  /* 0x000000060c48a980 */ /* 0x000364000c101b00 */
[----:B------:R-:W-:-:S02]  /*a510*/  @!P0 IMAD.X R7, R9, 0x1, R27, P6 ;  /* 0x0000000109078824 */ /* 0x000fc400030e061b */
[C---:B------:R-:W-:Y:S01]  /*a520*/  @!P1 IMAD.X R5, R26.reuse, 0x1, R28, P4 ;  /* 0x000000011a059824 */ /* 0x040fe200020e061c */
[----:B------:R1:W5:Y:S01]  /*a530*/  @!P1 LD.E.64 R66, desc[UR6][R10.64] ;  /* 0x000000060a429980 */ /* 0x000362000c101b00 */
[----:B------:R-:W-:-:S03]  /*a540*/  @!P0 IMAD.X R9, R26, 0x1, R27, P5 ;  /* 0x000000011a098824 */ /* 0x000fc600028e061b */
[----:B------:R1:W5:Y:S04]  /*a550*/  @!P1 LD.E.64 R68, desc[UR6][R4.64] ;  /* 0x0000000604449980 */ /* 0x000368000c101b00 */
[----:B------:R1:W5:Y:S04]  /*a560*/  @!P0 LD.E.64 R62, desc[UR6][R6.64] ;  /* 0x00000006063e8980 */ /* 0x000368000c101b00 */
[----:B------:R1:W5:Y:S02]  /*a570*/  @!P0 LD.E.64 R64, desc[UR6][R8.64] ;  /* 0x0000000608408980 */ /* 0x000364000c101b00 */
.L_x_1651:
[----:B------:R-:W-:Y:S05]  /*a580*/  BSYNC B1 ;  /* 0x0000000000017941 */ /* 0x000fea0003800000 */
.L_x_1650:
[----:B-1---5:R-:W-:Y:S01]  /*a590*/  IMAD.MOV.U32 R4, RZ, RZ, R62 ;  /* 0x000000ffff047224 */ /* 0x022fe200078e003e */
[----:B------:R-:W-:Y:S01]  /*a5a0*/  MOV R7, R67 ;  /* 0x0000004300077202 */ /* 0x000fe20000000f00 */
[----:B----4-:R-:W-:Y:S01]  /*a5b0*/  IMAD.MOV.U32 R5, RZ, RZ, R63 ;  /* 0x000000ffff057224 */ /* 0x010fe200078e003f */
[----:B------:R-:W-:Y:S01]  /*a5c0*/  UMOV UR4, 0xffffffff ;  /* 0xffffffff00047882 */ /* 0x000fe20000000000 */
[----:B------:R-:W-:Y:S01]  /*a5d0*/  IMAD.MOV.U32 R6, RZ, RZ, R66 ;  /* 0x000000ffff067224 */ /* 0x000fe200078e0042 */
[----:B------:R-:W-:Y:S01]  /*a5e0*/  PRMT R108, R108, 0x5410, R4 ;  /* 0x000054106c6c7816 */ /* 0x000fe20000000004 */
        /* <DEDUP_REMOVED lines=13> */
[----:B------:R-:W-:-:S02]  /*a6c0*/  MOV R6, R68 ;  /* 0x0000004400067202 */ /* 0x000fc40000000f00 */
[----:B------:R-:W-:Y:S02]  /*a6d0*/  CS2R R46, SRZ ;  /* 0x00000000002e7805 */ /* 0x000fe4000001ff00 */
        /* <DEDUP_REMOVED lines=9> */
[----:B------:R-:W-:Y:S02]  /*a770*/  PRMT R95, R95, 0x5410, R6 ;  /* 0x000054105f5f7816 */ /* 0x000fe40000000006 */
[----:B------:R-:W-:Y:S01]  /*a780*/  PRMT R113, R113, 0x5410, R7 ;  /* 0x0000541071717816 */ /* 0x000fe20000000007 */
[----:B------:R-:W-:Y:S06]  /*a790*/  BRA.DIV UR4, `(.L_x_1652) ;  /* 0x0000024604647947 */ /* 0x000fec000b800000 */
[----:B------:R1:W4:Y:S04]  /*a7a0*/  SHFL.IDX PT, R9, R32, 0x1, 0x181f ;  /* 0x00381f0020097f89 */ /* 0x00032800000e0000 */
[----:B--2---:R1:W2:Y:S04]  /*a7b0*/  SHFL.IDX PT, R8, R31, 0x1, 0x181f ;  /* 0x00381f001f087f89 */ /* 0x0042a800000e0000 */
[----:B---3--:R1:W3:Y:S04]  /*a7c0*/  SHFL.IDX PT, R26, R33, 0x1, 0x181f ;  /* 0x00381f00211a7f89 */ /* 0x0082e800000e0000 */
[----:B------:R1:W0:Y:S02]  /*a7d0*/  SHFL.IDX PT, R5, R30, 0x1, 0x181f ;  /* 0x00381f001e057f89 */ /* 0x00022400000e0000 */
.L_x_2043:
[----:B------:R-:W-:Y:S01]  /*a7e0*/  VIADD R4, R0, 0x20 ;  /* 0x0000002000047836 */ /* 0x000fe20000000000 */
        /* <DEDUP_REMOVED lines=10> */
[----:B------:R-:W3:Y:S01]  /*a890*/  LDL R7, [R1+0x74] ;  /* 0x0000740001077983 */ /* 0x000ee20000100800 */
[----:B------:R-:W-:-:S03]  /*a8a0*/  ULDC UR4, c[0x0][0x3f4] ;  /* 0x0000fd0000047ab9 */ /* 0x000fc60000000800 */
[----:B------:R-:W3:Y:S04]  /*a8b0*/  LDL R6, [R1+0x70] ;  /* 0x0000700001067983 */ /* 0x000ee80000100800 */
[----:B------:R-:W3:Y:S01]  /*a8c0*/  LDL R29, [R1+0x6c] ;  /* 0x00006c00011d7983 */ /* 0x000ee20000100800 */
[----:B------:R-:W-:Y:S02]  /*a8d0*/  ISETP.GE.AND P2, PT, R234, UR4, PT ;  /* 0x00000004ea007c0c */ /* 0x000fe4000bf46270 */
[----:B------:R-:W-:Y:S02]  /*a8e0*/  CS2R R58, SRZ ;  /* 0x00000000003a7805 */ /* 0x000fe4000001ff00 */
[----:B------:R-:W-:Y:S02]  /*a8f0*/  ISETP.GE.AND P1, PT, R233, UR4, PT ;  /* 0x00000004e9007c0c */ /* 0x000fe4000bf26270 */
[----:B------:R-:W-:-:S02]  /*a900*/  CS2R R60, SRZ ;  /* 0x00000000003c7805 */ /* 0x000fc4000001ff00 */
[----:B------:R-:W-:Y:S01]  /*a910*/  ISETP.GE.AND P0, PT, R235, UR4, PT ;  /* 0x00000004eb007c0c */ /* 0x000fe2000bf06270 */
[----:B------:R-:W-:Y:S01]  /*a920*/  ULDC.64 UR6, c[0x0][0x208] ;  /* 0x0000820000067ab9 */ /* 0x000fe20000000a00 */
[----:B------:R-:W-:-:S03]  /*a930*/  ISETP.GE.AND P3, PT, R200, UR4, PT ;  /* 0x00000004c8007c0c */ /* 0x000fc6000bf66270 */
[----:B------:R-:W-:-:S04]  /*a940*/  @!P2 SHF.L.U32 R12, R234, 0x1, RZ ;  /* 0x00000001ea0ca819 */ /* 0x000fc800000006ff */
[----:B------:R-:W-:Y:S01]  /*a950*/  @!P1 IMAD.SHL.U32 R4, R233, 0x2, RZ ;  /* 0x00000002e9049824 */ /* 0x000fe200078e00ff */
[----:B--2---:R-:W-:-:S03]  /*a960*/  @!P2 IADD3 R14, P4, R8, R12, RZ ;  /* 0x0000000c080ea210 */ /* 0x004fc60007f9e0ff */
[----:B------:R-:W-:Y:S01]  /*a970*/  @!P0 IMAD.SHL.U32 R28, R235, 0x2, RZ ;  /* 0x00000002eb1c8824 */ /* 0x000fe200078e00ff */
[----:B0-----:R-:W-:Y:S01]  /*a980*/  @!P2 IADD3 R12, P6, R5, R12, RZ ;  /* 0x0000000c050ca210 */ /* 0x001fe20007fde0ff */
[----:B----4-:R-:W-:Y:S01]  /*a990*/  @!P3 IMAD.WIDE R20, R200, 0x2, R8 ;  /* 0x00000002c814b825 */ /* 0x010fe200078e0208 */
[----:B------:R-:W-:Y:S02]  /*a9a0*/  @!P1 IADD3 R10, P5, R8, R4, RZ ;  /* 0x00000004080a9210 */ /* 0x000fe40007fbe0ff */
[----:B------:R-:W-:Y:S02]  /*a9b0*/  CS2R R54, SRZ ;  /* 0x0000000000367805 */ /* 0x000fe4000001ff00 */
[----:B------:R-:W-:Y:S02]  /*a9c0*/  CS2R R56, SRZ ;  /* 0x0000000000387805 */ /* 0x000fe4000001ff00 */
[----:B------:R-:W-:Y:S02]  /*a9d0*/  CS2R R50, SRZ ;  /* 0x0000000000327805 */ /* 0x000fe4000001ff00 */
[----:B------:R-:W-:-:S02]  /*a9e0*/  CS2R R52, SRZ ;  /* 0x0000000000347805 */ /* 0x000fc4000001ff00 */
[----:B------:R-:W-:Y:S02]  /*a9f0*/  CS2R R46, SRZ ;  /* 0x00000000002e7805 */ /* 0x000fe4000001ff00 */
[----:B------:R-:W-:Y:S01]  /*aa00*/  CS2R R48, SRZ ;  /* 0x0000000000307805 */ /* 0x000fe2000001ff00 */
[----:B------:R0:W5:Y:S01]  /*aa10*/  @!P3 LD.E.64 R58, desc[UR6][R20.64] ;  /* 0x00000006143ab980 */ /* 0x000162000c101b00 */
[----:B---3--:R-:W-:Y:S01]  /*aa20*/  @!P2 SHF.L.U64.HI R11, R234, 0x1, R7 ;  /* 0x00000001ea0ba819 */ /* 0x008fe20000010207 */
[----:B------:R-:W-:Y:S01]  /*aa30*/  @!P3 IMAD.MOV.U32 R7, RZ, RZ, R26 ;  /* 0x000000ffff07b224 */ /* 0x000fe200078e001a */
[----:B------:R-:W-:Y:S01]  /*aa40*/  @!P1 SHF.L.U64.HI R27, R233, 0x1, R6 ;  /* 0x00000001e91b9819 */ /* 0x000fe20000010206 */
[----:B------:R-:W-:Y:S02]  /*aa50*/  @!P3 IMAD.MOV.U32 R6, RZ, RZ, R5 ;  /* 0x000000ffff06b224 */ /* 0x000fe400078e0005 */
[----:B------:R-:W-:Y:S01]  /*aa60*/  @!P2 IMAD.X R15, R9, 0x1, R11, P4 ;  /* 0x00000001090fa824 */ /* 0x000fe200020e060b */
[----:B------:R-:W-:Y:S01]  /*aa70*/  @!P1 IADD3 R4, P4, R5, R4, RZ ;  /* 0x0000000405049210 */ /* 0x000fe20007f9e0ff */
[----:B------:R-:W-:-:S03]  /*aa80*/  @!P3 IMAD.WIDE R24, R200, 0x2, R6 ;  /* 0x00000002c818b825 */ /* 0x000fc600078e0206 */
[----:B------:R0:W5:Y:S01]  /*aa90*/  @!P2 LD.E.64 R54, desc[UR6][R14.64] ;  /* 0x000000060e36a980 */ /* 0x000162000c101b00 */
[----:B------:R-:W-:Y:S01]  /*aaa0*/  @!P2 IMAD.X R13, R26, 0x1, R11, P6 ;  /* 0x000000011a0da824 */ /* 0x000fe200030e060b */
[-C--:B------:R-:W-:Y:S02]  /*aab0*/  @!P0 IADD3 R6, P6, R8, R28.reuse, RZ ;  /* 0x0000001c08068210 */ /* 0x080fe40007fde0ff */
[----:B------:R-:W-:Y:S01]  /*aac0*/  @!P1 IADD3.X R11, R9, R27, RZ, P5, !PT ;  /* 0x0000001b090b9210 */ /* 0x000fe20002ffe4ff */
[----:B------:R0:W5:Y:S01]  /*aad0*/  @!P3 LD.E.64 R60, desc[UR6][R24.64] ;  /* 0x00000006183cb980 */ /* 0x000162000c101b00 */
[----:B------:R-:W-:Y:S02]  /*aae0*/  @!P0 IADD3 R8, P5, R5, R28, RZ ;  /* 0x0000001c05088210 */ /* 0x000fe40007fbe0ff */
[----:B------:R-:W-:Y:S01]  /*aaf0*/  @!P0 SHF.L.U64.HI R28, R235, 0x1, R29 ;  /* 0x00000001eb1c8819 */ /* 0x000fe2000001021d */
[C---:B------:R-:W-:Y:S01]  /*ab00*/  @!P1 IMAD.X R5, R26.reuse, 0x1, R27, P4 ;  /* 0x000000011a059824 */ /* 0x040fe200020e061b */
[----:B------:R0:W5:Y:S03]  /*ab10*/  @!P2 LD.E.64 R56, desc[UR6][R12.64] ;  /* 0x000000060c38a980 */ /* 0x000166000c101b00 */
[--C-:B------:R-:W-:Y:S01]  /*ab20*/  @!P0 IMAD.X R7, R9, 0x1, R28.reuse, P6 ;  /* 0x0000000109078824 */ /* 0x100fe200030e061c */
[----:B------:R0:W5:Y:S01]  /*ab30*/  @!P1 LD.E.64 R50, desc[UR6][R10.64] ;  /* 0x000000060a329980 */ /* 0x000162000c101b00 */
[----:B------:R-:W-:-:S03]  /*ab40*/  @!P0 IMAD.X R9, R26, 0x1, R28, P5 ;  /* 0x000000011a098824 */ /* 0x000fc600028e061c */
[----:B------:R0:W5:Y:S04]  /*ab50*/  @!P1 LD.E.64 R52, desc[UR6][R4.64] ;  /* 0x0000000604349980 */ /* 0x000168000c101b00 */
[----:B------:R0:W5:Y:S04]  /*ab60*/  @!P0 LD.E.64 R46, desc[UR6][R6.64] ;  /* 0x00000006062e8980 */ /* 0x000168000c101b00 */
[----:B------:R0:W5:Y:S02]  /*ab70*/  @!P0 LD.E.64 R48, desc[UR6][R8.64] ;  /* 0x0000000608308980 */ /* 0x000164000c101b00 */
.L_x_1654:
[----:B------:R-:W-:Y:S05]  /*ab80*/  BSYNC B1 ;  /* 0x0000000000017941 */ /* 0x000fea0003800000 */
.L_x_1653:
[----:B0----5:R-:W-:Y:S01]  /*ab90*/  IMAD.MOV.U32 R4, RZ, RZ, R46 ;  /* 0x000000ffff047224 */ /* 0x021fe200078e002e */
[----:B------:R-:W-:Y:S01]  /*aba0*/  MOV R7, R51 ;  /* 0x0000003300077202 */ /* 0x000fe20000000f00 */
[----:B------:R-:W-:Y:S01]  /*abb0*/  IMAD.MOV.U32 R5, RZ, RZ, R47 ;  /* 0x000000ffff057224 */ /* 0x000fe200078e002f */
[----:B------:R-:W-:Y:S01]  /*abc0*/  UMOV UR4, 0xffffffff ;  /* 0xffffffff00047882 */ /* 0x000fe20000000000 */
[----:B------:R-:W-:-:S03]  /*abd0*/  IMAD.MOV.U32 R6, RZ, RZ, R50 ;  /* 0x000000ffff067224 */ /* 0x000fc600078e0032 */
[----:B------:R-:W-:Y:S01]  /*abe0*/  PRMT R88, R5, 0x5410, R4 ;  /* 0x0000541005587816 */ /* 0x000fe20000000004 */
[----:B------:R-:W-:Y:S01]  /*abf0*/  IMAD.MOV.U32 R4, RZ, RZ, R54 ;  /* 0x000000ffff047224 */ /* 0x000fe200078e0036 */
[----:B------:R-:W-:Y:S01]  /*ac00*/  PRMT R96, R6, 0x5410, R7 ;  /* 0x0000541006607816 */ /* 0x000fe20000000007 */
[----:B------:R-:W-:Y:S02]  /*ac10*/  IMAD.MOV.U32 R5, RZ, RZ, R55 ;  /* 0x000000ffff057224 */ /* 0x000fe400078e0037 */
[----:B------:R-:W-:Y:S02]  /*ac20*/  IMAD.MOV.U32 R6, RZ, RZ, R58 ;  /* 0x000000ffff067224 */ /* 0x000fe400078e003a */
[----:B------:R-:W-:Y:S01]  /*ac30*/  IMAD.MOV.U32 R7, RZ, RZ, R59 ;  /* 0x000000ffff077224 */ /* 0x000fe200078e003b */
[----:B------:R-:W-:Y:S01]  /*ac40*/  PRMT R102, R4, 0x5410, R5 ;  /* 0x0000541004667816 */ /* 0x000fe20000000005 */
[----:B------:R-:W-:Y:S02]  /*ac50*/  IMAD.MOV.U32 R4, RZ, RZ, R48 ;  /* 0x000000ffff047224 */ /* 0x000fe400078e0030 */
[----:B------:R-:W-:Y:S01]  /*ac60*/  IMAD.MOV.U32 R5, RZ, RZ, R49 ;  /* 0x000000ffff057224 */ /* 0x000fe200078e0031 */
[----:B------:R-:W-:Y:S01]  /*ac70*/  PRMT R105, R6, 0x5410, R7 ;  /* 0x0000541006697816 */ /* 0x000fe20000000007 */
[----:B------:R-:W-:Y:S01]  /*ac80*/  IMAD.MOV.U32 R7, RZ, RZ, R53 ;  /* 0x000000ffff077224 */ /* 0x000fe200078e0035 */
[----:B------:R-:W-:-:S02]  /*ac90*/  MOV R6, R52 ;  /* 0x0000003400067202 */ /* 0x000fc40000000f00 */
[----:B------:R-:W-:Y:S01]  /*aca0*/  PRMT R87, R5, 0x5410, R4 ;  /* 0x0000541005577816 */ /* 0x000fe20000000004 */
[----:B------:R-:W-:Y:S01]  /*acb0*/  IMAD.MOV.U32 R4, RZ, RZ, R56 ;  /* 0x000000ffff047224 */ /* 0x000fe200078e0038 */
[----:B------:R-:W-:Y:S01]  /*acc0*/  PRMT R97, R6, 0x5410, R7 ;  /* 0x0000541006617816 */ /* 0x000fe20000000007 */
[----:B------:R-:W-:Y:S02]  /*acd0*/  IMAD.MOV.U32 R5, RZ, RZ, R57 ;  /* 0x000000ffff057224 */ /* 0x000fe400078e0039 */
[----:B------:R-:W-:Y:S02]  /*ace0*/  IMAD.MOV.U32 R6, RZ, RZ, R60 ;  /* 0x000000ffff067224 */ /* 0x000fe400078e003c */
[----:B------:R-:W-:Y:S01]  /*acf0*/  IMAD.MOV.U32 R7, RZ, RZ, R61 ;  /* 0x000000ffff077224 */ /* 0x000fe200078e003d */
[----:B------:R-:W-:-:S04]  /*ad00*/  PRMT R103, R4, 0x5410, R5 ;  /* 0x0000541004677816 */ /* 0x000fc80000000005 */
[----:B------:R-:W-:Y:S01]  /*ad10*/  PRMT R106, R6, 0x5410, R7 ;  /* 0x00005410066a7816 */ /* 0x000fe20000000007 */
[----:B------:R-:W-:Y:S06]  /*ad20*/  BRA.DIV UR4, `(.L_x_1655) ;  /* 0x0000024204747947 */ /* 0x000fec000b800000 */
[----:B----4-:R0:W4:Y:S04]  /*ad30*/  SHFL.IDX PT, R9, R32, 0x2, 0x181f ;  /* 0x00581f0020097f89 */ /* 0x01012800000e0000 */
[----:B--2---:R0:W2:Y:S04]  /*ad40*/  SHFL.IDX PT, R8, R31, 0x2, 0x181f ;  /* 0x00581f001f087f89 */ /* 0x0040a800000e0000 */
[----:B------:R0:W0:Y:S04]  /*ad50*/  SHFL.IDX PT, R78, R33, 0x2, 0x181f ;  /* 0x00581f00214e7f89 */ /* 0x00002800000e0000 */
[----:B------:R0:W0:Y:S02]  /*ad60*/  SHFL.IDX PT, R5, R30, 0x2, 0x181f ;  /* 0x00581f001e057f89 */ /* 0x00002400000e0000 */
.L_x_2049:
[----:B------:R-:W-:Y:S01]  /*ad70*/  VIADD R4, R0, 0x40 ;  /* 0x0000004000047836 */ /* 0x000fe20000000000 */
[----:B------:R-:W-:Y:S01]  /*ad80*/  BSSY B1, `(.L_x_1656) ;  /* 0x000003a000017945 */ /* 0x000fe20003800000 */
[----:B------:R-:W-:Y:S02]  /*ad90*/  CS2R R28, SRZ ;  /* 0x00000000001c7805 */ /* 0x000fe4000001ff00 */
[----:B------:R-:W-:Y:S02]  /*ada0*/  CS2R R34, SRZ ;  /* 0x0000000000227805 */ /* 0x000fe4000001ff00 */
[----:B------:R-:W-:Y:S02]  /*adb0*/  CS2R R38, SRZ ;  /* 0x0000000000267805 */ /* 0x000fe4000001ff00 */
[----:B------:R-:W-:Y:S02]  /*adc0*/  ISETP.GE.AND P0, PT, R4, R3, PT ;  /* 0x000000030400720c */ /* 0x000fe40003f06270 */
[----:B------:R-:W-:-:S02]  /*add0*/  CS2R R42, SRZ ;  /* 0x00000000002a7805 */ /* 0x000fc4000001ff00 */
[----:B---3--:R-:W-:Y:S02]  /*ade0*/  CS2R R26, SRZ ;  /* 0x00000000001a7805 */ /* 0x008fe4000001ff00 */
        /* <DEDUP_REMOVED lines=46> */
[----:B------:R-:W-:Y:S01]  /*b0d0*/  @!P0 IMAD.X R9, R78, 0x1, R27, P5 ;  /* 0x000000014e098824 */ /* 0x000fe200028e061b */
[----:B------:R-:W-:-:S02]  /*b0e0*/  CS2R R26, SRZ ;  /* 0x00000000001a7805 */ /* 0x000fc4000001ff00 */
[----:B------:R0:W5:Y:S04]  /*b0f0*/  @!P1 LD.E.64 R36, desc[UR6][R4.64] ;  /* 0x0000000604249980 */ /* 0x000168000c101b00 */
[----:B------:R0:W5:Y:S04]  /*b100*/  @!P0 LD.E.64 R28, desc[UR6][R6.64] ;  /* 0x00000006061c8980 */ /* 0x000168000c101b00 */
[----:B------:R0:W5:Y:S02]  /*b110*/  @!P0 LD.E.64 R26, desc[UR6][R8.64] ;  /* 0x00000006081a8980 */ /* 0x000164000c101b00 */
.L_x_1657:
[----:B------:R-:W-:Y:S05]  /*b120*/  BSYNC B1 ;  /* 0x0000000000017941 */ /* 0x000fea0003800000 */
.L_x_1656:
        /* <DEDUP_REMOVED lines=23> */
[----:B------:R-:W-:-:S02]  /*b2a0*/  PRMT R101, R5, 0x5410, R4 ;  /* 0x0000541005657816 */ /* 0x000fc40000000004 */
[----:B------:R-:W-:Y:S02]  /*b2b0*/  CS2R R4, SRZ ;  /* 0x0000000000047805 */ /* 0x000fe4000001ff00 */
[----:B------:R-:W-:Y:S01]  /*b2c0*/  PRMT R90, R7, 0x5410, R6 ;  /* 0x00005410075a7816 */ /* 0x000fe20000000006 */
[----:B------:R-:W-:Y:S06]  /*b2d0*/  BRA.DIV UR4, `(.L_x_1658) ;  /* 0x0000023e047c7947 */ /* 0x000fec000b800000 */
[----:B------:R0:W3:Y:S04]  /*b2e0*/  SHFL.IDX PT, R79, R32, 0x3, 0x181f ;  /* 0x00781f00204f7f89 */ /* 0x0000e800000e0000 */
[----:B----4-:R0:W4:Y:S04]  /*b2f0*/  SHFL.IDX PT, R9, R31, 0x3, 0x181f ;  /* 0x00781f001f097f89 */ /* 0x01012800000e0000 */
[----:B------:R0:W0:Y:S04]  /*b300*/  SHFL.IDX PT, R80, R33, 0x3, 0x181f ;  /* 0x00781f0021507f89 */ /* 0x00002800000e0000 */
[----:B------:R0:W0:Y:S02]  /*b310*/  SHFL.IDX PT, R78, R30, 0x3, 0x181f ;  /* 0x00781f001e4e7f89 */ /* 0x00002400000e0000 */
.L_x_2055:
[----:B------:R-:W5:Y:S01]  /*b320*/  LDL R6, [R1+0x54] ;  /* 0x0000540001067983 */ /* 0x000f620000100800 */
[----:B------:R-:W-:Y:S01]  /*b330*/  VIADD R0, R0, 0x60 ;  /* 0x0000006000007836 */ /* 0x000fe20000000000 */
[----:B------:R-:W-:Y:S01]  /*b340*/  BSSY B1, `(.L_x_1659) ;  /* 0x000003f000017945 */ /* 0x000fe20003800000 */
[----:B------:R-:W-:Y:S02]  /*b350*/  CS2R R12, SRZ ;  /* 0x00000000000c7805 */ /* 0x000fe4000001ff00 */
[----:B------:R-:W-:Y:S02]  /*b360*/  CS2R R20, SRZ ;  /* 0x0000000000147805 */ /* 0x000fe4000001ff00 */
[----:B01----:R-:W-:Y:S02]  /*b370*/  CS2R R30, SRZ ;  /* 0x00000000001e7805 */ /* 0x003fe4000001ff00 */
[----:B------:R-:W-:Y:S02]  /*b380*/  ISETP.GE.AND P0, PT, R0, R3, PT ;  /* 0x000000030000720c */ /* 0x000fe40003f06270 */
[----:B------:R-:W-:-:S02]  /*b390*/  CS2R R14, SRZ ;  /* 0x00000000000e7805 */ /* 0x000fc4000001ff00 */
[----:B------:R-:W-:Y:S02]  /*b3a0*/  CS2R R24, SRZ ;  /* 0x0000000000187805 */ /* 0x000fe4000001ff00 */
[----:B------:R-:W-:Y:S02]  /*b3b0*/  CS2R R32, SRZ ;  /* 0x0000000000207805 */ /* 0x000fe4000001ff00 */
[----:B-----5:R-:W-:-:S04]  /*b3c0*/  LEA.HI R81, R6, R6, RZ, 0x1 ;  /* 0x0000000606517211 */ /* 0x020fc800078f08ff */
[----:B------:R-:W-:-:S04]  /*b3d0*/  LOP3.LUT R81, R81, 0xfffffffe, RZ, 0xc0, !PT ;  /* 0xfffffffe51517812 */ /* 0x000fc800078ec0ff */
[----:B------:R-:W-:Y:S02]  /*b3e0*/  IADD3 R81, R6, -R81, RZ ;  /* 0x8000005106517210 */ /* 0x000fe40007ffe0ff */
[----:B------:R-:W-:Y:S02]  /*b3f0*/  CS2R R6, SRZ ;  /* 0x0000000000067805 */ /* 0x000fe4000001ff00 */
[----:B------:R-:W-:Y:S01]  /*b400*/  SHF.L.U32 R81, R81, 0x1f, RZ ;  /* 0x0000001f51517819 */ /* 0x000fe200000006ff */
[----:B------:R-:W-:Y:S06]  /*b410*/  @P0 BRA `(.L_x_1660) ;  /* 0x0000000000c40947 */ /* 0x000fec0003800000 */
[----:B------:R-:W3:Y:S01]  /*b420*/  LDL R10, [R1+0x74] ;  /* 0x00007400010a7983 */ /* 0x000ee20000100800 */
[----:B------:R-:W-:-:S03]  /*b430*/  ULDC UR4, c[0x0][0x3f4] ;  /* 0x0000fd0000047ab9 */ /* 0x000fc60000000800 */
[----:B--2---:R-:W2:Y:S04]  /*b440*/  LDL R8, [R1+0x70] ;  /* 0x0000700001087983 */ /* 0x004ea80000100800 */
[----:B------:R-:W2:Y:S01]  /*b450*/  LDL R86, [R1+0x6c] ;  /* 0x00006c0001567983 */ /* 0x000ea20000100800 */
[----:B------:R-:W-:Y:S02]  /*b460*/  ISETP.GE.AND P2, PT, R234, UR4, PT ;  /* 0x00000004ea007c0c */ /* 0x000fe4000bf46270 */
[----:B------:R-:W-:Y:S02]  /*b470*/  CS2R R32, SRZ ;  /* 0x0000000000207805 */ /* 0x000fe4000001ff00 */
[----:B------:R-:W-:Y:S01]  /*b480*/  ISETP.GE.AND P3, PT, R200, UR4, PT ;  /* 0x00000004c8007c0c */ /* 0x000fe2000bf66270 */
[----:B------:R-:W-:Y:S01]  /*b490*/  ULDC.64 UR6, c[0x0][0x208] ;  /* 0x0000820000067ab9 */ /* 0x000fe20000000a00 */
[----:B------:R-:W-:-:S02]  /*b4a0*/  ISETP.GE.AND P1, PT, R233, UR4, PT ;  /* 0x00000004e9007c0c */ /* 0x000fc4000bf26270 */
[----:B------:R-:W-:Y:S02]  /*b4b0*/  CS2R R30, SRZ ;  /* 0x00000000001e7805 */ /* 0x000fe4000001ff00 */
[----:B------:R-:W-:-:S03]  /*b4c0*/  ISETP.GE.AND P0, PT, R235, UR4, PT ;  /* 0x00000004eb007c0c */ /* 0x000fc6000bf06270 */
[----:B------:R-:W-:-:S04]  /*b4d0*/  @!P2 IMAD.SHL.U32 R6, R234, 0x2, RZ ;  /* 0x00000002ea06a824 */ /* 0x000fc800078e00ff */
[----:B------:R-:W-:Y:S01]  /*b4e0*/  @!P3 MOV R11, R80 ;  /* 0x00000050000bb202 */ /* 0x000fe20000000f00 */
[----:B----4-:R-:W-:Y:S01]  /*b4f0*/  @!P3 IMAD.MOV.U32 R14, RZ, RZ, R9 ;  /* 0x000000ffff0eb224 */ /* 0x010fe200078e0009 */
[-C--:B------:R-:W-:Y:S01]  /*b500*/  @!P2 IADD3 R12, P4, R9, R6.reuse, RZ ;  /* 0x00000006090ca210 */ /* 0x080fe20007f9e0ff */
[----:B---3--:R-:W-:Y:S01]  /*b510*/  @!P3 IMAD.MOV.U32 R15, RZ, RZ, R79 ;  /* 0x000000ffff0fb224 */ /* 0x008fe200078e004f */
[----:B------:R-:W-:Y:S02]  /*b520*/  @!P2 IADD3 R6, P6, R78, R6, RZ ;  /* 0x000000064e06a210 */ /* 0x000fe40007fde0ff */
[----:B------:R-:W-:Y:S02]  /*b530*/  @!P0 IMAD.SHL.U32 R24, R235, 0x2, RZ ;  /* 0x00000002eb188824 */ /* 0x000fe400078e00ff */
[----:B------:R-:W-:-:S05]  /*b540*/  @!P3 IMAD.WIDE R14, R200, 0x2, R14 ;  /* 0x00000002c80eb825 */ /* 0x000fca00078e020e */
[----:B------:R-:W5:Y:S01]  /*b550*/  @!P3 LD.E.64 R30, desc[UR6][R14.64] ;  /* 0x000000060e1eb980 */ /* 0x000f62000c101b00 */
[----:B------:R-:W-:Y:S01]  /*b560*/  @!P2 SHF.L.U64.HI R5, R234, 0x1, R10 ;  /* 0x00000001ea05a819 */ /* 0x000fe2000001020a */
[----:B------:R-:W-:Y:S01]  /*b570*/  @!P3 IMAD.MOV.U32 R10, RZ, RZ, R78 ;  /* 0x000000ffff0ab224 */ /* 0x000fe200078e004e */
[----:B--2---:R-:W-:-:S03]  /*b580*/  @!P1 SHF.L.U64.HI R0, R233, 0x1, R8 ;  /* 0x00000001e9009819 */ /* 0x004fc60000010208 */
[----:B------:R-:W-:-:S04]  /*b590*/  @!P3 IMAD.WIDE R20, R200, 0x2, R10 ;  /* 0x00000002c814b825 */ /* 0x000fc800078e020a */
[----:B------:R-:W-:Y:S01]  /*b5a0*/  @!P1 IMAD.SHL.U32 R8, R233, 0x2, RZ ;  /* 0x00000002e9089824 */ /* 0x000fe200078e00ff */
[----:B------:R0:W5:Y:S01]  /*b5b0*/  @!P3 LD.E.64 R32, desc[UR6][R20.64] ;  /* 0x000000061420b980 */ /* 0x000162000c101b00 */
[--C-:B------:R-:W-:Y:S02]  /*b5c0*/  @!P2 IMAD.X R13, R79, 0x1, R5.reuse, P4 ;  /* 0x000000014f0da824 */ /* 0x100fe400020e0605 */
[----:B------:R-:W-:Y:S01]  /*b5d0*/  @!P2 IMAD.X R7, R80, 0x1, R5, P6 ;  /* 0x000000015007a824 */ /* 0x000fe200030e0605 */
[CC--:B------:R-:W-:Y:S02]  /*b5e0*/  @!P1 IADD3 R4, P5, R9.reuse, R8.reuse, RZ ;  /* 0x0000000809049210 */ /* 0x0c0fe40007fbe0ff */
[----:B------:R-:W-:Y:S02]  /*b5f0*/  @!P1 IADD3 R8, P4, R78, R8, RZ ;  /* 0x000000084e089210 */ /* 0x000fe40007f9e0ff */
[----:B------:R-:W-:Y:S01]  /*b600*/  @!P0 IADD3 R10, P6, R9, R24, RZ ;  /* 0x00000018090a8210 */ /* 0x000fe20007fde0ff */
[----:B------:R-:W-:Y:S01]  /*b610*/  @!P1 IMAD.X R5, R79, 0x1, R0, P5 ;  /* 0x000000014f059824 */ /* 0x000fe200028e0600 */
[----:B0-----:R-:W-:-:S02]  /*b620*/  CS2R R20, SRZ ;  /* 0x0000000000147805 */ /* 0x001fc4000001ff00 */
[----:B------:R-:W-:Y:S02]  /*b630*/  @!P0 IADD3 R78, P5, R78, R24, RZ ;  /* 0x000000184e4e8210 */ /* 0x000fe40007fbe0ff */
[----:B------:R-:W-:Y:S02]  /*b640*/  CS2R R24, SRZ ;  /* 0x0000000000187805 */ /* 0x000fe4000001ff00 */
[----:B------:R-:W-:Y:S01]  /*b650*/  @!P0 SHF.L.U64.HI R14, R235, 0x1, R86 ;  /* 0x00000001eb0e8819 */ /* 0x000fe20000010256 */
[----:B------:R0:W5:Y:S04]  /*b660*/  @!P2 LD.E.64 R20, desc[UR6][R12.64] ;  /* 0x000000060c14a980 */ /* 0x000168000c101b00 */
[--C-:B------:R-:W-:Y:S02]  /*b670*/  @!P0 IMAD.X R11, R79, 0x1, R14.reuse, P6 ;  /* 0x000000014f0b8824 */ /* 0x100fe400030e060e */
[----:B------:R-:W-:Y:S01]  /*b680*/  @!P0 IMAD.X R79, R80, 0x1, R14, P5 ;  /* 0x00000001504f8824 */ /* 0x000fe200028e060e */
[----:B------:R1:W5:Y:S01]  /*b690*/  @!P2 LD.E.64 R24, desc[UR6][R6.64] ;  /* 0x000000060618a980 */ /* 0x000362000c101b00 */
[----:B0-----:R-:W-:-:S02]  /*b6a0*/  CS2R R12, SRZ ;  /* 0x00000000000c7805 */ /* 0x001fc4000001ff00 */
[----:B------:R-:W-:Y:S01]  /*b6b0*/  CS2R R14, SRZ ;  /* 0x00000000000e7805 */ /* 0x000fe2000001ff00 */
[----:B------:R-:W-:Y:S01]  /*b6c0*/  @!P1 IMAD.X R9, R80, 0x1, R0, P4 ;  /* 0x0000000150099824 */ /* 0x000fe200020e0600 */
[----:B-1----:R-:W-:Y:S02]  /*b6d0*/  CS2R R6, SRZ ;  /* 0x0000000000067805 */ /* 0x002fe4000001ff00 */
[----:B------:R0:W5:Y:S04]  /*b6e0*/  @!P1 LD.E.64 R12, desc[UR6][R4.64] ;  /* 0x00000006040c9980 */ /* 0x000168000c101b00 */
[----:B------:R1:W5:Y:S04]  /*b6f0*/  @!P1 LD.E.64 R14, desc[UR6][R8.64] ;  /* 0x00000006080e9980 */ /* 0x000368000c101b00 */
[----:B------:R1:W5:Y:S01]  /*b700*/  @!P0 LD.E.64 R6, desc[UR6][R78.64] ;  /* 0x000000064e068980 */ /* 0x000362000c101b00 */
[----:B0-----:R-:W-:-:S06]  /*b710*/  CS2R R4, SRZ ;  /* 0x0000000000047805 */ /* 0x001fcc000001ff00 */
[----:B------:R1:W5:Y:S02]  /*b720*/  @!P0 LD.E.64 R4, desc[UR6][R10.64] ;  /* 0x000000060a048980 */ /* 0x000364000c101b00 */
.L_x_1660:
[----:B------:R-:W-:Y:S05]  /*b730*/  BSYNC B1 ;  /* 0x0000000000017941 */ /* 0x000fea0003800000 */
.L_x_1659:
[----:B------:R-:W0:Y:S01]  /*b740*/  SYNCS.PHASECHK.TRANS64.TRYWAIT P0, [R16+URZ+0x30800], R81 ;  /* 0x03080051100075a7 */ /* 0x000e22000800017f */
[----:B-12--5:R-:W-:Y:S01]  /*b750*/  IMAD.MOV.U32 R8, RZ, RZ, R12 ;  /* 0x000000ffff087224 */ /* 0x026fe200078e000c */
[----:B------:R-:W-:Y:S01]  /*b760*/  MOV R10, R4 ;  /* 0x00000004000a7202 */ /* 0x000fe20000000f00 */
[----:B------:R-:W-:Y:S01]  /*b770*/  IMAD.MOV.U32 R0, RZ, RZ, R13 ;  /* 0x000000ffff007224 */ /* 0x000fe200078e000d */
[----:B------:R-:W-:Y:S01]  /*b780*/  BSSY B1, `(.L_x_1661) ;  /* 0x0000015000017945 */ /* 0x000fe20003800000 */
[----:B----4-:R-:W-:-:S03]  /*b790*/  IMAD.MOV.U32 R9, RZ, RZ, R5 ;  /* 0x000000ffff097224 */ /* 0x010fc600078e0005 */
[----:B------:R-:W-:Y:S01]  /*b7a0*/  PRMT R80, R8, 0x5410, R0 ;  /* 0x0000541008507816 */ /* 0x000fe20000000000 */
[----:B------:R-:W-:Y:S01]  /*b7b0*/  IMAD.MOV.U32 R8, RZ, RZ, R30 ;  /* 0x000000ffff087224 */ /* 0x000fe200078e001e */
[----:B------:R-:W-:Y:S02]  /*b7c0*/  MOV R0, R31 ;  /* 0x0000001f00007202 */ /* 0x000fe40000000f00 */
[----:B---3--:R-:W-:Y:S01]  /*b7d0*/  PRMT R79, R9, 0x5410, R10 ;  /* 0x00005410094f7816 */ /* 0x008fe2000000000a */
[----:B------:R-:W-:Y:S01]  /*b7e0*/  IMAD.MOV.U32 R10, RZ, RZ, R20 ;  /* 0x000000ffff0a7224 */ /* 0x000fe200078e0014 */
[----:B------:R-:W-:Y:S01]  /*b7f0*/  PRMT R104, R8, 0x5410, R0 ;  /* 0x0000541008687816 */ /* 0x000fe20000000000 */
[----:B------:R-:W-:Y:S02]  /*b800*/  IMAD.MOV.U32 R8, RZ, RZ, R14 ;  /* 0x000000ffff087224 */ /* 0x000fe400078e000e */
[----:B------:R-:W-:Y:S02]  /*b810*/  IMAD.MOV.U32 R0, RZ, RZ, R15 ;  /* 0x000000ffff007224 */ /* 0x000fe400078e000f */
[----:B------:R-:W-:-:S03]  /*b820*/  IMAD.MOV.U32 R9, RZ, RZ, R21 ;  /* 0x000000ffff097224 */ /* 0x000fc600078e0015 */
[----:B------:R-:W-:Y:S01]  /*b830*/  PRMT R86, R8, 0x5410, R0 ;  /* 0x0000541008567816 */ /* 0x000fe20000000000 */
[----:B------:R-:W-:Y:S01]  /*b840*/  IMAD.MOV.U32 R8, RZ, RZ, R24 ;  /* 0x000000ffff087224 */ /* 0x000fe200078e0018 */
[----:B------:R-:W-:Y:S01]  /*b850*/  PRMT R91, R10, 0x5410, R9 ;  /* 0x000054100a5b7816 */ /* 0x000fe20000000009 */
[----:B------:R-:W-:Y:S02]  /*b860*/  IMAD.MOV.U32 R0, RZ, RZ, R25 ;  /* 0x000000ffff007224 */ /* 0x000fe400078e0019 */
[----:B------:R-:W-:Y:S02]  /*b870*/  IMAD.MOV.U32 R10, RZ, RZ, R6 ;  /* 0x000000ffff0a7224 */ /* 0x000fe400078e0006 */
[----:B------:R-:W-:Y:S01]  /*b880*/  IMAD.MOV.U32 R9, RZ, RZ, R7 ;  /* 0x000000ffff097224 */ /* 0x000fe200078e0007 */
[----:B------:R-:W-:Y:S02]  /*b890*/  PRMT R92, R8, 0x5410, R0 ;  /* 0x00005410085c7816 */ /* 0x000fe40000000000 */
[----:B------:R-:W-:-:S02]  /*b8a0*/  VIADDMNMX R0, R3, -R93, 0x80, PT ;  /* 0x0000008003007446 */ /* 0x000fc4000380095d */
[----:B------:R-:W-:Y:S01]  /*b8b0*/  PRMT R78, R9, 0x5410, R10 ;  /* 0x00005410094e7816 */ /* 0x000fe2000000000a */
[----:B0-----:R-:W-:Y:S06]  /*b8c0*/  @!P0 BRA `(.L_x_1662) ;  /* 0x0000023800748947 */ /* 0x001fec0003800000 */
.L_x_2056:
[----:B------:R-:W-:Y:S05]  /*b8d0*/  BSYNC B1 ;  /* 0x0000000000017941 */ /* 0x000fea0003800000 */
.L_x_1661:
[----:B------:R-:W-:Y:S01]  /*b8e0*/  ISETP.GE.AND P0, PT, R23, R0, PT ;  /* 0x000000001700720c */ /* 0x000fe20003f06270 */
[----:B------:R-:W-:Y:S01]  /*b8f0*/  IMAD.MOV.U32 R8, RZ, RZ, R33 ;  /* 0x000000ffff087224 */ /* 0x000fe200078e0021 */
[----:B------:R-:W-:Y:S01]  /*b900*/  MOV R3, R32 ;  /* 0x0000002000037202 */ /* 0x000fe20000000f00 */
[----:B------:R-:W-:Y:S03]  /*b910*/  BSSY B1, `(.L_x_1663) ;  /* 0x00000bb000017945 */ /* 0x000fe60003800000 */
[----:B------:R-:W-:-:S07]  /*b920*/  PRMT R107, R3, 0x5410, R8 ;  /* 0x00005410036b7816 */ /* 0x000fce0000000008 */
[----:B------:R-:W-:Y:S05]  /*b930*/  @P0 BRA `(.L_x_1664) ;  /* 0x0000000800e00947 */ /* 0x000fea0003800000 */
[----:B------:R1:W5:Y:S01]  /*b940*/  LDL R114, [R1+0x30] ;  /* 0x0000300001727983 */ /* 0x0003620000100800 */
[----:B------:R-:W2:Y:S01]  /*b950*/  LDC R3, c[0x0][0x3f4] ;  /* 0x0000fd00ff037b82 */ /* 0x000ea20000000800 */
[----:B------:R-:W-:Y:S01]  /*b960*/  BSSY B2, `(.L_x_1665) ;  /* 0x0000030000027945 */ /* 0x000fe20003800000 */
[-C--:B--2---:R-:W-:Y:S02]  /*b970*/  ISETP.GE.AND P0, PT, R200, R3.reuse, PT ;  /* 0x00000003c800720c */ /* 0x084fe40003f06270 */
[-C--:B------:R-:W-:Y:S02]  /*b980*/  ISETP.GE.AND P1, PT, R234, R3.reuse, PT ;  /* 0x00000003ea00720c */ /* 0x080fe40003f26270 */
[-C--:B------:R-:W-:Y:S02]  /*b990*/  ISETP.GE.AND P2, PT, R233, R3.reuse, PT ;  /* 0x00000003e900720c */ /* 0x080fe40003f46270 */
[----:B------:R-:W-:-:S07]  /*b9a0*/  ISETP.GE.AND P3, PT, R235, R3, PT ;  /* 0x00000003eb00720c */ /* 0x000fce0003f66270 */
[----:B-1----:R-:W-:Y:S06]  /*b9b0*/  @P0 BRA `(.L_x_1666) ;  /* 0x0000000000a80947 */ /* 0x002fec0003800000 */
[----:B-----5:R-:W1:Y:S01]  /*b9c0*/  LDS.128 R8, [R114] ;  /* 0x0000000072087984 */ /* 0x020e620000000c00 */
[----:B------:R-:W-:Y:S02]  /*b9d0*/  SHF.R.U32.HI R3, RZ, 0x10, R77 ;  /* 0x00000010ff037819 */ /* 0x000fe4000001164d */
[--C-:B------:R-:W-:Y:S02]  /*b9e0*/  SHF.R.U32.HI R93, RZ, 0x10, R75.reuse ;  /* 0x00000010ff5d7819 */ /* 0x100fe4000001164b */
[----:B------:R-:W-:Y:S01]  /*b9f0*/  SHF.R.U64 R74, R74, 0x10, R75 ;  /* 0x000000104a4a7819 */ /* 0x000fe2000000124b */
[----:B------:R-:W-:Y:S01]  /*ba00*/  HADD2.F32 R3, -RZ, R3.H0_H0 ;  /* 0x20000003ff037230 */ /* 0x000fe20000004100 */
[----:B------:R-:W-:Y:S01]  /*ba10*/  SHF.R.U64 R76, R76, 0x10, R77 ;  /* 0x000000104c4c7819 */ /* 0x000fe2000000124d */
[----:B------:R-:W-:Y:S02]  /*ba20*/  HADD2.F32 R93, -RZ, R93.H0_H0 ;  /* 0x2000005dff5d7230 */ /* 0x000fe40000004100 */
[----:B------:R-:W-:-:S02]  /*ba30*/  HADD2.F32 R75, -RZ, R113.H1_H1 ;  /* 0x30000071ff4b7230 */ /* 0x000fc40000004100 */
[----:B------:R-:W-:Y:S02]  /*ba40*/  HADD2.F32 R77, -RZ, R113.H0_H0 ;  /* 0x20000071ff4d7230 */ /* 0x000fe40000004100 */
[----:B------:R-:W-:Y:S02]  /*ba50*/  HADD2.F32 R76, -RZ, R76.H0_H0 ;  /* 0x2000004cff4c7230 */ /* 0x000fe40000004100 */
[----:B------:R-:W-:Y:S02]  /*ba60*/  HADD2.F32 R74, -RZ, R74.H0_H0 ;  /* 0x2000004aff4a7230 */ /* 0x000fe40000004100 */
[--C-:B-1----:R-:W-:Y:S02]  /*ba70*/  HADD2.F32 R94, -RZ, R11.reuse.H1_H1 ;  /* 0x3000000bff5e7230 */ /* 0x102fe40000004100 */
[----:B0-----:R-:W-:-:S03]  /*ba80*/  HADD2.F32 R81, -RZ, R11.H0_H0 ;  /* 0x2000000bff517230 */ /* 0x001fc60000004100 */
[C---:B------:R-:W-:Y:S01]  /*ba90*/  FMUL.FTZ R11, R94.reuse, R3 ;  /* 0x000000035e0b7220 */ /* 0x040fe20000410000 */
[----:B------:R-:W-:-:S03]  /*baa0*/  FMUL.FTZ R94, R94, R93 ;  /* 0x0000005d5e5e7220 */ /* 0x000fc60000410000 */
[C---:B------:R-:W-:Y:S01]  /*bab0*/  FFMA.FTZ R11, R81.reuse, R93, -R11 ;  /* 0x0000005d510b7223 */ /* 0x040fe2000001080b */
[----:B------:R-:W-:Y:S01]  /*bac0*/  FFMA.FTZ R3, R81, R3, R94 ;  /* 0x0000000351037223 */ /* 0x000fe2000001005e */
[--C-:B------:R-:W-:Y:S02]  /*bad0*/  HADD2.F32 R81, -RZ, R95.reuse.H1_H1 ;  /* 0x3000005fff517230 */ /* 0x100fe40000004100 */
[--C-:B------:R-:W-:Y:S02]  /*bae0*/  HADD2.F32 R94, -RZ, R8.reuse.H1_H1 ;  /* 0x30000008ff5e7230 */ /* 0x100fe40000004100 */
[----:B------:R-:W-:Y:S01]  /*baf0*/  HADD2.F32 R93, -RZ, R95.H0_H0 ;  /* 0x2000005fff5d7230 */ /* 0x000fe20000004100 */
[----:B------:R-:W-:Y:S01]  /*bb00*/  F2FP.F16.F32.PACK_AB R11, R3, R11 ;  /* 0x0000000b030b723e */ /* 0x000fe200000000ff */
[----:B------:R-:W-:Y:S02]  /*bb10*/  HADD2.F32 R8, -RZ, R8.H0_H0 ;  /* 0x20000008ff087230 */ /* 0x000fe40000004100 */
[C---:B------:R-:W-:Y:S01]  /*bb20*/  FMUL.FTZ R95, R94.reuse, R81 ;  /* 0x000000515e5f7220 */ /* 0x040fe20000410000 */
[----:B------:R-:W-:-:S03]  /*bb30*/  FMUL.FTZ R94, R94, R93 ;  /* 0x0000005d5e5e7220 */ /* 0x000fc60000410000 */
[C---:B------:R-:W-:Y:S01]  /*bb40*/  FFMA.FTZ R95, R8.reuse, R93, -R95 ;  /* 0x0000005d085f7223 */ /* 0x040fe2000001085f */
[----:B------:R-:W-:Y:S01]  /*bb50*/  FFMA.FTZ R8, R8, R81, R94 ;  /* 0x0000005108087223 */ /* 0x000fe2000001005e */
[--C-:B------:R-:W-:Y:S02]  /*bb60*/  HADD2.F32 R81, -RZ, R10.reuse.H1_H1 ;  /* 0x3000000aff517230 */ /* 0x100fe40000004100 */
[----:B------:R-:W-:Y:S02]  /*bb70*/  HADD2.F32 R10, -RZ, R10.H0_H0 ;  /* 0x2000000aff0a7230 */ /* 0x000fe40000004100 */
[----:B------:R-:W-:Y:S01]  /*bb80*/  F2FP.F16.F32.PACK_AB R8, R8, R95 ;  /* 0x0000005f0808723e */ /* 0x000fe200000000ff */
        /* <DEDUP_REMOVED lines=10> */
[----:B------:R-:W-:-:S05]  /*bc30*/  FFMA.FTZ R9, R9, R76, R75 ;  /* 0x0000004c09097223 */ /* 0x000fca000001004b */
[----:B------:R-:W-:-:S05]  /*bc40*/  F2FP.F16.F32.PACK_AB R9, R9, R74 ;  /* 0x0000004a0909723e */ /* 0x000fca00000000ff */
[----:B------:R1:W-:Y:S02]  /*bc50*/  STS.128 [R114], R8 ;  /* 0x0000000872007388 */ /* 0x0003e40000000c00 */
.L_x_1666:
[----:B------:R-:W-:Y:S05]  /*bc60*/  BSYNC B2 ;  /* 0x0000000000027941 */ /* 0x000fea0003800000 */
.L_x_1665:
[----:B------:R-:W-:Y:S04]  /*bc70*/  BSSY B2, `(.L_x_1667) ;  /* 0x000002c000027945 */ /* 0x000fe80003800000 */
[----:B------:R-:W-:Y:S05]  /*bc80*/  @P1 BRA `(.L_x_1668) ;  /* 0x0000000000a81947 */ /* 0x000fea0003800000 */
[----:B-1---5:R-:W1:Y:S01]  /*bc90*/  LDS.128 R8, [R114+0x4000] ;  /* 0x0040000072087984 */ /* 0x022e620000000c00 */
[----:B------:R-:W-:Y:S02]  /*bca0*/  SHF.R.U32.HI R74, RZ, 0x10, R73 ;  /* 0x00000010ff4a7819 */ /* 0x000fe40000011649 */
[----:B------:R-:W-:Y:S02]  /*bcb0*/  SHF.R.U32.HI R3, RZ, 0x10, R71 ;  /* 0x00000010ff037819 */ /* 0x000fe40000011647 */
[----:B------:R-:W-:Y:S01]  /*bcc0*/  SHF.R.U64 R73, R72, 0x10, R73 ;  /* 0x0000001048497819 */ /* 0x000fe20000001249 */
[----:B------:R-:W-:Y:S01]  /*bcd0*/  HADD2.F32 R74, -RZ, R74.H0_H0 ;  /* 0x2000004aff4a7230 */ /* 0x000fe20000004100 */
[----:B------:R-:W-:Y:S01]  /*bce0*/  SHF.R.U64 R70, R70, 0x10, R71 ;  /* 0x0000001046467819 */ /* 0x000fe20000001247 */
[----:B------:R-:W-:Y:S02]  /*bcf0*/  HADD2.F32 R3, -RZ, R3.H0_H0 ;  /* 0x20000003ff037230 */ /* 0x000fe40000004100 */
[----:B------:R-:W-:-:S02]  /*bd00*/  HADD2.F32 R71, -RZ, R111.H0_H0 ;  /* 0x2000006fff477230 */ /* 0x000fc40000004100 */
[----:B------:R-:W-:Y:S02]  /*bd10*/  HADD2.F32 R77, -RZ, R73.H0_H0 ;  /* 0x20000049ff4d7230 */ /* 0x000fe40000004100 */
[----:B------:R-:W-:Y:S02]  /*bd20*/  HADD2.F32 R70, -RZ, R70.H0_H0 ;  /* 0x20000046ff467230 */ /* 0x000fe40000004100 */
[--C-:B-1----:R-:W-:Y:S02]  /*bd30*/  HADD2.F32 R75, -RZ, R11.reuse.H1_H1 ;  /* 0x3000000bff4b7230 */ /* 0x102fe40000004100 */
[----:B------:R-:W-:Y:S02]  /*bd40*/  HADD2.F32 R11, -RZ, R11.H0_H0 ;  /* 0x2000000bff0b7230 */ /* 0x000fe40000004100 */
[----:B------:R-:W-:Y:S02]  /*bd50*/  HADD2.F32 R73, -RZ, R9.H1_H1 ;  /* 0x30000009ff497230 */ /* 0x000fe40000004100 */
[C---:B------:R-:W-:Y:S01]  /*bd60*/  FMUL.FTZ R76, R75.reuse, R74 ;  /* 0x0000004a4b4c7220 */ /* 0x040fe20000410000 */
[----:B------:R-:W-:-:S03]  /*bd70*/  FMUL.FTZ R75, R75, R3 ;  /* 0x000000034b4b7220 */ /* 0x000fc60000410000 */
[C---:B------:R-:W-:Y:S01]  /*bd80*/  FFMA.FTZ R3, R11.reuse, R3, -R76 ;  /* 0x000000030b037223 */ /* 0x040fe2000001084c */
[----:B------:R-:W-:Y:S01]  /*bd90*/  FFMA.FTZ R11, R11, R74, R75 ;  /* 0x0000004a0b0b7223 */ /* 0x000fe2000001004b */
[----:B------:R-:W-:Y:S02]  /*bda0*/  HADD2.F32 R74, -RZ, R112.H1_H1 ;  /* 0x30000070ff4a7230 */ /* 0x000fe40000004100 */
[--C-:B------:R-:W-:Y:S02]  /*bdb0*/  HADD2.F32 R75, -RZ, R8.reuse.H1_H1 ;  /* 0x30000008ff4b7230 */ /* 0x100fe40000004100 */
[----:B------:R-:W-:Y:S01]  /*bdc0*/  HADD2.F32 R76, -RZ, R111.H1_H1 ;  /* 0x3000006fff4c7230 */ /* 0x000fe20000004100 */
[----:B------:R-:W-:Y:S01]  /*bdd0*/  F2FP.F16.F32.PACK_AB R11, R11, R3 ;  /* 0x000000030b0b723e */ /* 0x000fe200000000ff */
[----:B------:R-:W-:Y:S02]  /*bde0*/  HADD2.F32 R8, -RZ, R8.H0_H0 ;  /* 0x20000008ff087230 */ /* 0x000fe40000004100 */
[C---:B------:R-:W-:Y:S01]  /*bdf0*/  FMUL.FTZ R72, R75.reuse, R74 ;  /* 0x0000004a4b487220 */ /* 0x040fe20000410000 */
[----:B------:R-:W-:-:S03]  /*be00*/  FMUL.FTZ R75, R75, R76 ;  /* 0x0000004c4b4b7220 */ /* 0x000fc60000410000 */
[C---:B------:R-:W-:Y:S01]  /*be10*/  FFMA.FTZ R72, R8.reuse, R76, -R72 ;  /* 0x0000004c08487223 */ /* 0x040fe20000010848 */
[----:B------:R-:W-:Y:S01]  /*be20*/  FFMA.FTZ R8, R8, R74, R75 ;  /* 0x0000004a08087223 */ /* 0x000fe2000001004b */
[----:B------:R-:W-:Y:S02]  /*be30*/  HADD2.F32 R74, -RZ, R112.H0_H0 ;  /* 0x20000070ff4a7230 */ /* 0x000fe40000004100 */
[--C-:B------:R-:W-:Y:S02]  /*be40*/  HADD2.F32 R75, -RZ, R10.reuse.H1_H1 ;  /* 0x3000000aff4b7230 */ /* 0x100fe40000004100 */
[----:B------:R-:W-:Y:S01]  /*be50*/  HADD2.F32 R10, -RZ, R10.H0_H0 ;  /* 0x2000000aff0a7230 */ /* 0x000fe20000004100 */
[----:B------:R-:W-:Y:S02]  /*be60*/  F2FP.F16.F32.PACK_AB R8, R8, R72 ;  /* 0x000000480808723e */ /* 0x000fe400000000ff */
[C---:B------:R-:W-:Y:S01]  /*be70*/  FMUL.FTZ R76, R75.reuse, R74 ;  /* 0x0000004a4b4c7220 */ /* 0x040fe20000410000 */
[----:B------:R-:W-:-:S03]  /*be80*/  FMUL.FTZ R75, R75, R71 ;  /* 0x000000474b4b7220 */ /* 0x000fc60000410000 */
[C---:B------:R-:W-:Y:S01]  /*be90*/  FFMA.FTZ R76, R10.reuse, R71, -R76 ;  /* 0x000000470a4c7223 */ /* 0x040fe2000001084c */
[----:B------:R-:W-:Y:S02]  /*bea0*/  HADD2.F32 R71, -RZ, R9.H0_H0 ;  /* 0x20000009ff477230 */ /* 0x000fe40000004100 */
[CC--:B------:R-:W-:Y:S01]  /*beb0*/  FMUL.FTZ R9, R73.reuse, R77.reuse ;  /* 0x0000004d49097220 */ /* 0x0c0fe20000410000 */
[----:B------:R-:W-:Y:S01]  /*bec0*/  FMUL.FTZ R73, R73, R70 ;  /* 0x0000004649497220 */ /* 0x000fe20000410000 */
[----:B------:R-:W-:Y:S02]  /*bed0*/  FFMA.FTZ R10, R10, R74, R75 ;  /* 0x0000004a0a0a7223 */ /* 0x000fe4000001004b */
[C---:B------:R-:W-:Y:S01]  /*bee0*/  FFMA.FTZ R9, R71.reuse, R70, -R9 ;  /* 0x0000004647097223 */ /* 0x040fe20000010809 */
[----:B------:R-:W-:Y:S02]  /*bef0*/  FFMA.FTZ R73, R71, R77, R73 ;  /* 0x0000004d47497223 */ /* 0x000fe40000010049 */
[----:B------:R-:W-:-:S03]  /*bf00*/  F2FP.F16.F32.PACK_AB R10, R10, R76 ;  /* 0x0000004c0a0a723e */ /* 0x000fc600000000ff */
[----:B------:R-:W-:-:S05]  /*bf10*/  F2FP.F16.F32.PACK_AB R9, R73, R9 ;  /* 0x000000094909723e */ /* 0x000fca00000000ff */
[----:B------:R2:W-:Y:S02]  /*bf20*/  STS.128 [R114+0x4000], R8 ;  /* 0x0040000872007388 */ /* 0x0005e40000000c00 */
.L_x_1668:
[----:B------:R-:W-:Y:S05]  /*bf30*/  BSYNC B2 ;  /* 0x0000000000027941 */ /* 0x000fea0003800000 */
.L_x_1667:
[----:B------:R-:W-:Y:S04]  /*bf40*/  BSSY B2, `(.L_x_1669) ;  /* 0x000002c000027945 */ /* 0x000fe80003800000 */
[----:B------:R-:W-:Y:S05]  /*bf50*/  @P2 BRA `(.L_x_1670) ;  /* 0x0000000000a82947 */ /* 0x000fea0003800000 */
[----:B-12--5:R-:W1:Y:S01]  /*bf60*/  LDS.128 R8, [R114+0x8000] ;  /* 0x0080000072087984 */ /* 0x026e620000000c00 */
[----:B------:R-:W-:Y:S02]  /*bf70*/  SHF.R.U32.HI R73, RZ, 0x10, R69 ;  /* 0x00000010ff497819 */ /* 0x000fe40000011645 */
[--C-:B------:R-:W-:Y:S02]  /*bf80*/  SHF.R.U32.HI R71, RZ, 0x10, R67.reuse ;  /* 0x00000010ff477819 */ /* 0x100fe40000011643 */
[----:B------:R-:W-:Y:S01]  /*bf90*/  SHF.R.U64 R3, R66, 0x10, R67 ;  /* 0x0000001042037819 */ /* 0x000fe20000001243 */
[----:B------:R-:W-:Y:S01]  /*bfa0*/  HADD2.F32 R73, -RZ, R73.H0_H0 ;  /* 0x20000049ff497230 */ /* 0x000fe20000004100 */
[----:B------:R-:W-:Y:S01]  /*bfb0*/  SHF.R.U64 R66, R68, 0x10, R69 ;  /* 0x0000001044427819 */ /* 0x000fe20000001245 */
[----:B------:R-:W-:Y:S02]  /*bfc0*/  HADD2.F32 R71, -RZ, R71.H0_H0 ;  /* 0x20000047ff477230 */ /* 0x000fe40000004100 */
[----:B------:R-:W-:-:S02]  /*bfd0*/  HADD2.F32 R67, -RZ, R110.H0_H0 ;  /* 0x2000006eff437230 */ /* 0x000fc40000004100 */
[----:B------:R-:W-:Y:S02]  /*bfe0*/  HADD2.F32 R68, -RZ, R110.H1_H1 ;  /* 0x3000006eff447230 */ /* 0x000fe40000004100 */
[----:B------:R-:W-:Y:S02]  /*bff0*/  HADD2.F32 R66, -RZ, R66.H0_H0 ;  /* 0x20000042ff427230 */ /* 0x000fe40000004100 */
[----:B------:R-:W-:Y:S02]  /*c000*/  HADD2.F32 R3, -RZ, R3.H0_H0 ;  /* 0x20000003ff037230 */ /* 0x000fe40000004100 */
[--C-:B-1----:R-:W-:Y:S02]  /*c010*/  HADD2.F32 R70, -RZ, R11.reuse.H1_H1 ;  /* 0x3000000bff467230 */ /* 0x102fe40000004100 */
[----:B------:R-:W-:Y:S02]  /*c020*/  HADD2.F32 R69, -RZ, R11.H0_H0 ;  /* 0x2000000bff457230 */ /* 0x000fe40000004100 */
[----:B------:R-:W-:-:S02]  /*c030*/  HADD2.F32 R11, -RZ, R8.H0_H0 ;  /* 0x20000008ff0b7230 */ /* 0x000fc40000004100 */
[C---:B------:R-:W-:Y:S01]  /*c040*/  FMUL.FTZ R75, R70.reuse, R73 ;  /* 0x00000049464b7220 */ /* 0x040fe20000410000 */
[----:B------:R-:W-:Y:S02]  /*c050*/  HADD2.F32 R8, -RZ, R8.H1_H1 ;  /* 0x30000008ff087230 */ /* 0x000fe40000004100 */
[-C--:B------:R-:W-:Y:S01]  /*c060*/  FMUL.FTZ R70, R70, R71.reuse ;  /* 0x0000004746467220 */ /* 0x080fe20000410000 */
[--C-:B------:R-:W-:Y:S02]  /*c070*/  HADD2.F32 R72, -RZ, R10.reuse.H0_H0 ;  /* 0x2000000aff487230 */ /* 0x100fe40000004100 */
[C---:B------:R-:W-:Y:S01]  /*c080*/  FFMA.FTZ R75, R69.reuse, R71, -R75 ;  /* 0x00000047454b7223 */ /* 0x040fe2000001084b */
[----:B------:R-:W-:Y:S02]  /*c090*/  HADD2.F32 R10, -RZ, R10.H1_H1 ;  /* 0x3000000aff0a7230 */ /* 0x000fe40000004100 */
[C---:B------:R-:W-:Y:S01]  /*c0a0*/  FMUL.FTZ R76, R8.reuse, R67 ;  /* 0x00000043084c7220 */ /* 0x040fe20000410000 */
[----:B------:R-:W-:Y:S01]  /*c0b0*/  FFMA.FTZ R70, R69, R73, R70 ;  /* 0x0000004945467223 */ /* 0x000fe20000010046 */
[----:B------:R-:W-:Y:S01]  /*c0c0*/  FMUL.FTZ R69, R8, R68 ;  /* 0x0000004408457220 */ /* 0x000fe20000410000 */
[----:B------:R-:W-:-:S02]  /*c0d0*/  HADD2.F32 R74, -RZ, R9.H0_H0 ;  /* 0x20000009ff4a7230 */ /* 0x000fc40000004100 */
[C---:B------:R-:W-:Y:S01]  /*c0e0*/  FFMA.FTZ R8, R11.reuse, R68, -R76 ;  /* 0x000000440b087223 */ /* 0x040fe2000001084c */
[--C-:B------:R-:W-:Y:S02]  /*c0f0*/  HADD2.F32 R68, -RZ, R109.reuse.H1_H1 ;  /* 0x3000006dff447230 */ /* 0x100fe40000004100 */
[----:B------:R-:W-:Y:S01]  /*c100*/  FFMA.FTZ R69, R11, R67, R69 ;  /* 0x000000430b457223 */ /* 0x000fe20000010045 */
[----:B------:R-:W-:Y:S02]  /*c110*/  HADD2.F32 R71, -RZ, R109.H0_H0 ;  /* 0x2000006dff477230 */ /* 0x000fe40000004100 */
[----:B------:R-:W-:Y:S02]  /*c120*/  HADD2.F32 R9, -RZ, R9.H1_H1 ;  /* 0x30000009ff097230 */ /* 0x000fe40000004100 */
[C---:B------:R-:W-:Y:S01]  /*c130*/  FMUL.FTZ R11, R10.reuse, R68 ;  /* 0x000000440a0b7220 */ /* 0x040fe20000410000 */
[----:B------:R-:W-:Y:S01]  /*c140*/  F2FP.F16.F32.PACK_AB R8, R69, R8 ;  /* 0x000000084508723e */ /* 0x000fe200000000ff */
[----:B------:R-:W-:Y:S01]  /*c150*/  FMUL.FTZ R67, R10, R71 ;  /* 0x000000470a437220 */ /* 0x000fe20000410000 */
[C---:B------:R-:W-:Y:S01]  /*c160*/  FMUL.FTZ R10, R9.reuse, R66 ;  /* 0x00000042090a7220 */ /* 0x040fe20000410000 */
[----:B------:R-:W-:Y:S01]  /*c170*/  FMUL.FTZ R9, R9, R3 ;  /* 0x0000000309097220 */ /* 0x000fe20000410000 */
[C---:B------:R-:W-:Y:S01]  /*c180*/  FFMA.FTZ R71, R72.reuse, R71, -R11 ;  /* 0x0000004748477223 */ /* 0x040fe2000001080b */
[----:B------:R-:W-:Y:S01]  /*c190*/  FFMA.FTZ R67, R72, R68, R67 ;  /* 0x0000004448437223 */ /* 0x000fe20000010043 */
[C---:B------:R-:W-:Y:S01]  /*c1a0*/  FFMA.FTZ R3, R74.reuse, R3, -R10 ;  /* 0x000000034a037223 */ /* 0x040fe2000001080a */
[----:B------:R-:W-:Y:S01]  /*c1b0*/  FFMA.FTZ R9, R74, R66, R9 ;  /* 0x000000424a097223 */ /* 0x000fe20000010009 */
[----:B------:R-:W-:-:S02]  /*c1c0*/  F2FP.F16.F32.PACK_AB R11, R70, R75 ;  /* 0x0000004b460b723e */ /* 0x000fc400000000ff */
[----:B------:R-:W-:Y:S02]  /*c1d0*/  F2FP.F16.F32.PACK_AB R10, R67, R71 ;  /* 0x00000047430a723e */ /* 0x000fe400000000ff */
[----:B------:R-:W-:-:S05]  /*c1e0*/  F2FP.F16.F32.PACK_AB R9, R9, R3 ;  /* 0x000000030909723e */ /* 0x000fca00000000ff */
[----:B------:R3:W-:Y:S02]  /*c1f0*/  STS.128 [R114+0x8000], R8 ;  /* 0x0080000872007388 */ /* 0x0007e40000000c00 */
.L_x_1670:
[----:B------:R-:W-:Y:S05]  /*c200*/  BSYNC B2 ;  /* 0x0000000000027941 */ /* 0x000fea0003800000 */
.L_x_1669:
[----:B------:R-:W-:Y:S05]  /*c210*/  @P3 BRA `(.L_x_1664) ;  /* 0x0000000000a83947 */ /* 0x000fea0003800000 */
[----:B-123-5:R-:W1:Y:S01]  /*c220*/  LDS.128 R8, [R114+0xc000] ;  /* 0x00c0000072087984 */ /* 0x02ee620000000c00 */
[----:B------:R-:W-:Y:S02]  /*c230*/  SHF.R.U64 R3, R62, 0x10, R63 ;  /* 0x000000103e037819 */ /* 0x000fe4000000123f */
[--C-:B------:R-:W-:Y:S01]  /*c240*/  SHF.R.U64 R62, R64, 0x10, R65.reuse ;  /* 0x00000010403e7819 */ /* 0x100fe20000001241 */
[--C-:B------:R-:W-:Y:S01]  /*c250*/  HADD2.F32 R64, -RZ, R108.reuse.H1_H1 ;  /* 0x3000006cff407230 */ /* 0x100fe20000004100 */
[----:B------:R-:W-:Y:S01]  /*c260*/  SHF.R.U32.HI R69, RZ, 0x10, R65 ;  /* 0x00000010ff457819 */ /* 0x000fe20000011641 */
[----:B------:R-:W-:Y:S01]  /*c270*/  HADD2.F32 R3, -RZ, R3.H0_H0 ;  /* 0x20000003ff037230 */ /* 0x000fe20000004100 */
[----:B------:R-:W-:Y:S01]  /*c280*/  SHF.R.U32.HI R67, RZ, 0x10, R63 ;  /* 0x00000010ff437819 */ /* 0x000fe2000001163f */
[----:B------:R-:W-:Y:S02]  /*c290*/  HADD2.F32 R63, -RZ, R108.H0_H0 ;  /* 0x2000006cff3f7230 */ /* 0x000fe40000004100 */
[----:B------:R-:W-:-:S02]  /*c2a0*/  HADD2.F32 R69, -RZ, R69.H0_H0 ;  /* 0x20000045ff457230 */ /* 0x000fc40000004100 */
[----:B------:R-:W-:Y:S02]  /*c2b0*/  HADD2.F32 R62, -RZ, R62.H0_H0 ;  /* 0x2000003eff3e7230 */ /* 0x000fe40000004100 */
[----:B------:R-:W-:Y:S02]  /*c2c0*/  HADD2.F32 R67, -RZ, R67.H0_H0 ;  /* 0x20000043ff437230 */ /* 0x000fe40000004100 */
[--C-:B-1----:R-:W-:Y:S02]  /*c2d0*/  HADD2.F32 R65, -RZ, R11.reuse.H0_H0 ;  /* 0x2000000bff417230 */ /* 0x102fe40000004100 */
[----:B------:R-:W-:Y:S02]  /*c2e0*/  HADD2.F32 R66, -RZ, R11.H1_H1 ;  /* 0x3000000bff427230 */ /* 0x000fe40000004100 */
[--C-:B------:R-:W-:Y:S02]  /*c2f0*/  HADD2.F32 R11, -RZ, R8.reuse.H0_H0 ;  /* 0x20000008ff0b7230 */ /* 0x100fe40000004100 */
[----:B------:R-:W-:-:S02]  /*c300*/  HADD2.F32 R8, -RZ, R8.H1_H1 ;  /* 0x30000008ff087230 */ /* 0x000fc40000004100 */
[C---:B------:R-:W-:Y:S01]  /*c310*/  FMUL.FTZ R71, R66.reuse, R69 ;  /* 0x0000004542477220 */ /* 0x040fe20000410000 */
[--C-:B------:R-:W-:Y:S02]  /*c320*/  HADD2.F32 R68, -RZ, R10.reuse.H0_H0 ;  /* 0x2000000aff447230 */ /* 0x100fe40000004100 */
[----:B------:R-:W-:Y:S01]  /*c330*/  FMUL.FTZ R66, R66, R67 ;  /* 0x0000004342427220 */ /* 0x000fe20000410000 */
[----:B------:R-:W-:Y:S02]  /*c340*/  HADD2.F32 R10, -RZ, R10.H1_H1 ;  /* 0x3000000aff0a7230 */ /* 0x000fe40000004100 */
[C---:B------:R-:W-:Y:S01]  /*c350*/  FMUL.FTZ R72, R8.reuse, R63 ;  /* 0x0000003f08487220 */ /* 0x040fe20000410000 */
[-C--:B------:R-:W-:Y:S01]  /*c360*/  FMUL.FTZ R8, R8, R64.reuse ;  /* 0x0000004008087220 */ /* 0x080fe20000410000 */
[----:B------:R-:W-:Y:S02]  /*c370*/  HADD2.F32 R70, -RZ, R9.H0_H0 ;  /* 0x20000009ff467230 */ /* 0x000fe40000004100 */
[----:B------:R-:W-:Y:S01]  /*c380*/  FFMA.FTZ R71, R65, R67, -R71 ;  /* 0x0000004341477223 */ /* 0x000fe20000010847 */
[----:B------:R-:W-:Y:S01]  /*c390*/  FFMA.FTZ R72, R11, R64, -R72 ;  /* 0x000000400b487223 */ /* 0x000fe20000010848 */
[----:B------:R-:W-:-:S02]  /*c3a0*/  HADD2.F32 R64, -RZ, R98.H1_H1 ;  /* 0x30000062ff407230 */ /* 0x000fc40000004100 */
[----:B------:R-:W-:Y:S01]  /*c3b0*/  FFMA.FTZ R8, R11, R63, R8 ;  /* 0x0000003f0b087223 */ /* 0x000fe20000010008 */
[----:B------:R-:W-:Y:S02]  /*c3c0*/  HADD2.F32 R98, -RZ, R98.H0_H0 ;  /* 0x20000062ff627230 */ /* 0x000fe40000004100 */
[----:B------:R-:W-:Y:S01]  /*c3d0*/  FFMA.FTZ R66, R65, R69, R66 ;  /* 0x0000004541427223 */ /* 0x000fe20000010042 */
[----:B------:R-:W-:Y:S02]  /*c3e0*/  HADD2.F32 R9, -RZ, R9.H1_H1 ;  /* 0x30000009ff097230 */ /* 0x000fe40000004100 */
[----:B------:R-:W-:Y:S01]  /*c3f0*/  FMUL.FTZ R11, R10, R64 ;  /* 0x000000400a0b7220 */ /* 0x000fe20000410000 */
[----:B------:R-:W-:Y:S01]  /*c400*/  F2FP.F16.F32.PACK_AB R8, R8, R72 ;  /* 0x000000480808723e */ /* 0x000fe200000000ff */
[----:B------:R-:W-:Y:S01]  /*c410*/  FMUL.FTZ R63, R10, R98 ;  /* 0x000000620a3f7220 */ /* 0x000fe20000410000 */
[C---:B------:R-:W-:Y:S01]  /*c420*/  FMUL.FTZ R10, R9.reuse, R62 ;  /* 0x0000003e090a7220 */ /* 0x040fe20000410000 */
[-C--:B------:R-:W-:Y:S01]  /*c430*/  FMUL.FTZ R9, R9, R3.reuse ;  /* 0x0000000309097220 */ /* 0x080fe20000410000 */
        /* <DEDUP_REMOVED lines=8> */
.L_x_1664:
[----:B------:R-:W-:Y:S05]  /*c4c0*/  BSYNC B1 ;  /* 0x0000000000017941 */ /* 0x000fea0003800000 */
.L_x_1663:
[----:B------:R-:W-:Y:S01]  /*c4d0*/  VIADD R3, R23, 0x20 ;  /* 0x0000002017037836 */ /* 0x000fe20000000000 */
[----:B------:R-:W-:Y:S04]  /*c4e0*/  BSSY B1, `(.L_x_1671) ;  /* 0x00000bb000017945 */ /* 0x000fe80003800000 */
[----:B------:R-:W-:-:S13]  /*c4f0*/  ISETP.GE.AND P0, PT, R3, R0, PT ;  /* 0x000000000300720c */ /* 0x000fda0003f06270 */
[----:B------:R-:W-:Y:S05]  /*c500*/  @P0 BRA `(.L_x_1672) ;  /* 0x0000000800e00947 */ /* 0x000fea0003800000 */
[----:B------:R0:W5:Y:S01]  /*c510*/  LDL R67, [R1+0x30] ;  /* 0x0000300001437983 */ /* 0x0001620000100800 */
[----:B------:R-:W1:Y:S01]  /*c520*/  LDC R3, c[0x0][0x3f4] ;  /* 0x0000fd00ff037b82 */ /* 0x000e620000000800 */
[----:B------:R-:W-:Y:S01]  /*c530*/  BSSY B2, `(.L_x_1673) ;  /* 0x0000030000027945 */ /* 0x000fe20003800000 */
[-C--:B-1----:R-:W-:Y:S02]  /*c540*/  ISETP.GE.AND P0, PT, R200, R3.reuse, PT ;  /* 0x00000003c800720c */ /* 0x082fe40003f06270 */
[-C--:B------:R-:W-:Y:S02]  /*c550*/  ISETP.GE.AND P1, PT, R234, R3.reuse, PT ;  /* 0x00000003ea00720c */ /* 0x080fe40003f26270 */
[-C--:B------:R-:W-:Y:S02]  /*c560*/  ISETP.GE.AND P2, PT, R233, R3.reuse, PT ;  /* 0x00000003e900720c */ /* 0x080fe40003f46270 */
[----:B------:R-:W-:-:S07]  /*c570*/  ISETP.GE.AND P3, PT, R235, R3, PT ;  /* 0x00000003eb00720c */ /* 0x000fce0003f66270 */
[----:B0-----:R-:W-:Y:S06]  /*c580*/  @P0 BRA `(.L_x_1674) ;  /* 0x0000000000a80947 */ /* 0x001fec0003800000 */
[----:B--2345:R-:W0:Y:S01]  /*c590*/  LDS.128 R8, [R67+0x1000] ;  /* 0x0010000043087984 */ /* 0x03ce220000000c00 */
[----:B------:R-:W-:Y:S02]  /*c5a0*/  SHF.R.U32.HI R66, RZ, 0x10, R61 ;  /* 0x00000010ff427819 */ /* 0x000fe4000001163d */
[--C-:B------:R-:W-:Y:S02]  /*c5b0*/  SHF.R.U32.HI R62, RZ, 0x10, R59.reuse ;  /* 0x00000010ff3e7819 */ /* 0x100fe4000001163b */
[----:B------:R-:W-:Y:S01]  /*c5c0*/  SHF.R.U64 R3, R58, 0x10, R59 ;  /* 0x000000103a037819 */ /* 0x000fe2000000123b */
[----:B------:R-:W-:Y:S01]  /*c5d0*/  HADD2.F32 R66, -RZ, R66.H0_H0 ;  /* 0x20000042ff427230 */ /* 0x000fe20000004100 */
[----:B------:R-:W-:Y:S01]  /*c5e0*/  SHF.R.U64 R58, R60, 0x10, R61 ;  /* 0x000000103c3a7819 */ /* 0x000fe2000000123d */
[----:B------:R-:W-:Y:S02]  /*c5f0*/  HADD2.F32 R62, -RZ, R62.H0_H0 ;  /* 0x2000003eff3e7230 */ /* 0x000fe40000004100 */
[----:B------:R-:W-:-:S02]  /*c600*/  HADD2.F32 R59, -RZ, R105.H0_H0 ;  /* 0x20000069ff3b7230 */ /* 0x000fc40000004100 */
[----:B------:R-:W-:Y:S02]  /*c610*/  HADD2.F32 R60, -RZ, R106.H0_H0 ;  /* 0x2000006aff3c7230 */ /* 0x000fe40000004100 */
[----:B------:R-:W-:Y:S02]  /*c620*/  HADD2.F32 R105, -RZ, R105.H1_H1 ;  /* 0x30000069ff697230 */ /* 0x000fe40000004100 */
[----:B------:R-:W-:Y:S02]  /*c630*/  HADD2.F32 R58, -RZ, R58.H0_H0 ;  /* 0x2000003aff3a7230 */ /* 0x000fe40000004100 */
[--C-:B0-----:R-:W-:Y:S02]  /*c640*/  HADD2.F32 R65, -RZ, R11.reuse.H1_H1 ;  /* 0x3000000bff417230 */ /* 0x101fe40000004100 */
[----:B------:R-:W-:Y:S02]  /*c650*/  HADD2.F32 R63, -RZ, R11.H0_H0 ;  /* 0x2000000bff3f7230 */ /* 0x000fe40000004100 */
[----:B------:R-:W-:-:S02]  /*c660*/  HADD2.F32 R64, -RZ, R8.H1_H1 ;  /* 0x30000008ff407230 */ /* 0x000fc40000004100 */
[C---:B------:R-:W-:Y:S01]  /*c670*/  FMUL.FTZ R70, R65.reuse, R66 ;  /* 0x0000004241467220 */ /* 0x040fe20000410000 */
[-C--:B------:R-:W-:Y:S01]  /*c680*/  FMUL.FTZ R65, R65, R62.reuse ;  /* 0x0000003e41417220 */ /* 0x080fe20000410000 */
[----:B------:R-:W-:Y:S02]  /*c690*/  HADD2.F32 R11, -RZ, R8.H0_H0 ;  /* 0x20000008ff0b7230 */ /* 0x000fe40000004100 */
[C---:B------:R-:W-:Y:S01]  /*c6a0*/  FFMA.FTZ R62, R63.reuse, R62, -R70 ;  /* 0x0000003e3f3e7223 */ /* 0x040fe20000010846 */
[--C-:B------:R-:W-:Y:S02]  /*c6b0*/  HADD2.F32 R8, -RZ, R10.reuse.H0_H0 ;  /* 0x2000000aff087230 */ /* 0x100fe40000004100 */
[----:B------:R-:W-:Y:S01]  /*c6c0*/  FFMA.FTZ R63, R63, R66, R65 ;  /* 0x000000423f3f7223 */ /* 0x000fe20000010041 */
[----:B------:R-:W-:Y:S02]  /*c6d0*/  HADD2.F32 R10, -RZ, R10.H1_H1 ;  /* 0x3000000aff0a7230 */ /* 0x000fe40000004100 */
[----:B------:R-:W-:Y:S01]  /*c6e0*/  FMUL.FTZ R68, R64, R60 ;  /* 0x0000003c40447220 */ /* 0x000fe20000410000 */
[----:B------:R-:W-:-:S02]  /*c6f0*/  HADD2.F32 R61, -RZ, R9.H0_H0 ;  /* 0x20000009ff3d7230 */ /* 0x000fc40000004100 */
[-C--:B------:R-:W-:Y:S01]  /*c700*/  FMUL.FTZ R66, R64, R59.reuse ;  /* 0x0000003b40427220 */ /* 0x080fe20000410000 */
[----:B------:R-:W-:Y:S02]  /*c710*/  HADD2.F32 R65, -RZ, R106.H1_H1 ;  /* 0x3000006aff417230 */ /* 0x000fe40000004100 */
[C---:B------:R-:W-:Y:S01]  /*c720*/  FFMA.FTZ R59, R11.reuse, R59, -R68 ;  /* 0x0000003b0b3b7223 */ /* 0x040fe20000010844 */
[----:B------:R-:W-:Y:S02]  /*c730*/  HADD2.F32 R9, -RZ, R9.H1_H1 ;  /* 0x30000009ff097230 */ /* 0x000fe40000004100 */
[----:B------:R-:W-:Y:S01]  /*c740*/  FFMA.FTZ R60, R11, R60, R66 ;  /* 0x0000003c0b3c7223 */ /* 0x000fe20000010042 */
[----:B------:R-:W-:Y:S02]  /*c750*/  HADD2.F32 R64, -RZ, R3.H0_H0 ;  /* 0x20000003ff407230 */ /* 0x000fe40000004100 */
[C---:B------:R-:W-:Y:S01]  /*c760*/  FMUL.FTZ R11, R10.reuse, R65 ;  /* 0x000000410a0b7220 */ /* 0x040fe20000410000 */
[-C--:B------:R-:W-:Y:S01]  /*c770*/  FMUL.FTZ R66, R10, R105.reuse ;  /* 0x000000690a427220 */ /* 0x080fe20000410000 */
        /* <DEDUP_REMOVED lines=9> */
[----:B------:R-:W-:-:S05]  /*c810*/  F2FP.F16.F32.PACK_AB R9, R58, R9 ;  /* 0x000000093a09723e */ /* 0x000fca00000000ff */
[----:B------:R0:W-:Y:S02]  /*c820*/  STS.128 [R67+0x1000], R8 ;  /* 0x0010000843007388 */ /* 0x0001e40000000c00 */
.L_x_1674:
[----:B------:R-:W-:Y:S05]  /*c830*/  BSYNC B2 ;  /* 0x0000000000027941 */ /* 0x000fea0003800000 */
.L_x_1673:
[----:B------:R-:W-:Y:S04]  /*c840*/  BSSY B2, `(.L_x_1675) ;  /* 0x000002c000027945 */ /* 0x000fe80003800000 */
[----:B------:R-:W-:Y:S05]  /*c850*/  @P1 BRA `(.L_x_1676) ;  /* 0x0000000000a81947 */ /* 0x000fea0003800000 */
[----:B0-2345:R-:W0:Y:S01]  /*c860*/  LDS.128 R8, [R67+0x5000] ;  /* 0x0050000043087984 */ /* 0x03de220000000c00 */
[----:B------:R-:W-:Y:S01]  /*c870*/  SHF.R.U32.HI R63, RZ, 0x10, R57 ;  /* 0x00000010ff3f7819 */ /* 0x000fe20000011639 */
[--C-:B------:R-:W-:Y:S01]  /*c880*/  HADD2.F32 R61, -RZ, R102.reuse.H0_H0 ;  /* 0x20000066ff3d7230 */ /* 0x100fe20000004100 */
[--C-:B------:R-:W-:Y:S01]  /*c890*/  SHF.R.U32.HI R62, RZ, 0x10, R55.reuse ;  /* 0x00000010ff3e7819 */ /* 0x100fe20000011637 */
[----:B------:R-:W-:Y:S01]  /*c8a0*/  HADD2.F32 R102, -RZ, R102.H1_H1 ;  /* 0x30000066ff667230 */ /* 0x000fe20000004100 */
        /* <DEDUP_REMOVED lines=8> */
[--C-:B0-----:R-:W-:Y:S02]  /*c930*/  HADD2.F32 R56, -RZ, R11.reuse.H0_H0 ;  /* 0x2000000bff387230 */ /* 0x101fe40000004100 */
[----:B------:R-:W-:Y:S02]  /*c940*/  HADD2.F32 R11, -RZ, R11.H1_H1 ;  /* 0x3000000bff0b7230 */ /* 0x000fe40000004100 */
[----:B------:R-:W-:-:S02]  /*c950*/  HADD2.F32 R60, -RZ, R8.H1_H1 ;  /* 0x30000008ff3c7230 */ /* 0x000fc40000004100 */
[----:B------:R-:W-:Y:S02]  /*c960*/  HADD2.F32 R58, -RZ, R8.H0_H0 ;  /* 0x20000008ff3a7230 */ /* 0x000fe40000004100 */
[CC--:B------:R-:W-:Y:S01]  /*c970*/  FMUL.FTZ R65, R11.reuse, R63.reuse ;  /* 0x0000003f0b417220 */ /* 0x0c0fe20000410000 */
[-C--:B------:R-:W-:Y:S01]  /*c980*/  FMUL.FTZ R64, R11, R62.reuse ;  /* 0x0000003e0b407220 */ /* 0x080fe20000410000 */
[--C-:B------:R-:W-:Y:S02]  /*c990*/  HADD2.F32 R8, -RZ, R10.reuse.H0_H0 ;  /* 0x2000000aff087230 */ /* 0x100fe40000004100 */
[----:B------:R-:W-:Y:S02]  /*c9a0*/  HADD2.F32 R57, -RZ, R10.H1_H1 ;  /* 0x3000000aff397230 */ /* 0x000fe40000004100 */
[C---:B------:R-:W-:Y:S01]  /*c9b0*/  FFMA.FTZ R11, R56.reuse, R62, -R65 ;  /* 0x0000003e380b7223 */ /* 0x040fe20000010841 */
[--C-:B------:R-:W-:Y:S02]  /*c9c0*/  HADD2.F32 R10, -RZ, R9.reuse.H0_H0 ;  /* 0x20000009ff0a7230 */ /* 0x100fe40000004100 */
[----:B------:R-:W-:Y:S01]  /*c9d0*/  FFMA.FTZ R56, R56, R63, R64 ;  /* 0x0000003f38387223 */ /* 0x000fe20000010040 */
[----:B------:R-:W-:-:S02]  /*c9e0*/  HADD2.F32 R59, -RZ, R9.H1_H1 ;  /* 0x30000009ff3b7230 */ /* 0x000fc40000004100 */
[C---:B------:R-:W-:Y:S01]  /*c9f0*/  FMUL.FTZ R9, R60.reuse, R55 ;  /* 0x000000373c097220 */ /* 0x040fe20000410000 */
[----:B------:R-:W-:Y:S01]  /*ca00*/  FMUL.FTZ R63, R60, R61 ;  /* 0x0000003d3c3f7220 */ /* 0x000fe20000410000 */
[----:B------:R-:W-:Y:S01]  /*ca10*/  FMUL.FTZ R60, R57, R102 ;  /* 0x00000066393c7220 */ /* 0x000fe20000410000 */
[----:B------:R-:W-:Y:S01]  /*ca20*/  F2FP.F16.F32.PACK_AB R11, R56, R11 ;  /* 0x0000000b380b723e */ /* 0x000fe200000000ff */
[C---:B------:R-:W-:Y:S01]  /*ca30*/  FFMA.FTZ R9, R58.reuse, R61, -R9 ;  /* 0x0000003d3a097223 */ /* 0x040fe20000010809 */
[----:B------:R-:W-:Y:S01]  /*ca40*/  FFMA.FTZ R58, R58, R55, R63 ;  /* 0x000000373a3a7223 */ /* 0x000fe2000001003f */
[----:B------:R-:W-:Y:S01]  /*ca50*/  FMUL.FTZ R55, R59, R54 ;  /* 0x000000363b377220 */ /* 0x000fe20000410000 */
[----:B------:R-:W-:Y:S01]  /*ca60*/  FMUL.FTZ R61, R57, R103 ;  /* 0x00000067393d7220 */ /* 0x000fe20000410000 */
[----:B------:R-:W-:Y:S01]  /*ca70*/  FMUL.FTZ R59, R59, R3 ;  /* 0x000000033b3b7220 */ /* 0x000fe20000410000 */
[----:B------:R-:W-:Y:S01]  /*ca80*/  FFMA.FTZ R60, R8, R103, R60 ;  /* 0x00000067083c7223 */ /* 0x000fe2000001003c */
[----:B------:R-:W-:Y:S01]  /*ca90*/  FFMA.FTZ R55, R10, R3, -R55 ;  /* 0x000000030a377223 */ /* 0x000fe20000010837 */
[----:B------:R-:W-:Y:S01]  /*caa0*/  FFMA.FTZ R61, R8, R102, -R61 ;  /* 0x00000066083d7223 */ /* 0x000fe2000001083d */
[----:B------:R-:W-:Y:S01]  /*cab0*/  FFMA.FTZ R54, R10, R54, R59 ;  /* 0x000000360a367223 */ /* 0x000fe2000001003b */
[----:B------:R-:W-:-:S03]  /*cac0*/  F2FP.F16.F32.PACK_AB R8, R58, R9 ;  /* 0x000000093a08723e */ /* 0x000fc600000000ff */
[----:B------:R-:W-:Y:S02]  /*cad0*/  F2FP.F16.F32.PACK_AB R10, R60, R61 ;  /* 0x0000003d3c0a723e */ /* 0x000fe400000000ff */
[----:B------:R-:W-:-:S05]  /*cae0*/  F2FP.F16.F32.PACK_AB R9, R54, R55 ;  /* 0x000000373609723e */ /* 0x000fca00000000ff */
[----:B------:R1:W-:Y:S02]  /*caf0*/  STS.128 [R67+0x5000], R8 ;  /* 0x0050000843007388 */ /* 0x0003e40000000c00 */
.L_x_1676:
[----:B------:R-:W-:Y:S05]  /*cb00*/  BSYNC B2 ;  /* 0x0000000000027941 */ /* 0x000fea0003800000 */
.L_x_1675:
[----:B------:R-:W-:Y:S04]  /*cb10*/  BSSY B2, `(.L_x_1677) ;  /* 0x000002c000027945 */ /* 0x000fe80003800000 */
[----:B------:R-:W-:Y:S05]  /*cb20*/  @P2 BRA `(.L_x_1678) ;  /* 0x0000000000a82947 */ /* 0x000fea0003800000 */
[----:B012345:R-:W0:Y:S01]  /*cb30*/  LDS.128 R8, [R67+0x9000] ;  /* 0x0090000043087984 */ /* 0x03fe220000000c00 */
[----:B------:R-:W-:Y:S01]  /*cb40*/  SHF.R.U32.HI R55, RZ, 0x10, R51 ;  /* 0x00000010ff377819 */ /* 0x000fe20000011633 */
[----:B------:R-:W-:Y:S01]  /*cb50*/  HADD2.F32 R54, -RZ, R96.H0_H0 ;  /* 0x20000060ff367230 */ /* 0x000fe20000004100 */
[--C-:B------:R-:W-:Y:S01]  /*cb60*/  SHF.R.U32.HI R57, RZ, 0x10, R53.reuse ;  /* 0x00000010ff397819 */ /* 0x100fe20000011635 */
[----:B------:R-:W-:Y:S01]  /*cb70*/  HADD2.F32 R56, -RZ, R97.H0_H0 ;  /* 0x20000061ff387230 */ /* 0x000fe20000004100 */
[----:B------:R-:W-:Y:S01]  /*cb80*/  SHF.R.U64 R61, R52, 0x10, R53 ;  /* 0x00000010343d7819 */ /* 0x000fe20000001235 */
[----:B------:R-:W-:Y:S01]  /*cb90*/  HADD2.F32 R55, -RZ, R55.H0_H0 ;  /* 0x20000037ff377230 */ /* 0x000fe20000004100 */
[----:B------:R-:W-:Y:S01]  /*cba0*/  SHF.R.U64 R3, R50, 0x10, R51 ;  /* 0x0000001032037819 */ /* 0x000fe20000001233 */
[----:B------:R-:W-:Y:S02]  /*cbb0*/  HADD2.F32 R57, -RZ, R57.H0_H0 ;  /* 0x20000039ff397230 */ /* 0x000fe40000004100 */
[----:B------:R-:W-:-:S02]  /*cbc0*/  HADD2.F32 R97, -RZ, R97.H1_H1 ;  /* 0x30000061ff617230 */ /* 0x000fc40000004100 */
[----:B------:R-:W-:Y:S02]  /*cbd0*/  HADD2.F32 R96, -RZ, R96.H1_H1 ;  /* 0x30000060ff607230 */ /* 0x000fe40000004100 */
[----:B------:R-:W-:Y:S02]  /*cbe0*/  HADD2.F32 R3, -RZ, R3.H0_H0 ;  /* 0x20000003ff037230 */ /* 0x000fe40000004100 */
[--C-:B0-----:R-:W-:Y:S02]  /*cbf0*/  HADD2.F32 R53, -RZ, R11.reuse.H1_H1 ;  /* 0x3000000bff357230 */ /* 0x101fe40000004100 */
[----:B------:R-:W-:Y:S02]  /*cc00*/  HADD2.F32 R52, -RZ, R11.H0_H0 ;  /* 0x2000000bff347230 */ /* 0x000fe40000004100 */
[--C-:B------:R-:W-:Y:S02]  /*cc10*/  HADD2.F32 R11, -RZ, R8.reuse.H0_H0 ;  /* 0x20000008ff0b7230 */ /* 0x100fe40000004100 */
[----:B------:R-:W-:Y:S01]  /*cc20*/  FMUL.FTZ R59, R53, R57 ;  /* 0x00000039353b7220 */ /* 0x000fe20000410000 */
[----:B------:R-:W-:-:S02]  /*cc30*/  HADD2.F32 R8, -RZ, R8.H1_H1 ;  /* 0x30000008ff087230 */ /* 0x000fc40000004100 */
[-C--:B------:R-:W-:Y:S01]  /*cc40*/  FMUL.FTZ R60, R53, R55.reuse ;  /* 0x00000037353c7220 */ /* 0x080fe20000410000 */
[--C-:B------:R-:W-:Y:S02]  /*cc50*/  HADD2.F32 R50, -RZ, R10.reuse.H0_H0 ;  /* 0x2000000aff327230 */ /* 0x100fe40000004100 */
[C---:B------:R-:W-:Y:S01]  /*cc60*/  FFMA.FTZ R59, R52.reuse, R55, -R59 ;  /* 0x00000037343b7223 */ /* 0x040fe2000001083b */
[----:B------:R-:W-:Y:S02]  /*cc70*/  HADD2.F32 R51, -RZ, R10.H1_H1 ;  /* 0x3000000aff337230 */ /* 0x000fe40000004100 */
[----:B------:R-:W-:Y:S01]  /*cc80*/  FFMA.FTZ R60, R52, R57, R60 ;  /* 0x00000039343c7223 */ /* 0x000fe2000001003c */
[--C-:B------:R-:W-:Y:S02]  /*cc90*/  HADD2.F32 R10, -RZ, R9.reuse.H0_H0 ;  /* 0x20000009ff0a7230 */ /* 0x100fe40000004100 */
[C---:B------:R-:W-:Y:S01]  /*cca0*/  FMUL.FTZ R58, R8.reuse, R56 ;  /* 0x00000038083a7220 */ /* 0x040fe20000410000 */
[----:B------:R-:W-:Y:S01]  /*ccb0*/  FMUL.FTZ R52, R8, R54 ;  /* 0x0000003608347220 */ /* 0x000fe20000410000 */
[----:B------:R-:W-:-:S02]  /*ccc0*/  HADD2.F32 R9, -RZ, R9.H1_H1 ;  /* 0x30000009ff097230 */ /* 0x000fc40000004100 */
[----:B------:R-:W-:Y:S01]  /*ccd0*/  FMUL.FTZ R55, R51, R97 ;  /* 0x0000006133377220 */ /* 0x000fe20000410000 */
[----:B------:R-:W-:Y:S02]  /*cce0*/  HADD2.F32 R8, -RZ, R61.H0_H0 ;  /* 0x2000003dff087230 */ /* 0x000fe40000004100 */
[C---:B------:R-:W-:Y:S01]  /*ccf0*/  FFMA.FTZ R53, R11.reuse, R56, R52 ;  /* 0x000000380b357223 */ /* 0x040fe20000010034 */
[----:B------:R-:W-:Y:S01]  /*cd00*/  FFMA.FTZ R58, R11, R54, -R58 ;  /* 0x000000360b3a7223 */ /* 0x000fe2000001083a */
[----:B------:R-:W-:Y:S01]  /*cd10*/  FMUL.FTZ R52, R51, R96 ;  /* 0x0000006033347220 */ /* 0x000fe20000410000 */
[C---:B------:R-:W-:Y:S01]  /*cd20*/  FMUL.FTZ R51, R9.reuse, R3 ;  /* 0x0000000309337220 */ /* 0x040fe20000410000 */
[----:B------:R-:W-:Y:S01]  /*cd30*/  FMUL.FTZ R11, R9, R8 ;  /* 0x00000008090b7220 */ /* 0x000fe20000410000 */
[C---:B------:R-:W-:Y:S01]  /*cd40*/  FFMA.FTZ R55, R50.reuse, R96, -R55 ;  /* 0x0000006032377223 */ /* 0x040fe20000010837 */
[----:B------:R-:W-:Y:S01]  /*cd50*/  FFMA.FTZ R52, R50, R97, R52 ;  /* 0x0000006132347223 */ /* 0x000fe20000010034 */
[C---:B------:R-:W-:Y:S01]  /*cd60*/  FFMA.FTZ R50, R10.reuse, R8, R51 ;  /* 0x000000080a327223 */ /* 0x040fe20000010033 */
[----:B------:R-:W-:Y:S01]  /*cd70*/  FFMA.FTZ R9, R10, R3, -R11 ;  /* 0x000000030a097223 */ /* 0x000fe2000001080b */
[----:B------:R-:W-:-:S02]  /*cd80*/  F2FP.F16.F32.PACK_AB R11, R60, R59 ;  /* 0x0000003b3c0b723e */ /* 0x000fc400000000ff */
[----:B------:R-:W-:Y:S02]  /*cd90*/  F2FP.F16.F32.PACK_AB R10, R52, R55 ;  /* 0x00000037340a723e */ /* 0x000fe400000000ff */
[----:B------:R-:W-:Y:S02]  /*cda0*/  F2FP.F16.F32.PACK_AB R8, R53, R58 ;  /* 0x0000003a3508723e */ /* 0x000fe400000000ff */
[----:B------:R-:W-:-:S05]  /*cdb0*/  F2FP.F16.F32.PACK_AB R9, R50, R9 ;  /* 0x000000093209723e */ /* 0x000fca00000000ff */
[----:B------:R0:W-:Y:S02]  /*cdc0*/  STS.128 [R67+0x9000], R8 ;  /* 0x0090000843007388 */ /* 0x0001e40000000c00 */
.L_x_1678:
[----:B------:R-:W-:Y:S05]  /*cdd0*/  BSYNC B2 ;  /* 0x0000000000027941 */ /* 0x000fea0003800000 */
.L_x_1677:
[----:B------:R-:W-:Y:S05]  /*cde0*/  @P3 BRA `(.L_x_1672) ;  /* 0x0000000000a83947 */ /* 0x000fea0003800000 */
[----:B012345:R-:W0:Y:S01]  /*cdf0*/  LDS.128 R8, [R67+0xd000] ;  /* 0x00d0000043087984 */ /* 0x03fe220000000c00 */
[----:B------:R-:W-:Y:S01]  /*ce00*/  SHF.R.U32.HI R52, RZ, 0x10, R49 ;  /* 0x00000010ff347819 */ /* 0x000fe20000011631 */
[--C-:B------:R-:W-:Y:S01]  /*ce10*/  HADD2.F32 R51, -RZ, R87.reuse.H1_H1 ;  /* 0x30000057ff337230 */ /* 0x100fe20000004100 */
[----:B------:R-:W-:Y:S01]  /*ce20*/  SHF.R.U32.HI R50, RZ, 0x10, R47 ;  /* 0x00000010ff327819 */ /* 0x000fe2000001162f */
[----:B------:R-:W-:Y:S01]  /*ce30*/  HADD2.F32 R87, -RZ, R87.H0_H0 ;  /* 0x20000057ff577230 */ /* 0x000fe20000004100 */
[----:B------:R-:W-:Y:S01]  /*ce40*/  SHF.R.U64 R55, R48, 0x10, R49 ;  /* 0x0000001030377819 */ /* 0x000fe20000001231 */
[----:B------:R-:W-:Y:S01]  /*ce50*/  HADD2.F32 R52, -RZ, R52.H0_H0 ;  /* 0x20000034ff347230 */ /* 0x000fe20000004100 */
[----:B------:R-:W-:Y:S01]  /*ce60*/  SHF.R.U64 R56, R46, 0x10, R47 ;  /* 0x000000102e387819 */ /* 0x000fe2000000122f */
[----:B------:R-:W-:Y:S02]  /*ce70*/  HADD2.F32 R50, -RZ, R50.H0_H0 ;  /* 0x20000032ff327230 */ /* 0x000fe40000004100 */
[----:B------:R-:W-:-:S02]  /*ce80*/  HADD2.F32 R49, -RZ, R88.H1_H1 ;  /* 0x30000058ff317230 */ /* 0x000fc40000004100 */
[----:B------:R-:W-:Y:S02]  /*ce90*/  HADD2.F32 R88, -RZ, R88.H0_H0 ;  /* 0x20000058ff587230 */ /* 0x000fe40000004100 */
[--C-:B0-----:R-:W-:Y:S02]  /*cea0*/  HADD2.F32 R48, -RZ, R11.reuse.H1_H1 ;  /* 0x3000000bff307230 */ /* 0x101fe40000004100 */
[--C-:B------:R-:W-:Y:S02]  /*ceb0*/  HADD2.F32 R3, -RZ, R8.reuse.H0_H0 ;  /* 0x20000008ff037230 */ /* 0x100fe40000004100 */
[----:B------:R-:W-:Y:S02]  /*cec0*/  HADD2.F32 R47, -RZ, R11.H0_H0 ;  /* 0x2000000bff2f7230 */ /* 0x000fe40000004100 */
[C---:B------:R-:W-:Y:S01]  /*ced0*/  FMUL.FTZ R54, R48.reuse, R52 ;  /* 0x0000003430367220 */ /* 0x040fe20000410000 */
[----:B------:R-:W-:Y:S02]  /*cee0*/  HADD2.F32 R8, -RZ, R8.H1_H1 ;  /* 0x30000008ff087230 */ /* 0x000fe40000004100 */
[----:B------:R-:W-:Y:S01]  /*cef0*/  FMUL.FTZ R53, R48, R50 ;  /* 0x0000003230357220 */ /* 0x000fe20000410000 */
[----:B------:R-:W-:-:S02]  /*cf00*/  HADD2.F32 R11, -RZ, R10.H0_H0 ;  /* 0x2000000aff0b7230 */ /* 0x000fc40000004100 */
[C---:B------:R-:W-:Y:S01]  /*cf10*/  FFMA.FTZ R54, R47.reuse, R50, -R54 ;  /* 0x000000322f367223 */ /* 0x040fe20000010836 */
[----:B------:R-:W-:Y:S02]  /*cf20*/  HADD2.F32 R46, -RZ, R10.H1_H1 ;  /* 0x3000000aff2e7230 */ /* 0x000fe40000004100 */
[C---:B------:R-:W-:Y:S01]  /*cf30*/  FMUL.FTZ R48, R8.reuse, R51 ;  /* 0x0000003308307220 */ /* 0x040fe20000410000 */
[--C-:B------:R-:W-:Y:S02]  /*cf40*/  HADD2.F32 R10, -RZ, R9.reuse.H0_H0 ;  /* 0x20000009ff0a7230 */ /* 0x100fe40000004100 */
[----:B------:R-:W-:Y:S01]  /*cf50*/  FFMA.FTZ R53, R47, R52, R53 ;  /* 0x000000342f357223 */ /* 0x000fe20000010035 */
[-C--:B------:R-:W-:Y:S01]  /*cf60*/  FMUL.FTZ R50, R8, R49.reuse ;  /* 0x0000003108327220 */ /* 0x080fe20000410000 */
[----:B------:R-:W-:Y:S02]  /*cf70*/  HADD2.F32 R9, -RZ, R9.H1_H1 ;  /* 0x30000009ff097230 */ /* 0x000fe40000004100 */
[----:B------:R-:W-:Y:S01]  /*cf80*/  FFMA.FTZ R48, R3, R49, -R48 ;  /* 0x0000003103307223 */ /* 0x000fe20000010830 */
[----:B------:R-:W-:-:S02]  /*cf90*/  HADD2.F32 R47, -RZ, R55.H0_H0 ;  /* 0x20000037ff2f7230 */ /* 0x000fc40000004100 */
[----:B------:R-:W-:Y:S01]  /*cfa0*/  FFMA.FTZ R3, R3, R51, R50 ;  /* 0x0000003303037223 */ /* 0x000fe20000010032 */
[----:B------:R-:W-:Y:S02]  /*cfb0*/  HADD2.F32 R8, -RZ, R56.H0_H0 ;  /* 0x20000038ff087230 */ /* 0x000fe40000004100 */
[C---:B------:R-:W-:Y:S01]  /*cfc0*/  FMUL.FTZ R50, R46.reuse, R87 ;  /* 0x000000572e327220 */ /* 0x040fe20000410000 */
        /* <DEDUP_REMOVED lines=12> */
.L_x_1672:
[----:B------:R-:W-:Y:S05]  /*d090*/  BSYNC B1 ;  /* 0x0000000000017941 */ /* 0x000fea0003800000 */
.L_x_1671:
        /* <DEDUP_REMOVED lines=13> */
[----:B------:R-:W-:Y:S01]  /*d170*/  SHF.R.U32.HI R48, RZ, 0x10, R45 ;  /* 0x00000010ff307819 */ /* 0x000fe2000001162d */
[--C-:B------:R-:W-:Y:S01]  /*d180*/  HADD2.F32 R47, -RZ, R101.reuse.H0_H0 ;  /* 0x20000065ff2f7230 */ /* 0x100fe20000004100 */
[----:B------:R-:W-:Y:S01]  /*d190*/  SHF.R.U32.HI R46, RZ, 0x10, R43 ;  /* 0x00000010ff2e7819 */ /* 0x000fe2000001162b */
[----:B------:R-:W-:Y:S01]  /*d1a0*/  HADD2.F32 R101, -RZ, R101.H1_H1 ;  /* 0x30000065ff657230 */ /* 0x000fe20000004100 */
[----:B------:R-:W-:Y:S01]  /*d1b0*/  SHF.R.U64 R51, R44, 0x10, R45 ;  /* 0x000000102c337819 */ /* 0x000fe2000000122d */
[----:B------:R-:W-:Y:S01]  /*d1c0*/  HADD2.F32 R48, -RZ, R48.H0_H0 ;  /* 0x20000030ff307230 */ /* 0x000fe20000004100 */
[----:B------:R-:W-:Y:S01]  /*d1d0*/  SHF.R.U64 R52, R42, 0x10, R43 ;  /* 0x000000102a347819 */ /* 0x000fe2000000122b */
[----:B------:R-:W-:Y:S02]  /*d1e0*/  HADD2.F32 R46, -RZ, R46.H0_H0 ;  /* 0x2000002eff2e7230 */ /* 0x000fe40000004100 */
[----:B------:R-:W-:-:S02]  /*d1f0*/  HADD2.F32 R45, -RZ, R99.H0_H0 ;  /* 0x20000063ff2d7230 */ /* 0x000fc40000004100 */
[----:B------:R-:W-:Y:S02]  /*d200*/  HADD2.F32 R99, -RZ, R99.H1_H1 ;  /* 0x30000063ff637230 */ /* 0x000fe40000004100 */
        /* <DEDUP_REMOVED lines=31> */
.L_x_1682:
[----:B------:R-:W-:Y:S05]  /*d400*/  BSYNC B2 ;  /* 0x0000000000027941 */ /* 0x000fea0003800000 */
.L_x_1681:
[----:B------:R-:W-:Y:S04]  /*d410*/  BSSY B2, `(.L_x_1683) ;  /* 0x000002c000027945 */ /* 0x000fe80003800000 */
[----:B------:R-:W-:Y:S05]  /*d420*/  @P1 BRA `(.L_x_1684) ;  /* 0x0000000000a81947 */ /* 0x000fea0003800000 */
[----:B0-2345:R-:W0:Y:S01]  /*d430*/  LDS.128 R8, [R53+0x6000] ;  /* 0x0060000035087984 */ /* 0x03de220000000c00 */
        /* <DEDUP_REMOVED lines=41> */
.L_x_1684:
[----:B------:R-:W-:Y:S05]  /*d6d0*/  BSYNC B2 ;  /* 0x0000000000027941 */ /* 0x000fea0003800000 */
.L_x_1683:
[----:B------:R-:W-:Y:S04]  /*d6e0*/  BSSY B2, `(.L_x_1685) ;  /* 0x000002c000027945 */ /* 0x000fe80003800000 */
[----:B------:R-:W-:Y:S05]  /*d6f0*/  @P2 BRA `(.L_x_1686) ;  /* 0x0000000000a82947 */ /* 0x000fea0003800000 */
[----:B012345:R-:W0:Y:S01]  /*d700*/  LDS.128 R8, [R53+0xa000] ;  /* 0x00a0000035087984 */ /* 0x03fe220000000c00 */
        /* <DEDUP_REMOVED lines=41> */
.L_x_1686:
[----:B------:R-:W-:Y:S05]  /*d9a0*/  BSYNC B2 ;  /* 0x0000000000027941 */ /* 0x000fea0003800000 */
.L_x_1685:
[----:B------:R-:W-:Y:S05]  /*d9b0*/  @P3 BRA `(.L_x_1680) ;  /* 0x0000000000a83947 */ /* 0x000fea0003800000 */
[----:B012345:R-:W0:Y:S01]  /*d9c0*/  LDS.128 R8, [R53+0xe000] ;  /* 0x00e0000035087984 */ /* 0x03fe220000000c00 */
[----:B------:R-:W-:Y:S01]  /*d9d0*/  SHF.R.U32.HI R36, RZ, 0x10, R27 ;  /* 0x00000010ff247819 */ /* 0x000fe2000001161b */
[--C-:B------:R-:W-:Y:S01]  /*d9e0*/  HADD2.F32 R35, -RZ, R82.reuse.H1_H1 ;  /* 0x30000052ff237230 */ /* 0x100fe20000004100 */
[--C-:B------:R-:W-:Y:S01]  /*d9f0*/  SHF.R.U32.HI R34, RZ, 0x10, R29.reuse ;  /* 0x00000010ff227819 */ /* 0x100fe2000001161d */
        /* <DEDUP_REMOVED lines=38> */
.L_x_1680:
[----:B------:R-:W-:Y:S05]  /*dc60*/  BSYNC B1 ;  /* 0x0000000000017941 */ /* 0x000fea0003800000 */
.L_x_1679:
[----:B------:R-:W-:-:S05]  /*dc70*/  VIADD R3, R23, 0x60 ;  /* 0x0000006017037836 */ /* 0x000fca0000000000 */
        /* <DEDUP_REMOVED lines=11> */
[----:B------:R-:W-:Y:S01]  /*dd30*/  SHF.R.U64 R36, R30, 0x10, R31 ;  /* 0x000000101e247819 */ /* 0x000fe2000000121f */
[--C-:B------:R-:W-:Y:S01]  /*dd40*/  HADD2.F32 R29, -RZ, R104.reuse.H0_H0 ;  /* 0x20000068ff1d7230 */ /* 0x100fe20000004100 */
[----:B------:R-:W-:Y:S01]  /*dd50*/  SHF.R.U32.HI R30, RZ, 0x10, R33 ;  /* 0x00000010ff1e7819 */ /* 0x000fe20000011621 */
[----:B------:R-:W-:Y:S01]  /*dd60*/  HADD2.F32 R104, -RZ, R104.H1_H1 ;  /* 0x30000068ff687230 */ /* 0x000fe20000004100 */
[----:B------:R-:W-:Y:S01]  /*dd70*/  SHF.R.U32.HI R28, RZ, 0x10, R31 ;  /* 0x00000010ff1c7819 */ /* 0x000fe2000001161f */
[----:B------:R-:W-:Y:S01]  /*dd80*/  HADD2.F32 R31, -RZ, R107.H0_H0 ;  /* 0x2000006bff1f7230 */ /* 0x000fe20000004100 */
[----:B------:R-:W-:Y:S01]  /*dd90*/  SHF.R.U64 R34, R32, 0x10, R33 ;  /* 0x0000001020227819 */ /* 0x000fe20000001221 */
[----:B------:R-:W-:Y:S02]  /*dda0*/  HADD2.F32 R30, -RZ, R30.H0_H0 ;  /* 0x2000001eff1e7230 */ /* 0x000fe40000004100 */
[----:B------:R-:W-:-:S02]  /*ddb0*/  HADD2.F32 R28, -RZ, R28.H0_H0 ;  /* 0x2000001cff1c7230 */ /* 0x000fc40000004100 */
[----:B------:R-:W-:Y:S02]  /*ddc0*/  HADD2.F32 R107, -RZ, R107.H1_H1 ;  /* 0x3000006bff6b7230 */ /* 0x000fe40000004100 */
[--C-:B0-----:R-:W-:Y:S02]  /*ddd0*/  HADD2.F32 R27, -RZ, R11.reuse.H1_H1 ;  /* 0x3000000bff1b7230 */ /* 0x101fe40000004100 */
[----:B------:R-:W-:Y:S02]  /*dde0*/  HADD2.F32 R26, -RZ, R11.H0_H0 ;  /* 0x2000000bff1a7230 */ /* 0x000fe40000004100 */
[--C-:B------:R-:W-:Y:S02]  /*ddf0*/  HADD2.F32 R0, -RZ, R8.reuse.H0_H0 ;  /* 0x20000008ff007230 */ /* 0x100fe40000004100 */
[C---:B------:R-:W-:Y:S01]  /*de00*/  FMUL.FTZ R33, R27.reuse, R30 ;  /* 0x0000001e1b217220 */ /* 0x040fe20000410000 */
[----:B------:R-:W-:Y:S02]  /*de10*/  HADD2.F32 R8, -RZ, R8.H1_H1 ;  /* 0x30000008ff087230 */ /* 0x000fe40000004100 */
[----:B------:R-:W-:Y:S01]  /*de20*/  FMUL.FTZ R35, R27, R28 ;  /* 0x0000001c1b237220 */ /* 0x000fe20000410000 */
[----:B------:R-:W-:-:S02]  /*de30*/  HADD2.F32 R11, -RZ, R10.H0_H0 ;  /* 0x2000000aff0b7230 */ /* 0x000fc40000004100 */
[----:B------:R-:W-:Y:S01]  /*de40*/  FFMA.FTZ R32, R26, R28, -R33 ;  /* 0x0000001c1a207223 */ /* 0x000fe20000010821 */
[----:B------:R-:W-:Y:S02]  /*de50*/  HADD2.F32 R10, -RZ, R10.H1_H1 ;  /* 0x3000000aff0a7230 */ /* 0x000fe40000004100 */
[----:B------:R-:W-:Y:S01]  /*de60*/  FMUL.FTZ R27, R8, R31 ;  /* 0x0000001f081b7220 */ /* 0x000fe20000410000 */
[--C-:B------:R-:W-:Y:S02]  /*de70*/  HADD2.F32 R3, -RZ, R9.reuse.H0_H0 ;  /* 0x20000009ff037230 */ /* 0x100fe40000004100 */
[----:B------:R-:W-:Y:S01]  /*de80*/  FFMA.FTZ R35, R26, R30, R35 ;  /* 0x0000001e1a237223 */ /* 0x000fe20000010023 */
[-C--:B------:R-:W-:Y:S01]  /*de90*/  FMUL.FTZ R33, R8, R29.reuse ;  /* 0x0000001d08217220 */ /* 0x080fe20000410000 */
[----:B------:R-:W-:Y:S02]  /*dea0*/  HADD2.F32 R9, -RZ, R9.H1_H1 ;  /* 0x30000009ff097230 */ /* 0x000fe40000004100 */
[----:B------:R-:W-:Y:S01]  /*deb0*/  FFMA.FTZ R27, R0, R29, -R27 ;  /* 0x0000001d001b7223 */ /* 0x000fe2000001081b */
[----:B------:R-:W-:-:S02]  /*dec0*/  HADD2.F32 R26, -RZ, R34.H0_H0 ;  /* 0x20000022ff1a7230 */ /* 0x000fc40000004100 */
[C---:B------:R-:W-:Y:S01]  /*ded0*/  FMUL.FTZ R28, R10.reuse, R107 ;  /* 0x0000006b0a1c7220 */ /* 0x040fe20000410000 */
[----:B------:R-:W-:Y:S02]  /*dee0*/  HADD2.F32 R8, -RZ, R36.H0_H0 ;  /* 0x20000024ff087230 */ /* 0x000fe40000004100 */
[----:B------:R-:W-:Y:S01]  /*def0*/  FMUL.FTZ R30, R10, R104 ;  /* 0x000000680a1e7220 */ /* 0x000fe20000410000 */
[----:B------:R-:W-:Y:S01]  /*df00*/  FFMA.FTZ R0, R0, R31, R33 ;  /* 0x0000001f00007223 */ /* 0x000fe20000010021 */
[----:B------:R-:W-:Y:S01]  /*df10*/  FMUL.FTZ R10, R9, R26 ;  /* 0x0000001a090a7220 */ /* 0x000fe20000410000 */
[----:B------:R-:W-:Y:S01]  /*df20*/  FFMA.FTZ R28, R11, R104, -R28 ;  /* 0x000000680b1c7223 */ /* 0x000fe2000001081c */
[-C--:B------:R-:W-:Y:S01]  /*df30*/  FMUL.FTZ R29, R9, R8.reuse ;  /* 0x00000008091d7220 */ /* 0x080fe20000410000 */
[----:B------:R-:W-:Y:S01]  /*df40*/  FFMA.FTZ R107, R11, R107, R30 ;  /* 0x0000006b0b6b7223 */ /* 0x000fe2000001001e */
[----:B------:R-:W-:Y:S01]  /*df50*/  FFMA.FTZ R9, R3, R8, -R10 ;  /* 0x0000000803097223 */ /* 0x000fe2000001080a */
[----:B------:R-:W-:Y:S01]  /*df60*/  F2FP.F16.F32.PACK_AB R11, R35, R32 ;  /* 0x00000020230b723e */ /* 0x000fe200000000ff */
[----:B------:R-:W-:Y:S01]  /*df70*/  FFMA.FTZ R26, R3, R26, R29 ;  /* 0x0000001a031a7223 */ /* 0x000fe2000001001d */
[----:B------:R-:W-:-:S02]  /*df80*/  F2FP.F16.F32.PACK_AB R8, R0, R27 ;  /* 0x0000001b0008723e */ /* 0x000fc400000000ff */
[----:B------:R-:W-:Y:S02]  /*df90*/  F2FP.F16.F32.PACK_AB R10, R107, R28 ;  /* 0x0000001c6b0a723e */ /* 0x000fe400000000ff */
[----:B------:R-:W-:-:S05]  /*dfa0*/  F2FP.F16.F32.PACK_AB R9, R26, R9 ;  /* 0x000000091a09723e */ /* 0x000fca00000000ff */
[----:B------:R0:W-:Y:S02]  /*dfb0*/  STS.128 [R37+0x3000], R8 ;  /* 0x0030000825007388 */ /* 0x0001e40000000c00 */
.L_x_1689:
[----:B------:R-:W-:Y:S05]  /*dfc0*/  BSYNC B1 ;  /* 0x0000000000017941 */ /* 0x000fea0003800000 */
.L_x_1688:
        /* <DEDUP_REMOVED lines=32> */
[-C--:B------:R-:W-:Y:S01]  /*e1d0*/  FMUL.FTZ R27, R10, R91.reuse ;  /* 0x0000005b0a1b7220 */ /* 0x080fe20000410000 */
        /* <DEDUP_REMOVED lines=11> */
.L_x_1691:
[----:B------:R-:W-:Y:S05]  /*e290*/  BSYNC B1 ;  /* 0x0000000000017941 */ /* 0x000fea0003800000 */
.L_x_1690:
[----:B------:R-:W-:Y:S04]  /*e2a0*/  BSSY B1, `(.L_x_1692) ;  /* 0x000002c000017945 */ /* 0x000fe80003800000 */
[----:B------:R-:W-:Y:S05]  /*e2b0*/  @P2 BRA `(.L_x_1693) ;  /* 0x0000000000a82947 */ /* 0x000fea0003800000 */
[----:B012345:R-:W0:Y:S01]  /*e2c0*/  LDS.128 R8, [R37+0xb000] ;  /* 0x00b0000025087984 */ /* 0x03fe220000000c00 */
        /* <DEDUP_REMOVED lines=41> */
.L_x_1693:
[----:B------:R-:W-:Y:S05]  /*e560*/  BSYNC B1 ;  /* 0x0000000000017941 */ /* 0x000fea0003800000 */
.L_x_1692:
[----:B------:R-:W-:Y:S05]  /*e570*/  @P3 BRA `(.L_x_1687) ;  /* 0x0000004c00483947 */ /* 0x000fea0003800000 */
[----:B012345:R-:W0:Y:S01]  /*e580*/  LDS.128 R8, [R37+0xf000] ;  /* 0x00f0000025087984 */ /* 0x03fe220000000c00 */
[--C-:B------:R-:W-:Y:S01]  /*e590*/  SHF.R.U64 R24, R4, 0x10, R5.reuse ;  /* 0x0000001004187819 */ /* 0x100fe20000001205 */
[----:B------:R-:W-:Y:S01]  /*e5a0*/  HADD2.F32 R13, -RZ, R78.H1_H1 ;  /* 0x3000004eff0d7230 */ /* 0x000fe20000004100 */
[----:B------:R-:W-:Y:S02]  /*e5b0*/  SHF.R.U32.HI R4, RZ, 0x10, R5 ;  /* 0x00000010ff047819 */ /* 0x000fe40000011605 */
[--C-:B------:R-:W-:Y:S02]  /*e5c0*/  SHF.R.U32.HI R12, RZ, 0x10, R7.reuse ;  /* 0x00000010ff0c7819 */ /* 0x100fe40000011607 */
[----:B------:R-:W-:Y:S01]  /*e5d0*/  SHF.R.U64 R20, R6, 0x10, R7 ;  /* 0x0000001006147819 */ /* 0x000fe20000001207 */
[----:B------:R-:W-:Y:S02]  /*e5e0*/  HADD2.F32 R6, -RZ, R4.H0_H0 ;  /* 0x20000004ff067230 */ /* 0x000fe40000004100 */
[----:B------:R-:W-:-:S02]  /*e5f0*/  HADD2.F32 R12, -RZ, R12.H0_H0 ;  /* 0x2000000cff0c7230 */ /* 0x000fc40000004100 */
[--C-:B------:R-:W-:Y:S02]  /*e600*/  HADD2.F32 R7, -RZ, R79.reuse.H1_H1 ;  /* 0x3000004fff077230 */ /* 0x100fe40000004100 */
[----:B------:R-:W-:Y:S02]  /*e610*/  HADD2.F32 R79, -RZ, R79.H0_H0 ;  /* 0x2000004fff4f7230 */ /* 0x000fe40000004100 */
[--C-:B0-----:R-:W-:Y:S02]  /*e620*/  HADD2.F32 R5, -RZ, R11.reuse.H0_H0 ;  /* 0x2000000bff057230 */ /* 0x101fe40000004100 */
[----:B------:R-:W-:Y:S02]  /*e630*/  HADD2.F32 R11, -RZ, R11.H1_H1 ;  /* 0x3000000bff0b7230 */ /* 0x000fe40000004100 */
[--C-:B------:R-:W-:Y:S02]  /*e640*/  HADD2.F32 R0, -RZ, R8.reuse.H0_H0 ;  /* 0x20000008ff007230 */ /* 0x100fe40000004100 */
[----:B------:R-:W-:-:S02]  /*e650*/  HADD2.F32 R8, -RZ, R8.H1_H1 ;  /* 0x30000008ff087230 */ /* 0x000fc40000004100 */
[C---:B------:R-:W-:Y:S01]  /*e660*/  FMUL.FTZ R14, R11.reuse, R12 ;  /* 0x0000000c0b0e7220 */ /* 0x040fe20000410000 */
[-C--:B------:R-:W-:Y:S01]  /*e670*/  FMUL.FTZ R15, R11, R6.reuse ;  /* 0x000000060b0f7220 */ /* 0x080fe20000410000 */
[--C-:B------:R-:W-:Y:S02]  /*e680*/  HADD2.F32 R4, -RZ, R10.reuse.H0_H0 ;  /* 0x2000000aff047230 */ /* 0x100fe40000004100 */
[C---:B------:R-:W-:Y:S01]  /*e690*/  FFMA.FTZ R14, R5.reuse, R6, -R14 ;  /* 0x00000006050e7223 */ /* 0x040fe2000001080e */
[----:B------:R-:W-:Y:S01]  /*e6a0*/  FFMA.FTZ R21, R5, R12, R15 ;  /* 0x0000000c05157223 */ /* 0x000fe2000001000f */
[----:B------:R-:W-:Y:S02]  /*e6b0*/  HADD2.F32 R10, -RZ, R10.H1_H1 ;  /* 0x3000000aff0a7230 */ /* 0x000fe40000004100 */
[C---:B------:R-:W-:Y:S01]  /*e6c0*/  FMUL.FTZ R11, R8.reuse, R13 ;  /* 0x0000000d080b7220 */ /* 0x040fe20000410000 */
[----:B------:R-:W-:Y:S02]  /*e6d0*/  HADD2.F32 R3, -RZ, R9.H0_H0 ;  /* 0x20000009ff037230 */ /* 0x000fe40000004100 */
[----:B------:R-:W-:Y:S01]  /*e6e0*/  FMUL.FTZ R15, R8, R7 ;  /* 0x00000007080f7220 */ /* 0x000fe20000410000 */
[----:B------:R-:W-:-:S02]  /*e6f0*/  HADD2.F32 R5, -RZ, R78.H0_H0 ;  /* 0x2000004eff057230 */ /* 0x000fc40000004100 */
[----:B------:R-:W-:Y:S01]  /*e700*/  FFMA.FTZ R11, R0, R7, -R11 ;  /* 0x00000007000b7223 */ /* 0x000fe2000001080b */
[----:B------:R-:W-:Y:S02]  /*e710*/  HADD2.F32 R9, -RZ, R9.H1_H1 ;  /* 0x30000009ff097230 */ /* 0x000fe40000004100 */
[C---:B------:R-:W-:Y:S01]  /*e720*/  FMUL.FTZ R12, R10.reuse, R79 ;  /* 0x0000004f0a0c7220 */ /* 0x040fe20000410000 */
[----:B------:R-:W-:Y:S02]  /*e730*/  HADD2.F32 R8, -RZ, R20.H0_H0 ;  /* 0x20000014ff087230 */ /* 0x000fe40000004100 */
[-C--:B------:R-:W-:Y:S01]  /*e740*/  FMUL.FTZ R7, R10, R5.reuse ;  /* 0x000000050a077220 */ /* 0x080fe20000410000 */
[----:B------:R-:W-:Y:S02]  /*e750*/  HADD2.F32 R6, -RZ, R24.H0_H0 ;  /* 0x20000018ff067230 */ /* 0x000fe40000004100 */
[----:B------:R-:W-:Y:S01]  /*e760*/  FFMA.FTZ R12, R4, R5, R12 ;  /* 0x00000005040c7223 */ /* 0x000fe2000001000c */
[----:B------:R-:W-:Y:S01]  /*e770*/  FFMA.FTZ R0, R0, R13, R15 ;  /* 0x0000000d00007223 */ /* 0x000fe2000001000f */
[C---:B------:R-:W-:Y:S01]  /*e780*/  FMUL.FTZ R10, R9.reuse, R8 ;  /* 0x00000008090a7220 */ /* 0x040fe20000410000 */
[----:B------:R-:W-:Y:S01]  /*e790*/  FFMA.FTZ R79, R4, R79, -R7 ;  /* 0x0000004f044f7223 */ /* 0x000fe20000010807 */
[----:B------:R-:W-:Y:S01]  /*e7a0*/  FMUL.FTZ R9, R9, R6 ;  /* 0x0000000609097220 */ /* 0x000fe20000410000 */
[----:B------:R-:W-:Y:S01]  /*e7b0*/  F2FP.F16.F32.PACK_AB R7, R21, R14 ;  /* 0x0000000e1507723e */ /* 0x000fe200000000ff */
[C---:B------:R-:W-:Y:S01]  /*e7c0*/  FFMA.FTZ R5, R3.reuse, R6, -R10 ;  /* 0x0000000603057223 */ /* 0x040fe2000001080a */
[----:B------:R-:W-:Y:S01]  /*e7d0*/  F2FP.F16.F32.PACK_AB R4, R0, R11 ;  /* 0x0000000b0004723e */ /* 0x000fe200000000ff */
[----:B------:R-:W-:Y:S01]  /*e7e0*/  FFMA.FTZ R8, R3, R8, R9 ;  /* 0x0000000803087223 */ /* 0x000fe20000010009 */
[----:B------:R-:W-:-:S04]  /*e7f0*/  F2FP.F16.F32.PACK_AB R6, R12, R79 ;  /* 0x0000004f0c06723e */ /* 0x000fc800000000ff */
[----:B------:R-:W-:-:S05]  /*e800*/  F2FP.F16.F32.PACK_AB R5, R8, R5 ;  /* 0x000000050805723e */ /* 0x000fca00000000ff */
[----:B------:R0:W-:Y:S01]  /*e810*/  STS.128 [R37+0xf000], R4 ;  /* 0x00f0000425007388 */ /* 0x0001e20000000c00 */
[----:B------:R-:W-:Y:S05]  /*e820*/  BRA `(.L_x_1687) ;  /* 0x00000048009c7947 */ /* 0x000fea0003800000 */
.L_x_1648:
[----:B------:R-:W0:Y:S01]  /*e830*/  LDC R4, c[0x0][0x448] ;  /* 0x00011200ff047b82 */ /* 0x000e220000000800 */
[----:B------:R-:W-:Y:S01]  /*e840*/  ULDC.64 UR4, c[0x0][0x3f8] ;  /* 0x0000fe0000047ab9 */ /* 0x000fe20000000a00 */
[----:B------:R-:W-:Y:S01]  /*e850*/  ULDC.64 UR6, c[0x0][0x408] ;  /* 0x0001020000067ab9 */ /* 0x000fe20000000a00 */
[----:B------:R-:W-:Y:S02]  /*e860*/  IMAD.MOV.U32 R25, RZ, RZ, R33 ;  /* 0x000000ffff197224 */ /* 0x000fe400078e0021 */
[----:B------:R-:W-:Y:S01]  /*e870*/  IMAD.MOV.U32 R27, RZ, RZ, R29 ;  /* 0x000000ffff1b7224 */ /* 0x000fe200078e001d */
[----:B0-----:R-:W-:-:S13]  /*e880*/  ISETP.NE.AND P0, PT, R4, 0x1, PT ;  /* 0x000000010400780c */ /* 0x001fda0003f05270 */
[----:B------:R-:W0:Y:S08]  /*e890*/  @P0 LDC R6, c[0x0][0x44c] ;  /* 0x00011300ff060b82 */ /* 0x000e300000000800 */
[----:B------:R-:W1:Y:S01]  /*e8a0*/  @P0 LDC R5, c[0x0][0x450] ;  /* 0x00011400ff050b82 */ /* 0x000e620000000800 */
[----:B0-----:R-:W-:-:S05]  /*e8b0*/  @P0 IMAD.HI.U32 R6, R3, R6, RZ ;  /* 0x0000000603060227 */ /* 0x001fca00078e00ff */
[----:B-1----:R-:W-:-:S04]  /*e8c0*/  @P0 SHF.R.U32.HI R3, RZ, R5, R6 ;  /* 0x00000005ff030219 */ /* 0x002fc80000011606 */
[----:B------:R-:W-:Y:S01]  /*e8d0*/  SHF.R.S32.HI R5, RZ, 0x1f, R3 ;  /* 0x0000001fff057819 */ /* 0x000fe20000011403 */
[----:B------:R-:W-:-:S04]  /*e8e0*/  IMAD.WIDE.U32 R24, R3, UR4, R24 ;  /* 0x0000000403187c25 */ /* 0x000fc8000f8e0018 */
[C---:B------:R-:W-:Y:S02]  /*e8f0*/  IMAD R6, R5.reuse, UR4, RZ ;  /* 0x0000000405067c24 */ /* 0x040fe4000f8e02ff */
[----:B------:R-:W-:Y:S02]  /*e900*/  IMAD R8, R5, UR6, RZ ;  /* 0x0000000605087c24 */ /* 0x000fe4000f8e02ff */
[C---:B------:R-:W-:Y:S01]  /*e910*/  IMAD R5, R3.reuse, UR5, R6 ;  /* 0x0000000503057c24 */ /* 0x040fe2000f8e0206 */
[----:B------:R-:W-:Y:S01]  /*e920*/  ULDC.64 UR4, c[0x0][0x3e8] ;  /* 0x0000fa0000047ab9 */ /* 0x000fe20000000a00 */
[----:B------:R-:W-:Y:S01]  /*e930*/  IMAD.WIDE.U32 R26, R3, UR6, R26 ;  /* 0x00000006031a7c25 */ /* 0x000fe2000f8e001a */
[----:B------:R-:W-:Y:S01]  /*e940*/  LEA R21, P0, R24, UR4, 0x1 ;  /* 0x0000000418157c11 */ /* 0x000fe2000f8008ff */
[----:B------:R-:W-:Y:S01]  /*e950*/  UMOV UR4, 0xffffffff ;  /* 0xffffffff00047882 */ /* 0x000fe20000000000 */
[----:B------:R-:W-:Y:S01]  /*e960*/  IADD3 R5, R25, R5, RZ ;  /* 0x0000000519057210 */ /* 0x000fe20007ffe0ff */
[----:B------:R-:W-:Y:S01]  /*e970*/  IMAD R3, R3, UR7, R8 ;  /* 0x0000000703037c24 */ /* 0x000fe2000f8e0208 */
[----:B------:R-:W-:-:S02]  /*e980*/  ULDC.64 UR6, c[0x0][0x400] ;  /* 0x0001000000067ab9 */ /* 0x000fc40000000a00 */
[----:B------:R-:W-:Y:S01]  /*e990*/  LEA R20, P1, R26, UR6, 0x1 ;  /* 0x000000061a147c11 */ /* 0x000fe2000f8208ff */
[----:B------:R-:W-:Y:S01]  /*e9a0*/  IMAD.IADD R3, R27, 0x1, R3 ;  /* 0x000000011b037824 */ /* 0x000fe200078e0203 */
[----:B------:R-:W-:-:S04]  /*e9b0*/  LEA.HI.X R72, R24, UR5, R5, 0x1, P0 ;  /* 0x0000000518487c11 */ /* 0x000fc800080f0c05 */
[----:B------:R-:W-:Y:S01]  /*e9c0*/  LEA.HI.X R73, R26, UR7, R3, 0x1, P1 ;  /* 0x000000071a497c11 */ /* 0x000fe200088f0c03 */
[----:B------:R-:W-:Y:S06]  /*e9d0*/  BRA.DIV UR4, `(.L_x_1694) ;  /* 0x0000020a04447947 */ /* 0x000fec000b800000 */
[----:B------:R0:W1:Y:S04]  /*e9e0*/  SHFL.IDX PT, R5, R72, RZ, 0x181f ;  /* 0x00181fff48057589 */ /* 0x00006800000e0000 */
[----:B------:R0:W2:Y:S04]  /*e9f0*/  SHFL.IDX PT, R8, R21, RZ, 0x181f ;  /* 0x00181fff15087589 */ /* 0x0000a800000e0000 */
[----:B------:R0:W3:Y:S04]  /*ea00*/  SHFL.IDX PT, R7, R73, RZ, 0x181f ;  /* 0x00181fff49077589 */ /* 0x0000e800000e0000 */
[----:B------:R0:W4:Y:S02]  /*ea10*/  SHFL.IDX PT, R14, R20, RZ, 0x181f ;  /* 0x00181fff140e7589 */ /* 0x00012400000e0000 */
.L_x_2062:
        /* <DEDUP_REMOVED lines=13> */
[----:B------:R-:W-:Y:S01]  /*eaf0*/  ULDC UR4, c[0x0][0x3f4] ;  /* 0x0000fd0000047ab9 */ /* 0x000fe20000000800 */
[----:B-1----:R-:W-:Y:S01]  /*eb00*/  IMAD.MOV.U32 R9, RZ, RZ, R5 ;  /* 0x000000ffff097224 */ /* 0x002fe200078e0005 */
[----:B------:R-:W-:Y:S02]  /*eb10*/  ISETP.GE.AND P2, PT, R18, UR4, PT ;  /* 0x0000000412007c0c */ /* 0x000fe4000bf46270 */
[----:B------:R-:W-:Y:S02]  /*eb20*/  CS2R R56, SRZ ;  /* 0x0000000000387805 */ /* 0x000fe4000001ff00 */
[----:B------:R-:W-:Y:S02]  /*eb30*/  ISETP.GE.AND P3, PT, R221, UR4, PT ;  /* 0x00000004dd007c0c */ /* 0x000fe4000bf66270 */
[----:B------:R-:W-:Y:S01]  /*eb40*/  CS2R R58, SRZ ;  /* 0x00000000003a7805 */ /* 0x000fe2000001ff00 */
[----:B------:R-:W-:-:S06]  /*eb50*/  ULDC.64 UR6, c[0x0][0x208] ;  /* 0x0000820000067ab9 */ /* 0x000fcc0000000a00 */
[C---:B------:R-:W-:Y:S01]  /*eb60*/  @!P2 IMAD.SHL.U32 R11, R18.reuse, 0x2, RZ ;  /* 0x00000002120ba824 */ /* 0x040fe200078e00ff */
[----:B------:R-:W-:-:S04]  /*eb70*/  @!P2 SHF.L.U64.HI R12, R18, 0x1, R19 ;  /* 0x00000001120ca819 */ /* 0x000fc80000010213 */
[----:B--2---:R-:W-:Y:S02]  /*eb80*/  @!P2 IADD3 R4, P0, R8, R11, RZ ;  /* 0x0000000b0804a210 */ /* 0x004fe40007f1e0ff */
[----:B------:R-:W-:Y:S02]  /*eb90*/  CS2R R68, SRZ ;  /* 0x0000000000447805 */ /* 0x000fe4000001ff00 */
[----:B------:R-:W-:Y:S02]  /*eba0*/  CS2R R70, SRZ ;  /* 0x0000000000467805 */ /* 0x000fe4000001ff00 */
[----:B------:R-:W-:Y:S02]  /*ebb0*/  CS2R R60, SRZ ;  /* 0x00000000003c7805 */ /* 0x000fe4000001ff00 */
[----:B------:R-:W-:Y:S02]  /*ebc0*/  CS2R R62, SRZ ;  /* 0x00000000003e7805 */ /* 0x000fe4000001ff00 */
[----:B------:R-:W-:-:S02]  /*ebd0*/  CS2R R66, SRZ ;  /* 0x0000000000427805 */ /* 0x000fc4000001ff00 */
[----:B------:R-:W-:Y:S02]  /*ebe0*/  CS2R R64, SRZ ;  /* 0x0000000000407805 */ /* 0x000fe4000001ff00 */
[----:B------:R-:W-:-:S05]  /*ebf0*/  @!P2 IADD3.X R5, R5, R12, RZ, P0, !PT ;  /* 0x0000000c0505a210 */ /* 0x000fca00007fe4ff */
[----:B------:R1:W5:Y:S01]  /*ec00*/  @!P2 LD.E.128 R60, desc[UR6][R4.64] ;  /* 0x00000006043ca980 */ /* 0x000362000c101d00 */
[----:B---3--:R-:W-:Y:S01]  /*ec10*/  @!P3 IMAD.SHL.U32 R13, R6, 0x8, RZ ;  /* 0x00000008060db824 */ /* 0x008fe200078e00ff */
[----:B----4-:R-:W-:-:S03]  /*ec20*/  @!P2 IADD3 R6, P1, R14, R11, RZ ;  /* 0x0000000b0e06a210 */ /* 0x010fc60007f3e0ff */
[----:B------:R-:W-:-:S04]  /*ec30*/  @!P3 IMAD.WIDE R10, R13, 0x2, R8 ;  /* 0x000000020d0ab825 */ /* 0x000fc800078e0208 */
[----:B------:R-:W-:Y:S01]  /*ec40*/  IMAD.MOV.U32 R8, RZ, RZ, R14 ;  /* 0x000000ffff087224 */ /* 0x000fe200078e000e */
[----:B------:R1:W5:Y:S01]  /*ec50*/  @!P3 LD.E.128 R56, desc[UR6][R10.64] ;  /* 0x000000060a38b980 */ /* 0x000362000c101d00 */
[----:B------:R-:W-:Y:S02]  /*ec60*/  IMAD.MOV.U32 R9, RZ, RZ, R7 ;  /* 0x000000ffff097224 */ /* 0x000fe400078e0007 */
[----:B------:R-:W-:Y:S02]  /*ec70*/  @!P2 IMAD.X R7, R7, 0x1, R12, P1 ;  /* 0x000000010707a824 */ /* 0x000fe400008e060c */
[----:B------:R-:W-:-:S03]  /*ec80*/  @!P3 IMAD.WIDE R8, R13, 0x2, R8 ;  /* 0x000000020d08b825 */ /* 0x000fc600078e0208 */
[----:B------:R1:W5:Y:S04]  /*ec90*/  @!P2 LD.E.128 R64, desc[UR6][R6.64] ;  /* 0x000000060640a980 */ /* 0x000368000c101d00 */
[----:B------:R1:W5:Y:S02]  /*eca0*/  @!P3 LD.E.128 R68, desc[UR6][R8.64] ;  /* 0x000000060844b980 */ /* 0x000364000c101d00 */
.L_x_1696:
[----:B------:R-:W-:Y:S05]  /*ecb0*/  BSYNC B1 ;  /* 0x0000000000017941 */ /* 0x000fea0003800000 */
.L_x_1695:
[----:B-1---5:R-:W-:Y:S01]  /*ecc0*/  IMAD.MOV.U32 R6, RZ, RZ, R66 ;  /* 0x000000ffff067224 */ /* 0x022fe200078e0042 */
[----:B------:R-:W-:Y:S01]  /*ecd0*/  UMOV UR4, 0xffffffff ;  /* 0xffffffff00047882 */ /* 0x000fe20000000000 */
[----:B---3--:R-:W-:Y:S01]  /*ece0*/  IMAD.MOV.U32 R7, RZ, RZ, R67 ;  /* 0x000000ffff077224 */ /* 0x008fe200078e0043 */
[----:B------:R-:W-:Y:S01]  /*ecf0*/  CS2R R52, SRZ ;  /* 0x0000000000347805 */ /* 0x000fe2000001ff00 */
        /* <DEDUP_REMOVED lines=25> */
[----:B------:R-:W-:Y:S02]  /*ee90*/  MOV R4, R56 ;  /* 0x0000003800047202 */ /* 0x000fe40000000f00 */
[----:B------:R-:W-:Y:S02]  /*eea0*/  PRMT R120, R5, 0x7610, R120 ;  /* 0x0000761005787816 */ /* 0x000fe40000000078 */
[----:B------:R-:W-:Y:S02]  /*eeb0*/  PRMT R119, R4, 0x7610, R119 ;  /* 0x0000761004777816 */ /* 0x000fe40000000077 */
[----:B------:R-:W-:Y:S02]  /*eec0*/  PRMT R118, R6, 0x7610, R118 ;  /* 0x0000761006767816 */ /* 0x000fe40000000076 */
[----:B------:R-:W-:Y:S01]  /*eed0*/  PRMT R117, R117, 0x5410, R7 ;  /* 0x0000541075757816 */ /* 0x000fe20000000007 */
[----:B------:R-:W-:Y:S06]  /*eee0*/  BRA.DIV UR4, `(.L_x_1697) ;  /* 0x0000020604707947 */ /* 0x000fec000b800000 */
[----:B------:R1:W3:Y:S04]  /*eef0*/  SHFL.IDX PT, R5, R72, 0x1, 0x181f ;  /* 0x00381f0048057f89 */ /* 0x0002e800000e0000 */
[----:B--2---:R1:W2:Y:S04]  /*ef00*/  SHFL.IDX PT, R8, R21, 0x1, 0x181f ;  /* 0x00381f0015087f89 */ /* 0x0042a800000e0000 */
[----:B------:R1:W0:Y:S04]  /*ef10*/  SHFL.IDX PT, R7, R73, 0x1, 0x181f ;  /* 0x00381f0049077f89 */ /* 0x00022800000e0000 */
[----:B----4-:R1:W4:Y:S02]  /*ef20*/  SHFL.IDX PT, R14, R20, 0x1, 0x181f ;  /* 0x00381f00140e7f89 */ /* 0x01032400000e0000 */
.L_x_2068:
        /* <DEDUP_REMOVED lines=11> */
[----:B------:R-:W4:Y:S01]  /*efe0*/  LDL R6, [R1+0x48] ;  /* 0x0000480001067983 */ /* 0x000f220000100800 */
[----:B------:R-:W-:Y:S01]  /*eff0*/  ULDC UR4, c[0x0][0x3f4] ;  /* 0x0000fd0000047ab9 */ /* 0x000fe20000000800 */
[----:B---3--:R-:W-:Y:S01]  /*f000*/  IMAD.MOV.U32 R9, RZ, RZ, R5 ;  /* 0x000000ffff097224 */ /* 0x008fe200078e0005 */
        /* <DEDUP_REMOVED lines=13> */
[----:B------:R-:W-:Y:S01]  /*f0e0*/  CS2R R54, SRZ ;  /* 0x0000000000367805 */ /* 0x000fe2000001ff00 */
[----:B------:R-:W-:-:S05]  /*f0f0*/  @!P2 IMAD.X R5, R5, 0x1, R12, P0 ;  /* 0x000000010505a824 */ /* 0x000fca00000e060c */
[----:B------:R2:W5:Y:S01]  /*f100*/  @!P2 LD.E.128 R44, desc[UR6][R4.64] ;  /* 0x00000006042ca980 */ /* 0x000562000c101d00 */
[----:B----4-:R-:W-:Y:S02]  /*f110*/  @!P3 SHF.L.U32 R13, R6, 0x3, RZ ;  /* 0x00000003060db819 */ /* 0x010fe400000006ff */
[----:B------:R-:W-:-:S03]  /*f120*/  @!P2 IADD3 R6, P1, R14, R11, RZ ;  /* 0x0000000b0e06a210 */ /* 0x000fc60007f3e0ff */
[----:B------:R-:W-:-:S04]  /*f130*/  @!P3 IMAD.WIDE R10, R13, 0x2, R8 ;  /* 0x000000020d0ab825 */ /* 0x000fc800078e0208 */
[----:B------:R-:W-:Y:S01]  /*f140*/  IMAD.MOV.U32 R8, RZ, RZ, R14 ;  /* 0x000000ffff087224 */ /* 0x000fe200078e000e */
[----:B------:R2:W5:Y:S01]  /*f150*/  @!P3 LD.E.128 R40, desc[UR6][R10.64] ;  /* 0x000000060a28b980 */ /* 0x000562000c101d00 */
[----:B0-----:R-:W-:Y:S02]  /*f160*/  IMAD.MOV.U32 R9, RZ, RZ, R7 ;  /* 0x000000ffff097224 */ /* 0x001fe400078e0007 */
[----:B------:R-:W-:Y:S02]  /*f170*/  @!P2 IMAD.X R7, R7, 0x1, R12, P1 ;  /* 0x000000010707a824 */ /* 0x000fe400008e060c */
[----:B------:R-:W-:-:S03]  /*f180*/  @!P3 IMAD.WIDE R8, R13, 0x2, R8 ;  /* 0x000000020d08b825 */ /* 0x000fc600078e0208 */
[----:B------:R2:W5:Y:S04]  /*f190*/  @!P2 LD.E.128 R52, desc[UR6][R6.64] ;  /* 0x000000060634a980 */ /* 0x000568000c101d00 */
[----:B------:R2:W5:Y:S02]  /*f1a0*/  @!P3 LD.E.128 R48, desc[UR6][R8.64] ;  /* 0x000000060830b980 */ /* 0x000564000c101d00 */
.L_x_1699:
[----:B------:R-:W-:Y:S05]  /*f1b0*/  BSYNC B1 ;  /* 0x0000000000017941 */ /* 0x000fea0003800000 */
.L_x_1698:
[----:B--2--5:R-:W-:Y:S01]  /*f1c0*/  IMAD.MOV.U32 R4, RZ, RZ, R52 ;  /* 0x000000ffff047224 */ /* 0x024fe200078e0034 */
[----:B------:R-:W-:Y:S01]  /*f1d0*/  MOV R6, R54 ;  /* 0x0000003600067202 */ /* 0x000fe20000000f00 */
[----:B---3--:R-:W-:Y:S01]  /*f1e0*/  IMAD.MOV.U32 R5, RZ, RZ, R53 ;  /* 0x000000ffff057224 */ /* 0x008fe200078e0035 */
[----:B------:R-:W-:Y:S01]  /*f1f0*/  UMOV UR4, 0xffffffff ;  /* 0xffffffff00047882 */ /* 0x000fe20000000000 */
[----:B0-----:R-:W-:Y:S01]  /*f200*/  IMAD.MOV.U32 R7, RZ, RZ, R55 ;  /* 0x000000ffff077224 */ /* 0x001fe200078e0037 */
[----:B------:R-:W-:Y:S01]  /*f210*/  PRMT R113, R4, 0x5410, R6 ;  /* 0x0000541004717816 */ /* 0x000fe20000000006 */
[----:B------:R-:W-:Y:S01]  /*f220*/  IMAD.MOV.U32 R4, RZ, RZ, R48 ;  /* 0x000000ffff047224 */ /* 0x000fe200078e0030 */
[----:B------:R-:W-:Y:S01]  /*f230*/  PRMT R116, R5, 0x7610, R116 ;  /* 0x0000761005747816 */ /* 0x000fe20000000074 */
[----:B------:R-:W-:Y:S01]  /*f240*/  IMAD.MOV.U32 R5, RZ, RZ, R49 ;  /* 0x000000ffff057224 */ /* 0x000fe200078e0031 */
[----:B------:R-:W-:Y:S01]  /*f250*/  PRMT R114, R7, 0x7610, R114 ;  /* 0x0000761007727816 */ /* 0x000fe20000000072 */
[----:B------:R-:W-:-:S02]  /*f260*/  IMAD.MOV.U32 R6, RZ, RZ, R50 ;  /* 0x000000ffff067224 */ /* 0x000fc400078e0032 */
[----:B------:R-:W-:Y:S01]  /*f270*/  IMAD.MOV.U32 R7, RZ, RZ, R51 ;  /* 0x000000ffff077224 */ /* 0x000fe200078e0033 */
[----:B------:R-:W-:Y:S01]  /*f280*/  PRMT R109, R4, 0x5410, R5 ;  /* 0x00005410046d7816 */ /* 0x000fe20000000005 */
[----:B------:R-:W-:Y:S01]  /*f290*/  IMAD.MOV.U32 R4, RZ, RZ, R44 ;  /* 0x000000ffff047224 */ /* 0x000fe200078e002c */
[----:B------:R-:W-:Y:S02]  /*f2a0*/  MOV R5, R45 ;  /* 0x0000002d00057202 */ /* 0x000fe40000000f00 */
[----:B------:R-:W-:Y:S01]  /*f2b0*/  PRMT R110, R6, 0x5410, R7 ;  /* 0x00005410066e7816 */ /* 0x000fe20000000007 */
[----:B------:R-:W-:Y:S01]  /*f2c0*/  IMAD.MOV.U32 R6, RZ, RZ, R46 ;  /* 0x000000ffff067224 */ /* 0x000fe200078e002e */
[----:B------:R-:W-:Y:S01]  /*f2d0*/  PRMT R116, R116, 0x5410, R5 ;  /* 0x0000541074747816 */ /* 0x000fe20000000005 */
[----:B------:R-:W-:Y:S02]  /*f2e0*/  IMAD.MOV.U32 R7, RZ, RZ, R47 ;  /* 0x000000ffff077224 */ /* 0x000fe400078e002f */
[----:B------:R-:W-:Y:S01]  /*f2f0*/  IMAD.MOV.U32 R5, RZ, RZ, R41 ;  /* 0x000000ffff057224 */ /* 0x000fe200078e0029 */
[----:B------:R-:W-:Y:S01]  /*f300*/  PRMT R114, R114, 0x5410, R6 ;  /* 0x0000541072727816 */ /* 0x000fe20000000006 */
[----:B------:R-:W-:Y:S01]  /*f310*/  IMAD.MOV.U32 R6, RZ, RZ, R42 ;  /* 0x000000ffff067224 */ /* 0x000fe200078e002a */
[----:B------:R-:W-:Y:S01]  /*f320*/  PRMT R115, R4, 0x5410, R7 ;  /* 0x0000541004737816 */ /* 0x000fe20000000007 */
[----:B------:R-:W-:-:S02]  /*f330*/  IMAD.MOV.U32 R4, RZ, RZ, R40 ;  /* 0x000000ffff047224 */ /* 0x000fc400078e0028 */
[----:B------:R-:W-:-:S03]  /*f340*/  IMAD.MOV.U32 R7, RZ, RZ, R43 ;  /* 0x000000ffff077224 */ /* 0x000fc600078e002b */
[----:B------:R-:W-:Y:S02]  /*f350*/  PRMT R111, R4, 0x5410, R5 ;  /* 0x00005410046f7816 */ /* 0x000fe40000000005 */
[----:B------:R-:W-:Y:S01]  /*f360*/  PRMT R112, R6, 0x5410, R7 ;  /* 0x0000541006707816 */ /* 0x000fe20000000007 */
[----:B------:R-:W-:Y:S06]  /*f370*/  BRA.DIV UR4, `(.L_x_1700) ;  /* 0x0000020204bc7947 */ /* 0x000fec000b800000 */
[----:B------:R0:W2:Y:S04]  /*f380*/  SHFL.IDX PT, R5, R72, 0x2, 0x181f ;  /* 0x00581f0048057f89 */ /* 0x0000a800000e0000 */
[----:B------:R0:W3:Y:S04]  /*f390*/  SHFL.IDX PT, R8, R21, 0x2, 0x181f ;  /* 0x00581f0015087f89 */ /* 0x0000e800000e0000 */
[----:B------:R0:W0:Y:S04]  /*f3a0*/  SHFL.IDX PT, R7, R73, 0x2, 0x181f ;  /* 0x00581f0049077f89 */ /* 0x00002800000e0000 */
[----:B----4-:R4:W0:Y:S02]  /*f3b0*/  SHFL.IDX PT, R14, R20, 0x2, 0x181f ;  /* 0x00581f00140e7f89 */ /* 0x01082400000e0000 */
.L_x_2074:
[----:B------:R-:W-:Y:S01]  /*f3c0*/  IADD3 R4, R0, 0x40, RZ ;  /* 0x0000004000047810 */ /* 0x000fe20007ffe0ff */
[----:B------:R-:W-:Y:S01]  /*f3d0*/  BSSY B1, `(.L_x_1701) ;  /* 0x0000028000017945 */ /* 0x000fe20003800000 */
[----:B------:R-:W-:Y:S02]  /*f3e0*/  CS2R R36, SRZ ;  /* 0x0000000000247805 */ /* 0x000fe4000001ff00 */
[----:B------:R-:W-:Y:S02]  /*f3f0*/  CS2R R38, SRZ ;  /* 0x0000000000267805 */ /* 0x000fe4000001ff00 */
[----:B------:R-:W-:Y:S02]  /*f400*/  ISETP.GE.AND P0, PT, R4, R3, PT ;  /* 0x000000030400720c */ /* 0x000fe40003f06270 */
[----:B------:R-:W-:Y:S02]  /*f410*/  CS2R R32, SRZ ;  /* 0x0000000000207805 */ /* 0x000fe4000001ff00 */
[----:B------:R-:W-:-:S02]  /*f420*/  CS2R R34, SRZ ;  /* 0x0000000000227805 */ /* 0x000fc4000001ff00 */
[----:B------:R-:W-:Y:S02]  /*f430*/  CS2R R28, SRZ ;  /* 0x00000000001c7805 */ /* 0x000fe4000001ff00 */
[----:B------:R-:W-:Y:S02]  /*f440*/  CS2R R30, SRZ ;  /* 0x00000000001e7805 */ /* 0x000fe4000001ff00 */
[----:B------:R-:W-:Y:S02]  /*f450*/  CS2R R24, SRZ ;  /* 0x0000000000187805 */ /* 0x000fe4000001ff00 */
[----:B------:R-:W-:Y:S01]  /*f460*/  CS2R R26, SRZ ;  /* 0x00000000001a7805 */ /* 0x000fe2000001ff00 */
[----:B------:R-:W-:Y:S06]  /*f470*/  @P0 BRA `(.L_x_1702) ;  /* 0x0000000000740947 */ /* 0x000fec0003800000 */
[----:B------:R-:W4:Y:S01]  /*f480*/  LDL R6, [R1+0x48] ;  /* 0x0000480001067983 */ /* 0x000f220000100800 */
[----:B------:R-:W-:Y:S01]  /*f490*/  ULDC UR4, c[0x0][0x3f4] ;  /* 0x0000fd0000047ab9 */ /* 0x000fe20000000800 */
[----:B--2---:R-:W-:Y:S01]  /*f4a0*/  IMAD.MOV.U32 R9, RZ, RZ, R5 ;  /* 0x000000ffff097224 */ /* 0x004fe200078e0005 */
[----:B------:R-:W-:Y:S02]  /*f4b0*/  ISETP.GE.AND P2, PT, R18, UR4, PT ;  /* 0x0000000412007c0c */ /* 0x000fe4000bf46270 */
[----:B------:R-:W-:Y:S02]  /*f4c0*/  CS2R R24, SRZ ;  /* 0x0000000000187805 */ /* 0x000fe4000001ff00 */
[----:B------:R-:W-:Y:S02]  /*f4d0*/  ISETP.GE.AND P3, PT, R221, UR4, PT ;  /* 0x00000004dd007c0c */ /* 0x000fe4000bf66270 */
[----:B------:R-:W-:Y:S01]  /*f4e0*/  CS2R R26, SRZ ;  /* 0x00000000001a7805 */ /* 0x000fe2000001ff00 */
[----:B------:R-:W-:-:S06]  /*f4f0*/  ULDC.64 UR6, c[0x0][0x208] ;  /* 0x0000820000067ab9 */ /* 0x000fcc0000000a00 */
[C---:B------:R-:W-:Y:S01]  /*f500*/  @!P2 IMAD.SHL.U32 R11, R18.reuse, 0x2, RZ ;  /* 0x00000002120ba824 */ /* 0x040fe200078e00ff */
[----:B------:R-:W-:-:S04]  /*f510*/  @!P2 SHF.L.U64.HI R12, R18, 0x1, R19 ;  /* 0x00000001120ca819 */ /* 0x000fc80000010213 */
[----:B---3--:R-:W-:Y:S02]  /*f520*/  @!P2 IADD3 R4, P0, R8, R11, RZ ;  /* 0x0000000b0804a210 */ /* 0x008fe40007f1e0ff */
        /* <DEDUP_REMOVED lines=8> */
[----:B----4-:R-:W-:Y:S01]  /*f5b0*/  @!P3 IMAD.SHL.U32 R13, R6, 0x8, RZ ;  /* 0x00000008060db824 */ /* 0x010fe200078e00ff */
[----:B0-----:R-:W-:-:S03]  /*f5c0*/  @!P2 IADD3 R6, P1, R14, R11, RZ ;  /* 0x0000000b0e06a210 */ /* 0x001fc60007f3e0ff */
[----:B------:R-:W-:-:S04]  /*f5d0*/  @!P3 IMAD.WIDE R10, R13, 0x2, R8 ;  /* 0x000000020d0ab825 */ /* 0x000fc800078e0208 */
[----:B------:R-:W-:Y:S01]  /*f5e0*/  IMAD.MOV.U32 R8, RZ, RZ, R14 ;  /* 0x000000ffff087224 */ /* 0x000fe200078e000e */
[----:B------:R2:W5:Y:S01]  /*f5f0*/  @!P3 LD.E.128 R24, desc[UR6][R10.64] ;  /* 0x000000060a18b980 */ /* 0x000562000c101d00 */
[----:B------:R-:W-:Y:S01]  /*f600*/  IMAD.MOV.U32 R9, RZ, RZ, R7 ;  /* 0x000000ffff097224 */ /* 0x000fe200078e0007 */
[----:B------:R-:W-:Y:S01]  /*f610*/  @!P2 IADD3.X R7, R7, R12, RZ, P1, !PT ;  /* 0x0000000c0707a210 */ /* 0x000fe20000ffe4ff */
[----:B------:R-:W-:-:S04]  /*f620*/  @!P3 IMAD.WIDE R8, R13, 0x2, R8 ;  /* 0x000000020d08b825 */ /* 0x000fc800078e0208 */
[----:B------:R2:W5:Y:S04]  /*f630*/  @!P2 LD.E.128 R36, desc[UR6][R6.64] ;  /* 0x000000060624a980 */ /* 0x000568000c101d00 */
[----:B------:R2:W5:Y:S02]  /*f640*/  @!P3 LD.E.128 R32, desc[UR6][R8.64] ;  /* 0x000000060820b980 */ /* 0x000564000c101d00 */
.L_x_1702:
[----:B------:R-:W-:Y:S05]  /*f650*/  BSYNC B1 ;  /* 0x0000000000017941 */ /* 0x000fea0003800000 */
.L_x_1701:
[----:B--2--5:R-:W-:Y:S01]  /*f660*/  IMAD.MOV.U32 R4, RZ, RZ, R36 ;  /* 0x000000ffff047224 */ /* 0x024fe200078e0024 */
[----:B------:R-:W-:Y:S01]  /*f670*/  UMOV UR4, 0xffffffff ;  /* 0xffffffff00047882 */ /* 0x000fe20000000000 */
[----:B------:R-:W-:Y:S02]  /*f680*/  IMAD.MOV.U32 R5, RZ, RZ, R37 ;  /* 0x000000ffff057224 */ /* 0x000fe400078e0025 */
[----:B------:R-:W-:Y:S02]  /*f690*/  IMAD.MOV.U32 R6, RZ, RZ, R38 ;  /* 0x000000ffff067224 */ /* 0x000fe400078e0026 */
[----:B0-----:R-:W-:Y:S01]  /*f6a0*/  IMAD.MOV.U32 R7, RZ, RZ, R39 ;  /* 0x000000ffff077224 */ /* 0x001fe200078e0027 */
        /* <DEDUP_REMOVED lines=18> */
[----:B------:R-:W-:Y:S02]  /*f7d0*/  PRMT R96, R5, 0x5410, R4 ;  /* 0x0000541005607816 */ /* 0x000fe40000000004 */
[----:B------:R-:W-:Y:S02]  /*f7e0*/  CS2R R4, SRZ ;  /* 0x0000000000047805 */ /* 0x000fe4000001ff00 */
[----:B------:R-:W-:Y:S01]  /*f7f0*/  PRMT R95, R7, 0x5410, R6 ;  /* 0x00005410075f7816 */ /* 0x000fe20000000006 */
[----:B------:R-:W-:Y:S06]  /*f800*/  BRA.DIV UR4, `(.L_x_1703) ;  /* 0x0000020204087947 */ /* 0x000fec000b800000 */
[----:B------:R0:W2:Y:S04]  /*f810*/  SHFL.IDX PT, R77, R72, 0x3, 0x181f ;  /* 0x00781f00484d7f89 */ /* 0x0000a800000e0000 */
[----:B-1----:R-:W1:Y:S04]  /*f820*/  SHFL.IDX PT, R21, R21, 0x3, 0x181f ;  /* 0x00781f0015157f89 */ /* 0x002e6800000e0000 */
[----:B------:R0:W0:Y:S04]  /*f830*/  SHFL.IDX PT, R80, R73, 0x3, 0x181f ;  /* 0x00781f0049507f89 */ /* 0x00002800000e0000 */
[----:B------:R0:W0:Y:S02]  /*f840*/  SHFL.IDX PT, R78, R20, 0x3, 0x181f ;  /* 0x00781f00144e7f89 */ /* 0x00002400000e0000 */
.L_x_2080:
[----:B------:R-:W5:Y:S01]  /*f850*/  LDL R12, [R1+0x54] ;  /* 0x00005400010c7983 */ /* 0x000f620000100800 */
[----:B------:R-:W-:Y:S01]  /*f860*/  VIADD R0, R0, 0x60 ;  /* 0x0000006000007836 */ /* 0x000fe20000000000 */
[----:B------:R-:W-:Y:S01]  /*f870*/  BSSY B1, `(.L_x_1704) ;  /* 0x000002c000017945 */ /* 0x000fe20003800000 */
[----:B------:R-:W-:Y:S02]  /*f880*/  CS2R R6, SRZ ;  /* 0x0000000000067805 */ /* 0x000fe4000001ff00 */
[----:B---3--:R-:W-:Y:S02]  /*f890*/  CS2R R8, SRZ ;  /* 0x0000000000087805 */ /* 0x008fe4000001ff00 */
[----:B------:R-:W-:Y:S02]  /*f8a0*/  CS2R R10, SRZ ;  /* 0x00000000000a7805 */ /* 0x000fe4000001ff00 */
[----:B------:R-:W-:Y:S02]  /*f8b0*/  ISETP.GE.AND P0, PT, R0, R3, PT ;  /* 0x000000030000720c */ /* 0x000fe40003f06270 */
[----:B------:R-:W-:-:S02]  /*f8c0*/  CS2R R14, SRZ ;  /* 0x00000000000e7805 */ /* 0x000fc4000001ff00 */
[----:B0-----:R-:W-:Y:S02]  /*f8d0*/  CS2R R72, SRZ ;  /* 0x0000000000487805 */ /* 0x001fe4000001ff00 */
[----:B------:R-:W-:Y:S02]  /*f8e0*/  CS2R R74, SRZ ;  /* 0x00000000004a7805 */ /* 0x000fe4000001ff00 */
[----:B-----5:R-:W-:-:S04]  /*f8f0*/  LEA.HI R81, R12, R12, RZ, 0x1 ;  /* 0x0000000c0c517211 */ /* 0x020fc800078f08ff */
[----:B------:R-:W-:-:S05]  /*f900*/  LOP3.LUT R81, R81, 0xfffffffe, RZ, 0xc0, !PT ;  /* 0xfffffffe51517812 */ /* 0x000fca00078ec0ff */
[----:B------:R-:W-:Y:S01]  /*f910*/  IMAD.IADD R81, R12, 0x1, -R81 ;  /* 0x000000010c517824 */ /* 0x000fe200078e0a51 */
[----:B------:R-:W-:-:S04]  /*f920*/  CS2R R12, SRZ ;  /* 0x00000000000c7805 */ /* 0x000fc8000001ff00 */
[----:B------:R-:W-:Y:S01]  /*f930*/  SHF.L.U32 R81, R81, 0x1f, RZ ;  /* 0x0000001f51517819 */ /* 0x000fe200000006ff */
[----:B------:R-:W-:Y:S06]  /*f940*/  @P0 BRA `(.L_x_1705) ;  /* 0x0000000000780947 */ /* 0x000fec0003800000 */
[----:B----4-:R-:W3:Y:S01]  /*f950*/  LDL R20, [R1+0x48] ;  /* 0x0000480001147983 */ /* 0x010ee20000100800 */
[----:B------:R-:W-:Y:S01]  /*f960*/  ULDC UR4, c[0x0][0x3f4] ;  /* 0x0000fd0000047ab9 */ /* 0x000fe20000000800 */
[----:B-1----:R-:W-:Y:S01]  /*f970*/  IMAD.MOV.U32 R4, RZ, RZ, R21 ;  /* 0x000000ffff047224 */ /* 0x002fe200078e0015 */
[----:B------:R-:W-:Y:S01]  /*f980*/  ISETP.GE.AND P3, PT, R221, UR4, PT ;  /* 0x00000004dd007c0c */ /* 0x000fe2000bf66270 */
[----:B--2---:R-:W-:Y:S01]  /*f990*/  IMAD.MOV.U32 R5, RZ, RZ, R77 ;  /* 0x000000ffff057224 */ /* 0x004fe200078e004d */
[----:B------:R-:W-:Y:S02]  /*f9a0*/  ISETP.GE.AND P2, PT, R18, UR4, PT ;  /* 0x0000000412007c0c */ /* 0x000fe4000bf46270 */
[----:B------:R-:W-:Y:S02]  /*f9b0*/  CS2R R72, SRZ ;  /* 0x0000000000487805 */ /* 0x000fe4000001ff00 */
[----:B------:R-:W-:Y:S01]  /*f9c0*/  CS2R R74, SRZ ;  /* 0x00000000004a7805 */ /* 0x000fe2000001ff00 */
[----:B------:R-:W-:Y:S01]  /*f9d0*/  IMAD.MOV.U32 R6, RZ, RZ, R78 ;  /* 0x000000ffff067224 */ /* 0x000fe200078e004e */
[----:B------:R-:W-:Y:S01]  /*f9e0*/  ULDC.64 UR6, c[0x0][0x208] ;  /* 0x0000820000067ab9 */ /* 0x000fe20000000a00 */
[----:B------:R-:W-:-:S06]  /*f9f0*/  IMAD.MOV.U32 R7, RZ, RZ, R80 ;  /* 0x000000ffff077224 */ /* 0x000fcc00078e0050 */
[C---:B------:R-:W-:Y:S02]  /*fa00*/  @!P2 SHF.L.U32 R76, R18.reuse, 0x1, RZ ;  /* 0x00000001124ca819 */ /* 0x040fe400000006ff */
[----:B------:R-:W-:Y:S02]  /*fa10*/  @!P2 SHF.L.U64.HI R0, R18, 0x1, R19 ;  /* 0x000000011200a819 */ /* 0x000fe40000010213 */
[----:B------:R-:W-:Y:S02]  /*fa20*/  CS2R R8, SRZ ;  /* 0x0000000000087805 */ /* 0x000fe4000001ff00 */
[----:B------:R-:W-:Y:S02]  /*fa30*/  CS2R R10, SRZ ;  /* 0x00000000000a7805 */ /* 0x000fe4000001ff00 */
[----:B------:R-:W-:Y:S02]  /*fa40*/  CS2R R12, SRZ ;  /* 0x00000000000c7805 */ /* 0x000fe4000001ff00 */
[----:B------:R-:W-:Y:S01]  /*fa50*/  CS2R R14, SRZ ;  /* 0x00000000000e7805 */ /* 0x000fe2000001ff00 */
[----:B---3--:R-:W-:Y:S01]  /*fa60*/  @!P3 IMAD.SHL.U32 R79, R20, 0x8, RZ ;  /* 0x00000008144fb824 */ /* 0x008fe200078e00ff */
[----:B------:R-:W-:-:S02]  /*fa70*/  @!P2 IADD3 R20, P0, R21, R76, RZ ;  /* 0x0000004c1514a210 */ /* 0x000fc40007f1e0ff */
[----:B------:R-:W-:Y:S01]  /*fa80*/  @!P2 IADD3 R76, P1, R78, R76, RZ ;  /* 0x0000004c4e4ca210 */ /* 0x000fe20007f3e0ff */
[----:B------:R-:W-:-:S04]  /*fa90*/  @!P3 IMAD.WIDE R4, R79, 0x2, R4 ;  /* 0x000000024f04b825 */ /* 0x000fc800078e0204 */
[----:B------:R-:W-:Y:S01]  /*faa0*/  @!P3 IMAD.WIDE R78, R79, 0x2, R6 ;  /* 0x000000024f4eb825 */ /* 0x000fe200078e0206 */
[----:B------:R0:W5:Y:S01]  /*fab0*/  @!P3 LD.E.128 R72, desc[UR6][R4.64] ;  /* 0x000000060448b980 */ /* 0x000162000c101d00 */
[----:B------:R-:W-:Y:S02]  /*fac0*/  CS2R R6, SRZ ;  /* 0x0000000000067805 */ /* 0x000fe4000001ff00 */
[--C-:B------:R-:W-:Y:S01]  /*fad0*/  @!P2 IMAD.X R21, R77, 0x1, R0.reuse, P0 ;  /* 0x000000014d15a824 */ /* 0x100fe200000e0600 */
[----:B------:R3:W5:Y:S01]  /*fae0*/  @!P3 LD.E.128 R8, desc[UR6][R78.64] ;  /* 0x000000064e08b980 */ /* 0x000762000c101d00 */
[----:B------:R-:W-:-:S03]  /*faf0*/  @!P2 IMAD.X R77, R80, 0x1, R0, P1 ;  /* 0x00000001504da824 */ /* 0x000fc600008e0600 */
[----:B------:R3:W5:Y:S01]  /*fb00*/  @!P2 LD.E.128 R12, desc[UR6][R20.64] ;  /* 0x00000006140ca980 */ /* 0x000762000c101d00 */
[----:B0-----:R-:W-:-:S06]  /*fb10*/  CS2R R4, SRZ ;  /* 0x0000000000047805 */ /* 0x001fcc000001ff00 */
[----:B------:R3:W5:Y:S02]  /*fb20*/  @!P2 LD.E.128 R4, desc[UR6][R76.64] ;  /* 0x000000064c04a980 */ /* 0x000764000c101d00 */
.L_x_1705:
[----:B------:R-:W-:Y:S05]  /*fb30*/  BSYNC B1 ;  /* 0x0000000000017941 */ /* 0x000fea0003800000 */
.L_x_1704:
[----:B---3--:R-:W3:Y:S01]  /*fb40*/  LDL R78, [R1+0x14] ;  /* 0x00001400014e7983 */ /* 0x008ee20000100800 */
[----:B------:R-:W0:Y:S01]  /*fb50*/  SYNCS.PHASECHK.TRANS64.TRYWAIT P0, [R16+URZ+0x30800], R81 ;  /* 0x03080051100075a7 */ /* 0x000e22000800017f */
[----:B----45:R-:W-:Y:S01]  /*fb60*/  IMAD.MOV.U32 R20, RZ, RZ, R6 ;  /* 0x000000ffff147224 */ /* 0x030fe200078e0006 */
[----:B-1----:R-:W-:Y:S01]  /*fb70*/  MOV R21, R5 ;  /* 0x0000000500157202 */ /* 0x002fe20000000f00 */
[----:B------:R-:W-:Y:S01]  /*fb80*/  IMAD.MOV.U32 R0, RZ, RZ, R7 ;  /* 0x000000ffff007224 */ /* 0x000fe200078e0007 */
[----:B--2---:R-:W-:Y:S01]  /*fb90*/  MOV R77, R12 ;  /* 0x0000000c004d7202 */ /* 0x004fe20000000f00 */
[----:B------:R-:W-:Y:S01]  /*fba0*/  IMAD.MOV.U32 R76, RZ, RZ, R4 ;  /* 0x000000ffff4c7224 */ /* 0x000fe200078e0004 */
[----:B------:R-:W-:Y:S02]  /*fbb0*/  BSSY B1, `(.L_x_1706) ;  /* 0x0000013000017945 */ /* 0x000fe40003800000 */
[----:B------:R-:W-:Y:S01]  /*fbc0*/  PRMT R99, R20, 0x5410, R0 ;  /* 0x0000541014637816 */ /* 0x000fe20000000000 */
[----:B------:R-:W-:Y:S01]  /*fbd0*/  IMAD.MOV.U32 R20, RZ, RZ, R10 ;  /* 0x000000ffff147224 */ /* 0x000fe200078e000a */
[----:B------:R-:W-:Y:S01]  /*fbe0*/  PRMT R98, R76, 0x5410, R21 ;  /* 0x000054104c627816 */ /* 0x000fe20000000015 */
[----:B------:R-:W-:-:S02]  /*fbf0*/  IMAD.MOV.U32 R0, RZ, RZ, R11 ;  /* 0x000000ffff007224 */ /* 0x000fc400078e000b */
[----:B------:R-:W-:Y:S02]  /*fc00*/  IMAD.MOV.U32 R21, RZ, RZ, R8 ;  /* 0x000000ffff157224 */ /* 0x000fe400078e0008 */
[----:B------:R-:W-:Y:S01]  /*fc10*/  IMAD.MOV.U32 R76, RZ, RZ, R9 ;  /* 0x000000ffff4c7224 */ /* 0x000fe200078e0009 */
[----:B------:R-:W-:Y:S01]  /*fc20*/  PRMT R84, R20, 0x5410, R0 ;  /* 0x0000541014547816 */ /* 0x000fe20000000000 */
[----:B------:R-:W-:Y:S02]  /*fc30*/  IMAD.MOV.U32 R20, RZ, RZ, R14 ;  /* 0x000000ffff147224 */ /* 0x000fe400078e000e */
[----:B------:R-:W-:Y:S01]  /*fc40*/  IMAD.MOV.U32 R0, RZ, RZ, R15 ;  /* 0x000000ffff007224 */ /* 0x000fe200078e000f */
[----:B------:R-:W-:Y:S01]  /*fc50*/  PRMT R21, R21, 0x5410, R76 ;  /* 0x0000541015157816 */ /* 0x000fe2000000004c */
[----:B------:R-:W-:-:S03]  /*fc60*/  IMAD.MOV.U32 R76, RZ, RZ, R13 ;  /* 0x000000ffff4c7224 */ /* 0x000fc600078e000d */
[----:B------:R-:W-:Y:S01]  /*fc70*/  PRMT R102, R20, 0x5410, R0 ;  /* 0x0000541014667816 */ /* 0x000fe20000000000 */
[----:B------:R-:W-:Y:S01]  /*fc80*/  IMAD.MOV.U32 R20, RZ, RZ, R72 ;  /* 0x000000ffff147224 */ /* 0x000fe200078e0048 */
[----:B------:R-:W-:Y:S01]  /*fc90*/  PRMT R101, R77, 0x5410, R76 ;  /* 0x000054104d657816 */ /* 0x000fe2000000004c */
[----:B------:R-:W-:-:S05]  /*fca0*/  IMAD.MOV.U32 R0, RZ, RZ, R73 ;  /* 0x000000ffff007224 */ /* 0x000fca00078e0049 */
[----:B------:R-:W-:Y:S02]  /*fcb0*/  PRMT R85, R20, 0x5410, R0 ;  /* 0x0000541014557816 */ /* 0x000fe40000000000 */
[----:B---3--:R-:W-:Y:S01]  /*fcc0*/  VIADDMNMX R0, R3, -R78, 0x80, PT ;  /* 0x0000008003007446 */ /* 0x008fe2000380094e */
[----:B0-----:R-:W-:Y:S06]  /*fcd0*/  @!P0 BRA `(.L_x_1707) ;  /* 0x000001fc00488947 */ /* 0x001fec0003800000 */
.L_x_2081:
[----:B------:R-:W-:Y:S05]  /*fce0*/  BSYNC B1 ;  /* 0x0000000000017941 */ /* 0x000fea0003800000 */
.L_x_1706:
        /* <DEDUP_REMOVED lines=8> */
[C---:B------:R-:W-:Y:S01]  /*fd70*/  IMAD.SHL.U32 R122, R23.reuse, 0x40, RZ ;  /* 0x00000040177a7824 */ /* 0x040fe200078e00ff */
[----:B------:R-:W-:Y:S01]  /*fd80*/  BSSY B2, `(.L_x_1710) ;  /* 0x0000068000027945 */ /* 0x000fe20003800000 */
[----:B------:R-:W-:-:S03]  /*fd90*/  IMAD.SHL.U32 R123, R23, 0x40, RZ ;  /* 0x00000040177b7824 */ /* 0x000fc600078e00ff */
[----:B------:R-:W-:-:S04]  /*fda0*/  LOP3.LUT R122, R122, 0x1c0, RZ, 0xc0, !PT ;  /* 0x000001c07a7a7812 */ /* 0x000fc800078ec0ff */
[----:B------:R-:W-:Y:S02]  /*fdb0*/  SHF.R.U32.HI R122, RZ, 0x3, R122 ;  /* 0x00000003ff7a7819 */ /* 0x000fe4000001167a */
[-C--:B--2---:R-:W-:Y:S02]  /*fdc0*/  ISETP.GE.AND P0, PT, R18, R3.reuse, PT ;  /* 0x000000031200720c */ /* 0x084fe40003f06270 */
[----:B------:R-:W-:-:S11]  /*fdd0*/  ISETP.GE.AND P1, PT, R221, R3, PT ;  /* 0x00000003dd00720c */ /* 0x000fd60003f26270 */
[----:B-1----:R-:W-:Y:S05]  /*fde0*/  @P0 BRA `(.L_x_1711) ;  /* 0x0000000400840947 */ /* 0x002fea0003800000 */
[----:B------:R-:W2:Y:S04]  /*fdf0*/  LDL R76, [R1+0x44] ;  /* 0x00004400014c7983 */ /* 0x000ea80000100800 */
[----:B------:R-:W0:Y:S01]  /*fe00*/  LDL R124, [R1+0x30] ;  /* 0x00003000017c7983 */ /* 0x000e220000100800 */
[----:B------:R-:W-:Y:S01]  /*fe10*/  HADD2.F32 R88, -RZ, R88.H0_H0 ;  /* 0x20000058ff587230 */ /* 0x000fe20000004100 */
[--C-:B------:R-:W-:Y:S01]  /*fe20*/  SHF.R.U32.HI R92, RZ, 0x10, R61.reuse ;  /* 0x00000010ff5c7819 */ /* 0x100fe2000001163d */
[----:B------:R-:W-:Y:S01]  /*fe30*/  HADD2.F32 R90, -RZ, R90.H0_H0 ;  /* 0x2000005aff5a7230 */ /* 0x000fe20000004100 */
[----:B------:R-:W-:Y:S02]  /*fe40*/  SHF.R.U64 R60, R60, 0x10, R61 ;  /* 0x000000103c3c7819 */ /* 0x000fe4000000123d */
[----:B------:R-:W-:Y:S01]  /*fe50*/  SHF.R.U64 R64, R64, 0x10, R65 ;  /* 0x0000001040407819 */ /* 0x000fe20000001241 */
[----:B------:R-:W-:Y:S01]  /*fe60*/  HADD2.F32 R92, -RZ, R92.H0_H0 ;  /* 0x2000005cff5c7230 */ /* 0x000fe20000004100 */
[----:B------:R-:W-:Y:S01]  /*fe70*/  SHF.R.U64 R66, R66, 0x10, R67 ;  /* 0x0000001042427819 */ /* 0x000fe20000001243 */
[----:B------:R-:W-:Y:S01]  /*fe80*/  HADD2.F32 R60, -RZ, R60.H0_H0 ;  /* 0x2000003cff3c7230 */ /* 0x000fe20000004100 */
[----:B------:R-:W-:Y:S01]  /*fe90*/  SHF.R.U64 R62, R62, 0x10, R63 ;  /* 0x000000103e3e7819 */ /* 0x000fe2000000123f */
[----:B------:R-:W-:-:S02]  /*fea0*/  HADD2.F32 R64, -RZ, R64.H0_H0 ;  /* 0x20000040ff407230 */ /* 0x000fc40000004100 */
[----:B------:R-:W-:Y:S02]  /*feb0*/  HADD2.F32 R66, -RZ, R66.H0_H0 ;  /* 0x20000042ff427230 */ /* 0x000fe40000004100 */
[----:B------:R-:W-:Y:S01]  /*fec0*/  HADD2.F32 R62, -RZ, R62.H0_H0 ;  /* 0x2000003eff3e7230 */ /* 0x000fe20000004100 */
[----:B--2---:R-:W-:-:S04]  /*fed0*/  LEA.HI R20, R3, R76, RZ, 0x1d ;  /* 0x0000004c03147211 */ /* 0x004fc800078fe8ff */
[----:B------:R-:W-:Y:S01]  /*fee0*/  SHF.R.S32.HI R76, RZ, 0x1f, R20 ;  /* 0x0000001fff4c7819 */ /* 0x000fe20000011414 */
[----:B------:R-:W-:Y:S01]  /*fef0*/  IMAD.SHL.U32 R77, R20, 0x8, RZ ;  /* 0x00000008144d7824 */ /* 0x000fe200078e00ff */
[----:B0-----:R-:W0:Y:S02]  /*ff00*/  LDS.128 R80, [R124] ;  /* 0x000000007c507984 */ /* 0x001e240000000c00 */
[----:B------:R-:W-:Y:S02]  /*ff10*/  LEA.HI R76, R76, R20, RZ, 0x3 ;  /* 0x000000144c4c7211 */ /* 0x000fe400078f18ff */
[----:B------:R-:W-:-:S03]  /*ff20*/  LOP3.LUT R20, R77, 0x38, RZ, 0xc0, !PT ;  /* 0x000000384d147812 */ /* 0x000fc600078ec0ff */
[----:B------:R-:W-:Y:S01]  /*ff30*/  IMAD.SHL.U32 R76, R76, 0x400, RZ ;  /* 0x000004004c4c7824 */ /* 0x000fe200078e00ff */
[----:B------:R-:W-:-:S04]  /*ff40*/  LOP3.LUT R20, R20, 0x1c0, R123, 0xf8, !PT ;  /* 0x000001c014147812 */ /* 0x000fc800078ef87b */
[----:B------:R-:W-:Y:S02]  /*ff50*/  LOP3.LUT R20, R20, R122, RZ, 0x3c, !PT ;  /* 0x0000007a14147212 */ /* 0x000fe400078e3cff */
[----:B------:R-:W-:-:S04]  /*ff60*/  LOP3.LUT R76, R76, 0x7fffe000, RZ, 0xc0, !PT ;  /* 0x7fffe0004c4c7812 */ /* 0x000fc800078ec0ff */
[----:B-----5:R-:W-:-:S05]  /*ff70*/  IADD3 R20, R20, R76, R121 ;  /* 0x0000004c14147210 */ /* 0x020fca0007ffe079 */
[----:B------:R-:W-:-:S05]  /*ff80*/  IMAD R20, R20, 0x2, R16 ;  /* 0x0000000214147824 */ /* 0x000fca00078e0210 */
[----:B------:R-:W1:Y:S01]  /*ff90*/  LDS.128 R76, [R20+0x10400] ;  /* 0x01040000144c7984 */ /* 0x000e620000000c00 */
[--C-:B0-----:R-:W-:Y:S02]  /*ffa0*/  HADD2.F32 R87, -RZ, R81.reuse.H0_H0 ;  /* 0x20000051ff577230 */ /* 0x101fe40000004100 */
[----:B------:R-:W-:Y:S02]  /*ffb0*/  HADD2.F32 R81, -RZ, R81.H1_H1 ;  /* 0x30000051ff517230 */ /* 0x000fe40000004100 */
[--C-:B------:R-:W-:Y:S02]  /*ffc0*/  HADD2.F32 R61, -RZ, R82.reuse.H0_H0 ;  /* 0x20000052ff3d7230 */ /* 0x100fe40000004100 */
[----:B------:R-:W-:Y:S02]  /*ffd0*/  HADD2.F32 R82, -RZ, R82.H1_H1 ;  /* 0x30000052ff527230 */ /* 0x000fe40000004100 */
[--C-:B-1----:R-:W-:Y:S02]  /*ffe0*/  HADD2.F32 R89, -RZ, R77.reuse.H0_H0 ;  /* 0x2000004dff597230 */ /* 0x102fe40000004100 */
[----:B------:R-:W-:-:S03]  /*fff0*/  HADD2.F32 R77, -RZ, R77.H1_H1 ;  /* 0x3000004dff4d7230 */ /* 0x000fc60000004100 */
[C---:B------:R-:W-:Y:S01]  /*10000*/  FMUL.FTZ R91, R89.reuse, R88 ;  /* 0x00000058595b7220 */ /* 0x040fe20000410000 */
[----:B------:R-:W-:-:S03]  /*10010*/  FMUL.FTZ R89, R89, R90 ;  /* 0x0000005a59597220 */ /* 0x000fc60000410000 */
[C---:B------:R-:W-:Y:S01]  /*10020*/  FFMA.FTZ R90, R87.reuse, R90, -R91 ;  /* 0x0000005a575a7223 */ /* 0x040fe2000001085b */
[----:B------:R-:W-:Y:S01]  /*10030*/  SHF.R.U32.HI R91, RZ, 0x10, R65 ;  /* 0x00000010ff5b7819 */ /* 0x000fe20000011641 */
[----:B------:R-:W-:Y:S01]  /*10040*/  FFMA.FTZ R87, R87, R88, R89 ;  /* 0x0000005857577223 */ /* 0x000fe20000010059 */
[----:B------:R-:W-:Y:S02]  /*10050*/  HADD2.F32 R89, -RZ, R97.H1_H1 ;  /* 0x30000061ff597230 */ /* 0x000fe40000004100 */
[----:B------:R-:W-:Y:S02]  /*10060*/  HADD2.F32 R65, -RZ, R108.H0_H0 ;  /* 0x2000006cff417230 */ /* 0x000fe40000004100 */
[----:B------:R-:W-:-:S05]  /*10070*/  HADD2.F32 R91, -RZ, R91.H0_H0 ;  /* 0x2000005bff5b7230 */ /* 0x000fca0000004100 */
[C---:B------:R-:W-:Y:S01]  /*10080*/  FMUL.FTZ R88, R77.reuse, R91 ;  /* 0x0000005b4d587220 */ /* 0x040fe20000410000 */
[----:B------:R-:W-:-:S03]  /*10090*/  FMUL.FTZ R77, R77, R92 ;  /* 0x0000005c4d4d7220 */ /* 0x000fc60000410000 */
[C---:B------:R-:W-:Y:S01]  /*100a0*/  FFMA.FTZ R92, R81.reuse, R92, -R88 ;  /* 0x0000005c515c7223 */ /* 0x040fe20000010858 */
[----:B------:R-:W-:Y:S01]  /*100b0*/  FFMA.FTZ R91, R81, R91, R77 ;  /* 0x0000005b515b7223 */ /* 0x000fe2000001004d */
[----:B------:R-:W-:Y:S02]  /*100c0*/  HADD2.F32 R77, -RZ, R97.H0_H0 ;  /* 0x20000061ff4d7230 */ /* 0x000fe40000004100 */
[----:B------:R-:W-:Y:S02]  /*100d0*/  HADD2.F32 R88, -RZ, R76.H0_H0 ;  /* 0x2000004cff587230 */ /* 0x000fe40000004100 */
[----:B------:R-:W-:Y:S02]  /*100e0*/  HADD2.F32 R81, -RZ, R80.H0_H0 ;  /* 0x20000050ff517230 */ /* 0x000fe40000004100 */
[----:B------:R-:W-:Y:S02]  /*100f0*/  HADD2.F32 R76, -RZ, R76.H1_H1 ;  /* 0x3000004cff4c7230 */ /* 0x000fe40000004100 */
[C---:B------:R-:W-:Y:S01]  /*10100*/  FMUL.FTZ R97, R88.reuse, R77 ;  /* 0x0000004d58617220 */ /* 0x040fe20000410000 */
[----:B------:R-:W-:Y:S01]  /*10110*/  FMUL.FTZ R88, R88, R89 ;  /* 0x0000005958587220 */ /* 0x000fe20000410000 */
[----:B------:R-:W-:-:S02]  /*10120*/  HADD2.F32 R80, -RZ, R80.H1_H1 ;  /* 0x30000050ff507230 */ /* 0x000fc40000004100 */
[C---:B------:R-:W-:Y:S01]  /*10130*/  FFMA.FTZ R89, R81.reuse, R89, -R97 ;  /* 0x0000005951597223 */ /* 0x040fe20000010861 */
[----:B------:R-:W-:Y:S01]  /*10140*/  FFMA.FTZ R81, R81, R77, R88 ;  /* 0x0000004d51517223 */ /* 0x000fe20000010058 */
[--C-:B------:R-:W-:Y:S02]  /*10150*/  HADD2.F32 R77, -RZ, R103.reuse.H0_H0 ;  /* 0x20000067ff4d7230 */ /* 0x100fe40000004100 */
[--C-:B------:R-:W-:Y:S02]  /*10160*/  HADD2.F32 R97, -RZ, R78.reuse.H0_H0 ;  /* 0x2000004eff617230 */ /* 0x100fe40000004100 */
[----:B------:R-:W-:Y:S02]  /*10170*/  HADD2.F32 R88, -RZ, R103.H1_H1 ;  /* 0x30000067ff587230 */ /* 0x000fe40000004100 */
[----:B------:R-:W-:Y:S02]  /*10180*/  HADD2.F32 R78, -RZ, R78.H1_H1 ;  /* 0x3000004eff4e7230 */ /* 0x000fe40000004100 */
[C---:B------:R-:W-:Y:S01]  /*10190*/  FMUL.FTZ R103, R97.reuse, R77 ;  /* 0x0000004d61677220 */ /* 0x040fe20000410000 */
[----:B------:R-:W-:-:S03]  /*101a0*/  FMUL.FTZ R97, R97, R88 ;  /* 0x0000005861617220 */ /* 0x000fc60000410000 */
[C---:B------:R-:W-:Y:S01]  /*101b0*/  FFMA.FTZ R88, R61.reuse, R88, -R103 ;  /* 0x000000583d587223 */ /* 0x040fe20000010867 */
[----:B------:R-:W-:Y:S01]  /*101c0*/  FFMA.FTZ R77, R61, R77, R97 ;  /* 0x0000004d3d4d7223 */ /* 0x000fe20000010061 */
[----:B------:R-:W-:Y:S02]  /*101d0*/  HADD2.F32 R61, -RZ, R108.H1_H1 ;  /* 0x3000006cff3d7230 */ /* 0x000fe40000004100 */
        /* <DEDUP_REMOVED lines=8> */
[----:B------:R-:W-:Y:S02]  /*10260*/  SHF.R.U32.HI R97, RZ, 0x10, R67 ;  /* 0x00000010ff617819 */ /* 0x000fe40000011643 */
[----:B------:R-:W-:Y:S01]  /*10270*/  SHF.R.U32.HI R103, RZ, 0x10, R63 ;  /* 0x00000010ff677819 */ /* 0x000fe2000001163f */
[C---:B------:R-:W-:Y:S01]  /*10280*/  FMUL.FTZ R63, R76.reuse, R64 ;  /* 0x000000404c3f7220 */ /* 0x040fe20000410000 */
[-C--:B------:R-:W-:Y:S01]  /*10290*/  FMUL.FTZ R76, R76, R60.reuse ;  /* 0x0000003c4c4c7220 */ /* 0x080fe20000410000 */
[----:B------:R-:W-:Y:S02]  /*102a0*/  HADD2.F32 R97, -RZ, R97.H0_H0 ;  /* 0x20000061ff617230 */ /* 0x000fe40000004100 */
[----:B------:R-:W-:Y:S02]  /*102b0*/  HADD2.F32 R103, -RZ, R103.H0_H0 ;  /* 0x20000067ff677230 */ /* 0x000fe40000004100 */
[----:B------:R-:W-:Y:S01]  /*102c0*/  FFMA.FTZ R60, R80, R60, -R63 ;  /* 0x0000003c503c7223 */ /* 0x000fe2000001083f */
[C---:B------:R-:W-:Y:S01]  /*102d0*/  FMUL.FTZ R63, R78.reuse, R66 ;  /* 0x000000424e3f7220 */ /* 0x040fe20000410000 */
[C---:B------:R-:W-:Y:S01]  /*102e0*/  FMUL.FTZ R108, R79.reuse, R97 ;  /* 0x000000614f6c7220 */ /* 0x040fe20000410000 */
[-C--:B------:R-:W-:Y:S01]  /*102f0*/  FMUL.FTZ R78, R78, R62.reuse ;  /* 0x0000003e4e4e7220 */ /* 0x080fe20000410000 */
[-C--:B------:R-:W-:Y:S01]  /*10300*/  FMUL.FTZ R79, R79, R103.reuse ;  /* 0x000000674f4f7220 */ /* 0x080fe20000410000 */
[----:B------:R-:W-:Y:S01]  /*10310*/  FFMA.FTZ R62, R82, R62, -R63 ;  /* 0x0000003e523e7223 */ /* 0x000fe2000001083f */
[C---:B------:R-:W-:Y:S01]  /*10320*/  FFMA.FTZ R108, R83.reuse, R103, -R108 ;  /* 0x00000067536c7223 */ /* 0x040fe2000001086c */
        /* <DEDUP_REMOVED lines=13> */
.L_x_1711:
[----:B------:R-:W-:Y:S05]  /*10400*/  BSYNC B2 ;  /* 0x0000000000027941 */ /* 0x000fea0003800000 */
.L_x_1710:
[----:B------:R-:W-:Y:S05]  /*10410*/  @P1 BRA `(.L_x_1709) ;  /* 0x0000000400841947 */ /* 0x000fea0003800000 */
[----:B-1----:R-:W2:Y:S04]  /*10420*/  LDL R20, [R1+0x48] ;  /* 0x0000480001147983 */ /* 0x002ea80000100800 */
[----:B------:R-:W3:Y:S01]  /*10430*/  LDL R89, [R1+0x98] ;  /* 0x0000980001597983 */ /* 0x000ee20000100800 */
[----:B------:R-:W-:Y:S01]  /*10440*/  HADD2.F32 R79, -RZ, R120.H0_H0 ;  /* 0x20000078ff4f7230 */ /* 0x000fe20000004100 */
[--C-:B------:R-:W-:Y:S02]  /*10450*/  SHF.R.U32.HI R80, RZ, 0x10, R57.reuse ;  /* 0x00000010ff507819 */ /* 0x100fe40000011639 */
[----:B------:R-:W-:Y:S02]  /*10460*/  SHF.R.U64 R56, R56, 0x10, R57 ;  /* 0x0000001038387819 */ /* 0x000fe40000001239 */
[----:B------:R-:W-:Y:S01]  /*10470*/  SHF.R.U32.HI R57, RZ, 0x10, R71 ;  /* 0x00000010ff397819 */ /* 0x000fe20000011647 */
[----:B------:R-:W-:Y:S01]  /*10480*/  HADD2.F32 R80, -RZ, R80.H0_H0 ;  /* 0x20000050ff507230 */ /* 0x000fe20000004100 */
[--C-:B------:R-:W-:Y:S01]  /*10490*/  SHF.R.U64 R58, R58, 0x10, R59.reuse ;  /* 0x000000103a3a7819 */ /* 0x100fe2000000123b */
[----:B------:R-:W-:Y:S01]  /*104a0*/  HADD2.F32 R56, -RZ, R56.H0_H0 ;  /* 0x20000038ff387230 */ /* 0x000fe20000004100 */
[----:B------:R-:W-:Y:S01]  /*104b0*/  SHF.R.U32.HI R59, RZ, 0x10, R59 ;  /* 0x00000010ff3b7819 */ /* 0x000fe2000001163b */
        /* <DEDUP_REMOVED lines=10> */
[----:B---3--:R-:W1:Y:S02]  /*10560*/  LDS.128 R64, [R89] ;  /* 0x0000000059407984 */ /* 0x008e640000000c00 */
[----:B------:R-:W-:Y:S01]  /*10570*/  LEA.HI R3, R3, R20, RZ, 0x3 ;  /* 0x0000001403037211 */ /* 0x000fe200078f18ff */
[----:B------:R-:W-:Y:S01]  /*10580*/  HADD2.F32 R20, -RZ, R120.H1_H1 ;  /* 0x30000078ff147230 */ /* 0x000fe20000004100 */
[----:B------:R-:W-:Y:S02]  /*10590*/  LOP3.LUT R60, R60, 0x38, RZ, 0xc0, !PT ;  /* 0x000000383c3c7812 */ /* 0x000fe400078ec0ff */
[----:B------:R-:W-:Y:S02]  /*105a0*/  SHF.L.U32 R3, R3, 0xa, RZ ;  /* 0x0000000a03037819 */ /* 0x000fe400000006ff */
[----:B------:R-:W-:-:S02]  /*105b0*/  LOP3.LUT R60, R60, 0x1c0, R123, 0xf8, !PT ;  /* 0x000001c03c3c7812 */ /* 0x000fc400078ef87b */
[----:B------:R-:W-:Y:S02]  /*105c0*/  LOP3.LUT R3, R3, 0x7fffe000, RZ, 0xc0, !PT ;  /* 0x7fffe00003037812 */ /* 0x000fe400078ec0ff */
[----:B------:R-:W-:-:S04]  /*105d0*/  LOP3.LUT R60, R60, R122, RZ, 0x3c, !PT ;  /* 0x0000007a3c3c7212 */ /* 0x000fc800078e3cff */
[----:B-----5:R-:W-:-:S05]  /*105e0*/  IADD3 R3, R60, R3, R121 ;  /* 0x000000033c037210 */ /* 0x020fca0007ffe079 */
[----:B------:R-:W-:-:S05]  /*105f0*/  IMAD R3, R3, 0x2, R16 ;  /* 0x0000000203037824 */ /* 0x000fca00078e0210 */
[----:B------:R-:W2:Y:S01]  /*10600*/  LDS.128 R60, [R3+0x10400] ;  /* 0x01040000033c7984 */ /* 0x000ea20000000c00 */
[----:B-1----:R-:W-:Y:S02]  /*10610*/  HADD2.F32 R77, -RZ, R65.H0_H0 ;  /* 0x20000041ff4d7230 */ /* 0x002fe40000004100 */
[----:B--2---:R-:W-:Y:S02]  /*10620*/  HADD2.F32 R76, -RZ, R61.H0_H0 ;  /* 0x2000003dff4c7230 */ /* 0x004fe40000004100 */
[----:B------:R-:W-:Y:S02]  /*10630*/  HADD2.F32 R82, -RZ, R62.H0_H0 ;  /* 0x2000003eff527230 */ /* 0x000fe40000004100 */
[--C-:B------:R-:W-:Y:S02]  /*10640*/  HADD2.F32 R88, -RZ, R63.reuse.H0_H0 ;  /* 0x2000003fff587230 */ /* 0x100fe40000004100 */
[C---:B------:R-:W-:Y:S01]  /*10650*/  FMUL.FTZ R78, R76.reuse, R20 ;  /* 0x000000144c4e7220 */ /* 0x040fe20000410000 */
[----:B------:R-:W-:Y:S01]  /*10660*/  FMUL.FTZ R76, R76, R79 ;  /* 0x0000004f4c4c7220 */ /* 0x000fe20000410000 */
[----:B------:R-:W-:-:S02]  /*10670*/  HADD2.F32 R63, -RZ, R63.H1_H1 ;  /* 0x3000003fff3f7230 */ /* 0x000fc40000004100 */
[C---:B------:R-:W-:Y:S01]  /*10680*/  FFMA.FTZ R79, R77.reuse, R79, -R78 ;  /* 0x0000004f4d4f7223 */ /* 0x040fe2000001084e */
[----:B------:R-:W-:Y:S01]  /*10690*/  FFMA.FTZ R77, R77, R20, R76 ;  /* 0x000000144d4d7223 */ /* 0x000fe2000001004c */
[----:B------:R-:W-:Y:S01]  /*106a0*/  SHF.R.U32.HI R20, RZ, 0x10, R69 ;  /* 0x00000010ff147819 */ /* 0x000fe20000011645 */
[----:B------:R-:W-:Y:S02]  /*106b0*/  HADD2.F32 R76, -RZ, R61.H1_H1 ;  /* 0x3000003dff4c7230 */ /* 0x000fe40000004100 */
[----:B------:R-:W-:Y:S02]  /*106c0*/  HADD2.F32 R61, -RZ, R65.H1_H1 ;  /* 0x30000041ff3d7230 */ /* 0x000fe40000004100 */
[----:B------:R-:W-:Y:S02]  /*106d0*/  HADD2.F32 R20, -RZ, R20.H0_H0 ;  /* 0x20000014ff147230 */ /* 0x000fe40000004100 */
[----:B------:R-:W-:Y:S02]  /*106e0*/  HADD2.F32 R78, -RZ, R119.H0_H0 ;  /* 0x20000077ff4e7230 */ /* 0x000fe40000004100 */
[----:B------:R-:W-:-:S02]  /*106f0*/  HADD2.F32 R69, -RZ, R67.H1_H1 ;  /* 0x30000043ff457230 */ /* 0x000fc40000004100 */
[C---:B------:R-:W-:Y:S01]  /*10700*/  FMUL.FTZ R65, R76.reuse, R20 ;  /* 0x000000144c417220 */ /* 0x040fe20000410000 */
[-C--:B------:R-:W-:Y:S01]  /*10710*/  FMUL.FTZ R76, R76, R80.reuse ;  /* 0x000000504c4c7220 */ /* 0x080fe20000410000 */
[----:B------:R-:W-:Y:S02]  /*10720*/  HADD2.F32 R62, -RZ, R62.H1_H1 ;  /* 0x3000003eff3e7230 */ /* 0x000fe40000004100 */
[C---:B------:R-:W-:Y:S01]  /*10730*/  FFMA.FTZ R80, R61.reuse, R80, -R65 ;  /* 0x000000503d507223 */ /* 0x040fe20000010841 */
[----:B------:R-:W-:Y:S01]  /*10740*/  FFMA.FTZ R61, R61, R20, R76 ;  /* 0x000000143d3d7223 */ /* 0x000fe2000001004c */
[----:B------:R-:W-:Y:S02]  /*10750*/  HADD2.F32 R20, -RZ, R119.H1_H1 ;  /* 0x30000077ff147230 */ /* 0x000fe40000004100 */
[----:B------:R-:W-:Y:S02]  /*10760*/  HADD2.F32 R65, -RZ, R60.H0_H0 ;  /* 0x2000003cff417230 */ /* 0x000fe40000004100 */
[----:B------:R-:W-:Y:S01]  /*10770*/  HADD2.F32 R76, -RZ, R64.H0_H0 ;  /* 0x20000040ff4c7230 */ /* 0x000fe20000004100 */
[----:B------:R-:W-:Y:S01]  /*10780*/  F2FP.F16.F32.PACK_AB R61, R61, R77 ;  /* 0x0000004d3d3d723e */ /* 0x000fe200000000ff */
[----:B------:R-:W-:-:S02]  /*10790*/  HADD2.F32 R60, -RZ, R60.H1_H1 ;  /* 0x3000003cff3c7230 */ /* 0x000fc40000004100 */
[C---:B0-----:R-:W-:Y:S01]  /*107a0*/  FMUL.FTZ R81, R65.reuse, R20 ;  /* 0x0000001441517220 */ /* 0x041fe20000410000 */
[-C--:B------:R-:W-:Y:S01]  /*107b0*/  FMUL.FTZ R65, R65, R78.reuse ;  /* 0x0000004e41417220 */ /* 0x080fe20000410000 */
[----:B------:R-:W-:Y:S02]  /*107c0*/  HADD2.F32 R64, -RZ, R64.H1_H1 ;  /* 0x30000040ff407230 */ /* 0x000fe40000004100 */
[C---:B------:R-:W-:Y:S01]  /*107d0*/  FFMA.FTZ R78, R76.reuse, R78, -R81 ;  /* 0x0000004e4c4e7223 */ /* 0x040fe20000010851 */
[----:B------:R-:W-:Y:S01]  /*107e0*/  FFMA.FTZ R76, R76, R20, R65 ;  /* 0x000000144c4c7223 */ /* 0x000fe20000010041 */
[--C-:B------:R-:W-:Y:S02]  /*107f0*/  HADD2.F32 R81, -RZ, R118.reuse.H1_H1 ;  /* 0x30000076ff517230 */ /* 0x100fe40000004100 */
[----:B------:R-:W-:Y:S02]  /*10800*/  HADD2.F32 R65, -RZ, R118.H0_H0 ;  /* 0x20000076ff417230 */ /* 0x000fe40000004100 */
[----:B------:R-:W-:-:S02]  /*10810*/  HADD2.F32 R20, -RZ, R66.H0_H0 ;  /* 0x20000042ff147230 */ /* 0x000fc40000004100 */
[C---:B------:R-:W-:Y:S01]  /*10820*/  FMUL.FTZ R83, R82.reuse, R81 ;  /* 0x0000005152537220 */ /* 0x040fe20000410000 */
[----:B------:R-:W-:Y:S02]  /*10830*/  HADD2.F32 R66, -RZ, R66.H1_H1 ;  /* 0x30000042ff427230 */ /* 0x000fe40000004100 */
[-C--:B------:R-:W-:Y:S01]  /*10840*/  FMUL.FTZ R82, R82, R65.reuse ;  /* 0x0000004152527220 */ /* 0x080fe20000410000 */
[C---:B------:R-:W-:Y:S01]  /*10850*/  FFMA.FTZ R65, R20.reuse, R65, -R83 ;  /* 0x0000004114417223 */ /* 0x040fe20000010853 */
[----:B------:R-:W-:Y:S02]  /*10860*/  HADD2.F32 R83, -RZ, R117.H1_H1 ;  /* 0x30000075ff537230 */ /* 0x000fe40000004100 */
[----:B------:R-:W-:Y:S01]  /*10870*/  FFMA.FTZ R20, R20, R81, R82 ;  /* 0x0000005114147223 */ /* 0x000fe20000010052 */
[----:B------:R-:W-:Y:S02]  /*10880*/  HADD2.F32 R81, -RZ, R67.H0_H0 ;  /* 0x20000043ff517230 */ /* 0x000fe40000004100 */
[----:B------:R-:W-:Y:S01]  /*10890*/  FMUL.FTZ R67, R63, R57 ;  /* 0x000000393f437220 */ /* 0x000fe20000410000 */
[----:B------:R-:W-:-:S02]  /*108a0*/  HADD2.F32 R82, -RZ, R117.H0_H0 ;  /* 0x20000075ff527230 */ /* 0x000fc40000004100 */
[-C--:B------:R-:W-:Y:S01]  /*108b0*/  FMUL.FTZ R63, R63, R59.reuse ;  /* 0x0000003b3f3f7220 */ /* 0x080fe20000410000 */
[C---:B------:R-:W-:Y:S01]  /*108c0*/  FFMA.FTZ R59, R69.reuse, R59, -R67 ;  /* 0x0000003b453b7223 */ /* 0x040fe20000010843 */
[----:B------:R-:W-:Y:S02]  /*108d0*/  FMUL.FTZ R67, R60, R68 ;  /* 0x000000443c437220 */ /* 0x000fe40000410000 */
[----:B------:R-:W-:Y:S01]  /*108e0*/  FFMA.FTZ R63, R69, R57, R63 ;  /* 0x00000039453f7223 */ /* 0x000fe2000001003f */
[----:B------:R-:W-:Y:S01]  /*108f0*/  FMUL.FTZ R87, R88, R82 ;  /* 0x0000005258577220 */ /* 0x000fe20000410000 */
[----:B------:R-:W-:Y:S01]  /*10900*/  FMUL.FTZ R57, R62, R70 ;  /* 0x000000463e397220 */ /* 0x000fe20000410000 */
[-C--:B------:R-:W-:Y:S01]  /*10910*/  FMUL.FTZ R88, R88, R83.reuse ;  /* 0x0000005358587220 */ /* 0x080fe20000410000 */
[----:B------:R-:W-:Y:S01]  /*10920*/  FMUL.FTZ R60, R60, R56 ;  /* 0x000000383c3c7220 */ /* 0x000fe20000410000 */
[----:B------:R-:W-:Y:S01]  /*10930*/  FMUL.FTZ R62, R62, R58 ;  /* 0x0000003a3e3e7220 */ /* 0x000fe20000410000 */
[C---:B------:R-:W-:Y:S01]  /*10940*/  FFMA.FTZ R87, R81.reuse, R83, -R87 ;  /* 0x0000005351577223 */ /* 0x040fe20000010857 */
        /* <DEDUP_REMOVED lines=14> */
.L_x_1709:
[----:B------:R-:W-:Y:S05]  /*10a30*/  BSYNC B1 ;  /* 0x0000000000017941 */ /* 0x000fea0003800000 */
.L_x_1708:
[----:B--2---:R-:W-:Y:S01]  /*10a40*/  VIADD R3, R23, 0x20 ;  /* 0x0000002017037836 */ /* 0x004fe20000000000 */
[----:B------:R-:W-:Y:S04]  /*10a50*/  BSSY B1, `(.L_x_1712) ;  /* 0x00000d2000017945 */ /* 0x000fe80003800000 */
[----:B------:R-:W-:-:S13]  /*10a60*/  ISETP.GE.AND P0, PT, R3, R0, PT ;  /* 0x000000000300720c */ /* 0x000fda0003f06270 */
[----:B------:R-:W-:Y:S05]  /*10a70*/  @P0 BRA `(.L_x_1713) ;  /* 0x0000000c003c0947 */ /* 0x000fea0003800000 */
[----:B------:R2:W5:Y:S01]  /*10a80*/  LDL R79, [R1+0x24] ;  /* 0x00002400014f7983 */ /* 0x0005620000100800 */
[----:B------:R-:W3:Y:S01]  /*10a90*/  LDC R3, c[0x0][0x3f4] ;  /* 0x0000fd00ff037b82 */ /* 0x000ee20000000800 */
[C---:B------:R-:W-:Y:S01]  /*10aa0*/  VIADD R80, R23.reuse, 0x20 ;  /* 0x0000002017507836 */ /* 0x040fe20000000000 */
[----:B------:R-:W-:Y:S01]  /*10ab0*/  BSSY B2, `(.L_x_1714) ;  /* 0x000006a000027945 */ /* 0x000fe20003800000 */
[----:B0-----:R-:W-:Y:S02]  /*10ac0*/  VIADD R81, R23, 0x20 ;  /* 0x0000002017517836 */ /* 0x001fe40000000000 */
[----:B------:R-:W-:Y:S02]  /*10ad0*/  IMAD.SHL.U32 R80, R80, 0x40, RZ ;  /* 0x0000004050507824 */ /* 0x000fe400078e00ff */
[----:B------:R-:W-:-:S03]  /*10ae0*/  IMAD.SHL.U32 R81, R81, 0x40, RZ ;  /* 0x0000004051517824 */ /* 0x000fc600078e00ff */
[----:B------:R-:W-:Y:S02]  /*10af0*/  LOP3.LUT R80, R80, 0x1c0, RZ, 0xc0, !PT ;  /* 0x000001c050507812 */ /* 0x000fe400078ec0ff */
[----:B------:R-:W-:Y:S02]  /*10b00*/  LOP3.LUT R81, R81, 0x1c0, RZ, 0xc0, !PT ;  /* 0x000001c051517812 */ /* 0x000fe400078ec0ff */
[----:B------:R-:W-:Y:S02]  /*10b10*/  SHF.R.U32.HI R80, RZ, 0x3, R80 ;  /* 0x00000003ff507819 */ /* 0x000fe40000011650 */
[-C--:B---3--:R-:W-:Y:S02]  /*10b20*/  ISETP.GE.AND P0, PT, R18, R3.reuse, PT ;  /* 0x000000031200720c */ /* 0x088fe40003f06270 */
[----:B------:R-:W-:-:S11]  /*10b30*/  ISETP.GE.AND P1, PT, R221, R3, PT ;  /* 0x00000003dd00720c */ /* 0x000fd60003f26270 */
[----:B--2---:R-:W-:Y:S05]  /*10b40*/  @P0 BRA `(.L_x_1715) ;  /* 0x0000000400800947 */ /* 0x004fea0003800000 */
[----:B-1----:R-:W2:Y:S04]  /*10b50*/  LDL R20, [R1+0x44] ;  /* 0x0000440001147983 */ /* 0x002ea80000100800 */
[----:B------:R-:W3:Y:S01]  /*10b60*/  LDL R82, [R1+0x94] ;  /* 0x0000940001527983 */ /* 0x000ee20000100800 */
[--C-:B------:R-:W-:Y:S01]  /*10b70*/  SHF.R.U64 R44, R44, 0x10, R45.reuse ;  /* 0x000000102c2c7819 */ /* 0x100fe2000000122d */
[--C-:B------:R-:W-:Y:S01]  /*10b80*/  HADD2.F32 R68, -RZ, R116.reuse.H1_H1 ;  /* 0x30000074ff447230 */ /* 0x100fe20000004100 */
[----:B------:R-:W-:Y:S01]  /*10b90*/  SHF.R.U32.HI R64, RZ, 0x10, R45 ;  /* 0x00000010ff407819 */ /* 0x000fe2000001162d */
[----:B------:R-:W-:Y:S01]  /*10ba0*/  HADD2.F32 R116, -RZ, R116.H0_H0 ;  /* 0x20000074ff747230 */ /* 0x000fe20000004100 */
[--C-:B------:R-:W-:Y:S02]  /*10bb0*/  SHF.R.U64 R45, R52, 0x10, R53.reuse ;  /* 0x00000010342d7819 */ /* 0x100fe40000001235 */
[----:B------:R-:W-:Y:S01]  /*10bc0*/  SHF.R.U32.HI R52, RZ, 0x10, R53 ;  /* 0x00000010ff347819 */ /* 0x000fe20000011635 */
[----:B------:R-:W-:Y:S01]  /*10bd0*/  HADD2.F32 R64, -RZ, R64.H0_H0 ;  /* 0x20000040ff407230 */ /* 0x000fe20000004100 */
[--C-:B------:R-:W-:Y:S01]  /*10be0*/  SHF.R.U64 R46, R46, 0x10, R47.reuse ;  /* 0x000000102e2e7819 */ /* 0x100fe2000000122f */
[----:B------:R-:W-:Y:S01]  /*10bf0*/  HADD2.F32 R45, -RZ, R45.H0_H0 ;  /* 0x2000002dff2d7230 */ /* 0x000fe20000004100 */
[----:B------:R-:W-:Y:S01]  /*10c00*/  SHF.R.U32.HI R53, RZ, 0x10, R47 ;  /* 0x00000010ff357819 */ /* 0x000fe2000001162f */
[----:B------:R-:W-:Y:S01]  /*10c10*/  HADD2.F32 R52, -RZ, R52.H0_H0 ;  /* 0x20000034ff347230 */ /* 0x000fe20000004100 */
[----:B------:R-:W-:-:S02]  /*10c20*/  SHF.R.U64 R47, R54, 0x10, R55 ;  /* 0x00000010362f7819 */ /* 0x000fc40000001237 */
[----:B------:R-:W-:-:S03]  /*10c30*/  SHF.R.U32.HI R55, RZ, 0x10, R55 ;  /* 0x00000010ff377819 */ /* 0x000fc60000011637 */
[----:B------:R-:W-:Y:S02]  /*10c40*/  HADD2.F32 R47, -RZ, R47.H0_H0 ;  /* 0x2000002fff2f7230 */ /* 0x000fe40000004100 */
[----:B------:R-:W-:Y:S01]  /*10c50*/  HADD2.F32 R55, -RZ, R55.H0_H0 ;  /* 0x20000037ff377230 */ /* 0x000fe20000004100 */
[----:B--2---:R-:W-:-:S04]  /*10c60*/  LEA.HI R20, R3, R20, RZ, 0x1d ;  /* 0x0000001403147211 */ /* 0x004fc800078fe8ff */
[----:B------:R-:W-:Y:S02]  /*10c70*/  SHF.R.S32.HI R57, RZ, 0x1f, R20 ;  /* 0x0000001fff397819 */ /* 0x000fe40000011414 */
[----:B------:R-:W-:Y:S02]  /*10c80*/  SHF.L.U32 R56, R20, 0x3, RZ ;  /* 0x0000000314387819 */ /* 0x000fe400000006ff */
[----:B------:R-:W-:Y:S02]  /*10c90*/  LEA.HI R57, R57, R20, RZ, 0x3 ;  /* 0x0000001439397211 */ /* 0x000fe400078f18ff */
[----:B------:R-:W-:-:S03]  /*10ca0*/  LOP3.LUT R20, R81, 0x38, R56, 0xf8, !PT ;  /* 0x0000003851147812 */ /* 0x000fc600078ef838 */
[----:B------:R-:W-:Y:S01]  /*10cb0*/  IMAD.SHL.U32 R57, R57, 0x400, RZ ;  /* 0x0000040039397824 */ /* 0x000fe200078e00ff */
[----:B------:R-:W-:-:S04]  /*10cc0*/  LOP3.LUT R20, R20, R80, RZ, 0x3c, !PT ;  /* 0x0000005014147212 */ /* 0x000fc800078e3cff */
[----:B------:R-:W-:Y:S02]  /*10cd0*/  LOP3.LUT R61, R57, 0x7fffe000, RZ, 0xc0, !PT ;  /* 0x7fffe000393d7812 */ /* 0x000fe400078ec0ff */
[----:B---3--:R-:W0:Y:S02]  /*10ce0*/  LDS.128 R56, [R82] ;  /* 0x0000000052387984 */ /* 0x008e240000000c00 */
[----:B-----5:R-:W-:-:S05]  /*10cf0*/  IADD3 R61, R20, R61, R79 ;  /* 0x0000003d143d7210 */ /* 0x020fca0007ffe04f */
[----:B------:R-:W-:-:S05]  /*10d00*/  IMAD R20, R61, 0x2, R16 ;  /* 0x000000023d147824 */ /* 0x000fca00078e0210 */
[----:B------:R-:W1:Y:S01]  /*10d10*/  LDS.128 R60, [R20+0x10400] ;  /* 0x01040000143c7984 */ /* 0x000e620000000c00 */
[--C-:B0-----:R-:W-:Y:S02]  /*10d20*/  HADD2.F32 R54, -RZ, R57.reuse.H0_H0 ;  /* 0x20000039ff367230 */ /* 0x101fe40000004100 */
[----:B------:R-:W-:Y:S02]  /*10d30*/  HADD2.F32 R65, -RZ, R57.H1_H1 ;  /* 0x30000039ff417230 */ /* 0x000fe40000004100 */
[----:B------:R-:W-:Y:S02]  /*10d40*/  HADD2.F32 R57, -RZ, R56.H0_H0 ;  /* 0x20000038ff397230 */ /* 0x000fe40000004100 */
[----:B------:R-:W-:Y:S02]  /*10d50*/  HADD2.F32 R66, -RZ, R58.H0_H0 ;  /* 0x2000003aff427230 */ /* 0x000fe40000004100 */
[--C-:B------:R-:W-:Y:S02]  /*10d60*/  HADD2.F32 R67, -RZ, R59.reuse.H0_H0 ;  /* 0x2000003bff437230 */ /* 0x100fe40000004100 */
[----:B------:R-:W-:-:S02]  /*10d70*/  HADD2.F32 R59, -RZ, R59.H1_H1 ;  /* 0x3000003bff3b7230 */ /* 0x000fc40000004100 */
[--C-:B-1----:R-:W-:Y:S02]  /*10d80*/  HADD2.F32 R69, -RZ, R61.reuse.H0_H0 ;  /* 0x2000003dff457230 */ /* 0x102fe40000004100 */
[----:B------:R-:W-:Y:S02]  /*10d90*/  HADD2.F32 R70, -RZ, R61.H1_H1 ;  /* 0x3000003dff467230 */ /* 0x000fe40000004100 */
[----:B------:R-:W-:Y:S02]  /*10da0*/  HADD2.F32 R61, -RZ, R60.H0_H0 ;  /* 0x2000003cff3d7230 */ /* 0x000fe40000004100 */
[C---:B------:R-:W-:Y:S01]  /*10db0*/  FMUL.FTZ R76, R69.reuse, R116 ;  /* 0x00000074454c7220 */ /* 0x040fe20000410000 */
[----:B------:R-:W-:Y:S01]  /*10dc0*/  FMUL.FTZ R69, R69, R68 ;  /* 0x0000004445457220 */ /* 0x000fe20000410000 */
[C---:B------:R-:W-:Y:S01]  /*10dd0*/  FMUL.FTZ R78, R70.reuse, R52 ;  /* 0x00000034464e7220 */ /* 0x040fe20000410000 */
[----:B------:R-:W-:Y:S01]  /*10de0*/  FMUL.FTZ R70, R70, R64 ;  /* 0x0000004046467220 */ /* 0x000fe20000410000 */
[----:B------:R-:W-:Y:S01]  /*10df0*/  FFMA.FTZ R76, R54, R68, -R76 ;  /* 0x00000044364c7223 */ /* 0x000fe2000001084c */
[----:B------:R-:W-:-:S02]  /*10e00*/  HADD2.F32 R68, -RZ, R113.H0_H0 ;  /* 0x20000071ff447230 */ /* 0x000fc40000004100 */
[----:B------:R-:W-:Y:S01]  /*10e10*/  FFMA.FTZ R69, R54, R116, R69 ;  /* 0x0000007436457223 */ /* 0x000fe20000010045 */
[----:B------:R-:W-:Y:S02]  /*10e20*/  HADD2.F32 R54, -RZ, R115.H0_H0 ;  /* 0x20000073ff367230 */ /* 0x000fe40000004100 */
[----:B------:R-:W-:Y:S01]  /*10e30*/  FFMA.FTZ R78, R65, R64, -R78 ;  /* 0x00000040414e7223 */ /* 0x000fe2000001084e */
[----:B------:R-:W-:Y:S02]  /*10e40*/  HADD2.F32 R71, -RZ, R62.H0_H0 ;  /* 0x2000003eff477230 */ /* 0x000fe40000004100 */
[C---:B------:R-:W-:Y:S01]  /*10e50*/  FMUL.FTZ R64, R61.reuse, R68 ;  /* 0x000000443d407220 */ /* 0x040fe20000410000 */
[----:B------:R-:W-:Y:S02]  /*10e60*/  HADD2.F32 R113, -RZ, R113.H1_H1 ;  /* 0x30000071ff717230 */ /* 0x000fe40000004100 */
[----:B------:R-:W-:Y:S01]  /*10e70*/  FMUL.FTZ R61, R61, R54 ;  /* 0x000000363d3d7220 */ /* 0x000fe20000410000 */
[----:B------:R-:W-:Y:S01]  /*10e80*/  FFMA.FTZ R70, R65, R52, R70 ;  /* 0x0000003441467223 */ /* 0x000fe20000010046 */
[----:B------:R-:W-:Y:S01]  /*10e90*/  FFMA.FTZ R64, R57, R54, -R64 ;  /* 0x0000003639407223 */ /* 0x000fe20000010840 */
[----:B------:R-:W-:-:S02]  /*10ea0*/  HADD2.F32 R54, -RZ, R114.H1_H1 ;  /* 0x30000072ff367230 */ /* 0x000fc40000004100 */
[----:B------:R-:W-:Y:S01]  /*10eb0*/  FFMA.FTZ R52, R57, R68, R61 ;  /* 0x0000004439347223 */ /* 0x000fe2000001003d */
[--C-:B------:R-:W-:Y:S02]  /*10ec0*/  HADD2.F32 R77, -RZ, R63.reuse.H0_H0 ;  /* 0x2000003fff4d7230 */ /* 0x100fe40000004100 */
[C---:B------:R-:W-:Y:S01]  /*10ed0*/  FMUL.FTZ R57, R71.reuse, R113 ;  /* 0x0000007147397220 */ /* 0x040fe20000410000 */
[----:B------:R-:W-:Y:S02]  /*10ee0*/  HADD2.F32 R63, -RZ, R63.H1_H1 ;  /* 0x3000003fff3f7230 */ /* 0x000fe40000004100 */
[-C--:B------:R-:W-:Y:S01]  /*10ef0*/  FMUL.FTZ R71, R71, R54.reuse ;  /* 0x0000003647477220 */ /* 0x080fe20000410000 */
[----:B------:R-:W-:Y:S02]  /*10f00*/  HADD2.F32 R60, -RZ, R60.H1_H1 ;  /* 0x3000003cff3c7230 */ /* 0x000fe40000004100 */
[----:B------:R-:W-:Y:S01]  /*10f10*/  FFMA.FTZ R54, R66, R54, -R57 ;  /* 0x0000003642367223 */ /* 0x000fe20000010839 */
[----:B------:R-:W-:-:S02]  /*10f20*/  HADD2.F32 R57, -RZ, R53.H0_H0 ;  /* 0x20000035ff397230 */ /* 0x000fc40000004100 */
[----:B------:R-:W-:Y:S01]  /*10f30*/  FFMA.FTZ R71, R66, R113, R71 ;  /* 0x0000007142477223 */ /* 0x000fe20000010047 */
[C---:B------:R-:W-:Y:S01]  /*10f40*/  FMUL.FTZ R66, R63.reuse, R55 ;  /* 0x000000373f427220 */ /* 0x040fe20000410000 */
[----:B------:R-:W-:Y:S02]  /*10f50*/  HADD2.F32 R62, -RZ, R62.H1_H1 ;  /* 0x3000003eff3e7230 */ /* 0x000fe40000004100 */
[----:B------:R-:W-:Y:S02]  /*10f60*/  HADD2.F32 R114, -RZ, R114.H0_H0 ;  /* 0x20000072ff727230 */ /* 0x000fe40000004100 */
[-C--:B------:R-:W-:Y:S01]  /*10f70*/  FMUL.FTZ R68, R63, R57.reuse ;  /* 0x000000393f447220 */ /* 0x080fe20000410000 */
[----:B------:R-:W-:Y:S01]  /*10f80*/  FFMA.FTZ R66, R59, R57, -R66 ;  /* 0x000000393b427223 */ /* 0x000fe20000010842 */
[----:B------:R-:W-:Y:S02]  /*10f90*/  HADD2.F32 R115, -RZ, R115.H1_H1 ;  /* 0x30000073ff737230 */ /* 0x000fe40000004100 */
[----:B------:R-:W-:Y:S01]  /*10fa0*/  FMUL.FTZ R63, R62, R47 ;  /* 0x0000002f3e3f7220 */ /* 0x000fe20000410000 */
[----:B------:R-:W-:-:S02]  /*10fb0*/  HADD2.F32 R57, -RZ, R44.H0_H0 ;  /* 0x2000002cff397230 */ /* 0x000fc40000004100 */
[----:B------:R-:W-:Y:S01]  /*10fc0*/  FFMA.FTZ R68, R59, R55, R68 ;  /* 0x000000373b447223 */ /* 0x000fe20000010044 */
[----:B------:R-:W-:Y:S02]  /*10fd0*/  HADD2.F32 R61, -RZ, R46.H0_H0 ;  /* 0x2000002eff3d7230 */ /* 0x000fe40000004100 */
[CC--:B------:R-:W-:Y:S01]  /*10fe0*/  FMUL.FTZ R53, R77.reuse, R114.reuse ;  /* 0x000000724d357220 */ /* 0x0c0fe20000410000 */
[----:B------:R-:W-:Y:S02]  /*10ff0*/  HADD2.F32 R56, -RZ, R56.H1_H1 ;  /* 0x30000038ff387230 */ /* 0x000fe40000004100 */
[C---:B------:R-:W-:Y:S01]  /*11000*/  FMUL.FTZ R55, R60.reuse, R45 ;  /* 0x0000002d3c377220 */ /* 0x040fe20000410000 */
[----:B------:R-:W-:Y:S02]  /*11010*/  HADD2.F32 R58, -RZ, R58.H1_H1 ;  /* 0x3000003aff3a7230 */ /* 0x000fe40000004100 */
[----:B------:R-:W-:Y:S01]  /*11020*/  FMUL.FTZ R77, R77, R115 ;  /* 0x000000734d4d7220 */ /* 0x000fe20000410000 */
        /* <DEDUP_REMOVED lines=15> */
[----:B------:R-:W-:-:S02]  /*11120*/  F2FP.F16.F32.PACK_AB R52, R59, R52 ;  /* 0x000000343b34723e */ /* 0x000fc400000000ff */
[----:B------:R-:W-:-:S05]  /*11130*/  F2FP.F16.F32.PACK_AB R54, R62, R71 ;  /* 0x000000473e36723e */ /* 0x000fca00000000ff */
[----:B------:R0:W-:Y:S02]  /*11140*/  STS.128 [R20+0x10400], R52 ;  /* 0x0104003414007388 */ /* 0x0001e40000000c00 */
.L_x_1715:
[----:B------:R-:W-:Y:S05]  /*11150*/  BSYNC B2 ;  /* 0x0000000000027941 */ /* 0x000fea0003800000 */
.L_x_1714:
[----:B------:R-:W-:Y:S05]  /*11160*/  @P1 BRA `(.L_x_1713) ;  /* 0x0000000400801947 */ /* 0x000fea0003800000 */
[----:B01----:R-:W2:Y:S04]  /*11170*/  LDL R20, [R1+0x48] ;  /* 0x0000480001147983 */ /* 0x003ea80000100800 */
[----:B------:R-:W3:Y:S01]  /*11180*/  LDL R69, [R1+0x90] ;  /* 0x0000900001457983 */ /* 0x000ee20000100800 */
[----:B------:R-:W-:Y:S01]  /*11190*/  HADD2.F32 R65, -RZ, R109.H1_H1 ;  /* 0x3000006dff417230 */ /* 0x000fe20000004100 */
[----:B------:R-:W-:Y:S01]  /*111a0*/  SHF.R.U32.HI R56, RZ, 0x10, R49 ;  /* 0x00000010ff387819 */ /* 0x000fe20000011631 */
[----:B------:R-:W-:Y:S01]  /*111b0*/  HADD2.F32 R64, -RZ, R111.H1_H1 ;  /* 0x3000006fff407230 */ /* 0x000fe20000004100 */
[----:B------:R-:W-:Y:S01]  /*111c0*/  SHF.R.U64 R42, R42, 0x10, R43 ;  /* 0x000000102a2a7819 */ /* 0x000fe2000000122b */
[----:B------:R-:W-:Y:S02]  /*111d0*/  HADD2.F32 R109, -RZ, R109.H0_H0 ;  /* 0x2000006dff6d7230 */ /* 0x000fe40000004100 */
[----:B------:R-:W-:-:S02]  /*111e0*/  HADD2.F32 R62, -RZ, R56.H0_H0 ;  /* 0x20000038ff3e7230 */ /* 0x000fc40000004100 */
[----:B------:R-:W-:Y:S01]  /*111f0*/  HADD2.F32 R111, -RZ, R111.H0_H0 ;  /* 0x2000006fff6f7230 */ /* 0x000fe20000004100 */
[----:B--2---:R-:W-:-:S04]  /*11200*/  LEA.HI R3, R3, R20, RZ, 0x1d ;  /* 0x0000001403037211 */ /* 0x004fc800078fe8ff */
[----:B------:R-:W-:Y:S01]  /*11210*/  SHF.R.S32.HI R44, RZ, 0x1f, R3 ;  /* 0x0000001fff2c7819 */ /* 0x000fe20000011403 */
[----:B------:R-:W-:-:S03]  /*11220*/  IMAD.SHL.U32 R20, R3, 0x8, RZ ;  /* 0x0000000803147824 */ /* 0x000fc600078e00ff */
[----:B------:R-:W-:Y:S02]  /*11230*/  LEA.HI R44, R44, R3, RZ, 0x3 ;  /* 0x000000032c2c7211 */ /* 0x000fe400078f18ff */
[----:B------:R-:W-:-:S03]  /*11240*/  LOP3.LUT R3, R81, 0x38, R20, 0xf8, !PT ;  /* 0x0000003851037812 */ /* 0x000fc600078ef814 */
[----:B------:R-:W-:Y:S01]  /*11250*/  IMAD.SHL.U32 R44, R44, 0x400, RZ ;  /* 0x000004002c2c7824 */ /* 0x000fe200078e00ff */
[----:B------:R-:W-:-:S04]  /*11260*/  LOP3.LUT R3, R3, R80, RZ, 0x3c, !PT ;  /* 0x0000005003037212 */ /* 0x000fc800078e3cff */
[----:B------:R-:W-:Y:S02]  /*11270*/  LOP3.LUT R20, R44, 0x7fffe000, RZ, 0xc0, !PT ;  /* 0x7fffe0002c147812 */ /* 0x000fe400078ec0ff */
[----:B---3--:R-:W0:Y:S02]  /*11280*/  LDS.128 R44, [R69] ;  /* 0x00000000452c7984 */ /* 0x008e240000000c00 */
[----:B-----5:R-:W-:Y:S02]  /*11290*/  IADD3 R3, R3, R20, R79 ;  /* 0x0000001403037210 */ /* 0x020fe40007ffe04f */
[--C-:B------:R-:W-:Y:S02]  /*112a0*/  SHF.R.U64 R20, R40, 0x10, R41.reuse ;  /* 0x0000001028147819 */ /* 0x100fe40000001229 */
[----:B------:R-:W-:Y:S01]  /*112b0*/  SHF.R.U32.HI R41, RZ, 0x10, R41 ;  /* 0x00000010ff297819 */ /* 0x000fe20000011629 */
[----:B------:R-:W-:Y:S01]  /*112c0*/  IMAD R3, R3, 0x2, R16 ;  /* 0x0000000203037824 */ /* 0x000fe200078e0210 */
[----:B------:R-:W-:-:S02]  /*112d0*/  SHF.R.U64 R40, R48, 0x10, R49 ;  /* 0x0000001030287819 */ /* 0x000fc40000001231 */
[----:B------:R-:W-:Y:S02]  /*112e0*/  SHF.R.U32.HI R48, RZ, 0x10, R43 ;  /* 0x00000010ff307819 */ /* 0x000fe4000001162b */
[----:B------:R-:W1:Y:S01]  /*112f0*/  LDS.128 R52, [R3+0x10400] ;  /* 0x0104000003347984 */ /* 0x000e620000000c00 */
[--C-:B------:R-:W-:Y:S02]  /*11300*/  SHF.R.U64 R43, R50, 0x10, R51.reuse ;  /* 0x00000010322b7819 */ /* 0x100fe40000001233 */
[----:B------:R-:W-:Y:S01]  /*11310*/  SHF.R.U32.HI R50, RZ, 0x10, R51 ;  /* 0x00000010ff327819 */ /* 0x000fe20000011633 */
[----:B------:R-:W-:-:S04]  /*11320*/  HADD2.F32 R48, -RZ, R48.H0_H0 ;  /* 0x20000030ff307230 */ /* 0x000fc80000004100 */
[----:B------:R-:W-:Y:S02]  /*11330*/  HADD2.F32 R50, -RZ, R50.H0_H0 ;  /* 0x20000032ff327230 */ /* 0x000fe40000004100 */
[--C-:B0-----:R-:W-:Y:S02]  /*11340*/  HADD2.F32 R58, -RZ, R45.reuse.H0_H0 ;  /* 0x2000002dff3a7230 */ /* 0x101fe40000004100 */
[----:B------:R-:W-:Y:S02]  /*11350*/  HADD2.F32 R57, -RZ, R45.H1_H1 ;  /* 0x3000002dff397230 */ /* 0x000fe40000004100 */
[----:B------:R-:W-:Y:S02]  /*11360*/  HADD2.F32 R49, -RZ, R44.H0_H0 ;  /* 0x2000002cff317230 */ /* 0x000fe40000004100 */
[----:B------:R-:W-:Y:S02]  /*11370*/  HADD2.F32 R45, -RZ, R46.H0_H0 ;  /* 0x2000002eff2d7230 */ /* 0x000fe40000004100 */
[----:B------:R-:W-:-:S02]  /*11380*/  HADD2.F32 R51, -RZ, R47.H0_H0 ;  /* 0x2000002fff337230 */ /* 0x000fc40000004100 */
[----:B------:R-:W-:Y:S02]  /*11390*/  HADD2.F32 R47, -RZ, R47.H1_H1 ;  /* 0x3000002fff2f7230 */ /* 0x000fe40000004100 */
[--C-:B-1----:R-:W-:Y:S02]  /*113a0*/  HADD2.F32 R63, -RZ, R53.reuse.H0_H0 ;  /* 0x20000035ff3f7230 */ /* 0x102fe40000004100 */
[----:B------:R-:W-:Y:S02]  /*113b0*/  HADD2.F32 R61, -RZ, R53.H1_H1 ;  /* 0x30000035ff3d7230 */ /* 0x000fe40000004100 */
[----:B------:R-:W-:Y:S02]  /*113c0*/  HADD2.F32 R60, -RZ, R52.H0_H0 ;  /* 0x20000034ff3c7230 */ /* 0x000fe40000004100 */
[C---:B------:R-:W-:Y:S01]  /*113d0*/  FMUL.FTZ R67, R63.reuse, R65 ;  /* 0x000000413f437220 */ /* 0x040fe20000410000 */
[----:B------:R-:W-:Y:S01]  /*113e0*/  FMUL.FTZ R63, R63, R64 ;  /* 0x000000403f3f7220 */ /* 0x000fe20000410000 */
[----:B------:R-:W-:Y:S01]  /*113f0*/  FMUL.FTZ R66, R61, R62 ;  /* 0x0000003e3d427220 */ /* 0x000fe20000410000 */
[----:B------:R-:W-:-:S02]  /*11400*/  HADD2.F32 R59, -RZ, R54.H0_H0 ;  /* 0x20000036ff3b7230 */ /* 0x000fc40000004100 */
[----:B------:R-:W-:Y:S01]  /*11410*/  FFMA.FTZ R56, R58, R64, -R67 ;  /* 0x000000403a387223 */ /* 0x000fe20000010843 */
[----:B------:R-:W-:Y:S02]  /*11420*/  HADD2.F32 R64, -RZ, R41.H0_H0 ;  /* 0x20000029ff407230 */ /* 0x000fe40000004100 */
[----:B------:R-:W-:Y:S01]  /*11430*/  FMUL.FTZ R68, R60, R111 ;  /* 0x0000006f3c447220 */ /* 0x000fe20000410000 */
[--C-:B------:R-:W-:Y:S02]  /*11440*/  HADD2.F32 R53, -RZ, R55.reuse.H0_H0 ;  /* 0x20000037ff357230 */ /* 0x100fe40000004100 */
[----:B------:R-:W-:Y:S01]  /*11450*/  FFMA.FTZ R58, R58, R65, R63 ;  /* 0x000000413a3a7223 */ /* 0x000fe2000001003f */
[----:B------:R-:W-:Y:S02]  /*11460*/  HADD2.F32 R55, -RZ, R55.H1_H1 ;  /* 0x30000037ff377230 */ /* 0x000fe40000004100 */
[-C--:B------:R-:W-:Y:S01]  /*11470*/  FMUL.FTZ R70, R61, R64.reuse ;  /* 0x000000403d467220 */ /* 0x080fe20000410000 */
[----:B------:R-:W-:Y:S01]  /*11480*/  FFMA.FTZ R41, R57, R64, -R66 ;  /* 0x0000004039297223 */ /* 0x000fe20000010842 */
[----:B------:R-:W-:Y:S01]  /*11490*/  FMUL.FTZ R66, R60, R109 ;  /* 0x0000006d3c427220 */ /* 0x000fe20000410000 */
[----:B------:R-:W-:-:S02]  /*114a0*/  HADD2.F32 R64, -RZ, R110.H0_H0 ;  /* 0x2000006eff407230 */ /* 0x000fc40000004100 */
[----:B------:R-:W-:Y:S01]  /*114b0*/  FFMA.FTZ R57, R57, R62, R70 ;  /* 0x0000003e39397223 */ /* 0x000fe20000010046 */
[----:B------:R-:W-:Y:S02]  /*114c0*/  HADD2.F32 R62, -RZ, R112.H0_H0 ;  /* 0x20000070ff3e7230 */ /* 0x000fe40000004100 */
[----:B------:R-:W-:Y:S01]  /*114d0*/  FFMA.FTZ R60, R49, R111, -R66 ;  /* 0x0000006f313c7223 */ /* 0x000fe20000010842 */
[----:B------:R-:W-:Y:S02]  /*114e0*/  HADD2.F32 R110, -RZ, R110.H1_H1 ;  /* 0x3000006eff6e7230 */ /* 0x000fe40000004100 */
[----:B------:R-:W-:Y:S01]  /*114f0*/  FMUL.FTZ R66, R59, R64 ;  /* 0x000000403b427220 */ /* 0x000fe20000410000 */
[----:B------:R-:W-:Y:S02]  /*11500*/  HADD2.F32 R112, -RZ, R112.H1_H1 ;  /* 0x30000070ff707230 */ /* 0x000fe40000004100 */
[----:B------:R-:W-:Y:S01]  /*11510*/  FFMA.FTZ R49, R49, R109, R68 ;  /* 0x0000006d31317223 */ /* 0x000fe20000010044 */
[-C--:B------:R-:W-:Y:S01]  /*11520*/  FMUL.FTZ R68, R59, R62.reuse ;  /* 0x0000003e3b447220 */ /* 0x080fe20000410000 */
[----:B------:R-:W-:Y:S01]  /*11530*/  FFMA.FTZ R59, R45, R62, -R66 ;  /* 0x0000003e2d3b7223 */ /* 0x000fe20000010842 */
[C---:B------:R-:W-:Y:S01]  /*11540*/  FMUL.FTZ R62, R53.reuse, R110 ;  /* 0x0000006e353e7220 */ /* 0x040fe20000410000 */
[----:B------:R-:W-:Y:S01]  /*11550*/  FMUL.FTZ R53, R53, R112 ;  /* 0x0000007035357220 */ /* 0x000fe20000410000 */
[----:B------:R-:W-:Y:S01]  /*11560*/  FFMA.FTZ R64, R45, R64, R68 ;  /* 0x000000402d407223 */ /* 0x000fe20000010044 */
[----:B------:R-:W-:-:S02]  /*11570*/  HADD2.F32 R52, -RZ, R52.H1_H1 ;  /* 0x30000034ff347230 */ /* 0x000fc40000004100 */
[C---:B------:R-:W-:Y:S01]  /*11580*/  FFMA.FTZ R62, R51.reuse, R112, -R62 ;  /* 0x00000070333e7223 */ /* 0x040fe2000001083e */
[----:B------:R-:W-:Y:S01]  /*11590*/  FFMA.FTZ R110, R51, R110, R53 ;  /* 0x0000006e336e7223 */ /* 0x000fe20000010035 */
[----:B------:R-:W-:Y:S02]  /*115a0*/  HADD2.F32 R54, -RZ, R54.H1_H1 ;  /* 0x30000036ff367230 */ /* 0x000fe40000004100 */
[C---:B------:R-:W-:Y:S01]  /*115b0*/  FMUL.FTZ R66, R55.reuse, R50 ;  /* 0x0000003237427220 */ /* 0x040fe20000410000 */
[----:B------:R-:W-:Y:S01]  /*115c0*/  FMUL.FTZ R68, R55, R48 ;  /* 0x0000003037447220 */ /* 0x000fe20000410000 */
[----:B------:R-:W-:Y:S01]  /*115d0*/  HADD2.F32 R51, -RZ, R40.H0_H0 ;  /* 0x20000028ff337230 */ /* 0x000fe20000004100 */
[----:B------:R-:W-:Y:S01]  /*115e0*/  F2FP.F16.F32.PACK_AB R41, R41, R56 ;  /* 0x000000382929723e */ /* 0x000fe200000000ff */
[----:B------:R-:W-:Y:S02]  /*115f0*/  HADD2.F32 R53, -RZ, R43.H0_H0 ;  /* 0x2000002bff357230 */ /* 0x000fe40000004100 */
[----:B------:R-:W-:Y:S01]  /*11600*/  FFMA.FTZ R63, R47, R48, -R66 ;  /* 0x000000302f3f7223 */ /* 0x000fe20000010842 */
[----:B------:R-:W-:-:S02]  /*11610*/  HADD2.F32 R45, -RZ, R20.H0_H0 ;  /* 0x20000014ff2d7230 */ /* 0x000fc40000004100 */
[----:B------:R-:W-:Y:S01]  /*11620*/  FFMA.FTZ R65, R47, R50, R68 ;  /* 0x000000322f417223 */ /* 0x000fe20000010044 */
[----:B------:R-:W-:Y:S02]  /*11630*/  HADD2.F32 R43, -RZ, R42.H0_H0 ;  /* 0x2000002aff2b7230 */ /* 0x000fe40000004100 */
[----:B------:R-:W-:Y:S01]  /*11640*/  FMUL.FTZ R47, R52, R51 ;  /* 0x00000033342f7220 */ /* 0x000fe20000410000 */
[----:B------:R-:W-:Y:S02]  /*11650*/  HADD2.F32 R44, -RZ, R44.H1_H1 ;  /* 0x3000002cff2c7230 */ /* 0x000fe40000004100 */
[----:B------:R-:W-:Y:S01]  /*11660*/  FMUL.FTZ R61, R54, R53 ;  /* 0x00000035363d7220 */ /* 0x000fe20000410000 */
[----:B------:R-:W-:Y:S02]  /*11670*/  HADD2.F32 R46, -RZ, R46.H1_H1 ;  /* 0x3000002eff2e7230 */ /* 0x000fe40000004100 */
[----:B------:R-:W-:Y:S01]  /*11680*/  FMUL.FTZ R52, R52, R45 ;  /* 0x0000002d34347220 */ /* 0x000fe20000410000 */
[----:B------:R-:W-:Y:S01]  /*11690*/  FMUL.FTZ R54, R54, R43 ;  /* 0x0000002b36367220 */ /* 0x000fe20000410000 */
[----:B------:R-:W-:Y:S01]  /*116a0*/  FFMA.FTZ R55, R44, R45, -R47 ;  /* 0x0000002d2c377223 */ /* 0x000fe2000001082f */
[----:B------:R-:W-:Y:S01]  /*116b0*/  F2FP.F16.F32.PACK_AB R47, R65, R110 ;  /* 0x0000006e412f723e */ /* 0x000fe200000000ff */
[----:B------:R-:W-:Y:S01]  /*116c0*/  FFMA.FTZ R42, R46, R43, -R61 ;  /* 0x0000002b2e2a7223 */ /* 0x000fe2000001083d */
[----:B------:R-:W-:Y:S01]  /*116d0*/  FFMA.FTZ R44, R44, R51, R52 ;  /* 0x000000332c2c7223 */ /* 0x000fe20000010034 */
[----:B------:R-:W-:Y:S01]  /*116e0*/  FFMA.FTZ R53, R46, R53, R54 ;  /* 0x000000352e357223 */ /* 0x000fe20000010036 */
[----:B------:R-:W-:-:S02]  /*116f0*/  F2FP.F16.F32.PACK_AB R43, R63, R62 ;  /* 0x0000003e3f2b723e */ /* 0x000fc400000000ff */
[----:B------:R-:W-:Y:S02]  /*11700*/  F2FP.F16.F32.PACK_AB R40, R55, R60 ;  /* 0x0000003c3728723e */ /* 0x000fe400000000ff */
[----:B------:R-:W-:Y:S02]  /*11710*/  F2FP.F16.F32.PACK_AB R42, R42, R59 ;  /* 0x0000003b2a2a723e */ /* 0x000fe400000000ff */
[----:B------:R-:W-:Y:S02]  /*11720*/  F2FP.F16.F32.PACK_AB R45, R57, R58 ;  /* 0x0000003a392d723e */ /* 0x000fe400000000ff */
[----:B------:R-:W-:Y:S01]  /*11730*/  F2FP.F16.F32.PACK_AB R44, R44, R49 ;  /* 0x000000312c2c723e */ /* 0x000fe200000000ff */
[----:B------:R2:W-:Y:S01]  /*11740*/  STS.128 [R69], R40 ;  /* 0x0000002845007388 */ /* 0x0005e20000000c00 */
[----:B------:R-:W-:-:S05]  /*11750*/  F2FP.F16.F32.PACK_AB R46, R53, R64 ;  /* 0x00000040352e723e */ /* 0x000fca00000000ff */
[----:B------:R2:W-:Y:S02]  /*11760*/  STS.128 [R3+0x10400], R44 ;  /* 0x0104002c03007388 */ /* 0x0005e40000000c00 */
.L_x_1713:
[----:B------:R-:W-:Y:S05]  /*11770*/  BSYNC B1 ;  /* 0x0000000000017941 */ /* 0x000fea0003800000 */
.L_x_1712:
[----:B--2---:R-:W-:Y:S01]  /*11780*/  VIADD R3, R23, 0x40 ;  /* 0x0000004017037836 */ /* 0x004fe20000000000 */
[----:B------:R-:W-:Y:S04]  /*11790*/  BSSY B1, `(.L_x_1716) ;  /* 0x00000d8000017945 */ /* 0x000fe80003800000 */
[----:B------:R-:W-:-:S13]  /*117a0*/  ISETP.GE.AND P0, PT, R3, R0, PT ;  /* 0x000000000300720c */ /* 0x000fda0003f06270 */
[----:B------:R-:W-:Y:S05]  /*117b0*/  @P0 BRA `(.L_x_1717) ;  /* 0x0000000c00540947 */ /* 0x000fea0003800000 */
[----:B01----:R-:W0:Y:S01]  /*117c0*/  LDC R20, c[0x0][0x3f4] ;  /* 0x0000fd00ff147b82 */ /* 0x003e220000000800 */
[----:B------:R-:W-:Y:S01]  /*117d0*/  BSSY B2, `(.L_x_1718) ;  /* 0x000006b000027945 */ /* 0x000fe20003800000 */
[-C--:B0-----:R-:W-:Y:S02]  /*117e0*/  ISETP.GE.AND P0, PT, R18, R20.reuse, PT ;  /* 0x000000141200720c */ /* 0x081fe40003f06270 */
[----:B------:R-:W-:-:S11]  /*117f0*/  ISETP.GE.AND P1, PT, R221, R20, PT ;  /* 0x00000014dd00720c */ /* 0x000fd60003f26270 */
[----:B------:R-:W-:Y:S05]  /*11800*/  @P0 BRA `(.L_x_1719) ;  /* 0x00000004009c0947 */ /* 0x000fea0003800000 */
[----:B------:R-:W2:Y:S04]  /*11810*/  LDL R40, [R1+0x44] ;  /* 0x0000440001287983 */ /* 0x000ea80000100800 */
[----:B------:R-:W3:Y:S01]  /*11820*/  LDL R63, [R1+0x8c] ;  /* 0x00008c00013f7983 */ /* 0x000ee20000100800 */
[----:B------:R-:W-:Y:S01]  /*11830*/  SHF.L.U32 R41, R3, 0x6, RZ ;  /* 0x0000000603297819 */ /* 0x000fe200000006ff */
[----:B------:R-:W-:Y:S01]  /*11840*/  HADD2.F32 R56, -RZ, R106.H1_H1 ;  /* 0x3000006aff387230 */ /* 0x000fe20000004100 */
[----:B------:R-:W-:Y:S01]  /*11850*/  SHF.R.S32.HI R42, RZ, 0x1f, R3 ;  /* 0x0000001fff2a7819 */ /* 0x000fe20000011403 */
[--C-:B------:R-:W-:Y:S01]  /*11860*/  HADD2.F32 R58, -RZ, R104.reuse.H1_H1 ;  /* 0x30000068ff3a7230 */ /* 0x100fe20000004100 */
[----:B------:R-:W-:Y:S01]  /*11870*/  LOP3.LUT R44, R41, 0x1c0, RZ, 0xc0, !PT ;  /* 0x000001c0292c7812 */ /* 0x000fe200078ec0ff */
[----:B------:R-:W-:Y:S01]  /*11880*/  HADD2.F32 R104, -RZ, R104.H0_H0 ;  /* 0x20000068ff687230 */ /* 0x000fe20000004100 */
[----:B------:R-:W-:Y:S01]  /*11890*/  LEA.HI R42, R42, R3, RZ, 0x3 ;  /* 0x000000032a2a7211 */ /* 0x000fe200078f18ff */
[----:B------:R-:W-:Y:S01]  /*118a0*/  HADD2.F32 R106, -RZ, R106.H0_H0 ;  /* 0x2000006aff6a7230 */ /* 0x000fe20000004100 */
[----:B------:R-:W-:-:S02]  /*118b0*/  SHF.R.U32.HI R59, RZ, 0x10, R37 ;  /* 0x00000010ff3b7819 */ /* 0x000fc40000011625 */
[--C-:B------:R-:W-:Y:S01]  /*118c0*/  SHF.R.U32.HI R57, RZ, 0x10, R29.reuse ;  /* 0x00000010ff397819 */ /* 0x100fe2000001161d */
[----:B------:R-:W-:Y:S01]  /*118d0*/  IMAD.SHL.U32 R42, R42, 0x40, RZ ;  /* 0x000000402a2a7824 */ /* 0x000fe200078e00ff */
[----:B------:R-:W-:Y:S01]  /*118e0*/  SHF.R.U64 R28, R28, 0x10, R29 ;  /* 0x000000101c1c7819 */ /* 0x000fe2000000121d */
[----:B------:R-:W-:Y:S01]  /*118f0*/  HADD2.F32 R59, -RZ, R59.H0_H0 ;  /* 0x2000003bff3b7230 */ /* 0x000fe20000004100 */
[----:B------:R-:W-:Y:S01]  /*11900*/  SHF.R.U64 R29, R36, 0x10, R37 ;  /* 0x00000010241d7819 */ /* 0x000fe20000001225 */
[----:B------:R-:W-:Y:S01]  /*11910*/  HADD2.F32 R57, -RZ, R57.H0_H0 ;  /* 0x20000039ff397230 */ /* 0x000fe20000004100 */
[----:B------:R-:W-:Y:S02]  /*11920*/  LOP3.LUT R46, R42, 0xfffffe00, RZ, 0xc0, !PT ;  /* 0xfffffe002a2e7812 */ /* 0x000fe400078ec0ff */
[--C-:B------:R-:W-:Y:S02]  /*11930*/  SHF.R.U64 R30, R30, 0x10, R31.reuse ;  /* 0x000000101e1e7819 */ /* 0x100fe4000000121f */
[----:B------:R-:W-:-:S02]  /*11940*/  SHF.R.U32.HI R36, RZ, 0x10, R31 ;  /* 0x00000010ff247819 */ /* 0x000fc4000001161f */
[--C-:B------:R-:W-:Y:S02]  /*11950*/  SHF.R.U64 R31, R38, 0x10, R39.reuse ;  /* 0x00000010261f7819 */ /* 0x100fe40000001227 */
[----:B------:R-:W-:Y:S01]  /*11960*/  SHF.R.U32.HI R38, RZ, 0x10, R39 ;  /* 0x00000010ff267819 */ /* 0x000fe20000011627 */
[----:B------:R-:W-:-:S04]  /*11970*/  HADD2.F32 R36, -RZ, R36.H0_H0 ;  /* 0x20000024ff247230 */ /* 0x000fc80000004100 */
[----:B------:R-:W-:Y:S01]  /*11980*/  HADD2.F32 R38, -RZ, R38.H0_H0 ;  /* 0x20000026ff267230 */ /* 0x000fe20000004100 */
[----:B--2---:R-:W-:-:S04]  /*11990*/  LEA.HI R40, R20, R40, RZ, 0x1d ;  /* 0x0000002814287211 */ /* 0x004fc800078fe8ff */
[----:B------:R-:W-:Y:S01]  /*119a0*/  SHF.R.S32.HI R43, RZ, 0x1f, R40 ;  /* 0x0000001fff2b7819 */ /* 0x000fe20000011428 */
[----:B------:R-:W-:-:S03]  /*119b0*/  IMAD.SHL.U32 R41, R40, 0x8, RZ ;  /* 0x0000000828297824 */ /* 0x000fc600078e00ff */
[----:B------:R-:W-:Y:S02]  /*119c0*/  LEA.HI R43, R43, R40, RZ, 0x3 ;  /* 0x000000282b2b7211 */ /* 0x000fe400078f18ff */
[----:B------:R-:W-:Y:S02]  /*119d0*/  LOP3.LUT R40, R44, 0x38, R41, 0xf8, !PT ;  /* 0x000000382c287812 */ /* 0x000fe400078ef829 */
[----:B------:R-:W-:Y:S01]  /*119e0*/  SHF.R.U32.HI R41, RZ, 0x3, R44 ;  /* 0x00000003ff297819 */ /* 0x000fe2000001162c */
[----:B------:R-:W-:-:S03]  /*119f0*/  IMAD.SHL.U32 R43, R43, 0x400, RZ ;  /* 0x000004002b2b7824 */ /* 0x000fc600078e00ff */
[----:B------:R-:W-:Y:S02]  /*11a00*/  LOP3.LUT R44, R40, R41, RZ, 0x3c, !PT ;  /* 0x00000029282c7212 */ /* 0x000fe400078e3cff */
[----:B------:R-:W-:Y:S02]  /*11a10*/  LOP3.LUT R45, R43, 0x7fffe000, RZ, 0xc0, !PT ;  /* 0x7fffe0002b2d7812 */ /* 0x000fe400078ec0ff */
[----:B---3--:R-:W0:Y:S02]  /*11a20*/  LDS.128 R40, [R63] ;  /* 0x000000003f287984 */ /* 0x008e240000000c00 */
[----:B------:R-:W-:-:S05]  /*11a30*/  IADD3 R45, R44, R45, R46 ;  /* 0x0000002d2c2d7210 */ /* 0x000fca0007ffe02e */
        /* <DEDUP_REMOVED lines=12> */
[-C--:B------:R-:W-:Y:S01]  /*11b00*/  FMUL.FTZ R62, R41, R56.reuse ;  /* 0x00000038293e7220 */ /* 0x080fe20000410000 */
[C---:B------:R-:W-:Y:S01]  /*11b10*/  FMUL.FTZ R61, R50.reuse, R59 ;  /* 0x0000003b323d7220 */ /* 0x040fe20000410000 */
[----:B------:R-:W-:Y:S02]  /*11b20*/  HADD2.F32 R55, -RZ, R46.H0_H0 ;  /* 0x2000002eff377230 */ /* 0x000fe40000004100 */
[C---:B------:R-:W-:Y:S01]  /*11b30*/  FFMA.FTZ R41, R49.reuse, R56, -R60 ;  /* 0x0000003831297223 */ /* 0x040fe2000001083c */
[----:B------:R-:W-:Y:S01]  /*11b40*/  FFMA.FTZ R45, R49, R58, R62 ;  /* 0x0000003a312d7223 */ /* 0x000fe2000001003e */
[----:B------:R-:W-:Y:S01]  /*11b50*/  FMUL.FTZ R49, R50, R57 ;  /* 0x0000003932317220 */ /* 0x000fe20000410000 */
[----:B------:R-:W-:-:S02]  /*11b60*/  HADD2.F32 R58, -RZ, R105.H0_H0 ;  /* 0x20000069ff3a7230 */ /* 0x000fc40000004100 */
[----:B------:R-:W-:Y:S01]  /*11b70*/  FMUL.FTZ R56, R54, R104 ;  /* 0x0000006836387220 */ /* 0x000fe20000410000 */
[----:B------:R-:W-:Y:S01]  /*11b80*/  FFMA.FTZ R50, R52, R57, -R61 ;  /* 0x0000003934327223 */ /* 0x000fe2000001083d */
[-C--:B------:R-:W-:Y:S01]  /*11b90*/  FMUL.FTZ R57, R54, R106.reuse ;  /* 0x0000006a36397220 */ /* 0x080fe20000410000 */
[----:B------:R-:W-:Y:S01]  /*11ba0*/  FFMA.FTZ R52, R52, R59, R49 ;  /* 0x0000003b34347223 */ /* 0x000fe20000010031 */
[----:B------:R-:W-:Y:S02]  /*11bb0*/  HADD2.F32 R54, -RZ, R107.H0_H0 ;  /* 0x2000006bff367230 */ /* 0x000fe40000004100 */
[----:B------:R-:W-:Y:S01]  /*11bc0*/  FFMA.FTZ R49, R51, R106, -R56 ;  /* 0x0000006a33317223 */ /* 0x000fe20000010838 */
[----:B------:R-:W-:Y:S02]  /*11bd0*/  HADD2.F32 R53, -RZ, R47.H0_H0 ;  /* 0x2000002fff357230 */ /* 0x000fe40000004100 */
[----:B------:R-:W-:Y:S01]  /*11be0*/  FMUL.FTZ R62, R55, R58 ;  /* 0x0000003a373e7220 */ /* 0x000fe20000410000 */
[----:B------:R-:W-:-:S02]  /*11bf0*/  HADD2.F32 R60, -RZ, R105.H1_H1 ;  /* 0x30000069ff3c7230 */ /* 0x000fc40000004100 */
[-C--:B------:R-:W-:Y:S01]  /*11c00*/  FMUL.FTZ R64, R55, R54.reuse ;  /* 0x0000003637407220 */ /* 0x080fe20000410000 */
[----:B------:R-:W-:Y:S02]  /*11c10*/  HADD2.F32 R56, -RZ, R107.H1_H1 ;  /* 0x3000006bff387230 */ /* 0x000fe40000004100 */
[----:B------:R-:W-:Y:S01]  /*11c20*/  FFMA.FTZ R62, R37, R54, -R62 ;  /* 0x00000036253e7223 */ /* 0x000fe2000001083e */
[----:B------:R-:W-:Y:S02]  /*11c30*/  HADD2.F32 R47, -RZ, R47.H1_H1 ;  /* 0x3000002fff2f7230 */ /* 0x000fe40000004100 */
[----:B------:R-:W-:Y:S01]  /*11c40*/  FMUL.FTZ R54, R53, R60 ;  /* 0x0000003c35367220 */ /* 0x000fe20000410000 */
[----:B------:R-:W-:Y:S01]  /*11c50*/  FFMA.FTZ R64, R37, R58, R64 ;  /* 0x0000003a25407223 */ /* 0x000fe20000010040 */
[-C--:B------:R-:W-:Y:S01]  /*11c60*/  FMUL.FTZ R53, R53, R56.reuse ;  /* 0x0000003835357220 */ /* 0x080fe20000410000 */
[----:B------:R-:W-:Y:S02]  /*11c70*/  HADD2.F32 R44, -RZ, R44.H1_H1 ;  /* 0x3000002cff2c7230 */ /* 0x000fe40000004100 */
[----:B------:R-:W-:Y:S01]  /*11c80*/  FFMA.FTZ R54, R39, R56, -R54 ;  /* 0x0000003827367223 */ /* 0x000fe20000010836 */
[----:B------:R-:W-:-:S02]  /*11c90*/  HADD2.F32 R46, -RZ, R46.H1_H1 ;  /* 0x3000002eff2e7230 */ /* 0x000fc40000004100 */
[----:B------:R-:W-:Y:S01]  /*11ca0*/  FFMA.FTZ R53, R39, R60, R53 ;  /* 0x0000003c27357223 */ /* 0x000fe20000010035 */
[C---:B------:R-:W-:Y:S01]  /*11cb0*/  FMUL.FTZ R58, R47.reuse, R38 ;  /* 0x000000262f3a7220 */ /* 0x040fe20000410000 */
[----:B------:R-:W-:Y:S01]  /*11cc0*/  FMUL.FTZ R56, R47, R36 ;  /* 0x000000242f387220 */ /* 0x000fe20000410000 */
[----:B------:R-:W-:Y:S02]  /*11cd0*/  HADD2.F32 R37, -RZ, R29.H0_H0 ;  /* 0x2000001dff257230 */ /* 0x000fe40000004100 */
[----:B------:R-:W-:Y:S01]  /*11ce0*/  FFMA.FTZ R51, R51, R104, R57 ;  /* 0x0000006833337223 */ /* 0x000fe20000010039 */
[----:B------:R-:W-:Y:S02]  /*11cf0*/  HADD2.F32 R39, -RZ, R31.H0_H0 ;  /* 0x2000001fff277230 */ /* 0x000fe40000004100 */
[C---:B------:R-:W-:Y:S01]  /*11d00*/  FFMA.FTZ R55, R43.reuse, R36, -R58 ;  /* 0x000000242b377223 */ /* 0x040fe2000001083a */
[----:B------:R-:W-:Y:S02]  /*11d10*/  HADD2.F32 R29, -RZ, R28.H0_H0 ;  /* 0x2000001cff1d7230 */ /* 0x000fe40000004100 */
[----:B------:R-:W-:Y:S01]  /*11d20*/  FFMA.FTZ R56, R43, R38, R56 ;  /* 0x000000262b387223 */ /* 0x000fe20000010038 */
[----:B------:R-:W-:-:S02]  /*11d30*/  HADD2.F32 R31, -RZ, R30.H0_H0 ;  /* 0x2000001eff1f7230 */ /* 0x000fc40000004100 */
        /* <DEDUP_REMOVED lines=17> */
[----:B------:R-:W-:Y:S02]  /*11e50*/  F2FP.F16.F32.PACK_AB R36, R36, R51 ;  /* 0x000000332424723e */ /* 0x000fe400000000ff */
[----:B------:R-:W-:-:S05]  /*11e60*/  F2FP.F16.F32.PACK_AB R38, R43, R64 ;  /* 0x000000402b26723e */ /* 0x000fca00000000ff */
[----:B------:R0:W-:Y:S02]  /*11e70*/  STS.128 [R48+0x10400], R36 ;  /* 0x0104002430007388 */ /* 0x0001e40000000c00 */
.L_x_1719:
[----:B------:R-:W-:Y:S05]  /*11e80*/  BSYNC B2 ;  /* 0x0000000000027941 */ /* 0x000fea0003800000 */
.L_x_1718:
[----:B------:R-:W-:Y:S05]  /*11e90*/  @P1 BRA `(.L_x_1717) ;  /* 0x00000004009c1947 */ /* 0x000fea0003800000 */
[----:B0-----:R-:W2:Y:S04]  /*11ea0*/  LDL R29, [R1+0x48] ;  /* 0x00004800011d7983 */ /* 0x001ea80000100800 */
[----:B------:R-:W3:Y:S01]  /*11eb0*/  LDL R55, [R1+0x88] ;  /* 0x0000880001377983 */ /* 0x000ee20000100800 */
[----:B------:R-:W-:Y:S01]  /*11ec0*/  IMAD.SHL.U32 R28, R3, 0x40, RZ ;  /* 0x00000040031c7824 */ /* 0x000fe200078e00ff */
[----:B------:R-:W-:Y:S01]  /*11ed0*/  SHF.R.S32.HI R30, RZ, 0x1f, R3 ;  /* 0x0000001fff1e7819 */ /* 0x000fe20000011403 */
[----:B------:R-:W-:Y:S01]  /*11ee0*/  HADD2.F32 R43, -RZ, R95.H1_H1 ;  /* 0x3000005fff2b7230 */ /* 0x000fe20000004100 */
[----:B------:R-:W-:Y:S01]  /*11ef0*/  SHF.R.U32.HI R44, RZ, 0x10, R33 ;  /* 0x00000010ff2c7819 */ /* 0x000fe20000011621 */
[--C-:B------:R-:W-:Y:S01]  /*11f00*/  HADD2.F32 R45, -RZ, R94.reuse.H0_H0 ;  /* 0x2000005eff2d7230 */ /* 0x100fe20000004100 */
[----:B------:R-:W-:Y:S01]  /*11f10*/  LOP3.LUT R31, R28, 0x1c0, RZ, 0xc0, !PT ;  /* 0x000001c01c1f7812 */ /* 0x000fe200078ec0ff */
[----:B------:R-:W-:Y:S01]  /*11f20*/  HADD2.F32 R94, -RZ, R94.H1_H1 ;  /* 0x3000005eff5e7230 */ /* 0x000fe20000004100 */
[----:B------:R-:W-:Y:S01]  /*11f30*/  LEA.HI R30, R30, R3, RZ, 0x3 ;  /* 0x000000031e1e7211 */ /* 0x000fe200078f18ff */
[----:B------:R-:W-:Y:S01]  /*11f40*/  HADD2.F32 R44, -RZ, R44.H0_H0 ;  /* 0x2000002cff2c7230 */ /* 0x000fe20000004100 */
[----:B------:R-:W-:-:S02]  /*11f50*/  SHF.R.U32.HI R46, RZ, 0x10, R25 ;  /* 0x00000010ff2e7819 */ /* 0x000fc40000011619 */
[----:B------:R-:W-:Y:S02]  /*11f60*/  SHF.L.U32 R30, R30, 0x6, RZ ;  /* 0x000000061e1e7819 */ /* 0x000fe400000006ff */
[----:B------:R-:W-:Y:S02]  /*11f70*/  SHF.R.U32.HI R51, RZ, 0x10, R35 ;  /* 0x00000010ff337819 */ /* 0x000fe40000011623 */
[----:B------:R-:W-:Y:S02]  /*11f80*/  LOP3.LUT R36, R30, 0xfffffe00, RZ, 0xc0, !PT ;  /* 0xfffffe001e247812 */ /* 0x000fe400078ec0ff */
[----:B------:R-:W-:Y:S02]  /*11f90*/  SHF.R.U32.HI R53, RZ, 0x10, R27 ;  /* 0x00000010ff357819 */ /* 0x000fe4000001161b */
        /* <DEDUP_REMOVED lines=10> */
[----:B------:R-:W-:Y:S02]  /*12040*/  IADD3 R3, R3, R20, R36 ;  /* 0x0000001403037210 */ /* 0x000fe40007ffe024 */
[----:B------:R-:W-:Y:S02]  /*12050*/  SHF.R.U64 R20, R24, 0x10, R25 ;  /* 0x0000001018147819 */ /* 0x000fe40000001219 */
[----:B------:R-:W-:Y:S01]  /*12060*/  SHF.R.U64 R25, R32, 0x10, R33 ;  /* 0x0000001020197819 */ /* 0x000fe20000001221 */
[----:B------:R-:W-:Y:S01]  /*12070*/  IMAD R3, R3, 0x2, R16 ;  /* 0x0000000203037824 */ /* 0x000fe200078e0210 */
[----:B------:R-:W-:-:S02]  /*12080*/  SHF.R.U64 R24, R26, 0x10, R27 ;  /* 0x000000101a187819 */ /* 0x000fc4000000121b */
[----:B------:R-:W-:Y:S02]  /*12090*/  SHF.R.U64 R26, R34, 0x10, R35 ;  /* 0x00000010221a7819 */ /* 0x000fe40000001223 */
[----:B------:R-:W1:Y:S01]  /*120a0*/  LDS.128 R36, [R3+0x10400] ;  /* 0x0104000003247984 */ /* 0x000e620000000c00 */
        /* <DEDUP_REMOVED lines=11> */
[----:B------:R-:W-:-:S02]  /*12160*/  HADD2.F32 R40, -RZ, R46.H0_H0 ;  /* 0x2000002eff287230 */ /* 0x000fc40000004100 */
[----:B------:R-:W-:Y:S01]  /*12170*/  FMUL.FTZ R46, R37, R44 ;  /* 0x0000002c252e7220 */ /* 0x000fe20000410000 */
[C---:B------:R-:W-:Y:S01]  /*12180*/  FFMA.FTZ R47, R32.reuse, R43, -R47 ;  /* 0x0000002b202f7223 */ /* 0x040fe2000001082f */
[----:B------:R-:W-:Y:S01]  /*12190*/  FFMA.FTZ R49, R32, R45, R49 ;  /* 0x0000002d20317223 */ /* 0x000fe20000010031 */
[----:B------:R-:W-:Y:S02]  /*121a0*/  HADD2.F32 R32, -RZ, R95.H0_H0 ;  /* 0x2000005fff207230 */ /* 0x000fe40000004100 */
[----:B------:R-:W-:Y:S01]  /*121b0*/  FFMA.FTZ R48, R29, R40, -R46 ;  /* 0x000000281d307223 */ /* 0x000fe2000001082e */
[----:B------:R-:W-:Y:S01]  /*121c0*/  FMUL.FTZ R46, R35, R94 ;  /* 0x0000005e232e7220 */ /* 0x000fe20000410000 */
[----:B------:R-:W-:Y:S01]  /*121d0*/  FMUL.FTZ R50, R37, R40 ;  /* 0x0000002825327220 */ /* 0x000fe20000410000 */
[----:B------:R-:W-:Y:S02]  /*121e0*/  HADD2.F32 R41, -RZ, R38.H0_H0 ;  /* 0x20000026ff297230 */ /* 0x000fe40000004100 */
[----:B------:R-:W-:Y:S01]  /*121f0*/  FMUL.FTZ R35, R35, R32 ;  /* 0x0000002023237220 */ /* 0x000fe20000410000 */
[----:B------:R-:W-:-:S02]  /*12200*/  HADD2.F32 R40, -RZ, R93.H1_H1 ;  /* 0x3000005dff287230 */ /* 0x000fc40000004100 */
[----:B------:R-:W-:Y:S01]  /*12210*/  FFMA.FTZ R46, R27, R32, -R46 ;  /* 0x000000201b2e7223 */ /* 0x000fe2000001082e */
[--C-:B------:R-:W-:Y:S02]  /*12220*/  HADD2.F32 R32, -RZ, R96.reuse.H0_H0 ;  /* 0x20000060ff207230 */ /* 0x100fe40000004100 */
[----:B------:R-:W-:Y:S01]  /*12230*/  FFMA.FTZ R50, R29, R44, R50 ;  /* 0x0000002c1d327223 */ /* 0x000fe20000010032 */
[----:B------:R-:W-:Y:S02]  /*12240*/  HADD2.F32 R42, -RZ, R39.H0_H0 ;  /* 0x20000027ff2a7230 */ /* 0x000fe40000004100 */
[----:B------:R-:W-:Y:S01]  /*12250*/  FFMA.FTZ R35, R27, R94, R35 ;  /* 0x0000005e1b237223 */ /* 0x000fe20000010023 */
[----:B------:R-:W-:Y:S02]  /*12260*/  HADD2.F32 R93, -RZ, R93.H0_H0 ;  /* 0x2000005dff5d7230 */ /* 0x000fe40000004100 */
[----:B------:R-:W-:Y:S01]  /*12270*/  FMUL.FTZ R44, R41, R40 ;  /* 0x00000028292c7220 */ /* 0x000fe20000410000 */
[----:B------:R-:W-:-:S02]  /*12280*/  HADD2.F32 R27, -RZ, R96.H1_H1 ;  /* 0x30000060ff1b7230 */ /* 0x000fc40000004100 */
[-C--:B------:R-:W-:Y:S01]  /*12290*/  FMUL.FTZ R52, R41, R32.reuse ;  /* 0x0000002029347220 */ /* 0x080fe20000410000 */
[----:B------:R-:W-:Y:S02]  /*122a0*/  HADD2.F32 R39, -RZ, R39.H1_H1 ;  /* 0x30000027ff277230 */ /* 0x000fe40000004100 */
[C---:B------:R-:W-:Y:S01]  /*122b0*/  FFMA.FTZ R41, R33.reuse, R32, -R44 ;  /* 0x0000002021297223 */ /* 0x040fe2000001082c */
[C---:B------:R-:W-:Y:S01]  /*122c0*/  FMUL.FTZ R29, R42.reuse, R93 ;  /* 0x0000005d2a1d7220 */ /* 0x040fe20000410000 */
[----:B------:R-:W-:Y:S02]  /*122d0*/  HADD2.F32 R44, -RZ, R51.H0_H0 ;  /* 0x20000033ff2c7230 */ /* 0x000fe40000004100 */
[-C--:B------:R-:W-:Y:S01]  /*122e0*/  FMUL.FTZ R42, R42, R27.reuse ;  /* 0x0000001b2a2a7220 */ /* 0x080fe20000410000 */
[----:B------:R-:W-:Y:S02]  /*122f0*/  HADD2.F32 R32, -RZ, R53.H0_H0 ;  /* 0x20000035ff207230 */ /* 0x000fe40000004100 */
[----:B------:R-:W-:Y:S01]  /*12300*/  FFMA.FTZ R52, R33, R40, R52 ;  /* 0x0000002821347223 */ /* 0x000fe20000010034 */
[C---:B------:R-:W-:Y:S01]  /*12310*/  FFMA.FTZ R40, R34.reuse, R27, -R29 ;  /* 0x0000001b22287223 */ /* 0x040fe2000001081d */
[----:B------:R-:W-:Y:S01]  /*12320*/  FFMA.FTZ R42, R34, R93, R42 ;  /* 0x0000005d222a7223 */ /* 0x000fe2000001002a */
[----:B------:R-:W-:-:S02]  /*12330*/  HADD2.F32 R36, -RZ, R36.H1_H1 ;  /* 0x30000024ff247230 */ /* 0x000fc40000004100 */
[C---:B------:R-:W-:Y:S01]  /*12340*/  FMUL.FTZ R54, R39.reuse, R44 ;  /* 0x0000002c27367220 */ /* 0x040fe20000410000 */
[----:B------:R-:W-:Y:S02]  /*12350*/  HADD2.F32 R38, -RZ, R38.H1_H1 ;  /* 0x30000026ff267230 */ /* 0x000fe40000004100 */
[-C--:B------:R-:W-:Y:S01]  /*12360*/  FMUL.FTZ R34, R39, R32.reuse ;  /* 0x0000002027227220 */ /* 0x080fe20000410000 */
[----:B------:R-:W-:Y:S02]  /*12370*/  HADD2.F32 R29, -RZ, R25.H0_H0 ;  /* 0x20000019ff1d7230 */ /* 0x000fe40000004100 */
[C---:B------:R-:W-:Y:S01]  /*12380*/  FFMA.FTZ R43, R31.reuse, R32, -R54 ;  /* 0x000000201f2b7223 */ /* 0x040fe20000010836 */
[----:B------:R-:W-:Y:S02]  /*12390*/  HADD2.F32 R33, -RZ, R26.H0_H0 ;  /* 0x2000001aff217230 */ /* 0x000fe40000004100 */
[----:B------:R-:W-:Y:S01]  /*123a0*/  FFMA.FTZ R45, R31, R44, R34 ;  /* 0x0000002c1f2d7223 */ /* 0x000fe20000010022 */
[----:B------:R-:W-:-:S02]  /*123b0*/  HADD2.F32 R25, -RZ, R20.H0_H0 ;  /* 0x20000014ff197230 */ /* 0x000fc40000004100 */
[----:B------:R-:W-:Y:S01]  /*123c0*/  FMUL.FTZ R31, R36, R29 ;  /* 0x0000001d241f7220 */ /* 0x000fe20000410000 */
[----:B------:R-:W-:Y:S02]  /*123d0*/  HADD2.F32 R27, -RZ, R24.H0_H0 ;  /* 0x20000018ff1b7230 */ /* 0x000fe40000004100 */
[----:B------:R-:W-:Y:S01]  /*123e0*/  FMUL.FTZ R39, R38, R33 ;  /* 0x0000002126277220 */ /* 0x000fe20000410000 */
[----:B------:R-:W-:Y:S02]  /*123f0*/  HADD2.F32 R28, -RZ, R28.H1_H1 ;  /* 0x3000001cff1c7230 */ /* 0x000fe40000004100 */
[----:B------:R-:W-:Y:S01]  /*12400*/  FMUL.FTZ R36, R36, R25 ;  /* 0x0000001924247220 */ /* 0x000fe20000410000 */
[----:B------:R-:W-:Y:S02]  /*12410*/  HADD2.F32 R30, -RZ, R30.H1_H1 ;  /* 0x3000001eff1e7230 */ /* 0x000fe40000004100 */
        /* <DEDUP_REMOVED lines=15> */
.L_x_1717:
[----:B------:R-:W-:Y:S05]  /*12510*/  BSYNC B1 ;  /* 0x0000000000017941 */ /* 0x000fea0003800000 */
.L_x_1716:
[----:B--2---:R-:W-:-:S05]  /*12520*/  VIADD R3, R23, 0x60 ;  /* 0x0000006017037836 */ /* 0x004fca0000000000 */
[----:B------:R-:W-:-:S13]  /*12530*/  ISETP.GE.AND P0, PT, R3, R0, PT ;  /* 0x000000000300720c */ /* 0x000fda0003f06270 */
[----:B------:R-:W-:Y:S05]  /*12540*/  @P0 BRA `(.L_x_1687) ;  /* 0x0000000c00540947 */ /* 0x000fea0003800000 */
[----:B------:R-:W2:Y:S01]  /*12550*/  LDC R0, c[0x0][0x3f4] ;  /* 0x0000fd00ff007b82 */ /* 0x000ea20000000800 */
[----:B------:R-:W-:Y:S01]  /*12560*/  BSSY B1, `(.L_x_1720) ;  /* 0x000006b000017945 */ /* 0x000fe20003800000 */
[-C--:B--2---:R-:W-:Y:S02]  /*12570*/  ISETP.GE.AND P0, PT, R18, R0.reuse, PT ;  /* 0x000000001200720c */ /* 0x084fe40003f06270 */
[----:B------:R-:W-:-:S11]  /*12580*/  ISETP.GE.AND P1, PT, R221, R0, PT ;  /* 0x00000000dd00720c */ /* 0x000fd60003f26270 */
[----:B------:R-:W-:Y:S05]  /*12590*/  @P0 BRA `(.L_x_1721) ;  /* 0x00000004009c0947 */ /* 0x000fea0003800000 */
[----:B01----:R-:W2:Y:S04]  /*125a0*/  LDL R20, [R1+0x44] ;  /* 0x0000440001147983 */ /* 0x003ea80000100800 */
[----:B------:R-:W3:Y:S01]  /*125b0*/  LDL R47, [R1+0x84] ;  /* 0x00008400012f7983 */ /* 0x000ee20000100800 */
[----:B------:R-:W-:Y:S01]  /*125c0*/  IMAD.SHL.U32 R24, R3, 0x40, RZ ;  /* 0x0000004003187824 */ /* 0x000fe200078e00ff */
[----:B------:R-:W-:Y:S01]  /*125d0*/  SHF.R.S32.HI R26, RZ, 0x1f, R3 ;  /* 0x0000001fff1a7819 */ /* 0x000fe20000011403 */
[----:B------:R-:W-:Y:S01]  /*125e0*/  HADD2.F32 R34, -RZ, R98.H1_H1 ;  /* 0x30000062ff227230 */ /* 0x000fe20000004100 */
[----:B------:R-:W-:Y:S01]  /*125f0*/  SHF.R.U64 R46, R12, 0x10, R13 ;  /* 0x000000100c2e7819 */ /* 0x000fe2000000120d */
[--C-:B------:R-:W-:Y:S01]  /*12600*/  HADD2.F32 R32, -RZ, R101.reuse.H1_H1 ;  /* 0x30000065ff207230 */ /* 0x100fe20000004100 */
[----:B------:R-:W-:Y:S01]  /*12610*/  LOP3.LUT R27, R24, 0x1c0, RZ, 0xc0, !PT ;  /* 0x000001c0181b7812 */ /* 0x000fe200078ec0ff */
[----:B------:R-:W-:Y:S01]  /*12620*/  HADD2.F32 R101, -RZ, R101.H0_H0 ;  /* 0x20000065ff657230 */ /* 0x000fe20000004100 */
[----:B------:R-:W-:-:S02]  /*12630*/  LEA.HI R26, R26, R3, RZ, 0x3 ;  /* 0x000000031a1a7211 */ /* 0x000fc400078f18ff */
[----:B------:R-:W-:Y:S02]  /*12640*/  SHF.R.U32.HI R33, RZ, 0x10, R13 ;  /* 0x00000010ff217819 */ /* 0x000fe4000001160d */
[--C-:B------:R-:W-:Y:S01]  /*12650*/  SHF.R.U64 R43, R4, 0x10, R5.reuse ;  /* 0x00000010042b7819 */ /* 0x100fe20000001205 */
[----:B------:R-:W-:Y:S01]  /*12660*/  IMAD.SHL.U32 R26, R26, 0x40, RZ ;  /* 0x000000401a1a7824 */ /* 0x000fe200078e00ff */
[----:B------:R-:W-:Y:S02]  /*12670*/  SHF.R.U32.HI R36, RZ, 0x10, R5 ;  /* 0x00000010ff247819 */ /* 0x000fe40000011605 */
[--C-:B------:R-:W-:Y:S02]  /*12680*/  SHF.R.U64 R45, R14, 0x10, R15.reuse ;  /* 0x000000100e2d7819 */ /* 0x100fe4000000120f */
[----:B------:R-:W-:Y:S01]  /*12690*/  LOP3.LUT R28, R26, 0xfffffe00, RZ, 0xc0, !PT ;  /* 0xfffffe001a1c7812 */ /* 0x000fe200078ec0ff */
[----:B------:R-:W-:Y:S01]  /*126a0*/  HADD2.F32 R36, -RZ, R36.H0_H0 ;  /* 0x20000024ff247230 */ /* 0x000fe20000004100 */
[----:B------:R-:W-:-:S02]  /*126b0*/  SHF.R.U32.HI R44, RZ, 0x10, R15 ;  /* 0x00000010ff2c7819 */ /* 0x000fc4000001160f */
[--C-:B------:R-:W-:Y:S02]  /*126c0*/  SHF.R.U32.HI R39, RZ, 0x10, R7.reuse ;  /* 0x00000010ff277819 */ /* 0x100fe40000011607 */
[----:B------:R-:W-:Y:S02]  /*126d0*/  SHF.R.U64 R41, R6, 0x10, R7 ;  /* 0x0000001006297819 */ /* 0x000fe40000001207 */
[----:B--2---:R-:W-:-:S04]  /*126e0*/  LEA.HI R20, R0, R20, RZ, 0x1d ;  /* 0x0000001400147211 */ /* 0x004fc800078fe8ff */
[----:B------:R-:W-:Y:S01]  /*126f0*/  SHF.R.S32.HI R25, RZ, 0x1f, R20 ;  /* 0x0000001fff197819 */ /* 0x000fe20000011414 */
[----:B------:R-:W-:-:S03]  /*12700*/  IMAD.SHL.U32 R24, R20, 0x8, RZ ;  /* 0x0000000814187824 */ /* 0x000fc600078e00ff */
[----:B------:R-:W-:Y:S02]  /*12710*/  LEA.HI R25, R25, R20, RZ, 0x3 ;  /* 0x0000001419197211 */ /* 0x000fe400078f18ff */
[----:B------:R-:W-:Y:S02]  /*12720*/  LOP3.LUT R20, R27, 0x38, R24, 0xf8, !PT ;  /* 0x000000381b147812 */ /* 0x000fe400078ef818 */
[----:B------:R-:W-:Y:S02]  /*12730*/  SHF.R.U32.HI R27, RZ, 0x3, R27 ;  /* 0x00000003ff1b7819 */ /* 0x000fe4000001161b */
[----:B------:R-:W-:Y:S02]  /*12740*/  SHF.L.U32 R25, R25, 0xa, RZ ;  /* 0x0000000a19197819 */ /* 0x000fe400000006ff */
[----:B------:R-:W-:Y:S02]  /*12750*/  LOP3.LUT R20, R20, R27, RZ, 0x3c, !PT ;  /* 0x0000001b14147212 */ /* 0x000fe400078e3cff */
[----:B------:R-:W-:-:S02]  /*12760*/  LOP3.LUT R29, R25, 0x7fffe000, RZ, 0xc0, !PT ;  /* 0x7fffe000191d7812 */ /* 0x000fc400078ec0ff */
        /* <DEDUP_REMOVED lines=15> */
[----:B------:R-:W-:Y:S02]  /*12860*/  HADD2.F32 R13, -RZ, R98.H0_H0 ;  /* 0x20000062ff0d7230 */ /* 0x000fe40000004100 */
[----:B------:R-:W-:Y:S01]  /*12870*/  FMUL.FTZ R42, R29, R36 ;  /* 0x000000241d2a7220 */ /* 0x000fe20000410000 */
[----:B------:R-:W-:Y:S01]  /*12880*/  FFMA.FTZ R38, R5, R32, -R38 ;  /* 0x0000002005267223 */ /* 0x000fe20000010826 */
[----:B------:R-:W-:-:S02]  /*12890*/  HADD2.F32 R32, -RZ, R33.H0_H0 ;  /* 0x20000021ff207230 */ /* 0x000fc40000004100 */
[----:B------:R-:W-:Y:S01]  /*128a0*/  FFMA.FTZ R40, R5, R34, R40 ;  /* 0x0000002205287223 */ /* 0x000fe20000010028 */
[C---:B------:R-:W-:Y:S01]  /*128b0*/  FMUL.FTZ R5, R12.reuse, R13 ;  /* 0x0000000d0c057220 */ /* 0x040fe20000410000 */
[-C--:B------:R-:W-:Y:S01]  /*128c0*/  FMUL.FTZ R12, R12, R101.reuse ;  /* 0x000000650c0c7220 */ /* 0x080fe20000410000 */
[----:B------:R-:W-:Y:S02]  /*128d0*/  HADD2.F32 R14, -RZ, R30.H0_H0 ;  /* 0x2000001eff0e7230 */ /* 0x000fe40000004100 */
[-C--:B------:R-:W-:Y:S01]  /*128e0*/  FMUL.FTZ R34, R29, R32.reuse ;  /* 0x000000201d227220 */ /* 0x080fe20000410000 */
[C---:B------:R-:W-:Y:S01]  /*128f0*/  FFMA.FTZ R33, R25.reuse, R32, -R42 ;  /* 0x0000002019217223 */ /* 0x040fe2000001082a */
[C---:B------:R-:W-:Y:S01]  /*12900*/  FFMA.FTZ R101, R4.reuse, R101, -R5 ;  /* 0x0000006504657223 */ /* 0x040fe20000010805 */
[----:B------:R-:W-:Y:S02]  /*12910*/  HADD2.F32 R15, -RZ, R31.H0_H0 ;  /* 0x2000001fff0f7230 */ /* 0x000fe40000004100 */
[----:B------:R-:W-:Y:S01]  /*12920*/  FFMA.FTZ R35, R25, R36, R34 ;  /* 0x0000002419237223 */ /* 0x000fe20000010022 */
[----:B------:R-:W-:Y:S01]  /*12930*/  FFMA.FTZ R25, R4, R13, R12 ;  /* 0x0000000d04197223 */ /* 0x000fe2000001000c */
[----:B------:R-:W-:-:S02]  /*12940*/  HADD2.F32 R29, -RZ, R99.H0_H0 ;  /* 0x20000063ff1d7230 */ /* 0x000fc40000004100 */
[--C-:B------:R-:W-:Y:S02]  /*12950*/  HADD2.F32 R5, -RZ, R102.reuse.H0_H0 ;  /* 0x20000066ff057230 */ /* 0x100fe40000004100 */
[----:B------:R-:W-:Y:S02]  /*12960*/  HADD2.F32 R12, -RZ, R99.H1_H1 ;  /* 0x30000063ff0c7230 */ /* 0x000fe40000004100 */
[C---:B------:R-:W-:Y:S01]  /*12970*/  FMUL.FTZ R13, R14.reuse, R29 ;  /* 0x0000001d0e0d7220 */ /* 0x040fe20000410000 */
[----:B------:R-:W-:Y:S02]  /*12980*/  HADD2.F32 R102, -RZ, R102.H1_H1 ;  /* 0x30000066ff667230 */ /* 0x000fe40000004100 */
[----:B------:R-:W-:Y:S01]  /*12990*/  FMUL.FTZ R37, R14, R5 ;  /* 0x000000050e257220 */ /* 0x000fe20000410000 */
[----:B------:R-:W-:Y:S02]  /*129a0*/  HADD2.F32 R31, -RZ, R31.H1_H1 ;  /* 0x3000001fff1f7230 */ /* 0x000fe40000004100 */
[----:B------:R-:W-:Y:S01]  /*129b0*/  FMUL.FTZ R34, R15, R12 ;  /* 0x0000000c0f227220 */ /* 0x000fe20000410000 */
[----:B------:R-:W-:-:S02]  /*129c0*/  HADD2.F32 R14, -RZ, R39.H0_H0 ;  /* 0x20000027ff0e7230 */ /* 0x000fc40000004100 */
[----:B------:R-:W-:Y:S01]  /*129d0*/  FMUL.FTZ R15, R15, R102 ;  /* 0x000000660f0f7220 */ /* 0x000fe20000410000 */
[----:B------:R-:W-:Y:S02]  /*129e0*/  HADD2.F32 R4, -RZ, R44.H0_H0 ;  /* 0x2000002cff047230 */ /* 0x000fe40000004100 */
[C---:B------:R-:W-:Y:S01]  /*129f0*/  FFMA.FTZ R32, R6.reuse, R5, -R13 ;  /* 0x0000000506207223 */ /* 0x040fe2000001080d */
[----:B------:R-:W-:Y:S01]  /*12a00*/  FFMA.FTZ R37, R6, R29, R37 ;  /* 0x0000001d06257223 */ /* 0x000fe20000010025 */
[----:B------:R-:W-:Y:S01]  /*12a10*/  FFMA.FTZ R6, R7, R12, R15 ;  /* 0x0000000c07067223 */ /* 0x000fe2000001000f */
[----:B------:R-:W-:Y:S02]  /*12a20*/  HADD2.F32 R28, -RZ, R28.H1_H1 ;  /* 0x3000001cff1c7230 */ /* 0x000fe40000004100 */
[----:B------:R-:W-:Y:S01]  /*12a30*/  FMUL.FTZ R36, R31, R14 ;  /* 0x0000000e1f247220 */ /* 0x000fe20000410000 */
[----:B------:R-:W-:Y:S02]  /*12a40*/  HADD2.F32 R30, -RZ, R30.H1_H1 ;  /* 0x3000001eff1e7230 */ /* 0x000fe40000004100 */
[----:B------:R-:W-:Y:S01]  /*12a50*/  FFMA.FTZ R34, R7, R102, -R34 ;  /* 0x0000006607227223 */ /* 0x000fe20000010822 */
[----:B------:R-:W-:Y:S01]  /*12a60*/  FMUL.FTZ R12, R31, R4 ;  /* 0x000000041f0c7220 */ /* 0x000fe20000410000 */
[----:B------:R-:W-:-:S02]  /*12a70*/  HADD2.F32 R13, -RZ, R43.H0_H0 ;  /* 0x2000002bff0d7230 */ /* 0x000fc40000004100 */
[C---:B------:R-:W-:Y:S01]  /*12a80*/  FFMA.FTZ R31, R27.reuse, R4, -R36 ;  /* 0x000000041b1f7223 */ /* 0x040fe20000010824 */
[----:B------:R-:W-:Y:S02]  /*12a90*/  HADD2.F32 R15, -RZ, R41.H0_H0 ;  /* 0x20000029ff0f7230 */ /* 0x000fe40000004100 */
[----:B------:R-:W-:Y:S01]  /*12aa0*/  FFMA.FTZ R39, R27, R14, R12 ;  /* 0x0000000e1b277223 */ /* 0x000fe2000001000c */
[----:B------:R-:W-:Y:S02]  /*12ab0*/  HADD2.F32 R5, -RZ, R46.H0_H0 ;  /* 0x2000002eff057230 */ /* 0x000fe40000004100 */
[----:B------:R-:W-:Y:S01]  /*12ac0*/  FMUL.FTZ R27, R28, R13 ;  /* 0x0000000d1c1b7220 */ /* 0x000fe20000410000 */
[----:B------:R-:W-:Y:S02]  /*12ad0*/  HADD2.F32 R7, -RZ, R45.H0_H0 ;  /* 0x2000002dff077230 */ /* 0x000fe40000004100 */
[----:B------:R-:W-:Y:S01]  /*12ae0*/  FMUL.FTZ R29, R30, R15 ;  /* 0x0000000f1e1d7220 */ /* 0x000fe20000410000 */
[----:B------:R-:W-:-:S02]  /*12af0*/  HADD2.F32 R24, -RZ, R24.H1_H1 ;  /* 0x30000018ff187230 */ /* 0x000fc40000004100 */
        /* <DEDUP_REMOVED lines=17> */
.L_x_1721:
[----:B------:R-:W-:Y:S05]  /*12c10*/  BSYNC B1 ;  /* 0x0000000000017941 */ /* 0x000fea0003800000 */
.L_x_1720:
[----:B------:R-:W-:Y:S05]  /*12c20*/  @P1 BRA `(.L_x_1687) ;  /* 0x00000004009c1947 */ /* 0x000fea0003800000 */
[----:B--2---:R-:W2:Y:S04]  /*12c30*/  LDL R5, [R1+0x48] ;  /* 0x0000480001057983 */ /* 0x004ea80000100800 */
[----:B0-----:R-:W3:Y:S01]  /*12c40*/  LDL R38, [R1+0x80] ;  /* 0x0000800001267983 */ /* 0x001ee20000100800 */
[----:B------:R-:W-:Y:S01]  /*12c50*/  IMAD.SHL.U32 R4, R3, 0x40, RZ ;  /* 0x0000004003047824 */ /* 0x000fe200078e00ff */
[----:B------:R-:W-:Y:S01]  /*12c60*/  SHF.R.S32.HI R6, RZ, 0x1f, R3 ;  /* 0x0000001fff067819 */ /* 0x000fe20000011403 */
[----:B------:R-:W-:Y:S01]  /*12c70*/  HADD2.F32 R27, -RZ, R85.H1_H1 ;  /* 0x30000055ff1b7230 */ /* 0x000fe20000004100 */
[----:B------:R-:W-:Y:S01]  /*12c80*/  SHF.R.U32.HI R26, RZ, 0x10, R9 ;  /* 0x00000010ff1a7819 */ /* 0x000fe20000011609 */
[--C-:B------:R-:W-:Y:S01]  /*12c90*/  HADD2.F32 R29, -RZ, R21.reuse.H1_H1 ;  /* 0x30000015ff1d7230 */ /* 0x100fe20000004100 */
[----:B------:R-:W-:Y:S01]  /*12ca0*/  LOP3.LUT R7, R4, 0x1c0, RZ, 0xc0, !PT ;  /* 0x000001c004077812 */ /* 0x000fe200078ec0ff */
[----:B------:R-:W-:Y:S01]  /*12cb0*/  HADD2.F32 R21, -RZ, R21.H0_H0 ;  /* 0x20000015ff157230 */ /* 0x000fe20000004100 */
[----:B------:R-:W-:Y:S01]  /*12cc0*/  LEA.HI R6, R6, R3, RZ, 0x3 ;  /* 0x0000000306067211 */ /* 0x000fe200078f18ff */
[----:B------:R-:W-:Y:S01]  /*12cd0*/  HADD2.F32 R26, -RZ, R26.H0_H0 ;  /* 0x2000001aff1a7230 */ /* 0x000fe20000004100 */
[--C-:B------:R-:W-:Y:S01]  /*12ce0*/  SHF.R.U64 R37, R72, 0x10, R73.reuse ;  /* 0x0000001048257819 */ /* 0x100fe20000001249 */
[----:B------:R-:W-:Y:S01]  /*12cf0*/  HADD2.F32 R85, -RZ, R85.H0_H0 ;  /* 0x20000055ff557230 */ /* 0x000fe20000004100 */
[----:B------:R-:W-:Y:S01]  /*12d00*/  SHF.R.U32.HI R72, RZ, 0x10, R73 ;  /* 0x00000010ff487819 */ /* 0x000fe20000011649 */
[----:B------:R-:W-:Y:S01]  /*12d10*/  IMAD.SHL.U32 R6, R6, 0x40, RZ ;  /* 0x0000004006067824 */ /* 0x000fe200078e00ff */
[----:B------:R-:W-:-:S02]  /*12d20*/  SHF.R.U64 R35, R8, 0x10, R9 ;  /* 0x0000001008237819 */ /* 0x000fc40000001209 */
[--C-:B------:R-:W-:Y:S02]  /*12d30*/  SHF.R.U64 R34, R10, 0x10, R11.reuse ;  /* 0x000000100a227819 */ /* 0x100fe4000000120b */
[----:B------:R-:W-:Y:S02]  /*12d40*/  LOP3.LUT R12, R6, 0xfffffe00, RZ, 0xc0, !PT ;  /* 0xfffffe00060c7812 */ /* 0x000fe400078ec0ff */
[----:B------:R-:W-:Y:S02]  /*12d50*/  SHF.R.U32.HI R32, RZ, 0x10, R11 ;  /* 0x00000010ff207819 */ /* 0x000fe4000001160b */
[--C-:B------:R-:W-:Y:S02]  /*12d60*/  SHF.R.U64 R36, R74, 0x10, R75.reuse ;  /* 0x000000104a247819 */ /* 0x100fe4000000124b */
        /* <DEDUP_REMOVED lines=27> */
[C---:B------:R-:W-:Y:S01]  /*12f20*/  FFMA.FTZ R31, R8.reuse, R27, -R31 ;  /* 0x0000001b081f7223 */ /* 0x040fe2000001081f */
[----:B------:R-:W-:Y:S01]  /*12f30*/  FFMA.FTZ R33, R8, R29, R33 ;  /* 0x0000001d08217223 */ /* 0x000fe20000010021 */
[----:B------:R-:W-:-:S02]  /*12f40*/  HADD2.F32 R24, -RZ, R14.H0_H0 ;  /* 0x2000000eff187230 */ /* 0x000fc40000004100 */
[-C--:B------:R-:W-:Y:S01]  /*12f50*/  FMUL.FTZ R30, R13, R20.reuse ;  /* 0x000000140d1e7220 */ /* 0x080fe20000410000 */
[----:B------:R-:W-:Y:S01]  /*12f60*/  FFMA.FTZ R28, R5, R20, -R28 ;  /* 0x00000014051c7223 */ /* 0x000fe2000001081c */
[C---:B------:R-:W-:Y:S01]  /*12f70*/  FMUL.FTZ R13, R11.reuse, R21 ;  /* 0x000000150b0d7220 */ /* 0x040fe20000410000 */
[----:B------:R-:W-:Y:S02]  /*12f80*/  HADD2.F32 R8, -RZ, R84.H0_H0 ;  /* 0x20000054ff087230 */ /* 0x000fe40000004100 */
[-C--:B------:R-:W-:Y:S01]  /*12f90*/  FMUL.FTZ R20, R11, R85.reuse ;  /* 0x000000550b147220 */ /* 0x080fe20000410000 */
[----:B------:R-:W-:Y:S01]  /*12fa0*/  FFMA.FTZ R30, R5, R26, R30 ;  /* 0x0000001a051e7223 */ /* 0x000fe2000001001e */
[----:B------:R-:W-:Y:S02]  /*12fb0*/  HADD2.F32 R5, -RZ, R86.H0_H0 ;  /* 0x20000056ff057230 */ /* 0x000fe40000004100 */
[C---:B------:R-:W-:Y:S01]  /*12fc0*/  FFMA.FTZ R85, R0.reuse, R85, -R13 ;  /* 0x0000005500557223 */ /* 0x040fe2000001080d */
[----:B------:R-:W-:Y:S01]  /*12fd0*/  FFMA.FTZ R21, R0, R21, R20 ;  /* 0x0000001500157223 */ /* 0x000fe20000010014 */
[----:B------:R-:W-:-:S02]  /*12fe0*/  HADD2.F32 R25, -RZ, R15.H0_H0 ;  /* 0x2000000fff197230 */ /* 0x000fc40000004100 */
[C---:B------:R-:W-:Y:S01]  /*12ff0*/  FMUL.FTZ R0, R24.reuse, R8 ;  /* 0x0000000818007220 */ /* 0x040fe20000410000 */
[----:B------:R-:W-:Y:S02]  /*13000*/  HADD2.F32 R84, -RZ, R84.H1_H1 ;  /* 0x30000054ff547230 */ /* 0x000fe40000004100 */
[-C--:B------:R-:W-:Y:S01]  /*13010*/  FMUL.FTZ R26, R24, R5.reuse ;  /* 0x00000005181a7220 */ /* 0x080fe20000410000 */
[----:B------:R-:W-:Y:S02]  /*13020*/  HADD2.F32 R86, -RZ, R86.H1_H1 ;  /* 0x30000056ff567230 */ /* 0x000fe40000004100 */
[----:B------:R-:W-:Y:S01]  /*13030*/  FFMA.FTZ R24, R9, R5, -R0 ;  /* 0x0000000509187223 */ /* 0x000fe20000010800 */
[----:B------:R-:W-:Y:S02]  /*13040*/  HADD2.F32 R15, -RZ, R15.H1_H1 ;  /* 0x3000000fff0f7230 */ /* 0x000fe40000004100 */
[----:B------:R-:W-:Y:S01]  /*13050*/  FMUL.FTZ R5, R25, R84 ;  /* 0x0000005419057220 */ /* 0x000fe20000410000 */
[----:B------:R-:W-:-:S02]  /*13060*/  HADD2.F32 R20, -RZ, R32.H0_H0 ;  /* 0x20000020ff147230 */ /* 0x000fc40000004100 */
[----:B------:R-:W-:Y:S01]  /*13070*/  FMUL.FTZ R25, R25, R86 ;  /* 0x0000005619197220 */ /* 0x000fe20000410000 */
[----:B------:R-:W-:Y:S02]  /*13080*/  HADD2.F32 R0, -RZ, R74.H0_H0 ;  /* 0x2000004aff007230 */ /* 0x000fe40000004100 */
[----:B------:R-:W-:Y:S01]  /*13090*/  FFMA.FTZ R26, R9, R8, R26 ;  /* 0x00000008091a7223 */ /* 0x000fe2000001001a */
[C---:B------:R-:W-:Y:S01]  /*130a0*/  FFMA.FTZ R86, R10.reuse, R86, -R5 ;  /* 0x000000560a567223 */ /* 0x040fe20000010805 */
[----:B------:R-:W-:Y:S01]  /*130b0*/  FFMA.FTZ R25, R10, R84, R25 ;  /* 0x000000540a197223 */ /* 0x000fe20000010019 */
[----:B------:R-:W-:Y:S02]  /*130c0*/  HADD2.F32 R12, -RZ, R12.H1_H1 ;  /* 0x3000000cff0c7230 */ /* 0x000fe40000004100 */
[C---:B------:R-:W-:Y:S01]  /*130d0*/  FMUL.FTZ R8, R15.reuse, R20 ;  /* 0x000000140f087220 */ /* 0x040fe20000410000 */
[----:B------:R-:W-:Y:S02]  /*130e0*/  HADD2.F32 R14, -RZ, R14.H1_H1 ;  /* 0x3000000eff0e7230 */ /* 0x000fe40000004100 */
        /* <DEDUP_REMOVED lines=27> */
.L_x_1687:
[----:B------:R-:W-:Y:S05]  /*132a0*/  BSYNC B0 ;  /* 0x0000000000007941 */ /* 0x000fea0003800000 */
.L_x_1647:
[----:B------:R-:W-:Y:S01]  /*132b0*/  @!PT LDS RZ, [RZ] ;  /* 0x00000000fffff984 */ /* 0x000fe20000000800 */
[----:B------:R-:W-:Y:S01]  /*132c0*/  @!PT LDS RZ, [RZ] ;  /* 0x00000000fffff984 */ /* 0x000fe20000000800 */
[----:B------:R-:W-:Y:S01]  /*132d0*/  @!PT LDS RZ, [RZ] ;  /* 0x00000000fffff984 */ /* 0x000fe20000000800 */
[----:B------:R-:W-:Y:S01]  /*132e0*/  @!PT LDS RZ, [RZ] ;  /* 0x00000000fffff984 */ /* 0x000fe20000000800 */
[----:B------:R1:W-:Y:S06]  /*132f0*/  MEMBAR.ALL.CTA ;  /* 0x0000000000007992 */ /* 0x0003ec0000008000 */
[----:B-1----:R-:W1:Y:S01]  /*13300*/  FENCE.VIEW.ASYNC.S ;  /* 0x00000000000073c6 */ /* 0x002e620000000000 */
[----:B------:R-:W-:Y:S05]  /*13310*/  WARPSYNC.ALL ;  /* 0x0000000000007948 */ /* 0x000fea0003800000 */
[----:B-1----:R-:W-:Y:S06]  /*13320*/  BAR.SYNC.DEFER_BLOCKING 0xd, 0x100 ;  /* 0x0344000000007b1d */ /* 0x002fec0000010000 */
.L_x_1644:
[----:B------:R-:W2:Y:S02]  /*13330*/  LDL R0, [R1+0x20] ;  /* 0x0000200001007983 */ /* 0x000ea40000100800 */
[----:B--2---:R-:W-:-:S13]  /*13340*/  R2UR UR4, R0 ;  /* 0x00000000000472ca */ /* 0x004fda00000e0000 */
[----:B------:R-:W-:-:S04]  /*13350*/  MOV R0, UR4 ;  /* 0x0000000400007c02 */ /* 0x000fc80008000f00 */
[----:B------:R-:W-:-:S13]  /*13360*/  ISETP.NE.AND P0, PT, R0, 0x3, PT ;  /* 0x000000030000780c */ /* 0x000fda0003f05270 */
[----:B------:R-:W-:Y:S05]  /*13370*/  @!P0 BRA `(.L_x_1722) ;  /* 0x0000000000048947 */ /* 0x000fea0003800000 */
[----:B------:R-:W-:Y:S01]  /*13380*/  BPT.TRAP 0x1 ;  /* 0x000000040000795c */ /* 0x000fe20000300000 */
.L_x_1722:
[----:B------:R-:W-:Y:S01]  /*13390*/  IMAD R0, R22, 0x8, R16 ;  /* 0x0000000816007824 */ /* 0x000fe200078e0210 */
[----:B01-3--:R-:W-:-:S04]  /*133a0*/  SHF.L.U32 R3, R218, 0x1f, RZ ;  /* 0x0000001fda037819 */ /* 0x00bfc800000006ff */
[----:B------:R0:W1:Y:S01]  /*133b0*/  SYNCS.PHASECHK.TRANS64.TRYWAIT P2, [R0+URZ+0x30830], R3 ;  /* 0x03083003000075a7 */ /* 0x000062000804017f */
[----:B------:R-:W-:Y:S05]  /*133c0*/  @!P0 BRA `(.L_x_1723) ;  /* 0x0000000000048947 */ /* 0x000fea0003800000 */
[----:B------:R-:W-:Y:S01]  /*133d0*/  BPT.TRAP 0x1 ;  /* 0x000000040000795c */ /* 0x000fe20000300000 */
.L_x_1723:
[----:B------:R-:W2:Y:S02]  /*133e0*/  S2R R4, SR_TID.X ;  /* 0x0000000000047919 */ /* 0x000ea40000002100 */
[----:B--2---:R-:W-:-:S04]  /*133f0*/  LOP3.LUT R4, R4, 0x7f, RZ, 0xc0, !PT ;  /* 0x0000007f04047812 */ /* 0x004fc800078ec0ff */
[----:B------:R-:W-:Y:S01]  /*13400*/  ISETP.NE.AND P1, PT, R4, RZ, PT ;  /* 0x000000ff0400720c */ /* 0x000fe20003f25270 */
[----:B-1----:R-:W-:-:S12]  /*13410*/  @P2 BRA `(.L_x_1724) ;  /* 0x0000000000082947 */ /* 0x002fd80003800000 */
[----:B------:R-:W1:Y:S02]  /*13420*/  SYNCS.PHASECHK.TRANS64.TRYWAIT P2, [R0+URZ+0x30830], R3 ;  /* 0x03083003000075a7 */ /* 0x000e64000804017f */
[----:B-1----:R-:W-:Y:S05]  /*13430*/  @!P2 BRA `(.L_x_1725) ;  /* 0x000001c40084a947 */ /* 0x002fea0003800000 */
.L_x_1724:
[----:B------:R-:W-:Y:S05]  /*13440*/  WARPSYNC.ALL ;  /* 0x0000000000007948 */ /* 0x000fea0003800000 */
[----:B01----:R-:W-:Y:S01]  /*13450*/  VIADD R3, R16, 0x20400 ;  /* 0x0002040010037836 */ /* 0x003fe20000000000 */
[----:B------:R-:W2:Y:S04]  /*13460*/  LDL R66, [R1+0x34] ;  /* 0x0000340001427983 */ /* 0x000ea80000100800 */
[----:B------:R-:W-:Y:S01]  /*13470*/  SHF.R.U32.HI R3, RZ, 0x4, R3 ;  /* 0x00000004ff037819 */ /* 0x000fe20000011603 */
[----:B------:R-:W2:Y:S01]  /*13480*/  LDL R78, [R1+0x14] ;  /* 0x00001400014e7983 */ /* 0x000ea20000100800 */
[----:B------:R-:W-:Y:S01]  /*13490*/  LOP3.LUT R6, R2, 0x10000, RZ, 0xfc, !PT ;  /* 0x0001000002067812 */ /* 0x000fe200078efcff */
[----:B------:R-:W-:Y:S01]  /*134a0*/  IMAD.MOV.U32 R7, RZ, RZ, 0x40000040 ;  /* 0x40000040ff077424 */ /* 0x000fe200078e00ff */
[----:B------:R-:W-:Y:S01]  /*134b0*/  LOP3.LUT R3, R3, 0x3fff, RZ, 0xc0, !PT ;  /* 0x00003fff03037812 */ /* 0x000fe200078ec0ff */
[----:B-----5:R-:W-:Y:S01]  /*134c0*/  WARPGROUP.ARRIVE ;  /* 0x00000000000079c5 */ /* 0x020fe20000000000 */
[C---:B------:R-:W-:Y:S01]  /*134d0*/  R2UR UR4, R6.reuse ;  /* 0x00000000060472ca */ /* 0x040fe200000e0000 */
[C---:B------:R-:W-:Y:S01]  /*134e0*/  VIADD R224, R6.reuse, 0x2 ;  /* 0x0000000206e07836 */ /* 0x040fe20000000000 */
[----:B------:R-:W-:Y:S01]  /*134f0*/  LOP3.LUT R237, R3, 0x10000, RZ, 0xfc, !PT ;  /* 0x0001000003ed7812 */ /* 0x000fe200078efcff */
[----:B------:R-:W-:Y:S01]  /*13500*/  IMAD.MOV.U32 R3, RZ, RZ, 0x40000040 ;  /* 0x40000040ff037424 */ /* 0x000fe200078e00ff */
[----:B------:R-:W-:Y:S01]  /*13510*/  R2UR UR5, R7 ;  /* 0x00000000070572ca */ /* 0x000fe200000e0000 */
[----:B------:R-:W-:Y:S01]  /*13520*/  IMAD.MOV.U32 R225, RZ, RZ, 0x40000040 ;  /* 0x40000040ffe17424 */ /* 0x000fe200078e00ff */
[----:B------:R-:W-:Y:S01]  /*13530*/  IADD3 R216, R6, 0x6, RZ ;  /* 0x0000000606d87810 */ /* 0x000fe20007ffe0ff */
[----:B------:R-:W-:Y:S01]  /*13540*/  IMAD R2, R22, 0x800, R237 ;  /* 0x0000080016027824 */ /* 0x000fe200078e02ed */
[----:B------:R-:W-:Y:S01]  /*13550*/  R2UR UR7, R3 ;  /* 0x00000000030772ca */ /* 0x000fe200000e0000 */
[----:B------:R-:W-:Y:S01]  /*13560*/  IMAD.MOV.U32 R5, RZ, RZ, 0x40000040 ;  /* 0x40000040ff057424 */ /* 0x000fe200078e00ff */
[----:B------:R-:W-:Y:S01]  /*13570*/  MOV R211, 0x40000040 ;  /* 0x4000004000d37802 */ /* 0x000fe20000000f00 */
[----:B------:R-:W-:Y:S01]  /*13580*/  VIADD R222, R6, 0x4 ;  /* 0x0000000406de7836 */ /* 0x000fe20000000000 */
[C---:B------:R-:W-:Y:S01]  /*13590*/  R2UR UR6, R2.reuse ;  /* 0x00000000020672ca */ /* 0x040fe200000e0000 */
[----:B------:R-:W-:Y:S01]  /*135a0*/  IMAD.MOV.U32 R223, RZ, RZ, 0x40000040 ;  /* 0x40000040ffdf7424 */ /* 0x000fe200078e00ff */
[----:B------:R-:W-:Y:S01]  /*135b0*/  IADD3 R4, R2, 0x2, RZ ;  /* 0x0000000202047810 */ /* 0x000fe20007ffe0ff */
[----:B------:R-:W-:Y:S01]  /*135c0*/  IMAD.MOV.U32 R217, RZ, RZ, 0x40000040 ;  /* 0x40000040ffd97424 */ /* 0x000fe200078e00ff */
[C---:B------:R-:W-:Y:S01]  /*135d0*/  IADD3 R202, R6.reuse, 0x804, RZ ;  /* 0x0000080406ca7810 */ /* 0x040fe20007ffe0ff */
[----:B------:R-:W-:Y:S01]  /*135e0*/  VIADD R214, R6, 0x400 ;  /* 0x0000040006d67836 */ /* 0x000fe20000000000 */
[----:B------:R-:W-:Y:S01]  /*135f0*/  MOV R13, 0x40000040 ;  /* 0x40000040000d7802 */ /* 0x000fe20000000f00 */
[----:B------:R-:W-:-:S02]  /*13600*/  IMAD.MOV.U32 R215, RZ, RZ, 0x40000040 ;  /* 0x40000040ffd77424 */ /* 0x000fc400078e00ff */
[----:B------:R-:W-:Y:S02]  /*13610*/  VIADD R212, R6, 0x402 ;  /* 0x0000040206d47836 */ /* 0x000fe40000000000 */
[----:B------:R-:W-:Y:S02]  /*13620*/  IMAD.MOV.U32 R213, RZ, RZ, 0x40000040 ;  /* 0x40000040ffd57424 */ /* 0x000fe400078e00ff */
[----:B------:R-:W-:Y:S01]  /*13630*/  HGMMA.64x64x16.F32 R24, gdesc[UR4], RZ, !UPT, gsb0 ;  /* 0x00e00000041879f0 */ /* 0x000fe2000c0008ff */
[----:B------:R-:W-:Y:S01]  /*13640*/  R2UR UR4, R224 ;  /* 0x00000000e00472ca */ /* 0x000fe200000e0000 */
[C---:B------:R-:W-:Y:S01]  /*13650*/  VIADD R210, R6.reuse, 0x404 ;  /* 0x0000040406d27836 */ /* 0x040fe20000000000 */
[----:B------:R-:W-:Y:S01]  /*13660*/  R2UR UR5, R225 ;  /* 0x00000000e10572ca */ /* 0x000fe200000e0000 */
[----:B------:R-:W-:Y:S01]  /*13670*/  VIADD R208, R6, 0x406 ;  /* 0x0000040606d07836 */ /* 0x000fe20000000000 */
[----:B------:R-:W-:Y:S01]  /*13680*/  R2UR UR6, R4 ;  /* 0x00000000040672ca */ /* 0x000fe200000e0000 */
[----:B------:R-:W-:Y:S01]  /*13690*/  VIADD R4, R2, 0x4 ;  /* 0x0000000402047836 */ /* 0x000fe20000000000 */
[----:B------:R-:W-:Y:S01]  /*136a0*/  R2UR UR7, R5 ;  /* 0x00000000050772ca */ /* 0x000fe200000e0000 */
[----:B------:R-:W-:-:S02]  /*136b0*/  IMAD.MOV.U32 R5, RZ, RZ, 0x40000040 ;  /* 0x40000040ff057424 */ /* 0x000fc400078e00ff */
[----:B------:R-:W-:Y:S02]  /*136c0*/  IMAD.MOV.U32 R209, RZ, RZ, 0x40000040 ;  /* 0x40000040ffd17424 */ /* 0x000fe400078e00ff */
[C---:B------:R-:W-:Y:S02]  /*136d0*/  VIADD R206, R6.reuse, 0x800 ;  /* 0x0000080006ce7836 */ /* 0x040fe40000000000 */
[----:B------:R-:W-:Y:S02]  /*136e0*/  IMAD.MOV.U32 R207, RZ, RZ, 0x40000040 ;  /* 0x40000040ffcf7424 */ /* 0x000fe400078e00ff */
[----:B------:R-:W-:Y:S02]  /*136f0*/  VIADD R204, R6, 0x802 ;  /* 0x0000080206cc7836 */ /* 0x000fe40000000000 */
[----:B------:R-:W-:Y:S02]  /*13700*/  IMAD.MOV.U32 R205, RZ, RZ, 0x40000040 ;  /* 0x40000040ffcd7424 */ /* 0x000fe400078e00ff */
[----:B------:R-:W-:-:S02]  /*13710*/  IMAD.MOV.U32 R203, RZ, RZ, 0x40000040 ;  /* 0x40000040ffcb7424 */ /* 0x000fc400078e00ff */
[C---:B------:R-:W-:Y:S02]  /*13720*/  VIADD R20, R6.reuse, 0x806 ;  /* 0x0000080606147836 */ /* 0x040fe40000000000 */
[----:B------:R-:W-:Y:S02]  /*13730*/  IMAD.MOV.U32 R21, RZ, RZ, 0x40000040 ;  /* 0x40000040ff157424 */ /* 0x000fe400078e00ff */
[C---:B------:R-:W-:Y:S02]  /*13740*/  VIADD R14, R6.reuse, 0xc00 ;  /* 0x00000c00060e7836 */ /* 0x040fe40000000000 */
[----:B------:R-:W-:Y:S02]  /*13750*/  IMAD.MOV.U32 R15, RZ, RZ, 0x40000040 ;  /* 0x40000040ff0f7424 */ /* 0x000fe400078e00ff */
[C---:B------:R-:W-:Y:S02]  /*13760*/  VIADD R12, R6.reuse, 0xc02 ;  /* 0x00000c02060c7836 */ /* 0x040fe40000000000 */
[----:B----4-:R-:W-:-:S02]  /*13770*/  VIADD R10, R6, 0xc04 ;  /* 0x00000c04060a7836 */ /* 0x010fc40000000000 */
[----:B------:R-:W-:Y:S02]  /*13780*/  IMAD.MOV.U32 R11, RZ, RZ, 0x40000040 ;  /* 0x40000040ff0b7424 */ /* 0x000fe400078e00ff */
[----:B------:R-:W-:Y:S02]  /*13790*/  VIADD R8, R6, 0xc06 ;  /* 0x00000c0606087836 */ /* 0x000fe40000000000 */
[----:B------:R-:W-:Y:S02]  /*137a0*/  IMAD.MOV.U32 R9, RZ, RZ, 0x40000040 ;  /* 0x40000040ff097424 */ /* 0x000fe400078e00ff */
[----:B------:R-:W-:Y:S02]  /*137b0*/  IMAD.MOV.U32 R3, RZ, RZ, 0x40000040 ;  /* 0x40000040ff037424 */ /* 0x000fe400078e00ff */
[----:B------:R-:W-:Y:S02]  /*137c0*/  @!P1 VIADD R0, R0, 0x30840 ;  /* 0x0003084000009836 */ /* 0x000fe40000000000 */
[----:B------:R-:W-:-:S04]  /*137d0*/  IMAD.MOV.U32 R69, RZ, RZ, -0x40 ;  /* 0xffffffc0ff457424 */ /* 0x000fc800078e00ff */
[----:B------:R-:W-:Y:S01]  /*137e0*/  IMAD R69, R100, R69, 0x40 ;  /* 0x0000004064457424 */ /* 0x000fe200078e0245 */
[----:B------:R-:W-:Y:S02]  /*137f0*/  WARPGROUP.DEPBAR.LE gsb0, 0x0 ;  /* 0x00008000000079c5 */ /* 0x000fe40000010000 */
[----:B------:R-:W-:-:S06]  /*13800*/  WARPGROUP.ARRIVE ;  /* 0x00000000000079c5 */ /* 0x000fcc0000000000 */
[----:B------:R-:W-:Y:S01]  /*13810*/  HGMMA.64x64x16.F32 R24, gdesc[UR4], R24, gsb0 ;  /* 0x00e00000041879f0 */ /* 0x000fe20008000818 */
[----:B------:R-:W-:Y:S02]  /*13820*/  R2UR UR4, R222 ;  /* 0x00000000de0472ca */ /* 0x000fe400000e0000 */
[----:B------:R-:W-:Y:S02]  /*13830*/  R2UR UR5, R223 ;  /* 0x00000000df0572ca */ /* 0x000fe400000e0000 */
[----:B------:R-:W-:Y:S01]  /*13840*/  R2UR UR6, R4 ;  /* 0x00000000040672ca */ /* 0x000fe200000e0000 */
[----:B------:R-:W-:Y:S01]  /*13850*/  VIADD R4, R2, 0x6 ;  /* 0x0000000602047836 */ /* 0x000fe20000000000 */
[----:B------:R-:W-:Y:S01]  /*13860*/  R2UR UR7, R5 ;  /* 0x00000000050772ca */ /* 0x000fe200000e0000 */
[----:B------:R-:W-:Y:S01]  /*13870*/  IMAD.MOV.U32 R5, RZ, RZ, 0x40000040 ;  /* 0x40000040ff057424 */ /* 0x000fe200078e00ff */
[----:B------:R-:W-:Y:S02]  /*13880*/  WARPGROUP.DEPBAR.LE gsb0, 0x0 ;  /* 0x00008000000079c5 */ /* 0x000fe40000010000 */
[----:B------:R-:W-:-:S09]  /*13890*/  WARPGROUP.ARRIVE ;  /* 0x00000000000079c5 */ /* 0x000fd20000000000 */
[----:B------:R-:W-:Y:S01]  /*138a0*/  HGMMA.64x64x16.F32 R24, gdesc[UR4], R24, gsb0 ;  /* 0x00e00000041879f0 */ /* 0x000fe20008000818 */
[----:B------:R-:W-:Y:S02]  /*138b0*/  R2UR UR4, R216 ;  /* 0x00000000d80472ca */ /* 0x000fe400000e0000 */
[----:B------:R-:W-:Y:S02]  /*138c0*/  R2UR UR5, R217 ;  /* 0x00000000d90572ca */ /* 0x000fe400000e0000 */
[----:B------:R-:W-:Y:S01]  /*138d0*/  R2UR UR6, R4 ;  /* 0x00000000040672ca */ /* 0x000fe200000e0000 */
[----:B------:R-:W-:Y:S01]  /*138e0*/  VIADD R4, R2, 0x200 ;  /* 0x0000020002047836 */ /* 0x000fe20000000000 */
[----:B------:R-:W-:Y:S02]  /*138f0*/  R2UR UR7, R5 ;  /* 0x00000000050772ca */ /* 0x000fe400000e0000 */
[----:B------:R-:W-:Y:S01]  /*13900*/  MOV R5, 0x40000040 ;  /* 0x4000004000057802 */ /* 0x000fe20000000f00 */
[----:B------:R-:W-:-:S02]  /*13910*/  WARPGROUP.DEPBAR.LE gsb0, 0x0 ;  /* 0x00008000000079c5 */ /* 0x000fc40000010000 */
[----:B------:R-:W-:-:S08]  /*13920*/  WARPGROUP.ARRIVE ;  /* 0x00000000000079c5 */ /* 0x000fd00000000000 */
        /* <DEDUP_REMOVED lines=30> */
[----:B------:R-:W-:Y:S02]  /*13b10*/  R2UR UR6, R4 ;  /* 0x00000000040672ca */ /* 0x000fe400000e0000 */
[----:B------:R-:W-:Y:S01]  /*13b20*/  R2UR UR7, R5 ;  /* 0x00000000050772ca */ /* 0x000fe200000e0000 */
[----:B------:R-:W-:Y:S01]  /*13b30*/  IMAD.MOV.U32 R5, RZ, RZ, 0x40000040 ;  /* 0x40000040ff057424 */ /* 0x000fe200078e00ff */
[----:B------:R-:W-:Y:S01]  /*13b40*/  IADD3 R4, R2, 0x400, RZ ;  /* 0x0000040002047810 */ /* 0x000fe20007ffe0ff */
        /* <DEDUP_REMOVED lines=51> */
[C---:B------:R-:W-:Y:S01]  /*13e80*/  VIADD R4, R2.reuse, 0x604 ;  /* 0x0000060402047836 */ /* 0x040fe20000000000 */
        /* <DEDUP_REMOVED lines=8> */
[----:B------:R-:W-:Y:S02]  /*13f10*/  R2UR UR6, R4 ;  /* 0x00000000040672ca */ /* 0x000fe400000e0000 */
[----:B------:R-:W-:Y:S01]  /*13f20*/  R2UR UR7, R5 ;  /* 0x00000000050772ca */ /* 0x000fe200000e0000 */
[----:B------:R-:W-:Y:S02]  /*13f30*/  WARPGROUP.DEPBAR.LE gsb0, 0x0 ;  /* 0x00008000000079c5 */ /* 0x000fe40000010000 */
[----:B------:R-:W-:-:S10]  /*13f40*/  WARPGROUP.ARRIVE ;  /* 0x00000000000079c5 */ /* 0x000fd40000000000 */
[----:B------:R-:W-:Y:S01]  /*13f50*/  HGMMA.64x64x16.F32 R24, gdesc[UR4], R24, gsb0 ;  /* 0x00e00000041879f0 */ /* 0x000fe20008000818 */
[----:B------:R-:W-:Y:S02]  /*13f60*/  R2UR UR4, R8 ;  /* 0x00000000080472ca */ /* 0x000fe400000e0000 */
[----:B------:R-:W-:Y:S02]  /*13f70*/  R2UR UR5, R9 ;  /* 0x00000000090572ca */ /* 0x000fe400000e0000 */
[----:B------:R-:W-:Y:S02]  /*13f80*/  R2UR UR6, R2 ;  /* 0x00000000020672ca */ /* 0x000fe400000e0000 */
[----:B------:R-:W-:Y:S01]  /*13f90*/  R2UR UR7, R3 ;  /* 0x00000000030772ca */ /* 0x000fe200000e0000 */
[----:B------:R-:W0:Y:S02]  /*13fa0*/  LDC R2, c[0x0][0x448] ;  /* 0x00011200ff027b82 */ /* 0x000e240000000800 */
[----:B0-----:R-:W-:-:S13]  /*13fb0*/  ISETP.NE.AND P2, PT, R2, 0x1, PT ;  /* 0x000000010200780c */ /* 0x001fda0003f45270 */
[----:B------:R-:W0:Y:S01]  /*13fc0*/  @P2 LDC R3, c[0x0][0x44c] ;  /* 0x00011300ff032b82 */ /* 0x000e220000000800 */
[----:B------:R-:W-:Y:S02]  /*13fd0*/  WARPGROUP.DEPBAR.LE gsb0, 0x0 ;  /* 0x00008000000079c5 */ /* 0x000fe40000010000 */
[----:B------:R-:W-:-:S06]  /*13fe0*/  WARPGROUP.ARRIVE ;  /* 0x00000000000079c5 */ /* 0x000fcc0000000000 */
[----:B------:R-:W-:Y:S01]  /*13ff0*/  HGMMA.64x64x16.F32 R24, gdesc[UR4], R24, gsb0 ;  /* 0x00e00000041879f0 */ /* 0x000fe20008000818 */
[----:B------:R-:W-:Y:S02]  /*14000*/  ULDC UR4, c[0x0][0x9d8] ;  /* 0x0002760000047ab9 */ /* 0x000fe40000000800 */
[----:B------:R-:W-:Y:S02]  /*14010*/  WARPGROUP.DEPBAR.LE gsb0, 0x0 ;  /* 0x00008000000079c5 */ /* 0x000fe40000010000 */
[----:B------:R-:W-:Y:S01]  /*14020*/  FMUL.FTZ R57, R25, UR4 ;  /* 0x0000000419397c20 */ /* 0x000fe20008410000 */
[----:B------:R-:W-:Y:S01]  /*14030*/  FMUL.FTZ R58, R28, UR4 ;  /* 0x000000041c3a7c20 */ /* 0x000fe20008410000 */
[----:B------:R-:W1:Y:S01]  /*14040*/  @P2 LDC R25, c[0x0][0x450] ;  /* 0x00011400ff192b82 */ /* 0x000e620000000800 */
[----:B------:R-:W-:Y:S01]  /*14050*/  FMUL.FTZ R28, R34, UR4 ;  /* 0x00000004221c7c20 */ /* 0x000fe20008410000 */
[----:B------:R-:W-:Y:S01]  /*14060*/  FMUL.FTZ R34, R46, UR4 ;  /* 0x000000042e227c20 */ /* 0x000fe20008410000 */
[----:B------:R-:W-:Y:S01]  /*14070*/  FMUL.FTZ R46, R48, UR4 ;  /* 0x00000004302e7c20 */ /* 0x000fe20008410000 */
[----:B--2---:R-:W-:-:S02]  /*14080*/  IMAD.IADD R48, R66, 0x1, R78 ;  /* 0x0000000142307824 */ /* 0x004fc400078e024e */
[----:B------:R-:W-:Y:S01]  /*14090*/  FMUL.FTZ R56, R24, UR4 ;  /* 0x0000000418387c20 */ /* 0x000fe20008410000 */
[----:B------:R-:W-:Y:S01]  /*140a0*/  FMUL.FTZ R4, R26, UR4 ;  /* 0x000000041a047c20 */ /* 0x000fe20008410000 */
[----:B------:R-:W-:Y:S01]  /*140b0*/  FMUL.FTZ R60, R32, UR4 ;  /* 0x00000004203c7c20 */ /* 0x000fe20008410000 */
[----:B0-----:R-:W-:-:S04]  /*140c0*/  @P2 IMAD.HI.U32 R2, R48, R3, RZ ;  /* 0x0000000330022227 */ /* 0x001fc800078e00ff */
        /* <DEDUP_REMOVED lines=15> */
[----:B-1----:R-:W-:Y:S01]  /*141c0*/  @P2 SHF.R.U32.HI R48, RZ, R25, R2 ;  /* 0x00000019ff302219 */ /* 0x002fe20000011602 */
[----:B------:R-:W-:Y:S01]  /*141d0*/  FMUL.FTZ R33, R43, UR4 ;  /* 0x000000042b217c20 */ /* 0x000fe20008410000 */
[----:B------:R-:W0:Y:S01]  /*141e0*/  LDC.64 R24, c[0x0][0x9e0] ;  /* 0x00027800ff187b82 */ /* 0x000e220000000a00 */
[----:B------:R-:W-:Y:S01]  /*141f0*/  @!P1 PRMT R2, RZ, 0x654, R0 ;  /* 0x00000654ff029816 */ /* 0x000fe20000000000 */
        /* <DEDUP_REMOVED lines=8> */
[----:B------:R-:W-:Y:S01]  /*14280*/  ULDC UR4, c[0x0][0x9dc] ;  /* 0x0002770000047ab9 */ /* 0x000fe20000000800 */
[----:B------:R1:W-:Y:S01]  /*14290*/  @!P1 SYNCS.ARRIVE.TRANS64.RED.A1T0 RZ, [R2+URZ], RZ ;  /* 0x000000ff02ff99a7 */ /* 0x0003e2000810043f */
[----:B------:R-:W-:Y:S01]  /*142a0*/  ULOP3.LUT UR8, URZ, UR4, URZ, 0x33, !UPT ;  /* 0x000000043f087292 */ /* 0x000fe2000f8e333f */
[----:B------:R-:W2:Y:S01]  /*142b0*/  SHFL.IDX PT, R39, R48, RZ, 0x1c1f ;  /* 0x001c1fff30277589 */ /* 0x000ea200000e0000 */
[----:B------:R-:W3:Y:S01]  /*142c0*/  MUFU.TANH R56, R56 ;  /* 0x0000003800387308 */ /* 0x000ee20000002400 */
[----:B------:R-:W-:-:S02]  /*142d0*/  IADD3 R66, -R230, R220, R69 ;  /* 0x000000dce6427210 */ /* 0x000fc40007ffe145 */
[----:B------:R-:W-:Y:S02]  /*142e0*/  LEA R52, R100, 0xffffffc0, 0x6 ;  /* 0xffffffc064347811 */ /* 0x000fe400078e30ff */
[----:B-1----:R-:W-:-:S03]  /*142f0*/  IADD3 R2, -R230, 0x1, R69 ;  /* 0x00000001e6027810 */ /* 0x002fc60007ffe145 */
[----:B------:R-:W1:Y:S01]  /*14300*/  MUFU.TANH R57, R57 ;  /* 0x0000003900397308 */ /* 0x000e620000002400 */
[----:B------:R-:W-:Y:S01]  /*14310*/  IADD3 R71, -R219, R2, R220 ;  /* 0x00000002db477210 */ /* 0x000fe20007ffe1dc */
[----:B------:R-:W-:Y:S01]  /*14320*/  IMAD.U32 R2, RZ, RZ, UR8 ;  /* 0x00000008ff027e24 */ /* 0x000fe2000f8e00ff */
[----:B0-----:R-:W-:Y:S02]  /*14330*/  ISETP.GE.AND P3, PT, R25, 0x1, PT ;  /* 0x000000011900780c */ /* 0x001fe40003f66270 */
[C---:B------:R-:W-:Y:S01]  /*14340*/  IADD3 R54, R71.reuse, UR8, RZ ;  /* 0x0000000847367c10 */ /* 0x040fe2000fffe0ff */
[----:B------:R-:W-:Y:S01]  /*14350*/  IMAD.IADD R71, R71, 0x1, R24 ;  /* 0x0000000147477824 */ /* 0x000fe200078e0218 */
[----:B------:R0:W-:Y:S01]  /*14360*/  STL [R1+0x8], R2 ;  /* 0x0000080201007387 */ /* 0x0001e20000100800 */
[----:B------:R-:W4:Y:S02]  /*14370*/  MUFU.TANH R4, R4 ;  /* 0x0000000400047308 */ /* 0x000f240000002400 */
[----:B--2---:R-:W-:-:S06]  /*14380*/  IMAD.IADD R70, R54, 0x1, R39 ;  /* 0x0000000136467824 */ /* 0x004fcc00078e0227 */
[----:B------:R-:W2:Y:S01]  /*14390*/  MUFU.TANH R5, R5 ;  /* 0x0000000500057308 */ /* 0x000ea20000002400 */
[----:B------:R-:W-:-:S07]  /*143a0*/  VIADDMNMX R68, R39, R71, R66, PT ;  /* 0x0000004727447246 */ /* 0x000fce0003800142 */
        /* <DEDUP_REMOVED lines=27> */
[----:B------:R-:W0:Y:S01]  /*14560*/  MUFU.TANH R38, R38 ;  /* 0x0000002600267308 */ /* 0x000e220000002400 */
[----:B-1234-:R-:W-:Y:S05]  /*14570*/  @!P3 BRA `(.L_x_1726) ;  /* 0x000000000050b947 */ /* 0x01efea0003800000 */
[----:B------:R-:W-:Y:S01]  /*14580*/  IADD3 R39, -R219, R220, R39 ;  /* 0x000000dcdb277210 */ /* 0x000fe20007ffe127 */
[----:B------:R-:W-:Y:S03]  /*14590*/  BSSY B0, `(.L_x_1727) ;  /* 0x000000e000007945 */ /* 0x000fe60003800000 */
[----:B------:R-:W-:-:S13]  /*145a0*/  ISETP.GT.AND P4, PT, R39, -0x1, PT ;  /* 0xffffffff2700780c */ /* 0x000fda0003f84270 */
[----:B------:R-:W-:Y:S05]  /*145b0*/  @P4 BRA `(.L_x_1728) ;  /* 0x00000000001c4947 */ /* 0x000fea0003800000 */
[----:B------:R-:W-:Y:S02]  /*145c0*/  ISETP.NE.AND P4, PT, R25, 0x1, PT ;  /* 0x000000011900780c */ /* 0x000fe40003f85270 */
[----:B------:R-:W-:-:S11]  /*145d0*/  LOP3.LUT R39, RZ, R39, RZ, 0x33, !PT ;  /* 0x00000027ff277212 */ /* 0x000fd600078e33ff */
[----:B0-----:R-:W0:Y:S02]  /*145e0*/  @P4 LDC.64 R2, c[0x0][0x9e8] ;  /* 0x00027a00ff024b82 */ /* 0x001e240000000a00 */
[----:B0-----:R-:W-:-:S05]  /*145f0*/  @P4 IMAD.HI.U32 R2, R39, R2, RZ ;  /* 0x0000000227024227 */ /* 0x001fca00078e00ff */
[----:B------:R-:W-:-:S04]  /*14600*/  @P4 SHF.R.U32.HI R39, RZ, R3, R2 ;  /* 0x00000003ff274219 */ /* 0x000fc80000011602 */
[----:B------:R-:W-:Y:S01]  /*14610*/  LOP3.LUT R39, RZ, R39, RZ, 0x33, !PT ;  /* 0x00000027ff277212 */ /* 0x000fe200078e33ff */
[----:B------:R-:W-:Y:S06]  /*14620*/  BRA `(.L_x_1729) ;  /* 0x0000000000107947 */ /* 0x000fec0003800000 */
.L_x_1728:
[----:B------:R-:W-:-:S13]  /*14630*/  ISETP.NE.AND P4, PT, R25, 0x1, PT ;  /* 0x000000011900780c */ /* 0x000fda0003f85270 */
[----:B0-----:R-:W0:Y:S02]  /*14640*/  @P4 LDC.64 R2, c[0x0][0x9e8] ;  /* 0x00027a00ff024b82 */ /* 0x001e240000000a00 */
[----:B0-----:R-:W-:-:S05]  /*14650*/  @P4 IMAD.HI.U32 R2, R39, R2, RZ ;  /* 0x0000000227024227 */ /* 0x001fca00078e00ff */
[----:B------:R-:W-:-:S07]  /*14660*/  @P4 SHF.R.U32.HI R39, RZ, R3, R2 ;  /* 0x00000003ff274219 */ /* 0x000fce0000011602 */
.L_x_1729:
[----:B------:R-:W-:Y:S05]  /*14670*/  BSYNC B0 ;  /* 0x0000000000007941 */ /* 0x000fea0003800000 */
.L_x_1727:
[----:B------:R-:W-:-:S04]  /*14680*/  IMAD R39, R39, R25, -R52 ;  /* 0x0000001927277224 */ /* 0x000fc800078e0a34 */
[----:B------:R-:W-:-:S05]  /*14690*/  IMAD.IADD R39, R39, 0x1, -R230 ;  /* 0x0000000127277824 */ /* 0x000fca00078e0ae6 */
[----:B------:R-:W-:Y:S02]  /*146a0*/  VIMNMX R70, R70, R39, !PT ;  /* 0x0000002746467248 */ /* 0x000fe40007fe0100 */
[----:B------:R-:W-:-:S07]  /*146b0*/  VIADDMNMX R68, R39, R25, R68, PT ;  /* 0x0000001927447246 */ /* 0x000fce0003800144 */
.L_x_1726:
[C---:B------:R-:W-:Y:S02]  /*146c0*/  ISETP.GE.AND P4, PT, R69.reuse, 0x2, PT ;  /* 0x000000024500780c */ /* 0x040fe40003f86270 */
[----:B------:R-:W-:Y:S02]  /*146d0*/  ISETP.GE.AND P6, PT, R69, 0x9, PT ;  /* 0x000000094500780c */ /* 0x000fe40003fc6270 */
[----:B------:R-:W-:Y:S02]  /*146e0*/  ISETP.GT.AND P5, PT, R70, 0x1, !P4 ;  /* 0x000000014600780c */ /* 0x000fe400067a4270 */
[----:B------:R-:W-:Y:S02]  /*146f0*/  P2R R75, PR, RZ, 0x40 ;  /* 0x00000040ff4b7803 */ /* 0x000fe40000000000 */
[----:B------:R-:W-:-:S04]  /*14700*/  ISETP.LT.OR P5, PT, R68, 0x2, P5 ;  /* 0x000000024400780c */ /* 0x000fc80002fa1670 */
[----:B------:R-:W-:Y:S02]  /*14710*/  FSEL R39, R57, -INF , !P5 ;  /* 0xff80000039277808 */ /* 0x000fe40006800000 */
[----:B------:R-:W-:Y:S02]  /*14720*/  ISETP.GT.AND P5, PT, R70, 0x8, !P6 ;  /* 0x000000084600780c */ /* 0x000fe400077a4270 */
[----:B------:R-:W-:Y:S02]  /*14730*/  ISETP.GE.AND P6, PT, R69, 0xa, PT ;  /* 0x0000000a4500780c */ /* 0x000fe40003fc6270 */
[----:B------:R-:W-:-:S04]  /*14740*/  ISETP.LT.OR P5, PT, R68, 0x9, P5 ;  /* 0x000000094400780c */ /* 0x000fc80002fa1670 */
[----:B0-----:R-:W-:Y:S02]  /*14750*/  FSEL R41, R58, -INF , !P5 ;  /* 0xff8000003a297808 */ /* 0x001fe40006800000 */
        /* <DEDUP_REMOVED lines=23> */
[----:B------:R-:W-:Y:S02]  /*148d0*/  ISETP.GE.AND P6, PT, R69, 0x21, PT ;  /* 0x000000214500780c */ /* 0x000fe40003fc6270 */
        /* <DEDUP_REMOVED lines=39> */
[----:B------:R-:W-:Y:S02]  /*14b50*/  ISETP.GE.AND P6, PT, R69, 0x3a, PT ;  /* 0x0000003a4500780c */ /* 0x000fe40003fc6270 */
[----:B------:R-:W0:Y:S02]  /*14b60*/  SHFL.IDX PT, R69, R48, 0x1, 0x1c1f ;  /* 0x003c1f0030457f89 */ /* 0x000e2400000e0000 */
[----:B------:R-:W-:Y:S02]  /*14b70*/  P2R R46, PR, RZ, 0x40 ;  /* 0x00000040ff2e7803 */ /* 0x000fe40000000000 */
[----:B------:R-:W-:-:S04]  /*14b80*/  ISETP.GT.AND P6, PT, R70, 0x39, !P6 ;  /* 0x000000394600780c */ /* 0x000fc800077c4270 */
[----:B------:R-:W-:-:S04]  /*14b90*/  ISETP.LT.OR P6, PT, R68, 0x3a, P6 ;  /* 0x0000003a4400780c */ /* 0x000fc800037c1670 */
[----:B------:R-:W-:Y:S02]  /*14ba0*/  FSEL R67, R67, -INF , !P6 ;  /* 0xff80000043437808 */ /* 0x000fe40007000000 */
[----:B0-----:R-:W-:Y:S01]  /*14bb0*/  VIADDMNMX R66, R69, R71, R66, PT ;  /* 0x0000004745427246 */ /* 0x001fe20003800142 */
[----:B------:R-:W-:Y:S01]  /*14bc0*/  IMAD.IADD R54, R54, 0x1, R69 ;  /* 0x0000000136367824 */ /* 0x000fe200078e0245 */
[----:B------:R-:W-:Y:S06]  /*14bd0*/  @!P3 BRA `(.L_x_1730) ;  /* 0x000000000050b947 */ /* 0x000fec0003800000 */
[----:B------:R-:W-:Y:S01]  /*14be0*/  IADD3 R69, -R219, R220, R69 ;  /* 0x000000dcdb457210 */ /* 0x000fe20007ffe145 */
[----:B------:R-:W-:Y:S03]  /*14bf0*/  BSSY B0, `(.L_x_1731) ;  /* 0x000000e000007945 */ /* 0x000fe60003800000 */
        /* <DEDUP_REMOVED lines=9> */
.L_x_1732:
[----:B------:R-:W-:-:S13]  /*14c90*/  ISETP.NE.AND P6, PT, R25, 0x1, PT ;  /* 0x000000011900780c */ /* 0x000fda0003fc5270 */
[----:B------:R-:W0:Y:S02]  /*14ca0*/  @P6 LDC.64 R2, c[0x0][0x9e8] ;  /* 0x00027a00ff026b82 */ /* 0x000e240000000a00 */
[----:B0-----:R-:W-:-:S05]  /*14cb0*/  @P6 IMAD.HI.U32 R2, R69, R2, RZ ;  /* 0x0000000245026227 */ /* 0x001fca00078e00ff */
[----:B------:R-:W-:-:S07]  /*14cc0*/  @P6 SHF.R.U32.HI R69, RZ, R3, R2 ;  /* 0x00000003ff456219 */ /* 0x000fce0000011602 */
.L_x_1733:
[----:B------:R-:W-:Y:S05]  /*14cd0*/  BSYNC B0 ;  /* 0x0000000000007941 */ /* 0x000fea0003800000 */
.L_x_1731:
[----:B------:R-:W-:-:S04]  /*14ce0*/  IMAD R69, R69, R25, -R52 ;  /* 0x0000001945457224 */ /* 0x000fc800078e0a34 */
[----:B------:R-:W-:-:S05]  /*14cf0*/  IMAD.IADD R69, R69, 0x1, -R230 ;  /* 0x0000000145457824 */ /* 0x000fca00078e0ae6 */
[----:B------:R-:W-:Y:S02]  /*14d00*/  VIMNMX R54, R54, R69, !PT ;  /* 0x0000004536367248 */ /* 0x000fe40007fe0100 */
[----:B------:R-:W-:-:S07]  /*14d10*/  VIADDMNMX R66, R69, R25, R66, PT ;  /* 0x0000001945427246 */ /* 0x000fce0003800142 */
.L_x_1730:
[----:B------:R-:W-:Y:S01]  /*14d20*/  ISETP.GT.AND P4, PT, R54, 0x1, !P4 ;  /* 0x000000013600780c */ /* 0x000fe20006784270 */
[----:B------:R-:W-:Y:S01]  /*14d30*/  ULDC UR4, c[0x0][0x988] ;  /* 0x0002620000047ab9 */ /* 0x000fe20000000800 */
[----:B------:R-:W-:Y:S02]  /*14d40*/  ISETP.NE.AND P6, PT, R75, RZ, PT ;  /* 0x000000ff4b00720c */ /* 0x000fe40003fc5270 */
[----:B------:R-:W-:Y:S02]  /*14d50*/  ISETP.LT.OR P4, PT, R66, 0x2, P4 ;  /* 0x000000024200780c */ /* 0x000fe40002781670 */
[----:B------:R-:W-:Y:S02]  /*14d60*/  FMNMX.FTZ R2, R56, R39, !PT ;  /* 0x0000002738027209 */ /* 0x000fe40007810000 */
[----:B------:R-:W-:Y:S02]  /*14d70*/  FSEL R5, R5, -INF , !P4 ;  /* 0xff80000005057808 */ /* 0x000fe40006000000 */
[----:B------:R-:W-:-:S02]  /*14d80*/  ISETP.GT.AND P4, PT, R54, 0x8, !P6 ;  /* 0x000000083600780c */ /* 0x000fc40007784270 */
[----:B------:R-:W-:Y:S02]  /*14d90*/  FMNMX.FTZ R2, R41, R2, !PT ;  /* 0x0000000229027209 */ /* 0x000fe40007810000 */
[----:B------:R-:W-:Y:S02]  /*14da0*/  ISETP.LT.OR P4, PT, R66, 0x9, P4 ;  /* 0x000000094200780c */ /* 0x000fe40002781670 */
[----:B------:R-:W-:Y:S02]  /*14db0*/  FMNMX.FTZ R2, R43, R2, !PT ;  /* 0x000000022b027209 */ /* 0x000fe40007810000 */
[----:B------:R-:W-:Y:S02]  /*14dc0*/  FSEL R69, R26, -INF , !P4 ;  /* 0xff8000001a457808 */ /* 0x000fe40006000000 */
[----:B------:R-:W-:Y:S02]  /*14dd0*/  ISETP.NE.AND P4, PT, R58, RZ, PT ;  /* 0x000000ff3a00720c */ /* 0x000fe40003f85270 */
[----:B------:R-:W-:-:S02]  /*14de0*/  FMNMX.FTZ R2, R45, R2, !PT ;  /* 0x000000022d027209 */ /* 0x000fc40007810000 */
[----:B------:R-:W-:Y:S02]  /*14df0*/  ISETP.GT.AND P4, PT, R54, 0x9, !P4 ;  /* 0x000000093600780c */ /* 0x000fe40006784270 */
[----:B------:R-:W-:Y:S02]  /*14e00*/  FMNMX.FTZ R2, R47, R2, !PT ;  /* 0x000000022f027209 */ /* 0x000fe40007810000 */
[----:B------:R-:W-:Y:S02]  /*14e10*/  ISETP.LT.OR P4, PT, R66, 0xa, P4 ;  /* 0x0000000a4200780c */ /* 0x000fe40002781670 */
        /* <DEDUP_REMOVED lines=21> */
[----:B------:R-:W-:Y:S02]  /*14f70*/  ISETP.NE.AND P6, PT, R50, RZ, PT ;  /* 0x000000ff3200720c */ /* 0x000fe40003fc5270 */
[----:B------:R-:W-:Y:S02]  /*14f80*/  FSEL R73, R30, -INF , !P4 ;  /* 0xff8000001e497808 */ /* 0x000fe40006000000 */
[----:B------:R-:W-:Y:S02]  /*14f90*/  ISETP.NE.AND P4, PT, R62, RZ, PT ;  /* 0x000000ff3e00720c */ /* 0x000fe40003f85270 */
[----:B------:R-:W-:Y:S01]  /*14fa0*/  FMNMX.FTZ R30, R67, R2, !PT ;  /* 0x00000002431e7209 */ /* 0x000fe20007810000 */
[----:B------:R-:W-:Y:S01]  /*14fb0*/  IMAD.U32 R2, RZ, RZ, UR4 ;  /* 0x00000004ff027e24 */ /* 0x000fe2000f8e00ff */
[C---:B------:R-:W-:Y:S02]  /*14fc0*/  ISETP.GT.AND P4, PT, R54.reuse, 0x19, !P4 ;  /* 0x000000193600780c */ /* 0x040fe40006784270 */
[----:B------:R-:W-:Y:S01]  /*14fd0*/  ISETP.GT.AND P5, PT, R54, 0x38, !P5 ;  /* 0x000000383600780c */ /* 0x000fe20006fa4270 */
[----:B------:R-:W0:Y:S01]  /*14fe0*/  SHFL.BFLY PT, R3, R30, 0x2, 0x1f ;  /* 0x0c401f001e037f89 */ /* 0x000e2200000e0000 */
[----:B------:R-:W-:-:S02]  /*14ff0*/  ISETP.LT.OR P4, PT, R66, 0x1a, P4 ;  /* 0x0000001a4200780c */ /* 0x000fc40002781670 */
[----:B------:R-:W-:Y:S02]  /*15000*/  ISETP.LT.OR P5, PT, R66, 0x39, P5 ;  /* 0x000000394200780c */ /* 0x000fe40002fa1670 */
[----:B------:R-:W-:Y:S02]  /*15010*/  FSEL R31, R31, -INF , !P4 ;  /* 0xff8000001f1f7808 */ /* 0x000fe40006000000 */
[----:B------:R-:W-:-:S04]  /*15020*/  ISETP.NE.AND P4, PT, R74, RZ, PT ;  /* 0x000000ff4a00720c */ /* 0x000fc80003f85270 */
[----:B------:R-:W-:-:S04]  /*15030*/  ISETP.GT.AND P4, PT, R54, 0x20, !P4 ;  /* 0x000000203600780c */ /* 0x000fc80006784270 */
[----:B------:R-:W-:-:S04]  /*15040*/  ISETP.LT.OR P4, PT, R66, 0x21, P4 ;  /* 0x000000214200780c */ /* 0x000fc80002781670 */
[----:B------:R-:W-:Y:S02]  /*15050*/  FSEL R75, R32, -INF , !P4 ;  /* 0xff800000204b7808 */ /* 0x000fe40006000000 */
[----:B------:R-:W-:Y:S02]  /*15060*/  ISETP.NE.AND P4, PT, R76, RZ, PT ;  /* 0x000000ff4c00720c */ /* 0x000fe40003f85270 */
[----:B0-----:R-:W-:Y:S02]  /*15070*/  FMNMX.FTZ R32, R30, R3, !PT ;  /* 0x000000031e207209 */ /* 0x001fe40007810000 */
[----:B------:R-:W-:-:S03]  /*15080*/  ISETP.GT.AND P4, PT, R54, 0x21, !P4 ;  /* 0x000000213600780c */ /* 0x000fc60006784270 */
[----:B------:R-:W0:Y:S01]  /*15090*/  SHFL.BFLY PT, R3, R32, 0x1, 0x1f ;  /* 0x0c201f0020037f89 */ /* 0x000e2200000e0000 */
[----:B------:R-:W-:-:S04]  /*150a0*/  ISETP.LT.OR P4, PT, R66, 0x22, P4 ;  /* 0x000000224200780c */ /* 0x000fc80002781670 */
[----:B------:R-:W-:Y:S02]  /*150b0*/  FSEL R33, R33, -INF , !P4 ;  /* 0xff80000021217808 */ /* 0x000fe40006000000 */
[----:B------:R-:W-:-:S04]  /*150c0*/  ISETP.NE.AND P4, PT, R64, RZ, PT ;  /* 0x000000ff4000720c */ /* 0x000fc80003f85270 */
[----:B------:R-:W-:-:S04]  /*150d0*/  ISETP.GT.AND P4, PT, R54, 0x28, !P4 ;  /* 0x000000283600780c */ /* 0x000fc80006784270 */
[----:B------:R-:W-:-:S04]  /*150e0*/  ISETP.LT.OR P4, PT, R66, 0x29, P4 ;  /* 0x000000294200780c */ /* 0x000fc80002781670 */
[----:B------:R-:W-:Y:S02]  /*150f0*/  FSEL R77, R34, -INF , !P4 ;  /* 0xff800000224d7808 */ /* 0x000fe40006000000 */
[----:B------:R-:W-:Y:S02]  /*15100*/  ISETP.NE.AND P4, PT, R42, RZ, PT ;  /* 0x000000ff2a00720c */ /* 0x000fe40003f85270 */
[----:B------:R-:W1:Y:S01]  /*15110*/  @P2 LDC R42, c[0x0][0x450] ;  /* 0x00011400ff2a2b82 */ /* 0x000e620000000800 */
[----:B0-----:R-:W-:Y:S02]  /*15120*/  FMNMX.FTZ R3, R32, R3, !PT ;  /* 0x0000000320037209 */ /* 0x001fe40007810000 */
[----:B------:R-:W-:-:S03]  /*15130*/  ISETP.GT.AND P4, PT, R54, 0x29, !P4 ;  /* 0x000000293600780c */ /* 0x000fc60006784270 */
[----:B------:R-:W-:Y:S01]  /*15140*/  FMUL.FTZ R28, R3, R2 ;  /* 0x00000002031c7220 */ /* 0x000fe20000410000 */
[----:B------:R-:W-:-:S04]  /*15150*/  ISETP.LT.OR P4, PT, R66, 0x2a, P4 ;  /* 0x0000002a4200780c */ /* 0x000fc80002781670 */
[----:B------:R-:W-:Y:S02]  /*15160*/  FSEL R35, R35, -INF , !P4 ;  /* 0xff80000023237808 */ /* 0x000fe40006000000 */
[----:B------:R-:W-:-:S04]  /*15170*/  ISETP.NE.AND P4, PT, R44, RZ, PT ;  /* 0x000000ff2c00720c */ /* 0x000fc80003f85270 */
[----:B------:R-:W-:-:S04]  /*15180*/  ISETP.GT.AND P4, PT, R54, 0x30, !P4 ;  /* 0x000000303600780c */ /* 0x000fc80006784270 */
[----:B------:R-:W-:-:S04]  /*15190*/  ISETP.LT.OR P4, PT, R66, 0x31, P4 ;  /* 0x000000314200780c */ /* 0x000fc80002781670 */
[----:B------:R-:W-:Y:S02]  /*151a0*/  FSEL R37, R37, -INF , !P4 ;  /* 0xff80000025257808 */ /* 0x000fe40006000000 */
[----:B------:R-:W-:Y:S02]  /*151b0*/  ISETP.GT.AND P4, PT, R54, RZ, !P6 ;  /* 0x000000ff3600720c */ /* 0x000fe40007784270 */
[----:B------:R-:W-:Y:S02]  /*151c0*/  ISETP.NE.AND P6, PT, R46, RZ, PT ;  /* 0x000000ff2e00720c */ /* 0x000fe40003fc5270 */
[----:B------:R-:W-:Y:S02]  /*151d0*/  ISETP.LT.OR P4, PT, R66, 0x1, P4 ;  /* 0x000000014200780c */ /* 0x000fe40002781670 */
[----:B------:R-:W-:Y:S02]  /*151e0*/  ISETP.GT.AND P6, PT, R54, 0x39, !P6 ;  /* 0x000000393600780c */ /* 0x000fe400077c4270 */
[----:B------:R-:W-:-:S02]  /*151f0*/  FSEL R26, R4, -INF , !P4 ;  /* 0xff800000041a7808 */ /* 0x000fc40006000000 */
[----:B------:R-:W-:Y:S02]  /*15200*/  FSETP.NEU.FTZ.AND P4, PT, R3, -INF , PT ;  /* 0xff8000000300780b */ /* 0x000fe40003f9d000 */
[----:B------:R-:W-:Y:S02]  /*15210*/  FMNMX.FTZ R4, R26, R5, !PT ;  /* 0x000000051a047209 */ /* 0x000fe40007810000 */
[----:B------:R-:W-:Y:S02]  /*15220*/  FSEL R28, R28, RZ, P4 ;  /* 0x000000ff1c1c7208 */ /* 0x000fe40002000000 */
[----:B------:R-:W-:Y:S02]  /*15230*/  FMNMX.FTZ R4, R69, R4, !PT ;  /* 0x0000000445047209 */ /* 0x000fe40007810000 */
[----:B------:R-:W-:Y:S01]  /*15240*/  ISETP.NE.AND P4, PT, R40, RZ, PT ;  /* 0x000000ff2800720c */ /* 0x000fe20003f85270 */
[--C-:B------:R-:W-:Y:S01]  /*15250*/  FFMA.FTZ R81, R39, R2, -R28.reuse ;  /* 0x0000000227517223 */ /* 0x100fe2000001081c */
[----:B------:R-:W-:Y:S01]  /*15260*/  FMNMX.FTZ R4, R27, R4, !PT ;  /* 0x000000041b047209 */ /* 0x000fe20007810000 */
[-CC-:B------:R-:W-:Y:S01]  /*15270*/  FFMA.FTZ R196, R56, R2.reuse, -R28.reuse ;  /* 0x0000000238c47223 */ /* 0x180fe2000001081c */
[----:B------:R-:W-:Y:S01]  /*15280*/  ISETP.GT.AND P4, PT, R54, 0x31, !P4 ;  /* 0x000000313600780c */ /* 0x000fe20006784270 */
[--C-:B------:R-:W-:Y:S01]  /*15290*/  FFMA.FTZ R198, R41, R2, -R28.reuse ;  /* 0x0000000229c67223 */ /* 0x100fe2000001081c */
[----:B------:R-:W-:Y:S01]  /*152a0*/  FMNMX.FTZ R4, R71, R4, !PT ;  /* 0x0000000447047209 */ /* 0x000fe20007810000 */
[----:B------:R-:W-:Y:S01]  /*152b0*/  MUFU.EX2 R81, R81 ;  /* 0x0000005100517308 */ /* 0x000fe20000000800 */
[----:B------:R-:W-:Y:S01]  /*152c0*/  ISETP.LT.OR P4, PT, R66, 0x32, P4 ;  /* 0x000000324200780c */ /* 0x000fe20002781670 */
[--C-:B------:R-:W-:Y:S01]  /*152d0*/  FFMA.FTZ R41, R43, R2, -R28.reuse ;  /* 0x000000022b297223 */ /* 0x100fe2000001081c */
[----:B------:R-:W-:Y:S01]  /*152e0*/  FMNMX.FTZ R4, R29, R4, !PT ;  /* 0x000000041d047209 */ /* 0x000fe20007810000 */
[-CC-:B------:R-:W-:Y:S01]  /*152f0*/  FFMA.FTZ R192, R45, R2.reuse, -R28.reuse ;  /* 0x000000022dc07223 */ /* 0x180fe2000001081c */
[----:B------:R-:W-:Y:S01]  /*15300*/  FSEL R79, R36, -INF , !P4 ;  /* 0xff800000244f7808 */ /* 0x000fe20006000000 */
[--C-:B------:R-:W-:Y:S01]  /*15310*/  FFMA.FTZ R43, R47, R2, -R28.reuse ;  /* 0x000000022f2b7223 */ /* 0x100fe2000001081c */
[----:B------:R-:W-:Y:S01]  /*15320*/  FMNMX.FTZ R4, R73, R4, !PT ;  /* 0x0000000449047209 */ /* 0x000fe20007810000 */
[----:B------:R-:W0:Y:S01]  /*15330*/  MUFU.EX2 R196, R196 ;  /* 0x000000c400c47308 */ /* 0x000e220000000800 */
[----:B------:R-:W-:Y:S01]  /*15340*/  ISETP.LT.OR P6, PT, R66, 0x3a, P6 ;  /* 0x0000003a4200780c */ /* 0x000fe200037c1670 */
[--C-:B------:R-:W-:Y:S01]  /*15350*/  FFMA.FTZ R194, R49, R2, -R28.reuse ;  /* 0x0000000231c27223 */ /* 0x100fe2000001081c */
[----:B------:R-:W-:Y:S01]  /*15360*/  FMNMX.FTZ R4, R31, R4, !PT ;  /* 0x000000041f047209 */ /* 0x000fe20007810000 */
[-CC-:B------:R-:W-:Y:S01]  /*15370*/  FFMA.FTZ R45, R51, R2.reuse, -R28.reuse ;  /* 0x00000002332d7223 */ /* 0x180fe2000001081c */
[----:B------:R-:W-:Y:S01]  /*15380*/  FSEL R39, R0, -INF , !P5 ;  /* 0xff80000000277808 */ /* 0x000fe20006800000 */
[--C-:B------:R-:W-:Y:S01]  /*15390*/  FFMA.FTZ R188, R53, R2, -R28.reuse ;  /* 0x0000000235bc7223 */ /* 0x100fe2000001081c */
[----:B------:R-:W-:Y:S01]  /*153a0*/  FMNMX.FTZ R4, R75, R4, !PT ;  /* 0x000000044b047209 */ /* 0x000fe20007810000 */
[----:B------:R-:W2:Y:S01]  /*153b0*/  MUFU.EX2 R198, R198 ;  /* 0x000000c600c67308 */ /* 0x000ea20000000800 */
[----:B------:R-:W-:Y:S01]  /*153c0*/  FSEL R83, R38, -INF , !P6 ;  /* 0xff80000026537808 */ /* 0x000fe20007000000 */
[--C-:B------:R-:W-:Y:S01]  /*153d0*/  FFMA.FTZ R47, R55, R2, -R28.reuse ;  /* 0x00000002372f7223 */ /* 0x100fe2000001081c */
[----:B------:R-:W-:Y:S01]  /*153e0*/  FMNMX.FTZ R4, R33, R4, !PT ;  /* 0x0000000421047209 */ /* 0x000fe20007810000 */
[-CC-:B------:R-:W-:Y:S01]  /*153f0*/  FFMA.FTZ R190, R57, R2.reuse, -R28.reuse ;  /* 0x0000000239be7223 */ /* 0x180fe2000001081c */
[-CC-:B------:R-:W-:Y:S01]  /*15400*/  FFMA.FTZ R49, R59, R2.reuse, -R28.reuse ;  /* 0x000000023b317223 */ /* 0x180fe2000001081c */
[--C-:B------:R-:W-:Y:S01]  /*15410*/  FFMA.FTZ R184, R61, R2, -R28.reuse ;  /* 0x000000023db87223 */ /* 0x100fe2000001081c */
[----:B------:R-:W-:Y:S01]  /*15420*/  FMNMX.FTZ R4, R77, R4, !PT ;  /* 0x000000044d047209 */ /* 0x000fe20007810000 */
[----:B------:R-:W3:Y:S01]  /*15430*/  MUFU.EX2 R41, R41 ;  /* 0x0000002900297308 */ /* 0x000ee20000000800 */
[-CC-:B------:R-:W-:Y:S01]  /*15440*/  FFMA.FTZ R51, R65, R2.reuse, -R28.reuse ;  /* 0x0000000241337223 */ /* 0x180fe2000001081c */
[--C-:B------:R-:W-:Y:S01]  /*15450*/  FFMA.FTZ R186, R63, R2, -R28.reuse ;  /* 0x000000023fba7223 */ /* 0x100fe2000001081c */
[----:B------:R-:W-:Y:S01]  /*15460*/  FMNMX.FTZ R4, R35, R4, !PT ;  /* 0x0000000423047209 */ /* 0x000fe20007810000 */
[----:B------:R-:W-:-:S03]  /*15470*/  FFMA.FTZ R53, R67, R2, -R28 ;  /* 0x0000000243357223 */ /* 0x000fc6000001081c */
[----:B------:R-:W-:Y:S01]  /*15480*/  FMNMX.FTZ R4, R37, R4, !PT ;  /* 0x0000000425047209 */ /* 0x000fe20007810000 */
[----:B------:R-:W4:Y:S03]  /*15490*/  MUFU.EX2 R192, R192 ;  /* 0x000000c000c07308 */ /* 0x000f260000000800 */
[----:B------:R-:W-:-:S04]  /*154a0*/  FMNMX.FTZ R4, R79, R4, !PT ;  /* 0x000000044f047209 */ /* 0x000fc80007810000 */
[----:B------:R-:W-:Y:S01]  /*154b0*/  FMNMX.FTZ R4, R39, R4, !PT ;  /* 0x0000000427047209 */ /* 0x000fe20007810000 */
[----:B------:R-:W5:Y:S03]  /*154c0*/  MUFU.EX2 R43, R43 ;  /* 0x0000002b002b7308 */ /* 0x000f660000000800 */
[----:B------:R-:W-:-:S05]  /*154d0*/  FMNMX.FTZ R4, R83, R4, !PT ;  /* 0x0000000453047209 */ /* 0x000fca0007810000 */
[----:B------:R-:W1:Y:S01]  /*154e0*/  SHFL.BFLY PT, R85, R4, 0x2, 0x1f ;  /* 0x0c401f0004557f89 */ /* 0x000e6200000e0000 */
[----:B------:R-:W5:Y:S08]  /*154f0*/  MUFU.EX2 R194, R194 ;  /* 0x000000c200c27308 */ /* 0x000f700000000800 */
[----:B------:R-:W5:Y:S08]  /*15500*/  MUFU.EX2 R45, R45 ;  /* 0x0000002d002d7308 */ /* 0x000f700000000800 */
[----:B------:R-:W-:Y:S01]  /*15510*/  MUFU.EX2 R188, R188 ;  /* 0x000000bc00bc7308 */ /* 0x000fe20000000800 */
[----:B-1----:R-:W-:-:S07]  /*15520*/  FMNMX.FTZ R85, R4, R85, !PT ;  /* 0x0000005504557209 */ /* 0x002fce0007810000 */
[----:B------:R-:W-:Y:S01]  /*15530*/  MUFU.EX2 R47, R47 ;  /* 0x0000002f002f7308 */ /* 0x000fe20000000800 */
[----:B------:R-:W1:Y:S07]  /*15540*/  SHFL.BFLY PT, R4, R85, 0x1, 0x1f ;  /* 0x0c201f0055047f89 */ /* 0x000e6e00000e0000 */
[----:B------:R-:W-:Y:S08]  /*15550*/  MUFU.EX2 R190, R190 ;  /* 0x000000be00be7308 */ /* 0x000ff00000000800 */
[----:B------:R-:W-:Y:S08]  /*15560*/  MUFU.EX2 R49, R49 ;  /* 0x0000003100317308 */ /* 0x000ff00000000800 */
[----:B------:R-:W-:Y:S01]  /*15570*/  MUFU.EX2 R184, R184 ;  /* 0x000000b800b87308 */ /* 0x000fe20000000800 */
[----:B-1----:R-:W-:-:S04]  /*15580*/  FMNMX.FTZ R4, R85, R4, !PT ;  /* 0x0000000455047209 */ /* 0x002fc80007810000 */
[C---:B------:R-:W-:Y:S01]  /*15590*/  FSETP.NEU.FTZ.AND P4, PT, R4.reuse, -INF , PT ;  /* 0xff8000000400780b */ /* 0x040fe20003f9d000 */
[----:B------:R-:W-:Y:S02]  /*155a0*/  FMUL.FTZ R30, R4, R2 ;  /* 0x00000002041e7220 */ /* 0x000fe40000410000 */
[----:B------:R-:W-:Y:S03]  /*155b0*/  MUFU.EX2 R51, R51 ;  /* 0x0000003300337308 */ /* 0x000fe60000000800 */
[----:B------:R-:W-:-:S05]  /*155c0*/  FSEL R30, R30, RZ, P4 ;  /* 0x000000ff1e1e7208 */ /* 0x000fca0002000000 */
[----:B------:R-:W-:Y:S01]  /*155d0*/  MUFU.EX2 R186, R186 ;  /* 0x000000ba00ba7308 */ /* 0x000fe20000000800 */
[-CC-:B------:R-:W-:Y:S01]  /*155e0*/  FFMA.FTZ R197, R26, R2.reuse, -R30.reuse ;  /* 0x000000021ac57223 */ /* 0x180fe2000001081e */
[-CC-:B------:R-:W-:Y:S01]  /*155f0*/  FFMA.FTZ R0, R5, R2.reuse, -R30.reuse ;  /* 0x0000000205007223 */ /* 0x180fe2000001081e */
[-CC-:B------:R-:W-:Y:S01]  /*15600*/  FFMA.FTZ R199, R69, R2.reuse, -R30.reuse ;  /* 0x0000000245c77223 */ /* 0x180fe2000001081e */
[-CC-:B------:R-:W-:Y:S01]  /*15610*/  FFMA.FTZ R26, R27, R2.reuse, -R30.reuse ;  /* 0x000000021b1a7223 */ /* 0x180fe2000001081e */
[-CC-:B------:R-:W-:Y:S01]  /*15620*/  FFMA.FTZ R193, R71, R2.reuse, -R30.reuse ;  /* 0x0000000247c17223 */ /* 0x180fe2000001081e */
[----:B0-----:R-:W-:Y:S01]  /*15630*/  FADD.FTZ R5, R196, R81 ;  /* 0x00000051c4057221 */ /* 0x001fe20000010000 */
[-CC-:B------:R-:W-:Y:S01]  /*15640*/  FFMA.FTZ R28, R29, R2.reuse, -R30.reuse ;  /* 0x000000021d1c7223 */ /* 0x180fe2000001081e */
[----:B------:R-:W-:Y:S01]  /*15650*/  MUFU.EX2 R197, R197 ;  /* 0x000000c500c57308 */ /* 0x000fe20000000800 */
[-CC-:B------:R-:W-:Y:S01]  /*15660*/  FFMA.FTZ R195, R73, R2.reuse, -R30.reuse ;  /* 0x0000000249c37223 */ /* 0x180fe2000001081e */
[----:B--2---:R-:W-:Y:S01]  /*15670*/  FADD.FTZ R36, R198, R5 ;  /* 0x00000005c6247221 */ /* 0x004fe20000010000 */
[-CC-:B------:R-:W-:Y:S01]  /*15680*/  FFMA.FTZ R32, R31, R2.reuse, -R30.reuse ;  /* 0x000000021f207223 */ /* 0x180fe2000001081e */
[-CC-:B------:R-:W-:Y:S01]  /*15690*/  FFMA.FTZ R189, R75, R2.reuse, -R30.reuse ;  /* 0x000000024bbd7223 */ /* 0x180fe2000001081e */
[-C--:B------:R-:W-:Y:S01]  /*156a0*/  FFMA.FTZ R34, R33, R2.reuse, -R30 ;  /* 0x0000000221227223 */ /* 0x080fe2000001081e */
[----:B---3--:R-:W-:Y:S01]  /*156b0*/  FADD.FTZ R5, R41, R36 ;  /* 0x0000002429057221 */ /* 0x008fe20000010000 */
[-CC-:B------:R-:W-:Y:S01]  /*156c0*/  FFMA.FTZ R191, R77, R2.reuse, -R30.reuse ;  /* 0x000000024dbf7223 */ /* 0x180fe2000001081e */
[----:B------:R-:W0:Y:S01]  /*156d0*/  MUFU.EX2 R0, R0 ;  /* 0x0000000000007308 */ /* 0x000e220000000800 */
[-CC-:B------:R-:W-:Y:S01]  /*156e0*/  FFMA.FTZ R36, R35, R2.reuse, -R30.reuse ;  /* 0x0000000223247223 */ /* 0x180fe2000001081e */
[----:B----4-:R-:W-:Y:S01]  /*156f0*/  FADD.FTZ R40, R192, R5 ;  /* 0x00000005c0287221 */ /* 0x010fe20000010000 */
[----:B------:R-:W1:Y:S01]  /*15700*/  @P2 LDC R31, c[0x0][0x44c] ;  /* 0x00011300ff1f2b82 */ /* 0x000e620000000800 */
[-CC-:B------:R-:W-:Y:S01]  /*15710*/  FFMA.FTZ R185, R37, R2.reuse, -R30.reuse ;  /* 0x0000000225b97223 */ /* 0x180fe2000001081e */
[-C--:B------:R-:W-:Y:S01]  /*15720*/  FFMA.FTZ R79, R79, R2.reuse, -R30 ;  /* 0x000000024f4f7223 */ /* 0x080fe2000001081e */
[----:B-----5:R-:W-:Y:S01]  /*15730*/  FADD.FTZ R27, R43, R40 ;  /* 0x000000282b1b7221 */ /* 0x020fe20000010000 */
[-CC-:B------:R-:W-:Y:S01]  /*15740*/  FFMA.FTZ R39, R39, R2.reuse, -R30.reuse ;  /* 0x0000000227277223 */ /* 0x180fe2000001081e */
[----:B------:R-:W2:Y:S01]  /*15750*/  MUFU.EX2 R199, R199 ;  /* 0x000000c700c77308 */ /* 0x000ea20000000800 */
[----:B------:R-:W-:Y:S01]  /*15760*/  FFMA.FTZ R83, R83, R2, -R30 ;  /* 0x0000000253537223 */ /* 0x000fe2000001081e */
[----:B------:R-:W-:Y:S01]  /*15770*/  FADD.FTZ R40, R194, R27 ;  /* 0x0000001bc2287221 */ /* 0x000fe20000010000 */
[----:B------:R-:W-:-:S02]  /*15780*/  MOV R29, R78 ;  /* 0x0000004e001d7202 */ /* 0x000fc40000000f00 */
[----:B------:R-:W-:Y:S01]  /*15790*/  F2FP.F16.F32.PACK_AB R196, R81, R196 ;  /* 0x000000c451c4723e */ /* 0x000fe200000000ff */
[----:B------:R-:W-:Y:S01]  /*157a0*/  FADD.FTZ R27, R45, R40 ;  /* 0x000000282d1b7221 */ /* 0x000fe20000010000 */
[----:B------:R-:W-:Y:S01]  /*157b0*/  F2FP.F16.F32.PACK_AB R198, R41, R198 ;  /* 0x000000c629c6723e */ /* 0x000fe200000000ff */
[----:B------:R-:W3:Y:S01]  /*157c0*/  MUFU.EX2 R26, R26 ;  /* 0x0000001a001a7308 */ /* 0x000ee20000000800 */
[----:B0-----:R-:W-:Y:S01]  /*157d0*/  FADD.FTZ R38, R197, R0 ;  /* 0x00000000c5267221 */ /* 0x001fe20000010000 */
[----:B------:R-:W-:Y:S01]  /*157e0*/  FADD.FTZ R40, R188, R27 ;  /* 0x0000001bbc287221 */ /* 0x000fe20000010000 */
[----:B------:R-:W-:Y:S02]  /*157f0*/  F2FP.F16.F32.PACK_AB R197, R0, R197 ;  /* 0x000000c500c5723e */ /* 0x000fe400000000ff */
[----:B------:R-:W-:Y:S01]  /*15800*/  F2FP.F16.F32.PACK_AB R192, R43, R192 ;  /* 0x000000c02bc0723e */ /* 0x000fe200000000ff */
[----:B------:R-:W-:Y:S01]  /*15810*/  FADD.FTZ R27, R47, R40 ;  /* 0x000000282f1b7221 */ /* 0x000fe20000010000 */
[----:B------:R-:W-:Y:S01]  /*15820*/  F2FP.F16.F32.PACK_AB R194, R45, R194 ;  /* 0x000000c22dc2723e */ /* 0x000fe200000000ff */
[----:B------:R-:W0:Y:S01]  /*15830*/  MUFU.EX2 R193, R193 ;  /* 0x000000c100c17308 */ /* 0x000e220000000800 */
[----:B--2---:R-:W-:Y:S01]  /*15840*/  FADD.FTZ R5, R199, R38 ;  /* 0x00000026c7057221 */ /* 0x004fe20000010000 */
[----:B------:R-:W-:Y:S01]  /*15850*/  FADD.FTZ R40, R190, R27 ;  /* 0x0000001bbe287221 */ /* 0x000fe20000010000 */
[----:B-1----:R-:W-:Y:S01]  /*15860*/  @P2 IMAD.HI.U32 R31, R78, R31, RZ ;  /* 0x0000001f4e1f2227 */ /* 0x002fe200078e00ff */
[----:B------:R-:W-:-:S03]  /*15870*/  F2FP.F16.F32.PACK_AB R188, R47, R188 ;  /* 0x000000bc2fbc723e */ /* 0x000fc600000000ff */
[C---:B------:R-:W-:Y:S01]  /*15880*/  FADD.FTZ R27, R49.reuse, R40 ;  /* 0x00000028311b7221 */ /* 0x040fe20000010000 */
[----:B------:R-:W-:Y:S01]  /*15890*/  F2FP.F16.F32.PACK_AB R190, R49, R190 ;  /* 0x000000be31be723e */ /* 0x000fe200000000ff */
[----:B------:R-:W1:Y:S01]  /*158a0*/  MUFU.EX2 R28, R28 ;  /* 0x0000001c001c7308 */ /* 0x000e620000000800 */
[----:B---3--:R-:W-:Y:S01]  /*158b0*/  FADD.FTZ R38, R26, R5 ;  /* 0x000000051a267221 */ /* 0x008fe20000010000 */
[----:B------:R-:W-:Y:S01]  /*158c0*/  FADD.FTZ R40, R184, R27 ;  /* 0x0000001bb8287221 */ /* 0x000fe20000010000 */
[----:B------:R-:W-:Y:S02]  /*158d0*/  @P2 SHF.R.U32.HI R29, RZ, R42, R31 ;  /* 0x0000002aff1d2219 */ /* 0x000fe4000001161f */
[C---:B------:R-:W-:Y:S01]  /*158e0*/  F2FP.F16.F32.PACK_AB R184, R51.reuse, R184 ;  /* 0x000000b833b8723e */ /* 0x040fe200000000ff */
[----:B------:R-:W-:Y:S01]  /*158f0*/  FADD.FTZ R27, R51, R40 ;  /* 0x00000028331b7221 */ /* 0x000fe20000010000 */
[----:B------:R-:W-:Y:S01]  /*15900*/  F2FP.F16.F32.PACK_AB R199, R26, R199 ;  /* 0x000000c71ac7723e */ /* 0x000fe200000000ff */
[----:B------:R-:W2:Y:S01]  /*15910*/  MUFU.EX2 R195, R195 ;  /* 0x000000c300c37308 */ /* 0x000ea20000000800 */
[----:B0-----:R-:W-:Y:S01]  /*15920*/  FADD.FTZ R5, R193, R38 ;  /* 0x00000026c1057221 */ /* 0x001fe20000010000 */
[----:B------:R-:W-:-:S02]  /*15930*/  IMAD.IADD R29, R154, 0x1, R29 ;  /* 0x000000019a1d7824 */ /* 0x000fc400078e021d */
[----:B------:R-:W-:Y:S02]  /*15940*/  FADD.FTZ R42, R186, R27 ;  /* 0x0000001bba2a7221 */ /* 0x000fe40000010000 */
[----:B------:R-:W-:Y:S02]  /*15950*/  IMAD.IADD R24, R29, 0x1, R24 ;  /* 0x000000011d187824 */ /* 0x000fe400078e0218 */
[----:B------:R-:W0:Y:S01]  /*15960*/  MUFU.EX2 R32, R32 ;  /* 0x0000002000207308 */ /* 0x000e220000000800 */
[C---:B-1----:R-:W-:Y:S01]  /*15970*/  FADD.FTZ R38, R28.reuse, R5 ;  /* 0x000000051c267221 */ /* 0x042fe20000010000 */
[----:B------:R-:W-:-:S06]  /*15980*/  F2FP.F16.F32.PACK_AB R193, R28, R193 ;  /* 0x000000c11cc1723e */ /* 0x000fcc00000000ff */
        /* <DEDUP_REMOVED lines=21> */
[----:B-1----:R-:W-:-:S04]  /*15ae0*/  FADD.FTZ R5, R39, R0 ;  /* 0x0000000027057221 */ /* 0x002fc80000010000 */
[C---:B--2---:R-:W-:Y:S01]  /*15af0*/  FADD.FTZ R226, R38.reuse, R5 ;  /* 0x0000000526e27221 */ /* 0x044fe20000010000 */
[----:B------:R-:W-:Y:S01]  /*15b00*/  F2FP.F16.F32.PACK_AB R187, R38, R39 ;  /* 0x0000002726bb723e */ /* 0x000fe200000000ff */
[----:B------:R-:W-:Y:S02]  /*15b10*/  VIADD R5, R100, 0xfffffffe ;  /* 0xfffffffe64057836 */ /* 0x000fe40000000000 */
[C---:B0-----:R-:W-:Y:S01]  /*15b20*/  FADD.FTZ R227, R53.reuse, R42 ;  /* 0x0000002a35e37221 */ /* 0x041fe20000010000 */
[----:B------:R-:W-:Y:S01]  /*15b30*/  F2FP.F16.F32.PACK_AB R186, R53, R186 ;  /* 0x000000ba35ba723e */ /* 0x000fe200000000ff */
[----:B------:R-:W-:Y:S06]  /*15b40*/  @!P3 BRA `(.L_x_1734) ;  /* 0x000000000048b947 */ /* 0x000fec0003800000 */
        /* <DEDUP_REMOVED lines=11> */
.L_x_1736:
[----:B------:R-:W-:-:S13]  /*15c00*/  ISETP.NE.AND P4, PT, R25, 0x1, PT ;  /* 0x000000011900780c */ /* 0x000fda0003f85270 */
[----:B------:R-:W0:Y:S02]  /*15c10*/  @P4 LDC.64 R26, c[0x0][0x9e8] ;  /* 0x00027a00ff1a4b82 */ /* 0x000e240000000a00 */
[----:B0-----:R-:W-:-:S05]  /*15c20*/  @P4 IMAD.HI.U32 R26, R0, R26, RZ ;  /* 0x0000001a001a4227 */ /* 0x001fca00078e00ff */
[----:B------:R-:W-:-:S07]  /*15c30*/  @P4 SHF.R.U32.HI R0, RZ, R27, R26 ;  /* 0x0000001bff004219 */ /* 0x000fce000001161a */
.L_x_1737:
[----:B------:R-:W-:Y:S05]  /*15c40*/  BSYNC B0 ;  /* 0x0000000000007941 */ /* 0x000fea0003800000 */
.L_x_1735:
[----:B------:R-:W-:-:S05]  /*15c50*/  IMAD R25, R0, R25, R25 ;  /* 0x0000001900197224 */ /* 0x000fca00078e0219 */
[----:B------:R-:W-:-:S07]  /*15c60*/  VIMNMX R24, R24, R25, PT ;  /* 0x0000001918187248 */ /* 0x000fce0003fe0100 */
.L_x_1734:
[----:B------:R-:W2:Y:S01]  /*15c70*/  LDL R26, [R1+0x38] ;  /* 0x00003800011a7983 */ /* 0x000ea20000100800 */
[----:B------:R-:W-:Y:S01]  /*15c80*/  SHF.R.S32.HI R25, RZ, 0x1f, R24 ;  /* 0x0000001fff197819 */ /* 0x000fe20000011418 */
[----:B------:R-:W-:Y:S01]  /*15c90*/  BSSY B0, `(.L_x_1738) ;  /* 0x000033d000007945 */ /* 0x000fe20003800000 */
[----:B------:R-:W-:Y:S01]  /*15ca0*/  IMAD.MOV.U32 R0, RZ, RZ, 0x3f800000 ;  /* 0x3f800000ff007424 */ /* 0x000fe200078e00ff */
[----:B------:R-:W-:Y:S02]  /*15cb0*/  MOV R152, 0x3f800000 ;  /* 0x3f80000000987802 */ /* 0x000fe40000000f00 */
[----:B------:R-:W-:Y:S02]  /*15cc0*/  CS2R R150, SRZ ;  /* 0x0000000000967805 */ /* 0x000fe4000001ff00 */
[----:B------:R-:W-:Y:S02]  /*15cd0*/  LEA.HI R24, R25, R24, RZ, 0x6 ;  /* 0x0000001819187211 */ /* 0x000fe400078f30ff */
[----:B------:R-:W-:-:S02]  /*15ce0*/  CS2R R148, SRZ ;  /* 0x0000000000947805 */ /* 0x000fc4000001ff00 */
[----:B------:R-:W-:Y:S02]  /*15cf0*/  CS2R R146, SRZ ;  /* 0x0000000000927805 */ /* 0x000fe4000001ff00 */
[----:B------:R-:W-:Y:S02]  /*15d00*/  CS2R R144, SRZ ;  /* 0x0000000000907805 */ /* 0x000fe4000001ff00 */
[----:B------:R-:W-:Y:S02]  /*15d10*/  SHF.R.S32.HI R24, RZ, 0x6, R24 ;  /* 0x00000006ff187819 */ /* 0x000fe40000011418 */
        /* <DEDUP_REMOVED lines=58> */
[----:B--2---:R-:W-:Y:S02]  /*160c0*/  VIMNMX R26, R26, R24, !PT ;  /* 0x000000181a1a7248 */ /* 0x004fe40007fe0100 */
[----:B------:R-:W-:Y:S02]  /*160d0*/  CS2R R24, SRZ ;  /* 0x0000000000187805 */ /* 0x000fe4000001ff00 */
[----:B------:R-:W-:Y:S01]  /*160e0*/  ISETP.GE.AND P4, PT, R5, R26, PT ;  /* 0x0000001a0500720c */ /* 0x000fe20003f86270 */
[----:B------:R0:W-:Y:S02]  /*160f0*/  STL [R1+0x18], R26 ;  /* 0x0000181a01007387 */ /* 0x0001e40000100800 */
[----:B0-----:R-:W-:-:S10]  /*16100*/  CS2R R26, SRZ ;  /* 0x00000000001a7805 */ /* 0x001fd4000001ff00 */
[----:B------:R-:W-:Y:S05]  /*16110*/  @!P4 BRA `(.L_x_1739) ;  /* 0x0000002c00d0c947 */ /* 0x000fea0003800000 */
[----:B------:R-:W-:Y:S01]  /*16120*/  BSSY B1, `(.L_x_1740) ;  /* 0x00002ef000017945 */ /* 0x000fe20003800000 */
[----:B------:R-:W-:Y:S02]  /*16130*/  IMAD.MOV.U32 R0, RZ, RZ, 0x3f800000 ;  /* 0x3f800000ff007424 */ /* 0x000fe400078e00ff */
[----:B------:R-:W-:-:S07]  /*16140*/  IMAD.MOV.U32 R151, RZ, RZ, RZ ;  /* 0x000000ffff977224 */ /* 0x000fce00078e00ff */
.L_x_1759:
[----:B------:R-:W-:-:S05]  /*16150*/  VIADD R232, R22, 0x1 ;  /* 0x0000000116e87836 */ /* 0x000fca0000000000 */
[----:B------:R-:W-:-:S04]  /*16160*/  ISETP.NE.AND P4, PT, R232, 0x2, PT ;  /* 0x00000002e800780c */ /* 0x000fc80003f85270 */
[----:B------:R-:W-:Y:S02]  /*16170*/  SEL R231, RZ, 0x1, P4 ;  /* 0x00000001ffe77807 */ /* 0x000fe40002000000 */
[----:B------:R-:W-:Y:S02]  /*16180*/  SEL R232, R232, RZ, P4 ;  /* 0x000000ffe8e87207 */ /* 0x000fe40002000000 */
[----:B------:R-:W-:Y:S01]  /*16190*/  LOP3.LUT R231, R218, R231, RZ, 0x3c, !PT ;  /* 0x000000e7dae77212 */ /* 0x000fe200078e3cff */
[----:B------:R-:W-:Y:S06]  /*161a0*/  @!P0 BRA `(.L_x_1741) ;  /* 0x0000000000048947 */ /* 0x000fec0003800000 */
[----:B------:R-:W-:Y:S01]  /*161b0*/  BPT.TRAP 0x1 ;  /* 0x000000040000795c */ /* 0x000fe20000300000 */
.L_x_1741:
[----:B------:R-:W-:Y:S01]  /*161c0*/  IMAD R2, R232, 0x8, R16 ;  /* 0x00000008e8027824 */ /* 0x000fe200078e0210 */
[----:B------:R-:W-:-:S04]  /*161d0*/  SHF.L.U32 R154, R231, 0x1f, RZ ;  /* 0x0000001fe79a7819 */ /* 0x000fc800000006ff */
[----:B------:R0:W1:Y:S01]  /*161e0*/  SYNCS.PHASECHK.TRANS64.TRYWAIT P4, [R2+URZ+0x30830], R154 ;  /* 0x0308309a020075a7 */ /* 0x000062000808017f */
[----:B------:R-:W-:Y:S05]  /*161f0*/  @!P0 BRA `(.L_x_1742) ;  /* 0x0000000000048947 */ /* 0x000fea0003800000 */
[----:B------:R-:W-:Y:S01]  /*16200*/  BPT.TRAP 0x1 ;  /* 0x000000040000795c */ /* 0x000fe20000300000 */
.L_x_1742:
[----:B------:R-:W-:Y:S01]  /*16210*/  IMAD R153, R232, 0x800, R237 ;  /* 0x00000800e8997824 */ /* 0x000fe200078e02ed */
[----:B------:R-:W-:Y:S03]  /*16220*/  BSSY B2, `(.L_x_1743) ;  /* 0x0000006000027945 */ /* 0x000fe60003800000 */
[C---:B------:R-:W-:Y:S01]  /*16230*/  VIADD R158, R153.reuse, 0x2 ;  /* 0x00000002999e7836 */ /* 0x040fe20000000000 */
[----:B------:R-:W-:Y:S01]  /*16240*/  IADD3 R157, R153, 0x4, RZ ;  /* 0x00000004999d7810 */ /* 0x000fe20007ffe0ff */
[----:B-1----:R-:W-:Y:S06]  /*16250*/  @P4 BRA `(.L_x_1744) ;  /* 0x0000000000084947 */ /* 0x002fec0003800000 */
[----:B------:R-:W1:Y:S02]  /*16260*/  SYNCS.PHASECHK.TRANS64.TRYWAIT P4, [R2+URZ+0x30830], R154 ;  /* 0x0308309a020075a7 */ /* 0x000e64000808017f */
[----:B-1----:R-:W-:Y:S05]  /*16270*/  @!P4 BRA `(.L_x_1745) ;  /* 0x000001980008c947 */ /* 0x002fea0003800000 */
.L_x_1744:
[----:B------:R-:W-:Y:S05]  /*16280*/  BSYNC B2 ;  /* 0x0000000000027941 */ /* 0x000fea0003800000 */
.L_x_1743:
[----:B01----:R-:W-:Y:S02]  /*16290*/  IMAD.MOV.U32 R154, RZ, RZ, R153 ;  /* 0x000000ffff9a7224 */ /* 0x003fe400078e0099 */
[-C--:B------:R-:W-:Y:S01]  /*162a0*/  FMUL.FTZ R24, R24, R152.reuse ;  /* 0x0000009818187220 */ /* 0x080fe20000410000 */
[----:B------:R-:W-:Y:S02]  /*162b0*/  VIADD R156, R153, 0x6 ;  /* 0x00000006999c7836 */ /* 0x000fe40000000000 */
[-C--:B------:R-:W-:Y:S01]  /*162c0*/  FMUL.FTZ R25, R25, R152.reuse ;  /* 0x0000009819197220 */ /* 0x080fe20000410000 */
[----:B------:R-:W-:Y:S01]  /*162d0*/  IMAD.MOV.U32 R155, RZ, RZ, 0x40000040 ;  /* 0x40000040ff9b7424 */ /* 0x000fe200078e00ff */
[----:B------:R-:W-:Y:S01]  /*162e0*/  R2UR UR6, R154 ;  /* 0x000000009a0672ca */ /* 0x000fe200000e0000 */
[----:B------:R-:W-:Y:S01]  /*162f0*/  IMAD.MOV.U32 R154, RZ, RZ, R158 ;  /* 0x000000ffff9a7224 */ /* 0x000fe200078e009e */
[----:B------:R-:W-:Y:S01]  /*16300*/  R2UR UR10, R156 ;  /* 0x000000009c0a72ca */ /* 0x000fe200000e0000 */
[----:B------:R-:W-:Y:S01]  /*16310*/  VIADD R158, R153, 0x204 ;  /* 0x00000204999e7836 */ /* 0x000fe20000000000 */
[----:B------:R-:W-:Y:S01]  /*16320*/  R2UR UR5, R155 ;  /* 0x000000009b0572ca */ /* 0x000fe200000e0000 */
[C---:B------:R-:W-:Y:S01]  /*16330*/  VIADD R156, R153.reuse, 0x202 ;  /* 0x00000202999c7836 */ /* 0x040fe20000000000 */
[----:B------:R-:W-:Y:S01]  /*16340*/  R2UR UR4, R154 ;  /* 0x000000009a0472ca */ /* 0x000fe200000e0000 */
[----:B------:R-:W-:Y:S01]  /*16350*/  IMAD.MOV.U32 R154, RZ, RZ, R157 ;  /* 0x000000ffff9a7224 */ /* 0x000fe200078e009d */
[----:B------:R-:W-:Y:S01]  /*16360*/  MOV R157, 0x40000040 ;  /* 0x40000040009d7802 */ /* 0x000fe20000000f00 */
[----:B------:R-:W-:Y:S01]  /*16370*/  IMAD.MOV.U32 R159, RZ, RZ, 0x40000040 ;  /* 0x40000040ff9f7424 */ /* 0x000fe200078e00ff */
[----:B------:R-:W-:Y:S01]  /*16380*/  R2UR UR22, R158 ;  /* 0x000000009e1672ca */ /* 0x000fe200000e0000 */
[C---:B------:R-:W-:Y:S01]  /*16390*/  VIADD R158, R153.reuse, 0x400 ;  /* 0x00000400999e7836 */ /* 0x040fe20000000000 */
[----:B------:R-:W-:Y:S01]  /*163a0*/  R2UR UR8, R154 ;  /* 0x000000009a0872ca */ /* 0x000fe200000e0000 */
[----:B------:R-:W-:Y:S01]  /*163b0*/  VIADD R154, R153, 0x200 ;  /* 0x00000200999a7836 */ /* 0x000fe20000000000 */
[----:B------:R-:W-:Y:S01]  /*163c0*/  R2UR UR11, R157 ;  /* 0x000000009d0b72ca */ /* 0x000fe200000e0000 */
[-C--:B------:R-:W-:Y:S01]  /*163d0*/  FMUL.FTZ R28, R28, R152.reuse ;  /* 0x000000981c1c7220 */ /* 0x080fe20000410000 */
[----:B------:R-:W-:Y:S01]  /*163e0*/  R2UR UR18, R156 ;  /* 0x000000009c1272ca */ /* 0x000fe200000e0000 */
[C---:B------:R-:W-:Y:S01]  /*163f0*/  VIADD R156, R153.reuse, 0x402 ;  /* 0x00000402999c7836 */ /* 0x040fe20000000000 */
[----:B------:R-:W-:Y:S01]  /*16400*/  R2UR UR14, R154 ;  /* 0x000000009a0e72ca */ /* 0x000fe200000e0000 */
[C---:B------:R-:W-:Y:S01]  /*16410*/  VIADD R154, R153.reuse, 0x206 ;  /* 0x00000206999a7836 */ /* 0x040fe20000000000 */
[----:B------:R-:W-:Y:S01]  /*16420*/  R2UR UR30, R158 ;  /* 0x000000009e1e72ca */ /* 0x000fe200000e0000 */
[----:B------:R-:W-:Y:S01]  /*16430*/  VIADD R158, R153, 0x406 ;  /* 0x00000406999e7836 */ /* 0x000fe20000000000 */
[----:B------:R-:W-:Y:S01]  /*16440*/  MOV R228, UR10 ;  /* 0x0000000a00e47c02 */ /* 0x000fe20008000f00 */
[----:B------:R-:W-:Y:S01]  /*16450*/  UMOV UR10, UR4 ;  /* 0x00000004000a7c82 */ /* 0x000fe20008000000 */
[----:B------:R-:W-:Y:S01]  /*16460*/  R2UR UR26, R154 ;  /* 0x000000009a1a72ca */ /* 0x000fe200000e0000 */
[-C--:B------:R-:W-:Y:S01]  /*16470*/  FMUL.FTZ R29, R29, R152.reuse ;  /* 0x000000981d1d7220 */ /* 0x080fe20000410000 */
[C---:B------:R-:W-:Y:S01]  /*16480*/  IADD3 R154, R153.reuse, 0x404, RZ ;  /* 0x00000404999a7810 */ /* 0x040fe20007ffe0ff */
[-C--:B------:R-:W-:Y:S01]  /*16490*/  FMUL.FTZ R32, R32, R152.reuse ;  /* 0x0000009820207220 */ /* 0x080fe20000410000 */
[----:B------:R-:W-:Y:S01]  /*164a0*/  MOV R229, UR11 ;  /* 0x0000000b00e57c02 */ /* 0x000fe20008000f00 */
[----:B------:R-:W-:Y:S01]  /*164b0*/  UMOV UR11, UR5 ;  /* 0x00000005000b7c82 */ /* 0x000fe20008000000 */
        /* <DEDUP_REMOVED lines=10> */
[----:B------:R-:W-:Y:S01]  /*16560*/  R2UR UR4, R6 ;  /* 0x00000000060472ca */ /* 0x000fe200000e0000 */
[-C--:B------:R-:W-:Y:S01]  /*16570*/  FMUL.FTZ R36, R36, R152.reuse ;  /* 0x0000009824247220 */ /* 0x080fe20000410000 */
[----:B------:R-:W-:Y:S01]  /*16580*/  R2UR UR5, R7 ;  /* 0x00000000070572ca */ /* 0x000fe200000e0000 */
[-C--:B------:R-:W-:Y:S01]  /*16590*/  FMUL.FTZ R37, R37, R152.reuse ;  /* 0x0000009825257220 */ /* 0x080fe20000410000 */
[C---:B------:R-:W-:Y:S01]  /*165a0*/  R2UR UR9, R155.reuse ;  /* 0x000000009b0972ca */ /* 0x040fe200000e0000 */
[-C--:B------:R-:W-:Y:S01]  /*165b0*/  FMUL.FTZ R40, R40, R152.reuse ;  /* 0x0000009828287220 */ /* 0x080fe20000410000 */
[----:B------:R-:W-:Y:S01]  /*165c0*/  R2UR UR15, R155 ;  /* 0x000000009b0f72ca */ /* 0x000fe200000e0000 */
        /* <DEDUP_REMOVED lines=69> */
[----:B------:R-:W-:Y:S01]  /*16a20*/  R2UR UR12, R214 ;  /* 0x00000000d60c72ca */ /* 0x000fe200000e0000 */
[----:B------:R-:W-:Y:S01]  /*16a30*/  WARPGROUP.ARRIVE ;  /* 0x00000000000079c5 */ /* 0x000fe20000000000 */
[----:B------:R-:W-:Y:S01]  /*16a40*/  R2UR UR13, R215 ;  /* 0x00000000d70d72ca */ /* 0x000fe200000e0000 */
[-C--:B------:R-:W-:Y:S01]  /*16a50*/  FMUL.FTZ R26, R26, R0.reuse ;  /* 0x000000001a1a7220 */ /* 0x080fe20000410000 */
[----:B------:R-:W-:Y:S01]  /*16a60*/  R2UR UR16, R212 ;  /* 0x00000000d41072ca */ /* 0x000fe200000e0000 */
[-C--:B------:R-:W-:Y:S01]  /*16a70*/  FMUL.FTZ R27, R27, R0.reuse ;  /* 0x000000001b1b7220 */ /* 0x080fe20000410000 */
[----:B------:R-:W-:Y:S01]  /*16a80*/  R2UR UR17, R213 ;  /* 0x00000000d51172ca */ /* 0x000fe200000e0000 */
[----:B------:R-:W-:Y:S01]  /*16a90*/  HGMMA.64x64x16.F32 R152, gdesc[UR4], RZ, !UPT, gsb0 ;  /* 0x00e00000049879f0 */ /* 0x000fe2000c0008ff */
[----:B------:R-:W-:Y:S01]  /*16aa0*/  UMOV UR6, UR8 ;  /* 0x0000000800067c82 */ /* 0x000fe20008000000 */
[----:B------:R-:W-:Y:S01]  /*16ab0*/  UMOV UR7, UR9 ;  /* 0x0000000900077c82 */ /* 0x000fe20008000000 */
        /* <DEDUP_REMOVED lines=92> */
[----:B------:R-:W-:Y:S01]  /*17080*/  FMUL.FTZ R151, R151, R0 ;  /* 0x0000000097977220 */ /* 0x000fe20000410000 */
[----:B------:R-:W-:-:S02]  /*17090*/  WARPGROUP.DEPBAR.LE gsb0, 0x0 ;  /* 0x00008000000079c5 */ /* 0x000fc40000010000 */
        /* <DEDUP_REMOVED lines=44> */
.L_x_1746:
[----:B------:R-:W-:Y:S01]  /*17360*/  SHF.L.U32 R218, R218, 0x1f, RZ ;  /* 0x0000001fdada7819 */ /* 0x000fe200000006ff */
[----:B------:R-:W-:-:S04]  /*17370*/  IMAD R0, R22, 0x8, R16 ;  /* 0x0000000816007824 */ /* 0x000fc800078e0210 */
[----:B------:R0:W1:Y:S01]  /*17380*/  SYNCS.PHASECHK.TRANS64.TRYWAIT P4, [R0+URZ+0x30850], R218 ;  /* 0x030850da000075a7 */ /* 0x000062000808017f */
[----:B------:R-:W-:Y:S05]  /*17390*/  @!P0 BRA `(.L_x_1747) ;  /* 0x0000000000048947 */ /* 0x000fea0003800000 */
[----:B------:R-:W-:Y:S01]  /*173a0*/  BPT.TRAP 0x1 ;  /* 0x000000040000795c */ /* 0x000fe20000300000 */
.L_x_1747:
[----:B------:R-:W-:Y:S04]  /*173b0*/  BSSY B2, `(.L_x_1748) ;  /* 0x0000004000027945 */ /* 0x000fe80003800000 */
[----:B-1----:R-:W-:Y:S05]  /*173c0*/  @P4 BRA `(.L_x_1749) ;  /* 0x0000000000084947 */ /* 0x002fea0003800000 */
[----:B------:R-:W1:Y:S02]  /*173d0*/  SYNCS.PHASECHK.TRANS64.TRYWAIT P4, [R0+URZ+0x30850], R218 ;  /* 0x030850da000075a7 */ /* 0x000e64000808017f */
[----:B-1----:R-:W-:Y:S05]  /*173e0*/  @!P4 BRA `(.L_x_1750) ;  /* 0x0000018400c0c947 */ /* 0x002fea0003800000 */
.L_x_1749:
[----:B------:R-:W-:Y:S05]  /*173f0*/  BSYNC B2 ;  /* 0x0000000000027941 */ /* 0x000fea0003800000 */
.L_x_1748:
[----:B------:R-:W2:Y:S01]  /*17400*/  LDL R228, [R1+0x8] ;  /* 0x0000080001e47983 */ /* 0x000ea20000100800 */
[----:B01----:R-:W-:Y:S01]  /*17410*/  IADD3 R218, R16, 0x400, RZ ;  /* 0x0000040010da7810 */ /* 0x003fe20007ffe0ff */
[----:B------:R-:W-:Y:S01]  /*17420*/  IMAD.MOV.U32 R229, RZ, RZ, 0x40000040 ;  /* 0x40000040ffe57424 */ /* 0x000fe200078e00ff */
[----:B------:R-:W-:Y:S01]  /*17430*/  WARPGROUP.ARRIVE ;  /* 0x00000000000079c5 */ /* 0x000fe20000000000 */
[----:B------:R-:W-:Y:S01]  /*17440*/  ULDC UR5, c[0x0][0x9d8] ;  /* 0x0002760000057ab9 */ /* 0x000fe20000000800 */
[----:B------:R-:W-:-:S04]  /*17450*/  SHF.R.U32.HI R218, RZ, 0x4, R218 ;  /* 0x00000004ffda7819 */ /* 0x000fc800000116da */
[----:B------:R-:W-:-:S04]  /*17460*/  LOP3.LUT R218, R218, 0x3fff, RZ, 0xc0, !PT ;  /* 0x00003fffdada7812 */ /* 0x000fc800078ec0ff */
[----:B------:R-:W-:Y:S02]  /*17470*/  LOP3.LUT R218, R218, 0x2000000, RZ, 0xfc, !PT ;  /* 0x02000000dada7812 */ /* 0x000fe400078efcff */
[----:B------:R-:W-:Y:S02]  /*17480*/  R2UR UR7, R229 ;  /* 0x00000000e50772ca */ /* 0x000fe400000e0000 */
[----:B--2---:R-:W-:Y:S01]  /*17490*/  R2UR UR4, R228 ;  /* 0x00000000e40472ca */ /* 0x004fe200000e0000 */
[----:B------:R-:W-:Y:S02]  /*174a0*/  IMAD R228, R22, 0x800, R218 ;  /* 0x0000080016e47824 */ /* 0x000fe400078e02da */
[----:B------:R-:W2:Y:S01]  /*174b0*/  LDL R218, [R1+0x34] ;  /* 0x0000340001da7983 */ /* 0x000ea20000100800 */
[----:B------:R-:W-:Y:S01]  /*174c0*/  IMAD.MOV.U32 R229, RZ, RZ, 0x40000040 ;  /* 0x40000040ffe57424 */ /* 0x000fe200078e00ff */
[----:B------:R-:W0:Y:S01]  /*174d0*/  @P2 LDC R22, c[0x0][0x44c] ;  /* 0x00011300ff162b82 */ /* 0x000e220000000800 */
[----:B------:R-:W-:-:S13]  /*174e0*/  R2UR UR6, R228 ;  /* 0x00000000e40672ca */ /* 0x000fda00000e0000 */
[----:B------:R-:W-:Y:S03]  /*174f0*/  HGMMA.64x256x16.F32 R24, R196, gdesc[UR4].tnspB, R24, gsb0 ;  /* 0x43e00004c4187df0 */ /* 0x000fe60008000818 */
[----:B------:R-:W-:Y:S02]  /*17500*/  WARPGROUP.DEPBAR.LE gsb0, 0x0 ;  /* 0x00008000000079c5 */ /* 0x000fe40000010000 */
[----:B------:R-:W-:Y:S01]  /*17510*/  VIADD R196, R228, 0x80 ;  /* 0x00000080e4c47836 */ /* 0x000fe20000000000 */
[----:B------:R-:W2:Y:S01]  /*17520*/  LDL R199, [R1+0x14] ;  /* 0x0000140001c77983 */ /* 0x000ea20000100800 */
[----:B------:R-:W-:Y:S01]  /*17530*/  IMAD.MOV.U32 R197, RZ, RZ, 0x40000040 ;  /* 0x40000040ffc57424 */ /* 0x000fe200078e00ff */
[----:B------:R-:W-:Y:S01]  /*17540*/  WARPGROUP.ARRIVE ;  /* 0x00000000000079c5 */ /* 0x000fe20000000000 */
[----:B------:R-:W-:Y:S01]  /*17550*/  @!P1 VIADD R2, R2, 0x30840 ;  /* 0x0003084002029836 */ /* 0x000fe20000000000 */
[----:B------:R-:W-:Y:S01]  /*17560*/  R2UR UR6, R196 ;  /* 0x00000000c40672ca */ /* 0x000fe200000e0000 */
[----:B------:R-:W-:Y:S01]  /*17570*/  FMUL.FTZ R152, R152, UR5 ;  /* 0x0000000598987c20 */ /* 0x000fe20008410000 */
[----:B------:R-:W-:Y:S01]  /*17580*/  R2UR UR7, R197 ;  /* 0x00000000c50772ca */ /* 0x000fe200000e0000 */
[----:B------:R-:W-:Y:S01]  /*17590*/  FMUL.FTZ R157, R157, UR5 ;  /* 0x000000059d9d7c20 */ /* 0x000fe20008410000 */
[----:B------:R-:W-:Y:S01]  /*175a0*/  @!P1 PRMT R2, RZ, 0x654, R2 ;  /* 0x00000654ff029816 */ /* 0x000fe20000000002 */
[----:B------:R-:W-:Y:S01]  /*175b0*/  FMUL.FTZ R160, R160, UR5 ;  /* 0x00000005a0a07c20 */ /* 0x000fe20008410000 */
[----:B------:R-:W-:Y:S01]  /*175c0*/  FMUL.FTZ R169, R169, UR5 ;  /* 0x00000005a9a97c20 */ /* 0x000fe20008410000 */
[----:B------:R-:W-:Y:S01]  /*175d0*/  FMUL.FTZ R173, R173, UR5 ;  /* 0x00000005adad7c20 */ /* 0x000fe20008410000 */
[----:B------:R-:W1:Y:S10]  /*175e0*/  MUFU.TANH R152, R152 ;  /* 0x0000009800987308 */ /* 0x000e740000002400 */
[----:B------:R-:W-:Y:S01]  /*175f0*/  HGMMA.64x256x16.F32 R24, R192, gdesc[UR4].tnspB, R24, gsb0 ;  /* 0x43e00004c0187df0 */ /* 0x000fe20008000818 */
[----:B------:R-:W3:Y:S08]  /*17600*/  MUFU.TANH R157, R157 ;  /* 0x0000009d009d7308 */ /* 0x000ef00000002400 */
[----:B------:R-:W4:Y:S08]  /*17610*/  MUFU.TANH R160, R160 ;  /* 0x000000a000a07308 */ /* 0x000f300000002400 */
[----:B------:R-:W0:Y:S08]  /*17620*/  MUFU.TANH R169, R169 ;  /* 0x000000a900a97308 */ /* 0x000e300000002400 */
[----:B------:R-:W0:Y:S01]  /*17630*/  MUFU.TANH R173, R173 ;  /* 0x000000ad00ad7308 */ /* 0x000e220000002400 */
[----:B------:R-:W-:-:S02]  /*17640*/  WARPGROUP.DEPBAR.LE gsb0, 0x0 ;  /* 0x00008000000079c5 */ /* 0x000fc40000010000 */
[C---:B------:R-:W-:Y:S01]  /*17650*/  VIADD R192, R228.reuse, 0x100 ;  /* 0x00000100e4c07836 */ /* 0x040fe20000000000 */
[----:B------:R-:W-:Y:S01]  /*17660*/  WARPGROUP.ARRIVE ;  /* 0x00000000000079c5 */ /* 0x000fe20000000000 */
[----:B------:R-:W-:Y:S01]  /*17670*/  IMAD.MOV.U32 R193, RZ, RZ, 0x40000040 ;  /* 0x40000040ffc17424 */ /* 0x000fe200078e00ff */
[----:B------:R-:W-:Y:S02]  /*17680*/  IADD3 R228, R228, 0x180, RZ ;  /* 0x00000180e4e47810 */ /* 0x000fe40007ffe0ff */
[----:B------:R-:W-:Y:S02]  /*17690*/  R2UR UR6, R192 ;  /* 0x00000000c00672ca */ /* 0x000fe400000e0000 */
[----:B------:R-:W-:-:S13]  /*176a0*/  R2UR UR7, R193 ;  /* 0x00000000c10772ca */ /* 0x000fda00000e0000 */
[----:B------:R-:W-:Y:S01]  /*176b0*/  HGMMA.64x256x16.F32 R24, R188, gdesc[UR4].tnspB, R24, gsb0 ;  /* 0x43e00004bc187df0 */ /* 0x000fe20008000818 */
[----:B------:R-:W-:Y:S02]  /*176c0*/  R2UR UR6, R228 ;  /* 0x00000000e40672ca */ /* 0x000fe400000e0000 */
[----:B------:R-:W-:Y:S01]  /*176d0*/  R2UR UR7, R229 ;  /* 0x00000000e50772ca */ /* 0x000fe200000e0000 */
[----:B------:R-:W-:Y:S02]  /*176e0*/  WARPGROUP.DEPBAR.LE gsb0, 0x0 ;  /* 0x00008000000079c5 */ /* 0x000fe40000010000 */
[----:B------:R-:W-:Y:S01]  /*176f0*/  WARPGROUP.ARRIVE ;  /* 0x00000000000079c5 */ /* 0x000fe20000000000 */
[----:B------:R-:W5:-:S15]  /*17700*/  @P2 LDC R188, c[0x0][0x450] ;  /* 0x00011400ffbc2b82 */ /* 0x000f5e0000000800 */
[----:B------:R-:W-:-:S06]  /*17710*/  NOP ;  /* 0x0000000000007918 */ /* 0x000fcc0000000000 */
[----:B------:R-:W-:Y:S03]  /*17720*/  HGMMA.64x256x16.F32 R24, R184, gdesc[UR4].tnspB, R24, gsb0 ;  /* 0x43e00004b8187df0 */ /* 0x000fe60008000818 */
[----:B------:R-:W-:Y:S02]  /*17730*/  WARPGROUP.DEPBAR.LE gsb0, 0x0 ;  /* 0x00008000000079c5 */ /* 0x000fe40000010000 */
[----:B--2---:R-:W-:Y:S02]  /*17740*/  IMAD.IADD R184, R218, 0x1, R199 ;  /* 0x00000001dab87824 */ /* 0x004fe400078e02c7 */
[----:B------:R-:W-:Y:S01]  /*17750*/  FMUL.FTZ R186, R161, UR5 ;  /* 0x00000005a1ba7c20 */ /* 0x000fe20008410000 */
[----:B------:R-:W-:Y:S01]  /*17760*/  FMUL.FTZ R161, R162, UR5 ;  /* 0x00000005a2a17c20 */ /* 0x000fe20008410000 */
[----:B------:R-:W-:Y:S01]  /*17770*/  FMUL.FTZ R187, R164, UR5 ;  /* 0x00000005a4bb7c20 */ /* 0x000fe20008410000 */
[----:B0-----:R-:W-:-:S04]  /*17780*/  @P2 IMAD.HI.U32 R185, R184, R22, RZ ;  /* 0x00000016b8b92227 */ /* 0x001fc800078e00ff */
[----:B------:R-:W-:Y:S01]  /*17790*/  FMUL.FTZ R162, R163, UR5 ;  /* 0x00000005a3a27c20 */ /* 0x000fe20008410000 */
[----:B------:R-:W-:Y:S01]  /*177a0*/  FMUL.FTZ R164, R167, UR5 ;  /* 0x00000005a7a47c20 */ /* 0x000fe20008410000 */
[----:B------:R-:W-:Y:S01]  /*177b0*/  FMUL.FTZ R163, R166, UR5 ;  /* 0x00000005a6a37c20 */ /* 0x000fe20008410000 */
[----:B------:R-:W-:Y:S01]  /*177c0*/  IMAD.MOV.U32 R22, RZ, RZ, R184 ;  /* 0x000000ffff167224 */ /* 0x000fe200078e00b8 */
[----:B-----5:R-:W-:Y:S01]  /*177d0*/  @P2 SHF.R.U32.HI R22, RZ, R188, R185 ;  /* 0x000000bcff162219 */ /* 0x020fe200000116b9 */
[----:B------:R-:W-:Y:S01]  /*177e0*/  FMUL.FTZ R188, R165, UR5 ;  /* 0x00000005a5bc7c20 */ /* 0x000fe20008410000 */
[----:B------:R-:W-:Y:S01]  /*177f0*/  FMUL.FTZ R184, R153, UR5 ;  /* 0x0000000599b87c20 */ /* 0x000fe20008410000 */
[----:B------:R-:W-:Y:S01]  /*17800*/  FMUL.FTZ R167, R168, UR5 ;  /* 0x00000005a8a77c20 */ /* 0x000fe20008410000 */
[----:B------:R-:W-:Y:S01]  /*17810*/  FMUL.FTZ R165, R170, UR5 ;  /* 0x00000005aaa57c20 */ /* 0x000fe20008410000 */
[----:B------:R-:W0:Y:S01]  /*17820*/  SHFL.IDX PT, R190, R22, RZ, 0x1c1f ;  /* 0x001c1fff16be7589 */ /* 0x000e2200000e0000 */
[----:B------:R-:W-:Y:S01]  /*17830*/  FMUL.FTZ R153, R154, UR5 ;  /* 0x000000059a997c20 */ /* 0x000fe20008410000 */
[----:B------:R-:W-:Y:S01]  /*17840*/  FMUL.FTZ R166, R171, UR5 ;  /* 0x00000005aba67c20 */ /* 0x000fe20008410000 */
[----:B------:R-:W-:Y:S01]  /*17850*/  FMUL.FTZ R168, R174, UR5 ;  /* 0x00000005aea87c20 */ /* 0x000fe20008410000 */
[----:B------:R-:W-:Y:S01]  /*17860*/  FMUL.FTZ R170, R175, UR5 ;  /* 0x00000005afaa7c20 */ /* 0x000fe20008410000 */
[----:B------:R2:W-:Y:S01]  /*17870*/  @!P1 SYNCS.ARRIVE.TRANS64.RED.A1T0 RZ, [R2+URZ], RZ ;  /* 0x000000ff02ff99a7 */ /* 0x0005e2000810043f */
[----:B------:R-:W-:Y:S01]  /*17880*/  FMUL.FTZ R154, R155, UR5 ;  /* 0x000000059b9a7c20 */ /* 0x000fe20008410000 */
[----:B------:R-:W-:Y:S01]  /*17890*/  FMUL.FTZ R171, R172, UR5 ;  /* 0x00000005acab7c20 */ /* 0x000fe20008410000 */
[----:B------:R-:W-:Y:S01]  /*178a0*/  FMUL.FTZ R175, R176, UR5 ;  /* 0x00000005b0af7c20 */ /* 0x000fe20008410000 */
[----:B------:R-:W-:Y:S01]  /*178b0*/  FMUL.FTZ R174, R179, UR5 ;  /* 0x00000005b3ae7c20 */ /* 0x000fe20008410000 */
[----:B------:R-:W-:Y:S01]  /*178c0*/  FMUL.FTZ R155, R156, UR5 ;  /* 0x000000059c9b7c20 */ /* 0x000fe20008410000 */
[----:B------:R-:W-:Y:S01]  /*178d0*/  FMUL.FTZ R176, R177, UR5 ;  /* 0x00000005b1b07c20 */ /* 0x000fe20008410000 */
[----:B------:R-:W-:Y:S01]  /*178e0*/  FMUL.FTZ R172, R178, UR5 ;  /* 0x00000005b2ac7c20 */ /* 0x000fe20008410000 */
[----:B--2---:R-:W-:-:S02]  /*178f0*/  IMAD.SHL.U32 R2, R5, 0x40, RZ ;  /* 0x0000004005027824 */ /* 0x004fc400078e00ff */
[----:B------:R-:W-:Y:S01]  /*17900*/  FMUL.FTZ R179, R180, UR5 ;  /* 0x00000005b4b37c20 */ /* 0x000fe20008410000 */
[----:B------:R-:W-:Y:S01]  /*17910*/  FMUL.FTZ R156, R158, UR5 ;  /* 0x000000059e9c7c20 */ /* 0x000fe20008410000 */
[----:B------:R-:W-:Y:S01]  /*17920*/  FMUL.FTZ R185, R159, UR5 ;  /* 0x000000059fb97c20 */ /* 0x000fe20008410000 */
[----:B------:R-:W-:Y:S01]  /*17930*/  FMUL.FTZ R180, R181, UR5 ;  /* 0x00000005b5b47c20 */ /* 0x000fe20008410000 */
[----:B------:R-:W-:Y:S01]  /*17940*/  FMUL.FTZ R177, R182, UR5 ;  /* 0x00000005b6b17c20 */ /* 0x000fe20008410000 */
[----:B------:R-:W-:Y:S01]  /*17950*/  FMUL.FTZ R178, R183, UR5 ;  /* 0x00000005b7b27c20 */ /* 0x000fe20008410000 */
[----:B------:R-:W-:Y:S01]  /*17960*/  IADD3 R183, -R230, 0x1, -R2 ;  /* 0x00000001e6b77810 */ /* 0x000fe20007ffe902 */
[----:B------:R-:W2:Y:S01]  /*17970*/  MUFU.TANH R184, R184 ;  /* 0x000000b800b87308 */ /* 0x000ea20000002400 */
[----:B------:R-:W-:Y:S02]  /*17980*/  ULDC UR5, c[0x0][0x9e0] ;  /* 0x0002780000057ab9 */ /* 0x000fe40000000800 */
[----:B------:R-:W-:-:S05]  /*17990*/  IADD3 R183, -R219, R183, R220 ;  /* 0x000000b7dbb77210 */ /* 0x000fca0007ffe1dc */
[----:B------:R-:W1:Y:S01]  /*179a0*/  MUFU.TANH R153, R153 ;  /* 0x0000009900997308 */ /* 0x000e620000002400 */
[C---:B------:R-:W-:Y:S01]  /*179b0*/  VIADD R189, R183.reuse, UR5 ;  /* 0x00000005b7bd7c36 */ /* 0x040fe20008000000 */
[----:B------:R-:W-:-:S03]  /*179c0*/  IADD3 R183, R183, UR4, RZ ;  /* 0x00000004b7b77c10 */ /* 0x000fc6000fffe0ff */
[--C-:B0-----:R-:W-:Y:S02]  /*179d0*/  IMAD.IADD R182, R189, 0x1, R190.reuse ;  /* 0x00000001bdb67824 */ /* 0x101fe400078e02be */
[----:B------:R-:W-:Y:S01]  /*179e0*/  IMAD.IADD R181, R183, 0x1, R190 ;  /* 0x00000001b7b57824 */ /* 0x000fe200078e02be */
        /* <DEDUP_REMOVED lines=25> */
[----:B-1234-:R-:W-:Y:S05]  /*17b80*/  @!P3 BRA `(.L_x_1751) ;  /* 0x000000000060b947 */ /* 0x01efea0003800000 */
[----:B------:R-:W-:Y:S01]  /*17b90*/  IADD3 R190, -R219, R220, R190 ;  /* 0x000000dcdbbe7210 */ /* 0x000fe20007ffe1be */
[----:B------:R-:W-:Y:S03]  /*17ba0*/  BSSY B2, `(.L_x_1752) ;  /* 0x0000012000027945 */ /* 0x000fe60003800000 */
        /* <DEDUP_REMOVED lines=11> */
.L_x_1753:
[----:B------:R-:W-:Y:S02]  /*17c60*/  ULDC UR4, c[0x0][0x9e4] ;  /* 0x0002790000047ab9 */ /* 0x000fe40000000800 */
[----:B------:R-:W-:-:S05]  /*17c70*/  IMAD.U32 R191, RZ, RZ, UR4 ;  /* 0x00000004ffbf7e24 */ /* 0x000fca000f8e00ff */
[----:B------:R-:W-:-:S13]  /*17c80*/  ISETP.NE.AND P4, PT, R191, 0x1, PT ;  /* 0x00000001bf00780c */ /* 0x000fda0003f85270 */
[----:B------:R-:W1:Y:S02]  /*17c90*/  @P4 LDC.64 R158, c[0x0][0x9e8] ;  /* 0x00027a00ff9e4b82 */ /* 0x000e640000000a00 */
[----:B-1----:R-:W-:-:S05]  /*17ca0*/  @P4 IMAD.HI.U32 R158, R190, R158, RZ ;  /* 0x0000009ebe9e4227 */ /* 0x002fca00078e00ff */
[----:B------:R-:W-:-:S07]  /*17cb0*/  @P4 SHF.R.U32.HI R190, RZ, R159, R158 ;  /* 0x0000009fffbe4219 */ /* 0x000fce000001169e */
.L_x_1754:
[----:B------:R-:W-:Y:S05]  /*17cc0*/  BSYNC B2 ;  /* 0x0000000000027941 */ /* 0x000fea0003800000 */
.L_x_1752:
[----:B------:R-:W-:-:S04]  /*17cd0*/  IMAD R190, R190, R191, -R2 ;  /* 0x000000bfbebe7224 */ /* 0x000fc800078e0a02 */
[----:B------:R-:W-:-:S05]  /*17ce0*/  IMAD.IADD R190, R190, 0x1, -R230 ;  /* 0x00000001bebe7824 */ /* 0x000fca00078e0ae6 */
[----:B------:R-:W-:Y:S02]  /*17cf0*/  VIMNMX R181, R181, R190, !PT ;  /* 0x000000beb5b57248 */ /* 0x000fe40007fe0100 */
[----:B------:R-:W-:-:S07]  /*17d00*/  VIADDMNMX R182, R190, R191, R182, PT ;  /* 0x000000bfbeb67246 */ /* 0x000fce00038001b6 */
.L_x_1751:
[----:B------:R-:W-:Y:S01]  /*17d10*/  ISETP.GT.AND P4, PT, R5, -0x1, PT ;  /* 0xffffffff0500780c */ /* 0x000fe20003f84270 */
[----:B------:R-:W1:Y:S03]  /*17d20*/  SHFL.IDX PT, R22, R22, 0x1, 0x1c1f ;  /* 0x003c1f0016167f89 */ /* 0x000e6600000e0000 */
[C---:B------:R-:W-:Y:S02]  /*17d30*/  ISETP.GT.AND P6, PT, R181.reuse, RZ, P4 ;  /* 0x000000ffb500720c */ /* 0x040fe400027c4270 */
[----:B------:R-:W-:Y:S02]  /*17d40*/  ISETP.GT.AND P5, PT, R181, 0x1, P4 ;  /* 0x00000001b500780c */ /* 0x000fe400027a4270 */
[C---:B------:R-:W-:Y:S02]  /*17d50*/  ISETP.LT.OR P6, PT, R182.reuse, 0x1, P6 ;  /* 0x00000001b600780c */ /* 0x040fe400037c1670 */
[----:B------:R-:W-:-:S02]  /*17d60*/  ISETP.LT.OR P5, PT, R182, 0x2, P5 ;  /* 0x00000002b600780c */ /* 0x000fc40002fa1670 */
[----:B------:R-:W-:Y:S02]  /*17d70*/  FSEL R152, R152, -INF , !P6 ;  /* 0xff80000098987808 */ /* 0x000fe40007000000 */
[----:B------:R-:W-:Y:S02]  /*17d80*/  FSEL R184, R184, -INF , !P5 ;  /* 0xff800000b8b87808 */ /* 0x000fe40006800000 */
[C---:B------:R-:W-:Y:S02]  /*17d90*/  ISETP.GT.AND P6, PT, R181.reuse, 0x8, P4 ;  /* 0x00000008b500780c */ /* 0x040fe400027c4270 */
[----:B------:R-:W-:Y:S02]  /*17da0*/  ISETP.GT.AND P5, PT, R181, 0x9, P4 ;  /* 0x00000009b500780c */ /* 0x000fe400027a4270 */
[C---:B------:R-:W-:Y:S02]  /*17db0*/  ISETP.LT.OR P6, PT, R182.reuse, 0x9, P6 ;  /* 0x00000009b600780c */ /* 0x040fe400037c1670 */
[----:B------:R-:W-:-:S02]  /*17dc0*/  ISETP.LT.OR P5, PT, R182, 0xa, P5 ;  /* 0x0000000ab600780c */ /* 0x000fc40002fa1670 */
[----:B0-----:R-:W-:Y:S01]  /*17dd0*/  FSEL R155, R155, -INF , !P6 ;  /* 0xff8000009b9b7808 */ /* 0x001fe20007000000 */
[----:B-1----:R-:W-:Y:S01]  /*17de0*/  IMAD.IADD R189, R189, 0x1, R22 ;  /* 0x00000001bdbd7824 */ /* 0x002fe200078e0216 */
[----:B------:R-:W-:Y:S02]  /*17df0*/  FSEL R157, R157, -INF , !P5 ;  /* 0xff8000009d9d7808 */ /* 0x000fe40006800000 */
[C---:B------:R-:W-:Y:S02]  /*17e00*/  ISETP.GT.AND P6, PT, R181.reuse, 0x10, P4 ;  /* 0x00000010b500780c */ /* 0x040fe400027c4270 */
        /* <DEDUP_REMOVED lines=33> */
[----:B------:R-:W-:Y:S02]  /*18020*/  IADD3 R183, R183, R22, RZ ;  /* 0x00000016b7b77210 */ /* 0x000fe40007ffe0ff */
[----:B------:R-:W-:Y:S02]  /*18030*/  FSEL R179, R179, -INF , !P6 ;  /* 0xff800000b3b37808 */ /* 0x000fe40007000000 */
[----:B------:R-:W-:Y:S01]  /*18040*/  FSEL R180, R180, -INF , !P5 ;  /* 0xff800000b4b47808 */ /* 0x000fe20006800000 */
[----:B------:R-:W-:Y:S06]  /*18050*/  @!P3 BRA `(.L_x_1755) ;  /* 0x000000000060b947 */ /* 0x000fec0003800000 */
        /* <DEDUP_REMOVED lines=13> */
.L_x_1757:
[----:B------:R-:W-:Y:S02]  /*18130*/  ULDC UR4, c[0x0][0x9e4] ;  /* 0x0002790000047ab9 */ /* 0x000fe40000000800 */
[----:B------:R-:W-:-:S05]  /*18140*/  IMAD.U32 R181, RZ, RZ, UR4 ;  /* 0x00000004ffb57e24 */ /* 0x000fca000f8e00ff */
[----:B------:R-:W-:-:S13]  /*18150*/  ISETP.NE.AND P5, PT, R181, 0x1, PT ;  /* 0x00000001b500780c */ /* 0x000fda0003fa5270 */
[----:B------:R-:W0:Y:S02]  /*18160*/  @P5 LDC.64 R158, c[0x0][0x9e8] ;  /* 0x00027a00ff9e5b82 */ /* 0x000e240000000a00 */
[----:B0-----:R-:W-:-:S05]  /*18170*/  @P5 IMAD.HI.U32 R158, R22, R158, RZ ;  /* 0x0000009e169e5227 */ /* 0x001fca00078e00ff */
[----:B------:R-:W-:-:S07]  /*18180*/  @P5 SHF.R.U32.HI R22, RZ, R159, R158 ;  /* 0x0000009fff165219 */ /* 0x000fce000001169e */
.L_x_1758:
[----:B------:R-:W-:Y:S05]  /*18190*/  BSYNC B2 ;  /* 0x0000000000027941 */ /* 0x000fea0003800000 */
.L_x_1756:
[----:B------:R-:W-:-:S04]  /*181a0*/  IMAD R2, R22, R181, -R2 ;  /* 0x000000b516027224 */ /* 0x000fc800078e0a02 */
[----:B------:R-:W-:-:S05]  /*181b0*/  IMAD.IADD R2, R2, 0x1, -R230 ;  /* 0x0000000102027824 */ /* 0x000fca00078e0ae6 */
[----:B------:R-:W-:Y:S02]  /*181c0*/  VIMNMX R183, R183, R2, !PT ;  /* 0x00000002b7b77248 */ /* 0x000fe40007fe0100 */
[----:B------:R-:W-:-:S07]  /*181d0*/  VIADDMNMX R189, R2, R181, R189, PT ;  /* 0x000000b502bd7246 */ /* 0x000fce00038001bd */
.L_x_1755:
[----:B------:R-:W-:Y:S01]  /*181e0*/  @!P1 VIADD R0, R0, 0x30860 ;  /* 0x0003086000009836 */ /* 0x000fe20000000000 */
[----:B------:R-:W2:Y:S01]  /*181f0*/  LDL R181, [R1+0x18] ;  /* 0x0000180001b57983 */ /* 0x000ea20000100800 */
[----:B------:R-:W-:Y:S01]  /*18200*/  ISETP.GT.AND P5, PT, R183, 0x1, P4 ;  /* 0x00000001b700780c */ /* 0x000fe200027a4270 */
[----:B------:R-:W-:Y:S01]  /*18210*/  ULDC UR4, c[0x0][0x988] ;  /* 0x0002620000047ab9 */ /* 0x000fe20000000800 */
[----:B------:R-:W-:Y:S02]  /*18220*/  MOV R218, R231 ;  /* 0x000000e700da7202 */ /* 0x000fe40000000f00 */
[----:B------:R-:W-:Y:S02]  /*18230*/  @!P1 PRMT R0, RZ, 0x654, R0 ;  /* 0x00000654ff009816 */ /* 0x000fe40000000000 */
[----:B------:R-:W-:Y:S02]  /*18240*/  ISETP.LT.OR P5, PT, R189, 0x2, P5 ;  /* 0x00000002bd00780c */ /* 0x000fe40002fa1670 */
[----:B------:R0:W-:Y:S02]  /*18250*/  @!P1 SYNCS.ARRIVE.TRANS64.RED.A1T0 RZ, [R0+URZ], RZ ;  /* 0x000000ff00ff99a7 */ /* 0x0001e4000810043f */
[----:B------:R-:W-:-:S02]  /*18260*/  FSEL R154, R154, -INF , !P5 ;  /* 0xff8000009a9a7808 */ /* 0x000fc40006800000 */
[----:B------:R-:W-:Y:S02]  /*18270*/  ISETP.GT.AND P5, PT, R183, 0x9, P4 ;  /* 0x00000009b700780c */ /* 0x000fe400027a4270 */
[----:B0-----:R-:W-:Y:S02]  /*18280*/  FMNMX.FTZ R0, R152, R3, !PT ;  /* 0x0000000398007209 */ /* 0x001fe40007810000 */
[----:B------:R-:W-:Y:S02]  /*18290*/  ISETP.LT.OR P5, PT, R189, 0xa, P5 ;  /* 0x0000000abd00780c */ /* 0x000fe40002fa1670 */
[----:B------:R-:W-:Y:S02]  /*182a0*/  FMNMX.FTZ R0, R184, R0, !PT ;  /* 0x00000000b8007209 */ /* 0x000fe40007810000 */
[----:B------:R-:W-:Y:S02]  /*182b0*/  FSEL R185, R185, -INF , !P5 ;  /* 0xff800000b9b97808 */ /* 0x000fe40006800000 */
[----:B------:R-:W-:-:S02]  /*182c0*/  FMNMX.FTZ R0, R155, R0, !PT ;  /* 0x000000009b007209 */ /* 0x000fc40007810000 */
[----:B------:R-:W-:Y:S02]  /*182d0*/  ISETP.GT.AND P5, PT, R183, 0x11, P4 ;  /* 0x00000011b700780c */ /* 0x000fe400027a4270 */
[----:B------:R-:W-:Y:S02]  /*182e0*/  FMNMX.FTZ R0, R157, R0, !PT ;  /* 0x000000009d007209 */ /* 0x000fe40007810000 */
        /* <DEDUP_REMOVED lines=22> */
[----:B------:R-:W-:Y:S02]  /*18450*/  ISETP.GT.AND P5, PT, R183, RZ, P4 ;  /* 0x000000ffb700720c */ /* 0x000fe400027a4270 */
[----:B------:R-:W-:Y:S02]  /*18460*/  FMNMX.FTZ R0, R180, R0, !PT ;  /* 0x00000000b4007209 */ /* 0x000fe40007810000 */
[----:B------:R-:W-:-:S03]  /*18470*/  ISETP.LT.OR P5, PT, R189, 0x1, P5 ;  /* 0x00000001bd00780c */ /* 0x000fc60002fa1670 */
[----:B------:R-:W0:Y:S01]  /*18480*/  SHFL.BFLY PT, R2, R0, 0x2, 0x1f ;  /* 0x0c401f0000027f89 */ /* 0x000e2200000e0000 */
[----:B------:R-:W-:Y:S02]  /*18490*/  FSEL R153, R153, -INF , !P5 ;  /* 0xff80000099997808 */ /* 0x000fe40006800000 */
[----:B------:R-:W-:Y:S02]  /*184a0*/  ISETP.GT.AND P5, PT, R183, 0x38, P4 ;  /* 0x00000038b700780c */ /* 0x000fe400027a4270 */
[----:B------:R-:W-:Y:S02]  /*184b0*/  FMNMX.FTZ R22, R153, R4, !PT ;  /* 0x0000000499167209 */ /* 0x000fe40007810000 */
[----:B------:R-:W-:Y:S02]  /*184c0*/  ISETP.LT.OR P5, PT, R189, 0x39, P5 ;  /* 0x00000039bd00780c */ /* 0x000fe40002fa1670 */
[----:B------:R-:W-:Y:S02]  /*184d0*/  FMNMX.FTZ R22, R154, R22, !PT ;  /* 0x000000169a167209 */ /* 0x000fe40007810000 */
[----:B------:R-:W-:-:S02]  /*184e0*/  FSEL R177, R177, -INF , !P5 ;  /* 0xff800000b1b17808 */ /* 0x000fc40006800000 */
[----:B0-----:R-:W-:-:S05]  /*184f0*/  FMNMX.FTZ R2, R0, R2, !PT ;  /* 0x0000000200027209 */ /* 0x001fca0007810000 */
[----:B------:R-:W0:Y:S02]  /*18500*/  SHFL.BFLY PT, R158, R2, 0x1, 0x1f ;  /* 0x0c201f00029e7f89 */ /* 0x000e2400000e0000 */
[----:B0-----:R-:W-:Y:S01]  /*18510*/  FMNMX.FTZ R158, R2, R158, !PT ;  /* 0x0000009e029e7209 */ /* 0x001fe20007810000 */
[----:B------:R-:W-:-:S03]  /*18520*/  IMAD.U32 R2, RZ, RZ, UR4 ;  /* 0x00000004ff027e24 */ /* 0x000fc6000f8e00ff */
[----:B------:R-:W-:-:S04]  /*18530*/  FSETP.NEU.FTZ.AND P6, PT, R158, -INF , PT ;  /* 0xff8000009e00780b */ /* 0x000fc80003fdd000 */
[----:B------:R-:W-:-:S05]  /*18540*/  FSEL R0, R158, RZ, P6 ;  /* 0x000000ff9e007208 */ /* 0x000fca0003000000 */
[----:B------:R-:W-:Y:S01]  /*18550*/  FADD.FTZ R3, -R0, R3 ;  /* 0x0000000300037221 */ /* 0x000fe20000010100 */
[----:B------:R-:W-:-:S05]  /*18560*/  FMUL.FTZ R0, R158, R2 ;  /* 0x000000029e007220 */ /* 0x000fca0000410000 */
[----:B------:R-:W-:Y:S02]  /*18570*/  FSEL R0, R0, RZ, P6 ;  /* 0x000000ff00007208 */ /* 0x000fe40003000000 */
[----:B------:R-:W-:-:S03]  /*18580*/  ISETP.GT.AND P6, PT, R183, 0x8, P4 ;  /* 0x00000008b700780c */ /* 0x000fc600027c4270 */
[-CC-:B------:R-:W-:Y:S01]  /*18590*/  FFMA.FTZ R152, R152, R2.reuse, -R0.reuse ;  /* 0x0000000298987223 */ /* 0x180fe20000010800 */
[----:B------:R-:W-:Y:S01]  /*185a0*/  ISETP.LT.OR P6, PT, R189, 0x9, P6 ;  /* 0x00000009bd00780c */ /* 0x000fe200037c1670 */
[-CC-:B------:R-:W-:Y:S01]  /*185b0*/  FFMA.FTZ R184, R184, R2.reuse, -R0.reuse ;  /* 0x00000002b8b87223 */ /* 0x180fe20000010800 */
[-CC-:B------:R-:W-:Y:S01]  /*185c0*/  FFMA.FTZ R155, R155, R2.reuse, -R0.reuse ;  /* 0x000000029b9b7223 */ /* 0x180fe20000010800 */
[----:B------:R0:W-:Y:S01]  /*185d0*/  MUFU.EX2 R196, R152 ;  /* 0x0000009800c47308 */ /* 0x0001e20000000800 */
[----:B------:R-:W-:Y:S01]  /*185e0*/  FSEL R156, R156, -INF , !P6 ;  /* 0xff8000009c9c7808 */ /* 0x000fe20007000000 */
[-CC-:B------:R-:W-:Y:S01]  /*185f0*/  FFMA.FTZ R157, R157, R2.reuse, -R0.reuse ;  /* 0x000000029d9d7223 */ /* 0x180fe20000010800 */
[----:B------:R-:W-:Y:S01]  /*18600*/  ISETP.GT.AND P6, PT, R183, 0x10, P4 ;  /* 0x00000010b700780c */ /* 0x000fe200027c4270 */
[--C-:B------:R-:W-:Y:S01]  /*18610*/  FFMA.FTZ R160, R160, R2, -R0.reuse ;  /* 0x00000002a0a07223 */ /* 0x100fe20000010800 */
[----:B------:R-:W-:Y:S01]  /*18620*/  FMNMX.FTZ R22, R156, R22, !PT ;  /* 0x000000169c167209 */ /* 0x000fe20007810000 */
[--C-:B------:R-:W-:Y:S01]  /*18630*/  FFMA.FTZ R186, R186, R2, -R0.reuse ;  /* 0x00000002baba7223 */ /* 0x100fe20000010800 */
[----:B------:R-:W-:Y:S01]  /*18640*/  ISETP.LT.OR P6, PT, R189, 0x11, P6 ;  /* 0x00000011bd00780c */ /* 0x000fe200037c1670 */
[----:B------:R-:W-:Y:S01]  /*18650*/  MUFU.EX2 R184, R184 ;  /* 0x000000b800b87308 */ /* 0x000fe20000000800 */
[----:B------:R-:W-:Y:S01]  /*18660*/  FMNMX.FTZ R22, R185, R22, !PT ;  /* 0x00000016b9167209 */ /* 0x000fe20007810000 */
[-C--:B0-----:R-:W-:Y:S01]  /*18670*/  FMUL.FTZ R152, R3, R2.reuse ;  /* 0x0000000203987220 */ /* 0x081fe20000410000 */
[----:B------:R-:W-:Y:S01]  /*18680*/  FSEL R161, R161, -INF , !P6 ;  /* 0xff800000a1a17808 */ /* 0x000fe20007000000 */
[-CC-:B------:R-:W-:Y:S01]  /*18690*/  FFMA.FTZ R187, R187, R2.reuse, -R0.reuse ;  /* 0x00000002bbbb7223 */ /* 0x180fe20000010800 */
[----:B------:R-:W-:Y:S01]  /*186a0*/  ISETP.GT.AND P6, PT, R183, 0x18, P4 ;  /* 0x00000018b700780c */ /* 0x000fe200027c4270 */
        /* <DEDUP_REMOVED lines=8> */
[-CC-:B------:R-:W-:Y:S01]  /*18730*/  FFMA.FTZ R171, R171, R2.reuse, -R0.reuse ;  /* 0x00000002abab7223 */ /* 0x180fe20000010800 */
[----:B------:R-:W-:Y:S01]  /*18740*/  ISETP.GT.AND P6, PT, R183, 0x20, P4 ;  /* 0x00000020b700780c */ /* 0x000fe200027c4270 */
[--C-:B------:R-:W-:Y:S01]  /*18750*/  FFMA.FTZ R173, R173, R2, -R0.reuse ;  /* 0x00000002adad7223 */ /* 0x100fe20000010800 */
[----:B------:R-:W-:Y:S01]  /*18760*/  FMNMX.FTZ R22, R163, R22, !PT ;  /* 0x00000016a3167209 */ /* 0x000fe20007810000 */
[-CC-:B------:R-:W-:Y:S01]  /*18770*/  FFMA.FTZ R175, R175, R2.reuse, -R0.reuse ;  /* 0x00000002afaf7223 */ /* 0x180fe20000010800 */
[----:B------:R-:W-:Y:S01]  /*18780*/  ISETP.LT.OR P6, PT, R189, 0x21, P6 ;  /* 0x00000021bd00780c */ /* 0x000fe200037c1670 */
[--C-:B------:R-:W-:Y:S01]  /*18790*/  FFMA.FTZ R176, R176, R2, -R0.reuse ;  /* 0x00000002b0b07223 */ /* 0x100fe20000010800 */
[----:B------:R-:W-:Y:S01]  /*187a0*/  FMNMX.FTZ R22, R164, R22, !PT ;  /* 0x00000016a4167209 */ /* 0x000fe20007810000 */
[-CC-:B------:R-:W-:Y:S01]  /*187b0*/  FFMA.FTZ R179, R179, R2.reuse, -R0.reuse ;  /* 0x00000002b3b37223 */ /* 0x180fe20000010800 */
[----:B------:R-:W-:Y:S01]  /*187c0*/  FSEL R165, R165, -INF , !P6 ;  /* 0xff800000a5a57808 */ /* 0x000fe20007000000 */
[----:B------:R-:W-:Y:S01]  /*187d0*/  MUFU.EX2 R198, R155 ;  /* 0x0000009b00c67308 */ /* 0x000fe20000000800 */
[----:B------:R-:W-:Y:S01]  /*187e0*/  ISETP.GT.AND P6, PT, R183, 0x28, P4 ;  /* 0x00000028b700780c */ /* 0x000fe200027c4270 */
[----:B------:R-:W-:Y:S01]  /*187f0*/  FFMA.FTZ R0, R180, R2, -R0 ;  /* 0x00000002b4007223 */ /* 0x000fe20000010800 */
[----:B------:R-:W-:-:S02]  /*18800*/  FMNMX.FTZ R22, R165, R22, !PT ;  /* 0x00000016a5167209 */ /* 0x000fc40007810000 */
[----:B------:R-:W-:Y:S02]  /*18810*/  ISETP.LT.OR P6, PT, R189, 0x29, P6 ;  /* 0x00000029bd00780c */ /* 0x000fe400037c1670 */
[----:B------:R-:W-:Y:S01]  /*18820*/  FMNMX.FTZ R22, R166, R22, !PT ;  /* 0x00000016a6167209 */ /* 0x000fe20007810000 */
[----:B------:R-:W-:Y:S01]  /*18830*/  MUFU.EX2 R157, R157 ;  /* 0x0000009d009d7308 */ /* 0x000fe20000000800 */
[----:B------:R-:W-:Y:S02]  /*18840*/  FSEL R168, R168, -INF , !P6 ;  /* 0xff800000a8a87808 */ /* 0x000fe40007000000 */
[----:B------:R-:W-:Y:S02]  /*18850*/  ISETP.GT.AND P6, PT, R183, 0x30, P4 ;  /* 0x00000030b700780c */ /* 0x000fe400027c4270 */
[----:B------:R-:W-:Y:S02]  /*18860*/  FMNMX.FTZ R22, R168, R22, !PT ;  /* 0x00000016a8167209 */ /* 0x000fe40007810000 */
[----:B------:R-:W-:Y:S01]  /*18870*/  ISETP.LT.OR P6, PT, R189, 0x31, P6 ;  /* 0x00000031bd00780c */ /* 0x000fe200037c1670 */
[----:B------:R-:W-:Y:S01]  /*18880*/  MUFU.EX2 R160, R160 ;  /* 0x000000a000a07308 */ /* 0x000fe20000000800 */
[----:B------:R-:W-:-:S02]  /*18890*/  FMNMX.FTZ R22, R170, R22, !PT ;  /* 0x00000016aa167209 */ /* 0x000fc40007810000 */
[----:B------:R-:W-:Y:S02]  /*188a0*/  FSEL R172, R172, -INF , !P6 ;  /* 0xff800000acac7808 */ /* 0x000fe40007000000 */
[C---:B------:R-:W-:Y:S02]  /*188b0*/  ISETP.GT.AND P6, PT, R183.reuse, 0x31, P4 ;  /* 0x00000031b700780c */ /* 0x040fe400027c4270 */
[----:B------:R-:W-:Y:S01]  /*188c0*/  ISETP.GT.AND P4, PT, R183, 0x39, P4 ;  /* 0x00000039b700780c */ /* 0x000fe20002784270 */
[----:B------:R-:W0:Y:S01]  /*188d0*/  MUFU.EX2 R186, R186 ;  /* 0x000000ba00ba7308 */ /* 0x000e220000000800 */
[----:B------:R-:W-:Y:S02]  /*188e0*/  ISETP.LT.OR P6, PT, R189, 0x32, P6 ;  /* 0x00000032bd00780c */ /* 0x000fe400037c1670 */
[----:B------:R-:W-:Y:S02]  /*188f0*/  FMNMX.FTZ R22, R172, R22, !PT ;  /* 0x00000016ac167209 */ /* 0x000fe40007810000 */
[----:B------:R-:W-:-:S02]  /*18900*/  FSEL R174, R174, -INF , !P6 ;  /* 0xff800000aeae7808 */ /* 0x000fc40007000000 */
[----:B------:R-:W-:Y:S01]  /*18910*/  ISETP.LT.OR P4, PT, R189, 0x3a, P4 ;  /* 0x0000003abd00780c */ /* 0x000fe20002781670 */
[----:B------:R-:W-:Y:S01]  /*18920*/  MUFU.EX2 R187, R187 ;  /* 0x000000bb00bb7308 */ /* 0x000fe20000000800 */
[----:B------:R-:W-:Y:S02]  /*18930*/  FMNMX.FTZ R22, R174, R22, !PT ;  /* 0x00000016ae167209 */ /* 0x000fe40007810000 */
[----:B------:R-:W-:Y:S02]  /*18940*/  FSEL R178, R178, -INF , !P4 ;  /* 0xff800000b2b27808 */ /* 0x000fe40006000000 */
[----:B------:R-:W-:-:S03]  /*18950*/  FMNMX.FTZ R22, R177, R22, !PT ;  /* 0x00000016b1167209 */ /* 0x000fc60007810000 */
[----:B------:R-:W1:Y:S01]  /*18960*/  MUFU.EX2 R188, R188 ;  /* 0x000000bc00bc7308 */ /* 0x000e620000000800 */
[----:B------:R-:W-:Y:S02]  /*18970*/  FMNMX.FTZ R159, R178, R22, !PT ;  /* 0x00000016b29f7209 */ /* 0x000fe40007810000 */
[----:B0-----:R-:W-:-:S03]  /*18980*/  F2FP.F16.F32.PACK_AB R192, R186, R160 ;  /* 0x000000a0bac0723e */ /* 0x001fc600000000ff */
[----:B------:R-:W0:Y:S02]  /*18990*/  SHFL.BFLY PT, R22, R159, 0x2, 0x1f ;  /* 0x0c401f009f167f89 */ /* 0x000e2400000e0000 */
[----:B------:R-:W-:Y:S08]  /*189a0*/  MUFU.EX2 R167, R167 ;  /* 0x000000a700a77308 */ /* 0x000ff00000000800 */
[----:B------:R-:W-:Y:S01]  /*189b0*/  MUFU.EX2 R169, R169 ;  /* 0x000000a900a97308 */ /* 0x000fe20000000800 */
[----:B-1----:R-:W-:-:S07]  /*189c0*/  F2FP.F16.F32.PACK_AB R194, R188, R187 ;  /* 0x000000bbbcc2723e */ /* 0x002fce00000000ff */
[----:B------:R-:W-:Y:S01]  /*189d0*/  MUFU.EX2 R171, R171 ;  /* 0x000000ab00ab7308 */ /* 0x000fe20000000800 */
[----:B0-----:R-:W-:-:S07]  /*189e0*/  FMNMX.FTZ R159, R159, R22, !PT ;  /* 0x000000169f9f7209 */ /* 0x001fce0007810000 */
[----:B------:R-:W0:Y:S01]  /*189f0*/  MUFU.EX2 R173, R173 ;  /* 0x000000ad00ad7308 */ /* 0x000e220000000800 */
[----:B------:R-:W1:Y:S07]  /*18a00*/  SHFL.BFLY PT, R22, R159, 0x1, 0x1f ;  /* 0x0c201f009f167f89 */ /* 0x000e6e00000e0000 */
[----:B------:R-:W-:Y:S08]  /*18a10*/  MUFU.EX2 R175, R175 ;  /* 0x000000af00af7308 */ /* 0x000ff00000000800 */
[----:B------:R-:W-:Y:S01]  /*18a20*/  MUFU.EX2 R176, R176 ;  /* 0x000000b000b07308 */ /* 0x000fe20000000800 */
[----:B0-----:R-:W-:-:S07]  /*18a30*/  F2FP.F16.F32.PACK_AB R190, R173, R171 ;  /* 0x000000abadbe723e */ /* 0x001fce00000000ff */
[----:B------:R-:W-:Y:S01]  /*18a40*/  MUFU.EX2 R179, R179 ;  /* 0x000000b300b37308 */ /* 0x000fe20000000800 */
[----:B-1----:R-:W-:-:S04]  /*18a50*/  FMNMX.FTZ R155, R159, R22, !PT ;  /* 0x000000169f9b7209 */ /* 0x002fc80007810000 */
[----:B------:R-:W-:-:S03]  /*18a60*/  FSETP.NEU.FTZ.AND P4, PT, R155, -INF , PT ;  /* 0xff8000009b00780b */ /* 0x000fc60003f9d000 */
[----:B------:R0:W1:Y:S02]  /*18a70*/  MUFU.EX2 R22, R0 ;  /* 0x0000000000167308 */ /* 0x0000640000000800 */
[----:B0-----:R-:W-:-:S05]  /*18a80*/  FMUL.FTZ R0, R155, R2 ;  /* 0x000000029b007220 */ /* 0x001fca0000410000 */
[----:B------:R-:W-:Y:S01]  /*18a90*/  FSEL R3, R0, RZ, P4 ;  /* 0x000000ff00037208 */ /* 0x000fe20002000000 */
[----:B------:R-:W-:Y:S01]  /*18aa0*/  FFMA.FTZ R0, R152, R227, R196 ;  /* 0x000000e398007223 */ /* 0x000fe200000100c4 */
[----:B------:R-:W-:-:S03]  /*18ab0*/  F2FP.F16.F32.PACK_AB R196, R184, R196 ;  /* 0x000000c4b8c4723e */ /* 0x000fc600000000ff */
[----:B------:R-:W-:Y:S01]  /*18ac0*/  FADD.FTZ R0, R184, R0 ;  /* 0x00000000b8007221 */ /* 0x000fe20000010000 */
[-CC-:B------:R-:W-:Y:S01]  /*18ad0*/  FFMA.FTZ R153, R153, R2.reuse, -R3.reuse ;  /* 0x0000000299997223 */ /* 0x180fe20000010803 */
[-CC-:B------:R-:W-:Y:S01]  /*18ae0*/  FFMA.FTZ R154, R154, R2.reuse, -R3.reuse ;  /* 0x000000029a9a7223 */ /* 0x180fe20000010803 */
[--C-:B------:R-:W-:Y:S01]  /*18af0*/  FFMA.FTZ R156, R156, R2, -R3.reuse ;  /* 0x000000029c9c7223 */ /* 0x100fe20000010803 */
[----:B------:R-:W-:Y:S01]  /*18b00*/  FADD.FTZ R0, R198, R0 ;  /* 0x00000000c6007221 */ /* 0x000fe20000010000 */
[----:B------:R-:W-:Y:S01]  /*18b10*/  F2FP.F16.F32.PACK_AB R198, R157, R198 ;  /* 0x000000c69dc6723e */ /* 0x000fe200000000ff */
[-CC-:B------:R-:W-:Y:S01]  /*18b20*/  FFMA.FTZ R185, R185, R2.reuse, -R3.reuse ;  /* 0x00000002b9b97223 */ /* 0x180fe20000010803 */
[----:B------:R-:W-:Y:S01]  /*18b30*/  MUFU.EX2 R153, R153 ;  /* 0x0000009900997308 */ /* 0x000fe20000000800 */
[----:B------:R-:W-:Y:S01]  /*18b40*/  FADD.FTZ R0, R157, R0 ;  /* 0x000000009d007221 */ /* 0x000fe20000010000 */
[----:B------:R-:W-:Y:S01]  /*18b50*/  FSEL R157, R155, RZ, P4 ;  /* 0x000000ff9b9d7208 */ /* 0x000fe20002000000 */
[-CC-:B------:R-:W-:Y:S01]  /*18b60*/  FFMA.FTZ R161, R161, R2.reuse, -R3.reuse ;  /* 0x00000002a1a17223 */ /* 0x180fe20000010803 */
[-CC-:B------:R-:W-:Y:S01]  /*18b70*/  FFMA.FTZ R162, R162, R2.reuse, -R3.reuse ;  /* 0x00000002a2a27223 */ /* 0x180fe20000010803 */
[----:B------:R-:W-:Y:S01]  /*18b80*/  FADD.FTZ R0, R160, R0 ;  /* 0x00000000a0007221 */ /* 0x000fe20000010000 */
[-CC-:B------:R-:W-:Y:S01]  /*18b90*/  FFMA.FTZ R163, R163, R2.reuse, -R3.reuse ;  /* 0x00000002a3a37223 */ /* 0x180fe20000010803 */
[----:B------:R-:W-:Y:S01]  /*18ba0*/  FADD.FTZ R157, -R157, R4 ;  /* 0x000000049d9d7221 */ /* 0x000fe20000010100 */
[----:B------:R-:W-:Y:S01]  /*18bb0*/  MUFU.EX2 R154, R154 ;  /* 0x0000009a009a7308 */ /* 0x000fe20000000800 */
[----:B------:R-:W-:Y:S01]  /*18bc0*/  FADD.FTZ R0, R186, R0 ;  /* 0x00000000ba007221 */ /* 0x000fe20000010000 */
[-CC-:B------:R-:W-:Y:S01]  /*18bd0*/  FFMA.FTZ R164, R164, R2.reuse, -R3.reuse ;  /* 0x00000002a4a47223 */ /* 0x180fe20000010803 */
[-C--:B------:R-:W-:Y:S01]  /*18be0*/  FMUL.FTZ R157, R157, R2.reuse ;  /* 0x000000029d9d7220 */ /* 0x080fe20000410000 */
[-CC-:B------:R-:W-:Y:S01]  /*18bf0*/  FFMA.FTZ R165, R165, R2.reuse, -R3.reuse ;  /* 0x00000002a5a57223 */ /* 0x180fe20000010803 */
[----:B------:R-:W-:Y:S01]  /*18c00*/  FADD.FTZ R4, R187, R0 ;  /* 0x00000000bb047221 */ /* 0x000fe20000010000 */
[-CC-:B------:R-:W-:Y:S01]  /*18c10*/  FFMA.FTZ R166, R166, R2.reuse, -R3.reuse ;  /* 0x00000002a6a67223 */ /* 0x180fe20000010803 */
[-CC-:B------:R-:W-:Y:S01]  /*18c20*/  FFMA.FTZ R168, R168, R2.reuse, -R3.reuse ;  /* 0x00000002a8a87223 */ /* 0x180fe20000010803 */
[----:B------:R-:W0:Y:S01]  /*18c30*/  MUFU.EX2 R0, R157 ;  /* 0x0000009d00007308 */ /* 0x000e220000000800 */
[-CC-:B------:R-:W-:Y:S01]  /*18c40*/  FFMA.FTZ R170, R170, R2.reuse, -R3.reuse ;  /* 0x00000002aaaa7223 */ /* 0x180fe20000010803 */
[-CC-:B------:R-:W-:Y:S01]  /*18c50*/  FFMA.FTZ R172, R172, R2.reuse, -R3.reuse ;  /* 0x00000002acac7223 */ /* 0x180fe20000010803 */
[----:B------:R-:W-:Y:S01]  /*18c60*/  FADD.FTZ R4, R188, R4 ;  /* 0x00000004bc047221 */ /* 0x000fe20000010000 */
[-CC-:B------:R-:W-:Y:S01]  /*18c70*/  FFMA.FTZ R174, R174, R2.reuse, -R3.reuse ;  /* 0x00000002aeae7223 */ /* 0x180fe20000010803 */
[-CC-:B------:R-:W-:Y:S01]  /*18c80*/  FFMA.FTZ R177, R177, R2.reuse, -R3.reuse ;  /* 0x00000002b1b17223 */ /* 0x180fe20000010803 */
[----:B------:R-:W-:Y:S01]  /*18c90*/  FFMA.FTZ R3, R178, R2, -R3 ;  /* 0x00000002b2037223 */ /* 0x000fe20000010803 */
[----:B------:R-:W-:Y:S01]  /*18ca0*/  FADD.FTZ R4, R167, R4 ;  /* 0x00000004a7047221 */ /* 0x000fe20000010000 */
[----:B------:R-:W3:Y:S01]  /*18cb0*/  MUFU.EX2 R156, R156 ;  /* 0x0000009c009c7308 */ /* 0x000ee20000000800 */
[C---:B--2---:R-:W-:Y:S01]  /*18cc0*/  ISETP.GT.AND P4, PT, R5.reuse, R181, PT ;  /* 0x000000b50500720c */ /* 0x044fe20003f84270 */
[----:B------:R-:W-:-:S02]  /*18cd0*/  VIADD R5, R5, 0xffffffff ;  /* 0xffffffff05057836 */ /* 0x000fc40000000000 */
[C---:B------:R-:W-:Y:S01]  /*18ce0*/  FADD.FTZ R4, R169.reuse, R4 ;  /* 0x00000004a9047221 */ /* 0x040fe20000010000 */
[----:B-1----:R-:W-:Y:S02]  /*18cf0*/  F2FP.F16.F32.PACK_AB R186, R22, R179 ;  /* 0x000000b316ba723e */ /* 0x002fe400000000ff */
[----:B------:R-:W-:Y:S01]  /*18d00*/  F2FP.F16.F32.PACK_AB R188, R169, R167 ;  /* 0x000000a7a9bc723e */ /* 0x000fe200000000ff */
[----:B------:R-:W-:Y:S01]  /*18d10*/  FADD.FTZ R4, R171, R4 ;  /* 0x00000004ab047221 */ /* 0x000fe20000010000 */
[----:B------:R-:W1:Y:S01]  /*18d20*/  MUFU.EX2 R185, R185 ;  /* 0x000000b900b97308 */ /* 0x000e620000000800 */
[----:B0-----:R-:W-:Y:S01]  /*18d30*/  FFMA.FTZ R226, R0, R226, R153 ;  /* 0x000000e200e27223 */ /* 0x001fe20000010099 */
[----:B------:R-:W-:Y:S01]  /*18d40*/  F2FP.F16.F32.PACK_AB R184, R176, R175 ;  /* 0x000000afb0b8723e */ /* 0x000fe200000000ff */
[----:B------:R-:W-:Y:S01]  /*18d50*/  FADD.FTZ R4, R173, R4 ;  /* 0x00000004ad047221 */ /* 0x000fe20000010000 */
[C---:B------:R-:W-:Y:S01]  /*18d60*/  F2FP.F16.F32.PACK_AB R197, R154.reuse, R153 ;  /* 0x000000999ac5723e */ /* 0x040fe200000000ff */
[----:B------:R-:W-:-:S02]  /*18d70*/  FADD.FTZ R226, R154, R226 ;  /* 0x000000e29ae27221 */ /* 0x000fc40000010000 */
[----:B------:R-:W-:Y:S01]  /*18d80*/  FADD.FTZ R4, R175, R4 ;  /* 0x00000004af047221 */ /* 0x000fe20000010000 */
[----:B------:R-:W0:Y:S01]  /*18d90*/  MUFU.EX2 R161, R161 ;  /* 0x000000a100a17308 */ /* 0x000e220000000800 */
[----:B---3--:R-:W-:Y:S02]  /*18da0*/  FADD.FTZ R226, R156, R226 ;  /* 0x000000e29ce27221 */ /* 0x008fe40000010000 */
[----:B------:R-:W-:-:S04]  /*18db0*/  FADD.FTZ R4, R176, R4 ;  /* 0x00000004b0047221 */ /* 0x000fc80000010000 */
[----:B------:R-:W-:Y:S01]  /*18dc0*/  FADD.FTZ R4, R179, R4 ;  /* 0x00000004b3047221 */ /* 0x000fe20000010000 */
[----:B------:R-:W2:Y:S01]  /*18dd0*/  MUFU.EX2 R162, R162 ;  /* 0x000000a200a27308 */ /* 0x000ea20000000800 */
[C---:B-1----:R-:W-:Y:S01]  /*18de0*/  FADD.FTZ R226, R185.reuse, R226 ;  /* 0x000000e2b9e27221 */ /* 0x042fe20000010000 */
[----:B------:R-:W-:Y:S01]  /*18df0*/  F2FP.F16.F32.PACK_AB R199, R185, R156 ;  /* 0x0000009cb9c7723e */ /* 0x000fe200000000ff */
[----:B------:R-:W-:Y:S01]  /*18e00*/  FADD.FTZ R227, R22, R4 ;  /* 0x0000000416e37221 */ /* 0x000fe20000010000 */
[----:B------:R-:W-:Y:S02]  /*18e10*/  IMAD.MOV.U32 R22, RZ, RZ, R232 ;  /* 0x000000ffff167224 */ /* 0x000fe400078e00e8 */
[----:B------:R-:W-:Y:S02]  /*18e20*/  IMAD.MOV.U32 R4, RZ, RZ, R155 ;  /* 0x000000ffff047224 */ /* 0x000fe400078e009b */
[----:B------:R-:W1:Y:S01]  /*18e30*/  MUFU.EX2 R163, R163 ;  /* 0x000000a300a37308 */ /* 0x000e620000000800 */
[----:B0-----:R-:W-:-:S07]  /*18e40*/  FADD.FTZ R226, R161, R226 ;  /* 0x000000e2a1e27221 */ /* 0x001fce0000010000 */
        /* <DEDUP_REMOVED lines=22> */
[----:B------:R-:W-:-:S03]  /*18fb0*/  F2FP.F16.F32.PACK_AB R185, R174, R172 ;  /* 0x000000acaeb9723e */ /* 0x000fc600000000ff */
[----:B--2---:R-:W-:-:S04]  /*18fc0*/  FADD.FTZ R226, R177, R226 ;  /* 0x000000e2b1e27221 */ /* 0x004fc80000010000 */
[C---:B-1----:R-:W-:Y:S01]  /*18fd0*/  FADD.FTZ R226, R3.reuse, R226 ;  /* 0x000000e203e27221 */ /* 0x042fe20000010000 */
[----:B------:R-:W-:Y:S01]  /*18fe0*/  F2FP.F16.F32.PACK_AB R187, R3, R177 ;  /* 0x000000b103bb723e */ /* 0x000fe200000000ff */
[----:B------:R-:W-:Y:S01]  /*18ff0*/  IMAD.MOV.U32 R3, RZ, RZ, R158 ;  /* 0x000000ffff037224 */ /* 0x000fe200078e009e */
[----:B------:R-:W-:Y:S06]  /*19000*/  @P4 BRA `(.L_x_1759) ;  /* 0xffffffd000504947 */ /* 0x000fec000383ffff */
[----:B------:R-:W-:Y:S05]  /*19010*/  BSYNC B1 ;  /* 0x0000000000017941 */ /* 0x000fea0003800000 */
.L_x_1740:
[----:B------:R-:W-:Y:S01]  /*19020*/  IMAD.MOV.U32 R4, RZ, RZ, R155 ;  /* 0x000000ffff047224 */ /* 0x000fe200078e009b */
[----:B------:R-:W-:Y:S01]  /*19030*/  MOV R218, R231 ;  /* 0x000000e700da7202 */ /* 0x000fe20000000f00 */
[----:B------:R-:W-:Y:S02]  /*19040*/  IMAD.MOV.U32 R3, RZ, RZ, R158 ;  /* 0x000000ffff037224 */ /* 0x000fe400078e009e */
[----:B------:R-:W-:-:S07]  /*19050*/  IMAD.MOV.U32 R22, RZ, RZ, R232 ;  /* 0x000000ffff167224 */ /* 0x000fce00078e00e8 */
.L_x_1739:
[----:B------:R-:W-:Y:S05]  /*19060*/  BSYNC B0 ;  /* 0x0000000000007941 */ /* 0x000fea0003800000 */
.L_x_1738:
[----:B------:R-:W2:Y:S01]  /*19070*/  LDL R154, [R1+0x14] ;  /* 0x00001400019a7983 */ /* 0x000ea20000100800 */
[----:B------:R-:W0:Y:S01]  /*19080*/  LDC R153, c[0x0][0x448] ;  /* 0x00011200ff997b82 */ /* 0x000e220000000800 */
[----:B------:R-:W-:-:S07]  /*19090*/  ULDC UR4, c[0x0][0x9dc] ;  /* 0x0002770000047ab9 */ /* 0x000fce0000000800 */
[----:B------:R-:W1:Y:S01]  /*190a0*/  LDC R157, c[0x0][0x9e4] ;  /* 0x00027900ff9d7b82 */ /* 0x000e620000000800 */
[----:B0-----:R-:W-:Y:S02]  /*190b0*/  ISETP.NE.AND P5, PT, R153, 0x1, PT ;  /* 0x000000019900780c */ /* 0x001fe40003fa5270 */
[----:B-1----:R-:W-:-:S11]  /*190c0*/  ISETP.GE.AND P6, PT, R157, 0x1, PT ;  /* 0x000000019d00780c */ /* 0x002fd60003fc6270 */
[----:B------:R-:W0:Y:S08]  /*190d0*/  @P5 LDC R155, c[0x0][0x44c] ;  /* 0x00011300ff9b5b82 */ /* 0x000e300000000800 */
[----:B------:R-:W1:Y:S01]  /*190e0*/  @P5 LDC R153, c[0x0][0x450] ;  /* 0x00011400ff995b82 */ /* 0x000e620000000800 */
[----:B--2---:R-:W-:-:S04]  /*190f0*/  VIADD R154, R154, 0x7f ;  /* 0x0000007f9a9a7836 */ /* 0x004fc80000000000 */
[----:B0-----:R-:W-:-:S05]  /*19100*/  @P5 IMAD.HI.U32 R155, R154, R155, RZ ;  /* 0x0000009b9a9b5227 */ /* 0x001fca00078e00ff */
[----:B-1----:R-:W-:Y:S02]  /*19110*/  @P5 SHF.R.U32.HI R154, RZ, R153, R155 ;  /* 0x00000099ff9a5219 */ /* 0x002fe4000001169b */
[----:B------:R-:W-:-:S05]  /*19120*/  IADD3 R153, R220, 0x1, -R219 ;  /* 0x00000001dc997810 */ /* 0x000fca0007ffe8db */
[----:B------:R-:W-:-:S04]  /*19130*/  IMAD.IADD R154, R153, 0x1, R154 ;  /* 0x00000001999a7824 */ /* 0x000fc800078e029a */
[----:B------:R-:W-:Y:S01]  /*19140*/  VIADD R153, R154, -UR4 ;  /* 0x800000049a997c36 */ /* 0x000fe20008000000 */
[----:B------:R-:W-:Y:S06]  /*19150*/  @!P6 BRA `(.L_x_1760) ;  /* 0x000000000048e947 */ /* 0x000fec0003800000 */
[----:B------:R-:W-:Y:S01]  /*19160*/  IMAD.MOV.U32 R156, RZ, RZ, R154 ;  /* 0x000000ffff9c7224 */ /* 0x000fe200078e009a */
[----:B------:R-:W-:Y:S04]  /*19170*/  BSSY B0, `(.L_x_1761) ;  /* 0x000000e000007945 */ /* 0x000fe80003800000 */
        /* <DEDUP_REMOVED lines=9> */
.L_x_1762:
[----:B------:R-:W-:-:S13]  /*19210*/  ISETP.NE.AND P2, PT, R157, 0x1, PT ;  /* 0x000000019d00780c */ /* 0x000fda0003f45270 */
[----:B------:R-:W0:Y:S02]  /*19220*/  @P2 LDC.64 R154, c[0x0][0x9e8] ;  /* 0x00027a00ff9a2b82 */ /* 0x000e240000000a00 */
[----:B0-----:R-:W-:-:S05]  /*19230*/  @P2 IMAD.HI.U32 R154, R156, R154, RZ ;  /* 0x0000009a9c9a2227 */ /* 0x001fca00078e00ff */
[----:B------:R-:W-:-:S07]  /*19240*/  @P2 SHF.R.U32.HI R156, RZ, R155, R154 ;  /* 0x0000009bff9c2219 */ /* 0x000fce000001169a */
.L_x_1763:
[----:B------:R-:W-:Y:S05]  /*19250*/  BSYNC B0 ;  /* 0x0000000000007941 */ /* 0x000fea0003800000 */
.L_x_1761:
[----:B------:R-:W-:-:S05]  /*19260*/  IMAD R156, R156, R157, RZ ;  /* 0x0000009d9c9c7224 */ /* 0x000fca00078e02ff */
[----:B------:R-:W-:-:S07]  /*19270*/  VIMNMX R153, R153, R156, !PT ;  /* 0x0000009c99997248 */ /* 0x000fce0007fe0100 */
.L_x_1760:
[----:B------:R-:W2:Y:S01]  /*19280*/  LDL R155, [R1+0x38] ;  /* 0x00003800019b7983 */ /* 0x000ea20000100800 */
[----:B------:R-:W-:Y:S01]  /*19290*/  VIADD R153, R153, 0x3f ;  /* 0x0000003f99997836 */ /* 0x000fe20000000000 */
[----:B------:R-:W-:Y:S04]  /*192a0*/  BSSY B0, `(.L_x_1764) ;  /* 0x000024f000007945 */ /* 0x000fe80003800000 */
[----:B------:R-:W-:-:S04]  /*192b0*/  SHF.R.S32.HI R154, RZ, 0x1f, R153 ;  /* 0x0000001fff9a7819 */ /* 0x000fc80000011499 */
[----:B------:R-:W-:-:S04]  /*192c0*/  LEA.HI R154, R154, R153, RZ, 0x6 ;  /* 0x000000999a9a7211 */ /* 0x000fc800078f30ff */
[----:B------:R-:W-:-:S04]  /*192d0*/  SHF.R.S32.HI R154, RZ, 0x6, R154 ;  /* 0x00000006ff9a7819 */ /* 0x000fc8000001149a */
[----:B--2---:R-:W-:-:S04]  /*192e0*/  VIMNMX R155, R155, R154, !PT ;  /* 0x0000009a9b9b7248 */ /* 0x004fc80007fe0100 */
[----:B------:R-:W-:Y:S01]  /*192f0*/  ISETP.GE.AND P2, PT, R5, R155, PT ;  /* 0x0000009b0500720c */ /* 0x000fe20003f46270 */
[----:B------:R0:W-:-:S12]  /*19300*/  STL [R1+0x18], R155 ;  /* 0x0000189b01007387 */ /* 0x0001d80000100800 */
[----:B0-----:R-:W-:Y:S05]  /*19310*/  @!P2 BRA `(.L_x_1765) ;  /* 0x00000024001ca947 */ /* 0x001fea0003800000 */
[----:B------:R-:W-:Y:S01]  /*19320*/  BSSY B1, `(.L_x_1766) ;  /* 0x0000245000017945 */ /* 0x000fe20003800000 */
[----:B------:R-:W-:Y:S01]  /*19330*/  IMAD.MOV.U32 R232, RZ, RZ, R5 ;  /* 0x000000ffffe87224 */ /* 0x000fe200078e0005 */
[----:B------:R-:W-:Y:S01]  /*19340*/  MOV R228, R3 ;  /* 0x0000000300e47202 */ /* 0x000fe20000000f00 */
[----:B------:R-:W-:Y:S02]  /*19350*/  IMAD.MOV.U32 R229, RZ, RZ, R4 ;  /* 0x000000ffffe57224 */ /* 0x000fe400078e0004 */
[----:B------:R-:W-:Y:S02]  /*19360*/  IMAD.MOV.U32 R231, RZ, RZ, R218 ;  /* 0x000000ffffe77224 */ /* 0x000fe400078e00da */
[----:B------:R-:W-:-:S07]  /*19370*/  IMAD.MOV.U32 R5, RZ, RZ, R22 ;  /* 0x000000ffff057224 */ /* 0x000fce00078e0016 */
.L_x_1777:
[----:B------:R-:W-:-:S05]  /*19380*/  VIADD R22, R5, 0x1 ;  /* 0x0000000105167836 */ /* 0x000fca0000000000 */
[----:B------:R-:W-:-:S04]  /*19390*/  ISETP.NE.AND P2, PT, R22, 0x2, PT ;  /* 0x000000021600780c */ /* 0x000fc80003f45270 */
[----:B------:R-:W-:Y:S02]  /*193a0*/  SEL R218, RZ, 0x1, P2 ;  /* 0x00000001ffda7807 */ /* 0x000fe40001000000 */
[----:B------:R-:W-:Y:S02]  /*193b0*/  SEL R22, R22, RZ, P2 ;  /* 0x000000ff16167207 */ /* 0x000fe40001000000 */
[----:B------:R-:W-:Y:S01]  /*193c0*/  LOP3.LUT R218, R231, R218, RZ, 0x3c, !PT ;  /* 0x000000dae7da7212 */ /* 0x000fe200078e3cff */
[----:B------:R-:W-:Y:S06]  /*193d0*/  @!P0 BRA `(.L_x_1767) ;  /* 0x0000000000048947 */ /* 0x000fec0003800000 */
[----:B------:R-:W-:Y:S01]  /*193e0*/  BPT.TRAP 0x1 ;  /* 0x000000040000795c */ /* 0x000fe20000300000 */
.L_x_1767:
[----:B------:R-:W-:Y:S01]  /*193f0*/  IMAD R2, R22, 0x8, R16 ;  /* 0x0000000816027824 */ /* 0x000fe200078e0210 */
[----:B------:R-:W-:-:S04]  /*19400*/  SHF.L.U32 R3, R218, 0x1f, RZ ;  /* 0x0000001fda037819 */ /* 0x000fc800000006ff */
[----:B------:R0:W1:Y:S01]  /*19410*/  SYNCS.PHASECHK.TRANS64.TRYWAIT P2, [R2+URZ+0x30830], R3 ;  /* 0x03083003020075a7 */ /* 0x000062000804017f */
[----:B------:R-:W-:Y:S05]  /*19420*/  @!P0 BRA `(.L_x_1768) ;  /* 0x0000000000048947 */ /* 0x000fea0003800000 */
[----:B------:R-:W-:Y:S01]  /*19430*/  BPT.TRAP 0x1 ;  /* 0x000000040000795c */ /* 0x000fe20000300000 */
.L_x_1768:
[----:B------:R-:W-:Y:S01]  /*19440*/  IMAD R4, R22, 0x800, R237 ;  /* 0x0000080016047824 */ /* 0x000fe200078e02ed */
[----:B------:R-:W-:Y:S03]  /*19450*/  BSSY B2, `(.L_x_1769) ;  /* 0x0000006000027945 */ /* 0x000fe60003800000 */
[C---:B------:R-:W-:Y:S01]  /*19460*/  VIADD R153, R4.reuse, 0x4 ;  /* 0x0000000404997836 */ /* 0x040fe20000000000 */
[----:B------:R-:W-:Y:S01]  /*19470*/  IADD3 R154, R4, 0x2, RZ ;  /* 0x00000002049a7810 */ /* 0x000fe20007ffe0ff */
[----:B-1----:R-:W-:Y:S06]  /*19480*/  @P2 BRA `(.L_x_1770) ;  /* 0x0000000000082947 */ /* 0x002fec0003800000 */
[----:B------:R-:W1:Y:S02]  /*19490*/  SYNCS.PHASECHK.TRANS64.TRYWAIT P2, [R2+URZ+0x30830], R3 ;  /* 0x03083003020075a7 */ /* 0x000e64000804017f */
[----:B-1----:R-:W-:Y:S05]  /*194a0*/  @!P2 BRA `(.L_x_1771) ;  /* 0x0000016400a4a947 */ /* 0x002fea0003800000 */
.L_x_1770:
[----:B------:R-:W-:Y:S05]  /*194b0*/  BSYNC B2 ;  /* 0x0000000000027941 */ /* 0x000fea0003800000 */
.L_x_1769:
[----:B------:R-:W-:Y:S01]  /*194c0*/  R2UR UR4, R154 ;  /* 0x000000009a0472ca */ /* 0x000fe200000e0000 */
[----:B------:R-:W-:Y:S02]  /*194d0*/  IMAD.MOV.U32 R154, RZ, RZ, R153 ;  /* 0x000000ffff9a7224 */ /* 0x000fe400078e0099 */
[-C--:B------:R-:W-:Y:S01]  /*194e0*/  FMUL.FTZ R24, R24, R152.reuse ;  /* 0x0000009818187220 */ /* 0x080fe20000410000 */
[----:B01----:R-:W-:Y:S02]  /*194f0*/  IMAD.MOV.U32 R2, RZ, RZ, R4 ;  /* 0x000000ffff027224 */ /* 0x003fe400078e0004 */
[-C--:B------:R-:W-:Y:S01]  /*19500*/  FMUL.FTZ R25, R25, R152.reuse ;  /* 0x0000009819197220 */ /* 0x080fe20000410000 */
[----:B------:R-:W-:Y:S01]  /*19510*/  IMAD.MOV.U32 R3, RZ, RZ, 0x40000040 ;  /* 0x40000040ff037424 */ /* 0x000fe200078e00ff */
[----:B------:R-:W-:Y:S01]  /*19520*/  R2UR UR8, R154 ;  /* 0x000000009a0872ca */ /* 0x000fe200000e0000 */
[----:B------:R-:W-:Y:S01]  /*19530*/  IMAD.MOV.U32 R155, RZ, RZ, 0x40000040 ;  /* 0x40000040ff9b7424 */ /* 0x000fe200078e00ff */
[C---:B------:R-:W-:Y:S01]  /*19540*/  IADD3 R154, R4.reuse, 0x200, RZ ;  /* 0x00000200049a7810 */ /* 0x040fe20007ffe0ff */
[----:B------:R-:W-:Y:S01]  /*19550*/  VIADD R158, R4, 0x204 ;  /* 0x00000204049e7836 */ /* 0x000fe20000000000 */
[----:B------:R-:W-:Y:S01]  /*19560*/  R2UR UR6, R2 ;  /* 0x00000000020672ca */ /* 0x000fe200000e0000 */
[----:B------:R-:W-:Y:S01]  /*19570*/  VIADD R2, R4, 0x6 ;  /* 0x0000000604027836 */ /* 0x000fe20000000000 */
[----:B------:R-:W-:Y:S01]  /*19580*/  R2UR UR14, R154 ;  /* 0x000000009a0e72ca */ /* 0x000fe200000e0000 */
[C---:B------:R-:W-:Y:S01]  /*19590*/  VIADD R154, R4.reuse, 0x206 ;  /* 0x00000206049a7836 */ /* 0x040fe20000000000 */
[----:B------:R-:W-:Y:S01]  /*195a0*/  R2UR UR11, R3 ;  /* 0x00000000030b72ca */ /* 0x000fe200000e0000 */
[----:B------:R-:W-:Y:S01]  /*195b0*/  VIADD R156, R4, 0x202 ;  /* 0x00000202049c7836 */ /* 0x000fe20000000000 */
[----:B------:R-:W-:Y:S01]  /*195c0*/  R2UR UR10, R2 ;  /* 0x00000000020a72ca */ /* 0x000fe200000e0000 */
[----:B------:R-:W-:Y:S01]  /*195d0*/  IMAD.MOV.U32 R157, RZ, RZ, 0x40000040 ;  /* 0x40000040ff9d7424 */ /* 0x000fe200078e00ff */
[----:B------:R-:W-:Y:S01]  /*195e0*/  R2UR UR5, R155 ;  /* 0x000000009b0572ca */ /* 0x000fe200000e0000 */
[----:B------:R-:W-:Y:S01]  /*195f0*/  IMAD.MOV.U32 R159, RZ, RZ, 0x40000040 ;  /* 0x40000040ff9f7424 */ /* 0x000fe200078e00ff */
[----:B------:R-:W-:Y:S01]  /*19600*/  R2UR UR22, R158 ;  /* 0x000000009e1672ca */ /* 0x000fe200000e0000 */
[----:B------:R-:W-:Y:S01]  /*19610*/  VIADD R158, R4, 0x400 ;  /* 0x00000400049e7836 */ /* 0x000fe20000000000 */
[----:B------:R-:W-:Y:S01]  /*19620*/  R2UR UR26, R154 ;  /* 0x000000009a1a72ca */ /* 0x000fe200000e0000 */
[----:B------:R-:W-:Y:S01]  /*19630*/  VIADD R154, R4, 0x404 ;  /* 0x00000404049a7836 */ /* 0x000fe20000000000 */
[----:B------:R-:W-:Y:S01]  /*19640*/  R2UR UR18, R156 ;  /* 0x000000009c1272ca */ /* 0x000fe200000e0000 */
[-C--:B------:R-:W-:Y:S01]  /*19650*/  FMUL.FTZ R28, R28, R152.reuse ;  /* 0x000000981c1c7220 */ /* 0x080fe20000410000 */
[----:B------:R-:W-:Y:S01]  /*19660*/  R2UR UR30, R158 ;  /* 0x000000009e1e72ca */ /* 0x000fe200000e0000 */
[----:B------:R-:W-:Y:S01]  /*19670*/  VIADD R158, R4, 0x406 ;  /* 0x00000406049e7836 */ /* 0x000fe20000000000 */
[----:B------:R-:W-:Y:S01]  /*19680*/  R2UR UR38, R154 ;  /* 0x000000009a2672ca */ /* 0x000fe200000e0000 */
[C---:B------:R-:W-:Y:S01]  /*19690*/  VIADD R154, R4.reuse, 0x600 ;  /* 0x00000600049a7836 */ /* 0x040fe20000000000 */
[----:B------:R-:W-:Y:S01]  /*196a0*/  IADD3 R156, R4, 0x402, RZ ;  /* 0x00000402049c7810 */ /* 0x000fe20007ffe0ff */
[-C--:B------:R-:W-:Y:S01]  /*196b0*/  FMUL.FTZ R29, R29, R152.reuse ;  /* 0x000000981d1d7220 */ /* 0x080fe20000410000 */
[----:B------:R-:W-:Y:S01]  /*196c0*/  R2UR UR7, R3 ;  /* 0x00000000030772ca */ /* 0x000fe200000e0000 */
[-C--:B------:R-:W-:Y:S01]  /*196d0*/  FMUL.FTZ R32, R32, R152.reuse ;  /* 0x0000009820207220 */ /* 0x080fe20000410000 */
[----:B------:R-:W-:Y:S01]  /*196e0*/  MOV R3, UR11 ;  /* 0x0000000b00037c02 */ /* 0x000fe20008000f00 */
[----:B------:R-:W-:Y:S01]  /*196f0*/  UMOV UR11, UR5 ;  /* 0x00000005000b7c82 */ /* 0x000fe20008000000 */
[----:B------:R-:W-:Y:S01]  /*19700*/  MOV R2, UR10 ;  /* 0x0000000a00027c02 */ /* 0x000fe20008000f00 */
[----:B------:R-:W-:Y:S01]  /*19710*/  UMOV UR10, UR4 ;  /* 0x00000004000a7c82 */ /* 0x000fe20008000000 */
[----:B------:R-:W-:Y:S01]  /*19720*/  R2UR UR34, R156 ;  /* 0x000000009c2272ca */ /* 0x000fe200000e0000 */
[----:B------:R-:W-:Y:S01]  /*19730*/  VIADD R156, R4, 0x604 ;  /* 0x00000604049c7836 */ /* 0x000fe20000000000 */
[----:B------:R-:W-:Y:S01]  /*19740*/  R2UR UR42, R158 ;  /* 0x000000009e2a72ca */ /* 0x000fe200000e0000 */
[----:B------:R-:W-:Y:S01]  /*19750*/  VIADD R158, R4, 0x602 ;  /* 0x00000602049e7836 */ /* 0x000fe20000000000 */
[----:B------:R-:W-:Y:S01]  /*19760*/  R2UR UR46, R154 ;  /* 0x000000009a2e72ca */ /* 0x000fe200000e0000 */
[----:B------:R-:W-:Y:S01]  /*19770*/  VIADD R154, R4, 0x606 ;  /* 0x00000606049a7836 */ /* 0x000fe20000000000 */
        /* <DEDUP_REMOVED lines=225> */
.L_x_1772:
[----:B------:R-:W-:Y:S02]  /*1a590*/  SHF.L.U32 R0, R231, 0x1f, RZ ;  /* 0x0000001fe7007819 */ /* 0x000fe400000006ff */
[----:B------:R-:W-:-:S04]  /*1a5a0*/  LEA R231, R5, R16, 0x3 ;  /* 0x0000001005e77211 */ /* 0x000fc800078e18ff */
[----:B------:R0:W1:Y:S01]  /*1a5b0*/  SYNCS.PHASECHK.TRANS64.TRYWAIT P2, [R231+URZ+0x30850], R0 ;  /* 0x03085000e70075a7 */ /* 0x000062000804017f */
[----:B------:R-:W-:Y:S05]  /*1a5c0*/  @!P0 BRA `(.L_x_1773) ;  /* 0x0000000000048947 */ /* 0x000fea0003800000 */
[----:B------:R-:W-:Y:S01]  /*1a5d0*/  BPT.TRAP 0x1 ;  /* 0x000000040000795c */ /* 0x000fe20000300000 */
.L_x_1773:
[----:B------:R-:W-:Y:S04]  /*1a5e0*/  BSSY B2, `(.L_x_1774) ;  /* 0x0000004000027945 */ /* 0x000fe80003800000 */
[----:B-1----:R-:W-:Y:S05]  /*1a5f0*/  @P2 BRA `(.L_x_1775) ;  /* 0x0000000000082947 */ /* 0x002fea0003800000 */
[----:B------:R-:W1:Y:S02]  /*1a600*/  SYNCS.PHASECHK.TRANS64.TRYWAIT P2, [R231+URZ+0x30850], R0 ;  /* 0x03085000e70075a7 */ /* 0x000e64000804017f */
[----:B-1----:R-:W-:Y:S05]  /*1a610*/  @!P2 BRA `(.L_x_1776) ;  /* 0x00000154005ca947 */ /* 0x002fea0003800000 */
.L_x_1775:
[----:B------:R-:W-:Y:S05]  /*1a620*/  BSYNC B2 ;  /* 0x0000000000027941 */ /* 0x000fea0003800000 */
.L_x_1774:
[----:B01----:R-:W-:Y:S01]  /*1a630*/  VIADD R0, R16, 0x400 ;  /* 0x0000040010007836 */ /* 0x003fe20000000000 */
[----:B------:R-:W-:Y:S01]  /*1a640*/  WARPGROUP.ARRIVE ;  /* 0x00000000000079c5 */ /* 0x000fe20000000000 */
[----:B------:R-:W-:Y:S01]  /*1a650*/  IMAD.MOV.U32 R3, RZ, RZ, 0x40000040 ;  /* 0x40000040ff037424 */ /* 0x000fe200078e00ff */
[----:B------:R-:W-:Y:S02]  /*1a660*/  ULDC UR4, c[0x0][0x9d8] ;  /* 0x0002760000047ab9 */ /* 0x000fe40000000800 */
[----:B------:R-:W-:Y:S02]  /*1a670*/  SHF.R.U32.HI R0, RZ, 0x4, R0 ;  /* 0x00000004ff007819 */ /* 0x000fe40000011600 */
[----:B------:R-:W-:Y:S01]  /*1a680*/  R2UR UR7, R3 ;  /* 0x00000000030772ca */ /* 0x000fe200000e0000 */
[----:B------:R-:W-:Y:S01]  /*1a690*/  IMAD.MOV.U32 R3, RZ, RZ, 0x40000040 ;  /* 0x40000040ff037424 */ /* 0x000fe200078e00ff */
[----:B------:R-:W-:-:S04]  /*1a6a0*/  LOP3.LUT R0, R0, 0x3fff, RZ, 0xc0, !PT ;  /* 0x00003fff00007812 */ /* 0x000fc800078ec0ff */
[----:B------:R-:W-:-:S05]  /*1a6b0*/  LOP3.LUT R0, R0, 0x2000000, RZ, 0xfc, !PT ;  /* 0x0200000000007812 */ /* 0x000fca00078efcff */
[----:B------:R-:W-:Y:S02]  /*1a6c0*/  IMAD R2, R5, 0x800, R0 ;  /* 0x0000080005027824 */ /* 0x000fe400078e0200 */
[----:B------:R-:W-:Y:S02]  /*1a6d0*/  IMAD.MOV.U32 R5, RZ, RZ, 0x40000040 ;  /* 0x40000040ff057424 */ /* 0x000fe400078e00ff */
[C---:B------:R-:W-:Y:S01]  /*1a6e0*/  VIADD R4, R2.reuse, 0x80 ;  /* 0x0000008002047836 */ /* 0x040fe20000000000 */
[----:B------:R-:W-:-:S13]  /*1a6f0*/  R2UR UR6, R2 ;  /* 0x00000000020672ca */ /* 0x000fda00000e0000 */
[----:B------:R-:W-:Y:S01]  /*1a700*/  HGMMA.64x256x16.F32 R24, R196, gdesc[UR4].tnspB, R24, gsb0 ;  /* 0x43e00004c4187df0 */ /* 0x000fe20008000818 */
[----:B------:R-:W-:Y:S01]  /*1a710*/  R2UR UR6, R4 ;  /* 0x00000000040672ca */ /* 0x000fe200000e0000 */
[C---:B------:R-:W-:Y:S01]  /*1a720*/  VIADD R4, R2.reuse, 0x100 ;  /* 0x0000010002047836 */ /* 0x040fe20000000000 */
[----:B------:R-:W-:Y:S01]  /*1a730*/  R2UR UR7, R5 ;  /* 0x00000000050772ca */ /* 0x000fe200000e0000 */
[----:B------:R-:W-:Y:S01]  /*1a740*/  VIADD R2, R2, 0x180 ;  /* 0x0000018002027836 */ /* 0x000fe20000000000 */
[----:B------:R-:W-:Y:S01]  /*1a750*/  MOV R5, 0x40000040 ;  /* 0x4000004000057802 */ /* 0x000fe20000000f00 */
[----:B------:R-:W-:Y:S02]  /*1a760*/  WARPGROUP.DEPBAR.LE gsb0, 0x0 ;  /* 0x00008000000079c5 */ /* 0x000fe40000010000 */
[----:B------:R-:W-:-:S15]  /*1a770*/  WARPGROUP.ARRIVE ;  /* 0x00000000000079c5 */ /* 0x000fde0000000000 */
[----:B------:R-:W-:-:S05]  /*1a780*/  NOP ;  /* 0x0000000000007918 */ /* 0x000fca0000000000 */
        /* <DEDUP_REMOVED lines=9> */
[----:B------:R-:W-:Y:S01]  /*1a820*/  FMUL.FTZ R0, R152, UR4 ;  /* 0x0000000498007c20 */ /* 0x000fe20008410000 */
[----:B------:R-:W-:Y:S01]  /*1a830*/  FMUL.FTZ R4, R153, UR4 ;  /* 0x0000000499047c20 */ /* 0x000fe20008410000 */
[----:B------:R-:W-:Y:S01]  /*1a840*/  FMUL.FTZ R153, R155, UR4 ;  /* 0x000000049b997c20 */ /* 0x000fe20008410000 */
[----:B------:R-:W-:-:S03]  /*1a850*/  FMUL.FTZ R155, R156, UR4 ;  /* 0x000000049c9b7c20 */ /* 0x000fc60008410000 */
[----:B------:R-:W0:Y:S01]  /*1a860*/  MUFU.TANH R0, R0 ;  /* 0x0000000000007308 */ /* 0x000e220000002400 */
[----:B------:R-:W-:Y:S01]  /*1a870*/  FMUL.FTZ R157, R157, UR4 ;  /* 0x000000049d9d7c20 */ /* 0x000fe20008410000 */
[----:B------:R-:W-:Y:S01]  /*1a880*/  FMUL.FTZ R5, R154, UR4 ;  /* 0x000000049a057c20 */ /* 0x000fe20008410000 */
[----:B------:R-:W-:-:S05]  /*1a890*/  FMUL.FTZ R154, R158, UR4 ;  /* 0x000000049e9a7c20 */ /* 0x000fca0008410000 */
[----:B------:R-:W1:Y:S01]  /*1a8a0*/  MUFU.TANH R4, R4 ;  /* 0x0000000400047308 */ /* 0x000e620000002400 */
[----:B------:R-:W-:Y:S01]  /*1a8b0*/  FMUL.FTZ R158, R160, UR4 ;  /* 0x00000004a09e7c20 */ /* 0x000fe20008410000 */
[----:B------:R-:W-:-:S06]  /*1a8c0*/  FMUL.FTZ R156, R159, UR4 ;  /* 0x000000049f9c7c20 */ /* 0x000fcc0008410000 */
[----:B------:R-:W2:Y:S01]  /*1a8d0*/  MUFU.TANH R155, R155 ;  /* 0x0000009b009b7308 */ /* 0x000ea20000002400 */
[----:B------:R-:W-:Y:S01]  /*1a8e0*/  FMUL.FTZ R159, R161, UR4 ;  /* 0x00000004a19f7c20 */ /* 0x000fe20008410000 */
[----:B0-----:R-:W-:-:S06]  /*1a8f0*/  FMNMX.FTZ R2, R0, R228, !PT ;  /* 0x000000e400027209 */ /* 0x001fcc0007810000 */
[----:B------:R-:W0:Y:S01]  /*1a900*/  MUFU.TANH R157, R157 ;  /* 0x0000009d009d7308 */ /* 0x000e220000002400 */
[----:B------:R-:W-:Y:S01]  /*1a910*/  FMUL.FTZ R160, R164, UR4 ;  /* 0x00000004a4a07c20 */ /* 0x000fe20008410000 */
[----:B-1----:R-:W-:-:S06]  /*1a920*/  FMNMX.FTZ R2, R4, R2, !PT ;  /* 0x0000000204027209 */ /* 0x002fcc0007810000 */
[----:B------:R-:W1:Y:S01]  /*1a930*/  MUFU.TANH R158, R158 ;  /* 0x0000009e009e7308 */ /* 0x000e620000002400 */
[----:B------:R-:W-:Y:S01]  /*1a940*/  FMUL.FTZ R161, R165, UR4 ;  /* 0x00000004a5a17c20 */ /* 0x000fe20008410000 */
[----:B--2---:R-:W-:-:S06]  /*1a950*/  FMNMX.FTZ R2, R155, R2, !PT ;  /* 0x000000029b027209 */ /* 0x004fcc0007810000 */
        /* <DEDUP_REMOVED lines=10> */
[----:B------:R-:W-:Y:S02]  /*1aa00*/  WARPGROUP.DEPBAR.LE gsb0, 0x0 ;  /* 0x00008000000079c5 */ /* 0x000fe40000010000 */
[----:B------:R-:W-:-:S06]  /*1aa10*/  WARPGROUP.ARRIVE ;  /* 0x00000000000079c5 */ /* 0x000fcc0000000000 */
[----:B------:R-:W-:Y:S01]  /*1aa20*/  HGMMA.64x256x16.F32 R24, R184, gdesc[UR4].tnspB, R24, gsb0 ;  /* 0x43e00004b8187df0 */ /* 0x000fe20008000818 */
[----:B------:R-:W3:Y:S01]  /*1aa30*/  MUFU.TANH R165, R165 ;  /* 0x000000a500a57308 */ /* 0x000ee20000002400 */
[----:B------:R-:W-:Y:S01]  /*1aa40*/  FMUL.FTZ R169, R173, UR4 ;  /* 0x00000004ada97c20 */ /* 0x000fe20008410000 */
[----:B0-----:R-:W-:Y:S01]  /*1aa50*/  FMNMX.FTZ R2, R160, R2, !PT ;  /* 0x00000002a0027209 */ /* 0x001fe20007810000 */
[----:B------:R-:W-:-:S05]  /*1aa60*/  FMUL.FTZ R172, R176, UR4 ;  /* 0x00000004b0ac7c20 */ /* 0x000fca0008410000 */
[----:B------:R-:W0:Y:S01]  /*1aa70*/  MUFU.TANH R168, R168 ;  /* 0x000000a800a87308 */ /* 0x000e220000002400 */
[----:B-1----:R-:W-:Y:S01]  /*1aa80*/  FMNMX.FTZ R2, R161, R2, !PT ;  /* 0x00000002a1027209 */ /* 0x002fe20007810000 */
[----:B------:R-:W-:-:S06]  /*1aa90*/  FMUL.FTZ R176, R177, UR4 ;  /* 0x00000004b1b07c20 */ /* 0x000fcc0008410000 */
[----:B------:R-:W1:Y:S01]  /*1aaa0*/  MUFU.TANH R169, R169 ;  /* 0x000000a900a97308 */ /* 0x000e620000002400 */
[----:B--2---:R-:W-:Y:S01]  /*1aab0*/  FMNMX.FTZ R2, R164, R2, !PT ;  /* 0x00000002a4027209 */ /* 0x004fe20007810000 */
[----:B------:R-:W-:-:S06]  /*1aac0*/  FMUL.FTZ R173, R180, UR4 ;  /* 0x00000004b4ad7c20 */ /* 0x000fcc0008410000 */
[----:B------:R-:W2:Y:S01]  /*1aad0*/  MUFU.TANH R172, R172 ;  /* 0x000000ac00ac7308 */ /* 0x000ea20000002400 */
[----:B---3--:R-:W-:Y:S01]  /*1aae0*/  FMNMX.FTZ R2, R165, R2, !PT ;  /* 0x00000002a5027209 */ /* 0x008fe20007810000 */
[----:B------:R-:W-:-:S06]  /*1aaf0*/  FMUL.FTZ R177, R181, UR4 ;  /* 0x00000004b5b17c20 */ /* 0x000fcc0008410000 */
[----:B------:R-:W3:Y:S01]  /*1ab00*/  MUFU.TANH R176, R176 ;  /* 0x000000b000b07308 */ /* 0x000ee20000002400 */
[----:B0-----:R-:W-:-:S07]  /*1ab10*/  FMNMX.FTZ R2, R168, R2, !PT ;  /* 0x00000002a8027209 */ /* 0x001fce0007810000 */
[----:B------:R-:W0:Y:S01]  /*1ab20*/  MUFU.TANH R173, R173 ;  /* 0x000000ad00ad7308 */ /* 0x000e220000002400 */
[----:B-1----:R-:W-:-:S07]  /*1ab30*/  FMNMX.FTZ R2, R169, R2, !PT ;  /* 0x00000002a9027209 */ /* 0x002fce0007810000 */
[----:B------:R-:W1:Y:S01]  /*1ab40*/  MUFU.TANH R177, R177 ;  /* 0x000000b100b17308 */ /* 0x000e620000002400 */
[----:B--2---:R-:W-:-:S04]  /*1ab50*/  FMNMX.FTZ R2, R172, R2, !PT ;  /* 0x00000002ac027209 */ /* 0x004fc80007810000 */
[----:B---3--:R-:W-:-:S04]  /*1ab60*/  FMNMX.FTZ R2, R176, R2, !PT ;  /* 0x00000002b0027209 */ /* 0x008fc80007810000 */
[----:B0-----:R-:W-:-:S04]  /*1ab70*/  FMNMX.FTZ R2, R173, R2, !PT ;  /* 0x00000002ad027209 */ /* 0x001fc80007810000 */
[----:B-1----:R-:W-:-:S05]  /*1ab80*/  FMNMX.FTZ R2, R177, R2, !PT ;  /* 0x00000002b1027209 */ /* 0x002fca0007810000 */
[----:B------:R-:W0:Y:S01]  /*1ab90*/  SHFL.BFLY PT, R3, R2, 0x2, 0x1f ;  /* 0x0c401f0002037f89 */ /* 0x000e2200000e0000 */
[----:B------:R-:W1:Y:S01]  /*1aba0*/  MUFU.TANH R5, R5 ;  /* 0x0000000500057308 */ /* 0x000e620000002400 */
[----:B------:R-:W-:-:S07]  /*1abb0*/  FMUL.FTZ R162, R162, UR4 ;  /* 0x00000004a2a27c20 */ /* 0x000fce0008410000 */
[----:B------:R-:W2:Y:S01]  /*1abc0*/  MUFU.TANH R153, R153 ;  /* 0x0000009900997308 */ /* 0x000ea20000002400 */
[----:B------:R-:W-:-:S07]  /*1abd0*/  FMUL.FTZ R163, R163, UR4 ;  /* 0x00000004a3a37c20 */ /* 0x000fce0008410000 */
[----:B------:R-:W3:Y:S01]  /*1abe0*/  MUFU.TANH R154, R154 ;  /* 0x0000009a009a7308 */ /* 0x000ee20000002400 */
[----:B0-----:R-:W-:-:S07]  /*1abf0*/  FMNMX.FTZ R3, R2, R3, !PT ;  /* 0x0000000302037209 */ /* 0x001fce0007810000 */
[----:B------:R-:W0:Y:S01]  /*1ac00*/  MUFU.TANH R156, R156 ;  /* 0x0000009c009c7308 */ /* 0x000e220000002400 */
[----:B-1----:R-:W-:Y:S01]  /*1ac10*/  FMNMX.FTZ R152, R5, R229, !PT ;  /* 0x000000e505987209 */ /* 0x002fe20007810000 */
[----:B------:R-:W1:Y:S01]  /*1ac20*/  SHFL.BFLY PT, R2, R3, 0x1, 0x1f ;  /* 0x0c201f0003027f89 */ /* 0x000e6200000e0000 */
[----:B------:R-:W-:-:S05]  /*1ac30*/  FMUL.FTZ R166, R166, UR4 ;  /* 0x00000004a6a67c20 */ /* 0x000fca0008410000 */
[----:B------:R-:W4:Y:S01]  /*1ac40*/  MUFU.TANH R162, R162 ;  /* 0x000000a200a27308 */ /* 0x000f220000002400 */
[----:B--2---:R-:W-:Y:S01]  /*1ac50*/  FMNMX.FTZ R152, R153, R152, !PT ;  /* 0x0000009899987209 */ /* 0x004fe20007810000 */
[----:B------:R-:W-:-:S06]  /*1ac60*/  FMUL.FTZ R167, R167, UR4 ;  /* 0x00000004a7a77c20 */ /* 0x000fcc0008410000 */
[----:B------:R-:W2:Y:S01]  /*1ac70*/  MUFU.TANH R163, R163 ;  /* 0x000000a300a37308 */ /* 0x000ea20000002400 */
[----:B---3--:R-:W-:Y:S01]  /*1ac80*/  FMNMX.FTZ R152, R154, R152, !PT ;  /* 0x000000989a987209 */ /* 0x008fe20007810000 */
[----:B------:R-:W-:-:S06]  /*1ac90*/  FMUL.FTZ R170, R170, UR4 ;  /* 0x00000004aaaa7c20 */ /* 0x000fcc0008410000 */
[----:B------:R-:W3:Y:S01]  /*1aca0*/  MUFU.TANH R166, R166 ;  /* 0x000000a600a67308 */ /* 0x000ee20000002400 */
[----:B0-----:R-:W-:Y:S01]  /*1acb0*/  FMNMX.FTZ R152, R156, R152, !PT ;  /* 0x000000989c987209 */ /* 0x001fe20007810000 */
[----:B------:R-:W-:-:S06]  /*1acc0*/  FMUL.FTZ R171, R171, UR4 ;  /* 0x00000004abab7c20 */ /* 0x000fcc0008410000 */
[----:B------:R-:W0:Y:S01]  /*1acd0*/  MUFU.TANH R167, R167 ;  /* 0x000000a700a77308 */ /* 0x000e220000002400 */
[----:B----4-:R-:W-:Y:S01]  /*1ace0*/  FMNMX.FTZ R152, R162, R152, !PT ;  /* 0x00000098a2987209 */ /* 0x010fe20007810000 */
[----:B------:R-:W-:-:S06]  /*1acf0*/  FMUL.FTZ R174, R174, UR4 ;  /* 0x00000004aeae7c20 */ /* 0x000fcc0008410000 */
[----:B------:R-:W4:Y:S01]  /*1ad00*/  MUFU.TANH R170, R170 ;  /* 0x000000aa00aa7308 */ /* 0x000f220000002400 */
[----:B--2---:R-:W-:Y:S01]  /*1ad10*/  FMNMX.FTZ R152, R163, R152, !PT ;  /* 0x00000098a3987209 */ /* 0x004fe20007810000 */
[----:B------:R-:W-:Y:S01]  /*1ad20*/  FMUL.FTZ R175, R175, UR4 ;  /* 0x00000004afaf7c20 */ /* 0x000fe20008410000 */
[----:B-1----:R-:W-:Y:S01]  /*1ad30*/  FMNMX.FTZ R3, R3, R2, !PT ;  /* 0x0000000203037209 */ /* 0x002fe20007810000 */
[----:B------:R-:W-:-:S04]  /*1ad40*/  FMUL.FTZ R178, R178, UR4 ;  /* 0x00000004b2b27c20 */ /* 0x000fc80008410000 */
[----:B------:R-:W1:Y:S01]  /*1ad50*/  MUFU.TANH R171, R171 ;  /* 0x000000ab00ab7308 */ /* 0x000e620000002400 */
[----:B------:R-:W-:Y:S02]  /*1ad60*/  WARPGROUP.DEPBAR.LE gsb0, 0x0 ;  /* 0x00008000000079c5 */ /* 0x000fe40000010000 */
[----:B------:R-:W2:Y:S05]  /*1ad70*/  LDL R187, [R1+0x18] ;  /* 0x0000180001bb7983 */ /* 0x000eaa0000100800 */
[----:B------:R-:W5:Y:S01]  /*1ad80*/  MUFU.TANH R174, R174 ;  /* 0x000000ae00ae7308 */ /* 0x000f620000002400 */
[----:B------:R-:W-:Y:S01]  /*1ad90*/  FMUL.FTZ R179, R179, UR4 ;  /* 0x00000004b3b37c20 */ /* 0x000fe20008410000 */
[----:B------:R-:W-:Y:S01]  /*1ada0*/  FMUL.FTZ R180, R182, UR4 ;  /* 0x00000004b6b47c20 */ /* 0x000fe20008410000 */
[----:B------:R-:W-:Y:S01]  /*1adb0*/  FMUL.FTZ R181, R183, UR4 ;  /* 0x00000004b7b57c20 */ /* 0x000fe20008410000 */
[----:B------:R-:W-:Y:S01]  /*1adc0*/  ULDC UR4, c[0x0][0x988] ;  /* 0x0002620000047ab9 */ /* 0x000fe20000000800 */
[----:B---3--:R-:W-:Y:S01]  /*1add0*/  FMNMX.FTZ R152, R166, R152, !PT ;  /* 0x00000098a6987209 */ /* 0x008fe20007810000 */
[----:B------:R-:W-:Y:S01]  /*1ade0*/  FADD.FTZ R182, -R3, R228 ;  /* 0x000000e403b67221 */ /* 0x000fe20000010100 */
[----:B------:R-:W-:Y:S01]  /*1adf0*/  IMAD.U32 R2, RZ, RZ, UR4 ;  /* 0x00000004ff027e24 */ /* 0x000fe2000f8e00ff */
[----:B------:R-:W3:Y:S01]  /*1ae00*/  MUFU.TANH R175, R175 ;  /* 0x000000af00af7308 */ /* 0x000ee20000002400 */
[----:B0-----:R-:W-:Y:S01]  /*1ae10*/  FMNMX.FTZ R183, R167, R152, !PT ;  /* 0x00000098a7b77209 */ /* 0x001fe20007810000 */
[----:B------:R-:W-:-:S02]  /*1ae20*/  @!P1 VIADD R231, R231, 0x30860 ;  /* 0x00030860e7e79836 */ /* 0x000fc40000000000 */
[----:B------:R-:W-:Y:S01]  /*1ae30*/  FMUL.FTZ R182, R182, R2 ;  /* 0x00000002b6b67220 */ /* 0x000fe20000410000 */
[----:B------:R-:W-:Y:S01]  /*1ae40*/  IMAD.MOV.U32 R228, RZ, RZ, R3 ;  /* 0x000000ffffe47224 */ /* 0x000fe200078e0003 */
[----:B----4-:R-:W-:Y:S02]  /*1ae50*/  FMNMX.FTZ R183, R170, R183, !PT ;  /* 0x000000b7aab77209 */ /* 0x010fe40007810000 */
[----:B------:R-:W-:Y:S01]  /*1ae60*/  @!P1 PRMT R231, RZ, 0x654, R231 ;  /* 0x00000654ffe79816 */ /* 0x000fe200000000e7 */
[----:B------:R-:W0:Y:S01]  /*1ae70*/  MUFU.TANH R178, R178 ;  /* 0x000000b200b27308 */ /* 0x000e220000002400 */
[----:B-1----:R-:W-:-:S07]  /*1ae80*/  FMNMX.FTZ R183, R171, R183, !PT ;  /* 0x000000b7abb77209 */ /* 0x002fce0007810000 */
[----:B------:R1:W-:Y:S08]  /*1ae90*/  MUFU.EX2 R152, R182 ;  /* 0x000000b600987308 */ /* 0x0003f00000000800 */
[----:B------:R-:W4:Y:S01]  /*1aea0*/  MUFU.TANH R179, R179 ;  /* 0x000000b300b37308 */ /* 0x000f220000002400 */
[----:B-1----:R-:W-:-:S04]  /*1aeb0*/  FMUL.FTZ R182, R3, R2 ;  /* 0x0000000203b67220 */ /* 0x002fc80000410000 */
[-CC-:B------:R-:W-:Y:S01]  /*1aec0*/  FFMA.FTZ R196, R0, R2.reuse, -R182.reuse ;  /* 0x0000000200c47223 */ /* 0x180fe200000108b6 */
[----:B-----5:R-:W-:Y:S01]  /*1aed0*/  FMNMX.FTZ R0, R174, R183, !PT ;  /* 0x000000b7ae007209 */ /* 0x020fe20007810000 */
[-CC-:B------:R-:W-:Y:S01]  /*1aee0*/  FFMA.FTZ R4, R4, R2.reuse, -R182.reuse ;  /* 0x0000000204047223 */ /* 0x180fe200000108b6 */
[----:B------:R-:W1:Y:S01]  /*1aef0*/  MUFU.TANH R180, R180 ;  /* 0x000000b400b47308 */ /* 0x000e620000002400 */
[--C-:B------:R-:W-:Y:S01]  /*1af00*/  FFMA.FTZ R188, R164, R2, -R182.reuse ;  /* 0x00000002a4bc7223 */ /* 0x100fe200000108b6 */
[----:B---3--:R-:W-:Y:S01]  /*1af10*/  FMNMX.FTZ R0, R175, R0, !PT ;  /* 0x00000000af007209 */ /* 0x008fe20007810000 */
[-CC-:B------:R-:W-:Y:S01]  /*1af20*/  FFMA.FTZ R198, R155, R2.reuse, -R182.reuse ;  /* 0x000000029bc67223 */ /* 0x180fe200000108b6 */
[-CC-:B------:R-:W-:Y:S01]  /*1af30*/  FFMA.FTZ R185, R157, R2.reuse, -R182.reuse ;  /* 0x000000029db97223 */ /* 0x180fe200000108b6 */
[--C-:B------:R-:W-:Y:S01]  /*1af40*/  FFMA.FTZ R192, R158, R2, -R182.reuse ;  /* 0x000000029ec07223 */ /* 0x100fe200000108b6 */
[----:B0-----:R-:W-:Y:S01]  /*1af50*/  FMNMX.FTZ R0, R178, R0, !PT ;  /* 0x00000000b2007209 */ /* 0x001fe20007810000 */
[-CC-:B------:R-:W-:Y:S01]  /*1af60*/  FFMA.FTZ R155, R159, R2.reuse, -R182.reuse ;  /* 0x000000029f9b7223 */ /* 0x180fe200000108b6 */
[----:B------:R-:W0:Y:S01]  /*1af70*/  MUFU.TANH R181, R181 ;  /* 0x000000b500b57308 */ /* 0x000e220000002400 */
[--C-:B------:R-:W-:Y:S01]  /*1af80*/  FFMA.FTZ R194, R160, R2, -R182.reuse ;  /* 0x00000002a0c27223 */ /* 0x100fe200000108b6 */
[----:B----4-:R-:W-:Y:S01]  /*1af90*/  FMNMX.FTZ R0, R179, R0, !PT ;  /* 0x00000000b3007209 */ /* 0x010fe20007810000 */
[-CC-:B------:R-:W-:Y:S01]  /*1afa0*/  FFMA.FTZ R157, R161, R2.reuse, -R182.reuse ;  /* 0x00000002a19d7223 */ /* 0x180fe200000108b6 */
[-CC-:B------:R-:W-:Y:S01]  /*1afb0*/  FFMA.FTZ R158, R165, R2.reuse, -R182.reuse ;  /* 0x00000002a59e7223 */ /* 0x180fe200000108b6 */
[-CC-:B------:R-:W-:Y:S01]  /*1afc0*/  FFMA.FTZ R190, R168, R2.reuse, -R182.reuse ;  /* 0x00000002a8be7223 */ /* 0x180fe200000108b6 */
[-CC-:B------:R-:W-:Y:S01]  /*1afd0*/  FFMA.FTZ R159, R169, R2.reuse, -R182.reuse ;  /* 0x00000002a99f7223 */ /* 0x180fe200000108b6 */
[--C-:B------:R-:W-:Y:S01]  /*1afe0*/  FFMA.FTZ R184, R172, R2, -R182.reuse ;  /* 0x00000002acb87223 */ /* 0x100fe200000108b6 */
[----:B------:R3:W-:Y:S01]  /*1aff0*/  MUFU.EX2 R183, R4 ;  /* 0x0000000400b77308 */ /* 0x0007e20000000800 */
[----:B-1----:R-:W-:Y:S01]  /*1b000*/  FMNMX.FTZ R0, R180, R0, !PT ;  /* 0x00000000b4007209 */ /* 0x002fe20007810000 */
[-CC-:B------:R-:W-:Y:S01]  /*1b010*/  FFMA.FTZ R160, R176, R2.reuse, -R182.reuse ;  /* 0x00000002b0a07223 */ /* 0x180fe200000108b6 */
[-CC-:B------:R-:W-:Y:S01]  /*1b020*/  FFMA.FTZ R186, R173, R2.reuse, -R182.reuse ;  /* 0x00000002adba7223 */ /* 0x180fe200000108b6 */
[----:B------:R-:W-:-:S04]  /*1b030*/  FFMA.FTZ R161, R177, R2, -R182 ;  /* 0x00000002b1a17223 */ /* 0x000fc800000108b6 */
[----:B------:R-:W1:Y:S01]  /*1b040*/  MUFU.EX2 R196, R196 ;  /* 0x000000c400c47308 */ /* 0x000e620000000800 */
[----:B0-----:R-:W-:-:S05]  /*1b050*/  FMNMX.FTZ R0, R181, R0, !PT ;  /* 0x00000000b5007209 */ /* 0x001fca0007810000 */
[----:B---3--:R-:W0:Y:S02]  /*1b060*/  SHFL.BFLY PT, R4, R0, 0x2, 0x1f ;  /* 0x0c401f0000047f89 */ /* 0x008e2400000e0000 */
[----:B------:R-:W-:Y:S08]  /*1b070*/  MUFU.EX2 R198, R198 ;  /* 0x000000c600c67308 */ /* 0x000ff00000000800 */
[----:B------:R-:W-:Y:S01]  /*1b080*/  MUFU.EX2 R185, R185 ;  /* 0x000000b900b97308 */ /* 0x000fe20000000800 */
[----:B-1----:R-:W-:Y:S01]  /*1b090*/  FFMA.FTZ R227, R152, R227, R196 ;  /* 0x000000e398e37223 */ /* 0x002fe200000100c4 */
[----:B------:R-:W-:-:S03]  /*1b0a0*/  F2FP.F16.F32.PACK_AB R196, R183, R196 ;  /* 0x000000c4b7c4723e */ /* 0x000fc600000000ff */
[----:B------:R-:W-:-:S03]  /*1b0b0*/  FADD.FTZ R227, R183, R227 ;  /* 0x000000e3b7e37221 */ /* 0x000fc60000010000 */
[----:B------:R-:W-:Y:S01]  /*1b0c0*/  MUFU.EX2 R192, R192 ;  /* 0x000000c000c07308 */ /* 0x000fe20000000800 */
[----:B0-----:R-:W-:-:S07]  /*1b0d0*/  FMNMX.FTZ R0, R0, R4, !PT ;  /* 0x0000000400007209 */ /* 0x001fce0007810000 */
[----:B------:R-:W-:Y:S01]  /*1b0e0*/  MUFU.EX2 R155, R155 ;  /* 0x0000009b009b7308 */ /* 0x000fe20000000800 */
[----:B------:R-:W0:Y:S07]  /*1b0f0*/  SHFL.BFLY PT, R4, R0, 0x1, 0x1f ;  /* 0x0c201f0000047f89 */ /* 0x000e2e00000e0000 */
[----:B------:R-:W-:Y:S08]  /*1b100*/  MUFU.EX2 R194, R194 ;  /* 0x000000c200c27308 */ /* 0x000ff00000000800 */
[----:B------:R-:W-:Y:S08]  /*1b110*/  MUFU.EX2 R157, R157 ;  /* 0x0000009d009d7308 */ /* 0x000ff00000000800 */
[----:B------:R-:W-:Y:S01]  /*1b120*/  MUFU.EX2 R188, R188 ;  /* 0x000000bc00bc7308 */ /* 0x000fe20000000800 */
[----:B0-----:R-:W-:-:S05]  /*1b130*/  FMNMX.FTZ R4, R0, R4, !PT ;  /* 0x0000000400047209 */ /* 0x001fca0007810000 */
[C---:B------:R-:W-:Y:S01]  /*1b140*/  FADD.FTZ R0, -R4.reuse, R229 ;  /* 0x000000e504007221 */ /* 0x040fe20000010100 */
[-C--:B------:R-:W-:Y:S01]  /*1b150*/  FMUL.FTZ R164, R4, R2.reuse ;  /* 0x0000000204a47220 */ /* 0x080fe20000410000 */
[----:B------:R-:W-:Y:S01]  /*1b160*/  MUFU.EX2 R158, R158 ;  /* 0x0000009e009e7308 */ /* 0x000fe20000000800 */
[----:B------:R-:W-:Y:S02]  /*1b170*/  IMAD.MOV.U32 R229, RZ, RZ, R4 ;  /* 0x000000ffffe57224 */ /* 0x000fe400078e0004 */
[-C--:B------:R-:W-:Y:S01]  /*1b180*/  FMUL.FTZ R0, R0, R2.reuse ;  /* 0x0000000200007220 */ /* 0x080fe20000410000 */
[-CC-:B------:R-:W-:Y:S01]  /*1b190*/  FFMA.FTZ R197, R5, R2.reuse, -R164.reuse ;  /* 0x0000000205c57223 */ /* 0x180fe200000108a4 */
[-C--:B------:R-:W-:Y:S01]  /*1b1a0*/  FFMA.FTZ R5, R153, R2.reuse, -R164 ;  /* 0x0000000299057223 */ /* 0x080fe200000108a4 */
[----:B------:R-:W-:Y:S02]  /*1b1b0*/  @!P1 IMAD R153, R22, 0x8, R16 ;  /* 0x0000000816999824 */ /* 0x000fe400078e0210 */
[-CC-:B------:R-:W-:Y:S01]  /*1b1c0*/  FFMA.FTZ R199, R154, R2.reuse, -R164.reuse ;  /* 0x000000029ac77223 */ /* 0x180fe200000108a4 */
[----:B------:R-:W-:Y:S01]  /*1b1d0*/  FFMA.FTZ R156, R156, R2, -R164 ;  /* 0x000000029c9c7223 */ /* 0x000fe200000108a4 */
[----:B------:R-:W-:Y:S01]  /*1b1e0*/  MUFU.EX2 R0, R0 ;  /* 0x0000000000007308 */ /* 0x000fe20000000800 */
[----:B------:R-:W-:-:S02]  /*1b1f0*/  @!P1 VIADD R153, R153, 0x30840 ;  /* 0x0003084099999836 */ /* 0x000fc40000000000 */
[-CC-:B------:R-:W-:Y:S01]  /*1b200*/  FFMA.FTZ R193, R162, R2.reuse, -R164.reuse ;  /* 0x00000002a2c17223 */ /* 0x180fe200000108a4 */
[-CC-:B------:R-:W-:Y:S01]  /*1b210*/  FFMA.FTZ R195, R166, R2.reuse, -R164.reuse ;  /* 0x00000002a6c37223 */ /* 0x180fe200000108a4 */
[-CC-:B------:R-:W-:Y:S01]  /*1b220*/  FFMA.FTZ R167, R167, R2.reuse, -R164.reuse ;  /* 0x00000002a7a77223 */ /* 0x180fe200000108a4 */
[-CC-:B------:R-:W-:Y:S01]  /*1b230*/  FFMA.FTZ R170, R170, R2.reuse, -R164.reuse ;  /* 0x00000002aaaa7223 */ /* 0x180fe200000108a4 */
[----:B------:R-:W-:Y:S01]  /*1b240*/  @!P1 PRMT R154, RZ, 0x654, R153 ;  /* 0x00000654ff9a9816 */ /* 0x000fe20000000099 */
[-CC-:B------:R-:W-:Y:S01]  /*1b250*/  FFMA.FTZ R171, R171, R2.reuse, -R164.reuse ;  /* 0x00000002abab7223 */ /* 0x180fe200000108a4 */
[----:B------:R-:W0:Y:S01]  /*1b260*/  MUFU.EX2 R197, R197 ;  /* 0x000000c500c57308 */ /* 0x000e220000000800 */
[-CC-:B------:R-:W-:Y:S01]  /*1b270*/  FFMA.FTZ R174, R174, R2.reuse, -R164.reuse ;  /* 0x00000002aeae7223 */ /* 0x180fe200000108a4 */
[----:B------:R1:W-:Y:S01]  /*1b280*/  @!P1 SYNCS.ARRIVE.TRANS64.RED.A1T0 RZ, [R154+URZ], RZ ;  /* 0x000000ff9aff99a7 */ /* 0x0003e2000810043f */
[-CC-:B------:R-:W-:Y:S01]  /*1b290*/  FFMA.FTZ R175, R175, R2.reuse, -R164.reuse ;  /* 0x00000002afaf7223 */ /* 0x180fe200000108a4 */
[-CC-:B------:R-:W-:Y:S01]  /*1b2a0*/  FFMA.FTZ R178, R178, R2.reuse, -R164.reuse ;  /* 0x00000002b2b27223 */ /* 0x180fe200000108a4 */
[-CC-:B------:R-:W-:Y:S01]  /*1b2b0*/  FFMA.FTZ R179, R179, R2.reuse, -R164.reuse ;  /* 0x00000002b3b37223 */ /* 0x180fe200000108a4 */
[----:B------:R-:W-:-:S02]  /*1b2c0*/  FFMA.FTZ R180, R180, R2, -R164 ;  /* 0x00000002b4b47223 */ /* 0x000fc400000108a4 */
[----:B------:R-:W3:Y:S01]  /*1b2d0*/  MUFU.EX2 R5, R5 ;  /* 0x0000000500057308 */ /* 0x000ee20000000800 */
[-CC-:B-1----:R-:W-:Y:S01]  /*1b2e0*/  FFMA.FTZ R154, R163, R2.reuse, -R164.reuse ;  /* 0x00000002a39a7223 */ /* 0x182fe200000108a4 */
[----:B------:R-:W-:Y:S01]  /*1b2f0*/  FFMA.FTZ R164, R181, R2, -R164 ;  /* 0x00000002b5a47223 */ /* 0x000fe200000108a4 */
[----:B------:R1:W-:Y:S05]  /*1b300*/  @!P1 SYNCS.ARRIVE.TRANS64.RED.A1T0 RZ, [R231+URZ], RZ ;  /* 0x000000ffe7ff99a7 */ /* 0x0003ea000810043f */
[----:B------:R-:W4:Y:S01]  /*1b310*/  MUFU.EX2 R199, R199 ;  /* 0x000000c700c77308 */ /* 0x000f220000000800 */
[----:B0-----:R-:W-:Y:S01]  /*1b320*/  FFMA.FTZ R226, R0, R226, R197 ;  /* 0x000000e200e27223 */ /* 0x001fe200000100c5 */
[----:B-1----:R-:W-:-:S06]  /*1b330*/  IMAD.MOV.U32 R231, RZ, RZ, R218 ;  /* 0x000000ffffe77224 */ /* 0x002fcc00078e00da */
[----:B------:R0:W1:Y:S01]  /*1b340*/  MUFU.EX2 R153, R156 ;  /* 0x0000009c00997308 */ /* 0x0000620000000800 */
[C---:B---3--:R-:W-:Y:S01]  /*1b350*/  FADD.FTZ R226, R5.reuse, R226 ;  /* 0x000000e205e27221 */ /* 0x048fe20000010000 */
[----:B------:R-:W-:-:S06]  /*1b360*/  F2FP.F16.F32.PACK_AB R197, R5, R197 ;  /* 0x000000c505c5723e */ /* 0x000fcc00000000ff */
[----:B------:R-:W3:Y:S01]  /*1b370*/  MUFU.EX2 R193, R193 ;  /* 0x000000c100c17308 */ /* 0x000ee20000000800 */
[----:B0-----:R-:W-:Y:S01]  /*1b380*/  FADD.FTZ R156, R198, R227 ;  /* 0x000000e3c69c7221 */ /* 0x001fe20000010000 */
[----:B----4-:R-:W-:Y:S01]  /*1b390*/  FADD.FTZ R5, R199, R226 ;  /* 0x000000e2c7057221 */ /* 0x010fe20000010000 */
[C---:B------:R-:W-:Y:S02]  /*1b3a0*/  F2FP.F16.F32.PACK_AB R198, R185.reuse, R198 ;  /* 0x000000c6b9c6723e */ /* 0x040fe400000000ff */
[----:B------:R-:W-:-:S03]  /*1b3b0*/  FADD.FTZ R156, R185, R156 ;  /* 0x0000009cb99c7221 */ /* 0x000fc60000010000 */
[----:B------:R-:W0:Y:S01]  /*1b3c0*/  MUFU.EX2 R154, R154 ;  /* 0x0000009a009a7308 */ /* 0x000e220000000800 */
[C---:B-1----:R-:W-:Y:S01]  /*1b3d0*/  FADD.FTZ R5, R153.reuse, R5 ;  /* 0x0000000599057221 */ /* 0x042fe20000010000 */
[----:B------:R-:W-:Y:S01]  /*1b3e0*/  F2FP.F16.F32.PACK_AB R199, R153, R199 ;  /* 0x000000c799c7723e */ /* 0x000fe200000000ff */
[----:B------:R-:W-:Y:S01]  /*1b3f0*/  FADD.FTZ R153, R192, R156 ;  /* 0x0000009cc0997221 */ /* 0x000fe20000010000 */
[----:B------:R-:W-:-:S03]  /*1b400*/  F2FP.F16.F32.PACK_AB R192, R155, R192 ;  /* 0x000000c09bc0723e */ /* 0x000fc600000000ff */
[----:B------:R-:W-:Y:S01]  /*1b410*/  FADD.FTZ R153, R155, R153 ;  /* 0x000000999b997221 */ /* 0x000fe20000010000 */
[----:B------:R-:W1:Y:S01]  /*1b420*/  MUFU.EX2 R195, R195 ;  /* 0x000000c300c37308 */ /* 0x000e620000000800 */
[----:B---3--:R-:W-:Y:S02]  /*1b430*/  FADD.FTZ R5, R193, R5 ;  /* 0x00000005c1057221 */ /* 0x008fe40000010000 */
[----:B------:R-:W-:Y:S01]  /*1b440*/  FADD.FTZ R155, R194, R153 ;  /* 0x00000099c29b7221 */ /* 0x000fe20000010000 */
[----:B------:R-:W-:-:S04]  /*1b450*/  F2FP.F16.F32.PACK_AB R194, R157, R194 ;  /* 0x000000c29dc2723e */ /* 0x000fc800000000ff */
[----:B------:R-:W3:Y:S01]  /*1b460*/  MUFU.EX2 R167, R167 ;  /* 0x000000a700a77308 */ /* 0x000ee20000000800 */
[C---:B0-----:R-:W-:Y:S01]  /*1b470*/  FADD.FTZ R5, R154.reuse, R5 ;  /* 0x000000059a057221 */ /* 0x041fe20000010000 */
[----:B------:R-:W-:-:S06]  /*1b480*/  F2FP.F16.F32.PACK_AB R193, R154, R193 ;  /* 0x000000c19ac1723e */ /* 0x000fcc00000000ff */
[----:B------:R-:W0:Y:S01]  /*1b490*/  MUFU.EX2 R170, R170 ;  /* 0x000000aa00aa7308 */ /* 0x000e220000000800 */
[----:B-1----:R-:W-:Y:S01]  /*1b4a0*/  FADD.FTZ R153, R195, R5 ;  /* 0x00000005c3997221 */ /* 0x002fe20000010000 */
[----:B------:R-:W-:-:S04]  /*1b4b0*/  FADD.FTZ R5, R157, R155 ;  /* 0x0000009b9d057221 */ /* 0x000fc80000010000 */
[----:B------:R-:W-:Y:S01]  /*1b4c0*/  FADD.FTZ R5, R188, R5 ;  /* 0x00000005bc057221 */ /* 0x000fe20000010000 */
[C---:B------:R-:W-:Y:S01]  /*1b4d0*/  F2FP.F16.F32.PACK_AB R188, R158.reuse, R188 ;  /* 0x000000bc9ebc723e */ /* 0x040fe200000000ff */
[----:B------:R-:W1:Y:S01]  /*1b4e0*/  MUFU.EX2 R171, R171 ;  /* 0x000000ab00ab7308 */ /* 0x000e620000000800 */
[C---:B---3--:R-:W-:Y:S01]  /*1b4f0*/  FADD.FTZ R153, R167.reuse, R153 ;  /* 0x00000099a7997221 */ /* 0x048fe20000010000 */
[----:B------:R-:W-:Y:S01]  /*1b500*/  FADD.FTZ R5, R158, R5 ;  /* 0x000000059e057221 */ /* 0x000fe20000010000 */
[----:B------:R-:W-:-:S05]  /*1b510*/  F2FP.F16.F32.PACK_AB R195, R167, R195 ;  /* 0x000000c3a7c3723e */ /* 0x000fca00000000ff */
[----:B------:R-:W3:Y:S01]  /*1b520*/  MUFU.EX2 R190, R190 ;  /* 0x000000be00be7308 */ /* 0x000ee20000000800 */
[----:B0-----:R-:W-:-:S07]  /*1b530*/  FADD.FTZ R153, R170, R153 ;  /* 0x00000099aa997221 */ /* 0x001fce0000010000 */
[----:B------:R-:W0:Y:S01]  /*1b540*/  MUFU.EX2 R174, R174 ;  /* 0x000000ae00ae7308 */ /* 0x000e220000000800 */
[C---:B-1----:R-:W-:Y:S01]  /*1b550*/  FADD.FTZ R153, R171.reuse, R153 ;  /* 0x00000099ab997221 */ /* 0x042fe20000010000 */
[----:B------:R-:W-:-:S06]  /*1b560*/  F2FP.F16.F32.PACK_AB R189, R171, R170 ;  /* 0x000000aaabbd723e */ /* 0x000fcc00000000ff */
[----:B------:R-:W1:Y:S01]  /*1b570*/  MUFU.EX2 R159, R159 ;  /* 0x0000009f009f7308 */ /* 0x000e620000000800 */
[----:B---3--:R-:W-:-:S07]  /*1b580*/  FADD.FTZ R5, R190, R5 ;  /* 0x00000005be057221 */ /* 0x008fce0000010000 */
[----:B------:R-:W3:Y:S01]  /*1b590*/  MUFU.EX2 R175, R175 ;  /* 0x000000af00af7308 */ /* 0x000ee20000000800 */
[----:B0-----:R-:W-:-:S07]  /*1b5a0*/  FADD.FTZ R153, R174, R153 ;  /* 0x00000099ae997221 */ /* 0x001fce0000010000 */
[----:B------:R-:W0:Y:S01]  /*1b5b0*/  MUFU.EX2 R184, R184 ;  /* 0x000000b800b87308 */ /* 0x000e220000000800 */
[C---:B-1----:R-:W-:Y:S01]  /*1b5c0*/  FADD.FTZ R5, R159.reuse, R5 ;  /* 0x000000059f057221 */ /* 0x042fe20000010000 */
[----:B------:R-:W-:-:S06]  /*1b5d0*/  F2FP.F16.F32.PACK_AB R190, R159, R190 ;  /* 0x000000be9fbe723e */ /* 0x000fcc00000000ff */
[----:B------:R-:W1:Y:S01]  /*1b5e0*/  MUFU.EX2 R178, R178 ;  /* 0x000000b200b27308 */ /* 0x000e620000000800 */
[C---:B---3--:R-:W-:Y:S01]  /*1b5f0*/  FADD.FTZ R153, R175.reuse, R153 ;  /* 0x00000099af997221 */ /* 0x048fe20000010000 */
[----:B------:R-:W-:-:S06]  /*1b600*/  F2FP.F16.F32.PACK_AB R191, R175, R174 ;  /* 0x000000aeafbf723e */ /* 0x000fcc00000000ff */
[----:B------:R-:W3:Y:S01]  /*1b610*/  MUFU.EX2 R160, R160 ;  /* 0x000000a000a07308 */ /* 0x000ee20000000800 */
[----:B0-----:R-:W-:-:S07]  /*1b620*/  FADD.FTZ R5, R184, R5 ;  /* 0x00000005b8057221 */ /* 0x001fce0000010000 */
[----:B------:R-:W0:Y:S01]  /*1b630*/  MUFU.EX2 R179, R179 ;  /* 0x000000b300b37308 */ /* 0x000e220000000800 */
[----:B-1----:R-:W-:-:S07]  /*1b640*/  FADD.FTZ R153, R178, R153 ;  /* 0x00000099b2997221 */ /* 0x002fce0000010000 */
[----:B------:R-:W1:Y:S01]  /*1b650*/  MUFU.EX2 R186, R186 ;  /* 0x000000ba00ba7308 */ /* 0x000e620000000800 */
[C---:B---3--:R-:W-:Y:S01]  /*1b660*/  FADD.FTZ R5, R160.reuse, R5 ;  /* 0x00000005a0057221 */ /* 0x048fe20000010000 */
[----:B------:R-:W-:-:S06]  /*1b670*/  F2FP.F16.F32.PACK_AB R184, R160, R184 ;  /* 0x000000b8a0b8723e */ /* 0x000fcc00000000ff */
[----:B------:R-:W3:Y:S01]  /*1b680*/  MUFU.EX2 R180, R180 ;  /* 0x000000b400b47308 */ /* 0x000ee20000000800 */
[C---:B--2---:R-:W-:Y:S01]  /*1b690*/  ISETP.GT.AND P2, PT, R232.reuse, R187, PT ;  /* 0x000000bbe800720c */ /* 0x044fe20003f44270 */
[C---:B0-----:R-:W-:Y:S01]  /*1b6a0*/  FADD.FTZ R153, R179.reuse, R153 ;  /* 0x00000099b3997221 */ /* 0x041fe20000010000 */
[----:B------:R-:W-:Y:S02]  /*1b6b0*/  F2FP.F16.F32.PACK_AB R185, R179, R178 ;  /* 0x000000b2b3b9723e */ /* 0x000fe400000000ff */
[----:B------:R-:W-:-:S03]  /*1b6c0*/  IADD3 R232, R232, -0x1, RZ ;  /* 0xffffffffe8e87810 */ /* 0x000fc60007ffe0ff */
[----:B------:R-:W0:Y:S01]  /*1b6d0*/  MUFU.EX2 R161, R161 ;  /* 0x000000a100a17308 */ /* 0x000e220000000800 */
[----:B-1----:R-:W-:-:S07]  /*1b6e0*/  FADD.FTZ R5, R186, R5 ;  /* 0x00000005ba057221 */ /* 0x002fce0000010000 */
[----:B------:R-:W1:Y:S01]  /*1b6f0*/  MUFU.EX2 R164, R164 ;  /* 0x000000a400a47308 */ /* 0x000e620000000800 */
[----:B---3--:R-:W-:Y:S01]  /*1b700*/  FADD.FTZ R153, R180, R153 ;  /* 0x00000099b4997221 */ /* 0x008fe20000010000 */
[C---:B0-----:R-:W-:Y:S01]  /*1b710*/  FADD.FTZ R227, R161.reuse, R5 ;  /* 0x00000005a1e37221 */ /* 0x041fe20000010000 */
[----:B------:R-:W-:Y:S01]  /*1b720*/  F2FP.F16.F32.PACK_AB R186, R161, R186 ;  /* 0x000000baa1ba723e */ /* 0x000fe200000000ff */
[----:B------:R-:W-:Y:S02]  /*1b730*/  IMAD.MOV.U32 R5, RZ, RZ, R22 ;  /* 0x000000ffff057224 */ /* 0x000fe400078e0016 */
[C---:B-1----:R-:W-:Y:S01]  /*1b740*/  FADD.FTZ R226, R164.reuse, R153 ;  /* 0x00000099a4e27221 */ /* 0x042fe20000010000 */
[----:B------:R-:W-:Y:S01]  /*1b750*/  F2FP.F16.F32.PACK_AB R187, R164, R180 ;  /* 0x000000b4a4bb723e */ /* 0x000fe200000000ff */
[----:B------:R-:W-:Y:S06]  /*1b760*/  @P2 BRA `(.L_x_1777) ;  /* 0xffffffdc00042947 */ /* 0x000fec000383ffff */
[----:B------:R-:W-:Y:S05]  /*1b770*/  BSYNC B1 ;  /* 0x0000000000017941 */ /* 0x000fea0003800000 */
.L_x_1766:
[----:B------:R-:W-:-:S07]  /*1b780*/  IMAD.MOV.U32 R5, RZ, RZ, R232 ;  /* 0x000000ffff057224 */ /* 0x000fce00078e00e8 */
.L_x_1765:
[----:B------:R-:W-:Y:S05]  /*1b790*/  BSYNC B0 ;  /* 0x0000000000007941 */ /* 0x000fea0003800000 */
.L_x_1764:
[----:B------:R-:W2:Y:S01]  /*1b7a0*/  LDL R153, [R1+0x38] ;  /* 0x0000380001997983 */ /* 0x000ea20000100800 */
[----:B------:R-:W-:Y:S01]  /*1b7b0*/  BSSY B0, `(.L_x_1778) ;  /* 0x00002f4000007945 */ /* 0x000fe20003800000 */
[----:B--2---:R-:W-:-:S13]  /*1b7c0*/  ISETP.GE.AND P2, PT, R5, R153, PT ;  /* 0x000000990500720c */ /* 0x004fda0003f46270 */
[----:B------:R-:W-:Y:S05]  /*1b7d0*/  @!P2 BRA `(.L_x_1779) ;  /* 0x0000002c00c4a947 */ /* 0x000fea0003800000 */
[----:B------:R-:W-:Y:S01]  /*1b7e0*/  IMAD.MOV.U32 R228, RZ, RZ, R4 ;  /* 0x000000ffffe47224 */ /* 0x000fe200078e0004 */
[----:B------:R-:W-:Y:S01]  /*1b7f0*/  MOV R229, R3 ;  /* 0x0000000300e57202 */ /* 0x000fe20000000f00 */
[----:B------:R-:W-:Y:S02]  /*1b800*/  IMAD.MOV.U32 R232, RZ, RZ, R218 ;  /* 0x000000ffffe87224 */ /* 0x000fe400078e00da */
[----:B------:R-:W-:-:S07]  /*1b810*/  IMAD.MOV.U32 R231, RZ, RZ, R22 ;  /* 0x000000ffffe77224 */ /* 0x000fce00078e0016 */
.L_x_1798:
        /* <DEDUP_REMOVED lines=8> */
.L_x_1780:
[----:B------:R-:W-:Y:S01]  /*1b8a0*/  IMAD R2, R22, 0x8, R16 ;  /* 0x0000000816027824 */ /* 0x000fe200078e0210 */
[----:B------:R-:W-:-:S04]  /*1b8b0*/  SHF.L.U32 R3, R218, 0x1f, RZ ;  /* 0x0000001fda037819 */ /* 0x000fc800000006ff */
[----:B------:R0:W1:Y:S01]  /*1b8c0*/  SYNCS.PHASECHK.TRANS64.TRYWAIT P2, [R2+URZ+0x30830], R3 ;  /* 0x03083003020075a7 */ /* 0x000062000804017f */
[----:B------:R-:W-:Y:S05]  /*1b8d0*/  @!P0 BRA `(.L_x_1781) ;  /* 0x0000000000048947 */ /* 0x000fea0003800000 */
[----:B------:R-:W-:Y:S01]  /*1b8e0*/  BPT.TRAP 0x1 ;  /* 0x000000040000795c */ /* 0x000fe20000300000 */
.L_x_1781:
[----:B------:R-:W-:Y:S01]  /*1b8f0*/  IMAD R153, R22, 0x800, R237 ;  /* 0x0000080016997824 */ /* 0x000fe200078e02ed */
[----:B------:R-:W-:Y:S03]  /*1b900*/  BSSY B1, `(.L_x_1782) ;  /* 0x0000006000017945 */ /* 0x000fe60003800000 */
[C---:B------:R-:W-:Y:S01]  /*1b910*/  VIADD R156, R153.reuse, 0x4 ;  /* 0x00000004999c7836 */ /* 0x040fe20000000000 */
[----:B------:R-:W-:Y:S01]  /*1b920*/  IADD3 R154, R153, 0x2, RZ ;  /* 0x00000002999a7810 */ /* 0x000fe20007ffe0ff */
[----:B-1----:R-:W-:Y:S06]  /*1b930*/  @P2 BRA `(.L_x_1783) ;  /* 0x0000000000082947 */ /* 0x002fec0003800000 */
[----:B------:R-:W1:Y:S02]  /*1b940*/  SYNCS.PHASECHK.TRANS64.TRYWAIT P2, [R2+URZ+0x30830], R3 ;  /* 0x03083003020075a7 */ /* 0x000e64000804017f */
[----:B-1----:R-:W-:Y:S05]  /*1b950*/  @!P2 BRA `(.L_x_1784) ;  /* 0x0000014000a0a947 */ /* 0x002fea0003800000 */
.L_x_1783:
[----:B------:R-:W-:Y:S05]  /*1b960*/  BSYNC B1 ;  /* 0x0000000000017941 */ /* 0x000fea0003800000 */
.L_x_1782:
        /* <DEDUP_REMOVED lines=9> */
[C---:B------:R-:W-:Y:S01]  /*1ba00*/  VIADD R158, R153.reuse, 0x204 ;  /* 0x00000204999e7836 */ /* 0x040fe20000000000 */
[----:B------:R-:W-:Y:S01]  /*1ba10*/  R2UR UR6, R2 ;  /* 0x00000000020672ca */ /* 0x000fe200000e0000 */
[C---:B------:R-:W-:Y:S01]  /*1ba20*/  VIADD R2, R153.reuse, 0x6 ;  /* 0x0000000699027836 */ /* 0x040fe20000000000 */
[----:B------:R-:W-:Y:S01]  /*1ba30*/  R2UR UR14, R154 ;  /* 0x000000009a0e72ca */ /* 0x000fe200000e0000 */
[----:B------:R-:W-:Y:S01]  /*1ba40*/  VIADD R154, R153, 0x206 ;  /* 0x00000206999a7836 */ /* 0x000fe20000000000 */
[----:B------:R-:W-:Y:S01]  /*1ba50*/  R2UR UR11, R3 ;  /* 0x00000000030b72ca */ /* 0x000fe200000e0000 */
[----:B------:R-:W-:Y:S01]  /*1ba60*/  VIADD R156, R153, 0x202 ;  /* 0x00000202999c7836 */ /* 0x000fe20000000000 */
[----:B------:R-:W-:Y:S01]  /*1ba70*/  R2UR UR10, R2 ;  /* 0x00000000020a72ca */ /* 0x000fe200000e0000 */
[----:B------:R-:W-:Y:S01]  /*1ba80*/  IMAD.MOV.U32 R157, RZ, RZ, 0x40000040 ;  /* 0x40000040ff9d7424 */ /* 0x000fe200078e00ff */
[----:B------:R-:W-:Y:S01]  /*1ba90*/  R2UR UR5, R155 ;  /* 0x000000009b0572ca */ /* 0x000fe200000e0000 */
[----:B------:R-:W-:Y:S01]  /*1baa0*/  IMAD.MOV.U32 R159, RZ, RZ, 0x40000040 ;  /* 0x40000040ff9f7424 */ /* 0x000fe200078e00ff */
[----:B------:R-:W-:Y:S01]  /*1bab0*/  R2UR UR22, R158 ;  /* 0x000000009e1672ca */ /* 0x000fe200000e0000 */
[C---:B------:R-:W-:Y:S01]  /*1bac0*/  VIADD R158, R153.reuse, 0x400 ;  /* 0x00000400999e7836 */ /* 0x040fe20000000000 */
[----:B------:R-:W-:Y:S01]  /*1bad0*/  R2UR UR26, R154 ;  /* 0x000000009a1a72ca */ /* 0x000fe200000e0000 */
[C---:B------:R-:W-:Y:S01]  /*1bae0*/  VIADD R154, R153.reuse, 0x404 ;  /* 0x00000404999a7836 */ /* 0x040fe20000000000 */
[----:B------:R-:W-:Y:S01]  /*1baf0*/  R2UR UR18, R156 ;  /* 0x000000009c1272ca */ /* 0x000fe200000e0000 */
[-C--:B------:R-:W-:Y:S01]  /*1bb00*/  FMUL.FTZ R28, R28, R152.reuse ;  /* 0x000000981c1c7220 */ /* 0x080fe20000410000 */
[----:B------:R-:W-:Y:S01]  /*1bb10*/  R2UR UR30, R158 ;  /* 0x000000009e1e72ca */ /* 0x000fe200000e0000 */
[C---:B------:R-:W-:Y:S01]  /*1bb20*/  VIADD R158, R153.reuse, 0x406 ;  /* 0x00000406999e7836 */ /* 0x040fe20000000000 */
        /* <DEDUP_REMOVED lines=241> */
.L_x_1785:
[----:B------:R-:W-:Y:S02]  /*1ca40*/  SHF.L.U32 R2, R232, 0x1f, RZ ;  /* 0x0000001fe8027819 */ /* 0x000fe400000006ff */
[----:B------:R-:W-:-:S04]  /*1ca50*/  LEA R0, R231, R16, 0x3 ;  /* 0x00000010e7007211 */ /* 0x000fc800078e18ff */
[----:B------:R0:W1:Y:S01]  /*1ca60*/  SYNCS.PHASECHK.TRANS64.TRYWAIT P2, [R0+URZ+0x30850], R2 ;  /* 0x03085002000075a7 */ /* 0x000062000804017f */
[----:B------:R-:W-:Y:S05]  /*1ca70*/  @!P0 BRA `(.L_x_1786) ;  /* 0x0000000000048947 */ /* 0x000fea0003800000 */
[----:B------:R-:W-:Y:S01]  /*1ca80*/  BPT.TRAP 0x1 ;  /* 0x000000040000795c */ /* 0x000fe20000300000 */
.L_x_1786:
[----:B------:R-:W-:Y:S04]  /*1ca90*/  BSSY B1, `(.L_x_1787) ;  /* 0x0000004000017945 */ /* 0x000fe80003800000 */
[----:B-1----:R-:W-:Y:S05]  /*1caa0*/  @P2 BRA `(.L_x_1788) ;  /* 0x0000000000082947 */ /* 0x002fea0003800000 */
[----:B------:R-:W1:Y:S02]  /*1cab0*/  SYNCS.PHASECHK.TRANS64.TRYWAIT P2, [R0+URZ+0x30850], R2 ;  /* 0x03085002000075a7 */ /* 0x000e64000804017f */
[----:B-1----:R-:W-:Y:S05]  /*1cac0*/  @!P2 BRA `(.L_x_1789) ;  /* 0x000001300058a947 */ /* 0x002fea0003800000 */
.L_x_1788:
[----:B------:R-:W-:Y:S05]  /*1cad0*/  BSYNC B1 ;  /* 0x0000000000017941 */ /* 0x000fea0003800000 */
.L_x_1787:
[----:B01----:R-:W-:Y:S01]  /*1cae0*/  VIADD R2, R16, 0x400 ;  /* 0x0000040010027836 */ /* 0x003fe20000000000 */
[----:B------:R-:W2:Y:S01]  /*1caf0*/  LDL R232, [R1+0x8] ;  /* 0x0000080001e87983 */ /* 0x000ea20000100800 */
[----:B------:R-:W-:Y:S01]  /*1cb00*/  IMAD.MOV.U32 R3, RZ, RZ, 0x40000040 ;  /* 0x40000040ff037424 */ /* 0x000fe200078e00ff */
[----:B------:R-:W-:Y:S01]  /*1cb10*/  WARPGROUP.ARRIVE ;  /* 0x00000000000079c5 */ /* 0x000fe20000000000 */
[----:B------:R-:W-:Y:S01]  /*1cb20*/  ULDC UR5, c[0x0][0x9d8] ;  /* 0x0002760000057ab9 */ /* 0x000fe20000000800 */
[----:B------:R-:W-:-:S04]  /*1cb30*/  SHF.R.U32.HI R2, RZ, 0x4, R2 ;  /* 0x00000004ff027819 */ /* 0x000fc80000011602 */
[----:B------:R-:W-:-:S04]  /*1cb40*/  LOP3.LUT R2, R2, 0x3fff, RZ, 0xc0, !PT ;  /* 0x00003fff02027812 */ /* 0x000fc800078ec0ff */
[----:B------:R-:W-:-:S05]  /*1cb50*/  LOP3.LUT R2, R2, 0x2000000, RZ, 0xfc, !PT ;  /* 0x0200000002027812 */ /* 0x000fca00078efcff */
[----:B------:R-:W-:Y:S01]  /*1cb60*/  IMAD R2, R231, 0x800, R2 ;  /* 0x00000800e7027824 */ /* 0x000fe200078e0202 */
[----:B------:R-:W-:Y:S01]  /*1cb70*/  R2UR UR7, R3 ;  /* 0x00000000030772ca */ /* 0x000fe200000e0000 */
[----:B------:R-:W3:Y:S03]  /*1cb80*/  LDL R231, [R1+0x14] ;  /* 0x0000140001e77983 */ /* 0x000ee60000100800 */
[----:B------:R-:W-:-:S13]  /*1cb90*/  R2UR UR6, R2 ;  /* 0x00000000020672ca */ /* 0x000fda00000e0000 */
[----:B------:R-:W-:Y:S01]  /*1cba0*/  HGMMA.64x256x16.F32 R24, R196, gdesc[UR4].tnspB, R24, gsb0 ;  /* 0x43e00004c4187df0 */ /* 0x000fe20008000818 */
[----:B--2---:R-:W-:Y:S02]  /*1cbb0*/  R2UR UR4, R232 ;  /* 0x00000000e80472ca */ /* 0x004fe400000e0000 */
[----:B------:R-:W3:Y:S01]  /*1cbc0*/  LDL R232, [R1+0x34] ;  /* 0x0000340001e87983 */ /* 0x000ee20000100800 */
[----:B------:R-:W-:Y:S02]  /*1cbd0*/  WARPGROUP.DEPBAR.LE gsb0, 0x0 ;  /* 0x00008000000079c5 */ /* 0x000fe40000010000 */
[----:B------:R-:W-:Y:S02]  /*1cbe0*/  VIADD R196, R2, 0x80 ;  /* 0x0000008002c47836 */ /* 0x000fe40000000000 */
[----:B------:R-:W-:-:S03]  /*1cbf0*/  IMAD.MOV.U32 R197, RZ, RZ, 0x40000040 ;  /* 0x40000040ffc57424 */ /* 0x000fc600078e00ff */
[----:B------:R-:W-:Y:S02]  /*1cc00*/  R2UR UR6, R196 ;  /* 0x00000000c40672ca */ /* 0x000fe400000e0000 */
[----:B------:R-:W-:Y:S01]  /*1cc10*/  R2UR UR7, R197 ;  /* 0x00000000c50772ca */ /* 0x000fe200000e0000 */
[----:B------:R-:W-:-:S14]  /*1cc20*/  WARPGROUP.ARRIVE ;  /* 0x00000000000079c5 */ /* 0x000fdc0000000000 */
[----:B------:R-:W-:Y:S01]  /*1cc30*/  HGMMA.64x256x16.F32 R24, R192, gdesc[UR4].tnspB, R24, gsb0 ;  /* 0x43e00004c0187df0 */ /* 0x000fe20008000818 */
[----:B------:R-:W-:Y:S02]  /*1cc40*/  IMAD.MOV.U32 R3, RZ, RZ, 0x40000040 ;  /* 0x40000040ff037424 */ /* 0x000fe400078e00ff */
[----:B------:R-:W-:Y:S02]  /*1cc50*/  WARPGROUP.DEPBAR.LE gsb0, 0x0 ;  /* 0x00008000000079c5 */ /* 0x000fe40000010000 */
[----:B------:R-:W-:Y:S01]  /*1cc60*/  VIADD R192, R2, 0x100 ;  /* 0x0000010002c07836 */ /* 0x000fe20000000000 */
[----:B------:R-:W-:-:S04]  /*1cc70*/  MOV R193, 0x40000040 ;  /* 0x4000004000c17802 */ /* 0x000fc80000000f00 */
[----:B------:R-:W-:Y:S02]  /*1cc80*/  R2UR UR6, R192 ;  /* 0x00000000c00672ca */ /* 0x000fe400000e0000 */
[----:B------:R-:W-:Y:S01]  /*1cc90*/  R2UR UR7, R193 ;  /* 0x00000000c10772ca */ /* 0x000fe200000e0000 */
[----:B------:R-:W-:-:S15]  /*1cca0*/  WARPGROUP.ARRIVE ;  /* 0x00000000000079c5 */ /* 0x000fde0000000000 */
[----:B------:R-:W-:Y:S01]  /*1ccb0*/  HGMMA.64x256x16.F32 R24, R188, gdesc[UR4].tnspB, R24, gsb0 ;  /* 0x43e00004bc187df0 */ /* 0x000fe20008000818 */
[----:B------:R-:W-:Y:S01]  /*1ccc0*/  VIADD R2, R2, 0x180 ;  /* 0x0000018002027836 */ /* 0x000fe20000000000 */
[----:B------:R-:W-:Y:S02]  /*1ccd0*/  R2UR UR7, R3 ;  /* 0x00000000030772ca */ /* 0x000fe400000e0000 */
[----:B------:R-:W0:Y:S02]  /*1cce0*/  @P5 LDC R3, c[0x0][0x450] ;  /* 0x00011400ff035b82 */ /* 0x000e240000000800 */
[----:B------:R-:W-:-:S06]  /*1ccf0*/  R2UR UR6, R2 ;  /* 0x00000000020672ca */ /* 0x000fcc00000e0000 */
[----:B------:R-:W1:Y:S01]  /*1cd00*/  @P5 LDC R2, c[0x0][0x44c] ;  /* 0x00011300ff025b82 */ /* 0x000e620000000800 */
[----:B------:R-:W-:-:S04]  /*1cd10*/  @!P1 IMAD R4, R4, 0x8, R16 ;  /* 0x0000000804049824 */ /* 0x000fc800078e0210 */
[----:B------:R-:W-:Y:S02]  /*1cd20*/  @!P1 VIADD R4, R4, 0x30840 ;  /* 0x0003084004049836 */ /* 0x000fe40000000000 */
[----:B------:R-:W-:Y:S01]  /*1cd30*/  FMUL.FTZ R182, R182, UR5 ;  /* 0x00000005b6b67c20 */ /* 0x000fe20008410000 */
[----:B------:R-:W-:Y:S02]  /*1cd40*/  FMUL.FTZ R157, R157, UR5 ;  /* 0x000000059d9d7c20 */ /* 0x000fe40008410000 */
[----:B------:R-:W-:Y:S01]  /*1cd50*/  @!P1 PRMT R4, RZ, 0x654, R4 ;  /* 0x00000654ff049816 */ /* 0x000fe20000000004 */
[----:B------:R-:W-:-:S03]  /*1cd60*/  FMUL.FTZ R173, R173, UR5 ;  /* 0x00000005adad7c20 */ /* 0x000fc60008410000 */
[----:B------:R-:W2:Y:S08]  /*1cd70*/  MUFU.TANH R157, R157 ;  /* 0x0000009d009d7308 */ /* 0x000eb00000002400 */
[----:B------:R-:W4:Y:S01]  /*1cd80*/  MUFU.TANH R173, R173 ;  /* 0x000000ad00ad7308 */ /* 0x000f220000002400 */
[----:B------:R-:W-:Y:S02]  /*1cd90*/  WARPGROUP.DEPBAR.LE gsb0, 0x0 ;  /* 0x00008000000079c5 */ /* 0x000fe40000010000 */
[----:B------:R-:W-:-:S06]  /*1cda0*/  WARPGROUP.ARRIVE ;  /* 0x00000000000079c5 */ /* 0x000fcc0000000000 */
[----:B------:R-:W-:Y:S01]  /*1cdb0*/  HGMMA.64x256x16.F32 R24, R184, gdesc[UR4].tnspB, R24, gsb0 ;  /* 0x43e00004b8187df0 */ /* 0x000fe20008000818 */
[----:B------:R-:W-:Y:S01]  /*1cdc0*/  FMUL.FTZ R188, R169, UR5 ;  /* 0x00000005a9bc7c20 */ /* 0x000fe20008410000 */
[----:B------:R-:W-:Y:S01]  /*1cdd0*/  FMUL.FTZ R169, R175, UR5 ;  /* 0x00000005afa97c20 */ /* 0x000fe20008410000 */
[----:B------:R-:W-:Y:S01]  /*1cde0*/  FMUL.FTZ R175, R177, UR5 ;  /* 0x00000005b1af7c20 */ /* 0x000fe20008410000 */
[----:B------:R-:W-:-:S03]  /*1cdf0*/  SHF.L.U32 R177, R5, 0x6, RZ ;  /* 0x0000000605b17819 */ /* 0x000fc600000006ff */
[----:B------:R-:W0:Y:S08]  /*1ce00*/  MUFU.TANH R188, R188 ;  /* 0x000000bc00bc7308 */ /* 0x000e300000002400 */
[----:B------:R-:W0:Y:S08]  /*1ce10*/  MUFU.TANH R169, R169 ;  /* 0x000000a900a97308 */ /* 0x000e300000002400 */
[----:B------:R-:W0:Y:S01]  /*1ce20*/  MUFU.TANH R175, R175 ;  /* 0x000000af00af7308 */ /* 0x000e220000002400 */
[----:B------:R-:W-:-:S02]  /*1ce30*/  WARPGROUP.DEPBAR.LE gsb0, 0x0 ;  /* 0x00008000000079c5 */ /* 0x000fc40000010000 */
[----:B---3--:R-:W-:Y:S02]  /*1ce40*/  IMAD.IADD R184, R232, 0x1, R231 ;  /* 0x00000001e8b87824 */ /* 0x008fe400078e02e7 */
[----:B------:R-:W-:Y:S01]  /*1ce50*/  FMUL.FTZ R186, R161, UR5 ;  /* 0x00000005a1ba7c20 */ /* 0x000fe20008410000 */
[----:B------:R-:W-:Y:S01]  /*1ce60*/  FMUL.FTZ R187, R165, UR5 ;  /* 0x00000005a5bb7c20 */ /* 0x000fe20008410000 */
[----:B------:R3:W-:Y:S01]  /*1ce70*/  @!P1 SYNCS.ARRIVE.TRANS64.RED.A1T0 RZ, [R4+URZ], RZ ;  /* 0x000000ff04ff99a7 */ /* 0x0007e2000810043f */
[----:B-1----:R-:W-:-:S04]  /*1ce80*/  @P5 IMAD.HI.U32 R185, R184, R2, RZ ;  /* 0x00000002b8b95227 */ /* 0x002fc800078e00ff */
[----:B------:R-:W-:Y:S01]  /*1ce90*/  IMAD.MOV.U32 R2, RZ, RZ, R184 ;  /* 0x000000ffff027224 */ /* 0x000fe200078e00b8 */
[----:B0-----:R-:W-:Y:S01]  /*1cea0*/  @P5 SHF.R.U32.HI R2, RZ, R3, R185 ;  /* 0x00000003ff025219 */ /* 0x001fe200000116b9 */
        /* <DEDUP_REMOVED lines=25> */
[----:B---3--:R1:W3:Y:S01]  /*1d040*/  MUFU.TANH R4, R182 ;  /* 0x000000b600047308 */ /* 0x0082e20000002400 */
[----:B------:R-:W-:Y:S01]  /*1d050*/  ULDC UR5, c[0x0][0x9e0] ;  /* 0x0002780000057ab9 */ /* 0x000fe20000000800 */
[----:B-1----:R-:W-:-:S06]  /*1d060*/  IADD3 R182, -R230, 0x1, -R177 ;  /* 0x00000001e6b67810 */ /* 0x002fcc0007ffe9b1 */
[----:B------:R-:W1:Y:S01]  /*1d070*/  MUFU.TANH R3, R3 ;  /* 0x0000000300037308 */ /* 0x000e620000002400 */
[----:B------:R-:W-:-:S07]  /*1d080*/  IADD3 R182, -R219, R182, R220 ;  /* 0x000000b6dbb67210 */ /* 0x000fce0007ffe1dc */
[----:B------:R-:W0:Y:S01]  /*1d090*/  MUFU.TANH R184, R184 ;  /* 0x000000b800b87308 */ /* 0x000e220000002400 */
[----:B------:R-:W-:-:S07]  /*1d0a0*/  VIADD R183, R182, UR5 ;  /* 0x00000005b6b77c36 */ /* 0x000fce0008000000 */
        /* <DEDUP_REMOVED lines=22> */
[----:B------:R-:W1:Y:S08]  /*1d210*/  MUFU.TANH R179, R179 ;  /* 0x000000b300b37308 */ /* 0x000e700000002400 */
[----:B------:R-:W1:Y:S01]  /*1d220*/  MUFU.TANH R176, R176 ;  /* 0x000000b000b07308 */ /* 0x000e620000002400 */
[----:B------:R-:W-:-:S02]  /*1d230*/  VIADD R182, R182, UR4 ;  /* 0x00000004b6b67c36 */ /* 0x000fc40008000000 */
[--C-:B0-----:R-:W-:Y:S02]  /*1d240*/  IMAD.IADD R181, R183, 0x1, R189.reuse ;  /* 0x00000001b7b57824 */ /* 0x101fe400078e02bd */
[----:B------:R-:W-:Y:S01]  /*1d250*/  IMAD.IADD R180, R182, 0x1, R189 ;  /* 0x00000001b6b47824 */ /* 0x000fe200078e02bd */
[----:B--234-:R-:W-:Y:S06]  /*1d260*/  @!P6 BRA `(.L_x_1790) ;  /* 0x000000000060e947 */ /* 0x01cfec0003800000 */
        /* <DEDUP_REMOVED lines=13> */
.L_x_1792:
[----:B------:R-:W-:Y:S02]  /*1d340*/  ULDC UR4, c[0x0][0x9e4] ;  /* 0x0002790000047ab9 */ /* 0x000fe40000000800 */
[----:B------:R-:W-:-:S05]  /*1d350*/  IMAD.U32 R190, RZ, RZ, UR4 ;  /* 0x00000004ffbe7e24 */ /* 0x000fca000f8e00ff */
[----:B------:R-:W-:-:S13]  /*1d360*/  ISETP.NE.AND P2, PT, R190, 0x1, PT ;  /* 0x00000001be00780c */ /* 0x000fda0003f45270 */
[----:B------:R-:W0:Y:S02]  /*1d370*/  @P2 LDC.64 R158, c[0x0][0x9e8] ;  /* 0x00027a00ff9e2b82 */ /* 0x000e240000000a00 */
[----:B0-----:R-:W-:-:S05]  /*1d380*/  @P2 IMAD.HI.U32 R158, R189, R158, RZ ;  /* 0x0000009ebd9e2227 */ /* 0x001fca00078e00ff */
[----:B------:R-:W-:-:S07]  /*1d390*/  @P2 SHF.R.U32.HI R189, RZ, R159, R158 ;  /* 0x0000009fffbd2219 */ /* 0x000fce000001169e */
.L_x_1793:
[----:B------:R-:W-:Y:S05]  /*1d3a0*/  BSYNC B1 ;  /* 0x0000000000017941 */ /* 0x000fea0003800000 */
.L_x_1791:
[----:B------:R-:W-:-:S05]  /*1d3b0*/  IMAD R189, R189, R190, -R177 ;  /* 0x000000bebdbd7224 */ /* 0x000fca00078e0ab1 */
[----:B------:R-:W-:-:S04]  /*1d3c0*/  IADD3 R189, -R230, R189, RZ ;  /* 0x000000bde6bd7210 */ /* 0x000fc80007ffe1ff */
[----:B------:R-:W-:Y:S02]  /*1d3d0*/  VIMNMX R180, R180, R189, !PT ;  /* 0x000000bdb4b47248 */ /* 0x000fe40007fe0100 */
[----:B------:R-:W-:-:S07]  /*1d3e0*/  VIADDMNMX R181, R189, R190, R181, PT ;  /* 0x000000bebdb57246 */ /* 0x000fce00038001b5 */
.L_x_1790:
[----:B------:R-:W-:Y:S01]  /*1d3f0*/  ISETP.GT.AND P2, PT, R5, -0x1, PT ;  /* 0xffffffff0500780c */ /* 0x000fe20003f44270 */
[----:B------:R-:W0:Y:S03]  /*1d400*/  SHFL.IDX PT, R2, R2, 0x1, 0x1c1f ;  /* 0x003c1f0002027f89 */ /* 0x000e2600000e0000 */
[C---:B------:R-:W-:Y:S02]  /*1d410*/  ISETP.GT.AND P4, PT, R180.reuse, RZ, P2 ;  /* 0x000000ffb400720c */ /* 0x040fe40001784270 */
[----:B------:R-:W-:Y:S02]  /*1d420*/  ISETP.GT.AND P3, PT, R180, 0x1, P2 ;  /* 0x00000001b400780c */ /* 0x000fe40001764270 */
[C---:B------:R-:W-:Y:S02]  /*1d430*/  ISETP.LT.OR P4, PT, R181.reuse, 0x1, P4 ;  /* 0x00000001b500780c */ /* 0x040fe40002781670 */
[----:B------:R-:W-:-:S02]  /*1d440*/  ISETP.LT.OR P3, PT, R181, 0x2, P3 ;  /* 0x00000002b500780c */ /* 0x000fc40001f61670 */
[----:B-1----:R-:W-:Y:S02]  /*1d450*/  FSEL R158, R3, -INF , !P4 ;  /* 0xff800000039e7808 */ /* 0x002fe40006000000 */
[----:B------:R-:W-:Y:S02]  /*1d460*/  FSEL R184, R184, -INF , !P3 ;  /* 0xff800000b8b87808 */ /* 0x000fe40005800000 */
[C---:B------:R-:W-:Y:S02]  /*1d470*/  ISETP.GT.AND P4, PT, R180.reuse, 0x8, P2 ;  /* 0x00000008b400780c */ /* 0x040fe40001784270 */
[----:B------:R-:W-:Y:S02]  /*1d480*/  ISETP.GT.AND P3, PT, R180, 0x9, P2 ;  /* 0x00000009b400780c */ /* 0x000fe40001764270 */
[C---:B------:R-:W-:Y:S02]  /*1d490*/  ISETP.LT.OR P4, PT, R181.reuse, 0x9, P4 ;  /* 0x00000009b500780c */ /* 0x040fe40002781670 */
[----:B------:R-:W-:-:S02]  /*1d4a0*/  ISETP.LT.OR P3, PT, R181, 0xa, P3 ;  /* 0x0000000ab500780c */ /* 0x000fc40001f61670 */
[----:B------:R-:W-:Y:S01]  /*1d4b0*/  FSEL R155, R155, -INF , !P4 ;  /* 0xff8000009b9b7808 */ /* 0x000fe20006000000 */
[--C-:B0-----:R-:W-:Y:S01]  /*1d4c0*/  IMAD.IADD R183, R183, 0x1, R2.reuse ;  /* 0x00000001b7b77824 */ /* 0x101fe200078e0202 */
[----:B------:R-:W-:Y:S01]  /*1d4d0*/  FSEL R157, R157, -INF , !P3 ;  /* 0xff8000009d9d7808 */ /* 0x000fe20005800000 */
[----:B------:R-:W-:Y:S01]  /*1d4e0*/  IMAD.IADD R182, R182, 0x1, R2 ;  /* 0x00000001b6b67824 */ /* 0x000fe200078e0202 */
        /* <DEDUP_REMOVED lines=35> */
[----:B------:R-:W-:Y:S01]  /*1d720*/  FSEL R179, R179, -INF , !P3 ;  /* 0xff800000b3b37808 */ /* 0x000fe20005800000 */
[----:B------:R-:W-:Y:S08]  /*1d730*/  @!P6 BRA `(.L_x_1794) ;  /* 0x000000000060e947 */ /* 0x000ff00003800000 */
        /* <DEDUP_REMOVED lines=13> */
.L_x_1796:
[----:B------:R-:W-:Y:S02]  /*1d810*/  ULDC UR4, c[0x0][0x9e4] ;  /* 0x0002790000047ab9 */ /* 0x000fe40000000800 */
[----:B------:R-:W-:-:S05]  /*1d820*/  IMAD.U32 R180, RZ, RZ, UR4 ;  /* 0x00000004ffb47e24 */ /* 0x000fca000f8e00ff */
[----:B------:R-:W-:-:S13]  /*1d830*/  ISETP.NE.AND P3, PT, R180, 0x1, PT ;  /* 0x00000001b400780c */ /* 0x000fda0003f65270 */
[----:B------:R-:W0:Y:S02]  /*1d840*/  @P3 LDC.64 R2, c[0x0][0x9e8] ;  /* 0x00027a00ff023b82 */ /* 0x000e240000000a00 */
[----:B0-----:R-:W-:-:S05]  /*1d850*/  @P3 IMAD.HI.U32 R2, R159, R2, RZ ;  /* 0x000000029f023227 */ /* 0x001fca00078e00ff */
[----:B------:R-:W-:-:S07]  /*1d860*/  @P3 SHF.R.U32.HI R159, RZ, R3, R2 ;  /* 0x00000003ff9f3219 */ /* 0x000fce0000011602 */
.L_x_1797:
[----:B------:R-:W-:Y:S05]  /*1d870*/  BSYNC B1 ;  /* 0x0000000000017941 */ /* 0x000fea0003800000 */
.L_x_1795:
[----:B------:R-:W-:-:S04]  /*1d880*/  IMAD R159, R159, R180, -R177 ;  /* 0x000000b49f9f7224 */ /* 0x000fc800078e0ab1 */
[----:B------:R-:W-:-:S05]  /*1d890*/  IMAD.IADD R159, R159, 0x1, -R230 ;  /* 0x000000019f9f7824 */ /* 0x000fca00078e0ae6 */
[----:B------:R-:W-:Y:S02]  /*1d8a0*/  VIMNMX R182, R182, R159, !PT ;  /* 0x0000009fb6b67248 */ /* 0x000fe40007fe0100 */
[----:B------:R-:W-:-:S07]  /*1d8b0*/  VIADDMNMX R183, R159, R180, R183, PT ;  /* 0x000000b49fb77246 */ /* 0x000fce00038001b7 */
.L_x_1794:
[----:B------:R-:W-:Y:S01]  /*1d8c0*/  @!P1 VIADD R0, R0, 0x30860 ;  /* 0x0003086000009836 */ /* 0x000fe20000000000 */
[----:B------:R-:W2:Y:S01]  /*1d8d0*/  LDL R181, [R1+0x38] ;  /* 0x0000380001b57983 */ /* 0x000ea20000100800 */
[----:B------:R-:W-:Y:S01]  /*1d8e0*/  ISETP.GT.AND P3, PT, R182, 0x1, P2 ;  /* 0x00000001b600780c */ /* 0x000fe20001764270 */
[----:B------:R-:W-:Y:S01]  /*1d8f0*/  ULDC UR4, c[0x0][0x988] ;  /* 0x0002620000047ab9 */ /* 0x000fe20000000800 */
[----:B------:R-:W-:Y:S01]  /*1d900*/  IMAD.MOV.U32 R232, RZ, RZ, R218 ;  /* 0x000000ffffe87224 */ /* 0x000fe200078e00da */
[----:B------:R-:W-:Y:S01]  /*1d910*/  @!P1 PRMT R0, RZ, 0x654, R0 ;  /* 0x00000654ff009816 */ /* 0x000fe20000000000 */
[----:B------:R-:W-:Y:S01]  /*1d920*/  IMAD.MOV.U32 R231, RZ, RZ, R22 ;  /* 0x000000ffffe77224 */ /* 0x000fe200078e0016 */
        /* <DEDUP_REMOVED lines=42> */
[----:B0-----:R-:W-:-:S05]  /*1dbd0*/  FMNMX.FTZ R2, R0, R2, !PT ;  /* 0x0000000200027209 */ /* 0x001fca0007810000 */
[----:B------:R-:W0:Y:S02]  /*1dbe0*/  SHFL.BFLY PT, R3, R2, 0x1, 0x1f ;  /* 0x0c201f0002037f89 */ /* 0x000e2400000e0000 */
[----:B0-----:R-:W-:Y:S02]  /*1dbf0*/  FMNMX.FTZ R3, R2, R3, !PT ;  /* 0x0000000302037209 */ /* 0x001fe40007810000 */
[----:B------:R-:W-:Y:S02]  /*1dc00*/  MOV R2, UR4 ;  /* 0x0000000400027c02 */ /* 0x000fe40008000f00 */
[----:B------:R-:W-:-:S03]  /*1dc10*/  FSETP.NEU.FTZ.AND P4, PT, R3, -INF , PT ;  /* 0xff8000000300780b */ /* 0x000fc60003f9d000 */
[C---:B------:R-:W-:Y:S01]  /*1dc20*/  FMUL.FTZ R159, R3.reuse, R2 ;  /* 0x00000002039f7220 */ /* 0x040fe20000410000 */
[----:B------:R-:W-:-:S04]  /*1dc30*/  FSEL R0, R3, RZ, P4 ;  /* 0x000000ff03007208 */ /* 0x000fc80002000000 */
[----:B------:R-:W-:Y:S01]  /*1dc40*/  FSEL R159, R159, RZ, P4 ;  /* 0x000000ff9f9f7208 */ /* 0x000fe20002000000 */
[----:B------:R-:W-:Y:S01]  /*1dc50*/  FADD.FTZ R0, -R0, R229 ;  /* 0x000000e500007221 */ /* 0x000fe20000010100 */
[----:B------:R-:W-:Y:S01]  /*1dc60*/  ISETP.GT.AND P4, PT, R182, 0x8, P2 ;  /* 0x00000008b600780c */ /* 0x000fe20001784270 */
[----:B------:R-:W-:Y:S02]  /*1dc70*/  IMAD.MOV.U32 R229, RZ, RZ, R3 ;  /* 0x000000ffffe57224 */ /* 0x000fe400078e0003 */
[-CC-:B------:R-:W-:Y:S01]  /*1dc80*/  FFMA.FTZ R158, R158, R2.reuse, -R159.reuse ;  /* 0x000000029e9e7223 */ /* 0x180fe2000001089f */
[----:B------:R-:W-:Y:S01]  /*1dc90*/  ISETP.LT.OR P4, PT, R183, 0x9, P4 ;  /* 0x00000009b700780c */ /* 0x000fe20002781670 */
[-CC-:B------:R-:W-:Y:S01]  /*1dca0*/  FFMA.FTZ R184, R184, R2.reuse, -R159.reuse ;  /* 0x00000002b8b87223 */ /* 0x180fe2000001089f */
[-CC-:B------:R-:W-:Y:S01]  /*1dcb0*/  FFMA.FTZ R155, R155, R2.reuse, -R159.reuse ;  /* 0x000000029b9b7223 */ /* 0x180fe2000001089f */
        /* <DEDUP_REMOVED lines=24> */
[----:B------:R-:W-:Y:S01]  /*1de40*/  FFMA.FTZ R159, R179, R2, -R159 ;  /* 0x00000002b39f7223 */ /* 0x000fe2000001089f */
[----:B------:R-:W-:Y:S01]  /*1de50*/  FMNMX.FTZ R152, R162, R152, !PT ;  /* 0x00000098a2987209 */ /* 0x000fe20007810000 */
[----:B------:R-:W-:Y:S01]  /*1de60*/  FMUL.FTZ R180, R0, R2 ;  /* 0x0000000200b47220 */ /* 0x000fe20000410000 */
[----:B------:R-:W-:Y:S01]  /*1de70*/  ISETP.LT.OR P4, PT, R183, 0x21, P4 ;  /* 0x00000021b700780c */ /* 0x000fe20002781670 */
[----:B------:R-:W-:Y:S01]  /*1de80*/  MUFU.EX2 R158, R158 ;  /* 0x0000009e009e7308 */ /* 0x000fe20000000800 */
[----:B------:R-:W-:-:S02]  /*1de90*/  FMNMX.FTZ R152, R164, R152, !PT ;  /* 0x00000098a4987209 */ /* 0x000fc40007810000 */
[----:B------:R-:W-:Y:S02]  /*1dea0*/  FSEL R165, R165, -INF , !P4 ;  /* 0xff800000a5a57808 */ /* 0x000fe40006000000 */
[----:B------:R-:W-:Y:S02]  /*1deb0*/  ISETP.GT.AND P4, PT, R182, 0x28, P2 ;  /* 0x00000028b600780c */ /* 0x000fe40001784270 */
[----:B------:R-:W-:Y:S01]  /*1dec0*/  FMNMX.FTZ R152, R165, R152, !PT ;  /* 0x00000098a5987209 */ /* 0x000fe20007810000 */
[----:B------:R-:W-:Y:S01]  /*1ded0*/  MUFU.EX2 R184, R184 ;  /* 0x000000b800b87308 */ /* 0x000fe20000000800 */
[----:B------:R-:W-:Y:S02]  /*1dee0*/  ISETP.LT.OR P4, PT, R183, 0x29, P4 ;  /* 0x00000029b700780c */ /* 0x000fe40002781670 */
[----:B------:R-:W-:Y:S02]  /*1def0*/  FMNMX.FTZ R152, R166, R152, !PT ;  /* 0x00000098a6987209 */ /* 0x000fe40007810000 */
[----:B------:R-:W-:-:S02]  /*1df00*/  FSEL R168, R168, -INF , !P4 ;  /* 0xff800000a8a87808 */ /* 0x000fc40006000000 */
[----:B------:R-:W-:Y:S01]  /*1df10*/  ISETP.GT.AND P4, PT, R182, 0x30, P2 ;  /* 0x00000030b600780c */ /* 0x000fe20001784270 */
[----:B------:R-:W-:Y:S01]  /*1df20*/  MUFU.EX2 R155, R155 ;  /* 0x0000009b009b7308 */ /* 0x000fe20000000800 */
[----:B------:R-:W-:Y:S02]  /*1df30*/  FMNMX.FTZ R152, R168, R152, !PT ;  /* 0x00000098a8987209 */ /* 0x000fe40007810000 */
[----:B------:R-:W-:Y:S02]  /*1df40*/  ISETP.LT.OR P4, PT, R183, 0x31, P4 ;  /* 0x00000031b700780c */ /* 0x000fe40002781670 */
[----:B------:R-:W-:Y:S02]  /*1df50*/  FMNMX.FTZ R152, R169, R152, !PT ;  /* 0x00000098a9987209 */ /* 0x000fe40007810000 */
[----:B------:R-:W-:Y:S01]  /*1df60*/  FSEL R170, R170, -INF , !P4 ;  /* 0xff800000aaaa7808 */ /* 0x000fe20006000000 */
[----:B------:R-:W0:Y:S01]  /*1df70*/  MUFU.EX2 R157, R157 ;  /* 0x0000009d009d7308 */ /* 0x000e220000000800 */
[----:B------:R-:W-:-:S02]  /*1df80*/  ISETP.GT.AND P4, PT, R182, 0x31, P2 ;  /* 0x00000031b600780c */ /* 0x000fc40001784270 */
[----:B------:R-:W-:Y:S02]  /*1df90*/  ISETP.GT.AND P2, PT, R182, 0x39, P2 ;  /* 0x00000039b600780c */ /* 0x000fe40001744270 */
[C---:B------:R-:W-:Y:S02]  /*1dfa0*/  ISETP.LT.OR P4, PT, R183.reuse, 0x32, P4 ;  /* 0x00000032b700780c */ /* 0x040fe40002781670 */
[----:B------:R-:W-:Y:S01]  /*1dfb0*/  FMNMX.FTZ R152, R170, R152, !PT ;  /* 0x00000098aa987209 */ /* 0x000fe20007810000 */
[----:B------:R-:W-:Y:S01]  /*1dfc0*/  MUFU.EX2 R185, R185 ;  /* 0x000000b900b97308 */ /* 0x000fe20000000800 */
[----:B------:R-:W-:Y:S02]  /*1dfd0*/  FSEL R172, R172, -INF , !P4 ;  /* 0xff800000acac7808 */ /* 0x000fe40006000000 */
[----:B------:R-:W-:Y:S02]  /*1dfe0*/  ISETP.LT.OR P2, PT, R183, 0x3a, P2 ;  /* 0x0000003ab700780c */ /* 0x000fe40001741670 */
[----:B------:R-:W-:-:S02]  /*1dff0*/  FSEL R179, R4, -INF , !P3 ;  /* 0xff80000004b37808 */ /* 0x000fc40005800000 */
[----:B------:R-:W-:Y:S01]  /*1e000*/  FMNMX.FTZ R152, R172, R152, !PT ;  /* 0x00000098ac987209 */ /* 0x000fe20007810000 */
[----:B------:R-:W1:Y:S01]  /*1e010*/  MUFU.EX2 R186, R186 ;  /* 0x000000ba00ba7308 */ /* 0x000e620000000800 */
[----:B------:R-:W-:Y:S02]  /*1e020*/  FSEL R176, R176, -INF , !P2 ;  /* 0xff800000b0b07808 */ /* 0x000fe40005000000 */
[----:B------:R-:W-:Y:S02]  /*1e030*/  FMNMX.FTZ R152, R179, R152, !PT ;  /* 0x00000098b3987209 */ /* 0x000fe40007810000 */
[----:B0-----:R-:W-:Y:S02]  /*1e040*/  F2FP.F16.F32.PACK_AB R198, R157, R155 ;  /* 0x0000009b9dc6723e */ /* 0x001fe400000000ff */
[----:B------:R-:W-:Y:S01]  /*1e050*/  FMNMX.FTZ R152, R176, R152, !PT ;  /* 0x00000098b0987209 */ /* 0x000fe20007810000 */
[----:B------:R-:W-:Y:S01]  /*1e060*/  MUFU.EX2 R163, R163 ;  /* 0x000000a300a37308 */ /* 0x000fe20000000800 */
[----:B------:R-:W-:-:S03]  /*1e070*/  F2FP.F16.F32.PACK_AB R196, R184, R158 ;  /* 0x0000009eb8c4723e */ /* 0x000fc600000000ff */
[----:B------:R-:W0:Y:S04]  /*1e080*/  SHFL.BFLY PT, R4, R152, 0x2, 0x1f ;  /* 0x0c401f0098047f89 */ /* 0x000e2800000e0000 */
[----:B------:R-:W3:Y:S01]  /*1e090*/  MUFU.EX2 R187, R187 ;  /* 0x000000bb00bb7308 */ /* 0x000ee20000000800 */
[----:B-1----:R-:W-:-:S07]  /*1e0a0*/  F2FP.F16.F32.PACK_AB R192, R186, R185 ;  /* 0x000000b9bac0723e */ /* 0x002fce00000000ff */
[----:B------:R-:W-:Y:S08]  /*1e0b0*/  MUFU.EX2 R167, R167 ;  /* 0x000000a700a77308 */ /* 0x000ff00000000800 */
[----:B------:R-:W-:Y:S01]  /*1e0c0*/  MUFU.EX2 R188, R188 ;  /* 0x000000bc00bc7308 */ /* 0x000fe20000000800 */
[----:B---3--:R-:W-:Y:S02]  /*1e0d0*/  F2FP.F16.F32.PACK_AB R194, R187, R163 ;  /* 0x000000a3bbc2723e */ /* 0x008fe400000000ff */
[----:B0-----:R-:W-:-:S05]  /*1e0e0*/  FMNMX.FTZ R152, R152, R4, !PT ;  /* 0x0000000498987209 */ /* 0x001fca0007810000 */
[----:B------:R-:W-:Y:S01]  /*1e0f0*/  MUFU.EX2 R171, R171 ;  /* 0x000000ab00ab7308 */ /* 0x000fe20000000800 */
[----:B------:R-:W0:Y:S07]  /*1e100*/  SHFL.BFLY PT, R4, R152, 0x1, 0x1f ;  /* 0x0c201f0098047f89 */ /* 0x000e2e00000e0000 */
[----:B------:R-:W1:Y:S08]  /*1e110*/  MUFU.EX2 R173, R173 ;  /* 0x000000ad00ad7308 */ /* 0x000e700000000800 */
[----:B------:R-:W-:Y:S08]  /*1e120*/  MUFU.EX2 R174, R174 ;  /* 0x000000ae00ae7308 */ /* 0x000ff00000000800 */
[----:B------:R-:W-:Y:S01]  /*1e130*/  MUFU.EX2 R175, R175 ;  /* 0x000000af00af7308 */ /* 0x000fe20000000800 */
[----:B0-----:R-:W-:-:S02]  /*1e140*/  FMNMX.FTZ R4, R152, R4, !PT ;  /* 0x0000000498047209 */ /* 0x001fc40007810000 */
[----:B-1----:R-:W-:Y:S02]  /*1e150*/  F2FP.F16.F32.PACK_AB R190, R173, R171 ;  /* 0x000000abadbe723e */ /* 0x002fe400000000ff */
[C---:B------:R-:W-:Y:S01]  /*1e160*/  FSETP.NEU.FTZ.AND P2, PT, R4.reuse, -INF , PT ;  /* 0xff8000000400780b */ /* 0x040fe20003f5d000 */
[----:B------:R-:W-:Y:S02]  /*1e170*/  FMUL.FTZ R152, R4, R2 ;  /* 0x0000000204987220 */ /* 0x000fe40000410000 */
[----:B------:R-:W-:Y:S03]  /*1e180*/  MUFU.EX2 R178, R178 ;  /* 0x000000b200b27308 */ /* 0x000fe60000000800 */
[----:B------:R-:W-:-:S05]  /*1e190*/  FSEL R0, R152, RZ, P2 ;  /* 0x000000ff98007208 */ /* 0x000fca0001000000 */
[----:B------:R-:W0:Y:S01]  /*1e1a0*/  MUFU.EX2 R152, R180 ;  /* 0x000000b400987308 */ /* 0x000e220000000800 */
[-CC-:B------:R-:W-:Y:S01]  /*1e1b0*/  FFMA.FTZ R177, R177, R2.reuse, -R0.reuse ;  /* 0x00000002b1b17223 */ /* 0x180fe20000010800 */
        /* <DEDUP_REMOVED lines=14> */
[----:B------:R-:W-:Y:S01]  /*1e2a0*/  FFMA.FTZ R176, R176, R2, -R0 ;  /* 0x00000002b0b07223 */ /* 0x000fe20000010800 */
[----:B0-----:R-:W-:Y:S01]  /*1e2b0*/  FFMA.FTZ R0, R152, R227, R158 ;  /* 0x000000e398007223 */ /* 0x001fe2000001009e */
[----:B------:R-:W-:Y:S03]  /*1e2c0*/  MUFU.EX2 R177, R177 ;  /* 0x000000b100b17308 */ /* 0x000fe60000000800 */
[----:B------:R-:W-:Y:S01]  /*1e2d0*/  FADD.FTZ R0, R184, R0 ;  /* 0x00000000b8007221 */ /* 0x000fe20000010000 */
[----:B------:R-:W-:-:S03]  /*1e2e0*/  F2FP.F16.F32.PACK_AB R184, R175, R174 ;  /* 0x000000aeafb8723e */ /* 0x000fc600000000ff */
[----:B------:R-:W-:Y:S01]  /*1e2f0*/  FADD.FTZ R0, R155, R0 ;  /* 0x000000009b007221 */ /* 0x000fe20000010000 */
[----:B------:R-:W-:Y:S01]  /*1e300*/  FSEL R155, R4, RZ, P2 ;  /* 0x000000ff049b7208 */ /* 0x000fe20001000000 */
[----:B------:R-:W0:Y:S01]  /*1e310*/  MUFU.EX2 R153, R153 ;  /* 0x0000009900997308 */ /* 0x000e220000000800 */
[----:B--2---:R-:W-:Y:S01]  /*1e320*/  ISETP.GT.AND P2, PT, R5, R181, PT ;  /* 0x000000b50500720c */ /* 0x004fe20003f44270 */
[----:B------:R-:W-:Y:S01]  /*1e330*/  FADD.FTZ R0, R157, R0 ;  /* 0x000000009d007221 */ /* 0x000fe20000010000 */
[----:B------:R-:W-:Y:S02]  /*1e340*/  VIADD R5, R5, 0xffffffff ;  /* 0xffffffff05057836 */ /* 0x000fe40000000000 */
[----:B------:R-:W-:Y:S01]  /*1e350*/  FADD.FTZ R155, -R155, R228 ;  /* 0x000000e49b9b7221 */ /* 0x000fe20000010100 */
[----:B------:R-:W-:Y:S02]  /*1e360*/  IMAD.MOV.U32 R228, RZ, RZ, R4 ;  /* 0x000000ffffe47224 */ /* 0x000fe400078e0004 */
[----:B------:R-:W-:Y:S01]  /*1e370*/  FADD.FTZ R0, R185, R0 ;  /* 0x00000000b9007221 */ /* 0x000fe20000010000 */
[----:B------:R-:W-:Y:S01]  /*1e380*/  FMUL.FTZ R155, R155, R2 ;  /* 0x000000029b9b7220 */ /* 0x000fe20000410000 */
[----:B------:R-:W-:Y:S02]  /*1e390*/  MUFU.EX2 R154, R154 ;  /* 0x0000009a009a7308 */ /* 0x000fe40000000800 */
[----:B------:R-:W-:-:S04]  /*1e3a0*/  FADD.FTZ R0, R186, R0 ;  /* 0x00000000ba007221 */ /* 0x000fc80000010000 */
[----:B------:R-:W-:Y:S02]  /*1e3b0*/  FADD.FTZ R0, R163, R0 ;  /* 0x00000000a3007221 */ /* 0x000fe40000010000 */
[----:B------:R-:W1:Y:S02]  /*1e3c0*/  MUFU.EX2 R156, R156 ;  /* 0x0000009c009c7308 */ /* 0x000e640000000800 */
[----:B------:R-:W-:Y:S01]  /*1e3d0*/  FADD.FTZ R0, R187, R0 ;  /* 0x00000000bb007221 */ /* 0x000fe20000010000 */
[----:B0-----:R-:W-:-:S03]  /*1e3e0*/  F2FP.F16.F32.PACK_AB R197, R153, R177 ;  /* 0x000000b199c5723e */ /* 0x001fc600000000ff */
[----:B------:R-:W-:Y:S02]  /*1e3f0*/  FADD.FTZ R157, R167, R0 ;  /* 0x00000000a79d7221 */ /* 0x000fe40000010000 */
[----:B------:R0:W2:Y:S02]  /*1e400*/  MUFU.EX2 R0, R155 ;  /* 0x0000009b00007308 */ /* 0x0000a40000000800 */
[C---:B------:R-:W-:Y:S01]  /*1e410*/  FADD.FTZ R157, R188.reuse, R157 ;  /* 0x0000009dbc9d7221 */ /* 0x040fe20000010000 */
[----:B------:R-:W-:-:S03]  /*1e420*/  F2FP.F16.F32.PACK_AB R188, R188, R167 ;  /* 0x000000a7bcbc723e */ /* 0x000fc600000000ff */
[----:B------:R-:W-:Y:S02]  /*1e430*/  FADD.FTZ R157, R171, R157 ;  /* 0x0000009dab9d7221 */ /* 0x000fe40000010000 */
[----:B------:R-:W3:Y:S02]  /*1e440*/  MUFU.EX2 R160, R160 ;  /* 0x000000a000a07308 */ /* 0x000ee40000000800 */
[----:B------:R-:W-:Y:S01]  /*1e450*/  FADD.FTZ R157, R173, R157 ;  /* 0x0000009dad9d7221 */ /* 0x000fe20000010000 */
[----:B-1----:R-:W-:-:S03]  /*1e460*/  F2FP.F16.F32.PACK_AB R199, R156, R154 ;  /* 0x0000009a9cc7723e */ /* 0x002fc600000000ff */
[----:B0-----:R-:W-:Y:S02]  /*1e470*/  FADD.FTZ R155, R174, R157 ;  /* 0x0000009dae9b7221 */ /* 0x001fe40000010000 */
[----:B------:R-:W0:Y:S01]  /*1e480*/  MUFU.EX2 R161, R161 ;  /* 0x000000a100a17308 */ /* 0x000e220000000800 */
[----:B--2---:R-:W-:Y:S01]  /*1e490*/  FFMA.FTZ R226, R0, R226, R177 ;  /* 0x000000e200e27223 */ /* 0x004fe200000100b1 */
[----:B------:R-:W-:-:S03]  /*1e4a0*/  FADD.FTZ R155, R175, R155 ;  /* 0x0000009baf9b7221 */ /* 0x000fc60000010000 */
[----:B------:R-:W-:Y:S01]  /*1e4b0*/  FADD.FTZ R226, R153, R226 ;  /* 0x000000e299e27221 */ /* 0x000fe20000010000 */
[----:B------:R-:W-:Y:S02]  /*1e4c0*/  FADD.FTZ R155, R178, R155 ;  /* 0x0000009bb29b7221 */ /* 0x000fe40000010000 */
[----:B------:R-:W1:Y:S01]  /*1e4d0*/  MUFU.EX2 R162, R162 ;  /* 0x000000a200a27308 */ /* 0x000e620000000800 */
[----:B------:R-:W-:-:S04]  /*1e4e0*/  FADD.FTZ R226, R154, R226 ;  /* 0x000000e29ae27221 */ /* 0x000fc80000010000 */
[----:B------:R-:W-:-:S03]  /*1e4f0*/  FADD.FTZ R226, R156, R226 ;  /* 0x000000e29ce27221 */ /* 0x000fc60000010000 */
[----:B------:R-:W2:Y:S01]  /*1e500*/  MUFU.EX2 R164, R164 ;  /* 0x000000a400a47308 */ /* 0x000ea20000000800 */
[----:B---3--:R-:W-:Y:S01]  /*1e510*/  FADD.FTZ R226, R160, R226 ;  /* 0x000000e2a0e27221 */ /* 0x008fe20000010000 */
[----:B0-----:R-:W-:-:S03]  /*1e520*/  F2FP.F16.F32.PACK_AB R193, R161, R160 ;  /* 0x000000a0a1c1723e */ /* 0x001fc600000000ff */
[----:B------:R-:W-:-:S03]  /*1e530*/  FADD.FTZ R226, R161, R226 ;  /* 0x000000e2a1e27221 */ /* 0x000fc60000010000 */
        /* <DEDUP_REMOVED lines=21> */
[----:B0-----:R-:W-:Y:S01]  /*1e690*/  FADD.FTZ R226, R179, R226 ;  /* 0x000000e2b3e27221 */ /* 0x001fe20000010000 */
[C---:B-1----:R-:W-:Y:S01]  /*1e6a0*/  FADD.FTZ R227, R159.reuse, R155 ;  /* 0x0000009b9fe37221 */ /* 0x042fe20000010000 */
[----:B------:R-:W-:Y:S02]  /*1e6b0*/  F2FP.F16.F32.PACK_AB R186, R159, R178 ;  /* 0x000000b29fba723e */ /* 0x000fe400000000ff */
[C---:B--2---:R-:W-:Y:S01]  /*1e6c0*/  FADD.FTZ R226, R176.reuse, R226 ;  /* 0x000000e2b0e27221 */ /* 0x044fe20000010000 */
[----:B------:R-:W-:Y:S01]  /*1e6d0*/  F2FP.F16.F32.PACK_AB R187, R176, R179 ;  /* 0x000000b3b0bb723e */ /* 0x000fe200000000ff */
[----:B------:R-:W-:Y:S06]  /*1e6e0*/  @P2 BRA `(.L_x_1798) ;  /* 0xffffffd0004c2947 */ /* 0x000fec000383ffff */
.L_x_1779:
[----:B------:R-:W-:Y:S05]  /*1e6f0*/  BSYNC B0 ;  /* 0x0000000000007941 */ /* 0x000fea0003800000 */
.L_x_1778:
        /* <DEDUP_REMOVED lines=131> */
.L_x_1799:
[----:B------:R-:W-:Y:S01]  /*1ef30*/  IMAD R5, R22, 0x8, R16 ;  /* 0x0000000816057824 */ /* 0x000fe200078e0210 */
[----:B------:R-:W-:-:S04]  /*1ef40*/  SHF.L.U32 R0, R218, 0x1f, RZ ;  /* 0x0000001fda007819 */ /* 0x000fc800000006ff */
[----:B------:R0:W1:Y:S01]  /*1ef50*/  SYNCS.PHASECHK.TRANS64.TRYWAIT P2, [R5+URZ+0x30850], R0 ;  /* 0x03085000050075a7 */ /* 0x000062000804017f */
[----:B------:R-:W-:Y:S05]  /*1ef60*/  @!P0 BRA `(.L_x_1800) ;  /* 0x0000000000048947 */ /* 0x000fea0003800000 */
[----:B------:R-:W-:Y:S01]  /*1ef70*/  BPT.TRAP 0x1 ;  /* 0x000000040000795c */ /* 0x000fe20000300000 */
.L_x_1800:
[----:B------:R-:W-:Y:S04]  /*1ef80*/  BSSY B0, `(.L_x_1801) ;  /* 0x0000004000007945 */ /* 0x000fe80003800000 */
[----:B-1----:R-:W-:Y:S05]  /*1ef90*/  @P2 BRA `(.L_x_1802) ;  /* 0x0000000000082947 */ /* 0x002fea0003800000 */
[----:B------:R-:W1:Y:S02]  /*1efa0*/  SYNCS.PHASECHK.TRANS64.TRYWAIT P0, [R5+URZ+0x30850], R0 ;  /* 0x03085000050075a7 */ /* 0x000e64000800017f */
[----:B-1----:R-:W-:Y:S05]  /*1efb0*/  @!P0 BRA `(.L_x_1803) ;  /* 0x0000010c00308947 */ /* 0x002fea0003800000 */
.L_x_1802:
[----:B------:R-:W-:Y:S05]  /*1efc0*/  BSYNC B0 ;  /* 0x0000000000007941 */ /* 0x000fea0003800000 */
.L_x_1801:
[----:B------:R-:W-:Y:S01]  /*1efd0*/  IADD3 R16, R16, 0x400, RZ ;  /* 0x0000040010107810 */ /* 0x000fe20007ffe0ff */
[----:B------:R-:W2:Y:S01]  /*1efe0*/  LDL.LU R10, [R1+0x54] ;  /* 0x00005400010a7983 */ /* 0x000ea20000300800 */
[----:B------:R-:W-:Y:S01]  /*1eff0*/  IMAD.MOV.U32 R7, RZ, RZ, 0x40000040 ;  /* 0x40000040ff077424 */ /* 0x000fe200078e00ff */
[----:B------:R-:W-:Y:S01]  /*1f000*/  WARPGROUP.ARRIVE ;  /* 0x00000000000079c5 */ /* 0x000fe20000000000 */
[----:B------:R-:W-:Y:S01]  /*1f010*/  SHF.R.U32.HI R16, RZ, 0x4, R16 ;  /* 0x00000004ff107819 */ /* 0x000fe20000011610 */
[----:B------:R-:W-:Y:S01]  /*1f020*/  IMAD.MOV.U32 R9, RZ, RZ, 0x40000040 ;  /* 0x40000040ff097424 */ /* 0x000fe200078e00ff */
[----:B01----:R-:W-:Y:S01]  /*1f030*/  SHFL.BFLY PT, R0, R226, 0x2, 0x1f ;  /* 0x0c401f00e2007f89 */ /* 0x003fe200000e0000 */
[----:B------:R-:W-:Y:S01]  /*1f040*/  R2UR UR7, R7 ;  /* 0x00000000070772ca */ /* 0x000fe200000e0000 */
[----:B------:R-:W-:Y:S01]  /*1f050*/  IMAD.MOV.U32 R7, RZ, RZ, 0x40000040 ;  /* 0x40000040ff077424 */ /* 0x000fe200078e00ff */
[----:B------:R-:W-:Y:S01]  /*1f060*/  LOP3.LUT R16, R16, 0x3fff, RZ, 0xc0, !PT ;  /* 0x00003fff10107812 */ /* 0x000fe200078ec0ff */
[----:B------:R-:W-:Y:S01]  /*1f070*/  IMAD.MOV.U32 R152, RZ, RZ, -0x800000 ;  /* 0xff800000ff987424 */ /* 0x000fe200078e00ff */
[----:B------:R-:W-:Y:S01]  /*1f080*/  @!P1 IADD3 R5, R5, 0x30860, RZ ;  /* 0x0003086005059810 */ /* 0x000fe20007ffe0ff */
[----:B------:R-:W-:Y:S01]  /*1f090*/  IMAD.MOV.U32 R153, RZ, RZ, -0x800000 ;  /* 0xff800000ff997424 */ /* 0x000fe200078e00ff */
[----:B------:R-:W-:-:S02]  /*1f0a0*/  LOP3.LUT R16, R16, 0x2000000, RZ, 0xfc, !PT ;  /* 0x0200000010107812 */ /* 0x000fc400078efcff */
[----:B------:R-:W-:-:S03]  /*1f0b0*/  @!P1 PRMT R5, RZ, 0x654, R5 ;  /* 0x00000654ff059816 */ /* 0x000fc60000000005 */
[C---:B------:R-:W-:Y:S02]  /*1f0c0*/  IMAD R6, R22.reuse, 0x800, R16 ;  /* 0x0000080016067824 */ /* 0x040fe400078e0210 */
[----:B------:R-:W-:Y:S02]  /*1f0d0*/  VIADD R22, R22, 0x1 ;  /* 0x0000000116167836 */ /* 0x000fe40000000000 */
[C---:B------:R-:W-:Y:S01]  /*1f0e0*/  VIADD R8, R6.reuse, 0x80 ;  /* 0x0000008006087836 */ /* 0x040fe20000000000 */
[----:B------:R-:W-:Y:S02]  /*1f0f0*/  R2UR UR6, R6 ;  /* 0x00000000060672ca */ /* 0x000fe400000e0000 */
[----:B------:R-:W-:-:S04]  /*1f100*/  ISETP.NE.AND P2, PT, R22, 0x2, PT ;  /* 0x000000021600780c */ /* 0x000fc80003f45270 */
[----:B------:R-:W-:-:S07]  /*1f110*/  SEL R22, R22, RZ, P2 ;  /* 0x000000ff16167207 */ /* 0x000fce0001000000 */
[----:B------:R-:W-:Y:S01]  /*1f120*/  HGMMA.64x256x16.F32 R24, R196, gdesc[UR4].tnspB, R24, gsb0 ;  /* 0x43e00004c4187df0 */ /* 0x000fe20008000818 */
[----:B------:R-:W-:Y:S01]  /*1f130*/  R2UR UR6, R8 ;  /* 0x00000000080672ca */ /* 0x000fe200000e0000 */
[C---:B------:R-:W-:Y:S01]  /*1f140*/  VIADD R8, R6.reuse, 0x100 ;  /* 0x0000010006087836 */ /* 0x040fe20000000000 */
[----:B------:R-:W-:Y:S01]  /*1f150*/  R2UR UR7, R9 ;  /* 0x00000000090772ca */ /* 0x000fe200000e0000 */
[----:B------:R-:W-:Y:S01]  /*1f160*/  IMAD.MOV.U32 R9, RZ, RZ, 0x40000040 ;  /* 0x40000040ff097424 */ /* 0x000fe200078e00ff */
[----:B------:R-:W-:Y:S01]  /*1f170*/  IADD3 R6, R6, 0x180, RZ ;  /* 0x0000018006067810 */ /* 0x000fe20007ffe0ff */
[----:B--2---:R-:W-:Y:S01]  /*1f180*/  VIADD R10, R10, 0x1 ;  /* 0x000000010a0a7836 */ /* 0x004fe20000000000 */
[----:B------:R-:W-:Y:S02]  /*1f190*/  WARPGROUP.DEPBAR.LE gsb0, 0x0 ;  /* 0x00008000000079c5 */ /* 0x000fe40000010000 */
[----:B------:R-:W-:Y:S02]  /*1f1a0*/  WARPGROUP.ARRIVE ;  /* 0x00000000000079c5 */ /* 0x000fe40000000000 */
[----:B------:R-:W-:-:S15]  /*1f1b0*/  STL [R1+0x54], R10 ;  /* 0x0000540a01007387 */ /* 0x000fde0000100800 */
[----:B------:R-:W-:-:S02]  /*1f1c0*/  NOP ;  /* 0x0000000000007918 */ /* 0x000fc40000000000 */
        /* <DEDUP_REMOVED lines=9> */
[----:B------:R-:W0:Y:S02]  /*1f260*/  SHFL.BFLY PT, R6, R227, 0x2, 0x1f ;  /* 0x0c401f00e3067f89 */ /* 0x000e2400000e0000 */
[----:B0-----:R-:W-:Y:S01]  /*1f270*/  FADD.FTZ R227, R6, R227 ;  /* 0x000000e306e37221 */ /* 0x001fe20000010000 */
[----:B------:R-:W-:-:S04]  /*1f280*/  FADD.FTZ R6, R0, R226 ;  /* 0x000000e200067221 */ /* 0x000fc80000010000 */
[----:B------:R-:W0:Y:S04]  /*1f290*/  SHFL.BFLY PT, R0, R227, 0x1, 0x1f ;  /* 0x0c201f00e3007f89 */ /* 0x000e2800000e0000 */
[----:B------:R-:W1:Y:S01]  /*1f2a0*/  SHFL.BFLY PT, R7, R6, 0x1, 0x1f ;  /* 0x0c201f0006077f89 */ /* 0x000e6200000e0000 */
[----:B0-----:R-:W-:Y:S01]  /*1f2b0*/  FADD.FTZ R0, R227, R0 ;  /* 0x00000000e3007221 */ /* 0x001fe20000010000 */
[----:B-1----:R-:W-:-:S04]  /*1f2c0*/  FADD.FTZ R6, R6, R7 ;  /* 0x0000000706067221 */ /* 0x002fc80000010000 */
[----:B------:R-:W-:Y:S02]  /*1f2d0*/  FSETP.NE.FTZ.AND P0, PT, R0, RZ, PT ;  /* 0x000000ff0000720b */ /* 0x000fe40003f15000 */
[----:B------:R-:W-:-:S11]  /*1f2e0*/  FSETP.NE.FTZ.AND P3, PT, R6, RZ, PT ;  /* 0x000000ff0600720b */ /* 0x000fd60003f75000 */
[C---:B------:R-:W-:Y:S01]  /*1f2f0*/  @P0 FMUL.FTZ R9, R2.reuse, 0.69314718246459960938 ;  /* 0x3f31721802090820 */ /* 0x040fe20000410000 */
[----:B------:R-:W0:Y:S01]  /*1f300*/  @P0 MUFU.LG2 R8, R0 ;  /* 0x0000000000080308 */ /* 0x000e220000000c00 */
[----:B------:R-:W-:-:S07]  /*1f310*/  @P3 FMUL.FTZ R2, R2, 0.69314718246459960938 ;  /* 0x3f31721802023820 */ /* 0x000fce0000410000 */
[----:B------:R-:W1:Y:S01]  /*1f320*/  @P3 MUFU.LG2 R7, R6 ;  /* 0x0000000600073308 */ /* 0x000e620000000c00 */
[----:B0-----:R-:W-:-:S04]  /*1f330*/  @P0 FMUL.FTZ R8, R8, 0.69314718246459960938 ;  /* 0x3f31721808080820 */ /* 0x001fc80000410000 */
[----:B------:R-:W-:Y:S01]  /*1f340*/  @P0 FFMA.FTZ R153, R9, R3, R8 ;  /* 0x0000000309990223 */ /* 0x000fe20000010008 */
[----:B-1----:R-:W-:-:S04]  /*1f350*/  @P3 FMUL.FTZ R7, R7, 0.69314718246459960938 ;  /* 0x3f31721807073820 */ /* 0x002fc80000410000 */
[----:B------:R-:W-:Y:S01]  /*1f360*/  @P3 FFMA.FTZ R152, R2, R4, R7 ;  /* 0x0000000402983223 */ /* 0x000fe20000010007 */
[----:B------:R-:W-:Y:S01]  /*1f370*/  IMAD.MOV.U32 R4, RZ, RZ, RZ ;  /* 0x000000ffff047224 */ /* 0x000fe200078e00ff */
[----:B------:R-:W-:-:S04]  /*1f380*/  SEL R2, RZ, 0x1, P2 ;  /* 0x00000001ff027807 */ /* 0x000fc80001000000 */
[----:B------:R-:W-:Y:S01]  /*1f390*/  LOP3.LUT R218, R218, R2, RZ, 0x3c, !PT ;  /* 0x00000002dada7212 */ /* 0x000fe200078e3cff */
[----:B------:R0:W1:Y:S01]  /*1f3a0*/  @P0 MUFU.RCP R4, R0 ;  /* 0x0000000000040308 */ /* 0x0000620000001000 */
[----:B------:R-:W-:Y:S01]  /*1f3b0*/  PLOP3.LUT P0, PT, PT, PT, PT, 0x8, 0x0 ;  /* 0x000000000000781c */ /* 0x000fe20003f0e170 */
[----:B0-----:R-:W-:-:S06]  /*1f3c0*/  IMAD.MOV.U32 R0, RZ, RZ, RZ ;  /* 0x000000ffff007224 */ /* 0x001fcc00078e00ff */
[----:B------:R-:W0:Y:S01]  /*1f3d0*/  @P3 MUFU.RCP R0, R6 ;  /* 0x0000000600003308 */ /* 0x000e220000001000 */
[----:B------:R-:W-:Y:S02]  /*1f3e0*/  WARPGROUP.DEPBAR.LE gsb0, 0x0 ;  /* 0x00008000000079c5 */ /* 0x000fe40000010000 */
[----:B------:R-:W-:-:S06]  /*1f3f0*/  WARPGROUP.ARRIVE ;  /* 0x00000000000079c5 */ /* 0x000fcc0000000000 */
[----:B------:R-:W-:Y:S03]  /*1f400*/  HGMMA.64x256x16.F32 R24, R184, gdesc[UR4].tnspB, R24, gsb0 ;  /* 0x43e00004b8187df0 */ /* 0x000fe60008000818 */
[----:B------:R-:W-:Y:S02]  /*1f410*/  WARPGROUP.DEPBAR.LE gsb0, 0x0 ;  /* 0x00008000000079c5 */ /* 0x000fe40000010000 */
[----:B------:R2:W-:Y:S01]  /*1f420*/  @!P1 SYNCS.ARRIVE.TRANS64.RED.A1T0 RZ, [R5+URZ], RZ ;  /* 0x000000ff05ff99a7 */ /* 0x0005e2000810043f */
[-C--:B-1----:R-:W-:Y:S01]  /*1f430*/  FMUL.FTZ R20, R24, R4.reuse ;  /* 0x0000000418147220 */ /* 0x082fe20000410000 */
        /* <DEDUP_REMOVED lines=127> */
.L_x_1637:
[----:B------:R-:W0:Y:S08]  /*1fc30*/  S2UR UR5, SR_CgaCtaId ;  /* 0x00000000000579c3 */ /* 0x000e300000008800 */
[----:B------:R-:W-:Y:S06]  /*1fc40*/  BAR.SYNC.DEFER_BLOCKING 0x5, 0x180 ;  /* 0x0146000000007b1d */ /* 0x000fec0000010000 */
[----:B------:R-:W-:Y:S01]  /*1fc50*/  UMOV UR4, 0x400 ;  /* 0x0000040000047882 */ /* 0x000fe20000000000 */
[----:B------:R-:W-:Y:S01]  /*1fc60*/  BSSY B0, `(.L_x_1804) ;  /* 0x00004a2000007945 */ /* 0x000fe20003800000 */
[----:B0-----:R-:W-:-:S06]  /*1fc70*/  ULEA UR4, UR5, UR4, 0x18 ;  /* 0x0000000405047291 */ /* 0x001fcc000f8ec03f */
[----:B------:R-:W-:-:S05]  /*1fc80*/  IMAD.U32 R16, RZ, RZ, UR4 ;  /* 0x00000004ff107e24 */ /* 0x000fca000f8e00ff */
[----:B------:R0:W1:Y:S01]  /*1fc90*/  LDS.128 R24, [R16+0x308d0] ;  /* 0x0308d00010187984 */ /* 0x0000620000000c00 */
[----:B------:R-:W-:Y:S06]  /*1fca0*/  BAR.ARV 0x4, 0x180 ;  /* 0x0106000000007b1d */ /* 0x000fec0000002000 */
[----:B------:R-:W-:Y:S05]  /*1fcb0*/  @P0 BRA `(.L_x_1805) ;  /* 0x0000003800b40947 */ /* 0x000fea0003800000 */
[----:B------:R-:W2:Y:S01]  /*1fcc0*/  LDL R8, [R1+0xa0] ;  /* 0x0000a00001087983 */ /* 0x000ea20000100800 */
[----:B------:R-:W3:Y:S01]  /*1fcd0*/  S2R R0, SR_SWINHI ;  /* 0x0000000000007919 */ /* 0x000ee20000002f00 */
[----:B------:R-:W-:Y:S01]  /*1fce0*/  F2FP.F16.F32.PACK_AB R10, R29, R28 ;  /* 0x0000001c1d0a723e */ /* 0x000fe200000000ff */
[----:B------:R-:W-:Y:S01]  /*1fcf0*/  ULDC.64 UR4, c[0x0][0xc08] ;  /* 0x0003020000047ab9 */ /* 0x000fe20000000a00 */
[----:B------:R-:W-:Y:S01]  /*1fd00*/  F2FP.F16.F32.PACK_AB R11, R31, R30 ;  /* 0x0000001e1f0b723e */ /* 0x000fe200000000ff */
[----:B------:R-:W4:Y:S01]  /*1fd10*/  LDL.LU R155, [R1+0x4c] ;  /* 0x00004c00019b7983 */ /* 0x000f220000300800 */
[----:B------:R-:W-:Y:S01]  /*1fd20*/  F2FP.F16.F32.PACK_AB R12, R33, R32 ;  /* 0x00000020210c723e */ /* 0x000fe200000000ff */
[----:B------:R-:W-:Y:S01]  /*1fd30*/  ULDC.64 UR6, c[0x0][0xc00] ;  /* 0x0003000000067ab9 */ /* 0x000fe20000000a00 */
[----:B------:R-:W-:Y:S01]  /*1fd40*/  F2FP.F16.F32.PACK_AB R13, R35, R34 ;  /* 0x00000022230d723e */ /* 0x000fe200000000ff */
[----:B------:R-:W4:Y:S01]  /*1fd50*/  LDL R154, [R1+0x50] ;  /* 0x00005000019a7983 */ /* 0x000f220000100800 */
[----:B------:R-:W-:-:S02]  /*1fd60*/  MOV R6, R16 ;  /* 0x0000001000067202 */ /* 0x000fc40000000f00 */
[----:B---3--:R-:W-:Y:S02]  /*1fd70*/  MOV R7, R0 ;  /* 0x0000000000077202 */ /* 0x008fe40000000f00 */
[----:B------:R-:W-:Y:S02]  /*1fd80*/  F2FP.F16.F32.PACK_AB R14, R37, R36 ;  /* 0x00000024250e723e */ /* 0x000fe400000000ff */
[----:B------:R-:W-:Y:S01]  /*1fd90*/  F2FP.F16.F32.PACK_AB R15, R39, R38 ;  /* 0x00000026270f723e */ /* 0x000fe200000000ff */
[----:B------:R-:W-:Y:S01]  /*1fda0*/  BAR.SYNC.DEFER_BLOCKING 0x1, 0x100 ;  /* 0x0044000000007b1d */ /* 0x000fe20000010000 */
[----:B--2--5:R-:W-:-:S03]  /*1fdb0*/  IMAD.WIDE R100, R8, 0x2, R6 ;  /* 0x0000000208647825 */ /* 0x024fc600078e0206 */
[----:B------:R-:W-:Y:S01]  /*1fdc0*/  LOP3.LUT R0, R100, 0x380, RZ, 0xc0, !PT ;  /* 0x0000038064007812 */ /* 0x000fe200078ec0ff */
[----:B------:R-:W-:-:S03]  /*1fdd0*/  IMAD.MOV.U32 R9, RZ, RZ, R101 ;  /* 0x000000ffff097224 */ /* 0x000fc600078e0065 */
[----:B------:R-:W-:-:S04]  /*1fde0*/  SHF.R.U64 R0, R0, 0x3, RZ ;  /* 0x0000000300007819 */ /* 0x000fc800000012ff */
[----:B------:R-:W-:-:S04]  /*1fdf0*/  LOP3.LUT R8, R0, R100, RZ, 0x3c, !PT ;  /* 0x0000006400087212 */ /* 0x000fc800078e3cff */
[----:B------:R-:W-:Y:S02]  /*1fe00*/  MOV R0, R8 ;  /* 0x0000000800007202 */ /* 0x000fe40000000f00 */
[----:B------:R-:W-:Y:S02]  /*1fe10*/  F2FP.F16.F32.PACK_AB R8, R21, R20 ;  /* 0x000000141508723e */ /* 0x000fe400000000ff */
[----:B------:R-:W-:-:S05]  /*1fe20*/  F2FP.F16.F32.PACK_AB R9, R5, R4 ;  /* 0x000000040509723e */ /* 0x000fca00000000ff */
[----:B------:R2:W-:Y:S02]  /*1fe30*/  STSM.16.M88.4 [R0], R8 ;  /* 0x0000000800007844 */ /* 0x0005e40000000200 */
[----:B--2---:R-:W-:-:S04]  /*1fe40*/  IADD3 R8, P0, R100, 0x20, RZ ;  /* 0x0000002064087810 */ /* 0x004fc80007f1e0ff */
[----:B------:R-:W-:Y:S01]  /*1fe50*/  LOP3.LUT R0, R8, 0x380, RZ, 0xc0, !PT ;  /* 0x0000038008007812 */ /* 0x000fe200078ec0ff */
[----:B------:R-:W-:-:S03]  /*1fe60*/  IMAD.X R9, RZ, RZ, R101, P0 ;  /* 0x000000ffff097224 */ /* 0x000fc600000e0665 */
[----:B------:R-:W-:-:S04]  /*1fe70*/  SHF.R.U64 R0, R0, 0x3, RZ ;  /* 0x0000000300007819 */ /* 0x000fc800000012ff */
[----:B------:R-:W-:-:S04]  /*1fe80*/  LOP3.LUT R8, R0, R8, RZ, 0x3c, !PT ;  /* 0x0000000800087212 */ /* 0x000fc800078e3cff */
[----:B------:R-:W-:-:S05]  /*1fe90*/  MOV R8, R8 ;  /* 0x0000000800087202 */ /* 0x000fca0000000f00 */
[----:B------:R2:W-:Y:S02]  /*1fea0*/  STSM.16.M88.4 [R8], R12 ;  /* 0x0000000c08007844 */ /* 0x0005e40000000200 */
[----:B--2---:R-:W-:-:S04]  /*1feb0*/  IADD3 R8, P0, R100, 0x40, RZ ;  /* 0x0000004064087810 */ /* 0x004fc80007f1e0ff */
[----:B------:R-:W-:Y:S01]  /*1fec0*/  LOP3.LUT R0, R8, 0x380, RZ, 0xc0, !PT ;  /* 0x0000038008007812 */ /* 0x000fe200078ec0ff */
[----:B------:R-:W-:-:S03]  /*1fed0*/  IMAD.X R9, RZ, RZ, R101, P0 ;  /* 0x000000ffff097224 */ /* 0x000fc600000e0665 */
[----:B------:R-:W-:-:S04]  /*1fee0*/  SHF.R.U64 R0, R0, 0x3, RZ ;  /* 0x0000000300007819 */ /* 0x000fc800000012ff */
[----:B------:R-:W-:Y:S02]  /*1fef0*/  LOP3.LUT R8, R0, R8, RZ, 0x3c, !PT ;  /* 0x0000000800087212 */ /* 0x000fe400078e3cff */
[----:B------:R-:W-:Y:S02]  /*1ff00*/  F2FP.F16.F32.PACK_AB R10, R45, R44 ;  /* 0x0000002c2d0a723e */ /* 0x000fe400000000ff */
[----:B------:R-:W-:Y:S02]  /*1ff10*/  MOV R0, R8 ;  /* 0x0000000800007202 */ /* 0x000fe40000000f00 */
[----:B------:R-:W-:Y:S02]  /*1ff20*/  F2FP.F16.F32.PACK_AB R8, R41, R40 ;  /* 0x000000282908723e */ /* 0x000fe400000000ff */
[----:B------:R-:W-:Y:S02]  /*1ff30*/  F2FP.F16.F32.PACK_AB R9, R43, R42 ;  /* 0x0000002a2b09723e */ /* 0x000fe400000000ff */
[----:B------:R-:W-:-:S05]  /*1ff40*/  F2FP.F16.F32.PACK_AB R11, R47, R46 ;  /* 0x0000002e2f0b723e */ /* 0x000fca00000000ff */
        /* <DEDUP_REMOVED lines=13> */
[----:B------:R-:W-:-:S04]  /*20020*/  LOP3.LUT R0, R8, 0x380, RZ, 0xc0, !PT ;  /* 0x0000038008007812 */ /* 0x000fc800078ec0ff */
[----:B------:R-:W-:Y:S02]  /*20030*/  SHF.R.U64 R0, R0, 0x3, RZ ;  /* 0x0000000300007819 */ /* 0x000fe400000012ff */
[----:B------:R-:W-:Y:S02]  /*20040*/  IADD3.X R9, RZ, R101, RZ, P0, !PT ;  /* 0x00000065ff097210 */ /* 0x000fe400007fe4ff */
[----:B------:R-:W-:Y:S02]  /*20050*/  LOP3.LUT R8, R0, R8, RZ, 0x3c, !PT ;  /* 0x0000000800087212 */ /* 0x000fe400078e3cff */
[----:B------:R-:W-:Y:S02]  /*20060*/  F2FP.F16.F32.PACK_AB R10, R61, R60 ;  /* 0x0000003c3d0a723e */ /* 0x000fe400000000ff */
[----:B------:R-:W-:Y:S02]  /*20070*/  MOV R0, R8 ;  /* 0x0000000800007202 */ /* 0x000fe40000000f00 */
[----:B------:R-:W-:-:S02]  /*20080*/  F2FP.F16.F32.PACK_AB R8, R57, R56 ;  /* 0x000000383908723e */ /* 0x000fc400000000ff */
        /* <DEDUP_REMOVED lines=113> */
[----:B--2---:R-:W-:Y:S01]  /*207a0*/  IADD3 R0, P0, R100, 0xc060, RZ ;  /* 0x0000c06064007810 */ /* 0x004fe20007f1e0ff */
[----:B------:R-:W-:Y:S01]  /*207b0*/  ULDC.64 UR8, c[0x0][0x208] ;  /* 0x0000820000087ab9 */ /* 0x000fe20000000a00 */
[----:B------:R-:W-:Y:S01]  /*207c0*/  F2FP.F16.F32.PACK_AB R12, R145, R144 ;  /* 0x00000090910c723e */ /* 0x000fe200000000ff */
[----:B------:R-:W2:Y:S02]  /*207d0*/  LDC.64 R10, c[0x0][0xc00] ;  /* 0x00030000ff0a7b82 */ /* 0x000ea40000000a00 */
[----:B------:R-:W-:Y:S01]  /*207e0*/  IMAD.X R101, RZ, RZ, R101, P0 ;  /* 0x000000ffff657224 */ /* 0x000fe200000e0665 */
[----:B------:R-:W-:Y:S02]  /*207f0*/  ISETP.NE.U32.AND P0, PT, RZ, UR4, PT ;  /* 0x00000004ff007c0c */ /* 0x000fe4000bf05070 */
[----:B------:R-:W-:-:S02]  /*20800*/  LOP3.LUT R8, R0, 0x380, RZ, 0xc0, !PT ;  /* 0x0000038000087812 */ /* 0x000fc400078ec0ff */
[----:B------:R-:W-:Y:S02]  /*20810*/  ISETP.NE.AND.EX P0, PT, RZ, UR5, PT, P0 ;  /* 0x00000005ff007c0c */ /* 0x000fe4000bf05300 */
[----:B------:R-:W-:-:S04]  /*20820*/  SHF.R.U64 R8, R8, 0x3, RZ ;  /* 0x0000000308087819 */ /* 0x000fc800000012ff */
[----:B------:R-:W-:Y:S02]  /*20830*/  LOP3.LUT R100, R8, R0, RZ, 0x3c, !PT ;  /* 0x0000000008647212 */ /* 0x000fe400078e3cff */
[----:B------:R-:W-:Y:S02]  /*20840*/  F2FP.F16.F32.PACK_AB R13, R147, R146 ;  /* 0x00000092930d723e */ /* 0x000fe400000000ff */
[----:B------:R-:W-:Y:S02]  /*20850*/  MOV R100, R100 ;  /* 0x0000006400647202 */ /* 0x000fe40000000f00 */
[----:B------:R-:W-:Y:S01]  /*20860*/  F2FP.F16.F32.PACK_AB R14, R149, R148 ;  /* 0x00000094950e723e */ /* 0x000fe200000000ff */
[----:B------:R-:W3:Y:S01]  /*20870*/  @P0 LDC.64 R8, c[0x0][0xc08] ;  /* 0x00030200ff080b82 */ /* 0x000ee20000000a00 */
[----:B------:R-:W-:-:S05]  /*20880*/  F2FP.F16.F32.PACK_AB R15, R151, R150 ;  /* 0x00000096970f723e */ /* 0x000fca00000000ff */
[----:B------:R0:W-:Y:S01]  /*20890*/  STSM.16.M88.4 [R100], R12 ;  /* 0x0000000c64007844 */ /* 0x0001e20000000200 */
[----:B------:R-:W-:Y:S02]  /*208a0*/  ULDC UR4, c[0x0][0xa88] ;  /* 0x0002a20000047ab9 */ /* 0x000fe40000000800 */
[----:B-1----:R-:W-:Y:S01]  /*208b0*/  IMAD.U32 R24, RZ, RZ, UR4 ;  /* 0x00000004ff187e24 */ /* 0x002fe2000f8e00ff */
[----:B------:R-:W-:Y:S01]  /*208c0*/  BAR.SYNC.DEFER_BLOCKING 0x1, 0x100 ;  /* 0x0044000000007b1d */ /* 0x000fe20000010000 */
[----:B----4-:R-:W-:-:S05]  /*208d0*/  ISETP.NE.AND P2, PT, R155, RZ, PT ;  /* 0x000000ff9b00720c */ /* 0x010fca0003f45270 */
[----:B------:R-:W-:Y:S01]  /*208e0*/  ULDC UR4, c[0x0][0xad4] ;  /* 0x0002b50000047ab9 */ /* 0x000fe20000000800 */
[----:B---3--:R-:W-:Y:S01]  /*208f0*/  @P0 IMAD.WIDE R8, R154, 0x4, R8 ;  /* 0x000000049a080825 */ /* 0x008fe200078e0208 */
[----:B0-----:R-:W-:-:S04]  /*20900*/  MOV R100, 0x9b8 ;  /* 0x000009b800647802 */ /* 0x001fc80000000f00 */
[----:B------:R0:W5:Y:S02]  /*20910*/  @P0 LDG.E R24, desc[UR8][R8.64] ;  /* 0x0000000808180981 */ /* 0x000164000c1e1900 */
[----:B0-----:R-:W-:-:S04]  /*20920*/  SEL R8, R155, UR4, P2 ;  /* 0x000000049b087c07 */ /* 0x001fc80009000000 */
[----:B------:R-:W-:-:S04]  /*20930*/  ISETP.GT.AND P2, PT, R8, 0x1, PT ;  /* 0x000000010800780c */ /* 0x000fc80003f44270 */
[----:B------:R-:W-:-:S04]  /*20940*/  SEL R100, R100, 0x978, P2 ;  /* 0x0000097864647807 */ /* 0x000fc80001000000 */
[----:B------:R0:W1:Y:S08]  /*20950*/  LDC.64 R12, c[0x0][R100+0x220] ;  /* 0x00008800640c7b82 */ /* 0x0000700000000a00 */
[----:B------:R0:W3:Y:S01]  /*20960*/  LDC.64 R8, c[0x0][R100+0x218] ;  /* 0x0000860064087b82 */ /* 0x0000e20000000a00 */
[----:B------:R-:W-:-:S04]  /*20970*/  ISETP.NE.U32.AND P1, PT, RZ, UR6, PT ;  /* 0x00000006ff007c0c */ /* 0x000fc8000bf25070 */
[----:B------:R-:W-:Y:S01]  /*20980*/  ISETP.NE.AND.EX P1, PT, RZ, UR7, PT, P1 ;  /* 0x00000007ff007c0c */ /* 0x000fe2000bf25310 */
[----:B------:R-:W-:Y:S02]  /*20990*/  IMAD.MOV.U32 R0, RZ, RZ, RZ ;  /* 0x000000ffff007224 */ /* 0x000fe400078e00ff */
[----:B--2---:R-:W-:-:S10]  /*209a0*/  IMAD.WIDE R10, R154, 0x4, R10 ;  /* 0x000000049a0a7825 */ /* 0x004fd400078e020a */
[----:B------:R0:W5:Y:S01]  /*209b0*/  @P1 LDG.E R0, desc[UR8][R10.64] ;  /* 0x000000080a001981 */ /* 0x000162000c1e1900 */
[----:B------:R-:W-:Y:S05]  /*209c0*/  @P0 BRA `(.L_x_1806) ;  /* 0x0000000000140947 */ /* 0x000fea0003800000 */
[----:B------:R-:W-:Y:S05]  /*209d0*/  @!P1 BRA `(.L_x_1806) ;  /* 0x0000000000109947 */ /* 0x000fea0003800000 */
[----:B------:R-:W-:Y:S02]  /*209e0*/  ULDC.64 UR4, c[0x0][0x208] ;  /* 0x0000820000047ab9 */ /* 0x000fe40000000a00 */
[----:B-----5:R-:W2:Y:S04]  /*209f0*/  LDG.E R24, desc[UR4][R10.64] ;  /* 0x000000040a187981 */ /* 0x020ea8000c1e1900 */
[----:B0-----:R-:W2:Y:S02]  /*20a00*/  LDG.E R10, desc[UR4][R10.64+0x4] ;  /* 0x000004040a0a7981 */ /* 0x001ea4000c1e1900 */
[----:B--2---:R-:W-:-:S07]  /*20a10*/  IMAD.IADD R24, R10, 0x1, -R24 ;  /* 0x000000010a187824 */ /* 0x004fce00078e0a18 */
.L_x_1806:
[----:B------:R-:W3:Y:S01]  /*20a20*/  LDL R158, [R1+0x40] ;  /* 0x00004000019e7983 */ /* 0x000ee20000100800 */
[----:B------:R-:W2:Y:S03]  /*20a30*/  LDC R156, c[0x0][0xbe8] ;  /* 0x0002fa00ff9c7b82 */ /* 0x000ea60000000800 */
[----:B------:R-:W4:Y:S04]  /*20a40*/  LDL R157, [R1+0x68] ;  /* 0x00006800019d7983 */ /* 0x000f280000100800 */
[----:B------:R-:W4:Y:S04]  /*20a50*/  LDL R155, [R1+0x34] ;  /* 0x00003400019b7983 */ /* 0x000f280000100800 */
[----:B------:R-:W4:Y:S04]  /*20a60*/  LDL R159, [R1+0x14] ;  /* 0x00001400019f7983 */ /* 0x000f280000100800 */
[----:B------:R-:W4:Y:S04]  /*20a70*/  LDL R161, [R1+0x9c] ;  /* 0x00009c0001a17983 */ /* 0x000f280000100800 */
[----:B------:R-:W4:Y:S01]  /*20a80*/  LDL R160, [R1+0x7c] ;  /* 0x00007c0001a07983 */ /* 0x000f220000100800 */
[----:B------:R-:W4:Y:S01]  /*20a90*/  LDC.64 R14, c[0x0][R100+0x228] ;  /* 0x00008a00640e7b82 */ /* 0x000f220000000a00 */
[----:B------:R-:W-:-:S04]  /*20aa0*/  ISETP.NE.U32.AND P0, PT, RZ, UR6, PT ;  /* 0x00000006ff007c0c */ /* 0x000fc8000bf05070 */
[----:B------:R-:W-:Y:S02]  /*20ab0*/  ISETP.NE.AND.EX P0, PT, RZ, UR7, PT, P0 ;  /* 0x00000007ff007c0c */ /* 0x000fe4000bf05300 */
[----:B0-----:R-:W-:Y:S02]  /*20ac0*/  SHF.R.S32.HI R11, RZ, 0x1f, R154 ;  /* 0x0000001fff0b7819 */ /* 0x001fe4000001149a */
[----:B------:R-:W-:Y:S02]  /*20ad0*/  SEL R10, R154, RZ, !P0 ;  /* 0x000000ff9a0a7207 */ /* 0x000fe40004000000 */
[----:B--2---:R-:W-:Y:S02]  /*20ae0*/  ISETP.NE.AND P1, PT, R156, 0x1, PT ;  /* 0x000000019c00780c */ /* 0x004fe40003f25270 */
[----:B------:R-:W-:Y:S01]  /*20af0*/  SEL R11, R11, RZ, !P0 ;  /* 0x000000ff0b0b7207 */ /* 0x000fe20004000000 */
[----:B-1----:R-:W-:-:S04]  /*20b00*/  IMAD R13, R13, R10, RZ ;  /* 0x0000000a0d0d7224 */ /* 0x002fc800078e02ff */
[C---:B------:R-:W-:Y:S02]  /*20b10*/  IMAD R11, R12.reuse, R11, R13 ;  /* 0x0000000b0c0b7224 */ /* 0x040fe400078e020d */
[----:B------:R-:W-:-:S04]  /*20b20*/  IMAD.WIDE.U32 R12, R12, R10, RZ ;  /* 0x0000000a0c0c7225 */ /* 0x000fc800078e00ff */
[----:B------:R-:W-:Y:S02]  /*20b30*/  IMAD.IADD R11, R13, 0x1, R11 ;  /* 0x000000010d0b7824 */ /* 0x000fe400078e020b */
[----:B------:R-:W0:Y:S01]  /*20b40*/  @P1 LDC R13, c[0x0][0xbec] ;  /* 0x0002fb00ff0d1b82 */ /* 0x000e220000000800 */
[----:B------:R-:W-:Y:S01]  /*20b50*/  ULDC.64 UR4, c[0x0][0x208] ;  /* 0x0000820000047ab9 */ /* 0x000fe20000000a00 */
[-C--:B---3--:R-:W-:Y:S02]  /*20b60*/  IMAD R101, R9, R158.reuse, RZ ;  /* 0x0000009e09657224 */ /* 0x088fe400078e02ff */
[----:B------:R-:W-:-:S03]  /*20b70*/  IMAD.WIDE.U32 R8, R8, R158, RZ ;  /* 0x0000009e08087225 */ /* 0x000fc600078e00ff */
[----:B-----5:R-:W-:Y:S02]  /*20b80*/  IADD3 R8, P0, P3, R12, R8, R0 ;  /* 0x000000080c087210 */ /* 0x020fe40007b1e000 */
[----:B------:R-:W1:Y:S01]  /*20b90*/  @P1 LDC R12, c[0x0][0xbf0] ;  /* 0x0002fc00ff0c1b82 */ /* 0x000e620000000800 */
[----:B------:R-:W-:Y:S01]  /*20ba0*/  IMAD.IADD R154, R9, 0x1, R101 ;  /* 0x00000001099a7824 */ /* 0x000fe200078e0265 */
[----:B----4-:R-:W-:-:S05]  /*20bb0*/  SEL R9, R157, RZ, P2 ;  /* 0x000000ff9d097207 */ /* 0x010fca0001000000 */
[-C--:B------:R-:W-:Y:S02]  /*20bc0*/  IMAD R101, R15, R9.reuse, RZ ;  /* 0x000000090f657224 */ /* 0x080fe400078e02ff */
[----:B------:R-:W-:Y:S01]  /*20bd0*/  IMAD.WIDE.U32 R14, R14, R9, RZ ;  /* 0x000000090e0e7225 */ /* 0x000fe200078e00ff */
[----:B------:R-:W-:-:S04]  /*20be0*/  SHF.R.S32.HI R9, RZ, 0x1f, R0 ;  /* 0x0000001fff097819 */ /* 0x000fc80000011400 */
[----:B------:R-:W-:Y:S01]  /*20bf0*/  IADD3.X R11, R11, R154, R9, P0, P3 ;  /* 0x0000009a0b0b7210 */ /* 0x000fe200007e6409 */
[----:B------:R-:W-:-:S04]  /*20c00*/  IMAD.IADD R154, R155, 0x1, R159 ;  /* 0x000000019b9a7824 */ /* 0x000fc800078e029f */
[----:B0-----:R-:W-:-:S04]  /*20c10*/  @P1 IMAD.HI.U32 R13, R154, R13, RZ ;  /* 0x0000000d9a0d1227 */ /* 0x001fc800078e00ff */
[----:B------:R-:W-:Y:S01]  /*20c20*/  IMAD.MOV.U32 R155, RZ, RZ, R154 ;  /* 0x000000ffff9b7224 */ /* 0x000fe200078e009a */
[----:B-1----:R-:W-:Y:S02]  /*20c30*/  @P1 SHF.R.U32.HI R155, RZ, R12, R13 ;  /* 0x0000000cff9b1219 */ /* 0x002fe4000001160d */
[----:B------:R0:W1:Y:S01]  /*20c40*/  LDC.64 R12, c[0x0][R100+0x210] ;  /* 0x00008400640c7b82 */ /* 0x0000620000000a00 */
[----:B------:R-:W-:Y:S02]  /*20c50*/  IADD3 R101, R15, R101, RZ ;  /* 0x000000650f657210 */ /* 0x000fe40007ffe0ff */
[----:B------:R-:W-:Y:S02]  /*20c60*/  IADD3 R14, P0, P3, R155, R8, R14 ;  /* 0x000000089b0e7210 */ /* 0x000fe40007b1e00e */
[----:B------:R-:W-:-:S04]  /*20c70*/  SHF.R.S32.HI R8, RZ, 0x1f, R155 ;  /* 0x0000001fff087819 */ /* 0x000fc8000001149b */
[----:B------:R-:W-:Y:S02]  /*20c80*/  IADD3.X R15, R8, R11, R101, P0, P3 ;  /* 0x0000000b080f7210 */ /* 0x000fe400007e6465 */
[----:B0-----:R-:W0:Y:S01]  /*20c90*/  LDC.64 R100, c[0x0][0xba8] ;  /* 0x0002ea00ff647b82 */ /* 0x001e220000000a00 */
[----:B------:R-:W-:-:S04]  /*20ca0*/  IMAD.MOV R11, RZ, RZ, -R155 ;  /* 0x000000ffff0b7224 */ /* 0x000fc800078e0a9b */
[----:B------:R-:W-:-:S05]  /*20cb0*/  IMAD R11, R156, R11, R154 ;  /* 0x0000000b9c0b7224 */ /* 0x000fca00078e029a */
[----:B------:R-:W-:Y:S01]  /*20cc0*/  SHF.R.S32.HI R8, RZ, 0x1f, R11 ;  /* 0x0000001fff087819 */ /* 0x000fe2000001140b */
[----:B0-----:R-:W0:Y:S08]  /*20cd0*/  @!P2 LDC R100, c[0x0][0xb50] ;  /* 0x0002d400ff64ab82 */ /* 0x001e300000000800 */
[----:B------:R-:W2:Y:S01]  /*20ce0*/  @!P2 LDC R101, c[0x0][0xb54] ;  /* 0x0002d500ff65ab82 */ /* 0x000ea20000000800 */
[----:B-1----:R-:W-:-:S02]  /*20cf0*/  IMAD R13, R13, R11, RZ ;  /* 0x0000000b0d0d7224 */ /* 0x002fc400078e02ff */
[----:B------:R-:W-:-:S04]  /*20d00*/  IMAD.WIDE.U32 R14, R12, R11, R14 ;  /* 0x0000000b0c0e7225 */ /* 0x000fc800078e000e */
[----:B------:R-:W-:-:S04]  /*20d10*/  IMAD R8, R12, R8, R13 ;  /* 0x000000080c087224 */ /* 0x000fc800078e020d */
[----:B------:R-:W-:Y:S01]  /*20d20*/  IMAD.IADD R8, R15, 0x1, R8 ;  /* 0x000000010f087824 */ /* 0x000fe200078e0208 */
[----:B0-----:R-:W-:-:S04]  /*20d30*/  LEA R100, P0, R14, R100, 0x2 ;  /* 0x000000640e647211 */ /* 0x001fc800078010ff */
[----:B--2---:R-:W-:Y:S01]  /*20d40*/  LEA.HI.X R8, R14, R101, R8, 0x2, P0 ;  /* 0x000000650e087211 */ /* 0x004fe200000f1408 */
[----:B------:R-:W-:Y:S04]  /*20d50*/  SHFL.IDX PT, R12, R100, RZ, 0x1c1f ;  /* 0x001c1fff640c7589 */ /* 0x000fe800000e0000 */
[----:B------:R-:W0:Y:S04]  /*20d60*/  SHFL.IDX PT, R13, R8, RZ, 0x1c1f ;  /* 0x001c1fff080d7589 */ /* 0x000e2800000e0000 */
[----:B------:R-:W-:Y:S04]  /*20d70*/  SHFL.IDX PT, R14, R100, 0x1, 0x1c1f ;  /* 0x003c1f00640e7f89 */ /* 0x000fe800000e0000 */
[----:B------:R1:W2:Y:S01]  /*20d80*/  SHFL.IDX PT, R15, R8, 0x1, 0x1c1f ;  /* 0x003c1f00080f7f89 */ /* 0x0002a200000e0000 */
[----:B------:R-:W-:Y:S01]  /*20d90*/  LOP3.LUT P0, RZ, R160, 0x3, RZ, 0xc0, !PT ;  /* 0x00000003a0ff7812 */ /* 0x000fe2000780c0ff */
[----:B-1----:R-:W-:-:S02]  /*20da0*/  IMAD R8, R24, R156, RZ ;  /* 0x0000009c18087224 */ /* 0x002fc400078e02ff */
[----:B------:R-:W-:-:S04]  /*20db0*/  IMAD.IADD R24, R161, 0x1, R159 ;  /* 0x00000001a1187824 */ /* 0x000fc800078e029f */
[C---:B------:R-:W-:Y:S01]  /*20dc0*/  VIADD R11, R24.reuse, 0x8 ;  /* 0x00000008180b7836 */ /* 0x040fe20000000000 */
[----:B------:R-:W-:-:S04]  /*20dd0*/  ISETP.GE.OR P3, PT, R24, R8, P0 ;  /* 0x000000081800720c */ /* 0x000fc80000766670 */
[----:B------:R-:W-:-:S09]  /*20de0*/  ISETP.GE.OR P0, PT, R11, R8, P0 ;  /* 0x000000080b00720c */ /* 0x000fd20000706670 */
[----:B0-----:R0:W-:Y:S04]  /*20df0*/  @!P3 ST.E desc[UR4][R12.64], R153 ;  /* 0x000000990c00b985 */ /* 0x0011e8000c101904 */
[----:B--2---:R0:W-:Y:S01]  /*20e00*/  @!P0 ST.E desc[UR4][R14.64], R152 ;  /* 0x000000980e008985 */ /* 0x0041e2000c101904 */
[----:B------:R-:W-:Y:S05]  /*20e10*/  @P2 BRA `(.L_x_1807) ;  /* 0x0000000c00f82947 */ /* 0x000fea0003800000 */
[----:B------:R-:W2:Y:S01]  /*20e20*/  LDL R160, [R1+0x44] ;  /* 0x0000440001a07983 */ /* 0x000ea20000100800 */
[C---:B------:R-:W-:Y:S01]  /*20e30*/  IMAD.SHL.U32 R161, R23.reuse, 0x40, RZ ;  /* 0x0000004017a17824 */ /* 0x040fe200078e00ff */
[----:B------:R-:W1:Y:S02]  /*20e40*/  @P1 LDC R21, c[0x0][0xbec] ;  /* 0x0002fb00ff151b82 */ /* 0x000e640000000800 */
[----:B------:R3:W5:Y:S04]  /*20e50*/  LDL R90, [R1+0xc] ;  /* 0x00000c00015a7983 */ /* 0x0007680000100800 */
[----:B------:R3:W5:Y:S01]  /*20e60*/  LDL R86, [R1+0x10] ;  /* 0x0000100001567983 */ /* 0x0007620000100800 */
[----:B------:R-:W-:Y:S01]  /*20e70*/  ULDC.64 UR4, c[0x0][0x208] ;  /* 0x0000820000047ab9 */ /* 0x000fe20000000a00 */
[----:B------:R-:W4:Y:S02]  /*20e80*/  @P1 LDC R85, c[0x0][0xbf0] ;  /* 0x0002fc00ff551b82 */ /* 0x000f240000000800 */
[----:B------:R3:W5:Y:S04]  /*20e90*/  LDL R93, [R1+0x78] ;  /* 0x00007800015d7983 */ /* 0x0007680000100800 */
[----:B------:R3:W5:Y:S04]  /*20ea0*/  LDL R92, [R1+0x5c] ;  /* 0x00005c00015c7983 */ /* 0x0007680000100800 */
[----:B------:R3:W5:Y:S04]  /*20eb0*/  LDL R91, [R1+0x64] ;  /* 0x00006400015b7983 */ /* 0x0007680000100800 */
[----:B------:R3:W5:Y:S01]  /*20ec0*/  LDL R88, [R1+0x60] ;  /* 0x0000600001587983 */ /* 0x0007620000100800 */
[----:B------:R-:W-:Y:S01]  /*20ed0*/  SHF.R.S32.HI R11, RZ, 0x1f, R10 ;  /* 0x0000001fff0b7819 */ /* 0x000fe2000001140a */
[----:B------:R-:W-:Y:S01]  /*20ee0*/  IMAD.IADD R89, R23, 0x1, R159 ;  /* 0x0000000117597824 */ /* 0x000fe200078e029f */
[----:B------:R-:W-:Y:S01]  /*20ef0*/  BSSY B1, `(.L_x_1808) ;  /* 0x00000a8000017945 */ /* 0x000fe20003800000 */
[----:B--2---:R-:W-:-:S05]  /*20f00*/  LEA R3, R160, R161, 0x3 ;  /* 0x000000a1a0037211 */ /* 0x004fca00078e18ff */
[----:B------:R-:W-:-:S03]  /*20f10*/  IMAD.WIDE R6, R3, 0x2, R6 ;  /* 0x0000000203067825 */ /* 0x000fc600078e0206 */
[C---:B0-----:R-:W-:Y:S02]  /*20f20*/  IADD3 R13, P4, R6.reuse, 0x1000, RZ ;  /* 0x00001000060d7810 */ /* 0x041fe40007f9e0ff */
        /* <DEDUP_REMOVED lines=38> */
[----:B------:R-:W-:Y:S01]  /*21190*/  IMAD.X R41, RZ, RZ, R7, P6 ;  /* 0x000000ffff297224 */ /* 0x000fe200030e0607 */
[----:B------:R-:W-:-:S02]  /*211a0*/  LOP3.LUT R44, R44, R45, RZ, 0x3c, !PT ;  /* 0x0000002d2c2c7212 */ /* 0x000fc400078e3cff */
[----:B------:R-:W-:Y:S01]  /*211b0*/  LOP3.LUT R48, R48, R49, RZ, 0x3c, !PT ;  /* 0x0000003130307212 */ /* 0x000fe200078e3cff */
[--C-:B------:R-:W-:Y:S01]  /*211c0*/  IMAD.X R49, RZ, RZ, R7.reuse, P4 ;  /* 0x000000ffff317224 */ /* 0x100fe200020e0607 */
[----:B------:R-:W-:Y:S01]  /*211d0*/  LOP3.LUT R52, R52, R53, RZ, 0x3c, !PT ;  /* 0x0000003534347212 */ /* 0x000fe200078e3cff */
[--C-:B------:R-:W-:Y:S01]  /*211e0*/  IMAD.X R53, RZ, RZ, R7.reuse, P3 ;  /* 0x000000ffff357224 */ /* 0x100fe200018e0607 */
[----:B------:R-:W-:Y:S01]  /*211f0*/  LOP3.LUT R56, R56, R57, RZ, 0x3c, !PT ;  /* 0x0000003938387212 */ /* 0x000fe200078e3cff */
[----:B------:R-:W-:Y:S01]  /*21200*/  IMAD.X R57, RZ, RZ, R7, P2 ;  /* 0x000000ffff397224 */ /* 0x000fe200010e0607 */
[----:B------:R-:W-:Y:S01]  /*21210*/  IADD3.X R45, RZ, R7, RZ, P5, !PT ;  /* 0x00000007ff2d7210 */ /* 0x000fe20002ffe4ff */
[----:B------:R-:W5:Y:S01]  /*21220*/  LD.E.128 R36, desc[UR4][R36.64] ;  /* 0x0000000424247980 */ /* 0x000f62000c101d00 */
[C---:B------:R-:W-:Y:S02]  /*21230*/  IADD3 R61, P0, R6.reuse, 0xa000, RZ ;  /* 0x0000a000063d7810 */ /* 0x040fe40007f1e0ff */
[C---:B------:R-:W-:Y:S01]  /*21240*/  IADD3 R65, P6, R6.reuse, 0xb000, RZ ;  /* 0x0000b00006417810 */ /* 0x040fe20007fde0ff */
[----:B------:R-:W5:Y:S01]  /*21250*/  LD.E.128 R40, desc[UR4][R40.64] ;  /* 0x0000000428287980 */ /* 0x000f62000c101d00 */
[----:B------:R-:W-:-:S02]  /*21260*/  IADD3 R69, P5, R6, 0xc000, RZ ;  /* 0x0000c00006457810 */ /* 0x000fc40007fbe0ff */
[C---:B------:R-:W-:Y:S01]  /*21270*/  IADD3 R73, P4, R6.reuse, 0xd000, RZ ;  /* 0x0000d00006497810 */ /* 0x040fe20007f9e0ff */
[----:B------:R-:W5:Y:S01]  /*21280*/  LD.E.128 R44, desc[UR4][R44.64] ;  /* 0x000000042c2c7980 */ /* 0x000f62000c101d00 */
[C---:B------:R-:W-:Y:S02]  /*21290*/  IADD3 R77, P3, R6.reuse, 0xe000, RZ ;  /* 0x0000e000064d7810 */ /* 0x040fe40007f7e0ff */
[----:B------:R-:W-:Y:S01]  /*212a0*/  IADD3 R3, P2, R6, 0xf000, RZ ;  /* 0x0000f00006037810 */ /* 0x000fe20007f5e0ff */
[----:B------:R-:W5:Y:S01]  /*212b0*/  LD.E.128 R48, desc[UR4][R48.64] ;  /* 0x0000000430307980 */ /* 0x000f62000c101d00 */
[----:B------:R-:W-:Y:S02]  /*212c0*/  LOP3.LUT R60, R61, 0x380, RZ, 0xc0, !PT ;  /* 0x000003803d3c7812 */ /* 0x000fe400078ec0ff */
[----:B------:R-:W-:Y:S01]  /*212d0*/  LOP3.LUT R64, R65, 0x380, RZ, 0xc0, !PT ;  /* 0x0000038041407812 */ /* 0x000fe200078ec0ff */
[----:B------:R-:W5:Y:S01]  /*212e0*/  LD.E.128 R52, desc[UR4][R52.64] ;  /* 0x0000000434347980 */ /* 0x000f62000c101d00 */
[----:B------:R-:W-:-:S02]  /*212f0*/  LOP3.LUT R68, R69, 0x380, RZ, 0xc0, !PT ;  /* 0x0000038045447812 */ /* 0x000fc400078ec0ff */
[----:B------:R-:W-:Y:S01]  /*21300*/  LOP3.LUT R72, R73, 0x380, RZ, 0xc0, !PT ;  /* 0x0000038049487812 */ /* 0x000fe200078ec0ff */
[----:B------:R-:W5:Y:S01]  /*21310*/  LD.E.128 R56, desc[UR4][R56.64] ;  /* 0x0000000438387980 */ /* 0x000f62000c101d00 */
        /* <DEDUP_REMOVED lines=9> */
[----:B------:R-:W-:Y:S01]  /*213b0*/  SHF.R.U64 R2, R2, 0x3, RZ ;  /* 0x0000000302027819 */ /* 0x000fe200000012ff */
[--C-:B------:R-:W-:Y:S01]  /*213c0*/  IMAD.X R81, RZ, RZ, R7.reuse, P2 ;  /* 0x000000ffff517224 */ /* 0x100fe200010e0607 */
        /* <DEDUP_REMOVED lines=18> */
[----:B------:R-:W5:Y:S04]  /*214f0*/  LD.E.128 R76, desc[UR4][R76.64] ;  /* 0x000000044c4c7980 */ /* 0x000f68000c101d00 */
[----:B------:R-:W5:Y:S01]  /*21500*/  LD.E.128 R80, desc[UR4][R80.64] ;  /* 0x0000000450507980 */ /* 0x000f62000c101d00 */
[----:B------:R-:W-:-:S02]  /*21510*/  ULDC.64 UR4, c[0x0][0xaa0] ;  /* 0x0002a80000047ab9 */ /* 0x000fc40000000a00 */
[----:B------:R-:W-:Y:S01]  /*21520*/  IMAD R9, R9, UR4, RZ ;  /* 0x0000000409097c24 */ /* 0x000fe2000f8e02ff */
[----:B------:R-:W-:Y:S01]  /*21530*/  @!PT LDS RZ, [RZ] ;  /* 0x00000000fffff984 */ /* 0x000fe20000000800 */
[----:B------:R-:W-:Y:S01]  /*21540*/  @!PT LDS RZ, [RZ] ;  /* 0x00000000fffff984 */ /* 0x000fe20000000800 */
[----:B------:R-:W-:Y:S01]  /*21550*/  @!PT LDS RZ, [RZ] ;  /* 0x00000000fffff984 */ /* 0x000fe20000000800 */
[----:B------:R-:W-:Y:S01]  /*21560*/  @!PT LDS RZ, [RZ] ;  /* 0x00000000fffff984 */ /* 0x000fe20000000800 */
[----:B------:R0:W-:Y:S06]  /*21570*/  MEMBAR.ALL.CTA ;  /* 0x0000000000007992 */ /* 0x0001ec0000008000 */
[----:B0-----:R-:W0:Y:S01]  /*21580*/  FENCE.VIEW.ASYNC.S ;  /* 0x00000000000073c6 */ /* 0x001e220000000000 */
[----:B------:R-:W-:-:S04]  /*21590*/  IMAD.WIDE.U32 R2, R0, UR4, RZ ;  /* 0x0000000400027c25 */ /* 0x000fc8000f8e00ff */
[----:B------:R-:W-:Y:S01]  /*215a0*/  IMAD R9, R0, UR5, R9 ;  /* 0x0000000500097c24 */ /* 0x000fe2000f8e0209 */
[----:B------:R-:W-:Y:S01]  /*215b0*/  LEA R0, R160, R23, 0x5 ;  /* 0x00000017a0007211 */ /* 0x000fe200078e28ff */
[----:B------:R-:W-:Y:S02]  /*215c0*/  ULDC.64 UR4, c[0x0][0xae8] ;  /* 0x0002ba0000047ab9 */ /* 0x000fe40000000a00 */
[----:B------:R-:W-:Y:S02]  /*215d0*/  IMAD.IADD R3, R3, 0x1, R9 ;  /* 0x0000000103037824 */ /* 0x000fe400078e0209 */
[----:B------:R-:W-:Y:S02]  /*215e0*/  IMAD.IADD R20, R159, 0x1, R0 ;  /* 0x000000019f147824 */ /* 0x000fe400078e0200 */
[----:B------:R-:W-:-:S04]  /*215f0*/  IMAD.WIDE.U32 R2, R158, UR4, R2 ;  /* 0x000000049e027c25 */ /* 0x000fc8000f8e0002 */
[----:B-1----:R-:W-:-:S04]  /*21600*/  @P1 IMAD.HI.U32 R0, R20, R21, RZ ;  /* 0x0000001514001227 */ /* 0x002fc800078e00ff */
[----:B------:R-:W-:Y:S01]  /*21610*/  IMAD R3, R158, UR5, R3 ;  /* 0x000000059e037c24 */ /* 0x000fe2000f8e0203 */
[----:B------:R-:W-:Y:S01]  /*21620*/  ULDC.64 UR4, c[0x0][0xaf0] ;  /* 0x0002bc0000047ab9 */ /* 0x000fe20000000a00 */
[----:B------:R-:W-:Y:S01]  /*21630*/  IMAD.MOV.U32 R9, RZ, RZ, R20 ;  /* 0x000000ffff097224 */ /* 0x000fe200078e0014 */
[----:B----4-:R-:W-:Y:S01]  /*21640*/  @P1 SHF.R.U32.HI R9, RZ, R85, R0 ;  /* 0x00000055ff091219 */ /* 0x010fe20000011600 */
[----:B------:R-:W-:Y:S02]  /*21650*/  IMAD R11, R11, UR4, RZ ;  /* 0x000000040b0b7c24 */ /* 0x000fe4000f8e02ff */
[----:B------:R-:W-:Y:S01]  /*21660*/  IMAD.WIDE.U32 R2, R10, UR4, R2 ;  /* 0x000000040a027c25 */ /* 0x000fe2000f8e0002 */
[----:B------:R-:W-:-:S03]  /*21670*/  SHF.R.S32.HI R0, RZ, 0x1f, R9 ;  /* 0x0000001fff007819 */ /* 0x000fc60000011409 */
[----:B------:R-:W-:Y:S01]  /*21680*/  IMAD R11, R10, UR5, R11 ;  /* 0x000000050a0b7c24 */ /* 0x000fe2000f8e020b */
[----:B------:R-:W-:Y:S01]  /*21690*/  ULDC.64 UR4, c[0x0][0xae0] ;  /* 0x0002b80000047ab9 */ /* 0x000fe20000000a00 */
        /* <DEDUP_REMOVED lines=9> */
[----:B------:R-:W-:Y:S02]  /*21730*/  IMAD R0, R0, UR4, RZ ;  /* 0x0000000400007c24 */ /* 0x000fe4000f8e02ff */
[----:B------:R-:W-:Y:S02]  /*21740*/  VIADD R9, R89, 0x20 ;  /* 0x0000002059097836 */ /* 0x000fe40000000000 */
[C---:B------:R-:W-:Y:S02]  /*21750*/  IMAD R21, R11.reuse, UR5, R0 ;  /* 0x000000050b157c24 */ /* 0x040fe4000f8e0200 */
[----:B------:R-:W-:Y:S01]  /*21760*/  IMAD.WIDE.U32 R2, R11, UR4, R2 ;  /* 0x000000040b027c25 */ /* 0x000fe2000f8e0002 */
[-C--:B------:R-:W-:Y:S01]  /*21770*/  ISETP.GE.AND P1, PT, R9, R8.reuse, PT ;  /* 0x000000080900720c */ /* 0x080fe20003f26270 */
[----:B------:R-:W-:Y:S01]  /*21780*/  ULDC.64 UR4, c[0x0][0xa80] ;  /* 0x0002a00000047ab9 */ /* 0x000fe20000000a00 */
[C---:B------:R-:W-:Y:S01]  /*21790*/  ISETP.GE.AND P2, PT, R89.reuse, R8, PT ;  /* 0x000000085900720c */ /* 0x040fe20003f46270 */
[----:B------:R-:W-:Y:S01]  /*217a0*/  VIADD R9, R89, 0x40 ;  /* 0x0000004059097836 */ /* 0x000fe20000000000 */
[----:B------:R-:W-:Y:S01]  /*217b0*/  LEA R24, P3, R2, UR4, 0x1 ;  /* 0x0000000402187c11 */ /* 0x000fe2000f8608ff */
[----:B------:R-:W-:-:S02]  /*217c0*/  IMAD.IADD R3, R3, 0x1, R21 ;  /* 0x0000000103037824 */ /* 0x000fc400078e0215 */
[----:B------:R-:W-:Y:S01]  /*217d0*/  VIADD R0, R16, 0x30820 ;  /* 0x0003082010007836 */ /* 0x000fe20000000000 */
[----:B------:R-:W-:Y:S02]  /*217e0*/  ISETP.GE.AND P0, PT, R9, R8, PT ;  /* 0x000000080900720c */ /* 0x000fe40003f06270 */
[----:B------:R-:W-:Y:S02]  /*217f0*/  LEA.HI.X R9, R2, UR5, R3, 0x1, P3 ;  /* 0x0000000502097c11 */ /* 0x000fe400098f0c03 */
[----:B------:R-:W-:Y:S01]  /*21800*/  PRMT R0, RZ, 0x654, R0 ;  /* 0x00000654ff007816 */ /* 0x000fe20000000000 */
[----:B0-----:R3:W0:Y:S03]  /*21810*/  SHFL.IDX PT, R87, R24, RZ, 0x181f ;  /* 0x00181fff18577589 */ /* 0x00162600000e0000 */
[----:B------:R3:W-:Y:S01]  /*21820*/  SYNCS.ARRIVE.TRANS64.RED.A1T0 RZ, [R0+URZ], RZ ;  /* 0x000000ff00ff79a7 */ /* 0x0007e2000810043f */
[----:B------:R3:W1:Y:S01]  /*21830*/  SHFL.IDX PT, R85, R9, RZ, 0x181f ;  /* 0x00181fff09557589 */ /* 0x00066200000e0000 */
[----:B------:R-:W-:Y:S05]  /*21840*/  @P2 BRA `(.L_x_1809) ;  /* 0x0000000000482947 */ /* 0x000fea0003800000 */
[----:B------:R-:W-:Y:S01]  /*21850*/  ULDC UR4, c[0x0][0xac8] ;  /* 0x0002b20000047ab9 */ /* 0x000fe20000000800 */
[----:B------:R-:W-:Y:S01]  /*21860*/  ULDC.64 UR6, c[0x0][0x208] ;  /* 0x0000820000067ab9 */ /* 0x000fe20000000a00 */
[----:B------:R-:W-:Y:S02]  /*21870*/  ISETP.GE.AND P5, PT, R18, UR4, PT ;  /* 0x0000000412007c0c */ /* 0x000fe4000bfa6270 */
[----:B------:R-:W-:Y:S02]  /*21880*/  ISETP.GE.AND P4, PT, R221, UR4, PT ;  /* 0x00000004dd007c0c */ /* 0x000fe4000bf86270 */
[----:B-----5:R-:W-:Y:S02]  /*21890*/  ISETP.GE.AND P3, PT, R90, UR4, PT ;  /* 0x000000045a007c0c */ /* 0x020fe4000bf66270 */
[----:B------:R-:W-:-:S07]  /*218a0*/  ISETP.GE.AND P2, PT, R86, UR4, PT ;  /* 0x0000000456007c0c */ /* 0x000fce000bf46270 */
[----:B0-----:R-:W-:-:S04]  /*218b0*/  @!P5 LEA R2, P6, R18, R87, 0x1 ;  /* 0x000000571202d211 */ /* 0x001fc800078c08ff */
[----:B-1----:R-:W-:Y:S02]  /*218c0*/  @!P5 LEA.HI.X R3, R18, R85, R19, 0x1, P6 ;  /* 0x000000551203d211 */ /* 0x002fe400030f0c13 */
[----:B------:R-:W-:-:S03]  /*218d0*/  @!P4 LEA R10, P6, R92, R87, 0x1 ;  /* 0x000000575c0ac211 */ /* 0x000fc600078c08ff */
        /* <DEDUP_REMOVED lines=9> */
.L_x_1809:
[----:B------:R-:W-:Y:S05]  /*21970*/  BSYNC B1 ;  /* 0x0000000000017941 */ /* 0x000fea0003800000 */
.L_x_1808:
[----:B--2---:R2:W4:Y:S01]  /*21980*/  SHFL.IDX PT, R11, R9, 0x1, 0x181f ;  /* 0x00381f00090b7f89 */ /* 0x00452200000e0000 */
        /* <DEDUP_REMOVED lines=10> */
[----:B------:R-:W-:Y:S02]  /*21a30*/  @!P3 LEA R4, P5, R92, R7, 0x1 ;  /* 0x000000075c04b211 */ /* 0x000fe400078a08ff */
[----:B----4-:R-:W-:Y:S02]  /*21a40*/  @!P4 LEA.HI.X R3, R18, R11, R19, 0x1, P6 ;  /* 0x0000000b1203c211 */ /* 0x010fe400030f0c13 */
        /* <DEDUP_REMOVED lines=9> */
.L_x_1811:
[----:B------:R-:W-:Y:S05]  /*21ae0*/  BSYNC B1 ;  /* 0x0000000000017941 */ /* 0x000fea0003800000 */
.L_x_1810:
[----:B0---4-:R0:W4:Y:S01]  /*21af0*/  SHFL.IDX PT, R11, R9, 0x2, 0x181f ;  /* 0x00581f00090b7f89 */ /* 0x01112200000e0000 */
        /* <DEDUP_REMOVED lines=12> */
[----:B----4-:R-:W-:Y:S02]  /*21bc0*/  @!P3 LEA.HI.X R3, R18, R11, R19, 0x1, P6 ;  /* 0x0000000b1203b211 */ /* 0x010fe400030f0c13 */
        /* <DEDUP_REMOVED lines=8> */
.L_x_1813:
[----:B------:R-:W-:Y:S05]  /*21c50*/  BSYNC B1 ;  /* 0x0000000000017941 */ /* 0x000fea0003800000 */
.L_x_1812:
[----:B0-----:R-:W-:Y:S01]  /*21c60*/  VIADD R3, R89, 0x60 ;  /* 0x0000006059037836 */ /* 0x001fe20000000000 */
[----:B--23--:R-:W0:Y:S04]  /*21c70*/  SHFL.IDX PT, R9, R9, 0x3, 0x181f ;  /* 0x00781f0009097f89 */ /* 0x00ce2800000e0000 */
[----:B------:R-:W-:Y:S01]  /*21c80*/  ISETP.GE.AND P0, PT, R3, R8, PT ;  /* 0x000000080300720c */ /* 0x000fe20003f06270 */
[----:B----4-:R2:W3:-:S12]  /*21c90*/  SHFL.IDX PT, R11, R24, 0x3, 0x181f ;  /* 0x00781f00180b7f89 */ /* 0x0104d800000e0000 */
[----:B--2---:R-:W-:Y:S05]  /*21ca0*/  @P0 BRA `(.L_x_1814) ;  /* 0x0000002800740947 */ /* 0x004fea0003800000 */
        /* <DEDUP_REMOVED lines=21> */
.L_x_1807:
[----:B------:R-:W1:Y:S01]  /*21e00*/  @P1 LDC R7, c[0x0][0xbec] ;  /* 0x0002fb00ff071b82 */ /* 0x000e620000000800 */
[----:B------:R-:W-:Y:S01]  /*21e10*/  ULDC.64 UR4, c[0x0][0xb08] ;  /* 0x0002c20000047ab9 */ /* 0x000fe20000000a00 */
[----:B0-----:R-:W-:Y:S01]  /*21e20*/  MOV R12, R154 ;  /* 0x0000009a000c7202 */ /* 0x001fe20000000f00 */
[----:B------:R-:W-:Y:S01]  /*21e30*/  IMAD R9, R9, UR4, RZ ;  /* 0x0000000409097c24 */ /* 0x000fe2000f8e02ff */
[C---:B------:R-:W-:Y:S01]  /*21e40*/  IADD3 R155, R230.reuse, 0xe8, RZ ;  /* 0x000000e8e69b7810 */ /* 0x040fe20007ffe0ff */
[C---:B------:R-:W-:Y:S01]  /*21e50*/  VIADD R101, R230.reuse, 0xf8 ;  /* 0x000000f8e6657836 */ /* 0x040fe20000000000 */
[----:B------:R-:W-:Y:S01]  /*21e60*/  IADD3 R161, R230, 0xd0, RZ ;  /* 0x000000d0e6a17810 */ /* 0x000fe20007ffe0ff */
[----:B------:R-:W-:Y:S01]  /*21e70*/  IMAD R9, R0, UR5, R9 ;  /* 0x0000000500097c24 */ /* 0x000fe2000f8e0209 */
[----:B------:R-:W0:Y:S01]  /*21e80*/  @P1 LDC R6, c[0x0][0xbf0] ;  /* 0x0002fc00ff061b82 */ /* 0x000e220000000800 */
[C---:B------:R-:W-:Y:S01]  /*21e90*/  VIADD R153, R230.reuse, 0xf0 ;  /* 0x000000f0e6997836 */ /* 0x040fe20000000000 */
[C---:B------:R-:W-:Y:S01]  /*21ea0*/  IADD3 R167, R230.reuse, 0xb8, RZ ;  /* 0x000000b8e6a77810 */ /* 0x040fe20007ffe0ff */
        /* <DEDUP_REMOVED lines=13> */
[----:B------:R-:W-:Y:S01]  /*21f80*/  IADD3 R211, R230, 0x10, RZ ;  /* 0x00000010e6d37810 */ /* 0x000fe20007ffe0ff */
[----:B-1----:R-:W-:Y:S01]  /*21f90*/  @P1 IMAD.HI.U32 R7, R154, R7, RZ ;  /* 0x000000079a071227 */ /* 0x002fe200078e00ff */
[----:B------:R-:W-:Y:S01]  /*21fa0*/  BSSY B1, `(.L_x_1815) ;  /* 0x00000f5000017945 */ /* 0x000fe20003800000 */
[----:B------:R-:W-:-:S02]  /*21fb0*/  SHF.R.S32.HI R101, RZ, 0x1f, R101 ;  /* 0x0000001fff657819 */ /* 0x000fc40000011465 */
[C---:B------:R-:W-:Y:S01]  /*21fc0*/  VIADD R181, R230.reuse, 0x80 ;  /* 0x00000080e6b57836 */ /* 0x040fe20000000000 */
[----:B------:R-:W-:Y:S01]  /*21fd0*/  SHF.R.S32.HI R153, RZ, 0x1f, R153 ;  /* 0x0000001fff997819 */ /* 0x000fe20000011499 */
[----:B------:R-:W-:Y:S01]  /*21fe0*/  VIADD R183, R230, 0x78 ;  /* 0x00000078e6b77836 */ /* 0x000fe20000000000 */
[----:B0-----:R-:W-:Y:S01]  /*21ff0*/  @P1 SHF.R.U32.HI R12, RZ, R6, R7 ;  /* 0x00000006ff0c1219 */ /* 0x001fe20000011607 */
[----:B------:R-:W-:Y:S01]  /*22000*/  IMAD.WIDE.U32 R6, R0, UR4, RZ ;  /* 0x0000000400067c25 */ /* 0x000fe2000f8e00ff */
[----:B------:R-:W-:Y:S01]  /*22010*/  ULDC.64 UR4, c[0x0][0xb38] ;  /* 0x0002ce0000047ab9 */ /* 0x000fe20000000a00 */
[----:B------:R-:W-:Y:S02]  /*22020*/  SHF.R.S32.HI R0, RZ, 0x1f, R10 ;  /* 0x0000001fff007819 */ /* 0x000fe4000001140a */
[----:B------:R-:W-:Y:S01]  /*22030*/  IMAD.IADD R7, R7, 0x1, R9 ;  /* 0x0000000107077824 */ /* 0x000fe200078e0209 */
[----:B------:R-:W-:Y:S01]  /*22040*/  SHF.R.S32.HI R9, RZ, 0x1f, R12 ;  /* 0x0000001fff097819 */ /* 0x000fe2000001140c */
[----:B------:R-:W-:Y:S01]  /*22050*/  VIADD R187, R230, 0x68 ;  /* 0x00000068e6bb7836 */ /* 0x000fe20000000000 */
[----:B------:R-:W-:Y:S01]  /*22060*/  SHF.R.S32.HI R155, RZ, 0x1f, R155 ;  /* 0x0000001fff9b7819 */ /* 0x000fe2000001149b */
[----:B------:R-:W-:Y:S01]  /*22070*/  IMAD.WIDE.U32 R6, R158, UR4, R6 ;  /* 0x000000049e067c25 */ /* 0x000fe2000f8e0006 */
[----:B------:R-:W-:-:S02]  /*22080*/  SHF.R.S32.HI R159, RZ, 0x1f, R159 ;  /* 0x0000001fff9f7819 */ /* 0x000fc4000001149f */
[----:B------:R-:W-:Y:S01]  /*22090*/  SHF.R.S32.HI R161, RZ, 0x1f, R161 ;  /* 0x0000001fffa17819 */ /* 0x000fe200000114a1 */
[----:B------:R-:W-:Y:S01]  /*220a0*/  IMAD R7, R158, UR5, R7 ;  /* 0x000000059e077c24 */ /* 0x000fe2000f8e0207 */
[----:B------:R-:W-:Y:S01]  /*220b0*/  ULDC.64 UR4, c[0x0][0xb40] ;  /* 0x0002d00000047ab9 */ /* 0x000fe20000000a00 */
[----:B------:R-:W-:Y:S01]  /*220c0*/  VIADD R189, R230, 0x60 ;  /* 0x00000060e6bd7836 */ /* 0x000fe20000000000 */
[----:B------:R-:W-:Y:S01]  /*220d0*/  SHF.R.S32.HI R163, RZ, 0x1f, R163 ;  /* 0x0000001fffa37819 */ /* 0x000fe200000114a3 */
[----:B------:R-:W-:Y:S01]  /*220e0*/  IMAD R0, R0, UR4, RZ ;  /* 0x0000000400007c24 */ /* 0x000fe2000f8e02ff */
[----:B------:R-:W-:Y:S01]  /*220f0*/  SHF.R.S32.HI R165, RZ, 0x1f, R165 ;  /* 0x0000001fffa57819 */ /* 0x000fe200000114a5 */
[C---:B------:R-:W-:Y:S01]  /*22100*/  IMAD.WIDE.U32 R6, R10.reuse, UR4, R6 ;  /* 0x000000040a067c25 */ /* 0x040fe2000f8e0006 */
[----:B------:R-:W-:Y:S02]  /*22110*/  SHF.R.S32.HI R167, RZ, 0x1f, R167 ;  /* 0x0000001fffa77819 */ /* 0x000fe400000114a7 */
[----:B------:R-:W-:Y:S01]  /*22120*/  SHF.R.S32.HI R169, RZ, 0x1f, R169 ;  /* 0x0000001fffa97819 */ /* 0x000fe200000114a9 */
[----:B------:R-:W-:Y:S01]  /*22130*/  IMAD R0, R10, UR5, R0 ;  /* 0x000000050a007c24 */ /* 0x000fe2000f8e0200 */
[----:B------:R-:W-:Y:S01]  /*22140*/  ULDC.64 UR4, c[0x0][0xb48] ;  /* 0x0002d20000047ab9 */ /* 0x000fe20000000a00 */
[----:B------:R-:W-:Y:S01]  /*22150*/  VIADD R193, R230, 0x50 ;  /* 0x00000050e6c17836 */ /* 0x000fe20000000000 */
[----:B------:R-:W-:Y:S01]  /*22160*/  SHF.R.S32.HI R171, RZ, 0x1f, R171 ;  /* 0x0000001fffab7819 */ /* 0x000fe200000114ab */
[----:B------:R-:W-:Y:S01]  /*22170*/  IMAD.IADD R7, R7, 0x1, R0 ;  /* 0x0000000107077824 */ /* 0x000fe200078e0200 */
[----:B------:R-:W-:Y:S01]  /*22180*/  SHF.R.S32.HI R173, RZ, 0x1f, R173 ;  /* 0x0000001fffad7819 */ /* 0x000fe200000114ad */
[----:B------:R-:W-:Y:S01]  /*22190*/  IMAD.MOV R0, RZ, RZ, -R12 ;  /* 0x000000ffff007224 */ /* 0x000fe200078e0a0c */
[----:B------:R-:W-:Y:S01]  /*221a0*/  SHF.R.S32.HI R175, RZ, 0x1f, R175 ;  /* 0x0000001fffaf7819 */ /* 0x000fe200000114af */
[----:B------:R-:W-:Y:S01]  /*221b0*/  IMAD.WIDE.U32 R6, R157, UR4, R6 ;  /* 0x000000049d067c25 */ /* 0x000fe2000f8e0006 */
[----:B------:R-:W-:-:S02]  /*221c0*/  SHF.R.S32.HI R177, RZ, 0x1f, R177 ;  /* 0x0000001fffb17819 */ /* 0x000fc400000114b1 */
[----:B------:R-:W-:Y:S01]  /*221d0*/  SHF.R.S32.HI R179, RZ, 0x1f, R179 ;  /* 0x0000001fffb37819 */ /* 0x000fe200000114b3 */
[----:B------:R-:W-:Y:S01]  /*221e0*/  IMAD R7, R157, UR5, R7 ;  /* 0x000000059d077c24 */ /* 0x000fe2000f8e0207 */
[----:B------:R-:W-:Y:S01]  /*221f0*/  ULDC.64 UR4, c[0x0][0xb30] ;  /* 0x0002cc0000047ab9 */ /* 0x000fe20000000a00 */
[----:B------:R-:W-:Y:S01]  /*22200*/  IMAD R0, R156, R0, R154 ;  /* 0x000000009c007224 */ /* 0x000fe200078e029a */
        /* <DEDUP_REMOVED lines=12> */
[----:B------:R-:W-:Y:S01]  /*222d0*/  IMAD R10, R10, UR4, RZ ;  /* 0x000000040a0a7c24 */ /* 0x000fe2000f8e02ff */
[----:B------:R-:W-:Y:S01]  /*222e0*/  SHF.R.S32.HI R157, RZ, 0x1f, R157 ;  /* 0x0000001fff9d7819 */ /* 0x000fe2000001149d */
[----:B------:R-:W-:Y:S01]  /*222f0*/  IMAD.WIDE.U32 R6, R0, UR4, R6 ;  /* 0x0000000400067c25 */ /* 0x000fe2000f8e0006 */
[----:B------:R-:W-:-:S02]  /*22300*/  SHF.R.S32.HI R191, RZ, 0x1f, R191 ;  /* 0x0000001fffbf7819 */ /* 0x000fc400000114bf */
[----:B------:R-:W-:Y:S01]  /*22310*/  SHF.R.S32.HI R193, RZ, 0x1f, R193 ;  /* 0x0000001fffc17819 */ /* 0x000fe200000114c1 */
[----:B------:R-:W-:Y:S01]  /*22320*/  IMAD R10, R0, UR5, R10 ;  /* 0x00000005000a7c24 */ /* 0x000fe2000f8e020a */
[----:B------:R-:W-:Y:S01]  /*22330*/  ULDC.64 UR4, c[0x0][0xb00] ;  /* 0x0002c00000047ab9 */ /* 0x000fe20000000a00 */
[----:B------:R-:W-:Y:S01]  /*22340*/  VIADD R195, R230, 0x48 ;  /* 0x00000048e6c37836 */ /* 0x000fe20000000000 */
[----:B------:R-:W-:Y:S01]  /*22350*/  LEA R0, P0, R6, UR4, 0x2 ;  /* 0x0000000406007c11 */ /* 0x000fe2000f8010ff */
[----:B------:R-:W-:Y:S01]  /*22360*/  IMAD.IADD R9, R7, 0x1, R10 ;  /* 0x0000000107097824 */ /* 0x000fe200078e020a */
[----:B------:R-:W-:Y:S01]  /*22370*/  SHF.R.S32.HI R197, RZ, 0x1f, R197 ;  /* 0x0000001fffc57819 */ /* 0x000fe200000114c5 */
[C---:B------:R-:W-:Y:S01]  /*22380*/  VIADD R199, R230.reuse, 0x38 ;  /* 0x00000038e6c77836 */ /* 0x040fe20000000000 */
[----:B------:R-:W-:Y:S01]  /*22390*/  SHF.R.S32.HI R195, RZ, 0x1f, R195 ;  /* 0x0000001fffc37819 */ /* 0x000fe200000114c3 */
[----:B------:R-:W-:Y:S01]  /*223a0*/  VIADD R203, R230, 0x30 ;  /* 0x00000030e6cb7836 */ /* 0x000fe20000000000 */
[----:B------:R-:W-:Y:S01]  /*223b0*/  LEA.HI.X R9, R6, UR5, R9, 0x2, P0 ;  /* 0x0000000506097c11 */ /* 0x000fe200080f1409 */
[----:B------:R-:W-:Y:S01]  /*223c0*/  VIADD R207, R230, 0x20 ;  /* 0x00000020e6cf7836 */ /* 0x000fe20000000000 */
[----:B------:R-:W-:Y:S01]  /*223d0*/  ISETP.GE.AND P0, PT, R24, R8, PT ;  /* 0x000000081800720c */ /* 0x000fe20003f06270 */
[----:B------:R-:W-:Y:S01]  /*223e0*/  VIADD R209, R230, 0x18 ;  /* 0x00000018e6d17836 */ /* 0x000fe20000000000 */
[----:B------:R-:W-:Y:S01]  /*223f0*/  IADD3 R6, R16, 0x30820, RZ ;  /* 0x0003082010067810 */ /* 0x000fe20007ffe0ff */
[C---:B------:R-:W-:Y:S01]  /*22400*/  VIADD R213, R230.reuse, 0x8 ;  /* 0x00000008e6d57836 */ /* 0x040fe20000000000 */
[----:B------:R0:W1:Y:S01]  /*22410*/  SHFL.IDX PT, R24, R0, RZ, 0x1c1f ;  /* 0x001c1fff00187589 */ /* 0x00006200000e0000 */
[C---:B------:R-:W-:Y:S01]  /*22420*/  VIADD R100, R230.reuse, 0xf8 ;  /* 0x000000f8e6647836 */ /* 0x040fe20000000000 */
[----:B------:R-:W-:Y:S01]  /*22430*/  PRMT R6, RZ, 0x654, R6 ;  /* 0x00000654ff067816 */ /* 0x000fe20000000006 */
[C---:B------:R-:W-:Y:S01]  /*22440*/  VIADD R152, R230.reuse, 0xf0 ;  /* 0x000000f0e6987836 */ /* 0x040fe20000000000 */
[----:B------:R0:W2:Y:S01]  /*22450*/  SHFL.IDX PT, R10, R9, RZ, 0x1c1f ;  /* 0x001c1fff090a7589 */ /* 0x0000a200000e0000 */
[C---:B------:R-:W-:Y:S01]  /*22460*/  VIADD R154, R230.reuse, 0xe8 ;  /* 0x000000e8e69a7836 */ /* 0x040fe20000000000 */
[----:B------:R0:W-:Y:S01]  /*22470*/  SYNCS.ARRIVE.TRANS64.RED.A1T0 RZ, [R6+URZ], RZ ;  /* 0x000000ff06ff79a7 */ /* 0x0001e2000810043f */
        /* <DEDUP_REMOVED lines=16> */
[----:B------:R-:W-:-:S02]  /*22580*/  VIADD R172, R230, 0xa0 ;  /* 0x000000a0e6ac7836 */ /* 0x000fc40000000000 */
[C---:B------:R-:W-:Y:S02]  /*22590*/  VIADD R174, R230.reuse, 0x98 ;  /* 0x00000098e6ae7836 */ /* 0x040fe40000000000 */
[C---:B------:R-:W-:Y:S02]  /*225a0*/  VIADD R176, R230.reuse, 0x90 ;  /* 0x00000090e6b07836 */ /* 0x040fe40000000000 */
[C---:B------:R-:W-:Y:S02]  /*225b0*/  VIADD R178, R230.reuse, 0x88 ;  /* 0x00000088e6b27836 */ /* 0x040fe40000000000 */
[C---:B------:R-:W-:Y:S02]  /*225c0*/  VIADD R180, R230.reuse, 0x80 ;  /* 0x00000080e6b47836 */ /* 0x040fe40000000000 */
[C---:B------:R-:W-:Y:S02]  /*225d0*/  VIADD R182, R230.reuse, 0x78 ;  /* 0x00000078e6b67836 */ /* 0x040fe40000000000 */
        /* <DEDUP_REMOVED lines=13> */
[----:B------:R-:W-:Y:S01]  /*226b0*/  VIADD R212, R230, 0x8 ;  /* 0x00000008e6d47836 */ /* 0x000fe20000000000 */
[----:B012---:R-:W-:Y:S06]  /*226c0*/  @P0 BRA `(.L_x_1816) ;  /* 0x0000000800080947 */ /* 0x007fec0003800000 */
[----:B------:R-:W-:Y:S01]  /*226d0*/  ULDC UR4, c[0x0][0xac8] ;  /* 0x0002b20000047ab9 */ /* 0x000fe20000000800 */
[----:B------:R-:W-:Y:S01]  /*226e0*/  ULDC.64 UR6, c[0x0][0x208] ;  /* 0x0000820000067ab9 */ /* 0x000fe20000000a00 */
[----:B------:R-:W-:Y:S02]  /*226f0*/  ISETP.GE.AND P0, PT, R230, UR4, PT ;  /* 0x00000004e6007c0c */ /* 0x000fe4000bf06270 */
[----:B------:R-:W-:Y:S02]  /*22700*/  ISETP.GE.AND P5, PT, R190, UR4, PT ;  /* 0x00000004be007c0c */ /* 0x000fe4000bfa6270 */
[----:B------:R-:W-:Y:S02]  /*22710*/  ISETP.GE.AND P4, PT, R188, UR4, PT ;  /* 0x00000004bc007c0c */ /* 0x000fe4000bf86270 */
[----:B------:R-:W-:-:S07]  /*22720*/  ISETP.GE.AND P3, PT, R186, UR4, PT ;  /* 0x00000004ba007c0c */ /* 0x000fce000bf66270 */
[----:B------:R-:W-:-:S04]  /*22730*/  @!P0 LEA R6, P1, R230, R24, 0x2 ;  /* 0x00000018e6068211 */ /* 0x000fc800078210ff */
[----:B------:R-:W-:-:S05]  /*22740*/  @!P0 LEA.HI.X R7, R230, R10, R214, 0x2, P1 ;  /* 0x0000000ae6078211 */ /* 0x000fca00008f14d6 */
        /* <DEDUP_REMOVED lines=55> */
[----:B-1----:R-:W-:Y:S02]  /*22ac0*/  @!P1 LEA R12, P5, R182, R24, 0x2 ;  /* 0x00000018b60c9211 */ /* 0x002fe400078a10ff */
[----:B------:R-:W-:-:S02]  /*22ad0*/  @!P0 LEA.HI.X R7, R184, R10, R185, 0x2, P4 ;  /* 0x0000000ab8078211 */ /* 0x000fc400020f14b9 */
[----:B------:R-:W-:Y:S02]  /*22ae0*/  ISETP.GE.AND P4, PT, R176, UR4, PT ;  /* 0x00000004b0007c0c */ /* 0x000fe4000bf86270 */
[----:B------:R-:W-:Y:S01]  /*22af0*/  @!P1 LEA.HI.X R13, R182, R10, R183, 0x2, P5 ;  /* 0x0000000ab60d9211 */ /* 0x000fe200028f14b7 */
[----:B------:R0:W-:Y:S01]  /*22b00*/  @!P0 ST.E.64 desc[UR6][R6.64], R80 ;  /* 0x0000005006008985 */ /* 0x0001e2000c101b06 */
[----:B--2---:R-:W-:Y:S02]  /*22b10*/  @!P2 LEA R14, P6, R180, R24, 0x2 ;  /* 0x00000018b40ea211 */ /* 0x004fe400078c10ff */
[----:B------:R-:W-:Y:S01]  /*22b20*/  ISETP.GE.AND P5, PT, R174, UR4, PT ;  /* 0x00000004ae007c0c */ /* 0x000fe2000bfa6270 */
[----:B------:R1:W-:Y:S01]  /*22b30*/  @!P1 ST.E.64 desc[UR6][R12.64], R84 ;  /* 0x000000540c009985 */ /* 0x0003e2000c101b06 */
[----:B------:R-:W-:Y:S02]  /*22b40*/  @!P2 LEA.HI.X R15, R180, R10, R181, 0x2, P6 ;  /* 0x0000000ab40fa211 */ /* 0x000fe400030f14b5 */
[----:B------:R-:W-:-:S03]  /*22b50*/  ISETP.GE.AND P1, PT, R170, UR4, PT ;  /* 0x00000004aa007c0c */ /* 0x000fc6000bf26270 */
[----:B------:R2:W-:Y:S01]  /*22b60*/  @!P2 ST.E.64 desc[UR6][R14.64], R88 ;  /* 0x000000580e00a985 */ /* 0x0005e2000c101b06 */
[----:B------:R-:W-:Y:S02]  /*22b70*/  ISETP.GE.AND P2, PT, R172, UR4, PT ;  /* 0x00000004ac007c0c */ /* 0x000fe4000bf46270 */
[-C--:B0-----:R-:W-:Y:S02]  /*22b80*/  @!P3 LEA R6, P6, R178, R24.reuse, 0x2 ;  /* 0x00000018b206b211 */ /* 0x081fe400078c10ff */
[----:B-1----:R-:W-:Y:S02]  /*22b90*/  @!P4 LEA R12, P0, R176, R24, 0x2 ;  /* 0x00000018b00cc211 */ /* 0x002fe400078010ff */
[-C--:B------:R-:W-:Y:S02]  /*22ba0*/  @!P3 LEA.HI.X R7, R178, R10.reuse, R179, 0x2, P6 ;  /* 0x0000000ab207b211 */ /* 0x080fe400030f14b3 */
[----:B------:R-:W-:Y:S02]  /*22bb0*/  @!P4 LEA.HI.X R13, R176, R10, R177, 0x2, P0 ;  /* 0x0000000ab00dc211 */ /* 0x000fe400000f14b1 */
[----:B--2---:R-:W-:Y:S01]  /*22bc0*/  @!P5 LEA R14, P6, R174, R24, 0x2 ;  /* 0x00000018ae0ed211 */ /* 0x004fe200078c10ff */
[----:B------:R0:W-:Y:S01]  /*22bd0*/  @!P3 ST.E.64 desc[UR6][R6.64], R92 ;  /* 0x0000005c0600b985 */ /* 0x0001e2000c101b06 */
[----:B------:R-:W-:-:S02]  /*22be0*/  ISETP.GE.AND P0, PT, R168, UR4, PT ;  /* 0x00000004a8007c0c */ /* 0x000fc4000bf06270 */
[----:B------:R-:W-:Y:S01]  /*22bf0*/  @!P5 LEA.HI.X R15, R174, R10, R175, 0x2, P6 ;  /* 0x0000000aae0fd211 */ /* 0x000fe200030f14af */
[----:B------:R-:W-:Y:S01]  /*22c00*/  @!P4 ST.E.64 desc[UR6][R12.64], R96 ;  /* 0x000000600c00c985 */ /* 0x000fe2000c101b06 */
[----:B------:R-:W-:-:S03]  /*22c10*/  ISETP.GE.AND P4, PT, R164, UR4, PT ;  /* 0x00000004a4007c0c */ /* 0x000fc6000bf86270 */
[----:B------:R1:W-:Y:S01]  /*22c20*/  @!P5 ST.E.64 desc[UR6][R14.64], R2 ;  /* 0x000000020e00d985 */ /* 0x0003e2000c101b06 */
[----:B------:R-:W-:Y:S02]  /*22c30*/  ISETP.GE.AND P5, PT, R166, UR4, PT ;  /* 0x00000004a6007c0c */ /* 0x000fe4000bfa6270 */
[----:B0-----:R-:W-:-:S04]  /*22c40*/  @!P1 LEA R6, P3, R170, R24, 0x2 ;  /* 0x00000018aa069211 */ /* 0x001fc800078610ff */
[----:B------:R-:W-:Y:S02]  /*22c50*/  @!P1 LEA.HI.X R7, R170, R10, R171, 0x2, P3 ;  /* 0x0000000aaa079211 */ /* 0x000fe400018f14ab */
[----:B------:R-:W-:Y:S02]  /*22c60*/  ISETP.GE.AND P3, PT, R162, UR4, PT ;  /* 0x00000004a2007c0c */ /* 0x000fe4000bf66270 */
[----:B-1----:R-:W-:-:S04]  /*22c70*/  @!P2 LEA R2, P6, R172, R24, 0x2 ;  /* 0x00000018ac02a211 */ /* 0x002fc800078c10ff */
        /* <DEDUP_REMOVED lines=10> */
[----:B--2---:R-:W-:Y:S02]  /*22d20*/  @!P3 LEA R12, P6, R162, R24, 0x2 ;  /* 0x00000018a20cb211 */ /* 0x004fe400078c10ff */
[----:B------:R-:W-:Y:S01]  /*22d30*/  ISETP.GE.AND P1, PT, R158, UR4, PT ;  /* 0x000000049e007c0c */ /* 0x000fe2000bf26270 */
[----:B------:R0:W-:Y:S01]  /*22d40*/  @!P5 ST.E.64 desc[UR6][R2.64], R116 ;  /* 0x000000740200d985 */ /* 0x0001e2000c101b06 */
[-C--:B------:R-:W-:Y:S02]  /*22d50*/  @!P4 LEA.HI.X R7, R164, R10.reuse, R165, 0x2, P2 ;  /* 0x0000000aa407c211 */ /* 0x080fe400010f14a5 */
[----:B------:R-:W-:Y:S02]  /*22d60*/  @!P3 LEA.HI.X R13, R162, R10, R163, 0x2, P6 ;  /* 0x0000000aa20db211 */ /* 0x000fe400030f14a3 */
[----:B------:R-:W-:Y:S01]  /*22d70*/  ISETP.GE.AND P2, PT, R152, UR4, PT ;  /* 0x0000000498007c0c */ /* 0x000fe2000bf46270 */
[----:B------:R1:W-:Y:S01]  /*22d80*/  @!P4 ST.E.64 desc[UR6][R6.64], R120 ;  /* 0x000000780600c985 */ /* 0x0003e2000c101b06 */
[----:B------:R-:W-:-:S03]  /*22d90*/  ISETP.GE.AND P4, PT, R156, UR4, PT ;  /* 0x000000049c007c0c */ /* 0x000fc6000bf86270 */
[----:B------:R2:W-:Y:S01]  /*22da0*/  @!P3 ST.E.64 desc[UR6][R12.64], R124 ;  /* 0x0000007c0c00b985 */ /* 0x0005e2000c101b06 */
[----:B------:R-:W-:Y:S02]  /*22db0*/  ISETP.GE.AND P3, PT, R154, UR4, PT ;  /* 0x000000049a007c0c */ /* 0x000fe4000bf66270 */
[----:B0-----:R-:W-:-:S04]  /*22dc0*/  @!P0 LEA R2, P5, R160, R24, 0x2 ;  /* 0x00000018a0028211 */ /* 0x001fc800078a10ff */
[----:B------:R-:W-:Y:S02]  /*22dd0*/  @!P0 LEA.HI.X R3, R160, R10, R161, 0x2, P5 ;  /* 0x0000000aa0038211 */ /* 0x000fe400028f14a1 */
[----:B------:R-:W-:Y:S02]  /*22de0*/  ISETP.GE.AND P5, PT, R100, UR4, PT ;  /* 0x0000000464007c0c */ /* 0x000fe4000bfa6270 */
[C---:B-1----:R-:W-:Y:S01]  /*22df0*/  @!P1 LEA R6, P6, R158.reuse, R24, 0x2 ;  /* 0x000000189e069211 */ /* 0x042fe200078c10ff */
[----:B------:R0:W-:Y:S03]  /*22e00*/  @!P0 ST.E.64 desc[UR6][R2.64], R128 ;  /* 0x0000008002008985 */ /* 0x0001e6000c101b06 */
[----:B------:R-:W-:Y:S02]  /*22e10*/  @!P1 LEA.HI.X R7, R158, R10, R159, 0x2, P6 ;  /* 0x0000000a9e079211 */ /* 0x000fe400030f149f */
[----:B--2---:R-:W-:-:S03]  /*22e20*/  @!P3 LEA R12, P6, R154, R24, 0x2 ;  /* 0x000000189a0cb211 */ /* 0x004fc600078c10ff */
[----:B------:R1:W-:Y:S01]  /*22e30*/  @!P1 ST.E.64 desc[UR6][R6.64], R132 ;  /* 0x0000008406009985 */ /* 0x0003e2000c101b06 */
[----:B------:R-:W-:Y:S02]  /*22e40*/  @!P3 LEA.HI.X R13, R154, R10, R155, 0x2, P6 ;  /* 0x0000000a9a0db211 */ /* 0x000fe400030f149b */
[----:B0-----:R-:W-:-:S04]  /*22e50*/  @!P4 LEA R2, P0, R156, R24, 0x2 ;  /* 0x000000189c02c211 */ /* 0x001fc800078010ff */
[----:B------:R-:W-:Y:S02]  /*22e60*/  @!P4 LEA.HI.X R3, R156, R10, R157, 0x2, P0 ;  /* 0x0000000a9c03c211 */ /* 0x000fe400000f149d */
[-C--:B------:R-:W-:Y:S02]  /*22e70*/  @!P5 LEA R14, P0, R100, R24.reuse, 0x2 ;  /* 0x00000018640ed211 */ /* 0x080fe400078010ff */
[----:B-1----:R-:W-:Y:S01]  /*22e80*/  @!P2 LEA R6, P1, R152, R24, 0x2 ;  /* 0x000000189806a211 */ /* 0x002fe200078210ff */
[----:B------:R0:W-:Y:S01]  /*22e90*/  @!P4 ST.E.64 desc[UR6][R2.64], R136 ;  /* 0x000000880200c985 */ /* 0x0001e2000c101b06 */
[-C--:B------:R-:W-:Y:S02]  /*22ea0*/  @!P5 LEA.HI.X R15, R100, R10.reuse, R101, 0x2, P0 ;  /* 0x0000000a640fd211 */ /* 0x080fe400000f1465 */
[----:B------:R-:W-:Y:S01]  /*22eb0*/  @!P2 LEA.HI.X R7, R152, R10, R153, 0x2, P1 ;  /* 0x0000000a9807a211 */ /* 0x000fe200008f1499 */
[----:B------:R0:W-:Y:S04]  /*22ec0*/  @!P3 ST.E.64 desc[UR6][R12.64], R140 ;  /* 0x0000008c0c00b985 */ /* 0x0001e8000c101b06 */
[----:B------:R0:W-:Y:S04]  /*22ed0*/  @!P2 ST.E.64 desc[UR6][R6.64], R144 ;  /* 0x000000900600a985 */ /* 0x0001e8000c101b06 */
[----:B------:R0:W-:Y:S02]  /*22ee0*/  @!P5 ST.E.64 desc[UR6][R14.64], R148 ;  /* 0x000000940e00d985 */ /* 0x0001e4000c101b06 */
.L_x_1816:
[----:B------:R-:W-:Y:S05]  /*22ef0*/  BSYNC B1 ;  /* 0x0000000000017941 */ /* 0x000fea0003800000 */
.L_x_1815:
[----:B------:R-:W-:Y:S01]  /*22f00*/  ISETP.GE.AND P0, PT, R11, R8, PT ;  /* 0x000000080b00720c */ /* 0x000fe20003f06270 */
[----:B------:R-:W1:Y:S04]  /*22f10*/  SHFL.IDX PT, R9, R9, 0x1, 0x1c1f ;  /* 0x003c1f0009097f89 */ /* 0x000e6800000e0000 */
[----:B------:R-:W2:Y:S08]  /*22f20*/  SHFL.IDX PT, R0, R0, 0x1, 0x1c1f ;  /* 0x003c1f0000007f89 */ /* 0x000eb000000e0000 */
[----:B------:R-:W-:Y:S05]  /*22f30*/  @P0 BRA `(.L_x_1814) ;  /* 0x0000001400d00947 */ /* 0x000fea0003800000 */
[----:B------:R-:W-:Y:S01]  /*22f40*/  ULDC UR4, c[0x0][0xac8] ;  /* 0x0002b20000047ab9 */ /* 0x000fe20000000800 */
[----:B------:R-:W-:Y:S01]  /*22f50*/  ULDC.64 UR6, c[0x0][0x208] ;  /* 0x0000820000067ab9 */ /* 0x000fe20000000a00 */
[----:B------:R-:W-:Y:S02]  /*22f60*/  ISETP.GE.AND P4, PT, R230, UR4, PT ;  /* 0x00000004e6007c0c */ /* 0x000fe4000bf86270 */
[----:B------:R-:W-:Y:S02]  /*22f70*/  ISETP.GE.AND P2, PT, R212, UR4, PT ;  /* 0x00000004d4007c0c */ /* 0x000fe4000bf46270 */
[----:B------:R-:W-:Y:S02]  /*22f80*/  ISETP.GE.AND P1, PT, R210, UR4, PT ;  /* 0x00000004d2007c0c */ /* 0x000fe4000bf26270 */
[----:B------:R-:W-:-:S07]  /*22f90*/  ISETP.GE.AND P0, PT, R208, UR4, PT ;  /* 0x00000004d0007c0c */ /* 0x000fce000bf06270 */
[----:B0-2---:R-:W-:-:S04]  /*22fa0*/  @!P4 LEA R2, P3, R230, R0, 0x2 ;  /* 0x00000000e602c211 */ /* 0x005fc800078610ff */
[----:B-1----:R-:W-:Y:S02]  /*22fb0*/  @!P4 LEA.HI.X R3, R230, R9, R214, 0x2, P3 ;  /* 0x00000009e603c211 */ /* 0x002fe400018f14d6 */
[----:B------:R-:W-:-:S03]  /*22fc0*/  ISETP.GE.AND P3, PT, R206, UR4, PT ;  /* 0x00000004ce007c0c */ /* 0x000fc6000bf66270 */
[----:B------:R0:W-:Y:S01]  /*22fd0*/  @!P4 ST.E.64 desc[UR6][R2.64], R4 ;  /* 0x000000040200c985 */ /* 0x0001e2000c101b06 */
[----:B------:R-:W-:Y:S02]  /*22fe0*/  ISETP.GE.AND P4, PT, R204, UR4, PT ;  /* 0x00000004cc007c0c */ /* 0x000fe4000bf86270 */
[-C--:B0-----:R-:W-:Y:S02]  /*22ff0*/  @!P2 LEA R2, P6, R212, R0.reuse, 0x2 ;  /* 0x00000000d402a211 */ /* 0x081fe400078c10ff */
[-C--:B------:R-:W-:Y:S02]  /*23000*/  @!P1 LEA R4, P5, R210, R0.reuse, 0x2 ;  /* 0x00000000d2049211 */ /* 0x080fe400078a10ff */
[-C--:B------:R-:W-:Y:S02]  /*23010*/  @!P2 LEA.HI.X R3, R212, R9.reuse, R213, 0x2, P6 ;  /* 0x00000009d403a211 */ /* 0x080fe400030f14d5 */
[----:B------:R-:W-:Y:S02]  /*23020*/  @!P0 LEA R6, P6, R208, R0, 0x2 ;  /* 0x00000000d0068211 */ /* 0x000fe400078c10ff */
[----:B------:R-:W-:Y:S01]  /*23030*/  @!P1 LEA.HI.X R5, R210, R9, R211, 0x2, P5 ;  /* 0x00000009d2059211 */ /* 0x000fe200028f14d3 */
[----:B------:R0:W-:Y:S01]  /*23040*/  @!P2 ST.E.64 desc[UR6][R2.64], R30 ;  /* 0x0000001e0200a985 */ /* 0x0001e2000c101b06 */
[----:B------:R-:W-:-:S02]  /*23050*/  ISETP.GE.AND P5, PT, R202, UR4, PT ;  /* 0x00000004ca007c0c */ /* 0x000fc4000bfa6270 */
[----:B------:R-:W-:Y:S01]  /*23060*/  @!P0 LEA.HI.X R7, R208, R9, R209, 0x2, P6 ;  /* 0x00000009d0078211 */ /* 0x000fe200030f14d1 */
[----:B------:R1:W-:Y:S04]  /*23070*/  @!P1 ST.E.64 desc[UR6][R4.64], R34 ;  /* 0x0000002204009985 */ /* 0x0003e8000c101b06 */
[----:B------:R2:W-:Y:S01]  /*23080*/  @!P0 ST.E.64 desc[UR6][R6.64], R38 ;  /* 0x0000002606008985 */ /* 0x0005e2000c101b06 */
[----:B------:R-:W-:Y:S02]  /*23090*/  ISETP.GE.AND P0, PT, R198, UR4, PT ;  /* 0x00000004c6007c0c */ /* 0x000fe4000bf06270 */
[-C--:B0-----:R-:W-:Y:S02]  /*230a0*/  @!P3 LEA R2, P1, R206, R0.reuse, 0x2 ;  /* 0x00000000ce02b211 */ /* 0x081fe400078210ff */
[----:B-1----:R-:W-:-:S02]  /*230b0*/  @!P4 LEA R4, P2, R204, R0, 0x2 ;  /* 0x00000000cc04c211 */ /* 0x002fc400078410ff */
[-C--:B------:R-:W-:Y:S02]  /*230c0*/  @!P3 LEA.HI.X R3, R206, R9.reuse, R207, 0x2, P1 ;  /* 0x00000009ce03b211 */ /* 0x080fe400008f14cf */
[----:B------:R-:W-:Y:S02]  /*230d0*/  ISETP.GE.AND P1, PT, R196, UR4, PT ;  /* 0x00000004c4007c0c */ /* 0x000fe4000bf26270 */
[----:B------:R-:W-:Y:S01]  /*230e0*/  @!P4 LEA.HI.X R5, R204, R9, R205, 0x2, P2 ;  /* 0x00000009cc05c211 */ /* 0x000fe200010f14cd */
[----:B------:R0:W-:Y:S01]  /*230f0*/  @!P3 ST.E.64 desc[UR6][R2.64], R42 ;  /* 0x0000002a0200b985 */ /* 0x0001e2000c101b06 */
[----:B------:R-:W-:Y:S02]  /*23100*/  ISETP.GE.AND P2, PT, R194, UR4, PT ;  /* 0x00000004c2007c0c */ /* 0x000fe4000bf46270 */
[----:B--2---:R-:W-:Y:S01]  /*23110*/  @!P5 LEA R6, P6, R202, R0, 0x2 ;  /* 0x00000000ca06d211 */ /* 0x004fe200078c10ff */
[----:B------:R1:W-:Y:S01]  /*23120*/  @!P4 ST.E.64 desc[UR6][R4.64], R46 ;  /* 0x0000002e0400c985 */ /* 0x0003e2000c101b06 */
[----:B------:R-:W-:-:S02]  /*23130*/  ISETP.GE.AND P3, PT, R192, UR4, PT ;  /* 0x00000004c0007c0c */ /* 0x000fc4000bf66270 */
[----:B------:R-:W-:Y:S02]  /*23140*/  @!P5 LEA.HI.X R7, R202, R9, R203, 0x2, P6 ;  /* 0x00000009ca07d211 */ /* 0x000fe400030f14cb */
[----:B------:R-:W-:-:S03]  /*23150*/  ISETP.GE.AND P4, PT, R190, UR4, PT ;  /* 0x00000004be007c0c */ /* 0x000fc6000bf86270 */
[----:B------:R2:W-:Y:S01]  /*23160*/  @!P5 ST.E.64 desc[UR6][R6.64], R50 ;  /* 0x000000320600d985 */ /* 0x0005e2000c101b06 */
[-C--:B0-----:R-:W-:Y:S02]  /*23170*/  @!P0 LEA R2, P6, R198, R0.reuse, 0x2 ;  /* 0x00000000c6028211 */ /* 0x081fe400078c10ff */
[-C--:B-1----:R-:W-:Y:S02]  /*23180*/  @!P1 LEA R4, P5, R196, R0.reuse, 0x2 ;  /* 0x00000000c4049211 */ /* 0x082fe400078a10ff */
[-C--:B------:R-:W-:Y:S02]  /*23190*/  @!P0 LEA.HI.X R3, R198, R9.reuse, R199, 0x2, P6 ;  /* 0x00000009c6038211 */ /* 0x080fe400030f14c7 */
[----:B------:R-:W-:Y:S02]  /*231a0*/  @!P1 LEA.HI.X R5, R196, R9, R197, 0x2, P5 ;  /* 0x00000009c4059211 */ /* 0x000fe400028f14c5 */
[----:B------:R-:W-:Y:S01]  /*231b0*/  ISETP.GE.AND P5, PT, R188, UR4, PT ;  /* 0x00000004bc007c0c */ /* 0x000fe2000bfa6270 */
[----:B------:R0:W-:Y:S01]  /*231c0*/  @!P0 ST.E.64 desc[UR6][R2.64], R54 ;  /* 0x0000003602008985 */ /* 0x0001e2000c101b06 */
[----:B--2---:R-:W-:-:S02]  /*231d0*/  @!P2 LEA R6, P6, R194, R0, 0x2 ;  /* 0x00000000c206a211 */ /* 0x004fc400078c10ff */
[----:B------:R-:W-:Y:S01]  /*231e0*/  ISETP.GE.AND P0, PT, R186, UR4, PT ;  /* 0x00000004ba007c0c */ /* 0x000fe2000bf06270 */
[----:B------:R1:W-:Y:S01]  /*231f0*/  @!P1 ST.E.64 desc[UR6][R4.64], R58 ;  /* 0x0000003a04009985 */ /* 0x0003e2000c101b06 */
        /* <DEDUP_REMOVED lines=14> */
[----:B0-----:R-:W-:-:S04]  /*232e0*/  @!P0 LEA R2, P4, R186, R0, 0x2 ;  /* 0x00000000ba028211 */ /* 0x001fc800078810ff */
[-C--:B------:R-:W-:Y:S02]  /*232f0*/  @!P0 LEA.HI.X R3, R186, R9.reuse, R187, 0x2, P4 ;  /* 0x00000009ba038211 */ /* 0x080fe400020f14bb */
[----:B------:R-:W-:Y:S02]  /*23300*/  ISETP.GE.AND P4, PT, R178, UR4, PT ;  /* 0x00000004b2007c0c */ /* 0x000fe4000bf86270 */
[-C--:B-1----:R-:W-:Y:S01]  /*23310*/  @!P1 LEA R4, P3, R184, R0.reuse, 0x2 ;  /* 0x00000000b8049211 */ /* 0x082fe200078610ff */
[----:B------:R0:W-:Y:S01]  /*23320*/  @!P0 ST.E.64 desc[UR6][R2.64], R78 ;  /* 0x0000004e02008985 */ /* 0x0001e2000c101b06 */
[----:B--2---:R-:W-:Y:S02]  /*23330*/  @!P2 LEA R6, P6, R182, R0, 0x2 ;  /* 0x00000000b606a211 */ /* 0x004fe400078c10ff */
        /* <DEDUP_REMOVED lines=9> */
[----:B-1----:R-:W-:-:S03]  /*233d0*/  @!P4 LEA R4, P0, R178, R0, 0x2 ;  /* 0x00000000b204c211 */ /* 0x002fc600078010ff */
[----:B------:R0:W-:Y:S01]  /*233e0*/  @!P5 ST.E.64 desc[UR6][R2.64], R90 ;  /* 0x0000005a0200d985 */ /* 0x0001e2000c101b06 */
[----:B------:R-:W-:Y:S02]  /*233f0*/  ISETP.GE.AND P5, PT, R168, UR4, PT ;  /* 0x00000004a8007c0c */ /* 0x000fe4000bfa6270 */
[-C--:B------:R-:W-:Y:S02]  /*23400*/  @!P4 LEA.HI.X R5, R178, R9.reuse, R179, 0x2, P0 ;  /* 0x00000009b205c211 */ /* 0x080fe400000f14b3 */
[----:B------:R-:W-:Y:S02]  /*23410*/  ISETP.GE.AND P0, PT, R170, UR4, PT ;  /* 0x00000004aa007c0c */ /* 0x000fe4000bf06270 */
[----:B--2---:R-:W-:Y:S01]  /*23420*/  @!P3 LEA R6, P6, R176, R0, 0x2 ;  /* 0x00000000b006b211 */ /* 0x004fe200078c10ff */
[----:B------:R1:W-:Y:S01]  /*23430*/  @!P4 ST.E.64 desc[UR6][R4.64], R94 ;  /* 0x0000005e0400c985 */ /* 0x0003e2000c101b06 */
[----:B------:R-:W-:Y:S02]  /*23440*/  ISETP.GE.AND P4, PT, R166, UR4, PT ;  /* 0x00000004a6007c0c */ /* 0x000fe4000bf86270 */
[----:B------:R-:W-:-:S02]  /*23450*/  @!P3 LEA.HI.X R7, R176, R9, R177, 0x2, P6 ;  /* 0x00000009b007b211 */ /* 0x000fc400030f14b1 */
[----:B0-----:R-:W-:-:S03]  /*23460*/  @!P2 LEA R2, P6, R174, R0, 0x2 ;  /* 0x00000000ae02a211 */ /* 0x001fc600078c10ff */
[----:B------:R0:W-:Y:S01]  /*23470*/  @!P3 ST.E.64 desc[UR6][R6.64], R98 ;  /* 0x000000620600b985 */ /* 0x0001e2000c101b06 */
[----:B------:R-:W-:Y:S02]  /*23480*/  @!P2 LEA.HI.X R3, R174, R9, R175, 0x2, P6 ;  /* 0x00000009ae03a211 */ /* 0x000fe400030f14af */
[----:B-1----:R-:W-:-:S03]  /*23490*/  @!P1 LEA R4, P3, R172, R0, 0x2 ;  /* 0x00000000ac049211 */ /* 0x002fc600078610ff */
[----:B------:R1:W-:Y:S01]  /*234a0*/  @!P2 ST.E.64 desc[UR6][R2.64], R102 ;  /* 0x000000660200a985 */ /* 0x0003e2000c101b06 */
[-C--:B------:R-:W-:Y:S02]  /*234b0*/  @!P1 LEA.HI.X R5, R172, R9.reuse, R173, 0x2, P3 ;  /* 0x00000009ac059211 */ /* 0x080fe400018f14ad */
[----:B------:R-:W-:Y:S02]  /*234c0*/  ISETP.GE.AND P3, PT, R164, UR4, PT ;  /* 0x00000004a4007c0c */ /* 0x000fe4000bf66270 */
[CC--:B0-----:R-:W-:Y:S01]  /*234d0*/  @!P0 LEA R6, P6, R170.reuse, R0.reuse, 0x2 ;  /* 0x00000000aa068211 */ /* 0x0c1fe200078c10ff */
[----:B------:R0:W-:Y:S03]  /*234e0*/  @!P1 ST.E.64 desc[UR6][R4.64], R106 ;  /* 0x0000006a04009985 */ /* 0x0001e6000c101b06 */
[----:B------:R-:W-:Y:S02]  /*234f0*/  @!P0 LEA.HI.X R7, R170, R9, R171, 0x2, P6 ;  /* 0x00000009aa078211 */ /* 0x000fe400030f14ab */
[----:B-1----:R-:W-:-:S03]  /*23500*/  @!P5 LEA R2, P1, R168, R0, 0x2 ;  /* 0x00000000a802d211 */ /* 0x002fc600078210ff */
        /* <DEDUP_REMOVED lines=8> */
[-C--:B-1----:R-:W-:Y:S01]  /*23590*/  @!P3 LEA R6, P6, R164, R0.reuse, 0x2 ;  /* 0x00000000a406b211 */ /* 0x082fe200078c10ff */
[----:B------:R1:W-:Y:S01]  /*235a0*/  @!P4 ST.E.64 desc[UR6][R4.64], R118 ;  /* 0x000000760400c985 */ /* 0x0003e2000c101b06 */
[----:B------:R-:W-:Y:S02]  /*235b0*/  ISETP.GE.AND P4, PT, R158, UR4, PT ;  /* 0x000000049e007c0c */ /* 0x000fe4000bf86270 */
[----:B------:R-:W-:Y:S02]  /*235c0*/  @!P3 LEA.HI.X R7, R164, R9, R165, 0x2, P6 ;  /* 0x00000009a407b211 */ /* 0x000fe400030f14a5 */
[----:B0-----:R-:W-:-:S03]  /*235d0*/  @!P1 LEA R2, P6, R160, R0, 0x2 ;  /* 0x00000000a0029211 */ /* 0x001fc600078c10ff */
[----:B------:R0:W-:Y:S01]  /*235e0*/  @!P3 ST.E.64 desc[UR6][R6.64], R122 ;  /* 0x0000007a0600b985 */ /* 0x0001e2000c101b06 */
[----:B------:R-:W-:Y:S02]  /*235f0*/  ISETP.GE.AND P3, PT, R156, UR4, PT ;  /* 0x000000049c007c0c */ /* 0x000fe4000bf66270 */
[----:B------:R-:W-:Y:S02]  /*23600*/  @!P1 LEA.HI.X R3, R160, R9, R161, 0x2, P6 ;  /* 0x00000009a0039211 */ /* 0x000fe400030f14a1 */
[----:B-1----:R-:W-:-:S04]  /*23610*/  @!P0 LEA R4, P5, R162, R0, 0x2 ;  /* 0x00000000a2048211 */ /* 0x002fc800078a10ff */
[----:B------:R-:W-:Y:S02]  /*23620*/  @!P0 LEA.HI.X R5, R162, R9, R163, 0x2, P5 ;  /* 0x00000009a2058211 */ /* 0x000fe400028f14a3 */
[----:B------:R-:W-:-:S03]  /*23630*/  ISETP.GE.AND P5, PT, R152, UR4, PT ;  /* 0x0000000498007c0c */ /* 0x000fc6000bfa6270 */
[----:B------:R1:W-:Y:S04]  /*23640*/  @!P0 ST.E.64 desc[UR6][R4.64], R126 ;  /* 0x0000007e04008985 */ /* 0x0003e8000c101b06 */
[----:B------:R2:W-:Y:S01]  /*23650*/  @!P1 ST.E.64 desc[UR6][R2.64], R130 ;  /* 0x0000008202009985 */ /* 0x0005e2000c101b06 */
[----:B0-----:R-:W-:-:S04]  /*23660*/  @!P2 LEA R6, P1, R154, R0, 0x2 ;  /* 0x000000009a06a211 */ /* 0x001fc800078210ff */
[----:B------:R-:W-:Y:S02]  /*23670*/  @!P2 LEA.HI.X R7, R154, R9, R155, 0x2, P1 ;  /* 0x000000099a07a211 */ /* 0x000fe400008f149b */
[----:B-1----:R-:W-:-:S04]  /*23680*/  @!P4 LEA R4, P0, R158, R0, 0x2 ;  /* 0x000000009e04c211 */ /* 0x002fc800078010ff */
[-C--:B------:R-:W-:Y:S02]  /*23690*/  @!P4 LEA.HI.X R5, R158, R9.reuse, R159, 0x2, P0 ;  /* 0x000000099e05c211 */ /* 0x080fe400000f149f */
[-C--:B------:R-:W-:Y:S02]  /*236a0*/  @!P5 LEA R10, P0, R152, R0.reuse, 0x2 ;  /* 0x00000000980ad211 */ /* 0x080fe400078010ff */
[----:B--2---:R-:W-:Y:S01]  /*236b0*/  @!P3 LEA R2, P6, R156, R0, 0x2 ;  /* 0x000000009c02b211 */ /* 0x004fe200078c10ff */
        /* <DEDUP_REMOVED lines=8> */
[----:B---3--:R-:W-:Y:S01]  /*23740*/  LEA R2, P0, R100, R0, 0x2 ;  /* 0x0000000064027211 */ /* 0x008fe200078010ff */
[----:B------:R-:W-:-:S03]  /*23750*/  ULDC.64 UR4, c[0x0][0x208] ;  /* 0x0000820000047ab9 */ /* 0x000fc60000000a00 */
[----:B------:R-:W-:-:S05]  /*23760*/  LEA.HI.X R3, R100, R9, R101, 0x2, P0 ;  /* 0x0000000964037211 */ /* 0x000fca00000f1465 */
[----:B------:R4:W-:Y:S01]  /*23770*/  ST.E.64 desc[UR4][R2.64], R150 ;  /* 0x0000009602007985 */ /* 0x0009e2000c101b04 */
[----:B------:R-:W-:Y:S05]  /*23780*/  BRA `(.L_x_1814) ;  /* 0x0000000c00bc7947 */ /* 0x000fea0003800000 */
.L_x_1805:
[----:B------:R-:W2:Y:S01]  /*23790*/  LDL R7, [R1+0x4c] ;  /* 0x00004c0001077983 */ /* 0x000ea20000100800 */
[----:B------:R-:W-:Y:S01]  /*237a0*/  ULDC.64 UR4, c[0x0][0xc08] ;  /* 0x0003020000047ab9 */ /* 0x000fe20000000a00 */
[----:B------:R-:W3:Y:S02]  /*237b0*/  LDC.64 R2, c[0x0][0xc00] ;  /* 0x00030000ff027b82 */ /* 0x000ee40000000a00 */
[----:B------:R-:W3:Y:S01]  /*237c0*/  LDL R8, [R1+0x50] ;  /* 0x0000500001087983 */ /* 0x000ee20000100800 */
[----:B------:R-:W-:-:S04]  /*237d0*/  ISETP.NE.U32.AND P0, PT, RZ, UR4, PT ;  /* 0x00000004ff007c0c */ /* 0x000fc8000bf05070 */
[----:B------:R-:W-:Y:S01]  /*237e0*/  ISETP.NE.AND.EX P1, PT, RZ, UR5, PT, P0 ;  /* 0x00000005ff007c0c */ /* 0x000fe2000bf25300 */
[----:B------:R-:W4:Y:S01]  /*237f0*/  S2R R35, SR_TID.X ;  /* 0x0000000000237919 */ /* 0x000f220000002100 */
[----:B------:R-:W-:-:S11]  /*23800*/  ULDC.64 UR4, c[0x0][0xc00] ;  /* 0x0003000000047ab9 */ /* 0x000fd60000000a00 */
[----:B------:R-:W0:Y:S01]  /*23810*/  @P1 LDC.64 R4, c[0x0][0xc08] ;  /* 0x00030200ff041b82 */ /* 0x000e220000000a00 */
[----:B------:R-:W-:-:S04]  /*23820*/  ISETP.NE.U32.AND P0, PT, RZ, UR4, PT ;  /* 0x00000004ff007c0c */ /* 0x000fc8000bf05070 */
[----:B------:R-:W-:Y:S01]  /*23830*/  ISETP.NE.AND.EX P0, PT, RZ, UR5, PT, P0 ;  /* 0x00000005ff007c0c */ /* 0x000fe2000bf05300 */
[----:B------:R-:W-:Y:S01]  /*23840*/  ULDC UR4, c[0x0][0xa88] ;  /* 0x0002a20000047ab9 */ /* 0x000fe20000000800 */
[----:B------:R-:W-:Y:S02]  /*23850*/  IMAD.MOV.U32 R15, RZ, RZ, RZ ;  /* 0x000000ffff0f7224 */ /* 0x000fe400078e00ff */
[----:B------:R-:W-:Y:S01]  /*23860*/  IMAD.U32 R0, RZ, RZ, UR4 ;  /* 0x00000004ff007e24 */ /* 0x000fe2000f8e00ff */
[----:B------:R-:W-:Y:S01]  /*23870*/  ULDC.64 UR6, c[0x0][0x208] ;  /* 0x0000820000067ab9 */ /* 0x000fe20000000a00 */
[----:B----4-:R-:W-:-:S05]  /*23880*/  VIADD R6, R35, 0xffffff80 ;  /* 0xffffff8023067836 */ /* 0x010fca0000000000 */
[----:B------:R-:W-:Y:S02]  /*23890*/  ISETP.GT.AND P3, PT, R6, 0x7f, PT ;  /* 0x0000007f0600780c */ /* 0x000fe40003f64270 */
[----:B--2---:R-:W-:-:S13]  /*238a0*/  ISETP.NE.AND P2, PT, R7, RZ, PT ;  /* 0x000000ff0700720c */ /* 0x004fda0003f45270 */
[----:B------:R-:W2:Y:S01]  /*238b0*/  @!P2 LDC R7, c[0x0][0xad4] ;  /* 0x0002b500ff07ab82 */ /* 0x000ea20000000800 */
[----:B---3--:R-:W-:-:S04]  /*238c0*/  IMAD.WIDE R2, R8, 0x4, R2 ;  /* 0x0000000408027825 */ /* 0x008fc800078e0202 */
[----:B0-----:R-:W-:Y:S01]  /*238d0*/  @P1 IMAD.WIDE R4, R8, 0x4, R4 ;  /* 0x0000000408041825 */ /* 0x001fe200078e0204 */
[----:B------:R0:W5:Y:S01]  /*238e0*/  @P0 LDG.E R15, desc[UR6][R2.64] ;  /* 0x00000006020f0981 */ /* 0x000162000c1e1900 */
[----:B------:R-:W-:-:S03]  /*238f0*/  SHF.R.S32.HI R28, RZ, 0x1f, R8 ;  /* 0x0000001fff1c7819 */ /* 0x000fc60000011408 */
[----:B------:R0:W5:Y:S04]  /*23900*/  @P1 LDG.E R0, desc[UR6][R4.64] ;  /* 0x0000000604001981 */ /* 0x000168000c1e1900 */
[----:B--2---:R0:W-:Y:S01]  /*23910*/  @!P2 STL [R1+0x4c], R7 ;  /* 0x00004c070100a387 */ /* 0x0041e20000100800 */
[----:B------:R-:W-:Y:S01]  /*23920*/  ISETP.GT.AND P2, PT, R7, 0x1, PT ;  /* 0x000000010700780c */ /* 0x000fe20003f44270 */
[----:B------:R-:W-:-:S12]  /*23930*/  @P1 BRA `(.L_x_1817) ;  /* 0x0000000000141947 */ /* 0x000fd80003800000 */
[----:B------:R-:W-:Y:S05]  /*23940*/  @!P0 BRA `(.L_x_1817) ;  /* 0x0000000000108947 */ /* 0x000fea0003800000 */
[----:B------:R-:W-:Y:S02]  /*23950*/  ULDC.64 UR4, c[0x0][0x208] ;  /* 0x0000820000047ab9 */ /* 0x000fe40000000a00 */
[----:B0-----:R-:W2:Y:S04]  /*23960*/  LDG.E R5, desc[UR4][R2.64] ;  /* 0x0000000402057981 */ /* 0x001ea8000c1e1900 */
[----:B-----5:R-:W2:Y:S02]  /*23970*/  LDG.E R0, desc[UR4][R2.64+0x4] ;  /* 0x0000040402007981 */ /* 0x020ea4000c1e1900 */
[----:B--2---:R-:W-:-:S07]  /*23980*/  IADD3 R0, -R5, R0, RZ ;  /* 0x0000000005007210 */ /* 0x004fce0007ffe1ff */
.L_x_1817:
[----:B------:R-:W-:Y:S01]  /*23990*/  BSSY B1, `(.L_x_1818) ;  /* 0x0000039000017945 */ /* 0x000fe20003800000 */
[----:B------:R-:W-:Y:S02]  /*239a0*/  SEL R33, R8, RZ, !P0 ;  /* 0x000000ff08217207 */ /* 0x000fe40004000000 */
[----:B------:R-:W-:Y:S02]  /*239b0*/  SEL R28, R28, RZ, !P0 ;  /* 0x000000ff1c1c7207 */ /* 0x000fe40004000000 */
[----:B-1---5:R-:W-:Y:S01]  /*239c0*/  SHF.R.S32.HI R24, RZ, 0x1f, R15 ;  /* 0x0000001fff187819 */ /* 0x022fe2000001140f */
[----:B------:R-:W-:Y:S06]  /*239d0*/  @P3 BRA `(.L_x_1819) ;  /* 0x0000000000d03947 */ /* 0x000fec0003800000 */
[----:B0-----:R-:W2:Y:S01]  /*239e0*/  LDL R3, [R1+0x14] ;  /* 0x0000140001037983 */ /* 0x001ea20000100800 */
[----:B------:R-:W0:Y:S02]  /*239f0*/  LDC R37, c[0x0][0xbe8] ;  /* 0x0002fa00ff257b82 */ /* 0x000e240000000800 */
[----:B0-----:R-:W-:Y:S01]  /*23a00*/  IMAD R2, R0, R37, RZ ;  /* 0x0000002500027224 */ /* 0x001fe200078e02ff */
[----:B--2---:R-:W-:-:S04]  /*23a10*/  IADD3 R35, R3, -0x80, R35 ;  /* 0xffffff8003237810 */ /* 0x004fc80007ffe023 */
[----:B------:R-:W-:-:S13]  /*23a20*/  ISETP.GE.AND P0, PT, R35, R2, PT ;  /* 0x000000022300720c */ /* 0x000fda0003f06270 */
[----:B------:R-:W-:Y:S05]  /*23a30*/  @P0 BRA `(.L_x_1819) ;  /* 0x0000000000b80947 */ /* 0x000fea0003800000 */
[----:B------:R-:W2:Y:S01]  /*23a40*/  LDL R12, [R1+0x40] ;  /* 0x00004000010c7983 */ /* 0x000ea20000100800 */
[----:B------:R-:W-:Y:S01]  /*23a50*/  IMAD.MOV.U32 R20, RZ, RZ, 0x9b8 ;  /* 0x000009b8ff147424 */ /* 0x000fe200078e00ff */
[----:B------:R-:W-:Y:S01]  /*23a60*/  ISETP.GT.AND P0, PT, R7, 0x1, PT ;  /* 0x000000010700780c */ /* 0x000fe20003f04270 */
[----:B------:R-:W0:Y:S01]  /*23a70*/  LDC.64 R8, c[0x0][0xba8] ;  /* 0x0002ea00ff087b82 */ /* 0x000e220000000a00 */
[----:B------:R-:W3:Y:S01]  /*23a80*/  LDL.LU R30, [R1+0x68] ;  /* 0x00006800011e7983 */ /* 0x000ee20000300800 */
[----:B------:R-:W-:Y:S01]  /*23a90*/  ISETP.NE.AND P1, PT, R37, 0x1, PT ;  /* 0x000000012500780c */ /* 0x000fe20003f25270 */
[----:B------:R-:W-:Y:S01]  /*23aa0*/  IMAD.MOV.U32 R21, RZ, RZ, R35 ;  /* 0x000000ffff157224 */ /* 0x000fe200078e0023 */
[----:B------:R-:W-:Y:S01]  /*23ab0*/  SEL R20, R20, 0x978, P0 ;  /* 0x0000097814147807 */ /* 0x000fe20000000000 */
[----:B------:R-:W-:-:S03]  /*23ac0*/  ULDC.64 UR4, c[0x0][0x208] ;  /* 0x0000820000047ab9 */ /* 0x000fc60000000a00 */
[----:B------:R-:W1:Y:S08]  /*23ad0*/  LDC.64 R2, c[0x0][R20+0x220] ;  /* 0x0000880014027b82 */ /* 0x000e700000000a00 */
[----:B------:R-:W2:Y:S08]  /*23ae0*/  LDC.64 R10, c[0x0][R20+0x218] ;  /* 0x00008600140a7b82 */ /* 0x000eb00000000a00 */
[----:B------:R-:W4:Y:S08]  /*23af0*/  LDC.64 R4, c[0x0][R20+0x228] ;  /* 0x00008a0014047b82 */ /* 0x000f300000000a00 */
[----:B------:R-:W5:Y:S08]  /*23b00*/  @P1 LDC R14, c[0x0][0xbec] ;  /* 0x0002fb00ff0e1b82 */ /* 0x000f700000000800 */
[----:B------:R-:W4:Y:S08]  /*23b10*/  LDC.64 R6, c[0x0][R20+0x210] ;  /* 0x0000840014067b82 */ /* 0x000f300000000a00 */
[----:B------:R-:W4:Y:S01]  /*23b20*/  @P1 LDC R31, c[0x0][0xbf0] ;  /* 0x0002fc00ff1f1b82 */ /* 0x000f220000000800 */
[----:B-----5:R-:W-:-:S07]  /*23b30*/  @P1 IMAD.HI.U32 R14, R35, R14, RZ ;  /* 0x0000000e230e1227 */ /* 0x020fce00078e00ff */
[----:B0-----:R-:W0:Y:S01]  /*23b40*/  @!P0 LDC R8, c[0x0][0xb50] ;  /* 0x0002d400ff088b82 */ /* 0x001e220000000800 */
[----:B-1----:R-:W-:-:S07]  /*23b50*/  IMAD R3, R3, R33, RZ ;  /* 0x0000002103037224 */ /* 0x002fce00078e02ff */
[----:B------:R-:W1:Y:S01]  /*23b60*/  @!P0 LDC R9, c[0x0][0xb54] ;  /* 0x0002d500ff098b82 */ /* 0x000e620000000800 */
[----:B----4-:R-:W-:Y:S01]  /*23b70*/  @P1 SHF.R.U32.HI R21, RZ, R31, R14 ;  /* 0x0000001fff151219 */ /* 0x010fe2000001160e */
[----:B------:R-:W-:Y:S02]  /*23b80*/  IMAD R31, R2, R28, R3 ;  /* 0x0000001c021f7224 */ /* 0x000fe400078e0203 */
[-C--:B--2---:R-:W-:Y:S02]  /*23b90*/  IMAD R29, R11, R12.reuse, RZ ;  /* 0x0000000c0b1d7224 */ /* 0x084fe400078e02ff */
[----:B------:R-:W-:Y:S01]  /*23ba0*/  IMAD.WIDE.U32 R10, R10, R12, RZ ;  /* 0x0000000c0a0a7225 */ /* 0x000fe200078e00ff */
[----:B---3--:R-:W-:-:S03]  /*23bb0*/  SEL R3, R30, RZ, P0 ;  /* 0x000000ff1e037207 */ /* 0x008fc60000000000 */
[----:B------:R-:W-:-:S04]  /*23bc0*/  IMAD.WIDE.U32 R12, R2, R33, RZ ;  /* 0x00000021020c7225 */ /* 0x000fc800078e00ff */
[----:B------:R-:W-:Y:S01]  /*23bd0*/  IMAD.IADD R29, R11, 0x1, R29 ;  /* 0x000000010b1d7824 */ /* 0x000fe200078e021d */
[----:B------:R-:W-:Y:S01]  /*23be0*/  IADD3 R10, P1, P3, R12, R10, R15 ;  /* 0x0000000a0c0a7210 */ /* 0x000fe20007b3e00f */
[----:B------:R-:W-:Y:S02]  /*23bf0*/  IMAD.MOV R2, RZ, RZ, -R21 ;  /* 0x000000ffff027224 */ /* 0x000fe400078e0a15 */
[----:B------:R-:W-:Y:S02]  /*23c00*/  IMAD.IADD R31, R13, 0x1, R31 ;  /* 0x000000010d1f7824 */ /* 0x000fe400078e021f */
[-C--:B------:R-:W-:Y:S02]  /*23c10*/  IMAD R11, R5, R3.reuse, RZ ;  /* 0x00000003050b7224 */ /* 0x080fe400078e02ff */
[----:B------:R-:W-:-:S04]  /*23c20*/  IMAD.WIDE.U32 R4, R4, R3, RZ ;  /* 0x0000000304047225 */ /* 0x000fc800078e00ff */
[----:B------:R-:W-:Y:S01]  /*23c30*/  IMAD R3, R37, R2, R35 ;  /* 0x0000000225037224 */ /* 0x000fe200078e0223 */
[----:B------:R-:W-:Y:S02]  /*23c40*/  IADD3.X R2, R31, R29, R24, P1, P3 ;  /* 0x0000001d1f027210 */ /* 0x000fe40000fe6418 */
[----:B------:R-:W-:Y:S02]  /*23c50*/  IADD3 R4, P0, P1, R21, R10, R4 ;  /* 0x0000000a15047210 */ /* 0x000fe4000791e004 */
[----:B------:R-:W-:Y:S02]  /*23c60*/  IADD3 R11, R5, R11, RZ ;  /* 0x0000000b050b7210 */ /* 0x000fe40007ffe0ff */
[----:B------:R-:W-:-:S04]  /*23c70*/  SHF.R.S32.HI R21, RZ, 0x1f, R21 ;  /* 0x0000001fff157819 */ /* 0x000fc80000011415 */
[----:B------:R-:W-:Y:S01]  /*23c80*/  IADD3.X R5, R21, R2, R11, P0, P1 ;  /* 0x0000000215057210 */ /* 0x000fe200007e240b */
[-C--:B------:R-:W-:Y:S01]  /*23c90*/  IMAD R2, R7, R3.reuse, RZ ;  /* 0x0000000307027224 */ /* 0x080fe200078e02ff */
[----:B------:R-:W-:Y:S01]  /*23ca0*/  SHF.R.S32.HI R11, RZ, 0x1f, R3 ;  /* 0x0000001fff0b7819 */ /* 0x000fe20000011403 */
[----:B------:R-:W-:-:S04]  /*23cb0*/  IMAD.WIDE.U32 R4, R6, R3, R4 ;  /* 0x0000000306047225 */ /* 0x000fc800078e0004 */
[----:B------:R-:W-:Y:S01]  /*23cc0*/  IMAD R11, R6, R11, R2 ;  /* 0x0000000b060b7224 */ /* 0x000fe200078e0202 */
[----:B0-----:R-:W-:Y:S01]  /*23cd0*/  LEA R8, P0, R4, R8, 0x2 ;  /* 0x0000000804087211 */ /* 0x001fe200078010ff */
[----:B------:R-:W-:Y:S02]  /*23ce0*/  IMAD.MOV.U32 R3, RZ, RZ, -0x800000 ;  /* 0xff800000ff037424 */ /* 0x000fe400078e00ff */
[----:B------:R-:W-:-:S05]  /*23cf0*/  IMAD.IADD R2, R5, 0x1, R11 ;  /* 0x0000000105027824 */ /* 0x000fca00078e020b */
[----:B-1----:R-:W-:-:S05]  /*23d00*/  LEA.HI.X R9, R4, R9, R2, 0x2, P0 ;  /* 0x0000000904097211 */ /* 0x002fca00000f1402 */
[----:B------:R1:W-:Y:S02]  /*23d10*/  STG.E desc[UR4][R8.64], R3 ;  /* 0x0000000308007986 */ /* 0x0003e4000c101904 */
.L_x_1819:
[----:B------:R-:W-:Y:S05]  /*23d20*/  BSYNC B1 ;  /* 0x0000000000017941 */ /* 0x000fea0003800000 */
.L_x_1818:
[----:B------:R-:W-:Y:S05]  /*23d30*/  @P2 BRA `(.L_x_1814) ;  /* 0x0000000800502947 */ /* 0x000fea0003800000 */
[----:B01----:R-:W2:Y:S01]  /*23d40*/  LDL.LU R3, [R1+0x40] ;  /* 0x0000400001037983 */ /* 0x003ea20000300800 */
[----:B------:R-:W-:Y:S01]  /*23d50*/  ULDC.64 UR4, c[0x0][0xaa0] ;  /* 0x0002a80000047ab9 */ /* 0x000fe20000000a00 */
[----:B------:R-:W0:Y:S01]  /*23d60*/  LDC R11, c[0x0][0xbe8] ;  /* 0x0002fa00ff0b7b82 */ /* 0x000e220000000800 */
[----:B------:R-:W-:Y:S01]  /*23d70*/  ULDC.64 UR6, c[0x0][0xaf0] ;  /* 0x0002bc0000067ab9 */ /* 0x000fe20000000a00 */
[----:B------:R-:W3:Y:S04]  /*23d80*/  LDL.LU R2, [R1+0x14] ;  /* 0x0000140001027983 */ /* 0x000ee80000300800 */
[----:B------:R-:W4:Y:S04]  /*23d90*/  LDL R4, [R1+0x44] ;  /* 0x0000440001047983 */ /* 0x000f280000100800 */
[----:B------:R1:W5:Y:S04]  /*23da0*/  LDL R29, [R1+0x64] ;  /* 0x00006400011d7983 */ /* 0x0003680000100800 */
[----:B------:R1:W5:Y:S04]  /*23db0*/  LDL R21, [R1+0xc] ;  /* 0x00000c0001157983 */ /* 0x0003680000100800 */
[----:B------:R1:W5:Y:S04]  /*23dc0*/  LDL R14, [R1+0x10] ;  /* 0x00001000010e7983 */ /* 0x0003680000100800 */
[----:B------:R1:W5:Y:S01]  /*23dd0*/  LDL R20, [R1+0x60] ;  /* 0x0000600001147983 */ /* 0x0003620000100800 */
[----:B0-----:R-:W-:-:S13]  /*23de0*/  ISETP.NE.AND P0, PT, R11, 0x1, PT ;  /* 0x000000010b00780c */ /* 0x001fda0003f05270 */
[----:B------:R-:W0:Y:S08]  /*23df0*/  @P0 LDC R6, c[0x0][0xbec] ;  /* 0x0002fb00ff060b82 */ /* 0x000e300000000800 */
[----:B------:R-:W1:Y:S01]  /*23e00*/  @P0 LDC R7, c[0x0][0xbf0] ;  /* 0x0002fc00ff070b82 */ /* 0x000e620000000800 */
[----:B------:R-:W-:Y:S01]  /*23e10*/  BSSY B1, `(.L_x_1820) ;  /* 0x0000041000017945 */ /* 0x000fe20003800000 */
[----:B--2---:R-:W-:-:S02]  /*23e20*/  IMAD.MOV.U32 R10, RZ, RZ, R3 ;  /* 0x000000ffff0a7224 */ /* 0x004fc400078e0003 */
[----:B---3--:R-:W-:Y:S02]  /*23e30*/  IMAD.MOV.U32 R8, RZ, RZ, R2 ;  /* 0x000000ffff087224 */ /* 0x008fe400078e0002 */
[----:B------:R-:W-:Y:S02]  /*23e40*/  IMAD R2, R24, UR4, RZ ;  /* 0x0000000418027c24 */ /* 0x000fe4000f8e02ff */
[----:B------:R2:W5:Y:S01]  /*23e50*/  LDL R24, [R1+0x48] ;  /* 0x0000480001187983 */ /* 0x0005620000100800 */
[----:B----4-:R-:W-:Y:S02]  /*23e60*/  IMAD R4, R4, 0x20, R23 ;  /* 0x0000002004047824 */ /* 0x010fe400078e0217 */
[C---:B------:R-:W-:Y:S02]  /*23e70*/  IMAD R5, R15.reuse, UR5, R2 ;  /* 0x000000050f057c24 */ /* 0x040fe4000f8e0202 */
[----:B------:R-:W-:Y:S01]  /*23e80*/  IMAD.WIDE.U32 R2, R15, UR4, RZ ;  /* 0x000000040f027c25 */ /* 0x000fe2000f8e00ff */
[----:B------:R-:W-:-:S03]  /*23e90*/  ULDC.64 UR4, c[0x0][0xae8] ;  /* 0x0002ba0000047ab9 */ /* 0x000fc60000000a00 */
[----:B------:R-:W-:Y:S01]  /*23ea0*/  IMAD.IADD R9, R8, 0x1, R4 ;  /* 0x0000000108097824 */ /* 0x000fe200078e0204 */
[----:B------:R-:W-:-:S03]  /*23eb0*/  IADD3 R3, R3, R5, RZ ;  /* 0x0000000503037210 */ /* 0x000fc60007ffe0ff */
[----:B0-----:R-:W-:-:S04]  /*23ec0*/  @P0 IMAD.HI.U32 R4, R9, R6, RZ ;  /* 0x0000000609040227 */ /* 0x001fc800078e00ff */
[----:B------:R-:W-:-:S04]  /*23ed0*/  IMAD.WIDE.U32 R2, R10, UR4, R2 ;  /* 0x000000040a027c25 */ /* 0x000fc8000f8e0002 */
[----:B------:R-:W-:Y:S01]  /*23ee0*/  IMAD.MOV.U32 R5, RZ, RZ, R9 ;  /* 0x000000ffff057224 */ /* 0x000fe200078e0009 */
[----:B-1----:R-:W-:Y:S01]  /*23ef0*/  @P0 SHF.R.U32.HI R5, RZ, R7, R4 ;  /* 0x00000007ff050219 */ /* 0x002fe20000011604 */
[----:B------:R-:W-:Y:S02]  /*23f00*/  IMAD R6, R28, UR6, RZ ;  /* 0x000000061c067c24 */ /* 0x000fe4000f8e02ff */
[----:B------:R-:W-:Y:S01]  /*23f10*/  IMAD R3, R10, UR5, R3 ;  /* 0x000000050a037c24 */ /* 0x000fe2000f8e0203 */
[----:B------:R-:W-:Y:S01]  /*23f20*/  SHF.R.S32.HI R4, RZ, 0x1f, R5 ;  /* 0x0000001fff047819 */ /* 0x000fe20000011405 */
[C---:B------:R-:W-:Y:S01]  /*23f30*/  IMAD R7, R33.reuse, UR7, R6 ;  /* 0x0000000721077c24 */ /* 0x040fe2000f8e0206 */
[----:B------:R-:W-:Y:S01]  /*23f40*/  ULDC.64 UR4, c[0x0][0xae0] ;  /* 0x0002b80000047ab9 */ /* 0x000fe20000000a00 */
[----:B------:R-:W-:-:S04]  /*23f50*/  IMAD.WIDE.U32 R2, R33, UR6, R2 ;  /* 0x0000000621027c25 */ /* 0x000fc8000f8e0002 */
[----:B------:R-:W-:Y:S02]  /*23f60*/  IMAD.MOV R6, RZ, RZ, -R5 ;  /* 0x000000ffff067224 */ /* 0x000fe400078e0a05 */
[----:B------:R-:W-:Y:S02]  /*23f70*/  IMAD.IADD R3, R3, 0x1, R7 ;  /* 0x0000000103037824 */ /* 0x000fe400078e0207 */
[----:B------:R-:W-:Y:S02]  /*23f80*/  IMAD R4, R4, UR4, RZ ;  /* 0x0000000404047c24 */ /* 0x000fe4000f8e02ff */
[----:B------:R-:W-:Y:S02]  /*23f90*/  IMAD R7, R11, R6, R9 ;  /* 0x000000060b077224 */ /* 0x000fe400078e0209 */
[C---:B------:R-:W-:Y:S02]  /*23fa0*/  IMAD R9, R5.reuse, UR5, R4 ;  /* 0x0000000505097c24 */ /* 0x040fe4000f8e0204 */
[----:B------:R-:W-:Y:S01]  /*23fb0*/  IMAD.WIDE.U32 R2, R5, UR4, R2 ;  /* 0x0000000405027c25 */ /* 0x000fe2000f8e0002 */
[----:B------:R-:W-:Y:S01]  /*23fc0*/  SHF.R.S32.HI R4, RZ, 0x1f, R7 ;  /* 0x0000001fff047819 */ /* 0x000fe20000011407 */
[----:B------:R-:W-:-:S02]  /*23fd0*/  ULDC.64 UR4, c[0x0][0xad8] ;  /* 0x0002b60000047ab9 */ /* 0x000fc40000000a00 */
[----:B------:R-:W-:Y:S02]  /*23fe0*/  IMAD.IADD R3, R3, 0x1, R9 ;  /* 0x0000000103037824 */ /* 0x000fe400078e0209 */
[----:B------:R-:W-:Y:S01]  /*23ff0*/  IMAD R4, R4, UR4, RZ ;  /* 0x0000000404047c24 */ /* 0x000fe2000f8e02ff */
[----:B------:R-:W-:Y:S01]  /*24000*/  IADD3 R12, R23, R8, RZ ;  /* 0x00000008170c7210 */ /* 0x000fe20007ffe0ff */
[----:B------:R-:W-:Y:S02]  /*24010*/  IMAD R13, R0, R11, RZ ;  /* 0x0000000b000d7224 */ /* 0x000fe400078e02ff */
[C---:B------:R-:W-:Y:S02]  /*24020*/  IMAD R5, R7.reuse, UR5, R4 ;  /* 0x0000000507057c24 */ /* 0x040fe4000f8e0204 */
[----:B------:R-:W-:Y:S01]  /*24030*/  IMAD.WIDE.U32 R2, R7, UR4, R2 ;  /* 0x0000000407027c25 */ /* 0x000fe2000f8e0002 */
[----:B------:R-:W-:Y:S01]  /*24040*/  ISETP.GE.AND P2, PT, R12, R13, PT ;  /* 0x0000000d0c00720c */ /* 0x000fe20003f46270 */
[----:B------:R-:W-:-:S02]  /*24050*/  ULDC.64 UR4, c[0x0][0xa80] ;  /* 0x0002a00000047ab9 */ /* 0x000fc40000000a00 */
[----:B------:R-:W-:Y:S01]  /*24060*/  IMAD.IADD R3, R3, 0x1, R5 ;  /* 0x0000000103037824 */ /* 0x000fe200078e0205 */
[----:B------:R-:W-:Y:S01]  /*24070*/  LEA R10, P3, R2, UR4, 0x1 ;  /* 0x00000004020a7c11 */ /* 0x000fe2000f8608ff */
[----:B------:R-:W-:-:S03]  /*24080*/  VIADD R0, R12, 0x20 ;  /* 0x000000200c007836 */ /* 0x000fc60000000000 */
[----:B------:R-:W-:Y:S02]  /*24090*/  LEA.HI.X R11, R2, UR5, R3, 0x1, P3 ;  /* 0x00000005020b7c11 */ /* 0x000fe400098f0c03 */
[-C--:B------:R-:W-:Y:S01]  /*240a0*/  ISETP.GE.AND P1, PT, R0, R13.reuse, PT ;  /* 0x0000000d0000720c */ /* 0x080fe20003f26270 */
[----:B------:R-:W-:Y:S01]  /*240b0*/  VIADD R0, R12, 0x40 ;  /* 0x000000400c007836 */ /* 0x000fe20000000000 */
[----:B------:R2:W0:Y:S04]  /*240c0*/  SHFL.IDX PT, R8, R10, RZ, 0x181f ;  /* 0x00181fff0a087589 */ /* 0x00042800000e0000 */
[----:B------:R2:W1:Y:S01]  /*240d0*/  SHFL.IDX PT, R9, R11, RZ, 0x181f ;  /* 0x00181fff0b097589 */ /* 0x00046200000e0000 */
[----:B------:R-:W-:Y:S01]  /*240e0*/  ISETP.GE.AND P0, PT, R0, R13, PT ;  /* 0x0000000d0000720c */ /* 0x000fe20003f06270 */
[----:B------:R-:W-:-:S12]  /*240f0*/  @P2 BRA `(.L_x_1821) ;  /* 0x0000000000482947 */ /* 0x000fd80003800000 */
[----:B------:R-:W-:Y:S01]  /*24100*/  ULDC UR4, c[0x0][0xac8] ;  /* 0x0002b20000047ab9 */ /* 0x000fe20000000800 */
[----:B------:R-:W-:Y:S01]  /*24110*/  ULDC.64 UR6, c[0x0][0x208] ;  /* 0x0000820000067ab9 */ /* 0x000fe20000000a00 */
[----:B------:R-:W-:Y:S02]  /*24120*/  ISETP.GE.AND P5, PT, R18, UR4, PT ;  /* 0x0000000412007c0c */ /* 0x000fe4000bfa6270 */
[----:B-----5:R-:W-:Y:S02]  /*24130*/  ISETP.GE.AND P3, PT, R21, UR4, PT ;  /* 0x0000000415007c0c */ /* 0x020fe4000bf66270 */
[----:B------:R-:W-:Y:S02]  /*24140*/  ISETP.GE.AND P2, PT, R14, UR4, PT ;  /* 0x000000040e007c0c */ /* 0x000fe4000bf46270 */
[----:B------:R-:W-:-:S07]  /*24150*/  ISETP.GE.AND P4, PT, R221, UR4, PT ;  /* 0x00000004dd007c0c */ /* 0x000fce000bf86270 */
[----:B0-----:R-:W-:-:S04]  /*24160*/  @!P5 LEA R6, P6, R18, R8, 0x1 ;  /* 0x000000081206d211 */ /* 0x001fc800078c08ff */
[-C--:B-1----:R-:W-:Y:S02]  /*24170*/  @!P5 LEA.HI.X R7, R18, R9.reuse, R19, 0x1, P6 ;  /* 0x000000091207d211 */ /* 0x082fe400030f0c13 */
[CC--:B------:R-:W-:Y:S01]  /*24180*/  @!P3 LEA R4, P6, R21.reuse, R8.reuse, 0x1 ;  /* 0x000000081504b211 */ /* 0x0c0fe200078c08ff */
[----:B------:R-:W-:Y:S02]  /*24190*/  @!P4 IMAD.SHL.U32 R15, R24, 0x8, RZ ;  /* 0x00000008180fc824 */ /* 0x000fe400078e00ff */
        /* <DEDUP_REMOVED lines=8> */
.L_x_1821:
[----:B------:R-:W-:Y:S05]  /*24220*/  BSYNC B1 ;  /* 0x0000000000017941 */ /* 0x000fea0003800000 */
.L_x_1820:
[----:B-1-3--:R1:W3:Y:S01]  /*24230*/  SHFL.IDX PT, R9, R11, 0x1, 0x181f ;  /* 0x00381f000b097f89 */ /* 0x00a2e200000e0000 */
[----:B------:R-:W-:Y:S03]  /*24240*/  BSSY B1, `(.L_x_1822) ;  /* 0x0000015000017945 */ /* 0x000fe60003800000 */
[----:B0-----:R1:W0:Y:S01]  /*24250*/  SHFL.IDX PT, R8, R10, 0x1, 0x181f ;  /* 0x00381f000a087f89 */ /* 0x00122200000e0000 */
[----:B------:R-:W-:Y:S05]  /*24260*/  @P1 BRA `(.L_x_1823) ;  /* 0x0000000000481947 */ /* 0x000fea0003800000 */
[----:B------:R-:W-:Y:S01]  /*24270*/  ULDC UR4, c[0x0][0xac8] ;  /* 0x0002b20000047ab9 */ /* 0x000fe20000000800 */
[----:B------:R-:W-:Y:S01]  /*24280*/  ULDC.64 UR6, c[0x0][0x208] ;  /* 0x0000820000067ab9 */ /* 0x000fe20000000a00 */
[----:B------:R-:W-:Y:S02]  /*24290*/  ISETP.GE.AND P4, PT, R18, UR4, PT ;  /* 0x0000000412007c0c */ /* 0x000fe4000bf86270 */
[----:B-----5:R-:W-:Y:S02]  /*242a0*/  ISETP.GE.AND P2, PT, R21, UR4, PT ;  /* 0x0000000415007c0c */ /* 0x020fe4000bf46270 */
[----:B------:R-:W-:Y:S02]  /*242b0*/  ISETP.GE.AND P1, PT, R14, UR4, PT ;  /* 0x000000040e007c0c */ /* 0x000fe4000bf26270 */
[----:B------:R-:W-:-:S07]  /*242c0*/  ISETP.GE.AND P3, PT, R221, UR4, PT ;  /* 0x00000004dd007c0c */ /* 0x000fce000bf66270 */
[CC--:B0-----:R-:W-:Y:S02]  /*242d0*/  @!P4 LEA R6, P6, R18.reuse, R8.reuse, 0x1 ;  /* 0x000000081206c211 */ /* 0x0c1fe400078c08ff */
[CC--:B------:R-:W-:Y:S02]  /*242e0*/  @!P2 LEA R4, P5, R21.reuse, R8.reuse, 0x1 ;  /* 0x000000081504a211 */ /* 0x0c0fe400078a08ff */
[-C--:B---3--:R-:W-:Y:S02]  /*242f0*/  @!P4 LEA.HI.X R7, R18, R9.reuse, R19, 0x1, P6 ;  /* 0x000000091207c211 */ /* 0x088fe400030f0c13 */
[----:B------:R-:W-:Y:S01]  /*24300*/  @!P1 LEA R2, P6, R14, R8, 0x1 ;  /* 0x000000080e029211 */ /* 0x000fe200078c08ff */
[----:B------:R-:W-:Y:S01]  /*24310*/  @!P3 IMAD.SHL.U32 R15, R24, 0x8, RZ ;  /* 0x00000008180fb824 */ /* 0x000fe200078e00ff */
[-C--:B------:R-:W-:Y:S01]  /*24320*/  @!P2 LEA.HI.X R5, R21, R9.reuse, R29, 0x1, P5 ;  /* 0x000000091505a211 */ /* 0x080fe200028f0c1d */
[----:B------:R4:W-:Y:S01]  /*24330*/  @!P4 ST.E.128 desc[UR6][R6.64], RZ ;  /* 0x000000ff0600c985 */ /* 0x0009e2000c101d06 */
[----:B------:R-:W-:Y:S01]  /*24340*/  @!P1 LEA.HI.X R3, R14, R9, R20, 0x1, P6 ;  /* 0x000000090e039211 */ /* 0x000fe200030f0c14 */
[----:B------:R-:W-:-:S05]  /*24350*/  @!P3 IMAD.WIDE R8, R15, 0x2, R8 ;  /* 0x000000020f08b825 */ /* 0x000fca00078e0208 */
[----:B------:R4:W-:Y:S04]  /*24360*/  @!P3 ST.E.128 desc[UR6][R8.64], RZ ;  /* 0x000000ff0800b985 */ /* 0x0009e8000c101d06 */
[----:B------:R4:W-:Y:S04]  /*24370*/  @!P2 ST.E.128 desc[UR6][R4.64], RZ ;  /* 0x000000ff0400a985 */ /* 0x0009e8000c101d06 */
[----:B------:R4:W-:Y:S02]  /*24380*/  @!P1 ST.E.128 desc[UR6][R2.64], RZ ;  /* 0x000000ff02009985 */ /* 0x0009e4000c101d06 */
.L_x_1823:
[----:B------:R-:W-:Y:S05]  /*24390*/  BSYNC B1 ;  /* 0x0000000000017941 */ /* 0x000fea0003800000 */
.L_x_1822:
[----:B---34-:R3:W4:Y:S01]  /*243a0*/  SHFL.IDX PT, R9, R11, 0x2, 0x181f ;  /* 0x00581f000b097f89 */ /* 0x01872200000e0000 */
[----:B------:R-:W-:Y:S03]  /*243b0*/  BSSY B1, `(.L_x_1824) ;  /* 0x0000015000017945 */ /* 0x000fe60003800000 */
[----:B0-----:R3:W0:Y:S01]  /*243c0*/  SHFL.IDX PT, R8, R10, 0x2, 0x181f ;  /* 0x00581f000a087f89 */ /* 0x00162200000e0000 */
[----:B------:R-:W-:Y:S05]  /*243d0*/  @P0 BRA `(.L_x_1825) ;  /* 0x0000000000480947 */ /* 0x000fea0003800000 */
[----:B------:R-:W-:Y:S01]  /*243e0*/  ULDC UR4, c[0x0][0xac8] ;  /* 0x0002b20000047ab9 */ /* 0x000fe20000000800 */
[----:B------:R-:W-:Y:S01]  /*243f0*/  ULDC.64 UR6, c[0x0][0x208] ;  /* 0x0000820000067ab9 */ /* 0x000fe20000000a00 */
[----:B------:R-:W-:Y:S02]  /*24400*/  ISETP.GE.AND P3, PT, R18, UR4, PT ;  /* 0x0000000412007c0c */ /* 0x000fe4000bf66270 */
[----:B------:R-:W-:Y:S02]  /*24410*/  ISETP.GE.AND P4, PT, R221, UR4, PT ;  /* 0x00000004dd007c0c */ /* 0x000fe4000bf86270 */
[----:B-----5:R-:W-:Y:S02]  /*24420*/  ISETP.GE.AND P5, PT, R21, UR4, PT ;  /* 0x0000000415007c0c */ /* 0x020fe4000bfa6270 */
[----:B------:R-:W-:-:S07]  /*24430*/  ISETP.GE.AND P6, PT, R14, UR4, PT ;  /* 0x000000040e007c0c */ /* 0x000fce000bfc6270 */
[-C--:B0-----:R-:W-:Y:S02]  /*24440*/  @!P3 LEA R6, P0, R18, R8.reuse, 0x1 ;  /* 0x000000081206b211 */ /* 0x081fe400078008ff */
[----:B------:R-:W-:Y:S02]  /*24450*/  @!P4 SHF.L.U32 R15, R24, 0x3, RZ ;  /* 0x00000003180fc819 */ /* 0x000fe400000006ff */
[CC--:B------:R-:W-:Y:S02]  /*24460*/  @!P5 LEA R4, P1, R21.reuse, R8.reuse, 0x1 ;  /* 0x000000081504d211 */ /* 0x0c0fe400078208ff */
[----:B------:R-:W-:Y:S02]  /*24470*/  @!P6 LEA R2, P2, R14, R8, 0x1 ;  /* 0x000000080e02e211 */ /* 0x000fe400078408ff */
[-C--:B----4-:R-:W-:Y:S02]  /*24480*/  @!P3 LEA.HI.X R7, R18, R9.reuse, R19, 0x1, P0 ;  /* 0x000000091207b211 */ /* 0x090fe400000f0c13 */
[----:B------:R-:W-:-:S02]  /*24490*/  @!P5 LEA.HI.X R5, R21, R9, R29, 0x1, P1 ;  /* 0x000000091505d211 */ /* 0x000fc400008f0c1d */
[----:B------:R-:W-:Y:S01]  /*244a0*/  @!P6 LEA.HI.X R3, R14, R9, R20, 0x1, P2 ;  /* 0x000000090e03e211 */ /* 0x000fe200010f0c14 */
[----:B------:R-:W-:Y:S01]  /*244b0*/  @!P4 IMAD.WIDE R8, R15, 0x2, R8 ;  /* 0x000000020f08c825 */ /* 0x000fe200078e0208 */
[----:B------:R0:W-:Y:S04]  /*244c0*/  @!P3 ST.E.128 desc[UR6][R6.64], RZ ;  /* 0x000000ff0600b985 */ /* 0x0001e8000c101d06 */
[----:B------:R0:W-:Y:S04]  /*244d0*/  @!P4 ST.E.128 desc[UR6][R8.64], RZ ;  /* 0x000000ff0800c985 */ /* 0x0001e8000c101d06 */
[----:B------:R0:W-:Y:S04]  /*244e0*/  @!P5 ST.E.128 desc[UR6][R4.64], RZ ;  /* 0x000000ff0400d985 */ /* 0x0001e8000c101d06 */
[----:B------:R0:W-:Y:S02]  /*244f0*/  @!P6 ST.E.128 desc[UR6][R2.64], RZ ;  /* 0x000000ff0200e985 */ /* 0x0001e4000c101d06 */
.L_x_1825:
[----:B------:R-:W-:Y:S05]  /*24500*/  BSYNC B1 ;  /* 0x0000000000017941 */ /* 0x000fea0003800000 */
.L_x_1824:
[----:B------:R-:W-:Y:S01]  /*24510*/  VIADD R0, R12, 0x60 ;  /* 0x000000600c007836 */ /* 0x000fe20000000000 */
[----:B0---4-:R0:W4:Y:S04]  /*24520*/  SHFL.IDX PT, R9, R11, 0x3, 0x181f ;  /* 0x00781f000b097f89 */ /* 0x01112800000e0000 */
[----:B------:R-:W-:Y:S01]  /*24530*/  ISETP.GE.AND P0, PT, R0, R13, PT ;  /* 0x0000000d0000720c */ /* 0x000fe20003f06270 */
[----:B------:R0:W0:-:S12]  /*24540*/  SHFL.IDX PT, R8, R10, 0x3, 0x181f ;  /* 0x00781f000a087f89 */ /* 0x00001800000e0000 */
[----:B------:R-:W-:Y:S05]  /*24550*/  @P0 BRA `(.L_x_1814) ;  /* 0x0000000000480947 */ /* 0x000fea0003800000 */
[----:B------:R-:W-:Y:S01]  /*24560*/  ULDC UR4, c[0x0][0xac8] ;  /* 0x0002b20000047ab9 */ /* 0x000fe20000000800 */
[----:B------:R-:W-:Y:S01]  /*24570*/  ULDC.64 UR6, c[0x0][0x208] ;  /* 0x0000820000067ab9 */ /* 0x000fe20000000a00 */
[----:B------:R-:W-:Y:S02]  /*24580*/  ISETP.GE.AND P3, PT, R18, UR4, PT ;  /* 0x0000000412007c0c */ /* 0x000fe4000bf66270 */
[----:B-----5:R-:W-:Y:S02]  /*24590*/  ISETP.GE.AND P5, PT, R21, UR4, PT ;  /* 0x0000000415007c0c */ /* 0x020fe4000bfa6270 */
[----:B------:R-:W-:Y:S02]  /*245a0*/  ISETP.GE.AND P6, PT, R14, UR4, PT ;  /* 0x000000040e007c0c */ /* 0x000fe4000bfc6270 */
[----:B------:R-:W-:-:S07]  /*245b0*/  ISETP.GE.AND P4, PT, R221, UR4, PT ;  /* 0x00000004dd007c0c */ /* 0x000fce000bf86270 */
[-C--:B0-----:R-:W-:Y:S02]  /*245c0*/  @!P3 LEA R6, P0, R18, R8.reuse, 0x1 ;  /* 0x000000081206b211 */ /* 0x081fe400078008ff */
[CC--:B------:R-:W-:Y:S02]  /*245d0*/  @!P5 LEA R4, P1, R21.reuse, R8.reuse, 0x1 ;  /* 0x000000081504d211 */ /* 0x0c0fe400078208ff */
[----:B------:R-:W-:Y:S02]  /*245e0*/  @!P6 LEA R2, P2, R14, R8, 0x1 ;  /* 0x000000080e02e211 */ /* 0x000fe400078408ff */
[----:B-123--:R-:W-:Y:S01]  /*245f0*/  @!P4 IMAD.SHL.U32 R11, R24, 0x8, RZ ;  /* 0x00000008180bc824 */ /* 0x00efe200078e00ff */
[-C--:B----4-:R-:W-:Y:S02]  /*24600*/  @!P3 LEA.HI.X R7, R18, R9.reuse, R19, 0x1, P0 ;  /* 0x000000091207b211 */ /* 0x090fe400000f0c13 */
[-C--:B------:R-:W-:Y:S02]  /*24610*/  @!P5 LEA.HI.X R5, R21, R9.reuse, R29, 0x1, P1 ;  /* 0x000000091505d211 */ /* 0x080fe400008f0c1d */
[----:B------:R-:W-:Y:S01]  /*24620*/  @!P6 LEA.HI.X R3, R14, R9, R20, 0x1, P2 ;  /* 0x000000090e03e211 */ /* 0x000fe200010f0c14 */
[----:B------:R-:W-:Y:S01]  /*24630*/  @!P4 IMAD.WIDE R8, R11, 0x2, R8 ;  /* 0x000000020b08c825 */ /* 0x000fe200078e0208 */
[----:B------:R0:W-:Y:S04]  /*24640*/  @!P3 ST.E.128 desc[UR6][R6.64], RZ ;  /* 0x000000ff0600b985 */ /* 0x0001e8000c101d06 */
[----:B------:R0:W-:Y:S04]  /*24650*/  @!P4 ST.E.128 desc[UR6][R8.64], RZ ;  /* 0x000000ff0800c985 */ /* 0x0001e8000c101d06 */
[----:B------:R0:W-:Y:S04]  /*24660*/  @!P5 ST.E.128 desc[UR6][R4.64], RZ ;  /* 0x000000ff0400d985 */ /* 0x0001e8000c101d06 */
[----:B------:R0:W-:Y:S02]  /*24670*/  @!P6 ST.E.128 desc[UR6][R2.64], RZ ;  /* 0x000000ff0200e985 */ /* 0x0001e4000c101d06 */
.L_x_1814:
[----:B------:R-:W-:Y:S05]  /*24680*/  BSYNC B0 ;  /* 0x0000000000007941 */ /* 0x000fea0003800000 */
.L_x_1804:
[----:B------:R-:W-:Y:S02]  /*24690*/  ULDC UR4, c[0x0][0xc3c] ;  /* 0x00030f0000047ab9 */ /* 0x000fe40000000800 */
[----:B------:R-:W-:-:S13]  /*246a0*/  ISETP.GE.AND P0, PT, R27, UR4, PT ;  /* 0x000000041b007c0c */ /* 0x000fda000bf06270 */
[----:B------:R-:W-:Y:S05]  /*246b0*/  @!P0 BRA `(.L_x_1826) ;  /* 0xfffffdd000988947 */ /* 0x000fea000383ffff */
[----:B------:R-:W-:Y:S05]  /*246c0*/  BRA `(.L_x_1530) ;  /* 0x000000a000cc7947 */ /* 0x000fea0003800000 */
.L_x_1528:
[----:B------:R-:W-:-:S08]  /*246d0*/  NOP ;  /* 0x0000000000007918 */ /* 0x000fd00000000000 */
[----:B0-----:R-:W0:-:S00]  /*246e0*/  USETMAXREG.DEALLOC.CTAPOOL 0x18 ;  /* 0x00000018000079c8 */ /* 0x001e0000080e0500 */
[----:B0-----:R-:W-:Y:S01]  /*246f0*/  LOP3.LUT R0, R0, 0x3, RZ, 0xc0, !PT ;  /* 0x0000000300007812 */ /* 0x001fe200078ec0ff */
[----:B------:R-:W-:Y:S01]  /*24700*/  IMAD.MOV.U32 R7, RZ, RZ, RZ ;  /* 0x000000ffff077224 */ /* 0x000fe200078e00ff */
[----:B------:R-:W-:-:S04]  /*24710*/  LOP3.LUT R19, R19, 0xffffffef, RZ, 0xc0, !PT ;  /* 0xffffffef13137812 */ /* 0x000fc800078ec0ff */
[----:B------:R-:W0:Y:S02]  /*24720*/  SHFL.IDX PT, R0, R0, RZ, 0x1f ;  /* 0x00001fff00007589 */ /* 0x000e2400000e0000 */
[----:B0-----:R-:W-:-:S13]  /*24730*/  ISETP.NE.AND P0, PT, R0, RZ, PT ;  /* 0x000000ff0000720c */ /* 0x001fda0003f05270 */
[----:B------:R-:W-:Y:S01]  /*24740*/  @P0 LOP3.LUT R19, R19, 0x10, RZ, 0xfc, !PT ;  /* 0x0000001013130812 */ /* 0x000fe200078efcff */
[----:B------:R-:W-:Y:S06]  /*24750*/  @!P0 BRA `(.L_x_1827) ;  /* 0x0000000000248947 */ /* 0x000fec0003800000 */
[----:B------:R-:W0:Y:S08]  /*24760*/  S2UR UR5, SR_CgaCtaId ;  /* 0x00000000000579c3 */ /* 0x000e300000008800 */
[----:B------:R-:W-:Y:S06]  /*24770*/  BAR.SYNC.DEFER_BLOCKING 0x5, 0x180 ;  /* 0x0146000000007b1d */ /* 0x000fec0000010000 */
[----:B------:R-:W-:-:S02]  /*24780*/  UMOV UR4, 0x400 ;  /* 0x0000040000047882 */ /* 0x000fc40000000000 */
[----:B0-----:R-:W-:-:S09]  /*24790*/  ULEA UR4, UR5, UR4, 0x18 ;  /* 0x0000000405047291 */ /* 0x001fd2000f8ec03f */
[----:B------:R-:W0:Y:S04]  /*247a0*/  LDS.128 R8, [UR4+0x308d0] ;  /* 0x0308d004ff087984 */ /* 0x000e280008000c00 */
[----:B0-----:R0:W-:Y:S04]  /*247b0*/  STL.64 [R1], R8 ;  /* 0x0000000801007387 */ /* 0x0011e80000100a00 */
[----:B------:R0:W-:Y:S01]  /*247c0*/  STL.64 [R1+0x8], R10 ;  /* 0x0000080a01007387 */ /* 0x0001e20000100a00 */
[----:B------:R-:W-:Y:S06]  /*247d0*/  BAR.ARV 0x4, 0x180 ;  /* 0x0106000000007b1d */ /* 0x000fec0000002000 */
[----:B------:R-:W-:Y:S05]  /*247e0*/  BRA `(.L_x_1828) ;  /* 0x0000000c00bc7947 */ /* 0x000fea0003800000 */
.L_x_1827:
[----:B------:R-:W-:Y:S01]  /*247f0*/  LOP3.LUT R0, R6, 0x1f, RZ, 0xc0, !PT ;  /* 0x0000001f06007812 */ /* 0x000fe200078ec0ff */
        /* <DEDUP_REMOVED lines=43> */
.L_x_1831:
[----:B------:R-:W0:Y:S01]  /*24ab0*/  LDC R2, c[0x0][0xc3c] ;  /* 0x00030f00ff027b82 */ /* 0x000e220000000800 */
[----:B------:R-:W-:Y:S01]  /*24ac0*/  ULDC UR7, c[0x0][0xc3c] ;  /* 0x00030f0000077ab9 */ /* 0x000fe20000000800 */
[----:B------:R-:W-:Y:S01]  /*24ad0*/  UIADD3 UR4, UR4, 0x1f, URZ ;  /* 0x0000001f04047890 */ /* 0x000fe2000fffe03f */
[----:B------:R-:W-:-:S05]  /*24ae0*/  MOV R3, UR7 ;  /* 0x0000000700037c02 */ /* 0x000fca0008000f00 */
        /* <DEDUP_REMOVED lines=36> */
.L_x_1829:
[----:B------:R-:W-:Y:S01]  /*24d30*/  IMAD.IADD R10, R9, 0x1, -R4 ;  /* 0x00000001090a7824 */ /* 0x000fe200078e0a04 */
[----:B------:R-:W-:-:S03]  /*24d40*/  MOV R3, RZ ;  /* 0x000000ff00037202 */ /* 0x000fc60000000f00 */
        /* <DEDUP_REMOVED lines=10> */
.L_x_1832:
        /* <DEDUP_REMOVED lines=20> */
[----:B------:R-:W0:Y:S03]  /*24f30*/  MUFU.RCP R2, R13 ;  /* 0x0000000d00027308 */ /* 0x000e260000001000 */
[----:B------:R-:W-:Y:S01]  /*24f40*/  IADD3 R3, RZ, -R3, RZ ;  /* 0x80000003ff037210 */ /* 0x000fe20007ffe0ff */
        /* <DEDUP_REMOVED lines=12> */
[----:B------:R-:W-:Y:S01]  /*25010*/  @P0 IADD3 R10, R10, 0x1, RZ ;  /* 0x000000010a0a0810 */ /* 0x000fe20007ffe0ff */
        /* <DEDUP_REMOVED lines=20> */
[----:B------:R-:W-:Y:S02]  /*25160*/  @!P2 IADD3 R7, -R7, RZ, RZ ;  /* 0x000000ff0707a210 */ /* 0x000fe40007ffe1ff */
[----:B------:R-:W-:-:S05]  /*25170*/  @!P1 LOP3.LUT R7, RZ, R8, RZ, 0x33, !PT ;  /* 0x00000008ff079212 */ /* 0x000fca00078e33ff */
[--C-:B------:R-:W-:Y:S02]  /*25180*/  IMAD.MOV R3, RZ, RZ, -R7.reuse ;  /* 0x000000ffff037224 */ /* 0x100fe400078e0a07 */
[C---:B------:R-:W-:Y:S02]  /*25190*/  IMAD R7, R8.reuse, 0x1000000, R7 ;  /* 0x0100000008077824 */ /* 0x040fe400078e0207 */
[----:B------:R-:W-:-:S04]  /*251a0*/  IMAD R8, R8, R3, R10 ;  /* 0x0000000308087224 */ /* 0x000fc800078e020a */
[----:B------:R-:W-:-:S05]  /*251b0*/  IMAD R3, R8, 0x10000, R7 ;  /* 0x0001000008037824 */ /* 0x000fca00078e0207 */
[----:B------:R0:W-:Y:S01]  /*251c0*/  STL [R1+0x8], R3 ;  /* 0x0000080301007387 */ /* 0x0001e20000100800 */
[----:B------:R-:W-:Y:S05]  /*251d0*/  BRA `(.L_x_1834) ;  /* 0x0000000000f87947 */ /* 0x000fea0003800000 */
.L_x_1833:
        /* <DEDUP_REMOVED lines=11> */
[----:B0-----:R-:W-:-:S05]  /*25290*/  IADD3 R12, RZ, -R3, RZ ;  /* 0x80000003ff0c7210 */ /* 0x001fca0007ffe0ff */
        /* <DEDUP_REMOVED lines=14> */
[----:B------:R-:W-:-:S05]  /*25380*/  @P0 VIADD R2, R2, 0x1 ;  /* 0x0000000102020836 */ /* 0x000fca0000000000 */
[----:B------:R-:W-:Y:S02]  /*25390*/  @!P2 IADD3 R2, -R2, RZ, RZ ;  /* 0x000000ff0202a210 */ /* 0x000fe40007ffe1ff */
        /* <DEDUP_REMOVED lines=17> */
[----:B------:R-:W-:Y:S02]  /*254b0*/  IABS R5, R8 ;  /* 0x0000000800057213 */ /* 0x000fe40000000000 */
[----:B------:R-:W-:-:S03]  /*254c0*/  IADD3 R3, RZ, -R11, RZ ;  /* 0x8000000bff037210 */ /* 0x000fc60007ffe0ff */
        /* <DEDUP_REMOVED lines=15> */
.L_x_1834:
[----:B01----:R-:W-:-:S04]  /*255c0*/  LOP3.LUT R3, RZ, R2, RZ, 0x33, !PT ;  /* 0x00000002ff037212 */ /* 0x003fc800078e33ff */
[----:B------:R-:W-:-:S05]  /*255d0*/  IADD3 R2, R4, R3, RZ ;  /* 0x0000000304027210 */ /* 0x000fca0007ffe0ff */
[----:B------:R1:W-:Y:S01]  /*255e0*/  STL [R1+0x4], R2 ;  /* 0x0000040201007387 */ /* 0x0003e20000100800 */
[----:B------:R-:W-:Y:S05]  /*255f0*/  BRA `(.L_x_1835) ;  /* 0x0000000000107947 */ /* 0x000fea0003800000 */
.L_x_1830:
[----:B------:R-:W-:Y:S01]  /*25600*/  IMAD.U32 R2, RZ, RZ, UR6 ;  /* 0x00000006ff027e24 */ /* 0x000fe2000f8e00ff */
[----:B------:R0:W-:Y:S04]  /*25610*/  STL [R1+0x4], RZ ;  /* 0x000004ff01007387 */ /* 0x0001e80000100800 */
[----:B------:R0:W-:Y:S04]  /*25620*/  STL [R1+0x8], RZ ;  /* 0x000008ff01007387 */ /* 0x0001e80000100800 */
[----:B------:R0:W-:Y:S02]  /*25630*/  STL [R1], R2 ;  /* 0x0000000201007387 */ /* 0x0001e40000100800 */
.L_x_1835:
        /* <DEDUP_REMOVED lines=10> */
.L_x_1828:
[----:B--2---:R-:W2:Y:S01]  /*256e0*/  LDL R0, [R1+0xc] ;  /* 0x00000c0001007983 */ /* 0x004ea20000100800 */
[----:B------:R-:W-:-:S03]  /*256f0*/  ULDC UR4, c[0x0][0xc3c] ;  /* 0x00030f0000047ab9 */ /* 0x000fc60000000800 */
[----:B------:R3:W-:Y:S01]  /*25700*/  STL [R1+0x10], RZ ;  /* 0x000010ff01007387 */ /* 0x0007e20000100800 */
[----:B--2---:R-:W-:Y:S01]  /*25710*/  ISETP.GE.AND P0, PT, R0, UR4, PT ;  /* 0x0000000400007c0c */ /* 0x004fe2000bf06270 */
[----:B------:R-:W-:-:S05]  /*25720*/  IMAD.MOV.U32 R0, RZ, RZ, 0x1 ;  /* 0x00000001ff007424 */ /* 0x000fca00078e00ff */
[----:B------:R3:W-:Y:S04]  /*25730*/  STL [R1+0x14], R0 ;  /* 0x0000140001007387 */ /* 0x0007e80000100800 */
[----:B------:R3:W-:Y:S03]  /*25740*/  STL [R1+0x58], RZ ;  /* 0x000058ff01007387 */ /* 0x0007e60000100800 */
[----:B------:R-:W-:Y:S05]  /*25750*/  @P0 BRA `(.L_x_1836) ;  /* 0x0000008c00b80947 */ /* 0x000fea0003800000 */
[----:B---3--:R-:W2:Y:S01]  /*25760*/  LDL R0, [R1+0xa4] ;  /* 0x0000a40001007983 */ /* 0x008ea20000100800 */
[----:B------:R-:W3:Y:S01]  /*25770*/  S2UR UR5, SR_CgaCtaId ;  /* 0x00000000000579c3 */ /* 0x000ee20000008800 */
[----:B------:R-:W-:Y:S01]  /*25780*/  LOP3.LUT R4, R6, 0x7f, RZ, 0xc0, !PT ;  /* 0x0000007f06047812 */ /* 0x000fe200078ec0ff */
[----:B------:R-:W-:Y:S01]  /*25790*/  UMOV UR4, 0x400 ;  /* 0x0000040000047882 */ /* 0x000fe20000000000 */
[----:B------:R-:W-:Y:S01]  /*257a0*/  LOP3.LUT R19, R19, 0xfffffffd, RZ, 0xc0, !PT ;  /* 0xfffffffd13137812 */ /* 0x000fe200078ec0ff */
[----:B------:R-:W-:Y:S01]  /*257b0*/  BSSY B8, `(.L_x_1836) ;  /* 0x00008e8000087945 */ /* 0x000fe20003800000 */
[C---:B------:R-:W-:Y:S01]  /*257c0*/  ISETP.NE.AND P1, PT, R4.reuse, RZ, PT ;  /* 0x000000ff0400720c */ /* 0x040fe20003f25270 */
[----:B01----:R-:W-:Y:S01]  /*257d0*/  IMAD.SHL.U32 R2, R4, 0x8, RZ ;  /* 0x0000000804027824 */ /* 0x003fe200078e00ff */
[----:B------:R-:W-:Y:S01]  /*257e0*/  ULDC.64 UR36, c[0x0][0x198] ;  /* 0x0000660000247ab9 */ /* 0x000fe20000000a00 */
[----:B------:R-:W-:-:S10]  /*257f0*/  ULDC UR39, c[0x0][0xc] ;  /* 0x0000030000277ab9 */ /* 0x000fd40000000800 */
[----:B------:R-:W-:-:S04]  /*25800*/  @P1 LOP3.LUT R19, R19, 0x2, RZ, 0xfc, !PT ;  /* 0x0000000213131812 */ /* 0x000fc800078efcff */
[----:B------:R-:W-:Y:S01]  /*25810*/  LOP3.LUT R19, R19, 0xfffffffe, RZ, 0xc0, !PT ;  /* 0xfffffffe13137812 */ /* 0x000fe200078ec0ff */
[----:B---3--:R-:W-:-:S06]  /*25820*/  ULEA UR4, UR5, UR4, 0x18 ;  /* 0x0000000405047291 */ /* 0x008fcc000f8ec03f */
[----:B------:R-:W-:Y:S02]  /*25830*/  MOV R18, UR4 ;  /* 0x0000000400127c02 */ /* 0x000fe40008000f00 */
[----:B--2---:R-:W-:Y:S01]  /*25840*/  R2UR UR6, R0 ;  /* 0x00000000000672ca */ /* 0x004fe200000e0000 */
[----:B------:R-:W-:-:S05]  /*25850*/  IMAD.SHL.U32 R0, R6, 0x8, RZ ;  /* 0x0000000806007824 */ /* 0x000fca00078e00ff */
[C---:B------:R-:W-:Y:S02]  /*25860*/  LOP3.LUT R3, R0.reuse, 0x1f8, RZ, 0xc0, !PT ;  /* 0x000001f800037812 */ /* 0x040fe400078ec0ff */
[----:B------:R-:W-:Y:S02]  /*25870*/  LOP3.LUT R0, R0, 0x38, RZ, 0xc0, !PT ;  /* 0x0000003800007812 */ /* 0x000fe400078ec0ff */
[----:B------:R-:W-:-:S03]  /*25880*/  LOP3.LUT R3, R3, 0x38, R6, 0x78, !PT ;  /* 0x0000003803037812 */ /* 0x000fc600078e7806 */
[----:B------:R-:W-:Y:S01]  /*25890*/  ULOP3.LUT UR38, UR6, 0x2, URZ, 0xfc, !UPT ;  /* 0x0000000206267892 */ /* 0x000fe2000f8efc3f */
[----:B------:R-:W-:Y:S02]  /*258a0*/  LOP3.LUT R3, R3, 0x200, R2, 0xf8, !PT ;  /* 0x0000020003037812 */ /* 0x000fe400078ef802 */
[C---:B------:R-:W-:Y:S01]  /*258b0*/  LOP3.LUT P0, R2, R6.reuse, 0x1f, RZ, 0xc0, !PT ;  /* 0x0000001f06027812 */ /* 0x040fe2000780c0ff */
[----:B------:R-:W-:-:S04]  /*258c0*/  IMAD.SHL.U32 R6, R6, 0x10, RZ ;  /* 0x0000001006067824 */ /* 0x000fc800078e00ff */
[----:B------:R0:W-:Y:S08]  /*258d0*/  STL [R1+0x2c], R2 ;  /* 0x00002c0201007387 */ /* 0x0001f00000100800 */
[----:B------:R-:W-:Y:S02]  /*258e0*/  @P0 LOP3.LUT R19, R19, 0x1, RZ, 0xfc, !PT ;  /* 0x0000000113130812 */ /* 0x000fe400078efcff */
[----:B0-----:R-:W-:-:S02]  /*258f0*/  SHF.R.U32.HI R2, RZ, 0x3, R4 ;  /* 0x00000003ff027819 */ /* 0x001fc40000011604 */
[----:B------:R-:W-:Y:S02]  /*25900*/  ISETP.NE.OR P0, PT, R4, RZ, !P0 ;  /* 0x000000ff0400720c */ /* 0x000fe40004705670 */
[----:B------:R-:W-:Y:S01]  /*25910*/  LOP3.LUT R4, R2, 0x70, R6, 0xf8, !PT ;  /* 0x0000007002047812 */ /* 0x000fe200078ef806 */
[----:B------:R-:W-:Y:S01]  /*25920*/  IMAD R2, R3, 0x2, R18 ;  /* 0x0000000203027824 */ /* 0x000fe200078e0212 */
[----:B------:R-:W-:Y:S01]  /*25930*/  LOP3.LUT R19, R19, 0xfffffff7, RZ, 0xc0, !PT ;  /* 0xfffffff713137812 */ /* 0x000fe200078ec0ff */
[----:B------:R-:W-:Y:S01]  /*25940*/  IMAD.MOV.U32 R4, RZ, RZ, 0x1 ;  /* 0x00000001ff047424 */ /* 0x000fe200078e00ff */
[----:B------:R-:W-:Y:S02]  /*25950*/  LOP3.LUT R3, R0, 0x40, RZ, 0xfc, !PT ;  /* 0x0000004000037812 */ /* 0x000fe400078efcff */
[----:B------:R0:W-:Y:S04]  /*25960*/  STL [R1+0x28], R2 ;  /* 0x0000280201007387 */ /* 0x0001e80000100800 */
[----:B------:R-:W-:Y:S01]  /*25970*/  STL [R1+0x58], RZ ;  /* 0x000058ff01007387 */ /* 0x000fe20000100800 */
[----:B------:R-:W-:Y:S01]  /*25980*/  @P0 LOP3.LUT R19, R19, 0x8, RZ, 0xfc, !PT ;  /* 0x0000000813130812 */ /* 0x000fe200078efcff */
[----:B0-----:R-:W-:-:S05]  /*25990*/  IMAD.MOV.U32 R2, RZ, RZ, 0x1 ;  /* 0x00000001ff027424 */ /* 0x001fca00078e00ff */
[----:B------:R0:W-:Y:S04]  /*259a0*/  STL [R1+0x20], R2 ;  /* 0x0000200201007387 */ /* 0x0001e80000100800 */
[----:B------:R1:W-:Y:S04]  /*259b0*/  STL [R1+0x1c], RZ ;  /* 0x00001cff01007387 */ /* 0x0003e80000100800 */
[----:B------:R1:W-:Y:S01]  /*259c0*/  STL [R1+0x10], RZ ;  /* 0x000010ff01007387 */ /* 0x0003e20000100800 */
[----:B0-----:R-:W-:-:S03]  /*259d0*/  LOP3.LUT R2, R0, 0x80, RZ, 0xfc, !PT ;  /* 0x0000008000027812 */ /* 0x001fc600078efcff */
[----:B------:R1:W-:Y:S01]  /*259e0*/  STL [R1+0x14], R4 ;  /* 0x0000140401007387 */ /* 0x0003e20000100800 */
[----:B------:R-:W-:-:S07]  /*259f0*/  LOP3.LUT R0, R0, 0xc0, RZ, 0xfc, !PT ;  /* 0x000000c000007812 */ /* 0x000fce00078efcff */
.L_x_2017:
[----:B--2---:R-:W2:Y:S01]  /*25a00*/  LDL R14, [R1+0xc] ;  /* 0x00000c00010e7983 */ /* 0x004ea20000100800 */
[----:B------:R-:W2:Y:S01]  /*25a10*/  LDC.64 R12, c[0x0][0xa00] ;  /* 0x00028000ff0c7b82 */ /* 0x000ea20000000a00 */
[----:B------:R-:W-:Y:S05]  /*25a20*/  YIELD ;  /* 0x0000000000007946 */ /* 0x000fea0003800000 */
[----:B------:R-:W-:Y:S01]  /*25a30*/  ULDC.64 UR4, c[0x0][0xa28] ;  /* 0x00028a0000047ab9 */ /* 0x000fe20000000a00 */
[----:B01----:R-:W-:Y:S02]  /*25a40*/  CS2R R6, SRZ ;  /* 0x0000000000067805 */ /* 0x003fe4000001ff00 */
[----:B------:R-:W-:Y:S01]  /*25a50*/  ISETP.NE.U32.AND P0, PT, RZ, UR4, PT ;  /* 0x00000004ff007c0c */ /* 0x000fe2000bf05070 */
[----:B------:R-:W-:Y:S01]  /*25a60*/  ULDC.64 UR10, c[0x0][0x208] ;  /* 0x00008200000a7ab9 */ /* 0x000fe20000000a00 */
[----:B------:R-:W-:Y:S01]  /*25a70*/  ULDC.64 UR8, c[0x0][0xa18] ;  /* 0x0002860000087ab9 */ /* 0x000fe20000000a00 */
[----:B------:R-:W-:Y:S01]  /*25a80*/  IMAD.MOV.U32 R0, RZ, RZ, RZ ;  /* 0x000000ffff007224 */ /* 0x000fe200078e00ff */
[----:B------:R-:W-:Y:S01]  /*25a90*/  ISETP.NE.AND.EX P0, PT, RZ, UR5, PT, P0 ;  /* 0x00000005ff007c0c */ /* 0x000fe2000bf05300 */
[----:B------:R-:W-:Y:S01]  /*25aa0*/  ULDC.64 UR4, c[0x0][0xa00] ;  /* 0x0002800000047ab9 */ /* 0x000fe20000000a00 */
[----:B-1----:R-:W0:Y:S01]  /*25ab0*/  LDC.64 R4, c[0x0][0xa08] ;  /* 0x00028200ff047b82 */ /* 0x002e220000000a00 */
[----:B------:R-:W-:Y:S01]  /*25ac0*/  ISETP.NE.U32.AND P1, PT, RZ, UR4, PT ;  /* 0x00000004ff007c0c */ /* 0x000fe2000bf25070 */
[----:B------:R-:W-:-:S03]  /*25ad0*/  ULDC.64 UR6, c[0x0][0xa08] ;  /* 0x0002820000067ab9 */ /* 0x000fc60000000a00 */
[----:B------:R-:W-:Y:S01]  /*25ae0*/  ISETP.NE.AND.EX P1, PT, RZ, UR5, PT, P1 ;  /* 0x00000005ff007c0c */ /* 0x000fe2000bf25310 */
[----:B------:R-:W-:Y:S01]  /*25af0*/  ULDC.64 UR4, c[0x0][0xa10] ;  /* 0x0002840000047ab9 */ /* 0x000fe20000000a00 */
[----:B------:R-:W-:-:S04]  /*25b00*/  ISETP.NE.U32.AND P3, PT, RZ, UR8, PT ;  /* 0x00000008ff007c0c */ /* 0x000fc8000bf65070 */
[----:B------:R-:W-:Y:S01]  /*25b10*/  ISETP.NE.AND.EX P3, PT, RZ, UR9, PT, P3 ;  /* 0x00000009ff007c0c */ /* 0x000fe2000bf65330 */
[----:B------:R-:W1:-:S12]  /*25b20*/  @P0 LDC.64 R2, c[0x0][0xa28] ;  /* 0x00028a00ff020b82 */ /* 0x000e580000000a00 */
[----:B------:R-:W3:Y:S01]  /*25b30*/  @P3 LDC.64 R8, c[0x0][0xa18] ;  /* 0x00028600ff083b82 */ /* 0x000ee20000000a00 */
[----:B--2---:R-:W-:-:S04]  /*25b40*/  IMAD.WIDE R12, R14, 0x4, R12 ;  /* 0x000000040e0c7825 */ /* 0x004fc800078e020c */
[C---:B-1----:R-:W-:Y:S01]  /*25b50*/  @P0 IMAD.WIDE R2, R14.reuse, 0x4, R2 ;  /* 0x000000040e020825 */ /* 0x042fe200078e0202 */
[----:B------:R-:W2:Y:S04]  /*25b60*/  @P1 LDG.E R6, desc[UR10][R12.64] ;  /* 0x0000000a0c061981 */ /* 0x000ea8000c1e1900 */
[----:B------:R1:W5:Y:S01]  /*25b70*/  @P0 LDG.E R0, desc[UR10][R2.64] ;  /* 0x0000000a02000981 */ /* 0x000362000c1e1900 */
[----:B------:R-:W-:Y:S01]  /*25b80*/  ISETP.NE.U32.AND P0, PT, RZ, UR4, PT ;  /* 0x00000004ff007c0c */ /* 0x000fe2000bf05070 */
[----:B------:R-:W-:Y:S01]  /*25b90*/  ULDC UR4, c[0x0][0x288] ;  /* 0x0000a20000047ab9 */ /* 0x000fe20000000800 */
[C---:B---3--:R-:W-:Y:S01]  /*25ba0*/  @P3 IMAD.WIDE R8, R14.reuse, 0x4, R8 ;  /* 0x000000040e083825 */ /* 0x048fe200078e0208 */
[----:B------:R-:W-:Y:S02]  /*25bb0*/  ISETP.NE.U32.AND P2, PT, RZ, UR6, PT ;  /* 0x00000006ff007c0c */ /* 0x000fe4000bf45070 */
[----:B------:R-:W-:Y:S01]  /*25bc0*/  ISETP.NE.AND.EX P0, PT, RZ, UR5, PT, P0 ;  /* 0x00000005ff007c0c */ /* 0x000fe2000bf05300 */
[----:B------:R-:W-:Y:S01]  /*25bd0*/  IMAD.MOV.U32 R10, RZ, RZ, RZ ;  /* 0x000000ffff0a7224 */ /* 0x000fe200078e00ff */
[----:B------:R-:W-:Y:S01]  /*25be0*/  ISETP.NE.AND.EX P2, PT, RZ, UR7, PT, P2 ;  /* 0x00000007ff007c0c */ /* 0x000fe2000bf45320 */
[C---:B0-----:R-:W-:Y:S01]  /*25bf0*/  IMAD.WIDE R4, R14.reuse, 0x4, R4 ;  /* 0x000000040e047825 */ /* 0x041fe200078e0204 */
[----:B-1----:R-:W0:Y:S11]  /*25c00*/  LDC.64 R2, c[0x0][0xa10] ;  /* 0x00028400ff027b82 */ /* 0x002e360000000a00 */
[----:B------:R1:W5:Y:S01]  /*25c10*/  @P2 LDG.E R7, desc[UR10][R4.64] ;  /* 0x0000000a04072981 */ /* 0x000362000c1e1900 */
[----:B0-----:R-:W-:-:S05]  /*25c20*/  IMAD.WIDE R2, R14, 0x4, R2 ;  /* 0x000000040e027825 */ /* 0x001fca00078e0202 */
[----:B------:R1:W5:Y:S04]  /*25c30*/  @P0 LDG.E R10, desc[UR10][R2.64] ;  /* 0x0000000a020a0981 */ /* 0x000368000c1e1900 */
[----:B--2---:R0:W-:Y:S02]  /*25c40*/  STL [R1+0x48], R6 ;  /* 0x0000480601007387 */ /* 0x0041e40000100800 */
[----:B0-----:R-:W-:Y:S01]  /*25c50*/  MOV R6, UR4 ;  /* 0x0000000400067c02 */ /* 0x001fe20008000f00 */
[----:B------:R-:W-:-:S05]  /*25c60*/  ULDC.64 UR4, c[0x0][0x418] ;  /* 0x0001060000047ab9 */ /* 0x000fca0000000a00 */
[----:B------:R-:W2:Y:S01]  /*25c70*/  @P3 LDG.E R6, desc[UR10][R8.64] ;  /* 0x0000000a08063981 */ /* 0x000ea2000c1e1900 */
[----:B------:R-:W-:-:S03]  /*25c80*/  UISETP.NE.U32.AND UP0, UPT, UR4, URZ, UPT ;  /* 0x0000003f0400728c */ /* 0x000fc6000bf05070 */
[----:B------:R-:W-:Y:S01]  /*25c90*/  ULDC UR4, c[0x0][0x424] ;  /* 0x0001090000047ab9 */ /* 0x000fe20000000800 */
[----:B------:R-:W-:-:S03]  /*25ca0*/  UISETP.NE.AND.EX UP0, UPT, UR5, URZ, UPT, UP0 ;  /* 0x0000003f0500728c */ /* 0x000fc6000bf05300 */
[----:B------:R-:W-:Y:S01]  /*25cb0*/  ULDC UR5, c[0x0][0x2f0] ;  /* 0x0000bc0000057ab9 */ /* 0x000fe20000000800 */
[----:B------:R-:W-:Y:S01]  /*25cc0*/  USEL UR4, UR4, 0x1, UP0 ;  /* 0x0000000104047887 */ /* 0x000fe20008000000 */
[----:B--2---:R0:W-:Y:S04]  /*25cd0*/  STL [R1+0x3c], R6 ;  /* 0x00003c0601007387 */ /* 0x0041e80000100800 */
[----:B------:R1:W5:Y:S01]  /*25ce0*/  LDL R15, [R1+0x3c] ;  /* 0x00003c00010f7983 */ /* 0x0003620000100800 */
[----:B------:R-:W-:-:S03]  /*25cf0*/  UIMAD UR4, UR4, UR5, URZ ;  /* 0x00000005040472a4 */ /* 0x000fc6000f8e023f */
[----:B------:R-:W-:Y:S02]  /*25d00*/  ULDC UR5, c[0x0][0x348] ;  /* 0x0000d20000057ab9 */ /* 0x000fe40000000800 */
[----:B------:R-:W-:Y:S02]  /*25d10*/  IMAD.U32 R9, RZ, RZ, UR5 ;  /* 0x00000005ff097e24 */ /* 0x000fe4000f8e00ff */
[----:B0-----:R-:W-:Y:S01]  /*25d20*/  IMAD.U32 R6, RZ, RZ, UR4 ;  /* 0x00000004ff067e24 */ /* 0x001fe2000f8e00ff */
[----:B-1----:R-:W-:Y:S06]  /*25d30*/  @P3 BRA `(.L_x_1837) ;  /* 0x0000000000183947 */ /* 0x002fec0003800000 */
[----:B------:R-:W-:Y:S05]  /*25d40*/  @!P1 BRA `(.L_x_1837) ;  /* 0x0000000000149947 */ /* 0x000fea0003800000 */
[----:B------:R-:W-:Y:S02]  /*25d50*/  ULDC.64 UR4, c[0x0][0x208] ;  /* 0x0000820000047ab9 */ /* 0x000fe40000000a00 */
[----:B------:R-:W2:Y:S04]  /*25d60*/  LDG.E R8, desc[UR4][R12.64] ;  /* 0x000000040c087981 */ /* 0x000ea8000c1e1900 */
[----:B------:R-:W2:Y:S02]  /*25d70*/  LDG.E R12, desc[UR4][R12.64+0x4] ;  /* 0x000004040c0c7981 */ /* 0x000ea4000c1e1900 */
[----:B--2--5:R-:W-:-:S05]  /*25d80*/  IMAD.IADD R15, R12, 0x1, -R8 ;  /* 0x000000010c0f7824 */ /* 0x024fca00078e0a08 */
[----:B------:R0:W-:Y:S02]  /*25d90*/  STL [R1+0x3c], R15 ;  /* 0x00003c0f01007387 */ /* 0x0001e40000100800 */
.L_x_1837:
[----:B------:R-:W2:Y:S01]  /*25da0*/  LDL.LU R11, [R1+0x8] ;  /* 0x00000800010b7983 */ /* 0x000ea20000300800 */
[----:B-----5:R-:W-:Y:S01]  /*25db0*/  IMAD.IADD R7, R7, 0x1, R0 ;  /* 0x0000000107077824 */ /* 0x020fe200078e0200 */
[----:B------:R-:W-:Y:S02]  /*25dc0*/  ULDC.64 UR4, c[0x0][0xa20] ;  /* 0x0002880000047ab9 */ /* 0x000fe40000000a00 */
[----:B------:R-:W-:Y:S02]  /*25dd0*/  ISETP.NE.U32.AND P1, PT, RZ, UR4, PT ;  /* 0x00000004ff007c0c */ /* 0x000fe4000bf25070 */
[----:B------:R1:W-:Y:S02]  /*25de0*/  STL [R1+0x18], R7 ;  /* 0x0000180701007387 */ /* 0x0003e40000100800 */
[----:B------:R-:W-:Y:S02]  /*25df0*/  ISETP.NE.AND.EX P1, PT, RZ, UR5, PT, P1 ;  /* 0x00000005ff007c0c */ /* 0x000fe4000bf25310 */
[----:B--2---:R-:W-:-:S02]  /*25e00*/  LOP3.LUT R17, R11, 0xff000000, RZ, 0xc0, !PT ;  /* 0xff0000000b117812 */ /* 0x004fc400078ec0ff */
[C---:B------:R-:W-:Y:S02]  /*25e10*/  LOP3.LUT R8, R11.reuse, 0xff0000, RZ, 0xc0, !PT ;  /* 0x00ff00000b087812 */ /* 0x040fe400078ec0ff */
[----:B------:R-:W-:Y:S02]  /*25e20*/  SHF.R.U32.HI R17, RZ, 0x8, R17 ;  /* 0x00000008ff117819 */ /* 0x000fe40000011611 */
[----:B------:R-:W-:Y:S02]  /*25e30*/  LOP3.LUT R16, R11, 0xffff, RZ, 0xc0, !PT ;  /* 0x0000ffff0b107812 */ /* 0x000fe400078ec0ff */
[----:B------:R-:W-:-:S03]  /*25e40*/  LEA.HI R17, R8, R17, RZ, 0x10 ;  /* 0x0000001108117211 */ /* 0x000fc600078f80ff */
[----:B-1----:R-:W-:Y:S05]  /*25e50*/  @!P1 BRA `(.L_x_1838) ;  /* 0x0000000000149947 */ /* 0x002fea0003800000 */
[----:B------:R-:W1:Y:S01]  /*25e60*/  LDC.64 R6, c[0x0][0xa20] ;  /* 0x00028800ff067b82 */ /* 0x000e620000000a00 */
[----:B------:R-:W-:Y:S01]  /*25e70*/  ULDC.64 UR4, c[0x0][0x208] ;  /* 0x0000820000047ab9 */ /* 0x000fe20000000a00 */
[----:B-1----:R-:W-:-:S06]  /*25e80*/  IMAD.WIDE R6, R14, 0x4, R6 ;  /* 0x000000040e067825 */ /* 0x002fcc00078e0206 */
[----:B------:R1:W5:Y:S01]  /*25e90*/  LDG.E R6, desc[UR4][R6.64] ;  /* 0x0000000406067981 */ /* 0x000362000c1e1900 */
[----:B------:R-:W-:Y:S05]  /*25ea0*/  BRA `(.L_x_1839) ;  /* 0x0000000000147947 */ /* 0x000fea0003800000 */
.L_x_1838:
[----:B------:R-:W-:Y:S05]  /*25eb0*/  @!P2 BRA `(.L_x_1839) ;  /* 0x000000000010a947 */ /* 0x000fea0003800000 */
[----:B------:R-:W-:Y:S02]  /*25ec0*/  ULDC.64 UR4, c[0x0][0x208] ;  /* 0x0000820000047ab9 */ /* 0x000fe40000000a00 */
[----:B------:R-:W2:Y:S04]  /*25ed0*/  LDG.E R6, desc[UR4][R4.64] ;  /* 0x0000000404067981 */ /* 0x000ea8000c1e1900 */
[----:B------:R-:W2:Y:S02]  /*25ee0*/  LDG.E R4, desc[UR4][R4.64+0x4] ;  /* 0x0000040404047981 */ /* 0x000ea4000c1e1900 */
[----:B--2---:R-:W-:-:S07]  /*25ef0*/  IMAD.IADD R6, R4, 0x1, -R6 ;  /* 0x0000000104067824 */ /* 0x004fce00078e0a06 */
.L_x_1839:
[----:B-1----:R-:W2:Y:S01]  /*25f00*/  LDL.LU R7, [R1+0x4] ;  /* 0x0000040001077983 */ /* 0x002ea20000300800 */
[----:B------:R-:W-:-:S03]  /*25f10*/  ULDC.64 UR4, c[0x0][0x208] ;  /* 0x0000820000047ab9 */ /* 0x000fc60000000a00 */
[----:B------:R-:W3:Y:S04]  /*25f20*/  @P0 LDG.E R4, desc[UR4][R2.64] ;  /* 0x0000000402040981 */ /* 0x000ee8000c1e1900 */
[----:B------:R1:W3:Y:S01]  /*25f30*/  @P0 LDG.E R2, desc[UR4][R2.64+0x4] ;  /* 0x0000040402020981 */ /* 0x0002e2000c1e1900 */
[----:B-----5:R-:W-:Y:S01]  /*25f40*/  IMAD.IADD R8, R6, 0x1, -R0 ;  /* 0x0000000106087824 */ /* 0x020fe200078e0a00 */
[----:B-1----:R-:W1:Y:S02]  /*25f50*/  LDC R3, c[0x0][0x448] ;  /* 0x00011200ff037b82 */ /* 0x002e640000000800 */
[----:B-1----:R-:W-:-:S13]  /*25f60*/  ISETP.NE.AND P1, PT, R3, 0x1, PT ;  /* 0x000000010300780c */ /* 0x002fda0003f25270 */
[----:B------:R-:W1:Y:S08]  /*25f70*/  @P1 LDC R3, c[0x0][0x44c] ;  /* 0x00011300ff031b82 */ /* 0x000e700000000800 */
[----:B------:R-:W4:Y:S01]  /*25f80*/  @P1 LDC R5, c[0x0][0x450] ;  /* 0x00011400ff051b82 */ /* 0x000f220000000800 */
[----:B--2---:R-:W-:-:S04]  /*25f90*/  IMAD.SHL.U32 R12, R7, 0x80, RZ ;  /* 0x00000080070c7824 */ /* 0x004fc800078e00ff */
[----:B------:R-:W-:Y:S01]  /*25fa0*/  VIADD R6, R12, 0x7f ;  /* 0x0000007f0c067836 */ /* 0x000fe20000000000 */
[----:B------:R2:W-:Y:S03]  /*25fb0*/  STL [R1+0x34], R12 ;  /* 0x0000340c01007387 */ /* 0x0005e60000100800 */
[----:B-1----:R-:W-:-:S05]  /*25fc0*/  @P1 IMAD.HI.U32 R0, R6, R3, RZ ;  /* 0x0000000306001227 */ /* 0x002fca00078e00ff */
[----:B----4-:R-:W-:Y:S02]  /*25fd0*/  @P1 SHF.R.U32.HI R6, RZ, R5, R0 ;  /* 0x00000005ff061219 */ /* 0x010fe40000011600 */
[----:B---3--:R-:W-:-:S05]  /*25fe0*/  @P0 IADD3 R9, -R4, R2, RZ ;  /* 0x0000000204090210 */ /* 0x008fca0007ffe1ff */
[----:B------:R-:W-:-:S04]  /*25ff0*/  IMAD.IADD R0, R8, 0x1, R9 ;  /* 0x0000000108007824 */ /* 0x000fc800078e0209 */
[C---:B------:R-:W-:Y:S01]  /*26000*/  VIADD R2, R0.reuse, 0x3f ;  /* 0x0000003f00027836 */ /* 0x040fe20000000000 */
[----:B------:R-:W-:-:S04]  /*26010*/  IADD3 R21, R0, 0x1, -R15 ;  /* 0x0000000100157810 */ /* 0x000fc80007ffe80f */
[----:B------:R-:W-:Y:S02]  /*26020*/  SHF.R.S32.HI R3, RZ, 0x1f, R2 ;  /* 0x0000001fff037819 */ /* 0x000fe40000011402 */
[----:B------:R-:W-:Y:S02]  /*26030*/  IADD3 R6, R21, R6, RZ ;  /* 0x0000000615067210 */ /* 0x000fe40007ffe0ff */
[----:B------:R-:W-:Y:S02]  /*26040*/  LEA.HI R4, R3, R2, RZ, 0x6 ;  /* 0x0000000203047211 */ /* 0x000fe400078f30ff */
[----:B------:R-:W1:Y:S02]  /*26050*/  LDC.64 R2, c[0x0][0x9e0] ;  /* 0x00027800ff027b82 */ /* 0x000e640000000a00 */
[----:B------:R-:W-:-:S05]  /*26060*/  SHF.R.S32.HI R11, RZ, 0x6, R4 ;  /* 0x00000006ff0b7819 */ /* 0x000fca0000011404 */
[----:B------:R2:W-:Y:S01]  /*26070*/  STL [R1+0x5c], R11 ;  /* 0x00005c0b01007387 */ /* 0x0005e20000100800 */
[----:B-1----:R-:W-:Y:S01]  /*26080*/  ISETP.GE.AND P2, PT, R3, 0x1, PT ;  /* 0x000000010300780c */ /* 0x002fe20003f46270 */
        /* <DEDUP_REMOVED lines=8> */
[----:B------:R-:W1:Y:S02]  /*26110*/  @P3 LDC.64 R4, c[0x0][0x9e8] ;  /* 0x00027a00ff043b82 */ /* 0x000e640000000a00 */
[----:B-1----:R-:W-:-:S05]  /*26120*/  @P3 IMAD.HI.U32 R4, R6, R4, RZ ;  /* 0x0000000406043227 */ /* 0x002fca00078e00ff */
[----:B------:R-:W-:-:S04]  /*26130*/  @P3 SHF.R.U32.HI R6, RZ, R5, R4 ;  /* 0x00000005ff063219 */ /* 0x000fc80000011604 */
[----:B------:R-:W-:Y:S01]  /*26140*/  LOP3.LUT R7, RZ, R6, RZ, 0x33, !PT ;  /* 0x00000006ff077212 */ /* 0x000fe200078e33ff */
[----:B------:R-:W-:Y:S06]  /*26150*/  BRA `(.L_x_1843) ;  /* 0x0000000000107947 */ /* 0x000fec0003800000 */
.L_x_1842:
[----:B------:R-:W-:-:S13]  /*26160*/  ISETP.NE.AND P3, PT, R3, 0x1, PT ;  /* 0x000000010300780c */ /* 0x000fda0003f65270 */
[----:B------:R-:W1:Y:S02]  /*26170*/  @P3 LDC.64 R4, c[0x0][0x9e8] ;  /* 0x00027a00ff043b82 */ /* 0x000e640000000a00 */
[----:B-1----:R-:W-:-:S05]  /*26180*/  @P3 IMAD.HI.U32 R4, R7, R4, RZ ;  /* 0x0000000407043227 */ /* 0x002fca00078e00ff */
[----:B------:R-:W-:-:S07]  /*26190*/  @P3 SHF.R.U32.HI R7, RZ, R5, R4 ;  /* 0x00000005ff073219 */ /* 0x000fce0000011604 */
.L_x_1843:
[----:B------:R-:W-:Y:S05]  /*261a0*/  BSYNC B0 ;  /* 0x0000000000007941 */ /* 0x000fea0003800000 */
.L_x_1841:
[----:B------:R-:W-:-:S05]  /*261b0*/  IMAD R7, R7, R3, R3 ;  /* 0x0000000307077224 */ /* 0x000fca00078e0203 */
[----:B------:R-:W-:-:S07]  /*261c0*/  VIMNMX R2, R2, R7, PT ;  /* 0x0000000702027248 */ /* 0x000fce0003fe0100 */
.L_x_1840:
[----:B------:R-:W1:Y:S01]  /*261d0*/  @P1 LDC R5, c[0x0][0x44c] ;  /* 0x00011300ff051b82 */ /* 0x000e620000000800 */
[----:B------:R-:W-:Y:S01]  /*261e0*/  VIADD R2, R2, 0x3f ;  /* 0x0000003f02027836 */ /* 0x000fe20000000000 */
[----:B------:R-:W-:Y:S01]  /*261f0*/  IADD3 R20, R0, -R15, RZ ;  /* 0x8000000f00147210 */ /* 0x000fe20007ffe0ff */
[----:B------:R-:W-:Y:S01]  /*26200*/  IMAD.MOV.U32 R4, RZ, RZ, R12 ;  /* 0x000000ffff047224 */ /* 0x000fe200078e000c */
[----:B------:R-:W-:-:S04]  /*26210*/  ULDC UR4, c[0x0][0x9dc] ;  /* 0x0002770000047ab9 */ /* 0x000fc80000000800 */
[----:B------:R-:W2:Y:S01]  /*26220*/  @P1 LDC R6, c[0x0][0x450] ;  /* 0x00011400ff061b82 */ /* 0x000ea20000000800 */
[----:B-1----:R-:W-:-:S05]  /*26230*/  @P1 IMAD.HI.U32 R5, R12, R5, RZ ;  /* 0x000000050c051227 */ /* 0x002fca00078e00ff */
[----:B--2---:R-:W-:Y:S02]  /*26240*/  @P1 SHF.R.U32.HI R4, RZ, R6, R5 ;  /* 0x00000006ff041219 */ /* 0x004fe40000011605 */
[----:B------:R-:W-:-:S04]  /*26250*/  SHF.R.S32.HI R6, RZ, 0x1f, R2 ;  /* 0x0000001fff067819 */ /* 0x000fc80000011402 */
[----:B------:R-:W-:Y:S01]  /*26260*/  LEA.HI R6, R6, R2, RZ, 0x6 ;  /* 0x0000000206067211 */ /* 0x000fe200078f30ff */
[----:B------:R-:W-:-:S03]  /*26270*/  IMAD.IADD R2, R20, 0x1, R4 ;  /* 0x0000000114027824 */ /* 0x000fc600078e0204 */
[----:B------:R-:W-:Y:S01]  /*26280*/  SHF.R.S32.HI R6, RZ, 0x6, R6 ;  /* 0x00000006ff067819 */ /* 0x000fe20000011406 */
[----:B------:R-:W-:-:S03]  /*26290*/  VIADD R0, R2, -UR4 ;  /* 0x8000000402007c36 */ /* 0x000fc60008000000 */
[----:B------:R-:W-:Y:S01]  /*262a0*/  VIMNMX R6, R11, R6, PT ;  /* 0x000000060b067248 */ /* 0x000fe20003fe0100 */
[----:B------:R-:W-:Y:S06]  /*262b0*/  @!P2 BRA `(.L_x_1844) ;  /* 0x000000000044a947 */ /* 0x000fec0003800000 */
[----:B------:R-:W-:Y:S01]  /*262c0*/  ISETP.GT.AND P1, PT, R2, -0x1, PT ;  /* 0xffffffff0200780c */ /* 0x000fe20003f24270 */
[----:B------:R-:W-:-:S12]  /*262d0*/  BSSY B0, `(.L_x_1845) ;  /* 0x000000d000007945 */ /* 0x000fd80003800000 */
        /* <DEDUP_REMOVED lines=8> */
.L_x_1846:
[----:B------:R-:W-:-:S13]  /*26360*/  ISETP.NE.AND P1, PT, R3, 0x1, PT ;  /* 0x000000010300780c */ /* 0x000fda0003f25270 */
[----:B------:R-:W1:Y:S02]  /*26370*/  @P1 LDC.64 R4, c[0x0][0x9e8] ;  /* 0x00027a00ff041b82 */ /* 0x000e640000000a00 */
[----:B-1----:R-:W-:-:S05]  /*26380*/  @P1 IMAD.HI.U32 R4, R2, R4, RZ ;  /* 0x0000000402041227 */ /* 0x002fca00078e00ff */
[----:B------:R-:W-:-:S07]  /*26390*/  @P1 SHF.R.U32.HI R2, RZ, R5, R4 ;  /* 0x00000005ff021219 */ /* 0x000fce0000011604 */
.L_x_1847:
[----:B------:R-:W-:Y:S05]  /*263a0*/  BSYNC B0 ;  /* 0x0000000000007941 */ /* 0x000fea0003800000 */
.L_x_1845:
[----:B------:R-:W-:-:S05]  /*263b0*/  IMAD R2, R2, R3, RZ ;  /* 0x0000000302027224 */ /* 0x000fca00078e02ff */
[----:B------:R-:W-:-:S07]  /*263c0*/  VIMNMX R0, R0, R2, !PT ;  /* 0x0000000200007248 */ /* 0x000fce0007fe0100 */
.L_x_1844:
[----:B------:R-:W-:Y:S01]  /*263d0*/  SHF.R.S32.HI R2, RZ, 0x1f, R0 ;  /* 0x0000001fff027819 */ /* 0x000fe20000011400 */
[----:B------:R-:W-:Y:S01]  /*263e0*/  BSSY B0, `(.L_x_1848) ;  /* 0x0000028000007945 */ /* 0x000fe20003800000 */
[----:B------:R-:W-:Y:S02]  /*263f0*/  LOP3.LUT R12, R17, 0xff, RZ, 0xc0, !PT ;  /* 0x000000ff110c7812 */ /* 0x000fe400078ec0ff */
[----:B------:R-:W-:Y:S01]  /*26400*/  LEA.HI R0, R2, R0, RZ, 0x6 ;  /* 0x0000000002007211 */ /* 0x000fe200078f30ff */
[----:B------:R-:W-:Y:S01]  /*26410*/  IMAD.MOV.U32 R2, RZ, RZ, RZ ;  /* 0x000000ffff027224 */ /* 0x000fe200078e00ff */
[----:B------:R-:W-:Y:S01]  /*26420*/  SHF.R.U32.HI R17, RZ, 0x10, R17 ;  /* 0x00000010ff117819 */ /* 0x000fe20000011611 */
[----:B------:R1:W-:Y:S01]  /*26430*/  STL [R1+0x50], R12 ;  /* 0x0000500c01007387 */ /* 0x0003e20000100800 */
[----:B------:R-:W-:-:S04]  /*26440*/  SHF.R.S32.HI R0, RZ, 0x6, R0 ;  /* 0x00000006ff007819 */ /* 0x000fc80000011400 */
[----:B------:R-:W-:-:S04]  /*26450*/  VIMNMX R0, RZ, R0, !PT ;  /* 0x00000000ff007248 */ /* 0x000fc80007fe0100 */
[----:B------:R-:W-:-:S13]  /*26460*/  ISETP.GT.AND P1, PT, R6, R0, PT ;  /* 0x000000000600720c */ /* 0x000fda0003f24270 */
[----:B-1----:R-:W-:Y:S05]  /*26470*/  @!P1 BRA `(.L_x_1849) ;  /* 0x0000000000789947 */ /* 0x002fea0003800000 */
[----:B------:R-:W-:Y:S01]  /*26480*/  ISETP.NE.AND P1, PT, R17, RZ, PT ;  /* 0x000000ff1100720c */ /* 0x000fe20003f25270 */
[----:B------:R-:W-:-:S03]  /*26490*/  ULDC UR4, c[0x0][0x9f0] ;  /* 0x00027c0000047ab9 */ /* 0x000fc60000000800 */
[----:B------:R-:W-:-:S04]  /*264a0*/  SEL R4, R17, UR4, P1 ;  /* 0x0000000411047c07 */ /* 0x000fc80008800000 */
[----:B------:R-:W-:Y:S02]  /*264b0*/  IABS R5, R4 ;  /* 0x0000000400057213 */ /* 0x000fe40000000000 */
[----:B------:R-:W-:Y:S02]  /*264c0*/  IADD3 R7, R4, -0x1, R6 ;  /* 0xffffffff04077810 */ /* 0x000fe40007ffe006 */
[----:B------:R-:W1:Y:S03]  /*264d0*/  I2F.RP R2, R5 ;  /* 0x0000000500027306 */ /* 0x000e660000209400 */
[----:B------:R-:W-:-:S05]  /*264e0*/  IMAD.IADD R7, R7, 0x1, -R0 ;  /* 0x0000000107077824 */ /* 0x000fca00078e0a00 */
[----:B-1----:R-:W1:Y:S02]  /*264f0*/  MUFU.RCP R2, R2 ;  /* 0x0000000200027308 */ /* 0x002e640000001000 */
[----:B-1----:R-:W-:-:S06]  /*26500*/  VIADD R2, R2, 0xffffffe ;  /* 0x0ffffffe02027836 */ /* 0x002fcc0000000000 */
[----:B------:R1:W2:Y:S02]  /*26510*/  F2I.FTZ.U32.TRUNC.NTZ R3, R2 ;  /* 0x0000000200037305 */ /* 0x0002a4000021f000 */
[----:B-1----:R-:W-:-:S04]  /*26520*/  LOP3.LUT R2, R7, R4, RZ, 0x3c, !PT ;  /* 0x0000000407027212 */ /* 0x002fc800078e3cff */
[----:B------:R-:W-:Y:S02]  /*26530*/  ISETP.GE.AND P1, PT, R2, RZ, PT ;  /* 0x000000ff0200720c */ /* 0x000fe40003f26270 */
[----:B--2---:R-:W-:-:S05]  /*26540*/  IADD3 R2, RZ, -R3, RZ ;  /* 0x80000003ff027210 */ /* 0x004fca0007ffe0ff */
[----:B------:R-:W-:Y:S02]  /*26550*/  IMAD R11, R2, R5, RZ ;  /* 0x00000005020b7224 */ /* 0x000fe400078e02ff */
[----:B------:R-:W-:-:S04]  /*26560*/  IMAD.MOV.U32 R2, RZ, RZ, RZ ;  /* 0x000000ffff027224 */ /* 0x000fc800078e00ff */
[----:B------:R-:W-:Y:S01]  /*26570*/  IMAD.HI.U32 R11, R3, R11, R2 ;  /* 0x0000000b030b7227 */ /* 0x000fe200078e0002 */
[----:B------:R-:W-:Y:S02]  /*26580*/  IABS R2, R4 ;  /* 0x0000000400027213 */ /* 0x000fe40000000000 */
[----:B------:R-:W-:-:S03]  /*26590*/  IABS R3, R7 ;  /* 0x0000000700037213 */ /* 0x000fc60000000000 */
[----:B------:R-:W-:-:S04]  /*265a0*/  IMAD.MOV R2, RZ, RZ, -R2 ;  /* 0x000000ffff027224 */ /* 0x000fc800078e0a02 */
[----:B------:R-:W-:Y:S02]  /*265b0*/  IMAD.MOV.U32 R7, RZ, RZ, R2 ;  /* 0x000000ffff077224 */ /* 0x000fe400078e0002 */
[----:B------:R-:W-:-:S04]  /*265c0*/  IMAD.HI.U32 R2, R11, R3, RZ ;  /* 0x000000030b027227 */ /* 0x000fc800078e00ff */
[----:B------:R-:W-:-:S05]  /*265d0*/  IMAD R3, R2, R7, R3 ;  /* 0x0000000702037224 */ /* 0x000fca00078e0203 */
[----:B------:R-:W-:-:S13]  /*265e0*/  ISETP.GT.U32.AND P2, PT, R5, R3, PT ;  /* 0x000000030500720c */ /* 0x000fda0003f44070 */
[----:B------:R-:W-:Y:S02]  /*265f0*/  @!P2 IMAD.IADD R3, R3, 0x1, -R5 ;  /* 0x000000010303a824 */ /* 0x000fe400078e0a05 */
[----:B------:R-:W-:-:S03]  /*26600*/  @!P2 VIADD R2, R2, 0x1 ;  /* 0x000000010202a836 */ /* 0x000fc60000000000 */
[----:B------:R-:W-:-:S13]  /*26610*/  ISETP.GE.U32.AND P2, PT, R3, R5, PT ;  /* 0x000000050300720c */ /* 0x000fda0003f46070 */
[----:B------:R-:W-:Y:S02]  /*26620*/  @P2 IADD3 R2, R2, 0x1, RZ ;  /* 0x0000000102022810 */ /* 0x000fe40007ffe0ff */
[----:B------:R-:W-:-:S03]  /*26630*/  ISETP.NE.AND P2, PT, R4, RZ, PT ;  /* 0x000000ff0400720c */ /* 0x000fc60003f45270 */
[----:B------:R-:W-:-:S10]  /*26640*/  @!P1 IMAD.MOV R2, RZ, RZ, -R2 ;  /* 0x000000ffff029224 */ /* 0x000fd400078e0a02 */
[----:B------:R-:W-:-:S07]  /*26650*/  @!P2 LOP3.LUT R2, RZ, R4, RZ, 0x33, !PT ;  /* 0x00000004ff02a212 */ /* 0x000fce00078e33ff */
.L_x_1849:
[----:B------:R-:W-:Y:S05]  /*26660*/  BSYNC B0 ;  /* 0x0000000000007941 */ /* 0x000fea0003800000 */
.L_x_1848:
[-C--:B------:R-:W-:Y:S01]  /*26670*/  IMAD R0, R12, R2.reuse, R0 ;  /* 0x000000020c007224 */ /* 0x080fe200078e0200 */
[----:B------:R-:W-:Y:S01]  /*26680*/  BSSY B0, `(.L_x_1850) ;  /* 0x0000199000007945 */ /* 0x000fe20003800000 */
[----:B------:R-:W-:Y:S02]  /*26690*/  PLOP3.LUT P5, PT, PT, PT, PT, 0x80, 0x0 ;  /* 0x000000000000781c */ /* 0x000fe40003faf070 */
[C---:B------:R-:W-:Y:S01]  /*266a0*/  IMAD R3, R0.reuse, 0x40, -R8 ;  /* 0x0000004000037824 */ /* 0x040fe200078e0a08 */
[----:B------:R-:W-:-:S05]  /*266b0*/  VIADDMNMX R2, R0, R2, R6, PT ;  /* 0x0000000200027246 */ /* 0x000fca0003800106 */
[----:B------:R-:W-:-:S05]  /*266c0*/  IMAD R2, R2, 0x40, -R8 ;  /* 0x0000004002027824 */ /* 0x000fca00078e0a08 */
[----:B------:R-:W-:Y:S02]  /*266d0*/  VIMNMX R0, R2, R9, PT ;  /* 0x0000000902007248 */ /* 0x000fe40003fe0100 */
[----:B------:R-:W-:-:S04]  /*266e0*/  VIMNMX R2, RZ, R3, !PT ;  /* 0x00000003ff027248 */ /* 0x000fc80007fe0100 */
[----:B------:R-:W-:Y:S02]  /*266f0*/  ISETP.GT.AND P1, PT, R0, R2, PT ;  /* 0x000000020000720c */ /* 0x000fe40003f24270 */
[----:B------:R-:W-:-:S05]  /*26700*/  SHF.R.U32.HI R2, RZ, 0x6, R2 ;  /* 0x00000006ff027819 */ /* 0x000fca0000011602 */
[----:B------:R-:W-:-:S06]  /*26710*/  IMAD.MOV.U32 R8, RZ, RZ, R2 ;  /* 0x000000ffff087224 */ /* 0x000fcc00078e0002 */
[----:B------:R-:W-:-:S05]  /*26720*/  @P1 VIADD R0, R0, 0x3f ;  /* 0x0000003f00001836 */ /* 0x000fca0000000000 */
[----:B------:R-:W-:-:S04]  /*26730*/  @P1 SHF.R.S32.HI R3, RZ, 0x1f, R0 ;  /* 0x0000001fff031819 */ /* 0x000fc80000011400 */
[----:B------:R-:W-:-:S04]  /*26740*/  @P1 LEA.HI R0, R3, R0, RZ, 0x6 ;  /* 0x0000000003001211 */ /* 0x000fc800078f30ff */
[----:B------:R-:W-:-:S04]  /*26750*/  @P1 SHF.R.S32.HI R8, RZ, 0x6, R0 ;  /* 0x00000006ff081819 */ /* 0x000fc80000011400 */
[----:B------:R-:W-:-:S13]  /*26760*/  ISETP.GT.AND P1, PT, R8, R2, PT ;  /* 0x000000020800720c */ /* 0x000fda0003f24270 */
[----:B------:R-:W-:Y:S05]  /*26770*/  @!P1 BRA `(.L_x_1851) ;  /* 0x0000001800249947 */ /* 0x000fea0003800000 */
[----:B------:R-:W-:Y:S01]  /*26780*/  UMOV UR4, 0xffffffff ;  /* 0xffffffff00047882 */ /* 0x000fe20000000000 */
[----:B------:R-:W-:Y:S02]  /*26790*/  SEL R0, R14, RZ, !P0 ;  /* 0x000000ff0e007207 */ /* 0x000fe40004000000 */
[----:B------:R-:W-:Y:S05]  /*267a0*/  BRA.DIV UR4, `(.L_x_1852) ;  /* 0x0000009604487947 */ /* 0x000fea000b800000 */
[----:B------:R-:W1:Y:S02]  /*267b0*/  S2R R3, SR_TID.X ;  /* 0x0000000000037919 */ /* 0x000e640000002100 */
[----:B-1----:R-:W-:-:S04]  /*267c0*/  SHF.R.U32.HI R3, RZ, 0x5, R3 ;  /* 0x00000005ff037819 */ /* 0x002fc80000011603 */
[----:B------:R-:W-:-:S05]  /*267d0*/  LOP3.LUT R3, R3, 0x3, RZ, 0xc0, !PT ;  /* 0x0000000303037812 */ /* 0x000fca00078ec0ff */
[----:B------:R1:W2:Y:S02]  /*267e0*/  SHFL.IDX PT, R14, R3, RZ, 0x1f ;  /* 0x00001fff030e7589 */ /* 0x0002a400000e0000 */
.L_x_2084:
[----:B--2---:R-:W-:Y:S02]  /*267f0*/  ISETP.NE.AND P0, PT, R14, RZ, PT ;  /* 0x000000ff0e00720c */ /* 0x004fe40003f05270 */
[----:B------:R-:W-:-:S11]  /*26800*/  PLOP3.LUT P2, PT, PT, PT, PT, 0x8, 0x0 ;  /* 0x000000000000781c */ /* 0x000fd60003f4e170 */
[----:B------:R-:W-:Y:S05]  /*26810*/  @P0 BRA `(.L_x_1853) ;  /* 0x00000000000c0947 */ /* 0x000fea0003800000 */
[----:B------:R-:W-:-:S03]  /*26820*/  UMOV UR4, 0xffffffff ;  /* 0xffffffff00047882 */ /* 0x000fc60000000000 */
[----:B------:R-:W-:Y:S05]  /*26830*/  BRA.DIV UR4, `(.L_x_1854) ;  /* 0x0000009604587947 */ /* 0x000fea000b800000 */
[----:B------:R-:W-:-:S13]  /*26840*/  ELECT P2, URZ, PT ;  /* 0x00000000003f782f */ /* 0x000fda0003840000 */
.L_x_1853:
[----:B-1----:R-:W2:Y:S01]  /*26850*/  LDL R3, [R1+0x58] ;  /* 0x0000580001037983 */ /* 0x002ea20000100800 */
[----:B------:R-:W-:Y:S01]  /*26860*/  BSSY B1, `(.L_x_1855) ;  /* 0x0000008000017945 */ /* 0x000fe20003800000 */
[----:B--2---:R-:W-:-:S04]  /*26870*/  IADD3 R3, R3, 0x1, RZ ;  /* 0x0000000103037810 */ /* 0x004fc80007ffe0ff */
[----:B------:R-:W-:-:S04]  /*26880*/  LEA.HI R4, R3, R3, RZ, 0x1 ;  /* 0x0000000303047211 */ /* 0x000fc800078f08ff */
[----:B------:R-:W-:-:S05]  /*26890*/  LOP3.LUT R4, R4, 0xfffffffe, RZ, 0xc0, !PT ;  /* 0xfffffffe04047812 */ /* 0x000fca00078ec0ff */
[----:B------:R-:W-:-:S05]  /*268a0*/  IMAD.IADD R3, R3, 0x1, -R4 ;  /* 0x0000000103037824 */ /* 0x000fca00078e0a04 */
[----:B------:R-:W-:-:S04]  /*268b0*/  SHF.L.U32 R3, R3, 0x1f, RZ ;  /* 0x0000001f03037819 */ /* 0x000fc800000006ff */
[----:B------:R-:W1:Y:S02]  /*268c0*/  SYNCS.PHASECHK.TRANS64.TRYWAIT P0, [R18+URZ+0x30820], R3 ;  /* 0x03082003120075a7 */ /* 0x000e64000800017f */
[----:B-1----:R-:W-:Y:S05]  /*268d0*/  @!P0 BRA `(.L_x_1856) ;  /* 0x0000009400548947 */ /* 0x002fea0003800000 */
.L_x_2087:
[----:B------:R-:W-:Y:S05]  /*268e0*/  BSYNC B1 ;  /* 0x0000000000017941 */ /* 0x000fea0003800000 */
.L_x_1855:
[----:B------:R-:W-:Y:S04]  /*268f0*/  BSSY B1, `(.L_x_1857) ;  /* 0x00000ad000017945 */ /* 0x000fe80003800000 */
[----:B------:R-:W-:Y:S05]  /*26900*/  @!P2 BRA `(.L_x_1858) ;  /* 0x0000000800aca947 */ /* 0x000fea0003800000 */
[----:B------:R-:W2:Y:S04]  /*26910*/  LDL R5, [R1+0x1c] ;  /* 0x00001c0001057983 */ /* 0x000ea80000100800 */
[----:B------:R-:W3:Y:S01]  /*26920*/  LDL R6, [R1+0x20] ;  /* 0x0000200001067983 */ /* 0x000ee20000100800 */
[----:B------:R-:W-:Y:S01]  /*26930*/  BSSY B2, `(.L_x_1859) ;  /* 0x0000008000027945 */ /* 0x000fe20003800000 */
[----:B------:R-:W4:Y:S02]  /*26940*/  S2R R4, SR_TID.X ;  /* 0x0000000000047919 */ /* 0x000f240000002100 */
[----:B----4-:R-:W-:-:S04]  /*26950*/  LOP3.LUT R4, R4, 0x7f, RZ, 0xc0, !PT ;  /* 0x0000007f04047812 */ /* 0x010fc800078ec0ff */
[----:B------:R-:W-:Y:S01]  /*26960*/  ISETP.NE.AND P4, PT, R4, RZ, PT ;  /* 0x000000ff0400720c */ /* 0x000fe20003f85270 */
[----:B--2---:R-:W-:Y:S01]  /*26970*/  IMAD R5, R5, 0x8, R18 ;  /* 0x0000000805057824 */ /* 0x004fe200078e0212 */
[----:B---3--:R-:W-:-:S04]  /*26980*/  SHF.L.U32 R9, R6, 0x1f, RZ ;  /* 0x0000001f06097819 */ /* 0x008fc800000006ff */
[----:B------:R-:W2:Y:S02]  /*26990*/  SYNCS.PHASECHK.TRANS64.TRYWAIT P0, [R5+URZ+0x308a0], R9 ;  /* 0x0308a009050075a7 */ /* 0x000ea4000800017f */
[----:B--2---:R-:W-:Y:S05]  /*269a0*/  @!P0 BRA `(.L_x_1860) ;  /* 0x0000009400348947 */ /* 0x004fea0003800000 */
.L_x_2088:
[----:B------:R-:W-:Y:S05]  /*269b0*/  BSYNC B2 ;  /* 0x0000000000027941 */ /* 0x000fea0003800000 */
.L_x_1859:
[----:B------:R-:W-:Y:S04]  /*269c0*/  BSSY B2, `(.L_x_1861) ;  /* 0x0000007000027945 */ /* 0x000fe80003800000 */
[----:B------:R-:W-:Y:S05]  /*269d0*/  @P4 BRA `(.L_x_1862) ;  /* 0x0000000000144947 */ /* 0x000fea0003800000 */
[----:B------:R-:W-:Y:S01]  /*269e0*/  LOP3.LUT P0, RZ, R19, 0x1, RZ, 0xc0, !PT ;  /* 0x0000000113ff7812 */ /* 0x000fe2000780c0ff */
[----:B-1----:R-:W-:-:S04]  /*269f0*/  IMAD.MOV.U32 R3, RZ, RZ, 0x8000 ;  /* 0x00008000ff037424 */ /* 0x002fc800078e00ff */
[----:B------:R3:W-:Y:S08]  /*26a00*/  SYNCS.ARRIVE.TRANS64 RZ, [R5+URZ+0x30890], R3 ;  /* 0x0308900305ff79a7 */ /* 0x0007f0000800003f */
[----:B------:R-:W-:Y:S05]  /*26a10*/  @!P0 BRA `(.L_x_1862) ;  /* 0x0000000000048947 */ /* 0x000fea0003800000 */
[----:B------:R-:W-:Y:S01]  /*26a20*/  BPT.TRAP 0x1 ;  /* 0x000000040000795c */ /* 0x000fe20000300000 */
.L_x_1862:
[----:B------:R-:W-:Y:S05]  /*26a30*/  BSYNC B2 ;  /* 0x0000000000027941 */ /* 0x000fea0003800000 */
.L_x_1861:
[----:B-1-3--:R-:W3:Y:S01]  /*26a40*/  LDL R3, [R1+0x1c] ;  /* 0x00001c0001037983 */ /* 0x00aee20000100800 */
[----:B------:R-:W-:Y:S01]  /*26a50*/  IMAD.MOV.U32 R14, RZ, RZ, RZ ;  /* 0x000000ffff0e7224 */ /* 0x000fe200078e00ff */
[----:B------:R-:W-:Y:S01]  /*26a60*/  UIADD3 UR4, UP0, UR36, 0x570, URZ ;  /* 0x0000057024047890 */ /* 0x000fe2000ff1e03f */
[----:B------:R-:W-:Y:S01]  /*26a70*/  IMAD R4, R8, 0x40, R10 ;  /* 0x0000004008047824 */ /* 0x000fe200078e020a */
[----:B------:R-:W-:Y:S01]  /*26a80*/  PLOP3.LUT P0, PT, PT, PT, PT, 0x80, 0x0 ;  /* 0x000000000000781c */ /* 0x000fe20003f0f070 */
[----:B------:R-:W-:Y:S01]  /*26a90*/  UMOV UR6, 0x0 ;  /* 0x0000000000067882 */ /* 0x000fe20000000000 */
[----:B------:R-:W-:Y:S01]  /*26aa0*/  R2UR UR10, R14 ;  /* 0x000000000e0a72ca */ /* 0x000fe200000e0000 */
[----:B------:R-:W-:Y:S01]  /*26ab0*/  UIADD3.X UR5, URZ, UR37, URZ, UP0, !UPT ;  /* 0x000000253f057290 */ /* 0x000fe200087fe43f */
[----:B------:R-:W-:Y:S01]  /*26ac0*/  IADD3 R4, R4, -0x40, RZ ;  /* 0xffffffc004047810 */ /* 0x000fe20007ffe0ff */
[----:B------:R-:W-:Y:S01]  /*26ad0*/  UMOV UR7, 0x12f00000 ;  /* 0x12f0000000077882 */ /* 0x000fe20000000000 */
[----:B---3--:R-:W-:-:S02]  /*26ae0*/  IMAD R7, R3, 0x8000, R18 ;  /* 0x0000800003077824 */ /* 0x008fc400078e0212 */
[----:B------:R-:W-:Y:S02]  /*26af0*/  IMAD.SHL.U32 R11, R3, 0x4000, RZ ;  /* 0x00004000030b7824 */ /* 0x000fe400078e00ff */
[----:B------:R-:W-:Y:S02]  /*26b00*/  VIADD R3, R5, 0x30890 ;  /* 0x0003089005037836 */ /* 0x000fe40000000000 */
[----:B------:R-:W-:-:S07]  /*26b10*/  VIADD R6, R7, 0x20400 ;  /* 0x0002040007067836 */ /* 0x000fce0000000000 */
.L_x_1863:
        /* <DEDUP_REMOVED lines=12> */
[----:B------:R-:W-:Y:S01]  /*26be0*/  UMOV UR6, 0x0 ;  /* 0x0000000000067882 */ /* 0x000fe20000000000 */
[----:B------:R-:W-:Y:S02]  /*26bf0*/  UMOV UR7, 0x12f00000 ;  /* 0x12f0000000077882 */ /* 0x000fe40000000000 */
[----:B------:R-:W-:Y:S02]  /*26c00*/  R2UR UR10, R6 ;  /* 0x00000000060a72ca */ /* 0x000fe400000e0000 */
[----:B------:R-:W-:-:S13]  /*26c10*/  IADD3 R6, R7, 0x22400, RZ ;  /* 0x0002240007067810 */ /* 0x000fda0007ffe0ff */
.L_x_1864:
        /* <DEDUP_REMOVED lines=14> */
[----:B------:R-:W-:Y:S01]  /*26d00*/  R2UR UR10, R6 ;  /* 0x00000000060a72ca */ /* 0x000fe200000e0000 */
[----:B------:R-:W-:-:S14]  /*26d10*/  VIADD R6, R7, 0x24400 ;  /* 0x0002440007067836 */ /* 0x000fdc0000000000 */
.L_x_1865:
        /* <DEDUP_REMOVED lines=10> */
[----:B0-----:R-:W-:Y:S01]  /*26dc0*/  IMAD.MOV.U32 R15, RZ, RZ, 0xc0 ;  /* 0x000000c0ff0f7424 */ /* 0x001fe200078e00ff */
[----:B------:R-:W-:Y:S01]  /*26dd0*/  PLOP3.LUT P0, PT, PT, PT, PT, 0x80, 0x0 ;  /* 0x000000000000781c */ /* 0x000fe20003f0f070 */
[----:B------:R-:W-:Y:S01]  /*26de0*/  VIADD R7, R7, 0x26400 ;  /* 0x0002640007077836 */ /* 0x000fe20000000000 */
[----:B------:R-:W-:Y:S01]  /*26df0*/  UMOV UR6, 0x0 ;  /* 0x0000000000067882 */ /* 0x000fe20000000000 */
[----:B------:R-:W-:Y:S01]  /*26e00*/  UMOV UR7, 0x12f00000 ;  /* 0x12f0000000077882 */ /* 0x000fe20000000000 */
[----:B------:R-:W-:-:S15]  /*26e10*/  R2UR UR10, R15 ;  /* 0x000000000f0a72ca */ /* 0x000fde00000e0000 */
.L_x_1866:
        /* <DEDUP_REMOVED lines=13> */
.L_x_2089:
[----:B------:R-:W-:Y:S05]  /*26ef0*/  BSYNC B2 ;  /* 0x0000000000027941 */ /* 0x000fea0003800000 */
.L_x_1867:
[----:B------:R-:W-:Y:S01]  /*26f00*/  BSSY B2, `(.L_x_1869) ;  /* 0x0000009000027945 */ /* 0x000fe20003800000 */
[----:B------:R-:W-:Y:S01]  /*26f10*/  IMAD.MOV.U32 R12, RZ, RZ, 0x0 ;  /* 0x00000000ff0c7424 */ /* 0x000fe200078e00ff */
[----:B------:R-:W-:Y:S02]  /*26f20*/  MOV R13, 0x12f00000 ;  /* 0x12f00000000d7802 */ /* 0x000fe40000000f00 */
[----:B------:R-:W-:Y:S05]  /*26f30*/  @P4 BRA `(.L_x_1870) ;  /* 0x0000000000144947 */ /* 0x000fea0003800000 */
[----:B------:R-:W-:Y:S01]  /*26f40*/  LOP3.LUT P0, RZ, R19, 0x1, RZ, 0xc0, !PT ;  /* 0x0000000113ff7812 */ /* 0x000fe2000780c0ff */
[----:B------:R-:W-:-:S04]  /*26f50*/  IMAD.MOV.U32 R3, RZ, RZ, 0x8000 ;  /* 0x00008000ff037424 */ /* 0x000fc800078e00ff */
[----:B------:R1:W-:Y:S08]  /*26f60*/  SYNCS.ARRIVE.TRANS64 RZ, [R5+URZ+0x308b0], R3 ;  /* 0x0308b00305ff79a7 */ /* 0x0003f0000800003f */
[----:B------:R-:W-:Y:S05]  /*26f70*/  @!P0 BRA `(.L_x_1870) ;  /* 0x0000000000048947 */ /* 0x000fea0003800000 */
[----:B------:R-:W-:Y:S01]  /*26f80*/  BPT.TRAP 0x1 ;  /* 0x000000040000795c */ /* 0x000fe20000300000 */
.L_x_1870:
[----:B------:R-:W-:Y:S05]  /*26f90*/  BSYNC B2 ;  /* 0x0000000000027941 */ /* 0x000fea0003800000 */
.L_x_1869:
[----:B------:R-:W-:Y:S01]  /*26fa0*/  R2UR UR10, R14 ;  /* 0x000000000e0a72ca */ /* 0x000fe200000e0000 */
[----:B-1----:R-:W-:Y:S01]  /*26fb0*/  IMAD R3, R11, 0x2, R18 ;  /* 0x000000020b037824 */ /* 0x002fe200078e0212 */
[----:B------:R-:W-:Y:S01]  /*26fc0*/  R2UR UR6, R12 ;  /* 0x000000000c0672ca */ /* 0x000fe200000e0000 */
[----:B------:R-:W-:Y:S01]  /*26fd0*/  UIADD3 UR4, UP0, UR36, 0x670, URZ ;  /* 0x0000067024047890 */ /* 0x000fe2000ff1e03f */
[----:B------:R-:W-:Y:S01]  /*26fe0*/  R2UR UR7, R13 ;  /* 0x000000000d0772ca */ /* 0x000fe200000e0000 */
[----:B0-2---:R-:W-:Y:S01]  /*26ff0*/  VIADD R5, R5, 0x308b0 ;  /* 0x000308b005057836 */ /* 0x005fe20000000000 */
[----:B------:R-:W-:Y:S01]  /*27000*/  PLOP3.LUT P0, PT, PT, PT, PT, 0x80, 0x0 ;  /* 0x000000000000781c */ /* 0x000fe20003f0f070 */
[----:B------:R-:W-:Y:S01]  /*27010*/  VIADD R6, R3, 0x400 ;  /* 0x0000040003067836 */ /* 0x000fe20000000000 */
[----:B------:R-:W-:-:S12]  /*27020*/  UIADD3.X UR5, URZ, UR37, URZ, UP0, !UPT ;  /* 0x000000253f057290 */ /* 0x000fd800087fe43f */
.L_x_1871:
        /* <DEDUP_REMOVED lines=11> */
[----:B------:R-:W-:Y:S02]  /*270e0*/  R2UR UR6, R12 ;  /* 0x000000000c0672ca */ /* 0x000fe400000e0000 */
[----:B------:R-:W-:Y:S02]  /*270f0*/  R2UR UR7, R13 ;  /* 0x000000000d0772ca */ /* 0x000fe400000e0000 */
[----:B------:R-:W-:Y:S02]  /*27100*/  R2UR UR10, R7 ;  /* 0x00000000070a72ca */ /* 0x000fe400000e0000 */
[----:B------:R-:W-:Y:S02]  /*27110*/  PLOP3.LUT P0, PT, PT, PT, PT, 0x80, 0x0 ;  /* 0x000000000000781c */ /* 0x000fe40003f0f070 */
[----:B------:R-:W-:-:S11]  /*27120*/  IADD3 R6, R3, 0x2400, RZ ;  /* 0x0000240003067810 */ /* 0x000fd60007ffe0ff */
.L_x_1872:
        /* <DEDUP_REMOVED lines=11> */
[----:B------:R-:W-:Y:S01]  /*271e0*/  R2UR UR6, R12 ;  /* 0x000000000c0672ca */ /* 0x000fe200000e0000 */
[----:B------:R-:W-:Y:S01]  /*271f0*/  VIADD R6, R3, 0x4400 ;  /* 0x0000440003067836 */ /* 0x000fe20000000000 */
[----:B------:R-:W-:Y:S02]  /*27200*/  R2UR UR7, R13 ;  /* 0x000000000d0772ca */ /* 0x000fe400000e0000 */
[----:B------:R-:W-:Y:S02]  /*27210*/  R2UR UR10, R7 ;  /* 0x00000000070a72ca */ /* 0x000fe400000e0000 */
[----:B------:R-:W-:-:S13]  /*27220*/  PLOP3.LUT P0, PT, PT, PT, PT, 0x80, 0x0 ;  /* 0x000000000000781c */ /* 0x000fda0003f0f070 */
.L_x_1873:
        /* <DEDUP_REMOVED lines=15> */
.L_x_1874:
        /* <DEDUP_REMOVED lines=10> */
.L_x_1858:
[----:B------:R-:W-:Y:S05]  /*273c0*/  BSYNC B1 ;  /* 0x0000000000017941 */ /* 0x000fea0003800000 */
.L_x_1857:
[----:B------:R-:W1:Y:S04]  /*273d0*/  LDL.LU R7, [R1+0x1c] ;  /* 0x00001c0001077983 */ /* 0x000e680000300800 */
[----:B------:R-:W2:Y:S01]  /*273e0*/  LDL.LU R6, [R1+0x20] ;  /* 0x0000200001067983 */ /* 0x000ea20000300800 */
[----:B------:R-:W-:Y:S01]  /*273f0*/  VIADD R8, R8, 0xfffffffe ;  /* 0xfffffffe08087836 */ /* 0x000fe20000000000 */
[----:B------:R-:W-:Y:S01]  /*27400*/  PLOP3.LUT P5, PT, PT, PT, PT, 0x8, 0x0 ;  /* 0x000000000000781c */ /* 0x000fe20003fae170 */
[----:B-1----:R-:W-:-:S05]  /*27410*/  VIADD R3, R7, 0x1 ;  /* 0x0000000107037836 */ /* 0x002fca0000000000 */
[----:B------:R-:W-:-:S04]  /*27420*/  ISETP.NE.AND P0, PT, R3, 0x2, PT ;  /* 0x000000020300780c */ /* 0x000fc80003f05270 */
[----:B------:R-:W-:Y:S02]  /*27430*/  SEL R4, RZ, 0x1, P0 ;  /* 0x00000001ff047807 */ /* 0x000fe40000000000 */
[----:B------:R-:W-:Y:S02]  /*27440*/  SEL R3, R3, RZ, P0 ;  /* 0x000000ff03037207 */ /* 0x000fe40000000000 */
[----:B--2---:R-:W-:Y:S02]  /*27450*/  LOP3.LUT R6, R6, R4, RZ, 0x3c, !PT ;  /* 0x0000000406067212 */ /* 0x004fe400078e3cff */
[----:B------:R-:W-:-:S03]  /*27460*/  ISETP.GE.AND P0, PT, R8, R2, PT ;  /* 0x000000020800720c */ /* 0x000fc60003f06270 */
[----:B------:R1:W-:Y:S04]  /*27470*/  STL [R1+0x20], R6 ;  /* 0x0000200601007387 */ /* 0x0003e80000100800 */
[----:B------:R1:W-:Y:S06]  /*27480*/  STL [R1+0x1c], R3 ;  /* 0x00001c0301007387 */ /* 0x0003ec0000100800 */
[----:B------:R-:W-:Y:S05]  /*27490*/  @!P0 BRA `(.L_x_1851) ;  /* 0x0000000800dc8947 */ /* 0x000fea0003800000 */
.L_x_1893:
[----:B------:R-:W-:Y:S05]  /*274a0*/  YIELD ;  /* 0x0000000000007946 */ /* 0x000fea0003800000 */
[----:B------:R-:W-:Y:S04]  /*274b0*/  BSSY B1, `(.L_x_1875) ;  /* 0x00000a9000017945 */ /* 0x000fe80003800000 */
[----:B--2---:R-:W-:Y:S05]  /*274c0*/  @!P2 BRA `(.L_x_1876) ;  /* 0x00000008009ca947 */ /* 0x004fea0003800000 */
[----:B------:R-:W2:Y:S04]  /*274d0*/  LDL R5, [R1+0x1c] ;  /* 0x00001c0001057983 */ /* 0x000ea80000100800 */
[----:B------:R-:W3:Y:S01]  /*274e0*/  LDL R4, [R1+0x20] ;  /* 0x0000200001047983 */ /* 0x000ee20000100800 */
[----:B------:R-:W-:Y:S01]  /*274f0*/  BSSY B2, `(.L_x_1877) ;  /* 0x0000008000027945 */ /* 0x000fe20003800000 */
[----:B-1----:R-:W1:Y:S02]  /*27500*/  S2R R3, SR_TID.X ;  /* 0x0000000000037919 */ /* 0x002e640000002100 */
[----:B-1----:R-:W-:-:S04]  /*27510*/  LOP3.LUT R3, R3, 0x7f, RZ, 0xc0, !PT ;  /* 0x0000007f03037812 */ /* 0x002fc800078ec0ff */
[----:B------:R-:W-:Y:S02]  /*27520*/  ISETP.NE.AND P1, PT, R3, RZ, PT ;  /* 0x000000ff0300720c */ /* 0x000fe40003f25270 */
[----:B--2---:R-:W-:Y:S02]  /*27530*/  LEA R7, R5, R18, 0x3 ;  /* 0x0000001205077211 */ /* 0x004fe400078e18ff */
[----:B---3--:R-:W-:-:S04]  /*27540*/  SHF.L.U32 R6, R4, 0x1f, RZ ;  /* 0x0000001f04067819 */ /* 0x008fc800000006ff */
[----:B------:R-:W1:Y:S02]  /*27550*/  SYNCS.PHASECHK.TRANS64.TRYWAIT P0, [R7+URZ+0x308a0], R6 ;  /* 0x0308a006070075a7 */ /* 0x000e64000800017f */
[----:B-1----:R-:W-:Y:S05]  /*27560*/  @!P0 BRA `(.L_x_1878) ;  /* 0x00000088006c8947 */ /* 0x002fea0003800000 */
.L_x_2090:
[----:B------:R-:W-:Y:S05]  /*27570*/  BSYNC B2 ;  /* 0x0000000000027941 */ /* 0x000fea0003800000 */
.L_x_1877:
[----:B------:R-:W-:Y:S04]  /*27580*/  BSSY B2, `(.L_x_1879) ;  /* 0x0000007000027945 */ /* 0x000fe80003800000 */
[----:B------:R-:W-:Y:S05]  /*27590*/  @P1 BRA `(.L_x_1880) ;  /* 0x0000000000141947 */ /* 0x000fea0003800000 */
[----:B------:R-:W-:Y:S01]  /*275a0*/  LOP3.LUT P0, RZ, R19, 0x1, RZ, 0xc0, !PT ;  /* 0x0000000113ff7812 */ /* 0x000fe2000780c0ff */
[----:B------:R-:W-:-:S04]  /*275b0*/  IMAD.MOV.U32 R3, RZ, RZ, 0x8000 ;  /* 0x00008000ff037424 */ /* 0x000fc800078e00ff */
[----:B------:R2:W-:Y:S08]  /*275c0*/  SYNCS.ARRIVE.TRANS64 RZ, [R7+URZ+0x30890], R3 ;  /* 0x0308900307ff79a7 */ /* 0x0005f0000800003f */
[----:B------:R-:W-:Y:S05]  /*275d0*/  @!P0 BRA `(.L_x_1880) ;  /* 0x0000000000048947 */ /* 0x000fea0003800000 */
[----:B------:R-:W-:Y:S01]  /*275e0*/  BPT.TRAP 0x1 ;  /* 0x000000040000795c */ /* 0x000fe20000300000 */
.L_x_1880:
[----:B------:R-:W-:Y:S05]  /*275f0*/  BSYNC B2 ;  /* 0x0000000000027941 */ /* 0x000fea0003800000 */
.L_x_1879:
[----:B--2---:R-:W2:Y:S01]  /*27600*/  LDL R3, [R1+0x1c] ;  /* 0x00001c0001037983 */ /* 0x004ea20000100800 */
        /* <DEDUP_REMOVED lines=8> */
[----:B--2---:R-:W-:Y:S02]  /*27690*/  IMAD R5, R3, 0x8000, R18 ;  /* 0x0000800003057824 */ /* 0x004fe400078e0212 */
[----:B------:R-:W-:-:S03]  /*276a0*/  VIADD R3, R7, 0x30890 ;  /* 0x0003089007037836 */ /* 0x000fc60000000000 */
[----:B------:R-:W-:-:S07]  /*276b0*/  IADD3 R9, R5, 0x20400, RZ ;  /* 0x0002040005097810 */ /* 0x000fce0007ffe0ff */
.L_x_1881:
        /* <DEDUP_REMOVED lines=10> */
[----:B------:R-:W-:Y:S01]  /*27760*/  IMAD.MOV.U32 R9, RZ, RZ, 0x40 ;  /* 0x00000040ff097424 */ /* 0x000fe200078e00ff */
[----:B------:R-:W-:Y:S01]  /*27770*/  PLOP3.LUT P0, PT, PT, PT, PT, 0x80, 0x0 ;  /* 0x000000000000781c */ /* 0x000fe20003f0f070 */
[----:B------:R-:W-:Y:S01]  /*27780*/  UMOV UR6, 0x0 ;  /* 0x0000000000067882 */ /* 0x000fe20000000000 */
[----:B------:R-:W-:Y:S02]  /*27790*/  UMOV UR7, 0x12f00000 ;  /* 0x12f0000000077882 */ /* 0x000fe40000000000 */
[----:B------:R-:W-:Y:S01]  /*277a0*/  R2UR UR10, R9 ;  /* 0x00000000090a72ca */ /* 0x000fe200000e0000 */
[----:B------:R-:W-:-:S14]  /*277b0*/  VIADD R9, R5, 0x22400 ;  /* 0x0002240005097836 */ /* 0x000fdc0000000000 */
.L_x_1882:
        /* <DEDUP_REMOVED lines=10> */
[----:B0-----:R-:W-:Y:S01]  /*27860*/  IMAD.MOV.U32 R15, RZ, RZ, 0x80 ;  /* 0x00000080ff0f7424 */ /* 0x001fe200078e00ff */
[----:B------:R-:W-:Y:S01]  /*27870*/  PLOP3.LUT P0, PT, PT, PT, PT, 0x80, 0x0 ;  /* 0x000000000000781c */ /* 0x000fe20003f0f070 */
[----:B------:R-:W-:Y:S01]  /*27880*/  VIADD R9, R5, 0x24400 ;  /* 0x0002440005097836 */ /* 0x000fe20000000000 */
[----:B------:R-:W-:Y:S01]  /*27890*/  UMOV UR6, 0x0 ;  /* 0x0000000000067882 */ /* 0x000fe20000000000 */
[----:B------:R-:W-:Y:S01]  /*278a0*/  UMOV UR7, 0x12f00000 ;  /* 0x12f0000000077882 */ /* 0x000fe20000000000 */
[----:B------:R-:W-:-:S15]  /*278b0*/  R2UR UR10, R15 ;  /* 0x000000000f0a72ca */ /* 0x000fde00000e0000 */
.L_x_1883:
        /* <DEDUP_REMOVED lines=16> */
.L_x_1884:
        /* <DEDUP_REMOVED lines=13> */
.L_x_2091:
[----:B------:R-:W-:Y:S05]  /*27a90*/  BSYNC B2 ;  /* 0x0000000000027941 */ /* 0x000fea0003800000 */
.L_x_1885:
[----:B------:R-:W-:Y:S01]  /*27aa0*/  BSSY B2, `(.L_x_1887) ;  /* 0x0000009000027945 */ /* 0x000fe20003800000 */
[----:B------:R-:W-:Y:S02]  /*27ab0*/  IMAD.MOV.U32 R12, RZ, RZ, 0x0 ;  /* 0x00000000ff0c7424 */ /* 0x000fe400078e00ff */
[----:B------:R-:W-:Y:S01]  /*27ac0*/  IMAD.MOV.U32 R13, RZ, RZ, 0x12f00000 ;  /* 0x12f00000ff0d7424 */ /* 0x000fe200078e00ff */
[----:B------:R-:W-:Y:S06]  /*27ad0*/  @P1 BRA `(.L_x_1888) ;  /* 0x0000000000141947 */ /* 0x000fec0003800000 */
[----:B------:R-:W-:Y:S01]  /*27ae0*/  LOP3.LUT P0, RZ, R19, 0x1, RZ, 0xc0, !PT ;  /* 0x0000000113ff7812 */ /* 0x000fe2000780c0ff */
[----:B------:R-:W-:-:S04]  /*27af0*/  IMAD.MOV.U32 R3, RZ, RZ, 0x8000 ;  /* 0x00008000ff037424 */ /* 0x000fc800078e00ff */
[----:B------:R2:W-:Y:S08]  /*27b00*/  SYNCS.ARRIVE.TRANS64 RZ, [R7+URZ+0x308b0], R3 ;  /* 0x0308b00307ff79a7 */ /* 0x0005f0000800003f */
[----:B------:R-:W-:Y:S05]  /*27b10*/  @!P0 BRA `(.L_x_1888) ;  /* 0x0000000000048947 */ /* 0x000fea0003800000 */
[----:B------:R-:W-:Y:S01]  /*27b20*/  BPT.TRAP 0x1 ;  /* 0x000000040000795c */ /* 0x000fe20000300000 */
.L_x_1888:
[----:B------:R-:W-:Y:S05]  /*27b30*/  BSYNC B2 ;  /* 0x0000000000027941 */ /* 0x000fea0003800000 */
.L_x_1887:
[----:B------:R-:W-:Y:S01]  /*27b40*/  R2UR UR10, R11 ;  /* 0x000000000b0a72ca */ /* 0x000fe200000e0000 */
[----:B------:R-:W-:Y:S01]  /*27b50*/  UIADD3 UR4, UP0, UR36, 0x670, URZ ;  /* 0x0000067024047890 */ /* 0x000fe2000ff1e03f */
[----:B------:R-:W-:Y:S01]  /*27b60*/  R2UR UR6, R12 ;  /* 0x000000000c0672ca */ /* 0x000fe200000e0000 */
[----:B012---:R-:W-:Y:S01]  /*27b70*/  VIADD R7, R7, 0x308b0 ;  /* 0x000308b007077836 */ /* 0x007fe20000000000 */
[----:B------:R-:W-:Y:S01]  /*27b80*/  R2UR UR7, R13 ;  /* 0x000000000d0772ca */ /* 0x000fe200000e0000 */
[----:B------:R-:W-:Y:S01]  /*27b90*/  VIADD R3, R5, 0x400 ;  /* 0x0000040005037836 */ /* 0x000fe20000000000 */
[----:B------:R-:W-:Y:S01]  /*27ba0*/  PLOP3.LUT P0, PT, PT, PT, PT, 0x80, 0x0 ;  /* 0x000000000000781c */ /* 0x000fe20003f0f070 */
[----:B------:R-:W-:-:S12]  /*27bb0*/  UIADD3.X UR5, URZ, UR37, URZ, UP0, !UPT ;  /* 0x000000253f057290 */ /* 0x000fd800087fe43f */
.L_x_1889:
        /* <DEDUP_REMOVED lines=12> */
[----:B------:R-:W-:Y:S02]  /*27c80*/  R2UR UR6, R12 ;  /* 0x000000000c0672ca */ /* 0x000fe400000e0000 */
[----:B------:R-:W-:Y:S02]  /*27c90*/  R2UR UR10, R6 ;  /* 0x00000000060a72ca */ /* 0x000fe400000e0000 */
[----:B------:R-:W-:Y:S02]  /*27ca0*/  R2UR UR7, R13 ;  /* 0x000000000d0772ca */ /* 0x000fe400000e0000 */
[----:B------:R-:W-:-:S13]  /*27cb0*/  PLOP3.LUT P0, PT, PT, PT, PT, 0x80, 0x0 ;  /* 0x000000000000781c */ /* 0x000fda0003f0f070 */
.L_x_1890:
        /* <DEDUP_REMOVED lines=15> */
.L_x_1891:
        /* <DEDUP_REMOVED lines=15> */
.L_x_1892:
        /* <DEDUP_REMOVED lines=10> */
.L_x_1876:
[----:B------:R-:W-:Y:S05]  /*27f40*/  BSYNC B1 ;  /* 0x0000000000017941 */ /* 0x000fea0003800000 */
.L_x_1875:
[----:B-1----:R-:W2:Y:S04]  /*27f50*/  LDL.LU R3, [R1+0x1c] ;  /* 0x00001c0001037983 */ /* 0x002ea80000300800 */
        /* <DEDUP_REMOVED lines=11> */
.L_x_1851:
[----:B------:R-:W-:Y:S05]  /*28010*/  BSYNC B0 ;  /* 0x0000000000007941 */ /* 0x000fea0003800000 */
.L_x_1850:
[----:B------:R-:W3:Y:S01]  /*28020*/  LDL R7, [R1+0x34] ;  /* 0x0000340001077983 */ /* 0x000ee20000100800 */
[----:B------:R-:W4:Y:S01]  /*28030*/  LDC R0, c[0x0][0x448] ;  /* 0x00011200ff007b82 */ /* 0x000f220000000800 */
[----:B------:R-:W-:Y:S07]  /*28040*/  @!P5 WARPSYNC.ALL ;  /* 0x000000000000d948 */ /* 0x000fee0003800000 */
[----:B------:R-:W-:Y:S01]  /*28050*/  @!P5 BAR.SYNC.DEFER_BLOCKING 0xc, 0x180 ;  /* 0x030600000000db1d */ /* 0x000fe20000010000 */
[----:B----4-:R-:W-:-:S13]  /*28060*/  ISETP.NE.AND P0, PT, R0, 0x1, PT ;  /* 0x000000010000780c */ /* 0x010fda0003f05270 */
[----:B------:R-:W4:Y:S08]  /*28070*/  @P0 LDC R0, c[0x0][0x44c] ;  /* 0x00011300ff000b82 */ /* 0x000f300000000800 */
[----:B-12---:R-:W1:Y:S01]  /*28080*/  @P0 LDC R3, c[0x0][0x450] ;  /* 0x00011400ff030b82 */ /* 0x006e620000000800 */
[----:B---3--:R-:W-:-:S05]  /*28090*/  IADD3 R2, R7, 0x7f, RZ ;  /* 0x0000007f07027810 */ /* 0x008fca0007ffe0ff */
[----:B----4-:R-:W-:-:S05]  /*280a0*/  @P0 IMAD.HI.U32 R0, R2, R0, RZ ;  /* 0x0000000002000227 */ /* 0x010fca00078e00ff */
[----:B-1----:R-:W-:-:S05]  /*280b0*/  @P0 SHF.R.U32.HI R2, RZ, R3, R0 ;  /* 0x00000003ff020219 */ /* 0x002fca0000011600 */
[----:B------:R-:W-:Y:S02]  /*280c0*/  IMAD.IADD R0, R21, 0x1, R2 ;  /* 0x0000000115007824 */ /* 0x000fe400078e0202 */
[----:B------:R-:W1:Y:S02]  /*280d0*/  LDC.64 R2, c[0x0][0x9e0] ;  /* 0x00027800ff027b82 */ /* 0x000e640000000a00 */
[----:B-1----:R-:W-:Y:S01]  /*280e0*/  ISETP.GE.AND P1, PT, R3, 0x1, PT ;  /* 0x000000010300780c */ /* 0x002fe20003f26270 */
[----:B------:R-:W-:-:S12]  /*280f0*/  IMAD.IADD R2, R0, 0x1, R2 ;  /* 0x0000000100027824 */ /* 0x000fd800078e0202 */
[----:B------:R-:W-:Y:S05]  /*28100*/  @!P1 BRA `(.L_x_1894) ;  /* 0x0000000000489947 */ /* 0x000fea0003800000 */
        /* <DEDUP_REMOVED lines=11> */
.L_x_1896:
[----:B------:R-:W-:-:S13]  /*281c0*/  ISETP.NE.AND P2, PT, R3, 0x1, PT ;  /* 0x000000010300780c */ /* 0x000fda0003f45270 */
[----:B------:R-:W1:Y:S02]  /*281d0*/  @P2 LDC.64 R4, c[0x0][0x9e8] ;  /* 0x00027a00ff042b82 */ /* 0x000e640000000a00 */
[----:B-1----:R-:W-:-:S05]  /*281e0*/  @P2 IMAD.HI.U32 R4, R6, R4, RZ ;  /* 0x0000000406042227 */ /* 0x002fca00078e00ff */
[----:B------:R-:W-:-:S07]  /*281f0*/  @P2 SHF.R.U32.HI R6, RZ, R5, R4 ;  /* 0x00000005ff062219 */ /* 0x000fce0000011604 */
.L_x_1897:
[----:B------:R-:W-:Y:S05]  /*28200*/  BSYNC B0 ;  /* 0x0000000000007941 */ /* 0x000fea0003800000 */
.L_x_1895:
[----:B------:R-:W-:-:S05]  /*28210*/  IMAD R6, R6, R3, R3 ;  /* 0x0000000306067224 */ /* 0x000fca00078e0203 */
[----:B------:R-:W-:-:S07]  /*28220*/  VIMNMX R2, R2, R6, PT ;  /* 0x0000000602027248 */ /* 0x000fce0003fe0100 */
.L_x_1894:
[----:B------:R-:W2:Y:S01]  /*28230*/  LDL R6, [R1+0x5c] ;  /* 0x00005c0001067983 */ /* 0x000ea20000100800 */
[----:B------:R-:W1:Y:S01]  /*28240*/  @P0 LDC R4, c[0x0][0x44c] ;  /* 0x00011300ff040b82 */ /* 0x000e620000000800 */
[----:B------:R-:W-:Y:S01]  /*28250*/  IMAD.MOV.U32 R0, RZ, RZ, R7 ;  /* 0x000000ffff007224 */ /* 0x000fe200078e0007 */
[----:B------:R-:W-:-:S06]  /*28260*/  ULDC UR4, c[0x0][0x9dc] ;  /* 0x0002770000047ab9 */ /* 0x000fcc0000000800 */
[----:B------:R-:W3:Y:S01]  /*28270*/  @P0 LDC R5, c[0x0][0x450] ;  /* 0x00011400ff050b82 */ /* 0x000ee20000000800 */
[----:B-1----:R-:W-:-:S05]  /*28280*/  @P0 IMAD.HI.U32 R4, R7, R4, RZ ;  /* 0x0000000407040227 */ /* 0x002fca00078e00ff */
[----:B---3--:R-:W-:Y:S02]  /*28290*/  @P0 SHF.R.U32.HI R0, RZ, R5, R4 ;  /* 0x00000005ff000219 */ /* 0x008fe40000011604 */
[----:B------:R-:W-:-:S03]  /*282a0*/  IADD3 R4, R2, 0x3f, RZ ;  /* 0x0000003f02047810 */ /* 0x000fc60007ffe0ff */
[----:B------:R-:W-:Y:S01]  /*282b0*/  IMAD.IADD R2, R20, 0x1, R0 ;  /* 0x0000000114027824 */ /* 0x000fe200078e0200 */
[----:B------:R-:W-:-:S04]  /*282c0*/  SHF.R.S32.HI R0, RZ, 0x1f, R4 ;  /* 0x0000001fff007819 */ /* 0x000fc80000011404 */
[----:B------:R-:W-:-:S04]  /*282d0*/  LEA.HI R0, R0, R4, RZ, 0x6 ;  /* 0x0000000400007211 */ /* 0x000fc800078f30ff */
[----:B------:R-:W-:Y:S01]  /*282e0*/  SHF.R.S32.HI R7, RZ, 0x6, R0 ;  /* 0x00000006ff077819 */ /* 0x000fe20000011400 */
[----:B------:R-:W-:-:S04]  /*282f0*/  VIADD R0, R2, -UR4 ;  /* 0x8000000402007c36 */ /* 0x000fc80008000000 */
[----:B------:R1:W-:Y:S01]  /*28300*/  STL [R1+0x60], R7 ;  /* 0x0000600701007387 */ /* 0x0003e20000100800 */
[----:B--2---:R-:W-:Y:S01]  /*28310*/  VIMNMX R6, R6, R7, PT ;  /* 0x0000000706067248 */ /* 0x004fe20003fe0100 */
[----:B-1----:R-:W-:Y:S06]  /*28320*/  @!P1 BRA `(.L_x_1898) ;  /* 0x0000000000449947 */ /* 0x002fec0003800000 */
        /* <DEDUP_REMOVED lines=10> */
.L_x_1900:
[----:B------:R-:W-:-:S13]  /*283d0*/  ISETP.NE.AND P0, PT, R3, 0x1, PT ;  /* 0x000000010300780c */ /* 0x000fda0003f05270 */
[----:B------:R-:W1:Y:S02]  /*283e0*/  @P0 LDC.64 R4, c[0x0][0x9e8] ;  /* 0x00027a00ff040b82 */ /* 0x000e640000000a00 */
[----:B-1----:R-:W-:-:S05]  /*283f0*/  @P0 IMAD.HI.U32 R4, R2, R4, RZ ;  /* 0x0000000402040227 */ /* 0x002fca00078e00ff */
[----:B------:R-:W-:-:S07]  /*28400*/  @P0 SHF.R.U32.HI R2, RZ, R5, R4 ;  /* 0x00000005ff020219 */ /* 0x000fce0000011604 */
.L_x_1901:
[----:B------:R-:W-:Y:S05]  /*28410*/  BSYNC B0 ;  /* 0x0000000000007941 */ /* 0x000fea0003800000 */
.L_x_1899:
[----:B------:R-:W-:-:S05]  /*28420*/  IMAD R2, R2, R3, RZ ;  /* 0x0000000302027224 */ /* 0x000fca00078e02ff */
[----:B------:R-:W-:-:S07]  /*28430*/  VIMNMX R0, R0, R2, !PT ;  /* 0x0000000200007248 */ /* 0x000fce0007fe0100 */
.L_x_1898:
[----:B------:R-:W-:Y:S01]  /*28440*/  SHF.R.S32.HI R2, RZ, 0x1f, R0 ;  /* 0x0000001fff027819 */ /* 0x000fe20000011400 */
[----:B------:R-:W-:Y:S01]  /*28450*/  BSSY B0, `(.L_x_1902) ;  /* 0x0000026000007945 */ /* 0x000fe20003800000 */
[----:B------:R-:W-:Y:S02]  /*28460*/  ISETP.NE.AND P1, PT, R17, RZ, PT ;  /* 0x000000ff1100720c */ /* 0x000fe40003f25270 */
[----:B------:R-:W-:-:S04]  /*28470*/  LEA.HI R2, R2, R0, RZ, 0x6 ;  /* 0x0000000002027211 */ /* 0x000fc800078f30ff */
[----:B------:R-:W-:-:S04]  /*28480*/  SHF.R.S32.HI R2, RZ, 0x6, R2 ;  /* 0x00000006ff027819 */ /* 0x000fc80000011402 */
[----:B------:R-:W-:-:S03]  /*28490*/  VIMNMX R8, RZ, R2, !PT ;  /* 0x00000002ff087248 */ /* 0x000fc60007fe0100 */
[----:B------:R-:W1:Y:S01]  /*284a0*/  @!P1 LDC R17, c[0x0][0x9f0] ;  /* 0x00027c00ff119b82 */ /* 0x000e620000000800 */
[----:B------:R-:W-:Y:S01]  /*284b0*/  ISETP.GT.AND P0, PT, R6, R8, PT ;  /* 0x000000080600720c */ /* 0x000fe20003f04270 */
[----:B------:R2:W-:Y:S04]  /*284c0*/  STL [R1+0x38], R8 ;  /* 0x0000380801007387 */ /* 0x0005e80000100800 */
[----:B------:R2:W-:Y:S08]  /*284d0*/  STL [R1+0x40], RZ ;  /* 0x000040ff01007387 */ /* 0x0005f00000100800 */
[----:B--2---:R-:W-:Y:S05]  /*284e0*/  @!P0 BRA `(.L_x_1903) ;  /* 0x0000000000708947 */ /* 0x004fea0003800000 */
[----:B-1----:R-:W-:-:S04]  /*284f0*/  IABS R0, R17 ;  /* 0x0000001100007213 */ /* 0x002fc80000000000 */
[----:B------:R-:W1:Y:S08]  /*28500*/  I2F.RP R2, R0 ;  /* 0x0000000000027306 */ /* 0x000e700000209400 */
[----:B-1----:R-:W1:Y:S02]  /*28510*/  MUFU.RCP R2, R2 ;  /* 0x0000000200027308 */ /* 0x002e640000001000 */
[----:B-1----:R-:W-:-:S06]  /*28520*/  VIADD R2, R2, 0xffffffe ;  /* 0x0ffffffe02027836 */ /* 0x002fcc0000000000 */
[----:B------:R-:W1:Y:S02]  /*28530*/  F2I.FTZ.U32.TRUNC.NTZ R3, R2 ;  /* 0x0000000200037305 */ /* 0x000e64000021f000 */
[----:B-1----:R-:W-:-:S04]  /*28540*/  IMAD.MOV R2, RZ, RZ, -R3 ;  /* 0x000000ffff027224 */ /* 0x002fc800078e0a03 */
[----:B------:R-:W-:Y:S02]  /*28550*/  IMAD R4, R2, R0, RZ ;  /* 0x0000000002047224 */ /* 0x000fe400078e02ff */
[----:B------:R-:W-:-:S04]  /*28560*/  IMAD.MOV.U32 R2, RZ, RZ, RZ ;  /* 0x000000ffff027224 */ /* 0x000fc800078e00ff */
[----:B------:R-:W-:Y:S01]  /*28570*/  IMAD.HI.U32 R7, R3, R4, R2 ;  /* 0x0000000403077227 */ /* 0x000fe200078e0002 */
[----:B------:R-:W-:Y:S02]  /*28580*/  IADD3 R4, R17, -0x1, R6 ;  /* 0xffffffff11047810 */ /* 0x000fe40007ffe006 */
[----:B------:R-:W-:Y:S02]  /*28590*/  IABS R2, R17 ;  /* 0x0000001100027213 */ /* 0x000fe40000000000 */
[----:B------:R-:W-:-:S03]  /*285a0*/  IADD3 R4, -R8, R4, RZ ;  /* 0x0000000408047210 */ /* 0x000fc60007ffe1ff */
        /* <DEDUP_REMOVED lines=15> */
[----:B------:R2:W-:Y:S02]  /*286a0*/  STL [R1+0x40], R2 ;  /* 0x0000400201007387 */ /* 0x0005e40000100800 */
.L_x_1903:
[----:B------:R-:W-:Y:S05]  /*286b0*/  BSYNC B0 ;  /* 0x0000000000007941 */ /* 0x000fea0003800000 */
.L_x_1902:
[----:B------:R-:W3:Y:S04]  /*286c0*/  LDL R0, [R1+0x40] ;  /* 0x0000400001007983 */ /* 0x000ee80000100800 */
[----:B--2---:R-:W3:Y:S01]  /*286d0*/  LDL R2, [R1+0x50] ;  /* 0x0000500001027983 */ /* 0x004ee20000100800 */
[----:B------:R-:W-:Y:S01]  /*286e0*/  BSSY B7, `(.L_x_1904) ;  /* 0x00004d5000077945 */ /* 0x000fe20003800000 */
[----:B---3--:R-:W-:-:S05]  /*286f0*/  IMAD R2, R2, R0, R8 ;  /* 0x0000000002027224 */ /* 0x008fca00078e0208 */
[----:B------:R-:W-:Y:S01]  /*28700*/  VIADDMNMX R0, R2, R0, R6, PT ;  /* 0x0000000002007246 */ /* 0x000fe20003800106 */
[----:B------:R2:W-:Y:S03]  /*28710*/  STL [R1+0x30], R2 ;  /* 0x0000300201007387 */ /* 0x0005e60000100800 */
[----:B------:R-:W-:Y:S01]  /*28720*/  ISETP.GT.AND P0, PT, R0, R2, PT ;  /* 0x000000020000720c */ /* 0x000fe20003f04270 */
[----:B------:R2:W-:-:S12]  /*28730*/  STL [R1+0x44], R0 ;  /* 0x0000440001007387 */ /* 0x0005d80000100800 */
[----:B--2---:R-:W-:Y:S05]  /*28740*/  @P0 BRA `(.L_x_1905) ;  /* 0x00000000004c0947 */ /* 0x004fea0003800000 */
[----:B------:R-:W2:Y:S02]  /*28750*/  S2R R0, SR_TID.X ;  /* 0x0000000000007919 */ /* 0x000ea40000002100 */
[----:B--2---:R-:W-:-:S04]  /*28760*/  LOP3.LUT R0, R0, 0x7f, RZ, 0xc0, !PT ;  /* 0x0000007f00007812 */ /* 0x004fc800078ec0ff */
[----:B------:R-:W-:-:S13]  /*28770*/  ISETP.NE.AND P1, PT, R0, RZ, PT ;  /* 0x000000ff0000720c */ /* 0x000fda0003f25270 */
[----:B------:R-:W-:Y:S05]  /*28780*/  @P1 BRA `(.L_x_1906) ;  /* 0x0000004c00281947 */ /* 0x000fea0003800000 */
[----:B------:R-:W2:Y:S01]  /*28790*/  S2R R3, SR_LANEID ;  /* 0x0000000000037919 */ /* 0x000ea20000000000 */
[----:B------:R-:W-:Y:S01]  /*287a0*/  VOTEU.ANY UR4, UPT, PT ;  /* 0x0000000000047886 */ /* 0x000fe200038e0100 */
[----:B------:R-:W3:Y:S01]  /*287b0*/  LDC.64 R4, c[0x0][0xc60] ;  /* 0x00031800ff047b82 */ /* 0x000ee20000000a00 */
[----:B------:R-:W2:Y:S01]  /*287c0*/  FLO.U32 R0, UR4 ;  /* 0x0000000400007d00 */ /* 0x000ea200080e0000 */
[----:B------:R-:W-:-:S07]  /*287d0*/  ULDC.64 UR6, c[0x0][0x208] ;  /* 0x0000820000067ab9 */ /* 0x000fce0000000a00 */
[----:B------:R-:W3:Y:S01]  /*287e0*/  POPC R2, UR4 ;  /* 0x0000000400027d09 */ /* 0x000ee20008000000 */
[----:B--2---:R-:W-:-:S13]  /*287f0*/  ISETP.EQ.U32.AND P0, PT, R0, R3, PT ;  /* 0x000000030000720c */ /* 0x004fda0003f02070 */
[----:B---3--:R-:W2:Y:S01]  /*28800*/  @P0 ATOMG.E.ADD.STRONG.GPU PT, R5, desc[UR6][R4.64], R2 ;  /* 0x00000002040509a8 */ /* 0x008ea200081ee1c6 */
[----:B------:R-:W3:Y:S02]  /*28810*/  S2R R3, SR_LTMASK ;  /* 0x0000000000037919 */ /* 0x000ee40000003900 */
[----:B---3--:R-:W-:-:S06]  /*28820*/  LOP3.LUT R3, R3, UR4, RZ, 0xc0, !PT ;  /* 0x0000000403037c12 */ /* 0x008fcc000f8ec0ff */
[----:B------:R-:W3:Y:S01]  /*28830*/  POPC R3, R3 ;  /* 0x0000000300037309 */ /* 0x000ee20000000000 */
[----:B--2---:R-:W3:Y:S02]  /*28840*/  SHFL.IDX PT, R0, R5, R0, 0x1f ;  /* 0x00001f0005007589 */ /* 0x004ee400000e0000 */
[----:B---3--:R-:W-:-:S05]  /*28850*/  IADD3 R0, R0, UR39, R3 ;  /* 0x0000002700007c10 */ /* 0x008fca000fffe003 */
[----:B------:R3:W-:Y:S01]  /*28860*/  STL [R1], R0 ;  /* 0x0000000001007387 */ /* 0x0007e20000100800 */
[----:B------:R-:W-:Y:S05]  /*28870*/  BRA `(.L_x_1906) ;  /* 0x0000004800ec7947 */ /* 0x000fea0003800000 */
.L_x_1905:
        /* <DEDUP_REMOVED lines=10> */
[----:B------:R-:W2:Y:S01]  /*28920*/  LDC.64 R2, c[0x4][R2] ;  /* 0x0100000002027b82 */ /* 0x000ea20000000a00 */
        /* <DEDUP_REMOVED lines=8> */
[----:B012---:R-:W-:Y:S05]  /*289b0*/  CALL.ABS.NOINC R2 ;  /* 0x0000000002007343 */ /* 0x007fea0003c00000 */
.L_x_1908:
[----:B------:R-:W-:Y:S05]  /*289c0*/  BSYNC B6 ;  /* 0x0000000000067941 */ /* 0x000fea0003800000 */
.L_x_1907:
[----:B------:R-:W-:Y:S01]  /*289d0*/  VIADD R0, R18, 0x400 ;  /* 0x0000040012007836 */ /* 0x000fe20000000000 */
[----:B------:R-:W-:Y:S04]  /*289e0*/  BSSY B6, `(.L_x_1909) ;  /* 0x0000022000067945 */ /* 0x000fe80003800000 */
[----:B------:R-:W-:-:S13]  /*289f0*/  LOP3.LUT P0, RZ, R0, 0x3ff, RZ, 0xc0, !PT ;  /* 0x000003ff00ff7812 */ /* 0x000fda000780c0ff */
[----:B------:R-:W-:Y:S05]  /*28a00*/  @!P0 BRA `(.L_x_1910) ;  /* 0x00000000007c8947 */ /* 0x000fea0003800000 */
[----:B-1----:R-:W-:Y:S01]  /*28a10*/  MOV R17, 0x0 ;  /* 0x0000000000117802 */ /* 0x002fe20000000f00 */
[----:B------:R-:W-:Y:S01]  /*28a20*/  ULDC.64 UR6, c[0x4][0x1b8] ;  /* 0x01006e0000067ab9 */ /* 0x000fe20000000a00 */
[----:B------:R-:W-:Y:S01]  /*28a30*/  ULDC.64 UR8, c[0x4][0x1c0] ;  /* 0x0100700000087ab9 */ /* 0x000fe20000000a00 */
[----:B------:R-:W-:Y:S01]  /*28a40*/  ULDC.64 UR4, c[0x4][0x148] ;  /* 0x0100520000047ab9 */ /* 0x000fe20000000a00 */
[----:B------:R1:W2:Y:S01]  /*28a50*/  LDC.64 R2, c[0x4][R17] ;  /* 0x0100000011027b82 */ /* 0x0002a20000000a00 */
        /* <DEDUP_REMOVED lines=8> */
[----:B-1----:R-:W-:-:S07]  /*28ae0*/  IMAD.MOV.U32 R13, RZ, RZ, RZ ;  /* 0x000000ffff0d7224 */ /* 0x002fce00078e00ff */
[----:B------:R-:W-:-:S07]  /*28af0*/  LEPC R20, `(.L_x_1911) ;  /* 0x000000001014794e */ /* 0x000fce0000000000 */
[----:B0-2---:R-:W-:Y:S05]  /*28b00*/  CALL.ABS.NOINC R2 ;  /* 0x0000000002007343 */ /* 0x005fea0003c00000 */
.L_x_1911:
        /* <DEDUP_REMOVED lines=15> */
.L_x_1910:
[----:B------:R-:W-:Y:S05]  /*28c00*/  BSYNC B6 ;  /* 0x0000000000067941 */ /* 0x000fea0003800000 */
.L_x_1909:
[----:B------:R-:W2:Y:S01]  /*28c10*/  LDL R0, [R1+0xc] ;  /* 0x00000c0001007983 */ /* 0x000ea20000100800 */
[----:B------:R-:W-:Y:S02]  /*28c20*/  ULDC.64 UR4, c[0x0][0x9f8] ;  /* 0x00027e0000047ab9 */ /* 0x000fe40000000a00 */
[----:B------:R-:W-:Y:S01]  /*28c30*/  ISETP.NE.U32.AND P0, PT, RZ, UR4, PT ;  /* 0x00000004ff007c0c */ /* 0x000fe2000bf05070 */
[----:B-1----:R-:W3:Y:S01]  /*28c40*/  LDL R17, [R1+0x44] ;  /* 0x0000440001117983 */ /* 0x002ee20000100800 */
[----:B------:R-:W-:Y:S02]  /*28c50*/  ULDC.64 UR6, c[0x0][0x208] ;  /* 0x0000820000067ab9 */ /* 0x000fe40000000a00 */
[----:B------:R-:W-:Y:S01]  /*28c60*/  ISETP.NE.AND.EX P0, PT, RZ, UR5, PT, P0 ;  /* 0x00000005ff007c0c */ /* 0x000fe2000bf05300 */
[----:B------:R-:W-:-:S12]  /*28c70*/  ULDC.64 UR4, c[0x0][0xa08] ;  /* 0x0002820000047ab9 */ /* 0x000fd80000000a00 */
[----:B------:R-:W1:Y:S01]  /*28c80*/  @P0 LDC.64 R2, c[0x0][0x9f8] ;  /* 0x00027e00ff020b82 */ /* 0x000e620000000a00 */
[----:B--2---:R-:W-:Y:S01]  /*28c90*/  MOV R7, R0 ;  /* 0x0000000000077202 */ /* 0x004fe20000000f00 */
[----:B-1----:R-:W-:-:S05]  /*28ca0*/  @P0 IMAD.WIDE R2, R0, 0x4, R2 ;  /* 0x0000000400020825 */ /* 0x002fca00078e0202 */
[----:B------:R1:W2:Y:S01]  /*28cb0*/  @P0 LDG.E R7, desc[UR6][R2.64] ;  /* 0x0000000602070981 */ /* 0x0002a2000c1e1900 */
[----:B---3--:R-:W-:Y:S01]  /*28cc0*/  VIADD R0, R17, 0xffffffff ;  /* 0xffffffff11007836 */ /* 0x008fe20000000000 */
[----:B-1----:R-:W1:Y:S02]  /*28cd0*/  LDC.64 R2, c[0x0][0x418] ;  /* 0x00010600ff027b82 */ /* 0x002e640000000a00 */
[----:B-1----:R-:W-:Y:S01]  /*28ce0*/  LOP3.LUT P0, RZ, R2, UR4, RZ, 0xfc, !PT ;  /* 0x0000000402ff7c12 */ /* 0x002fe2000f80fcff */
[----:B------:R-:W-:-:S03]  /*28cf0*/  UMOV UR4, 0xffffffff ;  /* 0xffffffff00047882 */ /* 0x000fc60000000000 */
[----:B------:R-:W-:Y:S02]  /*28d00*/  LOP3.LUT P0, RZ, R3, UR5, RZ, 0xfc, P0 ;  /* 0x0000000503ff7c12 */ /* 0x000fe4000800fcff */
[----:B--2---:R-:W-:Y:S01]  /*28d10*/  SHF.R.S32.HI R8, RZ, 0x1f, R7 ;  /* 0x0000001fff087819 */ /* 0x004fe20000011407 */
[----:B------:R1:W-:Y:S01]  /*28d20*/  STL [R1+0x8], R7 ;  /* 0x0000080701007387 */ /* 0x0003e20000100800 */
[----:B------:R-:W-:-:S03]  /*28d30*/  SEL R17, R7, RZ, !P0 ;  /* 0x000000ff07117207 */ /* 0x000fc60004000000 */
[----:B------:R1:W-:Y:S01]  /*28d40*/  STL [R1+0x24], R8 ;  /* 0x0000240801007387 */ /* 0x0003e20000100800 */
[----:B------:R-:W-:Y:S05]  /*28d50*/  BRA.DIV UR4, `(.L_x_1912) ;  /* 0x0000007204987947 */ /* 0x000fea000b800000 */
[----:B------:R-:W2:Y:S02]  /*28d60*/  S2R R4, SR_TID.X ;  /* 0x0000000000047919 */ /* 0x000ea40000002100 */
[----:B--2---:R-:W-:-:S04]  /*28d70*/  SHF.R.U32.HI R4, RZ, 0x5, R4 ;  /* 0x00000005ff047819 */ /* 0x004fc80000011604 */
[----:B------:R-:W-:-:S05]  /*28d80*/  LOP3.LUT R4, R4, 0x3, RZ, 0xc0, !PT ;  /* 0x0000000304047812 */ /* 0x000fca00078ec0ff */
[----:B------:R2:W3:Y:S02]  /*28d90*/  SHFL.IDX PT, R14, R4, RZ, 0x1f ;  /* 0x00001fff040e7589 */ /* 0x0004e400000e0000 */
.L_x_2094:
[----:B------:R4:W-:Y:S01]  /*28da0*/  STL [R1+0x4], R0 ;  /* 0x0000040001007387 */ /* 0x0009e20000100800 */
[----:B---3--:R-:W-:Y:S02]  /*28db0*/  ISETP.NE.AND P0, PT, R14, RZ, PT ;  /* 0x000000ff0e00720c */ /* 0x008fe40003f05270 */
[----:B------:R-:W-:Y:S02]  /*28dc0*/  PLOP3.LUT P1, PT, PT, PT, PT, 0x8, 0x0 ;  /* 0x000000000000781c */ /* 0x000fe40003f2e170 */
[----:B------:R-:W-:-:S11]  /*28dd0*/  LOP3.LUT R19, R19, 0xfffffffb, RZ, 0xc0, !PT ;  /* 0xfffffffb13137812 */ /* 0x000fd600078ec0ff */
[----:B------:R-:W-:Y:S01]  /*28de0*/  @P1 LOP3.LUT R19, R19, 0x4, RZ, 0xfc, !PT ;  /* 0x0000000413131812 */ /* 0x000fe200078efcff */
[----:B----4-:R-:W-:Y:S06]  /*28df0*/  @P0 BRA `(.L_x_1913) ;  /* 0x0000000400440947 */ /* 0x010fec0003800000 */
[----:B------:R-:W-:-:S03]  /*28e00*/  UMOV UR4, 0xffffffff ;  /* 0xffffffff00047882 */ /* 0x000fc60000000000 */
[----:B------:R-:W-:Y:S05]  /*28e10*/  BRA.DIV UR4, `(.L_x_1914) ;  /* 0x00000072049c7947 */ /* 0x000fea000b800000 */
[----:B------:R-:W-:-:S13]  /*28e20*/  ELECT P6, URZ, PT ;  /* 0x00000000003f782f */ /* 0x000fda00038c0000 */
.L_x_2097:
        /* <DEDUP_REMOVED lines=8> */
[----:B------:R-:W-:Y:S01]  /*28eb0*/  IMAD.MOV.U32 R0, RZ, RZ, R9 ;  /* 0x000000ffff007224 */ /* 0x000fe200078e0009 */
[----:B---3--:R-:W-:-:S13]  /*28ec0*/  ISETP.NE.AND P0, PT, R6, 0x1, PT ;  /* 0x000000010600780c */ /* 0x008fda0003f05270 */
[----:B--2---:R-:W2:Y:S02]  /*28ed0*/  @P0 LDC.64 R4, c[0x0][0x440] ;  /* 0x00011000ff040b82 */ /* 0x004ea40000000a00 */
        /* <DEDUP_REMOVED lines=9> */
[----:B------:R-:W-:-:S03]  /*28f70*/  IMAD.WIDE.U32 R4, R7, UR4, R4 ;  /* 0x0000000407047c25 */ /* 0x000fc6000f8e0004 */
[----:B------:R-:W-:Y:S02]  /*28f80*/  LEA R2, P0, R4, R2, 0x2 ;  /* 0x0000000204027211 */ /* 0x000fe400078010ff */
[----:B------:R-:W-:-:S04]  /*28f90*/  IADD3 R0, R5, R0, RZ ;  /* 0x0000000005007210 */ /* 0x000fc80007ffe0ff */
[----:B------:R-:W-:-:S05]  /*28fa0*/  LEA.HI.X R3, R4, R3, R0, 0x2, P0 ;  /* 0x0000000304037211 */ /* 0x000fca00000f1400 */
[----:B------:R3:W5:Y:S02]  /*28fb0*/  LDG.E R17, desc[UR6][R2.64] ;  /* 0x0000000602117981 */ /* 0x000764000c1e1900 */
.L_x_1915:
[----:B------:R-:W4:Y:S04]  /*28fc0*/  LDL R0, [R1+0x10] ;  /* 0x0000100001007983 */ /* 0x000f280000100800 */
[----:B---3--:R-:W3:Y:S01]  /*28fd0*/  LDL R2, [R1+0x14] ;  /* 0x0000140001027983 */ /* 0x008ee20000100800 */
[----:B----4-:R-:W-:Y:S01]  /*28fe0*/  IMAD R0, R0, 0x8, R18 ;  /* 0x0000000800007824 */ /* 0x010fe200078e0212 */
[----:B---3--:R-:W-:-:S04]  /*28ff0*/  SHF.L.U32 R2, R2, 0x1f, RZ ;  /* 0x0000001f02027819 */ /* 0x008fc800000006ff */
[----:B------:R-:W3:Y:S02]  /*29000*/  SYNCS.PHASECHK.TRANS64.TRYWAIT P0, [R0+URZ+0x30840], R2 ;  /* 0x03084002000075a7 */ /* 0x000ee4000800017f */
[----:B---3--:R-:W-:Y:S05]  /*29010*/  @!P0 BRA `(.L_x_1916) ;  /* 0x00000070003c8947 */ /* 0x008fea0003800000 */
.L_x_2098:
[----:B------:R-:W4:Y:S02]  /*29020*/  S2R R3, SR_TID.X ;  /* 0x0000000000037919 */ /* 0x000f240000002100 */
[----:B----4-:R-:W-:-:S04]  /*29030*/  LOP3.LUT R3, R3, 0x7f, RZ, 0xc0, !PT ;  /* 0x0000007f03037812 */ /* 0x010fc800078ec0ff */
[----:B------:R-:W-:-:S13]  /*29040*/  ISETP.NE.AND P0, PT, R3, RZ, PT ;  /* 0x000000ff0300720c */ /* 0x000fda0003f05270 */
[----:B------:R-:W-:Y:S05]  /*29050*/  @P0 BRA `(.L_x_1917) ;  /* 0x0000000000140947 */ /* 0x000fea0003800000 */
[----:B------:R-:W-:Y:S01]  /*29060*/  LOP3.LUT P1, RZ, R19, 0x1, RZ, 0xc0, !PT ;  /* 0x0000000113ff7812 */ /* 0x000fe2000782c0ff */
[----:B---3--:R-:W-:-:S04]  /*29070*/  IMAD.MOV.U32 R2, RZ, RZ, 0x8000 ;  /* 0x00008000ff027424 */ /* 0x008fc800078e00ff */
[----:B------:R4:W-:Y:S08]  /*29080*/  SYNCS.ARRIVE.TRANS64 RZ, [R0+URZ+0x30830], R2 ;  /* 0x0308300200ff79a7 */ /* 0x0009f0000800003f */
[----:B------:R-:W-:Y:S05]  /*29090*/  @!P1 BRA `(.L_x_1917) ;  /* 0x0000000000049947 */ /* 0x000fea0003800000 */
[----:B------:R-:W-:Y:S01]  /*290a0*/  BPT.TRAP 0x1 ;  /* 0x000000040000795c */ /* 0x000fe20000300000 */
.L_x_1917:
[----:B------:R-:W3:Y:S04]  /*290b0*/  LDL R3, [R1+0x10] ;  /* 0x0000100001037983 */ /* 0x000ee80000100800 */
[----:B--2---:R-:W2:Y:S04]  /*290c0*/  LDL R4, [R1+0x4] ;  /* 0x0000040001047983 */ /* 0x004ea80000100800 */
[----:B---34-:R-:W3:Y:S01]  /*290d0*/  LDL R2, [R1+0x18] ;  /* 0x0000180001027983 */ /* 0x018ee20000100800 */
[----:B------:R-:W-:Y:S01]  /*290e0*/  R2UR UR9, R0 ;  /* 0x00000000000972ca */ /* 0x000fe200000e0000 */
[----:B------:R-:W-:Y:S01]  /*290f0*/  UIADD3 UR4, UP0, UR36, 0x370, URZ ;  /* 0x0000037024047890 */ /* 0x000fe2000ff1e03f */
[----:B------:R-:W-:-:S02]  /*29100*/  R2UR UR12, R16 ;  /* 0x00000000100c72ca */ /* 0x000fc400000e0000 */
[----:B-----5:R-:W-:Y:S01]  /*29110*/  R2UR UR13, R17 ;  /* 0x00000000110d72ca */ /* 0x020fe200000e0000 */
[----:B------:R-:W-:Y:S01]  /*29120*/  UMOV UR10, URZ ;  /* 0x0000003f000a7c82 */ /* 0x000fe20008000000 */
[----:B------:R-:W-:-:S07]  /*29130*/  UMOV UR6, 0x0 ;  /* 0x0000000000067882 */ /* 0x000fce0000000000 */
[----:B------:R-:W-:Y:S01]  /*29140*/  UIADD3 UR9, UR9, 0x30830, URZ ;  /* 0x0003083009097890 */ /* 0x000fe2000fffe03f */
[----:B------:R-:W-:Y:S01]  /*29150*/  UMOV UR7, 0x14f00000 ;  /* 0x14f0000000077882 */ /* 0x000fe20000000000 */
[----:B------:R-:W-:Y:S01]  /*29160*/  UMOV UR17, 0x40 ;  /* 0x0000004000117882 */ /* 0x000fe20000000000 */
[----:B------:R-:W-:Y:S02]  /*29170*/  PLOP3.LUT P0, PT, PT, PT, PT, 0x80, 0x0 ;  /* 0x000000000000781c */ /* 0x000fe40003f0f070 */
[----:B------:R-:W-:-:S11]  /*29180*/  LOP3.LUT R19, R19, 0xfffffffb, RZ, 0xc0, !PT ;  /* 0xfffffffb13137812 */ /* 0x000fd600078ec0ff */
[----:B------:R-:W-:Y:S01]  /*29190*/  @P0 LOP3.LUT R19, R19, 0x4, RZ, 0xfc, !PT ;  /* 0x0000000413130812 */ /* 0x000fe200078efcff */
[----:B------:R-:W-:Y:S01]  /*291a0*/  IMAD R0, R3, 0x8000, R18 ;  /* 0x0000800003007824 */ /* 0x000fe200078e0212 */
[----:B--2---:R-:W-:-:S04]  /*291b0*/  R2UR UR11, R4 ;  /* 0x00000000040b72ca */ /* 0x004fc800000e0000 */
[----:B------:R-:W-:Y:S02]  /*291c0*/  R2UR UR14, R0 ;  /* 0x00000000000e72ca */ /* 0x000fe400000e0000 */
[----:B---3--:R-:W-:-:S11]  /*291d0*/  R2UR UR5, R2 ;  /* 0x00000000020572ca */ /* 0x008fd600000e0000 */
[----:B------:R-:W-:Y:S02]  /*291e0*/  UIADD3 UR8, UR14, 0x20400, URZ ;  /* 0x000204000e087890 */ /* 0x000fe4000fffe03f */
[----:B------:R-:W-:Y:S02]  /*291f0*/  ULEA UR11, UR11, UR5, 0x6 ;  /* 0x000000050b0b7291 */ /* 0x000fe4000f8e303f */
[----:B------:R-:W-:Y:S02]  /*29200*/  UIADD3.X UR5, URZ, UR37, URZ, UP0, !UPT ;  /* 0x000000253f057290 */ /* 0x000fe400087fe43f */
[----:B------:R-:W-:Y:S02]  /*29210*/  UIADD3 UR15, UR14, 0x22400, URZ ;  /* 0x000224000e0f7890 */ /* 0x000fe4000fffe03f */
[----:B------:R-:W-:Y:S02]  /*29220*/  UIADD3 UR16, UR14, 0x24400, URZ ;  /* 0x000244000e107890 */ /* 0x000fe4000fffe03f */
[----:B------:R-:W-:-:S03]  /*29230*/  UIADD3 UR14, UR14, 0x26400, URZ ;  /* 0x000264000e0e7890 */ /* 0x000fc6000fffe03f */
[----:B------:R2:W-:Y:S02]  /*29240*/  UTMALDG.4D [UR8], [UR4], desc[UR6] ;  /* 0x00000608040075b4 */ /* 0x0005e40008019000 */
[----:B--2---:R-:W-:Y:S01]  /*29250*/  UMOV UR8, UR15 ;  /* 0x0000000f00087c82 */ /* 0x004fe20008000000 */
[----:B------:R-:W-:Y:S01]  /*29260*/  UMOV UR10, UR17 ;  /* 0x00000011000a7c82 */ /* 0x000fe20008000000 */
[----:B------:R-:W-:Y:S01]  /*29270*/  UMOV UR15, 0x80 ;  /* 0x00000080000f7882 */ /* 0x000fe20000000000 */
        /* <DEDUP_REMOVED lines=8> */
[----:B---3--:R-:W-:Y:S01]  /*29300*/  NOP ;  /* 0x0000000000007918 */ /* 0x008fe20000000000 */
.L_x_1913:
[----:B------:R-:W3:Y:S01]  /*29310*/  LDL.LU R3, [R1+0x48] ;  /* 0x0000480001037983 */ /* 0x000ee20000300800 */
[----:B------:R-:W-:Y:S05]  /*29320*/  WARPSYNC.ALL ;  /* 0x0000000000007948 */ /* 0x000fea0003800000 */
[----:B------:R-:W-:Y:S01]  /*29330*/  ULDC.64 UR4, c[0x0][0x298] ;  /* 0x0000a60000047ab9 */ /* 0x000fe20000000a00 */
[----:B------:R-:W-:Y:S01]  /*29340*/  BSSY B6, `(.L_x_1918) ;  /* 0x000001c000067945 */ /* 0x000fe20003800000 */
[----:B------:R-:W-:Y:S01]  /*29350*/  BAR.SYNC.DEFER_BLOCKING 0x8, 0x180 ;  /* 0x0206000000007b1d */ /* 0x000fe20000010000 */
[----:B---3--:R-:W-:Y:S01]  /*29360*/  SHF.R.S32.HI R0, RZ, 0x1f, R3 ;  /* 0x0000001fff007819 */ /* 0x008fe20000011403 */
[----:B--2---:R-:W-:-:S04]  /*29370*/  IMAD.WIDE.U32 R4, R3, UR4, RZ ;  /* 0x0000000403047c25 */ /* 0x004fc8000f8e00ff */
        /* <DEDUP_REMOVED lines=12> */
[----:B--2---:R-:W-:Y:S01]  /*29440*/  MOV R4, UR4 ;  /* 0x0000000400047c02 */ /* 0x004fe20008000f00 */
[----:B------:R-:W-:Y:S01]  /*29450*/  IMAD.U32 R5, RZ, RZ, UR5 ;  /* 0x00000005ff057e24 */ /* 0x000fe2000f8e00ff */
[----:B------:R-:W2:Y:S01]  /*29460*/  LDC.64 R2, c[0x4][R2] ;  /* 0x0100000002027b82 */ /* 0x000ea20000000a00 */
[----:B------:R-:W-:Y:S01]  /*29470*/  IMAD.U32 R6, RZ, RZ, UR6 ;  /* 0x00000006ff067e24 */ /* 0x000fe2000f8e00ff */
[----:B-1----:R-:W-:Y:S01]  /*29480*/  MOV R8, 0x70 ;  /* 0x0000007000087802 */ /* 0x002fe20000000f00 */
[----:B------:R-:W-:Y:S02]  /*29490*/  IMAD.U32 R7, RZ, RZ, UR7 ;  /* 0x00000007ff077e24 */ /* 0x000fe4000f8e00ff */
[----:B------:R-:W-:-:S02]  /*294a0*/  IMAD.U32 R10, RZ, RZ, UR8 ;  /* 0x00000008ff0a7e24 */ /* 0x000fc4000f8e00ff */
[----:B------:R-:W-:Y:S02]  /*294b0*/  IMAD.U32 R11, RZ, RZ, UR9 ;  /* 0x00000009ff0b7e24 */ /* 0x000fe4000f8e00ff */
[----:B------:R-:W-:Y:S02]  /*294c0*/  IMAD.MOV.U32 R12, RZ, RZ, 0x1 ;  /* 0x00000001ff0c7424 */ /* 0x000fe400078e00ff */
[----:B------:R-:W-:-:S07]  /*294d0*/  IMAD.MOV.U32 R13, RZ, RZ, RZ ;  /* 0x000000ffff0d7224 */ /* 0x000fce00078e00ff */
[----:B------:R-:W-:-:S07]  /*294e0*/  LEPC R20, `(.L_x_1919) ;  /* 0x000000001014794e */ /* 0x000fce0000000000 */
[----:B0-2---:R-:W-:Y:S05]  /*294f0*/  CALL.ABS.NOINC R2 ;  /* 0x0000000002007343 */ /* 0x005fea0003c00000 */
.L_x_1919:
[----:B------:R-:W-:Y:S05]  /*29500*/  BSYNC B6 ;  /* 0x0000000000067941 */ /* 0x000fea0003800000 */
.L_x_1918:
[----:B--2---:R-:W2:Y:S01]  /*29510*/  LDL.LU R0, [R1+0x54] ;  /* 0x0000540001007983 */ /* 0x004ea20000300800 */
[----:B------:R-:W-:Y:S01]  /*29520*/  ULDC.64 UR6, c[0x0][0xa00] ;  /* 0x0002800000067ab9 */ /* 0x000fe20000000a00 */
[----:B-1----:R-:W1:Y:S01]  /*29530*/  LDC R7, c[0x0][0x448] ;  /* 0x00011200ff077b82 */ /* 0x002e620000000800 */
[----:B------:R-:W-:Y:S01]  /*29540*/  ULDC.64 UR4, c[0x0][0x2d8] ;  /* 0x0000b60000047ab9 */ /* 0x000fe20000000a00 */
[----:B------:R-:W2:Y:S04]  /*29550*/  LDL.LU.64 R2, [R1+0x48] ;  /* 0x0000480001027983 */ /* 0x000ea80000300a00 */
[----:B------:R-:W3:Y:S04]  /*29560*/  LDL R5, [R1+0xc] ;  /* 0x00000c0001057983 */ /* 0x000ee80000100800 */
[----:B------:R-:W4:Y:S01]  /*29570*/  LDL R11, [R1+0x34] ;  /* 0x00003400010b7983 */ /* 0x000f220000100800 */
[----:B------:R-:W-:-:S04]  /*29580*/  ISETP.NE.U32.AND P0, PT, RZ, UR6, PT ;  /* 0x00000006ff007c0c */ /* 0x000fc8000bf05070 */
[----:B------:R-:W-:Y:S01]  /*29590*/  ISETP.NE.AND.EX P0, PT, RZ, UR7, PT, P0 ;  /* 0x00000007ff007c0c */ /* 0x000fe2000bf05300 */
[----:B------:R-:W5:Y:S02]  /*295a0*/  S2R R8, SR_TID.X ;  /* 0x0000000000087919 */ /* 0x000f640000002100 */
[----:B-----5:R-:W-:Y:S01]  /*295b0*/  IMAD.SHL.U32 R8, R8, 0x10, RZ ;  /* 0x0000001008087824 */ /* 0x020fe200078e00ff */
[----:B------:R-:W5:Y:S01]  /*295c0*/  S2R R9, SR_TID.X ;  /* 0x0000000000097919 */ /* 0x000f620000002100 */
[----:B------:R-:W0:Y:S01]  /*295d0*/  S2R R10, SR_TID.X ;  /* 0x00000000000a7919 */ /* 0x000e220000002100 */
[----:B-----5:R-:W-:-:S04]  /*295e0*/  SHF.L.U32 R9, R9, 0x3, RZ ;  /* 0x0000000309097819 */ /* 0x020fc800000006ff */
[----:B------:R-:W-:-:S04]  /*295f0*/  LOP3.LUT R9, R9, 0x38, RZ, 0xc0, !PT ;  /* 0x0000003809097812 */ /* 0x000fc800078ec0ff */
[C---:B------:R-:W-:Y:S02]  /*29600*/  LOP3.LUT R13, R9.reuse, 0x40, RZ, 0xfc, !PT ;  /* 0x00000040090d7812 */ /* 0x040fe400078efcff */
[C---:B------:R-:W-:Y:S02]  /*29610*/  LOP3.LUT R12, R9.reuse, 0x80, RZ, 0xfc, !PT ;  /* 0x00000080090c7812 */ /* 0x040fe400078efcff */
[----:B------:R-:W-:Y:S02]  /*29620*/  LOP3.LUT R9, R9, 0xc0, RZ, 0xfc, !PT ;  /* 0x000000c009097812 */ /* 0x000fe400078efcff */
[----:B0-----:R-:W-:-:S04]  /*29630*/  LOP3.LUT R10, R10, 0x7f, RZ, 0xc0, !PT ;  /* 0x0000007f0a0a7812 */ /* 0x001fc800078ec0ff */
[----:B------:R-:W-:Y:S01]  /*29640*/  SHF.R.U32.HI R10, RZ, 0x3, R10 ;  /* 0x00000003ff0a7819 */ /* 0x000fe2000001160a */
[----:B--2---:R-:W-:Y:S01]  /*29650*/  IMAD.MOV.U32 R3, RZ, RZ, R0 ;  /* 0x000000ffff037224 */ /* 0x004fe200078e0000 */
[----:B---3--:R-:W-:-:S04]  /*29660*/  SHF.R.S32.HI R0, RZ, 0x1f, R5 ;  /* 0x0000001fff007819 */ /* 0x008fc80000011405 */
[----:B------:R-:W-:Y:S02]  /*29670*/  SEL R4, R0, RZ, !P0 ;  /* 0x000000ff00047207 */ /* 0x000fe40004000000 */
[----:B------:R-:W-:Y:S02]  /*29680*/  SEL R0, R5, RZ, !P0 ;  /* 0x000000ff05007207 */ /* 0x000fe40004000000 */
[----:B------:R-:W0:Y:S01]  /*29690*/  S2R R5, SR_TID.X ;  /* 0x0000000000057919 */ /* 0x000e220000002100 */
[----:B-1----:R-:W-:Y:S01]  /*296a0*/  ISETP.NE.AND P0, PT, R7, 0x1, PT ;  /* 0x000000010700780c */ /* 0x002fe20003f05270 */
[----:B------:R-:W-:-:S04]  /*296b0*/  IMAD.WIDE.U32 R2, R16, UR4, R2 ;  /* 0x0000000410027c25 */ /* 0x000fc8000f8e0002 */
[----:B------:R-:W-:Y:S01]  /*296c0*/  IMAD R3, R16, UR5, R3 ;  /* 0x0000000510037c24 */ /* 0x000fe2000f8e0203 */
[----:B------:R-:W-:-:S07]  /*296d0*/  ULDC.64 UR4, c[0x0][0x2e0] ;  /* 0x0000b80000047ab9 */ /* 0x000fce0000000a00 */
[----:B------:R-:W1:Y:S01]  /*296e0*/  @P0 LDC R6, c[0x0][0x450] ;  /* 0x00011400ff060b82 */ /* 0x000e620000000800 */
[----:B0-----:R-:W-:-:S04]  /*296f0*/  LOP3.LUT R5, R5, 0x7f, RZ, 0xc0, !PT ;  /* 0x0000007f05057812 */ /* 0x001fc800078ec0ff */
[----:B------:R-:W-:-:S04]  /*29700*/  SHF.R.U32.HI R5, RZ, 0x3, R5 ;  /* 0x00000003ff057819 */ /* 0x000fc80000011605 */
[----:B------:R-:W-:Y:S02]  /*29710*/  LOP3.LUT R8, R5, 0x70, R8, 0xf8, !PT ;  /* 0x0000007005087812 */ /* 0x000fe400078ef808 */
[----:B------:R-:W0:Y:S01]  /*29720*/  @P0 LDC R5, c[0x0][0x44c] ;  /* 0x00011300ff050b82 */ /* 0x000e220000000800 */
[----:B------:R-:W-:Y:S02]  /*29730*/  IMAD R4, R4, UR4, RZ ;  /* 0x0000000404047c24 */ /* 0x000fe4000f8e02ff */
[----:B------:R-:W-:-:S04]  /*29740*/  IMAD.WIDE.U32 R2, R0, UR4, R2 ;  /* 0x0000000400027c25 */ /* 0x000fc8000f8e0002 */
[----:B------:R-:W-:Y:S01]  /*29750*/  IMAD R0, R0, UR5, R4 ;  /* 0x0000000500007c24 */ /* 0x000fe2000f8e0204 */
[----:B----4-:R-:W-:Y:S01]  /*29760*/  IADD3 R4, R8, R11, RZ ;  /* 0x0000000b08047210 */ /* 0x010fe20007ffe0ff */
[----:B------:R-:W-:Y:S02]  /*29770*/  ULDC.64 UR4, c[0x0][0x2d0] ;  /* 0x0000b40000047ab9 */ /* 0x000fe40000000a00 */
[----:B------:R-:W-:Y:S02]  /*29780*/  IMAD.IADD R3, R3, 0x1, R0 ;  /* 0x0000000103037824 */ /* 0x000fe400078e0200 */
[----:B------:R-:W-:Y:S01]  /*29790*/  IMAD.MOV.U32 R0, RZ, RZ, R4 ;  /* 0x000000ffff007224 */ /* 0x000fe200078e0004 */
[----:B------:R-:W2:Y:S01]  /*297a0*/  S2R R8, SR_TID.X ;  /* 0x0000000000087919 */ /* 0x000ea20000002100 */
[----:B0-----:R-:W-:-:S05]  /*297b0*/  @P0 IMAD.HI.U32 R5, R4, R5, RZ ;  /* 0x0000000504050227 */ /* 0x001fca00078e00ff */
[----:B-1----:R-:W-:-:S05]  /*297c0*/  @P0 SHF.R.U32.HI R0, RZ, R6, R5 ;  /* 0x00000006ff000219 */ /* 0x002fca0000011605 */
        /* <DEDUP_REMOVED lines=8> */
[----:B------:R-:W-:-:S05]  /*29850*/  SHF.R.S32.HI R0, RZ, 0x1f, R4 ;  /* 0x0000001fff007819 */ /* 0x000fca0000011404 */
[----:B------:R-:W-:Y:S02]  /*29860*/  IMAD R0, R0, UR4, RZ ;  /* 0x0000000400007c24 */ /* 0x000fe4000f8e02ff */
[----:B------:R-:W-:-:S04]  /*29870*/  IMAD.WIDE.U32 R2, R4, UR4, R2 ;  /* 0x0000000404027c25 */ /* 0x000fc8000f8e0002 */
[----:B------:R-:W-:Y:S01]  /*29880*/  IMAD R4, R4, UR5, R0 ;  /* 0x0000000504047c24 */ /* 0x000fe2000f8e0200 */
[----:B------:R-:W-:Y:S01]  /*29890*/  ULDC.64 UR4, c[0x0][0x280] ;  /* 0x0000a00000047ab9 */ /* 0x000fe20000000a00 */
[----:B--2---:R-:W-:Y:S02]  /*298a0*/  IMAD.SHL.U32 R8, R8, 0x8, RZ ;  /* 0x0000000808087824 */ /* 0x004fe400078e00ff */
[----:B------:R-:W-:Y:S01]  /*298b0*/  IMAD.IADD R3, R3, 0x1, R4 ;  /* 0x0000000103037824 */ /* 0x000fe200078e0204 */
[----:B------:R-:W-:Y:S01]  /*298c0*/  LEA R4, P0, R2, UR4, 0x1 ;  /* 0x0000000402047c11 */ /* 0x000fe2000f8008ff */
[----:B------:R-:W-:Y:S01]  /*298d0*/  ULDC UR4, c[0x0][0x2b8] ;  /* 0x0000ae0000047ab9 */ /* 0x000fe20000000800 */
[----:B------:R-:W-:Y:S02]  /*298e0*/  LOP3.LUT R8, R8, 0x38, RZ, 0xc0, !PT ;  /* 0x0000003808087812 */ /* 0x000fe400078ec0ff */
[----:B------:R-:W-:Y:S01]  /*298f0*/  LEA.HI.X R3, R2, UR5, R3, 0x1, P0 ;  /* 0x0000000502037c11 */ /* 0x000fe200080f0c03 */
[----:B------:R-:W-:Y:S01]  /*29900*/  UMOV UR5, 0xffffffff ;  /* 0xffffffff00057882 */ /* 0x000fe20000000000 */
[----:B------:R-:W-:-:S02]  /*29910*/  ISETP.GE.AND P4, PT, R8, UR4, PT ;  /* 0x0000000408007c0c */ /* 0x000fc4000bf86270 */
[----:B------:R-:W-:Y:S02]  /*29920*/  ISETP.GE.AND P3, PT, R13, UR4, PT ;  /* 0x000000040d007c0c */ /* 0x000fe4000bf66270 */
[----:B------:R-:W-:Y:S02]  /*29930*/  ISETP.GE.AND P0, PT, R12, UR4, PT ;  /* 0x000000040c007c0c */ /* 0x000fe4000bf06270 */
[----:B------:R-:W-:Y:S01]  /*29940*/  ISETP.GE.AND P1, PT, R9, UR4, PT ;  /* 0x0000000409007c0c */ /* 0x000fe2000bf26270 */
[----:B------:R-:W-:-:S12]  /*29950*/  BRA.DIV UR5, `(.L_x_1920) ;  /* 0x0000006a05007947 */ /* 0x000fd8000b800000 */
[----:B------:R-:W2:Y:S04]  /*29960*/  LDL.LU R6, [R1+0x3c] ;  /* 0x00003c0001067983 */ /* 0x000ea80000300800 */
[----:B------:R-:W3:Y:S04]  /*29970*/  LDL.LU R11, [R1+0x34] ;  /* 0x00003400010b7983 */ /* 0x000ee80000300800 */
[----:B------:R-:W4:Y:S01]  /*29980*/  LDL R9, [R1+0x28] ;  /* 0x0000280001097983 */ /* 0x000f220000100800 */
[----:B------:R-:W-:-:S03]  /*29990*/  ULDC.64 UR4, c[0x0][0x208] ;  /* 0x0000820000047ab9 */ /* 0x000fc60000000a00 */
[----:B------:R-:W-:Y:S01]  /*299a0*/  SHFL.IDX PT, R5, R4, 0x1, 0x181f ;  /* 0x00381f0004057f89 */ /* 0x000fe200000e0000 */
[----:B--2---:R-:W-:-:S03]  /*299b0*/  IMAD R2, R6, R7, RZ ;  /* 0x0000000706027224 */ /* 0x004fc600078e02ff */
        /* <DEDUP_REMOVED lines=8> */
[----:B------:R-:W-:-:S05]  /*29a40*/  @!P2 LOP3.LUT R7, R7, R6, RZ, 0x3c, !PT ;  /* 0x000000060707a212 */ /* 0x000fca00078e3cff */
[----:B----4-:R-:W-:Y:S04]  /*29a50*/  @!P2 LDGSTS.E.BYPASS.LTC128B.128 [R9+0x10400], desc[UR4][R6.64], !P4 ;  /* 0x104000000609afae */ /* 0x010fe8000e101d44 */
[----:B------:R-:W-:Y:S04]  /*29a60*/  @!P2 LDGSTS.E.BYPASS.LTC128B.128 [R9+0x14400], desc[UR4][R6.64+0x80], !P3 ;  /* 0x144000800609afae */ /* 0x000fe8000d901d44 */
[----:B------:R-:W-:Y:S04]  /*29a70*/  @!P2 LDGSTS.E.BYPASS.LTC128B.128 [R9+0x18400], desc[UR4][R6.64+0x100], !P0 ;  /* 0x184001000609afae */ /* 0x000fe8000c101d44 */
[----:B------:R0:W-:Y:S04]  /*29a80*/  @!P2 LDGSTS.E.BYPASS.LTC128B.128 [R9+0x1c400], desc[UR4][R6.64+0x180], !P1 ;  /* 0x1c4001800609afae */ /* 0x0001e8000c901d44 */
[----:B0-----:R-:W0:Y:S01]  /*29a90*/  SHFL.IDX PT, R7, R3, 0x1, 0x181f ;  /* 0x00381f0003077f89 */ /* 0x001e2200000e0000 */
[----:B------:R-:W-:-:S05]  /*29aa0*/  VIADD R6, R0, 0x10 ;  /* 0x0000001000067836 */ /* 0x000fca0000000000 */
        /* <DEDUP_REMOVED lines=14> */
[----:B-1----:R-:W-:-:S04]  /*29b90*/  @!P2 IMAD.X R6, RZ, RZ, R7, P5 ;  /* 0x000000ffff06a224 */ /* 0x002fc800028e0607 */
        /* <DEDUP_REMOVED lines=56> */
.L_x_2115:
[----:B------:R-:W-:Y:S01]  /*29f20*/  VIADD R0, R0, 0x70 ;  /* 0x0000007000007836 */ /* 0x000fe20000000000 */
[----:B------:R-:W-:Y:S04]  /*29f30*/  BSSY B0, `(.L_x_1921) ;  /* 0x000000e000007945 */ /* 0x000fe80003800000 */
        /* <DEDUP_REMOVED lines=13> */
.L_x_1922:
[----:B------:R-:W-:Y:S05]  /*2a010*/  BSYNC B0 ;  /* 0x0000000000007941 */ /* 0x000fea0003800000 */
.L_x_1921:
[----:B------:R-:W-:Y:S01]  /*2a020*/  NOP ;  /* 0x0000000000007918 */ /* 0x000fe20000000000 */
[----:B------:R-:W-:-:S13]  /*2a030*/  PLOP3.LUT P0, PT, PT, PT, PT, 0x80, 0x0 ;  /* 0x000000000000781c */ /* 0x000fda0003f0f070 */
.L_x_1923:
        /* <DEDUP_REMOVED lines=18> */
.L_x_2116:
[----:B------:R-:W-:Y:S05]  /*2a160*/  BSYNC B0 ;  /* 0x0000000000007941 */ /* 0x000fea0003800000 */
.L_x_1924:
[----:B------:R-:W3:Y:S04]  /*2a170*/  LDL R2, [R1+0x44] ;  /* 0x0000440001027983 */ /* 0x000ee80000100800 */
[----:B0-----:R-:W4:Y:S01]  /*2a180*/  LDL R4, [R1+0x30] ;  /* 0x0000300001047983 */ /* 0x001f220000100800 */
[----:B------:R-:W-:Y:S01]  /*2a190*/  BSSY B0, `(.L_x_1926) ;  /* 0x00002ad000007945 */ /* 0x000fe20003800000 */
[----:B---3--:R-:W-:-:S05]  /*2a1a0*/  VIADD R0, R2, 0xfffffffe ;  /* 0xfffffffe02007836 */ /* 0x008fca0000000000 */
[----:B----4-:R-:W-:-:S13]  /*2a1b0*/  ISETP.GE.AND P0, PT, R0, R4, PT ;  /* 0x000000040000720c */ /* 0x010fda0003f06270 */
[----:B------:R-:W-:Y:S05]  /*2a1c0*/  @!P0 BRA `(.L_x_1927) ;  /* 0x0000002800a48947 */ /* 0x000fea0003800000 */
[----:B--2---:R-:W2:Y:S04]  /*2a1d0*/  LDL.LU R3, [R1+0x50] ;  /* 0x0000500001037983 */ /* 0x004ea80000300800 */
[----:B------:R-:W3:Y:S04]  /*2a1e0*/  LDL.LU R7, [R1+0x40] ;  /* 0x0000400001077983 */ /* 0x000ee80000300800 */
[----:B------:R-:W4:Y:S04]  /*2a1f0*/  LDL.LU R2, [R1+0x60] ;  /* 0x0000600001027983 */ /* 0x000f280000300800 */
[----:B------:R-:W5:Y:S04]  /*2a200*/  LDL.LU R6, [R1+0x38] ;  /* 0x0000380001067983 */ /* 0x000f680000300800 */
[----:B-1----:R-:W5:Y:S01]  /*2a210*/  LDL.LU R5, [R1+0x5c] ;  /* 0x00005c0001057983 */ /* 0x002f620000300800 */
[----:B------:R-:W-:Y:S01]  /*2a220*/  LOP3.LUT R10, RZ, R4, RZ, 0x33, !PT ;  /* 0x00000004ff0a7212 */ /* 0x000fe200078e33ff */
[----:B------:R-:W-:Y:S01]  /*2a230*/  BSSY B2, `(.L_x_1928) ;  /* 0x00000ea000027945 */ /* 0x000fe20003800000 */
[----:B--2---:R-:W-:-:S04]  /*2a240*/  VIADD R3, R3, 0x1 ;  /* 0x0000000103037836 */ /* 0x004fc80000000000 */
[----:B---3--:R-:W-:Y:S01]  /*2a250*/  IMAD R3, R3, R7, RZ ;  /* 0x0000000703037224 */ /* 0x008fe200078e02ff */
[----:B----4-:R-:W-:-:S04]  /*2a260*/  LOP3.LUT R2, RZ, R2, RZ, 0x33, !PT ;  /* 0x00000002ff027212 */ /* 0x010fc800078e33ff */
        /* <DEDUP_REMOVED lines=12> */
[----:B------:R-:W-:Y:S01]  /*2a330*/  LOP3.LUT P1, RZ, R19, 0x4, RZ, 0xc0, !PT ;  /* 0x0000000413ff7812 */ /* 0x000fe2000782c0ff */
[----:B------:R-:W-:Y:S01]  /*2a340*/  BSSY B1, `(.L_x_1930) ;  /* 0x00000d4000017945 */ /* 0x000fe20003800000 */
[----:B--2---:R-:W-:-:S05]  /*2a350*/  VIADD R8, R5, 0x1 ;  /* 0x0000000105087836 */ /* 0x004fca0000000000 */
[----:B------:R-:W-:-:S04]  /*2a360*/  ISETP.NE.AND P0, PT, R8, 0x2, PT ;  /* 0x000000020800780c */ /* 0x000fc80003f05270 */
[----:B------:R-:W-:Y:S02]  /*2a370*/  SEL R9, RZ, 0x1, P0 ;  /* 0x00000001ff097807 */ /* 0x000fe40000000000 */
[----:B------:R-:W-:Y:S02]  /*2a380*/  SEL R8, R8, RZ, P0 ;  /* 0x000000ff08087207 */ /* 0x000fe40000000000 */
[----:B---3--:R-:W-:Y:S01]  /*2a390*/  LOP3.LUT R9, R4, R9, RZ, 0x3c, !PT ;  /* 0x0000000904097212 */ /* 0x008fe200078e3cff */
[----:B------:R-:W-:Y:S06]  /*2a3a0*/  @!P1 BRA `(.L_x_1931) ;  /* 0x0000000c00349947 */ /* 0x000fec0003800000 */
        /* <DEDUP_REMOVED lines=12> */
[----:B0-----:R-:W-:Y:S01]  /*2a470*/  @P0 IMAD.HI.U32 R4, R0, R2, RZ ;  /* 0x0000000200040227 */ /* 0x001fe200078e00ff */
[----:B------:R-:W-:-:S04]  /*2a480*/  MOV R2, R0 ;  /* 0x0000000000027202 */ /* 0x000fc80000000f00 */
        /* <DEDUP_REMOVED lines=9> */
[----:B------:R-:W-:-:S05]  /*2a520*/  LEA.HI.X R5, R2, UR5, R3, 0x2, P0 ;  /* 0x0000000502057c11 */ /* 0x000fca00080f1403 */
[----:B------:R0:W5:Y:S04]  /*2a530*/  LDG.E R4, desc[UR8][R4.64] ;  /* 0x0000000804047981 */ /* 0x000168000c1e1900 */
.L_x_1932:
[----:B------:R-:W-:Y:S01]  /*2a540*/  IMAD R3, R8, 0x8, R18 ;  /* 0x0000000808037824 */ /* 0x000fe200078e0212 */
[----:B------:R-:W-:Y:S01]  /*2a550*/  SHF.L.U32 R2, R9, 0x1f, RZ ;  /* 0x0000001f09027819 */ /* 0x000fe200000006ff */
[----:B------:R-:W-:Y:S03]  /*2a560*/  BSSY B3, `(.L_x_1933) ;  /* 0x0000003000037945 */ /* 0x000fe60003800000 */
[----:B------:R-:W1:Y:S02]  /*2a570*/  SYNCS.PHASECHK.TRANS64.TRYWAIT P0, [R3+URZ+0x30840], R2 ;  /* 0x03084002030075a7 */ /* 0x000e64000800017f */
[----:B-1----:R-:W-:Y:S05]  /*2a580*/  @!P0 BRA `(.L_x_1934) ;  /* 0x0000006800108947 */ /* 0x002fea0003800000 */
.L_x_2117:
[----:B------:R-:W-:Y:S05]  /*2a590*/  BSYNC B3 ;  /* 0x0000000000037941 */ /* 0x000fea0003800000 */
.L_x_1933:
[----:B0-----:R-:W0:Y:S01]  /*2a5a0*/  S2R R5, SR_TID.X ;  /* 0x0000000000057919 */ /* 0x001e220000002100 */
[----:B------:R-:W-:Y:S01]  /*2a5b0*/  BSSY B3, `(.L_x_1935) ;  /* 0x0000009000037945 */ /* 0x000fe20003800000 */
[----:B0-----:R-:W-:-:S04]  /*2a5c0*/  LOP3.LUT R5, R5, 0x7f, RZ, 0xc0, !PT ;  /* 0x0000007f05057812 */ /* 0x001fc800078ec0ff */
[----:B------:R-:W-:-:S13]  /*2a5d0*/  ISETP.NE.AND P0, PT, R5, RZ, PT ;  /* 0x000000ff0500720c */ /* 0x000fda0003f05270 */
[----:B------:R-:W-:Y:S05]  /*2a5e0*/  @P0 BRA `(.L_x_1936) ;  /* 0x0000000000140947 */ /* 0x000fea0003800000 */
[----:B------:R-:W-:Y:S01]  /*2a5f0*/  LOP3.LUT P1, RZ, R19, 0x1, RZ, 0xc0, !PT ;  /* 0x0000000113ff7812 */ /* 0x000fe2000782c0ff */
[----:B-1----:R-:W-:-:S04]  /*2a600*/  IMAD.MOV.U32 R2, RZ, RZ, 0x8000 ;  /* 0x00008000ff027424 */ /* 0x002fc800078e00ff */
[----:B------:R0:W-:Y:S08]  /*2a610*/  SYNCS.ARRIVE.TRANS64 RZ, [R3+URZ+0x30830], R2 ;  /* 0x0308300203ff79a7 */ /* 0x0001f0000800003f */
[----:B------:R-:W-:Y:S05]  /*2a620*/  @!P1 BRA `(.L_x_1936) ;  /* 0x0000000000049947 */ /* 0x000fea0003800000 */
[----:B------:R-:W-:Y:S01]  /*2a630*/  BPT.TRAP 0x1 ;  /* 0x000000040000795c */ /* 0x000fe20000300000 */
.L_x_1936:
[----:B------:R-:W-:Y:S05]  /*2a640*/  BSYNC B3 ;  /* 0x0000000000037941 */ /* 0x000fea0003800000 */
.L_x_1935:
[----:B01----:R-:W2:Y:S01]  /*2a650*/  LDL R2, [R1+0x18] ;  /* 0x0000180001027983 */ /* 0x003ea20000100800 */
[----:B------:R-:W-:Y:S01]  /*2a660*/  IMAD.MOV.U32 R11, RZ, RZ, RZ ;  /* 0x000000ffff0b7224 */ /* 0x000fe200078e00ff */
[----:B------:R-:W-:Y:S01]  /*2a670*/  LEA R6, R8, R18, 0xf ;  /* 0x0000001208067211 */ /* 0x000fe200078e78ff */
        /* <DEDUP_REMOVED lines=9> */
.L_x_1937:
        /* <DEDUP_REMOVED lines=16> */
.L_x_1938:
        /* <DEDUP_REMOVED lines=16> */
.L_x_1939:
        /* <DEDUP_REMOVED lines=16> */
.L_x_1940:
        /* <DEDUP_REMOVED lines=10> */
[----:B------:R-:W2:Y:S04]  /*2aab0*/  LDL.LU R15, [R1+0x14] ;  /* 0x00001400010f7983 */ /* 0x000ea80000300800 */
[----:B------:R-:W3:Y:S01]  /*2aac0*/  LDL R6, [R1+0x10] ;  /* 0x0000100001067983 */ /* 0x000ee20000100800 */
[----:B------:R-:W-:Y:S01]  /*2aad0*/  BSSY B3, `(.L_x_1941) ;  /* 0x0000005000037945 */ /* 0x000fe20003800000 */
[----:B--2---:R-:W-:Y:S01]  /*2aae0*/  SHF.L.U32 R3, R15, 0x1f, RZ ;  /* 0x0000001f0f037819 */ /* 0x004fe200000006ff */
[----:B---3--:R-:W-:-:S04]  /*2aaf0*/  IMAD R2, R6, 0x8, R18 ;  /* 0x0000000806027824 */ /* 0x008fc800078e0212 */
[----:B------:R-:W0:Y:S02]  /*2ab00*/  SYNCS.PHASECHK.TRANS64.TRYWAIT P0, [R2+URZ+0x30860], R3 ;  /* 0x03086003020075a7 */ /* 0x000e24000800017f */
[----:B0-----:R-:W-:Y:S05]  /*2ab10*/  @!P0 BRA `(.L_x_1942) ;  /* 0x0000006000c08947 */ /* 0x001fea0003800000 */
.L_x_2118:
[----:B------:R-:W-:Y:S05]  /*2ab20*/  BSYNC B3 ;  /* 0x0000000000037941 */ /* 0x000fea0003800000 */
.L_x_1941:
        /* <DEDUP_REMOVED lines=10> */
.L_x_1943:
[----:B------:R-:W-:Y:S01]  /*2abd0*/  LOP3.LUT P0, RZ, R19, 0x8, RZ, 0xc0, !PT ;  /* 0x0000000813ff7812 */ /* 0x000fe2000780c0ff */
[----:B------:R-:W-:-:S12]  /*2abe0*/  BSSY B3, `(.L_x_1944) ;  /* 0x0000003000037945 */ /* 0x000fd80003800000 */
[----:B------:R-:W-:Y:S05]  /*2abf0*/  @P0 BRA `(.L_x_1945) ;  /* 0x0000000000040947 */ /* 0x000fea0003800000 */
[----:B------:R-:W-:Y:S01]  /*2ac00*/  BPT.TRAP 0x1 ;  /* 0x000000040000795c */ /* 0x000fe20000300000 */
.L_x_1945:
[----:B------:R-:W-:Y:S05]  /*2ac10*/  BSYNC B3 ;  /* 0x0000000000037941 */ /* 0x000fea0003800000 */
.L_x_1944:
[----:B------:R-:W2:Y:S04]  /*2ac20*/  LDL.LU R3, [R1+0x10] ;  /* 0x0000100001037983 */ /* 0x000ea80000300800 */
[----:B------:R-:W3:Y:S04]  /*2ac30*/  LDL R6, [R1+0x18] ;  /* 0x0000180001067983 */ /* 0x000ee80000100800 */
[----:B------:R-:W3:Y:S01]  /*2ac40*/  LDL.LU R5, [R1+0x4] ;  /* 0x0000040001057983 */ /* 0x000ee20000300800 */
[----:B------:R-:W-:Y:S01]  /*2ac50*/  R2UR UR10, R11 ;  /* 0x000000000b0a72ca */ /* 0x000fe200000e0000 */
[----:B------:R-:W-:Y:S01]  /*2ac60*/  UIADD3 UR4, UP0, UR36, 0x470, URZ ;  /* 0x0000047024047890 */ /* 0x000fe2000ff1e03f */
[----:B------:R-:W-:Y:S01]  /*2ac70*/  PLOP3.LUT P0, PT, PT, PT, PT, 0x80, 0x0 ;  /* 0x000000000000781c */ /* 0x000fe20003f0f070 */
[----:B------:R-:W-:Y:S01]  /*2ac80*/  VIADD R2, R2, 0x30850 ;  /* 0x0003085002027836 */ /* 0x000fe20000000000 */
[----:B------:R-:W-:Y:S01]  /*2ac90*/  UMOV UR6, 0x0 ;  /* 0x0000000000067882 */ /* 0x000fe20000000000 */
[----:B------:R-:W-:Y:S01]  /*2aca0*/  UIADD3.X UR5, URZ, UR37, URZ, UP0, !UPT ;  /* 0x000000253f057290 */ /* 0x000fe200087fe43f */
[----:B------:R-:W-:Y:S01]  /*2acb0*/  UMOV UR7, 0x14f00000 ;  /* 0x14f0000000077882 */ /* 0x000fe20000000000 */
[----:B--2---:R-:W-:Y:S01]  /*2acc0*/  LEA R3, R3, R18, 0xf ;  /* 0x0000001203037211 */ /* 0x004fe200078e78ff */
[----:B---3--:R-:W-:-:S04]  /*2acd0*/  IMAD R5, R5, 0x40, R6 ;  /* 0x0000004005057824 */ /* 0x008fc800078e0206 */
[----:B------:R-:W-:-:S07]  /*2ace0*/  VIADD R6, R3, 0x400 ;  /* 0x0000040003067836 */ /* 0x000fce0000000000 */
.L_x_1946:
        /* <DEDUP_REMOVED lines=15> */
.L_x_1947:
        /* <DEDUP_REMOVED lines=15> */
.L_x_1948:
        /* <DEDUP_REMOVED lines=15> */
.L_x_1949:
        /* <DEDUP_REMOVED lines=12> */
.L_x_1931:
[----:B------:R-:W-:Y:S05]  /*2b080*/  BSYNC B1 ;  /* 0x0000000000017941 */ /* 0x000fea0003800000 */
.L_x_1930:
[----:B0-----:R-:W2:Y:S04]  /*2b090*/  LDL.LU R0, [R1+0x44] ;  /* 0x0000440001007983 */ /* 0x001ea80000300800 */
[----:B------:R0:W-:Y:S04]  /*2b0a0*/  STL [R1+0x10], R8 ;  /* 0x0000100801007387 */ /* 0x0001e80000100800 */
[----:B------:R0:W-:Y:S02]  /*2b0b0*/  STL [R1+0x14], R9 ;  /* 0x0000140901007387 */ /* 0x0001e40000100800 */
[----:B0-2---:R-:W-:-:S07]  /*2b0c0*/  VIADD R0, R0, 0xfffffffd ;  /* 0xfffffffd00007836 */ /* 0x005fce0000000000 */
.L_x_1929:
[----:B------:R-:W-:Y:S05]  /*2b0d0*/  BSYNC B2 ;  /* 0x0000000000027941 */ /* 0x000fea0003800000 */
.L_x_1928:
[----:B------:R-:W-:-:S05]  /*2b0e0*/  VIADD R10, R10, 0xfffffffe ;  /* 0xfffffffe0a0a7836 */ /* 0x000fca0000000000 */
[----:B------:R-:W-:-:S13]  /*2b0f0*/  ISETP.NE.AND P0, PT, R10, R7, PT ;  /* 0x000000070a00720c */ /* 0x000fda0003f05270 */
[----:B------:R-:W-:Y:S05]  /*2b100*/  @!P0 BRA `(.L_x_1927) ;  /* 0x0000001800d48947 */ /* 0x000fea0003800000 */
[----:B------:R-:W-:-:S07]  /*2b110*/  IMAD.MOV.U32 R9, RZ, RZ, R17 ;  /* 0x000000ffff097224 */ /* 0x000fce00078e0011 */
.L_x_1990:
[----:B------:R-:W2:Y:S04]  /*2b120*/  LDL R3, [R1+0x10] ;  /* 0x0000100001037983 */ /* 0x000ea80000100800 */
[----:B------:R-:W3:Y:S01]  /*2b130*/  LDL R2, [R1+0x14] ;  /* 0x0000140001027983 */ /* 0x000ee20000100800 */
[----:B------:R-:W-:Y:S01]  /*2b140*/  LOP3.LUT P1, RZ, R19, 0x4, RZ, 0xc0, !PT ;  /* 0x0000000413ff7812 */ /* 0x000fe2000782c0ff */
[----:B------:R-:W-:Y:S05]  /*2b150*/  YIELD ;  /* 0x0000000000007946 */ /* 0x000fea0003800000 */
[----:B------:R-:W-:Y:S01]  /*2b160*/  BSSY B1, `(.L_x_1950) ;  /* 0x00000d4000017945 */ /* 0x000fe20003800000 */
[----:B--2---:R-:W-:-:S05]  /*2b170*/  VIADD R4, R3, 0x1 ;  /* 0x0000000103047836 */ /* 0x004fca0000000000 */
[----:B------:R-:W-:-:S04]  /*2b180*/  ISETP.NE.AND P0, PT, R4, 0x2, PT ;  /* 0x000000020400780c */ /* 0x000fc80003f05270 */
[----:B------:R-:W-:Y:S02]  /*2b190*/  SEL R5, RZ, 0x1, P0 ;  /* 0x00000001ff057807 */ /* 0x000fe40000000000 */
[----:B------:R-:W-:Y:S02]  /*2b1a0*/  SEL R4, R4, RZ, P0 ;  /* 0x000000ff04047207 */ /* 0x000fe40000000000 */
[----:B---3--:R-:W-:Y:S01]  /*2b1b0*/  LOP3.LUT R5, R2, R5, RZ, 0x3c, !PT ;  /* 0x0000000502057212 */ /* 0x008fe200078e3cff */
[----:B01----:R-:W-:Y:S06]  /*2b1c0*/  @!P1 BRA `(.L_x_1951) ;  /* 0x0000000c00349947 */ /* 0x003fec0003800000 */
        /* <DEDUP_REMOVED lines=25> */
.L_x_1952:
[----:B------:R-:W-:Y:S01]  /*2b360*/  IMAD R3, R4, 0x8, R18 ;  /* 0x0000000804037824 */ /* 0x000fe200078e0212 */
[----:B------:R-:W-:Y:S01]  /*2b370*/  SHF.L.U32 R2, R5, 0x1f, RZ ;  /* 0x0000001f05027819 */ /* 0x000fe200000006ff */
[----:B------:R-:W-:Y:S03]  /*2b380*/  BSSY B2, `(.L_x_1953) ;  /* 0x0000003000027945 */ /* 0x000fe60003800000 */
[----:B------:R-:W1:Y:S02]  /*2b390*/  SYNCS.PHASECHK.TRANS64.TRYWAIT P0, [R3+URZ+0x30840], R2 ;  /* 0x03084002030075a7 */ /* 0x000e64000800017f */
[----:B-1----:R-:W-:Y:S05]  /*2b3a0*/  @!P0 BRA `(.L_x_1954) ;  /* 0x0000005800b08947 */ /* 0x002fea0003800000 */
.L_x_2119:
[----:B------:R-:W-:Y:S05]  /*2b3b0*/  BSYNC B2 ;  /* 0x0000000000027941 */ /* 0x000fea0003800000 */
.L_x_1953:
[----:B------:R-:W2:Y:S01]  /*2b3c0*/  S2R R7, SR_TID.X ;  /* 0x0000000000077919 */ /* 0x000ea20000002100 */
[----:B------:R-:W-:Y:S01]  /*2b3d0*/  BSSY B2, `(.L_x_1955) ;  /* 0x0000009000027945 */ /* 0x000fe20003800000 */
[----:B--2---:R-:W-:-:S04]  /*2b3e0*/  LOP3.LUT R7, R7, 0x7f, RZ, 0xc0, !PT ;  /* 0x0000007f07077812 */ /* 0x004fc800078ec0ff */
[----:B------:R-:W-:-:S13]  /*2b3f0*/  ISETP.NE.AND P0, PT, R7, RZ, PT ;  /* 0x000000ff0700720c */ /* 0x000fda0003f05270 */
[----:B------:R-:W-:Y:S05]  /*2b400*/  @P0 BRA `(.L_x_1956) ;  /* 0x0000000000140947 */ /* 0x000fea0003800000 */
[----:B------:R-:W-:Y:S01]  /*2b410*/  LOP3.LUT P1, RZ, R19, 0x1, RZ, 0xc0, !PT ;  /* 0x0000000113ff7812 */ /* 0x000fe2000782c0ff */
[----:B-1----:R-:W-:-:S04]  /*2b420*/  IMAD.MOV.U32 R2, RZ, RZ, 0x8000 ;  /* 0x00008000ff027424 */ /* 0x002fc800078e00ff */
[----:B------:R2:W-:Y:S08]  /*2b430*/  SYNCS.ARRIVE.TRANS64 RZ, [R3+URZ+0x30830], R2 ;  /* 0x0308300203ff79a7 */ /* 0x0005f0000800003f */
[----:B------:R-:W-:Y:S05]  /*2b440*/  @!P1 BRA `(.L_x_1956) ;  /* 0x0000000000049947 */ /* 0x000fea0003800000 */
[----:B------:R-:W-:Y:S01]  /*2b450*/  BPT.TRAP 0x1 ;  /* 0x000000040000795c */ /* 0x000fe20000300000 */
.L_x_1956:
[----:B------:R-:W-:Y:S05]  /*2b460*/  BSYNC B2 ;  /* 0x0000000000027941 */ /* 0x000fea0003800000 */
.L_x_1955:
[----:B-12---:R-:W2:Y:S01]  /*2b470*/  LDL R2, [R1+0x18] ;  /* 0x0000180001027983 */ /* 0x006ea20000100800 */
[----:B------:R-:W-:Y:S01]  /*2b480*/  MOV R10, RZ ;  /* 0x000000ff000a7202 */ /* 0x000fe20000000f00 */
[----:B------:R-:W-:Y:S01]  /*2b490*/  IMAD R7, R4, 0x8000, R18 ;  /* 0x0000800004077824 */ /* 0x000fe200078e0212 */
[----:B------:R-:W-:Y:S01]  /*2b4a0*/  UIADD3 UR4, UP0, UR36, 0x370, URZ ;  /* 0x0000037024047890 */ /* 0x000fe2000ff1e03f */
[----:B------:R-:W-:Y:S01]  /*2b4b0*/  PLOP3.LUT P0, PT, PT, PT, PT, 0x80, 0x0 ;  /* 0x000000000000781c */ /* 0x000fe20003f0f070 */
[----:B------:R-:W-:Y:S01]  /*2b4c0*/  VIADD R3, R3, 0x30830 ;  /* 0x0003083003037836 */ /* 0x000fe20000000000 */
[----:B------:R-:W-:Y:S01]  /*2b4d0*/  R2UR UR10, R10 ;  /* 0x000000000a0a72ca */ /* 0x000fe200000e0000 */
[----:B0-----:R-:W-:Y:S01]  /*2b4e0*/  VIADD R8, R7, 0x20400 ;  /* 0x0002040007087836 */ /* 0x001fe20000000000 */
[----:B------:R-:W-:Y:S01]  /*2b4f0*/  UIADD3.X UR5, URZ, UR37, URZ, UP0, !UPT ;  /* 0x000000253f057290 */ /* 0x000fe200087fe43f */
[----:B------:R-:W-:Y:S01]  /*2b500*/  UMOV UR6, 0x0 ;  /* 0x0000000000067882 */ /* 0x000fe20000000000 */
[----:B------:R-:W-:Y:S01]  /*2b510*/  UMOV UR7, 0x14f00000 ;  /* 0x14f0000000077882 */ /* 0x000fe20000000000 */
[----:B--2---:R-:W-:-:S10]  /*2b520*/  IMAD R2, R6, 0x40, R2 ;  /* 0x0000004006027824 */ /* 0x004fd400078e0202 */
.L_x_1957:
        /* <DEDUP_REMOVED lines=16> */
.L_x_1958:
        /* <DEDUP_REMOVED lines=16> */
.L_x_1959:
        /* <DEDUP_REMOVED lines=16> */
.L_x_1960:
        /* <DEDUP_REMOVED lines=17> */
.L_x_2120:
[----:B------:R-:W-:Y:S05]  /*2b940*/  BSYNC B2 ;  /* 0x0000000000027941 */ /* 0x000fea0003800000 */
.L_x_1961:
[----:B------:R-:W1:Y:S01]  /*2b950*/  S2R R7, SR_TID.X ;  /* 0x0000000000077919 */ /* 0x000e620000002100 */
[----:B------:R-:W-:-:S04]  /*2b960*/  UPRMT UR4, UR38, 0x9910, URZ ;  /* 0x0000991026047896 */ /* 0x000fc8000800003f */
[----:B------:R-:W-:Y:S01]  /*2b970*/  UISETP.NE.AND UP0, UPT, UR4, 0x2, UPT ;  /* 0x000000020400788c */ /* 0x000fe2000bf05270 */
[----:B-1----:R-:W-:-:S04]  /*2b980*/  LOP3.LUT R7, R7, 0x7f, RZ, 0xc0, !PT ;  /* 0x0000007f07077812 */ /* 0x002fc800078ec0ff */
[----:B------:R-:W-:-:S13]  /*2b990*/  ISETP.NE.AND P0, PT, R7, RZ, PT ;  /* 0x000000ff0700720c */ /* 0x000fda0003f05270 */
[----:B0-----:R-:W-:-:S04]  /*2b9a0*/  @!P0 MOV R3, 0x8000 ;  /* 0x0000800000038802 */ /* 0x001fc80000000f00 */
[----:B------:R0:W-:Y:S01]  /*2b9b0*/  @!P0 SYNCS.ARRIVE.TRANS64 RZ, [R2+URZ+0x30850], R3 ;  /* 0x0308500302ff89a7 */ /* 0x0001e2000800003f */
[----:B------:R-:W-:-:S13]  /*2b9c0*/  PLOP3.LUT P0, PT, PT, PT, UP0, 0x80, 0x0 ;  /* 0x000000000000781c */ /* 0x000fda0003f0f008 */
[----:B0-----:R-:W-:Y:S05]  /*2b9d0*/  @P0 BRA `(.L_x_1963) ;  /* 0x0000000000040947 */ /* 0x001fea0003800000 */
[----:B------:R-:W-:Y:S01]  /*2b9e0*/  BPT.TRAP 0x1 ;  /* 0x000000040000795c */ /* 0x000fe20000300000 */
.L_x_1963:
[----:B------:R-:W-:Y:S01]  /*2b9f0*/  LOP3.LUT P0, RZ, R19, 0x8, RZ, 0xc0, !PT ;  /* 0x0000000813ff7812 */ /* 0x000fe2000780c0ff */
[----:B------:R-:W-:-:S12]  /*2ba00*/  BSSY B2, `(.L_x_1964) ;  /* 0x0000003000027945 */ /* 0x000fd80003800000 */
[----:B------:R-:W-:Y:S05]  /*2ba10*/  @P0 BRA `(.L_x_1965) ;  /* 0x0000000000040947 */ /* 0x000fea0003800000 */
[----:B------:R-:W-:Y:S01]  /*2ba20*/  BPT.TRAP 0x1 ;  /* 0x000000040000795c */ /* 0x000fe20000300000 */
.L_x_1965:
[----:B------:R-:W-:Y:S05]  /*2ba30*/  BSYNC B2 ;  /* 0x0000000000027941 */ /* 0x000fea0003800000 */
.L_x_1964:
        /* <DEDUP_REMOVED lines=10> */
[----:B--2---:R-:W-:-:S02]  /*2bae0*/  IMAD R3, R3, 0x8000, R18 ;  /* 0x0000800003037824 */ /* 0x004fc400078e0212 */
[----:B---3--:R-:W-:Y:S02]  /*2baf0*/  IMAD R7, R7, 0x40, R8 ;  /* 0x0000004007077824 */ /* 0x008fe400078e0208 */
[----:B------:R-:W-:-:S07]  /*2bb00*/  VIADD R8, R3, 0x400 ;  /* 0x0000040003087836 */ /* 0x000fce0000000000 */
.L_x_1966:
        /* <DEDUP_REMOVED lines=15> */
.L_x_1967:
        /* <DEDUP_REMOVED lines=15> */
.L_x_1968:
        /* <DEDUP_REMOVED lines=15> */
.L_x_1969:
        /* <DEDUP_REMOVED lines=12> */
.L_x_1951:
[----:B------:R-:W-:Y:S05]  /*2bea0*/  BSYNC B1 ;  /* 0x0000000000017941 */ /* 0x000fea0003800000 */
.L_x_1950:
[----:B------:R-:W-:Y:S01]  /*2beb0*/  VIADD R3, R4, 0x1 ;  /* 0x0000000104037836 */ /* 0x000fe20000000000 */
[----:B------:R-:W-:Y:S01]  /*2bec0*/  LOP3.LUT P1, RZ, R19, 0x4, RZ, 0xc0, !PT ;  /* 0x0000000413ff7812 */ /* 0x000fe2000782c0ff */
[----:B------:R-:W-:Y:S01]  /*2bed0*/  BSSY B1, `(.L_x_1970) ;  /* 0x00000d4000017945 */ /* 0x000fe20003800000 */
[----:B0-----:R-:W-:Y:S02]  /*2bee0*/  VIADD R6, R0, 0xffffffff ;  /* 0xffffffff00067836 */ /* 0x001fe40000000000 */
[----:B------:R-:W-:-:S04]  /*2bef0*/  ISETP.NE.AND P0, PT, R3, 0x2, PT ;  /* 0x000000020300780c */ /* 0x000fc80003f05270 */
[----:B------:R-:W-:Y:S02]  /*2bf00*/  SEL R2, RZ, 0x1, P0 ;  /* 0x00000001ff027807 */ /* 0x000fe40000000000 */
[----:B------:R-:W-:Y:S02]  /*2bf10*/  SEL R11, R3, RZ, P0 ;  /* 0x000000ff030b7207 */ /* 0x000fe40000000000 */
[----:B------:R-:W-:-:S05]  /*2bf20*/  LOP3.LUT R10, R5, R2, RZ, 0x3c, !PT ;  /* 0x00000002050a7212 */ /* 0x000fca00078e3cff */
[----:B------:R0:W-:Y:S04]  /*2bf30*/  STL [R1+0x14], R10 ;  /* 0x0000140a01007387 */ /* 0x0001e80000100800 */
[----:B------:R0:W-:Y:S01]  /*2bf40*/  STL [R1+0x10], R11 ;  /* 0x0000100b01007387 */ /* 0x0001e20000100800 */
        /* <DEDUP_REMOVED lines=26> */
.L_x_1972:
[----:B------:R-:W-:Y:S01]  /*2c0f0*/  IMAD R3, R11, 0x8, R18 ;  /* 0x000000080b037824 */ /* 0x000fe200078e0212 */
[----:B------:R-:W-:Y:S01]  /*2c100*/  SHF.L.U32 R2, R10, 0x1f, RZ ;  /* 0x0000001f0a027819 */ /* 0x000fe200000006ff */
[----:B------:R-:W-:Y:S03]  /*2c110*/  BSSY B2, `(.L_x_1973) ;  /* 0x0000003000027945 */ /* 0x000fe60003800000 */
[----:B------:R-:W2:Y:S02]  /*2c120*/  SYNCS.PHASECHK.TRANS64.TRYWAIT P0, [R3+URZ+0x30840], R2 ;  /* 0x03084002030075a7 */ /* 0x000ea4000800017f */
[----:B--2---:R-:W-:Y:S05]  /*2c130*/  @!P0 BRA `(.L_x_1974) ;  /* 0x0000004c00748947 */ /* 0x004fea0003800000 */
.L_x_2121:
[----:B------:R-:W-:Y:S05]  /*2c140*/  BSYNC B2 ;  /* 0x0000000000027941 */ /* 0x000fea0003800000 */
.L_x_1973:
[----:B-1----:R-:W1:Y:S01]  /*2c150*/  S2R R8, SR_TID.X ;  /* 0x0000000000087919 */ /* 0x002e620000002100 */
[----:B------:R-:W-:Y:S01]  /*2c160*/  BSSY B2, `(.L_x_1975) ;  /* 0x0000009000027945 */ /* 0x000fe20003800000 */
[----:B-1----:R-:W-:-:S04]  /*2c170*/  LOP3.LUT R8, R8, 0x7f, RZ, 0xc0, !PT ;  /* 0x0000007f08087812 */ /* 0x002fc800078ec0ff */
[----:B------:R-:W-:-:S13]  /*2c180*/  ISETP.NE.AND P0, PT, R8, RZ, PT ;  /* 0x000000ff0800720c */ /* 0x000fda0003f05270 */
[----:B------:R-:W-:Y:S05]  /*2c190*/  @P0 BRA `(.L_x_1976) ;  /* 0x0000000000140947 */ /* 0x000fea0003800000 */
[----:B------:R-:W-:Y:S01]  /*2c1a0*/  LOP3.LUT P1, RZ, R19, 0x1, RZ, 0xc0, !PT ;  /* 0x0000000113ff7812 */ /* 0x000fe2000782c0ff */
[----:B--2---:R-:W-:-:S04]  /*2c1b0*/  IMAD.MOV.U32 R2, RZ, RZ, 0x8000 ;  /* 0x00008000ff027424 */ /* 0x004fc800078e00ff */
[----:B------:R1:W-:Y:S08]  /*2c1c0*/  SYNCS.ARRIVE.TRANS64 RZ, [R3+URZ+0x30830], R2 ;  /* 0x0308300203ff79a7 */ /* 0x0003f0000800003f */
[----:B------:R-:W-:Y:S05]  /*2c1d0*/  @!P1 BRA `(.L_x_1976) ;  /* 0x0000000000049947 */ /* 0x000fea0003800000 */
[----:B------:R-:W-:Y:S01]  /*2c1e0*/  BPT.TRAP 0x1 ;  /* 0x000000040000795c */ /* 0x000fe20000300000 */
.L_x_1976:
[----:B------:R-:W-:Y:S05]  /*2c1f0*/  BSYNC B2 ;  /* 0x0000000000027941 */ /* 0x000fea0003800000 */
.L_x_1975:
[----:B------:R-:W3:Y:S04]  /*2c200*/  LDL R8, [R1+0x10] ;  /* 0x0000100001087983 */ /* 0x000ee80000100800 */
[----:B-12---:R-:W2:Y:S01]  /*2c210*/  LDL R2, [R1+0x18] ;  /* 0x0000180001027983 */ /* 0x006ea20000100800 */
[----:B0-----:R-:W-:Y:S01]  /*2c220*/  IMAD.MOV.U32 R11, RZ, RZ, RZ ;  /* 0x000000ffff0b7224 */ /* 0x001fe200078e00ff */
[----:B------:R-:W-:Y:S01]  /*2c230*/  UIADD3 UR4, UP0, UR36, 0x370, URZ ;  /* 0x0000037024047890 */ /* 0x000fe2000ff1e03f */
[----:B------:R-:W-:Y:S01]  /*2c240*/  PLOP3.LUT P0, PT, PT, PT, PT, 0x80, 0x0 ;  /* 0x000000000000781c */ /* 0x000fe20003f0f070 */
[----:B------:R-:W-:Y:S01]  /*2c250*/  VIADD R3, R3, 0x30830 ;  /* 0x0003083003037836 */ /* 0x000fe20000000000 */
[----:B------:R-:W-:Y:S01]  /*2c260*/  UMOV UR6, 0x0 ;  /* 0x0000000000067882 */ /* 0x000fe20000000000 */
[----:B------:R-:W-:Y:S01]  /*2c270*/  R2UR UR10, R11 ;  /* 0x000000000b0a72ca */ /* 0x000fe200000e0000 */
[----:B------:R-:W-:Y:S01]  /*2c280*/  UIADD3.X UR5, URZ, UR37, URZ, UP0, !UPT ;  /* 0x000000253f057290 */ /* 0x000fe200087fe43f */
[----:B------:R-:W-:Y:S01]  /*2c290*/  UMOV UR7, 0x14f00000 ;  /* 0x14f0000000077882 */ /* 0x000fe20000000000 */
[----:B---3--:R-:W-:Y:S01]  /*2c2a0*/  LEA R8, R8, R18, 0xf ;  /* 0x0000001208087211 */ /* 0x008fe200078e78ff */
[----:B--2---:R-:W-:-:S04]  /*2c2b0*/  IMAD R2, R7, 0x40, R2 ;  /* 0x0000004007027824 */ /* 0x004fc800078e0202 */
[----:B------:R-:W-:-:S07]  /*2c2c0*/  VIADD R10, R8, 0x20400 ;  /* 0x00020400080a7836 */ /* 0x000fce0000000000 */
.L_x_1977:
        /* <DEDUP_REMOVED lines=16> */
.L_x_1978:
        /* <DEDUP_REMOVED lines=16> */
.L_x_1979:
        /* <DEDUP_REMOVED lines=16> */
.L_x_1980:
        /* <DEDUP_REMOVED lines=15> */
.L_x_2122:
[----:B------:R-:W-:Y:S05]  /*2c6c0*/  BSYNC B2 ;  /* 0x0000000000027941 */ /* 0x000fea0003800000 */
.L_x_1981:
[----:B------:R-:W1:Y:S01]  /*2c6d0*/  S2R R3, SR_TID.X ;  /* 0x0000000000037919 */ /* 0x000e620000002100 */
[----:B------:R-:W-:-:S04]  /*2c6e0*/  UPRMT UR4, UR38, 0x9910, URZ ;  /* 0x0000991026047896 */ /* 0x000fc8000800003f */
[----:B------:R-:W-:Y:S01]  /*2c6f0*/  UISETP.NE.AND UP0, UPT, UR4, 0x2, UPT ;  /* 0x000000020400788c */ /* 0x000fe2000bf05270 */
[----:B-1----:R-:W-:-:S04]  /*2c700*/  LOP3.LUT R3, R3, 0x7f, RZ, 0xc0, !PT ;  /* 0x0000007f03037812 */ /* 0x002fc800078ec0ff */
[----:B------:R-:W-:-:S13]  /*2c710*/  ISETP.NE.AND P0, PT, R3, RZ, PT ;  /* 0x000000ff0300720c */ /* 0x000fda0003f05270 */
[----:B------:R-:W-:-:S04]  /*2c720*/  @!P0 IMAD.MOV.U32 R3, RZ, RZ, 0x8000 ;  /* 0x00008000ff038424 */ /* 0x000fc800078e00ff */
[----:B------:R1:W-:Y:S01]  /*2c730*/  @!P0 SYNCS.ARRIVE.TRANS64 RZ, [R2+URZ+0x30850], R3 ;  /* 0x0308500302ff89a7 */ /* 0x0003e2000800003f */
[----:B------:R-:W-:-:S13]  /*2c740*/  PLOP3.LUT P0, PT, PT, PT, UP0, 0x80, 0x0 ;  /* 0x000000000000781c */ /* 0x000fda0003f0f008 */
[----:B-1----:R-:W-:Y:S05]  /*2c750*/  @P0 BRA `(.L_x_1983) ;  /* 0x0000000000040947 */ /* 0x002fea0003800000 */
[----:B------:R-:W-:Y:S01]  /*2c760*/  BPT.TRAP 0x1 ;  /* 0x000000040000795c */ /* 0x000fe20000300000 */
.L_x_1983:
[----:B------:R-:W-:Y:S01]  /*2c770*/  LOP3.LUT P0, RZ, R19, 0x8, RZ, 0xc0, !PT ;  /* 0x0000000813ff7812 */ /* 0x000fe2000780c0ff */
[----:B------:R-:W-:-:S12]  /*2c780*/  BSSY B2, `(.L_x_1984) ;  /* 0x0000003000027945 */ /* 0x000fd80003800000 */
[----:B------:R-:W-:Y:S05]  /*2c790*/  @P0 BRA `(.L_x_1985) ;  /* 0x0000000000040947 */ /* 0x000fea0003800000 */
[----:B------:R-:W-:Y:S01]  /*2c7a0*/  BPT.TRAP 0x1 ;  /* 0x000000040000795c */ /* 0x000fe20000300000 */
.L_x_1985:
[----:B------:R-:W-:Y:S05]  /*2c7b0*/  BSYNC B2 ;  /* 0x0000000000027941 */ /* 0x000fea0003800000 */
.L_x_1984:
[----:B0-----:R-:W2:Y:S04]  /*2c7c0*/  LDL R5, [R1+0x18] ;  /* 0x0000180001057983 */ /* 0x001ea80000100800 */
[----:B------:R-:W2:Y:S01]  /*2c7d0*/  LDL.LU R3, [R1+0x4] ;  /* 0x0000040001037983 */ /* 0x000ea20000300800 */
[----:B------:R-:W-:Y:S01]  /*2c7e0*/  R2UR UR10, R11 ;  /* 0x000000000b0a72ca */ /* 0x000fe200000e0000 */
[----:B------:R-:W-:Y:S01]  /*2c7f0*/  UIADD3 UR4, UP0, UR36, 0x470, URZ ;  /* 0x0000047024047890 */ /* 0x000fe2000ff1e03f */
[----:B------:R-:W-:Y:S01]  /*2c800*/  LEA R4, R4, R18, 0xf ;  /* 0x0000001204047211 */ /* 0x000fe200078e78ff */
[----:B------:R-:W-:Y:S01]  /*2c810*/  VIADD R2, R2, 0x30850 ;  /* 0x0003085002027836 */ /* 0x000fe20000000000 */
[----:B------:R-:W-:Y:S01]  /*2c820*/  PLOP3.LUT P0, PT, PT, PT, PT, 0x80, 0x0 ;  /* 0x000000000000781c */ /* 0x000fe20003f0f070 */
[----:B------:R-:W-:Y:S01]  /*2c830*/  UIADD3.X UR5, URZ, UR37, URZ, UP0, !UPT ;  /* 0x000000253f057290 */ /* 0x000fe200087fe43f */
[----:B------:R-:W-:Y:S01]  /*2c840*/  UMOV UR6, 0x0 ;  /* 0x0000000000067882 */ /* 0x000fe20000000000 */
[----:B------:R-:W-:Y:S01]  /*2c850*/  UMOV UR7, 0x14f00000 ;  /* 0x14f0000000077882 */ /* 0x000fe20000000000 */
[----:B--2---:R-:W-:-:S02]  /*2c860*/  IMAD R3, R3, 0x40, R5 ;  /* 0x0000004003037824 */ /* 0x004fc400078e0205 */
[----:B------:R-:W-:-:S07]  /*2c870*/  VIADD R5, R4, 0x400 ;  /* 0x0000040004057836 */ /* 0x000fce0000000000 */
.L_x_1986:
        /* <DEDUP_REMOVED lines=15> */
.L_x_1987:
        /* <DEDUP_REMOVED lines=15> */
.L_x_1988:
        /* <DEDUP_REMOVED lines=15> */
.L_x_1989:
        /* <DEDUP_REMOVED lines=12> */
.L_x_1971:
[----:B------:R-:W-:Y:S05]  /*2cc10*/  BSYNC B1 ;  /* 0x0000000000017941 */ /* 0x000fea0003800000 */
.L_x_1970:
[----:B------:R-:W2:Y:S01]  /*2cc20*/  LDL R2, [R1+0x30] ;  /* 0x0000300001027983 */ /* 0x000ea20000100800 */
[----:B------:R-:W-:Y:S01]  /*2cc30*/  VIADD R0, R0, 0xfffffffe ;  /* 0xfffffffe00007836 */ /* 0x000fe20000000000 */
[----:B--2---:R-:W-:-:S13]  /*2cc40*/  ISETP.GT.AND P0, PT, R6, R2, PT ;  /* 0x000000020600720c */ /* 0x004fda0003f04270 */
[----:B------:R-:W-:Y:S05]  /*2cc50*/  @P0 BRA `(.L_x_1990) ;  /* 0xffffffe400300947 */ /* 0x000fea000383ffff */
.L_x_1927:
[----:B------:R-:W-:Y:S05]  /*2cc60*/  BSYNC B0 ;  /* 0x0000000000007941 */ /* 0x000fea0003800000 */
.L_x_1926:
[----:B------:R-:W3:Y:S01]  /*2cc70*/  S2R R2, SR_TID.X ;  /* 0x0000000000027919 */ /* 0x000ee20000002100 */
[----:B------:R-:W-:Y:S01]  /*2cc80*/  BSSY B0, `(.L_x_1991) ;  /* 0x0000012000007945 */ /* 0x000fe20003800000 */
[----:B---3--:R-:W-:-:S04]  /*2cc90*/  LOP3.LUT R2, R2, 0x7f, RZ, 0xc0, !PT ;  /* 0x0000007f02027812 */ /* 0x008fc800078ec0ff */
[----:B------:R-:W-:-:S13]  /*2cca0*/  ISETP.NE.AND P0, PT, R2, RZ, PT ;  /* 0x000000ff0200720c */ /* 0x000fda0003f05270 */
[----:B------:R-:W-:Y:S05]  /*2ccb0*/  @P0 BRA `(.L_x_1992) ;  /* 0x0000000000380947 */ /* 0x000fea0003800000 */
[----:B------:R-:W3:Y:S01]  /*2ccc0*/  S2R R2, SR_LANEID ;  /* 0x0000000000027919 */ /* 0x000ee20000000000 */
[----:B------:R-:W-:Y:S01]  /*2ccd0*/  VOTEU.ANY UR4, UPT, PT ;  /* 0x0000000000047886 */ /* 0x000fe200038e0100 */
[----:B-1----:R-:W1:Y:S01]  /*2cce0*/  LDC.64 R4, c[0x0][0xc60] ;  /* 0x00031800ff047b82 */ /* 0x002e620000000a00 */
[----:B------:R-:W3:Y:S01]  /*2ccf0*/  FLO.U32 R0, UR4 ;  /* 0x0000000400007d00 */ /* 0x000ee200080e0000 */
[----:B------:R-:W-:Y:S01]  /*2cd00*/  ULDC.64 UR6, c[0x0][0x208] ;  /* 0x0000820000067ab9 */ /* 0x000fe20000000a00 */
[----:B---3--:R-:W-:-:S06]  /*2cd10*/  ISETP.EQ.U32.AND P0, PT, R0, R2, PT ;  /* 0x000000020000720c */ /* 0x008fcc0003f02070 */
[----:B------:R-:W1:Y:S07]  /*2cd20*/  POPC R2, UR4 ;  /* 0x0000000400027d09 */ /* 0x000e6e0008000000 */
[----:B-1----:R-:W3:Y:S04]  /*2cd30*/  @P0 ATOMG.E.ADD.STRONG.GPU PT, R2, desc[UR6][R4.64], R2 ;  /* 0x00000002040209a8 */ /* 0x002ee800081ee1c6 */
[----:B---3--:R1:W3:Y:S02]  /*2cd40*/  SHFL.IDX PT, R2, R2, R0, 0x1f ;  /* 0x00001f0002027589 */ /* 0x0082e400000e0000 */
[----:B-1----:R-:W1:Y:S02]  /*2cd50*/  S2R R0, SR_LTMASK ;  /* 0x0000000000007919 */ /* 0x002e640000003900 */
[----:B-1----:R-:W-:-:S06]  /*2cd60*/  LOP3.LUT R0, R0, UR4, RZ, 0xc0, !PT ;  /* 0x0000000400007c12 */ /* 0x002fcc000f8ec0ff */
[----:B------:R-:W3:Y:S02]  /*2cd70*/  POPC R0, R0 ;  /* 0x0000000000007309 */ /* 0x000ee40000000000 */
[----:B---3--:R-:W-:-:S05]  /*2cd80*/  IADD3 R0, R2, UR39, R0 ;  /* 0x0000002702007c10 */ /* 0x008fca000fffe000 */
[----:B------:R3:W-:Y:S02]  /*2cd90*/  STL [R1], R0 ;  /* 0x0000000001007387 */ /* 0x0007e40000100800 */
.L_x_1992:
[----:B------:R-:W-:Y:S05]  /*2cda0*/  BSYNC B0 ;  /* 0x0000000000007941 */ /* 0x000fea0003800000 */
.L_x_1991:
[----:B------:R-:W-:Y:S01]  /*2cdb0*/  LOP3.LUT P0, RZ, R19, 0x4, RZ, 0xc0, !PT ;  /* 0x0000000413ff7812 */ /* 0x000fe2000780c0ff */
[----:B------:R-:W-:-:S12]  /*2cdc0*/  BSSY B0, `(.L_x_1993) ;  /* 0x000005d000007945 */ /* 0x000fd80003800000 */
[----:B------:R-:W-:Y:S05]  /*2cdd0*/  @!P0 BRA `(.L_x_1994) ;  /* 0x00000004006c8947 */ /* 0x000fea0003800000 */
[----:B---3--:R-:W3:Y:S04]  /*2cde0*/  LDL R0, [R1+0x10] ;  /* 0x0000100001007983 */ /* 0x008ee80000100800 */
[----:B------:R-:W4:Y:S01]  /*2cdf0*/  LDL R2, [R1+0x14] ;  /* 0x0000140001027983 */ /* 0x000f220000100800 */
[----:B------:R-:W-:Y:S01]  /*2ce00*/  BSSY B1, `(.L_x_1995) ;  /* 0x0000005000017945 */ /* 0x000fe20003800000 */
[----:B---3--:R-:W-:Y:S01]  /*2ce10*/  IMAD R0, R0, 0x8, R18 ;  /* 0x0000000800007824 */ /* 0x008fe200078e0212 */
[----:B----4-:R-:W-:-:S04]  /*2ce20*/  SHF.L.U32 R2, R2, 0x1f, RZ ;  /* 0x0000001f02027819 */ /* 0x010fc800000006ff */
[----:B------:R-:W3:Y:S02]  /*2ce30*/  SYNCS.PHASECHK.TRANS64.TRYWAIT P0, [R0+URZ+0x30860], R2 ;  /* 0x03086002000075a7 */ /* 0x000ee4000800017f */
[----:B---3--:R-:W-:Y:S05]  /*2ce40*/  @!P0 BRA `(.L_x_1996) ;  /* 0x0000004000588947 */ /* 0x008fea0003800000 */
.L_x_2123:
[----:B------:R-:W-:Y:S05]  /*2ce50*/  BSYNC B1 ;  /* 0x0000000000017941 */ /* 0x000fea0003800000 */
.L_x_1995:
[----:B--2---:R-:W2:Y:S01]  /*2ce60*/  S2R R3, SR_TID.X ;  /* 0x0000000000037919 */ /* 0x004ea20000002100 */
[----:B------:R-:W-:-:S04]  /*2ce70*/  UPRMT UR4, UR38, 0x9910, URZ ;  /* 0x0000991026047896 */ /* 0x000fc8000800003f */
[----:B------:R-:W-:Y:S01]  /*2ce80*/  UISETP.NE.AND UP0, UPT, UR4, 0x2, UPT ;  /* 0x000000020400788c */ /* 0x000fe2000bf05270 */
[----:B--2---:R-:W-:-:S04]  /*2ce90*/  LOP3.LUT R3, R3, 0x7f, RZ, 0xc0, !PT ;  /* 0x0000007f03037812 */ /* 0x004fc800078ec0ff */
[----:B------:R-:W-:-:S13]  /*2cea0*/  ISETP.NE.AND P0, PT, R3, RZ, PT ;  /* 0x000000ff0300720c */ /* 0x000fda0003f05270 */
[----:B---3--:R-:W-:-:S04]  /*2ceb0*/  @!P0 IMAD.MOV.U32 R2, RZ, RZ, 0x8000 ;  /* 0x00008000ff028424 */ /* 0x008fc800078e00ff */
[----:B------:R2:W-:Y:S01]  /*2cec0*/  @!P0 SYNCS.ARRIVE.TRANS64 RZ, [R0+URZ+0x30850], R2 ;  /* 0x0308500200ff89a7 */ /* 0x0005e2000800003f */
[----:B------:R-:W-:-:S13]  /*2ced0*/  PLOP3.LUT P0, PT, PT, PT, UP0, 0x80, 0x0 ;  /* 0x000000000000781c */ /* 0x000fda0003f0f008 */
[----:B--2---:R-:W-:Y:S05]  /*2cee0*/  @P0 BRA `(.L_x_1997) ;  /* 0x0000000000040947 */ /* 0x004fea0003800000 */
[----:B------:R-:W-:Y:S01]  /*2cef0*/  BPT.TRAP 0x1 ;  /* 0x000000040000795c */ /* 0x000fe20000300000 */
.L_x_1997:
[----:B------:R-:W-:Y:S01]  /*2cf00*/  LOP3.LUT P0, RZ, R19, 0x8, RZ, 0xc0, !PT ;  /* 0x0000000813ff7812 */ /* 0x000fe2000780c0ff */
[----:B------:R-:W-:-:S12]  /*2cf10*/  BSSY B1, `(.L_x_1998) ;  /* 0x0000003000017945 */ /* 0x000fd80003800000 */
[----:B------:R-:W-:Y:S05]  /*2cf20*/  @P0 BRA `(.L_x_1999) ;  /* 0x0000000000040947 */ /* 0x000fea0003800000 */
[----:B------:R-:W-:Y:S01]  /*2cf30*/  BPT.TRAP 0x1 ;  /* 0x000000040000795c */ /* 0x000fe20000300000 */
.L_x_1999:
[----:B------:R-:W-:Y:S05]  /*2cf40*/  BSYNC B1 ;  /* 0x0000000000017941 */ /* 0x000fea0003800000 */
.L_x_1998:
[----:B------:R-:W2:Y:S04]  /*2cf50*/  LDL.LU R4, [R1+0x18] ;  /* 0x0000180001047983 */ /* 0x000ea80000300800 */
[----:B------:R-:W2:Y:S04]  /*2cf60*/  LDL.LU R3, [R1+0x4] ;  /* 0x0000040001037983 */ /* 0x000ea80000300800 */
[----:B------:R-:W3:Y:S01]  /*2cf70*/  LDL R2, [R1+0x10] ;  /* 0x0000100001027983 */ /* 0x000ee20000100800 */
[----:B------:R-:W-:Y:S01]  /*2cf80*/  UIADD3 UR4, UP0, UR36, 0x470, URZ ;  /* 0x0000047024047890 */ /* 0x000fe2000ff1e03f */
[----:B------:R-:W-:Y:S01]  /*2cf90*/  PLOP3.LUT P0, PT, PT, PT, PT, 0x80, 0x0 ;  /* 0x000000000000781c */ /* 0x000fe20003f0f070 */
[----:B------:R-:W-:Y:S01]  /*2cfa0*/  VIADD R0, R0, 0x30850 ;  /* 0x0003085000007836 */ /* 0x000fe20000000000 */
[----:B------:R-:W-:Y:S01]  /*2cfb0*/  UMOV UR6, 0x0 ;  /* 0x0000000000067882 */ /* 0x000fe20000000000 */
[----:B------:R-:W-:Y:S01]  /*2cfc0*/  UIADD3.X UR5, URZ, UR37, URZ, UP0, !UPT ;  /* 0x000000253f057290 */ /* 0x000fe200087fe43f */
[----:B------:R-:W-:Y:S01]  /*2cfd0*/  UMOV UR7, 0x14f00000 ;  /* 0x14f0000000077882 */ /* 0x000fe20000000000 */
[----:B------:R-:W-:Y:S01]  /*2cfe0*/  UMOV UR10, URZ ;  /* 0x0000003f000a7c82 */ /* 0x000fe20008000000 */
[----:B--2---:R-:W-:Y:S01]  /*2cff0*/  IMAD R3, R3, 0x40, R4 ;  /* 0x0000004003037824 */ /* 0x004fe200078e0204 */
[----:B---3--:R-:W-:-:S05]  /*2d000*/  LEA R2, R2, R18, 0xf ;  /* 0x0000001202027211 */ /* 0x008fca00078e78ff */
[----:B------:R-:W-:-:S07]  /*2d010*/  VIADD R4, R2, 0x400 ;  /* 0x0000040002047836 */ /* 0x000fce0000000000 */
.L_x_2000:
        /* <DEDUP_REMOVED lines=15> */
.L_x_2001:
        /* <DEDUP_REMOVED lines=15> */
.L_x_2002:
        /* <DEDUP_REMOVED lines=15> */
.L_x_2003:
        /* <DEDUP_REMOVED lines=9> */
[----:B----4-:R-:W-:Y:S05]  /*2d380*/  @P0 BRA.U.ANY `(.L_x_2003) ;  /* 0xfffffffd00d80947 */ /* 0x010fea000393ffff */
.L_x_1994:
[----:B------:R-:W-:Y:S05]  /*2d390*/  BSYNC B0 ;  /* 0x0000000000007941 */ /* 0x000fea0003800000 */
.L_x_1993:
[----:B-1----:R-:W3:Y:S04]  /*2d3a0*/  LDL.LU R5, [R1+0x10] ;  /* 0x0000100001057983 */ /* 0x002ee80000300800 */
[----:B------:R-:W4:Y:S01]  /*2d3b0*/  LDL.LU R4, [R1+0x14] ;  /* 0x0000140001047983 */ /* 0x000f220000300800 */
[----:B---3--:R-:W-:-:S04]  /*2d3c0*/  IADD3 R0, R5, 0x1, RZ ;  /* 0x0000000105007810 */ /* 0x008fc80007ffe0ff */
[----:B------:R-:W-:-:S04]  /*2d3d0*/  ISETP.NE.AND P0, PT, R0, 0x2, PT ;  /* 0x000000020000780c */ /* 0x000fc80003f05270 */
[----:B------:R-:W-:Y:S02]  /*2d3e0*/  SEL R2, RZ, 0x1, P0 ;  /* 0x00000001ff027807 */ /* 0x000fe40000000000 */
[----:B------:R-:W-:Y:S02]  /*2d3f0*/  SEL R0, R0, RZ, P0 ;  /* 0x000000ff00007207 */ /* 0x000fe40000000000 */
[----:B----4-:R-:W-:-:S03]  /*2d400*/  LOP3.LUT R4, R4, R2, RZ, 0x3c, !PT ;  /* 0x0000000204047212 */ /* 0x010fc600078e3cff */
[----:B------:R1:W-:Y:S04]  /*2d410*/  STL [R1+0x10], R0 ;  /* 0x0000100001007387 */ /* 0x0003e80000100800 */
[----:B------:R1:W-:Y:S02]  /*2d420*/  STL [R1+0x14], R4 ;  /* 0x0000140401007387 */ /* 0x0003e40000100800 */
.L_x_1906:
[----:B------:R-:W-:Y:S05]  /*2d430*/  BSYNC B7 ;  /* 0x0000000000077941 */ /* 0x000fea0003800000 */
.L_x_1904:
[----:B------:R-:W-:-:S13]  /*2d440*/  LOP3.LUT P0, RZ, R19, 0x10, RZ, 0xc0, !PT ;  /* 0x0000001013ff7812 */ /* 0x000fda000780c0ff */
[----:B------:R-:W-:Y:S05]  /*2d450*/  @!P0 BRA `(.L_x_2004) ;  /* 0x00000000002c8947 */ /* 0x000fea0003800000 */
[----:B------:R-:W-:Y:S05]  /*2d460*/  WARPSYNC.ALL ;  /* 0x0000000000007948 */ /* 0x000fea0003800000 */
[----:B------:R-:W4:Y:S08]  /*2d470*/  S2UR UR5, SR_CgaCtaId ;  /* 0x00000000000579c3 */ /* 0x000f300000008800 */
[----:B------:R-:W-:Y:S06]  /*2d480*/  BAR.SYNC.DEFER_BLOCKING 0x5, 0x180 ;  /* 0x0146000000007b1d */ /* 0x000fec0000010000 */
[----:B------:R-:W-:-:S02]  /*2d490*/  UMOV UR4, 0x400 ;  /* 0x0000040000047882 */ /* 0x000fc40000000000 */
[----:B----4-:R-:W-:-:S06]  /*2d4a0*/  ULEA UR4, UR5, UR4, 0x18 ;  /* 0x0000000405047291 */ /* 0x010fcc000f8ec03f */
[----:B------:R-:W-:-:S05]  /*2d4b0*/  IMAD.U32 R18, RZ, RZ, UR4 ;  /* 0x00000004ff127e24 */ /* 0x000fca000f8e00ff */
[----:B-1----:R-:W1:Y:S04]  /*2d4c0*/  LDS.128 R4, [R18+0x308d0] ;  /* 0x0308d00012047984 */ /* 0x002e680000000c00 */
[----:B-1----:R1:W-:Y:S04]  /*2d4d0*/  STL.64 [R1], R4 ;  /* 0x0000000401007387 */ /* 0x0023e80000100a00 */
[----:B------:R1:W-:Y:S01]  /*2d4e0*/  STL.64 [R1+0x8], R6 ;  /* 0x0000080601007387 */ /* 0x0003e20000100a00 */
[----:B------:R-:W-:Y:S06]  /*2d4f0*/  BAR.ARV 0x4, 0x180 ;  /* 0x0106000000007b1d */ /* 0x000fec0000002000 */
[----:B------:R-:W-:Y:S05]  /*2d500*/  BRA `(.L_x_2005) ;  /* 0x0000001000387947 */ /* 0x000fea0003800000 */
.L_x_2004:
[----:B------:R-:W4:Y:S01]  /*2d510*/  LDL R16, [R1+0x2c] ;  /* 0x00002c0001107983 */ /* 0x000f220000100800 */
[----:B------:R-:W-:Y:S01]  /*2d520*/  UMOV UR4, 0xffffffff ;  /* 0xffffffff00047882 */ /* 0x000fe20000000000 */
[----:B----4-:R-:W-:Y:S02]  /*2d530*/  ISETP.NE.AND P5, PT, R16, 0x1f, PT ;  /* 0x0000001f1000780c */ /* 0x010fe40003fa5270 */
[----:B------:R-:W-:Y:S11]  /*2d540*/  BRA.DIV UR4, `(.L_x_2006) ;  /* 0x0000003a04ac7947 */ /* 0x000ff6000b800000 */
[----:B--2---:R-:W1:Y:S01]  /*2d550*/  LDL R3, [R1+0xc] ;  /* 0x00000c0001037983 */ /* 0x004e620000100800 */
[----:B------:R-:W-:-:S03]  /*2d560*/  ULDC UR4, c[0x0][0xc3c] ;  /* 0x00030f0000047ab9 */ /* 0x000fc60000000800 */
[----:B------:R-:W0:Y:S01]  /*2d570*/  LDL.LU R2, [R1] ;  /* 0x0000000001027983 */ /* 0x000e220000300800 */
[----:B------:R-:W-:Y:S01]  /*2d580*/  ULDC.64 UR6, c[0x0][0x208] ;  /* 0x0000820000067ab9 */ /* 0x000fe20000000a00 */
[----:B------:R-:W-:Y:S01]  /*2d590*/  LOP3.LUT P4, RZ, R19, 0x1, RZ, 0xc0, !PT ;  /* 0x0000000113ff7812 */ /* 0x000fe2000788c0ff */
[----:B-1-3--:R-:W-:Y:S02]  /*2d5a0*/  IMAD.IADD R0, R3, 0x1, R16 ;  /* 0x0000000103007824 */ /* 0x00afe400078e0210 */
[----:B0-----:R-:W-:-:S03]  /*2d5b0*/  IMAD.MOV.U32 R10, RZ, RZ, R2 ;  /* 0x000000ffff0a7224 */ /* 0x001fc600078e0002 */
        /* <DEDUP_REMOVED lines=9> */
[C---:B------:R-:W-:Y:S01]  /*2d650*/  ISETP.GE.U32.AND P1, PT, R16.reuse, 0x4, PT ;  /* 0x000000041000780c */ /* 0x040fe20003f26070 */
[----:B------:R-:W-:Y:S01]  /*2d660*/  SHFL.IDX PT, R5, R10, RZ, 0x1f ;  /* 0x00001fff0a057589 */ /* 0x000fe200000e0000 */
[C---:B------:R-:W-:Y:S02]  /*2d670*/  ISETP.GE.U32.AND P2, PT, R16.reuse, 0x8, PT ;  /* 0x000000081000780c */ /* 0x040fe40003f46070 */
[----:B------:R-:W-:Y:S01]  /*2d680*/  ISETP.GE.U32.AND P3, PT, R16, 0x10, PT ;  /* 0x000000101000780c */ /* 0x000fe20003f66070 */
[----:B------:R-:W-:Y:S01]  /*2d690*/  SHFL.IDX PT, R0, R10, 0x1, 0x1f ;  /* 0x00201f000a007f89 */ /* 0x000fe200000e0000 */
[----:B--2---:R-:W-:-:S02]  /*2d6a0*/  @!P0 IMAD.MOV.U32 R4, RZ, RZ, R8 ;  /* 0x000000ffff048224 */ /* 0x004fc400078e0008 */
[----:B------:R-:W-:Y:S02]  /*2d6b0*/  IMAD.MOV.U32 R8, RZ, RZ, RZ ;  /* 0x000000ffff087224 */ /* 0x000fe400078e00ff */
[----:B---3--:R-:W-:Y:S01]  /*2d6c0*/  @!P0 IMAD.MOV.U32 R6, RZ, RZ, R2 ;  /* 0x000000ffff068224 */ /* 0x008fe200078e0002 */
[----:B------:R-:W-:-:S03]  /*2d6d0*/  ISETP.GE.U32.AND P0, PT, R16, 0x2, PT ;  /* 0x000000021000780c */ /* 0x000fc60003f06070 */
        /* <DEDUP_REMOVED lines=17> */
.L_x_2133:
[----:B------:R-:W-:Y:S02]  /*2d7f0*/  ULDC UR4, c[0x0][0xc38] ;  /* 0x00030e0000047ab9 */ /* 0x000fe40000000800 */
[----:B------:R-:W-:-:S04]  /*2d800*/  IMAD.U32 R2, RZ, RZ, UR4 ;  /* 0x00000004ff027e24 */ /* 0x000fc8000f8e00ff */
[----:B-1----:R-:W-:-:S04]  /*2d810*/  IMAD R9, R9, R2, RZ ;  /* 0x0000000209097224 */ /* 0x002fc800078e02ff */
[----:B------:R-:W-:-:S05]  /*2d820*/  IMAD.IADD R0, R0, 0x1, R9 ;  /* 0x0000000100007824 */ /* 0x000fca00078e0209 */
[----:B------:R-:W-:-:S13]  /*2d830*/  ISETP.GT.AND P4, PT, R0, R5, PT ;  /* 0x000000050000720c */ /* 0x000fda0003f84270 */
[----:B------:R-:W-:Y:S05]  /*2d840*/  @P4 BRA `(.L_x_2007) ;  /* 0x0000000000b04947 */ /* 0x000fea0003800000 */
.L_x_2010:
        /* <DEDUP_REMOVED lines=21> */
[----:B------:R-:W1:Y:S01]  /*2d9a0*/  SHFL.UP PT, R3, R2, 0x1, RZ ;  /* 0x0420000002037989 */ /* 0x000e6200000e00ff */
[----:B------:R-:W-:-:S04]  /*2d9b0*/  LOP3.LUT P4, RZ, R19, 0x1, RZ, 0xc0, !PT ;  /* 0x0000000113ff7812 */ /* 0x000fc8000788c0ff */
        /* <DEDUP_REMOVED lines=15> */
.L_x_2141:
[----:B------:R-:W-:Y:S02]  /*2dab0*/  ULDC UR4, c[0x0][0xc38] ;  /* 0x00030e0000047ab9 */ /* 0x000fe40000000800 */
[----:B------:R-:W-:-:S04]  /*2dac0*/  IMAD.U32 R2, RZ, RZ, UR4 ;  /* 0x00000004ff027e24 */ /* 0x000fc8000f8e00ff */
[----:B-1----:R-:W-:-:S04]  /*2dad0*/  IMAD R9, R9, R2, RZ ;  /* 0x0000000209097224 */ /* 0x002fc800078e02ff */
[----:B------:R-:W-:-:S05]  /*2dae0*/  IMAD.IADD R0, R9, 0x1, R0 ;  /* 0x0000000109007824 */ /* 0x000fca00078e0200 */
[----:B------:R-:W-:-:S13]  /*2daf0*/  ISETP.GT.AND P4, PT, R0, R5, PT ;  /* 0x000000050000720c */ /* 0x000fda0003f84270 */
[----:B------:R-:W-:Y:S05]  /*2db00*/  @!P4 BRA `(.L_x_2010) ;  /* 0xfffffffc0050c947 */ /* 0x000fea000383ffff */
.L_x_2007:
        /* <DEDUP_REMOVED lines=8> */
[----:B-1----:R1:W3:Y:S04]  /*2db90*/  SHFL.IDX PT, R4, R4, R3, 0x1f ;  /* 0x00001f0304047589 */ /* 0x0022e800000e0000 */
[----:B------:R1:W4:Y:S01]  /*2dba0*/  SHFL.IDX PT, R6, R6, R3, 0x1f ;  /* 0x00001f0306067589 */ /* 0x00032200000e0000 */
[----:B--2---:R-:W-:-:S05]  /*2dbb0*/  IMAD.IADD R10, R3, 0x1, R10 ;  /* 0x00000001030a7824 */ /* 0x004fca00078e020a */
[----:B---34-:R1:W-:Y:S02]  /*2dbc0*/  STL [R1+0xc], R10 ;  /* 0x00000c0a01007387 */ /* 0x0183e40000100800 */
.L_x_2146:
[----:B------:R-:W-:-:S13]  /*2dbd0*/  ISETP.NE.AND P0, PT, R0, RZ, PT ;  /* 0x000000ff0000720c */ /* 0x000fda0003f05270 */
[----:B------:R-:W-:Y:S05]  /*2dbe0*/  @!P0 BRA `(.L_x_2012) ;  /* 0x0000000000148947 */ /* 0x000fea0003800000 */
[----:B------:R-:W-:Y:S01]  /*2dbf0*/  UMOV UR4, 0xffffffff ;  /* 0xffffffff00047882 */ /* 0x000fe20000000000 */
[----:B-1----:R-:W-:Y:S02]  /*2dc00*/  VIADD R3, R3, 0xffffffff ;  /* 0xffffffff03037836 */ /* 0x002fe40000000000 */
[----:B------:R-:W-:Y:S05]  /*2dc10*/  BRA.DIV UR4, `(.L_x_2013) ;  /* 0x0000003e04a07947 */ /* 0x000fea000b800000 */
[----:B------:R1:W3:Y:S02]  /*2dc20*/  SHFL.IDX PT, R3, R7, R3, 0x1f ;  /* 0x00001f0307037589 */ /* 0x0002e400000e0000 */
.L_x_2149:
[----:B---3--:R-:W-:-:S07]  /*2dc30*/  MOV R8, R3 ;  /* 0x0000000300087202 */ /* 0x008fce0000000f00 */
.L_x_2012:
[----:B------:R-:W-:Y:S01]  /*2dc40*/  ISETP.NE.AND P0, PT, R6, 0x1, PT ;  /* 0x000000010600780c */ /* 0x000fe20003f05270 */
[----:B------:R-:W-:-:S05]  /*2dc50*/  IMAD R0, R8, R2, R9 ;  /* 0x0000000208007224 */ /* 0x000fca00078e0209 */
[----:B------:R3:W-:Y:S02]  /*2dc60*/  STL [R1], R0 ;  /* 0x0000000001007387 */ /* 0x0007e40000100800 */
[----:B---3--:R-:W-:-:S05]  /*2dc70*/  IMAD.IADD R0, R5, 0x1, -R0 ;  /* 0x0000000105007824 */ /* 0x008fca00078e0a00 */
[----:B------:R-:W-:Y:S05]  /*2dc80*/  @!P0 BRA `(.L_x_2014) ;  /* 0x0000000000e48947 */ /* 0x000fea0003800000 */
[----:B------:R-:W-:-:S04]  /*2dc90*/  IABS R5, R4 ;  /* 0x0000000400057213 */ /* 0x000fc80000000000 */
[----:B------:R-:W3:Y:S08]  /*2dca0*/  I2F.RP R2, R5 ;  /* 0x0000000500027306 */ /* 0x000ef00000209400 */
[----:B---3--:R-:W3:Y:S02]  /*2dcb0*/  MUFU.RCP R2, R2 ;  /* 0x0000000200027308 */ /* 0x008ee40000001000 */
[----:B---3--:R-:W-:-:S06]  /*2dcc0*/  VIADD R2, R2, 0xffffffe ;  /* 0x0ffffffe02027836 */ /* 0x008fcc0000000000 */
[----:B-1----:R-:W1:Y:S02]  /*2dcd0*/  F2I.FTZ.U32.TRUNC.NTZ R3, R2 ;  /* 0x0000000200037305 */ /* 0x002e64000021f000 */
[----:B-1----:R-:W-:-:S04]  /*2dce0*/  IMAD.MOV R2, RZ, RZ, -R3 ;  /* 0x000000ffff027224 */ /* 0x002fc800078e0a03 */
        /* <DEDUP_REMOVED lines=9> */
[-C--:B------:R-:W-:Y:S01]  /*2dd80*/  @!P2 IADD3 R2, R2, -R5.reuse, RZ ;  /* 0x800000050202a210 */ /* 0x080fe20007ffe0ff */
[----:B------:R-:W-:Y:S01]  /*2dd90*/  @!P2 VIADD R8, R8, 0x1 ;  /* 0x000000010808a836 */ /* 0x000fe20000000000 */
[----:B------:R-:W-:Y:S02]  /*2dda0*/  ISETP.NE.AND P2, PT, R4, RZ, PT ;  /* 0x000000ff0400720c */ /* 0x000fe40003f45270 */
[----:B------:R-:W-:Y:S02]  /*2ddb0*/  ISETP.GE.U32.AND P0, PT, R2, R5, PT ;  /* 0x000000050200720c */ /* 0x000fe40003f06070 */
[----:B------:R-:W-:-:S04]  /*2ddc0*/  IABS R5, R6 ;  /* 0x0000000600057213 */ /* 0x000fc80000000000 */
[----:B------:R-:W1:Y:S07]  /*2ddd0*/  I2F.RP R2, R5 ;  /* 0x0000000500027306 */ /* 0x000e6e0000209400 */
[----:B------:R-:W-:Y:S01]  /*2dde0*/  @P0 VIADD R8, R8, 0x1 ;  /* 0x0000000108080836 */ /* 0x000fe20000000000 */
[----:B-1----:R-:W1:Y:S02]  /*2ddf0*/  MUFU.RCP R2, R2 ;  /* 0x0000000200027308 */ /* 0x002e640000001000 */
[----:B-1----:R-:W-:-:S06]  /*2de00*/  VIADD R2, R2, 0xffffffe ;  /* 0x0ffffffe02027836 */ /* 0x002fcc0000000000 */
[----:B------:R-:W1:Y:S02]  /*2de10*/  F2I.FTZ.U32.TRUNC.NTZ R3, R2 ;  /* 0x0000000200037305 */ /* 0x000e64000021f000 */
[----:B-1----:R-:W-:-:S04]  /*2de20*/  IMAD.MOV R2, RZ, RZ, -R3 ;  /* 0x000000ffff027224 */ /* 0x002fc800078e0a03 */
[----:B0-----:R-:W-:Y:S02]  /*2de30*/  IMAD R7, R2, R5, RZ ;  /* 0x0000000502077224 */ /* 0x001fe400078e02ff */
[----:B------:R-:W-:-:S04]  /*2de40*/  IMAD.MOV.U32 R2, RZ, RZ, RZ ;  /* 0x000000ffff027224 */ /* 0x000fc800078e00ff */
[----:B------:R-:W-:Y:S01]  /*2de50*/  IMAD.HI.U32 R7, R3, R7, R2 ;  /* 0x0000000703077227 */ /* 0x000fe200078e0002 */
[----:B------:R-:W-:Y:S02]  /*2de60*/  LOP3.LUT R2, R0, R4, RZ, 0x3c, !PT ;  /* 0x0000000400027212 */ /* 0x000fe400078e3cff */
[----:B------:R-:W-:Y:S02]  /*2de70*/  MOV R3, R8 ;  /* 0x0000000800037202 */ /* 0x000fe40000000f00 */
        /* <DEDUP_REMOVED lines=17> */
[----:B------:R-:W-:-:S10]  /*2df90*/  @P0 IADD3 R7, R7, 0x1, RZ ;  /* 0x0000000107070810 */ /* 0x000fd40007ffe0ff */
[----:B------:R-:W-:Y:S01]  /*2dfa0*/  @!P1 IMAD.MOV R7, RZ, RZ, -R7 ;  /* 0x000000ffff079224 */ /* 0x000fe200078e0a07 */
[----:B------:R-:W-:-:S05]  /*2dfb0*/  @!P2 LOP3.LUT R7, RZ, R6, RZ, 0x33, !PT ;  /* 0x00000006ff07a212 */ /* 0x000fca00078e33ff */
[----:B------:R-:W-:-:S04]  /*2dfc0*/  IMAD.MOV R2, RZ, RZ, -R7 ;  /* 0x000000ffff027224 */ /* 0x000fc800078e0a07 */
[C---:B------:R-:W-:Y:S02]  /*2dfd0*/  IMAD R2, R6.reuse, R2, R3 ;  /* 0x0000000206027224 */ /* 0x040fe400078e0203 */
[----:B------:R-:W-:-:S04]  /*2dfe0*/  IMAD R6, R6, 0x1000000, R7 ;  /* 0x0100000006067824 */ /* 0x000fc800078e0207 */
[----:B------:R-:W-:-:S05]  /*2dff0*/  IMAD R2, R2, 0x10000, R6 ;  /* 0x0001000002027824 */ /* 0x000fca00078e0206 */
[----:B------:R1:W-:Y:S01]  /*2e000*/  STL [R1+0x8], R2 ;  /* 0x0000080201007387 */ /* 0x0003e20000100800 */
[----:B------:R-:W-:Y:S05]  /*2e010*/  BRA `(.L_x_2015) ;  /* 0x0000000400007947 */ /* 0x000fea0003800000 */
.L_x_2014:
[----:B-1----:R-:W3:Y:S01]  /*2e020*/  LDL R3, [R1+0xc] ;  /* 0x00000c0001037983 */ /* 0x002ee20000100800 */
[----:B0-----:R-:W3:Y:S01]  /*2e030*/  LDC.64 R6, c[0x0][0xc90] ;  /* 0x00032400ff067b82 */ /* 0x001ee20000000a00 */
[----:B------:R-:W-:Y:S01]  /*2e040*/  ULDC.64 UR4, c[0x0][0x208] ;  /* 0x0000820000047ab9 */ /* 0x000fe20000000a00 */
[----:B---3--:R-:W-:-:S05]  /*2e050*/  IMAD.WIDE R6, R3, 0x4, R6 ;  /* 0x0000000403067825 */ /* 0x008fca00078e0206 */
[----:B------:R-:W3:Y:S02]  /*2e060*/  LDG.E R3, desc[UR4][R6.64] ;  /* 0x0000000406037981 */ /* 0x000ee4000c1e1900 */
[----:B---3--:R-:W-:-:S05]  /*2e070*/  IMAD R5, R4, R3, RZ ;  /* 0x0000000304057224 */ /* 0x008fca00078e02ff */
[----:B------:R-:W-:-:S04]  /*2e080*/  IABS R8, R5 ;  /* 0x0000000500087213 */ /* 0x000fc80000000000 */
[----:B------:R-:W0:Y:S08]  /*2e090*/  I2F.RP R6, R8 ;  /* 0x0000000800067306 */ /* 0x000e300000209400 */
[----:B0-----:R-:W0:Y:S02]  /*2e0a0*/  MUFU.RCP R6, R6 ;  /* 0x0000000600067308 */ /* 0x001e240000001000 */
[----:B0-----:R-:W-:-:S06]  /*2e0b0*/  VIADD R6, R6, 0xffffffe ;  /* 0x0ffffffe06067836 */ /* 0x001fcc0000000000 */
[----:B------:R-:W0:Y:S02]  /*2e0c0*/  F2I.FTZ.U32.TRUNC.NTZ R7, R6 ;  /* 0x0000000600077305 */ /* 0x000e24000021f000 */
[----:B0-----:R-:W-:-:S05]  /*2e0d0*/  IADD3 R6, RZ, -R7, RZ ;  /* 0x80000007ff067210 */ /* 0x001fca0007ffe0ff */
        /* <DEDUP_REMOVED lines=16> */
[----:B------:R-:W-:Y:S02]  /*2e1e0*/  @!P1 IADD3 R6, -R6, RZ, RZ ;  /* 0x000000ff06069210 */ /* 0x000fe40007ffe1ff */
        /* <DEDUP_REMOVED lines=10> */
[----:B------:R0:W1:Y:S02]  /*2e290*/  F2I.FTZ.U32.TRUNC.NTZ R3, R2 ;  /* 0x0000000200037305 */ /* 0x000064000021f000 */
[----:B0-----:R-:W-:Y:S02]  /*2e2a0*/  IMAD.MOV.U32 R2, RZ, RZ, RZ ;  /* 0x000000ffff027224 */ /* 0x001fe400078e00ff */
[----:B-1----:R-:W-:-:S04]  /*2e2b0*/  IMAD.MOV R0, RZ, RZ, -R3 ;  /* 0x000000ffff007224 */ /* 0x002fc800078e0a03 */
[----:B------:R-:W-:-:S04]  /*2e2c0*/  IMAD R0, R0, R9, RZ ;  /* 0x0000000900007224 */ /* 0x000fc800078e02ff */
[----:B------:R-:W-:Y:S01]  /*2e2d0*/  IMAD.HI.U32 R2, R3, R0, R2 ;  /* 0x0000000003027227 */ /* 0x000fe200078e0002 */
[----:B------:R-:W-:Y:S02]  /*2e2e0*/  IABS R0, R6 ;  /* 0x0000000600007213 */ /* 0x000fe40000000000 */
[----:B------:R-:W-:-:S03]  /*2e2f0*/  IABS R3, R8 ;  /* 0x0000000800037213 */ /* 0x000fc60000000000 */
[----:B------:R-:W-:Y:S01]  /*2e300*/  IMAD.HI.U32 R2, R2, R0, RZ ;  /* 0x0000000002027227 */ /* 0x000fe200078e00ff */
[----:B------:R-:W-:-:S05]  /*2e310*/  IADD3 R3, RZ, -R3, RZ ;  /* 0x80000003ff037210 */ /* 0x000fca0007ffe0ff */
        /* <DEDUP_REMOVED lines=9> */
[----:B------:R-:W-:-:S04]  /*2e3b0*/  @P0 VIADD R2, R2, 0x1 ;  /* 0x0000000102020836 */ /* 0x000fc80000000000 */
[----:B------:R-:W-:-:S04]  /*2e3c0*/  IMAD.MOV.U32 R0, RZ, RZ, R2 ;  /* 0x000000ffff007224 */ /* 0x000fc800078e0002 */
[----:B------:R-:W-:Y:S01]  /*2e3d0*/  @!P1 IMAD.MOV R0, RZ, RZ, -R0 ;  /* 0x000000ffff009224 */ /* 0x000fe200078e0a00 */
[----:B------:R-:W-:Y:S02]  /*2e3e0*/  @!P2 LOP3.LUT R0, RZ, R8, RZ, 0x33, !PT ;  /* 0x00000008ff00a212 */ /* 0x000fe400078e33ff */
[----:B------:R-:W-:-:S05]  /*2e3f0*/  IADD3 R8, -R8, RZ, RZ ;  /* 0x000000ff08087210 */ /* 0x000fca0007ffe1ff */
[----:B------:R-:W-:-:S05]  /*2e400*/  IMAD R2, R0, R8, R6 ;  /* 0x0000000800027224 */ /* 0x000fca00078e0206 */
[----:B------:R0:W-:Y:S02]  /*2e410*/  STL [R1+0x8], R2 ;  /* 0x0000080201007387 */ /* 0x0001e40000100800 */
.L_x_2015:
[----:B------:R-:W-:-:S05]  /*2e420*/  LOP3.LUT R0, RZ, R0, RZ, 0x33, !PT ;  /* 0x00000000ff007212 */ /* 0x000fca00078e33ff */
[----:B------:R-:W-:-:S05]  /*2e430*/  IMAD.IADD R0, R4, 0x1, R0 ;  /* 0x0000000104007824 */ /* 0x000fca00078e0200 */
[----:B------:R3:W-:Y:S01]  /*2e440*/  STL [R1+0x4], R0 ;  /* 0x0000040001007387 */ /* 0x0007e20000100800 */
[----:B------:R-:W-:Y:S05]  /*2e450*/  BRA `(.L_x_2016) ;  /* 0x0000000000287947 */ /* 0x000fea0003800000 */
.L_x_2008:
[----:B------:R-:W-:Y:S01]  /*2e460*/  UMOV UR4, URZ ;  /* 0x0000003f00047c82 */ /* 0x000fe20008000000 */
[----:B------:R-:W-:Y:S01]  /*2e470*/  ULDC UR6, c[0x0][0xc3c] ;  /* 0x00030f0000067ab9 */ /* 0x000fe20000000800 */
[----:B------:R-:W-:Y:S01]  /*2e480*/  UMOV UR5, URZ ;  /* 0x0000003f00057c82 */ /* 0x000fe20008000000 */
[----:B------:R-:W-:Y:S01]  /*2e490*/  IMAD.U32 R3, RZ, RZ, UR4 ;  /* 0x00000004ff037e24 */ /* 0x000fe2000f8e00ff */
[----:B------:R1:W-:Y:S01]  /*2e4a0*/  STL [R1], R5 ;  /* 0x0000000501007387 */ /* 0x0003e20000100800 */
[----:B------:R-:W-:Y:S02]  /*2e4b0*/  IMAD.U32 R0, RZ, RZ, UR6 ;  /* 0x00000006ff007e24 */ /* 0x000fe4000f8e00ff */
[----:B------:R-:W-:Y:S01]  /*2e4c0*/  IMAD.U32 R2, RZ, RZ, UR5 ;  /* 0x00000005ff027e24 */ /* 0x000fe2000f8e00ff */
[----:B------:R1:W-:Y:S04]  /*2e4d0*/  STL [R1+0x4], R3 ;  /* 0x0000040301007387 */ /* 0x0003e80000100800 */
[----:B------:R1:W-:Y:S04]  /*2e4e0*/  STL [R1+0xc], R0 ;  /* 0x00000c0001007387 */ /* 0x0003e80000100800 */
[----:B------:R1:W-:Y:S02]  /*2e4f0*/  STL [R1+0x8], R2 ;  /* 0x0000080201007387 */ /* 0x0003e40000100800 */
.L_x_2016:
[----:B-1-3--:R-:W3:Y:S04]  /*2e500*/  LDL R0, [R1+0x2c] ;  /* 0x00002c0001007983 */ /* 0x00aee80000100800 */
[----:B0-----:R-:W4:Y:S04]  /*2e510*/  LDL R2, [R1+0xc] ;  /* 0x00000c0001027983 */ /* 0x001f280000100800 */
[----:B------:R-:W5:Y:S04]  /*2e520*/  LDL R3, [R1+0x8] ;  /* 0x0000080001037983 */ /* 0x000f680000100800 */
[----:B------:R-:W2:Y:S04]  /*2e530*/  LDL R4, [R1] ;  /* 0x0000000001047983 */ /* 0x000ea80000100800 */
[----:B------:R-:W2:Y:S01]  /*2e540*/  LDL R5, [R1+0x4] ;  /* 0x0000040001057983 */ /* 0x000ea20000100800 */
[----:B------:R-:W-:Y:S05]  /*2e550*/  WARPSYNC.ALL ;  /* 0x0000000000007948 */ /* 0x000fea0003800000 */
[----:B------:R-:W-:Y:S01]  /*2e560*/  BAR.SYNC.DEFER_BLOCKING 0x4, 0x180 ;  /* 0x0106000000007b1d */ /* 0x000fe20000010000 */
[----:B---3--:R-:W-:-:S13]  /*2e570*/  ISETP.NE.AND P0, PT, R0, RZ, PT ;  /* 0x000000ff0000720c */ /* 0x008fda0003f05270 */
[----:B------:R-:W0:Y:S01]  /*2e580*/  @!P0 S2R R0, SR_CgaCtaId ;  /* 0x0000000000008919 */ /* 0x000e220000008800 */
[----:B----4-:R-:W-:Y:S02]  /*2e590*/  MOV R7, R2 ;  /* 0x0000000200077202 */ /* 0x010fe40000000f00 */
[----:B------:R-:W-:Y:S01]  /*2e5a0*/  @!P0 MOV R2, 0x400 ;  /* 0x0000040000028802 */ /* 0x000fe20000000f00 */
[----:B-----5:R-:W-:-:S03]  /*2e5b0*/  IMAD.MOV.U32 R6, RZ, RZ, R3 ;  /* 0x000000ffff067224 */ /* 0x020fc600078e0003 */
[----:B0-----:R-:W-:-:S05]  /*2e5c0*/  @!P0 LEA R18, R0, R2, 0x18 ;  /* 0x0000000200128211 */ /* 0x001fca00078ec0ff */
[----:B--2---:R0:W-:Y:S01]  /*2e5d0*/  @!P0 STS.128 [R18+0x308d0], R4 ;  /* 0x0308d00412008388 */ /* 0x0041e20000000c00 */
[----:B------:R-:W-:Y:S06]  /*2e5e0*/  BAR.ARV 0x5, 0x180 ;  /* 0x0146000000007b1d */ /* 0x000fec0000002000 */
.L_x_2005:
[----:B---3--:R-:W3:Y:S01]  /*2e5f0*/  LDL R0, [R1+0xc] ;  /* 0x00000c0001007983 */ /* 0x008ee20000100800 */
[----:B------:R-:W-:Y:S02]  /*2e600*/  ULDC UR4, c[0x0][0xc3c] ;  /* 0x00030f0000047ab9 */ /* 0x000fe40000000800 */
[----:B---3--:R-:W-:-:S13]  /*2e610*/  ISETP.GE.AND P0, PT, R0, UR4, PT ;  /* 0x0000000400007c0c */ /* 0x008fda000bf06270 */
[----:B------:R-:W-:Y:S05]  /*2e620*/  @!P0 BRA `(.L_x_2017) ;  /* 0xffffff7000f48947 */ /* 0x000fea000383ffff */
[----:B------:R-:W-:Y:S05]  /*2e630*/  BSYNC B8 ;  /* 0x0000000000087941 */ /* 0x000fea0003800000 */
.L_x_1836:
[----:B---3--:R-:W3:Y:S01]  /*2e640*/  LDL.LU R0, [R1+0x58] ;  /* 0x0000580001007983 */ /* 0x008ee20000300800 */
[----:B------:R-:W-:Y:S01]  /*2e650*/  BSSY B0, `(.L_x_2018) ;  /* 0x000000b000007945 */ /* 0x000fe20003800000 */
[----:B01----:R-:W0:Y:S01]  /*2e660*/  S2R R5, SR_CgaCtaId ;  /* 0x0000000000057919 */ /* 0x003e220000008800 */
[----:B---3--:R-:W-:-:S05]  /*2e670*/  VIADD R0, R0, 0x1 ;  /* 0x0000000100007836 */ /* 0x008fca0000000000 */
[----:B------:R-:W-:-:S04]  /*2e680*/  LEA.HI R2, R0, R0, RZ, 0x1 ;  /* 0x0000000000027211 */ /* 0x000fc800078f08ff */
[----:B--2---:R-:W-:-:S05]  /*2e690*/  LOP3.LUT R3, R2, 0xfffffffe, RZ, 0xc0, !PT ;  /* 0xfffffffe02037812 */ /* 0x004fca00078ec0ff */
[----:B------:R-:W-:Y:S01]  /*2e6a0*/  IMAD.IADD R3, R0, 0x1, -R3 ;  /* 0x0000000100037824 */ /* 0x000fe200078e0a03 */
[----:B------:R-:W-:-:S04]  /*2e6b0*/  MOV R0, 0x400 ;  /* 0x0000040000007802 */ /* 0x000fc80000000f00 */
[----:B0-----:R-:W-:Y:S02]  /*2e6c0*/  LEA R0, R5, R0, 0x18 ;  /* 0x0000000005007211 */ /* 0x001fe400078ec0ff */
[----:B------:R-:W-:-:S04]  /*2e6d0*/  SHF.L.U32 R3, R3, 0x1f, RZ ;  /* 0x0000001f03037819 */ /* 0x000fc800000006ff */
[----:B------:R-:W0:Y:S02]  /*2e6e0*/  SYNCS.PHASECHK.TRANS64.TRYWAIT P0, [R0+URZ+0x30820], R3 ;  /* 0x03082003000075a7 */ /* 0x000e24000800017f */
[----:B0-----:R-:W-:Y:S05]  /*2e6f0*/  @!P0 BRA `(.L_x_2019) ;  /* 0x0000003400148947 */ /* 0x001fea0003800000 */
.L_x_2150:
[----:B------:R-:W-:Y:S05]  /*2e700*/  BSYNC B0 ;  /* 0x0000000000007941 */ /* 0x000fea0003800000 */
.L_x_2018:
[----:B------:R-:W-:-:S03]  /*2e710*/  UMOV UR4, 0xffffffff ;  /* 0xffffffff00047882 */ /* 0x000fc60000000000 */
[----:B------:R-:W-:Y:S05]  /*2e720*/  BRA.DIV UR4, `(.L_x_2020) ;  /* 0x00000036041c7947 */ /* 0x000fea000b800000 */
[----:B------:R-:W1:Y:S02]  /*2e730*/  S2R R2, SR_TID.X ;  /* 0x0000000000027919 */ /* 0x000e640000002100 */
[----:B-1----:R-:W-:-:S04]  /*2e740*/  SHF.R.U32.HI R2, RZ, 0x5, R2 ;  /* 0x00000005ff027819 */ /* 0x002fc80000011602 */
[----:B------:R-:W-:-:S05]  /*2e750*/  LOP3.LUT R2, R2, 0x3, RZ, 0xc0, !PT ;  /* 0x0000000302027812 */ /* 0x000fca00078ec0ff */
[----:B------:R1:W2:Y:S02]  /*2e760*/  SHFL.IDX PT, R14, R2, RZ, 0x1f ;  /* 0x00001fff020e7589 */ /* 0x0002a400000e0000 */
.L_x_2153:
[----:B--2---:R-:W-:-:S13]  /*2e770*/  ISETP.NE.AND P0, PT, R14, RZ, PT ;  /* 0x000000ff0e00720c */ /* 0x004fda0003f05270 */
[----:B------:R-:W-:Y:S05]  /*2e780*/  @P0 BRA `(.L_x_1530) ;  /* 0x00000000009c0947 */ /* 0x000fea0003800000 */
[----:B------:R-:W-:-:S03]  /*2e790*/  UMOV UR4, 0xffffffff ;  /* 0xffffffff00047882 */ /* 0x000fc60000000000 */
[----:B------:R-:W-:Y:S05]  /*2e7a0*/  BRA.DIV UR4, `(.L_x_2021) ;  /* 0x0000003604307947 */ /* 0x000fea000b800000 */
[----:B------:R-:W-:-:S13]  /*2e7b0*/  ELECT P6, URZ, PT ;  /* 0x00000000003f782f */ /* 0x000fda00038c0000 */
.L_x_2156:
        /* <DEDUP_REMOVED lines=8> */
.L_x_2022:
[----:B0-----:R-:W2:Y:S04]  /*2e840*/  LDL R3, [R1+0x10] ;  /* 0x0000100001037983 */ /* 0x001ea80000100800 */
[----:B------:R-:W3:Y:S01]  /*2e850*/  LDL.LU R7, [R1+0x14] ;  /* 0x0000140001077983 */ /* 0x000ee20000300800 */
[----:B------:R-:W-:-:S04]  /*2e860*/  VIADD R2, R0, 0x30840 ;  /* 0x0003084000027836 */ /* 0x000fc80000000000 */
[C---:B--2---:R-:W-:Y:S01]  /*2e870*/  IMAD R6, R3.reuse, 0x8, R2 ;  /* 0x0000000803067824 */ /* 0x044fe200078e0202 */
[----:B------:R-:W-:Y:S02]  /*2e880*/  IADD3 R3, R3, 0x1, RZ ;  /* 0x0000000103037810 */ /* 0x000fe40007ffe0ff */
[----:B---3--:R-:W-:Y:S02]  /*2e890*/  SHF.L.U32 R5, R7, 0x1f, RZ ;  /* 0x0000001f07057819 */ /* 0x008fe400000006ff */
[C---:B------:R-:W-:Y:S02]  /*2e8a0*/  ISETP.NE.AND P1, PT, R3.reuse, 0x2, PT ;  /* 0x000000020300780c */ /* 0x040fe40003f25270 */
[----:B------:R-:W0:Y:S02]  /*2e8b0*/  SYNCS.PHASECHK.TRANS64.TRYWAIT P0, [R6+URZ], R5 ;  /* 0x00000005060075a7 */ /* 0x000e24000800017f */
[----:B------:R-:W-:Y:S02]  /*2e8c0*/  SEL R4, RZ, 0x1, P1 ;  /* 0x00000001ff047807 */ /* 0x000fe40000800000 */
[----:B------:R-:W-:-:S02]  /*2e8d0*/  SEL R3, R3, RZ, P1 ;  /* 0x000000ff03037207 */ /* 0x000fc40000800000 */
[----:B------:R-:W-:-:S03]  /*2e8e0*/  LOP3.LUT R4, R7, R4, RZ, 0x3c, !PT ;  /* 0x0000000407047212 */ /* 0x000fc600078e3cff */
[----:B------:R-:W-:Y:S01]  /*2e8f0*/  IMAD R7, R3, 0x8, R2 ;  /* 0x0000000803077824 */ /* 0x000fe200078e0202 */
[----:B------:R-:W-:Y:S01]  /*2e900*/  SHF.L.U32 R2, R4, 0x1f, RZ ;  /* 0x0000001f04027819 */ /* 0x000fe200000006ff */
[----:B0-----:R-:W-:Y:S06]  /*2e910*/  @!P0 BRA `(.L_x_2023) ;  /* 0x0000003000f48947 */ /* 0x001fec0003800000 */
.L_x_2157:
[----:B------:R-:W1:Y:S02]  /*2e920*/  SYNCS.PHASECHK.TRANS64.TRYWAIT P0, [R7+URZ], R2 ;  /* 0x00000002070075a7 */ /* 0x000e64000800017f */
[----:B-1----:R-:W-:Y:S05]  /*2e930*/  @!P0 BRA `(.L_x_2024) ;  /* 0x0000003400008947 */ /* 0x002fea0003800000 */
.L_x_2158:
[----:B------:R-:W-:Y:S05]  /*2e940*/  @!P2 BRA `(.L_x_2025) ;  /* 0x000000000004a947 */ /* 0x000fea0003800000 */
[----:B------:R-:W-:Y:S01]  /*2e950*/  BPT.TRAP 0x1 ;  /* 0x000000040000795c */ /* 0x000fe20000300000 */
.L_x_2025:
[----:B------:R-:W2:Y:S01]  /*2e960*/  LDL.LU R4, [R1+0x10] ;  /* 0x0000100001047983 */ /* 0x000ea20000300800 */
[----:B------:R-:W-:-:S04]  /*2e970*/  VIADD R0, R0, 0x30860 ;  /* 0x0003086000007836 */ /* 0x000fc80000000000 */
[----:B--2---:R-:W-:-:S04]  /*2e980*/  IMAD R4, R4, 0x8, R0 ;  /* 0x0000000804047824 */ /* 0x004fc800078e0200 */
[----:B------:R-:W2:Y:S02]  /*2e990*/  SYNCS.PHASECHK.TRANS64.TRYWAIT P0, [R4+URZ], R5 ;  /* 0x00000005040075a7 */ /* 0x000ea4000800017f */
[----:B--2---:R-:W-:Y:S05]  /*2e9a0*/  @!P0 BRA `(.L_x_2026) ;  /* 0x0000003000f88947 */ /* 0x004fea0003800000 */
.L_x_2159:
[----:B------:R-:W-:-:S07]  /*2e9b0*/  IMAD R3, R3, 0x8, R0 ;  /* 0x0000000803037824 */ /* 0x000fce00078e0200 */
.L_x_2027:
[----:B---3--:R3:W4:Y:S02]  /*2e9c0*/  SYNCS.PHASECHK.TRANS64.TRYWAIT P0, [R3+URZ], R2 ;  /* 0x00000002030075a7 */ /* 0x008724000800017f */
[----:B----4-:R-:W-:Y:S05]  /*2e9d0*/  @!P0 NANOSLEEP.SYNCS 0x989680 ;  /* 0x009896800000895d */ /* 0x010fea0003900000 */
[----:B------:R-:W4:Y:S02]  /*2e9e0*/  @!P0 SYNCS.PHASECHK.TRANS64 P0, [R3+URZ], R2 ;  /* 0x00000002030085a7 */ /* 0x000f24000800007f */
[----:B----4-:R-:W-:Y:S05]  /*2e9f0*/  @!P0 BRA `(.L_x_2027) ;  /* 0xfffffffc00f08947 */ /* 0x010fea000383ffff */
.L_x_1530:
[----:B------:R-:W-:Y:S05]  /*2ea00*/  BSYNC B9 ;  /* 0x0000000000097941 */ /* 0x000fea0003800000 */
.L_x_1527:
[----:B------:R-:W-:Y:S05]  /*2ea10*/  EXIT ;  /* 0x000000000000794d */ /* 0x000fea0003800000 */
.L_x_1558:
[----:B0-----:R0:W1:Y:S02]  /*2ea20*/  SYNCS.PHASECHK.TRANS64.TRYWAIT P5, [R99+URZ+0x30890], R109 ;  /* 0x0308906d630075a7 */ /* 0x00106400080a017f */
[----:B-1----:R-:W-:Y:S05]  /*2ea30*/  @!P5 NANOSLEEP.SYNCS 0x989680 ;  /* 0x009896800000d95d */ /* 0x002fea0003900000 */
[----:B------:R-:W1:Y:S02]  /*2ea40*/  @!P5 SYNCS.PHASECHK.TRANS64 P5, [R99+URZ+0x30890], R109 ;  /* 0x0308906d6300d5a7 */ /* 0x000e6400080a007f */
[----:B-1----:R-:W-:Y:S05]  /*2ea50*/  @!P5 BRA `(.L_x_1558) ;  /* 0xfffffffc00f0d947 */ /* 0x002fea000383ffff */
[----:B------:R-:W-:Y:S05]  /*2ea60*/  BRA `(.L_x_2028) ;  /* 0xfffffd54000c7947 */ /* 0x000fea000383ffff */
.L_x_1596:
[----:B-1----:R1:W2:Y:S02]  /*2ea70*/  SYNCS.PHASECHK.TRANS64.TRYWAIT P5, [R99+URZ+0x30890], R109 ;  /* 0x0308906d630075a7 */ /* 0x0022a400080a017f */
[----:B--2---:R-:W-:Y:S05]  /*2ea80*/  @!P5 NANOSLEEP.SYNCS 0x989680 ;  /* 0x009896800000d95d */ /* 0x004fea0003900000 */
[----:B------:R-:W2:Y:S02]  /*2ea90*/  @!P5 SYNCS.PHASECHK.TRANS64 P5, [R99+URZ+0x30890], R109 ;  /* 0x0308906d6300d5a7 */ /* 0x000ea400080a007f */
[----:B--2---:R-:W-:Y:S05]  /*2eaa0*/  @!P5 BRA `(.L_x_1596) ;  /* 0xfffffffc00f0d947 */ /* 0x004fea000383ffff */
[----:B------:R-:W-:Y:S05]  /*2eab0*/  BRA `(.L_x_2029) ;  /* 0xfffffd7400e07947 */ /* 0x000fea000383ffff */
.L_x_1613:
[----:B0-----:R0:W1:Y:S02]  /*2eac0*/  SYNCS.PHASECHK.TRANS64.TRYWAIT P3, [R99+URZ+0x30890], R109 ;  /* 0x0308906d630075a7 */ /* 0x001064000806017f */
[----:B-1----:R-:W-:Y:S05]  /*2ead0*/  @!P3 NANOSLEEP.SYNCS 0x989680 ;  /* 0x009896800000b95d */ /* 0x002fea0003900000 */
[----:B------:R-:W1:Y:S02]  /*2eae0*/  @!P3 SYNCS.PHASECHK.TRANS64 P3, [R99+URZ+0x30890], R109 ;  /* 0x0308906d6300b5a7 */ /* 0x000e64000806007f */
[----:B-1----:R-:W-:Y:S05]  /*2eaf0*/  @!P3 BRA `(.L_x_1613) ;  /* 0xfffffffc00f0b947 */ /* 0x002fea000383ffff */
[----:B------:R-:W-:Y:S05]  /*2eb00*/  BRA `(.L_x_2030) ;  /* 0xfffffd9800947947 */ /* 0x000fea000383ffff */
.L_x_1619:
[----:B-1----:R1:W2:Y:S02]  /*2eb10*/  SYNCS.PHASECHK.TRANS64.TRYWAIT P2, [R99+URZ+0x308b0], R109 ;  /* 0x0308b06d630075a7 */ /* 0x0022a4000804017f */
[----:B--2---:R-:W-:Y:S05]  /*2eb20*/  @!P2 NANOSLEEP.SYNCS 0x989680 ;  /* 0x009896800000a95d */ /* 0x004fea0003900000 */
[----:B------:R-:W2:Y:S02]  /*2eb30*/  @!P2 SYNCS.PHASECHK.TRANS64 P2, [R99+URZ+0x308b0], R109 ;  /* 0x0308b06d6300a5a7 */ /* 0x000ea4000804007f */
[----:B--2---:R-:W-:Y:S05]  /*2eb40*/  @!P2 BRA `(.L_x_1619) ;  /* 0xfffffffc00f0a947 */ /* 0x004fea000383ffff */
[----:B------:R-:W-:Y:S05]  /*2eb50*/  BRA `(.L_x_2031) ;  /* 0xfffffd9c007c7947 */ /* 0x000fea000383ffff */
.L_x_1649:
[----:B------:R-:W-:Y:S01]  /*2eb60*/  BSSY B1, `(.L_x_2032) ;  /* 0x0000008000017945 */ /* 0x000fe20003800000 */
[----:B------:R-:W-:Y:S01]  /*2eb70*/  IMAD.MOV.U32 R13, RZ, RZ, R32 ;  /* 0x000000ffff0d7224 */ /* 0x000fe200078e0020 */
[----:B------:R-:W-:Y:S01]  /*2eb80*/  MOV R12, RZ ;  /* 0x000000ff000c7202 */ /* 0x000fe20000000f00 */
[----:B------:R-:W-:Y:S02]  /*2eb90*/  IMAD.MOV.U32 R11, RZ, RZ, 0x181f ;  /* 0x0000181fff0b7424 */ /* 0x000fe400078e00ff */
[----:B------:R-:W-:-:S07]  /*2eba0*/  IMAD.MOV.U32 R15, RZ, RZ, -0x1 ;  /* 0xffffffffff0f7424 */ /* 0x000fce00078e00ff */
[----:B------:R-:W-:Y:S05]  /*2ebb0*/  WARPSYNC.COLLECTIVE R15, `(.L_x_2033) ;  /* 0x000000000f087348 */ /* 0x000fea0003c00000 */
[----:B------:R0:W1:Y:S02]  /*2ebc0*/  SHFL.IDX P6, R14, R13, R12, R11 ;  /* 0x0000000c0d0e7389 */ /* 0x00006400000c000b */
[----:B01----:R-:W-:Y:S01]  /*2ebd0*/  ENDCOLLECTIVE ;  /* 0x000000000000791b */ /* 0x003fe20003800000 */
.L_x_2033:
[----:B------:R-:W-:Y:S05]  /*2ebe0*/  BSYNC B1 ;  /* 0x0000000000017941 */ /* 0x000fea0003800000 */
.L_x_2032:
[----:B------:R-:W-:Y:S01]  /*2ebf0*/  IMAD.MOV.U32 R13, RZ, RZ, R31 ;  /* 0x000000ffff0d7224 */ /* 0x000fe200078e001f */
[----:B------:R-:W-:Y:S01]  /*2ec00*/  MOV R11, 0x181f ;  /* 0x0000181f000b7802 */ /* 0x000fe20000000f00 */
[----:B------:R-:W-:Y:S02]  /*2ec10*/  IMAD.MOV.U32 R12, RZ, RZ, RZ ;  /* 0x000000ffff0c7224 */ /* 0x000fe400078e00ff */
[----:B------:R-:W-:Y:S02]  /*2ec20*/  IMAD.MOV.U32 R15, RZ, RZ, -0x1 ;  /* 0xffffffffff0f7424 */ /* 0x000fe400078e00ff */
[----:B------:R-:W-:-:S07]  /*2ec30*/  IMAD.MOV.U32 R9, RZ, RZ, R14 ;  /* 0x000000ffff097224 */ /* 0x000fce00078e000e */
[----:B------:R-:W-:Y:S05]  /*2ec40*/  WARPSYNC.COLLECTIVE R15, `(.L_x_2034) ;  /* 0x000000000f087348 */ /* 0x000fea0003c00000 */
[----:B------:R0:W1:Y:S02]  /*2ec50*/  SHFL.IDX P6, R14, R13, R12, R11 ;  /* 0x0000000c0d0e7389 */ /* 0x00006400000c000b */
[----:B01----:R-:W-:Y:S01]  /*2ec60*/  ENDCOLLECTIVE ;  /* 0x000000000000791b */ /* 0x003fe20003800000 */
.L_x_2034:
[----:B------:R-:W-:Y:S02]  /*2ec70*/  IMAD.MOV.U32 R13, RZ, RZ, R33 ;  /* 0x000000ffff0d7224 */ /* 0x000fe400078e0021 */
[----:B------:R-:W-:-:S07]  /*2ec80*/  IMAD.MOV.U32 R8, RZ, RZ, R14 ;  /* 0x000000ffff087224 */ /* 0x000fce00078e000e */
[----:B------:R-:W-:Y:S05]  /*2ec90*/  WARPSYNC.COLLECTIVE R15, `(.L_x_2035) ;  /* 0x000000000f087348 */ /* 0x000fea0003c00000 */
[----:B------:R0:W1:Y:S02]  /*2eca0*/  SHFL.IDX P6, R14, R13, R12, R11 ;  /* 0x0000000c0d0e7389 */ /* 0x00006400000c000b */
[----:B01----:R-:W-:Y:S01]  /*2ecb0*/  ENDCOLLECTIVE ;  /* 0x000000000000791b */ /* 0x003fe20003800000 */
.L_x_2035:
[----:B------:R-:W-:Y:S02]  /*2ecc0*/  IMAD.MOV.U32 R13, RZ, RZ, R30 ;  /* 0x000000ffff0d7224 */ /* 0x000fe400078e001e */
[----:B------:R-:W-:-:S07]  /*2ecd0*/  IMAD.MOV.U32 R26, RZ, RZ, R14 ;  /* 0x000000ffff1a7224 */ /* 0x000fce00078e000e */
[----:B------:R-:W-:Y:S05]  /*2ece0*/  WARPSYNC.COLLECTIVE R15, `(.L_x_2036) ;  /* 0x000000000f087348 */ /* 0x000fea0003c00000 */
[----:B------:R0:W1:Y:S02]  /*2ecf0*/  SHFL.IDX P6, R14, R13, R12, R11 ;  /* 0x0000000c0d0e7389 */ /* 0x00006400000c000b */
[----:B01----:R-:W-:Y:S01]  /*2ed00*/  ENDCOLLECTIVE ;  /* 0x000000000000791b */ /* 0x003fe20003800000 */
.L_x_2036:
[----:B------:R-:W-:Y:S01]  /*2ed10*/  MOV R5, R14 ;  /* 0x0000000e00057202 */ /* 0x000fe20000000f00 */
[----:B------:R-:W-:Y:S06]  /*2ed20*/  BRA `(.L_x_2037) ;  /* 0xfffffdb400287947 */ /* 0x000fec000383ffff */
.L_x_1652:
[----:B------:R-:W-:Y:S01]  /*2ed30*/  BSSY B1, `(.L_x_2038) ;  /* 0x0000008000017945 */ /* 0x000fe20003800000 */
[----:B------:R-:W-:Y:S02]  /*2ed40*/  IMAD.MOV.U32 R13, RZ, RZ, R32 ;  /* 0x000000ffff0d7224 */ /* 0x000fe400078e0020 */
[----:B------:R-:W-:Y:S02]  /*2ed50*/  IMAD.MOV.U32 R12, RZ, RZ, 0x1 ;  /* 0x00000001ff0c7424 */ /* 0x000fe400078e00ff */
[----:B------:R-:W-:Y:S02]  /*2ed60*/  IMAD.MOV.U32 R11, RZ, RZ, 0x181f ;  /* 0x0000181fff0b7424 */ /* 0x000fe400078e00ff */
[----:B------:R-:W-:-:S07]  /*2ed70*/  IMAD.MOV.U32 R15, RZ, RZ, -0x1 ;  /* 0xffffffffff0f7424 */ /* 0x000fce00078e00ff */
[----:B0-23--:R-:W-:Y:S05]  /*2ed80*/  WARPSYNC.COLLECTIVE R15, `(.L_x_2039) ;  /* 0x000000000f087348 */ /* 0x00dfea0003c00000 */
[----:B------:R1:W4:Y:S02]  /*2ed90*/  SHFL.IDX P6, R14, R13, R12, R11 ;  /* 0x0000000c0d0e7389 */ /* 0x00032400000c000b */
[----:B01234-:R-:W-:Y:S01]  /*2eda0*/  ENDCOLLECTIVE ;  /* 0x000000000000791b */ /* 0x01ffe20003800000 */
.L_x_2039:
[----:B------:R-:W-:Y:S05]  /*2edb0*/  BSYNC B1 ;  /* 0x0000000000017941 */ /* 0x000fea0003800000 */
.L_x_2038:
[----:B------:R-:W-:Y:S01]  /*2edc0*/  MOV R13, R31 ;  /* 0x0000001f000d7202 */ /* 0x000fe20000000f00 */
[----:B------:R-:W-:Y:S02]  /*2edd0*/  IMAD.MOV.U32 R12, RZ, RZ, 0x1 ;  /* 0x00000001ff0c7424 */ /* 0x000fe400078e00ff */
[----:B------:R-:W-:Y:S02]  /*2ede0*/  IMAD.MOV.U32 R11, RZ, RZ, 0x181f ;  /* 0x0000181fff0b7424 */ /* 0x000fe400078e00ff */
[----:B------:R-:W-:Y:S02]  /*2edf0*/  IMAD.MOV.U32 R15, RZ, RZ, -0x1 ;  /* 0xffffffffff0f7424 */ /* 0x000fe400078e00ff */
[----:B------:R-:W-:-:S07]  /*2ee00*/  IMAD.MOV.U32 R9, RZ, RZ, R14 ;  /* 0x000000ffff097224 */ /* 0x000fce00078e000e */
[----:B------:R-:W-:Y:S05]  /*2ee10*/  WARPSYNC.COLLECTIVE R15, `(.L_x_2040) ;  /* 0x000000000f087348 */ /* 0x000fea0003c00000 */
[----:B------:R0:W1:Y:S02]  /*2ee20*/  SHFL.IDX P6, R14, R13, R12, R11 ;  /* 0x0000000c0d0e7389 */ /* 0x00006400000c000b */
[----:B01----:R-:W-:Y:S01]  /*2ee30*/  ENDCOLLECTIVE ;  /* 0x000000000000791b */ /* 0x003fe20003800000 */
.L_x_2040:
[----:B------:R-:W-:Y:S02]  /*2ee40*/  IMAD.MOV.U32 R13, RZ, RZ, R33 ;  /* 0x000000ffff0d7224 */ /* 0x000fe400078e0021 */
[----:B------:R-:W-:-:S07]  /*2ee50*/  IMAD.MOV.U32 R8, RZ, RZ, R14 ;  /* 0x000000ffff087224 */ /* 0x000fce00078e000e */
[----:B------:R-:W-:Y:S05]  /*2ee60*/  WARPSYNC.COLLECTIVE R15, `(.L_x_2041) ;  /* 0x000000000f087348 */ /* 0x000fea0003c00000 */
[----:B------:R0:W1:Y:S02]  /*2ee70*/  SHFL.IDX P6, R14, R13, R12, R11 ;  /* 0x0000000c0d0e7389 */ /* 0x00006400000c000b */
[----:B01----:R-:W-:Y:S01]  /*2ee80*/  ENDCOLLECTIVE ;  /* 0x000000000000791b */ /* 0x003fe20003800000 */
.L_x_2041:
[----:B------:R-:W-:Y:S01]  /*2ee90*/  IMAD.MOV.U32 R13, RZ, RZ, R30 ;  /* 0x000000ffff0d7224 */ /* 0x000fe200078e001e */
[----:B------:R-:W-:-:S07]  /*2eea0*/  MOV R26, R14 ;  /* 0x0000000e001a7202 */ /* 0x000fce0000000f00 */
[----:B------:R-:W-:Y:S05]  /*2eeb0*/  WARPSYNC.COLLECTIVE R15, `(.L_x_2042) ;  /* 0x000000000f087348 */ /* 0x000fea0003c00000 */
[----:B------:R0:W1:Y:S02]  /*2eec0*/  SHFL.IDX P6, R14, R13, R12, R11 ;  /* 0x0000000c0d0e7389 */ /* 0x00006400000c000b */
[----:B01----:R-:W-:Y:S01]  /*2eed0*/  ENDCOLLECTIVE ;  /* 0x000000000000791b */ /* 0x003fe20003800000 */
.L_x_2042:
[----:B------:R-:W-:Y:S01]  /*2eee0*/  IMAD.MOV.U32 R5, RZ, RZ, R14 ;  /* 0x000000ffff057224 */ /* 0x000fe200078e000e */
[----:B------:R-:W-:Y:S06]  /*2eef0*/  BRA `(.L_x_2043) ;  /* 0xfffffdb800387947 */ /* 0x000fec000383ffff */
.L_x_1655:
[----:B------:R-:W-:Y:S01]  /*2ef00*/  BSSY B1, `(.L_x_2044) ;  /* 0x0000008000017945 */ /* 0x000fe20003800000 */
[----:B------:R-:W-:Y:S01]  /*2ef10*/  IMAD.MOV.U32 R13, RZ, RZ, R32 ;  /* 0x000000ffff0d7224 */ /* 0x000fe200078e0020 */
[----:B------:R-:W-:Y:S01]  /*2ef20*/  MOV R15, 0xffffffff ;  /* 0xffffffff000f7802 */ /* 0x000fe20000000f00 */
[----:B------:R-:W-:Y:S02]  /*2ef30*/  IMAD.MOV.U32 R12, RZ, RZ, 0x2 ;  /* 0x00000002ff0c7424 */ /* 0x000fe400078e00ff */
[----:B------:R-:W-:-:S07]  /*2ef40*/  IMAD.MOV.U32 R11, RZ, RZ, 0x181f ;  /* 0x0000181fff0b7424 */ /* 0x000fce00078e00ff */
[----:B-1234-:R-:W-:Y:S05]  /*2ef50*/  WARPSYNC.COLLECTIVE R15, `(.L_x_2045) ;  /* 0x000000000f087348 */ /* 0x01efea0003c00000 */
[----:B------:R0:W0:Y:S02]  /*2ef60*/  SHFL.IDX P6, R14, R13, R12, R11 ;  /* 0x0000000c0d0e7389 */ /* 0x00002400000c000b */
[----:B01234-:R-:W-:Y:S01]  /*2ef70*/  ENDCOLLECTIVE ;  /* 0x000000000000791b */ /* 0x01ffe20003800000 */
.L_x_2045:
[----:B------:R-:W-:Y:S05]  /*2ef80*/  BSYNC B1 ;  /* 0x0000000000017941 */ /* 0x000fea0003800000 */
.L_x_2044:
[----:B------:R-:W-:Y:S02]  /*2ef90*/  IMAD.MOV.U32 R13, RZ, RZ, R31 ;  /* 0x000000ffff0d7224 */ /* 0x000fe400078e001f */
[----:B------:R-:W-:Y:S02]  /*2efa0*/  IMAD.MOV.U32 R12, RZ, RZ, 0x2 ;  /* 0x00000002ff0c7424 */ /* 0x000fe400078e00ff */
[----:B------:R-:W-:Y:S02]  /*2efb0*/  IMAD.MOV.U32 R11, RZ, RZ, 0x181f ;  /* 0x0000181fff0b7424 */ /* 0x000fe400078e00ff */
[----:B------:R-:W-:Y:S02]  /*2efc0*/  IMAD.MOV.U32 R15, RZ, RZ, -0x1 ;  /* 0xffffffffff0f7424 */ /* 0x000fe400078e00ff */
[----:B------:R-:W-:-:S07]  /*2efd0*/  IMAD.MOV.U32 R9, RZ, RZ, R14 ;  /* 0x000000ffff097224 */ /* 0x000fce00078e000e */
[----:B------:R-:W-:Y:S05]  /*2efe0*/  WARPSYNC.COLLECTIVE R15, `(.L_x_2046) ;  /* 0x000000000f087348 */ /* 0x000fea0003c00000 */
[----:B------:R0:W1:Y:S02]  /*2eff0*/  SHFL.IDX P6, R14, R13, R12, R11 ;  /* 0x0000000c0d0e7389 */ /* 0x00006400000c000b */
[----:B01----:R-:W-:Y:S01]  /*2f000*/  ENDCOLLECTIVE ;  /* 0x000000000000791b */ /* 0x003fe20003800000 */
.L_x_2046:
[----:B------:R-:W-:Y:S01]  /*2f010*/  IMAD.MOV.U32 R13, RZ, RZ, R33 ;  /* 0x000000ffff0d7224 */ /* 0x000fe200078e0021 */
[----:B------:R-:W-:-:S07]  /*2f020*/  MOV R8, R14 ;  /* 0x0000000e00087202 */ /* 0x000fce0000000f00 */
[----:B------:R-:W-:Y:S05]  /*2f030*/  WARPSYNC.COLLECTIVE R15, `(.L_x_2047) ;  /* 0x000000000f087348 */ /* 0x000fea0003c00000 */
[----:B------:R0:W1:Y:S02]  /*2f040*/  SHFL.IDX P6, R14, R13, R12, R11 ;  /* 0x0000000c0d0e7389 */ /* 0x00006400000c000b */
[----:B01----:R-:W-:Y:S01]  /*2f050*/  ENDCOLLECTIVE ;  /* 0x000000000000791b */ /* 0x003fe20003800000 */
.L_x_2047:
[----:B------:R-:W-:Y:S02]  /*2f060*/  IMAD.MOV.U32 R13, RZ, RZ, R30 ;  /* 0x000000ffff0d7224 */ /* 0x000fe400078e001e */
[----:B------:R-:W-:-:S07]  /*2f070*/  IMAD.MOV.U32 R78, RZ, RZ, R14 ;  /* 0x000000ffff4e7224 */ /* 0x000fce00078e000e */
[----:B------:R-:W-:Y:S05]  /*2f080*/  WARPSYNC.COLLECTIVE R15, `(.L_x_2048) ;  /* 0x000000000f087348 */ /* 0x000fea0003c00000 */
[----:B------:R0:W1:Y:S02]  /*2f090*/  SHFL.IDX P6, R14, R13, R12, R11 ;  /* 0x0000000c0d0e7389 */ /* 0x00006400000c000b */
[----:B01----:R-:W-:Y:S01]  /*2f0a0*/  ENDCOLLECTIVE ;  /* 0x000000000000791b */ /* 0x003fe20003800000 */
.L_x_2048:
[----:B------:R-:W-:Y:S01]  /*2f0b0*/  IMAD.MOV.U32 R5, RZ, RZ, R14 ;  /* 0x000000ffff057224 */ /* 0x000fe200078e000e */
[----:B------:R-:W-:Y:S06]  /*2f0c0*/  BRA `(.L_x_2049) ;  /* 0xfffffdbc00287947 */ /* 0x000fec000383ffff */
.L_x_1658:
[----:B------:R-:W-:Y:S01]  /*2f0d0*/  BSSY B1, `(.L_x_2050) ;  /* 0x0000008000017945 */ /* 0x000fe20003800000 */
[----:B------:R-:W-:Y:S01]  /*2f0e0*/  IMAD.MOV.U32 R13, RZ, RZ, R32 ;  /* 0x000000ffff0d7224 */ /* 0x000fe200078e0020 */
[----:B------:R-:W-:Y:S01]  /*2f0f0*/  MOV R12, 0x3 ;  /* 0x00000003000c7802 */ /* 0x000fe20000000f00 */
[----:B------:R-:W-:Y:S02]  /*2f100*/  IMAD.MOV.U32 R11, RZ, RZ, 0x181f ;  /* 0x0000181fff0b7424 */ /* 0x000fe400078e00ff */
[----:B------:R-:W-:-:S07]  /*2f110*/  IMAD.MOV.U32 R15, RZ, RZ, -0x1 ;  /* 0xffffffffff0f7424 */ /* 0x000fce00078e00ff */
[----:B-12-4-:R-:W-:Y:S05]  /*2f120*/  WARPSYNC.COLLECTIVE R15, `(.L_x_2051) ;  /* 0x000000000f087348 */ /* 0x016fea0003c00000 */
[----:B------:R0:W3:Y:S02]  /*2f130*/  SHFL.IDX P6, R14, R13, R12, R11 ;  /* 0x0000000c0d0e7389 */ /* 0x0000e400000c000b */
[----:B01234-:R-:W-:Y:S01]  /*2f140*/  ENDCOLLECTIVE ;  /* 0x000000000000791b */ /* 0x01ffe20003800000 */
.L_x_2051:
[----:B------:R-:W-:Y:S05]  /*2f150*/  BSYNC B1 ;  /* 0x0000000000017941 */ /* 0x000fea0003800000 */
.L_x_2050:
[----:B------:R-:W-:Y:S01]  /*2f160*/  IMAD.MOV.U32 R13, RZ, RZ, R31 ;  /* 0x000000ffff0d7224 */ /* 0x000fe200078e001f */
[----:B------:R-:W-:Y:S01]  /*2f170*/  MOV R11, 0x181f ;  /* 0x0000181f000b7802 */ /* 0x000fe20000000f00 */
[----:B------:R-:W-:Y:S02]  /*2f180*/  IMAD.MOV.U32 R12, RZ, RZ, 0x3 ;  /* 0x00000003ff0c7424 */ /* 0x000fe400078e00ff */
[----:B------:R-:W-:Y:S02]  /*2f190*/  IMAD.MOV.U32 R15, RZ, RZ, -0x1 ;  /* 0xffffffffff0f7424 */ /* 0x000fe400078e00ff */
[----:B------:R-:W-:-:S07]  /*2f1a0*/  IMAD.MOV.U32 R79, RZ, RZ, R14 ;  /* 0x000000ffff4f7224 */ /* 0x000fce00078e000e */
[----:B------:R-:W-:Y:S05]  /*2f1b0*/  WARPSYNC.COLLECTIVE R15, `(.L_x_2052) ;  /* 0x000000000f087348 */ /* 0x000fea0003c00000 */
[----:B------:R0:W1:Y:S02]  /*2f1c0*/  SHFL.IDX P6, R14, R13, R12, R11 ;  /* 0x0000000c0d0e7389 */ /* 0x00006400000c000b */
[----:B01----:R-:W-:Y:S01]  /*2f1d0*/  ENDCOLLECTIVE ;  /* 0x000000000000791b */ /* 0x003fe20003800000 */
.L_x_2052:
[----:B------:R-:W-:Y:S02]  /*2f1e0*/  IMAD.MOV.U32 R13, RZ, RZ, R33 ;  /* 0x000000ffff0d7224 */ /* 0x000fe400078e0021 */
[----:B------:R-:W-:-:S07]  /*2f1f0*/  IMAD.MOV.U32 R9, RZ, RZ, R14 ;  /* 0x000000ffff097224 */ /* 0x000fce00078e000e */
[----:B------:R-:W-:Y:S05]  /*2f200*/  WARPSYNC.COLLECTIVE R15, `(.L_x_2053) ;  /* 0x000000000f087348 */ /* 0x000fea0003c00000 */
[----:B------:R0:W1:Y:S02]  /*2f210*/  SHFL.IDX P6, R14, R13, R12, R11 ;  /* 0x0000000c0d0e7389 */ /* 0x00006400000c000b */
[----:B01----:R-:W-:Y:S01]  /*2f220*/  ENDCOLLECTIVE ;  /* 0x000000000000791b */ /* 0x003fe20003800000 */
.L_x_2053:
[----:B------:R-:W-:Y:S02]  /*2f230*/  IMAD.MOV.U32 R13, RZ, RZ, R30 ;  /* 0x000000ffff0d7224 */ /* 0x000fe400078e001e */
[----:B------:R-:W-:-:S07]  /*2f240*/  IMAD.MOV.U32 R80, RZ, RZ, R14 ;  /* 0x000000ffff507224 */ /* 0x000fce00078e000e */
[----:B------:R-:W-:Y:S05]  /*2f250*/  WARPSYNC.COLLECTIVE R15, `(.L_x_2054) ;  /* 0x000000000f087348 */ /* 0x000fea0003c00000 */
[----:B------:R0:W1:Y:S02]  /*2f260*/  SHFL.IDX P6, R14, R13, R12, R11 ;  /* 0x0000000c0d0e7389 */ /* 0x00006400000c000b */
[----:B01----:R-:W-:Y:S01]  /*2f270*/  ENDCOLLECTIVE ;  /* 0x000000000000791b */ /* 0x003fe20003800000 */
.L_x_2054:
[----:B------:R-:W-:Y:S01]  /*2f280*/  MOV R78, R14 ;  /* 0x0000000e004e7202 */ /* 0x000fe20000000f00 */
[----:B------:R-:W-:Y:S06]  /*2f290*/  BRA `(.L_x_2055) ;  /* 0xfffffdc000207947 */ /* 0x000fec000383ffff */
.L_x_1662:
[----:B0-----:R0:W1:Y:S02]  /*2f2a0*/  SYNCS.PHASECHK.TRANS64.TRYWAIT P0, [R16+URZ+0x30800], R81 ;  /* 0x03080051100075a7 */ /* 0x001064000800017f */
[----:B-1----:R-:W-:Y:S05]  /*2f2b0*/  @!P0 NANOSLEEP.SYNCS 0x989680 ;  /* 0x009896800000895d */ /* 0x002fea0003900000 */
[----:B------:R-:W1:Y:S02]  /*2f2c0*/  @!P0 SYNCS.PHASECHK.TRANS64 P0, [R16+URZ+0x30800], R81 ;  /* 0x03080051100085a7 */ /* 0x000e64000800007f */
[----:B-1----:R-:W-:Y:S05]  /*2f2d0*/  @!P0 BRA `(.L_x_1662) ;  /* 0xfffffffc00f08947 */ /* 0x002fea000383ffff */
[----:B------:R-:W-:Y:S05]  /*2f2e0*/  BRA `(.L_x_2056) ;  /* 0xfffffdc400787947 */ /* 0x000fea000383ffff */
.L_x_1694:
[----:B------:R-:W-:Y:S01]  /*2f2f0*/  BSSY B1, `(.L_x_2057) ;  /* 0x0000008000017945 */ /* 0x000fe20003800000 */
[----:B------:R-:W-:Y:S02]  /*2f300*/  IMAD.MOV.U32 R13, RZ, RZ, R72 ;  /* 0x000000ffff0d7224 */ /* 0x000fe400078e0048 */
[----:B------:R-:W-:Y:S02]  /*2f310*/  IMAD.MOV.U32 R12, RZ, RZ, RZ ;  /* 0x000000ffff0c7224 */ /* 0x000fe400078e00ff */
[----:B------:R-:W-:Y:S02]  /*2f320*/  IMAD.MOV.U32 R11, RZ, RZ, 0x181f ;  /* 0x0000181fff0b7424 */ /* 0x000fe400078e00ff */
[----:B------:R-:W-:-:S07]  /*2f330*/  IMAD.MOV.U32 R15, RZ, RZ, -0x1 ;  /* 0xffffffffff0f7424 */ /* 0x000fce00078e00ff */
[----:B------:R-:W-:Y:S05]  /*2f340*/  WARPSYNC.COLLECTIVE R15, `(.L_x_2058) ;  /* 0x000000000f087348 */ /* 0x000fea0003c00000 */
[----:B------:R0:W1:Y:S02]  /*2f350*/  SHFL.IDX P6, R14, R13, R12, R11 ;  /* 0x0000000c0d0e7389 */ /* 0x00006400000c000b */
[----:B01----:R-:W-:Y:S01]  /*2f360*/  ENDCOLLECTIVE ;  /* 0x000000000000791b */ /* 0x003fe20003800000 */
.L_x_2058:
[----:B------:R-:W-:Y:S05]  /*2f370*/  BSYNC B1 ;  /* 0x0000000000017941 */ /* 0x000fea0003800000 */
.L_x_2057:
[----:B------:R-:W-:Y:S01]  /*2f380*/  MOV R13, R21 ;  /* 0x00000015000d7202 */ /* 0x000fe20000000f00 */
[----:B------:R-:W-:Y:S02]  /*2f390*/  IMAD.MOV.U32 R12, RZ, RZ, RZ ;  /* 0x000000ffff0c7224 */ /* 0x000fe400078e00ff */
[----:B------:R-:W-:Y:S02]  /*2f3a0*/  IMAD.MOV.U32 R11, RZ, RZ, 0x181f ;  /* 0x0000181fff0b7424 */ /* 0x000fe400078e00ff */
[----:B------:R-:W-:Y:S02]  /*2f3b0*/  IMAD.MOV.U32 R15, RZ, RZ, -0x1 ;  /* 0xffffffffff0f7424 */ /* 0x000fe400078e00ff */
[----:B------:R-:W-:-:S07]  /*2f3c0*/  IMAD.MOV.U32 R5, RZ, RZ, R14 ;  /* 0x000000ffff057224 */ /* 0x000fce00078e000e */
[----:B------:R-:W-:Y:S05]  /*2f3d0*/  WARPSYNC.COLLECTIVE R15, `(.L_x_2059) ;  /* 0x000000000f087348 */ /* 0x000fea0003c00000 */
[----:B------:R0:W1:Y:S02]  /*2f3e0*/  SHFL.IDX P6, R14, R13, R12, R11 ;  /* 0x0000000c0d0e7389 */ /* 0x00006400000c000b */
[----:B01----:R-:W-:Y:S01]  /*2f3f0*/  ENDCOLLECTIVE ;  /* 0x000000000000791b */ /* 0x003fe20003800000 */
.L_x_2059:
[----:B------:R-:W-:Y:S02]  /*2f400*/  IMAD.MOV.U32 R13, RZ, RZ, R73 ;  /* 0x000000ffff0d7224 */ /* 0x000fe400078e0049 */
[----:B------:R-:W-:-:S07]  /*2f410*/  IMAD.MOV.U32 R8, RZ, RZ, R14 ;  /* 0x000000ffff087224 */ /* 0x000fce00078e000e */
[----:B------:R-:W-:Y:S05]  /*2f420*/  WARPSYNC.COLLECTIVE R15, `(.L_x_2060) ;  /* 0x000000000f087348 */ /* 0x000fea0003c00000 */
[----:B------:R0:W1:Y:S02]  /*2f430*/  SHFL.IDX P6, R14, R13, R12, R11 ;  /* 0x0000000c0d0e7389 */ /* 0x00006400000c000b */
[----:B01----:R-:W-:Y:S01]  /*2f440*/  ENDCOLLECTIVE ;  /* 0x000000000000791b */ /* 0x003fe20003800000 */
.L_x_2060:
[----:B------:R-:W-:Y:S01]  /*2f450*/  IMAD.MOV.U32 R13, RZ, RZ, R20 ;  /* 0x000000ffff0d7224 */ /* 0x000fe200078e0014 */
[----:B------:R-:W-:-:S07]  /*2f460*/  MOV R7, R14 ;  /* 0x0000000e00077202 */ /* 0x000fce0000000f00 */
[----:B------:R-:W-:Y:S05]  /*2f470*/  WARPSYNC.COLLECTIVE R15, `(.L_x_2061) ;  /* 0x000000000f087348 */ /* 0x000fea0003c00000 */
[----:B------:R0:W1:Y:S02]  /*2f480*/  SHFL.IDX P6, R14, R13, R12, R11 ;  /* 0x0000000c0d0e7389 */ /* 0x00006400000c000b */
[----:B01----:R-:W-:Y:S01]  /*2f490*/  ENDCOLLECTIVE ;  /* 0x000000000000791b */ /* 0x003fe20003800000 */
.L_x_2061:
[----:B------:R-:W-:Y:S05]  /*2f4a0*/  BRA `(.L_x_2062) ;  /* 0xfffffdf4005c7947 */ /* 0x000fea000383ffff */
.L_x_1697:
[----:B------:R-:W-:Y:S01]  /*2f4b0*/  BSSY B1, `(.L_x_2063) ;  /* 0x0000008000017945 */ /* 0x000fe20003800000 */
[----:B------:R-:W-:Y:S02]  /*2f4c0*/  IMAD.MOV.U32 R13, RZ, RZ, R72 ;  /* 0x000000ffff0d7224 */ /* 0x000fe400078e0048 */
[----:B------:R-:W-:Y:S02]  /*2f4d0*/  IMAD.MOV.U32 R12, RZ, RZ, 0x1 ;  /* 0x00000001ff0c7424 */ /* 0x000fe400078e00ff */
[----:B------:R-:W-:Y:S02]  /*2f4e0*/  IMAD.MOV.U32 R11, RZ, RZ, 0x181f ;  /* 0x0000181fff0b7424 */ /* 0x000fe400078e00ff */
[----:B------:R-:W-:-:S07]  /*2f4f0*/  IMAD.MOV.U32 R15, RZ, RZ, -0x1 ;  /* 0xffffffffff0f7424 */ /* 0x000fce00078e00ff */
[----:B0-2-4-:R-:W-:Y:S05]  /*2f500*/  WARPSYNC.COLLECTIVE R15, `(.L_x_2064) ;  /* 0x000000000f087348 */ /* 0x015fea0003c00000 */
[----:B----4-:R1:W3:Y:S02]  /*2f510*/  SHFL.IDX P6, R14, R13, R12, R11 ;  /* 0x0000000c0d0e7389 */ /* 0x0102e400000c000b */
[----:B0123--:R-:W-:Y:S01]  /*2f520*/  ENDCOLLECTIVE ;  /* 0x000000000000791b */ /* 0x00ffe20003800000 */
.L_x_2064:
[----:B------:R-:W-:Y:S05]  /*2f530*/  BSYNC B1 ;  /* 0x0000000000017941 */ /* 0x000fea0003800000 */
.L_x_2063:
[----:B------:R-:W-:Y:S01]  /*2f540*/  IMAD.MOV.U32 R13, RZ, RZ, R21 ;  /* 0x000000ffff0d7224 */ /* 0x000fe200078e0015 */
[----:B------:R-:W-:Y:S01]  /*2f550*/  MOV R5, R14 ;  /* 0x0000000e00057202 */ /* 0x000fe20000000f00 */
[----:B------:R-:W-:Y:S02]  /*2f560*/  IMAD.MOV.U32 R12, RZ, RZ, 0x1 ;  /* 0x00000001ff0c7424 */ /* 0x000fe400078e00ff */
[----:B------:R-:W-:Y:S02]  /*2f570*/  IMAD.MOV.U32 R11, RZ, RZ, 0x181f ;  /* 0x0000181fff0b7424 */ /* 0x000fe400078e00ff */
[----:B------:R-:W-:-:S07]  /*2f580*/  IMAD.MOV.U32 R15, RZ, RZ, -0x1 ;  /* 0xffffffffff0f7424 */ /* 0x000fce00078e00ff */
[----:B------:R-:W-:Y:S05]  /*2f590*/  WARPSYNC.COLLECTIVE R15, `(.L_x_2065) ;  /* 0x000000000f087348 */ /* 0x000fea0003c00000 */
[----:B------:R0:W1:Y:S02]  /*2f5a0*/  SHFL.IDX P6, R14, R13, R12, R11 ;  /* 0x0000000c0d0e7389 */ /* 0x00006400000c000b */
[----:B01----:R-:W-:Y:S01]  /*2f5b0*/  ENDCOLLECTIVE ;  /* 0x000000000000791b */ /* 0x003fe20003800000 */
.L_x_2065:
[----:B------:R-:W-:Y:S01]  /*2f5c0*/  MOV R13, R73 ;  /* 0x00000049000d7202 */ /* 0x000fe20000000f00 */
[----:B------:R-:W-:-:S07]  /*2f5d0*/  IMAD.MOV.U32 R8, RZ, RZ, R14 ;  /* 0x000000ffff087224 */ /* 0x000fce00078e000e */
[----:B------:R-:W-:Y:S05]  /*2f5e0*/  WARPSYNC.COLLECTIVE R15, `(.L_x_2066) ;  /* 0x000000000f087348 */ /* 0x000fea0003c00000 */
[----:B------:R0:W1:Y:S02]  /*2f5f0*/  SHFL.IDX P6, R14, R13, R12, R11 ;  /* 0x0000000c0d0e7389 */ /* 0x00006400000c000b */
[----:B01----:R-:W-:Y:S01]  /*2f600*/  ENDCOLLECTIVE ;  /* 0x000000000000791b */ /* 0x003fe20003800000 */
.L_x_2066:
[----:B------:R-:W-:Y:S02]  /*2f610*/  IMAD.MOV.U32 R13, RZ, RZ, R20 ;  /* 0x000000ffff0d7224 */ /* 0x000fe400078e0014 */
[----:B------:R-:W-:-:S07]  /*2f620*/  IMAD.MOV.U32 R7, RZ, RZ, R14 ;  /* 0x000000ffff077224 */ /* 0x000fce00078e000e */
[----:B------:R-:W-:Y:S05]  /*2f630*/  WARPSYNC.COLLECTIVE R15, `(.L_x_2067) ;  /* 0x000000000f087348 */ /* 0x000fea0003c00000 */
[----:B------:R0:W1:Y:S02]  /*2f640*/  SHFL.IDX P6, R14, R13, R12, R11 ;  /* 0x0000000c0d0e7389 */ /* 0x00006400000c000b */
[----:B01----:R-:W-:Y:S01]  /*2f650*/  ENDCOLLECTIVE ;  /* 0x000000000000791b */ /* 0x003fe20003800000 */
.L_x_2067:
[----:B------:R-:W-:Y:S05]  /*2f660*/  BRA `(.L_x_2068) ;  /* 0xfffffdf800307947 */ /* 0x000fea000383ffff */
.L_x_1700:
[----:B------:R-:W-:Y:S01]  /*2f670*/  BSSY B1, `(.L_x_2069) ;  /* 0x0000008000017945 */ /* 0x000fe20003800000 */
[----:B------:R-:W-:Y:S01]  /*2f680*/  IMAD.MOV.U32 R13, RZ, RZ, R72 ;  /* 0x000000ffff0d7224 */ /* 0x000fe200078e0048 */
[----:B------:R-:W-:Y:S01]  /*2f690*/  MOV R15, 0xffffffff ;  /* 0xffffffff000f7802 */ /* 0x000fe20000000f00 */
[----:B------:R-:W-:Y:S02]  /*2f6a0*/  IMAD.MOV.U32 R12, RZ, RZ, 0x2 ;  /* 0x00000002ff0c7424 */ /* 0x000fe400078e00ff */
[----:B------:R-:W-:-:S07]  /*2f6b0*/  IMAD.MOV.U32 R11, RZ, RZ, 0x181f ;  /* 0x0000181fff0b7424 */ /* 0x000fce00078e00ff */
[----:B-1--4-:R-:W-:Y:S05]  /*2f6c0*/  WARPSYNC.COLLECTIVE R15, `(.L_x_2070) ;  /* 0x000000000f087348 */ /* 0x012fea0003c00000 */
[----:B----4-:R0:W2:Y:S02]  /*2f6d0*/  SHFL.IDX P6, R14, R13, R12, R11 ;  /* 0x0000000c0d0e7389 */ /* 0x0100a400000c000b */
[----:B012---:R-:W-:Y:S01]  /*2f6e0*/  ENDCOLLECTIVE ;  /* 0x000000000000791b */ /* 0x007fe20003800000 */
.L_x_2070:
[----:B------:R-:W-:Y:S05]  /*2f6f0*/  BSYNC B1 ;  /* 0x0000000000017941 */ /* 0x000fea0003800000 */
.L_x_2069:
        /* <DEDUP_REMOVED lines=8> */
.L_x_2071:
[----:B------:R-:W-:Y:S01]  /*2f780*/  IMAD.MOV.U32 R13, RZ, RZ, R73 ;  /* 0x000000ffff0d7224 */ /* 0x000fe200078e0049 */
[----:B------:R-:W-:-:S07]  /*2f790*/  MOV R8, R14 ;  /* 0x0000000e00087202 */ /* 0x000fce0000000f00 */
[----:B------:R-:W-:Y:S05]  /*2f7a0*/  WARPSYNC.COLLECTIVE R15, `(.L_x_2072) ;  /* 0x000000000f087348 */ /* 0x000fea0003c00000 */
[----:B------:R0:W1:Y:S02]  /*2f7b0*/  SHFL.IDX P6, R14, R13, R12, R11 ;  /* 0x0000000c0d0e7389 */ /* 0x00006400000c000b */
[----:B01----:R-:W-:Y:S01]  /*2f7c0*/  ENDCOLLECTIVE ;  /* 0x000000000000791b */ /* 0x003fe20003800000 */
.L_x_2072:
[----:B------:R-:W-:Y:S02]  /*2f7d0*/  IMAD.MOV.U32 R13, RZ, RZ, R20 ;  /* 0x000000ffff0d7224 */ /* 0x000fe400078e0014 */
[----:B------:R-:W-:-:S07]  /*2f7e0*/  IMAD.MOV.U32 R7, RZ, RZ, R14 ;  /* 0x000000ffff077224 */ /* 0x000fce00078e000e */
[----:B------:R-:W-:Y:S05]  /*2f7f0*/  WARPSYNC.COLLECTIVE R15, `(.L_x_2073) ;  /* 0x000000000f087348 */ /* 0x000fea0003c00000 */
[----:B------:R0:W1:Y:S02]  /*2f800*/  SHFL.IDX P6, R14, R13, R12, R11 ;  /* 0x0000000c0d0e7389 */ /* 0x00006400000c000b */
[----:B01----:R-:W-:Y:S01]  /*2f810*/  ENDCOLLECTIVE ;  /* 0x000000000000791b */ /* 0x003fe20003800000 */
.L_x_2073:
[----:B------:R-:W-:Y:S05]  /*2f820*/  BRA `(.L_x_2074) ;  /* 0xfffffdf800e47947 */ /* 0x000fea000383ffff */
.L_x_1703:
[----:B------:R-:W-:Y:S01]  /*2f830*/  BSSY B1, `(.L_x_2075) ;  /* 0x0000008000017945 */ /* 0x000fe20003800000 */
[----:B------:R-:W-:Y:S01]  /*2f840*/  IMAD.MOV.U32 R13, RZ, RZ, R72 ;  /* 0x000000ffff0d7224 */ /* 0x000fe200078e0048 */
[----:B------:R-:W-:Y:S01]  /*2f850*/  MOV R11, 0x181f ;  /* 0x0000181f000b7802 */ /* 0x000fe20000000f00 */
[----:B------:R-:W-:Y:S02]  /*2f860*/  IMAD.MOV.U32 R12, RZ, RZ, 0x3 ;  /* 0x00000003ff0c7424 */ /* 0x000fe400078e00ff */
[----:B------:R-:W-:-:S07]  /*2f870*/  IMAD.MOV.U32 R15, RZ, RZ, -0x1 ;  /* 0xffffffffff0f7424 */ /* 0x000fce00078e00ff */
[----:B-1-34-:R-:W-:Y:S05]  /*2f880*/  WARPSYNC.COLLECTIVE R15, `(.L_x_2076) ;  /* 0x000000000f087348 */ /* 0x01afea0003c00000 */
[----:B------:R0:W2:Y:S02]  /*2f890*/  SHFL.IDX P6, R14, R13, R12, R11 ;  /* 0x0000000c0d0e7389 */ /* 0x0000a400000c000b */
[----:B01234-:R-:W-:Y:S01]  /*2f8a0*/  ENDCOLLECTIVE ;  /* 0x000000000000791b */ /* 0x01ffe20003800000 */
.L_x_2076:
[----:B------:R-:W-:Y:S05]  /*2f8b0*/  BSYNC B1 ;  /* 0x0000000000017941 */ /* 0x000fea0003800000 */
.L_x_2075:
[----:B------:R-:W-:Y:S01]  /*2f8c0*/  IMAD.MOV.U32 R13, RZ, RZ, R21 ;  /* 0x000000ffff0d7224 */ /* 0x000fe200078e0015 */
[----:B------:R-:W-:Y:S01]  /*2f8d0*/  MOV R15, 0xffffffff ;  /* 0xffffffff000f7802 */ /* 0x000fe20000000f00 */
[----:B------:R-:W-:Y:S02]  /*2f8e0*/  IMAD.MOV.U32 R12, RZ, RZ, 0x3 ;  /* 0x00000003ff0c7424 */ /* 0x000fe400078e00ff */
[----:B------:R-:W-:Y:S02]  /*2f8f0*/  IMAD.MOV.U32 R11, RZ, RZ, 0x181f ;  /* 0x0000181fff0b7424 */ /* 0x000fe400078e00ff */
[----:B------:R-:W-:-:S07]  /*2f900*/  IMAD.MOV.U32 R77, RZ, RZ, R14 ;  /* 0x000000ffff4d7224 */ /* 0x000fce00078e000e */
[----:B------:R-:W-:Y:S05]  /*2f910*/  WARPSYNC.COLLECTIVE R15, `(.L_x_2077) ;  /* 0x000000000f087348 */ /* 0x000fea0003c00000 */
[----:B------:R0:W1:Y:S02]  /*2f920*/  SHFL.IDX P6, R14, R13, R12, R11 ;  /* 0x0000000c0d0e7389 */ /* 0x00006400000c000b */
[----:B01----:R-:W-:Y:S01]  /*2f930*/  ENDCOLLECTIVE ;  /* 0x000000000000791b */ /* 0x003fe20003800000 */
.L_x_2077:
[----:B------:R-:W-:Y:S02]  /*2f940*/  IMAD.MOV.U32 R13, RZ, RZ, R73 ;  /* 0x000000ffff0d7224 */ /* 0x000fe400078e0049 */
[----:B------:R-:W-:-:S07]  /*2f950*/  IMAD.MOV.U32 R21, RZ, RZ, R14 ;  /* 0x000000ffff157224 */ /* 0x000fce00078e000e */
[----:B------:R-:W-:Y:S05]  /*2f960*/  WARPSYNC.COLLECTIVE R15, `(.L_x_2078) ;  /* 0x000000000f087348 */ /* 0x000fea0003c00000 */
[----:B------:R0:W1:Y:S02]  /*2f970*/  SHFL.IDX P6, R14, R13, R12, R11 ;  /* 0x0000000c0d0e7389 */ /* 0x00006400000c000b */
[----:B01----:R-:W-:Y:S01]  /*2f980*/  ENDCOLLECTIVE ;  /* 0x000000000000791b */ /* 0x003fe20003800000 */
.L_x_2078:
[----:B------:R-:W-:Y:S02]  /*2f990*/  IMAD.MOV.U32 R13, RZ, RZ, R20 ;  /* 0x000000ffff0d7224 */ /* 0x000fe400078e0014 */
[----:B------:R-:W-:-:S07]  /*2f9a0*/  IMAD.MOV.U32 R80, RZ, RZ, R14 ;  /* 0x000000ffff507224 */ /* 0x000fce00078e000e */
[----:B------:R-:W-:Y:S05]  /*2f9b0*/  WARPSYNC.COLLECTIVE R15, `(.L_x_2079) ;  /* 0x000000000f087348 */ /* 0x000fea0003c00000 */
[----:B------:R0:W1:Y:S02]  /*2f9c0*/  SHFL.IDX P6, R14, R13, R12, R11 ;  /* 0x0000000c0d0e7389 */ /* 0x00006400000c000b */
[----:B01----:R-:W-:Y:S01]  /*2f9d0*/  ENDCOLLECTIVE ;  /* 0x000000000000791b */ /* 0x003fe20003800000 */
.L_x_2079:
[----:B------:R-:W-:Y:S01]  /*2f9e0*/  IMAD.MOV.U32 R78, RZ, RZ, R14 ;  /* 0x000000ffff4e7224 */ /* 0x000fe200078e000e */
[----:B------:R-:W-:Y:S06]  /*2f9f0*/  BRA `(.L_x_2080) ;  /* 0xfffffdfc00947947 */ /* 0x000fec000383ffff */
.L_x_1707:
[----:B0-----:R0:W1:Y:S02]  /*2fa00*/  SYNCS.PHASECHK.TRANS64.TRYWAIT P0, [R16+URZ+0x30800], R81 ;  /* 0x03080051100075a7 */ /* 0x001064000800017f */
[----:B-1----:R-:W-:Y:S05]  /*2fa10*/  @!P0 NANOSLEEP.SYNCS 0x989680 ;  /* 0x009896800000895d */ /* 0x002fea0003900000 */
[----:B------:R-:W1:Y:S02]  /*2fa20*/  @!P0 SYNCS.PHASECHK.TRANS64 P0, [R16+URZ+0x30800], R81 ;  /* 0x03080051100085a7 */ /* 0x000e64000800007f */
[----:B-1----:R-:W-:Y:S05]  /*2fa30*/  @!P0 BRA `(.L_x_1707) ;  /* 0xfffffffc00f08947 */ /* 0x002fea000383ffff */
[----:B------:R-:W-:Y:S05]  /*2fa40*/  BRA `(.L_x_2081) ;  /* 0xfffffe0000a47947 */ /* 0x000fea000383ffff */
.L_x_1725:
[----:B-1----:R1:W2:Y:S02]  /*2fa50*/  SYNCS.PHASECHK.TRANS64.TRYWAIT P2, [R0+URZ+0x30830], R3 ;  /* 0x03083003000075a7 */ /* 0x0022a4000804017f */
[----:B--2---:R-:W-:Y:S05]  /*2fa60*/  @!P2 NANOSLEEP.SYNCS 0x989680 ;  /* 0x009896800000a95d */ /* 0x004fea0003900000 */
[----:B------:R-:W2:Y:S02]  /*2fa70*/  @!P2 SYNCS.PHASECHK.TRANS64 P2, [R0+URZ+0x30830], R3 ;  /* 0x030830030000a5a7 */ /* 0x000ea4000804007f */
[----:B--2---:R-:W-:Y:S05]  /*2fa80*/  @!P2 BRA `(.L_x_1725) ;  /* 0xfffffffc00f0a947 */ /* 0x004fea000383ffff */
[----:B------:R-:W-:Y:S05]  /*2fa90*/  BRA `(.L_x_1724) ;  /* 0xfffffe3800687947 */ /* 0x000fea000383ffff */
.L_x_1745:
[----:B-1----:R1:W2:Y:S02]  /*2faa0*/  SYNCS.PHASECHK.TRANS64.TRYWAIT P4, [R2+URZ+0x30830], R154 ;  /* 0x0308309a020075a7 */ /* 0x0022a4000808017f */
[----:B--2---:R-:W-:Y:S05]  /*2fab0*/  @!P4 NANOSLEEP.SYNCS 0x989680 ;  /* 0x009896800000c95d */ /* 0x004fea0003900000 */
[----:B------:R-:W2:Y:S02]  /*2fac0*/  @!P4 SYNCS.PHASECHK.TRANS64 P4, [R2+URZ+0x30830], R154 ;  /* 0x0308309a0200c5a7 */ /* 0x000ea4000808007f */
[----:B--2---:R-:W-:Y:S05]  /*2fad0*/  @!P4 BRA `(.L_x_1745) ;  /* 0xfffffffc00f0c947 */ /* 0x004fea000383ffff */
[----:B------:R-:W-:Y:S05]  /*2fae0*/  BRA `(.L_x_1744) ;  /* 0xfffffe6400e47947 */ /* 0x000fea000383ffff */
.L_x_1750:
[----:B-1----:R1:W2:Y:S02]  /*2faf0*/  SYNCS.PHASECHK.TRANS64.TRYWAIT P4, [R0+URZ+0x30850], R218 ;  /* 0x030850da000075a7 */ /* 0x0022a4000808017f */
[----:B--2---:R-:W-:Y:S05]  /*2fb00*/  @!P4 NANOSLEEP.SYNCS 0x989680 ;  /* 0x009896800000c95d */ /* 0x004fea0003900000 */
[----:B------:R-:W2:Y:S02]  /*2fb10*/  @!P4 SYNCS.PHASECHK.TRANS64 P4, [R0+URZ+0x30850], R218 ;  /* 0x030850da0000c5a7 */ /* 0x000ea4000808007f */
[----:B--2---:R-:W-:Y:S05]  /*2fb20*/  @!P4 BRA `(.L_x_1750) ;  /* 0xfffffffc00f0c947 */ /* 0x004fea000383ffff */
[----:B------:R-:W-:Y:S05]  /*2fb30*/  BRA `(.L_x_1749) ;  /* 0xfffffe78002c7947 */ /* 0x000fea000383ffff */
.L_x_1771:
[----:B-1----:R1:W2:Y:S02]  /*2fb40*/  SYNCS.PHASECHK.TRANS64.TRYWAIT P2, [R2+URZ+0x30830], R3 ;  /* 0x03083003020075a7 */ /* 0x0022a4000804017f */
[----:B--2---:R-:W-:Y:S05]  /*2fb50*/  @!P2 NANOSLEEP.SYNCS 0x989680 ;  /* 0x009896800000a95d */ /* 0x004fea0003900000 */
[----:B------:R-:W2:Y:S02]  /*2fb60*/  @!P2 SYNCS.PHASECHK.TRANS64 P2, [R2+URZ+0x30830], R3 ;  /* 0x030830030200a5a7 */ /* 0x000ea4000804007f */
[----:B--2---:R-:W-:Y:S05]  /*2fb70*/  @!P2 BRA `(.L_x_1771) ;  /* 0xfffffffc00f0a947 */ /* 0x004fea000383ffff */
[----:B------:R-:W-:Y:S05]  /*2fb80*/  BRA `(.L_x_1770) ;  /* 0xfffffe9800487947 */ /* 0x000fea000383ffff */
.L_x_1776:
[----:B-1----:R1:W2:Y:S02]  /*2fb90*/  SYNCS.PHASECHK.TRANS64.TRYWAIT P2, [R231+URZ+0x30850], R0 ;  /* 0x03085000e70075a7 */ /* 0x0022a4000804017f */
[----:B--2---:R-:W-:Y:S05]  /*2fba0*/  @!P2 NANOSLEEP.SYNCS 0x989680 ;  /* 0x009896800000a95d */ /* 0x004fea0003900000 */
[----:B------:R-:W2:Y:S02]  /*2fbb0*/  @!P2 SYNCS.PHASECHK.TRANS64 P2, [R231+URZ+0x30850], R0 ;  /* 0x03085000e700a5a7 */ /* 0x000ea4000804007f */
[----:B--2---:R-:W-:Y:S05]  /*2fbc0*/  @!P2 BRA `(.L_x_1776) ;  /* 0xfffffffc00f0a947 */ /* 0x004fea000383ffff */
[----:B------:R-:W-:Y:S05]  /*2fbd0*/  BRA `(.L_x_1775) ;  /* 0xfffffea800907947 */ /* 0x000fea000383ffff */
.L_x_1784:
[----:B-1----:R1:W2:Y:S02]  /*2fbe0*/  SYNCS.PHASECHK.TRANS64.TRYWAIT P2, [R2+URZ+0x30830], R3 ;  /* 0x03083003020075a7 */ /* 0x0022a4000804017f */
[----:B--2---:R-:W-:Y:S05]  /*2fbf0*/  @!P2 NANOSLEEP.SYNCS 0x989680 ;  /* 0x009896800000a95d */ /* 0x004fea0003900000 */
[----:B------:R-:W2:Y:S02]  /*2fc00*/  @!P2 SYNCS.PHASECHK.TRANS64 P2, [R2+URZ+0x30830], R3 ;  /* 0x030830030200a5a7 */ /* 0x000ea4000804007f */
[----:B--2---:R-:W-:Y:S05]  /*2fc10*/  @!P2 BRA `(.L_x_1784) ;  /* 0xfffffffc00f0a947 */ /* 0x004fea000383ffff */
[----:B------:R-:W-:Y:S05]  /*2fc20*/  BRA `(.L_x_1783) ;  /* 0xfffffebc004c7947 */ /* 0x000fea000383ffff */
.L_x_1789:
[----:B-1----:R1:W2:Y:S02]  /*2fc30*/  SYNCS.PHASECHK.TRANS64.TRYWAIT P2, [R0+URZ+0x30850], R2 ;  /* 0x03085002000075a7 */ /* 0x0022a4000804017f */
[----:B--2---:R-:W-:Y:S05]  /*2fc40*/  @!P2 NANOSLEEP.SYNCS 0x989680 ;  /* 0x009896800000a95d */ /* 0x004fea0003900000 */
[----:B------:R-:W2:Y:S02]  /*2fc50*/  @!P2 SYNCS.PHASECHK.TRANS64 P2, [R0+URZ+0x30850], R2 ;  /* 0x030850020000a5a7 */ /* 0x000ea4000804007f */
[----:B--2---:R-:W-:Y:S05]  /*2fc60*/  @!P2 BRA `(.L_x_1789) ;  /* 0xfffffffc00f0a947 */ /* 0x004fea000383ffff */
[----:B------:R-:W-:Y:S05]  /*2fc70*/  BRA `(.L_x_1788) ;  /* 0xfffffecc00947947 */ /* 0x000fea000383ffff */
.L_x_1803:
[----:B-1----:R1:W2:Y:S02]  /*2fc80*/  SYNCS.PHASECHK.TRANS64.TRYWAIT P0, [R5+URZ+0x30850], R0 ;  /* 0x03085000050075a7 */ /* 0x0022a4000800017f */
[----:B--2---:R-:W-:Y:S05]  /*2fc90*/  @!P0 NANOSLEEP.SYNCS 0x989680 ;  /* 0x009896800000895d */ /* 0x004fea0003900000 */
[----:B------:R-:W2:Y:S02]  /*2fca0*/  @!P0 SYNCS.PHASECHK.TRANS64 P0, [R5+URZ+0x30850], R0 ;  /* 0x03085000050085a7 */ /* 0x000ea4000800007f */
[----:B--2---:R-:W-:Y:S05]  /*2fcb0*/  @!P0 BRA `(.L_x_1803) ;  /* 0xfffffffc00f08947 */ /* 0x004fea000383ffff */
[----:B------:R-:W-:Y:S05]  /*2fcc0*/  BRA `(.L_x_1802) ;  /* 0xfffffef000bc7947 */ /* 0x000fea000383ffff */
.L_x_1852:
[----:B------:R-:W1:Y:S01]  /*2fcd0*/  S2R R4, SR_TID.X ;  /* 0x0000000000047919 */ /* 0x000e620000002100 */
[----:B------:R-:W-:Y:S01]  /*2fce0*/  BSSY B1, `(.L_x_2082) ;  /* 0x000000a000017945 */ /* 0x000fe20003800000 */
[----:B------:R-:W-:Y:S02]  /*2fcf0*/  IMAD.MOV.U32 R12, RZ, RZ, RZ ;  /* 0x000000ffff0c7224 */ /* 0x000fe400078e00ff */
[----:B------:R-:W-:Y:S02]  /*2fd00*/  IMAD.MOV.U32 R11, RZ, RZ, 0x1f ;  /* 0x0000001fff0b7424 */ /* 0x000fe400078e00ff */
[----:B0-----:R-:W-:Y:S01]  /*2fd10*/  IMAD.MOV.U32 R15, RZ, RZ, -0x1 ;  /* 0xffffffffff0f7424 */ /* 0x001fe200078e00ff */
[----:B-1----:R-:W-:-:S04]  /*2fd20*/  SHF.R.U32.HI R4, RZ, 0x5, R4 ;  /* 0x00000005ff047819 */ /* 0x002fc80000011604 */
[----:B------:R-:W-:-:S04]  /*2fd30*/  LOP3.LUT R4, R4, 0x3, RZ, 0xc0, !PT ;  /* 0x0000000304047812 */ /* 0x000fc800078ec0ff */
[----:B------:R-:W-:-:S07]  /*2fd40*/  MOV R13, R4 ;  /* 0x00000004000d7202 */ /* 0x000fce0000000f00 */
[----:B------:R-:W-:Y:S05]  /*2fd50*/  WARPSYNC.COLLECTIVE R15, `(.L_x_2083) ;  /* 0x000000000f087348 */ /* 0x000fea0003c00000 */
[----:B------:R0:W1:Y:S02]  /*2fd60*/  SHFL.IDX P6, R14, R13, R12, R11 ;  /* 0x0000000c0d0e7389 */ /* 0x00006400000c000b */
[----:B01----:R-:W-:Y:S01]  /*2fd70*/  ENDCOLLECTIVE ;  /* 0x000000000000791b */ /* 0x003fe20003800000 */
.L_x_2083:
[----:B------:R-:W-:Y:S05]  /*2fd80*/  BSYNC B1 ;  /* 0x0000000000017941 */ /* 0x000fea0003800000 */
.L_x_2082:
[----:B------:R-:W-:Y:S05]  /*2fd90*/  BRA `(.L_x_2084) ;  /* 0xffffff6800947947 */ /* 0x000fea000383ffff */
.L_x_1854:
[----:B------:R-:W-:Y:S01]  /*2fda0*/  BSSY B1, `(.L_x_2085) ;  /* 0x0000006000017945 */ /* 0x000fe20003800000 */
[----:B0-----:R-:W-:-:S07]  /*2fdb0*/  IMAD.MOV.U32 R15, RZ, RZ, -0x1 ;  /* 0xffffffffff0f7424 */ /* 0x001fce00078e00ff */
[----:B-1----:R-:W-:Y:S05]  /*2fdc0*/  WARPSYNC.COLLECTIVE R15, `(.L_x_2086) ;  /* 0x000000000f0c7348 */ /* 0x002fea0003c00000 */
[----:B------:R-:W-:Y:S02]  /*2fdd0*/  ELECT P6, UR62, PT ;  /* 0x00000000003e782f */ /* 0x000fe400038c0000 */
[----:B------:R-:W-:Y:S01]  /*2fde0*/  MOV R14, UR62 ;  /* 0x0000003e000e7c02 */ /* 0x000fe20008000f00 */
[----:B-1----:R-:W-:Y:S10]  /*2fdf0*/  ENDCOLLECTIVE ;  /* 0x000000000000791b */ /* 0x002ff40003800000 */
.L_x_2086:
[----:B------:R-:W-:Y:S05]  /*2fe00*/  BSYNC B1 ;  /* 0x0000000000017941 */ /* 0x000fea0003800000 */
.L_x_2085:
[----:B------:R-:W-:Y:S01]  /*2fe10*/  PLOP3.LUT P2, PT, P6, PT, PT, 0x80, 0x0 ;  /* 0x000000000000781c */ /* 0x000fe2000374f070 */
[----:B------:R-:W-:-:S12]  /*2fe20*/  BRA `(.L_x_1853) ;  /* 0xffffff6800887947 */ /* 0x000fd8000383ffff */
.L_x_1856:
[----:B-1----:R1:W2:Y:S02]  /*2fe30*/  SYNCS.PHASECHK.TRANS64.TRYWAIT P0, [R18+URZ+0x30820], R3 ;  /* 0x03082003120075a7 */ /* 0x0022a4000800017f */
[----:B--2---:R-:W-:Y:S05]  /*2fe40*/  @!P0 NANOSLEEP.SYNCS 0x989680 ;  /* 0x009896800000895d */ /* 0x004fea0003900000 */
[----:B------:R-:W2:Y:S02]  /*2fe50*/  @!P0 SYNCS.PHASECHK.TRANS64 P0, [R18+URZ+0x30820], R3 ;  /* 0x03082003120085a7 */ /* 0x000ea4000800007f */
[----:B--2---:R-:W-:Y:S05]  /*2fe60*/  @!P0 BRA `(.L_x_1856) ;  /* 0xfffffffc00f08947 */ /* 0x004fea000383ffff */
[----:B------:R-:W-:Y:S05]  /*2fe70*/  BRA `(.L_x_2087) ;  /* 0xffffff6800987947 */ /* 0x000fea000383ffff */
.L_x_1860:
[----:B--2---:R2:W3:Y:S02]  /*2fe80*/  SYNCS.PHASECHK.TRANS64.TRYWAIT P0, [R5+URZ+0x308a0], R9 ;  /* 0x0308a009050075a7 */ /* 0x0044e4000800017f */
[----:B---3--:R-:W-:Y:S05]  /*2fe90*/  @!P0 NANOSLEEP.SYNCS 0x989680 ;  /* 0x009896800000895d */ /* 0x008fea0003900000 */
[----:B------:R-:W3:Y:S02]  /*2fea0*/  @!P0 SYNCS.PHASECHK.TRANS64 P0, [R5+URZ+0x308a0], R9 ;  /* 0x0308a009050085a7 */ /* 0x000ee4000800007f */
[----:B---3--:R-:W-:Y:S05]  /*2feb0*/  @!P0 BRA `(.L_x_1860) ;  /* 0xfffffffc00f08947 */ /* 0x008fea000383ffff */
[----:B------:R-:W-:Y:S05]  /*2fec0*/  BRA `(.L_x_2088) ;  /* 0xffffff6800b87947 */ /* 0x000fea000383ffff */
.L_x_1868:
[----:B0-----:R0:W1:Y:S02]  /*2fed0*/  SYNCS.PHASECHK.TRANS64.TRYWAIT P0, [R5+URZ+0x308c0], R9 ;  /* 0x0308c009050075a7 */ /* 0x001064000800017f */
[----:B-1----:R-:W-:Y:S05]  /*2fee0*/  @!P0 NANOSLEEP.SYNCS 0x989680 ;  /* 0x009896800000895d */ /* 0x002fea0003900000 */
[----:B------:R-:W1:Y:S02]  /*2fef0*/  @!P0 SYNCS.PHASECHK.TRANS64 P0, [R5+URZ+0x308c0], R9 ;  /* 0x0308c009050085a7 */ /* 0x000e64000800007f */
[----:B-1----:R-:W-:Y:S05]  /*2ff00*/  @!P0 BRA `(.L_x_1868) ;  /* 0xfffffffc00f08947 */ /* 0x002fea000383ffff */
[----:B------:R-:W-:Y:S05]  /*2ff10*/  BRA `(.L_x_2089) ;  /* 0xffffff6c00f47947 */ /* 0x000fea000383ffff */
.L_x_1878:
[----:B-1----:R1:W2:Y:S02]  /*2ff20*/  SYNCS.PHASECHK.TRANS64.TRYWAIT P0, [R7+URZ+0x308a0], R6 ;  /* 0x0308a006070075a7 */ /* 0x0022a4000800017f */
[----:B--2---:R-:W-:Y:S05]  /*2ff30*/  @!P0 NANOSLEEP.SYNCS 0x989680 ;  /* 0x009896800000895d */ /* 0x004fea0003900000 */
[----:B------:R-:W2:Y:S02]  /*2ff40*/  @!P0 SYNCS.PHASECHK.TRANS64 P0, [R7+URZ+0x308a0], R6 ;  /* 0x0308a006070085a7 */ /* 0x000ea4000800007f */
[----:B--2---:R-:W-:Y:S05]  /*2ff50*/  @!P0 BRA `(.L_x_1878) ;  /* 0xfffffffc00f08947 */ /* 0x004fea000383ffff */
[----:B------:R-:W-:Y:S05]  /*2ff60*/  BRA `(.L_x_2090) ;  /* 0xffffff7400807947 */ /* 0x000fea000383ffff */
.L_x_1886:
[----:B0-----:R0:W2:Y:S02]  /*2ff70*/  SYNCS.PHASECHK.TRANS64.TRYWAIT P0, [R7+URZ+0x308c0], R6 ;  /* 0x0308c006070075a7 */ /* 0x0010a4000800017f */
[----:B--2---:R-:W-:Y:S05]  /*2ff80*/  @!P0 NANOSLEEP.SYNCS 0x989680 ;  /* 0x009896800000895d */ /* 0x004fea0003900000 */
[----:B------:R-:W2:Y:S02]  /*2ff90*/  @!P0 SYNCS.PHASECHK.TRANS64 P0, [R7+URZ+0x308c0], R6 ;  /* 0x0308c006070085a7 */ /* 0x000ea4000800007f */
[----:B--2---:R-:W-:Y:S05]  /*2ffa0*/  @!P0 BRA `(.L_x_1886) ;  /* 0xfffffffc00f08947 */ /* 0x004fea000383ffff */
[----:B------:R-:W-:Y:S05]  /*2ffb0*/  BRA `(.L_x_2091) ;  /* 0xffffff7800b47947 */ /* 0x000fea000383ffff */
.L_x_1912:
[----:B------:R-:W2:Y:S01]  /*2ffc0*/  S2R R4, SR_TID.X ;  /* 0x0000000000047919 */ /* 0x000ea20000002100 */
[----:B------:R-:W-:Y:S01]  /*2ffd0*/  BSSY B0, `(.L_x_2092) ;  /* 0x000000a000007945 */ /* 0x000fe20003800000 */
[----:B------:R-:W-:Y:S01]  /*2ffe0*/  MOV R12, RZ ;  /* 0x000000ff000c7202 */ /* 0x000fe20000000f00 */
[----:B------:R-:W-:Y:S02]  /*2fff0*/  IMAD.MOV.U32 R11, RZ, RZ, 0x1f ;  /* 0x0000001fff0b7424 */ /* 0x000fe400078e00ff */
[----:B0-----:R-:W-:Y:S01]  /*30000*/  IMAD.MOV.U32 R15, RZ, RZ, -0x1 ;  /* 0xffffffffff0f7424 */ /* 0x001fe200078e00ff */
[----:B--2---:R-:W-:-:S04]  /*30010*/  SHF.R.U32.HI R4, RZ, 0x5, R4 ;  /* 0x00000005ff047819 */ /* 0x004fc80000011604 */
[----:B------:R-:W-:-:S05]  /*30020*/  LOP3.LUT R4, R4, 0x3, RZ, 0xc0, !PT ;  /* 0x0000000304047812 */ /* 0x000fca00078ec0ff */
[----:B------:R-:W-:-:S07]  /*30030*/  IMAD.MOV.U32 R13, RZ, RZ, R4 ;  /* 0x000000ffff0d7224 */ /* 0x000fce00078e0004 */
[----:B-1----:R-:W-:Y:S05]  /*30040*/  WARPSYNC.COLLECTIVE R15, `(.L_x_2093) ;  /* 0x000000000f087348 */ /* 0x002fea0003c00000 */
[----:B------:R0:W2:Y:S02]  /*30050*/  SHFL.IDX P6, R14, R13, R12, R11 ;  /* 0x0000000c0d0e7389 */ /* 0x0000a400000c000b */
[----:B012---:R-:W-:Y:S01]  /*30060*/  ENDCOLLECTIVE ;  /* 0x000000000000791b */ /* 0x007fe20003800000 */
.L_x_2093:
[----:B------:R-:W-:Y:S05]  /*30070*/  BSYNC B0 ;  /* 0x0000000000007941 */ /* 0x000fea0003800000 */
.L_x_2092:
[----:B------:R-:W-:Y:S05]  /*30080*/  BRA `(.L_x_2094) ;  /* 0xffffff8c00447947 */ /* 0x000fea000383ffff */
.L_x_1914:
[----:B------:R-:W-:Y:S01]  /*30090*/  BSSY B0, `(.L_x_2095) ;  /* 0x0000006000007945 */ /* 0x000fe20003800000 */
[----:B0-----:R-:W-:-:S07]  /*300a0*/  IMAD.MOV.U32 R15, RZ, RZ, -0x1 ;  /* 0xffffffffff0f7424 */ /* 0x001fce00078e00ff */
[----:B-12---:R-:W-:Y:S05]  /*300b0*/  WARPSYNC.COLLECTIVE R15, `(.L_x_2096) ;  /* 0x000000000f0c7348 */ /* 0x006fea0003c00000 */
[----:B------:R-:W-:Y:S02]  /*300c0*/  ELECT P6, UR62, PT ;  /* 0x00000000003e782f */ /* 0x000fe400038c0000 */
[----:B------:R-:W-:Y:S01]  /*300d0*/  MOV R14, UR62 ;  /* 0x0000003e000e7c02 */ /* 0x000fe20008000f00 */
[----:B-12---:R-:W-:Y:S10]  /*300e0*/  ENDCOLLECTIVE ;  /* 0x000000000000791b */ /* 0x006ff40003800000 */
.L_x_2096:
[----:B------:R-:W-:Y:S05]  /*300f0*/  BSYNC B0 ;  /* 0x0000000000007941 */ /* 0x000fea0003800000 */
.L_x_2095:
[----:B------:R-:W-:Y:S05]  /*30100*/  BRA `(.L_x_2097) ;  /* 0xffffff8c00487947 */ /* 0x000fea000383ffff */
.L_x_1916:
[----:B---3--:R3:W4:Y:S02]  /*30110*/  SYNCS.PHASECHK.TRANS64.TRYWAIT P0, [R0+URZ+0x30840], R2 ;  /* 0x03084002000075a7 */ /* 0x008724000800017f */
[----:B----4-:R-:W-:Y:S05]  /*30120*/  @!P0 NANOSLEEP.SYNCS 0x989680 ;  /* 0x009896800000895d */ /* 0x010fea0003900000 */
[----:B------:R-:W4:Y:S02]  /*30130*/  @!P0 SYNCS.PHASECHK.TRANS64 P0, [R0+URZ+0x30840], R2 ;  /* 0x03084002000085a7 */ /* 0x000f24000800007f */
[----:B----4-:R-:W-:Y:S05]  /*30140*/  @!P0 BRA `(.L_x_1916) ;  /* 0xfffffffc00f08947 */ /* 0x010fea000383ffff */
[----:B------:R-:W-:Y:S05]  /*30150*/  BRA `(.L_x_2098) ;  /* 0xffffff8c00b07947 */ /* 0x000fea000383ffff */
.L_x_1920:
[----:B------:R0:W5:Y:S01]  /*30160*/  LDL.LU R9, [R1+0x3c] ;  /* 0x00003c0001097983 */ /* 0x0001620000300800 */
[----:B------:R-:W-:Y:S01]  /*30170*/  IMAD.MOV.U32 R5, RZ, RZ, R11 ;  /* 0x000000ffff057224 */ /* 0x000fe200078e000b */
[----:B------:R-:W-:Y:S01]  /*30180*/  MOV R12, RZ ;  /* 0x000000ff000c7202 */ /* 0x000fe20000000f00 */
[----:B------:R-:W-:Y:S02]  /*30190*/  IMAD.MOV.U32 R13, RZ, RZ, R3 ;  /* 0x000000ffff0d7224 */ /* 0x000fe400078e0003 */
[----:B------:R-:W-:Y:S02]  /*301a0*/  IMAD.MOV.U32 R11, RZ, RZ, 0x181f ;  /* 0x0000181fff0b7424 */ /* 0x000fe400078e00ff */
[----:B------:R-:W-:-:S07]  /*301b0*/  IMAD.MOV.U32 R15, RZ, RZ, -0x1 ;  /* 0xffffffffff0f7424 */ /* 0x000fce00078e00ff */
[----:B0----5:R-:W-:Y:S05]  /*301c0*/  WARPSYNC.COLLECTIVE R15, `(.L_x_2099) ;  /* 0x000000000f087348 */ /* 0x021fea0003c00000 */
[----:B------:R1:W2:Y:S02]  /*301d0*/  SHFL.IDX P6, R14, R13, R12, R11 ;  /* 0x0000000c0d0e7389 */ /* 0x0002a400000c000b */
[----:B012--5:R-:W-:Y:S01]  /*301e0*/  ENDCOLLECTIVE ;  /* 0x000000000000791b */ /* 0x027fe20003800000 */
.L_x_2099:
[----:B------:R-:W-:Y:S02]  /*301f0*/  IMAD.MOV.U32 R13, RZ, RZ, R4 ;  /* 0x000000ffff0d7224 */ /* 0x000fe400078e0004 */
[----:B------:R-:W-:-:S07]  /*30200*/  IMAD.MOV.U32 R6, RZ, RZ, R14 ;  /* 0x000000ffff067224 */ /* 0x000fce00078e000e */
[----:B------:R-:W-:Y:S05]  /*30210*/  WARPSYNC.COLLECTIVE R15, `(.L_x_2100) ;  /* 0x000000000f087348 */ /* 0x000fea0003c00000 */
[----:B------:R0:W1:Y:S02]  /*30220*/  SHFL.IDX P6, R14, R13, R12, R11 ;  /* 0x0000000c0d0e7389 */ /* 0x00006400000c000b */
[----:B01----:R-:W-:Y:S01]  /*30230*/  ENDCOLLECTIVE ;  /* 0x000000000000791b */ /* 0x003fe20003800000 */
.L_x_2100:
[----:B------:R-:W-:Y:S01]  /*30240*/  IADD3 R0, R10, R5, RZ ;  /* 0x000000050a007210 */ /* 0x000fe20007ffe0ff */
[----:B------:R-:W-:Y:S02]  /*30250*/  IMAD R2, R9, R7, RZ ;  /* 0x0000000709027224 */ /* 0x000fe400078e02ff */
[----:B------:R-:W2:Y:S01]  /*30260*/  LDL R9, [R1+0x28] ;  /* 0x0000280001097983 */ /* 0x000ea20000100800 */
[----:B------:R-:W-:Y:S01]  /*30270*/  IMAD.MOV.U32 R7, RZ, RZ, R14 ;  /* 0x000000ffff077224 */ /* 0x000fe200078e000e */
[----:B------:R-:W-:Y:S01]  /*30280*/  ULDC.64 UR4, c[0x0][0x208] ;  /* 0x0000820000047ab9 */ /* 0x000fe20000000a00 */
[C---:B------:R-:W-:Y:S01]  /*30290*/  ISETP.GE.AND P2, PT, R0.reuse, R2, PT ;  /* 0x000000020000720c */ /* 0x040fe20003f46270 */
[----:B------:R-:W-:Y:S02]  /*302a0*/  IMAD.MOV.U32 R13, RZ, RZ, R3 ;  /* 0x000000ffff0d7224 */ /* 0x000fe400078e0003 */
[----:B------:R-:W-:Y:S02]  /*302b0*/  IMAD.MOV.U32 R12, RZ, RZ, 0x1 ;  /* 0x00000001ff0c7424 */ /* 0x000fe400078e00ff */
[----:B------:R-:W-:-:S08]  /*302c0*/  VIADD R5, R0, 0x10 ;  /* 0x0000001000057836 */ /* 0x000fd00000000000 */
        /* <DEDUP_REMOVED lines=16> */
.L_x_2101:
[----:B------:R-:W-:Y:S01]  /*303d0*/  MOV R13, R4 ;  /* 0x00000004000d7202 */ /* 0x000fe20000000f00 */
[----:B------:R-:W-:-:S07]  /*303e0*/  IMAD.MOV.U32 R7, RZ, RZ, R14 ;  /* 0x000000ffff077224 */ /* 0x000fce00078e000e */
[----:B------:R-:W-:Y:S05]  /*303f0*/  WARPSYNC.COLLECTIVE R15, `(.L_x_2102) ;  /* 0x000000000f087348 */ /* 0x000fea0003c00000 */
[----:B------:R0:W1:Y:S02]  /*30400*/  SHFL.IDX P6, R14, R13, R12, R11 ;  /* 0x0000000c0d0e7389 */ /* 0x00006400000c000b */
[----:B01----:R-:W-:Y:S01]  /*30410*/  ENDCOLLECTIVE ;  /* 0x000000000000791b */ /* 0x003fe20003800000 */
.L_x_2102:
[----:B------:R-:W-:Y:S01]  /*30420*/  ULDC.64 UR4, c[0x0][0x208] ;  /* 0x0000820000047ab9 */ /* 0x000fe20000000a00 */
[----:B------:R-:W-:Y:S01]  /*30430*/  MOV R13, R3 ;  /* 0x00000003000d7202 */ /* 0x000fe20000000f00 */
        /* <DEDUP_REMOVED lines=18> */
.L_x_2103:
[----:B------:R-:W-:Y:S02]  /*30560*/  IMAD.MOV.U32 R13, RZ, RZ, R4 ;  /* 0x000000ffff0d7224 */ /* 0x000fe400078e0004 */
[----:B------:R-:W-:-:S07]  /*30570*/  IMAD.MOV.U32 R7, RZ, RZ, R14 ;  /* 0x000000ffff077224 */ /* 0x000fce00078e000e */
[----:B------:R-:W-:Y:S05]  /*30580*/  WARPSYNC.COLLECTIVE R15, `(.L_x_2104) ;  /* 0x000000000f087348 */ /* 0x000fea0003c00000 */
[----:B------:R0:W1:Y:S02]  /*30590*/  SHFL.IDX P6, R14, R13, R12, R11 ;  /* 0x0000000c0d0e7389 */ /* 0x00006400000c000b */
[----:B01----:R-:W-:Y:S01]  /*305a0*/  ENDCOLLECTIVE ;  /* 0x000000000000791b */ /* 0x003fe20003800000 */
.L_x_2104:
[----:B------:R-:W-:Y:S01]  /*305b0*/  ULDC.64 UR4, c[0x0][0x208] ;  /* 0x0000820000047ab9 */ /* 0x000fe20000000a00 */
[----:B------:R-:W-:Y:S02]  /*305c0*/  IMAD.MOV.U32 R13, RZ, RZ, R3 ;  /* 0x000000ffff0d7224 */ /* 0x000fe400078e0003 */
[----:B------:R-:W-:Y:S02]  /*305d0*/  IMAD.MOV.U32 R12, RZ, RZ, 0x3 ;  /* 0x00000003ff0c7424 */ /* 0x000fe400078e00ff */
[----:B------:R-:W-:-:S05]  /*305e0*/  IMAD.MOV.U32 R5, RZ, RZ, R14 ;  /* 0x000000ffff057224 */ /* 0x000fca00078e000e */
[----:B------:R-:W-:-:S05]  /*305f0*/  @!P2 LEA R5, P5, R8, R5, 0x1 ;  /* 0x000000050805a211 */ /* 0x000fca00078a08ff */
[----:B------:R-:W-:-:S05]  /*30600*/  @!P2 IMAD.X R6, RZ, RZ, R7, P5 ;  /* 0x000000ffff06a224 */ /* 0x000fca00028e0607 */
[----:B------:R-:W-:Y:S01]  /*30610*/  @!P2 MOV R7, R6 ;  /* 0x000000060007a202 */ /* 0x000fe20000000f00 */
        /* <DEDUP_REMOVED lines=13> */
.L_x_2105:
[----:B------:R-:W-:Y:S01]  /*306f0*/  MOV R13, R4 ;  /* 0x00000004000d7202 */ /* 0x000fe20000000f00 */
[----:B------:R-:W-:-:S07]  /*30700*/  IMAD.MOV.U32 R7, RZ, RZ, R14 ;  /* 0x000000ffff077224 */ /* 0x000fce00078e000e */
[----:B------:R-:W-:Y:S05]  /*30710*/  WARPSYNC.COLLECTIVE R15, `(.L_x_2106) ;  /* 0x000000000f087348 */ /* 0x000fea0003c00000 */
[----:B------:R0:W1:Y:S02]  /*30720*/  SHFL.IDX P6, R14, R13, R12, R11 ;  /* 0x0000000c0d0e7389 */ /* 0x00006400000c000b */
[----:B01----:R-:W-:Y:S01]  /*30730*/  ENDCOLLECTIVE ;  /* 0x000000000000791b */ /* 0x003fe20003800000 */
.L_x_2106:
        /* <DEDUP_REMOVED lines=20> */
.L_x_2107:
[----:B------:R-:W-:Y:S02]  /*30880*/  IMAD.MOV.U32 R13, RZ, RZ, R4 ;  /* 0x000000ffff0d7224 */ /* 0x000fe400078e0004 */
[----:B------:R-:W-:-:S07]  /*30890*/  IMAD.MOV.U32 R7, RZ, RZ, R14 ;  /* 0x000000ffff077224 */ /* 0x000fce00078e000e */
[----:B------:R-:W-:Y:S05]  /*308a0*/  WARPSYNC.COLLECTIVE R15, `(.L_x_2108) ;  /* 0x000000000f087348 */ /* 0x000fea0003c00000 */
[----:B------:R0:W1:Y:S02]  /*308b0*/  SHFL.IDX P6, R14, R13, R12, R11 ;  /* 0x0000000c0d0e7389 */ /* 0x00006400000c000b */
[----:B01----:R-:W-:Y:S01]  /*308c0*/  ENDCOLLECTIVE ;  /* 0x000000000000791b */ /* 0x003fe20003800000 */
.L_x_2108:
        /* <DEDUP_REMOVED lines=20> */
.L_x_2109:
[----:B------:R-:W-:Y:S01]  /*30a10*/  MOV R13, R4 ;  /* 0x00000004000d7202 */ /* 0x000fe20000000f00 */
[----:B------:R-:W-:-:S07]  /*30a20*/  IMAD.MOV.U32 R7, RZ, RZ, R14 ;  /* 0x000000ffff077224 */ /* 0x000fce00078e000e */
[----:B------:R-:W-:Y:S05]  /*30a30*/  WARPSYNC.COLLECTIVE R15, `(.L_x_2110) ;  /* 0x000000000f087348 */ /* 0x000fea0003c00000 */
[----:B------:R0:W1:Y:S02]  /*30a40*/  SHFL.IDX P6, R14, R13, R12, R11 ;  /* 0x0000000c0d0e7389 */ /* 0x00006400000c000b */
[----:B01----:R-:W-:Y:S01]  /*30a50*/  ENDCOLLECTIVE ;  /* 0x000000000000791b */ /* 0x003fe20003800000 */
.L_x_2110:
        /* <DEDUP_REMOVED lines=20> */
.L_x_2111:
[----:B------:R-:W-:Y:S02]  /*30ba0*/  IMAD.MOV.U32 R13, RZ, RZ, R4 ;  /* 0x000000ffff0d7224 */ /* 0x000fe400078e0004 */
[----:B------:R-:W-:-:S07]  /*30bb0*/  IMAD.MOV.U32 R7, RZ, RZ, R14 ;  /* 0x000000ffff077224 */ /* 0x000fce00078e000e */
[----:B------:R-:W-:Y:S05]  /*30bc0*/  WARPSYNC.COLLECTIVE R15, `(.L_x_2112) ;  /* 0x000000000f087348 */ /* 0x000fea0003c00000 */
[----:B------:R0:W1:Y:S02]  /*30bd0*/  SHFL.IDX P6, R14, R13, R12, R11 ;  /* 0x0000000c0d0e7389 */ /* 0x00006400000c000b */
[----:B01----:R-:W-:Y:S01]  /*30be0*/  ENDCOLLECTIVE ;  /* 0x000000000000791b */ /* 0x003fe20003800000 */
.L_x_2112:
[----:B------:R-:W-:Y:S01]  /*30bf0*/  ULDC.64 UR4, c[0x0][0x208] ;  /* 0x0000820000047ab9 */ /* 0x000fe20000000a00 */
[----:B------:R-:W-:Y:S02]  /*30c00*/  IMAD.MOV.U32 R13, RZ, RZ, R3 ;  /* 0x000000ffff0d7224 */ /* 0x000fe400078e0003 */
[----:B------:R-:W-:Y:S02]  /*30c10*/  IMAD.MOV.U32 R12, RZ, RZ, 0x7 ;  /* 0x00000007ff0c7424 */ /* 0x000fe400078e00ff */
[----:B------:R-:W-:-:S05]  /*30c20*/  IMAD.MOV.U32 R5, RZ, RZ, R14 ;  /* 0x000000ffff057224 */ /* 0x000fca00078e000e */
[----:B------:R-:W-:-:S05]  /*30c30*/  @!P2 LEA R5, P5, R8, R5, 0x1 ;  /* 0x000000050805a211 */ /* 0x000fca00078a08ff */
[----:B------:R-:W-:-:S05]  /*30c40*/  @!P2 IMAD.X R6, RZ, RZ, R7, P5 ;  /* 0x000000ffff06a224 */ /* 0x000fca00028e0607 */
[----:B------:R-:W-:Y:S01]  /*30c50*/  @!P2 MOV R7, R6 ;  /* 0x000000060007a202 */ /* 0x000fe20000000f00 */
        /* <DEDUP_REMOVED lines=11> */
.L_x_2113:
[----:B------:R-:W-:Y:S02]  /*30d10*/  IMAD.MOV.U32 R13, RZ, RZ, R4 ;  /* 0x000000ffff0d7224 */ /* 0x000fe400078e0004 */
[----:B------:R-:W-:-:S07]  /*30d20*/  IMAD.MOV.U32 R5, RZ, RZ, R14 ;  /* 0x000000ffff057224 */ /* 0x000fce00078e000e */
[----:B------:R-:W-:Y:S05]  /*30d30*/  WARPSYNC.COLLECTIVE R15, `(.L_x_2114) ;  /* 0x000000000f087348 */ /* 0x000fea0003c00000 */
[----:B------:R0:W1:Y:S02]  /*30d40*/  SHFL.IDX P6, R14, R13, R12, R11 ;  /* 0x0000000c0d0e7389 */ /* 0x00006400000c000b */
[----:B01----:R-:W-:Y:S01]  /*30d50*/  ENDCOLLECTIVE ;  /* 0x000000000000791b */ /* 0x003fe20003800000 */
.L_x_2114:
[----:B------:R-:W-:Y:S01]  /*30d60*/  MOV R3, R14 ;  /* 0x0000000e00037202 */ /* 0x000fe20000000f00 */
[----:B------:R-:W-:Y:S06]  /*30d70*/  BRA `(.L_x_2115) ;  /* 0xffffff9000687947 */ /* 0x000fec000383ffff */
.L_x_1925:
[----:B---3--:R3:W4:Y:S02]  /*30d80*/  SYNCS.PHASECHK.TRANS64.TRYWAIT P0, [R18+URZ+0x30820], R0 ;  /* 0x03082000120075a7 */ /* 0x008724000800017f */
[----:B----4-:R-:W-:Y:S05]  /*30d90*/  @!P0 NANOSLEEP.SYNCS 0x989680 ;  /* 0x009896800000895d */ /* 0x010fea0003900000 */
[----:B------:R-:W4:Y:S02]  /*30da0*/  @!P0 SYNCS.PHASECHK.TRANS64 P0, [R18+URZ+0x30820], R0 ;  /* 0x03082000120085a7 */ /* 0x000f24000800007f */
[----:B----4-:R-:W-:Y:S05]  /*30db0*/  @!P0 BRA `(.L_x_1925) ;  /* 0xfffffffc00f08947 */ /* 0x010fea000383ffff */
[----:B------:R-:W-:Y:S05]  /*30dc0*/  BRA `(.L_x_2116) ;  /* 0xffffff9000e47947 */ /* 0x000fea000383ffff */
.L_x_1934:
[----:B-1----:R1:W2:Y:S02]  /*30dd0*/  SYNCS.PHASECHK.TRANS64.TRYWAIT P0, [R3+URZ+0x30840], R2 ;  /* 0x03084002030075a7 */ /* 0x0022a4000800017f */
[----:B--2---:R-:W-:Y:S05]  /*30de0*/  @!P0 NANOSLEEP.SYNCS 0x989680 ;  /* 0x009896800000895d */ /* 0x004fea0003900000 */
[----:B------:R-:W2:Y:S02]  /*30df0*/  @!P0 SYNCS.PHASECHK.TRANS64 P0, [R3+URZ+0x30840], R2 ;  /* 0x03084002030085a7 */ /* 0x000ea4000800007f */
[----:B--2---:R-:W-:Y:S05]  /*30e00*/  @!P0 BRA `(.L_x_1934) ;  /* 0xfffffffc00f08947 */ /* 0x004fea000383ffff */
[----:B------:R-:W-:Y:S05]  /*30e10*/  BRA `(.L_x_2117) ;  /* 0xffffff9400dc7947 */ /* 0x000fea000383ffff */
.L_x_1942:
[----:B0-----:R0:W1:Y:S02]  /*30e20*/  SYNCS.PHASECHK.TRANS64.TRYWAIT P0, [R2+URZ+0x30860], R3 ;  /* 0x03086003020075a7 */ /* 0x001064000800017f */
[----:B-1----:R-:W-:Y:S05]  /*30e30*/  @!P0 NANOSLEEP.SYNCS 0x989680 ;  /* 0x009896800000895d */ /* 0x002fea0003900000 */
[----:B------:R-:W1:Y:S02]  /*30e40*/  @!P0 SYNCS.PHASECHK.TRANS64 P0, [R2+URZ+0x30860], R3 ;  /* 0x03086003020085a7 */ /* 0x000e64000800007f */
[----:B-1----:R-:W-:Y:S05]  /*30e50*/  @!P0 BRA `(.L_x_1942) ;  /* 0xfffffffc00f08947 */ /* 0x002fea000383ffff */
[----:B------:R-:W-:Y:S05]  /*30e60*/  BRA `(.L_x_2118) ;  /* 0xffffff9c002c7947 */ /* 0x000fea000383ffff */
.L_x_1954:
[----:B-1----:R1:W2:Y:S02]  /*30e70*/  SYNCS.PHASECHK.TRANS64.TRYWAIT P0, [R3+URZ+0x30840], R2 ;  /* 0x03084002030075a7 */ /* 0x0022a4000800017f */
[----:B--2---:R-:W-:Y:S05]  /*30e80*/  @!P0 NANOSLEEP.SYNCS 0x989680 ;  /* 0x009896800000895d */ /* 0x004fea0003900000 */
[----:B------:R-:W2:Y:S02]  /*30e90*/  @!P0 SYNCS.PHASECHK.TRANS64 P0, [R3+URZ+0x30840], R2 ;  /* 0x03084002030085a7 */ /* 0x000ea4000800007f */
[----:B--2---:R-:W-:Y:S05]  /*30ea0*/  @!P0 BRA `(.L_x_1954) ;  /* 0xfffffffc00f08947 */ /* 0x004fea000383ffff */
[----:B------:R-:W-:Y:S05]  /*30eb0*/  BRA `(.L_x_2119) ;  /* 0xffffffa4003c7947 */ /* 0x000fea000383ffff */
.L_x_1962:
[----:B0-----:R0:W1:Y:S02]  /*30ec0*/  SYNCS.PHASECHK.TRANS64.TRYWAIT P0, [R2+URZ+0x30860], R3 ;  /* 0x03086003020075a7 */ /* 0x001064000800017f */
[----:B-1----:R-:W-:Y:S05]  /*30ed0*/  @!P0 NANOSLEEP.SYNCS 0x989680 ;  /* 0x009896800000895d */ /* 0x002fea0003900000 */
[----:B------:R-:W1:Y:S02]  /*30ee0*/  @!P0 SYNCS.PHASECHK.TRANS64 P0, [R2+URZ+0x30860], R3 ;  /* 0x03086003020085a7 */ /* 0x000e64000800007f */
[----:B-1----:R-:W-:Y:S05]  /*30ef0*/  @!P0 BRA `(.L_x_1962) ;  /* 0xfffffffc00f08947 */ /* 0x002fea000383ffff */
[----:B------:R-:W-:Y:S05]  /*30f00*/  BRA `(.L_x_2120) ;  /* 0xffffffa8008c7947 */ /* 0x000fea000383ffff */
.L_x_1974:
[----:B--2---:R2:W3:Y:S02]  /*30f10*/  SYNCS.PHASECHK.TRANS64.TRYWAIT P0, [R3+URZ+0x30840], R2 ;  /* 0x03084002030075a7 */ /* 0x0044e4000800017f */
[----:B---3--:R-:W-:Y:S05]  /*30f20*/  @!P0 NANOSLEEP.SYNCS 0x989680 ;  /* 0x009896800000895d */ /* 0x008fea0003900000 */
[----:B------:R-:W3:Y:S02]  /*30f30*/  @!P0 SYNCS.PHASECHK.TRANS64 P0, [R3+URZ+0x30840], R2 ;  /* 0x03084002030085a7 */ /* 0x000ee4000800007f */
[----:B---3--:R-:W-:Y:S05]  /*30f40*/  @!P0 BRA `(.L_x_1974) ;  /* 0xfffffffc00f08947 */ /* 0x008fea000383ffff */
[----:B------:R-:W-:Y:S05]  /*30f50*/  BRA `(.L_x_2121) ;  /* 0xffffffb000787947 */ /* 0x000fea000383ffff */
.L_x_1982:
[----:B0-----:R0:W1:Y:S02]  /*30f60*/  SYNCS.PHASECHK.TRANS64.TRYWAIT P0, [R2+URZ+0x30860], R5 ;  /* 0x03086005020075a7 */ /* 0x001064000800017f */
[----:B-1----:R-:W-:Y:S05]  /*30f70*/  @!P0 NANOSLEEP.SYNCS 0x989680 ;  /* 0x009896800000895d */ /* 0x002fea0003900000 */
[----:B------:R-:W1:Y:S02]  /*30f80*/  @!P0 SYNCS.PHASECHK.TRANS64 P0, [R2+URZ+0x30860], R5 ;  /* 0x03086005020085a7 */ /* 0x000e64000800007f */
[----:B-1----:R-:W-:Y:S05]  /*30f90*/  @!P0 BRA `(.L_x_1982) ;  /* 0xfffffffc00f08947 */ /* 0x002fea000383ffff */
[----:B------:R-:W-:Y:S05]  /*30fa0*/  BRA `(.L_x_2122) ;  /* 0xffffffb400c47947 */ /* 0x000fea000383ffff */
.L_x_1996:
[----:B---3--:R3:W4:Y:S02]  /*30fb0*/  SYNCS.PHASECHK.TRANS64.TRYWAIT P0, [R0+URZ+0x30860], R2 ;  /* 0x03086002000075a7 */ /* 0x008724000800017f */
[----:B----4-:R-:W-:Y:S05]  /*30fc0*/  @!P0 NANOSLEEP.SYNCS 0x989680 ;  /* 0x009896800000895d */ /* 0x010fea0003900000 */
[----:B------:R-:W4:Y:S02]  /*30fd0*/  @!P0 SYNCS.PHASECHK.TRANS64 P0, [R0+URZ+0x30860], R2 ;  /* 0x03086002000085a7 */ /* 0x000f24000800007f */
[----:B----4-:R-:W-:Y:S05]  /*30fe0*/  @!P0 BRA `(.L_x_1996) ;  /* 0xfffffffc00f08947 */ /* 0x010fea000383ffff */
[----:B------:R-:W-:Y:S05]  /*30ff0*/  BRA `(.L_x_2123) ;  /* 0xffffffbc00947947 */ /* 0x000fea000383ffff */
.L_x_2006:
[----:B-1-3--:R-:W3:Y:S01]  /*31000*/  LDL R0, [R1] ;  /* 0x0000000001007983 */ /* 0x00aee20000100800 */
[----:B------:R-:W-:Y:S01]  /*31010*/  BSSY B0, `(.L_x_2124) ;  /* 0x0000008000007945 */ /* 0x000fe20003800000 */
[----:B------:R-:W-:Y:S02]  /*31020*/  IMAD.MOV.U32 R12, RZ, RZ, RZ ;  /* 0x000000ffff0c7224 */ /* 0x000fe400078e00ff */
[----:B0-----:R-:W-:Y:S02]  /*31030*/  IMAD.MOV.U32 R11, RZ, RZ, 0x1f ;  /* 0x0000001fff0b7424 */ /* 0x001fe400078e00ff */
[----:B------:R-:W-:Y:S02]  /*31040*/  IMAD.MOV.U32 R15, RZ, RZ, -0x1 ;  /* 0xffffffffff0f7424 */ /* 0x000fe400078e00ff */
[----:B---3--:R-:W-:-:S07]  /*31050*/  IMAD.MOV.U32 R13, RZ, RZ, R0 ;  /* 0x000000ffff0d7224 */ /* 0x008fce00078e0000 */
[----:B--2---:R-:W-:Y:S05]  /*31060*/  WARPSYNC.COLLECTIVE R15, `(.L_x_2125) ;  /* 0x000000000f087348 */ /* 0x004fea0003c00000 */
[----:B------:R0:W1:Y:S02]  /*31070*/  SHFL.IDX P6, R14, R13, R12, R11 ;  /* 0x0000000c0d0e7389 */ /* 0x00006400000c000b */
[----:B012---:R-:W-:Y:S01]  /*31080*/  ENDCOLLECTIVE ;  /* 0x000000000000791b */ /* 0x007fe20003800000 */
.L_x_2125:
[----:B------:R-:W-:Y:S05]  /*31090*/  BSYNC B0 ;  /* 0x0000000000007941 */ /* 0x000fea0003800000 */
.L_x_2124:
[----:B------:R0:W5:Y:S01]  /*310a0*/  LDL R2, [R1+0xc] ;  /* 0x00000c0001027983 */ /* 0x0001620000100800 */
[----:B------:R-:W-:Y:S01]  /*310b0*/  MOV R13, R0 ;  /* 0x00000000000d7202 */ /* 0x000fe20000000f00 */
[----:B------:R-:W-:Y:S01]  /*310c0*/  IMAD.MOV.U32 R12, RZ, RZ, 0x1 ;  /* 0x00000001ff0c7424 */ /* 0x000fe200078e00ff */
[----:B------:R-:W-:Y:S01]  /*310d0*/  LOP3.LUT P1, RZ, R19, 0x1, RZ, 0xc0, !PT ;  /* 0x0000000113ff7812 */ /* 0x000fe2000782c0ff */
[----:B------:R-:W-:Y:S02]  /*310e0*/  IMAD.MOV.U32 R11, RZ, RZ, 0x1f ;  /* 0x0000001fff0b7424 */ /* 0x000fe400078e00ff */
[----:B------:R-:W-:Y:S02]  /*310f0*/  IMAD.MOV.U32 R15, RZ, RZ, -0x1 ;  /* 0xffffffffff0f7424 */ /* 0x000fe400078e00ff */
[----:B0-----:R-:W-:-:S08]  /*31100*/  IMAD.MOV.U32 R5, RZ, RZ, R14 ;  /* 0x000000ffff057224 */ /* 0x001fd000078e000e */
[----:B-----5:R-:W-:Y:S05]  /*31110*/  WARPSYNC.COLLECTIVE R15, `(.L_x_2126) ;  /* 0x000000000f087348 */ /* 0x020fea0003c00000 */
[----:B------:R0:W1:Y:S02]  /*31120*/  SHFL.IDX P6, R14, R13, R12, R11 ;  /* 0x0000000c0d0e7389 */ /* 0x00006400000c000b */
[----:B01---5:R-:W-:Y:S01]  /*31130*/  ENDCOLLECTIVE ;  /* 0x000000000000791b */ /* 0x023fe20003800000 */
.L_x_2126:
        /* <DEDUP_REMOVED lines=12> */
[----:B------:R-:W-:Y:S01]  /*31200*/  MOV R4, RZ ;  /* 0x000000ff00047202 */ /* 0x000fe20000000f00 */
[----:B------:R-:W-:Y:S01]  /*31210*/  IMAD.MOV.U32 R6, RZ, RZ, RZ ;  /* 0x000000ffff067224 */ /* 0x000fe200078e00ff */
[C---:B------:R-:W-:Y:S02]  /*31220*/  ISETP.GE.U32.AND P2, PT, R16.reuse, 0x8, PT ;  /* 0x000000081000780c */ /* 0x040fe40003f46070 */
[C---:B------:R-:W-:Y:S01]  /*31230*/  ISETP.GE.U32.AND P3, PT, R16.reuse, 0x10, PT ;  /* 0x000000101000780c */ /* 0x040fe20003f66070 */
[----:B--2---:R-:W-:Y:S02]  /*31240*/  @!P0 IMAD.MOV.U32 R4, RZ, RZ, R8 ;  /* 0x000000ffff048224 */ /* 0x004fe400078e0008 */
[----:B------:R-:W-:Y:S02]  /*31250*/  IMAD.MOV.U32 R8, RZ, RZ, RZ ;  /* 0x000000ffff087224 */ /* 0x000fe400078e00ff */
[----:B---3--:R-:W-:Y:S01]  /*31260*/  @!P0 IMAD.MOV.U32 R6, RZ, RZ, R2 ;  /* 0x000000ffff068224 */ /* 0x008fe200078e0002 */
[----:B------:R-:W-:-:S03]  /*31270*/  ISETP.GE.U32.AND P0, PT, R16, 0x2, PT ;  /* 0x000000021000780c */ /* 0x000fc60003f06070 */
[----:B------:R-:W-:-:S04]  /*31280*/  IMAD R2, R6, R4, RZ ;  /* 0x0000000406027224 */ /* 0x000fc800078e02ff */
[----:B------:R-:W-:-:S07]  /*31290*/  IMAD.MOV.U32 R13, RZ, RZ, R2 ;  /* 0x000000ffff0d7224 */ /* 0x000fce00078e0002 */
[----:B------:R-:W-:Y:S05]  /*312a0*/  WARPSYNC.COLLECTIVE R15, `(.L_x_2127) ;  /* 0x000000000f087348 */ /* 0x000fea0003c00000 */
[----:B------:R0:W1:Y:S02]  /*312b0*/  SHFL.UP P6, R14, R13, R12, R11 ;  /* 0x0400000c0d0e7389 */ /* 0x00006400000c000b */
[----:B01----:R-:W-:Y:S01]  /*312c0*/  ENDCOLLECTIVE ;  /* 0x000000000000791b */ /* 0x003fe20003800000 */
.L_x_2127:
[----:B------:R-:W-:Y:S01]  /*312d0*/  IMAD.MOV.U32 R12, RZ, RZ, 0x2 ;  /* 0x00000002ff0c7424 */ /* 0x000fe200078e00ff */
        /* <DEDUP_REMOVED lines=8> */
.L_x_2128:
        /* <DEDUP_REMOVED lines=8> */
.L_x_2129:
        /* <DEDUP_REMOVED lines=8> */
.L_x_2130:
[----:B------:R-:W-:Y:S01]  /*31460*/  IMAD.MOV.U32 R12, RZ, RZ, 0x10 ;  /* 0x00000010ff0c7424 */ /* 0x000fe200078e00ff */
[----:B------:R-:W-:-:S04]  /*31470*/  MOV R3, R14 ;  /* 0x0000000e00037202 */ /* 0x000fc80000000f00 */
[----:B------:R-:W-:-:S05]  /*31480*/  SEL R3, R3, RZ, P2 ;  /* 0x000000ff03037207 */ /* 0x000fca0001000000 */
[----:B------:R-:W-:-:S04]  /*31490*/  IMAD.IADD R2, R2, 0x1, R3 ;  /* 0x0000000102027824 */ /* 0x000fc800078e0203 */
[----:B------:R-:W-:-:S07]  /*314a0*/  IMAD.MOV.U32 R13, RZ, RZ, R2 ;  /* 0x000000ffff0d7224 */ /* 0x000fce00078e0002 */
[----:B------:R-:W-:Y:S05]  /*314b0*/  WARPSYNC.COLLECTIVE R15, `(.L_x_2131) ;  /* 0x000000000f087348 */ /* 0x000fea0003c00000 */
[----:B------:R0:W1:Y:S02]  /*314c0*/  SHFL.UP P6, R14, R13, R12, R11 ;  /* 0x0400000c0d0e7389 */ /* 0x00006400000c000b */
[----:B01----:R-:W-:Y:S01]  /*314d0*/  ENDCOLLECTIVE ;  /* 0x000000000000791b */ /* 0x003fe20003800000 */
.L_x_2131:
        /* <DEDUP_REMOVED lines=9> */
.L_x_2132:
[----:B------:R-:W-:Y:S01]  /*31570*/  IMAD.MOV.U32 R9, RZ, RZ, R14 ;  /* 0x000000ffff097224 */ /* 0x000fe200078e000e */
[----:B------:R-:W-:Y:S06]  /*31580*/  BRA `(.L_x_2133) ;  /* 0xffffffc000987947 */ /* 0x000fec000383ffff */
.L_x_2009:
[----:B------:R-:W-:Y:S01]  /*31590*/  BSSY B0, `(.L_x_2134) ;  /* 0x0000008000007945 */ /* 0x000fe20003800000 */
[----:B------:R-:W-:Y:S01]  /*315a0*/  IMAD.MOV.U32 R13, RZ, RZ, R2 ;  /* 0x000000ffff0d7224 */ /* 0x000fe200078e0002 */
[----:B------:R-:W-:Y:S01]  /*315b0*/  MOV R12, 0x1 ;  /* 0x00000001000c7802 */ /* 0x000fe20000000f00 */
[----:B------:R-:W-:Y:S02]  /*315c0*/  IMAD.MOV.U32 R11, RZ, RZ, RZ ;  /* 0x000000ffff0b7224 */ /* 0x000fe400078e00ff */
[----:B------:R-:W-:-:S07]  /*315d0*/  IMAD.MOV.U32 R15, RZ, RZ, -0x1 ;  /* 0xffffffffff0f7424 */ /* 0x000fce00078e00ff */
[----:B0-----:R-:W-:Y:S05]  /*315e0*/  WARPSYNC.COLLECTIVE R15, `(.L_x_2135) ;  /* 0x000000000f087348 */ /* 0x001fea0003c00000 */
[----:B------:R1:W2:Y:S02]  /*315f0*/  SHFL.UP P6, R14, R13, R12, R11 ;  /* 0x0400000c0d0e7389 */ /* 0x0002a400000c000b */
[----:B012---:R-:W-:Y:S01]  /*31600*/  ENDCOLLECTIVE ;  /* 0x000000000000791b */ /* 0x007fe20003800000 */
.L_x_2135:
[----:B------:R-:W-:Y:S05]  /*31610*/  BSYNC B0 ;  /* 0x0000000000007941 */ /* 0x000fea0003800000 */
.L_x_2134:
[----:B------:R-:W-:Y:S01]  /*31620*/  IMAD.MOV.U32 R3, RZ, RZ, R14 ;  /* 0x000000ffff037224 */ /* 0x000fe200078e000e */
[----:B------:R-:W-:Y:S01]  /*31630*/  LOP3.LUT P4, RZ, R19, 0x1, RZ, 0xc0, !PT ;  /* 0x0000000113ff7812 */ /* 0x000fe2000788c0ff */
[----:B------:R-:W-:Y:S01]  /*31640*/  IMAD.MOV.U32 R11, RZ, RZ, RZ ;  /* 0x000000ffff0b7224 */ /* 0x000fe200078e00ff */
[----:B------:R-:W-:Y:S01]  /*31650*/  MOV R12, 0x2 ;  /* 0x00000002000c7802 */ /* 0x000fe20000000f00 */
[----:B------:R-:W-:Y:S01]  /*31660*/  IMAD.MOV.U32 R15, RZ, RZ, -0x1 ;  /* 0xffffffffff0f7424 */ /* 0x000fe200078e00ff */
[----:B------:R-:W-:-:S05]  /*31670*/  SEL R3, R3, RZ, P4 ;  /* 0x000000ff03037207 */ /* 0x000fca0002000000 */
[----:B------:R-:W-:-:S04]  /*31680*/  IMAD.IADD R2, R2, 0x1, R3 ;  /* 0x0000000102027824 */ /* 0x000fc800078e0203 */
[----:B------:R-:W-:-:S07]  /*31690*/  IMAD.MOV.U32 R13, RZ, RZ, R2 ;  /* 0x000000ffff0d7224 */ /* 0x000fce00078e0002 */
[----:B------:R-:W-:Y:S05]  /*316a0*/  WARPSYNC.COLLECTIVE R15, `(.L_x_2136) ;  /* 0x000000000f087348 */ /* 0x000fea0003c00000 */
[----:B------:R0:W1:Y:S02]  /*316b0*/  SHFL.UP P6, R14, R13, R12, R11 ;  /* 0x0400000c0d0e7389 */ /* 0x00006400000c000b */
[----:B01----:R-:W-:Y:S01]  /*316c0*/  ENDCOLLECTIVE ;  /* 0x000000000000791b */ /* 0x003fe20003800000 */
.L_x_2136:
[----:B------:R-:W-:Y:S01]  /*316d0*/  MOV R12, 0x4 ;  /* 0x00000004000c7802 */ /* 0x000fe20000000f00 */
[----:B------:R-:W-:-:S05]  /*316e0*/  IMAD.MOV.U32 R3, RZ, RZ, R14 ;  /* 0x000000ffff037224 */ /* 0x000fca00078e000e */
[----:B------:R-:W-:-:S05]  /*316f0*/  SEL R3, R3, RZ, P0 ;  /* 0x000000ff03037207 */ /* 0x000fca0000000000 */
[----:B------:R-:W-:-:S04]  /*31700*/  IMAD.IADD R2, R2, 0x1, R3 ;  /* 0x0000000102027824 */ /* 0x000fc800078e0203 */
[----:B------:R-:W-:-:S07]  /*31710*/  IMAD.MOV.U32 R13, RZ, RZ, R2 ;  /* 0x000000ffff0d7224 */ /* 0x000fce00078e0002 */
[----:B------:R-:W-:Y:S05]  /*31720*/  WARPSYNC.COLLECTIVE R15, `(.L_x_2137) ;  /* 0x000000000f087348 */ /* 0x000fea0003c00000 */
[----:B------:R0:W1:Y:S02]  /*31730*/  SHFL.UP P6, R14, R13, R12, R11 ;  /* 0x0400000c0d0e7389 */ /* 0x00006400000c000b */
[----:B01----:R-:W-:Y:S01]  /*31740*/  ENDCOLLECTIVE ;  /* 0x000000000000791b */ /* 0x003fe20003800000 */
.L_x_2137:
        /* <DEDUP_REMOVED lines=8> */
.L_x_2138:
        /* <DEDUP_REMOVED lines=8> */
.L_x_2139:
[----:B------:R-:W-:Y:S01]  /*31850*/  MOV R12, 0x1f ;  /* 0x0000001f000c7802 */ /* 0x000fe20000000f00 */
        /* <DEDUP_REMOVED lines=8> */
.L_x_2140:
[----:B------:R-:W-:Y:S01]  /*318e0*/  IMAD.MOV.U32 R9, RZ, RZ, R14 ;  /* 0x000000ffff097224 */ /* 0x000fe200078e000e */
[----:B------:R-:W-:Y:S06]  /*318f0*/  BRA `(.L_x_2141) ;  /* 0xffffffc0006c7947 */ /* 0x000fec000383ffff */
.L_x_2011:
[----:B------:R-:W-:Y:S01]  /*31900*/  BSSY B0, `(.L_x_2142) ;  /* 0x0000006000007945 */ /* 0x000fe20003800000 */
[----:B------:R-:W-:Y:S01]  /*31910*/  PLOP3.LUT P6, PT, P6, PT, PT, 0x8, 0x0 ;  /* 0x000000000000781c */ /* 0x000fe200037ce170 */
[----:B------:R-:W-:-:S12]  /*31920*/  IMAD.MOV.U32 R15, RZ, RZ, -0x1 ;  /* 0xffffffffff0f7424 */ /* 0x000fd800078e00ff */
[----:B0-----:R-:W-:Y:S05]  /*31930*/  WARPSYNC.COLLECTIVE R15, `(.L_x_2143) ;  /* 0x000000000f087348 */ /* 0x001fea0003c00000 */
[----:B------:R-:W-:Y:S01]  /*31940*/  VOTE.ANY R14, PT, P6 ;  /* 0x00000000000e7806 */ /* 0x000fe200030e0100 */
[----:B0-----:R-:W-:Y:S06]  /*31950*/  ENDCOLLECTIVE ;  /* 0x000000000000791b */ /* 0x001fec0003800000 */
.L_x_2143:
[----:B------:R-:W-:Y:S05]  /*31960*/  BSYNC B0 ;  /* 0x0000000000007941 */ /* 0x000fea0003800000 */
.L_x_2142:
[----:B------:R0:W5:Y:S01]  /*31970*/  LDL.LU R10, [R1+0xc] ;  /* 0x00000c00010a7983 */ /* 0x0001620000300800 */
[----:B------:R-:W-:Y:S02]  /*31980*/  IMAD.MOV.U32 R0, RZ, RZ, R14 ;  /* 0x000000ffff007224 */ /* 0x000fe400078e000e */
[----:B------:R-:W-:Y:S02]  /*31990*/  IMAD.MOV.U32 R13, RZ, RZ, R4 ;  /* 0x000000ffff0d7224 */ /* 0x000fe400078e0004 */
[----:B------:R-:W1:Y:S01]  /*319a0*/  POPC R3, R0 ;  /* 0x0000000000037309 */ /* 0x000e620000000000 */
[----:B------:R-:W-:Y:S02]  /*319b0*/  IMAD.MOV.U32 R11, RZ, RZ, 0x1f ;  /* 0x0000001fff0b7424 */ /* 0x000fe400078e00ff */
[----:B------:R-:W-:Y:S01]  /*319c0*/  IMAD.MOV.U32 R15, RZ, RZ, -0x1 ;  /* 0xffffffffff0f7424 */ /* 0x000fe200078e00ff */
[----:B01----:R-:W-:-:S07]  /*319d0*/  MOV R12, R3 ;  /* 0x00000003000c7202 */ /* 0x003fce0000000f00 */
[----:B-----5:R-:W-:Y:S05]  /*319e0*/  WARPSYNC.COLLECTIVE R15, `(.L_x_2144) ;  /* 0x000000000f087348 */ /* 0x020fea0003c00000 */
[----:B------:R0:W1:Y:S02]  /*319f0*/  SHFL.IDX P6, R14, R13, R12, R11 ;  /* 0x0000000c0d0e7389 */ /* 0x00006400000c000b */
[----:B01---5:R-:W-:Y:S01]  /*31a00*/  ENDCOLLECTIVE ;  /* 0x000000000000791b */ /* 0x023fe20003800000 */
.L_x_2144:
[----:B------:R-:W-:Y:S02]  /*31a10*/  IMAD.MOV.U32 R13, RZ, RZ, R6 ;  /* 0x000000ffff0d7224 */ /* 0x000fe400078e0006 */
[----:B------:R-:W-:-:S07]  /*31a20*/  IMAD.MOV.U32 R4, RZ, RZ, R14 ;  /* 0x000000ffff047224 */ /* 0x000fce00078e000e */
[----:B------:R-:W-:Y:S05]  /*31a30*/  WARPSYNC.COLLECTIVE R15, `(.L_x_2145) ;  /* 0x000000000f087348 */ /* 0x000fea0003c00000 */
[----:B------:R0:W1:Y:S02]  /*31a40*/  SHFL.IDX P6, R14, R13, R12, R11 ;  /* 0x0000000c0d0e7389 */ /* 0x00006400000c000b */
[----:B01----:R-:W-:Y:S01]  /*31a50*/  ENDCOLLECTIVE ;  /* 0x000000000000791b */ /* 0x003fe20003800000 */
.L_x_2145:
[----:B------:R-:W-:Y:S01]  /*31a60*/  IMAD.MOV.U32 R6, RZ, RZ, R14 ;  /* 0x000000ffff067224 */ /* 0x000fe200078e000e */
[----:B------:R-:W-:-:S05]  /*31a70*/  IADD3 R10, R3, R10, RZ ;  /* 0x0000000a030a7210 */ /* 0x000fca0007ffe0ff */
[----:B------:R2:W-:Y:S01]  /*31a80*/  STL [R1+0xc], R10 ;  /* 0x00000c0a01007387 */ /* 0x0005e20000100800 */
[----:B------:R-:W-:Y:S05]  /*31a90*/  BRA `(.L_x_2146) ;  /* 0xffffffc0004c7947 */ /* 0x000fea000383ffff */
.L_x_2013:
[----:B------:R-:W-:Y:S01]  /*31aa0*/  BSSY B0, `(.L_x_2147) ;  /* 0x0000008000007945 */ /* 0x000fe20003800000 */
[----:B------:R-:W-:Y:S02]  /*31ab0*/  IMAD.MOV.U32 R13, RZ, RZ, R7 ;  /* 0x000000ffff0d7224 */ /* 0x000fe400078e0007 */
[----:B------:R-:W-:Y:S02]  /*31ac0*/  IMAD.MOV.U32 R12, RZ, RZ, R3 ;  /* 0x000000ffff0c7224 */ /* 0x000fe400078e0003 */
[----:B------:R-:W-:Y:S02]  /*31ad0*/  IMAD.MOV.U32 R11, RZ, RZ, 0x1f ;  /* 0x0000001fff0b7424 */ /* 0x000fe400078e00ff */
[----:B------:R-:W-:-:S07]  /*31ae0*/  IMAD.MOV.U32 R15, RZ, RZ, -0x1 ;  /* 0xffffffffff0f7424 */ /* 0x000fce00078e00ff */
[----:B0-2---:R-:W-:Y:S05]  /*31af0*/  WARPSYNC.COLLECTIVE R15, `(.L_x_2148) ;  /* 0x000000000f087348 */ /* 0x005fea0003c00000 */
[----:B------:R1:W3:Y:S02]  /*31b00*/  SHFL.IDX P6, R14, R13, R12, R11 ;  /* 0x0000000c0d0e7389 */ /* 0x0002e400000c000b */
[----:B0123--:R-:W-:Y:S01]  /*31b10*/  ENDCOLLECTIVE ;  /* 0x000000000000791b */ /* 0x00ffe20003800000 */
.L_x_2148:
[----:B------:R-:W-:Y:S05]  /*31b20*/  BSYNC B0 ;  /* 0x0000000000007941 */ /* 0x000fea0003800000 */
.L_x_2147:
[----:B------:R-:W-:Y:S01]  /*31b30*/  IMAD.MOV.U32 R3, RZ, RZ, R14 ;  /* 0x000000ffff037224 */ /* 0x000fe200078e000e */
[----:B------:R-:W-:Y:S06]  /*31b40*/  BRA `(.L_x_2149) ;  /* 0xffffffc000387947 */ /* 0x000fec000383ffff */
.L_x_2019:
[----:B0-----:R0:W1:Y:S02]  /*31b50*/  SYNCS.PHASECHK.TRANS64.TRYWAIT P0, [R0+URZ+0x30820], R3 ;  /* 0x03082003000075a7 */ /* 0x001064000800017f */
[----:B-1----:R-:W-:Y:S05]  /*31b60*/  @!P0 NANOSLEEP.SYNCS 0x989680 ;  /* 0x009896800000895d */ /* 0x002fea0003900000 */
[----:B------:R-:W1:Y:S02]  /*31b70*/  @!P0 SYNCS.PHASECHK.TRANS64 P0, [R0+URZ+0x30820], R3 ;  /* 0x03082003000085a7 */ /* 0x000e64000800007f */
[----:B-1----:R-:W-:Y:S05]  /*31b80*/  @!P0 BRA `(.L_x_2019) ;  /* 0xfffffffc00f08947 */ /* 0x002fea000383ffff */
[----:B------:R-:W-:Y:S05]  /*31b90*/  BRA `(.L_x_2150) ;  /* 0xffffffc800d87947 */ /* 0x000fea000383ffff */
.L_x_2020:
[----:B------:R-:W1:Y:S01]  /*31ba0*/  S2R R2, SR_TID.X ;  /* 0x0000000000027919 */ /* 0x000e620000002100 */
[----:B------:R-:W-:Y:S01]  /*31bb0*/  BSSY B0, `(.L_x_2151) ;  /* 0x000000a000007945 */ /* 0x000fe20003800000 */
[----:B------:R-:W-:Y:S02]  /*31bc0*/  IMAD.MOV.U32 R12, RZ, RZ, RZ ;  /* 0x000000ffff0c7224 */ /* 0x000fe400078e00ff */
[----:B------:R-:W-:Y:S02]  /*31bd0*/  IMAD.MOV.U32 R11, RZ, RZ, 0x1f ;  /* 0x0000001fff0b7424 */ /* 0x000fe400078e00ff */
[----:B------:R-:W-:Y:S01]  /*31be0*/  IMAD.MOV.U32 R15, RZ, RZ, -0x1 ;  /* 0xffffffffff0f7424 */ /* 0x000fe200078e00ff */
[----:B-1----:R-:W-:-:S04]  /*31bf0*/  SHF.R.U32.HI R2, RZ, 0x5, R2 ;  /* 0x00000005ff027819 */ /* 0x002fc80000011602 */
[----:B------:R-:W-:-:S04]  /*31c00*/  LOP3.LUT R2, R2, 0x3, RZ, 0xc0, !PT ;  /* 0x0000000302027812 */ /* 0x000fc800078ec0ff */
[----:B------:R-:W-:-:S07]  /*31c10*/  MOV R13, R2 ;  /* 0x00000002000d7202 */ /* 0x000fce0000000f00 */
[----:B0-----:R-:W-:Y:S05]  /*31c20*/  WARPSYNC.COLLECTIVE R15, `(.L_x_2152) ;  /* 0x000000000f087348 */ /* 0x001fea0003c00000 */
[----:B------:R1:W2:Y:S02]  /*31c30*/  SHFL.IDX P6, R14, R13, R12, R11 ;  /* 0x0000000c0d0e7389 */ /* 0x0002a400000c000b */
[----:B012---:R-:W-:Y:S01]  /*31c40*/  ENDCOLLECTIVE ;  /* 0x000000000000791b */ /* 0x007fe20003800000 */
.L_x_2152:
[----:B------:R-:W-:Y:S05]  /*31c50*/  BSYNC B0 ;  /* 0x0000000000007941 */ /* 0x000fea0003800000 */
.L_x_2151:
[----:B------:R-:W-:Y:S05]  /*31c60*/  BRA `(.L_x_2153) ;  /* 0xffffffc800c07947 */ /* 0x000fea000383ffff */
.L_x_2021:
[----:B------:R-:W-:Y:S01]  /*31c70*/  BSSY B0, `(.L_x_2154) ;  /* 0x0000006000007945 */ /* 0x000fe20003800000 */
[----:B------:R-:W-:-:S07]  /*31c80*/  IMAD.MOV.U32 R15, RZ, RZ, -0x1 ;  /* 0xffffffffff0f7424 */ /* 0x000fce00078e00ff */
[----:B01----:R-:W-:Y:S05]  /*31c90*/  WARPSYNC.COLLECTIVE R15, `(.L_x_2155) ;  /* 0x000000000f0c7348 */ /* 0x003fea0003c00000 */
[----:B------:R-:W-:Y:S02]  /*31ca0*/  ELECT P6, UR62, PT ;  /* 0x00000000003e782f */ /* 0x000fe400038c0000 */
[----:B------:R-:W-:Y:S01]  /*31cb0*/  MOV R14, UR62 ;  /* 0x0000003e000e7c02 */ /* 0x000fe20008000f00 */
[----:B01----:R-:W-:Y:S10]  /*31cc0*/  ENDCOLLECTIVE ;  /* 0x000000000000791b */ /* 0x003ff40003800000 */
.L_x_2155:
[----:B------:R-:W-:Y:S05]  /*31cd0*/  BSYNC B0 ;  /* 0x0000000000007941 */ /* 0x000fea0003800000 */
.L_x_2154:
[----:B------:R-:W-:Y:S05]  /*31ce0*/  BRA `(.L_x_2156) ;  /* 0xffffffc800b47947 */ /* 0x000fea000383ffff */
.L_x_2023:
[----:B0-----:R0:W1:Y:S02]  /*31cf0*/  SYNCS.PHASECHK.TRANS64.TRYWAIT P0, [R6+URZ], R5 ;  /* 0x00000005060075a7 */ /* 0x001064000800017f */
[----:B-1----:R-:W-:Y:S05]  /*31d00*/  @!P0 NANOSLEEP.SYNCS 0x989680 ;  /* 0x009896800000895d */ /* 0x002fea0003900000 */
[----:B------:R-:W1:Y:S02]  /*31d10*/  @!P0 SYNCS.PHASECHK.TRANS64 P0, [R6+URZ], R5 ;  /* 0x00000005060085a7 */ /* 0x000e64000800007f */
[----:B-1----:R-:W-:Y:S05]  /*31d20*/  @!P0 BRA `(.L_x_2023) ;  /* 0xfffffffc00f08947 */ /* 0x002fea000383ffff */
[----:B------:R-:W-:Y:S05]  /*31d30*/  BRA `(.L_x_2157) ;  /* 0xffffffc800f87947 */ /* 0x000fea000383ffff */
.L_x_2024:
[----:B-1----:R1:W2:Y:S02]  /*31d40*/  SYNCS.PHASECHK.TRANS64.TRYWAIT P0, [R7+URZ], R2 ;  /* 0x00000002070075a7 */ /* 0x0022a4000800017f */
[----:B--2---:R-:W-:Y:S05]  /*31d50*/  @!P0 NANOSLEEP.SYNCS 0x989680 ;  /* 0x009896800000895d */ /* 0x004fea0003900000 */
[----:B------:R-:W2:Y:S02]  /*31d60*/  @!P0 SYNCS.PHASECHK.TRANS64 P0, [R7+URZ], R2 ;  /* 0x00000002070085a7 */ /* 0x000ea4000800007f */
[----:B--2---:R-:W-:Y:S05]  /*31d70*/  @!P0 BRA `(.L_x_2024) ;  /* 0xfffffffc00f08947 */ /* 0x004fea000383ffff */
[----:B------:R-:W-:Y:S05]  /*31d80*/  BRA `(.L_x_2158) ;  /* 0xffffffc800ec7947 */ /* 0x000fea000383ffff */
.L_x_2026:
[----:B--2---:R2:W3:Y:S02]  /*31d90*/  SYNCS.PHASECHK.TRANS64.TRYWAIT P0, [R4+URZ], R5 ;  /* 0x00000005040075a7 */ /* 0x0044e4000800017f */
[----:B---3--:R-:W-:Y:S05]  /*31da0*/  @!P0 NANOSLEEP.SYNCS 0x989680 ;  /* 0x009896800000895d */ /* 0x008fea0003900000 */
[----:B------:R-:W3:Y:S02]  /*31db0*/  @!P0 SYNCS.PHASECHK.TRANS64 P0, [R4+URZ], R5 ;  /* 0x00000005040085a7 */ /* 0x000ee4000800007f */
[----:B---3--:R-:W-:Y:S05]  /*31dc0*/  @!P0 BRA `(.L_x_2026) ;  /* 0xfffffffc00f08947 */ /* 0x008fea000383ffff */
[----:B------:R-:W-:Y:S05]  /*31dd0*/  BRA `(.L_x_2159) ;  /* 0xffffffc800f47947 */ /* 0x000fea000383ffff */
.L_x_2160:
        /* <DEDUP_REMOVED lines=10> */
.L_x_14844:


//--------------------- .text._ZN7cutlass13device_kernelIN5flash11enable_sm90INS1_16FlashAttnFwdSm90INS1_25CollectiveMainloopFwdSm90ILi2EN4cute5tupleIJNS5_1CILi1EEES8_S8_EEENS6_IJNS7_ILi128EEENS7_ILi80EEENS7_ILi256EEEEEELi256ENS_6half_tEfNS_4arch4Sm90ELb1ELb0ELb1ELb0ELb0ELb0ELb0ELb1ELb1ELb1ELb1ELb0EEENS1_21CollectiveEpilogueFwdINS6_IJSA_SC_SB_EEES9_SE_SG_Li256ELb0ELb1ELb1ELb0EEENS1_19SingleTileSchedulerILb0ELb1ELb1ELi128EEEEEEEEEvNT_6ParamsE --------------------------
	.section	.text._ZN7cutlass13device_kernelIN5flash11enable_sm90INS1_16FlashAttnFwdSm90INS1_25CollectiveMainloopFwdSm90ILi2EN4cute5tupleIJNS5_1CILi1EEES8_S8_EEENS6_IJNS7_ILi128EEENS7_ILi80EEENS7_ILi256EEEEEELi256ENS_6half_tEfNS_4arch4Sm90ELb1ELb0ELb1ELb0ELb0ELb0ELb0ELb1ELb1ELb1ELb1ELb0EEENS1_21CollectiveEpilogueFwdINS6_IJSA_SC_SB_EEES9_SE_SG_Li256ELb0ELb1ELb1ELb0EEENS1_19SingleTileSchedulerILb0ELb1ELb1ELi128EEEEEEEEEvNT_6ParamsE,"ax",@progbits
	.align	128
.text._ZN7cutlass13device_kernelIN5flash11enable_sm90INS1_16FlashAttnFwdSm90INS1_25CollectiveMainloopFwdSm90ILi2EN4cute5tupleIJNS5_1CILi1EEES8_S8_EEENS6_IJNS7_ILi128EEENS7_ILi80EEENS7_ILi256EEEEEELi256ENS_6half_tEfNS_4arch4Sm90ELb1ELb0ELb1ELb0ELb0ELb0ELb0ELb1ELb1ELb1ELb1ELb0EEENS1_21CollectiveEpilogueFwdINS6_IJSA_SC_SB_EEES9_SE_SG_Li256ELb0ELb1ELb1ELb0EEENS1_19SingleTileSchedulerILb0ELb1ELb1ELi128EEEEEEEEEvNT_6ParamsE:
        .type           _ZN7cutlass13device_kernelIN5flash11enable_sm90INS1_16FlashAttnFwdSm90INS1_25CollectiveMainloopFwdSm90ILi2EN4cute5tupleIJNS5_1CILi1EEES8_S8_EEENS6_IJNS7_ILi128EEENS7_ILi80EEENS7_ILi256EEEEEELi256ENS_6half_tEfNS_4arch4Sm90ELb1ELb0ELb1ELb0ELb0ELb0ELb0ELb1ELb1ELb1ELb1ELb0EEENS1_21CollectiveEpilogueFwdINS6_IJSA_SC_SB_EEES9_SE_SG_Li256ELb0ELb1ELb1ELb0EEENS1_19SingleTileSchedulerILb0ELb1ELb1ELi128EEEEEEEEEvNT_6ParamsE,@function
        .size           _ZN7cutlass13device_kernelIN5flash11enable_sm90INS1_16FlashAttnFwdSm90INS1_25CollectiveMainloopFwdSm90ILi2EN4cute5tupleIJNS5_1CILi1EEES8_S8_EEENS6_IJNS7_ILi128EEENS7_ILi80EEENS7_ILi256EEEEEELi256ENS_6half_tEfNS_4arch4Sm90ELb1ELb0ELb1ELb0ELb0ELb0ELb0ELb1ELb1ELb1ELb1ELb0EEENS1_21CollectiveEpilogueFwdINS6_IJSA_SC_SB_EEES9_SE_SG_Li256ELb0ELb1ELb1ELb0EEENS1_19SingleTileSchedulerILb0ELb1ELb1ELi128EEEEEEEEEvNT_6ParamsE,(.L_x_14845 - _ZN7cutlass13device_kernelIN5flash11enable_sm90INS1_16FlashAttnFwdSm90INS1_25CollectiveMainloopFwdSm90ILi2EN4cute5tupleIJNS5_1CILi1EEES8_S8_EEENS6_IJNS7_ILi128EEENS7_ILi80EEENS7_ILi256EEEEEELi256ENS_6half_tEfNS_4arch4Sm90ELb1ELb0ELb1ELb0ELb0ELb0ELb0ELb1ELb1ELb1ELb1ELb0EEENS1_21CollectiveEpilogueFwdINS6_IJSA_SC_SB_EEES9_SE_SG_Li256ELb0ELb1ELb1ELb0EEENS1_19SingleTileSchedulerILb0ELb1ELb1ELi128EEEEEEEEEvNT_6ParamsE)
        .other          _ZN7cutlass13device_kernelIN5flash11enable_sm90INS1_16FlashAttnFwdSm90INS1_25CollectiveMainloopFwdSm90ILi2EN4cute5tupleIJNS5_1CILi1EEES8_S8_EEENS6_IJNS7_ILi128EEENS7_ILi80EEENS7_ILi256EEEEEELi256ENS_6half_tEfNS_4arch4Sm90ELb1ELb0ELb1ELb0ELb0ELb0ELb0ELb1ELb1ELb1ELb1ELb0EEENS1_21CollectiveEpilogueFwdINS6_IJSA_SC_SB_EEES9_SE_SG_Li256ELb0ELb1ELb1ELb0EEENS1_19SingleTileSchedulerILb0ELb1ELb1ELi128EEEEEEEEEvNT_6ParamsE,@"STO_CUDA_ENTRY STV_DEFAULT"
_ZN7cutlass13device_kernelIN5flash11enable_sm90INS1_16FlashAttnFwdSm90INS1_25CollectiveMainloopFwdSm90ILi2EN4cute5tupleIJNS5_1CILi1EEES8_S8_EEENS6_IJNS7_ILi128EEENS7_ILi80EEENS7_ILi256EEEEEELi256ENS_6half_tEfNS_4arch4Sm90ELb1ELb0ELb1ELb0ELb0ELb0ELb0ELb1ELb1ELb1ELb1ELb0EEENS1_21CollectiveEpilogueFwdINS6_IJSA_SC_SB_EEES9_SE_SG_Li256ELb0ELb1ELb1ELb0EEENS1_19SingleTileSchedulerILb0ELb1ELb1ELi128EEEEEEEEEvNT_6ParamsE:
        /* <DEDUP_REMOVED lines=17> */
.L_x_2162:
[----:B------:R-:W-:Y:S05]  /*0110*/  BSYNC B0 ;  /* 0x0000000000007941 */ /* 0x000fea0003800000 */
.L_x_2161:
        /* <DEDUP_REMOVED lines=40> */
.L_x_2163:
        /* <DEDUP_REMOVED lines=22> */
.L_x_2164:
        /* <DEDUP_REMOVED lines=18> */
.L_x_2165:
        /* <DEDUP_REMOVED lines=22> */
.L_x_2166:
        /* <DEDUP_REMOVED lines=22> */
.L_x_2167:
        /* <DEDUP_REMOVED lines=8> */
.L_x_2170:
        /* <DEDUP_REMOVED lines=18> */
[----:B------:R-:W0:Y:S01]  /*0a80*/  LDC R0, c[0x0][0x448] ;  /* 0x00011200ff007b82 */ /* 0x000e220000000800 */
[----:B------:R-:W1:Y:S01]  /*0a90*/  S2R R23, SR_CTAID.X ;  /* 0x0000000000177919 */ /* 0x000e620000002500 */
[----:B------:R-:W-:-:S06]  /*0aa0*/  IMAD.MOV.U32 R153, RZ, RZ, RZ ;  /* 0x000000ffff997224 */ /* 0x000fcc00078e00ff */
[----:B------:R-:W2:Y:S08]  /*0ab0*/  LDC.64 R6, c[0x0][0x418] ;  /* 0x00010600ff067b82 */ /* 0x000eb00000000a00 */
[----:B------:R-:W3:Y:S01]  /*0ac0*/  LDC R4, c[0x0][0x288] ;  /* 0x0000a200ff047b82 */ /* 0x000ee20000000800 */
[----:B0-----:R-:W-:-:S07]  /*0ad0*/  ISETP.NE.AND P1, PT, R0, 0x1, PT ;  /* 0x000000010000780c */ /* 0x001fce0003f25270 */
[----:B------:R-:W0:Y:S01]  /*0ae0*/  LDC R17, c[0x0][0x424] ;  /* 0x00010900ff117b82 */ /* 0x000e220000000800 */
[----:B--2---:R-:W-:-:S07]  /*0af0*/  ISETP.NE.U32.AND P0, PT, R6, RZ, PT ;  /* 0x000000ff0600720c */ /* 0x004fce0003f05070 */
[----:B------:R-:W2:Y:S01]  /*0b00*/  LDC R152, c[0x0][0x2f0] ;  /* 0x0000bc00ff987b82 */ /* 0x000ea20000000800 */
[----:B-1----:R-:W-:Y:S02]  /*0b10*/  SHF.L.U32 R23, R23, 0x7, RZ ;  /* 0x0000000717177819 */ /* 0x002fe400000006ff */
[----:B------:R-:W-:-:S03]  /*0b20*/  ISETP.NE.AND.EX P0, PT, R7, RZ, PT, P0 ;  /* 0x000000ff0700720c */ /* 0x000fc60003f05300 */
[----:B------:R-:W-:Y:S01]  /*0b30*/  @P1 VIADD R0, R23, 0x7f ;  /* 0x0000007f17001836 */ /* 0x000fe20000000000 */
[----:B---3--:R-:W-:Y:S01]  /*0b40*/  IADD3 R4, -R4, 0x50, RZ ;  /* 0x0000005004047810 */ /* 0x008fe20007ffe1ff */
[----:B------:R-:W1:Y:S08]  /*0b50*/  @P1 LDC R3, c[0x0][0x44c] ;  /* 0x00011300ff031b82 */ /* 0x000e700000000800 */
[----:B------:R-:W3:Y:S01]  /*0b60*/  @P1 LDC R5, c[0x0][0x450] ;  /* 0x00011400ff051b82 */ /* 0x000ee20000000800 */
[----:B0-----:R-:W-:Y:S01]  /*0b70*/  SEL R17, R17, 0x1, P0 ;  /* 0x0000000111117807 */ /* 0x001fe20000000000 */
[----:B-1----:R-:W-:-:S04]  /*0b80*/  @P1 IMAD.HI.U32 R2, R0, R3, RZ ;  /* 0x0000000300021227 */ /* 0x002fc800078e00ff */
[----:B------:R-:W-:Y:S02]  /*0b90*/  VIADD R0, R23, 0x7f ;  /* 0x0000007f17007836 */ /* 0x000fe40000000000 */
[CC--:B--2---:R-:W-:Y:S01]  /*0ba0*/  IMAD R3, R17.reuse, R152.reuse, R4 ;  /* 0x0000009811037224 */ /* 0x0c4fe200078e0204 */
[----:B------:R-:W-:Y:S02]  /*0bb0*/  SHF.R.U32.HI R4, RZ, 0x10, R18 ;  /* 0x00000010ff047819 */ /* 0x000fe40000011612 */
[----:B---3--:R-:W-:Y:S01]  /*0bc0*/  @P1 SHF.R.U32.HI R0, RZ, R5, R2 ;  /* 0x00000005ff001219 */ /* 0x008fe20000011602 */
[----:B------:R-:W-:Y:S01]  /*0bd0*/  IMAD R2, R17, R152, 0x4f ;  /* 0x0000004f11027424 */ /* 0x000fe200078e0298 */
[----:B------:R-:W-:Y:S02]  /*0be0*/  ISETP.NE.AND P0, PT, R4, RZ, PT ;  /* 0x000000ff0400720c */ /* 0x000fe40003f05270 */
[----:B------:R-:W-:Y:S01]  /*0bf0*/  LOP3.LUT R18, R18, 0xffff, RZ, 0xc0, !PT ;  /* 0x0000ffff12127812 */ /* 0x000fe200078ec0ff */
[----:B------:R-:W-:-:S02]  /*0c00*/  IMAD.IADD R0, R3, 0x1, R0 ;  /* 0x0000000103007824 */ /* 0x000fc400078e0200 */
[----:B------:R-:W-:-:S04]  /*0c10*/  IMAD.HI R2, R2, 0x66666667, RZ ;  /* 0x6666666702027827 */ /* 0x000fc800078e02ff */
[----:B------:R-:W-:Y:S01]  /*0c20*/  IMAD.HI R0, R0, 0x66666667, RZ ;  /* 0x6666666700007827 */ /* 0x000fe200078e02ff */
[----:B------:R-:W-:-:S03]  /*0c30*/  SHF.R.U32.HI R3, RZ, 0x1f, R2 ;  /* 0x0000001fff037819 */ /* 0x000fc60000011602 */
[----:B------:R-:W0:Y:S01]  /*0c40*/  @!P0 LDC R4, c[0x0][0x9f0] ;  /* 0x00027c00ff048b82 */ /* 0x000e220000000800 */
[----:B------:R-:W-:Y:S02]  /*0c50*/  SHF.R.U32.HI R5, RZ, 0x1f, R0 ;  /* 0x0000001fff057819 */ /* 0x000fe40000011600 */
[----:B------:R-:W-:Y:S02]  /*0c60*/  LEA.HI.SX32 R3, R2, R3, 0x1b ;  /* 0x0000000302037211 */ /* 0x000fe400078fdaff */
[----:B------:R-:W-:-:S04]  /*0c70*/  LEA.HI.SX32 R0, R0, R5, 0x1b ;  /* 0x0000000500007211 */ /* 0x000fc800078fdaff */
[----:B------:R-:W-:-:S04]  /*0c80*/  VIMNMX R11, R3, R0, PT ;  /* 0x00000000030b7248 */ /* 0x000fc80003fe0100 */
[----:B------:R-:W-:-:S13]  /*0c90*/  ISETP.GE.AND P1, PT, R11, 0x1, PT ;  /* 0x000000010b00780c */ /* 0x000fda0003f26270 */
[----:B------:R-:W-:Y:S05]  /*0ca0*/  @!P1 BRA `(.L_x_2172) ;  /* 0x00000000006c9947 */ /* 0x000fea0003800000 */
[-C--:B0-----:R-:W-:Y:S02]  /*0cb0*/  IABS R7, R4.reuse ;  /* 0x0000000400077213 */ /* 0x081fe40000000000 */
[----:B------:R-:W-:Y:S02]  /*0cc0*/  IADD3 R5, R4, -0x1, R11 ;  /* 0xffffffff04057810 */ /* 0x000fe40007ffe00b */
[----:B------:R-:W0:Y:S01]  /*0cd0*/  I2F.RP R0, R7 ;  /* 0x0000000700007306 */ /* 0x000e220000209400 */
[----:B------:R-:W-:-:S05]  /*0ce0*/  IABS R8, R4 ;  /* 0x0000000400087213 */ /* 0x000fca0000000000 */
[----:B------:R-:W-:Y:S02]  /*0cf0*/  IMAD.MOV R8, RZ, RZ, -R8 ;  /* 0x000000ffff087224 */ /* 0x000fe400078e0a08 */
[----:B0-----:R-:W0:Y:S02]  /*0d00*/  MUFU.RCP R0, R0 ;  /* 0x0000000000007308 */ /* 0x001e240000001000 */
[----:B0-----:R-:W-:Y:S02]  /*0d10*/  IADD3 R2, R0, 0xffffffe, RZ ;  /* 0x0ffffffe00027810 */ /* 0x001fe40007ffe0ff */
[----:B------:R-:W-:-:S04]  /*0d20*/  IABS R0, R5 ;  /* 0x0000000500007213 */ /* 0x000fc80000000000 */
[----:B------:R0:W1:Y:S01]  /*0d30*/  F2I.FTZ.U32.TRUNC.NTZ R3, R2 ;  /* 0x0000000200037305 */ /* 0x000062000021f000 */
[----:B------:R-:W-:-:S04]  /*0d40*/  LOP3.LUT R5, R5, R4, RZ, 0x3c, !PT ;  /* 0x0000000405057212 */ /* 0x000fc800078e3cff */
[----:B------:R-:W-:Y:S01]  /*0d50*/  ISETP.GE.AND P2, PT, R5, RZ, PT ;  /* 0x000000ff0500720c */ /* 0x000fe20003f46270 */
[----:B0-----:R-:W-:Y:S02]  /*0d60*/  IMAD.MOV.U32 R2, RZ, RZ, RZ ;  /* 0x000000ffff027224 */ /* 0x001fe400078e00ff */
[----:B-1----:R-:W-:-:S04]  /*0d70*/  IMAD.MOV R6, RZ, RZ, -R3 ;  /* 0x000000ffff067224 */ /* 0x002fc800078e0a03 */
[----:B------:R-:W-:-:S04]  /*0d80*/  IMAD R9, R6, R7, RZ ;  /* 0x0000000706097224 */ /* 0x000fc800078e02ff */
[----:B------:R-:W-:-:S04]  /*0d90*/  IMAD.HI.U32 R3, R3, R9, R2 ;  /* 0x0000000903037227 */ /* 0x000fc800078e0002 */
[----:B------:R-:W-:Y:S02]  /*0da0*/  IMAD.MOV.U32 R2, RZ, RZ, R8 ;  /* 0x000000ffff027224 */ /* 0x000fe400078e0008 */
[----:B------:R-:W-:-:S04]  /*0db0*/  IMAD.HI.U32 R3, R3, R0, RZ ;  /* 0x0000000003037227 */ /* 0x000fc800078e00ff */
[----:B------:R-:W-:-:S05]  /*0dc0*/  IMAD R0, R3, R2, R0 ;  /* 0x0000000203007224 */ /* 0x000fca00078e0200 */
[----:B------:R-:W-:-:S13]  /*0dd0*/  ISETP.GT.U32.AND P1, PT, R7, R0, PT ;  /* 0x000000000700720c */ /* 0x000fda0003f24070 */
[-C--:B------:R-:W-:Y:S01]  /*0de0*/  @!P1 IADD3 R0, R0, -R7.reuse, RZ ;  /* 0x8000000700009210 */ /* 0x080fe20007ffe0ff */
[----:B------:R-:W-:Y:S01]  /*0df0*/  @!P1 VIADD R3, R3, 0x1 ;  /* 0x0000000103039836 */ /* 0x000fe20000000000 */
[----:B------:R-:W-:Y:S02]  /*0e00*/  ISETP.NE.AND P1, PT, R4, RZ, PT ;  /* 0x000000ff0400720c */ /* 0x000fe40003f25270 */
[----:B------:R-:W-:-:S13]  /*0e10*/  ISETP.GE.U32.AND P0, PT, R0, R7, PT ;  /* 0x000000070000720c */ /* 0x000fda0003f06070 */
[----:B------:R-:W-:-:S04]  /*0e20*/  @P0 VIADD R3, R3, 0x1 ;  /* 0x0000000103030836 */ /* 0x000fc80000000000 */
[----:B------:R-:W-:Y:S01]  /*0e30*/  @!P2 IMAD.MOV R3, RZ, RZ, -R3 ;  /* 0x000000ffff03a224 */ /* 0x000fe200078e0a03 */
[----:B------:R-:W-:-:S05]  /*0e40*/  @!P1 LOP3.LUT R3, RZ, R4, RZ, 0x33, !PT ;  /* 0x00000004ff039212 */ /* 0x000fca00078e33ff */
[----:B------:R-:W-:-:S07]  /*0e50*/  IMAD.MOV.U32 R153, RZ, RZ, R3 ;  /* 0x000000ffff997224 */ /* 0x000fce00078e0003 */
.L_x_2172:
[----:B------:R-:W1:Y:S01]  /*0e60*/  S2R R0, SR_TID.X ;  /* 0x0000000000007919 */ /* 0x000e620000002100 */
[-C--:B------:R-:W-:Y:S01]  /*0e70*/  IMAD R18, R18, R153.reuse, RZ ;  /* 0x0000009912127224 */ /* 0x080fe200078e02ff */
[----:B------:R-:W-:Y:S01]  /*0e80*/  PLOP3.LUT P0, PT, PT, PT, PT, 0x80, 0x0 ;  /* 0x000000000000781c */ /* 0x000fe20003f0f070 */
[----:B------:R-:W-:Y:S01]  /*0e90*/  IMAD.MOV.U32 R2, RZ, RZ, RZ ;  /* 0x000000ffff027224 */ /* 0x000fe200078e00ff */
[----:B------:R-:W-:Y:S02]  /*0ea0*/  CS2R R150, SRZ ;  /* 0x0000000000967805 */ /* 0x000fe4000001ff00 */
[----:B------:R-:W-:Y:S02]  /*0eb0*/  CS2R R148, SRZ ;  /* 0x0000000000947805 */ /* 0x000fe4000001ff00 */
[----:B------:R-:W-:Y:S02]  /*0ec0*/  VIADDMNMX R153, R18, R153, R11, PT ;  /* 0x0000009912997246 */ /* 0x000fe4000380010b */
[----:B------:R-:W-:-:S02]  /*0ed0*/  CS2R R146, SRZ ;  /* 0x0000000000927805 */ /* 0x000fc4000001ff00 */
[----:B------:R-:W-:Y:S02]  /*0ee0*/  CS2R R144, SRZ ;  /* 0x0000000000907805 */ /* 0x000fe4000001ff00 */
[----:B------:R-:W-:Y:S02]  /*0ef0*/  CS2R R142, SRZ ;  /* 0x00000000008e7805 */ /* 0x000fe4000001ff00 */
[----:B------:R-:W-:Y:S02]  /*0f00*/  ISETP.GT.AND P1, PT, R153, R18, PT ;  /* 0x000000129900720c */ /* 0x000fe40003f24270 */
        /* <DEDUP_REMOVED lines=21> */
[----:B-1----:R-:W-:Y:S01]  /*1060*/  IADD3 R19, R0, -0x80, RZ ;  /* 0xffffff8000137810 */ /* 0x002fe20007ffe0ff */
[----:B------:R-:W-:Y:S01]  /*1070*/  IMAD.MOV.U32 R0, RZ, RZ, RZ ;  /* 0x000000ffff007224 */ /* 0x000fe200078e00ff */
        /* <DEDUP_REMOVED lines=37> */
[----:B------:R-:W-:Y:S01]  /*12d0*/  CS2R R24, SRZ ;  /* 0x0000000000187805 */ /* 0x000fe2000001ff00 */
[----:B------:R-:W-:Y:S01]  /*12e0*/  IMAD R152, R17, R152, RZ ;  /* 0x0000009811987224 */ /* 0x000fe200078e02ff */
[----:B------:R-:W-:Y:S06]  /*12f0*/  @!P1 BRA `(.L_x_2173) ;  /* 0x000000dc003c9947 */ /* 0x000fec0003800000 */
[----:B------:R-:W-:Y:S01]  /*1300*/  SHF.R.S32.HI R64, RZ, 0x1f, R19 ;  /* 0x0000001fff407819 */ /* 0x000fe20000011413 */
[----:B------:R-:W1:Y:S01]  /*1310*/  S2UR UR7, SR_CgaCtaId ;  /* 0x00000000000779c3 */ /* 0x000e620000008800 */
[----:B------:R-:W-:Y:S02]  /*1320*/  UMOV UR6, 0x400 ;  /* 0x0000040000067882 */ /* 0x000fe40000000000 */
[----:B------:R-:W-:-:S04]  /*1330*/  LEA.HI R65, R64, R19, RZ, 0x7 ;  /* 0x0000001340417211 */ /* 0x000fc800078f38ff */
[----:B------:R-:W-:-:S05]  /*1340*/  SHF.R.S32.HI R66, RZ, 0x7, R65 ;  /* 0x00000007ff427819 */ /* 0x000fca0000011441 */
[----:B------:R-:W2:Y:S01]  /*1350*/  SHFL.IDX PT, R0, R66, RZ, 0x1f ;  /* 0x00001fff42007589 */ /* 0x000ea200000e0000 */
[----:B-1----:R-:W-:-:S04]  /*1360*/  ULEA UR8, UR7, UR6, 0x18 ;  /* 0x0000000607087291 */ /* 0x002fc8000f8ec03f */
[----:B------:R-:W-:Y:S02]  /*1370*/  UIADD3 UR6, UR8, 0x14400, URZ ;  /* 0x0001440008067890 */ /* 0x000fe4000fffe03f */
[----:B------:R-:W-:Y:S02]  /*1380*/  IMAD.U32 R16, RZ, RZ, UR8 ;  /* 0x00000008ff107e24 */ /* 0x000fe4000f8e00ff */
[----:B------:R-:W-:Y:S01]  /*1390*/  ULOP3.LUT UP0, URZ, UR6, 0x9f, URZ, 0xc0, !UPT ;  /* 0x0000009f063f7892 */ /* 0x000fe2000f80c03f */
[----:B--2---:R-:W-:-:S05]  /*13a0*/  R2UR UR4, R0 ;  /* 0x00000000000472ca */ /* 0x004fca00000e0000 */
        /* <DEDUP_REMOVED lines=11> */
[----:B0-----:R-:W-:Y:S01]  /*1460*/  IMAD.U32 R4, RZ, RZ, UR4 ;  /* 0x00000004ff047e24 */ /* 0x001fe2000f8e00ff */
        /* <DEDUP_REMOVED lines=12> */
.L_x_2174:
[----:B------:R-:W2:Y:S01]  /*1530*/  LDL.LU R20, [R1+0x14] ;  /* 0x0000140001147983 */ /* 0x000ea20000300800 */
[----:B------:R-:W-:Y:S02]  /*1540*/  R2UR UR4, R16 ;  /* 0x00000000100472ca */ /* 0x000fe400000e0000 */
[----:B------:R-:W-:-:S11]  /*1550*/  SHF.L.U32 R2, RZ, 0x1f, RZ ;  /* 0x0000001fff027819 */ /* 0x000fd600000006ff */
[----:B------:R-:W1:Y:S01]  /*1560*/  SYNCS.PHASECHK.TRANS64.TRYWAIT P1, [UR4+0x38800], R2 ;  /* 0x03880002ff0075a7 */ /* 0x000e620008020144 */
[----:B--2---:R-:W-:-:S04]  /*1570*/  LOP3.LUT R0, R20, 0x1, RZ, 0xfc, !PT ;  /* 0x0000000114007812 */ /* 0x004fc800078efcff */
[----:B------:R-:W-:Y:S01]  /*1580*/  ISETP.NE.AND P0, PT, R0, 0x3, PT ;  /* 0x000000030000780c */ /* 0x000fe20003f05270 */
[----:B-1----:R-:W-:-:S12]  /*1590*/  @!P1 BRA `(.L_x_2175) ;  /* 0x0000014800009947 */ /* 0x002fd80003800000 */
.L_x_2303:
[----:B------:R-:W-:Y:S05]  /*15a0*/  @!P0 BRA `(.L_x_2176) ;  /* 0x0000000000048947 */ /* 0x000fea0003800000 */
[----:B------:R-:W-:Y:S01]  /*15b0*/  BPT.TRAP 0x1 ;  /* 0x000000040000795c */ /* 0x000fe20000300000 */
.L_x_2176:
[----:B------:R-:W-:-:S13]  /*15c0*/  R2UR UR4, R16 ;  /* 0x00000000100472ca */ /* 0x000fda00000e0000 */
[----:B------:R2:W3:Y:S01]  /*15d0*/  SYNCS.PHASECHK.TRANS64.TRYWAIT P2, [UR4+0x38830], R2 ;  /* 0x03883002ff0075a7 */ /* 0x0004e20008040144 */
[----:B------:R-:W-:Y:S05]  /*15e0*/  @!P0 BRA `(.L_x_2177) ;  /* 0x0000000000048947 */ /* 0x000fea0003800000 */
[----:B------:R-:W-:Y:S01]  /*15f0*/  BPT.TRAP 0x1 ;  /* 0x000000040000795c */ /* 0x000fe20000300000 */
.L_x_2177:
[----:B------:R-:W4:Y:S01]  /*1600*/  S2R R0, SR_TID.X ;  /* 0x0000000000007919 */ /* 0x000f220000002100 */
[----:B0-----:R-:W-:-:S05]  /*1610*/  IMAD.U32 R4, RZ, RZ, UR36 ;  /* 0x00000024ff047e24 */ /* 0x001fca000f8e00ff */
[----:B------:R-:W-:Y:S02]  /*1620*/  LOP3.LUT R4, R4, 0x10000, RZ, 0xfc, !PT ;  /* 0x0001000004047812 */ /* 0x000fe400078efcff */
[----:B----4-:R-:W-:-:S04]  /*1630*/  LOP3.LUT R0, R0, 0x7f, RZ, 0xc0, !PT ;  /* 0x0000007f00007812 */ /* 0x010fc800078ec0ff */
[----:B------:R-:W-:Y:S01]  /*1640*/  ISETP.NE.AND P1, PT, R0, RZ, PT ;  /* 0x000000ff0000720c */ /* 0x000fe20003f25270 */
[----:B---3--:R-:W-:-:S12]  /*1650*/  @P2 BRA `(.L_x_2178) ;  /* 0x00000000000c2947 */ /* 0x008fd80003800000 */
[----:B------:R-:W-:-:S13]  /*1660*/  R2UR UR4, R16 ;  /* 0x00000000100472ca */ /* 0x000fda00000e0000 */
[----:B------:R-:W0:Y:S02]  /*1670*/  SYNCS.PHASECHK.TRANS64.TRYWAIT P2, [UR4+0x38830], R2 ;  /* 0x03883002ff0075a7 */ /* 0x000e240008040144 */
[----:B0-----:R-:W-:Y:S05]  /*1680*/  @!P2 BRA `(.L_x_2179) ;  /* 0x0000014400e0a947 */ /* 0x001fea0003800000 */
.L_x_2178:
[----:B------:R-:W-:Y:S05]  /*1690*/  WARPSYNC.ALL ;  /* 0x0000000000007948 */ /* 0x000fea0003800000 */
        /* <DEDUP_REMOVED lines=27> */
[----:B012---:R-:W0:Y:S01]  /*1850*/  LDC R2, c[0x0][0x448] ;  /* 0x00011200ff027b82 */ /* 0x007e220000000800 */
[----:B------:R-:W-:Y:S01]  /*1860*/  UMOV UR35, 0x40000040 ;  /* 0x4000004000237882 */ /* 0x000fe20000000000 */
[----:B------:R-:W-:Y:S01]  /*1870*/  UMOV UR37, 0x40000040 ;  /* 0x4000004000257882 */ /* 0x000fe20000000000 */
[----:B------:R-:W-:Y:S01]  /*1880*/  UIADD3 UR4, UR61, 0x80, URZ ;  /* 0x000000803d047890 */ /* 0x000fe2000fffe03f */
[----:B------:R-:W-:Y:S01]  /*1890*/  LOP3.LUT R0, R65, 0xffffff80, RZ, 0xc0, !PT ;  /* 0xffffff8041007812 */ /* 0x000fe200078ec0ff */
[----:B------:R-:W-:Y:S01]  /*18a0*/  UIADD3 UR30, UR61, 0x500, URZ ;  /* 0x000005003d1e7890 */ /* 0x000fe2000fffe03f */
[----:B------:R-:W-:Y:S01]  /*18b0*/  LEA.HI R64, R64, R19, RZ, 0x2 ;  /* 0x0000001340407211 */ /* 0x000fe200078f10ff */
[----:B------:R-:W-:Y:S01]  /*18c0*/  UMOV UR10, UR61 ;  /* 0x0000003d000a7c82 */ /* 0x000fe20008000000 */
[----:B------:R-:W-:Y:S01]  /*18d0*/  UIADD3 UR34, UR61, 0x502, URZ ;  /* 0x000005023d227890 */ /* 0x000fe2000fffe03f */
[----:B------:R-:W-:Y:S01]  /*18e0*/  HGMMA.64x16x16.F32 R56, gdesc[UR8], RZ, !UPT, gsb0 ;  /* 0x00200000083879f0 */ /* 0x000fe2000c0008ff */
[----:B------:R-:W-:Y:S01]  /*18f0*/  UMOV UR14, UR4 ;  /* 0x00000004000e7c82 */ /* 0x000fe20008000000 */
[----:B------:R-:W-:Y:S01]  /*1900*/  UIADD3 UR8, UR61, 0x100, URZ ;  /* 0x000001003d087890 */ /* 0x000fe2000fffe03f */
[----:B------:R-:W-:Y:S01]  /*1910*/  IADD3 R0, R19, -R0, RZ ;  /* 0x8000000013007210 */ /* 0x000fe20007ffe0ff */
[----:B------:R-:W-:Y:S01]  /*1920*/  UIADD3 UR10, UR61, 0x180, URZ ;  /* 0x000001803d0a7890 */ /* 0x000fe2000fffe03f */
[----:B------:R-:W-:Y:S01]  /*1930*/  LOP3.LUT R64, R64, 0xfffffffc, RZ, 0xc0, !PT ;  /* 0xfffffffc40407812 */ /* 0x000fe200078ec0ff */
[----:B------:R-:W-:Y:S01]  /*1940*/  UIADD3 UR4, UR61, 0x200, URZ ;  /* 0x000002003d047890 */ /* 0x000fe2000fffe03f */
[----:B------:R-:W-:Y:S01]  /*1950*/  SHF.R.S32.HI R3, RZ, 0x1f, R0 ;  /* 0x0000001fff037819 */ /* 0x000fe20000011400 */
[----:B------:R-:W-:Y:S01]  /*1960*/  UIADD3 UR5, UR6, 0x2, URZ ;  /* 0x0000000206057890 */ /* 0x000fe2000fffe03f */
[----:B------:R-:W-:Y:S01]  /*1970*/  LEA.HI R7, R66, R66, RZ, 0x1 ;  /* 0x0000004242077211 */ /* 0x000fe200078f08ff */
[----:B------:R-:W-:Y:S01]  /*1980*/  UMOV UR18, UR8 ;  /* 0x0000000800127c82 */ /* 0x000fe20008000000 */
[----:B------:R-:W-:Y:S01]  /*1990*/  UMOV UR22, UR10 ;  /* 0x0000000a00167c82 */ /* 0x000fe20008000000 */
[----:B------:R-:W-:Y:S01]  /*19a0*/  UIADD3 UR10, UR61, 0x2, URZ ;  /* 0x000000023d0a7890 */ /* 0x000fe2000fffe03f */
[CC--:B------:R-:W-:Y:S01]  /*19b0*/  LEA.HI R6, R3.reuse, R0.reuse, RZ, 0x5 ;  /* 0x0000000003067211 */ /* 0x0c0fe200078f28ff */
[----:B------:R-:W-:Y:S01]  /*19c0*/  UMOV UR26, UR4 ;  /* 0x00000004001a7c82 */ /* 0x000fe20008000000 */
[----:B------:R-:W-:Y:S01]  /*19d0*/  UMOV UR28, UR5 ;  /* 0x00000005001c7c82 */ /* 0x000fe20008000000 */
[----:B------:R-:W-:Y:S01]  /*19e0*/  UMOV UR9, UR29 ;  /* 0x0000001d00097c82 */ /* 0x000fe20008000000 */
[----:B------:R-:W-:Y:S01]  /*19f0*/  UMOV UR8, UR28 ;  /* 0x0000001c00087c82 */ /* 0x000fe20008000000 */
[----:B------:R-:W-:Y:S01]  /*1a00*/  UMOV UR11, 0x40000040 ;  /* 0x40000040000b7882 */ /* 0x000fe20000000000 */
[----:B------:R-:W-:Y:S01]  /*1a10*/  UIADD3 UR4, UR61, 0x102, URZ ;  /* 0x000001023d047890 */ /* 0x000fe2000fffe03f */
[----:B------:R-:W-:Y:S01]  /*1a20*/  IMAD.U32 R12, RZ, RZ, UR28 ;  /* 0x0000001cff0c7e24 */ /* 0x000fe2000f8e00ff */
[----:B------:R-:W-:Y:S01]  /*1a30*/  UIADD3 UR5, UR61, 0x182, URZ ;  /* 0x000001823d057890 */ /* 0x000fe2000fffe03f */
[----:B0-----:R-:W-:Y:S01]  /*1a40*/  ISETP.NE.AND P2, PT, R2, 0x1, PT ;  /* 0x000000010200780c */ /* 0x001fe20003f45270 */
[----:B------:R-:W-:Y:S01]  /*1a50*/  UIADD3 UR7, UR6, 0x4, URZ ;  /* 0x0000000406077890 */ /* 0x000fe2000fffe03f */
[----:B------:R-:W-:Y:S01]  /*1a60*/  LEA.HI R2, R3, R0, RZ, 0x2 ;  /* 0x0000000003027211 */ /* 0x000fe200078f10ff */
[----:B------:R-:W-:Y:S01]  /*1a70*/  UIADD3 UR32, UR6, 0x802, URZ ;  /* 0x0000080206207890 */ /* 0x000fe2000fffe03f */
[----:B------:R-:W-:Y:S01]  /*1a80*/  SHF.R.S32.HI R6, RZ, 0x5, R6 ;  /* 0x00000005ff067819 */ /* 0x000fe20000011406 */
[----:B------:R-:W-:Y:S01]  /*1a90*/  UIADD3 UR36, UR6, 0x804, URZ ;  /* 0x0000080406247890 */ /* 0x000fe2000fffe03f */
[--C-:B------:R-:W-:Y:S01]  /*1aa0*/  SHF.R.S32.HI R3, RZ, 0x2, R2.reuse ;  /* 0x00000002ff037819 */ /* 0x100fe20000011402 */
[----:B------:R-:W-:Y:S01]  /*1ab0*/  UIADD3 UR38, UR61, 0x504, URZ ;  /* 0x000005043d267890 */ /* 0x000fe2000fffe03f */
[----:B------:R-:W-:Y:S01]  /*1ac0*/  SHF.R.S32.HI R8, RZ, 0x1f, R2 ;  /* 0x0000001fff087819 */ /* 0x000fe20000011402 */
[----:B------:R-:W-:Y:S01]  /*1ad0*/  UMOV UR39, 0x40000040 ;  /* 0x4000004000277882 */ /* 0x000fe20000000000 */
[----:B------:R-:W-:Y:S01]  /*1ae0*/  UIADD3 UR40, UR6, 0x806, URZ ;  /* 0x0000080606287890 */ /* 0x000fe2000fffe03f */
[----:B------:R-:W-:Y:S01]  /*1af0*/  IMAD R6, R6, 0x10, R23 ;  /* 0x0000001006067824 */ /* 0x000fe200078e0217 */
[----:B------:R-:W-:Y:S01]  /*1b00*/  UIADD3 UR42, UR61, 0x506, URZ ;  /* 0x000005063d2a7890 */ /* 0x000fe2000fffe03f */
[-C--:B------:R-:W-:Y:S01]  /*1b10*/  LEA.HI R8, R8, R3.reuse, RZ, 0x3 ;  /* 0x0000000308087211 */ /* 0x080fe200078f18ff */
[----:B------:R-:W-:Y:S01]  /*1b20*/  UMOV UR41, 0x40000040 ;  /* 0x4000004000297882 */ /* 0x000fe20000000000 */
[----:B------:R-:W-:Y:S01]  /*1b30*/  UMOV UR43, 0x40000040 ;  /* 0x40000040002b7882 */ /* 0x000fe20000000000 */
[----:B------:R-:W-:Y:S01]  /*1b40*/  UIADD3 UR44, UR6, 0xc00, URZ ;  /* 0x00000c00062c7890 */ /* 0x000fe2000fffe03f */
[----:B------:R-:W-:Y:S01]  /*1b50*/  LOP3.LUT R8, R8, 0xfffffff8, RZ, 0xc0, !PT ;  /* 0xfffffff808087812 */ /* 0x000fe200078ec0ff */
[----:B------:R-:W-:Y:S01]  /*1b60*/  UIADD3 UR46, UR61, 0x780, URZ ;  /* 0x000007803d2e7890 */ /* 0x000fe2000fffe03f */
[----:B------:R-:W-:Y:S01]  /*1b70*/  IMAD.IADD R64, R19, 0x1, -R64 ;  /* 0x0000000113407824 */ /* 0x000fe200078e0a40 */
[----:B------:R-:W-:Y:S01]  /*1b80*/  UMOV UR45, 0x40000040 ;  /* 0x40000040002d7882 */ /* 0x000fe20000000000 */
[----:B------:R-:W-:Y:S01]  /*1b90*/  UMOV UR47, 0x40000040 ;  /* 0x40000040002f7882 */ /* 0x000fe20000000000 */
[----:B------:R-:W-:Y:S01]  /*1ba0*/  UIADD3 UR48, UR6, 0xc02, URZ ;  /* 0x00000c0206307890 */ /* 0x000fe2000fffe03f */
[----:B------:R-:W-:Y:S01]  /*1bb0*/  IADD3 R6, R6, R3, -R8 ;  /* 0x0000000306067210 */ /* 0x000fe20007ffe808 */
[----:B------:R-:W-:Y:S01]  /*1bc0*/  UIADD3 UR50, UR61, 0x782, URZ ;  /* 0x000007823d327890 */ /* 0x000fe2000fffe03f */
[----:B------:R-:W0:Y:S01]  /*1bd0*/  @P2 LDC R8, c[0x0][0x44c] ;  /* 0x00011300ff082b82 */ /* 0x000e220000000800 */
[----:B------:R-:W-:Y:S01]  /*1be0*/  UMOV UR49, 0x40000040 ;  /* 0x4000004000317882 */ /* 0x000fe20000000000 */
[----:B------:R-:W-:Y:S01]  /*1bf0*/  UMOV UR51, 0x40000040 ;  /* 0x4000004000337882 */ /* 0x000fe20000000000 */
[----:B------:R-:W-:Y:S01]  /*1c00*/  UIADD3 UR52, UR6, 0xc04, URZ ;  /* 0x00000c0406347890 */ /* 0x000fe2000fffe03f */
[----:B------:R-:W-:Y:S01]  /*1c10*/  LOP3.LUT R7, R7, 0x3fffffe, RZ, 0xc0, !PT ;  /* 0x03fffffe07077812 */ /* 0x000fe200078ec0ff */
[----:B------:R-:W-:-:S02]  /*1c20*/  WARPGROUP.DEPBAR.LE gsb0, 0x0 ;  /* 0x00008000000079c5 */ /* 0x000fc40000010000 */
[----:B------:R-:W-:Y:S01]  /*1c30*/  WARPGROUP.ARRIVE ;  /* 0x00000000000079c5 */ /* 0x000fe20000000000 */
[----:B------:R-:W-:Y:S01]  /*1c40*/  UIADD3 UR54, UR61, 0x784, URZ ;  /* 0x000007843d367890 */ /* 0x000fe2000fffe03f */
[----:B------:R-:W1:Y:S01]  /*1c50*/  @P2 LDC R20, c[0x0][0x450] ;  /* 0x00011400ff142b82 */ /* 0x000e620000000800 */
[----:B------:R-:W-:Y:S01]  /*1c60*/  UMOV UR53, 0x40000040 ;  /* 0x4000004000357882 */ /* 0x000fe20000000000 */
[----:B------:R-:W-:Y:S01]  /*1c70*/  UMOV UR55, 0x40000040 ;  /* 0x4000004000377882 */ /* 0x000fe20000000000 */
[----:B------:R-:W-:Y:S01]  /*1c80*/  UIADD3 UR58, UR61, 0x786, URZ ;  /* 0x000007863d3a7890 */ /* 0x000fe2000fffe03f */
[----:B------:R-:W-:Y:S01]  /*1c90*/  HGMMA.64x16x16.F32 R48, gdesc[UR12], RZ, !UPT, gsb0 ;  /* 0x002000000c3079f0 */ /* 0x000fe2000c0008ff */
[----:B------:R-:W-:Y:S01]  /*1ca0*/  UIADD3 UR12, UR61, 0x4, URZ ;  /* 0x000000043d0c7890 */ /* 0x000fe2000fffe03f */
[----:B------:R-:W-:Y:S01]  /*1cb0*/  LEA.HI R3, R64, R64, RZ, 0x1 ;  /* 0x0000004040037211 */ /* 0x000fe200078f08ff */
[----:B------:R-:W-:Y:S01]  /*1cc0*/  UIADD3 UR13, UR6, 0x6, URZ ;  /* 0x00000006060d7890 */ /* 0x000fe2000fffe03f */
[----:B------:R-:W-:Y:S01]  /*1cd0*/  IMAD.IADD R7, R66, 0x1, -R7 ;  /* 0x0000000142077824 */ /* 0x000fe200078e0a07 */
[----:B------:R-:W-:Y:S01]  /*1ce0*/  UIADD3 UR14, UR6, 0x400, URZ ;  /* 0x00000400060e7890 */ /* 0x000fe2000fffe03f */
[----:B------:R-:W-:Y:S01]  /*1cf0*/  LOP3.LUT R3, R3, 0x1ffffffe, RZ, 0xc0, !PT ;  /* 0x1ffffffe03037812 */ /* 0x000fe200078ec0ff */
[----:B------:R-:W-:Y:S01]  /*1d00*/  UMOV UR15, 0x40000040 ;  /* 0x40000040000f7882 */ /* 0x000fe20000000000 */
[----:B------:R-:W-:Y:S01]  /*1d10*/  UMOV UR59, 0x40000040 ;  /* 0x40000040003b7882 */ /* 0x000fe20000000000 */
[----:B------:R-:W-:Y:S01]  /*1d20*/  LEA R6, R7, R6, 0x6 ;  /* 0x0000000607067211 */ /* 0x000fe200078e30ff */
[----:B------:R-:W2:Y:S01]  /*1d30*/  LDC R9, c[0x0][0x288] ;  /* 0x0000a200ff097b82 */ /* 0x000ea20000000800 */
[----:B------:R-:W-:Y:S01]  /*1d40*/  IMAD.IADD R3, R64, 0x1, -R3 ;  /* 0x0000000140037824 */ /* 0x000fe200078e0a03 */
[----:B------:R-:W-:Y:S01]  /*1d50*/  MOV R15, UR61 ;  /* 0x0000003d000f7c02 */ /* 0x000fe20008000f00 */
[----:B------:R-:W-:Y:S01]  /*1d60*/  IMAD R7, R153, -0x50, R152 ;  /* 0xffffffb099077824 */ /* 0x000fe200078e0298 */
[----:B------:R-:W-:Y:S01]  /*1d70*/  CS2R R150, SRZ ;  /* 0x0000000000967805 */ /* 0x000fe2000001ff00 */
[----:B------:R-:W-:Y:S01]  /*1d80*/  IMAD R19, R3, 0x8, R6 ;  /* 0x0000000803137824 */ /* 0x000fe200078e0206 */
[----:B------:R-:W-:-:S02]  /*1d90*/  CS2R R148, SRZ ;  /* 0x0000000000947805 */ /* 0x000fc4000001ff00 */
[----:B------:R-:W-:Y:S02]  /*1da0*/  CS2R R146, SRZ ;  /* 0x0000000000927805 */ /* 0x000fe4000001ff00 */
[----:B------:R-:W-:Y:S01]  /*1db0*/  IADD3 R7, R7, 0x50, RZ ;  /* 0x0000005007077810 */ /* 0x000fe20007ffe0ff */
[----:B0-----:R-:W-:Y:S01]  /*1dc0*/  @P2 IMAD.HI.U32 R3, R19, R8, RZ ;  /* 0x0000000813032227 */ /* 0x001fe200078e00ff */
[----:B------:R-:W-:Y:S02]  /*1dd0*/  CS2R R144, SRZ ;  /* 0x0000000000907805 */ /* 0x000fe4000001ff00 */
[----:B------:R-:W-:Y:S02]  /*1de0*/  CS2R R142, SRZ ;  /* 0x00000000008e7805 */ /* 0x000fe4000001ff00 */
[----:B------:R-:W-:Y:S01]  /*1df0*/  CS2R R140, SRZ ;  /* 0x00000000008c7805 */ /* 0x000fe2000001ff00 */
[----:B------:R-:W-:Y:S01]  /*1e00*/  IMAD.MOV.U32 R6, RZ, RZ, R19 ;  /* 0x000000ffff067224 */ /* 0x000fe200078e0013 */
[----:B-1----:R-:W-:-:S02]  /*1e10*/  @P2 SHF.R.U32.HI R6, RZ, R20, R3 ;  /* 0x00000014ff062219 */ /* 0x002fc40000011603 */
[----:B------:R-:W-:Y:S02]  /*1e20*/  CS2R R138, SRZ ;  /* 0x00000000008a7805 */ /* 0x000fe4000001ff00 */
[----:B------:R-:W-:Y:S02]  /*1e30*/  LOP3.LUT R3, R2, 0x7ffffffc, RZ, 0xc0, !PT ;  /* 0x7ffffffc02037812 */ /* 0x000fe400078ec0ff */
[----:B------:R-:W-:Y:S02]  /*1e40*/  CS2R R136, SRZ ;  /* 0x0000000000887805 */ /* 0x000fe4000001ff00 */
[----:B------:R-:W-:Y:S01]  /*1e50*/  CS2R R134, SRZ ;  /* 0x0000000000867805 */ /* 0x000fe2000001ff00 */
[----:B------:R-:W0:Y:S01]  /*1e60*/  SHFL.IDX PT, R8, R6, 0x1, 0x1c1f ;  /* 0x003c1f0006087f89 */ /* 0x000e2200000e0000 */
[----:B------:R-:W-:Y:S01]  /*1e70*/  CS2R R132, SRZ ;  /* 0x0000000000847805 */ /* 0x000fe2000001ff00 */
[----:B------:R-:W-:Y:S01]  /*1e80*/  IMAD.IADD R20, R0, 0x1, -R3 ;  /* 0x0000000100147824 */ /* 0x000fe200078e0a03 */
[----:B------:R-:W-:-:S02]  /*1e90*/  CS2R R130, SRZ ;  /* 0x0000000000827805 */ /* 0x000fc4000001ff00 */
[----:B------:R-:W-:Y:S02]  /*1ea0*/  CS2R R128, SRZ ;  /* 0x0000000000807805 */ /* 0x000fe4000001ff00 */
[----:B------:R-:W-:Y:S01]  /*1eb0*/  CS2R R126, SRZ ;  /* 0x00000000007e7805 */ /* 0x000fe2000001ff00 */
[----:B------:R-:W-:Y:S01]  /*1ec0*/  IMAD R7, R20, -0x2, R7 ;  /* 0xfffffffe14077824 */ /* 0x000fe200078e0207 */
        /* <DEDUP_REMOVED lines=16> */
[----:B------:R-:W-:-:S02]  /*1fd0*/  WARPGROUP.DEPBAR.LE gsb0, 0x0 ;  /* 0x00008000000079c5 */ /* 0x000fc40000010000 */
[----:B------:R-:W-:Y:S01]  /*1fe0*/  WARPGROUP.ARRIVE ;  /* 0x00000000000079c5 */ /* 0x000fe20000000000 */
[----:B------:R-:W-:-:S05]  /*1ff0*/  CS2R R92, SRZ ;  /* 0x00000000005c7805 */ /* 0x000fca000001ff00 */
        /* <DEDUP_REMOVED lines=435> */
[----:B------:R-:W-:Y:S01]  /*3b30*/  MUFU.TANH R14, R56 ;  /* 0x00000038000e7308 */ /* 0x000fe20000002400 */
[----:B------:R-:W-:Y:S01]  /*3b40*/  HGMMA.64x16x16.F32 R48, gdesc[UR56], R48, gsb0 ;  /* 0x00200000383079f0 */ /* 0x000fe20008000830 */
[----:B------:R-:W-:Y:S01]  /*3b50*/  UIADD3 UR58, UR61, 0x886, URZ ;  /* 0x000008863d3a7890 */ /* 0x000fe2000fffe03f */
[----:B------:R-:W-:Y:S01]  /*3b60*/  FMUL.FTZ R63, R63, UR6 ;  /* 0x000000063f3f7c20 */ /* 0x000fe20008410000 */
[----:B------:R-:W-:Y:S01]  /*3b70*/  UMOV UR56, UR14 ;  /* 0x0000000e00387c82 */ /* 0x000fe20008000000 */
[----:B------:R-:W-:Y:S01]  /*3b80*/  UMOV UR57, UR15 ;  /* 0x0000000f00397c82 */ /* 0x000fe20008000000 */
[----:B------:R-:W-:Y:S01]  /*3b90*/  UMOV UR59, 0x40000040 ;  /* 0x40000040003b7882 */ /* 0x000fe20000000000 */
[----:B------:R-:W-:Y:S01]  /*3ba0*/  FMUL.FTZ R60, R60, UR6 ;  /* 0x000000063c3c7c20 */ /* 0x000fe20008410000 */
[----:B------:R-:W-:Y:S01]  /*3bb0*/  MUFU.TANH R58, R58 ;  /* 0x0000003a003a7308 */ /* 0x000fe20000002400 */
[----:B------:R-:W-:Y:S01]  /*3bc0*/  FMUL.FTZ R57, R57, UR6 ;  /* 0x0000000639397c20 */ /* 0x000fe20008410000 */
[----:B------:R-:W-:-:S06]  /*3bd0*/  FMUL.FTZ R61, R61, UR6 ;  /* 0x000000063d3d7c20 */ /* 0x000fcc0008410000 */
[----:B------:R-:W1:Y:S08]  /*3be0*/  MUFU.TANH R21, R59 ;  /* 0x0000003b00157308 */ /* 0x000e700000002400 */
        /* <DEDUP_REMOVED lines=8> */
[----:B------:R-:W-:Y:S01]  /*3c70*/  FMUL.FTZ R54, R54, UR6 ;  /* 0x0000000636367c20 */ /* 0x000fe20008410000 */
[----:B------:R-:W-:Y:S01]  /*3c80*/  FMUL.FTZ R55, R55, UR6 ;  /* 0x0000000637377c20 */ /* 0x000fe20008410000 */
[----:B------:R3:W4:Y:S01]  /*3c90*/  MUFU.TANH R56, R50 ;  /* 0x0000003200387308 */ /* 0x0007220000002400 */
[----:B------:R-:W-:Y:S01]  /*3ca0*/  HGMMA.64x16x16.F32 R40, gdesc[UR56], R40, gsb0 ;  /* 0x00200000382879f0 */ /* 0x000fe20008000828 */
[----:B------:R-:W-:Y:S01]  /*3cb0*/  UIADD3 UR58, UR61, 0x906, URZ ;  /* 0x000009063d3a7890 */ /* 0x000fe2000fffe03f */
[----:B------:R-:W-:Y:S01]  /*3cc0*/  FMUL.FTZ R48, R48, UR6 ;  /* 0x0000000630307c20 */ /* 0x000fe20008410000 */
[----:B------:R-:W-:Y:S01]  /*3cd0*/  UMOV UR56, UR14 ;  /* 0x0000000e00387c82 */ /* 0x000fe20008000000 */
[----:B------:R-:W-:Y:S01]  /*3ce0*/  UMOV UR57, UR15 ;  /* 0x0000000f00397c82 */ /* 0x000fe20008000000 */
[----:B------:R-:W-:Y:S01]  /*3cf0*/  UMOV UR59, 0x40000040 ;  /* 0x40000040003b7882 */ /* 0x000fe20000000000 */
[----:B------:R-:W-:Y:S01]  /*3d00*/  FMUL.FTZ R49, R49, UR6 ;  /* 0x0000000631317c20 */ /* 0x000fe20008410000 */
[----:B------:R-:W5:Y:S01]  /*3d10*/  MUFU.TANH R51, R51 ;  /* 0x0000003300337308 */ /* 0x000f620000002400 */
[----:B---3--:R-:W-:-:S02]  /*3d20*/  IMAD.MOV.U32 R50, RZ, RZ, -0x50 ;  /* 0xffffffb0ff327424 */ /* 0x008fc400078e00ff */
[----:B------:R-:W-:Y:S01]  /*3d30*/  FMUL.FTZ R52, R52, UR6 ;  /* 0x0000000634347c20 */ /* 0x000fe20008410000 */
[----:B------:R-:W-:Y:S01]  /*3d40*/  FMUL.FTZ R53, R53, UR6 ;  /* 0x0000000635357c20 */ /* 0x000fe20008410000 */
[----:B------:R-:W-:-:S03]  /*3d50*/  IMAD R3, R153, R50, 0x51 ;  /* 0x0000005199037424 */ /* 0x000fc600078e0232 */
[----:B------:R4:W3:Y:S01]  /*3d60*/  MUFU.TANH R59, R54 ;  /* 0x00000036003b7308 */ /* 0x0008e20000002400 */
[----:B------:R-:W-:-:S05]  /*3d70*/  IMAD R3, R20, -0x2, R3 ;  /* 0xfffffffe14037824 */ /* 0x000fca00078e0203 */
[----:B--2---:R-:W-:Y:S02]  /*3d80*/  IADD3 R0, R3, -R9, R152 ;  /* 0x8000000903007210 */ /* 0x004fe40007ffe098 */
[----:B------:R-:W2:Y:S02]  /*3d90*/  MUFU.TANH R55, R55 ;  /* 0x0000003700377308 */ /* 0x000ea40000002400 */
[----:B0-----:R-:W-:-:S04]  /*3da0*/  VIADDMNMX R8, R8, R0, R7, PT ;  /* 0x0000000008087246 */ /* 0x001fc80003800107 */
[C---:B------:R-:W-:Y:S02]  /*3db0*/  ISETP.GT.AND P3, PT, R8.reuse, RZ, PT ;  /* 0x000000ff0800720c */ /* 0x040fe40003f64270 */
[C---:B------:R-:W-:Y:S01]  /*3dc0*/  ISETP.GT.AND P4, PT, R8.reuse, 0x1, PT ;  /* 0x000000010800780c */ /* 0x040fe20003f84270 */
[----:B------:R-:W-:Y:S01]  /*3dd0*/  MUFU.TANH R61, R61 ;  /* 0x0000003d003d7308 */ /* 0x000fe20000002400 */
[C---:B------:R-:W-:Y:S02]  /*3de0*/  ISETP.GT.AND P5, PT, R8.reuse, 0x8, PT ;  /* 0x000000080800780c */ /* 0x040fe40003fa4270 */
[----:B-1----:R-:W-:Y:S02]  /*3df0*/  FSEL R21, R21, -INF , P4 ;  /* 0xff80000015157808 */ /* 0x002fe40002000000 */
[----:B------:R-:W-:-:S03]  /*3e00*/  ISETP.GT.AND P4, PT, R8, 0x10, PT ;  /* 0x000000100800780c */ /* 0x000fc60003f84270 */
[----:B------:R-:W-:Y:S01]  /*3e10*/  MUFU.TANH R48, R48 ;  /* 0x0000003000307308 */ /* 0x000fe20000002400 */
[----:B----4-:R-:W-:Y:S02]  /*3e20*/  FSEL R54, R56, -INF , P4 ;  /* 0xff80000038367808 */ /* 0x010fe40002000000 */
[----:B------:R-:W-:-:S05]  /*3e30*/  ISETP.GT.AND P4, PT, R8, 0x18, PT ;  /* 0x000000180800780c */ /* 0x000fca0003f84270 */
[----:B------:R-:W-:Y:S01]  /*3e40*/  MUFU.TANH R52, R52 ;  /* 0x0000003400347308 */ /* 0x000fe20000002400 */
[----:B------:R-:W-:Y:S02]  /*3e50*/  WARPGROUP.DEPBAR.LE gsb0, 0x0 ;  /* 0x00008000000079c5 */ /* 0x000fe40000010000 */
[----:B------:R-:W-:Y:S01]  /*3e60*/  WARPGROUP.ARRIVE ;  /* 0x00000000000079c5 */ /* 0x000fe20000000000 */
[----:B------:R-:W-:Y:S01]  /*3e70*/  FMUL.FTZ R42, R42, UR6 ;  /* 0x000000062a2a7c20 */ /* 0x000fe20008410000 */
[----:B------:R-:W-:Y:S01]  /*3e80*/  FMUL.FTZ R46, R46, UR6 ;  /* 0x000000062e2e7c20 */ /* 0x000fe20008410000 */
[----:B------:R-:W-:Y:S01]  /*3e90*/  FMUL.FTZ R43, R43, UR6 ;  /* 0x000000062b2b7c20 */ /* 0x000fe20008410000 */
[----:B------:R-:W-:Y:S01]  /*3ea0*/  FMUL.FTZ R47, R47, UR6 ;  /* 0x000000062f2f7c20 */ /* 0x000fe20008410000 */
[----:B------:R0:W1:Y:S01]  /*3eb0*/  MUFU.TANH R64, R42 ;  /* 0x0000002a00407308 */ /* 0x0000620000002400 */
[----:B------:R-:W-:Y:S01]  /*3ec0*/  HGMMA.64x16x16.F32 R32, gdesc[UR56], R32, gsb0 ;  /* 0x00200000382079f0 */ /* 0x000fe20008000820 */
[----:B------:R-:W-:Y:S01]  /*3ed0*/  UIADD3 UR58, UR61, 0x986, URZ ;  /* 0x000009863d3a7890 */ /* 0x000fe2000fffe03f */
[----:B------:R-:W-:Y:S01]  /*3ee0*/  FMUL.FTZ R40, R40, UR6 ;  /* 0x0000000628287c20 */ /* 0x000fe20008410000 */
[----:B------:R-:W-:Y:S01]  /*3ef0*/  UMOV UR56, UR14 ;  /* 0x0000000e00387c82 */ /* 0x000fe20008000000 */
[----:B------:R-:W-:Y:S01]  /*3f00*/  UMOV UR57, UR15 ;  /* 0x0000000f00397c82 */ /* 0x000fe20008000000 */
[----:B------:R-:W-:Y:S01]  /*3f10*/  UMOV UR59, 0x40000040 ;  /* 0x40000040003b7882 */ /* 0x000fe20000000000 */
[----:B------:R-:W-:Y:S01]  /*3f20*/  FMUL.FTZ R41, R41, UR6 ;  /* 0x0000000629297c20 */ /* 0x000fe20008410000 */
[----:B------:R4:W-:Y:S01]  /*3f30*/  MUFU.TANH R66, R46 ;  /* 0x0000002e00427308 */ /* 0x0009e20000002400 */
[----:B0-----:R-:W-:Y:S01]  /*3f40*/  FSEL R42, R58, -INF , P3 ;  /* 0xff8000003a2a7808 */ /* 0x001fe20001800000 */
[----:B------:R-:W-:Y:S01]  /*3f50*/  FMUL.FTZ R44, R44, UR6 ;  /* 0x000000062c2c7c20 */ /* 0x000fe20008410000 */
[----:B------:R-:W-:Y:S01]  /*3f60*/  ISETP.GT.AND P3, PT, R8, 0x9, PT ;  /* 0x000000090800780c */ /* 0x000fe20003f64270 */
[----:B------:R-:W-:Y:S01]  /*3f70*/  FMUL.FTZ R45, R45, UR6 ;  /* 0x000000062d2d7c20 */ /* 0x000fe20008410000 */
[----:B------:R-:W-:Y:S01]  /*3f80*/  FMNMX.FTZ R3, R42, R21, !PT ;  /* 0x000000152a037209 */ /* 0x000fe20007810000 */
[----:B------:R-:W-:Y:S01]  /*3f90*/  UMOV UR61, URZ ;  /* 0x0000003f003d7c82 */ /* 0x000fe20008000000 */
[----:B------:R-:W-:Y:S01]  /*3fa0*/  FSEL R50, R63, -INF , P3 ;  /* 0xff8000003f327808 */ /* 0x000fe20001800000 */
[----:B------:R-:W0:Y:S01]  /*3fb0*/  MUFU.TANH R43, R43 ;  /* 0x0000002b002b7308 */ /* 0x000e220000002400 */
[----:B----4-:R-:W-:-:S02]  /*3fc0*/  FSEL R46, R62, -INF , P5 ;  /* 0xff8000003e2e7808 */ /* 0x010fc40002800000 */
[----:B------:R-:W-:Y:S02]  /*3fd0*/  ISETP.GT.AND P3, PT, R8, 0x11, PT ;  /* 0x000000110800780c */ /* 0x000fe40003f64270 */
[----:B------:R-:W-:Y:S02]  /*3fe0*/  FMNMX.FTZ R3, R46, R3, !PT ;  /* 0x000000032e037209 */ /* 0x000fe40007810000 */
[----:B-----5:R-:W-:Y:S01]  /*3ff0*/  FSEL R56, R51, -INF , P3 ;  /* 0xff80000033387808 */ /* 0x020fe20001800000 */
[----:B------:R-:W4:Y:S01]  /*4000*/  MUFU.TANH R47, R47 ;  /* 0x0000002f002f7308 */ /* 0x000f220000002400 */
[----:B------:R-:W-:Y:S02]  /*4010*/  FMNMX.FTZ R3, R50, R3, !PT ;  /* 0x0000000332037209 */ /* 0x000fe40007810000 */
[----:B------:R-:W-:Y:S02]  /*4020*/  ISETP.GT.AND P3, PT, R8, 0x19, PT ;  /* 0x000000190800780c */ /* 0x000fe40003f64270 */
[----:B------:R-:W-:-:S02]  /*4030*/  FMNMX.FTZ R3, R54, R3, !PT ;  /* 0x0000000336037209 */ /* 0x000fc40007810000 */
[----:B---3--:R-:W-:Y:S01]  /*4040*/  FSEL R58, R59, -INF , P4 ;  /* 0xff8000003b3a7808 */ /* 0x008fe20002000000 */
[----:B------:R-:W-:Y:S01]  /*4050*/  MUFU.TANH R40, R40 ;  /* 0x0000002800287308 */ /* 0x000fe20000002400 */
[----:B------:R-:W-:Y:S02]  /*4060*/  FMNMX.FTZ R3, R56, R3, !PT ;  /* 0x0000000338037209 */ /* 0x000fe40007810000 */
[----:B------:R-:W-:Y:S02]  /*4070*/  ISETP.GT.AND P4, PT, R8, 0x20, PT ;  /* 0x000000200800780c */ /* 0x000fe40003f84270 */
[----:B--2---:R-:W-:Y:S02]  /*4080*/  FSEL R60, R55, -INF , P3 ;  /* 0xff800000373c7808 */ /* 0x004fe40001800000 */
[----:B------:R-:W-:Y:S01]  /*4090*/  FMNMX.FTZ R3, R58, R3, !PT ;  /* 0x000000033a037209 */ /* 0x000fe20007810000 */
[----:B------:R-:W-:Y:S01]  /*40a0*/  MUFU.TANH R41, R41 ;  /* 0x0000002900297308 */ /* 0x000fe20000002400 */
[----:B------:R-:W-:-:S02]  /*40b0*/  ISETP.GT.AND P3, PT, R8, 0x21, PT ;  /* 0x000000210800780c */ /* 0x000fc40003f64270 */
[----:B-1----:R-:W-:Y:S02]  /*40c0*/  FSEL R62, R64, -INF , P4 ;  /* 0xff800000403e7808 */ /* 0x002fe40002000000 */
[----:B------:R-:W-:Y:S02]  /*40d0*/  FMNMX.FTZ R3, R60, R3, !PT ;  /* 0x000000033c037209 */ /* 0x000fe40007810000 */
[----:B------:R-:W-:Y:S01]  /*40e0*/  ISETP.GT.AND P4, PT, R8, 0x28, PT ;  /* 0x000000280800780c */ /* 0x000fe20003f84270 */
[----:B------:R-:W-:Y:S01]  /*40f0*/  MUFU.TANH R45, R45 ;  /* 0x0000002d002d7308 */ /* 0x000fe20000002400 */
[----:B0-----:R-:W-:Y:S02]  /*4100*/  FSEL R64, R43, -INF , P3 ;  /* 0xff8000002b407808 */ /* 0x001fe40001800000 */
[----:B------:R-:W-:Y:S01]  /*4110*/  FMNMX.FTZ R3, R62, R3, !PT ;  /* 0x000000033e037209 */ /* 0x000fe20007810000 */
[----:B------:R-:W-:Y:S02]  /*4120*/  WARPGROUP.DEPBAR.LE gsb0, 0x0 ;  /* 0x00008000000079c5 */ /* 0x000fe40000010000 */
[----:B------:R-:W-:Y:S01]  /*4130*/  WARPGROUP.ARRIVE ;  /* 0x00000000000079c5 */ /* 0x000fe20000000000 */
[----:B------:R-:W-:Y:S01]  /*4140*/  FMUL.FTZ R34, R34, UR6 ;  /* 0x0000000622227c20 */ /* 0x000fe20008410000 */
[----:B------:R-:W-:Y:S01]  /*4150*/  FMUL.FTZ R35, R35, UR6 ;  /* 0x0000000623237c20 */ /* 0x000fe20008410000 */
[----:B------:R-:W-:Y:S01]  /*4160*/  FMUL.FTZ R38, R38, UR6 ;  /* 0x0000000626267c20 */ /* 0x000fe20008410000 */
[----:B------:R-:W-:Y:S01]  /*4170*/  FMUL.FTZ R39, R39, UR6 ;  /* 0x0000000627277c20 */ /* 0x000fe20008410000 */
[----:B------:R-:W-:Y:S01]  /*4180*/  ISETP.GT.AND P3, PT, R8, 0x29, PT ;  /* 0x000000290800780c */ /* 0x000fe20003f64270 */
[----:B------:R-:W-:Y:S01]  /*4190*/  HGMMA.64x16x16.F32 R24, gdesc[UR56], R24, gsb0 ;  /* 0x00200000381879f0 */ /* 0x000fe20008000818 */
[----:B------:R-:W0:Y:S01]  /*41a0*/  MUFU.TANH R34, R34 ;  /* 0x0000002200227308 */ /* 0x000e220000002400 */
[----:B------:R-:W-:Y:S01]  /*41b0*/  FSEL R66, R66, -INF , P4 ;  /* 0xff80000042427808 */ /* 0x000fe20002000000 */
[----:B------:R-:W-:Y:S01]  /*41c0*/  FMUL.FTZ R32, R32, UR6 ;  /* 0x0000000620207c20 */ /* 0x000fe20008410000 */
[----:B------:R-:W-:Y:S01]  /*41d0*/  FMNMX.FTZ R3, R64, R3, !PT ;  /* 0x0000000340037209 */ /* 0x000fe20007810000 */
[----:B------:R-:W-:Y:S01]  /*41e0*/  FMUL.FTZ R33, R33, UR6 ;  /* 0x0000000621217c20 */ /* 0x000fe20008410000 */
[----:B------:R-:W-:Y:S01]  /*41f0*/  ISETP.GT.AND P4, PT, R8, 0x30, PT ;  /* 0x000000300800780c */ /* 0x000fe20003f84270 */
[----:B------:R-:W-:Y:S01]  /*4200*/  FMUL.FTZ R36, R36, UR6 ;  /* 0x0000000624247c20 */ /* 0x000fe20008410000 */
[----:B----4-:R-:W-:Y:S01]  /*4210*/  FSEL R68, R47, -INF , P3 ;  /* 0xff8000002f447808 */ /* 0x010fe20001800000 */
[----:B------:R-:W1:Y:S01]  /*4220*/  MUFU.TANH R35, R35 ;  /* 0x0000002300237308 */ /* 0x000e620000002400 */
[----:B------:R-:W-:Y:S01]  /*4230*/  FMNMX.FTZ R3, R66, R3, !PT ;  /* 0x0000000342037209 */ /* 0x000fe20007810000 */
[----:B------:R-:W-:Y:S01]  /*4240*/  FMUL.FTZ R37, R37, UR6 ;  /* 0x0000000625257c20 */ /* 0x000fe20008410000 */
[----:B------:R-:W-:-:S02]  /*4250*/  ISETP.GT.AND P3, PT, R8, 0x31, PT ;  /* 0x000000310800780c */ /* 0x000fc40003f64270 */
[----:B------:R-:W-:-:S03]  /*4260*/  FMNMX.FTZ R3, R68, R3, !PT ;  /* 0x0000000344037209 */ /* 0x000fc60007810000 */
[----:B------:R-:W2:Y:S01]  /*4270*/  MUFU.TANH R38, R38 ;  /* 0x0000002600267308 */ /* 0x000ea20000002400 */
[----:B0-----:R-:W-:Y:S02]  /*4280*/  FSEL R70, R34, -INF , P4 ;  /* 0xff80000022467808 */ /* 0x001fe40002000000 */
[----:B------:R-:W-:Y:S02]  /*4290*/  ISETP.GT.AND P4, PT, R8, 0x38, PT ;  /* 0x000000380800780c */ /* 0x000fe40003f84270 */
[----:B------:R-:W-:-:S03]  /*42a0*/  FMNMX.FTZ R3, R70, R3, !PT ;  /* 0x0000000346037209 */ /* 0x000fc60007810000 */
[----:B------:R-:W0:Y:S01]  /*42b0*/  MUFU.TANH R39, R39 ;  /* 0x0000002700277308 */ /* 0x000e220000002400 */
[----:B-1----:R-:W-:Y:S02]  /*42c0*/  FSEL R72, R35, -INF , P3 ;  /* 0xff80000023487808 */ /* 0x002fe40001800000 */
[----:B------:R-:W-:Y:S02]  /*42d0*/  ISETP.GT.AND P3, PT, R8, 0x39, PT ;  /* 0x000000390800780c */ /* 0x000fe40003f64270 */
[----:B------:R-:W-:-:S03]  /*42e0*/  FMNMX.FTZ R3, R72, R3, !PT ;  /* 0x0000000348037209 */ /* 0x000fc60007810000 */
[----:B------:R-:W-:Y:S01]  /*42f0*/  MUFU.TANH R34, R53 ;  /* 0x0000003500227308 */ /* 0x000fe20000002400 */
[----:B--2---:R-:W-:Y:S02]  /*4300*/  FSEL R74, R38, -INF , P4 ;  /* 0xff800000264a7808 */ /* 0x004fe40002000000 */
[----:B------:R-:W-:Y:S02]  /*4310*/  ISETP.GT.AND P4, PT, R8, 0x40, PT ;  /* 0x000000400800780c */ /* 0x000fe40003f84270 */
[----:B------:R-:W-:-:S03]  /*4320*/  FMNMX.FTZ R3, R74, R3, !PT ;  /* 0x000000034a037209 */ /* 0x000fc60007810000 */
[----:B------:R-:W-:Y:S01]  /*4330*/  MUFU.TANH R38, R44 ;  /* 0x0000002c00267308 */ /* 0x000fe20000002400 */
[----:B0-----:R-:W-:Y:S02]  /*4340*/  FSEL R76, R39, -INF , P3 ;  /* 0xff800000274c7808 */ /* 0x001fe40001800000 */
[----:B------:R-:W-:Y:S02]  /*4350*/  ISETP.GT.AND P3, PT, R8, 0x41, PT ;  /* 0x000000410800780c */ /* 0x000fe40003f64270 */
[----:B------:R-:W-:-:S03]  /*4360*/  FMNMX.FTZ R3, R76, R3, !PT ;  /* 0x000000034c037209 */ /* 0x000fc60007810000 */
[----:B------:R-:W-:Y:S01]  /*4370*/  MUFU.TANH R33, R33 ;  /* 0x0000002100217308 */ /* 0x000fe20000002400 */
[----:B------:R-:W-:Y:S02]  /*4380*/  WARPGROUP.DEPBAR.LE gsb0, 0x0 ;  /* 0x00008000000079c5 */ /* 0x000fe40000010000 */
[----:B------:R-:W-:Y:S01]  /*4390*/  FMUL.FTZ R26, R26, UR6 ;  /* 0x000000061a1a7c20 */ /* 0x000fe20008410000 */
[----:B------:R-:W-:Y:S01]  /*43a0*/  FMUL.FTZ R27, R27, UR6 ;  /* 0x000000061b1b7c20 */ /* 0x000fe20008410000 */
[----:B------:R-:W-:Y:S01]  /*43b0*/  FMUL.FTZ R30, R30, UR6 ;  /* 0x000000061e1e7c20 */ /* 0x000fe20008410000 */
[----:B------:R-:W-:Y:S01]  /*43c0*/  FMUL.FTZ R31, R31, UR6 ;  /* 0x000000061f1f7c20 */ /* 0x000fe20008410000 */
[----:B------:R-:W-:Y:S01]  /*43d0*/  FMUL.FTZ R24, R24, UR6 ;  /* 0x0000000618187c20 */ /* 0x000fe20008410000 */
[----:B------:R-:W-:Y:S01]  /*43e0*/  FMUL.FTZ R25, R25, UR6 ;  /* 0x0000000619197c20 */ /* 0x000fe20008410000 */
[----:B------:R-:W0:Y:S01]  /*43f0*/  MUFU.TANH R26, R26 ;  /* 0x0000001a001a7308 */ /* 0x000e220000002400 */
[----:B------:R-:W-:Y:S01]  /*4400*/  FMUL.FTZ R28, R28, UR6 ;  /* 0x000000061c1c7c20 */ /* 0x000fe20008410000 */
[----:B------:R-:W-:Y:S01]  /*4410*/  FMUL.FTZ R29, R29, UR6 ;  /* 0x000000061d1d7c20 */ /* 0x000fe20008410000 */
[----:B------:R-:W-:-:S05]  /*4420*/  ULDC UR6, c[0x0][0x988] ;  /* 0x0002620000067ab9 */ /* 0x000fca0000000800 */
[----:B------:R-:W1:Y:S08]  /*4430*/  MUFU.TANH R27, R27 ;  /* 0x0000001b001b7308 */ /* 0x000e700000002400 */
[----:B------:R-:W2:Y:S01]  /*4440*/  MUFU.TANH R30, R30 ;  /* 0x0000001e001e7308 */ /* 0x000ea20000002400 */
[----:B0-----:R-:W-:Y:S02]  /*4450*/  FSEL R78, R26, -INF , P4 ;  /* 0xff8000001a4e7808 */ /* 0x001fe40002000000 */
[----:B------:R-:W-:-:S02]  /*4460*/  ISETP.GT.AND P4, PT, R8, 0x48, PT ;  /* 0x000000480800780c */ /* 0x000fc40003f84270 */
[----:B------:R-:W-:-:S03]  /*4470*/  FMNMX.FTZ R3, R78, R3, !PT ;  /* 0x000000034e037209 */ /* 0x000fc60007810000 */
[----:B------:R-:W0:Y:S01]  /*4480*/  MUFU.TANH R31, R31 ;  /* 0x0000001f001f7308 */ /* 0x000e220000002400 */
[----:B-1----:R-:W-:Y:S02]  /*4490*/  FSEL R80, R27, -INF , P3 ;  /* 0xff8000001b507808 */ /* 0x002fe40001800000 */
[----:B------:R-:W-:Y:S02]  /*44a0*/  ISETP.GT.AND P3, PT, R8, 0x49, PT ;  /* 0x000000490800780c */ /* 0x000fe40003f64270 */
[----:B------:R-:W-:-:S03]  /*44b0*/  FMNMX.FTZ R3, R80, R3, !PT ;  /* 0x0000000350037209 */ /* 0x000fc60007810000 */
[----:B------:R1:W-:Y:S01]  /*44c0*/  MUFU.TANH R39, R24 ;  /* 0x0000001800277308 */ /* 0x0003e20000002400 */
[----:B--2---:R-:W-:-:S04]  /*44d0*/  FSEL R82, R30, -INF , P4 ;  /* 0xff8000001e527808 */ /* 0x004fc80002000000 */
[----:B------:R-:W-:-:S03]  /*44e0*/  FMNMX.FTZ R3, R82, R3, !PT ;  /* 0x0000000352037209 */ /* 0x000fc60007810000 */
[----:B------:R-:W2:Y:S01]  /*44f0*/  MUFU.TANH R30, R49 ;  /* 0x00000031001e7308 */ /* 0x000ea20000002400 */
[----:B0-----:R-:W-:-:S04]  /*4500*/  FSEL R84, R31, -INF , P3 ;  /* 0xff8000001f547808 */ /* 0x001fc80001800000 */
[----:B------:R-:W-:-:S03]  /*4510*/  FMNMX.FTZ R3, R84, R3, !PT ;  /* 0x0000000354037209 */ /* 0x000fc60007810000 */
[----:B------:R0:W3:Y:S02]  /*4520*/  MUFU.TANH R31, R32 ;  /* 0x00000020001f7308 */ /* 0x0000e40000002400 */
[----:B------:R-:W4:Y:S06]  /*4530*/  SHFL.BFLY PT, R2, R3, 0x2, 0x1f ;  /* 0x0c401f0003027f89 */ /* 0x000f2c00000e0000 */
[----:B------:R5:W-:Y:S08]  /*4540*/  MUFU.TANH R47, R28 ;  /* 0x0000001c002f7308 */ /* 0x000bf00000002400 */
[----:B------:R3:W3:Y:S08]  /*4550*/  MUFU.TANH R35, R36 ;  /* 0x0000002400237308 */ /* 0x0006f00000002400 */
[----:B------:R-:W3:Y:S01]  /*4560*/  MUFU.TANH R37, R37 ;  /* 0x0000002500257308 */ /* 0x000ee20000002400 */
[----:B----4-:R-:W-:-:S02]  /*4570*/  FMNMX.FTZ R8, R3, R2, !PT ;  /* 0x0000000203087209 */ /* 0x010fc40007810000 */
[----:B------:R-:W4:Y:S04]  /*4580*/  SHFL.IDX PT, R2, R6, RZ, 0x1c1f ;  /* 0x001c1fff06027589 */ /* 0x000f2800000e0000 */
[----:B------:R-:W1:Y:S01]  /*4590*/  SHFL.BFLY PT, R3, R8, 0x1, 0x1f ;  /* 0x0c201f0008037f89 */ /* 0x000e6200000e0000 */
[----:B------:R3:W3:Y:S08]  /*45a0*/  MUFU.TANH R43, R25 ;  /* 0x00000019002b7308 */ /* 0x0006f00000002400 */
[----:B------:R-:W3:Y:S01]  /*45b0*/  MUFU.TANH R29, R29 ;  /* 0x0000001d001d7308 */ /* 0x000ee20000002400 */
[----:B----4-:R-:W-:-:S04]  /*45c0*/  VIADDMNMX R2, R2, R0, R7, PT ;  /* 0x0000000002027246 */ /* 0x010fc80003800107 */
[C---:B------:R-:W-:Y:S02]  /*45d0*/  ISETP.GT.AND P3, PT, R2.reuse, RZ, PT ;  /* 0x000000ff0200720c */ /* 0x040fe40003f64270 */
[----:B------:R-:W-:Y:S02]  /*45e0*/  ISETP.GT.AND P5, PT, R2, 0x1, PT ;  /* 0x000000010200780c */ /* 0x000fe40003fa4270 */
[----:B-1----:R-:W-:Y:S01]  /*45f0*/  FMNMX.FTZ R6, R8, R3, !PT ;  /* 0x0000000308067209 */ /* 0x002fe20007810000 */
[----:B------:R-:W-:Y:S01]  /*4600*/  IMAD.U32 R3, RZ, RZ, UR6 ;  /* 0x00000006ff037e24 */ /* 0x000fe2000f8e00ff */
[----:B------:R-:W-:Y:S02]  /*4610*/  ISETP.GT.AND P4, PT, R2, 0x8, PT ;  /* 0x000000080200780c */ /* 0x000fe40003f84270 */
[----:B------:R-:W-:Y:S01]  /*4620*/  FSEL R0, R14, -INF , P3 ;  /* 0xff8000000e007808 */ /* 0x000fe20001800000 */
[----:B------:R-:W-:Y:S01]  /*4630*/  FMUL.FTZ R27, R6, R3 ;  /* 0x00000003061b7220 */ /* 0x000fe20000410000 */
[----:B------:R-:W-:-:S02]  /*4640*/  FSEL R8, R57, -INF , P5 ;  /* 0xff80000039087808 */ /* 0x000fc40002800000 */
[----:B------:R-:W-:Y:S02]  /*4650*/  ISETP.GT.AND P5, PT, R2, 0x9, PT ;  /* 0x000000090200780c */ /* 0x000fe40003fa4270 */
[----:B------:R-:W-:Y:S02]  /*4660*/  FSEL R14, R65, -INF , P4 ;  /* 0xff800000410e7808 */ /* 0x000fe40002000000 */
[----:B------:R-:W-:Y:S02]  /*4670*/  FMNMX.FTZ R7, R0, R8, !PT ;  /* 0x0000000800077209 */ /* 0x000fe40007810000 */
[----:B------:R-:W-:Y:S02]  /*4680*/  ISETP.GT.AND P3, PT, R2, 0x10, PT ;  /* 0x000000100200780c */ /* 0x000fe40003f64270 */
[----:B------:R-:W-:Y:S02]  /*4690*/  FSEL R26, R61, -INF , P5 ;  /* 0xff8000003d1a7808 */ /* 0x000fe40002800000 */
[----:B------:R-:W-:-:S02]  /*46a0*/  FMNMX.FTZ R7, R14, R7, !PT ;  /* 0x000000070e077209 */ /* 0x000fc40007810000 */
[----:B------:R-:W-:Y:S02]  /*46b0*/  ISETP.GT.AND P6, PT, R2, 0x11, PT ;  /* 0x000000110200780c */ /* 0x000fe40003fc4270 */
[----:B------:R-:W-:Y:S02]  /*46c0*/  FSEL R24, R48, -INF , P3 ;  /* 0xff80000030187808 */ /* 0x000fe40001800000 */
[----:B------:R-:W-:Y:S02]  /*46d0*/  FMNMX.FTZ R7, R26, R7, !PT ;  /* 0x000000071a077209 */ /* 0x000fe40007810000 */
[----:B------:R-:W-:Y:S02]  /*46e0*/  ISETP.GT.AND P4, PT, R2, 0x18, PT ;  /* 0x000000180200780c */ /* 0x000fe40003f84270 */
[----:B--2---:R-:W-:Y:S02]  /*46f0*/  FSEL R30, R30, -INF , P6 ;  /* 0xff8000001e1e7808 */ /* 0x004fe40003000000 */
[----:B------:R-:W-:-:S02]  /*4700*/  FMNMX.FTZ R7, R24, R7, !PT ;  /* 0x0000000718077209 */ /* 0x000fc40007810000 */
[----:B------:R-:W-:Y:S02]  /*4710*/  ISETP.GT.AND P5, PT, R2, 0x19, PT ;  /* 0x000000190200780c */ /* 0x000fe40003fa4270 */
[----:B0-----:R-:W-:Y:S02]  /*4720*/  FSEL R32, R52, -INF , P4 ;  /* 0xff80000034207808 */ /* 0x001fe40002000000 */
[----:B------:R-:W-:Y:S02]  /*4730*/  FMNMX.FTZ R7, R30, R7, !PT ;  /* 0x000000071e077209 */ /* 0x000fe40007810000 */
[----:B------:R-:W-:Y:S02]  /*4740*/  ISETP.GT.AND P3, PT, R2, 0x20, PT ;  /* 0x000000200200780c */ /* 0x000fe40003f64270 */
[----:B------:R-:W-:Y:S02]  /*4750*/  FSEL R34, R34, -INF , P5 ;  /* 0xff80000022227808 */ /* 0x000fe40002800000 */
[----:B------:R-:W-:-:S02]  /*4760*/  FMNMX.FTZ R7, R32, R7, !PT ;  /* 0x0000000720077209 */ /* 0x000fc40007810000 */
[----:B------:R-:W-:Y:S02]  /*4770*/  ISETP.GT.AND P4, PT, R2, 0x21, PT ;  /* 0x000000210200780c */ /* 0x000fe40003f84270 */
[----:B-----5:R-:W-:Y:S02]  /*4780*/  FSEL R28, R40, -INF , P3 ;  /* 0xff800000281c7808 */ /* 0x020fe40001800000 */
[----:B------:R-:W-:Y:S02]  /*4790*/  FMNMX.FTZ R7, R34, R7, !PT ;  /* 0x0000000722077209 */ /* 0x000fe40007810000 */
[----:B------:R-:W-:Y:S02]  /*47a0*/  FSETP.NEU.FTZ.AND P6, PT, R6, -INF , PT ;  /* 0xff8000000600780b */ /* 0x000fe40003fdd000 */
[----:B------:R-:W-:Y:S02]  /*47b0*/  ISETP.GT.AND P3, PT, R2, 0x28, PT ;  /* 0x000000280200780c */ /* 0x000fe40003f64270 */
[----:B---3--:R-:W-:-:S02]  /*47c0*/  FSEL R36, R41, -INF , P4 ;  /* 0xff80000029247808 */ /* 0x008fc40002000000 */
[----:B------:R-:W-:Y:S02]  /*47d0*/  FMNMX.FTZ R7, R28, R7, !PT ;  /* 0x000000071c077209 */ /* 0x000fe40007810000 */
[----:B------:R-:W-:Y:S02]  /*47e0*/  FSEL R27, R27, RZ, P6 ;  /* 0x000000ff1b1b7208 */ /* 0x000fe40003000000 */
[----:B------:R-:W-:Y:S02]  /*47f0*/  ISETP.GT.AND P4, PT, R2, 0x29, PT ;  /* 0x000000290200780c */ /* 0x000fe40003f84270 */
[----:B------:R-:W-:Y:S01]  /*4800*/  FSEL R38, R38, -INF , P3 ;  /* 0xff80000026267808 */ /* 0x000fe20001800000 */
[--C-:B------:R-:W-:Y:S01]  /*4810*/  FFMA.FTZ R42, R42, R3, -R27.reuse ;  /* 0x000000032a2a7223 */ /* 0x100fe2000001081b */
[----:B------:R-:W-:Y:S01]  /*4820*/  FMNMX.FTZ R7, R36, R7, !PT ;  /* 0x0000000724077209 */ /* 0x000fe20007810000 */
[-CC-:B------:R-:W-:Y:S01]  /*4830*/  FFMA.FTZ R25, R46, R3.reuse, -R27.reuse ;  /* 0x000000032e197223 */ /* 0x180fe2000001081b */
[----:B------:R-:W-:Y:S01]  /*4840*/  ISETP.GT.AND P3, PT, R2, 0x30, PT ;  /* 0x000000300200780c */ /* 0x000fe20003f64270 */
[----:B------:R0:W-:Y:S01]  /*4850*/  MUFU.EX2 R209, R42 ;  /* 0x0000002a00d17308 */ /* 0x0001e20000000800 */
[----:B------:R-:W-:Y:S01]  /*4860*/  FSEL R40, R45, -INF , P4 ;  /* 0xff8000002d287808 */ /* 0x000fe20002000000 */
[--C-:B------:R-:W-:Y:S01]  /*4870*/  FFMA.FTZ R21, R21, R3, -R27.reuse ;  /* 0x0000000315157223 */ /* 0x100fe2000001081b */
[----:B------:R-:W-:Y:S01]  /*4880*/  FMNMX.FTZ R7, R38, R7, !PT ;  /* 0x0000000726077209 */ /* 0x000fe20007810000 */
[-CC-:B------:R-:W-:Y:S01]  /*4890*/  FFMA.FTZ R58, R58, R3.reuse, -R27.reuse ;  /* 0x000000033a3a7223 */ /* 0x180fe2000001081b */
[----:B------:R-:W-:Y:S01]  /*48a0*/  ISETP.GT.AND P4, PT, R2, 0x31, PT ;  /* 0x000000310200780c */ /* 0x000fe20003f84270 */
[--C-:B------:R-:W-:Y:S01]  /*48b0*/  FFMA.FTZ R60, R60, R3, -R27.reuse ;  /* 0x000000033c3c7223 */ /* 0x100fe2000001081b */
[----:B------:R-:W-:Y:S01]  /*48c0*/  FMNMX.FTZ R7, R40, R7, !PT ;  /* 0x0000000728077209 */ /* 0x000fe20007810000 */
[----:B------:R1:W2:Y:S01]  /*48d0*/  MUFU.EX2 R86, R21 ;  /* 0x0000001500567308 */ /* 0x0002a20000000800 */
[----:B0-----:R-:W-:Y:S01]  /*48e0*/  FSEL R42, R31, -INF , P3 ;  /* 0xff8000001f2a7808 */ /* 0x001fe20001800000 */
[-CC-:B------:R-:W-:Y:S01]  /*48f0*/  FFMA.FTZ R62, R62, R3.reuse, -R27.reuse ;  /* 0x000000033e3e7223 */ /* 0x180fe2000001081b */
[----:B------:R-:W-:Y:S01]  /*4900*/  ISETP.GT.AND P3, PT, R2, 0x38, PT ;  /* 0x000000380200780c */ /* 0x000fe20003f64270 */
[-CC-:B------:R-:W-:Y:S01]  /*4910*/  FFMA.FTZ R64, R64, R3.reuse, -R27.reuse ;  /* 0x0000000340407223 */ /* 0x180fe2000001081b */
[----:B------:R-:W-:Y:S01]  /*4920*/  FSEL R44, R33, -INF , P4 ;  /* 0xff800000212c7808 */ /* 0x000fe20002000000 */
[--C-:B------:R-:W-:Y:S01]  /*4930*/  FFMA.FTZ R66, R66, R3, -R27.reuse ;  /* 0x0000000342427223 */ /* 0x100fe2000001081b */
[----:B------:R-:W-:Y:S01]  /*4940*/  FMNMX.FTZ R7, R42, R7, !PT ;  /* 0x000000072a077209 */ /* 0x000fe20007810000 */
[----:B------:R0:W3:Y:S01]  /*4950*/  MUFU.EX2 R211, R25 ;  /* 0x0000001900d37308 */ /* 0x0000e20000000800 */
[----:B------:R-:W-:Y:S01]  /*4960*/  ISETP.GT.AND P4, PT, R2, 0x39, PT ;  /* 0x000000390200780c */ /* 0x000fe20003f84270 */
[-CC-:B-1----:R-:W-:Y:S01]  /*4970*/  FFMA.FTZ R21, R50, R3.reuse, -R27.reuse ;  /* 0x0000000332157223 */ /* 0x182fe2000001081b */
[----:B------:R-:W-:Y:S01]  /*4980*/  FSEL R46, R35, -INF , P3 ;  /* 0xff800000232e7808 */ /* 0x000fe20001800000 */
[--C-:B------:R-:W-:Y:S01]  /*4990*/  FFMA.FTZ R68, R68, R3, -R27.reuse ;  /* 0x0000000344447223 */ /* 0x100fe2000001081b */
[----:B------:R-:W-:Y:S01]  /*49a0*/  FMNMX.FTZ R7, R44, R7, !PT ;  /* 0x000000072c077209 */ /* 0x000fe20007810000 */
[-CC-:B------:R-:W-:Y:S01]  /*49b0*/  FFMA.FTZ R70, R70, R3.reuse, -R27.reuse ;  /* 0x0000000346467223 */ /* 0x180fe2000001081b */
[----:B------:R-:W-:Y:S01]  /*49c0*/  ISETP.GT.AND P3, PT, R2, 0x40, PT ;  /* 0x000000400200780c */ /* 0x000fe20003f64270 */
[----:B------:R1:W4:Y:S01]  /*49d0*/  MUFU.EX2 R88, R21 ;  /* 0x0000001500587308 */ /* 0x0003220000000800 */
[----:B------:R-:W-:Y:S01]  /*49e0*/  FSEL R48, R37, -INF , P4 ;  /* 0xff80000025307808 */ /* 0x000fe20002000000 */
[--C-:B0-----:R-:W-:Y:S01]  /*49f0*/  FFMA.FTZ R25, R54, R3, -R27.reuse ;  /* 0x0000000336197223 */ /* 0x101fe2000001081b */
[----:B------:R-:W-:Y:S01]  /*4a00*/  FMNMX.FTZ R7, R46, R7, !PT ;  /* 0x000000072e077209 */ /* 0x000fe20007810000 */
[-CC-:B------:R-:W-:Y:S01]  /*4a10*/  FFMA.FTZ R72, R72, R3.reuse, -R27.reuse ;  /* 0x0000000348487223 */ /* 0x180fe2000001081b */
[----:B------:R-:W-:Y:S01]  /*4a20*/  ISETP.GT.AND P4, PT, R2, 0x41, PT ;  /* 0x000000410200780c */ /* 0x000fe20003f84270 */
[--C-:B------:R-:W-:Y:S01]  /*4a30*/  FFMA.FTZ R74, R74, R3, -R27.reuse ;  /* 0x000000034a4a7223 */ /* 0x100fe2000001081b */
[----:B------:R-:W-:Y:S01]  /*4a40*/  FSEL R50, R39, -INF , P3 ;  /* 0xff80000027327808 */ /* 0x000fe20001800000 */
[----:B------:R-:W-:Y:S01]  /*4a50*/  MUFU.EX2 R205, R25 ;  /* 0x0000001900cd7308 */ /* 0x000fe20000000800 */
[----:B------:R-:W-:Y:S01]  /*4a60*/  FMNMX.FTZ R7, R48, R7, !PT ;  /* 0x0000000730077209 */ /* 0x000fe20007810000 */
[-CC-:B-1----:R-:W-:Y:S01]  /*4a70*/  FFMA.FTZ R21, R56, R3.reuse, -R27.reuse ;  /* 0x0000000338157223 */ /* 0x182fe2000001081b */
[----:B------:R-:W-:Y:S01]  /*4a80*/  ISETP.GT.AND P3, PT, R2, 0x48, PT ;  /* 0x000000480200780c */ /* 0x000fe20003f64270 */
[----:B------:R-:W0:Y:S01]  /*4a90*/  @P2 LDC R39, c[0x0][0x450] ;  /* 0x00011400ff272b82 */ /* 0x000e220000000800 */
[----:B------:R-:W-:Y:S01]  /*4aa0*/  FSEL R52, R43, -INF , P4 ;  /* 0xff8000002b347808 */ /* 0x000fe20002000000 */
[--C-:B------:R-:W-:Y:S01]  /*4ab0*/  FFMA.FTZ R76, R76, R3, -R27.reuse ;  /* 0x000000034c4c7223 */ /* 0x100fe2000001081b */
[----:B------:R-:W-:Y:S01]  /*4ac0*/  FMNMX.FTZ R7, R50, R7, !PT ;  /* 0x0000000732077209 */ /* 0x000fe20007810000 */
[----:B------:R-:W-:Y:S01]  /*4ad0*/  MUFU.EX2 R90, R21 ;  /* 0x00000015005a7308 */ /* 0x000fe20000000800 */
[----:B------:R-:W-:Y:S01]  /*4ae0*/  ISETP.GT.AND P4, PT, R2, 0x49, PT ;  /* 0x000000490200780c */ /* 0x000fe20003f84270 */
[-CC-:B------:R-:W-:Y:S01]  /*4af0*/  FFMA.FTZ R78, R78, R3.reuse, -R27.reuse ;  /* 0x000000034e4e7223 */ /* 0x180fe2000001081b */
[----:B------:R-:W-:Y:S01]  /*4b00*/  FSEL R2, R47, -INF , P3 ;  /* 0xff8000002f027808 */ /* 0x000fe20001800000 */
[--C-:B------:R-:W-:Y:S01]  /*4b10*/  FFMA.FTZ R80, R80, R3, -R27.reuse ;  /* 0x0000000350507223 */ /* 0x100fe2000001081b */
[----:B------:R-:W-:Y:S01]  /*4b20*/  FMNMX.FTZ R7, R52, R7, !PT ;  /* 0x0000000734077209 */ /* 0x000fe20007810000 */
[--C-:B------:R-:W-:Y:S01]  /*4b30*/  FFMA.FTZ R82, R82, R3, -R27.reuse ;  /* 0x0000000352527223 */ /* 0x100fe2000001081b */
[----:B------:R-:W-:Y:S01]  /*4b40*/  FSEL R54, R29, -INF , P4 ;  /* 0xff8000001d367808 */ /* 0x000fe20002000000 */
[----:B------:R-:W-:Y:S01]  /*4b50*/  MUFU.EX2 R58, R58 ;  /* 0x0000003a003a7308 */ /* 0x000fe20000000800 */
[----:B------:R-:W-:Y:S01]  /*4b60*/  FMNMX.FTZ R7, R2, R7, !PT ;  /* 0x0000000702077209 */ /* 0x000fe20007810000 */
[----:B------:R-:W-:-:S03]  /*4b70*/  FFMA.FTZ R84, R84, R3, -R27 ;  /* 0x0000000354547223 */ /* 0x000fc6000001081b */
[----:B------:R-:W-:-:S03]  /*4b80*/  FMNMX.FTZ R7, R54, R7, !PT ;  /* 0x0000000736077209 */ /* 0x000fc60007810000 */
[----:B------:R1:W-:Y:S02]  /*4b90*/  MUFU.EX2 R207, R60 ;  /* 0x0000003c00cf7308 */ /* 0x0003e40000000800 */
[----:B------:R-:W5:Y:S06]  /*4ba0*/  SHFL.BFLY PT, R56, R7, 0x2, 0x1f ;  /* 0x0c401f0007387f89 */ /* 0x000f6c00000e0000 */
[----:B------:R-:W-:Y:S01]  /*4bb0*/  MUFU.EX2 R62, R62 ;  /* 0x0000003e003e7308 */ /* 0x000fe20000000800 */
[----:B-1----:R-:W-:-:S07]  /*4bc0*/  CS2R R60, SRZ ;  /* 0x00000000003c7805 */ /* 0x002fce000001ff00 */
[----:B------:R1:W-:Y:S08]  /*4bd0*/  MUFU.EX2 R201, R64 ;  /* 0x0000004000c97308 */ /* 0x0003f00000000800 */
[----:B------:R-:W-:Y:S01]  /*4be0*/  MUFU.EX2 R66, R66 ;  /* 0x0000004200427308 */ /* 0x000fe20000000800 */
[----:B-1----:R-:W-:Y:S02]  /*4bf0*/  CS2R R64, SRZ ;  /* 0x0000000000407805 */ /* 0x002fe4000001ff00 */
[----:B-----5:R-:W-:-:S05]  /*4c00*/  FMNMX.FTZ R56, R7, R56, !PT ;  /* 0x0000003807387209 */ /* 0x020fca0007810000 */
[----:B------:R-:W1:Y:S01]  /*4c10*/  SHFL.BFLY PT, R7, R56, 0x1, 0x1f ;  /* 0x0c201f0038077f89 */ /* 0x000e6200000e0000 */
[----:B------:R5:W-:Y:S08]  /*4c20*/  MUFU.EX2 R203, R68 ;  /* 0x0000004400cb7308 */ /* 0x000bf00000000800 */
[----:B------:R-:W-:Y:S01]  /*4c30*/  MUFU.EX2 R70, R70 ;  /* 0x0000004600467308 */ /* 0x000fe20000000800 */
[----:B-----5:R-:W-:-:S07]  /*4c40*/  CS2R R68, SRZ ;  /* 0x0000000000447805 */ /* 0x020fce000001ff00 */
[----:B------:R5:W-:Y:S01]  /*4c50*/  MUFU.EX2 R197, R72 ;  /* 0x0000004800c57308 */ /* 0x000be20000000800 */
[----:B-1----:R-:W-:-:S07]  /*4c60*/  FMNMX.FTZ R7, R56, R7, !PT ;  /* 0x0000000738077209 */ /* 0x002fce0007810000 */
[----:B------:R-:W-:Y:S01]  /*4c70*/  MUFU.EX2 R74, R74 ;  /* 0x0000004a004a7308 */ /* 0x000fe20000000800 */
[----:B-----5:R-:W-:Y:S02]  /*4c80*/  CS2R R72, SRZ ;  /* 0x0000000000487805 */ /* 0x020fe4000001ff00 */
[----:B------:R-:W-:Y:S02]  /*4c90*/  CS2R R56, SRZ ;  /* 0x0000000000387805 */ /* 0x000fe4000001ff00 */
[C---:B------:R-:W-:Y:S01]  /*4ca0*/  FSETP.NEU.FTZ.AND P3, PT, R7.reuse, -INF , PT ;  /* 0xff8000000700780b */ /* 0x040fe20003f7d000 */
[----:B------:R-:W-:Y:S02]  /*4cb0*/  FMUL.FTZ R21, R7, R3 ;  /* 0x0000000307157220 */ /* 0x000fe40000410000 */
[----:B------:R-:W-:Y:S03]  /*4cc0*/  MUFU.EX2 R199, R76 ;  /* 0x0000004c00c77308 */ /* 0x000fe60000000800 */
[----:B------:R-:W-:-:S05]  /*4cd0*/  FSEL R21, R21, RZ, P3 ;  /* 0x000000ff15157208 */ /* 0x000fca0001800000 */
[-CC-:B------:R-:W-:Y:S01]  /*4ce0*/  FFMA.FTZ R8, R8, R3.reuse, -R21.reuse ;  /* 0x0000000308087223 */ /* 0x180fe20000010815 */
[-CC-:B------:R-:W-:Y:S01]  /*4cf0*/  FFMA.FTZ R0, R0, R3.reuse, -R21.reuse ;  /* 0x0000000300007223 */ /* 0x180fe20000010815 */
[-CC-:B------:R-:W-:Y:S01]  /*4d00*/  FFMA.FTZ R14, R14, R3.reuse, -R21.reuse ;  /* 0x000000030e0e7223 */ /* 0x180fe20000010815 */
[-CC-:B------:R-:W-:Y:S01]  /*4d10*/  FFMA.FTZ R26, R26, R3.reuse, -R21.reuse ;  /* 0x000000031a1a7223 */ /* 0x180fe20000010815 */
[----:B------:R1:W-:Y:S01]  /*4d20*/  MUFU.EX2 R25, R8 ;  /* 0x0000000800197308 */ /* 0x0003e20000000800 */
[-CC-:B------:R-:W-:Y:S01]  /*4d30*/  FFMA.FTZ R24, R24, R3.reuse, -R21.reuse ;  /* 0x0000000318187223 */ /* 0x180fe20000010815 */
[-CC-:B------:R-:W-:Y:S01]  /*4d40*/  FFMA.FTZ R30, R30, R3.reuse, -R21.reuse ;  /* 0x000000031e1e7223 */ /* 0x180fe20000010815 */
[-CC-:B------:R-:W-:Y:S01]  /*4d50*/  FFMA.FTZ R32, R32, R3.reuse, -R21.reuse ;  /* 0x0000000320207223 */ /* 0x180fe20000010815 */
[-CC-:B------:R-:W-:Y:S01]  /*4d60*/  FFMA.FTZ R34, R34, R3.reuse, -R21.reuse ;  /* 0x0000000322227223 */ /* 0x180fe20000010815 */
[-CC-:B------:R-:W-:Y:S01]  /*4d70*/  FFMA.FTZ R28, R28, R3.reuse, -R21.reuse ;  /* 0x000000031c1c7223 */ /* 0x180fe20000010815 */
[-CC-:B------:R-:W-:Y:S01]  /*4d80*/  FFMA.FTZ R36, R36, R3.reuse, -R21.reuse ;  /* 0x0000000324247223 */ /* 0x180fe20000010815 */
[-CC-:B------:R-:W-:Y:S01]  /*4d90*/  FFMA.FTZ R38, R38, R3.reuse, -R21.reuse ;  /* 0x0000000326267223 */ /* 0x180fe20000010815 */
[----:B------:R2:W-:Y:S01]  /*4da0*/  MUFU.EX2 R208, R0 ;  /* 0x0000000000d07308 */ /* 0x0005e20000000800 */
[----:B-1----:R-:W1:Y:S01]  /*4db0*/  @P2 LDC R8, c[0x0][0x44c] ;  /* 0x00011300ff082b82 */ /* 0x002e620000000800 */
[-CC-:B------:R-:W-:Y:S01]  /*4dc0*/  FFMA.FTZ R40, R40, R3.reuse, -R21.reuse ;  /* 0x0000000328287223 */ /* 0x180fe20000010815 */
[-CC-:B------:R-:W-:Y:S01]  /*4dd0*/  FFMA.FTZ R42, R42, R3.reuse, -R21.reuse ;  /* 0x000000032a2a7223 */ /* 0x180fe20000010815 */
[-CC-:B------:R-:W-:Y:S01]  /*4de0*/  FFMA.FTZ R44, R44, R3.reuse, -R21.reuse ;  /* 0x000000032c2c7223 */ /* 0x180fe20000010815 */
[-CC-:B------:R-:W-:Y:S01]  /*4df0*/  FFMA.FTZ R46, R46, R3.reuse, -R21.reuse ;  /* 0x000000032e2e7223 */ /* 0x180fe20000010815 */
[-CC-:B------:R-:W-:Y:S01]  /*4e00*/  FFMA.FTZ R48, R48, R3.reuse, -R21.reuse ;  /* 0x0000000330307223 */ /* 0x180fe20000010815 */
[-CC-:B------:R-:W-:Y:S01]  /*4e10*/  FFMA.FTZ R50, R50, R3.reuse, -R21.reuse ;  /* 0x0000000332327223 */ /* 0x180fe20000010815 */
[----:B------:R-:W-:Y:S01]  /*4e20*/  MUFU.EX2 R14, R14 ;  /* 0x0000000e000e7308 */ /* 0x000fe20000000800 */
[----:B--2---:R-:W-:Y:S01]  /*4e30*/  FADD.FTZ R0, R209, R86 ;  /* 0x00000056d1007221 */ /* 0x004fe20000010000 */
[-CC-:B------:R-:W-:Y:S01]  /*4e40*/  FFMA.FTZ R52, R52, R3.reuse, -R21.reuse ;  /* 0x0000000334347223 */ /* 0x180fe20000010815 */
[-CC-:B------:R-:W-:Y:S01]  /*4e50*/  FFMA.FTZ R2, R2, R3.reuse, -R21.reuse ;  /* 0x0000000302027223 */ /* 0x180fe20000010815 */
[----:B------:R-:W-:Y:S01]  /*4e60*/  FFMA.FTZ R54, R54, R3, -R21 ;  /* 0x0000000336367223 */ /* 0x000fe20000010815 */
[----:B---3--:R-:W-:Y:S01]  /*4e70*/  FADD.FTZ R37, R211, R0 ;  /* 0x00000000d3257221 */ /* 0x008fe20000010000 */
[----:B------:R-:W-:-:S02]  /*4e80*/  F2FP.F16.F32.PACK_AB R209, R86, R209 ;  /* 0x000000d156d1723e */ /* 0x000fc400000000ff */
[----:B------:R-:W-:Y:S01]  /*4e90*/  CS2R R86, SRZ ;  /* 0x0000000000567805 */ /* 0x000fe2000001ff00 */
[----:B------:R-:W2:Y:S01]  /*4ea0*/  MUFU.EX2 R27, R26 ;  /* 0x0000001a001b7308 */ /* 0x000ea20000000800 */
[C---:B----4-:R-:W-:Y:S01]  /*4eb0*/  FADD.FTZ R0, R88.reuse, R37 ;  /* 0x0000002558007221 */ /* 0x050fe20000010000 */
[----:B------:R-:W-:Y:S02]  /*4ec0*/  F2FP.F16.F32.PACK_AB R211, R88, R211 ;  /* 0x000000d358d3723e */ /* 0x000fe400000000ff */
[----:B------:R-:W-:Y:S02]  /*4ed0*/  CS2R R88, SRZ ;  /* 0x0000000000587805 */ /* 0x000fe4000001ff00 */
[----:B------:R-:W-:Y:S02]  /*4ee0*/  CS2R R76, SRZ ;  /* 0x00000000004c7805 */ /* 0x000fe4000001ff00 */
[----:B------:R-:W3:Y:S01]  /*4ef0*/  MUFU.EX2 R24, R24 ;  /* 0x0000001800187308 */ /* 0x000ee20000000800 */
[----:B-1----:R-:W-:-:S05]  /*4f00*/  @P2 IMAD.HI.U32 R8, R23, R8, RZ ;  /* 0x0000000817082227 */ /* 0x002fca00078e00ff */
[----:B0-----:R-:W-:Y:S01]  /*4f10*/  @P2 SHF.R.U32.HI R23, RZ, R39, R8 ;  /* 0x00000027ff172219 */ /* 0x001fe20000011608 */
[----:B------:R-:W-:Y:S01]  /*4f20*/  IMAD.U32 R8, RZ, RZ, UR60 ;  /* 0x0000003cff087e24 */ /* 0x000fe2000f8e00ff */
[----:B------:R-:W0:Y:S01]  /*4f30*/  MUFU.EX2 R29, R30 ;  /* 0x0000001e001d7308 */ /* 0x000e220000000800 */
[----:B--2---:R-:W-:Y:S02]  /*4f40*/  F2FP.F16.F32.PACK_AB R210, R27, R14 ;  /* 0x0000000e1bd2723e */ /* 0x004fe400000000ff */
[----:B------:R-:W-:Y:S01]  /*4f50*/  IADD3 R152, R23, -R9, R152 ;  /* 0x8000000917987210 */ /* 0x000fe20007ffe098 */
[----:B------:R-:W-:Y:S01]  /*4f60*/  FADD.FTZ R23, R205, R0 ;  /* 0x00000000cd177221 */ /* 0x000fe20000010000 */
[----:B------:R-:W-:Y:S01]  /*4f70*/  FADD.FTZ R9, R208, R25 ;  /* 0x00000019d0097221 */ /* 0x000fe20000010000 */
[----:B------:R-:W-:Y:S01]  /*4f80*/  @!P1 VIADD R0, R8, 0x38840 ;  /* 0x0003884008009836 */ /* 0x000fe20000000000 */
[----:B------:R-:W-:Y:S01]  /*4f90*/  F2FP.F16.F32.PACK_AB R208, R25, R208 ;  /* 0x000000d019d0723e */ /* 0x000fe200000000ff */
[----:B------:R-:W-:Y:S01]  /*4fa0*/  FADD.FTZ R23, R90, R23 ;  /* 0x000000175a177221 */ /* 0x000fe20000010000 */
[----:B------:R-:W1:Y:S01]  /*4fb0*/  MUFU.EX2 R32, R32 ;  /* 0x0000002000207308 */ /* 0x000e620000000800 */
[----:B------:R-:W-:Y:S01]  /*4fc0*/  FADD.FTZ R8, R14, R9 ;  /* 0x000000090e087221 */ /* 0x000fe20000010000 */
[----:B------:R-:W-:Y:S01]  /*4fd0*/  @!P1 PRMT R0, RZ, 0x654, R0 ;  /* 0x00000654ff009816 */ /* 0x000fe20000000000 */
[----:B------:R-:W-:Y:S01]  /*4fe0*/  FADD.FTZ R26, R58, R23 ;  /* 0x000000173a1a7221 */ /* 0x000fe20000010000 */
[----:B------:R-:W-:-:S04]  /*4ff0*/  IMAD.HI R152, R152, 0x66666667, RZ ;  /* 0x6666666798987827 */ /* 0x000fc800078e02ff */
[----:B------:R-:W-:Y:S01]  /*5000*/  FADD.FTZ R9, R27, R8 ;  /* 0x000000081b097221 */ /* 0x000fe20000010000 */
[----:B------:R3:W-:Y:S01]  /*5010*/  @!P1 SYNCS.ARRIVE.TRANS64.RED.A1T0 RZ, [R0+URZ], RZ ;  /* 0x000000ff00ff99a7 */ /* 0x0007e2000810043f */
[----:B------:R-:W-:Y:S01]  /*5020*/  FADD.FTZ R37, R207, R26 ;  /* 0x0000001acf257221 */ /* 0x000fe20000010000 */
[----:B------:R-:W2:Y:S01]  /*5030*/  MUFU.EX2 R31, R34 ;  /* 0x00000022001f7308 */ /* 0x000ea20000000800 */
[----:B------:R-:W-:Y:S02]  /*5040*/  SHF.R.U32.HI R21, RZ, 0x1f, R152 ;  /* 0x0000001fff157819 */ /* 0x000fe40000011698 */
[----:B------:R-:W-:Y:S01]  /*5050*/  CS2R R26, SRZ ;  /* 0x00000000001a7805 */ /* 0x000fe2000001ff00 */
[----:B------:R-:W-:Y:S01]  /*5060*/  FADD.FTZ R8, R62, R37 ;  /* 0x000000253e087221 */ /* 0x000fe20000010000 */
[----:B------:R-:W-:Y:S02]  /*5070*/  F2FP.F16.F32.PACK_AB R205, R90, R205 ;  /* 0x000000cd5acd723e */ /* 0x000fe400000000ff */
[----:B------:R-:W-:Y:S01]  /*5080*/  CS2R R90, SRZ ;  /* 0x00000000005a7805 */ /* 0x000fe2000001ff00 */
[----:B---3--:R-:W-:Y:S01]  /*5090*/  FADD.FTZ R0, R24, R9 ;  /* 0x0000000918007221 */ /* 0x008fe20000010000 */
[----:B------:R-:W-:Y:S01]  /*50a0*/  FADD.FTZ R37, R201, R8 ;  /* 0x00000008c9257221 */ /* 0x000fe20000010000 */
[----:B------:R-:W3:Y:S01]  /*50b0*/  MUFU.EX2 R28, R28 ;  /* 0x0000001c001c7308 */ /* 0x000ee20000000800 */
[----:B------:R-:W-:Y:S01]  /*50c0*/  LEA.HI.SX32 R155, R152, R21, 0x1b ;  /* 0x00000015989b7211 */ /* 0x000fe200078fdaff */
[----:B0-----:R-:W-:Y:S01]  /*50d0*/  FADD.FTZ R9, R29, R0 ;  /* 0x000000001d097221 */ /* 0x001fe20000010000 */
[----:B------:R-:W-:Y:S01]  /*50e0*/  FADD.FTZ R8, R66, R37 ;  /* 0x0000002542087221 */ /* 0x000fe20000010000 */
[----:B------:R-:W-:-:S02]  /*50f0*/  F2FP.F16.F32.PACK_AB R207, R207, R58 ;  /* 0x0000003acfcf723e */ /* 0x000fc400000000ff */
[----:B------:R-:W-:Y:S01]  /*5100*/  CS2R R58, SRZ ;  /* 0x00000000003a7805 */ /* 0x000fe2000001ff00 */
[----:B-1----:R-:W-:Y:S01]  /*5110*/  FADD.FTZ R0, R32, R9 ;  /* 0x0000000920007221 */ /* 0x002fe20000010000 */
[----:B------:R-:W-:Y:S01]  /*5120*/  FADD.FTZ R39, R203, R8 ;  /* 0x00000008cb277221 */ /* 0x000fe20000010000 */
[----:B------:R-:W0:Y:S01]  /*5130*/  MUFU.EX2 R33, R36 ;  /* 0x0000002400217308 */ /* 0x000e220000000800 */
[----:B------:R-:W-:Y:S01]  /*5140*/  VIMNMX R214, R18, R155, !PT ;  /* 0x0000009b12d67248 */ /* 0x000fe20007fe0100 */
[----:B--2---:R-:W-:Y:S01]  /*5150*/  FADD.FTZ R9, R31, R0 ;  /* 0x000000001f097221 */ /* 0x004fe20000010000 */
[----:B------:R-:W-:Y:S01]  /*5160*/  FADD.FTZ R8, R70, R39 ;  /* 0x0000002746087221 */ /* 0x000fe20000010000 */
[----:B------:R-:W-:Y:S02]  /*5170*/  F2FP.F16.F32.PACK_AB R201, R201, R62 ;  /* 0x0000003ec9c9723e */ /* 0x000fe400000000ff */
[----:B------:R-:W-:Y:S02]  /*5180*/  CS2R R62, SRZ ;  /* 0x00000000003e7805 */ /* 0x000fe4000001ff00 */
[----:B------:R-:W-:Y:S01]  /*5190*/  F2FP.F16.F32.PACK_AB R203, R203, R66 ;  /* 0x00000042cbcb723e */ /* 0x000fe200000000ff */
[C---:B------:R-:W-:Y:S01]  /*51a0*/  FADD.FTZ R21, R197.reuse, R8 ;  /* 0x00000008c5157221 */ /* 0x040fe20000010000 */
[----:B------:R-:W1:Y:S01]  /*51b0*/  MUFU.EX2 R38, R38 ;  /* 0x0000002600267308 */ /* 0x000e620000000800 */
[----:B---3--:R-:W-:Y:S01]  /*51c0*/  FADD.FTZ R0, R28, R9 ;  /* 0x000000091c007221 */ /* 0x008fe20000010000 */
[----:B------:R-:W-:Y:S01]  /*51d0*/  F2FP.F16.F32.PACK_AB R197, R197, R70 ;  /* 0x00000046c5c5723e */ /* 0x000fe200000000ff */
[----:B------:R-:W-:Y:S01]  /*51e0*/  FADD.FTZ R8, R74, R21 ;  /* 0x000000154a087221 */ /* 0x000fe20000010000 */
[----:B------:R-:W-:-:S02]  /*51f0*/  F2FP.F16.F32.PACK_AB R204, R29, R24 ;  /* 0x000000181dcc723e */ /* 0x000fc400000000ff */
[----:B------:R-:W-:Y:S02]  /*5200*/  CS2R R70, SRZ ;  /* 0x0000000000467805 */ /* 0x000fe4000001ff00 */
[----:B------:R-:W-:Y:S01]  /*5210*/  F2FP.F16.F32.PACK_AB R206, R31, R32 ;  /* 0x000000201fce723e */ /* 0x000fe200000000ff */
[----:B------:R-:W-:Y:S01]  /*5220*/  FADD.FTZ R39, R199, R8 ;  /* 0x00000008c7277221 */ /* 0x000fe20000010000 */
[----:B------:R-:W2:Y:S01]  /*5230*/  MUFU.EX2 R35, R40 ;  /* 0x0000002800237308 */ /* 0x000ea20000000800 */
[----:B0-----:R-:W-:Y:S01]  /*5240*/  FADD.FTZ R9, R33, R0 ;  /* 0x0000000021097221 */ /* 0x001fe20000010000 */
[----:B------:R-:W-:Y:S02]  /*5250*/  F2FP.F16.F32.PACK_AB R199, R199, R74 ;  /* 0x0000004ac7c7723e */ /* 0x000fe400000000ff */
[----:B------:R-:W-:Y:S02]  /*5260*/  CS2R R74, SRZ ;  /* 0x00000000004a7805 */ /* 0x000fe4000001ff00 */
[----:B------:R-:W-:-:S02]  /*5270*/  F2FP.F16.F32.PACK_AB R200, R33, R28 ;  /* 0x0000001c21c8723e */ /* 0x000fc400000000ff */
[----:B------:R-:W-:Y:S02]  /*5280*/  CS2R R66, SRZ ;  /* 0x0000000000427805 */ /* 0x000fe4000001ff00 */
[----:B------:R-:W-:Y:S02]  /*5290*/  CS2R R32, SRZ ;  /* 0x0000000000207805 */ /* 0x000fe4000001ff00 */
[----:B------:R-:W-:Y:S01]  /*52a0*/  CS2R R30, SRZ ;  /* 0x00000000001e7805 */ /* 0x000fe2000001ff00 */
[----:B------:R-:W0:Y:S01]  /*52b0*/  MUFU.EX2 R42, R42 ;  /* 0x0000002a002a7308 */ /* 0x000e220000000800 */
[----:B-1----:R-:W-:Y:S01]  /*52c0*/  FADD.FTZ R0, R38, R9 ;  /* 0x0000000926007221 */ /* 0x002fe20000010000 */
[----:B------:R-:W-:-:S06]  /*52d0*/  CS2R R28, SRZ ;  /* 0x00000000001c7805 */ /* 0x000fcc000001ff00 */
[----:B------:R-:W1:Y:S01]  /*52e0*/  MUFU.EX2 R78, R78 ;  /* 0x0000004e004e7308 */ /* 0x000e620000000800 */
[C---:B--2---:R-:W-:Y:S01]  /*52f0*/  FADD.FTZ R9, R35.reuse, R0 ;  /* 0x0000000023097221 */ /* 0x044fe20000010000 */
[----:B------:R-:W-:Y:S02]  /*5300*/  F2FP.F16.F32.PACK_AB R202, R35, R38 ;  /* 0x0000002623ca723e */ /* 0x000fe400000000ff */
[----:B------:R-:W-:-:S04]  /*5310*/  CS2R R34, SRZ ;  /* 0x0000000000227805 */ /* 0x000fc8000001ff00 */
[----:B------:R2:W3:Y:S01]  /*5320*/  MUFU.EX2 R23, R44 ;  /* 0x0000002c00177308 */ /* 0x0004e20000000800 */
[----:B0-----:R-:W-:-:S07]  /*5330*/  FADD.FTZ R0, R42, R9 ;  /* 0x000000092a007221 */ /* 0x001fce0000010000 */
[----:B------:R0:W4:Y:S01]  /*5340*/  MUFU.EX2 R193, R80 ;  /* 0x0000005000c17308 */ /* 0x0001220000000800 */
[----:B-1----:R-:W-:Y:S01]  /*5350*/  FADD.FTZ R8, R78, R39 ;  /* 0x000000274e087221 */ /* 0x002fe20000010000 */
[----:B--2---:R-:W-:-:S06]  /*5360*/  CS2R R44, SRZ ;  /* 0x00000000002c7805 */ /* 0x004fcc000001ff00 */
[----:B------:R-:W1:Y:S01]  /*5370*/  MUFU.EX2 R46, R46 ;  /* 0x0000002e002e7308 */ /* 0x000e620000000800 */
[C---:B---3--:R-:W-:Y:S01]  /*5380*/  FADD.FTZ R9, R23.reuse, R0 ;  /* 0x0000000017097221 */ /* 0x048fe20000010000 */
[----:B------:R-:W-:Y:S01]  /*5390*/  F2FP.F16.F32.PACK_AB R196, R23, R42 ;  /* 0x0000002a17c4723e */ /* 0x000fe200000000ff */
[----:B------:R-:W-:Y:S01]  /*53a0*/  VIADD R23, R153, 0xfffffffe ;  /* 0xfffffffe99177836 */ /* 0x000fe20000000000 */
[----:B0-----:R-:W-:Y:S02]  /*53b0*/  CS2R R80, SRZ ;  /* 0x0000000000507805 */ /* 0x001fe4000001ff00 */
[----:B------:R-:W-:Y:S02]  /*53c0*/  CS2R R42, SRZ ;  /* 0x00000000002a7805 */ /* 0x000fe4000001ff00 */
[----:B------:R-:W0:Y:S01]  /*53d0*/  MUFU.EX2 R82, R82 ;  /* 0x0000005200527308 */ /* 0x000e220000000800 */
[----:B----4-:R-:W-:Y:S01]  /*53e0*/  FADD.FTZ R39, R193, R8 ;  /* 0x00000008c1277221 */ /* 0x010fe20000010000 */
[----:B------:R-:W-:-:S02]  /*53f0*/  ISETP.GE.AND P3, PT, R23, R214, PT ;  /* 0x000000d61700720c */ /* 0x000fc40003f66270 */
[----:B------:R-:W-:Y:S02]  /*5400*/  F2FP.F16.F32.PACK_AB R193, R193, R78 ;  /* 0x0000004ec1c1723e */ /* 0x000fe400000000ff */
[----:B------:R-:W-:Y:S02]  /*5410*/  CS2R R78, SRZ ;  /* 0x00000000004e7805 */ /* 0x000fe4000001ff00 */
[----:B------:R2:W3:Y:S01]  /*5420*/  MUFU.EX2 R37, R48 ;  /* 0x0000003000257308 */ /* 0x0004e20000000800 */
[----:B-1----:R-:W-:-:S07]  /*5430*/  FADD.FTZ R0, R46, R9 ;  /* 0x000000092e007221 */ /* 0x002fce0000010000 */
[----:B------:R-:W1:Y:S01]  /*5440*/  MUFU.EX2 R50, R50 ;  /* 0x0000003200327308 */ /* 0x000e620000000800 */
[----:B0-----:R-:W-:Y:S01]  /*5450*/  FADD.FTZ R8, R82, R39 ;  /* 0x0000002752087221 */ /* 0x001fe20000010000 */
[----:B--2---:R-:W-:-:S06]  /*5460*/  CS2R R48, SRZ ;  /* 0x0000000000307805 */ /* 0x004fcc000001ff00 */
[----:B------:R0:W2:Y:S01]  /*5470*/  MUFU.EX2 R21, R52 ;  /* 0x0000003400157308 */ /* 0x0000a20000000800 */
[C---:B---3--:R-:W-:Y:S01]  /*5480*/  FADD.FTZ R41, R37.reuse, R0 ;  /* 0x0000000025297221 */ /* 0x048fe20000010000 */
[----:B------:R-:W-:Y:S02]  /*5490*/  F2FP.F16.F32.PACK_AB R198, R37, R46 ;  /* 0x0000002e25c6723e */ /* 0x000fe400000000ff */
[----:B------:R-:W-:Y:S02]  /*54a0*/  CS2R R46, SRZ ;  /* 0x00000000002e7805 */ /* 0x000fe4000001ff00 */
[----:B------:R-:W-:Y:S02]  /*54b0*/  CS2R R36, SRZ ;  /* 0x0000000000247805 */ /* 0x000fe4000001ff00 */
[----:B------:R-:W3:Y:S01]  /*54c0*/  MUFU.EX2 R2, R2 ;  /* 0x0000000200027308 */ /* 0x000ee20000000800 */
[----:B-1----:R-:W-:Y:S01]  /*54d0*/  FADD.FTZ R0, R50, R41 ;  /* 0x0000002932007221 */ /* 0x002fe20000010000 */
[----:B0-----:R-:W-:-:S02]  /*54e0*/  CS2R R52, SRZ ;  /* 0x0000000000347805 */ /* 0x001fc4000001ff00 */
[----:B------:R-:W-:-:S04]  /*54f0*/  CS2R R40, SRZ ;  /* 0x0000000000287805 */ /* 0x000fc8000001ff00 */
[----:B------:R0:W1:Y:S01]  /*5500*/  MUFU.EX2 R195, R84 ;  /* 0x0000005400c37308 */ /* 0x0000620000000800 */
[C---:B--2---:R-:W-:Y:S01]  /*5510*/  FADD.FTZ R25, R21.reuse, R0 ;  /* 0x0000000015197221 */ /* 0x044fe20000010000 */
[----:B------:R-:W-:Y:S02]  /*5520*/  F2FP.F16.F32.PACK_AB R192, R21, R50 ;  /* 0x0000003215c0723e */ /* 0x000fe400000000ff */
[----:B------:R-:W-:Y:S02]  /*5530*/  CS2R R50, SRZ ;  /* 0x0000000000327805 */ /* 0x000fe4000001ff00 */
[----:B------:R-:W-:Y:S02]  /*5540*/  MOV R0, 0x3f800000 ;  /* 0x3f80000000007802 */ /* 0x000fe40000000f00 */
[----:B------:R2:W4:Y:S01]  /*5550*/  MUFU.EX2 R39, R54 ;  /* 0x0000003600277308 */ /* 0x0005220000000800 */
[----:B---3--:R-:W-:Y:S01]  /*5560*/  FADD.FTZ R14, R2, R25 ;  /* 0x00000019020e7221 */ /* 0x008fe20000010000 */
[----:B0-----:R-:W-:-:S02]  /*5570*/  CS2R R84, SRZ ;  /* 0x0000000000547805 */ /* 0x001fc4000001ff00 */
[----:B------:R-:W-:Y:S01]  /*5580*/  CS2R R24, SRZ ;  /* 0x0000000000187805 */ /* 0x000fe2000001ff00 */
[C---:B-1----:R-:W-:Y:S01]  /*5590*/  FADD.FTZ R9, R195.reuse, R8 ;  /* 0x00000008c3097221 */ /* 0x042fe20000010000 */
[----:B------:R-:W-:Y:S01]  /*55a0*/  F2FP.F16.F32.PACK_AB R195, R195, R82 ;  /* 0x00000052c3c3723e */ /* 0x000fe200000000ff */
[----:B------:R-:W-:Y:S01]  /*55b0*/  IMAD.MOV.U32 R8, RZ, RZ, RZ ;  /* 0x000000ffff087224 */ /* 0x000fe200078e00ff */
[----:B------:R-:W-:Y:S02]  /*55c0*/  CS2R R82, SRZ ;  /* 0x0000000000527805 */ /* 0x000fe4000001ff00 */
[----:B--2---:R-:W-:Y:S01]  /*55d0*/  CS2R R54, SRZ ;  /* 0x0000000000367805 */ /* 0x004fe2000001ff00 */
[C---:B----4-:R-:W-:Y:S01]  /*55e0*/  FADD.FTZ R14, R39.reuse, R14 ;  /* 0x0000000e270e7221 */ /* 0x050fe20000010000 */
[----:B------:R-:W-:Y:S01]  /*55f0*/  F2FP.F16.F32.PACK_AB R194, R39, R2 ;  /* 0x0000000227c2723e */ /* 0x000fe200000000ff */
[----:B------:R-:W-:Y:S01]  /*5600*/  IMAD.MOV.U32 R2, RZ, RZ, 0x3f800000 ;  /* 0x3f800000ff027424 */ /* 0x000fe200078e00ff */
[----:B------:R-:W-:Y:S01]  /*5610*/  CS2R R38, SRZ ;  /* 0x0000000000267805 */ /* 0x000fe2000001ff00 */
[----:B------:R-:W-:Y:S06]  /*5620*/  @!P3 BRA `(.L_x_2180) ;  /* 0x00000044006cb947 */ /* 0x000fec0003800000 */
[----:B------:R-:W-:Y:S01]  /*5630*/  UMOV UR6, URZ ;  /* 0x0000003f00067c82 */ /* 0x000fe20008000000 */
[----:B------:R-:W-:Y:S01]  /*5640*/  IMAD.MOV.U32 R21, RZ, RZ, R6 ;  /* 0x000000ffff157224 */ /* 0x000fe200078e0006 */
[----:B------:R-:W-:Y:S01]  /*5650*/  MOV R215, RZ ;  /* 0x000000ff00d77202 */ /* 0x000fe20000000f00 */
[----:B------:R-:W-:Y:S02]  /*5660*/  IMAD.MOV.U32 R212, RZ, RZ, R7 ;  /* 0x000000ffffd47224 */ /* 0x000fe400078e0007 */
[----:B------:R-:W-:Y:S02]  /*5670*/  IMAD.MOV.U32 R2, RZ, RZ, 0x3f800000 ;  /* 0x3f800000ff027424 */ /* 0x000fe400078e00ff */
[----:B------:R-:W-:Y:S02]  /*5680*/  IMAD.U32 R218, RZ, RZ, UR6 ;  /* 0x00000006ffda7e24 */ /* 0x000fe4000f8e00ff */
[----:B------:R-:W-:Y:S02]  /*5690*/  IMAD.MOV.U32 R0, RZ, RZ, 0x3f800000 ;  /* 0x3f800000ff007424 */ /* 0x000fe400078e00ff */
[----:B------:R-:W-:-:S07]  /*56a0*/  IMAD.MOV.U32 R151, RZ, RZ, RZ ;  /* 0x000000ffff977224 */ /* 0x000fce00078e00ff */
.L_x_2189:
[----:B------:R-:W-:-:S13]  /*56b0*/  R2UR UR6, R218 ;  /* 0x00000000da0672ca */ /* 0x000fda00000e0000 */
[----:B------:R-:W-:-:S04]  /*56c0*/  UIADD3 UR6, UR6, 0x1, URZ ;  /* 0x0000000106067890 */ /* 0x000fc8000fffe03f */
[----:B------:R-:W-:-:S04]  /*56d0*/  UISETP.NE.AND UP0, UPT, UR6, 0x2, UPT ;  /* 0x000000020600788c */ /* 0x000fc8000bf05270 */
[----:B------:R-:W-:Y:S02]  /*56e0*/  USEL UR7, URZ, 0x1, UP0 ;  /* 0x000000013f077887 */ /* 0x000fe40008000000 */
[----:B------:R-:W-:-:S04]  /*56f0*/  USEL UR61, UR6, URZ, UP0 ;  /* 0x0000003f063d7287 */ /* 0x000fc80008000000 */
[----:B------:R-:W-:Y:S01]  /*5700*/  LOP3.LUT R8, R215, UR7, RZ, 0x3c, !PT ;  /* 0x00000007d7087c12 */ /* 0x000fe2000f8e3cff */
[----:B------:R-:W-:Y:S07]  /*5710*/  @!P0 BRA `(.L_x_2181) ;  /* 0x0000000000048947 */ /* 0x000fee0003800000 */
[----:B------:R-:W-:Y:S01]  /*5720*/  BPT.TRAP 0x1 ;  /* 0x000000040000795c */ /* 0x000fe20000300000 */
.L_x_2181:
[----:B------:R-:W-:Y:S02]  /*5730*/  R2UR UR6, R16 ;  /* 0x00000000100672ca */ /* 0x000fe400000e0000 */
[----:B------:R-:W-:-:S11]  /*5740*/  SHF.L.U32 R3, R8, 0x1f, RZ ;  /* 0x0000001f08037819 */ /* 0x000fd600000006ff */
[----:B------:R-:W-:-:S06]  /*5750*/  ULEA UR6, UR61, UR6, 0x3 ;  /* 0x000000063d067291 */ /* 0x000fcc000f8e183f */
[----:B------:R-:W-:-:S03]  /*5760*/  MOV R213, UR6 ;  /* 0x0000000600d57c02 */ /* 0x000fc60008000f00 */
[----:B------:R0:W1:Y:S01]  /*5770*/  SYNCS.PHASECHK.TRANS64.TRYWAIT P3, [UR6+0x38830], R3 ;  /* 0x03883003ff0075a7 */ /* 0x0000620008060146 */
[----:B------:R-:W-:Y:S05]  /*5780*/  @!P0 BRA `(.L_x_2182) ;  /* 0x0000000000048947 */ /* 0x000fea0003800000 */
[----:B------:R-:W-:Y:S01]  /*5790*/  BPT.TRAP 0x1 ;  /* 0x000000040000795c */ /* 0x000fe20000300000 */
.L_x_2182:
[----:B-1----:R-:W-:Y:S05]  /*57a0*/  @P3 BRA `(.L_x_2183) ;  /* 0x00000000000c3947 */ /* 0x002fea0003800000 */
[----:B------:R-:W-:-:S13]  /*57b0*/  R2UR UR6, R213 ;  /* 0x00000000d50672ca */ /* 0x000fda00000e0000 */
[----:B------:R-:W1:Y:S02]  /*57c0*/  SYNCS.PHASECHK.TRANS64.TRYWAIT P3, [UR6+0x38830], R3 ;  /* 0x03883003ff0075a7 */ /* 0x000e640008060146 */
[----:B-1----:R-:W-:Y:S05]  /*57d0*/  @!P3 BRA `(.L_x_2184) ;  /* 0x0000010400a8b947 */ /* 0x002fea0003800000 */
.L_x_2183:
[----:B------:R-:W-:Y:S01]  /*57e0*/  R2UR UR6, R15 ;  /* 0x000000000f0672ca */ /* 0x000fe200000e0000 */
[----:B------:R-:W-:Y:S01]  /*57f0*/  WARPGROUP.ARRIVE ;  /* 0x00000000000079c5 */ /* 0x000fe20000000000 */
        /* <DEDUP_REMOVED lines=42> */
[----:B------:R-:W-:Y:S01]  /*5aa0*/  UMOV UR19, 0x40000040 ;  /* 0x4000004000137882 */ /* 0x000fe20000000000 */
        /* <DEDUP_REMOVED lines=8> */
[----:B------:R-:W-:Y:S01]  /*5b30*/  UMOV UR10, UR52 ;  /* 0x00000034000a7c82 */ /* 0x000fe20008000000 */
[----:B------:R-:W-:Y:S01]  /*5b40*/  UMOV UR11, UR53 ;  /* 0x00000035000b7c82 */ /* 0x000fe20008000000 */
        /* <DEDUP_REMOVED lines=594> */
.L_x_2185:
[----:B------:R-:W-:Y:S02]  /*8070*/  R2UR UR7, R16 ;  /* 0x00000000100772ca */ /* 0x000fe400000e0000 */
[----:B------:R-:W-:Y:S02]  /*8080*/  R2UR UR6, R218 ;  /* 0x00000000da0672ca */ /* 0x000fe400000e0000 */
[----:B------:R-:W-:-:S11]  /*8090*/  SHF.L.U32 R0, R215, 0x1f, RZ ;  /* 0x0000001fd7007819 */ /* 0x000fd600000006ff */
[----:B------:R-:W-:-:S09]  /*80a0*/  ULEA UR7, UR6, UR7, 0x3 ;  /* 0x0000000706077291 */ /* 0x000fd2000f8e183f */
[----:B------:R0:W1:Y:S01]  /*80b0*/  SYNCS.PHASECHK.TRANS64.TRYWAIT P3, [UR7+0x38850], R0 ;  /* 0x03885000ff0075a7 */ /* 0x0000620008060147 */
[----:B------:R-:W-:Y:S05]  /*80c0*/  @!P0 BRA `(.L_x_2186) ;  /* 0x0000000000048947 */ /* 0x000fea0003800000 */
[----:B------:R-:W-:Y:S01]  /*80d0*/  BPT.TRAP 0x1 ;  /* 0x000000040000795c */ /* 0x000fe20000300000 */
.L_x_2186:
[----:B-1----:R-:W-:Y:S05]  /*80e0*/  @P3 BRA `(.L_x_2187) ;  /* 0x0000000000083947 */ /* 0x002fea0003800000 */
[----:B------:R-:W1:Y:S02]  /*80f0*/  SYNCS.PHASECHK.TRANS64.TRYWAIT P3, [UR7+0x38850], R0 ;  /* 0x03885000ff0075a7 */ /* 0x000e640008060147 */
[----:B-1----:R-:W-:Y:S05]  /*8100*/  @!P3 BRA `(.L_x_2188) ;  /* 0x000000dc0078b947 */ /* 0x002fea0003800000 */
.L_x_2187:
[----:B------:R-:W-:Y:S01]  /*8110*/  R2UR UR6, R16 ;  /* 0x00000000100672ca */ /* 0x000fe200000e0000 */
[----:B------:R-:W-:Y:S01]  /*8120*/  WARPGROUP.ARRIVE ;  /* 0x00000000000079c5 */ /* 0x000fe20000000000 */
[----:B------:R-:W-:Y:S01]  /*8130*/  R2UR UR10, R218 ;  /* 0x00000000da0a72ca */ /* 0x000fe200000e0000 */
[----:B------:R-:W-:Y:S01]  /*8140*/  UMOV UR11, 0x40000040 ;  /* 0x40000040000b7882 */ /* 0x000fe20000000000 */
[----:B------:R-:W-:Y:S01]  /*8150*/  ULDC UR14, c[0x0][0x9d8] ;  /* 0x00027600000e7ab9 */ /* 0x000fe20000000800 */
[----:B-1----:R-:W-:Y:S02]  /*8160*/  IMAD.MOV.U32 R3, RZ, RZ, R19 ;  /* 0x000000ffff037224 */ /* 0x002fe400078e0013 */
[----:B------:R-:W-:Y:S01]  /*8170*/  FMUL.FTZ R182, R182, UR14 ;  /* 0x0000000eb6b67c20 */ /* 0x000fe20008410000 */
[----:B------:R-:W-:Y:S01]  /*8180*/  FMUL.FTZ R2, R185, UR14 ;  /* 0x0000000eb9027c20 */ /* 0x000fe20008410000 */
[----:B------:R-:W-:Y:S01]  /*8190*/  FMUL.FTZ R6, R188, UR14 ;  /* 0x0000000ebc067c20 */ /* 0x000fe20008410000 */
[----:B------:R-:W-:Y:S01]  /*81a0*/  FMUL.FTZ R185, R179, UR14 ;  /* 0x0000000eb3b97c20 */ /* 0x000fe20008410000 */
[----:B------:R1:W-:Y:S01]  /*81b0*/  MUFU.TANH R188, R182 ;  /* 0x000000b600bc7308 */ /* 0x0003e20000002400 */
[----:B------:R-:W-:Y:S01]  /*81c0*/  FMUL.FTZ R179, R180, UR14 ;  /* 0x0000000eb4b37c20 */ /* 0x000fe20008410000 */
[----:B------:R-:W-:Y:S01]  /*81d0*/  FMUL.FTZ R180, R183, UR14 ;  /* 0x0000000eb7b47c20 */ /* 0x000fe20008410000 */
[----:B------:R-:W-:Y:S01]  /*81e0*/  UIADD3 UR6, UR6, 0x400, URZ ;  /* 0x0000040006067890 */ /* 0x000fe2000fffe03f */
[----:B------:R-:W-:Y:S01]  /*81f0*/  FMUL.FTZ R183, R168, UR14 ;  /* 0x0000000ea8b77c20 */ /* 0x000fe20008410000 */
[----:B------:R-:W-:Y:S01]  /*8200*/  FMUL.FTZ R168, R171, UR14 ;  /* 0x0000000eaba87c20 */ /* 0x000fe20008410000 */
[----:B------:R-:W-:Y:S01]  /*8210*/  ULDC UR18, c[0x0][0x2f0] ;  /* 0x0000bc0000127ab9 */ /* 0x000fe20000000800 */
[----:B------:R-:W-:Y:S01]  /*8220*/  USHF.R.U32.HI UR6, URZ, 0x4, UR6 ;  /* 0x000000043f067899 */ /* 0x000fe20008011606 */
[----:B0-----:R-:W-:Y:S01]  /*8230*/  FMUL.FTZ R0, R184, UR14 ;  /* 0x0000000eb8007c20 */ /* 0x001fe20008410000 */
[----:B-1----:R-:W-:-:S02]  /*8240*/  IMAD.MOV.U32 R182, RZ, RZ, -0x50 ;  /* 0xffffffb0ffb67424 */ /* 0x002fc400078e00ff */
[----:B------:R-:W-:Y:S01]  /*8250*/  FMUL.FTZ R184, R191, UR14 ;  /* 0x0000000ebfb87c20 */ /* 0x000fe20008410000 */
[----:B------:R-:W-:Y:S01]  /*8260*/  ULOP3.LUT UR6, UR6, 0x3fff, URZ, 0xc0, !UPT ;  /* 0x00003fff06067892 */ /* 0x000fe2000f8ec03f */
[----:B------:R-:W-:Y:S01]  /*8270*/  FMUL.FTZ R178, R178, UR14 ;  /* 0x0000000eb2b27c20 */ /* 0x000fe20008410000 */
[----:B------:R-:W-:Y:S01]  /*8280*/  IMAD R171, R23, R182, 0x1 ;  /* 0x0000000117ab7424 */ /* 0x000fe200078e02b6 */
[----:B------:R-:W-:Y:S01]  /*8290*/  ULDC UR15, c[0x0][0x288] ;  /* 0x0000a200000f7ab9 */ /* 0x000fe20000000800 */
[----:B------:R-:W-:Y:S01]  /*82a0*/  ULOP3.LUT UR6, UR6, 0x2800000, URZ, 0xfc, !UPT ;  /* 0x0280000006067892 */ /* 0x000fe2000f8efc3f */
[----:B------:R-:W-:Y:S01]  /*82b0*/  MUFU.TANH R184, R184 ;  /* 0x000000b800b87308 */ /* 0x000fe20000002400 */
[----:B------:R-:W-:Y:S02]  /*82c0*/  IMAD R182, R20, -0x2, R171 ;  /* 0xfffffffe14b67824 */ /* 0x000fe400078e02ab */
[----:B------:R-:W-:Y:S01]  /*82d0*/  FMUL.FTZ R170, R170, UR14 ;  /* 0x0000000eaaaa7c20 */ /* 0x000fe20008410000 */
[----:B------:R-:W-:Y:S01]  /*82e0*/  UIMAD UR6, UR10, 0xa00, UR6 ;  /* 0x00000a000a0678a4 */ /* 0x000fe2000f8e0206 */
[----:B------:R-:W-:Y:S01]  /*82f0*/  FMUL.FTZ R7, R189, UR14 ;  /* 0x0000000ebd077c20 */ /* 0x000fe20008410000 */
[----:B------:R-:W-:-:S02]  /*8300*/  IMAD R171, R17, UR18, R182 ;  /* 0x0000001211ab7c24 */ /* 0x000fc4000f8e02b6 */
[----:B------:R-:W-:Y:S01]  /*8310*/  FMUL.FTZ R182, R175, UR14 ;  /* 0x0000000eafb67c20 */ /* 0x000fe20008410000 */
[----:B------:R-:W-:Y:S01]  /*8320*/  FMUL.FTZ R162, R162, UR14 ;  /* 0x0000000ea2a27c20 */ /* 0x000fe20008410000 */
[----:B------:R-:W-:Y:S01]  /*8330*/  MUFU.TANH R178, R178 ;  /* 0x000000b200b27308 */ /* 0x000fe20000002400 */
[----:B------:R-:W-:Y:S01]  /*8340*/  FMUL.FTZ R174, R174, UR14 ;  /* 0x0000000eaeae7c20 */ /* 0x000fe20008410000 */
        /* <DEDUP_REMOVED lines=19> */
[----:B------:R-:W-:-:S03]  /*8480*/  IMAD.MOV.U32 R215, RZ, RZ, R8 ;  /* 0x000000ffffd77224 */ /* 0x000fc600078e0008 */
[----:B------:R0:W-:Y:S08]  /*8490*/  MUFU.TANH R189, R170 ;  /* 0x000000aa00bd7308 */ /* 0x0001f00000002400 */
[----:B------:R-:W-:Y:S01]  /*84a0*/  MUFU.TANH R191, R162 ;  /* 0x000000a200bf7308 */ /* 0x000fe20000002400 */
[----:B0-----:R-:W-:-:S07]  /*84b0*/  FMUL.FTZ R170, R166, UR14 ;  /* 0x0000000ea6aa7c20 */ /* 0x001fce0008410000 */
        /* <DEDUP_REMOVED lines=20> */
[----:B------:R-:W-:Y:S02]  /*8600*/  FMUL.FTZ R208, R186, UR14 ;  /* 0x0000000ebad07c20 */ /* 0x000fe40008410000 */
[----:B------:R-:W0:Y:S03]  /*8610*/  @P2 LDC R186, c[0x0][0x44c] ;  /* 0x00011300ffba2b82 */ /* 0x000e260000000800 */
[----:B------:R-:W-:Y:S01]  /*8620*/  HGMMA.64x256x16.F32 R24, R204, gdesc[UR8].tnspB, R24, gsb0 ;  /* 0x43e00008cc187df0 */ /* 0x000fe20008000818 */
[----:B------:R-:W-:Y:S01]  /*8630*/  UIADD3 UR10, UR6, 0x100, URZ ;  /* 0x00000100060a7890 */ /* 0x000fe2000fffe03f */
[----:B------:R-:W1:Y:S01]  /*8640*/  MUFU.TANH R208, R208 ;  /* 0x000000d000d07308 */ /* 0x000e620000002400 */
[----:B------:R-:W-:Y:S01]  /*8650*/  UMOV UR11, 0x40000040 ;  /* 0x40000040000b7882 */ /* 0x000fe20000000000 */
[----:B0-----:R-:W-:Y:S01]  /*8660*/  @P2 IMAD.HI.U32 R186, R19, R186, RZ ;  /* 0x000000ba13ba2227 */ /* 0x001fe200078e00ff */
[----:B------:R-:W-:-:S02]  /*8670*/  WARPGROUP.DEPBAR.LE gsb0, 0x0 ;  /* 0x00008000000079c5 */ /* 0x000fc40000010000 */
[----:B------:R-:W-:Y:S01]  /*8680*/  WARPGROUP.ARRIVE ;  /* 0x00000000000079c5 */ /* 0x000fe20000000000 */
[----:B------:R-:W-:Y:S01]  /*8690*/  FMUL.FTZ R206, R187, UR14 ;  /* 0x0000000ebbce7c20 */ /* 0x000fe20008410000 */
[----:B------:R-:W-:Y:S01]  /*86a0*/  FMUL.FTZ R204, R190, UR14 ;  /* 0x0000000ebecc7c20 */ /* 0x000fe20008410000 */
[----:B------:R-:W0:Y:S01]  /*86b0*/  @P2 LDC R187, c[0x0][0x450] ;  /* 0x00011400ffbb2b82 */ /* 0x000e220000000800 */
[----:B------:R-:W-:-:S15]  /*86c0*/  MUFU.TANH R190, R168 ;  /* 0x000000a800be7308 */ /* 0x000fde0000002400 */
[----:B------:R-:W-:-:S02]  /*86d0*/  NOP ;  /* 0x0000000000007918 */ /* 0x000fc40000000000 */
[----:B------:R-:W-:Y:S01]  /*86e0*/  HGMMA.64x256x16.F32 R24, R200, gdesc[UR8].tnspB, R24, gsb0 ;  /* 0x43e00008c8187df0 */ /* 0x000fe20008000818 */
[----:B------:R-:W-:Y:S01]  /*86f0*/  UIADD3 UR10, UR6, 0x180, URZ ;  /* 0x00000180060a7890 */ /* 0x000fe2000fffe03f */
[----:B------:R-:W-:Y:S01]  /*8700*/  UMOV UR11, 0x40000040 ;  /* 0x40000040000b7882 */ /* 0x000fe20000000000 */
[----:B------:R-:W-:Y:S01]  /*8710*/  UIADD3 UR6, UR6, 0x200, URZ ;  /* 0x0000020006067890 */ /* 0x000fe2000fffe03f */
[----:B------:R-:W2:Y:S08]  /*8720*/  MUFU.TANH R206, R206 ;  /* 0x000000ce00ce7308 */ /* 0x000eb00000002400 */
[----:B------:R-:W3:Y:S01]  /*8730*/  MUFU.TANH R204, R204 ;  /* 0x000000cc00cc7308 */ /* 0x000ee20000002400 */
[----:B0-----:R-:W-:-:S05]  /*8740*/  @P2 SHF.R.U32.HI R3, RZ, R187, R186 ;  /* 0x000000bbff032219 */ /* 0x001fca00000116ba */
[----:B------:R-:W0:Y:S04]  /*8750*/  SHFL.IDX PT, R186, R3, 0x1, 0x1c1f ;  /* 0x003c1f0003ba7f89 */ /* 0x000e2800000e0000 */
[----:B------:R4:W5:Y:S02]  /*8760*/  SHFL.IDX PT, R210, R3, RZ, 0x1c1f ;  /* 0x001c1fff03d27589 */ /* 0x00096400000e0000 */
[----:B----4-:R-:W4:Y:S01]  /*8770*/  LDC R3, c[0x0][0x988] ;  /* 0x00026200ff037b82 */ /* 0x010f220000000800 */
[----:B0-----:R-:W-:-:S04]  /*8780*/  IADD3 R175, R186, -UR15, R171 ;  /* 0x8000000fbaaf7c10 */ /* 0x001fc8000fffe0ab */
[C---:B------:R-:W-:Y:S02]  /*8790*/  ISETP.GT.AND P3, PT, R175.reuse, RZ, PT ;  /* 0x000000ffaf00720c */ /* 0x040fe40003f64270 */
[C---:B------:R-:W-:Y:S02]  /*87a0*/  ISETP.GT.AND P4, PT, R175.reuse, 0x1, PT ;  /* 0x00000001af00780c */ /* 0x040fe40003f84270 */
[----:B-1----:R-:W-:Y:S02]  /*87b0*/  FSEL R208, R208, -INF , P3 ;  /* 0xff800000d0d07808 */ /* 0x002fe40001800000 */
[----:B------:R-:W-:Y:S02]  /*87c0*/  ISETP.GT.AND P3, PT, R175, 0x8, PT ;  /* 0x00000008af00780c */ /* 0x000fe40003f64270 */
[----:B--2---:R-:W-:Y:S02]  /*87d0*/  FSEL R206, R206, -INF , P4 ;  /* 0xff800000cece7808 */ /* 0x004fe40002000000 */
[----:B------:R-:W-:-:S02]  /*87e0*/  FMNMX.FTZ R187, R208, R21, !PT ;  /* 0x00000015d0bb7209 */ /* 0x000fc40007810000 */
[C---:B------:R-:W-:Y:S02]  /*87f0*/  ISETP.GT.AND P4, PT, R175.reuse, 0x9, PT ;  /* 0x00000009af00780c */ /* 0x040fe40003f84270 */
[----:B---3--:R-:W-:Y:S02]  /*8800*/  FSEL R204, R204, -INF , P3 ;  /* 0xff800000cccc7808 */ /* 0x008fe40001800000 */
[----:B------:R-:W-:Y:S02]  /*8810*/  FMNMX.FTZ R187, R206, R187, !PT ;  /* 0x000000bbcebb7209 */ /* 0x000fe40007810000 */
[----:B------:R-:W-:Y:S02]  /*8820*/  ISETP.GT.AND P3, PT, R175, 0x10, PT ;  /* 0x00000010af00780c */ /* 0x000fe40003f64270 */
[----:B------:R-:W-:Y:S02]  /*8830*/  FMNMX.FTZ R187, R204, R187, !PT ;  /* 0x000000bbccbb7209 */ /* 0x000fe40007810000 */
[----:B------:R-:W-:-:S02]  /*8840*/  FSEL R166, R178, -INF , P3 ;  /* 0xff800000b2a67808 */ /* 0x000fc40001800000 */
[C---:B------:R-:W-:Y:S02]  /*8850*/  ISETP.GT.AND P3, PT, R175.reuse, 0x18, PT ;  /* 0x00000018af00780c */ /* 0x040fe40003f64270 */
[----:B-----5:R-:W-:Y:S02]  /*8860*/  IADD3 R171, R210, -UR15, R171 ;  /* 0x8000000fd2ab7c10 */ /* 0x020fe4000fffe0ab */
[----:B------:R-:W-:Y:S02]  /*8870*/  FSEL R186, R188, -INF , P3 ;  /* 0xff800000bcba7808 */ /* 0x000fe40001800000 */
[----:B------:R-:W-:Y:S01]  /*8880*/  ISETP.GT.AND P3, PT, R175, 0x20, PT ;  /* 0x00000020af00780c */ /* 0x000fe20003f64270 */
[----:B------:R0:W-:Y:S01]  /*8890*/  MUFU.TANH R188, R155 ;  /* 0x0000009b00bc7308 */ /* 0x0001e20000002400 */
[C---:B------:R-:W-:Y:S02]  /*88a0*/  ISETP.GT.AND P5, PT, R171.reuse, 0x20, PT ;  /* 0x00000020ab00780c */ /* 0x040fe40003fa4270 */
[----:B------:R-:W-:-:S02]  /*88b0*/  ISETP.GT.AND P6, PT, R171, 0x21, PT ;  /* 0x00000021ab00780c */ /* 0x000fc40003fc4270 */
[----:B------:R-:W-:Y:S02]  /*88c0*/  FSEL R210, R183, -INF , P5 ;  /* 0xff800000b7d27808 */ /* 0x000fe40002800000 */
[----:B------:R-:W-:Y:S01]  /*88d0*/  ISETP.GT.AND P5, PT, R171, 0x29, PT ;  /* 0x00000029ab00780c */ /* 0x000fe20003fa4270 */
[----:B0-----:R-:W-:Y:S01]  /*88e0*/  FMUL.FTZ R155, R169, UR14 ;  /* 0x0000000ea99b7c20 */ /* 0x001fe20008410000 */
[----:B------:R-:W-:-:S05]  /*88f0*/  FMUL.FTZ R169, R164, UR14 ;  /* 0x0000000ea4a97c20 */ /* 0x000fca0008410000 */
[----:B------:R-:W0:Y:S08]  /*8900*/  MUFU.TANH R155, R155 ;  /* 0x0000009b009b7308 */ /* 0x000e300000002400 */
[----:B------:R-:W-:Y:S01]  /*8910*/  MUFU.TANH R169, R169 ;  /* 0x000000a900a97308 */ /* 0x000fe20000002400 */
[----:B0-----:R-:W-:Y:S01]  /*8920*/  FSEL R218, R155, -INF , P6 ;  /* 0xff8000009bda7808 */ /* 0x001fe20003000000 */
[----:B------:R-:W-:-:S02]  /*8930*/  WARPGROUP.DEPBAR.LE gsb0, 0x0 ;  /* 0x00008000000079c5 */ /* 0x000fc40000010000 */
[----:B------:R-:W-:Y:S01]  /*8940*/  WARPGROUP.ARRIVE ;  /* 0x00000000000079c5 */ /* 0x000fe20000000000 */
[----:B------:R-:W-:-:S03]  /*8950*/  FSEL R202, R184, -INF , P4 ;  /* 0xff800000b8ca7808 */ /* 0x000fc60002000000 */
[----:B------:R0:W1:Y:S01]  /*8960*/  MUFU.TANH R200, R163 ;  /* 0x000000a300c87308 */ /* 0x0000620000002400 */
[----:B------:R-:W-:Y:S02]  /*8970*/  ISETP.GT.AND P4, PT, R175, 0x11, PT ;  /* 0x00000011af00780c */ /* 0x000fe40003f84270 */
[----:B------:R-:W-:Y:S01]  /*8980*/  FMNMX.FTZ R187, R202, R187, !PT ;  /* 0x000000bbcabb7209 */ /* 0x000fe20007810000 */
[----:B------:R-:W-:Y:S01]  /*8990*/  HGMMA.64x256x16.F32 R24, R196, gdesc[UR8].tnspB, R24, gsb0 ;  /* 0x43e00008c4187df0 */ /* 0x000fe20008000818 */
[----:B------:R-:W-:Y:S01]  /*89a0*/  FSEL R162, R185, -INF , P4 ;  /* 0xff800000b9a27808 */ /* 0x000fe20002000000 */
[----:B------:R-:W-:Y:S01]  /*89b0*/  UMOV UR10, UR6 ;  /* 0x00000006000a7c82 */ /* 0x000fe20008000000 */
[----:B------:R-:W-:Y:S01]  /*89c0*/  FMNMX.FTZ R187, R166, R187, !PT ;  /* 0x000000bba6bb7209 */ /* 0x000fe20007810000 */
[----:B------:R-:W2:Y:S01]  /*89d0*/  MUFU.TANH R184, R170 ;  /* 0x000000aa00b87308 */ /* 0x000ea20000002400 */
[----:B------:R-:W-:Y:S01]  /*89e0*/  ISETP.GT.AND P4, PT, R175, 0x19, PT ;  /* 0x00000019af00780c */ /* 0x000fe20003f84270 */
[----:B0-----:R-:W-:Y:S01]  /*89f0*/  FMUL.FTZ R163, R154, UR14 ;  /* 0x0000000e9aa37c20 */ /* 0x001fe20008410000 */
[----:B------:R-:W-:Y:S01]  /*8a00*/  FMNMX.FTZ R187, R162, R187, !PT ;  /* 0x000000bba2bb7209 */ /* 0x000fe20007810000 */
[----:B------:R-:W-:Y:S01]  /*8a10*/  UMOV UR11, 0x40000040 ;  /* 0x40000040000b7882 */ /* 0x000fe20000000000 */
[----:B------:R-:W-:-:S02]  /*8a20*/  FSEL R168, R180, -INF , P4 ;  /* 0xff800000b4a87808 */ /* 0x000fc40002000000 */
[----:B------:R-:W-:Y:S01]  /*8a30*/  FMNMX.FTZ R187, R186, R187, !PT ;  /* 0x000000bbbabb7209 */ /* 0x000fe20007810000 */
[----:B------:R0:W3:Y:S01]  /*8a40*/  MUFU.TANH R185, R163 ;  /* 0x000000a300b97308 */ /* 0x0000e20000002400 */
[----:B------:R-:W-:Y:S02]  /*8a50*/  ISETP.GT.AND P4, PT, R175, 0x21, PT ;  /* 0x00000021af00780c */ /* 0x000fe40003f84270 */
[----:B------:R-:W-:Y:S02]  /*8a60*/  FSEL R180, R189, -INF , P3 ;  /* 0xff800000bdb47808 */ /* 0x000fe40001800000 */
[----:B------:R-:W-:Y:S02]  /*8a70*/  FMNMX.FTZ R187, R168, R187, !PT ;  /* 0x000000bba8bb7209 */ /* 0x000fe40007810000 */
[----:B------:R-:W-:Y:S01]  /*8a80*/  ISETP.GT.AND P3, PT, R175, 0x28, PT ;  /* 0x00000028af00780c */ /* 0x000fe20003f64270 */
[----:B------:R5:W-:Y:S01]  /*8a90*/  MUFU.TANH R189, R159 ;  /* 0x0000009f00bd7308 */ /* 0x000be20000002400 */
[----:B------:R-:W-:Y:S01]  /*8aa0*/  FSEL R154, R190, -INF , P4 ;  /* 0xff800000be9a7808 */ /* 0x000fe20002000000 */
[----:B0-----:R-:W-:Y:S01]  /*8ab0*/  FMUL.FTZ R163, R158, UR14 ;  /* 0x0000000e9ea37c20 */ /* 0x001fe20008410000 */
[----:B------:R-:W-:-:S02]  /*8ac0*/  FMNMX.FTZ R187, R180, R187, !PT ;  /* 0x000000bbb4bb7209 */ /* 0x000fc40007810000 */
[C---:B------:R-:W-:Y:S02]  /*8ad0*/  ISETP.GT.AND P4, PT, R175.reuse, 0x29, PT ;  /* 0x00000029af00780c */ /* 0x040fe40003f84270 */
[----:B------:R-:W-:Y:S01]  /*8ae0*/  FSEL R174, R174, -INF , P3 ;  /* 0xff800000aeae7808 */ /* 0x000fe20001800000 */
[----:B------:R-:W0:Y:S01]  /*8af0*/  MUFU.TANH R163, R163 ;  /* 0x000000a300a37308 */ /* 0x000e220000002400 */
[----:B------:R-:W-:Y:S01]  /*8b00*/  FMNMX.FTZ R187, R154, R187, !PT ;  /* 0x000000bb9abb7209 */ /* 0x000fe20007810000 */
[----:B-----5:R-:W-:Y:S01]  /*8b10*/  FMUL.FTZ R159, R172, UR14 ;  /* 0x0000000eac9f7c20 */ /* 0x020fe20008410000 */
[C---:B------:R-:W-:Y:S02]  /*8b20*/  ISETP.GT.AND P3, PT, R175.reuse, 0x30, PT ;  /* 0x00000030af00780c */ /* 0x040fe40003f64270 */
[----:B------:R-:W-:Y:S02]  /*8b30*/  FSEL R170, R182, -INF , P4 ;  /* 0xff800000b6aa7808 */ /* 0x000fe40002000000 */
[----:B------:R-:W-:Y:S01]  /*8b40*/  FMNMX.FTZ R187, R174, R187, !PT ;  /* 0x000000bbaebb7209 */ /* 0x000fe20007810000 */
[----:B------:R-:W-:Y:S01]  /*8b50*/  MUFU.TANH R159, R159 ;  /* 0x0000009f009f7308 */ /* 0x000fe20000002400 */
[----:B------:R-:W-:-:S02]  /*8b60*/  ISETP.GT.AND P4, PT, R175, 0x31, PT ;  /* 0x00000031af00780c */ /* 0x000fc40003f84270 */
[----:B------:R-:W-:Y:S02]  /*8b70*/  FSEL R158, R191, -INF , P3 ;  /* 0xff800000bf9e7808 */ /* 0x000fe40001800000 */
[----:B------:R-:W-:Y:S02]  /*8b80*/  FMNMX.FTZ R187, R170, R187, !PT ;  /* 0x000000bbaabb7209 */ /* 0x000fe40007810000 */
[C---:B------:R-:W-:Y:S02]  /*8b90*/  ISETP.GT.AND P3, PT, R175.reuse, 0x38, PT ;  /* 0x00000038af00780c */ /* 0x040fe40003f64270 */
[----:B-1----:R-:W-:Y:S02]  /*8ba0*/  FSEL R178, R200, -INF , P4 ;  /* 0xff800000c8b27808 */ /* 0x002fe40002000000 */
[----:B------:R-:W-:Y:S02]  /*8bb0*/  FMNMX.FTZ R187, R158, R187, !PT ;  /* 0x000000bb9ebb7209 */ /* 0x000fe40007810000 */
[----:B------:R-:W-:-:S02]  /*8bc0*/  ISETP.GT.AND P4, PT, R175, 0x39, PT ;  /* 0x00000039af00780c */ /* 0x000fc40003f84270 */
[----:B--2---:R-:W-:Y:S02]  /*8bd0*/  FSEL R184, R184, -INF , P3 ;  /* 0xff800000b8b87808 */ /* 0x004fe40001800000 */
[----:B------:R-:W-:Y:S02]  /*8be0*/  FMNMX.FTZ R187, R178, R187, !PT ;  /* 0x000000bbb2bb7209 */ /* 0x000fe40007810000 */
[----:B------:R-:W-:Y:S02]  /*8bf0*/  ISETP.GT.AND P3, PT, R175, 0x40, PT ;  /* 0x00000040af00780c */ /* 0x000fe40003f64270 */
[----:B------:R-:W-:Y:S01]  /*8c00*/  FSEL R190, R167, -INF , P4 ;  /* 0xff800000a7be7808 */ /* 0x000fe20002000000 */
[----:B------:R-:W-:Y:S01]  /*8c10*/  FMUL.FTZ R167, R160, UR14 ;  /* 0x0000000ea0a77c20 */ /* 0x000fe20008410000 */
[----:B------:R-:W-:Y:S02]  /*8c20*/  FMNMX.FTZ R187, R184, R187, !PT ;  /* 0x000000bbb8bb7209 */ /* 0x000fe40007810000 */
[----:B------:R-:W-:-:S02]  /*8c30*/  ISETP.GT.AND P4, PT, R175, 0x41, PT ;  /* 0x00000041af00780c */ /* 0x000fc40003f84270 */
[----:B---3--:R-:W-:Y:S01]  /*8c40*/  FSEL R182, R185, -INF , P3 ;  /* 0xff800000b9b67808 */ /* 0x008fe20001800000 */
[----:B------:R-:W-:Y:S01]  /*8c50*/  MUFU.TANH R167, R167 ;  /* 0x000000a700a77308 */ /* 0x000fe20000002400 */
[----:B------:R-:W-:Y:S02]  /*8c60*/  FMNMX.FTZ R187, R190, R187, !PT ;  /* 0x000000bbbebb7209 */ /* 0x000fe40007810000 */
[C---:B------:R-:W-:Y:S02]  /*8c70*/  ISETP.GT.AND P3, PT, R175.reuse, 0x48, PT ;  /* 0x00000048af00780c */ /* 0x040fe40003f64270 */
[----:B------:R-:W-:Y:S02]  /*8c80*/  FSEL R188, R188, -INF , P4 ;  /* 0xff800000bcbc7808 */ /* 0x000fe40002000000 */
[----:B------:R-:W-:Y:S02]  /*8c90*/  FMNMX.FTZ R187, R182, R187, !PT ;  /* 0x000000bbb6bb7209 */ /* 0x000fe40007810000 */
[----:B------:R-:W-:-:S02]  /*8ca0*/  ISETP.GT.AND P4, PT, R175, 0x49, PT ;  /* 0x00000049af00780c */ /* 0x000fc40003f84270 */
[----:B0-----:R-:W-:Y:S01]  /*8cb0*/  FSEL R200, R163, -INF , P3 ;  /* 0xff800000a3c87808 */ /* 0x001fe20001800000 */
[----:B------:R-:W-:Y:S01]  /*8cc0*/  FMUL.FTZ R163, R173, UR14 ;  /* 0x0000000eada37c20 */ /* 0x000fe20008410000 */
[----:B------:R-:W-:Y:S02]  /*8cd0*/  FMNMX.FTZ R187, R188, R187, !PT ;  /* 0x000000bbbcbb7209 */ /* 0x000fe40007810000 */
[----:B------:R-:W-:Y:S02]  /*8ce0*/  FSEL R172, R189, -INF , P4 ;  /* 0xff800000bdac7808 */ /* 0x000fe40002000000 */
[----:B------:R-:W-:Y:S01]  /*8cf0*/  FMNMX.FTZ R187, R200, R187, !PT ;  /* 0x000000bbc8bb7209 */ /* 0x000fe20007810000 */
[----:B------:R-:W0:Y:S01]  /*8d00*/  MUFU.TANH R163, R163 ;  /* 0x000000a300a37308 */ /* 0x000e220000002400 */
[----:B------:R-:W-:Y:S02]  /*8d10*/  ISETP.GT.AND P3, PT, R171, RZ, PT ;  /* 0x000000ffab00720c */ /* 0x000fe40003f64270 */
[----:B------:R-:W-:-:S02]  /*8d20*/  FMNMX.FTZ R187, R172, R187, !PT ;  /* 0x000000bbacbb7209 */ /* 0x000fc40007810000 */
[C---:B------:R-:W-:Y:S02]  /*8d30*/  ISETP.GT.AND P4, PT, R171.reuse, 0x1, PT ;  /* 0x00000001ab00780c */ /* 0x040fe40003f84270 */
[----:B------:R-:W-:Y:S01]  /*8d40*/  FSEL R0, R0, -INF , P3 ;  /* 0xff80000000007808 */ /* 0x000fe20001800000 */
[----:B------:R-:W1:Y:S01]  /*8d50*/  SHFL.BFLY PT, R216, R187, 0x2, 0x1f ;  /* 0x0c401f00bbd87f89 */ /* 0x000e6200000e0000 */
[C---:B------:R-:W-:Y:S02]  /*8d60*/  ISETP.GT.AND P3, PT, R171.reuse, 0x8, PT ;  /* 0x00000008ab00780c */ /* 0x040fe40003f64270 */
[----:B------:R-:W-:Y:S02]  /*8d70*/  FSEL R2, R2, -INF , P4 ;  /* 0xff80000002027808 */ /* 0x000fe40002000000 */
[----:B------:R-:W-:Y:S02]  /*8d80*/  FMNMX.FTZ R153, R0, R212, !PT ;  /* 0x000000d400997209 */ /* 0x000fe40007810000 */
[----:B------:R-:W-:-:S02]  /*8d90*/  ISETP.GT.AND P4, PT, R171, 0x9, PT ;  /* 0x00000009ab00780c */ /* 0x000fc40003f84270 */
[----:B------:R-:W-:Y:S02]  /*8da0*/  FSEL R156, R6, -INF , P3 ;  /* 0xff800000069c7808 */ /* 0x000fe40001800000 */
[----:B------:R-:W-:Y:S02]  /*8db0*/  FMNMX.FTZ R153, R2, R153, !PT ;  /* 0x0000009902997209 */ /* 0x000fe40007810000 */
[----:B------:R-:W-:Y:S02]  /*8dc0*/  ISETP.GT.AND P3, PT, R171, 0x10, PT ;  /* 0x00000010ab00780c */ /* 0x000fe40003f64270 */
[----:B------:R-:W-:Y:S02]  /*8dd0*/  FSEL R160, R7, -INF , P4 ;  /* 0xff80000007a07808 */ /* 0x000fe40002000000 */
[----:B------:R-:W-:Y:S02]  /*8de0*/  FMNMX.FTZ R153, R156, R153, !PT ;  /* 0x000000999c997209 */ /* 0x000fe40007810000 */
[----:B------:R-:W-:-:S02]  /*8df0*/  ISETP.GT.AND P4, PT, R171, 0x11, PT ;  /* 0x00000011ab00780c */ /* 0x000fc40003f84270 */
[----:B------:R-:W-:Y:S02]  /*8e00*/  FSEL R176, R176, -INF , P3 ;  /* 0xff800000b0b07808 */ /* 0x000fe40001800000 */
[----:B------:R-:W-:Y:S02]  /*8e10*/  FMNMX.FTZ R153, R160, R153, !PT ;  /* 0x00000099a0997209 */ /* 0x000fe40007810000 */
[----:B-1----:R-:W-:Y:S02]  /*8e20*/  FMNMX.FTZ R216, R187, R216, !PT ;  /* 0x000000d8bbd87209 */ /* 0x002fe40007810000 */
[----:B------:R-:W-:Y:S02]  /*8e30*/  ISETP.GT.AND P3, PT, R171, 0x18, PT ;  /* 0x00000018ab00780c */ /* 0x000fe40003f64270 */
[----:B------:R-:W-:Y:S01]  /*8e40*/  FSEL R164, R177, -INF , P4 ;  /* 0xff800000b1a47808 */ /* 0x000fe20002000000 */
[----:B------:R-:W1:Y:S01]  /*8e50*/  SHFL.BFLY PT, R173, R216, 0x1, 0x1f ;  /* 0x0c201f00d8ad7f89 */ /* 0x000e6200000e0000 */
[----:B------:R-:W-:-:S02]  /*8e60*/  FMNMX.FTZ R153, R176, R153, !PT ;  /* 0x00000099b0997209 */ /* 0x000fc40007810000 */
[----:B------:R-:W-:Y:S02]  /*8e70*/  ISETP.GT.AND P4, PT, R171, 0x19, PT ;  /* 0x00000019ab00780c */ /* 0x000fe40003f84270 */
[----:B------:R-:W-:Y:S02]  /*8e80*/  FMNMX.FTZ R153, R164, R153, !PT ;  /* 0x00000099a4997209 */ /* 0x000fe40007810000 */
[----:B------:R-:W-:Y:S02]  /*8e90*/  R2UR UR14, R213 ;  /* 0x00000000d50e72ca */ /* 0x000fe400000e0000 */
[----:B------:R-:W-:-:S05]  /*8ea0*/  MOV R175, UR7 ;  /* 0x0000000700af7c02 */ /* 0x000fca0008000f00 */
[----:B------:R-:W-:-:S05]  /*8eb0*/  @!P1 VIADD R175, R175, 0x38860 ;  /* 0x00038860afaf9836 */ /* 0x000fca0000000000 */
[----:B------:R-:W-:Y:S02]  /*8ec0*/  @!P1 PRMT R175, RZ, 0x654, R175 ;  /* 0x00000654ffaf9816 */ /* 0x000fe400000000af */
[----:B-1----:R-:W-:Y:S02]  /*8ed0*/  FMNMX.FTZ R6, R216, R173, !PT ;  /* 0x000000add8067209 */ /* 0x002fe40007810000 */
[----:B0-----:R-:W-:Y:S02]  /*8ee0*/  FSEL R216, R163, -INF , P5 ;  /* 0xff800000a3d87808 */ /* 0x001fe40002800000 */
[----:B------:R-:W-:Y:S01]  /*8ef0*/  ISETP.GT.AND P5, PT, R171, 0x31, PT ;  /* 0x00000031ab00780c */ /* 0x000fe20003fa4270 */
[----:B----4-:R-:W-:-:S03]  /*8f00*/  FMUL.FTZ R152, R6, R3 ;  /* 0x0000000306987220 */ /* 0x010fc60000410000 */
[----:B------:R-:W-:Y:S02]  /*8f10*/  FSEL R222, R161, -INF , P5 ;  /* 0xff800000a1de7808 */ /* 0x000fe40002800000 */
[----:B------:R-:W-:-:S04]  /*8f20*/  ISETP.GT.AND P5, PT, R171, 0x39, PT ;  /* 0x00000039ab00780c */ /* 0x000fc80003fa4270 */
[----:B------:R-:W-:Y:S02]  /*8f30*/  FSEL R224, R224, -INF , P5 ;  /* 0xff800000e0e07808 */ /* 0x000fe40002800000 */
[----:B------:R-:W-:-:S04]  /*8f40*/  ISETP.GT.AND P5, PT, R171, 0x41, PT ;  /* 0x00000041ab00780c */ /* 0x000fc80003fa4270 */
[----:B------:R-:W-:Y:S02]  /*8f50*/  FSEL R226, R226, -INF , P5 ;  /* 0xff800000e2e27808 */ /* 0x000fe40002800000 */
[----:B------:R-:W-:-:S04]  /*8f60*/  ISETP.GT.AND P5, PT, R171, 0x49, PT ;  /* 0x00000049ab00780c */ /* 0x000fc80003fa4270 */
[----:B------:R-:W-:Y:S01]  /*8f70*/  FSEL R230, R157, -INF , P5 ;  /* 0xff8000009de67808 */ /* 0x000fe20002800000 */
[----:B------:R-:W-:Y:S02]  /*8f80*/  WARPGROUP.DEPBAR.LE gsb0, 0x0 ;  /* 0x00008000000079c5 */ /* 0x000fe40000010000 */
[----:B------:R-:W-:Y:S01]  /*8f90*/  WARPGROUP.ARRIVE ;  /* 0x00000000000079c5 */ /* 0x000fe20000000000 */
[----:B------:R-:W-:Y:S02]  /*8fa0*/  FSEL R196, R179, -INF , P3 ;  /* 0xff800000b3c47808 */ /* 0x000fe40001800000 */
[----:B------:R-:W-:Y:S02]  /*8fb0*/  FSEL R198, R181, -INF , P4 ;  /* 0xff800000b5c67808 */ /* 0x000fe40002000000 */
[----:B------:R-:W-:Y:S01]  /*8fc0*/  FMNMX.FTZ R153, R196, R153, !PT ;  /* 0x00000099c4997209 */ /* 0x000fe20007810000 */
[----:B------:R-:W-:Y:S01]  /*8fd0*/  HGMMA.64x256x16.F32 R24, R192, gdesc[UR8].tnspB, R24, gsb0 ;  /* 0x43e00008c0187df0 */ /* 0x000fe20008000818 */
[----:B------:R-:W-:-:S02]  /*8fe0*/  ISETP.GT.AND P3, PT, R171, 0x28, PT ;  /* 0x00000028ab00780c */ /* 0x000fc40003f64270 */
[----:B------:R-:W-:Y:S02]  /*8ff0*/  FMNMX.FTZ R153, R198, R153, !PT ;  /* 0x00000099c6997209 */ /* 0x000fe40007810000 */
[----:B------:R-:W-:Y:S02]  /*9000*/  FSETP.NEU.FTZ.AND P4, PT, R6, -INF , PT ;  /* 0xff8000000600780b */ /* 0x000fe40003f9d000 */
[----:B------:R-:W-:Y:S02]  /*9010*/  FMNMX.FTZ R7, R210, R153, !PT ;  /* 0x00000099d2077209 */ /* 0x000fe40007810000 */
[----:B------:R-:W-:Y:S02]  /*9020*/  FSEL R220, R159, -INF , P3 ;  /* 0xff8000009fdc7808 */ /* 0x000fe40001800000 */
[----:B------:R-:W-:Y:S02]  /*9030*/  FMNMX.FTZ R7, R218, R7, !PT ;  /* 0x00000007da077209 */ /* 0x000fe40007810000 */
[----:B------:R-:W-:-:S02]  /*9040*/  FSEL R153, R152, RZ, P4 ;  /* 0x000000ff98997208 */ /* 0x000fc40002000000 */
[----:B------:R-:W-:Y:S02]  /*9050*/  ISETP.GT.AND P3, PT, R171, 0x30, PT ;  /* 0x00000030ab00780c */ /* 0x000fe40003f64270 */
[----:B------:R-:W-:Y:S01]  /*9060*/  FMNMX.FTZ R7, R220, R7, !PT ;  /* 0x00000007dc077209 */ /* 0x000fe20007810000 */
[-CC-:B------:R-:W-:Y:S01]  /*9070*/  FFMA.FTZ R209, R208, R3.reuse, -R153.reuse ;  /* 0x00000003d0d17223 */ /* 0x180fe20000010899 */
[----:B------:R-:W-:Y:S01]  /*9080*/  FSEL R208, R167, -INF , P3 ;  /* 0xff800000a7d07808 */ /* 0x000fe20001800000 */
[--C-:B------:R-:W-:Y:S01]  /*9090*/  FFMA.FTZ R152, R206, R3, -R153.reuse ;  /* 0x00000003ce987223 */ /* 0x100fe20000010899 */
[----:B------:R-:W-:Y:S01]  /*90a0*/  FMNMX.FTZ R7, R216, R7, !PT ;  /* 0x00000007d8077209 */ /* 0x000fe20007810000 */
[-CC-:B------:R-:W-:Y:S01]  /*90b0*/  FFMA.FTZ R211, R204, R3.reuse, -R153.reuse ;  /* 0x00000003ccd37223 */ /* 0x180fe20000010899 */
[----:B------:R-:W-:Y:S01]  /*90c0*/  ISETP.GT.AND P3, PT, R171, 0x38, PT ;  /* 0x00000038ab00780c */ /* 0x000fe20003f64270 */
[--C-:B------:R-:W-:Y:S01]  /*90d0*/  FFMA.FTZ R205, R166, R3, -R153.reuse ;  /* 0x00000003a6cd7223 */ /* 0x100fe20000010899 */
[----:B------:R-:W-:Y:S01]  /*90e0*/  FMNMX.FTZ R7, R208, R7, !PT ;  /* 0x00000007d0077209 */ /* 0x000fe20007810000 */
[--C-:B------:R-:W-:Y:S01]  /*90f0*/  FFMA.FTZ R203, R174, R3, -R153.reuse ;  /* 0x00000003aecb7223 */ /* 0x100fe20000010899 */
[----:B------:R-:W-:Y:S01]  /*9100*/  FSEL R206, R169, -INF , P3 ;  /* 0xff800000a9ce7808 */ /* 0x000fe20001800000 */
[----:B------:R-:W-:Y:S01]  /*9110*/  MUFU.EX2 R209, R209 ;  /* 0x000000d100d17308 */ /* 0x000fe20000000800 */
        /* <DEDUP_REMOVED lines=18> */
[-CC-:B------:R-:W-:Y:S01]  /*9240*/  FFMA.FTZ R201, R180, R3.reuse, -R153.reuse ;  /* 0x00000003b4c97223 */ /* 0x180fe20000010899 */
[--C-:B------:R-:W-:Y:S01]  /*9250*/  FFMA.FTZ R154, R154, R3, -R153.reuse ;  /* 0x000000039a9a7223 */ /* 0x100fe20000010899 */
[----:B------:R-:W-:Y:S01]  /*9260*/  FMNMX.FTZ R7, R228, R7, !PT ;  /* 0x00000007e4077209 */ /* 0x000fe20007810000 */
[-CC-:B------:R-:W-:Y:S01]  /*9270*/  FFMA.FTZ R199, R184, R3.reuse, -R153.reuse ;  /* 0x00000003b8c77223 */ /* 0x180fe20000010899 */
[--C-:B------:R-:W-:Y:S01]  /*9280*/  FFMA.FTZ R168, R190, R3, -R153.reuse ;  /* 0x00000003bea87223 */ /* 0x100fe20000010899 */
[----:B------:R-:W-:Y:S01]  /*9290*/  MUFU.EX2 R202, R202 ;  /* 0x000000ca00ca7308 */ /* 0x000fe20000000800 */
[----:B------:R-:W-:Y:S01]  /*92a0*/  FMNMX.FTZ R7, R230, R7, !PT ;  /* 0x00000007e6077209 */ /* 0x000fe20007810000 */
[----:B------:R-:W-:-:S04]  /*92b0*/  FFMA.FTZ R172, R172, R3, -R153 ;  /* 0x00000003acac7223 */ /* 0x000fc80000010899 */
[----:B------:R-:W0:Y:S02]  /*92c0*/  SHFL.BFLY PT, R166, R7, 0x2, 0x1f ;  /* 0x0c401f0007a67f89 */ /* 0x000e2400000e0000 */
[----:B------:R-:W-:Y:S08]  /*92d0*/  MUFU.EX2 R205, R205 ;  /* 0x000000cd00cd7308 */ /* 0x000ff00000000800 */
[----:B------:R-:W-:Y:S08]  /*92e0*/  MUFU.EX2 R232, R232 ;  /* 0x000000e800e87308 */ /* 0x000ff00000000800 */
[----:B------:R-:W-:Y:S01]  /*92f0*/  MUFU.EX2 R207, R207 ;  /* 0x000000cf00cf7308 */ /* 0x000fe20000000800 */
[----:B0-----:R-:W-:Y:S01]  /*9300*/  FMNMX.FTZ R155, R7, R166, !PT ;  /* 0x000000a6079b7209 */ /* 0x001fe20007810000 */
[----:B------:R-:W-:-:S06]  /*9310*/  FFMA.FTZ R166, R170, R3, -R153 ;  /* 0x00000003aaa67223 */ /* 0x000fcc0000010899 */
[----:B------:R-:W-:Y:S01]  /*9320*/  MUFU.EX2 R162, R162 ;  /* 0x000000a200a27308 */ /* 0x000fe20000000800 */
[----:B------:R-:W0:Y:S07]  /*9330*/  SHFL.BFLY PT, R170, R155, 0x1, 0x1f ;  /* 0x0c201f009baa7f89 */ /* 0x000e2e00000e0000 */
[----:B------:R-:W-:Y:S08]  /*9340*/  MUFU.EX2 R201, R201 ;  /* 0x000000c900c97308 */ /* 0x000ff00000000800 */
[----:B------:R-:W-:Y:S08]  /*9350*/  MUFU.EX2 R154, R154 ;  /* 0x0000009a009a7308 */ /* 0x000ff00000000800 */
[----:B------:R-:W-:Y:S01]  /*9360*/  MUFU.EX2 R203, R203 ;  /* 0x000000cb00cb7308 */ /* 0x000fe20000000800 */
[----:B0-----:R-:W-:Y:S01]  /*9370*/  FMNMX.FTZ R7, R155, R170, !PT ;  /* 0x000000aa9b077209 */ /* 0x001fe20007810000 */
[-CC-:B------:R-:W-:Y:S01]  /*9380*/  FFMA.FTZ R155, R182, R3.reuse, -R153.reuse ;  /* 0x00000003b69b7223 */ /* 0x180fe20000010899 */
[----:B------:R-:W-:-:S02]  /*9390*/  FFMA.FTZ R170, R188, R3, -R153 ;  /* 0x00000003bcaa7223 */ /* 0x000fc40000010899 */
[C---:B------:R-:W-:Y:S01]  /*93a0*/  FSETP.NEU.FTZ.AND P3, PT, R7.reuse, -INF , PT ;  /* 0xff8000000700780b */ /* 0x040fe20003f7d000 */
[CC--:B------:R-:W-:Y:S02]  /*93b0*/  FMUL.FTZ R159, R7.reuse, R3.reuse ;  /* 0x00000003079f7220 */ /* 0x0c0fe40000410000 */
[----:B------:R-:W-:Y:S01]  /*93c0*/  MUFU.EX2 R166, R166 ;  /* 0x000000a600a67308 */ /* 0x000fe20000000800 */
[----:B------:R-:W-:Y:S02]  /*93d0*/  FSEL R171, R7, RZ, P3 ;  /* 0x000000ff07ab7208 */ /* 0x000fe40001800000 */
[----:B------:R-:W-:Y:S02]  /*93e0*/  FSEL R159, R159, RZ, P3 ;  /* 0x000000ff9f9f7208 */ /* 0x000fe40001800000 */
[C---:B------:R-:W-:Y:S01]  /*93f0*/  ISETP.GT.AND P3, PT, R23.reuse, R214, PT ;  /* 0x000000d61700720c */ /* 0x040fe20003f64270 */
[----:B------:R-:W-:Y:S02]  /*9400*/  VIADD R23, R23, 0xffffffff ;  /* 0xffffffff17177836 */ /* 0x000fe40000000000 */
[----:B------:R-:W-:Y:S01]  /*9410*/  MUFU.EX2 R197, R197 ;  /* 0x000000c500c57308 */ /* 0x000fe20000000800 */
[-CC-:B------:R-:W-:Y:S01]  /*9420*/  FFMA.FTZ R161, R0, R3.reuse, -R159.reuse ;  /* 0x0000000300a17223 */ /* 0x180fe2000001089f */
[----:B------:R-:W-:Y:S01]  /*9430*/  FSEL R0, R6, RZ, P4 ;  /* 0x000000ff06007208 */ /* 0x000fe20002000000 */
[-CC-:B------:R-:W-:Y:S01]  /*9440*/  FFMA.FTZ R174, R2, R3.reuse, -R159.reuse ;  /* 0x0000000302ae7223 */ /* 0x180fe2000001089f */
[-CC-:B------:R-:W-:Y:S01]  /*9450*/  FFMA.FTZ R156, R156, R3.reuse, -R159.reuse ;  /* 0x000000039c9c7223 */ /* 0x180fe2000001089f */
[-CC-:B------:R-:W-:Y:S01]  /*9460*/  FFMA.FTZ R163, R160, R3.reuse, -R159.reuse ;  /* 0x00000003a0a37223 */ /* 0x180fe2000001089f */
[-C--:B------:R-:W-:Y:S01]  /*9470*/  FFMA.FTZ R160, R176, R3.reuse, -R159 ;  /* 0x00000003b0a07223 */ /* 0x080fe2000001089f */
[----:B------:R-:W-:Y:S01]  /*9480*/  FADD.FTZ R0, -R0, R21 ;  /* 0x0000001500007221 */ /* 0x000fe20000010100 */
[----:B------:R-:W-:Y:S01]  /*9490*/  MUFU.EX2 R161, R161 ;  /* 0x000000a100a17308 */ /* 0x000fe20000000800 */
[-CC-:B------:R-:W-:Y:S01]  /*94a0*/  FFMA.FTZ R165, R164, R3.reuse, -R159.reuse ;  /* 0x00000003a4a57223 */ /* 0x180fe2000001089f */
[-C--:B------:R-:W-:Y:S01]  /*94b0*/  FFMA.FTZ R164, R196, R3.reuse, -R159 ;  /* 0x00000003c4a47223 */ /* 0x080fe2000001089f */
[----:B------:R-:W-:Y:S01]  /*94c0*/  FMUL.FTZ R2, R0, R3 ;  /* 0x0000000300027220 */ /* 0x000fe20000410000 */
[----:B------:R-:W-:Y:S01]  /*94d0*/  FADD.FTZ R0, -R171, R212 ;  /* 0x000000d4ab007221 */ /* 0x000fe20000010100 */
[----:B------:R-:W-:-:S02]  /*94e0*/  IMAD.U32 R171, RZ, RZ, UR14 ;  /* 0x0000000effab7e24 */ /* 0x000fc4000f8e00ff */
[-CC-:B------:R-:W-:Y:S01]  /*94f0*/  FFMA.FTZ R167, R198, R3.reuse, -R159.reuse ;  /* 0x00000003c6a77223 */ /* 0x180fe2000001089f */
[-CC-:B------:R-:W-:Y:S01]  /*9500*/  FFMA.FTZ R200, R210, R3.reuse, -R159.reuse ;  /* 0x00000003d2c87223 */ /* 0x180fe2000001089f */
[-C--:B------:R-:W-:Y:S01]  /*9510*/  FMUL.FTZ R0, R0, R3.reuse ;  /* 0x0000000300007220 */ /* 0x080fe20000410000 */
[----:B------:R-:W0:Y:S01]  /*9520*/  MUFU.EX2 R2, R2 ;  /* 0x0000000200027308 */ /* 0x000e220000000800 */
[----:B------:R-:W-:Y:S02]  /*9530*/  @!P1 VIADD R171, R171, 0x38840 ;  /* 0x00038840abab9836 */ /* 0x000fe40000000000 */
[-CC-:B------:R-:W-:Y:S01]  /*9540*/  FFMA.FTZ R169, R218, R3.reuse, -R159.reuse ;  /* 0x00000003daa97223 */ /* 0x180fe2000001089f */
[-CC-:B------:R-:W-:Y:S01]  /*9550*/  FFMA.FTZ R21, R220, R3.reuse, -R159.reuse ;  /* 0x00000003dc157223 */ /* 0x180fe2000001089f */
[-CC-:B------:R-:W-:Y:S01]  /*9560*/  FFMA.FTZ R176, R216, R3.reuse, -R159.reuse ;  /* 0x00000003d8b07223 */ /* 0x180fe2000001089f */
[-C--:B------:R-:W-:Y:S01]  /*9570*/  FFMA.FTZ R196, R208, R3.reuse, -R159 ;  /* 0x00000003d0c47223 */ /* 0x080fe2000001089f */
[----:B------:R-:W-:Y:S01]  /*9580*/  @!P1 PRMT R171, RZ, 0x654, R171 ;  /* 0x00000654ffab9816 */ /* 0x000fe200000000ab */
[-CC-:B------:R-:W-:Y:S01]  /*9590*/  FFMA.FTZ R222, R222, R3.reuse, -R159.reuse ;  /* 0x00000003dede7223 */ /* 0x180fe2000001089f */
[----:B------:R-:W-:Y:S01]  /*95a0*/  MUFU.EX2 R0, R0 ;  /* 0x0000000000007308 */ /* 0x000fe20000000800 */
[-CC-:B------:R-:W-:Y:S01]  /*95b0*/  FFMA.FTZ R198, R206, R3.reuse, -R159.reuse ;  /* 0x00000003cec67223 */ /* 0x180fe2000001089f */
[-CC-:B------:R-:W-:Y:S01]  /*95c0*/  FFMA.FTZ R153, R224, R3.reuse, -R159.reuse ;  /* 0x00000003e0997223 */ /* 0x180fe2000001089f */
[-CC-:B------:R-:W-:Y:S01]  /*95d0*/  FFMA.FTZ R204, R204, R3.reuse, -R159.reuse ;  /* 0x00000003cccc7223 */ /* 0x180fe2000001089f */
[-CC-:B------:R-:W-:Y:S01]  /*95e0*/  FFMA.FTZ R226, R226, R3.reuse, -R159.reuse ;  /* 0x00000003e2e27223 */ /* 0x180fe2000001089f */
[-CC-:B------:R-:W-:Y:S01]  /*95f0*/  FFMA.FTZ R228, R228, R3.reuse, -R159.reuse ;  /* 0x00000003e4e47223 */ /* 0x180fe2000001089f */
[----:B------:R-:W-:Y:S01]  /*9600*/  FFMA.FTZ R159, R230, R3, -R159 ;  /* 0x00000003e69f7223 */ /* 0x000fe2000001089f */
[----:B------:R-:W-:Y:S01]  /*9610*/  MOV R212, R7 ;  /* 0x0000000700d47202 */ /* 0x000fe20000000f00 */
[----:B------:R-:W1:Y:S01]  /*9620*/  MUFU.EX2 R174, R174 ;  /* 0x000000ae00ae7308 */ /* 0x000e620000000800 */
[----:B0-----:R-:W-:Y:S01]  /*9630*/  FFMA.FTZ R173, R2, R9, R209 ;  /* 0x0000000902ad7223 */ /* 0x001fe200000100d1 */
[----:B------:R-:W-:Y:S01]  /*9640*/  F2FP.F16.F32.PACK_AB R209, R152, R209 ;  /* 0x000000d198d1723e */ /* 0x000fe200000000ff */
[----:B------:R-:W-:-:S05]  /*9650*/  IMAD.U32 R218, RZ, RZ, UR61 ;  /* 0x0000003dffda7e24 */ /* 0x000fca000f8e00ff */
[----:B------:R-:W-:Y:S08]  /*9660*/  MUFU.EX2 R156, R156 ;  /* 0x0000009c009c7308 */ /* 0x000ff00000000800 */
[----:B------:R-:W0:Y:S01]  /*9670*/  MUFU.EX2 R163, R163 ;  /* 0x000000a300a37308 */ /* 0x000e220000000800 */
[----:B-1----:R-:W-:-:S07]  /*9680*/  F2FP.F16.F32.PACK_AB R208, R174, R161 ;  /* 0x000000a1aed0723e */ /* 0x002fce00000000ff */
[----:B------:R-:W-:Y:S08]  /*9690*/  MUFU.EX2 R160, R160 ;  /* 0x000000a000a07308 */ /* 0x000ff00000000800 */
[----:B------:R-:W-:Y:S01]  /*96a0*/  MUFU.EX2 R165, R165 ;  /* 0x000000a500a57308 */ /* 0x000fe20000000800 */
[----:B0-----:R-:W-:-:S07]  /*96b0*/  F2FP.F16.F32.PACK_AB R210, R163, R156 ;  /* 0x0000009ca3d2723e */ /* 0x001fce00000000ff */
[----:B------:R-:W-:Y:S08]  /*96c0*/  MUFU.EX2 R164, R164 ;  /* 0x000000a400a47308 */ /* 0x000ff00000000800 */
[----:B------:R-:W0:Y:S08]  /*96d0*/  MUFU.EX2 R167, R167 ;  /* 0x000000a700a77308 */ /* 0x000e300000000800 */
[----:B------:R-:W-:Y:S08]  /*96e0*/  MUFU.EX2 R200, R200 ;  /* 0x000000c800c87308 */ /* 0x000ff00000000800 */
[----:B------:R-:W-:Y:S01]  /*96f0*/  MUFU.EX2 R169, R169 ;  /* 0x000000a900a97308 */ /* 0x000fe20000000800 */
[----:B0-----:R-:W-:-:S07]  /*9700*/  F2FP.F16.F32.PACK_AB R206, R167, R164 ;  /* 0x000000a4a7ce723e */ /* 0x001fce00000000ff */
[----:B------:R-:W-:Y:S08]  /*9710*/  MUFU.EX2 R21, R21 ;  /* 0x0000001500157308 */ /* 0x000ff00000000800 */
[----:B------:R-:W0:Y:S08]  /*9720*/  MUFU.EX2 R176, R176 ;  /* 0x000000b000b07308 */ /* 0x000e300000000800 */
[----:B------:R-:W1:Y:S08]  /*9730*/  MUFU.EX2 R196, R196 ;  /* 0x000000c400c47308 */ /* 0x000e700000000800 */
[----:B------:R-:W-:Y:S08]  /*9740*/  MUFU.EX2 R158, R158 ;  /* 0x0000009e009e7308 */ /* 0x000ff00000000800 */
[----:B------:R-:W2:Y:S01]  /*9750*/  MUFU.EX2 R9, R222 ;  /* 0x000000de00097308 */ /* 0x000ea20000000800 */
[----:B------:R-:W-:-:S02]  /*9760*/  WARPGROUP.DEPBAR.LE gsb0, 0x0 ;  /* 0x00008000000079c5 */ /* 0x000fc40000010000 */
[----:B------:R3:W-:Y:S05]  /*9770*/  @!P1 SYNCS.ARRIVE.TRANS64.RED.A1T0 RZ, [R171+URZ], RZ ;  /* 0x000000ffabff99a7 */ /* 0x0007ea000810043f */
[----:B------:R-:W-:Y:S01]  /*9780*/  MUFU.EX2 R199, R199 ;  /* 0x000000c700c77308 */ /* 0x000fe20000000800 */
[----:B---3--:R-:W-:Y:S01]  /*9790*/  FFMA.FTZ R171, R0, R14, R161 ;  /* 0x0000000e00ab7223 */ /* 0x008fe200000100a1 */
[----:B------:R-:W-:-:S06]  /*97a0*/  FADD.FTZ R14, R152, R173 ;  /* 0x000000ad980e7221 */ /* 0x000fcc0000010000 */
[----:B------:R-:W3:Y:S01]  /*97b0*/  MUFU.EX2 R198, R198 ;  /* 0x000000c600c67308 */ /* 0x000ee20000000800 */
[----:B------:R4:W-:Y:S01]  /*97c0*/  @!P1 SYNCS.ARRIVE.TRANS64.RED.A1T0 RZ, [R175+URZ], RZ ;  /* 0x000000ffafff99a7 */ /* 0x0009e2000810043f */
[----:B------:R-:W-:-:S04]  /*97d0*/  FADD.FTZ R171, R174, R171 ;  /* 0x000000abaeab7221 */ /* 0x000fc80000010000 */
[----:B------:R-:W-:Y:S01]  /*97e0*/  FADD.FTZ R178, R156, R171 ;  /* 0x000000ab9cb27221 */ /* 0x000fe20000010000 */
[----:B------:R-:W-:Y:S01]  /*97f0*/  FADD.FTZ R171, R211, R14 ;  /* 0x0000000ed3ab7221 */ /* 0x000fe20000010000 */
[----:B------:R-:W-:Y:S01]  /*9800*/  MUFU.EX2 R168, R168 ;  /* 0x000000a800a87308 */ /* 0x000fe20000000800 */
[C---:B------:R-:W-:Y:S01]  /*9810*/  F2FP.F16.F32.PACK_AB R211, R202.reuse, R211 ;  /* 0x000000d3cad3723e */ /* 0x040fe200000000ff */
[----:B------:R-:W-:Y:S01]  /*9820*/  FADD.FTZ R173, R163, R178 ;  /* 0x000000b2a3ad7221 */ /* 0x000fe20000010000 */
[----:B------:R-:W-:Y:S01]  /*9830*/  FADD.FTZ R14, R202, R171 ;  /* 0x000000abca0e7221 */ /* 0x000fe20000010000 */
[----:B0-----:R-:W-:Y:S02]  /*9840*/  F2FP.F16.F32.PACK_AB R202, R176, R21 ;  /* 0x00000015b0ca723e */ /* 0x001fe400000000ff */
[----:B------:R-:W-:Y:S01]  /*9850*/  FADD.FTZ R178, R160, R173 ;  /* 0x000000ada0b27221 */ /* 0x000fe20000010000 */
[----:B------:R-:W-:Y:S01]  /*9860*/  FADD.FTZ R171, R205, R14 ;  /* 0x0000000ecdab7221 */ /* 0x000fe20000010000 */
[----:B------:R-:W0:Y:S01]  /*9870*/  MUFU.EX2 R153, R153 ;  /* 0x0000009900997308 */ /* 0x000e220000000800 */
[C---:B------:R-:W-:Y:S01]  /*9880*/  F2FP.F16.F32.PACK_AB R205, R232.reuse, R205 ;  /* 0x000000cde8cd723e */ /* 0x040fe200000000ff */
[----:B------:R-:W-:Y:S01]  /*9890*/  FADD.FTZ R173, R165, R178 ;  /* 0x000000b2a5ad7221 */ /* 0x000fe20000010000 */
[----:B------:R-:W-:-:S03]  /*98a0*/  FADD.FTZ R14, R232, R171 ;  /* 0x000000abe80e7221 */ /* 0x000fc60000010000 */
[----:B------:R-:W-:Y:S01]  /*98b0*/  FADD.FTZ R178, R164, R173 ;  /* 0x000000ada4b27221 */ /* 0x000fe20000010000 */
[----:B------:R-:W-:Y:S01]  /*98c0*/  FADD.FTZ R171, R207, R14 ;  /* 0x0000000ecfab7221 */ /* 0x000fe20000010000 */
[----:B------:R-:W-:Y:S01]  /*98d0*/  MUFU.EX2 R155, R155 ;  /* 0x0000009b009b7308 */ /* 0x000fe20000000800 */
[C---:B------:R-:W-:Y:S01]  /*98e0*/  F2FP.F16.F32.PACK_AB R207, R162.reuse, R207 ;  /* 0x000000cfa2cf723e */ /* 0x040fe200000000ff */
[----:B------:R-:W-:Y:S01]  /*98f0*/  FADD.FTZ R173, R167, R178 ;  /* 0x000000b2a7ad7221 */ /* 0x000fe20000010000 */
[----:B------:R-:W-:-:S03]  /*9900*/  FADD.FTZ R14, R162, R171 ;  /* 0x000000aba20e7221 */ /* 0x000fc60000010000 */
[----:B------:R-:W-:Y:S01]  /*9910*/  FADD.FTZ R178, R200, R173 ;  /* 0x000000adc8b27221 */ /* 0x000fe20000010000 */
[----:B------:R-:W-:Y:S01]  /*9920*/  FADD.FTZ R171, R201, R14 ;  /* 0x0000000ec9ab7221 */ /* 0x000fe20000010000 */
[----:B----4-:R4:W5:Y:S01]  /*9930*/  MUFU.EX2 R175, R204 ;  /* 0x000000cc00af7308 */ /* 0x0109620000000800 */
[C---:B------:R-:W-:Y:S01]  /*9940*/  F2FP.F16.F32.PACK_AB R200, R169.reuse, R200 ;  /* 0x000000c8a9c8723e */ /* 0x040fe200000000ff */
[----:B------:R-:W-:Y:S01]  /*9950*/  FADD.FTZ R178, R169, R178 ;  /* 0x000000b2a9b27221 */ /* 0x000fe20000010000 */
[C---:B------:R-:W-:Y:S01]  /*9960*/  FADD.FTZ R14, R154.reuse, R171 ;  /* 0x000000ab9a0e7221 */ /* 0x040fe20000010000 */
[----:B------:R-:W-:Y:S02]  /*9970*/  F2FP.F16.F32.PACK_AB R201, R154, R201 ;  /* 0x000000c99ac9723e */ /* 0x000fe400000000ff */
[----:B------:R-:W-:Y:S01]  /*9980*/  FADD.FTZ R171, R21, R178 ;  /* 0x000000b215ab7221 */ /* 0x000fe20000010000 */
[----:B------:R-:W-:Y:S01]  /*9990*/  FADD.FTZ R161, R203, R14 ;  /* 0x0000000ecba17221 */ /* 0x000fe20000010000 */
[----:B------:R-:W5:Y:S01]  /*99a0*/  MUFU.EX2 R170, R170 ;  /* 0x000000aa00aa7308 */ /* 0x000f620000000800 */
[----:B----4-:R-:W-:Y:S01]  /*99b0*/  F2FP.F16.F32.PACK_AB R204, R165, R160 ;  /* 0x000000a0a5cc723e */ /* 0x010fe200000000ff */
[----:B------:R-:W-:Y:S01]  /*99c0*/  FADD.FTZ R171, R176, R171 ;  /* 0x000000abb0ab7221 */ /* 0x000fe20000010000 */
[C---:B------:R-:W-:Y:S01]  /*99d0*/  FADD.FTZ R14, R166.reuse, R161 ;  /* 0x000000a1a60e7221 */ /* 0x040fe20000010000 */
[----:B------:R-:W-:-:S02]  /*99e0*/  F2FP.F16.F32.PACK_AB R203, R166, R203 ;  /* 0x000000cba6cb723e */ /* 0x000fc400000000ff */
[----:B-1----:R-:W-:Y:S01]  /*99f0*/  FADD.FTZ R152, R196, R171 ;  /* 0x000000abc4987221 */ /* 0x002fe20000010000 */
[----:B------:R-:W-:Y:S01]  /*9a00*/  FADD.FTZ R161, R197, R14 ;  /* 0x0000000ec5a17221 */ /* 0x000fe20000010000 */
[----:B------:R-:W1:Y:S01]  /*9a10*/  MUFU.EX2 R192, R226 ;  /* 0x000000e200c07308 */ /* 0x000e620000000800 */
[C---:B--2---:R-:W-:Y:S01]  /*9a20*/  F2FP.F16.F32.PACK_AB R196, R9.reuse, R196 ;  /* 0x000000c409c4723e */ /* 0x044fe200000000ff */
[----:B------:R-:W-:Y:S01]  /*9a30*/  FADD.FTZ R163, R9, R152 ;  /* 0x0000009809a37221 */ /* 0x000fe20000010000 */
[C---:B------:R-:W-:Y:S01]  /*9a40*/  FADD.FTZ R14, R158.reuse, R161 ;  /* 0x000000a19e0e7221 */ /* 0x040fe20000010000 */
[----:B------:R-:W-:Y:S02]  /*9a50*/  F2FP.F16.F32.PACK_AB R197, R158, R197 ;  /* 0x000000c59ec5723e */ /* 0x000fe400000000ff */
[----:B---3--:R-:W-:Y:S01]  /*9a60*/  FADD.FTZ R152, R198, R163 ;  /* 0x000000a3c6987221 */ /* 0x008fe20000010000 */
[----:B------:R-:W-:Y:S01]  /*9a70*/  FADD.FTZ R21, R199, R14 ;  /* 0x0000000ec7157221 */ /* 0x000fe20000010000 */
[----:B------:R-:W2:Y:S01]  /*9a80*/  MUFU.EX2 R157, R157 ;  /* 0x0000009d009d7308 */ /* 0x000ea20000000800 */
[C---:B0-----:R-:W-:Y:S01]  /*9a90*/  F2FP.F16.F32.PACK_AB R198, R153.reuse, R198 ;  /* 0x000000c699c6723e */ /* 0x041fe200000000ff */
[----:B------:R-:W-:Y:S01]  /*9aa0*/  FADD.FTZ R152, R153, R152 ;  /* 0x0000009899987221 */ /* 0x000fe20000010000 */
[C---:B------:R-:W-:Y:S01]  /*9ab0*/  FADD.FTZ R14, R168.reuse, R21 ;  /* 0x00000015a80e7221 */ /* 0x040fe20000010000 */
[----:B------:R-:W-:Y:S01]  /*9ac0*/  F2FP.F16.F32.PACK_AB R199, R168, R199 ;  /* 0x000000c7a8c7723e */ /* 0x000fe200000000ff */
[----:B------:R-:W-:-:S02]  /*9ad0*/  IMAD.MOV.U32 R21, RZ, RZ, R6 ;  /* 0x000000ffff157224 */ /* 0x000fc400078e0006 */
[----:B-----5:R-:W-:Y:S01]  /*9ae0*/  FADD.FTZ R152, R175, R152 ;  /* 0x00000098af987221 */ /* 0x020fe20000010000 */
[----:B------:R-:W-:Y:S01]  /*9af0*/  FADD.FTZ R9, R155, R14 ;  /* 0x0000000e9b097221 */ /* 0x000fe20000010000 */
[----:B------:R-:W0:Y:S01]  /*9b00*/  MUFU.EX2 R165, R228 ;  /* 0x000000e400a57308 */ /* 0x000e220000000800 */
[----:B------:R-:W-:Y:S01]  /*9b10*/  F2FP.F16.F32.PACK_AB R193, R170, R155 ;  /* 0x0000009baac1723e */ /* 0x000fe200000000ff */
[----:B-1----:R-:W-:Y:S01]  /*9b20*/  FADD.FTZ R152, R192, R152 ;  /* 0x00000098c0987221 */ /* 0x002fe20000010000 */
[----:B------:R-:W-:Y:S01]  /*9b30*/  FADD.FTZ R14, R170, R9 ;  /* 0x00000009aa0e7221 */ /* 0x000fe20000010000 */
[----:B------:R-:W-:-:S04]  /*9b40*/  F2FP.F16.F32.PACK_AB R192, R192, R175 ;  /* 0x000000afc0c0723e */ /* 0x000fc800000000ff */
[----:B------:R-:W1:Y:S01]  /*9b50*/  MUFU.EX2 R159, R159 ;  /* 0x0000009f009f7308 */ /* 0x000e620000000800 */
[----:B--2---:R-:W-:-:S07]  /*9b60*/  FADD.FTZ R9, R157, R14 ;  /* 0x0000000e9d097221 */ /* 0x004fce0000010000 */
[----:B------:R-:W2:Y:S01]  /*9b70*/  MUFU.EX2 R172, R172 ;  /* 0x000000ac00ac7308 */ /* 0x000ea20000000800 */
[----:B0-----:R-:W-:-:S04]  /*9b80*/  FADD.FTZ R152, R165, R152 ;  /* 0x00000098a5987221 */ /* 0x001fc80000010000 */
[C---:B-1----:R-:W-:Y:S01]  /*9b90*/  FADD.FTZ R14, R159.reuse, R152 ;  /* 0x000000989f0e7221 */ /* 0x042fe20000010000 */
[----:B------:R-:W-:Y:S01]  /*9ba0*/  F2FP.F16.F32.PACK_AB R194, R159, R165 ;  /* 0x000000a59fc2723e */ /* 0x000fe200000000ff */
[C---:B--2---:R-:W-:Y:S01]  /*9bb0*/  FADD.FTZ R9, R172.reuse, R9 ;  /* 0x00000009ac097221 */ /* 0x044fe20000010000 */
[----:B------:R-:W-:Y:S01]  /*9bc0*/  F2FP.F16.F32.PACK_AB R195, R172, R157 ;  /* 0x0000009dacc3723e */ /* 0x000fe200000000ff */
[----:B------:R-:W-:Y:S06]  /*9bd0*/  @P3 BRA `(.L_x_2189) ;  /* 0xffffffb800b43947 */ /* 0x000fec000383ffff */
.L_x_2180:
[----:B------:R-:W-:-:S13]  /*9be0*/  ISETP.GE.AND P2, PT, R23, R18, PT ;  /* 0x000000121700720c */ /* 0x000fda0003f46270 */
[----:B------:R-:W-:Y:S05]  /*9bf0*/  @!P2 BRA `(.L_x_2190) ;  /* 0x0000003c00cca947 */ /* 0x000fea0003800000 */
[----:B------:R-:W-:Y:S01]  /*9c00*/  IMAD.MOV.U32 R17, RZ, RZ, R6 ;  /* 0x000000ffff117224 */ /* 0x000fe200078e0006 */
[----:B------:R-:W-:Y:S01]  /*9c10*/  UMOV UR60, UR61 ;  /* 0x0000003d003c7c82 */ /* 0x000fe20008000000 */
[----:B------:R-:W-:Y:S01]  /*9c20*/  IMAD.MOV.U32 R20, RZ, RZ, R7 ;  /* 0x000000ffff147224 */ /* 0x000fe200078e0007 */
[----:B------:R-:W-:Y:S01]  /*9c30*/  ULDC UR7, c[0x0][0x9d8] ;  /* 0x0002760000077ab9 */ /* 0x000fe20000000800 */
[----:B------:R-:W-:-:S07]  /*9c40*/  IMAD.MOV.U32 R19, RZ, RZ, R8 ;  /* 0x000000ffff137224 */ /* 0x000fce00078e0008 */
.L_x_2199:
[----:B------:R-:W-:-:S04]  /*9c50*/  UIADD3 UR61, UR60, 0x1, URZ ;  /* 0x000000013c3d7890 */ /* 0x000fc8000fffe03f */
[----:B------:R-:W-:-:S04]  /*9c60*/  UISETP.NE.AND UP0, UPT, UR61, 0x2, UPT ;  /* 0x000000023d00788c */ /* 0x000fc8000bf05270 */
[----:B------:R-:W-:Y:S02]  /*9c70*/  USEL UR6, URZ, 0x1, UP0 ;  /* 0x000000013f067887 */ /* 0x000fe40008000000 */
[----:B------:R-:W-:-:S04]  /*9c80*/  USEL UR61, UR61, URZ, UP0 ;  /* 0x0000003f3d3d7287 */ /* 0x000fc80008000000 */
[----:B------:R-:W-:Y:S01]  /*9c90*/  LOP3.LUT R8, R19, UR6, RZ, 0x3c, !PT ;  /* 0x0000000613087c12 */ /* 0x000fe2000f8e3cff */
[----:B------:R-:W-:Y:S07]  /*9ca0*/  @!P0 BRA `(.L_x_2191) ;  /* 0x0000000000048947 */ /* 0x000fee0003800000 */
[----:B------:R-:W-:Y:S01]  /*9cb0*/  BPT.TRAP 0x1 ;  /* 0x000000040000795c */ /* 0x000fe20000300000 */
.L_x_2191:
[----:B------:R-:W-:Y:S02]  /*9cc0*/  R2UR UR6, R16 ;  /* 0x00000000100672ca */ /* 0x000fe400000e0000 */
[----:B------:R-:W-:-:S11]  /*9cd0*/  SHF.L.U32 R3, R8, 0x1f, RZ ;  /* 0x0000001f08037819 */ /* 0x000fd600000006ff */
[----:B------:R-:W-:-:S06]  /*9ce0*/  ULEA UR6, UR61, UR6, 0x3 ;  /* 0x000000063d067291 */ /* 0x000fcc000f8e183f */
[----:B------:R-:W-:-:S03]  /*9cf0*/  MOV R212, UR6 ;  /* 0x0000000600d47c02 */ /* 0x000fc60008000f00 */
[----:B------:R0:W1:Y:S01]  /*9d00*/  SYNCS.PHASECHK.TRANS64.TRYWAIT P2, [UR6+0x38830], R3 ;  /* 0x03883003ff0075a7 */ /* 0x0000620008040146 */
[----:B------:R-:W-:Y:S05]  /*9d10*/  @!P0 BRA `(.L_x_2192) ;  /* 0x0000000000048947 */ /* 0x000fea0003800000 */
[----:B------:R-:W-:Y:S01]  /*9d20*/  BPT.TRAP 0x1 ;  /* 0x000000040000795c */ /* 0x000fe20000300000 */
.L_x_2192:
[----:B-1----:R-:W-:Y:S05]  /*9d30*/  @P2 BRA `(.L_x_2193) ;  /* 0x00000000000c2947 */ /* 0x002fea0003800000 */
[----:B------:R-:W-:-:S13]  /*9d40*/  R2UR UR6, R212 ;  /* 0x00000000d40672ca */ /* 0x000fda00000e0000 */
[----:B------:R-:W1:Y:S02]  /*9d50*/  SYNCS.PHASECHK.TRANS64.TRYWAIT P2, [UR6+0x38830], R3 ;  /* 0x03883003ff0075a7 */ /* 0x000e640008040146 */
[----:B-1----:R-:W-:Y:S05]  /*9d60*/  @!P2 BRA `(.L_x_2194) ;  /* 0x000000c00078a947 */ /* 0x002fea0003800000 */
.L_x_2193:
        /* <DEDUP_REMOVED lines=35> */
[----:B------:R-:W-:Y:S01]  /*9fa0*/  R2UR UR14, R12 ;  /* 0x000000000c0e72ca */ /* 0x000fe200000e0000 */
[----:B------:R-:W-:Y:S01]  /*9fb0*/  UMOV UR54, UR10 ;  /* 0x0000000a00367c82 */ /* 0x000fe20008000000 */
[----:B------:R-:W-:Y:S01]  /*9fc0*/  R2UR UR15, R13 ;  /* 0x000000000d0f72ca */ /* 0x000fe200000e0000 */
        /* <DEDUP_REMOVED lines=158> */
[----:B------:R-:W-:Y:S01]  /*a9b0*/  R2UR UR53, R152 ;  /* 0x00000000983572ca */ /* 0x000fe200000e0000 */
[----:B------:R-:W-:Y:S01]  /*a9c0*/  UIADD3 UR54, UR6, 0x784, URZ ;  /* 0x0000078406367890 */ /* 0x000fe2000fffe03f */
[----:B------:R-:W-:Y:S01]  /*a9d0*/  R2UR UR52, R153 ;  /* 0x00000000993472ca */ /* 0x000fe200000e0000 */
[----:B------:R-:W-:Y:S01]  /*a9e0*/  UMOV UR55, 0x40000040 ;  /* 0x4000004000377882 */ /* 0x000fe20000000000 */
        /* <DEDUP_REMOVED lines=141> */
[----:B------:R-:W-:Y:S02]  /*b2c0*/  R2UR UR14, R10 ;  /* 0x000000000a0e72ca */ /* 0x000fe400000e0000 */
[----:B------:R-:W-:-:S11]  /*b2d0*/  R2UR UR15, R11 ;  /* 0x000000000b0f72ca */ /* 0x000fd600000e0000 */
[----:B------:R-:W-:Y:S02]  /*b2e0*/  UMOV UR56, UR14 ;  /* 0x0000000e00387c82 */ /* 0x000fe40008000000 */
[----:B------:R-:W-:Y:S01]  /*b2f0*/  UMOV UR57, UR15 ;  /* 0x0000000f00397c82 */ /* 0x000fe20008000000 */
        /* <DEDUP_REMOVED lines=306> */
.L_x_2195:
[----:B------:R-:W-:Y:S02]  /*c620*/  R2UR UR6, R16 ;  /* 0x00000000100672ca */ /* 0x000fe400000e0000 */
[----:B------:R-:W-:-:S11]  /*c630*/  SHF.L.U32 R0, R19, 0x1f, RZ ;  /* 0x0000001f13007819 */ /* 0x000fd600000006ff */
[----:B------:R-:W-:-:S09]  /*c640*/  ULEA UR11, UR60, UR6, 0x3 ;  /* 0x000000063c0b7291 */ /* 0x000fd2000f8e183f */
[----:B------:R0:W1:Y:S01]  /*c650*/  SYNCS.PHASECHK.TRANS64.TRYWAIT P2, [UR11+0x38850], R0 ;  /* 0x03885000ff0075a7 */ /* 0x000062000804014b */
[----:B------:R-:W-:Y:S05]  /*c660*/  @!P0 BRA `(.L_x_2196) ;  /* 0x0000000000048947 */ /* 0x000fea0003800000 */
[----:B------:R-:W-:Y:S01]  /*c670*/  BPT.TRAP 0x1 ;  /* 0x000000040000795c */ /* 0x000fe20000300000 */
.L_x_2196:
[----:B-1----:R-:W-:Y:S05]  /*c680*/  @P2 BRA `(.L_x_2197) ;  /* 0x0000000000082947 */ /* 0x002fea0003800000 */
[----:B------:R-:W1:Y:S02]  /*c690*/  SYNCS.PHASECHK.TRANS64.TRYWAIT P2, [UR11+0x38850], R0 ;  /* 0x03885000ff0075a7 */ /* 0x000e64000804014b */
[----:B-1----:R-:W-:Y:S05]  /*c6a0*/  @!P2 BRA `(.L_x_2198) ;  /* 0x000000980044a947 */ /* 0x002fea0003800000 */
.L_x_2197:
[----:B------:R-:W-:Y:S01]  /*c6b0*/  R2UR UR6, R16 ;  /* 0x00000000100672ca */ /* 0x000fe200000e0000 */
[----:B------:R-:W-:Y:S01]  /*c6c0*/  WARPGROUP.ARRIVE ;  /* 0x00000000000079c5 */ /* 0x000fe20000000000 */
[----:B------:R-:W-:Y:S01]  /*c6d0*/  UMOV UR15, 0x40000040 ;  /* 0x40000040000f7882 */ /* 0x000fe20000000000 */
[----:B------:R-:W-:Y:S01]  /*c6e0*/  FMUL.FTZ R2, R184, UR7 ;  /* 0x00000007b8027c20 */ /* 0x000fe20008410000 */
[----:B------:R-:W-:Y:S01]  /*c6f0*/  FMUL.FTZ R6, R185, UR7 ;  /* 0x00000007b9067c20 */ /* 0x000fe20008410000 */
[----:B------:R-:W-:Y:S01]  /*c700*/  R2UR UR18, R212 ;  /* 0x00000000d41272ca */ /* 0x000fe200000e0000 */
[----:B------:R-:W-:Y:S01]  /*c710*/  FMUL.FTZ R212, R169, UR7 ;  /* 0x00000007a9d47c20 */ /* 0x000fe20008410000 */
[----:B------:R-:W-:Y:S01]  /*c720*/  FMUL.FTZ R214, R172, UR7 ;  /* 0x00000007acd67c20 */ /* 0x000fe20008410000 */
[----:B------:R-:W-:Y:S01]  /*c730*/  FMUL.FTZ R216, R173, UR7 ;  /* 0x00000007add87c20 */ /* 0x000fe20008410000 */
[----:B------:R-:W1:Y:S01]  /*c740*/  MUFU.TANH R2, R2 ;  /* 0x0000000200027308 */ /* 0x000e620000002400 */
        /* <DEDUP_REMOVED lines=8> */
[----:B------:R-:W2:Y:S01]  /*c7d0*/  MUFU.TANH R6, R6 ;  /* 0x0000000600067308 */ /* 0x000ea20000002400 */
[----:B------:R-:W-:Y:S01]  /*c7e0*/  FMUL.FTZ R184, R186, UR7 ;  /* 0x00000007bab87c20 */ /* 0x000fe20008410000 */
[----:B------:R-:W-:Y:S01]  /*c7f0*/  FMUL.FTZ R230, R156, UR7 ;  /* 0x000000079ce67c20 */ /* 0x000fe20008410000 */
[----:B------:R-:W-:Y:S01]  /*c800*/  ULOP3.LUT UR6, UR6, 0x3fff, URZ, 0xc0, !UPT ;  /* 0x00003fff06067892 */ /* 0x000fe2000f8ec03f */
[----:B------:R-:W-:Y:S01]  /*c810*/  FMUL.FTZ R186, R187, UR7 ;  /* 0x00000007bbba7c20 */ /* 0x000fe20008410000 */
[----:B------:R-:W-:Y:S01]  /*c820*/  FMUL.FTZ R224, R157, UR7 ;  /* 0x000000079de07c20 */ /* 0x000fe20008410000 */
[----:B------:R-:W-:Y:S01]  /*c830*/  FMUL.FTZ R152, R183, UR7 ;  /* 0x00000007b7987c20 */ /* 0x000fe20008410000 */
[----:B------:R-:W-:Y:S01]  /*c840*/  ULOP3.LUT UR6, UR6, 0x2800000, URZ, 0xfc, !UPT ;  /* 0x0280000006067892 */ /* 0x000fe2000f8efc3f */
[----:B-1----:R-:W-:Y:S01]  /*c850*/  FMNMX.FTZ R3, R2, R20, !PT ;  /* 0x0000001402037209 */ /* 0x002fe20007810000 */
[----:B------:R-:W-:Y:S01]  /*c860*/  MUFU.TANH R212, R212 ;  /* 0x000000d400d47308 */ /* 0x000fe20000002400 */
[----:B------:R-:W-:Y:S01]  /*c870*/  FMUL.FTZ R156, R170, UR7 ;  /* 0x00000007aa9c7c20 */ /* 0x000fe20008410000 */
[----:B------:R-:W-:Y:S01]  /*c880*/  UIMAD UR6, UR60, 0xa00, UR6 ;  /* 0x00000a003c0678a4 */ /* 0x000fe2000f8e0206 */
[----:B------:R-:W-:Y:S01]  /*c890*/  FMUL.FTZ R160, R171, UR7 ;  /* 0x00000007aba07c20 */ /* 0x000fe20008410000 */
[----:B------:R-:W-:Y:S01]  /*c8a0*/  FMUL.FTZ R164, R174, UR7 ;  /* 0x00000007aea47c20 */ /* 0x000fe20008410000 */
[----:B------:R-:W-:Y:S01]  /*c8b0*/  FMUL.FTZ R162, R162, UR7 ;  /* 0x00000007a2a27c20 */ /* 0x000fe20008410000 */
[----:B------:R-:W-:Y:S01]  /*c8c0*/  UIADD3 UR10, UR6, 0x80, URZ ;  /* 0x00000080060a7890 */ /* 0x000fe2000fffe03f */
[----:B------:R-:W-:Y:S01]  /*c8d0*/  FMUL.FTZ R170, R163, UR7 ;  /* 0x00000007a3aa7c20 */ /* 0x000fe20008410000 */
[----:B--2---:R-:W-:Y:S01]  /*c8e0*/  FMNMX.FTZ R3, R6, R3, !PT ;  /* 0x0000000306037209 */ /* 0x004fe20007810000 */
[----:B------:R-:W-:Y:S01]  /*c8f0*/  UMOV UR14, UR6 ;  /* 0x00000006000e7c82 */ /* 0x000fe20008000000 */
[----:B------:R-:W-:Y:S01]  /*c900*/  MUFU.TANH R214, R214 ;  /* 0x000000d600d67308 */ /* 0x000fe20000002400 */
[----:B------:R-:W-:Y:S01]  /*c910*/  HGMMA.64x256x16.F32 R24, R208, gdesc[UR12].tnspB, R24, gsb0 ;  /* 0x43e0000cd0187df0 */ /* 0x000fe20008000818 */
[----:B------:R-:W-:Y:S01]  /*c920*/  UMOV UR15, 0x40000040 ;  /* 0x40000040000f7882 */ /* 0x000fe20000000000 */
[----:B------:R-:W-:Y:S01]  /*c930*/  UMOV UR14, UR10 ;  /* 0x0000000a000e7c82 */ /* 0x000fe20008000000 */
[----:B------:R-:W-:Y:S01]  /*c940*/  UIADD3 UR10, UR6, 0x100, URZ ;  /* 0x00000100060a7890 */ /* 0x000fe2000fffe03f */
[----:B------:R-:W-:Y:S01]  /*c950*/  FMUL.FTZ R174, R155, UR7 ;  /* 0x000000079bae7c20 */ /* 0x000fe20008410000 */
[----:B------:R-:W-:Y:S01]  /*c960*/  FMUL.FTZ R166, R166, UR7 ;  /* 0x00000007a6a67c20 */ /* 0x000fe20008410000 */
[----:B------:R-:W-:Y:S01]  /*c970*/  FMUL.FTZ R172, R167, UR7 ;  /* 0x00000007a7ac7c20 */ /* 0x000fe20008410000 */
[----:B------:R-:W-:Y:S01]  /*c980*/  MUFU.TANH R216, R216 ;  /* 0x000000d800d87308 */ /* 0x000fe20000002400 */
[----:B------:R-:W-:Y:S01]  /*c990*/  FMUL.FTZ R154, R154, UR7 ;  /* 0x000000079a9a7c20 */ /* 0x000fe20008410000 */
[----:B------:R-:W-:Y:S01]  /*c9a0*/  FMUL.FTZ R158, R158, UR7 ;  /* 0x000000079e9e7c20 */ /* 0x000fe20008410000 */
[C---:B------:R-:W-:Y:S01]  /*c9b0*/  ISETP.GT.AND P2, PT, R23.reuse, R18, PT ;  /* 0x000000121700720c */ /* 0x040fe20003f44270 */
[----:B------:R-:W-:Y:S01]  /*c9c0*/  UMOV UR60, UR61 ;  /* 0x0000003d003c7c82 */ /* 0x000fe20008000000 */
[----:B------:R-:W-:-:S03]  /*c9d0*/  IADD3 R23, R23, -0x1, RZ ;  /* 0xffffffff17177810 */ /* 0x000fc60007ffe0ff */
[----:B------:R-:W-:Y:S08]  /*c9e0*/  MUFU.TANH R218, R218 ;  /* 0x000000da00da7308 */ /* 0x000ff00000002400 */
[----:B------:R-:W-:Y:S08]  /*c9f0*/  MUFU.TANH R220, R220 ;  /* 0x000000dc00dc7308 */ /* 0x000ff00000002400 */
[----:B------:R-:W-:Y:S08]  /*ca00*/  MUFU.TANH R222, R222 ;  /* 0x000000de00de7308 */ /* 0x000ff00000002400 */
[----:B------:R-:W-:Y:S08]  /*ca10*/  MUFU.TANH R226, R226 ;  /* 0x000000e200e27308 */ /* 0x000ff00000002400 */
[----:B------:R-:W-:Y:S08]  /*ca20*/  MUFU.TANH R228, R228 ;  /* 0x000000e400e47308 */ /* 0x000ff00000002400 */
[----:B------:R-:W-:Y:S08]  /*ca30*/  MUFU.TANH R232, R232 ;  /* 0x000000e800e87308 */ /* 0x000ff00000002400 */
[----:B------:R-:W1:Y:S08]  /*ca40*/  MUFU.TANH R184, R184 ;  /* 0x000000b800b87308 */ /* 0x000e700000002400 */
[----:B------:R-:W-:Y:S08]  /*ca50*/  MUFU.TANH R230, R230 ;  /* 0x000000e600e67308 */ /* 0x000ff00000002400 */
[----:B------:R-:W2:Y:S01]  /*ca60*/  MUFU.TANH R186, R186 ;  /* 0x000000ba00ba7308 */ /* 0x000ea20000002400 */
[----:B-1----:R-:W-:-:S07]  /*ca70*/  FMNMX.FTZ R19, R184, R17, !PT ;  /* 0x00000011b8137209 */ /* 0x002fce0007810000 */
[----:B------:R-:W-:Y:S08]  /*ca80*/  MUFU.TANH R224, R224 ;  /* 0x000000e000e07308 */ /* 0x000ff00000002400 */
[----:B------:R-:W-:Y:S01]  /*ca90*/  MUFU.TANH R152, R152 ;  /* 0x0000009800987308 */ /* 0x000fe20000002400 */
[----:B--2---:R-:W-:-:S07]  /*caa0*/  FMNMX.FTZ R19, R186, R19, !PT ;  /* 0x00000013ba137209 */ /* 0x004fce0007810000 */
        /* <DEDUP_REMOVED lines=15> */
[----:B------:R-:W-:Y:S02]  /*cba0*/  FMUL.FTZ R178, R179, UR7 ;  /* 0x00000007b3b27c20 */ /* 0x000fe40008410000 */
[----:B------:R-:W-:Y:S01]  /*cbb0*/  HGMMA.64x256x16.F32 R24, R204, gdesc[UR12].tnspB, R24, gsb0 ;  /* 0x43e0000ccc187df0 */ /* 0x000fe20008000818 */
[----:B------:R-:W-:Y:S01]  /*cbc0*/  UMOV UR14, UR10 ;  /* 0x0000000a000e7c82 */ /* 0x000fe20008000000 */
[----:B------:R-:W-:Y:S01]  /*cbd0*/  UMOV UR15, 0x40000040 ;  /* 0x40000040000f7882 */ /* 0x000fe20000000000 */
[----:B------:R-:W-:Y:S01]  /*cbe0*/  UIADD3 UR10, UR6, 0x180, URZ ;  /* 0x00000180060a7890 */ /* 0x000fe2000fffe03f */
[----:B------:R-:W-:Y:S01]  /*cbf0*/  MUFU.TANH R208, R208 ;  /* 0x000000d000d07308 */ /* 0x000fe20000002400 */
[----:B------:R-:W-:-:S07]  /*cc00*/  UIADD3 UR6, UR6, 0x200, URZ ;  /* 0x0000020006067890 */ /* 0x000fce000fffe03f */
        /* <DEDUP_REMOVED lines=12> */
[----:B------:R-:W1:Y:S08]  /*ccd0*/  MUFU.TANH R204, R204 ;  /* 0x000000cc00cc7308 */ /* 0x000e700000002400 */
[----:B------:R-:W2:Y:S08]  /*cce0*/  MUFU.TANH R206, R206 ;  /* 0x000000ce00ce7308 */ /* 0x000eb00000002400 */
[----:B------:R-:W3:Y:S01]  /*ccf0*/  MUFU.TANH R188, R188 ;  /* 0x000000bc00bc7308 */ /* 0x000ee20000002400 */
[----:B-1----:R-:W-:-:S07]  /*cd00*/  FMNMX.FTZ R3, R204, R3, !PT ;  /* 0x00000003cc037209 */ /* 0x002fce0007810000 */
[----:B------:R-:W1:Y:S01]  /*cd10*/  MUFU.TANH R190, R190 ;  /* 0x000000be00be7308 */ /* 0x000e620000002400 */
[----:B--2---:R-:W-:-:S04]  /*cd20*/  FMNMX.FTZ R3, R206, R3, !PT ;  /* 0x00000003ce037209 */ /* 0x004fc80007810000 */
[----:B------:R-:W-:-:S04]  /*cd30*/  FMNMX.FTZ R3, R208, R3, !PT ;  /* 0x00000003d0037209 */ /* 0x000fc80007810000 */
[----:B------:R-:W-:Y:S02]  /*cd40*/  FMNMX.FTZ R3, R210, R3, !PT ;  /* 0x00000003d2037209 */ /* 0x000fe40007810000 */
[----:B---3--:R-:W-:-:S04]  /*cd50*/  FMNMX.FTZ R19, R188, R19, !PT ;  /* 0x00000013bc137209 */ /* 0x008fc80007810000 */
[----:B-1----:R-:W-:-:S04]  /*cd60*/  FMNMX.FTZ R19, R190, R19, !PT ;  /* 0x00000013be137209 */ /* 0x002fc80007810000 */
[----:B------:R-:W-:-:S04]  /*cd70*/  FMNMX.FTZ R21, R176, R19, !PT ;  /* 0x00000013b0157209 */ /* 0x000fc80007810000 */
[----:B------:R-:W-:Y:S01]  /*cd80*/  FMNMX.FTZ R21, R178, R21, !PT ;  /* 0x00000015b2157209 */ /* 0x000fe20007810000 */
[----:B------:R-:W-:Y:S02]  /*cd90*/  WARPGROUP.DEPBAR.LE gsb0, 0x0 ;  /* 0x00008000000079c5 */ /* 0x000fe40000010000 */
[----:B------:R-:W-:Y:S01]  /*cda0*/  WARPGROUP.ARRIVE ;  /* 0x00000000000079c5 */ /* 0x000fe20000000000 */
[----:B------:R-:W-:Y:S01]  /*cdb0*/  FMUL.FTZ R200, R180, UR7 ;  /* 0x00000007b4c87c20 */ /* 0x000fe20008410000 */
[----:B------:R-:W-:Y:S01]  /*cdc0*/  FMUL.FTZ R202, R181, UR7 ;  /* 0x00000007b5ca7c20 */ /* 0x000fe20008410000 */
[----:B------:R-:W-:Y:S01]  /*cdd0*/  FMUL.FTZ R180, R182, UR7 ;  /* 0x00000007b6b47c20 */ /* 0x000fe20008410000 */
[----:B------:R-:W-:Y:S01]  /*cde0*/  FMUL.FTZ R182, R168, UR7 ;  /* 0x00000007a8b67c20 */ /* 0x000fe20008410000 */
[----:B------:R-:W-:Y:S01]  /*cdf0*/  FMUL.FTZ R168, R175, UR7 ;  /* 0x00000007afa87c20 */ /* 0x000fe20008410000 */
[----:B------:R-:W-:Y:S01]  /*ce00*/  HGMMA.64x256x16.F32 R24, R196, gdesc[UR12].tnspB, R24, gsb0 ;  /* 0x43e0000cc4187df0 */ /* 0x000fe20008000818 */
[----:B------:R-:W1:Y:S01]  /*ce10*/  MUFU.TANH R200, R200 ;  /* 0x000000c800c87308 */ /* 0x000e620000002400 */
[----:B------:R-:W-:Y:S01]  /*ce20*/  UMOV UR14, UR6 ;  /* 0x00000006000e7c82 */ /* 0x000fe20008000000 */
[----:B------:R-:W-:-:S06]  /*ce30*/  UMOV UR15, 0x40000040 ;  /* 0x40000040000f7882 */ /* 0x000fcc0000000000 */
[----:B------:R-:W2:Y:S08]  /*ce40*/  MUFU.TANH R202, R202 ;  /* 0x000000ca00ca7308 */ /* 0x000eb00000002400 */
[----:B------:R-:W3:Y:S01]  /*ce50*/  MUFU.TANH R182, R182 ;  /* 0x000000b600b67308 */ /* 0x000ee20000002400 */
[----:B-1----:R-:W-:-:S07]  /*ce60*/  FMNMX.FTZ R3, R200, R3, !PT ;  /* 0x00000003c8037209 */ /* 0x002fce0007810000 */
[----:B------:R-:W1:Y:S01]  /*ce70*/  MUFU.TANH R180, R180 ;  /* 0x000000b400b47308 */ /* 0x000e620000002400 */
[----:B--2---:R-:W-:-:S07]  /*ce80*/  FMNMX.FTZ R3, R202, R3, !PT ;  /* 0x00000003ca037209 */ /* 0x004fce0007810000 */
[----:B------:R-:W2:Y:S01]  /*ce90*/  MUFU.TANH R168, R168 ;  /* 0x000000a800a87308 */ /* 0x000ea20000002400 */
[----:B---3--:R-:W-:-:S04]  /*cea0*/  FMNMX.FTZ R3, R182, R3, !PT ;  /* 0x00000003b6037209 */ /* 0x008fc80007810000 */
[----:B------:R-:W-:-:S04]  /*ceb0*/  FMNMX.FTZ R3, R212, R3, !PT ;  /* 0x00000003d4037209 */ /* 0x000fc80007810000 */
[----:B------:R-:W-:Y:S02]  /*cec0*/  FMNMX.FTZ R3, R214, R3, !PT ;  /* 0x00000003d6037209 */ /* 0x000fe40007810000 */
[----:B-1----:R-:W-:Y:S02]  /*ced0*/  FMNMX.FTZ R21, R180, R21, !PT ;  /* 0x00000015b4157209 */ /* 0x002fe40007810000 */
        /* <DEDUP_REMOVED lines=9> */
[----:B--2---:R-:W-:-:S02]  /*cf70*/  FMNMX.FTZ R155, R168, R155, !PT ;  /* 0x0000009ba89b7209 */ /* 0x004fc40007810000 */
[----:B------:R-:W-:Y:S02]  /*cf80*/  FMNMX.FTZ R3, R228, R3, !PT ;  /* 0x00000003e4037209 */ /* 0x000fe40007810000 */
[----:B------:R-:W-:Y:S02]  /*cf90*/  FMNMX.FTZ R155, R162, R155, !PT ;  /* 0x0000009ba29b7209 */ /* 0x000fe40007810000 */
[----:B------:R-:W-:Y:S02]  /*cfa0*/  FMNMX.FTZ R3, R232, R3, !PT ;  /* 0x00000003e8037209 */ /* 0x000fe40007810000 */
[----:B------:R-:W-:Y:S02]  /*cfb0*/  FMNMX.FTZ R155, R170, R155, !PT ;  /* 0x0000009baa9b7209 */ /* 0x000fe40007810000 */
[----:B------:R-:W-:Y:S02]  /*cfc0*/  FMNMX.FTZ R3, R230, R3, !PT ;  /* 0x00000003e6037209 */ /* 0x000fe40007810000 */
[----:B------:R-:W-:-:S02]  /*cfd0*/  FMNMX.FTZ R157, R166, R155, !PT ;  /* 0x0000009ba69d7209 */ /* 0x000fc40007810000 */
[----:B------:R-:W-:Y:S02]  /*cfe0*/  FMNMX.FTZ R3, R224, R3, !PT ;  /* 0x00000003e0037209 */ /* 0x000fe40007810000 */
[----:B------:R-:W-:-:S03]  /*cff0*/  FMNMX.FTZ R157, R172, R157, !PT ;  /* 0x0000009dac9d7209 */ /* 0x000fc60007810000 */
[----:B0-----:R-:W0:Y:S01]  /*d000*/  SHFL.BFLY PT, R0, R3, 0x2, 0x1f ;  /* 0x0c401f0003007f89 */ /* 0x001e2200000e0000 */
        /* <DEDUP_REMOVED lines=10> */
[-CC-:B------:R-:W-:Y:S01]  /*d0b0*/  FFMA.FTZ R6, R204, R3.reuse, -R153.reuse ;  /* 0x00000003cc067223 */ /* 0x180fe20000010899 */
[-C--:B------:R-:W-:Y:S01]  /*d0c0*/  FMUL.FTZ R0, R0, R3.reuse ;  /* 0x0000000300007220 */ /* 0x080fe20000410000 */
        /* <DEDUP_REMOVED lines=8> */
[----:B------:R0:W-:Y:S08]  /*d150*/  MUFU.EX2 R21, R6 ;  /* 0x0000000600157308 */ /* 0x0001f00000000800 */
[----:B------:R-:W-:Y:S01]  /*d160*/  MUFU.EX2 R0, R0 ;  /* 0x0000000000007308 */ /* 0x000fe20000000800 */
[-CC-:B0-----:R-:W-:Y:S01]  /*d170*/  FFMA.FTZ R6, R202, R3.reuse, -R153.reuse ;  /* 0x00000003ca067223 */ /* 0x181fe20000010899 */
[-CC-:B------:R-:W-:Y:S01]  /*d180*/  FFMA.FTZ R202, R214, R3.reuse, -R153.reuse ;  /* 0x00000003d6ca7223 */ /* 0x180fe20000010899 */
[----:B------:R-:W-:-:S05]  /*d190*/  FFMA.FTZ R214, R232, R3, -R153 ;  /* 0x00000003e8d67223 */ /* 0x000fca0000010899 */
[----:B------:R-:W0:Y:S08]  /*d1a0*/  MUFU.EX2 R20, R20 ;  /* 0x0000001400147308 */ /* 0x000e300000000800 */
[----:B------:R-:W-:Y:S08]  /*d1b0*/  MUFU.EX2 R204, R204 ;  /* 0x000000cc00cc7308 */ /* 0x000ff00000000800 */
[----:B------:R-:W-:Y:S01]  /*d1c0*/  MUFU.EX2 R155, R210 ;  /* 0x000000d2009b7308 */ /* 0x000fe20000000800 */
[----:B0-----:R-:W-:-:S07]  /*d1d0*/  F2FP.F16.F32.PACK_AB R208, R20, R19 ;  /* 0x0000001314d0723e */ /* 0x001fce00000000ff */
        /* <DEDUP_REMOVED lines=9> */
[----:B------:R-:W-:Y:S01]  /*d270*/  FMUL.FTZ R196, R159, UR7 ;  /* 0x000000079fc47c20 */ /* 0x000fe20008410000 */
[----:B------:R-:W-:Y:S01]  /*d280*/  FMNMX.FTZ R159, R158, R157, !PT ;  /* 0x0000009d9e9f7209 */ /* 0x000fe20007810000 */
[-CC-:B------:R-:W-:Y:S02]  /*d290*/  FFMA.FTZ R198, R206, R3.reuse, -R153.reuse ;  /* 0x00000003cec67223 */ /* 0x180fe40000010899 */
[----:B------:R-:W-:Y:S01]  /*d2a0*/  MUFU.EX2 R157, R6 ;  /* 0x00000006009d7308 */ /* 0x000fe20000000800 */
[-CC-:B------:R-:W-:Y:S01]  /*d2b0*/  FFMA.FTZ R206, R200, R3.reuse, -R153.reuse ;  /* 0x00000003c8ce7223 */ /* 0x180fe20000010899 */
[----:B------:R-:W-:Y:S01]  /*d2c0*/  HGMMA.64x256x16.F32 R24, R192, gdesc[UR12].tnspB, R24, gsb0 ;  /* 0x43e0000cc0187df0 */ /* 0x000fe20008000818 */
[-CC-:B------:R-:W-:Y:S01]  /*d2d0*/  FFMA.FTZ R200, R182, R3.reuse, -R153.reuse ;  /* 0x00000003b6c87223 */ /* 0x180fe20000010899 */
[----:B------:R-:W-:-:S04]  /*d2e0*/  FFMA.FTZ R182, R220, R3, -R153 ;  /* 0x00000003dcb67223 */ /* 0x000fc80000010899 */
[----:B------:R-:W0:Y:S08]  /*d2f0*/  MUFU.TANH R196, R196 ;  /* 0x000000c400c47308 */ /* 0x000e300000002400 */
[----:B------:R-:W1:Y:S08]  /*d300*/  MUFU.EX2 R198, R198 ;  /* 0x000000c600c67308 */ /* 0x000e700000000800 */
[----:B------:R-:W-:Y:S01]  /*d310*/  MUFU.EX2 R206, R206 ;  /* 0x000000ce00ce7308 */ /* 0x000fe20000000800 */
[----:B0-----:R-:W-:Y:S01]  /*d320*/  FMNMX.FTZ R2, R196, R159, !PT ;  /* 0x0000009fc4027209 */ /* 0x001fe20007810000 */
[-CC-:B------:R-:W-:Y:S01]  /*d330*/  FFMA.FTZ R159, R212, R3.reuse, -R153.reuse ;  /* 0x00000003d49f7223 */ /* 0x180fe20000010899 */
[----:B------:R-:W-:-:S03]  /*d340*/  FFMA.FTZ R212, R226, R3, -R153 ;  /* 0x00000003e2d47223 */ /* 0x000fc60000010899 */
[----:B------:R-:W0:Y:S02]  /*d350*/  SHFL.BFLY PT, R165, R2, 0x2, 0x1f ;  /* 0x0c401f0002a57f89 */ /* 0x000e2400000e0000 */
[----:B------:R-:W-:Y:S01]  /*d360*/  MUFU.EX2 R200, R200 ;  /* 0x000000c800c87308 */ /* 0x000fe20000000800 */
[----:B-1----:R-:W-:-:S07]  /*d370*/  F2FP.F16.F32.PACK_AB R210, R198, R21 ;  /* 0x00000015c6d2723e */ /* 0x002fce00000000ff */
[----:B------:R-:W-:Y:S08]  /*d380*/  MUFU.EX2 R159, R159 ;  /* 0x0000009f009f7308 */ /* 0x000ff00000000800 */
[----:B------:R-:W-:Y:S01]  /*d390*/  MUFU.EX2 R182, R182 ;  /* 0x000000b600b67308 */ /* 0x000fe20000000800 */
[----:B0-----:R-:W-:Y:S01]  /*d3a0*/  FMNMX.FTZ R171, R2, R165, !PT ;  /* 0x000000a502ab7209 */ /* 0x001fe20007810000 */
[----:B------:R-:W-:Y:S01]  /*d3b0*/  FFMA.FTZ R165, R222, R3, -R153 ;  /* 0x00000003dea57223 */ /* 0x000fe20000010899 */
[----:B------:R-:W-:-:S05]  /*d3c0*/  IMAD.U32 R153, RZ, RZ, UR18 ;  /* 0x00000012ff997e24 */ /* 0x000fca000f8e00ff */
[----:B------:R-:W-:Y:S01]  /*d3d0*/  MUFU.EX2 R212, R212 ;  /* 0x000000d400d47308 */ /* 0x000fe20000000800 */
[----:B------:R-:W0:Y:S01]  /*d3e0*/  SHFL.BFLY PT, R6, R171, 0x1, 0x1f ;  /* 0x0c201f00ab067f89 */ /* 0x000e2200000e0000 */
[----:B------:R-:W-:-:S05]  /*d3f0*/  @!P1 VIADD R153, R153, 0x38840 ;  /* 0x0003884099999836 */ /* 0x000fca0000000000 */
[----:B------:R-:W-:Y:S01]  /*d400*/  @!P1 PRMT R153, RZ, 0x654, R153 ;  /* 0x00000654ff999816 */ /* 0x000fe20000000099 */
[----:B------:R-:W-:Y:S01]  /*d410*/  MUFU.EX2 R165, R165 ;  /* 0x000000a500a57308 */ /* 0x000fe20000000800 */
[----:B0-----:R-:W-:-:S05]  /*d420*/  FMNMX.FTZ R6, R171, R6, !PT ;  /* 0x00000006ab067209 */ /* 0x001fca0007810000 */
[C---:B------:R-:W-:Y:S01]  /*d430*/  FADD.FTZ R2, -R6.reuse, R17 ;  /* 0x0000001106027221 */ /* 0x040fe20000010100 */
[----:B------:R-:W-:-:S03]  /*d440*/  FMUL.FTZ R17, R6, R3 ;  /* 0x0000000306117220 */ /* 0x000fc60000410000 */
[-C--:B------:R-:W-:Y:S01]  /*d450*/  FMUL.FTZ R2, R2, R3.reuse ;  /* 0x0000000302027220 */ /* 0x080fe20000410000 */
        /* <DEDUP_REMOVED lines=8> */
[----:B------:R-:W-:Y:S02]  /*d4e0*/  IMAD.U32 R164, RZ, RZ, UR11 ;  /* 0x0000000bffa47e24 */ /* 0x000fe4000f8e00ff */
[-CC-:B------:R-:W-:Y:S01]  /*d4f0*/  FFMA.FTZ R207, R180, R3.reuse, -R17.reuse ;  /* 0x00000003b4cf7223 */ /* 0x180fe20000010811 */
[-CC-:B------:R-:W-:Y:S01]  /*d500*/  FFMA.FTZ R197, R162, R3.reuse, -R17.reuse ;  /* 0x00000003a2c57223 */ /* 0x180fe20000010811 */
[-CC-:B------:R-:W-:Y:S01]  /*d510*/  FFMA.FTZ R152, R152, R3.reuse, -R17.reuse ;  /* 0x0000000398987223 */ /* 0x180fe20000010811 */
[-CC-:B------:R-:W-:Y:S01]  /*d520*/  FFMA.FTZ R201, R156, R3.reuse, -R17.reuse ;  /* 0x000000039cc97223 */ /* 0x180fe20000010811 */
[----:B------:R-:W0:Y:S01]  /*d530*/  MUFU.EX2 R209, R209 ;  /* 0x000000d100d17308 */ /* 0x000e220000000800 */
[-CC-:B------:R-:W-:Y:S01]  /*d540*/  FFMA.FTZ R156, R160, R3.reuse, -R17.reuse ;  /* 0x00000003a09c7223 */ /* 0x180fe20000010811 */
[-CC-:B------:R-:W-:Y:S01]  /*d550*/  FFMA.FTZ R160, R168, R3.reuse, -R17.reuse ;  /* 0x00000003a8a07223 */ /* 0x180fe20000010811 */
[-CC-:B------:R-:W-:Y:S01]  /*d560*/  FFMA.FTZ R166, R166, R3.reuse, -R17.reuse ;  /* 0x00000003a6a67223 */ /* 0x180fe20000010811 */
[-CC-:B------:R-:W-:Y:S01]  /*d570*/  FFMA.FTZ R172, R172, R3.reuse, -R17.reuse ;  /* 0x00000003acac7223 */ /* 0x180fe20000010811 */
[-CC-:B------:R-:W-:Y:S01]  /*d580*/  FFMA.FTZ R154, R154, R3.reuse, -R17.reuse ;  /* 0x000000039a9a7223 */ /* 0x180fe20000010811 */
[-CC-:B------:R-:W-:Y:S01]  /*d590*/  FFMA.FTZ R174, R174, R3.reuse, -R17.reuse ;  /* 0x00000003aeae7223 */ /* 0x180fe20000010811 */
[----:B------:R-:W-:Y:S01]  /*d5a0*/  FFMA.FTZ R158, R158, R3, -R17 ;  /* 0x000000039e9e7223 */ /* 0x000fe20000010811 */
[----:B------:R-:W1:Y:S08]  /*d5b0*/  MUFU.EX2 R184, R184 ;  /* 0x000000b800b87308 */ /* 0x000e700000000800 */
[----:B------:R-:W-:Y:S01]  /*d5c0*/  MUFU.EX2 R211, R211 ;  /* 0x000000d300d37308 */ /* 0x000fe20000000800 */
[----:B0-----:R-:W-:-:S07]  /*d5d0*/  FFMA.FTZ R9, R2, R9, R209 ;  /* 0x0000000902097223 */ /* 0x001fce00000100d1 */
[----:B------:R-:W-:Y:S01]  /*d5e0*/  MUFU.EX2 R186, R186 ;  /* 0x000000ba00ba7308 */ /* 0x000fe20000000800 */
[C---:B-1----:R-:W-:Y:S01]  /*d5f0*/  FADD.FTZ R162, R184.reuse, R9 ;  /* 0x00000009b8a27221 */ /* 0x042fe20000010000 */
[----:B------:R-:W-:-:S06]  /*d600*/  F2FP.F16.F32.PACK_AB R209, R184, R209 ;  /* 0x000000d1b8d1723e */ /* 0x000fcc00000000ff */
        /* <DEDUP_REMOVED lines=11> */
[----:B------:R-:W-:Y:S08]  /*d6c0*/  MUFU.EX2 R154, R154 ;  /* 0x0000009a009a7308 */ /* 0x000ff00000000800 */
[----:B------:R-:W1:Y:S01]  /*d6d0*/  MUFU.EX2 R174, R174 ;  /* 0x000000ae00ae7308 */ /* 0x000e620000000800 */
[----:B0-----:R-:W-:-:S07]  /*d6e0*/  F2FP.F16.F32.PACK_AB R199, R172, R166 ;  /* 0x000000a6acc7723e */ /* 0x001fce00000000ff */
[----:B------:R-:W-:Y:S01]  /*d6f0*/  MUFU.EX2 R158, R158 ;  /* 0x0000009e009e7308 */ /* 0x000fe20000000800 */
[----:B------:R-:W-:Y:S02]  /*d700*/  WARPGROUP.DEPBAR.LE gsb0, 0x0 ;  /* 0x00008000000079c5 */ /* 0x000fe40000010000 */
[----:B------:R0:W-:Y:S01]  /*d710*/  @!P1 SYNCS.ARRIVE.TRANS64.RED.A1T0 RZ, [R153+URZ], RZ ;  /* 0x000000ff99ff99a7 */ /* 0x0001e2000810043f */
[----:B------:R-:W-:Y:S02]  /*d720*/  F2FP.F16.F32.PACK_AB R192, R214, R167 ;  /* 0x000000a7d6c0723e */ /* 0x000fe400000000ff */
[----:B-1----:R-:W-:Y:S02]  /*d730*/  F2FP.F16.F32.PACK_AB R193, R174, R154 ;  /* 0x0000009aaec1723e */ /* 0x002fe400000000ff */
[----:B------:R-:W-:Y:S01]  /*d740*/  F2FP.F16.F32.PACK_AB R194, R216, R169 ;  /* 0x000000a9d8c2723e */ /* 0x000fe200000000ff */
[----:B0-----:R-:W-:-:S04]  /*d750*/  FFMA.FTZ R153, R0, R14, R19 ;  /* 0x0000000e00997223 */ /* 0x001fc80000010013 */
[----:B------:R-:W-:Y:S01]  /*d760*/  FADD.FTZ R14, R20, R153 ;  /* 0x00000099140e7221 */ /* 0x000fe20000010000 */
[----:B------:R-:W-:-:S03]  /*d770*/  @!P1 VIADD R153, R164, 0x38860 ;  /* 0x00038860a4999836 */ /* 0x000fc60000000000 */
[----:B------:R-:W-:Y:S01]  /*d780*/  FADD.FTZ R9, R21, R14 ;  /* 0x0000000e15097221 */ /* 0x000fe20000010000 */
[-C--:B------:R-:W-:Y:S01]  /*d790*/  FFMA.FTZ R14, R170, R3.reuse, -R17 ;  /* 0x00000003aa0e7223 */ /* 0x080fe20000010811 */
[----:B------:R-:W-:Y:S01]  /*d7a0*/  @!P1 PRMT R164, RZ, 0x654, R153 ;  /* 0x00000654ffa49816 */ /* 0x000fe20000000099 */
[----:B------:R-:W-:Y:S01]  /*d7b0*/  FADD.FTZ R153, R211, R162 ;  /* 0x000000a2d3997221 */ /* 0x000fe20000010000 */
[----:B------:R-:W-:Y:S01]  /*d7c0*/  FADD.FTZ R9, R198, R9 ;  /* 0x00000009c6097221 */ /* 0x000fe20000010000 */
[----:B------:R-:W-:Y:S01]  /*d7d0*/  FFMA.FTZ R17, R196, R3, -R17 ;  /* 0x00000003c4117223 */ /* 0x000fe20000010811 */
[----:B------:R0:W-:Y:S01]  /*d7e0*/  @!P1 SYNCS.ARRIVE.TRANS64.RED.A1T0 RZ, [R164+URZ], RZ ;  /* 0x000000ffa4ff99a7 */ /* 0x0001e2000810043f */
[C---:B------:R-:W-:Y:S01]  /*d7f0*/  FADD.FTZ R162, R186.reuse, R153 ;  /* 0x00000099baa27221 */ /* 0x040fe20000010000 */
[----:B------:R-:W-:Y:S01]  /*d800*/  MUFU.EX2 R14, R14 ;  /* 0x0000000e000e7308 */ /* 0x000fe20000000800 */
[----:B------:R-:W-:Y:S02]  /*d810*/  F2FP.F16.F32.PACK_AB R211, R186, R211 ;  /* 0x000000d3bad3723e */ /* 0x000fe400000000ff */
[----:B------:R-:W-:-:S02]  /*d820*/  F2FP.F16.F32.PACK_AB R196, R182, R163 ;  /* 0x000000a3b6c4723e */ /* 0x000fc400000000ff */
[----:B------:R-:W-:Y:S01]  /*d830*/  F2FP.F16.F32.PACK_AB R198, R212, R165 ;  /* 0x000000a5d4c6723e */ /* 0x000fe200000000ff */
[----:B0-----:R-:W-:Y:S01]  /*d840*/  FADD.FTZ R164, R204, R9 ;  /* 0x00000009cca47221 */ /* 0x001fe20000010000 */
[----:B------:R-:W-:Y:S01]  /*d850*/  FADD.FTZ R9, R205, R162 ;  /* 0x000000a2cd097221 */ /* 0x000fe20000010000 */
[----:B------:R-:W0:Y:S01]  /*d860*/  MUFU.EX2 R17, R17 ;  /* 0x0000001100117308 */ /* 0x000e220000000800 */
[C---:B------:R-:W-:Y:S01]  /*d870*/  F2FP.F16.F32.PACK_AB R204, R155.reuse, R204 ;  /* 0x000000cc9bcc723e */ /* 0x040fe200000000ff */
[----:B------:R-:W-:Y:S01]  /*d880*/  FADD.FTZ R153, R155, R164 ;  /* 0x000000a49b997221 */ /* 0x000fe20000010000 */
[C---:B------:R-:W-:Y:S01]  /*d890*/  FADD.FTZ R162, R176.reuse, R9 ;  /* 0x00000009b0a27221 */ /* 0x040fe20000010000 */
[----:B------:R-:W-:Y:S02]  /*d8a0*/  F2FP.F16.F32.PACK_AB R205, R176, R205 ;  /* 0x000000cdb0cd723e */ /* 0x000fe400000000ff */
[----:B------:R-:W-:Y:S01]  /*d8b0*/  FADD.FTZ R164, R206, R153 ;  /* 0x00000099cea47221 */ /* 0x000fe20000010000 */
[----:B------:R-:W-:Y:S01]  /*d8c0*/  FADD.FTZ R9, R207, R162 ;  /* 0x000000a2cf097221 */ /* 0x000fe20000010000 */
[----:B------:R-:W-:-:S02]  /*d8d0*/  F2FP.F16.F32.PACK_AB R206, R157, R206 ;  /* 0x000000ce9dce723e */ /* 0x000fc400000000ff */
[----:B------:R-:W-:Y:S01]  /*d8e0*/  FADD.FTZ R153, R157, R164 ;  /* 0x000000a49d997221 */ /* 0x000fe20000010000 */
[C---:B------:R-:W-:Y:S01]  /*d8f0*/  FADD.FTZ R162, R152.reuse, R9 ;  /* 0x0000000998a27221 */ /* 0x040fe20000010000 */
[----:B------:R-:W-:Y:S02]  /*d900*/  F2FP.F16.F32.PACK_AB R207, R152, R207 ;  /* 0x000000cf98cf723e */ /* 0x000fe400000000ff */
[----:B------:R-:W-:Y:S01]  /*d910*/  FADD.FTZ R164, R200, R153 ;  /* 0x00000099c8a47221 */ /* 0x000fe20000010000 */
[----:B------:R-:W-:Y:S01]  /*d920*/  FADD.FTZ R9, R201, R162 ;  /* 0x000000a2c9097221 */ /* 0x000fe20000010000 */
[C---:B------:R-:W-:Y:S02]  /*d930*/  F2FP.F16.F32.PACK_AB R200, R159.reuse, R200 ;  /* 0x000000c89fc8723e */ /* 0x040fe400000000ff */
[----:B------:R-:W-:Y:S01]  /*d940*/  FADD.FTZ R19, R159, R164 ;  /* 0x000000a49f137221 */ /* 0x000fe20000010000 */
[----:B------:R-:W-:Y:S01]  /*d950*/  FADD.FTZ R20, R156, R9 ;  /* 0x000000099c147221 */ /* 0x000fe20000010000 */
[----:B0-----:R-:W-:-:S02]  /*d960*/  F2FP.F16.F32.PACK_AB R195, R17, R158 ;  /* 0x0000009e11c3723e */ /* 0x001fc400000000ff */
[----:B------:R-:W-:Y:S01]  /*d970*/  FADD.FTZ R162, R202, R19 ;  /* 0x00000013caa27221 */ /* 0x000fe20000010000 */
[----:B------:R-:W-:Y:S01]  /*d980*/  FADD.FTZ R9, R203, R20 ;  /* 0x00000014cb097221 */ /* 0x000fe20000010000 */
[----:B------:R-:W-:Y:S02]  /*d990*/  F2FP.F16.F32.PACK_AB R201, R156, R201 ;  /* 0x000000c99cc9723e */ /* 0x000fe400000000ff */
[C---:B------:R-:W-:Y:S01]  /*d9a0*/  FADD.FTZ R162, R161.reuse, R162 ;  /* 0x000000a2a1a27221 */ /* 0x040fe20000010000 */
[----:B------:R-:W-:Y:S01]  /*d9b0*/  FADD.FTZ R20, R160, R9 ;  /* 0x00000009a0147221 */ /* 0x000fe20000010000 */
[----:B------:R-:W-:Y:S02]  /*d9c0*/  F2FP.F16.F32.PACK_AB R202, R161, R202 ;  /* 0x000000caa1ca723e */ /* 0x000fe400000000ff */
[----:B------:R-:W-:Y:S01]  /*d9d0*/  FADD.FTZ R9, R163, R162 ;  /* 0x000000a2a3097221 */ /* 0x000fe20000010000 */
[----:B------:R-:W-:Y:S01]  /*d9e0*/  FADD.FTZ R19, R197, R20 ;  /* 0x00000014c5137221 */ /* 0x000fe20000010000 */
[----:B------:R-:W-:-:S02]  /*d9f0*/  F2FP.F16.F32.PACK_AB R197, R14, R197 ;  /* 0x000000c50ec5723e */ /* 0x000fc400000000ff */
[----:B------:R-:W-:Y:S01]  /*da00*/  FADD.FTZ R20, R182, R9 ;  /* 0x00000009b6147221 */ /* 0x000fe20000010000 */
[----:B------:R-:W-:Y:S01]  /*da10*/  FADD.FTZ R19, R14, R19 ;  /* 0x000000130e137221 */ /* 0x000fe20000010000 */
[----:B------:R-:W-:Y:S02]  /*da20*/  F2FP.F16.F32.PACK_AB R203, R160, R203 ;  /* 0x000000cba0cb723e */ /* 0x000fe400000000ff */
[----:B------:R-:W-:Y:S01]  /*da30*/  FADD.FTZ R9, R165, R20 ;  /* 0x00000014a5097221 */ /* 0x000fe20000010000 */
[----:B------:R-:W-:-:S03]  /*da40*/  FADD.FTZ R19, R166, R19 ;  /* 0x00000013a6137221 */ /* 0x000fc60000010000 */
        /* <DEDUP_REMOVED lines=10> */
[----:B------:R-:W-:Y:S01]  /*daf0*/  FADD.FTZ R9, R17, R19 ;  /* 0x0000001311097221 */ /* 0x000fe20000010000 */
[----:B------:R-:W-:Y:S02]  /*db00*/  IMAD.MOV.U32 R19, RZ, RZ, R8 ;  /* 0x000000ffff137224 */ /* 0x000fe400078e0008 */
[----:B------:R-:W-:Y:S01]  /*db10*/  IMAD.MOV.U32 R17, RZ, RZ, R6 ;  /* 0x000000ffff117224 */ /* 0x000fe200078e0006 */
[----:B------:R-:W-:Y:S06]  /*db20*/  @P2 BRA `(.L_x_2199) ;  /* 0xffffffc000482947 */ /* 0x000fec000383ffff */
.L_x_2190:
        /* <DEDUP_REMOVED lines=131> */
.L_x_2200:
[----:B------:R-:W-:Y:S02]  /*e360*/  R2UR UR4, R16 ;  /* 0x00000000100472ca */ /* 0x000fe400000e0000 */
[----:B------:R-:W-:-:S11]  /*e370*/  SHF.L.U32 R8, R8, 0x1f, RZ ;  /* 0x0000001f08087819 */ /* 0x000fd600000006ff */
[----:B------:R-:W-:-:S09]  /*e380*/  ULEA UR5, UR61, UR4, 0x3 ;  /* 0x000000043d057291 */ /* 0x000fd2000f8e183f */
[----:B------:R0:W1:Y:S01]  /*e390*/  SYNCS.PHASECHK.TRANS64.TRYWAIT P2, [UR5+0x38850], R8 ;  /* 0x03885008ff0075a7 */ /* 0x0000620008040145 */
[----:B------:R-:W-:Y:S05]  /*e3a0*/  @!P0 BRA `(.L_x_2201) ;  /* 0x0000000000048947 */ /* 0x000fea0003800000 */
[----:B------:R-:W-:Y:S01]  /*e3b0*/  BPT.TRAP 0x1 ;  /* 0x000000040000795c */ /* 0x000fe20000300000 */
.L_x_2201:
[----:B-1----:R-:W-:Y:S05]  /*e3c0*/  @P2 BRA `(.L_x_2202) ;  /* 0x0000000000082947 */ /* 0x002fea0003800000 */
[----:B------:R-:W1:Y:S02]  /*e3d0*/  SYNCS.PHASECHK.TRANS64.TRYWAIT P0, [UR5+0x38850], R8 ;  /* 0x03885008ff0075a7 */ /* 0x000e640008000145 */
[----:B-1----:R-:W-:Y:S05]  /*e3e0*/  @!P0 BRA `(.L_x_2203) ;  /* 0x0000007c000c8947 */ /* 0x002fea0003800000 */
.L_x_2202:
[----:B------:R-:W-:Y:S01]  /*e3f0*/  R2UR UR4, R16 ;  /* 0x00000000100472ca */ /* 0x000fe200000e0000 */
[----:B------:R-:W-:Y:S01]  /*e400*/  WARPGROUP.ARRIVE ;  /* 0x00000000000079c5 */ /* 0x000fe20000000000 */
[----:B------:R-:W-:Y:S01]  /*e410*/  UMOV UR7, 0x40000040 ;  /* 0x4000004000077882 */ /* 0x000fe20000000000 */
[----:B-1----:R-:W1:Y:S01]  /*e420*/  SHFL.BFLY PT, R5, R14, 0x2, 0x1f ;  /* 0x0c401f000e057f89 */ /* 0x002e6200000e0000 */
[----:B0-----:R-:W-:Y:S02]  /*e430*/  IMAD.MOV.U32 R8, RZ, RZ, RZ ;  /* 0x000000ffff087224 */ /* 0x001fe400078e00ff */
[----:B------:R-:W-:Y:S01]  /*e440*/  IMAD.MOV.U32 R4, RZ, RZ, RZ ;  /* 0x000000ffff047224 */ /* 0x000fe200078e00ff */
[----:B------:R-:W0:Y:S06]  /*e450*/  SHFL.BFLY PT, R0, R9, 0x2, 0x1f ;  /* 0x0c401f0009007f89 */ /* 0x000e2c00000e0000 */
[----:B------:R-:W-:-:S04]  /*e460*/  UIADD3 UR4, UR4, 0x400, URZ ;  /* 0x0000040004047890 */ /* 0x000fc8000fffe03f */
[----:B------:R-:W-:-:S04]  /*e470*/  USHF.R.U32.HI UR4, URZ, 0x4, UR4 ;  /* 0x000000043f047899 */ /* 0x000fc80008011604 */
[----:B------:R-:W-:-:S04]  /*e480*/  ULOP3.LUT UR4, UR4, 0x3fff, URZ, 0xc0, !UPT ;  /* 0x00003fff04047892 */ /* 0x000fc8000f8ec03f */
[----:B------:R-:W-:Y:S01]  /*e490*/  ULOP3.LUT UR4, UR4, 0x2800000, URZ, 0xfc, !UPT ;  /* 0x0280000004047892 */ /* 0x000fe2000f8efc3f */
[----:B-1----:R-:W-:-:S03]  /*e4a0*/  FADD.FTZ R5, R5, R14 ;  /* 0x0000000e05057221 */ /* 0x002fc60000010000 */
[----:B------:R-:W-:Y:S01]  /*e4b0*/  UIMAD UR4, UR61, 0xa00, UR4 ;  /* 0x00000a003d0478a4 */ /* 0x000fe2000f8e0204 */
[----:B0-----:R-:W-:Y:S01]  /*e4c0*/  FADD.FTZ R2, R0, R9 ;  /* 0x0000000900027221 */ /* 0x001fe20000010000 */
[----:B------:R-:W-:Y:S01]  /*e4d0*/  MOV R9, UR5 ;  /* 0x0000000500097c02 */ /* 0x000fe20008000f00 */
[----:B------:R-:W0:Y:S04]  /*e4e0*/  SHFL.BFLY PT, R0, R5, 0x1, 0x1f ;  /* 0x0c201f0005007f89 */ /* 0x000e2800000e0000 */
[----:B------:R-:W-:Y:S01]  /*e4f0*/  UMOV UR6, UR4 ;  /* 0x0000000400067c82 */ /* 0x000fe20008000000 */
[----:B------:R-:W1:Y:S01]  /*e500*/  SHFL.BFLY PT, R11, R2, 0x1, 0x1f ;  /* 0x0c201f00020b7f89 */ /* 0x000e6200000e0000 */
[----:B------:R-:W-:Y:S01]  /*e510*/  HGMMA.64x256x16.F32 R24, R208, gdesc[UR4].tnspB, R24, gsb0 ;  /* 0x43e00004d0187df0 */ /* 0x000fe20008000818 */
[----:B------:R-:W-:Y:S01]  /*e520*/  UIADD3 UR6, UR4, 0x80, URZ ;  /* 0x0000008004067890 */ /* 0x000fe2000fffe03f */
[----:B------:R-:W-:Y:S01]  /*e530*/  UMOV UR7, 0x40000040 ;  /* 0x4000004000077882 */ /* 0x000fe20000000000 */
[----:B0-----:R-:W-:Y:S01]  /*e540*/  FADD.FTZ R13, R5, R0 ;  /* 0x00000000050d7221 */ /* 0x001fe20000010000 */
[----:B------:R-:W-:-:S02]  /*e550*/  @!P1 VIADD R5, R9, 0x38860 ;  /* 0x0003886009059836 */ /* 0x000fc40000000000 */
[----:B------:R-:W-:Y:S02]  /*e560*/  IMAD.MOV.U32 R0, RZ, RZ, -0x800000 ;  /* 0xff800000ff007424 */ /* 0x000fe400078e00ff */
[----:B-1----:R-:W-:Y:S01]  /*e570*/  FADD.FTZ R15, R2, R11 ;  /* 0x0000000b020f7221 */ /* 0x002fe20000010000 */
[----:B------:R-:W-:Y:S01]  /*e580*/  FSETP.NE.FTZ.AND P0, PT, R13, RZ, PT ;  /* 0x000000ff0d00720b */ /* 0x000fe20003f15000 */
[----:B------:R-:W-:Y:S01]  /*e590*/  IMAD.MOV.U32 R2, RZ, RZ, -0x800000 ;  /* 0xff800000ff027424 */ /* 0x000fe200078e00ff */
[----:B------:R-:W-:Y:S02]  /*e5a0*/  @!P1 PRMT R5, RZ, 0x654, R5 ;  /* 0x00000654ff059816 */ /* 0x000fe40000000005 */
        /* <DEDUP_REMOVED lines=164> */
.L_x_2173:
[----:B------:R-:W-:Y:S05]  /*eff0*/  @P0 BRA `(.L_x_2204) ;  /* 0x0000002000440947 */ /* 0x000fea0003800000 */
[----:B------:R-:W0:Y:S01]  /*f000*/  S2R R3, SR_TID.X ;  /* 0x0000000000037919 */ /* 0x000e220000002100 */
[----:B------:R-:W1:Y:S01]  /*f010*/  LDC R8, c[0x0][0xbe8] ;  /* 0x0002fa00ff087b82 */ /* 0x000e620000000800 */
[----:B------:R-:W-:Y:S01]  /*f020*/  SHF.R.S32.HI R13, RZ, 0x1f, R22 ;  /* 0x0000001fff0d7819 */ /* 0x000fe20000011416 */
[----:B------:R-:W-:Y:S01]  /*f030*/  ULDC.64 UR4, c[0x0][0xbd0] ;  /* 0x0002f40000047ab9 */ /* 0x000fe20000000a00 */
[----:B------:R-:W-:Y:S01]  /*f040*/  ULDC.64 UR6, c[0x0][0xb38] ;  /* 0x0002ce0000067ab9 */ /* 0x000fe20000000a00 */
[----:B------:R-:W-:Y:S01]  /*f050*/  ULDC.64 UR10, c[0x0][0x208] ;  /* 0x00008200000a7ab9 */ /* 0x000fe20000000a00 */
[----:B------:R-:W-:Y:S03]  /*f060*/  BSSY B0, `(.L_x_2205) ;  /* 0x0000144000007945 */ /* 0x000fe60003800000 */
[----:B------:R-:W2:Y:S08]  /*f070*/  S2UR UR9, SR_CTAID.Z ;  /* 0x00000000000979c3 */ /* 0x000eb00000002700 */
[----:B------:R-:W3:Y:S08]  /*f080*/  LDC.64 R20, c[0x0][0xbd8] ;  /* 0x0002f600ff147b82 */ /* 0x000ef00000000a00 */
[----:B------:R-:W-:Y:S01]  /*f090*/  BAR.SYNC.DEFER_BLOCKING 0x1, 0x100 ;  /* 0x0044000000007b1d */ /* 0x000fe20000010000 */
[----:B-1----:R-:W-:-:S07]  /*f0a0*/  ISETP.NE.AND P0, PT, R8, 0x1, PT ;  /* 0x000000010800780c */ /* 0x002fce0003f05270 */
[----:B------:R-:W1:Y:S01]  /*f0b0*/  S2UR UR8, SR_CTAID.Y ;  /* 0x00000000000879c3 */ /* 0x000e620000002600 */
[----:B0-----:R-:W-:-:S07]  /*f0c0*/  IADD3 R4, R3, -0x80, RZ ;  /* 0xffffff8003047810 */ /* 0x001fce0007ffe0ff */
[----:B------:R-:W1:Y:S01]  /*f0d0*/  LDC R19, c[0x0][0xc50] ;  /* 0x00031400ff137b82 */ /* 0x000e620000000800 */
[----:B------:R-:W-:-:S04]  /*f0e0*/  SHF.R.S32.HI R5, RZ, 0x1f, R4 ;  /* 0x0000001fff057819 */ /* 0x000fc80000011404 */
[CC--:B------:R-:W-:Y:S02]  /*f0f0*/  LEA.HI R6, R5.reuse, R4.reuse, RZ, 0x7 ;  /* 0x0000000405067211 */ /* 0x0c0fe400078f38ff */
[----:B------:R-:W-:Y:S01]  /*f100*/  LEA.HI R5, R5, R4, RZ, 0x2 ;  /* 0x0000000405057211 */ /* 0x000fe200078f10ff */
[----:B------:R-:W0:Y:S01]  /*f110*/  @P0 LDC R18, c[0x0][0xbec] ;  /* 0x0002fb00ff120b82 */ /* 0x000e220000000800 */
[----:B------:R-:W-:Y:S02]  /*f120*/  LOP3.LUT R3, R6, 0xffffff80, RZ, 0xc0, !PT ;  /* 0xffffff8006037812 */ /* 0x000fe400078ec0ff */
[----:B------:R-:W-:Y:S02]  /*f130*/  LOP3.LUT R5, R5, 0xfffffffc, RZ, 0xc0, !PT ;  /* 0xfffffffc05057812 */ /* 0x000fe400078ec0ff */
[----:B------:R-:W-:Y:S01]  /*f140*/  SHF.R.S32.HI R7, RZ, 0x7, R6 ;  /* 0x00000007ff077819 */ /* 0x000fe20000011406 */
[C---:B------:R-:W-:Y:S02]  /*f150*/  IMAD.IADD R3, R4.reuse, 0x1, -R3 ;  /* 0x0000000104037824 */ /* 0x040fe400078e0a03 */
[----:B------:R-:W-:Y:S01]  /*f160*/  IMAD.IADD R11, R4, 0x1, -R5 ;  /* 0x00000001040b7824 */ /* 0x000fe200078e0a05 */
[----:B------:R-:W-:Y:S01]  /*f170*/  LEA.HI R4, R6, R7, RZ, 0x1 ;  /* 0x0000000706047211 */ /* 0x000fe200078f08ff */
[----:B------:R-:W4:Y:S01]  /*f180*/  LDC.64 R152, c[0x0][0xb40] ;  /* 0x0002d000ff987b82 */ /* 0x000f220000000a00 */
[----:B------:R-:W-:-:S02]  /*f190*/  SHF.R.S32.HI R12, RZ, 0x1f, R3 ;  /* 0x0000001fff0c7819 */ /* 0x000fc40000011403 */
[----:B------:R-:W-:Y:S02]  /*f1a0*/  LOP3.LUT R4, R4, 0x3fffffe, RZ, 0xc0, !PT ;  /* 0x03fffffe04047812 */ /* 0x000fe400078ec0ff */
[CC--:B------:R-:W-:Y:S02]  /*f1b0*/  LEA.HI R10, R12.reuse, R3.reuse, RZ, 0x2 ;  /* 0x000000030c0a7211 */ /* 0x0c0fe400078f10ff */
[----:B------:R-:W-:Y:S01]  /*f1c0*/  LEA.HI R12, R12, R3, RZ, 0x5 ;  /* 0x000000030c0c7211 */ /* 0x000fe200078f28ff */
[----:B------:R-:W5:Y:S01]  /*f1d0*/  @P0 LDC R17, c[0x0][0xbf0] ;  /* 0x0002fc00ff110b82 */ /* 0x000f620000000800 */
[----:B------:R-:W-:Y:S01]  /*f1e0*/  SHF.R.S32.HI R9, RZ, 0x2, R10 ;  /* 0x00000002ff097819 */ /* 0x000fe2000001140a */
[----:B------:R-:W-:Y:S01]  /*f1f0*/  IMAD.IADD R4, R7, 0x1, -R4 ;  /* 0x0000000107047824 */ /* 0x000fe200078e0a04 */
[----:B------:R-:W-:Y:S01]  /*f200*/  SHF.R.S32.HI R14, RZ, 0x1f, R10 ;  /* 0x0000001fff0e7819 */ /* 0x000fe2000001140a */
[----:B------:R-:W-:Y:S01]  /*f210*/  IMAD R7, R13, UR4, RZ ;  /* 0x000000040d077c24 */ /* 0x000fe2000f8e02ff */
[----:B------:R-:W-:Y:S01]  /*f220*/  LEA.HI R6, R11, R11, RZ, 0x1 ;  /* 0x0000000b0b067211 */ /* 0x000fe200078f08ff */
[----:B------:R-:W-:Y:S01]  /*f230*/  IMAD R13, R13, UR6, RZ ;  /* 0x000000060d0d7c24 */ /* 0x000fe2000f8e02ff */
[----:B------:R-:W-:Y:S01]  /*f240*/  LEA.HI R14, R14, R9, RZ, 0x3 ;  /* 0x000000090e0e7211 */ /* 0x000fe200078f18ff */
[----:B------:R-:W5:Y:S01]  /*f250*/  @P0 LDC R154, c[0x0][0xbec] ;  /* 0x0002fb00ff9a0b82 */ /* 0x000f620000000800 */
[----:B------:R-:W-:Y:S01]  /*f260*/  SHF.R.S32.HI R12, RZ, 0x5, R12 ;  /* 0x00000005ff0c7819 */ /* 0x000fe2000001140c */
[----:B------:R-:W-:Y:S01]  /*f270*/  IMAD R13, R22, UR7, R13 ;  /* 0x00000007160d7c24 */ /* 0x000fe2000f8e020d */
[----:B------:R-:W-:-:S02]  /*f280*/  LOP3.LUT R14, R14, 0xfffffff8, RZ, 0xc0, !PT ;  /* 0xfffffff80e0e7812 */ /* 0x000fc400078ec0ff */
[----:B------:R-:W-:Y:S02]  /*f290*/  LOP3.LUT R6, R6, 0x1ffffffe, RZ, 0xc0, !PT ;  /* 0x1ffffffe06067812 */ /* 0x000fe400078ec0ff */
[----:B------:R-:W-:Y:S01]  /*f2a0*/  LOP3.LUT R10, R10, 0x7ffffffc, RZ, 0xc0, !PT ;  /* 0x7ffffffc0a0a7812 */ /* 0x000fe200078ec0ff */
[----:B------:R-:W-:Y:S01]  /*f2b0*/  IMAD.IADD R5, R9, 0x1, -R14 ;  /* 0x0000000109057824 */ /* 0x000fe200078e0a0e */
[----:B------:R-:W5:Y:S01]  /*f2c0*/  @P0 LDC R23, c[0x0][0xbf0] ;  /* 0x0002fc00ff170b82 */ /* 0x000f620000000800 */
[----:B------:R-:W0:Y:S01]  /*f2d0*/  S2R R9, SR_CTAID.X ;  /* 0x0000000000097919 */ /* 0x000e220000002500 */
[----:B------:R-:W-:Y:S02]  /*f2e0*/  IMAD.IADD R15, R11, 0x1, -R6 ;  /* 0x000000010b0f7824 */ /* 0x000fe400078e0a06 */
[----:B------:R-:W-:Y:S01]  /*f2f0*/  LEA R5, R12, R5, 0x4 ;  /* 0x000000050c057211 */ /* 0x000fe200078e20ff */
[C---:B------:R-:W-:Y:S02]  /*f300*/  IMAD R11, R22.reuse, UR5, R7 ;  /* 0x00000005160b7c24 */ /* 0x040fe4000f8e0207 */
[----:B------:R-:W-:Y:S01]  /*f310*/  IMAD.WIDE.U32 R6, R22, UR6, RZ ;  /* 0x0000000616067c25 */ /* 0x000fe2000f8e00ff */
[----:B------:R-:W-:-:S03]  /*f320*/  ULDC.64 UR6, c[0x0][0xb48] ;  /* 0x0002d20000067ab9 */ /* 0x000fc60000000a00 */
[----:B------:R-:W-:Y:S02]  /*f330*/  IMAD R16, R4, 0x40, R5 ;  /* 0x0000004004107824 */ /* 0x000fe400078e0205 */
[----:B------:R-:W-:Y:S01]  /*f340*/  IMAD.WIDE.U32 R4, R22, UR4, RZ ;  /* 0x0000000416047c25 */ /* 0x000fe2000f8e00ff */
[----:B--2---:R-:W-:-:S03]  /*f350*/  USHF.R.S32.HI UR4, URZ, 0x1f, UR9 ;  /* 0x0000001f3f047899 */ /* 0x004fc60008011409 */
[----:B------:R-:W-:Y:S02]  /*f360*/  IMAD R12, R15, 0x8, R16 ;  /* 0x000000080f0c7824 */ /* 0x000fe400078e0210 */
[----:B------:R-:W-:Y:S02]  /*f370*/  IMAD.IADD R5, R5, 0x1, R11 ;  /* 0x0000000105057824 */ /* 0x000fe400078e020b */
[----:B---3--:R-:W-:Y:S02]  /*f380*/  IMAD R14, R20, UR4, RZ ;  /* 0x00000004140e7c24 */ /* 0x008fe4000f8e02ff */
[----:B------:R-:W-:Y:S02]  /*f390*/  IMAD.MOV R22, RZ, RZ, -R22 ;  /* 0x000000ffff167224 */ /* 0x000fe400078e0a16 */
[----:B------:R-:W-:Y:S02]  /*f3a0*/  IMAD R15, R21, UR9, R14 ;  /* 0x00000009150f7c24 */ /* 0x000fe4000f8e020e */
[----:B----4-:R-:W-:Y:S01]  /*f3b0*/  IMAD R14, R152, UR4, RZ ;  /* 0x00000004980e7c24 */ /* 0x010fe2000f8e02ff */
[----:B------:R-:W-:Y:S01]  /*f3c0*/  ULDC.64 UR4, c[0x0][0xbe0] ;  /* 0x0002f80000047ab9 */ /* 0x000fe20000000a00 */
[----:B-1----:R-:W-:-:S02]  /*f3d0*/  IMAD R21, R19, R22, UR8 ;  /* 0x0000000813157e24 */ /* 0x002fc4000f8e0216 */
[----:B------:R-:W-:Y:S01]  /*f3e0*/  IMAD.IADD R7, R7, 0x1, R13 ;  /* 0x0000000107077824 */ /* 0x000fe200078e020d */
[----:B0-----:R-:W-:Y:S01]  /*f3f0*/  LEA R11, R9, R12, 0x7 ;  /* 0x0000000c090b7211 */ /* 0x001fe200078e38ff */
[----:B------:R-:W-:-:S04]  /*f400*/  IMAD.WIDE.U32 R4, R20, UR9, R4 ;  /* 0x0000000914047c25 */ /* 0x000fc8000f8e0004 */
[----:B------:R-:W-:-:S04]  /*f410*/  @P0 IMAD.HI.U32 R12, R11, R18, RZ ;  /* 0x000000120b0c0227 */ /* 0x000fc800078e00ff */
        /* <DEDUP_REMOVED lines=24> */
[----:B------:R-:W-:-:S02]  /*f5a0*/  IMAD.MOV R18, RZ, RZ, -R15 ;  /* 0x000000ffff127224 */ /* 0x000fc400078e0a0f */
[----:B------:R-:W-:Y:S02]  /*f5b0*/  IMAD R12, R12, UR4, RZ ;  /* 0x000000040c0c7c24 */ /* 0x000fe4000f8e02ff */
[C---:B------:R-:W-:Y:S02]  /*f5c0*/  IMAD R13, R8.reuse, R13, R11 ;  /* 0x0000000d080d7224 */ /* 0x040fe400078e020b */
[----:B------:R-:W-:Y:S02]  /*f5d0*/  IMAD.IADD R7, R7, 0x1, R19 ;  /* 0x0000000107077824 */ /* 0x000fe400078e0213 */
[----:B------:R-:W-:Y:S02]  /*f5e0*/  IMAD R11, R8, R18, R11 ;  /* 0x00000012080b7224 */ /* 0x000fe400078e020b */
[C---:B------:R-:W-:Y:S01]  /*f5f0*/  IMAD R17, R15.reuse, UR5, R12 ;  /* 0x000000050f117c24 */ /* 0x040fe2000f8e020c */
[----:B------:R-:W-:Y:S01]  /*f600*/  SHF.R.S32.HI R12, RZ, 0x1f, R13 ;  /* 0x0000001fff0c7819 */ /* 0x000fe2000001140d */
[----:B------:R-:W-:Y:S01]  /*f610*/  IMAD.WIDE.U32 R6, R15, UR4, R6 ;  /* 0x000000040f067c25 */ /* 0x000fe2000f8e0006 */
[----:B------:R-:W-:Y:S01]  /*f620*/  SHF.R.S32.HI R14, RZ, 0x1f, R11 ;  /* 0x0000001fff0e7819 */ /* 0x000fe2000001140b */
[----:B------:R-:W0:Y:S01]  /*f630*/  S2UR UR5, SR_CgaCtaId ;  /* 0x00000000000579c3 */ /* 0x000e220000008800 */
[----:B------:R-:W-:Y:S01]  /*f640*/  UMOV UR4, 0x400 ;  /* 0x0000040000047882 */ /* 0x000fe20000000000 */
[----:B------:R-:W-:Y:S01]  /*f650*/  IMAD R12, R12, UR6, RZ ;  /* 0x000000060c0c7c24 */ /* 0x000fe2000f8e02ff */
[----:B------:R-:W-:Y:S01]  /*f660*/  IADD3 R7, R7, R17, RZ ;  /* 0x0000001107077210 */ /* 0x000fe20007ffe0ff */
[----:B------:R-:W-:-:S02]  /*f670*/  IMAD R14, R14, UR8, RZ ;  /* 0x000000080e0e7c24 */ /* 0x000fc4000f8e02ff */
        /* <DEDUP_REMOVED lines=47> */
[----:B------:R-:W-:Y:S01]  /*f970*/  VIADD R22, R3, 0x50 ;  /* 0x0000005003167836 */ /* 0x000fe20000000000 */
[----:B------:R-:W-:-:S02]  /*f980*/  ISETP.GE.AND P1, PT, R19, UR4, PT ;  /* 0x0000000413007c0c */ /* 0x000fc4000bf26270 */
[----:B------:R-:W-:Y:S02]  /*f990*/  ISETP.GE.AND P0, PT, R18, UR4, PT ;  /* 0x0000000412007c0c */ /* 0x000fe4000bf06270 */
[C---:B------:R-:W-:Y:S02]  /*f9a0*/  IADD3 R21, R3.reuse, 0x48, RZ ;  /* 0x0000004803157810 */ /* 0x040fe40007ffe0ff */
        /* <DEDUP_REMOVED lines=23> */
[C---:B0-----:R-:W-:Y:S01]  /*fb20*/  VIADD R24, R3.reuse, 0x58 ;  /* 0x0000005803187836 */ /* 0x041fe20000000000 */
[----:B------:R-:W-:Y:S01]  /*fb30*/  @!P0 LOP3.LUT R11, R18, 0xfffffffe, RZ, 0xc0, !PT ;  /* 0xfffffffe120b8812 */ /* 0x000fe200078ec0ff */
[----:B------:R-:W-:Y:S01]  /*fb40*/  VIADD R25, R3, 0x60 ;  /* 0x0000006003197836 */ /* 0x000fe20000000000 */
        /* <DEDUP_REMOVED lines=15> */
[----:B------:R-:W-:-:S02]  /*fc40*/  @!P5 LOP3.LUT R21, R21, 0xfffffffe, RZ, 0xc0, !PT ;  /* 0xfffffffe1515d812 */ /* 0x000fc400078ec0ff */
[----:B------:R-:W-:Y:S01]  /*fc50*/  @!P6 LOP3.LUT R23, R22, 0xfffffffe, RZ, 0xc0, !PT ;  /* 0xfffffffe1617e812 */ /* 0x000fe200078ec0ff */
[----:B------:R-:W-:Y:S01]  /*fc60*/  VIADD R22, R3, 0x88 ;  /* 0x0000008803167836 */ /* 0x000fe20000000000 */
[----:B------:R-:W-:Y:S01]  /*fc70*/  ISETP.GE.AND P1, PT, R24, UR4, PT ;  /* 0x0000000418007c0c */ /* 0x000fe2000bf26270 */
[--C-:B0-----:R-:W-:Y:S01]  /*fc80*/  @!P2 IMAD.WIDE R10, R15, 0x4, R4.reuse ;  /* 0x000000040f0aa825 */ /* 0x101fe200078e0204 */
[----:B------:R-:W-:Y:S02]  /*fc90*/  ISETP.GE.AND P0, PT, R25, UR4, PT ;  /* 0x0000000419007c0c */ /* 0x000fe4000bf06270 */
[----:B------:R-:W-:Y:S01]  /*fca0*/  IADD3 R2, R3, 0x70, RZ ;  /* 0x0000007003027810 */ /* 0x000fe20007ffe0ff */
[--C-:B-1----:R-:W-:Y:S01]  /*fcb0*/  @!P3 IMAD.WIDE R12, R17, 0x4, R4.reuse ;  /* 0x00000004110cb825 */ /* 0x102fe200078e0204 */
[----:B------:R0:W-:Y:S01]  /*fcc0*/  @!P2 ST.E.64 desc[UR6][R10.64], R48 ;  /* 0x000000300a00a985 */ /* 0x0001e2000c101b06 */
[----:B------:R-:W-:Y:S02]  /*fcd0*/  ISETP.GE.AND P2, PT, R0, UR4, PT ;  /* 0x0000000400007c0c */ /* 0x000fe4000bf46270 */
[----:B------:R-:W-:Y:S01]  /*fce0*/  @!P4 IMAD.WIDE R14, R19, 0x4, R4 ;  /* 0x00000004130ec825 */ /* 0x000fe200078e0204 */
[----:B------:R1:W-:Y:S01]  /*fcf0*/  @!P3 ST.E.64 desc[UR6][R12.64], R52 ;  /* 0x000000340c00b985 */ /* 0x0003e2000c101b06 */
[----:B------:R-:W-:-:S02]  /*fd00*/  ISETP.GE.AND P3, PT, R22, UR4, PT ;  /* 0x0000000416007c0c */ /* 0x000fc4000bf66270 */
[--C-:B------:R-:W-:Y:S01]  /*fd10*/  @!P5 IMAD.WIDE R16, R21, 0x4, R4.reuse ;  /* 0x000000041510d825 */ /* 0x100fe200078e0204 */
[----:B------:R2:W-:Y:S01]  /*fd20*/  @!P4 ST.E.64 desc[UR6][R14.64], R56 ;  /* 0x000000380e00c985 */ /* 0x0005e2000c101b06 */
[----:B------:R-:W-:Y:S02]  /*fd30*/  @!P1 LEA.HI R24, R24, R24, RZ, 0x1 ;  /* 0x0000001818189211 */ /* 0x000fe400078f08ff */
        /* <DEDUP_REMOVED lines=8> */
[----:B0-----:R-:W-:Y:S01]  /*fdc0*/  @!P1 LOP3.LUT R11, R24, 0xfffffffe, RZ, 0xc0, !PT ;  /* 0xfffffffe180b9812 */ /* 0x001fe200078ec0ff */
[----:B------:R-:W-:Y:S01]  /*fdd0*/  VIADD R24, R3, 0x90 ;  /* 0x0000009003187836 */ /* 0x000fe20000000000 */
[----:B-1----:R-:W-:Y:S02]  /*fde0*/  @!P0 LOP3.LUT R13, R25, 0xfffffffe, RZ, 0xc0, !PT ;  /* 0xfffffffe190d8812 */ /* 0x002fe400078ec0ff */
[----:B------:R-:W-:Y:S01]  /*fdf0*/  @!P2 LEA.HI R0, R0, R0, RZ, 0x1 ;  /* 0x000000000000a211 */ /* 0x000fe200078f08ff */
        /* <DEDUP_REMOVED lines=14> */
[----:B------:R-:W-:Y:S01]  /*fee0*/  VIADD R20, R3, 0xb0 ;  /* 0x000000b003147836 */ /* 0x000fe20000000000 */
[----:B------:R-:W-:-:S02]  /*fef0*/  @!P3 LOP3.LUT R23, R22, 0xfffffffe, RZ, 0xc0, !PT ;  /* 0xfffffffe1617b812 */ /* 0x000fc400078ec0ff */
[----:B------:R-:W-:Y:S01]  /*ff00*/  IADD3 R25, R3, 0x98, RZ ;  /* 0x0000009803197810 */ /* 0x000fe20007ffe0ff */
[--C-:B0-----:R-:W-:Y:S01]  /*ff10*/  @!P2 IMAD.WIDE R10, R15, 0x4, R4.reuse ;  /* 0x000000040f0aa825 */ /* 0x101fe200078e0204 */
[----:B------:R-:W-:Y:S02]  /*ff20*/  ISETP.GE.AND P0, PT, R24, UR4, PT ;  /* 0x0000000418007c0c */ /* 0x000fe4000bf06270 */
        /* <DEDUP_REMOVED lines=19> */
[----:B0-----:R-:W-:Y:S02]  /*10060*/  @!P0 LOP3.LUT R11, R24, 0xfffffffe, RZ, 0xc0, !PT ;  /* 0xfffffffe180b8812 */ /* 0x001fe400078ec0ff */
[----:B------:R-:W-:Y:S02]  /*10070*/  @!P2 LEA.HI R0, R0, R0, RZ, 0x1 ;  /* 0x000000000000a211 */ /* 0x000fe400078f08ff */
[----:B-1----:R-:W-:Y:S01]  /*10080*/  @!P1 LOP3.LUT R13, R25, 0xfffffffe, RZ, 0xc0, !PT ;  /* 0xfffffffe190d9812 */ /* 0x002fe200078ec0ff */
[----:B------:R-:W-:Y:S01]  /*10090*/  @!P0 IMAD.WIDE R10, R11, 0x4, R4 ;  /* 0x000000040b0a8825 */ /* 0x000fe200078e0204 */
[----:B------:R-:W-:-:S02]  /*100a0*/  @!P3 LEA.HI R2, R2, R2, RZ, 0x1 ;  /* 0x000000020202b211 */ /* 0x000fc400078f08ff */
        /* <DEDUP_REMOVED lines=63> */
.L_x_2206:
[----:B------:R-:W-:Y:S05]  /*104a0*/  BSYNC B0 ;  /* 0x0000000000007941 */ /* 0x000fea0003800000 */
.L_x_2205:
[----:B------:R-:W-:Y:S01]  /*104b0*/  ISETP.GE.AND P0, PT, R9, R8, PT ;  /* 0x000000080900720c */ /* 0x000fe20003f06270 */
[----:B0---4-:R4:W0:Y:S04]  /*104c0*/  SHFL.IDX PT, R5, R7, 0x1, 0x1c1f ;  /* 0x003c1f0007057f89 */ /* 0x01182800000e0000 */
[----:B---3--:R4:W3:Y:S08]  /*104d0*/  SHFL.IDX PT, R4, R6, 0x1, 0x1c1f ;  /* 0x003c1f0006047f89 */ /* 0x0088f000000e0000 */
[----:B----4-:R-:W-:Y:S05]  /*104e0*/  @P0 BRA `(.L_x_2171) ;  /* 0x0000005800240947 */ /* 0x010fea0003800000 */
        /* <DEDUP_REMOVED lines=10> */
[----:B------:R-:W-:Y:S01]  /*10590*/  VIADD R16, R3, 0x48 ;  /* 0x0000004803107836 */ /* 0x000fe20000000000 */
[----:B------:R-:W-:Y:S01]  /*105a0*/  ISETP.GE.AND P6, PT, R13, UR4, PT ;  /* 0x000000040d007c0c */ /* 0x000fe2000bfc6270 */
[C---:B------:R-:W-:Y:S01]  /*105b0*/  VIADD R18, R3.reuse, 0x50 ;  /* 0x0000005003127836 */ /* 0x040fe20000000000 */
[----:B------:R-:W-:Y:S01]  /*105c0*/  ISETP.GE.AND P5, PT, R12, UR4, PT ;  /* 0x000000040c007c0c */ /* 0x000fe2000bfa6270 */
[C---:B------:R-:W-:Y:S01]  /*105d0*/  VIADD R20, R3.reuse, 0x58 ;  /* 0x0000005803147836 */ /* 0x040fe20000000000 */
[C---:B------:R-:W-:Y:S01]  /*105e0*/  IADD3 R15, R3.reuse, 0x40, RZ ;  /* 0x00000040030f7810 */ /* 0x040fe20007ffe0ff */
[----:B0--3--:R-:W-:Y:S01]  /*105f0*/  @!P0 IMAD.WIDE R6, R3, 0x4, R4 ;  /* 0x0000000403068825 */ /* 0x009fe200078e0204 */
        /* <DEDUP_REMOVED lines=8> */
[----:B------:R-:W-:Y:S01]  /*10680*/  ISETP.GE.AND P3, PT, R15, UR4, PT ;  /* 0x000000040f007c0c */ /* 0x000fe2000bf66270 */
[----:B------:R-:W-:Y:S01]  /*10690*/  @!P1 IMAD.WIDE R8, R9, 0x4, R4 ;  /* 0x0000000409089825 */ /* 0x000fe200078e0204 */
[----:B------:R-:W-:-:S02]  /*106a0*/  ISETP.GE.AND P0, PT, R0, UR4, PT ;  /* 0x0000000400007c0c */ /* 0x000fc4000bf06270 */
[----:B------:R-:W-:Y:S01]  /*106b0*/  @!P5 LEA.HI R12, R12, R12, RZ, 0x1 ;  /* 0x0000000c0c0cd211 */ /* 0x000fe200078f08ff */
[----:B------:R-:W-:Y:S01]  /*106c0*/  @!P2 IMAD.WIDE R10, R11, 0x4, R4 ;  /* 0x000000040b0aa825 */ /* 0x000fe200078e0204 */
[----:B------:R1:W-:Y:S01]  /*106d0*/  @!P1 ST.E.64 desc[UR6][R8.64], R30 ;  /* 0x0000001e08009985 */ /* 0x0003e2000c101b06 */
[----:B------:R-:W-:Y:S02]  /*106e0*/  ISETP.GE.AND P1, PT, R2, UR4, PT ;  /* 0x0000000402007c0c */ /* 0x000fe4000bf26270 */
[----:B------:R-:W-:Y:S01]  /*106f0*/  @!P6 LEA.HI R13, R13, R13, RZ, 0x1 ;  /* 0x0000000d0d0de211 */ /* 0x000fe200078f08ff */
[----:B------:R2:W-:Y:S01]  /*10700*/  @!P2 ST.E.64 desc[UR6][R10.64], R34 ;  /* 0x000000220a00a985 */ /* 0x0005e2000c101b06 */
[----:B------:R-:W-:Y:S02]  /*10710*/  ISETP.GE.AND P2, PT, R14, UR4, PT ;  /* 0x000000040e007c0c */ /* 0x000fe4000bf46270 */
[----:B0-----:R-:W-:Y:S02]  /*10720*/  @!P5 LOP3.LUT R7, R12, 0xfffffffe, RZ, 0xc0, !PT ;  /* 0xfffffffe0c07d812 */ /* 0x001fe400078ec0ff */
[----:B------:R-:W-:-:S02]  /*10730*/  @!P0 LEA.HI R0, R0, R0, RZ, 0x1 ;  /* 0x0000000000008211 */ /* 0x000fc400078f08ff */
[----:B------:R-:W-:Y:S01]  /*10740*/  @!P4 LEA.HI R16, R16, R16, RZ, 0x1 ;  /* 0x000000101010c211 */ /* 0x000fe200078f08ff */
[--C-:B------:R-:W-:Y:S01]  /*10750*/  @!P5 IMAD.WIDE R6, R7, 0x4, R4.reuse ;  /* 0x000000040706d825 */ /* 0x100fe200078e0204 */
[----:B-1----:R-:W-:Y:S02]  /*10760*/  @!P6 LOP3.LUT R9, R13, 0xfffffffe, RZ, 0xc0, !PT ;  /* 0xfffffffe0d09e812 */ /* 0x002fe400078ec0ff */
[----:B------:R-:W-:Y:S02]  /*10770*/  @!P1 LEA.HI R2, R2, R2, RZ, 0x1 ;  /* 0x0000000202029211 */ /* 0x000fe400078f08ff */
[----:B------:R0:W-:Y:S01]  /*10780*/  @!P5 ST.E.64 desc[UR6][R6.64], R38 ;  /* 0x000000260600d985 */ /* 0x0001e2000c101b06 */
[----:B------:R-:W-:Y:S01]  /*10790*/  @!P2 LEA.HI R14, R14, R14, RZ, 0x1 ;  /* 0x0000000e0e0ea211 */ /* 0x000fe200078f08ff */
[----:B------:R-:W-:Y:S01]  /*107a0*/  @!P6 IMAD.WIDE R8, R9, 0x4, R4 ;  /* 0x000000040908e825 */ /* 0x000fe200078e0204 */
[----:B--2---:R-:W-:Y:S02]  /*107b0*/  @!P3 LEA.HI R10, R15, R15, RZ, 0x1 ;  /* 0x0000000f0f0ab211 */ /* 0x004fe400078f08ff */
[----:B------:R-:W-:Y:S01]  /*107c0*/  @!P0 LOP3.LUT R11, R0, 0xfffffffe, RZ, 0xc0, !PT ;  /* 0xfffffffe000b8812 */ /* 0x000fe200078ec0ff */
[----:B------:R-:W-:Y:S01]  /*107d0*/  VIADD R0, R3, 0x60 ;  /* 0x0000006003007836 */ /* 0x000fe20000000000 */
[----:B------:R-:W-:Y:S01]  /*107e0*/  @!P1 LOP3.LUT R13, R2, 0xfffffffe, RZ, 0xc0, !PT ;  /* 0xfffffffe020d9812 */ /* 0x000fe200078ec0ff */
[----:B------:R1:W-:Y:S01]  /*107f0*/  @!P6 ST.E.64 desc[UR6][R8.64], R42 ;  /* 0x0000002a0800e985 */ /* 0x0003e2000c101b06 */
[----:B------:R-:W-:-:S02]  /*10800*/  @!P2 LOP3.LUT R15, R14, 0xfffffffe, RZ, 0xc0, !PT ;  /* 0xfffffffe0e0fa812 */ /* 0x000fc400078ec0ff */
[----:B------:R-:W-:Y:S02]  /*10810*/  @!P3 LOP3.LUT R17, R10, 0xfffffffe, RZ, 0xc0, !PT ;  /* 0xfffffffe0a11b812 */ /* 0x000fe400078ec0ff */
[----:B------:R-:W-:Y:S01]  /*10820*/  @!P4 LOP3.LUT R19, R16, 0xfffffffe, RZ, 0xc0, !PT ;  /* 0xfffffffe1013c812 */ /* 0x000fe200078ec0ff */
[--C-:B0-----:R-:W-:Y:S01]  /*10830*/  @!P0 IMAD.WIDE R6, R11, 0x4, R4.reuse ;  /* 0x000000040b068825 */ /* 0x101fe200078e0204 */
[----:B------:R-:W-:Y:S02]  /*10840*/  ISETP.GE.AND P5, PT, R18, UR4, PT ;  /* 0x0000000412007c0c */ /* 0x000fe4000bfa6270 */
[----:B------:R-:W-:Y:S01]  /*10850*/  ISETP.GE.AND P6, PT, R20, UR4, PT ;  /* 0x0000000414007c0c */ /* 0x000fe2000bfc6270 */
[--C-:B------:R-:W-:Y:S01]  /*10860*/  @!P2 IMAD.WIDE R10, R15, 0x4, R4.reuse ;  /* 0x000000040f0aa825 */ /* 0x100fe200078e0204 */
[----:B------:R0:W-:Y:S01]  /*10870*/  @!P0 ST.E.64 desc[UR6][R6.64], R46 ;  /* 0x0000002e06008985 */ /* 0x0001e2000c101b06 */
[----:B------:R-:W-:Y:S02]  /*10880*/  IADD3 R2, R3, 0x68, RZ ;  /* 0x0000006803027810 */ /* 0x000fe40007ffe0ff */
[----:B-1----:R-:W-:-:S04]  /*10890*/  @!P1 IMAD.WIDE R8, R13, 0x4, R4 ;  /* 0x000000040d089825 */ /* 0x002fc800078e0204 */
[--C-:B------:R-:W-:Y:S01]  /*108a0*/  @!P3 IMAD.WIDE R12, R17, 0x4, R4.reuse ;  /* 0x00000004110cb825 */ /* 0x100fe200078e0204 */
[----:B------:R1:W-:Y:S01]  /*108b0*/  @!P1 ST.E.64 desc[UR6][R8.64], R50 ;  /* 0x0000003208009985 */ /* 0x0003e2000c101b06 */
[----:B------:R-:W-:Y:S02]  /*108c0*/  @!P5 LEA.HI R18, R18, R18, RZ, 0x1 ;  /* 0x000000121212d211 */ /* 0x000fe400078f08ff */
[----:B------:R-:W-:Y:S01]  /*108d0*/  @!P4 IMAD.WIDE R14, R19, 0x4, R4 ;  /* 0x00000004130ec825 */ /* 0x000fe200078e0204 */
[----:B------:R2:W-:Y:S01]  /*108e0*/  @!P2 ST.E.64 desc[UR6][R10.64], R54 ;  /* 0x000000360a00a985 */ /* 0x0005e2000c101b06 */
[----:B------:R-:W-:Y:S02]  /*108f0*/  @!P6 LEA.HI R20, R20, R20, RZ, 0x1 ;  /* 0x000000141414e211 */ /* 0x000fe400078f08ff */
[C---:B------:R-:W-:Y:S01]  /*10900*/  VIADD R16, R3.reuse, 0x70 ;  /* 0x0000007003107836 */ /* 0x040fe20000000000 */
[----:B------:R3:W-:Y:S01]  /*10910*/  @!P3 ST.E.64 desc[UR6][R12.64], R58 ;  /* 0x0000003a0c00b985 */ /* 0x0007e2000c101b06 */
[C---:B------:R-:W-:Y:S01]  /*10920*/  VIADD R17, R3.reuse, 0x78 ;  /* 0x0000007803117836 */ /* 0x040fe20000000000 */
[----:B------:R-:W-:Y:S01]  /*10930*/  ISETP.GE.AND P3, PT, R2, UR4, PT ;  /* 0x0000000402007c0c */ /* 0x000fe2000bf66270 */
[----:B------:R-:W-:Y:S01]  /*10940*/  VIADD R19, R3, 0x80 ;  /* 0x0000008003137836 */ /* 0x000fe20000000000 */
[----:B------:R4:W-:Y:S01]  /*10950*/  @!P4 ST.E.64 desc[UR6][R14.64], R62 ;  /* 0x0000003e0e00c985 */ /* 0x0009e2000c101b06 */
[----:B------:R-:W-:-:S02]  /*10960*/  ISETP.GE.AND P4, PT, R0, UR4, PT ;  /* 0x0000000400007c0c */ /* 0x000fc4000bf86270 */
[----:B------:R-:W-:Y:S02]  /*10970*/  ISETP.GE.AND P2, PT, R16, UR4, PT ;  /* 0x0000000410007c0c */ /* 0x000fe4000bf46270 */
[----:B------:R-:W-:Y:S02]  /*10980*/  ISETP.GE.AND P1, PT, R17, UR4, PT ;  /* 0x0000000411007c0c */ /* 0x000fe4000bf26270 */
        /* <DEDUP_REMOVED lines=36> */
[C---:B------:R-:W-:Y:S02]  /*10bd0*/  IADD3 R19, R3.reuse, 0xb8, RZ ;  /* 0x000000b803137810 */ /* 0x040fe40007ffe0ff */
[----:B------:R-:W-:Y:S01]  /*10be0*/  VIADD R17, R3, 0xb0 ;  /* 0x000000b003117836 */ /* 0x000fe20000000000 */
[----:B------:R4:W-:Y:S01]  /*10bf0*/  @!P0 ST.E.64 desc[UR6][R14.64], R90 ;  /* 0x0000005a0e008985 */ /* 0x0009e2000c101b06 */
[----:B------:R-:W-:-:S02]  /*10c00*/  ISETP.GE.AND P0, PT, R0, UR4, PT ;  /* 0x0000000400007c0c */ /* 0x000fc4000bf06270 */
[----:B------:R-:W-:Y:S02]  /*10c10*/  @!P5 LEA.HI R20, R20, R20, RZ, 0x1 ;  /* 0x000000141414d211 */ /* 0x000fe400078f08ff */
[----:B------:R-:W-:Y:S02]  /*10c20*/  ISETP.GE.AND P2, PT, R17, UR4, PT ;  /* 0x0000000411007c0c */ /* 0x000fe4000bf46270 */
[----:B0-----:R-:W-:Y:S01]  /*10c30*/  @!P6 LOP3.LUT R7, R18, 0xfffffffe, RZ, 0xc0, !PT ;  /* 0xfffffffe1207e812 */ /* 0x001fe200078ec0ff */
[----:B------:R-:W-:Y:S01]  /*10c40*/  VIADD R18, R3, 0xc0 ;  /* 0x000000c003127836 */ /* 0x000fe20000000000 */
[----:B------:R-:W-:Y:S02]  /*10c50*/  ISETP.GE.AND P1, PT, R19, UR4, PT ;  /* 0x0000000413007c0c */ /* 0x000fe4000bf26270 */
[----:B-1----:R-:W-:Y:S01]  /*10c60*/  @!P5 LOP3.LUT R9, R20, 0xfffffffe, RZ, 0xc0, !PT ;  /* 0xfffffffe1409d812 */ /* 0x002fe200078ec0ff */
[----:B------:R-:W-:Y:S01]  /*10c70*/  @!P6 IMAD.WIDE R6, R7, 0x4, R4 ;  /* 0x000000040706e825 */ /* 0x000fe200078e0204 */
[----:B------:R-:W-:-:S02]  /*10c80*/  @!P4 LEA.HI R2, R2, R2, RZ, 0x1 ;  /* 0x000000020202c211 */ /* 0x000fc400078f08ff */
[----:B------:R-:W-:Y:S01]  /*10c90*/  @!P0 LEA.HI R0, R0, R0, RZ, 0x1 ;  /* 0x0000000000008211 */ /* 0x000fe200078f08ff */
[----:B------:R-:W-:Y:S01]  /*10ca0*/  @!P5 IMAD.WIDE R8, R9, 0x4, R4 ;  /* 0x000000040908d825 */ /* 0x000fe200078e0204 */
[----:B------:R0:W-:Y:S01]  /*10cb0*/  @!P6 ST.E.64 desc[UR6][R6.64], R94 ;  /* 0x0000005e0600e985 */ /* 0x0001e2000c101b06 */
[----:B------:R-:W-:Y:S02]  /*10cc0*/  @!P3 LEA.HI R16, R16, R16, RZ, 0x1 ;  /* 0x000000101010b211 */ /* 0x000fe400078f08ff */
[----:B--2---:R-:W-:Y:S01]  /*10cd0*/  @!P0 LOP3.LUT R11, R0, 0xfffffffe, RZ, 0xc0, !PT ;  /* 0xfffffffe000b8812 */ /* 0x004fe200078ec0ff */
[----:B------:R1:W-:Y:S01]  /*10ce0*/  @!P5 ST.E.64 desc[UR6][R8.64], R98 ;  /* 0x000000620800d985 */ /* 0x0003e2000c101b06 */
[C---:B------:R-:W-:Y:S01]  /*10cf0*/  VIADD R20, R3.reuse, 0xc8 ;  /* 0x000000c803147836 */ /* 0x040fe20000000000 */
[----:B------:R-:W-:Y:S01]  /*10d00*/  ISETP.GE.AND P5, PT, R18, UR4, PT ;  /* 0x0000000412007c0c */ /* 0x000fe2000bfa6270 */
[----:B------:R-:W-:Y:S01]  /*10d10*/  VIADD R0, R3, 0xd0 ;  /* 0x000000d003007836 */ /* 0x000fe20000000000 */
[----:B------:R-:W-:-:S02]  /*10d20*/  @!P2 LEA.HI R17, R17, R17, RZ, 0x1 ;  /* 0x000000111111a211 */ /* 0x000fc400078f08ff */
[----:B------:R-:W-:Y:S02]  /*10d30*/  @!P1 LEA.HI R19, R19, R19, RZ, 0x1 ;  /* 0x0000001313139211 */ /* 0x000fe400078f08ff */
[----:B---3--:R-:W-:Y:S01]  /*10d40*/  @!P4 LOP3.LUT R13, R2, 0xfffffffe, RZ, 0xc0, !PT ;  /* 0xfffffffe020dc812 */ /* 0x008fe200078ec0ff */
[----:B------:R-:W-:Y:S01]  /*10d50*/  VIADD R2, R3, 0xd8 ;  /* 0x000000d803027836 */ /* 0x000fe20000000000 */
[----:B----4-:R-:W-:Y:S01]  /*10d60*/  @!P3 LOP3.LUT R15, R16, 0xfffffffe, RZ, 0xc0, !PT ;  /* 0xfffffffe100fb812 */ /* 0x010fe200078ec0ff */
[--C-:B0-----:R-:W-:Y:S01]  /*10d70*/  @!P0 IMAD.WIDE R6, R11, 0x4, R4.reuse ;  /* 0x000000040b068825 */ /* 0x101fe200078e0204 */
[----:B------:R-:W-:Y:S02]  /*10d80*/  @!P2 LOP3.LUT R17, R17, 0xfffffffe, RZ, 0xc0, !PT ;  /* 0xfffffffe1111a812 */ /* 0x000fe400078ec0ff */
        /* <DEDUP_REMOVED lines=9> */
[----:B------:R-:W-:-:S02]  /*10e20*/  @!P2 IMAD.WIDE R12, R17, 0x4, R4 ;  /* 0x00000004110ca825 */ /* 0x000fc400078e0204 */
        /* <DEDUP_REMOVED lines=46> */
.L_x_2204:
[----:B------:R-:W1:Y:S02]  /*11110*/  S2R R0, SR_TID.X ;  /* 0x0000000000007919 */ /* 0x000e640000002100 */
[----:B-1----:R-:W-:-:S05]  /*11120*/  VIADD R2, R0, 0xffffff80 ;  /* 0xffffff8000027836 */ /* 0x002fca0000000000 */
[----:B------:R-:W-:-:S13]  /*11130*/  ISETP.GT.AND P0, PT, R2, 0x7f, PT ;  /* 0x0000007f0200780c */ /* 0x000fda0003f04270 */
[----:B------:R-:W-:Y:S05]  /*11140*/  @P0 BRA `(.L_x_2171) ;  /* 0x0000004c000c0947 */ /* 0x000fea0003800000 */
[----:B------:R-:W1:Y:S01]  /*11150*/  S2R R3, SR_CTAID.X ;  /* 0x0000000000037919 */ /* 0x000e620000002500 */
[----:B------:R-:W2:Y:S01]  /*11160*/  LDC R6, c[0x0][0xbe8] ;  /* 0x0002fa00ff067b82 */ /* 0x000ea20000000800 */
[----:B------:R-:W-:Y:S01]  /*11170*/  ULDC UR4, c[0x0][0xa88] ;  /* 0x0002a20000047ab9 */ /* 0x000fe20000000800 */
[----:B-1----:R-:W-:Y:S01]  /*11180*/  LEA R0, R3, R0, 0x7 ;  /* 0x0000000003007211 */ /* 0x002fe200078e38ff */
[----:B--2---:R-:W-:-:S04]  /*11190*/  IMAD R3, R6, UR4, RZ ;  /* 0x0000000406037c24 */ /* 0x004fc8000f8e02ff */
[----:B------:R-:W-:-:S05]  /*111a0*/  VIADD R0, R0, 0xffffff80 ;  /* 0xffffff8000007836 */ /* 0x000fca0000000000 */
[----:B------:R-:W-:-:S13]  /*111b0*/  ISETP.GE.AND P0, PT, R0, R3, PT ;  /* 0x000000030000720c */ /* 0x000fda0003f06270 */
[----:B------:R-:W-:Y:S05]  /*111c0*/  @P0 BRA `(.L_x_2171) ;  /* 0x0000004800ec0947 */ /* 0x000fea0003800000 */
[----:B------:R-:W-:Y:S01]  /*111d0*/  ISETP.NE.AND P0, PT, R6, 0x1, PT ;  /* 0x000000010600780c */ /* 0x000fe20003f05270 */
[----:B------:R-:W1:Y:S01]  /*111e0*/  S2UR UR4, SR_CTAID.Z ;  /* 0x00000000000479c3 */ /* 0x000e620000002700 */
[----:B------:R-:W-:Y:S01]  /*111f0*/  SHF.R.S32.HI R5, RZ, 0x1f, R22 ;  /* 0x0000001fff057819 */ /* 0x000fe20000011416 */
[----:B------:R-:W-:Y:S01]  /*11200*/  ULDC.64 UR6, c[0x0][0xbd0] ;  /* 0x0002f40000067ab9 */ /* 0x000fe20000000a00 */
[----:B------:R-:W-:Y:S01]  /*11210*/  ULDC.64 UR10, c[0x0][0x208] ;  /* 0x00008200000a7ab9 */ /* 0x000fe20000000a00 */
[----:B------:R-:W-:-:S04]  /*11220*/  IMAD.WIDE.U32 R2, R22, UR6, RZ ;  /* 0x0000000616027c25 */ /* 0x000fc8000f8e00ff */
[----:B------:R-:W2:Y:S01]  /*11230*/  LDC.64 R12, c[0x0][0xbd8] ;  /* 0x0002f600ff0c7b82 */ /* 0x000ea20000000a00 */
[----:B------:R-:W-:-:S04]  /*11240*/  IMAD R5, R5, UR6, RZ ;  /* 0x0000000605057c24 */ /* 0x000fc8000f8e02ff */
[----:B------:R-:W-:Y:S02]  /*11250*/  IMAD R5, R22, UR7, R5 ;  /* 0x0000000716057c24 */ /* 0x000fe4000f8e0205 */
[----:B------:R-:W-:Y:S01]  /*11260*/  IMAD.MOV R22, RZ, RZ, -R22 ;  /* 0x000000ffff167224 */ /* 0x000fe200078e0a16 */
[----:B------:R-:W0:Y:S01]  /*11270*/  @P0 LDC R9, c[0x0][0xbec] ;  /* 0x0002fb00ff090b82 */ /* 0x000e220000000800 */
[----:B------:R-:W-:Y:S02]  /*11280*/  IMAD.IADD R3, R3, 0x1, R5 ;  /* 0x0000000103037824 */ /* 0x000fe400078e0205 */
[----:B------:R-:W-:-:S05]  /*11290*/  IMAD.MOV.U32 R5, RZ, RZ, R0 ;  /* 0x000000ffff057224 */ /* 0x000fca00078e0000 */
[----:B------:R-:W3:Y:S01]  /*112a0*/  S2UR UR8, SR_CTAID.Y ;  /* 0x00000000000879c3 */ /* 0x000ee20000002600 */
[----:B-1----:R-:W-:-:S07]  /*112b0*/  USHF.R.S32.HI UR5, URZ, 0x1f, UR4 ;  /* 0x0000001f3f057899 */ /* 0x002fce0008011404 */
[----:B------:R-:W3:Y:S01]  /*112c0*/  LDC R7, c[0x0][0xc50] ;  /* 0x00031400ff077b82 */ /* 0x000ee20000000800 */
[C---:B--2---:R-:W-:Y:S02]  /*112d0*/  IMAD R8, R12.reuse, UR5, RZ ;  /* 0x000000050c087c24 */ /* 0x044fe4000f8e02ff */
[----:B------:R-:W-:-:S04]  /*112e0*/  IMAD.WIDE.U32 R2, R12, UR4, R2 ;  /* 0x000000040c027c25 */ /* 0x000fc8000f8e0002 */
[----:B------:R-:W-:Y:S01]  /*112f0*/  IMAD R13, R13, UR4, R8 ;  /* 0x000000040d0d7c24 */ /* 0x000fe2000f8e0208 */
[----:B------:R-:W1:Y:S01]  /*11300*/  @P0 LDC R11, c[0x0][0xbf0] ;  /* 0x0002fc00ff0b0b82 */ /* 0x000e620000000800 */
[----:B0-----:R-:W-:Y:S01]  /*11310*/  @P0 IMAD.HI.U32 R4, R0, R9, RZ ;  /* 0x0000000900040227 */ /* 0x001fe200078e00ff */
[----:B------:R-:W-:-:S03]  /*11320*/  ULDC.64 UR4, c[0x0][0xbe0] ;  /* 0x0002f80000047ab9 */ /* 0x000fc60000000a00 */
[----:B------:R-:W-:Y:S02]  /*11330*/  IMAD.IADD R3, R13, 0x1, R3 ;  /* 0x000000010d037824 */ /* 0x000fe400078e0203 */
[----:B---3--:R-:W-:-:S04]  /*11340*/  IMAD R9, R7, R22, UR8 ;  /* 0x0000000807097e24 */ /* 0x008fc8000f8e0216 */
[----:B------:R-:W-:Y:S01]  /*11350*/  IMAD.WIDE.U32 R2, R9, UR4, R2 ;  /* 0x0000000409027c25 */ /* 0x000fe2000f8e0002 */
[----:B-1----:R-:W-:Y:S02]  /*11360*/  @P0 SHF.R.U32.HI R5, RZ, R11, R4 ;  /* 0x0000000bff050219 */ /* 0x002fe40000011604 */
[----:B------:R-:W-:Y:S02]  /*11370*/  SHF.R.S32.HI R4, RZ, 0x1f, R9 ;  /* 0x0000001fff047819 */ /* 0x000fe40000011409 */
[C---:B------:R-:W-:Y:S02]  /*11380*/  IADD3 R7, -R5.reuse, RZ, RZ ;  /* 0x000000ff05077210 */ /* 0x040fe40007ffe1ff */
[----:B------:R-:W-:Y:S01]  /*11390*/  IADD3 R2, P0, R5, R2, RZ ;  /* 0x0000000205027210 */ /* 0x000fe20007f1e0ff */
[----:B------:R-:W-:Y:S02]  /*113a0*/  IMAD R4, R4, UR4, RZ ;  /* 0x0000000404047c24 */ /* 0x000fe4000f8e02ff */
[----:B------:R-:W-:-:S02]  /*113b0*/  IMAD R7, R6, R7, R0 ;  /* 0x0000000706077224 */ /* 0x000fc400078e0200 */
[----:B------:R-:W-:Y:S01]  /*113c0*/  IMAD R4, R9, UR5, R4 ;  /* 0x0000000509047c24 */ /* 0x000fe2000f8e0204 */
[----:B------:R-:W-:Y:S01]  /*113d0*/  SHF.R.S32.HI R9, RZ, 0x1f, R5 ;  /* 0x0000001fff097819 */ /* 0x000fe20000011405 */
[----:B------:R-:W-:Y:S01]  /*113e0*/  ULDC.64 UR4, c[0x0][0xbc8] ;  /* 0x0002f20000047ab9 */ /* 0x000fe20000000a00 */
        /* <DEDUP_REMOVED lines=12> */
.L_x_2169:
        /* <DEDUP_REMOVED lines=18> */
.L_x_2207:
[----:B------:R-:W-:Y:S01]  /*115d0*/  ULDC UR40, c[0x0][0xc50] ;  /* 0x0003140000287ab9 */ /* 0x000fe20000000800 */
[----:B------:R-:W-:Y:S01]  /*115e0*/  UMOV UR36, UR6 ;  /* 0x0000000600247c82 */ /* 0x000fe20008000000 */
[----:B------:R-:W-:-:S11]  /*115f0*/  UISETP.NE.AND UP0, UPT, UR40, 0x1, UPT ;  /* 0x000000012800788c */ /* 0x000fd6000bf05270 */
[----:B------:R-:W-:Y:S01]  /*11600*/  @UP0 ULDC UR4, c[0x0][0xc54] ;  /* 0x0003150000040ab9 */ /* 0x000fe20000000800 */
[----:B------:R-:W-:Y:S01]  /*11610*/  @UP0 ULDC UR7, c[0x0][0xc58] ;  /* 0x0003160000070ab9 */ /* 0x000fe20000000800 */
[----:B------:R-:W-:-:S04]  /*11620*/  UIMAD.WIDE.U32 UR4, UR6, UR4, URZ ;  /* 0x00000004060472a5 */ /* 0x000fc8000f8e003f */
[----:B------:R-:W-:-:S12]  /*11630*/  @UP0 USHF.R.U32.HI UR36, URZ, UR7, UR5 ;  /* 0x000000073f240299 */ /* 0x000fd80008011605 */
.L_x_2208:
[----:B------:R-:W-:Y:S01]  /*11640*/  ISETP.GE.AND P0, PT, R18, RZ, PT ;  /* 0x000000ff1200720c */ /* 0x000fe20003f06270 */
[----:B------:R-:W-:Y:S01]  /*11650*/  UIADD3 UR4, -UR36, URZ, URZ ;  /* 0x0000003f24047290 */ /* 0x000fe2000fffe13f */
[----:B------:R-:W-:Y:S01]  /*11660*/  IMAD.MOV.U32 R9, RZ, RZ, 0x1 ;  /* 0x00000001ff097424 */ /* 0x000fe200078e00ff */
[----:B------:R-:W-:Y:S01]  /*11670*/  MOV R0, RZ ;  /* 0x000000ff00007202 */ /* 0x000fe20000000f00 */
[----:B------:R-:W-:Y:S01]  /*11680*/  IMAD.MOV.U32 R3, RZ, RZ, 0x1 ;  /* 0x00000001ff037424 */ /* 0x000fe200078e00ff */
[----:B------:R-:W-:-:S08]  /*11690*/  UIMAD UR40, UR40, UR4, UR6 ;  /* 0x00000004282872a4 */ /* 0x000fd0000f8e0206 */
[----:B------:R-:W-:Y:S05]  /*116a0*/  @!P0 BRA `(.L_x_2209) ;  /* 0x0000004000f48947 */ /* 0x000fea0003800000 */
[----:B------:R-:W0:Y:S01]  /*116b0*/  S2UR UR4, SR_CTAID.X ;  /* 0x00000000000479c3 */ /* 0x000e220000002500 */
[----:B------:R-:W-:Y:S01]  /*116c0*/  ULDC UR5, c[0x0][0x448] ;  /* 0x0001120000057ab9 */ /* 0x000fe20000000800 */
[----:B------:R-:W-:Y:S01]  /*116d0*/  ULDC.64 UR6, c[0x0][0x418] ;  /* 0x0001060000067ab9 */ /* 0x000fe20000000a00 */
[----:B------:R-:W-:Y:S01]  /*116e0*/  UISETP.NE.AND UP1, UPT, UR5, 0x1, UPT ;  /* 0x000000010500788c */ /* 0x000fe2000bf25270 */
[----:B------:R1:W-:Y:S01]  /*116f0*/  STL [R1+0xc], RZ ;  /* 0x00000cff01007387 */ /* 0x0003e20000100800 */
[----:B------:R-:W-:Y:S01]  /*11700*/  UISETP.NE.U32.AND UP0, UPT, UR6, URZ, UPT ;  /* 0x0000003f0600728c */ /* 0x000fe2000bf05070 */
[----:B------:R-:W-:Y:S02]  /*11710*/  ULDC UR5, c[0x0][0x288] ;  /* 0x0000a20000057ab9 */ /* 0x000fe40000000800 */
[----:B------:R-:W-:Y:S01]  /*11720*/  ULDC UR6, c[0x0][0x424] ;  /* 0x0001090000067ab9 */ /* 0x000fe20000000800 */
[----:B------:R-:W-:Y:S02]  /*11730*/  UISETP.NE.AND.EX UP0, UPT, UR7, URZ, UPT, UP0 ;  /* 0x0000003f0700728c */ /* 0x000fe4000bf05300 */
[----:B------:R-:W-:-:S02]  /*11740*/  UIADD3 UR10, -UR5, 0x50, URZ ;  /* 0x00000050050a7890 */ /* 0x000fc4000fffe13f */
[----:B------:R-:W-:Y:S01]  /*11750*/  USEL UR7, UR6, 0x1, UP0 ;  /* 0x0000000106077887 */ /* 0x000fe20008000000 */
[----:B------:R-:W-:-:S03]  /*11760*/  ULDC UR9, c[0x0][0x2f0] ;  /* 0x0000bc0000097ab9 */ /* 0x000fc60000000800 */
[----:B------:R-:W-:Y:S02]  /*11770*/  UIMAD UR10, UR7, UR9, UR10 ;  /* 0x00000009070a72a4 */ /* 0x000fe4000f8e020a */
[----:B0-----:R-:W-:-:S03]  /*11780*/  ULEA UR8, UR4, 0x7f, 0x7 ;  /* 0x0000007f04087891 */ /* 0x001fc6000f8e383f */
[----:B------:R-:W-:Y:S02]  /*11790*/  @UP1 ULDC UR4, c[0x0][0x44c] ;  /* 0x0001130000041ab9 */ /* 0x000fe40000000800 */
[----:B------:R-:W-:Y:S02]  /*117a0*/  UIMAD.WIDE.U32 UR4, UR8, UR4, URZ ;  /* 0x00000004080472a5 */ /* 0x000fe4000f8e003f */
[----:B------:R-:W-:Y:S01]  /*117b0*/  UMOV UR6, UR8 ;  /* 0x0000000800067c82 */ /* 0x000fe20008000000 */
[----:B------:R-:W-:Y:S01]  /*117c0*/  @UP1 ULDC UR8, c[0x0][0x450] ;  /* 0x0001140000081ab9 */ /* 0x000fe20000000800 */
[----:B------:R-:W-:Y:S02]  /*117d0*/  UIMAD UR4, UR7, UR9, 0x4f ;  /* 0x0000004f070474a4 */ /* 0x000fe4000f8e0209 */
[----:B------:R-:W-:Y:S02]  /*117e0*/  @UP1 USHF.R.U32.HI UR6, URZ, UR8, UR5 ;  /* 0x000000083f061299 */ /* 0x000fe40008011605 */
[----:B------:R-:W-:-:S02]  /*117f0*/  UIMAD.WIDE UR4, UR4, 0x66666667, URZ ;  /* 0x66666667040478a5 */ /* 0x000fc4000f8e023f */
[----:B------:R-:W-:Y:S02]  /*11800*/  UIADD3 UR6, UR10, UR6, URZ ;  /* 0x000000060a067290 */ /* 0x000fe4000fffe03f */
[----:B------:R-:W-:Y:S02]  /*11810*/  USHF.R.U32.HI UR8, URZ, 0x1f, UR5 ;  /* 0x0000001f3f087899 */ /* 0x000fe40008011605 */
[----:B------:R-:W-:Y:S02]  /*11820*/  UIMAD.WIDE UR6, UR6, 0x66666667, URZ ;  /* 0x66666667060678a5 */ /* 0x000fe4000f8e023f */
[----:B------:R-:W-:Y:S02]  /*11830*/  ULEA.HI.SX32 UR8, UR5, UR8, 0x1b ;  /* 0x0000000805087291 */ /* 0x000fe4000f8fda3f */
[----:B------:R-:W-:Y:S02]  /*11840*/  USHF.R.U32.HI UR4, URZ, 0x1f, UR7 ;  /* 0x0000001f3f047899 */ /* 0x000fe40008011607 */
[----:B------:R-:W-:-:S02]  /*11850*/  USHF.R.U32.HI UR5, URZ, 0x10, UR40 ;  /* 0x000000103f057899 */ /* 0x000fc40008011628 */
[----:B------:R-:W-:Y:S02]  /*11860*/  ULEA.HI.SX32 UR4, UR7, UR4, 0x1b ;  /* 0x0000000407047291 */ /* 0x000fe4000f8fda3f */
[----:B------:R-:W-:Y:S02]  /*11870*/  ULOP3.LUT UR40, UR40, 0xffff, URZ, 0xc0, !UPT ;  /* 0x0000ffff28287892 */ /* 0x000fe4000f8ec03f */
[----:B------:R-:W-:-:S04]  /*11880*/  UISETP.LT.AND UP0, UPT, UR8, UR4, UPT ;  /* 0x000000040800728c */ /* 0x000fc8000bf01270 */
[----:B------:R-:W-:Y:S02]  /*11890*/  USEL UR39, UR8, UR4, UP0 ;  /* 0x0000000408277287 */ /* 0x000fe40008000000 */
[----:B------:R-:W-:Y:S02]  /*118a0*/  UISETP.NE.AND UP0, UPT, UR5, URZ, UPT ;  /* 0x0000003f0500728c */ /* 0x000fe4000bf05270 */
[----:B------:R-:W-:-:S06]  /*118b0*/  UISETP.GE.AND UP1, UPT, UR39, 0x1, UPT ;  /* 0x000000012700788c */ /* 0x000fcc000bf26270 */
[----:B------:R-:W-:-:S03]  /*118c0*/  PLOP3.LUT P0, PT, PT, PT, UP1, 0x80, 0x0 ;  /* 0x000000000000781c */ /* 0x000fc60003f0f018 */
[----:B------:R-:W-:-:S10]  /*118d0*/  @!UP0 ULDC UR5, c[0x0][0x9f0] ;  /* 0x00027c0000058ab9 */ /* 0x000fd40000000800 */
[----:B-1----:R-:W-:Y:S05]  /*118e0*/  @!P0 BRA `(.L_x_2210) ;  /* 0x0000000000708947 */ /* 0x002fea0003800000 */
[----:B------:R-:W-:Y:S01]  /*118f0*/  IMAD.U32 R6, RZ, RZ, UR5 ;  /* 0x00000005ff067e24 */ /* 0x000fe2000f8e00ff */
[----:B------:R-:W-:-:S04]  /*11900*/  UIADD3 UR4, UR5, -0x1, UR39 ;  /* 0xffffffff05047890 */ /* 0x000fc8000fffe027 */
[-C--:B------:R-:W-:Y:S02]  /*11910*/  IABS R0, R6.reuse ;  /* 0x0000000600007213 */ /* 0x080fe40000000000 */
[----:B------:R-:W-:Y:S02]  /*11920*/  IABS R6, R6 ;  /* 0x0000000600067213 */ /* 0x000fe40000000000 */
[----:B------:R-:W0:Y:S08]  /*11930*/  I2F.RP R4, R0 ;  /* 0x0000000000047306 */ /* 0x000e300000209400 */
[----:B0-----:R-:W0:Y:S02]  /*11940*/  MUFU.RCP R4, R4 ;  /* 0x0000000400047308 */ /* 0x001e240000001000 */
[----:B0-----:R-:W-:-:S06]  /*11950*/  VIADD R2, R4, 0xffffffe ;  /* 0x0ffffffe04027836 */ /* 0x001fcc0000000000 */
[----:B------:R0:W1:Y:S02]  /*11960*/  F2I.FTZ.U32.TRUNC.NTZ R3, R2 ;  /* 0x0000000200037305 */ /* 0x000064000021f000 */
[----:B0-----:R-:W-:Y:S01]  /*11970*/  MOV R2, RZ ;  /* 0x000000ff00027202 */ /* 0x001fe20000000f00 */
[----:B-1----:R-:W-:-:S04]  /*11980*/  IMAD.MOV R5, RZ, RZ, -R3 ;  /* 0x000000ffff057224 */ /* 0x002fc800078e0a03 */
[----:B------:R-:W-:-:S04]  /*11990*/  IMAD R5, R5, R0, RZ ;  /* 0x0000000005057224 */ /* 0x000fc800078e02ff */
[----:B------:R-:W-:-:S04]  /*119a0*/  IMAD.HI.U32 R3, R3, R5, R2 ;  /* 0x0000000503037227 */ /* 0x000fc800078e0002 */
[----:B------:R-:W-:Y:S01]  /*119b0*/  IMAD.U32 R5, RZ, RZ, UR4 ;  /* 0x00000004ff057e24 */ /* 0x000fe2000f8e00ff */
[----:B------:R-:W-:-:S04]  /*119c0*/  ULOP3.LUT UR4, UR4, UR5, URZ, 0x3c, !UPT ;  /* 0x0000000504047292 */ /* 0x000fc8000f8e3c3f */
[----:B------:R-:W-:Y:S01]  /*119d0*/  IABS R2, R5 ;  /* 0x0000000500027213 */ /* 0x000fe20000000000 */
[----:B------:R-:W-:Y:S01]  /*119e0*/  IMAD.MOV R5, RZ, RZ, -R6 ;  /* 0x000000ffff057224 */ /* 0x000fe200078e0a06 */
[----:B------:R-:W-:-:S03]  /*119f0*/  ISETP.LE.AND P2, PT, RZ, UR4, PT ;  /* 0x00000004ff007c0c */ /* 0x000fc6000bf43270 */
[----:B------:R-:W-:-:S04]  /*11a00*/  IMAD.HI.U32 R3, R3, R2, RZ ;  /* 0x0000000203037227 */ /* 0x000fc800078e00ff */
[----:B------:R-:W-:-:S05]  /*11a10*/  IMAD R5, R3, R5, R2 ;  /* 0x0000000503057224 */ /* 0x000fca00078e0202 */
[----:B------:R-:W-:-:S13]  /*11a20*/  ISETP.GT.U32.AND P1, PT, R0, R5, PT ;  /* 0x000000050000720c */ /* 0x000fda0003f24070 */
[----:B------:R-:W-:Y:S02]  /*11a30*/  @!P1 IMAD.IADD R5, R5, 0x1, -R0 ;  /* 0x0000000105059824 */ /* 0x000fe400078e0a00 */
[----:B------:R-:W-:Y:S01]  /*11a40*/  @!P1 VIADD R3, R3, 0x1 ;  /* 0x0000000103039836 */ /* 0x000fe20000000000 */
[----:B------:R-:W-:Y:S02]  /*11a50*/  ISETP.NE.AND P1, PT, RZ, UR5, PT ;  /* 0x00000005ff007c0c */ /* 0x000fe4000bf25270 */
[----:B------:R-:W-:-:S13]  /*11a60*/  ISETP.GE.U32.AND P0, PT, R5, R0, PT ;  /* 0x000000000500720c */ /* 0x000fda0003f06070 */
[----:B------:R-:W-:-:S05]  /*11a70*/  @P0 IADD3 R3, R3, 0x1, RZ ;  /* 0x0000000103030810 */ /* 0x000fca0007ffe0ff */
[----:B------:R-:W-:Y:S01]  /*11a80*/  @!P2 IMAD.MOV R3, RZ, RZ, -R3 ;  /* 0x000000ffff03a224 */ /* 0x000fe200078e0a03 */
[----:B------:R-:W-:-:S05]  /*11a90*/  @!P1 LOP3.LUT R3, RZ, UR5, RZ, 0x33, !PT ;  /* 0x00000005ff039c12 */ /* 0x000fca000f8e33ff */
[----:B------:R0:W-:Y:S02]  /*11aa0*/  STL [R1+0xc], R3 ;  /* 0x00000c0301007387 */ /* 0x0001e40000100800 */
.L_x_2210:
        /* <DEDUP_REMOVED lines=31> */
[----:B0-----:R-:W-:Y:S05]  /*11ca0*/  CALL.ABS.NOINC R2 ;  /* 0x0000000002007343 */ /* 0x001fea0003c00000 */
.L_x_2211:
        /* <DEDUP_REMOVED lines=20> */
.L_x_2213:
[----:B------:R0:W1:Y:S01]  /*11df0*/  LDC.64 R2, c[0x4][R16] ;  /* 0x0100000010027b82 */ /* 0x0000620000000a00 */
[----:B------:R-:W-:Y:S01]  /*11e00*/  ULDC.64 UR6, c[0x4][0x1b8] ;  /* 0x01006e0000067ab9 */ /* 0x000fe20000000a00 */
[----:B------:R-:W-:Y:S01]  /*11e10*/  ULDC.64 UR8, c[0x4][0x1c0] ;  /* 0x0100700000087ab9 */ /* 0x000fe20000000a00 */
[----:B------:R-:W-:Y:S01]  /*11e20*/  ULDC.64 UR4, c[0x4][0x128] ;  /* 0x01004a0000047ab9 */ /* 0x000fe20000000a00 */
[----:B------:R-:W-:Y:S01]  /*11e30*/  IMAD.U32 R4, RZ, RZ, UR6 ;  /* 0x00000006ff047e24 */ /* 0x000fe2000f8e00ff */
[----:B------:R-:W-:Y:S01]  /*11e40*/  MOV R7, UR9 ;  /* 0x0000000900077c02 */ /* 0x000fe20008000f00 */
[----:B------:R-:W-:Y:S01]  /*11e50*/  IMAD.U32 R5, RZ, RZ, UR7 ;  /* 0x00000007ff057e24 */ /* 0x000fe2000f8e00ff */
[----:B------:R-:W-:Y:S01]  /*11e60*/  MOV R13, RZ ;  /* 0x000000ff000d7202 */ /* 0x000fe20000000f00 */
[----:B------:R-:W-:Y:S02]  /*11e70*/  IMAD.U32 R6, RZ, RZ, UR8 ;  /* 0x00000008ff067e24 */ /* 0x000fe4000f8e00ff */
[----:B------:R-:W-:-:S02]  /*11e80*/  IMAD.U32 R10, RZ, RZ, UR4 ;  /* 0x00000004ff0a7e24 */ /* 0x000fc4000f8e00ff */
[----:B------:R-:W-:Y:S02]  /*11e90*/  IMAD.U32 R11, RZ, RZ, UR5 ;  /* 0x00000005ff0b7e24 */ /* 0x000fe4000f8e00ff */
[----:B------:R-:W-:Y:S02]  /*11ea0*/  IMAD.MOV.U32 R8, RZ, RZ, 0x70 ;  /* 0x00000070ff087424 */ /* 0x000fe400078e00ff */
[----:B0-----:R-:W-:-:S07]  /*11eb0*/  IMAD.MOV.U32 R12, RZ, RZ, 0x1 ;  /* 0x00000001ff0c7424 */ /* 0x001fce00078e00ff */
[----:B------:R-:W-:-:S07]  /*11ec0*/  LEPC R20, `(.L_x_2212) ;  /* 0x000000001014794e */ /* 0x000fce0000000000 */
[----:B-1----:R-:W-:Y:S05]  /*11ed0*/  CALL.ABS.NOINC R2 ;  /* 0x0000000002007343 */ /* 0x002fea0003c00000 */
.L_x_2212:
        /* <DEDUP_REMOVED lines=21> */
.L_x_2305:
        /* <DEDUP_REMOVED lines=8> */
.L_x_2308:
        /* <DEDUP_REMOVED lines=15> */
[----:B------:R-:W-:-:S03]  /*121a0*/  IMAD.WIDE.U32 R4, R18, UR4, R4 ;  /* 0x0000000412047c25 */ /* 0x000fc6000f8e0004 */
[----:B------:R-:W-:Y:S02]  /*121b0*/  LEA R2, P0, R4, R2, 0x2 ;  /* 0x0000000204027211 */ /* 0x000fe400078010ff */
[----:B------:R-:W-:-:S04]  /*121c0*/  IADD3 R5, R5, R7, RZ ;  /* 0x0000000705057210 */ /* 0x000fc80007ffe0ff */
[----:B------:R-:W-:-:S05]  /*121d0*/  LEA.HI.X R3, R4, R3, R5, 0x2, P0 ;  /* 0x0000000304037211 */ /* 0x000fca00000f1405 */
[----:B------:R1:W5:Y:S01]  /*121e0*/  LDG.E R16, desc[UR6][R2.64] ;  /* 0x0000000602107981 */ /* 0x000362000c1e1900 */
[----:B------:R-:W-:-:S04]  /*121f0*/  IMAD.MOV R0, RZ, RZ, -R0 ;  /* 0x000000ffff007224 */ /* 0x000fc800078e0a00 */
[----:B------:R-:W-:-:S07]  /*12200*/  IMAD R17, R6, R0, R17 ;  /* 0x0000000006117224 */ /* 0x000fce00078e0211 */
.L_x_2217:
[----:B0-----:R-:W-:Y:S01]  /*12210*/  IMAD.MOV.U32 R0, RZ, RZ, 0x1 ;  /* 0x00000001ff007424 */ /* 0x001fe200078e00ff */
[----:B------:R-:W1:Y:S04]  /*12220*/  S2R R8, SR_TID.X ;  /* 0x0000000000087919 */ /* 0x000e680000002100 */
[----:B------:R-:W-:-:S04]  /*12230*/  SHF.L.U32 R0, R0, 0x1f, RZ ;  /* 0x0000001f00007819 */ /* 0x000fc800000006ff */
[----:B------:R-:W0:Y:S01]  /*12240*/  SYNCS.PHASECHK.TRANS64.TRYWAIT P0, [UR38+0x38840], R0 ;  /* 0x03884000ff0075a7 */ /* 0x000e220008000166 */
[----:B-1----:R-:W-:-:S04]  /*12250*/  LOP3.LUT R2, R8, 0x7f, RZ, 0xc0, !PT ;  /* 0x0000007f08027812 */ /* 0x002fc800078ec0ff */
[----:B------:R-:W-:Y:S01]  /*12260*/  ISETP.NE.AND P1, PT, R2, RZ, PT ;  /* 0x000000ff0200720c */ /* 0x000fe20003f25270 */
[----:B0-----:R-:W-:-:S12]  /*12270*/  @!P0 BRA `(.L_x_2218) ;  /* 0x0000003c00c08947 */ /* 0x001fd80003800000 */
.L_x_2309:
[----:B------:R-:W-:Y:S05]  /*12280*/  @P1 BRA `(.L_x_2219) ;  /* 0x0000000000181947 */ /* 0x000fea0003800000 */
[----:B------:R-:W1:Y:S01]  /*12290*/  S2R R2, SR_TID.X ;  /* 0x0000000000027919 */ /* 0x000e620000002100 */
[----:B0-----:R-:W-:-:S04]  /*122a0*/  IMAD.MOV.U32 R0, RZ, RZ, 0xa000 ;  /* 0x0000a000ff007424 */ /* 0x001fc800078e00ff */
[----:B------:R2:W-:Y:S01]  /*122b0*/  SYNCS.ARRIVE.TRANS64 RZ, [UR38+0x38830], R0 ;  /* 0x03883000ffff79a7 */ /* 0x0005e20008000026 */
[----:B-1----:R-:W-:-:S13]  /*122c0*/  LOP3.LUT P0, RZ, R2, 0x1f, RZ, 0xc0, !PT ;  /* 0x0000001f02ff7812 */ /* 0x002fda000780c0ff */
[----:B--2---:R-:W-:Y:S05]  /*122d0*/  @!P0 BRA `(.L_x_2219) ;  /* 0x0000000000048947 */ /* 0x004fea0003800000 */
[----:B------:R-:W-:Y:S01]  /*122e0*/  BPT.TRAP 0x1 ;  /* 0x000000040000795c */ /* 0x000fe20000300000 */
.L_x_2219:
        /* <DEDUP_REMOVED lines=37> */
.L_x_2215:
        /* <DEDUP_REMOVED lines=22> */
.L_x_2220:
        /* <DEDUP_REMOVED lines=41> */
[----:B------:R-:W-:Y:S01]  /*12930*/  SHF.L.U32 R0, R12, 0x3, RZ ;  /* 0x000000030c007819 */ /* 0x000fe200000006ff */
[----:B------:R-:W-:Y:S02]  /*12940*/  ULDC.64 UR4, c[0x0][0x280] ;  /* 0x0000a00000047ab9 */ /* 0x000fe40000000a00 */
[----:B------:R-:W-:Y:S01]  /*12950*/  IMAD.IADD R3, R3, 0x1, R4 ;  /* 0x0000000103037824 */ /* 0x000fe200078e0204 */
[----:B------:R-:W-:Y:S01]  /*12960*/  LEA R7, P0, R2, UR4, 0x1 ;  /* 0x0000000402077c11 */ /* 0x000fe2000f8008ff */
[----:B------:R-:W-:Y:S01]  /*12970*/  ULDC UR4, c[0x0][0x2b8] ;  /* 0x0000ae0000047ab9 */ /* 0x000fe20000000800 */
        /* <DEDUP_REMOVED lines=15> */
[----:B------:R-:W-:Y:S01]  /*12a70*/  SHFL.IDX PT, R2, R6, RZ, 0x181f ;  /* 0x00181fff06027589 */ /* 0x000fe200000e0000 */
[----:B------:R-:W-:Y:S01]  /*12a80*/  ULDC UR4, c[0x0][0x288] ;  /* 0x0000a20000047ab9 */ /* 0x000fe20000000800 */
[----:B------:R-:W-:Y:S01]  /*12a90*/  IMAD R8, R11, 0x80, R8 ;  /* 0x000000800b087824 */ /* 0x000fe200078e0208 */
[----:B------:R-:W-:Y:S01]  /*12aa0*/  ULDC.64 UR6, c[0x0][0x208] ;  /* 0x0000820000067ab9 */ /* 0x000fe20000000a00 */
[----:B------:R-:W0:Y:S01]  /*12ab0*/  SHFL.IDX PT, R3, R7, RZ, 0x181f ;  /* 0x00181fff07037589 */ /* 0x000e2200000e0000 */
[----:B------:R-:W-:Y:S02]  /*12ac0*/  IMAD R0, R20, UR4, RZ ;  /* 0x0000000414007c24 */ /* 0x000fe4000f8e02ff */
[C---:B------:R-:W-:Y:S01]  /*12ad0*/  VIADD R5, R8.reuse, 0x10 ;  /* 0x0000001008057836 */ /* 0x040fe20000000000 */
[----:B------:R-:W-:Y:S02]  /*12ae0*/  SHFL.IDX PT, R4, R7, 0x1, 0x181f ;  /* 0x00381f0007047f89 */ /* 0x000fe400000e0000 */
[----:B------:R-:W-:-:S02]  /*12af0*/  ISETP.GE.AND P3, PT, R8, R0, PT ;  /* 0x000000000800720c */ /* 0x000fc40003f66270 */
[----:B------:R-:W-:Y:S11]  /*12b00*/  SHFL.IDX PT, R14, R7, 0x7, 0x181f ;  /* 0x00f81f00070e7f89 */ /* 0x000ff600000e0000 */
[----:B------:R-:W-:-:S02]  /*12b10*/  @!P3 LEA R21, R9, UR38, 0x1 ;  /* 0x000000260915bc11 */ /* 0x000fc4000f8e08ff */
        /* <DEDUP_REMOVED lines=67> */
.L_x_2326:
[----:B0-----:R-:W-:Y:S01]  /*12f50*/  VIADD R3, R8, 0x70 ;  /* 0x0000007008037836 */ /* 0x001fe20000000000 */
[----:B------:R-:W-:Y:S01]  /*12f60*/  BSSY B0, `(.L_x_2222) ;  /* 0x000000f000007945 */ /* 0x000fe20003800000 */
[----:B------:R-:W-:-:S03]  /*12f70*/  MOV R2, R14 ;  /* 0x0000000e00027202 */ /* 0x000fc60000000f00 */
[----:B------:R-:W-:Y:S01]  /*12f80*/  ISETP.GE.AND P3, PT, R3, R0, PT ;  /* 0x000000000300720c */ /* 0x000fe20003f66270 */
[----:B------:R-:W-:-:S12]  /*12f90*/  IMAD.MOV.U32 R3, RZ, RZ, R4 ;  /* 0x000000ffff037224 */ /* 0x000fd800078e0004 */
        /* <DEDUP_REMOVED lines=11> */
.L_x_2223:
[----:B------:R-:W-:Y:S05]  /*13050*/  BSYNC B0 ;  /* 0x0000000000007941 */ /* 0x000fea0003800000 */
.L_x_2222:
        /* <DEDUP_REMOVED lines=13> */
.L_x_2327:
[----:B0-----:R-:W-:Y:S01]  /*13130*/  IMAD.MOV.U32 R9, RZ, RZ, 0x1 ;  /* 0x00000001ff097424 */ /* 0x001fe200078e00ff */
[----:B------:R-:W-:Y:S01]  /*13140*/  MOV R8, RZ ;  /* 0x000000ff00087202 */ /* 0x000fe20000000f00 */
[----:B------:R-:W-:Y:S06]  /*13150*/  @!P1 BRA `(.L_x_2225) ;  /* 0x0000002000e49947 */ /* 0x000fec0003800000 */
[----:B------:R-:W2:Y:S04]  /*13160*/  LDL.LU R4, [R1+0xc] ;  /* 0x00000c0001047983 */ /* 0x000ea80000300800 */
[----:B-1----:R-:W3:Y:S01]  /*13170*/  LDL.LU R3, [R1+0x8] ;  /* 0x0000080001037983 */ /* 0x002ee20000300800 */
[----:B------:R-:W-:Y:S01]  /*13180*/  UIADD3 UR4, UR40, 0x1, URZ ;  /* 0x0000000128047890 */ /* 0x000fe2000fffe03f */
[----:B------:R-:W-:Y:S01]  /*13190*/  IMAD.MOV.U32 R9, RZ, RZ, 0x1 ;  /* 0x00000001ff097424 */ /* 0x000fe200078e00ff */
        /* <DEDUP_REMOVED lines=10> */
[----:B------:R-:W-:Y:S02]  /*13240*/  ISETP.NE.AND P0, PT, R4, R3, PT ;  /* 0x000000030400720c */ /* 0x000fe40003f05270 */
[----:B------:R-:W-:Y:S02]  /*13250*/  MOV R4, R16 ;  /* 0x0000001000047202 */ /* 0x000fe40000000f00 */
[----:B------:R-:W-:-:S09]  /*13260*/  LOP3.LUT R12, R5, 0x1, RZ, 0xc0, !PT ;  /* 0x00000001050c7812 */ /* 0x000fd200078ec0ff */
[----:B------:R-:W-:Y:S05]  /*13270*/  @!P0 BRA `(.L_x_2226) ;  /* 0x0000001400c88947 */ /* 0x000fea0003800000 */
[----:B------:R-:W-:Y:S01]  /*13280*/  BSSY B0, `(.L_x_2226) ;  /* 0x0000171000007945 */ /* 0x000fe20003800000 */
[----:B------:R-:W-:Y:S02]  /*13290*/  IMAD.IADD R6, R5, 0x1, -R12 ;  /* 0x0000000105067824 */ /* 0x000fe400078e0a0c */
[----:B------:R-:W-:Y:S02]  /*132a0*/  IMAD.MOV.U32 R7, RZ, RZ, 0x1 ;  /* 0x00000001ff077424 */ /* 0x000fe400078e00ff */
[----:B------:R-:W-:-:S07]  /*132b0*/  IMAD.MOV.U32 R4, RZ, RZ, R16 ;  /* 0x000000ffff047224 */ /* 0x000fce00078e0010 */
.L_x_2265:
        /* <DEDUP_REMOVED lines=19> */
[----:B------:R-:W-:-:S04]  /*133f0*/  IMAD R4, R18, UR5, R5 ;  /* 0x0000000512047c24 */ /* 0x000fc8000f8e0205 */
[----:B------:R-:W-:-:S04]  /*13400*/  IMAD.MOV R3, RZ, RZ, -R2 ;  /* 0x000000ffff037224 */ /* 0x000fc800078e0a02 */
        /* <DEDUP_REMOVED lines=8> */
.L_x_2229:
[----:B------:R-:W1:Y:S01]  /*13490*/  S2R R2, SR_TID.X ;  /* 0x0000000000027919 */ /* 0x000e620000002100 */
[----:B------:R-:W-:Y:S01]  /*134a0*/  BSSY B2, `(.L_x_2230) ;  /* 0x0000006000027945 */ /* 0x000fe20003800000 */
[----:B-1----:R-:W-:Y:S02]  /*134b0*/  LOP3.LUT R3, R2, 0x7f, RZ, 0xc0, !PT ;  /* 0x0000007f02037812 */ /* 0x002fe400078ec0ff */
[----:B------:R-:W-:Y:S02]  /*134c0*/  SHF.L.U32 R2, R7, 0x1f, RZ ;  /* 0x0000001f07027819 */ /* 0x000fe400000006ff */
[----:B------:R-:W-:Y:S02]  /*134d0*/  ISETP.NE.AND P1, PT, R3, RZ, PT ;  /* 0x000000ff0300720c */ /* 0x000fe40003f25270 */
[----:B------:R-:W1:Y:S02]  /*134e0*/  SYNCS.PHASECHK.TRANS64.TRYWAIT P0, [UR38+0x38848], R2 ;  /* 0x03884802ff0075a7 */ /* 0x000e640008000166 */
[----:B-1----:R-:W-:Y:S09]  /*134f0*/  @!P0 BRA `(.L_x_2231) ;  /* 0x00000038001c8947 */ /* 0x002ff20003800000 */
.L_x_2328:
[----:B------:R-:W-:Y:S05]  /*13500*/  BSYNC B2 ;  /* 0x0000000000027941 */ /* 0x000fea0003800000 */
.L_x_2230:
[----:B------:R-:W-:Y:S04]  /*13510*/  BSSY B2, `(.L_x_2232) ;  /* 0x0000007000027945 */ /* 0x000fe80003800000 */
[----:B------:R-:W-:Y:S05]  /*13520*/  @P1 BRA `(.L_x_2233) ;  /* 0x0000000000141947 */ /* 0x000fea0003800000 */
[----:B------:R-:W-:Y:S01]  /*13530*/  ISETP.NE.AND P0, PT, R10, RZ, PT ;  /* 0x000000ff0a00720c */ /* 0x000fe20003f05270 */
[----:B-1----:R-:W-:-:S04]  /*13540*/  IMAD.MOV.U32 R3, RZ, RZ, 0xa000 ;  /* 0x0000a000ff037424 */ /* 0x002fc800078e00ff */
[----:B------:R2:W-:Y:S08]  /*13550*/  SYNCS.ARRIVE.TRANS64 RZ, [UR38+0x38838], R3 ;  /* 0x03883803ffff79a7 */ /* 0x0005f00008000026 */
[----:B--2---:R-:W-:Y:S05]  /*13560*/  @!P0 BRA `(.L_x_2233) ;  /* 0x0000000000048947 */ /* 0x004fea0003800000 */
[----:B------:R-:W-:Y:S01]  /*13570*/  BPT.TRAP 0x1 ;  /* 0x000000040000795c */ /* 0x000fe20000300000 */
.L_x_2233:
[----:B------:R-:W-:Y:S05]  /*13580*/  BSYNC B2 ;  /* 0x0000000000027941 */ /* 0x000fea0003800000 */
.L_x_2232:
[----:B------:R-:W-:Y:S01]  /*13590*/  MOV R14, RZ ;  /* 0x000000ff000e7202 */ /* 0x000fe20000000f00 */
[----:B------:R-:W-:Y:S01]  /*135a0*/  ULDC.64 UR4, c[0x0][0x198] ;  /* 0x0000660000047ab9 */ /* 0x000fe20000000a00 */
[----:B------:R-:W-:Y:S01]  /*135b0*/  PLOP3.LUT P0, PT, PT, PT, PT, 0x80, 0x0 ;  /* 0x000000000000781c */ /* 0x000fe20003f0f070 */
[----:B------:R-:W-:Y:S01]  /*135c0*/  UIADD3 UR4, UP0, UR4, 0x370, URZ ;  /* 0x0000037004047890 */ /* 0x000fe2000ff1e03f */
[----:B------:R-:W-:Y:S01]  /*135d0*/  R2UR UR34, R14 ;  /* 0x000000000e2272ca */ /* 0x000fe200000e0000 */
[----:B-1----:R-:W-:Y:S01]  /*135e0*/  IMAD R3, R9, 0x50, RZ ;  /* 0x0000005009037824 */ /* 0x002fe200078e02ff */
[----:B------:R-:W-:Y:S02]  /*135f0*/  UIADD3 UR32, UR38, 0x2e400, URZ ;  /* 0x0002e40026207890 */ /* 0x000fe4000fffe03f */
[----:B------:R-:W-:Y:S02]  /*13600*/  UIADD3 UR33, UR38, 0x38838, URZ ;  /* 0x0003883826217890 */ /* 0x000fe4000fffe03f */
[----:B------:R-:W-:Y:S01]  /*13610*/  UIADD3.X UR5, URZ, UR5, URZ, UP0, !UPT ;  /* 0x000000053f057290 */ /* 0x000fe200087fe43f */
[----:B------:R-:W-:Y:S01]  /*13620*/  UMOV UR6, 0x0 ;  /* 0x0000000000067882 */ /* 0x000fe20000000000 */
[----:B------:R-:W-:-:S10]  /*13630*/  UMOV UR7, 0x14f00000 ;  /* 0x14f0000000077882 */ /* 0x000fd40000000000 */
.L_x_2234:
        /* <DEDUP_REMOVED lines=13> */
.L_x_2235:
        /* <DEDUP_REMOVED lines=15> */
.L_x_2236:
        /* <DEDUP_REMOVED lines=15> */
.L_x_2237:
        /* <DEDUP_REMOVED lines=12> */
.L_x_2329:
[----:B------:R-:W-:Y:S05]  /*139b0*/  BSYNC B2 ;  /* 0x0000000000027941 */ /* 0x000fea0003800000 */
.L_x_2238:
        /* <DEDUP_REMOVED lines=9> */
.L_x_2241:
[----:B------:R-:W-:Y:S05]  /*13a50*/  BSYNC B2 ;  /* 0x0000000000027941 */ /* 0x000fea0003800000 */
.L_x_2240:
        /* <DEDUP_REMOVED lines=10> */
.L_x_2242:
        /* <DEDUP_REMOVED lines=13> */
.L_x_2243:
        /* <DEDUP_REMOVED lines=13> */
.L_x_2244:
        /* <DEDUP_REMOVED lines=13> */
.L_x_2245:
        /* <DEDUP_REMOVED lines=10> */
.L_x_2228:
[----:B------:R-:W-:Y:S05]  /*13e10*/  BSYNC B1 ;  /* 0x0000000000017941 */ /* 0x000fea0003800000 */
.L_x_2227:
        /* <DEDUP_REMOVED lines=28> */
.L_x_2248:
[----:B------:R-:W1:Y:S01]  /*13fe0*/  S2R R2, SR_TID.X ;  /* 0x0000000000027919 */ /* 0x000e620000002100 */
[----:B------:R-:W-:Y:S01]  /*13ff0*/  BSSY B2, `(.L_x_2249) ;  /* 0x0000006000027945 */ /* 0x000fe20003800000 */
[----:B-1----:R-:W-:Y:S02]  /*14000*/  LOP3.LUT R3, R2, 0x7f, RZ, 0xc0, !PT ;  /* 0x0000007f02037812 */ /* 0x002fe400078ec0ff */
[----:B------:R-:W-:Y:S02]  /*14010*/  SHF.L.U32 R2, R9, 0x1f, RZ ;  /* 0x0000001f09027819 */ /* 0x000fe400000006ff */
[----:B------:R-:W-:Y:S02]  /*14020*/  ISETP.NE.AND P1, PT, R3, RZ, PT ;  /* 0x000000ff0300720c */ /* 0x000fe40003f25270 */
[----:B------:R-:W1:Y:S02]  /*14030*/  SYNCS.PHASECHK.TRANS64.TRYWAIT P0, [UR38+0x38840], R2 ;  /* 0x03884002ff0075a7 */ /* 0x000e640008000166 */
[----:B-1----:R-:W-:Y:S09]  /*14040*/  @!P0 BRA `(.L_x_2250) ;  /* 0x0000002c00788947 */ /* 0x002ff20003800000 */
.L_x_2330:
[----:B------:R-:W-:Y:S05]  /*14050*/  BSYNC B2 ;  /* 0x0000000000027941 */ /* 0x000fea0003800000 */
.L_x_2249:
[----:B------:R-:W-:Y:S04]  /*14060*/  BSSY B2, `(.L_x_2251) ;  /* 0x0000007000027945 */ /* 0x000fe80003800000 */
[----:B------:R-:W-:Y:S05]  /*14070*/  @P1 BRA `(.L_x_2252) ;  /* 0x0000000000141947 */ /* 0x000fea0003800000 */
[----:B------:R-:W-:Y:S01]  /*14080*/  ISETP.NE.AND P0, PT, R10, RZ, PT ;  /* 0x000000ff0a00720c */ /* 0x000fe20003f05270 */
[----:B-1----:R-:W-:-:S04]  /*14090*/  IMAD.MOV.U32 R2, RZ, RZ, 0xa000 ;  /* 0x0000a000ff027424 */ /* 0x002fc800078e00ff */
[----:B------:R2:W-:Y:S08]  /*140a0*/  SYNCS.ARRIVE.TRANS64 RZ, [UR38+0x38830], R2 ;  /* 0x03883002ffff79a7 */ /* 0x0005f00008000026 */
[----:B--2---:R-:W-:Y:S05]  /*140b0*/  @!P0 BRA `(.L_x_2252) ;  /* 0x0000000000048947 */ /* 0x004fea0003800000 */
[----:B------:R-:W-:Y:S01]  /*140c0*/  BPT.TRAP 0x1 ;  /* 0x000000040000795c */ /* 0x000fe20000300000 */
.L_x_2252:
[----:B------:R-:W-:Y:S05]  /*140d0*/  BSYNC B2 ;  /* 0x0000000000027941 */ /* 0x000fea0003800000 */
.L_x_2251:
        /* <DEDUP_REMOVED lines=11> */
.L_x_2253:
        /* <DEDUP_REMOVED lines=8> */
[----:B------:R-:W-:Y:S01]  /*14210*/  MOV R14, 0x40 ;  /* 0x00000040000e7802 */ /* 0x000fe20000000f00 */
[----:B------:R-:W-:Y:S01]  /*14220*/  UIADD3 UR8, UR38, 0x26c00, URZ ;  /* 0x00026c0026087890 */ /* 0x000fe2000fffe03f */
[----:B------:R-:W-:Y:S01]  /*14230*/  PLOP3.LUT P0, PT, PT, PT, PT, 0x80, 0x0 ;  /* 0x000000000000781c */ /* 0x000fe20003f0f070 */
[----:B------:R-:W-:Y:S01]  /*14240*/  UMOV UR6, 0x0 ;  /* 0x0000000000067882 */ /* 0x000fe20000000000 */
[----:B------:R-:W-:Y:S01]  /*14250*/  R2UR UR10, R14 ;  /* 0x000000000e0a72ca */ /* 0x000fe200000e0000 */
[----:B------:R-:W-:-:S14]  /*14260*/  UMOV UR7, 0x14f00000 ;  /* 0x14f0000000077882 */ /* 0x000fdc0000000000 */
.L_x_2254:
        /* <DEDUP_REMOVED lines=14> */
.L_x_2255:
        /* <DEDUP_REMOVED lines=14> */
.L_x_2256:
        /* <DEDUP_REMOVED lines=12> */
.L_x_2331:
[----:B------:R-:W-:Y:S05]  /*144f0*/  BSYNC B2 ;  /* 0x0000000000027941 */ /* 0x000fea0003800000 */
.L_x_2257:
        /* <DEDUP_REMOVED lines=9> */
.L_x_2260:
[----:B------:R-:W-:Y:S05]  /*14590*/  BSYNC B2 ;  /* 0x0000000000027941 */ /* 0x000fea0003800000 */
.L_x_2259:
[----:B------:R-:W-:Y:S01]  /*145a0*/  R2UR UR10, R15 ;  /* 0x000000000f0a72ca */ /* 0x000fe200000e0000 */
[----:B------:R-:W-:Y:S01]  /*145b0*/  ULDC.64 UR4, c[0x0][0x198] ;  /* 0x0000660000047ab9 */ /* 0x000fe20000000a00 */
[----:B------:R-:W-:Y:S01]  /*145c0*/  R2UR UR6, R2 ;  /* 0x00000000020672ca */ /* 0x000fe200000e0000 */
[----:B------:R-:W-:Y:S01]  /*145d0*/  UIADD3 UR4, UP0, UR4, 0x470, URZ ;  /* 0x0000047004047890 */ /* 0x000fe2000ff1e03f */
[----:B------:R-:W-:Y:S01]  /*145e0*/  R2UR UR7, R3 ;  /* 0x00000000030772ca */ /* 0x000fe200000e0000 */
[----:B0-----:R-:W-:Y:S01]  /*145f0*/  IMAD R7, R17, 0x50, RZ ;  /* 0x0000005011077824 */ /* 0x001fe200078e02ff */
[----:B------:R-:W-:Y:S01]  /*14600*/  PLOP3.LUT P0, PT, PT, PT, PT, 0x80, 0x0 ;  /* 0x000000000000781c */ /* 0x000fe20003f0f070 */
[----:B------:R-:W-:Y:S02]  /*14610*/  UIADD3 UR8, UR38, 0xa400, URZ ;  /* 0x0000a40026087890 */ /* 0x000fe4000fffe03f */
[----:B------:R-:W-:Y:S02]  /*14620*/  UIADD3 UR9, UR38, 0x38858, URZ ;  /* 0x0003885826097890 */ /* 0x000fe4000fffe03f */
[----:B------:R-:W-:-:S12]  /*14630*/  UIADD3.X UR5, URZ, UR5, URZ, UP0, !UPT ;  /* 0x000000053f057290 */ /* 0x000fd800087fe43f */
.L_x_2261:
        /* <DEDUP_REMOVED lines=13> */
.L_x_2262:
        /* <DEDUP_REMOVED lines=13> */
.L_x_2263:
        /* <DEDUP_REMOVED lines=13> */
.L_x_2264:
        /* <DEDUP_REMOVED lines=10> */
.L_x_2247:
[----:B------:R-:W-:Y:S05]  /*14950*/  BSYNC B1 ;  /* 0x0000000000017941 */ /* 0x000fea0003800000 */
.L_x_2246:
[----:B------:R-:W-:Y:S02]  /*14960*/  VIADD R0, R0, 0xfffffffe ;  /* 0xfffffffe00007836 */ /* 0x000fe40000000000 */
[----:B------:R-:W-:Y:S01]  /*14970*/  IMAD.MOV.U32 R7, RZ, RZ, R9 ;  /* 0x000000ffff077224 */ /* 0x000fe200078e0009 */
[----:B------:R-:W-:Y:S06]  /*14980*/  @P2 BRA `(.L_x_2265) ;  /* 0xffffffe8004c2947 */ /* 0x000fec000383ffff */
[----:B------:R-:W-:Y:S05]  /*14990*/  BSYNC B0 ;  /* 0x0000000000007941 */ /* 0x000fea0003800000 */
.L_x_2226:
        /* <DEDUP_REMOVED lines=30> */
.L_x_2267:
[----:B------:R-:W1:Y:S01]  /*14b80*/  S2R R2, SR_TID.X ;  /* 0x0000000000027919 */ /* 0x000e620000002100 */
[----:B------:R-:W-:Y:S01]  /*14b90*/  BSSY B1, `(.L_x_2268) ;  /* 0x0000006000017945 */ /* 0x000fe20003800000 */
[----:B-1----:R-:W-:Y:S02]  /*14ba0*/  LOP3.LUT R3, R2, 0x7f, RZ, 0xc0, !PT ;  /* 0x0000007f02037812 */ /* 0x002fe400078ec0ff */
[----:B------:R-:W-:Y:S02]  /*14bb0*/  SHF.L.U32 R2, R9, 0x1f, RZ ;  /* 0x0000001f09027819 */ /* 0x000fe400000006ff */
[----:B------:R-:W-:Y:S02]  /*14bc0*/  ISETP.NE.AND P1, PT, R3, RZ, PT ;  /* 0x000000ff0300720c */ /* 0x000fe40003f25270 */
[----:B------:R-:W1:Y:S02]  /*14bd0*/  SYNCS.PHASECHK.TRANS64.TRYWAIT P0, [UR38+0x38848], R2 ;  /* 0x03884802ff0075a7 */ /* 0x000e640008000166 */
[----:B-1----:R-:W-:Y:S09]  /*14be0*/  @!P0 BRA `(.L_x_2269) ;  /* 0x0000002000c08947 */ /* 0x002ff20003800000 */
.L_x_2332:
[----:B------:R-:W-:Y:S05]  /*14bf0*/  BSYNC B1 ;  /* 0x0000000000017941 */ /* 0x000fea0003800000 */
.L_x_2268:
[----:B------:R-:W-:Y:S04]  /*14c00*/  BSSY B1, `(.L_x_2270) ;  /* 0x0000007000017945 */ /* 0x000fe80003800000 */
[----:B------:R-:W-:Y:S05]  /*14c10*/  @P1 BRA `(.L_x_2271) ;  /* 0x0000000000141947 */ /* 0x000fea0003800000 */
[----:B------:R-:W-:Y:S02]  /*14c20*/  ISETP.NE.AND P0, PT, R10, RZ, PT ;  /* 0x000000ff0a00720c */ /* 0x000fe40003f05270 */
[----:B-1----:R-:W-:-:S04]  /*14c30*/  MOV R3, 0xa000 ;  /* 0x0000a00000037802 */ /* 0x002fc80000000f00 */
[----:B------:R2:W-:Y:S07]  /*14c40*/  SYNCS.ARRIVE.TRANS64 RZ, [UR38+0x38838], R3 ;  /* 0x03883803ffff79a7 */ /* 0x0005ee0008000026 */
[----:B------:R-:W-:Y:S05]  /*14c50*/  @!P0 BRA `(.L_x_2271) ;  /* 0x0000000000048947 */ /* 0x000fea0003800000 */
[----:B------:R-:W-:Y:S01]  /*14c60*/  BPT.TRAP 0x1 ;  /* 0x000000040000795c */ /* 0x000fe20000300000 */
.L_x_2271:
[----:B------:R-:W-:Y:S05]  /*14c70*/  BSYNC B1 ;  /* 0x0000000000017941 */ /* 0x000fea0003800000 */
.L_x_2270:
[----:B0-----:R-:W-:Y:S01]  /*14c80*/  IMAD.MOV.U32 R5, RZ, RZ, RZ ;  /* 0x000000ffff057224 */ /* 0x001fe200078e00ff */
        /* <DEDUP_REMOVED lines=10> */
.L_x_2272:
        /* <DEDUP_REMOVED lines=14> */
.L_x_2273:
        /* <DEDUP_REMOVED lines=14> */
.L_x_2274:
        /* <DEDUP_REMOVED lines=14> */
.L_x_2275:
        /* <DEDUP_REMOVED lines=11> */
.L_x_2333:
[----:B------:R-:W-:Y:S05]  /*15080*/  BSYNC B1 ;  /* 0x0000000000017941 */ /* 0x000fea0003800000 */
.L_x_2276:
        /* <DEDUP_REMOVED lines=9> */
.L_x_2279:
[----:B------:R-:W-:Y:S05]  /*15120*/  BSYNC B1 ;  /* 0x0000000000017941 */ /* 0x000fea0003800000 */
.L_x_2278:
        /* <DEDUP_REMOVED lines=10> */
.L_x_2280:
        /* <DEDUP_REMOVED lines=13> */
.L_x_2281:
        /* <DEDUP_REMOVED lines=13> */
.L_x_2282:
        /* <DEDUP_REMOVED lines=13> */
.L_x_2283:
        /* <DEDUP_REMOVED lines=10> */
.L_x_2266:
[----:B------:R-:W-:Y:S05]  /*154e0*/  BSYNC B0 ;  /* 0x0000000000007941 */ /* 0x000fea0003800000 */
.L_x_2225:
        /* <DEDUP_REMOVED lines=12> */
.L_x_2334:
[----:B------:R-:W-:Y:S05]  /*155b0*/  BSYNC B1 ;  /* 0x0000000000017941 */ /* 0x000fea0003800000 */
.L_x_2286:
[----:B------:R-:W-:Y:S04]  /*155c0*/  BSSY B1, `(.L_x_2288) ;  /* 0x0000008000017945 */ /* 0x000fe80003800000 */
[----:B------:R-:W-:Y:S05]  /*155d0*/  @P1 BRA `(.L_x_2289) ;  /* 0x0000000000181947 */ /* 0x000fea0003800000 */
[----:B------:R-:W1:Y:S01]  /*155e0*/  S2R R2, SR_TID.X ;  /* 0x0000000000027919 */ /* 0x000e620000002100 */
[----:B0-----:R-:W-:-:S04]  /*155f0*/  MOV R0, 0xa000 ;  /* 0x0000a00000007802 */ /* 0x001fc80000000f00 */
[----:B------:R2:W-:Y:S01]  /*15600*/  SYNCS.ARRIVE.TRANS64 RZ, [R3+URZ+0x38850], R0 ;  /* 0x0388500003ff79a7 */ /* 0x0005e2000800003f */
[----:B-1----:R-:W-:-:S13]  /*15610*/  LOP3.LUT P0, RZ, R2, 0x1f, RZ, 0xc0, !PT ;  /* 0x0000001f02ff7812 */ /* 0x002fda000780c0ff */
[----:B--2---:R-:W-:Y:S05]  /*15620*/  @!P0 BRA `(.L_x_2289) ;  /* 0x0000000000048947 */ /* 0x004fea0003800000 */
[----:B------:R-:W-:Y:S01]  /*15630*/  BPT.TRAP 0x1 ;  /* 0x000000040000795c */ /* 0x000fe20000300000 */
.L_x_2289:
[----:B------:R-:W-:Y:S05]  /*15640*/  BSYNC B1 ;  /* 0x0000000000017941 */ /* 0x000fea0003800000 */
.L_x_2288:
        /* <DEDUP_REMOVED lines=13> */
.L_x_2290:
        /* <DEDUP_REMOVED lines=13> */
.L_x_2291:
        /* <DEDUP_REMOVED lines=13> */
.L_x_2292:
        /* <DEDUP_REMOVED lines=13> */
.L_x_2293:
        /* <DEDUP_REMOVED lines=8> */
.L_x_2285:
[----:B------:R-:W-:Y:S05]  /*15a10*/  BSYNC B0 ;  /* 0x0000000000007941 */ /* 0x000fea0003800000 */
.L_x_2284:
[----:B0-----:R-:W-:Y:S02]  /*15a20*/  VIADD R0, R8, 0x1 ;  /* 0x0000000108007836 */ /* 0x001fe40000000000 */
[----:B-1----:R-:W-:-:S03]  /*15a30*/  IMAD.MOV.U32 R3, RZ, RZ, RZ ;  /* 0x000000ffff037224 */ /* 0x002fc600078e00ff */
[----:B------:R-:W-:-:S04]  /*15a40*/  ISETP.NE.AND P0, PT, R0, 0x2, PT ;  /* 0x000000020000780c */ /* 0x000fc80003f05270 */
[----:B------:R-:W-:Y:S02]  /*15a50*/  SEL R2, RZ, 0x1, P0 ;  /* 0x00000001ff027807 */ /* 0x000fe40000000000 */
[----:B------:R-:W-:Y:S02]  /*15a60*/  SEL R0, R0, RZ, P0 ;  /* 0x000000ff00007207 */ /* 0x000fe40000000000 */
[----:B------:R-:W-:-:S07]  /*15a70*/  LOP3.LUT R9, R9, R2, RZ, 0x3c, !PT ;  /* 0x0000000209097212 */ /* 0x000fce00078e3cff */
.L_x_2209:
[----:B------:R-:W0:Y:S01]  /*15a80*/  S2R R5, SR_CgaCtaId ;  /* 0x0000000000057919 */ /* 0x000e220000008800 */
[----:B------:R-:W-:Y:S02]  /*15a90*/  MOV R2, 0x400 ;  /* 0x0000040000027802 */ /* 0x000fe40000000f00 */
[----:B------:R-:W-:Y:S02]  /*15aa0*/  SHF.L.U32 R3, R3, 0x1f, RZ ;  /* 0x0000001f03037819 */ /* 0x000fe400000006ff */
[----:B0-----:R-:W-:-:S04]  /*15ab0*/  LEA R2, R5, R2, 0x18 ;  /* 0x0000000205027211 */ /* 0x001fc800078ec0ff */
[----:B------:R-:W0:Y:S02]  /*15ac0*/  SYNCS.PHASECHK.TRANS64.TRYWAIT P0, [R2+URZ+0x38820], R3 ;  /* 0x03882003020075a7 */ /* 0x000e24000800017f */
[----:B0-----:R-:W-:Y:S05]  /*15ad0*/  @!P0 BRA `(.L_x_2294) ;  /* 0x0000001400488947 */ /* 0x001fea0003800000 */
.L_x_2335:
[----:B------:R-:W-:-:S03]  /*15ae0*/  UMOV UR4, 0xffffffff ;  /* 0xffffffff00047882 */ /* 0x000fc60000000000 */
[----:B------:R-:W-:Y:S05]  /*15af0*/  BRA.DIV UR4, `(.L_x_2295) ;  /* 0x0000001604547947 */ /* 0x000fea000b800000 */
[----:B0-----:R-:W0:Y:S02]  /*15b00*/  S2R R3, SR_TID.X ;  /* 0x0000000000037919 */ /* 0x001e240000002100 */
[----:B0-----:R-:W-:-:S04]  /*15b10*/  SHF.R.U32.HI R3, RZ, 0x5, R3 ;  /* 0x00000005ff037819 */ /* 0x001fc80000011603 */
[----:B------:R-:W-:-:S05]  /*15b20*/  LOP3.LUT R3, R3, 0x3, RZ, 0xc0, !PT ;  /* 0x0000000303037812 */ /* 0x000fca00078ec0ff */
[----:B------:R0:W1:Y:S02]  /*15b30*/  SHFL.IDX PT, R14, R3, RZ, 0x1f ;  /* 0x00001fff030e7589 */ /* 0x00006400000e0000 */
.L_x_2338:
[----:B-1----:R-:W-:-:S13]  /*15b40*/  ISETP.NE.AND P0, PT, R14, RZ, PT ;  /* 0x000000ff0e00720c */ /* 0x002fda0003f05270 */
[----:B------:R-:W-:Y:S05]  /*15b50*/  @P0 BRA `(.L_x_2171) ;  /* 0x0000000000880947 */ /* 0x000fea0003800000 */
[----:B------:R-:W-:-:S03]  /*15b60*/  UMOV UR4, 0xffffffff ;  /* 0xffffffff00047882 */ /* 0x000fc60000000000 */
[----:B------:R-:W-:Y:S05]  /*15b70*/  BRA.DIV UR4, `(.L_x_2296) ;  /* 0x0000001604687947 */ /* 0x000fea000b800000 */
[----:B------:R-:W-:-:S13]  /*15b80*/  ELECT P6, URZ, PT ;  /* 0x00000000003f782f */ /* 0x000fda00038c0000 */
.L_x_2341:
[----:B------:R-:W-:Y:S05]  /*15b90*/  @!P6 BRA `(.L_x_2171) ;  /* 0x000000000078e947 */ /* 0x000fea0003800000 */
[----:B0-----:R-:W2:Y:S02]  /*15ba0*/  LDL.LU R3, [R1+0x14] ;  /* 0x0000140001037983 */ /* 0x001ea40000300800 */
[----:B--2---:R-:W-:-:S04]  /*15bb0*/  LOP3.LUT R3, R3, 0x2, RZ, 0xfc, !PT ;  /* 0x0000000203037812 */ /* 0x004fc800078efcff */
[----:B------:R-:W-:-:S13]  /*15bc0*/  ISETP.NE.AND P2, PT, R3, 0x3, PT ;  /* 0x000000030300780c */ /* 0x000fda0003f45270 */
[----:B------:R-:W-:Y:S05]  /*15bd0*/  @!P2 BRA `(.L_x_2297) ;  /* 0x000000000004a947 */ /* 0x000fea0003800000 */
[----:B------:R-:W-:Y:S01]  /*15be0*/  BPT.TRAP 0x1 ;  /* 0x000000040000795c */ /* 0x000fe20000300000 */
.L_x_2297:
[----:B------:R-:W-:Y:S01]  /*15bf0*/  VIADD R7, R2, 0x38840 ;  /* 0x0003884002077836 */ /* 0x000fe20000000000 */
[----:B------:R-:W-:Y:S02]  /*15c00*/  SHF.L.U32 R5, R9, 0x1f, RZ ;  /* 0x0000001f09057819 */ /* 0x000fe400000006ff */
[C---:B------:R-:W-:Y:S01]  /*15c10*/  IADD3 R3, R0.reuse, 0x1, RZ ;  /* 0x0000000100037810 */ /* 0x040fe20007ffe0ff */
        /* <DEDUP_REMOVED lines=9> */
.L_x_2342:
[----:B------:R-:W1:Y:S02]  /*15cb0*/  SYNCS.PHASECHK.TRANS64.TRYWAIT P0, [R3+URZ], R4 ;  /* 0x00000004030075a7 */ /* 0x000e64000800017f */
[----:B-1----:R-:W-:Y:S05]  /*15cc0*/  @!P0 BRA `(.L_x_2299) ;  /* 0x0000001400488947 */ /* 0x002fea0003800000 */
.L_x_2343:
[----:B------:R-:W-:Y:S05]  /*15cd0*/  @!P2 BRA `(.L_x_2300) ;  /* 0x000000000004a947 */ /* 0x000fea0003800000 */
[----:B------:R-:W-:Y:S01]  /*15ce0*/  BPT.TRAP 0x1 ;  /* 0x000000040000795c */ /* 0x000fe20000300000 */
.L_x_2300:
[----:B-1----:R-:W-:-:S04]  /*15cf0*/  VIADD R3, R2, 0x38860 ;  /* 0x0003886002037836 */ /* 0x002fc80000000000 */
[----:B------:R-:W-:-:S04]  /*15d00*/  IMAD R0, R0, 0x8, R3 ;  /* 0x0000000800007824 */ /* 0x000fc800078e0203 */
[----:B------:R-:W1:Y:S02]  /*15d10*/  SYNCS.PHASECHK.TRANS64.TRYWAIT P0, [R0+URZ], R5 ;  /* 0x00000005000075a7 */ /* 0x000e64000800017f */
[----:B-1----:R-:W-:Y:S05]  /*15d20*/  @!P0 BRA `(.L_x_2301) ;  /* 0x0000001400448947 */ /* 0x002fea0003800000 */
.L_x_2344:
[----:B------:R-:W-:-:S07]  /*15d30*/  IMAD R3, R8, 0x8, R3 ;  /* 0x0000000808037824 */ /* 0x000fce00078e0203 */
.L_x_2302:
[----:B--2---:R2:W3:Y:S02]  /*15d40*/  SYNCS.PHASECHK.TRANS64.TRYWAIT P0, [R3+URZ], R4 ;  /* 0x00000004030075a7 */ /* 0x0044e4000800017f */
[----:B---3--:R-:W-:Y:S05]  /*15d50*/  @!P0 NANOSLEEP.SYNCS 0x989680 ;  /* 0x009896800000895d */ /* 0x008fea0003900000 */
[----:B------:R-:W3:Y:S02]  /*15d60*/  @!P0 SYNCS.PHASECHK.TRANS64 P0, [R3+URZ], R4 ;  /* 0x00000004030085a7 */ /* 0x000ee4000800007f */
[----:B---3--:R-:W-:Y:S05]  /*15d70*/  @!P0 BRA `(.L_x_2302) ;  /* 0xfffffffc00f08947 */ /* 0x008fea000383ffff */
.L_x_2171:
[----:B------:R-:W-:Y:S05]  /*15d80*/  BSYNC B6 ;  /* 0x0000000000067941 */ /* 0x000fea0003800000 */
.L_x_2168:
[----:B------:R-:W-:Y:S05]  /*15d90*/  EXIT ;  /* 0x000000000000794d */ /* 0x000fea0003800000 */
.L_x_2175:
[----:B------:R-:W-:-:S13]  /*15da0*/  R2UR UR4, R16 ;  /* 0x00000000100472ca */ /* 0x000fda00000e0000 */
[----:B-1----:R-:W-:-:S04]  /*15db0*/  MOV R3, UR4 ;  /* 0x0000000400037c02 */ /* 0x002fc80008000f00 */
[----:B------:R1:W2:Y:S03]  /*15dc0*/  SYNCS.PHASECHK.TRANS64.TRYWAIT P1, [R3+URZ+0x38800], R2 ;  /* 0x03880002030075a7 */ /* 0x0002a6000802017f */
[----:B--2---:R-:W-:Y:S05]  /*15dd0*/  @!P1 NANOSLEEP.SYNCS 0x989680 ;  /* 0x009896800000995d */ /* 0x004fea0003900000 */
[----:B------:R-:W2:Y:S02]  /*15de0*/  @!P1 SYNCS.PHASECHK.TRANS64 P1, [R3+URZ+0x38800], R2 ;  /* 0x03880002030095a7 */ /* 0x000ea4000802007f */
[----:B--2---:R-:W-:Y:S05]  /*15df0*/  @!P1 BRA `(.L_x_2175) ;  /* 0xfffffffc00e89947 */ /* 0x004fea000383ffff */
[----:B------:R-:W-:Y:S05]  /*15e00*/  BRA `(.L_x_2303) ;  /* 0xfffffeb400e47947 */ /* 0x000fea000383ffff */
.L_x_2179:
[----:B------:R-:W-:-:S13]  /*15e10*/  R2UR UR4, R16 ;  /* 0x00000000100472ca */ /* 0x000fda00000e0000 */
[----:B01----:R-:W-:-:S04]  /*15e20*/  IMAD.U32 R3, RZ, RZ, UR4 ;  /* 0x00000004ff037e24 */ /* 0x003fc8000f8e00ff */
[----:B------:R0:W1:Y:S03]  /*15e30*/  SYNCS.PHASECHK.TRANS64.TRYWAIT P2, [R3+URZ+0x38830], R2 ;  /* 0x03883002030075a7 */ /* 0x000066000804017f */
[----:B-1----:R-:W-:Y:S05]  /*15e40*/  @!P2 NANOSLEEP.SYNCS 0x989680 ;  /* 0x009896800000a95d */ /* 0x002fea0003900000 */
[----:B------:R-:W1:Y:S02]  /*15e50*/  @!P2 SYNCS.PHASECHK.TRANS64 P2, [R3+URZ+0x38830], R2 ;  /* 0x038830020300a5a7 */ /* 0x000e64000804007f */
[----:B-1----:R-:W-:Y:S05]  /*15e60*/  @!P2 BRA `(.L_x_2179) ;  /* 0xfffffffc00e8a947 */ /* 0x002fea000383ffff */
[----:B------:R-:W-:Y:S05]  /*15e70*/  BRA `(.L_x_2178) ;  /* 0xfffffeb800047947 */ /* 0x000fea000383ffff */
.L_x_2184:
[----:B------:R-:W-:-:S13]  /*15e80*/  R2UR UR6, R213 ;  /* 0x00000000d50672ca */ /* 0x000fda00000e0000 */
[----:B-1----:R-:W-:-:S04]  /*15e90*/  IMAD.U32 R6, RZ, RZ, UR6 ;  /* 0x00000006ff067e24 */ /* 0x002fc8000f8e00ff */
[----:B------:R1:W2:Y:S03]  /*15ea0*/  SYNCS.PHASECHK.TRANS64.TRYWAIT P3, [R6+URZ+0x38830], R3 ;  /* 0x03883003060075a7 */ /* 0x0002a6000806017f */
[----:B--2---:R-:W-:Y:S05]  /*15eb0*/  @!P3 NANOSLEEP.SYNCS 0x989680 ;  /* 0x009896800000b95d */ /* 0x004fea0003900000 */
[----:B------:R-:W2:Y:S02]  /*15ec0*/  @!P3 SYNCS.PHASECHK.TRANS64 P3, [R6+URZ+0x38830], R3 ;  /* 0x038830030600b5a7 */ /* 0x000ea4000806007f */
[----:B--2---:R-:W-:Y:S05]  /*15ed0*/  @!P3 BRA `(.L_x_2184) ;  /* 0xfffffffc00e8b947 */ /* 0x004fea000383ffff */
[----:B------:R-:W-:Y:S05]  /*15ee0*/  BRA `(.L_x_2183) ;  /* 0xfffffef8003c7947 */ /* 0x000fea000383ffff */
.L_x_2188:
[----:B-1----:R-:W-:-:S04]  /*15ef0*/  IMAD.U32 R3, RZ, RZ, UR7 ;  /* 0x00000007ff037e24 */ /* 0x002fc8000f8e00ff */
[----:B------:R1:W2:Y:S03]  /*15f00*/  SYNCS.PHASECHK.TRANS64.TRYWAIT P3, [R3+URZ+0x38850], R0 ;  /* 0x03885000030075a7 */ /* 0x0002a6000806017f */
[----:B--2---:R-:W-:Y:S05]  /*15f10*/  @!P3 NANOSLEEP.SYNCS 0x989680 ;  /* 0x009896800000b95d */ /* 0x004fea0003900000 */
[----:B------:R-:W2:Y:S02]  /*15f20*/  @!P3 SYNCS.PHASECHK.TRANS64 P3, [R3+URZ+0x38850], R0 ;  /* 0x038850000300b5a7 */ /* 0x000ea4000806007f */
[----:B--2---:R-:W-:Y:S05]  /*15f30*/  @!P3 BRA `(.L_x_2188) ;  /* 0xfffffffc00ecb947 */ /* 0x004fea000383ffff */
[----:B------:R-:W-:Y:S05]  /*15f40*/  BRA `(.L_x_2187) ;  /* 0xffffff2000707947 */ /* 0x000fea000383ffff */
.L_x_2194:
[----:B------:R-:W-:-:S13]  /*15f50*/  R2UR UR6, R212 ;  /* 0x00000000d40672ca */ /* 0x000fda00000e0000 */
[----:B-1----:R-:W-:-:S04]  /*15f60*/  IMAD.U32 R6, RZ, RZ, UR6 ;  /* 0x00000006ff067e24 */ /* 0x002fc8000f8e00ff */
[----:B------:R1:W2:Y:S03]  /*15f70*/  SYNCS.PHASECHK.TRANS64.TRYWAIT P2, [R6+URZ+0x38830], R3 ;  /* 0x03883003060075a7 */ /* 0x0002a6000804017f */
[----:B--2---:R-:W-:Y:S05]  /*15f80*/  @!P2 NANOSLEEP.SYNCS 0x989680 ;  /* 0x009896800000a95d */ /* 0x004fea0003900000 */
[----:B------:R-:W2:Y:S02]  /*15f90*/  @!P2 SYNCS.PHASECHK.TRANS64 P2, [R6+URZ+0x38830], R3 ;  /* 0x038830030600a5a7 */ /* 0x000ea4000804007f */
[----:B--2---:R-:W-:Y:S05]  /*15fa0*/  @!P2 BRA `(.L_x_2194) ;  /* 0xfffffffc00e8a947 */ /* 0x004fea000383ffff */
[----:B------:R-:W-:Y:S05]  /*15fb0*/  BRA `(.L_x_2193) ;  /* 0xffffff3c006c7947 */ /* 0x000fea000383ffff */
.L_x_2198:
[----:B-1----:R-:W-:-:S04]  /*15fc0*/  MOV R3, UR11 ;  /* 0x0000000b00037c02 */ /* 0x002fc80008000f00 */
[----:B------:R1:W2:Y:S03]  /*15fd0*/  SYNCS.PHASECHK.TRANS64.TRYWAIT P2, [R3+URZ+0x38850], R0 ;  /* 0x03885000030075a7 */ /* 0x0002a6000804017f */
[----:B--2---:R-:W-:Y:S05]  /*15fe0*/  @!P2 NANOSLEEP.SYNCS 0x989680 ;  /* 0x009896800000a95d */ /* 0x004fea0003900000 */
[----:B------:R-:W2:Y:S02]  /*15ff0*/  @!P2 SYNCS.PHASECHK.TRANS64 P2, [R3+URZ+0x38850], R0 ;  /* 0x038850000300a5a7 */ /* 0x000ea4000804007f */
[----:B--2---:R-:W-:Y:S05]  /*16000*/  @!P2 BRA `(.L_x_2198) ;  /* 0xfffffffc00eca947 */ /* 0x004fea000383ffff */
[----:B------:R-:W-:Y:S05]  /*16010*/  BRA `(.L_x_2197) ;  /* 0xffffff6400a47947 */ /* 0x000fea000383ffff */
.L_x_2203:
[----:B-1----:R-:W-:-:S04]  /*16020*/  IMAD.U32 R5, RZ, RZ, UR5 ;  /* 0x00000005ff057e24 */ /* 0x002fc8000f8e00ff */
[----:B------:R1:W2:Y:S03]  /*16030*/  SYNCS.PHASECHK.TRANS64.TRYWAIT P0, [R5+URZ+0x38850], R8 ;  /* 0x03885008050075a7 */ /* 0x0002a6000800017f */
[----:B--2---:R-:W-:Y:S05]  /*16040*/  @!P0 NANOSLEEP.SYNCS 0x989680 ;  /* 0x009896800000895d */ /* 0x004fea0003900000 */
[----:B------:R-:W2:Y:S02]  /*16050*/  @!P0 SYNCS.PHASECHK.TRANS64 P0, [R5+URZ+0x38850], R8 ;  /* 0x03885008050085a7 */ /* 0x000ea4000800007f */
[----:B--2---:R-:W-:Y:S05]  /*16060*/  @!P0 BRA `(.L_x_2203) ;  /* 0xfffffffc00ec8947 */ /* 0x004fea000383ffff */
[----:B------:R-:W-:Y:S05]  /*16070*/  BRA `(.L_x_2202) ;  /* 0xffffff8000dc7947 */ /* 0x000fea000383ffff */
.L_x_2214:
[----:B------:R-:W-:Y:S01]  /*16080*/  IMAD.MOV.U32 R13, RZ, RZ, R0 ;  /* 0x000000ffff0d7224 */ /* 0x000fe200078e0000 */
[----:B------:R-:W-:Y:S01]  /*16090*/  MOV R15, 0xffffffff ;  /* 0xffffffff000f7802 */ /* 0x000fe20000000f00 */
[----:B------:R-:W-:Y:S02]  /*160a0*/  IMAD.MOV.U32 R12, RZ, RZ, RZ ;  /* 0x000000ffff0c7224 */ /* 0x000fe400078e00ff */
[----:B------:R-:W-:-:S07]  /*160b0*/  IMAD.MOV.U32 R11, RZ, RZ, 0x1f ;  /* 0x0000001fff0b7424 */ /* 0x000fce00078e00ff */
[----:B------:R-:W-:Y:S05]  /*160c0*/  WARPSYNC.COLLECTIVE R15, `(.L_x_2304) ;  /* 0x000000000f087348 */ /* 0x000fea0003c00000 */
[----:B------:R0:W1:Y:S02]  /*160d0*/  SHFL.IDX P6, R14, R13, R12, R11 ;  /* 0x0000000c0d0e7389 */ /* 0x00006400000c000b */
[----:B01----:R-:W-:Y:S01]  /*160e0*/  ENDCOLLECTIVE ;  /* 0x000000000000791b */ /* 0x003fe20003800000 */
.L_x_2304:
[----:B------:R-:W-:Y:S05]  /*160f0*/  BRA `(.L_x_2305) ;  /* 0xffffffbc00cc7947 */ /* 0x000fea000383ffff */
.L_x_2216:
[----:B------:R-:W-:Y:S01]  /*16100*/  BSSY B0, `(.L_x_2306) ;  /* 0x0000006000007945 */ /* 0x000fe20003800000 */
[----:B------:R-:W-:-:S07]  /*16110*/  IMAD.MOV.U32 R15, RZ, RZ, -0x1 ;  /* 0xffffffffff0f7424 */ /* 0x000fce00078e00ff */
[----:B0-----:R-:W-:Y:S05]  /*16120*/  WARPSYNC.COLLECTIVE R15, `(.L_x_2307) ;  /* 0x000000000f0c7348 */ /* 0x001fea0003c00000 */
[----:B------:R-:W-:Y:S02]  /*16130*/  ELECT P6, UR62, PT ;  /* 0x00000000003e782f */ /* 0x000fe400038c0000 */
[----:B------:R-:W-:Y:S01]  /*16140*/  MOV R14, UR62 ;  /* 0x0000003e000e7c02 */ /* 0x000fe20008000f00 */
[----:B0-----:R-:W-:Y:S10]  /*16150*/  ENDCOLLECTIVE ;  /* 0x000000000000791b */ /* 0x001ff40003800000 */
.L_x_2307:
[----:B------:R-:W-:Y:S05]  /*16160*/  BSYNC B0 ;  /* 0x0000000000007941 */ /* 0x000fea0003800000 */
.L_x_2306:
[----:B------:R-:W-:Y:S05]  /*16170*/  BRA `(.L_x_2308) ;  /* 0xffffffbc00cc7947 */ /* 0x000fea000383ffff */
.L_x_2218:
[----:B0-----:R-:W-:-:S04]  /*16180*/  IMAD.U32 R3, RZ, RZ, UR38 ;  /* 0x00000026ff037e24 */ /* 0x001fc8000f8e00ff */
[----:B------:R0:W1:Y:S03]  /*16190*/  SYNCS.PHASECHK.TRANS64.TRYWAIT P0, [R3+URZ+0x38840], R0 ;  /* 0x03884000030075a7 */ /* 0x000066000800017f */
[----:B-1----:R-:W-:Y:S05]  /*161a0*/  @!P0 NANOSLEEP.SYNCS 0x989680 ;  /* 0x009896800000895d */ /* 0x002fea0003900000 */
[----:B------:R-:W1:Y:S02]  /*161b0*/  @!P0 SYNCS.PHASECHK.TRANS64 P0, [R3+URZ+0x38840], R0 ;  /* 0x03884000030085a7 */ /* 0x000e64000800007f */
[----:B-1----:R-:W-:Y:S05]  /*161c0*/  @!P0 BRA `(.L_x_2218) ;  /* 0xfffffffc00ec8947 */ /* 0x002fea000383ffff */
[----:B------:R-:W-:Y:S05]  /*161d0*/  BRA `(.L_x_2309) ;  /* 0xffffffc000287947 */ /* 0x000fea000383ffff */
.L_x_2221:
[----:B------:R-:W-:Y:S01]  /*161e0*/  IMAD R8, R11, 0x80, R8 ;  /* 0x000000800b087824 */ /* 0x000fe200078e0208 */
[----:B------:R-:W-:Y:S01]  /*161f0*/  MOV R12, RZ ;  /* 0x000000ff000c7202 */ /* 0x000fe20000000f00 */
[----:B------:R-:W-:Y:S02]  /*16200*/  IMAD.MOV.U32 R13, RZ, RZ, R6 ;  /* 0x000000ffff0d7224 */ /* 0x000fe400078e0006 */
[----:B------:R-:W-:Y:S02]  /*16210*/  IMAD.MOV.U32 R11, RZ, RZ, 0x181f ;  /* 0x0000181fff0b7424 */ /* 0x000fe400078e00ff */
[----:B------:R-:W-:Y:S02]  /*16220*/  IMAD.MOV.U32 R15, RZ, RZ, -0x1 ;  /* 0xffffffffff0f7424 */ /* 0x000fe400078e00ff */
[----:B------:R-:W-:-:S07]  /*16230*/  VIADD R5, R8, 0x10 ;  /* 0x0000001008057836 */ /* 0x000fce0000000000 */
[----:B------:R-:W-:Y:S05]  /*16240*/  WARPSYNC.COLLECTIVE R15, `(.L_x_2310) ;  /* 0x000000000f087348 */ /* 0x000fea0003c00000 */
[----:B------:R0:W1:Y:S02]  /*16250*/  SHFL.IDX P6, R14, R13, R12, R11 ;  /* 0x0000000c0d0e7389 */ /* 0x00006400000c000b */
[----:B01----:R-:W-:Y:S01]  /*16260*/  ENDCOLLECTIVE ;  /* 0x000000000000791b */ /* 0x003fe20003800000 */
.L_x_2310:
[----:B------:R-:W-:Y:S02]  /*16270*/  IMAD.MOV.U32 R13, RZ, RZ, R7 ;  /* 0x000000ffff0d7224 */ /* 0x000fe400078e0007 */
[----:B------:R-:W-:-:S07]  /*16280*/  IMAD.MOV.U32 R2, RZ, RZ, R14 ;  /* 0x000000ffff027224 */ /* 0x000fce00078e000e */
[----:B------:R-:W-:Y:S05]  /*16290*/  WARPSYNC.COLLECTIVE R15, `(.L_x_2311) ;  /* 0x000000000f087348 */ /* 0x000fea0003c00000 */
[----:B------:R0:W1:Y:S02]  /*162a0*/  SHFL.IDX P6, R14, R13, R12, R11 ;  /* 0x0000000c0d0e7389 */ /* 0x00006400000c000b */
[----:B01----:R-:W-:Y:S01]  /*162b0*/  ENDCOLLECTIVE ;  /* 0x000000000000791b */ /* 0x003fe20003800000 */
.L_x_2311:
[----:B------:R-:W-:Y:S01]  /*162c0*/  ULDC UR4, c[0x0][0x288] ;  /* 0x0000a20000047ab9 */ /* 0x000fe20000000800 */
[----:B------:R-:W-:Y:S01]  /*162d0*/  ULDC.64 UR6, c[0x0][0x208] ;  /* 0x0000820000067ab9 */ /* 0x000fe20000000a00 */
[----:B------:R-:W-:-:S05]  /*162e0*/  IMAD R0, R20, UR4, RZ ;  /* 0x0000000414007c24 */ /* 0x000fca000f8e02ff */
[----:B------:R-:W-:Y:S01]  /*162f0*/  ISETP.GE.AND P3, PT, R8, R0, PT ;  /* 0x000000000800720c */ /* 0x000fe20003f66270 */
[----:B------:R-:W-:Y:S02]  /*16300*/  IMAD.MOV.U32 R13, RZ, RZ, R6 ;  /* 0x000000ffff0d7224 */ /* 0x000fe400078e0006 */
[----:B------:R-:W-:-:S10]  /*16310*/  IMAD.MOV.U32 R12, RZ, RZ, 0x1 ;  /* 0x00000001ff0c7424 */ /* 0x000fd400078e00ff */
[----:B------:R-:W-:Y:S02]  /*16320*/  @!P3 LEA R21, R9, UR38, 0x1 ;  /* 0x000000260915bc11 */ /* 0x000fe4000f8e08ff */
[----:B------:R-:W-:-:S04]  /*16330*/  MOV R3, R14 ;  /* 0x0000000e00037202 */ /* 0x000fc80000000f00 */
        /* <DEDUP_REMOVED lines=15> */
.L_x_2312:
[----:B------:R-:W-:Y:S01]  /*16430*/  VIADD R3, R8, 0x20 ;  /* 0x0000002008037836 */ /* 0x000fe20000000000 */
[----:B------:R-:W-:Y:S02]  /*16440*/  @!P3 LEA R20, R9, UR38, 0x1 ;  /* 0x000000260914bc11 */ /* 0x000fe4000f8e08ff */
[----:B------:R-:W-:Y:S01]  /*16450*/  MOV R13, R7 ;  /* 0x00000007000d7202 */ /* 0x000fe20000000f00 */
[----:B------:R-:W-:-:S07]  /*16460*/  IMAD.MOV.U32 R5, RZ, RZ, R14 ;  /* 0x000000ffff057224 */ /* 0x000fce00078e000e */
[----:B------:R-:W-:Y:S05]  /*16470*/  WARPSYNC.COLLECTIVE R15, `(.L_x_2313) ;  /* 0x000000000f087348 */ /* 0x000fea0003c00000 */
[----:B------:R0:W1:Y:S02]  /*16480*/  SHFL.IDX P6, R14, R13, R12, R11 ;  /* 0x0000000c0d0e7389 */ /* 0x00006400000c000b */
[----:B01----:R-:W-:Y:S01]  /*16490*/  ENDCOLLECTIVE ;  /* 0x000000000000791b */ /* 0x003fe20003800000 */
.L_x_2313:
        /* <DEDUP_REMOVED lines=16> */
.L_x_2314:
[----:B------:R-:W-:Y:S01]  /*165a0*/  VIADD R5, R8, 0x30 ;  /* 0x0000003008057836 */ /* 0x000fe20000000000 */
[----:B------:R-:W-:Y:S01]  /*165b0*/  @!P3 LEA R21, R9, UR38, 0x1 ;  /* 0x000000260915bc11 */ /* 0x000fe2000f8e08ff */
[----:B------:R-:W-:Y:S01]  /*165c0*/  IMAD.MOV.U32 R13, RZ, RZ, R7 ;  /* 0x000000ffff0d7224 */ /* 0x000fe200078e0007 */
[----:B------:R-:W-:-:S07]  /*165d0*/  MOV R3, R14 ;  /* 0x0000000e00037202 */ /* 0x000fce0000000f00 */
[----:B------:R-:W-:Y:S05]  /*165e0*/  WARPSYNC.COLLECTIVE R15, `(.L_x_2315) ;  /* 0x000000000f087348 */ /* 0x000fea0003c00000 */
[----:B------:R0:W1:Y:S02]  /*165f0*/  SHFL.IDX P6, R14, R13, R12, R11 ;  /* 0x0000000c0d0e7389 */ /* 0x00006400000c000b */
[----:B01----:R-:W-:Y:S01]  /*16600*/  ENDCOLLECTIVE ;  /* 0x000000000000791b */ /* 0x003fe20003800000 */
.L_x_2315:
        /* <DEDUP_REMOVED lines=16> */
.L_x_2316:
[----:B------:R-:W-:Y:S01]  /*16710*/  VIADD R3, R8, 0x40 ;  /* 0x0000004008037836 */ /* 0x000fe20000000000 */
[----:B------:R-:W-:Y:S01]  /*16720*/  @!P3 LEA R20, R9, UR38, 0x1 ;  /* 0x000000260914bc11 */ /* 0x000fe2000f8e08ff */
[----:B------:R-:W-:Y:S02]  /*16730*/  IMAD.MOV.U32 R13, RZ, RZ, R7 ;  /* 0x000000ffff0d7224 */ /* 0x000fe400078e0007 */
[----:B------:R-:W-:-:S07]  /*16740*/  IMAD.MOV.U32 R5, RZ, RZ, R14 ;  /* 0x000000ffff057224 */ /* 0x000fce00078e000e */
[----:B------:R-:W-:Y:S05]  /*16750*/  WARPSYNC.COLLECTIVE R15, `(.L_x_2317) ;  /* 0x000000000f087348 */ /* 0x000fea0003c00000 */
[----:B------:R0:W1:Y:S02]  /*16760*/  SHFL.IDX P6, R14, R13, R12, R11 ;  /* 0x0000000c0d0e7389 */ /* 0x00006400000c000b */
[----:B01----:R-:W-:Y:S01]  /*16770*/  ENDCOLLECTIVE ;  /* 0x000000000000791b */ /* 0x003fe20003800000 */
.L_x_2317:
        /* <DEDUP_REMOVED lines=16> */
.L_x_2318:
[----:B------:R-:W-:Y:S01]  /*16880*/  VIADD R5, R8, 0x50 ;  /* 0x0000005008057836 */ /* 0x000fe20000000000 */
[----:B------:R-:W-:Y:S01]  /*16890*/  @!P3 LEA R21, R9, UR38, 0x1 ;  /* 0x000000260915bc11 */ /* 0x000fe2000f8e08ff */
[----:B------:R-:W-:Y:S01]  /*168a0*/  IMAD.MOV.U32 R13, RZ, RZ, R7 ;  /* 0x000000ffff0d7224 */ /* 0x000fe200078e0007 */
[----:B------:R-:W-:-:S07]  /*168b0*/  MOV R3, R14 ;  /* 0x0000000e00037202 */ /* 0x000fce0000000f00 */
[----:B------:R-:W-:Y:S05]  /*168c0*/  WARPSYNC.COLLECTIVE R15, `(.L_x_2319) ;  /* 0x000000000f087348 */ /* 0x000fea0003c00000 */
[----:B------:R0:W1:Y:S02]  /*168d0*/  SHFL.IDX P6, R14, R13, R12, R11 ;  /* 0x0000000c0d0e7389 */ /* 0x00006400000c000b */
[----:B01----:R-:W-:Y:S01]  /*168e0*/  ENDCOLLECTIVE ;  /* 0x000000000000791b */ /* 0x003fe20003800000 */
.L_x_2319:
        /* <DEDUP_REMOVED lines=16> */
.L_x_2320:
[----:B------:R-:W-:Y:S01]  /*169f0*/  VIADD R3, R8, 0x60 ;  /* 0x0000006008037836 */ /* 0x000fe20000000000 */
[----:B------:R-:W-:Y:S01]  /*16a00*/  @!P3 LEA R20, R9, UR38, 0x1 ;  /* 0x000000260914bc11 */ /* 0x000fe2000f8e08ff */
[----:B------:R-:W-:Y:S02]  /*16a10*/  IMAD.MOV.U32 R13, RZ, RZ, R7 ;  /* 0x000000ffff0d7224 */ /* 0x000fe400078e0007 */
[----:B------:R-:W-:-:S07]  /*16a20*/  IMAD.MOV.U32 R5, RZ, RZ, R14 ;  /* 0x000000ffff057224 */ /* 0x000fce00078e000e */
[----:B------:R-:W-:Y:S05]  /*16a30*/  WARPSYNC.COLLECTIVE R15, `(.L_x_2321) ;  /* 0x000000000f087348 */ /* 0x000fea0003c00000 */
[----:B------:R0:W1:Y:S02]  /*16a40*/  SHFL.IDX P6, R14, R13, R12, R11 ;  /* 0x0000000c0d0e7389 */ /* 0x00006400000c000b */
[----:B01----:R-:W-:Y:S01]  /*16a50*/  ENDCOLLECTIVE ;  /* 0x000000000000791b */ /* 0x003fe20003800000 */
.L_x_2321:
        /* <DEDUP_REMOVED lines=16> */
.L_x_2322:
[----:B------:R-:W-:Y:S01]  /*16b60*/  @!P3 LEA R21, R9, UR38, 0x1 ;  /* 0x000000260915bc11 */ /* 0x000fe2000f8e08ff */
[----:B------:R-:W-:Y:S01]  /*16b70*/  IMAD.MOV.U32 R13, RZ, RZ, R7 ;  /* 0x000000ffff0d7224 */ /* 0x000fe200078e0007 */
[----:B------:R-:W-:-:S07]  /*16b80*/  MOV R3, R14 ;  /* 0x0000000e00037202 */ /* 0x000fce0000000f00 */
[----:B------:R-:W-:Y:S05]  /*16b90*/  WARPSYNC.COLLECTIVE R15, `(.L_x_2323) ;  /* 0x000000000f087348 */ /* 0x000fea0003c00000 */
[----:B------:R0:W1:Y:S02]  /*16ba0*/  SHFL.IDX P6, R14, R13, R12, R11 ;  /* 0x0000000c0d0e7389 */ /* 0x00006400000c000b */
[----:B01----:R-:W-:Y:S01]  /*16bb0*/  ENDCOLLECTIVE ;  /* 0x000000000000791b */ /* 0x003fe20003800000 */
.L_x_2323:
        /* <DEDUP_REMOVED lines=15> */
.L_x_2324:
[----:B------:R-:W-:Y:S02]  /*16cb0*/  IMAD.MOV.U32 R13, RZ, RZ, R7 ;  /* 0x000000ffff0d7224 */ /* 0x000fe400078e0007 */
[----:B------:R-:W-:-:S07]  /*16cc0*/  IMAD.MOV.U32 R4, RZ, RZ, R14 ;  /* 0x000000ffff047224 */ /* 0x000fce00078e000e */
[----:B------:R-:W-:Y:S05]  /*16cd0*/  WARPSYNC.COLLECTIVE R15, `(.L_x_2325) ;  /* 0x000000000f087348 */ /* 0x000fea0003c00000 */
[----:B------:R0:W1:Y:S02]  /*16ce0*/  SHFL.IDX P6, R14, R13, R12, R11 ;  /* 0x0000000c0d0e7389 */ /* 0x00006400000c000b */
[----:B01----:R-:W-:Y:S01]  /*16cf0*/  ENDCOLLECTIVE ;  /* 0x000000000000791b */ /* 0x003fe20003800000 */
.L_x_2325:
[----:B------:R-:W-:Y:S05]  /*16d00*/  BRA `(.L_x_2326) ;  /* 0xffffffc000907947 */ /* 0x000fea000383ffff */
.L_x_2224:
[----:B-1----:R-:W-:-:S04]  /*16d10*/  IMAD.U32 R3, RZ, RZ, UR38 ;  /* 0x00000026ff037e24 */ /* 0x002fc8000f8e00ff */
[----:B------:R1:W2:Y:S03]  /*16d20*/  SYNCS.PHASECHK.TRANS64.TRYWAIT P0, [R3+URZ+0x38820], R2 ;  /* 0x03882002030075a7 */ /* 0x0002a6000800017f */
[----:B--2---:R-:W-:Y:S05]  /*16d30*/  @!P0 NANOSLEEP.SYNCS 0x989680 ;  /* 0x009896800000895d */ /* 0x004fea0003900000 */
[----:B------:R-:W2:Y:S02]  /*16d40*/  @!P0 SYNCS.PHASECHK.TRANS64 P0, [R3+URZ+0x38820], R2 ;  /* 0x03882002030085a7 */ /* 0x000ea4000800007f */
[----:B--2---:R-:W-:Y:S05]  /*16d50*/  @!P0 BRA `(.L_x_2224) ;  /* 0xfffffffc00ec8947 */ /* 0x004fea000383ffff */
[----:B------:R-:W-:Y:S05]  /*16d60*/  BRA `(.L_x_2327) ;  /* 0xffffffc000f07947 */ /* 0x000fea000383ffff */
.L_x_2231:
[----:B-1----:R-:W-:-:S04]  /*16d70*/  MOV R3, UR38 ;  /* 0x0000002600037c02 */ /* 0x002fc80008000f00 */
[----:B------:R1:W2:Y:S03]  /*16d80*/  SYNCS.PHASECHK.TRANS64.TRYWAIT P0, [R3+URZ+0x38848], R2 ;  /* 0x03884802030075a7 */ /* 0x0002a6000800017f */
[----:B--2---:R-:W-:Y:S05]  /*16d90*/  @!P0 NANOSLEEP.SYNCS 0x989680 ;  /* 0x009896800000895d */ /* 0x004fea0003900000 */
[----:B------:R-:W2:Y:S02]  /*16da0*/  @!P0 SYNCS.PHASECHK.TRANS64 P0, [R3+URZ+0x38848], R2 ;  /* 0x03884802030085a7 */ /* 0x000ea4000800007f */
[----:B--2---:R-:W-:Y:S05]  /*16db0*/  @!P0 BRA `(.L_x_2231) ;  /* 0xfffffffc00ec8947 */ /* 0x004fea000383ffff */
[----:B------:R-:W-:Y:S05]  /*16dc0*/  BRA `(.L_x_2328) ;  /* 0xffffffc400cc7947 */ /* 0x000fea000383ffff */
.L_x_2239:
[----:B0-----:R-:W-:-:S04]  /*16dd0*/  IMAD.U32 R3, RZ, RZ, UR38 ;  /* 0x00000026ff037e24 */ /* 0x001fc8000f8e00ff */
[----:B------:R0:W1:Y:S03]  /*16de0*/  SYNCS.PHASECHK.TRANS64.TRYWAIT P0, [R3+URZ+0x38860], R2 ;  /* 0x03886002030075a7 */ /* 0x000066000800017f */
[----:B-1----:R-:W-:Y:S05]  /*16df0*/  @!P0 NANOSLEEP.SYNCS 0x989680 ;  /* 0x009896800000895d */ /* 0x002fea0003900000 */
[----:B------:R-:W1:Y:S02]  /*16e00*/  @!P0 SYNCS.PHASECHK.TRANS64 P0, [R3+URZ+0x38860], R2 ;  /* 0x03886002030085a7 */ /* 0x000e64000800007f */
[----:B-1----:R-:W-:Y:S05]  /*16e10*/  @!P0 BRA `(.L_x_2239) ;  /* 0xfffffffc00ec8947 */ /* 0x002fea000383ffff */
[----:B------:R-:W-:Y:S05]  /*16e20*/  BRA `(.L_x_2329) ;  /* 0xffffffc800e07947 */ /* 0x000fea000383ffff */
.L_x_2250:
[----:B-1----:R-:W-:-:S04]  /*16e30*/  IMAD.U32 R3, RZ, RZ, UR38 ;  /* 0x00000026ff037e24 */ /* 0x002fc8000f8e00ff */
[----:B------:R1:W2:Y:S03]  /*16e40*/  SYNCS.PHASECHK.TRANS64.TRYWAIT P0, [R3+URZ+0x38840], R2 ;  /* 0x03884002030075a7 */ /* 0x0002a6000800017f */
[----:B--2---:R-:W-:Y:S05]  /*16e50*/  @!P0 NANOSLEEP.SYNCS 0x989680 ;  /* 0x009896800000895d */ /* 0x004fea0003900000 */
[----:B------:R-:W2:Y:S02]  /*16e60*/  @!P0 SYNCS.PHASECHK.TRANS64 P0, [R3+URZ+0x38840], R2 ;  /* 0x03884002030085a7 */ /* 0x000ea4000800007f */
[----:B--2---:R-:W-:Y:S05]  /*16e70*/  @!P0 BRA `(.L_x_2250) ;  /* 0xfffffffc00ec8947 */ /* 0x004fea000383ffff */
[----:B------:R-:W-:Y:S05]  /*16e80*/  BRA `(.L_x_2330) ;  /* 0xffffffd000707947 */ /* 0x000fea000383ffff */
.L_x_2258:
[----:B0-----:R-:W-:-:S04]  /*16e90*/  IMAD.U32 R3, RZ, RZ, UR38 ;  /* 0x00000026ff037e24 */ /* 0x001fc8000f8e00ff */
[----:B------:R0:W1:Y:S03]  /*16ea0*/  SYNCS.PHASECHK.TRANS64.TRYWAIT P0, [R3+URZ+0x38868], R2 ;  /* 0x03886802030075a7 */ /* 0x000066000800017f */
[----:B-1----:R-:W-:Y:S05]  /*16eb0*/  @!P0 NANOSLEEP.SYNCS 0x989680 ;  /* 0x009896800000895d */ /* 0x002fea0003900000 */
[----:B------:R-:W1:Y:S02]  /*16ec0*/  @!P0 SYNCS.PHASECHK.TRANS64 P0, [R3+URZ+0x38868], R2 ;  /* 0x03886802030085a7 */ /* 0x000e64000800007f */
[----:B-1----:R-:W-:Y:S05]  /*16ed0*/  @!P0 BRA `(.L_x_2258) ;  /* 0xfffffffc00ec8947 */ /* 0x002fea000383ffff */
[----:B------:R-:W-:Y:S05]  /*16ee0*/  BRA `(.L_x_2331) ;  /* 0xffffffd400807947 */ /* 0x000fea000383ffff */
.L_x_2269:
[----:B-1----:R-:W-:-:S04]  /*16ef0*/  MOV R3, UR38 ;  /* 0x0000002600037c02 */ /* 0x002fc80008000f00 */
[----:B------:R1:W2:Y:S03]  /*16f00*/  SYNCS.PHASECHK.TRANS64.TRYWAIT P0, [R3+URZ+0x38848], R2 ;  /* 0x03884802030075a7 */ /* 0x0002a6000800017f */
[----:B--2---:R-:W-:Y:S05]  /*16f10*/  @!P0 NANOSLEEP.SYNCS 0x989680 ;  /* 0x009896800000895d */ /* 0x004fea0003900000 */
[----:B------:R-:W2:Y:S02]  /*16f20*/  @!P0 SYNCS.PHASECHK.TRANS64 P0, [R3+URZ+0x38848], R2 ;  /* 0x03884802030085a7 */ /* 0x000ea4000800007f */
[----:B--2---:R-:W-:Y:S05]  /*16f30*/  @!P0 BRA `(.L_x_2269) ;  /* 0xfffffffc00ec8947 */ /* 0x004fea000383ffff */
[----:B------:R-:W-:Y:S05]  /*16f40*/  BRA `(.L_x_2332) ;  /* 0xffffffdc00287947 */ /* 0x000fea000383ffff */
.L_x_2277:
[----:B0-----:R-:W-:-:S04]  /*16f50*/  IMAD.U32 R3, RZ, RZ, UR38 ;  /* 0x00000026ff037e24 */ /* 0x001fc8000f8e00ff */
[----:B------:R0:W1:Y:S03]  /*16f60*/  SYNCS.PHASECHK.TRANS64.TRYWAIT P0, [R3+URZ+0x38860], R2 ;  /* 0x03886002030075a7 */ /* 0x000066000800017f */
[----:B-1----:R-:W-:Y:S05]  /*16f70*/  @!P0 NANOSLEEP.SYNCS 0x989680 ;  /* 0x009896800000895d */ /* 0x002fea0003900000 */
[----:B------:R-:W1:Y:S02]  /*16f80*/  @!P0 SYNCS.PHASECHK.TRANS64 P0, [R3+URZ+0x38860], R2 ;  /* 0x03886002030085a7 */ /* 0x000e64000800007f */
[----:B-1----:R-:W-:Y:S05]  /*16f90*/  @!P0 BRA `(.L_x_2277) ;  /* 0xfffffffc00ec8947 */ /* 0x002fea000383ffff */
[----:B------:R-:W-:Y:S05]  /*16fa0*/  BRA `(.L_x_2333) ;  /* 0xffffffe000347947 */ /* 0x000fea000383ffff */
.L_x_2287:
[----:B0-----:R0:W1:Y:S02]  /*16fb0*/  SYNCS.PHASECHK.TRANS64.TRYWAIT P0, [R3+URZ+0x38860], R0 ;  /* 0x03886000030075a7 */ /* 0x001064000800017f */
[----:B-1----:R-:W-:Y:S05]  /*16fc0*/  @!P0 NANOSLEEP.SYNCS 0x989680 ;  /* 0x009896800000895d */ /* 0x002fea0003900000 */
[----:B------:R-:W1:Y:S02]  /*16fd0*/  @!P0 SYNCS.PHASECHK.TRANS64 P0, [R3+URZ+0x38860], R0 ;  /* 0x03886000030085a7 */ /* 0x000e64000800007f */
[----:B-1----:R-:W-:Y:S05]  /*16fe0*/  @!P0 BRA `(.L_x_2287) ;  /* 0xfffffffc00f08947 */ /* 0x002fea000383ffff */
[----:B------:R-:W-:Y:S05]  /*16ff0*/  BRA `(.L_x_2334) ;  /* 0xffffffe4006c7947 */ /* 0x000fea000383ffff */
.L_x_2294:
[----:B0-----:R0:W1:Y:S02]  /*17000*/  SYNCS.PHASECHK.TRANS64.TRYWAIT P0, [R2+URZ+0x38820], R3 ;  /* 0x03882003020075a7 */ /* 0x001064000800017f */
[----:B-1----:R-:W-:Y:S05]  /*17010*/  @!P0 NANOSLEEP.SYNCS 0x989680 ;  /* 0x009896800000895d */ /* 0x002fea0003900000 */
[----:B------:R-:W1:Y:S02]  /*17020*/  @!P0 SYNCS.PHASECHK.TRANS64 P0, [R2+URZ+0x38820], R3 ;  /* 0x03882003020085a7 */ /* 0x000e64000800007f */
[----:B-1----:R-:W-:Y:S05]  /*17030*/  @!P0 BRA `(.L_x_2294) ;  /* 0xfffffffc00f08947 */ /* 0x002fea000383ffff */
[----:B------:R-:W-:Y:S05]  /*17040*/  BRA `(.L_x_2335) ;  /* 0xffffffe800a47947 */ /* 0x000fea000383ffff */
.L_x_2295:
[----:B------:R-:W1:Y:S01]  /*17050*/  S2R R4, SR_TID.X ;  /* 0x0000000000047919 */ /* 0x000e620000002100 */
[----:B------:R-:W-:Y:S01]  /*17060*/  BSSY B0, `(.L_x_2336) ;  /* 0x000000a000007945 */ /* 0x000fe20003800000 */
[----:B------:R-:W-:Y:S01]  /*17070*/  IMAD.MOV.U32 R12, RZ, RZ, RZ ;  /* 0x000000ffff0c7224 */ /* 0x000fe200078e00ff */
[----:B------:R-:W-:Y:S01]  /*17080*/  MOV R11, 0x1f ;  /* 0x0000001f000b7802 */ /* 0x000fe20000000f00 */
[----:B------:R-:W-:Y:S01]  /*17090*/  IMAD.MOV.U32 R15, RZ, RZ, -0x1 ;  /* 0xffffffffff0f7424 */ /* 0x000fe200078e00ff */
[----:B-1----:R-:W-:-:S04]  /*170a0*/  SHF.R.U32.HI R4, RZ, 0x5, R4 ;  /* 0x00000005ff047819 */ /* 0x002fc80000011604 */
[----:B------:R-:W-:-:S05]  /*170b0*/  LOP3.LUT R4, R4, 0x3, RZ, 0xc0, !PT ;  /* 0x0000000304047812 */ /* 0x000fca00078ec0ff */
[----:B------:R-:W-:-:S07]  /*170c0*/  IMAD.MOV.U32 R13, RZ, RZ, R4 ;  /* 0x000000ffff0d7224 */ /* 0x000fce00078e0004 */
[----:B0-----:R-:W-:Y:S05]  /*170d0*/  WARPSYNC.COLLECTIVE R15, `(.L_x_2337) ;  /* 0x000000000f087348 */ /* 0x001fea0003c00000 */
[----:B------:R1:W2:Y:S02]  /*170e0*/  SHFL.IDX P6, R14, R13, R12, R11 ;  /* 0x0000000c0d0e7389 */ /* 0x0002a400000c000b */
[----:B012---:R-:W-:Y:S01]  /*170f0*/  ENDCOLLECTIVE ;  /* 0x000000000000791b */ /* 0x007fe20003800000 */
.L_x_2337:
[----:B------:R-:W-:Y:S05]  /*17100*/  BSYNC B0 ;  /* 0x0000000000007941 */ /* 0x000fea0003800000 */
.L_x_2336:
[----:B------:R-:W-:Y:S05]  /*17110*/  BRA `(.L_x_2338) ;  /* 0xffffffe800887947 */ /* 0x000fea000383ffff */
.L_x_2296:
[----:B------:R-:W-:Y:S01]  /*17120*/  BSSY B0, `(.L_x_2339) ;  /* 0x0000006000007945 */ /* 0x000fe20003800000 */
[----:B------:R-:W-:-:S07]  /*17130*/  IMAD.MOV.U32 R15, RZ, RZ, -0x1 ;  /* 0xffffffffff0f7424 */ /* 0x000fce00078e00ff */
[----:B0-----:R-:W-:Y:S05]  /*17140*/  WARPSYNC.COLLECTIVE R15, `(.L_x_2340) ;  /* 0x000000000f0c7348 */ /* 0x001fea0003c00000 */
[----:B------:R-:W-:Y:S02]  /*17150*/  ELECT P6, UR62, PT ;  /* 0x00000000003e782f */ /* 0x000fe400038c0000 */
[----:B------:R-:W-:Y:S01]  /*17160*/  MOV R14, UR62 ;  /* 0x0000003e000e7c02 */ /* 0x000fe20008000f00 */
[----:B0-----:R-:W-:Y:S10]  /*17170*/  ENDCOLLECTIVE ;  /* 0x000000000000791b */ /* 0x001ff40003800000 */
.L_x_2340:
[----:B------:R-:W-:Y:S05]  /*17180*/  BSYNC B0 ;  /* 0x0000000000007941 */ /* 0x000fea0003800000 */
.L_x_2339:
[----:B------:R-:W-:Y:S05]  /*17190*/  BRA `(.L_x_2341) ;  /* 0xffffffe8007c7947 */ /* 0x000fea000383ffff */
.L_x_2298:
[----:B0-----:R0:W1:Y:S02]  /*171a0*/  SYNCS.PHASECHK.TRANS64.TRYWAIT P0, [R6+URZ], R5 ;  /* 0x00000005060075a7 */ /* 0x001064000800017f */
[----:B-1----:R-:W-:Y:S05]  /*171b0*/  @!P0 NANOSLEEP.SYNCS 0x989680 ;  /* 0x009896800000895d */ /* 0x002fea0003900000 */
[----:B------:R-:W1:Y:S02]  /*171c0*/  @!P0 SYNCS.PHASECHK.TRANS64 P0, [R6+URZ], R5 ;  /* 0x00000005060085a7 */ /* 0x000e64000800007f */
[----:B-1----:R-:W-:Y:S05]  /*171d0*/  @!P0 BRA `(.L_x_2298) ;  /* 0xfffffffc00f08947 */ /* 0x002fea000383ffff */
[----:B------:R-:W-:Y:S05]  /*171e0*/  BRA `(.L_x_2342) ;  /* 0xffffffe800b07947 */ /* 0x000fea000383ffff */
.L_x_2299:
[----:B-1----:R1:W2:Y:S02]  /*171f0*/  SYNCS.PHASECHK.TRANS64.TRYWAIT P0, [R3+URZ], R4 ;  /* 0x00000004030075a7 */ /* 0x0022a4000800017f */
[----:B--2---:R-:W-:Y:S05]  /*17200*/  @!P0 NANOSLEEP.SYNCS 0x989680 ;  /* 0x009896800000895d */ /* 0x004fea0003900000 */
[----:B------:R-:W2:Y:S02]  /*17210*/  @!P0 SYNCS.PHASECHK.TRANS64 P0, [R3+URZ], R4 ;  /* 0x00000004030085a7 */ /* 0x000ea4000800007f */
[----:B--2---:R-:W-:Y:S05]  /*17220*/  @!P0 BRA `(.L_x_2299) ;  /* 0xfffffffc00f08947 */ /* 0x004fea000383ffff */
[----:B------:R-:W-:Y:S05]  /*17230*/  BRA `(.L_x_2343) ;  /* 0xffffffe800a47947 */ /* 0x000fea000383ffff */
.L_x_2301:
[----:B-1----:R1:W2:Y:S02]  /*17240*/  SYNCS.PHASECHK.TRANS64.TRYWAIT P0, [R0+URZ], R5 ;  /* 0x00000005000075a7 */ /* 0x0022a4000800017f */
[----:B--2---:R-:W-:Y:S05]  /*17250*/  @!P0 NANOSLEEP.SYNCS 0x989680 ;  /* 0x009896800000895d */ /* 0x004fea0003900000 */
[----:B------:R-:W2:Y:S02]  /*17260*/  @!P0 SYNCS.PHASECHK.TRANS64 P0, [R0+URZ], R5 ;  /* 0x00000005000085a7 */ /* 0x000ea4000800007f */
[----:B--2---:R-:W-:Y:S05]  /*17270*/  @!P0 BRA `(.L_x_2301) ;  /* 0xfffffffc00f08947 */ /* 0x004fea000383ffff */
[----:B------:R-:W-:Y:S05]  /*17280*/  BRA `(.L_x_2344) ;  /* 0xffffffe800a87947 */ /* 0x000fea000383ffff */
.L_x_2345:
        /* <DEDUP_REMOVED lines=15> */
.L_x_14845:


//--------------------- .text._ZN7cutlass13device_kernelIN5flash11enable_sm90INS1_16FlashAttnFwdSm90INS1_25CollectiveMainloopFwdSm90ILi2EN4cute5tupleIJNS5_1CILi1EEES8_S8_EEENS6_IJNS7_ILi128EEENS7_ILi80EEENS7_ILi256EEEEEELi256ENS_6half_tEfNS_4arch4Sm90ELb1ELb0ELb1ELb1ELb0ELb0ELb0ELb1ELb1ELb1ELb1ELb0EEENS1_21CollectiveEpilogueFwdINS6_IJSA_SC_SB_EEES9_SE_SG_Li256ELb1ELb1ELb1ELb0EEENS1_36VarlenDynamicPersistentTileSchedulerILi128ELi80ELi256ELi128ELb1ELb1ELb1ELb1ELb1ELb1EEEEEEEEEvNT_6ParamsE --------------------------
	.section	.text._ZN7cutlass13device_kernelIN5flash11enable_sm90INS1_16FlashAttnFwdSm90INS1_25CollectiveMainloopFwdSm90ILi2EN4cute5tupleIJNS5_1CILi1EEES8_S8_EEENS6_IJNS7_ILi128EEENS7_ILi80EEENS7_ILi256EEEEEELi256ENS_6half_tEfNS_4arch4Sm90ELb1ELb0ELb1ELb1ELb0ELb0ELb0ELb1ELb1ELb1ELb1ELb0EEENS1_21CollectiveEpilogueFwdINS6_IJSA_SC_SB_EEES9_SE_SG_Li256ELb1ELb1ELb1ELb0EEENS1_36VarlenDynamicPersistentTileSchedulerILi128ELi80ELi256ELi128ELb1ELb1ELb1ELb1ELb1ELb1EEEEEEEEEvNT_6ParamsE,"ax",@progbits
	.align	128
.text._ZN7cutlass13device_kernelIN5flash11enable_sm90INS1_16FlashAttnFwdSm90INS1_25CollectiveMainloopFwdSm90ILi2EN4cute5tupleIJNS5_1CILi1EEES8_S8_EEENS6_IJNS7_ILi128EEENS7_ILi80EEENS7_ILi256EEEEEELi256ENS_6half_tEfNS_4arch4Sm90ELb1ELb0ELb1ELb1ELb0ELb0ELb0ELb1ELb1ELb1ELb1ELb0EEENS1_21CollectiveEpilogueFwdINS6_IJSA_SC_SB_EEES9_SE_SG_Li256ELb1ELb1ELb1ELb0EEENS1_36VarlenDynamicPersistentTileSchedulerILi128ELi80ELi256ELi128ELb1ELb1ELb1ELb1ELb1ELb1EEEEEEEEEvNT_6ParamsE:
        .type           _ZN7cutlass13device_kernelIN5flash11enable_sm90INS1_16FlashAttnFwdSm90INS1_25CollectiveMainloopFwdSm90ILi2EN4cute5tupleIJNS5_1CILi1EEES8_S8_EEENS6_IJNS7_ILi128EEENS7_ILi80EEENS7_ILi256EEEEEELi256ENS_6half_tEfNS_4arch4Sm90ELb1ELb0ELb1ELb1ELb0ELb0ELb0ELb1ELb1ELb1ELb1ELb0EEENS1_21CollectiveEpilogueFwdINS6_IJSA_SC_SB_EEES9_SE_SG_Li256ELb1ELb1ELb1ELb0EEENS1_36VarlenDynamicPersistentTileSchedulerILi128ELi80ELi256ELi128ELb1ELb1ELb1ELb1ELb1ELb1EEEEEEEEEvNT_6ParamsE,@function
        .size           _ZN7cutlass13device_kernelIN5flash11enable_sm90INS1_16FlashAttnFwdSm90INS1_25CollectiveMainloopFwdSm90ILi2EN4cute5tupleIJNS5_1CILi1EEES8_S8_EEENS6_IJNS7_ILi128EEENS7_ILi80EEENS7_ILi256EEEEEELi256ENS_6half_tEfNS_4arch4Sm90ELb1ELb0ELb1ELb1ELb0ELb0ELb0ELb1ELb1ELb1ELb1ELb0EEENS1_21CollectiveEpilogueFwdINS6_IJSA_SC_SB_EEES9_SE_SG_Li256ELb1ELb1ELb1ELb0EEENS1_36VarlenDynamicPersistentTileSchedulerILi128ELi80ELi256ELi128ELb1ELb1ELb1ELb1ELb1ELb1EEEEEEEEEvNT_6ParamsE,(.L_x_14846 - _ZN7cutlass13device_kernelIN5flash11enable_sm90INS1_16FlashAttnFwdSm90INS1_25CollectiveMainloopFwdSm90ILi2EN4cute5tupleIJNS5_1CILi1EEES8_S8_EEENS6_IJNS7_ILi128EEENS7_ILi80EEENS7_ILi256EEEEEELi256ENS_6half_tEfNS_4arch4Sm90ELb1ELb0ELb1ELb1ELb0ELb0ELb0ELb1ELb1ELb1ELb1ELb0EEENS1_21CollectiveEpilogueFwdINS6_IJSA_SC_SB_EEES9_SE_SG_Li256ELb1ELb1ELb1ELb0EEENS1_36VarlenDynamicPersistentTileSchedulerILi128ELi80ELi256ELi128ELb1ELb1ELb1ELb1ELb1ELb1EEEEEEEEEvNT_6ParamsE)
        .other          _ZN7cutlass13device_kernelIN5flash11enable_sm90INS1_16FlashAttnFwdSm90INS1_25CollectiveMainloopFwdSm90ILi2EN4cute5tupleIJNS5_1CILi1EEES8_S8_EEENS6_IJNS7_ILi128EEENS7_ILi80EEENS7_ILi256EEEEEELi256ENS_6half_tEfNS_4arch4Sm90ELb1ELb0ELb1ELb1ELb0ELb0ELb0ELb1ELb1ELb1ELb1ELb0EEENS1_21CollectiveEpilogueFwdINS6_IJSA_SC_SB_EEES9_SE_SG_Li256ELb1ELb1ELb1ELb0EEENS1_36VarlenDynamicPersistentTileSchedulerILi128ELi80ELi256ELi128ELb1ELb1ELb1ELb1ELb1ELb1EEEEEEEEEvNT_6ParamsE,@"STO_CUDA_ENTRY STV_DEFAULT"
_ZN7cutlass13device_kernelIN5flash11enable_sm90INS1_16FlashAttnFwdSm90INS1_25CollectiveMainloopFwdSm90ILi2EN4cute5tupleIJNS5_1CILi1EEES8_S8_EEENS6_IJNS7_ILi128EEENS7_ILi80EEENS7_ILi256EEEEEELi256ENS_6half_tEfNS_4arch4Sm90ELb1ELb0ELb1ELb1ELb0ELb0ELb0ELb1ELb1ELb1ELb1ELb0EEENS1_21CollectiveEpilogueFwdINS6_IJSA_SC_SB_EEES9_SE_SG_Li256ELb1ELb1ELb1ELb0EEENS1_36VarlenDynamicPersistentTileSchedulerILi128ELi80ELi256ELi128ELb1ELb1ELb1ELb1ELb1ELb1EEEEEEEEEvNT_6ParamsE:
        /* <DEDUP_REMOVED lines=18> */
.L_x_2347:
[----:B------:R-:W-:Y:S05]  /*0120*/  BSYNC B0 ;  /* 0x0000000000007941 */ /* 0x000fea0003800000 */
.L_x_2346:
        /* <DEDUP_REMOVED lines=41> */
.L_x_2348:
        /* <DEDUP_REMOVED lines=22> */
.L_x_2349:
        /* <DEDUP_REMOVED lines=18> */
.L_x_2350:
        /* <DEDUP_REMOVED lines=22> */
.L_x_2351:
        /* <DEDUP_REMOVED lines=22> */
.L_x_2352:
        /* <DEDUP_REMOVED lines=8> */
.L_x_2354:
        /* <DEDUP_REMOVED lines=18> */
[----:B------:R-:W-:Y:S02]  /*0aa0*/  R2UR UR6, R10 ;  /* 0x000000000a0672ca */ /* 0x000fe400000e0000 */
        /* <DEDUP_REMOVED lines=11> */
[----:B------:R-:W-:-:S03]  /*0b60*/  SHF.R.S32.HI R2, RZ, 0x4, R3 ;  /* 0x00000004ff027819 */ /* 0x000fc60000011403 */
[C---:B------:R-:W-:Y:S01]  /*0b70*/  IMAD.IADD R12, R6.reuse, 0x1, -R5 ;  /* 0x00000001060c7824 */ /* 0x040fe200078e0a05 */
[C---:B------:R-:W-:Y:S01]  /*0b80*/  LOP3.LUT R5, R3.reuse, 0x3fffff0, RZ, 0xc0, !PT ;  /* 0x03fffff003057812 */ /* 0x040fe200078ec0ff */
[----:B------:R-:W-:Y:S01]  /*0b90*/  ULOP3.LUT UR8, UR4, 0x1, URZ, 0xfc, !UPT ;  /* 0x0000000104087892 */ /* 0x000fe2000f8efc3f */
[----:B------:R-:W-:Y:S02]  /*0ba0*/  LEA.HI R4, R3, R2, RZ, 0x1 ;  /* 0x0000000203047211 */ /* 0x000fe400078f08ff */
[----:B------:R-:W-:Y:S01]  /*0bb0*/  SHF.R.S32.HI R8, RZ, 0x1f, R12 ;  /* 0x0000001fff087819 */ /* 0x000fe2000001140c */
[----:B------:R-:W-:Y:S01]  /*0bc0*/  IMAD.IADD R5, R6, 0x1, -R5 ;  /* 0x0000000106057824 */ /* 0x000fe200078e0a05 */
[----:B------:R-:W-:Y:S01]  /*0bd0*/  SHF.R.S32.HI R3, RZ, 0x7, R0 ;  /* 0x00000007ff037819 */ /* 0x000fe20000011400 */
[----:B------:R0:W-:Y:S01]  /*0be0*/  STL [R1+0x34], R12 ;  /* 0x0000340c01007387 */ /* 0x0001e20000100800 */
[----:B------:R-:W-:Y:S01]  /*0bf0*/  LEA.HI R9, R8, R12, RZ, 0x2 ;  /* 0x0000000c08097211 */ /* 0x000fe200078f10ff */
[----:B------:R-:W-:Y:S01]  /*0c00*/  UMOV UR4, URZ ;  /* 0x0000003f00047c82 */ /* 0x000fe20008000000 */
[----:B------:R-:W-:Y:S01]  /*0c10*/  LOP3.LUT R6, R7, 0xfffffc00, RZ, 0xc0, !PT ;  /* 0xfffffc0007067812 */ /* 0x000fe200078ec0ff */
[----:B------:R-:W-:Y:S01]  /*0c20*/  IMAD.U32 R16, RZ, RZ, UR4 ;  /* 0x00000004ff107e24 */ /* 0x000fe2000f8e00ff */
[----:B------:R-:W-:-:S02]  /*0c30*/  SHF.R.S32.HI R10, RZ, 0x2, R9 ;  /* 0x00000002ff0a7819 */ /* 0x000fc40000011409 */
[----:B------:R-:W-:Y:S01]  /*0c40*/  SHF.R.S32.HI R11, RZ, 0x1f, R9 ;  /* 0x0000001fff0b7819 */ /* 0x000fe20000011409 */
[----:B------:R-:W-:Y:S01]  /*0c50*/  IMAD R6, R5, 0x40, R6 ;  /* 0x0000004005067824 */ /* 0x000fe200078e0206 */
[----:B------:R-:W-:Y:S02]  /*0c60*/  LEA.HI R0, R0, R3, RZ, 0x1 ;  /* 0x0000000300007211 */ /* 0x000fe400078f08ff */
[----:B------:R-:W-:Y:S02]  /*0c70*/  LEA.HI R11, R11, R10, RZ, 0x3 ;  /* 0x0000000a0b0b7211 */ /* 0x000fe400078f18ff */
[----:B------:R-:W-:Y:S02]  /*0c80*/  LOP3.LUT R7, R4, 0x1ffffffe, RZ, 0xc0, !PT ;  /* 0x1ffffffe04077812 */ /* 0x000fe400078ec0ff */
[----:B------:R-:W-:Y:S02]  /*0c90*/  LOP3.LUT R11, R11, 0xfffffff8, RZ, 0xc0, !PT ;  /* 0xfffffff80b0b7812 */ /* 0x000fe400078ec0ff */
[----:B------:R-:W-:Y:S01]  /*0ca0*/  LEA.HI R8, R8, R12, RZ, 0x5 ;  /* 0x0000000c08087211 */ /* 0x000fe200078f28ff */
[----:B------:R-:W-:Y:S01]  /*0cb0*/  IMAD.IADD R7, R2, 0x1, -R7 ;  /* 0x0000000102077824 */ /* 0x000fe200078e0a07 */
[----:B------:R-:W-:Y:S01]  /*0cc0*/  LOP3.LUT R0, R0, 0x3fffffe, RZ, 0xc0, !PT ;  /* 0x03fffffe00007812 */ /* 0x000fe200078ec0ff */
[----:B------:R-:W-:Y:S01]  /*0cd0*/  IMAD.IADD R11, R10, 0x1, -R11 ;  /* 0x000000010a0b7824 */ /* 0x000fe200078e0a0b */
[----:B------:R-:W-:-:S02]  /*0ce0*/  SHF.R.S32.HI R8, RZ, 0x5, R8 ;  /* 0x00000005ff087819 */ /* 0x000fc40000011408 */
[----:B------:R-:W-:Y:S01]  /*0cf0*/  LOP3.LUT R9, R9, 0x7ffffffc, RZ, 0xc0, !PT ;  /* 0x7ffffffc09097812 */ /* 0x000fe200078ec0ff */
[----:B------:R-:W-:Y:S01]  /*0d00*/  IMAD.IADD R0, R3, 0x1, -R0 ;  /* 0x0000000103007824 */ /* 0x000fe200078e0a00 */
[----:B------:R-:W-:Y:S01]  /*0d10*/  LEA.HI R2, R13, R13, RZ, 0x1 ;  /* 0x0000000d0d027211 */ /* 0x000fe200078f08ff */
[----:B------:R-:W-:Y:S02]  /*0d20*/  IMAD R3, R7, 0x8, R6 ;  /* 0x0000000807037824 */ /* 0x000fe400078e0206 */
[----:B------:R-:W-:Y:S01]  /*0d30*/  IMAD R11, R8, 0x10, R11 ;  /* 0x00000010080b7824 */ /* 0x000fe200078e020b */
[----:B------:R-:W-:Y:S01]  /*0d40*/  LOP3.LUT R2, R2, 0x1ffffffe, RZ, 0xc0, !PT ;  /* 0x1ffffffe02027812 */ /* 0x000fe200078ec0ff */
[----:B------:R-:W-:Y:S01]  /*0d50*/  IMAD.IADD R9, R12, 0x1, -R9 ;  /* 0x000000010c097824 */ /* 0x000fe200078e0a09 */
[----:B------:R1:W-:Y:S01]  /*0d60*/  STL [R1+0x64], R3 ;  /* 0x0000640301007387 */ /* 0x0003e20000100800 */
[----:B------:R-:W-:Y:S02]  /*0d70*/  IMAD R0, R0, 0x40, R11 ;  /* 0x0000004000007824 */ /* 0x000fe400078e020b */
[----:B------:R-:W-:-:S02]  /*0d80*/  IMAD.SHL.U32 R19, R9, 0x2, RZ ;  /* 0x0000000209137824 */ /* 0x000fc400078e00ff */
[----:B------:R-:W-:Y:S01]  /*0d90*/  IMAD.IADD R2, R13, 0x1, -R2 ;  /* 0x000000010d027824 */ /* 0x000fe200078e0a02 */
[----:B------:R-:W-:Y:S01]  /*0da0*/  STL [R1+0x60], R0 ;  /* 0x0000600001007387 */ /* 0x000fe20000100800 */
[C---:B0-----:R-:W-:Y:S02]  /*0db0*/  VIADD R12, R19.reuse, 0x8 ;  /* 0x00000008130c7836 */ /* 0x041fe40000000000 */
[C---:B------:R-:W-:Y:S02]  /*0dc0*/  VIADD R11, R19.reuse, 0x10 ;  /* 0x00000010130b7836 */ /* 0x040fe40000000000 */
[----:B-1----:R-:W-:Y:S01]  /*0dd0*/  IMAD.U32 R3, RZ, RZ, UR8 ;  /* 0x00000008ff037e24 */ /* 0x002fe2000f8e00ff */
[----:B------:R-:W-:Y:S01]  /*0de0*/  SHF.R.S32.HI R14, RZ, 0x1f, R12 ;  /* 0x0000001fff0e7819 */ /* 0x000fe2000001140c */
[C---:B------:R-:W-:Y:S01]  /*0df0*/  VIADD R10, R19.reuse, 0x18 ;  /* 0x00000018130a7836 */ /* 0x040fe20000000000 */
[----:B------:R-:W-:Y:S01]  /*0e00*/  SHF.R.S32.HI R13, RZ, 0x1f, R11 ;  /* 0x0000001fff0d7819 */ /* 0x000fe2000001140b */
[C---:B------:R-:W-:Y:S01]  /*0e10*/  VIADD R9, R19.reuse, 0x20 ;  /* 0x0000002013097836 */ /* 0x040fe20000000000 */
[----:B------:R0:W-:Y:S01]  /*0e20*/  STL [R1+0x68], R3 ;  /* 0x0000680301007387 */ /* 0x0001e20000100800 */
        /* <DEDUP_REMOVED lines=10> */
[----:B0-----:R-:W-:Y:S01]  /*0ed0*/  IMAD.U32 R3, RZ, RZ, UR4 ;  /* 0x00000004ff037e24 */ /* 0x001fe2000f8e00ff */
[----:B------:R-:W-:Y:S01]  /*0ee0*/  SHF.R.S32.HI R7, RZ, 0x1f, R5 ;  /* 0x0000001fff077819 */ /* 0x000fe20000011405 */
[C---:B------:R-:W-:Y:S01]  /*0ef0*/  VIADD R234, R19.reuse, 0x58 ;  /* 0x0000005813ea7836 */ /* 0x040fe20000000000 */
[----:B------:R-:W-:Y:S01]  /*0f00*/  SHF.R.S32.HI R6, RZ, 0x1f, R4 ;  /* 0x0000001fff067819 */ /* 0x000fe20000011404 */
[C---:B------:R-:W-:Y:S01]  /*0f10*/  VIADD R233, R19.reuse, 0x60 ;  /* 0x0000006013e97836 */ /* 0x040fe20000000000 */
[----:B------:R0:W-:Y:S01]  /*0f20*/  STL [R1+0x30], R3 ;  /* 0x0000300301007387 */ /* 0x0001e20000100800 */
[C---:B------:R-:W-:Y:S01]  /*0f30*/  VIADD R232, R19.reuse, 0x68 ;  /* 0x0000006813e87836 */ /* 0x040fe20000000000 */
[----:B------:R-:W-:Y:S01]  /*0f40*/  SHF.R.S32.HI R4, RZ, 0x1f, R234 ;  /* 0x0000001fff047819 */ /* 0x000fe200000114ea */
[----:B------:R-:W-:-:S02]  /*0f50*/  VIADD R231, R19, 0x70 ;  /* 0x0000007013e77836 */ /* 0x000fc40000000000 */
[C---:B------:R-:W-:Y:S02]  /*0f60*/  VIADD R230, R19.reuse, 0x78 ;  /* 0x0000007813e67836 */ /* 0x040fe40000000000 */
[C---:B------:R-:W-:Y:S01]  /*0f70*/  VIADD R229, R19.reuse, 0x80 ;  /* 0x0000008013e57836 */ /* 0x040fe20000000000 */
[----:B------:R-:W-:Y:S01]  /*0f80*/  SHF.R.S32.HI R4, RZ, 0x1f, R231 ;  /* 0x0000001fff047819 */ /* 0x000fe200000114e7 */
[C---:B------:R-:W-:Y:S02]  /*0f90*/  VIADD R228, R19.reuse, 0x88 ;  /* 0x0000008813e47836 */ /* 0x040fe40000000000 */
        /* <DEDUP_REMOVED lines=22> */
[----:B------:R-:W-:Y:S01]  /*1100*/  SHF.R.S32.HI R5, RZ, 0x1f, R223 ;  /* 0x0000001fff057819 */ /* 0x000fe200000114df */
[----:B------:R-:W-:Y:S01]  /*1110*/  IMAD R213, R2, 0x8, R0 ;  /* 0x0000000802d57824 */ /* 0x000fe200078e0200 */
[----:B------:R-:W-:-:S02]  /*1120*/  SHF.R.S32.HI R4, RZ, 0x1f, R222 ;  /* 0x0000001fff047819 */ /* 0x000fc400000114de */
[----:B------:R-:W-:Y:S02]  /*1130*/  SHF.R.S32.HI R3, RZ, 0x1f, R221 ;  /* 0x0000001fff037819 */ /* 0x000fe400000114dd */
[----:B------:R-:W-:Y:S02]  /*1140*/  SHF.R.S32.HI R5, RZ, 0x1f, R220 ;  /* 0x0000001fff057819 */ /* 0x000fe400000114dc */
[----:B------:R-:W-:Y:S02]  /*1150*/  SHF.R.S32.HI R4, RZ, 0x1f, R219 ;  /* 0x0000001fff047819 */ /* 0x000fe400000114db */
[----:B------:R-:W-:-:S07]  /*1160*/  SHF.R.S32.HI R3, RZ, 0x1f, R218 ;  /* 0x0000001fff037819 */ /* 0x000fce00000114da */
.L_x_2412:
[----:B------:R-:W-:Y:S01]  /*1170*/  ULDC.64 UR8, c[0x0][0xc88] ;  /* 0x0003220000087ab9 */ /* 0x000fe20000000a00 */
[----:B------:R-:W-:Y:S01]  /*1180*/  ULDC.64 UR12, c[0x0][0x208] ;  /* 0x00008200000c7ab9 */ /* 0x000fe20000000a00 */
[----:B------:R-:W-:Y:S01]  /*1190*/  UIMAD.WIDE UR8, UR7, 0x4, UR8 ;  /* 0x00000004070878a5 */ /* 0x000fe2000f8e0208 */
[----:B------:R-:W-:-:S05]  /*11a0*/  ULDC.64 UR10, c[0x0][0xa18] ;  /* 0x00028600000a7ab9 */ /* 0x000fca0000000a00 */
[----:B01234-:R-:W-:Y:S02]  /*11b0*/  IMAD.U32 R2, RZ, RZ, UR8 ;  /* 0x00000008ff027e24 */ /* 0x01ffe4000f8e00ff */
[----:B------:R-:W-:Y:S01]  /*11c0*/  IMAD.U32 R3, RZ, RZ, UR9 ;  /* 0x00000009ff037e24 */ /* 0x000fe2000f8e00ff */
        /* <DEDUP_REMOVED lines=10> */
[----:B------:R-:W-:Y:S01]  /*1270*/  IMAD.U32 R217, RZ, RZ, UR4 ;  /* 0x00000004ffd97e24 */ /* 0x000fe2000f8e00ff */
[----:B------:R-:W-:-:S04]  /*1280*/  @UP0 ULEA UR8, UP2, UR4, UR8, 0x2 ;  /* 0x0000000804080291 */ /* 0x000fc8000f84103f */
[----:B------:R-:W-:Y:S02]  /*1290*/  @UP0 ULEA.HI.X UR9, UR4, UR9, UR14, 0x2, UP2 ;  /* 0x0000000904090291 */ /* 0x000fe400090f140e */
[----:B------:R-:W-:Y:S01]  /*12a0*/  IMAD.U32 R6, RZ, RZ, UR14 ;  /* 0x0000000eff067e24 */ /* 0x000fe2000f8e00ff */
[----:B------:R-:W-:Y:S01]  /*12b0*/  @UP1 ULEA UR10, UP0, UR4, UR10, 0x2 ;  /* 0x0000000a040a1291 */ /* 0x000fe2000f80103f */
[----:B------:R-:W-:-:S03]  /*12c0*/  IMAD.U32 R2, RZ, RZ, UR8 ;  /* 0x00000008ff027e24 */ /* 0x000fc6000f8e00ff */
[----:B------:R-:W-:Y:S01]  /*12d0*/  @UP1 ULEA.HI.X UR11, UR4, UR11, UR14, 0x2, UP0 ;  /* 0x0000000b040b1291 */ /* 0x000fe200080f140e */
[----:B------:R-:W-:Y:S01]  /*12e0*/  IMAD.U32 R3, RZ, RZ, UR9 ;  /* 0x00000009ff037e24 */ /* 0x000fe2000f8e00ff */
[----:B------:R-:W-:Y:S01]  /*12f0*/  ULDC.64 UR8, c[0x0][0x418] ;  /* 0x0001060000087ab9 */ /* 0x000fe20000000a00 */
[----:B------:R-:W-:Y:S01]  /*1300*/  IMAD.U32 R4, RZ, RZ, UR10 ;  /* 0x0000000aff047e24 */ /* 0x000fe2000f8e00ff */
[----:B------:R-:W-:Y:S01]  /*1310*/  ULOP3.LUT UR7, UR6, 0xff0000, URZ, 0xc0, !UPT ;  /* 0x00ff000006077892 */ /* 0x000fe2000f8ec03f */
[----:B------:R0:W-:Y:S01]  /*1320*/  STL [R1+0x2c], R6 ;  /* 0x00002c0601007387 */ /* 0x0001e20000100800 */
[----:B------:R-:W-:-:S03]  /*1330*/  IMAD.U32 R5, RZ, RZ, UR11 ;  /* 0x0000000bff057e24 */ /* 0x000fc6000f8e00ff */
[----:B------:R-:W2:Y:S01]  /*1340*/  @P0 LDG.E R2, desc[UR12][R2.64] ;  /* 0x0000000c02020981 */ /* 0x000ea2000c1e1900 */
[----:B------:R-:W-:Y:S01]  /*1350*/  UISETP.NE.U32.AND UP0, UPT, UR8, URZ, UPT ;  /* 0x0000003f0800728c */ /* 0x000fe2000bf05070 */
[----:B------:R-:W-:Y:S02]  /*1360*/  ULDC UR10, c[0x0][0x2f0] ;  /* 0x0000bc00000a7ab9 */ /* 0x000fe40000000800 */
[----:B------:R-:W3:Y:S01]  /*1370*/  @P2 LDG.E R4, desc[UR12][R4.64] ;  /* 0x0000000c04042981 */ /* 0x000ee2000c1e1900 */
[----:B------:R-:W-:Y:S02]  /*1380*/  ULOP3.LUT UR8, UR6, 0xff000000, URZ, 0xc0, !UPT ;  /* 0xff00000006087892 */ /* 0x000fe4000f8ec03f */
[----:B------:R-:W-:Y:S01]  /*1390*/  ULOP3.LUT UR6, UR6, 0xffff, URZ, 0xc0, !UPT ;  /* 0x0000ffff06067892 */ /* 0x000fe2000f8ec03f */
[----:B------:R-:W-:Y:S01]  /*13a0*/  ULDC UR11, c[0x0][0x288] ;  /* 0x0000a200000b7ab9 */ /* 0x000fe20000000800 */
[----:B------:R-:W-:Y:S01]  /*13b0*/  UISETP.NE.AND.EX UP0, UPT, UR9, URZ, UPT, UP0 ;  /* 0x0000003f0900728c */ /* 0x000fe2000bf05300 */
[----:B------:R-:W-:-:S03]  /*13c0*/  ULDC.64 UR12, c[0x0][0xa20] ;  /* 0x00028800000c7ab9 */ /* 0x000fc60000000a00 */
[----:B-----5:R-:W-:Y:S01]  /*13d0*/  IMAD.U32 R0, RZ, RZ, UR6 ;  /* 0x00000006ff007e24 */ /* 0x020fe2000f8e00ff */
[----:B------:R-:W-:Y:S01]  /*13e0*/  ULDC UR9, c[0x0][0x424] ;  /* 0x0001090000097ab9 */ /* 0x000fe20000000800 */
[----:B------:R-:W-:Y:S01]  /*13f0*/  USHF.R.U32.HI UR8, URZ, 0x8, UR8 ;  /* 0x000000083f087899 */ /* 0x000fe20008011608 */
[----:B------:R-:W-:Y:S01]  /*1400*/  ISETP.NE.U32.AND P1, PT, RZ, UR12, PT ;  /* 0x0000000cff007c0c */ /* 0x000fe2000bf25070 */
[----:B------:R-:W-:Y:S01]  /*1410*/  USEL UR9, UR9, 0x1, UP0 ;  /* 0x0000000109097887 */ /* 0x000fe20008000000 */
[----:B------:R0:W-:Y:S01]  /*1420*/  STL [R1+0x28], R0 ;  /* 0x0000280001007387 */ /* 0x0001e20000100800 */
[----:B------:R-:W-:Y:S01]  /*1430*/  UMOV UR4, URZ ;  /* 0x0000003f00047c82 */ /* 0x000fe20008000000 */
[----:B------:R-:W-:Y:S01]  /*1440*/  ULEA.HI UR7, UR7, UR8, URZ, 0x10 ;  /* 0x0000000807077291 */ /* 0x000fe2000f8f803f */
[----:B------:R-:W-:Y:S01]  /*1450*/  ISETP.NE.AND.EX P1, PT, RZ, UR13, PT, P1 ;  /* 0x0000000dff007c0c */ /* 0x000fe2000bf25310 */
[----:B------:R-:W-:Y:S01]  /*1460*/  UIMAD UR10, UR9, UR10, URZ ;  /* 0x0000000a090a72a4 */ /* 0x000fe2000f8e023f */
[----:B--2---:R-:W-:-:S02]  /*1470*/  @P0 R2UR UR4, R2 ;  /* 0x00000000020402ca */ /* 0x004fc400000e0000 */
[----:B---3--:R-:W-:-:S13]  /*1480*/  @P2 R2UR UR11, R4 ;  /* 0x00000000040b22ca */ /* 0x008fda00000e0000 */
[----:B------:R-:W-:Y:S01]  /*1490*/  IMAD.U32 R18, RZ, RZ, UR11 ;  /* 0x0000000bff127e24 */ /* 0x000fe2000f8e00ff */
[----:B0-----:R-:W-:Y:S06]  /*14a0*/  @P2 BRA `(.L_x_2355) ;  /* 0x0000000000402947 */ /* 0x001fec0003800000 */
        /* <DEDUP_REMOVED lines=14> */
[----:B------:R-:W-:-:S06]  /*1590*/  UIADD3 UR6, -UR6, UR8, URZ ;  /* 0x0000000806067290 */ /* 0x000fcc000fffe13f */
[----:B------:R-:W-:-:S07]  /*15a0*/  IMAD.U32 R18, RZ, RZ, UR6 ;  /* 0x00000006ff127e24 */ /* 0x000fce000f8e00ff */
.L_x_2355:
[----:B------:R-:W-:Y:S05]  /*15b0*/  @!P1 BRA `(.L_x_2356) ;  /* 0x0000000000289947 */ /* 0x000fea0003800000 */
[----:B------:R-:W-:Y:S01]  /*15c0*/  R2UR UR8, R217 ;  /* 0x00000000d90872ca */ /* 0x000fe200000e0000 */
[----:B------:R-:W-:Y:S01]  /*15d0*/  ULDC.64 UR10, c[0x0][0x208] ;  /* 0x00008200000a7ab9 */ /* 0x000fe20000000a00 */
[----:B------:R-:W-:-:S11]  /*15e0*/  R2UR UR9, R6 ;  /* 0x00000000060972ca */ /* 0x000fd600000e0000 */
[----:B------:R-:W-:-:S04]  /*15f0*/  ULEA UR6, UP0, UR8, UR12, 0x2 ;  /* 0x0000000c08067291 */ /* 0x000fc8000f80103f */
[----:B------:R-:W-:Y:S02]  /*1600*/  ULEA.HI.X UR8, UR8, UR13, UR9, 0x2, UP0 ;  /* 0x0000000d08087291 */ /* 0x000fe400080f1409 */
[----:B------:R-:W-:-:S04]  /*1610*/  IMAD.U32 R2, RZ, RZ, UR6 ;  /* 0x00000006ff027e24 */ /* 0x000fc8000f8e00ff */
[----:B------:R-:W-:-:S05]  /*1620*/  IMAD.U32 R3, RZ, RZ, UR8 ;  /* 0x00000008ff037e24 */ /* 0x000fca000f8e00ff */
[----:B------:R-:W2:Y:S02]  /*1630*/  LDG.E R2, desc[UR10][R2.64] ;  /* 0x0000000a02027981 */ /* 0x000ea4000c1e1900 */
[----:B--2---:R-:W-:Y:S01]  /*1640*/  R2UR UR10, R2 ;  /* 0x00000000020a72ca */ /* 0x004fe200000e0000 */
[----:B------:R-:W-:-:S14]  /*1650*/  BRA `(.L_x_2357) ;  /* 0x00000000003c7947 */ /* 0x000fdc0003800000 */
.L_x_2356:
        /* <DEDUP_REMOVED lines=15> */
.L_x_2357:
[----:B------:R-:W-:Y:S01]  /*1750*/  ULDC UR6, c[0x0][0x448] ;  /* 0x0001120000067ab9 */ /* 0x000fe20000000800 */
[----:B------:R-:W-:Y:S01]  /*1760*/  R2UR UR8, R18 ;  /* 0x00000000120872ca */ /* 0x000fe200000e0000 */
[----:B------:R-:W-:Y:S02]  /*1770*/  UISETP.NE.AND UP0, UPT, UR6, 0x1, UPT ;  /* 0x000000010600788c */ /* 0x000fe4000bf05270 */
[----:B------:R-:W-:Y:S02]  /*1780*/  USHF.L.U32 UR5, UR5, 0x7, URZ ;  /* 0x0000000705057899 */ /* 0x000fe4000800063f */
[----:B------:R-:W-:Y:S02]  /*1790*/  UIADD3 UR10, -UR4, UR10, URZ ;  /* 0x0000000a040a7290 */ /* 0x000fe4000fffe13f */
[----:B------:R-:W-:Y:S02]  /*17a0*/  UIADD3 UR6, UR5, 0x7f, URZ ;  /* 0x0000007f05067890 */ /* 0x000fe4000fffe03f */
[----:B------:R-:W-:-:S02]  /*17b0*/  IMAD.U32 R212, RZ, RZ, UR5 ;  /* 0x00000005ffd47e24 */ /* 0x000fc4000f8e00ff */
[----:B------:R-:W-:Y:S01]  /*17c0*/  IMAD.U32 R22, RZ, RZ, UR10 ;  /* 0x0000000aff167e24 */ /* 0x000fe2000f8e00ff */
[----:B------:R-:W-:Y:S01]  /*17d0*/  @UP0 ULDC UR4, c[0x0][0x44c] ;  /* 0x0001130000040ab9 */ /* 0x000fe20000000800 */
[----:B------:R-:W-:Y:S01]  /*17e0*/  @UP0 ULDC UR9, c[0x0][0x450] ;  /* 0x0001140000090ab9 */ /* 0x000fe20000000800 */
[----:B------:R-:W-:Y:S02]  /*17f0*/  UIMAD.WIDE.U32 UR4, UR6, UR4, URZ ;  /* 0x00000004060472a5 */ /* 0x000fe4000f8e003f */
[----:B------:R-:W-:Y:S02]  /*1800*/  UIADD3 UR8, UR10, 0x50, -UR8 ;  /* 0x000000500a087890 */ /* 0x000fe4000fffe808 */
[----:B------:R-:W-:Y:S02]  /*1810*/  @UP0 USHF.R.U32.HI UR6, URZ, UR9, UR5 ;  /* 0x000000093f060299 */ /* 0x000fe40008011605 */
[----:B------:R-:W-:Y:S02]  /*1820*/  UIADD3 UR4, UR10, 0x4f, URZ ;  /* 0x0000004f0a047890 */ /* 0x000fe4000fffe03f */
[----:B------:R-:W-:-:S02]  /*1830*/  UIADD3 UR8, UR8, UR6, URZ ;  /* 0x0000000608087290 */ /* 0x000fc4000fffe03f */
[----:B------:R-:W-:Y:S02]  /*1840*/  UIMAD.WIDE UR4, UR4, 0x66666667, URZ ;  /* 0x66666667040478a5 */ /* 0x000fe4000f8e023f */
[----:B------:R-:W-:Y:S02]  /*1850*/  UIMAD.WIDE UR8, UR8, 0x66666667, URZ ;  /* 0x66666667080878a5 */ /* 0x000fe4000f8e023f */
[----:B------:R-:W-:Y:S02]  /*1860*/  USHF.R.U32.HI UR4, URZ, 0x1f, UR5 ;  /* 0x0000001f3f047899 */ /* 0x000fe40008011605 */
[----:B------:R-:W-:Y:S02]  /*1870*/  USHF.R.U32.HI UR6, URZ, 0x1f, UR9 ;  /* 0x0000001f3f067899 */ /* 0x000fe40008011609 */
[----:B------:R-:W-:Y:S02]  /*1880*/  ULEA.HI.SX32 UR4, UR5, UR4, 0x1b ;  /* 0x0000000405047291 */ /* 0x000fe4000f8fda3f */
[----:B------:R-:W-:-:S02]  /*1890*/  ULEA.HI.SX32 UR6, UR9, UR6, 0x1b ;  /* 0x0000000609067291 */ /* 0x000fc4000f8fda3f */
[----:B------:R-:W-:Y:S02]  /*18a0*/  USHF.R.U32.HI UR5, URZ, 0x10, UR7 ;  /* 0x000000103f057899 */ /* 0x000fe40008011607 */
[----:B------:R-:W-:-:S04]  /*18b0*/  UISETP.LT.AND UP0, UPT, UR4, UR6, UPT ;  /* 0x000000060400728c */ /* 0x000fc8000bf01270 */
[----:B------:R-:W-:Y:S01]  /*18c0*/  USEL UR9, UR4, UR6, UP0 ;  /* 0x0000000604097287 */ /* 0x000fe20008000000 */
[----:B------:R-:W-:Y:S01]  /*18d0*/  IMAD.U32 R214, RZ, RZ, UR5 ;  /* 0x00000005ffd67e24 */ /* 0x000fe2000f8e00ff */
[----:B------:R-:W-:Y:S02]  /*18e0*/  ULOP3.LUT UR6, UR7, 0xff, URZ, 0xc0, !UPT ;  /* 0x000000ff07067892 */ /* 0x000fe4000f8ec03f */
[----:B------:R-:W-:Y:S01]  /*18f0*/  UISETP.GE.AND UP0, UPT, UR9, 0x1, UPT ;  /* 0x000000010900788c */ /* 0x000fe2000bf06270 */
[----:B------:R-:W-:-:S03]  /*1900*/  UMOV UR4, URZ ;  /* 0x0000003f00047c82 */ /* 0x000fc60008000000 */
[----:B------:R-:W-:Y:S02]  /*1910*/  IMAD.U32 R216, RZ, RZ, UR6 ;  /* 0x00000006ffd87e24 */ /* 0x000fe4000f8e00ff */
[----:B------:R-:W-:-:S13]  /*1920*/  PLOP3.LUT P0, PT, PT, PT, UP0, 0x80, 0x0 ;  /* 0x000000000000781c */ /* 0x000fda0003f0f008 */
[----:B------:R-:W-:Y:S05]  /*1930*/  @!P0 BRA `(.L_x_2358) ;  /* 0x0000000000948947 */ /* 0x000fea0003800000 */
        /* <DEDUP_REMOVED lines=37> */
.L_x_2358:
        /* <DEDUP_REMOVED lines=81> */
[----:B------:R-:W-:Y:S02]  /*20a0*/  UIADD3 UR6, UR8, 0x14400, URZ ;  /* 0x0001440008067890 */ /* 0x000fe4000fffe03f */
[----:B------:R-:W-:Y:S02]  /*20b0*/  IMAD.U32 R17, RZ, RZ, UR8 ;  /* 0x00000008ff117e24 */ /* 0x000fe4000f8e00ff */
[----:B0-----:R-:W-:Y:S01]  /*20c0*/  VIADD R0, R0, 0xffffff80 ;  /* 0xffffff8000007836 */ /* 0x001fe20000000000 */
[----:B------:R-:W-:-:S04]  /*20d0*/  ULOP3.LUT UP0, URZ, UR6, 0x9f, URZ, 0xc0, !UPT ;  /* 0x0000009f063f7892 */ /* 0x000fc8000f80c03f */
[----:B------:R-:W-:Y:S02]  /*20e0*/  SHF.R.S32.HI R3, RZ, 0x1f, R0 ;  /* 0x0000001fff037819 */ /* 0x000fe40000011400 */
        /* <DEDUP_REMOVED lines=28> */
.L_x_2360:
[----:B------:R-:W2:Y:S04]  /*22b0*/  LDL R20, [R1+0x30] ;  /* 0x0000300001147983 */ /* 0x000ea80000100800 */
[----:B------:R-:W3:Y:S01]  /*22c0*/  LDL R2, [R1+0x68] ;  /* 0x0000680001027983 */ /* 0x000ee20000100800 */
[----:B------:R-:W-:Y:S02]  /*22d0*/  R2UR UR6, R17 ;  /* 0x00000000110672ca */ /* 0x000fe400000e0000 */
[----:B--2---:R-:W-:Y:S02]  /*22e0*/  R2UR UR7, R20 ;  /* 0x00000000140772ca */ /* 0x004fe400000e0000 */
[----:B---3--:R-:W-:-:S11]  /*22f0*/  R2UR UR5, R2 ;  /* 0x00000000020572ca */ /* 0x008fd600000e0000 */
[----:B------:R-:W-:-:S04]  /*2300*/  ULEA.HI UR4, UR7, UR7, URZ, 0x1 ;  /* 0x0000000707047291 */ /* 0x000fc8000f8f083f */
[----:B------:R-:W-:Y:S01]  /*2310*/  ULOP3.LUT UR4, UR4, 0xfffffffe, URZ, 0xc0, !UPT ;  /* 0xfffffffe04047892 */ /* 0x000fe2000f8ec03f */
[----:B------:R-:W-:-:S03]  /*2320*/  IMAD.U32 R2, RZ, RZ, UR5 ;  /* 0x00000005ff027e24 */ /* 0x000fc6000f8e00ff */
[----:B------:R-:W-:Y:S02]  /*2330*/  UIADD3 UR4, UR7, -UR4, URZ ;  /* 0x8000000407047290 */ /* 0x000fe4000fffe03f */
[----:B------:R-:W-:-:S04]  /*2340*/  ISETP.NE.AND P0, PT, R2, 0x3, PT ;  /* 0x000000030200780c */ /* 0x000fc80003f05270 */
[----:B------:R-:W-:-:S05]  /*2350*/  IMAD.U32 R0, RZ, RZ, UR4 ;  /* 0x00000004ff007e24 */ /* 0x000fca000f8e00ff */
[----:B------:R-:W-:-:S04]  /*2360*/  SHF.L.U32 R0, R0, 0x1f, RZ ;  /* 0x0000001f00007819 */ /* 0x000fc800000006ff */
[----:B------:R-:W0:Y:S02]  /*2370*/  SYNCS.PHASECHK.TRANS64.TRYWAIT P1, [UR6+0x38800], R0 ;  /* 0x03880000ff0075a7 */ /* 0x000e240008020146 */
[----:B0-----:R-:W-:Y:S05]  /*2380*/  @!P1 BRA `(.L_x_2361) ;  /* 0x0000019c00bc9947 */ /* 0x001fea0003800000 */
.L_x_2550:
[----:B------:R-:W-:Y:S05]  /*2390*/  @!P0 BRA `(.L_x_2362) ;  /* 0x0000000000048947 */ /* 0x000fea0003800000 */
[----:B------:R-:W-:Y:S01]  /*23a0*/  BPT.TRAP 0x1 ;  /* 0x000000040000795c */ /* 0x000fe20000300000 */
.L_x_2362:
[----:B------:R-:W-:Y:S01]  /*23b0*/  R2UR UR5, R16 ;  /* 0x00000000100572ca */ /* 0x000fe200000e0000 */
[----:B0-----:R-:W-:Y:S01]  /*23c0*/  IMAD.U32 R0, RZ, RZ, UR60 ;  /* 0x0000003cff007e24 */ /* 0x001fe2000f8e00ff */
[----:B------:R-:W-:-:S11]  /*23d0*/  R2UR UR4, R17 ;  /* 0x00000000110472ca */ /* 0x000fd600000e0000 */
[----:B------:R-:W-:Y:S02]  /*23e0*/  IMAD.U32 R3, RZ, RZ, UR5 ;  /* 0x00000005ff037e24 */ /* 0x000fe4000f8e00ff */
[----:B------:R-:W-:-:S03]  /*23f0*/  LEA R0, R0, UR4, 0x3 ;  /* 0x0000000400007c11 */ /* 0x000fc6000f8e18ff */
[----:B------:R-:W-:-:S04]  /*2400*/  SHF.L.U32 R3, R3, 0x1f, RZ ;  /* 0x0000001f03037819 */ /* 0x000fc800000006ff */
[----:B------:R0:W1:Y:S01]  /*2410*/  SYNCS.PHASECHK.TRANS64.TRYWAIT P2, [R0+URZ+0x38830], R3 ;  /* 0x03883003000075a7 */ /* 0x000062000804017f */
[----:B------:R-:W-:Y:S05]  /*2420*/  @!P0 BRA `(.L_x_2363) ;  /* 0x0000000000048947 */ /* 0x000fea0003800000 */
[----:B------:R-:W-:Y:S01]  /*2430*/  BPT.TRAP 0x1 ;  /* 0x000000040000795c */ /* 0x000fe20000300000 */
.L_x_2363:
[----:B------:R-:W2:Y:S02]  /*2440*/  S2R R2, SR_TID.X ;  /* 0x0000000000027919 */ /* 0x000ea40000002100 */
[----:B--2---:R-:W-:-:S04]  /*2450*/  LOP3.LUT R2, R2, 0x7f, RZ, 0xc0, !PT ;  /* 0x0000007f02027812 */ /* 0x004fc800078ec0ff */
[----:B------:R-:W-:Y:S01]  /*2460*/  ISETP.NE.AND P1, PT, R2, RZ, PT ;  /* 0x000000ff0200720c */ /* 0x000fe20003f25270 */
[----:B-1----:R-:W-:-:S12]  /*2470*/  @P2 BRA `(.L_x_2364) ;  /* 0x0000000000082947 */ /* 0x002fd80003800000 */
[----:B------:R-:W1:Y:S02]  /*2480*/  SYNCS.PHASECHK.TRANS64.TRYWAIT P2, [R0+URZ+0x38830], R3 ;  /* 0x03883003000075a7 */ /* 0x000e64000804017f */
[----:B-1----:R-:W-:Y:S05]  /*2490*/  @!P2 BRA `(.L_x_2365) ;  /* 0x0000019c0094a947 */ /* 0x002fea0003800000 */
.L_x_2364:
[----:B------:R-:W-:Y:S05]  /*24a0*/  WARPSYNC.ALL ;  /* 0x0000000000007948 */ /* 0x000fea0003800000 */
[----:B------:R-:W-:Y:S01]  /*24b0*/  R2UR UR4, R17 ;  /* 0x00000000110472ca */ /* 0x000fe200000e0000 */
[----:B------:R-:W-:Y:S01]  /*24c0*/  ULOP3.LUT UR5, UR36, 0x10000, URZ, 0xfc, !UPT ;  /* 0x0001000024057892 */ /* 0x000fe2000f8efc3f */
[----:B------:R-:W-:Y:S01]  /*24d0*/  WARPGROUP.ARRIVE ;  /* 0x00000000000079c5 */ /* 0x000fe20000000000 */
[----:B------:R-:W-:Y:S01]  /*24e0*/  UMOV UR9, 0x40000040 ;  /* 0x4000004000097882 */ /* 0x000fe20000000000 */
[----:B------:R-:W-:Y:S01]  /*24f0*/  UMOV UR11, 0x40000040 ;  /* 0x40000040000b7882 */ /* 0x000fe20000000000 */
[----:B------:R-:W-:Y:S01]  /*2500*/  UMOV UR21, UR9 ;  /* 0x0000000900157c82 */ /* 0x000fe20008000000 */
[----:B------:R-:W-:Y:S01]  /*2510*/  IMAD.U32 R13, RZ, RZ, UR9 ;  /* 0x00000009ff0d7e24 */ /* 0x000fe2000f8e00ff */
[----:B------:R-:W-:Y:S01]  /*2520*/  UMOV UR13, UR21 ;  /* 0x00000015000d7c82 */ /* 0x000fe20008000000 */
[----:B------:R-:W-:Y:S01]  /*2530*/  UMOV UR8, UR5 ;  /* 0x0000000500087c82 */ /* 0x000fe20008000000 */
[----:B------:R-:W-:Y:S01]  /*2540*/  UMOV UR15, 0x40000040 ;  /* 0x40000040000f7882 */ /* 0x000fe20000000000 */
[----:B------:R-:W-:Y:S01]  /*2550*/  UMOV UR20, UR8 ;  /* 0x0000000800147c82 */ /* 0x000fe20008000000 */
[----:B------:R-:W-:Y:S01]  /*2560*/  IMAD.U32 R12, RZ, RZ, UR8 ;  /* 0x00000008ff0c7e24 */ /* 0x000fe2000f8e00ff */
[----:B------:R-:W-:Y:S01]  /*2570*/  UMOV UR12, UR20 ;  /* 0x00000014000c7c82 */ /* 0x000fe20008000000 */
[----:B------:R-:W-:Y:S01]  /*2580*/  UIADD3 UR4, UR4, 0x24400, URZ ;  /* 0x0002440004047890 */ /* 0x000fe2000fffe03f */
[----:B01----:R-:W-:Y:S01]  /*2590*/  @!P1 VIADD R0, R0, 0x38840 ;  /* 0x0003884000009836 */ /* 0x003fe20000000000 */
[----:B------:R-:W-:Y:S01]  /*25a0*/  UMOV UR16, UR20 ;  /* 0x0000001400107c82 */ /* 0x000fe20008000000 */
[----:B------:R-:W-:Y:S01]  /*25b0*/  UMOV UR17, UR21 ;  /* 0x0000001500117c82 */ /* 0x000fe20008000000 */
[----:B------:R-:W-:Y:S01]  /*25c0*/  USHF.R.U32.HI UR4, URZ, 0x4, UR4 ;  /* 0x000000043f047899 */ /* 0x000fe20008011604 */
[----:B------:R-:W-:Y:S01]  /*25d0*/  CS2R R150, SRZ ;  /* 0x0000000000967805 */ /* 0x000fe2000001ff00 */
[----:B------:R-:W-:Y:S01]  /*25e0*/  UMOV UR19, 0x40000040 ;  /* 0x4000004000137882 */ /* 0x000fe20000000000 */
[----:B------:R-:W-:Y:S01]  /*25f0*/  UMOV UR23, 0x40000040 ;  /* 0x4000004000177882 */ /* 0x000fe20000000000 */
[----:B------:R-:W-:Y:S01]  /*2600*/  ULOP3.LUT UR4, UR4, 0x3fff, URZ, 0xc0, !UPT ;  /* 0x00003fff04047892 */ /* 0x000fe2000f8ec03f */
[----:B------:R-:W-:Y:S01]  /*2610*/  @!P1 PRMT R0, RZ, 0x654, R0 ;  /* 0x00000654ff009816 */ /* 0x000fe20000000000 */
[----:B------:R-:W-:Y:S01]  /*2620*/  UMOV UR27, 0x40000040 ;  /* 0x40000040001b7882 */ /* 0x000fe20000000000 */
[----:B------:R-:W-:Y:S01]  /*2630*/  UMOV UR31, 0x40000040 ;  /* 0x40000040001f7882 */ /* 0x000fe20000000000 */
[----:B------:R-:W-:Y:S01]  /*2640*/  ULOP3.LUT UR6, UR4, 0x10000, URZ, 0xfc, !UPT ;  /* 0x0001000004067892 */ /* 0x000fe2000f8efc3f */
[----:B------:R-:W-:Y:S01]  /*2650*/  CS2R R148, SRZ ;  /* 0x0000000000947805 */ /* 0x000fe2000001ff00 */
[----:B------:R-:W-:Y:S01]  /*2660*/  UMOV UR35, 0x40000040 ;  /* 0x4000004000237882 */ /* 0x000fe20000000000 */
[----:B------:R-:W-:Y:S01]  /*2670*/  UMOV UR39, 0x40000040 ;  /* 0x4000004000277882 */ /* 0x000fe20000000000 */
[----:B------:R-:W-:Y:S01]  /*2680*/  UIMAD UR4, UR60, 0xa00, UR6 ;  /* 0x00000a003c0478a4 */ /* 0x000fe2000f8e0206 */
[----:B------:R-:W-:Y:S01]  /*2690*/  CS2R R146, SRZ ;  /* 0x0000000000927805 */ /* 0x000fe2000001ff00 */
[----:B------:R-:W-:Y:S01]  /*26a0*/  IMAD.U32 R15, RZ, RZ, UR6 ;  /* 0x00000006ff0f7e24 */ /* 0x000fe2000f8e00ff */
[----:B------:R-:W-:Y:S01]  /*26b0*/  UIADD3 UR6, UR5, 0x2, URZ ;  /* 0x0000000205067890 */ /* 0x000fe2000fffe03f */
[----:B------:R-:W-:Y:S01]  /*26c0*/  CS2R R144, SRZ ;  /* 0x0000000000907805 */ /* 0x000fe2000001ff00 */
[----:B------:R-:W-:Y:S01]  /*26d0*/  UIADD3 UR14, UR4, 0x100, URZ ;  /* 0x00000100040e7890 */ /* 0x000fe2000fffe03f */
[----:B------:R-:W-:Y:S01]  /*26e0*/  CS2R R142, SRZ ;  /* 0x00000000008e7805 */ /* 0x000fe2000001ff00 */
[----:B------:R-:W-:Y:S01]  /*26f0*/  UMOV UR10, UR4 ;  /* 0x00000004000a7c82 */ /* 0x000fe20008000000 */
[----:B------:R-:W-:Y:S01]  /*2700*/  UIADD3 UR18, UR4, 0x180, URZ ;  /* 0x0000018004127890 */ /* 0x000fe2000fffe03f */
[----:B------:R-:W-:Y:S01]  /*2710*/  HGMMA.64x16x16.F32 R56, gdesc[UR8], RZ, !UPT, gsb0 ;  /* 0x00200000083879f0 */ /* 0x000fe2000c0008ff */
[----:B------:R-:W-:Y:S01]  /*2720*/  UIADD3 UR10, UR4, 0x80, URZ ;  /* 0x00000080040a7890 */ /* 0x000fe2000fffe03f */
[----:B------:R-:W-:Y:S01]  /*2730*/  CS2R R140, SRZ ;  /* 0x00000000008c7805 */ /* 0x000fe2000001ff00 */
[----:B------:R-:W-:Y:S01]  /*2740*/  UMOV UR8, UR20 ;  /* 0x0000001400087c82 */ /* 0x000fe20008000000 */
[----:B------:R-:W-:Y:S01]  /*2750*/  UMOV UR9, UR21 ;  /* 0x0000001500097c82 */ /* 0x000fe20008000000 */
[----:B------:R-:W-:Y:S01]  /*2760*/  UMOV UR11, 0x40000040 ;  /* 0x40000040000b7882 */ /* 0x000fe20000000000 */
[----:B------:R-:W-:Y:S01]  /*2770*/  UIADD3 UR7, UR4, 0x2, URZ ;  /* 0x0000000204077890 */ /* 0x000fe2000fffe03f */
[----:B------:R-:W-:Y:S01]  /*2780*/  CS2R R138, SRZ ;  /* 0x00000000008a7805 */ /* 0x000fe2000001ff00 */
        /* <DEDUP_REMOVED lines=12> */
[----:B------:R-:W-:Y:S01]  /*2850*/  UMOV UR43, 0x40000040 ;  /* 0x40000040002b7882 */ /* 0x000fe20000000000 */
        /* <DEDUP_REMOVED lines=33> */
[----:B------:R-:W-:Y:S02]  /*2a70*/  CS2R R78, SRZ ;  /* 0x00000000004e7805 */ /* 0x000fe4000001ff00 */
[----:B------:R-:W-:Y:S02]  /*2a80*/  CS2R R76, SRZ ;  /* 0x00000000004c7805 */ /* 0x000fe4000001ff00 */
[----:B------:R-:W-:Y:S02]  /*2a90*/  CS2R R74, SRZ ;  /* 0x00000000004a7805 */ /* 0x000fe4000001ff00 */
[----:B------:R-:W-:Y:S01]  /*2aa0*/  CS2R R72, SRZ ;  /* 0x0000000000487805 */ /* 0x000fe2000001ff00 */
[----:B------:R-:W-:Y:S01]  /*2ab0*/  HGMMA.64x16x16.F32 R48, gdesc[UR8], RZ, !UPT, gsb0 ;  /* 0x00200000083079f0 */ /* 0x000fe2000c0008ff */
[----:B------:R-:W-:Y:S01]  /*2ac0*/  UIADD3 UR10, UR4, 0x200, URZ ;  /* 0x00000200040a7890 */ /* 0x000fe2000fffe03f */
[----:B------:R-:W-:Y:S01]  /*2ad0*/  UMOV UR8, UR20 ;  /* 0x0000001400087c82 */ /* 0x000fe20008000000 */
[----:B------:R-:W-:Y:S01]  /*2ae0*/  UMOV UR9, UR21 ;  /* 0x0000001500097c82 */ /* 0x000fe20008000000 */
[----:B------:R-:W-:Y:S01]  /*2af0*/  UMOV UR11, 0x40000040 ;  /* 0x40000040000b7882 */ /* 0x000fe20000000000 */
[----:B------:R-:W-:-:S02]  /*2b00*/  WARPGROUP.DEPBAR.LE gsb0, 0x0 ;  /* 0x00008000000079c5 */ /* 0x000fc40000010000 */
[----:B------:R-:W-:-:S06]  /*2b10*/  WARPGROUP.ARRIVE ;  /* 0x00000000000079c5 */ /* 0x000fcc0000000000 */
[----:B------:R-:W-:Y:S01]  /*2b20*/  HGMMA.64x16x16.F32 R40, gdesc[UR12], RZ, !UPT, gsb0 ;  /* 0x002000000c2879f0 */ /* 0x000fe2000c0008ff */
[----:B------:R-:W-:Y:S01]  /*2b30*/  UMOV UR12, UR6 ;  /* 0x00000006000c7c82 */ /* 0x000fe20008000000 */
[----:B------:R-:W-:Y:S01]  /*2b40*/  UMOV UR13, 0x40000040 ;  /* 0x40000040000d7882 */ /* 0x000fe20000000000 */
[----:B------:R-:W-:Y:S01]  /*2b50*/  UMOV UR14, UR7 ;  /* 0x00000007000e7c82 */ /* 0x000fe20008000000 */
[----:B------:R-:W-:Y:S01]  /*2b60*/  UMOV UR15, 0x40000040 ;  /* 0x40000040000f7882 */ /* 0x000fe20000000000 */
[----:B------:R-:W-:Y:S01]  /*2b70*/  UMOV UR20, UR12 ;  /* 0x0000000c00147c82 */ /* 0x000fe20008000000 */
[----:B------:R-:W-:Y:S01]  /*2b80*/  UMOV UR21, UR13 ;  /* 0x0000000d00157c82 */ /* 0x000fe20008000000 */
[----:B------:R-:W-:Y:S01]  /*2b90*/  IMAD.U32 R10, RZ, RZ, UR12 ;  /* 0x0000000cff0a7e24 */ /* 0x000fe2000f8e00ff */
[----:B------:R-:W-:Y:S01]  /*2ba0*/  UIADD3 UR6, UR5, 0x4, URZ ;  /* 0x0000000405067890 */ /* 0x000fe2000fffe03f */
[----:B------:R-:W-:Y:S01]  /*2bb0*/  IMAD.U32 R11, RZ, RZ, UR13 ;  /* 0x0000000dff0b7e24 */ /* 0x000fe2000f8e00ff */
[----:B------:R-:W-:Y:S01]  /*2bc0*/  UIADD3 UR7, UR4, 0x4, URZ ;  /* 0x0000000404077890 */ /* 0x000fe2000fffe03f */
        /* <DEDUP_REMOVED lines=122> */
[----:B------:R-:W-:Y:S01]  /*3370*/  ULDC UR10, c[0x0][0x9d8] ;  /* 0x00027600000a7ab9 */ /* 0x000fe20000000800 */
[----:B------:R-:W-:Y:S01]  /*3380*/  UIMAD UR11, UR61, -0x50, URZ ;  /* 0xffffffb03d0b78a4 */ /* 0x000fe2000f8e023f */
        /* <DEDUP_REMOVED lines=31> */
[----:B------:R-:W-:-:S06]  /*3580*/  UIADD3 UR14, UR61, -0x2, URZ ;  /* 0xfffffffe3d0e7890 */ /* 0x000fcc000fffe03f */
        /* <DEDUP_REMOVED lines=234> */
[----:B------:R-:W-:Y:S02]  /*4430*/  UIADD3 UR6, UR5, 0xc04, URZ ;  /* 0x00000c0405067890 */ /* 0x000fe4000fffe03f */
        /* <DEDUP_REMOVED lines=59> */
[----:B------:R-:W-:Y:S01]  /*47f0*/  ULDC UR5, c[0x0][0x448] ;  /* 0x0001120000057ab9 */ /* 0x000fe20000000800 */
[----:B------:R-:W-:Y:S01]  /*4800*/  IMAD.U32 R7, RZ, RZ, UR57 ;  /* 0x00000039ff077e24 */ /* 0x000fe2000f8e00ff */
[----:B------:R-:W-:-:S02]  /*4810*/  UISETP.NE.AND UP0, UPT, UR5, 0x1, UPT ;  /* 0x000000010500788c */ /* 0x000fc4000bf05270 */
[----:B------:R-:W-:-:S04]  /*4820*/  UIADD3 UR6, UR4, 0x986, URZ ;  /* 0x0000098604067890 */ /* 0x000fc8000fffe03f */
[----:B------:R-:W-:-:S05]  /*4830*/  PLOP3.LUT P2, PT, PT, PT, UP0, 0x80, 0x0 ;  /* 0x000000000000781c */ /* 0x000fca0003f4f008 */
[----:B------:R-:W-:Y:S01]  /*4840*/  @UP0 ULDC UR5, c[0x0][0x44c] ;  /* 0x0001130000050ab9 */ /* 0x000fe20000000800 */
        /* <DEDUP_REMOVED lines=30> */
[----:B------:R2:W3:Y:S01]  /*4a30*/  MUFU.TANH R20, R59 ;  /* 0x0000003b00147308 */ /* 0x0004e20000002400 */
[----:B0-----:R-:W-:-:S02]  /*4a40*/  VIADD R3, R213, UR18 ;  /* 0x00000012d5037c36 */ /* 0x001fc40008000000 */
[----:B------:R-:W-:Y:S01]  /*4a50*/  FMUL.FTZ R63, R63, UR10 ;  /* 0x0000000a3f3f7c20 */ /* 0x000fe20008410000 */
[----:B------:R-:W-:Y:S02]  /*4a60*/  IMAD.U32 R60, RZ, RZ, UR19 ;  /* 0x00000013ff3c7e24 */ /* 0x000fe4000f8e00ff */
[----:B------:R-:W-:Y:S01]  /*4a70*/  FMUL.FTZ R58, R61, UR10 ;  /* 0x0000000a3d3a7c20 */ /* 0x000fe20008410000 */
[----:B------:R-:W-:Y:S01]  /*4a80*/  @P2 IMAD.HI.U32 R4, R3, UR5, RZ ;  /* 0x0000000503042c27 */ /* 0x000fe2000f8e00ff */
[----:B------:R-:W-:Y:S01]  /*4a90*/  @UP0 ULDC UR5, c[0x0][0x450] ;  /* 0x0001140000050ab9 */ /* 0x000fe20000000800 */
[----:B------:R-:W0:Y:S02]  /*4aa0*/  MUFU.TANH R62, R62 ;  /* 0x0000003e003e7308 */ /* 0x000e240000002400 */
[----:B--2---:R-:W-:Y:S01]  /*4ab0*/  IMAD.MOV.U32 R59, RZ, RZ, R3 ;  /* 0x000000ffff3b7224 */ /* 0x004fe200078e0003 */
[----:B------:R-:W-:Y:S01]  /*4ac0*/  @P2 SHF.R.U32.HI R59, RZ, UR5, R4 ;  /* 0x00000005ff3b2c19 */ /* 0x000fe20008011604 */
[----:B------:R-:W-:-:S04]  /*4ad0*/  UMOV UR5, UR23 ;  /* 0x0000001700057c82 */ /* 0x000fc80008000000 */
[----:B------:R-:W2:Y:S01]  /*4ae0*/  SHFL.IDX PT, R4, R59, 0x1, 0x1c1f ;  /* 0x003c1f003b047f89 */ /* 0x000ea200000e0000 */
[----:B------:R-:W4:Y:S03]  /*4af0*/  MUFU.TANH R63, R63 ;  /* 0x0000003f003f7308 */ /* 0x000f260000002400 */
[----:B------:R-:W5:Y:S05]  /*4b00*/  SHFL.IDX PT, R59, R59, RZ, 0x1c1f ;  /* 0x001c1fff3b3b7589 */ /* 0x000f6a00000e0000 */
        /* <DEDUP_REMOVED lines=16> */
[----:B------:R-:W-:Y:S01]  /*4c10*/  UMOV UR4, UR22 ;  /* 0x0000001600047c82 */ /* 0x000fe20008000000 */
[----:B------:R3:W-:Y:S01]  /*4c20*/  MUFU.TANH R67, R55 ;  /* 0x0000003700437308 */ /* 0x0007e20000002400 */
[----:B-1----:R-:W-:-:S02]  /*4c30*/  IMAD.U32 R50, RZ, RZ, UR11 ;  /* 0x0000000bff327e24 */ /* 0x002fc4000f8e00ff */
[----:B------:R-:W-:Y:S01]  /*4c40*/  FMUL.FTZ R49, R49, UR10 ;  /* 0x0000000a31317c20 */ /* 0x000fe20008410000 */
[----:B------:R-:W-:Y:S01]  /*4c50*/  FMUL.FTZ R52, R52, UR10 ;  /* 0x0000000a34347c20 */ /* 0x000fe20008410000 */
[----:B------:R-:W-:Y:S01]  /*4c60*/  FMUL.FTZ R53, R53, UR10 ;  /* 0x0000000a35357c20 */ /* 0x000fe20008410000 */
[----:B------:R-:W-:Y:S02]  /*4c70*/  R2UR UR11, R23 ;  /* 0x00000000170b72ca */ /* 0x000fe400000e0000 */
[----:B------:R-:W-:Y:S01]  /*4c80*/  IADD3 R3, -R19, 0x51, R50 ;  /* 0x0000005113037810 */ /* 0x000fe20007ffe132 */
[----:B------:R-:W1:Y:S03]  /*4c90*/  MUFU.TANH R65, R51 ;  /* 0x0000003300417308 */ /* 0x000e660000002400 */
[----:B------:R-:W-:-:S05]  /*4ca0*/  IADD3 R60, -R60, UR15, R3 ;  /* 0x0000000f3c3c7c10 */ /* 0x000fca000fffe103 */
[----:B------:R0:W1:Y:S08]  /*4cb0*/  MUFU.TANH R66, R54 ;  /* 0x0000003600427308 */ /* 0x0000700000002400 */
        /* <DEDUP_REMOVED lines=9> */
[----:B------:R-:W-:Y:S01]  /*4d50*/  MUFU.TANH R52, R52 ;  /* 0x0000003400347308 */ /* 0x000fe20000002400 */
[----:B------:R-:W-:Y:S01]  /*4d60*/  HGMMA.64x16x16.F32 R32, gdesc[UR56], R32, gsb0 ;  /* 0x00200000382079f0 */ /* 0x000fe20008000820 */
[----:B------:R-:W-:Y:S01]  /*4d70*/  FMUL.FTZ R40, R40, UR10 ;  /* 0x0000000a28287c20 */ /* 0x000fe20008410000 */
[----:B------:R-:W-:Y:S01]  /*4d80*/  FMUL.FTZ R41, R41, UR10 ;  /* 0x0000000a29297c20 */ /* 0x000fe20008410000 */
[----:B------:R-:W-:Y:S01]  /*4d90*/  FMUL.FTZ R44, R44, UR10 ;  /* 0x0000000a2c2c7c20 */ /* 0x000fe20008410000 */
[----:B------:R-:W-:-:S03]  /*4da0*/  FMUL.FTZ R45, R45, UR10 ;  /* 0x0000000a2d2d7c20 */ /* 0x000fc60008410000 */
[----:B------:R-:W1:Y:S08]  /*4db0*/  MUFU.TANH R42, R42 ;  /* 0x0000002a002a7308 */ /* 0x000e700000002400 */
[----:B------:R1:W-:Y:S08]  /*4dc0*/  MUFU.TANH R69, R47 ;  /* 0x0000002f00457308 */ /* 0x0003f00000002400 */
[----:B------:R-:W1:Y:S08]  /*4dd0*/  MUFU.TANH R43, R43 ;  /* 0x0000002b002b7308 */ /* 0x000e700000002400 */
[----:B------:R1:W1:Y:S08]  /*4de0*/  MUFU.TANH R68, R46 ;  /* 0x0000002e00447308 */ /* 0x0002700000002400 */
        /* <DEDUP_REMOVED lines=8> */
[----:B------:R-:W-:Y:S01]  /*4e70*/  FMUL.FTZ R33, R33, UR10 ;  /* 0x0000000a21217c20 */ /* 0x000fe20008410000 */
[----:B------:R-:W-:Y:S01]  /*4e80*/  HGMMA.64x16x16.F32 R24, gdesc[UR4], R24, gsb0 ;  /* 0x00200000041879f0 */ /* 0x000fe20008000818 */
[----:B------:R-:W-:Y:S01]  /*4e90*/  UIMAD UR4, UR61, -0x50, UR15 ;  /* 0xffffffb03d0478a4 */ /* 0x000fe2000f8e020f */
[----:B------:R-:W1:Y:S01]  /*4ea0*/  MUFU.TANH R70, R34 ;  /* 0x0000002200467308 */ /* 0x000e620000002400 */
[----:B------:R-:W-:Y:S01]  /*4eb0*/  FMUL.FTZ R32, R32, UR10 ;  /* 0x0000000a20207c20 */ /* 0x000fe20008410000 */
[----:B------:R-:W-:Y:S01]  /*4ec0*/  FMUL.FTZ R37, R37, UR10 ;  /* 0x0000000a25257c20 */ /* 0x000fe20008410000 */
[----:B------:R-:W-:Y:S01]  /*4ed0*/  FMUL.FTZ R36, R36, UR10 ;  /* 0x0000000a24247c20 */ /* 0x000fe20008410000 */
[----:B------:R-:W-:Y:S01]  /*4ee0*/  ULDC UR5, c[0x0][0x988] ;  /* 0x0002620000057ab9 */ /* 0x000fe20000000800 */
[----:B------:R-:W-:Y:S01]  /*4ef0*/  IMAD.U32 R50, RZ, RZ, UR4 ;  /* 0x00000004ff327e24 */ /* 0x000fe2000f8e00ff */
[----:B------:R-:W-:Y:S01]  /*4f00*/  @UP0 ULDC UR6, c[0x0][0x44c] ;  /* 0x0001130000060ab9 */ /* 0x000fe20000000800 */
[----:B------:R-:W-:Y:S01]  /*4f10*/  UMOV UR4, UR18 ;  /* 0x0000001200047c82 */ /* 0x000fe20008000000 */
[----:B------:R-:W-:Y:S01]  /*4f20*/  MUFU.TANH R44, R44 ;  /* 0x0000002c002c7308 */ /* 0x000fe20000002400 */
[----:B------:R-:W-:Y:S01]  /*4f30*/  UIMAD.WIDE.U32 UR6, UR18, UR6, URZ ;  /* 0x00000006120672a5 */ /* 0x000fe2000f8e003f */
[----:B---3--:R-:W-:-:S04]  /*4f40*/  IADD3 R55, -R19, 0x50, R50 ;  /* 0x0000005013377810 */ /* 0x008fc80007ffe132 */
[-CC-:B--2---:R-:W-:Y:S02]  /*4f50*/  VIADDMNMX R5, R4, R60.reuse, R55.reuse, PT ;  /* 0x0000003c04057246 */ /* 0x184fe40003800137 */
[----:B-----5:R-:W-:Y:S01]  /*4f60*/  VIADDMNMX R59, R59, R60, R55, PT ;  /* 0x0000003c3b3b7246 */ /* 0x020fe20003800137 */
[----:B------:R-:W-:Y:S01]  /*4f70*/  MUFU.TANH R45, R45 ;  /* 0x0000002d002d7308 */ /* 0x000fe20000002400 */
[C---:B------:R-:W-:Y:S02]  /*4f80*/  ISETP.GT.AND P3, PT, R5.reuse, RZ, PT ;  /* 0x000000ff0500720c */ /* 0x040fe40003f64270 */
[C---:B------:R-:W-:Y:S02]  /*4f90*/  ISETP.GT.AND P4, PT, R5.reuse, 0x1, PT ;  /* 0x000000010500780c */ /* 0x040fe40003f84270 */
[----:B------:R-:W-:Y:S02]  /*4fa0*/  ISETP.GT.AND P5, PT, R5, 0x8, PT ;  /* 0x000000080500780c */ /* 0x000fe40003fa4270 */
[----:B------:R-:W-:Y:S01]  /*4fb0*/  FSEL R61, R14, -INF , P3 ;  /* 0xff8000000e3d7808 */ /* 0x000fe20001800000 */
[----:B------:R-:W-:Y:S01]  /*4fc0*/  MUFU.TANH R55, R37 ;  /* 0x0000002500377308 */ /* 0x000fe20000002400 */
[----:B0-----:R-:W-:-:S02]  /*4fd0*/  FSEL R54, R20, -INF , P4 ;  /* 0xff80000014367808 */ /* 0x001fc40002000000 */
[----:B------:R-:W-:Y:S02]  /*4fe0*/  ISETP.GT.AND P3, PT, R5, 0x9, PT ;  /* 0x000000090500780c */ /* 0x000fe40003f64270 */
[----:B------:R-:W-:Y:S02]  /*4ff0*/  FSEL R51, R62, -INF , P5 ;  /* 0xff8000003e337808 */ /* 0x000fe40002800000 */
[----:B------:R-:W-:Y:S01]  /*5000*/  FMNMX.FTZ R4, R61, R54, !PT ;  /* 0x000000363d047209 */ /* 0x000fe20007810000 */
[----:B------:R0:W2:Y:S01]  /*5010*/  MUFU.TANH R14, R35 ;  /* 0x00000023000e7308 */ /* 0x0000a20000002400 */
[----:B------:R-:W-:Y:S02]  /*5020*/  ISETP.GT.AND P4, PT, R5, 0x10, PT ;  /* 0x000000100500780c */ /* 0x000fe40003f84270 */
[----:B----4-:R-:W-:Y:S02]  /*5030*/  FSEL R50, R63, -INF , P3 ;  /* 0xff8000003f327808 */ /* 0x010fe40001800000 */
[----:B------:R-:W-:-:S02]  /*5040*/  FMNMX.FTZ R21, R51, R4, !PT ;  /* 0x0000000433157209 */ /* 0x000fc40007810000 */
[C---:B------:R-:W-:Y:S01]  /*5050*/  ISETP.GT.AND P3, PT, R5.reuse, 0x11, PT ;  /* 0x000000110500780c */ /* 0x040fe20003f64270 */
[----:B------:R-:W3:Y:S01]  /*5060*/  MUFU.TANH R62, R3 ;  /* 0x00000003003e7308 */ /* 0x000ee20000002400 */
[----:B-1----:R-:W-:Y:S02]  /*5070*/  FSEL R47, R64, -INF , P4 ;  /* 0xff800000402f7808 */ /* 0x002fe40002000000 */
[----:B------:R-:W-:Y:S02]  /*5080*/  FMNMX.FTZ R4, R50, R21, !PT ;  /* 0x0000001532047209 */ /* 0x000fe40007810000 */
[----:B------:R-:W-:Y:S02]  /*5090*/  ISETP.GT.AND P4, PT, R5, 0x18, PT ;  /* 0x000000180500780c */ /* 0x000fe40003f84270 */
[----:B------:R-:W-:Y:S01]  /*50a0*/  FSEL R46, R65, -INF , P3 ;  /* 0xff800000412e7808 */ /* 0x000fe20001800000 */
[----:B------:R1:W4:Y:S01]  /*50b0*/  MUFU.TANH R63, R39 ;  /* 0x00000027003f7308 */ /* 0x0003220000002400 */
[----:B------:R-:W-:Y:S01]  /*50c0*/  FMNMX.FTZ R21, R47, R4, !PT ;  /* 0x000000042f157209 */ /* 0x000fe20007810000 */
[----:B------:R-:W-:-:S02]  /*50d0*/  WARPGROUP.DEPBAR.LE gsb0, 0x0 ;  /* 0x00008000000079c5 */ /* 0x000fc40000010000 */
[----:B------:R-:W-:Y:S01]  /*50e0*/  ISETP.GT.AND P3, PT, R5, 0x19, PT ;  /* 0x000000190500780c */ /* 0x000fe20003f64270 */
[----:B------:R-:W-:Y:S01]  /*50f0*/  FMUL.FTZ R26, R26, UR10 ;  /* 0x0000000a1a1a7c20 */ /* 0x000fe20008410000 */
[----:B0-----:R-:W-:Y:S01]  /*5100*/  FSEL R35, R66, -INF , P4 ;  /* 0xff80000042237808 */ /* 0x001fe20002000000 */
[----:B------:R-:W-:Y:S01]  /*5110*/  FMUL.FTZ R27, R27, UR10 ;  /* 0x0000000a1b1b7c20 */ /* 0x000fe20008410000 */
[----:B------:R-:W-:Y:S01]  /*5120*/  FMNMX.FTZ R4, R46, R21, !PT ;  /* 0x000000152e047209 */ /* 0x000fe20007810000 */
[----:B------:R-:W-:Y:S01]  /*5130*/  FMUL.FTZ R31, R31, UR10 ;  /* 0x0000000a1f1f7c20 */ /* 0x000fe20008410000 */
[----:B------:R-:W-:Y:S01]  /*5140*/  ISETP.GT.AND P4, PT, R5, 0x20, PT ;  /* 0x000000200500780c */ /* 0x000fe20003f84270 */
[----:B------:R-:W0:Y:S01]  /*5150*/  MUFU.TANH R26, R26 ;  /* 0x0000001a001a7308 */ /* 0x000e220000002400 */
[----:B------:R-:W-:Y:S01]  /*5160*/  FSEL R38, R67, -INF , P3 ;  /* 0xff80000043267808 */ /* 0x000fe20001800000 */
[----:B------:R-:W-:Y:S01]  /*5170*/  FMUL.FTZ R25, R25, UR10 ;  /* 0x0000000a19197c20 */ /* 0x000fe20008410000 */
[----:B------:R-:W-:Y:S01]  /*5180*/  FMNMX.FTZ R21, R35, R4, !PT ;  /* 0x0000000423157209 */ /* 0x000fe20007810000 */
[----:B------:R-:W-:Y:S01]  /*5190*/  FMUL.FTZ R28, R28, UR10 ;  /* 0x0000000a1c1c7c20 */ /* 0x000fe20008410000 */
[----:B------:R-:W-:Y:S01]  /*51a0*/  ISETP.GT.AND P3, PT, R5, 0x21, PT ;  /* 0x000000210500780c */ /* 0x000fe20003f64270 */
[----:B------:R-:W-:Y:S01]  /*51b0*/  FMUL.FTZ R24, R24, UR10 ;  /* 0x0000000a18187c20 */ /* 0x000fe20008410000 */
[----:B------:R-:W-:Y:S01]  /*51c0*/  FSEL R34, R42, -INF , P4 ;  /* 0xff8000002a227808 */ /* 0x000fe20002000000 */
[----:B------:R4:W5:Y:S01]  /*51d0*/  MUFU.TANH R64, R27 ;  /* 0x0000001b00407308 */ /* 0x0009620000002400 */
[----:B------:R-:W-:Y:S01]  /*51e0*/  FMNMX.FTZ R21, R38, R21, !PT ;  /* 0x0000001526157209 */ /* 0x000fe20007810000 */
[----:B------:R-:W-:Y:S01]  /*51f0*/  FMUL.FTZ R29, R29, UR10 ;  /* 0x0000000a1d1d7c20 */ /* 0x000fe20008410000 */
[----:B------:R-:W-:Y:S01]  /*5200*/  ISETP.GT.AND P4, PT, R5, 0x28, PT ;  /* 0x000000280500780c */ /* 0x000fe20003f84270 */
[----:B------:R5:W-:Y:S01]  /*5210*/  @!P1 SYNCS.ARRIVE.TRANS64.RED.A1T0 RZ, [R0+URZ], RZ ;  /* 0x000000ff00ff99a7 */ /* 0x000be2000810043f */
[----:B------:R-:W-:-:S02]  /*5220*/  FSEL R43, R43, -INF , P3 ;  /* 0xff8000002b2b7808 */ /* 0x000fc40001800000 */
[----:B------:R-:W-:Y:S01]  /*5230*/  FMNMX.FTZ R4, R34, R21, !PT ;  /* 0x0000001522047209 */ /* 0x000fe20007810000 */
[----:B------:R-:W-:Y:S01]  /*5240*/  MUFU.TANH R31, R31 ;  /* 0x0000001f001f7308 */ /* 0x000fe20000002400 */
[----:B------:R-:W-:Y:S02]  /*5250*/  ISETP.GT.AND P3, PT, R5, 0x29, PT ;  /* 0x000000290500780c */ /* 0x000fe40003f64270 */
[----:B-1----:R-:W-:Y:S02]  /*5260*/  FSEL R39, R68, -INF , P4 ;  /* 0xff80000044277808 */ /* 0x002fe40002000000 */
[----:B------:R-:W-:Y:S02]  /*5270*/  FMNMX.FTZ R4, R43, R4, !PT ;  /* 0x000000042b047209 */ /* 0x000fe40007810000 */
[----:B------:R-:W-:Y:S01]  /*5280*/  ISETP.GT.AND P4, PT, R5, 0x30, PT ;  /* 0x000000300500780c */ /* 0x000fe20003f84270 */
[----:B------:R-:W-:Y:S01]  /*5290*/  MUFU.TANH R66, R25 ;  /* 0x0000001900427308 */ /* 0x000fe20000002400 */
[----:B------:R-:W-:-:S02]  /*52a0*/  FSEL R42, R69, -INF , P3 ;  /* 0xff800000452a7808 */ /* 0x000fc40001800000 */
[----:B------:R-:W-:Y:S01]  /*52b0*/  FMNMX.FTZ R3, R39, R4, !PT ;  /* 0x0000000427037209 */ /* 0x000fe20007810000 */
[----:B------:R-:W-:Y:S01]  /*52c0*/  FMUL.FTZ R4, R30, UR10 ;  /* 0x0000000a1e047c20 */ /* 0x000fe20008410000 */
[C---:B------:R-:W-:Y:S01]  /*52d0*/  ISETP.GT.AND P3, PT, R5.reuse, 0x31, PT ;  /* 0x000000310500780c */ /* 0x040fe20003f64270 */
[----:B------:R-:W-:Y:S01]  /*52e0*/  @UP0 ULDC UR10, c[0x0][0x450] ;  /* 0x00011400000a0ab9 */ /* 0x000fe20000000800 */
[----:B------:R-:W-:Y:S01]  /*52f0*/  FSEL R30, R70, -INF , P4 ;  /* 0xff800000461e7808 */ /* 0x000fe20002000000 */
[----:B------:R-:W-:Y:S01]  /*5300*/  MUFU.TANH R65, R36 ;  /* 0x0000002400417308 */ /* 0x000fe20000002400 */
[----:B------:R-:W-:Y:S01]  /*5310*/  FMNMX.FTZ R21, R42, R3, !PT ;  /* 0x000000032a157209 */ /* 0x000fe20007810000 */
[----:B------:R-:W-:Y:S01]  /*5320*/  @UP0 USHF.R.U32.HI UR4, URZ, UR10, UR7 ;  /* 0x0000000a3f040299 */ /* 0x000fe20008011607 */
[----:B------:R-:W-:Y:S02]  /*5330*/  ISETP.GT.AND P4, PT, R5, 0x38, PT ;  /* 0x000000380500780c */ /* 0x000fe40003f84270 */
[----:B------:R-:W-:-:S02]  /*5340*/  CS2R R70, SRZ ;  /* 0x0000000000467805 */ /* 0x000fc4000001ff00 */
[----:B--2---:R-:W-:Y:S01]  /*5350*/  FSEL R3, R14, -INF , P3 ;  /* 0xff8000000e037808 */ /* 0x004fe20001800000 */
[----:B------:R-:W-:Y:S01]  /*5360*/  UIADD3 UR6, UR4, UR15, -UR19 ;  /* 0x0000000f04067290 */ /* 0x000fe2000fffe813 */
[----:B------:R-:W-:Y:S01]  /*5370*/  FMNMX.FTZ R20, R30, R21, !PT ;  /* 0x000000151e147209 */ /* 0x000fe20007810000 */
[----:B------:R-:W1:Y:S01]  /*5380*/  MUFU.TANH R4, R4 ;  /* 0x0000000400047308 */ /* 0x000e620000002400 */
[----:B------:R-:W-:Y:S01]  /*5390*/  ISETP.GT.AND P3, PT, R5, 0x39, PT ;  /* 0x000000390500780c */ /* 0x000fe20003f64270 */
[----:B------:R-:W-:Y:S01]  /*53a0*/  UIMAD.WIDE UR6, UR6, 0x66666667, URZ ;  /* 0x66666667060678a5 */ /* 0x000fe2000f8e023f */
[----:B---3--:R-:W-:Y:S02]  /*53b0*/  FSEL R14, R62, -INF , P4 ;  /* 0xff8000003e0e7808 */ /* 0x008fe40002000000 */
[----:B------:R-:W-:Y:S01]  /*53c0*/  FMNMX.FTZ R21, R3, R20, !PT ;  /* 0x0000001403157209 */ /* 0x000fe20007810000 */
[----:B------:R-:W-:Y:S01]  /*53d0*/  USHF.R.U32.HI UR4, URZ, 0x1f, UR7 ;  /* 0x0000001f3f047899 */ /* 0x000fe20008011607 */
[----:B------:R-:W-:Y:S01]  /*53e0*/  ISETP.GT.AND P4, PT, R5, 0x40, PT ;  /* 0x000000400500780c */ /* 0x000fe20003f84270 */
[----:B------:R-:W2:Y:S01]  /*53f0*/  MUFU.TANH R62, R41 ;  /* 0x00000029003e7308 */ /* 0x000ea20000002400 */
[----:B----4-:R-:W-:Y:S01]  /*5400*/  FSEL R27, R63, -INF , P3 ;  /* 0xff8000003f1b7808 */ /* 0x010fe20001800000 */
[----:B------:R-:W-:Y:S01]  /*5410*/  ULEA.HI.SX32 UR4, UR7, UR4, 0x1b ;  /* 0x0000000407047291 */ /* 0x000fe2000f8fda3f */
[----:B------:R-:W-:-:S02]  /*5420*/  FMNMX.FTZ R20, R14, R21, !PT ;  /* 0x000000150e147209 */ /* 0x000fc40007810000 */
[----:B------:R-:W-:Y:S01]  /*5430*/  ISETP.GT.AND P3, PT, R5, 0x41, PT ;  /* 0x000000410500780c */ /* 0x000fe20003f64270 */
[----:B------:R-:W-:Y:S01]  /*5440*/  UISETP.LT.AND UP1, UPT, UR11, UR4, UPT ;  /* 0x000000040b00728c */ /* 0x000fe2000bf21270 */
[----:B0-----:R-:W-:Y:S01]  /*5450*/  FSEL R21, R26, -INF , P4 ;  /* 0xff8000001a157808 */ /* 0x001fe20002000000 */
[----:B------:R-:W-:Y:S01]  /*5460*/  MUFU.TANH R67, R28 ;  /* 0x0000001c00437308 */ /* 0x000fe20000002400 */
[----:B------:R-:W-:Y:S01]  /*5470*/  FMNMX.FTZ R20, R27, R20, !PT ;  /* 0x000000141b147209 */ /* 0x000fe20007810000 */
[----:B------:R-:W-:Y:S01]  /*5480*/  USEL UR6, UR11, UR4, !UP1 ;  /* 0x000000040b067287 */ /* 0x000fe2000c800000 */
[----:B------:R-:W-:Y:S02]  /*5490*/  ISETP.GT.AND P4, PT, R5, 0x48, PT ;  /* 0x000000480500780c */ /* 0x000fe40003f84270 */
[----:B-----5:R-:W-:Y:S01]  /*54a0*/  FSEL R26, R64, -INF , P3 ;  /* 0xff800000401a7808 */ /* 0x020fe20001800000 */
[----:B------:R-:W-:Y:S01]  /*54b0*/  UISETP.GE.AND UP1, UPT, UR14, UR6, UPT ;  /* 0x000000060e00728c */ /* 0x000fe2000bf26270 */
[----:B------:R-:W-:Y:S01]  /*54c0*/  FMNMX.FTZ R63, R21, R20, !PT ;  /* 0x00000014153f7209 */ /* 0x000fe20007810000 */
[----:B------:R-:W-:Y:S01]  /*54d0*/  MUFU.TANH R64, R33 ;  /* 0x0000002100407308 */ /* 0x000fe20000002400 */
[----:B------:R-:W-:-:S02]  /*54e0*/  ISETP.GT.AND P3, PT, R5, 0x49, PT ;  /* 0x000000490500780c */ /* 0x000fc40003f64270 */
[----:B-1----:R-:W-:Y:S02]  /*54f0*/  FSEL R20, R4, -INF , P4 ;  /* 0xff80000004147808 */ /* 0x002fe40002000000 */
[----:B------:R-:W-:Y:S02]  /*5500*/  FMNMX.FTZ R63, R26, R63, !PT ;  /* 0x0000003f1a3f7209 */ /* 0x000fe40007810000 */
[----:B------:R-:W-:Y:S01]  /*5510*/  FSEL R5, R31, -INF , P3 ;  /* 0xff8000001f057808 */ /* 0x000fe20001800000 */
[----:B------:R0:W-:Y:S01]  /*5520*/  MUFU.TANH R60, R24 ;  /* 0x00000018003c7308 */ /* 0x0001e20000002400 */
[----:B------:R-:W-:Y:S02]  /*5530*/  FMNMX.FTZ R4, R20, R63, !PT ;  /* 0x0000003f14047209 */ /* 0x000fe40007810000 */
[----:B------:R-:W-:Y:S02]  /*5540*/  ISETP.GT.AND P3, PT, R59, RZ, PT ;  /* 0x000000ff3b00720c */ /* 0x000fe40003f64270 */
[----:B------:R-:W-:-:S02]  /*5550*/  FMNMX.FTZ R4, R5, R4, !PT ;  /* 0x0000000405047209 */ /* 0x000fc40007810000 */
[C---:B------:R-:W-:Y:S01]  /*5560*/  ISETP.GT.AND P5, PT, R59.reuse, 0x1, PT ;  /* 0x000000013b00780c */ /* 0x040fe20003fa4270 */
[----:B------:R1:W3:Y:S01]  /*5570*/  MUFU.TANH R63, R32 ;  /* 0x00000020003f7308 */ /* 0x0002e20000002400 */
[C---:B------:R-:W-:Y:S01]  /*5580*/  ISETP.GT.AND P4, PT, R59.reuse, 0x8, PT ;  /* 0x000000083b00780c */ /* 0x040fe20003f84270 */
[----:B------:R-:W4:Y:S01]  /*5590*/  SHFL.BFLY PT, R31, R4, 0x2, 0x1f ;  /* 0x0c401f00041f7f89 */ /* 0x000f2200000e0000 */
[----:B------:R-:W-:Y:S02]  /*55a0*/  FSEL R56, R56, -INF , P5 ;  /* 0xff80000038387808 */ /* 0x000fe40002800000 */
[----:B------:R-:W-:Y:S02]  /*55b0*/  ISETP.GT.AND P5, PT, R59, 0x9, PT ;  /* 0x000000093b00780c */ /* 0x000fe40003fa4270 */
[----:B------:R-:W-:Y:S01]  /*55c0*/  FSEL R57, R57, -INF , P4 ;  /* 0xff80000039397808 */ /* 0x000fe20002000000 */
[----:B------:R5:W3:Y:S01]  /*55d0*/  MUFU.TANH R68, R29 ;  /* 0x0000001d00447308 */ /* 0x000ae20000002400 */
[----:B------:R-:W-:-:S02]  /*55e0*/  FSEL R58, R58, -INF , P5 ;  /* 0xff8000003a3a7808 */ /* 0x000fc40002800000 */
[C---:B------:R-:W-:Y:S02]  /*55f0*/  ISETP.GT.AND P6, PT, R59.reuse, 0x11, PT ;  /* 0x000000113b00780c */ /* 0x040fe40003fc4270 */
[C---:B------:R-:W-:Y:S02]  /*5600*/  ISETP.GT.AND P4, PT, R59.reuse, 0x18, PT ;  /* 0x000000183b00780c */ /* 0x040fe40003f84270 */
[----:B------:R-:W-:Y:S02]  /*5610*/  ISETP.GT.AND P5, PT, R59, 0x19, PT ;  /* 0x000000193b00780c */ /* 0x000fe40003fa4270 */
[----:B------:R-:W-:Y:S02]  /*5620*/  FSEL R25, R52, -INF , P4 ;  /* 0xff80000034197808 */ /* 0x000fe40002000000 */
[----:B------:R-:W-:Y:S02]  /*5630*/  FSEL R36, R53, -INF , P5 ;  /* 0xff80000035247808 */ /* 0x000fe40002800000 */
[----:B------:R-:W-:-:S02]  /*5640*/  ISETP.GT.AND P4, PT, R59, 0x21, PT ;  /* 0x000000213b00780c */ /* 0x000fc40003f84270 */
[----:B----4-:R-:W-:-:S05]  /*5650*/  FMNMX.FTZ R4, R4, R31, !PT ;  /* 0x0000001f04047209 */ /* 0x010fca0007810000 */
[----:B------:R-:W4:Y:S02]  /*5660*/  SHFL.BFLY PT, R31, R4, 0x1, 0x1f ;  /* 0x0c201f00041f7f89 */ /* 0x000f2400000e0000 */
[----:B----4-:R-:W-:Y:S02]  /*5670*/  FMNMX.FTZ R4, R4, R31, !PT ;  /* 0x0000001f04047209 */ /* 0x010fe40007810000 */
[----:B------:R-:W-:Y:S02]  /*5680*/  FSEL R31, R2, -INF , P3 ;  /* 0xff800000021f7808 */ /* 0x000fe40001800000 */
[----:B------:R-:W-:Y:S01]  /*5690*/  ISETP.GT.AND P3, PT, R59, 0x10, PT ;  /* 0x000000103b00780c */ /* 0x000fe20003f64270 */
[----:B0-----:R-:W-:Y:S01]  /*56a0*/  FMUL.FTZ R24, R4, UR5 ;  /* 0x0000000504187c20 */ /* 0x001fe20008410000 */
[----:B------:R-:W-:Y:S02]  /*56b0*/  FMNMX.FTZ R2, R31, R56, !PT ;  /* 0x000000381f027209 */ /* 0x000fe40007810000 */
[----:B-1----:R-:W-:-:S02]  /*56c0*/  FSEL R32, R48, -INF , P3 ;  /* 0xff80000030207808 */ /* 0x002fc40001800000 */
[----:B------:R-:W-:Y:S02]  /*56d0*/  FMNMX.FTZ R33, R57, R2, !PT ;  /* 0x0000000239217209 */ /* 0x000fe40007810000 */
[----:B------:R-:W-:Y:S02]  /*56e0*/  ISETP.GT.AND P3, PT, R59, 0x20, PT ;  /* 0x000000203b00780c */ /* 0x000fe40003f64270 */
[----:B------:R-:W-:Y:S02]  /*56f0*/  FMNMX.FTZ R37, R58, R33, !PT ;  /* 0x000000213a257209 */ /* 0x000fe40007810000 */
[----:B------:R-:W-:Y:S02]  /*5700*/  FSEL R33, R49, -INF , P6 ;  /* 0xff80000031217808 */ /* 0x000fe40003000000 */
[----:B------:R-:W-:Y:S02]  /*5710*/  FMNMX.FTZ R2, R32, R37, !PT ;  /* 0x0000002520027209 */ /* 0x000fe40007810000 */
[----:B------:R-:W-:-:S02]  /*5720*/  FSEL R28, R40, -INF , P3 ;  /* 0xff800000281c7808 */ /* 0x000fc40001800000 */
[----:B------:R-:W-:Y:S02]  /*5730*/  FMNMX.FTZ R2, R33, R2, !PT ;  /* 0x0000000221027209 */ /* 0x000fe40007810000 */
[----:B------:R-:W-:Y:S02]  /*5740*/  FSETP.NEU.FTZ.AND P6, PT, R4, -INF , PT ;  /* 0xff8000000400780b */ /* 0x000fe40003fdd000 */
[----:B------:R-:W-:Y:S02]  /*5750*/  FMNMX.FTZ R37, R25, R2, !PT ;  /* 0x0000000219257209 */ /* 0x000fe40007810000 */
[----:B------:R-:W-:Y:S02]  /*5760*/  ISETP.GT.AND P3, PT, R59, 0x28, PT ;  /* 0x000000283b00780c */ /* 0x000fe40003f64270 */
[----:B------:R-:W-:Y:S02]  /*5770*/  FMNMX.FTZ R41, R36, R37, !PT ;  /* 0x0000002524297209 */ /* 0x000fe40007810000 */
[----:B--2---:R-:W-:-:S02]  /*5780*/  FSEL R37, R62, -INF , P4 ;  /* 0xff8000003e257808 */ /* 0x004fc40002000000 */
[----:B------:R-:W-:Y:S02]  /*5790*/  FMNMX.FTZ R2, R28, R41, !PT ;  /* 0x000000291c027209 */ /* 0x000fe40007810000 */
[----:B------:R-:W-:Y:S02]  /*57a0*/  FSEL R53, R24, RZ, P6 ;  /* 0x000000ff18357208 */ /* 0x000fe40003000000 */
[----:B------:R-:W-:Y:S02]  /*57b0*/  ISETP.GT.AND P4, PT, R59, 0x29, PT ;  /* 0x000000293b00780c */ /* 0x000fe40003f84270 */
[----:B-----5:R-:W-:Y:S01]  /*57c0*/  FSEL R29, R44, -INF , P3 ;  /* 0xff8000002c1d7808 */ /* 0x020fe20001800000 */
[--C-:B------:R-:W-:Y:S01]  /*57d0*/  FFMA.FTZ R211, R51, UR5, -R53.reuse ;  /* 0x0000000533d37c23 */ /* 0x100fe20008010835 */
[----:B------:R-:W-:Y:S01]  /*57e0*/  FMNMX.FTZ R24, R37, R2, !PT ;  /* 0x0000000225187209 */ /* 0x000fe20007810000 */
[--C-:B------:R-:W-:Y:S01]  /*57f0*/  FFMA.FTZ R205, R47, UR5, -R53.reuse ;  /* 0x000000052fcd7c23 */ /* 0x100fe20008010835 */
[----:B------:R-:W-:Y:S01]  /*5800*/  FSEL R40, R45, -INF , P4 ;  /* 0xff8000002d287808 */ /* 0x000fe20002000000 */
[--C-:B------:R-:W-:Y:S01]  /*5810*/  FFMA.FTZ R54, R54, UR5, -R53.reuse ;  /* 0x0000000536367c23 */ /* 0x100fe20008010835 */
[----:B------:R-:W-:Y:S01]  /*5820*/  ISETP.GT.AND P3, PT, R59, 0x30, PT ;  /* 0x000000303b00780c */ /* 0x000fe20003f64270 */
[--C-:B------:R-:W-:Y:S01]  /*5830*/  FFMA.FTZ R35, R35, UR5, -R53.reuse ;  /* 0x0000000523237c23 */ /* 0x100fe20008010835 */
[----:B------:R-:W-:Y:S01]  /*5840*/  FMNMX.FTZ R45, R29, R24, !PT ;  /* 0x000000181d2d7209 */ /* 0x000fe20007810000 */
[----:B------:R0:W-:Y:S01]  /*5850*/  MUFU.EX2 R2, R54 ;  /* 0x0000003600027308 */ /* 0x0001e20000000800 */
[----:B------:R-:W-:Y:S01]  /*5860*/  ISETP.GT.AND P4, PT, R59, 0x31, PT ;  /* 0x000000313b00780c */ /* 0x000fe20003f84270 */
[--C-:B------:R-:W-:Y:S01]  /*5870*/  FFMA.FTZ R209, R61, UR5, -R53.reuse ;  /* 0x000000053dd17c23 */ /* 0x100fe20008010835 */
[----:B---3--:R-:W-:Y:S01]  /*5880*/  FSEL R41, R63, -INF , P3 ;  /* 0xff8000003f297808 */ /* 0x008fe20001800000 */
[--C-:B------:R-:W-:Y:S01]  /*5890*/  FFMA.FTZ R5, R5, UR5, -R53.reuse ;  /* 0x0000000505057c23 */ /* 0x100fe20008010835 */
[----:B------:R-:W-:Y:S01]  /*58a0*/  FMNMX.FTZ R24, R40, R45, !PT ;  /* 0x0000002d28187209 */ /* 0x000fe20007810000 */
[--C-:B------:R-:W-:Y:S01]  /*58b0*/  FFMA.FTZ R34, R34, UR5, -R53.reuse ;  /* 0x0000000522227c23 */ /* 0x100fe20008010835 */
[----:B------:R-:W-:Y:S01]  /*58c0*/  ISETP.GT.AND P3, PT, R59, 0x38, PT ;  /* 0x000000383b00780c */ /* 0x000fe20003f64270 */
[----:B------:R1:W-:Y:S01]  /*58d0*/  MUFU.EX2 R207, R35 ;  /* 0x0000002300cf7308 */ /* 0x0003e20000000800 */
[----:B------:R-:W-:Y:S01]  /*58e0*/  FSEL R44, R64, -INF , P4 ;  /* 0xff800000402c7808 */ /* 0x000fe20002000000 */
[--C-:B0-----:R-:W-:Y:S01]  /*58f0*/  FFMA.FTZ R54, R46, UR5, -R53.reuse ;  /* 0x000000052e367c23 */ /* 0x101fe20008010835 */
[----:B------:R-:W-:Y:S01]  /*5900*/  FMNMX.FTZ R49, R41, R24, !PT ;  /* 0x0000001829317209 */ /* 0x000fe20007810000 */
[--C-:B------:R-:W-:Y:S01]  /*5910*/  FFMA.FTZ R24, R50, UR5, -R53.reuse ;  /* 0x0000000532187c23 */ /* 0x100fe20008010835 */
[----:B------:R-:W-:Y:S01]  /*5920*/  ISETP.GT.AND P4, PT, R59, 0x39, PT ;  /* 0x000000393b00780c */ /* 0x000fe20003f84270 */
[--C-:B------:R-:W-:Y:S01]  /*5930*/  FFMA.FTZ R43, R43, UR5, -R53.reuse ;  /* 0x000000052b2b7c23 */ /* 0x100fe20008010835 */
[----:B------:R-:W-:Y:S01]  /*5940*/  FSEL R45, R65, -INF , P3 ;  /* 0xff800000412d7808 */ /* 0x000fe20001800000 */
[----:B------:R-:W-:Y:S01]  /*5950*/  MUFU.EX2 R209, R209 ;  /* 0x000000d100d17308 */ /* 0x000fe20000000800 */
[----:B------:R-:W-:Y:S01]  /*5960*/  FMNMX.FTZ R50, R44, R49, !PT ;  /* 0x000000312c327209 */ /* 0x000fe20007810000 */
[--C-:B------:R-:W-:Y:S01]  /*5970*/  FFMA.FTZ R39, R39, UR5, -R53.reuse ;  /* 0x0000000527277c23 */ /* 0x100fe20008010835 */
[----:B------:R-:W-:Y:S01]  /*5980*/  ISETP.GT.AND P3, PT, R59, 0x40, PT ;  /* 0x000000403b00780c */ /* 0x000fe20003f64270 */
[--C-:B------:R-:W-:Y:S01]  /*5990*/  FFMA.FTZ R21, R21, UR5, -R53.reuse ;  /* 0x0000000515157c23 */ /* 0x100fe20008010835 */
[----:B------:R-:W-:Y:S01]  /*59a0*/  FSEL R48, R55, -INF , P4 ;  /* 0xff80000037307808 */ /* 0x000fe20002000000 */
[--C-:B------:R-:W-:Y:S01]  /*59b0*/  FFMA.FTZ R55, R14, UR5, -R53.reuse ;  /* 0x000000050e377c23 */ /* 0x100fe20008010835 */
[----:B------:R-:W-:Y:S01]  /*59c0*/  FMNMX.FTZ R51, R45, R50, !PT ;  /* 0x000000322d337209 */ /* 0x000fe20007810000 */
[----:B------:R-:W-:Y:S01]  /*59d0*/  MUFU.EX2 R211, R211 ;  /* 0x000000d300d37308 */ /* 0x000fe20000000800 */
[----:B------:R-:W-:Y:S01]  /*59e0*/  ISETP.GT.AND P4, PT, R59, 0x41, PT ;  /* 0x000000413b00780c */ /* 0x000fe20003f84270 */
[--C-:B------:R-:W-:Y:S01]  /*59f0*/  FFMA.FTZ R42, R42, UR5, -R53.reuse ;  /* 0x000000052a2a7c23 */ /* 0x100fe20008010835 */
[----:B------:R-:W-:Y:S01]  /*5a00*/  FSEL R49, R60, -INF , P3 ;  /* 0xff8000003c317808 */ /* 0x000fe20001800000 */
[--C-:B------:R-:W-:Y:S01]  /*5a10*/  FFMA.FTZ R30, R30, UR5, -R53.reuse ;  /* 0x000000051e1e7c23 */ /* 0x100fe20008010835 */
[----:B------:R-:W-:Y:S01]  /*5a20*/  FMNMX.FTZ R50, R48, R51, !PT ;  /* 0x0000003330327209 */ /* 0x000fe20007810000 */
[--C-:B------:R-:W-:Y:S01]  /*5a30*/  FFMA.FTZ R27, R27, UR5, -R53.reuse ;  /* 0x000000051b1b7c23 */ /* 0x100fe20008010835 */
[----:B------:R-:W-:Y:S01]  /*5a40*/  ISETP.GT.AND P3, PT, R59, 0x48, PT ;  /* 0x000000483b00780c */ /* 0x000fe20003f64270 */
[----:B------:R-:W-:Y:S01]  /*5a50*/  MUFU.EX2 R24, R24 ;  /* 0x0000001800187308 */ /* 0x000fe20000000800 */
[----:B------:R-:W-:Y:S01]  /*5a60*/  FSEL R47, R66, -INF , P4 ;  /* 0xff800000422f7808 */ /* 0x000fe20002000000 */
[--C-:B------:R-:W-:Y:S01]  /*5a70*/  FFMA.FTZ R26, R26, UR5, -R53.reuse ;  /* 0x000000051a1a7c23 */ /* 0x100fe20008010835 */
[----:B------:R-:W-:Y:S01]  /*5a80*/  FMNMX.FTZ R52, R49, R50, !PT ;  /* 0x0000003231347209 */ /* 0x000fe20007810000 */
[----:B------:R-:W-:Y:S01]  /*5a90*/  FFMA.FTZ R20, R20, UR5, -R53 ;  /* 0x0000000514147c23 */ /* 0x000fe20008010835 */
[----:B------:R-:W-:-:S02]  /*5aa0*/  ISETP.GT.AND P4, PT, R59, 0x49, PT ;  /* 0x000000493b00780c */ /* 0x000fc40003f84270 */
[----:B------:R-:W-:Y:S02]  /*5ab0*/  CS2R R64, SRZ ;  /* 0x0000000000407805 */ /* 0x000fe4000001ff00 */
[----:B------:R-:W-:Y:S01]  /*5ac0*/  FSEL R50, R67, -INF , P3 ;  /* 0xff80000043327808 */ /* 0x000fe20001800000 */
[----:B------:R-:W-:Y:S01]  /*5ad0*/  MUFU.EX2 R205, R205 ;  /* 0x000000cd00cd7308 */ /* 0x000fe20000000800 */
[----:B------:R-:W-:Y:S01]  /*5ae0*/  FMNMX.FTZ R51, R47, R52, !PT ;  /* 0x000000342f337209 */ /* 0x000fe20007810000 */
[----:B------:R-:W-:Y:S01]  /*5af0*/  FFMA.FTZ R52, R38, UR5, -R53 ;  /* 0x0000000526347c23 */ /* 0x000fe20008010835 */
[----:B------:R-:W-:Y:S02]  /*5b00*/  FSEL R46, R68, -INF , P4 ;  /* 0xff800000442e7808 */ /* 0x000fe40002000000 */
[----:B------:R-:W-:Y:S02]  /*5b10*/  CS2R R68, SRZ ;  /* 0x0000000000447805 */ /* 0x000fe4000001ff00 */
[----:B------:R-:W-:-:S02]  /*5b20*/  FMNMX.FTZ R51, R50, R51, !PT ;  /* 0x0000003332337209 */ /* 0x000fc40007810000 */
[----:B------:R-:W-:Y:S01]  /*5b30*/  CS2R R66, SRZ ;  /* 0x0000000000427805 */ /* 0x000fe2000001ff00 */
[----:B------:R-:W-:Y:S01]  /*5b40*/  MUFU.EX2 R54, R54 ;  /* 0x0000003600367308 */ /* 0x000fe20000000800 */
[----:B------:R-:W-:-:S05]  /*5b50*/  FMNMX.FTZ R51, R46, R51, !PT ;  /* 0x000000332e337209 */ /* 0x000fca0007810000 */
[----:B------:R-:W0:Y:S02]  /*5b60*/  SHFL.BFLY PT, R38, R51, 0x2, 0x1f ;  /* 0x0c401f0033267f89 */ /* 0x000e2400000e0000 */
[----:B------:R-:W-:Y:S08]  /*5b70*/  MUFU.EX2 R195, R5 ;  /* 0x0000000500c37308 */ /* 0x000ff00000000800 */
[----:B------:R-:W-:Y:S08]  /*5b80*/  MUFU.EX2 R52, R52 ;  /* 0x0000003400347308 */ /* 0x000ff00000000800 */
[----:B------:R-:W-:Y:S01]  /*5b90*/  MUFU.EX2 R34, R34 ;  /* 0x0000002200227308 */ /* 0x000fe20000000800 */
[----:B0-----:R-:W-:Y:S01]  /*5ba0*/  FMNMX.FTZ R38, R51, R38, !PT ;  /* 0x0000002633267209 */ /* 0x001fe20007810000 */
[----:B------:R-:W-:-:S06]  /*5bb0*/  FFMA.FTZ R51, R3, UR5, -R53 ;  /* 0x0000000503337c23 */ /* 0x000fcc0008010835 */
[----:B------:R-:W0:Y:S01]  /*5bc0*/  MUFU.EX2 R43, R43 ;  /* 0x0000002b002b7308 */ /* 0x000e220000000800 */
[----:B-1----:R-:W1:Y:S07]  /*5bd0*/  SHFL.BFLY PT, R35, R38, 0x1, 0x1f ;  /* 0x0c201f0026237f89 */ /* 0x002e6e00000e0000 */
[----:B------:R-:W-:Y:S08]  /*5be0*/  MUFU.EX2 R39, R39 ;  /* 0x0000002700277308 */ /* 0x000ff00000000800 */
[----:B------:R-:W-:Y:S01]  /*5bf0*/  MUFU.EX2 R193, R21 ;  /* 0x0000001500c17308 */ /* 0x000fe20000000800 */
[----:B0-----:R-:W-:-:S07]  /*5c00*/  F2FP.F16.F32.PACK_AB R201, R43, R34 ;  /* 0x000000222bc9723e */ /* 0x001fce00000000ff */
[----:B------:R-:W0:Y:S01]  /*5c10*/  MUFU.EX2 R42, R42 ;  /* 0x0000002a002a7308 */ /* 0x000e220000000800 */
[----:B-1----:R-:W-:Y:S01]  /*5c20*/  FMNMX.FTZ R3, R38, R35, !PT ;  /* 0x0000002326037209 */ /* 0x002fe20007810000 */
[----:B------:R-:W-:Y:S01]  /*5c30*/  FADD.FTZ R38, R209, R2 ;  /* 0x00000002d1267221 */ /* 0x000fe20000010000 */
[----:B------:R-:W-:Y:S02]  /*5c40*/  F2FP.F16.F32.PACK_AB R209, R2, R209 ;  /* 0x000000d102d1723e */ /* 0x000fe400000000ff */
[C---:B------:R-:W-:Y:S01]  /*5c50*/  FSETP.NEU.FTZ.AND P3, PT, R3.reuse, -INF , PT ;  /* 0xff8000000300780b */ /* 0x040fe20003f7d000 */
[----:B------:R-:W-:Y:S01]  /*5c60*/  FMUL.FTZ R14, R3, UR5 ;  /* 0x00000005030e7c20 */ /* 0x000fe20008410000 */
[----:B------:R-:W-:Y:S01]  /*5c70*/  FADD.FTZ R5, R211, R38 ;  /* 0x00000026d3057221 */ /* 0x000fe20000010000 */
[----:B------:R-:W-:Y:S01]  /*5c80*/  MUFU.EX2 R30, R30 ;  /* 0x0000001e001e7308 */ /* 0x000fe20000000800 */
[----:B------:R-:W-:Y:S02]  /*5c90*/  F2FP.F16.F32.PACK_AB R211, R24, R211 ;  /* 0x000000d318d3723e */ /* 0x000fe400000000ff */
[----:B------:R-:W-:Y:S01]  /*5ca0*/  FSEL R14, R14, RZ, P3 ;  /* 0x000000ff0e0e7208 */ /* 0x000fe20001800000 */
[----:B------:R-:W-:Y:S01]  /*5cb0*/  FADD.FTZ R38, R24, R5 ;  /* 0x0000000518267221 */ /* 0x000fe20000010000 */
[----:B------:R-:W-:-:S02]  /*5cc0*/  PLOP3.LUT P3, PT, PT, PT, UP1, 0x80, 0x0 ;  /* 0x000000000000781c */ /* 0x000fc40003f6f018 */
[----:B0-----:R-:W-:Y:S01]  /*5cd0*/  F2FP.F16.F32.PACK_AB R203, R42, R39 ;  /* 0x000000272acb723e */ /* 0x001fe200000000ff */
[--C-:B------:R-:W-:Y:S01]  /*5ce0*/  FFMA.FTZ R31, R31, UR5, -R14.reuse ;  /* 0x000000051f1f7c23 */ /* 0x100fe2000801080e */
[--C-:B------:R-:W-:Y:S01]  /*5cf0*/  FFMA.FTZ R56, R56, UR5, -R14.reuse ;  /* 0x0000000538387c23 */ /* 0x100fe2000801080e */
[--C-:B------:R-:W-:Y:S01]  /*5d00*/  FFMA.FTZ R57, R57, UR5, -R14.reuse ;  /* 0x0000000539397c23 */ /* 0x100fe2000801080e */
[--C-:B------:R-:W-:Y:S01]  /*5d10*/  FFMA.FTZ R58, R58, UR5, -R14.reuse ;  /* 0x000000053a3a7c23 */ /* 0x100fe2000801080e */
        /* <DEDUP_REMOVED lines=13> */
[--C-:B------:R-:W-:Y:S01]  /*5df0*/  FFMA.FTZ R41, R41, UR5, -R14.reuse ;  /* 0x0000000529297c23 */ /* 0x100fe2000801080e */
[--C-:B------:R-:W-:Y:S01]  /*5e00*/  FFMA.FTZ R44, R44, UR5, -R14.reuse ;  /* 0x000000052c2c7c23 */ /* 0x100fe2000801080e */
[----:B------:R-:W-:Y:S01]  /*5e10*/  FADD.FTZ R21, R52, R21 ;  /* 0x0000001534157221 */ /* 0x000fe20000010000 */
[--C-:B------:R-:W-:Y:S01]  /*5e20*/  FFMA.FTZ R45, R45, UR5, -R14.reuse ;  /* 0x000000052d2d7c23 */ /* 0x100fe2000801080e */
[--C-:B------:R-:W-:Y:S01]  /*5e30*/  FFMA.FTZ R48, R48, UR5, -R14.reuse ;  /* 0x0000000530307c23 */ /* 0x100fe2000801080e */
[----:B------:R-:W1:Y:S01]  /*5e40*/  MUFU.EX2 R57, R57 ;  /* 0x0000003900397308 */ /* 0x000e620000000800 */
[----:B------:R-:W-:Y:S01]  /*5e50*/  FADD.FTZ R62, R34, R21 ;  /* 0x00000015223e7221 */ /* 0x000fe20000010000 */
[--C-:B------:R-:W-:Y:S01]  /*5e60*/  FFMA.FTZ R49, R49, UR5, -R14.reuse ;  /* 0x0000000531317c23 */ /* 0x100fe2000801080e */
[--C-:B------:R-:W-:Y:S01]  /*5e70*/  FFMA.FTZ R47, R47, UR5, -R14.reuse ;  /* 0x000000052f2f7c23 */ /* 0x100fe2000801080e */
[----:B------:R-:W-:Y:S01]  /*5e80*/  FFMA.FTZ R50, R50, UR5, -R14 ;  /* 0x0000000532327c23 */ /* 0x000fe2000801080e */
[----:B------:R-:W-:Y:S01]  /*5e90*/  FADD.FTZ R62, R43, R62 ;  /* 0x0000003e2b3e7221 */ /* 0x000fe20000010000 */
[----:B------:R-:W-:Y:S01]  /*5ea0*/  FFMA.FTZ R14, R46, UR5, -R14 ;  /* 0x000000052e0e7c23 */ /* 0x000fe2000801080e */
[----:B------:R-:W-:Y:S01]  /*5eb0*/  F2FP.F16.F32.PACK_AB R205, R54, R205 ;  /* 0x000000cd36cd723e */ /* 0x000fe200000000ff */
[----:B------:R-:W2:Y:S01]  /*5ec0*/  MUFU.EX2 R58, R58 ;  /* 0x0000003a003a7308 */ /* 0x000ea20000000800 */
[----:B0-----:R-:W-:Y:S01]  /*5ed0*/  FADD.FTZ R38, R31, R56 ;  /* 0x000000381f267221 */ /* 0x001fe20000010000 */
[----:B------:R-:W-:Y:S01]  /*5ee0*/  FADD.FTZ R21, R39, R62 ;  /* 0x0000003e27157221 */ /* 0x000fe20000010000 */
[----:B------:R-:W-:-:S02]  /*5ef0*/  F2FP.F16.F32.PACK_AB R207, R52, R207 ;  /* 0x000000cf34cf723e */ /* 0x000fc400000000ff */
[----:B------:R-:W-:Y:S02]  /*5f00*/  CS2R R62, SRZ ;  /* 0x00000000003e7805 */ /* 0x000fe4000001ff00 */
[----:B------:R-:W-:Y:S01]  /*5f10*/  F2FP.F16.F32.PACK_AB R208, R56, R31 ;  /* 0x0000001f38d0723e */ /* 0x000fe200000000ff */
[----:B------:R-:W-:Y:S01]  /*5f20*/  FADD.FTZ R21, R42, R21 ;  /* 0x000000152a157221 */ /* 0x000fe20000010000 */
[----:B------:R-:W-:Y:S01]  /*5f30*/  CS2R R52, SRZ ;  /* 0x0000000000347805 */ /* 0x000fe2000001ff00 */
[----:B------:R-:W0:Y:S01]  /*5f40*/  MUFU.EX2 R32, R32 ;  /* 0x0000002000207308 */ /* 0x000e220000000800 */
[----:B-1----:R-:W-:Y:S01]  /*5f50*/  FADD.FTZ R5, R57, R38 ;  /* 0x0000002639057221 */ /* 0x002fe20000010000 */
[----:B------:R-:W-:Y:S02]  /*5f60*/  CS2R R42, SRZ ;  /* 0x00000000002a7805 */ /* 0x000fe4000001ff00 */
[----:B------:R-:W-:-:S04]  /*5f70*/  CS2R R34, SRZ ;  /* 0x0000000000227805 */ /* 0x000fc8000001ff00 */
[----:B------:R-:W1:Y:S01]  /*5f80*/  MUFU.EX2 R33, R33 ;  /* 0x0000002100217308 */ /* 0x000e620000000800 */
[C---:B--2---:R-:W-:Y:S01]  /*5f90*/  FADD.FTZ R5, R58.reuse, R5 ;  /* 0x000000053a057221 */ /* 0x044fe20000010000 */
[----:B------:R-:W-:Y:S02]  /*5fa0*/  F2FP.F16.F32.PACK_AB R210, R58, R57 ;  /* 0x000000393ad2723e */ /* 0x000fe400000000ff */
[----:B------:R-:W-:Y:S02]  /*5fb0*/  CS2R R58, SRZ ;  /* 0x00000000003a7805 */ /* 0x000fe4000001ff00 */
[----:B------:R-:W-:Y:S02]  /*5fc0*/  CS2R R56, SRZ ;  /* 0x0000000000387805 */ /* 0x000fe4000001ff00 */
[----:B------:R-:W2:Y:S01]  /*5fd0*/  MUFU.EX2 R25, R25 ;  /* 0x0000001900197308 */ /* 0x000ea20000000800 */
[----:B0-----:R-:W-:-:S07]  /*5fe0*/  FADD.FTZ R38, R32, R5 ;  /* 0x0000000520267221 */ /* 0x001fce0000010000 */
[----:B------:R-:W0:Y:S01]  /*5ff0*/  MUFU.EX2 R36, R36 ;  /* 0x0000002400247308 */ /* 0x000e220000000800 */
[C---:B-1----:R-:W-:Y:S01]  /*6000*/  FADD.FTZ R38, R33.reuse, R38 ;  /* 0x0000002621267221 */ /* 0x042fe20000010000 */
[----:B------:R-:W-:Y:S02]  /*6010*/  F2FP.F16.F32.PACK_AB R204, R33, R32 ;  /* 0x0000002021cc723e */ /* 0x000fe400000000ff */
[----:B------:R-:W-:-:S04]  /*6020*/  CS2R R32, SRZ ;  /* 0x0000000000207805 */ /* 0x000fc8000001ff00 */
[----:B------:R-:W1:Y:S01]  /*6030*/  MUFU.EX2 R28, R28 ;  /* 0x0000001c001c7308 */ /* 0x000e620000000800 */
[----:B--2---:R-:W-:Y:S01]  /*6040*/  FADD.FTZ R5, R25, R38 ;  /* 0x0000002619057221 */ /* 0x004fe20000010000 */
[----:B------:R-:W-:-:S06]  /*6050*/  FADD.FTZ R38, R30, R21 ;  /* 0x000000151e267221 */ /* 0x000fcc0000010000 */
[----:B------:R-:W2:Y:S01]  /*6060*/  MUFU.EX2 R51, R51 ;  /* 0x0000003300337308 */ /* 0x000ea20000000800 */
[C---:B0-----:R-:W-:Y:S01]  /*6070*/  FADD.FTZ R5, R36.reuse, R5 ;  /* 0x0000000524057221 */ /* 0x041fe20000010000 */
[----:B------:R-:W-:Y:S02]  /*6080*/  F2FP.F16.F32.PACK_AB R206, R36, R25 ;  /* 0x0000001924ce723e */ /* 0x000fe400000000ff */
[----:B------:R-:W-:-:S04]  /*6090*/  CS2R R24, SRZ ;  /* 0x0000000000187805 */ /* 0x000fc8000001ff00 */
[----:B------:R-:W0:Y:S01]  /*60a0*/  MUFU.EX2 R37, R37 ;  /* 0x0000002500257308 */ /* 0x000e220000000800 */
[----:B-1----:R-:W-:-:S07]  /*60b0*/  FADD.FTZ R0, R28, R5 ;  /* 0x000000051c007221 */ /* 0x002fce0000010000 */
[----:B------:R-:W1:Y:S01]  /*60c0*/  MUFU.EX2 R55, R55 ;  /* 0x0000003700377308 */ /* 0x000e620000000800 */
[C---:B--2---:R-:W-:Y:S01]  /*60d0*/  FADD.FTZ R38, R51.reuse, R38 ;  /* 0x0000002633267221 */ /* 0x044fe20000010000 */
[----:B------:R-:W-:Y:S02]  /*60e0*/  F2FP.F16.F32.PACK_AB R197, R51, R30 ;  /* 0x0000001e33c5723e */ /* 0x000fe400000000ff */
[----:B------:R-:W-:-:S04]  /*60f0*/  CS2R R30, SRZ ;  /* 0x00000000001e7805 */ /* 0x000fc8000001ff00 */
[----:B------:R-:W2:Y:S01]  /*6100*/  MUFU.EX2 R29, R29 ;  /* 0x0000001d001d7308 */ /* 0x000ea20000000800 */
[C---:B0-----:R-:W-:Y:S01]  /*6110*/  FADD.FTZ R0, R37.reuse, R0 ;  /* 0x0000000025007221 */ /* 0x041fe20000010000 */
[----:B------:R-:W-:Y:S02]  /*6120*/  F2FP.F16.F32.PACK_AB R200, R37, R28 ;  /* 0x0000001c25c8723e */ /* 0x000fe400000000ff */
[----:B------:R-:W-:-:S04]  /*6130*/  CS2R R36, SRZ ;  /* 0x0000000000247805 */ /* 0x000fc8000001ff00 */
[----:B------:R-:W0:Y:S01]  /*6140*/  MUFU.EX2 R60, R27 ;  /* 0x0000001b003c7308 */ /* 0x000e220000000800 */
[----:B-1----:R-:W-:Y:S01]  /*6150*/  FADD.FTZ R21, R55, R38 ;  /* 0x0000002637157221 */ /* 0x002fe20000010000 */
[----:B------:R-:W-:-:S06]  /*6160*/  CS2R R38, SRZ ;  /* 0x0000000000267805 */ /* 0x000fcc000001ff00 */
[----:B------:R-:W1:Y:S01]  /*6170*/  MUFU.EX2 R40, R40 ;  /* 0x0000002800287308 */ /* 0x000e620000000800 */
[----:B--2---:R-:W-:-:S07]  /*6180*/  FADD.FTZ R5, R29, R0 ;  /* 0x000000001d057221 */ /* 0x004fce0000010000 */
[----:B------:R-:W2:Y:S01]  /*6190*/  MUFU.EX2 R41, R41 ;  /* 0x0000002900297308 */ /* 0x000ea20000000800 */
[C---:B0-----:R-:W-:Y:S01]  /*61a0*/  FADD.FTZ R2, R60.reuse, R21 ;  /* 0x000000153c027221 */ /* 0x041fe20000010000 */
[----:B------:R-:W-:Y:S02]  /*61b0*/  F2FP.F16.F32.PACK_AB R199, R60, R55 ;  /* 0x000000373cc7723e */ /* 0x000fe400000000ff */
[----:B------:R-:W-:Y:S02]  /*61c0*/  CS2R R60, SRZ ;  /* 0x00000000003c7805 */ /* 0x000fe4000001ff00 */
[----:B------:R-:W-:Y:S01]  /*61d0*/  CS2R R54, SRZ ;  /* 0x0000000000367805 */ /* 0x000fe2000001ff00 */
[----:B------:R-:W-:Y:S01]  /*61e0*/  FADD.FTZ R21, R193, R2 ;  /* 0x00000002c1157221 */ /* 0x000fe20000010000 */
[----:B------:R-:W0:Y:S01]  /*61f0*/  MUFU.EX2 R26, R26 ;  /* 0x0000001a001a7308 */ /* 0x000e220000000800 */
[C---:B-1----:R-:W-:Y:S01]  /*6200*/  FADD.FTZ R0, R40.reuse, R5 ;  /* 0x0000000528007221 */ /* 0x042fe20000010000 */
[----:B------:R-:W-:-:S02]  /*6210*/  F2FP.F16.F32.PACK_AB R202, R40, R29 ;  /* 0x0000001d28ca723e */ /* 0x000fc400000000ff */
[----:B------:R-:W-:-:S04]  /*6220*/  CS2R R28, SRZ ;  /* 0x00000000001c7805 */ /* 0x000fc8000001ff00 */
[----:B------:R-:W1:Y:S01]  /*6230*/  MUFU.EX2 R44, R44 ;  /* 0x0000002c002c7308 */ /* 0x000e620000000800 */
[----:B--2---:R-:W-:-:S07]  /*6240*/  FADD.FTZ R5, R41, R0 ;  /* 0x0000000029057221 */ /* 0x004fce0000010000 */
[----:B------:R-:W2:Y:S01]  /*6250*/  MUFU.EX2 R45, R45 ;  /* 0x0000002d002d7308 */ /* 0x000ea20000000800 */
[C---:B0-----:R-:W-:Y:S01]  /*6260*/  FADD.FTZ R21, R26.reuse, R21 ;  /* 0x000000151a157221 */ /* 0x041fe20000010000 */
[----:B------:R-:W-:-:S06]  /*6270*/  F2FP.F16.F32.PACK_AB R193, R26, R193 ;  /* 0x000000c11ac1723e */ /* 0x000fcc00000000ff */
[----:B------:R-:W0:Y:S01]  /*6280*/  MUFU.EX2 R20, R20 ;  /* 0x0000001400147308 */ /* 0x000e220000000800 */
[C---:B-1----:R-:W-:Y:S01]  /*6290*/  FADD.FTZ R0, R44.reuse, R5 ;  /* 0x000000052c007221 */ /* 0x042fe20000010000 */
[----:B------:R-:W-:Y:S02]  /*62a0*/  F2FP.F16.F32.PACK_AB R196, R44, R41 ;  /* 0x000000292cc4723e */ /* 0x000fe400000000ff */
[----:B------:R-:W-:-:S04]  /*62b0*/  CS2R R40, SRZ ;  /* 0x0000000000287805 */ /* 0x000fc8000001ff00 */
[----:B------:R-:W1:Y:S01]  /*62c0*/  MUFU.EX2 R48, R48 ;  /* 0x0000003000307308 */ /* 0x000e620000000800 */
[----:B--2---:R-:W-:-:S07]  /*62d0*/  FADD.FTZ R5, R45, R0 ;  /* 0x000000002d057221 */ /* 0x004fce0000010000 */
[----:B------:R-:W2:Y:S01]  /*62e0*/  MUFU.EX2 R49, R49 ;  /* 0x0000003100317308 */ /* 0x000ea20000000800 */
[----:B0-----:R-:W-:-:S07]  /*62f0*/  FADD.FTZ R2, R20, R21 ;  /* 0x0000001514027221 */ /* 0x001fce0000010000 */
[----:B------:R0:W3:Y:S01]  /*6300*/  MUFU.EX2 R192, R47 ;  /* 0x0000002f00c07308 */ /* 0x0000e20000000800 */
[C---:B-1----:R-:W-:Y:S01]  /*6310*/  FADD.FTZ R0, R48.reuse, R5 ;  /* 0x0000000530007221 */ /* 0x042fe20000010000 */
[C---:B------:R-:W-:Y:S01]  /*6320*/  FADD.FTZ R5, R195.reuse, R2 ;  /* 0x00000002c3057221 */ /* 0x040fe20000010000 */
[----:B------:R-:W-:Y:S01]  /*6330*/  F2FP.F16.F32.PACK_AB R195, R195, R20 ;  /* 0x00000014c3c3723e */ /* 0x000fe200000000ff */
[----:B------:R-:W-:Y:S01]  /*6340*/  IMAD.U32 R20, RZ, RZ, UR6 ;  /* 0x00000006ff147e24 */ /* 0x000fe2000f8e00ff */
[----:B------:R-:W-:Y:S01]  /*6350*/  F2FP.F16.F32.PACK_AB R198, R48, R45 ;  /* 0x0000002d30c6723e */ /* 0x000fe200000000ff */
[----:B------:R-:W-:Y:S01]  /*6360*/  IMAD.MOV.U32 R2, RZ, RZ, 0x3f800000 ;  /* 0x3f800000ff027424 */ /* 0x000fe200078e00ff */
[----:B------:R-:W-:Y:S01]  /*6370*/  CS2R R44, SRZ ;  /* 0x00000000002c7805 */ /* 0x000fe2000001ff00 */
[----:B------:R-:W1:Y:S01]  /*6380*/  MUFU.EX2 R50, R50 ;  /* 0x0000003200327308 */ /* 0x000e620000000800 */
[----:B--2---:R-:W-:Y:S01]  /*6390*/  FADD.FTZ R27, R49, R0 ;  /* 0x00000000311b7221 */ /* 0x004fe20000010000 */
[----:B------:R-:W-:Y:S01]  /*63a0*/  IMAD.MOV.U32 R0, RZ, RZ, 0x3f800000 ;  /* 0x3f800000ff007424 */ /* 0x000fe200078e00ff */
[----:B0-----:R-:W-:-:S05]  /*63b0*/  CS2R R46, SRZ ;  /* 0x00000000002e7805 */ /* 0x001fca000001ff00 */
[----:B------:R1:W0:Y:S01]  /*63c0*/  MUFU.EX2 R21, R14 ;  /* 0x0000000e00157308 */ /* 0x0002220000000800 */
[C---:B---3--:R-:W-:Y:S01]  /*63d0*/  FADD.FTZ R27, R192.reuse, R27 ;  /* 0x0000001bc01b7221 */ /* 0x048fe20000010000 */
[----:B------:R-:W-:Y:S02]  /*63e0*/  F2FP.F16.F32.PACK_AB R192, R192, R49 ;  /* 0x00000031c0c0723e */ /* 0x000fe400000000ff */
[----:B------:R-:W-:Y:S01]  /*63f0*/  CS2R R48, SRZ ;  /* 0x0000000000307805 */ /* 0x000fe2000001ff00 */
[----:B-1----:R-:W-:Y:S01]  /*6400*/  FADD.FTZ R14, R50, R27 ;  /* 0x0000001b320e7221 */ /* 0x002fe20000010000 */
[----:B------:R-:W-:Y:S02]  /*6410*/  CS2R R26, SRZ ;  /* 0x00000000001a7805 */ /* 0x000fe4000001ff00 */
[C---:B0-----:R-:W-:Y:S01]  /*6420*/  F2FP.F16.F32.PACK_AB R194, R21.reuse, R50 ;  /* 0x0000003215c2723e */ /* 0x041fe200000000ff */
[----:B------:R-:W-:Y:S01]  /*6430*/  FADD.FTZ R14, R21, R14 ;  /* 0x0000000e150e7221 */ /* 0x000fe20000010000 */
[----:B------:R-:W-:Y:S01]  /*6440*/  CS2R R50, SRZ ;  /* 0x0000000000327805 */ /* 0x000fe2000001ff00 */
[----:B------:R-:W-:Y:S06]  /*6450*/  @!P3 BRA `(.L_x_2366) ;  /* 0x000000400090b947 */ /* 0x000fec0003800000 */
[----:B------:R-:W-:Y:S01]  /*6460*/  R2UR UR4, R236 ;  /* 0x00000000ec0472ca */ /* 0x000fe200000e0000 */
[----:B------:R-:W-:Y:S01]  /*6470*/  IMAD.MOV.U32 R21, RZ, RZ, R4 ;  /* 0x000000ffff157224 */ /* 0x000fe200078e0004 */
[----:B------:R-:W-:Y:S01]  /*6480*/  UMOV UR61, UR60 ;  /* 0x0000003c003d7c82 */ /* 0x000fe20008000000 */
[----:B------:R-:W-:Y:S02]  /*6490*/  IMAD.MOV.U32 R235, RZ, RZ, R3 ;  /* 0x000000ffffeb7224 */ /* 0x000fe400078e0003 */
[----:B------:R-:W-:Y:S02]  /*64a0*/  IMAD.MOV.U32 R2, RZ, RZ, 0x3f800000 ;  /* 0x3f800000ff027424 */ /* 0x000fe400078e00ff */
[----:B------:R-:W-:-:S06]  /*64b0*/  IMAD.MOV.U32 R151, RZ, RZ, RZ ;  /* 0x000000ffff977224 */ /* 0x000fcc00078e00ff */
[----:B------:R-:W-:Y:S01]  /*64c0*/  IMAD.U32 R236, RZ, RZ, UR4 ;  /* 0x00000004ffec7e24 */ /* 0x000fe2000f8e00ff */
[----:B------:R-:W-:-:S13]  /*64d0*/  R2UR UR4, R16 ;  /* 0x00000000100472ca */ /* 0x000fda00000e0000 */
[----:B------:R-:W-:-:S07]  /*64e0*/  IMAD.U32 R237, RZ, RZ, UR4 ;  /* 0x00000004ffed7e24 */ /* 0x000fce000f8e00ff */
.L_x_2375:
        /* <DEDUP_REMOVED lines=9> */
.L_x_2367:
[----:B------:R-:W-:Y:S02]  /*6580*/  R2UR UR4, R17 ;  /* 0x00000000110472ca */ /* 0x000fe400000e0000 */
[----:B------:R-:W-:-:S11]  /*6590*/  R2UR UR5, R16 ;  /* 0x00000000100572ca */ /* 0x000fd600000e0000 */
[----:B------:R-:W-:Y:S02]  /*65a0*/  ULEA UR4, UR60, UR4, 0x3 ;  /* 0x000000043c047291 */ /* 0x000fe4000f8e183f */
[----:B------:R-:W-:-:S04]  /*65b0*/  IMAD.U32 R4, RZ, RZ, UR5 ;  /* 0x00000005ff047e24 */ /* 0x000fc8000f8e00ff */
[----:B------:R-:W-:Y:S01]  /*65c0*/  IMAD.U32 R3, RZ, RZ, UR4 ;  /* 0x00000004ff037e24 */ /* 0x000fe2000f8e00ff */
[----:B------:R-:W-:-:S04]  /*65d0*/  SHF.L.U32 R4, R4, 0x1f, RZ ;  /* 0x0000001f04047819 */ /* 0x000fc800000006ff */
[----:B------:R0:W1:Y:S01]  /*65e0*/  SYNCS.PHASECHK.TRANS64.TRYWAIT P3, [UR4+0x38830], R4 ;  /* 0x03883004ff0075a7 */ /* 0x0000620008060144 */
[----:B------:R-:W-:Y:S05]  /*65f0*/  @!P0 BRA `(.L_x_2368) ;  /* 0x0000000000048947 */ /* 0x000fea0003800000 */
[----:B------:R-:W-:Y:S01]  /*6600*/  BPT.TRAP 0x1 ;  /* 0x000000040000795c */ /* 0x000fe20000300000 */
.L_x_2368:
[----:B-1----:R-:W-:Y:S05]  /*6610*/  @P3 BRA `(.L_x_2369) ;  /* 0x00000000000c3947 */ /* 0x002fea0003800000 */
[----:B------:R-:W-:-:S13]  /*6620*/  R2UR UR4, R3 ;  /* 0x00000000030472ca */ /* 0x000fda00000e0000 */
[----:B------:R-:W1:Y:S02]  /*6630*/  SYNCS.PHASECHK.TRANS64.TRYWAIT P3, [UR4+0x38830], R4 ;  /* 0x03883004ff0075a7 */ /* 0x000e640008060144 */
[----:B-1----:R-:W-:Y:S05]  /*6640*/  @!P3 BRA `(.L_x_2370) ;  /* 0x0000015c003cb947 */ /* 0x002fea0003800000 */
.L_x_2369:
[----:B------:R-:W-:Y:S01]  /*6650*/  R2UR UR4, R15 ;  /* 0x000000000f0472ca */ /* 0x000fe200000e0000 */
[----:B------:R-:W-:Y:S01]  /*6660*/  WARPGROUP.ARRIVE ;  /* 0x00000000000079c5 */ /* 0x000fe20000000000 */
        /* <DEDUP_REMOVED lines=11> */
[----:B------:R-:W-:Y:S01]  /*6720*/  UIMAD UR4, UR60, 0xa00, UR4 ;  /* 0x00000a003c0478a4 */ /* 0x000fe2000f8e0204 */
[-C--:B------:R-:W-:Y:S01]  /*6730*/  FMUL.FTZ R24, R24, R0.reuse ;  /* 0x0000000018187220 */ /* 0x080fe20000410000 */
[----:B------:R-:W-:Y:S01]  /*6740*/  UMOV UR56, UR14 ;  /* 0x0000000e00387c82 */ /* 0x000fe20008000000 */
[----:B------:R-:W-:Y:S01]  /*6750*/  UMOV UR35, 0x40000040 ;  /* 0x4000004000237882 */ /* 0x000fe20000000000 */
[----:B------:R-:W-:Y:S01]  /*6760*/  UMOV UR57, UR15 ;  /* 0x0000000f00397c82 */ /* 0x000fe20008000000 */
[----:B------:R-:W-:Y:S01]  /*6770*/  UIADD3 UR18, UR4, 0x282, URZ ;  /* 0x0000028204127890 */ /* 0x000fe2000fffe03f */
[-C--:B------:R-:W-:Y:S01]  /*6780*/  FMUL.FTZ R25, R25, R0.reuse ;  /* 0x0000000019197220 */ /* 0x080fe20000410000 */
[----:B------:R-:W-:Y:S01]  /*6790*/  UMOV UR58, UR4 ;  /* 0x00000004003a7c82 */ /* 0x000fe20008000000 */
[----:B------:R-:W-:Y:S01]  /*67a0*/  UIADD3 UR22, UR4, 0x284, URZ ;  /* 0x0000028404167890 */ /* 0x000fe2000fffe03f */
[----:B------:R-:W-:Y:S01]  /*67b0*/  HGMMA.64x16x16.F32 R184, gdesc[UR56], RZ, !UPT, gsb0 ;  /* 0x0020000038b879f0 */ /* 0x000fe2000c0008ff */
[----:B------:R-:W-:Y:S01]  /*67c0*/  UIADD3 UR58, UR4, 0x80, URZ ;  /* 0x00000080043a7890 */ /* 0x000fe2000fffe03f */
[-C--:B------:R-:W-:Y:S01]  /*67d0*/  FMUL.FTZ R28, R28, R0.reuse ;  /* 0x000000001c1c7220 */ /* 0x080fe20000410000 */
[----:B------:R-:W-:Y:S01]  /*67e0*/  UMOV UR59, 0x40000040 ;  /* 0x40000040003b7882 */ /* 0x000fe20000000000 */
[----:B------:R-:W-:Y:S01]  /*67f0*/  UMOV UR56, UR14 ;  /* 0x0000000e00387c82 */ /* 0x000fe20008000000 */
[----:B------:R-:W-:Y:S01]  /*6800*/  UMOV UR57, UR15 ;  /* 0x0000000f00397c82 */ /* 0x000fe20008000000 */
        /* <DEDUP_REMOVED lines=54> */
[----:B------:R-:W-:Y:S01]  /*6b70*/  UIADD3 UR58, UR4, 0x100, URZ ;  /* 0x00000100043a7890 */ /* 0x000fe2000fffe03f */
[-C--:B------:R-:W-:Y:S01]  /*6b80*/  FMUL.FTZ R105, R105, R0.reuse ;  /* 0x0000000069697220 */ /* 0x080fe20000410000 */
[----:B------:R-:W-:Y:S01]  /*6b90*/  UMOV UR59, 0x40000040 ;  /* 0x40000040003b7882 */ /* 0x000fe20000000000 */
[----:B------:R-:W-:Y:S01]  /*6ba0*/  UMOV UR56, UR14 ;  /* 0x0000000e00387c82 */ /* 0x000fe20008000000 */
[----:B------:R-:W-:Y:S01]  /*6bb0*/  UMOV UR57, UR15 ;  /* 0x0000000f00397c82 */ /* 0x000fe20008000000 */
        /* <DEDUP_REMOVED lines=97> */
[----:B------:R-:W-:Y:S01]  /*71d0*/  UMOV UR59, 0x40000040 ;  /* 0x40000040003b7882 */ /* 0x000fe20000000000 */
[----:B------:R-:W-:Y:S01]  /*71e0*/  UMOV UR56, UR14 ;  /* 0x0000000e00387c82 */ /* 0x000fe20008000000 */
[----:B------:R-:W-:Y:S01]  /*71f0*/  UMOV UR57, UR15 ;  /* 0x0000000f00397c82 */ /* 0x000fe20008000000 */
[----:B------:R-:W-:Y:S01]  /*7200*/  UIADD3 UR14, UR4, 0x280, URZ ;  /* 0x00000280040e7890 */ /* 0x000fe2000fffe03f */
[----:B------:R-:W-:Y:S01]  /*7210*/  UMOV UR15, 0x40000040 ;  /* 0x40000040000f7882 */ /* 0x000fe20000000000 */
[----:B------:R-:W-:Y:S02]  /*7220*/  WARPGROUP.DEPBAR.LE gsb0, 0x0 ;  /* 0x00008000000079c5 */ /* 0x000fe40000010000 */
[----:B-1----:R-:W-:-:S06]  /*7230*/  WARPGROUP.ARRIVE ;  /* 0x00000000000079c5 */ /* 0x002fcc0000000000 */
[----:B------:R-:W-:Y:S01]  /*7240*/  HGMMA.64x16x16.F32 R152, gdesc[UR56], RZ, !UPT, gsb0 ;  /* 0x00200000389879f0 */ /* 0x000fe2000c0008ff */
[----:B------:R-:W-:Y:S01]  /*7250*/  UIADD3 UR58, UR4, 0x2, URZ ;  /* 0x00000002043a7890 */ /* 0x000fe2000fffe03f */
[----:B------:R-:W-:Y:S01]  /*7260*/  UMOV UR59, 0x40000040 ;  /* 0x40000040003b7882 */ /* 0x000fe20000000000 */
[----:B------:R-:W-:Y:S01]  /*7270*/  UMOV UR56, UR10 ;  /* 0x0000000a00387c82 */ /* 0x000fe20008000000 */
[----:B------:R-:W-:Y:S01]  /*7280*/  UMOV UR57, UR11 ;  /* 0x0000000b00397c82 */ /* 0x000fe20008000000 */
[----:B------:R-:W-:Y:S02]  /*7290*/  WARPGROUP.DEPBAR.LE gsb0, 0x0 ;  /* 0x00008000000079c5 */ /* 0x000fe40000010000 */
[----:B------:R-:W-:-:S06]  /*72a0*/  WARPGROUP.ARRIVE ;  /* 0x00000000000079c5 */ /* 0x000fcc0000000000 */
[----:B------:R-:W-:Y:S01]  /*72b0*/  HGMMA.64x16x16.F32 R184, gdesc[UR56], R184, gsb0 ;  /* 0x0020000038b879f0 */ /* 0x000fe200080008b8 */
        /* <DEDUP_REMOVED lines=25> */
[----:B------:R-:W-:Y:S01]  /*7450*/  UIADD3 UR10, UR4, 0x6, URZ ;  /* 0x00000006040a7890 */ /* 0x000fe2000fffe03f */
[----:B------:R-:W-:Y:S01]  /*7460*/  UMOV UR11, 0x40000040 ;  /* 0x40000040000b7882 */ /* 0x000fe20000000000 */
        /* <DEDUP_REMOVED lines=66> */
[----:B------:R-:W-:-:S11]  /*7890*/  R2UR UR11, R7 ;  /* 0x00000000070b72ca */ /* 0x000fd600000e0000 */
[----:B------:R-:W-:Y:S02]  /*78a0*/  UMOV UR56, UR10 ;  /* 0x0000000a00387c82 */ /* 0x000fe40008000000 */
[----:B------:R-:W-:Y:S01]  /*78b0*/  UMOV UR57, UR11 ;  /* 0x0000000b00397c82 */ /* 0x000fe20008000000 */
[----:B------:R-:W-:Y:S01]  /*78c0*/  UMOV UR5, UR11 ;  /* 0x0000000b00057c82 */ /* 0x000fe20008000000 */
        /* <DEDUP_REMOVED lines=274> */
[----:B------:R-:W-:Y:S01]  /*89f0*/  UMOV UR4, UR10 ;  /* 0x0000000a00047c82 */ /* 0x000fe20008000000 */
[----:B------:R-:W-:Y:S02]  /*8a00*/  WARPGROUP.DEPBAR.LE gsb0, 0x0 ;  /* 0x00008000000079c5 */ /* 0x000fe40000010000 */
[----:B------:R-:W-:-:S06]  /*8a10*/  WARPGROUP.ARRIVE ;  /* 0x00000000000079c5 */ /* 0x000fcc0000000000 */
[----:B------:R-:W-:Y:S03]  /*8a20*/  HGMMA.64x16x16.F32 R160, gdesc[UR56], R160, gsb0 ;  /* 0x0020000038a079f0 */ /* 0x000fe600080008a0 */
[----:B------:R-:W-:Y:S02]  /*8a30*/  WARPGROUP.DEPBAR.LE gsb0, 0x0 ;  /* 0x00008000000079c5 */ /* 0x000fe40000010000 */
[----:B------:R-:W-:-:S06]  /*8a40*/  WARPGROUP.ARRIVE ;  /* 0x00000000000079c5 */ /* 0x000fcc0000000000 */
[----:B------:R-:W-:Y:S03]  /*8a50*/  HGMMA.64x16x16.F32 R152, gdesc[UR4], R152, gsb0 ;  /* 0x00200000049879f0 */ /* 0x000fe60008000898 */
[----:B------:R-:W-:Y:S02]  /*8a60*/  WARPGROUP.DEPBAR.LE gsb0, 0x0 ;  /* 0x00008000000079c5 */ /* 0x000fe40000010000 */
[----:B------:R-:W-:Y:S05]  /*8a70*/  @!P0 BRA `(.L_x_2371) ;  /* 0x0000000000048947 */ /* 0x000fea0003800000 */
[----:B------:R-:W-:Y:S01]  /*8a80*/  BPT.TRAP 0x1 ;  /* 0x000000040000795c */ /* 0x000fe20000300000 */
.L_x_2371:
[----:B------:R-:W-:Y:S02]  /*8a90*/  R2UR UR4, R17 ;  /* 0x00000000110472ca */ /* 0x000fe400000e0000 */
[----:B------:R-:W-:-:S11]  /*8aa0*/  R2UR UR5, R237 ;  /* 0x00000000ed0572ca */ /* 0x000fd600000e0000 */
[----:B------:R-:W-:Y:S02]  /*8ab0*/  ULEA UR4, UR61, UR4, 0x3 ;  /* 0x000000043d047291 */ /* 0x000fe4000f8e183f */
[----:B------:R-:W-:-:S05]  /*8ac0*/  IMAD.U32 R0, RZ, RZ, UR5 ;  /* 0x00000005ff007e24 */ /* 0x000fca000f8e00ff */
[----:B------:R-:W-:-:S04]  /*8ad0*/  SHF.L.U32 R0, R0, 0x1f, RZ ;  /* 0x0000001f00007819 */ /* 0x000fc800000006ff */
[----:B------:R1:W2:Y:S01]  /*8ae0*/  SYNCS.PHASECHK.TRANS64.TRYWAIT P3, [UR4+0x38850], R0 ;  /* 0x03885000ff0075a7 */ /* 0x0002a20008060144 */
[----:B------:R-:W-:Y:S05]  /*8af0*/  @!P0 BRA `(.L_x_2372) ;  /* 0x0000000000048947 */ /* 0x000fea0003800000 */
[----:B------:R-:W-:Y:S01]  /*8b00*/  BPT.TRAP 0x1 ;  /* 0x000000040000795c */ /* 0x000fe20000300000 */
.L_x_2372:
[----:B--2---:R-:W-:Y:S05]  /*8b10*/  @P3 BRA `(.L_x_2373) ;  /* 0x0000000000083947 */ /* 0x004fea0003800000 */
[----:B------:R-:W2:Y:S02]  /*8b20*/  SYNCS.PHASECHK.TRANS64.TRYWAIT P3, [UR4+0x38850], R0 ;  /* 0x03885000ff0075a7 */ /* 0x000ea40008060144 */
[----:B--2---:R-:W-:Y:S05]  /*8b30*/  @!P3 BRA `(.L_x_2374) ;  /* 0x00000138001cb947 */ /* 0x004fea0003800000 */
.L_x_2373:
[----:B------:R-:W-:Y:S01]  /*8b40*/  R2UR UR5, R17 ;  /* 0x00000000110572ca */ /* 0x000fe200000e0000 */
[----:B------:R-:W-:Y:S01]  /*8b50*/  WARPGROUP.ARRIVE ;  /* 0x00000000000079c5 */ /* 0x000fe20000000000 */
[----:B------:R-:W-:Y:S01]  /*8b60*/  UMOV UR7, 0x40000040 ;  /* 0x4000004000077882 */ /* 0x000fe20000000000 */
[----:B------:R-:W-:Y:S02]  /*8b70*/  R2UR UR15, R212 ;  /* 0x00000000d40f72ca */ /* 0x000fe400000e0000 */
[----:B------:R-:W-:Y:S02]  /*8b80*/  R2UR UR10, R236 ;  /* 0x00000000ec0a72ca */ /* 0x000fe400000e0000 */
[----:B------:R-:W-:Y:S02]  /*8b90*/  R2UR UR14, R18 ;  /* 0x00000000120e72ca */ /* 0x000fe400000e0000 */
[----:B------:R-:W-:-:S04]  /*8ba0*/  R2UR UR11, R22 ;  /* 0x00000000160b72ca */ /* 0x000fc800000e0000 */
[----:B------:R-:W-:-:S04]  /*8bb0*/  UIADD3 UR5, UR5, 0x400, URZ ;  /* 0x0000040005057890 */ /* 0x000fc8000fffe03f */
[----:B------:R-:W-:-:S04]  /*8bc0*/  USHF.R.U32.HI UR5, URZ, 0x4, UR5 ;  /* 0x000000043f057899 */ /* 0x000fc80008011605 */
[----:B------:R-:W-:-:S04]  /*8bd0*/  ULOP3.LUT UR5, UR5, 0x3fff, URZ, 0xc0, !UPT ;  /* 0x00003fff05057892 */ /* 0x000fc8000f8ec03f */
[----:B------:R-:W-:-:S04]  /*8be0*/  ULOP3.LUT UR5, UR5, 0x2800000, URZ, 0xfc, !UPT ;  /* 0x0280000005057892 */ /* 0x000fc8000f8efc3f */
[----:B------:R-:W-:-:S03]  /*8bf0*/  UIMAD UR5, UR61, 0xa00, UR5 ;  /* 0x00000a003d0578a4 */ /* 0x000fc6000f8e0205 */
[----:B------:R-:W-:-:S04]  /*8c00*/  UMOV UR61, UR60 ;  /* 0x0000003c003d7c82 */ /* 0x000fc80008000000 */
        /* <DEDUP_REMOVED lines=26> */
[----:B------:R-:W-:Y:S01]  /*8db0*/  HGMMA.64x256x16.F32 R24, R192, gdesc[UR4].tnspB, R24, gsb0 ;  /* 0x43e00004c0187df0 */ /* 0x000fe20008000818 */
[----:B------:R-:W-:Y:S01]  /*8dc0*/  ULDC UR6, c[0x0][0x9d8] ;  /* 0x0002760000067ab9 */ /* 0x000fe20000000800 */
[----:B------:R-:W-:Y:S01]  /*8dd0*/  R2UR UR7, R3 ;  /* 0x00000000030772ca */ /* 0x000fe200000e0000 */
[----:B-12---:R-:W-:Y:S01]  /*8de0*/  FMUL.FTZ R0, R184, UR6 ;  /* 0x00000006b8007c20 */ /* 0x006fe20008410000 */
[----:B------:R-:W-:Y:S01]  /*8df0*/  FMUL.FTZ R184, R189, UR6 ;  /* 0x00000006bdb87c20 */ /* 0x000fe20008410000 */
[----:B------:R-:W-:Y:S01]  /*8e00*/  FMUL.FTZ R2, R185, UR6 ;  /* 0x00000006b9027c20 */ /* 0x000fe20008410000 */
[----:B------:R-:W-:Y:S01]  /*8e10*/  FMUL.FTZ R189, R190, UR6 ;  /* 0x00000006bebd7c20 */ /* 0x000fe20008410000 */
[----:B------:R-:W-:Y:S01]  /*8e20*/  FMUL.FTZ R185, R187, UR6 ;  /* 0x00000006bbb97c20 */ /* 0x000fe20008410000 */
[----:B------:R-:W-:Y:S01]  /*8e30*/  FMUL.FTZ R190, R191, UR6 ;  /* 0x00000006bfbe7c20 */ /* 0x000fe20008410000 */
[----:B------:R-:W-:Y:S01]  /*8e40*/  FMUL.FTZ R191, R178, UR6 ;  /* 0x00000006b2bf7c20 */ /* 0x000fe20008410000 */
[----:B------:R-:W-:-:S02]  /*8e50*/  VIADD R187, R213, UR15 ;  /* 0x0000000fd5bb7c36 */ /* 0x000fc40008000000 */
[----:B------:R-:W-:Y:S01]  /*8e60*/  FMUL.FTZ R178, R179, UR6 ;  /* 0x00000006b3b27c20 */ /* 0x000fe20008410000 */
[----:B------:R-:W-:Y:S01]  /*8e70*/  FMUL.FTZ R179, R182, UR6 ;  /* 0x00000006b6b37c20 */ /* 0x000fe20008410000 */
[----:B------:R-:W-:Y:S01]  /*8e80*/  FMUL.FTZ R182, R171, UR6 ;  /* 0x00000006abb67c20 */ /* 0x000fe20008410000 */
[----:B------:R-:W-:Y:S01]  /*8e90*/  @P2 IMAD.HI.U32 R171, R187, UR5, RZ ;  /* 0x00000005bbab2c27 */ /* 0x000fe2000f8e00ff */
[----:B------:R-:W-:-:S03]  /*8ea0*/  @UP0 ULDC UR5, c[0x0][0x450] ;  /* 0x0001140000050ab9 */ /* 0x000fc60000000800 */
[----:B0-----:R-:W-:Y:S01]  /*8eb0*/  FMUL.FTZ R4, R188, UR6 ;  /* 0x00000006bc047c20 */ /* 0x001fe20008410000 */
[----:B------:R-:W-:Y:S01]  /*8ec0*/  FMUL.FTZ R186, R186, UR6 ;  /* 0x00000006baba7c20 */ /* 0x000fe20008410000 */
[----:B------:R-:W-:Y:S01]  /*8ed0*/  MUFU.TANH R185, R185 ;  /* 0x000000b900b97308 */ /* 0x000fe20000002400 */
[----:B------:R-:W-:Y:S01]  /*8ee0*/  @P2 SHF.R.U32.HI R187, RZ, UR5, R171 ;  /* 0x00000005ffbb2c19 */ /* 0x000fe200080116ab */
[----:B------:R-:W-:Y:S01]  /*8ef0*/  UIMAD UR5, UR10, -0x50, URZ ;  /* 0xffffffb00a0578a4 */ /* 0x000fe2000f8e023f */
[----:B------:R-:W-:Y:S01]  /*8f00*/  FMUL.FTZ R171, R162, UR6 ;  /* 0x00000006a2ab7c20 */ /* 0x000fe20008410000 */
[----:B------:R-:W-:Y:S02]  /*8f10*/  IMAD.U32 R162, RZ, RZ, UR14 ;  /* 0x0000000effa27e24 */ /* 0x000fe4000f8e00ff */
[----:B------:R-:W-:Y:S01]  /*8f20*/  FMUL.FTZ R167, R167, UR6 ;  /* 0x00000006a7a77c20 */ /* 0x000fe20008410000 */
[----:B------:R-:W-:Y:S01]  /*8f30*/  FMUL.FTZ R197, R177, UR6 ;  /* 0x00000006b1c57c20 */ /* 0x000fe20008410000 */
[----:B------:R-:W-:Y:S01]  /*8f40*/  FMUL.FTZ R170, R170, UR6 ;  /* 0x00000006aaaa7c20 */ /* 0x000fe20008410000 */
[----:B------:R-:W-:Y:S01]  /*8f50*/  IMAD.U32 R188, RZ, RZ, UR5 ;  /* 0x00000005ffbc7e24 */ /* 0x000fe2000f8e00ff */
[----:B------:R-:W0:Y:S01]  /*8f60*/  MUFU.TANH R186, R186 ;  /* 0x000000ba00ba7308 */ /* 0x000e220000002400 */
[----:B------:R-:W-:Y:S01]  /*8f70*/  FMUL.FTZ R163, R163, UR6 ;  /* 0x00000006a3a37c20 */ /* 0x000fe20008410000 */
[----:B------:R-:W-:Y:S01]  /*8f80*/  FMUL.FTZ R196, R166, UR6 ;  /* 0x00000006a6c47c20 */ /* 0x000fe20008410000 */
[----:B------:R-:W-:Y:S01]  /*8f90*/  FMUL.FTZ R180, R180, UR6 ;  /* 0x00000006b4b47c20 */ /* 0x000fe20008410000 */
[----:B------:R-:W-:Y:S01]  /*8fa0*/  IADD3 R188, -R19, 0x1, R188 ;  /* 0x0000000113bc7810 */ /* 0x000fe20007ffe1bc */
[----:B------:R-:W-:Y:S01]  /*8fb0*/  FMUL.FTZ R158, R158, UR6 ;  /* 0x000000069e9e7c20 */ /* 0x000fe20008410000 */
[----:B------:R-:W-:Y:S01]  /*8fc0*/  FMUL.FTZ R159, R159, UR6 ;  /* 0x000000069f9f7c20 */ /* 0x000fe20008410000 */
[----:B------:R-:W-:Y:S01]  /*8fd0*/  FMUL.FTZ R172, R172, UR6 ;  /* 0x00000006acac7c20 */ /* 0x000fe20008410000 */
[----:B------:R-:W1:Y:S01]  /*8fe0*/  MUFU.TANH R189, R189 ;  /* 0x000000bd00bd7308 */ /* 0x000e620000002400 */
[----:B------:R-:W-:Y:S01]  /*8ff0*/  IADD3 R188, -R162, UR11, R188 ;  /* 0x0000000ba2bc7c10 */ /* 0x000fe2000fffe1bc */
[----:B------:R-:W-:Y:S01]  /*9000*/  FMUL.FTZ R176, R176, UR6 ;  /* 0x00000006b0b07c20 */ /* 0x000fe20008410000 */
[----:B------:R-:W-:Y:S01]  /*9010*/  FMUL.FTZ R169, R169, UR6 ;  /* 0x00000006a9a97c20 */ /* 0x000fe20008410000 */
[----:B------:R-:W-:Y:S01]  /*9020*/  FMUL.FTZ R152, R152, UR6 ;  /* 0x0000000698987c20 */ /* 0x000fe20008410000 */
[----:B------:R-:W-:Y:S01]  /*9030*/  FMUL.FTZ R156, R156, UR6 ;  /* 0x000000069c9c7c20 */ /* 0x000fe20008410000 */
[----:B------:R-:W-:-:S02]  /*9040*/  ULDC UR5, c[0x0][0x988] ;  /* 0x0002620000057ab9 */ /* 0x000fc40000000800 */
[----:B------:R-:W2:Y:S08]  /*9050*/  MUFU.TANH R190, R190 ;  /* 0x000000be00be7308 */ /* 0x000eb00000002400 */
[----:B------:R-:W3:Y:S08]  /*9060*/  MUFU.TANH R191, R191 ;  /* 0x000000bf00bf7308 */ /* 0x000ef00000002400 */
[----:B------:R-:W4:Y:S08]  /*9070*/  MUFU.TANH R178, R178 ;  /* 0x000000b200b27308 */ /* 0x000f300000002400 */
[----:B------:R2:W-:Y:S08]  /*9080*/  MUFU.TANH R177, R167 ;  /* 0x000000a700b17308 */ /* 0x0005f00000002400 */
[----:B------:R-:W5:Y:S08]  /*9090*/  MUFU.TANH R179, R179 ;  /* 0x000000b300b37308 */ /* 0x000f700000002400 */
        /* <DEDUP_REMOVED lines=15> */
[----:B------:R-:W0:Y:S01]  /*9190*/  SHFL.IDX PT, R193, R187, 0x1, 0x1c1f ;  /* 0x003c1f00bbc17f89 */ /* 0x000e2200000e0000 */
[----:B------:R-:W-:Y:S01]  /*91a0*/  FMUL.FTZ R192, R175, UR6 ;  /* 0x00000006afc07c20 */ /* 0x000fe20008410000 */
[----:B------:R-:W-:Y:S01]  /*91b0*/  FMUL.FTZ R195, R183, UR6 ;  /* 0x00000006b7c37c20 */ /* 0x000fe20008410000 */
[----:B------:R-:W-:-:S04]  /*91c0*/  FMUL.FTZ R194, R174, UR6 ;  /* 0x00000006aec27c20 */ /* 0x000fc80008410000 */
[----:B------:R-:W-:Y:S08]  /*91d0*/  MUFU.TANH R192, R192 ;  /* 0x000000c000c07308 */ /* 0x000ff00000002400 */
[----:B------:R-:W5:Y:S08]  /*91e0*/  MUFU.TANH R195, R195 ;  /* 0x000000c300c37308 */ /* 0x000f700000002400 */
[----:B------:R-:W5:Y:S01]  /*91f0*/  MUFU.TANH R194, R194 ;  /* 0x000000c200c27308 */ /* 0x000f620000002400 */
[----:B0-----:R-:W-:-:S05]  /*9200*/  IMAD.IADD R193, R188, 0x1, R193 ;  /* 0x00000001bcc17824 */ /* 0x001fca00078e02c1 */
[C---:B------:R-:W-:Y:S02]  /*9210*/  ISETP.GT.AND P3, PT, R193.reuse, RZ, PT ;  /* 0x000000ffc100720c */ /* 0x040fe40003f64270 */
[C---:B------:R-:W-:Y:S02]  /*9220*/  ISETP.GT.AND P4, PT, R193.reuse, 0x1, PT ;  /* 0x00000001c100780c */ /* 0x040fe40003f84270 */
[----:B------:R-:W-:Y:S02]  /*9230*/  ISETP.GT.AND P5, PT, R193, 0x8, PT ;  /* 0x00000008c100780c */ /* 0x000fe40003fa4270 */
[----:B------:R-:W-:Y:S02]  /*9240*/  FSEL R186, R186, -INF , P3 ;  /* 0xff800000baba7808 */ /* 0x000fe40001800000 */
[----:B------:R-:W-:Y:S02]  /*9250*/  FSEL R175, R185, -INF , P4 ;  /* 0xff800000b9af7808 */ /* 0x000fe40002000000 */
[----:B------:R-:W-:-:S02]  /*9260*/  ISETP.GT.AND P6, PT, R193, 0x9, PT ;  /* 0x00000009c100780c */ /* 0x000fc40003fc4270 */
[----:B-1----:R-:W-:Y:S02]  /*9270*/  FSEL R185, R189, -INF , P5 ;  /* 0xff800000bdb97808 */ /* 0x002fe40002800000 */
[----:B------:R-:W-:Y:S02]  /*9280*/  FMNMX.FTZ R189, R186, R21, !PT ;  /* 0x00000015babd7209 */ /* 0x000fe40007810000 */
[----:B--2---:R-:W-:Y:S02]  /*9290*/  FSEL R167, R190, -INF , P6 ;  /* 0xff800000bea77808 */ /* 0x004fe40003000000 */
[----:B------:R-:W-:Y:S02]  /*92a0*/  FMNMX.FTZ R190, R175, R189, !PT ;  /* 0x000000bdafbe7209 */ /* 0x000fe40007810000 */
[----:B------:R-:W-:Y:S01]  /*92b0*/  ISETP.GT.AND P3, PT, R193, 0x10, PT ;  /* 0x00000010c100780c */ /* 0x000fe20003f64270 */
[----:B------:R0:W-:Y:S01]  /*92c0*/  MUFU.TANH R189, R180 ;  /* 0x000000b400bd7308 */ /* 0x0001e20000002400 */
[----:B------:R-:W-:-:S02]  /*92d0*/  FMNMX.FTZ R190, R185, R190, !PT ;  /* 0x000000beb9be7209 */ /* 0x000fc40007810000 */
[----:B------:R-:W-:Y:S02]  /*92e0*/  ISETP.GT.AND P4, PT, R193, 0x11, PT ;  /* 0x00000011c100780c */ /* 0x000fe40003f84270 */
[----:B---3--:R-:W-:Y:S01]  /*92f0*/  FSEL R3, R191, -INF , P3 ;  /* 0xff800000bf037808 */ /* 0x008fe20001800000 */
[----:B------:R-:W-:Y:S01]  /*9300*/  FMUL.FTZ R191, R154, UR6 ;  /* 0x000000069abf7c20 */ /* 0x000fe20008410000 */
[----:B------:R-:W-:Y:S02]  /*9310*/  FMNMX.FTZ R190, R167, R190, !PT ;  /* 0x000000bea7be7209 */ /* 0x000fe40007810000 */
[----:B------:R-:W-:Y:S01]  /*9320*/  ISETP.GT.AND P5, PT, R193, 0x18, PT ;  /* 0x00000018c100780c */ /* 0x000fe20003fa4270 */
[----:B0-----:R-:W-:Y:S01]  /*9330*/  FMUL.FTZ R180, R181, UR6 ;  /* 0x00000006b5b47c20 */ /* 0x001fe20008410000 */
[----:B----4-:R-:W-:Y:S01]  /*9340*/  FSEL R174, R178, -INF , P4 ;  /* 0xff800000b2ae7808 */ /* 0x010fe20002000000 */
[----:B------:R-:W-:Y:S01]  /*9350*/  FMUL.FTZ R181, R168, UR6 ;  /* 0x00000006a8b57c20 */ /* 0x000fe20008410000 */
[----:B------:R-:W-:Y:S01]  /*9360*/  FMNMX.FTZ R190, R3, R190, !PT ;  /* 0x000000be03be7209 */ /* 0x000fe20007810000 */
[----:B------:R-:W-:Y:S01]  /*9370*/  FMUL.FTZ R168, R155, UR6 ;  /* 0x000000069ba87c20 */ /* 0x000fe20008410000 */
[----:B------:R-:W-:Y:S01]  /*9380*/  ISETP.GT.AND P6, PT, R193, 0x19, PT ;  /* 0x00000019c100780c */ /* 0x000fe20003fc4270 */
[----:B------:R-:W0:Y:S01]  /*9390*/  MUFU.TANH R191, R191 ;  /* 0x000000bf00bf7308 */ /* 0x000e220000002400 */
[----:B-----5:R-:W-:-:S02]  /*93a0*/  FSEL R183, R179, -INF , P5 ;  /* 0xff800000b3b77808 */ /* 0x020fc40002800000 */
[----:B------:R-:W-:Y:S02]  /*93b0*/  FMNMX.FTZ R190, R174, R190, !PT ;  /* 0x000000beaebe7209 */ /* 0x000fe40007810000 */
[----:B------:R-:W-:Y:S02]  /*93c0*/  ISETP.GT.AND P3, PT, R193, 0x20, PT ;  /* 0x00000020c100780c */ /* 0x000fe40003f64270 */
[----:B------:R-:W-:Y:S01]  /*93d0*/  FSEL R179, R195, -INF , P6 ;  /* 0xff800000c3b37808 */ /* 0x000fe20003000000 */
[----:B------:R-:W1:Y:S01]  /*93e0*/  MUFU.TANH R168, R168 ;  /* 0x000000a800a87308 */ /* 0x000e620000002400 */
[----:B------:R-:W-:Y:S02]  /*93f0*/  FMNMX.FTZ R190, R183, R190, !PT ;  /* 0x000000beb7be7209 */ /* 0x000fe40007810000 */
[----:B------:R-:W-:Y:S02]  /*9400*/  ISETP.GT.AND P4, PT, R193, 0x21, PT ;  /* 0x00000021c100780c */ /* 0x000fe40003f84270 */
[----:B------:R-:W-:-:S02]  /*9410*/  FSEL R162, R170, -INF , P3 ;  /* 0xff800000aaa27808 */ /* 0x000fc40001800000 */
[----:B------:R-:W-:Y:S01]  /*9420*/  FMNMX.FTZ R190, R179, R190, !PT ;  /* 0x000000beb3be7209 */ /* 0x000fe20007810000 */
[----:B------:R-:W-:Y:S01]  /*9430*/  MUFU.TANH R180, R180 ;  /* 0x000000b400b47308 */ /* 0x000fe20000002400 */
[C---:B------:R-:W-:Y:S02]  /*9440*/  ISETP.GT.AND P5, PT, R193.reuse, 0x28, PT ;  /* 0x00000028c100780c */ /* 0x040fe40003fa4270 */
[----:B------:R-:W-:Y:S02]  /*9450*/  FSEL R182, R182, -INF , P4 ;  /* 0xff800000b6b67808 */ /* 0x000fe40002000000 */
[----:B------:R-:W-:Y:S02]  /*9460*/  FMNMX.FTZ R190, R162, R190, !PT ;  /* 0x000000bea2be7209 */ /* 0x000fe40007810000 */
[----:B------:R-:W-:Y:S01]  /*9470*/  ISETP.GT.AND P6, PT, R193, 0x29, PT ;  /* 0x00000029c100780c */ /* 0x000fe20003fc4270 */
[----:B------:R-:W-:Y:S01]  /*9480*/  MUFU.TANH R181, R181 ;  /* 0x000000b500b57308 */ /* 0x000fe20000002400 */
[----:B------:R-:W-:Y:S01]  /*9490*/  FSEL R170, R194, -INF , P5 ;  /* 0xff800000c2aa7808 */ /* 0x000fe20002800000 */
[----:B------:R-:W-:Y:S01]  /*94a0*/  FMUL.FTZ R194, R164, UR6 ;  /* 0x00000006a4c27c20 */ /* 0x000fe20008410000 */
[----:B------:R-:W-:-:S02]  /*94b0*/  FMNMX.FTZ R190, R182, R190, !PT ;  /* 0x000000beb6be7209 */ /* 0x000fc40007810000 */
[----:B------:R-:W-:Y:S02]  /*94c0*/  ISETP.GT.AND P3, PT, R193, 0x30, PT ;  /* 0x00000030c100780c */ /* 0x000fe40003f64270 */
[----:B------:R-:W-:Y:S01]  /*94d0*/  FSEL R166, R192, -INF , P6 ;  /* 0xff800000c0a67808 */ /* 0x000fe20003000000 */
[----:B------:R-:W-:Y:S01]  /*94e0*/  FMUL.FTZ R192, R173, UR6 ;  /* 0x00000006adc07c20 */ /* 0x000fe20008410000 */
[----:B------:R-:W-:Y:S01]  /*94f0*/  FMNMX.FTZ R190, R170, R190, !PT ;  /* 0x000000beaabe7209 */ /* 0x000fe20007810000 */
[----:B------:R-:W-:Y:S01]  /*9500*/  MUFU.TANH R194, R194 ;  /* 0x000000c200c27308 */ /* 0x000fe20000002400 */
[----:B------:R-:W-:Y:S02]  /*9510*/  ISETP.GT.AND P4, PT, R193, 0x31, PT ;  /* 0x00000031c100780c */ /* 0x000fe40003f84270 */
[----:B------:R-:W-:Y:S02]  /*9520*/  FSEL R171, R171, -INF , P3 ;  /* 0xff800000abab7808 */ /* 0x000fe40001800000 */
[----:B------:R-:W-:-:S02]  /*9530*/  FMNMX.FTZ R154, R166, R190, !PT ;  /* 0x000000bea69a7209 */ /* 0x000fc40007810000 */
[----:B------:R-:W-:Y:S01]  /*9540*/  ISETP.GT.AND P5, PT, R193, 0x38, PT ;  /* 0x00000038c100780c */ /* 0x000fe20003fa4270 */
[----:B------:R2:W3:Y:S01]  /*9550*/  MUFU.TANH R190, R158 ;  /* 0x0000009e00be7308 */ /* 0x0004e20000002400 */
[----:B------:R-:W-:Y:S02]  /*9560*/  FSEL R178, R163, -INF , P4 ;  /* 0xff800000a3b27808 */ /* 0x000fe40002000000 */
[----:B------:R-:W-:Y:S02]  /*9570*/  FMNMX.FTZ R154, R171, R154, !PT ;  /* 0x0000009aab9a7209 */ /* 0x000fe40007810000 */
[----:B------:R-:W-:Y:S02]  /*9580*/  ISETP.GT.AND P6, PT, R193, 0x39, PT ;  /* 0x00000039c100780c */ /* 0x000fe40003fc4270 */
[----:B------:R-:W-:Y:S01]  /*9590*/  FSEL R163, R196, -INF , P5 ;  /* 0xff800000c4a37808 */ /* 0x000fe20002800000 */
[----:B------:R-:W-:Y:S01]  /*95a0*/  FMUL.FTZ R196, R165, UR6 ;  /* 0x00000006a5c47c20 */ /* 0x000fe20008410000 */
[----:B--2---:R-:W-:Y:S01]  /*95b0*/  FMNMX.FTZ R158, R178, R154, !PT ;  /* 0x0000009ab29e7209 */ /* 0x004fe20007810000 */
[----:B------:R-:W-:Y:S01]  /*95c0*/  MUFU.TANH R192, R192 ;  /* 0x000000c000c07308 */ /* 0x000fe20000002400 */
[----:B------:R-:W-:-:S02]  /*95d0*/  ISETP.GT.AND P3, PT, R193, 0x40, PT ;  /* 0x00000040c100780c */ /* 0x000fc40003f64270 */
[----:B------:R-:W-:Y:S02]  /*95e0*/  FSEL R177, R177, -INF , P6 ;  /* 0xff800000b1b17808 */ /* 0x000fe40003000000 */
[----:B------:R-:W-:Y:S02]  /*95f0*/  FMNMX.FTZ R158, R163, R158, !PT ;  /* 0x0000009ea39e7209 */ /* 0x000fe40007810000 */
[----:B------:R-:W-:Y:S01]  /*9600*/  ISETP.GT.AND P4, PT, R193, 0x41, PT ;  /* 0x00000041c100780c */ /* 0x000fe20003f84270 */
[----:B------:R2:W4:Y:S01]  /*9610*/  MUFU.TANH R154, R159 ;  /* 0x0000009f009a7308 */ /* 0x0005220000002400 */
[----:B0-----:R-:W-:Y:S01]  /*9620*/  FSEL R155, R191, -INF , P3 ;  /* 0xff800000bf9b7808 */ /* 0x001fe20001800000 */
[----:B------:R-:W-:Y:S01]  /*9630*/  FMUL.FTZ R191, R160, UR6 ;  /* 0x00000006a0bf7c20 */ /* 0x000fe20008410000 */
[C---:B------:R-:W-:Y:S02]  /*9640*/  ISETP.GT.AND P5, PT, R193.reuse, 0x48, PT ;  /* 0x00000048c100780c */ /* 0x040fe40003fa4270 */
[----:B------:R-:W-:Y:S01]  /*9650*/  ISETP.GT.AND P6, PT, R193, 0x49, PT ;  /* 0x00000049c100780c */ /* 0x000fe20003fc4270 */
[----:B------:R-:W-:-:S02]  /*9660*/  FMUL.FTZ R193, R161, UR6 ;  /* 0x00000006a1c17c20 */ /* 0x000fc40008410000 */
[----:B------:R-:W-:Y:S01]  /*9670*/  MUFU.TANH R191, R191 ;  /* 0x000000bf00bf7308 */ /* 0x000fe20000002400 */
[----:B--2---:R-:W-:Y:S02]  /*9680*/  FMNMX.FTZ R159, R177, R158, !PT ;  /* 0x0000009eb19f7209 */ /* 0x004fe40007810000 */
[----:B-1----:R-:W-:Y:S02]  /*9690*/  FSEL R158, R168, -INF , P4 ;  /* 0xff800000a89e7808 */ /* 0x002fe40002000000 */
[----:B------:R-:W-:Y:S02]  /*96a0*/  FMNMX.FTZ R168, R155, R159, !PT ;  /* 0x0000009f9ba87209 */ /* 0x000fe40007810000 */
[----:B---3--:R-:W-:Y:S01]  /*96b0*/  FSEL R159, R190, -INF , P5 ;  /* 0xff800000be9f7808 */ /* 0x008fe20002800000 */
[----:B------:R-:W-:Y:S01]  /*96c0*/  MUFU.TANH R193, R193 ;  /* 0x000000c100c17308 */ /* 0x000fe20000002400 */
[----:B------:R-:W-:Y:S02]  /*96d0*/  FMNMX.FTZ R190, R158, R168, !PT ;  /* 0x000000a89ebe7209 */ /* 0x000fe40007810000 */
[----:B----4-:R-:W-:-:S02]  /*96e0*/  FSEL R154, R154, -INF , P6 ;  /* 0xff8000009a9a7808 */ /* 0x010fc40003000000 */
[----:B------:R-:W-:-:S03]  /*96f0*/  FMNMX.FTZ R190, R159, R190, !PT ;  /* 0x000000be9fbe7209 */ /* 0x000fc60007810000 */
[----:B------:R0:W1:Y:S01]  /*9700*/  MUFU.TANH R168, R172 ;  /* 0x000000ac00a87308 */ /* 0x0000620000002400 */
[----:B------:R-:W-:Y:S02]  /*9710*/  FMNMX.FTZ R195, R154, R190, !PT ;  /* 0x000000be9ac37209 */ /* 0x000fe40007810000 */
[----:B------:R-:W2:Y:S05]  /*9720*/  SHFL.IDX PT, R190, R187, RZ, 0x1c1f ;  /* 0x001c1fffbbbe7589 */ /* 0x000eaa00000e0000 */
[----:B------:R-:W3:Y:S01]  /*9730*/  MUFU.TANH R196, R196 ;  /* 0x000000c400c47308 */ /* 0x000ee20000002400 */
[----:B0-----:R-:W0:Y:S01]  /*9740*/  SHFL.BFLY PT, R172, R195, 0x2, 0x1f ;  /* 0x0c401f00c3ac7f89 */ /* 0x001e2200000e0000 */
[----:B--2---:R-:W-:-:S05]  /*9750*/  IMAD.IADD R190, R188, 0x1, R190 ;  /* 0x00000001bcbe7824 */ /* 0x004fca00078e02be */
[C---:B------:R-:W-:Y:S02]  /*9760*/  ISETP.GT.AND P6, PT, R190.reuse, RZ, PT ;  /* 0x000000ffbe00720c */ /* 0x040fe40003fc4270 */
[C---:B------:R-:W-:Y:S02]  /*9770*/  ISETP.GT.AND P3, PT, R190.reuse, 0x1, PT ;  /* 0x00000001be00780c */ /* 0x040fe40003f64270 */
[C---:B------:R-:W-:Y:S02]  /*9780*/  ISETP.GT.AND P4, PT, R190.reuse, 0x8, PT ;  /* 0x00000008be00780c */ /* 0x040fe40003f84270 */
[----:B------:R-:W-:Y:S02]  /*9790*/  ISETP.GT.AND P5, PT, R190, 0x9, PT ;  /* 0x00000009be00780c */ /* 0x000fe40003fa4270 */
[----:B------:R-:W-:Y:S02]  /*97a0*/  FSEL R0, R0, -INF , P6 ;  /* 0xff80000000007808 */ /* 0x000fe40003000000 */
[----:B------:R-:W-:-:S02]  /*97b0*/  FSEL R2, R2, -INF , P3 ;  /* 0xff80000002027808 */ /* 0x000fc40001800000 */
[----:B------:R-:W-:Y:S02]  /*97c0*/  FSEL R161, R4, -INF , P4 ;  /* 0xff80000004a17808 */ /* 0x000fe40002000000 */
[----:B------:R-:W-:Y:S02]  /*97d0*/  FSEL R184, R184, -INF , P5 ;  /* 0xff800000b8b87808 */ /* 0x000fe40002800000 */
[C---:B------:R-:W-:Y:S02]  /*97e0*/  ISETP.GT.AND P6, PT, R190.reuse, 0x10, PT ;  /* 0x00000010be00780c */ /* 0x040fe40003fc4270 */
[C---:B------:R-:W-:Y:S02]  /*97f0*/  ISETP.GT.AND P3, PT, R190.reuse, 0x11, PT ;  /* 0x00000011be00780c */ /* 0x040fe40003f64270 */
[C---:B------:R-:W-:Y:S02]  /*9800*/  ISETP.GT.AND P4, PT, R190.reuse, 0x18, PT ;  /* 0x00000018be00780c */ /* 0x040fe40003f84270 */
[----:B------:R-:W-:-:S02]  /*9810*/  ISETP.GT.AND P5, PT, R190, 0x19, PT ;  /* 0x00000019be00780c */ /* 0x000fc40003fa4270 */
[----:B------:R-:W-:Y:S02]  /*9820*/  FSEL R176, R176, -INF , P6 ;  /* 0xff800000b0b07808 */ /* 0x000fe40003000000 */
[----:B------:R-:W-:Y:S02]  /*9830*/  FSEL R188, R197, -INF , P3 ;  /* 0xff800000c5bc7808 */ /* 0x000fe40001800000 */
[----:B------:R-:W-:Y:S01]  /*9840*/  FSEL R173, R189, -INF , P4 ;  /* 0xff800000bdad7808 */ /* 0x000fe20002000000 */
[----:B------:R-:W-:Y:S01]  /*9850*/  FMUL.FTZ R189, R153, UR6 ;  /* 0x0000000699bd7c20 */ /* 0x000fe20008410000 */
[----:B------:R-:W-:Y:S02]  /*9860*/  FSEL R187, R180, -INF , P5 ;  /* 0xff800000b4bb7808 */ /* 0x000fe40002800000 */
[C---:B------:R-:W-:Y:S02]  /*9870*/  ISETP.GT.AND P6, PT, R190.reuse, 0x20, PT ;  /* 0x00000020be00780c */ /* 0x040fe40003fc4270 */
[C---:B------:R-:W-:Y:S01]  /*9880*/  ISETP.GT.AND P3, PT, R190.reuse, 0x21, PT ;  /* 0x00000021be00780c */ /* 0x040fe20003f64270 */
[----:B------:R-:W2:Y:S01]  /*9890*/  MUFU.TANH R189, R189 ;  /* 0x000000bd00bd7308 */ /* 0x000ea20000002400 */
[----:B------:R-:W-:-:S02]  /*98a0*/  ISETP.GT.AND P4, PT, R190, 0x28, PT ;  /* 0x00000028be00780c */ /* 0x000fc40003f84270 */
[----:B------:R-:W-:Y:S02]  /*98b0*/  ISETP.GT.AND P5, PT, R190, 0x29, PT ;  /* 0x00000029be00780c */ /* 0x000fe40003fa4270 */
[----:B0-----:R-:W-:Y:S02]  /*98c0*/  FMNMX.FTZ R195, R195, R172, !PT ;  /* 0x000000acc3c37209 */ /* 0x001fe40007810000 */
[----:B------:R-:W-:Y:S02]  /*98d0*/  FSEL R181, R181, -INF , P6 ;  /* 0xff800000b5b57808 */ /* 0x000fe40003000000 */
[----:B------:R-:W-:Y:S01]  /*98e0*/  FSEL R172, R169, -INF , P3 ;  /* 0xff800000a9ac7808 */ /* 0x000fe20001800000 */
[----:B------:R-:W0:Y:S01]  /*98f0*/  SHFL.BFLY PT, R4, R195, 0x1, 0x1f ;  /* 0x0c201f00c3047f89 */ /* 0x000e2200000e0000 */
[----:B-1----:R-:W-:Y:S02]  /*9900*/  FSEL R180, R168, -INF , P4 ;  /* 0xff800000a8b47808 */ /* 0x002fe40002000000 */
[----:B------:R-:W-:-:S02]  /*9910*/  FSEL R160, R192, -INF , P5 ;  /* 0xff800000c0a07808 */ /* 0x000fc40002800000 */
[C---:B------:R-:W-:Y:S02]  /*9920*/  ISETP.GT.AND P6, PT, R190.reuse, 0x30, PT ;  /* 0x00000030be00780c */ /* 0x040fe40003fc4270 */
[C---:B------:R-:W-:Y:S02]  /*9930*/  ISETP.GT.AND P3, PT, R190.reuse, 0x31, PT ;  /* 0x00000031be00780c */ /* 0x040fe40003f64270 */
[C---:B------:R-:W-:Y:S02]  /*9940*/  ISETP.GT.AND P4, PT, R190.reuse, 0x38, PT ;  /* 0x00000038be00780c */ /* 0x040fe40003f84270 */
[----:B------:R-:W-:Y:S02]  /*9950*/  ISETP.GT.AND P5, PT, R190, 0x39, PT ;  /* 0x00000039be00780c */ /* 0x000fe40003fa4270 */
[----:B------:R-:W-:Y:S02]  /*9960*/  FSEL R164, R191, -INF , P6 ;  /* 0xff800000bfa47808 */ /* 0x000fe40003000000 */
[----:B------:R-:W-:-:S02]  /*9970*/  FSEL R165, R193, -INF , P3 ;  /* 0xff800000c1a57808 */ /* 0x000fc40001800000 */
[----:B------:R-:W-:Y:S02]  /*9980*/  FSEL R169, R194, -INF , P4 ;  /* 0xff800000c2a97808 */ /* 0x000fe40002000000 */
[----:B---3--:R-:W-:Y:S02]  /*9990*/  FSEL R168, R196, -INF , P5 ;  /* 0xff800000c4a87808 */ /* 0x008fe40002800000 */
[C---:B------:R-:W-:Y:S02]  /*99a0*/  ISETP.GT.AND P6, PT, R190.reuse, 0x40, PT ;  /* 0x00000040be00780c */ /* 0x040fe40003fc4270 */
[C---:B------:R-:W-:Y:S02]  /*99b0*/  ISETP.GT.AND P3, PT, R190.reuse, 0x41, PT ;  /* 0x00000041be00780c */ /* 0x040fe40003f64270 */
[C---:B------:R-:W-:Y:S02]  /*99c0*/  ISETP.GT.AND P4, PT, R190.reuse, 0x48, PT ;  /* 0x00000048be00780c */ /* 0x040fe40003f84270 */
[----:B------:R-:W-:-:S02]  /*99d0*/  ISETP.GT.AND P5, PT, R190, 0x49, PT ;  /* 0x00000049be00780c */ /* 0x000fc40003fa4270 */
[----:B------:R-:W-:Y:S02]  /*99e0*/  FMNMX.FTZ R190, R0, R235, !PT ;  /* 0x000000eb00be7209 */ /* 0x000fe40007810000 */
[----:B0-----:R-:W-:Y:S02]  /*99f0*/  FMNMX.FTZ R4, R195, R4, !PT ;  /* 0x00000004c3047209 */ /* 0x001fe40007810000 */
[----:B------:R-:W-:Y:S02]  /*9a00*/  FMNMX.FTZ R190, R2, R190, !PT ;  /* 0x000000be02be7209 */ /* 0x000fe40007810000 */
[----:B------:R-:W-:Y:S02]  /*9a10*/  FSEL R152, R152, -INF , P6 ;  /* 0xff80000098987808 */ /* 0x000fe40003000000 */
[----:B------:R-:W-:Y:S01]  /*9a20*/  FMNMX.FTZ R153, R161, R190, !PT ;  /* 0x000000bea1997209 */ /* 0x000fe20007810000 */
[----:B------:R-:W-:Y:S01]  /*9a30*/  FMUL.FTZ R190, R157, UR6 ;  /* 0x000000069dbe7c20 */ /* 0x000fe20008410000 */
[----:B------:R-:W-:-:S02]  /*9a40*/  FSETP.NEU.FTZ.AND P6, PT, R4, -INF , PT ;  /* 0xff8000000400780b */ /* 0x000fc40003fdd000 */
[----:B------:R-:W-:Y:S02]  /*9a50*/  FMNMX.FTZ R153, R184, R153, !PT ;  /* 0x00000099b8997209 */ /* 0x000fe40007810000 */
[----:B------:R-:W-:Y:S01]  /*9a60*/  R2UR UR6, R20 ;  /* 0x00000000140672ca */ /* 0x000fe200000e0000 */
[----:B------:R-:W0:Y:S01]  /*9a70*/  MUFU.TANH R190, R190 ;  /* 0x000000be00be7308 */ /* 0x000e220000002400 */
[----:B------:R-:W-:Y:S01]  /*9a80*/  FMNMX.FTZ R191, R176, R153, !PT ;  /* 0x00000099b0bf7209 */ /* 0x000fe20007810000 */
[----:B------:R-:W-:-:S03]  /*9a90*/  FMUL.FTZ R153, R4, UR5 ;  /* 0x0000000504997c20 */ /* 0x000fc60008410000 */
[----:B------:R-:W-:Y:S02]  /*9aa0*/  FMNMX.FTZ R191, R188, R191, !PT ;  /* 0x000000bfbcbf7209 */ /* 0x000fe40007810000 */
[----:B------:R-:W-:Y:S02]  /*9ab0*/  FSEL R153, R153, RZ, P6 ;  /* 0x000000ff99997208 */ /* 0x000fe40003000000 */
[----:B------:R-:W-:-:S03]  /*9ac0*/  FMNMX.FTZ R157, R173, R191, !PT ;  /* 0x000000bfad9d7209 */ /* 0x000fc60007810000 */
[--C-:B------:R-:W-:Y:S01]  /*9ad0*/  FFMA.FTZ R209, R186, UR5, -R153.reuse ;  /* 0x00000005bad17c23 */ /* 0x100fe20008010899 */
[----:B------:R-:W-:Y:S01]  /*9ae0*/  FMNMX.FTZ R157, R187, R157, !PT ;  /* 0x0000009dbb9d7209 */ /* 0x000fe20007810000 */
[--C-:B------:R-:W-:Y:S01]  /*9af0*/  FFMA.FTZ R205, R3, UR5, -R153.reuse ;  /* 0x0000000503cd7c23 */ /* 0x100fe20008010899 */
[----:B--2---:R-:W-:Y:S01]  /*9b00*/  FSEL R186, R189, -INF , P3 ;  /* 0xff800000bdba7808 */ /* 0x004fe20001800000 */
[--C-:B------:R-:W-:Y:S01]  /*9b10*/  FFMA.FTZ R211, R185, UR5, -R153.reuse ;  /* 0x00000005b9d37c23 */ /* 0x100fe20008010899 */
[----:B------:R-:W-:Y:S01]  /*9b20*/  FMNMX.FTZ R157, R181, R157, !PT ;  /* 0x0000009db59d7209 */ /* 0x000fe20007810000 */
[--C-:B------:R-:W-:Y:S01]  /*9b30*/  FFMA.FTZ R185, R167, UR5, -R153.reuse ;  /* 0x00000005a7b97c23 */ /* 0x100fe20008010899 */
[----:B------:R-:W-:Y:S01]  /*9b40*/  FSEL R189, R156, -INF , P4 ;  /* 0xff8000009cbd7808 */ /* 0x000fe20002000000 */
[--C-:B------:R-:W-:Y:S01]  /*9b50*/  FFMA.FTZ R203, R170, UR5, -R153.reuse ;  /* 0x00000005aacb7c23 */ /* 0x100fe20008010899 */
[----:B------:R-:W-:Y:S01]  /*9b60*/  FMNMX.FTZ R157, R172, R157, !PT ;  /* 0x0000009dac9d7209 */ /* 0x000fe20007810000 */
[--C-:B------:R-:W-:Y:S01]  /*9b70*/  FFMA.FTZ R193, R155, UR5, -R153.reuse ;  /* 0x000000059bc17c23 */ /* 0x100fe20008010899 */
[----:B0-----:R-:W-:Y:S01]  /*9b80*/  FSEL R190, R190, -INF , P5 ;  /* 0xff800000bebe7808 */ /* 0x001fe20002800000 */
[--C-:B------:R-:W-:Y:S01]  /*9b90*/  FFMA.FTZ R155, R158, UR5, -R153.reuse ;  /* 0x000000059e9b7c23 */ /* 0x100fe20008010899 */
[----:B------:R-:W-:Y:S01]  /*9ba0*/  FMNMX.FTZ R157, R180, R157, !PT ;  /* 0x0000009db49d7209 */ /* 0x000fe20007810000 */
[--C-:B------:R-:W-:Y:S01]  /*9bb0*/  FFMA.FTZ R195, R159, UR5, -R153.reuse ;  /* 0x000000059fc37c23 */ /* 0x100fe20008010899 */
[--C-:B------:R-:W-:Y:S01]  /*9bc0*/  FFMA.FTZ R175, R175, UR5, -R153.reuse ;  /* 0x00000005afaf7c23 */ /* 0x100fe20008010899 */
[----:B------:R-:W-:Y:S01]  /*9bd0*/  MUFU.EX2 R209, R209 ;  /* 0x000000d100d17308 */ /* 0x000fe20000000800 */
[----:B------:R-:W-:Y:S01]  /*9be0*/  FMNMX.FTZ R157, R160, R157, !PT ;  /* 0x0000009da09d7209 */ /* 0x000fe20007810000 */
[--C-:B------:R-:W-:Y:S01]  /*9bf0*/  FFMA.FTZ R197, R171, UR5, -R153.reuse ;  /* 0x00000005abc57c23 */ /* 0x100fe20008010899 */
[--C-:B------:R-:W-:Y:S01]  /*9c00*/  FFMA.FTZ R156, R174, UR5, -R153.reuse ;  /* 0x00000005ae9c7c23 */ /* 0x100fe20008010899 */
        /* <DEDUP_REMOVED lines=8> */
[----:B------:R-:W-:Y:S01]  /*9c90*/  FFMA.FTZ R163, R177, UR5, -R153 ;  /* 0x00000005b1a37c23 */ /* 0x000fe20008010899 */
[----:B------:R-:W-:Y:S01]  /*9ca0*/  FMNMX.FTZ R157, R169, R157, !PT ;  /* 0x0000009da99d7209 */ /* 0x000fe20007810000 */
[----:B------:R-:W-:Y:S01]  /*9cb0*/  UISETP.GT.AND UP1, UPT, UR10, UR6, UPT ;  /* 0x000000060a00728c */ /* 0x000fe2000bf24270 */
[----:B------:R-:W-:Y:S01]  /*9cc0*/  R2UR UR6, R16 ;  /* 0x00000000100672ca */ /* 0x000fe200000e0000 */
[----:B------:R-:W-:Y:S01]  /*9cd0*/  MUFU.EX2 R211, R211 ;  /* 0x000000d300d37308 */ /* 0x000fe20000000800 */
[----:B------:R-:W-:-:S04]  /*9ce0*/  FMNMX.FTZ R157, R168, R157, !PT ;  /* 0x0000009da89d7209 */ /* 0x000fc80007810000 */
[----:B------:R-:W-:-:S03]  /*9cf0*/  FMNMX.FTZ R157, R152, R157, !PT ;  /* 0x0000009d989d7209 */ /* 0x000fc60007810000 */
[----:B------:R-:W-:Y:S01]  /*9d00*/  MUFU.EX2 R185, R185 ;  /* 0x000000b900b97308 */ /* 0x000fe20000000800 */
[----:B------:R-:W-:-:S03]  /*9d10*/  FMNMX.FTZ R157, R186, R157, !PT ;  /* 0x0000009dba9d7209 */ /* 0x000fc60007810000 */
[----:B------:R-:W-:Y:S01]  /*9d20*/  IMAD.U32 R237, RZ, RZ, UR6 ;  /* 0x00000006ffed7e24 */ /* 0x000fe2000f8e00ff */
[----:B------:R-:W-:Y:S01]  /*9d30*/  FMNMX.FTZ R3, R189, R157, !PT ;  /* 0x0000009dbd037209 */ /* 0x000fe20007810000 */
[----:B------:R-:W-:Y:S02]  /*9d40*/  FFMA.FTZ R157, R179, UR5, -R153 ;  /* 0x00000005b39d7c23 */ /* 0x000fe40008010899 */
[----:B------:R-:W-:Y:S01]  /*9d50*/  MUFU.EX2 R205, R205 ;  /* 0x000000cd00cd7308 */ /* 0x000fe20000000800 */
[----:B------:R-:W-:-:S05]  /*9d60*/  FMNMX.FTZ R3, R190, R3, !PT ;  /* 0x00000003be037209 */ /* 0x000fca0007810000 */
[----:B------:R-:W0:Y:S02]  /*9d70*/  SHFL.BFLY PT, R167, R3, 0x2, 0x1f ;  /* 0x0c401f0003a77f89 */ /* 0x000e2400000e0000 */
[----:B------:R-:W-:Y:S08]  /*9d80*/  MUFU.EX2 R156, R156 ;  /* 0x0000009c009c7308 */ /* 0x000ff00000000800 */
[----:B------:R-:W-:Y:S08]  /*9d90*/  MUFU.EX2 R207, R207 ;  /* 0x000000cf00cf7308 */ /* 0x000ff00000000800 */
[----:B------:R-:W-:Y:S01]  /*9da0*/  MUFU.EX2 R157, R157 ;  /* 0x0000009d009d7308 */ /* 0x000fe20000000800 */
[----:B0-----:R-:W-:Y:S01]  /*9db0*/  FMNMX.FTZ R3, R3, R167, !PT ;  /* 0x000000a703037209 */ /* 0x001fe20007810000 */
[--C-:B------:R-:W-:Y:S01]  /*9dc0*/  FFMA.FTZ R167, R178, UR5, -R153.reuse ;  /* 0x00000005b2a77c23 */ /* 0x100fe20008010899 */
[----:B------:R-:W-:-:S05]  /*9dd0*/  FFMA.FTZ R153, R154, UR5, -R153 ;  /* 0x000000059a997c23 */ /* 0x000fca0008010899 */
[----:B------:R-:W-:Y:S01]  /*9de0*/  MUFU.EX2 R201, R201 ;  /* 0x000000c900c97308 */ /* 0x000fe20000000800 */
[----:B------:R-:W0:Y:S07]  /*9df0*/  SHFL.BFLY PT, R170, R3, 0x1, 0x1f ;  /* 0x0c201f0003aa7f89 */ /* 0x000e2e00000e0000 */
        /* <DEDUP_REMOVED lines=8> */
[----:B------:R-:W-:Y:S01]  /*9e80*/  MUFU.EX2 R167, R167 ;  /* 0x000000a700a77308 */ /* 0x000fe20000000800 */
[--C-:B------:R-:W-:Y:S01]  /*9e90*/  FFMA.FTZ R208, R0, UR5, -R158.reuse ;  /* 0x0000000500d07c23 */ /* 0x100fe2000801089e */
[----:B------:R-:W-:Y:S02]  /*9ea0*/  IMAD.U32 R0, RZ, RZ, UR7 ;  /* 0x00000007ff007e24 */ /* 0x000fe4000f8e00ff */
[--C-:B------:R-:W-:Y:S01]  /*9eb0*/  FFMA.FTZ R159, R2, UR5, -R158.reuse ;  /* 0x00000005029f7c23 */ /* 0x100fe2000801089e */
[----:B------:R-:W-:Y:S01]  /*9ec0*/  FSEL R2, R4, RZ, P6 ;  /* 0x000000ff04027208 */ /* 0x000fe20003000000 */
[--C-:B------:R-:W-:Y:S01]  /*9ed0*/  FFMA.FTZ R210, R161, UR5, -R158.reuse ;  /* 0x00000005a1d27c23 */ /* 0x100fe2000801089e */
[----:B------:R-:W-:Y:S02]  /*9ee0*/  @!P1 VIADD R0, R0, 0x38840 ;  /* 0x0003884000009836 */ /* 0x000fe40000000000 */
[--C-:B------:R-:W-:Y:S01]  /*9ef0*/  FFMA.FTZ R161, R184, UR5, -R158.reuse ;  /* 0x00000005b8a17c23 */ /* 0x100fe2000801089e */
[----:B------:R-:W-:Y:S01]  /*9f00*/  MUFU.EX2 R208, R208 ;  /* 0x000000d000d07308 */ /* 0x000fe20000000800 */
[----:B------:R-:W-:Y:S01]  /*9f10*/  FADD.FTZ R2, -R2, R21 ;  /* 0x0000001502027221 */ /* 0x000fe20000010100 */
[----:B------:R-:W-:Y:S01]  /*9f20*/  FFMA.FTZ R204, R176, UR5, -R158 ;  /* 0x00000005b0cc7c23 */ /* 0x000fe2000801089e */
[----:B------:R-:W-:Y:S01]  /*9f30*/  @!P1 PRMT R0, RZ, 0x654, R0 ;  /* 0x00000654ff009816 */ /* 0x000fe20000000000 */
[--C-:B------:R-:W-:Y:S01]  /*9f40*/  FFMA.FTZ R171, R188, UR5, -R158.reuse ;  /* 0x00000005bcab7c23 */ /* 0x100fe2000801089e */
[----:B------:R-:W-:Y:S01]  /*9f50*/  FMUL.FTZ R2, R2, UR5 ;  /* 0x0000000502027c20 */ /* 0x000fe20008410000 */
[--C-:B------:R-:W-:Y:S01]  /*9f60*/  FFMA.FTZ R192, R152, UR5, -R158.reuse ;  /* 0x0000000598c07c23 */ /* 0x100fe2000801089e */
[----:B------:R0:W-:Y:S01]  /*9f70*/  @!P1 SYNCS.ARRIVE.TRANS64.RED.A1T0 RZ, [R0+URZ], RZ ;  /* 0x000000ff00ff99a7 */ /* 0x0001e2000810043f */
[----:B------:R-:W-:Y:S01]  /*9f80*/  MUFU.EX2 R159, R159 ;  /* 0x0000009f009f7308 */ /* 0x000fe20000000800 */
[--C-:B------:R-:W-:Y:S01]  /*9f90*/  FFMA.FTZ R206, R173, UR5, -R158.reuse ;  /* 0x00000005adce7c23 */ /* 0x100fe2000801089e */
[----:B------:R-:W-:Y:S01]  /*9fa0*/  FFMA.FTZ R170, R187, UR5, -R158 ;  /* 0x00000005bbaa7c23 */ /* 0x000fe2000801089e */
[----:B------:R-:W-:-:S02]  /*9fb0*/  IMAD.U32 R21, RZ, RZ, UR4 ;  /* 0x00000004ff157e24 */ /* 0x000fc4000f8e00ff */
[--C-:B------:R-:W-:Y:S01]  /*9fc0*/  FFMA.FTZ R200, R181, UR5, -R158.reuse ;  /* 0x00000005b5c87c23 */ /* 0x100fe2000801089e */
[--C-:B------:R-:W-:Y:S01]  /*9fd0*/  FFMA.FTZ R172, R172, UR5, -R158.reuse ;  /* 0x00000005acac7c23 */ /* 0x100fe2000801089e */
[--C-:B------:R-:W-:Y:S01]  /*9fe0*/  FFMA.FTZ R202, R180, UR5, -R158.reuse ;  /* 0x00000005b4ca7c23 */ /* 0x100fe2000801089e */
[----:B0-----:R-:W-:Y:S01]  /*9ff0*/  FSEL R0, R3, RZ, P3 ;  /* 0x000000ff03007208 */ /* 0x001fe20001800000 */
[----:B------:R-:W0:Y:S01]  /*a000*/  MUFU.EX2 R2, R2 ;  /* 0x0000000200027308 */ /* 0x000e220000000800 */
[----:B------:R-:W-:Y:S02]  /*a010*/  @!P1 VIADD R21, R21, 0x38860 ;  /* 0x0003886015159836 */ /* 0x000fe40000000000 */
[--C-:B------:R-:W-:Y:S01]  /*a020*/  FFMA.FTZ R196, R164, UR5, -R158.reuse ;  /* 0x00000005a4c47c23 */ /* 0x100fe2000801089e */
[--C-:B------:R-:W-:Y:S01]  /*a030*/  FFMA.FTZ R165, R165, UR5, -R158.reuse ;  /* 0x00000005a5a57c23 */ /* 0x100fe2000801089e */
[----:B------:R-:W-:Y:S01]  /*a040*/  FADD.FTZ R0, -R0, R235 ;  /* 0x000000eb00007221 */ /* 0x000fe20000010100 */
[--C-:B------:R-:W-:Y:S01]  /*a050*/  FFMA.FTZ R198, R169, UR5, -R158.reuse ;  /* 0x00000005a9c67c23 */ /* 0x100fe2000801089e */
[----:B------:R-:W-:Y:S01]  /*a060*/  @!P1 PRMT R21, RZ, 0x654, R21 ;  /* 0x00000654ff159816 */ /* 0x000fe20000000015 */
[--C-:B------:R-:W-:Y:S01]  /*a070*/  FFMA.FTZ R168, R168, UR5, -R158.reuse ;  /* 0x00000005a8a87c23 */ /* 0x100fe2000801089e */
[----:B------:R-:W-:Y:S01]  /*a080*/  FMUL.FTZ R0, R0, UR5 ;  /* 0x0000000500007c20 */ /* 0x000fe20008410000 */
[----:B------:R-:W-:Y:S01]  /*a090*/  MUFU.EX2 R210, R210 ;  /* 0x000000d200d27308 */ /* 0x000fe20000000800 */
[----:B------:R1:W-:Y:S01]  /*a0a0*/  @!P1 SYNCS.ARRIVE.TRANS64.RED.A1T0 RZ, [R21+URZ], RZ ;  /* 0x000000ff15ff99a7 */ /* 0x0003e2000810043f */
[--C-:B------:R-:W-:Y:S01]  /*a0b0*/  FFMA.FTZ R186, R186, UR5, -R158.reuse ;  /* 0x00000005baba7c23 */ /* 0x100fe2000801089e */
[----:B------:R-:W-:Y:S01]  /*a0c0*/  FFMA.FTZ R189, R189, UR5, -R158 ;  /* 0x00000005bdbd7c23 */ /* 0x000fe2000801089e */
[----:B------:R-:W-:Y:S01]  /*a0d0*/  PLOP3.LUT P3, PT, PT, PT, UP1, 0x80, 0x0 ;  /* 0x000000000000781c */ /* 0x000fe20003f6f018 */
[----:B------:R-:W-:Y:S01]  /*a0e0*/  UIADD3 UR4, UR10, -0x1, URZ ;  /* 0xffffffff0a047890 */ /* 0x000fe2000fffe03f */
[----:B------:R-:W-:-:S02]  /*a0f0*/  IMAD.MOV.U32 R235, RZ, RZ, R3 ;  /* 0x000000ffffeb7224 */ /* 0x000fc400078e0003 */
[----:B------:R-:W2:Y:S01]  /*a100*/  MUFU.EX2 R0, R0 ;  /* 0x0000000000007308 */ /* 0x000ea20000000800 */
[----:B0-----:R-:W-:Y:S01]  /*a110*/  FFMA.FTZ R5, R2, R5, R209 ;  /* 0x0000000502057223 */ /* 0x001fe200000100d1 */
[--C-:B-1----:R-:W-:Y:S01]  /*a120*/  FFMA.FTZ R21, R160, UR5, -R158.reuse ;  /* 0x00000005a0157c23 */ /* 0x102fe2000801089e */
[----:B------:R-:W-:Y:S01]  /*a130*/  FFMA.FTZ R158, R190, UR5, -R158 ;  /* 0x00000005be9e7c23 */ /* 0x000fe2000801089e */
[----:B------:R-:W-:Y:S02]  /*a140*/  IMAD.U32 R236, RZ, RZ, UR4 ;  /* 0x00000004ffec7e24 */ /* 0x000fe4000f8e00ff */
[C---:B------:R-:W-:Y:S01]  /*a150*/  FADD.FTZ R5, R175.reuse, R5 ;  /* 0x00000005af057221 */ /* 0x040fe20000010000 */
[----:B------:R-:W-:Y:S01]  /*a160*/  F2FP.F16.F32.PACK_AB R209, R175, R209 ;  /* 0x000000d1afd1723e */ /* 0x000fe200000000ff */
[----:B------:R-:W0:Y:S02]  /*a170*/  MUFU.EX2 R161, R161 ;  /* 0x000000a100a17308 */ /* 0x000e240000000800 */
[----:B------:R-:W-:Y:S01]  /*a180*/  FADD.FTZ R5, R211, R5 ;  /* 0x00000005d3057221 */ /* 0x000fe20000010000 */
[----:B------:R-:W-:-:S03]  /*a190*/  F2FP.F16.F32.PACK_AB R211, R185, R211 ;  /* 0x000000d3b9d3723e */ /* 0x000fc600000000ff */
[----:B------:R-:W-:Y:S02]  /*a1a0*/  FADD.FTZ R5, R185, R5 ;  /* 0x00000005b9057221 */ /* 0x000fe40000010000 */
[----:B------:R-:W1:Y:S01]  /*a1b0*/  MUFU.EX2 R204, R204 ;  /* 0x000000cc00cc7308 */ /* 0x000e620000000800 */
[----:B--2---:R-:W-:Y:S01]  /*a1c0*/  FFMA.FTZ R152, R0, R14, R208 ;  /* 0x0000000e00987223 */ /* 0x004fe200000100d0 */
[----:B------:R-:W-:-:S03]  /*a1d0*/  F2FP.F16.F32.PACK_AB R208, R159, R208 ;  /* 0x000000d09fd0723e */ /* 0x000fc600000000ff */
[----:B------:R-:W-:-:S03]  /*a1e0*/  FADD.FTZ R152, R159, R152 ;  /* 0x000000989f987221 */ /* 0x000fc60000010000 */
[----:B------:R-:W2:Y:S01]  /*a1f0*/  MUFU.EX2 R171, R171 ;  /* 0x000000ab00ab7308 */ /* 0x000ea20000000800 */
[----:B------:R-:W-:Y:S01]  /*a200*/  FADD.FTZ R152, R210, R152 ;  /* 0x00000098d2987221 */ /* 0x000fe20000010000 */
[----:B0-----:R-:W-:-:S03]  /*a210*/  F2FP.F16.F32.PACK_AB R210, R161, R210 ;  /* 0x000000d2a1d2723e */ /* 0x001fc600000000ff */
[----:B------:R-:W-:-:S03]  /*a220*/  FADD.FTZ R152, R161, R152 ;  /* 0x00000098a1987221 */ /* 0x000fc60000010000 */
        /* <DEDUP_REMOVED lines=17> */
[C---:B-1----:R-:W-:Y:S01]  /*a340*/  FADD.FTZ R154, R170.reuse, R154 ;  /* 0x0000009aaa9a7221 */ /* 0x042fe20000010000 */
[----:B------:R-:W-:Y:S01]  /*a350*/  FADD.FTZ R152, R203, R152 ;  /* 0x00000098cb987221 */ /* 0x000fe20000010000 */
[----:B------:R-:W-:Y:S02]  /*a360*/  F2FP.F16.F32.PACK_AB R206, R170, R206 ;  /* 0x000000ceaace723e */ /* 0x000fe400000000ff */
[C---:B------:R-:W-:Y:S01]  /*a370*/  F2FP.F16.F32.PACK_AB R203, R166.reuse, R203 ;  /* 0x000000cba6cb723e */ /* 0x040fe200000000ff */
[----:B------:R-:W-:Y:S02]  /*a380*/  FADD.FTZ R152, R166, R152 ;  /* 0x00000098a6987221 */ /* 0x000fe40000010000 */
[----:B------:R-:W1:Y:S01]  /*a390*/  MUFU.EX2 R202, R202 ;  /* 0x000000ca00ca7308 */ /* 0x000e620000000800 */
[----:B--2---:R-:W-:Y:S01]  /*a3a0*/  FADD.FTZ R154, R200, R154 ;  /* 0x0000009ac89a7221 */ /* 0x004fe20000010000 */
[----:B------:R-:W-:Y:S01]  /*a3b0*/  FADD.FTZ R152, R197, R152 ;  /* 0x00000098c5987221 */ /* 0x000fe20000010000 */
[----:B------:R-:W-:-:S03]  /*a3c0*/  F2FP.F16.F32.PACK_AB R197, R167, R197 ;  /* 0x000000c5a7c5723e */ /* 0x000fc600000000ff */
[----:B------:R-:W-:Y:S02]  /*a3d0*/  FADD.FTZ R152, R167, R152 ;  /* 0x00000098a7987221 */ /* 0x000fe40000010000 */
[----:B------:R-:W2:Y:S01]  /*a3e0*/  MUFU.EX2 R21, R21 ;  /* 0x0000001500157308 */ /* 0x000ea20000000800 */
[C---:B0-----:R-:W-:Y:S01]  /*a3f0*/  FADD.FTZ R154, R172.reuse, R154 ;  /* 0x0000009aac9a7221 */ /* 0x041fe20000010000 */
[----:B------:R-:W-:-:S06]  /*a400*/  F2FP.F16.F32.PACK_AB R200, R172, R200 ;  /* 0x000000c8acc8723e */ /* 0x000fcc00000000ff */
[----:B------:R-:W0:Y:S01]  /*a410*/  MUFU.EX2 R196, R196 ;  /* 0x000000c400c47308 */ /* 0x000e220000000800 */
[----:B-1----:R-:W-:-:S07]  /*a420*/  FADD.FTZ R154, R202, R154 ;  /* 0x0000009aca9a7221 */ /* 0x002fce0000010000 */
[----:B------:R-:W1:Y:S01]  /*a430*/  MUFU.EX2 R14, R165 ;  /* 0x000000a5000e7308 */ /* 0x000e620000000800 */
[C---:B--2---:R-:W-:Y:S01]  /*a440*/  FADD.FTZ R154, R21.reuse, R154 ;  /* 0x0000009a159a7221 */ /* 0x044fe20000010000 */
[----:B------:R-:W-:Y:S01]  /*a450*/  F2FP.F16.F32.PACK_AB R202, R21, R202 ;  /* 0x000000ca15ca723e */ /* 0x000fe200000000ff */
[----:B------:R-:W-:-:S05]  /*a460*/  IMAD.MOV.U32 R21, RZ, RZ, R4 ;  /* 0x000000ffff157224 */ /* 0x000fca00078e0004 */
        /* <DEDUP_REMOVED lines=28> */
[----:B--2---:R-:W-:-:S04]  /*a630*/  FADD.FTZ R154, R189, R154 ;  /* 0x0000009abd9a7221 */ /* 0x004fc80000010000 */
[C---:B0-----:R-:W-:Y:S01]  /*a640*/  FADD.FTZ R14, R158.reuse, R154 ;  /* 0x0000009a9e0e7221 */ /* 0x041fe20000010000 */
[----:B------:R-:W-:Y:S01]  /*a650*/  F2FP.F16.F32.PACK_AB R194, R158, R189 ;  /* 0x000000bd9ec2723e */ /* 0x000fe200000000ff */
[C---:B-1----:R-:W-:Y:S01]  /*a660*/  FADD.FTZ R5, R153.reuse, R152 ;  /* 0x0000009899057221 */ /* 0x042fe20000010000 */
[----:B------:R-:W-:Y:S01]  /*a670*/  F2FP.F16.F32.PACK_AB R195, R153, R195 ;  /* 0x000000c399c3723e */ /* 0x000fe200000000ff */
[----:B------:R-:W-:Y:S06]  /*a680*/  @P3 BRA `(.L_x_2375) ;  /* 0xffffffbc00983947 */ /* 0x000fec000383ffff */
[----:B------:R-:W-:-:S07]  /*a690*/  IMAD.U32 R236, RZ, RZ, UR4 ;  /* 0x00000004ffec7e24 */ /* 0x000fce000f8e00ff */
.L_x_2366:
[----:B------:R-:W-:Y:S02]  /*a6a0*/  R2UR UR6, R23 ;  /* 0x00000000170672ca */ /* 0x000fe400000e0000 */
[----:B------:R-:W-:-:S13]  /*a6b0*/  R2UR UR4, R236 ;  /* 0x00000000ec0472ca */ /* 0x000fda00000e0000 */
[----:B------:R-:W-:-:S06]  /*a6c0*/  UISETP.GE.AND UP0, UPT, UR4, UR6, UPT ;  /* 0x000000060400728c */ /* 0x000fcc000bf06270 */
[----:B------:R-:W-:-:S13]  /*a6d0*/  PLOP3.LUT P2, PT, PT, PT, UP0, 0x80, 0x0 ;  /* 0x000000000000781c */ /* 0x000fda0003f4f008 */
[----:B------:R-:W-:Y:S05]  /*a6e0*/  @!P2 BRA `(.L_x_2376) ;  /* 0x0000003800dca947 */ /* 0x000fea0003800000 */
[----:B------:R-:W-:Y:S01]  /*a6f0*/  R2UR UR4, R16 ;  /* 0x00000000100472ca */ /* 0x000fe200000e0000 */
[----:B------:R-:W-:Y:S01]  /*a700*/  IMAD.MOV.U32 R18, RZ, RZ, R4 ;  /* 0x000000ffff127224 */ /* 0x000fe200078e0004 */
[----:B------:R-:W-:Y:S01]  /*a710*/  ULDC UR61, c[0x0][0x9d8] ;  /* 0x00027600003d7ab9 */ /* 0x000fe20000000800 */
[----:B------:R-:W-:Y:S02]  /*a720*/  IMAD.MOV.U32 R20, RZ, RZ, R3 ;  /* 0x000000ffff147224 */ /* 0x000fe400078e0003 */
[----:B------:R-:W-:-:S08]  /*a730*/  IMAD.U32 R21, RZ, RZ, UR60 ;  /* 0x0000003cff157e24 */ /* 0x000fd0000f8e00ff */
[----:B------:R-:W-:-:S07]  /*a740*/  IMAD.U32 R22, RZ, RZ, UR4 ;  /* 0x00000004ff167e24 */ /* 0x000fce000f8e00ff */
.L_x_2385:
[----:B------:R-:W-:Y:S02]  /*a750*/  R2UR UR4, R21 ;  /* 0x00000000150472ca */ /* 0x000fe400000e0000 */
[----:B------:R-:W-:-:S11]  /*a760*/  R2UR UR5, R22 ;  /* 0x00000000160572ca */ /* 0x000fd600000e0000 */
        /* <DEDUP_REMOVED lines=8> */
.L_x_2377:
        /* <DEDUP_REMOVED lines=8> */
.L_x_2378:
[----:B-1----:R-:W-:Y:S05]  /*a870*/  @P2 BRA `(.L_x_2379) ;  /* 0x0000000000082947 */ /* 0x002fea0003800000 */
[----:B------:R-:W1:Y:S02]  /*a880*/  SYNCS.PHASECHK.TRANS64.TRYWAIT P2, [UR4+0x38830], R3 ;  /* 0x03883003ff0075a7 */ /* 0x000e640008040144 */
[----:B-1----:R-:W-:Y:S05]  /*a890*/  @!P2 BRA `(.L_x_2380) ;  /* 0x0000011800dca947 */ /* 0x002fea0003800000 */
.L_x_2379:
        /* <DEDUP_REMOVED lines=84> */
[----:B------:R-:W-:Y:S01]  /*ade0*/  UMOV UR56, UR14 ;  /* 0x0000000e00387c82 */ /* 0x000fe20008000000 */
[----:B------:R-:W-:Y:S01]  /*adf0*/  UMOV UR57, UR15 ;  /* 0x0000000f00397c82 */ /* 0x000fe20008000000 */
        /* <DEDUP_REMOVED lines=494> */
.L_x_2381:
[----:B------:R-:W-:Y:S02]  /*cce0*/  R2UR UR6, R17 ;  /* 0x00000000110672ca */ /* 0x000fe400000e0000 */
        /* <DEDUP_REMOVED lines=8> */
.L_x_2382:
[----:B---3--:R-:W-:Y:S05]  /*cd70*/  @P2 BRA `(.L_x_2383) ;  /* 0x0000000000082947 */ /* 0x008fea0003800000 */
[----:B------:R-:W3:Y:S02]  /*cd80*/  SYNCS.PHASECHK.TRANS64.TRYWAIT P2, [UR4+0x38850], R0 ;  /* 0x03885000ff0075a7 */ /* 0x000ee40008040144 */
[----:B---3--:R-:W-:Y:S05]  /*cd90*/  @!P2 BRA `(.L_x_2384) ;  /* 0x000000f400b4a947 */ /* 0x008fea0003800000 */
.L_x_2383:
[----:B------:R-:W-:Y:S01]  /*cda0*/  R2UR UR10, R17 ;  /* 0x00000000110a72ca */ /* 0x000fe200000e0000 */
[----:B------:R-:W-:Y:S01]  /*cdb0*/  WARPGROUP.ARRIVE ;  /* 0x00000000000079c5 */ /* 0x000fe20000000000 */
[----:B------:R-:W-:Y:S01]  /*cdc0*/  R2UR UR6, R21 ;  /* 0x00000000150672ca */ /* 0x000fe200000e0000 */
[----:B------:R-:W-:Y:S01]  /*cdd0*/  UMOV UR7, 0x40000040 ;  /* 0x4000004000077882 */ /* 0x000fe20000000000 */
[----:B---3--:R-:W-:Y:S01]  /*cde0*/  FMUL.FTZ R2, R184, UR61 ;  /* 0x0000003db8027c20 */ /* 0x008fe20008410000 */
[----:B-1----:R-:W-:Y:S01]  /*cdf0*/  FMUL.FTZ R4, R185, UR61 ;  /* 0x0000003db9047c20 */ /* 0x002fe20008410000 */
[----:B------:R-:W-:Y:S01]  /*ce00*/  FMUL.FTZ R185, R188, UR61 ;  /* 0x0000003dbcb97c20 */ /* 0x000fe20008410000 */
[----:B------:R-:W-:Y:S01]  /*ce10*/  FMUL.FTZ R21, R186, UR61 ;  /* 0x0000003dba157c20 */ /* 0x000fe20008410000 */
[----:B------:R-:W-:Y:S01]  /*ce20*/  FMUL.FTZ R186, R189, UR61 ;  /* 0x0000003dbdba7c20 */ /* 0x000fe20008410000 */
[----:B------:R-:W-:Y:S01]  /*ce30*/  FMUL.FTZ R188, R176, UR61 ;  /* 0x0000003db0bc7c20 */ /* 0x000fe20008410000 */
[----:B------:R-:W2:Y:S01]  /*ce40*/  MUFU.TANH R2, R2 ;  /* 0x0000000200027308 */ /* 0x000ea20000002400 */
        /* <DEDUP_REMOVED lines=15> */
[----:B------:R-:W3:Y:S01]  /*cf40*/  MUFU.TANH R185, R185 ;  /* 0x000000b900b97308 */ /* 0x000ee20000002400 */
[----:B--2---:R-:W-:Y:S01]  /*cf50*/  FMNMX.FTZ R0, R2, R20, !PT ;  /* 0x0000001402007209 */ /* 0x004fe20007810000 */
[----:B------:R-:W-:Y:S01]  /*cf60*/  FMUL.FTZ R165, R165, UR61 ;  /* 0x0000003da5a57c20 */ /* 0x000fe20008410000 */
[----:B------:R-:W-:Y:S01]  /*cf70*/  UIMAD UR5, UR6, 0xa00, UR5 ;  /* 0x00000a00060578a4 */ /* 0x000fe2000f8e0205 */
[----:B------:R-:W-:Y:S01]  /*cf80*/  FMUL.FTZ R152, R152, UR61 ;  /* 0x0000003d98987c20 */ /* 0x000fe20008410000 */
[----:B------:R-:W-:Y:S01]  /*cf90*/  FMUL.FTZ R176, R178, UR61 ;  /* 0x0000003db2b07c20 */ /* 0x000fe20008410000 */
[----:B------:R-:W-:Y:S01]  /*cfa0*/  FMUL.FTZ R178, R179, UR61 ;  /* 0x0000003db3b27c20 */ /* 0x000fe20008410000 */
[----:B------:R-:W-:Y:S01]  /*cfb0*/  FMUL.FTZ R179, R182, UR61 ;  /* 0x0000003db6b37c20 */ /* 0x000fe20008410000 */
[----:B------:R-:W2:Y:S01]  /*cfc0*/  MUFU.TANH R186, R186 ;  /* 0x000000ba00ba7308 */ /* 0x000ea20000002400 */
        /* <DEDUP_REMOVED lines=8> */
[----:B---3--:R-:W-:Y:S01]  /*d050*/  FMNMX.FTZ R0, R185, R0, !PT ;  /* 0x00000000b9007209 */ /* 0x008fe20007810000 */
[----:B------:R-:W-:Y:S01]  /*d060*/  FMUL.FTZ R157, R157, UR61 ;  /* 0x0000003d9d9d7c20 */ /* 0x000fe20008410000 */
[----:B------:R-:W-:Y:S01]  /*d070*/  FMUL.FTZ R22, R187, UR61 ;  /* 0x0000003dbb167c20 */ /* 0x000fe20008410000 */
[----:B------:R-:W-:Y:S01]  /*d080*/  FMUL.FTZ R184, R190, UR61 ;  /* 0x0000003dbeb87c20 */ /* 0x000fe20008410000 */
[----:B------:R-:W-:Y:S01]  /*d090*/  FMUL.FTZ R187, R191, UR61 ;  /* 0x0000003dbfbb7c20 */ /* 0x000fe20008410000 */
[----:B------:R-:W-:Y:S01]  /*d0a0*/  FMUL.FTZ R156, R183, UR61 ;  /* 0x0000003db79c7c20 */ /* 0x000fe20008410000 */
[----:B------:R-:W-:Y:S01]  /*d0b0*/  FMUL.FTZ R170, R170, UR61 ;  /* 0x0000003daaaa7c20 */ /* 0x000fe20008410000 */
[----:B------:R-:W3:Y:S01]  /*d0c0*/  MUFU.TANH R177, R177 ;  /* 0x000000b100b17308 */ /* 0x000ee20000002400 */
[----:B--2---:R-:W-:Y:S01]  /*d0d0*/  FMNMX.FTZ R0, R186, R0, !PT ;  /* 0x00000000ba007209 */ /* 0x004fe20007810000 */
[----:B------:R-:W-:Y:S01]  /*d0e0*/  ULDC UR11, c[0x0][0x988] ;  /* 0x00026200000b7ab9 */ /* 0x000fe20000000800 */
[----:B------:R-:W-:Y:S01]  /*d0f0*/  FMUL.FTZ R171, R171, UR61 ;  /* 0x0000003dabab7c20 */ /* 0x000fe20008410000 */
[----:B------:R-:W-:Y:S01]  /*d100*/  FMUL.FTZ R174, R174, UR61 ;  /* 0x0000003daeae7c20 */ /* 0x000fe20008410000 */
[----:B------:R-:W-:Y:S01]  /*d110*/  FMUL.FTZ R175, R175, UR61 ;  /* 0x0000003dafaf7c20 */ /* 0x000fe20008410000 */
[----:B------:R-:W-:Y:S01]  /*d120*/  FMUL.FTZ R162, R162, UR61 ;  /* 0x0000003da2a27c20 */ /* 0x000fe20008410000 */
[----:B------:R-:W-:Y:S01]  /*d130*/  FMUL.FTZ R163, R163, UR61 ;  /* 0x0000003da3a37c20 */ /* 0x000fe20008410000 */
[----:B------:R-:W2:Y:S01]  /*d140*/  MUFU.TANH R180, R180 ;  /* 0x000000b400b47308 */ /* 0x000ea20000002400 */
[----:B-1----:R-:W-:Y:S01]  /*d150*/  FMNMX.FTZ R0, R188, R0, !PT ;  /* 0x00000000bc007209 */ /* 0x002fe20007810000 */
[----:B------:R-:W-:Y:S01]  /*d160*/  FMUL.FTZ R166, R166, UR61 ;  /* 0x0000003da6a67c20 */ /* 0x000fe20008410000 */
[----:B------:R-:W-:Y:S01]  /*d170*/  FMUL.FTZ R167, R167, UR61 ;  /* 0x0000003da7a77c20 */ /* 0x000fe20008410000 */
[----:B------:R-:W-:Y:S01]  /*d180*/  FMUL.FTZ R154, R154, UR61 ;  /* 0x0000003d9a9a7c20 */ /* 0x000fe20008410000 */
[----:B------:R-:W-:Y:S01]  /*d190*/  FMUL.FTZ R155, R155, UR61 ;  /* 0x0000003d9b9b7c20 */ /* 0x000fe20008410000 */
[----:B------:R-:W-:Y:S01]  /*d1a0*/  FMUL.FTZ R158, R158, UR61 ;  /* 0x0000003d9e9e7c20 */ /* 0x000fe20008410000 */
[----:B------:R-:W-:Y:S01]  /*d1b0*/  FMUL.FTZ R159, R159, UR61 ;  /* 0x0000003d9f9f7c20 */ /* 0x000fe20008410000 */
[----:B------:R-:W1:Y:S01]  /*d1c0*/  MUFU.TANH R181, R181 ;  /* 0x000000b500b57308 */ /* 0x000e620000002400 */
[----:B---3--:R-:W-:-:S07]  /*d1d0*/  FMNMX.FTZ R0, R177, R0, !PT ;  /* 0x00000000b1007209 */ /* 0x008fce0007810000 */
[----:B------:R-:W3:Y:S01]  /*d1e0*/  MUFU.TANH R168, R168 ;  /* 0x000000a800a87308 */ /* 0x000ee20000002400 */
[----:B--2---:R-:W-:-:S07]  /*d1f0*/  FMNMX.FTZ R0, R180, R0, !PT ;  /* 0x00000000b4007209 */ /* 0x004fce0007810000 */
[----:B------:R-:W2:Y:S01]  /*d200*/  MUFU.TANH R169, R169 ;  /* 0x000000a900a97308 */ /* 0x000ea20000002400 */
[----:B-1----:R-:W-:-:S07]  /*d210*/  FMNMX.FTZ R0, R181, R0, !PT ;  /* 0x00000000b5007209 */ /* 0x002fce0007810000 */
        /* <DEDUP_REMOVED lines=18> */
[----:B------:R-:W0:Y:S01]  /*d340*/  MUFU.TANH R157, R157 ;  /* 0x0000009d009d7308 */ /* 0x000e220000002400 */
[----:B---3--:R-:W-:-:S07]  /*d350*/  FMNMX.FTZ R0, R182, R0, !PT ;  /* 0x00000000b6007209 */ /* 0x008fce0007810000 */
[----:B------:R-:W1:Y:S01]  /*d360*/  MUFU.TANH R21, R21 ;  /* 0x0000001500157308 */ /* 0x000e620000002400 */
[----:B--2---:R-:W-:-:S07]  /*d370*/  FMNMX.FTZ R0, R153, R0, !PT ;  /* 0x0000000099007209 */ /* 0x004fce0007810000 */
[----:B------:R-:W2:Y:S01]  /*d380*/  MUFU.TANH R22, R22 ;  /* 0x0000001600167308 */ /* 0x000ea20000002400 */
[----:B0-----:R-:W-:-:S05]  /*d390*/  FMNMX.FTZ R3, R157, R0, !PT ;  /* 0x000000009d037209 */ /* 0x001fca0007810000 */
[----:B------:R-:W0:Y:S02]  /*d3a0*/  SHFL.BFLY PT, R0, R3, 0x2, 0x1f ;  /* 0x0c401f0003007f89 */ /* 0x000e2400000e0000 */
[----:B------:R-:W3:Y:S08]  /*d3b0*/  MUFU.TANH R184, R184 ;  /* 0x000000b800b87308 */ /* 0x000ef00000002400 */
[----:B------:R-:W4:Y:S08]  /*d3c0*/  MUFU.TANH R187, R187 ;  /* 0x000000bb00bb7308 */ /* 0x000f300000002400 */
[----:B------:R-:W5:Y:S01]  /*d3d0*/  MUFU.TANH R176, R176 ;  /* 0x000000b000b07308 */ /* 0x000f620000002400 */
[----:B0-----:R-:W-:-:S07]  /*d3e0*/  FMNMX.FTZ R3, R3, R0, !PT ;  /* 0x0000000003037209 */ /* 0x001fce0007810000 */
[----:B------:R-:W0:Y:S01]  /*d3f0*/  MUFU.TANH R178, R178 ;  /* 0x000000b200b27308 */ /* 0x000e220000002400 */
[----:B------:R-:W1:Y:S07]  /*d400*/  SHFL.BFLY PT, R0, R3, 0x1, 0x1f ;  /* 0x0c201f0003007f89 */ /* 0x000e6e00000e0000 */
[----:B------:R-:W0:Y:S08]  /*d410*/  MUFU.TANH R179, R179 ;  /* 0x000000b300b37308 */ /* 0x000e300000002400 */
[----:B------:R-:W0:Y:S08]  /*d420*/  MUFU.TANH R156, R156 ;  /* 0x0000009c009c7308 */ /* 0x000e300000002400 */
[----:B------:R-:W0:Y:S01]  /*d430*/  MUFU.TANH R170, R170 ;  /* 0x000000aa00aa7308 */ /* 0x000e220000002400 */
[----:B-1----:R-:W-:-:S02]  /*d440*/  FMNMX.FTZ R3, R3, R0, !PT ;  /* 0x0000000003037209 */ /* 0x002fc40007810000 */
[----:B------:R-:W-:-:S03]  /*d450*/  FMNMX.FTZ R0, R21, R18, !PT ;  /* 0x0000001215007209 */ /* 0x000fc60007810000 */
[----:B------:R-:W-:Y:S01]  /*d460*/  FADD.FTZ R20, -R3, R20 ;  /* 0x0000001403147221 */ /* 0x000fe20000010100 */
[----:B--2---:R-:W-:Y:S01]  /*d470*/  FMNMX.FTZ R0, R22, R0, !PT ;  /* 0x0000000016007209 */ /* 0x004fe20007810000 */
[----:B------:R-:W1:Y:S03]  /*d480*/  MUFU.TANH R171, R171 ;  /* 0x000000ab00ab7308 */ /* 0x000e660000002400 */
[----:B---3--:R-:W-:-:S04]  /*d490*/  FMNMX.FTZ R0, R184, R0, !PT ;  /* 0x00000000b8007209 */ /* 0x008fc80007810000 */
[----:B----4-:R-:W-:Y:S01]  /*d4a0*/  FMNMX.FTZ R183, R187, R0, !PT ;  /* 0x00000000bbb77209 */ /* 0x010fe20007810000 */
[----:B------:R-:W2:Y:S03]  /*d4b0*/  MUFU.TANH R174, R174 ;  /* 0x000000ae00ae7308 */ /* 0x000ea60000002400 */
[----:B-----5:R-:W-:-:S04]  /*d4c0*/  FMNMX.FTZ R183, R176, R183, !PT ;  /* 0x000000b7b0b77209 */ /* 0x020fc80007810000 */
[----:B0-----:R-:W-:Y:S01]  /*d4d0*/  FMNMX.FTZ R183, R178, R183, !PT ;  /* 0x000000b7b2b77209 */ /* 0x001fe20007810000 */
[----:B------:R-:W0:Y:S08]  /*d4e0*/  MUFU.TANH R175, R175 ;  /* 0x000000af00af7308 */ /* 0x000e300000002400 */
[----:B------:R-:W3:Y:S08]  /*d4f0*/  MUFU.TANH R162, R162 ;  /* 0x000000a200a27308 */ /* 0x000ef00000002400 */
[----:B------:R-:W4:Y:S08]  /*d500*/  MUFU.TANH R163, R163 ;  /* 0x000000a300a37308 */ /* 0x000f300000002400 */
[----:B------:R-:W5:Y:S08]  /*d510*/  MUFU.TANH R166, R166 ;  /* 0x000000a600a67308 */ /* 0x000f700000002400 */
[----:B------:R-:W-:Y:S08]  /*d520*/  MUFU.TANH R167, R167 ;  /* 0x000000a700a77308 */ /* 0x000ff00000002400 */
[----:B------:R-:W-:Y:S01]  /*d530*/  MUFU.TANH R154, R154 ;  /* 0x0000009a009a7308 */ /* 0x000fe20000002400 */
[----:B------:R-:W-:-:S02]  /*d540*/  WARPGROUP.DEPBAR.LE gsb0, 0x0 ;  /* 0x00008000000079c5 */ /* 0x000fc40000010000 */
[----:B------:R-:W-:-:S05]  /*d550*/  WARPGROUP.ARRIVE ;  /* 0x00000000000079c5 */ /* 0x000fca0000000000 */
[----:B------:R-:W-:Y:S01]  /*d560*/  MUFU.TANH R155, R155 ;  /* 0x0000009b009b7308 */ /* 0x000fe20000002400 */
[----:B------:R-:W-:Y:S01]  /*d570*/  HGMMA.64x256x16.F32 R24, R204, gdesc[UR4].tnspB, R24, gsb0 ;  /* 0x43e00004cc187df0 */ /* 0x000fe20008000818 */
[----:B------:R-:W-:Y:S01]  /*d580*/  UIADD3 UR6, UR5, 0x100, URZ ;  /* 0x0000010005067890 */ /* 0x000fe2000fffe03f */
[----:B------:R-:W-:-:S05]  /*d590*/  UMOV UR7, 0x40000040 ;  /* 0x4000004000077882 */ /* 0x000fca0000000000 */
[----:B------:R-:W-:Y:S08]  /*d5a0*/  MUFU.TANH R158, R158 ;  /* 0x0000009e009e7308 */ /* 0x000ff00000002400 */
[----:B------:R-:W-:Y:S01]  /*d5b0*/  MUFU.TANH R159, R159 ;  /* 0x0000009f009f7308 */ /* 0x000fe20000002400 */
        /* <DEDUP_REMOVED lines=11> */
[----:B------:R-:W-:Y:S02]  /*d670*/  UMOV UR5, UR11 ;  /* 0x0000000b00057c82 */ /* 0x000fe40008000000 */
[----:B------:R-:W-:-:S04]  /*d680*/  FMUL.FTZ R20, R20, UR5 ;  /* 0x0000000514147c20 */ /* 0x000fc80008410000 */
[----:B------:R1:W-:Y:S02]  /*d690*/  MUFU.EX2 R0, R20 ;  /* 0x0000001400007308 */ /* 0x0003e40000000800 */
[----:B-1----:R-:W-:-:S04]  /*d6a0*/  FMUL.FTZ R20, R3, UR5 ;  /* 0x0000000503147c20 */ /* 0x002fc80008410000 */
        /* <DEDUP_REMOVED lines=16> */
[----:B------:R-:W-:Y:S01]  /*d7b0*/  FFMA.FTZ R169, R173, UR5, -R20 ;  /* 0x00000005ada97c23 */ /* 0x000fe20008010814 */
[----:B--2---:R-:W-:Y:S01]  /*d7c0*/  FMNMX.FTZ R2, R174, R2, !PT ;  /* 0x00000002ae027209 */ /* 0x004fe20007810000 */
[----:B------:R-:W1:Y:S03]  /*d7d0*/  MUFU.EX2 R208, R208 ;  /* 0x000000d000d07308 */ /* 0x000e660000000800 */
[----:B0-----:R-:W-:-:S04]  /*d7e0*/  FMNMX.FTZ R2, R175, R2, !PT ;  /* 0x00000002af027209 */ /* 0x001fc80007810000 */
[----:B---3--:R-:W-:Y:S01]  /*d7f0*/  FMNMX.FTZ R2, R162, R2, !PT ;  /* 0x00000002a2027209 */ /* 0x008fe20007810000 */
[----:B------:R-:W-:Y:S03]  /*d800*/  MUFU.EX2 R210, R210 ;  /* 0x000000d200d27308 */ /* 0x000fe60000000800 */
[----:B----4-:R-:W-:-:S04]  /*d810*/  FMNMX.FTZ R2, R163, R2, !PT ;  /* 0x00000002a3027209 */ /* 0x010fc80007810000 */
[----:B-----5:R-:W-:Y:S01]  /*d820*/  FMNMX.FTZ R2, R166, R2, !PT ;  /* 0x00000002a6027209 */ /* 0x020fe20007810000 */
[----:B------:R-:W-:Y:S01]  /*d830*/  MUFU.EX2 R185, R185 ;  /* 0x000000b900b97308 */ /* 0x000fe20000000800 */
[----:B-1----:R-:W-:Y:S01]  /*d840*/  FFMA.FTZ R14, R0, R14, R208 ;  /* 0x0000000e000e7223 */ /* 0x002fe200000100d0 */
        /* <DEDUP_REMOVED lines=8> */
[----:B------:R-:W-:-:S05]  /*d8d0*/  FMNMX.FTZ R2, R159, R2, !PT ;  /* 0x000000029f027209 */ /* 0x000fca0007810000 */
[----:B------:R-:W0:Y:S01]  /*d8e0*/  SHFL.BFLY PT, R4, R2, 0x2, 0x1f ;  /* 0x0c401f0002047f89 */ /* 0x000e2200000e0000 */
[----:B------:R-:W-:Y:S08]  /*d8f0*/  MUFU.EX2 R206, R206 ;  /* 0x000000ce00ce7308 */ /* 0x000ff00000000800 */
[----:B------:R-:W-:Y:S08]  /*d900*/  MUFU.EX2 R180, R180 ;  /* 0x000000b400b47308 */ /* 0x000ff00000000800 */
[----:B------:R-:W-:Y:S01]  /*d910*/  MUFU.EX2 R200, R200 ;  /* 0x000000c800c87308 */ /* 0x000fe20000000800 */
[----:B0-----:R-:W-:-:S07]  /*d920*/  FMNMX.FTZ R2, R2, R4, !PT ;  /* 0x0000000402027209 */ /* 0x001fce0007810000 */
[----:B------:R-:W-:Y:S01]  /*d930*/  MUFU.EX2 R168, R168 ;  /* 0x000000a800a87308 */ /* 0x000fe20000000800 */
[----:B------:R-:W0:Y:S07]  /*d940*/  SHFL.BFLY PT, R4, R2, 0x1, 0x1f ;  /* 0x0c201f0002047f89 */ /* 0x000e2e00000e0000 */
[----:B------:R-:W-:Y:S08]  /*d950*/  MUFU.EX2 R202, R202 ;  /* 0x000000ca00ca7308 */ /* 0x000ff00000000800 */
[----:B------:R-:W-:Y:S01]  /*d960*/  MUFU.EX2 R169, R169 ;  /* 0x000000a900a97308 */ /* 0x000fe20000000800 */
[----:B0-----:R-:W-:-:S05]  /*d970*/  FMNMX.FTZ R4, R2, R4, !PT ;  /* 0x0000000402047209 */ /* 0x001fca0007810000 */
[----:B------:R-:W-:-:S04]  /*d980*/  FADD.FTZ R2, -R4, R18 ;  /* 0x0000001204027221 */ /* 0x000fc80000010100 */
[----:B------:R-:W-:-:S06]  /*d990*/  FMUL.FTZ R2, R2, UR5 ;  /* 0x0000000502027c20 */ /* 0x000fcc0008410000 */
[----:B------:R-:W-:Y:S01]  /*d9a0*/  MUFU.EX2 R2, R2 ;  /* 0x0000000200027308 */ /* 0x000fe20000000800 */
[----:B------:R-:W-:Y:S02]  /*d9b0*/  WARPGROUP.DEPBAR.LE gsb0, 0x0 ;  /* 0x00008000000079c5 */ /* 0x000fe40000010000 */
[----:B------:R-:W-:Y:S01]  /*d9c0*/  WARPGROUP.ARRIVE ;  /* 0x00000000000079c5 */ /* 0x000fe20000000000 */
[--C-:B------:R-:W-:Y:S01]  /*d9d0*/  FFMA.FTZ R196, R160, UR5, -R20.reuse ;  /* 0x00000005a0c47c23 */ /* 0x100fe20008010814 */
[--C-:B------:R-:W-:Y:S01]  /*d9e0*/  FFMA.FTZ R160, R161, UR5, -R20.reuse ;  /* 0x00000005a1a07c23 */ /* 0x100fe20008010814 */
[--C-:B------:R-:W-:Y:S01]  /*d9f0*/  FFMA.FTZ R198, R164, UR5, -R20.reuse ;  /* 0x00000005a4c67c23 */ /* 0x100fe20008010814 */
[----:B------:R-:W-:Y:S02]  /*da00*/  FFMA.FTZ R161, R165, UR5, -R20 ;  /* 0x00000005a5a17c23 */ /* 0x000fe40008010814 */
[----:B------:R-:W-:Y:S01]  /*da10*/  HGMMA.64x256x16.F32 R24, R192, gdesc[UR4].tnspB, R24, gsb0 ;  /* 0x43e00004c0187df0 */ /* 0x000fe20008000818 */
[----:B------:R-:W-:Y:S01]  /*da20*/  MUFU.EX2 R196, R196 ;  /* 0x000000c400c47308 */ /* 0x000fe20000000800 */
[----:B------:R-:W-:-:S02]  /*da30*/  R2UR UR7, R23 ;  /* 0x00000000170772ca */ /* 0x000fc400000e0000 */
[----:B------:R-:W-:-:S05]  /*da40*/  R2UR UR6, R236 ;  /* 0x00000000ec0672ca */ /* 0x000fca00000e0000 */
[----:B------:R-:W-:Y:S08]  /*da50*/  MUFU.EX2 R160, R160 ;  /* 0x000000a000a07308 */ /* 0x000ff00000000800 */
[----:B------:R-:W-:Y:S01]  /*da60*/  MUFU.EX2 R198, R198 ;  /* 0x000000c600c67308 */ /* 0x000fe20000000800 */
[----:B------:R-:W-:-:S06]  /*da70*/  UISETP.GT.AND UP0, UPT, UR6, UR7, UPT ;  /* 0x000000070600728c */ /* 0x000fcc000bf04270 */
[----:B------:R-:W-:Y:S01]  /*da80*/  PLOP3.LUT P2, PT, PT, PT, UP0, 0x80, 0x0 ;  /* 0x000000000000781c */ /* 0x000fe20003f4f008 */
[----:B------:R-:W-:Y:S01]  /*da90*/  MUFU.EX2 R161, R161 ;  /* 0x000000a100a17308 */ /* 0x000fe20000000800 */
[----:B------:R-:W-:Y:S02]  /*daa0*/  WARPGROUP.DEPBAR.LE gsb0, 0x0 ;  /* 0x00008000000079c5 */ /* 0x000fe40000010000 */
[--C-:B------:R-:W-:Y:S01]  /*dab0*/  FFMA.FTZ R192, R152, UR5, -R20.reuse ;  /* 0x0000000598c07c23 */ /* 0x100fe20008010814 */
[--C-:B------:R-:W-:Y:S01]  /*dac0*/  FFMA.FTZ R152, R182, UR5, -R20.reuse ;  /* 0x00000005b6987c23 */ /* 0x100fe20008010814 */
[--C-:B------:R-:W-:Y:S01]  /*dad0*/  FFMA.FTZ R194, R153, UR5, -R20.reuse ;  /* 0x0000000599c27c23 */ /* 0x100fe20008010814 */
[----:B------:R-:W-:Y:S01]  /*dae0*/  FFMA.FTZ R20, R157, UR5, -R20 ;  /* 0x000000059d147c23 */ /* 0x000fe20008010814 */
[----:B------:R-:W-:Y:S02]  /*daf0*/  IMAD.U32 R157, RZ, RZ, UR60 ;  /* 0x0000003cff9d7e24 */ /* 0x000fe4000f8e00ff */
[----:B------:R-:W-:Y:S03]  /*db00*/  MUFU.EX2 R192, R192 ;  /* 0x000000c000c07308 */ /* 0x000fe60000000800 */
[----:B------:R-:W-:-:S05]  /*db10*/  @!P1 LEA R157, R157, UR10, 0x3 ;  /* 0x0000000a9d9d9c11 */ /* 0x000fca000f8e18ff */
[----:B------:R0:W-:Y:S01]  /*db20*/  MUFU.EX2 R18, R20 ;  /* 0x0000001400127308 */ /* 0x0001e20000000800 */
[----:B------:R-:W-:-:S05]  /*db30*/  @!P1 VIADD R157, R157, 0x38840 ;  /* 0x000388409d9d9836 */ /* 0x000fca0000000000 */
[----:B------:R-:W-:Y:S02]  /*db40*/  @!P1 PRMT R157, RZ, 0x654, R157 ;  /* 0x00000654ff9d9816 */ /* 0x000fe4000000009d */
[----:B------:R-:W-:Y:S01]  /*db50*/  MUFU.EX2 R152, R152 ;  /* 0x0000009800987308 */ /* 0x000fe20000000800 */
[----:B0-----:R-:W-:Y:S01]  /*db60*/  FMUL.FTZ R20, R4, UR5 ;  /* 0x0000000504147c20 */ /* 0x001fe20008410000 */
[----:B------:R0:W-:Y:S03]  /*db70*/  @!P1 SYNCS.ARRIVE.TRANS64.RED.A1T0 RZ, [R157+URZ], RZ ;  /* 0x000000ff9dff99a7 */ /* 0x0001e6000810043f */
        /* <DEDUP_REMOVED lines=23> */
[----:B-1----:R-:W-:Y:S01]  /*dcf0*/  FFMA.FTZ R5, R2, R5, R209 ;  /* 0x0000000502057223 */ /* 0x002fe200000100d1 */
[----:B------:R-:W-:Y:S01]  /*dd00*/  FADD.FTZ R159, R210, R14 ;  /* 0x0000000ed29f7221 */ /* 0x000fe20000010000 */
[----:B0-----:R-:W-:Y:S01]  /*dd10*/  IMAD.U32 R157, RZ, RZ, UR4 ;  /* 0x00000004ff9d7e24 */ /* 0x001fe2000f8e00ff */
[----:B------:R-:W-:Y:S01]  /*dd20*/  UIADD3 UR4, UR6, -0x1, URZ ;  /* 0xffffffff06047890 */ /* 0x000fe2000fffe03f */
[----:B------:R-:W-:Y:S01]  /*dd30*/  R2UR UR6, R16 ;  /* 0x00000000100672ca */ /* 0x000fe200000e0000 */
[----:B------:R-:W-:Y:S01]  /*dd40*/  FADD.FTZ R159, R185, R159 ;  /* 0x0000009fb99f7221 */ /* 0x000fe20000010000 */
[----:B------:R-:W-:Y:S01]  /*dd50*/  @!P1 VIADD R157, R157, 0x38860 ;  /* 0x000388609d9d9836 */ /* 0x000fe20000000000 */
[----:B------:R-:W0:Y:S01]  /*dd60*/  MUFU.EX2 R22, R22 ;  /* 0x0000001600167308 */ /* 0x000e220000000800 */
[----:B--2---:R-:W-:Y:S01]  /*dd70*/  FADD.FTZ R5, R21, R5 ;  /* 0x0000000515057221 */ /* 0x004fe20000010000 */
[----:B------:R-:W-:Y:S01]  /*dd80*/  FADD.FTZ R159, R204, R159 ;  /* 0x0000009fcc9f7221 */ /* 0x000fe20000010000 */
[----:B------:R-:W-:Y:S01]  /*dd90*/  IMAD.U32 R236, RZ, RZ, UR4 ;  /* 0x00000004ffec7e24 */ /* 0x000fe2000f8e00ff */
[----:B------:R-:W-:-:S02]  /*dda0*/  @!P1 PRMT R164, RZ, 0x654, R157 ;  /* 0x00000654ffa49816 */ /* 0x000fc4000000009d */
[----:B------:R-:W-:Y:S01]  /*ddb0*/  FADD.FTZ R159, R177, R159 ;  /* 0x0000009fb19f7221 */ /* 0x000fe20000010000 */
[----:B------:R-:W-:Y:S01]  /*ddc0*/  F2FP.F16.F32.PACK_AB R209, R21, R209 ;  /* 0x000000d115d1723e */ /* 0x000fe200000000ff */
[----:B------:R-:W1:Y:S01]  /*ddd0*/  MUFU.EX2 R205, R205 ;  /* 0x000000cd00cd7308 */ /* 0x000e620000000800 */
[----:B---3--:R-:W-:Y:S01]  /*dde0*/  FADD.FTZ R14, R211, R5 ;  /* 0x00000005d30e7221 */ /* 0x008fe20000010000 */
[----:B------:R-:W-:Y:S01]  /*ddf0*/  FADD.FTZ R159, R206, R159 ;  /* 0x0000009fce9f7221 */ /* 0x000fe20000010000 */
[----:B------:R2:W-:Y:S01]  /*de00*/  @!P1 SYNCS.ARRIVE.TRANS64.RED.A1T0 RZ, [R164+URZ], RZ ;  /* 0x000000ffa4ff99a7 */ /* 0x0005e2000810043f */
[----:B------:R-:W-:Y:S01]  /*de10*/  F2FP.F16.F32.PACK_AB R210, R185, R210 ;  /* 0x000000d2b9d2723e */ /* 0x000fe200000000ff */
[----:B------:R-:W-:Y:S02]  /*de20*/  IMAD.U32 R21, RZ, RZ, UR60 ;  /* 0x0000003cff157e24 */ /* 0x000fe4000f8e00ff */
[----:B------:R-:W-:Y:S01]  /*de30*/  FADD.FTZ R159, R180, R159 ;  /* 0x0000009fb49f7221 */ /* 0x000fe20000010000 */
[----:B------:R-:W-:Y:S01]  /*de40*/  F2FP.F16.F32.PACK_AB R204, R177, R204 ;  /* 0x000000ccb1cc723e */ /* 0x000fe200000000ff */
[----:B------:R-:W3:Y:S01]  /*de50*/  MUFU.EX2 R153, R153 ;  /* 0x0000009900997308 */ /* 0x000ee20000000800 */
[----:B0-----:R-:W-:Y:S01]  /*de60*/  FADD.FTZ R14, R22, R14 ;  /* 0x0000000e160e7221 */ /* 0x001fe20000010000 */
[----:B------:R-:W-:Y:S01]  /*de70*/  FADD.FTZ R159, R200, R159 ;  /* 0x0000009fc89f7221 */ /* 0x000fe20000010000 */
[----:B------:R-:W-:Y:S01]  /*de80*/  F2FP.F16.F32.PACK_AB R211, R22, R211 ;  /* 0x000000d316d3723e */ /* 0x000fe200000000ff */
[----:B------:R-:W-:Y:S01]  /*de90*/  IMAD.U32 R22, RZ, RZ, UR6 ;  /* 0x00000006ff167e24 */ /* 0x000fe2000f8e00ff */
[----:B------:R-:W-:Y:S01]  /*dea0*/  F2FP.F16.F32.PACK_AB R206, R180, R206 ;  /* 0x000000ceb4ce723e */ /* 0x000fe200000000ff */
[C---:B------:R-:W-:Y:S01]  /*deb0*/  FADD.FTZ R159, R168.reuse, R159 ;  /* 0x0000009fa89f7221 */ /* 0x040fe20000010000 */
[----:B------:R-:W-:Y:S01]  /*dec0*/  F2FP.F16.F32.PACK_AB R200, R168, R200 ;  /* 0x000000c8a8c8723e */ /* 0x000fe200000000ff */
[----:B------:R-:W0:Y:S01]  /*ded0*/  MUFU.EX2 R207, R207 ;  /* 0x000000cf00cf7308 */ /* 0x000e220000000800 */
[----:B-1----:R-:W-:Y:S01]  /*dee0*/  FADD.FTZ R14, R205, R14 ;  /* 0x0000000ecd0e7221 */ /* 0x002fe20000010000 */
[----:B------:R-:W-:Y:S01]  /*def0*/  FADD.FTZ R159, R202, R159 ;  /* 0x0000009fca9f7221 */ /* 0x000fe20000010000 */
[----:B------:R-:W-:-:S03]  /*df00*/  F2FP.F16.F32.PACK_AB R202, R169, R202 ;  /* 0x000000caa9ca723e */ /* 0x000fc600000000ff */
[----:B------:R-:W-:Y:S02]  /*df10*/  FADD.FTZ R159, R169, R159 ;  /* 0x0000009fa99f7221 */ /* 0x000fe40000010000 */
[----:B------:R-:W1:Y:S01]  /*df20*/  MUFU.EX2 R156, R156 ;  /* 0x0000009c009c7308 */ /* 0x000e620000000800 */
[C---:B---3--:R-:W-:Y:S01]  /*df30*/  FADD.FTZ R14, R153.reuse, R14 ;  /* 0x0000000e990e7221 */ /* 0x048fe20000010000 */
[----:B------:R-:W-:Y:S01]  /*df40*/  FADD.FTZ R159, R196, R159 ;  /* 0x0000009fc49f7221 */ /* 0x000fe20000010000 */
[----:B------:R-:W-:Y:S02]  /*df50*/  F2FP.F16.F32.PACK_AB R205, R153, R205 ;  /* 0x000000cd99cd723e */ /* 0x000fe400000000ff */
[C---:B------:R-:W-:Y:S01]  /*df60*/  F2FP.F16.F32.PACK_AB R196, R160.reuse, R196 ;  /* 0x000000c4a0c4723e */ /* 0x040fe200000000ff */
[----:B------:R-:W-:Y:S02]  /*df70*/  FADD.FTZ R159, R160, R159 ;  /* 0x0000009fa09f7221 */ /* 0x000fe40000010000 */
[----:B------:R-:W3:Y:S01]  /*df80*/  MUFU.EX2 R201, R201 ;  /* 0x000000c900c97308 */ /* 0x000ee20000000800 */
        /* <DEDUP_REMOVED lines=11> */
[----:B---3--:R-:W-:-:S07]  /*e040*/  FADD.FTZ R14, R201, R14 ;  /* 0x0000000ec90e7221 */ /* 0x008fce0000010000 */
[----:B------:R-:W3:Y:S01]  /*e050*/  MUFU.EX2 R154, R175 ;  /* 0x000000af009a7308 */ /* 0x000ee20000000800 */
[C---:B0-----:R-:W-:Y:S01]  /*e060*/  FADD.FTZ R14, R157.reuse, R14 ;  /* 0x0000000e9d0e7221 */ /* 0x041fe20000010000 */
[----:B------:R-:W-:-:S06]  /*e070*/  F2FP.F16.F32.PACK_AB R201, R157, R201 ;  /* 0x000000c99dc9723e */ /* 0x000fcc00000000ff */
[----:B------:R-:W0:Y:S01]  /*e080*/  MUFU.EX2 R197, R197 ;  /* 0x000000c500c57308 */ /* 0x000e220000000800 */
[----:B-1----:R-:W-:-:S07]  /*e090*/  FADD.FTZ R14, R203, R14 ;  /* 0x0000000ecb0e7221 */ /* 0x002fce0000010000 */
[----:B------:R-:W1:Y:S01]  /*e0a0*/  MUFU.EX2 R5, R163 ;  /* 0x000000a300057308 */ /* 0x000e620000000800 */
[C---:B---3--:R-:W-:Y:S01]  /*e0b0*/  FADD.FTZ R14, R154.reuse, R14 ;  /* 0x0000000e9a0e7221 */ /* 0x048fe20000010000 */
[----:B------:R-:W-:-:S06]  /*e0c0*/  F2FP.F16.F32.PACK_AB R203, R154, R203 ;  /* 0x000000cb9acb723e */ /* 0x000fcc00000000ff */
        /* <DEDUP_REMOVED lines=16> */
[----:B0-----:R-:W-:Y:S01]  /*e1d0*/  FADD.FTZ R159, R194, R159 ;  /* 0x0000009fc29f7221 */ /* 0x001fe20000010000 */
[----:B------:R-:W-:Y:S01]  /*e1e0*/  F2FP.F16.F32.PACK_AB R194, R18, R194 ;  /* 0x000000c212c2723e */ /* 0x000fe200000000ff */
[----:B-1----:R-:W-:Y:S02]  /*e1f0*/  FADD.FTZ R5, R158, R14 ;  /* 0x0000000e9e057221 */ /* 0x002fe40000010000 */
[----:B------:R-:W-:Y:S01]  /*e200*/  FADD.FTZ R14, R18, R159 ;  /* 0x0000009f120e7221 */ /* 0x000fe20000010000 */
[----:B------:R-:W-:Y:S02]  /*e210*/  IMAD.MOV.U32 R18, RZ, RZ, R4 ;  /* 0x000000ffff127224 */ /* 0x000fe400078e0004 */
[C---:B---3--:R-:W-:Y:S01]  /*e220*/  FADD.FTZ R5, R20.reuse, R5 ;  /* 0x0000000514057221 */ /* 0x048fe20000010000 */
[----:B------:R-:W-:Y:S01]  /*e230*/  F2FP.F16.F32.PACK_AB R195, R20, R158 ;  /* 0x0000009e14c3723e */ /* 0x000fe200000000ff */
[----:B------:R-:W-:Y:S01]  /*e240*/  IMAD.MOV.U32 R20, RZ, RZ, R3 ;  /* 0x000000ffff147224 */ /* 0x000fe200078e0003 */
[----:B--2---:R-:W-:Y:S06]  /*e250*/  @P2 BRA `(.L_x_2385) ;  /* 0xffffffc4003c2947 */ /* 0x004fec000383ffff */
.L_x_2376:
        /* <DEDUP_REMOVED lines=131> */
.L_x_2386:
        /* <DEDUP_REMOVED lines=8> */
.L_x_2387:
[----:B-1----:R-:W-:Y:S05]  /*eb10*/  @P2 BRA `(.L_x_2388) ;  /* 0x0000000000082947 */ /* 0x002fea0003800000 */
[----:B------:R-:W1:Y:S02]  /*eb20*/  SYNCS.PHASECHK.TRANS64.TRYWAIT P0, [UR8+0x38850], R0 ;  /* 0x03885000ff0075a7 */ /* 0x000e640008000148 */
[----:B-1----:R-:W-:Y:S05]  /*eb30*/  @!P0 BRA `(.L_x_2389) ;  /* 0x000000d800648947 */ /* 0x002fea0003800000 */
.L_x_2388:
[----:B------:R-:W-:Y:S01]  /*eb40*/  R2UR UR4, R17 ;  /* 0x00000000110472ca */ /* 0x000fe200000e0000 */
[----:B------:R-:W2:Y:S01]  /*eb50*/  LDL.LU R2, [R1+0x30] ;  /* 0x0000300001027983 */ /* 0x000ea20000300800 */
[----:B------:R-:W-:Y:S01]  /*eb60*/  WARPGROUP.ARRIVE ;  /* 0x00000000000079c5 */ /* 0x000fe20000000000 */
[----:B------:R-:W-:Y:S01]  /*eb70*/  UMOV UR7, 0x40000040 ;  /* 0x4000004000077882 */ /* 0x000fe20000000000 */
[----:B------:R-:W-:Y:S01]  /*eb80*/  IMAD.U32 R8, RZ, RZ, UR5 ;  /* 0x00000005ff087e24 */ /* 0x000fe2000f8e00ff */
[----:B-1----:R-:W1:Y:S01]  /*eb90*/  SHFL.BFLY PT, R7, R14, 0x2, 0x1f ;  /* 0x0c401f000e077f89 */ /* 0x002e6200000e0000 */
[----:B------:R-:W-:Y:S02]  /*eba0*/  IMAD.U32 R11, RZ, RZ, UR8 ;  /* 0x00000008ff0b7e24 */ /* 0x000fe4000f8e00ff */
[----:B------:R-:W-:Y:S01]  /*ebb0*/  IMAD.MOV.U32 R6, RZ, RZ, RZ ;  /* 0x000000ffff067224 */ /* 0x000fe200078e00ff */
[----:B0-----:R-:W0:Y:S01]  /*ebc0*/  SHFL.BFLY PT, R0, R5, 0x2, 0x1f ;  /* 0x0c401f0005007f89 */ /* 0x001e2200000e0000 */
[----:B------:R-:W-:-:S03]  /*ebd0*/  @!P1 VIADD R11, R11, 0x38860 ;  /* 0x000388600b0b9836 */ /* 0x000fc60000000000 */
[----:B------:R-:W-:Y:S02]  /*ebe0*/  UIADD3 UR4, UR4, 0x400, URZ ;  /* 0x0000040004047890 */ /* 0x000fe4000fffe03f */
[----:B------:R-:W-:Y:S02]  /*ebf0*/  @!P1 PRMT R11, RZ, 0x654, R11 ;  /* 0x00000654ff0b9816 */ /* 0x000fe4000000000b */
[----:B------:R-:W-:-:S04]  /*ec00*/  USHF.R.U32.HI UR4, URZ, 0x4, UR4 ;  /* 0x000000043f047899 */ /* 0x000fc80008011604 */
[----:B------:R-:W-:-:S04]  /*ec10*/  ULOP3.LUT UR4, UR4, 0x3fff, URZ, 0xc0, !UPT ;  /* 0x00003fff04047892 */ /* 0x000fc8000f8ec03f */
[----:B------:R-:W-:-:S04]  /*ec20*/  ULOP3.LUT UR4, UR4, 0x2800000, URZ, 0xfc, !UPT ;  /* 0x0280000004047892 */ /* 0x000fc8000f8efc3f */
[----:B------:R-:W-:Y:S01]  /*ec30*/  UIMAD UR4, UR60, 0xa00, UR4 ;  /* 0x00000a003c0478a4 */ /* 0x000fe2000f8e0204 */
[----:B-1----:R-:W-:Y:S01]  /*ec40*/  FADD.FTZ R7, R7, R14 ;  /* 0x0000000e07077221 */ /* 0x002fe20000010000 */
[----:B------:R-:W-:-:S04]  /*ec50*/  UIADD3 UR60, UR60, 0x1, URZ ;  /* 0x000000013c3c7890 */ /* 0x000fc8000fffe03f */
[----:B------:R-:W-:Y:S01]  /*ec60*/  UISETP.NE.AND UP0, UPT, UR60, 0x2, UPT ;  /* 0x000000023c00788c */ /* 0x000fe2000bf05270 */
[----:B------:R-:W-:Y:S02]  /*ec70*/  UMOV UR6, UR4 ;  /* 0x0000000400067c82 */ /* 0x000fe40008000000 */
[----:B------:R-:W-:Y:S01]  /*ec80*/  HGMMA.64x256x16.F32 R24, R208, gdesc[UR4].tnspB, R24, gsb0 ;  /* 0x43e00004d0187df0 */ /* 0x000fe20008000818 */
[----:B------:R-:W-:Y:S01]  /*ec90*/  UIADD3 UR6, UR4, 0x80, URZ ;  /* 0x0000008004067890 */ /* 0x000fe2000fffe03f */
[----:B------:R-:W-:Y:S01]  /*eca0*/  UMOV UR7, 0x40000040 ;  /* 0x4000004000077882 */ /* 0x000fe20000000000 */
[----:B------:R-:W-:Y:S01]  /*ecb0*/  USEL UR60, UR60, URZ, UP0 ;  /* 0x0000003f3c3c7287 */ /* 0x000fe20008000000 */
[----:B--2---:R-:W-:Y:S01]  /*ecc0*/  R2UR UR9, R2 ;  /* 0x00000000020972ca */ /* 0x004fe200000e0000 */
[----:B0-----:R-:W-:Y:S01]  /*ecd0*/  FADD.FTZ R2, R0, R5 ;  /* 0x0000000500027221 */ /* 0x001fe20000010000 */
[----:B------:R-:W-:Y:S01]  /*ece0*/  IMAD.MOV.U32 R5, RZ, RZ, RZ ;  /* 0x000000ffff057224 */ /* 0x000fe200078e00ff */
[----:B------:R-:W0:Y:S04]  /*ecf0*/  SHFL.BFLY PT, R0, R7, 0x1, 0x1f ;  /* 0x0c201f0007007f89 */ /* 0x000e2800000e0000 */
[----:B------:R-:W1:Y:S01]  /*ed00*/  SHFL.BFLY PT, R9, R2, 0x1, 0x1f ;  /* 0x0c201f0002097f89 */ /* 0x000e6200000e0000 */
[----:B------:R-:W-:-:S02]  /*ed10*/  WARPGROUP.DEPBAR.LE gsb0, 0x0 ;  /* 0x00008000000079c5 */ /* 0x000fc40000010000 */
[----:B------:R-:W-:-:S03]  /*ed20*/  WARPGROUP.ARRIVE ;  /* 0x00000000000079c5 */ /* 0x000fc60000000000 */
[----:B------:R-:W-:-:S11]  /*ed30*/  UIADD3 UR9, UR9, 0x1, URZ ;  /* 0x0000000109097890 */ /* 0x000fd6000fffe03f */
[----:B------:R-:W-:Y:S01]  /*ed40*/  HGMMA.64x256x16.F32 R24, R204, gdesc[UR4].tnspB, R24, gsb0 ;  /* 0x43e00004cc187df0 */ /* 0x000fe20008000818 */
[----:B------:R-:W-:Y:S01]  /*ed50*/  UIADD3 UR6, UR4, 0x100, URZ ;  /* 0x0000010004067890 */ /* 0x000fe2000fffe03f */
[----:B------:R-:W-:Y:S01]  /*ed60*/  UMOV UR7, 0x40000040 ;  /* 0x4000004000077882 */ /* 0x000fe20000000000 */
[----:B0-----:R-:W-:Y:S01]  /*ed70*/  FADD.FTZ R12, R7, R0 ;  /* 0x00000000070c7221 */ /* 0x001fe20000010000 */
[----:B------:R-:W-:Y:S01]  /*ed80*/  IMAD.U32 R7, RZ, RZ, UR5 ;  /* 0x00000005ff077e24 */ /* 0x000fe2000f8e00ff */
[----:B------:R-:W-:Y:S01]  /*ed90*/  R2UR UR5, R16 ;  /* 0x00000000100572ca */ /* 0x000fe200000e0000 */
[----:B------:R-:W-:Y:S02]  /*eda0*/  IMAD.MOV.U32 R0, RZ, RZ, -0x800000 ;  /* 0xff800000ff007424 */ /* 0x000fe400078e00ff */
[----:B-1----:R-:W-:Y:S01]  /*edb0*/  FADD.FTZ R13, R2, R9 ;  /* 0x00000009020d7221 */ /* 0x002fe20000010000 */
[----:B------:R-:W-:Y:S01]  /*edc0*/  FSETP.NE.FTZ.AND P0, PT, R12, RZ, PT ;  /* 0x000000ff0c00720b */ /* 0x000fe20003f15000 */
[----:B------:R-:W-:-:S03]  /*edd0*/  IMAD.MOV.U32 R2, RZ, RZ, -0x800000 ;  /* 0xff800000ff027424 */ /* 0x000fc600078e00ff */
[----:B------:R-:W-:-:S09]  /*ede0*/  FSETP.NE.FTZ.AND P2, PT, R13, RZ, PT ;  /* 0x000000ff0d00720b */ /* 0x000fd20003f55000 */
[----:B------:R-:W0:Y:S01]  /*edf0*/  @P0 MUFU.LG2 R9, R12 ;  /* 0x0000000c00090308 */ /* 0x000e220000000c00 */
[----:B------:R-:W-:-:S07]  /*ee00*/  @P0 FMUL.FTZ R8, R8, 0.69314718246459960938 ;  /* 0x3f31721808080820 */ /* 0x000fce0000410000 */
[----:B------:R-:W1:Y:S08]  /*ee10*/  @P2 MUFU.LG2 R10, R13 ;  /* 0x0000000d000a2308 */ /* 0x000e700000000c00 */
[----:B------:R2:W3:Y:S01]  /*ee20*/  @P0 MUFU.RCP R6, R12 ;  /* 0x0000000c00060308 */ /* 0x0004e20000001000 */
[----:B0-----:R-:W-:-:S04]  /*ee30*/  @P0 FMUL.FTZ R9, R9, 0.69314718246459960938 ;  /* 0x3f31721809090820 */ /* 0x001fc80000410000 */
[----:B------:R-:W-:Y:S01]  /*ee40*/  @P0 FFMA.FTZ R2, R8, R3, R9 ;  /* 0x0000000308020223 */ /* 0x000fe20000010009 */
[----:B------:R-:W-:Y:S01]  /*ee50*/  IMAD.U32 R3, RZ, RZ, UR9 ;  /* 0x00000009ff037e24 */ /* 0x000fe2000f8e00ff */
[----:B------:R-:W-:Y:S01]  /*ee60*/  PLOP3.LUT P0, PT, PT, PT, PT, 0x8, 0x0 ;  /* 0x000000000000781c */ /* 0x000fe20003f0e170 */
[----:B------:R-:W0:Y:S01]  /*ee70*/  @P2 MUFU.RCP R5, R13 ;  /* 0x0000000d00052308 */ /* 0x000e220000001000 */
[----:B--2---:R-:W-:Y:S01]  /*ee80*/  @P2 FMUL.FTZ R12, R7, 0.69314718246459960938 ;  /* 0x3f317218070c2820 */ /* 0x004fe20000410000 */
[----:B-1----:R-:W-:Y:S01]  /*ee90*/  @P2 FMUL.FTZ R7, R10, 0.69314718246459960938 ;  /* 0x3f3172180a072820 */ /* 0x002fe20000410000 */
[----:B------:R1:W-:Y:S03]  /*eea0*/  STL [R1+0x30], R3 ;  /* 0x0000300301007387 */ /* 0x0003e60000100800 */
[----:B------:R-:W-:Y:S01]  /*eeb0*/  @P2 FFMA.FTZ R0, R12, R4, R7 ;  /* 0x000000040c002223 */ /* 0x000fe20000010007 */
[----:B------:R-:W-:-:S02]  /*eec0*/  WARPGROUP.DEPBAR.LE gsb0, 0x0 ;  /* 0x00008000000079c5 */ /* 0x000fc40000010000 */
[----:B------:R-:W-:-:S06]  /*eed0*/  WARPGROUP.ARRIVE ;  /* 0x00000000000079c5 */ /* 0x000fcc0000000000 */
        /* <DEDUP_REMOVED lines=10> */
[----:B------:R-:W-:-:S04]  /*ef80*/  USEL UR4, URZ, 0x1, UP0 ;  /* 0x000000013f047887 */ /* 0x000fc80008000000 */
[----:B------:R-:W-:-:S06]  /*ef90*/  ULOP3.LUT UR5, UR5, UR4, URZ, 0x3c, !UPT ;  /* 0x0000000405057292 */ /* 0x000fcc000f8e3c3f */
[----:B------:R-:W-:Y:S01]  /*efa0*/  IMAD.U32 R16, RZ, RZ, UR5 ;  /* 0x00000005ff107e24 */ /* 0x000fe2000f8e00ff */
[----:B------:R-:W-:Y:S02]  /*efb0*/  WARPGROUP.DEPBAR.LE gsb0, 0x0 ;  /* 0x00008000000079c5 */ /* 0x000fe40000010000 */
[----:B------:R-:W-:-:S12]  /*efc0*/  WARPGROUP.ARRIVE ;  /* 0x00000000000079c5 */ /* 0x000fd80000000000 */
[----:B------:R-:W-:Y:S03]  /*efd0*/  HGMMA.64x256x16.F32 R24, R192, gdesc[UR4].tnspB, R24, gsb0 ;  /* 0x43e00004c0187df0 */ /* 0x000fe60008000818 */
[----:B------:R-:W-:Y:S02]  /*efe0*/  WARPGROUP.DEPBAR.LE gsb0, 0x0 ;  /* 0x00008000000079c5 */ /* 0x000fe40000010000 */
[----:B------:R1:W-:Y:S01]  /*eff0*/  @!P1 SYNCS.ARRIVE.TRANS64.RED.A1T0 RZ, [R11+URZ], RZ ;  /* 0x000000ff0bff99a7 */ /* 0x0003e2000810043f */
[-C--:B---3--:R-:W-:Y:S01]  /*f000*/  FMUL.FTZ R24, R24, R6.reuse ;  /* 0x0000000618187220 */ /* 0x088fe20000410000 */
        /* <DEDUP_REMOVED lines=127> */
.L_x_2359:
        /* <DEDUP_REMOVED lines=15> */
[----:B------:R-:W3:Y:S01]  /*f8f0*/  LDL R3, [R1+0x64] ;  /* 0x0000640001037983 */ /* 0x000ee20000100800 */
[----:B------:R-:W-:Y:S01]  /*f900*/  F2FP.F16.F32.PACK_AB R7, R31, R30 ;  /* 0x0000001e1f07723e */ /* 0x000fe200000000ff */
[----:B------:R-:W-:Y:S01]  /*f910*/  ULDC.64 UR16, c[0x0][0xc00] ;  /* 0x0003000000107ab9 */ /* 0x000fe20000000a00 */
[----:B------:R-:W-:Y:S01]  /*f920*/  R2UR UR9, R217 ;  /* 0x00000000d90972ca */ /* 0x000fe200000e0000 */
[----:B------:R-:W-:Y:S01]  /*f930*/  ULDC.64 UR12, c[0x0][0xc00] ;  /* 0x00030000000c7ab9 */ /* 0x000fe20000000a00 */
[----:B------:R-:W4:Y:S01]  /*f940*/  LDL R174, [R1+0x28] ;  /* 0x0000280001ae7983 */ /* 0x000f220000100800 */
[----:B------:R-:W-:Y:S01]  /*f950*/  ULDC.64 UR22, c[0x0][0x208] ;  /* 0x0000820000167ab9 */ /* 0x000fe20000000a00 */
[----:B------:R-:W-:Y:S01]  /*f960*/  ULDC.64 UR14, c[0x0][0xc08] ;  /* 0x00030200000e7ab9 */ /* 0x000fe20000000a00 */
[----:B------:R-:W-:-:S02]  /*f970*/  R2UR UR20, R214 ;  /* 0x00000000d61472ca */ /* 0x000fc400000e0000 */
[----:B------:R-:W-:Y:S02]  /*f980*/  R2UR UR28, R212 ;  /* 0x00000000d41c72ca */ /* 0x000fe400000e0000 */
[----:B------:R-:W-:-:S04]  /*f990*/  R2UR UR19, R216 ;  /* 0x00000000d81372ca */ /* 0x000fc800000e0000 */
[----:B------:R-:W-:Y:S01]  /*f9a0*/  UIMAD.WIDE UR12, UR9, 0x4, UR12 ;  /* 0x00000004090c78a5 */ /* 0x000fe2000f8e020c */
[----:B------:R-:W-:Y:S01]  /*f9b0*/  UMOV UR10, UR8 ;  /* 0x00000008000a7c82 */ /* 0x000fe20008000000 */
[----:B0-----:R-:W-:Y:S01]  /*f9c0*/  UMOV UR11, UR4 ;  /* 0x00000004000b7c82 */ /* 0x001fe20008000000 */
[----:B------:R-:W-:Y:S01]  /*f9d0*/  UISETP.NE.U32.AND UP0, UPT, UR14, URZ, UPT ;  /* 0x0000003f0e00728c */ /* 0x000fe2000bf05070 */
[----:B------:R-:W-:-:S03]  /*f9e0*/  ULDC UR4, c[0x0][0xad4] ;  /* 0x0002b50000047ab9 */ /* 0x000fc60000000800 */
[----:B------:R-:W-:-:S11]  /*f9f0*/  UISETP.NE.AND.EX UP0, UPT, UR15, URZ, UPT, UP0 ;  /* 0x0000003f0f00728c */ /* 0x000fd6000bf05300 */
[----:B------:R-:W-:Y:S01]  /*fa00*/  @UP0 ULEA UR14, UP1, UR9, UR14, 0x2 ;  /* 0x0000000e090e0291 */ /* 0x000fe2000f82103f */
[----:B------:R-:W-:Y:S01]  /*fa10*/  BAR.SYNC.DEFER_BLOCKING 0x1, 0x100 ;  /* 0x0044000000007b1d */ /* 0x000fe20000010000 */
[----:B--2---:R-:W-:Y:S01]  /*fa20*/  R2UR UR18, R8 ;  /* 0x00000000081272ca */ /* 0x004fe200000e0000 */
[----:B---3--:R-:W-:-:S03]  /*fa30*/  IMAD.WIDE R152, R3, R152, UR10 ;  /* 0x0000000a03987e25 */ /* 0x008fc6000f8e0298 */
[C---:B------:R-:W-:Y:S02]  /*fa40*/  IADD3 R11, P0, R152.reuse, 0x40, RZ ;  /* 0x00000040980b7810 */ /* 0x040fe40007f1e0ff */
[C---:B------:R-:W-:Y:S02]  /*fa50*/  IADD3 R21, P6, R152.reuse, 0x4020, RZ ;  /* 0x0000402098157810 */ /* 0x040fe40007fde0ff */
[----:B------:R-:W-:Y:S02]  /*fa60*/  LOP3.LUT R10, R11, 0x380, RZ, 0xc0, !PT ;  /* 0x000003800b0a7812 */ /* 0x000fe400078ec0ff */
[----:B------:R-:W-:Y:S02]  /*fa70*/  IADD3 R9, P1, R152, 0x20, RZ ;  /* 0x0000002098097810 */ /* 0x000fe40007f3e0ff */
[----:B------:R-:W-:Y:S02]  /*fa80*/  SHF.R.U64 R10, R10, 0x3, RZ ;  /* 0x000000030a0a7819 */ /* 0x000fe400000012ff */
[----:B------:R-:W-:-:S02]  /*fa90*/  LOP3.LUT R20, R21, 0x380, RZ, 0xc0, !PT ;  /* 0x0000038015147812 */ /* 0x000fc400078ec0ff */
[----:B------:R-:W-:Y:S02]  /*faa0*/  LOP3.LUT R5, R152, 0x380, RZ, 0xc0, !PT ;  /* 0x0000038098057812 */ /* 0x000fe400078ec0ff */
[----:B------:R-:W-:Y:S02]  /*fab0*/  LOP3.LUT R8, R9, 0x380, RZ, 0xc0, !PT ;  /* 0x0000038009087812 */ /* 0x000fe400078ec0ff */
[----:B------:R-:W-:Y:S01]  /*fac0*/  LOP3.LUT R10, R10, R11, RZ, 0x3c, !PT ;  /* 0x0000000b0a0a7212 */ /* 0x000fe200078e3cff */
[----:B------:R-:W-:Y:S01]  /*fad0*/  IMAD.X R11, RZ, RZ, R153, P0 ;  /* 0x000000ffff0b7224 */ /* 0x000fe200000e0699 */
[----:B------:R-:W-:Y:S02]  /*fae0*/  SHF.R.U64 R20, R20, 0x3, RZ ;  /* 0x0000000314147819 */ /* 0x000fe400000012ff */
[----:B------:R-:W-:Y:S02]  /*faf0*/  IADD3 R23, P5, R152, 0x4040, RZ ;  /* 0x0000404098177810 */ /* 0x000fe40007fbe0ff */
[----:B------:R-:W-:-:S02]  /*fb00*/  SHF.R.U64 R5, R5, 0x3, RZ ;  /* 0x0000000305057819 */ /* 0x000fc400000012ff */
[----:B------:R-:W-:Y:S02]  /*fb10*/  IADD3 R159, P0, R152, 0x8020, RZ ;  /* 0x00008020989f7810 */ /* 0x000fe40007f1e0ff */
[----:B------:R-:W-:Y:S02]  /*fb20*/  SHF.R.U64 R8, R8, 0x3, RZ ;  /* 0x0000000308087819 */ /* 0x000fe400000012ff */
[----:B------:R-:W-:Y:S01]  /*fb30*/  LOP3.LUT R20, R20, R21, RZ, 0x3c, !PT ;  /* 0x0000001514147212 */ /* 0x000fe200078e3cff */
[--C-:B------:R-:W-:Y:S01]  /*fb40*/  IMAD.X R21, RZ, RZ, R153.reuse, P6 ;  /* 0x000000ffff157224 */ /* 0x100fe200030e0699 */
[----:B------:R-:W-:Y:S02]  /*fb50*/  LOP3.LUT R22, R23, 0x380, RZ, 0xc0, !PT ;  /* 0x0000038017167812 */ /* 0x000fe400078ec0ff */
[----:B------:R-:W-:Y:S01]  /*fb60*/  LOP3.LUT R4, R5, R152, RZ, 0x3c, !PT ;  /* 0x0000009805047212 */ /* 0x000fe200078e3cff */
[----:B------:R-:W-:Y:S01]  /*fb70*/  IMAD.MOV.U32 R5, RZ, RZ, R153 ;  /* 0x000000ffff057224 */ /* 0x000fe200078e0099 */
[----:B------:R-:W-:-:S02]  /*fb80*/  LOP3.LUT R158, R159, 0x380, RZ, 0xc0, !PT ;  /* 0x000003809f9e7812 */ /* 0x000fc400078ec0ff */
[----:B------:R-:W-:Y:S02]  /*fb90*/  IADD3 R18, P6, R152, 0xc000, RZ ;  /* 0x0000c00098127810 */ /* 0x000fe40007fde0ff */
[----:B------:R-:W-:Y:S01]  /*fba0*/  LOP3.LUT R8, R8, R9, RZ, 0x3c, !PT ;  /* 0x0000000908087212 */ /* 0x000fe200078e3cff */
[----:B------:R-:W-:Y:S01]  /*fbb0*/  IMAD.X R9, RZ, RZ, R153, P1 ;  /* 0x000000ffff097224 */ /* 0x000fe200008e0699 */
[----:B------:R-:W-:Y:S02]  /*fbc0*/  SHF.R.U64 R22, R22, 0x3, RZ ;  /* 0x0000000316167819 */ /* 0x000fe400000012ff */
[C---:B------:R-:W-:Y:S02]  /*fbd0*/  IADD3 R13, P4, R152.reuse, 0x60, RZ ;  /* 0x00000060980d7810 */ /* 0x040fe40007f9e0ff */
[C---:B------:R-:W-:Y:S02]  /*fbe0*/  IADD3 R15, P3, R152.reuse, 0x4000, RZ ;  /* 0x00004000980f7810 */ /* 0x040fe40007f7e0ff */
[----:B------:R-:W-:-:S02]  /*fbf0*/  IADD3 R155, P2, R152, 0x4060, RZ ;  /* 0x00004060989b7810 */ /* 0x000fc40007f5e0ff */
[----:B------:R-:W-:Y:S02]  /*fc00*/  IADD3 R157, P1, R152, 0x8000, RZ ;  /* 0x00008000989d7810 */ /* 0x000fe40007f3e0ff */
[----:B------:R-:W-:Y:S02]  /*fc10*/  SHF.R.U64 R158, R158, 0x3, RZ ;  /* 0x000000039e9e7819 */ /* 0x000fe400000012ff */
[----:B------:R-:W-:Y:S02]  /*fc20*/  LOP3.LUT R17, R18, 0x380, RZ, 0xc0, !PT ;  /* 0x0000038012117812 */ /* 0x000fe400078ec0ff */
[----:B------:R-:W-:Y:S02]  /*fc30*/  MOV R3, R4 ;  /* 0x0000000400037202 */ /* 0x000fe40000000f00 */
[----:B------:R-:W-:Y:S02]  /*fc40*/  F2FP.F16.F32.PACK_AB R4, R25, R24 ;  /* 0x000000181904723e */ /* 0x000fe400000000ff */
[----:B------:R-:W-:-:S02]  /*fc50*/  F2FP.F16.F32.PACK_AB R5, R27, R26 ;  /* 0x0000001a1b05723e */ /* 0x000fc400000000ff */
[----:B------:R-:W-:Y:S01]  /*fc60*/  LOP3.LUT R22, R22, R23, RZ, 0x3c, !PT ;  /* 0x0000001716167212 */ /* 0x000fe200078e3cff */
[----:B------:R-:W-:Y:S01]  /*fc70*/  IMAD.X R23, RZ, RZ, R153, P5 ;  /* 0x000000ffff177224 */ /* 0x000fe200028e0699 */
[----:B------:R-:W-:Y:S01]  /*fc80*/  LOP3.LUT R12, R13, 0x380, RZ, 0xc0, !PT ;  /* 0x000003800d0c7812 */ /* 0x000fe200078ec0ff */
[----:B------:R0:W-:Y:S01]  /*fc90*/  STSM.16.M88.4 [R3], R4 ;  /* 0x0000000403007844 */ /* 0x0001e20000000200 */
[----:B------:R-:W-:Y:S02]  /*fca0*/  LOP3.LUT R14, R15, 0x380, RZ, 0xc0, !PT ;  /* 0x000003800f0e7812 */ /* 0x000fe400078ec0ff */
[----:B------:R-:W-:Y:S02]  /*fcb0*/  LOP3.LUT R154, R155, 0x380, RZ, 0xc0, !PT ;  /* 0x000003809b9a7812 */ /* 0x000fe400078ec0ff */
[----:B------:R-:W-:Y:S02]  /*fcc0*/  LOP3.LUT R156, R157, 0x380, RZ, 0xc0, !PT ;  /* 0x000003809d9c7812 */ /* 0x000fe400078ec0ff */
[----:B------:R-:W-:-:S02]  /*fcd0*/  LOP3.LUT R158, R158, R159, RZ, 0x3c, !PT ;  /* 0x0000009f9e9e7212 */ /* 0x000fc400078e3cff */
[----:B------:R-:W-:Y:S02]  /*fce0*/  SHF.R.U64 R17, R17, 0x3, RZ ;  /* 0x0000000311117819 */ /* 0x000fe400000012ff */
[----:B------:R-:W-:Y:S02]  /*fcf0*/  IADD3 R159, P5, R152, 0xc020, RZ ;  /* 0x0000c020989f7810 */ /* 0x000fe40007fbe0ff */
[----:B------:R-:W-:Y:S02]  /*fd00*/  SHF.R.U64 R12, R12, 0x3, RZ ;  /* 0x000000030c0c7819 */ /* 0x000fe400000012ff */
[----:B------:R-:W-:Y:S01]  /*fd10*/  SHF.R.U64 R14, R14, 0x3, RZ ;  /* 0x000000030e0e7819 */ /* 0x000fe200000012ff */
[--C-:B0-----:R-:W-:Y:S01]  /*fd20*/  IMAD.X R5, RZ, RZ, R153.reuse, P6 ;  /* 0x000000ffff057224 */ /* 0x101fe200030e0699 */
[----:B------:R-:W-:Y:S01]  /*fd30*/  SHF.R.U64 R154, R154, 0x3, RZ ;  /* 0x000000039a9a7819 */ /* 0x000fe200000012ff */
[----:B------:R-:W-:Y:S01]  /*fd40*/  IMAD.X R7, RZ, RZ, R153, P5 ;  /* 0x000000ffff077224 */ /* 0x000fe200028e0699 */
[----:B------:R-:W-:-:S02]  /*fd50*/  SHF.R.U64 R156, R156, 0x3, RZ ;  /* 0x000000039c9c7819 */ /* 0x000fc400000012ff */
[----:B------:R-:W-:Y:S02]  /*fd60*/  LOP3.LUT R4, R17, R18, RZ, 0x3c, !PT ;  /* 0x0000001211047212 */ /* 0x000fe400078e3cff */
[----:B------:R-:W-:Y:S02]  /*fd70*/  LOP3.LUT R17, R159, 0x380, RZ, 0xc0, !PT ;  /* 0x000003809f117812 */ /* 0x000fe400078ec0ff */
        /* <DEDUP_REMOVED lines=8> */
[----:B------:R-:W-:-:S02]  /*fe00*/  SHF.R.U64 R6, R17, 0x3, RZ ;  /* 0x0000000311067819 */ /* 0x000fc400000012ff */
[C---:B------:R-:W-:Y:S02]  /*fe10*/  IADD3 R165, P4, R152.reuse, 0x8040, RZ ;  /* 0x0000804098a57810 */ /* 0x040fe40007f9e0ff */
[C---:B------:R-:W-:Y:S02]  /*fe20*/  IADD3 R167, P3, R152.reuse, 0x8060, RZ ;  /* 0x0000806098a77810 */ /* 0x040fe40007f7e0ff */
[C---:B------:R-:W-:Y:S02]  /*fe30*/  IADD3 R163, P2, R152.reuse, 0xc040, RZ ;  /* 0x0000c04098a37810 */ /* 0x040fe40007f5e0ff */
[----:B------:R-:W-:Y:S02]  /*fe40*/  IADD3 R160, P1, R152, 0xc060, RZ ;  /* 0x0000c06098a07810 */ /* 0x000fe40007f3e0ff */
[----:B------:R-:W-:Y:S01]  /*fe50*/  LOP3.LUT R6, R6, R159, RZ, 0x3c, !PT ;  /* 0x0000009f06067212 */ /* 0x000fe200078e3cff */
[----:B------:R-:W-:Y:S01]  /*fe60*/  IMAD.X R159, RZ, RZ, R153, P0 ;  /* 0x000000ffff9f7224 */ /* 0x000fe200000e0699 */
[----:B------:R-:W-:-:S02]  /*fe70*/  LOP3.LUT R164, R165, 0x380, RZ, 0xc0, !PT ;  /* 0x00000380a5a47812 */ /* 0x000fc400078ec0ff */
[----:B------:R-:W-:Y:S02]  /*fe80*/  LOP3.LUT R166, R167, 0x380, RZ, 0xc0, !PT ;  /* 0x00000380a7a67812 */ /* 0x000fe400078ec0ff */
[----:B------:R-:W-:Y:S02]  /*fe90*/  LOP3.LUT R162, R163, 0x380, RZ, 0xc0, !PT ;  /* 0x00000380a3a27812 */ /* 0x000fe400078ec0ff */
[----:B------:R-:W-:Y:S02]  /*fea0*/  LOP3.LUT R161, R160, 0x380, RZ, 0xc0, !PT ;  /* 0x00000380a0a17812 */ /* 0x000fe400078ec0ff */
[----:B------:R-:W-:Y:S02]  /*feb0*/  MOV R169, R20 ;  /* 0x0000001400a97202 */ /* 0x000fe40000000f00 */
[----:B------:R-:W-:Y:S02]  /*fec0*/  MOV R170, R22 ;  /* 0x0000001600aa7202 */ /* 0x000fe40000000f00 */
[----:B------:R-:W-:-:S02]  /*fed0*/  MOV R8, R8 ;  /* 0x0000000800087202 */ /* 0x000fc40000000f00 */
[----:B------:R-:W-:Y:S02]  /*fee0*/  F2FP.F16.F32.PACK_AB R20, R33, R32 ;  /* 0x000000202114723e */ /* 0x000fe400000000ff */
[----:B------:R-:W-:Y:S02]  /*fef0*/  F2FP.F16.F32.PACK_AB R21, R35, R34 ;  /* 0x000000222315723e */ /* 0x000fe400000000ff */
[----:B------:R-:W-:Y:S02]  /*ff00*/  F2FP.F16.F32.PACK_AB R22, R37, R36 ;  /* 0x000000242516723e */ /* 0x000fe400000000ff */
[----:B------:R-:W-:Y:S02]  /*ff10*/  F2FP.F16.F32.PACK_AB R23, R39, R38 ;  /* 0x000000262717723e */ /* 0x000fe400000000ff */
[----:B------:R-:W-:Y:S02]  /*ff20*/  MOV R3, R4 ;  /* 0x0000000400037202 */ /* 0x000fe40000000f00 */
[----:B------:R-:W-:Y:S01]  /*ff30*/  MOV R17, R6 ;  /* 0x0000000600117202 */ /* 0x000fe20000000f00 */
[----:B------:R0:W-:Y:S01]  /*ff40*/  STSM.16.M88.4 [R8], R20 ;  /* 0x0000001408007844 */ /* 0x0001e20000000200 */
[----:B------:R-:W-:-:S02]  /*ff50*/  SHF.R.U64 R164, R164, 0x3, RZ ;  /* 0x00000003a4a47819 */ /* 0x000fc400000012ff */
[----:B------:R-:W-:Y:S02]  /*ff60*/  SHF.R.U64 R166, R166, 0x3, RZ ;  /* 0x00000003a6a67819 */ /* 0x000fe400000012ff */
[----:B------:R-:W-:Y:S02]  /*ff70*/  SHF.R.U64 R162, R162, 0x3, RZ ;  /* 0x00000003a2a27819 */ /* 0x000fe400000012ff */
[----:B------:R-:W-:Y:S02]  /*ff80*/  SHF.R.U64 R161, R161, 0x3, RZ ;  /* 0x00000003a1a17819 */ /* 0x000fe400000012ff */
[----:B------:R-:W-:Y:S02]  /*ff90*/  MOV R152, R10 ;  /* 0x0000000a00987202 */ /* 0x000fe40000000f00 */
[----:B------:R-:W-:Y:S02]  /*ffa0*/  F2FP.F16.F32.PACK_AB R4, R41, R40 ;  /* 0x000000282904723e */ /* 0x000fe400000000ff */
[----:B------:R-:W-:-:S02]  /*ffb0*/  F2FP.F16.F32.PACK_AB R5, R43, R42 ;  /* 0x0000002a2b05723e */ /* 0x000fc400000000ff */
[----:B------:R-:W-:Y:S02]  /*ffc0*/  F2FP.F16.F32.PACK_AB R6, R45, R44 ;  /* 0x0000002c2d06723e */ /* 0x000fe400000000ff */
[----:B------:R-:W-:Y:S02]  /*ffd0*/  F2FP.F16.F32.PACK_AB R7, R47, R46 ;  /* 0x0000002e2f07723e */ /* 0x000fe400000000ff */
[----:B------:R-:W-:Y:S02]  /*ffe0*/  MOV R172, R12 ;  /* 0x0000000c00ac7202 */ /* 0x000fe40000000f00 */
[----:B------:R-:W-:Y:S01]  /*fff0*/  MOV R173, R14 ;  /* 0x0000000e00ad7202 */ /* 0x000fe20000000f00 */
[----:B------:R1:W-:Y:S01]  /*10000*/  STSM.16.M88.4 [R152], R4 ;  /* 0x0000000498007844 */ /* 0x0003e20000000200 */
[----:B0-----:R-:W-:Y:S02]  /*10010*/  F2FP.F16.F32.PACK_AB R8, R49, R48 ;  /* 0x000000303108723e */ /* 0x001fe400000000ff */
[----:B------:R-:W-:-:S02]  /*10020*/  F2FP.F16.F32.PACK_AB R9, R51, R50 ;  /* 0x000000323309723e */ /* 0x000fc400000000ff */
        /* <DEDUP_REMOVED lines=10> */
[----:B------:R-:W-:Y:S01]  /*100d0*/  F2FP.F16.F32.PACK_AB R12, R57, R56 ;  /* 0x00000038390c723e */ /* 0x000fe200000000ff */
[----:B------:R0:W-:Y:S01]  /*100e0*/  STSM.16.M88.4 [R172], R8 ;  /* 0x00000008ac007844 */ /* 0x0001e20000000200 */
[----:B------:R-:W-:-:S02]  /*100f0*/  F2FP.F16.F32.PACK_AB R13, R59, R58 ;  /* 0x0000003a3b0d723e */ /* 0x000fc400000000ff */
[----:B------:R-:W-:Y:S02]  /*10100*/  F2FP.F16.F32.PACK_AB R14, R61, R60 ;  /* 0x0000003c3d0e723e */ /* 0x000fe400000000ff */
[----:B------:R-:W-:Y:S02]  /*10110*/  F2FP.F16.F32.PACK_AB R15, R63, R62 ;  /* 0x0000003e3f0f723e */ /* 0x000fe400000000ff */
[----:B------:R-:W-:Y:S02]  /*10120*/  MOV R171, R154 ;  /* 0x0000009a00ab7202 */ /* 0x000fe40000000f00 */
[----:B------:R-:W-:Y:S01]  /*10130*/  F2FP.F16.F32.PACK_AB R20, R65, R64 ;  /* 0x000000404114723e */ /* 0x000fe200000000ff */
[----:B------:R2:W-:Y:S01]  /*10140*/  STSM.16.M88.4 [R173], R12 ;  /* 0x0000000cad007844 */ /* 0x0005e20000000200 */
[----:B------:R-:W-:Y:S02]  /*10150*/  F2FP.F16.F32.PACK_AB R21, R67, R66 ;  /* 0x000000424315723e */ /* 0x000fe400000000ff */
[----:B------:R-:W-:-:S02]  /*10160*/  F2FP.F16.F32.PACK_AB R22, R69, R68 ;  /* 0x000000444516723e */ /* 0x000fc400000000ff */
[----:B------:R-:W-:Y:S02]  /*10170*/  F2FP.F16.F32.PACK_AB R23, R71, R70 ;  /* 0x000000464717723e */ /* 0x000fe400000000ff */
[----:B------:R-:W-:Y:S02]  /*10180*/  MOV R18, R156 ;  /* 0x0000009c00127202 */ /* 0x000fe40000000f00 */
[----:B------:R-:W-:Y:S01]  /*10190*/  MOV R168, R158 ;  /* 0x0000009e00a87202 */ /* 0x000fe20000000f00 */
[----:B------:R3:W-:Y:S01]  /*101a0*/  STSM.16.M88.4 [R169], R20 ;  /* 0x00000014a9007844 */ /* 0x0007e20000000200 */
[----:B-1----:R-:W-:Y:S02]  /*101b0*/  F2FP.F16.F32.PACK_AB R152, R73, R72 ;  /* 0x000000484998723e */ /* 0x002fe400000000ff */
[----:B------:R-:W-:Y:S02]  /*101c0*/  F2FP.F16.F32.PACK_AB R153, R75, R74 ;  /* 0x0000004a4b99723e */ /* 0x000fe400000000ff */
[----:B------:R-:W-:-:S02]  /*101d0*/  F2FP.F16.F32.PACK_AB R154, R77, R76 ;  /* 0x0000004c4d9a723e */ /* 0x000fc400000000ff */
[----:B------:R-:W-:Y:S02]  /*101e0*/  F2FP.F16.F32.PACK_AB R155, R79, R78 ;  /* 0x0000004e4f9b723e */ /* 0x000fe400000000ff */
[----:B------:R-:W-:Y:S02]  /*101f0*/  F2FP.F16.F32.PACK_AB R156, R81, R80 ;  /* 0x00000050519c723e */ /* 0x000fe400000000ff */
[----:B------:R-:W-:Y:S01]  /*10200*/  F2FP.F16.F32.PACK_AB R157, R83, R82 ;  /* 0x00000052539d723e */ /* 0x000fe200000000ff */
[----:B------:R1:W-:Y:S01]  /*10210*/  STSM.16.M88.4 [R170], R152 ;  /* 0x00000098aa007844 */ /* 0x0003e20000000200 */
[----:B------:R-:W-:Y:S02]  /*10220*/  F2FP.F16.F32.PACK_AB R158, R85, R84 ;  /* 0x00000054559e723e */ /* 0x000fe400000000ff */
[----:B------:R-:W-:Y:S02]  /*10230*/  F2FP.F16.F32.PACK_AB R159, R87, R86 ;  /* 0x00000056579f723e */ /* 0x000fe400000000ff */
[----:B------:R-:W-:-:S02]  /*10240*/  F2FP.F16.F32.PACK_AB R4, R89, R88 ;  /* 0x000000585904723e */ /* 0x000fc400000000ff */
[----:B------:R-:W-:Y:S01]  /*10250*/  F2FP.F16.F32.PACK_AB R5, R91, R90 ;  /* 0x0000005a5b05723e */ /* 0x000fe200000000ff */
[----:B------:R5:W-:Y:S01]  /*10260*/  STSM.16.M88.4 [R171], R156 ;  /* 0x0000009cab007844 */ /* 0x000be20000000200 */
[----:B------:R-:W-:Y:S02]  /*10270*/  F2FP.F16.F32.PACK_AB R6, R93, R92 ;  /* 0x0000005c5d06723e */ /* 0x000fe400000000ff */
[----:B------:R-:W-:Y:S02]  /*10280*/  F2FP.F16.F32.PACK_AB R7, R95, R94 ;  /* 0x0000005e5f07723e */ /* 0x000fe400000000ff */
[----:B0-----:R-:W-:Y:S02]  /*10290*/  F2FP.F16.F32.PACK_AB R8, R97, R96 ;  /* 0x000000606108723e */ /* 0x001fe400000000ff */
        /* <DEDUP_REMOVED lines=10> */
[----:B------:R-:W-:Y:S02]  /*10340*/  MOV R166, R166 ;  /* 0x000000a600a67202 */ /* 0x000fe40000000f00 */
[----:B---3--:R-:W-:Y:S01]  /*10350*/  F2FP.F16.F32.PACK_AB R20, R113, R112 ;  /* 0x000000707114723e */ /* 0x008fe200000000ff */
[----:B------:R0:W-:Y:S01]  /*10360*/  STSM.16.M88.4 [R164], R12 ;  /* 0x0000000ca4007844 */ /* 0x0001e20000000200 */
[----:B------:R-:W-:Y:S02]  /*10370*/  F2FP.F16.F32.PACK_AB R21, R115, R114 ;  /* 0x000000727315723e */ /* 0x000fe400000000ff */
[----:B------:R-:W-:Y:S02]  /*10380*/  F2FP.F16.F32.PACK_AB R22, R117, R116 ;  /* 0x000000747516723e */ /* 0x000fe400000000ff */
[----:B------:R-:W-:Y:S02]  /*10390*/  F2FP.F16.F32.PACK_AB R23, R119, R118 ;  /* 0x000000767717723e */ /* 0x000fe400000000ff */
[----:B-1----:R-:W-:-:S02]  /*103a0*/  F2FP.F16.F32.PACK_AB R152, R121, R120 ;  /* 0x000000787998723e */ /* 0x002fc400000000ff */
[----:B------:R-:W-:Y:S01]  /*103b0*/  F2FP.F16.F32.PACK_AB R153, R123, R122 ;  /* 0x0000007a7b99723e */ /* 0x000fe200000000ff */
[----:B------:R-:W-:Y:S01]  /*103c0*/  STSM.16.M88.4 [R166], R20 ;  /* 0x00000014a6007844 */ /* 0x000fe20000000200 */
[----:B------:R-:W-:Y:S02]  /*103d0*/  F2FP.F16.F32.PACK_AB R154, R125, R124 ;  /* 0x0000007c7d9a723e */ /* 0x000fe400000000ff */
[----:B------:R-:W-:Y:S02]  /*103e0*/  F2FP.F16.F32.PACK_AB R155, R127, R126 ;  /* 0x0000007e7f9b723e */ /* 0x000fe400000000ff */
[----:B-----5:R-:W-:Y:S01]  /*103f0*/  F2FP.F16.F32.PACK_AB R156, R129, R128 ;  /* 0x00000080819c723e */ /* 0x020fe200000000ff */
[----:B0-----:R-:W-:Y:S01]  /*10400*/  IMAD.U32 R12, RZ, RZ, UR12 ;  /* 0x0000000cff0c7e24 */ /* 0x001fe2000f8e00ff */
[----:B------:R-:W-:Y:S01]  /*10410*/  F2FP.F16.F32.PACK_AB R157, R131, R130 ;  /* 0x00000082839d723e */ /* 0x000fe200000000ff */
[----:B------:R-:W-:Y:S01]  /*10420*/  STSM.16.M88.4 [R3], R152 ;  /* 0x0000009803007844 */ /* 0x000fe20000000200 */
[----:B------:R-:W-:Y:S01]  /*10430*/  F2FP.F16.F32.PACK_AB R158, R133, R132 ;  /* 0x00000084859e723e */ /* 0x000fe200000000ff */
[----:B------:R-:W-:Y:S01]  /*10440*/  IMAD.U32 R13, RZ, RZ, UR13 ;  /* 0x0000000dff0d7e24 */ /* 0x000fe2000f8e00ff */
[----:B------:R-:W-:-:S02]  /*10450*/  F2FP.F16.F32.PACK_AB R159, R135, R134 ;  /* 0x00000086879f723e */ /* 0x000fc400000000ff */
[----:B------:R-:W-:Y:S02]  /*10460*/  MOV R162, R162 ;  /* 0x000000a200a27202 */ /* 0x000fe40000000f00 */
[----:B------:R-:W-:Y:S01]  /*10470*/  F2FP.F16.F32.PACK_AB R4, R137, R136 ;  /* 0x000000888904723e */ /* 0x000fe200000000ff */
[----:B------:R-:W-:Y:S01]  /*10480*/  STSM.16.M88.4 [R17], R156 ;  /* 0x0000009c11007844 */ /* 0x000fe20000000200 */
[----:B------:R-:W-:Y:S02]  /*10490*/  F2FP.F16.F32.PACK_AB R5, R139, R138 ;  /* 0x0000008a8b05723e */ /* 0x000fe400000000ff */
[----:B------:R-:W-:Y:S02]  /*104a0*/  F2FP.F16.F32.PACK_AB R6, R141, R140 ;  /* 0x0000008c8d06723e */ /* 0x000fe400000000ff */
[----:B------:R-:W-:Y:S02]  /*104b0*/  F2FP.F16.F32.PACK_AB R7, R143, R142 ;  /* 0x0000008e8f07723e */ /* 0x000fe400000000ff */
[----:B------:R-:W-:-:S02]  /*104c0*/  MOV R160, R160 ;  /* 0x000000a000a07202 */ /* 0x000fc40000000f00 */
[----:B------:R-:W-:Y:S01]  /*104d0*/  F2FP.F16.F32.PACK_AB R8, R145, R144 ;  /* 0x000000909108723e */ /* 0x000fe200000000ff */
[----:B------:R0:W-:Y:S01]  /*104e0*/  STSM.16.M88.4 [R162], R4 ;  /* 0x00000004a2007844 */ /* 0x0001e20000000200 */
[----:B------:R-:W-:Y:S02]  /*104f0*/  F2FP.F16.F32.PACK_AB R9, R147, R146 ;  /* 0x000000929309723e */ /* 0x000fe400000000ff */
[----:B------:R-:W-:Y:S02]  /*10500*/  F2FP.F16.F32.PACK_AB R10, R149, R148 ;  /* 0x00000094950a723e */ /* 0x000fe400000000ff */
[----:B------:R-:W-:Y:S02]  /*10510*/  F2FP.F16.F32.PACK_AB R11, R151, R150 ;  /* 0x00000096970b723e */ /* 0x000fe400000000ff */
[----:B------:R-:W-:Y:S01]  /*10520*/  ISETP.NE.U32.AND P0, PT, RZ, UR16, PT ;  /* 0x00000010ff007c0c */ /* 0x000fe2000bf05070 */
[----:B------:R-:W-:Y:S01]  /*10530*/  UMOV UR25, 0x9b8 ;  /* 0x000009b800197882 */ /* 0x000fe20000000000 */
[----:B----4-:R-:W-:Y:S01]  /*10540*/  R2UR UR26, R174 ;  /* 0x00000000ae1a72ca */ /* 0x010fe200000e0000 */
[----:B------:R1:W-:Y:S01]  /*10550*/  STSM.16.M88.4 [R160], R8 ;  /* 0x00000008a0007844 */ /* 0x0003e20000000200 */
[----:B------:R-:W-:Y:S01]  /*10560*/  BAR.SYNC.DEFER_BLOCKING 0x1, 0x100 ;  /* 0x0044000000007b1d */ /* 0x000fe20000010000 */
[----:B------:R-:W-:-:S13]  /*10570*/  ISETP.NE.AND.EX P0, PT, RZ, UR17, PT, P0 ;  /* 0x00000011ff007c0c */ /* 0x000fda000bf05300 */
[----:B------:R-:W2:Y:S01]  /*10580*/  @P0 LDG.E R12, desc[UR22][R12.64] ;  /* 0x000000160c0c0981 */ /* 0x000ea2000c1e1900 */
[----:B------:R-:W-:Y:S01]  /*10590*/  PLOP3.LUT P4, PT, PT, PT, UP0, 0x80, 0x0 ;  /* 0x000000000000781c */ /* 0x000fe20003f8f008 */
[----:B------:R-:W-:Y:S01]  /*105a0*/  @UP0 ULEA.HI.X UR15, UR9, UR15, UR18, 0x2, UP1 ;  /* 0x0000000f090f0291 */ /* 0x000fe200088f1412 */
[----:B0-----:R-:W-:-:S05]  /*105b0*/  IMAD.U32 R4, RZ, RZ, UR14 ;  /* 0x0000000eff047e24 */ /* 0x001fca000f8e00ff */
[----:B------:R-:W-:-:S06]  /*105c0*/  IMAD.U32 R5, RZ, RZ, UR15 ;  /* 0x0000000fff057e24 */ /* 0x000fcc000f8e00ff */
[----:B------:R0:W3:Y:S01]  /*105d0*/  @P4 LDG.E R3, desc[UR22][R4.64] ;  /* 0x0000001604034981 */ /* 0x0000e2000c1e1900 */
[----:B------:R-:W-:Y:S01]  /*105e0*/  UISETP.NE.AND UP0, UPT, UR20, URZ, UPT ;  /* 0x0000003f1400728c */ /* 0x000fe2000bf05270 */
[----:B------:R-:W-:Y:S01]  /*105f0*/  VIADD R14, R213, UR28 ;  /* 0x0000001cd50e7c36 */ /* 0x000fe20008000000 */
[----:B------:R-:W-:Y:S02]  /*10600*/  ULDC UR22, c[0x0][0xbe8] ;  /* 0x0002fa0000167ab9 */ /* 0x000fe40000000800 */
[----:B------:R-:W-:Y:S02]  /*10610*/  USEL UR4, UR20, UR4, UP0 ;  /* 0x0000000414047287 */ /* 0x000fe40008000000 */
[----:B------:R-:W-:Y:S02]  /*10620*/  UISETP.NE.AND UP1, UPT, UR22, 0x1, UPT ;  /* 0x000000011600788c */ /* 0x000fe4000bf25270 */
[----:B------:R-:W-:Y:S01]  /*10630*/  UISETP.GT.AND UP2, UPT, UR4, 0x1, UPT ;  /* 0x000000010400788c */ /* 0x000fe2000bf44270 */
[----:B0-----:R-:W-:Y:S01]  /*10640*/  IMAD.MOV.U32 R5, RZ, RZ, R14 ;  /* 0x000000ffff057224 */ /* 0x001fe200078e000e */
[----:B------:R-:W-:-:S02]  /*10650*/  UISETP.NE.U32.AND UP0, UPT, UR16, URZ, UPT ;  /* 0x0000003f1000728c */ /* 0x000fc4000bf05070 */
[----:B------:R-:W-:Y:S01]  /*10660*/  USEL UR25, UR25, 0x978, UP2 ;  /* 0x0000097819197887 */ /* 0x000fe20009000000 */
[----:B------:R-:W-:Y:S01]  /*10670*/  PLOP3.LUT P1, PT, PT, PT, UP1, 0x80, 0x0 ;  /* 0x000000000000781c */ /* 0x000fe20003f2f018 */
[----:B------:R-:W-:Y:S01]  /*10680*/  UISETP.NE.AND.EX UP0, UPT, UR17, URZ, UPT, UP0 ;  /* 0x0000003f1100728c */ /* 0x000fe2000bf05300 */
[----:B------:R-:W-:Y:S01]  /*10690*/  UMOV UR4, URZ ;  /* 0x0000003f00047c82 */ /* 0x000fe20008000000 */
[----:B------:R-:W-:Y:S02]  /*106a0*/  USEL UR23, UR19, URZ, UP2 ;  /* 0x0000003f13177287 */ /* 0x000fe40009000000 */
[----:B------:R-:W-:Y:S02]  /*106b0*/  USEL UR9, UR9, URZ, !UP0 ;  /* 0x0000003f09097287 */ /* 0x000fe4000c000000 */
[----:B------:R-:W-:Y:S01]  /*106c0*/  USEL UR24, UR18, URZ, !UP0 ;  /* 0x0000003f12187287 */ /* 0x000fe2000c000000 */
[----:B------:R-:W-:-:S03]  /*106d0*/  @UP1 ULDC UR27, c[0x0][0xbec] ;  /* 0x0002fb00001b1ab9 */ /* 0x000fc60000000800 */
[----:B------:R-:W-:Y:S01]  /*106e0*/  ULDC.64 UR18, c[0x0][UR25+0x220] ;  /* 0x0000880019127abb */ /* 0x000fe20008000a00 */
[----:B------:R-:W-:Y:S01]  /*106f0*/  ULDC.64 UR16, c[0x0][UR25+0x218] ;  /* 0x0000860019107abb */ /* 0x000fe20008000a00 */
[----:B------:R-:W-:Y:S01]  /*10700*/  @P1 IMAD.HI.U32 R4, R14, UR27, RZ ;  /* 0x0000001b0e041c27 */ /* 0x000fe2000f8e00ff */
        /* <DEDUP_REMOVED lines=8> */
[----:B------:R-:W-:Y:S01]  /*10790*/  UIMAD UR20, UR21, UR23, URZ ;  /* 0x00000017151472a4 */ /* 0x000fe2000f8e023f */
[----:B------:R-:W-:Y:S01]  /*107a0*/  IMAD.MOV R7, RZ, RZ, -R5 ;  /* 0x000000ffff077224 */ /* 0x000fe200078e0a05 */
[----:B------:R-:W-:Y:S01]  /*107b0*/  UIMAD UR19, UR18, UR24, UR19 ;  /* 0x00000018121372a4 */ /* 0x000fe2000f8e0213 */
[----:B------:R-:W-:Y:S01]  /*107c0*/  IMAD.U32 R4, RZ, RZ, UR28 ;  /* 0x0000001cff047e24 */ /* 0x000fe2000f8e00ff */
[----:B------:R-:W-:Y:S01]  /*107d0*/  UIADD3 UR20, UR29, UR20, URZ ;  /* 0x000000141d147290 */ /* 0x000fe2000fffe03f */
[----:B------:R-:W-:Y:S01]  /*107e0*/  IMAD R7, R7, UR22, R14 ;  /* 0x0000001607077c24 */ /* 0x000fe2000f8e020e */
[----:B------:R-:W-:Y:S02]  /*107f0*/  UIADD3 UR19, UR17, UR19, URZ ;  /* 0x0000001311137290 */ /* 0x000fe4000fffe03f */
[----:B------:R-:W-:Y:S02]  /*10800*/  UIADD3 UR26, UR15, UR26, URZ ;  /* 0x0000001a0f1a7290 */ /* 0x000fe4000fffe03f */
[----:B-1----:R-:W-:Y:S01]  /*10810*/  IMAD.U32 R8, RZ, RZ, UR20 ;  /* 0x00000014ff087e24 */ /* 0x002fe2000f8e00ff */
[----:B------:R-:W-:-:S02]  /*10820*/  SHF.R.S32.HI R6, RZ, 0x1f, R7 ;  /* 0x0000001fff067819 */ /* 0x000fc40000011407 */
[----:B--2---:R-:W-:-:S13]  /*10830*/  @P0 R2UR UR4, R12 ;  /* 0x000000000c0402ca */ /* 0x004fda00000e0000 */
        /* <DEDUP_REMOVED lines=14> */
[----:B---3--:R-:W-:-:S02]  /*10920*/  @P4 R2UR UR14, R3 ;  /* 0x00000000030e42ca */ /* 0x008fc400000e0000 */
        /* <DEDUP_REMOVED lines=15> */
.L_x_2392:
[----:B------:R-:W2:Y:S04]  /*10a20*/  LDL R10, [R1+0x60] ;  /* 0x00006000010a7983 */ /* 0x000ea80000100800 */
[----:B------:R-:W3:Y:S01]  /*10a30*/  LDL R3, [R1+0x34] ;  /* 0x0000340001037983 */ /* 0x000ee20000100800 */
[----:B------:R-:W-:Y:S01]  /*10a40*/  R2UR UR12, R212 ;  /* 0x00000000d40c72ca */ /* 0x000fe200000e0000 */
[----:B------:R-:W-:Y:S02]  /*10a50*/  ULDC.64 UR18, c[0x0][0x208] ;  /* 0x0000820000127ab9 */ /* 0x000fe40000000a00 */
[----:B------:R-:W-:Y:S04]  /*10a60*/  SHFL.IDX PT, R4, R8, RZ, 0x1c1f ;  /* 0x001c1fff08047589 */ /* 0x000fe800000e0000 */
[----:B------:R-:W0:Y:S04]  /*10a70*/  SHFL.IDX PT, R5, R9, RZ, 0x1c1f ;  /* 0x001c1fff09057589 */ /* 0x000e2800000e0000 */
[----:B------:R-:W-:Y:S04]  /*10a80*/  SHFL.IDX PT, R6, R8, 0x1, 0x1c1f ;  /* 0x003c1f0008067f89 */ /* 0x000fe800000e0000 */
[----:B------:R-:W1:Y:S01]  /*10a90*/  SHFL.IDX PT, R7, R9, 0x1, 0x1c1f ;  /* 0x003c1f0009077f89 */ /* 0x000e6200000e0000 */
[----:B--2---:R-:W-:Y:S01]  /*10aa0*/  VIADD R12, R10, UR12 ;  /* 0x0000000c0a0c7c36 */ /* 0x004fe20008000000 */
[----:B------:R-:W-:Y:S01]  /*10ab0*/  UIMAD UR12, UR14, UR22, URZ ;  /* 0x000000160e0c72a4 */ /* 0x000fe2000f8e023f */
[----:B---3--:R-:W-:-:S02]  /*10ac0*/  LOP3.LUT P0, RZ, R3, 0x3, RZ, 0xc0, !PT ;  /* 0x0000000303ff7812 */ /* 0x008fc4000780c0ff */
[----:B------:R-:W-:-:S03]  /*10ad0*/  VIADD R10, R12, 0x8 ;  /* 0x000000080c0a7836 */ /* 0x000fc60000000000 */
[----:B------:R-:W-:Y:S02]  /*10ae0*/  ISETP.GE.OR P2, PT, R12, UR12, P0 ;  /* 0x0000000c0c007c0c */ /* 0x000fe40008746670 */
[----:B------:R-:W-:-:S11]  /*10af0*/  ISETP.GE.OR P0, PT, R10, UR12, P0 ;  /* 0x0000000c0a007c0c */ /* 0x000fd60008706670 */
        /* <DEDUP_REMOVED lines=159> */
[----:B------:R-:W-:Y:S01]  /*114f0*/  LEA R17, P2, R2, UR10, 0x1 ;  /* 0x0000000a02117c11 */ /* 0x000fe2000f8408ff */
        /* <DEDUP_REMOVED lines=37> */
.L_x_2395:
[----:B------:R-:W-:Y:S05]  /*11750*/  BSYNC B1 ;  /* 0x0000000000017941 */ /* 0x000fea0003800000 */
.L_x_2394:
[----:B0----5:R0:W3:Y:S01]  /*11760*/  SHFL.IDX PT, R25, R18, 0x1, 0x181f ;  /* 0x00381f0012197f89 */ /* 0x0210e200000e0000 */
[----:B------:R-:W-:Y:S03]  /*11770*/  BSSY B1, `(.L_x_2396) ;  /* 0x0000015000017945 */ /* 0x000fe60003800000 */
[----:B------:R0:W4:Y:S01]  /*11780*/  SHFL.IDX PT, R7, R17, 0x1, 0x181f ;  /* 0x00381f0011077f89 */ /* 0x00012200000e0000 */
        /* <DEDUP_REMOVED lines=19> */
.L_x_2397:
[----:B------:R-:W-:Y:S05]  /*118c0*/  BSYNC B1 ;  /* 0x0000000000017941 */ /* 0x000fea0003800000 */
.L_x_2396:
        /* <DEDUP_REMOVED lines=22> */
.L_x_2399:
[----:B------:R-:W-:Y:S05]  /*11a30*/  BSYNC B1 ;  /* 0x0000000000017941 */ /* 0x000fea0003800000 */
.L_x_2398:
[----:B0-----:R-:W-:Y:S01]  /*11a40*/  VIADD R2, R78, 0x60 ;  /* 0x000000604e027836 */ /* 0x001fe20000000000 */
[----:B------:R0:W0:Y:S04]  /*11a50*/  SHFL.IDX PT, R9, R18, 0x3, 0x181f ;  /* 0x00781f0012097f89 */ /* 0x00002800000e0000 */
[----:B------:R-:W-:Y:S01]  /*11a60*/  ISETP.GE.AND P0, PT, R2, UR12, PT ;  /* 0x0000000c02007c0c */ /* 0x000fe2000bf06270 */
[----:B---3--:R-:W3:-:S12]  /*11a70*/  SHFL.IDX PT, R17, R17, 0x3, 0x181f ;  /* 0x00781f0011117f89 */ /* 0x008ed800000e0000 */
        /* <DEDUP_REMOVED lines=22> */
.L_x_2393:
        /* <DEDUP_REMOVED lines=17> */
[C---:B------:R-:W-:Y:S01]  /*11cf0*/  VIADD R174, R19.reuse, 0x38 ;  /* 0x0000003813ae7836 */ /* 0x040fe20000000000 */
[----:B------:R-:W-:Y:S01]  /*11d00*/  UIMAD UR11, UR19, UR15, UR11 ;  /* 0x0000000f130b72a4 */ /* 0x000fe2000f8e020b */
[C---:B------:R-:W-:Y:S01]  /*11d10*/  VIADD R176, R19.reuse, 0x30 ;  /* 0x0000003013b07836 */ /* 0x040fe20000000000 */
[----:B------:R-:W-:Y:S01]  /*11d20*/  UIMAD UR4, UR9, UR17, UR4 ;  /* 0x00000011090472a4 */ /* 0x000fe2000f8e0204 */
[C---:B------:R-:W-:Y:S01]  /*11d30*/  VIADD R178, R19.reuse, 0x28 ;  /* 0x0000002813b27836 */ /* 0x040fe20000000000 */
[----:B------:R-:W-:Y:S01]  /*11d40*/  UIMAD.WIDE.U32 UR10, UR9, UR16, UR10 ;  /* 0x00000010090a72a5 */ /* 0x000fe2000f8e000a */
[C---:B------:R-:W-:Y:S01]  /*11d50*/  VIADD R180, R19.reuse, 0x20 ;  /* 0x0000002013b47836 */ /* 0x040fe20000000000 */
[----:B------:R-:W-:Y:S01]  /*11d60*/  ULDC.64 UR14, c[0x0][0xb48] ;  /* 0x0002d200000e7ab9 */ /* 0x000fe20000000a00 */
[----:B------:R-:W-:Y:S01]  /*11d70*/  @UP1 ULDC UR9, c[0x0][0xbec] ;  /* 0x0002fb0000091ab9 */ /* 0x000fe20000000800 */
[----:B------:R-:W-:Y:S01]  /*11d80*/  UIADD3 UR11, UR11, UR4, URZ ;  /* 0x000000040b0b7290 */ /* 0x000fe2000fffe03f */
[----:B------:R-:W-:Y:S01]  /*11d90*/  @P1 IMAD.HI.U32 R0, R14, UR9, RZ ;  /* 0x000000090e001c27 */ /* 0x000fe2000f8e00ff */
[----:B------:R-:W-:Y:S01]  /*11da0*/  UIADD3 UR8, UR8, 0x38820, URZ ;  /* 0x0003882008087890 */ /* 0x000fe2000fffe03f */
[----:B------:R-:W-:Y:S01]  /*11db0*/  BSSY B1, `(.L_x_2401) ;  /* 0x00000ce000017945 */ /* 0x000fe20003800000 */
[----:B------:R-:W-:Y:S01]  /*11dc0*/  @UP1 ULDC UR4, c[0x0][0xbf0] ;  /* 0x0002fc0000041ab9 */ /* 0x000fe20000000800 */
[----:B------:R-:W-:Y:S01]  /*11dd0*/  UIMAD.WIDE.U32 UR10, UR18, UR14, UR10 ;  /* 0x0000000e120a72a5 */ /* 0x000fe2000f8e000a */
[----:B------:R-:W-:Y:S01]  /*11de0*/  @P1 SHF.R.U32.HI R5, RZ, UR4, R0 ;  /* 0x00000004ff051c19 */ /* 0x000fe20008011600 */
[----:B------:R-:W-:Y:S01]  /*11df0*/  UPRMT UR8, URZ, 0x654, UR8 ;  /* 0x000006543f087896 */ /* 0x000fe20008000008 */
[----:B------:R-:W-:Y:S01]  /*11e00*/  VIADD R182, R19, 0x18 ;  /* 0x0000001813b67836 */ /* 0x000fe20000000000 */
        /* <DEDUP_REMOVED lines=37> */
[C---:B------:R-:W-:Y:S01]  /*12060*/  VIADD R169, R19.reuse, 0x48 ;  /* 0x0000004813a97836 */ /* 0x040fe20000000000 */
[----:B------:R-:W-:Y:S01]  /*12070*/  SHF.R.S32.HI R161, RZ, 0x1f, R229 ;  /* 0x0000001fffa17819 */ /* 0x000fe200000114e5 */
[----:B------:R0:W2:Y:S01]  /*12080*/  SHFL.IDX PT, R3, R11, RZ, 0x1c1f ;  /* 0x001c1fff0b037589 */ /* 0x0000a200000e0000 */
        /* <DEDUP_REMOVED lines=19> */
[----:B------:R-:W-:Y:S02]  /*121c0*/  SHF.R.S32.HI R180, RZ, 0x1f, R180 ;  /* 0x0000001fffb47819 */ /* 0x000fe400000114b4 */
[----:B------:R-:W-:Y:S02]  /*121d0*/  SHF.R.S32.HI R182, RZ, 0x1f, R182 ;  /* 0x0000001fffb67819 */ /* 0x000fe400000114b6 */
[----:B------:R-:W-:Y:S02]  /*121e0*/  SHF.R.S32.HI R184, RZ, 0x1f, R184 ;  /* 0x0000001fffb87819 */ /* 0x000fe400000114b8 */
[----:B------:R-:W-:Y:S01]  /*121f0*/  SHF.R.S32.HI R186, RZ, 0x1f, R186 ;  /* 0x0000001fffba7819 */ /* 0x000fe200000114ba */
[----:B012---:R-:W-:Y:S06]  /*12200*/  @P0 BRA `(.L_x_2402) ;  /* 0x0000000800200947 */ /* 0x007fec0003800000 */
[----:B------:R-:W-:Y:S01]  /*12210*/  ULDC UR4, c[0x0][0xac8] ;  /* 0x0002b20000047ab9 */ /* 0x000fe20000000800 */
[----:B------:R-:W-:Y:S01]  /*12220*/  ULDC.64 UR8, c[0x0][0x208] ;  /* 0x0000820000087ab9 */ /* 0x000fe20000000a00 */
[----:B------:R-:W-:Y:S01]  /*12230*/  ISETP.GE.AND P4, PT, R185, UR4, PT ;  /* 0x00000004b9007c0c */ /* 0x000fe2000bf86270 */
[----:B------:R-:W-:Y:S01]  /*12240*/  VIADD R23, R19, 0xf8 ;  /* 0x000000f813177836 */ /* 0x000fe20000000000 */
[----:B------:R-:W-:Y:S02]  /*12250*/  ISETP.GE.AND P3, PT, R183, UR4, PT ;  /* 0x00000004b7007c0c */ /* 0x000fe4000bf66270 */
[----:B------:R-:W-:Y:S02]  /*12260*/  ISETP.GE.AND P5, PT, R19, UR4, PT ;  /* 0x0000000413007c0c */ /* 0x000fe4000bfa6270 */
[----:B------:R-:W-:Y:S02]  /*12270*/  ISETP.GE.AND P1, PT, R179, UR4, PT ;  /* 0x00000004b3007c0c */ /* 0x000fe4000bf26270 */
[----:B------:R-:W-:-:S02]  /*12280*/  ISETP.GE.AND P0, PT, R181, UR4, PT ;  /* 0x00000004b5007c0c */ /* 0x000fc4000bf06270 */
[----:B------:R-:W-:-:S03]  /*12290*/  SHF.R.S32.HI R17, RZ, 0x1f, R215 ;  /* 0x0000001fff117819 */ /* 0x000fc600000114d7 */
[-C--:B------:R-:W-:Y:S02]  /*122a0*/  @!P4 LEA R4, P2, R185, R2.reuse, 0x2 ;  /* 0x00000002b904c211 */ /* 0x080fe400078410ff */
[----:B------:R-:W-:Y:S02]  /*122b0*/  @!P3 LEA R6, P6, R183, R2, 0x2 ;  /* 0x00000002b706b211 */ /* 0x000fe400078c10ff */
[----:B------:R-:W-:Y:S01]  /*122c0*/  @!P5 IMAD.WIDE R8, R19, 0x4, R2 ;  /* 0x000000041308d825 */ /* 0x000fe200078e0202 */
[-C--:B------:R-:W-:Y:S02]  /*122d0*/  @!P4 LEA.HI.X R5, R185, R3.reuse, R186, 0x2, P2 ;  /* 0x00000003b905c211 */ /* 0x080fe400010f14ba */
[----:B------:R-:W-:Y:S02]  /*122e0*/  ISETP.GE.AND P2, PT, R177, UR4, PT ;  /* 0x00000004b1007c0c */ /* 0x000fe4000bf46270 */
[----:B------:R-:W-:Y:S01]  /*122f0*/  @!P3 LEA.HI.X R7, R183, R3, R184, 0x2, P6 ;  /* 0x00000003b707b211 */ /* 0x000fe200030f14b8 */
[----:B------:R0:W-:Y:S04]  /*12300*/  @!P5 ST.E.64 desc[UR8][R8.64], R24 ;  /* 0x000000180800d985 */ /* 0x0001e8000c101b08 */
[----:B------:R1:W-:Y:S01]  /*12310*/  @!P4 ST.E.64 desc[UR8][R4.64], R28 ;  /* 0x0000001c0400c985 */ /* 0x0003e2000c101b08 */
[----:B------:R-:W-:-:S03]  /*12320*/  ISETP.GE.AND P4, PT, R173, UR4, PT ;  /* 0x00000004ad007c0c */ /* 0x000fc6000bf86270 */
[----:B------:R2:W-:Y:S01]  /*12330*/  @!P3 ST.E.64 desc[UR8][R6.64], R32 ;  /* 0x000000200600b985 */ /* 0x0005e2000c101b08 */
[----:B------:R-:W-:Y:S01]  /*12340*/  ISETP.GE.AND P3, PT, R175, UR4, PT ;  /* 0x00000004af007c0c */ /* 0x000fe2000bf66270 */
[----:B0-----:R-:W-:Y:S01]  /*12350*/  VIADD R25, R19, 0xe8 ;  /* 0x000000e813197836 */ /* 0x001fe20000000000 */
[-C--:B-1----:R-:W-:Y:S02]  /*12360*/  @!P0 LEA R4, P6, R181, R2.reuse, 0x2 ;  /* 0x00000002b5048211 */ /* 0x082fe400078c10ff */
[-C--:B--2---:R-:W-:Y:S02]  /*12370*/  @!P1 LEA R6, P5, R179, R2.reuse, 0x2 ;  /* 0x00000002b3069211 */ /* 0x084fe400078a10ff */
        /* <DEDUP_REMOVED lines=21> */
[-C--:B0-----:R-:W-:Y:S02]  /*124d0*/  @!P0 LEA R4, P4, R169, R2.reuse, 0x2 ;  /* 0x00000002a9048211 */ /* 0x081fe400078810ff */
[----:B-1----:R-:W-:Y:S02]  /*124e0*/  @!P1 LEA R6, P5, R167, R2, 0x2 ;  /* 0x00000002a7069211 */ /* 0x002fe400078a10ff */
        /* <DEDUP_REMOVED lines=29> */
[----:B--2---:R-:W-:-:S02]  /*126c0*/  @!P2 LEA R8, P6, R228, R2, 0x2 ;  /* 0x00000002e408a211 */ /* 0x004fc400078c10ff */
[-C--:B------:R-:W-:Y:S01]  /*126d0*/  @!P4 LEA R14, P0, R226, R2.reuse, 0x2 ;  /* 0x00000002e20ec211 */ /* 0x080fe200078010ff */
[----:B------:R1:W-:Y:S01]  /*126e0*/  @!P1 ST.E.64 desc[UR8][R6.64], R88 ;  /* 0x0000005806009985 */ /* 0x0003e2000c101b08 */
[-C--:B------:R-:W-:Y:S02]  /*126f0*/  @!P2 LEA.HI.X R9, R228, R3.reuse, R160, 0x2, P6 ;  /* 0x00000003e409a211 */ /* 0x080fe400030f14a0 */
[C---:B------:R-:W-:Y:S02]  /*12700*/  @!P5 LEA R12, P1, R227.reuse, R2, 0x2 ;  /* 0x00000002e30cd211 */ /* 0x040fe400078210ff */
[-C--:B------:R-:W-:Y:S01]  /*12710*/  @!P4 LEA.HI.X R15, R226, R3.reuse, R158, 0x2, P0 ;  /* 0x00000003e20fc211 */ /* 0x080fe200000f149e */
[----:B------:R2:W-:Y:S01]  /*12720*/  @!P2 ST.E.64 desc[UR8][R8.64], R92 ;  /* 0x0000005c0800a985 */ /* 0x0005e2000c101b08 */
[----:B------:R-:W-:Y:S02]  /*12730*/  ISETP.GE.AND P2, PT, R224, UR4, PT ;  /* 0x00000004e0007c0c */ /* 0x000fe4000bf46270 */
[----:B------:R-:W-:-:S02]  /*12740*/  @!P5 LEA.HI.X R13, R227, R3, R159, 0x2, P1 ;  /* 0x00000003e30dd211 */ /* 0x000fc400008f149f */
[-C--:B------:R-:W-:Y:S02]  /*12750*/  @!P3 LEA R20, P6, R225, R2.reuse, 0x2 ;  /* 0x00000002e114b211 */ /* 0x080fe400078c10ff */
[----:B------:R-:W-:Y:S01]  /*12760*/  ISETP.GE.AND P1, PT, R223, UR4, PT ;  /* 0x00000004df007c0c */ /* 0x000fe2000bf26270 */
[----:B------:R-:W-:Y:S01]  /*12770*/  @!P5 ST.E.64 desc[UR8][R12.64], R96 ;  /* 0x000000600c00d985 */ /* 0x000fe2000c101b08 */
[----:B------:R-:W-:Y:S02]  /*12780*/  @!P3 LEA.HI.X R21, R225, R3, R157, 0x2, P6 ;  /* 0x00000003e115b211 */ /* 0x000fe400030f149d */
[----:B------:R-:W-:Y:S01]  /*12790*/  ISETP.GE.AND P0, PT, R222, UR4, PT ;  /* 0x00000004de007c0c */ /* 0x000fe2000bf06270 */
[----:B------:R3:W-:Y:S01]  /*127a0*/  @!P4 ST.E.64 desc[UR8][R14.64], R100 ;  /* 0x000000640e00c985 */ /* 0x0007e2000c101b08 */
[----:B------:R-:W-:Y:S02]  /*127b0*/  ISETP.GE.AND P4, PT, R220, UR4, PT ;  /* 0x00000004dc007c0c */ /* 0x000fe4000bf86270 */
[----:B0-----:R-:W-:Y:S01]  /*127c0*/  @!P2 LEA R4, P6, R224, R2, 0x2 ;  /* 0x00000002e004a211 */ /* 0x001fe200078c10ff */
[----:B------:R0:W-:Y:S01]  /*127d0*/  @!P3 ST.E.64 desc[UR8][R20.64], R104 ;  /* 0x000000681400b985 */ /* 0x0001e2000c101b08 */
[----:B------:R-:W-:-:S02]  /*127e0*/  ISETP.GE.AND P3, PT, R221, UR4, PT ;  /* 0x00000004dd007c0c */ /* 0x000fc4000bf66270 */
[----:B------:R-:W-:Y:S02]  /*127f0*/  @!P2 LEA.HI.X R5, R224, R3, R156, 0x2, P6 ;  /* 0x00000003e005a211 */ /* 0x000fe400030f149c */
[----:B-1----:R-:W-:-:S03]  /*12800*/  @!P1 LEA R6, P5, R223, R2, 0x2 ;  /* 0x00000002df069211 */ /* 0x002fc600078a10ff */
[CC--:B--2---:R-:W-:Y:S01]  /*12810*/  @!P0 LEA R8, P6, R222.reuse, R2.reuse, 0x2 ;  /* 0x00000002de088211 */ /* 0x0c4fe200078c10ff */
[----:B------:R1:W-:Y:S01]  /*12820*/  @!P2 ST.E.64 desc[UR8][R4.64], R108 ;  /* 0x0000006c0400a985 */ /* 0x0003e2000c101b08 */
[-C--:B------:R-:W-:Y:S02]  /*12830*/  @!P1 LEA.HI.X R7, R223, R3.reuse, R155, 0x2, P5 ;  /* 0x00000003df079211 */ /* 0x080fe400028f149b */
[-C--:B------:R-:W-:Y:S02]  /*12840*/  @!P0 LEA.HI.X R9, R222, R3.reuse, R154, 0x2, P6 ;  /* 0x00000003de098211 */ /* 0x080fe400030f149a */
[-C--:B---3--:R-:W-:Y:S01]  /*12850*/  @!P4 LEA R14, P5, R220, R2.reuse, 0x2 ;  /* 0x00000002dc0ec211 */ /* 0x088fe200078a10ff */
[----:B------:R2:W-:Y:S01]  /*12860*/  @!P1 ST.E.64 desc[UR8][R6.64], R112 ;  /* 0x0000007006009985 */ /* 0x0005e2000c101b08 */
[----:B------:R-:W-:Y:S01]  /*12870*/  @!P3 LEA R12, P1, R221, R2, 0x2 ;  /* 0x00000002dd0cb211 */ /* 0x000fe200078210ff */
[----:B0-----:R-:W-:Y:S01]  /*12880*/  VIADD R21, R19, 0xf0 ;  /* 0x000000f013157836 */ /* 0x001fe20000000000 */
[----:B------:R-:W-:Y:S01]  /*12890*/  ISETP.GE.AND P2, PT, R219, UR4, PT ;  /* 0x00000004db007c0c */ /* 0x000fe2000bf46270 */
[----:B------:R0:W-:Y:S01]  /*128a0*/  @!P0 ST.E.64 desc[UR8][R8.64], R116 ;  /* 0x0000007408008985 */ /* 0x0001e2000c101b08 */
[----:B------:R-:W-:-:S02]  /*128b0*/  @!P3 LEA.HI.X R13, R221, R3, R153, 0x2, P1 ;  /* 0x00000003dd0db211 */ /* 0x000fc400008f1499 */
[----:B------:R-:W-:Y:S02]  /*128c0*/  ISETP.GE.AND P1, PT, R218, UR4, PT ;  /* 0x00000004da007c0c */ /* 0x000fe4000bf26270 */
[----:B------:R-:W-:Y:S01]  /*128d0*/  @!P4 LEA.HI.X R15, R220, R3, R152, 0x2, P5 ;  /* 0x00000003dc0fc211 */ /* 0x000fe200028f1498 */
[----:B------:R3:W-:Y:S01]  /*128e0*/  @!P3 ST.E.64 desc[UR8][R12.64], R120 ;  /* 0x000000780c00b985 */ /* 0x0007e2000c101b08 */
[----:B------:R-:W-:Y:S02]  /*128f0*/  ISETP.GE.AND P0, PT, R215, UR4, PT ;  /* 0x00000004d7007c0c */ /* 0x000fe4000bf06270 */
[----:B------:R-:W-:Y:S01]  /*12900*/  ISETP.GE.AND P3, PT, R21, UR4, PT ;  /* 0x0000000415007c0c */ /* 0x000fe2000bf66270 */
[----:B------:R4:W-:Y:S01]  /*12910*/  @!P4 ST.E.64 desc[UR8][R14.64], R124 ;  /* 0x0000007c0e00c985 */ /* 0x0009e2000c101b08 */
[----:B------:R-:W-:Y:S02]  /*12920*/  ISETP.GE.AND P4, PT, R25, UR4, PT ;  /* 0x0000000419007c0c */ /* 0x000fe4000bf86270 */
[----:B-1----:R-:W-:-:S03]  /*12930*/  @!P2 LEA R4, P5, R219, R2, 0x2 ;  /* 0x00000002db04a211 */ /* 0x002fc600078a10ff */
[CC--:B--2---:R-:W-:Y:S02]  /*12940*/  @!P1 LEA R6, P6, R218.reuse, R2.reuse, 0x2 ;  /* 0x00000002da069211 */ /* 0x0c4fe400078c10ff */
[-C--:B------:R-:W-:Y:S02]  /*12950*/  @!P2 LEA.HI.X R5, R219, R3.reuse, R22, 0x2, P5 ;  /* 0x00000003db05a211 */ /* 0x080fe400028f1416 */
[----:B0-----:R-:W-:Y:S02]  /*12960*/  @!P0 LEA R8, P5, R215, R2, 0x2 ;  /* 0x00000002d7088211 */ /* 0x001fe400078a10ff */
[-C--:B------:R-:W-:Y:S01]  /*12970*/  @!P1 LEA.HI.X R7, R218, R3.reuse, R18, 0x2, P6 ;  /* 0x00000003da079211 */ /* 0x080fe200030f1412 */
[----:B------:R0:W-:Y:S01]  /*12980*/  @!P2 ST.E.64 desc[UR8][R4.64], R128 ;  /* 0x000000800400a985 */ /* 0x0001e2000c101b08 */
[----:B------:R-:W-:Y:S02]  /*12990*/  ISETP.GE.AND P6, PT, R23, UR4, PT ;  /* 0x0000000417007c0c */ /* 0x000fe4000bfc6270 */
[----:B------:R-:W-:Y:S01]  /*129a0*/  @!P0 LEA.HI.X R9, R215, R3, R17, 0x2, P5 ;  /* 0x00000003d7098211 */ /* 0x000fe200028f1411 */
[----:B------:R0:W-:Y:S01]  /*129b0*/  @!P1 ST.E.64 desc[UR8][R6.64], R132 ;  /* 0x0000008406009985 */ /* 0x0001e2000c101b08 */
[----:B---3--:R-:W-:-:S02]  /*129c0*/  SHF.R.S32.HI R13, RZ, 0x1f, R25 ;  /* 0x0000001fff0d7819 */ /* 0x008fc40000011419 */
[CC--:B------:R-:W-:Y:S01]  /*129d0*/  @!P4 LEA R12, P5, R25.reuse, R2.reuse, 0x2 ;  /* 0x00000002190cc211 */ /* 0x0c0fe200078a10ff */
[----:B------:R0:W-:Y:S01]  /*129e0*/  @!P0 ST.E.64 desc[UR8][R8.64], R136 ;  /* 0x0000008808008985 */ /* 0x0001e2000c101b08 */
[----:B----4-:R-:W-:Y:S02]  /*129f0*/  SHF.R.S32.HI R15, RZ, 0x1f, R21 ;  /* 0x0000001fff0f7819 */ /* 0x010fe40000011415 */
[-C--:B------:R-:W-:Y:S02]  /*12a00*/  @!P4 LEA.HI.X R13, R25, R3.reuse, R13, 0x2, P5 ;  /* 0x00000003190dc211 */ /* 0x080fe400028f140d */
[C---:B------:R-:W-:Y:S02]  /*12a10*/  @!P3 LEA R14, P5, R21.reuse, R2, 0x2 ;  /* 0x00000002150eb211 */ /* 0x040fe400078a10ff */
[----:B------:R-:W-:Y:S01]  /*12a20*/  SHF.R.S32.HI R17, RZ, 0x1f, R23 ;  /* 0x0000001fff117819 */ /* 0x000fe20000011417 */
[----:B------:R0:W-:Y:S01]  /*12a30*/  @!P4 ST.E.64 desc[UR8][R12.64], R140 ;  /* 0x0000008c0c00c985 */ /* 0x0001e2000c101b08 */
[----:B------:R-:W-:-:S02]  /*12a40*/  @!P3 LEA.HI.X R15, R21, R3, R15, 0x2, P5 ;  /* 0x00000003150fb211 */ /* 0x000fc400028f140f */
[----:B------:R-:W-:-:S03]  /*12a50*/  @!P6 LEA R2, P5, R23, R2, 0x2 ;  /* 0x000000021702e211 */ /* 0x000fc600078a10ff */
[----:B------:R0:W-:Y:S01]  /*12a60*/  @!P3 ST.E.64 desc[UR8][R14.64], R144 ;  /* 0x000000900e00b985 */ /* 0x0001e2000c101b08 */
[----:B------:R-:W-:-:S05]  /*12a70*/  @!P6 LEA.HI.X R3, R23, R3, R17, 0x2, P5 ;  /* 0x000000031703e211 */ /* 0x000fca00028f1411 */
[----:B------:R0:W-:Y:S04]  /*12a80*/  @!P6 ST.E.64 desc[UR8][R2.64], R148 ;  /* 0x000000940200e985 */ /* 0x0001e8000c101b08 */
.L_x_2402:
[----:B------:R-:W-:Y:S05]  /*12a90*/  BSYNC B1 ;  /* 0x0000000000017941 */ /* 0x000fea0003800000 */
.L_x_2401:
[----:B------:R-:W-:Y:S01]  /*12aa0*/  ISETP.GE.AND P0, PT, R10, UR12, PT ;  /* 0x0000000c0a007c0c */ /* 0x000fe2000bf06270 */
[----:B0-----:R0:W1:Y:S04]  /*12ab0*/  SHFL.IDX PT, R3, R11, 0x1, 0x1c1f ;  /* 0x003c1f000b037f89 */ /* 0x00106800000e0000 */
        /* <DEDUP_REMOVED lines=11> */
[----:B------:R-:W-:-:S03]  /*12b70*/  SHF.R.S32.HI R0, RZ, 0x1f, R21 ;  /* 0x0000001fff007819 */ /* 0x000fc60000011415 */
[-C--:B--2---:R-:W-:Y:S02]  /*12b80*/  @!P5 LEA R6, P3, R185, R2.reuse, 0x2 ;  /* 0x00000002b906d211 */ /* 0x084fe400078610ff */
[----:B-1----:R-:W-:Y:S02]  /*12b90*/  @!P4 IMAD.WIDE R4, R19, 0x4, R2 ;  /* 0x000000041304c825 */ /* 0x002fe400078e0202 */
[-C--:B------:R-:W-:Y:S02]  /*12ba0*/  @!P5 LEA.HI.X R7, R185, R3.reuse, R186, 0x2, P3 ;  /* 0x00000003b907d211 */ /* 0x080fe400018f14ba */
[-C--:B------:R-:W-:Y:S01]  /*12bb0*/  @!P2 LEA R8, P6, R183, R2.reuse, 0x2 ;  /* 0x00000002b708a211 */ /* 0x080fe200078c10ff */
[----:B------:R0:W-:Y:S01]  /*12bc0*/  @!P4 ST.E.64 desc[UR8][R4.64], R26 ;  /* 0x0000001a0400c985 */ /* 0x0001e2000c101b08 */
[----:B------:R-:W-:Y:S02]  /*12bd0*/  ISETP.GE.AND P3, PT, R177, UR4, PT ;  /* 0x00000004b1007c0c */ /* 0x000fe4000bf66270 */
[----:B------:R-:W-:Y:S01]  /*12be0*/  @!P2 LEA.HI.X R9, R183, R3, R184, 0x2, P6 ;  /* 0x00000003b709a211 */ /* 0x000fe200030f14b8 */
[----:B------:R1:W-:Y:S01]  /*12bf0*/  @!P5 ST.E.64 desc[UR8][R6.64], R30 ;  /* 0x0000001e0600d985 */ /* 0x0003e2000c101b08 */
[----:B------:R-:W-:-:S02]  /*12c00*/  @!P1 LEA R10, P5, R181, R2, 0x2 ;  /* 0x00000002b50a9211 */ /* 0x000fc400078a10ff */
[----:B------:R-:W-:Y:S01]  /*12c10*/  ISETP.GE.AND P4, PT, R175, UR4, PT ;  /* 0x00000004af007c0c */ /* 0x000fe2000bf86270 */
[----:B------:R2:W-:Y:S01]  /*12c20*/  @!P2 ST.E.64 desc[UR8][R8.64], R34 ;  /* 0x000000220800a985 */ /* 0x0005e2000c101b08 */
[-C--:B------:R-:W-:Y:S02]  /*12c30*/  @!P0 LEA R12, P6, R179, R2.reuse, 0x2 ;  /* 0x00000002b30c8211 */ /* 0x080fe400078c10ff */
[-C--:B------:R-:W-:Y:S02]  /*12c40*/  @!P1 LEA.HI.X R11, R181, R3.reuse, R182, 0x2, P5 ;  /* 0x00000003b50b9211 */ /* 0x080fe400028f14b6 */
[----:B------:R-:W-:Y:S02]  /*12c50*/  ISETP.GE.AND P5, PT, R173, UR4, PT ;  /* 0x00000004ad007c0c */ /* 0x000fe4000bfa6270 */
[----:B------:R-:W-:Y:S01]  /*12c60*/  @!P0 LEA.HI.X R13, R179, R3, R180, 0x2, P6 ;  /* 0x00000003b30d8211 */ /* 0x000fe200030f14b4 */
[----:B------:R3:W-:Y:S01]  /*12c70*/  @!P1 ST.E.64 desc[UR8][R10.64], R38 ;  /* 0x000000260a009985 */ /* 0x0007e2000c101b08 */
[----:B0-----:R-:W-:-:S02]  /*12c80*/  @!P3 LEA R4, P6, R177, R2, 0x2 ;  /* 0x00000002b104b211 */ /* 0x001fc400078c10ff */
[----:B------:R-:W-:Y:S01]  /*12c90*/  ISETP.GE.AND P1, PT, R169, UR4, PT ;  /* 0x00000004a9007c0c */ /* 0x000fe2000bf26270 */
[----:B------:R0:W-:Y:S01]  /*12ca0*/  @!P0 ST.E.64 desc[UR8][R12.64], R42 ;  /* 0x0000002a0c008985 */ /* 0x0001e2000c101b08 */
[----:B------:R-:W-:Y:S02]  /*12cb0*/  ISETP.GE.AND P0, PT, R171, UR4, PT ;  /* 0x00000004ab007c0c */ /* 0x000fe4000bf06270 */
[-C--:B-1----:R-:W-:Y:S02]  /*12cc0*/  @!P4 LEA R6, P2, R175, R2.reuse, 0x2 ;  /* 0x00000002af06c211 */ /* 0x082fe400078410ff */
[-C--:B------:R-:W-:Y:S02]  /*12cd0*/  @!P3 LEA.HI.X R5, R177, R3.reuse, R178, 0x2, P6 ;  /* 0x00000003b105b211 */ /* 0x080fe400030f14b2 */
[----:B------:R-:W-:Y:S02]  /*12ce0*/  @!P5 LEA R14, P6, R173, R2, 0x2 ;  /* 0x00000002ad0ed211 */ /* 0x000fe400078c10ff */
[----:B------:R-:W-:Y:S01]  /*12cf0*/  @!P4 LEA.HI.X R7, R175, R3, R176, 0x2, P2 ;  /* 0x00000003af07c211 */ /* 0x000fe200010f14b0 */
[----:B------:R1:W-:Y:S01]  /*12d00*/  @!P3 ST.E.64 desc[UR8][R4.64], R46 ;  /* 0x0000002e0400b985 */ /* 0x0003e2000c101b08 */
[----:B------:R-:W-:-:S02]  /*12d10*/  ISETP.GE.AND P2, PT, R167, UR4, PT ;  /* 0x00000004a7007c0c */ /* 0x000fc4000bf46270 */
[-C--:B------:R-:W-:Y:S01]  /*12d20*/  @!P5 LEA.HI.X R15, R173, R3.reuse, R174, 0x2, P6 ;  /* 0x00000003ad0fd211 */ /* 0x080fe200030f14ae */
[----:B------:R4:W-:Y:S01]  /*12d30*/  @!P4 ST.E.64 desc[UR8][R6.64], R50 ;  /* 0x000000320600c985 */ /* 0x0009e2000c101b08 */
[-C--:B--2---:R-:W-:Y:S02]  /*12d40*/  @!P0 LEA R8, P4, R171, R2.reuse, 0x2 ;  /* 0x00000002ab088211 */ /* 0x084fe400078810ff */
[----:B------:R-:W-:Y:S01]  /*12d50*/  ISETP.GE.AND P3, PT, R234, UR4, PT ;  /* 0x00000004ea007c0c */ /* 0x000fe2000bf66270 */
[----:B------:R2:W-:Y:S01]  /*12d60*/  @!P5 ST.E.64 desc[UR8][R14.64], R54 ;  /* 0x000000360e00d985 */ /* 0x0005e2000c101b08 */
[----:B---3--:R-:W-:Y:S02]  /*12d70*/  @!P1 LEA R10, P5, R169, R2, 0x2 ;  /* 0x00000002a90a9211 */ /* 0x008fe400078a10ff */
[----:B------:R-:W-:Y:S02]  /*12d80*/  @!P0 LEA.HI.X R9, R171, R3, R172, 0x2, P4 ;  /* 0x00000003ab098211 */ /* 0x000fe400020f14ac */
[----:B------:R-:W-:-:S02]  /*12d90*/  ISETP.GE.AND P4, PT, R233, UR4, PT ;  /* 0x00000004e9007c0c */ /* 0x000fc4000bf86270 */
[-C--:B------:R-:W-:Y:S01]  /*12da0*/  @!P1 LEA.HI.X R11, R169, R3.reuse, R170, 0x2, P5 ;  /* 0x00000003a90b9211 */ /* 0x080fe200028f14aa */
[----:B------:R-:W-:Y:S01]  /*12db0*/  @!P0 ST.E.64 desc[UR8][R8.64], R58 ;  /* 0x0000003a08008985 */ /* 0x000fe2000c101b08 */
[----:B------:R-:W-:Y:S02]  /*12dc0*/  ISETP.GE.AND P5, PT, R232, UR4, PT ;  /* 0x00000004e8007c0c */ /* 0x000fe4000bfa6270 */
[CC--:B0-----:R-:W-:Y:S01]  /*12dd0*/  @!P2 LEA R12, P6, R167.reuse, R2.reuse, 0x2 ;  /* 0x00000002a70ca211 */ /* 0x0c1fe200078c10ff */
[----:B------:R0:W-:Y:S01]  /*12de0*/  @!P1 ST.E.64 desc[UR8][R10.64], R62 ;  /* 0x0000003e0a009985 */ /* 0x0001e2000c101b08 */
[----:B------:R-:W-:Y:S02]  /*12df0*/  ISETP.GE.AND P1, PT, R230, UR4, PT ;  /* 0x00000004e6007c0c */ /* 0x000fe4000bf26270 */
[----:B------:R-:W-:Y:S02]  /*12e00*/  @!P2 LEA.HI.X R13, R167, R3, R168, 0x2, P6 ;  /* 0x00000003a70da211 */ /* 0x000fe400030f14a8 */
[----:B-1----:R-:W-:-:S02]  /*12e10*/  @!P3 LEA R4, P6, R234, R2, 0x2 ;  /* 0x00000002ea04b211 */ /* 0x002fc400078c10ff */
[-C--:B----4-:R-:W-:Y:S01]  /*12e20*/  @!P4 LEA R6, P0, R233, R2.reuse, 0x2 ;  /* 0x00000002e906c211 */ /* 0x090fe200078010ff */
[----:B------:R1:W-:Y:S01]  /*12e30*/  @!P2 ST.E.64 desc[UR8][R12.64], R66 ;  /* 0x000000420c00a985 */ /* 0x0003e2000c101b08 */
        /* <DEDUP_REMOVED lines=9> */
[----:B------:R-:W-:Y:S01]  /*12ed0*/  @!P2 LEA R8, P6, R231, R2, 0x2 ;  /* 0x00000002e708a211 */ /* 0x000fe200078c10ff */
[----:B------:R0:W-:Y:S01]  /*12ee0*/  @!P5 ST.E.64 desc[UR8][R14.64], R78 ;  /* 0x0000004e0e00d985 */ /* 0x0001e2000c101b08 */
[----:B------:R-:W-:Y:S02]  /*12ef0*/  ISETP.GE.AND P5, PT, R228, UR4, PT ;  /* 0x00000004e4007c0c */ /* 0x000fe4000bfa6270 */
[----:B------:R-:W-:Y:S02]  /*12f00*/  ISETP.GE.AND P4, PT, R227, UR4, PT ;  /* 0x00000004e3007c0c */ /* 0x000fe4000bf86270 */
[----:B------:R-:W-:-:S02]  /*12f10*/  @!P2 LEA.HI.X R9, R231, R3, R163, 0x2, P6 ;  /* 0x00000003e709a211 */ /* 0x000fc400030f14a3 */
[CC--:B-1----:R-:W-:Y:S02]  /*12f20*/  @!P0 LEA R12, P6, R229.reuse, R2.reuse, 0x2 ;  /* 0x00000002e50c8211 */ /* 0x0c2fe400078c10ff */
[-C--:B------:R-:W-:Y:S01]  /*12f30*/  @!P1 LEA.HI.X R11, R230, R3.reuse, R162, 0x2, P3 ;  /* 0x00000003e60b9211 */ /* 0x080fe200018f14a2 */
[----:B------:R1:W-:Y:S01]  /*12f40*/  @!P2 ST.E.64 desc[UR8][R8.64], R82 ;  /* 0x000000520800a985 */ /* 0x0003e2000c101b08 */
[----:B------:R-:W-:Y:S02]  /*12f50*/  ISETP.GE.AND P3, PT, R226, UR4, PT ;  /* 0x00000004e2007c0c */ /* 0x000fe4000bf66270 */
[----:B------:R-:W-:Y:S01]  /*12f60*/  @!P0 LEA.HI.X R13, R229, R3, R161, 0x2, P6 ;  /* 0x00000003e50d8211 */ /* 0x000fe200030f14a1 */
[----:B------:R4:W-:Y:S01]  /*12f70*/  @!P1 ST.E.64 desc[UR8][R10.64], R86 ;  /* 0x000000560a009985 */ /* 0x0009e2000c101b08 */
[-C--:B--2---:R-:W-:Y:S02]  /*12f80*/  @!P5 LEA R4, P2, R228, R2.reuse, 0x2 ;  /* 0x00000002e404d211 */ /* 0x084fe400078410ff */
[----:B---3--:R-:W-:Y:S01]  /*12f90*/  @!P4 LEA R6, P1, R227, R2, 0x2 ;  /* 0x00000002e306c211 */ /* 0x008fe200078210ff */
[----:B------:R2:W-:Y:S01]  /*12fa0*/  @!P0 ST.E.64 desc[UR8][R12.64], R90 ;  /* 0x0000005a0c008985 */ /* 0x0005e2000c101b08 */
[----:B------:R-:W-:-:S02]  /*12fb0*/  ISETP.GE.AND P0, PT, R225, UR4, PT ;  /* 0x00000004e1007c0c */ /* 0x000fc4000bf06270 */
[-C--:B------:R-:W-:Y:S02]  /*12fc0*/  @!P5 LEA.HI.X R5, R228, R3.reuse, R160, 0x2, P2 ;  /* 0x00000003e405d211 */ /* 0x080fe400010f14a0 */
[----:B------:R-:W-:Y:S02]  /*12fd0*/  ISETP.GE.AND P2, PT, R224, UR4, PT ;  /* 0x00000004e0007c0c */ /* 0x000fe4000bf46270 */
[-C--:B------:R-:W-:Y:S01]  /*12fe0*/  @!P4 LEA.HI.X R7, R227, R3.reuse, R159, 0x2, P1 ;  /* 0x00000003e307c211 */ /* 0x080fe200008f149f */
[----:B------:R3:W-:Y:S01]  /*12ff0*/  @!P5 ST.E.64 desc[UR8][R4.64], R94 ;  /* 0x0000005e0400d985 */ /* 0x0007e2000c101b08 */
[C---:B0-----:R-:W-:Y:S02]  /*13000*/  @!P3 LEA R14, P6, R226.reuse, R2, 0x2 ;  /* 0x00000002e20eb211 */ /* 0x041fe400078c10ff */
[----:B------:R-:W-:Y:S01]  /*13010*/  ISETP.GE.AND P1, PT, R223, UR4, PT ;  /* 0x00000004df007c0c */ /* 0x000fe2000bf26270 */
[----:B------:R0:W-:Y:S01]  /*13020*/  @!P4 ST.E.64 desc[UR8][R6.64], R98 ;  /* 0x000000620600c985 */ /* 0x0001e2000c101b08 */
[----:B------:R-:W-:-:S02]  /*13030*/  @!P3 LEA.HI.X R15, R226, R3, R158, 0x2, P6 ;  /* 0x00000003e20fb211 */ /* 0x000fc400030f149e */
[----:B------:R-:W-:Y:S02]  /*13040*/  ISETP.GE.AND P4, PT, R222, UR4, PT ;  /* 0x00000004de007c0c */ /* 0x000fe4000bf86270 */
[-C--:B-1----:R-:W-:Y:S01]  /*13050*/  @!P0 LEA R8, P6, R225, R2.reuse, 0x2 ;  /* 0x00000002e1088211 */ /* 0x082fe200078c10ff */
[----:B------:R1:W-:Y:S01]  /*13060*/  @!P3 ST.E.64 desc[UR8][R14.64], R102 ;  /* 0x000000660e00b985 */ /* 0x0003e2000c101b08 */
[C---:B----4-:R-:W-:Y:S02]  /*13070*/  @!P2 LEA R10, P3, R224.reuse, R2, 0x2 ;  /* 0x00000002e00aa211 */ /* 0x050fe400078610ff */
[----:B------:R-:W-:Y:S02]  /*13080*/  ISETP.GE.AND P5, PT, R221, UR4, PT ;  /* 0x00000004dd007c0c */ /* 0x000fe4000bfa6270 */
[-C--:B------:R-:W-:Y:S02]  /*13090*/  @!P0 LEA.HI.X R9, R225, R3.reuse, R157, 0x2, P6 ;  /* 0x00000003e1098211 */ /* 0x080fe400030f149d */
[----:B------:R-:W-:-:S02]  /*130a0*/  @!P2 LEA.HI.X R11, R224, R3, R156, 0x2, P3 ;  /* 0x00000003e00ba211 */ /* 0x000fc400018f149c */
[----:B------:R-:W-:Y:S01]  /*130b0*/  ISETP.GE.AND P3, PT, R220, UR4, PT ;  /* 0x00000004dc007c0c */ /* 0x000fe2000bf66270 */
[----:B------:R4:W-:Y:S01]  /*130c0*/  @!P0 ST.E.64 desc[UR8][R8.64], R106 ;  /* 0x0000006a08008985 */ /* 0x0009e2000c101b08 */
[CC--:B--2---:R-:W-:Y:S02]  /*130d0*/  @!P1 LEA R12, P6, R223.reuse, R2.reuse, 0x2 ;  /* 0x00000002df0c9211 */ /* 0x0c4fe400078c10ff */
[CC--:B---3--:R-:W-:Y:S01]  /*130e0*/  @!P4 LEA R4, P0, R222.reuse, R2.reuse, 0x2 ;  /* 0x00000002de04c211 */ /* 0x0c8fe200078010ff */
[----:B------:R-:W-:Y:S01]  /*130f0*/  @!P2 ST.E.64 desc[UR8][R10.64], R110 ;  /* 0x0000006e0a00a985 */ /* 0x000fe2000c101b08 */
[-C--:B------:R-:W-:Y:S02]  /*13100*/  @!P1 LEA.HI.X R13, R223, R3.reuse, R155, 0x2, P6 ;  /* 0x00000003df0d9211 */ /* 0x080fe400030f149b */
[----:B------:R-:W-:Y:S02]  /*13110*/  @!P4 LEA.HI.X R5, R222, R3, R154, 0x2, P0 ;  /* 0x00000003de05c211 */ /* 0x000fe400000f149a */
[----:B------:R-:W-:Y:S01]  /*13120*/  ISETP.GE.AND P0, PT, R219, UR4, PT ;  /* 0x00000004db007c0c */ /* 0x000fe2000bf06270 */
[----:B------:R-:W-:Y:S01]  /*13130*/  @!P1 ST.E.64 desc[UR8][R12.64], R114 ;  /* 0x000000720c009985 */ /* 0x000fe2000c101b08 */
[----:B0-----:R-:W-:-:S02]  /*13140*/  @!P5 LEA R6, P6, R221, R2, 0x2 ;  /* 0x00000002dd06d211 */ /* 0x001fc400078c10ff */
[----:B-1----:R-:W-:Y:S01]  /*13150*/  @!P3 LEA R14, P2, R220, R2, 0x2 ;  /* 0x00000002dc0eb211 */ /* 0x002fe200078410ff */
[----:B------:R0:W-:Y:S01]  /*13160*/  @!P4 ST.E.64 desc[UR8][R4.64], R118 ;  /* 0x000000760400c985 */ /* 0x0001e2000c101b08 */
[-C--:B------:R-:W-:Y:S02]  /*13170*/  @!P5 LEA.HI.X R7, R221, R3.reuse, R153, 0x2, P6 ;  /* 0x00000003dd07d211 */ /* 0x080fe400030f1499 */
[----:B------:R-:W-:Y:S02]  /*13180*/  ISETP.GE.AND P4, PT, R218, UR4, PT ;  /* 0x00000004da007c0c */ /* 0x000fe4000bf86270 */
[----:B------:R-:W-:Y:S01]  /*13190*/  ISETP.GE.AND P1, PT, R21, UR4, PT ;  /* 0x0000000415007c0c */ /* 0x000fe2000bf26270 */
[----:B------:R-:W-:Y:S01]  /*131a0*/  @!P5 ST.E.64 desc[UR8][R6.64], R122 ;  /* 0x0000007a0600d985 */ /* 0x000fe2000c101b08 */
[----:B------:R-:W-:Y:S02]  /*131b0*/  @!P3 LEA.HI.X R15, R220, R3, R152, 0x2, P2 ;  /* 0x00000003dc0fb211 */ /* 0x000fe400010f1498 */
[----:B------:R-:W-:-:S02]  /*131c0*/  ISETP.GE.AND P2, PT, R17, UR4, PT ;  /* 0x0000000411007c0c */ /* 0x000fc4000bf46270 */
[----:B------:R-:W-:Y:S01]  /*131d0*/  ISETP.GE.AND P5, PT, R215, UR4, PT ;  /* 0x00000004d7007c0c */ /* 0x000fe2000bfa6270 */
[----:B------:R1:W-:Y:S01]  /*131e0*/  @!P3 ST.E.64 desc[UR8][R14.64], R126 ;  /* 0x0000007e0e00b985 */ /* 0x0003e2000c101b08 */
[----:B----4-:R-:W-:-:S04]  /*131f0*/  @!P0 LEA R8, P6, R219, R2, 0x2 ;  /* 0x00000002db088211 */ /* 0x010fc800078c10ff */
[-C--:B------:R-:W-:Y:S02]  /*13200*/  @!P0 LEA.HI.X R9, R219, R3.reuse, R22, 0x2, P6 ;  /* 0x00000003db098211 */ /* 0x080fe400030f1416 */
[CC--:B0-----:R-:W-:Y:S02]  /*13210*/  @!P4 LEA R4, P6, R218.reuse, R2.reuse, 0x2 ;  /* 0x00000002da04c211 */ /* 0x0c1fe400078c10ff */
[CC--:B------:R-:W-:Y:S01]  /*13220*/  @!P1 LEA R10, P3, R21.reuse, R2.reuse, 0x2 ;  /* 0x00000002150a9211 */ /* 0x0c0fe200078610ff */
[----:B------:R0:W-:Y:S01]  /*13230*/  @!P0 ST.E.64 desc[UR8][R8.64], R130 ;  /* 0x0000008208008985 */ /* 0x0001e2000c101b08 */
[-C--:B------:R-:W-:Y:S02]  /*13240*/  @!P4 LEA.HI.X R5, R218, R3.reuse, R18, 0x2, P6 ;  /* 0x00000003da05c211 */ /* 0x080fe400030f1412 */
[----:B------:R-:W-:Y:S01]  /*13250*/  @!P1 LEA.HI.X R11, R21, R3, R0, 0x2, P3 ;  /* 0x00000003150b9211 */ /* 0x000fe200018f1400 */
[----:B-1----:R-:W-:Y:S01]  /*13260*/  VIADD R15, R19, 0xf8 ;  /* 0x000000f8130f7836 */ /* 0x002fe20000000000 */
[----:B------:R-:W-:Y:S01]  /*13270*/  SHF.R.S32.HI R7, RZ, 0x1f, R17 ;  /* 0x0000001fff077819 */ /* 0x000fe20000011411 */
[----:B------:R0:W-:Y:S01]  /*13280*/  @!P4 ST.E.64 desc[UR8][R4.64], R134 ;  /* 0x000000860400c985 */ /* 0x0001e2000c101b08 */
[----:B------:R-:W-:-:S02]  /*13290*/  @!P2 LEA R12, P6, R17, R2, 0x2 ;  /* 0x00000002110ca211 */ /* 0x000fc400078c10ff */
[----:B------:R-:W-:Y:S02]  /*132a0*/  ISETP.GE.AND P0, PT, R15, UR4, PT ;  /* 0x000000040f007c0c */ /* 0x000fe4000bf06270 */
[----:B------:R-:W-:Y:S02]  /*132b0*/  SHF.R.S32.HI R0, RZ, 0x1f, R215 ;  /* 0x0000001fff007819 */ /* 0x000fe400000114d7 */
[----:B------:R-:W-:Y:S02]  /*132c0*/  @!P5 LEA R6, P3, R215, R2, 0x2 ;  /* 0x00000002d706d211 */ /* 0x000fe400078610ff */
[-C--:B------:R-:W-:Y:S02]  /*132d0*/  @!P2 LEA.HI.X R13, R17, R3.reuse, R7, 0x2, P6 ;  /* 0x00000003110da211 */ /* 0x080fe400030f1407 */
[----:B------:R-:W-:-:S05]  /*132e0*/  @!P5 LEA.HI.X R7, R215, R3, R0, 0x2, P3 ;  /* 0x00000003d707d211 */ /* 0x000fca00018f1400 */
[----:B------:R0:W-:Y:S04]  /*132f0*/  @!P5 ST.E.64 desc[UR8][R6.64], R138 ;  /* 0x0000008a0600d985 */ /* 0x0001e8000c101b08 */
[----:B------:R0:W-:Y:S04]  /*13300*/  @!P1 ST.E.64 desc[UR8][R10.64], R142 ;  /* 0x0000008e0a009985 */ /* 0x0001e8000c101b08 */
[----:B------:R0:W-:Y:S01]  /*13310*/  @!P2 ST.E.64 desc[UR8][R12.64], R146 ;  /* 0x000000920c00a985 */ /* 0x0001e2000c101b08 */
[----:B------:R-:W-:Y:S05]  /*13320*/  @P0 BRA `(.L_x_2400) ;  /* 0x0000001000440947 */ /* 0x000fea0003800000 */
[----:B------:R-:W-:Y:S01]  /*13330*/  LEA R2, P0, R15, R2, 0x2 ;  /* 0x000000020f027211 */ /* 0x000fe200078010ff */
[----:B------:R-:W-:Y:S01]  /*13340*/  ULDC.64 UR8, c[0x0][0x208] ;  /* 0x0000820000087ab9 */ /* 0x000fe20000000a00 */
[----:B------:R-:W-:-:S04]  /*13350*/  SHF.R.S32.HI R0, RZ, 0x1f, R15 ;  /* 0x0000001fff007819 */ /* 0x000fc8000001140f */
[----:B------:R-:W-:-:S05]  /*13360*/  LEA.HI.X R3, R15, R3, R0, 0x2, P0 ;  /* 0x000000030f037211 */ /* 0x000fca00000f1400 */
[----:B------:R1:W-:Y:S01]  /*13370*/  ST.E.64 desc[UR8][R2.64], R150 ;  /* 0x0000009602007985 */ /* 0x0003e2000c101b08 */
[----:B------:R-:W-:Y:S05]  /*13380*/  BRA `(.L_x_2400) ;  /* 0x00000010002c7947 */ /* 0x000fea0003800000 */
.L_x_2391:
[----:B------:R-:W-:Y:S01]  /*13390*/  ULDC.64 UR8, c[0x0][0xc00] ;  /* 0x0003000000087ab9 */ /* 0x000fe20000000a00 */
[----:B------:R-:W-:Y:S01]  /*133a0*/  R2UR UR4, R217 ;  /* 0x00000000d90472ca */ /* 0x000fe200000e0000 */
[----:B------:R-:W-:Y:S01]  /*133b0*/  UISETP.NE.U32.AND UP0, UPT, UR8, URZ, UPT ;  /* 0x0000003f0800728c */ /* 0x000fe2000bf05070 */
[----:B------:R-:W2:Y:S01]  /*133c0*/  LDL R8, [R1+0x2c] ;  /* 0x00002c0001087983 */ /* 0x000ea20000100800 */
[----:B------:R-:W-:Y:S01]  /*133d0*/  ULDC.64 UR12, c[0x0][0x208] ;  /* 0x00008200000c7ab9 */ /* 0x000fe20000000a00 */
[----:B------:R-:W-:Y:S01]  /*133e0*/  R2UR UR10, R214 ;  /* 0x00000000d60a72ca */ /* 0x000fe200000e0000 */
[----:B------:R-:W-:-:S03]  /*133f0*/  UISETP.NE.AND.EX UP0, UPT, UR9, URZ, UPT, UP0 ;  /* 0x0000003f0900728c */ /* 0x000fc6000bf05300 */
[----:B------:R-:W-:-:S03]  /*13400*/  ULDC.64 UR8, c[0x0][0xc00] ;  /* 0x0003000000087ab9 */ /* 0x000fc60000000a00 */
[----:B------:R-:W-:Y:S02]  /*13410*/  PLOP3.LUT P1, PT, PT, PT, UP0, 0x80, 0x0 ;  /* 0x000000000000781c */ /* 0x000fe40003f2f008 */
[----:B------:R-:W-:-:S06]  /*13420*/  UIMAD.WIDE UR8, UR4, 0x4, UR8 ;  /* 0x00000004040878a5 */ /* 0x000fcc000f8e0208 */
[----:B------:R-:W-:Y:S02]  /*13430*/  IMAD.U32 R2, RZ, RZ, UR8 ;  /* 0x00000008ff027e24 */ /* 0x000fe4000f8e00ff */
[----:B------:R-:W-:Y:S01]  /*13440*/  IMAD.U32 R3, RZ, RZ, UR9 ;  /* 0x00000009ff037e24 */ /* 0x000fe2000f8e00ff */
[----:B------:R-:W-:-:S04]  /*13450*/  ULDC.64 UR8, c[0x0][0xc08] ;  /* 0x0003020000087ab9 */ /* 0x000fc80000000a00 */
[----:B------:R-:W3:Y:S01]  /*13460*/  @P1 LDG.E R7, desc[UR12][R2.64] ;  /* 0x0000000c02071981 */ /* 0x000ee2000c1e1900 */
[----:B------:R-:W-:Y:S01]  /*13470*/  UISETP.NE.U32.AND UP1, UPT, UR8, URZ, UPT ;  /* 0x0000003f0800728c */ /* 0x000fe2000bf25070 */
[----:B------:R-:W0:Y:S03]  /*13480*/  S2R R6, SR_TID.X ;  /* 0x0000000000067919 */ /* 0x000e260000002100 */
[----:B------:R-:W-:-:S11]  /*13490*/  UISETP.NE.AND.EX UP1, UPT, UR9, URZ, UPT, UP1 ;  /* 0x0000003f0900728c */ /* 0x000fd6000bf25310 */
[----:B------:R-:W-:Y:S01]  /*134a0*/  @UP1 ULEA UR8, UP2, UR4, UR8, 0x2 ;  /* 0x0000000804081291 */ /* 0x000fe2000f84103f */
[----:B------:R-:W-:-:S05]  /*134b0*/  PLOP3.LUT P2, PT, PT, PT, UP1, 0x80, 0x0 ;  /* 0x000000000000781c */ /* 0x000fca0003f4f018 */
[----:B------:R-:W-:Y:S02]  /*134c0*/  IMAD.U32 R4, RZ, RZ, UR8 ;  /* 0x00000008ff047e24 */ /* 0x000fe4000f8e00ff */
[----:B0-----:R-:W-:-:S05]  /*134d0*/  VIADD R6, R6, 0xffffff80 ;  /* 0xffffff8006067836 */ /* 0x001fca0000000000 */
[----:B------:R-:W-:Y:S02]  /*134e0*/  ISETP.GT.AND P0, PT, R6, 0x7f, PT ;  /* 0x0000007f0600780c */ /* 0x000fe40003f04270 */
[----:B--2---:R-:W-:-:S13]  /*134f0*/  R2UR UR11, R8 ;  /* 0x00000000080b72ca */ /* 0x004fda00000e0000 */
[----:B------:R-:W-:-:S03]  /*13500*/  @UP1 ULEA.HI.X UR9, UR4, UR9, UR11, 0x2, UP2 ;  /* 0x0000000904091291 */ /* 0x000fc600090f140b */
[----:B------:R-:W-:Y:S02]  /*13510*/  ULDC UR4, c[0x0][0xa88] ;  /* 0x0002a20000047ab9 */ /* 0x000fe40000000800 */
[----:B------:R-:W-:Y:S01]  /*13520*/  IMAD.U32 R0, RZ, RZ, UR4 ;  /* 0x00000004ff007e24 */ /* 0x000fe2000f8e00ff */
[----:B------:R-:W-:Y:S01]  /*13530*/  UMOV UR4, URZ ;  /* 0x0000003f00047c82 */ /* 0x000fe20008000000 */
[----:B------:R-:W-:Y:S01]  /*13540*/  UISETP.NE.AND UP1, UPT, UR10, URZ, UPT ;  /* 0x0000003f0a00728c */ /* 0x000fe2000bf25270 */
[----:B---3--:R-:W-:Y:S01]  /*13550*/  @P1 R2UR UR4, R7 ;  /* 0x00000000070412ca */ /* 0x008fe200000e0000 */
[----:B------:R-:W-:-:S05]  /*13560*/  IMAD.U32 R5, RZ, RZ, UR9 ;  /* 0x00000009ff057e24 */ /* 0x000fca000f8e00ff */
[----:B------:R0:W5:Y:S04]  /*13570*/  @P2 LDG.E R0, desc[UR12][R4.64] ;  /* 0x0000000c04002981 */ /* 0x000168000c1e1900 */
[----:B------:R-:W-:Y:S02]  /*13580*/  @!UP1 ULDC UR10, c[0x0][0xad4] ;  /* 0x0002b500000a9ab9 */ /* 0x000fe40000000800 */
[----:B------:R-:W-:Y:S01]  /*13590*/  IMAD.U32 R214, RZ, RZ, UR10 ;  /* 0x0000000affd67e24 */ /* 0x000fe2000f8e00ff */
[----:B------:R-:W-:Y:S01]  /*135a0*/  USHF.R.S32.HI UR21, URZ, 0x1f, UR4 ;  /* 0x0000001f3f157899 */ /* 0x000fe20008011404 */
[----:B------:R-:W-:Y:S11]  /*135b0*/  @P2 BRA `(.L_x_2403) ;  /* 0x0000000000142947 */ /* 0x000ff60003800000 */
[----:B------:R-:W-:Y:S05]  /*135c0*/  @!P1 BRA `(.L_x_2403) ;  /* 0x0000000000109947 */ /* 0x000fea0003800000 */
[----:B------:R-:W-:Y:S02]  /*135d0*/  ULDC.64 UR8, c[0x0][0x208] ;  /* 0x0000820000087ab9 */ /* 0x000fe40000000a00 */
[----:B0-----:R-:W2:Y:S04]  /*135e0*/  LDG.E R5, desc[UR8][R2.64] ;  /* 0x0000000802057981 */ /* 0x001ea8000c1e1900 */
[----:B-----5:R-:W2:Y:S02]  /*135f0*/  LDG.E R0, desc[UR8][R2.64+0x4] ;  /* 0x0000040802007981 */ /* 0x020ea4000c1e1900 */
[----:B--2---:R-:W-:-:S07]  /*13600*/  IMAD.IADD R0, R0, 0x1, -R5 ;  /* 0x0000000100007824 */ /* 0x004fce00078e0a05 */
.L_x_2403:
[----:B------:R-:W-:Y:S01]  /*13610*/  R2UR UR9, R217 ;  /* 0x00000000d90972ca */ /* 0x000fe200000e0000 */
[----:B------:R-:W-:Y:S01]  /*13620*/  BSSY B1, `(.L_x_2404) ;  /* 0x0000040000017945 */ /* 0x000fe20003800000 */
[----:B------:R-:W-:-:S11]  /*13630*/  R2UR UR8, R8 ;  /* 0x00000000080872ca */ /* 0x000fd600000e0000 */
[----:B------:R-:W-:Y:S02]  /*13640*/  USEL UR12, UR9, URZ, !UP0 ;  /* 0x0000003f090c7287 */ /* 0x000fe4000c000000 */
[----:B------:R-:W-:Y:S01]  /*13650*/  USEL UR13, UR8, URZ, !UP0 ;  /* 0x0000003f080d7287 */ /* 0x000fe2000c000000 */
[----:B------:R-:W-:Y:S11]  /*13660*/  @P0 BRA `(.L_x_2405) ;  /* 0x0000000000ec0947 */ /* 0x000ff60003800000 */
[----:B0-----:R-:W0:Y:S01]  /*13670*/  S2R R4, SR_TID.X ;  /* 0x0000000000047919 */ /* 0x001e220000002100 */
[----:B------:R-:W1:Y:S01]  /*13680*/  LDC R9, c[0x0][0xbe8] ;  /* 0x0002fa00ff097b82 */ /* 0x000e620000000800 */
[----:B------:R-:W-:-:S13]  /*13690*/  R2UR UR8, R212 ;  /* 0x00000000d40872ca */ /* 0x000fda00000e0000 */
[----:B------:R-:W-:Y:S02]  /*136a0*/  IMAD.U32 R3, RZ, RZ, UR8 ;  /* 0x00000008ff037e24 */ /* 0x000fe4000f8e00ff */
[----:B-1---5:R-:W-:-:S03]  /*136b0*/  IMAD R2, R0, R9, RZ ;  /* 0x0000000900027224 */ /* 0x022fc600078e02ff */
[----:B0-----:R-:W-:-:S04]  /*136c0*/  IADD3 R4, R3, -0x80, R4 ;  /* 0xffffff8003047810 */ /* 0x001fc80007ffe004 */
[----:B------:R-:W-:-:S13]  /*136d0*/  ISETP.GE.AND P0, PT, R4, R2, PT ;  /* 0x000000020400720c */ /* 0x000fda0003f06270 */
[----:B------:R-:W-:Y:S05]  /*136e0*/  @P0 BRA `(.L_x_2405) ;  /* 0x0000000000cc0947 */ /* 0x000fea0003800000 */
[----:B------:R-:W2:Y:S01]  /*136f0*/  LDL R5, [R1+0x28] ;  /* 0x0000280001057983 */ /* 0x000ea20000100800 */
[----:B------:R-:W-:Y:S01]  /*13700*/  ISETP.NE.AND P0, PT, R9, 0x1, PT ;  /* 0x000000010900780c */ /* 0x000fe20003f05270 */
[----:B------:R-:W-:Y:S01]  /*13710*/  UMOV UR19, 0x9b8 ;  /* 0x000009b800137882 */ /* 0x000fe20000000000 */
[----:B------:R-:W-:Y:S01]  /*13720*/  R2UR UR9, R214 ;  /* 0x00000000d60972ca */ /* 0x000fe200000e0000 */
[----:B------:R-:W-:Y:S01]  /*13730*/  ULDC.64 UR24, c[0x0][0x208] ;  /* 0x0000820000187ab9 */ /* 0x000fe20000000a00 */
[----:B------:R-:W-:-:S09]  /*13740*/  R2UR UR8, R216 ;  /* 0x00000000d80872ca */ /* 0x000fd200000e0000 */
        /* <DEDUP_REMOVED lines=12> */
[----:B------:R-:W-:Y:S02]  /*13810*/  UIMAD UR15, UR14, UR13, UR15 ;  /* 0x0000000d0e0f72a4 */ /* 0x000fe4000f8e020f */
[----:B------:R-:W-:-:S02]  /*13820*/  UIADD3 UR16, UR23, UR16, URZ ;  /* 0x0000001017107290 */ /* 0x000fc4000fffe03f */
[----:B------:R-:W-:-:S04]  /*13830*/  IMAD.U32 R3, RZ, RZ, UR23 ;  /* 0x00000017ff037e24 */ /* 0x000fc8000f8e00ff */
[----:B------:R-:W-:Y:S01]  /*13840*/  IMAD.U32 R8, RZ, RZ, UR16 ;  /* 0x00000010ff087e24 */ /* 0x000fe2000f8e00ff */
[----:B--2---:R-:W-:Y:S01]  /*13850*/  R2UR UR20, R5 ;  /* 0x00000000051472ca */ /* 0x004fe200000e0000 */
[----:B------:R-:W-:Y:S01]  /*13860*/  IMAD.MOV.U32 R5, RZ, RZ, R4 ;  /* 0x000000ffff057224 */ /* 0x000fe200078e0004 */
[----:B-1----:R-:W-:Y:S01]  /*13870*/  @P0 SHF.R.U32.HI R5, RZ, R7, R2 ;  /* 0x00000007ff050219 */ /* 0x002fe20000011602 */
[----:B------:R-:W-:-:S04]  /*13880*/  IMAD.U32 R2, RZ, RZ, UR22 ;  /* 0x00000016ff027e24 */ /* 0x000fc8000f8e00ff */
[----:B------:R-:W-:-:S04]  /*13890*/  IMAD.MOV R7, RZ, RZ, -R5 ;  /* 0x000000ffff077224 */ /* 0x000fc800078e0a05 */
[----:B------:R-:W-:Y:S02]  /*138a0*/  IMAD R7, R9, R7, R4 ;  /* 0x0000000709077224 */ /* 0x000fe400078e0204 */
[----:B------:R-:W-:Y:S02]  /*138b0*/  UIMAD.WIDE.U32 UR10, UR8, UR20, URZ ;  /* 0x00000014080a72a5 */ /* 0x000fe4000f8e003f */
[----:B------:R-:W-:Y:S01]  /*138c0*/  UIMAD UR20, UR9, UR20, URZ ;  /* 0x00000014091472a4 */ /* 0x000fe2000f8e023f */
[----:B------:R-:W-:Y:S01]  /*138d0*/  SHF.R.S32.HI R4, RZ, 0x1f, R7 ;  /* 0x0000001fff047819 */ /* 0x000fe20000011407 */
[----:B------:R-:W-:Y:S02]  /*138e0*/  UIMAD.WIDE.U32 UR8, UR14, UR12, URZ ;  /* 0x0000000c0e0872a5 */ /* 0x000fe4000f8e003f */
[----:B------:R-:W-:Y:S02]  /*138f0*/  UIADD3 UR20, UR11, UR20, URZ ;  /* 0x000000140b147290 */ /* 0x000fe4000fffe03f */
[----:B------:R-:W-:-:S02]  /*13900*/  UIADD3 UR10, UP1, UP2, UR8, UR10, UR4 ;  /* 0x0000000a080a7290 */ /* 0x000fc4000fa3e004 */
[----:B------:R-:W-:-:S03]  /*13910*/  UIADD3 UR15, UR9, UR15, URZ ;  /* 0x0000000f090f7290 */ /* 0x000fc6000fffe03f */
[----:B------:R-:W-:Y:S01]  /*13920*/  ULDC.64 UR8, c[0x0][UR19+0x210] ;  /* 0x0000840013087abb */ /* 0x000fe20008000a00 */
[----:B------:R-:W-:Y:S01]  /*13930*/  IADD3 R2, P0, P1, R5, UR10, R2 ;  /* 0x0000000a05027c10 */ /* 0x000fe2000f91e002 */
[----:B------:R-:W-:Y:S01]  /*13940*/  UIADD3.X UR10, UR15, UR20, UR21, UP1, UP2 ;  /* 0x000000140f0a7290 */ /* 0x000fe20008fe4415 */
[----:B------:R-:W-:Y:S01]  /*13950*/  SHF.R.S32.HI R5, RZ, 0x1f, R5 ;  /* 0x0000001fff057819 */ /* 0x000fe20000011405 */
[----:B------:R-:W-:-:S04]  /*13960*/  IMAD R9, R7, UR9, RZ ;  /* 0x0000000907097c24 */ /* 0x000fc8000f8e02ff */
[----:B------:R-:W-:Y:S01]  /*13970*/  IADD3.X R3, R5, UR10, R8, P0, P1 ;  /* 0x0000000a05037c10 */ /* 0x000fe200087e2408 */
[----:B------:R-:W-:Y:S01]  /*13980*/  IMAD R9, R4, UR8, R9 ;  /* 0x0000000804097c24 */ /* 0x000fe2000f8e0209 */
[----:B------:R-:W-:Y:S01]  /*13990*/  ULDC.64 UR10, c[0x0][0xba8] ;  /* 0x0002ea00000a7ab9 */ /* 0x000fe20000000a00 */
        /* <DEDUP_REMOVED lines=8> */
.L_x_2405:
[----:B------:R-:W-:Y:S05]  /*13a20*/  BSYNC B1 ;  /* 0x0000000000017941 */ /* 0x000fea0003800000 */
.L_x_2404:
[----:B------:R-:W-:-:S13]  /*13a30*/  R2UR UR8, R214 ;  /* 0x00000000d60872ca */ /* 0x000fda00000e0000 */
[----:B------:R-:W-:-:S06]  /*13a40*/  UISETP.GT.AND UP0, UPT, UR8, 0x1, UPT ;  /* 0x000000010800788c */ /* 0x000fcc000bf04270 */
[----:B------:R-:W-:-:S13]  /*13a50*/  PLOP3.LUT P0, PT, PT, PT, UP0, 0x80, 0x0 ;  /* 0x000000000000781c */ /* 0x000fda0003f0f008 */
[----:B------:R-:W-:Y:S05]  /*13a60*/  @P0 BRA `(.L_x_2400) ;  /* 0x0000000800740947 */ /* 0x000fea0003800000 */
[----:B------:R-:W2:Y:S01]  /*13a70*/  LDL.LU R2, [R1+0x28] ;  /* 0x0000280001027983 */ /* 0x000ea20000300800 */
[----:B------:R-:W3:Y:S01]  /*13a80*/  LDC R11, c[0x0][0xbe8] ;  /* 0x0002fa00ff0b7b82 */ /* 0x000ee20000000800 */
[----:B-1----:R-:W-:Y:S01]  /*13a90*/  SHF.R.S32.HI R3, RZ, 0x1f, R6 ;  /* 0x0000001fff037819 */ /* 0x002fe20000011406 */
[----:B------:R-:W-:Y:S01]  /*13aa0*/  ULDC.64 UR10, c[0x0][0xaa0] ;  /* 0x0002a800000a7ab9 */ /* 0x000fe20000000a00 */
[----:B------:R-:W-:Y:S01]  /*13ab0*/  R2UR UR14, R212 ;  /* 0x00000000d40e72ca */ /* 0x000fe200000e0000 */
[----:B------:R-:W-:Y:S01]  /*13ac0*/  UIMAD.WIDE.U32 UR8, UR4, UR10, URZ ;  /* 0x0000000a040872a5 */ /* 0x000fe2000f8e003f */
[----:B------:R-:W-:Y:S01]  /*13ad0*/  BSSY B1, `(.L_x_2406) ;  /* 0x0000051000017945 */ /* 0x000fe20003800000 */
[----:B------:R-:W-:-:S04]  /*13ae0*/  UIMAD UR10, UR21, UR10, URZ ;  /* 0x0000000a150a72a4 */ /* 0x000fc8000f8e023f */
[----:B------:R-:W-:-:S04]  /*13af0*/  UIMAD UR10, UR4, UR11, UR10 ;  /* 0x0000000b040a72a4 */ /* 0x000fc8000f8e020a */
[----:B------:R-:W-:-:S03]  /*13b00*/  UIADD3 UR9, UR9, UR10, URZ ;  /* 0x0000000a09097290 */ /* 0x000fc6000fffe03f */
[----:B------:R-:W-:Y:S01]  /*13b10*/  ULDC.64 UR10, c[0x0][0xae8] ;  /* 0x0002ba00000a7ab9 */ /* 0x000fe20000000a00 */
[----:B---3--:R-:W-:-:S13]  /*13b20*/  ISETP.NE.AND P0, PT, R11, 0x1, PT ;  /* 0x000000010b00780c */ /* 0x008fda0003f05270 */
[----:B------:R-:W1:Y:S01]  /*13b30*/  @P0 LDC R7, c[0x0][0xbf0] ;  /* 0x0002fc00ff070b82 */ /* 0x000e620000000800 */
[----:B--2---:R-:W-:Y:S02]  /*13b40*/  R2UR UR15, R2 ;  /* 0x00000000020f72ca */ /* 0x004fe400000e0000 */
[----:B------:R-:W-:-:S05]  /*13b50*/  LEA.HI R2, R3, R6, RZ, 0x3 ;  /* 0x0000000603027211 */ /* 0x000fca00078f18ff */
[----:B------:R-:W2:Y:S01]  /*13b60*/  @P0 LDC R3, c[0x0][0xbec] ;  /* 0x0002fb00ff030b82 */ /* 0x000ea20000000800 */
[----:B0-----:R-:W-:Y:S02]  /*13b70*/  LOP3.LUT R5, R2, 0xfffffff8, RZ, 0xc0, !PT ;  /* 0xfffffff802057812 */ /* 0x001fe400078ec0ff */
[----:B------:R-:W-:-:S03]  /*13b80*/  SHF.R.S32.HI R13, RZ, 0x3, R2 ;  /* 0x00000003ff0d7819 */ /* 0x000fc60000011402 */
[----:B------:R-:W-:Y:S01]  /*13b90*/  IMAD.IADD R8, R6, 0x1, -R5 ;  /* 0x0000000106087824 */ /* 0x000fe200078e0a05 */
[----:B------:R-:W-:-:S03]  /*13ba0*/  UIMAD.WIDE.U32 UR8, UR15, UR10, UR8 ;  /* 0x0000000a0f0872a5 */ /* 0x000fc6000f8e0008 */
[----:B------:R-:W-:Y:S01]  /*13bb0*/  IMAD R2, R8, 0x20, R13 ;  /* 0x0000002008027824 */ /* 0x000fe200078e020d */
[----:B------:R-:W-:-:S03]  /*13bc0*/  UIMAD UR9, UR15, UR11, UR9 ;  /* 0x0000000b0f0972a4 */ /* 0x000fc6000f8e0209 */
[----:B------:R-:W-:Y:S01]  /*13bd0*/  VIADD R6, R2, UR14 ;  /* 0x0000000e02067c36 */ /* 0x000fe20008000000 */
[----:B------:R-:W-:Y:S02]  /*13be0*/  ULDC.64 UR10, c[0x0][0xaf0] ;  /* 0x0002bc00000a7ab9 */ /* 0x000fe40000000a00 */
[----:B------:R-:W-:Y:S01]  /*13bf0*/  UIMAD UR13, UR13, UR10, URZ ;  /* 0x0000000a0d0d72a4 */ /* 0x000fe2000f8e023f */
[----:B------:R-:W-:-:S03]  /*13c00*/  IMAD.MOV.U32 R5, RZ, RZ, R6 ;  /* 0x000000ffff057224 */ /* 0x000fc600078e0006 */
[----:B------:R-:W-:Y:S01]  /*13c10*/  UIMAD UR4, UR12, UR11, UR13 ;  /* 0x0000000b0c0472a4 */ /* 0x000fe2000f8e020d */
[----:B--2---:R-:W-:Y:S01]  /*13c20*/  @P0 IMAD.HI.U32 R2, R6, R3, RZ ;  /* 0x0000000306020227 */ /* 0x004fe200078e00ff */
[----:B------:R-:W-:-:S03]  /*13c30*/  UIMAD.WIDE.U32 UR12, UR12, UR10, UR8 ;  /* 0x0000000a0c0c72a5 */ /* 0x000fc6000f8e0008 */
[----:B------:R-:W-:Y:S01]  /*13c40*/  ULDC.64 UR8, c[0x0][0xae0] ;  /* 0x0002b80000087ab9 */ /* 0x000fe20000000a00 */
[----:B-1----:R-:W-:Y:S01]  /*13c50*/  @P0 SHF.R.U32.HI R5, RZ, R7, R2 ;  /* 0x00000007ff050219 */ /* 0x002fe20000011602 */
[----:B------:R-:W-:Y:S02]  /*13c60*/  UIADD3 UR4, UR13, UR4, URZ ;  /* 0x000000040d047290 */ /* 0x000fe4000fffe03f */
[----:B------:R-:W-:Y:S01]  /*13c70*/  IMAD.U32 R3, RZ, RZ, UR13 ;  /* 0x0000000dff037e24 */ /* 0x000fe2000f8e00ff */
[--C-:B------:R-:W-:Y:S01]  /*13c80*/  SHF.R.S32.HI R4, RZ, 0x1f, R5.reuse ;  /* 0x0000001fff047819 */ /* 0x100fe20000011405 */
[----:B------:R-:W-:Y:S02]  /*13c90*/  IMAD.MOV R7, RZ, RZ, -R5 ;  /* 0x000000ffff077224 */ /* 0x000fe400078e0a05 */
[----:B------:R-:W-:Y:S02]  /*13ca0*/  IMAD.U32 R2, RZ, RZ, UR12 ;  /* 0x0000000cff027e24 */ /* 0x000fe4000f8e00ff */
[----:B------:R-:W-:-:S02]  /*13cb0*/  IMAD R7, R11, R7, R6 ;  /* 0x000000070b077224 */ /* 0x000fc400078e0206 */
[----:B------:R-:W-:Y:S02]  /*13cc0*/  IMAD R4, R4, UR8, RZ ;  /* 0x0000000804047c24 */ /* 0x000fe4000f8e02ff */
[----:B------:R-:W-:Y:S02]  /*13cd0*/  IMAD.U32 R3, RZ, RZ, UR4 ;  /* 0x00000004ff037e24 */ /* 0x000fe4000f8e00ff */
[C---:B------:R-:W-:Y:S01]  /*13ce0*/  IMAD R9, R5.reuse, UR9, R4 ;  /* 0x0000000905097c24 */ /* 0x040fe2000f8e0204 */
[----:B------:R-:W-:Y:S01]  /*13cf0*/  SHF.R.S32.HI R4, RZ, 0x1f, R7 ;  /* 0x0000001fff047819 */ /* 0x000fe20000011407 */
[----:B------:R-:W-:Y:S01]  /*13d00*/  IMAD.WIDE.U32 R2, R5, UR8, R2 ;  /* 0x0000000805027c25 */ /* 0x000fe2000f8e0002 */
[----:B------:R-:W-:-:S03]  /*13d10*/  ULDC.64 UR8, c[0x0][0xad8] ;  /* 0x0002b60000087ab9 */ /* 0x000fc60000000a00 */
[----:B------:R-:W-:Y:S02]  /*13d20*/  IMAD R4, R4, UR8, RZ ;  /* 0x0000000804047c24 */ /* 0x000fe4000f8e02ff */
[----:B------:R-:W-:Y:S02]  /*13d30*/  IMAD.IADD R3, R3, 0x1, R9 ;  /* 0x0000000103037824 */ /* 0x000fe400078e0209 */
[----:B------:R-:W-:Y:S02]  /*13d40*/  VIADD R6, R13, UR14 ;  /* 0x0000000e0d067c36 */ /* 0x000fe40008000000 */
[C---:B------:R-:W-:Y:S02]  /*13d50*/  IMAD R5, R7.reuse, UR9, R4 ;  /* 0x0000000907057c24 */ /* 0x040fe4000f8e0204 */
[----:B------:R-:W-:Y:S01]  /*13d60*/  IMAD.WIDE.U32 R2, R7, UR8, R2 ;  /* 0x0000000807027c25 */ /* 0x000fe2000f8e0002 */
[----:B------:R-:W-:-:S03]  /*13d70*/  ULDC.64 UR8, c[0x0][0xa80] ;  /* 0x0002a00000087ab9 */ /* 0x000fc60000000a00 */
[----:B-----5:R-:W-:Y:S02]  /*13d80*/  IMAD R11, R0, R11, RZ ;  /* 0x0000000b000b7224 */ /* 0x020fe400078e02ff */
        /* <DEDUP_REMOVED lines=37> */
.L_x_2407:
[----:B------:R-:W-:Y:S05]  /*13fe0*/  BSYNC B1 ;  /* 0x0000000000017941 */ /* 0x000fea0003800000 */
.L_x_2406:
        /* <DEDUP_REMOVED lines=22> */
.L_x_2409:
[----:B------:R-:W-:Y:S05]  /*14150*/  BSYNC B1 ;  /* 0x0000000000017941 */ /* 0x000fea0003800000 */
.L_x_2408:
        /* <DEDUP_REMOVED lines=22> */
.L_x_2411:
[----:B------:R-:W-:Y:S05]  /*142c0*/  BSYNC B1 ;  /* 0x0000000000017941 */ /* 0x000fea0003800000 */
.L_x_2410:
[----:B0-----:R-:W-:Y:S01]  /*142d0*/  VIADD R0, R6, 0x60 ;  /* 0x0000006006007836 */ /* 0x001fe20000000000 */
[----:B--2-4-:R-:W2:Y:S04]  /*142e0*/  SHFL.IDX PT, R4, R4, 0x3, 0x181f ;  /* 0x00781f0004047f89 */ /* 0x014ea800000e0000 */
[----:B------:R-:W-:Y:S01]  /*142f0*/  ISETP.GE.AND P0, PT, R0, R11, PT ;  /* 0x0000000b0000720c */ /* 0x000fe20003f06270 */
[----:B-1-3--:R3:W4:-:S12]  /*14300*/  SHFL.IDX PT, R2, R5, 0x3, 0x181f ;  /* 0x00781f0005027f89 */ /* 0x00a71800000e0000 */
[----:B---3--:R-:W-:Y:S05]  /*14310*/  @P0 BRA `(.L_x_2400) ;  /* 0x0000000000480947 */ /* 0x008fea0003800000 */
[----:B------:R-:W-:Y:S01]  /*14320*/  ULDC UR4, c[0x0][0xac8] ;  /* 0x0002b20000047ab9 */ /* 0x000fe20000000800 */
[----:B------:R-:W-:Y:S01]  /*14330*/  ULDC.64 UR8, c[0x0][0x208] ;  /* 0x0000820000087ab9 */ /* 0x000fe20000000a00 */
[----:B------:R-:W-:Y:S02]  /*14340*/  ISETP.GE.AND P3, PT, R7, UR4, PT ;  /* 0x0000000407007c0c */ /* 0x000fe4000bf66270 */
[----:B------:R-:W-:Y:S02]  /*14350*/  ISETP.GE.AND P2, PT, R13, UR4, PT ;  /* 0x000000040d007c0c */ /* 0x000fe4000bf46270 */
[----:B------:R-:W-:Y:S02]  /*14360*/  ISETP.GE.AND P1, PT, R15, UR4, PT ;  /* 0x000000040f007c0c */ /* 0x000fe4000bf26270 */
[----:B------:R-:W-:-:S07]  /*14370*/  ISETP.GE.AND P0, PT, R9, UR4, PT ;  /* 0x0000000409007c0c */ /* 0x000fce000bf06270 */
[----:B----4-:R-:W-:-:S04]  /*14380*/  @!P3 LEA R6, P4, R7, R2, 0x1 ;  /* 0x000000020706b211 */ /* 0x010fc800078808ff */
        /* <DEDUP_REMOVED lines=11> */
.L_x_2400:
[----:B------:R-:W-:Y:S05]  /*14440*/  BSYNC B0 ;  /* 0x0000000000007941 */ /* 0x000fea0003800000 */
.L_x_2390:
[----:B------:R-:W-:Y:S02]  /*14450*/  ULDC UR4, c[0x0][0xc3c] ;  /* 0x00030f0000047ab9 */ /* 0x000fe40000000800 */
[----:B------:R-:W-:-:S06]  /*14460*/  UISETP.GE.AND UP0, UPT, UR7, UR4, UPT ;  /* 0x000000040700728c */ /* 0x000fcc000bf06270 */
[----:B------:R-:W-:-:S13]  /*14470*/  PLOP3.LUT P0, PT, PT, PT, UP0, 0x80, 0x0 ;  /* 0x000000000000781c */ /* 0x000fda0003f0f008 */
[----:B------:R-:W-:Y:S05]  /*14480*/  @!P0 BRA `(.L_x_2412) ;  /* 0xfffffecc00388947 */ /* 0x000fea000383ffff */
[----:B------:R-:W-:Y:S05]  /*14490*/  EXIT ;  /* 0x000000000000794d */ /* 0x000fea0003800000 */
.L_x_2353:
        /* <DEDUP_REMOVED lines=18> */
.L_x_2413:
        /* <DEDUP_REMOVED lines=44> */
.L_x_2417:
        /* <DEDUP_REMOVED lines=40> */
.L_x_2415:
        /* <DEDUP_REMOVED lines=12> */
.L_x_2418:
        /* <DEDUP_REMOVED lines=63> */
.L_x_2419:
        /* <DEDUP_REMOVED lines=62> */
.L_x_2420:
[----:B01----:R-:W-:-:S05]  /*15390*/  LOP3.LUT R3, RZ, R2, RZ, 0x33, !PT ;  /* 0x00000002ff037212 */ /* 0x003fca00078e33ff */
[----:B------:R-:W-:-:S05]  /*153a0*/  IMAD.IADD R2, R4, 0x1, R3 ;  /* 0x0000000104027824 */ /* 0x000fca00078e0203 */
[----:B------:R1:W-:Y:S01]  /*153b0*/  STL [R1+0x4], R2 ;  /* 0x0000040201007387 */ /* 0x0003e20000100800 */
[----:B------:R-:W-:Y:S05]  /*153c0*/  BRA `(.L_x_2421) ;  /* 0x0000000000107947 */ /* 0x000fea0003800000 */
.L_x_2416:
[----:B------:R-:W-:Y:S01]  /*153d0*/  IMAD.U32 R2, RZ, RZ, UR6 ;  /* 0x00000006ff027e24 */ /* 0x000fe2000f8e00ff */
[----:B------:R0:W-:Y:S04]  /*153e0*/  STL [R1+0x4], RZ ;  /* 0x000004ff01007387 */ /* 0x0001e80000100800 */
[----:B------:R0:W-:Y:S04]  /*153f0*/  STL [R1+0x8], RZ ;  /* 0x000008ff01007387 */ /* 0x0001e80000100800 */
[----:B------:R0:W-:Y:S02]  /*15400*/  STL [R1], R2 ;  /* 0x0000000201007387 */ /* 0x0001e40000100800 */
.L_x_2421:
        /* <DEDUP_REMOVED lines=10> */
.L_x_2414:
[----:B0-2---:R-:W2:Y:S01]  /*154b0*/  LDL R0, [R1+0xc] ;  /* 0x00000c0001007983 */ /* 0x005ea20000100800 */
[----:B------:R-:W-:Y:S01]  /*154c0*/  ULDC UR4, c[0x0][0xc3c] ;  /* 0x00030f0000047ab9 */ /* 0x000fe20000000800 */
[----:B------:R-:W-:Y:S02]  /*154d0*/  IMAD.MOV.U32 R19, RZ, RZ, RZ ;  /* 0x000000ffff137224 */ /* 0x000fe400078e00ff */
[----:B------:R0:W-:Y:S01]  /*154e0*/  STL [R1+0x58], RZ ;  /* 0x000058ff01007387 */ /* 0x0001e20000100800 */
[----:B--2---:R-:W-:Y:S01]  /*154f0*/  ISETP.GE.AND P0, PT, R0, UR4, PT ;  /* 0x0000000400007c0c */ /* 0x004fe2000bf06270 */
[----:B------:R-:W-:-:S05]  /*15500*/  IMAD.MOV.U32 R0, RZ, RZ, 0x1 ;  /* 0x00000001ff007424 */ /* 0x000fca00078e00ff */
[----:B------:R0:W-:Y:S07]  /*15510*/  STL [R1+0x14], R0 ;  /* 0x0000140001007387 */ /* 0x0001ee0000100800 */
[----:B------:R-:W-:Y:S05]  /*15520*/  @P0 BRA `(.L_x_2422) ;  /* 0x0000006800600947 */ /* 0x000fea0003800000 */
[----:B------:R-:W2:Y:S01]  /*15530*/  S2UR UR5, SR_CgaCtaId ;  /* 0x00000000000579c3 */ /* 0x000ea20000008800 */
[C---:B0-----:R-:W-:Y:S01]  /*15540*/  IMAD.SHL.U32 R0, R6.reuse, 0x8, RZ ;  /* 0x0000000806007824 */ /* 0x041fe200078e00ff */
[----:B------:R-:W-:Y:S01]  /*15550*/  LOP3.LUT R4, R6, 0x7f, RZ, 0xc0, !PT ;  /* 0x0000007f06047812 */ /* 0x000fe200078ec0ff */
[----:B------:R-:W-:Y:S01]  /*15560*/  UMOV UR4, 0x400 ;  /* 0x0000040000047882 */ /* 0x000fe20000000000 */
[----:B------:R-:W-:Y:S01]  /*15570*/  BSSY B8, `(.L_x_2422) ;  /* 0x0000693000087945 */ /* 0x000fe20003800000 */
[----:B------:R-:W-:Y:S01]  /*15580*/  IMAD.MOV.U32 R19, RZ, RZ, RZ ;  /* 0x000000ffff137224 */ /* 0x000fe200078e00ff */
[----:B------:R-:W-:Y:S01]  /*15590*/  LOP3.LUT R3, R0, 0x1f8, RZ, 0xc0, !PT ;  /* 0x000001f800037812 */ /* 0x000fe200078ec0ff */
[----:B-1----:R-:W-:Y:S01]  /*155a0*/  IMAD.SHL.U32 R2, R4, 0x8, RZ ;  /* 0x0000000804027824 */ /* 0x002fe200078e00ff */
        /* <DEDUP_REMOVED lines=9> */
[----:B--2---:R-:W-:-:S06]  /*15640*/  ULEA UR4, UR5, UR4, 0x18 ;  /* 0x0000000405047291 */ /* 0x004fcc000f8ec03f */
[----:B------:R-:W-:-:S04]  /*15650*/  IMAD.U32 R18, RZ, RZ, UR4 ;  /* 0x00000004ff127e24 */ /* 0x000fc8000f8e00ff */
[----:B------:R-:W-:-:S05]  /*15660*/  IMAD R3, R3, 0x2, R18 ;  /* 0x0000000203037824 */ /* 0x000fca00078e0212 */
[----:B------:R0:W-:Y:S04]  /*15670*/  STL [R1+0x24], R3 ;  /* 0x0000240301007387 */ /* 0x0001e80000100800 */
[----:B------:R1:W-:Y:S04]  /*15680*/  STL [R1+0x14], R2 ;  /* 0x0000140201007387 */ /* 0x0003e80000100800 */
[----:B------:R2:W-:Y:S01]  /*15690*/  STL [R1+0x58], RZ ;  /* 0x000058ff01007387 */ /* 0x0005e20000100800 */
[C---:B0-----:R-:W-:Y:S02]  /*156a0*/  LOP3.LUT R3, R0.reuse, 0x40, RZ, 0xfc, !PT ;  /* 0x0000004000037812 */ /* 0x041fe400078efcff */
[----:B-1----:R-:W-:-:S02]  /*156b0*/  LOP3.LUT R2, R0, 0x80, RZ, 0xfc, !PT ;  /* 0x0000008000027812 */ /* 0x002fc400078efcff */
[----:B--2---:R-:W-:-:S07]  /*156c0*/  LOP3.LUT R0, R0, 0xc0, RZ, 0xfc, !PT ;  /* 0x000000c000007812 */ /* 0x004fce00078efcff */
.L_x_2537:
[----:B------:R-:W2:Y:S01]  /*156d0*/  LDL R0, [R1+0xc] ;  /* 0x00000c0001007983 */ /* 0x000ea20000100800 */
[----:B------:R-:W2:Y:S01]  /*156e0*/  LDC.64 R2, c[0x0][0xc88] ;  /* 0x00032200ff027b82 */ /* 0x000ea20000000a00 */
[----:B------:R-:W-:Y:S01]  /*156f0*/  ULDC.64 UR4, c[0x0][0x208] ;  /* 0x0000820000047ab9 */ /* 0x000fe20000000a00 */
[----:B--2---:R-:W-:-:S05]  /*15700*/  IMAD.WIDE R2, R0, 0x4, R2 ;  /* 0x0000000400027825 */ /* 0x004fca00078e0202 */
[----:B------:R-:W2:Y:S01]  /*15710*/  LDG.E R11, desc[UR4][R2.64] ;  /* 0x00000004020b7981 */ /* 0x000ea2000c1e1900 */
[----:B------:R-:W-:Y:S05]  /*15720*/  YIELD ;  /* 0x0000000000007946 */ /* 0x000fea0003800000 */
[----:B------:R-:W-:Y:S01]  /*15730*/  ULDC.64 UR4, c[0x0][0xa28] ;  /* 0x00028a0000047ab9 */ /* 0x000fe20000000a00 */
[----:B------:R-:W-:Y:S01]  /*15740*/  IMAD.MOV.U32 R0, RZ, RZ, RZ ;  /* 0x000000ffff007224 */ /* 0x000fe200078e00ff */
[----:B------:R-:W-:Y:S01]  /*15750*/  ISETP.NE.U32.AND P0, PT, RZ, UR4, PT ;  /* 0x00000004ff007c0c */ /* 0x000fe2000bf05070 */
[----:B------:R-:W-:Y:S01]  /*15760*/  ULDC.64 UR10, c[0x0][0x208] ;  /* 0x00008200000a7ab9 */ /* 0x000fe20000000a00 */
[----:B01----:R-:W-:Y:S01]  /*15770*/  IMAD.MOV.U32 R6, RZ, RZ, RZ ;  /* 0x000000ffff067224 */ /* 0x003fe200078e00ff */
        /* <DEDUP_REMOVED lines=10> */
[----:B------:R0:W-:Y:S01]  /*15820*/  STL [R1+0x44], R4 ;  /* 0x0000440401007387 */ /* 0x0001e20000100800 */
        /* <DEDUP_REMOVED lines=37> */
.L_x_2423:
[----:B------:R-:W2:Y:S01]  /*15a80*/  LDL.LU R7, [R1+0x8] ;  /* 0x0000080001077983 */ /* 0x000ea20000300800 */
[----:B------:R-:W-:Y:S02]  /*15a90*/  ULDC.64 UR4, c[0x0][0xa20] ;  /* 0x0002880000047ab9 */ /* 0x000fe40000000a00 */
[----:B------:R-:W-:-:S04]  /*15aa0*/  ISETP.NE.U32.AND P1, PT, RZ, UR4, PT ;  /* 0x00000004ff007c0c */ /* 0x000fc8000bf25070 */
[----:B------:R-:W-:Y:S02]  /*15ab0*/  ISETP.NE.AND.EX P1, PT, RZ, UR5, PT, P1 ;  /* 0x00000005ff007c0c */ /* 0x000fe4000bf25310 */
[C---:B--2---:R-:W-:Y:S02]  /*15ac0*/  LOP3.LUT R2, R7.reuse, 0xff000000, RZ, 0xc0, !PT ;  /* 0xff00000007027812 */ /* 0x044fe400078ec0ff */
        /* <DEDUP_REMOVED lines=11> */
[----:B--2---:R-:W-:-:S05]  /*15b80*/  IADD3.X R7, R10, UR5, RZ, P0, !PT ;  /* 0x000000050a077c10 */ /* 0x004fca00087fe4ff */
[----:B------:R2:W5:Y:S01]  /*15b90*/  LDG.E R6, desc[UR6][R6.64] ;  /* 0x0000000606067981 */ /* 0x000562000c1e1900 */
[----:B------:R-:W-:Y:S05]  /*15ba0*/  BRA `(.L_x_2425) ;  /* 0x0000000000147947 */ /* 0x000fea0003800000 */
.L_x_2424:
[----:B------:R-:W-:Y:S05]  /*15bb0*/  @!P0 BRA `(.L_x_2425) ;  /* 0x0000000000108947 */ /* 0x000fea0003800000 */
[----:B------:R-:W-:Y:S02]  /*15bc0*/  ULDC.64 UR4, c[0x0][0x208] ;  /* 0x0000820000047ab9 */ /* 0x000fe40000000a00 */
[----:B------:R-:W3:Y:S04]  /*15bd0*/  LDG.E R6, desc[UR4][R4.64] ;  /* 0x0000000404067981 */ /* 0x000ee8000c1e1900 */
[----:B------:R-:W3:Y:S02]  /*15be0*/  LDG.E R4, desc[UR4][R4.64+0x4] ;  /* 0x0000040404047981 */ /* 0x000ee4000c1e1900 */
[----:B---3--:R-:W-:-:S07]  /*15bf0*/  IMAD.IADD R6, R4, 0x1, -R6 ;  /* 0x0000000104067824 */ /* 0x008fce00078e0a06 */
.L_x_2425:
[----:B------:R-:W3:Y:S01]  /*15c00*/  LDL R5, [R1+0x4] ;  /* 0x0000040001057983 */ /* 0x000ee20000100800 */
[----:B-----5:R-:W-:Y:S01]  /*15c10*/  IMAD.IADD R6, R6, 0x1, -R0 ;  /* 0x0000000106067824 */ /* 0x020fe200078e0a00 */
[----:B------:R-:W-:Y:S01]  /*15c20*/  BSSY B0, `(.L_x_2426) ;  /* 0x000003a000007945 */ /* 0x000fe20003800000 */
[----:B------:R-:W4:Y:S02]  /*15c30*/  LDC R0, c[0x0][0x448] ;  /* 0x00011200ff007b82 */ /* 0x000f240000000800 */
[----:B----4-:R-:W-:-:S13]  /*15c40*/  ISETP.NE.AND P0, PT, R0, 0x1, PT ;  /* 0x000000010000780c */ /* 0x010fda0003f05270 */
[----:B--2---:R-:W2:Y:S08]  /*15c50*/  @P0 LDC R3, c[0x0][0x44c] ;  /* 0x00011300ff030b82 */ /* 0x004eb00000000800 */
[----:B------:R-:W4:Y:S01]  /*15c60*/  @P0 LDC R4, c[0x0][0x450] ;  /* 0x00011400ff040b82 */ /* 0x000f220000000800 */
[----:B---3--:R-:W-:Y:S02]  /*15c70*/  IMAD.SHL.U32 R0, R5, 0x80, RZ ;  /* 0x0000008005007824 */ /* 0x008fe400078e00ff */
[----:B------:R-:W-:-:S02]  /*15c80*/  IMAD.MOV.U32 R5, RZ, RZ, RZ ;  /* 0x000000ffff057224 */ /* 0x000fc400078e00ff */
[----:B------:R-:W-:Y:S02]  /*15c90*/  VIADD R0, R0, 0x7f ;  /* 0x0000007f00007836 */ /* 0x000fe40000000000 */
[----:B------:R-:W-:Y:S02]  /*15ca0*/  IMAD.MOV.U32 R10, RZ, RZ, R5 ;  /* 0x000000ffff0a7224 */ /* 0x000fe400078e0005 */
[----:B--2---:R-:W-:-:S05]  /*15cb0*/  @P0 IMAD.HI.U32 R3, R0, R3, RZ ;  /* 0x0000000300030227 */ /* 0x004fca00078e00ff */
[----:B----4-:R-:W-:Y:S01]  /*15cc0*/  @P0 SHF.R.U32.HI R0, RZ, R4, R3 ;  /* 0x00000004ff000219 */ /* 0x010fe20000011603 */
[C---:B------:R-:W-:Y:S01]  /*15cd0*/  VIADD R3, R6.reuse, 0x4f ;  /* 0x0000004f06037836 */ /* 0x040fe20000000000 */
[----:B------:R-:W-:Y:S02]  /*15ce0*/  IADD3 R6, R6, 0x50, -R9 ;  /* 0x0000005006067810 */ /* 0x000fe40007ffe809 */
[----:B01----:R-:W-:Y:S01]  /*15cf0*/  LOP3.LUT R9, R2, 0xff, RZ, 0xc0, !PT ;  /* 0x000000ff02097812 */ /* 0x003fe200078ec0ff */
[----:B------:R-:W-:-:S04]  /*15d00*/  IMAD.HI R3, R3, 0x66666667, RZ ;  /* 0x6666666703037827 */ /* 0x000fc800078e02ff */
[----:B------:R-:W-:Y:S01]  /*15d10*/  IMAD.IADD R0, R6, 0x1, R0 ;  /* 0x0000000106007824 */ /* 0x000fe200078e0200 */
[----:B------:R-:W-:-:S03]  /*15d20*/  SHF.R.U32.HI R4, RZ, 0x1f, R3 ;  /* 0x0000001fff047819 */ /* 0x000fc60000011603 */
[----:B------:R-:W-:Y:S01]  /*15d30*/  IMAD.HI R0, R0, 0x66666667, RZ ;  /* 0x6666666700007827 */ /* 0x000fe200078e02ff */
[----:B------:R-:W-:-:S04]  /*15d40*/  LEA.HI.SX32 R4, R3, R4, 0x1b ;  /* 0x0000000403047211 */ /* 0x000fc800078fdaff */
[----:B------:R-:W-:-:S04]  /*15d50*/  SHF.R.U32.HI R3, RZ, 0x1f, R0 ;  /* 0x0000001fff037819 */ /* 0x000fc80000011600 */
[----:B------:R-:W-:Y:S02]  /*15d60*/  LEA.HI.SX32 R3, R0, R3, 0x1b ;  /* 0x0000000300037211 */ /* 0x000fe400078fdaff */
[----:B------:R-:W-:Y:S02]  /*15d70*/  SHF.R.U32.HI R0, RZ, 0x10, R2 ;  /* 0x00000010ff007819 */ /* 0x000fe40000011602 */
[----:B------:R-:W-:Y:S02]  /*15d80*/  VIMNMX R8, R4, R3, PT ;  /* 0x0000000304087248 */ /* 0x000fe40003fe0100 */
[----:B------:R-:W-:Y:S02]  /*15d90*/  ISETP.NE.AND P0, PT, R0, RZ, PT ;  /* 0x000000ff0000720c */ /* 0x000fe40003f05270 */
[----:B------:R-:W-:Y:S01]  /*15da0*/  ISETP.GE.AND P1, PT, R8, 0x1, PT ;  /* 0x000000010800780c */ /* 0x000fe20003f26270 */
[----:B------:R0:W-:Y:S04]  /*15db0*/  STL [R1+0x38], R8 ;  /* 0x0000380801007387 */ /* 0x0001e80000100800 */
[----:B------:R0:W-:Y:S04]  /*15dc0*/  STL [R1+0x3c], R5 ;  /* 0x00003c0501007387 */ /* 0x0001e80000100800 */
[----:B------:R0:W-:Y:S02]  /*15dd0*/  STL [R1+0x48], R9 ;  /* 0x0000480901007387 */ /* 0x0001e40000100800 */
[----:B------:R-:W1:Y:S02]  /*15de0*/  @!P0 LDC R0, c[0x0][0x9f0] ;  /* 0x00027c00ff008b82 */ /* 0x000e640000000800 */
[----:B------:R-:W-:Y:S05]  /*15df0*/  @!P1 BRA `(.L_x_2427) ;  /* 0x0000000000709947 */ /* 0x000fea0003800000 */
[----:B-1----:R-:W-:-:S04]  /*15e00*/  IABS R4, R0 ;  /* 0x0000000000047213 */ /* 0x002fc80000000000 */
[----:B------:R-:W1:Y:S08]  /*15e10*/  I2F.RP R2, R4 ;  /* 0x0000000400027306 */ /* 0x000e700000209400 */
[----:B-1----:R-:W1:Y:S02]  /*15e20*/  MUFU.RCP R2, R2 ;  /* 0x0000000200027308 */ /* 0x002e640000001000 */
[----:B-1----:R-:W-:-:S06]  /*15e30*/  VIADD R2, R2, 0xffffffe ;  /* 0x0ffffffe02027836 */ /* 0x002fcc0000000000 */
[----:B------:R-:W1:Y:S02]  /*15e40*/  F2I.FTZ.U32.TRUNC.NTZ R3, R2 ;  /* 0x0000000200037305 */ /* 0x000e64000021f000 */
[----:B-1----:R-:W-:-:S04]  /*15e50*/  IMAD.MOV R2, RZ, RZ, -R3 ;  /* 0x000000ffff027224 */ /* 0x002fc800078e0a03 */
[----:B0-----:R-:W-:Y:S02]  /*15e60*/  IMAD R5, R2, R4, RZ ;  /* 0x0000000402057224 */ /* 0x001fe400078e02ff */
[----:B------:R-:W-:-:S04]  /*15e70*/  IMAD.MOV.U32 R2, RZ, RZ, RZ ;  /* 0x000000ffff027224 */ /* 0x000fc800078e00ff */
[----:B------:R-:W-:Y:S01]  /*15e80*/  IMAD.HI.U32 R7, R3, R5, R2 ;  /* 0x0000000503077227 */ /* 0x000fe200078e0002 */
        /* <DEDUP_REMOVED lines=19> */
.L_x_2427:
[----:B------:R-:W-:Y:S05]  /*15fc0*/  BSYNC B0 ;  /* 0x0000000000007941 */ /* 0x000fea0003800000 */
.L_x_2426:
[----:B-1----:R-:W-:Y:S01]  /*15fd0*/  IMAD.MOV.U32 R0, RZ, RZ, R10 ;  /* 0x000000ffff007224 */ /* 0x002fe200078e000a */
[----:B------:R-:W-:Y:S03]  /*15fe0*/  BSSY B7, `(.L_x_2428) ;  /* 0x00004ca000077945 */ /* 0x000fe60003800000 */
[----:B------:R-:W-:-:S05]  /*15ff0*/  IMAD R2, R9, R0, RZ ;  /* 0x0000000009027224 */ /* 0x000fca00078e02ff */
[----:B------:R-:W-:Y:S01]  /*16000*/  VIADDMNMX R0, R2, R0, R8, PT ;  /* 0x0000000002007246 */ /* 0x000fe20003800108 */
[----:B------:R1:W-:Y:S03]  /*16010*/  STL [R1+0x28], R2 ;  /* 0x0000280201007387 */ /* 0x0003e60000100800 */
[----:B------:R-:W-:Y:S01]  /*16020*/  ISETP.GT.AND P0, PT, R0, R2, PT ;  /* 0x000000020000720c */ /* 0x000fe20003f04270 */
[----:B------:R1:W-:-:S12]  /*16030*/  STL [R1+0x40], R0 ;  /* 0x0000400001007387 */ /* 0x0003d80000100800 */
[----:B------:R-:W-:Y:S05]  /*16040*/  @P0 BRA `(.L_x_2429) ;  /* 0x00000000004c0947 */ /* 0x000fea0003800000 */
[----:B-1----:R-:W1:Y:S02]  /*16050*/  S2R R0, SR_TID.X ;  /* 0x0000000000007919 */ /* 0x002e640000002100 */
[----:B-1----:R-:W-:-:S04]  /*16060*/  LOP3.LUT R0, R0, 0x7f, RZ, 0xc0, !PT ;  /* 0x0000007f00007812 */ /* 0x002fc800078ec0ff */
[----:B------:R-:W-:-:S13]  /*16070*/  ISETP.NE.AND P0, PT, R0, RZ, PT ;  /* 0x000000ff0000720c */ /* 0x000fda0003f05270 */
[----:B------:R-:W-:Y:S05]  /*16080*/  @P0 BRA `(.L_x_2430) ;  /* 0x0000004800fc0947 */ /* 0x000fea0003800000 */
[----:B------:R-:W1:Y:S01]  /*16090*/  S2R R3, SR_LANEID ;  /* 0x0000000000037919 */ /* 0x000e620000000000 */
[----:B------:R-:W-:Y:S01]  /*160a0*/  VOTEU.ANY UR4, UPT, PT ;  /* 0x0000000000047886 */ /* 0x000fe200038e0100 */
[----:B------:R-:W-:Y:S01]  /*160b0*/  ULDC.64 UR6, c[0x0][0x208] ;  /* 0x0000820000067ab9 */ /* 0x000fe20000000a00 */
[----:B------:R-:W1:Y:S08]  /*160c0*/  FLO.U32 R0, UR4 ;  /* 0x0000000400007d00 */ /* 0x000e7000080e0000 */
[----:B0-----:R-:W0:Y:S01]  /*160d0*/  POPC R5, UR4 ;  /* 0x0000000400057d09 */ /* 0x001e220008000000 */
[----:B-1----:R-:W-:-:S02]  /*160e0*/  ISETP.EQ.U32.AND P0, PT, R0, R3, PT ;  /* 0x000000030000720c */ /* 0x002fc40003f02070 */
[----:B------:R-:W0:Y:S11]  /*160f0*/  LDC.64 R2, c[0x0][0xc60] ;  /* 0x00031800ff027b82 */ /* 0x000e360000000a00 */
[----:B0-----:R-:W3:Y:S01]  /*16100*/  @P0 ATOMG.E.ADD.STRONG.GPU PT, R3, desc[UR6][R2.64], R5 ;  /* 0x00000005020309a8 */ /* 0x001ee200081ee1c6 */
[----:B------:R-:W0:Y:S02]  /*16110*/  S2R R4, SR_LTMASK ;  /* 0x0000000000047919 */ /* 0x000e240000003900 */
[----:B0-----:R-:W-:-:S04]  /*16120*/  LOP3.LUT R4, R4, UR4, RZ, 0xc0, !PT ;  /* 0x0000000404047c12 */ /* 0x001fc8000f8ec0ff */
[----:B------:R-:W0:Y:S01]  /*16130*/  POPC R7, R4 ;  /* 0x0000000400077309 */ /* 0x000e220000000000 */
[----:B---3--:R-:W0:Y:S02]  /*16140*/  SHFL.IDX PT, R0, R3, R0, 0x1f ;  /* 0x00001f0003007589 */ /* 0x008e2400000e0000 */
[----:B0-----:R-:W-:-:S05]  /*16150*/  IADD3 R0, R0, UR38, R7 ;  /* 0x0000002600007c10 */ /* 0x001fca000fffe007 */
[----:B------:R3:W-:Y:S01]  /*16160*/  STL [R1], R0 ;  /* 0x0000000001007387 */ /* 0x0007e20000100800 */
[----:B------:R-:W-:Y:S05]  /*16170*/  BRA `(.L_x_2430) ;  /* 0x0000004800c07947 */ /* 0x000fea0003800000 */
.L_x_2429:
[----:B-1----:R-:W-:Y:S01]  /*16180*/  VIADD R0, R18, 0x24400 ;  /* 0x0002440012007836 */ /* 0x002fe20000000000 */
[----:B------:R-:W-:Y:S04]  /*16190*/  BSSY B6, `(.L_x_2431) ;  /* 0x0000013000067945 */ /* 0x000fe80003800000 */
[----:B------:R-:W-:-:S13]  /*161a0*/  LOP3.LUT P0, RZ, R0, 0x3ff, RZ, 0xc0, !PT ;  /* 0x000003ff00ff7812 */ /* 0x000fda000780c0ff */
[----:B------:R-:W-:Y:S05]  /*161b0*/  @!P0 BRA `(.L_x_2432) ;  /* 0x0000000000408947 */ /* 0x000fea0003800000 */
[----:B------:R-:W-:Y:S01]  /*161c0*/  MOV R2, 0x0 ;  /* 0x0000000000027802 */ /* 0x000fe20000000f00 */
[----:B------:R-:W-:Y:S01]  /*161d0*/  ULDC.64 UR6, c[0x4][0x1b8] ;  /* 0x01006e0000067ab9 */ /* 0x000fe20000000a00 */
[----:B------:R-:W-:Y:S01]  /*161e0*/  ULDC.64 UR8, c[0x4][0x1c0] ;  /* 0x0100700000087ab9 */ /* 0x000fe20000000a00 */
[----:B------:R-:W-:Y:S01]  /*161f0*/  ULDC.64 UR4, c[0x4][0x118] ;  /* 0x0100460000047ab9 */ /* 0x000fe20000000a00 */
[----:B------:R-:W-:Y:S02]  /*16200*/  IMAD.U32 R4, RZ, RZ, UR6 ;  /* 0x00000006ff047e24 */ /* 0x000fe4000f8e00ff */
        /* <DEDUP_REMOVED lines=11> */
.L_x_2432:
[----:B------:R-:W-:Y:S05]  /*162c0*/  BSYNC B6 ;  /* 0x0000000000067941 */ /* 0x000fea0003800000 */
.L_x_2431:
        /* <DEDUP_REMOVED lines=8> */
[----:B------:R1:W3:Y:S01]  /*16350*/  LDC.64 R2, c[0x4][R0] ;  /* 0x0100000000027b82 */ /* 0x0002e20000000a00 */
[----:B------:R-:W-:Y:S02]  /*16360*/  IMAD.U32 R4, RZ, RZ, UR6 ;  /* 0x00000006ff047e24 */ /* 0x000fe4000f8e00ff */
[----:B0-----:R-:W-:Y:S02]  /*16370*/  IMAD.U32 R5, RZ, RZ, UR7 ;  /* 0x00000007ff057e24 */ /* 0x001fe4000f8e00ff */
[----:B------:R-:W-:Y:S02]  /*16380*/  IMAD.U32 R6, RZ, RZ, UR8 ;  /* 0x00000008ff067e24 */ /* 0x000fe4000f8e00ff */
[----:B------:R-:W-:-:S02]  /*16390*/  IMAD.U32 R7, RZ, RZ, UR9 ;  /* 0x00000009ff077e24 */ /* 0x000fc4000f8e00ff */
[----:B--2---:R-:W-:Y:S02]  /*163a0*/  IMAD.U32 R10, RZ, RZ, UR4 ;  /* 0x00000004ff0a7e24 */ /* 0x004fe4000f8e00ff */
[----:B------:R-:W-:Y:S02]  /*163b0*/  IMAD.U32 R11, RZ, RZ, UR5 ;  /* 0x00000005ff0b7e24 */ /* 0x000fe4000f8e00ff */
[----:B------:R-:W-:Y:S02]  /*163c0*/  IMAD.MOV.U32 R8, RZ, RZ, 0x70 ;  /* 0x00000070ff087424 */ /* 0x000fe400078e00ff */
[----:B------:R-:W-:Y:S02]  /*163d0*/  IMAD.MOV.U32 R12, RZ, RZ, 0x1 ;  /* 0x00000001ff0c7424 */ /* 0x000fe400078e00ff */
[----:B-1----:R-:W-:-:S07]  /*163e0*/  IMAD.MOV.U32 R13, RZ, RZ, RZ ;  /* 0x000000ffff0d7224 */ /* 0x002fce00078e00ff */
[----:B------:R-:W-:-:S07]  /*163f0*/  LEPC R20, `(.L_x_2435) ;  /* 0x000000001014794e */ /* 0x000fce0000000000 */
[----:B---3--:R-:W-:Y:S05]  /*16400*/  CALL.ABS.NOINC R2 ;  /* 0x0000000002007343 */ /* 0x008fea0003c00000 */
.L_x_2435:
        /* <DEDUP_REMOVED lines=16> */
.L_x_2434:
[----:B------:R-:W-:Y:S05]  /*16510*/  BSYNC B6 ;  /* 0x0000000000067941 */ /* 0x000fea0003800000 */
.L_x_2433:
[----:B------:R-:W3:Y:S01]  /*16520*/  LDL.LU R4, [R1+0x1c] ;  /* 0x00001c0001047983 */ /* 0x000ee20000300800 */
[----:B------:R-:W-:-:S03]  /*16530*/  ULDC.64 UR4, c[0x0][0x9f8] ;  /* 0x00027e0000047ab9 */ /* 0x000fc60000000a00 */
[----:B------:R-:W4:Y:S01]  /*16540*/  LDL R7, [R1+0x10] ;  /* 0x0000100001077983 */ /* 0x000f220000100800 */
[----:B------:R-:W-:Y:S01]  /*16550*/  ISETP.NE.U32.AND P0, PT, RZ, UR4, PT ;  /* 0x00000004ff007c0c */ /* 0x000fe2000bf05070 */
[----:B------:R-:W-:Y:S02]  /*16560*/  ULDC.64 UR6, c[0x0][0x208] ;  /* 0x0000820000067ab9 */ /* 0x000fe40000000a00 */
[----:B------:R-:W5:Y:S01]  /*16570*/  LDL R0, [R1+0x40] ;  /* 0x0000400001007983 */ /* 0x000f620000100800 */
[----:B------:R-:W-:-:S13]  /*16580*/  ISETP.NE.AND.EX P0, PT, RZ, UR5, PT, P0 ;  /* 0x00000005ff007c0c */ /* 0x000fda000bf05300 */
[----:B------:R-:W-:-:S04]  /*16590*/  @P0 IADD3 R2, P1, R17, UR4, RZ ;  /* 0x0000000411020c10 */ /* 0x000fc8000ff3e0ff */
[----:B---3--:R-:W-:Y:S01]  /*165a0*/  @P0 IADD3.X R3, R4, UR5, RZ, P1, !PT ;  /* 0x0000000504030c10 */ /* 0x008fe20008ffe4ff */
[----:B------:R-:W-:-:S04]  /*165b0*/  ULDC.64 UR4, c[0x0][0xa08] ;  /* 0x0002820000047ab9 */ /* 0x000fc80000000a00 */
[----:B----4-:R1:W0:Y:S02]  /*165c0*/  @P0 LDG.E R7, desc[UR6][R2.64] ;  /* 0x0000000602070981 */ /* 0x010224000c1e1900 */
[----:B-1----:R-:W1:Y:S01]  /*165d0*/  LDC.64 R2, c[0x0][0x418] ;  /* 0x00010600ff027b82 */ /* 0x002e620000000a00 */
[----:B-----5:R-:W-:Y:S01]  /*165e0*/  VIADD R0, R0, 0xffffffff ;  /* 0xffffffff00007836 */ /* 0x020fe20000000000 */
[----:B0-----:R-:W-:Y:S01]  /*165f0*/  SHF.R.S32.HI R8, RZ, 0x1f, R7 ;  /* 0x0000001fff087819 */ /* 0x001fe20000011407 */
[----:B------:R0:W-:Y:S04]  /*16600*/  @P0 STL [R1+0x10], R7 ;  /* 0x0000100701000387 */ /* 0x0001e80000100800 */
[----:B------:R0:W-:Y:S01]  /*16610*/  STL [R1+0x1c], R8 ;  /* 0x00001c0801007387 */ /* 0x0001e20000100800 */
[----:B-1----:R-:W-:Y:S01]  /*16620*/  LOP3.LUT P0, RZ, R2, UR4, RZ, 0xfc, !PT ;  /* 0x0000000402ff7c12 */ /* 0x002fe2000f80fcff */
[----:B------:R-:W-:-:S03]  /*16630*/  UMOV UR4, 0xffffffff ;  /* 0xffffffff00047882 */ /* 0x000fc60000000000 */
[----:B------:R-:W-:-:S04]  /*16640*/  LOP3.LUT P0, RZ, R3, UR5, RZ, 0xfc, P0 ;  /* 0x0000000503ff7c12 */ /* 0x000fc8000800fcff */
[----:B------:R-:W-:Y:S01]  /*16650*/  SEL R17, R7, RZ, !P0 ;  /* 0x000000ff07117207 */ /* 0x000fe20004000000 */
[----:B0-----:R-:W-:Y:S08]  /*16660*/  BRA.DIV UR4, `(.L_x_2436) ;  /* 0x0000005e04b07947 */ /* 0x001ff0000b800000 */
[----:B------:R-:W0:Y:S02]  /*16670*/  S2R R4, SR_TID.X ;  /* 0x0000000000047919 */ /* 0x000e240000002100 */
[----:B0-----:R-:W-:-:S04]  /*16680*/  SHF.R.U32.HI R4, RZ, 0x5, R4 ;  /* 0x00000005ff047819 */ /* 0x001fc80000011604 */
[----:B------:R-:W-:-:S05]  /*16690*/  LOP3.LUT R4, R4, 0x3, RZ, 0xc0, !PT ;  /* 0x0000000304047812 */ /* 0x000fca00078ec0ff */
[----:B------:R0:W1:Y:S02]  /*166a0*/  SHFL.IDX PT, R14, R4, RZ, 0x1f ;  /* 0x00001fff040e7589 */ /* 0x00006400000e0000 */
.L_x_2553:
[----:B------:R-:W-:Y:S01]  /*166b0*/  PLOP3.LUT P1, PT, PT, PT, PT, 0x8, 0x0 ;  /* 0x000000000000781c */ /* 0x000fe20003f2e170 */
[----:B------:R3:W-:Y:S01]  /*166c0*/  STL [R1+0x8], R0 ;  /* 0x0000080001007387 */ /* 0x0007e20000100800 */
[----:B-1----:R-:W-:Y:S02]  /*166d0*/  ISETP.NE.AND P0, PT, R14, RZ, PT ;  /* 0x000000ff0e00720c */ /* 0x002fe40003f05270 */
[----:B0-----:R-:W-:-:S05]  /*166e0*/  P2R R4, PR, RZ, 0x2 ;  /* 0x00000002ff047803 */ /* 0x001fca0000000000 */
[----:B------:R3:W-:Y:S06]  /*166f0*/  STL [R1+0x20], R4 ;  /* 0x0000200401007387 */ /* 0x0007ec0000100800 */
[----:B------:R-:W-:Y:S05]  /*16700*/  @P0 BRA `(.L_x_2437) ;  /* 0x0000000400440947 */ /* 0x000fea0003800000 */
[----:B------:R-:W-:-:S03]  /*16710*/  UMOV UR4, 0xffffffff ;  /* 0xffffffff00047882 */ /* 0x000fc60000000000 */
[----:B------:R-:W-:Y:S05]  /*16720*/  BRA.DIV UR4, `(.L_x_2438) ;  /* 0x0000005e04b47947 */ /* 0x000fea000b800000 */
[----:B------:R-:W-:-:S13]  /*16730*/  ELECT P6, URZ, PT ;  /* 0x00000000003f782f */ /* 0x000fda00038c0000 */
.L_x_2556:
[----:B------:R-:W-:Y:S05]  /*16740*/  @!P6 BRA `(.L_x_2437) ;  /* 0x000000040034e947 */ /* 0x000fea0003800000 */
[----:B------:R-:W-:-:S04]  /*16750*/  ISETP.NE.U32.AND P0, PT, R2, RZ, PT ;  /* 0x000000ff0200720c */ /* 0x000fc80003f05070 */
[----:B------:R-:W-:-:S13]  /*16760*/  ISETP.NE.AND.EX P0, PT, R3, RZ, PT, P0 ;  /* 0x000000ff0300720c */ /* 0x000fda0003f05300 */
[----:B------:R-:W-:Y:S05]  /*16770*/  @!P0 BRA `(.L_x_2439) ;  /* 0x0000000000548947 */ /* 0x000fea0003800000 */
[----:B------:R-:W0:Y:S01]  /*16780*/  LDC R6, c[0x0][0x43c] ;  /* 0x00010f00ff067b82 */ /* 0x000e220000000800 */
[----:B------:R-:W-:Y:S01]  /*16790*/  IMAD.MOV.U32 R9, RZ, RZ, R0 ;  /* 0x000000ffff097224 */ /* 0x000fe200078e0000 */
[----:B------:R-:W-:Y:S01]  /*167a0*/  ULDC.64 UR4, c[0x0][0x428] ;  /* 0x00010a0000047ab9 */ /* 0x000fe20000000a00 */
[----:B------:R-:W-:Y:S02]  /*167b0*/  ULDC.64 UR6, c[0x0][0x208] ;  /* 0x0000820000067ab9 */ /* 0x000fe40000000a00 */
[----:B---3--:R-:W-:Y:S01]  /*167c0*/  IMAD.MOV.U32 R0, RZ, RZ, R9 ;  /* 0x000000ffff007224 */ /* 0x008fe200078e0009 */
[----:B0-----:R-:W-:-:S13]  /*167d0*/  ISETP.NE.AND P0, PT, R6, 0x1, PT ;  /* 0x000000010600780c */ /* 0x001fda0003f05270 */
[----:B------:R-:W0:Y:S02]  /*167e0*/  @P0 LDC.64 R4, c[0x0][0x440] ;  /* 0x00011000ff040b82 */ /* 0x000e240000000a00 */
[----:B0-----:R-:W-:-:S05]  /*167f0*/  @P0 IMAD.HI.U32 R4, R9, R4, RZ ;  /* 0x0000000409040227 */ /* 0x001fca00078e00ff */
        /* <DEDUP_REMOVED lines=13> */
.L_x_2439:
[----:B0-----:R-:W4:Y:S01]  /*168d0*/  LDL R2, [R1+0x14] ;  /* 0x0000140001027983 */ /* 0x001f220000100800 */
[----:B---3--:R-:W-:Y:S01]  /*168e0*/  IMAD R0, R19, 0x8, R18 ;  /* 0x0000000813007824 */ /* 0x008fe200078e0212 */
[----:B----4-:R-:W-:-:S04]  /*168f0*/  SHF.L.U32 R2, R2, 0x1f, RZ ;  /* 0x0000001f02027819 */ /* 0x010fc800000006ff */
[----:B------:R-:W0:Y:S02]  /*16900*/  SYNCS.PHASECHK.TRANS64.TRYWAIT P0, [R0+URZ+0x38840], R2 ;  /* 0x03884002000075a7 */ /* 0x000e24000800017f */
[----:B0-----:R-:W-:Y:S05]  /*16910*/  @!P0 BRA `(.L_x_2440) ;  /* 0x0000005c00588947 */ /* 0x001fea0003800000 */
.L_x_2557:
[----:B------:R-:W1:Y:S02]  /*16920*/  S2R R3, SR_TID.X ;  /* 0x0000000000037919 */ /* 0x000e640000002100 */
[----:B-1----:R-:W-:-:S04]  /*16930*/  LOP3.LUT R3, R3, 0x7f, RZ, 0xc0, !PT ;  /* 0x0000007f03037812 */ /* 0x002fc800078ec0ff */
[----:B------:R-:W-:-:S13]  /*16940*/  ISETP.NE.AND P0, PT, R3, RZ, PT ;  /* 0x000000ff0300720c */ /* 0x000fda0003f05270 */
[----:B------:R-:W-:Y:S05]  /*16950*/  @P0 BRA `(.L_x_2441) ;  /* 0x00000000001c0947 */ /* 0x000fea0003800000 */
[----:B------:R-:W1:Y:S01]  /*16960*/  S2R R3, SR_TID.X ;  /* 0x0000000000037919 */ /* 0x000e620000002100 */
[----:B0-----:R-:W-:-:S04]  /*16970*/  IMAD.MOV.U32 R2, RZ, RZ, 0xa000 ;  /* 0x0000a000ff027424 */ /* 0x001fc800078e00ff */
[----:B------:R3:W-:Y:S01]  /*16980*/  SYNCS.ARRIVE.TRANS64 RZ, [R0+URZ+0x38830], R2 ;  /* 0x0388300200ff79a7 */ /* 0x0007e2000800003f */
[----:B-1----:R-:W-:-:S04]  /*16990*/  LOP3.LUT R3, R3, 0x1f, RZ, 0xc0, !PT ;  /* 0x0000001f03037812 */ /* 0x002fc800078ec0ff */
[----:B------:R-:W-:-:S13]  /*169a0*/  ISETP.NE.AND P0, PT, R3, RZ, PT ;  /* 0x000000ff0300720c */ /* 0x000fda0003f05270 */
[----:B---3--:R-:W-:Y:S05]  /*169b0*/  @!P0 BRA `(.L_x_2441) ;  /* 0x0000000000048947 */ /* 0x008fea0003800000 */
[----:B------:R-:W-:Y:S01]  /*169c0*/  BPT.TRAP 0x1 ;  /* 0x000000040000795c */ /* 0x000fe20000300000 */
.L_x_2441:
[----:B------:R-:W3:Y:S04]  /*169d0*/  LDL R3, [R1+0x8] ;  /* 0x0000080001037983 */ /* 0x000ee80000100800 */
[----:B0-----:R-:W4:Y:S01]  /*169e0*/  LDL R2, [R1+0x18] ;  /* 0x0000180001027983 */ /* 0x001f220000100800 */
        /* <DEDUP_REMOVED lines=20> */
[----:B----4-:R-:W-:-:S13]  /*16b30*/  R2UR UR5, R2 ;  /* 0x00000000020572ca */ /* 0x010fda00000e0000 */
[----:B------:R-:W-:Y:S02]  /*16b40*/  UIMAD UR11, UR11, 0x50, UR5 ;  /* 0x000000500b0b78a4 */ /* 0x000fe4000f8e0205 */
[----:B------:R-:W-:-:S09]  /*16b50*/  UIADD3.X UR5, URZ, UR37, URZ, UP0, !UPT ;  /* 0x000000253f057290 */ /* 0x000fd200087fe43f */
[----:B------:R1:W-:Y:S02]  /*16b60*/  UTMALDG.4D [UR8], [UR4], desc[UR6] ;  /* 0x00000608040075b4 */ /* 0x0003e40008019000 */
[----:B-1----:R-:W-:Y:S01]  /*16b70*/  UMOV UR8, UR15 ;  /* 0x0000000f00087c82 */ /* 0x002fe20008000000 */
[----:B------:R-:W-:Y:S02]  /*16b80*/  UMOV UR10, UR16 ;  /* 0x00000010000a7c82 */ /* 0x000fe40008000000 */
[----:B------:R1:W-:Y:S02]  /*16b90*/  UTMALDG.4D [UR8], [UR4], desc[UR6] ;  /* 0x00000608040075b4 */ /* 0x0003e40008019000 */
[----:B-1----:R-:W-:Y:S01]  /*16ba0*/  UMOV UR8, UR17 ;  /* 0x0000001100087c82 */ /* 0x002fe20008000000 */
[----:B------:R-:W-:Y:S01]  /*16bb0*/  UMOV UR10, UR14 ;  /* 0x0000000e000a7c82 */ /* 0x000fe20008000000 */
[----:B------:R-:W-:Y:S01]  /*16bc0*/  UMOV UR14, 0xc0 ;  /* 0x000000c0000e7882 */ /* 0x000fe20000000000 */
[----:B------:R1:W-:Y:S02]  /*16bd0*/  UTMALDG.4D [UR8], [UR4], desc[UR6] ;  /* 0x00000608040075b4 */ /* 0x0003e40008019000 */
[----:B-1----:R-:W-:Y:S01]  /*16be0*/  UMOV UR8, UR18 ;  /* 0x0000001200087c82 */ /* 0x002fe20008000000 */
[----:B------:R-:W-:-:S02]  /*16bf0*/  UMOV UR10, UR14 ;  /* 0x0000000e000a7c82 */ /* 0x000fc40008000000 */
[----:B------:R0:W-:Y:S02]  /*16c00*/  UTMALDG.4D [UR8], [UR4], desc[UR6] ;  /* 0x00000608040075b4 */ /* 0x0001e40008019000 */
[----:B0-----:R-:W-:Y:S01]  /*16c10*/  NOP ;  /* 0x0000000000007918 */ /* 0x001fe20000000000 */
.L_x_2437:
[----:B------:R-:W4:Y:S04]  /*16c20*/  LDL.LU R3, [R1+0x30] ;  /* 0x0000300001037983 */ /* 0x000f280000300800 */
[----:B------:R-:W5:Y:S04]  /*16c30*/  LDL.LU R5, [R1+0x2c] ;  /* 0x00002c0001057983 */ /* 0x000f680000300800 */
[----:B---3--:R-:W3:Y:S01]  /*16c40*/  LDL.LU R4, [R1+0x44] ;  /* 0x0000440001047983 */ /* 0x008ee20000300800 */
        /* <DEDUP_REMOVED lines=9> */
[----:B----4-:R-:W-:Y:S02]  /*16ce0*/  SHF.R.S32.HI R0, RZ, 0x1f, R3 ;  /* 0x0000001fff007819 */ /* 0x010fe40000011403 */
[----:B-----5:R-:W-:-:S03]  /*16cf0*/  SEL R5, R5, RZ, !P0 ;  /* 0x000000ff05057207 */ /* 0x020fc60004000000 */
[----:B------:R-:W-:Y:S01]  /*16d00*/  IMAD R0, R0, UR4, RZ ;  /* 0x0000000400007c24 */ /* 0x000fe2000f8e02ff */
[----:B---3--:R-:W-:-:S03]  /*16d10*/  SEL R4, R4, RZ, !P0 ;  /* 0x000000ff04047207 */ /* 0x008fc60004000000 */
        /* <DEDUP_REMOVED lines=23> */
[----:B0-----:R-:W-:Y:S05]  /*16e90*/  CALL.ABS.NOINC R2 ;  /* 0x0000000002007343 */ /* 0x001fea0003c00000 */
.L_x_2443:
[----:B------:R-:W-:Y:S05]  /*16ea0*/  BSYNC B6 ;  /* 0x0000000000067941 */ /* 0x000fea0003800000 */
.L_x_2442:
[----:B0-----:R-:W3:Y:S01]  /*16eb0*/  LDL.LU R0, [R1+0x44] ;  /* 0x0000440001007983 */ /* 0x001ee20000300800 */
[----:B------:R-:W-:Y:S01]  /*16ec0*/  ULDC.64 UR4, c[0x0][0x2d8] ;  /* 0x0000b60000047ab9 */ /* 0x000fe20000000a00 */
[----:B------:R-:W0:Y:S01]  /*16ed0*/  LDC R7, c[0x0][0x448] ;  /* 0x00011200ff077b82 */ /* 0x000e220000000800 */
[----:B------:R-:W-:Y:S01]  /*16ee0*/  ULDC.64 UR6, c[0x0][0x280] ;  /* 0x0000a00000067ab9 */ /* 0x000fe20000000a00 */
[----:B------:R-:W4:Y:S04]  /*16ef0*/  LDL.LU R4, [R1+0x30] ;  /* 0x0000300001047983 */ /* 0x000f280000300800 */
[----:B------:R-:W4:Y:S04]  /*16f00*/  LDL.LU.64 R2, [R1+0x50] ;  /* 0x0000500001027983 */ /* 0x000f280000300a00 */
[----:B------:R-:W3:Y:S04]  /*16f10*/  LDL.LU R5, [R1+0x2c] ;  /* 0x00002c0001057983 */ /* 0x000ee80000300800 */
[----:B------:R-:W3:Y:S01]  /*16f20*/  LDL R8, [R1+0x4] ;  /* 0x0000040001087983 */ /* 0x000ee20000100800 */
[----:B------:R-:W1:Y:S01]  /*16f30*/  S2R R9, SR_TID.X ;  /* 0x0000000000097919 */ /* 0x000e620000002100 */
[----:B--2---:R-:W2:Y:S01]  /*16f40*/  S2R R10, SR_TID.X ;  /* 0x00000000000a7919 */ /* 0x004ea20000002100 */
[----:B0-----:R-:W-:-:S13]  /*16f50*/  ISETP.NE.AND P0, PT, R7, 0x1, PT ;  /* 0x000000010700780c */ /* 0x001fda0003f05270 */
[----:B------:R-:W0:Y:S01]  /*16f60*/  @P0 LDC R6, c[0x0][0x450] ;  /* 0x00011400ff060b82 */ /* 0x000e220000000800 */
[----:B-1----:R-:W-:Y:S02]  /*16f70*/  IMAD.SHL.U32 R9, R9, 0x8, RZ ;  /* 0x0000000809097824 */ /* 0x002fe400078e00ff */
[----:B--2---:R-:W-:-:S03]  /*16f80*/  IMAD.SHL.U32 R10, R10, 0x8, RZ ;  /* 0x000000080a0a7824 */ /* 0x004fc600078e00ff */
[----:B------:R-:W-:-:S04]  /*16f90*/  LOP3.LUT R9, R9, 0x38, RZ, 0xc0, !PT ;  /* 0x0000003809097812 */ /* 0x000fc800078ec0ff */
[C---:B------:R-:W-:Y:S02]  /*16fa0*/  LOP3.LUT R12, R9.reuse, 0x40, RZ, 0xfc, !PT ;  /* 0x00000040090c7812 */ /* 0x040fe400078efcff */
[C---:B------:R-:W-:Y:S02]  /*16fb0*/  LOP3.LUT R11, R9.reuse, 0x80, RZ, 0xfc, !PT ;  /* 0x00000080090b7812 */ /* 0x040fe400078efcff */
[----:B------:R-:W-:Y:S02]  /*16fc0*/  LOP3.LUT R9, R9, 0xc0, RZ, 0xfc, !PT ;  /* 0x000000c009097812 */ /* 0x000fe400078efcff */
[----:B------:R-:W-:Y:S01]  /*16fd0*/  LOP3.LUT R10, R10, 0x38, RZ, 0xc0, !PT ;  /* 0x000000380a0a7812 */ /* 0x000fe200078ec0ff */
[----:B----4-:R-:W-:Y:S02]  /*16fe0*/  IMAD.MOV.U32 R3, RZ, RZ, R4 ;  /* 0x000000ffff037224 */ /* 0x010fe400078e0004 */
[----:B------:R-:W1:Y:S01]  /*16ff0*/  S2R R4, SR_TID.X ;  /* 0x0000000000047919 */ /* 0x000e620000002100 */
[----:B------:R-:W-:-:S04]  /*17000*/  IMAD.WIDE.U32 R2, R16, UR4, R2 ;  /* 0x0000000410027c25 */ /* 0x000fc8000f8e0002 */
[----:B------:R-:W-:Y:S01]  /*17010*/  IMAD R3, R16, UR5, R3 ;  /* 0x0000000510037c24 */ /* 0x000fe2000f8e0203 */
[----:B------:R-:W-:Y:S02]  /*17020*/  ULDC.64 UR4, c[0x0][0x2e0] ;  /* 0x0000b80000047ab9 */ /* 0x000fe40000000a00 */
[----:B---3--:R-:W-:Y:S02]  /*17030*/  IMAD R0, R0, UR4, RZ ;  /* 0x0000000400007c24 */ /* 0x008fe4000f8e02ff */
[----:B------:R-:W-:-:S04]  /*17040*/  IMAD.WIDE.U32 R2, R5, UR4, R2 ;  /* 0x0000000405027c25 */ /* 0x000fc8000f8e0002 */
[----:B------:R-:W-:Y:S01]  /*17050*/  IMAD R0, R5, UR5, R0 ;  /* 0x0000000505007c24 */ /* 0x000fe2000f8e0200 */
[----:B------:R-:W-:-:S03]  /*17060*/  ULDC.64 UR4, c[0x0][0x2d0] ;  /* 0x0000b40000047ab9 */ /* 0x000fc60000000a00 */
[----:B------:R-:W-:Y:S01]  /*17070*/  IMAD.IADD R3, R3, 0x1, R0 ;  /* 0x0000000103037824 */ /* 0x000fe200078e0200 */
[----:B-1----:R-:W-:-:S04]  /*17080*/  LOP3.LUT R4, R4, 0x7f, RZ, 0xc0, !PT ;  /* 0x0000007f04047812 */ /* 0x002fc800078ec0ff */
[----:B------:R-:W-:Y:S02]  /*17090*/  SHF.R.U32.HI R5, RZ, 0x3, R4 ;  /* 0x00000003ff057819 */ /* 0x000fe40000011604 */
[----:B------:R-:W1:Y:S02]  /*170a0*/  S2R R4, SR_TID.X ;  /* 0x0000000000047919 */ /* 0x000e640000002100 */
[----:B-1----:R-:W-:-:S05]  /*170b0*/  IMAD.SHL.U32 R4, R4, 0x10, RZ ;  /* 0x0000001004047824 */ /* 0x002fca00078e00ff */
[----:B------:R-:W-:Y:S02]  /*170c0*/  LOP3.LUT R4, R5, 0x70, R4, 0xf8, !PT ;  /* 0x0000007005047812 */ /* 0x000fe400078ef804 */
[----:B------:R-:W1:Y:S03]  /*170d0*/  @P0 LDC R5, c[0x0][0x44c] ;  /* 0x00011300ff050b82 */ /* 0x000e660000000800 */
[----:B------:R-:W-:-:S04]  /*170e0*/  IMAD R0, R8, 0x80, R4 ;  /* 0x0000008008007824 */ /* 0x000fc800078e0204 */
[----:B------:R-:W-:Y:S02]  /*170f0*/  IMAD.MOV.U32 R4, RZ, RZ, R0 ;  /* 0x000000ffff047224 */ /* 0x000fe400078e0000 */
[----:B-1----:R-:W-:-:S05]  /*17100*/  @P0 IMAD.HI.U32 R5, R0, R5, RZ ;  /* 0x0000000500050227 */ /* 0x002fca00078e00ff */
[----:B0-----:R-:W-:-:S05]  /*17110*/  @P0 SHF.R.U32.HI R4, RZ, R6, R5 ;  /* 0x00000006ff040219 */ /* 0x001fca0000011605 */
        /* <DEDUP_REMOVED lines=31> */
[----:B---3--:R-:W-:-:S03]  /*17310*/  IMAD R2, R8, 0x80, R11 ;  /* 0x0000008008027824 */ /* 0x008fc600078e020b */
        /* <DEDUP_REMOVED lines=86> */
.L_x_2574:
        /* <DEDUP_REMOVED lines=14> */
.L_x_2446:
[----:B------:R-:W-:Y:S05]  /*17960*/  BSYNC B0 ;  /* 0x0000000000007941 */ /* 0x000fea0003800000 */
.L_x_2445:
[----:B------:R-:W-:Y:S01]  /*17970*/  NOP ;  /* 0x0000000000007918 */ /* 0x000fe20000000000 */
[----:B------:R-:W-:Y:S01]  /*17980*/  PLOP3.LUT P0, PT, PT, PT, PT, 0x80, 0x0 ;  /* 0x000000000000781c */ /* 0x000fe20003f0f070 */
[----:B0-----:R-:W-:-:S12]  /*17990*/  VIADD R6, R18, 0x38800 ;  /* 0x0003880012067836 */ /* 0x001fd80000000000 */
.L_x_2447:
        /* <DEDUP_REMOVED lines=18> */
.L_x_2575:
[----:B------:R-:W-:Y:S05]  /*17ac0*/  BSYNC B0 ;  /* 0x0000000000007941 */ /* 0x000fea0003800000 */
.L_x_2448:
        /* <DEDUP_REMOVED lines=55> */
.L_x_2456:
[----:B------:R-:W-:Y:S01]  /*17e40*/  IMAD R3, R9, 0x8, R18 ;  /* 0x0000000809037824 */ /* 0x000fe200078e0212 */
[----:B------:R-:W-:Y:S01]  /*17e50*/  SHF.L.U32 R2, R11, 0x1f, RZ ;  /* 0x0000001f0b027819 */ /* 0x000fe200000006ff */
[----:B------:R-:W-:Y:S03]  /*17e60*/  BSSY B3, `(.L_x_2457) ;  /* 0x0000003000037945 */ /* 0x000fe60003800000 */
[----:B------:R-:W1:Y:S02]  /*17e70*/  SYNCS.PHASECHK.TRANS64.TRYWAIT P0, [R3+URZ+0x38840], R2 ;  /* 0x03884002030075a7 */ /* 0x000e64000800017f */
[----:B-1----:R-:W-:Y:S05]  /*17e80*/  @!P0 BRA `(.L_x_2458) ;  /* 0x0000005400308947 */ /* 0x002fea0003800000 */
.L_x_2576:
[----:B------:R-:W-:Y:S05]  /*17e90*/  BSYNC B3 ;  /* 0x0000000000037941 */ /* 0x000fea0003800000 */
.L_x_2457:
        /* <DEDUP_REMOVED lines=12> */
.L_x_2460:
[----:B------:R-:W-:Y:S05]  /*17f60*/  BSYNC B3 ;  /* 0x0000000000037941 */ /* 0x000fea0003800000 */
.L_x_2459:
        /* <DEDUP_REMOVED lines=12> */
.L_x_2461:
        /* <DEDUP_REMOVED lines=16> */
.L_x_2462:
        /* <DEDUP_REMOVED lines=16> */
.L_x_2463:
        /* <DEDUP_REMOVED lines=16> */
.L_x_2464:
        /* <DEDUP_REMOVED lines=16> */
.L_x_2577:
[----:B------:R-:W-:Y:S05]  /*18430*/  BSYNC B3 ;  /* 0x0000000000037941 */ /* 0x000fea0003800000 */
.L_x_2465:
        /* <DEDUP_REMOVED lines=12> */
.L_x_2468:
[----:B------:R-:W-:Y:S05]  /*18500*/  BSYNC B3 ;  /* 0x0000000000037941 */ /* 0x000fea0003800000 */
.L_x_2467:
        /* <DEDUP_REMOVED lines=13> */
.L_x_2469:
        /* <DEDUP_REMOVED lines=15> */
.L_x_2470:
        /* <DEDUP_REMOVED lines=15> */
.L_x_2471:
        /* <DEDUP_REMOVED lines=15> */
.L_x_2472:
        /* <DEDUP_REMOVED lines=12> */
.L_x_2455:
[----:B------:R-:W-:Y:S05]  /*18970*/  BSYNC B1 ;  /* 0x0000000000017941 */ /* 0x000fea0003800000 */
.L_x_2454:
[----:B0-----:R-:W2:Y:S01]  /*18980*/  LDL.LU R0, [R1+0x40] ;  /* 0x0000400001007983 */ /* 0x001ea20000300800 */
[----:B------:R-:W-:-:S03]  /*18990*/  IMAD.MOV.U32 R19, RZ, RZ, R9 ;  /* 0x000000ffff137224 */ /* 0x000fc600078e0009 */
[----:B------:R0:W-:Y:S02]  /*189a0*/  STL [R1+0x14], R11 ;  /* 0x0000140b01007387 */ /* 0x0001e40000100800 */
[----:B0-2---:R-:W-:-:S07]  /*189b0*/  VIADD R0, R0, 0xfffffffd ;  /* 0xfffffffd00007836 */ /* 0x005fce0000000000 */
.L_x_2453:
[----:B------:R-:W-:Y:S05]  /*189c0*/  BSYNC B2 ;  /* 0x0000000000027941 */ /* 0x000fea0003800000 */
.L_x_2452:
[----:B------:R-:W-:Y:S01]  /*189d0*/  VIADD R10, R10, 0xfffffffe ;  /* 0xfffffffe0a0a7836 */ /* 0x000fe20000000000 */
[----:B------:R-:W-:-:S04]  /*189e0*/  LOP3.LUT R8, RZ, R8, RZ, 0x33, !PT ;  /* 0x00000008ff087212 */ /* 0x000fc800078e33ff */
[----:B------:R-:W-:-:S13]  /*189f0*/  ISETP.NE.AND P0, PT, R10, R8, PT ;  /* 0x000000080a00720c */ /* 0x000fda0003f05270 */
[----:B------:R-:W-:Y:S05]  /*18a00*/  @!P0 BRA `(.L_x_2451) ;  /* 0x0000001800c48947 */ /* 0x000fea0003800000 */
[----:B------:R-:W-:-:S07]  /*18a10*/  IMAD.MOV.U32 R9, RZ, RZ, R17 ;  /* 0x000000ffff097224 */ /* 0x000fce00078e0011 */
.L_x_2511:
        /* <DEDUP_REMOVED lines=36> */
.L_x_2475:
[----:B------:R-:W-:Y:S01]  /*18c60*/  IMAD R3, R4, 0x8, R18 ;  /* 0x0000000804037824 */ /* 0x000fe200078e0212 */
[----:B------:R-:W-:Y:S01]  /*18c70*/  SHF.L.U32 R2, R5, 0x1f, RZ ;  /* 0x0000001f05027819 */ /* 0x000fe200000006ff */
[----:B------:R-:W-:Y:S03]  /*18c80*/  BSSY B2, `(.L_x_2476) ;  /* 0x0000003000027945 */ /* 0x000fe60003800000 */
[----:B------:R-:W1:Y:S02]  /*18c90*/  SYNCS.PHASECHK.TRANS64.TRYWAIT P0, [R3+URZ+0x38840], R2 ;  /* 0x03884002030075a7 */ /* 0x000e64000800017f */
[----:B-1----:R-:W-:Y:S05]  /*18ca0*/  @!P0 BRA `(.L_x_2477) ;  /* 0x0000004400d08947 */ /* 0x002fea0003800000 */
.L_x_2578:
[----:B------:R-:W-:Y:S05]  /*18cb0*/  BSYNC B2 ;  /* 0x0000000000027941 */ /* 0x000fea0003800000 */
.L_x_2476:
        /* <DEDUP_REMOVED lines=12> */
.L_x_2479:
[----:B------:R-:W-:Y:S05]  /*18d80*/  BSYNC B2 ;  /* 0x0000000000027941 */ /* 0x000fea0003800000 */
.L_x_2478:
        /* <DEDUP_REMOVED lines=12> */
.L_x_2480:
        /* <DEDUP_REMOVED lines=16> */
.L_x_2481:
        /* <DEDUP_REMOVED lines=16> */
.L_x_2482:
        /* <DEDUP_REMOVED lines=16> */
.L_x_2483:
        /* <DEDUP_REMOVED lines=16> */
.L_x_2579:
[----:B------:R-:W-:Y:S05]  /*19250*/  BSYNC B2 ;  /* 0x0000000000027941 */ /* 0x000fea0003800000 */
.L_x_2484:
        /* <DEDUP_REMOVED lines=11> */
.L_x_2487:
[----:B------:R-:W-:Y:S05]  /*19310*/  BSYNC B2 ;  /* 0x0000000000027941 */ /* 0x000fea0003800000 */
.L_x_2486:
        /* <DEDUP_REMOVED lines=12> */
.L_x_2488:
        /* <DEDUP_REMOVED lines=15> */
.L_x_2489:
        /* <DEDUP_REMOVED lines=15> */
.L_x_2490:
        /* <DEDUP_REMOVED lines=15> */
.L_x_2491:
        /* <DEDUP_REMOVED lines=12> */
.L_x_2474:
[----:B------:R-:W-:Y:S05]  /*19770*/  BSYNC B1 ;  /* 0x0000000000017941 */ /* 0x000fea0003800000 */
.L_x_2473:
        /* <DEDUP_REMOVED lines=36> */
.L_x_2494:
[----:B------:R-:W-:Y:S01]  /*199c0*/  IMAD R2, R19, 0x8, R18 ;  /* 0x0000000813027824 */ /* 0x000fe200078e0212 */
[----:B------:R-:W-:Y:S01]  /*199d0*/  SHF.L.U32 R3, R12, 0x1f, RZ ;  /* 0x0000001f0c037819 */ /* 0x000fe200000006ff */
[----:B------:R-:W-:Y:S03]  /*199e0*/  BSSY B2, `(.L_x_2495) ;  /* 0x0000003000027945 */ /* 0x000fe60003800000 */
[----:B------:R-:W2:Y:S02]  /*199f0*/  SYNCS.PHASECHK.TRANS64.TRYWAIT P0, [R2+URZ+0x38840], R3 ;  /* 0x03884003020075a7 */ /* 0x000ea4000800017f */
[----:B--2---:R-:W-:Y:S05]  /*19a00*/  @!P0 BRA `(.L_x_2496) ;  /* 0x0000003800a08947 */ /* 0x004fea0003800000 */
.L_x_2580:
[----:B------:R-:W-:Y:S05]  /*19a10*/  BSYNC B2 ;  /* 0x0000000000027941 */ /* 0x000fea0003800000 */
.L_x_2495:
        /* <DEDUP_REMOVED lines=12> */
.L_x_2498:
[----:B------:R-:W-:Y:S05]  /*19ae0*/  BSYNC B2 ;  /* 0x0000000000027941 */ /* 0x000fea0003800000 */
.L_x_2497:
        /* <DEDUP_REMOVED lines=13> */
.L_x_2499:
        /* <DEDUP_REMOVED lines=16> */
.L_x_2500:
        /* <DEDUP_REMOVED lines=16> */
.L_x_2501:
        /* <DEDUP_REMOVED lines=16> */
.L_x_2502:
        /* <DEDUP_REMOVED lines=15> */
.L_x_2581:
[----:B------:R-:W-:Y:S05]  /*19fb0*/  BSYNC B2 ;  /* 0x0000000000027941 */ /* 0x000fea0003800000 */
.L_x_2503:
        /* <DEDUP_REMOVED lines=11> */
.L_x_2506:
[----:B------:R-:W-:Y:S05]  /*1a070*/  BSYNC B2 ;  /* 0x0000000000027941 */ /* 0x000fea0003800000 */
.L_x_2505:
        /* <DEDUP_REMOVED lines=12> */
.L_x_2507:
        /* <DEDUP_REMOVED lines=15> */
.L_x_2508:
        /* <DEDUP_REMOVED lines=15> */
.L_x_2509:
        /* <DEDUP_REMOVED lines=15> */
.L_x_2510:
        /* <DEDUP_REMOVED lines=12> */
.L_x_2493:
[----:B------:R-:W-:Y:S05]  /*1a4d0*/  BSYNC B1 ;  /* 0x0000000000017941 */ /* 0x000fea0003800000 */
.L_x_2492:
[----:B------:R-:W2:Y:S01]  /*1a4e0*/  LDL R2, [R1+0x28] ;  /* 0x0000280001027983 */ /* 0x000ea20000100800 */
[----:B------:R-:W-:Y:S01]  /*1a4f0*/  VIADD R0, R0, 0xfffffffe ;  /* 0xfffffffe00007836 */ /* 0x000fe20000000000 */
[----:B--2---:R-:W-:-:S13]  /*1a500*/  ISETP.GT.AND P0, PT, R7, R2, PT ;  /* 0x000000020700720c */ /* 0x004fda0003f04270 */
[----:B------:R-:W-:Y:S05]  /*1a510*/  @P0 BRA `(.L_x_2511) ;  /* 0xffffffe400400947 */ /* 0x000fea000383ffff */
.L_x_2451:
[----:B------:R-:W-:Y:S05]  /*1a520*/  BSYNC B0 ;  /* 0x0000000000007941 */ /* 0x000fea0003800000 */
.L_x_2450:
        /* <DEDUP_REMOVED lines=19> */
.L_x_2513:
[----:B------:R-:W-:Y:S05]  /*1a660*/  BSYNC B0 ;  /* 0x0000000000007941 */ /* 0x000fea0003800000 */
.L_x_2512:
        /* <DEDUP_REMOVED lines=11> */
.L_x_2582:
[----:B------:R-:W-:Y:S05]  /*1a720*/  BSYNC B1 ;  /* 0x0000000000017941 */ /* 0x000fea0003800000 */
.L_x_2516:
        /* <DEDUP_REMOVED lines=9> */
.L_x_2519:
[----:B------:R-:W-:Y:S05]  /*1a7c0*/  BSYNC B1 ;  /* 0x0000000000017941 */ /* 0x000fea0003800000 */
.L_x_2518:
        /* <DEDUP_REMOVED lines=12> */
.L_x_2520:
        /* <DEDUP_REMOVED lines=15> */
.L_x_2521:
        /* <DEDUP_REMOVED lines=15> */
.L_x_2522:
        /* <DEDUP_REMOVED lines=15> */
.L_x_2523:
        /* <DEDUP_REMOVED lines=10> */
.L_x_2515:
[----:B------:R-:W-:Y:S05]  /*1ac00*/  BSYNC B0 ;  /* 0x0000000000007941 */ /* 0x000fea0003800000 */
.L_x_2514:
[----:B------:R-:W2:Y:S01]  /*1ac10*/  LDL.LU R4, [R1+0x14] ;  /* 0x0000140001047983 */ /* 0x000ea20000300800 */
[----:B------:R-:W-:-:S05]  /*1ac20*/  VIADD R19, R19, 0x1 ;  /* 0x0000000113137836 */ /* 0x000fca0000000000 */
[----:B------:R-:W-:-:S04]  /*1ac30*/  ISETP.NE.AND P0, PT, R19, 0x2, PT ;  /* 0x000000021300780c */ /* 0x000fc80003f05270 */
[----:B------:R-:W-:Y:S02]  /*1ac40*/  SEL R0, RZ, 0x1, P0 ;  /* 0x00000001ff007807 */ /* 0x000fe40000000000 */
[----:B------:R-:W-:Y:S02]  /*1ac50*/  SEL R19, R19, RZ, P0 ;  /* 0x000000ff13137207 */ /* 0x000fe40000000000 */
[----:B--2---:R-:W-:-:S05]  /*1ac60*/  LOP3.LUT R4, R4, R0, RZ, 0x3c, !PT ;  /* 0x0000000004047212 */ /* 0x004fca00078e3cff */
[----:B------:R2:W-:Y:S02]  /*1ac70*/  STL [R1+0x14], R4 ;  /* 0x0000140401007387 */ /* 0x0005e40000100800 */
.L_x_2430:
[----:B------:R-:W-:Y:S05]  /*1ac80*/  BSYNC B7 ;  /* 0x0000000000077941 */ /* 0x000fea0003800000 */
.L_x_2428:
[----:B---3--:R-:W3:Y:S02]  /*1ac90*/  LDL R0, [R1+0x5c] ;  /* 0x00005c0001007983 */ /* 0x008ee40000100800 */
[----:B---3--:R-:W-:-:S13]  /*1aca0*/  ISETP.NE.AND P0, PT, R0, RZ, PT ;  /* 0x000000ff0000720c */ /* 0x008fda0003f05270 */
        /* <DEDUP_REMOVED lines=12> */
.L_x_2524:
[----:B--2---:R-:W2:Y:S01]  /*1ad70*/  S2R R10, SR_TID.X ;  /* 0x00000000000a7919 */ /* 0x004ea20000002100 */
[----:B------:R-:W-:Y:S01]  /*1ad80*/  UMOV UR4, 0xffffffff ;  /* 0xffffffff00047882 */ /* 0x000fe20000000000 */
[----:B--2---:R-:W-:-:S04]  /*1ad90*/  LOP3.LUT R10, R10, 0x1f, RZ, 0xc0, !PT ;  /* 0x0000001f0a0a7812 */ /* 0x004fc800078ec0ff */
[----:B------:R-:W-:Y:S01]  /*1ada0*/  ISETP.NE.AND P0, PT, R10, 0x1f, PT ;  /* 0x0000001f0a00780c */ /* 0x000fe20003f05270 */
[----:B------:R-:W-:-:S12]  /*1adb0*/  BRA.DIV UR4, `(.L_x_2526) ;  /* 0x0000002604f07947 */ /* 0x000fd8000b800000 */
[----:B------:R-:W2:Y:S01]  /*1adc0*/  LDL.LU R3, [R1] ;  /* 0x0000000001037983 */ /* 0x000ea20000300800 */
[----:B------:R-:W-:-:S03]  /*1add0*/  ULDC UR4, c[0x0][0xc3c] ;  /* 0x00030f0000047ab9 */ /* 0x000fc60000000800 */
[----:B01----:R-:W3:Y:S01]  /*1ade0*/  LDL R8, [R1+0xc] ;  /* 0x00000c0001087983 */ /* 0x003ee20000100800 */
[----:B------:R-:W-:Y:S01]  /*1adf0*/  ULDC.64 UR6, c[0x0][0x208] ;  /* 0x0000820000067ab9 */ /* 0x000fe20000000a00 */
[----:B---3--:R-:W-:Y:S02]  /*1ae00*/  IMAD.IADD R0, R8, 0x1, R10 ;  /* 0x0000000108007824 */ /* 0x008fe400078e020a */
[----:B--2---:R-:W-:-:S03]  /*1ae10*/  IMAD.MOV.U32 R8, RZ, RZ, R3 ;  /* 0x000000ffff087224 */ /* 0x004fc600078e0003 */
[----:B------:R-:W-:-:S13]  /*1ae20*/  ISETP.GE.OR P1, PT, R0, UR4, !P0 ;  /* 0x0000000400007c0c */ /* 0x000fda000c726670 */
[----:B------:R-:W0:Y:S08]  /*1ae30*/  @!P1 LDC.64 R2, c[0x0][0xc80] ;  /* 0x00032000ff029b82 */ /* 0x000e300000000a00 */
[----:B------:R-:W1:Y:S01]  /*1ae40*/  @!P1 LDC.64 R6, c[0x0][0xc78] ;  /* 0x00031e00ff069b82 */ /* 0x000e620000000a00 */
[----:B0-----:R-:W-:-:S05]  /*1ae50*/  @!P1 IMAD.WIDE R2, R0, 0x4, R2 ;  /* 0x0000000400029825 */ /* 0x001fca00078e0202 */
[----:B------:R1:W2:Y:S02]  /*1ae60*/  @!P1 LDG.E R5, desc[UR6][R2.64] ;  /* 0x0000000602059981 */ /* 0x0002a4000c1e1900 */
[----:B-1----:R-:W-:-:S06]  /*1ae70*/  @!P1 IMAD.WIDE R2, R0, 0x4, R6 ;  /* 0x0000000400029825 */ /* 0x002fcc00078e0206 */
[----:B------:R-:W3:Y:S01]  /*1ae80*/  @!P1 LDG.E R2, desc[UR6][R2.64] ;  /* 0x0000000602029981 */ /* 0x000ee2000c1e1900 */
[----:B------:R-:W-:Y:S02]  /*1ae90*/  CS2R R6, SRZ ;  /* 0x0000000000067805 */ /* 0x000fe4000001ff00 */
[C---:B------:R-:W-:Y:S02]  /*1aea0*/  ISETP.GE.U32.AND P2, PT, R10.reuse, 0x2, PT ;  /* 0x000000020a00780c */ /* 0x040fe40003f46070 */
        /* <DEDUP_REMOVED lines=26> */
.L_x_2592:
[----:B------:R-:W-:Y:S02]  /*1b050*/  ULDC UR4, c[0x0][0xc38] ;  /* 0x00030e0000047ab9 */ /* 0x000fe40000000800 */
[----:B------:R-:W-:-:S04]  /*1b060*/  IMAD.U32 R8, RZ, RZ, UR4 ;  /* 0x00000004ff087e24 */ /* 0x000fc8000f8e00ff */
[----:B-1----:R-:W-:-:S04]  /*1b070*/  IMAD R9, R9, R8, RZ ;  /* 0x0000000809097224 */ /* 0x002fc800078e02ff */
[----:B------:R-:W-:-:S05]  /*1b080*/  IMAD.IADD R0, R0, 0x1, R9 ;  /* 0x0000000100007824 */ /* 0x000fca00078e0209 */
[----:B------:R-:W-:-:S13]  /*1b090*/  ISETP.GT.AND P6, PT, R0, R4, PT ;  /* 0x000000040000720c */ /* 0x000fda0003fc4270 */
[----:B------:R-:W-:Y:S05]  /*1b0a0*/  @P6 BRA `(.L_x_2527) ;  /* 0x0000000000b06947 */ /* 0x000fea0003800000 */
.L_x_2530:
        /* <DEDUP_REMOVED lines=38> */
.L_x_2600:
[----:B------:R-:W-:Y:S02]  /*1b310*/  ULDC UR4, c[0x0][0xc38] ;  /* 0x00030e0000047ab9 */ /* 0x000fe40000000800 */
[----:B------:R-:W-:-:S04]  /*1b320*/  IMAD.U32 R8, RZ, RZ, UR4 ;  /* 0x00000004ff087e24 */ /* 0x000fc8000f8e00ff */
[----:B-1----:R-:W-:-:S04]  /*1b330*/  IMAD R9, R9, R8, RZ ;  /* 0x0000000809097224 */ /* 0x002fc800078e02ff */
[----:B------:R-:W-:-:S05]  /*1b340*/  IMAD.IADD R0, R9, 0x1, R0 ;  /* 0x0000000109007824 */ /* 0x000fca00078e0200 */
[----:B------:R-:W-:-:S13]  /*1b350*/  ISETP.GT.AND P6, PT, R0, R4, PT ;  /* 0x000000040000720c */ /* 0x000fda0003fc4270 */
[----:B------:R-:W-:Y:S05]  /*1b360*/  @!P6 BRA `(.L_x_2530) ;  /* 0xfffffffc0050e947 */ /* 0x000fea000383ffff */
.L_x_2527:
        /* <DEDUP_REMOVED lines=12> */
.L_x_2605:
[----:B------:R-:W-:-:S13]  /*1b430*/  ISETP.NE.AND P0, PT, R3, RZ, PT ;  /* 0x000000ff0300720c */ /* 0x000fda0003f05270 */
[----:B------:R-:W-:Y:S05]  /*1b440*/  @!P0 BRA `(.L_x_2532) ;  /* 0x0000000000148947 */ /* 0x000fea0003800000 */
[----:B------:R-:W-:Y:S01]  /*1b450*/  UMOV UR4, 0xffffffff ;  /* 0xffffffff00047882 */ /* 0x000fe20000000000 */
[----:B---3--:R-:W-:Y:S02]  /*1b460*/  VIADD R10, R10, 0xffffffff ;  /* 0xffffffff0a0a7836 */ /* 0x008fe40000000000 */
[----:B------:R-:W-:Y:S05]  /*1b470*/  BRA.DIV UR4, `(.L_x_2533) ;  /* 0x0000002a04e07947 */ /* 0x000fea000b800000 */
[----:B0-----:R0:W2:Y:S02]  /*1b480*/  SHFL.IDX PT, R2, R2, R10, 0x1f ;  /* 0x00001f0a02027589 */ /* 0x0010a400000e0000 */
.L_x_2608:
[----:B--2---:R-:W-:-:S07]  /*1b490*/  IMAD.MOV.U32 R5, RZ, RZ, R2 ;  /* 0x000000ffff057224 */ /* 0x004fce00078e0002 */
.L_x_2532:
[----:B0-----:R-:W-:Y:S01]  /*1b4a0*/  IMAD R2, R5, R8, R9 ;  /* 0x0000000805027224 */ /* 0x001fe200078e0209 */
[----:B------:R-:W-:-:S03]  /*1b4b0*/  ISETP.NE.AND P0, PT, R7, 0x1, PT ;  /* 0x000000010700780c */ /* 0x000fc60003f05270 */
[----:B------:R-:W-:Y:S01]  /*1b4c0*/  IMAD.IADD R4, R4, 0x1, -R2 ;  /* 0x0000000104047824 */ /* 0x000fe200078e0a02 */
[----:B------:R0:W-:Y:S09]  /*1b4d0*/  STL [R1], R2 ;  /* 0x0000000201007387 */ /* 0x0001f20000100800 */
[----:B------:R-:W-:Y:S05]  /*1b4e0*/  @!P0 BRA `(.L_x_2534) ;  /* 0x0000000000e48947 */ /* 0x000fea0003800000 */
[----:B------:R-:W-:-:S04]  /*1b4f0*/  IABS R5, R0 ;  /* 0x0000000000057213 */ /* 0x000fc80000000000 */
        /* <DEDUP_REMOVED lines=25> */
[----:B-1-3--:R-:W-:Y:S02]  /*1b690*/  IMAD R6, R2, R5, RZ ;  /* 0x0000000502067224 */ /* 0x00afe400078e02ff */
        /* <DEDUP_REMOVED lines=30> */
.L_x_2534:
[----:B------:R-:W2:Y:S01]  /*1b880*/  LDL R5, [R1+0xc] ;  /* 0x00000c0001057983 */ /* 0x000ea20000100800 */
[----:B0-----:R-:W2:Y:S01]  /*1b890*/  LDC.64 R2, c[0x0][0xc90] ;  /* 0x00032400ff027b82 */ /* 0x001ea20000000a00 */
[----:B------:R-:W-:Y:S01]  /*1b8a0*/  ULDC.64 UR4, c[0x0][0x208] ;  /* 0x0000820000047ab9 */ /* 0x000fe20000000a00 */
[----:B--2---:R-:W-:-:S05]  /*1b8b0*/  IMAD.WIDE R2, R5, 0x4, R2 ;  /* 0x0000000405027825 */ /* 0x004fca00078e0202 */
[----:B-1-3--:R-:W2:Y:S02]  /*1b8c0*/  LDG.E R6, desc[UR4][R2.64] ;  /* 0x0000000402067981 */ /* 0x00aea4000c1e1900 */
        /* <DEDUP_REMOVED lines=59> */
.L_x_2535:
[----:B-1----:R-:W-:-:S05]  /*1bc80*/  LOP3.LUT R3, RZ, R4, RZ, 0x33, !PT ;  /* 0x00000004ff037212 */ /* 0x002fca00078e33ff */
[----:B------:R-:W-:-:S05]  /*1bc90*/  IMAD.IADD R0, R0, 0x1, R3 ;  /* 0x0000000100007824 */ /* 0x000fca00078e0203 */
[----:B------:R1:W-:Y:S01]  /*1bca0*/  STL [R1+0x4], R0 ;  /* 0x0000040001007387 */ /* 0x0003e20000100800 */
[----:B------:R-:W-:Y:S05]  /*1bcb0*/  BRA `(.L_x_2536) ;  /* 0x0000000000287947 */ /* 0x000fea0003800000 */
.L_x_2528:
        /* <DEDUP_REMOVED lines=10> */
.L_x_2536:
[----:B0-----:R-:W2:Y:S04]  /*1bd60*/  LDL R2, [R1+0xc] ;  /* 0x00000c0001027983 */ /* 0x001ea80000100800 */
[----:B------:R-:W3:Y:S04]  /*1bd70*/  LDL R3, [R1+0x8] ;  /* 0x0000080001037983 */ /* 0x000ee80000100800 */
[----:B------:R-:W4:Y:S04]  /*1bd80*/  LDL R5, [R1+0x4] ;  /* 0x0000040001057983 */ /* 0x000f280000100800 */
[----:B------:R-:W4:Y:S01]  /*1bd90*/  LDL R4, [R1] ;  /* 0x0000000001047983 */ /* 0x000f220000100800 */
[----:B-1----:R-:W0:Y:S01]  /*1bda0*/  S2R R0, SR_TID.X ;  /* 0x0000000000007919 */ /* 0x002e220000002100 */
[----:B------:R-:W-:Y:S05]  /*1bdb0*/  WARPSYNC.ALL ;  /* 0x0000000000007948 */ /* 0x000fea0003800000 */
[----:B0-----:R-:W-:Y:S01]  /*1bdc0*/  LOP3.LUT R0, R0, 0x1f, RZ, 0xc0, !PT ;  /* 0x0000001f00007812 */ /* 0x001fe200078ec0ff */
[----:B------:R-:W-:Y:S03]  /*1bdd0*/  BAR.SYNC.DEFER_BLOCKING 0x4, 0x180 ;  /* 0x0106000000007b1d */ /* 0x000fe60000010000 */
[----:B------:R-:W-:-:S13]  /*1bde0*/  ISETP.NE.AND P0, PT, R0, RZ, PT ;  /* 0x000000ff0000720c */ /* 0x000fda0003f05270 */
[----:B------:R-:W0:Y:S01]  /*1bdf0*/  @!P0 S2R R0, SR_CgaCtaId ;  /* 0x0000000000008919 */ /* 0x000e220000008800 */
[----:B--2---:R-:W-:Y:S01]  /*1be00*/  IMAD.MOV.U32 R7, RZ, RZ, R2 ;  /* 0x000000ffff077224 */ /* 0x004fe200078e0002 */
[----:B------:R-:W-:Y:S01]  /*1be10*/  @!P0 MOV R2, 0x400 ;  /* 0x0000040000028802 */ /* 0x000fe20000000f00 */
[----:B---3--:R-:W-:-:S03]  /*1be20*/  IMAD.MOV.U32 R6, RZ, RZ, R3 ;  /* 0x000000ffff067224 */ /* 0x008fc600078e0003 */
[----:B0-----:R-:W-:-:S05]  /*1be30*/  @!P0 LEA R18, R0, R2, 0x18 ;  /* 0x0000000200128211 */ /* 0x001fca00078ec0ff */
[----:B----4-:R0:W-:Y:S01]  /*1be40*/  @!P0 STS.128 [R18+0x388d0], R4 ;  /* 0x0388d00412008388 */ /* 0x0101e20000000c00 */
[----:B------:R-:W-:Y:S06]  /*1be50*/  BAR.ARV 0x5, 0x180 ;  /* 0x0146000000007b1d */ /* 0x000fec0000002000 */
.L_x_2525:
[----:B------:R-:W2:Y:S01]  /*1be60*/  LDL R0, [R1+0xc] ;  /* 0x00000c0001007983 */ /* 0x000ea20000100800 */
[----:B------:R-:W-:Y:S02]  /*1be70*/  ULDC UR4, c[0x0][0xc3c] ;  /* 0x00030f0000047ab9 */ /* 0x000fe40000000800 */
[----:B--2---:R-:W-:-:S13]  /*1be80*/  ISETP.GE.AND P0, PT, R0, UR4, PT ;  /* 0x0000000400007c0c */ /* 0x004fda000bf06270 */
[----:B------:R-:W-:Y:S05]  /*1be90*/  @!P0 BRA `(.L_x_2537) ;  /* 0xffffff98000c8947 */ /* 0x000fea000383ffff */
[----:B------:R-:W-:Y:S05]  /*1bea0*/  BSYNC B8 ;  /* 0x0000000000087941 */ /* 0x000fea0003800000 */
.L_x_2422:
[----:B0-----:R-:W2:Y:S01]  /*1beb0*/  LDL.LU R0, [R1+0x58] ;  /* 0x0000580001007983 */ /* 0x001ea20000300800 */
[----:B------:R-:W-:Y:S01]  /*1bec0*/  BSSY B0, `(.L_x_2538) ;  /* 0x000000b000007945 */ /* 0x000fe20003800000 */
[----:B-1----:R-:W0:Y:S01]  /*1bed0*/  S2R R5, SR_CgaCtaId ;  /* 0x0000000000057919 */ /* 0x002e220000008800 */
        /* <DEDUP_REMOVED lines=9> */
.L_x_2609:
[----:B------:R-:W-:Y:S05]  /*1bf70*/  BSYNC B0 ;  /* 0x0000000000007941 */ /* 0x000fea0003800000 */
.L_x_2538:
[----:B------:R-:W-:-:S03]  /*1bf80*/  UMOV UR4, 0xffffffff ;  /* 0xffffffff00047882 */ /* 0x000fc60000000000 */
[----:B------:R-:W-:Y:S05]  /*1bf90*/  BRA.DIV UR4, `(.L_x_2540) ;  /* 0x0000002204587947 */ /* 0x000fea000b800000 */
[----:B------:R-:W1:Y:S02]  /*1bfa0*/  S2R R2, SR_TID.X ;  /* 0x0000000000027919 */ /* 0x000e640000002100 */
[----:B-1----:R-:W-:-:S04]  /*1bfb0*/  SHF.R.U32.HI R2, RZ, 0x5, R2 ;  /* 0x00000005ff027819 */ /* 0x002fc80000011602 */
[----:B------:R-:W-:-:S05]  /*1bfc0*/  LOP3.LUT R2, R2, 0x3, RZ, 0xc0, !PT ;  /* 0x0000000302027812 */ /* 0x000fca00078ec0ff */
[----:B------:R1:W2:Y:S02]  /*1bfd0*/  SHFL.IDX PT, R14, R2, RZ, 0x1f ;  /* 0x00001fff020e7589 */ /* 0x0002a400000e0000 */
.L_x_2612:
[----:B--2---:R-:W-:Y:S01]  /*1bfe0*/  ISETP.NE.AND P0, PT, R14, RZ, PT ;  /* 0x000000ff0e00720c */ /* 0x004fe20003f05270 */
[----:B------:R-:W-:-:S12]  /*1bff0*/  BSSY B0, `(.L_x_2541) ;  /* 0x0000027000007945 */ /* 0x000fd80003800000 */
[----:B------:R-:W-:Y:S05]  /*1c000*/  @P0 BRA `(.L_x_2542) ;  /* 0x0000000000940947 */ /* 0x000fea0003800000 */
[----:B------:R-:W-:-:S03]  /*1c010*/  UMOV UR4, 0xffffffff ;  /* 0xffffffff00047882 */ /* 0x000fc60000000000 */
[----:B------:R-:W-:Y:S05]  /*1c020*/  BRA.DIV UR4, `(.L_x_2543) ;  /* 0x0000002204687947 */ /* 0x000fea000b800000 */
[----:B------:R-:W-:-:S13]  /*1c030*/  ELECT P6, URZ, PT ;  /* 0x00000000003f782f */ /* 0x000fda00038c0000 */
.L_x_2615:
        /* <DEDUP_REMOVED lines=8> */
.L_x_2544:
        /* <DEDUP_REMOVED lines=13> */
.L_x_2616:
[----:B------:R-:W1:Y:S02]  /*1c190*/  SYNCS.PHASECHK.TRANS64.TRYWAIT P0, [R7+URZ], R2 ;  /* 0x00000002070075a7 */ /* 0x000e64000800017f */
[----:B-1----:R-:W-:Y:S05]  /*1c1a0*/  @!P0 BRA `(.L_x_2546) ;  /* 0x00000020003c8947 */ /* 0x002fea0003800000 */
.L_x_2617:
[----:B------:R-:W-:Y:S05]  /*1c1b0*/  @!P2 BRA `(.L_x_2547) ;  /* 0x000000000004a947 */ /* 0x000fea0003800000 */
[----:B------:R-:W-:Y:S01]  /*1c1c0*/  BPT.TRAP 0x1 ;  /* 0x000000040000795c */ /* 0x000fe20000300000 */
.L_x_2547:
[----:B------:R-:W-:-:S04]  /*1c1d0*/  VIADD R0, R0, 0x38860 ;  /* 0x0003886000007836 */ /* 0x000fc80000000000 */
[----:B------:R-:W-:-:S04]  /*1c1e0*/  IMAD R4, R19, 0x8, R0 ;  /* 0x0000000813047824 */ /* 0x000fc800078e0200 */
[----:B------:R-:W2:Y:S02]  /*1c1f0*/  SYNCS.PHASECHK.TRANS64.TRYWAIT P0, [R4+URZ], R5 ;  /* 0x00000005040075a7 */ /* 0x000ea4000800017f */
[----:B--2---:R-:W-:Y:S05]  /*1c200*/  @!P0 BRA `(.L_x_2548) ;  /* 0x0000002000388947 */ /* 0x004fea0003800000 */
.L_x_2618:
[----:B------:R-:W-:-:S07]  /*1c210*/  IMAD R3, R3, 0x8, R0 ;  /* 0x0000000803037824 */ /* 0x000fce00078e0200 */
.L_x_2549:
[----:B---3--:R3:W4:Y:S02]  /*1c220*/  SYNCS.PHASECHK.TRANS64.TRYWAIT P0, [R3+URZ], R2 ;  /* 0x00000002030075a7 */ /* 0x008724000800017f */
[----:B----4-:R-:W-:Y:S05]  /*1c230*/  @!P0 NANOSLEEP.SYNCS 0x989680 ;  /* 0x009896800000895d */ /* 0x010fea0003900000 */
[----:B------:R-:W4:Y:S02]  /*1c240*/  @!P0 SYNCS.PHASECHK.TRANS64 P0, [R3+URZ], R2 ;  /* 0x00000002030085a7 */ /* 0x000f24000800007f */
[----:B----4-:R-:W-:Y:S05]  /*1c250*/  @!P0 BRA `(.L_x_2549) ;  /* 0xfffffffc00f08947 */ /* 0x010fea000383ffff */
.L_x_2542:
[----:B------:R-:W-:Y:S05]  /*1c260*/  BSYNC B0 ;  /* 0x0000000000007941 */ /* 0x000fea0003800000 */
.L_x_2541:
[----:B------:R-:W-:Y:S05]  /*1c270*/  EXIT ;  /* 0x000000000000794d */ /* 0x000fea0003800000 */
.L_x_2361:
[----:B------:R-:W-:-:S13]  /*1c280*/  R2UR UR4, R17 ;  /* 0x00000000110472ca */ /* 0x000fda00000e0000 */
[----:B0-----:R-:W-:-:S04]  /*1c290*/  IMAD.U32 R3, RZ, RZ, UR4 ;  /* 0x00000004ff037e24 */ /* 0x001fc8000f8e00ff */
[----:B------:R0:W1:Y:S03]  /*1c2a0*/  SYNCS.PHASECHK.TRANS64.TRYWAIT P1, [R3+URZ+0x38800], R0 ;  /* 0x03880000030075a7 */ /* 0x000066000802017f */
[----:B-1----:R-:W-:Y:S05]  /*1c2b0*/  @!P1 NANOSLEEP.SYNCS 0x989680 ;  /* 0x009896800000995d */ /* 0x002fea0003900000 */
[----:B------:R-:W1:Y:S02]  /*1c2c0*/  @!P1 SYNCS.PHASECHK.TRANS64 P1, [R3+URZ+0x38800], R0 ;  /* 0x03880000030095a7 */ /* 0x000e64000802007f */
[----:B-1----:R-:W-:Y:S05]  /*1c2d0*/  @!P1 BRA `(.L_x_2361) ;  /* 0xfffffffc00e89947 */ /* 0x002fea000383ffff */
[----:B------:R-:W-:Y:S05]  /*1c2e0*/  BRA `(.L_x_2550) ;  /* 0xfffffe6000287947 */ /* 0x000fea000383ffff */
.L_x_2365:
[----:B-1----:R1:W2:Y:S02]  /*1c2f0*/  SYNCS.PHASECHK.TRANS64.TRYWAIT P2, [R0+URZ+0x38830], R3 ;  /* 0x03883003000075a7 */ /* 0x0022a4000804017f */
[----:B--2---:R-:W-:Y:S05]  /*1c300*/  @!P2 NANOSLEEP.SYNCS 0x989680 ;  /* 0x009896800000a95d */ /* 0x004fea0003900000 */
[----:B------:R-:W2:Y:S02]  /*1c310*/  @!P2 SYNCS.PHASECHK.TRANS64 P2, [R0+URZ+0x38830], R3 ;  /* 0x038830030000a5a7 */ /* 0x000ea4000804007f */
[----:B--2---:R-:W-:Y:S05]  /*1c320*/  @!P2 BRA `(.L_x_2365) ;  /* 0xfffffffc00f0a947 */ /* 0x004fea000383ffff */
[----:B------:R-:W-:Y:S05]  /*1c330*/  BRA `(.L_x_2364) ;  /* 0xfffffe6000587947 */ /* 0x000fea000383ffff */
.L_x_2370:
[----:B------:R-:W-:-:S13]  /*1c340*/  R2UR UR4, R3 ;  /* 0x00000000030472ca */ /* 0x000fda00000e0000 */
[----:B-1----:R-:W-:-:S04]  /*1c350*/  IMAD.U32 R152, RZ, RZ, UR4 ;  /* 0x00000004ff987e24 */ /* 0x002fc8000f8e00ff */
[----:B------:R1:W2:Y:S03]  /*1c360*/  SYNCS.PHASECHK.TRANS64.TRYWAIT P3, [R152+URZ+0x38830], R4 ;  /* 0x03883004980075a7 */ /* 0x0002a6000806017f */
[----:B--2---:R-:W-:Y:S05]  /*1c370*/  @!P3 NANOSLEEP.SYNCS 0x989680 ;  /* 0x009896800000b95d */ /* 0x004fea0003900000 */
[----:B------:R-:W2:Y:S02]  /*1c380*/  @!P3 SYNCS.PHASECHK.TRANS64 P3, [R152+URZ+0x38830], R4 ;  /* 0x038830049800b5a7 */ /* 0x000ea4000806007f */
[----:B--2---:R-:W-:Y:S05]  /*1c390*/  @!P3 BRA `(.L_x_2370) ;  /* 0xfffffffc00e8b947 */ /* 0x004fea000383ffff */
[----:B------:R-:W-:Y:S05]  /*1c3a0*/  BRA `(.L_x_2369) ;  /* 0xfffffea000a87947 */ /* 0x000fea000383ffff */
.L_x_2374:
[----:B--2---:R-:W-:-:S04]  /*1c3b0*/  IMAD.U32 R2, RZ, RZ, UR4 ;  /* 0x00000004ff027e24 */ /* 0x004fc8000f8e00ff */
[----:B------:R2:W3:Y:S03]  /*1c3c0*/  SYNCS.PHASECHK.TRANS64.TRYWAIT P3, [R2+URZ+0x38850], R0 ;  /* 0x03885000020075a7 */ /* 0x0004e6000806017f */
[----:B---3--:R-:W-:Y:S05]  /*1c3d0*/  @!P3 NANOSLEEP.SYNCS 0x989680 ;  /* 0x009896800000b95d */ /* 0x008fea0003900000 */
[----:B------:R-:W3:Y:S02]  /*1c3e0*/  @!P3 SYNCS.PHASECHK.TRANS64 P3, [R2+URZ+0x38850], R0 ;  /* 0x038850000200b5a7 */ /* 0x000ee4000806007f */
[----:B---3--:R-:W-:Y:S05]  /*1c3f0*/  @!P3 BRA `(.L_x_2374) ;  /* 0xfffffffc00ecb947 */ /* 0x008fea000383ffff */
[----:B------:R-:W-:Y:S05]  /*1c400*/  BRA `(.L_x_2373) ;  /* 0xfffffec400cc7947 */ /* 0x000fea000383ffff */
.L_x_2380:
[----:B-1----:R-:W-:-:S04]  /*1c410*/  IMAD.U32 R4, RZ, RZ, UR4 ;  /* 0x00000004ff047e24 */ /* 0x002fc8000f8e00ff */
[----:B------:R1:W2:Y:S03]  /*1c420*/  SYNCS.PHASECHK.TRANS64.TRYWAIT P2, [R4+URZ+0x38830], R3 ;  /* 0x03883003040075a7 */ /* 0x0002a6000804017f */
[----:B--2---:R-:W-:Y:S05]  /*1c430*/  @!P2 NANOSLEEP.SYNCS 0x989680 ;  /* 0x009896800000a95d */ /* 0x004fea0003900000 */
[----:B------:R-:W2:Y:S02]  /*1c440*/  @!P2 SYNCS.PHASECHK.TRANS64 P2, [R4+URZ+0x38830], R3 ;  /* 0x038830030400a5a7 */ /* 0x000ea4000804007f */
[----:B--2---:R-:W-:Y:S05]  /*1c450*/  @!P2 BRA `(.L_x_2380) ;  /* 0xfffffffc00eca947 */ /* 0x004fea000383ffff */
[----:B------:R-:W-:Y:S05]  /*1c460*/  BRA `(.L_x_2379) ;  /* 0xfffffee4000c7947 */ /* 0x000fea000383ffff */
.L_x_2384:
[----:B---3--:R-:W-:-:S04]  /*1c470*/  IMAD.U32 R2, RZ, RZ, UR4 ;  /* 0x00000004ff027e24 */ /* 0x008fc8000f8e00ff */
[----:B------:R3:W4:Y:S03]  /*1c480*/  SYNCS.PHASECHK.TRANS64.TRYWAIT P2, [R2+URZ+0x38850], R0 ;  /* 0x03885000020075a7 */ /* 0x000726000804017f */
[----:B----4-:R-:W-:Y:S05]  /*1c490*/  @!P2 NANOSLEEP.SYNCS 0x989680 ;  /* 0x009896800000a95d */ /* 0x010fea0003900000 */
[----:B------:R-:W4:Y:S02]  /*1c4a0*/  @!P2 SYNCS.PHASECHK.TRANS64 P2, [R2+URZ+0x38850], R0 ;  /* 0x038850000200a5a7 */ /* 0x000f24000804007f */
[----:B----4-:R-:W-:Y:S05]  /*1c4b0*/  @!P2 BRA `(.L_x_2384) ;  /* 0xfffffffc00eca947 */ /* 0x010fea000383ffff */
[----:B------:R-:W-:Y:S05]  /*1c4c0*/  BRA `(.L_x_2383) ;  /* 0xffffff0800347947 */ /* 0x000fea000383ffff */
.L_x_2389:
[----:B-1----:R-:W-:-:S04]  /*1c4d0*/  IMAD.U32 R7, RZ, RZ, UR8 ;  /* 0x00000008ff077e24 */ /* 0x002fc8000f8e00ff */
[----:B------:R1:W2:Y:S03]  /*1c4e0*/  SYNCS.PHASECHK.TRANS64.TRYWAIT P0, [R7+URZ+0x38850], R0 ;  /* 0x03885000070075a7 */ /* 0x0002a6000800017f */
[----:B--2---:R-:W-:Y:S05]  /*1c4f0*/  @!P0 NANOSLEEP.SYNCS 0x989680 ;  /* 0x009896800000895d */ /* 0x004fea0003900000 */
[----:B------:R-:W2:Y:S02]  /*1c500*/  @!P0 SYNCS.PHASECHK.TRANS64 P0, [R7+URZ+0x38850], R0 ;  /* 0x03885000070085a7 */ /* 0x000ea4000800007f */
[----:B--2---:R-:W-:Y:S05]  /*1c510*/  @!P0 BRA `(.L_x_2389) ;  /* 0xfffffffc00ec8947 */ /* 0x004fea000383ffff */
[----:B------:R-:W-:Y:S05]  /*1c520*/  BRA `(.L_x_2388) ;  /* 0xffffff2400847947 */ /* 0x000fea000383ffff */
.L_x_2436:
[----:B------:R-:W0:Y:S01]  /*1c530*/  S2R R4, SR_TID.X ;  /* 0x0000000000047919 */ /* 0x000e220000002100 */
[----:B------:R-:W-:Y:S01]  /*1c540*/  BSSY B0, `(.L_x_2551) ;  /* 0x000000a000007945 */ /* 0x000fe20003800000 */
[----:B------:R-:W-:Y:S02]  /*1c550*/  IMAD.MOV.U32 R12, RZ, RZ, RZ ;  /* 0x000000ffff0c7224 */ /* 0x000fe400078e00ff */
[----:B------:R-:W-:Y:S02]  /*1c560*/  IMAD.MOV.U32 R11, RZ, RZ, 0x1f ;  /* 0x0000001fff0b7424 */ /* 0x000fe400078e00ff */
[----:B------:R-:W-:Y:S01]  /*1c570*/  IMAD.MOV.U32 R15, RZ, RZ, -0x1 ;  /* 0xffffffffff0f7424 */ /* 0x000fe200078e00ff */
[----:B0-----:R-:W-:-:S04]  /*1c580*/  SHF.R.U32.HI R4, RZ, 0x5, R4 ;  /* 0x00000005ff047819 */ /* 0x001fc80000011604 */
[----:B------:R-:W-:-:S05]  /*1c590*/  LOP3.LUT R4, R4, 0x3, RZ, 0xc0, !PT ;  /* 0x0000000304047812 */ /* 0x000fca00078ec0ff */
[----:B------:R-:W-:-:S07]  /*1c5a0*/  IMAD.MOV.U32 R13, RZ, RZ, R4 ;  /* 0x000000ffff0d7224 */ /* 0x000fce00078e0004 */
[----:B--2---:R-:W-:Y:S05]  /*1c5b0*/  WARPSYNC.COLLECTIVE R15, `(.L_x_2552) ;  /* 0x000000000f087348 */ /* 0x004fea0003c00000 */
[----:B------:R0:W1:Y:S02]  /*1c5c0*/  SHFL.IDX P6, R14, R13, R12, R11 ;  /* 0x0000000c0d0e7389 */ /* 0x00006400000c000b */
[----:B012---:R-:W-:Y:S01]  /*1c5d0*/  ENDCOLLECTIVE ;  /* 0x000000000000791b */ /* 0x007fe20003800000 */
.L_x_2552:
[----:B------:R-:W-:Y:S05]  /*1c5e0*/  BSYNC B0 ;  /* 0x0000000000007941 */ /* 0x000fea0003800000 */
.L_x_2551:
[----:B------:R-:W-:Y:S05]  /*1c5f0*/  BRA `(.L_x_2553) ;  /* 0xffffffa0002c7947 */ /* 0x000fea000383ffff */
.L_x_2438:
[----:B------:R-:W-:Y:S01]  /*1c600*/  BSSY B0, `(.L_x_2554) ;  /* 0x0000006000007945 */ /* 0x000fe20003800000 */
[----:B------:R-:W-:-:S07]  /*1c610*/  IMAD.MOV.U32 R15, RZ, RZ, -0x1 ;  /* 0xffffffffff0f7424 */ /* 0x000fce00078e00ff */
[----:B--23--:R-:W-:Y:S05]  /*1c620*/  WARPSYNC.COLLECTIVE R15, `(.L_x_2555) ;  /* 0x000000000f0c7348 */ /* 0x00cfea0003c00000 */
[----:B------:R-:W-:Y:S02]  /*1c630*/  ELECT P6, UR62, PT ;  /* 0x00000000003e782f */ /* 0x000fe400038c0000 */
[----:B------:R-:W-:Y:S01]  /*1c640*/  MOV R14, UR62 ;  /* 0x0000003e000e7c02 */ /* 0x000fe20008000f00 */
[----:B--23--:R-:W-:Y:S10]  /*1c650*/  ENDCOLLECTIVE ;  /* 0x000000000000791b */ /* 0x00cff40003800000 */
.L_x_2555:
[----:B------:R-:W-:Y:S05]  /*1c660*/  BSYNC B0 ;  /* 0x0000000000007941 */ /* 0x000fea0003800000 */
.L_x_2554:
[----:B------:R-:W-:Y:S05]  /*1c670*/  BRA `(.L_x_2556) ;  /* 0xffffffa000307947 */ /* 0x000fea000383ffff */
.L_x_2440:
[----:B0-----:R0:W1:Y:S02]  /*1c680*/  SYNCS.PHASECHK.TRANS64.TRYWAIT P0, [R0+URZ+0x38840], R2 ;  /* 0x03884002000075a7 */ /* 0x001064000800017f */
[----:B-1----:R-:W-:Y:S05]  /*1c690*/  @!P0 NANOSLEEP.SYNCS 0x989680 ;  /* 0x009896800000895d */ /* 0x002fea0003900000 */
[----:B------:R-:W1:Y:S02]  /*1c6a0*/  @!P0 SYNCS.PHASECHK.TRANS64 P0, [R0+URZ+0x38840], R2 ;  /* 0x03884002000085a7 */ /* 0x000e64000800007f */
[----:B-1----:R-:W-:Y:S05]  /*1c6b0*/  @!P0 BRA `(.L_x_2440) ;  /* 0xfffffffc00f08947 */ /* 0x002fea000383ffff */
[----:B------:R-:W-:Y:S05]  /*1c6c0*/  BRA `(.L_x_2557) ;  /* 0xffffffa000947947 */ /* 0x000fea000383ffff */
.L_x_2444:
[----:B------:R-:W2:Y:S01]  /*1c6d0*/  LDL.LU R11, [R1+0x34] ;  /* 0x00003400010b7983 */ /* 0x000ea20000300800 */
[----:B------:R-:W-:Y:S02]  /*1c6e0*/  IMAD.MOV.U32 R13, RZ, RZ, R3 ;  /* 0x000000ffff0d7224 */ /* 0x000fe400078e0003 */
[----:B------:R-:W-:Y:S01]  /*1c6f0*/  IMAD.MOV.U32 R12, RZ, RZ, RZ ;  /* 0x000000ffff0c7224 */ /* 0x000fe200078e00ff */
[----:B------:R-:W0:Y:S01]  /*1c700*/  S2R R5, SR_TID.X ;  /* 0x0000000000057919 */ /* 0x000e220000002100 */
[----:B------:R-:W-:Y:S01]  /*1c710*/  IMAD.MOV.U32 R15, RZ, RZ, -0x1 ;  /* 0xffffffffff0f7424 */ /* 0x000fe200078e00ff */
[----:B0-----:R-:W-:-:S04]  /*1c720*/  LOP3.LUT R5, R5, 0x7f, RZ, 0xc0, !PT ;  /* 0x0000007f05057812 */ /* 0x001fc800078ec0ff */
[----:B------:R-:W-:-:S05]  /*1c730*/  SHF.R.U32.HI R5, RZ, 0x3, R5 ;  /* 0x00000003ff057819 */ /* 0x000fca0000011605 */
[----:B------:R-:W-:-:S04]  /*1c740*/  IMAD R2, R8, 0x80, R5 ;  /* 0x0000008008027824 */ /* 0x000fc800078e0205 */
[----:B------:R-:W-:Y:S02]  /*1c750*/  VIADD R5, R2, 0x10 ;  /* 0x0000001002057836 */ /* 0x000fe40000000000 */
[----:B--2---:R-:W-:Y:S02]  /*1c760*/  IMAD R0, R11, R7, RZ ;  /* 0x000000070b007224 */ /* 0x004fe400078e02ff */
[----:B------:R-:W-:-:S03]  /*1c770*/  IMAD.MOV.U32 R11, RZ, RZ, 0x181f ;  /* 0x0000181fff0b7424 */ /* 0x000fc600078e00ff */
[----:B------:R-:W-:-:S13]  /*1c780*/  ISETP.GE.AND P5, PT, R2, R0, PT ;  /* 0x000000000200720c */ /* 0x000fda0003fa6270 */
[----:B-----5:R-:W-:Y:S05]  /*1c790*/  WARPSYNC.COLLECTIVE R15, `(.L_x_2558) ;  /* 0x000000000f087348 */ /* 0x020fea0003c00000 */
[----:B------:R0:W1:Y:S02]  /*1c7a0*/  SHFL.IDX P6, R14, R13, R12, R11 ;  /* 0x0000000c0d0e7389 */ /* 0x00006400000c000b */
[----:B01---5:R-:W-:Y:S01]  /*1c7b0*/  ENDCOLLECTIVE ;  /* 0x000000000000791b */ /* 0x023fe20003800000 */
.L_x_2558:
[----:B------:R-:W-:Y:S02]  /*1c7c0*/  IMAD.MOV.U32 R13, RZ, RZ, R4 ;  /* 0x000000ffff0d7224 */ /* 0x000fe400078e0004 */
[----:B------:R-:W-:-:S07]  /*1c7d0*/  IMAD.MOV.U32 R6, RZ, RZ, R14 ;  /* 0x000000ffff067224 */ /* 0x000fce00078e000e */
[----:B------:R-:W-:Y:S05]  /*1c7e0*/  WARPSYNC.COLLECTIVE R15, `(.L_x_2559) ;  /* 0x000000000f087348 */ /* 0x000fea0003c00000 */
[----:B------:R0:W1:Y:S02]  /*1c7f0*/  SHFL.IDX P6, R14, R13, R12, R11 ;  /* 0x0000000c0d0e7389 */ /* 0x00006400000c000b */
[----:B01----:R-:W-:Y:S01]  /*1c800*/  ENDCOLLECTIVE ;  /* 0x000000000000791b */ /* 0x003fe20003800000 */
.L_x_2559:
        /* <DEDUP_REMOVED lines=20> */
.L_x_2560:
[----:B------:R-:W-:Y:S02]  /*1c950*/  IMAD.MOV.U32 R13, RZ, RZ, R4 ;  /* 0x000000ffff0d7224 */ /* 0x000fe400078e0004 */
[----:B------:R-:W-:-:S07]  /*1c960*/  IMAD.MOV.U32 R6, RZ, RZ, R14 ;  /* 0x000000ffff067224 */ /* 0x000fce00078e000e */
[----:B------:R-:W-:Y:S05]  /*1c970*/  WARPSYNC.COLLECTIVE R15, `(.L_x_2561) ;  /* 0x000000000f087348 */ /* 0x000fea0003c00000 */
[----:B------:R0:W1:Y:S02]  /*1c980*/  SHFL.IDX P6, R14, R13, R12, R11 ;  /* 0x0000000c0d0e7389 */ /* 0x00006400000c000b */
[----:B01----:R-:W-:Y:S01]  /*1c990*/  ENDCOLLECTIVE ;  /* 0x000000000000791b */ /* 0x003fe20003800000 */
.L_x_2561:
        /* <DEDUP_REMOVED lines=20> */
.L_x_2562:
[----:B------:R-:W-:Y:S02]  /*1cae0*/  IMAD.MOV.U32 R13, RZ, RZ, R4 ;  /* 0x000000ffff0d7224 */ /* 0x000fe400078e0004 */
[----:B------:R-:W-:-:S07]  /*1caf0*/  IMAD.MOV.U32 R6, RZ, RZ, R14 ;  /* 0x000000ffff067224 */ /* 0x000fce00078e000e */
[----:B------:R-:W-:Y:S05]  /*1cb00*/  WARPSYNC.COLLECTIVE R15, `(.L_x_2563) ;  /* 0x000000000f087348 */ /* 0x000fea0003c00000 */
[----:B------:R0:W1:Y:S02]  /*1cb10*/  SHFL.IDX P6, R14, R13, R12, R11 ;  /* 0x0000000c0d0e7389 */ /* 0x00006400000c000b */
[----:B01----:R-:W-:Y:S01]  /*1cb20*/  ENDCOLLECTIVE ;  /* 0x000000000000791b */ /* 0x003fe20003800000 */
.L_x_2563:
        /* <DEDUP_REMOVED lines=20> */
.L_x_2564:
[----:B------:R-:W-:Y:S02]  /*1cc70*/  IMAD.MOV.U32 R13, RZ, RZ, R4 ;  /* 0x000000ffff0d7224 */ /* 0x000fe400078e0004 */
[----:B------:R-:W-:-:S07]  /*1cc80*/  IMAD.MOV.U32 R6, RZ, RZ, R14 ;  /* 0x000000ffff067224 */ /* 0x000fce00078e000e */
[----:B------:R-:W-:Y:S05]  /*1cc90*/  WARPSYNC.COLLECTIVE R15, `(.L_x_2565) ;  /* 0x000000000f087348 */ /* 0x000fea0003c00000 */
[----:B------:R0:W1:Y:S02]  /*1cca0*/  SHFL.IDX P6, R14, R13, R12, R11 ;  /* 0x0000000c0d0e7389 */ /* 0x00006400000c000b */
[----:B01----:R-:W-:Y:S01]  /*1ccb0*/  ENDCOLLECTIVE ;  /* 0x000000000000791b */ /* 0x003fe20003800000 */
.L_x_2565:
        /* <DEDUP_REMOVED lines=20> */
.L_x_2566:
[----:B------:R-:W-:Y:S02]  /*1ce00*/  IMAD.MOV.U32 R13, RZ, RZ, R4 ;  /* 0x000000ffff0d7224 */ /* 0x000fe400078e0004 */
[----:B------:R-:W-:-:S07]  /*1ce10*/  IMAD.MOV.U32 R6, RZ, RZ, R14 ;  /* 0x000000ffff067224 */ /* 0x000fce00078e000e */
[----:B------:R-:W-:Y:S05]  /*1ce20*/  WARPSYNC.COLLECTIVE R15, `(.L_x_2567) ;  /* 0x000000000f087348 */ /* 0x000fea0003c00000 */
[----:B------:R0:W1:Y:S02]  /*1ce30*/  SHFL.IDX P6, R14, R13, R12, R11 ;  /* 0x0000000c0d0e7389 */ /* 0x00006400000c000b */
[----:B01----:R-:W-:Y:S01]  /*1ce40*/  ENDCOLLECTIVE ;  /* 0x000000000000791b */ /* 0x003fe20003800000 */
.L_x_2567:
        /* <DEDUP_REMOVED lines=20> */
.L_x_2568:
[----:B------:R-:W-:Y:S02]  /*1cf90*/  IMAD.MOV.U32 R13, RZ, RZ, R4 ;  /* 0x000000ffff0d7224 */ /* 0x000fe400078e0004 */
[----:B------:R-:W-:-:S07]  /*1cfa0*/  IMAD.MOV.U32 R6, RZ, RZ, R14 ;  /* 0x000000ffff067224 */ /* 0x000fce00078e000e */
[----:B------:R-:W-:Y:S05]  /*1cfb0*/  WARPSYNC.COLLECTIVE R15, `(.L_x_2569) ;  /* 0x000000000f087348 */ /* 0x000fea0003c00000 */
[----:B------:R0:W1:Y:S02]  /*1cfc0*/  SHFL.IDX P6, R14, R13, R12, R11 ;  /* 0x0000000c0d0e7389 */ /* 0x00006400000c000b */
[----:B01----:R-:W-:Y:S01]  /*1cfd0*/  ENDCOLLECTIVE ;  /* 0x000000000000791b */ /* 0x003fe20003800000 */
.L_x_2569:
        /* <DEDUP_REMOVED lines=18> */
.L_x_2570:
[----:B------:R-:W-:-:S05]  /*1d100*/  VIADD R7, R2, 0x60 ;  /* 0x0000006002077836 */ /* 0x000fca0000000000 */
[----:B------:R-:W-:Y:S01]  /*1d110*/  ISETP.GE.AND P5, PT, R7, R0, PT ;  /* 0x000000000700720c */ /* 0x000fe20003fa6270 */
[----:B------:R-:W-:Y:S02]  /*1d120*/  IMAD.MOV.U32 R13, RZ, RZ, R4 ;  /* 0x000000ffff0d7224 */ /* 0x000fe400078e0004 */
[----:B------:R-:W-:-:S10]  /*1d130*/  IMAD.MOV.U32 R8, RZ, RZ, R14 ;  /* 0x000000ffff087224 */ /* 0x000fd400078e000e */
[----:B------:R-:W-:Y:S05]  /*1d140*/  WARPSYNC.COLLECTIVE R15, `(.L_x_2571) ;  /* 0x000000000f087348 */ /* 0x000fea0003c00000 */
[----:B------:R0:W1:Y:S02]  /*1d150*/  SHFL.IDX P6, R14, R13, R12, R11 ;  /* 0x0000000c0d0e7389 */ /* 0x00006400000c000b */
[----:B01----:R-:W-:Y:S01]  /*1d160*/  ENDCOLLECTIVE ;  /* 0x000000000000791b */ /* 0x003fe20003800000 */
.L_x_2571:
        /* <DEDUP_REMOVED lines=18> */
.L_x_2572:
[----:B------:R-:W-:Y:S02]  /*1d290*/  IMAD.MOV.U32 R13, RZ, RZ, R4 ;  /* 0x000000ffff0d7224 */ /* 0x000fe400078e0004 */
[----:B------:R-:W-:-:S07]  /*1d2a0*/  IMAD.MOV.U32 R5, RZ, RZ, R14 ;  /* 0x000000ffff057224 */ /* 0x000fce00078e000e */
[----:B------:R-:W-:Y:S05]  /*1d2b0*/  WARPSYNC.COLLECTIVE R15, `(.L_x_2573) ;  /* 0x000000000f087348 */ /* 0x000fea0003c00000 */
[----:B------:R0:W1:Y:S02]  /*1d2c0*/  SHFL.IDX P6, R14, R13, R12, R11 ;  /* 0x0000000c0d0e7389 */ /* 0x00006400000c000b */
[----:B01----:R-:W-:Y:S01]  /*1d2d0*/  ENDCOLLECTIVE ;  /* 0x000000000000791b */ /* 0x003fe20003800000 */
.L_x_2573:
[----:B------:R-:W-:Y:S01]  /*1d2e0*/  IMAD.MOV.U32 R3, RZ, RZ, R14 ;  /* 0x000000ffff037224 */ /* 0x000fe200078e000e */
[----:B------:R-:W-:Y:S06]  /*1d2f0*/  BRA `(.L_x_2574) ;  /* 0xffffffa400607947 */ /* 0x000fec000383ffff */
.L_x_2449:
[----:B0-----:R0:W3:Y:S02]  /*1d300*/  SYNCS.PHASECHK.TRANS64.TRYWAIT P0, [R18+URZ+0x38820], R0 ;  /* 0x03882000120075a7 */ /* 0x0010e4000800017f */
[----:B---3--:R-:W-:Y:S05]  /*1d310*/  @!P0 NANOSLEEP.SYNCS 0x989680 ;  /* 0x009896800000895d */ /* 0x008fea0003900000 */
[----:B------:R-:W3:Y:S02]  /*1d320*/  @!P0 SYNCS.PHASECHK.TRANS64 P0, [R18+URZ+0x38820], R0 ;  /* 0x03882000120085a7 */ /* 0x000ee4000800007f */
[----:B---3--:R-:W-:Y:S05]  /*1d330*/  @!P0 BRA `(.L_x_2449) ;  /* 0xfffffffc00f08947 */ /* 0x008fea000383ffff */
[----:B------:R-:W-:Y:S05]  /*1d340*/  BRA `(.L_x_2575) ;  /* 0xffffffa400dc7947 */ /* 0x000fea000383ffff */
.L_x_2458:
[----:B-1----:R1:W2:Y:S02]  /*1d350*/  SYNCS.PHASECHK.TRANS64.TRYWAIT P0, [R3+URZ+0x38840], R2 ;  /* 0x03884002030075a7 */ /* 0x0022a4000800017f */
[----:B--2---:R-:W-:Y:S05]  /*1d360*/  @!P0 NANOSLEEP.SYNCS 0x989680 ;  /* 0x009896800000895d */ /* 0x004fea0003900000 */
[----:B------:R-:W2:Y:S02]  /*1d370*/  @!P0 SYNCS.PHASECHK.TRANS64 P0, [R3+URZ+0x38840], R2 ;  /* 0x03884002030085a7 */ /* 0x000ea4000800007f */
[----:B--2---:R-:W-:Y:S05]  /*1d380*/  @!P0 BRA `(.L_x_2458) ;  /* 0xfffffffc00f08947 */ /* 0x004fea000383ffff */
[----:B------:R-:W-:Y:S05]  /*1d390*/  BRA `(.L_x_2576) ;  /* 0xffffffa800bc7947 */ /* 0x000fea000383ffff */
.L_x_2466:
[----:B0-----:R0:W1:Y:S02]  /*1d3a0*/  SYNCS.PHASECHK.TRANS64.TRYWAIT P0, [R3+URZ+0x60], R2 ;  /* 0x00006002030075a7 */ /* 0x001064000800017f */
[----:B-1----:R-:W-:Y:S05]  /*1d3b0*/  @!P0 NANOSLEEP.SYNCS 0x989680 ;  /* 0x009896800000895d */ /* 0x002fea0003900000 */
[----:B------:R-:W1:Y:S02]  /*1d3c0*/  @!P0 SYNCS.PHASECHK.TRANS64 P0, [R3+URZ+0x60], R2 ;  /* 0x00006002030085a7 */ /* 0x000e64000800007f */
[----:B-1----:R-:W-:Y:S05]  /*1d3d0*/  @!P0 BRA `(.L_x_2466) ;  /* 0xfffffffc00f08947 */ /* 0x002fea000383ffff */
[----:B------:R-:W-:Y:S05]  /*1d3e0*/  BRA `(.L_x_2577) ;  /* 0xffffffb000107947 */ /* 0x000fea000383ffff */
.L_x_2477:
[----:B-1----:R1:W2:Y:S02]  /*1d3f0*/  SYNCS.PHASECHK.TRANS64.TRYWAIT P0, [R3+URZ+0x38840], R2 ;  /* 0x03884002030075a7 */ /* 0x0022a4000800017f */
[----:B--2---:R-:W-:Y:S05]  /*1d400*/  @!P0 NANOSLEEP.SYNCS 0x989680 ;  /* 0x009896800000895d */ /* 0x004fea0003900000 */
[----:B------:R-:W2:Y:S02]  /*1d410*/  @!P0 SYNCS.PHASECHK.TRANS64 P0, [R3+URZ+0x38840], R2 ;  /* 0x03884002030085a7 */ /* 0x000ea4000800007f */
[----:B--2---:R-:W-:Y:S05]  /*1d420*/  @!P0 BRA `(.L_x_2477) ;  /* 0xfffffffc00f08947 */ /* 0x004fea000383ffff */
[----:B------:R-:W-:Y:S05]  /*1d430*/  BRA `(.L_x_2578) ;  /* 0xffffffb8001c7947 */ /* 0x000fea000383ffff */
.L_x_2485:
[----:B0-----:R0:W1:Y:S02]  /*1d440*/  SYNCS.PHASECHK.TRANS64.TRYWAIT P0, [R2+URZ+0x60], R3 ;  /* 0x00006003020075a7 */ /* 0x001064000800017f */
[----:B-1----:R-:W-:Y:S05]  /*1d450*/  @!P0 NANOSLEEP.SYNCS 0x989680 ;  /* 0x009896800000895d */ /* 0x002fea0003900000 */
[----:B------:R-:W1:Y:S02]  /*1d460*/  @!P0 SYNCS.PHASECHK.TRANS64 P0, [R2+URZ+0x60], R3 ;  /* 0x00006003020085a7 */ /* 0x000e64000800007f */
[----:B-1----:R-:W-:Y:S05]  /*1d470*/  @!P0 BRA `(.L_x_2485) ;  /* 0xfffffffc00f08947 */ /* 0x002fea000383ffff */
[----:B------:R-:W-:Y:S05]  /*1d480*/  BRA `(.L_x_2579) ;  /* 0xffffffbc00707947 */ /* 0x000fea000383ffff */
.L_x_2496:
[----:B--2---:R2:W3:Y:S02]  /*1d490*/  SYNCS.PHASECHK.TRANS64.TRYWAIT P0, [R2+URZ+0x38840], R3 ;  /* 0x03884003020075a7 */ /* 0x0044e4000800017f */
[----:B---3--:R-:W-:Y:S05]  /*1d4a0*/  @!P0 NANOSLEEP.SYNCS 0x989680 ;  /* 0x009896800000895d */ /* 0x008fea0003900000 */
[----:B------:R-:W3:Y:S02]  /*1d4b0*/  @!P0 SYNCS.PHASECHK.TRANS64 P0, [R2+URZ+0x38840], R3 ;  /* 0x03884003020085a7 */ /* 0x000ee4000800007f */
[----:B---3--:R-:W-:Y:S05]  /*1d4c0*/  @!P0 BRA `(.L_x_2496) ;  /* 0xfffffffc00f08947 */ /* 0x008fea000383ffff */
[----:B------:R-:W-:Y:S05]  /*1d4d0*/  BRA `(.L_x_2580) ;  /* 0xffffffc4004c7947 */ /* 0x000fea000383ffff */
.L_x_2504:
[----:B0-----:R0:W1:Y:S02]  /*1d4e0*/  SYNCS.PHASECHK.TRANS64.TRYWAIT P0, [R2+URZ+0x60], R5 ;  /* 0x00006005020075a7 */ /* 0x001064000800017f */
[----:B-1----:R-:W-:Y:S05]  /*1d4f0*/  @!P0 NANOSLEEP.SYNCS 0x989680 ;  /* 0x009896800000895d */ /* 0x002fea0003900000 */
[----:B------:R-:W1:Y:S02]  /*1d500*/  @!P0 SYNCS.PHASECHK.TRANS64 P0, [R2+URZ+0x60], R5 ;  /* 0x00006005020085a7 */ /* 0x000e64000800007f */
[----:B-1----:R-:W-:Y:S05]  /*1d510*/  @!P0 BRA `(.L_x_2504) ;  /* 0xfffffffc00f08947 */ /* 0x002fea000383ffff */
[----:B------:R-:W-:Y:S05]  /*1d520*/  BRA `(.L_x_2581) ;  /* 0xffffffc800a07947 */ /* 0x000fea000383ffff */
.L_x_2517:
[----:B--2---:R2:W3:Y:S02]  /*1d530*/  SYNCS.PHASECHK.TRANS64.TRYWAIT P0, [R0+URZ+0x38860], R2 ;  /* 0x03886002000075a7 */ /* 0x0044e4000800017f */
[----:B---3--:R-:W-:Y:S05]  /*1d540*/  @!P0 NANOSLEEP.SYNCS 0x989680 ;  /* 0x009896800000895d */ /* 0x008fea0003900000 */
[----:B------:R-:W3:Y:S02]  /*1d550*/  @!P0 SYNCS.PHASECHK.TRANS64 P0, [R0+URZ+0x38860], R2 ;  /* 0x03886002000085a7 */ /* 0x000ee4000800007f */
[----:B---3--:R-:W-:Y:S05]  /*1d560*/  @!P0 BRA `(.L_x_2517) ;  /* 0xfffffffc00f08947 */ /* 0x008fea000383ffff */
[----:B------:R-:W-:Y:S05]  /*1d570*/  BRA `(.L_x_2582) ;  /* 0xffffffd000687947 */ /* 0x000fea000383ffff */
.L_x_2526:
[----:B------:R-:W2:Y:S01]  /*1d580*/  LDL R0, [R1] ;  /* 0x0000000001007983 */ /* 0x000ea20000100800 */
[----:B------:R-:W-:Y:S01]  /*1d590*/  BSSY B0, `(.L_x_2583) ;  /* 0x0000008000007945 */ /* 0x000fe20003800000 */
[----:B0-----:R-:W-:Y:S02]  /*1d5a0*/  IMAD.MOV.U32 R12, RZ, RZ, RZ ;  /* 0x000000ffff0c7224 */ /* 0x001fe400078e00ff */
[----:B------:R-:W-:Y:S02]  /*1d5b0*/  IMAD.MOV.U32 R11, RZ, RZ, 0x1f ;  /* 0x0000001fff0b7424 */ /* 0x000fe400078e00ff */
[----:B------:R-:W-:Y:S02]  /*1d5c0*/  IMAD.MOV.U32 R15, RZ, RZ, -0x1 ;  /* 0xffffffffff0f7424 */ /* 0x000fe400078e00ff */
[----:B--2---:R-:W-:-:S07]  /*1d5d0*/  IMAD.MOV.U32 R13, RZ, RZ, R0 ;  /* 0x000000ffff0d7224 */ /* 0x004fce00078e0000 */
[----:B-1----:R-:W-:Y:S05]  /*1d5e0*/  WARPSYNC.COLLECTIVE R15, `(.L_x_2584) ;  /* 0x000000000f087348 */ /* 0x002fea0003c00000 */
[----:B------:R0:W2:Y:S02]  /*1d5f0*/  SHFL.IDX P6, R14, R13, R12, R11 ;  /* 0x0000000c0d0e7389 */ /* 0x0000a400000c000b */
[----:B012---:R-:W-:Y:S01]  /*1d600*/  ENDCOLLECTIVE ;  /* 0x000000000000791b */ /* 0x007fe20003800000 */
.L_x_2584:
[----:B------:R-:W-:Y:S05]  /*1d610*/  BSYNC B0 ;  /* 0x0000000000007941 */ /* 0x000fea0003800000 */
.L_x_2583:
        /* <DEDUP_REMOVED lines=9> */
.L_x_2585:
        /* <DEDUP_REMOVED lines=14> */
[C---:B------:R-:W-:Y:S02]  /*1d790*/  ISETP.GE.U32.AND P3, PT, R10.reuse, 0x4, PT ;  /* 0x000000040a00780c */ /* 0x040fe40003f66070 */
[C---:B------:R-:W-:Y:S02]  /*1d7a0*/  ISETP.GE.U32.AND P4, PT, R10.reuse, 0x8, PT ;  /* 0x000000080a00780c */ /* 0x040fe40003f86070 */
[----:B------:R-:W-:Y:S01]  /*1d7b0*/  ISETP.GE.U32.AND P5, PT, R10, 0x10, PT ;  /* 0x000000100a00780c */ /* 0x000fe20003fa6070 */
[----:B--2---:R-:W-:-:S02]  /*1d7c0*/  @!P1 IMAD.MOV.U32 R6, RZ, RZ, R5 ;  /* 0x000000ffff069224 */ /* 0x004fc400078e0005 */
[----:B------:R-:W-:Y:S02]  /*1d7d0*/  IMAD.MOV.U32 R5, RZ, RZ, RZ ;  /* 0x000000ffff057224 */ /* 0x000fe400078e00ff */
[----:B---3--:R-:W-:Y:S01]  /*1d7e0*/  @!P1 IMAD.MOV.U32 R7, RZ, RZ, R2 ;  /* 0x000000ffff079224 */ /* 0x008fe200078e0002 */
[----:B------:R-:W-:-:S03]  /*1d7f0*/  ISETP.NE.AND P1, PT, R10, RZ, PT ;  /* 0x000000ff0a00720c */ /* 0x000fc60003f25270 */
[----:B------:R-:W-:-:S04]  /*1d800*/  IMAD R2, R7, R6, RZ ;  /* 0x0000000607027224 */ /* 0x000fc800078e02ff */
[----:B------:R-:W-:-:S07]  /*1d810*/  IMAD.MOV.U32 R13, RZ, RZ, R2 ;  /* 0x000000ffff0d7224 */ /* 0x000fce00078e0002 */
[----:B------:R-:W-:Y:S05]  /*1d820*/  WARPSYNC.COLLECTIVE R15, `(.L_x_2586) ;  /* 0x000000000f087348 */ /* 0x000fea0003c00000 */
[----:B------:R0:W1:Y:S02]  /*1d830*/  SHFL.UP P6, R14, R13, R12, R11 ;  /* 0x0400000c0d0e7389 */ /* 0x00006400000c000b */
[----:B01----:R-:W-:Y:S01]  /*1d840*/  ENDCOLLECTIVE ;  /* 0x000000000000791b */ /* 0x003fe20003800000 */
.L_x_2586:
        /* <DEDUP_REMOVED lines=8> */
.L_x_2587:
        /* <DEDUP_REMOVED lines=8> */
.L_x_2588:
        /* <DEDUP_REMOVED lines=8> */
.L_x_2589:
        /* <DEDUP_REMOVED lines=8> */
.L_x_2590:
        /* <DEDUP_REMOVED lines=9> */
.L_x_2591:
[----:B------:R-:W-:Y:S01]  /*1dae0*/  IMAD.MOV.U32 R9, RZ, RZ, R14 ;  /* 0x000000ffff097224 */ /* 0x000fe200078e000e */
[----:B------:R-:W-:Y:S06]  /*1daf0*/  BRA `(.L_x_2592) ;  /* 0xffffffd400547947 */ /* 0x000fec000383ffff */
.L_x_2529:
        /* <DEDUP_REMOVED lines=8> */
.L_x_2594:
[----:B------:R-:W-:Y:S05]  /*1db80*/  BSYNC B0 ;  /* 0x0000000000007941 */ /* 0x000fea0003800000 */
.L_x_2593:
        /* <DEDUP_REMOVED lines=10> */
.L_x_2595:
        /* <DEDUP_REMOVED lines=8> */
.L_x_2596:
        /* <DEDUP_REMOVED lines=8> */
.L_x_2597:
        /* <DEDUP_REMOVED lines=8> */
.L_x_2598:
        /* <DEDUP_REMOVED lines=9> */
.L_x_2599:
[----:B------:R-:W-:Y:S01]  /*1de40*/  IMAD.MOV.U32 R9, RZ, RZ, R14 ;  /* 0x000000ffff097224 */ /* 0x000fe200078e000e */
[----:B------:R-:W-:Y:S06]  /*1de50*/  BRA `(.L_x_2600) ;  /* 0xffffffd4002c7947 */ /* 0x000fec000383ffff */
.L_x_2531:
[----:B------:R-:W-:Y:S01]  /*1de60*/  BSSY B0, `(.L_x_2601) ;  /* 0x0000006000007945 */ /* 0x000fe20003800000 */
[----:B------:R-:W-:Y:S01]  /*1de70*/  PLOP3.LUT P6, PT, P6, PT, PT, 0x8, 0x0 ;  /* 0x000000000000781c */ /* 0x000fe200037ce170 */
[----:B------:R-:W-:-:S12]  /*1de80*/  IMAD.MOV.U32 R15, RZ, RZ, -0x1 ;  /* 0xffffffffff0f7424 */ /* 0x000fd800078e00ff */
[----:B0-----:R-:W-:Y:S05]  /*1de90*/  WARPSYNC.COLLECTIVE R15, `(.L_x_2602) ;  /* 0x000000000f087348 */ /* 0x001fea0003c00000 */
[----:B------:R-:W-:Y:S01]  /*1dea0*/  VOTE.ANY R14, PT, P6 ;  /* 0x00000000000e7806 */ /* 0x000fe200030e0100 */
[----:B0-----:R-:W-:Y:S06]  /*1deb0*/  ENDCOLLECTIVE ;  /* 0x000000000000791b */ /* 0x001fec0003800000 */
.L_x_2602:
[----:B------:R-:W-:Y:S05]  /*1dec0*/  BSYNC B0 ;  /* 0x0000000000007941 */ /* 0x000fea0003800000 */
.L_x_2601:
        /* <DEDUP_REMOVED lines=10> */
.L_x_2603:
[----:B------:R-:W-:Y:S02]  /*1df70*/  IMAD.MOV.U32 R13, RZ, RZ, R7 ;  /* 0x000000ffff0d7224 */ /* 0x000fe400078e0007 */
[----:B------:R-:W-:-:S07]  /*1df80*/  IMAD.MOV.U32 R0, RZ, RZ, R14 ;  /* 0x000000ffff007224 */ /* 0x000fce00078e000e */
[----:B------:R-:W-:Y:S05]  /*1df90*/  WARPSYNC.COLLECTIVE R15, `(.L_x_2604) ;  /* 0x000000000f087348 */ /* 0x000fea0003c00000 */
[----:B------:R0:W1:Y:S02]  /*1dfa0*/  SHFL.IDX P6, R14, R13, R12, R11 ;  /* 0x0000000c0d0e7389 */ /* 0x00006400000c000b */
[----:B01----:R-:W-:Y:S01]  /*1dfb0*/  ENDCOLLECTIVE ;  /* 0x000000000000791b */ /* 0x003fe20003800000 */
.L_x_2604:
[----:B------:R-:W-:Y:S02]  /*1dfc0*/  IMAD.MOV.U32 R7, RZ, RZ, R14 ;  /* 0x000000ffff077224 */ /* 0x000fe400078e000e */
[----:B------:R-:W-:-:S05]  /*1dfd0*/  IMAD.IADD R6, R10, 0x1, R16 ;  /* 0x000000010a067824 */ /* 0x000fca00078e0210 */
[----:B------:R1:W-:Y:S01]  /*1dfe0*/  STL [R1+0xc], R6 ;  /* 0x00000c0601007387 */ /* 0x0003e20000100800 */
[----:B------:R-:W-:Y:S05]  /*1dff0*/  BRA `(.L_x_2605) ;  /* 0xffffffd4000c7947 */ /* 0x000fea000383ffff */
.L_x_2533:
        /* <DEDUP_REMOVED lines=8> */
.L_x_2607:
[----:B------:R-:W-:Y:S05]  /*1e080*/  BSYNC B0 ;  /* 0x0000000000007941 */ /* 0x000fea0003800000 */
.L_x_2606:
[----:B------:R-:W-:Y:S01]  /*1e090*/  IMAD.MOV.U32 R2, RZ, RZ, R14 ;  /* 0x000000ffff027224 */ /* 0x000fe200078e000e */
[----:B------:R-:W-:Y:S06]  /*1e0a0*/  BRA `(.L_x_2608) ;  /* 0xffffffd000f87947 */ /* 0x000fec000383ffff */
.L_x_2539:
[----:B0-----:R0:W1:Y:S02]  /*1e0b0*/  SYNCS.PHASECHK.TRANS64.TRYWAIT P0, [R0+URZ+0x38820], R3 ;  /* 0x03882003000075a7 */ /* 0x001064000800017f */
[----:B-1----:R-:W-:Y:S05]  /*1e0c0*/  @!P0 NANOSLEEP.SYNCS 0x989680 ;  /* 0x009896800000895d */ /* 0x002fea0003900000 */
[----:B------:R-:W1:Y:S02]  /*1e0d0*/  @!P0 SYNCS.PHASECHK.TRANS64 P0, [R0+URZ+0x38820], R3 ;  /* 0x03882003000085a7 */ /* 0x000e64000800007f */
[----:B-1----:R-:W-:Y:S05]  /*1e0e0*/  @!P0 BRA `(.L_x_2539) ;  /* 0xfffffffc00f08947 */ /* 0x002fea000383ffff */
[----:B------:R-:W-:Y:S05]  /*1e0f0*/  BRA `(.L_x_2609) ;  /* 0xffffffdc009c7947 */ /* 0x000fea000383ffff */
.L_x_2540:
        /* <DEDUP_REMOVED lines=11> */
.L_x_2611:
[----:B------:R-:W-:Y:S05]  /*1e1b0*/  BSYNC B0 ;  /* 0x0000000000007941 */ /* 0x000fea0003800000 */
.L_x_2610:
[----:B------:R-:W-:Y:S05]  /*1e1c0*/  BRA `(.L_x_2612) ;  /* 0xffffffdc00847947 */ /* 0x000fea000383ffff */
.L_x_2543:
[----:B------:R-:W-:Y:S01]  /*1e1d0*/  BSSY B1, `(.L_x_2613) ;  /* 0x0000006000017945 */ /* 0x000fe20003800000 */
[----:B------:R-:W-:-:S07]  /*1e1e0*/  IMAD.MOV.U32 R15, RZ, RZ, -0x1 ;  /* 0xffffffffff0f7424 */ /* 0x000fce00078e00ff */
[----:B01----:R-:W-:Y:S05]  /*1e1f0*/  WARPSYNC.COLLECTIVE R15, `(.L_x_2614) ;  /* 0x000000000f0c7348 */ /* 0x003fea0003c00000 */
[----:B------:R-:W-:Y:S02]  /*1e200*/  ELECT P6, UR62, PT ;  /* 0x00000000003e782f */ /* 0x000fe400038c0000 */
[----:B------:R-:W-:Y:S01]  /*1e210*/  MOV R14, UR62 ;  /* 0x0000003e000e7c02 */ /* 0x000fe20008000f00 */
[----:B01----:R-:W-:Y:S10]  /*1e220*/  ENDCOLLECTIVE ;  /* 0x000000000000791b */ /* 0x003ff40003800000 */
.L_x_2614:
[----:B------:R-:W-:Y:S05]  /*1e230*/  BSYNC B1 ;  /* 0x0000000000017941 */ /* 0x000fea0003800000 */
.L_x_2613:
[----:B------:R-:W-:Y:S05]  /*1e240*/  BRA `(.L_x_2615) ;  /* 0xffffffdc007c7947 */ /* 0x000fea000383ffff */
.L_x_2545:
[----:B0-----:R0:W1:Y:S02]  /*1e250*/  SYNCS.PHASECHK.TRANS64.TRYWAIT P0, [R6+URZ], R5 ;  /* 0x00000005060075a7 */ /* 0x001064000800017f */
[----:B-1----:R-:W-:Y:S05]  /*1e260*/  @!P0 NANOSLEEP.SYNCS 0x989680 ;  /* 0x009896800000895d */ /* 0x002fea0003900000 */
[----:B------:R-:W1:Y:S02]  /*1e270*/  @!P0 SYNCS.PHASECHK.TRANS64 P0, [R6+URZ], R5 ;  /* 0x00000005060085a7 */ /* 0x000e64000800007f */
[----:B-1----:R-:W-:Y:S05]  /*1e280*/  @!P0 BRA `(.L_x_2545) ;  /* 0xfffffffc00f08947 */ /* 0x002fea000383ffff */
[----:B------:R-:W-:Y:S05]  /*1e290*/  BRA `(.L_x_2616) ;  /* 0xffffffdc00bc7947 */ /* 0x000fea000383ffff */
.L_x_2546:
[----:B-1----:R1:W2:Y:S02]  /*1e2a0*/  SYNCS.PHASECHK.TRANS64.TRYWAIT P0, [R7+URZ], R2 ;  /* 0x00000002070075a7 */ /* 0x0022a4000800017f */
[----:B--2---:R-:W-:Y:S05]  /*1e2b0*/  @!P0 NANOSLEEP.SYNCS 0x989680 ;  /* 0x009896800000895d */ /* 0x004fea0003900000 */
[----:B------:R-:W2:Y:S02]  /*1e2c0*/  @!P0 SYNCS.PHASECHK.TRANS64 P0, [R7+URZ], R2 ;  /* 0x00000002070085a7 */ /* 0x000ea4000800007f */
[----:B--2---:R-:W-:Y:S05]  /*1e2d0*/  @!P0 BRA `(.L_x_2546) ;  /* 0xfffffffc00f08947 */ /* 0x004fea000383ffff */
[----:B------:R-:W-:Y:S05]  /*1e2e0*/  BRA `(.L_x_2617) ;  /* 0xffffffdc00b07947 */ /* 0x000fea000383ffff */
.L_x_2548:
[----:B--2---:R2:W3:Y:S02]  /*1e2f0*/  SYNCS.PHASECHK.TRANS64.TRYWAIT P0, [R4+URZ], R5 ;  /* 0x00000005040075a7 */ /* 0x0044e4000800017f */
[----:B---3--:R-:W-:Y:S05]  /*1e300*/  @!P0 NANOSLEEP.SYNCS 0x989680 ;  /* 0x009896800000895d */ /* 0x008fea0003900000 */
[----:B------:R-:W3:Y:S02]  /*1e310*/  @!P0 SYNCS.PHASECHK.TRANS64 P0, [R4+URZ], R5 ;  /* 0x00000005040085a7 */ /* 0x000ee4000800007f */
[----:B---3--:R-:W-:Y:S05]  /*1e320*/  @!P0 BRA `(.L_x_2548) ;  /* 0xfffffffc00f08947 */ /* 0x008fea000383ffff */
[----:B------:R-:W-:Y:S05]  /*1e330*/  BRA `(.L_x_2618) ;  /* 0xffffffdc00b47947 */ /* 0x000fea000383ffff */
.L_x_2619:
        /* <DEDUP_REMOVED lines=12> */
.L_x_14846:


//--------------------- .text._ZN7cutlass13device_kernelIN5flash11enable_sm90INS1_16FlashAttnFwdSm90INS1_25CollectiveMainloopFwdSm90ILi2EN4cute5tupleIJNS5_1CILi1EEES8_S8_EEENS6_IJNS7_ILi128EEENS7_ILi80EEENS7_ILi256EEEEEELi256ENS_6half_tEfNS_4arch4Sm90ELb1ELb0ELb1ELb1ELb0ELb1ELb0ELb1ELb1ELb1ELb1ELb0EEENS1_21CollectiveEpilogueFwdINS6_IJSA_SC_SB_EEES9_SE_SG_Li256ELb1ELb1ELb1ELb0EEENS1_36VarlenDynamicPersistentTileSchedulerILi128ELi80ELi256ELi128ELb1ELb1ELb1ELb1ELb1ELb1EEEEEEEEEvNT_6ParamsE --------------------------
	.section	.text._ZN7cutlass13device_kernelIN5flash11enable_sm90INS1_16FlashAttnFwdSm90INS1_25CollectiveMainloopFwdSm90ILi2EN4cute5tupleIJNS5_1CILi1EEES8_S8_EEENS6_IJNS7_ILi128EEENS7_ILi80EEENS7_ILi256EEEEEELi256ENS_6half_tEfNS_4arch4Sm90ELb1ELb0ELb1ELb1ELb0ELb1ELb0ELb1ELb1ELb1ELb1ELb0EEENS1_21CollectiveEpilogueFwdINS6_IJSA_SC_SB_EEES9_SE_SG_Li256ELb1ELb1ELb1ELb0EEENS1_36VarlenDynamicPersistentTileSchedulerILi128ELi80ELi256ELi128ELb1ELb1ELb1ELb1ELb1ELb1EEEEEEEEEvNT_6ParamsE,"ax",@progbits
	.align	128
.text._ZN7cutlass13device_kernelIN5flash11enable_sm90INS1_16FlashAttnFwdSm90INS1_25CollectiveMainloopFwdSm90ILi2EN4cute5tupleIJNS5_1CILi1EEES8_S8_EEENS6_IJNS7_ILi128EEENS7_ILi80EEENS7_ILi256EEEEEELi256ENS_6half_tEfNS_4arch4Sm90ELb1ELb0ELb1ELb1ELb0ELb1ELb0ELb1ELb1ELb1ELb1ELb0EEENS1_21CollectiveEpilogueFwdINS6_IJSA_SC_SB_EEES9_SE_SG_Li256ELb1ELb1ELb1ELb0EEENS1_36VarlenDynamicPersistentTileSchedulerILi128ELi80ELi256ELi128ELb1ELb1ELb1ELb1ELb1ELb1EEEEEEEEEvNT_6ParamsE:
        .type           _ZN7cutlass13device_kernelIN5flash11enable_sm90INS1_16FlashAttnFwdSm90INS1_25CollectiveMainloopFwdSm90ILi2EN4cute5tupleIJNS5_1CILi1EEES8_S8_EEENS6_IJNS7_ILi128EEENS7_ILi80EEENS7_ILi256EEEEEELi256ENS_6half_tEfNS_4arch4Sm90ELb1ELb0ELb1ELb1ELb0ELb1ELb0ELb1ELb1ELb1ELb1ELb0EEENS1_21CollectiveEpilogueFwdINS6_IJSA_SC_SB_EEES9_SE_SG_Li256ELb1ELb1ELb1ELb0EEENS1_36VarlenDynamicPersistentTileSchedulerILi128ELi80ELi256ELi128ELb1ELb1ELb1ELb1ELb1ELb1EEEEEEEEEvNT_6ParamsE,@function
        .size           _ZN7cutlass13device_kernelIN5flash11enable_sm90INS1_16FlashAttnFwdSm90INS1_25CollectiveMainloopFwdSm90ILi2EN4cute5tupleIJNS5_1CILi1EEES8_S8_EEENS6_IJNS7_ILi128EEENS7_ILi80EEENS7_ILi256EEEEEELi256ENS_6half_tEfNS_4arch4Sm90ELb1ELb0ELb1ELb1ELb0ELb1ELb0ELb1ELb1ELb1ELb1ELb0EEENS1_21CollectiveEpilogueFwdINS6_IJSA_SC_SB_EEES9_SE_SG_Li256ELb1ELb1ELb1ELb0EEENS1_36VarlenDynamicPersistentTileSchedulerILi128ELi80ELi256ELi128ELb1ELb1ELb1ELb1ELb1ELb1EEEEEEEEEvNT_6ParamsE,(.L_x_14847 - _ZN7cutlass13device_kernelIN5flash11enable_sm90INS1_16FlashAttnFwdSm90INS1_25CollectiveMainloopFwdSm90ILi2EN4cute5tupleIJNS5_1CILi1EEES8_S8_EEENS6_IJNS7_ILi128EEENS7_ILi80EEENS7_ILi256EEEEEELi256ENS_6half_tEfNS_4arch4Sm90ELb1ELb0ELb1ELb1ELb0ELb1ELb0ELb1ELb1ELb1ELb1ELb0EEENS1_21CollectiveEpilogueFwdINS6_IJSA_SC_SB_EEES9_SE_SG_Li256ELb1ELb1ELb1ELb0EEENS1_36VarlenDynamicPersistentTileSchedulerILi128ELi80ELi256ELi128ELb1ELb1ELb1ELb1ELb1ELb1EEEEEEEEEvNT_6ParamsE)
        .other          _ZN7cutlass13device_kernelIN5flash11enable_sm90INS1_16FlashAttnFwdSm90INS1_25CollectiveMainloopFwdSm90ILi2EN4cute5tupleIJNS5_1CILi1EEES8_S8_EEENS6_IJNS7_ILi128EEENS7_ILi80EEENS7_ILi256EEEEEELi256ENS_6half_tEfNS_4arch4Sm90ELb1ELb0ELb1ELb1ELb0ELb1ELb0ELb1ELb1ELb1ELb1ELb0EEENS1_21CollectiveEpilogueFwdINS6_IJSA_SC_SB_EEES9_SE_SG_Li256ELb1ELb1ELb1ELb0EEENS1_36VarlenDynamicPersistentTileSchedulerILi128ELi80ELi256ELi128ELb1ELb1ELb1ELb1ELb1ELb1EEEEEEEEEvNT_6ParamsE,@"STO_CUDA_ENTRY STV_DEFAULT"
_ZN7cutlass13device_kernelIN5flash11enable_sm90INS1_16FlashAttnFwdSm90INS1_25CollectiveMainloopFwdSm90ILi2EN4cute5tupleIJNS5_1CILi1EEES8_S8_EEENS6_IJNS7_ILi128EEENS7_ILi80EEENS7_ILi256EEEEEELi256ENS_6half_tEfNS_4arch4Sm90ELb1ELb0ELb1ELb1ELb0ELb1ELb0ELb1ELb1ELb1ELb1ELb0EEENS1_21CollectiveEpilogueFwdINS6_IJSA_SC_SB_EEES9_SE_SG_Li256ELb1ELb1ELb1ELb0EEENS1_36VarlenDynamicPersistentTileSchedulerILi128ELi80ELi256ELi128ELb1ELb1ELb1ELb1ELb1ELb1EEEEEEEEEvNT_6ParamsE:
        /* <DEDUP_REMOVED lines=24> */
.L_x_2621:
[----:B------:R-:W-:Y:S05]  /*0180*/  BSYNC B0 ;  /* 0x0000000000007941 */ /* 0x000fea0003800000 */
.L_x_2620:
        /* <DEDUP_REMOVED lines=41> */
.L_x_2622:
        /* <DEDUP_REMOVED lines=22> */
.L_x_2623:
        /* <DEDUP_REMOVED lines=18> */
.L_x_2624:
        /* <DEDUP_REMOVED lines=22> */
.L_x_2625:
        /* <DEDUP_REMOVED lines=22> */
.L_x_2626:
        /* <DEDUP_REMOVED lines=9> */
.L_x_2629:
        /* <DEDUP_REMOVED lines=16> */
[----:B------:R-:W-:Y:S01]  /*0af0*/  VIADD R6, R6, 0xffffff80 ;  /* 0xffffff8006067836 */ /* 0x000fe20000000000 */
[----:B------:R-:W-:Y:S02]  /*0b00*/  R2UR UR4, R16 ;  /* 0x00000000100472ca */ /* 0x000fe400000e0000 */
[----:B------:R-:W-:Y:S02]  /*0b10*/  CS2R R218, SRZ ;  /* 0x0000000000da7805 */ /* 0x000fe4000001ff00 */
[----:B------:R-:W-:Y:S01]  /*0b20*/  MOV R17, RZ ;  /* 0x000000ff00117202 */ /* 0x000fe20000000f00 */
[----:B------:R-:W-:Y:S01]  /*0b30*/  IMAD.MOV.U32 R216, RZ, RZ, RZ ;  /* 0x000000ffffd87224 */ /* 0x000fe200078e00ff */
[----:B------:R-:W-:-:S04]  /*0b40*/  SHF.R.S32.HI R3, RZ, 0x1f, R6 ;  /* 0x0000001fff037819 */ /* 0x000fc80000011406 */
[CC--:B0-----:R-:W-:Y:S02]  /*0b50*/  LEA.HI R2, R3.reuse, R6.reuse, RZ, 0x4 ;  /* 0x0000000603027211 */ /* 0x0c1fe400078f20ff */
[CC--:B------:R-:W-:Y:S02]  /*0b60*/  LEA.HI R212, R3.reuse, R6.reuse, RZ, 0x3 ;  /* 0x0000000603d47211 */ /* 0x0c0fe400078f18ff */
[CC--:B------:R-:W-:Y:S01]  /*0b70*/  LEA.HI R9, R3.reuse, R6.reuse, RZ, 0x2 ;  /* 0x0000000603097211 */ /* 0x0c0fe200078f10ff */
[----:B------:R-:W-:Y:S01]  /*0b80*/  UIADD3 UR4, UR4, 0x14400, URZ ;  /* 0x0001440004047890 */ /* 0x000fe2000fffe03f */
[CC--:B------:R-:W-:Y:S02]  /*0b90*/  LEA.HI R4, R3.reuse, R6.reuse, RZ, 0x5 ;  /* 0x0000000603047211 */ /* 0x0c0fe400078f28ff */
[----:B------:R-:W-:Y:S02]  /*0ba0*/  LEA.HI R8, R3, R6, RZ, 0x6 ;  /* 0x0000000603087211 */ /* 0x000fe400078f30ff */
[----:B------:R-:W-:-:S02]  /*0bb0*/  LOP3.LUT R237, R212, 0xfffffff8, RZ, 0xc0, !PT ;  /* 0xfffffff8d4ed7812 */ /* 0x000fc400078ec0ff */
[----:B------:R-:W-:Y:S01]  /*0bc0*/  LOP3.LUT R9, R9, 0xfffffffc, RZ, 0xc0, !PT ;  /* 0xfffffffc09097812 */ /* 0x000fe200078ec0ff */
[----:B------:R-:W-:Y:S01]  /*0bd0*/  IMAD.SHL.U32 R8, R8, 0x8, RZ ;  /* 0x0000000808087824 */ /* 0x000fe200078e00ff */
[----:B------:R-:W-:Y:S01]  /*0be0*/  SHF.L.U32 R5, R4, 0x5, RZ ;  /* 0x0000000504057819 */ /* 0x000fe200000006ff */
[C---:B------:R-:W-:Y:S01]  /*0bf0*/  IMAD.IADD R237, R6.reuse, 0x1, -R237 ;  /* 0x0000000106ed7824 */ /* 0x040fe200078e0aed */
[----:B------:R-:W-:Y:S01]  /*0c00*/  SHF.R.S32.HI R212, RZ, 0x3, R212 ;  /* 0x00000003ffd47819 */ /* 0x000fe200000114d4 */
[----:B------:R-:W-:Y:S01]  /*0c10*/  IMAD.IADD R10, R6, 0x1, -R9 ;  /* 0x00000001060a7824 */ /* 0x000fe200078e0a09 */
[----:B------:R-:W-:Y:S01]  /*0c20*/  LOP3.LUT R226, R8, 0xfffffe00, RZ, 0xc0, !PT ;  /* 0xfffffe0008e27812 */ /* 0x000fe200078ec0ff */
[C---:B------:R-:W-:Y:S02]  /*0c30*/  IMAD.SHL.U32 R22, R237.reuse, 0x4, RZ ;  /* 0x00000004ed167824 */ /* 0x040fe400078e00ff */
[----:B------:R-:W-:Y:S01]  /*0c40*/  IMAD.SHL.U32 R18, R237, 0x8, RZ ;  /* 0x00000008ed127824 */ /* 0x000fe200078e00ff */
[----:B------:R-:W-:Y:S01]  /*0c50*/  LEA.HI R12, R10, R10, RZ, 0x1 ;  /* 0x0000000a0a0c7211 */ /* 0x000fe200078f08ff */
[C---:B------:R-:W-:Y:S01]  /*0c60*/  VIADD R214, R22.reuse, 0x40 ;  /* 0x0000004016d67836 */ /* 0x040fe20000000000 */
[----:B------:R-:W-:Y:S01]  /*0c70*/  SHF.R.S32.HI R23, RZ, 0x1f, R22 ;  /* 0x0000001fff177819 */ /* 0x000fe20000011416 */
[----:B------:R-:W-:Y:S01]  /*0c80*/  VIADD R215, R22, 0x20 ;  /* 0x0000002016d77836 */ /* 0x000fe20000000000 */
[----:B------:R-:W-:Y:S01]  /*0c90*/  IADD3 R221, R18, 0xc0, RZ ;  /* 0x000000c012dd7810 */ /* 0x000fe20007ffe0ff */
[C---:B------:R-:W-:Y:S01]  /*0ca0*/  IMAD.IADD R213, R22.reuse, 0x1, R214 ;  /* 0x0000000116d57824 */ /* 0x040fe200078e02d6 */
[----:B------:R-:W-:Y:S01]  /*0cb0*/  SHF.R.S32.HI R19, RZ, 0x1f, R18 ;  /* 0x0000001fff137819 */ /* 0x000fe20000011412 */
[----:B------:R-:W-:-:S02]  /*0cc0*/  VIADD R217, R22, 0x60 ;  /* 0x0000006016d97836 */ /* 0x000fc40000000000 */
[----:B------:R-:W-:Y:S01]  /*0cd0*/  VIADD R220, R18, 0x80 ;  /* 0x0000008012dc7836 */ /* 0x000fe20000000000 */
[----:B--2---:R-:W-:Y:S02]  /*0ce0*/  R2UR UR5, R0 ;  /* 0x00000000000572ca */ /* 0x004fe400000e0000 */
[----:B------:R-:W-:Y:S02]  /*0cf0*/  LEA.HI R0, R3, R6, RZ, 0x7 ;  /* 0x0000000603007211 */ /* 0x000fe400078f38ff */
[----:B------:R-:W-:Y:S02]  /*0d00*/  LOP3.LUT R3, R2, 0x3fffff0, RZ, 0xc0, !PT ;  /* 0x03fffff002037812 */ /* 0x000fe400078ec0ff */
[----:B------:R-:W-:-:S03]  /*0d10*/  LOP3.LUT R7, R0, 0xffffff80, RZ, 0xc0, !PT ;  /* 0xffffff8000077812 */ /* 0x000fc600078ec0ff */
[C---:B------:R-:W-:Y:S01]  /*0d20*/  IMAD.IADD R4, R6.reuse, 0x1, -R3 ;  /* 0x0000000106047824 */ /* 0x040fe200078e0a03 */
[----:B------:R-:W-:Y:S01]  /*0d30*/  SHF.R.S32.HI R3, RZ, 0x7, R0 ;  /* 0x00000007ff037819 */ /* 0x000fe20000011400 */
[----:B------:R-:W-:Y:S01]  /*0d40*/  IMAD.IADD R21, R6, 0x1, -R7 ;  /* 0x0000000106157824 */ /* 0x000fe200078e0a07 */
[----:B------:R-:W-:Y:S01]  /*0d50*/  LOP3.LUT R7, R5, 0xfffffc00, RZ, 0xc0, !PT ;  /* 0xfffffc0005077812 */ /* 0x000fe200078ec0ff */
[----:B------:R-:W-:Y:S01]  /*0d60*/  ULOP3.LUT UR5, UR5, 0x1, URZ, 0xfc, !UPT ;  /* 0x0000000105057892 */ /* 0x000fe2000f8efc3f */
[----:B------:R-:W-:Y:S02]  /*0d70*/  SHF.R.S32.HI R5, RZ, 0x4, R2 ;  /* 0x00000004ff057819 */ /* 0x000fe40000011402 */
[----:B------:R-:W-:Y:S01]  /*0d80*/  SHF.R.S32.HI R6, RZ, 0x1f, R21 ;  /* 0x0000001fff067819 */ /* 0x000fe20000011415 */
[----:B------:R-:W-:Y:S01]  /*0d90*/  STL [R1+0xa0], R21 ;  /* 0x0000a01501007387 */ /* 0x000fe20000100800 */
[----:B------:R-:W-:Y:S02]  /*0da0*/  LEA.HI R2, R2, R5, RZ, 0x1 ;  /* 0x0000000502027211 */ /* 0x000fe400078f08ff */
[----:B------:R-:W-:-:S02]  /*0db0*/  LEA.HI R9, R6, R21, RZ, 0x2 ;  /* 0x0000001506097211 */ /* 0x000fc400078f10ff */
[----:B------:R-:W-:Y:S02]  /*0dc0*/  LEA R7, R4, R7, 0x6 ;  /* 0x0000000704077211 */ /* 0x000fe400078e30ff */
[--C-:B------:R-:W-:Y:S02]  /*0dd0*/  SHF.R.S32.HI R4, RZ, 0x2, R9.reuse ;  /* 0x00000002ff047819 */ /* 0x100fe40000011409 */
[----:B------:R-:W-:Y:S02]  /*0de0*/  SHF.R.S32.HI R11, RZ, 0x1f, R9 ;  /* 0x0000001fff0b7819 */ /* 0x000fe40000011409 */
[----:B------:R-:W-:Y:S02]  /*0df0*/  LOP3.LUT R2, R2, 0x1ffffffe, RZ, 0xc0, !PT ;  /* 0x1ffffffe02027812 */ /* 0x000fe400078ec0ff */
[----:B------:R-:W-:Y:S02]  /*0e00*/  LEA.HI R11, R11, R4, RZ, 0x3 ;  /* 0x000000040b0b7211 */ /* 0x000fe400078f18ff */
[----:B------:R-:W-:Y:S01]  /*0e10*/  LEA.HI R0, R0, R3, RZ, 0x1 ;  /* 0x0000000300007211 */ /* 0x000fe200078f08ff */
[----:B------:R-:W-:Y:S01]  /*0e20*/  IMAD.IADD R2, R5, 0x1, -R2 ;  /* 0x0000000105027824 */ /* 0x000fe200078e0a02 */
[----:B------:R-:W-:-:S02]  /*0e30*/  LOP3.LUT R11, R11, 0xfffffff8, RZ, 0xc0, !PT ;  /* 0xfffffff80b0b7812 */ /* 0x000fc400078ec0ff */
[----:B------:R-:W-:Y:S01]  /*0e40*/  LOP3.LUT R0, R0, 0x3fffffe, RZ, 0xc0, !PT ;  /* 0x03fffffe00007812 */ /* 0x000fe200078ec0ff */
[----:B------:R-:W-:Y:S01]  /*0e50*/  IMAD R2, R2, 0x8, R7 ;  /* 0x0000000802027824 */ /* 0x000fe200078e0207 */
[----:B------:R-:W-:Y:S01]  /*0e60*/  IADD3 R5, R212, 0x20, RZ ;  /* 0x00000020d4057810 */ /* 0x000fe20007ffe0ff */
[----:B------:R-:W-:Y:S01]  /*0e70*/  IMAD.MOV.U32 R7, RZ, RZ, R15 ;  /* 0x000000ffff077224 */ /* 0x000fe200078e000f */
[----:B------:R-:W-:Y:S01]  /*0e80*/  IADD3 R11, R4, -R11, RZ ;  /* 0x8000000b040b7210 */ /* 0x000fe20007ffe0ff */
[----:B------:R-:W-:Y:S01]  /*0e90*/  IMAD.IADD R0, R3, 0x1, -R0 ;  /* 0x0000000103007824 */ /* 0x000fe200078e0a00 */
[----:B------:R-:W-:Y:S01]  /*0ea0*/  SHF.R.S32.HI R4, RZ, 0x1f, R213 ;  /* 0x0000001fff047819 */ /* 0x000fe200000114d5 */
[----:B------:R0:W-:Y:S01]  /*0eb0*/  STL [R1+0xb8], R2 ;  /* 0x0000b80201007387 */ /* 0x0001e20000100800 */
[----:B------:R-:W-:Y:S01]  /*0ec0*/  LOP3.LUT R3, R12, 0x1ffffffe, RZ, 0xc0, !PT ;  /* 0x1ffffffe0c037812 */ /* 0x000fe200078ec0ff */
[----:B------:R-:W-:Y:S01]  /*0ed0*/  IMAD.SHL.U32 R12, R212, 0x40, RZ ;  /* 0x00000040d40c7824 */ /* 0x000fe200078e00ff */
[----:B------:R-:W-:Y:S01]  /*0ee0*/  LEA.HI R6, R6, R21, RZ, 0x5 ;  /* 0x0000001506067211 */ /* 0x000fe200078f28ff */
[----:B------:R-:W-:Y:S01]  /*0ef0*/  IMAD.SHL.U32 R223, R5, 0x40, RZ ;  /* 0x0000004005df7824 */ /* 0x000fe200078e00ff */
[----:B------:R-:W-:Y:S01]  /*0f00*/  LEA.HI R8, R4, R213, RZ, 0x3 ;  /* 0x000000d504087211 */ /* 0x000fe200078f18ff */
[----:B------:R-:W-:Y:S01]  /*0f10*/  IMAD.IADD R234, R10, 0x1, -R3 ;  /* 0x000000010aea7824 */ /* 0x000fe200078e0a03 */
[----:B------:R-:W-:-:S02]  /*0f20*/  SHF.R.S32.HI R6, RZ, 0x5, R6 ;  /* 0x00000005ff067819 */ /* 0x000fc40000011406 */
[----:B------:R-:W-:Y:S02]  /*0f30*/  LOP3.LUT R3, R12, 0x1c0, RZ, 0xc0, !PT ;  /* 0x000001c00c037812 */ /* 0x000fe400078ec0ff */
[----:B0-----:R-:W-:Y:S01]  /*0f40*/  SHF.R.S32.HI R2, RZ, 0x1f, R5 ;  /* 0x0000001fff027819 */ /* 0x001fe20000011405 */
[----:B------:R-:W-:Y:S01]  /*0f50*/  IMAD R11, R6, 0x10, R11 ;  /* 0x00000010060b7824 */ /* 0x000fe200078e020b */
[----:B------:R-:W-:Y:S02]  /*0f60*/  LOP3.LUT R223, R223, 0x1c0, RZ, 0xc0, !PT ;  /* 0x000001c0dfdf7812 */ /* 0x000fe400078ec0ff */
[----:B------:R-:W-:Y:S01]  /*0f70*/  LEA.HI R2, R2, R5, RZ, 0x3 ;  /* 0x0000000502027211 */ /* 0x000fe200078f18ff */
[----:B------:R-:W-:Y:S01]  /*0f80*/  IMAD R11, R0, 0x40, R11 ;  /* 0x00000040000b7824 */ /* 0x000fe200078e020b */
[----:B------:R-:W-:Y:S01]  /*0f90*/  LEA.HI R5, R4, R213, RZ, 0x6 ;  /* 0x000000d504057211 */ /* 0x000fe200078f30ff */
[----:B------:R-:W-:Y:S01]  /*0fa0*/  IMAD.U32 R0, RZ, RZ, UR5 ;  /* 0x00000005ff007e24 */ /* 0x000fe2000f8e00ff */
[----:B------:R-:W-:Y:S01]  /*0fb0*/  LOP3.LUT R4, R8, 0x38, RZ, 0xc0, !PT ;  /* 0x0000003808047812 */ /* 0x000fe200078ec0ff */
[----:B------:R-:W-:Y:S01]  /*0fc0*/  IMAD.SHL.U32 R2, R2, 0x40, RZ ;  /* 0x0000004002027824 */ /* 0x000fe200078e00ff */
[----:B------:R-:W-:Y:S01]  /*0fd0*/  SHF.R.U32.HI R227, RZ, 0x3, R3 ;  /* 0x00000003ffe37819 */ /* 0x000fe20000011603 */
[----:B------:R-:W-:Y:S01]  /*0fe0*/  STL [R1+0xb4], R11 ;  /* 0x0000b40b01007387 */ /* 0x000fe20000100800 */
[----:B------:R-:W-:-:S02]  /*0ff0*/  SHF.R.U32.HI R20, RZ, 0x3, R223 ;  /* 0x00000003ff147819 */ /* 0x000fc400000116df */
[----:B------:R-:W-:Y:S01]  /*1000*/  SHF.L.U32 R5, R5, 0x7, RZ ;  /* 0x0000000705057819 */ /* 0x000fe200000006ff */
[----:B------:R-:W-:Y:S01]  /*1010*/  STL [R1+0x74], RZ ;  /* 0x000074ff01007387 */ /* 0x000fe20000100800 */
[----:B------:R-:W-:Y:S02]  /*1020*/  LOP3.LUT R6, R223, 0x38, R8, 0xf8, !PT ;  /* 0x00000038df067812 */ /* 0x000fe400078ef808 */
[----:B------:R-:W-:Y:S01]  /*1030*/  LOP3.LUT R4, R4, 0x1c0, R12, 0xf8, !PT ;  /* 0x000001c004047812 */ /* 0x000fe200078ef80c */
[----:B------:R0:W-:Y:S01]  /*1040*/  STL [R1+0x5c], R0 ;  /* 0x00005c0001007387 */ /* 0x0001e20000100800 */
[----:B------:R-:W-:Y:S01]  /*1050*/  LOP3.LUT R225, R2, 0xfffffe00, RZ, 0xc0, !PT ;  /* 0xfffffe0002e17812 */ /* 0x000fe200078ec0ff */
[----:B------:R-:W-:Y:S01]  /*1060*/  VIADD R2, R212, 0x40 ;  /* 0x00000040d4027836 */ /* 0x000fe20000000000 */
[----:B------:R-:W-:Y:S02]  /*1070*/  LOP3.LUT R5, R5, 0xffffe000, RZ, 0xc0, !PT ;  /* 0xffffe00005057812 */ /* 0x000fe400078ec0ff */
[----:B------:R-:W-:-:S02]  /*1080*/  LOP3.LUT R6, R6, R20, RZ, 0x3c, !PT ;  /* 0x0000001406067212 */ /* 0x000fc400078e3cff */
[----:B------:R-:W-:Y:S02]  /*1090*/  LOP3.LUT R4, R4, R227, RZ, 0x3c, !PT ;  /* 0x000000e304047212 */ /* 0x000fe400078e3cff */
[-C--:B------:R-:W-:Y:S01]  /*10a0*/  IADD3 R10, R6, R5.reuse, R225 ;  /* 0x00000005060a7210 */ /* 0x080fe20007ffe0e1 */
[----:B------:R-:W-:Y:S01]  /*10b0*/  IMAD.MOV.U32 R6, RZ, RZ, R14 ;  /* 0x000000ffff067224 */ /* 0x000fe200078e000e */
[----:B------:R-:W-:Y:S01]  /*10c0*/  IADD3 R4, R4, R5, R226 ;  /* 0x0000000504047210 */ /* 0x000fe20007ffe0e2 */
[----:B------:R-:W-:Y:S01]  /*10d0*/  IMAD.MOV.U32 R5, RZ, RZ, R13 ;  /* 0x000000ffff057224 */ /* 0x000fe200078e000d */
[----:B0-----:R-:W-:Y:S01]  /*10e0*/  SHF.R.S32.HI R0, RZ, 0x1f, R2 ;  /* 0x0000001fff007819 */ /* 0x001fe20000011402 */
[----:B------:R-:W-:Y:S01]  /*10f0*/  IMAD.U32 R13, RZ, RZ, UR4 ;  /* 0x00000004ff0d7e24 */ /* 0x000fe2000f8e00ff */
[----:B------:R-:W-:Y:S02]  /*1100*/  SHF.L.U32 R222, R2, 0x6, RZ ;  /* 0x0000000602de7819 */ /* 0x000fe400000006ff */
[----:B------:R-:W-:-:S02]  /*1110*/  LEA.HI R0, R0, R2, RZ, 0x3 ;  /* 0x0000000200007211 */ /* 0x000fc400078f18ff */
[----:B------:R0:W-:Y:S01]  /*1120*/  STL [R1+0x8c], R13 ;  /* 0x00008c0d01007387 */ /* 0x0001e20000100800 */
[----:B------:R-:W-:Y:S02]  /*1130*/  SHF.R.S32.HI R14, RZ, 0x1f, R214 ;  /* 0x0000001fff0e7819 */ /* 0x000fe400000114d6 */
[----:B------:R-:W-:Y:S01]  /*1140*/  IMAD.SHL.U32 R0, R0, 0x40, RZ ;  /* 0x0000004000007824 */ /* 0x000fe200078e00ff */
[----:B------:R-:W-:Y:S02]  /*1150*/  LOP3.LUT R222, R222, 0x1c0, RZ, 0xc0, !PT ;  /* 0x000001c0dede7812 */ /* 0x000fe400078ec0ff */
[----:B------:R-:W-:Y:S02]  /*1160*/  LOP3.LUT R2, R223, 0x38, R18, 0xf8, !PT ;  /* 0x00000038df027812 */ /* 0x000fe400078ef812 */
[----:B------:R-:W-:Y:S02]  /*1170*/  SHF.R.S32.HI R12, RZ, 0x1f, R212 ;  /* 0x0000001fff0c7819 */ /* 0x000fe400000114d4 */
[----:B0-----:R-:W-:-:S02]  /*1180*/  SHF.R.S32.HI R13, RZ, 0x1f, R215 ;  /* 0x0000001fff0d7819 */ /* 0x001fc400000114d7 */
[----:B------:R-:W-:Y:S02]  /*1190*/  LOP3.LUT R235, R3, 0x38, R18, 0xf8, !PT ;  /* 0x0000003803eb7812 */ /* 0x000fe400078ef812 */
[----:B------:R-:W-:Y:S01]  /*11a0*/  SHF.R.U32.HI R12, RZ, 0x3, R222 ;  /* 0x00000003ff0c7819 */ /* 0x000fe200000116de */
[----:B------:R0:W-:Y:S01]  /*11b0*/  STL [R1+0x98], R13 ;  /* 0x0000980d01007387 */ /* 0x0001e20000100800 */
[----:B------:R-:W-:Y:S02]  /*11c0*/  LOP3.LUT R3, R222, 0x38, R18, 0xf8, !PT ;  /* 0x00000038de037812 */ /* 0x000fe400078ef812 */
[----:B------:R-:W-:Y:S01]  /*11d0*/  LOP3.LUT R224, R0, 0xfffffe00, RZ, 0xc0, !PT ;  /* 0xfffffe0000e07812 */ /* 0x000fe200078ec0ff */
[----:B------:R1:W-:Y:S01]  /*11e0*/  STL [R1+0x94], R14 ;  /* 0x0000940e01007387 */ /* 0x0003e20000100800 */
[----:B------:R-:W-:Y:S02]  /*11f0*/  LOP3.LUT R9, R9, 0x7ffffffc, RZ, 0xc0, !PT ;  /* 0x7ffffffc09097812 */ /* 0x000fe400078ec0ff */
[----:B------:R-:W-:-:S02]  /*1200*/  LOP3.LUT R2, R225, R2, R20, 0xf6, !PT ;  /* 0x00000002e1027212 */ /* 0x000fc400078ef614 */
[----:B------:R-:W-:Y:S01]  /*1210*/  SHF.R.S32.HI R0, RZ, 0x3, R8 ;  /* 0x00000003ff007819 */ /* 0x000fe20000011408 */
[----:B------:R-:W-:Y:S01]  /*1220*/  IMAD.IADD R9, R21, 0x1, -R9 ;  /* 0x0000000115097824 */ /* 0x000fe200078e0a09 */
[----:B0-----:R-:W-:Y:S02]  /*1230*/  SHF.R.S32.HI R13, RZ, 0x1f, R217 ;  /* 0x0000001fff0d7819 */ /* 0x001fe400000114d9 */
[----:B------:R-:W-:Y:S01]  /*1240*/  LOP3.LUT R3, R224, R3, R12, 0xf6, !PT ;  /* 0x00000003e0037212 */ /* 0x000fe200078ef60c */
[----:B------:R-:W-:Y:S01]  /*1250*/  IMAD.SHL.U32 R233, R9, 0x2, RZ ;  /* 0x0000000209e97824 */ /* 0x000fe200078e00ff */
[----:B-1----:R-:W-:Y:S01]  /*1260*/  SHF.R.S32.HI R14, RZ, 0x1f, R220 ;  /* 0x0000001fff0e7819 */ /* 0x002fe200000114dc */
[----:B------:R0:W-:Y:S01]  /*1270*/  STL [R1+0x90], R13 ;  /* 0x0000900d01007387 */ /* 0x0001e20000100800 */
[----:B------:R-:W-:Y:S01]  /*1280*/  LEA R2, R2, UR4, 0x1 ;  /* 0x0000000402027c11 */ /* 0x000fe2000f8e08ff */
[C---:B------:R-:W-:Y:S01]  /*1290*/  VIADD R45, R233.reuse, 0x8 ;  /* 0x00000008e92d7836 */ /* 0x040fe20000000000 */
[----:B------:R-:W-:Y:S01]  /*12a0*/  LOP3.LUT R44, R8, 0xfffffff8, RZ, 0xc0, !PT ;  /* 0xfffffff8082c7812 */ /* 0x000fe200078ec0ff */
[----:B------:R-:W-:Y:S01]  /*12b0*/  STL [R1+0x80], R14 ;  /* 0x0000800e01007387 */ /* 0x000fe20000100800 */
[C---:B------:R-:W-:Y:S01]  /*12c0*/  IADD3 R43, R233.reuse, 0x10, RZ ;  /* 0x00000010e92b7810 */ /* 0x040fe20007ffe0ff */
[C---:B------:R-:W-:Y:S01]  /*12d0*/  VIADD R40, R233.reuse, 0x28 ;  /* 0x00000028e9287836 */ /* 0x040fe20000000000 */
[C---:B------:R-:W-:Y:S01]  /*12e0*/  IADD3 R28, R233.reuse, 0x88, RZ ;  /* 0x00000088e91c7810 */ /* 0x040fe20007ffe0ff */
[C---:B------:R-:W-:Y:S01]  /*12f0*/  VIADD R37, R233.reuse, 0x40 ;  /* 0x00000040e9257836 */ /* 0x040fe20000000000 */
[----:B------:R-:W-:Y:S01]  /*1300*/  LOP3.LUT R235, R226, R235, R227, 0xf6, !PT ;  /* 0x000000ebe2eb7212 */ /* 0x000fe200078ef6e3 */
[C---:B------:R-:W-:Y:S01]  /*1310*/  VIADD R34, R233.reuse, 0x58 ;  /* 0x00000058e9227836 */ /* 0x040fe20000000000 */
[----:B0-----:R-:W-:Y:S01]  /*1320*/  SHF.R.S32.HI R13, RZ, 0x1f, R221 ;  /* 0x0000001fff0d7819 */ /* 0x001fe200000114dd */
[C---:B------:R-:W-:Y:S01]  /*1330*/  VIADD R31, R233.reuse, 0x70 ;  /* 0x00000070e91f7836 */ /* 0x040fe20000000000 */
[C---:B------:R-:W-:Y:S01]  /*1340*/  IADD3 R38, R233.reuse, 0x38, RZ ;  /* 0x00000038e9267810 */ /* 0x040fe20007ffe0ff */
[C---:B------:R-:W-:Y:S01]  /*1350*/  VIADD R25, R233.reuse, 0xa0 ;  /* 0x000000a0e9197836 */ /* 0x040fe20000000000 */
[C---:B------:R-:W-:Y:S01]  /*1360*/  IADD3 R33, R233.reuse, 0x60, RZ ;  /* 0x00000060e9217810 */ /* 0x040fe20007ffe0ff */
[----:B------:R0:W-:Y:S01]  /*1370*/  STL [R1+0x7c], R13 ;  /* 0x00007c0d01007387 */ /* 0x0001e20000100800 */
[C---:B------:R-:W-:Y:S01]  /*1380*/  VIADD R20, R233.reuse, 0xb8 ;  /* 0x000000b8e9147836 */ /* 0x040fe20000000000 */
[C---:B------:R-:W-:Y:S01]  /*1390*/  IADD3 R21, R233.reuse, 0xb0, RZ ;  /* 0x000000b0e9157810 */ /* 0x040fe20007ffe0ff */
[C---:B------:R-:W-:Y:S01]  /*13a0*/  VIADD R42, R233.reuse, 0x18 ;  /* 0x00000018e92a7836 */ /* 0x040fe20000000000 */
[----:B------:R1:W-:Y:S01]  /*13b0*/  STL [R1+0x60], R0 ;  /* 0x0000600001007387 */ /* 0x0003e20000100800 */
[C---:B------:R-:W-:Y:S01]  /*13c0*/  VIADD R41, R233.reuse, 0x20 ;  /* 0x00000020e9297836 */ /* 0x040fe20000000000 */
[C---:B------:R-:W-:Y:S01]  /*13d0*/  IADD3 R12, R233.reuse, 0xd8, RZ ;  /* 0x000000d8e90c7810 */ /* 0x040fe20007ffe0ff */
[C---:B------:R-:W-:Y:S01]  /*13e0*/  VIADD R39, R233.reuse, 0x30 ;  /* 0x00000030e9277836 */ /* 0x040fe20000000000 */
[----:B------:R2:W-:Y:S01]  /*13f0*/  STL [R1+0xac], R2 ;  /* 0x0000ac0201007387 */ /* 0x0005e20000100800 */
[----:B------:R-:W-:Y:S01]  /*1400*/  VIADD R36, R233, 0x48 ;  /* 0x00000048e9247836 */ /* 0x000fe20000000000 */
[----:B------:R-:W-:Y:S01]  /*1410*/  LEA R229, R235, UR4, 0x1 ;  /* 0x00000004ebe57c11 */ /* 0x000fe2000f8e08ff */
[C---:B0-----:R-:W-:Y:S01]  /*1420*/  VIADD R13, R233.reuse, 0xd0 ;  /* 0x000000d0e90d7836 */ /* 0x041fe20000000000 */
[----:B------:R0:W-:Y:S01]  /*1430*/  STL [R1+0x78], R44 ;  /* 0x0000782c01007387 */ /* 0x0001e20000100800 */
[----:B------:R-:W-:Y:S01]  /*1440*/  VIADD R35, R233, 0x50 ;  /* 0x00000050e9237836 */ /* 0x000fe20000000000 */
[----:B-1----:R-:W-:Y:S01]  /*1450*/  LEA R0, R3, UR4, 0x1 ;  /* 0x0000000403007c11 */ /* 0x002fe2000f8e08ff */
[C---:B------:R-:W-:Y:S01]  /*1460*/  VIADD R32, R233.reuse, 0x68 ;  /* 0x00000068e9207836 */ /* 0x040fe20000000000 */
[----:B------:R-:W-:Y:S01]  /*1470*/  SHF.R.S32.HI R3, RZ, 0x1f, R45 ;  /* 0x0000001fff037819 */ /* 0x000fe2000001142d */
[C---:B------:R-:W-:Y:S01]  /*1480*/  VIADD R30, R233.reuse, 0x78 ;  /* 0x00000078e91e7836 */ /* 0x040fe20000000000 */
[----:B------:R-:W-:Y:S01]  /*1490*/  SHF.R.S32.HI R3, RZ, 0x1f, R43 ;  /* 0x0000001fff037819 */ /* 0x000fe2000001142b */
[----:B------:R1:W-:Y:S01]  /*14a0*/  STL [R1+0xa4], R0 ;  /* 0x0000a40001007387 */ /* 0x0003e20000100800 */
[C---:B--2---:R-:W-:Y:S01]  /*14b0*/  VIADD R2, R233.reuse, 0xf0 ;  /* 0x000000f0e9027836 */ /* 0x044fe20000000000 */
[----:B------:R-:W-:Y:S01]  /*14c0*/  SHF.R.S32.HI R3, RZ, 0x1f, R40 ;  /* 0x0000001fff037819 */ /* 0x000fe20000011428 */
[C---:B------:R-:W-:Y:S01]  /*14d0*/  VIADD R29, R233.reuse, 0x80 ;  /* 0x00000080e91d7836 */ /* 0x040fe20000000000 */
[----:B0-----:R-:W-:Y:S01]  /*14e0*/  SHF.R.S32.HI R44, RZ, 0x1f, R44 ;  /* 0x0000001fff2c7819 */ /* 0x001fe2000001142c */
[C---:B------:R-:W-:Y:S01]  /*14f0*/  VIADD R27, R233.reuse, 0x90 ;  /* 0x00000090e91b7836 */ /* 0x040fe20000000000 */
[----:B------:R-:W-:Y:S01]  /*1500*/  SHF.R.S32.HI R2, RZ, 0x1f, R2 ;  /* 0x0000001fff027819 */ /* 0x000fe20000011402 */
[C---:B------:R-:W-:Y:S01]  /*1510*/  VIADD R26, R233.reuse, 0x98 ;  /* 0x00000098e91a7836 */ /* 0x040fe20000000000 */
[----:B------:R-:W-:Y:S01]  /*1520*/  LEA R2, R10, UR4, 0x1 ;  /* 0x000000040a027c11 */ /* 0x000fe2000f8e08ff */
[----:B------:R0:W-:Y:S01]  /*1530*/  STL [R1+0x9c], R44 ;  /* 0x00009c2c01007387 */ /* 0x0001e20000100800 */
[C---:B-1----:R-:W-:Y:S01]  /*1540*/  VIADD R0, R233.reuse, 0xf8 ;  /* 0x000000f8e9007836 */ /* 0x042fe20000000000 */
[----:B------:R-:W-:Y:S01]  /*1550*/  SHF.R.S32.HI R3, RZ, 0x1f, R37 ;  /* 0x0000001fff037819 */ /* 0x000fe20000011425 */
[C---:B------:R-:W-:Y:S01]  /*1560*/  VIADD R24, R233.reuse, 0xa8 ;  /* 0x000000a8e9187836 */ /* 0x040fe20000000000 */
[----:B------:R-:W-:Y:S01]  /*1570*/  SHF.R.S32.HI R3, RZ, 0x1f, R34 ;  /* 0x0000001fff037819 */ /* 0x000fe20000011422 */
[C---:B------:R-:W-:Y:S01]  /*1580*/  VIADD R15, R233.reuse, 0xc0 ;  /* 0x000000c0e90f7836 */ /* 0x040fe20000000000 */
[----:B------:R-:W-:Y:S01]  /*1590*/  SHF.R.S32.HI R0, RZ, 0x1f, R0 ;  /* 0x0000001fff007819 */ /* 0x000fe20000011400 */
[C---:B------:R-:W-:Y:S01]  /*15a0*/  VIADD R14, R233.reuse, 0xc8 ;  /* 0x000000c8e90e7836 */ /* 0x040fe20000000000 */
[----:B------:R-:W-:Y:S01]  /*15b0*/  LEA R0, R4, UR4, 0x1 ;  /* 0x0000000404007c11 */ /* 0x000fe2000f8e08ff */
[C---:B------:R-:W-:Y:S01]  /*15c0*/  VIADD R9, R233.reuse, 0xe0 ;  /* 0x000000e0e9097836 */ /* 0x040fe20000000000 */
[----:B------:R-:W-:Y:S01]  /*15d0*/  SHF.R.S32.HI R3, RZ, 0x1f, R31 ;  /* 0x0000001fff037819 */ /* 0x000fe2000001141f */
[----:B------:R-:W-:Y:S01]  /*15e0*/  VIADD R8, R233, 0xe8 ;  /* 0x000000e8e9087836 */ /* 0x000fe20000000000 */
[----:B------:R-:W-:Y:S01]  /*15f0*/  SHF.R.S32.HI R3, RZ, 0x1f, R28 ;  /* 0x0000001fff037819 */ /* 0x000fe2000001141c */
[----:B------:R0:W-:Y:S01]  /*1600*/  STL [R1+0xb0], R0 ;  /* 0x0000b00001007387 */ /* 0x0001e20000100800 */
[----:B------:R-:W-:-:S02]  /*1610*/  SHF.R.S32.HI R3, RZ, 0x1f, R25 ;  /* 0x0000001fff037819 */ /* 0x000fc40000011419 */
[----:B------:R-:W-:Y:S01]  /*1620*/  SHF.R.S32.HI R3, RZ, 0x1f, R20 ;  /* 0x0000001fff037819 */ /* 0x000fe20000011414 */
[----:B------:R0:W-:Y:S01]  /*1630*/  STL [R1+0xa8], R2 ;  /* 0x0000a80201007387 */ /* 0x0001e20000100800 */
        /* <DEDUP_REMOVED lines=20> */
[----:B0-----:R-:W-:-:S07]  /*1780*/  LEA R234, R234, R11, 0x3 ;  /* 0x0000000beaea7211 */ /* 0x001fce00078e18ff */
.L_x_2893:
[----:B01--4-:R-:W0:Y:S01]  /*1790*/  LDC.64 R2, c[0x0][0xc88] ;  /* 0x00032200ff027b82 */ /* 0x013e220000000a00 */
[----:B------:R-:W-:Y:S01]  /*17a0*/  ULDC.64 UR10, c[0x0][0x208] ;  /* 0x00008200000a7ab9 */ /* 0x000fe20000000a00 */
[----:B------:R-:W-:Y:S01]  /*17b0*/  ULDC.64 UR4, c[0x0][0xa28] ;  /* 0x00028a0000047ab9 */ /* 0x000fe20000000a00 */
[----:B------:R-:W-:Y:S01]  /*17c0*/  ULDC.64 UR6, c[0x0][0xa18] ;  /* 0x0002860000067ab9 */ /* 0x000fe20000000a00 */
[----:B------:R-:W-:Y:S01]  /*17d0*/  ULDC.64 UR8, c[0x0][0xa08] ;  /* 0x0002820000087ab9 */ /* 0x000fe20000000a00 */
[----:B0-----:R-:W-:-:S05]  /*17e0*/  IMAD.WIDE R2, R7, 0x4, R2 ;  /* 0x0000000407027825 */ /* 0x001fca00078e0202 */
[----:B--2---:R-:W2:Y:S01]  /*17f0*/  LDG.E R25, desc[UR10][R2.64] ;  /* 0x0000000a02197981 */ /* 0x004ea2000c1e1900 */
[----:B------:R-:W-:Y:S01]  /*1800*/  ISETP.NE.U32.AND P2, PT, RZ, UR4, PT ;  /* 0x00000004ff007c0c */ /* 0x000fe2000bf45070 */
[----:B------:R-:W-:Y:S01]  /*1810*/  IMAD.MOV.U32 R11, RZ, RZ, RZ ;  /* 0x000000ffff0b7224 */ /* 0x000fe200078e00ff */
[----:B------:R-:W-:Y:S01]  /*1820*/  ISETP.NE.U32.AND P1, PT, RZ, UR6, PT ;  /* 0x00000006ff007c0c */ /* 0x000fe2000bf25070 */
[----:B------:R-:W-:Y:S01]  /*1830*/  IMAD.MOV.U32 R113, RZ, RZ, RZ ;  /* 0x000000ffff717224 */ /* 0x000fe200078e00ff */
[----:B------:R-:W-:Y:S02]  /*1840*/  ISETP.NE.AND.EX P2, PT, RZ, UR5, PT, P2 ;  /* 0x00000005ff007c0c */ /* 0x000fe4000bf45320 */
[----:B------:R-:W-:Y:S02]  /*1850*/  ISETP.NE.AND.EX P1, PT, RZ, UR7, PT, P1 ;  /* 0x00000007ff007c0c */ /* 0x000fe4000bf25310 */
[----:B------:R-:W-:-:S04]  /*1860*/  ISETP.NE.U32.AND P0, PT, RZ, UR8, PT ;  /* 0x00000008ff007c0c */ /* 0x000fc8000bf05070 */
[----:B------:R-:W-:Y:S02]  /*1870*/  ISETP.NE.AND.EX P0, PT, RZ, UR9, PT, P0 ;  /* 0x00000009ff007c0c */ /* 0x000fe4000bf05300 */
[C---:B---3--:R-:W-:Y:S02]  /*1880*/  LOP3.LUT R4, R6.reuse, 0xff000000, RZ, 0xc0, !PT ;  /* 0xff00000006047812 */ /* 0x048fe400078ec0ff */
[----:B------:R-:W-:Y:S02]  /*1890*/  LOP3.LUT R236, R6, 0xffff, RZ, 0xc0, !PT ;  /* 0x0000ffff06ec7812 */ /* 0x000fe400078ec0ff */
[----:B--2---:R-:W-:Y:S01]  /*18a0*/  SHF.R.S32.HI R0, RZ, 0x1f, R25 ;  /* 0x0000001fff007819 */ /* 0x004fe20000011419 */
[C---:B------:R-:W-:Y:S01]  /*18b0*/  IMAD.SHL.U32 R28, R25.reuse, 0x4, RZ ;  /* 0x00000004191c7824 */ /* 0x040fe200078e00ff */
[C---:B------:R-:W-:Y:S01]  /*18c0*/  @P2 LEA R2, P3, R25.reuse, UR4, 0x2 ;  /* 0x0000000419022c11 */ /* 0x040fe2000f8610ff */
[----:B------:R-:W-:Y:S01]  /*18d0*/  STL [R1+0x68], R25 ;  /* 0x0000681901007387 */ /* 0x000fe20000100800 */
[C-C-:B-----5:R-:W-:Y:S01]  /*18e0*/  SHF.L.U64.HI R27, R25.reuse, 0x2, R0.reuse ;  /* 0x00000002191b7819 */ /* 0x160fe20000010200 */
[----:B------:R-:W-:Y:S01]  /*18f0*/  ULDC UR4, c[0x0][0x288] ;  /* 0x0000a20000047ab9 */ /* 0x000fe20000000800 */
[----:B------:R-:W-:Y:S01]  /*1900*/  @P2 LEA.HI.X R3, R25, UR5, R0, 0x2, P3 ;  /* 0x0000000519032c11 */ /* 0x000fe200098f1400 */
[----:B------:R0:W-:Y:S01]  /*1910*/  STL [R1+0x88], R0 ;  /* 0x0000880001007387 */ /* 0x0001e20000100800 */
[----:B------:R-:W-:Y:S01]  /*1920*/  IMAD.U32 R228, RZ, RZ, UR4 ;  /* 0x00000004ffe47e24 */ /* 0x000fe2000f8e00ff */
[----:B------:R-:W-:Y:S01]  /*1930*/  ULDC.64 UR4, c[0x0][0x418] ;  /* 0x0001060000047ab9 */ /* 0x000fe20000000a00 */
[----:B------:R-:W-:Y:S01]  /*1940*/  IADD3 R8, P4, R28, UR8, RZ ;  /* 0x000000081c087c10 */ /* 0x000fe2000ff9e0ff */
[----:B------:R1:W-:Y:S01]  /*1950*/  STL [R1+0x6c], R28 ;  /* 0x00006c1c01007387 */ /* 0x0003e20000100800 */
[----:B------:R-:W-:-:S02]  /*1960*/  UISETP.NE.U32.AND UP0, UPT, UR4, URZ, UPT ;  /* 0x0000003f0400728c */ /* 0x000fc4000bf05070 */
[----:B------:R-:W-:Y:S01]  /*1970*/  IADD3.X R9, R27, UR9, RZ, P4, !PT ;  /* 0x000000091b097c10 */ /* 0x000fe2000a7fe4ff */
[----:B------:R1:W-:Y:S04]  /*1980*/  STL [R1+0x70], R27 ;  /* 0x0000701b01007387 */ /* 0x0003e80000100800 */
[----:B------:R2:W5:Y:S01]  /*1990*/  @P2 LDG.E R11, desc[UR10][R2.64] ;  /* 0x0000000a020b2981 */ /* 0x000562000c1e1900 */
[----:B------:R-:W-:Y:S01]  /*19a0*/  UISETP.NE.AND.EX UP0, UPT, UR5, URZ, UPT, UP0 ;  /* 0x0000003f0500728c */ /* 0x000fe2000bf05300 */
[----:B------:R-:W-:Y:S01]  /*19b0*/  ULDC UR4, c[0x0][0x424] ;  /* 0x0001090000047ab9 */ /* 0x000fe20000000800 */
[----:B------:R-:W-:Y:S01]  /*19c0*/  ULDC UR8, c[0x0][0x2f0] ;  /* 0x0000bc0000087ab9 */ /* 0x000fe20000000800 */
[----:B0-----:R-:W-:Y:S01]  /*19d0*/  LOP3.LUT R0, R6, 0xff0000, RZ, 0xc0, !PT ;  /* 0x00ff000006007812 */ /* 0x001fe200078ec0ff */
[----:B------:R-:W5:Y:S01]  /*19e0*/  @P0 LDG.E R113, desc[UR10][R8.64] ;  /* 0x0000000a08710981 */ /* 0x000f62000c1e1900 */
[----:B--2---:R-:W-:Y:S01]  /*19f0*/  @P1 IADD3 R2, P2, R28, UR6, RZ ;  /* 0x000000061c021c10 */ /* 0x004fe2000ff5e0ff */
[----:B------:R-:W-:-:S03]  /*1a00*/  USEL UR4, UR4, 0x1, UP0 ;  /* 0x0000000104047887 */ /* 0x000fc60008000000 */
[----:B------:R-:W-:Y:S01]  /*1a10*/  @P1 IADD3.X R3, R27, UR7, RZ, P2, !PT ;  /* 0x000000071b031c10 */ /* 0x000fe200097fe4ff */
[----:B------:R-:W-:Y:S02]  /*1a20*/  ULDC.64 UR6, c[0x0][0xa20] ;  /* 0x0002880000067ab9 */ /* 0x000fe40000000a00 */
[----:B------:R-:W-:Y:S02]  /*1a30*/  ISETP.NE.U32.AND P2, PT, RZ, UR6, PT ;  /* 0x00000006ff007c0c */ /* 0x000fe4000bf45070 */
[----:B------:R0:W5:Y:S01]  /*1a40*/  @P1 LDG.E R228, desc[UR10][R2.64] ;  /* 0x0000000a02e41981 */ /* 0x000162000c1e1900 */
[----:B------:R-:W-:Y:S01]  /*1a50*/  UIMAD UR8, UR4, UR8, URZ ;  /* 0x00000008040872a4 */ /* 0x000fe2000f8e023f */
        /* <DEDUP_REMOVED lines=14> */
[----:B--2---:R-:W-:-:S07]  /*1b40*/  IADD3 R228, -R228, R7, RZ ;  /* 0x00000007e4e47210 */ /* 0x004fce0007ffe1ff */
.L_x_2631:
[----:B------:R-:W-:Y:S02]  /*1b50*/  IMAD.U32 R2, RZ, RZ, UR9 ;  /* 0x00000009ff027e24 */ /* 0x000fe4000f8e00ff */
[----:B------:R-:W-:Y:S01]  /*1b60*/  IMAD.U32 R26, RZ, RZ, UR8 ;  /* 0x00000008ff1a7e24 */ /* 0x000fe2000f8e00ff */
[----:B------:R-:W-:Y:S06]  /*1b70*/  @!P2 BRA `(.L_x_2632) ;  /* 0x000000000014a947 */ /* 0x000fec0003800000 */
[----:B------:R-:W-:Y:S01]  /*1b80*/  IADD3 R6, P0, R28, UR6, RZ ;  /* 0x000000061c067c10 */ /* 0x000fe2000ff1e0ff */
[----:B------:R-:W-:-:S03]  /*1b90*/  ULDC.64 UR4, c[0x0][0x208] ;  /* 0x0000820000047ab9 */ /* 0x000fc60000000a00 */
[----:B------:R-:W-:-:S05]  /*1ba0*/  IADD3.X R7, R27, UR7, RZ, P0, !PT ;  /* 0x000000071b077c10 */ /* 0x000fca00087fe4ff */
[----:B------:R0:W5:Y:S01]  /*1bb0*/  LDG.E R26, desc[UR4][R6.64] ;  /* 0x00000004061a7981 */ /* 0x000162000c1e1900 */
[----:B------:R-:W-:Y:S05]  /*1bc0*/  BRA `(.L_x_2633) ;  /* 0x0000000000147947 */ /* 0x000fea0003800000 */
.L_x_2632:
[----:B------:R-:W-:Y:S05]  /*1bd0*/  @!P0 BRA `(.L_x_2633) ;  /* 0x0000000000108947 */ /* 0x000fea0003800000 */
[----:B------:R-:W-:Y:S02]  /*1be0*/  ULDC.64 UR4, c[0x0][0x208] ;  /* 0x0000820000047ab9 */ /* 0x000fe40000000a00 */
[----:B------:R-:W2:Y:S04]  /*1bf0*/  LDG.E R3, desc[UR4][R8.64] ;  /* 0x0000000408037981 */ /* 0x000ea8000c1e1900 */
[----:B------:R-:W2:Y:S02]  /*1c00*/  LDG.E R26, desc[UR4][R8.64+0x4] ;  /* 0x00000404081a7981 */ /* 0x000ea4000c1e1900 */
[----:B--2---:R-:W-:-:S07]  /*1c10*/  IMAD.IADD R26, R26, 0x1, -R3 ;  /* 0x000000011a1a7824 */ /* 0x004fce00078e0a03 */
.L_x_2633:
[----:B------:R-:W-:Y:S01]  /*1c20*/  ULDC.64 UR4, c[0x0][0xa10] ;  /* 0x0002840000047ab9 */ /* 0x000fe20000000a00 */
[----:B------:R-:W-:Y:S01]  /*1c30*/  ULDC.64 UR6, c[0x0][0x208] ;  /* 0x0000820000067ab9 */ /* 0x000fe20000000a00 */
[----:B------:R-:W-:Y:S01]  /*1c40*/  ISETP.NE.U32.AND P0, PT, RZ, UR4, PT ;  /* 0x00000004ff007c0c */ /* 0x000fe2000bf05070 */
[----:B------:R-:W1:Y:S03]  /*1c50*/  LDC R4, c[0x0][0x448] ;  /* 0x00011200ff047b82 */ /* 0x000e660000000800 */
[----:B------:R-:W-:Y:S01]  /*1c60*/  ISETP.NE.AND.EX P0, PT, RZ, UR5, PT, P0 ;  /* 0x00000005ff007c0c */ /* 0x000fe2000bf05300 */
[----:B------:R-:W-:-:S12]  /*1c70*/  ULDC.64 UR4, c[0x0][0xa30] ;  /* 0x00028c0000047ab9 */ /* 0x000fd80000000a00 */
[----:B0-----:R-:W0:Y:S02]  /*1c80*/  @P0 LDC.64 R6, c[0x0][0xa10] ;  /* 0x00028400ff060b82 */ /* 0x001e240000000a00 */
[----:B0-----:R-:W-:-:S05]  /*1c90*/  @P0 IMAD.WIDE R6, R25, 0x4, R6 ;  /* 0x0000000419060825 */ /* 0x001fca00078e0206 */
[----:B------:R-:W2:Y:S04]  /*1ca0*/  @P0 LDG.E R0, desc[UR6][R6.64] ;  /* 0x0000000606000981 */ /* 0x000ea8000c1e1900 */
[----:B------:R0:W2:Y:S01]  /*1cb0*/  @P0 LDG.E R3, desc[UR6][R6.64+0x4] ;  /* 0x0000040606030981 */ /* 0x0000a2000c1e1900 */
[----:B------:R-:W-:Y:S01]  /*1cc0*/  ISETP.NE.U32.AND P1, PT, RZ, UR4, PT ;  /* 0x00000004ff007c0c */ /* 0x000fe2000bf25070 */
[----:B-----5:R-:W-:-:S03]  /*1cd0*/  IMAD.MOV.U32 R152, RZ, RZ, R26 ;  /* 0x000000ffff987224 */ /* 0x020fc600078e001a */
[----:B------:R-:W-:-:S13]  /*1ce0*/  ISETP.NE.AND.EX P1, PT, RZ, UR5, PT, P1 ;  /* 0x00000005ff007c0c */ /* 0x000fda000bf25310 */
[----:B0-----:R-:W-:-:S04]  /*1cf0*/  @P1 IADD3 R6, P2, R28, UR4, RZ ;  /* 0x000000041c061c10 */ /* 0x001fc8000ff5e0ff */
[----:B------:R-:W-:-:S05]  /*1d00*/  @P1 IADD3.X R7, R27, UR5, RZ, P2, !PT ;  /* 0x000000051b071c10 */ /* 0x000fca00097fe4ff */
[----:B------:R0:W5:Y:S01]  /*1d10*/  @P1 LDG.E R152, desc[UR6][R6.64] ;  /* 0x0000000606981981 */ /* 0x000162000c1e1900 */
[----:B-1----:R-:W-:Y:S01]  /*1d20*/  ISETP.NE.AND P1, PT, R4, 0x1, PT ;  /* 0x000000010400780c */ /* 0x002fe20003f25270 */
[----:B------:R-:W-:Y:S01]  /*1d30*/  IMAD.IADD R11, R26, 0x1, -R11 ;  /* 0x000000011a0b7824 */ /* 0x000fe200078e0a0b */
[----:B------:R-:W-:Y:S01]  /*1d40*/  SHF.L.U32 R230, R5, 0x7, RZ ;  /* 0x0000000705e67819 */ /* 0x000fe200000006ff */
[----:B------:R-:W-:Y:S01]  /*1d50*/  BSSY B0, `(.L_x_2634) ;  /* 0x0000036000007945 */ /* 0x000fe20003800000 */
[----:B------:R-:W-:Y:S02]  /*1d60*/  LOP3.LUT R14, R10, 0xff, RZ, 0xc0, !PT ;  /* 0x000000ff0a0e7812 */ /* 0x000fe400078ec0ff */
[----:B------:R-:W-:Y:S01]  /*1d70*/  SHF.R.U32.HI R8, RZ, 0x10, R10 ;  /* 0x00000010ff087819 */ /* 0x000fe2000001160a */
[----:B------:R-:W-:Y:S02]  /*1d80*/  VIADD R4, R230, 0x7f ;  /* 0x0000007fe6047836 */ /* 0x000fe40000000000 */
[----:B------:R0:W-:Y:S04]  /*1d90*/  STL [R1+0x84], R14 ;  /* 0x0000840e01007387 */ /* 0x0001e80000100800 */
[----:B------:R-:W1:Y:S01]  /*1da0*/  @P1 LDC R9, c[0x0][0x44c] ;  /* 0x00011300ff091b82 */ /* 0x000e620000000800 */
[----:B------:R0:W-:Y:S07]  /*1db0*/  STL [R1+0x64], R8 ;  /* 0x0000640801007387 */ /* 0x0001ee0000100800 */
[----:B------:R-:W3:Y:S01]  /*1dc0*/  @P1 LDC R13, c[0x0][0x450] ;  /* 0x00011400ff0d1b82 */ /* 0x000ee20000000800 */
[----:B--2---:R-:W-:-:S02]  /*1dd0*/  @P0 IMAD.IADD R2, R3, 0x1, -R0 ;  /* 0x0000000103020824 */ /* 0x004fc400078e0a00 */
[----:B-1----:R-:W-:-:S04]  /*1de0*/  @P1 IMAD.HI.U32 R0, R4, R9, RZ ;  /* 0x0000000904001227 */ /* 0x002fc800078e00ff */
[----:B------:R-:W-:Y:S01]  /*1df0*/  IMAD.IADD R232, R11, 0x1, R2 ;  /* 0x000000010be87824 */ /* 0x000fe200078e0202 */
[----:B---3--:R-:W-:-:S04]  /*1e00*/  @P1 SHF.R.U32.HI R4, RZ, R13, R0 ;  /* 0x0000000dff041219 */ /* 0x008fc80000011600 */
[C---:B------:R-:W-:Y:S02]  /*1e10*/  IADD3 R143, R232.reuse, 0x50, -R228 ;  /* 0x00000050e88f7810 */ /* 0x040fe40007ffe8e4 */
[----:B------:R-:W-:-:S03]  /*1e20*/  IADD3 R0, R232, 0x4f, RZ ;  /* 0x0000004fe8007810 */ /* 0x000fc60007ffe0ff */
[----:B------:R-:W-:Y:S02]  /*1e30*/  IMAD.IADD R4, R143, 0x1, R4 ;  /* 0x000000018f047824 */ /* 0x000fe400078e0204 */
[----:B------:R-:W-:-:S04]  /*1e40*/  IMAD.HI R0, R0, 0x66666667, RZ ;  /* 0x6666666700007827 */ /* 0x000fc800078e02ff */
[----:B------:R-:W-:Y:S01]  /*1e50*/  IMAD.HI R4, R4, 0x66666667, RZ ;  /* 0x6666666704047827 */ /* 0x000fe200078e02ff */
[----:B------:R-:W-:-:S04]  /*1e60*/  SHF.R.U32.HI R3, RZ, 0x1f, R0 ;  /* 0x0000001fff037819 */ /* 0x000fc80000011600 */
[----:B------:R-:W-:Y:S02]  /*1e70*/  SHF.R.U32.HI R5, RZ, 0x1f, R4 ;  /* 0x0000001fff057819 */ /* 0x000fe40000011604 */
[----:B------:R-:W-:Y:S01]  /*1e80*/  LEA.HI.SX32 R144, R0, R3, 0x1b ;  /* 0x0000000300907211 */ /* 0x000fe200078fdaff */
[----:B------:R-:W-:Y:S01]  /*1e90*/  IMAD.MOV.U32 R0, RZ, RZ, RZ ;  /* 0x000000ffff007224 */ /* 0x000fe200078e00ff */
[----:B------:R-:W-:-:S04]  /*1ea0*/  LEA.HI.SX32 R5, R4, R5, 0x1b ;  /* 0x0000000504057211 */ /* 0x000fc800078fdaff */
[----:B------:R-:W-:-:S04]  /*1eb0*/  VIMNMX R9, R144, R5, PT ;  /* 0x0000000590097248 */ /* 0x000fc80003fe0100 */
[----:B------:R-:W-:-:S13]  /*1ec0*/  ISETP.GE.AND P0, PT, R9, 0x1, PT ;  /* 0x000000010900780c */ /* 0x000fda0003f06270 */
        /* <DEDUP_REMOVED lines=8> */
[----:B------:R-:W-:Y:S02]  /*1f50*/  IABS R8, R0 ;  /* 0x0000000000087213 */ /* 0x000fe40000000000 */
[----:B------:R-:W-:-:S04]  /*1f60*/  LOP3.LUT R0, R0, R10, RZ, 0x3c, !PT ;  /* 0x0000000a00007212 */ /* 0x000fc800078e3cff */
[----:B------:R-:W-:Y:S01]  /*1f70*/  ISETP.GE.AND P2, PT, R0, RZ, PT ;  /* 0x000000ff0000720c */ /* 0x000fe20003f46270 */
[----:B0-----:R-:W0:Y:S02]  /*1f80*/  MUFU.RCP R3, R3 ;  /* 0x0000000300037308 */ /* 0x001e240000001000 */
[----:B0-----:R-:W-:Y:S01]  /*1f90*/  VIADD R4, R3, 0xffffffe ;  /* 0x0ffffffe03047836 */ /* 0x001fe20000000000 */
[----:B------:R-:W-:-:S05]  /*1fa0*/  IADD3 R3, RZ, -R12, RZ ;  /* 0x8000000cff037210 */ /* 0x000fca0007ffe0ff */
[----:B------:R0:W1:Y:S02]  /*1fb0*/  F2I.FTZ.U32.TRUNC.NTZ R5, R4 ;  /* 0x0000000400057305 */ /* 0x000064000021f000 */
[----:B0-----:R-:W-:Y:S02]  /*1fc0*/  IMAD.MOV.U32 R4, RZ, RZ, RZ ;  /* 0x000000ffff047224 */ /* 0x001fe400078e00ff */
[----:B-1----:R-:W-:-:S04]  /*1fd0*/  IMAD.MOV R7, RZ, RZ, -R5 ;  /* 0x000000ffff077224 */ /* 0x002fc800078e0a05 */
[----:B------:R-:W-:-:S04]  /*1fe0*/  IMAD R7, R7, R6, RZ ;  /* 0x0000000607077224 */ /* 0x000fc800078e02ff */
[----:B------:R-:W-:-:S06]  /*1ff0*/  IMAD.HI.U32 R5, R5, R7, R4 ;  /* 0x0000000705057227 */ /* 0x000fcc00078e0004 */
        /* <DEDUP_REMOVED lines=8> */
[----:B------:R-:W-:-:S05]  /*2080*/  MOV R0, R5 ;  /* 0x0000000500007202 */ /* 0x000fca0000000f00 */
[----:B------:R-:W-:Y:S01]  /*2090*/  @!P2 IMAD.MOV R0, RZ, RZ, -R0 ;  /* 0x000000ffff00a224 */ /* 0x000fe200078e0a00 */
[----:B------:R-:W-:-:S07]  /*20a0*/  @!P1 LOP3.LUT R0, RZ, R10, RZ, 0x33, !PT ;  /* 0x0000000aff009212 */ /* 0x000fce00078e33ff */
.L_x_2635:
[----:B------:R-:W-:Y:S05]  /*20b0*/  BSYNC B0 ;  /* 0x0000000000007941 */ /* 0x000fea0003800000 */
.L_x_2634:
        /* <DEDUP_REMOVED lines=17> */
[----:B------:R-:W-:Y:S01]  /*21d0*/  VIADD R0, R16, 0x24400 ;  /* 0x0002440010007836 */ /* 0x000fe20000000000 */
[----:B------:R-:W-:Y:S04]  /*21e0*/  BSSY B6, `(.L_x_2637) ;  /* 0x0000013000067945 */ /* 0x000fe80003800000 */
[----:B------:R-:W-:-:S13]  /*21f0*/  LOP3.LUT P0, RZ, R0, 0x3ff, RZ, 0xc0, !PT ;  /* 0x000003ff00ff7812 */ /* 0x000fda000780c0ff */
[----:B------:R-:W-:Y:S05]  /*2200*/  @!P0 BRA `(.L_x_2638) ;  /* 0x0000000000408947 */ /* 0x000fea0003800000 */
        /* <DEDUP_REMOVED lines=16> */
.L_x_2638:
[----:B------:R-:W-:Y:S05]  /*2310*/  BSYNC B6 ;  /* 0x0000000000067941 */ /* 0x000fea0003800000 */
.L_x_2637:
        /* <DEDUP_REMOVED lines=20> */
.L_x_2640:
[----:B------:R-:W-:Y:S05]  /*2460*/  BSYNC B6 ;  /* 0x0000000000067941 */ /* 0x000fea0003800000 */
.L_x_2639:
[----:B------:R-:W-:Y:S01]  /*2470*/  ULDC.64 UR4, c[0x0][0x9f8] ;  /* 0x00027e0000047ab9 */ /* 0x000fe20000000a00 */
[----:B------:R-:W-:Y:S01]  /*2480*/  IMAD.MOV.U32 R0, RZ, RZ, R25 ;  /* 0x000000ffff007224 */ /* 0x000fe200078e0019 */
[----:B------:R-:W-:Y:S01]  /*2490*/  ISETP.NE.U32.AND P0, PT, RZ, UR4, PT ;  /* 0x00000004ff007c0c */ /* 0x000fe2000bf05070 */
[----:B------:R-:W-:Y:S01]  /*24a0*/  ULDC.64 UR6, c[0x0][0x208] ;  /* 0x0000820000067ab9 */ /* 0x000fe20000000a00 */
[----:B------:R-:W0:Y:S01]  /*24b0*/  LDC.64 R98, c[0x0][0x300] ;  /* 0x0000c000ff627b82 */ /* 0x000e220000000a00 */
[----:B------:R-:W-:Y:S01]  /*24c0*/  IADD3 R113, R113, R26, RZ ;  /* 0x0000001a71717210 */ /* 0x000fe20007ffe0ff */
[----:B------:R-:W-:Y:S01]  /*24d0*/  ULDC UR8, c[0x0][0x2f4] ;  /* 0x0000bd0000087ab9 */ /* 0x000fe20000000800 */
[----:B------:R-:W-:-:S05]  /*24e0*/  ISETP.NE.AND.EX P0, PT, RZ, UR5, PT, P0 ;  /* 0x00000005ff007c0c */ /* 0x000fca000bf05300 */
[----:B------:R-:W1:Y:S08]  /*24f0*/  LDC R115, c[0x0][0x3f4] ;  /* 0x0000fd00ff737b82 */ /* 0x000e700000000800 */
[----:B------:R-:W-:Y:S01]  /*2500*/  @P0 IADD3 R4, P1, R28, UR4, RZ ;  /* 0x000000041c040c10 */ /* 0x000fe2000ff3e0ff */
[----:B------:R-:W2:Y:S03]  /*2510*/  LDC.64 R104, c[0x0][0x3f8] ;  /* 0x0000fe00ff687b82 */ /* 0x000ea60000000a00 */
[----:B------:R-:W-:Y:S01]  /*2520*/  @P0 IADD3.X R5, R27, UR5, RZ, P1, !PT ;  /* 0x000000051b050c10 */ /* 0x000fe20008ffe4ff */
[----:B------:R-:W-:-:S04]  /*2530*/  ULDC.64 UR4, c[0x0][0x330] ;  /* 0x0000cc0000047ab9 */ /* 0x000fc80000000a00 */
[----:B------:R3:W4:Y:S01]  /*2540*/  @P0 LDG.E R0, desc[UR6][R4.64] ;  /* 0x0000000604000981 */ /* 0x000722000c1e1900 */
[----:B------:R-:W-:Y:S01]  /*2550*/  ISETP.GE.AND P1, PT, R213, UR8, PT ;  /* 0x00000008d5007c0c */ /* 0x000fe2000bf26270 */
[C---:B------:R-:W-:Y:S01]  /*2560*/  IMAD.WIDE.U32 R94, R236.reuse, UR4, R18 ;  /* 0x00000004ec5e7c25 */ /* 0x040fe2000f8e0012 */
[----:B------:R-:W-:Y:S01]  /*2570*/  SHF.R.S32.HI R3, RZ, 0x1f, R113 ;  /* 0x0000001fff037819 */ /* 0x000fe20000011471 */
[----:B------:R-:W-:Y:S01]  /*2580*/  ULDC.64 UR6, c[0x0][0x308] ;  /* 0x0000c20000067ab9 */ /* 0x000fe20000000a00 */
[----:B------:R-:W-:Y:S01]  /*2590*/  SEL R7, RZ, 0xffffffff, P1 ;  /* 0xffffffffff077807 */ /* 0x000fe20000800000 */
[----:B------:R-:W-:Y:S01]  /*25a0*/  IMAD R95, R236, UR5, R95 ;  /* 0x00000005ec5f7c24 */ /* 0x000fe2000f8e025f */
[----:B------:R-:W-:Y:S01]  /*25b0*/  ISETP.GE.AND P0, PT, R18, UR8, PT ;  /* 0x0000000812007c0c */ /* 0x000fe2000bf06270 */
[-C--:B0-----:R-:W-:Y:S01]  /*25c0*/  IMAD R8, R3, R98.reuse, RZ ;  /* 0x0000006203087224 */ /* 0x081fe200078e02ff */
[----:B------:R-:W-:Y:S01]  /*25d0*/  ULDC.64 UR4, c[0x0][0xa08] ;  /* 0x0002820000047ab9 */ /* 0x000fe20000000a00 */
[----:B------:R-:W-:Y:S01]  /*25e0*/  IMAD.SHL.U32 R9, R7, 0x2, RZ ;  /* 0x0000000207097824 */ /* 0x000fe200078e00ff */
[----:B------:R-:W-:Y:S01]  /*25f0*/  SEL R6, RZ, 0x1, P0 ;  /* 0x00000001ff067807 */ /* 0x000fe20000000000 */
[C---:B---3--:R-:W-:Y:S01]  /*2600*/  IMAD.WIDE.U32 R4, R113.reuse, R98, RZ ;  /* 0x0000006271047225 */ /* 0x048fe200078e00ff */
[----:B------:R-:W-:Y:S01]  /*2610*/  ISETP.NE.U32.AND P0, PT, RZ, UR4, PT ;  /* 0x00000004ff007c0c */ /* 0x000fe2000bf05070 */
[----:B------:R-:W0:Y:S01]  /*2620*/  LDC.64 R110, c[0x0][0x408] ;  /* 0x00010200ff6e7b82 */ /* 0x000e220000000a00 */
[----:B------:R-:W-:Y:S01]  /*2630*/  ISETP.GE.AND P1, PT, R220, UR8, PT ;  /* 0x00000008dc007c0c */ /* 0x000fe2000bf26270 */
[----:B------:R-:W-:Y:S01]  /*2640*/  IMAD R7, R113, R99, R8 ;  /* 0x0000006371077224 */ /* 0x000fe200078e0208 */
[----:B------:R-:W-:Y:S01]  /*2650*/  ISETP.NE.AND.EX P0, PT, RZ, UR5, PT, P0 ;  /* 0x00000005ff007c0c */ /* 0x000fe2000bf05300 */
[----:B------:R-:W-:Y:S01]  /*2660*/  ULDC.64 UR4, c[0x0][0x338] ;  /* 0x0000ce0000047ab9 */ /* 0x000fe20000000a00 */
[----:B------:R-:W-:Y:S01]  /*2670*/  LOP3.LUT R6, R9, 0x2, R6, 0xe2, !PT ;  /* 0x0000000209067812 */ /* 0x000fe200078ee206 */
[----:B------:R-:W-:Y:S01]  /*2680*/  IMAD.IADD R5, R5, 0x1, R7 ;  /* 0x0000000105057824 */ /* 0x000fe200078e0207 */
[----:B------:R-:W-:Y:S01]  /*2690*/  SEL R7, RZ, 0x4, P1 ;  /* 0x00000004ff077807 */ /* 0x000fe20000800000 */
[----:B--2---:R-:W-:Y:S01]  /*26a0*/  IMAD.WIDE.U32 R102, R212, R104, R18 ;  /* 0x00000068d4667225 */ /* 0x004fe200078e0012 */
[----:B------:R-:W-:Y:S01]  /*26b0*/  SHF.R.S32.HI R12, RZ, 0x1f, R212 ;  /* 0x0000001fff0c7819 */ /* 0x000fe200000114d4 */
[----:B------:R-:W2:Y:S01]  /*26c0*/  S2R R172, SR_TID.X ;  /* 0x0000000000ac7919 */ /* 0x000ea20000002100 */
[----:B------:R-:W-:Y:S01]  /*26d0*/  LOP3.LUT R26, R6, R7, RZ, 0xfc, !PT ;  /* 0x00000007061a7212 */ /* 0x000fe200078efcff */
[----:B------:R-:W-:Y:S01]  /*26e0*/  IMAD.WIDE.U32 R96, R236, UR6, R4 ;  /* 0x00000006ec607c25 */ /* 0x000fe2000f8e0004 */
[----:B------:R-:W-:-:S02]  /*26f0*/  SHF.R.U32.HI R14, RZ, 0x3, R223 ;  /* 0x00000003ff0e7819 */ /* 0x000fc400000116df */
[----:B------:R-:W-:Y:S01]  /*2700*/  SHF.R.U32.HI R10, RZ, 0x3, R222 ;  /* 0x00000003ff0a7819 */ /* 0x000fe200000116de */
[----:B------:R-:W-:Y:S01]  /*2710*/  IMAD R97, R236, UR7, R97 ;  /* 0x00000007ec617c24 */ /* 0x000fe2000f8e0261 */
[----:B------:R-:W-:Y:S01]  /*2720*/  ULDC.64 UR6, c[0x0][0x310] ;  /* 0x0000c40000067ab9 */ /* 0x000fe20000000a00 */
[----:B------:R-:W-:Y:S01]  /*2730*/  IMAD R7, R12, R98, RZ ;  /* 0x000000620c077224 */ /* 0x000fe200078e02ff */
[----:B------:R-:W-:Y:S01]  /*2740*/  IADD3 R112, P3, R212, R113, RZ ;  /* 0x00000071d4707210 */ /* 0x000fe20007f7e0ff */
[-C--:B------:R-:W-:Y:S01]  /*2750*/  IMAD R6, R12, R104.reuse, RZ ;  /* 0x000000680c067224 */ /* 0x080fe200078e02ff */
[----:B------:R-:W-:Y:S01]  /*2760*/  ISETP.GE.AND P2, PT, R221, UR8, PT ;  /* 0x00000008dd007c0c */ /* 0x000fe2000bf46270 */
[----:B------:R-:W-:Y:S01]  /*2770*/  IMAD R35, R212, R99, R7 ;  /* 0x00000063d4237224 */ /* 0x000fe200078e0207 */
[--C-:B------:R-:W-:Y:S01]  /*2780*/  SHF.L.U64.HI R34, R104, 0x5, R105.reuse ;  /* 0x0000000568227819 */ /* 0x100fe20000010269 */
[----:B------:R-:W-:Y:S01]  /*2790*/  IMAD R7, R212, R105, R6 ;  /* 0x00000069d4077224 */ /* 0x000fe200078e0206 */
[----:B------:R-:W-:Y:S01]  /*27a0*/  SHF.L.U64.HI R33, R104, 0x6, R105 ;  /* 0x0000000668217819 */ /* 0x000fe20000010269 */
[----:B------:R-:W-:Y:S01]  /*27b0*/  IMAD.WIDE.U32 R100, R212, R104, R22 ;  /* 0x00000068d4647225 */ /* 0x000fe200078e0016 */
[----:B------:R-:W-:-:S02]  /*27c0*/  SHF.L.U32 R31, R104, 0x6, RZ ;  /* 0x00000006681f7819 */ /* 0x000fc400000006ff */
[----:B------:R-:W-:Y:S01]  /*27d0*/  IADD3 R103, R7, R103, RZ ;  /* 0x0000006707677210 */ /* 0x000fe20007ffe0ff */
[----:B------:R-:W-:Y:S01]  /*27e0*/  IMAD.IADD R101, R101, 0x1, R7 ;  /* 0x0000000165657824 */ /* 0x000fe200078e0207 */
[----:B------:R-:W-:Y:S01]  /*27f0*/  SHF.L.U64.HI R123, R98, 0x5, R99 ;  /* 0x00000005627b7819 */ /* 0x000fe20000010263 */
[-C--:B0-----:R-:W-:Y:S01]  /*2800*/  IMAD.WIDE.U32 R106, R212, R110.reuse, R22 ;  /* 0x0000006ed46a7225 */ /* 0x081fe200078e0016 */
[----:B------:R-:W-:Y:S02]  /*2810*/  SHF.L.U64.HI R129, R98, 0x6, R99 ;  /* 0x0000000662817819 */ /* 0x000fe40000010263 */
[----:B------:R-:W-:Y:S01]  /*2820*/  SHF.L.U64.HI R30, R110, 0x5, R111 ;  /* 0x000000056e1e7819 */ /* 0x000fe2000001026f */
[----:B------:R-:W-:Y:S01]  /*2830*/  IMAD.WIDE.U32 R108, R212, R110, R18 ;  /* 0x0000006ed46c7225 */ /* 0x000fe200078e0012 */
[----:B------:R-:W-:-:S03]  /*2840*/  SHF.L.U64.HI R29, R110, 0x6, R111 ;  /* 0x000000066e1d7819 */ /* 0x000fc6000001026f */
[----:B------:R-:W-:Y:S02]  /*2850*/  IMAD.SHL.U32 R15, R212, 0x40, RZ ;  /* 0x00000040d40f7824 */ /* 0x000fe400078e00ff */
[----:B------:R-:W-:Y:S01]  /*2860*/  IMAD.X R113, R12, 0x1, R3, P3 ;  /* 0x000000010c717824 */ /* 0x000fe200018e0603 */
[----:B------:R-:W-:Y:S01]  /*2870*/  SEL R3, RZ, 0x8, P2 ;  /* 0x00000008ff037807 */ /* 0x000fe20001000000 */
[----:B------:R-:W-:Y:S01]  /*2880*/  IMAD.SHL.U32 R32, R104, 0x20, RZ ;  /* 0x0000002068207824 */ /* 0x000fe200078e00ff */
[----:B--2---:R-:W-:Y:S01]  /*2890*/  LEA.HI R172, R172, 0x8, RZ, 0x19 ;  /* 0x00000008acac7811 */ /* 0x004fe200078fc8ff */
[-C--:B-----5:R-:W-:Y:S01]  /*28a0*/  IMAD.WIDE.U32 R100, R152, R104.reuse, R100 ;  /* 0x0000006898647225 */ /* 0x0a0fe200078e0064 */
[C---:B------:R-:W-:Y:S02]  /*28b0*/  LOP3.LUT R3, R26.reuse, R3, RZ, 0xfc, !PT ;  /* 0x000000031a037212 */ /* 0x040fe400078efcff */
[----:B------:R-:W-:Y:S01]  /*28c0*/  LOP3.LUT R26, R26, 0x1, RZ, 0xc0, !PT ;  /* 0x000000011a1a7812 */ /* 0x000fe200078ec0ff */
[----:B------:R-:W-:-:S04]  /*28d0*/  IMAD.WIDE.U32 R102, R152, R104, R102 ;  /* 0x0000006898667225 */ /* 0x000fc800078e0066 */
[----:B------:R-:W-:Y:S02]  /*28e0*/  IMAD R119, R99, 0x50, RZ ;  /* 0x0000005063777824 */ /* 0x000fe400078e02ff */
[C---:B------:R-:W-:Y:S02]  /*28f0*/  IMAD.SHL.U32 R128, R98.reuse, 0x20, RZ ;  /* 0x0000002062807824 */ /* 0x040fe400078e00ff */
[----:B------:R-:W-:Y:S02]  /*2900*/  IMAD.SHL.U32 R130, R98, 0x40, RZ ;  /* 0x0000004062827824 */ /* 0x000fe400078e00ff */
[----:B------:R-:W-:Y:S02]  /*2910*/  IMAD R121, R111, 0x50, RZ ;  /* 0x000000506f797824 */ /* 0x000fe400078e02ff */
[C---:B------:R-:W-:Y:S02]  /*2920*/  IMAD.SHL.U32 R28, R110.reuse, 0x20, RZ ;  /* 0x000000206e1c7824 */ /* 0x040fe400078e00ff */
[----:B------:R-:W-:Y:S01]  /*2930*/  IMAD.SHL.U32 R27, R110, 0x40, RZ ;  /* 0x000000406e1b7824 */ /* 0x000fe200078e00ff */
[----:B----4-:R-:W-:-:S02]  /*2940*/  SHF.R.S32.HI R4, RZ, 0x1f, R0 ;  /* 0x0000001fff047819 */ /* 0x010fc40000011400 */
[----:B------:R-:W-:Y:S02]  /*2950*/  SEL R5, R0, RZ, !P0 ;  /* 0x000000ff00057207 */ /* 0x000fe40004000000 */
[----:B------:R-:W-:Y:S02]  /*2960*/  SEL R4, R4, RZ, !P0 ;  /* 0x000000ff04047207 */ /* 0x000fe40004000000 */
[----:B-1----:R-:W-:Y:S01]  /*2970*/  ISETP.GE.AND P0, PT, R18, R115, PT ;  /* 0x000000731200720c */ /* 0x002fe20003f06270 */
[----:B------:R-:W-:-:S04]  /*2980*/  IMAD.WIDE.U32 R94, R5, UR4, R94 ;  /* 0x00000004055e7c25 */ /* 0x000fc8000f8e005e */
[C---:B------:R-:W-:Y:S02]  /*2990*/  IMAD R0, R4.reuse, UR4, RZ ;  /* 0x0000000404007c24 */ /* 0x040fe4000f8e02ff */
[----:B------:R-:W-:Y:S02]  /*29a0*/  IMAD R4, R4, UR6, RZ ;  /* 0x0000000604047c24 */ /* 0x000fe4000f8e02ff */
[C---:B------:R-:W-:Y:S02]  /*29b0*/  IMAD R0, R5.reuse, UR5, R0 ;  /* 0x0000000505007c24 */ /* 0x040fe4000f8e0200 */
[C---:B------:R-:W-:Y:S02]  /*29c0*/  IMAD R9, R5.reuse, UR7, R4 ;  /* 0x0000000705097c24 */ /* 0x040fe4000f8e0204 */
[----:B------:R-:W-:-:S04]  /*29d0*/  IMAD.WIDE.U32 R96, R5, UR6, R96 ;  /* 0x0000000605607c25 */ /* 0x000fc8000f8e0060 */
[----:B------:R-:W-:-:S04]  /*29e0*/  IMAD.WIDE.U32 R4, R212, R98, R18 ;  /* 0x00000062d4047225 */ /* 0x000fc800078e0012 */
[----:B------:R-:W-:Y:S01]  /*29f0*/  IMAD.IADD R92, R97, 0x1, R9 ;  /* 0x00000001615c7824 */ /* 0x000fe200078e0209 */
[----:B------:R-:W-:Y:S01]  /*2a00*/  IADD3 R93, P1, R96, R4, RZ ;  /* 0x00000004605d7210 */ /* 0x000fe20007f3e0ff */
[----:B------:R-:W-:Y:S02]  /*2a10*/  IMAD R4, R12, R110, RZ ;  /* 0x0000006e0c047224 */ /* 0x000fe400078e02ff */
[----:B------:R-:W-:Y:S01]  /*2a20*/  IMAD.WIDE.U32 R98, R98, 0x50, RZ ;  /* 0x0000005062627825 */ /* 0x000fe200078e00ff */
[----:B------:R-:W-:Y:S02]  /*2a30*/  IADD3.X R35, R92, R5, R35, P1, !PT ;  /* 0x000000055c237210 */ /* 0x000fe40000ffe423 */
[----:B------:R-:W-:Y:S01]  /*2a40*/  SEL R5, R115, RZ, P0 ;  /* 0x000000ff73057207 */ /* 0x000fe20000000000 */
[----:B------:R-:W-:Y:S01]  /*2a50*/  IMAD R7, R212, R111, R4 ;  /* 0x0000006fd4077224 */ /* 0x000fe200078e0204 */
[----:B------:R-:W-:Y:S01]  /*2a60*/  ISETP.GE.AND P1, PT, R213, R115, PT ;  /* 0x00000073d500720c */ /* 0x000fe20003f26270 */
[----:B------:R-:W-:-:S02]  /*2a70*/  IMAD.IADD R119, R99, 0x1, R119 ;  /* 0x0000000163777824 */ /* 0x000fc400078e0277 */
[----:B------:R-:W-:Y:S01]  /*2a80*/  IMAD.IADD R5, R18, 0x1, R5 ;  /* 0x0000000112057824 */ /* 0x000fe200078e0205 */
[----:B------:R-:W-:Y:S01]  /*2a90*/  SEL R6, R115, RZ, P1 ;  /* 0x000000ff73067207 */ /* 0x000fe20000800000 */
[----:B------:R-:W-:Y:S01]  /*2aa0*/  IMAD.IADD R107, R107, 0x1, R7 ;  /* 0x000000016b6b7824 */ /* 0x000fe200078e0207 */
[----:B------:R-:W-:Y:S01]  /*2ab0*/  SHF.L.U32 R115, R115, 0x1, RZ ;  /* 0x0000000173737819 */ /* 0x000fe200000006ff */
[----:B------:R-:W-:Y:S01]  /*2ac0*/  IMAD.IADD R109, R7, 0x1, R109 ;  /* 0x00000001076d7824 */ /* 0x000fe200078e026d */
[----:B------:R-:W-:Y:S01]  /*2ad0*/  SHF.R.S32.HI R4, RZ, 0x1f, R5 ;  /* 0x0000001fff047819 */ /* 0x000fe20000011405 */
[----:B------:R-:W-:Y:S02]  /*2ae0*/  IMAD.IADD R6, R213, 0x1, R6 ;  /* 0x00000001d5067824 */ /* 0x000fe400078e0206 */
[-C--:B------:R-:W-:Y:S01]  /*2af0*/  IMAD.WIDE.U32 R106, R152, R110.reuse, R106 ;  /* 0x0000006e986a7225 */ /* 0x080fe200078e006a */
[CC--:B------:R-:W-:Y:S02]  /*2b00*/  LEA.HI R13, R4.reuse, R5.reuse, RZ, 0x3 ;  /* 0x00000005040d7211 */ /* 0x0c0fe400078f18ff */
[----:B------:R-:W-:Y:S01]  /*2b10*/  LEA.HI R4, R4, R5, RZ, 0x6 ;  /* 0x0000000504047211 */ /* 0x000fe200078f30ff */
[----:B------:R-:W-:Y:S01]  /*2b20*/  IMAD.WIDE.U32 R108, R152, R110, R108 ;  /* 0x0000006e986c7225 */ /* 0x000fe200078e006c */
[----:B------:R-:W-:-:S02]  /*2b30*/  SHF.R.S32.HI R11, RZ, 0x1f, R6 ;  /* 0x0000001fff0b7819 */ /* 0x000fc40000011406 */
[----:B------:R-:W-:Y:S02]  /*2b40*/  SHF.R.S32.HI R5, RZ, 0x6, R4 ;  /* 0x00000006ff057819 */ /* 0x000fe40000011404 */
[--C-:B------:R-:W-:Y:S02]  /*2b50*/  LOP3.LUT R4, R223, 0x38, R13.reuse, 0xf8, !PT ;  /* 0x00000038df047812 */ /* 0x100fe400078ef80d */
[----:B------:R-:W-:Y:S01]  /*2b60*/  LOP3.LUT R8, R222, 0x38, R13, 0xf8, !PT ;  /* 0x00000038de087812 */ /* 0x000fe200078ef80d */
[C---:B------:R-:W-:Y:S01]  /*2b70*/  IMAD R136, R5.reuse, 0x1400, R225 ;  /* 0x0000140005887824 */ /* 0x040fe200078e02e1 */
[----:B------:R-:W-:Y:S01]  /*2b80*/  LOP3.LUT R7, R4, R14, RZ, 0x3c, !PT ;  /* 0x0000000e04077212 */ /* 0x000fe200078e3cff */
[----:B------:R-:W-:Y:S01]  /*2b90*/  IMAD R132, R5, 0x1400, R224 ;  /* 0x0000140005847824 */ /* 0x000fe200078e02e0 */
[----:B------:R-:W-:Y:S01]  /*2ba0*/  LEA.HI R4, R11, R6, RZ, 0x6 ;  /* 0x000000060b047211 */ /* 0x000fe200078f30ff */
[----:B------:R-:W-:Y:S01]  /*2bb0*/  IMAD R138, R5, 0x1400, R226 ;  /* 0x00001400058a7824 */ /* 0x000fe200078e02e2 */
[----:B------:R-:W-:-:S02]  /*2bc0*/  IADD3 R136, R136, R7, RZ ;  /* 0x0000000788887210 */ /* 0x000fc40007ffe0ff */
[----:B------:R-:W-:Y:S02]  /*2bd0*/  SHF.R.S32.HI R7, RZ, 0x6, R4 ;  /* 0x00000006ff077819 */ /* 0x000fe40000011404 */
[----:B------:R-:W-:Y:S02]  /*2be0*/  LOP3.LUT R4, R13, 0x38, RZ, 0xc0, !PT ;  /* 0x000000380d047812 */ /* 0x000fe400078ec0ff */
[----:B------:R-:W-:Y:S01]  /*2bf0*/  LEA.HI R11, R11, R6, RZ, 0x3 ;  /* 0x000000060b0b7211 */ /* 0x000fe200078f18ff */
[C---:B------:R-:W-:Y:S01]  /*2c00*/  IMAD R137, R7.reuse, 0x1400, R226 ;  /* 0x0000140007897824 */ /* 0x040fe200078e02e2 */
[----:B------:R-:W-:Y:S01]  /*2c10*/  LOP3.LUT R4, R4, 0x1c0, R15, 0xf8, !PT ;  /* 0x000001c004047812 */ /* 0x000fe200078ef80f */
[C---:B------:R-:W-:Y:S01]  /*2c20*/  IMAD R133, R7.reuse, 0x1400, R225 ;  /* 0x0000140007857824 */ /* 0x040fe200078e02e1 */
[----:B------:R-:W-:Y:S01]  /*2c30*/  LOP3.LUT R9, R8, R10, RZ, 0x3c, !PT ;  /* 0x0000000a08097212 */ /* 0x000fe200078e3cff */
[----:B------:R-:W-:Y:S01]  /*2c40*/  IMAD R131, R7, 0x1400, R224 ;  /* 0x0000140007837824 */ /* 0x000fe200078e02e0 */
[----:B------:R-:W-:Y:S01]  /*2c50*/  LOP3.LUT R5, R4, R227, RZ, 0x3c, !PT ;  /* 0x000000e304057212 */ /* 0x000fe200078e3cff */
[----:B------:R-:W-:Y:S01]  /*2c60*/  IMAD R7, R105, 0x50, RZ ;  /* 0x0000005069077824 */ /* 0x000fe200078e02ff */
[----:B------:R-:W-:Y:S01]  /*2c70*/  LOP3.LUT R8, R223, 0x38, R11, 0xf8, !PT ;  /* 0x00000038df087812 */ /* 0x000fe200078ef80b */
[----:B------:R-:W-:Y:S01]  /*2c80*/  IMAD.IADD R132, R132, 0x1, R9 ;  /* 0x0000000184847824 */ /* 0x000fe200078e0209 */
[----:B------:R-:W-:-:S02]  /*2c90*/  IADD3 R138, R138, R5, RZ ;  /* 0x000000058a8a7210 */ /* 0x000fc40007ffe0ff */
[----:B------:R-:W-:Y:S02]  /*2ca0*/  SHF.R.S32.HI R5, RZ, 0x1f, R152 ;  /* 0x0000001fff057819 */ /* 0x000fe40000011498 */
[----:B------:R-:W-:Y:S02]  /*2cb0*/  LOP3.LUT R6, R11, 0x38, RZ, 0xc0, !PT ;  /* 0x000000380b067812 */ /* 0x000fe400078ec0ff */
[----:B------:R-:W-:Y:S01]  /*2cc0*/  LOP3.LUT R8, R8, R14, RZ, 0x3c, !PT ;  /* 0x0000000e08087212 */ /* 0x000fe200078e3cff */
[----:B------:R-:W-:Y:S01]  /*2cd0*/  VIADD R14, R212, 0x40 ;  /* 0x00000040d40e7836 */ /* 0x000fe20000000000 */
[----:B------:R-:W-:Y:S01]  /*2ce0*/  LOP3.LUT R9, R222, 0x38, R11, 0xf8, !PT ;  /* 0x00000038de097812 */ /* 0x000fe200078ef80b */
[C---:B------:R-:W-:Y:S01]  /*2cf0*/  IMAD R4, R5.reuse, R104, RZ ;  /* 0x0000006805047224 */ /* 0x040fe200078e02ff */
[----:B------:R-:W-:Y:S01]  /*2d00*/  LOP3.LUT R6, R6, 0x1c0, R15, 0xf8, !PT ;  /* 0x000001c006067812 */ /* 0x000fe200078ef80f */
[----:B------:R-:W-:Y:S01]  /*2d10*/  IMAD R5, R5, R110, RZ ;  /* 0x0000006e05057224 */ /* 0x000fe200078e02ff */
[----:B------:R-:W-:Y:S01]  /*2d20*/  LOP3.LUT R10, R9, R10, RZ, 0x3c, !PT ;  /* 0x0000000a090a7212 */ /* 0x000fe200078e3cff */
[----:B------:R-:W-:Y:S01]  /*2d30*/  VIADD R15, R212, 0x20 ;  /* 0x00000020d40f7836 */ /* 0x000fe20000000000 */
[----:B------:R-:W-:Y:S01]  /*2d40*/  LOP3.LUT R6, R6, R227, RZ, 0x3c, !PT ;  /* 0x000000e306067212 */ /* 0x000fe200078e3cff */
[----:B------:R-:W-:Y:S01]  /*2d50*/  IMAD R21, R152, R105, R4 ;  /* 0x0000006998157224 */ /* 0x000fe200078e0204 */
[----:B------:R-:W-:Y:S01]  /*2d60*/  SHF.R.S32.HI R139, RZ, 0x1f, R14 ;  /* 0x0000001fff8b7819 */ /* 0x000fe2000001140e */
[----:B------:R-:W-:Y:S01]  /*2d70*/  IMAD.WIDE.U32 R104, R104, 0x50, RZ ;  /* 0x0000005068687825 */ /* 0x000fe200078e00ff */
[----:B------:R-:W-:-:S02]  /*2d80*/  SHF.R.S32.HI R14, RZ, 0x3, R13 ;  /* 0x00000003ff0e7819 */ /* 0x000fc4000001140d */
[----:B------:R-:W-:Y:S01]  /*2d90*/  SHF.R.S32.HI R12, RZ, 0x3, R11 ;  /* 0x00000003ff0c7819 */ /* 0x000fe2000001140b */
[----:B------:R-:W-:Y:S01]  /*2da0*/  IMAD R5, R152, R111, R5 ;  /* 0x0000006f98057224 */ /* 0x000fe200078e0205 */
[----:B------:R-:W-:Y:S01]  /*2db0*/  LOP3.LUT R13, R13, 0xfffffff8, RZ, 0xc0, !PT ;  /* 0xfffffff80d0d7812 */ /* 0x000fe200078ec0ff */
[----:B------:R-:W-:Y:S01]  /*2dc0*/  IMAD.WIDE.U32 R110, R110, 0x50, RZ ;  /* 0x000000506e6e7825 */ /* 0x000fe200078e00ff */
[----:B------:R-:W-:Y:S02]  /*2dd0*/  LOP3.LUT R11, R11, 0xfffffff8, RZ, 0xc0, !PT ;  /* 0xfffffff80b0b7812 */ /* 0x000fe400078ec0ff */
[----:B------:R-:W-:Y:S01]  /*2de0*/  SHF.R.S32.HI R141, RZ, 0x1f, R15 ;  /* 0x0000001fff8d7819 */ /* 0x000fe2000001140f */
[----:B------:R-:W-:Y:S01]  /*2df0*/  IMAD.IADD R133, R133, 0x1, R8 ;  /* 0x0000000185857824 */ /* 0x000fe200078e0208 */
[----:B------:R-:W-:Y:S01]  /*2e00*/  IADD3 R25, R101, R21, RZ ;  /* 0x0000001565197210 */ /* 0x000fe20007ffe0ff */
[----:B------:R-:W-:Y:S01]  /*2e10*/  IMAD.IADD R131, R131, 0x1, R10 ;  /* 0x0000000183837824 */ /* 0x000fe200078e020a */
[----:B------:R-:W-:Y:S01]  /*2e20*/  LOP3.LUT R10, R3, 0x2, RZ, 0xc0, !PT ;  /* 0x00000002030a7812 */ /* 0x000fe200078ec0ff */
[----:B------:R-:W-:Y:S01]  /*2e30*/  IMAD.IADD R137, R137, 0x1, R6 ;  /* 0x0000000189897824 */ /* 0x000fe200078e0206 */
[----:B------:R-:W-:Y:S01]  /*2e40*/  LOP3.LUT R9, R3, 0x4, RZ, 0xc0, !PT ;  /* 0x0000000403097812 */ /* 0x000fe200078ec0ff */
[----:B------:R-:W-:Y:S01]  /*2e50*/  IMAD.IADD R120, R105, 0x1, R7 ;  /* 0x0000000169787824 */ /* 0x000fe200078e0207 */
[----:B------:R-:W-:Y:S01]  /*2e60*/  LOP3.LUT R8, R3, 0x8, RZ, 0xc0, !PT ;  /* 0x0000000803087812 */ /* 0x000fe200078ec0ff */
[----:B------:R-:W-:Y:S01]  /*2e70*/  IMAD.IADD R20, R107, 0x1, R5 ;  /* 0x000000016b147824 */ /* 0x000fe200078e0205 */
[----:B------:R-:W-:Y:S01]  /*2e80*/  SHF.R.S32.HI R7, RZ, 0x1f, R13 ;  /* 0x0000001fff077819 */ /* 0x000fe2000001140d */
[----:B------:R-:W-:Y:S01]  /*2e90*/  IMAD.IADD R15, R5, 0x1, R109 ;  /* 0x00000001050f7824 */ /* 0x000fe200078e026d */
[----:B------:R-:W-:Y:S01]  /*2ea0*/  SHF.R.S32.HI R6, RZ, 0x1f, R11 ;  /* 0x0000001fff067819 */ /* 0x000fe2000001140b */
[----:B------:R-:W-:-:S02]  /*2eb0*/  IMAD.IADD R121, R111, 0x1, R121 ;  /* 0x000000016f797824 */ /* 0x000fc400078e0279 */
[----:B------:R-:W-:Y:S02]  /*2ec0*/  IMAD.IADD R21, R21, 0x1, R103 ;  /* 0x0000000115157824 */ /* 0x000fe400078e0267 */
[----:B------:R-:W-:-:S07]  /*2ed0*/  IMAD.IADD R5, R95, 0x1, R0 ;  /* 0x000000015f057824 */ /* 0x000fce00078e0200 */
.L_x_2748:
[----:B------:R-:W2:Y:S01]  /*2ee0*/  LDL.LU R40, [R1+0x10] ;  /* 0x0000100001287983 */ /* 0x000ea20000300800 */
[----:B------:R-:W-:Y:S01]  /*2ef0*/  IADD3 R24, R24, -0x1, RZ ;  /* 0xffffffff18187810 */ /* 0x000fe20007ffe0ff */
[----:B------:R-:W0:Y:S01]  /*2f00*/  LDC.64 R116, c[0x0][0x2e8] ;  /* 0x0000ba00ff747b82 */ /* 0x000e220000000a00 */
[----:B------:R-:W-:Y:S05]  /*2f10*/  YIELD ;  /* 0x0000000000007946 */ /* 0x000fea0003800000 */
[----:B-1----:R-:W-:Y:S01]  /*2f20*/  SHF.R.S32.HI R37, RZ, 0x1f, R24 ;  /* 0x0000001fff257819 */ /* 0x002fe20000011418 */
[-C--:B------:R-:W-:Y:S01]  /*2f30*/  IMAD R0, R119, R24.reuse, RZ ;  /* 0x0000001877007224 */ /* 0x080fe200078e02ff */
[----:B------:R-:W1:Y:S01]  /*2f40*/  LDC R122, c[0x0][0x3f4] ;  /* 0x0000fd00ff7a7b82 */ /* 0x000e620000000800 */
[----:B------:R-:W-:Y:S01]  /*2f50*/  IMAD.WIDE.U32 R124, R98, R24, RZ ;  /* 0x00000018627c7225 */ /* 0x000fe200078e00ff */
[----:B------:R-:W-:Y:S03]  /*2f60*/  BSSY B0, `(.L_x_2641) ;  /* 0x00007c0000007945 */ /* 0x000fe60003800000 */
[----:B------:R-:W-:Y:S01]  /*2f70*/  IMAD R3, R37, R98, R0 ;  /* 0x0000006225037224 */ /* 0x000fe200078e0200 */
[----:B------:R-:W-:-:S02]  /*2f80*/  IADD3 R0, P3, P4, R93, R124, R130 ;  /* 0x0000007c5d007210 */ /* 0x000fc40007c7e082 */
[-C--:B------:R-:W-:Y:S01]  /*2f90*/  IADD3 R38, P2, R93, R124.reuse, RZ ;  /* 0x0000007c5d267210 */ /* 0x080fe20007f5e0ff */
[----:B------:R-:W-:Y:S01]  /*2fa0*/  IMAD.IADD R88, R125, 0x1, R3 ;  /* 0x000000017d587824 */ /* 0x000fe200078e0203 */
[----:B------:R-:W-:-:S03]  /*2fb0*/  IADD3 R4, P5, P6, R93, R124, R128 ;  /* 0x0000007c5d047210 */ /* 0x000fc60007ebe080 */
[----:B------:R-:W-:Y:S01]  /*2fc0*/  IMAD.X R39, R88, 0x1, R35, P2 ;  /* 0x0000000158277824 */ /* 0x000fe200010e0623 */
[C---:B------:R-:W-:Y:S02]  /*2fd0*/  IADD3.X R3, R35.reuse, R88, R129, P3, P4 ;  /* 0x0000005823037210 */ /* 0x040fe40001fe8481 */
[----:B------:R-:W-:Y:S02]  /*2fe0*/  ISETP.GT.AND P3, PT, R24, R118, PT ;  /* 0x000000761800720c */ /* 0x000fe40003f64270 */
[C---:B0-----:R-:W-:Y:S02]  /*2ff0*/  LEA R48, P2, R0.reuse, R116, 0x1 ;  /* 0x0000007400307211 */ /* 0x041fe400078408ff */
[----:B------:R-:W-:Y:S02]  /*3000*/  IADD3.X R36, R35, R88, R123, P5, P6 ;  /* 0x0000005823247210 */ /* 0x000fe40002fec47b */
[----:B------:R-:W-:Y:S01]  /*3010*/  LEA.HI.X R49, R0, R117, R3, 0x1, P2 ;  /* 0x0000007500317211 */ /* 0x000fe200010f0c03 */
[----:B------:R-:W-:Y:S01]  /*3020*/  IMAD R3, R17, 0x5000, R235 ;  /* 0x0000500011037824 */ /* 0x000fe200078e02eb */
[----:B-1----:R-:W-:-:S02]  /*3030*/  ISETP.GE.AND P2, PT, R122, 0x1, PT ;  /* 0x000000017a00780c */ /* 0x002fc40003f46270 */
[-C--:B------:R-:W-:Y:S02]  /*3040*/  LEA R50, P5, R4, R116.reuse, 0x1 ;  /* 0x0000007404327211 */ /* 0x080fe400078a08ff */
[----:B------:R-:W-:Y:S02]  /*3050*/  LEA R60, P6, R38, R116, 0x1 ;  /* 0x00000074263c7211 */ /* 0x000fe400078c08ff */
[-C--:B------:R-:W-:Y:S01]  /*3060*/  LEA.HI.X R51, R4, R117.reuse, R36, 0x1, P5 ;  /* 0x0000007504337211 */ /* 0x080fe200028f0c24 */
[----:B------:R-:W-:Y:S01]  /*3070*/  IMAD R4, R3, 0x2, R16 ;  /* 0x0000000203047824 */ /* 0x000fe200078e0210 */
[----:B------:R-:W-:Y:S02]  /*3080*/  LEA.HI.X R61, R38, R117, R39, 0x1, P6 ;  /* 0x00000075263d7211 */ /* 0x000fe400030f0c27 */
        /* <DEDUP_REMOVED lines=8> */
[C---:B------:R-:W-:Y:S02]  /*3110*/  IMAD R39, R37.reuse, R104, R39 ;  /* 0x0000006825277224 */ /* 0x040fe400078e0227 */
[----:B------:R-:W-:Y:S02]  /*3120*/  IMAD R37, R37, R110, R0 ;  /* 0x0000006e25257224 */ /* 0x000fe400078e0200 */
[----:B------:R-:W-:Y:S02]  /*3130*/  IMAD R3, R24, -0x50, R2 ;  /* 0xffffffb018037824 */ /* 0x000fe400078e0202 */
[----:B------:R-:W-:-:S03]  /*3140*/  IMAD.WIDE.U32 R84, R110, R24, RZ ;  /* 0x000000186e547225 */ /* 0x000fc600078e00ff */
[----:B------:R-:W-:Y:S01]  /*3150*/  VIMNMX R3, R3, 0x50, PT ;  /* 0x0000005003037848 */ /* 0x000fe20003fe0100 */
[----:B------:R-:W-:Y:S01]  /*3160*/  IMAD.WIDE.U32 R86, R104, R24, RZ ;  /* 0x0000001868567225 */ /* 0x000fe200078e00ff */
[----:B------:R-:W-:-:S03]  /*3170*/  IADD3 R114, R85, R37, RZ ;  /* 0x0000002555727210 */ /* 0x000fc60007ffe0ff */
        /* <DEDUP_REMOVED lines=21> */
[----:B0-----:R-:W-:Y:S01]  /*32d0*/  IMAD.X R40, R114, 0x1, R20, P4 ;  /* 0x0000000172287824 */ /* 0x001fe200020e0614 */
        /* <DEDUP_REMOVED lines=23> */
.L_x_2645:
[----:B------:R-:W-:Y:S05]  /*3450*/  BSYNC B1 ;  /* 0x0000000000017941 */ /* 0x000fea0003800000 */
.L_x_2644:
[----:B-1---5:R-:W-:Y:S01]  /*3460*/  IMAD.MOV.U32 R37, RZ, RZ, R78 ;  /* 0x000000ffff257224 */ /* 0x022fe200078e004e */
[----:B------:R-:W-:Y:S01]  /*3470*/  MOV R39, R82 ;  /* 0x0000005200277202 */ /* 0x000fe20000000f00 */
[----:B------:R-:W-:Y:S01]  /*3480*/  IMAD.MOV.U32 R36, RZ, RZ, R79 ;  /* 0x000000ffff247224 */ /* 0x000fe200078e004f */
[----:B------:R-:W-:Y:S01]  /*3490*/  BSSY B1, `(.L_x_2646) ;  /* 0x0000042000017945 */ /* 0x000fe20003800000 */
[----:B0-----:R-:W-:Y:S01]  /*34a0*/  VIADD R40, R212, 0x20 ;  /* 0x00000020d4287836 */ /* 0x001fe20000000000 */
[----:B------:R-:W-:Y:S01]  /*34b0*/  PRMT R159, R37, 0x7610, R159 ;  /* 0x00007610259f7816 */ /* 0x000fe2000000009f */
[----:B------:R-:W-:Y:S01]  /*34c0*/  IMAD.MOV.U32 R37, RZ, RZ, R91 ;  /* 0x000000ffff257224 */ /* 0x000fe200078e005b */
[----:B------:R-:W-:Y:S01]  /*34d0*/  PRMT R158, R36, 0x7610, R158 ;  /* 0x00007610249e7816 */ /* 0x000fe2000000009e */
[----:B------:R-:W-:Y:S01]  /*34e0*/  IMAD.MOV.U32 R36, RZ, RZ, R90 ;  /* 0x000000ffff247224 */ /* 0x000fe200078e005a */
[----:B------:R-:W-:Y:S01]  /*34f0*/  ISETP.GE.AND P4, PT, R40, R3, PT ;  /* 0x000000032800720c */ /* 0x000fe20003f86270 */
        /* <DEDUP_REMOVED lines=17> */
[----:B------:R-:W-:Y:S02]  /*3610*/  PRMT R161, R161, 0x5410, R39 ;  /* 0x00005410a1a17816 */ /* 0x000fe40000000027 */
[----:B------:R-:W-:Y:S02]  /*3620*/  CS2R R74, SRZ ;  /* 0x00000000004a7805 */ /* 0x000fe4000001ff00 */
[----:B------:R-:W-:Y:S02]  /*3630*/  PRMT R160, R160, 0x5410, R38 ;  /* 0x00005410a0a07816 */ /* 0x000fe40000000026 */
[----:B------:R-:W-:Y:S02]  /*3640*/  CS2R R64, SRZ ;  /* 0x0000000000407805 */ /* 0x000fe4000001ff00 */
[----:B------:R-:W-:Y:S02]  /*3650*/  PRMT R164, R36, 0x5410, R37 ;  /* 0x0000541024a47816 */ /* 0x000fe40000000025 */
[----:B------:R-:W-:-:S02]  /*3660*/  CS2R R68, SRZ ;  /* 0x0000000000447805 */ /* 0x000fc4000001ff00 */
[----:B------:R-:W-:Y:S01]  /*3670*/  CS2R R72, SRZ ;  /* 0x0000000000487805 */ /* 0x000fe2000001ff00 */
[----:B------:R-:W-:Y:S01]  /*3680*/  IMAD.MOV.U32 R40, RZ, RZ, R126 ;  /* 0x000000ffff287224 */ /* 0x000fe200078e007e */
[----:B------:R-:W-:Y:S01]  /*3690*/  CS2R R76, SRZ ;  /* 0x00000000004c7805 */ /* 0x000fe2000001ff00 */
[----:B------:R-:W-:Y:S01]  /*36a0*/  IMAD.MOV.U32 R41, RZ, RZ, R127 ;  /* 0x000000ffff297224 */ /* 0x000fe200078e007f */
        /* <DEDUP_REMOVED lines=10> */
[----:B------:R-:W-:Y:S02]  /*3750*/  LEA R38, P2, R36, UR4, 0x1 ;  /* 0x0000000424267c11 */ /* 0x000fe4000f8408ff */
[----:B------:R-:W-:Y:S02]  /*3760*/  ISETP.GE.AND P5, PT, R22, R122, PT ;  /* 0x0000007a1600720c */ /* 0x000fe40003fa6270 */
[----:B------:R-:W-:Y:S02]  /*3770*/  LEA.HI.X R39, R36, UR5, R39, 0x1, P2 ;  /* 0x0000000524277c11 */ /* 0x000fe400090f0c27 */
[----:B------:R-:W-:-:S04]  /*3780*/  LEA R36, P2, R37, UR6, 0x1 ;  /* 0x0000000625247c11 */ /* 0x000fc8000f8408ff */
[----:B------:R-:W-:Y:S02]  /*3790*/  LEA.HI.X R37, R37, UR7, R42, 0x1, P2 ;  /* 0x0000000725257c11 */ /* 0x000fe400090f0c2a */
[-C--:B------:R-:W-:Y:S02]  /*37a0*/  ISETP.GE.AND P2, PT, R215, R122.reuse, PT ;  /* 0x0000007ad700720c */ /* 0x080fe40003f46270 */
[----:B------:R-:W-:Y:S02]  /*37b0*/  CS2R R70, SRZ ;  /* 0x0000000000467805 */ /* 0x000fe4000001ff00 */
[----:B------:R-:W-:Y:S01]  /*37c0*/  CS2R R72, SRZ ;  /* 0x0000000000487805 */ /* 0x000fe2000001ff00 */
        /* <DEDUP_REMOVED lines=8> */
[----:B------:R-:W-:-:S02]  /*3850*/  CS2R R68, SRZ ;  /* 0x0000000000447805 */ /* 0x000fc4000001ff00 */
[----:B------:R-:W-:Y:S01]  /*3860*/  CS2R R64, SRZ ;  /* 0x0000000000407805 */ /* 0x000fe2000001ff00 */
[----:B------:R0:W5:Y:S04]  /*3870*/  @!P5 LDG.E.64 R66, desc[UR8][R38.64+0x80] ;  /* 0x000080082642d981 */ /* 0x000168000c1e1b00 */
[----:B------:R0:W5:Y:S04]  /*3880*/  @!P5 LDG.E.64 R68, desc[UR8][R36.64+0x80] ;  /* 0x000080082444d981 */ /* 0x000168000c1e1b00 */
[----:B------:R0:W5:Y:S04]  /*3890*/  @!P2 LDG.E.64 R62, desc[UR8][R38.64+0xc0] ;  /* 0x0000c008263ea981 */ /* 0x000168000c1e1b00 */
[----:B------:R0:W5:Y:S02]  /*38a0*/  @!P2 LDG.E.64 R64, desc[UR8][R36.64+0xc0] ;  /* 0x0000c0082440a981 */ /* 0x000164000c1e1b00 */
.L_x_2647:
[----:B------:R-:W-:Y:S05]  /*38b0*/  BSYNC B1 ;  /* 0x0000000000017941 */ /* 0x000fea0003800000 */
.L_x_2646:
[----:B0----5:R-:W-:Y:S01]  /*38c0*/  IMAD.MOV.U32 R36, RZ, RZ, R63 ;  /* 0x000000ffff247224 */ /* 0x021fe200078e003f */
[----:B------:R-:W-:Y:S01]  /*38d0*/  MOV R37, R62 ;  /* 0x0000003e00257202 */ /* 0x000fe20000000f00 */
[----:B------:R-:W-:Y:S01]  /*38e0*/  IMAD.MOV.U32 R39, RZ, RZ, R66 ;  /* 0x000000ffff277224 */ /* 0x000fe200078e0042 */
[----:B------:R-:W-:Y:S01]  /*38f0*/  IADD3 R42, R212, 0x40, RZ ;  /* 0x00000040d42a7810 */ /* 0x000fe20007ffe0ff */
[----:B------:R-:W-:Y:S01]  /*3900*/  IMAD.MOV.U32 R38, RZ, RZ, R67 ;  /* 0x000000ffff267224 */ /* 0x000fe200078e0043 */
[----:B------:R-:W-:Y:S01]  /*3910*/  PRMT R146, R36, 0x5410, R37 ;  /* 0x0000541024927816 */ /* 0x000fe20000000025 */
[----:B------:R-:W-:Y:S01]  /*3920*/  IMAD.MOV.U32 R37, RZ, RZ, R70 ;  /* 0x000000ffff257224 */ /* 0x000fe200078e0046 */
[----:B------:R-:W-:Y:S01]  /*3930*/  MOV R36, R71 ;  /* 0x0000004700247202 */ /* 0x000fe20000000f00 */
[----:B------:R-:W-:Y:S01]  /*3940*/  BSSY B1, `(.L_x_2648) ;  /* 0x000003e000017945 */ /* 0x000fe20003800000 */
[----:B------:R-:W-:Y:S02]  /*3950*/  ISETP.GE.AND P5, PT, R42, R3, PT ;  /* 0x000000032a00720c */ /* 0x000fe40003fa6270 */
[----:B------:R-:W-:-:S02]  /*3960*/  CS2R R42, SRZ ;  /* 0x00000000002a7805 */ /* 0x000fc4000001ff00 */
        /* <DEDUP_REMOVED lines=12> */
[----:B------:R-:W-:Y:S02]  /*3a30*/  PRMT R156, R38, 0x5410, R39 ;  /* 0x00005410269c7816 */ /* 0x000fe40000000027 */
[----:B------:R-:W-:Y:S02]  /*3a40*/  CS2R R54, SRZ ;  /* 0x0000000000367805 */ /* 0x000fe4000001ff00 */
[----:B------:R-:W-:Y:S01]  /*3a50*/  PRMT R149, R37, 0x5410, R36 ;  /* 0x0000541025957816 */ /* 0x000fe20000000024 */
[----:B------:R-:W-:Y:S01]  /*3a60*/  IMAD.MOV.U32 R37, RZ, RZ, R72 ;  /* 0x000000ffff257224 */ /* 0x000fe200078e0048 */
[----:B------:R-:W-:Y:S01]  /*3a70*/  CS2R R56, SRZ ;  /* 0x0000000000387805 */ /* 0x000fe2000001ff00 */
[----:B------:R-:W-:Y:S01]  /*3a80*/  IMAD.MOV.U32 R36, RZ, RZ, R73 ;  /* 0x000000ffff247224 */ /* 0x000fe200078e0049 */
[----:B------:R-:W-:-:S02]  /*3a90*/  CS2R R40, SRZ ;  /* 0x0000000000287805 */ /* 0x000fc4000001ff00 */
[----:B------:R-:W-:Y:S02]  /*3aa0*/  CS2R R46, SRZ ;  /* 0x00000000002e7805 */ /* 0x000fe4000001ff00 */
[----:B------:R-:W-:Y:S01]  /*3ab0*/  PRMT R151, R151, 0x5410, R37 ;  /* 0x0000541097977816 */ /* 0x000fe20000000025 */
[----:B------:R-:W-:Y:S01]  /*3ac0*/  IMAD.MOV.U32 R37, RZ, RZ, R76 ;  /* 0x000000ffff257224 */ /* 0x000fe200078e004c */
[----:B------:R-:W-:Y:S01]  /*3ad0*/  PRMT R153, R36, 0x7610, R153 ;  /* 0x0000761024997816 */ /* 0x000fe20000000099 */
[----:B------:R-:W-:Y:S01]  /*3ae0*/  IMAD.MOV.U32 R36, RZ, RZ, R77 ;  /* 0x000000ffff247224 */ /* 0x000fe200078e004d */
[----:B------:R-:W-:Y:S02]  /*3af0*/  CS2R R52, SRZ ;  /* 0x0000000000347805 */ /* 0x000fe4000001ff00 */
[----:B------:R-:W-:Y:S02]  /*3b00*/  CS2R R58, SRZ ;  /* 0x00000000003a7805 */ /* 0x000fe4000001ff00 */
[----:B------:R-:W-:Y:S01]  /*3b10*/  PRMT R155, R36, 0x5410, R37 ;  /* 0x00005410249b7816 */ /* 0x000fe20000000025 */
        /* <DEDUP_REMOVED lines=32> */
.L_x_2649:
[----:B------:R-:W-:Y:S05]  /*3d20*/  BSYNC B1 ;  /* 0x0000000000017941 */ /* 0x000fea0003800000 */
.L_x_2648:
[----:B------:R-:W2:Y:S01]  /*3d30*/  LDL R0, [R1+0x5c] ;  /* 0x00005c0001007983 */ /* 0x000ea20000100800 */
[----:B0----5:R-:W-:Y:S01]  /*3d40*/  IMAD.MOV.U32 R36, RZ, RZ, R42 ;  /* 0x000000ffff247224 */ /* 0x021fe200078e002a */
[----:B--2---:R-:W-:Y:S01]  /*3d50*/  R2UR UR4, R0 ;  /* 0x00000000000472ca */ /* 0x004fe200000e0000 */
[----:B------:R-:W-:-:S05]  /*3d60*/  IMAD.MOV.U32 R0, RZ, RZ, R43 ;  /* 0x000000ffff007224 */ /* 0x000fca00078e002b */
[----:B------:R-:W-:Y:S01]  /*3d70*/  PRMT R134, R0, 0x5410, R36 ;  /* 0x0000541000867816 */ /* 0x000fe20000000024 */
[----:B------:R-:W-:Y:S01]  /*3d80*/  IMAD.MOV.U32 R36, RZ, RZ, R44 ;  /* 0x000000ffff247224 */ /* 0x000fe200078e002c */
[----:B------:R-:W-:-:S04]  /*3d90*/  MOV R0, R45 ;  /* 0x0000002d00007202 */ /* 0x000fc80000000f00 */
[----:B------:R-:W-:Y:S01]  /*3da0*/  PRMT R140, R36, 0x5410, R0 ;  /* 0x00005410248c7816 */ /* 0x000fe20000000000 */
[----:B------:R-:W-:Y:S01]  /*3db0*/  IMAD.MOV.U32 R36, RZ, RZ, R54 ;  /* 0x000000ffff247224 */ /* 0x000fe200078e0036 */
[----:B------:R-:W-:Y:S01]  /*3dc0*/  UISETP.NE.AND UP0, UPT, UR4, 0x3, UPT ;  /* 0x000000030400788c */ /* 0x000fe2000bf05270 */
[----:B------:R-:W-:-:S05]  /*3dd0*/  IMAD.MOV.U32 R0, RZ, RZ, R55 ;  /* 0x000000ffff007224 */ /* 0x000fca00078e0037 */
[----:B------:R-:W-:Y:S01]  /*3de0*/  PRMT R147, R36, 0x5410, R0 ;  /* 0x0000541024937816 */ /* 0x000fe20000000000 */
[----:B------:R-:W-:Y:S01]  /*3df0*/  IMAD.MOV.U32 R0, RZ, RZ, R57 ;  /* 0x000000ffff007224 */ /* 0x000fe200078e0039 */
[----:B------:R-:W-:Y:S01]  /*3e00*/  PLOP3.LUT P2, PT, PT, PT, UP0, 0x80, 0x0 ;  /* 0x000000000000781c */ /* 0x000fe20003f4f008 */
[----:B------:R-:W-:-:S03]  /*3e10*/  IMAD.MOV.U32 R36, RZ, RZ, R56 ;  /* 0x000000ffff247224 */ /* 0x000fc600078e0038 */
[----:B------:R-:W-:Y:S01]  /*3e20*/  PRMT R153, R153, 0x5410, R0 ;  /* 0x0000541099997816 */ /* 0x000fe20000000000 */
[----:B------:R-:W-:Y:S01]  /*3e30*/  IMAD.MOV.U32 R0, RZ, RZ, R41 ;  /* 0x000000ffff007224 */ /* 0x000fe200078e0029 */
        /* <DEDUP_REMOVED lines=15> */
[----:B------:R-:W-:Y:S06]  /*3f30*/  @!P2 BRA `(.L_x_2650) ;  /* 0x000000000004a947 */ /* 0x000fec0003800000 */
[----:B------:R-:W-:Y:S01]  /*3f40*/  BPT.TRAP 0x1 ;  /* 0x000000040000795c */ /* 0x000fe20000300000 */
.L_x_2650:
[----:B------:R-:W-:Y:S01]  /*3f50*/  IMAD R0, R17, 0x8, R16 ;  /* 0x0000000811007824 */ /* 0x000fe200078e0210 */
[----:B------:R-:W-:Y:S01]  /*3f60*/  SHF.L.U32 R114, R219, 0x1f, RZ ;  /* 0x0000001fdb727819 */ /* 0x000fe200000006ff */
[----:B------:R-:W-:Y:S03]  /*3f70*/  BSSY B1, `(.L_x_2651) ;  /* 0x0000003000017945 */ /* 0x000fe60003800000 */
[----:B------:R-:W0:Y:S02]  /*3f80*/  SYNCS.PHASECHK.TRANS64.TRYWAIT P6, [R0+URZ+0x38890], R114 ;  /* 0x03889072000075a7 */ /* 0x000e2400080c017f */
[----:B0-----:R-:W-:Y:S05]  /*3f90*/  @!P6 BRA `(.L_x_2652) ;  /* 0x00000300007ce947 */ /* 0x001fea0003800000 */
.L_x_3079:
[----:B------:R-:W-:Y:S05]  /*3fa0*/  BSYNC B1 ;  /* 0x0000000000017941 */ /* 0x000fea0003800000 */
.L_x_2651:
        /* <DEDUP_REMOVED lines=30> */
[----:B------:R-:W-:Y:S01]  /*4190*/  FMUL.FTZ R86, R86, R126 ;  /* 0x0000007e56567220 */ /* 0x000fe20000410000 */
[----:B------:R-:W-:-:S03]  /*41a0*/  HADD2.F32 R126, -RZ, R165.H1_H1 ;  /* 0x300000a5ff7e7230 */ /* 0x000fc60000004100 */
[----:B------:R-:W-:Y:S01]  /*41b0*/  FFMA.FTZ R85, R85, R124, R86 ;  /* 0x0000007c55557223 */ /* 0x000fe20000010056 */
[----:B------:R-:W-:Y:S02]  /*41c0*/  HADD2.F32 R124, -RZ, R165.H0_H0 ;  /* 0x200000a5ff7c7230 */ /* 0x000fe40000004100 */
[----:B------:R-:W-:Y:S02]  /*41d0*/  HADD2.F32 R86, -RZ, R36.H1_H1 ;  /* 0x30000024ff567230 */ /* 0x000fe40000004100 */
[----:B------:R-:W-:-:S03]  /*41e0*/  F2FP.F16.F32.PACK_AB R39, R85, R39 ;  /* 0x000000275527723e */ /* 0x000fc600000000ff */
[-C--:B------:R-:W-:Y:S01]  /*41f0*/  FMUL.FTZ R36, R86, R124.reuse ;  /* 0x0000007c56247220 */ /* 0x080fe20000410000 */
[----:B------:R-:W-:-:S03]  /*4200*/  FMUL.FTZ R124, R125, R124 ;  /* 0x0000007c7d7c7220 */ /* 0x000fc60000410000 */
[-C--:B------:R-:W-:Y:S01]  /*4210*/  FFMA.FTZ R36, R125, R87.reuse, -R36 ;  /* 0x000000577d247223 */ /* 0x080fe20000010824 */
[----:B------:R-:W-:Y:S02]  /*4220*/  IMAD.MOV.U32 R125, RZ, RZ, R38 ;  /* 0x000000ffff7d7224 */ /* 0x000fe400078e0026 */
[----:B------:R-:W-:Y:S01]  /*4230*/  FFMA.FTZ R38, R86, R87, R124 ;  /* 0x0000005756267223 */ /* 0x000fe2000001007c */
[----:B------:R-:W-:Y:S02]  /*4240*/  HADD2.F32 R124, -RZ, R163.H1_H1 ;  /* 0x300000a3ff7c7230 */ /* 0x000fe40000004100 */
[--C-:B------:R-:W-:Y:S02]  /*4250*/  HADD2.F32 R87, -RZ, R125.reuse.H1_H1 ;  /* 0x3000007dff577230 */ /* 0x100fe40000004100 */
[----:B------:R-:W-:Y:S01]  /*4260*/  F2FP.F16.F32.PACK_AB R36, R38, R36 ;  /* 0x000000242624723e */ /* 0x000fe200000000ff */
[----:B------:R-:W-:Y:S02]  /*4270*/  HADD2.F32 R125, -RZ, R125.H0_H0 ;  /* 0x2000007dff7d7230 */ /* 0x000fe40000004100 */
[----:B------:R-:W-:-:S04]  /*4280*/  FMUL.FTZ R86, R87, R126 ;  /* 0x0000007e57567220 */ /* 0x000fc80000410000 */
[C---:B------:R-:W-:Y:S01]  /*4290*/  FFMA.FTZ R86, R125.reuse, R124, -R86 ;  /* 0x0000007c7d567223 */ /* 0x040fe20000010856 */
[----:B------:R-:W-:-:S04]  /*42a0*/  FMUL.FTZ R125, R125, R126 ;  /* 0x0000007e7d7d7220 */ /* 0x000fc80000410000 */
[----:B------:R-:W-:-:S05]  /*42b0*/  FFMA.FTZ R125, R87, R124, R125 ;  /* 0x0000007c577d7223 */ /* 0x000fca000001007d */
[----:B------:R-:W-:-:S04]  /*42c0*/  F2FP.F16.F32.PACK_AB R86, R125, R86 ;  /* 0x000000567d56723e */ /* 0x000fc800000000ff */
[----:B------:R-:W-:-:S07]  /*42d0*/  MOV R38, R86 ;  /* 0x0000005600267202 */ /* 0x000fce0000000f00 */
.L_x_2658:
[----:B------:R-:W-:Y:S05]  /*42e0*/  BSYNC B3 ;  /* 0x0000000000037941 */ /* 0x000fea0003800000 */
.L_x_2657:
[----:B------:R-:W-:Y:S02]  /*42f0*/  ULDC.64 UR4, c[0x0][0x208] ;  /* 0x0000820000047ab9 */ /* 0x000fe40000000a00 */
[----:B--2---:R1:W-:Y:S03]  /*4300*/  STG.E.128 desc[UR4][R60.64], R36 ;  /* 0x000000243c007986 */ /* 0x0043e6000c101d04 */
.L_x_2656:
[----:B------:R-:W-:Y:S05]  /*4310*/  BSYNC B2 ;  /* 0x0000000000027941 */ /* 0x000fea0003800000 */
.L_x_2655:
        /* <DEDUP_REMOVED lines=47> */
.L_x_2662:
[----:B------:R-:W-:Y:S05]  /*4610*/  BSYNC B3 ;  /* 0x0000000000037941 */ /* 0x000fea0003800000 */
.L_x_2661:
[----:B------:R-:W-:Y:S02]  /*4620*/  ULDC.64 UR4, c[0x0][0x208] ;  /* 0x0000820000047ab9 */ /* 0x000fe40000000a00 */
[----:B--2---:R2:W-:Y:S03]  /*4630*/  STG.E.128 desc[UR4][R60.64+0x80], R36 ;  /* 0x000080243c007986 */ /* 0x0045e6000c101d04 */
.L_x_2660:
[----:B------:R-:W-:Y:S05]  /*4640*/  BSYNC B2 ;  /* 0x0000000000027941 */ /* 0x000fea0003800000 */
.L_x_2659:
[----:B------:R-:W-:Y:S01]  /*4650*/  ISETP.NE.AND P3, PT, R9, RZ, PT ;  /* 0x000000ff0900720c */ /* 0x000fe20003f65270 */
[----:B------:R-:W-:-:S12]  /*4660*/  BSSY B2, `(.L_x_2663) ;  /* 0x0000034000027945 */ /* 0x000fd80003800000 */
[----:B------:R-:W-:Y:S05]  /*4670*/  @!P3 BRA `(.L_x_2664) ;  /* 0x0000000000c8b947 */ /* 0x000fea0003800000 */
[----:B-12---:R1:W2:Y:S01]  /*4680*/  LDS.128 R36, [R4+0x29400] ;  /* 0x0294000004247984 */ /* 0x0062a20000000c00 */
[----:B------:R-:W-:Y:S01]  /*4690*/  ISETP.GE.AND P3, PT, R214, R122, PT ;  /* 0x0000007ad600720c */ /* 0x000fe20003f66270 */
[----:B------:R-:W-:-:S12]  /*46a0*/  BSSY B3, `(.L_x_2665) ;  /* 0x000002d000037945 */ /* 0x000fd80003800000 */
[----:B-1----:R-:W-:Y:S05]  /*46b0*/  @P3 BRA `(.L_x_2666) ;  /* 0x0000000000ac3947 */ /* 0x002fea0003800000 */
        /* <DEDUP_REMOVED lines=43> */
.L_x_2666:
[----:B------:R-:W-:Y:S05]  /*4970*/  BSYNC B3 ;  /* 0x0000000000037941 */ /* 0x000fea0003800000 */
.L_x_2665:
[----:B------:R-:W-:Y:S02]  /*4980*/  ULDC.64 UR4, c[0x0][0x208] ;  /* 0x0000820000047ab9 */ /* 0x000fe40000000a00 */
[----:B--2---:R3:W-:Y:S03]  /*4990*/  STG.E.128 desc[UR4][R60.64+0x100], R36 ;  /* 0x000100243c007986 */ /* 0x0047e6000c101d04 */
.L_x_2664:
[----:B------:R-:W-:Y:S05]  /*49a0*/  BSYNC B2 ;  /* 0x0000000000027941 */ /* 0x000fea0003800000 */
.L_x_2663:
[----:B------:R-:W-:-:S13]  /*49b0*/  ISETP.NE.AND P3, PT, R8, RZ, PT ;  /* 0x000000ff0800720c */ /* 0x000fda0003f65270 */
[----:B------:R-:W-:Y:S05]  /*49c0*/  @!P3 BRA `(.L_x_2654) ;  /* 0x0000000000c8b947 */ /* 0x000fea0003800000 */
[----:B-123--:R1:W2:Y:S01]  /*49d0*/  LDS.128 R36, [R4+0x2bc00] ;  /* 0x02bc000004247984 */ /* 0x00e2a20000000c00 */
[----:B------:R-:W-:Y:S01]  /*49e0*/  ISETP.GE.AND P3, PT, R217, R122, PT ;  /* 0x0000007ad900720c */ /* 0x000fe20003f66270 */
[----:B------:R-:W-:-:S12]  /*49f0*/  BSSY B2, `(.L_x_2667) ;  /* 0x000002d000027945 */ /* 0x000fd80003800000 */
[----:B-1----:R-:W-:Y:S05]  /*4a00*/  @P3 BRA `(.L_x_2668) ;  /* 0x0000000000ac3947 */ /* 0x002fea0003800000 */
[--C-:B------:R-:W-:Y:S02]  /*4a10*/  SHF.R.U64 R82, R78, 0x10, R79.reuse ;  /* 0x000000104e527819 */ /* 0x100fe4000000124f */
[----:B------:R-:W-:Y:S01]  /*4a20*/  SHF.R.U32.HI R78, RZ, 0x10, R79 ;  /* 0x00000010ff4e7819 */ /* 0x000fe2000001164f */
[----:B--2---:R-:W-:Y:S01]  /*4a30*/  IMAD.MOV.U32 R79, RZ, RZ, R37 ;  /* 0x000000ffff4f7224 */ /* 0x004fe200078e0025 */
[--C-:B------:R-:W-:Y:S01]  /*4a40*/  SHF.R.U64 R83, R80, 0x10, R81.reuse ;  /* 0x0000001050537819 */ /* 0x100fe20000001251 */
[----:B------:R-:W-:Y:S01]  /*4a50*/  HADD2.F32 R82, -RZ, R82.H0_H0 ;  /* 0x20000052ff527230 */ /* 0x000fe20000004100 */
[----:B------:R-:W-:Y:S02]  /*4a60*/  SHF.R.U32.HI R80, RZ, 0x10, R81 ;  /* 0x00000010ff507819 */ /* 0x000fe40000011651 */
[----:B------:R-:W-:Y:S02]  /*4a70*/  HADD2.F32 R81, -RZ, R79.H1_H1 ;  /* 0x3000004fff517230 */ /* 0x000fe40000004100 */
[----:B------:R-:W-:-:S02]  /*4a80*/  HADD2.F32 R37, -RZ, R83.H0_H0 ;  /* 0x20000053ff257230 */ /* 0x000fc40000004100 */
[----:B------:R-:W-:Y:S02]  /*4a90*/  HADD2.F32 R83, -RZ, R79.H0_H0 ;  /* 0x2000004fff537230 */ /* 0x000fe40000004100 */
[----:B------:R-:W-:Y:S02]  /*4aa0*/  HADD2.F32 R80, -RZ, R80.H0_H0 ;  /* 0x20000050ff507230 */ /* 0x000fe40000004100 */
[-C--:B------:R-:W-:Y:S01]  /*4ab0*/  FMUL.FTZ R79, R81, R37.reuse ;  /* 0x00000025514f7220 */ /* 0x080fe20000410000 */
[----:B------:R-:W-:-:S03]  /*4ac0*/  FMUL.FTZ R37, R83, R37 ;  /* 0x0000002553257220 */ /* 0x000fc60000410000 */
[-C--:B------:R-:W-:Y:S01]  /*4ad0*/  FFMA.FTZ R79, R83, R82.reuse, -R79 ;  /* 0x00000052534f7223 */ /* 0x080fe2000001084f */
[----:B------:R-:W-:Y:S02]  /*4ae0*/  IMAD.MOV.U32 R83, RZ, RZ, R36 ;  /* 0x000000ffff537224 */ /* 0x000fe400078e0024 */
[----:B------:R-:W-:Y:S01]  /*4af0*/  FFMA.FTZ R37, R81, R82, R37 ;  /* 0x0000005251257223 */ /* 0x000fe20000010025 */
[----:B------:R-:W-:Y:S01]  /*4b00*/  MOV R81, R39 ;  /* 0x0000002700517202 */ /* 0x000fe20000000f00 */
[----:B------:R-:W-:Y:S02]  /*4b10*/  HADD2.F32 R82, -RZ, R78.H0_H0 ;  /* 0x2000004eff527230 */ /* 0x000fe40000004100 */
[----:B------:R-:W-:Y:S01]  /*4b20*/  HADD2.F32 R36, -RZ, R83.H1_H1 ;  /* 0x30000053ff247230 */ /* 0x000fe20000004100 */
[----:B------:R-:W-:Y:S01]  /*4b30*/  F2FP.F16.F32.PACK_AB R37, R37, R79 ;  /* 0x0000004f2525723e */ /* 0x000fe200000000ff */
[--C-:B------:R-:W-:Y:S02]  /*4b40*/  HADD2.F32 R39, -RZ, R81.reuse.H1_H1 ;  /* 0x30000051ff277230 */ /* 0x100fe40000004100 */
[----:B------:R-:W-:-:S02]  /*4b50*/  HADD2.F32 R81, -RZ, R81.H0_H0 ;  /* 0x20000051ff517230 */ /* 0x000fc40000004100 */
        /* <DEDUP_REMOVED lines=22> */
.L_x_2668:
[----:B------:R-:W-:Y:S05]  /*4cc0*/  BSYNC B2 ;  /* 0x0000000000027941 */ /* 0x000fea0003800000 */
.L_x_2667:
[----:B------:R-:W-:Y:S02]  /*4cd0*/  ULDC.64 UR4, c[0x0][0x208] ;  /* 0x0000820000047ab9 */ /* 0x000fe40000000a00 */
[----:B--2---:R4:W-:Y:S03]  /*4ce0*/  STG.E.128 desc[UR4][R60.64+0x180], R36 ;  /* 0x000180243c007986 */ /* 0x0049e6000c101d04 */
.L_x_2654:
[----:B------:R-:W-:Y:S05]  /*4cf0*/  BSYNC B1 ;  /* 0x0000000000017941 */ /* 0x000fea0003800000 */
.L_x_2653:
[----:B------:R-:W-:Y:S04]  /*4d00*/  BSSY B1, `(.L_x_2669) ;  /* 0x00000dc000017945 */ /* 0x000fe80003800000 */
        /* <DEDUP_REMOVED lines=24> */
[----:B------:R-:W-:Y:S02]  /*4e90*/  IMAD.MOV.U32 R37, RZ, RZ, R39 ;  /* 0x000000ffff257224 */ /* 0x000fe400078e0027 */
        /* <DEDUP_REMOVED lines=25> */
[----:B------:R-:W-:-:S04]  /*5030*/  MOV R39, R61 ;  /* 0x0000003d00277202 */ /* 0x000fc80000000f00 */
[----:B------:R-:W-:-:S07]  /*5040*/  F2FP.F16.F32.PACK_AB R38, R38, R74 ;  /* 0x0000004a2626723e */ /* 0x000fce00000000ff */
.L_x_2674:
[----:B------:R-:W-:Y:S05]  /*5050*/  BSYNC B3 ;  /* 0x0000000000037941 */ /* 0x000fea0003800000 */
.L_x_2673:
[----:B------:R-:W-:Y:S02]  /*5060*/  ULDC.64 UR4, c[0x0][0x208] ;  /* 0x0000820000047ab9 */ /* 0x000fe40000000a00 */
[----:B--2---:R1:W-:Y:S03]  /*5070*/  STG.E.128 desc[UR4][R50.64], R36 ;  /* 0x0000002432007986 */ /* 0x0043e6000c101d04 */
.L_x_2672:
[----:B------:R-:W-:Y:S05]  /*5080*/  BSYNC B2 ;  /* 0x0000000000027941 */ /* 0x000fea0003800000 */
.L_x_2671:
        /* <DEDUP_REMOVED lines=23> */
[----:B------:R-:W-:-:S04]  /*5200*/  IMAD.MOV.U32 R37, RZ, RZ, R39 ;  /* 0x000000ffff257224 */ /* 0x000fc800078e0027 */
        /* <DEDUP_REMOVED lines=27> */
.L_x_2678:
[----:B------:R-:W-:Y:S05]  /*53c0*/  BSYNC B3 ;  /* 0x0000000000037941 */ /* 0x000fea0003800000 */
.L_x_2677:
[----:B------:R-:W-:Y:S02]  /*53d0*/  ULDC.64 UR4, c[0x0][0x208] ;  /* 0x0000820000047ab9 */ /* 0x000fe40000000a00 */
[----:B--2---:R1:W-:Y:S03]  /*53e0*/  STG.E.128 desc[UR4][R50.64+0x80], R36 ;  /* 0x0000802432007986 */ /* 0x0043e6000c101d04 */
.L_x_2676:
[----:B------:R-:W-:Y:S05]  /*53f0*/  BSYNC B2 ;  /* 0x0000000000027941 */ /* 0x000fea0003800000 */
.L_x_2675:
        /* <DEDUP_REMOVED lines=8> */
[----:B------:R-:W-:Y:S02]  /*5480*/  SHF.R.U32.HI R66, RZ, 0x10, R67 ;  /* 0x00000010ff427819 */ /* 0x000fe40000011643 */
[--C-:B------:R-:W-:Y:S01]  /*5490*/  SHF.R.U64 R61, R68, 0x10, R69.reuse ;  /* 0x00000010443d7819 */ /* 0x100fe20000001245 */
[----:B------:R-:W-:Y:S01]  /*54a0*/  HADD2.F32 R60, -RZ, R60.H0_H0 ;  /* 0x2000003cff3c7230 */ /* 0x000fe20000004100 */
[----:B--2---:R-:W-:Y:S01]  /*54b0*/  MOV R67, R37 ;  /* 0x0000002500437202 */ /* 0x004fe20000000f00 */
[----:B------:R-:W-:Y:S01]  /*54c0*/  HADD2.F32 R66, -RZ, R66.H0_H0 ;  /* 0x20000042ff427230 */ /* 0x000fe20000004100 */
        /* <DEDUP_REMOVED lines=10> */
[----:B------:R-:W-:Y:S02]  /*5570*/  IMAD.MOV.U32 R37, RZ, RZ, R39 ;  /* 0x000000ffff257224 */ /* 0x000fe400078e0027 */
[----:B------:R-:W-:Y:S02]  /*5580*/  HADD2.F32 R148, -RZ, R148.H1_H1 ;  /* 0x30000094ff947230 */ /* 0x000fe40000004100 */
        /* <DEDUP_REMOVED lines=26> */
.L_x_2682:
[----:B------:R-:W-:Y:S05]  /*5730*/  BSYNC B3 ;  /* 0x0000000000037941 */ /* 0x000fea0003800000 */
.L_x_2681:
[----:B------:R-:W-:Y:S02]  /*5740*/  ULDC.64 UR4, c[0x0][0x208] ;  /* 0x0000820000047ab9 */ /* 0x000fe40000000a00 */
[----:B--2---:R1:W-:Y:S03]  /*5750*/  STG.E.128 desc[UR4][R50.64+0x100], R36 ;  /* 0x0001002432007986 */ /* 0x0043e6000c101d04 */
.L_x_2680:
[----:B------:R-:W-:Y:S05]  /*5760*/  BSYNC B2 ;  /* 0x0000000000027941 */ /* 0x000fea0003800000 */
.L_x_2679:
[----:B------:R-:W-:-:S13]  /*5770*/  ISETP.NE.AND P3, PT, R8, RZ, PT ;  /* 0x000000ff0800720c */ /* 0x000fda0003f65270 */
        /* <DEDUP_REMOVED lines=49> */
.L_x_2684:
[----:B------:R-:W-:Y:S05]  /*5a90*/  BSYNC B2 ;  /* 0x0000000000027941 */ /* 0x000fea0003800000 */
.L_x_2683:
[----:B------:R-:W-:Y:S02]  /*5aa0*/  ULDC.64 UR4, c[0x0][0x208] ;  /* 0x0000820000047ab9 */ /* 0x000fe40000000a00 */
[----:B--2---:R1:W-:Y:S03]  /*5ab0*/  STG.E.128 desc[UR4][R50.64+0x180], R36 ;  /* 0x0001802432007986 */ /* 0x0043e6000c101d04 */
.L_x_2670:
[----:B------:R-:W-:Y:S05]  /*5ac0*/  BSYNC B1 ;  /* 0x0000000000017941 */ /* 0x000fea0003800000 */
.L_x_2669:
        /* <DEDUP_REMOVED lines=48> */
[----:B------:R-:W-:Y:S02]  /*5dd0*/  IMAD.MOV.U32 R36, RZ, RZ, R39 ;  /* 0x000000ffff247224 */ /* 0x000fe400078e0027 */
[----:B------:R-:W-:Y:S02]  /*5de0*/  IMAD.MOV.U32 R39, RZ, RZ, R50 ;  /* 0x000000ffff277224 */ /* 0x000fe400078e0032 */
[----:B------:R-:W-:Y:S02]  /*5df0*/  F2FP.F16.F32.PACK_AB R157, R157, R37 ;  /* 0x000000259d9d723e */ /* 0x000fe400000000ff */
[----:B------:R-:W-:-:S03]  /*5e00*/  MOV R37, R56 ;  /* 0x0000003800257202 */ /* 0x000fc60000000f00 */
[----:B------:R-:W-:-:S07]  /*5e10*/  IMAD.MOV.U32 R38, RZ, RZ, R157 ;  /* 0x000000ffff267224 */ /* 0x000fce00078e009d */
.L_x_2689:
[----:B------:R-:W-:Y:S05]  /*5e20*/  BSYNC B2 ;  /* 0x0000000000027941 */ /* 0x000fea0003800000 */
.L_x_2688:
[----:B------:R-:W-:Y:S02]  /*5e30*/  ULDC.64 UR4, c[0x0][0x208] ;  /* 0x0000820000047ab9 */ /* 0x000fe40000000a00 */
[----:B--2---:R1:W-:Y:S03]  /*5e40*/  STG.E.128 desc[UR4][R48.64], R36 ;  /* 0x0000002430007986 */ /* 0x0043e6000c101d04 */
.L_x_2687:
[----:B------:R-:W-:Y:S05]  /*5e50*/  BSYNC B1 ;  /* 0x0000000000017941 */ /* 0x000fea0003800000 */
.L_x_2686:
        /* <DEDUP_REMOVED lines=47> */
[----:B------:R-:W-:Y:S01]  /*6150*/  IMAD.MOV.U32 R36, RZ, RZ, R37 ;  /* 0x000000ffff247224 */ /* 0x000fe200078e0025 */
[----:B------:R-:W-:-:S03]  /*6160*/  MOV R37, R52 ;  /* 0x0000003400257202 */ /* 0x000fc60000000f00 */
[----:B------:R-:W-:-:S05]  /*6170*/  F2FP.F16.F32.PACK_AB R39, R154, R39 ;  /* 0x000000279a27723e */ /* 0x000fca00000000ff */
[----:B------:R-:W-:Y:S02]  /*6180*/  IMAD.MOV.U32 R38, RZ, RZ, R39 ;  /* 0x000000ffff267224 */ /* 0x000fe400078e0027 */
[----:B------:R-:W-:-:S07]  /*6190*/  IMAD.MOV.U32 R39, RZ, RZ, R50 ;  /* 0x000000ffff277224 */ /* 0x000fce00078e0032 */
.L_x_2693:
[----:B------:R-:W-:Y:S05]  /*61a0*/  BSYNC B2 ;  /* 0x0000000000027941 */ /* 0x000fea0003800000 */
.L_x_2692:
[----:B------:R-:W-:Y:S02]  /*61b0*/  ULDC.64 UR4, c[0x0][0x208] ;  /* 0x0000820000047ab9 */ /* 0x000fe40000000a00 */
[----:B--2---:R1:W-:Y:S03]  /*61c0*/  STG.E.128 desc[UR4][R48.64+0x80], R36 ;  /* 0x0000802430007986 */ /* 0x0043e6000c101d04 */
.L_x_2691:
[----:B------:R-:W-:Y:S05]  /*61d0*/  BSYNC B1 ;  /* 0x0000000000017941 */ /* 0x000fea0003800000 */
.L_x_2690:
        /* <DEDUP_REMOVED lines=15> */
[----:B------:R-:W-:Y:S02]  /*62d0*/  HADD2.F32 R51, -RZ, R39.H1_H1 ;  /* 0x30000027ff337230 */ /* 0x000fe40000004100 */
[----:B------:R-:W-:Y:S01]  /*62e0*/  FMUL.FTZ R53, R37, R46 ;  /* 0x0000002e25357220 */ /* 0x000fe20000410000 */
[----:B------:R-:W-:-:S02]  /*62f0*/  HADD2.F32 R44, -RZ, R44.H0_H0 ;  /* 0x2000002cff2c7230 */ /* 0x000fc40000004100 */
[----:B------:R-:W-:Y:S02]  /*6300*/  HADD2.F32 R52, -RZ, R45.H0_H0 ;  /* 0x2000002dff347230 */ /* 0x000fe40000004100 */
[C---:B------:R-:W-:Y:S01]  /*6310*/  FMUL.FTZ R45, R50.reuse, R46 ;  /* 0x0000002e322d7220 */ /* 0x040fe20000410000 */
[----:B------:R-:W-:Y:S02]  /*6320*/  HADD2.F32 R39, -RZ, R39.H0_H0 ;  /* 0x20000027ff277230 */ /* 0x000fe40000004100 */
[-C--:B------:R-:W-:Y:S01]  /*6330*/  FMUL.FTZ R46, R51, R47.reuse ;  /* 0x0000002f332e7220 */ /* 0x080fe20000410000 */
[-C--:B------:R-:W-:Y:S01]  /*6340*/  FFMA.FTZ R53, R50, R44.reuse, R53 ;  /* 0x0000002c32357223 */ /* 0x080fe20000010035 */
[----:B------:R-:W-:Y:S01]  /*6350*/  FFMA.FTZ R45, R37, R44, -R45 ;  /* 0x0000002c252d7223 */ /* 0x000fe2000001082d */
[----:B------:R-:W-:Y:S02]  /*6360*/  HADD2.F32 R44, -RZ, R36.H1_H1 ;  /* 0x30000024ff2c7230 */ /* 0x000fe40000004100 */
[C---:B------:R-:W-:Y:S01]  /*6370*/  FMUL.FTZ R47, R39.reuse, R47 ;  /* 0x0000002f272f7220 */ /* 0x040fe20000410000 */
[----:B------:R-:W-:Y:S01]  /*6380*/  FFMA.FTZ R46, R39, R52, -R46 ;  /* 0x00000034272e7223 */ /* 0x000fe2000001082e */
[----:B------:R-:W-:Y:S01]  /*6390*/  HADD2.F32 R39, -RZ, R142.H0_H0 ;  /* 0x2000008eff277230 */ /* 0x000fe20000004100 */
[----:B------:R-:W-:Y:S01]  /*63a0*/  F2FP.F16.F32.PACK_AB R45, R53, R45 ;  /* 0x0000002d352d723e */ /* 0x000fe200000000ff */
[----:B------:R-:W-:-:S02]  /*63b0*/  HADD2.F32 R36, -RZ, R36.H0_H0 ;  /* 0x20000024ff247230 */ /* 0x000fc40000004100 */
[----:B------:R-:W-:Y:S01]  /*63c0*/  FFMA.FTZ R47, R51, R52, R47 ;  /* 0x00000034332f7223 */ /* 0x000fe2000001002f */
[----:B------:R-:W-:Y:S02]  /*63d0*/  HADD2.F32 R142, -RZ, R142.H1_H1 ;  /* 0x3000008eff8e7230 */ /* 0x000fe40000004100 */
[-C--:B------:R-:W-:Y:S01]  /*63e0*/  FMUL.FTZ R51, R44, R39.reuse ;  /* 0x000000272c337220 */ /* 0x080fe20000410000 */
[--C-:B------:R-:W-:Y:S02]  /*63f0*/  HADD2.F32 R50, -RZ, R38.reuse.H1_H1 ;  /* 0x30000026ff327230 */ /* 0x100fe40000004100 */
[----:B------:R-:W-:Y:S01]  /*6400*/  FMUL.FTZ R52, R36, R39 ;  /* 0x0000002724347220 */ /* 0x000fe20000410000 */
[----:B------:R-:W-:Y:S01]  /*6410*/  HADD2.F32 R38, -RZ, R38.H0_H0 ;  /* 0x20000026ff267230 */ /* 0x000fe20000004100 */
[----:B------:R-:W-:Y:S01]  /*6420*/  F2FP.F16.F32.PACK_AB R46, R47, R46 ;  /* 0x0000002e2f2e723e */ /* 0x000fe200000000ff */
[--C-:B------:R-:W-:Y:S02]  /*6430*/  HADD2.F32 R37, -RZ, R140.reuse.H0_H0 ;  /* 0x2000008cff257230 */ /* 0x100fe40000004100 */
[----:B------:R-:W-:Y:S01]  /*6440*/  FMUL.FTZ R39, R50, R142 ;  /* 0x0000008e32277220 */ /* 0x000fe20000410000 */
[----:B------:R-:W-:-:S02]  /*6450*/  HADD2.F32 R140, -RZ, R140.H1_H1 ;  /* 0x3000008cff8c7230 */ /* 0x000fc40000004100 */
[----:B------:R-:W-:Y:S01]  /*6460*/  FMUL.FTZ R142, R38, R142 ;  /* 0x0000008e268e7220 */ /* 0x000fe20000410000 */
[-C--:B------:R-:W-:Y:S01]  /*6470*/  FFMA.FTZ R51, R36, R37.reuse, -R51 ;  /* 0x0000002524337223 */ /* 0x080fe20000010833 */
[----:B------:R-:W-:Y:S01]  /*6480*/  FFMA.FTZ R52, R44, R37, R52 ;  /* 0x000000252c347223 */ /* 0x000fe20000010034 */
[-C--:B------:R-:W-:Y:S01]  /*6490*/  FFMA.FTZ R39, R38, R140.reuse, -R39 ;  /* 0x0000008c26277223 */ /* 0x080fe20000010827 */
[----:B------:R-:W-:Y:S01]  /*64a0*/  FFMA.FTZ R142, R50, R140, R142 ;  /* 0x0000008c328e7223 */ /* 0x000fe2000001008e */
[----:B------:R-:W-:Y:S02]  /*64b0*/  IMAD.MOV.U32 R37, RZ, RZ, R45 ;  /* 0x000000ffff257224 */ /* 0x000fe400078e002d */
[----:B------:R-:W-:Y:S02]  /*64c0*/  F2FP.F16.F32.PACK_AB R51, R52, R51 ;  /* 0x000000333433723e */ /* 0x000fe400000000ff */
[----:B------:R-:W-:-:S03]  /*64d0*/  F2FP.F16.F32.PACK_AB R39, R142, R39 ;  /* 0x000000278e27723e */ /* 0x000fc600000000ff */
[----:B------:R-:W-:Y:S01]  /*64e0*/  IMAD.MOV.U32 R36, RZ, RZ, R51 ;  /* 0x000000ffff247224 */ /* 0x000fe200078e0033 */
[----:B------:R-:W-:Y:S01]  /*64f0*/  MOV R38, R39 ;  /* 0x0000002700267202 */ /* 0x000fe20000000f00 */
[----:B------:R-:W-:-:S07]  /*6500*/  IMAD.MOV.U32 R39, RZ, RZ, R46 ;  /* 0x000000ffff277224 */ /* 0x000fce00078e002e */
.L_x_2697:
[----:B------:R-:W-:Y:S05]  /*6510*/  BSYNC B2 ;  /* 0x0000000000027941 */ /* 0x000fea0003800000 */
.L_x_2696:
[----:B------:R-:W-:Y:S02]  /*6520*/  ULDC.64 UR4, c[0x0][0x208] ;  /* 0x0000820000047ab9 */ /* 0x000fe40000000a00 */
[----:B--2---:R1:W-:Y:S03]  /*6530*/  STG.E.128 desc[UR4][R48.64+0x100], R36 ;  /* 0x0001002430007986 */ /* 0x0043e6000c101d04 */
.L_x_2695:
[----:B------:R-:W-:Y:S05]  /*6540*/  BSYNC B1 ;  /* 0x0000000000017941 */ /* 0x000fea0003800000 */
.L_x_2694:
[----:B------:R-:W-:-:S13]  /*6550*/  ISETP.NE.AND P3, PT, R8, RZ, PT ;  /* 0x000000ff0800720c */ /* 0x000fda0003f65270 */
        /* <DEDUP_REMOVED lines=34> */
[----:B------:R-:W-:-:S02]  /*6780*/  HADD2.F32 R47, -RZ, R134.H0_H0 ;  /* 0x20000086ff2f7230 */ /* 0x000fc40000004100 */
[-C--:B------:R-:W-:Y:S01]  /*6790*/  FMUL.FTZ R39, R46, R135.reuse ;  /* 0x000000872e277220 */ /* 0x080fe20000410000 */
[----:B------:R-:W-:Y:S02]  /*67a0*/  HADD2.F32 R37, -RZ, R134.H1_H1 ;  /* 0x30000086ff257230 */ /* 0x000fe40000004100 */
        /* <DEDUP_REMOVED lines=9> */
.L_x_2699:
[----:B------:R-:W-:Y:S05]  /*6840*/  BSYNC B1 ;  /* 0x0000000000017941 */ /* 0x000fea0003800000 */
.L_x_2698:
[----:B------:R-:W-:Y:S02]  /*6850*/  ULDC.64 UR4, c[0x0][0x208] ;  /* 0x0000820000047ab9 */ /* 0x000fe40000000a00 */
[----:B--2---:R1:W-:Y:S01]  /*6860*/  STG.E.128 desc[UR4][R48.64+0x180], R36 ;  /* 0x0001802430007986 */ /* 0x0043e2000c101d04 */
[----:B------:R-:W-:Y:S05]  /*6870*/  BRA `(.L_x_2685) ;  /* 0x0000004000b87947 */ /* 0x000fea0003800000 */
.L_x_2643:
[----:B------:R-:W-:Y:S01]  /*6880*/  ISETP.GE.AND P4, PT, R212, R3, PT ;  /* 0x00000003d400720c */ /* 0x000fe20003f86270 */
[----:B------:R-:W-:Y:S01]  /*6890*/  BSSY B1, `(.L_x_2700) ;  /* 0x0000024000017945 */ /* 0x000fe20003800000 */
[----:B------:R-:W-:Y:S02]  /*68a0*/  CS2R R54, SRZ ;  /* 0x0000000000367805 */ /* 0x000fe4000001ff00 */
[----:B------:R-:W-:Y:S02]  /*68b0*/  CS2R R38, SRZ ;  /* 0x0000000000267805 */ /* 0x000fe4000001ff00 */
[----:B------:R-:W-:Y:S02]  /*68c0*/  CS2R R36, SRZ ;  /* 0x0000000000247805 */ /* 0x000fe4000001ff00 */
[----:B------:R-:W-:Y:S02]  /*68d0*/  CS2R R42, SRZ ;  /* 0x00000000002a7805 */ /* 0x000fe4000001ff00 */
[----:B0-----:R-:W-:-:S02]  /*68e0*/  CS2R R40, SRZ ;  /* 0x0000000000287805 */ /* 0x001fc4000001ff00 */
[----:B------:R-:W-:Y:S02]  /*68f0*/  CS2R R46, SRZ ;  /* 0x00000000002e7805 */ /* 0x000fe4000001ff00 */
[----:B------:R-:W-:Y:S02]  /*6900*/  CS2R R44, SRZ ;  /* 0x00000000002c7805 */ /* 0x000fe4000001ff00 */
[----:B------:R-:W-:Y:S02]  /*6910*/  CS2R R50, SRZ ;  /* 0x0000000000327805 */ /* 0x000fe4000001ff00 */
[----:B------:R-:W-:Y:S01]  /*6920*/  CS2R R48, SRZ ;  /* 0x0000000000307805 */ /* 0x000fe2000001ff00 */
[----:B------:R-:W-:Y:S06]  /*6930*/  @P4 BRA `(.L_x_2701) ;  /* 0x0000000000644947 */ /* 0x000fec0003800000 */
[----:B------:R-:W-:Y:S01]  /*6940*/  IADD3 R36, P2, R102, R86, RZ ;  /* 0x0000005666247210 */ /* 0x000fe20007f5e0ff */
[----:B------:R-:W-:Y:S01]  /*6950*/  ULDC.64 UR4, c[0x0][0x3e8] ;  /* 0x0000fa0000047ab9 */ /* 0x000fe20000000a00 */
[-C--:B------:R-:W-:Y:S02]  /*6960*/  ISETP.GE.AND P3, PT, R18, R122.reuse, PT ;  /* 0x0000007a1200720c */ /* 0x080fe40003f66270 */
[----:B------:R-:W-:Y:S02]  /*6970*/  CS2R R42, SRZ ;  /* 0x00000000002a7805 */ /* 0x000fe4000001ff00 */
[----:B------:R-:W-:Y:S01]  /*6980*/  LEA R44, P5, R36, UR4, 0x1 ;  /* 0x00000004242c7c11 */ /* 0x000fe2000f8a08ff */
[----:B------:R-:W-:Y:S01]  /*6990*/  IMAD.X R37, R0, 0x1, R21, P2 ;  /* 0x0000000100257824 */ /* 0x000fe200010e0615 */
[----:B------:R-:W-:Y:S02]  /*69a0*/  ISETP.GE.AND P2, PT, R213, R122, PT ;  /* 0x0000007ad500720c */ /* 0x000fe40003f46270 */
[----:B------:R-:W-:-:S02]  /*69b0*/  CS2R R40, SRZ ;  /* 0x0000000000287805 */ /* 0x000fc4000001ff00 */
[----:B------:R-:W-:Y:S01]  /*69c0*/  CS2R R38, SRZ ;  /* 0x0000000000267805 */ /* 0x000fe2000001ff00 */
[----:B------:R-:W-:Y:S01]  /*69d0*/  ULDC.64 UR6, c[0x0][0x208] ;  /* 0x0000820000067ab9 */ /* 0x000fe20000000a00 */
[----:B------:R-:W-:Y:S01]  /*69e0*/  LEA.HI.X R45, R36, UR5, R37, 0x1, P5 ;  /* 0x00000005242d7c11 */ /* 0x000fe2000a8f0c25 */
[----:B------:R-:W-:Y:S01]  /*69f0*/  ULDC.64 UR4, c[0x0][0x400] ;  /* 0x0001000000047ab9 */ /* 0x000fe20000000a00 */
[----:B------:R-:W-:Y:S02]  /*6a00*/  IADD3 R46, P5, R108, R84, RZ ;  /* 0x000000546c2e7210 */ /* 0x000fe40007fbe0ff */
[----:B------:R-:W-:Y:S02]  /*6a10*/  CS2R R36, SRZ ;  /* 0x0000000000247805 */ /* 0x000fe4000001ff00 */
[----:B------:R-:W-:Y:S01]  /*6a20*/  CS2R R50, SRZ ;  /* 0x0000000000327805 */ /* 0x000fe2000001ff00 */
[----:B------:R-:W5:Y:S01]  /*6a30*/  @!P3 LDG.E.128 R40, desc[UR6][R44.64] ;  /* 0x000000062c28b981 */ /* 0x000f62000c1e1d00 */
[----:B------:R-:W-:Y:S01]  /*6a40*/  IMAD.X R47, R114, 0x1, R15, P5 ;  /* 0x00000001722f7824 */ /* 0x000fe200028e060f */
[----:B------:R-:W-:-:S02]  /*6a50*/  LEA R52, P5, R46, UR4, 0x1 ;  /* 0x000000042e347c11 */ /* 0x000fc4000f8a08ff */
[----:B------:R0:W5:Y:S01]  /*6a60*/  @!P2 LDG.E.128 R36, desc[UR6][R44.64+0x80] ;  /* 0x000080062c24a981 */ /* 0x000162000c1e1d00 */
[----:B------:R-:W-:Y:S02]  /*6a70*/  CS2R R48, SRZ ;  /* 0x0000000000307805 */ /* 0x000fe4000001ff00 */
[----:B------:R-:W-:Y:S02]  /*6a80*/  LEA.HI.X R53, R46, UR5, R47, 0x1, P5 ;  /* 0x000000052e357c11 */ /* 0x000fe4000a8f0c2f */
[----:B------:R-:W-:-:S03]  /*6a90*/  CS2R R46, SRZ ;  /* 0x00000000002e7805 */ /* 0x000fc6000001ff00 */
[----:B------:R1:W5:Y:S01]  /*6aa0*/  @!P3 LDG.E.128 R48, desc[UR6][R52.64] ;  /* 0x000000063430b981 */ /* 0x000362000c1e1d00 */
[----:B0-----:R-:W-:-:S06]  /*6ab0*/  CS2R R44, SRZ ;  /* 0x00000000002c7805 */ /* 0x001fcc000001ff00 */
[----:B------:R1:W5:Y:S02]  /*6ac0*/  @!P2 LDG.E.128 R44, desc[UR6][R52.64+0x80] ;  /* 0x00008006342ca981 */ /* 0x000364000c1e1d00 */
.L_x_2701:
[----:B------:R-:W-:Y:S05]  /*6ad0*/  BSYNC B1 ;  /* 0x0000000000017941 */ /* 0x000fea0003800000 */
.L_x_2700:
[----:B------:R-:W2:Y:S01]  /*6ae0*/  LDL.LU R60, [R1+0x10] ;  /* 0x00001000013c7983 */ /* 0x000ea20000300800 */
[----:B-1---5:R-:W-:Y:S01]  /*6af0*/  IMAD.MOV.U32 R52, RZ, RZ, R39 ;  /* 0x000000ffff347224 */ /* 0x022fe200078e0027 */
[----:B------:R-:W-:Y:S01]  /*6b00*/  MOV R53, R38 ;  /* 0x0000002600357202 */ /* 0x000fe20000000f00 */
[----:B------:R-:W-:Y:S01]  /*6b10*/  VIADD R58, R212, 0x20 ;  /* 0x00000020d43a7836 */ /* 0x000fe20000000000 */
        /* <DEDUP_REMOVED lines=26> */
[----:B------:R-:W-:Y:S01]  /*6cc0*/  MOV R57, R44 ;  /* 0x0000002c00397202 */ /* 0x000fe20000000f00 */
[----:B------:R-:W-:Y:S01]  /*6cd0*/  IMAD.MOV.U32 R71, RZ, RZ, R49 ;  /* 0x000000ffff477224 */ /* 0x000fe200078e0031 */
[----:B------:R-:W-:Y:S02]  /*6ce0*/  PRMT R173, R173, 0x5410, R56 ;  /* 0x00005410adad7816 */ /* 0x000fe40000000038 */
[----:B------:R-:W-:Y:S02]  /*6cf0*/  CS2R R64, SRZ ;  /* 0x0000000000407805 */ /* 0x000fe4000001ff00 */
[----:B------:R-:W-:Y:S02]  /*6d00*/  PRMT R170, R170, 0x5410, R57 ;  /* 0x00005410aaaa7816 */ /* 0x000fe40000000039 */
[----:B------:R-:W-:-:S02]  /*6d10*/  CS2R R56, SRZ ;  /* 0x0000000000387805 */ /* 0x000fc4000001ff00 */
[----:B------:R-:W-:Y:S02]  /*6d20*/  PRMT R174, R174, 0x5410, R52 ;  /* 0x00005410aeae7816 */ /* 0x000fe40000000034 */
        /* <DEDUP_REMOVED lines=14> */
[----:B------:R-:W-:Y:S01]  /*6e10*/  LEA R60, P2, R52, UR4, 0x1 ;  /* 0x00000004343c7c11 */ /* 0x000fe2000f8408ff */
[----:B------:R-:W-:-:S03]  /*6e20*/  ULDC.64 UR6, c[0x0][0x208] ;  /* 0x0000820000067ab9 */ /* 0x000fc60000000a00 */
[----:B------:R-:W-:Y:S01]  /*6e30*/  LEA.HI.X R61, R52, UR5, R53, 0x1, P2 ;  /* 0x00000005343d7c11 */ /* 0x000fe200090f0c35 */
[----:B------:R-:W-:Y:S01]  /*6e40*/  ULDC.64 UR4, c[0x0][0x400] ;  /* 0x0001000000047ab9 */ /* 0x000fe20000000a00 */
[----:B------:R-:W-:-:S04]  /*6e50*/  IADD3 R52, P2, P3, R108, R84, R28 ;  /* 0x000000546c347210 */ /* 0x000fc80007b5e01c */
[----:B------:R-:W-:Y:S02]  /*6e60*/  IADD3.X R53, R15, R114, R30, P2, P3 ;  /* 0x000000720f357210 */ /* 0x000fe400017e641e */
[C---:B------:R-:W-:Y:S02]  /*6e70*/  LEA R68, P2, R52.reuse, UR4, 0x1 ;  /* 0x0000000434447c11 */ /* 0x040fe4000f8408ff */
[-C--:B------:R-:W-:Y:S02]  /*6e80*/  ISETP.GE.AND P3, PT, R213, R122.reuse, PT ;  /* 0x0000007ad500720c */ /* 0x080fe40003f66270 */
[----:B------:R-:W-:Y:S02]  /*6e90*/  LEA.HI.X R69, R52, UR5, R53, 0x1, P2 ;  /* 0x0000000534457c11 */ /* 0x000fe400090f0c35 */
[----:B------:R-:W-:Y:S02]  /*6ea0*/  CS2R R52, SRZ ;  /* 0x0000000000347805 */ /* 0x000fe4000001ff00 */
[----:B------:R-:W-:-:S02]  /*6eb0*/  ISETP.GE.AND P2, PT, R18, R122, PT ;  /* 0x0000007a1200720c */ /* 0x000fc40003f46270 */
[----:B------:R-:W-:Y:S02]  /*6ec0*/  CS2R R66, SRZ ;  /* 0x0000000000427805 */ /* 0x000fe4000001ff00 */
[----:B------:R-:W-:Y:S02]  /*6ed0*/  CS2R R64, SRZ ;  /* 0x0000000000407805 */ /* 0x000fe4000001ff00 */
[----:B------:R-:W-:Y:S01]  /*6ee0*/  CS2R R62, SRZ ;  /* 0x00000000003e7805 */ /* 0x000fe2000001ff00 */
[----:B------:R-:W5:Y:S06]  /*6ef0*/  @!P3 LDG.E.128 R52, desc[UR6][R60.64+0x80] ;  /* 0x000080063c34b981 */ /* 0x000f6c000c1e1d00 */
[----:B------:R0:W5:Y:S04]  /*6f00*/  @!P2 LDG.E.128 R56, desc[UR6][R60.64] ;  /* 0x000000063c38a981 */ /* 0x000168000c1e1d00 */
[----:B------:R1:W5:Y:S01]  /*6f10*/  @!P2 LDG.E.128 R64, desc[UR6][R68.64] ;  /* 0x000000064440a981 */ /* 0x000362000c1e1d00 */
[----:B0-----:R-:W-:-:S06]  /*6f20*/  CS2R R60, SRZ ;  /* 0x00000000003c7805 */ /* 0x001fcc000001ff00 */
[----:B------:R1:W5:Y:S02]  /*6f30*/  @!P3 LDG.E.128 R60, desc[UR6][R68.64+0x80] ;  /* 0x00008006443cb981 */ /* 0x000364000c1e1d00 */
.L_x_2703:
[----:B------:R-:W-:Y:S05]  /*6f40*/  BSYNC B1 ;  /* 0x0000000000017941 */ /* 0x000fea0003800000 */
.L_x_2702:
[----:B-1---5:R-:W-:Y:S01]  /*6f50*/  IMAD.MOV.U32 R69, RZ, RZ, R54 ;  /* 0x000000ffff457224 */ /* 0x022fe200078e0036 */
[----:B------:R-:W-:Y:S01]  /*6f60*/  PRMT R155, R71, 0x7610, R155 ;  /* 0x00007610479b7816 */ /* 0x000fe2000000009b */
[----:B------:R-:W-:Y:S01]  /*6f70*/  IMAD.MOV.U32 R68, RZ, RZ, R55 ;  /* 0x000000ffff447224 */ /* 0x000fe200078e0037 */
[----:B------:R-:W-:Y:S01]  /*6f80*/  PRMT R176, R176, 0x5410, R70 ;  /* 0x00005410b0b07816 */ /* 0x000fe20000000046 */
[----:B------:R-:W-:Y:S01]  /*6f90*/  VIADD R72, R212, 0x40 ;  /* 0x00000040d4487836 */ /* 0x000fe20000000000 */
[----:B------:R-:W-:Y:S01]  /*6fa0*/  MOV R70, R53 ;  /* 0x0000003500467202 */ /* 0x000fe20000000f00 */
[----:B------:R-:W-:Y:S01]  /*6fb0*/  IMAD.MOV.U32 R71, RZ, RZ, R52 ;  /* 0x000000ffff477224 */ /* 0x000fe200078e0034 */
[----:B------:R-:W-:Y:S01]  /*6fc0*/  PRMT R161, R69, 0x5410, R68 ;  /* 0x0000541045a17816 */ /* 0x000fe20000000044 */
[----:B------:R-:W-:Y:S01]  /*6fd0*/  IMAD.MOV.U32 R69, RZ, RZ, R58 ;  /* 0x000000ffff457224 */ /* 0x000fe200078e003a */
[----:B------:R-:W-:Y:S01]  /*6fe0*/  ISETP.GE.AND P3, PT, R72, R3, PT ;  /* 0x000000034800720c */ /* 0x000fe20003f66270 */
[----:B------:R-:W-:Y:S01]  /*6ff0*/  IMAD.MOV.U32 R68, RZ, RZ, R59 ;  /* 0x000000ffff447224 */ /* 0x000fe200078e003b */
[----:B------:R-:W-:Y:S01]  /*7000*/  PRMT R162, R71, 0x5410, R70 ;  /* 0x0000541047a27816 */ /* 0x000fe20000000046 */
[----:B------:R-:W-:Y:S01]  /*7010*/  IMAD.MOV.U32 R71, RZ, RZ, R56 ;  /* 0x000000ffff477224 */ /* 0x000fe200078e0038 */
[----:B------:R-:W-:Y:S01]  /*7020*/  BSSY B1, `(.L_x_2704) ;  /* 0x000002e000017945 */ /* 0x000fe20003800000 */
        /* <DEDUP_REMOVED lines=13> */
[----:B------:R-:W-:Y:S02]  /*7100*/  CS2R R82, SRZ ;  /* 0x0000000000527805 */ /* 0x000fe4000001ff00 */
[----:B------:R-:W-:Y:S02]  /*7110*/  CS2R R80, SRZ ;  /* 0x0000000000507805 */ /* 0x000fe4000001ff00 */
[----:B------:R-:W-:Y:S01]  /*7120*/  PRMT R164, R69, 0x5410, R68 ;  /* 0x0000541045a47816 */ /* 0x000fe20000000044 */
[----:B------:R-:W-:Y:S01]  /*7130*/  IMAD.MOV.U32 R69, RZ, RZ, R66 ;  /* 0x000000ffff457224 */ /* 0x000fe200078e0042 */
[----:B------:R-:W-:-:S04]  /*7140*/  MOV R68, R67 ;  /* 0x0000004300447202 */ /* 0x000fc80000000f00 */
        /* <DEDUP_REMOVED lines=27> */
.L_x_2705:
[----:B------:R-:W-:Y:S05]  /*7300*/  BSYNC B1 ;  /* 0x0000000000017941 */ /* 0x000fea0003800000 */
.L_x_2704:
[----:B------:R-:W2:Y:S01]  /*7310*/  LDL R0, [R1+0x5c] ;  /* 0x00005c0001007983 */ /* 0x000ea20000100800 */
[----:B0----5:R-:W-:Y:S01]  /*7320*/  IMAD.MOV.U32 R84, RZ, RZ, R70 ;  /* 0x000000ffff547224 */ /* 0x021fe200078e0046 */
[----:B--2---:R-:W-:Y:S02]  /*7330*/  R2UR UR4, R0 ;  /* 0x00000000000472ca */ /* 0x004fe400000e0000 */
[----:B------:R-:W-:-:S04]  /*7340*/  MOV R0, R71 ;  /* 0x0000004700007202 */ /* 0x000fc80000000f00 */
[----:B------:R-:W-:Y:S01]  /*7350*/  PRMT R153, R0, 0x5410, R84 ;  /* 0x0000541000997816 */ /* 0x000fe20000000054 */
[----:B------:R-:W-:Y:S02]  /*7360*/  IMAD.MOV.U32 R84, RZ, RZ, R68 ;  /* 0x000000ffff547224 */ /* 0x000fe400078e0044 */
[----:B------:R-:W-:-:S04]  /*7370*/  IMAD.MOV.U32 R0, RZ, RZ, R69 ;  /* 0x000000ffff007224 */ /* 0x000fc800078e0045 */
[----:B------:R-:W-:Y:S01]  /*7380*/  UISETP.NE.AND UP0, UPT, UR4, 0x3, UPT ;  /* 0x000000030400788c */ /* 0x000fe2000bf05270 */
[----:B------:R-:W-:Y:S01]  /*7390*/  PRMT R151, R0, 0x5410, R84 ;  /* 0x0000541000977816 */ /* 0x000fe20000000054 */
[----:B------:R-:W-:Y:S02]  /*73a0*/  IMAD.MOV.U32 R84, RZ, RZ, R74 ;  /* 0x000000ffff547224 */ /* 0x000fe400078e004a */
[----:B------:R-:W-:Y:S02]  /*73b0*/  IMAD.MOV.U32 R0, RZ, RZ, R75 ;  /* 0x000000ffff007224 */ /* 0x000fe400078e004b */
[----:B------:R-:W-:-:S03]  /*73c0*/  PLOP3.LUT P2, PT, PT, PT, UP0, 0x80, 0x0 ;  /* 0x000000000000781c */ /* 0x000fc60003f4f008 */
[----:B------:R-:W-:Y:S01]  /*73d0*/  PRMT R157, R84, 0x5410, R0 ;  /* 0x00005410549d7816 */ /* 0x000fe20000000000 */
[----:B------:R-:W-:Y:S01]  /*73e0*/  IMAD.MOV.U32 R0, RZ, RZ, R73 ;  /* 0x000000ffff007224 */ /* 0x000fe200078e0049 */
[----:B------:R-:W-:-:S04]  /*73f0*/  MOV R84, R72 ;  /* 0x0000004800547202 */ /* 0x000fc80000000f00 */
[----:B------:R-:W-:Y:S01]  /*7400*/  PRMT R158, R84, 0x5410, R0 ;  /* 0x00005410549e7816 */ /* 0x000fe20000000000 */
[----:B------:R-:W-:Y:S02]  /*7410*/  IMAD.MOV.U32 R84, RZ, RZ, R78 ;  /* 0x000000ffff547224 */ /* 0x000fe400078e004e */
        /* <DEDUP_REMOVED lines=11> */
[----:B------:R-:W-:Y:S01]  /*74d0*/  PRMT R160, R0, 0x7610, R160 ;  /* 0x0000761000a07816 */ /* 0x000fe200000000a0 */
[----:B------:R-:W-:-:S05]  /*74e0*/  IMAD.MOV.U32 R0, RZ, RZ, R81 ;  /* 0x000000ffff007224 */ /* 0x000fca00078e0051 */
[----:B------:R-:W-:Y:S01]  /*74f0*/  PRMT R160, R160, 0x5410, R0 ;  /* 0x00005410a0a07816 */ /* 0x000fe20000000000 */
[----:B------:R-:W-:Y:S06]  /*7500*/  @!P2 BRA `(.L_x_2706) ;  /* 0x000000000004a947 */ /* 0x000fec0003800000 */
[----:B------:R-:W-:Y:S01]  /*7510*/  BPT.TRAP 0x1 ;  /* 0x000000040000795c */ /* 0x000fe20000300000 */
.L_x_2706:
[----:B------:R-:W-:Y:S01]  /*7520*/  IMAD R0, R17, 0x8, R16 ;  /* 0x0000000811007824 */ /* 0x000fe200078e0210 */
[----:B------:R-:W-:Y:S01]  /*7530*/  SHF.L.U32 R114, R219, 0x1f, RZ ;  /* 0x0000001fdb727819 */ /* 0x000fe200000006ff */
[----:B------:R-:W0:Y:S01]  /*7540*/  LDC R140, c[0x0][0x2f4] ;  /* 0x0000bd00ff8c7b82 */ /* 0x000e220000000800 */
[----:B------:R-:W-:Y:S01]  /*7550*/  BSSY B1, `(.L_x_2707) ;  /* 0x0000004000017945 */ /* 0x000fe20003800000 */
[----:B------:R-:W-:Y:S01]  /*7560*/  MOV R125, R88 ;  /* 0x00000058007d7202 */ /* 0x000fe20000000f00 */
[----:B------:R-:W1:Y:S02]  /*7570*/  SYNCS.PHASECHK.TRANS64.TRYWAIT P5, [R0+URZ+0x38890], R114 ;  /* 0x03889072000075a7 */ /* 0x000e6400080a017f */
[----:B-1----:R-:W-:Y:S05]  /*7580*/  @!P5 BRA `(.L_x_2708) ;  /* 0x000002cc0014d947 */ /* 0x002fea0003800000 */
.L_x_3080:
[----:B------:R-:W-:Y:S05]  /*7590*/  BSYNC B1 ;  /* 0x0000000000017941 */ /* 0x000fea0003800000 */
.L_x_2707:
        /* <DEDUP_REMOVED lines=12> */
[----:B------:R-:W-:Y:S01]  /*7660*/  SEL R84, R115, R142, !P0 ;  /* 0x0000008e73547207 */ /* 0x000fe20004000000 */
[----:B------:R-:W-:Y:S01]  /*7670*/  BSSY B3, `(.L_x_2713) ;  /* 0x000006e000037945 */ /* 0x000fe20003800000 */
[----:B------:R-:W-:Y:S02]  /*7680*/  SHF.L.U32 R86, R212, 0x6, RZ ;  /* 0x00000006d4567819 */ /* 0x000fe400000006ff */
[----:B------:R-:W-:Y:S02]  /*7690*/  SHF.R.S32.HI R85, RZ, 0x1f, R84 ;  /* 0x0000001fff557819 */ /* 0x000fe40000011454 */
[----:B------:R-:W-:Y:S02]  /*76a0*/  ISETP.GE.AND P4, PT, R18, R122, PT ;  /* 0x0000007a1200720c */ /* 0x000fe40003f86270 */
        /* <DEDUP_REMOVED lines=19> */
[----:B--2---:R-:W-:Y:S01]  /*77e0*/  MOV R147, R85 ;  /* 0x0000005500937202 */ /* 0x004fe20000000f00 */
[----:B------:R-:W-:Y:S01]  /*77f0*/  HADD2.F32 R155, -RZ, R155.H0_H0 ;  /* 0x2000009bff9b7230 */ /* 0x000fe20000004100 */
[----:B------:R-:W-:Y:S01]  /*7800*/  SHF.R.U64 R40, R40, 0x10, R41 ;  /* 0x0000001028287819 */ /* 0x000fe20000001229 */
[----:B------:R-:W-:Y:S01]  /*7810*/  HADD2.F32 R154, -RZ, R154.H0_H0 ;  /* 0x2000009aff9a7230 */ /* 0x000fe20000004100 */
[----:B------:R-:W-:Y:S01]  /*7820*/  SHF.R.U64 R48, R48, 0x10, R49 ;  /* 0x0000001030307819 */ /* 0x000fe20000001231 */
[----:B------:R-:W-:Y:S01]  /*7830*/  HADD2.F32 R89, -RZ, R148.H0_H0 ;  /* 0x20000094ff597230 */ /* 0x000fe20000004100 */
[----:B------:R-:W-:Y:S01]  /*7840*/  SHF.R.U64 R42, R42, 0x10, R43 ;  /* 0x000000102a2a7819 */ /* 0x000fe2000000122b */
        /* <DEDUP_REMOVED lines=8> */
[----:B------:R-:W-:Y:S01]  /*78d0*/  HADD2.F32 R49, -RZ, R147.H1_H1 ;  /* 0x30000093ff317230 */ /* 0x000fe20000004100 */
[----:B------:R-:W-:Y:S01]  /*78e0*/  SHF.R.U32.HI R154, RZ, 0x10, R41 ;  /* 0x00000010ff9a7819 */ /* 0x000fe20000011629 */
[----:B------:R-:W-:Y:S02]  /*78f0*/  HADD2.F32 R41, -RZ, R148.H1_H1 ;  /* 0x30000094ff297230 */ /* 0x000fe40000004100 */
[----:B------:R-:W-:Y:S02]  /*7900*/  HADD2.F32 R155, -RZ, R155.H0_H0 ;  /* 0x2000009bff9b7230 */ /* 0x000fe40000004100 */
[----:B------:R-:W-:Y:S02]  /*7910*/  HADD2.F32 R154, -RZ, R154.H0_H0 ;  /* 0x2000009aff9a7230 */ /* 0x000fe40000004100 */
[----:B------:R-:W-:-:S02]  /*7920*/  IMAD.MOV.U32 R148, RZ, RZ, R91 ;  /* 0x000000ffff947224 */ /* 0x000fc400078e005b */
[-C--:B------:R-:W-:Y:S01]  /*7930*/  FMUL.FTZ R147, R41, R155.reuse ;  /* 0x0000009b29937220 */ /* 0x080fe20000410000 */
[----:B------:R-:W-:-:S03]  /*7940*/  FMUL.FTZ R155, R49, R155 ;  /* 0x0000009b319b7220 */ /* 0x000fc60000410000 */
[-C--:B------:R-:W-:Y:S01]  /*7950*/  FFMA.FTZ R49, R49, R154.reuse, -R147 ;  /* 0x0000009a31317223 */ /* 0x080fe20000010893 */
[----:B------:R-:W-:Y:S02]  /*7960*/  IMAD.MOV.U32 R147, RZ, RZ, R87 ;  /* 0x000000ffff937224 */ /* 0x000fe400078e0057 */
[----:B------:R-:W-:Y:S01]  /*7970*/  FFMA.FTZ R41, R41, R154, R155 ;  /* 0x0000009a29297223 */ /* 0x000fe2000001009b */
[----:B------:R-:W-:Y:S02]  /*7980*/  HADD2.F32 R155, -RZ, R176.H0_H0 ;  /* 0x200000b0ff9b7230 */ /* 0x000fe40000004100 */
[----:B------:R-:W-:Y:S01]  /*7990*/  HADD2.F32 R91, -RZ, R148.H0_H0 ;  /* 0x20000094ff5b7230 */ /* 0x000fe20000004100 */
[----:B------:R-:W-:Y:S01]  /*79a0*/  F2FP.F16.F32.PACK_AB R85, R49, R85 ;  /* 0x000000553155723e */ /* 0x000fe200000000ff */
[----:B------:R-:W-:Y:S01]  /*79b0*/  HADD2.F32 R156, -RZ, R147.H0_H0 ;  /* 0x20000093ff9c7230 */ /* 0x000fe20000004100 */
[----:B------:R-:W-:Y:S01]  /*79c0*/  F2FP.F16.F32.PACK_AB R89, R41, R89 ;  /* 0x000000592959723e */ /* 0x000fe200000000ff */
[----:B------:R-:W-:-:S02]  /*79d0*/  HADD2.F32 R154, -RZ, R175.H0_H0 ;  /* 0x200000afff9a7230 */ /* 0x000fc40000004100 */
[CC--:B------:R-:W-:Y:S01]  /*79e0*/  FMUL.FTZ R87, R91.reuse, R155.reuse ;  /* 0x0000009b5b577220 */ /* 0x0c0fe20000410000 */
[----:B------:R-:W-:Y:S02]  /*79f0*/  HADD2.F32 R147, -RZ, R147.H1_H1 ;  /* 0x30000093ff937230 */ /* 0x000fe40000004100 */
[C---:B------:R-:W-:Y:S01]  /*7a00*/  FMUL.FTZ R155, R156.reuse, R155 ;  /* 0x0000009b9c9b7220 */ /* 0x040fe20000410000 */
[-C--:B------:R-:W-:Y:S01]  /*7a10*/  FFMA.FTZ R87, R156, R154.reuse, -R87 ;  /* 0x0000009a9c577223 */ /* 0x080fe20000010857 */
[----:B------:R-:W-:Y:S02]  /*7a20*/  HADD2.F32 R156, -RZ, R176.H1_H1 ;  /* 0x300000b0ff9c7230 */ /* 0x000fe40000004100 */
[----:B------:R-:W-:Y:S01]  /*7a30*/  FFMA.FTZ R91, R91, R154, R155 ;  /* 0x0000009a5b5b7223 */ /* 0x000fe2000001009b */
[----:B------:R-:W-:Y:S02]  /*7a40*/  SHF.R.U32.HI R154, RZ, 0x10, R43 ;  /* 0x00000010ff9a7819 */ /* 0x000fe4000001162b */
[----:B------:R-:W-:-:S02]  /*7a50*/  SHF.R.U64 R43, R50, 0x10, R51 ;  /* 0x00000010322b7819 */ /* 0x000fc40000001233 */
[----:B------:R-:W-:Y:S01]  /*7a60*/  SHF.R.U32.HI R50, RZ, 0x10, R51 ;  /* 0x00000010ff327819 */ /* 0x000fe20000011633 */
[----:B------:R-:W-:Y:S02]  /*7a70*/  HADD2.F32 R51, -RZ, R148.H1_H1 ;  /* 0x30000094ff337230 */ /* 0x000fe40000004100 */
[----:B------:R-:W-:Y:S02]  /*7a80*/  HADD2.F32 R154, -RZ, R154.H0_H0 ;  /* 0x2000009aff9a7230 */ /* 0x000fe40000004100 */
[----:B------:R-:W-:Y:S02]  /*7a90*/  HADD2.F32 R148, -RZ, R50.H0_H0 ;  /* 0x20000032ff947230 */ /* 0x000fe40000004100 */
[----:B------:R-:W-:-:S03]  /*7aa0*/  HADD2.F32 R43, -RZ, R43.H0_H0 ;  /* 0x2000002bff2b7230 */ /* 0x000fc60000004100 */
[----:B------:R-:W-:-:S04]  /*7ab0*/  FMUL.FTZ R50, R51, R148 ;  /* 0x0000009433327220 */ /* 0x000fc80000410000 */
[C---:B------:R-:W-:Y:S01]  /*7ac0*/  FFMA.FTZ R50, R147.reuse, R154, -R50 ;  /* 0x0000009a93327223 */ /* 0x040fe20000010832 */
        /* <DEDUP_REMOVED lines=37> */
[----:B------:R-:W-:Y:S02]  /*7d20*/  F2FP.F16.F32.PACK_AB R43, R43, R156 ;  /* 0x0000009c2b2b723e */ /* 0x000fe400000000ff */
[----:B------:R-:W-:-:S03]  /*7d30*/  MOV R86, R155 ;  /* 0x0000009b00567202 */ /* 0x000fc60000000f00 */
[----:B------:R-:W-:-:S07]  /*7d40*/  IMAD.MOV.U32 R90, RZ, RZ, R43 ;  /* 0x000000ffff5a7224 */ /* 0x000fce00078e002b */
.L_x_2714:
[----:B------:R-:W-:Y:S05]  /*7d50*/  BSYNC B3 ;  /* 0x0000000000037941 */ /* 0x000fea0003800000 */
.L_x_2713:
        /* <DEDUP_REMOVED lines=10> */
[----:B--2---:R2:W-:Y:S01]  /*7e00*/  STG.E.128 desc[UR4][R40.64], R84 ;  /* 0x0000005428007986 */ /* 0x0045e2000c101d04 */
[----:B------:R-:W-:-:S05]  /*7e10*/  @!P4 LEA.HI.X R43, R146, R117, R43, 0x1, P5 ;  /* 0x00000075922bc211 */ /* 0x000fca00028f0c2b */
[----:B0-----:R2:W-:Y:S04]  /*7e20*/  @!P4 STG.E.128 desc[UR4][R42.64], R88 ;  /* 0x000000582a00c986 */ /* 0x0015e8000c101d04 */
.L_x_2712:
[----:B------:R-:W-:Y:S05]  /*7e30*/  BSYNC B2 ;  /* 0x0000000000027941 */ /* 0x000fea0003800000 */
.L_x_2711:
[----:B------:R-:W-:-:S13]  /*7e40*/  ISETP.NE.AND P4, PT, R10, RZ, PT ;  /* 0x000000ff0a00720c */ /* 0x000fda0003f85270 */
[----:B------:R-:W-:Y:S05]  /*7e50*/  @!P4 BRA `(.L_x_2710) ;  /* 0x0000000400fcc947 */ /* 0x000fea0003800000 */
[----:B--2---:R-:W-:Y:S01]  /*7e60*/  SEL R40, R115, R142, !P1 ;  /* 0x0000008e73287207 */ /* 0x004fe20004800000 */
        /* <DEDUP_REMOVED lines=64> */
[----:B------:R-:W-:Y:S01]  /*8270*/  HADD2.F32 R85, -RZ, R85.H0_H0 ;  /* 0x20000055ff557230 */ /* 0x000fe20000004100 */
[----:B------:R-:W-:Y:S01]  /*8280*/  MOV R41, R44 ;  /* 0x0000002c00297202 */ /* 0x000fe20000000f00 */
[----:B------:R-:W-:-:S02]  /*8290*/  HADD2.F32 R39, -RZ, R39.H0_H0 ;  /* 0x20000027ff277230 */ /* 0x000fc40000004100 */
[----:B------:R-:W-:-:S05]  /*82a0*/  HADD2.F32 R47, -RZ, R47.H0_H0 ;  /* 0x2000002fff2f7230 */ /* 0x000fca0000004100 */
        /* <DEDUP_REMOVED lines=39> */
[----:B------:R-:W-:Y:S01]  /*8520*/  F2FP.F16.F32.PACK_AB R45, R45, R48 ;  /* 0x000000302d2d723e */ /* 0x000fe200000000ff */
[----:B------:R-:W-:Y:S01]  /*8530*/  IMAD.MOV.U32 R48, RZ, RZ, R88 ;  /* 0x000000ffff307224 */ /* 0x000fe200078e0058 */
[----:B------:R-:W-:-:S03]  /*8540*/  F2FP.F16.F32.PACK_AB R39, R39, R85 ;  /* 0x000000552727723e */ /* 0x000fc600000000ff */
[----:B------:R-:W-:Y:S01]  /*8550*/  IMAD.MOV.U32 R42, RZ, RZ, R45 ;  /* 0x000000ffff2a7224 */ /* 0x000fe200078e002d */
[----:B------:R-:W-:-:S07]  /*8560*/  MOV R50, R39 ;  /* 0x0000002700327202 */ /* 0x000fce0000000f00 */
.L_x_2716:
[----:B------:R-:W-:Y:S05]  /*8570*/  BSYNC B2 ;  /* 0x0000000000027941 */ /* 0x000fea0003800000 */
.L_x_2715:
        /* <DEDUP_REMOVED lines=13> */
.L_x_2710:
[----:B------:R-:W-:Y:S05]  /*8650*/  BSYNC B1 ;  /* 0x0000000000017941 */ /* 0x000fea0003800000 */
.L_x_2709:
[----:B---3--:R-:W3:Y:S01]  /*8660*/  LDL R36, [R1+0x10] ;  /* 0x0000100001247983 */ /* 0x008ee20000100800 */
[----:B------:R-:W-:Y:S01]  /*8670*/  BSSY B1, `(.L_x_2717) ;  /* 0x0000106000017945 */ /* 0x000fe20003800000 */
[----:B---3--:R-:W-:-:S13]  /*8680*/  LOP3.LUT P4, RZ, R36, 0x1, RZ, 0xc0, !PT ;  /* 0x0000000124ff7812 */ /* 0x008fda000788c0ff */
[----:B------:R-:W-:Y:S05]  /*8690*/  @P4 BRA `(.L_x_2718) ;  /* 0x00000010000c4947 */ /* 0x000fea0003800000 */
[----:B------:R-:W-:Y:S01]  /*86a0*/  ISETP.NE.AND P4, PT, R26, RZ, PT ;  /* 0x000000ff1a00720c */ /* 0x000fe20003f85270 */
[----:B------:R-:W-:Y:S01]  /*86b0*/  VIADD R36, R212, 0x20 ;  /* 0x00000020d4247836 */ /* 0x000fe20000000000 */
[----:B------:R-:W-:Y:S01]  /*86c0*/  BSSY B2, `(.L_x_2719) ;  /* 0x0000082000027945 */ /* 0x000fe20003800000 */
[-C--:B--2---:R-:W-:Y:S02]  /*86d0*/  IMAD R48, R141, R126.reuse, RZ ;  /* 0x0000007e8d307224 */ /* 0x084fe400078e02ff */
[----:B------:R-:W-:-:S04]  /*86e0*/  IMAD.WIDE.U32 R44, R36, R126, R124 ;  /* 0x0000007e242c7225 */ /* 0x000fc800078e007c */
[----:B------:R-:W-:-:S04]  /*86f0*/  IMAD R48, R36, R127, R48 ;  /* 0x0000007f24307224 */ /* 0x000fc800078e0230 */
        /* <DEDUP_REMOVED lines=26> */
[----:B0-----:R-:W-:Y:S02]  /*88a0*/  HADD2.F32 R47, -RZ, R41.H0_H0 ;  /* 0x20000029ff2f7230 */ /* 0x001fe40000004100 */
[----:B--2---:R-:W-:Y:S02]  /*88b0*/  HADD2.F32 R51, -RZ, R37.H0_H0 ;  /* 0x20000025ff337230 */ /* 0x004fe40000004100 */
        /* <DEDUP_REMOVED lines=81> */
[----:B------:R-:W-:Y:S01]  /*8dd0*/  MOV R43, R50 ;  /* 0x00000032002b7202 */ /* 0x000fe20000000f00 */
[----:B------:R-:W-:Y:S02]  /*8de0*/  IMAD.MOV.U32 R38, RZ, RZ, R49 ;  /* 0x000000ffff267224 */ /* 0x000fe400078e0031 */
[----:B------:R-:W-:-:S07]  /*8df0*/  IMAD.MOV.U32 R42, RZ, RZ, R56 ;  /* 0x000000ffff2a7224 */ /* 0x000fce00078e0038 */
.L_x_2722:
[----:B------:R-:W-:Y:S05]  /*8e00*/  BSYNC B3 ;  /* 0x0000000000037941 */ /* 0x000fea0003800000 */
.L_x_2721:
        /* <DEDUP_REMOVED lines=13> */
.L_x_2720:
[----:B------:R-:W-:Y:S05]  /*8ee0*/  BSYNC B2 ;  /* 0x0000000000027941 */ /* 0x000fea0003800000 */
.L_x_2719:
[----:B------:R-:W-:-:S13]  /*8ef0*/  ISETP.NE.AND P4, PT, R10, RZ, PT ;  /* 0x000000ff0a00720c */ /* 0x000fda0003f85270 */
[----:B------:R-:W-:Y:S05]  /*8f00*/  @!P4 BRA `(.L_x_2718) ;  /* 0x0000000400f0c947 */ /* 0x000fea0003800000 */
[----:B0-----:R-:W-:Y:S01]  /*8f10*/  SEL R36, R115, R142, !P1 ;  /* 0x0000008e73247207 */ /* 0x001fe20004800000 */
        /* <DEDUP_REMOVED lines=81> */
[-C--:B------:R-:W-:Y:S01]  /*9430*/  FFMA.FTZ R55, R54, R162.reuse, -R55 ;  /* 0x000000a236377223 */ /* 0x080fe20000010837 */
[----:B------:R-:W-:Y:S01]  /*9440*/  MOV R39, R53 ;  /* 0x0000003500277202 */ /* 0x000fe20000000f00 */
        /* <DEDUP_REMOVED lines=23> */
[----:B------:R-:W-:Y:S02]  /*95c0*/  IMAD.MOV.U32 R38, RZ, RZ, R49 ;  /* 0x000000ffff267224 */ /* 0x000fe400078e0031 */
[----:B------:R-:W-:Y:S02]  /*95d0*/  IMAD.MOV.U32 R42, RZ, RZ, R52 ;  /* 0x000000ffff2a7224 */ /* 0x000fe400078e0034 */
[----:B------:R-:W-:-:S07]  /*95e0*/  IMAD.MOV.U32 R43, RZ, RZ, R50 ;  /* 0x000000ffff2b7224 */ /* 0x000fce00078e0032 */
.L_x_2724:
[----:B------:R-:W-:Y:S05]  /*95f0*/  BSYNC B2 ;  /* 0x0000000000027941 */ /* 0x000fea0003800000 */
.L_x_2723:
        /* <DEDUP_REMOVED lines=13> */
.L_x_2718:
[----:B------:R-:W-:Y:S05]  /*96d0*/  BSYNC B1 ;  /* 0x0000000000017941 */ /* 0x000fea0003800000 */
.L_x_2717:
[----:B0--3--:R-:W-:Y:S02]  /*96e0*/  VIADD R37, R212, 0x40 ;  /* 0x00000040d4257836 */ /* 0x009fe40000000000 */
[-C--:B--2---:R-:W-:Y:S02]  /*96f0*/  IMAD R36, R139, R126.reuse, RZ ;  /* 0x0000007e8b247224 */ /* 0x084fe400078e02ff */
        /* <DEDUP_REMOVED lines=62> */
[----:B------:R-:W-:Y:S01]  /*9ae0*/  HADD2.F32 R80, -RZ, R80.H0_H0 ;  /* 0x20000050ff507230 */ /* 0x000fe20000004100 */
[----:B------:R-:W-:Y:S01]  /*9af0*/  MOV R37, R41 ;  /* 0x0000002900257202 */ /* 0x000fe20000000f00 */
        /* <DEDUP_REMOVED lines=17> */
[----:B------:R-:W-:-:S03]  /*9c10*/  IMAD.MOV.U32 R41, RZ, RZ, R44 ;  /* 0x000000ffff297224 */ /* 0x000fc600078e002c */
[----:B------:R-:W-:Y:S01]  /*9c20*/  FFMA.FTZ R39, R43, R74, R39 ;  /* 0x0000004a2b277223 */ /* 0x000fe20000010027 */
[--C-:B------:R-:W-:Y:S01]  /*9c30*/  HADD2.F32 R43, -RZ, R40.reuse.H0_H0 ;  /* 0x20000028ff2b7230 */ /* 0x100fe20000004100 */
[----:B------:R-:W-:Y:S01]  /*9c40*/  F2FP.F16.F32.PACK_AB R52, R52, R53 ;  /* 0x000000353434723e */ /* 0x000fe200000000ff */
[----:B------:R-:W-:Y:S02]  /*9c50*/  HADD2.F32 R40, -RZ, R40.H1_H1 ;  /* 0x30000028ff287230 */ /* 0x000fe40000004100 */
[----:B------:R-:W-:Y:S01]  /*9c60*/  F2FP.F16.F32.PACK_AB R48, R39, R48 ;  /* 0x000000302730723e */ /* 0x000fe200000000ff */
[CC--:B------:R-:W-:Y:S01]  /*9c70*/  FMUL.FTZ R55, R43.reuse, R160.reuse ;  /* 0x000000a02b377220 */ /* 0x0c0fe20000410000 */
[C---:B------:R-:W-:Y:S01]  /*9c80*/  FMUL.FTZ R160, R54.reuse, R160 ;  /* 0x000000a036a07220 */ /* 0x040fe20000410000 */
[----:B------:R-:W-:Y:S02]  /*9c90*/  IMAD.MOV.U32 R39, RZ, RZ, R52 ;  /* 0x000000ffff277224 */ /* 0x000fe400078e0034 */
        /* <DEDUP_REMOVED lines=27> */
.L_x_2728:
[----:B------:R-:W-:Y:S05]  /*9e50*/  BSYNC B2 ;  /* 0x0000000000027941 */ /* 0x000fea0003800000 */
.L_x_2727:
[----:B------:R-:W-:Y:S01]  /*9e60*/  IADD3 R45, P3, P4, R96, R124, R13 ;  /* 0x0000007c602d7210 */ /* 0x000fe20007c7e00d */
[----:B------:R-:W-:-:S03]  /*9e70*/  ULDC.64 UR4, c[0x0][0x208] ;  /* 0x0000820000047ab9 */ /* 0x000fc60000000a00 */
[----:B------:R-:W-:Y:S02]  /*9e80*/  IADD3.X R48, R92, R46, R7, P3, P4 ;  /* 0x0000002e5c307210 */ /* 0x000fe40001fe8407 */
[----:B------:R-:W-:-:S04]  /*9e90*/  LEA R44, P3, R45, R116, 0x1 ;  /* 0x000000742d2c7211 */ /* 0x000fc800078608ff */
[----:B------:R-:W-:Y:S02]  /*9ea0*/  LEA.HI.X R45, R45, R117, R48, 0x1, P3 ;  /* 0x000000752d2d7211 */ /* 0x000fe400018f0c30 */
[----:B------:R-:W-:-:S03]  /*9eb0*/  ISETP.GE.AND P3, PT, R47, R140, PT ;  /* 0x0000008c2f00720c */ /* 0x000fc60003f66270 */
[----:B--2---:R2:W-:Y:S10]  /*9ec0*/  STG.E.128 desc[UR4][R44.64], R36 ;  /* 0x000000242c007986 */ /* 0x0045f4000c101d04 */
[----:B--2---:R-:W-:-:S02]  /*9ed0*/  @!P3 SHF.R.S32.HI R37, RZ, 0x1f, R47 ;  /* 0x0000001fff25b819 */ /* 0x004fc4000001142f */
[----:B------:R-:W-:-:S04]  /*9ee0*/  @!P3 IADD3 R47, P4, P5, R96, R124, R47 ;  /* 0x0000007c602fb210 */ /* 0x000fc80007d9e02f */
[----:B------:R-:W-:Y:S02]  /*9ef0*/  @!P3 IADD3.X R37, R92, R46, R37, P4, P5 ;  /* 0x0000002e5c25b210 */ /* 0x000fe400027ea425 */
[----:B------:R-:W-:-:S04]  /*9f00*/  @!P3 LEA R36, P4, R47, R116, 0x1 ;  /* 0x000000742f24b211 */ /* 0x000fc800078808ff */
[----:B------:R-:W-:-:S05]  /*9f10*/  @!P3 LEA.HI.X R37, R47, R117, R37, 0x1, P4 ;  /* 0x000000752f25b211 */ /* 0x000fca00020f0c25 */
[----:B0-----:R0:W-:Y:S04]  /*9f20*/  @!P3 STG.E.128 desc[UR4][R36.64], R40 ;  /* 0x000000282400b986 */ /* 0x0011e8000c101d04 */
.L_x_2726:
[----:B------:R-:W-:Y:S05]  /*9f30*/  BSYNC B1 ;  /* 0x0000000000017941 */ /* 0x000fea0003800000 */
.L_x_2725:
[----:B------:R-:W-:-:S13]  /*9f40*/  ISETP.NE.AND P3, PT, R10, RZ, PT ;  /* 0x000000ff0a00720c */ /* 0x000fda0003f65270 */
[----:B------:R-:W-:Y:S05]  /*9f50*/  @!P3 BRA `(.L_x_2685) ;  /* 0x0000000c0000b947 */ /* 0x000fea0003800000 */
[----:B------:R-:W-:Y:S01]  /*9f60*/  SEL R142, R115, R142, !P1 ;  /* 0x0000008e738e7207 */ /* 0x000fe20004800000 */
[----:B------:R-:W-:Y:S01]  /*9f70*/  BSSY B1, `(.L_x_2729) ;  /* 0x000006d000017945 */ /* 0x000fe20003800000 */
[----:B------:R-:W-:Y:S02]  /*9f80*/  SHF.R.U32.HI R38, RZ, 0x3, R222 ;  /* 0x00000003ff267819 */ /* 0x000fe400000116de */
[----:B0-----:R-:W-:Y:S02]  /*9f90*/  SHF.R.S32.HI R36, RZ, 0x1f, R142 ;  /* 0x0000001fff247819 */ /* 0x001fe4000001148e */
        /* <DEDUP_REMOVED lines=10> */
[----:B------:R-:W-:Y:S02]  /*a040*/  IMAD.IADD R37, R37, 0x1, R36 ;  /* 0x0000000125257824 */ /* 0x000fe400078e0224 */
[C---:B------:R-:W-:Y:S02]  /*a050*/  IMAD R36, R17.reuse, 0x5000, R131 ;  /* 0x0000500011247824 */ /* 0x040fe400078e0283 */
[----:B------:R-:W-:Y:S02]  /*a060*/  IMAD R40, R17, 0x5000, R37 ;  /* 0x0000500011287824 */ /* 0x000fe400078e0225 */
[----:B------:R-:W-:-:S03]  /*a070*/  IMAD R36, R36, 0x2, R16 ;  /* 0x0000000224247824 */ /* 0x000fc600078e0210 */
[----:B------:R-:W-:-:S03]  /*a080*/  LEA R40, R40, R16, 0x1 ;  /* 0x0000001028287211 */ /* 0x000fc600078e08ff */
[----:B------:R-:W0:Y:S04]  /*a090*/  LDS.128 R36, [R36+0x24400] ;  /* 0x0244000024247984 */ /* 0x000e280000000c00 */
[----:B------:R-:W2:Y:S01]  /*a0a0*/  LDS.128 R40, [R40+0x24400] ;  /* 0x0244000028287984 */ /* 0x000ea20000000c00 */
[----:B------:R-:W-:Y:S05]  /*a0b0*/  @P3 BRA `(.L_x_2730) ;  /* 0x0000000400603947 */ /* 0x000fea0003800000 */
[----:B------:R-:W-:Y:S01]  /*a0c0*/  HADD2.F32 R49, -RZ, R149.H0_H0 ;  /* 0x20000095ff317230 */ /* 0x000fe20000004100 */
[----:B------:R-:W-:Y:S01]  /*a0d0*/  SHF.R.U64 R76, R76, 0x10, R77 ;  /* 0x000000104c4c7819 */ /* 0x000fe2000000124d */
[----:B--2---:R-:W-:Y:S01]  /*a0e0*/  HADD2.F32 R44, -RZ, R41.H0_H0 ;  /* 0x20000029ff2c7230 */ /* 0x004fe20000004100 */
[----:B------:R-:W-:Y:S01]  /*a0f0*/  SHF.R.U64 R68, R68, 0x10, R69 ;  /* 0x0000001044447819 */ /* 0x000fe20000001245 */
[----:B0-----:R-:W-:Y:S01]  /*a100*/  HADD2.F32 R45, -RZ, R37.H0_H0 ;  /* 0x20000025ff2d7230 */ /* 0x001fe20000004100 */
[----:B------:R-:W-:Y:S01]  /*a110*/  SHF.R.U64 R78, R78, 0x10, R79 ;  /* 0x000000104e4e7819 */ /* 0x000fe2000000124f */
[----:B------:R-:W-:Y:S02]  /*a120*/  HADD2.F32 R48, -RZ, R151.H0_H0 ;  /* 0x20000097ff307230 */ /* 0x000fe40000004100 */
[-C--:B------:R-:W-:Y:S01]  /*a130*/  FMUL.FTZ R50, R44, R49.reuse ;  /* 0x000000312c327220 */ /* 0x080fe20000410000 */
[----:B------:R-:W-:Y:S02]  /*a140*/  HADD2.F32 R149, -RZ, R149.H1_H1 ;  /* 0x30000095ff957230 */ /* 0x000fe40000004100 */
[----:B------:R-:W-:Y:S01]  /*a150*/  FMUL.FTZ R49, R45, R49 ;  /* 0x000000312d317220 */ /* 0x000fe20000410000 */
[----:B------:R-:W-:-:S02]  /*a160*/  HADD2.F32 R151, -RZ, R151.H1_H1 ;  /* 0x30000097ff977230 */ /* 0x000fc40000004100 */
        /* <DEDUP_REMOVED lines=15> */
[----:B------:R-:W-:Y:S02]  /*a260*/  HADD2.F32 R50, -RZ, R150.H0_H0 ;  /* 0x20000096ff327230 */ /* 0x000fe40000004100 */
[----:B------:R-:W-:Y:S01]  /*a270*/  FFMA.FTZ R37, R48, R37, R51 ;  /* 0x0000002530257223 */ /* 0x000fe20000010033 */
[----:B------:R-:W-:-:S02]  /*a280*/  HADD2.F32 R48, -RZ, R43.H0_H0 ;  /* 0x2000002bff307230 */ /* 0x000fc40000004100 */
[----:B------:R-:W-:Y:S01]  /*a290*/  HADD2.F32 R49, -RZ, R39.H0_H0 ;  /* 0x20000027ff317230 */ /* 0x000fe20000004100 */
[----:B------:R-:W-:Y:S01]  /*a2a0*/  F2FP.F16.F32.PACK_AB R41, R41, R45 ;  /* 0x0000002d2929723e */ /* 0x000fe200000000ff */
[----:B------:R-:W-:Y:S02]  /*a2b0*/  HADD2.F32 R51, -RZ, R153.H0_H0 ;  /* 0x20000099ff337230 */ /* 0x000fe40000004100 */
        /* <DEDUP_REMOVED lines=8> */
[----:B------:R-:W-:Y:S01]  /*a340*/  HADD2.F32 R150, -RZ, R150.H1_H1 ;  /* 0x30000096ff967230 */ /* 0x000fe20000004100 */
[----:B------:R-:W-:Y:S01]  /*a350*/  F2FP.F16.F32.PACK_AB R44, R37, R44 ;  /* 0x0000002c252c723e */ /* 0x000fe200000000ff */
[----:B------:R-:W-:-:S02]  /*a360*/  HADD2.F32 R49, -RZ, R49.H0_H0 ;  /* 0x20000031ff317230 */ /* 0x000fc40000004100 */
[----:B------:R-:W-:Y:S02]  /*a370*/  HADD2.F32 R48, -RZ, R48.H0_H0 ;  /* 0x20000030ff307230 */ /* 0x000fe40000004100 */
[----:B------:R-:W-:Y:S02]  /*a380*/  HADD2.F32 R153, -RZ, R153.H1_H1 ;  /* 0x30000099ff997230 */ /* 0x000fe40000004100 */
        /* <DEDUP_REMOVED lines=39> */
[----:B------:R-:W-:Y:S01]  /*a600*/  IMAD.MOV.U32 R39, RZ, RZ, R51 ;  /* 0x000000ffff277224 */ /* 0x000fe200078e0033 */
[----:B------:R-:W-:Y:S01]  /*a610*/  MOV R38, R43 ;  /* 0x0000002b00267202 */ /* 0x000fe20000000f00 */
[----:B------:R-:W-:Y:S02]  /*a620*/  IMAD.MOV.U32 R43, RZ, RZ, R48 ;  /* 0x000000ffff2b7224 */ /* 0x000fe400078e0030 */
[----:B------:R-:W-:-:S07]  /*a630*/  IMAD.MOV.U32 R42, RZ, RZ, R78 ;  /* 0x000000ffff2a7224 */ /* 0x000fce00078e004e */
.L_x_2730:
[----:B------:R-:W-:Y:S05]  /*a640*/  BSYNC B1 ;  /* 0x0000000000017941 */ /* 0x000fea0003800000 */
.L_x_2729:
[----:B------:R-:W-:Y:S01]  /*a650*/  IADD3 R45, P3, P4, R96, R124, R11 ;  /* 0x0000007c602d7210 */ /* 0x000fe20007c7e00b */
[----:B------:R-:W-:-:S03]  /*a660*/  ULDC.64 UR4, c[0x0][0x208] ;  /* 0x0000820000047ab9 */ /* 0x000fc60000000a00 */
[----:B------:R-:W-:Y:S02]  /*a670*/  IADD3.X R48, R92, R46, R6, P3, P4 ;  /* 0x0000002e5c307210 */ /* 0x000fe40001fe8406 */
[----:B------:R-:W-:-:S04]  /*a680*/  LEA R44, P3, R45, R116, 0x1 ;  /* 0x000000742d2c7211 */ /* 0x000fc800078608ff */
[----:B------:R-:W-:Y:S02]  /*a690*/  LEA.HI.X R45, R45, R117, R48, 0x1, P3 ;  /* 0x000000752d2d7211 */ /* 0x000fe400018f0c30 */
[----:B------:R-:W-:-:S03]  /*a6a0*/  ISETP.GE.AND P3, PT, R47, R140, PT ;  /* 0x0000008c2f00720c */ /* 0x000fc60003f66270 */
        /* <DEDUP_REMOVED lines=10> */
.L_x_2642:
[----:B------:R-:W2:Y:S02]  /*a750*/  LDL R36, [R1+0x5c] ;  /* 0x00005c0001247983 */ /* 0x000ea40000100800 */
[----:B--2---:R-:W-:-:S13]  /*a760*/  R2UR UR4, R36 ;  /* 0x00000000240472ca */ /* 0x004fda00000e0000 */
[----:B------:R-:W-:-:S06]  /*a770*/  UISETP.NE.AND UP0, UPT, UR4, 0x3, UPT ;  /* 0x000000030400788c */ /* 0x000fcc000bf05270 */
[----:B------:R-:W-:-:S13]  /*a780*/  PLOP3.LUT P2, PT, PT, PT, UP0, 0x80, 0x0 ;  /* 0x000000000000781c */ /* 0x000fda0003f4f008 */
[----:B------:R-:W-:Y:S05]  /*a790*/  @!P2 BRA `(.L_x_2731) ;  /* 0x000000000004a947 */ /* 0x000fea0003800000 */
[----:B------:R-:W-:Y:S01]  /*a7a0*/  BPT.TRAP 0x1 ;  /* 0x000000040000795c */ /* 0x000fe20000300000 */
.L_x_2731:
[----:B------:R-:W-:Y:S01]  /*a7b0*/  IMAD R0, R17, 0x8, R16 ;  /* 0x0000000811007824 */ /* 0x000fe200078e0210 */
[----:B------:R-:W-:Y:S01]  /*a7c0*/  SHF.L.U32 R114, R219, 0x1f, RZ ;  /* 0x0000001fdb727819 */ /* 0x000fe200000006ff */
[----:B------:R-:W-:Y:S01]  /*a7d0*/  IMAD R3, R24, -0x50, R2 ;  /* 0xffffffb018037824 */ /* 0x000fe200078e0202 */
[----:B------:R-:W-:Y:S02]  /*a7e0*/  BSSY B1, `(.L_x_2732) ;  /* 0x0000005000017945 */ /* 0x000fe40003800000 */
[----:B------:R-:W1:Y:S02]  /*a7f0*/  SYNCS.PHASECHK.TRANS64.TRYWAIT P3, [R0+URZ+0x38890], R114 ;  /* 0x03889072000075a7 */ /* 0x000e64000806017f */
[----:B------:R-:W-:-:S04]  /*a800*/  VIMNMX R3, R3, 0x50, PT ;  /* 0x0000005003037848 */ /* 0x000fc80003fe0100 */
[----:B------:R-:W-:Y:S01]  /*a810*/  ISETP.GE.AND P4, PT, R212, R3, PT ;  /* 0x00000003d400720c */ /* 0x000fe20003f86270 */
[----:B-1----:R-:W-:-:S12]  /*a820*/  @!P3 BRA `(.L_x_2733) ;  /* 0x000002980080b947 */ /* 0x002fd80003800000 */
.L_x_3081:
[----:B------:R-:W-:Y:S05]  /*a830*/  BSYNC B1 ;  /* 0x0000000000017941 */ /* 0x000fea0003800000 */
.L_x_2732:
[----:B------:R-:W-:Y:S04]  /*a840*/  BSSY B1, `(.L_x_2734) ;  /* 0x000000f000017945 */ /* 0x000fe80003800000 */
[----:B------:R-:W-:Y:S05]  /*a850*/  @P4 BRA `(.L_x_2735) ;  /* 0x0000000000344947 */ /* 0x000fea0003800000 */
[----:B------:R-:W-:Y:S01]  /*a860*/  ISETP.NE.AND P5, PT, R26, RZ, PT ;  /* 0x000000ff1a00720c */ /* 0x000fe20003fa5270 */
[----:B------:R-:W-:Y:S01]  /*a870*/  ULDC.64 UR4, c[0x0][0x208] ;  /* 0x0000820000047ab9 */ /* 0x000fe20000000a00 */
[----:B------:R-:W-:Y:S02]  /*a880*/  ISETP.NE.AND P4, PT, R10, RZ, PT ;  /* 0x000000ff0a00720c */ /* 0x000fe40003f85270 */
[----:B------:R-:W-:-:S09]  /*a890*/  ISETP.NE.AND P3, PT, R9, RZ, PT ;  /* 0x000000ff0900720c */ /* 0x000fd20003f65270 */
[----:B------:R-:W2:Y:S04]  /*a8a0*/  @P5 LDS.128 R36, [R4+0x24400] ;  /* 0x0244000004245984 */ /* 0x000ea80000000c00 */
[----:B0-----:R-:W0:Y:S04]  /*a8b0*/  @P3 LDS.128 R40, [R4+0x29400] ;  /* 0x0294000004283984 */ /* 0x001e280000000c00 */
[----:B--2---:R-:W-:Y:S01]  /*a8c0*/  @P5 STG.E.128 desc[UR4][R60.64], R36 ;  /* 0x000000243c005986 */ /* 0x004fe2000c101d04 */
[----:B------:R-:W-:-:S03]  /*a8d0*/  ISETP.NE.AND P5, PT, R8, RZ, PT ;  /* 0x000000ff0800720c */ /* 0x000fc60003fa5270 */
[----:B------:R-:W2:Y:S04]  /*a8e0*/  @P4 LDS.128 R36, [R4+0x26c00] ;  /* 0x026c000004244984 */ /* 0x000ea80000000c00 */
[----:B0-----:R-:W-:Y:S06]  /*a8f0*/  @P3 STG.E.128 desc[UR4][R60.64+0x100], R40 ;  /* 0x000100283c003986 */ /* 0x001fec000c101d04 */
[----:B------:R-:W0:Y:S04]  /*a900*/  @P5 LDS.128 R44, [R4+0x2bc00] ;  /* 0x02bc0000042c5984 */ /* 0x000e280000000c00 */
[----:B--2---:R2:W-:Y:S04]  /*a910*/  @P4 STG.E.128 desc[UR4][R60.64+0x80], R36 ;  /* 0x000080243c004986 */ /* 0x0045e8000c101d04 */
[----:B0-----:R2:W-:Y:S02]  /*a920*/  @P5 STG.E.128 desc[UR4][R60.64+0x180], R44 ;  /* 0x0001802c3c005986 */ /* 0x0015e4000c101d04 */
.L_x_2735:
[----:B------:R-:W-:Y:S05]  /*a930*/  BSYNC B1 ;  /* 0x0000000000017941 */ /* 0x000fea0003800000 */
.L_x_2734:
[----:B--2---:R-:W-:Y:S01]  /*a940*/  IADD3 R36, R212, 0x20, RZ ;  /* 0x00000020d4247810 */ /* 0x004fe20007ffe0ff */
[----:B------:R-:W-:Y:S03]  /*a950*/  BSSY B1, `(.L_x_2736) ;  /* 0x0000010000017945 */ /* 0x000fe60003800000 */
[----:B------:R-:W-:-:S13]  /*a960*/  ISETP.GE.AND P3, PT, R36, R3, PT ;  /* 0x000000032400720c */ /* 0x000fda0003f66270 */
        /* <DEDUP_REMOVED lines=14> */
.L_x_2737:
[----:B------:R-:W-:Y:S05]  /*aa50*/  BSYNC B1 ;  /* 0x0000000000017941 */ /* 0x000fea0003800000 */
.L_x_2736:
[----:B--2---:R-:W-:-:S05]  /*aa60*/  VIADD R36, R212, 0x40 ;  /* 0x00000040d4247836 */ /* 0x004fca0000000000 */
        /* <DEDUP_REMOVED lines=15> */
.L_x_2685:
[----:B------:R-:W-:Y:S05]  /*ab60*/  BSYNC B0 ;  /* 0x0000000000007941 */ /* 0x000fea0003800000 */
.L_x_2641:
[----:B01234-:R-:W0:Y:S01]  /*ab70*/  S2R R36, SR_TID.X ;  /* 0x0000000000247919 */ /* 0x01fe220000002100 */
[----:B------:R-:W-:Y:S01]  /*ab80*/  @!PT LDS RZ, [RZ] ;  /* 0x00000000fffff984 */ /* 0x000fe20000000800 */
[----:B------:R-:W-:Y:S01]  /*ab90*/  @!PT LDS RZ, [RZ] ;  /* 0x00000000fffff984 */ /* 0x000fe20000000800 */
[----:B------:R-:W-:Y:S01]  /*aba0*/  @!PT LDS RZ, [RZ] ;  /* 0x00000000fffff984 */ /* 0x000fe20000000800 */
[----:B------:R-:W-:Y:S01]  /*abb0*/  @!PT LDS RZ, [RZ] ;  /* 0x00000000fffff984 */ /* 0x000fe20000000800 */
[----:B------:R1:W-:Y:S06]  /*abc0*/  MEMBAR.ALL.CTA ;  /* 0x0000000000007992 */ /* 0x0003ec0000008000 */
[----:B-1----:R-:W1:Y:S01]  /*abd0*/  FENCE.VIEW.ASYNC.S ;  /* 0x00000000000073c6 */ /* 0x002e620000000000 */
[----:B------:R-:W-:Y:S05]  /*abe0*/  WARPSYNC.ALL ;  /* 0x0000000000007948 */ /* 0x000fea0003800000 */
[----:B------:R-:W-:Y:S01]  /*abf0*/  BSSY B0, `(.L_x_2738) ;  /* 0x0000009000007945 */ /* 0x000fe20003800000 */
[----:B0-----:R-:W-:Y:S01]  /*ac00*/  LOP3.LUT R36, R36, 0x7f, RZ, 0xc0, !PT ;  /* 0x0000007f24247812 */ /* 0x001fe200078ec0ff */
[----:B-1----:R0:W-:Y:S03]  /*ac10*/  BAR.SYNC.DEFER_BLOCKING R172, 0x80 ;  /* 0x000200ac0000751d */ /* 0x0021e60000010000 */
[----:B------:R-:W-:-:S13]  /*ac20*/  ISETP.NE.AND P3, PT, R36, RZ, PT ;  /* 0x000000ff2400720c */ /* 0x000fda0003f65270 */
[----:B------:R-:W-:-:S05]  /*ac30*/  @!P3 VIADD R36, R0, 0x388a0 ;  /* 0x000388a00024b836 */ /* 0x000fca0000000000 */
[----:B------:R-:W-:-:S04]  /*ac40*/  @!P3 PRMT R36, RZ, 0x654, R36 ;  /* 0x00000654ff24b816 */ /* 0x000fc80000000024 */
[----:B------:R0:W-:Y:S01]  /*ac50*/  @!P3 SYNCS.ARRIVE.TRANS64.RED.A1T0 RZ, [R36+URZ], RZ ;  /* 0x000000ff24ffb9a7 */ /* 0x0001e2000810043f */
[----:B------:R-:W-:Y:S05]  /*ac60*/  @!P2 BRA `(.L_x_2739) ;  /* 0x000000000004a947 */ /* 0x000fea0003800000 */
[----:B------:R-:W-:Y:S01]  /*ac70*/  BPT.TRAP 0x1 ;  /* 0x000000040000795c */ /* 0x000fe20000300000 */
.L_x_2739:
[----:B------:R-:W-:Y:S05]  /*ac80*/  BSYNC B0 ;  /* 0x0000000000007941 */ /* 0x000fea0003800000 */
.L_x_2738:
[----:B------:R-:W1:Y:S01]  /*ac90*/  SYNCS.PHASECHK.TRANS64.TRYWAIT P2, [R0+URZ+0x388b0], R114 ;  /* 0x0388b072000075a7 */ /* 0x000e62000804017f */
[----:B------:R-:W-:Y:S01]  /*aca0*/  ULDC.64 UR4, c[0x0][0x318] ;  /* 0x0000c60000047ab9 */ /* 0x000fe20000000a00 */
[----:B------:R-:W-:Y:S01]  /*acb0*/  ULDC.64 UR60, c[0x0][0x328] ;  /* 0x0000ca00003c7ab9 */ /* 0x000fe20000000a00 */
[----:B0-----:R-:W-:Y:S01]  /*acc0*/  IMAD.U32 R36, RZ, RZ, UR5 ;  /* 0x00000005ff247e24 */ /* 0x001fe2000f8e00ff */
[----:B------:R-:W-:Y:S01]  /*acd0*/  BSSY B0, `(.L_x_2740) ;  /* 0x0000007000007945 */ /* 0x000fe20003800000 */
[----:B------:R-:W-:Y:S01]  /*ace0*/  IMAD.U32 R37, RZ, RZ, UR4 ;  /* 0x00000004ff257e24 */ /* 0x000fe2000f8e00ff */
[----:B------:R-:W-:Y:S01]  /*acf0*/  ISETP.GE.AND P4, PT, R212, R3, PT ;  /* 0x00000003d400720c */ /* 0x000fe20003f86270 */
[----:B------:R-:W-:Y:S01]  /*ad00*/  IMAD.WIDE R48, R24, 0x50, R112 ;  /* 0x0000005018307825 */ /* 0x000fe200078e0270 */
[----:B------:R0:W-:Y:S04]  /*ad10*/  STL [R1+0x14], R36 ;  /* 0x0000142401007387 */ /* 0x0001e80000100800 */
[----:B------:R0:W-:Y:S02]  /*ad20*/  STL [R1+0x58], R37 ;  /* 0x0000582501007387 */ /* 0x0001e40000100800 */
[----:B01----:R-:W-:Y:S05]  /*ad30*/  @!P2 BRA `(.L_x_2741) ;  /* 0x000002940050a947 */ /* 0x003fea0003800000 */
.L_x_3082:
[----:B------:R-:W-:Y:S05]  /*ad40*/  BSYNC B0 ;  /* 0x0000000000007941 */ /* 0x000fea0003800000 */
.L_x_2740:
[----:B------:R-:W-:Y:S04]  /*ad50*/  BSSY B0, `(.L_x_2742) ;  /* 0x000001c000007945 */ /* 0x000fe80003800000 */
[----:B------:R-:W-:Y:S05]  /*ad60*/  @P4 BRA `(.L_x_2743) ;  /* 0x0000000000684947 */ /* 0x000fea0003800000 */
[----:B------:R-:W2:Y:S01]  /*ad70*/  LDL R37, [R1+0x58] ;  /* 0x0000580001257983 */ /* 0x000ea20000100800 */
[----:B------:R-:W-:-:S03]  /*ad80*/  ULDC UR6, c[0x0][0x2f4] ;  /* 0x0000bd0000067ab9 */ /* 0x000fc60000000800 */
[----:B------:R-:W3:Y:S01]  /*ad90*/  LDL R36, [R1+0x14] ;  /* 0x0000140001247983 */ /* 0x000ee20000100800 */
[----:B------:R-:W-:Y:S01]  /*ada0*/  ISETP.GE.AND P5, PT, R18, UR6, PT ;  /* 0x0000000612007c0c */ /* 0x000fe2000bfa6270 */
[----:B------:R-:W-:Y:S01]  /*adb0*/  IMAD R43, R49, UR60, RZ ;  /* 0x0000003c312b7c24 */ /* 0x000fe2000f8e02ff */
[----:B------:R-:W-:Y:S01]  /*adc0*/  MOV R40, R94 ;  /* 0x0000005e00287202 */ /* 0x000fe20000000f00 */
[----:B------:R-:W-:Y:S01]  /*add0*/  IMAD.MOV.U32 R41, RZ, RZ, R5 ;  /* 0x000000ffff297224 */ /* 0x000fe200078e0005 */
[----:B------:R-:W-:Y:S01]  /*ade0*/  ISETP.GE.AND P4, PT, R213, UR6, PT ;  /* 0x00000006d5007c0c */ /* 0x000fe2000bf86270 */
[C---:B------:R-:W-:Y:S02]  /*adf0*/  IMAD R43, R48.reuse, UR61, R43 ;  /* 0x0000003d302b7c24 */ /* 0x040fe4000f8e022b */
[----:B------:R-:W-:-:S04]  /*ae00*/  IMAD.WIDE.U32 R40, R48, UR60, R40 ;  /* 0x0000003c30287c25 */ /* 0x000fc8000f8e0028 */
[----:B------:R-:W-:Y:S01]  /*ae10*/  IMAD.IADD R41, R41, 0x1, R43 ;  /* 0x0000000129297824 */ /* 0x000fe200078e022b */
[----:B--2---:R-:W-:Y:S02]  /*ae20*/  R2UR UR4, R37 ;  /* 0x00000000250472ca */ /* 0x004fe400000e0000 */
[----:B---3--:R-:W-:Y:S02]  /*ae30*/  R2UR UR7, R36 ;  /* 0x00000000240772ca */ /* 0x008fe400000e0000 */
[----:B------:R-:W1:Y:S09]  /*ae40*/  @!P5 LDS.128 R36, [R4+0x400] ;  /* 0x000400000424d984 */ /* 0x000e720000000c00 */
[----:B------:R-:W-:Y:S01]  /*ae50*/  LEA R50, P2, R40, UR4, 0x1 ;  /* 0x0000000428327c11 */ /* 0x000fe2000f8408ff */
[----:B------:R-:W-:-:S03]  /*ae60*/  ULDC.64 UR4, c[0x0][0x208] ;  /* 0x0000820000047ab9 */ /* 0x000fc60000000a00 */
[----:B------:R-:W-:Y:S02]  /*ae70*/  LEA.HI.X R51, R40, UR7, R41, 0x1, P2 ;  /* 0x0000000728337c11 */ /* 0x000fe400090f0c29 */
[----:B------:R-:W-:-:S13]  /*ae80*/  ISETP.GE.AND P2, PT, R220, UR6, PT ;  /* 0x00000006dc007c0c */ /* 0x000fda000bf46270 */
[----:B------:R-:W2:Y:S04]  /*ae90*/  @!P2 LDS.128 R40, [R4+0x5400] ;  /* 0x005400000428a984 */ /* 0x000ea80000000c00 */
[----:B-1----:R-:W-:Y:S01]  /*aea0*/  @!P5 STG.E.128 desc[UR4][R50.64], R36 ;  /* 0x000000243200d986 */ /* 0x002fe2000c101d04 */
[----:B------:R-:W-:-:S03]  /*aeb0*/  ISETP.GE.AND P5, PT, R221, UR6, PT ;  /* 0x00000006dd007c0c */ /* 0x000fc6000bfa6270 */
[----:B------:R-:W1:Y:S10]  /*aec0*/  @!P4 LDS.128 R36, [R4+0x2c00] ;  /* 0x002c00000424c984 */ /* 0x000e740000000c00 */
[----:B------:R-:W3:Y:S04]  /*aed0*/  @!P5 LDS.128 R44, [R4+0x7c00] ;  /* 0x007c0000042cd984 */ /* 0x000ee80000000c00 */
[----:B--2---:R2:W-:Y:S04]  /*aee0*/  @!P2 STG.E.128 desc[UR4][R50.64+0x100], R40 ;  /* 0x000100283200a986 */ /* 0x0045e8000c101d04 */
[----:B-1----:R2:W-:Y:S04]  /*aef0*/  @!P4 STG.E.128 desc[UR4][R50.64+0x80], R36 ;  /* 0x000080243200c986 */ /* 0x0025e8000c101d04 */
[----:B---3--:R2:W-:Y:S02]  /*af00*/  @!P5 STG.E.128 desc[UR4][R50.64+0x180], R44 ;  /* 0x0001802c3200d986 */ /* 0x0085e4000c101d04 */
.L_x_2743:
[----:B------:R-:W-:Y:S05]  /*af10*/  BSYNC B0 ;  /* 0x0000000000007941 */ /* 0x000fea0003800000 */
.L_x_2742:
[----:B--2---:R-:W2:Y:S04]  /*af20*/  LDL R38, [R1+0x58] ;  /* 0x0000580001267983 */ /* 0x004ea80000100800 */
[----:B------:R-:W3:Y:S01]  /*af30*/  LDL R37, [R1+0x14] ;  /* 0x0000140001257983 */ /* 0x000ee20000100800 */
[----:B------:R-:W-:Y:S01]  /*af40*/  VIADD R36, R212, 0x20 ;  /* 0x00000020d4247836 */ /* 0x000fe20000000000 */
[----:B------:R-:W-:Y:S04]  /*af50*/  BSSY B0, `(.L_x_2744) ;  /* 0x000001f000007945 */ /* 0x000fe80003800000 */
[----:B------:R-:W-:Y:S01]  /*af60*/  ISETP.GE.AND P2, PT, R36, R3, PT ;  /* 0x000000032400720c */ /* 0x000fe20003f46270 */
[----:B--2---:R-:W-:Y:S01]  /*af70*/  IMAD.MOV.U32 R53, RZ, RZ, R38 ;  /* 0x000000ffff357224 */ /* 0x004fe200078e0026 */
[----:B---3--:R-:W-:-:S11]  /*af80*/  MOV R52, R37 ;  /* 0x0000002500347202 */ /* 0x008fd60000000f00 */
[----:B------:R-:W-:Y:S05]  /*af90*/  @P2 BRA `(.L_x_2745) ;  /* 0x0000000000682947 */ /* 0x000fea0003800000 */
[----:B------:R-:W-:Y:S01]  /*afa0*/  ULDC UR6, c[0x0][0x2f4] ;  /* 0x0000bd0000067ab9 */ /* 0x000fe20000000800 */
[----:B------:R-:W-:Y:S01]  /*afb0*/  IADD3 R43, P4, R48, 0x20, RZ ;  /* 0x00000020302b7810 */ /* 0x000fe20007f9e0ff */
[----:B------:R-:W-:Y:S01]  /*afc0*/  IMAD.MOV.U32 R41, RZ, RZ, R5 ;  /* 0x000000ffff297224 */ /* 0x000fe200078e0005 */
[----:B------:R-:W-:Y:S02]  /*afd0*/  ISETP.GE.AND P2, PT, R18, UR6, PT ;  /* 0x0000000612007c0c */ /* 0x000fe4000bf46270 */
[----:B------:R-:W-:Y:S01]  /*afe0*/  R2UR UR4, R53 ;  /* 0x00000000350472ca */ /* 0x000fe200000e0000 */
[----:B------:R-:W-:Y:S01]  /*aff0*/  IMAD.X R40, RZ, RZ, R49, P4 ;  /* 0x000000ffff287224 */ /* 0x000fe200020e0631 */
[----:B------:R-:W-:Y:S02]  /*b000*/  R2UR UR7, R52 ;  /* 0x00000000340772ca */ /* 0x000fe400000e0000 */
[----:B------:R-:W-:Y:S01]  /*b010*/  ISETP.GE.AND P5, PT, R213, UR6, PT ;  /* 0x00000006d5007c0c */ /* 0x000fe2000bfa6270 */
[----:B------:R-:W-:-:S02]  /*b020*/  IMAD R42, R40, UR60, RZ ;  /* 0x0000003c282a7c24 */ /* 0x000fc4000f8e02ff */
[----:B------:R-:W-:-:S04]  /*b030*/  IMAD.MOV.U32 R40, RZ, RZ, R94 ;  /* 0x000000ffff287224 */ /* 0x000fc800078e005e */
[----:B------:R-:W1:Y:S01]  /*b040*/  @!P2 LDS.128 R36, [R4+0x1400] ;  /* 0x001400000424a984 */ /* 0x000e620000000c00 */
[----:B------:R-:W-:-:S04]  /*b050*/  IMAD.WIDE.U32 R40, R43, UR60, R40 ;  /* 0x0000003c2b287c25 */ /* 0x000fc8000f8e0028 */
[----:B------:R-:W-:Y:S01]  /*b060*/  IMAD R43, R43, UR61, R42 ;  /* 0x0000003d2b2b7c24 */ /* 0x000fe2000f8e022a */
[----:B------:R-:W-:Y:S01]  /*b070*/  LEA R50, P4, R40, UR4, 0x1 ;  /* 0x0000000428327c11 */ /* 0x000fe2000f8808ff */
[----:B------:R-:W-:Y:S02]  /*b080*/  ULDC.64 UR4, c[0x0][0x208] ;  /* 0x0000820000047ab9 */ /* 0x000fe40000000a00 */
[----:B------:R-:W-:-:S05]  /*b090*/  IMAD.IADD R41, R41, 0x1, R43 ;  /* 0x0000000129297824 */ /* 0x000fca00078e022b */
        /* <DEDUP_REMOVED lines=10> */
.L_x_2745:
[----:B------:R-:W-:Y:S05]  /*b140*/  BSYNC B0 ;  /* 0x0000000000007941 */ /* 0x000fea0003800000 */
.L_x_2744:
[----:B--2---:R-:W-:Y:S01]  /*b150*/  IADD3 R36, R212, 0x40, RZ ;  /* 0x00000040d4247810 */ /* 0x004fe20007ffe0ff */
[----:B------:R-:W-:Y:S03]  /*b160*/  BSSY B0, `(.L_x_2746) ;  /* 0x000001d000007945 */ /* 0x000fe60003800000 */
[----:B------:R-:W-:-:S13]  /*b170*/  ISETP.GE.AND P2, PT, R36, R3, PT ;  /* 0x000000032400720c */ /* 0x000fda0003f46270 */
[----:B------:R-:W-:Y:S05]  /*b180*/  @P2 BRA `(.L_x_2747) ;  /* 0x0000000000682947 */ /* 0x000fea0003800000 */
[----:B------:R-:W-:Y:S01]  /*b190*/  ULDC UR6, c[0x0][0x2f4] ;  /* 0x0000bd0000067ab9 */ /* 0x000fe20000000800 */
[----:B------:R-:W-:Y:S01]  /*b1a0*/  IADD3 R3, P4, R48, 0x40, RZ ;  /* 0x0000004030037810 */ /* 0x000fe20007f9e0ff */
[----:B------:R-:W-:Y:S01]  /*b1b0*/  IMAD.MOV.U32 R40, RZ, RZ, R94 ;  /* 0x000000ffff287224 */ /* 0x000fe200078e005e */
[----:B------:R-:W-:Y:S01]  /*b1c0*/  ISETP.GE.AND P2, PT, R18, UR6, PT ;  /* 0x0000000612007c0c */ /* 0x000fe2000bf46270 */
[----:B------:R-:W-:Y:S01]  /*b1d0*/  IMAD.MOV.U32 R41, RZ, RZ, R5 ;  /* 0x000000ffff297224 */ /* 0x000fe200078e0005 */
[----:B------:R-:W-:Y:S01]  /*b1e0*/  R2UR UR4, R53 ;  /* 0x00000000350472ca */ /* 0x000fe200000e0000 */
[----:B------:R-:W-:Y:S01]  /*b1f0*/  IMAD.X R48, RZ, RZ, R49, P4 ;  /* 0x000000ffff307224 */ /* 0x000fe200020e0631 */
[----:B------:R-:W-:Y:S01]  /*b200*/  R2UR UR7, R52 ;  /* 0x00000000340772ca */ /* 0x000fe200000e0000 */
[----:B------:R-:W-:Y:S01]  /*b210*/  IMAD.WIDE.U32 R40, R3, UR60, R40 ;  /* 0x0000003c03287c25 */ /* 0x000fe2000f8e0028 */
[----:B------:R-:W-:-:S03]  /*b220*/  ISETP.GE.AND P5, PT, R213, UR6, PT ;  /* 0x00000006d5007c0c */ /* 0x000fc6000bfa6270 */
[----:B------:R-:W-:-:S04]  /*b230*/  IMAD R48, R48, UR60, RZ ;  /* 0x0000003c30307c24 */ /* 0x000fc8000f8e02ff */
[----:B------:R-:W1:Y:S01]  /*b240*/  @!P2 LDS.128 R36, [R4+0x2400] ;  /* 0x002400000424a984 */ /* 0x000e620000000c00 */
[----:B------:R-:W-:Y:S01]  /*b250*/  IMAD R3, R3, UR61, R48 ;  /* 0x0000003d03037c24 */ /* 0x000fe2000f8e0230 */
[----:B------:R-:W-:Y:S01]  /*b260*/  LEA R48, P4, R40, UR4, 0x1 ;  /* 0x0000000428307c11 */ /* 0x000fe2000f8808ff */
[----:B------:R-:W-:Y:S02]  /*b270*/  ULDC.64 UR4, c[0x0][0x208] ;  /* 0x0000820000047ab9 */ /* 0x000fe40000000a00 */
[----:B------:R-:W-:-:S05]  /*b280*/  IMAD.IADD R3, R41, 0x1, R3 ;  /* 0x0000000129037824 */ /* 0x000fca00078e0203 */
[----:B------:R-:W-:Y:S02]  /*b290*/  LEA.HI.X R49, R40, UR7, R3, 0x1, P4 ;  /* 0x0000000728317c11 */ /* 0x000fe4000a0f0c03 */
[----:B------:R-:W-:Y:S01]  /*b2a0*/  ISETP.GE.AND P4, PT, R220, UR6, PT ;  /* 0x00000006dc007c0c */ /* 0x000fe2000bf86270 */
[----:B------:R-:W2:Y:S04]  /*b2b0*/  @!P5 LDS.128 R40, [R4+0x4c00] ;  /* 0x004c00000428d984 */ /* 0x000ea80000000c00 */
[----:B-1----:R-:W-:Y:S01]  /*b2c0*/  @!P2 STG.E.128 desc[UR4][R48.64], R36 ;  /* 0x000000243000a986 */ /* 0x002fe2000c101d04 */
[----:B------:R-:W-:-:S07]  /*b2d0*/  ISETP.GE.AND P2, PT, R221, UR6, PT ;  /* 0x00000006dd007c0c */ /* 0x000fce000bf46270 */
[----:B------:R-:W1:Y:S04]  /*b2e0*/  @!P4 LDS.128 R36, [R4+0x7400] ;  /* 0x007400000424c984 */ /* 0x000e680000000c00 */
[----:B--2---:R-:W-:Y:S04]  /*b2f0*/  @!P5 STG.E.128 desc[UR4][R48.64+0x80], R40 ;  /* 0x000080283000d986 */ /* 0x004fe8000c101d04 */
[----:B------:R-:W2:Y:S04]  /*b300*/  @!P2 LDS.128 R44, [R4+0x9c00] ;  /* 0x009c0000042ca984 */ /* 0x000ea80000000c00 */
[----:B-1----:R1:W-:Y:S04]  /*b310*/  @!P4 STG.E.128 desc[UR4][R48.64+0x100], R36 ;  /* 0x000100243000c986 */ /* 0x0023e8000c101d04 */
[----:B--2---:R1:W-:Y:S02]  /*b320*/  @!P2 STG.E.128 desc[UR4][R48.64+0x180], R44 ;  /* 0x0001802c3000a986 */ /* 0x0043e4000c101d04 */
.L_x_2747:
[----:B------:R-:W-:Y:S05]  /*b330*/  BSYNC B0 ;  /* 0x0000000000007941 */ /* 0x000fea0003800000 */
.L_x_2746:
[----:B------:R-:W2:Y:S01]  /*b340*/  LDL R3, [R1+0x10] ;  /* 0x0000100001037983 */ /* 0x000ea20000100800 */
[----:B0-----:R-:W-:Y:S01]  /*b350*/  @!P3 IADD3 R0, R0, 0x388c0, RZ ;  /* 0x000388c00000b810 */ /* 0x001fe20007ffe0ff */
[----:B------:R-:W-:Y:S01]  /*b360*/  VIADD R17, R17, 0x1 ;  /* 0x0000000111117836 */ /* 0x000fe20000000000 */
[----:B------:R-:W-:Y:S01]  /*b370*/  PLOP3.LUT P2, PT, PT, PT, PT, 0x8, 0x0 ;  /* 0x000000000000781c */ /* 0x000fe20003f4e170 */
[----:B------:R-:W-:Y:S01]  /*b380*/  @!PT LDS RZ, [RZ] ;  /* 0x00000000fffff984 */ /* 0x000fe20000000800 */
[----:B------:R-:W-:Y:S01]  /*b390*/  @!PT LDS RZ, [RZ] ;  /* 0x00000000fffff984 */ /* 0x000fe20000000800 */
[----:B------:R-:W-:Y:S01]  /*b3a0*/  @!PT LDS RZ, [RZ] ;  /* 0x00000000fffff984 */ /* 0x000fe20000000800 */
[----:B------:R-:W-:Y:S01]  /*b3b0*/  @!PT LDS RZ, [RZ] ;  /* 0x00000000fffff984 */ /* 0x000fe20000000800 */
[----:B------:R0:W-:Y:S06]  /*b3c0*/  MEMBAR.ALL.CTA ;  /* 0x0000000000007992 */ /* 0x0001ec0000008000 */
[----:B0-----:R-:W0:Y:S01]  /*b3d0*/  FENCE.VIEW.ASYNC.S ;  /* 0x00000000000073c6 */ /* 0x001e220000000000 */
[----:B------:R-:W-:Y:S01]  /*b3e0*/  @!P3 PRMT R0, RZ, 0x654, R0 ;  /* 0x00000654ff00b816 */ /* 0x000fe20000000000 */
[----:B0-----:R0:W-:Y:S06]  /*b3f0*/  BAR.SYNC.DEFER_BLOCKING R172, 0x80 ;  /* 0x000200ac0000751d */ /* 0x0011ec0000010000 */
[----:B------:R3:W-:Y:S01]  /*b400*/  @!P3 SYNCS.ARRIVE.TRANS64.RED.A1T0 RZ, [R0+URZ], RZ ;  /* 0x000000ff00ffb9a7 */ /* 0x0007e2000810043f */
[----:B------:R-:W-:-:S04]  /*b410*/  ISETP.NE.AND P3, PT, R17, 0x2, PT ;  /* 0x000000021100780c */ /* 0x000fc80003f65270 */
[----:B------:R-:W-:Y:S02]  /*b420*/  SEL R17, R17, RZ, P3 ;  /* 0x000000ff11117207 */ /* 0x000fe40001800000 */
[----:B---3--:R-:W-:-:S04]  /*b430*/  SEL R0, RZ, 0x1, P3 ;  /* 0x00000001ff007807 */ /* 0x008fc80001800000 */
[----:B------:R-:W-:Y:S02]  /*b440*/  LOP3.LUT R219, R219, R0, RZ, 0x3c, !PT ;  /* 0x00000000dbdb7212 */ /* 0x000fe400078e3cff */
[----:B--2---:R-:W-:-:S13]  /*b450*/  LOP3.LUT P4, RZ, R3, 0x2, RZ, 0xc0, !PT ;  /* 0x0000000203ff7812 */ /* 0x004fda000788c0ff */
[----:B0-----:R-:W-:Y:S05]  /*b460*/  @P4 BRA `(.L_x_2748) ;  /* 0xffffff78009c4947 */ /* 0x001fea000383ffff */
.L_x_2636:
[----:B------:R-:W0:Y:S01]  /*b470*/  LDC R0, c[0x0][0x448] ;  /* 0x00011200ff007b82 */ /* 0x000e220000000800 */
[----:B------:R-:W-:Y:S01]  /*b480*/  BSSY B0, `(.L_x_2749) ;  /* 0x0000011000007945 */ /* 0x000fe20003800000 */
[----:B0-----:R-:W-:Y:S01]  /*b490*/  ISETP.NE.AND P0, PT, R0, 0x1, PT ;  /* 0x000000010000780c */ /* 0x001fe20003f05270 */
[----:B------:R-:W-:-:S12]  /*b4a0*/  VIADD R0, R230, 0x7f ;  /* 0x0000007fe6007836 */ /* 0x000fd80000000000 */
[----:B------:R-:W0:Y:S08]  /*b4b0*/  @P0 LDC R3, c[0x0][0x44c] ;  /* 0x00011300ff030b82 */ /* 0x000e300000000800 */
[----:B------:R-:W2:Y:S01]  /*b4c0*/  @P0 LDC R2, c[0x0][0x450] ;  /* 0x00011400ff020b82 */ /* 0x000ea20000000800 */
[----:B0-----:R-:W-:-:S05]  /*b4d0*/  @P0 IMAD.HI.U32 R3, R0, R3, RZ ;  /* 0x0000000300030227 */ /* 0x001fca00078e00ff */
[----:B--2---:R-:W-:Y:S01]  /*b4e0*/  @P0 SHF.R.U32.HI R0, RZ, R2, R3 ;  /* 0x00000002ff000219 */ /* 0x004fe20000011603 */
[----:B------:R-:W-:-:S04]  /*b4f0*/  IMAD.MOV.U32 R2, RZ, RZ, RZ ;  /* 0x000000ffff027224 */ /* 0x000fc800078e00ff */
[----:B------:R-:W-:-:S04]  /*b500*/  IMAD.IADD R0, R143, 0x1, R0 ;  /* 0x000000018f007824 */ /* 0x000fc800078e0200 */
[----:B------:R-:W-:-:S05]  /*b510*/  IMAD.HI R0, R0, 0x66666667, RZ ;  /* 0x6666666700007827 */ /* 0x000fca00078e02ff */
[----:B------:R-:W-:-:S04]  /*b520*/  SHF.R.U32.HI R3, RZ, 0x1f, R0 ;  /* 0x0000001fff037819 */ /* 0x000fc80000011600 */
[----:B------:R-:W-:-:S04]  /*b530*/  LEA.HI.SX32 R3, R0, R3, 0x1b ;  /* 0x0000000300037211 */ /* 0x000fc800078fdaff */
[----:B------:R-:W-:-:S04]  /*b540*/  VIMNMX R144, R144, R3, PT ;  /* 0x0000000390907248 */ /* 0x000fc80003fe0100 */
[----:B------:R-:W-:Y:S01]  /*b550*/  ISETP.GE.AND P0, PT, R144, 0x1, PT ;  /* 0x000000019000780c */ /* 0x000fe20003f06270 */
[----:B------:R-:W-:-:S12]  /*b560*/  @P2 BRA `(.L_x_2750) ;  /* 0x0000000000082947 */ /* 0x000fd80003800000 */
[----:B------:R-:W0:Y:S02]  /*b570*/  FENCE.VIEW.ASYNC.G ;  /* 0x00000000000073c6 */ /* 0x000e240000000100 */
[----:B0-----:R-:W-:Y:S06]  /*b580*/  BAR.ARV 0xc, 0x180 ;  /* 0x0306000000007b1d */ /* 0x001fec0000002000 */
.L_x_2750:
[----:B------:R-:W-:Y:S05]  /*b590*/  BSYNC B0 ;  /* 0x0000000000007941 */ /* 0x000fea0003800000 */
.L_x_2749:
[----:B------:R-:W-:Y:S04]  /*b5a0*/  BSSY B0, `(.L_x_2751) ;  /* 0x0000021000007945 */ /* 0x000fe80003800000 */
        /* <DEDUP_REMOVED lines=8> */
[----:B------:R-:W-:-:S05]  /*b630*/  IABS R8, R9 ;  /* 0x0000000900087213 */ /* 0x000fca0000000000 */
[----:B------:R-:W-:Y:S02]  /*b640*/  IMAD.MOV R8, RZ, RZ, -R8 ;  /* 0x000000ffff087224 */ /* 0x000fe400078e0a08 */
[----:B0-----:R-:W0:Y:S02]  /*b650*/  MUFU.RCP R4, R4 ;  /* 0x0000000400047308 */ /* 0x001e240000001000 */
[----:B0-----:R-:W-:Y:S02]  /*b660*/  IADD3 R2, R4, 0xffffffe, RZ ;  /* 0x0ffffffe04027810 */ /* 0x001fe40007ffe0ff */
[----:B------:R-:W-:-:S04]  /*b670*/  IABS R4, R0 ;  /* 0x0000000000047213 */ /* 0x000fc80000000000 */
[----:B------:R0:W2:Y:S01]  /*b680*/  F2I.FTZ.U32.TRUNC.NTZ R3, R2 ;  /* 0x0000000200037305 */ /* 0x0000a2000021f000 */
[----:B------:R-:W-:-:S04]  /*b690*/  LOP3.LUT R0, R0, R9, RZ, 0x3c, !PT ;  /* 0x0000000900007212 */ /* 0x000fc800078e3cff */
[----:B------:R-:W-:Y:S01]  /*b6a0*/  ISETP.GE.AND P2, PT, R0, RZ, PT ;  /* 0x000000ff0000720c */ /* 0x000fe20003f46270 */
[----:B0-----:R-:W-:Y:S02]  /*b6b0*/  IMAD.MOV.U32 R2, RZ, RZ, RZ ;  /* 0x000000ffff027224 */ /* 0x001fe400078e00ff */
[----:B--2---:R-:W-:-:S04]  /*b6c0*/  IMAD.MOV R6, RZ, RZ, -R3 ;  /* 0x000000ffff067224 */ /* 0x004fc800078e0a03 */
        /* <DEDUP_REMOVED lines=11> */
[----:B------:R-:W-:-:S04]  /*b780*/  IMAD.MOV.U32 R2, RZ, RZ, R3 ;  /* 0x000000ffff027224 */ /* 0x000fc800078e0003 */
[----:B------:R-:W-:Y:S01]  /*b790*/  @!P2 IMAD.MOV R2, RZ, RZ, -R2 ;  /* 0x000000ffff02a224 */ /* 0x000fe200078e0a02 */
[----:B------:R-:W-:-:S07]  /*b7a0*/  @!P1 LOP3.LUT R2, RZ, R9, RZ, 0x33, !PT ;  /* 0x00000009ff029212 */ /* 0x000fce00078e33ff */
.L_x_2752:
[----:B------:R-:W-:Y:S05]  /*b7b0*/  BSYNC B0 ;  /* 0x0000000000007941 */ /* 0x000fea0003800000 */
.L_x_2751:
[----:B------:R-:W2:Y:S01]  /*b7c0*/  LDL R0, [R1+0x84] ;  /* 0x0000840001007983 */ /* 0x000ea20000100800 */
[----:B------:R-:W-:Y:S01]  /*b7d0*/  PLOP3.LUT P0, PT, PT, PT, PT, 0x80, 0x0 ;  /* 0x000000000000781c */ /* 0x000fe20003f0f070 */
[----:B------:R-:W-:Y:S01]  /*b7e0*/  IMAD.MOV.U32 R154, RZ, RZ, RZ ;  /* 0x000000ffff9a7224 */ /* 0x000fe200078e00ff */
[----:B------:R-:W-:Y:S02]  /*b7f0*/  MOV R153, RZ ;  /* 0x000000ff00997202 */ /* 0x000fe40000000f00 */
        /* <DEDUP_REMOVED lines=50> */
[----:B-1----:R-:W-:Y:S02]  /*bb20*/  CS2R R48, SRZ ;  /* 0x0000000000307805 */ /* 0x002fe4000001ff00 */
        /* <DEDUP_REMOVED lines=50> */
.L_x_2754:
        /* <DEDUP_REMOVED lines=13> */
.L_x_2758:
[----:B-1----:R1:W2:Y:S02]  /*bf20*/  SYNCS.PHASECHK.TRANS64.TRYWAIT P0, [R16+URZ+0x38800], R3 ;  /* 0x03880003100075a7 */ /* 0x0022a4000800017f */
[----:B--2---:R-:W-:Y:S05]  /*bf30*/  @!P0 NANOSLEEP.SYNCS 0x989680 ;  /* 0x009896800000895d */ /* 0x004fea0003900000 */
[----:B------:R-:W2:Y:S02]  /*bf40*/  @!P0 SYNCS.PHASECHK.TRANS64 P0, [R16+URZ+0x38800], R3 ;  /* 0x03880003100085a7 */ /* 0x000ea4000800007f */
[----:B--2---:R-:W-:Y:S05]  /*bf50*/  @!P0 BRA `(.L_x_2758) ;  /* 0xfffffffc00f08947 */ /* 0x004fea000383ffff */
.L_x_2757:
[----:B------:R-:W-:Y:S05]  /*bf60*/  BSYNC B0 ;  /* 0x0000000000007941 */ /* 0x000fea0003800000 */
.L_x_2756:
[----:B------:R-:W-:Y:S05]  /*bf70*/  BRA `(.L_x_2759) ;  /* 0x0000009400707947 */ /* 0x000fea0003800000 */
.L_x_2755:
[----:B------:R-:W2:Y:S01]  /*bf80*/  LDL R0, [R1+0x8c] ;  /* 0x00008c0001007983 */ /* 0x000ea20000100800 */
[----:B------:R-:W-:Y:S01]  /*bf90*/  ULDC.64 UR6, c[0x0][0x408] ;  /* 0x0001020000067ab9 */ /* 0x000fe20000000a00 */
[----:B--2---:R-:W-:Y:S02]  /*bfa0*/  R2UR UR4, R0 ;  /* 0x00000000000472ca */ /* 0x004fe400000e0000 */
[----:B-----5:R-:W-:-:S05]  /*bfb0*/  SHF.R.S32.HI R0, RZ, 0x1f, R152 ;  /* 0x0000001fff007819 */ /* 0x020fca0000011498 */
[----:B------:R-:W-:-:S04]  /*bfc0*/  IMAD R5, R0, UR6, RZ ;  /* 0x0000000600057c24 */ /* 0x000fc8000f8e02ff */
[----:B------:R-:W-:Y:S02]  /*bfd0*/  IMAD R5, R152, UR7, R5 ;  /* 0x0000000798057c24 */ /* 0x000fe4000f8e0205 */
[----:B------:R-:W-:-:S03]  /*bfe0*/  ULOP3.LUT UP0, URZ, UR4, 0x3ff, URZ, 0xc0, !UPT ;  /* 0x000003ff043f7892 */ /* 0x000fc6000f80c03f */
[----:B------:R-:W-:Y:S02]  /*bff0*/  ULDC.64 UR4, c[0x0][0x3f8] ;  /* 0x0000fe0000047ab9 */ /* 0x000fe40000000a00 */
[----:B------:R-:W-:Y:S01]  /*c000*/  IMAD R3, R0, UR4, RZ ;  /* 0x0000000400037c24 */ /* 0x000fe2000f8e02ff */
[----:B------:R-:W-:Y:S01]  /*c010*/  PLOP3.LUT P0, PT, PT, PT, UP0, 0x80, 0x0 ;  /* 0x000000000000781c */ /* 0x000fe20003f0f008 */
[----:B------:R-:W-:-:S04]  /*c020*/  IMAD.WIDE.U32 R24, R152, UR4, RZ ;  /* 0x0000000498187c25 */ /* 0x000fc8000f8e00ff */
[C---:B------:R-:W-:Y:S02]  /*c030*/  IMAD R3, R152.reuse, UR5, R3 ;  /* 0x0000000598037c24 */ /* 0x040fe4000f8e0203 */
[----:B------:R-:W-:-:S04]  /*c040*/  IMAD.WIDE.U32 R152, R152, UR6, RZ ;  /* 0x0000000698987c25 */ /* 0x000fc8000f8e00ff */
[----:B------:R-:W-:Y:S01]  /*c050*/  IMAD.IADD R73, R3, 0x1, R25 ;  /* 0x0000000103497824 */ /* 0x000fe200078e0219 */
[----:B------:R-:W-:Y:S01]  /*c060*/  IADD3 R27, R5, R153, RZ ;  /* 0x00000099051b7210 */ /* 0x000fe20007ffe0ff */
[----:B------:R-:W-:Y:S06]  /*c070*/  @!P0 BRA `(.L_x_2760) ;  /* 0x0000000000408947 */ /* 0x000fec0003800000 */
        /* <DEDUP_REMOVED lines=15> */
[----:B0-----:R-:W-:Y:S05]  /*c170*/  CALL.ABS.NOINC R14 ;  /* 0x000000000e007343 */ /* 0x001fea0003c00000 */
.L_x_2760:
[----:B------:R-:W-:Y:S01]  /*c180*/  ULDC.U8 UR4, c[0x0][0x410] ;  /* 0x0001040000047ab9 */ /* 0x000fe20000000000 */
[----:B------:R-:W-:Y:S01]  /*c190*/  IADD3 R0, R212, R230, RZ ;  /* 0x000000e6d4007210 */ /* 0x000fe20007ffe0ff */
[----:B------:R-:W-:Y:S01]  /*c1a0*/  BSSY B0, `(.L_x_2761) ;  /* 0x0000931000007945 */ /* 0x000fe20003800000 */
[----:B------:R-:W-:-:S03]  /*c1b0*/  ISETP.NE.AND P0, PT, RZ, UR4, PT ;  /* 0x00000004ff007c0c */ /* 0x000fc6000bf05270 */
[----:B------:R-:W-:-:S10]  /*c1c0*/  IMAD R3, R237, 0x20, R0 ;  /* 0x00000020ed037824 */ /* 0x000fd400078e0200 */
[----:B------:R-:W-:Y:S05]  /*c1d0*/  @!P0 BRA `(.L_x_2762) ;  /* 0x00000048002c8947 */ /* 0x000fea0003800000 */
[----:B------:R-:W0:Y:S01]  /*c1e0*/  LDC R21, c[0x0][0x448] ;  /* 0x00011200ff157b82 */ /* 0x000e220000000800 */
[----:B------:R-:W-:Y:S01]  /*c1f0*/  ULDC.64 UR4, c[0x0][0x3f8] ;  /* 0x0000fe0000047ab9 */ /* 0x000fe20000000a00 */
[----:B------:R-:W-:Y:S01]  /*c200*/  ULDC.64 UR6, c[0x0][0x408] ;  /* 0x0001020000067ab9 */ /* 0x000fe20000000a00 */
[----:B------:R-:W-:Y:S01]  /*c210*/  MOV R7, R27 ;  /* 0x0000001b00077202 */ /* 0x000fe20000000f00 */
        /* <DEDUP_REMOVED lines=12> */
[----:B------:R-:W-:-:S04]  /*c2e0*/  IMAD.WIDE.U32 R4, R3, UR4, R4 ;  /* 0x0000000403047c25 */ /* 0x000fc8000f8e0004 */
[C---:B------:R-:W-:Y:S01]  /*c2f0*/  IMAD R9, R3.reuse, UR5, R10 ;  /* 0x0000000503097c24 */ /* 0x040fe2000f8e020a */
[----:B------:R-:W-:Y:S01]  /*c300*/  ULDC.64 UR4, c[0x0][0x3e8] ;  /* 0x0000fa0000047ab9 */ /* 0x000fe20000000a00 */
[----:B------:R-:W-:Y:S01]  /*c310*/  IMAD R33, R3, UR7, R8 ;  /* 0x0000000703217c24 */ /* 0x000fe2000f8e0208 */
[----:B------:R-:W-:Y:S01]  /*c320*/  ULDC.64 UR6, c[0x0][0x400] ;  /* 0x0001000000067ab9 */ /* 0x000fe20000000a00 */
[----:B------:R-:W-:Y:S01]  /*c330*/  IMAD.IADD R3, R5, 0x1, R9 ;  /* 0x0000000105037824 */ /* 0x000fe200078e0209 */
[----:B------:R-:W-:Y:S01]  /*c340*/  LEA R30, P0, R4, UR4, 0x1 ;  /* 0x00000004041e7c11 */ /* 0x000fe2000f8008ff */
[----:B------:R-:W-:Y:S01]  /*c350*/  IMAD.IADD R33, R7, 0x1, R33 ;  /* 0x0000000107217824 */ /* 0x000fe200078e0221 */
[----:B------:R-:W-:Y:S01]  /*c360*/  LEA R31, P1, R6, UR6, 0x1 ;  /* 0x00000006061f7c11 */ /* 0x000fe2000f8208ff */
[----:B------:R-:W-:Y:S01]  /*c370*/  UMOV UR4, 0xffffffff ;  /* 0xffffffff00047882 */ /* 0x000fe20000000000 */
[----:B------:R-:W-:Y:S02]  /*c380*/  LEA.HI.X R32, R4, UR5, R3, 0x1, P0 ;  /* 0x0000000504207c11 */ /* 0x000fe400080f0c03 */
[----:B------:R-:W-:Y:S01]  /*c390*/  LEA.HI.X R33, R6, UR7, R33, 0x1, P1 ;  /* 0x0000000706217c11 */ /* 0x000fe200088f0c21 */
[----:B------:R-:W-:Y:S08]  /*c3a0*/  BRA.DIV UR4, `(.L_x_2763) ;  /* 0x0000027e04c87947 */ /* 0x000ff0000b800000 */
[----:B------:R0:W1:Y:S04]  /*c3b0*/  SHFL.IDX PT, R7, R32, RZ, 0x181f ;  /* 0x00181fff20077589 */ /* 0x00006800000e0000 */
[----:B------:R0:W2:Y:S04]  /*c3c0*/  SHFL.IDX PT, R6, R30, RZ, 0x181f ;  /* 0x00181fff1e067589 */ /* 0x0000a800000e0000 */
[----:B------:R0:W3:Y:S04]  /*c3d0*/  SHFL.IDX PT, R9, R33, RZ, 0x181f ;  /* 0x00181fff21097589 */ /* 0x0000e800000e0000 */
[----:B------:R0:W4:Y:S02]  /*c3e0*/  SHFL.IDX PT, R8, R31, RZ, 0x181f ;  /* 0x00181fff1f087589 */ /* 0x00012400000e0000 */
.L_x_3088:
        /* <DEDUP_REMOVED lines=23> */
[C---:B------:R-:W-:Y:S01]  /*c560*/  @!P3 IMAD.SHL.U32 R21, R22.reuse, 0x2, RZ ;  /* 0x000000021615b824 */ /* 0x040fe200078e00ff */
[----:B------:R-:W-:-:S03]  /*c570*/  @!P3 SHF.L.U64.HI R4, R22, 0x1, R23 ;  /* 0x000000011604b819 */ /* 0x000fc60000010217 */
[----:B------:R-:W-:Y:S01]  /*c580*/  @!P2 IMAD.SHL.U32 R13, R215, 0x2, RZ ;  /* 0x00000002d70da824 */ /* 0x000fe200078e00ff */
[-C--:B----4-:R-:W-:Y:S02]  /*c590*/  @!P3 IADD3 R20, P4, R8, R21.reuse, RZ ;  /* 0x000000150814b210 */ /* 0x090fe40007f9e0ff */
[C---:B--2---:R-:W-:Y:S02]  /*c5a0*/  @!P3 IADD3 R24, P5, R6.reuse, R21, RZ ;  /* 0x000000150618b210 */ /* 0x044fe40007fbe0ff */
[-C--:B------:R-:W-:Y:S01]  /*c5b0*/  @!P2 IADD3 R14, P6, R6, R13.reuse, RZ ;  /* 0x0000000d060ea210 */ /* 0x080fe20007fde0ff */
[--C-:B---3--:R-:W-:Y:S02]  /*c5c0*/  @!P3 IMAD.X R21, R9, 0x1, R4.reuse, P4 ;  /* 0x000000010915b824 */ /* 0x108fe400020e0604 */
[----:B-1----:R-:W-:Y:S01]  /*c5d0*/  @!P3 IMAD.X R25, R7, 0x1, R4, P5 ;  /* 0x000000010719b824 */ /* 0x002fe200028e0604 */
[----:B------:R-:W-:Y:S02]  /*c5e0*/  @!P2 IADD3 R12, P5, R8, R13, RZ ;  /* 0x0000000d080ca210 */ /* 0x000fe40007fbe0ff */
[----:B------:R-:W-:-:S02]  /*c5f0*/  CS2R R70, SRZ ;  /* 0x0000000000467805 */ /* 0x000fc4000001ff00 */
[----:B------:R-:W-:Y:S02]  /*c600*/  CS2R R72, SRZ ;  /* 0x0000000000487805 */ /* 0x000fe4000001ff00 */
[----:B------:R-:W-:Y:S02]  /*c610*/  CS2R R66, SRZ ;  /* 0x0000000000427805 */ /* 0x000fe4000001ff00 */
[----:B------:R-:W-:Y:S02]  /*c620*/  CS2R R68, SRZ ;  /* 0x0000000000447805 */ /* 0x000fe4000001ff00 */
[----:B------:R-:W-:Y:S02]  /*c630*/  CS2R R62, SRZ ;  /* 0x00000000003e7805 */ /* 0x000fe4000001ff00 */
[----:B------:R-:W-:Y:S01]  /*c640*/  CS2R R64, SRZ ;  /* 0x0000000000407805 */ /* 0x000fe2000001ff00 */
[----:B------:R1:W5:Y:S04]  /*c650*/  @!P3 LD.E.64 R74, desc[UR6][R24.64] ;  /* 0x00000006184ab980 */ /* 0x000368000c101b00 */
[----:B------:R1:W5:Y:S01]  /*c660*/  @!P3 LD.E.64 R76, desc[UR6][R20.64] ;  /* 0x00000006144cb980 */ /* 0x000362000c101b00 */
[----:B------:R-:W-:-:S02]  /*c670*/  @!P2 SHF.L.U64.HI R34, R215, 0x1, R11 ;  /* 0x00000001d722a819 */ /* 0x000fc4000001020b */
[C---:B------:R-:W-:Y:S02]  /*c680*/  @!P1 SHF.L.U32 R11, R214.reuse, 0x1, RZ ;  /* 0x00000001d60b9819 */ /* 0x040fe400000006ff */
[----:B------:R-:W-:Y:S01]  /*c690*/  @!P1 SHF.L.U64.HI R28, R214, 0x1, R10 ;  /* 0x00000001d61c9819 */ /* 0x000fe2000001020a */
[----:B------:R-:W-:Y:S01]  /*c6a0*/  @!P2 IMAD.X R15, R7, 0x1, R34, P6 ;  /* 0x00000001070fa824 */ /* 0x000fe200030e0622 */
[-C--:B------:R-:W-:Y:S02]  /*c6b0*/  @!P1 IADD3 R10, P4, R6, R11.reuse, RZ ;  /* 0x0000000b060a9210 */ /* 0x080fe40007f9e0ff */
[C---:B------:R-:W-:Y:S01]  /*c6c0*/  @!P0 SHF.L.U64.HI R26, R217.reuse, 0x1, R5 ;  /* 0x00000001d91a8819 */ /* 0x040fe20000010205 */
[----:B------:R-:W-:Y:S01]  /*c6d0*/  @!P0 IMAD.SHL.U32 R5, R217, 0x2, RZ ;  /* 0x00000002d9058824 */ /* 0x000fe200078e00ff */
[----:B------:R-:W-:Y:S01]  /*c6e0*/  @!P1 IADD3 R4, P6, R8, R11, RZ ;  /* 0x0000000b08049210 */ /* 0x000fe20007fde0ff */
[----:B------:R-:W-:Y:S01]  /*c6f0*/  @!P1 IMAD.X R11, R7, 0x1, R28, P4 ;  /* 0x00000001070b9824 */ /* 0x000fe200020e061c */
[----:B------:R-:W-:Y:S01]  /*c700*/  @!P2 IADD3.X R13, R9, R34, RZ, P5, !PT ;  /* 0x00000022090da210 */ /* 0x000fe20002ffe4ff */
[----:B------:R1:W5:Y:S01]  /*c710*/  @!P2 LD.E.64 R70, desc[UR6][R14.64] ;  /* 0x000000060e46a980 */ /* 0x000362000c101b00 */
[----:B------:R-:W-:-:S02]  /*c720*/  @!P0 IADD3 R6, P5, R6, R5, RZ ;  /* 0x0000000506068210 */ /* 0x000fc40007fbe0ff */
[----:B------:R-:W-:Y:S01]  /*c730*/  @!P0 IADD3 R8, P4, R8, R5, RZ ;  /* 0x0000000508088210 */ /* 0x000fe20007f9e0ff */
[----:B------:R-:W-:Y:S01]  /*c740*/  @!P1 IMAD.X R5, R9, 0x1, R28, P6 ;  /* 0x0000000109059824 */ /* 0x000fe200030e061c */
[----:B------:R1:W5:Y:S01]  /*c750*/  @!P2 LD.E.64 R72, desc[UR6][R12.64] ;  /* 0x000000060c48a980 */ /* 0x000362000c101b00 */
[--C-:B------:R-:W-:Y:S02]  /*c760*/  @!P0 IMAD.X R7, R7, 0x1, R26.reuse, P5 ;  /* 0x0000000107078824 */ /* 0x100fe400028e061a */
[----:B------:R-:W-:Y:S01]  /*c770*/  @!P0 IMAD.X R9, R9, 0x1, R26, P4 ;  /* 0x0000000109098824 */ /* 0x000fe200020e061a */
[----:B------:R1:W5:Y:S04]  /*c780*/  @!P1 LD.E.64 R66, desc[UR6][R10.64] ;  /* 0x000000060a429980 */ /* 0x000368000c101b00 */
[----:B------:R1:W5:Y:S04]  /*c790*/  @!P1 LD.E.64 R68, desc[UR6][R4.64] ;  /* 0x0000000604449980 */ /* 0x000368000c101b00 */
[----:B------:R1:W5:Y:S04]  /*c7a0*/  @!P0 LD.E.64 R62, desc[UR6][R6.64] ;  /* 0x00000006063e8980 */ /* 0x000368000c101b00 */
[----:B------:R1:W5:Y:S02]  /*c7b0*/  @!P0 LD.E.64 R64, desc[UR6][R8.64] ;  /* 0x0000000608408980 */ /* 0x000364000c101b00 */
.L_x_2765:
[----:B------:R-:W-:Y:S05]  /*c7c0*/  BSYNC B1 ;  /* 0x0000000000017941 */ /* 0x000fea0003800000 */
.L_x_2764:
[----:B-1---5:R-:W-:Y:S01]  /*c7d0*/  MOV R4, R62 ;  /* 0x0000003e00047202 */ /* 0x022fe20000000f00 */
[----:B------:R-:W-:Y:S01]  /*c7e0*/  IMAD.MOV.U32 R5, RZ, RZ, R63 ;  /* 0x000000ffff057224 */ /* 0x000fe200078e003f */
[----:B------:R-:W-:Y:S01]  /*c7f0*/  UMOV UR4, 0xffffffff ;  /* 0xffffffff00047882 */ /* 0x000fe20000000000 */
[----:B--2---:R-:W-:Y:S01]  /*c800*/  IMAD.MOV.U32 R6, RZ, RZ, R66 ;  /* 0x000000ffff067224 */ /* 0x004fe200078e0042 */
        /* <DEDUP_REMOVED lines=14> */
[----:B------:R-:W-:Y:S02]  /*c8f0*/  PRMT R96, R6, 0x7610, R96 ;  /* 0x0000761006607816 */ /* 0x000fe40000000060 */
        /* <DEDUP_REMOVED lines=9> */
[----:B------:R-:W-:Y:S02]  /*c990*/  PRMT R109, R109, 0x5410, R7 ;  /* 0x000054106d6d7816 */ /* 0x000fe40000000007 */
[----:B------:R-:W-:Y:S02]  /*c9a0*/  MOV R7, R77 ;  /* 0x0000004d00077202 */ /* 0x000fe40000000f00 */
[----:B------:R-:W-:-:S02]  /*c9b0*/  PRMT R112, R112, 0x5410, R4 ;  /* 0x0000541070707816 */ /* 0x000fc40000000004 */
[----:B------:R-:W-:Y:S02]  /*c9c0*/  PRMT R111, R5, 0x7610, R111 ;  /* 0x00007610056f7816 */ /* 0x000fe4000000006f */
[----:B------:R-:W-:Y:S02]  /*c9d0*/  PRMT R96, R96, 0x5410, R6 ;  /* 0x0000541060607816 */ /* 0x000fe40000000006 */
[----:B------:R-:W-:Y:S01]  /*c9e0*/  PRMT R113, R113, 0x5410, R7 ;  /* 0x0000541071717816 */ /* 0x000fe20000000007 */
[----:B------:R-:W-:Y:S06]  /*c9f0*/  BRA.DIV UR4, `(.L_x_2766) ;  /* 0x0000027a04a87947 */ /* 0x000fec000b800000 */
[----:B------:R1:W2:Y:S04]  /*ca00*/  SHFL.IDX PT, R7, R32, 0x1, 0x181f ;  /* 0x00381f0020077f89 */ /* 0x0002a800000e0000 */
[----:B------:R1:W0:Y:S04]  /*ca10*/  SHFL.IDX PT, R6, R30, 0x1, 0x181f ;  /* 0x00381f001e067f89 */ /* 0x00022800000e0000 */
[----:B---3--:R1:W3:Y:S04]  /*ca20*/  SHFL.IDX PT, R9, R33, 0x1, 0x181f ;  /* 0x00381f0021097f89 */ /* 0x0082e800000e0000 */
[----:B----4-:R1:W4:Y:S02]  /*ca30*/  SHFL.IDX PT, R8, R31, 0x1, 0x181f ;  /* 0x00381f001f087f89 */ /* 0x01032400000e0000 */
.L_x_3094:
        /* <DEDUP_REMOVED lines=19> */
[C---:B------:R-:W-:Y:S01]  /*cb70*/  @!P3 IMAD.SHL.U32 R21, R22.reuse, 0x2, RZ ;  /* 0x000000021615b824 */ /* 0x040fe200078e00ff */
[----:B------:R-:W-:Y:S01]  /*cb80*/  @!P3 SHF.L.U64.HI R4, R22, 0x1, R23 ;  /* 0x000000011604b819 */ /* 0x000fe20000010217 */
[----:B------:R-:W-:-:S03]  /*cb90*/  @!P2 IMAD.SHL.U32 R13, R215, 0x2, RZ ;  /* 0x00000002d70da824 */ /* 0x000fc600078e00ff */
[-C--:B0-----:R-:W-:Y:S02]  /*cba0*/  @!P3 IADD3 R24, P5, R6, R21.reuse, RZ ;  /* 0x000000150618b210 */ /* 0x081fe40007fbe0ff */
[----:B----4-:R-:W-:Y:S02]  /*cbb0*/  @!P3 IADD3 R20, P4, R8, R21, RZ ;  /* 0x000000150814b210 */ /* 0x010fe40007f9e0ff */
[-C--:B------:R-:W-:Y:S01]  /*cbc0*/  @!P2 IADD3 R14, P6, R6, R13.reuse, RZ ;  /* 0x0000000d060ea210 */ /* 0x080fe20007fde0ff */
[--C-:B--2---:R-:W-:Y:S01]  /*cbd0*/  @!P3 IMAD.X R25, R7, 0x1, R4.reuse, P5 ;  /* 0x000000010719b824 */ /* 0x104fe200028e0604 */
[----:B------:R-:W-:Y:S01]  /*cbe0*/  @!P2 IADD3 R12, P5, R8, R13, RZ ;  /* 0x0000000d080ca210 */ /* 0x000fe20007fbe0ff */
[----:B---3--:R-:W-:Y:S01]  /*cbf0*/  @!P3 IMAD.X R21, R9, 0x1, R4, P4 ;  /* 0x000000010915b824 */ /* 0x008fe200020e0604 */
[----:B------:R-:W-:Y:S02]  /*cc00*/  @!P0 SHF.L.U32 R27, R217, 0x1, RZ ;  /* 0x00000001d91b8819 */ /* 0x000fe400000006ff */
        /* <DEDUP_REMOVED lines=8> */
[----:B------:R-:W-:Y:S02]  /*cc90*/  ULDC.64 UR6, c[0x0][0x208] ;  /* 0x0000820000067ab9 */ /* 0x000fe40000000a00 */
[----:B------:R0:W5:Y:S04]  /*cca0*/  @!P3 LD.E.64 R58, desc[UR6][R24.64] ;  /* 0x00000006183ab980 */ /* 0x000168000c101b00 */
[----:B------:R0:W5:Y:S01]  /*ccb0*/  @!P3 LD.E.64 R60, desc[UR6][R20.64] ;  /* 0x00000006143cb980 */ /* 0x000162000c101b00 */
[C---:B------:R-:W-:Y:S01]  /*ccc0*/  @!P1 SHF.L.U64.HI R28, R214.reuse, 0x1, R5 ;  /* 0x00000001d61c9819 */ /* 0x040fe20000010205 */
[----:B------:R-:W-:Y:S01]  /*ccd0*/  @!P1 IMAD.SHL.U32 R5, R214, 0x2, RZ ;  /* 0x00000002d6059824 */ /* 0x000fe200078e00ff */
[----:B------:R-:W-:-:S02]  /*cce0*/  @!P2 SHF.L.U64.HI R26, R215, 0x1, R11 ;  /* 0x00000001d71aa819 */ /* 0x000fc4000001020b */
[----:B------:R-:W-:Y:S02]  /*ccf0*/  @!P0 SHF.L.U64.HI R34, R217, 0x1, R10 ;  /* 0x00000001d9228819 */ /* 0x000fe4000001020a */
[-C--:B------:R-:W-:Y:S01]  /*cd00*/  @!P1 IADD3 R10, P4, R6, R5.reuse, RZ ;  /* 0x00000005060a9210 */ /* 0x080fe20007f9e0ff */
[--C-:B------:R-:W-:Y:S01]  /*cd10*/  @!P2 IMAD.X R15, R7, 0x1, R26.reuse, P6 ;  /* 0x00000001070fa824 */ /* 0x100fe200030e061a */
[----:B------:R-:W-:Y:S01]  /*cd20*/  @!P1 IADD3 R4, P6, R8, R5, RZ ;  /* 0x0000000508049210 */ /* 0x000fe20007fde0ff */
[----:B------:R-:W-:Y:S01]  /*cd30*/  @!P2 IMAD.X R13, R9, 0x1, R26, P5 ;  /* 0x00000001090da824 */ /* 0x000fe200028e061a */
[----:B------:R-:W-:Y:S02]  /*cd40*/  @!P1 IADD3.X R11, R7, R28, RZ, P4, !PT ;  /* 0x0000001c070b9210 */ /* 0x000fe400027fe4ff */
[-C--:B------:R-:W-:Y:S01]  /*cd50*/  @!P0 IADD3 R6, P5, R6, R27.reuse, RZ ;  /* 0x0000001b06068210 */ /* 0x080fe20007fbe0ff */
[----:B------:R0:W5:Y:S01]  /*cd60*/  @!P2 LD.E.64 R54, desc[UR6][R14.64] ;  /* 0x000000060e36a980 */ /* 0x000162000c101b00 */
[----:B------:R-:W-:Y:S01]  /*cd70*/  @!P0 IADD3 R8, P4, R8, R27, RZ ;  /* 0x0000001b08088210 */ /* 0x000fe20007f9e0ff */
[----:B------:R-:W-:-:S02]  /*cd80*/  @!P1 IMAD.X R5, R9, 0x1, R28, P6 ;  /* 0x0000000109059824 */ /* 0x000fc400030e061c */
[--C-:B------:R-:W-:Y:S01]  /*cd90*/  @!P0 IMAD.X R7, R7, 0x1, R34.reuse, P5 ;  /* 0x0000000107078824 */ /* 0x100fe200028e0622 */
[----:B------:R0:W5:Y:S01]  /*cda0*/  @!P2 LD.E.64 R56, desc[UR6][R12.64] ;  /* 0x000000060c38a980 */ /* 0x000162000c101b00 */
[----:B------:R-:W-:-:S03]  /*cdb0*/  @!P0 IMAD.X R9, R9, 0x1, R34, P4 ;  /* 0x0000000109098824 */ /* 0x000fc600020e0622 */
[----:B------:R0:W5:Y:S04]  /*cdc0*/  @!P1 LD.E.64 R50, desc[UR6][R10.64] ;  /* 0x000000060a329980 */ /* 0x000168000c101b00 */
[----:B------:R0:W5:Y:S04]  /*cdd0*/  @!P1 LD.E.64 R52, desc[UR6][R4.64] ;  /* 0x0000000604349980 */ /* 0x000168000c101b00 */
[----:B------:R0:W5:Y:S04]  /*cde0*/  @!P0 LD.E.64 R46, desc[UR6][R6.64] ;  /* 0x00000006062e8980 */ /* 0x000168000c101b00 */
[----:B------:R0:W5:Y:S02]  /*cdf0*/  @!P0 LD.E.64 R48, desc[UR6][R8.64] ;  /* 0x0000000608308980 */ /* 0x000164000c101b00 */
.L_x_2768:
[----:B------:R-:W-:Y:S05]  /*ce00*/  BSYNC B1 ;  /* 0x0000000000017941 */ /* 0x000fea0003800000 */
.L_x_2767:
[----:B0----5:R-:W-:Y:S01]  /*ce10*/  IMAD.MOV.U32 R4, RZ, RZ, R46 ;  /* 0x000000ffff047224 */ /* 0x021fe200078e002e */
[----:B------:R-:W-:Y:S01]  /*ce20*/  MOV R5, R47 ;  /* 0x0000002f00057202 */ /* 0x000fe20000000f00 */
[----:B------:R-:W-:Y:S01]  /*ce30*/  IMAD.MOV.U32 R6, RZ, RZ, R50 ;  /* 0x000000ffff067224 */ /* 0x000fe200078e0032 */
[----:B------:R-:W-:Y:S01]  /*ce40*/  UMOV UR4, 0xffffffff ;  /* 0xffffffff00047882 */ /* 0x000fe20000000000 */
[----:B--2---:R-:W-:Y:S01]  /*ce50*/  IMAD.MOV.U32 R7, RZ, RZ, R51 ;  /* 0x000000ffff077224 */ /* 0x004fe200078e0033 */
        /* <DEDUP_REMOVED lines=10> */
[----:B------:R-:W-:Y:S01]  /*cf00*/  MOV R7, R53 ;  /* 0x0000003500077202 */ /* 0x000fe20000000f00 */
[----:B------:R-:W-:-:S03]  /*cf10*/  IMAD.MOV.U32 R6, RZ, RZ, R52 ;  /* 0x000000ffff067224 */ /* 0x000fc600078e0034 */
        /* <DEDUP_REMOVED lines=9> */
[----:B------:R0:W2:Y:S04]  /*cfb0*/  SHFL.IDX PT, R7, R32, 0x2, 0x181f ;  /* 0x00581f0020077f89 */ /* 0x0000a800000e0000 */
[----:B------:R0:W0:Y:S04]  /*cfc0*/  SHFL.IDX PT, R6, R30, 0x2, 0x181f ;  /* 0x00581f001e067f89 */ /* 0x00002800000e0000 */
[----:B---3--:R3:W0:Y:S04]  /*cfd0*/  SHFL.IDX PT, R9, R33, 0x2, 0x181f ;  /* 0x00581f0021097f89 */ /* 0x00862800000e0000 */
[----:B----4-:R3:W4:Y:S02]  /*cfe0*/  SHFL.IDX PT, R8, R31, 0x2, 0x181f ;  /* 0x00581f001f087f89 */ /* 0x01072400000e0000 */
.L_x_3100:
        /* <DEDUP_REMOVED lines=27> */
[C---:B0-----:R-:W-:Y:S02]  /*d1a0*/  @!P3 IADD3 R24, P5, R6.reuse, R21, RZ ;  /* 0x000000150618b210 */ /* 0x041fe40007fbe0ff */
[-C--:B------:R-:W-:Y:S01]  /*d1b0*/  @!P2 IADD3 R14, P6, R6, R13.reuse, RZ ;  /* 0x0000000d060ea210 */ /* 0x080fe20007fde0ff */
[----:B------:R-:W-:Y:S01]  /*d1c0*/  @!P3 IMAD.X R21, R9, 0x1, R4, P4 ;  /* 0x000000010915b824 */ /* 0x000fe200020e0604 */
[----:B--2---:R-:W-:Y:S02]  /*d1d0*/  @!P3 IADD3.X R25, R7, R4, RZ, P5, !PT ;  /* 0x000000040719b210 */ /* 0x004fe40002ffe4ff */
[----:B------:R-:W-:Y:S02]  /*d1e0*/  @!P2 IADD3 R12, P5, R8, R13, RZ ;  /* 0x0000000d080ca210 */ /* 0x000fe40007fbe0ff */
[----:B------:R-:W-:-:S02]  /*d1f0*/  CS2R R38, SRZ ;  /* 0x0000000000267805 */ /* 0x000fc4000001ff00 */
[----:B------:R-:W-:Y:S02]  /*d200*/  CS2R R40, SRZ ;  /* 0x0000000000287805 */ /* 0x000fe4000001ff00 */
[----:B------:R-:W-:Y:S01]  /*d210*/  CS2R R36, SRZ ;  /* 0x0000000000247805 */ /* 0x000fe2000001ff00 */
[----:B------:R0:W5:Y:S04]  /*d220*/  @!P3 LD.E.64 R42, desc[UR6][R24.64] ;  /* 0x00000006182ab980 */ /* 0x000168000c101b00 */
[----:B------:R0:W5:Y:S01]  /*d230*/  @!P3 LD.E.64 R44, desc[UR6][R20.64] ;  /* 0x00000006142cb980 */ /* 0x000162000c101b00 */
[----:B---3--:R-:W-:Y:S01]  /*d240*/  @!P2 SHF.L.U64.HI R34, R215, 0x1, R11 ;  /* 0x00000001d722a819 */ /* 0x008fe2000001020b */
[C---:B------:R-:W-:Y:S01]  /*d250*/  @!P1 IMAD.SHL.U32 R11, R214.reuse, 0x2, RZ ;  /* 0x00000002d60b9824 */ /* 0x040fe200078e00ff */
[----:B------:R-:W-:-:S03]  /*d260*/  @!P1 SHF.L.U64.HI R26, R214, 0x1, R10 ;  /* 0x00000001d61a9819 */ /* 0x000fc6000001020a */
[--C-:B------:R-:W-:Y:S01]  /*d270*/  @!P2 IMAD.X R15, R7, 0x1, R34.reuse, P6 ;  /* 0x00000001070fa824 */ /* 0x100fe200030e0622 */
[-C--:B------:R-:W-:Y:S01]  /*d280*/  @!P1 IADD3 R10, P4, R6, R11.reuse, RZ ;  /* 0x0000000b060a9210 */ /* 0x080fe20007f9e0ff */
[----:B------:R-:W-:Y:S01]  /*d290*/  @!P2 IMAD.X R13, R9, 0x1, R34, P5 ;  /* 0x00000001090da824 */ /* 0x000fe200028e0622 */
[C---:B------:R-:W-:Y:S01]  /*d2a0*/  @!P0 SHF.L.U64.HI R28, R217.reuse, 0x1, R5 ;  /* 0x00000001d91c8819 */ /* 0x040fe20000010205 */
[----:B------:R-:W-:Y:S01]  /*d2b0*/  @!P0 IMAD.SHL.U32 R5, R217, 0x2, RZ ;  /* 0x00000002d9058824 */ /* 0x000fe200078e00ff */
[----:B------:R-:W-:Y:S01]  /*d2c0*/  @!P1 IADD3 R4, P6, R8, R11, RZ ;  /* 0x0000000b08049210 */ /* 0x000fe20007fde0ff */
[----:B------:R-:W-:Y:S01]  /*d2d0*/  @!P1 IMAD.X R11, R7, 0x1, R26, P4 ;  /* 0x00000001070b9824 */ /* 0x000fe200020e061a */
[----:B------:R-:W-:Y:S01]  /*d2e0*/  CS2R R34, SRZ ;  /* 0x0000000000227805 */ /* 0x000fe2000001ff00 */
[----:B------:R0:W5:Y:S01]  /*d2f0*/  @!P2 LD.E.64 R38, desc[UR6][R14.64] ;  /* 0x000000060e26a980 */ /* 0x000162000c101b00 */
[-C--:B------:R-:W-:Y:S02]  /*d300*/  @!P0 IADD3 R6, P5, R6, R5.reuse, RZ ;  /* 0x0000000506068210 */ /* 0x080fe40007fbe0ff */
[----:B------:R-:W-:Y:S01]  /*d310*/  @!P0 IADD3 R8, P4, R8, R5, RZ ;  /* 0x0000000508088210 */ /* 0x000fe20007f9e0ff */
[----:B------:R0:W5:Y:S01]  /*d320*/  @!P2 LD.E.64 R40, desc[UR6][R12.64] ;  /* 0x000000060c28a980 */ /* 0x000162000c101b00 */
[----:B------:R-:W-:Y:S01]  /*d330*/  @!P1 IADD3.X R5, R9, R26, RZ, P6, !PT ;  /* 0x0000001a09059210 */ /* 0x000fe200037fe4ff */
[--C-:B------:R-:W-:Y:S01]  /*d340*/  @!P0 IMAD.X R7, R7, 0x1, R28.reuse, P5 ;  /* 0x0000000107078824 */ /* 0x100fe200028e061c */
[----:B------:R-:W-:Y:S01]  /*d350*/  CS2R R26, SRZ ;  /* 0x00000000001a7805 */ /* 0x000fe2000001ff00 */
[----:B------:R-:W-:Y:S01]  /*d360*/  @!P0 IMAD.X R9, R9, 0x1, R28, P4 ;  /* 0x0000000109098824 */ /* 0x000fe200020e061c */
[----:B------:R-:W-:Y:S01]  /*d370*/  CS2R R28, SRZ ;  /* 0x00000000001c7805 */ /* 0x000fe2000001ff00 */
[----:B------:R0:W5:Y:S04]  /*d380*/  @!P1 LD.E.64 R34, desc[UR6][R10.64] ;  /* 0x000000060a229980 */ /* 0x000168000c101b00 */
[----:B------:R0:W5:Y:S04]  /*d390*/  @!P1 LD.E.64 R36, desc[UR6][R4.64] ;  /* 0x0000000604249980 */ /* 0x000168000c101b00 */
[----:B------:R0:W5:Y:S04]  /*d3a0*/  @!P0 LD.E.64 R28, desc[UR6][R6.64] ;  /* 0x00000006061c8980 */ /* 0x000168000c101b00 */
[----:B------:R0:W5:Y:S02]  /*d3b0*/  @!P0 LD.E.64 R26, desc[UR6][R8.64] ;  /* 0x00000006081a8980 */ /* 0x000164000c101b00 */
.L_x_2771:
[----:B------:R-:W-:Y:S05]  /*d3c0*/  BSYNC B1 ;  /* 0x0000000000017941 */ /* 0x000fea0003800000 */
.L_x_2770:
[----:B0----5:R-:W-:Y:S01]  /*d3d0*/  IMAD.MOV.U32 R4, RZ, RZ, R35 ;  /* 0x000000ffff047224 */ /* 0x021fe200078e0023 */
[----:B------:R-:W-:Y:S01]  /*d3e0*/  MOV R5, R34 ;  /* 0x0000002200057202 */ /* 0x000fe20000000f00 */
[----:B--2---:R-:W-:Y:S01]  /*d3f0*/  IMAD.MOV.U32 R7, RZ, RZ, R28 ;  /* 0x000000ffff077224 */ /* 0x004fe200078e001c */
[----:B------:R-:W-:Y:S01]  /*d400*/  UMOV UR4, 0xffffffff ;  /* 0xffffffff00047882 */ /* 0x000fe20000000000 */
[----:B------:R-:W-:Y:S01]  /*d410*/  IMAD.MOV.U32 R6, RZ, RZ, R29 ;  /* 0x000000ffff067224 */ /* 0x000fe200078e001d */
[----:B------:R-:W-:Y:S01]  /*d420*/  PRMT R85, R5, 0x5410, R4 ;  /* 0x0000541005557816 */ /* 0x000fe20000000004 */
[----:B------:R-:W-:Y:S01]  /*d430*/  IMAD.MOV.U32 R5, RZ, RZ, R42 ;  /* 0x000000ffff057224 */ /* 0x000fe200078e002a */
[----:B------:R-:W-:Y:S02]  /*d440*/  MOV R4, R43 ;  /* 0x0000002b00047202 */ /* 0x000fe40000000f00 */
        /* <DEDUP_REMOVED lines=20> */
[----:B----4-:R0:W4:Y:S04]  /*d590*/  SHFL.IDX PT, R8, R30, 0x3, 0x181f ;  /* 0x00781f001e087f89 */ /* 0x01012800000e0000 */
[----:B------:R0:W0:Y:S04]  /*d5a0*/  SHFL.IDX PT, R78, R33, 0x3, 0x181f ;  /* 0x00781f00214e7f89 */ /* 0x00002800000e0000 */
[----:B------:R0:W0:Y:S02]  /*d5b0*/  SHFL.IDX PT, R10, R31, 0x3, 0x181f ;  /* 0x00781f001f0a7f89 */ /* 0x00002400000e0000 */
.L_x_3106:
[----:B------:R-:W5:Y:S01]  /*d5c0*/  LDL R11, [R1+0x74] ;  /* 0x00007400010b7983 */ /* 0x000f620000100800 */
[----:B------:R-:W-:Y:S01]  /*d5d0*/  VIADD R7, R0, 0x60 ;  /* 0x0000006000077836 */ /* 0x000fe20000000000 */
[----:B------:R-:W-:Y:S01]  /*d5e0*/  BSSY B1, `(.L_x_2773) ;  /* 0x000003f000017945 */ /* 0x000fe20003800000 */
[----:B------:R-:W-:Y:S02]  /*d5f0*/  CS2R R12, SRZ ;  /* 0x00000000000c7805 */ /* 0x000fe4000001ff00 */
[----:B------:R-:W-:Y:S02]  /*d600*/  CS2R R20, SRZ ;  /* 0x0000000000147805 */ /* 0x000fe4000001ff00 */
[----:B01-3--:R-:W-:Y:S02]  /*d610*/  CS2R R30, SRZ ;  /* 0x00000000001e7805 */ /* 0x00bfe4000001ff00 */
[----:B------:R-:W-:Y:S02]  /*d620*/  ISETP.GE.AND P0, PT, R7, R3, PT ;  /* 0x000000030700720c */ /* 0x000fe40003f06270 */
[----:B------:R-:W-:-:S02]  /*d630*/  CS2R R14, SRZ ;  /* 0x00000000000e7805 */ /* 0x000fc4000001ff00 */
[----:B------:R-:W-:Y:S02]  /*d640*/  CS2R R24, SRZ ;  /* 0x0000000000187805 */ /* 0x000fe4000001ff00 */
[----:B------:R-:W-:Y:S02]  /*d650*/  CS2R R32, SRZ ;  /* 0x0000000000207805 */ /* 0x000fe4000001ff00 */
[----:B-----5:R-:W-:-:S04]  /*d660*/  LEA.HI R6, R11, R11, RZ, 0x1 ;  /* 0x0000000b0b067211 */ /* 0x020fc800078f08ff */
[----:B------:R-:W-:Y:S02]  /*d670*/  LOP3.LUT R0, R6, 0xfffffffe, RZ, 0xc0, !PT ;  /* 0xfffffffe06007812 */ /* 0x000fe400078ec0ff */
[----:B------:R-:W-:Y:S02]  /*d680*/  CS2R R6, SRZ ;  /* 0x0000000000067805 */ /* 0x000fe4000001ff00 */
[----:B------:R-:W-:-:S04]  /*d690*/  IADD3 R0, R11, -R0, RZ ;  /* 0x800000000b007210 */ /* 0x000fc80007ffe0ff */
[----:B------:R-:W-:Y:S01]  /*d6a0*/  SHF.L.U32 R0, R0, 0x1f, RZ ;  /* 0x0000001f00007819 */ /* 0x000fe200000006ff */
[----:B------:R-:W-:Y:S06]  /*d6b0*/  @P0 BRA `(.L_x_2774) ;  /* 0x0000000000c40947 */ /* 0x000fec0003800000 */
[----:B------:R-:W3:Y:S01]  /*d6c0*/  LDL R82, [R1+0x98] ;  /* 0x0000980001527983 */ /* 0x000ee20000100800 */
[----:B------:R-:W-:-:S03]  /*d6d0*/  ULDC UR4, c[0x0][0x3f4] ;  /* 0x0000fd0000047ab9 */ /* 0x000fc60000000800 */
[----:B------:R-:W3:Y:S04]  /*d6e0*/  LDL R79, [R1+0x94] ;  /* 0x00009400014f7983 */ /* 0x000ee80000100800 */
[----:B------:R-:W3:Y:S01]  /*d6f0*/  LDL R11, [R1+0x90] ;  /* 0x00009000010b7983 */ /* 0x000ee20000100800 */
[----:B------:R-:W-:Y:S02]  /*d700*/  ISETP.GE.AND P3, PT, R22, UR4, PT ;  /* 0x0000000416007c0c */ /* 0x000fe4000bf66270 */
[----:B------:R-:W-:Y:S02]  /*d710*/  CS2R R32, SRZ ;  /* 0x0000000000207805 */ /* 0x000fe4000001ff00 */
[----:B------:R-:W-:Y:S01]  /*d720*/  ISETP.GE.AND P2, PT, R215, UR4, PT ;  /* 0x00000004d7007c0c */ /* 0x000fe2000bf46270 */
[----:B------:R-:W-:Y:S01]  /*d730*/  ULDC.64 UR6, c[0x0][0x208] ;  /* 0x0000820000067ab9 */ /* 0x000fe20000000a00 */
[----:B------:R-:W-:-:S02]  /*d740*/  ISETP.GE.AND P1, PT, R214, UR4, PT ;  /* 0x00000004d6007c0c */ /* 0x000fc4000bf26270 */
[----:B------:R-:W-:-:S05]  /*d750*/  ISETP.GE.AND P0, PT, R217, UR4, PT ;  /* 0x00000004d9007c0c */ /* 0x000fca000bf06270 */
[C---:B------:R-:W-:Y:S01]  /*d760*/  @!P3 IMAD.SHL.U32 R24, R22.reuse, 0x2, RZ ;  /* 0x000000021618b824 */ /* 0x040fe200078e00ff */
[----:B------:R-:W-:-:S03]  /*d770*/  @!P3 SHF.L.U64.HI R4, R22, 0x1, R23 ;  /* 0x000000011604b819 */ /* 0x000fc60000010217 */
[----:B------:R-:W-:Y:S02]  /*d780*/  @!P2 IMAD.SHL.U32 R14, R215, 0x2, RZ ;  /* 0x00000002d70ea824 */ /* 0x000fe400078e00ff */
[----:B------:R-:W-:Y:S01]  /*d790*/  @!P1 IMAD.SHL.U32 R6, R214, 0x2, RZ ;  /* 0x00000002d6069824 */ /* 0x000fe200078e00ff */
[-C--:B----4-:R-:W-:Y:S01]  /*d7a0*/  @!P3 IADD3 R20, P5, R8, R24.reuse, RZ ;  /* 0x000000180814b210 */ /* 0x090fe20007fbe0ff */
[----:B------:R-:W-:Y:S01]  /*d7b0*/  @!P0 IMAD.SHL.U32 R30, R217, 0x2, RZ ;  /* 0x00000002d91e8824 */ /* 0x000fe200078e00ff */
[----:B------:R-:W-:Y:S02]  /*d7c0*/  @!P3 IADD3 R24, P4, R10, R24, RZ ;  /* 0x000000180a18b210 */ /* 0x000fe40007f9e0ff */
[----:B------:R-:W-:Y:S02]  /*d7d0*/  @!P2 IADD3 R12, P6, R8, R14, RZ ;  /* 0x0000000e080ca210 */ /* 0x000fe40007fde0ff */
[----:B--2---:R-:W-:Y:S01]  /*d7e0*/  @!P3 IADD3.X R21, R9, R4, RZ, P5, !PT ;  /* 0x000000040915b210 */ /* 0x004fe20002ffe4ff */
[----:B------:R-:W-:Y:S01]  /*d7f0*/  @!P3 IMAD.X R25, R78, 0x1, R4, P4 ;  /* 0x000000014e19b824 */ /* 0x000fe200020e0604 */
[----:B------:R-:W-:-:S02]  /*d800*/  @!P2 IADD3 R14, P5, R10, R14, RZ ;  /* 0x0000000e0a0ea210 */ /* 0x000fc40007fbe0ff */
[----:B------:R-:W-:Y:S02]  /*d810*/  @!P1 IADD3 R4, P4, R8, R6, RZ ;  /* 0x0000000608049210 */ /* 0x000fe40007f9e0ff */
[----:B------:R0:W5:Y:S02]  /*d820*/  @!P3 LD.E.64 R32, desc[UR6][R24.64] ;  /* 0x000000061820b980 */ /* 0x000164000c101b00 */
[----:B0-----:R-:W-:Y:S02]  /*d830*/  CS2R R24, SRZ ;  /* 0x0000000000187805 */ /* 0x001fe4000001ff00 */
[----:B---3--:R-:W-:Y:S02]  /*d840*/  @!P2 SHF.L.U64.HI R5, R215, 0x1, R82 ;  /* 0x00000001d705a819 */ /* 0x008fe40000010252 */
[----:B------:R-:W-:-:S03]  /*d850*/  @!P1 SHF.L.U64.HI R7, R214, 0x1, R79 ;  /* 0x00000001d6079819 */ /* 0x000fc6000001024f */
[C-C-:B------:R-:W-:Y:S01]  /*d860*/  @!P2 IMAD.X R13, R9.reuse, 0x1, R5.reuse, P6 ;  /* 0x00000001090da824 */ /* 0x140fe200030e0605 */
[----:B------:R-:W-:Y:S01]  /*d870*/  @!P1 IADD3 R6, P6, R10, R6, RZ ;  /* 0x000000060a069210 */ /* 0x000fe20007fde0ff */
[----:B------:R-:W-:Y:S01]  /*d880*/  @!P2 IMAD.X R15, R78, 0x1, R5, P5 ;  /* 0x000000014e0fa824 */ /* 0x000fe200028e0605 */
[-C--:B------:R-:W-:Y:S01]  /*d890*/  @!P0 IADD3 R8, P5, R8, R30.reuse, RZ ;  /* 0x0000001e08088210 */ /* 0x080fe20007fbe0ff */
[----:B------:R-:W-:Y:S01]  /*d8a0*/  @!P1 IMAD.X R5, R9, 0x1, R7, P4 ;  /* 0x0000000109059824 */ /* 0x000fe200020e0607 */
[----:B------:R-:W-:Y:S02]  /*d8b0*/  @!P0 IADD3 R10, P4, R10, R30, RZ ;  /* 0x0000001e0a0a8210 */ /* 0x000fe40007f9e0ff */
[----:B------:R-:W-:Y:S01]  /*d8c0*/  CS2R R30, SRZ ;  /* 0x00000000001e7805 */ /* 0x000fe2000001ff00 */
[----:B------:R0:W5:Y:S01]  /*d8d0*/  @!P2 LD.E.64 R24, desc[UR6][R14.64] ;  /* 0x000000060e18a980 */ /* 0x000162000c101b00 */
[----:B------:R-:W-:Y:S02]  /*d8e0*/  @!P1 IADD3.X R7, R78, R7, RZ, P6, !PT ;  /* 0x000000074e079210 */ /* 0x000fe400037fe4ff */
[----:B------:R-:W-:-:S02]  /*d8f0*/  @!P0 SHF.L.U64.HI R11, R217, 0x1, R11 ;  /* 0x00000001d90b8819 */ /* 0x000fc4000001020b */
[----:B------:R1:W5:Y:S03]  /*d900*/  @!P3 LD.E.64 R30, desc[UR6][R20.64] ;  /* 0x00000006141eb980 */ /* 0x000366000c101b00 */
[--C-:B------:R-:W-:Y:S01]  /*d910*/  @!P0 IMAD.X R9, R9, 0x1, R11.reuse, P5 ;  /* 0x0000000109098824 */ /* 0x100fe200028e060b */
[----:B0-----:R-:W-:Y:S01]  /*d920*/  CS2R R14, SRZ ;  /* 0x00000000000e7805 */ /* 0x001fe2000001ff00 */
[----:B------:R-:W-:Y:S01]  /*d930*/  @!P0 IMAD.X R11, R78, 0x1, R11, P4 ;  /* 0x000000014e0b8824 */ /* 0x000fe200020e060b */
[----:B-1----:R-:W-:-:S04]  /*d940*/  CS2R R20, SRZ ;  /* 0x0000000000147805 */ /* 0x002fc8000001ff00 */
[----:B------:R-:W5:Y:S04]  /*d950*/  @!P1 LD.E.64 R14, desc[UR6][R6.64] ;  /* 0x00000006060e9980 */ /* 0x000f68000c101b00 */
[----:B------:R0:W5:Y:S02]  /*d960*/  @!P2 LD.E.64 R20, desc[UR6][R12.64] ;  /* 0x000000060c14a980 */ /* 0x000164000c101b00 */
[----:B0-----:R-:W-:Y:S02]  /*d970*/  CS2R R12, SRZ ;  /* 0x00000000000c7805 */ /* 0x001fe4000001ff00 */
[----:B------:R-:W-:-:S04]  /*d980*/  CS2R R6, SRZ ;  /* 0x0000000000067805 */ /* 0x000fc8000001ff00 */
[----:B------:R0:W5:Y:S04]  /*d990*/  @!P1 LD.E.64 R12, desc[UR6][R4.64] ;  /* 0x00000006040c9980 */ /* 0x000168000c101b00 */
[----:B------:R1:W5:Y:S01]  /*d9a0*/  @!P0 LD.E.64 R6, desc[UR6][R10.64] ;  /* 0x000000060a068980 */ /* 0x000362000c101b00 */
[----:B0-----:R-:W-:-:S06]  /*d9b0*/  CS2R R4, SRZ ;  /* 0x0000000000047805 */ /* 0x001fcc000001ff00 */
[----:B------:R1:W5:Y:S02]  /*d9c0*/  @!P0 LD.E.64 R4, desc[UR6][R8.64] ;  /* 0x0000000608048980 */ /* 0x000364000c101b00 */
.L_x_2774:
[----:B------:R-:W-:Y:S05]  /*d9d0*/  BSYNC B1 ;  /* 0x0000000000017941 */ /* 0x000fea0003800000 */
.L_x_2773:
[----:B------:R-:W0:Y:S01]  /*d9e0*/  SYNCS.PHASECHK.TRANS64.TRYWAIT P0, [R16+URZ+0x38800], R0 ;  /* 0x03880000100075a7 */ /* 0x000e22000800017f */
[----:B-12--5:R-:W-:Y:S01]  /*d9f0*/  IMAD.MOV.U32 R9, RZ, RZ, R4 ;  /* 0x000000ffff097224 */ /* 0x026fe200078e0004 */
[----:B------:R-:W-:Y:S01]  /*da00*/  MOV R11, R12 ;  /* 0x0000000c000b7202 */ /* 0x000fe20000000f00 */
[----:B----4-:R-:W-:Y:S01]  /*da10*/  IMAD.MOV.U32 R8, RZ, RZ, R5 ;  /* 0x000000ffff087224 */ /* 0x010fe200078e0005 */
[----:B------:R-:W-:Y:S01]  /*da20*/  BSSY B1, `(.L_x_2775) ;  /* 0x000000b000017945 */ /* 0x000fe20003800000 */
        /* <DEDUP_REMOVED lines=9> */
[----:B0-----:R-:W-:Y:S06]  /*dac0*/  @!P0 BRA `(.L_x_2776) ;  /* 0x0000026c00d08947 */ /* 0x001fec0003800000 */
.L_x_3107:
[----:B------:R-:W-:Y:S05]  /*dad0*/  BSYNC B1 ;  /* 0x0000000000017941 */ /* 0x000fea0003800000 */
.L_x_2775:
[----:B------:R-:W-:Y:S01]  /*dae0*/  IMAD.MOV.U32 R8, RZ, RZ, R6 ;  /* 0x000000ffff087224 */ /* 0x000fe200078e0006 */
[----:B------:R-:W-:Y:S01]  /*daf0*/  BSSY B1, `(.L_x_2777) ;  /* 0x00000c6000017945 */ /* 0x000fe20003800000 */
[----:B0-----:R-:W-:-:S05]  /*db00*/  IMAD.MOV.U32 R0, RZ, RZ, R7 ;  /* 0x000000ffff007224 */ /* 0x001fca00078e0007 */
[----:B------:R-:W-:Y:S01]  /*db10*/  PRMT R79, R8, 0x5410, R0 ;  /* 0x00005410084f7816 */ /* 0x000fe20000000000 */
[----:B------:R-:W-:Y:S02]  /*db20*/  IMAD.MOV.U32 R8, RZ, RZ, R14 ;  /* 0x000000ffff087224 */ /* 0x000fe400078e000e */
[----:B------:R-:W-:-:S05]  /*db30*/  IMAD.MOV.U32 R0, RZ, RZ, R15 ;  /* 0x000000ffff007224 */ /* 0x000fca00078e000f */
[----:B------:R-:W-:Y:S02]  /*db40*/  PRMT R83, R8, 0x5410, R0 ;  /* 0x0000541008537816 */ /* 0x000fe40000000000 */
[----:B------:R-:W-:Y:S01]  /*db50*/  VIADDMNMX R0, R3, -R230, 0x80, PT ;  /* 0x0000008003007446 */ /* 0x000fe200038009e6 */
[----:B------:R-:W-:Y:S01]  /*db60*/  IMAD.MOV.U32 R3, RZ, RZ, R25 ;  /* 0x000000ffff037224 */ /* 0x000fe200078e0019 */
[----:B------:R-:W-:Y:S02]  /*db70*/  MOV R8, R24 ;  /* 0x0000001800087202 */ /* 0x000fe40000000f00 */
[----:B------:R-:W-:Y:S02]  /*db80*/  ISETP.GE.AND P0, PT, R212, R0, PT ;  /* 0x00000000d400720c */ /* 0x000fe40003f06270 */
[----:B------:R-:W-:Y:S01]  /*db90*/  PRMT R92, R8, 0x5410, R3 ;  /* 0x00005410085c7816 */ /* 0x000fe20000000003 */
[----:B------:R-:W-:Y:S02]  /*dba0*/  IMAD.MOV.U32 R8, RZ, RZ, R32 ;  /* 0x000000ffff087224 */ /* 0x000fe400078e0020 */
[----:B------:R-:W-:-:S05]  /*dbb0*/  IMAD.MOV.U32 R3, RZ, RZ, R33 ;  /* 0x000000ffff037224 */ /* 0x000fca00078e0021 */
[----:B------:R-:W-:-:S03]  /*dbc0*/  PRMT R102, R8, 0x5410, R3 ;  /* 0x0000541008667816 */ /* 0x000fc60000000003 */
        /* <DEDUP_REMOVED lines=8> */
[----:B------:R-:W0:Y:S01]  /*dc50*/  LDS.128 R8, [R229] ;  /* 0x00000000e5087984 */ /* 0x000e220000000c00 */
[----:B------:R-:W-:Y:S02]  /*dc60*/  SHF.R.U32.HI R3, RZ, 0x10, R77 ;  /* 0x00000010ff037819 */ /* 0x000fe4000001164d */
[----:B------:R-:W-:Y:S02]  /*dc70*/  SHF.R.U32.HI R93, RZ, 0x10, R75 ;  /* 0x00000010ff5d7819 */ /* 0x000fe4000001164b */
        /* <DEDUP_REMOVED lines=8> */
[--C-:B0-----:R-:W-:Y:S02]  /*dd00*/  HADD2.F32 R95, -RZ, R11.reuse.H1_H1 ;  /* 0x3000000bff5f7230 */ /* 0x101fe40000004100 */
[----:B------:R-:W-:-:S03]  /*dd10*/  HADD2.F32 R94, -RZ, R11.H0_H0 ;  /* 0x2000000bff5e7230 */ /* 0x000fc60000004100 */
[C---:B------:R-:W-:Y:S01]  /*dd20*/  FMUL.FTZ R11, R95.reuse, R3 ;  /* 0x000000035f0b7220 */ /* 0x040fe20000410000 */
[----:B------:R-:W-:-:S03]  /*dd30*/  FMUL.FTZ R95, R95, R93 ;  /* 0x0000005d5f5f7220 */ /* 0x000fc60000410000 */
[C---:B------:R-:W-:Y:S01]  /*dd40*/  FFMA.FTZ R11, R94.reuse, R93, -R11 ;  /* 0x0000005d5e0b7223 */ /* 0x040fe2000001080b */
[----:B------:R-:W-:Y:S01]  /*dd50*/  FFMA.FTZ R3, R94, R3, R95 ;  /* 0x000000035e037223 */ /* 0x000fe2000001005f */
[--C-:B------:R-:W-:Y:S02]  /*dd60*/  HADD2.F32 R94, -RZ, R96.reuse.H0_H0 ;  /* 0x20000060ff5e7230 */ /* 0x100fe40000004100 */
[----:B------:R-:W-:Y:S02]  /*dd70*/  HADD2.F32 R93, -RZ, R96.H1_H1 ;  /* 0x30000060ff5d7230 */ /* 0x000fe40000004100 */
[--C-:B------:R-:W-:Y:S01]  /*dd80*/  HADD2.F32 R96, -RZ, R8.reuse.H1_H1 ;  /* 0x30000008ff607230 */ /* 0x100fe20000004100 */
[----:B------:R-:W-:Y:S01]  /*dd90*/  F2FP.F16.F32.PACK_AB R11, R3, R11 ;  /* 0x0000000b030b723e */ /* 0x000fe200000000ff */
[----:B------:R-:W-:-:S03]  /*dda0*/  HADD2.F32 R95, -RZ, R8.H0_H0 ;  /* 0x20000008ff5f7230 */ /* 0x000fc60000004100 */
[C---:B------:R-:W-:Y:S01]  /*ddb0*/  FMUL.FTZ R8, R96.reuse, R93 ;  /* 0x0000005d60087220 */ /* 0x040fe20000410000 */
[----:B------:R-:W-:-:S03]  /*ddc0*/  FMUL.FTZ R96, R96, R94 ;  /* 0x0000005e60607220 */ /* 0x000fc60000410000 */
[C---:B------:R-:W-:Y:S01]  /*ddd0*/  FFMA.FTZ R8, R95.reuse, R94, -R8 ;  /* 0x0000005e5f087223 */ /* 0x040fe20000010808 */
[--C-:B------:R-:W-:Y:S02]  /*dde0*/  HADD2.F32 R94, -RZ, R10.reuse.H1_H1 ;  /* 0x3000000aff5e7230 */ /* 0x100fe40000004100 */
[----:B------:R-:W-:Y:S01]  /*ddf0*/  FFMA.FTZ R93, R95, R93, R96 ;  /* 0x0000005d5f5d7223 */ /* 0x000fe20000010060 */
[----:B------:R-:W-:Y:S02]  /*de00*/  HADD2.F32 R10, -RZ, R10.H0_H0 ;  /* 0x2000000aff0a7230 */ /* 0x000fe40000004100 */
[C---:B------:R-:W-:Y:S01]  /*de10*/  FMUL.FTZ R95, R94.reuse, R77 ;  /* 0x0000004d5e5f7220 */ /* 0x040fe20000410000 */
[-C--:B------:R-:W-:Y:S01]  /*de20*/  FMUL.FTZ R94, R94, R75.reuse ;  /* 0x0000004b5e5e7220 */ /* 0x080fe20000410000 */
[----:B------:R-:W-:Y:S02]  /*de30*/  F2FP.F16.F32.PACK_AB R8, R93, R8 ;  /* 0x000000085d08723e */ /* 0x000fe400000000ff */
[----:B------:R-:W-:Y:S01]  /*de40*/  FFMA.FTZ R95, R10, R75, -R95 ;  /* 0x0000004b0a5f7223 */ /* 0x000fe2000001085f */
[----:B------:R-:W-:-:S02]  /*de50*/  HADD2.F32 R75, -RZ, R9.H1_H1 ;  /* 0x30000009ff4b7230 */ /* 0x000fc40000004100 */
[----:B------:R-:W-:Y:S01]  /*de60*/  FFMA.FTZ R10, R10, R77, R94 ;  /* 0x0000004d0a0a7223 */ /* 0x000fe2000001005e */
[----:B------:R-:W-:Y:S02]  /*de70*/  HADD2.F32 R9, -RZ, R9.H0_H0 ;  /* 0x20000009ff097230 */ /* 0x000fe40000004100 */
[C---:B------:R-:W-:Y:S01]  /*de80*/  FMUL.FTZ R77, R75.reuse, R76 ;  /* 0x0000004c4b4d7220 */ /* 0x040fe20000410000 */
[-C--:B------:R-:W-:Y:S01]  /*de90*/  FMUL.FTZ R75, R75, R74.reuse ;  /* 0x0000004a4b4b7220 */ /* 0x080fe20000410000 */
[----:B------:R-:W-:Y:S02]  /*dea0*/  F2FP.F16.F32.PACK_AB R10, R10, R95 ;  /* 0x0000005f0a0a723e */ /* 0x000fe400000000ff */
[C---:B------:R-:W-:Y:S01]  /*deb0*/  FFMA.FTZ R74, R9.reuse, R74, -R77 ;  /* 0x0000004a094a7223 */ /* 0x040fe2000001084d */
[----:B------:R-:W-:-:S05]  /*dec0*/  FFMA.FTZ R9, R9, R76, R75 ;  /* 0x0000004c09097223 */ /* 0x000fca000001004b */
[----:B------:R-:W-:-:S05]  /*ded0*/  F2FP.F16.F32.PACK_AB R9, R9, R74 ;  /* 0x0000004a0909723e */ /* 0x000fca00000000ff */
[----:B------:R0:W-:Y:S02]  /*dee0*/  STS.128 [R229], R8 ;  /* 0x00000008e5007388 */ /* 0x0001e40000000c00 */
.L_x_2780:
[----:B------:R-:W-:Y:S05]  /*def0*/  BSYNC B2 ;  /* 0x0000000000027941 */ /* 0x000fea0003800000 */
.L_x_2779:
[----:B------:R-:W-:Y:S04]  /*df00*/  BSSY B2, `(.L_x_2781) ;  /* 0x000002c000027945 */ /* 0x000fe80003800000 */
[----:B------:R-:W-:Y:S05]  /*df10*/  @P1 BRA `(.L_x_2782) ;  /* 0x0000000000a81947 */ /* 0x000fea0003800000 */
[----:B0-----:R-:W0:Y:S01]  /*df20*/  LDS.128 R8, [R229+0x4000] ;  /* 0x00400000e5087984 */ /* 0x001e220000000c00 */
        /* <DEDUP_REMOVED lines=16> */
[----:B------:R-:W-:Y:S02]  /*e030*/  HADD2.F32 R74, -RZ, R112.H1_H1 ;  /* 0x30000070ff4a7230 */ /* 0x000fe40000004100 */
[----:B------:R-:W-:Y:S02]  /*e040*/  HADD2.F32 R76, -RZ, R8.H1_H1 ;  /* 0x30000008ff4c7230 */ /* 0x000fe40000004100 */
        /* <DEDUP_REMOVED lines=22> */
[----:B------:R1:W-:Y:S02]  /*e1b0*/  STS.128 [R229+0x4000], R8 ;  /* 0x00400008e5007388 */ /* 0x0003e40000000c00 */
.L_x_2782:
[----:B------:R-:W-:Y:S05]  /*e1c0*/  BSYNC B2 ;  /* 0x0000000000027941 */ /* 0x000fea0003800000 */
.L_x_2781:
[----:B------:R-:W-:Y:S04]  /*e1d0*/  BSSY B2, `(.L_x_2783) ;  /* 0x000002c000027945 */ /* 0x000fe80003800000 */
[----:B------:R-:W-:Y:S05]  /*e1e0*/  @P2 BRA `(.L_x_2784) ;  /* 0x0000000000a82947 */ /* 0x000fea0003800000 */
[----:B01----:R-:W0:Y:S01]  /*e1f0*/  LDS.128 R8, [R229+0x8000] ;  /* 0x00800000e5087984 */ /* 0x003e220000000c00 */
[----:B------:R-:W-:Y:S01]  /*e200*/  SHF.R.U32.HI R70, RZ, 0x10, R69 ;  /* 0x00000010ff467819 */ /* 0x000fe20000011645 */
[----:B------:R-:W-:Y:S01]  /*e210*/  HADD2.F32 R74, -RZ, R109.H0_H0 ;  /* 0x2000006dff4a7230 */ /* 0x000fe20000004100 */
        /* <DEDUP_REMOVED lines=15> */
[--C-:B------:R-:W-:Y:S02]  /*e310*/  HADD2.F32 R70, -RZ, R8.reuse.H1_H1 ;  /* 0x30000008ff467230 */ /* 0x100fe40000004100 */
[----:B------:R-:W-:Y:S02]  /*e320*/  HADD2.F32 R71, -RZ, R8.H0_H0 ;  /* 0x20000008ff477230 */ /* 0x000fe40000004100 */
[--C-:B------:R-:W-:Y:S02]  /*e330*/  HADD2.F32 R8, -RZ, R10.reuse.H0_H0 ;  /* 0x2000000aff087230 */ /* 0x100fe40000004100 */
[C---:B------:R-:W-:Y:S01]  /*e340*/  FMUL.FTZ R73, R70.reuse, R67 ;  /* 0x0000004346497220 */ /* 0x040fe20000410000 */
[----:B------:R-:W-:Y:S01]  /*e350*/  FMUL.FTZ R70, R70, R69 ;  /* 0x0000004546467220 */ /* 0x000fe20000410000 */
[----:B------:R-:W-:Y:S01]  /*e360*/  HADD2.F32 R10, -RZ, R10.H1_H1 ;  /* 0x3000000aff0a7230 */ /* 0x000fe20000004100 */
[----:B------:R-:W-:Y:S01]  /*e370*/  F2FP.F16.F32.PACK_AB R11, R11, R3 ;  /* 0x000000030b0b723e */ /* 0x000fe200000000ff */
[----:B------:R-:W-:Y:S01]  /*e380*/  FFMA.FTZ R73, R71, R69, -R73 ;  /* 0x0000004547497223 */ /* 0x000fe20000010849 */
[----:B------:R-:W-:-:S02]  /*e390*/  HADD2.F32 R72, -RZ, R9.H0_H0 ;  /* 0x20000009ff487230 */ /* 0x000fc40000004100 */
[----:B------:R-:W-:Y:S01]  /*e3a0*/  FFMA.FTZ R70, R71, R67, R70 ;  /* 0x0000004347467223 */ /* 0x000fe20000010046 */
[----:B------:R-:W-:Y:S02]  /*e3b0*/  HADD2.F32 R69, -RZ, R109.H1_H1 ;  /* 0x3000006dff457230 */ /* 0x000fe40000004100 */
[C---:B------:R-:W-:Y:S01]  /*e3c0*/  FMUL.FTZ R71, R10.reuse, R74 ;  /* 0x0000004a0a477220 */ /* 0x040fe20000410000 */
[----:B------:R-:W-:Y:S02]  /*e3d0*/  HADD2.F32 R9, -RZ, R9.H1_H1 ;  /* 0x30000009ff097230 */ /* 0x000fe40000004100 */
[-C--:B------:R-:W-:Y:S01]  /*e3e0*/  FMUL.FTZ R67, R10, R69.reuse ;  /* 0x000000450a437220 */ /* 0x080fe20000410000 */
[C---:B------:R-:W-:Y:S02]  /*e3f0*/  FFMA.FTZ R71, R8.reuse, R69, R71 ;  /* 0x0000004508477223 */ /* 0x040fe40000010047 */
[C---:B------:R-:W-:Y:S01]  /*e400*/  FMUL.FTZ R10, R9.reuse, R68 ;  /* 0x00000044090a7220 */ /* 0x040fe20000410000 */
[----:B------:R-:W-:Y:S01]  /*e410*/  FMUL.FTZ R9, R9, R66 ;  /* 0x0000004209097220 */ /* 0x000fe20000410000 */
[----:B------:R-:W-:Y:S01]  /*e420*/  FFMA.FTZ R67, R8, R74, -R67 ;  /* 0x0000004a08437223 */ /* 0x000fe20000010843 */
[----:B------:R-:W-:Y:S01]  /*e430*/  F2FP.F16.F32.PACK_AB R8, R70, R73 ;  /* 0x000000494608723e */ /* 0x000fe200000000ff */
[C---:B------:R-:W-:Y:S01]  /*e440*/  FFMA.FTZ R66, R72.reuse, R66, -R10 ;  /* 0x0000004248427223 */ /* 0x040fe2000001080a */
[----:B------:R-:W-:-:S02]  /*e450*/  FFMA.FTZ R9, R72, R68, R9 ;  /* 0x0000004448097223 */ /* 0x000fc40000010009 */
[----:B------:R-:W-:-:S03]  /*e460*/  F2FP.F16.F32.PACK_AB R10, R71, R67 ;  /* 0x00000043470a723e */ /* 0x000fc600000000ff */
[----:B------:R-:W-:-:S05]  /*e470*/  F2FP.F16.F32.PACK_AB R9, R9, R66 ;  /* 0x000000420909723e */ /* 0x000fca00000000ff */
[----:B------:R2:W-:Y:S02]  /*e480*/  STS.128 [R229+0x8000], R8 ;  /* 0x00800008e5007388 */ /* 0x0005e40000000c00 */
.L_x_2784:
[----:B------:R-:W-:Y:S05]  /*e490*/  BSYNC B2 ;  /* 0x0000000000027941 */ /* 0x000fea0003800000 */
.L_x_2783:
[----:B------:R-:W-:Y:S05]  /*e4a0*/  @P3 BRA `(.L_x_2778) ;  /* 0x0000000000a83947 */ /* 0x000fea0003800000 */
[----:B012---:R-:W0:Y:S01]  /*e4b0*/  LDS.128 R8, [R229+0xc000] ;  /* 0x00c00000e5087984 */ /* 0x007e220000000c00 */
        /* <DEDUP_REMOVED lines=41> */
.L_x_2778:
[----:B------:R-:W-:Y:S05]  /*e750*/  BSYNC B1 ;  /* 0x0000000000017941 */ /* 0x000fea0003800000 */
.L_x_2777:
[----:B------:R-:W-:Y:S01]  /*e760*/  VIADD R3, R212, 0x20 ;  /* 0x00000020d4037836 */ /* 0x000fe20000000000 */
[----:B------:R-:W-:Y:S04]  /*e770*/  BSSY B1, `(.L_x_2785) ;  /* 0x00000ba000017945 */ /* 0x000fe80003800000 */
[----:B------:R-:W-:-:S13]  /*e780*/  ISETP.GE.AND P0, PT, R3, R0, PT ;  /* 0x000000000300720c */ /* 0x000fda0003f06270 */
[----:B------:R-:W-:Y:S05]  /*e790*/  @P0 BRA `(.L_x_2786) ;  /* 0x0000000800dc0947 */ /* 0x000fea0003800000 */
[----:B------:R-:W4:Y:S01]  /*e7a0*/  LDC R3, c[0x0][0x3f4] ;  /* 0x0000fd00ff037b82 */ /* 0x000f220000000800 */
[----:B------:R-:W-:Y:S01]  /*e7b0*/  BSSY B2, `(.L_x_2787) ;  /* 0x0000030000027945 */ /* 0x000fe20003800000 */
[-C--:B----4-:R-:W-:Y:S02]  /*e7c0*/  ISETP.GE.AND P0, PT, R22, R3.reuse, PT ;  /* 0x000000031600720c */ /* 0x090fe40003f06270 */
[-C--:B------:R-:W-:Y:S02]  /*e7d0*/  ISETP.GE.AND P1, PT, R215, R3.reuse, PT ;  /* 0x00000003d700720c */ /* 0x080fe40003f26270 */
[-C--:B------:R-:W-:Y:S02]  /*e7e0*/  ISETP.GE.AND P2, PT, R214, R3.reuse, PT ;  /* 0x00000003d600720c */ /* 0x080fe40003f46270 */
[----:B------:R-:W-:-:S07]  /*e7f0*/  ISETP.GE.AND P3, PT, R217, R3, PT ;  /* 0x00000003d900720c */ /* 0x000fce0003f66270 */
[----:B------:R-:W-:Y:S06]  /*e800*/  @P0 BRA `(.L_x_2788) ;  /* 0x0000000000a80947 */ /* 0x000fec0003800000 */
[----:B0123--:R-:W0:Y:S01]  /*e810*/  LDS.128 R8, [R229+0x1000] ;  /* 0x00100000e5087984 */ /* 0x00fe220000000c00 */
[----:B------:R-:W-:Y:S01]  /*e820*/  SHF.R.U64 R3, R58, 0x10, R59 ;  /* 0x000000103a037819 */ /* 0x000fe2000000123b */
[--C-:B------:R-:W-:Y:S01]  /*e830*/  HADD2.F32 R63, -RZ, R106.reuse.H0_H0 ;  /* 0x2000006aff3f7230 */ /* 0x100fe20000004100 */
[--C-:B------:R-:W-:Y:S01]  /*e840*/  SHF.R.U64 R58, R60, 0x10, R61.reuse ;  /* 0x000000103c3a7819 */ /* 0x100fe2000000123d */
[----:B------:R-:W-:Y:S01]  /*e850*/  HADD2.F32 R106, -RZ, R106.H1_H1 ;  /* 0x3000006aff6a7230 */ /* 0x000fe20000004100 */
[----:B------:R-:W-:Y:S01]  /*e860*/  SHF.R.U32.HI R60, RZ, 0x10, R61 ;  /* 0x00000010ff3c7819 */ /* 0x000fe2000001163d */
[--C-:B------:R-:W-:Y:S01]  /*e870*/  HADD2.F32 R61, -RZ, R105.reuse.H0_H0 ;  /* 0x20000069ff3d7230 */ /* 0x100fe20000004100 */
[----:B------:R-:W-:Y:S01]  /*e880*/  SHF.R.U32.HI R59, RZ, 0x10, R59 ;  /* 0x00000010ff3b7819 */ /* 0x000fe2000001163b */
[----:B------:R-:W-:Y:S02]  /*e890*/  HADD2.F32 R105, -RZ, R105.H1_H1 ;  /* 0x30000069ff697230 */ /* 0x000fe40000004100 */
[----:B------:R-:W-:-:S02]  /*e8a0*/  HADD2.F32 R60, -RZ, R60.H0_H0 ;  /* 0x2000003cff3c7230 */ /* 0x000fc40000004100 */
[----:B------:R-:W-:Y:S02]  /*e8b0*/  HADD2.F32 R59, -RZ, R59.H0_H0 ;  /* 0x2000003bff3b7230 */ /* 0x000fe40000004100 */
[----:B------:R-:W-:Y:S02]  /*e8c0*/  HADD2.F32 R58, -RZ, R58.H0_H0 ;  /* 0x2000003aff3a7230 */ /* 0x000fe40000004100 */
[----:B------:R-:W-:Y:S02]  /*e8d0*/  HADD2.F32 R3, -RZ, R3.H0_H0 ;  /* 0x20000003ff037230 */ /* 0x000fe40000004100 */
[--C-:B0-----:R-:W-:Y:S02]  /*e8e0*/  HADD2.F32 R62, -RZ, R11.reuse.H0_H0 ;  /* 0x2000000bff3e7230 */ /* 0x101fe40000004100 */
[----:B------:R-:W-:Y:S02]  /*e8f0*/  HADD2.F32 R11, -RZ, R11.H1_H1 ;  /* 0x3000000bff0b7230 */ /* 0x000fe40000004100 */
[----:B------:R-:W-:-:S02]  /*e900*/  HADD2.F32 R65, -RZ, R10.H0_H0 ;  /* 0x2000000aff417230 */ /* 0x000fc40000004100 */
[----:B------:R-:W-:Y:S02]  /*e910*/  HADD2.F32 R64, -RZ, R8.H0_H0 ;  /* 0x20000008ff407230 */ /* 0x000fe40000004100 */
[CC--:B------:R-:W-:Y:S01]  /*e920*/  FMUL.FTZ R67, R11.reuse, R60.reuse ;  /* 0x0000003c0b437220 */ /* 0x0c0fe20000410000 */
[----:B------:R-:W-:Y:S02]  /*e930*/  HADD2.F32 R10, -RZ, R10.H1_H1 ;  /* 0x3000000aff0a7230 */ /* 0x000fe40000004100 */
[-C--:B------:R-:W-:Y:S01]  /*e940*/  FMUL.FTZ R11, R11, R59.reuse ;  /* 0x0000003b0b0b7220 */ /* 0x080fe20000410000 */
[--C-:B------:R-:W-:Y:S02]  /*e950*/  HADD2.F32 R66, -RZ, R9.reuse.H0_H0 ;  /* 0x20000009ff427230 */ /* 0x100fe40000004100 */
[C---:B------:R-:W-:Y:S01]  /*e960*/  FFMA.FTZ R67, R62.reuse, R59, -R67 ;  /* 0x0000003b3e437223 */ /* 0x040fe20000010843 */
[----:B------:R-:W-:Y:S02]  /*e970*/  HADD2.F32 R8, -RZ, R8.H1_H1 ;  /* 0x30000008ff087230 */ /* 0x000fe40000004100 */
[----:B------:R-:W-:Y:S01]  /*e980*/  FFMA.FTZ R11, R62, R60, R11 ;  /* 0x0000003c3e0b7223 */ /* 0x000fe2000001000b */
[----:B------:R-:W-:-:S02]  /*e990*/  HADD2.F32 R9, -RZ, R9.H1_H1 ;  /* 0x30000009ff097230 */ /* 0x000fc40000004100 */
[C---:B------:R-:W-:Y:S01]  /*e9a0*/  FMUL.FTZ R59, R10.reuse, R106 ;  /* 0x0000006a0a3b7220 */ /* 0x040fe20000410000 */
[----:B------:R-:W-:Y:S01]  /*e9b0*/  FMUL.FTZ R60, R10, R105 ;  /* 0x000000690a3c7220 */ /* 0x000fe20000410000 */
        /* <DEDUP_REMOVED lines=15> */
.L_x_2788:
[----:B------:R-:W-:Y:S05]  /*eab0*/  BSYNC B2 ;  /* 0x0000000000027941 */ /* 0x000fea0003800000 */
.L_x_2787:
[----:B------:R-:W-:Y:S04]  /*eac0*/  BSSY B2, `(.L_x_2789) ;  /* 0x000002c000027945 */ /* 0x000fe80003800000 */
[----:B------:R-:W-:Y:S05]  /*ead0*/  @P1 BRA `(.L_x_2790) ;  /* 0x0000000000a81947 */ /* 0x000fea0003800000 */
[----:B01234-:R-:W0:Y:S01]  /*eae0*/  LDS.128 R8, [R229+0x5000] ;  /* 0x00500000e5087984 */ /* 0x01fe220000000c00 */
        /* <DEDUP_REMOVED lines=41> */
.L_x_2790:
[----:B------:R-:W-:Y:S05]  /*ed80*/  BSYNC B2 ;  /* 0x0000000000027941 */ /* 0x000fea0003800000 */
.L_x_2789:
        /* <DEDUP_REMOVED lines=44> */
.L_x_2792:
[----:B------:R-:W-:Y:S05]  /*f050*/  BSYNC B2 ;  /* 0x0000000000027941 */ /* 0x000fea0003800000 */
.L_x_2791:
[----:B------:R-:W-:Y:S05]  /*f060*/  @P3 BRA `(.L_x_2786) ;  /* 0x0000000000a83947 */ /* 0x000fea0003800000 */
[----:B01234-:R-:W0:Y:S01]  /*f070*/  LDS.128 R8, [R229+0xd000] ;  /* 0x00d00000e5087984 */ /* 0x01fe220000000c00 */
        /* <DEDUP_REMOVED lines=11> */
[----:B------:R-:W-:Y:S02]  /*f130*/  HADD2.F32 R52, -RZ, R8.H1_H1 ;  /* 0x30000008ff347230 */ /* 0x000fe40000004100 */
[----:B------:R-:W-:-:S02]  /*f140*/  HADD2.F32 R51, -RZ, R11.H0_H0 ;  /* 0x2000000bff337230 */ /* 0x000fc40000004100 */
[C---:B------:R-:W-:Y:S01]  /*f150*/  FMUL.FTZ R56, R53.reuse, R54 ;  /* 0x0000003635387220 */ /* 0x040fe20000410000 */
[-C--:B------:R-:W-:Y:S01]  /*f160*/  FMUL.FTZ R55, R53, R50.reuse ;  /* 0x0000003235377220 */ /* 0x080fe20000410000 */
[----:B------:R-:W-:Y:S02]  /*f170*/  HADD2.F32 R48, -RZ, R8.H0_H0 ;  /* 0x20000008ff307230 */ /* 0x000fe40000004100 */
[C---:B------:R-:W-:Y:S01]  /*f180*/  FMUL.FTZ R53, R52.reuse, R47 ;  /* 0x0000002f34357220 */ /* 0x040fe20000410000 */
[C---:B------:R-:W-:Y:S01]  /*f190*/  FFMA.FTZ R50, R51.reuse, R50, -R56 ;  /* 0x0000003233327223 */ /* 0x040fe20000010838 */
[----:B------:R-:W-:Y:S01]  /*f1a0*/  FFMA.FTZ R51, R51, R54, R55 ;  /* 0x0000003633337223 */ /* 0x000fe20000010037 */
[-C--:B------:R-:W-:Y:S01]  /*f1b0*/  FMUL.FTZ R55, R52, R49.reuse ;  /* 0x0000003134377220 */ /* 0x080fe20000410000 */
[--C-:B------:R-:W-:Y:S02]  /*f1c0*/  HADD2.F32 R8, -RZ, R10.reuse.H0_H0 ;  /* 0x2000000aff087230 */ /* 0x100fe40000004100 */
[----:B------:R-:W-:Y:S01]  /*f1d0*/  FFMA.FTZ R49, R48, R49, -R53 ;  /* 0x0000003130317223 */ /* 0x000fe20000010835 */
[----:B------:R-:W-:-:S02]  /*f1e0*/  HADD2.F32 R10, -RZ, R10.H1_H1 ;  /* 0x3000000aff0a7230 */ /* 0x000fc40000004100 */
[----:B------:R-:W-:Y:S01]  /*f1f0*/  FFMA.FTZ R48, R48, R47, R55 ;  /* 0x0000002f30307223 */ /* 0x000fe20000010037 */
[--C-:B------:R-:W-:Y:S02]  /*f200*/  HADD2.F32 R11, -RZ, R9.reuse.H0_H0 ;  /* 0x20000009ff0b7230 */ /* 0x100fe40000004100 */
[----:B------:R-:W-:Y:S02]  /*f210*/  HADD2.F32 R53, -RZ, R88.H1_H1 ;  /* 0x30000058ff357230 */ /* 0x000fe40000004100 */
[C---:B------:R-:W-:Y:S01]  /*f220*/  FMUL.FTZ R47, R10.reuse, R89 ;  /* 0x000000590a2f7220 */ /* 0x040fe20000410000 */
[----:B------:R-:W-:Y:S02]  /*f230*/  HADD2.F32 R9, -RZ, R9.H1_H1 ;  /* 0x30000009ff097230 */ /* 0x000fe40000004100 */
[----:B------:R-:W-:Y:S02]  /*f240*/  HADD2.F32 R52, -RZ, R3.H0_H0 ;  /* 0x20000003ff347230 */ /* 0x000fe40000004100 */
[-C--:B------:R-:W-:Y:S01]  /*f250*/  FMUL.FTZ R54, R10, R53.reuse ;  /* 0x000000350a367220 */ /* 0x080fe20000410000 */
[C---:B------:R-:W-:Y:S01]  /*f260*/  FFMA.FTZ R47, R8.reuse, R53, -R47 ;  /* 0x00000035082f7223 */ /* 0x040fe2000001082f */
[C---:B------:R-:W-:Y:S01]  /*f270*/  FMUL.FTZ R10, R9.reuse, R46 ;  /* 0x0000002e090a7220 */ /* 0x040fe20000410000 */
[----:B------:R-:W-:Y:S01]  /*f280*/  FMUL.FTZ R3, R9, R52 ;  /* 0x0000003409037220 */ /* 0x000fe20000410000 */
[----:B------:R-:W-:-:S02]  /*f290*/  FFMA.FTZ R54, R8, R89, R54 ;  /* 0x0000005908367223 */ /* 0x000fc40000010036 */
[C---:B------:R-:W-:Y:S01]  /*f2a0*/  FFMA.FTZ R9, R11.reuse, R52, -R10 ;  /* 0x000000340b097223 */ /* 0x040fe2000001080a */
[----:B------:R-:W-:Y:S01]  /*f2b0*/  F2FP.F16.F32.PACK_AB R8, R48, R49 ;  /* 0x000000313008723e */ /* 0x000fe200000000ff */
[----:B------:R-:W-:Y:S01]  /*f2c0*/  FFMA.FTZ R46, R11, R46, R3 ;  /* 0x0000002e0b2e7223 */ /* 0x000fe20000010003 */
[----:B------:R-:W-:Y:S02]  /*f2d0*/  F2FP.F16.F32.PACK_AB R11, R51, R50 ;  /* 0x00000032330b723e */ /* 0x000fe400000000ff */
[----:B------:R-:W-:Y:S02]  /*f2e0*/  F2FP.F16.F32.PACK_AB R10, R54, R47 ;  /* 0x0000002f360a723e */ /* 0x000fe400000000ff */
[----:B------:R-:W-:-:S05]  /*f2f0*/  F2FP.F16.F32.PACK_AB R9, R46, R9 ;  /* 0x000000092e09723e */ /* 0x000fca00000000ff */
[----:B------:R0:W-:Y:S02]  /*f300*/  STS.128 [R229+0xd000], R8 ;  /* 0x00d00008e5007388 */ /* 0x0001e40000000c00 */
.L_x_2786:
[----:B------:R-:W-:Y:S05]  /*f310*/  BSYNC B1 ;  /* 0x0000000000017941 */ /* 0x000fea0003800000 */
.L_x_2785:
[----:B------:R-:W-:Y:S01]  /*f320*/  IADD3 R3, R212, 0x40, RZ ;  /* 0x00000040d4037810 */ /* 0x000fe20007ffe0ff */
[----:B------:R-:W-:Y:S03]  /*f330*/  BSSY B1, `(.L_x_2793) ;  /* 0x00000ba000017945 */ /* 0x000fe60003800000 */
[----:B------:R-:W-:-:S13]  /*f340*/  ISETP.GE.AND P0, PT, R3, R0, PT ;  /* 0x000000000300720c */ /* 0x000fda0003f06270 */
[----:B------:R-:W-:Y:S05]  /*f350*/  @P0 BRA `(.L_x_2794) ;  /* 0x0000000800dc0947 */ /* 0x000fea0003800000 */
[----:B------:R-:W5:Y:S01]  /*f360*/  LDC R3, c[0x0][0x3f4] ;  /* 0x0000fd00ff037b82 */ /* 0x000f620000000800 */
[----:B------:R-:W-:Y:S01]  /*f370*/  BSSY B2, `(.L_x_2795) ;  /* 0x0000030000027945 */ /* 0x000fe20003800000 */
[-C--:B-----5:R-:W-:Y:S02]  /*f380*/  ISETP.GE.AND P0, PT, R22, R3.reuse, PT ;  /* 0x000000031600720c */ /* 0x0a0fe40003f06270 */
[-C--:B------:R-:W-:Y:S02]  /*f390*/  ISETP.GE.AND P1, PT, R215, R3.reuse, PT ;  /* 0x00000003d700720c */ /* 0x080fe40003f26270 */
[-C--:B------:R-:W-:Y:S02]  /*f3a0*/  ISETP.GE.AND P2, PT, R214, R3.reuse, PT ;  /* 0x00000003d600720c */ /* 0x080fe40003f46270 */
[----:B------:R-:W-:-:S07]  /*f3b0*/  ISETP.GE.AND P3, PT, R217, R3, PT ;  /* 0x00000003d900720c */ /* 0x000fce0003f66270 */
[----:B------:R-:W-:Y:S06]  /*f3c0*/  @P0 BRA `(.L_x_2796) ;  /* 0x0000000000a80947 */ /* 0x000fec0003800000 */
[----:B01234-:R-:W0:Y:S01]  /*f3d0*/  LDS.128 R8, [R229+0x2000] ;  /* 0x00200000e5087984 */ /* 0x01fe220000000c00 */
        /* <DEDUP_REMOVED lines=17> */
[----:B------:R-:W-:Y:S01]  /*f4f0*/  FMUL.FTZ R10, R45, R52 ;  /* 0x000000342d0a7220 */ /* 0x000fe20000410000 */
[--C-:B------:R-:W-:Y:S02]  /*f500*/  HADD2.F32 R48, -RZ, R8.reuse.H1_H1 ;  /* 0x30000008ff307230 */ /* 0x100fe40000004100 */
[----:B------:R-:W-:Y:S02]  /*f510*/  HADD2.F32 R46, -RZ, R8.H0_H0 ;  /* 0x20000008ff2e7230 */ /* 0x000fe40000004100 */
[--C-:B------:R-:W-:Y:S02]  /*f520*/  HADD2.F32 R8, -RZ, R9.reuse.H0_H0 ;  /* 0x20000009ff087230 */ /* 0x100fe40000004100 */
[----:B------:R-:W-:Y:S01]  /*f530*/  FMUL.FTZ R51, R48, R43 ;  /* 0x0000002b30337220 */ /* 0x000fe20000410000 */
[----:B------:R-:W-:-:S02]  /*f540*/  HADD2.F32 R45, -RZ, R9.H1_H1 ;  /* 0x30000009ff2d7230 */ /* 0x000fc40000004100 */
[C---:B------:R-:W-:Y:S01]  /*f550*/  FFMA.FTZ R9, R47.reuse, R50, -R10 ;  /* 0x000000322f097223 */ /* 0x040fe2000001080a */
[----:B------:R-:W-:Y:S01]  /*f560*/  FFMA.FTZ R10, R47, R52, R53 ;  /* 0x000000342f0a7223 */ /* 0x000fe20000010035 */
[-C--:B------:R-:W-:Y:S01]  /*f570*/  FMUL.FTZ R47, R48, R49.reuse ;  /* 0x00000031302f7220 */ /* 0x080fe20000410000 */
[----:B------:R-:W-:Y:S01]  /*f580*/  FFMA.FTZ R51, R46, R49, -R51 ;  /* 0x000000312e337223 */ /* 0x000fe20000010833 */
[C---:B------:R-:W-:Y:S01]  /*f590*/  FMUL.FTZ R48, R44.reuse, R101 ;  /* 0x000000652c307220 */ /* 0x040fe20000410000 */
[----:B------:R-:W-:Y:S01]  /*f5a0*/  FMUL.FTZ R44, R44, R100 ;  /* 0x000000642c2c7220 */ /* 0x000fe20000410000 */
[----:B------:R-:W-:Y:S01]  /*f5b0*/  FFMA.FTZ R46, R46, R43, R47 ;  /* 0x0000002b2e2e7223 */ /* 0x000fe2000001002f */
        /* <DEDUP_REMOVED lines=11> */
.L_x_2796:
[----:B------:R-:W-:Y:S05]  /*f670*/  BSYNC B2 ;  /* 0x0000000000027941 */ /* 0x000fea0003800000 */
.L_x_2795:
[----:B------:R-:W-:Y:S04]  /*f680*/  BSSY B2, `(.L_x_2797) ;  /* 0x000002c000027945 */ /* 0x000fe80003800000 */
[----:B------:R-:W-:Y:S05]  /*f690*/  @P1 BRA `(.L_x_2798) ;  /* 0x0000000000a81947 */ /* 0x000fea0003800000 */
[----:B01234-:R-:W0:Y:S01]  /*f6a0*/  LDS.128 R8, [R229+0x6000] ;  /* 0x00600000e5087984 */ /* 0x01fe220000000c00 */
        /* <DEDUP_REMOVED lines=41> */
.L_x_2798:
[----:B------:R-:W-:Y:S05]  /*f940*/  BSYNC B2 ;  /* 0x0000000000027941 */ /* 0x000fea0003800000 */
.L_x_2797:
[----:B------:R-:W-:Y:S04]  /*f950*/  BSSY B2, `(.L_x_2799) ;  /* 0x000002c000027945 */ /* 0x000fe80003800000 */
[----:B------:R-:W-:Y:S05]  /*f960*/  @P2 BRA `(.L_x_2800) ;  /* 0x0000000000a82947 */ /* 0x000fea0003800000 */
[----:B01234-:R-:W0:Y:S01]  /*f970*/  LDS.128 R8, [R229+0xa000] ;  /* 0x00a00000e5087984 */ /* 0x01fe220000000c00 */
        /* <DEDUP_REMOVED lines=41> */
.L_x_2800:
[----:B------:R-:W-:Y:S05]  /*fc10*/  BSYNC B2 ;  /* 0x0000000000027941 */ /* 0x000fea0003800000 */
.L_x_2799:
[----:B------:R-:W-:Y:S05]  /*fc20*/  @P3 BRA `(.L_x_2794) ;  /* 0x0000000000a83947 */ /* 0x000fea0003800000 */
        /* <DEDUP_REMOVED lines=42> */
.L_x_2794:
[----:B------:R-:W-:Y:S05]  /*fed0*/  BSYNC B1 ;  /* 0x0000000000017941 */ /* 0x000fea0003800000 */
.L_x_2793:
[----:B------:R-:W-:-:S05]  /*fee0*/  VIADD R3, R212, 0x60 ;  /* 0x00000060d4037836 */ /* 0x000fca0000000000 */
        /* <DEDUP_REMOVED lines=51> */
.L_x_2803:
[----:B------:R-:W-:Y:S05]  /*10220*/  BSYNC B1 ;  /* 0x0000000000017941 */ /* 0x000fea0003800000 */
.L_x_2802:
[----:B------:R-:W-:Y:S04]  /*10230*/  BSSY B1, `(.L_x_2804) ;  /* 0x000002c000017945 */ /* 0x000fe80003800000 */
        /* <DEDUP_REMOVED lines=43> */
.L_x_2805:
[----:B------:R-:W-:Y:S05]  /*104f0*/  BSYNC B1 ;  /* 0x0000000000017941 */ /* 0x000fea0003800000 */
.L_x_2804:
        /* <DEDUP_REMOVED lines=11> */
[----:B------:R-:W-:-:S02]  /*105b0*/  HADD2.F32 R15, -RZ, R82.H1_H1 ;  /* 0x30000052ff0f7230 */ /* 0x000fc40000004100 */
[----:B------:R-:W-:Y:S02]  /*105c0*/  HADD2.F32 R82, -RZ, R82.H0_H0 ;  /* 0x20000052ff527230 */ /* 0x000fe40000004100 */
        /* <DEDUP_REMOVED lines=31> */
.L_x_2807:
[----:B------:R-:W-:Y:S05]  /*107c0*/  BSYNC B1 ;  /* 0x0000000000017941 */ /* 0x000fea0003800000 */
.L_x_2806:
[----:B------:R-:W-:Y:S05]  /*107d0*/  @P3 BRA `(.L_x_2801) ;  /* 0x0000004c00343947 */ /* 0x000fea0003800000 */
[----:B01234-:R-:W0:Y:S01]  /*107e0*/  LDS.128 R8, [R229+0xf000] ;  /* 0x00f00000e5087984 */ /* 0x01fe220000000c00 */
[--C-:B------:R-:W-:Y:S01]  /*107f0*/  SHF.R.U64 R25, R4, 0x10, R5.reuse ;  /* 0x0000001004197819 */ /* 0x100fe20000001205 */
[--C-:B------:R-:W-:Y:S01]  /*10800*/  HADD2.F32 R13, -RZ, R79.reuse.H0_H0 ;  /* 0x2000004fff0d7230 */ /* 0x100fe20000004100 */
[----:B------:R-:W-:Y:S01]  /*10810*/  SHF.R.U32.HI R4, RZ, 0x10, R5 ;  /* 0x00000010ff047819 */ /* 0x000fe20000011605 */
[----:B------:R-:W-:Y:S01]  /*10820*/  HADD2.F32 R79, -RZ, R79.H1_H1 ;  /* 0x3000004fff4f7230 */ /* 0x000fe20000004100 */
[--C-:B------:R-:W-:Y:S02]  /*10830*/  SHF.R.U32.HI R12, RZ, 0x10, R7.reuse ;  /* 0x00000010ff0c7819 */ /* 0x100fe40000011607 */
[----:B------:R-:W-:Y:S01]  /*10840*/  SHF.R.U64 R24, R6, 0x10, R7 ;  /* 0x0000001006187819 */ /* 0x000fe20000001207 */
[----:B------:R-:W-:Y:S02]  /*10850*/  HADD2.F32 R6, -RZ, R4.H0_H0 ;  /* 0x20000004ff067230 */ /* 0x000fe40000004100 */
[----:B------:R-:W-:-:S02]  /*10860*/  HADD2.F32 R12, -RZ, R12.H0_H0 ;  /* 0x2000000cff0c7230 */ /* 0x000fc40000004100 */
[----:B------:R-:W-:Y:S02]  /*10870*/  HADD2.F32 R7, -RZ, R78.H0_H0 ;  /* 0x2000004eff077230 */ /* 0x000fe40000004100 */
[--C-:B0-----:R-:W-:Y:S02]  /*10880*/  HADD2.F32 R5, -RZ, R11.reuse.H0_H0 ;  /* 0x2000000bff057230 */ /* 0x101fe40000004100 */
[----:B------:R-:W-:Y:S02]  /*10890*/  HADD2.F32 R11, -RZ, R11.H1_H1 ;  /* 0x3000000bff0b7230 */ /* 0x000fe40000004100 */
[--C-:B------:R-:W-:Y:S02]  /*108a0*/  HADD2.F32 R0, -RZ, R8.reuse.H0_H0 ;  /* 0x20000008ff007230 */ /* 0x100fe40000004100 */
[----:B------:R-:W-:Y:S02]  /*108b0*/  HADD2.F32 R8, -RZ, R8.H1_H1 ;  /* 0x30000008ff087230 */ /* 0x000fe40000004100 */
[C---:B------:R-:W-:Y:S01]  /*108c0*/  FMUL.FTZ R14, R11.reuse, R12 ;  /* 0x0000000c0b0e7220 */ /* 0x040fe20000410000 */
[----:B------:R-:W-:Y:S01]  /*108d0*/  FMUL.FTZ R15, R11, R6 ;  /* 0x000000060b0f7220 */ /* 0x000fe20000410000 */
[----:B------:R-:W-:-:S02]  /*108e0*/  HADD2.F32 R4, -RZ, R10.H0_H0 ;  /* 0x2000000aff047230 */ /* 0x000fc40000004100 */
[C---:B------:R-:W-:Y:S01]  /*108f0*/  FFMA.FTZ R20, R5.reuse, R6, -R14 ;  /* 0x0000000605147223 */ /* 0x040fe2000001080e */
[----:B------:R-:W-:Y:S01]  /*10900*/  FFMA.FTZ R21, R5, R12, R15 ;  /* 0x0000000c05157223 */ /* 0x000fe2000001000f */
[----:B------:R-:W-:Y:S02]  /*10910*/  HADD2.F32 R10, -RZ, R10.H1_H1 ;  /* 0x3000000aff0a7230 */ /* 0x000fe40000004100 */
[C---:B------:R-:W-:Y:S01]  /*10920*/  FMUL.FTZ R11, R8.reuse, R13 ;  /* 0x0000000d080b7220 */ /* 0x040fe20000410000 */
[--C-:B------:R-:W-:Y:S02]  /*10930*/  HADD2.F32 R3, -RZ, R9.reuse.H0_H0 ;  /* 0x20000009ff037230 */ /* 0x100fe40000004100 */
[-C--:B------:R-:W-:Y:S01]  /*10940*/  FMUL.FTZ R15, R8, R7.reuse ;  /* 0x00000007080f7220 */ /* 0x080fe20000410000 */
[----:B------:R-:W-:Y:S02]  /*10950*/  HADD2.F32 R5, -RZ, R78.H1_H1 ;  /* 0x3000004eff057230 */ /* 0x000fe40000004100 */
[----:B------:R-:W-:Y:S01]  /*10960*/  FFMA.FTZ R11, R0, R7, -R11 ;  /* 0x00000007000b7223 */ /* 0x000fe2000001080b */
[----:B------:R-:W-:-:S02]  /*10970*/  HADD2.F32 R9, -RZ, R9.H1_H1 ;  /* 0x30000009ff097230 */ /* 0x000fc40000004100 */
[C---:B------:R-:W-:Y:S01]  /*10980*/  FMUL.FTZ R7, R10.reuse, R79 ;  /* 0x0000004f0a077220 */ /* 0x040fe20000410000 */
[----:B------:R-:W-:Y:S02]  /*10990*/  HADD2.F32 R8, -RZ, R24.H0_H0 ;  /* 0x20000018ff087230 */ /* 0x000fe40000004100 */
[-C--:B------:R-:W-:Y:S01]  /*109a0*/  FMUL.FTZ R14, R10, R5.reuse ;  /* 0x000000050a0e7220 */ /* 0x080fe20000410000 */
[----:B------:R-:W-:Y:S02]  /*109b0*/  HADD2.F32 R6, -RZ, R25.H0_H0 ;  /* 0x20000019ff067230 */ /* 0x000fe40000004100 */
[----:B------:R-:W-:Y:S01]  /*109c0*/  FFMA.FTZ R12, R4, R5, -R7 ;  /* 0x00000005040c7223 */ /* 0x000fe20000010807 */
[----:B------:R-:W-:Y:S01]  /*109d0*/  FFMA.FTZ R0, R0, R13, R15 ;  /* 0x0000000d00007223 */ /* 0x000fe2000001000f */
[C---:B------:R-:W-:Y:S01]  /*109e0*/  FMUL.FTZ R10, R9.reuse, R8 ;  /* 0x00000008090a7220 */ /* 0x040fe20000410000 */
[----:B------:R-:W-:Y:S01]  /*109f0*/  FFMA.FTZ R79, R4, R79, R14 ;  /* 0x0000004f044f7223 */ /* 0x000fe2000001000e */
        /* <DEDUP_REMOVED lines=9> */
.L_x_2762:
        /* <DEDUP_REMOVED lines=32> */
.L_x_3113:
        /* <DEDUP_REMOVED lines=12> */
[----:B------:R-:W2:Y:S01]  /*10d50*/  LDL R4, [R1+0x60] ;  /* 0x0000600001047983 */ /* 0x000ea20000100800 */
        /* <DEDUP_REMOVED lines=9> */
[----:B----4-:R-:W-:Y:S02]  /*10df0*/  @!P2 IADD3 R6, P1, R14, R11, RZ ;  /* 0x0000000b0e06a210 */ /* 0x010fe40007f3e0ff */
[----:B------:R-:W-:Y:S02]  /*10e00*/  CS2R R68, SRZ ;  /* 0x0000000000447805 */ /* 0x000fe4000001ff00 */
[----:B------:R-:W-:Y:S02]  /*10e10*/  CS2R R70, SRZ ;  /* 0x0000000000467805 */ /* 0x000fe4000001ff00 */
[----:B------:R-:W-:Y:S02]  /*10e20*/  CS2R R60, SRZ ;  /* 0x00000000003c7805 */ /* 0x000fe4000001ff00 */
[----:B------:R-:W-:Y:S02]  /*10e30*/  CS2R R62, SRZ ;  /* 0x00000000003e7805 */ /* 0x000fe4000001ff00 */
[----:B------:R-:W-:-:S02]  /*10e40*/  CS2R R66, SRZ ;  /* 0x0000000000427805 */ /* 0x000fc4000001ff00 */
[----:B------:R-:W-:Y:S01]  /*10e50*/  CS2R R64, SRZ ;  /* 0x0000000000407805 */ /* 0x000fe2000001ff00 */
[----:B--2---:R-:W-:Y:S01]  /*10e60*/  @!P3 IMAD.SHL.U32 R13, R4, 0x8, RZ ;  /* 0x00000008040db824 */ /* 0x004fe200078e00ff */
[----:B------:R-:W-:-:S03]  /*10e70*/  @!P2 IADD3 R4, P0, R8, R11, RZ ;  /* 0x0000000b0804a210 */ /* 0x000fc60007f1e0ff */
[----:B------:R-:W-:Y:S01]  /*10e80*/  @!P3 IMAD.WIDE R10, R13, 0x2, R8 ;  /* 0x000000020d0ab825 */ /* 0x000fe200078e0208 */
[----:B------:R-:W-:-:S03]  /*10e90*/  MOV R8, R14 ;  /* 0x0000000e00087202 */ /* 0x000fc60000000f00 */
[----:B---3--:R-:W-:Y:S01]  /*10ea0*/  IMAD.MOV.U32 R9, RZ, RZ, R7 ;  /* 0x000000ffff097224 */ /* 0x008fe200078e0007 */
[----:B------:R1:W5:Y:S01]  /*10eb0*/  @!P3 LD.E.128 R56, desc[UR6][R10.64] ;  /* 0x000000060a38b980 */ /* 0x000362000c101d00 */
[----:B------:R-:W-:Y:S02]  /*10ec0*/  @!P2 IMAD.X R5, R5, 0x1, R12, P0 ;  /* 0x000000010505a824 */ /* 0x000fe400000e060c */
[----:B------:R-:W-:-:S03]  /*10ed0*/  @!P3 IMAD.WIDE R8, R13, 0x2, R8 ;  /* 0x000000020d08b825 */ /* 0x000fc600078e0208 */
[----:B------:R1:W5:Y:S01]  /*10ee0*/  @!P2 LD.E.128 R60, desc[UR6][R4.64] ;  /* 0x00000006043ca980 */ /* 0x000362000c101d00 */
[----:B------:R-:W-:-:S03]  /*10ef0*/  @!P2 IMAD.X R7, R7, 0x1, R12, P1 ;  /* 0x000000010707a824 */ /* 0x000fc600008e060c */
[----:B------:R1:W5:Y:S04]  /*10f00*/  @!P3 LD.E.128 R68, desc[UR6][R8.64] ;  /* 0x000000060844b980 */ /* 0x000368000c101d00 */
[----:B------:R1:W5:Y:S02]  /*10f10*/  @!P2 LD.E.128 R64, desc[UR6][R6.64] ;  /* 0x000000060640a980 */ /* 0x000364000c101d00 */
.L_x_2810:
[----:B------:R-:W-:Y:S05]  /*10f20*/  BSYNC B1 ;  /* 0x0000000000017941 */ /* 0x000fea0003800000 */
.L_x_2809:
[----:B-1---5:R-:W-:Y:S01]  /*10f30*/  IMAD.MOV.U32 R4, RZ, RZ, R68 ;  /* 0x000000ffff047224 */ /* 0x022fe200078e0044 */
[----:B------:R-:W-:Y:S01]  /*10f40*/  MOV R5, R69 ;  /* 0x0000004500057202 */ /* 0x000fe20000000f00 */
[----:B------:R-:W-:Y:S01]  /*10f50*/  IMAD.MOV.U32 R6, RZ, RZ, R66 ;  /* 0x000000ffff067224 */ /* 0x000fe200078e0042 */
[----:B------:R-:W-:Y:S01]  /*10f60*/  UMOV UR4, 0xffffffff ;  /* 0xffffffff00047882 */ /* 0x000fe20000000000 */
[----:B---3--:R-:W-:Y:S01]  /*10f70*/  IMAD.MOV.U32 R7, RZ, RZ, R67 ;  /* 0x000000ffff077224 */ /* 0x008fe200078e0043 */
[----:B------:R-:W-:Y:S01]  /*10f80*/  PRMT R119, R4, 0x7610, R119 ;  /* 0x0000761004777816 */ /* 0x000fe20000000077 */
[----:B------:R-:W-:Y:S01]  /*10f90*/  IMAD.MOV.U32 R4, RZ, RZ, R64 ;  /* 0x000000ffff047224 */ /* 0x000fe200078e0040 */
[----:B------:R-:W-:Y:S01]  /*10fa0*/  PRMT R120, R5, 0x7610, R120 ;  /* 0x0000761005787816 */ /* 0x000fe20000000078 */
[----:B------:R-:W-:Y:S01]  /*10fb0*/  IMAD.MOV.U32 R5, RZ, RZ, R65 ;  /* 0x000000ffff057224 */ /* 0x000fe200078e0041 */
[----:B------:R-:W-:Y:S02]  /*10fc0*/  PRMT R93, R6, 0x7610, R93 ;  /* 0x00007610065d7816 */ /* 0x000fe4000000005d */
[----:B------:R-:W-:-:S02]  /*10fd0*/  CS2R R52, SRZ ;  /* 0x0000000000347805 */ /* 0x000fc4000001ff00 */
[----:B------:R-:W-:Y:S01]  /*10fe0*/  PRMT R103, R7, 0x7610, R103 ;  /* 0x0000761007677816 */ /* 0x000fe20000000067 */
[----:B------:R-:W-:Y:S01]  /*10ff0*/  IMAD.MOV.U32 R7, RZ, RZ, R71 ;  /* 0x000000ffff077224 */ /* 0x000fe200078e0047 */
[----:B------:R-:W-:Y:S02]  /*11000*/  MOV R6, R70 ;  /* 0x0000004600067202 */ /* 0x000fe40000000f00 */
        /* <DEDUP_REMOVED lines=20> */
[----:B------:R1:W3:Y:S04]  /*11150*/  SHFL.IDX PT, R5, R72, 0x1, 0x181f ;  /* 0x00381f0048057f89 */ /* 0x0002e800000e0000 */
[----:B--2---:R1:W2:Y:S04]  /*11160*/  SHFL.IDX PT, R8, R21, 0x1, 0x181f ;  /* 0x00381f0015087f89 */ /* 0x0042a800000e0000 */
[----:B------:R1:W0:Y:S04]  /*11170*/  SHFL.IDX PT, R7, R20, 0x1, 0x181f ;  /* 0x00381f0014077f89 */ /* 0x00022800000e0000 */
[----:B----4-:R1:W4:Y:S02]  /*11180*/  SHFL.IDX PT, R14, R3, 0x1, 0x181f ;  /* 0x00381f00030e7f89 */ /* 0x01032400000e0000 */
.L_x_3119:
        /* <DEDUP_REMOVED lines=9> */
[----:B------:R-:W-:-:S03]  /*11220*/  CS2R R42, SRZ ;  /* 0x00000000002a7805 */ /* 0x000fc6000001ff00 */
[----:B------:R-:W-:Y:S05]  /*11230*/  @P0 BRA `(.L_x_2813) ;  /* 0x0000000000740947 */ /* 0x000fea0003800000 */
[----:B------:R-:W2:Y:S01]  /*11240*/  LDL R4, [R1+0x60] ;  /* 0x0000600001047983 */ /* 0x000ea20000100800 */
        /* <DEDUP_REMOVED lines=19> */
[----:B0-----:R-:W-:-:S03]  /*11380*/  MOV R9, R7 ;  /* 0x0000000700097202 */ /* 0x001fc60000000f00 */
[----:B------:R-:W-:Y:S01]  /*11390*/  IMAD.MOV.U32 R8, RZ, RZ, R14 ;  /* 0x000000ffff087224 */ /* 0x000fe200078e000e */
[----:B------:R0:W5:Y:S01]  /*113a0*/  @!P3 LD.E.128 R40, desc[UR6][R10.64] ;  /* 0x000000060a28b980 */ /* 0x000162000c101d00 */
[----:B------:R-:W-:Y:S02]  /*113b0*/  @!P2 IMAD.X R5, R5, 0x1, R12, P0 ;  /* 0x000000010505a824 */ /* 0x000fe400000e060c */
[----:B------:R-:W-:-:S03]  /*113c0*/  @!P3 IMAD.WIDE R8, R13, 0x2, R8 ;  /* 0x000000020d08b825 */ /* 0x000fc600078e0208 */
[----:B------:R0:W5:Y:S01]  /*113d0*/  @!P2 LD.E.128 R44, desc[UR6][R4.64] ;  /* 0x00000006042ca980 */ /* 0x000162000c101d00 */
[----:B------:R-:W-:-:S03]  /*113e0*/  @!P2 IMAD.X R7, R7, 0x1, R12, P1 ;  /* 0x000000010707a824 */ /* 0x000fc600008e060c */
[----:B------:R0:W5:Y:S04]  /*113f0*/  @!P3 LD.E.128 R48, desc[UR6][R8.64] ;  /* 0x000000060830b980 */ /* 0x000168000c101d00 */
[----:B------:R0:W5:Y:S02]  /*11400*/  @!P2 LD.E.128 R52, desc[UR6][R6.64] ;  /* 0x000000060634a980 */ /* 0x000164000c101d00 */
.L_x_2813:
[----:B------:R-:W-:Y:S05]  /*11410*/  BSYNC B1 ;  /* 0x0000000000017941 */ /* 0x000fea0003800000 */
.L_x_2812:
[----:B0----5:R-:W-:Y:S01]  /*11420*/  IMAD.MOV.U32 R4, RZ, RZ, R52 ;  /* 0x000000ffff047224 */ /* 0x021fe200078e0034 */
[----:B------:R-:W-:Y:S01]  /*11430*/  MOV R6, R54 ;  /* 0x0000003600067202 */ /* 0x000fe20000000f00 */
[----:B---3--:R-:W-:Y:S01]  /*11440*/  IMAD.MOV.U32 R5, RZ, RZ, R53 ;  /* 0x000000ffff057224 */ /* 0x008fe200078e0035 */
        /* <DEDUP_REMOVED lines=17> */
[----:B------:R-:W-:Y:S01]  /*11560*/  PRMT R114, R114, 0x5410, R6 ;  /* 0x0000541072727816 */ /* 0x000fe20000000006 */
[----:B------:R-:W-:Y:S01]  /*11570*/  IMAD.MOV.U32 R6, RZ, RZ, R42 ;  /* 0x000000ffff067224 */ /* 0x000fe200078e002a */
[----:B------:R-:W-:Y:S01]  /*11580*/  PRMT R115, R4, 0x5410, R7 ;  /* 0x0000541004737816 */ /* 0x000fe20000000007 */
[----:B------:R-:W-:Y:S01]  /*11590*/  IMAD.MOV.U32 R7, RZ, RZ, R43 ;  /* 0x000000ffff077224 */ /* 0x000fe200078e002b */
[----:B------:R-:W-:-:S04]  /*115a0*/  MOV R4, R40 ;  /* 0x0000002800047202 */ /* 0x000fc80000000f00 */
[----:B------:R-:W-:Y:S02]  /*115b0*/  PRMT R111, R4, 0x5410, R5 ;  /* 0x00005410046f7816 */ /* 0x000fe40000000005 */
[----:B------:R-:W-:Y:S01]  /*115c0*/  PRMT R112, R6, 0x5410, R7 ;  /* 0x0000541006707816 */ /* 0x000fe20000000007 */
[----:B------:R-:W-:Y:S06]  /*115d0*/  BRA.DIV UR4, `(.L_x_2814) ;  /* 0x0000023a04007947 */ /* 0x000fec000b800000 */
[----:B------:R0:W3:Y:S04]  /*115e0*/  SHFL.IDX PT, R5, R72, 0x2, 0x181f ;  /* 0x00581f0048057f89 */ /* 0x0000e800000e0000 */
[----:B------:R0:W0:Y:S04]  /*115f0*/  SHFL.IDX PT, R4, R21, 0x2, 0x181f ;  /* 0x00581f0015047f89 */ /* 0x00002800000e0000 */
[----:B------:R0:W0:Y:S04]  /*11600*/  SHFL.IDX PT, R7, R20, 0x2, 0x181f ;  /* 0x00581f0014077f89 */ /* 0x00002800000e0000 */
[----:B------:R0:W0:Y:S02]  /*11610*/  SHFL.IDX PT, R12, R3, 0x2, 0x181f ;  /* 0x00581f00030c7f89 */ /* 0x00002400000e0000 */
.L_x_3125:
        /* <DEDUP_REMOVED lines=12> */
[----:B------:R-:W4:Y:S01]  /*116e0*/  LDL R6, [R1+0x60] ;  /* 0x0000600001067983 */ /* 0x000f220000100800 */
[----:B------:R-:W-:Y:S01]  /*116f0*/  ULDC UR4, c[0x0][0x3f4] ;  /* 0x0000fd0000047ab9 */ /* 0x000fe20000000800 */
[----:B0-2---:R-:W-:Y:S01]  /*11700*/  MOV R8, R4 ;  /* 0x0000000400087202 */ /* 0x005fe20000000f00 */
[----:B---3--:R-:W-:Y:S01]  /*11710*/  IMAD.MOV.U32 R9, RZ, RZ, R5 ;  /* 0x000000ffff097224 */ /* 0x008fe200078e0005 */
[----:B------:R-:W-:Y:S02]  /*11720*/  ISETP.GE.AND P2, PT, R18, UR4, PT ;  /* 0x0000000412007c0c */ /* 0x000fe4000bf46270 */
[----:B------:R-:W-:Y:S02]  /*11730*/  CS2R R24, SRZ ;  /* 0x0000000000187805 */ /* 0x000fe4000001ff00 */
[----:B------:R-:W-:Y:S02]  /*11740*/  ISETP.GE.AND P3, PT, R213, UR4, PT ;  /* 0x00000004d5007c0c */ /* 0x000fe4000bf66270 */
[----:B------:R-:W-:Y:S01]  /*11750*/  CS2R R26, SRZ ;  /* 0x00000000001a7805 */ /* 0x000fe2000001ff00 */
[----:B------:R-:W-:-:S06]  /*11760*/  ULDC.64 UR6, c[0x0][0x208] ;  /* 0x0000820000067ab9 */ /* 0x000fcc0000000a00 */
[C---:B------:R-:W-:Y:S01]  /*11770*/  @!P2 IMAD.SHL.U32 R11, R18.reuse, 0x2, RZ ;  /* 0x00000002120ba824 */ /* 0x040fe200078e00ff */
[----:B----4-:R-:W-:-:S04]  /*11780*/  @!P2 SHF.L.U64.HI R14, R18, 0x1, R19 ;  /* 0x00000001120ea819 */ /* 0x010fc80000010213 */
[----:B------:R-:W-:Y:S02]  /*11790*/  @!P2 IADD3 R4, P0, R4, R11, RZ ;  /* 0x0000000b0404a210 */ /* 0x000fe40007f1e0ff */
        /* <DEDUP_REMOVED lines=8> */
[----:B------:R-:W-:Y:S01]  /*11820*/  @!P3 IMAD.SHL.U32 R13, R6, 0x8, RZ ;  /* 0x00000008060db824 */ /* 0x000fe200078e00ff */
[----:B------:R-:W-:-:S03]  /*11830*/  @!P2 IADD3 R6, P1, R12, R11, RZ ;  /* 0x0000000b0c06a210 */ /* 0x000fc60007f3e0ff */
[----:B------:R-:W-:Y:S01]  /*11840*/  @!P3 IMAD.WIDE R10, R13, 0x2, R8 ;  /* 0x000000020d0ab825 */ /* 0x000fe200078e0208 */
[----:B------:R-:W-:-:S03]  /*11850*/  MOV R9, R7 ;  /* 0x0000000700097202 */ /* 0x000fc60000000f00 */
[----:B------:R-:W-:Y:S01]  /*11860*/  IMAD.MOV.U32 R8, RZ, RZ, R12 ;  /* 0x000000ffff087224 */ /* 0x000fe200078e000c */
[----:B------:R0:W5:Y:S01]  /*11870*/  @!P3 LD.E.128 R24, desc[UR6][R10.64] ;  /* 0x000000060a18b980 */ /* 0x000162000c101d00 */
[----:B------:R-:W-:Y:S02]  /*11880*/  @!P2 IMAD.X R7, R7, 0x1, R14, P1 ;  /* 0x000000010707a824 */ /* 0x000fe400008e060e */
[----:B------:R-:W-:-:S03]  /*11890*/  @!P3 IMAD.WIDE R8, R13, 0x2, R8 ;  /* 0x000000020d08b825 */ /* 0x000fc600078e0208 */
[----:B------:R0:W5:Y:S04]  /*118a0*/  @!P2 LD.E.128 R36, desc[UR6][R6.64] ;  /* 0x000000060624a980 */ /* 0x000168000c101d00 */
[----:B------:R0:W5:Y:S02]  /*118b0*/  @!P3 LD.E.128 R32, desc[UR6][R8.64] ;  /* 0x000000060820b980 */ /* 0x000164000c101d00 */
.L_x_2816:
[----:B------:R-:W-:Y:S05]  /*118c0*/  BSYNC B1 ;  /* 0x0000000000017941 */ /* 0x000fea0003800000 */
.L_x_2815:
[----:B0----5:R-:W-:Y:S01]  /*118d0*/  IMAD.MOV.U32 R4, RZ, RZ, R39 ;  /* 0x000000ffff047224 */ /* 0x021fe200078e0027 */
[----:B---3--:R-:W-:Y:S01]  /*118e0*/  MOV R5, R38 ;  /* 0x0000002600057202 */ /* 0x008fe20000000f00 */
[----:B------:R-:W-:Y:S01]  /*118f0*/  IMAD.MOV.U32 R7, RZ, RZ, R36 ;  /* 0x000000ffff077224 */ /* 0x000fe200078e0024 */
        /* <DEDUP_REMOVED lines=24> */
[----:B------:R0:W3:Y:S04]  /*11a80*/  SHFL.IDX PT, R77, R72, 0x3, 0x181f ;  /* 0x00781f00484d7f89 */ /* 0x0000e800000e0000 */
[----:B-1----:R-:W1:Y:S04]  /*11a90*/  SHFL.IDX PT, R21, R21, 0x3, 0x181f ;  /* 0x00781f0015157f89 */ /* 0x002e6800000e0000 */
[----:B------:R0:W0:Y:S04]  /*11aa0*/  SHFL.IDX PT, R79, R20, 0x3, 0x181f ;  /* 0x00781f00144f7f89 */ /* 0x00002800000e0000 */
[----:B------:R-:W0:Y:S02]  /*11ab0*/  SHFL.IDX PT, R3, R3, 0x3, 0x181f ;  /* 0x00781f0003037f89 */ /* 0x000e2400000e0000 */
.L_x_3131:
[----:B------:R-:W2:Y:S01]  /*11ac0*/  LDL R12, [R1+0x74] ;  /* 0x00007400010c7983 */ /* 0x000ea20000100800 */
[----:B------:R-:W-:Y:S01]  /*11ad0*/  VIADD R9, R0, 0x60 ;  /* 0x0000006000097836 */ /* 0x000fe20000000000 */
[----:B------:R-:W-:Y:S01]  /*11ae0*/  BSSY B1, `(.L_x_2818) ;  /* 0x000002c000017945 */ /* 0x000fe20003800000 */
[----:B------:R-:W-:Y:S02]  /*11af0*/  CS2R R6, SRZ ;  /* 0x0000000000067805 */ /* 0x000fe4000001ff00 */
[----:B------:R-:W-:Y:S02]  /*11b00*/  CS2R R10, SRZ ;  /* 0x00000000000a7805 */ /* 0x000fe4000001ff00 */
[----:B----4-:R-:W-:Y:S02]  /*11b10*/  CS2R R14, SRZ ;  /* 0x00000000000e7805 */ /* 0x010fe4000001ff00 */
[----:B------:R-:W-:Y:S02]  /*11b20*/  ISETP.GE.AND P0, PT, R9, R78, PT ;  /* 0x0000004e0900720c */ /* 0x000fe40003f06270 */
[----:B0-----:R-:W-:-:S02]  /*11b30*/  CS2R R72, SRZ ;  /* 0x0000000000487805 */ /* 0x001fc4000001ff00 */
[----:B------:R-:W-:Y:S02]  /*11b40*/  CS2R R74, SRZ ;  /* 0x00000000004a7805 */ /* 0x000fe4000001ff00 */
[----:B--2---:R-:W-:-:S04]  /*11b50*/  LEA.HI R8, R12, R12, RZ, 0x1 ;  /* 0x0000000c0c087211 */ /* 0x004fc800078f08ff */
[----:B------:R-:W-:Y:S02]  /*11b60*/  LOP3.LUT R0, R8, 0xfffffffe, RZ, 0xc0, !PT ;  /* 0xfffffffe08007812 */ /* 0x000fe400078ec0ff */
[----:B------:R-:W-:Y:S02]  /*11b70*/  CS2R R8, SRZ ;  /* 0x0000000000087805 */ /* 0x000fe4000001ff00 */
[----:B------:R-:W-:Y:S02]  /*11b80*/  IADD3 R0, R12, -R0, RZ ;  /* 0x800000000c007210 */ /* 0x000fe40007ffe0ff */
[----:B------:R-:W-:Y:S02]  /*11b90*/  CS2R R12, SRZ ;  /* 0x00000000000c7805 */ /* 0x000fe4000001ff00 */
[----:B------:R-:W-:Y:S01]  /*11ba0*/  SHF.L.U32 R0, R0, 0x1f, RZ ;  /* 0x0000001f00007819 */ /* 0x000fe200000006ff */
[----:B------:R-:W-:Y:S06]  /*11bb0*/  @P0 BRA `(.L_x_2819) ;  /* 0x0000000000780947 */ /* 0x000fec0003800000 */
[----:B------:R-:W2:Y:S01]  /*11bc0*/  LDL R20, [R1+0x60] ;  /* 0x0000600001147983 */ /* 0x000ea20000100800 */
[----:B------:R-:W-:Y:S01]  /*11bd0*/  ULDC UR4, c[0x0][0x3f4] ;  /* 0x0000fd0000047ab9 */ /* 0x000fe20000000800 */
[----:B------:R-:W-:Y:S01]  /*11be0*/  MOV R6, R3 ;  /* 0x0000000300067202 */ /* 0x000fe20000000f00 */
[----:B-1----:R-:W-:Y:S01]  /*11bf0*/  IMAD.MOV.U32 R4, RZ, RZ, R21 ;  /* 0x000000ffff047224 */ /* 0x002fe200078e0015 */
[----:B------:R-:W-:Y:S01]  /*11c00*/  ISETP.GE.AND P2, PT, R18, UR4, PT ;  /* 0x0000000412007c0c */ /* 0x000fe2000bf46270 */
[----:B---3--:R-:W-:Y:S01]  /*11c10*/  IMAD.MOV.U32 R5, RZ, RZ, R77 ;  /* 0x000000ffff057224 */ /* 0x008fe200078e004d */
[----:B------:R-:W-:Y:S01]  /*11c20*/  ISETP.GE.AND P3, PT, R213, UR4, PT ;  /* 0x00000004d5007c0c */ /* 0x000fe2000bf66270 */
[----:B------:R-:W-:Y:S01]  /*11c30*/  IMAD.MOV.U32 R7, RZ, RZ, R79 ;  /* 0x000000ffff077224 */ /* 0x000fe200078e004f */
[----:B------:R-:W-:Y:S02]  /*11c40*/  CS2R R72, SRZ ;  /* 0x0000000000487805 */ /* 0x000fe4000001ff00 */
[----:B------:R-:W-:-:S02]  /*11c50*/  CS2R R74, SRZ ;  /* 0x00000000004a7805 */ /* 0x000fc4000001ff00 */
[----:B------:R-:W-:Y:S01]  /*11c60*/  CS2R R10, SRZ ;  /* 0x00000000000a7805 */ /* 0x000fe2000001ff00 */
[----:B------:R-:W-:-:S04]  /*11c70*/  ULDC.64 UR6, c[0x0][0x208] ;  /* 0x0000820000067ab9 */ /* 0x000fc80000000a00 */
[----:B------:R-:W-:Y:S01]  /*11c80*/  @!P2 IMAD.SHL.U32 R76, R18, 0x2, RZ ;  /* 0x00000002124ca824 */ /* 0x000fe200078e00ff */
[----:B------:R-:W-:Y:S02]  /*11c90*/  CS2R R12, SRZ ;  /* 0x00000000000c7805 */ /* 0x000fe4000001ff00 */
[----:B------:R-:W-:Y:S01]  /*11ca0*/  CS2R R14, SRZ ;  /* 0x00000000000e7805 */ /* 0x000fe2000001ff00 */
[----:B--2---:R-:W-:Y:S01]  /*11cb0*/  @!P3 IMAD.SHL.U32 R8, R20, 0x8, RZ ;  /* 0x000000081408b824 */ /* 0x004fe200078e00ff */
[-C--:B------:R-:W-:Y:S02]  /*11cc0*/  @!P2 IADD3 R20, P0, R21, R76.reuse, RZ ;  /* 0x0000004c1514a210 */ /* 0x080fe40007f1e0ff */
[----:B------:R-:W-:Y:S01]  /*11cd0*/  @!P2 IADD3 R76, P1, R3, R76, RZ ;  /* 0x0000004c034ca210 */ /* 0x000fe20007f3e0ff */
[----:B------:R-:W-:Y:S01]  /*11ce0*/  @!P3 IMAD.WIDE R4, R8, 0x2, R4 ;  /* 0x000000020804b825 */ /* 0x000fe200078e0204 */
[----:B------:R-:W-:-:S03]  /*11cf0*/  @!P2 SHF.L.U64.HI R3, R18, 0x1, R19 ;  /* 0x000000011203a819 */ /* 0x000fc60000010213 */
[----:B------:R-:W-:Y:S01]  /*11d00*/  @!P3 IMAD.WIDE R6, R8, 0x2, R6 ;  /* 0x000000020806b825 */ /* 0x000fe200078e0206 */
[----:B------:R-:W-:Y:S01]  /*11d10*/  CS2R R8, SRZ ;  /* 0x0000000000087805 */ /* 0x000fe2000001ff00 */
[----:B------:R0:W5:Y:S02]  /*11d20*/  @!P3 LD.E.128 R72, desc[UR6][R4.64] ;  /* 0x000000060448b980 */ /* 0x000164000c101d00 */
[--C-:B------:R-:W-:Y:S02]  /*11d30*/  @!P2 IMAD.X R21, R77, 0x1, R3.reuse, P0 ;  /* 0x000000014d15a824 */ /* 0x100fe400000e0603 */
[----:B------:R-:W-:Y:S01]  /*11d40*/  @!P2 IMAD.X R77, R79, 0x1, R3, P1 ;  /* 0x000000014f4da824 */ /* 0x000fe200008e0603 */
[----:B------:R1:W5:Y:S04]  /*11d50*/  @!P3 LD.E.128 R8, desc[UR6][R6.64] ;  /* 0x000000060608b980 */ /* 0x000368000c101d00 */
[----:B------:R2:W5:Y:S01]  /*11d60*/  @!P2 LD.E.128 R12, desc[UR6][R20.64] ;  /* 0x00000006140ca980 */ /* 0x000562000c101d00 */
[----:B0-----:R-:W-:-:S02]  /*11d70*/  CS2R R4, SRZ ;  /* 0x0000000000047805 */ /* 0x001fc4000001ff00 */
[----:B-1----:R-:W-:-:S06]  /*11d80*/  CS2R R6, SRZ ;  /* 0x0000000000067805 */ /* 0x002fcc000001ff00 */
[----:B------:R2:W5:Y:S02]  /*11d90*/  @!P2 LD.E.128 R4, desc[UR6][R76.64] ;  /* 0x000000064c04a980 */ /* 0x000564000c101d00 */
.L_x_2819:
[----:B------:R-:W-:Y:S05]  /*11da0*/  BSYNC B1 ;  /* 0x0000000000017941 */ /* 0x000fea0003800000 */
.L_x_2818:
[----:B------:R-:W0:Y:S01]  /*11db0*/  SYNCS.PHASECHK.TRANS64.TRYWAIT P0, [R16+URZ+0x38800], R0 ;  /* 0x03880000100075a7 */ /* 0x000e22000800017f */
[----:B--2--5:R-:W-:Y:S01]  /*11dc0*/  IMAD.MOV.U32 R20, RZ, RZ, R4 ;  /* 0x000000ffff147224 */ /* 0x024fe200078e0004 */
[----:B------:R-:W-:Y:S01]  /*11dd0*/  MOV R3, R5 ;  /* 0x0000000500037202 */ /* 0x000fe20000000f00 */
[----:B------:R-:W-:Y:S01]  /*11de0*/  IMAD.MOV.U32 R76, RZ, RZ, R6 ;  /* 0x000000ffff4c7224 */ /* 0x000fe200078e0006 */
[----:B------:R-:W-:Y:S01]  /*11df0*/  BSSY B1, `(.L_x_2820) ;  /* 0x000000b000017945 */ /* 0x000fe20003800000 */
[----:B-1----:R-:W-:Y:S01]  /*11e00*/  IMAD.MOV.U32 R21, RZ, RZ, R7 ;  /* 0x000000ffff157224 */ /* 0x002fe200078e0007 */
[----:B------:R-:W-:Y:S01]  /*11e10*/  PRMT R99, R20, 0x5410, R3 ;  /* 0x0000541014637816 */ /* 0x000fe20000000003 */
[----:B------:R-:W-:Y:S02]  /*11e20*/  IMAD.MOV.U32 R20, RZ, RZ, R8 ;  /* 0x000000ffff147224 */ /* 0x000fe400078e0008 */
[----:B------:R-:W-:Y:S01]  /*11e30*/  IMAD.MOV.U32 R3, RZ, RZ, R9 ;  /* 0x000000ffff037224 */ /* 0x000fe200078e0009 */
[----:B------:R-:W-:-:S04]  /*11e40*/  PRMT R100, R76, 0x5410, R21 ;  /* 0x000054104c647816 */ /* 0x000fc80000000015 */
[----:B------:R-:W-:Y:S01]  /*11e50*/  PRMT R87, R20, 0x5410, R3 ;  /* 0x0000541014577816 */ /* 0x000fe20000000003 */
[----:B------:R-:W-:Y:S01]  /*11e60*/  IMAD.MOV.U32 R3, RZ, RZ, R11 ;  /* 0x000000ffff037224 */ /* 0x000fe200078e000b */
[----:B------:R-:W-:-:S04]  /*11e70*/  MOV R20, R10 ;  /* 0x0000000a00147202 */ /* 0x000fc80000000f00 */
[----:B------:R-:W-:Y:S01]  /*11e80*/  PRMT R88, R20, 0x5410, R3 ;  /* 0x0000541014587816 */ /* 0x000fe20000000003 */
[----:B0-----:R-:W-:Y:S06]  /*11e90*/  @!P0 BRA `(.L_x_2821) ;  /* 0x0000023000b88947 */ /* 0x001fec0003800000 */
.L_x_3132:
[----:B------:R-:W-:Y:S05]  /*11ea0*/  BSYNC B1 ;  /* 0x0000000000017941 */ /* 0x000fea0003800000 */
.L_x_2820:
[----:B------:R-:W-:Y:S01]  /*11eb0*/  IMAD.MOV.U32 R3, RZ, RZ, R12 ;  /* 0x000000ffff037224 */ /* 0x000fe200078e000c */
[----:B------:R-:W-:Y:S01]  /*11ec0*/  BSSY B1, `(.L_x_2822) ;  /* 0x00000d7000017945 */ /* 0x000fe20003800000 */
[----:B0-----:R-:W-:Y:S02]  /*11ed0*/  IMAD.MOV.U32 R0, RZ, RZ, R13 ;  /* 0x000000ffff007224 */ /* 0x001fe400078e000d */
[----:B------:R-:W-:-:S03]  /*11ee0*/  IMAD.MOV.U32 R20, RZ, RZ, R72 ;  /* 0x000000ffff147224 */ /* 0x000fc600078e0048 */
[----:B------:R-:W-:Y:S01]  /*11ef0*/  PRMT R101, R3, 0x5410, R0 ;  /* 0x0000541003657816 */ /* 0x000fe20000000000 */
[----:B------:R-:W-:Y:S01]  /*11f00*/  IMAD.MOV.U32 R3, RZ, RZ, R14 ;  /* 0x000000ffff037224 */ /* 0x000fe200078e000e */
[----:B------:R-:W-:-:S04]  /*11f10*/  MOV R0, R15 ;  /* 0x0000000f00007202 */ /* 0x000fc80000000f00 */
[----:B------:R-:W-:Y:S01]  /*11f20*/  PRMT R102, R3, 0x5410, R0 ;  /* 0x0000541003667816 */ /* 0x000fe20000000000 */
[----:B------:R-:W-:Y:S01]  /*11f30*/  IMAD.MOV.U32 R3, RZ, RZ, R73 ;  /* 0x000000ffff037224 */ /* 0x000fe200078e0049 */
[----:B------:R-:W-:-:S04]  /*11f40*/  VIADDMNMX R0, R78, -R230, 0x80, PT ;  /* 0x000000804e007446 */ /* 0x000fc800038009e6 */
        /* <DEDUP_REMOVED lines=8> */
[----:B------:R-:W-:Y:S02]  /*11fd0*/  SHF.L.U32 R121, R212, 0x6, RZ ;  /* 0x00000006d4797819 */ /* 0x000fe400000006ff */
[----:B0-----:R-:W-:-:S13]  /*11fe0*/  ISETP.GE.AND P0, PT, R18, R3, PT ;  /* 0x000000031200720c */ /* 0x001fda0003f06270 */
[----:B------:R-:W-:Y:S05]  /*11ff0*/  @P0 BRA `(.L_x_2825) ;  /* 0x00000004007c0947 */ /* 0x000fea0003800000 */
[----:B------:R-:W-:Y:S01]  /*12000*/  LEA.HI R20, R3, R237, RZ, 0x1d ;  /* 0x000000ed03147211 */ /* 0x000fe200078fe8ff */
[----:B------:R-:W0:Y:S01]  /*12010*/  LDS.128 R80, [R229] ;  /* 0x00000000e5507984 */ /* 0x000e220000000c00 */
[----:B------:R-:W-:Y:S01]  /*12020*/  HADD2.F32 R91, -RZ, R91.H0_H0 ;  /* 0x2000005bff5b7230 */ /* 0x000fe20000004100 */
[----:B------:R-:W-:Y:S01]  /*12030*/  SHF.R.U64 R60, R60, 0x10, R61 ;  /* 0x000000103c3c7819 */ /* 0x000fe2000000123d */
[----:B------:R-:W-:Y:S01]  /*12040*/  HADD2.F32 R104, -RZ, R104.H0_H0 ;  /* 0x20000068ff687230 */ /* 0x000fe20000004100 */
[----:B------:R-:W-:Y:S01]  /*12050*/  SHF.R.S32.HI R21, RZ, 0x1f, R20 ;  /* 0x0000001fff157819 */ /* 0x000fe20000011414 */
[----:B------:R-:W-:Y:S01]  /*12060*/  IMAD.SHL.U32 R76, R20, 0x8, RZ ;  /* 0x00000008144c7824 */ /* 0x000fe200078e00ff */
[----:B------:R-:W-:Y:S01]  /*12070*/  SHF.R.U64 R62, R62, 0x10, R63 ;  /* 0x000000103e3e7819 */ /* 0x000fe2000000123f */
[----:B------:R-:W-:Y:S01]  /*12080*/  HADD2.F32 R60, -RZ, R60.H0_H0 ;  /* 0x2000003cff3c7230 */ /* 0x000fe20000004100 */
[----:B------:R-:W-:Y:S02]  /*12090*/  LEA.HI R21, R21, R20, RZ, 0x3 ;  /* 0x0000001415157211 */ /* 0x000fe400078f18ff */
[----:B------:R-:W-:Y:S01]  /*120a0*/  LOP3.LUT R20, R76, 0x38, RZ, 0xc0, !PT ;  /* 0x000000384c147812 */ /* 0x000fe200078ec0ff */
[----:B------:R-:W-:-:S02]  /*120b0*/  HADD2.F32 R62, -RZ, R62.H0_H0 ;  /* 0x2000003eff3e7230 */ /* 0x000fc40000004100 */
[----:B------:R-:W-:Y:S01]  /*120c0*/  IMAD.SHL.U32 R21, R21, 0x400, RZ ;  /* 0x0000040015157824 */ /* 0x000fe200078e00ff */
[----:B------:R-:W-:-:S04]  /*120d0*/  LOP3.LUT R20, R20, 0x1c0, R121, 0xf8, !PT ;  /* 0x000001c014147812 */ /* 0x000fc800078ef879 */
[----:B------:R-:W-:Y:S02]  /*120e0*/  LOP3.LUT R20, R20, R227, RZ, 0x3c, !PT ;  /* 0x000000e314147212 */ /* 0x000fe400078e3cff */
[----:B------:R-:W-:-:S04]  /*120f0*/  LOP3.LUT R21, R21, 0x7fffe000, RZ, 0xc0, !PT ;  /* 0x7fffe00015157812 */ /* 0x000fc800078ec0ff */
[----:B------:R-:W-:Y:S01]  /*12100*/  IADD3 R20, R20, R21, R226 ;  /* 0x0000001514147210 */ /* 0x000fe20007ffe0e2 */
[----:B------:R-:W-:-:S04]  /*12110*/  HADD2.F32 R21, -RZ, R85.H0_H0 ;  /* 0x20000055ff157230 */ /* 0x000fc80000004100 */
[----:B------:R-:W-:-:S05]  /*12120*/  IMAD R20, R20, 0x2, R16 ;  /* 0x0000000214147824 */ /* 0x000fca00078e0210 */
[----:B---3--:R-:W1:Y:S01]  /*12130*/  LDS.128 R76, [R20+0x14400] ;  /* 0x01440000144c7984 */ /* 0x008e620000000c00 */
[--C-:B0-----:R-:W-:Y:S02]  /*12140*/  HADD2.F32 R86, -RZ, R81.reuse.H0_H0 ;  /* 0x20000051ff567230 */ /* 0x101fe40000004100 */
[----:B------:R-:W-:Y:S02]  /*12150*/  HADD2.F32 R81, -RZ, R81.H1_H1 ;  /* 0x30000051ff517230 */ /* 0x000fe40000004100 */
[--C-:B-1----:R-:W-:Y:S02]  /*12160*/  HADD2.F32 R92, -RZ, R77.reuse.H0_H0 ;  /* 0x2000004dff5c7230 */ /* 0x102fe40000004100 */
[----:B------:R-:W-:-:S03]  /*12170*/  HADD2.F32 R77, -RZ, R77.H1_H1 ;  /* 0x3000004dff4d7230 */ /* 0x000fc60000004100 */
[----:B------:R-:W-:-:S04]  /*12180*/  FMUL.FTZ R85, R92, R91 ;  /* 0x0000005b5c557220 */ /* 0x000fc80000410000 */
[-C--:B------:R-:W-:Y:S01]  /*12190*/  FFMA.FTZ R85, R86, R21.reuse, -R85 ;  /* 0x0000001556557223 */ /* 0x080fe20000010855 */
[----:B------:R-:W-:Y:S01]  /*121a0*/  FMUL.FTZ R21, R92, R21 ;  /* 0x000000155c157220 */ /* 0x000fe20000410000 */
[--C-:B------:R-:W-:Y:S02]  /*121b0*/  HADD2.F32 R92, -RZ, R76.reuse.H0_H0 ;  /* 0x2000004cff5c7230 */ /* 0x100fe40000004100 */
[----:B------:R-:W-:Y:S02]  /*121c0*/  HADD2.F32 R76, -RZ, R76.H1_H1 ;  /* 0x3000004cff4c7230 */ /* 0x000fe40000004100 */
[----:B------:R-:W-:Y:S01]  /*121d0*/  FFMA.FTZ R21, R86, R91, R21 ;  /* 0x0000005b56157223 */ /* 0x000fe20000010015 */
[----:B------:R-:W-:Y:S02]  /*121e0*/  SHF.R.U32.HI R91, RZ, 0x10, R65 ;  /* 0x00000010ff5b7819 */ /* 0x000fe40000011641 */
[----:B------:R-:W-:Y:S02]  /*121f0*/  SHF.R.U32.HI R86, RZ, 0x10, R61 ;  /* 0x00000010ff567819 */ /* 0x000fe4000001163d */
[----:B------:R-:W-:Y:S01]  /*12200*/  SHF.R.U64 R61, R64, 0x10, R65 ;  /* 0x00000010403d7819 */ /* 0x000fe20000001241 */
[----:B------:R-:W-:-:S02]  /*12210*/  HADD2.F32 R65, -RZ, R91.H0_H0 ;  /* 0x2000005bff417230 */ /* 0x000fc40000004100 */
[----:B------:R-:W-:Y:S02]  /*12220*/  HADD2.F32 R86, -RZ, R86.H0_H0 ;  /* 0x20000056ff567230 */ /* 0x000fe40000004100 */
[----:B------:R-:W-:Y:S02]  /*12230*/  HADD2.F32 R64, -RZ, R98.H0_H0 ;  /* 0x20000062ff407230 */ /* 0x000fe40000004100 */
[C---:B------:R-:W-:Y:S01]  /*12240*/  FMUL.FTZ R91, R77.reuse, R65 ;  /* 0x000000414d5b7220 */ /* 0x040fe20000410000 */
[----:B------:R-:W-:Y:S02]  /*12250*/  HADD2.F32 R61, -RZ, R61.H0_H0 ;  /* 0x2000003dff3d7230 */ /* 0x000fe40000004100 */
[-C--:B------:R-:W-:Y:S01]  /*12260*/  FMUL.FTZ R77, R77, R86.reuse ;  /* 0x000000564d4d7220 */ /* 0x080fe20000410000 */
[----:B------:R-:W-:-:S03]  /*12270*/  FFMA.FTZ R91, R81, R86, -R91 ;  /* 0x00000056515b7223 */ /* 0x000fc6000001085b */
[----:B------:R-:W-:Y:S01]  /*12280*/  FFMA.FTZ R65, R81, R65, R77 ;  /* 0x0000004151417223 */ /* 0x000fe2000001004d */
[----:B------:R-:W-:Y:S02]  /*12290*/  HADD2.F32 R81, -RZ, R93.H1_H1 ;  /* 0x3000005dff517230 */ /* 0x000fe40000004100 */
[--C-:B------:R-:W-:Y:S02]  /*122a0*/  HADD2.F32 R77, -RZ, R80.reuse.H0_H0 ;  /* 0x20000050ff4d7230 */ /* 0x100fe40000004100 */
[----:B------:R-:W-:Y:S02]  /*122b0*/  HADD2.F32 R80, -RZ, R80.H1_H1 ;  /* 0x30000050ff507230 */ /* 0x000fe40000004100 */
[----:B------:R-:W-:Y:S01]  /*122c0*/  FMUL.FTZ R86, R92, R81 ;  /* 0x000000515c567220 */ /* 0x000fe20000410000 */
[----:B------:R-:W-:-:S03]  /*122d0*/  F2FP.F16.F32.PACK_AB R65, R65, R21 ;  /* 0x000000154141723e */ /* 0x000fc600000000ff */
[CC--:B------:R-:W-:Y:S01]  /*122e0*/  FFMA.FTZ R86, R77.reuse, R64.reuse, -R86 ;  /* 0x000000404d567223 */ /* 0x0c0fe20000010856 */
[----:B------:R-:W-:Y:S01]  /*122f0*/  FMUL.FTZ R64, R92, R64 ;  /* 0x000000405c407220 */ /* 0x000fe20000410000 */
[--C-:B------:R-:W-:Y:S02]  /*12300*/  HADD2.F32 R92, -RZ, R78.reuse.H0_H0 ;  /* 0x2000004eff5c7230 */ /* 0x100fe40000004100 */
[----:B------:R-:W-:Y:S02]  /*12310*/  HADD2.F32 R78, -RZ, R78.H1_H1 ;  /* 0x3000004eff4e7230 */ /* 0x000fe40000004100 */
[----:B------:R-:W-:Y:S01]  /*12320*/  FFMA.FTZ R64, R77, R81, R64 ;  /* 0x000000514d407223 */ /* 0x000fe20000010040 */
[----:B------:R-:W-:Y:S02]  /*12330*/  HADD2.F32 R77, -RZ, R93.H0_H0 ;  /* 0x2000005dff4d7230 */ /* 0x000fe40000004100 */
[----:B------:R-:W-:Y:S02]  /*12340*/  HADD2.F32 R93, -RZ, R98.H1_H1 ;  /* 0x30000062ff5d7230 */ /* 0x000fe40000004100 */
[----:B------:R-:W-:-:S02]  /*12350*/  HADD2.F32 R98, -RZ, R82.H0_H0 ;  /* 0x20000052ff627230 */ /* 0x000fc40000004100 */
[C---:B------:R-:W-:Y:S01]  /*12360*/  FMUL.FTZ R81, R92.reuse, R77 ;  /* 0x0000004d5c517220 */ /* 0x040fe20000410000 */
[----:B------:R-:W-:Y:S02]  /*12370*/  HADD2.F32 R82, -RZ, R82.H1_H1 ;  /* 0x30000052ff527230 */ /* 0x000fe40000004100 */
[-C--:B------:R-:W-:Y:S01]  /*12380*/  FMUL.FTZ R92, R92, R93.reuse ;  /* 0x0000005d5c5c7220 */ /* 0x080fe20000410000 */
[C---:B------:R-:W-:Y:S01]  /*12390*/  FFMA.FTZ R81, R98.reuse, R93, -R81 ;  /* 0x0000005d62517223 */ /* 0x040fe20000010851 */
[----:B------:R-:W-:Y:S02]  /*123a0*/  HADD2.F32 R93, -RZ, R83.H0_H0 ;  /* 0x20000053ff5d7230 */ /* 0x000fe40000004100 */
[----:B------:R-:W-:Y:S01]  /*123b0*/  FFMA.FTZ R77, R98, R77, R92 ;  /* 0x0000004d624d7223 */ /* 0x000fe2000001005c */
[----:B------:R-:W-:Y:S02]  /*123c0*/  HADD2.F32 R98, -RZ, R103.H0_H0 ;  /* 0x20000067ff627230 */ /* 0x000fe40000004100 */
[----:B------:R-:W-:-:S02]  /*123d0*/  HADD2.F32 R103, -RZ, R79.H0_H0 ;  /* 0x2000004fff677230 */ /* 0x000fc40000004100 */
[----:B------:R-:W-:Y:S02]  /*123e0*/  HADD2.F32 R79, -RZ, R79.H1_H1 ;  /* 0x3000004fff4f7230 */ /* 0x000fe40000004100 */
[----:B------:R-:W-:Y:S02]  /*123f0*/  HADD2.F32 R83, -RZ, R83.H1_H1 ;  /* 0x30000053ff537230 */ /* 0x000fe40000004100 */
[C---:B------:R-:W-:Y:S01]  /*12400*/  FMUL.FTZ R92, R103.reuse, R98 ;  /* 0x00000062675c7220 */ /* 0x040fe20000410000 */
[----:B------:R-:W-:-:S03]  /*12410*/  FMUL.FTZ R103, R103, R104 ;  /* 0x0000006867677220 */ /* 0x000fc60000410000 */
[C---:B------:R-:W-:Y:S01]  /*12420*/  FFMA.FTZ R92, R93.reuse, R104, -R92 ;  /* 0x000000685d5c7223 */ /* 0x040fe2000001085c */
[----:B------:R-:W-:Y:S01]  /*12430*/  FFMA.FTZ R93, R93, R98, R103 ;  /* 0x000000625d5d7223 */ /* 0x000fe20000010067 */
[----:B------:R-:W-:Y:S02]  /*12440*/  SHF.R.U32.HI R98, RZ, 0x10, R63 ;  /* 0x00000010ff627819 */ /* 0x000fe4000001163f */
[--C-:B------:R-:W-:Y:S02]  /*12450*/  SHF.R.U64 R63, R66, 0x10, R67.reuse ;  /* 0x00000010423f7819 */ /* 0x100fe40000001243 */
[----:B------:R-:W-:Y:S01]  /*12460*/  SHF.R.U32.HI R66, RZ, 0x10, R67 ;  /* 0x00000010ff427819 */ /* 0x000fe20000011643 */
[----:B------:R-:W-:Y:S02]  /*12470*/  HADD2.F32 R98, -RZ, R98.H0_H0 ;  /* 0x20000062ff627230 */ /* 0x000fe40000004100 */
[----:B------:R-:W-:Y:S02]  /*12480*/  HADD2.F32 R63, -RZ, R63.H0_H0 ;  /* 0x2000003fff3f7230 */ /* 0x000fe40000004100 */
[----:B------:R-:W-:-:S05]  /*12490*/  HADD2.F32 R66, -RZ, R66.H0_H0 ;  /* 0x20000042ff427230 */ /* 0x000fca0000004100 */
[C---:B------:R-:W-:Y:S01]  /*124a0*/  FMUL.FTZ R67, R79.reuse, R66 ;  /* 0x000000424f437220 */ /* 0x040fe20000410000 */
[----:B------:R-:W-:-:S03]  /*124b0*/  FMUL.FTZ R79, R79, R98 ;  /* 0x000000624f4f7220 */ /* 0x000fc60000410000 */
[C---:B------:R-:W-:Y:S01]  /*124c0*/  FFMA.FTZ R67, R83.reuse, R98, -R67 ;  /* 0x0000006253437223 */ /* 0x040fe20000010843 */
[----:B------:R-:W-:Y:S01]  /*124d0*/  FFMA.FTZ R66, R83, R66, R79 ;  /* 0x0000004253427223 */ /* 0x000fe2000001004f */
[C---:B------:R-:W-:Y:S01]  /*124e0*/  FMUL.FTZ R79, R76.reuse, R61 ;  /* 0x0000003d4c4f7220 */ /* 0x040fe20000410000 */
[----:B------:R-:W-:-:S03]  /*124f0*/  FMUL.FTZ R76, R76, R60 ;  /* 0x0000003c4c4c7220 */ /* 0x000fc60000410000 */
[C---:B------:R-:W-:Y:S01]  /*12500*/  FFMA.FTZ R60, R80.reuse, R60, -R79 ;  /* 0x0000003c503c7223 */ /* 0x040fe2000001084f */
[----:B------:R-:W-:Y:S01]  /*12510*/  FFMA.FTZ R76, R80, R61, R76 ;  /* 0x0000003d504c7223 */ /* 0x000fe2000001004c */
[CC--:B------:R-:W-:Y:S01]  /*12520*/  FMUL.FTZ R61, R78.reuse, R63.reuse ;  /* 0x0000003f4e3d7220 */ /* 0x0c0fe20000410000 */
[----:B------:R-:W-:Y:S02]  /*12530*/  FMUL.FTZ R78, R78, R62 ;  /* 0x0000003e4e4e7220 */ /* 0x000fe40000410000 */
[----:B------:R-:W-:Y:S01]  /*12540*/  F2FP.F16.F32.PACK_AB R60, R60, R86 ;  /* 0x000000563c3c723e */ /* 0x000fe200000000ff */
[C---:B------:R-:W-:Y:S01]  /*12550*/  FFMA.FTZ R62, R82.reuse, R62, -R61 ;  /* 0x0000003e523e7223 */ /* 0x040fe2000001083d */
[----:B------:R-:W-:Y:S01]  /*12560*/  FFMA.FTZ R78, R82, R63, R78 ;  /* 0x0000003f524e7223 */ /* 0x000fe2000001004e */
[----:B------:R-:W-:Y:S02]  /*12570*/  F2FP.F16.F32.PACK_AB R63, R67, R92 ;  /* 0x0000005c433f723e */ /* 0x000fe400000000ff */
[----:B------:R-:W-:-:S02]  /*12580*/  F2FP.F16.F32.PACK_AB R61, R91, R85 ;  /* 0x000000555b3d723e */ /* 0x000fc400000000ff */
[----:B------:R-:W-:Y:S02]  /*12590*/  F2FP.F16.F32.PACK_AB R67, R66, R93 ;  /* 0x0000005d4243723e */ /* 0x000fe400000000ff */
[----:B------:R-:W-:Y:S02]  /*125a0*/  F2FP.F16.F32.PACK_AB R62, R62, R81 ;  /* 0x000000513e3e723e */ /* 0x000fe400000000ff */
[----:B------:R-:W-:Y:S02]  /*125b0*/  F2FP.F16.F32.PACK_AB R64, R76, R64 ;  /* 0x000000404c40723e */ /* 0x000fe400000000ff */
[----:B------:R-:W-:Y:S01]  /*125c0*/  F2FP.F16.F32.PACK_AB R66, R78, R77 ;  /* 0x0000004d4e42723e */ /* 0x000fe200000000ff */
[----:B------:R0:W-:Y:S04]  /*125d0*/  STS.128 [R229], R60 ;  /* 0x0000003ce5007388 */ /* 0x0001e80000000c00 */
[----:B------:R0:W-:Y:S02]  /*125e0*/  STS.128 [R20+0x14400], R64 ;  /* 0x0144004014007388 */ /* 0x0001e40000000c00 */
.L_x_2825:
[----:B------:R-:W-:Y:S05]  /*125f0*/  BSYNC B2 ;  /* 0x0000000000027941 */ /* 0x000fea0003800000 */
.L_x_2824:
[----:B------:R-:W-:-:S13]  /*12600*/  ISETP.GE.AND P0, PT, R213, R3, PT ;  /* 0x00000003d500720c */ /* 0x000fda0003f06270 */
[----:B------:R-:W-:Y:S05]  /*12610*/  @P0 BRA `(.L_x_2823) ;  /* 0x0000000400840947 */ /* 0x000fea0003800000 */
[----:B0-----:R-:W2:Y:S04]  /*12620*/  LDL R20, [R1+0x60] ;  /* 0x0000600001147983 */ /* 0x001ea80000100800 */
[----:B------:R-:W4:Y:S01]  /*12630*/  LDL R86, [R1+0xb0] ;  /* 0x0000b00001567983 */ /* 0x000f220000100800 */
[----:B------:R-:W-:Y:S01]  /*12640*/  HADD2.F32 R78, -RZ, R120.H1_H1 ;  /* 0x30000078ff4e7230 */ /* 0x000fe20000004100 */
[----:B------:R-:W-:Y:S02]  /*12650*/  SHF.R.U32.HI R79, RZ, 0x10, R57 ;  /* 0x00000010ff4f7819 */ /* 0x000fe40000011639 */
        /* <DEDUP_REMOVED lines=12> */
[----:B----4-:R-:W0:Y:S02]  /*12720*/  LDS.128 R64, [R86] ;  /* 0x0000000056407984 */ /* 0x010e240000000c00 */
[----:B------:R-:W-:Y:S01]  /*12730*/  LEA.HI R3, R3, R20, RZ, 0x3 ;  /* 0x0000001403037211 */ /* 0x000fe200078f18ff */
[----:B------:R-:W-:Y:S01]  /*12740*/  HADD2.F32 R20, -RZ, R120.H0_H0 ;  /* 0x20000078ff147230 */ /* 0x000fe20000004100 */
[----:B------:R-:W-:Y:S02]  /*12750*/  LOP3.LUT R21, R21, 0x38, RZ, 0xc0, !PT ;  /* 0x0000003815157812 */ /* 0x000fe400078ec0ff */
[----:B------:R-:W-:Y:S02]  /*12760*/  SHF.L.U32 R3, R3, 0xa, RZ ;  /* 0x0000000a03037819 */ /* 0x000fe400000006ff */
[----:B------:R-:W-:-:S02]  /*12770*/  LOP3.LUT R21, R21, 0x1c0, R121, 0xf8, !PT ;  /* 0x000001c015157812 */ /* 0x000fc400078ef879 */
[----:B------:R-:W-:Y:S02]  /*12780*/  LOP3.LUT R3, R3, 0x7fffe000, RZ, 0xc0, !PT ;  /* 0x7fffe00003037812 */ /* 0x000fe400078ec0ff */
[----:B------:R-:W-:-:S04]  /*12790*/  LOP3.LUT R21, R21, R227, RZ, 0x3c, !PT ;  /* 0x000000e315157212 */ /* 0x000fc800078e3cff */
[----:B------:R-:W-:-:S05]  /*127a0*/  IADD3 R3, R21, R3, R226 ;  /* 0x0000000315037210 */ /* 0x000fca0007ffe0e2 */
[----:B------:R-:W-:-:S05]  /*127b0*/  IMAD R3, R3, 0x2, R16 ;  /* 0x0000000203037824 */ /* 0x000fca00078e0210 */
[----:B------:R-:W1:Y:S01]  /*127c0*/  LDS.128 R60, [R3+0x14400] ;  /* 0x01440000033c7984 */ /* 0x000e620000000c00 */
[----:B0-----:R-:W-:Y:S02]  /*127d0*/  HADD2.F32 R76, -RZ, R65.H0_H0 ;  /* 0x20000041ff4c7230 */ /* 0x001fe40000004100 */
[----:B-1----:R-:W-:Y:S02]  /*127e0*/  HADD2.F32 R21, -RZ, R61.H0_H0 ;  /* 0x2000003dff157230 */ /* 0x002fe40000004100 */
[--C-:B------:R-:W-:Y:S02]  /*127f0*/  HADD2.F32 R81, -RZ, R62.reuse.H0_H0 ;  /* 0x2000003eff517230 */ /* 0x100fe40000004100 */
[----:B------:R-:W-:Y:S02]  /*12800*/  HADD2.F32 R83, -RZ, R63.H0_H0 ;  /* 0x2000003fff537230 */ /* 0x000fe40000004100 */
[C---:B---3--:R-:W-:Y:S01]  /*12810*/  FMUL.FTZ R77, R21.reuse, R20 ;  /* 0x00000014154d7220 */ /* 0x048fe20000410000 */
        /* <DEDUP_REMOVED lines=8> */
[----:B------:R-:W-:-:S03]  /*128a0*/  HADD2.F32 R77, -RZ, R119.H1_H1 ;  /* 0x30000077ff4d7230 */ /* 0x000fc60000004100 */
[C---:B------:R-:W-:Y:S01]  /*128b0*/  FMUL.FTZ R65, R21.reuse, R20 ;  /* 0x0000001415417220 */ /* 0x040fe20000410000 */
[----:B------:R-:W-:-:S03]  /*128c0*/  FMUL.FTZ R21, R21, R79 ;  /* 0x0000004f15157220 */ /* 0x000fc60000410000 */
[C---:B------:R-:W-:Y:S01]  /*128d0*/  FFMA.FTZ R79, R61.reuse, R79, -R65 ;  /* 0x0000004f3d4f7223 */ /* 0x040fe20000010841 */
[----:B------:R-:W-:Y:S01]  /*128e0*/  FFMA.FTZ R61, R61, R20, R21 ;  /* 0x000000143d3d7223 */ /* 0x000fe20000010015 */
[----:B------:R-:W-:Y:S02]  /*128f0*/  HADD2.F32 R20, -RZ, R119.H0_H0 ;  /* 0x20000077ff147230 */ /* 0x000fe40000004100 */
[----:B------:R-:W-:Y:S02]  /*12900*/  HADD2.F32 R21, -RZ, R60.H0_H0 ;  /* 0x2000003cff157230 */ /* 0x000fe40000004100 */
[----:B------:R-:W-:Y:S01]  /*12910*/  HADD2.F32 R65, -RZ, R64.H0_H0 ;  /* 0x20000040ff417230 */ /* 0x000fe20000004100 */
[----:B------:R-:W-:Y:S01]  /*12920*/  F2FP.F16.F32.PACK_AB R61, R61, R76 ;  /* 0x0000004c3d3d723e */ /* 0x000fe200000000ff */
[----:B------:R-:W-:Y:S02]  /*12930*/  HADD2.F32 R60, -RZ, R60.H1_H1 ;  /* 0x3000003cff3c7230 */ /* 0x000fe40000004100 */
[C---:B------:R-:W-:Y:S01]  /*12940*/  FMUL.FTZ R80, R21.reuse, R20 ;  /* 0x0000001415507220 */ /* 0x040fe20000410000 */
[----:B------:R-:W-:Y:S01]  /*12950*/  FMUL.FTZ R21, R21, R77 ;  /* 0x0000004d15157220 */ /* 0x000fe20000410000 */
[----:B------:R-:W-:-:S02]  /*12960*/  HADD2.F32 R64, -RZ, R64.H1_H1 ;  /* 0x30000040ff407230 */ /* 0x000fc40000004100 */
[C---:B------:R-:W-:Y:S01]  /*12970*/  FFMA.FTZ R77, R65.reuse, R77, -R80 ;  /* 0x0000004d414d7223 */ /* 0x040fe20000010850 */
[----:B------:R-:W-:Y:S01]  /*12980*/  FFMA.FTZ R65, R65, R20, R21 ;  /* 0x0000001441417223 */ /* 0x000fe20000010015 */
[--C-:B------:R-:W-:Y:S02]  /*12990*/  HADD2.F32 R80, -RZ, R118.reuse.H0_H0 ;  /* 0x20000076ff507230 */ /* 0x100fe40000004100 */
[C---:B------:R-:W-:Y:S01]  /*129a0*/  FMUL.FTZ R57, R60.reuse, R68 ;  /* 0x000000443c397220 */ /* 0x040fe20000410000 */
[----:B------:R-:W-:Y:S02]  /*129b0*/  HADD2.F32 R21, -RZ, R118.H1_H1 ;  /* 0x30000076ff157230 */ /* 0x000fe40000004100 */
[----:B------:R-:W-:Y:S01]  /*129c0*/  FMUL.FTZ R60, R60, R56 ;  /* 0x000000383c3c7220 */ /* 0x000fe20000410000 */
[--C-:B------:R-:W-:Y:S02]  /*129d0*/  HADD2.F32 R20, -RZ, R66.reuse.H0_H0 ;  /* 0x20000042ff147230 */ /* 0x100fe40000004100 */
[C---:B------:R-:W-:Y:S01]  /*129e0*/  FMUL.FTZ R82, R81.reuse, R80 ;  /* 0x0000005051527220 */ /* 0x040fe20000410000 */
[----:B------:R-:W-:Y:S01]  /*129f0*/  FFMA.FTZ R56, R64, R56, -R57 ;  /* 0x0000003840387223 */ /* 0x000fe20000010839 */
[----:B------:R-:W-:Y:S01]  /*12a00*/  FMUL.FTZ R81, R81, R21 ;  /* 0x0000001551517220 */ /* 0x000fe20000410000 */
[----:B------:R-:W-:-:S02]  /*12a10*/  HADD2.F32 R66, -RZ, R66.H1_H1 ;  /* 0x30000042ff427230 */ /* 0x000fc40000004100 */
[C---:B------:R-:W-:Y:S01]  /*12a20*/  FFMA.FTZ R21, R20.reuse, R21, -R82 ;  /* 0x0000001514157223 */ /* 0x040fe20000010852 */
[--C-:B------:R-:W-:Y:S02]  /*12a30*/  HADD2.F32 R82, -RZ, R117.reuse.H0_H0 ;  /* 0x20000075ff527230 */ /* 0x100fe40000004100 */
[----:B------:R-:W-:Y:S01]  /*12a40*/  FFMA.FTZ R20, R20, R80, R81 ;  /* 0x0000005014147223 */ /* 0x000fe20000010051 */
[----:B------:R-:W-:Y:S02]  /*12a50*/  HADD2.F32 R80, -RZ, R117.H1_H1 ;  /* 0x30000075ff507230 */ /* 0x000fe40000004100 */
[----:B------:R-:W-:Y:S01]  /*12a60*/  FMUL.FTZ R57, R62, R70 ;  /* 0x000000463e397220 */ /* 0x000fe20000410000 */
[--C-:B------:R-:W-:Y:S02]  /*12a70*/  HADD2.F32 R81, -RZ, R67.reuse.H0_H0 ;  /* 0x20000043ff517230 */ /* 0x100fe40000004100 */
[----:B------:R-:W-:Y:S01]  /*12a80*/  FMUL.FTZ R85, R83, R82 ;  /* 0x0000005253557220 */ /* 0x000fe20000410000 */
[----:B------:R-:W-:-:S02]  /*12a90*/  HADD2.F32 R67, -RZ, R67.H1_H1 ;  /* 0x30000043ff437230 */ /* 0x000fc40000004100 */
[----:B------:R-:W-:Y:S01]  /*12aa0*/  FMUL.FTZ R83, R83, R80 ;  /* 0x0000005053537220 */ /* 0x000fe20000410000 */
[----:B------:R-:W-:Y:S01]  /*12ab0*/  FMUL.FTZ R62, R62, R58 ;  /* 0x0000003a3e3e7220 */ /* 0x000fe20000410000 */
[C---:B------:R-:W-:Y:S01]  /*12ac0*/  FFMA.FTZ R80, R81.reuse, R80, -R85 ;  /* 0x0000005051507223 */ /* 0x040fe20000010855 */
[----:B------:R-:W-:Y:S01]  /*12ad0*/  SHF.R.U32.HI R85, RZ, 0x10, R59 ;  /* 0x00000010ff557819 */ /* 0x000fe2000001163b */
[----:B------:R-:W-:Y:S01]  /*12ae0*/  FFMA.FTZ R81, R81, R82, R83 ;  /* 0x0000005251517223 */ /* 0x000fe20000010053 */
[----:B------:R-:W-:Y:S01]  /*12af0*/  SHF.R.U32.HI R82, RZ, 0x10, R71 ;  /* 0x00000010ff527819 */ /* 0x000fe20000011647 */
[----:B------:R-:W-:Y:S02]  /*12b00*/  HADD2.F32 R83, -RZ, R63.H1_H1 ;  /* 0x3000003fff537230 */ /* 0x000fe40000004100 */
[----:B------:R-:W-:Y:S01]  /*12b10*/  FFMA.FTZ R58, R66, R58, -R57 ;  /* 0x0000003a423a7223 */ /* 0x000fe20000010839 */
[----:B------:R-:W-:Y:S02]  /*12b20*/  HADD2.F32 R63, -RZ, R85.H0_H0 ;  /* 0x20000055ff3f7230 */ /* 0x000fe40000004100 */
[----:B------:R-:W-:Y:S01]  /*12b30*/  FFMA.FTZ R60, R64, R68, R60 ;  /* 0x00000044403c7223 */ /* 0x000fe2000001003c */
[----:B------:R-:W-:-:S02]  /*12b40*/  HADD2.F32 R82, -RZ, R82.H0_H0 ;  /* 0x20000052ff527230 */ /* 0x000fc40000004100 */
[----:B------:R-:W-:Y:S01]  /*12b50*/  FFMA.FTZ R62, R66, R70, R62 ;  /* 0x00000046423e7223 */ /* 0x000fe2000001003e */
[----:B------:R-:W-:Y:S02]  /*12b60*/  F2FP.F16.F32.PACK_AB R57, R79, R78 ;  /* 0x0000004e4f39723e */ /* 0x000fe400000000ff */
[----:B------:R-:W-:Y:S01]  /*12b70*/  F2FP.F16.F32.PACK_AB R56, R56, R77 ;  /* 0x0000004d3838723e */ /* 0x000fe200000000ff */
[CC--:B------:R-:W-:Y:S01]  /*12b80*/  FMUL.FTZ R85, R83.reuse, R82.reuse ;  /* 0x0000005253557220 */ /* 0x0c0fe20000410000 */
[----:B------:R-:W-:Y:S01]  /*12b90*/  FMUL.FTZ R83, R83, R63 ;  /* 0x0000003f53537220 */ /* 0x000fe20000410000 */
[----:B------:R-:W-:Y:S02]  /*12ba0*/  F2FP.F16.F32.PACK_AB R58, R58, R21 ;  /* 0x000000153a3a723e */ /* 0x000fe400000000ff */
[C---:B------:R-:W-:Y:S01]  /*12bb0*/  FFMA.FTZ R85, R67.reuse, R63, -R85 ;  /* 0x0000003f43557223 */ /* 0x040fe20000010855 */
[----:B------:R-:W-:Y:S01]  /*12bc0*/  FFMA.FTZ R63, R67, R82, R83 ;  /* 0x00000052433f7223 */ /* 0x000fe20000010053 */
[----:B------:R-:W-:-:S02]  /*12bd0*/  F2FP.F16.F32.PACK_AB R60, R60, R65 ;  /* 0x000000413c3c723e */ /* 0x000fc400000000ff */
[----:B------:R-:W-:Y:S02]  /*12be0*/  F2FP.F16.F32.PACK_AB R62, R62, R20 ;  /* 0x000000143e3e723e */ /* 0x000fe400000000ff */
[----:B------:R-:W-:Y:S02]  /*12bf0*/  F2FP.F16.F32.PACK_AB R59, R85, R80 ;  /* 0x00000050553b723e */ /* 0x000fe400000000ff */
[----:B------:R-:W-:-:S03]  /*12c00*/  F2FP.F16.F32.PACK_AB R63, R63, R81 ;  /* 0x000000513f3f723e */ /* 0x000fc600000000ff */
[----:B------:R1:W-:Y:S04]  /*12c10*/  STS.128 [R86], R56 ;  /* 0x0000003856007388 */ /* 0x0003e80000000c00 */
[----:B------:R1:W-:Y:S02]  /*12c20*/  STS.128 [R3+0x14400], R60 ;  /* 0x0144003c03007388 */ /* 0x0003e40000000c00 */
.L_x_2823:
[----:B------:R-:W-:Y:S05]  /*12c30*/  BSYNC B1 ;  /* 0x0000000000017941 */ /* 0x000fea0003800000 */
.L_x_2822:
[----:B-1----:R-:W-:Y:S01]  /*12c40*/  VIADD R3, R212, 0x20 ;  /* 0x00000020d4037836 */ /* 0x002fe20000000000 */
        /* <DEDUP_REMOVED lines=11> */
[--C-:B0-----:R-:W-:Y:S01]  /*12d00*/  HADD2.F32 R67, -RZ, R116.reuse.H1_H1 ;  /* 0x30000074ff437230 */ /* 0x101fe20000004100 */
[----:B------:R-:W-:Y:S01]  /*12d10*/  SHF.R.U64 R46, R46, 0x10, R47 ;  /* 0x000000102e2e7819 */ /* 0x000fe2000000122f */
[----:B------:R-:W-:Y:S01]  /*12d20*/  HADD2.F32 R116, -RZ, R116.H0_H0 ;  /* 0x20000074ff747230 */ /* 0x000fe20000004100 */
[----:B------:R-:W-:Y:S01]  /*12d30*/  SHF.R.S32.HI R56, RZ, 0x1f, R21 ;  /* 0x0000001fff387819 */ /* 0x000fe20000011415 */
[----:B------:R-:W-:Y:S02]  /*12d40*/  IMAD.SHL.U32 R20, R21, 0x8, RZ ;  /* 0x0000000815147824 */ /* 0x000fe400078e00ff */
[----:B------:R-:W-:Y:S01]  /*12d50*/  HADD2.F32 R46, -RZ, R46.H0_H0 ;  /* 0x2000002eff2e7230 */ /* 0x000fe20000004100 */
[----:B------:R-:W-:Y:S02]  /*12d60*/  LEA.HI R56, R56, R21, RZ, 0x3 ;  /* 0x0000001538387211 */ /* 0x000fe400078f18ff */
[----:B------:R-:W-:-:S03]  /*12d70*/  LOP3.LUT R20, R223, 0x38, R20, 0xf8, !PT ;  /* 0x00000038df147812 */ /* 0x000fc600078ef814 */
[----:B------:R-:W-:Y:S01]  /*12d80*/  IMAD.SHL.U32 R21, R56, 0x400, RZ ;  /* 0x0000040038157824 */ /* 0x000fe200078e00ff */
[----:B------:R-:W-:-:S04]  /*12d90*/  LOP3.LUT R20, R20, R78, RZ, 0x3c, !PT ;  /* 0x0000004e14147212 */ /* 0x000fc800078e3cff */
[----:B------:R-:W-:-:S04]  /*12da0*/  LOP3.LUT R21, R21, 0x7fffe000, RZ, 0xc0, !PT ;  /* 0x7fffe00015157812 */ /* 0x000fc800078ec0ff */
[----:B------:R-:W-:Y:S02]  /*12db0*/  IADD3 R20, R20, R21, R225 ;  /* 0x0000001514147210 */ /* 0x000fe40007ffe0e1 */
[----:B------:R-:W-:Y:S02]  /*12dc0*/  SHF.R.U64 R21, R44, 0x10, R45 ;  /* 0x000000102c157819 */ /* 0x000fe4000000122d */
[----:B------:R-:W-:Y:S02]  /*12dd0*/  LEA R20, R20, R16, 0x1 ;  /* 0x0000001014147211 */ /* 0x000fe400078e08ff */
[--C-:B------:R-:W-:Y:S01]  /*12de0*/  SHF.R.U64 R44, R52, 0x10, R53.reuse ;  /* 0x00000010342c7819 */ /* 0x100fe20000001235 */
[----:B------:R-:W-:Y:S01]  /*12df0*/  HADD2.F32 R21, -RZ, R21.H0_H0 ;  /* 0x20000015ff157230 */ /* 0x000fe20000004100 */
[----:B------:R-:W-:Y:S01]  /*12e00*/  SHF.R.U32.HI R52, RZ, 0x10, R53 ;  /* 0x00000010ff347819 */ /* 0x000fe20000011635 */
[----:B------:R-:W0:Y:S01]  /*12e10*/  LDS.128 R60, [R20+0x14400] ;  /* 0x01440000143c7984 */ /* 0x000e220000000c00 */
[----:B------:R-:W-:Y:S01]  /*12e20*/  SHF.R.U32.HI R53, RZ, 0x10, R47 ;  /* 0x00000010ff357819 */ /* 0x000fe2000001162f */
[----:B------:R-:W-:Y:S01]  /*12e30*/  HADD2.F32 R44, -RZ, R44.H0_H0 ;  /* 0x2000002cff2c7230 */ /* 0x000fe20000004100 */
[----:B------:R-:W-:Y:S01]  /*12e40*/  SHF.R.U32.HI R45, RZ, 0x10, R45 ;  /* 0x00000010ff2d7819 */ /* 0x000fe2000001162d */
[----:B------:R-:W-:Y:S01]  /*12e50*/  HADD2.F32 R52, -RZ, R52.H0_H0 ;  /* 0x20000034ff347230 */ /* 0x000fe20000004100 */
[----:B------:R-:W-:-:S02]  /*12e60*/  SHF.R.U64 R47, R54, 0x10, R55 ;  /* 0x00000010362f7819 */ /* 0x000fc40000001237 */
[----:B------:R-:W-:Y:S01]  /*12e70*/  SHF.R.U32.HI R55, RZ, 0x10, R55 ;  /* 0x00000010ff377819 */ /* 0x000fe20000011637 */
[----:B------:R-:W-:Y:S02]  /*12e80*/  HADD2.F32 R45, -RZ, R45.H0_H0 ;  /* 0x2000002dff2d7230 */ /* 0x000fe40000004100 */
[----:B------:R-:W-:Y:S02]  /*12e90*/  HADD2.F32 R47, -RZ, R47.H0_H0 ;  /* 0x2000002fff2f7230 */ /* 0x000fe40000004100 */
[----:B------:R-:W-:Y:S02]  /*12ea0*/  HADD2.F32 R55, -RZ, R55.H0_H0 ;  /* 0x20000037ff377230 */ /* 0x000fe40000004100 */
[--C-:B0-----:R-:W-:Y:S02]  /*12eb0*/  HADD2.F32 R68, -RZ, R61.reuse.H0_H0 ;  /* 0x2000003dff447230 */ /* 0x101fe40000004100 */
[----:B------:R-:W-:Y:S02]  /*12ec0*/  HADD2.F32 R69, -RZ, R61.H1_H1 ;  /* 0x3000003dff457230 */ /* 0x000fe40000004100 */
[----:B------:R-:W-:-:S02]  /*12ed0*/  HADD2.F32 R61, -RZ, R60.H0_H0 ;  /* 0x2000003cff3d7230 */ /* 0x000fc40000004100 */
[C---:B------:R-:W-:Y:S01]  /*12ee0*/  FMUL.FTZ R71, R68.reuse, R116 ;  /* 0x0000007444477220 */ /* 0x040fe20000410000 */
[----:B------:R-:W-:Y:S01]  /*12ef0*/  FMUL.FTZ R68, R68, R67 ;  /* 0x0000004344447220 */ /* 0x000fe20000410000 */
[C---:B---3--:R-:W-:Y:S01]  /*12f00*/  FMUL.FTZ R77, R69.reuse, R52 ;  /* 0x00000034454d7220 */ /* 0x048fe20000410000 */
[----:B------:R-:W-:Y:S01]  /*12f10*/  FMUL.FTZ R69, R69, R45 ;  /* 0x0000002d45457220 */ /* 0x000fe20000410000 */
[----:B------:R-:W-:Y:S02]  /*12f20*/  HADD2.F32 R70, -RZ, R62.H0_H0 ;  /* 0x2000003eff467230 */ /* 0x000fe40000004100 */
[--C-:B------:R-:W-:Y:S02]  /*12f30*/  HADD2.F32 R76, -RZ, R63.reuse.H0_H0 ;  /* 0x2000003fff4c7230 */ /* 0x100fe40000004100 */
[----:B------:R-:W-:Y:S02]  /*12f40*/  HADD2.F32 R63, -RZ, R63.H1_H1 ;  /* 0x3000003fff3f7230 */ /* 0x000fe40000004100 */
[----:B------:R-:W-:-:S02]  /*12f50*/  HADD2.F32 R60, -RZ, R60.H1_H1 ;  /* 0x3000003cff3c7230 */ /* 0x000fc40000004100 */
[----:B------:R-:W-:Y:S01]  /*12f60*/  HADD2.F32 R62, -RZ, R62.H1_H1 ;  /* 0x3000003eff3e7230 */ /* 0x000fe20000004100 */
[----:B--2---:R-:W0:Y:S02]  /*12f70*/  LDS.128 R56, [R79] ;  /* 0x000000004f387984 */ /* 0x004e240000000c00 */
[--C-:B0-----:R-:W-:Y:S02]  /*12f80*/  HADD2.F32 R54, -RZ, R57.reuse.H0_H0 ;  /* 0x20000039ff367230 */ /* 0x101fe40000004100 */
[----:B------:R-:W-:Y:S02]  /*12f90*/  HADD2.F32 R64, -RZ, R57.H1_H1 ;  /* 0x30000039ff407230 */ /* 0x000fe40000004100 */
[----:B------:R-:W-:Y:S02]  /*12fa0*/  HADD2.F32 R57, -RZ, R56.H0_H0 ;  /* 0x20000038ff397230 */ /* 0x000fe40000004100 */
[----:B------:R-:W-:Y:S01]  /*12fb0*/  FFMA.FTZ R71, R54, R67, -R71 ;  /* 0x0000004336477223 */ /* 0x000fe20000010847 */
[----:B------:R-:W-:-:S02]  /*12fc0*/  HADD2.F32 R67, -RZ, R113.H0_H0 ;  /* 0x20000071ff437230 */ /* 0x000fc40000004100 */
[----:B------:R-:W-:Y:S01]  /*12fd0*/  FFMA.FTZ R68, R54, R116, R68 ;  /* 0x0000007436447223 */ /* 0x000fe20000010044 */
[----:B------:R-:W-:Y:S02]  /*12fe0*/  HADD2.F32 R54, -RZ, R115.H0_H0 ;  /* 0x20000073ff367230 */ /* 0x000fe40000004100 */
[C---:B------:R-:W-:Y:S01]  /*12ff0*/  FFMA.FTZ R45, R64.reuse, R45, -R77 ;  /* 0x0000002d402d7223 */ /* 0x040fe2000001084d */
[----:B------:R-:W-:Y:S02]  /*13000*/  HADD2.F32 R113, -RZ, R113.H1_H1 ;  /* 0x30000071ff717230 */ /* 0x000fe40000004100 */
[C---:B------:R-:W-:Y:S01]  /*13010*/  FMUL.FTZ R77, R61.reuse, R67 ;  /* 0x000000433d4d7220 */ /* 0x040fe20000410000 */
[----:B------:R-:W-:Y:S01]  /*13020*/  FFMA.FTZ R69, R64, R52, R69 ;  /* 0x0000003440457223 */ /* 0x000fe20000010045 */
[-C--:B------:R-:W-:Y:S01]  /*13030*/  FMUL.FTZ R61, R61, R54.reuse ;  /* 0x000000363d3d7220 */ /* 0x080fe20000410000 */
[----:B------:R-:W-:Y:S02]  /*13040*/  HADD2.F32 R65, -RZ, R58.H0_H0 ;  /* 0x2000003aff417230 */ /* 0x000fe40000004100 */
[----:B------:R-:W-:Y:S01]  /*13050*/  FFMA.FTZ R77, R57, R54, -R77 ;  /* 0x00000036394d7223 */ /* 0x000fe2000001084d */
[----:B------:R-:W-:-:S02]  /*13060*/  HADD2.F32 R54, -RZ, R114.H1_H1 ;  /* 0x30000072ff367230 */ /* 0x000fc40000004100 */
[----:B------:R-:W-:Y:S01]  /*13070*/  FFMA.FTZ R52, R57, R67, R61 ;  /* 0x0000004339347223 */ /* 0x000fe2000001003d */
[C---:B------:R-:W-:Y:S01]  /*13080*/  FMUL.FTZ R57, R70.reuse, R113 ;  /* 0x0000007146397220 */ /* 0x040fe20000410000 */
[----:B------:R-:W-:Y:S02]  /*13090*/  HADD2.F32 R66, -RZ, R59.H0_H0 ;  /* 0x2000003bff427230 */ /* 0x000fe40000004100 */
[----:B------:R-:W-:Y:S01]  /*130a0*/  FMUL.FTZ R61, R63, R55 ;  /* 0x000000373f3d7220 */ /* 0x000fe20000410000 */
[-C--:B------:R-:W-:Y:S01]  /*130b0*/  FMUL.FTZ R70, R70, R54.reuse ;  /* 0x0000003646467220 */ /* 0x080fe20000410000 */
[----:B------:R-:W-:Y:S01]  /*130c0*/  FFMA.FTZ R54, R65, R54, -R57 ;  /* 0x0000003641367223 */ /* 0x000fe20000010839 */
[----:B------:R-:W-:Y:S01]  /*130d0*/  HADD2.F32 R57, -RZ, R53.H0_H0 ;  /* 0x20000035ff397230 */ /* 0x000fe20000004100 */
[----:B------:R-:W-:Y:S01]  /*130e0*/  F2FP.F16.F32.PACK_AB R45, R45, R71 ;  /* 0x000000472d2d723e */ /* 0x000fe200000000ff */
[----:B------:R-:W-:Y:S02]  /*130f0*/  HADD2.F32 R59, -RZ, R59.H1_H1 ;  /* 0x3000003bff3b7230 */ /* 0x000fe40000004100 */
[----:B------:R-:W-:Y:S01]  /*13100*/  FFMA.FTZ R70, R65, R113, R70 ;  /* 0x0000007141467223 */ /* 0x000fe20000010046 */
[----:B------:R-:W-:-:S02]  /*13110*/  HADD2.F32 R114, -RZ, R114.H0_H0 ;  /* 0x20000072ff727230 */ /* 0x000fc40000004100 */
[-C--:B------:R-:W-:Y:S01]  /*13120*/  FMUL.FTZ R63, R63, R57.reuse ;  /* 0x000000393f3f7220 */ /* 0x080fe20000410000 */
[----:B------:R-:W-:Y:S02]  /*13130*/  HADD2.F32 R115, -RZ, R115.H1_H1 ;  /* 0x30000073ff737230 */ /* 0x000fe40000004100 */
[C---:B------:R-:W-:Y:S01]  /*13140*/  FFMA.FTZ R61, R59.reuse, R57, -R61 ;  /* 0x000000393b3d7223 */ /* 0x040fe2000001083d */
[----:B------:R-:W-:Y:S02]  /*13150*/  HADD2.F32 R56, -RZ, R56.H1_H1 ;  /* 0x30000038ff387230 */ /* 0x000fe40000004100 */
[----:B------:R-:W-:Y:S01]  /*13160*/  FFMA.FTZ R55, R59, R55, R63 ;  /* 0x000000373b377223 */ /* 0x000fe2000001003f */
[----:B------:R-:W-:Y:S02]  /*13170*/  HADD2.F32 R58, -RZ, R58.H1_H1 ;  /* 0x3000003aff3a7230 */ /* 0x000fe40000004100 */
[----:B------:R-:W-:Y:S01]  /*13180*/  FMUL.FTZ R53, R76, R114 ;  /* 0x000000724c357220 */ /* 0x000fe20000410000 */
[----:B------:R-:W-:Y:S01]  /*13190*/  FMUL.FTZ R59, R60, R44 ;  /* 0x0000002c3c3b7220 */ /* 0x000fe20000410000 */
[----:B------:R-:W-:Y:S01]  /*131a0*/  FMUL.FTZ R57, R62, R47 ;  /* 0x0000002f3e397220 */ /* 0x000fe20000410000 */
[----:B------:R-:W-:Y:S01]  /*131b0*/  FMUL.FTZ R76, R76, R115 ;  /* 0x000000734c4c7220 */ /* 0x000fe20000410000 */
[----:B------:R-:W-:Y:S01]  /*131c0*/  FMUL.FTZ R60, R60, R21 ;  /* 0x000000153c3c7220 */ /* 0x000fe20000410000 */
[-C--:B------:R-:W-:Y:S01]  /*131d0*/  FMUL.FTZ R62, R62, R46.reuse ;  /* 0x0000002e3e3e7220 */ /* 0x080fe20000410000 */
[----:B------:R-:W-:Y:S01]  /*131e0*/  FFMA.FTZ R53, R66, R115, -R53 ;  /* 0x0000007342357223 */ /* 0x000fe20000010835 */
        /* <DEDUP_REMOVED lines=14> */
.L_x_2829:
[----:B------:R-:W-:Y:S05]  /*132d0*/  BSYNC B2 ;  /* 0x0000000000027941 */ /* 0x000fea0003800000 */
.L_x_2828:
[----:B------:R-:W-:Y:S05]  /*132e0*/  @P1 BRA `(.L_x_2827) ;  /* 0x0000000400801947 */ /* 0x000fea0003800000 */
[----:B01----:R-:W2:Y:S04]  /*132f0*/  LDL R20, [R1+0x60] ;  /* 0x0000600001147983 */ /* 0x003ea80000100800 */
[----:B------:R-:W4:Y:S01]  /*13300*/  LDL R65, [R1+0xa8] ;  /* 0x0000a80001417983 */ /* 0x000f220000100800 */
[--C-:B------:R-:W-:Y:S01]  /*13310*/  SHF.R.U64 R21, R48, 0x10, R49.reuse ;  /* 0x0000001030157819 */ /* 0x100fe20000001231 */
[----:B------:R-:W-:Y:S01]  /*13320*/  HADD2.F32 R60, -RZ, R109.H1_H1 ;  /* 0x3000006dff3c7230 */ /* 0x000fe20000004100 */
[----:B------:R-:W-:Y:S01]  /*13330*/  SHF.R.U32.HI R48, RZ, 0x10, R49 ;  /* 0x00000010ff307819 */ /* 0x000fe20000011631 */
[----:B------:R-:W-:Y:S02]  /*13340*/  HADD2.F32 R58, -RZ, R111.H1_H1 ;  /* 0x3000006fff3a7230 */ /* 0x000fe40000004100 */
[----:B------:R-:W-:-:S02]  /*13350*/  HADD2.F32 R109, -RZ, R109.H0_H0 ;  /* 0x2000006dff6d7230 */ /* 0x000fc40000004100 */
[----:B------:R-:W-:Y:S02]  /*13360*/  HADD2.F32 R48, -RZ, R48.H0_H0 ;  /* 0x20000030ff307230 */ /* 0x000fe40000004100 */
[----:B------:R-:W-:Y:S02]  /*13370*/  HADD2.F32 R111, -RZ, R111.H0_H0 ;  /* 0x2000006fff6f7230 */ /* 0x000fe40000004100 */
[----:B------:R-:W-:Y:S01]  /*13380*/  HADD2.F32 R21, -RZ, R21.H0_H0 ;  /* 0x20000015ff157230 */ /* 0x000fe20000004100 */
[----:B--2---:R-:W-:-:S04]  /*13390*/  LEA.HI R3, R3, R20, RZ, 0x1d ;  /* 0x0000001403037211 */ /* 0x004fc800078fe8ff */
[----:B------:R-:W-:Y:S01]  /*133a0*/  SHF.R.S32.HI R44, RZ, 0x1f, R3 ;  /* 0x0000001fff2c7819 */ /* 0x000fe20000011403 */
[----:B------:R-:W-:-:S03]  /*133b0*/  IMAD.SHL.U32 R20, R3, 0x8, RZ ;  /* 0x0000000803147824 */ /* 0x000fc600078e00ff */
[----:B------:R-:W-:Y:S02]  /*133c0*/  LEA.HI R44, R44, R3, RZ, 0x3 ;  /* 0x000000032c2c7211 */ /* 0x000fe400078f18ff */
[----:B------:R-:W-:-:S03]  /*133d0*/  LOP3.LUT R3, R223, 0x38, R20, 0xf8, !PT ;  /* 0x00000038df037812 */ /* 0x000fc600078ef814 */
[----:B------:R-:W-:Y:S01]  /*133e0*/  IMAD.SHL.U32 R20, R44, 0x400, RZ ;  /* 0x000004002c147824 */ /* 0x000fe200078e00ff */
[----:B------:R-:W-:Y:S01]  /*133f0*/  LOP3.LUT R3, R3, R78, RZ, 0x3c, !PT ;  /* 0x0000004e03037212 */ /* 0x000fe200078e3cff */
[----:B----4-:R-:W0:Y:S03]  /*13400*/  LDS.128 R44, [R65] ;  /* 0x00000000412c7984 */ /* 0x010e260000000c00 */
[----:B------:R-:W-:-:S04]  /*13410*/  LOP3.LUT R20, R20, 0x7fffe000, RZ, 0xc0, !PT ;  /* 0x7fffe00014147812 */ /* 0x000fc800078ec0ff */
[----:B------:R-:W-:Y:S02]  /*13420*/  IADD3 R3, R3, R20, R225 ;  /* 0x0000001403037210 */ /* 0x000fe40007ffe0e1 */
[--C-:B------:R-:W-:Y:S02]  /*13430*/  SHF.R.U64 R20, R40, 0x10, R41.reuse ;  /* 0x0000001028147819 */ /* 0x100fe40000001229 */
[----:B------:R-:W-:Y:S01]  /*13440*/  SHF.R.U32.HI R40, RZ, 0x10, R41 ;  /* 0x00000010ff287819 */ /* 0x000fe20000011629 */
[----:B------:R-:W-:Y:S01]  /*13450*/  IMAD R3, R3, 0x2, R16 ;  /* 0x0000000203037824 */ /* 0x000fe200078e0210 */
[----:B------:R-:W-:Y:S01]  /*13460*/  SHF.R.U64 R41, R42, 0x10, R43 ;  /* 0x000000102a297819 */ /* 0x000fe2000000122b */
[----:B------:R-:W-:Y:S01]  /*13470*/  HADD2.F32 R20, -RZ, R20.H0_H0 ;  /* 0x20000014ff147230 */ /* 0x000fe20000004100 */
[--C-:B------:R-:W-:Y:S01]  /*13480*/  SHF.R.U64 R42, R50, 0x10, R51.reuse ;  /* 0x00000010322a7819 */ /* 0x100fe20000001233 */
[----:B------:R-:W-:Y:S01]  /*13490*/  HADD2.F32 R40, -RZ, R40.H0_H0 ;  /* 0x20000028ff287230 */ /* 0x000fe20000004100 */
[----:B------:R-:W1:Y:S01]  /*134a0*/  LDS.128 R52, [R3+0x14400] ;  /* 0x0144000003347984 */ /* 0x000e620000000c00 */
[----:B------:R-:W-:Y:S01]  /*134b0*/  SHF.R.U32.HI R50, RZ, 0x10, R51 ;  /* 0x00000010ff327819 */ /* 0x000fe20000011633 */
[----:B------:R-:W-:Y:S01]  /*134c0*/  HADD2.F32 R41, -RZ, R41.H0_H0 ;  /* 0x20000029ff297230 */ /* 0x000fe20000004100 */
[----:B------:R-:W-:Y:S01]  /*134d0*/  SHF.R.U32.HI R43, RZ, 0x10, R43 ;  /* 0x00000010ff2b7819 */ /* 0x000fe2000001162b */
[----:B------:R-:W-:-:S02]  /*134e0*/  HADD2.F32 R42, -RZ, R42.H0_H0 ;  /* 0x2000002aff2a7230 */ /* 0x000fc40000004100 */
[----:B------:R-:W-:Y:S02]  /*134f0*/  HADD2.F32 R50, -RZ, R50.H0_H0 ;  /* 0x20000032ff327230 */ /* 0x000fe40000004100 */
[--C-:B0-----:R-:W-:Y:S02]  /*13500*/  HADD2.F32 R49, -RZ, R45.reuse.H0_H0 ;  /* 0x2000002dff317230 */ /* 0x101fe40000004100 */
[----:B------:R-:W-:Y:S02]  /*13510*/  HADD2.F32 R51, -RZ, R45.H1_H1 ;  /* 0x3000002dff337230 */ /* 0x000fe40000004100 */
[----:B------:R-:W-:Y:S02]  /*13520*/  HADD2.F32 R45, -RZ, R44.H0_H0 ;  /* 0x2000002cff2d7230 */ /* 0x000fe40000004100 */
[----:B------:R-:W-:Y:S02]  /*13530*/  HADD2.F32 R56, -RZ, R46.H0_H0 ;  /* 0x2000002eff387230 */ /* 0x000fe40000004100 */
[----:B------:R-:W-:-:S02]  /*13540*/  HADD2.F32 R57, -RZ, R47.H0_H0 ;  /* 0x2000002fff397230 */ /* 0x000fc40000004100 */
[----:B------:R-:W-:Y:S02]  /*13550*/  HADD2.F32 R47, -RZ, R47.H1_H1 ;  /* 0x3000002fff2f7230 */ /* 0x000fe40000004100 */
[----:B------:R-:W-:Y:S02]  /*13560*/  HADD2.F32 R44, -RZ, R44.H1_H1 ;  /* 0x3000002cff2c7230 */ /* 0x000fe40000004100 */
[----:B------:R-:W-:Y:S02]  /*13570*/  HADD2.F32 R46, -RZ, R46.H1_H1 ;  /* 0x3000002eff2e7230 */ /* 0x000fe40000004100 */
[--C-:B-1----:R-:W-:Y:S02]  /*13580*/  HADD2.F32 R59, -RZ, R53.reuse.H0_H0 ;  /* 0x20000035ff3b7230 */ /* 0x102fe40000004100 */
[----:B------:R-:W-:Y:S02]  /*13590*/  HADD2.F32 R61, -RZ, R53.H1_H1 ;  /* 0x30000035ff3d7230 */ /* 0x000fe40000004100 */
[----:B------:R-:W-:-:S02]  /*135a0*/  HADD2.F32 R53, -RZ, R52.H0_H0 ;  /* 0x20000034ff357230 */ /* 0x000fc40000004100 */
[C---:B------:R-:W-:Y:S01]  /*135b0*/  FMUL.FTZ R63, R59.reuse, R60 ;  /* 0x0000003c3b3f7220 */ /* 0x040fe20000410000 */
[-C--:B------:R-:W-:Y:S01]  /*135c0*/  FMUL.FTZ R59, R59, R58.reuse ;  /* 0x0000003a3b3b7220 */ /* 0x080fe20000410000 */
[----:B------:R-:W-:Y:S02]  /*135d0*/  HADD2.F32 R62, -RZ, R54.H0_H0 ;  /* 0x20000036ff3e7230 */ /* 0x000fe40000004100 */
[----:B------:R-:W-:Y:S01]  /*135e0*/  FFMA.FTZ R63, R49, R58, -R63 ;  /* 0x0000003a313f7223 */ /* 0x000fe2000001083f */
[C---:B------:R-:W-:Y:S01]  /*135f0*/  FMUL.FTZ R58, R61.reuse, R48 ;  /* 0x000000303d3a7220 */ /* 0x040fe20000410000 */
[----:B------:R-:W-:Y:S01]  /*13600*/  FMUL.FTZ R61, R61, R40 ;  /* 0x000000283d3d7220 */ /* 0x000fe20000410000 */
[----:B------:R-:W-:Y:S01]  /*13610*/  FFMA.FTZ R59, R49, R60, R59 ;  /* 0x0000003c313b7223 */ /* 0x000fe2000001003b */
[----:B------:R-:W-:Y:S02]  /*13620*/  HADD2.F32 R49, -RZ, R110.H0_H0 ;  /* 0x2000006eff317230 */ /* 0x000fe40000004100 */
[----:B------:R-:W-:Y:S01]  /*13630*/  FFMA.FTZ R58, R51, R40, -R58 ;  /* 0x00000028333a7223 */ /* 0x000fe2000001083a */
[C---:B------:R-:W-:Y:S01]  /*13640*/  FMUL.FTZ R40, R53.reuse, R109 ;  /* 0x0000006d35287220 */ /* 0x040fe20000410000 */
[----:B------:R-:W-:Y:S01]  /*13650*/  FMUL.FTZ R53, R53, R111 ;  /* 0x0000006f35357220 */ /* 0x000fe20000410000 */
[----:B------:R-:W-:Y:S01]  /*13660*/  FFMA.FTZ R61, R51, R48, R61 ;  /* 0x00000030333d7223 */ /* 0x000fe2000001003d */
[----:B------:R-:W-:-:S02]  /*13670*/  HADD2.F32 R48, -RZ, R112.H0_H0 ;  /* 0x20000070ff307230 */ /* 0x000fc40000004100 */
[C---:B------:R-:W-:Y:S01]  /*13680*/  FFMA.FTZ R40, R45.reuse, R111, -R40 ;  /* 0x0000006f2d287223 */ /* 0x040fe20000010828 */
[----:B------:R-:W-:Y:S01]  /*13690*/  FFMA.FTZ R53, R45, R109, R53 ;  /* 0x0000006d2d357223 */ /* 0x000fe20000010035 */
[CC--:B------:R-:W-:Y:S01]  /*136a0*/  FMUL.FTZ R45, R62.reuse, R49.reuse ;  /* 0x000000313e2d7220 */ /* 0x0c0fe20000410000 */
[--C-:B------:R-:W-:Y:S02]  /*136b0*/  HADD2.F32 R64, -RZ, R55.reuse.H0_H0 ;  /* 0x20000037ff407230 */ /* 0x100fe40000004100 */
[-C--:B------:R-:W-:Y:S01]  /*136c0*/  FMUL.FTZ R62, R62, R48.reuse ;  /* 0x000000303e3e7220 */ /* 0x080fe20000410000 */
[----:B------:R-:W-:Y:S02]  /*136d0*/  HADD2.F32 R55, -RZ, R55.H1_H1 ;  /* 0x30000037ff377230 */ /* 0x000fe40000004100 */
[C---:B------:R-:W-:Y:S01]  /*136e0*/  FFMA.FTZ R48, R56.reuse, R48, -R45 ;  /* 0x0000003038307223 */ /* 0x040fe2000001082d */
[----:B------:R-:W-:Y:S02]  /*136f0*/  HADD2.F32 R45, -RZ, R43.H0_H0 ;  /* 0x2000002bff2d7230 */ /* 0x000fe40000004100 */
[----:B------:R-:W-:Y:S01]  /*13700*/  FFMA.FTZ R62, R56, R49, R62 ;  /* 0x00000031383e7223 */ /* 0x000fe2000001003e */
[----:B------:R-:W-:-:S02]  /*13710*/  HADD2.F32 R52, -RZ, R52.H1_H1 ;  /* 0x30000034ff347230 */ /* 0x000fc40000004100 */
[CC--:B------:R-:W-:Y:S01]  /*13720*/  FMUL.FTZ R49, R55.reuse, R50.reuse ;  /* 0x0000003237317220 */ /* 0x0c0fe20000410000 */
[----:B------:R-:W-:Y:S02]  /*13730*/  HADD2.F32 R54, -RZ, R54.H1_H1 ;  /* 0x30000036ff367230 */ /* 0x000fe40000004100 */
[-C--:B------:R-:W-:Y:S01]  /*13740*/  FMUL.FTZ R55, R55, R45.reuse ;  /* 0x0000002d37377220 */ /* 0x080fe20000410000 */
[----:B------:R-:W-:Y:S02]  /*13750*/  HADD2.F32 R110, -RZ, R110.H1_H1 ;  /* 0x3000006eff6e7230 */ /* 0x000fe40000004100 */
[C---:B------:R-:W-:Y:S01]  /*13760*/  FFMA.FTZ R49, R47.reuse, R45, -R49 ;  /* 0x0000002d2f317223 */ /* 0x040fe20000010831 */
[----:B------:R-:W-:Y:S02]  /*13770*/  HADD2.F32 R112, -RZ, R112.H1_H1 ;  /* 0x30000070ff707230 */ /* 0x000fe40000004100 */
[----:B------:R-:W-:Y:S01]  /*13780*/  FFMA.FTZ R47, R47, R50, R55 ;  /* 0x000000322f2f7223 */ /* 0x000fe20000010037 */
[C---:B------:R-:W-:Y:S01]  /*13790*/  FMUL.FTZ R50, R52.reuse, R21 ;  /* 0x0000001534327220 */ /* 0x040fe20000410000 */
[----:B------:R-:W-:Y:S01]  /*137a0*/  FMUL.FTZ R52, R52, R20 ;  /* 0x0000001434347220 */ /* 0x000fe20000410000 */
[----:B------:R-:W-:Y:S01]  /*137b0*/  FMUL.FTZ R43, R64, R110 ;  /* 0x0000006e402b7220 */ /* 0x000fe20000410000 */
[----:B------:R-:W-:Y:S01]  /*137c0*/  FMUL.FTZ R45, R54, R42 ;  /* 0x0000002a362d7220 */ /* 0x000fe20000410000 */
[----:B------:R-:W-:Y:S01]  /*137d0*/  FMUL.FTZ R64, R64, R112 ;  /* 0x0000007040407220 */ /* 0x000fe20000410000 */
[----:B------:R-:W-:Y:S01]  /*137e0*/  FMUL.FTZ R54, R54, R41 ;  /* 0x0000002936367220 */ /* 0x000fe20000410000 */
[C---:B------:R-:W-:Y:S01]  /*137f0*/  FFMA.FTZ R20, R44.reuse, R20, -R50 ;  /* 0x000000142c147223 */ /* 0x040fe20000010832 */
[----:B------:R-:W-:Y:S01]  /*13800*/  FFMA.FTZ R44, R44, R21, R52 ;  /* 0x000000152c2c7223 */ /* 0x000fe20000010034 */
[C---:B------:R-:W-:Y:S01]  /*13810*/  FFMA.FTZ R43, R57.reuse, R112, -R43 ;  /* 0x00000070392b7223 */ /* 0x040fe2000001082b */
[C---:B------:R-:W-:Y:S01]  /*13820*/  FFMA.FTZ R21, R46.reuse, R41, -R45 ;  /* 0x000000292e157223 */ /* 0x040fe2000001082d */
        /* <DEDUP_REMOVED lines=12> */
.L_x_2827:
[----:B------:R-:W-:Y:S05]  /*138f0*/  BSYNC B1 ;  /* 0x0000000000017941 */ /* 0x000fea0003800000 */
.L_x_2826:
[----:B--2---:R-:W-:Y:S01]  /*13900*/  VIADD R3, R212, 0x40 ;  /* 0x00000040d4037836 */ /* 0x004fe20000000000 */
[----:B------:R-:W-:Y:S04]  /*13910*/  BSSY B1, `(.L_x_2830) ;  /* 0x00000d5000017945 */ /* 0x000fe80003800000 */
[----:B------:R-:W-:-:S13]  /*13920*/  ISETP.GE.AND P0, PT, R3, R0, PT ;  /* 0x000000000300720c */ /* 0x000fda0003f06270 */
[----:B------:R-:W-:Y:S05]  /*13930*/  @P0 BRA `(.L_x_2831) ;  /* 0x0000000c00480947 */ /* 0x000fea0003800000 */
[----:B01----:R-:W0:Y:S01]  /*13940*/  LDC R20, c[0x0][0x3f4] ;  /* 0x0000fd00ff147b82 */ /* 0x003e220000000800 */
[----:B------:R-:W-:Y:S01]  /*13950*/  BSSY B2, `(.L_x_2832) ;  /* 0x0000064000027945 */ /* 0x000fe20003800000 */
[----:B------:R-:W-:Y:S02]  /*13960*/  SHF.R.U32.HI R62, RZ, 0x3, R222 ;  /* 0x00000003ff3e7819 */ /* 0x000fe400000116de */
[-C--:B0-----:R-:W-:Y:S02]  /*13970*/  ISETP.GE.AND P0, PT, R18, R20.reuse, PT ;  /* 0x000000141200720c */ /* 0x081fe40003f06270 */
[----:B------:R-:W-:-:S11]  /*13980*/  ISETP.GE.AND P1, PT, R213, R20, PT ;  /* 0x00000014d500720c */ /* 0x000fd60003f26270 */
[----:B------:R-:W-:Y:S05]  /*13990*/  @P0 BRA `(.L_x_2833) ;  /* 0x00000004007c0947 */ /* 0x000fea0003800000 */
[----:B------:R-:W2:Y:S01]  /*139a0*/  LDL R63, [R1+0xa4] ;  /* 0x0000a400013f7983 */ /* 0x000ea20000100800 */
[----:B------:R-:W-:Y:S01]  /*139b0*/  LEA.HI R3, R20, R237, RZ, 0x1d ;  /* 0x000000ed14037211 */ /* 0x000fe200078fe8ff */
[----:B------:R-:W-:Y:S01]  /*139c0*/  HADD2.F32 R53, -RZ, R105.H1_H1 ;  /* 0x30000069ff357230 */ /* 0x000fe20000004100 */
[----:B------:R-:W-:Y:S01]  /*139d0*/  SHF.R.U64 R30, R30, 0x10, R31 ;  /* 0x000000101e1e7819 */ /* 0x000fe2000000121f */
[--C-:B------:R-:W-:Y:S01]  /*139e0*/  HADD2.F32 R51, -RZ, R107.reuse.H1_H1 ;  /* 0x3000006bff337230 */ /* 0x100fe20000004100 */
[----:B------:R-:W-:Y:S01]  /*139f0*/  SHF.R.S32.HI R40, RZ, 0x1f, R3 ;  /* 0x0000001fff287819 */ /* 0x000fe20000011403 */
[----:B------:R-:W-:Y:S01]  /*13a00*/  HADD2.F32 R58, -RZ, R107.H0_H0 ;  /* 0x2000006bff3a7230 */ /* 0x000fe20000004100 */
[----:B------:R-:W-:Y:S02]  /*13a10*/  SHF.L.U32 R21, R3, 0x3, RZ ;  /* 0x0000000303157819 */ /* 0x000fe400000006ff */
[----:B------:R-:W-:Y:S02]  /*13a20*/  LEA.HI R40, R40, R3, RZ, 0x3 ;  /* 0x0000000328287211 */ /* 0x000fe400078f18ff */
[----:B------:R-:W-:-:S03]  /*13a30*/  LOP3.LUT R3, R222, 0x38, R21, 0xf8, !PT ;  /* 0x00000038de037812 */ /* 0x000fc600078ef815 */
[----:B------:R-:W-:Y:S01]  /*13a40*/  IMAD.SHL.U32 R40, R40, 0x400, RZ ;  /* 0x0000040028287824 */ /* 0x000fe200078e00ff */
[----:B------:R-:W-:-:S04]  /*13a50*/  LOP3.LUT R3, R3, R62, RZ, 0x3c, !PT ;  /* 0x0000003e03037212 */ /* 0x000fc800078e3cff */
[----:B------:R-:W-:-:S04]  /*13a60*/  LOP3.LUT R21, R40, 0x7fffe000, RZ, 0xc0, !PT ;  /* 0x7fffe00028157812 */ /* 0x000fc800078ec0ff */
[----:B------:R-:W-:Y:S02]  /*13a70*/  IADD3 R3, R3, R21, R224 ;  /* 0x0000001503037210 */ /* 0x000fe40007ffe0e0 */
[----:B------:R-:W-:Y:S02]  /*13a80*/  SHF.R.U64 R21, R28, 0x10, R29 ;  /* 0x000000101c157819 */ /* 0x000fe4000000121d */
[--C-:B------:R-:W-:Y:S01]  /*13a90*/  SHF.R.U64 R28, R36, 0x10, R37.reuse ;  /* 0x00000010241c7819 */ /* 0x100fe20000001225 */
[----:B------:R-:W-:Y:S01]  /*13aa0*/  IMAD R3, R3, 0x2, R16 ;  /* 0x0000000203037824 */ /* 0x000fe200078e0210 */
[----:B------:R-:W-:Y:S01]  /*13ab0*/  SHF.R.U32.HI R36, RZ, 0x10, R37 ;  /* 0x00000010ff247819 */ /* 0x000fe20000011625 */
[----:B------:R-:W-:Y:S01]  /*13ac0*/  HADD2.F32 R21, -RZ, R21.H0_H0 ;  /* 0x20000015ff157230 */ /* 0x000fe20000004100 */
[----:B------:R-:W-:Y:S02]  /*13ad0*/  SHF.R.U32.HI R29, RZ, 0x10, R29 ;  /* 0x00000010ff1d7819 */ /* 0x000fe4000001161d */
[----:B------:R-:W0:Y:S01]  /*13ae0*/  LDS.128 R44, [R3+0x14400] ;  /* 0x01440000032c7984 */ /* 0x000e220000000c00 */
[----:B------:R-:W-:Y:S01]  /*13af0*/  SHF.R.U32.HI R37, RZ, 0x10, R31 ;  /* 0x00000010ff257819 */ /* 0x000fe2000001161f */
[----:B------:R-:W-:Y:S01]  /*13b00*/  HADD2.F32 R59, -RZ, R36.H0_H0 ;  /* 0x20000024ff3b7230 */ /* 0x000fe20000004100 */
[--C-:B------:R-:W-:Y:S01]  /*13b10*/  SHF.R.U64 R31, R38, 0x10, R39.reuse ;  /* 0x00000010261f7819 */ /* 0x100fe20000001227 */
[----:B------:R-:W-:Y:S01]  /*13b20*/  HADD2.F32 R29, -RZ, R29.H0_H0 ;  /* 0x2000001dff1d7230 */ /* 0x000fe20000004100 */
[----:B------:R-:W-:Y:S01]  /*13b30*/  SHF.R.U32.HI R39, RZ, 0x10, R39 ;  /* 0x00000010ff277819 */ /* 0x000fe20000011627 */
[----:B------:R-:W-:-:S02]  /*13b40*/  HADD2.F32 R36, -RZ, R105.H0_H0 ;  /* 0x20000069ff247230 */ /* 0x000fc40000004100 */
[--C-:B0-----:R-:W-:Y:S02]  /*13b50*/  HADD2.F32 R52, -RZ, R45.reuse.H0_H0 ;  /* 0x2000002dff347230 */ /* 0x101fe40000004100 */
[----:B------:R-:W-:Y:S02]  /*13b60*/  HADD2.F32 R54, -RZ, R45.H1_H1 ;  /* 0x3000002dff367230 */ /* 0x000fe40000004100 */
[----:B------:R-:W-:Y:S02]  /*13b70*/  HADD2.F32 R45, -RZ, R44.H0_H0 ;  /* 0x2000002cff2d7230 */ /* 0x000fe40000004100 */
[C---:B------:R-:W-:Y:S01]  /*13b80*/  FMUL.FTZ R57, R52.reuse, R53 ;  /* 0x0000003534397220 */ /* 0x040fe20000410000 */
[----:B------:R-:W-:Y:S01]  /*13b90*/  FMUL.FTZ R61, R52, R51 ;  /* 0x00000033343d7220 */ /* 0x000fe20000410000 */
[----:B------:R-:W-:Y:S02]  /*13ba0*/  HADD2.F32 R55, -RZ, R46.H0_H0 ;  /* 0x2000002eff377230 */ /* 0x000fe40000004100 */
[----:B------:R-:W-:-:S02]  /*13bb0*/  HADD2.F32 R52, -RZ, R106.H0_H0 ;  /* 0x2000006aff347230 */ /* 0x000fc40000004100 */
[--C-:B------:R-:W-:Y:S02]  /*13bc0*/  HADD2.F32 R56, -RZ, R47.reuse.H0_H0 ;  /* 0x2000002fff387230 */ /* 0x100fe40000004100 */
[----:B------:R-:W-:Y:S02]  /*13bd0*/  HADD2.F32 R47, -RZ, R47.H1_H1 ;  /* 0x3000002fff2f7230 */ /* 0x000fe40000004100 */
[----:B------:R-:W-:Y:S02]  /*13be0*/  HADD2.F32 R44, -RZ, R44.H1_H1 ;  /* 0x3000002cff2c7230 */ /* 0x000fe40000004100 */
[----:B------:R-:W-:Y:S01]  /*13bf0*/  HADD2.F32 R46, -RZ, R46.H1_H1 ;  /* 0x3000002eff2e7230 */ /* 0x000fe20000004100 */
[----:B--2---:R-:W0:Y:S02]  /*13c00*/  LDS.128 R40, [R63] ;  /* 0x000000003f287984 */ /* 0x004e240000000c00 */
[--C-:B0-----:R-:W-:Y:S02]  /*13c10*/  HADD2.F32 R38, -RZ, R41.reuse.H0_H0 ;  /* 0x20000029ff267230 */ /* 0x101fe40000004100 */
[----:B------:R-:W-:-:S02]  /*13c20*/  HADD2.F32 R48, -RZ, R41.H1_H1 ;  /* 0x30000029ff307230 */ /* 0x000fc40000004100 */
[----:B------:R-:W-:Y:S02]  /*13c30*/  HADD2.F32 R41, -RZ, R40.H0_H0 ;  /* 0x20000028ff297230 */ /* 0x000fe40000004100 */
[----:B------:R-:W-:Y:S01]  /*13c40*/  FFMA.FTZ R57, R38, R51, -R57 ;  /* 0x0000003326397223 */ /* 0x000fe20000010839 */
[----:B------:R-:W-:Y:S01]  /*13c50*/  FMUL.FTZ R51, R54, R59 ;  /* 0x0000003b36337220 */ /* 0x000fe20000410000 */
[----:B------:R-:W-:Y:S01]  /*13c60*/  FFMA.FTZ R61, R38, R53, R61 ;  /* 0x00000035263d7223 */ /* 0x000fe2000001003d */
[-C--:B------:R-:W-:Y:S01]  /*13c70*/  FMUL.FTZ R53, R54, R29.reuse ;  /* 0x0000001d36357220 */ /* 0x080fe20000410000 */
[C---:B------:R-:W-:Y:S01]  /*13c80*/  FMUL.FTZ R54, R45.reuse, R36 ;  /* 0x000000242d367220 */ /* 0x040fe20000410000 */
[----:B------:R-:W-:Y:S01]  /*13c90*/  FFMA.FTZ R38, R48, R29, -R51 ;  /* 0x0000001d30267223 */ /* 0x000fe20000010833 */
[-C--:B------:R-:W-:Y:S01]  /*13ca0*/  FMUL.FTZ R29, R45, R58.reuse ;  /* 0x0000003a2d1d7220 */ /* 0x080fe20000410000 */
[----:B------:R-:W-:Y:S02]  /*13cb0*/  HADD2.F32 R49, -RZ, R42.H0_H0 ;  /* 0x2000002aff317230 */ /* 0x000fe40000004100 */
[----:B------:R-:W-:Y:S01]  /*13cc0*/  FFMA.FTZ R45, R41, R58, -R54 ;  /* 0x0000003a292d7223 */ /* 0x000fe20000010836 */
[----:B------:R-:W-:-:S02]  /*13cd0*/  HADD2.F32 R54, -RZ, R108.H0_H0 ;  /* 0x2000006cff367230 */ /* 0x000fc40000004100 */
[----:B------:R-:W-:Y:S01]  /*13ce0*/  FMUL.FTZ R58, R55, R52 ;  /* 0x00000034373a7220 */ /* 0x000fe20000410000 */
[----:B------:R-:W-:Y:S01]  /*13cf0*/  FFMA.FTZ R36, R41, R36, R29 ;  /* 0x0000002429247223 */ /* 0x000fe2000001001d */
[----:B------:R-:W-:Y:S02]  /*13d00*/  HADD2.F32 R51, -RZ, R106.H1_H1 ;  /* 0x3000006aff337230 */ /* 0x000fe40000004100 */
[----:B------:R-:W-:Y:S01]  /*13d10*/  FFMA.FTZ R48, R48, R59, R53 ;  /* 0x0000003b30307223 */ /* 0x000fe20000010035 */
[----:B------:R-:W-:Y:S02]  /*13d20*/  HADD2.F32 R29, -RZ, R108.H1_H1 ;  /* 0x3000006cff1d7230 */ /* 0x000fe40000004100 */
[-C--:B------:R-:W-:Y:S01]  /*13d30*/  FFMA.FTZ R41, R49, R54.reuse, -R58 ;  /* 0x0000003631297223 */ /* 0x080fe2000001083a */
[----:B------:R-:W-:Y:S02]  /*13d40*/  HADD2.F32 R58, -RZ, R37.H0_H0 ;  /* 0x20000025ff3a7230 */ /* 0x000fe40000004100 */
[----:B------:R-:W-:Y:S01]  /*13d50*/  FMUL.FTZ R60, R55, R54 ;  /* 0x00000036373c7220 */ /* 0x000fe20000410000 */
[----:B------:R-:W-:-:S02]  /*13d60*/  HADD2.F32 R50, -RZ, R43.H0_H0 ;  /* 0x2000002bff327230 */ /* 0x000fc40000004100 */
[C---:B------:R-:W-:Y:S01]  /*13d70*/  FMUL.FTZ R37, R56.reuse, R51 ;  /* 0x0000003338257220 */ /* 0x040fe20000410000 */
[----:B------:R-:W-:Y:S02]  /*13d80*/  HADD2.F32 R54, -RZ, R39.H0_H0 ;  /* 0x20000027ff367230 */ /* 0x000fe40000004100 */
[-C--:B------:R-:W-:Y:S01]  /*13d90*/  FMUL.FTZ R56, R56, R29.reuse ;  /* 0x0000001d38387220 */ /* 0x080fe20000410000 */
[----:B------:R-:W-:Y:S01]  /*13da0*/  FFMA.FTZ R49, R49, R52, R60 ;  /* 0x0000003431317223 */ /* 0x000fe2000001003c */
[C---:B------:R-:W-:Y:S01]  /*13db0*/  FFMA.FTZ R29, R50.reuse, R29, -R37 ;  /* 0x0000001d321d7223 */ /* 0x040fe20000010825 */
[----:B------:R-:W-:Y:S02]  /*13dc0*/  HADD2.F32 R43, -RZ, R43.H1_H1 ;  /* 0x3000002bff2b7230 */ /* 0x000fe40000004100 */
[----:B------:R-:W-:Y:S01]  /*13dd0*/  FFMA.FTZ R39, R50, R51, R56 ;  /* 0x0000003332277223 */ /* 0x000fe20000010038 */
[C---:B------:R-:W-:Y:S01]  /*13de0*/  FMUL.FTZ R52, R47.reuse, R54 ;  /* 0x000000362f347220 */ /* 0x040fe20000410000 */
[----:B------:R-:W-:Y:S01]  /*13df0*/  FMUL.FTZ R50, R47, R58 ;  /* 0x0000003a2f327220 */ /* 0x000fe20000410000 */
[----:B------:R-:W-:-:S02]  /*13e00*/  HADD2.F32 R37, -RZ, R28.H0_H0 ;  /* 0x2000001cff257230 */ /* 0x000fc40000004100 */
[----:B------:R-:W-:Y:S02]  /*13e10*/  HADD2.F32 R47, -RZ, R31.H0_H0 ;  /* 0x2000001fff2f7230 */ /* 0x000fe40000004100 */
[C---:B------:R-:W-:Y:S01]  /*13e20*/  FFMA.FTZ R52, R43.reuse, R58, -R52 ;  /* 0x0000003a2b347223 */ /* 0x040fe20000010834 */
[----:B------:R-:W-:Y:S02]  /*13e30*/  HADD2.F32 R31, -RZ, R30.H0_H0 ;  /* 0x2000001eff1f7230 */ /* 0x000fe40000004100 */
[----:B------:R-:W-:Y:S01]  /*13e40*/  FFMA.FTZ R50, R43, R54, R50 ;  /* 0x000000362b327223 */ /* 0x000fe20000010032 */
[----:B------:R-:W-:Y:S02]  /*13e50*/  HADD2.F32 R40, -RZ, R40.H1_H1 ;  /* 0x30000028ff287230 */ /* 0x000fe40000004100 */
[----:B------:R-:W-:Y:S01]  /*13e60*/  FMUL.FTZ R43, R44, R37 ;  /* 0x000000252c2b7220 */ /* 0x000fe20000410000 */
[----:B------:R-:W-:Y:S02]  /*13e70*/  HADD2.F32 R42, -RZ, R42.H1_H1 ;  /* 0x3000002aff2a7230 */ /* 0x000fe40000004100 */
[----:B------:R-:W-:Y:S01]  /*13e80*/  FMUL.FTZ R51, R46, R47 ;  /* 0x0000002f2e337220 */ /* 0x000fe20000410000 */
[----:B------:R-:W-:Y:S01]  /*13e90*/  FMUL.FTZ R44, R44, R21 ;  /* 0x000000152c2c7220 */ /* 0x000fe20000410000 */
[----:B------:R-:W-:Y:S01]  /*13ea0*/  FMUL.FTZ R46, R46, R31 ;  /* 0x0000001f2e2e7220 */ /* 0x000fe20000410000 */
[----:B------:R-:W-:Y:S01]  /*13eb0*/  FFMA.FTZ R28, R40, R21, -R43 ;  /* 0x00000015281c7223 */ /* 0x000fe2000001082b */
[----:B------:R-:W-:Y:S01]  /*13ec0*/  FFMA.FTZ R30, R42, R31, -R51 ;  /* 0x0000001f2a1e7223 */ /* 0x000fe20000010833 */
        /* <DEDUP_REMOVED lines=12> */
.L_x_2833:
[----:B------:R-:W-:Y:S05]  /*13f90*/  BSYNC B2 ;  /* 0x0000000000027941 */ /* 0x000fea0003800000 */
.L_x_2832:
[----:B------:R-:W-:Y:S05]  /*13fa0*/  @P1 BRA `(.L_x_2831) ;  /* 0x0000000400ac1947 */ /* 0x000fea0003800000 */
[----:B------:R-:W2:Y:S04]  /*13fb0*/  LDL R21, [R1+0x60] ;  /* 0x0000600001157983 */ /* 0x000ea80000100800 */
[----:B0-----:R-:W4:Y:S01]  /*13fc0*/  LDL R3, [R1+0x8c] ;  /* 0x00008c0001037983 */ /* 0x001f220000100800 */
[----:B------:R-:W-:Y:S01]  /*13fd0*/  SHF.R.S32.HI R28, RZ, 0x1f, R213 ;  /* 0x0000001fff1c7819 */ /* 0x000fe200000114d5 */
[--C-:B------:R-:W-:Y:S01]  /*13fe0*/  HADD2.F32 R49, -RZ, R95.reuse.H0_H0 ;  /* 0x2000005fff317230 */ /* 0x100fe20000004100 */
[----:B------:R-:W-:Y:S01]  /*13ff0*/  SHF.R.U32.HI R50, RZ, 0x10, R33 ;  /* 0x00000010ff327819 */ /* 0x000fe20000011621 */
[----:B------:R-:W-:Y:S01]  /*14000*/  HADD2.F32 R47, -RZ, R96.H1_H1 ;  /* 0x30000060ff2f7230 */ /* 0x000fe20000004100 */
[----:B------:R-:W-:Y:S01]  /*14010*/  SHF.R.U32.HI R43, RZ, 0x10, R25 ;  /* 0x00000010ff2b7819 */ /* 0x000fe20000011619 */
[----:B------:R-:W-:-:S02]  /*14020*/  HADD2.F32 R48, -RZ, R95.H1_H1 ;  /* 0x3000005fff307230 */ /* 0x000fc40000004100 */
[----:B------:R-:W-:Y:S02]  /*14030*/  HADD2.F32 R50, -RZ, R50.H0_H0 ;  /* 0x20000032ff327230 */ /* 0x000fe40000004100 */
[----:B------:R-:W-:Y:S02]  /*14040*/  HADD2.F32 R43, -RZ, R43.H0_H0 ;  /* 0x2000002bff2b7230 */ /* 0x000fe40000004100 */
[----:B------:R-:W-:Y:S02]  /*14050*/  HADD2.F32 R96, -RZ, R96.H0_H0 ;  /* 0x20000060ff607230 */ /* 0x000fe40000004100 */
[----:B--2---:R-:W-:Y:S01]  /*14060*/  IMAD.MOV.U32 R29, RZ, RZ, R21 ;  /* 0x000000ffff1d7224 */ /* 0x004fe200078e0015 */
[CC--:B------:R-:W-:Y:S02]  /*14070*/  LEA.HI R21, R28.reuse, R213.reuse, RZ, 0x6 ;  /* 0x000000d51c157211 */ /* 0x0c0fe400078f30ff */
[----:B----4-:R-:W-:Y:S02]  /*14080*/  R2UR UR4, R3 ;  /* 0x00000000030472ca */ /* 0x010fe400000e0000 */
[----:B------:R-:W-:Y:S01]  /*14090*/  LEA.HI R3, R28, R213, RZ, 0x3 ;  /* 0x000000d51c037211 */ /* 0x000fe200078f18ff */
[----:B------:R-:W-:Y:S01]  /*140a0*/  IMAD.SHL.U32 R28, R21, 0x80, RZ ;  /* 0x00000080151c7824 */ /* 0x000fe200078e00ff */
[----:B------:R-:W-:-:S02]  /*140b0*/  LEA.HI R20, R20, R29, RZ, 0x1d ;  /* 0x0000001d14147211 */ /* 0x000fc400078fe8ff */
[----:B------:R-:W-:Y:S02]  /*140c0*/  LOP3.LUT R3, R222, 0x38, R3, 0xf8, !PT ;  /* 0x00000038de037812 */ /* 0x000fe400078ef803 */
[----:B------:R-:W-:Y:S02]  /*140d0*/  SHF.R.S32.HI R21, RZ, 0x1f, R20 ;  /* 0x0000001fff157819 */ /* 0x000fe40000011414 */
[----:B------:R-:W-:Y:S02]  /*140e0*/  LOP3.LUT R29, R28, 0xffffe000, RZ, 0xc0, !PT ;  /* 0xffffe0001c1d7812 */ /* 0x000fe400078ec0ff */
[----:B------:R-:W-:Y:S02]  /*140f0*/  LOP3.LUT R28, R3, R62, RZ, 0x3c, !PT ;  /* 0x0000003e031c7212 */ /* 0x000fe400078e3cff */
[----:B------:R-:W-:Y:S02]  /*14100*/  LEA.HI R21, R21, R20, RZ, 0x3 ;  /* 0x0000001415157211 */ /* 0x000fe400078f18ff */
[----:B------:R-:W-:-:S02]  /*14110*/  SHF.L.U32 R3, R20, 0x3, RZ ;  /* 0x0000000314037819 */ /* 0x000fc400000006ff */
[--C-:B------:R-:W-:Y:S01]  /*14120*/  IADD3 R29, R28, R29, R224.reuse ;  /* 0x0000001d1c1d7210 */ /* 0x100fe20007ffe0e0 */
[----:B------:R-:W-:Y:S01]  /*14130*/  IMAD.SHL.U32 R28, R21, 0x400, RZ ;  /* 0x00000400151c7824 */ /* 0x000fe200078e00ff */
[----:B------:R-:W-:Y:S02]  /*14140*/  LOP3.LUT R20, R222, 0x38, R3, 0xf8, !PT ;  /* 0x00000038de147812 */ /* 0x000fe400078ef803 */
[----:B------:R-:W-:Y:S02]  /*14150*/  LEA R3, R29, UR4, 0x1 ;  /* 0x000000041d037c11 */ /* 0x000fe4000f8e08ff */
[----:B------:R-:W-:Y:S02]  /*14160*/  LOP3.LUT R21, R20, R62, RZ, 0x3c, !PT ;  /* 0x0000003e14157212 */ /* 0x000fe400078e3cff */
[----:B------:R-:W-:Y:S02]  /*14170*/  LOP3.LUT R20, R28, 0x7fffe000, RZ, 0xc0, !PT ;  /* 0x7fffe0001c147812 */ /* 0x000fe400078ec0ff */
[----:B------:R-:W0:Y:S02]  /*14180*/  LDS.128 R28, [R3] ;  /* 0x00000000031c7984 */ /* 0x000e240000000c00 */
[----:B------:R-:W-:-:S05]  /*14190*/  IADD3 R21, R21, R20, R224 ;  /* 0x0000001415157210 */ /* 0x000fca0007ffe0e0 */
[----:B------:R-:W-:Y:S01]  /*141a0*/  IMAD R20, R21, 0x2, R16 ;  /* 0x0000000215147824 */ /* 0x000fe200078e0210 */
[----:B------:R-:W-:Y:S02]  /*141b0*/  SHF.R.U64 R21, R24, 0x10, R25 ;  /* 0x0000001018157819 */ /* 0x000fe40000001219 */
[----:B------:R-:W-:Y:S02]  /*141c0*/  SHF.R.U64 R24, R32, 0x10, R33 ;  /* 0x0000001020187819 */ /* 0x000fe40000001221 */
[----:B------:R-:W1:Y:S01]  /*141d0*/  LDS.128 R36, [R20+0x14400] ;  /* 0x0144000014247984 */ /* 0x000e620000000c00 */
[----:B------:R-:W-:Y:S01]  /*141e0*/  SHF.R.U64 R25, R26, 0x10, R27 ;  /* 0x000000101a197819 */ /* 0x000fe2000000121b */
[----:B------:R-:W-:Y:S01]  /*141f0*/  HADD2.F32 R21, -RZ, R21.H0_H0 ;  /* 0x20000015ff157230 */ /* 0x000fe20000004100 */
[--C-:B------:R-:W-:Y:S02]  /*14200*/  SHF.R.U64 R26, R34, 0x10, R35.reuse ;  /* 0x00000010221a7819 */ /* 0x100fe40000001223 */
[----:B------:R-:W-:Y:S01]  /*14210*/  SHF.R.U32.HI R34, RZ, 0x10, R35 ;  /* 0x00000010ff227819 */ /* 0x000fe20000011623 */
[----:B------:R-:W-:Y:S01]  /*14220*/  HADD2.F32 R25, -RZ, R25.H0_H0 ;  /* 0x20000019ff197230 */ /* 0x000fe20000004100 */
[----:B------:R-:W-:Y:S01]  /*14230*/  SHF.R.U32.HI R27, RZ, 0x10, R27 ;  /* 0x00000010ff1b7819 */ /* 0x000fe2000001161b */
[----:B0-----:R-:W-:-:S02]  /*14240*/  HADD2.F32 R44, -RZ, R29.H0_H0 ;  /* 0x2000001dff2c7230 */ /* 0x001fc40000004100 */
[----:B------:R-:W-:Y:S02]  /*14250*/  HADD2.F32 R41, -RZ, R29.H1_H1 ;  /* 0x3000001dff297230 */ /* 0x000fe40000004100 */
[----:B------:R-:W-:Y:S02]  /*14260*/  HADD2.F32 R35, -RZ, R28.H0_H0 ;  /* 0x2000001cff237230 */ /* 0x000fe40000004100 */
[----:B------:R-:W-:Y:S02]  /*14270*/  HADD2.F32 R29, -RZ, R30.H0_H0 ;  /* 0x2000001eff1d7230 */ /* 0x000fe40000004100 */
[--C-:B------:R-:W-:Y:S02]  /*14280*/  HADD2.F32 R32, -RZ, R31.reuse.H0_H0 ;  /* 0x2000001fff207230 */ /* 0x100fe40000004100 */
[----:B------:R-:W-:Y:S02]  /*14290*/  HADD2.F32 R31, -RZ, R31.H1_H1 ;  /* 0x3000001fff1f7230 */ /* 0x000fe40000004100 */
[----:B-1----:R-:W-:-:S02]  /*142a0*/  HADD2.F32 R33, -RZ, R37.H0_H0 ;  /* 0x20000025ff217230 */ /* 0x002fc40000004100 */
[----:B------:R-:W-:Y:S02]  /*142b0*/  HADD2.F32 R46, -RZ, R37.H1_H1 ;  /* 0x30000025ff2e7230 */ /* 0x000fe40000004100 */
[----:B------:R-:W-:Y:S02]  /*142c0*/  HADD2.F32 R45, -RZ, R36.H0_H0 ;  /* 0x20000024ff2d7230 */ /* 0x000fe40000004100 */
[C---:B------:R-:W-:Y:S01]  /*142d0*/  FMUL.FTZ R37, R33.reuse, R49 ;  /* 0x0000003121257220 */ /* 0x040fe20000410000 */
[----:B------:R-:W-:Y:S01]  /*142e0*/  FMUL.FTZ R51, R33, R47 ;  /* 0x0000002f21337220 */ /* 0x000fe20000410000 */
[C---:B------:R-:W-:Y:S01]  /*142f0*/  FMUL.FTZ R52, R46.reuse, R50 ;  /* 0x000000322e347220 */ /* 0x040fe20000410000 */
[----:B------:R-:W-:Y:S01]  /*14300*/  FMUL.FTZ R46, R46, R43 ;  /* 0x0000002b2e2e7220 */ /* 0x000fe20000410000 */
[C---:B------:R-:W-:Y:S01]  /*14310*/  FFMA.FTZ R33, R44.reuse, R47, -R37 ;  /* 0x0000002f2c217223 */ /* 0x040fe20000010825 */
[----:B------:R-:W-:Y:S01]  /*14320*/  FFMA.FTZ R37, R44, R49, R51 ;  /* 0x000000312c257223 */ /* 0x000fe20000010033 */
[----:B------:R-:W-:Y:S01]  /*14330*/  FFMA.FTZ R44, R41, R43, -R52 ;  /* 0x0000002b292c7223 */ /* 0x000fe20000010834 */
[----:B------:R-:W-:Y:S01]  /*14340*/  FMUL.FTZ R52, R45, R48 ;  /* 0x000000302d347220 */ /* 0x000fe20000410000 */
[----:B------:R-:W-:-:S02]  /*14350*/  HADD2.F32 R42, -RZ, R38.H0_H0 ;  /* 0x20000026ff2a7230 */ /* 0x000fc40000004100 */
[----:B------:R-:W-:Y:S01]  /*14360*/  FMUL.FTZ R45, R45, R96 ;  /* 0x000000602d2d7220 */ /* 0x000fe20000410000 */
[--C-:B------:R-:W-:Y:S02]  /*14370*/  HADD2.F32 R47, -RZ, R94.reuse.H1_H1 ;  /* 0x3000005eff2f7230 */ /* 0x100fe40000004100 */
[----:B------:R-:W-:Y:S01]  /*14380*/  FFMA.FTZ R46, R41, R50, R46 ;  /* 0x00000032292e7223 */ /* 0x000fe2000001002e */
[C---:B------:R-:W-:Y:S01]  /*14390*/  FFMA.FTZ R41, R35.reuse, R96, -R52 ;  /* 0x0000006023297223 */ /* 0x040fe20000010834 */
[----:B------:R-:W-:Y:S02]  /*143a0*/  HADD2.F32 R43, -RZ, R97.H0_H0 ;  /* 0x20000061ff2b7230 */ /* 0x000fe40000004100 */
[----:B------:R-:W-:Y:S01]  /*143b0*/  FFMA.FTZ R35, R35, R48, R45 ;  /* 0x0000003023237223 */ /* 0x000fe2000001002d */
[----:B------:R-:W-:Y:S01]  /*143c0*/  FMUL.FTZ R48, R42, R47 ;  /* 0x0000002f2a307220 */ /* 0x000fe20000410000 */
[----:B------:R-:W-:Y:S02]  /*143d0*/  HADD2.F32 R40, -RZ, R39.H0_H0 ;  /* 0x20000027ff287230 */ /* 0x000fe40000004100 */
[----:B------:R-:W-:-:S02]  /*143e0*/  HADD2.F32 R45, -RZ, R94.H0_H0 ;  /* 0x2000005eff2d7230 */ /* 0x000fc40000004100 */
[-C--:B------:R-:W-:Y:S01]  /*143f0*/  FMUL.FTZ R50, R42, R43.reuse ;  /* 0x0000002b2a327220 */ /* 0x080fe20000410000 */
[----:B------:R-:W-:Y:S02]  /*14400*/  HADD2.F32 R97, -RZ, R97.H1_H1 ;  /* 0x30000061ff617230 */ /* 0x000fe40000004100 */
[C---:B------:R-:W-:Y:S01]  /*14410*/  FFMA.FTZ R42, R29.reuse, R43, -R48 ;  /* 0x0000002b1d2a7223 */ /* 0x040fe20000010830 */
        /* <DEDUP_REMOVED lines=8> */
[----:B------:R-:W-:Y:S02]  /*144a0*/  HADD2.F32 R38, -RZ, R38.H1_H1 ;  /* 0x30000026ff267230 */ /* 0x000fe40000004100 */
[----:B------:R-:W-:Y:S01]  /*144b0*/  FFMA.FTZ R40, R32, R45, R40 ;  /* 0x0000002d20287223 */ /* 0x000fe20000010028 */
[C---:B------:R-:W-:Y:S01]  /*144c0*/  FMUL.FTZ R52, R39.reuse, R48 ;  /* 0x0000003027347220 */ /* 0x040fe20000410000 */
[----:B------:R-:W-:Y:S01]  /*144d0*/  FMUL.FTZ R32, R39, R34 ;  /* 0x0000002227207220 */ /* 0x000fe20000410000 */
[----:B------:R-:W-:Y:S02]  /*144e0*/  HADD2.F32 R27, -RZ, R24.H0_H0 ;  /* 0x20000018ff1b7230 */ /* 0x000fe40000004100 */
[----:B------:R-:W-:-:S02]  /*144f0*/  HADD2.F32 R29, -RZ, R26.H0_H0 ;  /* 0x2000001aff1d7230 */ /* 0x000fc40000004100 */
        /* <DEDUP_REMOVED lines=22> */
.L_x_2831:
[----:B------:R-:W-:Y:S05]  /*14660*/  BSYNC B1 ;  /* 0x0000000000017941 */ /* 0x000fea0003800000 */
.L_x_2830:
[----:B0-2---:R-:W-:-:S05]  /*14670*/  VIADD R3, R212, 0x60 ;  /* 0x00000060d4037836 */ /* 0x005fca0000000000 */
[----:B------:R-:W-:-:S13]  /*14680*/  ISETP.GE.AND P0, PT, R3, R0, PT ;  /* 0x000000000300720c */ /* 0x000fda0003f06270 */
[----:B------:R-:W-:Y:S05]  /*14690*/  @P0 BRA `(.L_x_2801) ;  /* 0x0000000c00840947 */ /* 0x000fea0003800000 */
[----:B-1----:R0:W5:Y:S01]  /*146a0*/  LDL R47, [R1+0x8c] ;  /* 0x00008c00012f7983 */ /* 0x0021620000100800 */
[----:B------:R-:W1:Y:S01]  /*146b0*/  LDC R0, c[0x0][0x3f4] ;  /* 0x0000fd00ff007b82 */ /* 0x000e620000000800 */
[----:B------:R-:W-:Y:S01]  /*146c0*/  BSSY B1, `(.L_x_2834) ;  /* 0x000006d000017945 */ /* 0x000fe20003800000 */
[-C--:B-1----:R-:W-:Y:S02]  /*146d0*/  ISETP.GE.AND P0, PT, R18, R0.reuse, PT ;  /* 0x000000001200720c */ /* 0x082fe40003f06270 */
[----:B------:R-:W-:-:S11]  /*146e0*/  ISETP.GE.AND P1, PT, R213, R0, PT ;  /* 0x00000000d500720c */ /* 0x000fd60003f26270 */
[----:B0-----:R-:W-:Y:S05]  /*146f0*/  @P0 BRA `(.L_x_2835) ;  /* 0x0000000400a40947 */ /* 0x001fea0003800000 */
[----:B------:R-:W-:Y:S01]  /*14700*/  SHF.R.S32.HI R20, RZ, 0x1f, R3 ;  /* 0x0000001fff147819 */ /* 0x000fe20000011403 */
[----:B------:R-:W-:Y:S01]  /*14710*/  IMAD.SHL.U32 R21, R3, 0x40, RZ ;  /* 0x0000004003157824 */ /* 0x000fe200078e00ff */
[----:B-----5:R-:W-:Y:S01]  /*14720*/  R2UR UR4, R47 ;  /* 0x000000002f0472ca */ /* 0x020fe200000e0000 */
[----:B------:R-:W-:Y:S01]  /*14730*/  HADD2.F32 R39, -RZ, R100.H1_H1 ;  /* 0x30000064ff277230 */ /* 0x000fe20000004100 */
[----:B------:R-:W-:Y:S01]  /*14740*/  LEA.HI R25, R20, R3, RZ, 0x3 ;  /* 0x0000000314197211 */ /* 0x000fe200078f18ff */
[----:B------:R-:W-:Y:S01]  /*14750*/  HADD2.F32 R36, -RZ, R102.H1_H1 ;  /* 0x30000066ff247230 */ /* 0x000fe20000004100 */
[----:B------:R-:W-:Y:S01]  /*14760*/  LEA.HI R20, R0, R237, RZ, 0x1d ;  /* 0x000000ed00147211 */ /* 0x000fe200078fe8ff */
[----:B------:R-:W-:Y:S01]  /*14770*/  HADD2.F32 R100, -RZ, R100.H0_H0 ;  /* 0x20000064ff647230 */ /* 0x000fe20000004100 */
[----:B------:R-:W-:Y:S01]  /*14780*/  LOP3.LUT R24, R21, 0x1c0, RZ, 0xc0, !PT ;  /* 0x000001c015187812 */ /* 0x000fe200078ec0ff */
[----:B------:R-:W-:Y:S01]  /*14790*/  HADD2.F32 R102, -RZ, R102.H0_H0 ;  /* 0x20000066ff667230 */ /* 0x000fe20000004100 */
[----:B------:R-:W-:-:S02]  /*147a0*/  SHF.L.U32 R21, R25, 0x6, RZ ;  /* 0x0000000619157819 */ /* 0x000fc400000006ff */
[----:B------:R-:W-:Y:S02]  /*147b0*/  SHF.R.S32.HI R25, RZ, 0x1f, R20 ;  /* 0x0000001fff197819 */ /* 0x000fe40000011414 */
[----:B------:R-:W-:Y:S01]  /*147c0*/  LOP3.LUT R29, R21, 0xfffffe00, RZ, 0xc0, !PT ;  /* 0xfffffe00151d7812 */ /* 0x000fe200078ec0ff */
[----:B------:R-:W-:Y:S01]  /*147d0*/  IMAD.SHL.U32 R21, R20, 0x8, RZ ;  /* 0x0000000814157824 */ /* 0x000fe200078e00ff */
[----:B------:R-:W-:Y:S02]  /*147e0*/  LEA.HI R25, R25, R20, RZ, 0x3 ;  /* 0x0000001419197211 */ /* 0x000fe400078f18ff */
[----:B------:R-:W-:Y:S02]  /*147f0*/  SHF.R.U32.HI R26, RZ, 0x3, R24 ;  /* 0x00000003ff1a7819 */ /* 0x000fe40000011618 */
[C---:B------:R-:W-:Y:S01]  /*14800*/  LOP3.LUT R21, R24.reuse, 0x38, R21, 0xf8, !PT ;  /* 0x0000003818157812 */ /* 0x040fe200078ef815 */
[----:B------:R-:W-:Y:S01]  /*14810*/  IMAD.SHL.U32 R25, R25, 0x400, RZ ;  /* 0x0000040019197824 */ /* 0x000fe200078e00ff */
[----:B------:R-:W-:-:S02]  /*14820*/  LOP3.LUT R27, R24, 0x38, R18, 0xf8, !PT ;  /* 0x00000038181b7812 */ /* 0x000fc400078ef812 */
[----:B------:R-:W-:Y:S02]  /*14830*/  LOP3.LUT R21, R21, R26, RZ, 0x3c, !PT ;  /* 0x0000001a15157212 */ /* 0x000fe400078e3cff */
[----:B------:R-:W-:Y:S02]  /*14840*/  LOP3.LUT R28, R25, 0x7fffe000, RZ, 0xc0, !PT ;  /* 0x7fffe000191c7812 */ /* 0x000fe400078ec0ff */
[----:B------:R-:W-:Y:S02]  /*14850*/  LOP3.LUT R20, R29, R27, R26, 0xf6, !PT ;  /* 0x0000001b1d147212 */ /* 0x000fe400078ef61a */
[----:B------:R-:W-:Y:S02]  /*14860*/  IADD3 R21, R21, R28, R29 ;  /* 0x0000001c15157210 */ /* 0x000fe40007ffe01d */
[----:B------:R-:W-:Y:S02]  /*14870*/  LEA R20, R20, UR4, 0x1 ;  /* 0x0000000414147c11 */ /* 0x000fe4000f8e08ff */
[--C-:B------:R-:W-:Y:S01]  /*14880*/  SHF.R.U64 R6, R6, 0x10, R7.reuse ;  /* 0x0000001006067819 */ /* 0x100fe20000001207 */
[----:B------:R-:W-:Y:S01]  /*14890*/  IMAD R21, R21, 0x2, R16 ;  /* 0x0000000215157824 */ /* 0x000fe200078e0210 */
[----:B------:R-:W-:Y:S01]  /*148a0*/  SHF.R.U32.HI R41, RZ, 0x10, R7 ;  /* 0x00000010ff297819 */ /* 0x000fe20000011607 */
[----:B------:R-:W0:Y:S01]  /*148b0*/  LDS.128 R24, [R20] ;  /* 0x0000000014187984 */ /* 0x000e220000000c00 */
[----:B------:R-:W-:-:S02]  /*148c0*/  SHF.R.U64 R7, R12, 0x10, R13 ;  /* 0x000000100c077819 */ /* 0x000fc4000000120d */
[--C-:B------:R-:W-:Y:S01]  /*148d0*/  SHF.R.U64 R14, R14, 0x10, R15.reuse ;  /* 0x000000100e0e7819 */ /* 0x100fe2000000120f */
[----:B------:R-:W1:Y:S01]  /*148e0*/  LDS.128 R28, [R21+0x14400] ;  /* 0x01440000151c7984 */ /* 0x000e620000000c00 */
[----:B------:R-:W-:Y:S01]  /*148f0*/  SHF.R.U32.HI R37, RZ, 0x10, R15 ;  /* 0x00000010ff257819 */ /* 0x000fe2000001160f */
[----:B------:R-:W-:Y:S01]  /*14900*/  HADD2.F32 R41, -RZ, R41.H0_H0 ;  /* 0x20000029ff297230 */ /* 0x000fe20000004100 */
[----:B------:R-:W-:Y:S01]  /*14910*/  SHF.R.U32.HI R44, RZ, 0x10, R5 ;  /* 0x00000010ff2c7819 */ /* 0x000fe20000011605 */
[----:B------:R-:W-:Y:S01]  /*14920*/  HADD2.F32 R7, -RZ, R7.H0_H0 ;  /* 0x20000007ff077230 */ /* 0x000fe20000004100 */
[----:B------:R-:W-:Y:S01]  /*14930*/  SHF.R.U32.HI R45, RZ, 0x10, R13 ;  /* 0x00000010ff2d7819 */ /* 0x000fe2000001160d */
[----:B------:R-:W-:Y:S01]  /*14940*/  HADD2.F32 R37, -RZ, R37.H0_H0 ;  /* 0x20000025ff257230 */ /* 0x000fe20000004100 */
[----:B------:R-:W-:Y:S01]  /*14950*/  SHF.R.U64 R4, R4, 0x10, R5 ;  /* 0x0000001004047819 */ /* 0x000fe20000001205 */
[--C-:B0-----:R-:W-:Y:S02]  /*14960*/  HADD2.F32 R15, -RZ, R27.reuse.H0_H0 ;  /* 0x2000001bff0f7230 */ /* 0x101fe40000004100 */
        /* <DEDUP_REMOVED lines=10> */
[----:B------:R-:W-:Y:S01]  /*14a10*/  FFMA.FTZ R15, R15, R39, R40 ;  /* 0x000000270f0f7223 */ /* 0x000fe20000010028 */
[----:B------:R-:W-:Y:S02]  /*14a20*/  HADD2.F32 R36, -RZ, R101.H1_H1 ;  /* 0x30000065ff247230 */ /* 0x000fe40000004100 */
[----:B------:R-:W-:Y:S01]  /*14a30*/  FMUL.FTZ R35, R35, R37 ;  /* 0x0000002523237220 */ /* 0x000fe20000410000 */
[----:B------:R-:W-:Y:S02]  /*14a40*/  HADD2.F32 R33, -RZ, R29.H1_H1 ;  /* 0x3000001dff217230 */ /* 0x000fe40000004100 */
[C---:B------:R-:W-:Y:S01]  /*14a50*/  FMUL.FTZ R42, R31.reuse, R38 ;  /* 0x000000261f2a7220 */ /* 0x040fe20000410000 */
[----:B------:R-:W-:Y:S02]  /*14a60*/  HADD2.F32 R40, -RZ, R44.H0_H0 ;  /* 0x2000002cff287230 */ /* 0x000fe40000004100 */
[-C--:B------:R-:W-:Y:S01]  /*14a70*/  FMUL.FTZ R31, R31, R36.reuse ;  /* 0x000000241f1f7220 */ /* 0x080fe20000410000 */
[----:B------:R-:W-:Y:S01]  /*14a80*/  FFMA.FTZ R48, R32, R41, R35 ;  /* 0x0000002920307223 */ /* 0x000fe20000010023 */
[----:B------:R-:W-:Y:S01]  /*14a90*/  FFMA.FTZ R42, R27, R36, -R42 ;  /* 0x000000241b2a7223 */ /* 0x000fe2000001082a */
[----:B------:R-:W-:-:S02]  /*14aa0*/  HADD2.F32 R36, -RZ, R45.H0_H0 ;  /* 0x2000002dff247230 */ /* 0x000fc40000004100 */
[----:B------:R-:W-:Y:S01]  /*14ab0*/  FFMA.FTZ R35, R27, R38, R31 ;  /* 0x000000261b237223 */ /* 0x000fe2000001001f */
[----:B------:R-:W-:Y:S02]  /*14ac0*/  HADD2.F32 R25, -RZ, R25.H1_H1 ;  /* 0x30000019ff197230 */ /* 0x000fe40000004100 */
[----:B------:R-:W-:Y:S01]  /*14ad0*/  FFMA.FTZ R43, R32, R37, -R43 ;  /* 0x00000025202b7223 */ /* 0x000fe2000001082b */
[----:B------:R-:W-:Y:S02]  /*14ae0*/  HADD2.F32 R29, -RZ, R28.H0_H0 ;  /* 0x2000001cff1d7230 */ /* 0x000fe40000004100 */
[C---:B------:R-:W-:Y:S01]  /*14af0*/  FMUL.FTZ R44, R33.reuse, R40 ;  /* 0x00000028212c7220 */ /* 0x040fe20000410000 */
[----:B------:R-:W-:Y:S02]  /*14b00*/  HADD2.F32 R38, -RZ, R99.H0_H0 ;  /* 0x20000063ff267230 */ /* 0x000fe40000004100 */
[----:B------:R-:W-:Y:S01]  /*14b10*/  FMUL.FTZ R46, R33, R36 ;  /* 0x00000024212e7220 */ /* 0x000fe20000410000 */
[----:B------:R-:W-:-:S02]  /*14b20*/  HADD2.F32 R32, -RZ, R101.H0_H0 ;  /* 0x20000065ff207230 */ /* 0x000fc40000004100 */
[----:B------:R-:W-:Y:S01]  /*14b30*/  FFMA.FTZ R33, R25, R36, -R44 ;  /* 0x0000002419217223 */ /* 0x000fe2000001082c */
[----:B------:R-:W-:Y:S02]  /*14b40*/  HADD2.F32 R34, -RZ, R30.H0_H0 ;  /* 0x2000001eff227230 */ /* 0x000fe40000004100 */
[C---:B------:R-:W-:Y:S01]  /*14b50*/  FMUL.FTZ R36, R29.reuse, R38 ;  /* 0x000000261d247220 */ /* 0x040fe20000410000 */
[----:B------:R-:W-:Y:S02]  /*14b60*/  HADD2.F32 R13, -RZ, R24.H0_H0 ;  /* 0x20000018ff0d7230 */ /* 0x000fe40000004100 */
[----:B------:R-:W-:Y:S01]  /*14b70*/  FMUL.FTZ R29, R29, R32 ;  /* 0x000000201d1d7220 */ /* 0x000fe20000410000 */
[----:B------:R-:W-:Y:S01]  /*14b80*/  FFMA.FTZ R46, R25, R40, R46 ;  /* 0x00000028192e7223 */ /* 0x000fe2000001002e */
[----:B------:R-:W-:Y:S02]  /*14b90*/  HADD2.F32 R5, -RZ, R26.H0_H0 ;  /* 0x2000001aff057230 */ /* 0x000fe40000004100 */
[----:B------:R-:W-:Y:S01]  /*14ba0*/  FMUL.FTZ R40, R34, R100 ;  /* 0x0000006422287220 */ /* 0x000fe20000410000 */
[----:B------:R-:W-:-:S02]  /*14bb0*/  HADD2.F32 R28, -RZ, R28.H1_H1 ;  /* 0x3000001cff1c7230 */ /* 0x000fc40000004100 */
[C---:B------:R-:W-:Y:S01]  /*14bc0*/  FFMA.FTZ R36, R13.reuse, R32, -R36 ;  /* 0x000000200d247223 */ /* 0x040fe20000010824 */
[----:B------:R-:W-:Y:S02]  /*14bd0*/  HADD2.F32 R30, -RZ, R30.H1_H1 ;  /* 0x3000001eff1e7230 */ /* 0x000fe40000004100 */
[----:B------:R-:W-:Y:S01]  /*14be0*/  FFMA.FTZ R29, R13, R38, R29 ;  /* 0x000000260d1d7223 */ /* 0x000fe2000001001d */
[-C--:B------:R-:W-:Y:S01]  /*14bf0*/  FMUL.FTZ R34, R34, R102.reuse ;  /* 0x0000006622227220 */ /* 0x080fe20000410000 */
[----:B------:R-:W-:Y:S02]  /*14c00*/  HADD2.F32 R25, -RZ, R4.H0_H0 ;  /* 0x20000004ff197230 */ /* 0x000fe40000004100 */
[----:B------:R-:W-:Y:S01]  /*14c10*/  FFMA.FTZ R40, R5, R102, -R40 ;  /* 0x0000006605287223 */ /* 0x000fe20000010828 */
[----:B------:R-:W-:Y:S01]  /*14c20*/  HADD2.F32 R27, -RZ, R6.H0_H0 ;  /* 0x20000006ff1b7230 */ /* 0x000fe20000004100 */
[----:B------:R-:W-:Y:S01]  /*14c30*/  F2FP.F16.F32.PACK_AB R15, R48, R15 ;  /* 0x0000000f300f723e */ /* 0x000fe200000000ff */
[----:B------:R-:W-:-:S02]  /*14c40*/  HADD2.F32 R13, -RZ, R14.H0_H0 ;  /* 0x2000000eff0d7230 */ /* 0x000fc40000004100 */
        /* <DEDUP_REMOVED lines=20> */
.L_x_2835:
[----:B------:R-:W-:Y:S05]  /*14d90*/  BSYNC B1 ;  /* 0x0000000000017941 */ /* 0x000fea0003800000 */
.L_x_2834:
[----:B------:R-:W-:Y:S05]  /*14da0*/  @P1 BRA `(.L_x_2801) ;  /* 0x0000000400c01947 */ /* 0x000fea0003800000 */
[----:B0-----:R-:W2:Y:S01]  /*14db0*/  LDL R13, [R1+0x60] ;  /* 0x00006000010d7983 */ /* 0x001ea20000100800 */
[----:B------:R-:W-:Y:S01]  /*14dc0*/  IMAD.SHL.U32 R4, R3, 0x40, RZ ;  /* 0x0000004003047824 */ /* 0x000fe200078e00ff */
[----:B------:R-:W-:Y:S01]  /*14dd0*/  SHF.R.S32.HI R12, RZ, 0x1f, R213 ;  /* 0x0000001fff0c7819 */ /* 0x000fe200000114d5 */
[----:B------:R-:W-:Y:S01]  /*14de0*/  HADD2.F32 R27, -RZ, R90.H1_H1 ;  /* 0x3000005aff1b7230 */ /* 0x000fe20000004100 */
[----:B------:R-:W-:Y:S01]  /*14df0*/  SHF.R.S32.HI R6, RZ, 0x1f, R3 ;  /* 0x0000001fff067819 */ /* 0x000fe20000011403 */
[--C-:B------:R-:W-:Y:S01]  /*14e00*/  HADD2.F32 R29, -RZ, R88.reuse.H1_H1 ;  /* 0x30000058ff1d7230 */ /* 0x100fe20000004100 */
[----:B------:R-:W-:Y:S01]  /*14e10*/  LOP3.LUT R4, R4, 0x1c0, RZ, 0xc0, !PT ;  /* 0x000001c004047812 */ /* 0x000fe200078ec0ff */
[----:B------:R-:W-:Y:S01]  /*14e20*/  HADD2.F32 R28, -RZ, R87.H1_H1 ;  /* 0x30000057ff1c7230 */ /* 0x000fe20000004100 */
[----:B------:R-:W-:Y:S01]  /*14e30*/  LEA.HI R5, R12, R213, RZ, 0x3 ;  /* 0x000000d50c057211 */ /* 0x000fe200078f18ff */
[----:B------:R-:W-:Y:S01]  /*14e40*/  HADD2.F32 R88, -RZ, R88.H0_H0 ;  /* 0x20000058ff587230 */ /* 0x000fe20000004100 */
[----:B------:R-:W-:Y:S01]  /*14e50*/  LEA.HI R6, R6, R3, RZ, 0x3 ;  /* 0x0000000306067211 */ /* 0x000fe200078f18ff */
[----:B------:R-:W-:Y:S01]  /*14e60*/  HADD2.F32 R90, -RZ, R90.H0_H0 ;  /* 0x2000005aff5a7230 */ /* 0x000fe20000004100 */
[----:B------:R-:W-:-:S02]  /*14e70*/  LEA.HI R7, R12, R213, RZ, 0x6 ;  /* 0x000000d50c077211 */ /* 0x000fc400078f30ff */
[----:B------:R-:W-:Y:S02]  /*14e80*/  LOP3.LUT R15, R4, 0x38, R5, 0xf8, !PT ;  /* 0x00000038040f7812 */ /* 0x000fe400078ef805 */
[----:B------:R-:W-:Y:S01]  /*14e90*/  SHF.L.U32 R3, R6, 0x6, RZ ;  /* 0x0000000606037819 */ /* 0x000fe200000006ff */
[----:B------:R-:W-:Y:S01]  /*14ea0*/  IMAD.SHL.U32 R7, R7, 0x80, RZ ;  /* 0x0000008007077824 */ /* 0x000fe200078e00ff */
[----:B------:R-:W-:Y:S02]  /*14eb0*/  SHF.R.U32.HI R6, RZ, 0x3, R4 ;  /* 0x00000003ff067819 */ /* 0x000fe40000011604 */
[----:B-----5:R-:W-:Y:S02]  /*14ec0*/  R2UR UR4, R47 ;  /* 0x000000002f0472ca */ /* 0x020fe400000e0000 */
[----:B------:R-:W-:Y:S02]  /*14ed0*/  LOP3.LUT R12, R7, 0xffffe000, RZ, 0xc0, !PT ;  /* 0xffffe000070c7812 */ /* 0x000fe400078ec0ff */
[----:B------:R-:W-:-:S02]  /*14ee0*/  LOP3.LUT R15, R15, R6, RZ, 0x3c, !PT ;  /* 0x000000060f0f7212 */ /* 0x000fc400078e3cff */
[--C-:B------:R-:W-:Y:S02]  /*14ef0*/  SHF.R.U64 R20, R74, 0x10, R75.reuse ;  /* 0x000000104a147819 */ /* 0x100fe4000000124b */
[----:B------:R-:W-:Y:S02]  /*14f00*/  SHF.R.U32.HI R74, RZ, 0x10, R75 ;  /* 0x00000010ff4a7819 */ /* 0x000fe4000001164b */
[--C-:B------:R-:W-:Y:S02]  /*14f10*/  SHF.R.U32.HI R30, RZ, 0x10, R11.reuse ;  /* 0x00000010ff1e7819 */ /* 0x100fe4000001160b */
[----:B------:R-:W-:Y:S02]  /*14f20*/  SHF.R.U64 R35, R10, 0x10, R11 ;  /* 0x000000100a237819 */ /* 0x000fe4000000120b */
[----:B------:R-:W-:Y:S01]  /*14f30*/  SHF.R.U64 R40, R72, 0x10, R73 ;  /* 0x0000001048287819 */ /* 0x000fe20000001249 */
[----:B------:R-:W-:Y:S01]  /*14f40*/  HADD2.F32 R30, -RZ, R30.H0_H0 ;  /* 0x2000001eff1e7230 */ /* 0x000fe20000004100 */
[----:B------:R-:W-:-:S02]  /*14f50*/  SHF.R.U32.HI R37, RZ, 0x10, R9 ;  /* 0x00000010ff257819 */ /* 0x000fc40000011609 */
[----:B------:R-:W-:Y:S02]  /*14f60*/  SHF.R.U32.HI R72, RZ, 0x10, R73 ;  /* 0x00000010ff487819 */ /* 0x000fe40000011649 */
[----:B------:R-:W-:Y:S02]  /*14f70*/  SHF.R.U64 R39, R8, 0x10, R9 ;  /* 0x0000001008277819 */ /* 0x000fe40000001209 */
[----:B--2---:R-:W-:Y:S02]  /*14f80*/  LEA.HI R0, R0, R13, RZ, 0x1d ;  /* 0x0000000d00007211 */ /* 0x004fe400078fe8ff */
[----:B------:R-:W-:Y:S02]  /*14f90*/  LOP3.LUT R13, R3, 0xfffffe00, RZ, 0xc0, !PT ;  /* 0xfffffe00030d7812 */ /* 0x000fe400078ec0ff */
[----:B------:R-:W-:Y:S01]  /*14fa0*/  SHF.R.S32.HI R5, RZ, 0x1f, R0 ;  /* 0x0000001fff057819 */ /* 0x000fe20000011400 */
[----:B------:R-:W-:-:S03]  /*14fb0*/  IMAD.SHL.U32 R3, R0, 0x8, RZ ;  /* 0x0000000800037824 */ /* 0x000fc600078e00ff */
[----:B------:R-:W-:Y:S02]  /*14fc0*/  LEA.HI R5, R5, R0, RZ, 0x3 ;  /* 0x0000000005057211 */ /* 0x000fe400078f18ff */
[----:B------:R-:W-:Y:S02]  /*14fd0*/  LOP3.LUT R3, R4, 0x38, R3, 0xf8, !PT ;  /* 0x0000003804037812 */ /* 0x000fe400078ef803 */
[----:B------:R-:W-:Y:S01]  /*14fe0*/  IADD3 R0, R15, R12, R13 ;  /* 0x0000000c0f007210 */ /* 0x000fe20007ffe00d */
[----:B------:R-:W-:Y:S01]  /*14ff0*/  IMAD.SHL.U32 R5, R5, 0x400, RZ ;  /* 0x0000040005057824 */ /* 0x000fe200078e00ff */
[----:B------:R-:W-:Y:S02]  /*15000*/  LOP3.LUT R3, R3, R6, RZ, 0x3c, !PT ;  /* 0x0000000603037212 */ /* 0x000fe400078e3cff */
[----:B------:R-:W-:Y:S02]  /*15010*/  LEA R0, R0, UR4, 0x1 ;  /* 0x0000000400007c11 */ /* 0x000fe4000f8e08ff */
[----:B------:R-:W-:-:S03]  /*15020*/  LOP3.LUT R12, R5, 0x7fffe000, RZ, 0xc0, !PT ;  /* 0x7fffe000050c7812 */ /* 0x000fc600078ec0ff */
[----:B------:R-:W0:Y:S01]  /*15030*/  LDS.128 R4, [R0] ;  /* 0x0000000000047984 */ /* 0x000e220000000c00 */
[----:B------:R-:W-:-:S05]  /*15040*/  IADD3 R3, R3, R12, R13 ;  /* 0x0000000c03037210 */ /* 0x000fca0007ffe00d */
[----:B------:R-:W-:-:S05]  /*15050*/  IMAD R3, R3, 0x2, R16 ;  /* 0x0000000203037824 */ /* 0x000fca00078e0210 */
[----:B------:R-:W1:Y:S01]  /*15060*/  LDS.128 R12, [R3+0x14400] ;  /* 0x01440000030c7984 */ /* 0x000e620000000c00 */
[--C-:B0-----:R-:W-:Y:S02]  /*15070*/  HADD2.F32 R10, -RZ, R7.reuse.H0_H0 ;  /* 0x20000007ff0a7230 */ /* 0x101fe40000004100 */
[----:B------:R-:W-:Y:S02]  /*15080*/  HADD2.F32 R11, -RZ, R7.H1_H1 ;  /* 0x30000007ff0b7230 */ /* 0x000fe40000004100 */
[--C-:B------:R-:W-:Y:S02]  /*15090*/  HADD2.F32 R7, -RZ, R5.reuse.H0_H0 ;  /* 0x20000005ff077230 */ /* 0x100fe40000004100 */
[----:B------:R-:W-:Y:S02]  /*150a0*/  HADD2.F32 R8, -RZ, R5.H1_H1 ;  /* 0x30000005ff087230 */ /* 0x000fe40000004100 */
[----:B------:R-:W-:Y:S02]  /*150b0*/  HADD2.F32 R5, -RZ, R4.H0_H0 ;  /* 0x20000004ff057230 */ /* 0x000fe40000004100 */
[----:B------:R-:W-:-:S02]  /*150c0*/  HADD2.F32 R9, -RZ, R6.H0_H0 ;  /* 0x20000006ff097230 */ /* 0x000fc40000004100 */
        /* <DEDUP_REMOVED lines=9> */
[----:B------:R-:W-:-:S02]  /*15160*/  HADD2.F32 R10, -RZ, R89.H1_H1 ;  /* 0x30000059ff0a7230 */ /* 0x000fc40000004100 */
[-C--:B------:R-:W-:Y:S01]  /*15170*/  FMUL.FTZ R34, R26, R25.reuse ;  /* 0x000000191a227220 */ /* 0x080fe20000410000 */
[----:B------:R-:W-:Y:S01]  /*15180*/  FMUL.FTZ R26, R15, R28 ;  /* 0x0000001c0f1a7220 */ /* 0x000fe20000410000 */
[----:B------:R-:W-:Y:S01]  /*15190*/  FFMA.FTZ R36, R11, R25, -R32 ;  /* 0x000000190b247223 */ /* 0x000fe20000010820 */
[----:B------:R-:W-:Y:S02]  /*151a0*/  HADD2.F32 R21, -RZ, R13.H1_H1 ;  /* 0x3000000dff157230 */ /* 0x000fe40000004100 */
[----:B------:R-:W-:Y:S01]  /*151b0*/  FMUL.FTZ R15, R15, R10 ;  /* 0x0000000a0f0f7220 */ /* 0x000fe20000410000 */
[----:B------:R-:W-:Y:S02]  /*151c0*/  HADD2.F32 R25, -RZ, R37.H0_H0 ;  /* 0x20000025ff197230 */ /* 0x000fe40000004100 */
[----:B------:R-:W-:Y:S01]  /*151d0*/  FFMA.FTZ R38, R11, R30, R34 ;  /* 0x0000001e0b267223 */ /* 0x000fe20000010022 */
[----:B------:R-:W-:Y:S01]  /*151e0*/  FFMA.FTZ R27, R7, R10, -R26 ;  /* 0x0000000a071b7223 */ /* 0x000fe2000001081a */
[----:B------:R-:W-:-:S02]  /*151f0*/  HADD2.F32 R13, -RZ, R12.H0_H0 ;  /* 0x2000000cff0d7230 */ /* 0x000fc40000004100 */
[----:B------:R-:W-:Y:S01]  /*15200*/  FFMA.FTZ R29, R7, R28, R15 ;  /* 0x0000001c071d7223 */ /* 0x000fe2000001000f */
[----:B------:R-:W-:Y:S02]  /*15210*/  HADD2.F32 R11, -RZ, R72.H0_H0 ;  /* 0x20000048ff0b7230 */ /* 0x000fe40000004100 */
[C---:B------:R-:W-:Y:S01]  /*15220*/  FMUL.FTZ R7, R21.reuse, R25 ;  /* 0x0000001915077220 */ /* 0x040fe20000410000 */
[----:B------:R-:W-:Y:S02]  /*15230*/  HADD2.F32 R26, -RZ, R87.H0_H0 ;  /* 0x20000057ff1a7230 */ /* 0x000fe40000004100 */
[----:B------:R-:W-:Y:S02]  /*15240*/  HADD2.F32 R10, -RZ, R89.H0_H0 ;  /* 0x20000059ff0a7230 */ /* 0x000fe40000004100 */
[-C--:B------:R-:W-:Y:S01]  /*15250*/  FMUL.FTZ R21, R21, R11.reuse ;  /* 0x0000000b15157220 */ /* 0x080fe20000410000 */
[----:B------:R-:W-:Y:S02]  /*15260*/  HADD2.F32 R24, -RZ, R14.H0_H0 ;  /* 0x2000000eff187230 */ /* 0x000fe40000004100 */
[C---:B------:R-:W-:Y:S01]  /*15270*/  FMUL.FTZ R28, R13.reuse, R26 ;  /* 0x0000001a0d1c7220 */ /* 0x040fe20000410000 */
[C---:B------:R-:W-:Y:S01]  /*15280*/  FFMA.FTZ R30, R8.reuse, R11, -R7 ;  /* 0x0000000b081e7223 */ /* 0x040fe20000010807 */
[----:B------:R-:W-:Y:S01]  /*15290*/  FMUL.FTZ R13, R13, R10 ;  /* 0x0000000a0d0d7220 */ /* 0x000fe20000410000 */
[----:B------:R-:W-:Y:S01]  /*152a0*/  FFMA.FTZ R32, R8, R25, R21 ;  /* 0x0000001908207223 */ /* 0x000fe20000010015 */
[----:B------:R-:W-:Y:S01]  /*152b0*/  FMUL.FTZ R34, R24, R88 ;  /* 0x0000005818227220 */ /* 0x000fe20000410000 */
[----:B------:R-:W-:-:S02]  /*152c0*/  HADD2.F32 R12, -RZ, R12.H1_H1 ;  /* 0x3000000cff0c7230 */ /* 0x000fc40000004100 */
[C---:B------:R-:W-:Y:S01]  /*152d0*/  FFMA.FTZ R8, R5.reuse, R26, R13 ;  /* 0x0000001a05087223 */ /* 0x040fe2000001000d */
[----:B------:R-:W-:Y:S02]  /*152e0*/  HADD2.F32 R14, -RZ, R14.H1_H1 ;  /* 0x3000000eff0e7230 */ /* 0x000fe40000004100 */
[----:B------:R-:W-:Y:S01]  /*152f0*/  FFMA.FTZ R28, R5, R10, -R28 ;  /* 0x0000000a051c7223 */ /* 0x000fe2000001081c */
        /* <DEDUP_REMOVED lines=27> */
.L_x_2801:
[----:B------:R-:W-:Y:S05]  /*154b0*/  BSYNC B0 ;  /* 0x0000000000007941 */ /* 0x000fea0003800000 */
.L_x_2761:
        /* <DEDUP_REMOVED lines=8> */
.L_x_2759:
[----:B--2---:R-:W2:Y:S02]  /*15540*/  LDL R0, [R1+0x5c] ;  /* 0x00005c0001007983 */ /* 0x004ea40000100800 */
[----:B--2---:R-:W-:-:S13]  /*15550*/  R2UR UR4, R0 ;  /* 0x00000000000472ca */ /* 0x004fda00000e0000 */
[----:B------:R-:W-:-:S04]  /*15560*/  MOV R0, UR4 ;  /* 0x0000000400007c02 */ /* 0x000fc80008000f00 */
[----:B------:R-:W-:-:S13]  /*15570*/  ISETP.NE.AND P0, PT, R0, 0x3, PT ;  /* 0x000000030000780c */ /* 0x000fda0003f05270 */
[----:B------:R-:W-:Y:S05]  /*15580*/  @!P0 BRA `(.L_x_2836) ;  /* 0x0000000000048947 */ /* 0x000fea0003800000 */
[----:B------:R-:W-:Y:S01]  /*15590*/  BPT.TRAP 0x1 ;  /* 0x000000040000795c */ /* 0x000fe20000300000 */
.L_x_2836:
[----:B------:R-:W-:Y:S01]  /*155a0*/  IMAD R0, R216, 0x8, R16 ;  /* 0x00000008d8007824 */ /* 0x000fe200078e0210 */
[----:B01----:R-:W-:-:S04]  /*155b0*/  SHF.L.U32 R3, R218, 0x1f, RZ ;  /* 0x0000001fda037819 */ /* 0x003fc800000006ff */
[----:B------:R0:W1:Y:S01]  /*155c0*/  SYNCS.PHASECHK.TRANS64.TRYWAIT P2, [R0+URZ+0x38830], R3 ;  /* 0x03883003000075a7 */ /* 0x000062000804017f */
[----:B------:R-:W-:Y:S05]  /*155d0*/  @!P0 BRA `(.L_x_2837) ;  /* 0x0000000000048947 */ /* 0x000fea0003800000 */
[----:B------:R-:W-:Y:S01]  /*155e0*/  BPT.TRAP 0x1 ;  /* 0x000000040000795c */ /* 0x000fe20000300000 */
.L_x_2837:
[----:B------:R-:W2:Y:S02]  /*155f0*/  S2R R4, SR_TID.X ;  /* 0x0000000000047919 */ /* 0x000ea40000002100 */
[----:B--2---:R-:W-:-:S04]  /*15600*/  LOP3.LUT R4, R4, 0x7f, RZ, 0xc0, !PT ;  /* 0x0000007f04047812 */ /* 0x004fc800078ec0ff */
[----:B------:R-:W-:Y:S01]  /*15610*/  ISETP.NE.AND P1, PT, R4, RZ, PT ;  /* 0x000000ff0400720c */ /* 0x000fe20003f25270 */
[----:B-1----:R-:W-:-:S12]  /*15620*/  @P2 BRA `(.L_x_2838) ;  /* 0x0000000000082947 */ /* 0x002fd80003800000 */
[----:B------:R-:W1:Y:S02]  /*15630*/  SYNCS.PHASECHK.TRANS64.TRYWAIT P2, [R0+URZ+0x38830], R3 ;  /* 0x03883003000075a7 */ /* 0x000e64000804017f */
[----:B-1----:R-:W-:Y:S05]  /*15640*/  @!P2 BRA `(.L_x_2839) ;  /* 0x000001f800e0a947 */ /* 0x002fea0003800000 */
.L_x_2838:
[----:B------:R-:W-:Y:S05]  /*15650*/  WARPSYNC.ALL ;  /* 0x0000000000007948 */ /* 0x000fea0003800000 */
[----:B01----:R-:W-:Y:S01]  /*15660*/  VIADD R3, R16, 0x24400 ;  /* 0x0002440010037836 */ /* 0x003fe20000000000 */
[----:B------:R-:W-:Y:S01]  /*15670*/  R2UR UR20, R84 ;  /* 0x00000000541472ca */ /* 0x000fe200000e0000 */
[----:B------:R-:W-:Y:S01]  /*15680*/  IMAD.MOV.U32 R5, RZ, RZ, 0x40000040 ;  /* 0x40000040ff057424 */ /* 0x000fe200078e00ff */
[----:B------:R-:W-:Y:S01]  /*15690*/  WARPGROUP.ARRIVE ;  /* 0x00000000000079c5 */ /* 0x000fe20000000000 */
[----:B------:R-:W-:Y:S01]  /*156a0*/  UMOV UR5, 0x40000040 ;  /* 0x4000004000057882 */ /* 0x000fe20000000000 */
[----:B------:R-:W-:Y:S01]  /*156b0*/  SHF.R.U32.HI R3, RZ, 0x4, R3 ;  /* 0x00000004ff037819 */ /* 0x000fe20000011603 */
[----:B------:R-:W-:Y:S01]  /*156c0*/  IMAD.MOV.U32 R7, RZ, RZ, 0x40000040 ;  /* 0x40000040ff077424 */ /* 0x000fe200078e00ff */
[----:B------:R-:W-:Y:S01]  /*156d0*/  R2UR UR7, R5 ;  /* 0x00000000050772ca */ /* 0x000fe200000e0000 */
[----:B------:R-:W-:Y:S01]  /*156e0*/  UMOV UR17, UR5 ;  /* 0x0000000500117c82 */ /* 0x000fe20008000000 */
[----:B------:R-:W-:Y:S01]  /*156f0*/  LOP3.LUT R3, R3, 0x3fff, RZ, 0xc0, !PT ;  /* 0x00003fff03037812 */ /* 0x000fe200078ec0ff */
[----:B------:R-:W-:Y:S01]  /*15700*/  UMOV UR9, UR17 ;  /* 0x0000001100097c82 */ /* 0x000fe20008000000 */
[----:B------:R-:W-:Y:S01]  /*15710*/  MOV R13, UR5 ;  /* 0x00000005000d7c02 */ /* 0x000fe20008000f00 */
[----:B------:R-:W-:Y:S01]  /*15720*/  UMOV UR13, UR17 ;  /* 0x00000011000d7c82 */ /* 0x000fe20008000000 */
[----:B------:R-:W-:Y:S01]  /*15730*/  LOP3.LUT R20, R3, 0x10000, RZ, 0xfc, !PT ;  /* 0x0001000003147812 */ /* 0x000fe200078efcff */
[----:B------:R-:W-:Y:S01]  /*15740*/  ULOP3.LUT UR20, UR20, 0x10000, URZ, 0xfc, !UPT ;  /* 0x0001000014147892 */ /* 0x000fe2000f8efc3f */
[----:B---34-:R-:W-:Y:S01]  /*15750*/  MOV R9, 0x40000040 ;  /* 0x4000004000097802 */ /* 0x018fe20000000f00 */
[----:B------:R-:W-:Y:S01]  /*15760*/  UMOV UR25, 0x40000040 ;  /* 0x4000004000197882 */ /* 0x000fe20000000000 */
[----:B------:R-:W-:Y:S01]  /*15770*/  MOV R11, 0x40000040 ;  /* 0x40000040000b7802 */ /* 0x000fe20000000f00 */
[----:B------:R-:W-:Y:S01]  /*15780*/  IMAD R4, R216, 0xa00, R20 ;  /* 0x00000a00d8047824 */ /* 0x000fe200078e0214 */
[----:B------:R-:W-:Y:S01]  /*15790*/  R2UR UR11, R9 ;  /* 0x00000000090b72ca */ /* 0x000fe200000e0000 */
[----:B------:R-:W-:Y:S01]  /*157a0*/  IMAD.MOV.U32 R9, RZ, RZ, 0x40000040 ;  /* 0x40000040ff097424 */ /* 0x000fe200078e00ff */
[----:B------:R-:W-:Y:S01]  /*157b0*/  UMOV UR4, UR20 ;  /* 0x0000001400047c82 */ /* 0x000fe20008000000 */
[C---:B------:R-:W-:Y:S01]  /*157c0*/  VIADD R6, R4.reuse, 0x80 ;  /* 0x0000008004067836 */ /* 0x040fe20000000000 */
[C---:B------:R-:W-:Y:S01]  /*157d0*/  R2UR UR6, R4.reuse ;  /* 0x00000000040672ca */ /* 0x040fe200000e0000 */
[----:B------:R-:W-:Y:S01]  /*157e0*/  UMOV UR16, UR4 ;  /* 0x0000000400107c82 */ /* 0x000fe20008000000 */
[----:B------:R-:W-:Y:S01]  /*157f0*/  IMAD.U32 R12, RZ, RZ, UR4 ;  /* 0x00000004ff0c7e24 */ /* 0x000fe2000f8e00ff */
[----:B------:R-:W-:Y:S01]  /*15800*/  UMOV UR8, UR16 ;  /* 0x0000001000087c82 */ /* 0x000fe20008000000 */
[C---:B------:R-:W-:Y:S01]  /*15810*/  VIADD R8, R4.reuse, 0x100 ;  /* 0x0000010004087836 */ /* 0x040fe20000000000 */
[----:B------:R-:W-:Y:S01]  /*15820*/  UMOV UR12, UR16 ;  /* 0x00000010000c7c82 */ /* 0x000fe20008000000 */
[----:B------:R-:W-:Y:S01]  /*15830*/  R2UR UR19, R9 ;  /* 0x00000000091372ca */ /* 0x000fe200000e0000 */
[----:B------:R-:W-:Y:S01]  /*15840*/  VIADD R10, R4, 0x2 ;  /* 0x00000002040a7836 */ /* 0x000fe20000000000 */
[----:B------:R-:W-:Y:S01]  /*15850*/  R2UR UR27, R11 ;  /* 0x000000000b1b72ca */ /* 0x000fe200000e0000 */
[----:B------:R-:W-:Y:S01]  /*15860*/  IMAD.MOV.U32 R9, RZ, RZ, 0x40000040 ;  /* 0x40000040ff097424 */ /* 0x000fe200078e00ff */
[----:B------:R-:W-:Y:S01]  /*15870*/  R2UR UR10, R8 ;  /* 0x00000000080a72ca */ /* 0x000fe200000e0000 */
[----:B------:R-:W-:Y:S01]  /*15880*/  VIADD R8, R4, 0x200 ;  /* 0x0000020004087836 */ /* 0x000fe20000000000 */
[----:B------:R-:W-:Y:S01]  /*15890*/  R2UR UR26, R10 ;  /* 0x000000000a1a72ca */ /* 0x000fe200000e0000 */
        /* <DEDUP_REMOVED lines=8> */
[----:B------:R0:W-:Y:S01]  /*15920*/  STL.64 [R1+0x50], R12 ;  /* 0x0000500c01007387 */ /* 0x0001e20000100a00 */
[----:B------:R-:W-:Y:S01]  /*15930*/  VIADD R8, R4, 0x102 ;  /* 0x0000010204087836 */ /* 0x000fe20000000000 */
[----:B------:R-:W-:Y:S01]  /*15940*/  R2UR UR14, R6 ;  /* 0x00000000060e72ca */ /* 0x000fe200000e0000 */
[C---:B------:R-:W-:Y:S01]  /*15950*/  VIADD R6, R4.reuse, 0x82 ;  /* 0x0000008204067836 */ /* 0x040fe20000000000 */
[----:B------:R-:W-:Y:S01]  /*15960*/  R2UR UR15, R7 ;  /* 0x00000000070f72ca */ /* 0x000fe200000e0000 */
[----:B------:R-:W-:Y:S01]  /*15970*/  VIADD R10, R4, 0x4 ;  /* 0x00000004040a7836 */ /* 0x000fe20000000000 */
[----:B------:R-:W-:Y:S01]  /*15980*/  MOV R7, 0x40000040 ;  /* 0x4000004000077802 */ /* 0x000fe20000000f00 */
[----:B------:R-:W-:Y:S01]  /*15990*/  IMAD.MOV.U32 R11, RZ, RZ, 0x40000040 ;  /* 0x40000040ff0b7424 */ /* 0x000fe200078e00ff */
[----:B------:R-:W-:Y:S01]  /*159a0*/  UIADD3 UR56, UR20, 0x804, URZ ;  /* 0x0000080414387890 */ /* 0x000fe2000fffe03f */
[----:B------:R-:W1:Y:S01]  /*159b0*/  LDC R3, c[0x0][0x448] ;  /* 0x00011200ff037b82 */ /* 0x000e620000000800 */
[----:B------:R-:W-:Y:S01]  /*159c0*/  UMOV UR57, 0x40000040 ;  /* 0x4000004000397882 */ /* 0x000fe20000000000 */
[----:B------:R-:W-:Y:S01]  /*159d0*/  UIADD3 UR52, UR20, 0x806, URZ ;  /* 0x0000080614347890 */ /* 0x000fe2000fffe03f */
[----:B0-----:R-:W-:Y:S01]  /*159e0*/  IMAD.U32 R13, RZ, RZ, UR25 ;  /* 0x00000019ff0d7e24 */ /* 0x001fe2000f8e00ff */
[----:B------:R-:W-:Y:S01]  /*159f0*/  UMOV UR53, 0x40000040 ;  /* 0x4000004000357882 */ /* 0x000fe20000000000 */
[----:B------:R-:W-:Y:S01]  /*15a00*/  UIADD3 UR48, UR20, 0xc00, URZ ;  /* 0x00000c0014307890 */ /* 0x000fe2000fffe03f */
[----:B------:R-:W-:Y:S01]  /*15a10*/  IMAD.MOV.U32 R5, RZ, RZ, 0x40000040 ;  /* 0x40000040ff057424 */ /* 0x000fe200078e00ff */
[----:B------:R-:W-:Y:S01]  /*15a20*/  UMOV UR49, 0x40000040 ;  /* 0x4000004000317882 */ /* 0x000fe20000000000 */
[----:B------:R-:W-:Y:S01]  /*15a30*/  UIADD3 UR44, UR20, 0xc02, URZ ;  /* 0x00000c02142c7890 */ /* 0x000fe2000fffe03f */
[----:B------:R-:W-:Y:S01]  /*15a40*/  @!P1 IADD3 R0, R0, 0x38840, RZ ;  /* 0x0003884000009810 */ /* 0x000fe20007ffe0ff */
[----:B------:R-:W-:Y:S01]  /*15a50*/  UMOV UR45, 0x40000040 ;  /* 0x40000040002d7882 */ /* 0x000fe20000000000 */
[----:B------:R-:W-:Y:S01]  /*15a60*/  UIADD3 UR40, UR20, 0xc04, URZ ;  /* 0x00000c0414287890 */ /* 0x000fe2000fffe03f */
[----:B------:R-:W-:Y:S01]  /*15a70*/  BSSY B0, `(.L_x_2840) ;  /* 0x00009c5000007945 */ /* 0x000fe20003800000 */
[----:B------:R-:W-:Y:S01]  /*15a80*/  UMOV UR41, 0x40000040 ;  /* 0x4000004000297882 */ /* 0x000fe20000000000 */
[----:B------:R-:W-:Y:S01]  /*15a90*/  UIADD3 UR36, UR20, 0xc06, URZ ;  /* 0x00000c0614247890 */ /* 0x000fe2000fffe03f */
[----:B------:R-:W-:Y:S01]  /*15aa0*/  @!P1 PRMT R0, RZ, 0x654, R0 ;  /* 0x00000654ff009816 */ /* 0x000fe20000000000 */
        /* <DEDUP_REMOVED lines=8> */
[----:B-1----:R-:W-:Y:S02]  /*15b30*/  ISETP.NE.AND P2, PT, R3, 0x1, PT ;  /* 0x000000010300780c */ /* 0x002fe40003f45270 */
        /* <DEDUP_REMOVED lines=10> */
[----:B------:R-:W-:Y:S02]  /*15be0*/  WARPGROUP.DEPBAR.LE gsb0, 0x0 ;  /* 0x00008000000079c5 */ /* 0x000fe40000010000 */
[----:B------:R-:W-:Y:S01]  /*15bf0*/  WARPGROUP.ARRIVE ;  /* 0x00000000000079c5 */ /* 0x000fe20000000000 */
[----:B------:R-:W-:-:S02]  /*15c00*/  CS2R R116, SRZ ;  /* 0x0000000000747805 */ /* 0x000fc4000001ff00 */
[----:B------:R-:W-:Y:S02]  /*15c10*/  CS2R R114, SRZ ;  /* 0x0000000000727805 */ /* 0x000fe4000001ff00 */
[----:B------:R-:W-:Y:S02]  /*15c20*/  CS2R R112, SRZ ;  /* 0x0000000000707805 */ /* 0x000fe4000001ff00 */
[----:B------:R-:W-:Y:S02]  /*15c30*/  CS2R R110, SRZ ;  /* 0x00000000006e7805 */ /* 0x000fe4000001ff00 */
[----:B------:R-:W-:Y:S01]  /*15c40*/  CS2R R108, SRZ ;  /* 0x00000000006c7805 */ /* 0x000fe2000001ff00 */
[----:B------:R-:W-:Y:S01]  /*15c50*/  HGMMA.64x16x16.F32 R48, gdesc[UR4], RZ, !UPT, gsb0 ;  /* 0x00200000043079f0 */ /* 0x000fe2000c0008ff */
[----:B------:R-:W-:Y:S01]  /*15c60*/  UIADD3 UR4, UR20, 0x2, URZ ;  /* 0x0000000214047890 */ /* 0x000fe2000fffe03f */
[----:B------:R-:W-:Y:S02]  /*15c70*/  CS2R R106, SRZ ;  /* 0x00000000006a7805 */ /* 0x000fe4000001ff00 */
[----:B------:R-:W-:-:S02]  /*15c80*/  CS2R R104, SRZ ;  /* 0x0000000000687805 */ /* 0x000fc4000001ff00 */
[----:B------:R-:W-:Y:S02]  /*15c90*/  CS2R R102, SRZ ;  /* 0x0000000000667805 */ /* 0x000fe4000001ff00 */
[----:B------:R-:W-:Y:S02]  /*15ca0*/  CS2R R100, SRZ ;  /* 0x0000000000647805 */ /* 0x000fe4000001ff00 */
[----:B------:R-:W-:Y:S02]  /*15cb0*/  CS2R R98, SRZ ;  /* 0x0000000000627805 */ /* 0x000fe4000001ff00 */
[----:B------:R-:W-:Y:S01]  /*15cc0*/  CS2R R96, SRZ ;  /* 0x0000000000607805 */ /* 0x000fe2000001ff00 */
[----:B------:R-:W-:Y:S01]  /*15cd0*/  UMOV UR24, UR4 ;  /* 0x0000000400187c82 */ /* 0x000fe20008000000 */
[----:B------:R-:W-:Y:S01]  /*15ce0*/  CS2R R94, SRZ ;  /* 0x00000000005e7805 */ /* 0x000fe2000001ff00 */
[----:B------:R-:W-:Y:S01]  /*15cf0*/  IMAD.U32 R12, RZ, RZ, UR24 ;  /* 0x00000018ff0c7e24 */ /* 0x000fe2000f8e00ff */
[----:B------:R-:W-:-:S02]  /*15d00*/  CS2R R92, SRZ ;  /* 0x00000000005c7805 */ /* 0x000fc4000001ff00 */
[----:B------:R-:W-:Y:S02]  /*15d10*/  CS2R R90, SRZ ;  /* 0x00000000005a7805 */ /* 0x000fe4000001ff00 */
[----:B------:R-:W-:Y:S02]  /*15d20*/  CS2R R88, SRZ ;  /* 0x0000000000587805 */ /* 0x000fe4000001ff00 */
[----:B------:R-:W-:Y:S01]  /*15d30*/  CS2R R86, SRZ ;  /* 0x0000000000567805 */ /* 0x000fe2000001ff00 */
        /* <DEDUP_REMOVED lines=15> */
[----:B------:R-:W-:Y:S01]  /*15e30*/  VIADD R6, R4, 0x182 ;  /* 0x0000018204067836 */ /* 0x000fe20000000000 */
[----:B------:R-:W-:-:S04]  /*15e40*/  MOV R7, 0x40000040 ;  /* 0x4000004000077802 */ /* 0x000fc80000000f00 */
[----:B------:R-:W-:Y:S02]  /*15e50*/  R2UR UR6, R6 ;  /* 0x00000000060672ca */ /* 0x000fe400000e0000 */
[----:B------:R-:W-:Y:S01]  /*15e60*/  R2UR UR7, R7 ;  /* 0x00000000070772ca */ /* 0x000fe200000e0000 */
[----:B------:R-:W-:Y:S01]  /*15e70*/  IMAD.MOV.U32 R7, RZ, RZ, 0x40000040 ;  /* 0x40000040ff077424 */ /* 0x000fe200078e00ff */
[----:B------:R-:W-:Y:S01]  /*15e80*/  IADD3 R6, R4, 0x84, RZ ;  /* 0x0000008404067810 */ /* 0x000fe20007ffe0ff */
        /* <DEDUP_REMOVED lines=19> */
[----:B------:R-:W-:Y:S02]  /*15fc0*/  VIADD R10, R4, 0x6 ;  /* 0x00000006040a7836 */ /* 0x000fe40000000000 */
[----:B------:R-:W-:Y:S02]  /*15fd0*/  IMAD.MOV.U32 R11, RZ, RZ, 0x40000040 ;  /* 0x40000040ff0b7424 */ /* 0x000fe400078e00ff */
[----:B0-----:R-:W-:Y:S01]  /*15fe0*/  IMAD.U32 R13, RZ, RZ, UR25 ;  /* 0x00000019ff0d7e24 */ /* 0x001fe2000f8e00ff */
[----:B------:R-:W-:Y:S02]  /*15ff0*/  WARPGROUP.DEPBAR.LE gsb0, 0x0 ;  /* 0x00008000000079c5 */ /* 0x000fe40000010000 */
[----:B------:R-:W-:-:S06]  /*16000*/  WARPGROUP.ARRIVE ;  /* 0x00000000000079c5 */ /* 0x000fcc0000000000 */
[----:B------:R-:W-:Y:S01]  /*16010*/  HGMMA.64x16x16.F32 R48, gdesc[UR12], R48, gsb0 ;  /* 0x002000000c3079f0 */ /* 0x000fe20008000830 */
[----:B------:R-:W-:-:S07]  /*16020*/  UIADD3 UR12, UR20, 0x4, URZ ;  /* 0x00000004140c7890 */ /* 0x000fce000fffe03f */
[----:B------:R-:W-:Y:S02]  /*16030*/  UMOV UR24, UR12 ;  /* 0x0000000c00187c82 */ /* 0x000fe40008000000 */
[----:B------:R-:W-:-:S05]  /*16040*/  IMAD.U32 R12, RZ, RZ, UR24 ;  /* 0x00000018ff0c7e24 */ /* 0x000fca000f8e00ff */
        /* <DEDUP_REMOVED lines=25> */
[----:B------:R-:W-:Y:S01]  /*161e0*/  UMOV UR8, UR16 ;  /* 0x0000001000087c82 */ /* 0x000fe20008000000 */
[----:B------:R-:W-:Y:S01]  /*161f0*/  R2UR UR11, R9 ;  /* 0x00000000090b72ca */ /* 0x000fe200000e0000 */
[----:B------:R-:W-:Y:S01]  /*16200*/  UMOV UR9, UR17 ;  /* 0x0000001100097c82 */ /* 0x000fe20008000000 */
[----:B------:R-:W-:Y:S01]  /*16210*/  IMAD.MOV.U32 R9, RZ, RZ, 0x40000040 ;  /* 0x40000040ff097424 */ /* 0x000fe200078e00ff */
[----:B------:R-:W-:-:S04]  /*16220*/  IADD3 R8, R4, 0x204, RZ ;  /* 0x0000020404087810 */ /* 0x000fc80007ffe0ff */
        /* <DEDUP_REMOVED lines=16> */
[----:B------:R-:W-:Y:S01]  /*16330*/  UIADD3 UR4, UR20, 0x6, URZ ;  /* 0x0000000614047890 */ /* 0x000fe2000fffe03f */
[----:B------:R-:W-:Y:S02]  /*16340*/  R2UR UR6, R6 ;  /* 0x00000000060672ca */ /* 0x000fe400000e0000 */
[----:B------:R-:W-:Y:S01]  /*16350*/  R2UR UR7, R7 ;  /* 0x00000000070772ca */ /* 0x000fe200000e0000 */
[----:B------:R-:W-:Y:S01]  /*16360*/  IMAD.MOV.U32 R7, RZ, RZ, 0x40000040 ;  /* 0x40000040ff077424 */ /* 0x000fe200078e00ff */
[----:B------:R-:W-:Y:S02]  /*16370*/  IADD3 R6, R4, 0x186, RZ ;  /* 0x0000018604067810 */ /* 0x000fe40007ffe0ff */
        /* <DEDUP_REMOVED lines=28> */
[----:B------:R-:W-:Y:S02]  /*16540*/  R2UR UR18, R8 ;  /* 0x00000000081272ca */ /* 0x000fe400000e0000 */
[----:B------:R-:W-:Y:S01]  /*16550*/  R2UR UR19, R9 ;  /* 0x00000000091372ca */ /* 0x000fe200000e0000 */
[----:B------:R-:W-:Y:S01]  /*16560*/  IMAD.MOV.U32 R9, RZ, RZ, 0x40000040 ;  /* 0x40000040ff097424 */ /* 0x000fe200078e00ff */
[----:B------:R-:W-:Y:S01]  /*16570*/  IADD3 R8, R4, 0x380, RZ ;  /* 0x0000038004087810 */ /* 0x000fe20007ffe0ff */
        /* <DEDUP_REMOVED lines=18> */
[----:B------:R-:W-:-:S05]  /*166a0*/  IMAD.U32 R12, RZ, RZ, UR24 ;  /* 0x00000018ff0c7e24 */ /* 0x000fca000f8e00ff */
        /* <DEDUP_REMOVED lines=28> */
[----:B------:R-:W-:-:S02]  /*16870*/  R2UR UR19, R9 ;  /* 0x00000000091372ca */ /* 0x000fc400000e0000 */
[----:B------:R-:W-:Y:S01]  /*16880*/  MOV R9, 0x40000040 ;  /* 0x4000004000097802 */ /* 0x000fe20000000f00 */
[----:B------:R-:W-:Y:S02]  /*16890*/  WARPGROUP.DEPBAR.LE gsb0, 0x0 ;  /* 0x00008000000079c5 */ /* 0x000fe40000010000 */
[----:B------:R-:W-:-:S06]  /*168a0*/  WARPGROUP.ARRIVE ;  /* 0x00000000000079c5 */ /* 0x000fcc0000000000 */
[----:B------:R-:W-:Y:S01]  /*168b0*/  HGMMA.64x16x16.F32 R56, gdesc[UR24], R56, gsb0 ;  /* 0x00200000183879f0 */ /* 0x000fe20008000838 */
[----:B------:R-:W-:Y:S01]  /*168c0*/  R2UR UR26, R10 ;  /* 0x000000000a1a72ca */ /* 0x000fe200000e0000 */
[----:B------:R-:W-:Y:S01]  /*168d0*/  UMOV UR25, 0x40000040 ;  /* 0x4000004000197882 */ /* 0x000fe20000000000 */
[----:B------:R-:W-:Y:S01]  /*168e0*/  R2UR UR27, R11 ;  /* 0x000000000b1b72ca */ /* 0x000fe200000e0000 */
[----:B------:R-:W-:Y:S01]  /*168f0*/  VIADD R10, R4, 0x284 ;  /* 0x00000284040a7836 */ /* 0x000fe20000000000 */
[----:B------:R-:W-:Y:S02]  /*16900*/  MOV R11, 0x40000040 ;  /* 0x40000040000b7802 */ /* 0x000fe40000000f00 */
[----:B0-----:R-:W-:Y:S01]  /*16910*/  MOV R13, UR25 ;  /* 0x00000019000d7c02 */ /* 0x001fe20008000f00 */
        /* <DEDUP_REMOVED lines=53> */
[----:B------:R-:W-:Y:S01]  /*16c70*/  R2UR UR6, R6 ;  /* 0x00000000060672ca */ /* 0x000fe200000e0000 */
[----:B------:R-:W-:Y:S01]  /*16c80*/  VIADD R6, R4, 0x404 ;  /* 0x0000040404067836 */ /* 0x000fe20000000000 */
[----:B------:R-:W-:Y:S02]  /*16c90*/  R2UR UR7, R7 ;  /* 0x00000000070772ca */ /* 0x000fe400000e0000 */
[----:B------:R-:W-:Y:S02]  /*16ca0*/  MOV R7, 0x40000040 ;  /* 0x4000004000077802 */ /* 0x000fe40000000f00 */
        /* <DEDUP_REMOVED lines=13> */
[----:B------:R-:W-:Y:S02]  /*16d80*/  R2UR UR14, R6 ;  /* 0x00000000060e72ca */ /* 0x000fe400000e0000 */
[----:B------:R-:W-:Y:S01]  /*16d90*/  R2UR UR15, R7 ;  /* 0x00000000070f72ca */ /* 0x000fe200000e0000 */
[----:B------:R-:W-:Y:S01]  /*16da0*/  IMAD.MOV.U32 R7, RZ, RZ, 0x40000040 ;  /* 0x40000040ff077424 */ /* 0x000fe200078e00ff */
[----:B------:R-:W-:Y:S01]  /*16db0*/  IADD3 R6, R4, 0x306, RZ ;  /* 0x0000030604067810 */ /* 0x000fe20007ffe0ff */
        /* <DEDUP_REMOVED lines=33> */
[----:B------:R-:W-:-:S05]  /*16fd0*/  IMAD.U32 R12, RZ, RZ, UR24 ;  /* 0x00000018ff0c7e24 */ /* 0x000fca000f8e00ff */
        /* <DEDUP_REMOVED lines=87> */
[----:B0-----:R-:W-:-:S03]  /*17550*/  IMAD.U32 R13, RZ, RZ, UR25 ;  /* 0x00000019ff0d7e24 */ /* 0x001fc6000f8e00ff */
[----:B------:R-:W-:Y:S02]  /*17560*/  R2UR UR58, R10 ;  /* 0x000000000a3a72ca */ /* 0x000fe400000e0000 */
[----:B------:R-:W-:Y:S01]  /*17570*/  R2UR UR59, R11 ;  /* 0x000000000b3b72ca */ /* 0x000fe200000e0000 */
[----:B------:R-:W-:Y:S01]  /*17580*/  IMAD.MOV.U32 R11, RZ, RZ, 0x40000040 ;  /* 0x40000040ff0b7424 */ /* 0x000fe200078e00ff */
[----:B------:R-:W-:-:S04]  /*17590*/  IADD3 R10, R4, 0x506, RZ ;  /* 0x00000506040a7810 */ /* 0x000fc80007ffe0ff */
        /* <DEDUP_REMOVED lines=18> */
[----:B------:R-:W-:Y:S02]  /*176c0*/  WARPGROUP.DEPBAR.LE gsb0, 0x0 ;  /* 0x00008000000079c5 */ /* 0x000fe40000010000 */
[----:B------:R-:W-:Y:S01]  /*176d0*/  WARPGROUP.ARRIVE ;  /* 0x00000000000079c5 */ /* 0x000fe20000000000 */
[----:B------:R-:W0:Y:S05]  /*176e0*/  @P2 LDC R10, c[0x0][0x450] ;  /* 0x00011400ff0a2b82 */ /* 0x000e2a0000000800 */
[----:B------:R-:W-:Y:S01]  /*176f0*/  HGMMA.64x16x16.F32 R48, gdesc[UR16], R48, gsb0 ;  /* 0x00200000103079f0 */ /* 0x000fe20008000830 */
[----:B------:R-:W-:Y:S01]  /*17700*/  R2UR UR18, R6 ;  /* 0x00000000061272ca */ /* 0x000fe200000e0000 */
[----:B------:R-:W-:Y:S01]  /*17710*/  VIADD R6, R4, 0x682 ;  /* 0x0000068204067836 */ /* 0x000fe20000000000 */
[----:B------:R-:W-:Y:S01]  /*17720*/  R2UR UR19, R7 ;  /* 0x00000000071372ca */ /* 0x000fe200000e0000 */
[----:B------:R-:W-:Y:S01]  /*17730*/  IMAD.MOV.U32 R7, RZ, RZ, 0x40000040 ;  /* 0x40000040ff077424 */ /* 0x000fe200078e00ff */
[----:B------:R-:W-:-:S02]  /*17740*/  WARPGROUP.DEPBAR.LE gsb0, 0x0 ;  /* 0x00008000000079c5 */ /* 0x000fc40000010000 */
        /* <DEDUP_REMOVED lines=9> */
[----:B------:R1:W-:Y:S01]  /*177e0*/  STL.64 [R1], R12 ;  /* 0x0000000c01007387 */ /* 0x0003e20000100a00 */
        /* <DEDUP_REMOVED lines=21> */
[----:B------:R-:W-:Y:S01]  /*17940*/  IMAD.MOV.U32 R7, RZ, RZ, 0x40000040 ;  /* 0x40000040ff077424 */ /* 0x000fe200078e00ff */
[----:B------:R-:W-:Y:S02]  /*17950*/  WARPGROUP.DEPBAR.LE gsb0, 0x0 ;  /* 0x00008000000079c5 */ /* 0x000fe40000010000 */
[----:B------:R-:W-:-:S06]  /*17960*/  WARPGROUP.ARRIVE ;  /* 0x00000000000079c5 */ /* 0x000fcc0000000000 */
[----:B------:R-:W-:Y:S03]  /*17970*/  HGMMA.64x16x16.F32 R56, gdesc[UR24], R56, gsb0 ;  /* 0x00200000183879f0 */ /* 0x000fe60008000838 */
        /* <DEDUP_REMOVED lines=35> */
[----:B------:R-:W-:Y:S01]  /*17bb0*/  IADD3 R8, R4, 0x606, RZ ;  /* 0x0000060604087810 */ /* 0x000fe20007ffe0ff */
        /* <DEDUP_REMOVED lines=154> */
[----:B------:R-:W-:Y:S02]  /*18560*/  WARPGROUP.DEPBAR.LE gsb0, 0x0 ;  /* 0x00008000000079c5 */ /* 0x000fe40000010000 */
[----:B------:R-:W-:-:S06]  /*18570*/  WARPGROUP.ARRIVE ;  /* 0x00000000000079c5 */ /* 0x000fcc0000000000 */
[----:B------:R-:W-:Y:S01]  /*18580*/  HGMMA.64x16x16.F32 R56, gdesc[UR40], R56, gsb0 ;  /* 0x00200000283879f0 */ /* 0x000fe20008000838 */
[----:B------:R-:W-:Y:S01]  /*18590*/  ULDC UR42, c[0x0][0x988] ;  /* 0x00026200002a7ab9 */ /* 0x000fe20000000800 */
[----:B------:R-:W-:Y:S01]  /*185a0*/  ULDC UR43, c[0x0][0x988] ;  /* 0x00026200002b7ab9 */ /* 0x000fe20000000800 */
[----:B------:R-:W-:Y:S02]  /*185b0*/  WARPGROUP.DEPBAR.LE gsb0, 0x0 ;  /* 0x00008000000079c5 */ /* 0x000fe40000010000 */
[----:B------:R-:W-:-:S06]  /*185c0*/  WARPGROUP.ARRIVE ;  /* 0x00000000000079c5 */ /* 0x000fcc0000000000 */
[----:B------:R-:W-:Y:S03]  /*185d0*/  HGMMA.64x16x16.F32 R48, gdesc[UR16], R48, gsb0 ;  /* 0x00200000103079f0 */ /* 0x000fe60008000830 */
[----:B------:R-:W-:Y:S02]  /*185e0*/  WARPGROUP.DEPBAR.LE gsb0, 0x0 ;  /* 0x00008000000079c5 */ /* 0x000fe40000010000 */
[----:B------:R-:W-:-:S06]  /*185f0*/  WARPGROUP.ARRIVE ;  /* 0x00000000000079c5 */ /* 0x000fcc0000000000 */
[----:B------:R-:W-:Y:S03]  /*18600*/  HGMMA.64x16x16.F32 R40, gdesc[UR12], R40, gsb0 ;  /* 0x002000000c2879f0 */ /* 0x000fe60008000828 */
[----:B------:R-:W-:Y:S02]  /*18610*/  WARPGROUP.DEPBAR.LE gsb0, 0x0 ;  /* 0x00008000000079c5 */ /* 0x000fe40000010000 */
[----:B------:R-:W-:-:S06]  /*18620*/  WARPGROUP.ARRIVE ;  /* 0x00000000000079c5 */ /* 0x000fcc0000000000 */
[----:B------:R-:W-:Y:S01]  /*18630*/  HGMMA.64x16x16.F32 R32, gdesc[UR8], R32, gsb0 ;  /* 0x00200000082079f0 */ /* 0x000fe20008000820 */
[----:B------:R-:W-:Y:S02]  /*18640*/  ULDC UR8, c[0x0][0x9d8] ;  /* 0x0002760000087ab9 */ /* 0x000fe40000000800 */
        /* <DEDUP_REMOVED lines=12> */
[----:B------:R-:W-:Y:S01]  /*18710*/  ULDC UR38, c[0x0][0x9d8] ;  /* 0x0002760000267ab9 */ /* 0x000fe20000000800 */
        /* <DEDUP_REMOVED lines=9> */
[----:B------:R-:W-:Y:S01]  /*187b0*/  R2UR UR6, R6 ;  /* 0x00000000060672ca */ /* 0x000fe200000e0000 */
[----:B------:R-:W-:Y:S01]  /*187c0*/  UMOV UR4, UR36 ;  /* 0x0000002400047c82 */ /* 0x000fe20008000000 */
[----:B------:R-:W-:Y:S01]  /*187d0*/  R2UR UR7, R7 ;  /* 0x00000000070772ca */ /* 0x000fe200000e0000 */
[----:B------:R-:W-:Y:S01]  /*187e0*/  UMOV UR5, UR37 ;  /* 0x0000002500057c82 */ /* 0x000fe20008000000 */
[----:B------:R-:W-:Y:S01]  /*187f0*/  VIADD R6, R4, 0x906 ;  /* 0x0000090604067836 */ /* 0x000fe20000000000 */
[----:B------:R-:W2:Y:S01]  /*18800*/  MUFU.TANH R8, R8 ;  /* 0x0000000800087308 */ /* 0x000ea20000002400 */
[----:B------:R-:W-:-:S02]  /*18810*/  IMAD.MOV.U32 R7, RZ, RZ, 0x40000040 ;  /* 0x40000040ff077424 */ /* 0x000fc400078e00ff */
[----:B------:R-:W-:Y:S01]  /*18820*/  FMUL.FTZ R9, R56, UR8 ;  /* 0x0000000838097c20 */ /* 0x000fe20008410000 */
[----:B------:R-:W-:Y:S02]  /*18830*/  VIADD R4, R4, 0x986 ;  /* 0x0000098604047836 */ /* 0x000fe40000000000 */
[----:B------:R-:W-:Y:S01]  /*18840*/  FMUL.FTZ R11, R57, UR8 ;  /* 0x00000008390b7c20 */ /* 0x000fe20008410000 */
[----:B-1----:R-:W-:Y:S01]  /*18850*/  FMUL.FTZ R13, R61, UR8 ;  /* 0x000000083d0d7c20 */ /* 0x002fe20008410000 */
[----:B------:R-:W1:Y:S08]  /*18860*/  MUFU.TANH R66, R66 ;  /* 0x0000004200427308 */ /* 0x000e700000002400 */
[----:B------:R-:W3:Y:S08]  /*18870*/  MUFU.TANH R62, R62 ;  /* 0x0000003e003e7308 */ /* 0x000ef00000002400 */
[----:B------:R-:W4:Y:S08]  /*18880*/  MUFU.TANH R63, R63 ;  /* 0x0000003f003f7308 */ /* 0x000f300000002400 */
        /* <DEDUP_REMOVED lines=10> */
[----:B------:R-:W-:Y:S01]  /*18930*/  R2UR UR6, R6 ;  /* 0x00000000060672ca */ /* 0x000fe200000e0000 */
[----:B------:R-:W-:Y:S01]  /*18940*/  UMOV UR4, UR36 ;  /* 0x0000002400047c82 */ /* 0x000fe20008000000 */
[----:B------:R-:W-:Y:S01]  /*18950*/  R2UR UR7, R7 ;  /* 0x00000000070772ca */ /* 0x000fe200000e0000 */
[----:B------:R-:W-:Y:S01]  /*18960*/  UMOV UR5, UR37 ;  /* 0x0000002500057c82 */ /* 0x000fe20008000000 */
[----:B------:R-:W0:Y:S01]  /*18970*/  @P2 LDC R6, c[0x0][0x44c] ;  /* 0x00011300ff062b82 */ /* 0x000e220000000800 */
[----:B------:R-:W-:Y:S01]  /*18980*/  IADD3 R7, R234, R230, RZ ;  /* 0x000000e6ea077210 */ /* 0x000fe20007ffe0ff */
[----:B------:R-:W4:Y:S08]  /*18990*/  MUFU.TANH R50, R50 ;  /* 0x0000003200327308 */ /* 0x000f300000002400 */
[----:B------:R-:W4:Y:S08]  /*189a0*/  MUFU.TANH R51, R51 ;  /* 0x0000003300337308 */ /* 0x000f300000002400 */
[----:B------:R-:W4:Y:S01]  /*189b0*/  MUFU.TANH R54, R54 ;  /* 0x0000003600367308 */ /* 0x000f220000002400 */
[----:B0-----:R-:W-:-:S07]  /*189c0*/  @P2 IMAD.HI.U32 R3, R7, R6, RZ ;  /* 0x0000000607032227 */ /* 0x001fce00078e00ff */
[----:B------:R-:W0:Y:S01]  /*189d0*/  MUFU.TANH R55, R55 ;  /* 0x0000003700377308 */ /* 0x000e220000002400 */
[----:B------:R-:W-:Y:S01]  /*189e0*/  IMAD R6, R2, -0x50, R232 ;  /* 0xffffffb002067824 */ /* 0x000fe200078e02e8 */
[----:B------:R-:W-:-:S04]  /*189f0*/  @P2 SHF.R.U32.HI R7, RZ, R10, R3 ;  /* 0x0000000aff072219 */ /* 0x000fc80000011603 */
[----:B------:R-:W-:Y:S01]  /*18a00*/  IADD3 R3, -R233, 0x50, R6 ;  /* 0x00000050e9037810 */ /* 0x000fe20007ffe106 */
[----:B------:R-:W2:Y:S01]  /*18a10*/  SHFL.IDX PT, R10, R7, 0x1, 0x1c1f ;  /* 0x003c1f00070a7f89 */ /* 0x000ea200000e0000 */
[----:B------:R-:W-:Y:S01]  /*18a20*/  MUFU.TANH R13, R13 ;  /* 0x0000000d000d7308 */ /* 0x000fe20000002400 */
        /* <DEDUP_REMOVED lines=9> */
[----:B------:R-:W-:Y:S01]  /*18ac0*/  IMAD R4, R2, -0x50, RZ ;  /* 0xffffffb002047824 */ /* 0x000fe200078e02ff */
[----:B------:R-:W-:Y:S01]  /*18ad0*/  R2UR UR7, R5 ;  /* 0x00000000050772ca */ /* 0x000fe200000e0000 */
[----:B------:R-:W-:Y:S01]  /*18ae0*/  UMOV UR4, UR36 ;  /* 0x0000002400047c82 */ /* 0x000fe20008000000 */
[----:B------:R-:W-:Y:S01]  /*18af0*/  UMOV UR5, UR37 ;  /* 0x0000002500057c82 */ /* 0x000fe20008000000 */
[----:B------:R-:W0:Y:S01]  /*18b00*/  MUFU.TANH R42, R42 ;  /* 0x0000002a002a7308 */ /* 0x000e220000002400 */
[----:B------:R-:W-:Y:S01]  /*18b10*/  IADD3 R5, -R233, 0x51, R4 ;  /* 0x00000051e9057810 */ /* 0x000fe20007ffe104 */
[----:B------:R-:W-:Y:S01]  /*18b20*/  FMUL.FTZ R70, R41, UR8 ;  /* 0x0000000829467c20 */ /* 0x000fe20008410000 */
[----:B------:R-:W-:-:S02]  /*18b30*/  FMUL.FTZ R72, R44, UR8 ;  /* 0x000000082c487c20 */ /* 0x000fc40008410000 */
[----:B------:R-:W-:-:S03]  /*18b40*/  IADD3 R4, -R228, R5, R232 ;  /* 0x00000005e4047210 */ /* 0x000fc60007ffe1e8 */
[----:B------:R-:W0:Y:S01]  /*18b50*/  MUFU.TANH R43, R43 ;  /* 0x0000002b002b7308 */ /* 0x000e220000002400 */
[----:B--2---:R-:W-:-:S04]  /*18b60*/  VIADDMNMX R6, R10, R4, R3, PT ;  /* 0x000000040a067246 */ /* 0x004fc80003800103 */
[C---:B------:R-:W-:Y:S02]  /*18b70*/  ISETP.GT.AND P3, PT, R6.reuse, RZ, PT ;  /* 0x000000ff0600720c */ /* 0x040fe40003f64270 */
[C---:B------:R-:W-:Y:S01]  /*18b80*/  ISETP.GT.AND P4, PT, R6.reuse, 0x1, PT ;  /* 0x000000010600780c */ /* 0x040fe20003f84270 */
[----:B------:R-:W2:Y:S01]  /*18b90*/  MUFU.TANH R46, R46 ;  /* 0x0000002e002e7308 */ /* 0x000ea20000002400 */
[----:B------:R-:W-:Y:S02]  /*18ba0*/  ISETP.GT.AND P5, PT, R6, 0x8, PT ;  /* 0x000000080600780c */ /* 0x000fe40003fa4270 */
[----:B------:R-:W-:Y:S02]  /*18bb0*/  FSEL R5, R8, -INF , P3 ;  /* 0xff80000008057808 */ /* 0x000fe40001800000 */
[----:B-1----:R-:W-:Y:S02]  /*18bc0*/  FSEL R66, R66, -INF , P4 ;  /* 0xff80000042427808 */ /* 0x002fe40002000000 */
[----:B------:R-:W-:Y:S01]  /*18bd0*/  ISETP.GT.AND P3, PT, R6, 0x9, PT ;  /* 0x000000090600780c */ /* 0x000fe20003f64270 */
[----:B------:R-:W1:Y:S01]  /*18be0*/  MUFU.TANH R47, R47 ;  /* 0x0000002f002f7308 */ /* 0x000e620000002400 */
[----:B---3--:R-:W-:-:S02]  /*18bf0*/  FSEL R64, R62, -INF , P5 ;  /* 0xff8000003e407808 */ /* 0x008fc40002800000 */
[----:B------:R-:W-:Y:S02]  /*18c00*/  FMNMX.FTZ R21, R5, R66, !PT ;  /* 0x0000004205157209 */ /* 0x000fe40007810000 */
[----:B------:R-:W-:Y:S02]  /*18c10*/  ISETP.GT.AND P4, PT, R6, 0x10, PT ;  /* 0x000000100600780c */ /* 0x000fe40003f84270 */
[----:B----4-:R-:W-:Y:S01]  /*18c20*/  FSEL R62, R63, -INF , P3 ;  /* 0xff8000003f3e7808 */ /* 0x010fe20001800000 */
[----:B------:R-:W-:Y:S01]  /*18c30*/  MUFU.TANH R68, R68 ;  /* 0x0000004400447308 */ /* 0x000fe20000002400 */
[----:B------:R-:W-:Y:S02]  /*18c40*/  FMNMX.FTZ R21, R64, R21, !PT ;  /* 0x0000001540157209 */ /* 0x000fe40007810000 */
[----:B------:R-:W-:Y:S02]  /*18c50*/  ISETP.GT.AND P3, PT, R6, 0x11, PT ;  /* 0x000000110600780c */ /* 0x000fe40003f64270 */
[----:B------:R-:W-:-:S02]  /*18c60*/  FSEL R60, R50, -INF , P4 ;  /* 0xff800000323c7808 */ /* 0x000fc40002000000 */
[----:B------:R-:W-:Y:S01]  /*18c70*/  FMNMX.FTZ R21, R62, R21, !PT ;  /* 0x000000153e157209 */ /* 0x000fe20007810000 */
[----:B------:R-:W-:Y:S01]  /*18c80*/  MUFU.TANH R70, R70 ;  /* 0x0000004600467308 */ /* 0x000fe20000002400 */
[----:B------:R-:W-:Y:S02]  /*18c90*/  ISETP.GT.AND P4, PT, R6, 0x18, PT ;  /* 0x000000180600780c */ /* 0x000fe40003f84270 */
[----:B------:R-:W-:Y:S02]  /*18ca0*/  FSEL R58, R51, -INF , P3 ;  /* 0xff800000333a7808 */ /* 0x000fe40001800000 */
[----:B------:R-:W-:Y:S01]  /*18cb0*/  FMNMX.FTZ R21, R60, R21, !PT ;  /* 0x000000153c157209 */ /* 0x000fe20007810000 */
[----:B------:R-:W-:Y:S02]  /*18cc0*/  WARPGROUP.DEPBAR.LE gsb0, 0x0 ;  /* 0x00008000000079c5 */ /* 0x000fe40000010000 */
[----:B------:R-:W-:Y:S01]  /*18cd0*/  WARPGROUP.ARRIVE ;  /* 0x00000000000079c5 */ /* 0x000fe20000000000 */
[----:B------:R-:W-:Y:S01]  /*18ce0*/  ISETP.GT.AND P3, PT, R6, 0x19, PT ;  /* 0x000000190600780c */ /* 0x000fe20003f64270 */
[----:B------:R-:W-:Y:S01]  /*18cf0*/  FMUL.FTZ R34, R34, UR8 ;  /* 0x0000000822227c20 */ /* 0x000fe20008410000 */
[----:B------:R-:W-:Y:S01]  /*18d00*/  FSEL R56, R54, -INF , P4 ;  /* 0xff80000036387808 */ /* 0x000fe20002000000 */
[----:B------:R-:W-:Y:S01]  /*18d10*/  FMUL.FTZ R35, R35, UR8 ;  /* 0x0000000823237c20 */ /* 0x000fe20008410000 */
[----:B------:R-:W-:Y:S01]  /*18d20*/  FMNMX.FTZ R21, R58, R21, !PT ;  /* 0x000000153a157209 */ /* 0x000fe20007810000 */
[----:B------:R-:W-:Y:S01]  /*18d30*/  HGMMA.64x16x16.F32 R24, gdesc[UR4], R24, gsb0 ;  /* 0x00200000041879f0 */ /* 0x000fe20008000818 */
[----:B------:R-:W-:Y:S01]  /*18d40*/  ISETP.GT.AND P4, PT, R6, 0x20, PT ;  /* 0x000000200600780c */ /* 0x000fe20003f84270 */
[----:B------:R-:W3:Y:S01]  /*18d50*/  MUFU.TANH R34, R34 ;  /* 0x0000002200227308 */ /* 0x000ee20000002400 */
[----:B0-----:R-:W-:Y:S01]  /*18d60*/  FSEL R54, R55, -INF , P3 ;  /* 0xff80000037367808 */ /* 0x001fe20001800000 */
[----:B------:R-:W-:Y:S01]  /*18d70*/  FMUL.FTZ R38, R38, UR8 ;  /* 0x0000000826267c20 */ /* 0x000fe20008410000 */
[----:B------:R-:W-:Y:S01]  /*18d80*/  FMNMX.FTZ R21, R56, R21, !PT ;  /* 0x0000001538157209 */ /* 0x000fe20007810000 */
[----:B------:R-:W-:Y:S01]  /*18d90*/  FMUL.FTZ R39, R39, UR8 ;  /* 0x0000000827277c20 */ /* 0x000fe20008410000 */
[----:B------:R-:W-:Y:S01]  /*18da0*/  ISETP.GT.AND P3, PT, R6, 0x21, PT ;  /* 0x000000210600780c */ /* 0x000fe20003f64270 */
[----:B------:R-:W-:Y:S01]  /*18db0*/  FMUL.FTZ R76, R36, UR8 ;  /* 0x00000008244c7c20 */ /* 0x000fe20008410000 */
[----:B------:R-:W-:Y:S01]  /*18dc0*/  FSEL R50, R42, -INF , P4 ;  /* 0xff8000002a327808 */ /* 0x000fe20002000000 */
[----:B------:R-:W-:Y:S01]  /*18dd0*/  MUFU.TANH R35, R35 ;  /* 0x0000002300237308 */ /* 0x000fe20000002400 */
[----:B------:R-:W-:Y:S01]  /*18de0*/  FMNMX.FTZ R21, R54, R21, !PT ;  /* 0x0000001536157209 */ /* 0x000fe20007810000 */
[----:B------:R-:W-:Y:S01]  /*18df0*/  ULDC UR4, c[0x0][0x988] ;  /* 0x0002620000047ab9 */ /* 0x000fe20000000800 */
[----:B------:R-:W-:Y:S01]  /*18e00*/  ISETP.GT.AND P4, PT, R6, 0x28, PT ;  /* 0x000000280600780c */ /* 0x000fe20003f84270 */
[----:B------:R-:W-:Y:S01]  /*18e10*/  FMUL.FTZ R78, R37, UR8 ;  /* 0x00000008254e7c20 */ /* 0x000fe20008410000 */
[----:B------:R-:W-:-:S02]  /*18e20*/  FSEL R42, R43, -INF , P3 ;  /* 0xff8000002b2a7808 */ /* 0x000fc40001800000 */
[----:B------:R-:W-:Y:S01]  /*18e30*/  FMNMX.FTZ R21, R50, R21, !PT ;  /* 0x0000001532157209 */ /* 0x000fe20007810000 */
[----:B------:R1:W0:Y:S01]  /*18e40*/  MUFU.TANH R10, R38 ;  /* 0x00000026000a7308 */ /* 0x0002220000002400 */
[----:B------:R-:W-:Y:S02]  /*18e50*/  ISETP.GT.AND P3, PT, R6, 0x29, PT ;  /* 0x000000290600780c */ /* 0x000fe40003f64270 */
[----:B--2---:R-:W-:Y:S02]  /*18e60*/  FSEL R46, R46, -INF , P4 ;  /* 0xff8000002e2e7808 */ /* 0x004fe40002000000 */
[----:B------:R-:W-:Y:S02]  /*18e70*/  FMNMX.FTZ R21, R42, R21, !PT ;  /* 0x000000152a157209 */ /* 0x000fe40007810000 */
[----:B------:R-:W-:Y:S01]  /*18e80*/  ISETP.GT.AND P4, PT, R6, 0x30, PT ;  /* 0x000000300600780c */ /* 0x000fe20003f84270 */
[----:B------:R-:W2:Y:S01]  /*18e90*/  MUFU.TANH R14, R39 ;  /* 0x00000027000e7308 */ /* 0x000ea20000002400 */
[----:B-1----:R-:W-:-:S02]  /*18ea0*/  FSEL R38, R47, -INF , P3 ;  /* 0xff8000002f267808 */ /* 0x002fc40001800000 */
[----:B------:R-:W-:Y:S02]  /*18eb0*/  FMNMX.FTZ R21, R46, R21, !PT ;  /* 0x000000152e157209 */ /* 0x000fe40007810000 */
[----:B------:R-:W-:Y:S02]  /*18ec0*/  ISETP.GT.AND P3, PT, R6, 0x31, PT ;  /* 0x000000310600780c */ /* 0x000fe40003f64270 */
[----:B---3--:R-:W-:Y:S01]  /*18ed0*/  FSEL R34, R34, -INF , P4 ;  /* 0xff80000022227808 */ /* 0x008fe20002000000 */
[----:B------:R-:W-:Y:S01]  /*18ee0*/  MUFU.TANH R72, R72 ;  /* 0x0000004800487308 */ /* 0x000fe20000002400 */
[----:B------:R-:W-:Y:S02]  /*18ef0*/  FMNMX.FTZ R21, R38, R21, !PT ;  /* 0x0000001526157209 */ /* 0x000fe40007810000 */
[----:B------:R-:W-:Y:S02]  /*18f00*/  ISETP.GT.AND P4, PT, R6, 0x38, PT ;  /* 0x000000380600780c */ /* 0x000fe40003f84270 */
[----:B------:R-:W-:-:S03]  /*18f10*/  FMNMX.FTZ R21, R34, R21, !PT ;  /* 0x0000001522157209 */ /* 0x000fc60007810000 */
[----:B------:R-:W-:Y:S08]  /*18f20*/  MUFU.TANH R76, R76 ;  /* 0x0000004c004c7308 */ /* 0x000ff00000002400 */
[----:B------:R-:W-:Y:S01]  /*18f30*/  MUFU.TANH R78, R78 ;  /* 0x0000004e004e7308 */ /* 0x000fe20000002400 */
[----:B------:R-:W-:Y:S02]  /*18f40*/  WARPGROUP.DEPBAR.LE gsb0, 0x0 ;  /* 0x00008000000079c5 */ /* 0x000fe40000010000 */
[----:B------:R-:W-:Y:S01]  /*18f50*/  FMUL.FTZ R26, R26, UR8 ;  /* 0x000000081a1a7c20 */ /* 0x000fe20008410000 */
[----:B------:R-:W-:Y:S01]  /*18f60*/  FMUL.FTZ R27, R27, UR8 ;  /* 0x000000081b1b7c20 */ /* 0x000fe20008410000 */
[----:B------:R-:W-:Y:S01]  /*18f70*/  FMUL.FTZ R8, R30, UR8 ;  /* 0x000000081e087c20 */ /* 0x000fe20008410000 */
[----:B------:R-:W-:-:S02]  /*18f80*/  FMUL.FTZ R31, R31, UR8 ;  /* 0x000000081f1f7c20 */ /* 0x000fc40008410000 */
[----:B------:R1:W3:Y:S01]  /*18f90*/  MUFU.TANH R12, R26 ;  /* 0x0000001a000c7308 */ /* 0x0002e20000002400 */
[----:B0-----:R-:W-:Y:S01]  /*18fa0*/  FSEL R30, R10, -INF , P4 ;  /* 0xff8000000a1e7808 */ /* 0x001fe20002000000 */
[----:B------:R-:W-:Y:S01]  /*18fb0*/  FMUL.FTZ R24, R24, UR8 ;  /* 0x0000000818187c20 */ /* 0x000fe20008410000 */
[C---:B------:R-:W-:Y:S01]  /*18fc0*/  ISETP.GT.AND P4, PT, R6.reuse, 0x40, PT ;  /* 0x000000400600780c */ /* 0x040fe20003f84270 */
[----:B------:R-:W-:Y:S01]  /*18fd0*/  FMUL.FTZ R29, R29, UR8 ;  /* 0x000000081d1d7c20 */ /* 0x000fe20008410000 */
[----:B------:R0:W-:Y:S03]  /*18fe0*/  @!P1 SYNCS.ARRIVE.TRANS64.RED.A1T0 RZ, [R0+URZ], RZ ;  /* 0x000000ff00ff99a7 */ /* 0x0001e6000810043f */
[----:B------:R4:W0:Y:S01]  /*18ff0*/  MUFU.TANH R39, R27 ;  /* 0x0000001b00277308 */ /* 0x0008220000002400 */
[----:B-1----:R-:W-:Y:S01]  /*19000*/  FSEL R26, R35, -INF , P3 ;  /* 0xff800000231a7808 */ /* 0x002fe20001800000 */
[----:B------:R-:W-:Y:S01]  /*19010*/  FMUL.FTZ R35, R49, UR8 ;  /* 0x0000000831237c20 */ /* 0x000fe20008410000 */
[----:B------:R-:W-:-:S02]  /*19020*/  ISETP.GT.AND P3, PT, R6, 0x39, PT ;  /* 0x000000390600780c */ /* 0x000fc40003f64270 */
[----:B------:R-:W-:Y:S02]  /*19030*/  FMNMX.FTZ R21, R26, R21, !PT ;  /* 0x000000151a157209 */ /* 0x000fe40007810000 */
[----:B--2---:R-:W-:Y:S01]  /*19040*/  FSEL R14, R14, -INF , P3 ;  /* 0xff8000000e0e7808 */ /* 0x004fe20001800000 */
[----:B------:R-:W1:Y:S01]  /*19050*/  MUFU.TANH R8, R8 ;  /* 0x0000000800087308 */ /* 0x000e620000002400 */
[----:B----4-:R-:W-:Y:S01]  /*19060*/  FMNMX.FTZ R27, R30, R21, !PT ;  /* 0x000000151e1b7209 */ /* 0x010fe20007810000 */
[----:B------:R-:W-:Y:S01]  /*19070*/  FMUL.FTZ R21, R48, UR8 ;  /* 0x0000000830157c20 */ /* 0x000fe20008410000 */
[----:B------:R-:W-:Y:S01]  /*19080*/  ISETP.GT.AND P3, PT, R6, 0x41, PT ;  /* 0x000000410600780c */ /* 0x000fe20003f64270 */
[----:B------:R-:W-:Y:S01]  /*19090*/  FMUL.FTZ R48, R52, UR8 ;  /* 0x0000000834307c20 */ /* 0x000fe20008410000 */
[----:B---3--:R-:W-:Y:S01]  /*190a0*/  FSEL R12, R12, -INF , P4 ;  /* 0xff8000000c0c7808 */ /* 0x008fe20002000000 */
[----:B------:R-:W-:Y:S01]  /*190b0*/  FMUL.FTZ R52, R53, UR8 ;  /* 0x0000000835347c20 */ /* 0x000fe20008410000 */
[----:B------:R-:W-:Y:S01]  /*190c0*/  FMNMX.FTZ R27, R14, R27, !PT ;  /* 0x0000001b0e1b7209 */ /* 0x000fe20007810000 */
[----:B------:R-:W2:Y:S01]  /*190d0*/  MUFU.TANH R31, R31 ;  /* 0x0000001f001f7308 */ /* 0x000ea20000002400 */
[----:B------:R-:W-:-:S02]  /*190e0*/  ISETP.GT.AND P4, PT, R6, 0x48, PT ;  /* 0x000000480600780c */ /* 0x000fc40003f84270 */
[----:B0-----:R-:W-:Y:S02]  /*190f0*/  FSEL R10, R39, -INF , P3 ;  /* 0xff800000270a7808 */ /* 0x001fe40001800000 */
[----:B------:R-:W-:Y:S01]  /*19100*/  FMNMX.FTZ R27, R12, R27, !PT ;  /* 0x0000001b0c1b7209 */ /* 0x000fe20007810000 */
[----:B------:R0:W3:Y:S01]  /*19110*/  SHFL.IDX PT, R39, R7, RZ, 0x1c1f ;  /* 0x001c1fff07277589 */ /* 0x0000e200000e0000 */
[----:B------:R-:W-:Y:S01]  /*19120*/  ISETP.GT.AND P3, PT, R6, 0x49, PT ;  /* 0x000000490600780c */ /* 0x000fe20003f64270 */
[----:B------:R-:W-:Y:S01]  /*19130*/  MUFU.TANH R21, R21 ;  /* 0x0000001500157308 */ /* 0x000fe20000002400 */
[----:B-1----:R-:W-:Y:S02]  /*19140*/  FSEL R8, R8, -INF , P4 ;  /* 0xff80000008087808 */ /* 0x002fe40002000000 */
[----:B------:R-:W-:Y:S01]  /*19150*/  FMNMX.FTZ R27, R10, R27, !PT ;  /* 0x0000001b0a1b7209 */ /* 0x000fe20007810000 */
[----:B0-----:R-:W-:-:S03]  /*19160*/  FMUL.FTZ R7, R25, UR8 ;  /* 0x0000000819077c20 */ /* 0x001fc60008410000 */
[----:B------:R-:W-:Y:S01]  /*19170*/  FMNMX.FTZ R27, R8, R27, !PT ;  /* 0x0000001b081b7209 */ /* 0x000fe20007810000 */
[----:B------:R-:W0:Y:S01]  /*19180*/  MUFU.TANH R35, R35 ;  /* 0x0000002300237308 */ /* 0x000e220000002400 */
[----:B--2---:R-:W-:Y:S01]  /*19190*/  FSEL R6, R31, -INF , P3 ;  /* 0xff8000001f067808 */ /* 0x004fe20001800000 */
[----:B------:R-:W-:-:S03]  /*191a0*/  FMUL.FTZ R31, R45, UR8 ;  /* 0x000000082d1f7c20 */ /* 0x000fc60008410000 */
[----:B------:R-:W-:-:S03]  /*191b0*/  FMNMX.FTZ R27, R6, R27, !PT ;  /* 0x0000001b061b7209 */ /* 0x000fc60007810000 */
[----:B------:R-:W1:Y:S02]  /*191c0*/  MUFU.TANH R48, R48 ;  /* 0x0000003000307308 */ /* 0x000e640000002400 */
[----:B------:R-:W2:Y:S01]  /*191d0*/  SHFL.BFLY PT, R74, R27, 0x2, 0x1f ;  /* 0x0c401f001b4a7f89 */ /* 0x000ea200000e0000 */
[----:B---3--:R-:W-:Y:S01]  /*191e0*/  VIADDMNMX R25, R39, R4, R3, PT ;  /* 0x0000000427197246 */ /* 0x008fe20003800103 */
[----:B------:R-:W-:-:S04]  /*191f0*/  IMAD.U32 R3, RZ, RZ, UR4 ;  /* 0x00000004ff037e24 */ /* 0x000fc8000f8e00ff */
[----:B------:R-:W3:Y:S01]  /*19200*/  MUFU.TANH R52, R52 ;  /* 0x0000003400347308 */ /* 0x000ee20000002400 */
[C---:B------:R-:W-:Y:S02]  /*19210*/  ISETP.GT.AND P3, PT, R25.reuse, RZ, PT ;  /* 0x000000ff1900720c */ /* 0x040fe40003f64270 */
[C---:B------:R-:W-:Y:S02]  /*19220*/  ISETP.GT.AND P5, PT, R25.reuse, 0x1, PT ;  /* 0x000000011900780c */ /* 0x040fe40003fa4270 */
[----:B------:R-:W-:Y:S02]  /*19230*/  ISETP.GT.AND P4, PT, R25, 0x8, PT ;  /* 0x000000081900780c */ /* 0x000fe40003f84270 */
[----:B------:R-:W-:Y:S01]  /*19240*/  FSEL R11, R11, -INF , P5 ;  /* 0xff8000000b0b7808 */ /* 0x000fe20002800000 */
[----:B------:R-:W4:Y:S01]  /*19250*/  MUFU.TANH R31, R31 ;  /* 0x0000001f001f7308 */ /* 0x000f220000002400 */
[C---:B------:R-:W-:Y:S02]  /*19260*/  ISETP.GT.AND P5, PT, R25.reuse, 0x9, PT ;  /* 0x000000091900780c */ /* 0x040fe40003fa4270 */
[----:B------:R-:W-:-:S02]  /*19270*/  ISETP.GT.AND P6, PT, R25, 0x11, PT ;  /* 0x000000111900780c */ /* 0x000fc40003fc4270 */
[----:B------:R-:W-:Y:S02]  /*19280*/  FSEL R36, R13, -INF , P5 ;  /* 0xff8000000d247808 */ /* 0x000fe40002800000 */
[----:B0-----:R-:W-:Y:S01]  /*19290*/  FSEL R44, R35, -INF , P6 ;  /* 0xff800000232c7808 */ /* 0x001fe20003000000 */
[----:B------:R-:W-:Y:S01]  /*192a0*/  MUFU.TANH R80, R24 ;  /* 0x0000001800507308 */ /* 0x000fe20000002400 */
[----:B--2---:R-:W-:Y:S01]  /*192b0*/  FMNMX.FTZ R40, R27, R74, !PT ;  /* 0x0000004a1b287209 */ /* 0x004fe20007810000 */
[----:B------:R-:W-:Y:S01]  /*192c0*/  FMUL.FTZ R27, R33, UR8 ;  /* 0x00000008211b7c20 */ /* 0x000fe20008410000 */
[----:B------:R-:W-:Y:S01]  /*192d0*/  FMUL.FTZ R33, R28, UR8 ;  /* 0x000000081c217c20 */ /* 0x000fe20008410000 */
[----:B------:R-:W-:Y:S01]  /*192e0*/  FSEL R28, R9, -INF , P3 ;  /* 0xff800000091c7808 */ /* 0x000fe20001800000 */
[----:B------:R-:W-:Y:S01]  /*192f0*/  FMUL.FTZ R74, R32, UR8 ;  /* 0x00000008204a7c20 */ /* 0x000fe20008410000 */
[----:B------:R-:W0:Y:S01]  /*19300*/  SHFL.BFLY PT, R41, R40, 0x1, 0x1f ;  /* 0x0c201f0028297f89 */ /* 0x000e2200000e0000 */
[----:B------:R-:W-:Y:S01]  /*19310*/  FSEL R32, R15, -INF , P4 ;  /* 0xff8000000f207808 */ /* 0x000fe20002000000 */
[----:B------:R-:W-:Y:S01]  /*19320*/  MUFU.TANH R27, R27 ;  /* 0x0000001b001b7308 */ /* 0x000fe20000002400 */
[----:B------:R-:W-:-:S02]  /*19330*/  FMNMX.FTZ R9, R28, R11, !PT ;  /* 0x0000000b1c097209 */ /* 0x000fc40007810000 */
[C---:B------:R-:W-:Y:S02]  /*19340*/  ISETP.GT.AND P3, PT, R25.reuse, 0x10, PT ;  /* 0x000000101900780c */ /* 0x040fe40003f64270 */
[----:B------:R-:W-:Y:S02]  /*19350*/  FMNMX.FTZ R9, R32, R9, !PT ;  /* 0x0000000920097209 */ /* 0x000fe40007810000 */
[C---:B------:R-:W-:Y:S01]  /*19360*/  ISETP.GT.AND P4, PT, R25.reuse, 0x18, PT ;  /* 0x000000181900780c */ /* 0x040fe20003f84270 */
[----:B------:R-:W2:Y:S01]  /*19370*/  MUFU.TANH R74, R74 ;  /* 0x0000004a004a7308 */ /* 0x000ea20000002400 */
[----:B------:R-:W-:Y:S02]  /*19380*/  FMNMX.FTZ R9, R36, R9, !PT ;  /* 0x0000000924097209 */ /* 0x000fe40007810000 */
[----:B------:R-:W-:Y:S02]  /*19390*/  ISETP.GT.AND P5, PT, R25, 0x19, PT ;  /* 0x000000191900780c */ /* 0x000fe40003fa4270 */
[----:B-1----:R-:W-:-:S02]  /*193a0*/  FSEL R48, R48, -INF , P4 ;  /* 0xff80000030307808 */ /* 0x002fc40002000000 */
[----:B---3--:R-:W-:Y:S01]  /*193b0*/  FSEL R52, R52, -INF , P5 ;  /* 0xff80000034347808 */ /* 0x008fe20002800000 */
[----:B------:R1:W3:Y:S01]  /*193c0*/  MUFU.TANH R15, R7 ;  /* 0x00000007000f7308 */ /* 0x0002e20000002400 */
[----:B------:R-:W-:-:S04]  /*193d0*/  ISETP.GT.AND P4, PT, R25, 0x21, PT ;  /* 0x000000211900780c */ /* 0x000fc80003f84270 */
[----:B------:R-:W-:Y:S02]  /*193e0*/  FSEL R70, R70, -INF , P4 ;  /* 0xff80000046467808 */ /* 0x000fe40002000000 */
[----:B0-----:R-:W-:Y:S01]  /*193f0*/  FMNMX.FTZ R4, R40, R41, !PT ;  /* 0x0000002928047209 */ /* 0x001fe20007810000 */
[----:B------:R-:W0:Y:S01]  /*19400*/  MUFU.TANH R33, R33 ;  /* 0x0000002100217308 */ /* 0x000e220000002400 */
[----:B------:R-:W-:Y:S02]  /*19410*/  FSEL R40, R21, -INF , P3 ;  /* 0xff80000015287808 */ /* 0x000fe40001800000 */
[----:B------:R-:W-:Y:S01]  /*19420*/  ISETP.GT.AND P3, PT, R25, 0x20, PT ;  /* 0x000000201900780c */ /* 0x000fe20003f64270 */
[----:B------:R-:W-:Y:S01]  /*19430*/  FMUL.FTZ R13, R4, R3 ;  /* 0x00000003040d7220 */ /* 0x000fe20000410000 */
[----:B------:R-:W-:Y:S01]  /*19440*/  FMNMX.FTZ R9, R40, R9, !PT ;  /* 0x0000000928097209 */ /* 0x000fe20007810000 */
[----:B------:R-:W0:Y:S01]  /*19450*/  @P2 LDC R21, c[0x0][0x44c] ;  /* 0x00011300ff152b82 */ /* 0x000e220000000800 */
[----:B------:R-:W-:Y:S01]  /*19460*/  FSEL R68, R68, -INF , P3 ;  /* 0xff80000044447808 */ /* 0x000fe20001800000 */
[----:B------:R-:W-:Y:S01]  /*19470*/  MUFU.TANH R29, R29 ;  /* 0x0000001d001d7308 */ /* 0x000fe20000002400 */
[----:B------:R-:W-:-:S02]  /*19480*/  FMNMX.FTZ R9, R44, R9, !PT ;  /* 0x000000092c097209 */ /* 0x000fc40007810000 */
[----:B------:R-:W-:Y:S02]  /*19490*/  FSETP.NEU.FTZ.AND P6, PT, R4, -INF , PT ;  /* 0xff8000000400780b */ /* 0x000fe40003fdd000 */
[----:B------:R-:W-:Y:S02]  /*194a0*/  FMNMX.FTZ R9, R48, R9, !PT ;  /* 0x0000000930097209 */ /* 0x000fe40007810000 */
[----:B------:R-:W-:Y:S02]  /*194b0*/  ISETP.GT.AND P3, PT, R25, 0x28, PT ;  /* 0x000000281900780c */ /* 0x000fe40003f64270 */
[----:B------:R-:W-:Y:S02]  /*194c0*/  FMNMX.FTZ R9, R52, R9, !PT ;  /* 0x0000000934097209 */ /* 0x000fe40007810000 */
[----:B-1----:R-:W-:Y:S02]  /*194d0*/  FSEL R7, R13, RZ, P6 ;  /* 0x000000ff0d077208 */ /* 0x002fe40003000000 */
[----:B------:R-:W-:-:S02]  /*194e0*/  FMNMX.FTZ R9, R68, R9, !PT ;  /* 0x0000000944097209 */ /* 0x000fc40007810000 */
[C---:B------:R-:W-:Y:S01]  /*194f0*/  ISETP.GT.AND P4, PT, R25.reuse, 0x29, PT ;  /* 0x000000291900780c */ /* 0x040fe20003f84270 */
[-CC-:B------:R-:W-:Y:S01]  /*19500*/  FFMA.FTZ R24, R66, R3.reuse, -R7.reuse ;  /* 0x0000000342187223 */ /* 0x180fe20000010807 */
[----:B------:R-:W-:Y:S01]  /*19510*/  FSEL R72, R72, -INF , P3 ;  /* 0xff80000048487808 */ /* 0x000fe20001800000 */
[--C-:B------:R-:W-:Y:S01]  /*19520*/  FFMA.FTZ R211, R64, R3, -R7.reuse ;  /* 0x0000000340d37223 */ /* 0x100fe20000010807 */
[----:B------:R-:W-:Y:S01]  /*19530*/  FMNMX.FTZ R9, R70, R9, !PT ;  /* 0x0000000946097209 */ /* 0x000fe20007810000 */
[-CC-:B------:R-:W-:Y:S01]  /*19540*/  FFMA.FTZ R205, R60, R3.reuse, -R7.reuse ;  /* 0x000000033ccd7223 */ /* 0x180fe20000010807 */
[----:B------:R-:W-:Y:S01]  /*19550*/  ISETP.GT.AND P3, PT, R25, 0x30, PT ;  /* 0x000000301900780c */ /* 0x000fe20003f64270 */
[-CC-:B------:R-:W-:Y:S01]  /*19560*/  FFMA.FTZ R207, R56, R3.reuse, -R7.reuse ;  /* 0x0000000338cf7223 */ /* 0x180fe20000010807 */
[----:B----4-:R-:W-:Y:S01]  /*19570*/  FSEL R66, R31, -INF , P4 ;  /* 0xff8000001f427808 */ /* 0x010fe20002000000 */
[--C-:B------:R-:W-:Y:S01]  /*19580*/  FFMA.FTZ R209, R5, R3, -R7.reuse ;  /* 0x0000000305d17223 */ /* 0x100fe20000010807 */
[----:B------:R-:W-:Y:S01]  /*19590*/  FMNMX.FTZ R9, R72, R9, !PT ;  /* 0x0000000948097209 */ /* 0x000fe20007810000 */
[----:B------:R-:W-:Y:S01]  /*195a0*/  MUFU.EX2 R24, R24 ;  /* 0x0000001800187308 */ /* 0x000fe20000000800 */
[C---:B------:R-:W-:Y:S01]  /*195b0*/  ISETP.GT.AND P4, PT, R25.reuse, 0x31, PT ;  /* 0x000000311900780c */ /* 0x040fe20003f84270 */
[-CC-:B------:R-:W-:Y:S01]  /*195c0*/  FFMA.FTZ R62, R62, R3.reuse, -R7.reuse ;  /* 0x000000033e3e7223 */ /* 0x180fe20000010807 */
[----:B--2---:R-:W-:Y:S01]  /*195d0*/  FSEL R74, R74, -INF , P3 ;  /* 0xff8000004a4a7808 */ /* 0x004fe20001800000 */
[--C-:B------:R-:W-:Y:S01]  /*195e0*/  FFMA.FTZ R58, R58, R3, -R7.reuse ;  /* 0x000000033a3a7223 */ /* 0x100fe20000010807 */
[----:B------:R-:W-:Y:S01]  /*195f0*/  FMNMX.FTZ R9, R66, R9, !PT ;  /* 0x0000000942097209 */ /* 0x000fe20007810000 */
[-CC-:B------:R-:W-:Y:S01]  /*19600*/  FFMA.FTZ R54, R54, R3.reuse, -R7.reuse ;  /* 0x0000000336367223 */ /* 0x180fe20000010807 */
[----:B------:R-:W-:Y:S01]  /*19610*/  ISETP.GT.AND P3, PT, R25, 0x38, PT ;  /* 0x000000381900780c */ /* 0x000fe20003f64270 */
[----:B------:R-:W1:Y:S01]  /*19620*/  MUFU.EX2 R209, R209 ;  /* 0x000000d100d17308 */ /* 0x000e620000000800 */
[----:B------:R-:W-:Y:S01]  /*19630*/  FSEL R64, R27, -INF , P4 ;  /* 0xff8000001b407808 */ /* 0x000fe20002000000 */
[--C-:B------:R-:W-:Y:S01]  /*19640*/  FFMA.FTZ R201, R50, R3, -R7.reuse ;  /* 0x0000000332c97223 */ /* 0x100fe20000010807 */
[----:B------:R-:W-:Y:S01]  /*19650*/  FMNMX.FTZ R9, R74, R9, !PT ;  /* 0x000000094a097209 */ /* 0x000fe20007810000 */
[-CC-:B------:R-:W-:Y:S01]  /*19660*/  FFMA.FTZ R42, R42, R3.reuse, -R7.reuse ;  /* 0x000000032a2a7223 */ /* 0x180fe20000010807 */
[C---:B------:R-:W-:Y:S01]  /*19670*/  ISETP.GT.AND P4, PT, R25.reuse, 0x39, PT ;  /* 0x000000391900780c */ /* 0x040fe20003f84270 */
[--C-:B------:R-:W-:Y:S01]  /*19680*/  FFMA.FTZ R203, R46, R3, -R7.reuse ;  /* 0x000000032ecb7223 */ /* 0x100fe20000010807 */
[----:B------:R-:W-:Y:S01]  /*19690*/  FSEL R76, R76, -INF , P3 ;  /* 0xff8000004c4c7808 */ /* 0x000fe20001800000 */
[----:B------:R-:W2:Y:S01]  /*196a0*/  MUFU.EX2 R211, R211 ;  /* 0x000000d300d37308 */ /* 0x000ea20000000800 */
[----:B------:R-:W-:Y:S01]  /*196b0*/  FMNMX.FTZ R9, R64, R9, !PT ;  /* 0x0000000940097209 */ /* 0x000fe20007810000 */
[-CC-:B------:R-:W-:Y:S01]  /*196c0*/  FFMA.FTZ R38, R38, R3.reuse, -R7.reuse ;  /* 0x0000000326267223 */ /* 0x180fe20000010807 */
[C---:B------:R-:W-:Y:S01]  /*196d0*/  ISETP.GT.AND P3, PT, R25.reuse, 0x40, PT ;  /* 0x000000401900780c */ /* 0x040fe20003f64270 */
[-CC-:B------:R-:W-:Y:S01]  /*196e0*/  FFMA.FTZ R197, R34, R3.reuse, -R7.reuse ;  /* 0x0000000322c57223 */ /* 0x180fe20000010807 */
[----:B------:R-:W-:Y:S01]  /*196f0*/  FSEL R78, R78, -INF , P4 ;  /* 0xff8000004e4e7808 */ /* 0x000fe20002000000 */
[--C-:B------:R-:W-:Y:S01]  /*19700*/  FFMA.FTZ R26, R26, R3, -R7.reuse ;  /* 0x000000031a1a7223 */ /* 0x100fe20000010807 */
[----:B------:R-:W-:Y:S01]  /*19710*/  FMNMX.FTZ R9, R76, R9, !PT ;  /* 0x000000094c097209 */ /* 0x000fe20007810000 */
[----:B------:R-:W4:Y:S01]  /*19720*/  MUFU.EX2 R62, R62 ;  /* 0x0000003e003e7308 */ /* 0x000f220000000800 */
        /* <DEDUP_REMOVED lines=8> */
[----:B---3--:R-:W-:Y:S01]  /*197b0*/  FSEL R60, R15, -INF , P4 ;  /* 0xff8000000f3c7808 */ /* 0x008fe20002000000 */
[--C-:B------:R-:W-:Y:S01]  /*197c0*/  FFMA.FTZ R195, R8, R3, -R7.reuse ;  /* 0x0000000308c37223 */ /* 0x100fe20000010807 */
[----:B------:R-:W-:Y:S01]  /*197d0*/  FMNMX.FTZ R9, R80, R9, !PT ;  /* 0x0000000950097209 */ /* 0x000fe20007810000 */
[----:B------:R-:W-:Y:S01]  /*197e0*/  FFMA.FTZ R6, R6, R3, -R7 ;  /* 0x0000000306067223 */ /* 0x000fe20000010807 */
[----:B------:R-:W-:Y:S01]  /*197f0*/  ISETP.GT.AND P4, PT, R25, 0x49, PT ;  /* 0x000000491900780c */ /* 0x000fe20003f84270 */
[----:B------:R-:W3:Y:S01]  /*19800*/  MUFU.EX2 R205, R205 ;  /* 0x000000cd00cd7308 */ /* 0x000ee20000000800 */
[----:B0-----:R-:W-:Y:S01]  /*19810*/  FSEL R82, R33, -INF , P3 ;  /* 0xff80000021527808 */ /* 0x001fe20001800000 */
[----:B-1----:R-:W-:Y:S01]  /*19820*/  FADD.FTZ R8, R209, R24 ;  /* 0x00000018d1087221 */ /* 0x002fe20000010000 */
[----:B------:R-:W-:Y:S01]  /*19830*/  FMNMX.FTZ R9, R60, R9, !PT ;  /* 0x000000093c097209 */ /* 0x000fe20007810000 */
[----:B------:R-:W-:Y:S01]  /*19840*/  @P2 IMAD.HI.U32 R12, R230, R21, RZ ;  /* 0x00000015e60c2227 */ /* 0x000fe200078e00ff */
[----:B------:R-:W-:-:S03]  /*19850*/  FSEL R84, R29, -INF , P4 ;  /* 0xff8000001d547808 */ /* 0x000fc60002000000 */
[----:B--2---:R-:W-:Y:S01]  /*19860*/  FADD.FTZ R21, R211, R8 ;  /* 0x00000008d3157221 */ /* 0x004fe20000010000 */
[----:B------:R-:W-:Y:S01]  /*19870*/  FMNMX.FTZ R9, R82, R9, !PT ;  /* 0x0000000952097209 */ /* 0x000fe20007810000 */
[----:B------:R-:W0:Y:S01]  /*19880*/  @P2 LDC R29, c[0x0][0x450] ;  /* 0x00011400ff1d2b82 */ /* 0x000e220000000800 */
[----:B------:R-:W1:Y:S01]  /*19890*/  MUFU.EX2 R58, R58 ;  /* 0x0000003a003a7308 */ /* 0x000e620000000800 */
[----:B----4-:R-:W-:Y:S01]  /*198a0*/  FADD.FTZ R8, R62, R21 ;  /* 0x000000153e087221 */ /* 0x010fe20000010000 */
[----:B------:R-:W-:Y:S01]  /*198b0*/  FMNMX.FTZ R9, R84, R9, !PT ;  /* 0x0000000954097209 */ /* 0x000fe20007810000 */
[----:B------:R-:W-:Y:S01]  /*198c0*/  IMAD.MOV.U32 R31, RZ, RZ, R230 ;  /* 0x000000ffff1f7224 */ /* 0x000fe200078e00e6 */
[----:B------:R-:W-:Y:S02]  /*198d0*/  F2FP.F16.F32.PACK_AB R209, R24, R209 ;  /* 0x000000d118d1723e */ /* 0x000fe400000000ff */
[----:B------:R-:W-:Y:S02]  /*198e0*/  CS2R R50, SRZ ;  /* 0x0000000000327805 */ /* 0x000fe4000001ff00 */
[----:B------:R-:W-:Y:S01]  /*198f0*/  F2FP.F16.F32.PACK_AB R211, R62, R211 ;  /* 0x000000d33ed3723e */ /* 0x000fe200000000ff */
[----:B------:R-:W2:Y:S01]  /*19900*/  SHFL.BFLY PT, R56, R9, 0x2, 0x1f ;  /* 0x0c401f0009387f89 */ /* 0x000ea200000e0000 */
[----:B------:R-:W4:Y:S01]  /*19910*/  MUFU.EX2 R207, R207 ;  /* 0x000000cf00cf7308 */ /* 0x000f220000000800 */
[----:B------:R-:W-:-:S02]  /*19920*/  CS2R R62, SRZ ;  /* 0x00000000003e7805 */ /* 0x000fc4000001ff00 */
[----:B------:R-:W-:-:S05]  /*19930*/  CS2R R46, SRZ ;  /* 0x00000000002e7805 */ /* 0x000fca000001ff00 */
[----:B------:R-:W4:Y:S01]  /*19940*/  MUFU.EX2 R54, R54 ;  /* 0x0000003600367308 */ /* 0x000f220000000800 */
[----:B0-----:R-:W-:-:S07]  /*19950*/  @P2 SHF.R.U32.HI R31, RZ, R29, R12 ;  /* 0x0000001dff1f2219 */ /* 0x001fce000001160c */
[----:B------:R-:W-:Y:S01]  /*19960*/  MUFU.EX2 R201, R201 ;  /* 0x000000c900c97308 */ /* 0x000fe20000000800 */
[----:B---3--:R-:W-:Y:S01]  /*19970*/  FADD.FTZ R29, R205, R8 ;  /* 0x00000008cd1d7221 */ /* 0x008fe20000010000 */
[----:B-1----:R-:W-:-:S03]  /*19980*/  F2FP.F16.F32.PACK_AB R205, R58, R205 ;  /* 0x000000cd3acd723e */ /* 0x002fc600000000ff */
[----:B------:R-:W-:Y:S01]  /*19990*/  FADD.FTZ R12, R58, R29 ;  /* 0x0000001d3a0c7221 */ /* 0x000fe20000010000 */
[----:B------:R-:W-:Y:S02]  /*199a0*/  CS2R R58, SRZ ;  /* 0x00000000003a7805 */ /* 0x000fe4000001ff00 */
[----:B--2---:R-:W-:Y:S01]  /*199b0*/  FMNMX.FTZ R56, R9, R56, !PT ;  /* 0x0000003809387209 */ /* 0x004fe20007810000 */
[----:B------:R-:W-:Y:S04]  /*199c0*/  MUFU.EX2 R42, R42 ;  /* 0x0000002a002a7308 */ /* 0x000fe80000000800 */
[----:B------:R-:W0:Y:S04]  /*199d0*/  SHFL.BFLY PT, R5, R56, 0x1, 0x1f ;  /* 0x0c201f0038057f89 */ /* 0x000e2800000e0000 */
[----:B------:R-:W-:Y:S08]  /*199e0*/  MUFU.EX2 R203, R203 ;  /* 0x000000cb00cb7308 */ /* 0x000ff00000000800 */
[----:B------:R-:W-:Y:S08]  /*199f0*/  MUFU.EX2 R38, R38 ;  /* 0x0000002600267308 */ /* 0x000ff00000000800 */
[----:B------:R-:W-:Y:S01]  /*19a00*/  MUFU.EX2 R197, R197 ;  /* 0x000000c500c57308 */ /* 0x000fe20000000800 */
[----:B0-----:R-:W-:-:S02]  /*19a10*/  FMNMX.FTZ R5, R56, R5, !PT ;  /* 0x0000000538057209 */ /* 0x001fc40007810000 */
[----:B------:R-:W-:Y:S02]  /*19a20*/  CS2R R56, SRZ ;  /* 0x0000000000387805 */ /* 0x000fe4000001ff00 */
        /* <DEDUP_REMOVED lines=14> */
[----:B------:R-:W-:Y:S01]  /*19b10*/  IADD3 R28, R31, R232, -R228 ;  /* 0x000000e81f1c7210 */ /* 0x000fe20007ffe8e4 */
[----:B----4-:R-:W-:Y:S01]  /*19b20*/  FADD.FTZ R31, R207, R12 ;  /* 0x0000000ccf1f7221 */ /* 0x010fe20000010000 */
        /* <DEDUP_REMOVED lines=12> */
[----:B------:R-:W1:Y:S01]  /*19bf0*/  MUFU.EX2 R210, R210 ;  /* 0x000000d200d27308 */ /* 0x000e620000000800 */
[----:B------:R-:W-:Y:S01]  /*19c00*/  IMAD.HI R28, R28, 0x66666667, RZ ;  /* 0x666666671c1c7827 */ /* 0x000fe200078e02ff */
[----:B------:R-:W-:-:S02]  /*19c10*/  F2FP.F16.F32.PACK_AB R207, R54, R207 ;  /* 0x000000cf36cf723e */ /* 0x000fc400000000ff */
[----:B------:R-:W-:Y:S02]  /*19c20*/  CS2R R76, SRZ ;  /* 0x00000000004c7805 */ /* 0x000fe4000001ff00 */
[----:B------:R-:W-:Y:S02]  /*19c30*/  CS2R R74, SRZ ;  /* 0x00000000004a7805 */ /* 0x000fe4000001ff00 */
[----:B------:R-:W-:Y:S02]  /*19c40*/  CS2R R72, SRZ ;  /* 0x0000000000487805 */ /* 0x000fe4000001ff00 */
[----:B------:R-:W-:Y:S02]  /*19c50*/  CS2R R70, SRZ ;  /* 0x0000000000467805 */ /* 0x000fe4000001ff00 */
[----:B------:R-:W-:Y:S01]  /*19c60*/  CS2R R68, SRZ ;  /* 0x0000000000447805 */ /* 0x000fe2000001ff00 */
[----:B------:R-:W2:Y:S01]  /*19c70*/  MUFU.EX2 R9, R9 ;  /* 0x0000000900097308 */ /* 0x000ea20000000800 */
[----:B0-----:R-:W-:Y:S01]  /*19c80*/  FADD.FTZ R21, R208, R7 ;  /* 0x00000007d0157221 */ /* 0x001fe20000010000 */
[----:B------:R-:W-:-:S02]  /*19c90*/  F2FP.F16.F32.PACK_AB R208, R7, R208 ;  /* 0x000000d007d0723e */ /* 0x000fc400000000ff */
[----:B------:R-:W-:Y:S02]  /*19ca0*/  CS2R R66, SRZ ;  /* 0x0000000000427805 */ /* 0x000fe4000001ff00 */
[----:B------:R-:W-:Y:S02]  /*19cb0*/  CS2R R64, SRZ ;  /* 0x0000000000407805 */ /* 0x000fe4000001ff00 */
        /* <DEDUP_REMOVED lines=8> */
[----:B------:R-:W-:Y:S01]  /*19d40*/  FADD.FTZ R8, R54, R31 ;  /* 0x0000001f36087221 */ /* 0x000fe20000010000 */
[----:B------:R-:W-:Y:S01]  /*19d50*/  FFMA.FTZ R31, R78, R3, -R15 ;  /* 0x000000034e1f7223 */ /* 0x000fe2000001080f */
[----:B------:R-:W-:Y:S02]  /*19d60*/  F2FP.F16.F32.PACK_AB R210, R9, R210 ;  /* 0x000000d209d2723e */ /* 0x000fe400000000ff */
[----:B------:R-:W-:Y:S01]  /*19d70*/  CS2R R78, SRZ ;  /* 0x00000000004e7805 */ /* 0x000fe2000001ff00 */
[----:B------:R-:W-:Y:S01]  /*19d80*/  FADD.FTZ R33, R201, R8 ;  /* 0x00000008c9217221 */ /* 0x000fe20000010000 */
[----:B------:R-:W-:Y:S01]  /*19d90*/  F2FP.F16.F32.PACK_AB R201, R42, R201 ;  /* 0x000000c92ac9723e */ /* 0x000fe200000000ff */
[----:B------:R-:W2:Y:S01]  /*19da0*/  MUFU.EX2 R206, R206 ;  /* 0x000000ce00ce7308 */ /* 0x000ea20000000800 */
[----:B0-----:R-:W-:Y:S01]  /*19db0*/  FADD.FTZ R0, R204, R21 ;  /* 0x00000015cc007221 */ /* 0x001fe20000010000 */
[----:B------:R-:W-:Y:S01]  /*19dc0*/  FADD.FTZ R8, R42, R33 ;  /* 0x000000212a087221 */ /* 0x000fe20000010000 */
[----:B------:R-:W-:-:S02]  /*19dd0*/  CS2R R54, SRZ ;  /* 0x0000000000367805 */ /* 0x000fc4000001ff00 */
[----:B------:R-:W-:Y:S01]  /*19de0*/  CS2R R42, SRZ ;  /* 0x00000000002a7805 */ /* 0x000fe2000001ff00 */
[----:B------:R-:W-:Y:S01]  /*19df0*/  FADD.FTZ R33, R203, R8 ;  /* 0x00000008cb217221 */ /* 0x000fe20000010000 */
[C---:B------:R-:W-:Y:S01]  /*19e00*/  F2FP.F16.F32.PACK_AB R203, R38.reuse, R203 ;  /* 0x000000cb26cb723e */ /* 0x040fe200000000ff */
[----:B------:R-:W0:Y:S01]  /*19e10*/  MUFU.EX2 R13, R13 ;  /* 0x0000000d000d7308 */ /* 0x000e220000000800 */
[C---:B-1----:R-:W-:Y:S01]  /*19e20*/  FADD.FTZ R21, R11.reuse, R0 ;  /* 0x000000000b157221 */ /* 0x042fe20000010000 */
[----:B------:R-:W-:Y:S01]  /*19e30*/  FADD.FTZ R8, R38, R33 ;  /* 0x0000002126087221 */ /* 0x000fe20000010000 */
[----:B------:R-:W-:Y:S02]  /*19e40*/  F2FP.F16.F32.PACK_AB R204, R11, R204 ;  /* 0x000000cc0bcc723e */ /* 0x000fe400000000ff */
[----:B------:R-:W-:Y:S01]  /*19e50*/  CS2R R38, SRZ ;  /* 0x0000000000267805 */ /* 0x000fe2000001ff00 */
[----:B------:R-:W-:Y:S01]  /*19e60*/  FADD.FTZ R33, R197, R8 ;  /* 0x00000008c5217221 */ /* 0x000fe20000010000 */
[----:B------:R-:W-:Y:S01]  /*19e70*/  F2FP.F16.F32.PACK_AB R197, R26, R197 ;  /* 0x000000c51ac5723e */ /* 0x000fe200000000ff */
[----:B------:R-:W1:Y:S01]  /*19e80*/  MUFU.EX2 R200, R200 ;  /* 0x000000c800c87308 */ /* 0x000e620000000800 */
[----:B--2---:R-:W-:Y:S01]  /*19e90*/  FADD.FTZ R0, R206, R21 ;  /* 0x00000015ce007221 */ /* 0x004fe20000010000 */
[----:B------:R-:W-:-:S04]  /*19ea0*/  FADD.FTZ R8, R26, R33 ;  /* 0x000000211a087221 */ /* 0x000fc80000010000 */
[----:B------:R-:W-:Y:S02]  /*19eb0*/  FADD.FTZ R35, R199, R8 ;  /* 0x00000008c7237221 */ /* 0x000fe40000010000 */
[----:B------:R-:W2:Y:S01]  /*19ec0*/  MUFU.EX2 R25, R25 ;  /* 0x0000001900197308 */ /* 0x000ea20000000800 */
[C---:B0-----:R-:W-:Y:S01]  /*19ed0*/  FADD.FTZ R21, R13.reuse, R0 ;  /* 0x000000000d157221 */ /* 0x041fe20000010000 */
[----:B------:R-:W-:-:S06]  /*19ee0*/  F2FP.F16.F32.PACK_AB R206, R13, R206 ;  /* 0x000000ce0dce723e */ /* 0x000fcc00000000ff */
[----:B------:R-:W0:Y:S01]  /*19ef0*/  MUFU.EX2 R202, R202 ;  /* 0x000000ca00ca7308 */ /* 0x000e220000000800 */
[----:B-1----:R-:W-:Y:S01]  /*19f00*/  FADD.FTZ R0, R200, R21 ;  /* 0x00000015c8007221 */ /* 0x002fe20000010000 */
[----:B------:R-:W-:-:S04]  /*19f10*/  SHF.R.U32.HI R21, RZ, 0x1f, R28 ;  /* 0x0000001fff157819 */ /* 0x000fc8000001161c */
[----:B------:R-:W-:Y:S02]  /*19f20*/  LEA.HI.SX32 R21, R28, R21, 0x1b ;  /* 0x000000151c157211 */ /* 0x000fe400078fdaff */
[----:B------:R-:W1:Y:S01]  /*19f30*/  MUFU.EX2 R14, R14 ;  /* 0x0000000e000e7308 */ /* 0x000e620000000800 */
[----:B--2---:R-:W-:Y:S01]  /*19f40*/  FADD.FTZ R15, R25, R0 ;  /* 0x00000000190f7221 */ /* 0x004fe20000010000 */
[----:B------:R-:W-:Y:S02]  /*19f50*/  VIMNMX R21, R231, R21, !PT ;  /* 0x00000015e7157248 */ /* 0x000fe40007fe0100 */
[----:B------:R-:W-:Y:S02]  /*19f60*/  F2FP.F16.F32.PACK_AB R200, R25, R200 ;  /* 0x000000c819c8723e */ /* 0x000fe400000000ff */
[----:B------:R-:W-:Y:S02]  /*19f70*/  CS2R R24, SRZ ;  /* 0x0000000000187805 */ /* 0x000fe4000001ff00 */
[----:B------:R-:W2:Y:S01]  /*19f80*/  MUFU.EX2 R27, R27 ;  /* 0x0000001b001b7308 */ /* 0x000ea20000000800 */
[----:B0-----:R-:W-:-:S07]  /*19f90*/  FADD.FTZ R0, R202, R15 ;  /* 0x0000000fca007221 */ /* 0x001fce0000010000 */
[----:B------:R-:W0:Y:S01]  /*19fa0*/  MUFU.EX2 R193, R193 ;  /* 0x000000c100c17308 */ /* 0x000e220000000800 */
[C---:B-1----:R-:W-:Y:S01]  /*19fb0*/  FADD.FTZ R8, R14.reuse, R35 ;  /* 0x000000230e087221 */ /* 0x042fe20000010000 */
[----:B------:R-:W-:-:S06]  /*19fc0*/  F2FP.F16.F32.PACK_AB R199, R14, R199 ;  /* 0x000000c70ec7723e */ /* 0x000fcc00000000ff */
[----:B------:R-:W1:Y:S01]  /*19fd0*/  MUFU.EX2 R196, R196 ;  /* 0x000000c400c47308 */ /* 0x000e620000000800 */
[C---:B--2---:R-:W-:Y:S01]  /*19fe0*/  FADD.FTZ R33, R27.reuse, R0 ;  /* 0x000000001b217221 */ /* 0x044fe20000010000 */
[----:B------:R-:W-:Y:S02]  /*19ff0*/  F2FP.F16.F32.PACK_AB R202, R27, R202 ;  /* 0x000000ca1bca723e */ /* 0x000fe400000000ff */
[----:B------:R-:W-:-:S04]  /*1a000*/  CS2R R26, SRZ ;  /* 0x00000000001a7805 */ /* 0x000fc8000001ff00 */
        /* <DEDUP_REMOVED lines=9> */
[----:B------:R-:W-:Y:S02]  /*1a0a0*/  F2FP.F16.F32.PACK_AB R196, R29, R196 ;  /* 0x000000c41dc4723e */ /* 0x000fe400000000ff */
[----:B------:R-:W-:-:S04]  /*1a0b0*/  CS2R R28, SRZ ;  /* 0x00000000001c7805 */ /* 0x000fc8000001ff00 */
[----:B------:R-:W0:Y:S01]  /*1a0c0*/  MUFU.EX2 R31, R31 ;  /* 0x0000001f001f7308 */ /* 0x000e220000000800 */
[----:B-1----:R-:W-:Y:S01]  /*1a0d0*/  FADD.FTZ R37, R195, R8 ;  /* 0x00000008c3257221 */ /* 0x002fe20000010000 */
[----:B------:R-:W-:Y:S02]  /*1a0e0*/  VIADD R8, R2, 0xfffffffe ;  /* 0xfffffffe02087836 */ /* 0x000fe40000000000 */
[----:B------:R-:W-:-:S03]  /*1a0f0*/  IMAD.MOV.U32 R2, RZ, RZ, 0x3f800000 ;  /* 0x3f800000ff027424 */ /* 0x000fc600078e00ff */
[----:B------:R-:W-:Y:S01]  /*1a100*/  ISETP.GE.AND P3, PT, R8, R21, PT ;  /* 0x000000150800720c */ /* 0x000fe20003f66270 */
[----:B------:R-:W1:Y:S01]  /*1a110*/  MUFU.EX2 R80, R80 ;  /* 0x0000005000507308 */ /* 0x000e620000000800 */
[----:B--2---:R-:W-:-:S07]  /*1a120*/  FADD.FTZ R0, R198, R33 ;  /* 0x00000021c6007221 */ /* 0x004fce0000010000 */
[----:B------:R2:W3:Y:S01]  /*1a130*/  MUFU.EX2 R15, R60 ;  /* 0x0000003c000f7308 */ /* 0x0004e20000000800 */
[C---:B0-----:R-:W-:Y:S01]  /*1a140*/  FADD.FTZ R35, R31.reuse, R0 ;  /* 0x000000001f237221 */ /* 0x041fe20000010000 */
[----:B------:R-:W-:Y:S02]  /*1a150*/  F2FP.F16.F32.PACK_AB R198, R31, R198 ;  /* 0x000000c61fc6723e */ /* 0x000fe400000000ff */
[----:B------:R-:W-:-:S04]  /*1a160*/  CS2R R30, SRZ ;  /* 0x00000000001e7805 */ /* 0x000fc8000001ff00 */
[----:B------:R-:W0:Y:S01]  /*1a170*/  MUFU.EX2 R82, R82 ;  /* 0x0000005200527308 */ /* 0x000e220000000800 */
[----:B-1----:R-:W-:Y:S01]  /*1a180*/  FADD.FTZ R0, R80, R35 ;  /* 0x0000002350007221 */ /* 0x002fe20000010000 */
[----:B--2---:R-:W-:Y:S02]  /*1a190*/  CS2R R60, SRZ ;  /* 0x00000000003c7805 */ /* 0x004fe4000001ff00 */
[----:B------:R-:W-:-:S04]  /*1a1a0*/  CS2R R34, SRZ ;  /* 0x0000000000227805 */ /* 0x000fc8000001ff00 */
[----:B------:R-:W1:Y:S01]  /*1a1b0*/  MUFU.EX2 R6, R6 ;  /* 0x0000000600067308 */ /* 0x000e620000000800 */
[C---:B---3--:R-:W-:Y:S01]  /*1a1c0*/  FADD.FTZ R7, R15.reuse, R0 ;  /* 0x000000000f077221 */ /* 0x048fe20000010000 */
[----:B------:R-:W-:Y:S02]  /*1a1d0*/  F2FP.F16.F32.PACK_AB R192, R15, R80 ;  /* 0x000000500fc0723e */ /* 0x000fe400000000ff */
[----:B------:R-:W-:-:S04]  /*1a1e0*/  CS2R R80, SRZ ;  /* 0x0000000000507805 */ /* 0x000fc8000001ff00 */
[----:B------:R2:W3:Y:S01]  /*1a1f0*/  MUFU.EX2 R33, R84 ;  /* 0x0000005400217308 */ /* 0x0004e20000000800 */
[----:B0-----:R-:W-:Y:S01]  /*1a200*/  FADD.FTZ R0, R82, R7 ;  /* 0x0000000752007221 */ /* 0x001fe20000010000 */
[C---:B-1----:R-:W-:Y:S01]  /*1a210*/  FADD.FTZ R12, R6.reuse, R37 ;  /* 0x00000025060c7221 */ /* 0x042fe20000010000 */
[----:B------:R-:W-:Y:S02]  /*1a220*/  F2FP.F16.F32.PACK_AB R195, R6, R195 ;  /* 0x000000c306c3723e */ /* 0x000fe400000000ff */
[----:B--2---:R-:W-:Y:S02]  /*1a230*/  CS2R R84, SRZ ;  /* 0x0000000000547805 */ /* 0x004fe4000001ff00 */
[----:B------:R-:W-:Y:S01]  /*1a240*/  CS2R R36, SRZ ;  /* 0x0000000000247805 */ /* 0x000fe2000001ff00 */
[C---:B---3--:R-:W-:Y:S01]  /*1a250*/  FADD.FTZ R13, R33.reuse, R0 ;  /* 0x00000000210d7221 */ /* 0x048fe20000010000 */
[----:B------:R-:W-:Y:S01]  /*1a260*/  F2FP.F16.F32.PACK_AB R194, R33, R82 ;  /* 0x0000005221c2723e */ /* 0x000fe200000000ff */
[----:B------:R-:W-:Y:S01]  /*1a270*/  IMAD.MOV.U32 R0, RZ, RZ, 0x3f800000 ;  /* 0x3f800000ff007424 */ /* 0x000fe200078e00ff */
[----:B------:R-:W-:-:S02]  /*1a280*/  CS2R R82, SRZ ;  /* 0x0000000000527805 */ /* 0x000fc4000001ff00 */
[----:B------:R-:W-:Y:S01]  /*1a290*/  CS2R R32, SRZ ;  /* 0x0000000000207805 */ /* 0x000fe2000001ff00 */
[----:B------:R-:W-:Y:S06]  /*1a2a0*/  @!P3 BRA `(.L_x_2841) ;  /* 0x000000540004b947 */ /* 0x000fec0003800000 */
[----:B------:R-:W-:Y:S01]  /*1a2b0*/  BSSY B1, `(.L_x_2841) ;  /* 0x0000540000017945 */ /* 0x000fe20003800000 */
[----:B------:R-:W-:Y:S01]  /*1a2c0*/  IMAD.MOV.U32 R6, RZ, RZ, R4 ;  /* 0x000000ffff067224 */ /* 0x000fe200078e0004 */
[----:B------:R-:W-:Y:S01]  /*1a2d0*/  MOV R7, R5 ;  /* 0x0000000500077202 */ /* 0x000fe20000000f00 */
[----:B------:R-:W-:Y:S02]  /*1a2e0*/  IMAD.MOV.U32 R9, RZ, RZ, R218 ;  /* 0x000000ffff097224 */ /* 0x000fe400078e00da */
[----:B------:R-:W-:Y:S02]  /*1a2f0*/  IMAD.MOV.U32 R10, RZ, RZ, R216 ;  /* 0x000000ffff0a7224 */ /* 0x000fe400078e00d8 */
[----:B------:R-:W-:Y:S02]  /*1a300*/  IMAD.MOV.U32 R2, RZ, RZ, 0x3f800000 ;  /* 0x3f800000ff027424 */ /* 0x000fe400078e00ff */
[----:B------:R-:W-:-:S07]  /*1a310*/  IMAD.MOV.U32 R151, RZ, RZ, RZ ;  /* 0x000000ffff977224 */ /* 0x000fce00078e00ff */
.L_x_2852:
[----:B------:R-:W-:-:S04]  /*1a320*/  IADD3 R3, R10, 0x1, RZ ;  /* 0x000000010a037810 */ /* 0x000fc80007ffe0ff */
[----:B------:R-:W-:-:S04]  /*1a330*/  ISETP.NE.AND P3, PT, R3, 0x2, PT ;  /* 0x000000020300780c */ /* 0x000fc80003f65270 */
[----:B------:R-:W-:Y:S02]  /*1a340*/  SEL R3, R3, RZ, P3 ;  /* 0x000000ff03037207 */ /* 0x000fe40001800000 */
[----:B------:R-:W-:-:S03]  /*1a350*/  SEL R218, RZ, 0x1, P3 ;  /* 0x00000001ffda7807 */ /* 0x000fc60001800000 */
[----:B------:R-:W-:Y:S01]  /*1a360*/  IMAD.MOV.U32 R216, RZ, RZ, R3 ;  /* 0x000000ffffd87224 */ /* 0x000fe200078e0003 */
[----:B------:R-:W-:Y:S01]  /*1a370*/  LOP3.LUT R218, R9, R218, RZ, 0x3c, !PT ;  /* 0x000000da09da7212 */ /* 0x000fe200078e3cff */
[----:B------:R-:W-:Y:S06]  /*1a380*/  @!P0 BRA `(.L_x_2842) ;  /* 0x0000000000048947 */ /* 0x000fec0003800000 */
[----:B------:R-:W-:Y:S01]  /*1a390*/  BPT.TRAP 0x1 ;  /* 0x000000040000795c */ /* 0x000fe20000300000 */
.L_x_2842:
[----:B------:R-:W-:Y:S01]  /*1a3a0*/  IMAD R11, R3, 0x8, R16 ;  /* 0x00000008030b7824 */ /* 0x000fe200078e0210 */
[----:B------:R-:W-:-:S04]  /*1a3b0*/  SHF.L.U32 R4, R218, 0x1f, RZ ;  /* 0x0000001fda047819 */ /* 0x000fc800000006ff */
[----:B------:R0:W1:Y:S01]  /*1a3c0*/  SYNCS.PHASECHK.TRANS64.TRYWAIT P3, [R11+URZ+0x38830], R4 ;  /* 0x038830040b0075a7 */ /* 0x000062000806017f */
[----:B------:R-:W-:Y:S05]  /*1a3d0*/  @!P0 BRA `(.L_x_2843) ;  /* 0x0000000000048947 */ /* 0x000fea0003800000 */
[----:B------:R-:W-:Y:S01]  /*1a3e0*/  BPT.TRAP 0x1 ;  /* 0x000000040000795c */ /* 0x000fe20000300000 */
.L_x_2843:
[----:B------:R-:W-:Y:S01]  /*1a3f0*/  IMAD R3, R216, 0xa00, R20 ;  /* 0x00000a00d8037824 */ /* 0x000fe200078e0214 */
[----:B------:R-:W-:Y:S03]  /*1a400*/  BSSY B2, `(.L_x_2844) ;  /* 0x0000006000027945 */ /* 0x000fe60003800000 */
[C---:B------:R-:W-:Y:S02]  /*1a410*/  VIADD R152, R3.reuse, 0x80 ;  /* 0x0000008003987836 */ /* 0x040fe40000000000 */
[----:B------:R-:W-:Y:S01]  /*1a420*/  VIADD R15, R3, 0x100 ;  /* 0x00000100030f7836 */ /* 0x000fe20000000000 */
[----:B-1----:R-:W-:Y:S06]  /*1a430*/  @P3 BRA `(.L_x_2845) ;  /* 0x0000000000083947 */ /* 0x002fec0003800000 */
[----:B------:R-:W1:Y:S02]  /*1a440*/  SYNCS.PHASECHK.TRANS64.TRYWAIT P3, [R11+URZ+0x38830], R4 ;  /* 0x038830040b0075a7 */ /* 0x000e64000806017f */
[----:B-1----:R-:W-:Y:S05]  /*1a450*/  @!P3 BRA `(.L_x_2846) ;  /* 0x000001ac0070b947 */ /* 0x002fea0003800000 */
.L_x_2845:
[----:B------:R-:W-:Y:S05]  /*1a460*/  BSYNC B2 ;  /* 0x0000000000027941 */ /* 0x000fea0003800000 */
.L_x_2844:
[----:B------:R-:W2:Y:S04]  /*1a470*/  LDL.64 R154, [R1+0x48] ;  /* 0x00004800019a7983 */ /* 0x000ea80000100a00 */
[----:B------:R-:W3:Y:S01]  /*1a480*/  LDL.64 R156, [R1+0x50] ;  /* 0x00005000019c7983 */ /* 0x000ee20000100a00 */
[----:B------:R-:W-:Y:S01]  /*1a490*/  IMAD.MOV.U32 R5, RZ, RZ, 0x40000040 ;  /* 0x40000040ff057424 */ /* 0x000fe200078e00ff */
[----:B01----:R-:W-:-:S04]  /*1a4a0*/  MOV R4, R3 ;  /* 0x0000000300047202 */ /* 0x003fc80000000f00 */
[----:B------:R-:W-:Y:S02]  /*1a4b0*/  R2UR UR18, R4 ;  /* 0x00000000041272ca */ /* 0x000fe400000e0000 */
[C---:B------:R-:W-:Y:S01]  /*1a4c0*/  R2UR UR19, R5.reuse ;  /* 0x00000000051372ca */ /* 0x040fe200000e0000 */
[----:B------:R-:W-:Y:S01]  /*1a4d0*/  WARPGROUP.ARRIVE ;  /* 0x00000000000079c5 */ /* 0x000fe20000000000 */
[----:B------:R-:W-:Y:S01]  /*1a4e0*/  IMAD.MOV.U32 R4, RZ, RZ, R152 ;  /* 0x000000ffff047224 */ /* 0x000fe200078e0098 */
[----:B------:R-:W-:-:S04]  /*1a4f0*/  R2UR UR7, R5 ;  /* 0x00000000050772ca */ /* 0x000fc800000e0000 */
[----:B------:R-:W-:Y:S01]  /*1a500*/  R2UR UR6, R4 ;  /* 0x00000000040672ca */ /* 0x000fe200000e0000 */
[----:B------:R-:W-:Y:S01]  /*1a510*/  IMAD.MOV.U32 R4, RZ, RZ, R15 ;  /* 0x000000ffff047224 */ /* 0x000fe200078e000f */
[----:B------:R-:W-:-:S04]  /*1a520*/  R2UR UR11, R5 ;  /* 0x00000000050b72ca */ /* 0x000fc800000e0000 */
[----:B------:R-:W-:Y:S01]  /*1a530*/  R2UR UR10, R4 ;  /* 0x00000000040a72ca */ /* 0x000fe200000e0000 */
[----:B------:R-:W-:Y:S02]  /*1a540*/  VIADD R14, R3, 0x180 ;  /* 0x00000180030e7836 */ /* 0x000fe40000000000 */
[----:B------:R-:W-:-:S03]  /*1a550*/  IMAD.MOV.U32 R15, RZ, RZ, 0x40000040 ;  /* 0x40000040ff0f7424 */ /* 0x000fc600078e00ff */
[----:B------:R-:W-:Y:S02]  /*1a560*/  R2UR UR14, R14 ;  /* 0x000000000e0e72ca */ /* 0x000fe400000e0000 */
[----:B------:R-:W-:Y:S02]  /*1a570*/  R2UR UR15, R15 ;  /* 0x000000000f0f72ca */ /* 0x000fe400000e0000 */
[----:B--2---:R-:W-:Y:S02]  /*1a580*/  R2UR UR24, R154 ;  /* 0x000000009a1872ca */ /* 0x004fe400000e0000 */
[----:B------:R-:W-:Y:S02]  /*1a590*/  R2UR UR25, R155 ;  /* 0x000000009b1972ca */ /* 0x000fe400000e0000 */
[----:B------:R-:W2:Y:S01]  /*1a5a0*/  LDL.64 R154, [R1+0x40] ;  /* 0x00004000019a7983 */ /* 0x000ea20000100a00 */
[----:B---3--:R-:W-:Y:S02]  /*1a5b0*/  R2UR UR20, R156 ;  /* 0x000000009c1472ca */ /* 0x008fe400000e0000 */
[----:B------:R-:W-:-:S11]  /*1a5c0*/  R2UR UR21, R157 ;  /* 0x000000009d1572ca */ /* 0x000fd600000e0000 */
[----:B------:R-:W-:Y:S02]  /*1a5d0*/  UMOV UR16, UR20 ;  /* 0x0000001400107c82 */ /* 0x000fe40008000000 */
        /* <DEDUP_REMOVED lines=14> */
[----:B------:R-:W-:Y:S01]  /*1a6c0*/  IADD3 R4, R3, 0x200, RZ ;  /* 0x0000020003047810 */ /* 0x000fe20007ffe0ff */
        /* <DEDUP_REMOVED lines=8> */
[----:B------:R-:W-:Y:S01]  /*1a750*/  VIADD R14, R3, 0x2 ;  /* 0x00000002030e7836 */ /* 0x000fe20000000000 */
[----:B--2---:R-:W-:Y:S02]  /*1a760*/  R2UR UR26, R154 ;  /* 0x000000009a1a72ca */ /* 0x004fe400000e0000 */
[----:B------:R-:W-:-:S02]  /*1a770*/  R2UR UR27, R155 ;  /* 0x000000009b1b72ca */ /* 0x000fc400000e0000 */
[----:B------:R-:W-:-:S06]  /*1a780*/  WARPGROUP.ARRIVE ;  /* 0x00000000000079c5 */ /* 0x000fcc0000000000 */
[----:B------:R-:W-:Y:S01]  /*1a790*/  HGMMA.64x16x16.F32 R152, gdesc[UR16], RZ, !UPT, gsb0 ;  /* 0x00200000109879f0 */ /* 0x000fe2000c0008ff */
        /* <DEDUP_REMOVED lines=14> */
[----:B------:R-:W-:Y:S01]  /*1a880*/  IMAD.MOV.U32 R5, RZ, RZ, 0x40000040 ;  /* 0x40000040ff057424 */ /* 0x000fe200078e00ff */
[----:B------:R-:W-:Y:S01]  /*1a890*/  IADD3 R4, R3, 0x102, RZ ;  /* 0x0000010203047810 */ /* 0x000fe20007ffe0ff */
        /* <DEDUP_REMOVED lines=8> */
[----:B------:R-:W2:Y:S02]  /*1a920*/  LDL.64 R14, [R1+0x38] ;  /* 0x00003800010e7983 */ /* 0x000ea40000100a00 */
[----:B------:R-:W-:Y:S01]  /*1a930*/  HGMMA.64x16x16.F32 R176, gdesc[UR4], R176, gsb0 ;  /* 0x0020000004b079f0 */ /* 0x000fe200080008b0 */
[----:B------:R-:W-:Y:S02]  /*1a940*/  R2UR UR10, R4 ;  /* 0x00000000040a72ca */ /* 0x000fe400000e0000 */
[----:B------:R-:W-:Y:S01]  /*1a950*/  R2UR UR11, R5 ;  /* 0x00000000050b72ca */ /* 0x000fe200000e0000 */
[----:B------:R-:W-:Y:S01]  /*1a960*/  VIADD R4, R3, 0x182 ;  /* 0x0000018203047836 */ /* 0x000fe20000000000 */
[----:B------:R-:W-:-:S02]  /*1a970*/  WARPGROUP.DEPBAR.LE gsb0, 0x0 ;  /* 0x00008000000079c5 */ /* 0x000fc40000010000 */
[----:B------:R-:W-:-:S09]  /*1a980*/  WARPGROUP.ARRIVE ;  /* 0x00000000000079c5 */ /* 0x000fd20000000000 */
[----:B------:R-:W-:Y:S01]  /*1a990*/  HGMMA.64x16x16.F32 R168, gdesc[UR8], R168, gsb0 ;  /* 0x0020000008a879f0 */ /* 0x000fe200080008a8 */
[----:B------:R-:W-:Y:S01]  /*1a9a0*/  IMAD.MOV.U32 R5, RZ, RZ, 0x40000040 ;  /* 0x40000040ff057424 */ /* 0x000fe200078e00ff */
[----:B------:R-:W-:-:S04]  /*1a9b0*/  R2UR UR14, R4 ;  /* 0x00000000040e72ca */ /* 0x000fc800000e0000 */
        /* <DEDUP_REMOVED lines=53> */
[----:B--2---:R-:W-:Y:S02]  /*1ad10*/  R2UR UR24, R14 ;  /* 0x000000000e1872ca */ /* 0x004fe400000e0000 */
[----:B------:R-:W-:Y:S02]  /*1ad20*/  R2UR UR25, R15 ;  /* 0x000000000f1972ca */ /* 0x000fe400000e0000 */
[----:B------:R-:W2:Y:S01]  /*1ad30*/  LDL.64 R14, [R1+0x30] ;  /* 0x00003000010e7983 */ /* 0x000ea20000100a00 */
        /* <DEDUP_REMOVED lines=144> */
[----:B--2---:R-:W-:Y:S02]  /*1b640*/  R2UR UR26, R14 ;  /* 0x000000000e1a72ca */ /* 0x004fe400000e0000 */
[----:B------:R-:W-:Y:S02]  /*1b650*/  R2UR UR27, R15 ;  /* 0x000000000f1b72ca */ /* 0x000fe400000e0000 */
[----:B------:R-:W2:Y:S01]  /*1b660*/  LDL.64 R14, [R1+0x18] ;  /* 0x00001800010e7983 */ /* 0x000ea20000100a00 */
[----:B------:R-:W-:Y:S02]  /*1b670*/  VIADD R4, R3, 0x284 ;  /* 0x0000028403047836 */ /* 0x000fe40000000000 */
[----:B------:R-:W-:-:S03]  /*1b680*/  IMAD.MOV.U32 R5, RZ, RZ, 0x40000040 ;  /* 0x40000040ff057424 */ /* 0x000fc600078e00ff */
[----:B------:R-:W-:Y:S02]  /*1b690*/  R2UR UR22, R4 ;  /* 0x00000000041672ca */ /* 0x000fe400000e0000 */
[----:B------:R-:W-:Y:S01]  /*1b6a0*/  R2UR UR23, R5 ;  /* 0x00000000051772ca */ /* 0x000fe200000e0000 */
[----:B------:R-:W-:Y:S02]  /*1b6b0*/  UMOV UR20, UR26 ;  /* 0x0000001a00147c82 */ /* 0x000fe40008000000 */
[----:B------:R-:W-:Y:S01]  /*1b6c0*/  UMOV UR21, UR27 ;  /* 0x0000001b00157c82 */ /* 0x000fe20008000000 */
[----:B------:R-:W-:Y:S02]  /*1b6d0*/  WARPGROUP.DEPBAR.LE gsb0, 0x0 ;  /* 0x00008000000079c5 */ /* 0x000fe40000010000 */
[----:B------:R-:W-:-:S07]  /*1b6e0*/  WARPGROUP.ARRIVE ;  /* 0x00000000000079c5 */ /* 0x000fce0000000000 */
        /* <DEDUP_REMOVED lines=87> */
[----:B--2---:R-:W-:Y:S02]  /*1bc60*/  R2UR UR26, R14 ;  /* 0x000000000e1a72ca */ /* 0x004fe400000e0000 */
[----:B------:R-:W-:Y:S02]  /*1bc70*/  R2UR UR27, R15 ;  /* 0x000000000f1b72ca */ /* 0x000fe400000e0000 */
[----:B------:R-:W2:Y:S01]  /*1bc80*/  LDL.64 R14, [R1] ;  /* 0x00000000010e7983 */ /* 0x000ea20000100a00 */
[----:B------:R-:W-:Y:S02]  /*1bc90*/  R2UR UR22, R4 ;  /* 0x00000000041672ca */ /* 0x000fe400000e0000 */
[----:B------:R-:W-:-:S06]  /*1bca0*/  R2UR UR23, R5 ;  /* 0x00000000051772ca */ /* 0x000fcc00000e0000 */
        /* <DEDUP_REMOVED lines=44> */
[----:B------:R-:W-:Y:S02]  /*1bf70*/  R2UR UR23, R5 ;  /* 0x00000000051772ca */ /* 0x000fe400000e0000 */
[----:B--2---:R-:W-:Y:S02]  /*1bf80*/  R2UR UR24, R14 ;  /* 0x000000000e1872ca */ /* 0x004fe400000e0000 */
[----:B------:R-:W-:-:S11]  /*1bf90*/  R2UR UR25, R15 ;  /* 0x000000000f1972ca */ /* 0x000fd600000e0000 */
        /* <DEDUP_REMOVED lines=442> */
.L_x_2847:
[----:B------:R-:W-:Y:S01]  /*1db40*/  SHF.L.U32 R0, R9, 0x1f, RZ ;  /* 0x0000001f09007819 */ /* 0x000fe200000006ff */
[----:B------:R-:W-:-:S04]  /*1db50*/  IMAD R9, R10, 0x8, R16 ;  /* 0x000000080a097824 */ /* 0x000fc800078e0210 */
[----:B------:R0:W1:Y:S01]  /*1db60*/  SYNCS.PHASECHK.TRANS64.TRYWAIT P3, [R9+URZ+0x38850], R0 ;  /* 0x03885000090075a7 */ /* 0x000062000806017f */
[----:B------:R-:W-:Y:S05]  /*1db70*/  @!P0 BRA `(.L_x_2848) ;  /* 0x0000000000048947 */ /* 0x000fea0003800000 */
[----:B------:R-:W-:Y:S01]  /*1db80*/  BPT.TRAP 0x1 ;  /* 0x000000040000795c */ /* 0x000fe20000300000 */
.L_x_2848:
[----:B------:R-:W-:Y:S04]  /*1db90*/  BSSY B2, `(.L_x_2849) ;  /* 0x0000004000027945 */ /* 0x000fe80003800000 */
[----:B-1----:R-:W-:Y:S05]  /*1dba0*/  @P3 BRA `(.L_x_2850) ;  /* 0x0000000000083947 */ /* 0x002fea0003800000 */
[----:B------:R-:W1:Y:S02]  /*1dbb0*/  SYNCS.PHASECHK.TRANS64.TRYWAIT P3, [R9+URZ+0x38850], R0 ;  /* 0x03885000090075a7 */ /* 0x000e64000806017f */
[----:B-1----:R-:W-:Y:S05]  /*1dbc0*/  @!P3 BRA `(.L_x_2851) ;  /* 0x0000017400a8b947 */ /* 0x002fea0003800000 */
.L_x_2850:
[----:B------:R-:W-:Y:S05]  /*1dbd0*/  BSYNC B2 ;  /* 0x0000000000027941 */ /* 0x000fea0003800000 */
.L_x_2849:
[----:B01----:R-:W-:Y:S01]  /*1dbe0*/  VIADD R0, R16, 0x400 ;  /* 0x0000040010007836 */ /* 0x003fe20000000000 */
[----:B------:R-:W-:Y:S01]  /*1dbf0*/  WARPGROUP.ARRIVE ;  /* 0x00000000000079c5 */ /* 0x000fe20000000000 */
[----:B------:R-:W-:Y:S02]  /*1dc00*/  IMAD.MOV.U32 R3, RZ, RZ, 0x40000040 ;  /* 0x40000040ff037424 */ /* 0x000fe400078e00ff */
[----:B------:R-:W-:Y:S01]  /*1dc10*/  FMUL.FTZ R15, R184, UR39 ;  /* 0x00000027b80f7c20 */ /* 0x000fe20008410000 */
[----:B------:R-:W-:Y:S01]  /*1dc20*/  IMAD.MOV.U32 R5, RZ, RZ, 0x40000040 ;  /* 0x40000040ff057424 */ /* 0x000fe200078e00ff */
[----:B------:R-:W-:Y:S01]  /*1dc30*/  SHF.R.U32.HI R0, RZ, 0x4, R0 ;  /* 0x00000004ff007819 */ /* 0x000fe20000011600 */
[----:B------:R-:W-:Y:S01]  /*1dc40*/  FMUL.FTZ R176, R176, UR39 ;  /* 0x00000027b0b07c20 */ /* 0x000fe20008410000 */
[----:B------:R-:W-:Y:S01]  /*1dc50*/  R2UR UR7, R3 ;  /* 0x00000000030772ca */ /* 0x000fe200000e0000 */
[----:B------:R-:W-:Y:S01]  /*1dc60*/  IMAD.MOV.U32 R3, RZ, RZ, 0x40000040 ;  /* 0x40000040ff037424 */ /* 0x000fe200078e00ff */
[----:B------:R-:W-:Y:S01]  /*1dc70*/  LOP3.LUT R0, R0, 0x3fff, RZ, 0xc0, !PT ;  /* 0x00003fff00007812 */ /* 0x000fe200078ec0ff */
[----:B------:R-:W0:Y:S01]  /*1dc80*/  MUFU.TANH R15, R15 ;  /* 0x0000000f000f7308 */ /* 0x000e220000002400 */
[----:B------:R-:W-:Y:S01]  /*1dc90*/  FMUL.FTZ R177, R177, UR39 ;  /* 0x00000027b1b17c20 */ /* 0x000fe20008410000 */
[----:B------:R-:W-:Y:S01]  /*1dca0*/  FMUL.FTZ R184, R182, UR39 ;  /* 0x00000027b6b87c20 */ /* 0x000fe20008410000 */
[----:B------:R-:W-:Y:S01]  /*1dcb0*/  LOP3.LUT R0, R0, 0x2800000, RZ, 0xfc, !PT ;  /* 0x0280000000007812 */ /* 0x000fe200078efcff */
[----:B------:R-:W-:Y:S01]  /*1dcc0*/  FMUL.FTZ R183, R183, UR39 ;  /* 0x00000027b7b77c20 */ /* 0x000fe20008410000 */
[----:B------:R-:W-:Y:S01]  /*1dcd0*/  FMUL.FTZ R14, R179, UR39 ;  /* 0x00000027b30e7c20 */ /* 0x000fe20008410000 */
[----:B------:R-:W-:Y:S01]  /*1dce0*/  FMUL.FTZ R179, R181, UR39 ;  /* 0x00000027b5b37c20 */ /* 0x000fe20008410000 */
[----:B------:R-:W-:Y:S01]  /*1dcf0*/  FMUL.FTZ R153, R153, UR39 ;  /* 0x0000002799997c20 */ /* 0x000fe20008410000 */
[----:B------:R-:W-:Y:S01]  /*1dd00*/  IMAD R2, R10, 0xa00, R0 ;  /* 0x00000a000a027824 */ /* 0x000fe200078e0200 */
[----:B------:R-:W-:Y:S01]  /*1dd10*/  MUFU.TANH R176, R176 ;  /* 0x000000b000b07308 */ /* 0x000fe20000002400 */
[----:B------:R-:W1:Y:S01]  /*1dd20*/  @P2 LDC R0, c[0x0][0x44c] ;  /* 0x00011300ff002b82 */ /* 0x000e620000000800 */
[----:B------:R-:W-:Y:S01]  /*1dd30*/  FMUL.FTZ R10, R178, UR39 ;  /* 0x00000027b20a7c20 */ /* 0x000fe20008410000 */
[----:B------:R-:W-:Y:S01]  /*1dd40*/  FMUL.FTZ R178, R180, UR39 ;  /* 0x00000027b4b27c20 */ /* 0x000fe20008410000 */
[----:B------:R-:W-:Y:S01]  /*1dd50*/  R2UR UR6, R2 ;  /* 0x00000000020672ca */ /* 0x000fe200000e0000 */
[----:B------:R-:W-:Y:S01]  /*1dd60*/  FMUL.FTZ R162, R162, UR39 ;  /* 0x00000027a2a27c20 */ /* 0x000fe20008410000 */
[----:B------:R-:W-:Y:S01]  /*1dd70*/  IADD3 R4, R2, 0x80, RZ ;  /* 0x0000008002047810 */ /* 0x000fe20007ffe0ff */
[----:B------:R-:W-:Y:S01]  /*1dd80*/  FMUL.FTZ R163, R163, UR39 ;  /* 0x00000027a3a37c20 */ /* 0x000fe20008410000 */
[----:B------:R-:W-:Y:S01]  /*1dd90*/  MUFU.TANH R177, R177 ;  /* 0x000000b100b17308 */ /* 0x000fe20000002400 */
[----:B------:R-:W-:-:S05]  /*1dda0*/  @!P1 VIADD R9, R9, 0x38860 ;  /* 0x0003886009099836 */ /* 0x000fca0000000000 */
[----:B------:R-:W-:Y:S02]  /*1ddb0*/  @!P1 PRMT R9, RZ, 0x654, R9 ;  /* 0x00000654ff099816 */ /* 0x000fe40000000009 */
[----:B------:R-:W-:Y:S01]  /*1ddc0*/  MUFU.TANH R178, R178 ;  /* 0x000000b200b27308 */ /* 0x000fe20000002400 */
[----:B------:R-:W-:Y:S01]  /*1ddd0*/  HGMMA.64x256x16.F32 R24, R208, gdesc[UR4].tnspB, R24, gsb0 ;  /* 0x43e00004d0187df0 */ /* 0x000fe20008000818 */
[----:B------:R-:W-:Y:S01]  /*1dde0*/  R2UR UR6, R4 ;  /* 0x00000000040672ca */ /* 0x000fe200000e0000 */
[----:B------:R-:W-:Y:S01]  /*1ddf0*/  VIADD R4, R2, 0x100 ;  /* 0x0000010002047836 */ /* 0x000fe20000000000 */
[----:B------:R-:W-:Y:S01]  /*1de00*/  R2UR UR7, R5 ;  /* 0x00000000050772ca */ /* 0x000fe200000e0000 */
[----:B------:R-:W-:-:S03]  /*1de10*/  IMAD.MOV.U32 R5, RZ, RZ, 0x40000040 ;  /* 0x40000040ff057424 */ /* 0x000fc600078e00ff */
        /* <DEDUP_REMOVED lines=21> */
[----:B------:R-:W-:Y:S01]  /*1df70*/  FMUL.FTZ R5, R191, UR39 ;  /* 0x00000027bf057c20 */ /* 0x000fe20008410000 */
[----:B------:R-:W-:Y:S01]  /*1df80*/  FMUL.FTZ R191, R160, UR39 ;  /* 0x00000027a0bf7c20 */ /* 0x000fe20008410000 */
[----:B------:R-:W-:-:S04]  /*1df90*/  IMAD R160, R8, -0x50, RZ ;  /* 0xffffffb008a07824 */ /* 0x000fc800078e02ff */
[----:B------:R-:W-:Y:S01]  /*1dfa0*/  MUFU.TANH R5, R5 ;  /* 0x0000000500057308 */ /* 0x000fe20000002400 */
[----:B------:R-:W-:-:S07]  /*1dfb0*/  IADD3 R160, -R233, 0x1, R160 ;  /* 0x00000001e9a07810 */ /* 0x000fce0007ffe1a0 */
[----:B------:R-:W-:Y:S01]  /*1dfc0*/  MUFU.TANH R191, R191 ;  /* 0x000000bf00bf7308 */ /* 0x000fe20000002400 */
[----:B------:R-:W-:Y:S02]  /*1dfd0*/  WARPGROUP.DEPBAR.LE gsb0, 0x0 ;  /* 0x00008000000079c5 */ /* 0x000fe40000010000 */
[----:B------:R-:W-:-:S07]  /*1dfe0*/  WARPGROUP.ARRIVE ;  /* 0x00000000000079c5 */ /* 0x000fce0000000000 */
[----:B------:R-:W-:Y:S01]  /*1dff0*/  HGMMA.64x256x16.F32 R24, R196, gdesc[UR4].tnspB, R24, gsb0 ;  /* 0x43e00004c4187df0 */ /* 0x000fe20008000818 */
[----:B------:R-:W-:Y:S02]  /*1e000*/  R2UR UR6, R2 ;  /* 0x00000000020672ca */ /* 0x000fe400000e0000 */
[----:B------:R-:W-:Y:S01]  /*1e010*/  R2UR UR7, R3 ;  /* 0x00000000030772ca */ /* 0x000fe200000e0000 */
[----:B------:R-:W2:Y:S01]  /*1e020*/  @P2 LDC R2, c[0x0][0x450] ;  /* 0x00011400ff022b82 */ /* 0x000ea20000000800 */
[----:B------:R-:W-:-:S04]  /*1e030*/  IMAD.IADD R3, R234, 0x1, R230 ;  /* 0x00000001ea037824 */ /* 0x000fc800078e02e6 */
[----:B-1----:R-:W-:-:S04]  /*1e040*/  @P2 IMAD.HI.U32 R4, R3, R0, RZ ;  /* 0x0000000003042227 */ /* 0x002fc800078e00ff */
[----:B------:R-:W-:Y:S02]  /*1e050*/  IMAD.MOV.U32 R0, RZ, RZ, R3 ;  /* 0x000000ffff007224 */ /* 0x000fe400078e0003 */
[----:B------:R-:W-:Y:S01]  /*1e060*/  FMUL.FTZ R3, R187, UR39 ;  /* 0x00000027bb037c20 */ /* 0x000fe20008410000 */
[----:B------:R-:W-:Y:S01]  /*1e070*/  FMUL.FTZ R187, R189, UR39 ;  /* 0x00000027bdbb7c20 */ /* 0x000fe20008410000 */
[----:B------:R-:W-:-:S04]  /*1e080*/  FMUL.FTZ R189, R164, UR39 ;  /* 0x00000027a4bd7c20 */ /* 0x000fc80008410000 */
[----:B------:R-:W-:Y:S01]  /*1e090*/  MUFU.TANH R3, R3 ;  /* 0x0000000300037308 */ /* 0x000fe20000002400 */
[----:B--2---:R-:W-:Y:S01]  /*1e0a0*/  @P2 SHF.R.U32.HI R0, RZ, R2, R4 ;  /* 0x00000002ff002219 */ /* 0x004fe20000011604 */
[----:B------:R-:W-:Y:S01]  /*1e0b0*/  FMUL.FTZ R2, R186, UR39 ;  /* 0x00000027ba027c20 */ /* 0x000fe20008410000 */
[----:B------:R-:W-:-:S05]  /*1e0c0*/  FMUL.FTZ R186, R188, UR39 ;  /* 0x00000027bcba7c20 */ /* 0x000fca0008410000 */
[----:B------:R-:W-:Y:S01]  /*1e0d0*/  MUFU.TANH R187, R187 ;  /* 0x000000bb00bb7308 */ /* 0x000fe20000002400 */
[----:B------:R-:W-:Y:S01]  /*1e0e0*/  FMUL.FTZ R4, R190, UR39 ;  /* 0x00000027be047c20 */ /* 0x000fe20008410000 */
[----:B------:R-:W1:Y:S01]  /*1e0f0*/  SHFL.IDX PT, R188, R0, RZ, 0x1c1f ;  /* 0x001c1fff00bc7589 */ /* 0x000e6200000e0000 */
[----:B------:R-:W-:Y:S01]  /*1e100*/  FMUL.FTZ R190, R173, UR39 ;  /* 0x00000027adbe7c20 */ /* 0x000fe20008410000 */
[----:B------:R-:W-:-:S04]  /*1e110*/  FMUL.FTZ R173, R161, UR39 ;  /* 0x00000027a1ad7c20 */ /* 0x000fc80008410000 */
[----:B------:R-:W2:Y:S08]  /*1e120*/  MUFU.TANH R186, R186 ;  /* 0x000000ba00ba7308 */ /* 0x000eb00000002400 */
[----:B------:R-:W-:Y:S08]  /*1e130*/  MUFU.TANH R189, R189 ;  /* 0x000000bd00bd7308 */ /* 0x000ff00000002400 */
[----:B------:R-:W-:Y:S08]  /*1e140*/  MUFU.TANH R190, R190 ;  /* 0x000000be00be7308 */ /* 0x000ff00000002400 */
[----:B------:R-:W-:Y:S08]  /*1e150*/  MUFU.TANH R173, R173 ;  /* 0x000000ad00ad7308 */ /* 0x000ff00000002400 */
[----:B------:R-:W-:Y:S08]  /*1e160*/  MUFU.TANH R4, R4 ;  /* 0x0000000400047308 */ /* 0x000ff00000002400 */
[----:B------:R-:W-:Y:S01]  /*1e170*/  MUFU.TANH R2, R2 ;  /* 0x0000000200027308 */ /* 0x000fe20000002400 */
[----:B------:R-:W-:-:S02]  /*1e180*/  WARPGROUP.DEPBAR.LE gsb0, 0x0 ;  /* 0x00008000000079c5 */ /* 0x000fc40000010000 */
[----:B------:R-:W-:-:S06]  /*1e190*/  WARPGROUP.ARRIVE ;  /* 0x00000000000079c5 */ /* 0x000fcc0000000000 */
[----:B------:R-:W-:Y:S03]  /*1e1a0*/  HGMMA.64x256x16.F32 R24, R192, gdesc[UR4].tnspB, R24, gsb0 ;  /* 0x43e00004c0187df0 */ /* 0x000fe60008000818 */
[----:B------:R-:W-:Y:S02]  /*1e1b0*/  WARPGROUP.DEPBAR.LE gsb0, 0x0 ;  /* 0x00008000000079c5 */ /* 0x000fe40000010000 */
[----:B------:R-:W-:Y:S01]  /*1e1c0*/  FMUL.FTZ R192, R185, UR39 ;  /* 0x00000027b9c07c20 */ /* 0x000fe20008410000 */
[----:B------:R-:W-:Y:S01]  /*1e1d0*/  IADD3 R185, -R228, R160, R232 ;  /* 0x000000a0e4b97210 */ /* 0x000fe20007ffe1e8 */
[----:B------:R-:W-:Y:S01]  /*1e1e0*/  FMUL.FTZ R193, R169, UR39 ;  /* 0x00000027a9c17c20 */ /* 0x000fe20008410000 */
[----:B------:R-:W-:Y:S01]  /*1e1f0*/  FMUL.FTZ R194, R168, UR39 ;  /* 0x00000027a8c27c20 */ /* 0x000fe20008410000 */
[----:B------:R-:W-:Y:S01]  /*1e200*/  FMUL.FTZ R168, R172, UR39 ;  /* 0x00000027aca87c20 */ /* 0x000fe20008410000 */
[----:B-1----:R-:W-:Y:S01]  /*1e210*/  IADD3 R188, R185, R188, RZ ;  /* 0x000000bcb9bc7210 */ /* 0x002fe20007ffe0ff */
[----:B------:R-:W1:Y:S01]  /*1e220*/  MUFU.TANH R192, R192 ;  /* 0x000000c000c07308 */ /* 0x000e620000002400 */
[----:B------:R-:W-:-:S02]  /*1e230*/  FMUL.FTZ R195, R165, UR39 ;  /* 0x00000027a5c37c20 */ /* 0x000fc40008410000 */
[C---:B------:R-:W-:Y:S02]  /*1e240*/  ISETP.GT.AND P3, PT, R188.reuse, RZ, PT ;  /* 0x000000ffbc00720c */ /* 0x040fe40003f64270 */
[C---:B------:R-:W-:Y:S02]  /*1e250*/  ISETP.GT.AND P5, PT, R188.reuse, 0x8, PT ;  /* 0x00000008bc00780c */ /* 0x040fe40003fa4270 */
[----:B------:R-:W-:Y:S01]  /*1e260*/  ISETP.GT.AND P4, PT, R188, 0x1, PT ;  /* 0x00000001bc00780c */ /* 0x000fe20003f84270 */
[----:B------:R-:W3:Y:S01]  /*1e270*/  MUFU.TANH R194, R194 ;  /* 0x000000c200c27308 */ /* 0x000ee20000002400 */
[----:B0-----:R-:W-:Y:S02]  /*1e280*/  FSEL R182, R15, -INF , P3 ;  /* 0xff8000000fb67808 */ /* 0x001fe40001800000 */
[----:B--2---:R-:W-:Y:S02]  /*1e290*/  FSEL R181, R186, -INF , P5 ;  /* 0xff800000bab57808 */ /* 0x004fe40002800000 */
[----:B------:R-:W-:-:S02]  /*1e2a0*/  ISETP.GT.AND P6, PT, R188, 0x9, PT ;  /* 0x00000009bc00780c */ /* 0x000fc40003fc4270 */
[----:B------:R-:W-:Y:S01]  /*1e2b0*/  ISETP.GT.AND P3, PT, R188, 0x10, PT ;  /* 0x00000010bc00780c */ /* 0x000fe20003f64270 */
[----:B------:R0:W-:Y:S01]  /*1e2c0*/  MUFU.TANH R186, R183 ;  /* 0x000000b700ba7308 */ /* 0x0001e20000002400 */
[----:B-1----:R-:W-:Y:S01]  /*1e2d0*/  FSEL R169, R192, -INF , P4 ;  /* 0xff800000c0a97808 */ /* 0x002fe20002000000 */
[----:B------:R-:W-:Y:S01]  /*1e2e0*/  FMUL.FTZ R192, R167, UR39 ;  /* 0x00000027a7c07c20 */ /* 0x000fe20008410000 */
[----:B------:R-:W-:Y:S01]  /*1e2f0*/  FSEL R172, R187, -INF , P6 ;  /* 0xff800000bbac7808 */ /* 0x000fe20003000000 */
[----:B------:R-:W-:Y:S01]  /*1e300*/  FMUL.FTZ R187, R171, UR39 ;  /* 0x00000027abbb7c20 */ /* 0x000fe20008410000 */
[----:B------:R-:W-:Y:S02]  /*1e310*/  ISETP.GT.AND P4, PT, R188, 0x11, PT ;  /* 0x00000011bc00780c */ /* 0x000fe40003f84270 */
[----:B------:R-:W-:Y:S01]  /*1e320*/  FSEL R180, R176, -INF , P3 ;  /* 0xff800000b0b47808 */ /* 0x000fe20001800000 */
[----:B------:R-:W1:Y:S01]  /*1e330*/  MUFU.TANH R168, R168 ;  /* 0x000000a800a87308 */ /* 0x000e620000002400 */
[----:B0-----:R-:W-:-:S02]  /*1e340*/  FMNMX.FTZ R183, R182, R7, !PT ;  /* 0x00000007b6b77209 */ /* 0x001fc40007810000 */
[C---:B------:R-:W-:Y:S02]  /*1e350*/  ISETP.GT.AND P5, PT, R188.reuse, 0x18, PT ;  /* 0x00000018bc00780c */ /* 0x040fe40003fa4270 */
[----:B------:R-:W-:Y:S02]  /*1e360*/  FMNMX.FTZ R183, R169, R183, !PT ;  /* 0x000000b7a9b77209 */ /* 0x000fe40007810000 */
[----:B------:R-:W-:Y:S01]  /*1e370*/  FSEL R160, R177, -INF , P4 ;  /* 0xff800000b1a07808 */ /* 0x000fe20002000000 */
[----:B------:R-:W0:Y:S01]  /*1e380*/  MUFU.TANH R193, R193 ;  /* 0x000000c100c17308 */ /* 0x000e220000002400 */
[----:B------:R-:W-:Y:S02]  /*1e390*/  FMNMX.FTZ R183, R181, R183, !PT ;  /* 0x000000b7b5b77209 */ /* 0x000fe40007810000 */
[----:B------:R-:W-:Y:S02]  /*1e3a0*/  ISETP.GT.AND P6, PT, R188, 0x19, PT ;  /* 0x00000019bc00780c */ /* 0x000fe40003fc4270 */
[----:B------:R-:W-:-:S02]  /*1e3b0*/  FMNMX.FTZ R183, R172, R183, !PT ;  /* 0x000000b7acb77209 */ /* 0x000fc40007810000 */
[----:B------:R-:W-:Y:S01]  /*1e3c0*/  FSEL R15, R178, -INF , P5 ;  /* 0xff800000b20f7808 */ /* 0x000fe20002800000 */
[----:B------:R-:W2:Y:S01]  /*1e3d0*/  MUFU.TANH R195, R195 ;  /* 0x000000c300c37308 */ /* 0x000ea20000002400 */
[----:B------:R-:W-:Y:S02]  /*1e3e0*/  FMNMX.FTZ R183, R180, R183, !PT ;  /* 0x000000b7b4b77209 */ /* 0x000fe40007810000 */
[----:B------:R-:W-:Y:S02]  /*1e3f0*/  ISETP.GT.AND P3, PT, R188, 0x20, PT ;  /* 0x00000020bc00780c */ /* 0x000fe40003f64270 */
[----:B------:R-:W-:Y:S02]  /*1e400*/  FMNMX.FTZ R183, R160, R183, !PT ;  /* 0x000000b7a0b77209 */ /* 0x000fe40007810000 */
[----:B------:R-:W-:Y:S01]  /*1e410*/  FSEL R179, R179, -INF , P6 ;  /* 0xff800000b3b37808 */ /* 0x000fe20003000000 */
[----:B------:R-:W-:Y:S01]  /*1e420*/  MUFU.TANH R187, R187 ;  /* 0x000000bb00bb7308 */ /* 0x000fe20000002400 */
[----:B------:R-:W-:-:S02]  /*1e430*/  FMNMX.FTZ R183, R15, R183, !PT ;  /* 0x000000b70fb77209 */ /* 0x000fc40007810000 */
[C---:B------:R-:W-:Y:S02]  /*1e440*/  ISETP.GT.AND P5, PT, R188.reuse, 0x28, PT ;  /* 0x00000028bc00780c */ /* 0x040fe40003fa4270 */
[----:B------:R-:W-:Y:S02]  /*1e450*/  ISETP.GT.AND P4, PT, R188, 0x21, PT ;  /* 0x00000021bc00780c */ /* 0x000fe40003f84270 */
[----:B---3--:R-:W-:Y:S01]  /*1e460*/  FSEL R178, R194, -INF , P3 ;  /* 0xff800000c2b27808 */ /* 0x008fe20001800000 */
[----:B------:R-:W-:Y:S01]  /*1e470*/  MUFU.TANH R192, R192 ;  /* 0x000000c000c07308 */ /* 0x000fe20000002400 */
[----:B------:R-:W-:Y:S01]  /*1e480*/  FMNMX.FTZ R183, R179, R183, !PT ;  /* 0x000000b7b3b77209 */ /* 0x000fe20007810000 */
[----:B------:R-:W3:Y:S01]  /*1e490*/  SHFL.IDX PT, R194, R0, 0x1, 0x1c1f ;  /* 0x003c1f0000c27f89 */ /* 0x000ee200000e0000 */
[----:B-1----:R-:W-:Y:S02]  /*1e4a0*/  FSEL R168, R168, -INF , P5 ;  /* 0xff800000a8a87808 */ /* 0x002fe40002800000 */
[----:B------:R-:W-:-:S02]  /*1e4b0*/  ISETP.GT.AND P5, PT, R188, 0x38, PT ;  /* 0x00000038bc00780c */ /* 0x000fc40003fa4270 */
[----:B0-----:R-:W-:Y:S01]  /*1e4c0*/  FSEL R176, R193, -INF , P4 ;  /* 0xff800000c1b07808 */ /* 0x001fe20002000000 */
[----:B------:R-:W-:Y:S01]  /*1e4d0*/  FMUL.FTZ R193, R166, UR39 ;  /* 0x00000027a6c17c20 */ /* 0x000fe20008410000 */
[----:B------:R-:W-:Y:S02]  /*1e4e0*/  FMNMX.FTZ R183, R178, R183, !PT ;  /* 0x000000b7b2b77209 */ /* 0x000fe40007810000 */
[----:B------:R-:W-:Y:S01]  /*1e4f0*/  FSEL R165, R189, -INF , P5 ;  /* 0xff800000bda57808 */ /* 0x000fe20002800000 */
[----:B------:R-:W-:Y:S01]  /*1e500*/  FMUL.FTZ R189, R170, UR39 ;  /* 0x00000027aabd7c20 */ /* 0x000fe20008410000 */
[----:B------:R-:W-:Y:S01]  /*1e510*/  ISETP.GT.AND P6, PT, R188, 0x29, PT ;  /* 0x00000029bc00780c */ /* 0x000fe20003fc4270 */
[----:B------:R-:W-:Y:S01]  /*1e520*/  FMUL.FTZ R170, R152, UR39 ;  /* 0x0000002798aa7c20 */ /* 0x000fe20008410000 */
[----:B------:R-:W-:Y:S01]  /*1e530*/  FMNMX.FTZ R183, R176, R183, !PT ;  /* 0x000000b7b0b77209 */ /* 0x000fe20007810000 */
[----:B------:R-:W-:Y:S01]  /*1e540*/  FMUL.FTZ R152, R156, UR39 ;  /* 0x000000279c987c20 */ /* 0x000fe20008410000 */
[----:B------:R-:W-:Y:S01]  /*1e550*/  ISETP.GT.AND P3, PT, R188, 0x30, PT ;  /* 0x00000030bc00780c */ /* 0x000fe20003f64270 */
[----:B------:R-:W-:Y:S01]  /*1e560*/  FMUL.FTZ R156, R157, UR39 ;  /* 0x000000279d9c7c20 */ /* 0x000fe20008410000 */
[----:B------:R-:W-:Y:S01]  /*1e570*/  FSEL R177, R190, -INF , P6 ;  /* 0xff800000beb17808 */ /* 0x000fe20003000000 */
[----:B------:R-:W0:Y:S01]  /*1e580*/  MUFU.TANH R170, R170 ;  /* 0x000000aa00aa7308 */ /* 0x000e220000002400 */
[----:B------:R-:W-:Y:S01]  /*1e590*/  FMNMX.FTZ R183, R168, R183, !PT ;  /* 0x000000b7a8b77209 */ /* 0x000fe20007810000 */
[----:B------:R-:W-:Y:S01]  /*1e5a0*/  FMUL.FTZ R190, R154, UR39 ;  /* 0x000000279abe7c20 */ /* 0x000fe20008410000 */
[----:B------:R-:W-:-:S02]  /*1e5b0*/  ISETP.GT.AND P4, PT, R188, 0x31, PT ;  /* 0x00000031bc00780c */ /* 0x000fc40003f84270 */
[----:B------:R-:W-:Y:S01]  /*1e5c0*/  FSEL R161, R191, -INF , P3 ;  /* 0xff800000bfa17808 */ /* 0x000fe20001800000 */
[----:B---3--:R-:W-:Y:S01]  /*1e5d0*/  IMAD.IADD R194, R185, 0x1, R194 ;  /* 0x00000001b9c27824 */ /* 0x008fe200078e02c2 */
[----:B------:R-:W-:Y:S01]  /*1e5e0*/  FMNMX.FTZ R183, R177, R183, !PT ;  /* 0x000000b7b1b77209 */ /* 0x000fe20007810000 */
[----:B------:R-:W1:Y:S01]  /*1e5f0*/  MUFU.TANH R152, R152 ;  /* 0x0000009800987308 */ /* 0x000e620000002400 */
[----:B------:R-:W-:Y:S01]  /*1e600*/  FSEL R164, R173, -INF , P4 ;  /* 0xff800000ada47808 */ /* 0x000fe20002000000 */
[----:B------:R-:W-:Y:S01]  /*1e610*/  FMUL.FTZ R191, R175, UR39 ;  /* 0x00000027afbf7c20 */ /* 0x000fe20008410000 */
[----:B------:R-:W-:Y:S01]  /*1e620*/  FMNMX.FTZ R183, R161, R183, !PT ;  /* 0x000000b7a1b77209 */ /* 0x000fe20007810000 */
[----:B------:R-:W-:Y:S01]  /*1e630*/  FMUL.FTZ R185, R155, UR39 ;  /* 0x000000279bb97c20 */ /* 0x000fe20008410000 */
[----:B------:R-:W-:Y:S02]  /*1e640*/  ISETP.GT.AND P6, PT, R188, 0x39, PT ;  /* 0x00000039bc00780c */ /* 0x000fe40003fc4270 */
[----:B------:R-:W-:Y:S01]  /*1e650*/  FMNMX.FTZ R171, R164, R183, !PT ;  /* 0x000000b7a4ab7209 */ /* 0x000fe20007810000 */
[----:B------:R-:W3:Y:S01]  /*1e660*/  MUFU.TANH R156, R156 ;  /* 0x0000009c009c7308 */ /* 0x000ee20000002400 */
[----:B------:R-:W-:-:S02]  /*1e670*/  ISETP.GT.AND P3, PT, R188, 0x40, PT ;  /* 0x00000040bc00780c */ /* 0x000fc40003f64270 */
[----:B--2---:R-:W-:Y:S02]  /*1e680*/  FSEL R173, R195, -INF , P6 ;  /* 0xff800000c3ad7808 */ /* 0x004fe40003000000 */
[----:B------:R-:W-:Y:S02]  /*1e690*/  FMNMX.FTZ R171, R165, R171, !PT ;  /* 0x000000aba5ab7209 */ /* 0x000fe40007810000 */
[----:B------:R-:W-:Y:S01]  /*1e6a0*/  ISETP.GT.AND P4, PT, R188, 0x41, PT ;  /* 0x00000041bc00780c */ /* 0x000fe20003f84270 */
[----:B------:R-:W-:Y:S01]  /*1e6b0*/  MUFU.TANH R189, R189 ;  /* 0x000000bd00bd7308 */ /* 0x000fe20000002400 */
[----:B0-----:R-:W-:Y:S02]  /*1e6c0*/  FSEL R157, R170, -INF , P3 ;  /* 0xff800000aa9d7808 */ /* 0x001fe40001800000 */
[----:B------:R-:W-:Y:S02]  /*1e6d0*/  FMNMX.FTZ R171, R173, R171, !PT ;  /* 0x000000abadab7209 */ /* 0x000fe40007810000 */
[----:B------:R-:W-:-:S02]  /*1e6e0*/  ISETP.GT.AND P5, PT, R188, 0x48, PT ;  /* 0x00000048bc00780c */ /* 0x000fc40003fa4270 */
[----:B------:R-:W-:Y:S01]  /*1e6f0*/  FSEL R153, R153, -INF , P4 ;  /* 0xff80000099997808 */ /* 0x000fe20002000000 */
[----:B------:R-:W-:Y:S01]  /*1e700*/  MUFU.TANH R190, R190 ;  /* 0x000000be00be7308 */ /* 0x000fe20000002400 */
[----:B------:R-:W-:Y:S02]  /*1e710*/  FMNMX.FTZ R171, R157, R171, !PT ;  /* 0x000000ab9dab7209 */ /* 0x000fe40007810000 */
[----:B------:R-:W-:Y:S01]  /*1e720*/  ISETP.GT.AND P6, PT, R188, 0x49, PT ;  /* 0x00000049bc00780c */ /* 0x000fe20003fc4270 */
[----:B------:R-:W-:Y:S01]  /*1e730*/  FMUL.FTZ R188, R174, UR39 ;  /* 0x00000027aebc7c20 */ /* 0x000fe20008410000 */
[----:B-1----:R-:W-:Y:S02]  /*1e740*/  FSEL R152, R152, -INF , P5 ;  /* 0xff80000098987808 */ /* 0x002fe40002800000 */
[----:B------:R-:W-:Y:S01]  /*1e750*/  FMNMX.FTZ R171, R153, R171, !PT ;  /* 0x000000ab99ab7209 */ /* 0x000fe20007810000 */
[----:B------:R-:W-:Y:S01]  /*1e760*/  MUFU.TANH R191, R191 ;  /* 0x000000bf00bf7308 */ /* 0x000fe20000002400 */
[----:B---3--:R-:W-:-:S02]  /*1e770*/  FSEL R156, R156, -INF , P6 ;  /* 0xff8000009c9c7808 */ /* 0x008fc40003000000 */
[----:B------:R-:W-:Y:S02]  /*1e780*/  FMNMX.FTZ R171, R152, R171, !PT ;  /* 0x000000ab98ab7209 */ /* 0x000fe40007810000 */
[----:B------:R-:W-:Y:S02]  /*1e790*/  ISETP.GT.AND P5, PT, R194, 0x9, PT ;  /* 0x00000009c200780c */ /* 0x000fe40003fa4270 */
[----:B------:R-:W-:Y:S01]  /*1e7a0*/  FMNMX.FTZ R195, R156, R171, !PT ;  /* 0x000000ab9cc37209 */ /* 0x000fe20007810000 */
[----:B------:R-:W0:Y:S01]  /*1e7b0*/  MUFU.TANH R188, R188 ;  /* 0x000000bc00bc7308 */ /* 0x000e220000002400 */
[----:B------:R-:W-:Y:S02]  /*1e7c0*/  FSEL R166, R5, -INF , P5 ;  /* 0xff80000005a67808 */ /* 0x000fe40002800000 */
[C---:B------:R-:W-:Y:S01]  /*1e7d0*/  ISETP.GT.AND P4, PT, R194.reuse, 0x8, PT ;  /* 0x00000008c200780c */ /* 0x040fe20003f84270 */
[----:B------:R-:W1:Y:S01]  /*1e7e0*/  SHFL.BFLY PT, R0, R195, 0x2, 0x1f ;  /* 0x0c401f00c3007f89 */ /* 0x000e6200000e0000 */
[----:B------:R-:W-:-:S02]  /*1e7f0*/  ISETP.GT.AND P6, PT, R194, RZ, PT ;  /* 0x000000ffc200720c */ /* 0x000fc40003fc4270 */
[----:B------:R-:W-:Y:S01]  /*1e800*/  FSEL R154, R4, -INF , P4 ;  /* 0xff800000049a7808 */ /* 0x000fe20002000000 */
[----:B------:R-:W-:Y:S01]  /*1e810*/  FMUL.FTZ R4, R158, UR39 ;  /* 0x000000279e047c20 */ /* 0x000fe20008410000 */
[C---:B------:R-:W-:Y:S01]  /*1e820*/  ISETP.GT.AND P4, PT, R194.reuse, 0x18, PT ;  /* 0x00000018c200780c */ /* 0x040fe20003f84270 */
[----:B------:R-:W2:Y:S01]  /*1e830*/  MUFU.TANH R193, R193 ;  /* 0x000000c100c17308 */ /* 0x000ea20000002400 */
[----:B------:R-:W-:Y:S02]  /*1e840*/  ISETP.GT.AND P3, PT, R194, 0x1, PT ;  /* 0x00000001c200780c */ /* 0x000fe40003f64270 */
[----:B------:R-:W-:Y:S02]  /*1e850*/  FSEL R2, R2, -INF , P6 ;  /* 0xff80000002027808 */ /* 0x000fe40003000000 */
[----:B------:R-:W-:Y:S02]  /*1e860*/  ISETP.GT.AND P6, PT, R194, 0x10, PT ;  /* 0x00000010c200780c */ /* 0x000fe40003fc4270 */
[----:B------:R-:W-:Y:S01]  /*1e870*/  FSEL R171, R184, -INF , P4 ;  /* 0xff800000b8ab7808 */ /* 0x000fe20002000000 */
[----:B------:R-:W3:Y:S01]  /*1e880*/  MUFU.TANH R185, R185 ;  /* 0x000000b900b97308 */ /* 0x000ee20000002400 */
[----:B------:R-:W-:-:S02]  /*1e890*/  ISETP.GT.AND P4, PT, R194, 0x28, PT ;  /* 0x00000028c200780c */ /* 0x000fc40003f84270 */
[----:B------:R-:W-:Y:S02]  /*1e8a0*/  FSEL R170, R10, -INF , P6 ;  /* 0xff8000000aaa7808 */ /* 0x000fe40003000000 */
[----:B------:R-:W-:Y:S02]  /*1e8b0*/  ISETP.GT.AND P6, PT, R194, 0x20, PT ;  /* 0x00000020c200780c */ /* 0x000fe40003fc4270 */
[----:B0-----:R-:W-:Y:S01]  /*1e8c0*/  FSEL R167, R188, -INF , P4 ;  /* 0xff800000bca77808 */ /* 0x001fe20002000000 */
[----:B------:R-:W0:Y:S01]  /*1e8d0*/  MUFU.TANH R4, R4 ;  /* 0x0000000400047308 */ /* 0x000e220000002400 */
[----:B------:R-:W-:Y:S02]  /*1e8e0*/  FMNMX.FTZ R188, R2, R6, !PT ;  /* 0x0000000602bc7209 */ /* 0x000fe40007810000 */
[----:B-1----:R-:W-:Y:S02]  /*1e8f0*/  FMNMX.FTZ R195, R195, R0, !PT ;  /* 0x00000000c3c37209 */ /* 0x002fe40007810000 */
[----:B------:R-:W-:Y:S01]  /*1e900*/  FSEL R0, R3, -INF , P3 ;  /* 0xff80000003007808 */ /* 0x000fe20001800000 */
[----:B------:R-:W-:Y:S01]  /*1e910*/  IMAD.U32 R3, RZ, RZ, UR43 ;  /* 0x0000002bff037e24 */ /* 0x000fe2000f8e00ff */
[----:B------:R-:W-:Y:S01]  /*1e920*/  ISETP.GT.AND P3, PT, R194, 0x11, PT ;  /* 0x00000011c200780c */ /* 0x000fe20003f64270 */
[----:B------:R-:W1:Y:S01]  /*1e930*/  SHFL.BFLY PT, R5, R195, 0x1, 0x1f ;  /* 0x0c201f00c3057f89 */ /* 0x000e6200000e0000 */
[----:B------:R-:W-:-:S02]  /*1e940*/  FSEL R184, R189, -INF , P6 ;  /* 0xff800000bdb87808 */ /* 0x000fc40003000000 */
[----:B------:R-:W-:Y:S02]  /*1e950*/  FSEL R183, R14, -INF , P3 ;  /* 0xff8000000eb77808 */ /* 0x000fe40001800000 */
[C---:B------:R-:W-:Y:S02]  /*1e960*/  ISETP.GT.AND P3, PT, R194.reuse, 0x21, PT ;  /* 0x00000021c200780c */ /* 0x040fe40003f64270 */
[----:B------:R-:W-:Y:S02]  /*1e970*/  ISETP.GT.AND P6, PT, R194, 0x30, PT ;  /* 0x00000030c200780c */ /* 0x000fe40003fc4270 */
[----:B------:R-:W-:Y:S02]  /*1e980*/  FMNMX.FTZ R188, R0, R188, !PT ;  /* 0x000000bc00bc7209 */ /* 0x000fe40007810000 */
[----:B------:R-:W-:Y:S01]  /*1e990*/  FSEL R174, R187, -INF , P3 ;  /* 0xff800000bbae7808 */ /* 0x000fe20001800000 */
[----:B------:R-:W-:Y:S01]  /*1e9a0*/  FMUL.FTZ R187, R159, UR39 ;  /* 0x000000279fbb7c20 */ /* 0x000fe20008410000 */
[----:B------:R-:W-:-:S02]  /*1e9b0*/  ISETP.GT.AND P5, PT, R194, 0x19, PT ;  /* 0x00000019c200780c */ /* 0x000fc40003fa4270 */
[----:B------:R-:W-:Y:S02]  /*1e9c0*/  FSEL R10, R162, -INF , P6 ;  /* 0xff800000a20a7808 */ /* 0x000fe40003000000 */
[----:B------:R-:W-:Y:S01]  /*1e9d0*/  FMNMX.FTZ R159, R154, R188, !PT ;  /* 0x000000bc9a9f7209 */ /* 0x000fe20007810000 */
[----:B------:R-:W4:Y:S01]  /*1e9e0*/  MUFU.TANH R187, R187 ;  /* 0x000000bb00bb7308 */ /* 0x000f220000002400 */
[----:B------:R-:W-:Y:S02]  /*1e9f0*/  ISETP.GT.AND P6, PT, R194, 0x40, PT ;  /* 0x00000040c200780c */ /* 0x000fe40003fc4270 */
[----:B------:R-:W-:Y:S02]  /*1ea00*/  FSEL R175, R186, -INF , P5 ;  /* 0xff800000baaf7808 */ /* 0x000fe40002800000 */
[----:B------:R-:W-:Y:S02]  /*1ea10*/  FMNMX.FTZ R159, R166, R159, !PT ;  /* 0x0000009fa69f7209 */ /* 0x000fe40007810000 */
[----:B-1----:R-:W-:-:S02]  /*1ea20*/  FMNMX.FTZ R5, R195, R5, !PT ;  /* 0x00000005c3057209 */ /* 0x002fc40007810000 */
[----:B------:R-:W-:Y:S02]  /*1ea30*/  FSEL R158, R190, -INF , P6 ;  /* 0xff800000be9e7808 */ /* 0x000fe40003000000 */
[C---:B------:R-:W-:Y:S01]  /*1ea40*/  FSETP.NEU.FTZ.AND P6, PT, R5.reuse, -INF , PT ;  /* 0xff8000000500780b */ /* 0x040fe20003fdd000 */
[----:B------:R-:W-:Y:S01]  /*1ea50*/  FMUL.FTZ R186, R5, R3 ;  /* 0x0000000305ba7220 */ /* 0x000fe20000410000 */
[----:B------:R-:W-:Y:S02]  /*1ea60*/  FMNMX.FTZ R159, R170, R159, !PT ;  /* 0x0000009faa9f7209 */ /* 0x000fe40007810000 */
[----:B------:R-:W-:Y:S02]  /*1ea70*/  ISETP.GT.AND P5, PT, R194, 0x29, PT ;  /* 0x00000029c200780c */ /* 0x000fe40003fa4270 */
[----:B------:R-:W-:Y:S02]  /*1ea80*/  FSEL R186, R186, RZ, P6 ;  /* 0x000000ffbaba7208 */ /* 0x000fe40003000000 */
[----:B------:R-:W-:-:S02]  /*1ea90*/  FMNMX.FTZ R159, R183, R159, !PT ;  /* 0x0000009fb79f7209 */ /* 0x000fc40007810000 */
[----:B------:R-:W-:Y:S01]  /*1eaa0*/  FSEL R155, R191, -INF , P5 ;  /* 0xff800000bf9b7808 */ /* 0x000fe20002800000 */
[--C-:B------:R-:W-:Y:S01]  /*1eab0*/  FFMA.FTZ R208, R182, R3, -R186.reuse ;  /* 0x00000003b6d07223 */ /* 0x100fe200000108ba */
[----:B------:R-:W-:Y:S01]  /*1eac0*/  FMNMX.FTZ R182, R171, R159, !PT ;  /* 0x0000009fabb67209 */ /* 0x000fe20007810000 */
[-CC-:B------:R-:W-:Y:S01]  /*1ead0*/  FFMA.FTZ R169, R169, R3.reuse, -R186.reuse ;  /* 0x00000003a9a97223 */ /* 0x180fe200000108ba */
[----:B------:R-:W-:Y:S01]  /*1eae0*/  ISETP.GT.AND P3, PT, R194, 0x31, PT ;  /* 0x00000031c200780c */ /* 0x000fe20003f64270 */
[-CC-:B------:R-:W-:Y:S01]  /*1eaf0*/  FFMA.FTZ R204, R180, R3.reuse, -R186.reuse ;  /* 0x00000003b4cc7223 */ /* 0x180fe200000108ba */
[----:B------:R-:W-:Y:S01]  /*1eb00*/  FMNMX.FTZ R182, R175, R182, !PT ;  /* 0x000000b6afb67209 */ /* 0x000fe20007810000 */
[----:B------:R1:W-:Y:S01]  /*1eb10*/  MUFU.EX2 R159, R169 ;  /* 0x000000a9009f7308 */ /* 0x0003e20000000800 */
[----:B------:R-:W-:Y:S01]  /*1eb20*/  ISETP.GT.AND P4, PT, R194, 0x38, PT ;  /* 0x00000038c200780c */ /* 0x000fe20003f84270 */
[-CC-:B------:R-:W-:Y:S01]  /*1eb30*/  FFMA.FTZ R210, R181, R3.reuse, -R186.reuse ;  /* 0x00000003b5d27223 */ /* 0x180fe200000108ba */
[----:B------:R-:W-:Y:S01]  /*1eb40*/  FMNMX.FTZ R182, R184, R182, !PT ;  /* 0x000000b6b8b67209 */ /* 0x000fe20007810000 */
[-CC-:B------:R-:W-:Y:S01]  /*1eb50*/  FFMA.FTZ R200, R178, R3.reuse, -R186.reuse ;  /* 0x00000003b2c87223 */ /* 0x180fe200000108ba */
[----:B------:R-:W-:Y:S01]  /*1eb60*/  FSEL R163, R163, -INF , P3 ;  /* 0xff800000a3a37808 */ /* 0x000fe20001800000 */
[-CC-:B------:R-:W-:Y:S01]  /*1eb70*/  FFMA.FTZ R172, R172, R3.reuse, -R186.reuse ;  /* 0x00000003acac7223 */ /* 0x180fe200000108ba */
[----:B------:R-:W-:Y:S01]  /*1eb80*/  FMNMX.FTZ R182, R174, R182, !PT ;  /* 0x000000b6aeb67209 */ /* 0x000fe20007810000 */
[----:B------:R-:W-:Y:S01]  /*1eb90*/  MUFU.EX2 R208, R208 ;  /* 0x000000d000d07308 */ /* 0x000fe20000000800 */
[----:B------:R-:W-:Y:S01]  /*1eba0*/  ISETP.GT.AND P5, PT, R194, 0x39, PT ;  /* 0x00000039c200780c */ /* 0x000fe20003fa4270 */
[-CC-:B------:R-:W-:Y:S01]  /*1ebb0*/  FFMA.FTZ R198, R165, R3.reuse, -R186.reuse ;  /* 0x00000003a5c67223 */ /* 0x180fe200000108ba */
[----:B------:R-:W-:Y:S01]  /*1ebc0*/  FMNMX.FTZ R182, R167, R182, !PT ;  /* 0x000000b6a7b67209 */ /* 0x000fe20007810000 */
[-CC-:B------:R-:W-:Y:S01]  /*1ebd0*/  FFMA.FTZ R160, R160, R3.reuse, -R186.reuse ;  /* 0x00000003a0a07223 */ /* 0x180fe200000108ba */
[----:B--2---:R-:W-:Y:S01]  /*1ebe0*/  FSEL R162, R193, -INF , P4 ;  /* 0xff800000c1a27808 */ /* 0x004fe20002000000 */
[-CC-:B------:R-:W-:Y:S01]  /*1ebf0*/  FFMA.FTZ R206, R15, R3.reuse, -R186.reuse ;  /* 0x000000030fce7223 */ /* 0x180fe200000108ba */
[----:B------:R-:W-:Y:S01]  /*1ec00*/  FMNMX.FTZ R182, R155, R182, !PT ;  /* 0x000000b69bb67209 */ /* 0x000fe20007810000 */
[----:B------:R-:W-:Y:S01]  /*1ec10*/  MUFU.EX2 R210, R210 ;  /* 0x000000d200d27308 */ /* 0x000fe20000000800 */
[----:B------:R-:W-:Y:S01]  /*1ec20*/  FSEL R14, R192, -INF , P5 ;  /* 0xff800000c00e7808 */ /* 0x000fe20002800000 */
[-CC-:B------:R-:W-:Y:S01]  /*1ec30*/  FFMA.FTZ R192, R157, R3.reuse, -R186.reuse ;  /* 0x000000039dc07223 */ /* 0x180fe200000108ba */
[----:B------:R-:W-:Y:S01]  /*1ec40*/  FMNMX.FTZ R182, R10, R182, !PT ;  /* 0x000000b60ab67209 */ /* 0x000fe20007810000 */
[-CC-:B------:R-:W-:Y:S01]  /*1ec50*/  FFMA.FTZ R15, R179, R3.reuse, -R186.reuse ;  /* 0x00000003b30f7223 */ /* 0x180fe200000108ba */
[----:B------:R-:W-:Y:S01]  /*1ec60*/  ISETP.GT.AND P3, PT, R194, 0x41, PT ;  /* 0x00000041c200780c */ /* 0x000fe20003f64270 */
[-CC-:B------:R-:W-:Y:S01]  /*1ec70*/  FFMA.FTZ R202, R168, R3.reuse, -R186.reuse ;  /* 0x00000003a8ca7223 */ /* 0x180fe200000108ba */
[----:B------:R-:W-:Y:S01]  /*1ec80*/  FMNMX.FTZ R182, R163, R182, !PT ;  /* 0x000000b6a3b67209 */ /* 0x000fe20007810000 */
[----:B------:R-:W-:Y:S01]  /*1ec90*/  MUFU.EX2 R172, R172 ;  /* 0x000000ac00ac7308 */ /* 0x000fe20000000800 */
[----:B------:R-:W-:Y:S01]  /*1eca0*/  ISETP.GT.AND P4, PT, R194, 0x48, PT ;  /* 0x00000048c200780c */ /* 0x000fe20003f84270 */
[-CC-:B------:R-:W-:Y:S01]  /*1ecb0*/  FFMA.FTZ R168, R177, R3.reuse, -R186.reuse ;  /* 0x00000003b1a87223 */ /* 0x180fe200000108ba */
[----:B-1----:R-:W-:Y:S01]  /*1ecc0*/  FMNMX.FTZ R169, R162, R182, !PT ;  /* 0x000000b6a2a97209 */ /* 0x002fe20007810000 */
[-CC-:B------:R-:W-:Y:S01]  /*1ecd0*/  FFMA.FTZ R196, R161, R3.reuse, -R186.reuse ;  /* 0x00000003a1c47223 */ /* 0x180fe200000108ba */
[----:B---3--:R-:W-:Y:S01]  /*1ece0*/  FSEL R180, R185, -INF , P3 ;  /* 0xff800000b9b47808 */ /* 0x008fe20001800000 */
[--C-:B------:R-:W-:Y:S01]  /*1ecf0*/  FFMA.FTZ R161, R164, R3, -R186.reuse ;  /* 0x00000003a4a17223 */ /* 0x100fe200000108ba */
[----:B------:R-:W-:Y:S01]  /*1ed00*/  FMNMX.FTZ R169, R14, R169, !PT ;  /* 0x000000a90ea97209 */ /* 0x000fe20007810000 */
[----:B------:R-:W-:Y:S01]  /*1ed10*/  MUFU.EX2 R204, R204 ;  /* 0x000000cc00cc7308 */ /* 0x000fe20000000800 */
[----:B------:R-:W-:Y:S01]  /*1ed20*/  ISETP.GT.AND P5, PT, R194, 0x49, PT ;  /* 0x00000049c200780c */ /* 0x000fe20003fa4270 */
[--C-:B------:R-:W-:Y:S01]  /*1ed30*/  FFMA.FTZ R194, R152, R3, -R186.reuse ;  /* 0x0000000398c27223 */ /* 0x100fe200000108ba */
[----:B------:R-:W-:Y:S01]  /*1ed40*/  FMNMX.FTZ R169, R158, R169, !PT ;  /* 0x000000a99ea97209 */ /* 0x000fe20007810000 */
[-CC-:B------:R-:W-:Y:S01]  /*1ed50*/  FFMA.FTZ R152, R156, R3.reuse, -R186.reuse ;  /* 0x000000039c987223 */ /* 0x180fe200000108ba */
[----:B0-----:R-:W-:Y:S01]  /*1ed60*/  FSEL R181, R4, -INF , P4 ;  /* 0xff80000004b57808 */ /* 0x001fe20002000000 */
[--C-:B------:R-:W-:Y:S01]  /*1ed70*/  FFMA.FTZ R164, R173, R3, -R186.reuse ;  /* 0x00000003ada47223 */ /* 0x100fe200000108ba */
[----:B------:R-:W-:Y:S01]  /*1ed80*/  FMNMX.FTZ R169, R180, R169, !PT ;  /* 0x000000a9b4a97209 */ /* 0x000fe20007810000 */
[----:B------:R-:W-:Y:S01]  /*1ed90*/  MUFU.EX2 R160, R160 ;  /* 0x000000a000a07308 */ /* 0x000fe20000000800 */
[----:B----4-:R-:W-:Y:S01]  /*1eda0*/  FSEL R182, R187, -INF , P5 ;  /* 0xff800000bbb67808 */ /* 0x010fe20002800000 */
[--C-:B------:R-:W-:Y:S01]  /*1edb0*/  FFMA.FTZ R153, R153, R3, -R186.reuse ;  /* 0x0000000399997223 */ /* 0x100fe200000108ba */
[----:B------:R-:W-:Y:S01]  /*1edc0*/  FMNMX.FTZ R4, R181, R169, !PT ;  /* 0x000000a9b5047209 */ /* 0x000fe20007810000 */
[----:B------:R-:W-:-:S03]  /*1edd0*/  FFMA.FTZ R169, R176, R3, -R186 ;  /* 0x00000003b0a97223 */ /* 0x000fc600000108ba */
        /* <DEDUP_REMOVED lines=9> */
[----:B------:R-:W-:Y:S08]  /*1ee70*/  MUFU.EX2 R168, R168 ;  /* 0x000000a800a87308 */ /* 0x000ff00000000800 */
[----:B------:R-:W-:Y:S08]  /*1ee80*/  MUFU.EX2 R196, R196 ;  /* 0x000000c400c47308 */ /* 0x000ff00000000800 */
[----:B------:R-:W-:Y:S01]  /*1ee90*/  MUFU.EX2 R161, R161 ;  /* 0x000000a100a17308 */ /* 0x000fe20000000800 */
[----:B0-----:R-:W-:-:S04]  /*1eea0*/  FMNMX.FTZ R4, R4, R176, !PT ;  /* 0x000000b004047209 */ /* 0x001fc80007810000 */
[C---:B------:R-:W-:Y:S01]  /*1eeb0*/  FSETP.NEU.FTZ.AND P3, PT, R4.reuse, -INF , PT ;  /* 0xff8000000400780b */ /* 0x040fe20003f7d000 */
[----:B------:R-:W-:Y:S02]  /*1eec0*/  FMUL.FTZ R157, R4, R3 ;  /* 0x00000003049d7220 */ /* 0x000fe40000410000 */
[----:B------:R-:W-:Y:S03]  /*1eed0*/  MUFU.EX2 R198, R198 ;  /* 0x000000c600c67308 */ /* 0x000fe60000000800 */
[----:B------:R-:W-:-:S05]  /*1eee0*/  FSEL R157, R157, RZ, P3 ;  /* 0x000000ff9d9d7208 */ /* 0x000fca0001800000 */
[-CC-:B------:R-:W-:Y:S01]  /*1eef0*/  FFMA.FTZ R156, R0, R3.reuse, -R157.reuse ;  /* 0x00000003009c7223 */ /* 0x180fe2000001089d */
[----:B------:R-:W-:Y:S02]  /*1ef00*/  @!P1 VIADD R0, R11, 0x38840 ;  /* 0x000388400b009836 */ /* 0x000fe40000000000 */
[-CC-:B------:R-:W-:Y:S01]  /*1ef10*/  FFMA.FTZ R209, R2, R3.reuse, -R157.reuse ;  /* 0x0000000302d17223 */ /* 0x180fe2000001089d */
[----:B------:R-:W-:Y:S01]  /*1ef20*/  FSEL R2, R4, RZ, P3 ;  /* 0x000000ff04027208 */ /* 0x000fe20001800000 */
[-CC-:B------:R-:W-:Y:S01]  /*1ef30*/  FFMA.FTZ R211, R154, R3.reuse, -R157.reuse ;  /* 0x000000039ad37223 */ /* 0x180fe2000001089d */
[-CC-:B------:R-:W-:Y:S01]  /*1ef40*/  FFMA.FTZ R165, R166, R3.reuse, -R157.reuse ;  /* 0x00000003a6a57223 */ /* 0x180fe2000001089d */
[----:B------:R-:W-:Y:S01]  /*1ef50*/  @!P1 PRMT R0, RZ, 0x654, R0 ;  /* 0x00000654ff009816 */ /* 0x000fe20000000000 */
[----:B------:R-:W-:Y:S01]  /*1ef60*/  MUFU.EX2 R156, R156 ;  /* 0x0000009c009c7308 */ /* 0x000fe20000000800 */
[----:B------:R-:W-:Y:S01]  /*1ef70*/  FADD.FTZ R2, -R2, R6 ;  /* 0x0000000602027221 */ /* 0x000fe20000010100 */
[-CC-:B------:R-:W-:Y:S01]  /*1ef80*/  FFMA.FTZ R205, R170, R3.reuse, -R157.reuse ;  /* 0x00000003aacd7223 */ /* 0x180fe2000001089d */
[----:B------:R0:W-:Y:S01]  /*1ef90*/  @!P1 SYNCS.ARRIVE.TRANS64.RED.A1T0 RZ, [R0+URZ], RZ ;  /* 0x000000ff00ff99a7 */ /* 0x0001e2000810043f */
[-CC-:B------:R-:W-:Y:S01]  /*1efa0*/  FFMA.FTZ R154, R183, R3.reuse, -R157.reuse ;  /* 0x00000003b79a7223 */ /* 0x180fe2000001089d */
[-C--:B------:R-:W-:Y:S01]  /*1efb0*/  FMUL.FTZ R2, R2, R3.reuse ;  /* 0x0000000302027220 */ /* 0x080fe20000410000 */
[-CC-:B------:R-:W-:Y:S01]  /*1efc0*/  FFMA.FTZ R207, R171, R3.reuse, -R157.reuse ;  /* 0x00000003abcf7223 */ /* 0x180fe2000001089d */
[-CC-:B------:R-:W-:Y:S01]  /*1efd0*/  FFMA.FTZ R175, R175, R3.reuse, -R157.reuse ;  /* 0x00000003afaf7223 */ /* 0x180fe2000001089d */
[----:B------:R-:W-:Y:S01]  /*1efe0*/  MUFU.EX2 R209, R209 ;  /* 0x000000d100d17308 */ /* 0x000fe20000000800 */
[-CC-:B------:R-:W-:Y:S01]  /*1eff0*/  FFMA.FTZ R201, R184, R3.reuse, -R157.reuse ;  /* 0x00000003b8c97223 */ /* 0x180fe2000001089d */
[-CC-:B------:R-:W-:Y:S01]  /*1f000*/  FFMA.FTZ R197, R10, R3.reuse, -R157.reuse ;  /* 0x000000030ac57223 */ /* 0x180fe2000001089d */
[----:B0-----:R-:W-:Y:S01]  /*1f010*/  FSEL R0, R5, RZ, P6 ;  /* 0x000000ff05007208 */ /* 0x001fe20003000000 */
[-CC-:B------:R-:W-:Y:S01]  /*1f020*/  FFMA.FTZ R10, R14, R3.reuse, -R157.reuse ;  /* 0x000000030e0a7223 */ /* 0x180fe2000001089d */
[-CC-:B------:R-:W-:Y:S01]  /*1f030*/  FFMA.FTZ R174, R174, R3.reuse, -R157.reuse ;  /* 0x00000003aeae7223 */ /* 0x180fe2000001089d */
[-CC-:B------:R-:W-:Y:S01]  /*1f040*/  FFMA.FTZ R203, R167, R3.reuse, -R157.reuse ;  /* 0x00000003a7cb7223 */ /* 0x180fe2000001089d */
[-C--:B------:R-:W-:Y:S01]  /*1f050*/  FFMA.FTZ R6, R155, R3.reuse, -R157 ;  /* 0x000000039b067223 */ /* 0x080fe2000001089d */
[----:B------:R-:W-:Y:S01]  /*1f060*/  FADD.FTZ R0, -R0, R7 ;  /* 0x0000000700007221 */ /* 0x000fe20000010100 */
[----:B------:R-:W0:Y:S01]  /*1f070*/  MUFU.EX2 R2, R2 ;  /* 0x0000000200027308 */ /* 0x000e220000000800 */
[----:B------:R1:W-:Y:S01]  /*1f080*/  @!P1 SYNCS.ARRIVE.TRANS64.RED.A1T0 RZ, [R9+URZ], RZ ;  /* 0x000000ff09ff99a7 */ /* 0x0003e2000810043f */
[-CC-:B------:R-:W-:Y:S01]  /*1f090*/  FFMA.FTZ R199, R162, R3.reuse, -R157.reuse ;  /* 0x00000003a2c77223 */ /* 0x180fe2000001089d */
[-C--:B------:R-:W-:Y:S01]  /*1f0a0*/  FMUL.FTZ R0, R0, R3.reuse ;  /* 0x0000000300007220 */ /* 0x080fe20000410000 */
[-CC-:B------:R-:W-:Y:S01]  /*1f0b0*/  FFMA.FTZ R158, R158, R3.reuse, -R157.reuse ;  /* 0x000000039e9e7223 */ /* 0x180fe2000001089d */
[-CC-:B------:R-:W-:Y:S01]  /*1f0c0*/  FFMA.FTZ R180, R180, R3.reuse, -R157.reuse ;  /* 0x00000003b4b47223 */ /* 0x180fe2000001089d */
[--C-:B------:R-:W-:Y:S01]  /*1f0d0*/  FFMA.FTZ R181, R181, R3, -R157.reuse ;  /* 0x00000003b5b57223 */ /* 0x100fe2000001089d */
[----:B------:R-:W-:Y:S01]  /*1f0e0*/  ISETP.GT.AND P3, PT, R8, R21, PT ;  /* 0x000000150800720c */ /* 0x000fe20003f64270 */
[----:B------:R-:W2:Y:S01]  /*1f0f0*/  MUFU.EX2 R211, R211 ;  /* 0x000000d300d37308 */ /* 0x000ea20000000800 */
[-CC-:B-1----:R-:W-:Y:S01]  /*1f100*/  FFMA.FTZ R9, R163, R3.reuse, -R157.reuse ;  /* 0x00000003a3097223 */ /* 0x182fe2000001089d */
[----:B------:R-:W-:Y:S01]  /*1f110*/  FFMA.FTZ R157, R182, R3, -R157 ;  /* 0x00000003b69d7223 */ /* 0x000fe2000001089d */
[----:B------:R-:W-:-:S05]  /*1f120*/  IADD3 R8, R8, -0x1, RZ ;  /* 0xffffffff08087810 */ /* 0x000fca0007ffe0ff */
[----:B------:R-:W1:Y:S01]  /*1f130*/  MUFU.EX2 R0, R0 ;  /* 0x0000000000007308 */ /* 0x000e620000000800 */
[----:B0-----:R-:W-:Y:S01]  /*1f140*/  FFMA.FTZ R12, R2, R12, R209 ;  /* 0x0000000c020c7223 */ /* 0x001fe200000100d1 */
[----:B------:R-:W-:-:S03]  /*1f150*/  F2FP.F16.F32.PACK_AB R209, R156, R209 ;  /* 0x000000d19cd1723e */ /* 0x000fc600000000ff */
[----:B------:R-:W-:-:S03]  /*1f160*/  FADD.FTZ R12, R156, R12 ;  /* 0x0000000c9c0c7221 */ /* 0x000fc60000010000 */
[----:B------:R-:W0:Y:S01]  /*1f170*/  MUFU.EX2 R165, R165 ;  /* 0x000000a500a57308 */ /* 0x000e220000000800 */
[----:B--2---:R-:W-:-:S07]  /*1f180*/  FADD.FTZ R12, R211, R12 ;  /* 0x0000000cd30c7221 */ /* 0x004fce0000010000 */
[----:B------:R-:W2:Y:S01]  /*1f190*/  MUFU.EX2 R205, R205 ;  /* 0x000000cd00cd7308 */ /* 0x000ea20000000800 */
[----:B-1----:R-:W-:Y:S01]  /*1f1a0*/  FFMA.FTZ R13, R0, R13, R208 ;  /* 0x0000000d000d7223 */ /* 0x002fe200000100d0 */
[----:B------:R-:W-:-:S03]  /*1f1b0*/  F2FP.F16.F32.PACK_AB R208, R159, R208 ;  /* 0x000000d09fd0723e */ /* 0x000fc600000000ff */
[----:B------:R-:W-:-:S03]  /*1f1c0*/  FADD.FTZ R13, R159, R13 ;  /* 0x0000000d9f0d7221 */ /* 0x000fc60000010000 */
[----:B------:R-:W1:Y:S01]  /*1f1d0*/  MUFU.EX2 R154, R154 ;  /* 0x0000009a009a7308 */ /* 0x000e620000000800 */
[----:B------:R-:W-:Y:S01]  /*1f1e0*/  FADD.FTZ R13, R210, R13 ;  /* 0x0000000dd20d7221 */ /* 0x000fe20000010000 */
[C---:B0-----:R-:W-:Y:S01]  /*1f1f0*/  FADD.FTZ R12, R165.reuse, R12 ;  /* 0x0000000ca50c7221 */ /* 0x041fe20000010000 */
[C---:B------:R-:W-:Y:S02]  /*1f200*/  F2FP.F16.F32.PACK_AB R210, R172.reuse, R210 ;  /* 0x000000d2acd2723e */ /* 0x040fe400000000ff */
[----:B------:R-:W-:Y:S01]  /*1f210*/  FADD.FTZ R13, R172, R13 ;  /* 0x0000000dac0d7221 */ /* 0x000fe20000010000 */
[----:B------:R-:W-:Y:S02]  /*1f220*/  F2FP.F16.F32.PACK_AB R211, R165, R211 ;  /* 0x000000d3a5d3723e */ /* 0x000fe400000000ff */
[----:B------:R-:W0:Y:S01]  /*1f230*/  MUFU.EX2 R207, R207 ;  /* 0x000000cf00cf7308 */ /* 0x000e220000000800 */
[----:B------:R-:W-:Y:S01]  /*1f240*/  FADD.FTZ R14, R204, R13 ;  /* 0x0000000dcc0e7221 */ /* 0x000fe20000010000 */
[----:B--2---:R-:W-:Y:S01]  /*1f250*/  FADD.FTZ R13, R205, R12 ;  /* 0x0000000ccd0d7221 */ /* 0x004fe20000010000 */
[----:B------:R-:W-:-:S02]  /*1f260*/  F2FP.F16.F32.PACK_AB R204, R160, R204 ;  /* 0x000000cca0cc723e */ /* 0x000fc400000000ff */
[----:B------:R-:W-:-:S03]  /*1f270*/  FADD.FTZ R12, R160, R14 ;  /* 0x0000000ea00c7221 */ /* 0x000fc60000010000 */
[----:B------:R-:W2:Y:S01]  /*1f280*/  MUFU.EX2 R11, R175 ;  /* 0x000000af000b7308 */ /* 0x000ea20000000800 */
[----:B-1----:R-:W-:Y:S01]  /*1f290*/  FADD.FTZ R13, R154, R13 ;  /* 0x0000000d9a0d7221 */ /* 0x002fe20000010000 */
[----:B------:R-:W-:Y:S01]  /*1f2a0*/  FADD.FTZ R12, R206, R12 ;  /* 0x0000000cce0c7221 */ /* 0x000fe20000010000 */
[----:B------:R-:W-:Y:S02]  /*1f2b0*/  F2FP.F16.F32.PACK_AB R205, R154, R205 ;  /* 0x000000cd9acd723e */ /* 0x000fe400000000ff */
[C---:B------:R-:W-:Y:S01]  /*1f2c0*/  F2FP.F16.F32.PACK_AB R206, R15.reuse, R206 ;  /* 0x000000ce0fce723e */ /* 0x040fe200000000ff */
[----:B------:R-:W-:Y:S02]  /*1f2d0*/  FADD.FTZ R12, R15, R12 ;  /* 0x0000000c0f0c7221 */ /* 0x000fe40000010000 */
[----:B------:R-:W1:Y:S01]  /*1f2e0*/  MUFU.EX2 R201, R201 ;  /* 0x000000c900c97308 */ /* 0x000e620000000800 */
[----:B0-----:R-:W-:Y:S01]  /*1f2f0*/  FADD.FTZ R13, R207, R13 ;  /* 0x0000000dcf0d7221 */ /* 0x001fe20000010000 */
[----:B------:R-:W-:Y:S01]  /*1f300*/  FADD.FTZ R12, R200, R12 ;  /* 0x0000000cc80c7221 */ /* 0x000fe20000010000 */
[----:B------:R-:W-:-:S03]  /*1f310*/  F2FP.F16.F32.PACK_AB R200, R169, R200 ;  /* 0x000000c8a9c8723e */ /* 0x000fc600000000ff */
[----:B------:R-:W-:Y:S02]  /*1f320*/  FADD.FTZ R12, R169, R12 ;  /* 0x0000000ca90c7221 */ /* 0x000fe40000010000 */
[----:B------:R-:W0:Y:S01]  /*1f330*/  MUFU.EX2 R7, R174 ;  /* 0x000000ae00077308 */ /* 0x000e220000000800 */
[C---:B--2---:R-:W-:Y:S01]  /*1f340*/  FADD.FTZ R13, R11.reuse, R13 ;  /* 0x0000000d0b0d7221 */ /* 0x044fe20000010000 */
[----:B------:R-:W-:Y:S01]  /*1f350*/  FADD.FTZ R12, R202, R12 ;  /* 0x0000000cca0c7221 */ /* 0x000fe20000010000 */
[----:B------:R-:W-:Y:S02]  /*1f360*/  F2FP.F16.F32.PACK_AB R207, R11, R207 ;  /* 0x000000cf0bcf723e */ /* 0x000fe400000000ff */
[C---:B------:R-:W-:Y:S01]  /*1f370*/  F2FP.F16.F32.PACK_AB R202, R168.reuse, R202 ;  /* 0x000000caa8ca723e */ /* 0x040fe200000000ff */
[----:B------:R-:W-:Y:S02]  /*1f380*/  FADD.FTZ R12, R168, R12 ;  /* 0x0000000ca80c7221 */ /* 0x000fe40000010000 */
[----:B------:R-:W2:Y:S01]  /*1f390*/  MUFU.EX2 R203, R203 ;  /* 0x000000cb00cb7308 */ /* 0x000ea20000000800 */
[----:B-1----:R-:W-:Y:S01]  /*1f3a0*/  FADD.FTZ R13, R201, R13 ;  /* 0x0000000dc90d7221 */ /* 0x002fe20000010000 */
[----:B------:R-:W-:Y:S01]  /*1f3b0*/  FADD.FTZ R12, R196, R12 ;  /* 0x0000000cc40c7221 */ /* 0x000fe20000010000 */
[----:B------:R-:W-:-:S03]  /*1f3c0*/  F2FP.F16.F32.PACK_AB R196, R161, R196 ;  /* 0x000000c4a1c4723e */ /* 0x000fc600000000ff */
[----:B------:R-:W-:Y:S02]  /*1f3d0*/  FADD.FTZ R12, R161, R12 ;  /* 0x0000000ca10c7221 */ /* 0x000fe40000010000 */
[----:B------:R-:W1:Y:S01]  /*1f3e0*/  MUFU.EX2 R6, R6 ;  /* 0x0000000600067308 */ /* 0x000e620000000800 */
[C---:B0-----:R-:W-:Y:S01]  /*1f3f0*/  FADD.FTZ R13, R7.reuse, R13 ;  /* 0x0000000d070d7221 */ /* 0x041fe20000010000 */
[----:B------:R-:W-:Y:S01]  /*1f400*/  FADD.FTZ R12, R198, R12 ;  /* 0x0000000cc60c7221 */ /* 0x000fe20000010000 */
[----:B------:R-:W-:Y:S01]  /*1f410*/  F2FP.F16.F32.PACK_AB R201, R7, R201 ;  /* 0x000000c907c9723e */ /* 0x000fe200000000ff */
[----:B------:R-:W-:-:S04]  /*1f420*/  IMAD.MOV.U32 R7, RZ, RZ, R5 ;  /* 0x000000ffff077224 */ /* 0x000fc800078e0005 */
        /* <DEDUP_REMOVED lines=14> */
[C---:B0-----:R-:W-:Y:S01]  /*1f510*/  FADD.FTZ R12, R164.reuse, R12 ;  /* 0x0000000ca40c7221 */ /* 0x041fe20000010000 */
[----:B------:R-:W-:-:S06]  /*1f520*/  F2FP.F16.F32.PACK_AB R198, R164, R198 ;  /* 0x000000c6a4c6723e */ /* 0x000fcc00000000ff */
        /* <DEDUP_REMOVED lines=17> */
[----:B--2---:R-:W-:Y:S01]  /*1f640*/  FADD.FTZ R6, R181, R13 ;  /* 0x0000000db5067221 */ /* 0x004fe20000010000 */
[C---:B-1----:R-:W-:Y:S01]  /*1f650*/  FADD.FTZ R13, R152.reuse, R12 ;  /* 0x0000000c980d7221 */ /* 0x042fe20000010000 */
[----:B------:R-:W-:Y:S02]  /*1f660*/  F2FP.F16.F32.PACK_AB R194, R152, R194 ;  /* 0x000000c298c2723e */ /* 0x000fe400000000ff */
[C---:B0-----:R-:W-:Y:S01]  /*1f670*/  FADD.FTZ R12, R157.reuse, R6 ;  /* 0x000000069d0c7221 */ /* 0x041fe20000010000 */
[----:B------:R-:W-:Y:S01]  /*1f680*/  F2FP.F16.F32.PACK_AB R195, R157, R181 ;  /* 0x000000b59dc3723e */ /* 0x000fe200000000ff */
[----:B------:R-:W-:Y:S01]  /*1f690*/  IMAD.MOV.U32 R6, RZ, RZ, R4 ;  /* 0x000000ffff067224 */ /* 0x000fe200078e0004 */
[----:B------:R-:W-:Y:S06]  /*1f6a0*/  @P3 BRA `(.L_x_2852) ;  /* 0xffffffac001c3947 */ /* 0x000fec000383ffff */
[----:B------:R-:W-:Y:S05]  /*1f6b0*/  BSYNC B1 ;  /* 0x0000000000017941 */ /* 0x000fea0003800000 */
.L_x_2841:
[----:B------:R-:W-:Y:S05]  /*1f6c0*/  BSYNC B0 ;  /* 0x0000000000007941 */ /* 0x000fea0003800000 */
.L_x_2840:
[----:B------:R-:W-:Y:S01]  /*1f6d0*/  ISETP.GE.AND P2, PT, R8, R231, PT ;  /* 0x000000e70800720c */ /* 0x000fe20003f46270 */
[----:B------:R-:W-:-:S12]  /*1f6e0*/  BSSY B0, `(.L_x_2853) ;  /* 0x00004dd000007945 */ /* 0x000fd80003800000 */
[----:B------:R-:W-:Y:S05]  /*1f6f0*/  @!P2 BRA `(.L_x_2854) ;  /* 0x0000004c006ca947 */ /* 0x000fea0003800000 */
[----:B------:R-:W-:Y:S01]  /*1f700*/  MOV R6, R4 ;  /* 0x0000000400067202 */ /* 0x000fe20000000f00 */
[----:B------:R-:W-:Y:S02]  /*1f710*/  IMAD.MOV.U32 R7, RZ, RZ, R5 ;  /* 0x000000ffff077224 */ /* 0x000fe400078e0005 */
[----:B------:R-:W-:Y:S02]  /*1f720*/  IMAD.MOV.U32 R9, RZ, RZ, R218 ;  /* 0x000000ffff097224 */ /* 0x000fe400078e00da */
[----:B------:R-:W-:-:S07]  /*1f730*/  IMAD.MOV.U32 R10, RZ, RZ, R216 ;  /* 0x000000ffff0a7224 */ /* 0x000fce00078e00d8 */
.L_x_2865:
[----:B------:R-:W-:-:S05]  /*1f740*/  VIADD R11, R10, 0x1 ;  /* 0x000000010a0b7836 */ /* 0x000fca0000000000 */
[----:B------:R-:W-:-:S04]  /*1f750*/  ISETP.NE.AND P2, PT, R11, 0x2, PT ;  /* 0x000000020b00780c */ /* 0x000fc80003f45270 */
[----:B------:R-:W-:Y:S02]  /*1f760*/  SEL R11, R11, RZ, P2 ;  /* 0x000000ff0b0b7207 */ /* 0x000fe40001000000 */
[----:B------:R-:W-:Y:S02]  /*1f770*/  SEL R218, RZ, 0x1, P2 ;  /* 0x00000001ffda7807 */ /* 0x000fe40001000000 */
[----:B------:R-:W-:Y:S02]  /*1f780*/  MOV R216, R11 ;  /* 0x0000000b00d87202 */ /* 0x000fe40000000f00 */
[----:B------:R-:W-:Y:S01]  /*1f790*/  LOP3.LUT R218, R9, R218, RZ, 0x3c, !PT ;  /* 0x000000da09da7212 */ /* 0x000fe200078e3cff */
[----:B------:R-:W-:Y:S06]  /*1f7a0*/  @!P0 BRA `(.L_x_2855) ;  /* 0x0000000000048947 */ /* 0x000fec0003800000 */
[----:B------:R-:W-:Y:S01]  /*1f7b0*/  BPT.TRAP 0x1 ;  /* 0x000000040000795c */ /* 0x000fe20000300000 */
.L_x_2855:
[----:B------:R-:W-:Y:S01]  /*1f7c0*/  IMAD R4, R216, 0x8, R16 ;  /* 0x00000008d8047824 */ /* 0x000fe200078e0210 */
[----:B------:R-:W-:-:S04]  /*1f7d0*/  SHF.L.U32 R5, R218, 0x1f, RZ ;  /* 0x0000001fda057819 */ /* 0x000fc800000006ff */
[----:B------:R0:W1:Y:S01]  /*1f7e0*/  SYNCS.PHASECHK.TRANS64.TRYWAIT P2, [R4+URZ+0x38830], R5 ;  /* 0x03883005040075a7 */ /* 0x000062000804017f */
[----:B------:R-:W-:Y:S05]  /*1f7f0*/  @!P0 BRA `(.L_x_2856) ;  /* 0x0000000000048947 */ /* 0x000fea0003800000 */
[----:B------:R-:W-:Y:S01]  /*1f800*/  BPT.TRAP 0x1 ;  /* 0x000000040000795c */ /* 0x000fe20000300000 */
.L_x_2856:
[----:B------:R-:W-:Y:S01]  /*1f810*/  IMAD R3, R216, 0xa00, R20 ;  /* 0x00000a00d8037824 */ /* 0x000fe200078e0214 */
[----:B------:R-:W-:Y:S03]  /*1f820*/  BSSY B1, `(.L_x_2857) ;  /* 0x0000006000017945 */ /* 0x000fe60003800000 */
[C---:B------:R-:W-:Y:S02]  /*1f830*/  VIADD R21, R3.reuse, 0x80 ;  /* 0x0000008003157836 */ /* 0x040fe40000000000 */
[----:B------:R-:W-:Y:S01]  /*1f840*/  VIADD R15, R3, 0x100 ;  /* 0x00000100030f7836 */ /* 0x000fe20000000000 */
[----:B-1----:R-:W-:Y:S06]  /*1f850*/  @P2 BRA `(.L_x_2858) ;  /* 0x0000000000082947 */ /* 0x002fec0003800000 */
[----:B------:R-:W1:Y:S02]  /*1f860*/  SYNCS.PHASECHK.TRANS64.TRYWAIT P2, [R4+URZ+0x38830], R5 ;  /* 0x03883005040075a7 */ /* 0x000e64000804017f */
[----:B-1----:R-:W-:Y:S05]  /*1f870*/  @!P2 BRA `(.L_x_2859) ;  /* 0x000001580090a947 */ /* 0x002fea0003800000 */
.L_x_2858:
[----:B------:R-:W-:Y:S05]  /*1f880*/  BSYNC B1 ;  /* 0x0000000000017941 */ /* 0x000fea0003800000 */
.L_x_2857:
[----:B------:R-:W2:Y:S04]  /*1f890*/  LDL.64 R152, [R1+0x48] ;  /* 0x0000480001987983 */ /* 0x000ea80000100a00 */
[----:B------:R-:W3:Y:S01]  /*1f8a0*/  LDL.64 R154, [R1+0x50] ;  /* 0x00005000019a7983 */ /* 0x000ee20000100a00 */
[----:B01----:R-:W-:Y:S01]  /*1f8b0*/  IMAD.MOV.U32 R4, RZ, RZ, R3 ;  /* 0x000000ffff047224 */ /* 0x003fe200078e0003 */
[----:B------:R-:W-:-:S04]  /*1f8c0*/  MOV R5, 0x40000040 ;  /* 0x4000004000057802 */ /* 0x000fc80000000f00 */
        /* <DEDUP_REMOVED lines=9> */
[----:B------:R-:W-:Y:S01]  /*1f960*/  VIADD R14, R3, 0x180 ;  /* 0x00000180030e7836 */ /* 0x000fe20000000000 */
[----:B------:R-:W-:-:S04]  /*1f970*/  MOV R15, 0x40000040 ;  /* 0x40000040000f7802 */ /* 0x000fc80000000f00 */
        /* <DEDUP_REMOVED lines=22> */
[----:B------:R-:W-:Y:S01]  /*1fae0*/  VIADD R4, R3, 0x200 ;  /* 0x0000020003047836 */ /* 0x000fe20000000000 */
        /* <DEDUP_REMOVED lines=27> */
[----:B------:R-:W-:Y:S02]  /*1fca0*/  VIADD R4, R3, 0x102 ;  /* 0x0000010203047836 */ /* 0x000fe40000000000 */
[----:B------:R-:W-:Y:S01]  /*1fcb0*/  IMAD.MOV.U32 R5, RZ, RZ, 0x40000040 ;  /* 0x40000040ff057424 */ /* 0x000fe200078e00ff */
        /* <DEDUP_REMOVED lines=8> */
[----:B------:R-:W2:Y:S01]  /*1fd40*/  LDL.64 R14, [R1+0x38] ;  /* 0x00003800010e7983 */ /* 0x000ea20000100a00 */
        /* <DEDUP_REMOVED lines=801> */
.L_x_2860:
[----:B------:R-:W-:Y:S01]  /*22f60*/  SHF.L.U32 R0, R9, 0x1f, RZ ;  /* 0x0000001f09007819 */ /* 0x000fe200000006ff */
[----:B------:R-:W-:-:S04]  /*22f70*/  IMAD R9, R10, 0x8, R16 ;  /* 0x000000080a097824 */ /* 0x000fc800078e0210 */
[----:B------:R0:W1:Y:S01]  /*22f80*/  SYNCS.PHASECHK.TRANS64.TRYWAIT P2, [R9+URZ+0x38850], R0 ;  /* 0x03885000090075a7 */ /* 0x000062000804017f */
[----:B------:R-:W-:Y:S05]  /*22f90*/  @!P0 BRA `(.L_x_2861) ;  /* 0x0000000000048947 */ /* 0x000fea0003800000 */
[----:B------:R-:W-:Y:S01]  /*22fa0*/  BPT.TRAP 0x1 ;  /* 0x000000040000795c */ /* 0x000fe20000300000 */
.L_x_2861:
[----:B------:R-:W-:Y:S04]  /*22fb0*/  BSSY B1, `(.L_x_2862) ;  /* 0x0000004000017945 */ /* 0x000fe80003800000 */
[----:B-1----:R-:W-:Y:S05]  /*22fc0*/  @P2 BRA `(.L_x_2863) ;  /* 0x0000000000082947 */ /* 0x002fea0003800000 */
[----:B------:R-:W1:Y:S02]  /*22fd0*/  SYNCS.PHASECHK.TRANS64.TRYWAIT P2, [R9+URZ+0x38850], R0 ;  /* 0x03885000090075a7 */ /* 0x000e64000804017f */
[----:B-1----:R-:W-:Y:S05]  /*22fe0*/  @!P2 BRA `(.L_x_2864) ;  /* 0x0000012000c8a947 */ /* 0x002fea0003800000 */
.L_x_2863:
[----:B------:R-:W-:Y:S05]  /*22ff0*/  BSYNC B1 ;  /* 0x0000000000017941 */ /* 0x000fea0003800000 */
.L_x_2862:
[----:B01----:R-:W-:Y:S01]  /*23000*/  VIADD R0, R16, 0x400 ;  /* 0x0000040010007836 */ /* 0x003fe20000000000 */
[----:B------:R-:W-:Y:S01]  /*23010*/  WARPGROUP.ARRIVE ;  /* 0x00000000000079c5 */ /* 0x000fe20000000000 */
[----:B------:R-:W-:Y:S01]  /*23020*/  IMAD.MOV.U32 R3, RZ, RZ, 0x40000040 ;  /* 0x40000040ff037424 */ /* 0x000fe200078e00ff */
[----:B------:R-:W-:Y:S01]  /*23030*/  MOV R5, 0x40000040 ;  /* 0x4000004000057802 */ /* 0x000fe20000000f00 */
[----:B------:R-:W-:Y:S01]  /*23040*/  FMUL.FTZ R21, R188, UR38 ;  /* 0x00000026bc157c20 */ /* 0x000fe20008410000 */
[----:B------:R-:W-:Y:S01]  /*23050*/  SHF.R.U32.HI R0, RZ, 0x4, R0 ;  /* 0x00000004ff007819 */ /* 0x000fe20000011600 */
[----:B------:R-:W-:Y:S01]  /*23060*/  FMUL.FTZ R177, R177, UR38 ;  /* 0x00000026b1b17c20 */ /* 0x000fe20008410000 */
[----:B------:R-:W-:Y:S01]  /*23070*/  R2UR UR7, R3 ;  /* 0x00000000030772ca */ /* 0x000fe200000e0000 */
[----:B------:R-:W-:Y:S01]  /*23080*/  FMUL.FTZ R180, R180, UR38 ;  /* 0x00000026b4b47c20 */ /* 0x000fe20008410000 */
[----:B------:R-:W-:Y:S01]  /*23090*/  LOP3.LUT R0, R0, 0x3fff, RZ, 0xc0, !PT ;  /* 0x00003fff00007812 */ /* 0x000fe200078ec0ff */
[----:B------:R-:W-:Y:S01]  /*230a0*/  MUFU.TANH R21, R21 ;  /* 0x0000001500157308 */ /* 0x000fe20000002400 */
[----:B------:R-:W-:Y:S01]  /*230b0*/  FMUL.FTZ R181, R181, UR38 ;  /* 0x00000026b5b57c20 */ /* 0x000fe20008410000 */
[----:B------:R-:W-:Y:S01]  /*230c0*/  FMUL.FTZ R168, R168, UR38 ;  /* 0x00000026a8a87c20 */ /* 0x000fe20008410000 */
[----:B------:R-:W-:Y:S01]  /*230d0*/  LOP3.LUT R0, R0, 0x2800000, RZ, 0xfc, !PT ;  /* 0x0280000000007812 */ /* 0x000fe200078efcff */
[----:B------:R-:W-:Y:S01]  /*230e0*/  FMUL.FTZ R169, R169, UR38 ;  /* 0x00000026a9a97c20 */ /* 0x000fe20008410000 */
[----:B------:R-:W-:Y:S01]  /*230f0*/  FMUL.FTZ R172, R172, UR38 ;  /* 0x00000026acac7c20 */ /* 0x000fe20008410000 */
[----:B------:R-:W-:Y:S01]  /*23100*/  FMUL.FTZ R173, R173, UR38 ;  /* 0x00000026adad7c20 */ /* 0x000fe20008410000 */
[----:B------:R-:W-:Y:S01]  /*23110*/  FMUL.FTZ R160, R160, UR38 ;  /* 0x00000026a0a07c20 */ /* 0x000fe20008410000 */
[----:B------:R-:W-:-:S02]  /*23120*/  IMAD R2, R10, 0xa00, R0 ;  /* 0x00000a000a027824 */ /* 0x000fc400078e0200 */
[----:B------:R-:W-:Y:S01]  /*23130*/  FMUL.FTZ R10, R186, UR38 ;  /* 0x00000026ba0a7c20 */ /* 0x000fe20008410000 */
[----:B------:R-:W-:Y:S01]  /*23140*/  FMUL.FTZ R186, R176, UR38 ;  /* 0x00000026b0ba7c20 */ /* 0x000fe20008410000 */
[----:B------:R-:W-:Y:S01]  /*23150*/  MUFU.TANH R177, R177 ;  /* 0x000000b100b17308 */ /* 0x000fe20000002400 */
[C---:B------:R-:W-:Y:S01]  /*23160*/  VIADD R4, R2.reuse, 0x80 ;  /* 0x0000008002047836 */ /* 0x040fe20000000000 */
[----:B------:R-:W-:Y:S01]  /*23170*/  R2UR UR6, R2 ;  /* 0x00000000020672ca */ /* 0x000fe200000e0000 */
        /* <DEDUP_REMOVED lines=11> */
[----:B------:R-:W-:Y:S01]  /*23230*/  IMAD.MOV.U32 R3, RZ, RZ, 0x40000040 ;  /* 0x40000040ff037424 */ /* 0x000fe200078e00ff */
[----:B------:R-:W-:Y:S01]  /*23240*/  HGMMA.64x256x16.F32 R24, R208, gdesc[UR4].tnspB, R24, gsb0 ;  /* 0x43e00004d0187df0 */ /* 0x000fe20008000818 */
[----:B------:R-:W-:Y:S01]  /*23250*/  R2UR UR6, R4 ;  /* 0x00000000040672ca */ /* 0x000fe200000e0000 */
[----:B------:R-:W-:Y:S01]  /*23260*/  VIADD R4, R2, 0x100 ;  /* 0x0000010002047836 */ /* 0x000fe20000000000 */
[----:B------:R-:W-:Y:S01]  /*23270*/  R2UR UR7, R5 ;  /* 0x00000000050772ca */ /* 0x000fe200000e0000 */
[----:B------:R-:W-:Y:S01]  /*23280*/  IMAD.MOV.U32 R5, RZ, RZ, 0x40000040 ;  /* 0x40000040ff057424 */ /* 0x000fe200078e00ff */
        /* <DEDUP_REMOVED lines=18> */
[----:B------:R-:W-:Y:S01]  /*233b0*/  @!P1 IMAD R11, R11, 0x8, R16 ;  /* 0x000000080b0b9824 */ /* 0x000fe200078e0210 */
[----:B------:R-:W-:-:S02]  /*233c0*/  @!P1 IADD3 R9, R9, 0x38860, RZ ;  /* 0x0003886009099810 */ /* 0x000fc40007ffe0ff */
[C---:B------:R-:W-:Y:S01]  /*233d0*/  ISETP.GT.AND P2, PT, R8.reuse, R231, PT ;  /* 0x000000e70800720c */ /* 0x040fe20003f44270 */
[----:B------:R-:W-:Y:S02]  /*233e0*/  VIADD R8, R8, 0xffffffff ;  /* 0xffffffff08087836 */ /* 0x000fe40000000000 */
        /* <DEDUP_REMOVED lines=45> */
[----:B------:R-:W-:-:S04]  /*236c0*/  FMUL.FTZ R185, R191, UR38 ;  /* 0x00000026bfb97c20 */ /* 0x000fc80008410000 */
[----:B------:R-:W-:Y:S08]  /*236d0*/  MUFU.TANH R4, R4 ;  /* 0x0000000400047308 */ /* 0x000ff00000002400 */
[----:B------:R-:W-:Y:S01]  /*236e0*/  MUFU.TANH R185, R185 ;  /* 0x000000b900b97308 */ /* 0x000fe20000002400 */
[----:B------:R-:W-:Y:S02]  /*236f0*/  WARPGROUP.DEPBAR.LE gsb0, 0x0 ;  /* 0x00008000000079c5 */ /* 0x000fe40000010000 */
[----:B------:R-:W-:-:S09]  /*23700*/  WARPGROUP.ARRIVE ;  /* 0x00000000000079c5 */ /* 0x000fd20000000000 */
[----:B------:R-:W-:Y:S01]  /*23710*/  HGMMA.64x256x16.F32 R24, R196, gdesc[UR4].tnspB, R24, gsb0 ;  /* 0x43e00004c4187df0 */ /* 0x000fe20008000818 */
[----:B------:R-:W-:Y:S01]  /*23720*/  R2UR UR6, R2 ;  /* 0x00000000020672ca */ /* 0x000fe200000e0000 */
[----:B------:R-:W-:Y:S01]  /*23730*/  FMUL.FTZ R2, R184, UR38 ;  /* 0x00000026b8027c20 */ /* 0x000fe20008410000 */
[----:B------:R-:W-:Y:S01]  /*23740*/  FMUL.FTZ R184, R189, UR38 ;  /* 0x00000026bdb87c20 */ /* 0x000fe20008410000 */
[----:B------:R-:W-:Y:S01]  /*23750*/  R2UR UR7, R3 ;  /* 0x00000000030772ca */ /* 0x000fe200000e0000 */
[----:B------:R-:W-:-:S03]  /*23760*/  IMAD.U32 R3, RZ, RZ, UR42 ;  /* 0x0000002aff037e24 */ /* 0x000fc6000f8e00ff */
[----:B------:R-:W0:Y:S08]  /*23770*/  MUFU.TANH R2, R2 ;  /* 0x0000000200027308 */ /* 0x000e300000002400 */
[----:B------:R-:W1:Y:S01]  /*23780*/  MUFU.TANH R184, R184 ;  /* 0x000000b800b87308 */ /* 0x000e620000002400 */
[----:B0-----:R-:W-:-:S04]  /*23790*/  FMNMX.FTZ R0, R2, R7, !PT ;  /* 0x0000000702007209 */ /* 0x001fc80007810000 */
[----:B------:R-:W-:-:S04]  /*237a0*/  FMNMX.FTZ R0, R4, R0, !PT ;  /* 0x0000000004007209 */ /* 0x000fc80007810000 */
[----:B------:R-:W-:-:S04]  /*237b0*/  FMNMX.FTZ R0, R21, R0, !PT ;  /* 0x0000000015007209 */ /* 0x000fc80007810000 */
[----:B-1----:R-:W-:-:S04]  /*237c0*/  FMNMX.FTZ R0, R184, R0, !PT ;  /* 0x00000000b8007209 */ /* 0x002fc80007810000 */
        /* <DEDUP_REMOVED lines=15> */
[----:B------:R-:W-:-:S05]  /*238c0*/  FMNMX.FTZ R5, R157, R0, !PT ;  /* 0x000000009d057209 */ /* 0x000fca0007810000 */
[----:B------:R-:W0:Y:S02]  /*238d0*/  SHFL.BFLY PT, R0, R5, 0x2, 0x1f ;  /* 0x0c401f0005007f89 */ /* 0x000e2400000e0000 */
[----:B0-----:R-:W-:-:S05]  /*238e0*/  FMNMX.FTZ R5, R5, R0, !PT ;  /* 0x0000000005057209 */ /* 0x001fca0007810000 */
[----:B------:R-:W0:Y:S02]  /*238f0*/  SHFL.BFLY PT, R0, R5, 0x1, 0x1f ;  /* 0x0c201f0005007f89 */ /* 0x000e2400000e0000 */
[----:B0-----:R-:W-:Y:S02]  /*23900*/  FMNMX.FTZ R5, R5, R0, !PT ;  /* 0x0000000005057209 */ /* 0x001fe40007810000 */
[----:B------:R-:W-:-:S03]  /*23910*/  FMNMX.FTZ R0, R10, R6, !PT ;  /* 0x000000060a007209 */ /* 0x000fc60007810000 */
[----:B------:R-:W-:Y:S01]  /*23920*/  FADD.FTZ R7, -R5, R7 ;  /* 0x0000000705077221 */ /* 0x000fe20000010100 */
[----:B------:R-:W-:-:S03]  /*23930*/  FMNMX.FTZ R0, R14, R0, !PT ;  /* 0x000000000e007209 */ /* 0x000fc60007810000 */
[----:B------:R-:W-:Y:S01]  /*23940*/  FMUL.FTZ R7, R7, R3 ;  /* 0x0000000307077220 */ /* 0x000fe20000410000 */
[----:B------:R-:W-:-:S04]  /*23950*/  FMNMX.FTZ R0, R15, R0, !PT ;  /* 0x000000000f007209 */ /* 0x000fc80007810000 */
[----:B------:R-:W-:Y:S02]  /*23960*/  FMNMX.FTZ R183, R185, R0, !PT ;  /* 0x00000000b9b77209 */ /* 0x000fe40007810000 */
[----:B------:R0:W-:Y:S02]  /*23970*/  MUFU.EX2 R0, R7 ;  /* 0x0000000700007308 */ /* 0x0001e40000000800 */
[----:B------:R-:W-:-:S04]  /*23980*/  FMNMX.FTZ R183, R176, R183, !PT ;  /* 0x000000b7b0b77209 */ /* 0x000fc80007810000 */
[----:B------:R-:W-:Y:S01]  /*23990*/  FMNMX.FTZ R183, R178, R183, !PT ;  /* 0x000000b7b2b77209 */ /* 0x000fe20007810000 */
[----:B0-----:R-:W-:-:S04]  /*239a0*/  FMUL.FTZ R7, R5, R3 ;  /* 0x0000000305077220 */ /* 0x001fc80000410000 */
[--C-:B------:R-:W-:Y:S01]  /*239b0*/  FFMA.FTZ R208, R2, R3, -R7.reuse ;  /* 0x0000000302d07223 */ /* 0x100fe20000010807 */
[----:B------:R-:W-:Y:S01]  /*239c0*/  FMNMX.FTZ R2, R179, R183, !PT ;  /* 0x000000b7b3027209 */ /* 0x000fe20007810000 */
[-CC-:B------:R-:W-:Y:S01]  /*239d0*/  FFMA.FTZ R4, R4, R3.reuse, -R7.reuse ;  /* 0x0000000304047223 */ /* 0x180fe20000010807 */
[-CC-:B------:R-:W-:Y:S01]  /*239e0*/  FFMA.FTZ R210, R21, R3.reuse, -R7.reuse ;  /* 0x0000000315d27223 */ /* 0x180fe20000010807 */
[-CC-:B------:R-:W-:Y:S01]  /*239f0*/  FFMA.FTZ R200, R168, R3.reuse, -R7.reuse ;  /* 0x00000003a8c87223 */ /* 0x180fe20000010807 */
[----:B------:R-:W-:Y:S01]  /*23a00*/  FMNMX.FTZ R2, R156, R2, !PT ;  /* 0x000000029c027209 */ /* 0x000fe20007810000 */
[----:B------:R-:W-:Y:S01]  /*23a10*/  MUFU.EX2 R183, R4 ;  /* 0x0000000400b77308 */ /* 0x000fe20000000800 */
[-CC-:B------:R-:W-:Y:S01]  /*23a20*/  FFMA.FTZ R21, R177, R3.reuse, -R7.reuse ;  /* 0x00000003b1157223 */ /* 0x180fe20000010807 */
[-CC-:B------:R-:W-:Y:S01]  /*23a30*/  FFMA.FTZ R168, R169, R3.reuse, -R7.reuse ;  /* 0x00000003a9a87223 */ /* 0x180fe20000010807 */
[----:B------:R-:W-:Y:S01]  /*23a40*/  FMNMX.FTZ R2, R170, R2, !PT ;  /* 0x00000002aa027209 */ /* 0x000fe20007810000 */
[-CC-:B------:R-:W-:Y:S01]  /*23a50*/  FFMA.FTZ R184, R184, R3.reuse, -R7.reuse ;  /* 0x00000003b8b87223 */ /* 0x180fe20000010807 */
[-CC-:B------:R-:W-:Y:S01]  /*23a60*/  FFMA.FTZ R204, R186, R3.reuse, -R7.reuse ;  /* 0x00000003bacc7223 */ /* 0x180fe20000010807 */
[-CC-:B------:R-:W-:Y:S01]  /*23a70*/  FFMA.FTZ R206, R180, R3.reuse, -R7.reuse ;  /* 0x00000003b4ce7223 */ /* 0x180fe20000010807 */
[----:B------:R-:W-:Y:S01]  /*23a80*/  FMNMX.FTZ R2, R171, R2, !PT ;  /* 0x00000002ab027209 */ /* 0x000fe20007810000 */
[-CC-:B------:R-:W-:Y:S01]  /*23a90*/  FFMA.FTZ R177, R181, R3.reuse, -R7.reuse ;  /* 0x00000003b5b17223 */ /* 0x180fe20000010807 */
[-CC-:B------:R-:W-:Y:S01]  /*23aa0*/  FFMA.FTZ R202, R172, R3.reuse, -R7.reuse ;  /* 0x00000003acca7223 */ /* 0x180fe20000010807 */
[----:B------:R-:W-:Y:S01]  /*23ab0*/  FFMA.FTZ R169, R173, R3, -R7 ;  /* 0x00000003ada97223 */ /* 0x000fe20000010807 */
[----:B------:R-:W-:Y:S01]  /*23ac0*/  FMNMX.FTZ R2, R174, R2, !PT ;  /* 0x00000002ae027209 */ /* 0x000fe20007810000 */
[----:B------:R-:W0:Y:S03]  /*23ad0*/  MUFU.EX2 R208, R208 ;  /* 0x000000d000d07308 */ /* 0x000e260000000800 */
[----:B------:R-:W-:-:S04]  /*23ae0*/  FMNMX.FTZ R2, R175, R2, !PT ;  /* 0x00000002af027209 */ /* 0x000fc80007810000 */
[----:B------:R-:W-:Y:S01]  /*23af0*/  FMNMX.FTZ R2, R162, R2, !PT ;  /* 0x00000002a2027209 */ /* 0x000fe20007810000 */
[----:B------:R-:W-:Y:S03]  /*23b00*/  MUFU.EX2 R210, R210 ;  /* 0x000000d200d27308 */ /* 0x000fe60000000800 */
[----:B------:R-:W-:-:S04]  /*23b10*/  FMNMX.FTZ R2, R163, R2, !PT ;  /* 0x00000002a3027209 */ /* 0x000fc80007810000 */
[----:B------:R-:W-:Y:S01]  /*23b20*/  FMNMX.FTZ R2, R166, R2, !PT ;  /* 0x00000002a6027209 */ /* 0x000fe20007810000 */
[----:B------:R-:W-:Y:S01]  /*23b30*/  MUFU.EX2 R184, R184 ;  /* 0x000000b800b87308 */ /* 0x000fe20000000800 */
        /* <DEDUP_REMOVED lines=14> */
[----:B------:R-:W-:-:S02]  /*23c20*/  WARPGROUP.DEPBAR.LE gsb0, 0x0 ;  /* 0x00008000000079c5 */ /* 0x000fc40000010000 */
[----:B------:R-:W-:Y:S01]  /*23c30*/  WARPGROUP.ARRIVE ;  /* 0x00000000000079c5 */ /* 0x000fe20000000000 */
[----:B0-----:R-:W-:Y:S01]  /*23c40*/  FMNMX.FTZ R2, R2, R4, !PT ;  /* 0x0000000402027209 */ /* 0x001fe20007810000 */
[-CC-:B------:R-:W-:Y:S01]  /*23c50*/  FFMA.FTZ R196, R160, R3.reuse, -R7.reuse ;  /* 0x00000003a0c47223 */ /* 0x180fe20000010807 */
[-CC-:B------:R-:W-:Y:S01]  /*23c60*/  FFMA.FTZ R160, R161, R3.reuse, -R7.reuse ;  /* 0x00000003a1a07223 */ /* 0x180fe20000010807 */
[-CC-:B------:R-:W-:Y:S01]  /*23c70*/  FFMA.FTZ R198, R164, R3.reuse, -R7.reuse ;  /* 0x00000003a4c67223 */ /* 0x180fe20000010807 */
[----:B------:R-:W-:Y:S01]  /*23c80*/  FFMA.FTZ R161, R165, R3, -R7 ;  /* 0x00000003a5a17223 */ /* 0x000fe20000010807 */
[----:B------:R-:W-:Y:S01]  /*23c90*/  HGMMA.64x256x16.F32 R24, R192, gdesc[UR4].tnspB, R24, gsb0 ;  /* 0x43e00004c0187df0 */ /* 0x000fe20008000818 */
[----:B------:R-:W0:Y:S01]  /*23ca0*/  SHFL.BFLY PT, R4, R2, 0x1, 0x1f ;  /* 0x0c201f0002047f89 */ /* 0x000e2200000e0000 */
[----:B------:R-:W-:Y:S08]  /*23cb0*/  MUFU.EX2 R168, R168 ;  /* 0x000000a800a87308 */ /* 0x000ff00000000800 */
[----:B------:R-:W-:Y:S08]  /*23cc0*/  MUFU.EX2 R202, R202 ;  /* 0x000000ca00ca7308 */ /* 0x000ff00000000800 */
[----:B------:R-:W-:Y:S01]  /*23cd0*/  MUFU.EX2 R169, R169 ;  /* 0x000000a900a97308 */ /* 0x000fe20000000800 */
[----:B0-----:R-:W-:-:S07]  /*23ce0*/  FMNMX.FTZ R4, R2, R4, !PT ;  /* 0x0000000402047209 */ /* 0x001fce0007810000 */
[----:B------:R-:W-:Y:S01]  /*23cf0*/  MUFU.EX2 R196, R196 ;  /* 0x000000c400c47308 */ /* 0x000fe20000000800 */
[----:B------:R-:W-:-:S04]  /*23d00*/  FADD.FTZ R2, -R4, R6 ;  /* 0x0000000604027221 */ /* 0x000fc80000010100 */
[----:B------:R-:W-:-:S03]  /*23d10*/  FMUL.FTZ R2, R2, R3 ;  /* 0x0000000302027220 */ /* 0x000fc60000410000 */
[----:B------:R-:W-:Y:S08]  /*23d20*/  MUFU.EX2 R160, R160 ;  /* 0x000000a000a07308 */ /* 0x000ff00000000800 */
[----:B------:R-:W-:Y:S08]  /*23d30*/  MUFU.EX2 R2, R2 ;  /* 0x0000000200027308 */ /* 0x000ff00000000800 */
[----:B------:R-:W-:Y:S08]  /*23d40*/  MUFU.EX2 R198, R198 ;  /* 0x000000c600c67308 */ /* 0x000ff00000000800 */
[----:B------:R-:W-:Y:S01]  /*23d50*/  MUFU.EX2 R161, R161 ;  /* 0x000000a100a17308 */ /* 0x000fe20000000800 */
[----:B------:R-:W-:-:S02]  /*23d60*/  WARPGROUP.DEPBAR.LE gsb0, 0x0 ;  /* 0x00008000000079c5 */ /* 0x000fc40000010000 */
[-CC-:B------:R-:W-:Y:S01]  /*23d70*/  FFMA.FTZ R194, R153, R3.reuse, -R7.reuse ;  /* 0x0000000399c27223 */ /* 0x180fe20000010807 */
[-C--:B------:R-:W-:Y:S01]  /*23d80*/  FMUL.FTZ R153, R4, R3.reuse ;  /* 0x0000000304997220 */ /* 0x080fe20000410000 */
[-CC-:B------:R-:W-:Y:S01]  /*23d90*/  FFMA.FTZ R192, R152, R3.reuse, -R7.reuse ;  /* 0x0000000398c07223 */ /* 0x180fe20000010807 */
[-CC-:B------:R-:W-:Y:S01]  /*23da0*/  FFMA.FTZ R152, R182, R3.reuse, -R7.reuse ;  /* 0x00000003b6987223 */ /* 0x180fe20000010807 */
[-C--:B------:R-:W-:Y:S01]  /*23db0*/  FFMA.FTZ R7, R157, R3.reuse, -R7 ;  /* 0x000000039d077223 */ /* 0x080fe20000010807 */
[-CC-:B------:R-:W-:Y:S01]  /*23dc0*/  FFMA.FTZ R209, R10, R3.reuse, -R153.reuse ;  /* 0x000000030ad17223 */ /* 0x180fe20000010899 */
[-CC-:B------:R-:W-:Y:S01]  /*23dd0*/  FFMA.FTZ R211, R15, R3.reuse, -R153.reuse ;  /* 0x000000030fd37223 */ /* 0x180fe20000010899 */
[-CC-:B------:R-:W-:Y:S01]  /*23de0*/  FFMA.FTZ R205, R176, R3.reuse, -R153.reuse ;  /* 0x00000003b0cd7223 */ /* 0x180fe20000010899 */
[----:B------:R0:W-:Y:S01]  /*23df0*/  MUFU.EX2 R6, R7 ;  /* 0x0000000700067308 */ /* 0x0001e20000000800 */
[-CC-:B------:R-:W-:Y:S01]  /*23e00*/  FFMA.FTZ R10, R178, R3.reuse, -R153.reuse ;  /* 0x00000003b20a7223 */ /* 0x180fe20000010899 */
[-CC-:B------:R-:W-:Y:S01]  /*23e10*/  FFMA.FTZ R207, R179, R3.reuse, -R153.reuse ;  /* 0x00000003b3cf7223 */ /* 0x180fe20000010899 */
[----:B------:R-:W-:Y:S01]  /*23e20*/  FFMA.FTZ R156, R156, R3, -R153 ;  /* 0x000000039c9c7223 */ /* 0x000fe20000010899 */
[----:B------:R-:W-:-:S02]  /*23e30*/  @!P1 VIADD R15, R11, 0x38840 ;  /* 0x000388400b0f9836 */ /* 0x000fc40000000000 */
[-CC-:B------:R-:W-:Y:S01]  /*23e40*/  FFMA.FTZ R201, R170, R3.reuse, -R153.reuse ;  /* 0x00000003aac97223 */ /* 0x180fe20000010899 */
[-CC-:B------:R-:W-:Y:S01]  /*23e50*/  FFMA.FTZ R171, R171, R3.reuse, -R153.reuse ;  /* 0x00000003abab7223 */ /* 0x180fe20000010899 */
[-CC-:B------:R-:W-:Y:S01]  /*23e60*/  FFMA.FTZ R203, R174, R3.reuse, -R153.reuse ;  /* 0x00000003aecb7223 */ /* 0x180fe20000010899 */
[----:B------:R-:W1:Y:S01]  /*23e70*/  MUFU.EX2 R209, R209 ;  /* 0x000000d100d17308 */ /* 0x000e620000000800 */
[-CC-:B0-----:R-:W-:Y:S01]  /*23e80*/  FFMA.FTZ R7, R14, R3.reuse, -R153.reuse ;  /* 0x000000030e077223 */ /* 0x181fe20000010899 */
[-C--:B------:R-:W-:Y:S01]  /*23e90*/  FFMA.FTZ R14, R185, R3.reuse, -R153 ;  /* 0x00000003b90e7223 */ /* 0x080fe20000010899 */
[----:B------:R-:W-:Y:S01]  /*23ea0*/  @!P1 PRMT R15, RZ, 0x654, R15 ;  /* 0x00000654ff0f9816 */ /* 0x000fe2000000000f */
[-CC-:B------:R-:W-:Y:S01]  /*23eb0*/  FFMA.FTZ R197, R162, R3.reuse, -R153.reuse ;  /* 0x00000003a2c57223 */ /* 0x180fe20000010899 */
[-CC-:B------:R-:W-:Y:S01]  /*23ec0*/  FFMA.FTZ R163, R163, R3.reuse, -R153.reuse ;  /* 0x00000003a3a37223 */ /* 0x180fe20000010899 */
[-CC-:B------:R-:W-:Y:S01]  /*23ed0*/  FFMA.FTZ R199, R166, R3.reuse, -R153.reuse ;  /* 0x00000003a6c77223 */ /* 0x180fe20000010899 */
[----:B------:R0:W-:Y:S01]  /*23ee0*/  @!P1 SYNCS.ARRIVE.TRANS64.RED.A1T0 RZ, [R15+URZ], RZ ;  /* 0x000000ff0fff99a7 */ /* 0x0001e2000810043f */
[----:B------:R-:W2:Y:S01]  /*23ef0*/  MUFU.EX2 R7, R7 ;  /* 0x0000000700077308 */ /* 0x000ea20000000800 */
[-CC-:B------:R-:W-:Y:S01]  /*23f00*/  FFMA.FTZ R167, R167, R3.reuse, -R153.reuse ;  /* 0x00000003a7a77223 */ /* 0x180fe20000010899 */
[-CC-:B------:R-:W-:Y:S01]  /*23f10*/  FFMA.FTZ R154, R154, R3.reuse, -R153.reuse ;  /* 0x000000039a9a7223 */ /* 0x180fe20000010899 */
[-CC-:B------:R-:W-:Y:S01]  /*23f20*/  FFMA.FTZ R155, R155, R3.reuse, -R153.reuse ;  /* 0x000000039b9b7223 */ /* 0x180fe20000010899 */
[----:B------:R-:W-:Y:S01]  /*23f30*/  FFMA.FTZ R158, R158, R3, -R153 ;  /* 0x000000039e9e7223 */ /* 0x000fe20000010899 */
[----:B0-----:R-:W-:-:S03]  /*23f40*/  @!P1 PRMT R15, RZ, 0x654, R9 ;  /* 0x00000654ff0f9816 */ /* 0x001fc60000000009 */
[----:B------:R-:W0:Y:S01]  /*23f50*/  MUFU.EX2 R211, R211 ;  /* 0x000000d300d37308 */ /* 0x000e220000000800 */
[----:B-1----:R-:W-:Y:S01]  /*23f60*/  FFMA.FTZ R12, R2, R12, R209 ;  /* 0x0000000c020c7223 */ /* 0x002fe200000100d1 */
[----:B------:R1:W-:Y:S06]  /*23f70*/  @!P1 SYNCS.ARRIVE.TRANS64.RED.A1T0 RZ, [R15+URZ], RZ ;  /* 0x000000ff0fff99a7 */ /* 0x0003ec000810043f */
[----:B------:R-:W3:Y:S01]  /*23f80*/  MUFU.EX2 R14, R14 ;  /* 0x0000000e000e7308 */ /* 0x000ee20000000800 */
[C---:B--2---:R-:W-:Y:S01]  /*23f90*/  FADD.FTZ R12, R7.reuse, R12 ;  /* 0x0000000c070c7221 */ /* 0x044fe20000010000 */
[----:B------:R-:W-:Y:S01]  /*23fa0*/  F2FP.F16.F32.PACK_AB R209, R7, R209 ;  /* 0x000000d107d1723e */ /* 0x000fe200000000ff */
[-CC-:B-1----:R-:W-:Y:S01]  /*23fb0*/  FFMA.FTZ R15, R175, R3.reuse, -R153.reuse ;  /* 0x00000003af0f7223 */ /* 0x182fe20000010899 */
[----:B------:R-:W-:Y:S01]  /*23fc0*/  FFMA.FTZ R153, R159, R3, -R153 ;  /* 0x000000039f997223 */ /* 0x000fe20000010899 */
[----:B------:R-:W-:-:S03]  /*23fd0*/  MOV R7, R5 ;  /* 0x0000000500077202 */ /* 0x000fc60000000f00 */
[----:B------:R-:W1:Y:S08]  /*23fe0*/  MUFU.EX2 R205, R205 ;  /* 0x000000cd00cd7308 */ /* 0x000e700000000800 */
[----:B------:R-:W2:Y:S08]  /*23ff0*/  MUFU.EX2 R10, R10 ;  /* 0x0000000a000a7308 */ /* 0x000eb00000000800 */
[----:B------:R4:W-:Y:S08]  /*24000*/  MUFU.EX2 R11, R156 ;  /* 0x0000009c000b7308 */ /* 0x0009f00000000800 */
[----:B------:R-:W5:Y:S01]  /*24010*/  MUFU.EX2 R207, R207 ;  /* 0x000000cf00cf7308 */ /* 0x000f620000000800 */
[----:B----4-:R-:W-:Y:S01]  /*24020*/  FADD.FTZ R156, R210, R13 ;  /* 0x0000000dd29c7221 */ /* 0x010fe20000010000 */
[----:B0-----:R-:W-:Y:S01]  /*24030*/  FADD.FTZ R13, R211, R12 ;  /* 0x0000000cd30d7221 */ /* 0x001fe20000010000 */
[----:B------:R-:W-:-:S02]  /*24040*/  F2FP.F16.F32.PACK_AB R210, R184, R210 ;  /* 0x000000d2b8d2723e */ /* 0x000fc400000000ff */
[----:B------:R-:W-:Y:S01]  /*24050*/  FADD.FTZ R156, R184, R156 ;  /* 0x0000009cb89c7221 */ /* 0x000fe20000010000 */
[C---:B---3--:R-:W-:Y:S01]  /*24060*/  FADD.FTZ R13, R14.reuse, R13 ;  /* 0x0000000d0e0d7221 */ /* 0x048fe20000010000 */
[----:B------:R-:W-:Y:S01]  /*24070*/  F2FP.F16.F32.PACK_AB R211, R14, R211 ;  /* 0x000000d30ed3723e */ /* 0x000fe200000000ff */
[----:B------:R-:W0:Y:S01]  /*24080*/  MUFU.EX2 R201, R201 ;  /* 0x000000c900c97308 */ /* 0x000e220000000800 */
[----:B------:R-:W-:Y:S01]  /*24090*/  FADD.FTZ R157, R204, R156 ;  /* 0x0000009ccc9d7221 */ /* 0x000fe20000010000 */
[----:B-1----:R-:W-:Y:S01]  /*240a0*/  FADD.FTZ R156, R205, R13 ;  /* 0x0000000dcd9c7221 */ /* 0x002fe20000010000 */
[C---:B--2---:R-:W-:Y:S02]  /*240b0*/  F2FP.F16.F32.PACK_AB R205, R10.reuse, R205 ;  /* 0x000000cd0acd723e */ /* 0x044fe400000000ff */
[C---:B------:R-:W-:Y:S01]  /*240c0*/  FADD.FTZ R13, R21.reuse, R157 ;  /* 0x0000009d150d7221 */ /* 0x040fe20000010000 */
[----:B------:R-:W-:Y:S01]  /*240d0*/  FADD.FTZ R156, R10, R156 ;  /* 0x0000009c0a9c7221 */ /* 0x000fe20000010000 */
[----:B------:R-:W-:Y:S01]  /*240e0*/  F2FP.F16.F32.PACK_AB R204, R21, R204 ;  /* 0x000000cc15cc723e */ /* 0x000fe200000000ff */
[----:B------:R-:W1:Y:S01]  /*240f0*/  MUFU.EX2 R9, R171 ;  /* 0x000000ab00097308 */ /* 0x000e620000000800 */
[----:B------:R-:W-:Y:S01]  /*24100*/  FADD.FTZ R13, R206, R13 ;  /* 0x0000000dce0d7221 */ /* 0x000fe20000010000 */
[----:B-----5:R-:W-:Y:S01]  /*24110*/  FADD.FTZ R156, R207, R156 ;  /* 0x0000009ccf9c7221 */ /* 0x020fe20000010000 */
[----:B------:R-:W-:Y:S01]  /*24120*/  F2FP.F16.F32.PACK_AB R206, R177, R206 ;  /* 0x000000ceb1ce723e */ /* 0x000fe200000000ff */
[----:B------:R-:W-:-:S02]  /*24130*/  IMAD.MOV.U32 R10, RZ, RZ, R216 ;  /* 0x000000ffff0a7224 */ /* 0x000fc400078e00d8 */
[----:B------:R-:W-:Y:S01]  /*24140*/  FADD.FTZ R157, R177, R13 ;  /* 0x0000000db19d7221 */ /* 0x000fe20000010000 */
[C---:B------:R-:W-:Y:S01]  /*24150*/  FADD.FTZ R156, R11.reuse, R156 ;  /* 0x0000009c0b9c7221 */ /* 0x040fe20000010000 */
[----:B------:R-:W-:Y:S01]  /*24160*/  F2FP.F16.F32.PACK_AB R207, R11, R207 ;  /* 0x000000cf0bcf723e */ /* 0x000fe200000000ff */
[----:B------:R-:W2:Y:S01]  /*24170*/  MUFU.EX2 R203, R203 ;  /* 0x000000cb00cb7308 */ /* 0x000ea20000000800 */
[----:B------:R-:W-:Y:S01]  /*24180*/  FADD.FTZ R157, R200, R157 ;  /* 0x0000009dc89d7221 */ /* 0x000fe20000010000 */
[----:B0-----:R-:W-:Y:S01]  /*24190*/  FADD.FTZ R156, R201, R156 ;  /* 0x0000009cc99c7221 */ /* 0x001fe20000010000 */
[C---:B------:R-:W-:Y:S02]  /*241a0*/  F2FP.F16.F32.PACK_AB R200, R168.reuse, R200 ;  /* 0x000000c8a8c8723e */ /* 0x040fe400000000ff */
[----:B------:R-:W-:-:S03]  /*241b0*/  FADD.FTZ R157, R168, R157 ;  /* 0x0000009da89d7221 */ /* 0x000fc60000010000 */
[----:B------:R-:W0:Y:S01]  /*241c0*/  MUFU.EX2 R15, R15 ;  /* 0x0000000f000f7308 */ /* 0x000e220000000800 */
[C---:B-1----:R-:W-:Y:S01]  /*241d0*/  FADD.FTZ R156, R9.reuse, R156 ;  /* 0x0000009c099c7221 */ /* 0x042fe20000010000 */
[----:B------:R-:W-:Y:S01]  /*241e0*/  FADD.FTZ R157, R202, R157 ;  /* 0x0000009dca9d7221 */ /* 0x000fe20000010000 */
[----:B------:R-:W-:Y:S01]  /*241f0*/  F2FP.F16.F32.PACK_AB R201, R9, R201 ;  /* 0x000000c909c9723e */ /* 0x000fe200000000ff */
[----:B------:R-:W-:Y:S01]  /*24200*/  IMAD.MOV.U32 R9, RZ, RZ, R218 ;  /* 0x000000ffff097224 */ /* 0x000fe200078e00da */
        /* <DEDUP_REMOVED lines=34> */
[----:B0-----:R-:W-:Y:S01]  /*24430*/  FADD.FTZ R157, R194, R157 ;  /* 0x0000009dc29d7221 */ /* 0x001fe20000010000 */
[----:B------:R-:W-:-:S03]  /*24440*/  F2FP.F16.F32.PACK_AB R194, R6, R194 ;  /* 0x000000c206c2723e */ /* 0x000fc600000000ff */
[----:B------:R-:W-:Y:S01]  /*24450*/  FADD.FTZ R13, R6, R157 ;  /* 0x0000009d060d7221 */ /* 0x000fe20000010000 */
[----:B------:R-:W-:Y:S02]  /*24460*/  IMAD.MOV.U32 R6, RZ, RZ, R4 ;  /* 0x000000ffff067224 */ /* 0x000fe400078e0004 */
[----:B-1----:R-:W-:-:S04]  /*24470*/  FADD.FTZ R156, R158, R156 ;  /* 0x0000009c9e9c7221 */ /* 0x002fc80000010000 */
[C---:B--2---:R-:W-:Y:S01]  /*24480*/  FADD.FTZ R12, R153.reuse, R156 ;  /* 0x0000009c990c7221 */ /* 0x044fe20000010000 */
[----:B------:R-:W-:Y:S01]  /*24490*/  F2FP.F16.F32.PACK_AB R195, R153, R158 ;  /* 0x0000009e99c3723e */ /* 0x000fe200000000ff */
[----:B------:R-:W-:Y:S06]  /*244a0*/  @P2 BRA `(.L_x_2865) ;  /* 0xffffffb000a42947 */ /* 0x000fec000383ffff */
.L_x_2854:
[----:B------:R-:W-:Y:S05]  /*244b0*/  BSYNC B0 ;  /* 0x0000000000007941 */ /* 0x000fea0003800000 */
.L_x_2853:
        /* <DEDUP_REMOVED lines=131> */
.L_x_2866:
[----:B------:R-:W-:Y:S01]  /*24cf0*/  IMAD R10, R216, 0x8, R16 ;  /* 0x00000008d80a7824 */ /* 0x000fe200078e0210 */
[----:B------:R-:W-:-:S04]  /*24d00*/  SHF.L.U32 R0, R218, 0x1f, RZ ;  /* 0x0000001fda007819 */ /* 0x000fc800000006ff */
[----:B------:R0:W1:Y:S01]  /*24d10*/  SYNCS.PHASECHK.TRANS64.TRYWAIT P2, [R10+URZ+0x38850], R0 ;  /* 0x038850000a0075a7 */ /* 0x000062000804017f */
[----:B------:R-:W-:Y:S05]  /*24d20*/  @!P0 BRA `(.L_x_2867) ;  /* 0x0000000000048947 */ /* 0x000fea0003800000 */
[----:B------:R-:W-:Y:S01]  /*24d30*/  BPT.TRAP 0x1 ;  /* 0x000000040000795c */ /* 0x000fe20000300000 */
.L_x_2867:
[----:B------:R-:W-:Y:S04]  /*24d40*/  BSSY B0, `(.L_x_2868) ;  /* 0x0000004000007945 */ /* 0x000fe80003800000 */
[----:B-1----:R-:W-:Y:S05]  /*24d50*/  @P2 BRA `(.L_x_2869) ;  /* 0x0000000000082947 */ /* 0x002fea0003800000 */
[----:B------:R-:W1:Y:S02]  /*24d60*/  SYNCS.PHASECHK.TRANS64.TRYWAIT P0, [R10+URZ+0x38850], R0 ;  /* 0x038850000a0075a7 */ /* 0x000e64000800017f */
[----:B-1----:R-:W-:Y:S05]  /*24d70*/  @!P0 BRA `(.L_x_2870) ;  /* 0x0000010400788947 */ /* 0x002fea0003800000 */
.L_x_2869:
[----:B------:R-:W-:Y:S05]  /*24d80*/  BSYNC B0 ;  /* 0x0000000000007941 */ /* 0x000fea0003800000 */
.L_x_2868:
[----:B------:R-:W-:Y:S01]  /*24d90*/  VIADD R16, R16, 0x400 ;  /* 0x0000040010107836 */ /* 0x000fe20000000000 */
[----:B------:R-:W2:Y:S01]  /*24da0*/  LDL.LU R11, [R1+0x74] ;  /* 0x00007400010b7983 */ /* 0x000ea20000300800 */
[----:B------:R-:W-:Y:S01]  /*24db0*/  IMAD.MOV.U32 R7, RZ, RZ, 0x40000040 ;  /* 0x40000040ff077424 */ /* 0x000fe200078e00ff */
[----:B------:R-:W-:Y:S01]  /*24dc0*/  WARPGROUP.ARRIVE ;  /* 0x00000000000079c5 */ /* 0x000fe20000000000 */
[----:B------:R-:W-:Y:S01]  /*24dd0*/  MOV R9, 0x40000040 ;  /* 0x4000004000097802 */ /* 0x000fe20000000f00 */
[----:B01----:R-:W0:Y:S01]  /*24de0*/  SHFL.BFLY PT, R0, R13, 0x2, 0x1f ;  /* 0x0c401f000d007f89 */ /* 0x003e2200000e0000 */
[----:B------:R-:W-:Y:S01]  /*24df0*/  SHF.R.U32.HI R16, RZ, 0x4, R16 ;  /* 0x00000004ff107819 */ /* 0x000fe20000011610 */
[----:B------:R-:W-:Y:S01]  /*24e00*/  IMAD.MOV.U32 R154, RZ, RZ, -0x800000 ;  /* 0xff800000ff9a7424 */ /* 0x000fe200078e00ff */
[----:B------:R-:W-:Y:S01]  /*24e10*/  R2UR UR7, R7 ;  /* 0x00000000070772ca */ /* 0x000fe200000e0000 */
[----:B------:R-:W-:Y:S01]  /*24e20*/  IMAD.MOV.U32 R7, RZ, RZ, 0x40000040 ;  /* 0x40000040ff077424 */ /* 0x000fe200078e00ff */
[----:B------:R-:W-:Y:S01]  /*24e30*/  LOP3.LUT R16, R16, 0x3fff, RZ, 0xc0, !PT ;  /* 0x00003fff10107812 */ /* 0x000fe200078ec0ff */
[----:B------:R-:W-:-:S02]  /*24e40*/  @!P1 VIADD R10, R10, 0x38860 ;  /* 0x000388600a0a9836 */ /* 0x000fc40000000000 */
[----:B------:R-:W-:Y:S01]  /*24e50*/  IMAD.MOV.U32 R153, RZ, RZ, -0x800000 ;  /* 0xff800000ff997424 */ /* 0x000fe200078e00ff */
[----:B------:R-:W-:Y:S02]  /*24e60*/  LOP3.LUT R16, R16, 0x2800000, RZ, 0xfc, !PT ;  /* 0x0280000010107812 */ /* 0x000fe400078efcff */
[----:B------:R-:W-:-:S03]  /*24e70*/  @!P1 PRMT R10, RZ, 0x654, R10 ;  /* 0x00000654ff0a9816 */ /* 0x000fc6000000000a */
[C---:B------:R-:W-:Y:S01]  /*24e80*/  IMAD R6, R216.reuse, 0xa00, R16 ;  /* 0x00000a00d8067824 */ /* 0x040fe200078e0210 */
[----:B------:R-:W-:-:S03]  /*24e90*/  IADD3 R216, R216, 0x1, RZ ;  /* 0x00000001d8d87810 */ /* 0x000fc60007ffe0ff */
[C---:B------:R-:W-:Y:S01]  /*24ea0*/  VIADD R8, R6.reuse, 0x80 ;  /* 0x0000008006087836 */ /* 0x040fe20000000000 */
[----:B------:R-:W-:Y:S02]  /*24eb0*/  R2UR UR6, R6 ;  /* 0x00000000060672ca */ /* 0x000fe400000e0000 */
[----:B------:R-:W-:Y:S01]  /*24ec0*/  ISETP.NE.AND P2, PT, R216, 0x2, PT ;  /* 0x00000002d800780c */ /* 0x000fe20003f45270 */
[----:B0-----:R-:W-:-:S03]  /*24ed0*/  FADD.FTZ R0, R0, R13 ;  /* 0x0000000d00007221 */ /* 0x001fc60000010000 */
[----:B------:R-:W-:Y:S02]  /*24ee0*/  SEL R216, R216, RZ, P2 ;  /* 0x000000ffd8d87207 */ /* 0x000fe40001000000 */
[----:B------:R-:W0:Y:S05]  /*24ef0*/  SHFL.BFLY PT, R2, R0, 0x1, 0x1f ;  /* 0x0c201f0000027f89 */ /* 0x000e2a00000e0000 */
[----:B------:R-:W-:Y:S01]  /*24f00*/  HGMMA.64x256x16.F32 R24, R208, gdesc[UR4].tnspB, R24, gsb0 ;  /* 0x43e00004d0187df0 */ /* 0x000fe20008000818 */
[----:B------:R-:W-:Y:S01]  /*24f10*/  R2UR UR6, R8 ;  /* 0x00000000080672ca */ /* 0x000fe200000e0000 */
[----:B------:R-:W-:Y:S01]  /*24f20*/  VIADD R8, R6, 0x100 ;  /* 0x0000010006087836 */ /* 0x000fe20000000000 */
[----:B------:R-:W-:Y:S01]  /*24f30*/  R2UR UR7, R9 ;  /* 0x00000000090772ca */ /* 0x000fe200000e0000 */
[----:B------:R-:W-:-:S02]  /*24f40*/  IMAD.MOV.U32 R9, RZ, RZ, 0x40000040 ;  /* 0x40000040ff097424 */ /* 0x000fc400078e00ff */
[----:B0-----:R-:W-:-:S05]  /*24f50*/  FADD.FTZ R0, R0, R2 ;  /* 0x0000000200007221 */ /* 0x001fca0000010000 */
[----:B------:R-:W-:-:S13]  /*24f60*/  FSETP.NE.FTZ.AND P0, PT, R0, RZ, PT ;  /* 0x000000ff0000720b */ /* 0x000fda0003f15000 */
[----:B------:R-:W0:Y:S02]  /*24f70*/  @P0 MUFU.LG2 R2, R0 ;  /* 0x0000000000020308 */ /* 0x000e240000000c00 */
[----:B0-----:R-:W-:Y:S01]  /*24f80*/  @P0 FMUL.FTZ R2, R2, 0.69314718246459960938 ;  /* 0x3f31721802020820 */ /* 0x001fe20000410000 */
[----:B--2---:R-:W-:-:S05]  /*24f90*/  VIADD R11, R11, 0x1 ;  /* 0x000000010b0b7836 */ /* 0x004fca0000000000 */
[----:B------:R-:W-:Y:S01]  /*24fa0*/  STL [R1+0x74], R11 ;  /* 0x0000740b01007387 */ /* 0x000fe20000100800 */
[----:B------:R-:W-:Y:S02]  /*24fb0*/  WARPGROUP.DEPBAR.LE gsb0, 0x0 ;  /* 0x00008000000079c5 */ /* 0x000fe40000010000 */
        /* <DEDUP_REMOVED lines=20> */
[----:B0-----:R-:W-:-:S05]  /*25100*/  FADD.FTZ R6, R6, R12 ;  /* 0x0000000c06067221 */ /* 0x001fca0000010000 */
[----:B------:R-:W0:Y:S02]  /*25110*/  SHFL.BFLY PT, R7, R6, 0x1, 0x1f ;  /* 0x0c201f0006077f89 */ /* 0x000e2400000e0000 */
[----:B0-----:R-:W-:Y:S01]  /*25120*/  FADD.FTZ R6, R6, R7 ;  /* 0x0000000706067221 */ /* 0x001fe20000010000 */
[----:B------:R-:W-:-:S04]  /*25130*/  @P0 FMUL.FTZ R7, R3, 0.69314718246459960938 ;  /* 0x3f31721803070820 */ /* 0x000fc80000410000 */
[----:B------:R-:W-:Y:S01]  /*25140*/  FSETP.NE.FTZ.AND P3, PT, R6, RZ, PT ;  /* 0x000000ff0600720b */ /* 0x000fe20003f75000 */
[----:B------:R-:W-:Y:S01]  /*25150*/  @P0 FFMA.FTZ R154, R7, R5, R2 ;  /* 0x00000005079a0223 */ /* 0x000fe20000010002 */
[----:B------:R-:W-:-:S06]  /*25160*/  IMAD.MOV.U32 R2, RZ, RZ, RZ ;  /* 0x000000ffff027224 */ /* 0x000fcc00078e00ff */
[----:B------:R0:W-:Y:S01]  /*25170*/  @P0 MUFU.RCP R2, R0 ;  /* 0x0000000000020308 */ /* 0x0001e20000001000 */
[----:B------:R-:W-:-:S07]  /*25180*/  PLOP3.LUT P0, PT, PT, PT, PT, 0x8, 0x0 ;  /* 0x000000000000781c */ /* 0x000fce0003f0e170 */
[----:B------:R-:W1:Y:S01]  /*25190*/  @P3 MUFU.LG2 R5, R6 ;  /* 0x0000000600053308 */ /* 0x000e620000000c00 */
[----:B0-----:R-:W-:-:S07]  /*251a0*/  IMAD.MOV.U32 R0, RZ, RZ, RZ ;  /* 0x000000ffff007224 */ /* 0x001fce00078e00ff */
[----:B------:R0:W2:Y:S02]  /*251b0*/  @P3 MUFU.RCP R0, R6 ;  /* 0x0000000600003308 */ /* 0x0000a40000001000 */
[----:B0-----:R-:W-:Y:S01]  /*251c0*/  @P3 FMUL.FTZ R6, R3, 0.69314718246459960938 ;  /* 0x3f31721803063820 */ /* 0x001fe20000410000 */
[----:B------:R-:W-:Y:S01]  /*251d0*/  SEL R3, RZ, 0x1, P2 ;  /* 0x00000001ff037807 */ /* 0x000fe20001000000 */
[----:B-1----:R-:W-:-:S03]  /*251e0*/  @P3 FMUL.FTZ R5, R5, 0.69314718246459960938 ;  /* 0x3f31721805053820 */ /* 0x002fc60000410000 */
        /* <DEDUP_REMOVED lines=134> */
[----:B0-----:R-:W-:-:S07]  /*25a50*/  FMUL.FTZ R151, R151, R0 ;  /* 0x0000000097977220 */ /* 0x001fce0000410000 */
.L_x_2753:
        /* <DEDUP_REMOVED lines=18> */
[----:B------:R-:W4:Y:S01]  /*25b80*/  LDL.LU R155, [R1+0x70] ;  /* 0x00007000019b7983 */ /* 0x000f220000300800 */
[----:B------:R-:W-:-:S02]  /*25b90*/  F2FP.F16.F32.PACK_AB R14, R37, R36 ;  /* 0x00000024250e723e */ /* 0x000fc400000000ff */
[----:B------:R-:W-:Y:S01]  /*25ba0*/  F2FP.F16.F32.PACK_AB R15, R39, R38 ;  /* 0x00000026270f723e */ /* 0x000fe200000000ff */
[----:B-----5:R-:W4:Y:S01]  /*25bb0*/  LDL.LU R152, [R1+0x64] ;  /* 0x0000640001987983 */ /* 0x020f220000300800 */
[----:B------:R-:W-:Y:S02]  /*25bc0*/  MOV R2, R16 ;  /* 0x0000001000027202 */ /* 0x000fe40000000f00 */
[----:B---3--:R-:W-:Y:S01]  /*25bd0*/  MOV R3, R0 ;  /* 0x0000000000037202 */ /* 0x008fe20000000f00 */
[----:B------:R-:W-:Y:S02]  /*25be0*/  BAR.SYNC.DEFER_BLOCKING 0x1, 0x100 ;  /* 0x0044000000007b1d */ /* 0x000fe40000010000 */
[----:B--2---:R-:W-:-:S03]  /*25bf0*/  IMAD.WIDE R20, R8, 0x2, R2 ;  /* 0x0000000208147825 */ /* 0x004fc600078e0202 */
[----:B------:R-:W-:-:S04]  /*25c00*/  LOP3.LUT R0, R20, 0x380, RZ, 0xc0, !PT ;  /* 0x0000038014007812 */ /* 0x000fc800078ec0ff */
[----:B------:R-:W-:Y:S02]  /*25c10*/  SHF.R.U64 R0, R0, 0x3, RZ ;  /* 0x0000000300007819 */ /* 0x000fe400000012ff */
[----:B------:R-:W-:Y:S02]  /*25c20*/  MOV R9, R21 ;  /* 0x0000001500097202 */ /* 0x000fe40000000f00 */
        /* <DEDUP_REMOVED lines=156> */
[----:B------:R-:W-:Y:S02]  /*265f0*/  IADD3.X R21, RZ, R21, RZ, P0, !PT ;  /* 0x00000015ff157210 */ /* 0x000fe400007fe4ff */
[----:B-1----:R-:W-:Y:S02]  /*26600*/  LOP3.LUT R4, R0, 0x380, RZ, 0xc0, !PT ;  /* 0x0000038000047812 */ /* 0x002fe400078ec0ff */
[----:B----4-:R-:W-:Y:S02]  /*26610*/  IADD3 R10, P0, R156, UR4, RZ ;  /* 0x000000049c0a7c10 */ /* 0x010fe4000ff1e0ff */
[----:B------:R-:W-:Y:S02]  /*26620*/  SHF.R.U64 R4, R4, 0x3, RZ ;  /* 0x0000000304047819 */ /* 0x000fe400000012ff */
[----:B------:R-:W-:Y:S02]  /*26630*/  IADD3.X R11, R155, UR5, RZ, P0, !PT ;  /* 0x000000059b0b7c10 */ /* 0x000fe400087fe4ff */
[----:B------:R-:W-:-:S02]  /*26640*/  ISETP.NE.U32.AND P0, PT, RZ, UR6, PT ;  /* 0x00000006ff007c0c */ /* 0x000fc4000bf05070 */
[----:B------:R-:W-:Y:S02]  /*26650*/  LOP3.LUT R20, R4, R0, RZ, 0x3c, !PT ;  /* 0x0000000004147212 */ /* 0x000fe400078e3cff */
[----:B------:R-:W-:Y:S02]  /*26660*/  ISETP.NE.AND.EX P0, PT, RZ, UR7, PT, P0 ;  /* 0x00000007ff007c0c */ /* 0x000fe4000bf05300 */
[----:B------:R-:W-:Y:S02]  /*26670*/  MOV R20, R20 ;  /* 0x0000001400147202 */ /* 0x000fe40000000f00 */
[----:B------:R-:W-:Y:S02]  /*26680*/  F2FP.F16.F32.PACK_AB R12, R145, R144 ;  /* 0x00000090910c723e */ /* 0x000fe400000000ff */
[----:B------:R-:W-:Y:S02]  /*26690*/  F2FP.F16.F32.PACK_AB R13, R147, R146 ;  /* 0x00000092930d723e */ /* 0x000fe400000000ff */
[----:B------:R-:W-:-:S02]  /*266a0*/  F2FP.F16.F32.PACK_AB R14, R149, R148 ;  /* 0x00000094950e723e */ /* 0x000fc400000000ff */
[----:B------:R-:W-:-:S05]  /*266b0*/  F2FP.F16.F32.PACK_AB R15, R151, R150 ;  /* 0x00000096970f723e */ /* 0x000fca00000000ff */
[----:B------:R1:W-:Y:S01]  /*266c0*/  STSM.16.M88.4 [R20], R12 ;  /* 0x0000000c14007844 */ /* 0x0003e20000000200 */
[----:B------:R-:W-:Y:S01]  /*266d0*/  IMAD.MOV.U32 R21, RZ, RZ, 0x9b8 ;  /* 0x000009b8ff157424 */ /* 0x000fe200078e00ff */
[----:B------:R-:W-:Y:S01]  /*266e0*/  BAR.SYNC.DEFER_BLOCKING 0x1, 0x100 ;  /* 0x0044000000007b1d */ /* 0x000fe20000010000 */
[----:B-1----:R-:W-:-:S05]  /*266f0*/  @P0 IADD3 R12, P2, R156, UR6, RZ ;  /* 0x000000069c0c0c10 */ /* 0x002fca000ff5e0ff */
[----:B------:R-:W-:Y:S01]  /*26700*/  ULDC UR6, c[0x0][0xa88] ;  /* 0x0002a20000067ab9 */ /* 0x000fe20000000800 */
[----:B------:R-:W-:Y:S01]  /*26710*/  @P0 IADD3.X R13, R155, UR7, RZ, P2, !PT ;  /* 0x000000079b0d0c10 */ /* 0x000fe200097fe4ff */
[----:B------:R-:W-:Y:S01]  /*26720*/  IMAD.U32 R0, RZ, RZ, UR6 ;  /* 0x00000006ff007e24 */ /* 0x000fe2000f8e00ff */
[----:B------:R-:W-:Y:S01]  /*26730*/  ISETP.NE.AND P2, PT, R152, RZ, PT ;  /* 0x000000ff9800720c */ /* 0x000fe20003f45270 */
[----:B------:R-:W-:-:S03]  /*26740*/  ULDC UR6, c[0x0][0xad4] ;  /* 0x0002b50000067ab9 */ /* 0x000fc60000000800 */
[----:B------:R-:W-:-:S04]  /*26750*/  SEL R4, R152, UR6, P2 ;  /* 0x0000000698047c07 */ /* 0x000fc80009000000 */
[----:B------:R-:W-:Y:S01]  /*26760*/  ISETP.GT.AND P2, PT, R4, 0x1, PT ;  /* 0x000000010400780c */ /* 0x000fe20003f44270 */
[----:B------:R-:W-:Y:S02]  /*26770*/  ULDC.64 UR8, c[0x0][0x208] ;  /* 0x0000820000087ab9 */ /* 0x000fe40000000a00 */
[----:B------:R1:W5:Y:S01]  /*26780*/  @P0 LDG.E R0, desc[UR8][R12.64] ;  /* 0x000000080c000981 */ /* 0x000362000c1e1900 */
[----:B------:R-:W-:-:S04]  /*26790*/  SEL R21, R21, 0x978, P2 ;  /* 0x0000097815157807 */ /* 0x000fc80001000000 */
[----:B------:R2:W3:Y:S08]  /*267a0*/  LDC.64 R14, c[0x0][R21+0x220] ;  /* 0x00008800150e7b82 */ /* 0x0004f00000000a00 */
[----:B-1----:R2:W1:Y:S01]  /*267b0*/  LDC.64 R12, c[0x0][R21+0x218] ;  /* 0x00008600150c7b82 */ /* 0x0024620000000a00 */
[----:B------:R-:W-:-:S04]  /*267c0*/  ISETP.NE.U32.AND P1, PT, RZ, UR4, PT ;  /* 0x00000004ff007c0c */ /* 0x000fc8000bf25070 */
[----:B------:R-:W-:Y:S01]  /*267d0*/  ISETP.NE.AND.EX P1, PT, RZ, UR5, PT, P1 ;  /* 0x00000005ff007c0c */ /* 0x000fe2000bf25310 */
[----:B------:R-:W-:-:S12]  /*267e0*/  IMAD.MOV.U32 R9, RZ, RZ, RZ ;  /* 0x000000ffff097224 */ /* 0x000fd800078e00ff */
[----:B------:R2:W5:Y:S01]  /*267f0*/  @P1 LDG.E R9, desc[UR8][R10.64] ;  /* 0x000000080a091981 */ /* 0x000562000c1e1900 */
[----:B------:R-:W-:Y:S05]  /*26800*/  @P0 BRA `(.L_x_2873) ;  /* 0x0000000000140947 */ /* 0x000fea0003800000 */
[----:B------:R-:W-:Y:S05]  /*26810*/  @!P1 BRA `(.L_x_2873) ;  /* 0x0000000000109947 */ /* 0x000fea0003800000 */
[----:B------:R-:W-:Y:S02]  /*26820*/  ULDC.64 UR6, c[0x0][0x208] ;  /* 0x0000820000067ab9 */ /* 0x000fe40000000a00 */
[----:B-----5:R-:W4:Y:S04]  /*26830*/  LDG.E R0, desc[UR6][R10.64] ;  /* 0x000000060a007981 */ /* 0x020f28000c1e1900 */
[----:B--2---:R-:W4:Y:S02]  /*26840*/  LDG.E R10, desc[UR6][R10.64+0x4] ;  /* 0x000004060a0a7981 */ /* 0x004f24000c1e1900 */
[----:B----4-:R-:W-:-:S07]  /*26850*/  IMAD.IADD R0, R10, 0x1, -R0 ;  /* 0x000000010a007824 */ /* 0x010fce00078e0a00 */
.L_x_2873:
[----:B------:R-:W4:Y:S01]  /*26860*/  LDL.LU R8, [R1+0x68] ;  /* 0x0000680001087983 */ /* 0x000f220000300800 */
[----:B------:R-:W0:Y:S03]  /*26870*/  LDC R157, c[0x0][0xbe8] ;  /* 0x0002fa00ff9d7b82 */ /* 0x000e260000000800 */
[----:B------:R-:W3:Y:S04]  /*26880*/  LDL.LU R4, [R1+0x88] ;  /* 0x0000880001047983 */ /* 0x000ee80000300800 */
[----:B------:R-:W3:Y:S01]  /*26890*/  LDL R158, [R1+0x84] ;  /* 0x00008400019e7983 */ /* 0x000ee20000100800 */
[----:B--2---:R-:W2:Y:S01]  /*268a0*/  LDC.64 R10, c[0x0][R21+0x228] ;  /* 0x00008a00150a7b82 */ /* 0x004ea20000000a00 */
[----:B------:R-:W-:-:S02]  /*268b0*/  ISETP.NE.U32.AND P0, PT, RZ, UR4, PT ;  /* 0x00000004ff007c0c */ /* 0x000fc4000bf05070 */
[----:B------:R-:W2:Y:S02]  /*268c0*/  LDL R160, [R1+0xb4] ;  /* 0x0000b40001a07983 */ /* 0x000ea40000100800 */
[----:B------:R-:W-:Y:S02]  /*268d0*/  ISETP.NE.AND.EX P0, PT, RZ, UR5, PT, P0 ;  /* 0x00000005ff007c0c */ /* 0x000fe4000bf05300 */
[----:B------:R-:W2:Y:S01]  /*268e0*/  LDL R159, [R1+0xa0] ;  /* 0x0000a000019f7983 */ /* 0x000ea20000100800 */
[----:B0-----:R-:W-:Y:S01]  /*268f0*/  ISETP.NE.AND P1, PT, R157, 0x1, PT ;  /* 0x000000019d00780c */ /* 0x001fe20003f25270 */
[-C--:B-1----:R-:W-:Y:S02]  /*26900*/  IMAD R20, R13, R236.reuse, RZ ;  /* 0x000000ec0d147224 */ /* 0x082fe400078e02ff */
[----:B------:R-:W-:-:S10]  /*26910*/  IMAD.WIDE.U32 R12, R12, R236, RZ ;  /* 0x000000ec0c0c7225 */ /* 0x000fd400078e00ff */
[----:B------:R-:W0:Y:S08]  /*26920*/  @P1 LDC R155, c[0x0][0xbec] ;  /* 0x0002fb00ff9b1b82 */ /* 0x000e300000000800 */
[----:B------:R-:W1:Y:S01]  /*26930*/  @P1 LDC R156, c[0x0][0xbf0] ;  /* 0x0002fc00ff9c1b82 */ /* 0x000e620000000800 */
[----:B------:R-:W-:Y:S02]  /*26940*/  IMAD.IADD R20, R13, 0x1, R20 ;  /* 0x000000010d147824 */ /* 0x000fe400078e0214 */
[----:B-----5:R-:W-:Y:S01]  /*26950*/  IMAD R0, R0, R157, RZ ;  /* 0x0000009d00007224 */ /* 0x020fe200078e02ff */
[----:B------:R-:W-:Y:S01]  /*26960*/  ULDC.64 UR6, c[0x0][0x208] ;  /* 0x0000820000067ab9 */ /* 0x000fe20000000a00 */
[----:B----4-:R-:W-:-:S02]  /*26970*/  SEL R8, R8, RZ, !P0 ;  /* 0x000000ff08087207 */ /* 0x010fc40004000000 */
[----:B---3--:R-:W-:-:S03]  /*26980*/  SEL R4, R4, RZ, !P0 ;  /* 0x000000ff04047207 */ /* 0x008fc60004000000 */
[----:B------:R-:W-:-:S04]  /*26990*/  IMAD R15, R15, R8, RZ ;  /* 0x000000080f0f7224 */ /* 0x000fc800078e02ff */
[C---:B------:R-:W-:Y:S02]  /*269a0*/  IMAD R4, R14.reuse, R4, R15 ;  /* 0x000000040e047224 */ /* 0x040fe400078e020f */
[----:B------:R-:W-:-:S05]  /*269b0*/  IMAD.WIDE.U32 R14, R14, R8, RZ ;  /* 0x000000080e0e7225 */ /* 0x000fca00078e00ff */
[----:B------:R-:W-:Y:S02]  /*269c0*/  IADD3 R15, R15, R4, RZ ;  /* 0x000000040f0f7210 */ /* 0x000fe40007ffe0ff */
[--C-:B------:R-:W-:Y:S02]  /*269d0*/  IADD3 R14, P0, P3, R14, R12, R9.reuse ;  /* 0x0000000c0e0e7210 */ /* 0x100fe40007b1e009 */
[----:B------:R-:W-:Y:S02]  /*269e0*/  SHF.R.S32.HI R4, RZ, 0x1f, R9 ;  /* 0x0000001fff047819 */ /* 0x000fe40000011409 */
[----:B------:R-:W-:Y:S02]  /*269f0*/  SEL R12, R158, RZ, P2 ;  /* 0x000000ff9e0c7207 */ /* 0x000fe40001000000 */
[----:B------:R-:W-:Y:S01]  /*26a00*/  IADD3.X R15, R15, R20, R4, P0, P3 ;  /* 0x000000140f0f7210 */ /* 0x000fe200007e6404 */
[----:B------:R-:W-:Y:S02]  /*26a10*/  IMAD.IADD R20, R234, 0x1, R230 ;  /* 0x00000001ea147824 */ /* 0x000fe400078e02e6 */
[----:B--2---:R-:W-:-:S02]  /*26a20*/  IMAD R152, R11, R12, RZ ;  /* 0x0000000c0b987224 */ /* 0x004fc400078e02ff */
[----:B------:R-:W-:-:S04]  /*26a30*/  IMAD.WIDE.U32 R12, R10, R12, RZ ;  /* 0x0000000c0a0c7225 */ /* 0x000fc800078e00ff */
[----:B0-----:R-:W-:-:S04]  /*26a40*/  @P1 IMAD.HI.U32 R10, R20, R155, RZ ;  /* 0x0000009b140a1227 */ /* 0x001fc800078e00ff */
[----:B------:R-:W-:Y:S01]  /*26a50*/  IMAD.MOV.U32 R155, RZ, RZ, R20 ;  /* 0x000000ffff9b7224 */ /* 0x000fe200078e0014 */
[----:B-1----:R-:W-:Y:S02]  /*26a60*/  @P1 SHF.R.U32.HI R155, RZ, R156, R10 ;  /* 0x0000009cff9b1219 */ /* 0x002fe4000001160a */
[----:B------:R0:W1:Y:S02]  /*26a70*/  LDC.64 R10, c[0x0][R21+0x210] ;  /* 0x00008400150a7b82 */ /* 0x0000640000000a00 */
[----:B0-----:R-:W-:-:S05]  /*26a80*/  IADD3 R21, -R155, RZ, RZ ;  /* 0x000000ff9b157210 */ /* 0x001fca0007ffe1ff */
[----:B------:R-:W-:Y:S01]  /*26a90*/  IMAD R21, R157, R21, R20 ;  /* 0x000000159d157224 */ /* 0x000fe200078e0214 */
[----:B------:R-:W-:Y:S01]  /*26aa0*/  IADD3 R12, P0, P3, R155, R14, R12 ;  /* 0x0000000e9b0c7210 */ /* 0x000fe20007b1e00c */
[----:B------:R-:W-:Y:S01]  /*26ab0*/  IMAD.IADD R152, R13, 0x1, R152 ;  /* 0x000000010d987824 */ /* 0x000fe200078e0298 */
[----:B------:R-:W-:Y:S02]  /*26ac0*/  SHF.R.S32.HI R13, RZ, 0x1f, R155 ;  /* 0x0000001fff0d7819 */ /* 0x000fe4000001149b */
[----:B------:R-:W-:Y:S02]  /*26ad0*/  SHF.R.S32.HI R14, RZ, 0x1f, R21 ;  /* 0x0000001fff0e7819 */ /* 0x000fe40000011415 */
[----:B------:R-:W-:Y:S01]  /*26ae0*/  IADD3.X R13, R13, R15, R152, P0, P3 ;  /* 0x0000000f0d0d7210 */ /* 0x000fe200007e6498 */
[----:B-1----:R-:W-:-:S04]  /*26af0*/  IMAD R11, R11, R21, RZ ;  /* 0x000000150b0b7224 */ /* 0x002fc800078e02ff */
[C---:B------:R-:W-:Y:S02]  /*26b00*/  IMAD R11, R10.reuse, R14, R11 ;  /* 0x0000000e0a0b7224 */ /* 0x040fe400078e020b */
[----:B------:R-:W0:Y:S01]  /*26b10*/  LDC.64 R14, c[0x0][0xba8] ;  /* 0x0002ea00ff0e7b82 */ /* 0x000e220000000a00 */
[----:B------:R-:W-:-:S07]  /*26b20*/  IMAD.WIDE.U32 R12, R10, R21, R12 ;  /* 0x000000150a0c7225 */ /* 0x000fce00078e000c */
[----:B0-----:R-:W0:Y:S08]  /*26b30*/  @!P2 LDC R14, c[0x0][0xb50] ;  /* 0x0002d400ff0eab82 */ /* 0x001e300000000800 */
[----:B------:R-:W1:Y:S01]  /*26b40*/  @!P2 LDC R15, c[0x0][0xb54] ;  /* 0x0002d500ff0fab82 */ /* 0x000e620000000800 */
[----:B------:R-:W-:Y:S01]  /*26b50*/  IMAD.IADD R11, R13, 0x1, R11 ;  /* 0x000000010d0b7824 */ /* 0x000fe200078e020b */
[----:B0-----:R-:W-:-:S04]  /*26b60*/  LEA R14, P0, R12, R14, 0x2 ;  /* 0x0000000e0c0e7211 */ /* 0x001fc800078010ff */
[----:B-1----:R-:W-:Y:S01]  /*26b70*/  LEA.HI.X R15, R12, R15, R11, 0x2, P0 ;  /* 0x0000000f0c0f7211 */ /* 0x002fe200000f140b */
[----:B------:R-:W-:Y:S04]  /*26b80*/  SHFL.IDX PT, R10, R14, RZ, 0x1c1f ;  /* 0x001c1fff0e0a7589 */ /* 0x000fe800000e0000 */
[----:B------:R-:W0:Y:S04]  /*26b90*/  SHFL.IDX PT, R11, R15, RZ, 0x1c1f ;  /* 0x001c1fff0f0b7589 */ /* 0x000e2800000e0000 */
[----:B------:R-:W-:Y:S04]  /*26ba0*/  SHFL.IDX PT, R12, R14, 0x1, 0x1c1f ;  /* 0x003c1f000e0c7f89 */ /* 0x000fe800000e0000 */
[----:B------:R1:W2:Y:S01]  /*26bb0*/  SHFL.IDX PT, R13, R15, 0x1, 0x1c1f ;  /* 0x003c1f000f0d7f89 */ /* 0x0002a200000e0000 */
[----:B------:R-:W-:Y:S01]  /*26bc0*/  LOP3.LUT P0, RZ, R159, 0x3, RZ, 0xc0, !PT ;  /* 0x000000039fff7812 */ /* 0x000fe2000780c0ff */
[----:B-1----:R-:W-:-:S04]  /*26bd0*/  IMAD.IADD R15, R160, 0x1, R230 ;  /* 0x00000001a00f7824 */ /* 0x002fc800078e02e6 */
[C---:B------:R-:W-:Y:S01]  /*26be0*/  VIADD R14, R15.reuse, 0x8 ;  /* 0x000000080f0e7836 */ /* 0x040fe20000000000 */
[----:B------:R-:W-:-:S04]  /*26bf0*/  ISETP.GE.OR P3, PT, R15, R0, P0 ;  /* 0x000000000f00720c */ /* 0x000fc80000766670 */
[----:B------:R-:W-:-:S09]  /*26c00*/  ISETP.GE.OR P0, PT, R14, R0, P0 ;  /* 0x000000000e00720c */ /* 0x000fd20000706670 */
[----:B0-----:R0:W-:Y:S04]  /*26c10*/  @!P3 ST.E desc[UR6][R10.64], R154 ;  /* 0x0000009a0a00b985 */ /* 0x0011e8000c101906 */
[----:B--2---:R0:W-:Y:S01]  /*26c20*/  @!P0 ST.E desc[UR6][R12.64], R153 ;  /* 0x000000990c008985 */ /* 0x0041e2000c101906 */
[----:B------:R-:W-:Y:S05]  /*26c30*/  @P2 BRA `(.L_x_2874) ;  /* 0x0000000c00ec2947 */ /* 0x000fea0003800000 */
[----:B------:R1:W5:Y:S01]  /*26c40*/  LDL R90, [R1+0x9c] ;  /* 0x00009c00015a7983 */ /* 0x0003620000100800 */
[----:B------:R-:W-:Y:S01]  /*26c50*/  IMAD.SHL.U32 R159, R212, 0x40, RZ ;  /* 0x00000040d49f7824 */ /* 0x000fe200078e00ff */
[----:B------:R-:W2:Y:S02]  /*26c60*/  @P1 LDC R21, c[0x0][0xbec] ;  /* 0x0002fb00ff151b82 */ /* 0x000ea40000000800 */
[----:B------:R1:W5:Y:S02]  /*26c70*/  LDL R89, [R1+0x78] ;  /* 0x0000780001597983 */ /* 0x0003640000100800 */
[----:B0-----:R-:W-:Y:S02]  /*26c80*/  LEA R11, R237, R159, 0x3 ;  /* 0x0000009fed0b7211 */ /* 0x001fe400078e18ff */
[----:B------:R1:W5:Y:S04]  /*26c90*/  LDL R88, [R1+0x80] ;  /* 0x0000800001587983 */ /* 0x0003680000100800 */
[----:B------:R1:W5:Y:S01]  /*26ca0*/  LDL R86, [R1+0x7c] ;  /* 0x00007c0001567983 */ /* 0x0003620000100800 */
[----:B------:R-:W-:Y:S01]  /*26cb0*/  IMAD.WIDE R2, R11, 0x2, R2 ;  /* 0x000000020b027825 */ /* 0x000fe200078e0202 */
[----:B------:R-:W-:Y:S01]  /*26cc0*/  ULDC.64 UR4, c[0x0][0x208] ;  /* 0x0000820000047ab9 */ /* 0x000fe20000000a00 */
[----:B------:R-:W0:Y:S01]  /*26cd0*/  @P1 LDC R85, c[0x0][0xbf0] ;  /* 0x0002fc00ff551b82 */ /* 0x000e220000000800 */
[----:B------:R-:W-:-:S02]  /*26ce0*/  IADD3 R25, P4, R2, 0x1000, RZ ;  /* 0x0000100002197810 */ /* 0x000fc40007f9e0ff */
[C---:B------:R-:W-:Y:S02]  /*26cf0*/  IADD3 R29, P3, R2.reuse, 0x2000, RZ ;  /* 0x00002000021d7810 */ /* 0x040fe40007f7e0ff */
[----:B------:R-:W-:Y:S02]  /*26d00*/  IADD3 R33, P2, R2, 0x3000, RZ ;  /* 0x0000300002217810 */ /* 0x000fe40007f5e0ff */
[----:B------:R-:W-:Y:S02]  /*26d10*/  LOP3.LUT R24, R25, 0x380, RZ, 0xc0, !PT ;  /* 0x0000038019187812 */ /* 0x000fe400078ec0ff */
[----:B------:R-:W-:Y:S02]  /*26d20*/  LOP3.LUT R28, R29, 0x380, RZ, 0xc0, !PT ;  /* 0x000003801d1c7812 */ /* 0x000fe400078ec0ff */
[----:B------:R-:W-:Y:S02]  /*26d30*/  LOP3.LUT R32, R33, 0x380, RZ, 0xc0, !PT ;  /* 0x0000038021207812 */ /* 0x000fe400078ec0ff */
[----:B------:R-:W-:-:S02]  /*26d40*/  SHF.R.U64 R24, R24, 0x3, RZ ;  /* 0x0000000318187819 */ /* 0x000fc400000012ff */
        /* <DEDUP_REMOVED lines=42> */
[----:B------:R-:W-:-:S02]  /*26ff0*/  IADD3 R61, P0, R2, 0xa000, RZ ;  /* 0x0000a000023d7810 */ /* 0x000fc40007f1e0ff */
[C---:B------:R-:W-:Y:S01]  /*27000*/  IADD3 R65, P6, R2.reuse, 0xb000, RZ ;  /* 0x0000b00002417810 */ /* 0x040fe20007fde0ff */
[----:B------:R-:W5:Y:S01]  /*27010*/  LD.E.128 R44, desc[UR4][R44.64] ;  /* 0x000000042c2c7980 */ /* 0x000f62000c101d00 */
[C---:B------:R-:W-:Y:S02]  /*27020*/  IADD3 R69, P5, R2.reuse, 0xc000, RZ ;  /* 0x0000c00002457810 */ /* 0x040fe40007fbe0ff */
[C---:B------:R-:W-:Y:S01]  /*27030*/  IADD3 R73, P4, R2.reuse, 0xd000, RZ ;  /* 0x0000d00002497810 */ /* 0x040fe20007f9e0ff */
[----:B------:R-:W5:Y:S01]  /*27040*/  LD.E.128 R40, desc[UR4][R40.64] ;  /* 0x0000000428287980 */ /* 0x000f62000c101d00 */
[C---:B------:R-:W-:Y:S02]  /*27050*/  IADD3 R77, P3, R2.reuse, 0xe000, RZ ;  /* 0x0000e000024d7810 */ /* 0x040fe40007f7e0ff */
[C---:B------:R-:W-:Y:S01]  /*27060*/  LOP3.LUT R13, R2.reuse, 0x380, RZ, 0xc0, !PT ;  /* 0x00000380020d7812 */ /* 0x040fe200078ec0ff */
[----:B------:R-:W5:Y:S01]  /*27070*/  LD.E.128 R48, desc[UR4][R48.64] ;  /* 0x0000000430307980 */ /* 0x000f62000c101d00 */
[----:B------:R-:W-:-:S02]  /*27080*/  IADD3 R11, P2, R2, 0xf000, RZ ;  /* 0x0000f000020b7810 */ /* 0x000fc40007f5e0ff */
[----:B------:R-:W-:Y:S01]  /*27090*/  LOP3.LUT R60, R61, 0x380, RZ, 0xc0, !PT ;  /* 0x000003803d3c7812 */ /* 0x000fe200078ec0ff */
[----:B------:R-:W5:Y:S01]  /*270a0*/  LD.E.128 R52, desc[UR4][R52.64] ;  /* 0x0000000434347980 */ /* 0x000f62000c101d00 */
[----:B------:R-:W-:Y:S02]  /*270b0*/  LOP3.LUT R64, R65, 0x380, RZ, 0xc0, !PT ;  /* 0x0000038041407812 */ /* 0x000fe400078ec0ff */
[----:B------:R-:W-:Y:S01]  /*270c0*/  LOP3.LUT R68, R69, 0x380, RZ, 0xc0, !PT ;  /* 0x0000038045447812 */ /* 0x000fe200078ec0ff */
[----:B------:R-:W5:Y:S01]  /*270d0*/  LD.E.128 R56, desc[UR4][R56.64] ;  /* 0x0000000438387980 */ /* 0x000f62000c101d00 */
[----:B------:R-:W-:Y:S02]  /*270e0*/  LOP3.LUT R72, R73, 0x380, RZ, 0xc0, !PT ;  /* 0x0000038049487812 */ /* 0x000fe400078ec0ff */
[----:B------:R-:W-:Y:S02]  /*270f0*/  LOP3.LUT R76, R77, 0x380, RZ, 0xc0, !PT ;  /* 0x000003804d4c7812 */ /* 0x000fe400078ec0ff */
[----:B------:R-:W-:-:S02]  /*27100*/  SHF.R.U64 R13, R13, 0x3, RZ ;  /* 0x000000030d0d7819 */ /* 0x000fc400000012ff */
[----:B------:R-:W-:Y:S02]  /*27110*/  LOP3.LUT R10, R11, 0x380, RZ, 0xc0, !PT ;  /* 0x000003800b0a7812 */ /* 0x000fe400078ec0ff */
[----:B------:R-:W-:Y:S02]  /*27120*/  SHF.R.U64 R60, R60, 0x3, RZ ;  /* 0x000000033c3c7819 */ /* 0x000fe400000012ff */
[----:B------:R-:W-:Y:S02]  /*27130*/  SHF.R.U64 R64, R64, 0x3, RZ ;  /* 0x0000000340407819 */ /* 0x000fe400000012ff */
[----:B------:R-:W-:Y:S02]  /*27140*/  SHF.R.U64 R68, R68, 0x3, RZ ;  /* 0x0000000344447819 */ /* 0x000fe400000012ff */
[----:B------:R-:W-:Y:S02]  /*27150*/  SHF.R.U64 R72, R72, 0x3, RZ ;  /* 0x0000000348487819 */ /* 0x000fe400000012ff */
[----:B------:R-:W-:-:S02]  /*27160*/  SHF.R.U64 R76, R76, 0x3, RZ ;  /* 0x000000034c4c7819 */ /* 0x000fc400000012ff */
[----:B------:R-:W-:Y:S02]  /*27170*/  LOP3.LUT R12, R13, R2, RZ, 0x3c, !PT ;  /* 0x000000020d0c7212 */ /* 0x000fe400078e3cff */
[----:B------:R-:W-:Y:S01]  /*27180*/  SHF.R.U64 R2, R10, 0x3, RZ ;  /* 0x000000030a027819 */ /* 0x000fe200000012ff */
[--C-:B------:R-:W-:Y:S01]  /*27190*/  IMAD.MOV.U32 R13, RZ, RZ, R3.reuse ;  /* 0x000000ffff0d7224 */ /* 0x100fe200078e0003 */
[----:B------:R-:W-:Y:S02]  /*271a0*/  LOP3.LUT R60, R60, R61, RZ, 0x3c, !PT ;  /* 0x0000003d3c3c7212 */ /* 0x000fe400078e3cff */
        /* <DEDUP_REMOVED lines=8> */
[-C--:B------:R-:W-:Y:S01]  /*27230*/  IADD3.X R61, RZ, R3.reuse, RZ, P0, !PT ;  /* 0x00000003ff3d7210 */ /* 0x080fe200007fe4ff */
[----:B------:R-:W5:Y:S01]  /*27240*/  LD.E.128 R12, desc[UR4][R12.64] ;  /* 0x000000040c0c7980 */ /* 0x000f62000c101d00 */
[----:B------:R-:W-:-:S02]  /*27250*/  IADD3.X R81, RZ, R3, RZ, P2, !PT ;  /* 0x00000003ff517210 */ /* 0x000fc400017fe4ff */
[----:B------:R-:W-:Y:S01]  /*27260*/  LOP3.LUT R80, R2, R11, RZ, 0x3c, !PT ;  /* 0x0000000b02507212 */ /* 0x000fe200078e3cff */
        /* <DEDUP_REMOVED lines=13> */
[----:B---3--:R-:W3:Y:S01]  /*27340*/  FENCE.VIEW.ASYNC.S ;  /* 0x00000000000073c6 */ /* 0x008ee20000000000 */
[----:B------:R-:W-:-:S04]  /*27350*/  IMAD.WIDE.U32 R2, R9, UR4, RZ ;  /* 0x0000000409027c25 */ /* 0x000fc8000f8e00ff */
[----:B------:R-:W-:Y:S01]  /*27360*/  IMAD R11, R9, UR5, R4 ;  /* 0x00000005090b7c24 */ /* 0x000fe2000f8e0204 */
[----:B------:R-:W-:Y:S01]  /*27370*/  ULDC.64 UR4, c[0x0][0xae8] ;  /* 0x0002ba0000047ab9 */ /* 0x000fe20000000a00 */
[----:B------:R-:W-:Y:S02]  /*27380*/  IMAD R9, R237, 0x20, R212 ;  /* 0x00000020ed097824 */ /* 0x000fe400078e02d4 */
[----:B------:R-:W-:Y:S02]  /*27390*/  IMAD.IADD R3, R3, 0x1, R11 ;  /* 0x0000000103037824 */ /* 0x000fe400078e020b */
[----:B------:R-:W-:Y:S02]  /*273a0*/  IMAD.IADD R10, R230, 0x1, R9 ;  /* 0x00000001e60a7824 */ /* 0x000fe400078e0209 */
[----:B------:R-:W-:Y:S01]  /*273b0*/  IMAD.WIDE.U32 R2, R236, UR4, R2 ;  /* 0x00000004ec027c25 */ /* 0x000fe2000f8e0002 */
[----:B------:R-:W-:-:S03]  /*273c0*/  SHF.R.S32.HI R11, RZ, 0x1f, R8 ;  /* 0x0000001fff0b7819 */ /* 0x000fc60000011408 */
[----:B--2---:R-:W-:Y:S01]  /*273d0*/  @P1 IMAD.HI.U32 R4, R10, R21, RZ ;  /* 0x000000150a041227 */ /* 0x004fe200078e00ff */
[----:B------:R-:W-:-:S03]  /*273e0*/  MOV R9, R10 ;  /* 0x0000000a00097202 */ /* 0x000fc60000000f00 */
[----:B------:R-:W-:Y:S01]  /*273f0*/  IMAD R3, R236, UR5, R3 ;  /* 0x00000005ec037c24 */ /* 0x000fe2000f8e0203 */
[----:B------:R-:W-:Y:S01]  /*27400*/  ULDC.64 UR4, c[0x0][0xaf0] ;  /* 0x0002bc0000047ab9 */ /* 0x000fe20000000a00 */
[----:B0-----:R-:W-:Y:S01]  /*27410*/  @P1 SHF.R.U32.HI R9, RZ, R85, R4 ;  /* 0x00000055ff091219 */ /* 0x001fe20000011604 */
[----:B------:R-:W-:Y:S02]  /*27420*/  IMAD R11, R11, UR4, RZ ;  /* 0x000000040b0b7c24 */ /* 0x000fe4000f8e02ff */
[----:B------:R-:W-:Y:S01]  /*27430*/  IMAD.WIDE.U32 R2, R8, UR4, R2 ;  /* 0x0000000408027c25 */ /* 0x000fe2000f8e0002 */
[----:B------:R-:W-:-:S03]  /*27440*/  SHF.R.S32.HI R4, RZ, 0x1f, R9 ;  /* 0x0000001fff047819 */ /* 0x000fc60000011409 */
[----:B------:R-:W-:Y:S01]  /*27450*/  IMAD R11, R8, UR5, R11 ;  /* 0x00000005080b7c24 */ /* 0x000fe2000f8e020b */
[----:B------:R-:W-:Y:S01]  /*27460*/  ULDC.64 UR4, c[0x0][0xae0] ;  /* 0x0002b80000047ab9 */ /* 0x000fe20000000a00 */
[----:B------:R-:W-:Y:S02]  /*27470*/  IMAD.MOV R8, RZ, RZ, -R9 ;  /* 0x000000ffff087224 */ /* 0x000fe400078e0a09 */
[----:B------:R-:W-:Y:S02]  /*27480*/  IMAD R4, R4, UR4, RZ ;  /* 0x0000000404047c24 */ /* 0x000fe4000f8e02ff */
[----:B------:R-:W-:Y:S02]  /*27490*/  IMAD R157, R157, R8, R10 ;  /* 0x000000089d9d7224 */ /* 0x000fe400078e020a */
[----:B------:R-:W-:Y:S02]  /*274a0*/  IMAD.IADD R3, R3, 0x1, R11 ;  /* 0x0000000103037824 */ /* 0x000fe400078e020b */
[C---:B------:R-:W-:Y:S01]  /*274b0*/  IMAD R11, R9.reuse, UR5, R4 ;  /* 0x00000005090b7c24 */ /* 0x040fe2000f8e0204 */
[----:B------:R-:W-:Y:S01]  /*274c0*/  SHF.R.S32.HI R4, RZ, 0x1f, R157 ;  /* 0x0000001fff047819 */ /* 0x000fe2000001149d */
[----:B------:R-:W-:Y:S01]  /*274d0*/  IMAD.WIDE.U32 R2, R9, UR4, R2 ;  /* 0x0000000409027c25 */ /* 0x000fe2000f8e0002 */
[----:B------:R-:W-:-:S03]  /*274e0*/  ULDC.64 UR4, c[0x0][0xad8] ;  /* 0x0002b60000047ab9 */ /* 0x000fc60000000a00 */
[----:B------:R-:W-:Y:S02]  /*274f0*/  IMAD.IADD R3, R3, 0x1, R11 ;  /* 0x0000000103037824 */ /* 0x000fe400078e020b */
[----:B------:R-:W-:Y:S02]  /*27500*/  IMAD R4, R4, UR4, RZ ;  /* 0x0000000404047c24 */ /* 0x000fe4000f8e02ff */
[----:B------:R-:W-:Y:S02]  /*27510*/  IMAD.IADD R85, R212, 0x1, R230 ;  /* 0x00000001d4557824 */ /* 0x000fe400078e02e6 */
        /* <DEDUP_REMOVED lines=12> */
[----:B---3--:R1:W-:Y:S01]  /*275e0*/  SYNCS.ARRIVE.TRANS64.RED.A1T0 RZ, [R8+URZ], RZ ;  /* 0x000000ff08ff79a7 */ /* 0x0083e2000810043f */
[----:B------:R1:W0:Y:S01]  /*275f0*/  SHFL.IDX PT, R87, R4, RZ, 0x181f ;  /* 0x00181fff04577589 */ /* 0x00022200000e0000 */
[----:B------:R-:W-:Y:S03]  /*27600*/  BSSY B1, `(.L_x_2875) ;  /* 0x0000016000017945 */ /* 0x000fe60003800000 */
        /* <DEDUP_REMOVED lines=10> */
[----:B--2---:R-:W-:Y:S02]  /*276b0*/  @!P5 LEA.HI.X R3, R18, R21, R19, 0x1, P6 ;  /* 0x000000151203d211 */ /* 0x004fe400030f0c13 */
        /* <DEDUP_REMOVED lines=10> */
.L_x_2876:
[----:B------:R-:W-:Y:S05]  /*27760*/  BSYNC B1 ;  /* 0x0000000000017941 */ /* 0x000fea0003800000 */
.L_x_2875:
[----:B---3-5:R3:W4:Y:S01]  /*27770*/  SHFL.IDX PT, R13, R84, 0x1, 0x181f ;  /* 0x00381f00540d7f89 */ /* 0x02872200000e0000 */
        /* <DEDUP_REMOVED lines=10> */
[C---:B-1----:R-:W-:Y:S02]  /*27820*/  @!P3 LEA R8, P5, R89.reuse, R11, 0x1 ;  /* 0x0000000b5908b211 */ /* 0x042fe400078a08ff */
        /* <DEDUP_REMOVED lines=10> */
.L_x_2878:
[----:B------:R-:W-:Y:S05]  /*278d0*/  BSYNC B1 ;  /* 0x0000000000017941 */ /* 0x000fea0003800000 */
.L_x_2877:
        /* <DEDUP_REMOVED lines=11> */
[-C--:B-1----:R-:W-:Y:S02]  /*27990*/  @!P2 LEA R8, P5, R89, R9.reuse, 0x1 ;  /* 0x000000095908a211 */ /* 0x082fe400078a08ff */
        /* <DEDUP_REMOVED lines=10> */
.L_x_2880:
[----:B------:R-:W-:Y:S05]  /*27a40*/  BSYNC B1 ;  /* 0x0000000000017941 */ /* 0x000fea0003800000 */
.L_x_2879:
        /* <DEDUP_REMOVED lines=11> */
[----:B-1----:R-:W-:Y:S02]  /*27b00*/  @!P4 LEA R8, P1, R89, R15, 0x1 ;  /* 0x0000000f5908c211 */ /* 0x002fe400078208ff */
[----:B----4-:R-:W-:Y:S02]  /*27b10*/  @!P3 LEA.HI.X R3, R18, R13, R19, 0x1, P0 ;  /* 0x0000000d1203b211 */ /* 0x010fe400000f0c13 */
        /* <DEDUP_REMOVED lines=13> */
.L_x_2874:
        /* <DEDUP_REMOVED lines=18> */
[----:B------:R-:W-:Y:S01]  /*27d10*/  BSSY B1, `(.L_x_2882) ;  /* 0x00000fb000017945 */ /* 0x000fe20003800000 */
[C---:B------:R-:W-:Y:S01]  /*27d20*/  VIADD R171, R233.reuse, 0xb0 ;  /* 0x000000b0e9ab7836 */ /* 0x040fe20000000000 */
[----:B------:R-:W-:Y:S01]  /*27d30*/  SHF.R.S32.HI R153, RZ, 0x1f, R153 ;  /* 0x0000001fff997819 */ /* 0x000fe20000011499 */
[C---:B------:R-:W-:Y:S01]  /*27d40*/  VIADD R173, R233.reuse, 0xa8 ;  /* 0x000000a8e9ad7836 */ /* 0x040fe20000000000 */
[----:B------:R-:W-:Y:S01]  /*27d50*/  SHF.R.S32.HI R155, RZ, 0x1f, R155 ;  /* 0x0000001fff9b7819 */ /* 0x000fe2000001149b */
[C---:B------:R-:W-:Y:S01]  /*27d60*/  VIADD R177, R233.reuse, 0x98 ;  /* 0x00000098e9b17836 */ /* 0x040fe20000000000 */
[----:B------:R-:W-:Y:S01]  /*27d70*/  SHF.R.S32.HI R159, RZ, 0x1f, R159 ;  /* 0x0000001fff9f7819 */ /* 0x000fe2000001149f */
[----:B-1----:R-:W-:Y:S01]  /*27d80*/  @P1 IMAD.HI.U32 R3, R20, R3, RZ ;  /* 0x0000000314031227 */ /* 0x002fe200078e00ff */
[----:B------:R-:W-:-:S02]  /*27d90*/  IADD3 R160, R233, 0xd8, RZ ;  /* 0x000000d8e9a07810 */ /* 0x000fc40007ffe0ff */
[----:B------:R-:W-:Y:S01]  /*27da0*/  SHF.R.S32.HI R161, RZ, 0x1f, R161 ;  /* 0x0000001fffa17819 */ /* 0x000fe200000114a1 */
        /* <DEDUP_REMOVED lines=13> */
[C---:B------:R-:W-:Y:S01]  /*27e80*/  IADD3 R170, R233.reuse, 0xb0, RZ ;  /* 0x000000b0e9aa7810 */ /* 0x040fe20007ffe0ff */
[----:B------:R-:W-:Y:S01]  /*27e90*/  IMAD R3, R236, UR5, R3 ;  /* 0x00000005ec037c24 */ /* 0x000fe2000f8e0203 */
[----:B------:R-:W-:Y:S01]  /*27ea0*/  ULDC.64 UR4, c[0x0][0xb40] ;  /* 0x0002d00000047ab9 */ /* 0x000fe20000000a00 */
[C---:B------:R-:W-:Y:S01]  /*27eb0*/  VIADD R187, R233.reuse, 0x70 ;  /* 0x00000070e9bb7836 */ /* 0x040fe20000000000 */
        /* <DEDUP_REMOVED lines=8> */
[----:B------:R-:W-:Y:S01]  /*27f40*/  SHF.R.S32.HI R8, RZ, 0x1f, R10 ;  /* 0x0000001fff087819 */ /* 0x000fe2000001140a */
[----:B------:R-:W-:Y:S01]  /*27f50*/  VIADD R189, R233, 0x68 ;  /* 0x00000068e9bd7836 */ /* 0x000fe20000000000 */
[----:B------:R-:W-:Y:S01]  /*27f60*/  SHF.R.S32.HI R179, RZ, 0x1f, R179 ;  /* 0x0000001fffb37819 */ /* 0x000fe200000114b3 */
[----:B------:R-:W-:Y:S01]  /*27f70*/  IMAD.IADD R3, R3, 0x1, R4 ;  /* 0x0000000103037824 */ /* 0x000fe200078e0204 */
[----:B------:R-:W-:Y:S01]  /*27f80*/  IADD3 R180, R233, 0x88, RZ ;  /* 0x00000088e9b47810 */ /* 0x000fe20007ffe0ff */
        /* <DEDUP_REMOVED lines=13> */
[C---:B------:R-:W-:Y:S01]  /*28060*/  IADD3 R190, R233.reuse, 0x60, RZ ;  /* 0x00000060e9be7810 */ /* 0x040fe20007ffe0ff */
[----:B------:R-:W-:Y:S01]  /*28070*/  IMAD R8, R10, UR5, R8 ;  /* 0x000000050a087c24 */ /* 0x000fe2000f8e0208 */
[----:B------:R-:W-:Y:S01]  /*28080*/  ULDC.64 UR4, c[0x0][0xb28] ;  /* 0x0002ca0000047ab9 */ /* 0x000fe20000000a00 */
[----:B------:R-:W-:Y:S01]  /*28090*/  VIADD R157, R233, 0xe8 ;  /* 0x000000e8e99d7836 */ /* 0x000fe20000000000 */
[----:B------:R-:W-:Y:S01]  /*280a0*/  SHF.R.S32.HI R195, RZ, 0x1f, R195 ;  /* 0x0000001fffc37819 */ /* 0x000fe200000114c3 */
[----:B------:R-:W-:Y:S01]  /*280b0*/  IMAD.IADD R3, R3, 0x1, R8 ;  /* 0x0000000103037824 */ /* 0x000fe200078e0208 */
[----:B------:R-:W-:Y:S01]  /*280c0*/  IADD3 R200, R233, 0x38, RZ ;  /* 0x00000038e9c87810 */ /* 0x000fe20007ffe0ff */
[----:B------:R-:W-:Y:S01]  /*280d0*/  IMAD R9, R9, UR4, RZ ;  /* 0x0000000409097c24 */ /* 0x000fe2000f8e02ff */
[----:B------:R-:W-:Y:S01]  /*280e0*/  SHF.R.S32.HI R157, RZ, 0x1f, R157 ;  /* 0x0000001fff9d7819 */ /* 0x000fe2000001149d */
[----:B------:R-:W-:Y:S01]  /*280f0*/  IMAD.WIDE.U32 R2, R4, UR4, R2 ;  /* 0x0000000404027c25 */ /* 0x000fe2000f8e0002 */
[----:B------:R-:W-:-:S02]  /*28100*/  SHF.R.S32.HI R205, RZ, 0x1f, R205 ;  /* 0x0000001fffcd7819 */ /* 0x000fc400000114cd */
[C---:B------:R-:W-:Y:S01]  /*28110*/  IADD3 R210, R233.reuse, 0x10, RZ ;  /* 0x00000010e9d27810 */ /* 0x040fe20007ffe0ff */
[----:B------:R-:W-:Y:S01]  /*28120*/  IMAD R9, R4, UR5, R9 ;  /* 0x0000000504097c24 */ /* 0x000fe2000f8e0209 */
[----:B------:R-:W-:Y:S01]  /*28130*/  ULDC.64 UR4, c[0x0][0xb00] ;  /* 0x0002c00000047ab9 */ /* 0x000fe20000000a00 */
[C---:B------:R-:W-:Y:S01]  /*28140*/  VIADD R191, R233.reuse, 0x60 ;  /* 0x00000060e9bf7836 */ /* 0x040fe20000000000 */
[C---:B------:R-:W-:Y:S01]  /*28150*/  LEA R4, P0, R2.reuse, UR4, 0x2 ;  /* 0x0000000402047c11 */ /* 0x040fe2000f8010ff */
[----:B------:R-:W-:Y:S01]  /*28160*/  VIADD R193, R233, 0x58 ;  /* 0x00000058e9c17836 */ /* 0x000fe20000000000 */
[----:B------:R-:W-:Y:S01]  /*28170*/  IADD3 R9, R3, R9, RZ ;  /* 0x0000000903097210 */ /* 0x000fe20007ffe0ff */
[C---:B------:R-:W-:Y:S01]  /*28180*/  VIADD R197, R233.reuse, 0x48 ;  /* 0x00000048e9c57836 */ /* 0x040fe20000000000 */
[----:B------:R-:W-:Y:S01]  /*28190*/  SHF.R.S32.HI R191, RZ, 0x1f, R191 ;  /* 0x0000001fffbf7819 */ /* 0x000fe200000114bf */
[----:B------:R-:W-:Y:S01]  /*281a0*/  VIADD R199, R233, 0x40 ;  /* 0x00000040e9c77836 */ /* 0x000fe20000000000 */
[----:B------:R-:W-:Y:S01]  /*281b0*/  LEA.HI.X R20, R2, UR5, R9, 0x2, P0 ;  /* 0x0000000502147c11 */ /* 0x000fe200080f1409 */
[----:B------:R-:W-:Y:S01]  /*281c0*/  VIADD R2, R16, 0x38820 ;  /* 0x0003882010027836 */ /* 0x000fe20000000000 */
[----:B------:R-:W-:Y:S01]  /*281d0*/  ISETP.GE.AND P0, PT, R15, R0, PT ;  /* 0x000000000f00720c */ /* 0x000fe20003f06270 */
[C---:B------:R-:W-:Y:S01]  /*281e0*/  VIADD R201, R233.reuse, 0x38 ;  /* 0x00000038e9c97836 */ /* 0x040fe20000000000 */
[----:B------:R-:W-:Y:S01]  /*281f0*/  SHF.R.S32.HI R193, RZ, 0x1f, R193 ;  /* 0x0000001fffc17819 */ /* 0x000fe200000114c1 */
[C---:B------:R-:W-:Y:S01]  /*28200*/  VIADD R203, R233.reuse, 0x30 ;  /* 0x00000030e9cb7836 */ /* 0x040fe20000000000 */
[----:B------:R-:W-:Y:S01]  /*28210*/  PRMT R2, RZ, 0x654, R2 ;  /* 0x00000654ff027816 */ /* 0x000fe20000000002 */
[C---:B------:R-:W-:Y:S01]  /*28220*/  VIADD R207, R233.reuse, 0x20 ;  /* 0x00000020e9cf7836 */ /* 0x040fe20000000000 */
[----:B------:R0:W1:Y:S01]  /*28230*/  SHFL.IDX PT, R3, R20, RZ, 0x1c1f ;  /* 0x001c1fff14037589 */ /* 0x00006200000e0000 */
        /* <DEDUP_REMOVED lines=9> */
[----:B--2---:R0:W2:Y:S01]  /*282d0*/  SHFL.IDX PT, R2, R4, RZ, 0x1c1f ;  /* 0x001c1fff04027589 */ /* 0x0040a200000e0000 */
        /* <DEDUP_REMOVED lines=35> */
[----:B------:R-:W-:-:S05]  /*28510*/  @!P0 IMAD.WIDE R8, R233, 0x4, R2 ;  /* 0x00000004e9088825 */ /* 0x000fca00078e0202 */
        /* <DEDUP_REMOVED lines=71> */
[-C--:B------:R-:W-:Y:S02]  /*28990*/  @!P4 LEA.HI.X R11, R178, R3.reuse, R179, 0x2, P0 ;  /* 0x00000003b20bc211 */ /* 0x080fe400000f14b3 */
[----:B------:R-:W-:Y:S02]  /*289a0*/  ISETP.GE.AND P0, PT, R170, UR4, PT ;  /* 0x00000004aa007c0c */ /* 0x000fe4000bf06270 */
[-C--:B--2---:R-:W-:Y:S01]  /*289b0*/  @!P5 LEA R12, P6, R176, R2.reuse, 0x2 ;  /* 0x00000002b00cd211 */ /* 0x084fe200078c10ff */
[----:B------:R1:W-:Y:S01]  /*289c0*/  @!P4 ST.E.64 desc[UR6][R10.64], R96 ;  /* 0x000000600a00c985 */ /* 0x0003e2000c101b06 */
[----:B------:R-:W-:Y:S02]  /*289d0*/  ISETP.GE.AND P4, PT, R166, UR4, PT ;  /* 0x00000004a6007c0c */ /* 0x000fe4000bf86270 */
[----:B------:R-:W-:Y:S02]  /*289e0*/  @!P5 LEA.HI.X R13, R176, R3, R177, 0x2, P6 ;  /* 0x00000003b00dd211 */ /* 0x000fe400030f14b1 */
[----:B0-----:R-:W-:-:S03]  /*289f0*/  @!P2 LEA R8, P6, R174, R2, 0x2 ;  /* 0x00000002ae08a211 */ /* 0x001fc600078c10ff */
[----:B------:R0:W-:Y:S01]  /*28a00*/  @!P5 ST.E.64 desc[UR6][R12.64], R100 ;  /* 0x000000640c00d985 */ /* 0x0001e2000c101b06 */
[----:B------:R-:W-:Y:S02]  /*28a10*/  ISETP.GE.AND P5, PT, R168, UR4, PT ;  /* 0x00000004a8007c0c */ /* 0x000fe4000bfa6270 */
        /* <DEDUP_REMOVED lines=26> */
[C---:B-1----:R-:W-:Y:S01]  /*28bc0*/  @!P1 LEA R10, P6, R160.reuse, R2, 0x2 ;  /* 0x00000002a00a9211 */ /* 0x042fe200078c10ff */
[----:B------:R1:W-:Y:S03]  /*28bd0*/  @!P0 ST.E.64 desc[UR6][R8.64], R128 ;  /* 0x0000008008008985 */ /* 0x0003e6000c101b06 */
[----:B------:R-:W-:-:S03]  /*28be0*/  @!P1 LEA.HI.X R11, R160, R3, R161, 0x2, P6 ;  /* 0x00000003a00b9211 */ /* 0x000fc600030f14a1 */
[CC--:B0-----:R-:W-:Y:S02]  /*28bf0*/  @!P3 LEA R12, P6, R156.reuse, R2.reuse, 0x2 ;  /* 0x000000029c0cb211 */ /* 0x0c1fe400078c10ff */
[----:B------:R0:W-:Y:S02]  /*28c00*/  @!P1 ST.E.64 desc[UR6][R10.64], R132 ;  /* 0x000000840a009985 */ /* 0x0001e4000c101b06 */
[----:B------:R-:W-:Y:S02]  /*28c10*/  @!P3 LEA.HI.X R13, R156, R3, R157, 0x2, P6 ;  /* 0x000000039c0db211 */ /* 0x000fe400030f149d */
[----:B-1----:R-:W-:-:S04]  /*28c20*/  @!P4 LEA R8, P0, R158, R2, 0x2 ;  /* 0x000000029e08c211 */ /* 0x002fc800078010ff */
[----:B------:R-:W-:Y:S02]  /*28c30*/  @!P4 LEA.HI.X R9, R158, R3, R159, 0x2, P0 ;  /* 0x000000039e09c211 */ /* 0x000fe400000f149f */
[----:B0-----:R-:W-:-:S03]  /*28c40*/  @!P2 LEA R10, P1, R154, R2, 0x2 ;  /* 0x000000029a0aa211 */ /* 0x001fc600078210ff */
[----:B------:R0:W-:Y:S01]  /*28c50*/  @!P4 ST.E.64 desc[UR6][R8.64], R136 ;  /* 0x000000880800c985 */ /* 0x0001e2000c101b06 */
[----:B------:R-:W-:Y:S02]  /*28c60*/  @!P5 LEA R2, P0, R152, R2, 0x2 ;  /* 0x000000029802d211 */ /* 0x000fe400078010ff */
[-C--:B------:R-:W-:Y:S01]  /*28c70*/  @!P2 LEA.HI.X R11, R154, R3.reuse, R155, 0x2, P1 ;  /* 0x000000039a0ba211 */ /* 0x080fe200008f149b */
[----:B------:R0:W-:Y:S01]  /*28c80*/  @!P3 ST.E.64 desc[UR6][R12.64], R140 ;  /* 0x0000008c0c00b985 */ /* 0x0001e2000c101b06 */
[----:B------:R-:W-:-:S03]  /*28c90*/  @!P5 LEA.HI.X R3, R152, R3, R153, 0x2, P0 ;  /* 0x000000039803d211 */ /* 0x000fc600000f1499 */
[----:B------:R0:W-:Y:S04]  /*28ca0*/  @!P2 ST.E.64 desc[UR6][R10.64], R144 ;  /* 0x000000900a00a985 */ /* 0x0001e8000c101b06 */
[----:B------:R0:W-:Y:S02]  /*28cb0*/  @!P5 ST.E.64 desc[UR6][R2.64], R148 ;  /* 0x000000940200d985 */ /* 0x0001e4000c101b06 */
.L_x_2883:
[----:B------:R-:W-:Y:S05]  /*28cc0*/  BSYNC B1 ;  /* 0x0000000000017941 */ /* 0x000fea0003800000 */
.L_x_2882:
[----:B------:R-:W-:Y:S01]  /*28cd0*/  ISETP.GE.AND P0, PT, R14, R0, PT ;  /* 0x000000000e00720c */ /* 0x000fe20003f06270 */
[----:B------:R1:W2:Y:S04]  /*28ce0*/  SHFL.IDX PT, R21, R20, 0x1, 0x1c1f ;  /* 0x003c1f0014157f89 */ /* 0x0002a800000e0000 */
[----:B------:R1:W3:Y:S08]  /*28cf0*/  SHFL.IDX PT, R20, R4, 0x1, 0x1c1f ;  /* 0x003c1f0004147f89 */ /* 0x0002f000000e0000 */
[----:B-1----:R-:W-:Y:S05]  /*28d00*/  @P0 BRA `(.L_x_2881) ;  /* 0x0000001400b00947 */ /* 0x002fea0003800000 */
[----:B------:R-:W-:Y:S01]  /*28d10*/  ULDC UR4, c[0x0][0xac8] ;  /* 0x0002b20000047ab9 */ /* 0x000fe20000000800 */
[----:B------:R-:W-:Y:S01]  /*28d20*/  ULDC.64 UR6, c[0x0][0x208] ;  /* 0x0000820000067ab9 */ /* 0x000fe20000000a00 */
[----:B------:R-:W-:Y:S02]  /*28d30*/  ISETP.GE.AND P3, PT, R233, UR4, PT ;  /* 0x00000004e9007c0c */ /* 0x000fe4000bf66270 */
[----:B------:R-:W-:Y:S02]  /*28d40*/  ISETP.GE.AND P2, PT, R228, UR4, PT ;  /* 0x00000004e4007c0c */ /* 0x000fe4000bf46270 */
[----:B------:R-:W-:Y:S02]  /*28d50*/  ISETP.GE.AND P1, PT, R210, UR4, PT ;  /* 0x00000004d2007c0c */ /* 0x000fe4000bf26270 */
[----:B------:R-:W-:Y:S02]  /*28d60*/  ISETP.GE.AND P0, PT, R208, UR4, PT ;  /* 0x00000004d0007c0c */ /* 0x000fe4000bf06270 */
[----:B------:R-:W-:-:S05]  /*28d70*/  ISETP.GE.AND P4, PT, R204, UR4, PT ;  /* 0x00000004cc007c0c */ /* 0x000fca000bf86270 */
[----:B0-23--:R-:W-:-:S04]  /*28d80*/  @!P3 IMAD.WIDE R2, R233, 0x4, R20 ;  /* 0x00000004e902b825 */ /* 0x00dfc800078e0214 */
        /* <DEDUP_REMOVED lines=17> */
[-C--:B------:R-:W-:Y:S01]  /*28ea0*/  @!P4 LEA.HI.X R9, R204, R21.reuse, R205, 0x2, P2 ;  /* 0x00000015cc09c211 */ /* 0x080fe200010f14cd */
[----:B------:R0:W-:Y:S01]  /*28eb0*/  @!P3 ST.E.64 desc[UR6][R2.64], R42 ;  /* 0x0000002a0200b985 */ /* 0x0001e2000c101b06 */
[----:B------:R-:W-:Y:S02]  /*28ec0*/  ISETP.GE.AND P2, PT, R196, UR4, PT ;  /* 0x00000004c4007c0c */ /* 0x000fe4000bf46270 */
[----:B--2---:R-:W-:Y:S01]  /*28ed0*/  @!P5 LEA R10, P6, R202, R20, 0x2 ;  /* 0x00000014ca0ad211 */ /* 0x004fe200078c10ff */
[----:B------:R1:W-:Y:S01]  /*28ee0*/  @!P4 ST.E.64 desc[UR6][R8.64], R46 ;  /* 0x0000002e0800c985 */ /* 0x0003e2000c101b06 */
[----:B------:R-:W-:Y:S02]  /*28ef0*/  ISETP.GE.AND P3, PT, R194, UR4, PT ;  /* 0x00000004c2007c0c */ /* 0x000fe4000bf66270 */
[----:B------:R-:W-:-:S02]  /*28f00*/  @!P5 LEA.HI.X R11, R202, R21, R203, 0x2, P6 ;  /* 0x00000015ca0bd211 */ /* 0x000fc400030f14cb */
        /* <DEDUP_REMOVED lines=95> */
[----:B-1----:R-:W-:Y:S01]  /*29500*/  LEA R2, P0, R152, R20, 0x2 ;  /* 0x0000001498027211 */ /* 0x002fe200078010ff */
[----:B------:R-:W-:-:S03]  /*29510*/  ULDC.64 UR4, c[0x0][0x208] ;  /* 0x0000820000047ab9 */ /* 0x000fc60000000a00 */
[----:B------:R-:W-:-:S05]  /*29520*/  LEA.HI.X R3, R152, R21, R153, 0x2, P0 ;  /* 0x0000001598037211 */ /* 0x000fca00000f1499 */
[----:B------:R4:W-:Y:S01]  /*29530*/  ST.E.64 desc[UR4][R2.64], R150 ;  /* 0x0000009602007985 */ /* 0x0009e2000c101b04 */
[----:B------:R-:W-:Y:S05]  /*29540*/  BRA `(.L_x_2881) ;  /* 0x0000000c00a07947 */ /* 0x000fea0003800000 */
.L_x_2872:
[----:B-1----:R-:W2:Y:S01]  /*29550*/  LDL.LU R4, [R1+0x6c] ;  /* 0x00006c0001047983 */ /* 0x002ea20000300800 */
[----:B------:R-:W-:Y:S01]  /*29560*/  ULDC.64 UR4, c[0x0][0xc08] ;  /* 0x0003020000047ab9 */ /* 0x000fe20000000a00 */
[----:B------:R-:W-:Y:S02]  /*29570*/  ULDC.64 UR6, c[0x0][0xc00] ;  /* 0x0003000000067ab9 */ /* 0x000fe40000000a00 */
[----:B------:R-:W3:Y:S04]  /*29580*/  LDL.LU R0, [R1+0x70] ;  /* 0x0000700001007983 */ /* 0x000ee80000300800 */
[----:B------:R-:W4:Y:S01]  /*29590*/  LDL R10, [R1+0x64] ;  /* 0x00006400010a7983 */ /* 0x000f220000100800 */
[----:B------:R-:W-:Y:S01]  /*295a0*/  ISETP.NE.U32.AND P1, PT, RZ, UR4, PT ;  /* 0x00000004ff007c0c */ /* 0x000fe2000bf25070 */
[----:B------:R-:W-:Y:S01]  /*295b0*/  IMAD.MOV.U32 R25, RZ, RZ, RZ ;  /* 0x000000ffff197224 */ /* 0x000fe200078e00ff */
[----:B------:R-:W-:Y:S01]  /*295c0*/  ISETP.NE.U32.AND P0, PT, RZ, UR6, PT ;  /* 0x00000006ff007c0c */ /* 0x000fe2000bf05070 */
[----:B------:R-:W-:Y:S01]  /*295d0*/  ULDC.64 UR8, c[0x0][0x208] ;  /* 0x0000820000087ab9 */ /* 0x000fe20000000a00 */
[----:B------:R-:W-:Y:S01]  /*295e0*/  ISETP.NE.AND.EX P1, PT, RZ, UR5, PT, P1 ;  /* 0x00000005ff007c0c */ /* 0x000fe2000bf25310 */
[----:B------:R-:W1:Y:S01]  /*295f0*/  S2R R35, SR_TID.X ;  /* 0x0000000000237919 */ /* 0x000e620000002100 */
[----:B------:R-:W-:-:S02]  /*29600*/  ISETP.NE.AND.EX P0, PT, RZ, UR7, PT, P0 ;  /* 0x00000007ff007c0c */ /* 0x000fc4000bf05300 */
[----:B--2---:R-:W-:-:S04]  /*29610*/  IADD3 R2, P2, R4, UR6, RZ ;  /* 0x0000000604027c10 */ /* 0x004fc8000ff5e0ff */
[----:B---3--:R-:W-:-:S05]  /*29620*/  IADD3.X R3, R0, UR7, RZ, P2, !PT ;  /* 0x0000000700037c10 */ /* 0x008fca00097fe4ff */
[----:B------:R-:W-:Y:S02]  /*29630*/  @P1 IADD3 R8, P2, R4, UR4, RZ ;  /* 0x0000000404081c10 */ /* 0x000fe4000ff5e0ff */
[----:B------:R2:W5:Y:S02]  /*29640*/  @P0 LDG.E R25, desc[UR8][R2.64] ;  /* 0x0000000802190981 */ /* 0x000564000c1e1900 */
[----:B------:R-:W-:Y:S01]  /*29650*/  @P1 IADD3.X R9, R0, UR5, RZ, P2, !PT ;  /* 0x0000000500091c10 */ /* 0x000fe200097fe4ff */
[----:B------:R-:W-:Y:S01]  /*29660*/  ULDC UR4, c[0x0][0xa88] ;  /* 0x0002a20000047ab9 */ /* 0x000fe20000000800 */
[----:B----4-:R-:W-:Y:S02]  /*29670*/  ISETP.NE.AND P2, PT, R10, RZ, PT ;  /* 0x000000ff0a00720c */ /* 0x010fe40003f45270 */
[----:B------:R-:W-:Y:S01]  /*29680*/  MOV R0, UR4 ;  /* 0x0000000400007c02 */ /* 0x000fe20008000f00 */
[----:B-1----:R-:W-:-:S05]  /*29690*/  VIADD R4, R35, 0xffffff80 ;  /* 0xffffff8023047836 */ /* 0x002fca0000000000 */
[----:B------:R2:W5:Y:S01]  /*296a0*/  @P1 LDG.E R0, desc[UR8][R8.64] ;  /* 0x0000000808001981 */ /* 0x000562000c1e1900 */
[----:B------:R-:W-:-:S04]  /*296b0*/  ISETP.GT.AND P3, PT, R4, 0x7f, PT ;  /* 0x0000007f0400780c */ /* 0x000fc80003f64270 */
[----:B------:R-:W1:Y:S02]  /*296c0*/  @!P2 LDC R10, c[0x0][0xad4] ;  /* 0x0002b500ff0aab82 */ /* 0x000e640000000800 */
[----:B-1----:R2:W-:Y:S01]  /*296d0*/  @!P2 STL [R1+0x64], R10 ;  /* 0x0000640a0100a387 */ /* 0x0025e20000100800 */
[----:B------:R-:W-:Y:S01]  /*296e0*/  ISETP.GT.AND P2, PT, R10, 0x1, PT ;  /* 0x000000010a00780c */ /* 0x000fe20003f44270 */
[----:B------:R-:W-:-:S12]  /*296f0*/  @P1 BRA `(.L_x_2884) ;  /* 0x0000000000141947 */ /* 0x000fd80003800000 */
[----:B------:R-:W-:Y:S05]  /*29700*/  @!P0 BRA `(.L_x_2884) ;  /* 0x0000000000108947 */ /* 0x000fea0003800000 */
[----:B------:R-:W-:Y:S02]  /*29710*/  ULDC.64 UR4, c[0x0][0x208] ;  /* 0x0000820000047ab9 */ /* 0x000fe40000000a00 */
[----:B--2---:R-:W2:Y:S04]  /*29720*/  LDG.E R9, desc[UR4][R2.64] ;  /* 0x0000000402097981 */ /* 0x004ea8000c1e1900 */
[----:B-----5:R-:W2:Y:S02]  /*29730*/  LDG.E R0, desc[UR4][R2.64+0x4] ;  /* 0x0000040402007981 */ /* 0x020ea4000c1e1900 */
[----:B--2---:R-:W-:-:S07]  /*29740*/  IMAD.IADD R0, R0, 0x1, -R9 ;  /* 0x0000000100007824 */ /* 0x004fce00078e0a09 */
.L_x_2884:
[----:B--2---:R-:W2:Y:S04]  /*29750*/  LDL.LU R3, [R1+0x68] ;  /* 0x0000680001037983 */ /* 0x004ea80000300800 */
[----:B------:R-:W3:Y:S01]  /*29760*/  LDL.LU R2, [R1+0x88] ;  /* 0x0000880001027983 */ /* 0x000ee20000300800 */
[----:B------:R-:W-:Y:S01]  /*29770*/  BSSY B1, `(.L_x_2885) ;  /* 0x0000037000017945 */ /* 0x000fe20003800000 */
[----:B-----5:R-:W-:Y:S02]  /*29780*/  SHF.R.S32.HI R26, RZ, 0x1f, R25 ;  /* 0x0000001fff1a7819 */ /* 0x020fe40000011419 */
[----:B--2---:R-:W-:Y:S02]  /*29790*/  SEL R33, R3, RZ, !P0 ;  /* 0x000000ff03217207 */ /* 0x004fe40004000000 */
[----:B---3--:R-:W-:Y:S01]  /*297a0*/  SEL R28, R2, RZ, !P0 ;  /* 0x000000ff021c7207 */ /* 0x008fe20004000000 */
[----:B------:R-:W-:Y:S06]  /*297b0*/  @P3 BRA `(.L_x_2886) ;  /* 0x0000000000c83947 */ /* 0x000fec0003800000 */
[----:B------:R-:W1:Y:S01]  /*297c0*/  LDC R37, c[0x0][0xbe8] ;  /* 0x0002fa00ff257b82 */ /* 0x000e620000000800 */
[----:B------:R-:W-:Y:S01]  /*297d0*/  IADD3 R35, R230, -0x80, R35 ;  /* 0xffffff80e6237810 */ /* 0x000fe20007ffe023 */
[----:B-1----:R-:W-:-:S05]  /*297e0*/  IMAD R2, R0, R37, RZ ;  /* 0x0000002500027224 */ /* 0x002fca00078e02ff */
[----:B------:R-:W-:-:S13]  /*297f0*/  ISETP.GE.AND P0, PT, R35, R2, PT ;  /* 0x000000022300720c */ /* 0x000fda0003f06270 */
[----:B------:R-:W-:Y:S05]  /*29800*/  @P0 BRA `(.L_x_2886) ;  /* 0x0000000000b40947 */ /* 0x000fea0003800000 */
[----:B------:R-:W2:Y:S01]  /*29810*/  LDL.LU R30, [R1+0x84] ;  /* 0x00008400011e7983 */ /* 0x000ea20000300800 */
[----:B------:R-:W-:Y:S01]  /*29820*/  IMAD.MOV.U32 R24, RZ, RZ, 0x9b8 ;  /* 0x000009b8ff187424 */ /* 0x000fe200078e00ff */
[----:B------:R-:W-:Y:S01]  /*29830*/  ISETP.GT.AND P0, PT, R10, 0x1, PT ;  /* 0x000000010a00780c */ /* 0x000fe20003f04270 */
[----:B------:R-:W1:Y:S01]  /*29840*/  LDC.64 R12, c[0x0][0xba8] ;  /* 0x0002ea00ff0c7b82 */ /* 0x000e620000000a00 */
[----:B------:R-:W-:Y:S01]  /*29850*/  ISETP.NE.AND P1, PT, R37, 0x1, PT ;  /* 0x000000012500780c */ /* 0x000fe20003f25270 */
[----:B------:R-:W-:Y:S01]  /*29860*/  IMAD.MOV.U32 R27, RZ, RZ, R35 ;  /* 0x000000ffff1b7224 */ /* 0x000fe200078e0023 */
[----:B------:R-:W-:Y:S01]  /*29870*/  SEL R24, R24, 0x978, P0 ;  /* 0x0000097818187807 */ /* 0x000fe20000000000 */
[----:B------:R-:W-:-:S04]  /*29880*/  ULDC.64 UR4, c[0x0][0x208] ;  /* 0x0000820000047ab9 */ /* 0x000fc80000000a00 */
[----:B------:R-:W3:Y:S08]  /*29890*/  LDC.64 R2, c[0x0][R24+0x220] ;  /* 0x0000880018027b82 */ /* 0x000ef00000000a00 */
[----:B------:R-:W4:Y:S08]  /*298a0*/  LDC.64 R14, c[0x0][R24+0x218] ;  /* 0x00008600180e7b82 */ /* 0x000f300000000a00 */
[----:B------:R-:W5:Y:S08]  /*298b0*/  LDC.64 R8, c[0x0][R24+0x228] ;  /* 0x00008a0018087b82 */ /* 0x000f700000000a00 */
[----:B------:R-:W0:Y:S08]  /*298c0*/  @P1 LDC R4, c[0x0][0xbec] ;  /* 0x0002fb00ff041b82 */ /* 0x000e300000000800 */
[----:B------:R-:W5:Y:S08]  /*298d0*/  LDC.64 R10, c[0x0][R24+0x210] ;  /* 0x00008400180a7b82 */ /* 0x000f700000000a00 */
[----:B------:R-:W5:Y:S01]  /*298e0*/  @P1 LDC R31, c[0x0][0xbf0] ;  /* 0x0002fc00ff1f1b82 */ /* 0x000f620000000800 */
[----:B0-----:R-:W-:-:S07]  /*298f0*/  @P1 IMAD.HI.U32 R4, R35, R4, RZ ;  /* 0x0000000423041227 */ /* 0x001fce00078e00ff */
[----:B-1----:R-:W0:Y:S01]  /*29900*/  @!P0 LDC R12, c[0x0][0xb50] ;  /* 0x0002d400ff0c8b82 */ /* 0x002e220000000800 */
[-C--:B---3--:R-:W-:Y:S02]  /*29910*/  IMAD R3, R3, R33.reuse, RZ ;  /* 0x0000002103037224 */ /* 0x088fe400078e02ff */
[----:B------:R-:W-:-:S05]  /*29920*/  IMAD.WIDE.U32 R20, R2, R33, RZ ;  /* 0x0000002102147225 */ /* 0x000fca00078e00ff */
[----:B------:R-:W1:Y:S01]  /*29930*/  @!P0 LDC R13, c[0x0][0xb54] ;  /* 0x0002d500ff0d8b82 */ /* 0x000e620000000800 */
[-C--:B----4-:R-:W-:Y:S02]  /*29940*/  IMAD R29, R15, R236.reuse, RZ ;  /* 0x000000ec0f1d7224 */ /* 0x090fe400078e02ff */
[----:B------:R-:W-:Y:S01]  /*29950*/  IMAD.WIDE.U32 R14, R14, R236, RZ ;  /* 0x000000ec0e0e7225 */ /* 0x000fe200078e00ff */
[----:B-----5:R-:W-:-:S03]  /*29960*/  @P1 SHF.R.U32.HI R27, RZ, R31, R4 ;  /* 0x0000001fff1b1219 */ /* 0x020fc60000011604 */
        /* <DEDUP_REMOVED lines=16> */
[----:B------:R-:W-:Y:S01]  /*29a70*/  IMAD.WIDE.U32 R8, R10, R3, R8 ;  /* 0x000000030a087225 */ /* 0x000fe200078e0008 */
[----:B------:R-:W-:-:S03]  /*29a80*/  MOV R3, 0xff800000 ;  /* 0xff80000000037802 */ /* 0x000fc60000000f00 */
[----:B------:R-:W-:Y:S01]  /*29a90*/  IMAD R15, R10, R15, R2 ;  /* 0x0000000f0a0f7224 */ /* 0x000fe200078e0202 */
[----:B0-----:R-:W-:-:S03]  /*29aa0*/  LEA R12, P0, R8, R12, 0x2 ;  /* 0x0000000c080c7211 */ /* 0x001fc600078010ff */
[----:B------:R-:W-:-:S05]  /*29ab0*/  IMAD.IADD R2, R9, 0x1, R15 ;  /* 0x0000000109027824 */ /* 0x000fca00078e020f */
[----:B-1----:R-:W-:-:S05]  /*29ac0*/  LEA.HI.X R13, R8, R13, R2, 0x2, P0 ;  /* 0x0000000d080d7211 */ /* 0x002fca00000f1402 */
[----:B------:R1:W-:Y:S02]  /*29ad0*/  STG.E desc[UR4][R12.64], R3 ;  /* 0x000000030c007986 */ /* 0x0003e4000c101904 */
.L_x_2886:
[----:B------:R-:W-:Y:S05]  /*29ae0*/  BSYNC B1 ;  /* 0x0000000000017941 */ /* 0x000fea0003800000 */
.L_x_2885:
[----:B------:R-:W-:Y:S05]  /*29af0*/  @P2 BRA `(.L_x_2881) ;  /* 0x0000000800342947 */ /* 0x000fea0003800000 */
[----:B------:R2:W5:Y:S01]  /*29b00*/  LDL R27, [R1+0x60] ;  /* 0x00006000011b7983 */ /* 0x0005620000100800 */
[----:B------:R-:W3:Y:S01]  /*29b10*/  LDC R15, c[0x0][0xbe8] ;  /* 0x0002fa00ff0f7b82 */ /* 0x000ee20000000800 */
[----:B------:R-:W-:Y:S02]  /*29b20*/  ULDC.64 UR4, c[0x0][0xaa0] ;  /* 0x0002a80000047ab9 */ /* 0x000fe40000000a00 */
[----:B------:R2:W5:Y:S04]  /*29b30*/  LDL R24, [R1+0x80] ;  /* 0x0000800001187983 */ /* 0x0005680000100800 */
[----:B------:R2:W5:Y:S01]  /*29b40*/  LDL R20, [R1+0x7c] ;  /* 0x00007c0001147983 */ /* 0x0005620000100800 */
[----:B------:R-:W-:Y:S01]  /*29b50*/  IMAD R2, R26, UR4, RZ ;  /* 0x000000041a027c24 */ /* 0x000fe2000f8e02ff */
[----:B------:R-:W-:Y:S01]  /*29b60*/  ULDC.64 UR6, c[0x0][0xaf0] ;  /* 0x0002bc0000067ab9 */ /* 0x000fe20000000a00 */
[----:B------:R-:W-:Y:S01]  /*29b70*/  IMAD R11, R237, 0x20, R212 ;  /* 0x00000020ed0b7824 */ /* 0x000fe200078e02d4 */
[----:B------:R-:W-:Y:S01]  /*29b80*/  BSSY B1, `(.L_x_2887) ;  /* 0x000003f000017945 */ /* 0x000fe20003800000 */
[----:B------:R-:W-:-:S02]  /*29b90*/  IMAD R9, R25, UR5, R2 ;  /* 0x0000000519097c24 */ /* 0x000fc4000f8e0202 */
[----:B-1----:R-:W-:Y:S01]  /*29ba0*/  IMAD.WIDE.U32 R2, R25, UR4, RZ ;  /* 0x0000000419027c25 */ /* 0x002fe2000f8e00ff */
[----:B------:R-:W-:-:S03]  /*29bb0*/  ULDC.64 UR4, c[0x0][0xae8] ;  /* 0x0002ba0000047ab9 */ /* 0x000fc60000000a00 */
[----:B------:R-:W-:Y:S02]  /*29bc0*/  IMAD.IADD R13, R230, 0x1, R11 ;  /* 0x00000001e60d7824 */ /* 0x000fe400078e020b */
[----:B------:R-:W-:Y:S02]  /*29bd0*/  IMAD.IADD R3, R3, 0x1, R9 ;  /* 0x0000000103037824 */ /* 0x000fe400078e0209 */
[----:B------:R-:W-:Y:S01]  /*29be0*/  IMAD.MOV.U32 R9, RZ, RZ, R13 ;  /* 0x000000ffff097224 */ /* 0x000fe200078e000d */
[----:B---3--:R-:W-:Y:S01]  /*29bf0*/  ISETP.NE.AND P0, PT, R15, 0x1, PT ;  /* 0x000000010f00780c */ /* 0x008fe20003f05270 */
[----:B------:R-:W-:-:S04]  /*29c00*/  IMAD.WIDE.U32 R2, R236, UR4, R2 ;  /* 0x00000004ec027c25 */ /* 0x000fc8000f8e0002 */
[----:B------:R-:W-:Y:S02]  /*29c10*/  IMAD R8, R28, UR6, RZ ;  /* 0x000000061c087c24 */ /* 0x000fe4000f8e02ff */
[----:B------:R-:W-:Y:S01]  /*29c20*/  IMAD R3, R236, UR5, R3 ;  /* 0x00000005ec037c24 */ /* 0x000fe2000f8e0203 */
[----:B------:R-:W-:Y:S01]  /*29c30*/  ULDC.64 UR4, c[0x0][0xae0] ;  /* 0x0002b80000047ab9 */ /* 0x000fe20000000a00 */
[C---:B------:R-:W-:Y:S02]  /*29c40*/  IMAD R11, R33.reuse, UR7, R8 ;  /* 0x00000007210b7c24 */ /* 0x040fe4000f8e0208 */
[----:B------:R-:W-:Y:S02]  /*29c50*/  IMAD.WIDE.U32 R2, R33, UR6, R2 ;  /* 0x0000000621027c25 */ /* 0x000fe4000f8e0002 */
[----:B------:R-:W1:Y:S02]  /*29c60*/  @P0 LDC R4, c[0x0][0xbec] ;  /* 0x0002fb00ff040b82 */ /* 0x000e640000000800 */
[----:B------:R-:W-:-:S02]  /*29c70*/  IMAD.IADD R3, R3, 0x1, R11 ;  /* 0x0000000103037824 */ /* 0x000fc400078e020b */
[----:B------:R-:W-:-:S04]  /*29c80*/  IMAD.IADD R230, R212, 0x1, R230 ;  /* 0x00000001d4e67824 */ /* 0x000fc800078e02e6 */
[----:B------:R-:W3:Y:S01]  /*29c90*/  @P0 LDC R21, c[0x0][0xbf0] ;  /* 0x0002fc00ff150b82 */ /* 0x000ee20000000800 */
[----:B-1----:R-:W-:-:S05]  /*29ca0*/  @P0 IMAD.HI.U32 R4, R13, R4, RZ ;  /* 0x000000040d040227 */ /* 0x002fca00078e00ff */
[----:B---3--:R-:W-:-:S04]  /*29cb0*/  @P0 SHF.R.U32.HI R9, RZ, R21, R4 ;  /* 0x00000015ff090219 */ /* 0x008fc80000011604 */
[----:B------:R-:W-:Y:S01]  /*29cc0*/  SHF.R.S32.HI R4, RZ, 0x1f, R9 ;  /* 0x0000001fff047819 */ /* 0x000fe20000011409 */
[C---:B------:R-:W-:Y:S01]  /*29cd0*/  IMAD.WIDE.U32 R2, R9.reuse, UR4, R2 ;  /* 0x0000000409027c25 */ /* 0x040fe2000f8e0002 */
[----:B------:R-:W-:-:S03]  /*29ce0*/  IADD3 R8, -R9, RZ, RZ ;  /* 0x000000ff09087210 */ /* 0x000fc60007ffe1ff */
[----:B------:R-:W-:Y:S02]  /*29cf0*/  IMAD R4, R4, UR4, RZ ;  /* 0x0000000404047c24 */ /* 0x000fe4000f8e02ff */
[----:B------:R-:W-:Y:S02]  /*29d00*/  IMAD R11, R15, R8, R13 ;  /* 0x000000080f0b7224 */ /* 0x000fe400078e020d */
[----:B------:R-:W-:Y:S01]  /*29d10*/  IMAD R13, R9, UR5, R4 ;  /* 0x00000005090d7c24 */ /* 0x000fe2000f8e0204 */
[----:B------:R-:W-:Y:S01]  /*29d20*/  ULDC.64 UR4, c[0x0][0xad8] ;  /* 0x0002b60000047ab9 */ /* 0x000fe20000000a00 */
[----:B------:R-:W-:Y:S01]  /*29d30*/  IMAD R15, R0, R15, RZ ;  /* 0x0000000f000f7224 */ /* 0x000fe200078e02ff */
[----:B------:R-:W-:Y:S01]  /*29d40*/  SHF.R.S32.HI R4, RZ, 0x1f, R11 ;  /* 0x0000001fff047819 */ /* 0x000fe2000001140b */
[----:B------:R-:W-:Y:S02]  /*29d50*/  IMAD.IADD R3, R3, 0x1, R13 ;  /* 0x0000000103037824 */ /* 0x000fe400078e020d */
[C---:B------:R-:W-:Y:S01]  /*29d60*/  VIADD R0, R230.reuse, 0x20 ;  /* 0x00000020e6007836 */ /* 0x040fe20000000000 */
[----:B------:R-:W-:Y:S01]  /*29d70*/  ISETP.GE.AND P2, PT, R230, R15, PT ;  /* 0x0000000fe600720c */ /* 0x000fe20003f46270 */
[----:B------:R-:W-:-:S02]  /*29d80*/  IMAD R4, R4, UR4, RZ ;  /* 0x0000000404047c24 */ /* 0x000fc4000f8e02ff */
[C---:B------:R-:W-:Y:S01]  /*29d90*/  IMAD.WIDE.U32 R2, R11.reuse, UR4, R2 ;  /* 0x000000040b027c25 */ /* 0x040fe2000f8e0002 */
[-C--:B------:R-:W-:Y:S02]  /*29da0*/  ISETP.GE.AND P1, PT, R0, R15.reuse, PT ;  /* 0x0000000f0000720c */ /* 0x080fe40003f26270 */
[----:B------:R-:W-:Y:S01]  /*29db0*/  IADD3 R0, R230, 0x40, RZ ;  /* 0x00000040e6007810 */ /* 0x000fe20007ffe0ff */
[----:B------:R-:W-:Y:S01]  /*29dc0*/  IMAD R9, R11, UR5, R4 ;  /* 0x000000050b097c24 */ /* 0x000fe2000f8e0204 */
[----:B------:R-:W-:Y:S02]  /*29dd0*/  ULDC.64 UR4, c[0x0][0xa80] ;  /* 0x0002a00000047ab9 */ /* 0x000fe40000000a00 */
[----:B------:R-:W-:Y:S01]  /*29de0*/  LEA R4, P3, R2, UR4, 0x1 ;  /* 0x0000000402047c11 */ /* 0x000fe2000f8608ff */
[----:B------:R-:W-:Y:S01]  /*29df0*/  IMAD.IADD R3, R3, 0x1, R9 ;  /* 0x0000000103037824 */ /* 0x000fe200078e0209 */
[----:B------:R-:W-:-:S03]  /*29e00*/  ISETP.GE.AND P0, PT, R0, R15, PT ;  /* 0x0000000f0000720c */ /* 0x000fc60003f06270 */
[----:B------:R2:W1:Y:S01]  /*29e10*/  SHFL.IDX PT, R12, R4, RZ, 0x181f ;  /* 0x00181fff040c7589 */ /* 0x00046200000e0000 */
[----:B------:R-:W-:-:S05]  /*29e20*/  LEA.HI.X R14, R2, UR5, R3, 0x1, P3 ;  /* 0x00000005020e7c11 */ /* 0x000fca00098f0c03 */
[----:B------:R2:W3:Y:S01]  /*29e30*/  SHFL.IDX PT, R13, R14, RZ, 0x181f ;  /* 0x00181fff0e0d7589 */ /* 0x0004e200000e0000 */
[----:B------:R-:W-:Y:S05]  /*29e40*/  @P2 BRA `(.L_x_2888) ;  /* 0x0000000000482947 */ /* 0x000fea0003800000 */
[----:B------:R-:W-:Y:S01]  /*29e50*/  ULDC UR4, c[0x0][0xac8] ;  /* 0x0002b20000047ab9 */ /* 0x000fe20000000800 */
[----:B------:R-:W-:Y:S01]  /*29e60*/  ULDC.64 UR6, c[0x0][0x208] ;  /* 0x0000820000067ab9 */ /* 0x000fe20000000a00 */
[----:B------:R-:W-:Y:S02]  /*29e70*/  ISETP.GE.AND P5, PT, R18, UR4, PT ;  /* 0x0000000412007c0c */ /* 0x000fe4000bfa6270 */
[----:B------:R-:W-:Y:S02]  /*29e80*/  ISETP.GE.AND P3, PT, R220, UR4, PT ;  /* 0x00000004dc007c0c */ /* 0x000fe4000bf66270 */
[----:B------:R-:W-:Y:S02]  /*29e90*/  ISETP.GE.AND P2, PT, R221, UR4, PT ;  /* 0x00000004dd007c0c */ /* 0x000fe4000bf46270 */
[----:B------:R-:W-:-:S07]  /*29ea0*/  ISETP.GE.AND P4, PT, R213, UR4, PT ;  /* 0x00000004d5007c0c */ /* 0x000fce000bf86270 */
[----:B-1----:R-:W-:-:S04]  /*29eb0*/  @!P5 LEA R10, P6, R18, R12, 0x1 ;  /* 0x0000000c120ad211 */ /* 0x002fc800078c08ff */
[-C--:B---3--:R-:W-:Y:S02]  /*29ec0*/  @!P5 LEA.HI.X R11, R18, R13.reuse, R19, 0x1, P6 ;  /* 0x0000000d120bd211 */ /* 0x088fe400030f0c13 */
        /* <DEDUP_REMOVED lines=10> */
.L_x_2888:
[----:B------:R-:W-:Y:S05]  /*29f70*/  BSYNC B1 ;  /* 0x0000000000017941 */ /* 0x000fea0003800000 */
.L_x_2887:
[----:B---34-:R3:W4:Y:S01]  /*29f80*/  SHFL.IDX PT, R13, R14, 0x1, 0x181f ;  /* 0x00381f000e0d7f89 */ /* 0x01872200000e0000 */
[----:B------:R-:W-:Y:S03]  /*29f90*/  BSSY B1, `(.L_x_2889) ;  /* 0x0000015000017945 */ /* 0x000fe60003800000 */
[----:B-1----:R3:W1:Y:S01]  /*29fa0*/  SHFL.IDX PT, R12, R4, 0x1, 0x181f ;  /* 0x00381f00040c7f89 */ /* 0x00266200000e0000 */
        /* <DEDUP_REMOVED lines=9> */
[-C--:B----4-:R-:W-:Y:S02]  /*2a040*/  @!P4 LEA.HI.X R11, R18, R13.reuse, R19, 0x1, P6 ;  /* 0x0000000d120bc211 */ /* 0x090fe400030f0c13 */
        /* <DEDUP_REMOVED lines=9> */
.L_x_2890:
[----:B------:R-:W-:Y:S05]  /*2a0e0*/  BSYNC B1 ;  /* 0x0000000000017941 */ /* 0x000fea0003800000 */
.L_x_2889:
[----:B-1--4-:R1:W4:Y:S01]  /*2a0f0*/  SHFL.IDX PT, R13, R14, 0x2, 0x181f ;  /* 0x00581f000e0d7f89 */ /* 0x01232200000e0000 */
        /* <DEDUP_REMOVED lines=21> */
.L_x_2892:
[----:B------:R-:W-:Y:S05]  /*2a250*/  BSYNC B1 ;  /* 0x0000000000017941 */ /* 0x000fea0003800000 */
.L_x_2891:
[----:B------:R-:W-:Y:S01]  /*2a260*/  IADD3 R0, R230, 0x60, RZ ;  /* 0x00000060e6007810 */ /* 0x000fe20007ffe0ff */
[----:B0---4-:R0:W4:Y:S03]  /*2a270*/  SHFL.IDX PT, R13, R14, 0x3, 0x181f ;  /* 0x00781f000e0d7f89 */ /* 0x01112600000e0000 */
[----:B------:R-:W-:Y:S01]  /*2a280*/  ISETP.GE.AND P0, PT, R0, R15, PT ;  /* 0x0000000f0000720c */ /* 0x000fe20003f06270 */
[----:B------:R0:W0:-:S12]  /*2a290*/  SHFL.IDX PT, R12, R4, 0x3, 0x181f ;  /* 0x00781f00040c7f89 */ /* 0x00001800000e0000 */
        /* <DEDUP_REMOVED lines=19> */
.L_x_2881:
[----:B------:R-:W-:Y:S05]  /*2a3d0*/  BSYNC B0 ;  /* 0x0000000000007941 */ /* 0x000fea0003800000 */
.L_x_2871:
[----:B------:R-:W-:Y:S02]  /*2a3e0*/  ULDC UR4, c[0x0][0xc3c] ;  /* 0x00030f0000047ab9 */ /* 0x000fe40000000800 */
[----:B------:R-:W-:-:S13]  /*2a3f0*/  ISETP.GE.AND P0, PT, R7, UR4, PT ;  /* 0x0000000407007c0c */ /* 0x000fda000bf06270 */
[----:B------:R-:W-:Y:S05]  /*2a400*/  @!P0 BRA `(.L_x_2893) ;  /* 0xfffffd7000e08947 */ /* 0x000fea000383ffff */
[----:B------:R-:W-:Y:S05]  /*2a410*/  BRA `(.L_x_2630) ;  /* 0x0000009c00547947 */ /* 0x000fea0003800000 */
.L_x_2628:
        /* <DEDUP_REMOVED lines=20> */
.L_x_2894:
        /* <DEDUP_REMOVED lines=41> */
[----:B------:R-:W-:Y:S01]  /*2a7f0*/  MOV R9, R4 ;  /* 0x0000000400097202 */ /* 0x000fe20000000f00 */
[----:B------:R-:W-:Y:S01]  /*2a800*/  UMOV UR4, URZ ;  /* 0x0000003f00047c82 */ /* 0x000fe20008000000 */
[----:B------:R-:W-:-:S05]  /*2a810*/  ULDC UR5, c[0x0][0xc38] ;  /* 0x00030e0000057ab9 */ /* 0x000fca0000000800 */
.L_x_2898:
        /* <DEDUP_REMOVED lines=39> */
[----:B------:R-:W-:-:S07]  /*2aa90*/  IMAD.MOV.U32 R5, RZ, RZ, R2 ;  /* 0x000000ffff057224 */ /* 0x000fce00078e0002 */
.L_x_2896:
        /* <DEDUP_REMOVED lines=12> */
.L_x_2899:
[----:B----4-:R-:W-:Y:S01]  /*2ab60*/  IMAD R3, R3, UR5, R10 ;  /* 0x0000000503037c24 */ /* 0x010fe2000f8e020a */
[----:B------:R-:W-:Y:S02]  /*2ab70*/  IADD3 R14, R9, UR4, RZ ;  /* 0x00000004090e7c10 */ /* 0x000fe4000fffe0ff */
[----:B-1----:R-:W-:Y:S02]  /*2ab80*/  ISETP.NE.AND P0, PT, R8, 0x1, PT ;  /* 0x000000010800780c */ /* 0x002fe40003f05270 */
[----:B------:R1:W-:Y:S01]  /*2ab90*/  STL [R1], R3 ;  /* 0x0000000301007387 */ /* 0x0003e20000100800 */
[----:B---3--:R-:W-:-:S03]  /*2aba0*/  IADD3 R5, -R3, UR6, RZ ;  /* 0x0000000603057c10 */ /* 0x008fc6000fffe1ff */
[----:B------:R1:W-:Y:S07]  /*2abb0*/  STL [R1+0xc], R14 ;  /* 0x00000c0e01007387 */ /* 0x0003ee0000100800 */
        /* <DEDUP_REMOVED lines=18> */
[----:B------:R-:W-:Y:S02]  /*2ace0*/  ISETP.GT.U32.AND P1, PT, R7, R12, PT ;  /* 0x0000000c0700720c */ /* 0x000fe40003f24070 */
[----:B0-----:R-:W-:-:S06]  /*2acf0*/  IADD3 R3, R2, 0xffffffe, RZ ;  /* 0x0ffffffe02037810 */ /* 0x001fcc0007ffe0ff */
[----:B------:R-:W0:Y:S05]  /*2ad00*/  F2I.FTZ.U32.TRUNC.NTZ R3, R3 ;  /* 0x0000000300037305 */ /* 0x000e2a000021f000 */
        /* <DEDUP_REMOVED lines=27> */
[----:B------:R-:W-:-:S06]  /*2aec0*/  @P0 IADD3 R7, R7, 0x1, RZ ;  /* 0x0000000107070810 */ /* 0x000fcc0007ffe0ff */
[----:B------:R-:W-:Y:S01]  /*2aed0*/  @!P2 IMAD.MOV R7, RZ, RZ, -R7 ;  /* 0x000000ffff07a224 */ /* 0x000fe200078e0a07 */
[----:B------:R-:W-:-:S05]  /*2aee0*/  @!P1 LOP3.LUT R7, RZ, R8, RZ, 0x33, !PT ;  /* 0x00000008ff079212 */ /* 0x000fca00078e33ff */
[--C-:B------:R-:W-:Y:S02]  /*2aef0*/  IMAD.MOV R3, RZ, RZ, -R7.reuse ;  /* 0x000000ffff037224 */ /* 0x100fe400078e0a07 */
[C---:B------:R-:W-:Y:S02]  /*2af00*/  IMAD R7, R8.reuse, 0x1000000, R7 ;  /* 0x0100000008077824 */ /* 0x040fe400078e0207 */
[----:B------:R-:W-:-:S05]  /*2af10*/  IMAD R8, R8, R3, R10 ;  /* 0x0000000308087224 */ /* 0x000fca00078e020a */
[----:B------:R-:W-:-:S05]  /*2af20*/  LEA R3, R8, R7, 0x10 ;  /* 0x0000000708037211 */ /* 0x000fca00078e80ff */
[----:B------:R0:W-:Y:S01]  /*2af30*/  STL [R1+0x8], R3 ;  /* 0x0000080301007387 */ /* 0x0001e20000100800 */
[----:B------:R-:W-:Y:S05]  /*2af40*/  BRA `(.L_x_2901) ;  /* 0x0000000000f87947 */ /* 0x000fea0003800000 */
.L_x_2900:
        /* <DEDUP_REMOVED lines=39> */
[----:B0-----:R-:W-:-:S02]  /*2b1c0*/  IADD3 R3, R11, 0xffffffe, RZ ;  /* 0x0ffffffe0b037810 */ /* 0x001fc40007ffe0ff */
[----:B------:R-:W-:-:S04]  /*2b1d0*/  IABS R11, R7 ;  /* 0x00000007000b7213 */ /* 0x000fc80000000000 */
        /* <DEDUP_REMOVED lines=9> */
[-C--:B------:R-:W-:Y:S01]  /*2b270*/  @!P1 IADD3 R3, R3, -R10.reuse, RZ ;  /* 0x8000000a03039210 */ /* 0x080fe20007ffe0ff */
        /* <DEDUP_REMOVED lines=11> */
.L_x_2901:
[----:B01----:R-:W-:-:S04]  /*2b330*/  LOP3.LUT R3, RZ, R2, RZ, 0x33, !PT ;  /* 0x00000002ff037212 */ /* 0x003fc800078e33ff */
[----:B------:R-:W-:-:S05]  /*2b340*/  IADD3 R2, R4, R3, RZ ;  /* 0x0000000304027210 */ /* 0x000fca0007ffe0ff */
[----:B------:R1:W-:Y:S01]  /*2b350*/  STL [R1+0x4], R2 ;  /* 0x0000040201007387 */ /* 0x0003e20000100800 */
[----:B------:R-:W-:Y:S05]  /*2b360*/  BRA `(.L_x_2902) ;  /* 0x0000000000107947 */ /* 0x000fea0003800000 */
.L_x_2897:
[----:B------:R-:W-:Y:S01]  /*2b370*/  IMAD.U32 R2, RZ, RZ, UR6 ;  /* 0x00000006ff027e24 */ /* 0x000fe2000f8e00ff */
[----:B------:R0:W-:Y:S04]  /*2b380*/  STL [R1+0x4], RZ ;  /* 0x000004ff01007387 */ /* 0x0001e80000100800 */
[----:B------:R0:W-:Y:S04]  /*2b390*/  STL [R1+0x8], RZ ;  /* 0x000008ff01007387 */ /* 0x0001e80000100800 */
[----:B------:R0:W-:Y:S02]  /*2b3a0*/  STL [R1], R2 ;  /* 0x0000000201007387 */ /* 0x0001e40000100800 */
.L_x_2902:
        /* <DEDUP_REMOVED lines=10> */
.L_x_2895:
        /* <DEDUP_REMOVED lines=8> */
[----:B--2---:R-:W2:Y:S04]  /*2b4d0*/  LDL R0, [R1+0xbc] ;  /* 0x0000bc0001007983 */ /* 0x004ea80000100800 */
[----:B------:R-:W3:Y:S01]  /*2b4e0*/  LDL.LU R4, [R1+0x10] ;  /* 0x0000100001047983 */ /* 0x000ee20000300800 */
[----:B------:R-:W-:Y:S01]  /*2b4f0*/  LOP3.LUT R5, R6, 0x7f, RZ, 0xc0, !PT ;  /* 0x0000007f06057812 */ /* 0x000fe200078ec0ff */
[----:B------:R-:W4:Y:S01]  /*2b500*/  S2UR UR5, SR_CgaCtaId ;  /* 0x00000000000579c3 */ /* 0x000f220000008800 */
[----:B------:R-:W-:Y:S01]  /*2b510*/  UMOV UR4, 0x400 ;  /* 0x0000040000047882 */ /* 0x000fe20000000000 */
[----:B------:R-:W-:Y:S01]  /*2b520*/  BSSY B8, `(.L_x_2903) ;  /* 0x000088a000087945 */ /* 0x000fe20003800000 */
[C---:B------:R-:W-:Y:S01]  /*2b530*/  ISETP.NE.AND P1, PT, R5.reuse, RZ, PT ;  /* 0x000000ff0500720c */ /* 0x040fe20003f25270 */
[----:B------:R-:W-:Y:S01]  /*2b540*/  ULDC.64 UR36, c[0x0][0x198] ;  /* 0x0000660000247ab9 */ /* 0x000fe20000000a00 */
[----:B01----:R-:W-:Y:S01]  /*2b550*/  SHF.L.U32 R2, R5, 0x3, RZ ;  /* 0x0000000305027819 */ /* 0x003fe200000006ff */
[----:B------:R-:W-:Y:S01]  /*2b560*/  ULDC UR39, c[0x0][0xc] ;  /* 0x0000030000277ab9 */ /* 0x000fe20000000800 */
[----:B------:R-:W-:Y:S01]  /*2b570*/  MOV R19, RZ ;  /* 0x000000ff00137202 */ /* 0x000fe20000000f00 */
[----:B----4-:R-:W-:-:S06]  /*2b580*/  ULEA UR4, UR5, UR4, 0x18 ;  /* 0x0000000405047291 */ /* 0x010fcc000f8ec03f */
[----:B------:R-:W-:Y:S01]  /*2b590*/  IMAD.U32 R18, RZ, RZ, UR4 ;  /* 0x00000004ff127e24 */ /* 0x000fe2000f8e00ff */
[----:B--2---:R-:W-:Y:S01]  /*2b5a0*/  R2UR UR6, R0 ;  /* 0x00000000000672ca */ /* 0x004fe200000e0000 */
[----:B------:R-:W-:Y:S01]  /*2b5b0*/  IMAD.SHL.U32 R0, R6, 0x8, RZ ;  /* 0x0000000806007824 */ /* 0x000fe200078e00ff */
[----:B---3--:R-:W-:-:S04]  /*2b5c0*/  LOP3.LUT R4, R4, 0xfffffffd, RZ, 0xc0, !PT ;  /* 0xfffffffd04047812 */ /* 0x008fc800078ec0ff */
[----:B------:R-:W-:Y:S02]  /*2b5d0*/  LOP3.LUT R3, R0, 0x1f8, RZ, 0xc0, !PT ;  /* 0x000001f800037812 */ /* 0x000fe400078ec0ff */
[----:B------:R-:W-:Y:S02]  /*2b5e0*/  @P1 LOP3.LUT R4, R4, 0x2, RZ, 0xfc, !PT ;  /* 0x0000000204041812 */ /* 0x000fe400078efcff */
[----:B------:R-:W-:Y:S02]  /*2b5f0*/  LOP3.LUT R3, R3, 0x38, R6, 0x78, !PT ;  /* 0x0000003803037812 */ /* 0x000fe400078e7806 */
[----:B------:R-:W-:Y:S01]  /*2b600*/  LOP3.LUT R4, R4, 0xfffffffe, RZ, 0xc0, !PT ;  /* 0xfffffffe04047812 */ /* 0x000fe200078ec0ff */
[----:B------:R-:W-:Y:S01]  /*2b610*/  ULOP3.LUT UR38, UR6, 0x2, URZ, 0xfc, !UPT ;  /* 0x0000000206267892 */ /* 0x000fe2000f8efc3f */
[----:B------:R-:W-:Y:S02]  /*2b620*/  LOP3.LUT R3, R3, 0x200, R2, 0xf8, !PT ;  /* 0x0000020003037812 */ /* 0x000fe400078ef802 */
[C---:B------:R-:W-:Y:S01]  /*2b630*/  LOP3.LUT P0, R2, R6.reuse, 0x1f, RZ, 0xc0, !PT ;  /* 0x0000001f06027812 */ /* 0x040fe2000780c0ff */
[----:B------:R-:W-:Y:S01]  /*2b640*/  IMAD.SHL.U32 R6, R6, 0x10, RZ ;  /* 0x0000001006067824 */ /* 0x000fe200078e00ff */
[----:B------:R-:W-:-:S03]  /*2b650*/  LOP3.LUT R0, R0, 0x38, RZ, 0xc0, !PT ;  /* 0x0000003800007812 */ /* 0x000fc600078ec0ff */
[----:B------:R0:W-:Y:S08]  /*2b660*/  STL [R1+0x30], R2 ;  /* 0x0000300201007387 */ /* 0x0001f00000100800 */
[----:B------:R-:W-:Y:S02]  /*2b670*/  @P0 LOP3.LUT R4, R4, 0x1, RZ, 0xfc, !PT ;  /* 0x0000000104040812 */ /* 0x000fe400078efcff */
[----:B------:R-:W-:-:S02]  /*2b680*/  ISETP.NE.OR P0, PT, R5, RZ, !P0 ;  /* 0x000000ff0500720c */ /* 0x000fc40004705670 */
[----:B0-----:R-:W-:Y:S02]  /*2b690*/  SHF.R.U32.HI R2, RZ, 0x3, R5 ;  /* 0x00000003ff027819 */ /* 0x001fe40000011605 */
[----:B------:R-:W-:Y:S02]  /*2b6a0*/  LOP3.LUT R4, R4, 0xfffffff7, RZ, 0xc0, !PT ;  /* 0xfffffff704047812 */ /* 0x000fe400078ec0ff */
[----:B------:R-:W-:Y:S01]  /*2b6b0*/  LOP3.LUT R5, R2, 0x70, R6, 0xf8, !PT ;  /* 0x0000007002057812 */ /* 0x000fe200078ef806 */
[----:B------:R-:W-:Y:S01]  /*2b6c0*/  IMAD R2, R3, 0x2, R18 ;  /* 0x0000000203027824 */ /* 0x000fe200078e0212 */
[----:B------:R-:W-:-:S04]  /*2b6d0*/  LOP3.LUT R3, R0, 0x40, RZ, 0xfc, !PT ;  /* 0x0000004000037812 */ /* 0x000fc800078efcff */
[----:B------:R0:W-:Y:S01]  /*2b6e0*/  STL [R1+0x2c], R2 ;  /* 0x00002c0201007387 */ /* 0x0001e20000100800 */
[----:B------:R-:W-:-:S03]  /*2b6f0*/  @P0 LOP3.LUT R4, R4, 0x8, RZ, 0xfc, !PT ;  /* 0x0000000804040812 */ /* 0x000fc600078efcff */
        /* <DEDUP_REMOVED lines=9> */
.L_x_3068:
[----:B------:R-:W2:Y:S01]  /*2b790*/  LDL R0, [R1+0xc] ;  /* 0x00000c0001007983 */ /* 0x000ea20000100800 */
[----:B------:R-:W2:Y:S01]  /*2b7a0*/  LDC.64 R2, c[0x0][0xc88] ;  /* 0x00032200ff027b82 */ /* 0x000ea20000000a00 */
[----:B------:R-:W-:Y:S01]  /*2b7b0*/  ULDC.64 UR4, c[0x0][0x208] ;  /* 0x0000820000047ab9 */ /* 0x000fe20000000a00 */
[----:B--2---:R-:W-:-:S05]  /*2b7c0*/  IMAD.WIDE R2, R0, 0x4, R2 ;  /* 0x0000000400027825 */ /* 0x004fca00078e0202 */
[----:B01----:R-:W2:Y:S01]  /*2b7d0*/  LDG.E R4, desc[UR4][R2.64] ;  /* 0x0000000402047981 */ /* 0x003ea2000c1e1900 */
[----:B------:R-:W-:Y:S05]  /*2b7e0*/  YIELD ;  /* 0x0000000000007946 */ /* 0x000fea0003800000 */
[----:B------:R-:W-:Y:S01]  /*2b7f0*/  ULDC.64 UR4, c[0x0][0xa28] ;  /* 0x00028a0000047ab9 */ /* 0x000fe20000000a00 */
[----:B------:R-:W-:Y:S01]  /*2b800*/  ULDC.64 UR10, c[0x0][0xa18] ;  /* 0x00028600000a7ab9 */ /* 0x000fe20000000a00 */
[----:B------:R-:W-:Y:S01]  /*2b810*/  ISETP.NE.U32.AND P0, PT, RZ, UR4, PT ;  /* 0x00000004ff007c0c */ /* 0x000fe2000bf05070 */
[----:B------:R-:W-:Y:S01]  /*2b820*/  ULDC.64 UR6, c[0x0][0xa08] ;  /* 0x0002820000067ab9 */ /* 0x000fe20000000a00 */
[----:B------:R-:W-:Y:S01]  /*2b830*/  ISETP.NE.U32.AND P3, PT, RZ, UR10, PT ;  /* 0x0000000aff007c0c */ /* 0x000fe2000bf65070 */
[----:B------:R-:W-:Y:S01]  /*2b840*/  IMAD.MOV.U32 R0, RZ, RZ, RZ ;  /* 0x000000ffff007224 */ /* 0x000fe200078e00ff */
[----:B------:R-:W-:Y:S01]  /*2b850*/  ISETP.NE.AND.EX P0, PT, RZ, UR5, PT, P0 ;  /* 0x00000005ff007c0c */ /* 0x000fe2000bf05300 */
[----:B------:R-:W-:Y:S01]  /*2b860*/  ULDC.64 UR12, c[0x0][0x208] ;  /* 0x00008200000c7ab9 */ /* 0x000fe20000000a00 */
[----:B------:R-:W-:Y:S01]  /*2b870*/  ISETP.NE.AND.EX P3, PT, RZ, UR11, PT, P3 ;  /* 0x0000000bff007c0c */ /* 0x000fe2000bf65330 */
[----:B------:R-:W-:Y:S01]  /*2b880*/  IMAD.MOV.U32 R12, RZ, RZ, RZ ;  /* 0x000000ffff0c7224 */ /* 0x000fe200078e00ff */
[----:B------:R-:W-:Y:S01]  /*2b890*/  ULDC.64 UR8, c[0x0][0xa10] ;  /* 0x0002840000087ab9 */ /* 0x000fe20000000a00 */
[----:B--2---:R-:W-:Y:S01]  /*2b8a0*/  SHF.R.S32.HI R5, RZ, 0x1f, R4 ;  /* 0x0000001fff057819 */ /* 0x004fe20000011404 */
[----:B------:R-:W-:-:S07]  /*2b8b0*/  IMAD.SHL.U32 R15, R4, 0x4, RZ ;  /* 0x00000004040f7824 */ /* 0x000fce00078e00ff */
[C---:B------:R-:W-:Y:S01]  /*2b8c0*/  @P0 LEA R2, P1, R4.reuse, UR4, 0x2 ;  /* 0x0000000404020c11 */ /* 0x040fe2000f8210ff */
[----:B------:R0:W-:Y:S01]  /*2b8d0*/  STL [R1+0x38], R4 ;  /* 0x0000380401007387 */ /* 0x0001e20000100800 */
[C-C-:B------:R-:W-:Y:S02]  /*2b8e0*/  SHF.L.U64.HI R14, R4.reuse, 0x2, R5.reuse ;  /* 0x00000002040e7819 */ /* 0x140fe40000010205 */
[----:B------:R-:W-:Y:S01]  /*2b8f0*/  @P0 LEA.HI.X R3, R4, UR5, R5, 0x2, P1 ;  /* 0x0000000504030c11 */ /* 0x000fe200088f1405 */
[----:B------:R-:W-:Y:S01]  /*2b900*/  ULDC.64 UR4, c[0x0][0xa00] ;  /* 0x0002800000047ab9 */ /* 0x000fe20000000a00 */
[C---:B------:R-:W-:Y:S01]  /*2b910*/  @P3 IADD3 R8, P1, R15.reuse, UR10, RZ ;  /* 0x0000000a0f083c10 */ /* 0x040fe2000ff3e0ff */
        /* <DEDUP_REMOVED lines=12> */
[----:B--2---:R-:W-:-:S04]  /*2b9e0*/  IADD3 R2, P0, R15, UR4, RZ ;  /* 0x000000040f027c10 */ /* 0x004fc8000ff1e0ff */
[----:B------:R-:W-:Y:S01]  /*2b9f0*/  IADD3.X R3, R14, UR5, RZ, P0, !PT ;  /* 0x000000050e037c10 */ /* 0x000fe200087fe4ff */
[----:B------:R-:W-:Y:S01]  /*2ba00*/  ULDC UR4, c[0x0][0x288] ;  /* 0x0000a20000047ab9 */ /* 0x000fe20000000800 */
[----:B0-----:R-:W-:-:S03]  /*2ba10*/  IADD3 R4, P0, R15, UR8, RZ ;  /* 0x000000080f047c10 */ /* 0x001fc6000ff1e0ff */
[----:B------:R0:W5:Y:S01]  /*2ba20*/  @P2 LDG.E R11, desc[UR12][R6.64] ;  /* 0x0000000c060b2981 */ /* 0x000162000c1e1900 */
[----:B-1----:R-:W-:Y:S02]  /*2ba30*/  IADD3.X R5, R14, UR9, RZ, P0, !PT ;  /* 0x000000090e057c10 */ /* 0x002fe400087fe4ff */
[----:B------:R-:W-:Y:S01]  /*2ba40*/  ISETP.NE.U32.AND P0, PT, RZ, UR8, PT ;  /* 0x00000008ff007c0c */ /* 0x000fe2000bf05070 */
[----:B------:R-:W2:Y:S03]  /*2ba50*/  @P1 LDG.E R12, desc[UR12][R2.64] ;  /* 0x0000000c020c1981 */ /* 0x000ea6000c1e1900 */
[----:B------:R-:W-:-:S13]  /*2ba60*/  ISETP.NE.AND.EX P0, PT, RZ, UR9, PT, P0 ;  /* 0x00000009ff007c0c */ /* 0x000fda000bf05300 */
[----:B------:R0:W5:Y:S04]  /*2ba70*/  @P0 LDG.E R10, desc[UR12][R4.64] ;  /* 0x0000000c040a0981 */ /* 0x000168000c1e1900 */
[----:B--2---:R1:W-:Y:S02]  /*2ba80*/  STL [R1+0x4c], R12 ;  /* 0x00004c0c01007387 */ /* 0x0043e40000100800 */
[----:B-1----:R-:W-:Y:S01]  /*2ba90*/  MOV R12, UR4 ;  /* 0x00000004000c7c02 */ /* 0x002fe20008000f00 */
        /* <DEDUP_REMOVED lines=12> */
[----:B------:R-:W-:Y:S01]  /*2bb60*/  IMAD.U32 R8, RZ, RZ, UR4 ;  /* 0x00000004ff087e24 */ /* 0x000fe2000f8e00ff */
[----:B0-----:R-:W-:Y:S06]  /*2bb70*/  @P3 BRA `(.L_x_2904) ;  /* 0x0000000000183947 */ /* 0x001fec0003800000 */
[----:B------:R-:W-:Y:S05]  /*2bb80*/  @!P1 BRA `(.L_x_2904) ;  /* 0x0000000000149947 */ /* 0x000fea0003800000 */
[----:B------:R-:W-:Y:S02]  /*2bb90*/  ULDC.64 UR4, c[0x0][0x208] ;  /* 0x0000820000047ab9 */ /* 0x000fe40000000a00 */
[----:B------:R-:W2:Y:S04]  /*2bba0*/  LDG.E R12, desc[UR4][R2.64] ;  /* 0x00000004020c7981 */ /* 0x000ea8000c1e1900 */
[----:B------:R-:W2:Y:S02]  /*2bbb0*/  LDG.E R2, desc[UR4][R2.64+0x4] ;  /* 0x0000040402027981 */ /* 0x000ea4000c1e1900 */
[----:B--2--5:R-:W-:-:S05]  /*2bbc0*/  IMAD.IADD R13, R2, 0x1, -R12 ;  /* 0x00000001020d7824 */ /* 0x024fca00078e0a0c */
[----:B------:R0:W-:Y:S02]  /*2bbd0*/  STL [R1+0x50], R13 ;  /* 0x0000500d01007387 */ /* 0x0001e40000100800 */
.L_x_2904:
[----:B------:R-:W2:Y:S01]  /*2bbe0*/  LDL.LU R3, [R1+0x8] ;  /* 0x0000080001037983 */ /* 0x000ea20000300800 */
[----:B------:R-:W-:Y:S02]  /*2bbf0*/  ULDC.64 UR4, c[0x0][0xa20] ;  /* 0x0002880000047ab9 */ /* 0x000fe40000000a00 */
[----:B------:R-:W-:Y:S01]  /*2bc00*/  ISETP.NE.U32.AND P1, PT, RZ, UR4, PT ;  /* 0x00000004ff007c0c */ /* 0x000fe2000bf25070 */
[----:B------:R-:W3:Y:S03]  /*2bc10*/  LDL R12, [R1+0x38] ;  /* 0x00003800010c7983 */ /* 0x000ee60000100800 */
[----:B------:R-:W-:Y:S02]  /*2bc20*/  ISETP.NE.AND.EX P1, PT, RZ, UR5, PT, P1 ;  /* 0x00000005ff007c0c */ /* 0x000fe4000bf25310 */
[C---:B--2---:R-:W-:Y:S02]  /*2bc30*/  LOP3.LUT R17, R3.reuse, 0xff000000, RZ, 0xc0, !PT ;  /* 0xff00000003117812 */ /* 0x044fe400078ec0ff */
[----:B------:R-:W-:-:S02]  /*2bc40*/  LOP3.LUT R2, R3, 0xff0000, RZ, 0xc0, !PT ;  /* 0x00ff000003027812 */ /* 0x000fc400078ec0ff */
[----:B------:R-:W-:Y:S02]  /*2bc50*/  SHF.R.U32.HI R17, RZ, 0x8, R17 ;  /* 0x00000008ff117819 */ /* 0x000fe40000011611 */
[----:B------:R-:W-:Y:S02]  /*2bc60*/  LOP3.LUT R16, R3, 0xffff, RZ, 0xc0, !PT ;  /* 0x0000ffff03107812 */ /* 0x000fe400078ec0ff */
[----:B------:R-:W-:Y:S01]  /*2bc70*/  LEA.HI R17, R2, R17, RZ, 0x10 ;  /* 0x0000001102117211 */ /* 0x000fe200078f80ff */
[----:B-----5:R-:W-:-:S05]  /*2bc80*/  IMAD.IADD R2, R11, 0x1, R0 ;  /* 0x000000010b027824 */ /* 0x020fca00078e0200 */
[----:B------:R1:W-:Y:S04]  /*2bc90*/  STL [R1+0x1c], R2 ;  /* 0x00001c0201007387 */ /* 0x0003e80000100800 */
[----:B---3--:R1:W-:Y:S01]  /*2bca0*/  STL [R1+0x14], R12 ;  /* 0x0000140c01007387 */ /* 0x0083e20000100800 */
[----:B------:R-:W-:Y:S05]  /*2bcb0*/  @!P1 BRA `(.L_x_2905) ;  /* 0x0000000000149947 */ /* 0x000fea0003800000 */
[----:B-1----:R-:W-:Y:S01]  /*2bcc0*/  IADD3 R2, P1, R15, UR4, RZ ;  /* 0x000000040f027c10 */ /* 0x002fe2000ff3e0ff */
[----:B------:R-:W-:-:S03]  /*2bcd0*/  ULDC.64 UR6, c[0x0][0x208] ;  /* 0x0000820000067ab9 */ /* 0x000fc60000000a00 */
[----:B------:R-:W-:-:S05]  /*2bce0*/  IADD3.X R3, R14, UR5, RZ, P1, !PT ;  /* 0x000000050e037c10 */ /* 0x000fca0008ffe4ff */
[----:B------:R2:W5:Y:S01]  /*2bcf0*/  LDG.E R8, desc[UR6][R2.64] ;  /* 0x0000000602087981 */ /* 0x000562000c1e1900 */
[----:B------:R-:W-:Y:S05]  /*2bd00*/  BRA `(.L_x_2906) ;  /* 0x0000000000147947 */ /* 0x000fea0003800000 */
.L_x_2905:
[----:B------:R-:W-:Y:S05]  /*2bd10*/  @!P2 BRA `(.L_x_2906) ;  /* 0x000000000010a947 */ /* 0x000fea0003800000 */
[----:B------:R-:W-:Y:S02]  /*2bd20*/  ULDC.64 UR4, c[0x0][0x208] ;  /* 0x0000820000047ab9 */ /* 0x000fe40000000a00 */
[----:B------:R-:W2:Y:S04]  /*2bd30*/  LDG.E R8, desc[UR4][R6.64] ;  /* 0x0000000406087981 */ /* 0x000ea8000c1e1900 */
[----:B------:R-:W2:Y:S02]  /*2bd40*/  LDG.E R6, desc[UR4][R6.64+0x4] ;  /* 0x0000040406067981 */ /* 0x000ea4000c1e1900 */
[----:B--2---:R-:W-:-:S07]  /*2bd50*/  IADD3 R8, -R8, R6, RZ ;  /* 0x0000000608087210 */ /* 0x004fce0007ffe1ff */
.L_x_2906:
[----:B------:R-:W-:Y:S01]  /*2bd60*/  ULDC.64 UR4, c[0x0][0x208] ;  /* 0x0000820000047ab9 */ /* 0x000fe20000000a00 */
[----:B------:R-:W3:Y:S01]  /*2bd70*/  LDL R6, [R1+0x4] ;  /* 0x0000040001067983 */ /* 0x000ee20000100800 */
[----:B--2---:R-:W2:Y:S03]  /*2bd80*/  LDC R3, c[0x0][0x448] ;  /* 0x00011200ff037b82 */ /* 0x004ea60000000800 */
[----:B-1----:R-:W4:Y:S04]  /*2bd90*/  @P0 LDG.E R2, desc[UR4][R4.64] ;  /* 0x0000000404020981 */ /* 0x002f28000c1e1900 */
[----:B------:R1:W4:Y:S01]  /*2bda0*/  @P0 LDG.E R4, desc[UR4][R4.64+0x4] ;  /* 0x0000040404040981 */ /* 0x000322000c1e1900 */
[----:B-----5:R-:W-:Y:S01]  /*2bdb0*/  IMAD.IADD R7, R8, 0x1, -R0 ;  /* 0x0000000108077824 */ /* 0x020fe200078e0a00 */
[----:B------:R-:W-:Y:S01]  /*2bdc0*/  LOP3.LUT R11, R17, 0xff, RZ, 0xc0, !PT ;  /* 0x000000ff110b7812 */ /* 0x000fe200078ec0ff */
[----:B------:R-:W-:Y:S01]  /*2bdd0*/  BSSY B0, `(.L_x_2907) ;  /* 0x0000036000007945 */ /* 0x000fe20003800000 */
[----:B------:R-:W-:-:S03]  /*2bde0*/  SHF.R.U32.HI R17, RZ, 0x10, R17 ;  /* 0x00000010ff117819 */ /* 0x000fc60000011611 */
[----:B------:R0:W-:Y:S01]  /*2bdf0*/  STL [R1+0x60], R11 ;  /* 0x0000600b01007387 */ /* 0x0001e20000100800 */
[----:B--2---:R-:W-:-:S13]  /*2be00*/  ISETP.NE.AND P1, PT, R3, 0x1, PT ;  /* 0x000000010300780c */ /* 0x004fda0003f25270 */
[----:B------:R-:W2:Y:S08]  /*2be10*/  @P1 LDC R3, c[0x0][0x44c] ;  /* 0x00011300ff031b82 */ /* 0x000eb00000000800 */
[----:B-1----:R-:W1:Y:S01]  /*2be20*/  @P1 LDC R5, c[0x0][0x450] ;  /* 0x00011400ff051b82 */ /* 0x002e620000000800 */
[----:B----4-:R-:W-:Y:S02]  /*2be30*/  @P0 IMAD.IADD R9, R4, 0x1, -R2 ;  /* 0x0000000104090824 */ /* 0x010fe400078e0a02 */
[----:B---3--:R-:W-:-:S04]  /*2be40*/  IMAD.SHL.U32 R2, R6, 0x80, RZ ;  /* 0x0000008006027824 */ /* 0x008fc800078e00ff */
[----:B------:R-:W-:-:S04]  /*2be50*/  VIADD R2, R2, 0x7f ;  /* 0x0000007f02027836 */ /* 0x000fc80000000000 */
[----:B--2---:R-:W-:-:S05]  /*2be60*/  @P1 IMAD.HI.U32 R0, R2, R3, RZ ;  /* 0x0000000302001227 */ /* 0x004fca00078e00ff */
[----:B-1----:R-:W-:Y:S02]  /*2be70*/  @P1 SHF.R.U32.HI R2, RZ, R5, R0 ;  /* 0x00000005ff021219 */ /* 0x002fe40000011600 */
[----:B------:R-:W-:-:S04]  /*2be80*/  IADD3 R0, R7, R9, RZ ;  /* 0x0000000907007210 */ /* 0x000fc80007ffe0ff */
[C---:B------:R-:W-:Y:S01]  /*2be90*/  IADD3 R21, R0.reuse, 0x50, -R13 ;  /* 0x0000005000157810 */ /* 0x040fe20007ffe80d */
[----:B------:R-:W-:-:S04]  /*2bea0*/  VIADD R3, R0, 0x4f ;  /* 0x0000004f00037836 */ /* 0x000fc80000000000 */
        /* <DEDUP_REMOVED lines=14> */
[----:B------:R-:W-:Y:S02]  /*2bf90*/  IABS R3, R2 ;  /* 0x0000000200037213 */ /* 0x000fe40000000000 */
[----:B------:R-:W-:Y:S02]  /*2bfa0*/  IADD3 R0, R2, -0x1, R6 ;  /* 0xffffffff02007810 */ /* 0x000fe40007ffe006 */
[----:B------:R-:W0:Y:S08]  /*2bfb0*/  I2F.RP R4, R3 ;  /* 0x0000000300047306 */ /* 0x000e300000209400 */
[----:B0-----:R-:W0:Y:S02]  /*2bfc0*/  MUFU.RCP R4, R4 ;  /* 0x0000000400047308 */ /* 0x001e240000001000 */
[----:B0-----:R-:W-:-:S06]  /*2bfd0*/  VIADD R4, R4, 0xffffffe ;  /* 0x0ffffffe04047836 */ /* 0x001fcc0000000000 */
[----:B------:R0:W1:Y:S02]  /*2bfe0*/  F2I.FTZ.U32.TRUNC.NTZ R5, R4 ;  /* 0x0000000400057305 */ /* 0x000064000021f000 */
[----:B0-----:R-:W-:-:S04]  /*2bff0*/  LOP3.LUT R4, R0, R2, RZ, 0x3c, !PT ;  /* 0x0000000200047212 */ /* 0x001fc800078e3cff */
[----:B------:R-:W-:Y:S02]  /*2c000*/  ISETP.GE.AND P1, PT, R4, RZ, PT ;  /* 0x000000ff0400720c */ /* 0x000fe40003f26270 */
[----:B-1----:R-:W-:-:S05]  /*2c010*/  IADD3 R4, RZ, -R5, RZ ;  /* 0x80000005ff047210 */ /* 0x002fca0007ffe0ff */
[----:B------:R-:W-:Y:S02]  /*2c020*/  IMAD R8, R4, R3, RZ ;  /* 0x0000000304087224 */ /* 0x000fe400078e02ff */
[----:B------:R-:W-:-:S04]  /*2c030*/  IMAD.MOV.U32 R4, RZ, RZ, RZ ;  /* 0x000000ffff047224 */ /* 0x000fc800078e00ff */
[----:B------:R-:W-:Y:S01]  /*2c040*/  IMAD.HI.U32 R8, R5, R8, R4 ;  /* 0x0000000805087227 */ /* 0x000fe200078e0004 */
[----:B------:R-:W-:Y:S02]  /*2c050*/  IABS R4, R0 ;  /* 0x0000000000047213 */ /* 0x000fe40000000000 */
[----:B------:R-:W-:-:S05]  /*2c060*/  IABS R0, R2 ;  /* 0x0000000200007213 */ /* 0x000fca0000000000 */
[----:B------:R-:W-:-:S04]  /*2c070*/  IMAD.MOV R0, RZ, RZ, -R0 ;  /* 0x000000ffff007224 */ /* 0x000fc800078e0a00 */
[----:B------:R-:W-:Y:S02]  /*2c080*/  IMAD.MOV.U32 R5, RZ, RZ, R0 ;  /* 0x000000ffff057224 */ /* 0x000fe400078e0000 */
[----:B------:R-:W-:-:S04]  /*2c090*/  IMAD.HI.U32 R0, R8, R4, RZ ;  /* 0x0000000408007227 */ /* 0x000fc800078e00ff */
[----:B------:R-:W-:-:S05]  /*2c0a0*/  IMAD R4, R0, R5, R4 ;  /* 0x0000000500047224 */ /* 0x000fca00078e0204 */
[----:B------:R-:W-:-:S13]  /*2c0b0*/  ISETP.GT.U32.AND P2, PT, R3, R4, PT ;  /* 0x000000040300720c */ /* 0x000fda0003f44070 */
[----:B------:R-:W-:Y:S01]  /*2c0c0*/  @!P2 IMAD.IADD R4, R4, 0x1, -R3 ;  /* 0x000000010404a824 */ /* 0x000fe200078e0a03 */
[----:B------:R-:W-:-:S04]  /*2c0d0*/  @!P2 IADD3 R0, R0, 0x1, RZ ;  /* 0x000000010000a810 */ /* 0x000fc80007ffe0ff */
[----:B------:R-:W-:-:S13]  /*2c0e0*/  ISETP.GE.U32.AND P2, PT, R4, R3, PT ;  /* 0x000000030400720c */ /* 0x000fda0003f46070 */
[----:B------:R-:W-:Y:S01]  /*2c0f0*/  @P2 VIADD R0, R0, 0x1 ;  /* 0x0000000100002836 */ /* 0x000fe20000000000 */
[----:B------:R-:W-:-:S03]  /*2c100*/  ISETP.NE.AND P2, PT, R2, RZ, PT ;  /* 0x000000ff0200720c */ /* 0x000fc60003f45270 */
[----:B------:R-:W-:-:S10]  /*2c110*/  @!P1 IMAD.MOV R0, RZ, RZ, -R0 ;  /* 0x000000ffff009224 */ /* 0x000fd400078e0a00 */
[----:B------:R-:W-:-:S07]  /*2c120*/  @!P2 LOP3.LUT R0, RZ, R2, RZ, 0x33, !PT ;  /* 0x00000002ff00a212 */ /* 0x000fce00078e33ff */
.L_x_2908:
[----:B------:R-:W-:Y:S05]  /*2c130*/  BSYNC B0 ;  /* 0x0000000000007941 */ /* 0x000fea0003800000 */
.L_x_2907:
[----:B------:R-:W-:Y:S01]  /*2c140*/  IMAD R2, R11, R0, RZ ;  /* 0x000000000b027224 */ /* 0x000fe200078e02ff */
[----:B------:R-:W-:Y:S01]  /*2c150*/  BSSY B0, `(.L_x_2909) ;  /* 0x000019b000007945 */ /* 0x000fe20003800000 */
[----:B------:R-:W-:-:S03]  /*2c160*/  PLOP3.LUT P5, PT, PT, PT, PT, 0x80, 0x0 ;  /* 0x000000000000781c */ /* 0x000fc60003faf070 */
[----:B------:R-:W-:-:S05]  /*2c170*/  VIADDMNMX R0, R2, R0, R6, PT ;  /* 0x0000000002007246 */ /* 0x000fca0003800106 */
[--C-:B------:R-:W-:Y:S02]  /*2c180*/  IMAD R3, R0, 0x50, -R7.reuse ;  /* 0x0000005000037824 */ /* 0x100fe400078e0a07 */
[----:B------:R-:W-:-:S03]  /*2c190*/  IMAD R0, R2, 0x50, -R7 ;  /* 0x0000005002007824 */ /* 0x000fc600078e0a07 */
[----:B------:R-:W-:Y:S02]  /*2c1a0*/  VIMNMX R9, R3, R9, PT ;  /* 0x0000000903097248 */ /* 0x000fe40003fe0100 */
[----:B------:R-:W-:-:S04]  /*2c1b0*/  VIMNMX R0, RZ, R0, !PT ;  /* 0x00000000ff007248 */ /* 0x000fc80007fe0100 */
[----:B------:R-:W-:Y:S01]  /*2c1c0*/  ISETP.GT.AND P1, PT, R9, R0, PT ;  /* 0x000000000900720c */ /* 0x000fe20003f24270 */
[----:B------:R-:W-:-:S12]  /*2c1d0*/  IMAD.WIDE.U32 R2, R0, -0x33333333, RZ ;  /* 0xcccccccd00027825 */ /* 0x000fd800078e00ff */
[----:B------:R-:W-:Y:S01]  /*2c1e0*/  @P1 VIADD R4, R9, 0x4f ;  /* 0x0000004f09041836 */ /* 0x000fe20000000000 */
        /* <DEDUP_REMOVED lines=14> */
.L_x_3135:
[----:B-1----:R-:W-:Y:S02]  /*2c2d0*/  ISETP.NE.AND P0, PT, R14, RZ, PT ;  /* 0x000000ff0e00720c */ /* 0x002fe40003f05270 */
[----:B------:R-:W-:-:S11]  /*2c2e0*/  PLOP3.LUT P2, PT, PT, PT, PT, 0x8, 0x0 ;  /* 0x000000000000781c */ /* 0x000fd60003f4e170 */
[----:B------:R-:W-:Y:S05]  /*2c2f0*/  @P0 BRA `(.L_x_2912) ;  /* 0x00000000000c0947 */ /* 0x000fea0003800000 */
[----:B------:R-:W-:-:S03]  /*2c300*/  UMOV UR4, 0xffffffff ;  /* 0xffffffff00047882 */ /* 0x000fc60000000000 */
[----:B------:R-:W-:Y:S05]  /*2c310*/  BRA.DIV UR4, `(.L_x_2913) ;  /* 0x0000009204587947 */ /* 0x000fea000b800000 */
[----:B------:R-:W-:-:S13]  /*2c320*/  ELECT P2, URZ, PT ;  /* 0x00000000003f782f */ /* 0x000fda0003840000 */
.L_x_2912:
[----:B0-----:R-:W2:Y:S01]  /*2c330*/  LDL R2, [R1+0x64] ;  /* 0x0000640001027983 */ /* 0x001ea20000100800 */
[----:B------:R-:W-:Y:S01]  /*2c340*/  BSSY B1, `(.L_x_2914) ;  /* 0x0000008000017945 */ /* 0x000fe20003800000 */
[----:B--2---:R-:W-:-:S04]  /*2c350*/  IADD3 R2, R2, 0x1, RZ ;  /* 0x0000000102027810 */ /* 0x004fc80007ffe0ff */
[----:B------:R-:W-:-:S04]  /*2c360*/  LEA.HI R3, R2, R2, RZ, 0x1 ;  /* 0x0000000202037211 */ /* 0x000fc800078f08ff */
[----:B------:R-:W-:-:S05]  /*2c370*/  LOP3.LUT R3, R3, 0xfffffffe, RZ, 0xc0, !PT ;  /* 0xfffffffe03037812 */ /* 0x000fca00078ec0ff */
[----:B------:R-:W-:-:S05]  /*2c380*/  IMAD.IADD R2, R2, 0x1, -R3 ;  /* 0x0000000102027824 */ /* 0x000fca00078e0a03 */
[----:B------:R-:W-:-:S04]  /*2c390*/  SHF.L.U32 R2, R2, 0x1f, RZ ;  /* 0x0000001f02027819 */ /* 0x000fc800000006ff */
[----:B------:R-:W0:Y:S02]  /*2c3a0*/  SYNCS.PHASECHK.TRANS64.TRYWAIT P0, [R18+URZ+0x38820], R2 ;  /* 0x03882002120075a7 */ /* 0x000e24000800017f */
[----:B0-----:R-:W-:Y:S05]  /*2c3b0*/  @!P0 BRA `(.L_x_2915) ;  /* 0x0000009000548947 */ /* 0x001fea0003800000 */
.L_x_3138:
[----:B------:R-:W-:Y:S05]  /*2c3c0*/  BSYNC B1 ;  /* 0x0000000000017941 */ /* 0x000fea0003800000 */
.L_x_2914:
[----:B------:R-:W-:Y:S04]  /*2c3d0*/  BSSY B1, `(.L_x_2916) ;  /* 0x00000ac000017945 */ /* 0x000fe80003800000 */
[----:B------:R-:W-:Y:S05]  /*2c3e0*/  @!P2 BRA `(.L_x_2917) ;  /* 0x0000000800a8a947 */ /* 0x000fea0003800000 */
[----:B------:R-:W2:Y:S04]  /*2c3f0*/  LDL R5, [R1+0x20] ;  /* 0x0000200001057983 */ /* 0x000ea80000100800 */
[----:B------:R-:W3:Y:S01]  /*2c400*/  LDL R4, [R1+0x24] ;  /* 0x0000240001047983 */ /* 0x000ee20000100800 */
[----:B------:R-:W-:Y:S01]  /*2c410*/  BSSY B2, `(.L_x_2918) ;  /* 0x0000008000027945 */ /* 0x000fe20003800000 */
[----:B------:R-:W1:Y:S02]  /*2c420*/  S2R R3, SR_TID.X ;  /* 0x0000000000037919 */ /* 0x000e640000002100 */
[----:B-1----:R-:W-:-:S04]  /*2c430*/  LOP3.LUT R3, R3, 0x7f, RZ, 0xc0, !PT ;  /* 0x0000007f03037812 */ /* 0x002fc800078ec0ff */
[----:B------:R-:W-:Y:S01]  /*2c440*/  ISETP.NE.AND P4, PT, R3, RZ, PT ;  /* 0x000000ff0300720c */ /* 0x000fe20003f85270 */
[----:B--2---:R-:W-:Y:S01]  /*2c450*/  IMAD R6, R5, 0x8, R18 ;  /* 0x0000000805067824 */ /* 0x004fe200078e0212 */
[----:B---3--:R-:W-:-:S04]  /*2c460*/  SHF.L.U32 R8, R4, 0x1f, RZ ;  /* 0x0000001f04087819 */ /* 0x008fc800000006ff */
[----:B------:R-:W1:Y:S02]  /*2c470*/  SYNCS.PHASECHK.TRANS64.TRYWAIT P0, [R6+URZ+0x388a0], R8 ;  /* 0x0388a008060075a7 */ /* 0x000e64000800017f */
[----:B-1----:R-:W-:Y:S05]  /*2c480*/  @!P0 BRA `(.L_x_2919) ;  /* 0x0000009000348947 */ /* 0x002fea0003800000 */
.L_x_3139:
[----:B------:R-:W-:Y:S05]  /*2c490*/  BSYNC B2 ;  /* 0x0000000000027941 */ /* 0x000fea0003800000 */
.L_x_2918:
        /* <DEDUP_REMOVED lines=8> */
.L_x_2921:
[----:B------:R-:W-:Y:S05]  /*2c520*/  BSYNC B2 ;  /* 0x0000000000027941 */ /* 0x000fea0003800000 */
.L_x_2920:
[----:B0-2---:R-:W2:Y:S01]  /*2c530*/  LDL R2, [R1+0x20] ;  /* 0x0000200001027983 */ /* 0x005ea20000100800 */
[----:B------:R-:W-:Y:S01]  /*2c540*/  IMAD.MOV.U32 R3, RZ, RZ, RZ ;  /* 0x000000ffff037224 */ /* 0x000fe200078e00ff */
[----:B------:R-:W-:Y:S01]  /*2c550*/  UIADD3 UR4, UP0, UR36, 0x570, URZ ;  /* 0x0000057024047890 */ /* 0x000fe2000ff1e03f */
[----:B------:R-:W-:Y:S01]  /*2c560*/  PLOP3.LUT P0, PT, PT, PT, PT, 0x80, 0x0 ;  /* 0x000000000000781c */ /* 0x000fe20003f0f070 */
[----:B------:R-:W-:Y:S01]  /*2c570*/  UMOV UR6, 0x0 ;  /* 0x0000000000067882 */ /* 0x000fe20000000000 */
[----:B------:R-:W-:Y:S01]  /*2c580*/  UMOV UR7, 0x12f00000 ;  /* 0x12f0000000077882 */ /* 0x000fe20000000000 */
[----:B------:R-:W-:Y:S01]  /*2c590*/  R2UR UR10, R3 ;  /* 0x00000000030a72ca */ /* 0x000fe200000e0000 */
[----:B------:R-:W-:Y:S01]  /*2c5a0*/  IMAD R3, R7, 0x50, R10 ;  /* 0x0000005007037824 */ /* 0x000fe200078e020a */
[----:B------:R-:W-:-:S04]  /*2c5b0*/  UIADD3.X UR5, URZ, UR37, URZ, UP0, !UPT ;  /* 0x000000253f057290 */ /* 0x000fc800087fe43f */
[----:B------:R-:W-:Y:S01]  /*2c5c0*/  IADD3 R3, R3, -0x50, RZ ;  /* 0xffffffb003037810 */ /* 0x000fe20007ffe0ff */
[----:B--2---:R-:W-:Y:S02]  /*2c5d0*/  IMAD R5, R2, 0xa000, R18 ;  /* 0x0000a00002057824 */ /* 0x004fe400078e0212 */
[----:B------:R-:W-:Y:S02]  /*2c5e0*/  VIADD R2, R6, 0x38890 ;  /* 0x0003889006027836 */ /* 0x000fe40000000000 */
[----:B------:R-:W-:-:S07]  /*2c5f0*/  VIADD R4, R5, 0x24400 ;  /* 0x0002440005047836 */ /* 0x000fce0000000000 */
.L_x_2922:
        /* <DEDUP_REMOVED lines=16> */
.L_x_2923:
        /* <DEDUP_REMOVED lines=16> */
.L_x_2924:
        /* <DEDUP_REMOVED lines=16> */
.L_x_2925:
        /* <DEDUP_REMOVED lines=13> */
.L_x_3140:
[----:B------:R-:W-:Y:S05]  /*2c9d0*/  BSYNC B2 ;  /* 0x0000000000027941 */ /* 0x000fea0003800000 */
.L_x_2926:
        /* <DEDUP_REMOVED lines=10> */
.L_x_2929:
[----:B------:R-:W-:Y:S05]  /*2ca80*/  BSYNC B2 ;  /* 0x0000000000027941 */ /* 0x000fea0003800000 */
.L_x_2928:
[----:B------:R-:W-:Y:S01]  /*2ca90*/  R2UR UR6, R12 ;  /* 0x000000000c0672ca */ /* 0x000fe200000e0000 */
[----:B--2---:R-:W-:Y:S01]  /*2caa0*/  IMAD.MOV.U32 R2, RZ, RZ, RZ ;  /* 0x000000ffff027224 */ /* 0x004fe200078e00ff */
[----:B------:R-:W-:Y:S01]  /*2cab0*/  R2UR UR7, R13 ;  /* 0x000000000d0772ca */ /* 0x000fe200000e0000 */
[----:B------:R-:W-:Y:S01]  /*2cac0*/  UIADD3 UR4, UP0, UR36, 0x670, URZ ;  /* 0x0000067024047890 */ /* 0x000fe2000ff1e03f */
[----:B------:R-:W-:Y:S01]  /*2cad0*/  PLOP3.LUT P0, PT, PT, PT, PT, 0x80, 0x0 ;  /* 0x000000000000781c */ /* 0x000fe20003f0f070 */
[----:B------:R-:W-:Y:S01]  /*2cae0*/  VIADD R4, R5, 0x400 ;  /* 0x0000040005047836 */ /* 0x000fe20000000000 */
[----:B------:R-:W-:Y:S01]  /*2caf0*/  R2UR UR10, R2 ;  /* 0x00000000020a72ca */ /* 0x000fe200000e0000 */
[----:B------:R-:W-:Y:S01]  /*2cb00*/  VIADD R2, R6, 0x388b0 ;  /* 0x000388b006027836 */ /* 0x000fe20000000000 */
[----:B------:R-:W-:-:S13]  /*2cb10*/  UIADD3.X UR5, URZ, UR37, URZ, UP0, !UPT ;  /* 0x000000253f057290 */ /* 0x000fda00087fe43f */
.L_x_2930:
        /* <DEDUP_REMOVED lines=15> */
.L_x_2931:
        /* <DEDUP_REMOVED lines=15> */
.L_x_2932:
        /* <DEDUP_REMOVED lines=15> */
.L_x_2933:
        /* <DEDUP_REMOVED lines=10> */
.L_x_2917:
[----:B------:R-:W-:Y:S05]  /*2ce90*/  BSYNC B1 ;  /* 0x0000000000017941 */ /* 0x000fea0003800000 */
.L_x_2916:
        /* <DEDUP_REMOVED lines=13> */
.L_x_2952:
[----:B------:R-:W-:Y:S05]  /*2cf70*/  YIELD ;  /* 0x0000000000007946 */ /* 0x000fea0003800000 */
[----:B------:R-:W-:Y:S04]  /*2cf80*/  BSSY B1, `(.L_x_2934) ;  /* 0x00000ab000017945 */ /* 0x000fe80003800000 */
[----:B-1----:R-:W-:Y:S05]  /*2cf90*/  @!P2 BRA `(.L_x_2935) ;  /* 0x0000000800a4a947 */ /* 0x002fea0003800000 */
[----:B0-----:R-:W2:Y:S04]  /*2cfa0*/  LDL R4, [R1+0x20] ;  /* 0x0000200001047983 */ /* 0x001ea80000100800 */
[----:B------:R-:W3:Y:S01]  /*2cfb0*/  LDL R3, [R1+0x24] ;  /* 0x0000240001037983 */ /* 0x000ee20000100800 */
[----:B------:R-:W-:Y:S01]  /*2cfc0*/  BSSY B2, `(.L_x_2936) ;  /* 0x0000008000027945 */ /* 0x000fe20003800000 */
[----:B------:R-:W0:Y:S02]  /*2cfd0*/  S2R R2, SR_TID.X ;  /* 0x0000000000027919 */ /* 0x000e240000002100 */
[----:B0-----:R-:W-:-:S04]  /*2cfe0*/  LOP3.LUT R2, R2, 0x7f, RZ, 0xc0, !PT ;  /* 0x0000007f02027812 */ /* 0x001fc800078ec0ff */
[----:B------:R-:W-:Y:S02]  /*2cff0*/  ISETP.NE.AND P1, PT, R2, RZ, PT ;  /* 0x000000ff0200720c */ /* 0x000fe40003f25270 */
[----:B--2---:R-:W-:Y:S02]  /*2d000*/  LEA R6, R4, R18, 0x3 ;  /* 0x0000001204067211 */ /* 0x004fe400078e18ff */
[----:B---3--:R-:W-:-:S04]  /*2d010*/  SHF.L.U32 R5, R3, 0x1f, RZ ;  /* 0x0000001f03057819 */ /* 0x008fc800000006ff */
[----:B------:R-:W0:Y:S02]  /*2d020*/  SYNCS.PHASECHK.TRANS64.TRYWAIT P0, [R6+URZ+0x388a0], R5 ;  /* 0x0388a005060075a7 */ /* 0x000e24000800017f */
[----:B0-----:R-:W-:Y:S05]  /*2d030*/  @!P0 BRA `(.L_x_2937) ;  /* 0x0000008400708947 */ /* 0x001fea0003800000 */
.L_x_3141:
[----:B------:R-:W-:Y:S05]  /*2d040*/  BSYNC B2 ;  /* 0x0000000000027941 */ /* 0x000fea0003800000 */
.L_x_2936:
[----:B------:R-:W-:Y:S04]  /*2d050*/  BSSY B2, `(.L_x_2938) ;  /* 0x0000008000027945 */ /* 0x000fe80003800000 */
[----:B------:R-:W-:Y:S05]  /*2d060*/  @P1 BRA `(.L_x_2939) ;  /* 0x0000000000181947 */ /* 0x000fea0003800000 */
[----:B------:R-:W2:Y:S02]  /*2d070*/  LDL R2, [R1+0x10] ;  /* 0x0000100001027983 */ /* 0x000ea40000100800 */
[----:B--2---:R-:W-:Y:S01]  /*2d080*/  LOP3.LUT P0, RZ, R2, 0x1, RZ, 0xc0, !PT ;  /* 0x0000000102ff7812 */ /* 0x004fe2000780c0ff */
[----:B------:R-:W-:-:S04]  /*2d090*/  IMAD.MOV.U32 R2, RZ, RZ, 0xa000 ;  /* 0x0000a000ff027424 */ /* 0x000fc800078e00ff */
[----:B------:R1:W-:Y:S08]  /*2d0a0*/  SYNCS.ARRIVE.TRANS64 RZ, [R6+URZ+0x38890], R2 ;  /* 0x0388900206ff79a7 */ /* 0x0003f0000800003f */
[----:B------:R-:W-:Y:S05]  /*2d0b0*/  @!P0 BRA `(.L_x_2939) ;  /* 0x0000000000048947 */ /* 0x000fea0003800000 */
[----:B------:R-:W-:Y:S01]  /*2d0c0*/  BPT.TRAP 0x1 ;  /* 0x000000040000795c */ /* 0x000fe20000300000 */
.L_x_2939:
[----:B------:R-:W-:Y:S05]  /*2d0d0*/  BSYNC B2 ;  /* 0x0000000000027941 */ /* 0x000fea0003800000 */
.L_x_2938:
        /* <DEDUP_REMOVED lines=10> */
[----:B------:R-:W-:-:S02]  /*2d180*/  VIADD R2, R6, 0x38890 ;  /* 0x0003889006027836 */ /* 0x000fc40000000000 */
[----:B------:R-:W-:-:S08]  /*2d190*/  VIADD R8, R4, 0x24400 ;  /* 0x0002440004087836 */ /* 0x000fd00000000000 */
.L_x_2940:
        /* <DEDUP_REMOVED lines=11> */
[----:B------:R-:W-:Y:S01]  /*2d250*/  UMOV UR6, 0x0 ;  /* 0x0000000000067882 */ /* 0x000fe20000000000 */
[----:B------:R-:W-:Y:S01]  /*2d260*/  PLOP3.LUT P0, PT, PT, PT, PT, 0x80, 0x0 ;  /* 0x000000000000781c */ /* 0x000fe20003f0f070 */
[----:B------:R-:W-:Y:S01]  /*2d270*/  UMOV UR7, 0x12f00000 ;  /* 0x12f0000000077882 */ /* 0x000fe20000000000 */
[----:B------:R-:W-:Y:S01]  /*2d280*/  R2UR UR10, R8 ;  /* 0x00000000080a72ca */ /* 0x000fe200000e0000 */
[----:B------:R-:W-:-:S14]  /*2d290*/  VIADD R8, R4, 0x26c00 ;  /* 0x00026c0004087836 */ /* 0x000fdc0000000000 */
.L_x_2941:
        /* <DEDUP_REMOVED lines=16> */
.L_x_2942:
        /* <DEDUP_REMOVED lines=16> */
.L_x_2943:
        /* <DEDUP_REMOVED lines=13> */
.L_x_3142:
[----:B------:R-:W-:Y:S05]  /*2d570*/  BSYNC B2 ;  /* 0x0000000000027941 */ /* 0x000fea0003800000 */
.L_x_2944:
[----:B------:R-:W-:Y:S01]  /*2d580*/  BSSY B2, `(.L_x_2946) ;  /* 0x000000a000027945 */ /* 0x000fe20003800000 */
[----:B------:R-:W-:Y:S02]  /*2d590*/  IMAD.MOV.U32 R12, RZ, RZ, 0x0 ;  /* 0x00000000ff0c7424 */ /* 0x000fe400078e00ff */
[----:B------:R-:W-:Y:S01]  /*2d5a0*/  IMAD.MOV.U32 R13, RZ, RZ, 0x12f00000 ;  /* 0x12f00000ff0d7424 */ /* 0x000fe200078e00ff */
[----:B------:R-:W-:Y:S06]  /*2d5b0*/  @P1 BRA `(.L_x_2947) ;  /* 0x0000000000181947 */ /* 0x000fec0003800000 */
[----:B------:R-:W2:Y:S02]  /*2d5c0*/  LDL R2, [R1+0x10] ;  /* 0x0000100001027983 */ /* 0x000ea40000100800 */
[----:B--2---:R-:W-:Y:S01]  /*2d5d0*/  LOP3.LUT P0, RZ, R2, 0x1, RZ, 0xc0, !PT ;  /* 0x0000000102ff7812 */ /* 0x004fe2000780c0ff */
[----:B------:R-:W-:-:S04]  /*2d5e0*/  IMAD.MOV.U32 R2, RZ, RZ, 0xa000 ;  /* 0x0000a000ff027424 */ /* 0x000fc800078e00ff */
[----:B------:R2:W-:Y:S08]  /*2d5f0*/  SYNCS.ARRIVE.TRANS64 RZ, [R6+URZ+0x388b0], R2 ;  /* 0x0388b00206ff79a7 */ /* 0x0005f0000800003f */
[----:B------:R-:W-:Y:S05]  /*2d600*/  @!P0 BRA `(.L_x_2947) ;  /* 0x0000000000048947 */ /* 0x000fea0003800000 */
[----:B------:R-:W-:Y:S01]  /*2d610*/  BPT.TRAP 0x1 ;  /* 0x000000040000795c */ /* 0x000fe20000300000 */
.L_x_2947:
[----:B------:R-:W-:Y:S05]  /*2d620*/  BSYNC B2 ;  /* 0x0000000000027941 */ /* 0x000fea0003800000 */
.L_x_2946:
[----:B------:R-:W-:Y:S01]  /*2d630*/  R2UR UR10, R11 ;  /* 0x000000000b0a72ca */ /* 0x000fe200000e0000 */
[----:B------:R-:W-:Y:S01]  /*2d640*/  UIADD3 UR4, UP0, UR36, 0x670, URZ ;  /* 0x0000067024047890 */ /* 0x000fe2000ff1e03f */
[----:B------:R-:W-:Y:S01]  /*2d650*/  R2UR UR6, R12 ;  /* 0x000000000c0672ca */ /* 0x000fe200000e0000 */
[----:B012---:R-:W-:Y:S01]  /*2d660*/  VIADD R6, R6, 0x388b0 ;  /* 0x000388b006067836 */ /* 0x007fe20000000000 */
[----:B------:R-:W-:Y:S01]  /*2d670*/  R2UR UR7, R13 ;  /* 0x000000000d0772ca */ /* 0x000fe200000e0000 */
[----:B------:R-:W-:Y:S01]  /*2d680*/  UIADD3.X UR5, URZ, UR37, URZ, UP0, !UPT ;  /* 0x000000253f057290 */ /* 0x000fe200087fe43f */
[----:B------:R-:W-:Y:S02]  /*2d690*/  PLOP3.LUT P0, PT, PT, PT, PT, 0x80, 0x0 ;  /* 0x000000000000781c */ /* 0x000fe40003f0f070 */
[----:B------:R-:W-:-:S11]  /*2d6a0*/  IADD3 R2, R4, 0x400, RZ ;  /* 0x0000040004027810 */ /* 0x000fd60007ffe0ff */
.L_x_2948:
        /* <DEDUP_REMOVED lines=16> */
.L_x_2949:
        /* <DEDUP_REMOVED lines=15> */
.L_x_2950:
        /* <DEDUP_REMOVED lines=15> */
.L_x_2951:
        /* <DEDUP_REMOVED lines=10> */
.L_x_2935:
[----:B------:R-:W-:Y:S05]  /*2da30*/  BSYNC B1 ;  /* 0x0000000000017941 */ /* 0x000fea0003800000 */
.L_x_2934:
[----:B0-----:R-:W2:Y:S04]  /*2da40*/  LDL.LU R2, [R1+0x20] ;  /* 0x0000200001027983 */ /* 0x001ea80000300800 */
[----:B------:R-:W3:Y:S01]  /*2da50*/  LDL.LU R5, [R1+0x24] ;  /* 0x0000240001057983 */ /* 0x000ee20000300800 */
[----:B--2---:R-:W-:-:S04]  /*2da60*/  IADD3 R2, R2, 0x1, RZ ;  /* 0x0000000102027810 */ /* 0x004fc80007ffe0ff */
        /* <DEDUP_REMOVED lines=9> */
.L_x_2910:
[----:B------:R-:W-:Y:S05]  /*2db00*/  BSYNC B0 ;  /* 0x0000000000007941 */ /* 0x000fea0003800000 */
.L_x_2909:
[----:B0-----:R-:W2:Y:S01]  /*2db10*/  LDL R4, [R1+0x4] ;  /* 0x0000040001047983 */ /* 0x001ea20000100800 */
[----:B------:R-:W0:Y:S01]  /*2db20*/  LDC R0, c[0x0][0x448] ;  /* 0x00011200ff007b82 */ /* 0x000e220000000800 */
[----:B------:R-:W-:Y:S01]  /*2db30*/  ISETP.NE.AND P1, PT, R17, RZ, PT ;  /* 0x000000ff1100720c */ /* 0x000fe20003f25270 */
[----:B------:R-:W-:Y:S05]  /*2db40*/  @!P5 WARPSYNC.ALL ;  /* 0x000000000000d948 */ /* 0x000fea0003800000 */
[----:B------:R-:W-:Y:S07]  /*2db50*/  BSSY B0, `(.L_x_2953) ;  /* 0x000002d000007945 */ /* 0x000fee0003800000 */
[----:B------:R-:W3:Y:S08]  /*2db60*/  @!P1 LDC R17, c[0x0][0x9f0] ;  /* 0x00027c00ff119b82 */ /* 0x000ef00000000800 */
[----:B------:R-:W-:Y:S01]  /*2db70*/  @!P5 BAR.SYNC.DEFER_BLOCKING 0xc, 0x180 ;  /* 0x030600000000db1d */ /* 0x000fe20000010000 */
[----:B0-----:R-:W-:-:S13]  /*2db80*/  ISETP.NE.AND P0, PT, R0, 0x1, PT ;  /* 0x000000010000780c */ /* 0x001fda0003f05270 */
[----:B-1----:R-:W0:Y:S08]  /*2db90*/  @P0 LDC R2, c[0x0][0x44c] ;  /* 0x00011300ff020b82 */ /* 0x002e300000000800 */
[----:B------:R-:W1:Y:S01]  /*2dba0*/  @P0 LDC R3, c[0x0][0x450] ;  /* 0x00011400ff030b82 */ /* 0x000e620000000800 */
[----:B--2---:R-:W-:-:S05]  /*2dbb0*/  LEA R0, R4, 0x7f, 0x7 ;  /* 0x0000007f04007811 */ /* 0x004fca00078e38ff */
[----:B0-----:R-:W-:-:S05]  /*2dbc0*/  @P0 IMAD.HI.U32 R2, R0, R2, RZ ;  /* 0x0000000200020227 */ /* 0x001fca00078e00ff */
[----:B-1----:R-:W-:-:S05]  /*2dbd0*/  @P0 SHF.R.U32.HI R0, RZ, R3, R2 ;  /* 0x00000003ff000219 */ /* 0x002fca0000011602 */
[----:B------:R-:W-:-:S04]  /*2dbe0*/  IMAD.IADD R0, R21, 0x1, R0 ;  /* 0x0000000115007824 */ /* 0x000fc800078e0200 */
[----:B------:R-:W-:-:S05]  /*2dbf0*/  IMAD.HI R0, R0, 0x66666667, RZ ;  /* 0x6666666700007827 */ /* 0x000fca00078e02ff */
[----:B------:R-:W-:-:S04]  /*2dc00*/  SHF.R.U32.HI R2, RZ, 0x1f, R0 ;  /* 0x0000001fff027819 */ /* 0x000fc80000011600 */
[----:B------:R-:W-:-:S04]  /*2dc10*/  LEA.HI.SX32 R0, R0, R2, 0x1b ;  /* 0x0000000200007211 */ /* 0x000fc800078fdaff */
[----:B------:R-:W-:-:S04]  /*2dc20*/  VIMNMX R7, R20, R0, PT ;  /* 0x0000000014077248 */ /* 0x000fc80003fe0100 */
[----:B------:R-:W-:Y:S01]  /*2dc30*/  ISETP.GE.AND P0, PT, R7, 0x1, PT ;  /* 0x000000010700780c */ /* 0x000fe20003f06270 */
[----:B------:R0:W-:Y:S04]  /*2dc40*/  STL [R1+0x40], R7 ;  /* 0x0000400701007387 */ /* 0x0001e80000100800 */
[----:B------:R0:W-:Y:S08]  /*2dc50*/  STL [R1+0x44], RZ ;  /* 0x000044ff01007387 */ /* 0x0001f00000100800 */
[----:B0--3--:R-:W-:Y:S05]  /*2dc60*/  @!P0 BRA `(.L_x_2954) ;  /* 0x00000000006c8947 */ /* 0x009fea0003800000 */
[----:B------:R-:W-:-:S04]  /*2dc70*/  IABS R0, R17 ;  /* 0x0000001100007213 */ /* 0x000fc80000000000 */
[----:B------:R-:W0:Y:S08]  /*2dc80*/  I2F.RP R2, R0 ;  /* 0x0000000000027306 */ /* 0x000e300000209400 */
[----:B0-----:R-:W0:Y:S02]  /*2dc90*/  MUFU.RCP R2, R2 ;  /* 0x0000000200027308 */ /* 0x001e240000001000 */
[----:B0-----:R-:W-:-:S06]  /*2dca0*/  VIADD R2, R2, 0xffffffe ;  /* 0x0ffffffe02027836 */ /* 0x001fcc0000000000 */
[----:B------:R-:W0:Y:S02]  /*2dcb0*/  F2I.FTZ.U32.TRUNC.NTZ R3, R2 ;  /* 0x0000000200037305 */ /* 0x000e24000021f000 */
[----:B0-----:R-:W-:-:S04]  /*2dcc0*/  IMAD.MOV R2, RZ, RZ, -R3 ;  /* 0x000000ffff027224 */ /* 0x001fc800078e0a03 */
[----:B------:R-:W-:Y:S01]  /*2dcd0*/  IMAD R4, R2, R0, RZ ;  /* 0x0000000002047224 */ /* 0x000fe200078e02ff */
[----:B------:R-:W-:-:S05]  /*2dce0*/  MOV R2, RZ ;  /* 0x000000ff00027202 */ /* 0x000fca0000000f00 */
        /* <DEDUP_REMOVED lines=18> */
[----:B------:R0:W-:Y:S02]  /*2de10*/  STL [R1+0x44], R2 ;  /* 0x0000440201007387 */ /* 0x0001e40000100800 */
.L_x_2954:
[----:B------:R-:W-:Y:S05]  /*2de20*/  BSYNC B0 ;  /* 0x0000000000007941 */ /* 0x000fea0003800000 */
.L_x_2953:
[----:B------:R-:W2:Y:S04]  /*2de30*/  LDL R0, [R1+0x44] ;  /* 0x0000440001007983 */ /* 0x000ea80000100800 */
[----:B0-----:R-:W2:Y:S01]  /*2de40*/  LDL R2, [R1+0x60] ;  /* 0x0000600001027983 */ /* 0x001ea20000100800 */
[----:B------:R-:W-:Y:S01]  /*2de50*/  BSSY B7, `(.L_x_2955) ;  /* 0x00004d5000077945 */ /* 0x000fe20003800000 */
[----:B--2---:R-:W-:-:S05]  /*2de60*/  IMAD R2, R2, R0, RZ ;  /* 0x0000000002027224 */ /* 0x004fca00078e02ff */
[----:B------:R-:W-:Y:S01]  /*2de70*/  VIADDMNMX R0, R2, R0, R7, PT ;  /* 0x0000000002007246 */ /* 0x000fe20003800107 */
        /* <DEDUP_REMOVED lines=23> */
.L_x_2956:
        /* <DEDUP_REMOVED lines=20> */
.L_x_2959:
[----:B------:R-:W-:Y:S05]  /*2e130*/  BSYNC B6 ;  /* 0x0000000000067941 */ /* 0x000fea0003800000 */
.L_x_2958:
        /* <DEDUP_REMOVED lines=20> */
.L_x_2962:
        /* <DEDUP_REMOVED lines=15> */
.L_x_2961:
[----:B------:R-:W-:Y:S05]  /*2e370*/  BSYNC B6 ;  /* 0x0000000000067941 */ /* 0x000fea0003800000 */
.L_x_2960:
        /* <DEDUP_REMOVED lines=26> */
.L_x_3145:
        /* <DEDUP_REMOVED lines=11> */
.L_x_3148:
[----:B------:R-:W-:Y:S05]  /*2e5d0*/  @!P6 BRA `(.L_x_2964) ;  /* 0x000000040034e947 */ /* 0x000fea0003800000 */
[----:B------:R-:W-:-:S04]  /*2e5e0*/  ISETP.NE.U32.AND P0, PT, R2, RZ, PT ;  /* 0x000000ff0200720c */ /* 0x000fc80003f05070 */
[----:B------:R-:W-:-:S13]  /*2e5f0*/  ISETP.NE.AND.EX P0, PT, R3, RZ, PT, P0 ;  /* 0x000000ff0300720c */ /* 0x000fda0003f05300 */
[----:B------:R-:W-:Y:S05]  /*2e600*/  @!P0 BRA `(.L_x_2966) ;  /* 0x0000000000548947 */ /* 0x000fea0003800000 */
[----:B------:R-:W1:Y:S01]  /*2e610*/  LDC R6, c[0x0][0x43c] ;  /* 0x00010f00ff067b82 */ /* 0x000e620000000800 */
[----:B------:R-:W-:Y:S01]  /*2e620*/  IMAD.MOV.U32 R9, RZ, RZ, R0 ;  /* 0x000000ffff097224 */ /* 0x000fe200078e0000 */
[----:B------:R-:W-:Y:S01]  /*2e630*/  ULDC.64 UR4, c[0x0][0x428] ;  /* 0x00010a0000047ab9 */ /* 0x000fe20000000a00 */
[----:B------:R-:W-:Y:S02]  /*2e640*/  ULDC.64 UR6, c[0x0][0x208] ;  /* 0x0000820000067ab9 */ /* 0x000fe40000000a00 */
        /* <DEDUP_REMOVED lines=17> */
.L_x_2966:
[----:B-1----:R-:W2:Y:S01]  /*2e760*/  LDL R2, [R1+0x18] ;  /* 0x0000180001027983 */ /* 0x002ea20000100800 */
[----:B0-----:R-:W-:Y:S01]  /*2e770*/  IMAD R0, R19, 0x8, R18 ;  /* 0x0000000813007824 */ /* 0x001fe200078e0212 */
[----:B--2---:R-:W-:-:S04]  /*2e780*/  SHF.L.U32 R2, R2, 0x1f, RZ ;  /* 0x0000001f02027819 */ /* 0x004fc800000006ff */
[----:B------:R-:W0:Y:S02]  /*2e790*/  SYNCS.PHASECHK.TRANS64.TRYWAIT P0, [R0+URZ+0x38840], R2 ;  /* 0x03884002000075a7 */ /* 0x000e24000800017f */
[----:B0-----:R-:W-:Y:S05]  /*2e7a0*/  @!P0 BRA `(.L_x_2967) ;  /* 0x0000007000108947 */ /* 0x001fea0003800000 */
.L_x_3149:
[----:B------:R1:W5:Y:S01]  /*2e7b0*/  LDL R3, [R1+0x10] ;  /* 0x0000100001037983 */ /* 0x0003620000100800 */
[----:B------:R-:W2:Y:S02]  /*2e7c0*/  S2R R4, SR_TID.X ;  /* 0x0000000000047919 */ /* 0x000ea40000002100 */
[----:B--2---:R-:W-:-:S04]  /*2e7d0*/  LOP3.LUT R4, R4, 0x7f, RZ, 0xc0, !PT ;  /* 0x0000007f04047812 */ /* 0x004fc800078ec0ff */
[----:B------:R-:W-:-:S13]  /*2e7e0*/  ISETP.NE.AND P0, PT, R4, RZ, PT ;  /* 0x000000ff0400720c */ /* 0x000fda0003f05270 */
[----:B-1----:R-:W-:Y:S05]  /*2e7f0*/  @P0 BRA `(.L_x_2968) ;  /* 0x0000000000140947 */ /* 0x002fea0003800000 */
[----:B-----5:R-:W-:Y:S01]  /*2e800*/  LOP3.LUT P1, RZ, R3, 0x1, RZ, 0xc0, !PT ;  /* 0x0000000103ff7812 */ /* 0x020fe2000782c0ff */
[----:B0-----:R-:W-:-:S04]  /*2e810*/  IMAD.MOV.U32 R2, RZ, RZ, 0xa000 ;  /* 0x0000a000ff027424 */ /* 0x001fc800078e00ff */
[----:B------:R1:W-:Y:S08]  /*2e820*/  SYNCS.ARRIVE.TRANS64 RZ, [R0+URZ+0x38830], R2 ;  /* 0x0388300200ff79a7 */ /* 0x0003f0000800003f */
[----:B------:R-:W-:Y:S05]  /*2e830*/  @!P1 BRA `(.L_x_2968) ;  /* 0x0000000000049947 */ /* 0x000fea0003800000 */
[----:B------:R-:W-:Y:S01]  /*2e840*/  BPT.TRAP 0x1 ;  /* 0x000000040000795c */ /* 0x000fe20000300000 */
.L_x_2968:
        /* <DEDUP_REMOVED lines=38> */
.L_x_2964:
[----:B------:R-:W2:Y:S04]  /*2eab0*/  LDL.LU R3, [R1+0x4c] ;  /* 0x00004c0001037983 */ /* 0x000ea80000300800 */
[----:B------:R-:W3:Y:S04]  /*2eac0*/  LDL.LU R5, [R1+0x38] ;  /* 0x0000380001057983 */ /* 0x000ee80000300800 */
[----:B0-----:R-:W4:Y:S01]  /*2ead0*/  LDL.LU R4, [R1+0x54] ;  /* 0x0000540001047983 */ /* 0x001f220000300800 */
[----:B------:R-:W-:Y:S05]  /*2eae0*/  WARPSYNC.ALL ;  /* 0x0000000000007948 */ /* 0x000fea0003800000 */
[----:B------:R-:W-:Y:S01]  /*2eaf0*/  ULDC.64 UR4, c[0x0][0x298] ;  /* 0x0000a60000047ab9 */ /* 0x000fe20000000a00 */
[----:B------:R-:W-:Y:S01]  /*2eb00*/  ULDC.64 UR6, c[0x0][0xa00] ;  /* 0x0002800000067ab9 */ /* 0x000fe20000000a00 */
[----:B------:R-:W-:Y:S01]  /*2eb10*/  VIADD R2, R18, 0x14400 ;  /* 0x0001440012027836 */ /* 0x000fe20000000000 */
[----:B------:R-:W-:Y:S01]  /*2eb20*/  BAR.SYNC.DEFER_BLOCKING 0x8, 0x180 ;  /* 0x0206000000007b1d */ /* 0x000fe20000010000 */
[----:B------:R-:W-:-:S03]  /*2eb30*/  ISETP.NE.U32.AND P0, PT, RZ, UR6, PT ;  /* 0x00000006ff007c0c */ /* 0x000fc6000bf05070 */
[----:B------:R-:W-:Y:S02]  /*2eb40*/  LOP3.LUT P1, RZ, R2, 0x3ff, RZ, 0xc0, !PT ;  /* 0x000003ff02ff7812 */ /* 0x000fe4000782c0ff */
[----:B------:R-:W-:Y:S01]  /*2eb50*/  ISETP.NE.AND.EX P0, PT, RZ, UR7, PT, P0 ;  /* 0x00000007ff007c0c */ /* 0x000fe2000bf05300 */
[----:B------:R-:W-:Y:S01]  /*2eb60*/  BSSY B6, `(.L_x_2969) ;  /* 0x000001d000067945 */ /* 0x000fe20003800000 */
[----:B--2---:R-:W-:Y:S02]  /*2eb70*/  SHF.R.S32.HI R0, RZ, 0x1f, R3 ;  /* 0x0000001fff007819 */ /* 0x004fe40000011403 */
[----:B---3--:R-:W-:-:S03]  /*2eb80*/  SEL R5, R5, RZ, !P0 ;  /* 0x000000ff05057207 */ /* 0x008fc60004000000 */
[----:B------:R-:W-:Y:S01]  /*2eb90*/  IMAD R0, R0, UR4, RZ ;  /* 0x0000000400007c24 */ /* 0x000fe2000f8e02ff */
[----:B----4-:R-:W-:-:S03]  /*2eba0*/  SEL R4, R4, RZ, !P0 ;  /* 0x000000ff04047207 */ /* 0x010fc60004000000 */
[C---:B------:R-:W-:Y:S02]  /*2ebb0*/  IMAD R0, R3.reuse, UR5, R0 ;  /* 0x0000000503007c24 */ /* 0x040fe4000f8e0200 */
[----:B------:R-:W-:-:S05]  /*2ebc0*/  IMAD.WIDE.U32 R2, R3, UR4, RZ ;  /* 0x0000000403027c25 */ /* 0x000fca000f8e00ff */
[----:B------:R-:W-:Y:S01]  /*2ebd0*/  IADD3 R0, R3, R0, RZ ;  /* 0x0000000003007210 */ /* 0x000fe20007ffe0ff */
        /* <DEDUP_REMOVED lines=21> */
.L_x_2970:
[----:B------:R-:W-:Y:S05]  /*2ed30*/  BSYNC B6 ;  /* 0x0000000000067941 */ /* 0x000fea0003800000 */
.L_x_2969:
[----:B0-----:R-:W2:Y:S01]  /*2ed40*/  LDL.LU R0, [R1+0x4c] ;  /* 0x00004c0001007983 */ /* 0x001ea20000300800 */
[----:B------:R-:W-:Y:S01]  /*2ed50*/  ULDC.64 UR4, c[0x0][0x2d8] ;  /* 0x0000b60000047ab9 */ /* 0x000fe20000000a00 */
[----:B------:R-:W0:Y:S02]  /*2ed60*/  LDC R7, c[0x0][0x448] ;  /* 0x00011200ff077b82 */ /* 0x000e240000000800 */
[----:B------:R-:W3:Y:S04]  /*2ed70*/  LDL.LU R4, [R1+0x3c] ;  /* 0x00003c0001047983 */ /* 0x000ee80000300800 */
[----:B------:R-:W3:Y:S04]  /*2ed80*/  LDL.LU.64 R2, [R1+0x58] ;  /* 0x0000580001027983 */ /* 0x000ee80000300a00 */
[----:B------:R-:W4:Y:S04]  /*2ed90*/  LDL.LU R5, [R1+0x38] ;  /* 0x0000380001057983 */ /* 0x000f280000300800 */
[----:B------:R-:W5:Y:S01]  /*2eda0*/  LDL R10, [R1+0x4] ;  /* 0x00000400010a7983 */ /* 0x000f620000100800 */
[----:B------:R-:W1:Y:S01]  /*2edb0*/  S2R R9, SR_TID.X ;  /* 0x0000000000097919 */ /* 0x000e620000002100 */
[----:B------:R-:W1:Y:S01]  /*2edc0*/  S2R R8, SR_TID.X ;  /* 0x0000000000087919 */ /* 0x000e620000002100 */
[----:B0-----:R-:W-:-:S13]  /*2edd0*/  ISETP.NE.AND P0, PT, R7, 0x1, PT ;  /* 0x000000010700780c */ /* 0x001fda0003f05270 */
[----:B------:R-:W0:Y:S01]  /*2ede0*/  @P0 LDC R6, c[0x0][0x450] ;  /* 0x00011400ff060b82 */ /* 0x000e220000000800 */
[----:B-1----:R-:W-:Y:S02]  /*2edf0*/  IMAD.SHL.U32 R9, R9, 0x8, RZ ;  /* 0x0000000809097824 */ /* 0x002fe400078e00ff */
[----:B------:R-:W-:-:S03]  /*2ee00*/  IMAD.SHL.U32 R8, R8, 0x8, RZ ;  /* 0x0000000808087824 */ /* 0x000fc600078e00ff */
[----:B------:R-:W-:-:S04]  /*2ee10*/  LOP3.LUT R9, R9, 0x38, RZ, 0xc0, !PT ;  /* 0x0000003809097812 */ /* 0x000fc800078ec0ff */
[C---:B------:R-:W-:Y:S02]  /*2ee20*/  LOP3.LUT R12, R9.reuse, 0x40, RZ, 0xfc, !PT ;  /* 0x00000040090c7812 */ /* 0x040fe400078efcff */
[C---:B------:R-:W-:Y:S02]  /*2ee30*/  LOP3.LUT R11, R9.reuse, 0x80, RZ, 0xfc, !PT ;  /* 0x00000080090b7812 */ /* 0x040fe400078efcff */
[----:B------:R-:W-:Y:S02]  /*2ee40*/  LOP3.LUT R8, R8, 0x38, RZ, 0xc0, !PT ;  /* 0x0000003808087812 */ /* 0x000fe400078ec0ff */
[----:B------:R-:W-:Y:S02]  /*2ee50*/  LOP3.LUT R9, R9, 0xc0, RZ, 0xfc, !PT ;  /* 0x000000c009097812 */ /* 0x000fe400078efcff */
[----:B---3--:R-:W-:Y:S02]  /*2ee60*/  MOV R3, R4 ;  /* 0x0000000400037202 */ /* 0x008fe40000000f00 */
[----:B------:R-:W1:Y:S01]  /*2ee70*/  S2R R4, SR_TID.X ;  /* 0x0000000000047919 */ /* 0x000e620000002100 */
[----:B------:R-:W-:-:S04]  /*2ee80*/  IMAD.WIDE.U32 R2, R16, UR4, R2 ;  /* 0x0000000410027c25 */ /* 0x000fc8000f8e0002 */
[----:B------:R-:W-:Y:S01]  /*2ee90*/  IMAD R3, R16, UR5, R3 ;  /* 0x0000000510037c24 */ /* 0x000fe2000f8e0203 */
[----:B------:R-:W-:Y:S02]  /*2eea0*/  ULDC.64 UR4, c[0x0][0x2e0] ;  /* 0x0000b80000047ab9 */ /* 0x000fe40000000a00 */
[----:B--2---:R-:W-:Y:S02]  /*2eeb0*/  IMAD R0, R0, UR4, RZ ;  /* 0x0000000400007c24 */ /* 0x004fe4000f8e02ff */
[----:B----4-:R-:W-:-:S04]  /*2eec0*/  IMAD.WIDE.U32 R2, R5, UR4, R2 ;  /* 0x0000000405027c25 */ /* 0x010fc8000f8e0002 */
        /* <DEDUP_REMOVED lines=9> */
[----:B-----5:R-:W-:-:S04]  /*2ef60*/  IMAD R4, R10, 0x80, R4 ;  /* 0x000000800a047824 */ /* 0x020fc800078e0204 */
[----:B------:R-:W-:Y:S02]  /*2ef70*/  IMAD.MOV.U32 R0, RZ, RZ, R4 ;  /* 0x000000ffff007224 */ /* 0x000fe400078e0004 */
[----:B-1----:R-:W-:-:S05]  /*2ef80*/  @P0 IMAD.HI.U32 R5, R4, R5, RZ ;  /* 0x0000000504050227 */ /* 0x002fca00078e00ff */
[----:B0-----:R-:W-:-:S04]  /*2ef90*/  @P0 SHF.R.U32.HI R0, RZ, R6, R5 ;  /* 0x00000006ff000219 */ /* 0x001fc80000011605 */
[C---:B------:R-:W-:Y:S01]  /*2efa0*/  IADD3 R5, -R0.reuse, RZ, RZ ;  /* 0x000000ff00057210 */ /* 0x040fe20007ffe1ff */
        /* <DEDUP_REMOVED lines=9> */
[----:B------:R-:W-:-:S04]  /*2f040*/  IMAD R0, R0, UR4, RZ ;  /* 0x0000000400007c24 */ /* 0x000fc8000f8e02ff */
[----:B------:R-:W-:Y:S01]  /*2f050*/  IMAD R4, R4, UR5, R0 ;  /* 0x0000000504047c24 */ /* 0x000fe2000f8e0200 */
[----:B------:R-:W-:-:S03]  /*2f060*/  ULDC.64 UR4, c[0x0][0x280] ;  /* 0x0000a00000047ab9 */ /* 0x000fc60000000a00 */
[----:B------:R-:W-:Y:S01]  /*2f070*/  IMAD.IADD R3, R3, 0x1, R4 ;  /* 0x0000000103037824 */ /* 0x000fe200078e0204 */
[----:B------:R-:W-:Y:S01]  /*2f080*/  LEA R4, P0, R2, UR4, 0x1 ;  /* 0x0000000402047c11 */ /* 0x000fe2000f8008ff */
        /* <DEDUP_REMOVED lines=12> */
[----:B------:R-:W-:-:S04]  /*2f150*/  SHF.R.U32.HI R11, RZ, 0x3, R11 ;  /* 0x00000003ff0b7819 */ /* 0x000fc8000001160b */
[----:B------:R-:W-:Y:S01]  /*2f160*/  LEA R0, R10, R11, 0x7 ;  /* 0x0000000b0a007211 */ /* 0x000fe200078e38ff */
[----:B------:R-:W-:Y:S01]  /*2f170*/  ULDC.64 UR4, c[0x0][0x208] ;  /* 0x0000820000047ab9 */ /* 0x000fe20000000a00 */
[----:B------:R-:W-:Y:S01]  /*2f180*/  SHFL.IDX PT, R5, R4, 0x1, 0x181f ;  /* 0x00381f0004057f89 */ /* 0x000fe200000e0000 */
[----:B--2---:R-:W-:-:S03]  /*2f190*/  IMAD R2, R6, R7, RZ ;  /* 0x0000000706027224 */ /* 0x004fc600078e02ff */
[----:B------:R-:W0:Y:S04]  /*2f1a0*/  SHFL.IDX PT, R7, R4, RZ, 0x181f ;  /* 0x00181fff04077589 */ /* 0x000e2800000e0000 */
[----:B------:R-:W1:Y:S01]  /*2f1b0*/  SHFL.IDX PT, R6, R3, RZ, 0x181f ;  /* 0x00181fff03067589 */ /* 0x000e6200000e0000 */
        /* <DEDUP_REMOVED lines=77> */
[----:B------:R0:W1:Y:S04]  /*2f690*/  SHFL.IDX PT, R5, R3, 0x7, 0x181f ;  /* 0x00f81f0003057f89 */ /* 0x00006800000e0000 */
[----:B------:R0:W-:Y:S04]  /*2f6a0*/  @!P2 LDGSTS.E.BYPASS.LTC128B.128 [R9+0x17400], desc[UR4][R6.64], !P4 ;  /* 0x174000000609afae */ /* 0x0001e8000e101d44 */
[----:B------:R0:W-:Y:S04]  /*2f6b0*/  @!P2 LDGSTS.E.BYPASS.LTC128B.128 [R9+0x1b400], desc[UR4][R6.64+0x80], !P3 ;  /* 0x1b4000800609afae */ /* 0x0001e8000d901d44 */
[----:B------:R0:W-:Y:S04]  /*2f6c0*/  @!P2 LDGSTS.E.BYPASS.LTC128B.128 [R9+0x1f400], desc[UR4][R6.64+0x100], !P0 ;  /* 0x1f4001000609afae */ /* 0x0001e8000c101d44 */
[----:B------:R0:W-:Y:S04]  /*2f6d0*/  @!P2 LDGSTS.E.BYPASS.LTC128B.128 [R9+0x23400], desc[UR4][R6.64+0x180], !P1 ;  /* 0x234001800609afae */ /* 0x0001e8000c901d44 */
[----:B------:R0:W2:Y:S02]  /*2f6e0*/  SHFL.IDX PT, R3, R4, 0x7, 0x181f ;  /* 0x00f81f0004037f89 */ /* 0x0000a400000e0000 */
.L_x_3166:
        /* <DEDUP_REMOVED lines=15> */
.L_x_2973:
[----:B------:R-:W-:Y:S05]  /*2f7e0*/  BSYNC B0 ;  /* 0x0000000000007941 */ /* 0x000fea0003800000 */
.L_x_2972:
[----:B------:R-:W-:Y:S01]  /*2f7f0*/  NOP ;  /* 0x0000000000007918 */ /* 0x000fe20000000000 */
[----:B------:R-:W-:-:S13]  /*2f800*/  PLOP3.LUT P0, PT, PT, PT, PT, 0x80, 0x0 ;  /* 0x000000000000781c */ /* 0x000fda0003f0f070 */
.L_x_2974:
        /* <DEDUP_REMOVED lines=16> */
[----:B------:R-:W4:Y:S03]  /*2f910*/  SYNCS.PHASECHK.TRANS64.TRYWAIT P0, [R18+URZ+0x38820], R0 ;  /* 0x03882000120075a7 */ /* 0x000f26000800017f */
[----:B---34-:R-:W-:Y:S05]  /*2f920*/  @!P0 BRA `(.L_x_2976) ;  /* 0x0000006800d48947 */ /* 0x018fea0003800000 */
.L_x_3167:
[----:B------:R-:W-:Y:S05]  /*2f930*/  BSYNC B0 ;  /* 0x0000000000007941 */ /* 0x000fea0003800000 */
.L_x_2975:
[----:B------:R-:W3:Y:S04]  /*2f940*/  LDL R2, [R1+0x48] ;  /* 0x0000480001027983 */ /* 0x000ee80000100800 */
[----:B0-2---:R-:W2:Y:S01]  /*2f950*/  LDL R3, [R1+0x34] ;  /* 0x0000340001037983 */ /* 0x005ea20000100800 */
[----:B------:R-:W-:Y:S01]  /*2f960*/  BSSY B0, `(.L_x_2977) ;  /* 0x00002a9000007945 */ /* 0x000fe20003800000 */
[----:B---3--:R-:W-:-:S04]  /*2f970*/  IADD3 R0, R2, -0x2, RZ ;  /* 0xfffffffe02007810 */ /* 0x008fc80007ffe0ff */
        /* <DEDUP_REMOVED lines=9> */
[----:B------:R-:W-:-:S03]  /*2fa10*/  LOP3.LUT R2, RZ, R3, RZ, 0x33, !PT ;  /* 0x00000003ff027212 */ /* 0x000fc600078e33ff */
        /* <DEDUP_REMOVED lines=41> */
.L_x_2983:
[----:B------:R-:W-:Y:S01]  /*2fcb0*/  IMAD R3, R8, 0x8, R18 ;  /* 0x0000000808037824 */ /* 0x000fe200078e0212 */
[----:B------:R-:W-:Y:S01]  /*2fcc0*/  SHF.L.U32 R2, R10, 0x1f, RZ ;  /* 0x0000001f0a027819 */ /* 0x000fe200000006ff */
[----:B------:R-:W-:Y:S03]  /*2fcd0*/  BSSY B3, `(.L_x_2984) ;  /* 0x0000003000037945 */ /* 0x000fe60003800000 */
[----:B------:R-:W1:Y:S02]  /*2fce0*/  SYNCS.PHASECHK.TRANS64.TRYWAIT P0, [R3+URZ+0x38840], R2 ;  /* 0x03884002030075a7 */ /* 0x000e64000800017f */
[----:B-1----:R-:W-:Y:S05]  /*2fcf0*/  @!P0 BRA `(.L_x_2985) ;  /* 0x0000006400f48947 */ /* 0x002fea0003800000 */
.L_x_3168:
[----:B------:R-:W-:Y:S05]  /*2fd00*/  BSYNC B3 ;  /* 0x0000000000037941 */ /* 0x000fea0003800000 */
.L_x_2984:
[----:B0-----:R-:W0:Y:S01]  /*2fd10*/  S2R R5, SR_TID.X ;  /* 0x0000000000057919 */ /* 0x001e220000002100 */
[----:B------:R-:W-:Y:S01]  /*2fd20*/  BSSY B3, `(.L_x_2986) ;  /* 0x000000a000037945 */ /* 0x000fe20003800000 */
[----:B0-----:R-:W-:-:S04]  /*2fd30*/  LOP3.LUT R5, R5, 0x7f, RZ, 0xc0, !PT ;  /* 0x0000007f05057812 */ /* 0x001fc800078ec0ff */
[----:B------:R-:W-:-:S13]  /*2fd40*/  ISETP.NE.AND P0, PT, R5, RZ, PT ;  /* 0x000000ff0500720c */ /* 0x000fda0003f05270 */
[----:B------:R-:W-:Y:S05]  /*2fd50*/  @P0 BRA `(.L_x_2987) ;  /* 0x0000000000180947 */ /* 0x000fea0003800000 */
[----:B------:R-:W2:Y:S01]  /*2fd60*/  LDL R5, [R1+0x10] ;  /* 0x0000100001057983 */ /* 0x000ea20000100800 */
[----:B-1----:R-:W-:-:S04]  /*2fd70*/  MOV R2, 0xa000 ;  /* 0x0000a00000027802 */ /* 0x002fc80000000f00 */
[----:B------:R0:W-:Y:S01]  /*2fd80*/  SYNCS.ARRIVE.TRANS64 RZ, [R3+URZ+0x38830], R2 ;  /* 0x0388300203ff79a7 */ /* 0x0001e2000800003f */
[----:B--2---:R-:W-:-:S13]  /*2fd90*/  LOP3.LUT P1, RZ, R5, 0x1, RZ, 0xc0, !PT ;  /* 0x0000000105ff7812 */ /* 0x004fda000782c0ff */
[----:B0-----:R-:W-:Y:S05]  /*2fda0*/  @!P1 BRA `(.L_x_2987) ;  /* 0x0000000000049947 */ /* 0x001fea0003800000 */
[----:B------:R-:W-:Y:S01]  /*2fdb0*/  BPT.TRAP 0x1 ;  /* 0x000000040000795c */ /* 0x000fe20000300000 */
.L_x_2987:
[----:B------:R-:W-:Y:S05]  /*2fdc0*/  BSYNC B3 ;  /* 0x0000000000037941 */ /* 0x000fea0003800000 */
.L_x_2986:
        /* <DEDUP_REMOVED lines=12> */
.L_x_2988:
        /* <DEDUP_REMOVED lines=16> */
.L_x_2989:
        /* <DEDUP_REMOVED lines=16> */
.L_x_2990:
        /* <DEDUP_REMOVED lines=16> */
.L_x_2991:
        /* <DEDUP_REMOVED lines=16> */
.L_x_3169:
[----:B------:R-:W-:Y:S05]  /*30290*/  BSYNC B3 ;  /* 0x0000000000037941 */ /* 0x000fea0003800000 */
.L_x_2992:
        /* <DEDUP_REMOVED lines=10> */
.L_x_2994:
[----:B------:R-:W2:Y:S01]  /*30340*/  LDL R3, [R1+0x10] ;  /* 0x0000100001037983 */ /* 0x000ea20000100800 */
[----:B------:R-:W-:Y:S01]  /*30350*/  BSSY B3, `(.L_x_2995) ;  /* 0x0000004000037945 */ /* 0x000fe20003800000 */
[----:B--2---:R-:W-:-:S13]  /*30360*/  LOP3.LUT P0, RZ, R3, 0x8, RZ, 0xc0, !PT ;  /* 0x0000000803ff7812 */ /* 0x004fda000780c0ff */
[----:B------:R-:W-:Y:S05]  /*30370*/  @P0 BRA `(.L_x_2996) ;  /* 0x0000000000040947 */ /* 0x000fea0003800000 */
[----:B------:R-:W-:Y:S01]  /*30380*/  BPT.TRAP 0x1 ;  /* 0x000000040000795c */ /* 0x000fe20000300000 */
.L_x_2996:
[----:B------:R-:W-:Y:S05]  /*30390*/  BSYNC B3 ;  /* 0x0000000000037941 */ /* 0x000fea0003800000 */
.L_x_2995:
        /* <DEDUP_REMOVED lines=12> */
.L_x_2997:
        /* <DEDUP_REMOVED lines=15> */
.L_x_2998:
        /* <DEDUP_REMOVED lines=15> */
.L_x_2999:
        /* <DEDUP_REMOVED lines=15> */
.L_x_3000:
        /* <DEDUP_REMOVED lines=12> */
.L_x_2982:
[----:B------:R-:W-:Y:S05]  /*307f0*/  BSYNC B1 ;  /* 0x0000000000017941 */ /* 0x000fea0003800000 */
.L_x_2981:
[----:B0-----:R-:W2:Y:S01]  /*30800*/  LDL.LU R0, [R1+0x48] ;  /* 0x0000480001007983 */ /* 0x001ea20000300800 */
[----:B------:R-:W-:-:S03]  /*30810*/  IMAD.MOV.U32 R19, RZ, RZ, R8 ;  /* 0x000000ffff137224 */ /* 0x000fc600078e0008 */
[----:B------:R0:W-:Y:S02]  /*30820*/  STL [R1+0x18], R10 ;  /* 0x0000180a01007387 */ /* 0x0001e40000100800 */
[----:B0-2---:R-:W-:-:S07]  /*30830*/  VIADD R0, R0, 0xfffffffd ;  /* 0xfffffffd00007836 */ /* 0x005fce0000000000 */
.L_x_2980:
[----:B------:R-:W-:Y:S05]  /*30840*/  BSYNC B2 ;  /* 0x0000000000027941 */ /* 0x000fea0003800000 */
.L_x_2979:
[----:B------:R-:W-:Y:S02]  /*30850*/  IADD3 R9, R9, -0x2, RZ ;  /* 0xfffffffe09097810 */ /* 0x000fe40007ffe0ff */
[----:B------:R-:W-:-:S04]  /*30860*/  LOP3.LUT R7, RZ, R7, RZ, 0x33, !PT ;  /* 0x00000007ff077212 */ /* 0x000fc800078e33ff */
[----:B------:R-:W-:-:S13]  /*30870*/  ISETP.NE.AND P0, PT, R9, R7, PT ;  /* 0x000000070900720c */ /* 0x000fda0003f05270 */
[----:B------:R-:W-:Y:S05]  /*30880*/  @!P0 BRA `(.L_x_2978) ;  /* 0x0000001800d88947 */ /* 0x000fea0003800000 */
[----:B------:R-:W-:-:S07]  /*30890*/  IMAD.MOV.U32 R9, RZ, RZ, R17 ;  /* 0x000000ffff097224 */ /* 0x000fce00078e0011 */
.L_x_3041:
        /* <DEDUP_REMOVED lines=36> */
.L_x_3003:
[----:B------:R-:W-:Y:S01]  /*30ae0*/  IMAD R3, R4, 0x8, R18 ;  /* 0x0000000804037824 */ /* 0x000fe200078e0212 */
[----:B------:R-:W-:Y:S01]  /*30af0*/  SHF.L.U32 R2, R5, 0x1f, RZ ;  /* 0x0000001f05027819 */ /* 0x000fe200000006ff */
[----:B------:R-:W-:Y:S03]  /*30b00*/  BSSY B2, `(.L_x_3004) ;  /* 0x0000003000027945 */ /* 0x000fe60003800000 */
[----:B------:R-:W1:Y:S02]  /*30b10*/  SYNCS.PHASECHK.TRANS64.TRYWAIT P0, [R3+URZ+0x38840], R2 ;  /* 0x03884002030075a7 */ /* 0x000e64000800017f */
[----:B-1----:R-:W-:Y:S05]  /*30b20*/  @!P0 BRA `(.L_x_3005) ;  /* 0x0000005800908947 */ /* 0x002fea0003800000 */
.L_x_3170:
[----:B------:R-:W-:Y:S05]  /*30b30*/  BSYNC B2 ;  /* 0x0000000000027941 */ /* 0x000fea0003800000 */
.L_x_3004:
[----:B------:R-:W2:Y:S01]  /*30b40*/  S2R R7, SR_TID.X ;  /* 0x0000000000077919 */ /* 0x000ea20000002100 */
[----:B------:R-:W-:Y:S01]  /*30b50*/  BSSY B2, `(.L_x_3006) ;  /* 0x000000a000027945 */ /* 0x000fe20003800000 */
[----:B--2---:R-:W-:-:S04]  /*30b60*/  LOP3.LUT R7, R7, 0x7f, RZ, 0xc0, !PT ;  /* 0x0000007f07077812 */ /* 0x004fc800078ec0ff */
[----:B------:R-:W-:-:S13]  /*30b70*/  ISETP.NE.AND P0, PT, R7, RZ, PT ;  /* 0x000000ff0700720c */ /* 0x000fda0003f05270 */
[----:B------:R-:W-:Y:S05]  /*30b80*/  @P0 BRA `(.L_x_3007) ;  /* 0x0000000000180947 */ /* 0x000fea0003800000 */
[----:B------:R-:W2:Y:S01]  /*30b90*/  LDL R7, [R1+0x10] ;  /* 0x0000100001077983 */ /* 0x000ea20000100800 */
[----:B-1----:R-:W-:-:S04]  /*30ba0*/  IMAD.MOV.U32 R2, RZ, RZ, 0xa000 ;  /* 0x0000a000ff027424 */ /* 0x002fc800078e00ff */
[----:B------:R3:W-:Y:S01]  /*30bb0*/  SYNCS.ARRIVE.TRANS64 RZ, [R3+URZ+0x38830], R2 ;  /* 0x0388300203ff79a7 */ /* 0x0007e2000800003f */
[----:B--2---:R-:W-:-:S13]  /*30bc0*/  LOP3.LUT P1, RZ, R7, 0x1, RZ, 0xc0, !PT ;  /* 0x0000000107ff7812 */ /* 0x004fda000782c0ff */
[----:B---3--:R-:W-:Y:S05]  /*30bd0*/  @!P1 BRA `(.L_x_3007) ;  /* 0x0000000000049947 */ /* 0x008fea0003800000 */
[----:B------:R-:W-:Y:S01]  /*30be0*/  BPT.TRAP 0x1 ;  /* 0x000000040000795c */ /* 0x000fe20000300000 */
.L_x_3007:
[----:B------:R-:W-:Y:S05]  /*30bf0*/  BSYNC B2 ;  /* 0x0000000000027941 */ /* 0x000fea0003800000 */
.L_x_3006:
[----:B-1----:R-:W2:Y:S01]  /*30c00*/  LDL R2, [R1+0x1c] ;  /* 0x00001c0001027983 */ /* 0x002ea20000100800 */
        /* <DEDUP_REMOVED lines=11> */
.L_x_3008:
        /* <DEDUP_REMOVED lines=16> */
.L_x_3009:
        /* <DEDUP_REMOVED lines=16> */
.L_x_3010:
        /* <DEDUP_REMOVED lines=16> */
.L_x_3011:
        /* <DEDUP_REMOVED lines=16> */
.L_x_3171:
[----:B------:R-:W-:Y:S05]  /*310c0*/  BSYNC B2 ;  /* 0x0000000000027941 */ /* 0x000fea0003800000 */
.L_x_3012:
        /* <DEDUP_REMOVED lines=10> */
.L_x_3014:
[----:B------:R-:W2:Y:S01]  /*31170*/  LDL R3, [R1+0x10] ;  /* 0x0000100001037983 */ /* 0x000ea20000100800 */
[----:B------:R-:W-:Y:S01]  /*31180*/  BSSY B2, `(.L_x_3015) ;  /* 0x0000004000027945 */ /* 0x000fe20003800000 */
[----:B--2---:R-:W-:-:S13]  /*31190*/  LOP3.LUT P0, RZ, R3, 0x8, RZ, 0xc0, !PT ;  /* 0x0000000803ff7812 */ /* 0x004fda000780c0ff */
[----:B------:R-:W-:Y:S05]  /*311a0*/  @P0 BRA `(.L_x_3016) ;  /* 0x0000000000040947 */ /* 0x000fea0003800000 */
[----:B------:R-:W-:Y:S01]  /*311b0*/  BPT.TRAP 0x1 ;  /* 0x000000040000795c */ /* 0x000fe20000300000 */
.L_x_3016:
[----:B------:R-:W-:Y:S05]  /*311c0*/  BSYNC B2 ;  /* 0x0000000000027941 */ /* 0x000fea0003800000 */
.L_x_3015:
        /* <DEDUP_REMOVED lines=12> */
.L_x_3017:
        /* <DEDUP_REMOVED lines=15> */
.L_x_3018:
        /* <DEDUP_REMOVED lines=15> */
.L_x_3019:
        /* <DEDUP_REMOVED lines=15> */
.L_x_3020:
        /* <DEDUP_REMOVED lines=12> */
.L_x_3002:
[----:B------:R-:W-:Y:S05]  /*31620*/  BSYNC B1 ;  /* 0x0000000000017941 */ /* 0x000fea0003800000 */
.L_x_3001:
        /* <DEDUP_REMOVED lines=36> */
.L_x_3023:
[----:B------:R-:W-:Y:S01]  /*31870*/  IMAD R3, R19, 0x8, R18 ;  /* 0x0000000813037824 */ /* 0x000fe200078e0212 */
[----:B------:R-:W-:Y:S01]  /*31880*/  SHF.L.U32 R2, R10, 0x1f, RZ ;  /* 0x0000001f0a027819 */ /* 0x000fe200000006ff */
[----:B------:R-:W-:Y:S03]  /*31890*/  BSSY B2, `(.L_x_3024) ;  /* 0x0000003000027945 */ /* 0x000fe60003800000 */
[----:B------:R-:W2:Y:S02]  /*318a0*/  SYNCS.PHASECHK.TRANS64.TRYWAIT P0, [R3+URZ+0x38840], R2 ;  /* 0x03884002030075a7 */ /* 0x000ea4000800017f */
[----:B--2---:R-:W-:Y:S05]  /*318b0*/  @!P0 BRA `(.L_x_3025) ;  /* 0x0000004c00548947 */ /* 0x004fea0003800000 */
.L_x_3172:
[----:B------:R-:W-:Y:S05]  /*318c0*/  BSYNC B2 ;  /* 0x0000000000027941 */ /* 0x000fea0003800000 */
.L_x_3024:
        /* <DEDUP_REMOVED lines=11> */
.L_x_3027:
[----:B------:R-:W-:Y:S05]  /*31980*/  BSYNC B2 ;  /* 0x0000000000027941 */ /* 0x000fea0003800000 */
.L_x_3026:
        /* <DEDUP_REMOVED lines=12> */
.L_x_3028:
        /* <DEDUP_REMOVED lines=16> */
.L_x_3029:
        /* <DEDUP_REMOVED lines=16> */
.L_x_3030:
        /* <DEDUP_REMOVED lines=16> */
.L_x_3031:
        /* <DEDUP_REMOVED lines=15> */
.L_x_3173:
[----:B------:R-:W-:Y:S05]  /*31e40*/  BSYNC B2 ;  /* 0x0000000000027941 */ /* 0x000fea0003800000 */
.L_x_3032:
        /* <DEDUP_REMOVED lines=10> */
.L_x_3034:
[----:B------:R-:W2:Y:S01]  /*31ef0*/  LDL R3, [R1+0x10] ;  /* 0x0000100001037983 */ /* 0x000ea20000100800 */
[----:B------:R-:W-:Y:S01]  /*31f00*/  BSSY B2, `(.L_x_3035) ;  /* 0x0000004000027945 */ /* 0x000fe20003800000 */
[----:B--2---:R-:W-:-:S13]  /*31f10*/  LOP3.LUT P0, RZ, R3, 0x8, RZ, 0xc0, !PT ;  /* 0x0000000803ff7812 */ /* 0x004fda000780c0ff */
[----:B------:R-:W-:Y:S05]  /*31f20*/  @P0 BRA `(.L_x_3036) ;  /* 0x0000000000040947 */ /* 0x000fea0003800000 */
[----:B------:R-:W-:Y:S01]  /*31f30*/  BPT.TRAP 0x1 ;  /* 0x000000040000795c */ /* 0x000fe20000300000 */
.L_x_3036:
[----:B------:R-:W-:Y:S05]  /*31f40*/  BSYNC B2 ;  /* 0x0000000000027941 */ /* 0x000fea0003800000 */
.L_x_3035:
[----:B0-----:R-:W2:Y:S04]  /*31f50*/  LDL R5, [R1+0x1c] ;  /* 0x00001c0001057983 */ /* 0x001ea80000100800 */
        /* <DEDUP_REMOVED lines=11> */
.L_x_3037:
        /* <DEDUP_REMOVED lines=15> */
.L_x_3038:
        /* <DEDUP_REMOVED lines=15> */
.L_x_3039:
        /* <DEDUP_REMOVED lines=15> */
.L_x_3040:
        /* <DEDUP_REMOVED lines=12> */
.L_x_3022:
[----:B------:R-:W-:Y:S05]  /*323a0*/  BSYNC B1 ;  /* 0x0000000000017941 */ /* 0x000fea0003800000 */
.L_x_3021:
[----:B------:R-:W2:Y:S01]  /*323b0*/  LDL R2, [R1+0x34] ;  /* 0x0000340001027983 */ /* 0x000ea20000100800 */
[----:B------:R-:W-:Y:S01]  /*323c0*/  VIADD R0, R0, 0xfffffffe ;  /* 0xfffffffe00007836 */ /* 0x000fe20000000000 */
[----:B--2---:R-:W-:-:S13]  /*323d0*/  ISETP.GT.AND P0, PT, R6, R2, PT ;  /* 0x000000020600720c */ /* 0x004fda0003f04270 */
[----:B------:R-:W-:Y:S05]  /*323e0*/  @P0 BRA `(.L_x_3041) ;  /* 0xffffffe4002c0947 */ /* 0x000fea000383ffff */
.L_x_2978:
[----:B------:R-:W-:Y:S05]  /*323f0*/  BSYNC B0 ;  /* 0x0000000000007941 */ /* 0x000fea0003800000 */
.L_x_2977:
        /* <DEDUP_REMOVED lines=19> */
.L_x_3043:
[----:B------:R-:W-:Y:S05]  /*32530*/  BSYNC B0 ;  /* 0x0000000000007941 */ /* 0x000fea0003800000 */
.L_x_3042:
        /* <DEDUP_REMOVED lines=10> */
.L_x_3174:
[----:B------:R-:W-:Y:S05]  /*325e0*/  BSYNC B1 ;  /* 0x0000000000017941 */ /* 0x000fea0003800000 */
.L_x_3046:
[----:B------:R-:W3:Y:S01]  /*325f0*/  S2R R3, SR_TID.X ;  /* 0x0000000000037919 */ /* 0x000ee20000002100 */
[----:B------:R-:W-:-:S04]  /*32600*/  UPRMT UR4, UR38, 0x9910, URZ ;  /* 0x0000991026047896 */ /* 0x000fc8000800003f */
[----:B------:R-:W-:Y:S01]  /*32610*/  UISETP.NE.AND UP0, UPT, UR4, 0x2, UPT ;  /* 0x000000020400788c */ /* 0x000fe2000bf05270 */
[----:B---3--:R-:W-:-:S04]  /*32620*/  LOP3.LUT R3, R3, 0x7f, RZ, 0xc0, !PT ;  /* 0x0000007f03037812 */ /* 0x008fc800078ec0ff */
[----:B------:R-:W-:-:S13]  /*32630*/  ISETP.NE.AND P0, PT, R3, RZ, PT ;  /* 0x000000ff0300720c */ /* 0x000fda0003f05270 */
[----:B--2---:R-:W-:-:S04]  /*32640*/  @!P0 IMAD.MOV.U32 R2, RZ, RZ, 0xa000 ;  /* 0x0000a000ff028424 */ /* 0x004fc800078e00ff */
[----:B------:R2:W-:Y:S01]  /*32650*/  @!P0 SYNCS.ARRIVE.TRANS64 RZ, [R0+URZ+0x38850], R2 ;  /* 0x0388500200ff89a7 */ /* 0x0005e2000800003f */
[----:B------:R-:W-:-:S13]  /*32660*/  PLOP3.LUT P0, PT, PT, PT, UP0, 0x80, 0x0 ;  /* 0x000000000000781c */ /* 0x000fda0003f0f008 */
[----:B--2---:R-:W-:Y:S05]  /*32670*/  @P0 BRA `(.L_x_3048) ;  /* 0x0000000000040947 */ /* 0x004fea0003800000 */
[----:B------:R-:W-:Y:S01]  /*32680*/  BPT.TRAP 0x1 ;  /* 0x000000040000795c */ /* 0x000fe20000300000 */
.L_x_3048:
[----:B------:R-:W2:Y:S01]  /*32690*/  LDL R2, [R1+0x10] ;  /* 0x0000100001027983 */ /* 0x000ea20000100800 */
[----:B------:R-:W-:Y:S01]  /*326a0*/  BSSY B1, `(.L_x_3049) ;  /* 0x0000004000017945 */ /* 0x000fe20003800000 */
[----:B--2---:R-:W-:-:S13]  /*326b0*/  LOP3.LUT P0, RZ, R2, 0x8, RZ, 0xc0, !PT ;  /* 0x0000000802ff7812 */ /* 0x004fda000780c0ff */
[----:B------:R-:W-:Y:S05]  /*326c0*/  @P0 BRA `(.L_x_3050) ;  /* 0x0000000000040947 */ /* 0x000fea0003800000 */
[----:B------:R-:W-:Y:S01]  /*326d0*/  BPT.TRAP 0x1 ;  /* 0x000000040000795c */ /* 0x000fe20000300000 */
.L_x_3050:
[----:B------:R-:W-:Y:S05]  /*326e0*/  BSYNC B1 ;  /* 0x0000000000017941 */ /* 0x000fea0003800000 */
.L_x_3049:
        /* <DEDUP_REMOVED lines=10> */
[----:B------:R-:W-:-:S05]  /*32790*/  IMAD R2, R19, 0xa000, R18 ;  /* 0x0000a00013027824 */ /* 0x000fca00078e0212 */
[----:B------:R-:W-:-:S07]  /*327a0*/  IADD3 R4, R2, 0x400, RZ ;  /* 0x0000040002047810 */ /* 0x000fce0007ffe0ff */
.L_x_3051:
        /* <DEDUP_REMOVED lines=15> */
.L_x_3052:
        /* <DEDUP_REMOVED lines=15> */
.L_x_3053:
        /* <DEDUP_REMOVED lines=15> */
.L_x_3054:
        /* <DEDUP_REMOVED lines=10> */
.L_x_3045:
[----:B------:R-:W-:Y:S05]  /*32b20*/  BSYNC B0 ;  /* 0x0000000000007941 */ /* 0x000fea0003800000 */
.L_x_3044:
[----:B------:R-:W2:Y:S01]  /*32b30*/  LDL.LU R4, [R1+0x18] ;  /* 0x0000180001047983 */ /* 0x000ea20000300800 */
[----:B------:R-:W-:-:S05]  /*32b40*/  VIADD R19, R19, 0x1 ;  /* 0x0000000113137836 */ /* 0x000fca0000000000 */
[----:B------:R-:W-:-:S04]  /*32b50*/  ISETP.NE.AND P0, PT, R19, 0x2, PT ;  /* 0x000000021300780c */ /* 0x000fc80003f05270 */
[----:B------:R-:W-:Y:S02]  /*32b60*/  SEL R0, RZ, 0x1, P0 ;  /* 0x00000001ff007807 */ /* 0x000fe40000000000 */
[----:B------:R-:W-:Y:S02]  /*32b70*/  SEL R19, R19, RZ, P0 ;  /* 0x000000ff13137207 */ /* 0x000fe40000000000 */
[----:B--2---:R-:W-:-:S05]  /*32b80*/  LOP3.LUT R4, R4, R0, RZ, 0x3c, !PT ;  /* 0x0000000004047212 */ /* 0x004fca00078e3cff */
[----:B------:R2:W-:Y:S02]  /*32b90*/  STL [R1+0x18], R4 ;  /* 0x0000180401007387 */ /* 0x0005e40000100800 */
.L_x_2957:
[----:B------:R-:W-:Y:S05]  /*32ba0*/  BSYNC B7 ;  /* 0x0000000000077941 */ /* 0x000fea0003800000 */
.L_x_2955:
[----:B0-----:R-:W3:Y:S02]  /*32bb0*/  LDL R10, [R1+0x10] ;  /* 0x00001000010a7983 */ /* 0x001ee40000100800 */
[----:B---3--:R-:W-:-:S13]  /*32bc0*/  LOP3.LUT P0, RZ, R10, 0x10, RZ, 0xc0, !PT ;  /* 0x000000100aff7812 */ /* 0x008fda000780c0ff */
[----:B------:R-:W-:Y:S05]  /*32bd0*/  @!P0 BRA `(.L_x_3055) ;  /* 0x00000000002c8947 */ /* 0x000fea0003800000 */
[----:B------:R-:W-:Y:S05]  /*32be0*/  WARPSYNC.ALL ;  /* 0x0000000000007948 */ /* 0x000fea0003800000 */
[----:B------:R-:W0:Y:S08]  /*32bf0*/  S2UR UR5, SR_CgaCtaId ;  /* 0x00000000000579c3 */ /* 0x000e300000008800 */
[----:B------:R-:W-:Y:S06]  /*32c00*/  BAR.SYNC.DEFER_BLOCKING 0x5, 0x180 ;  /* 0x0146000000007b1d */ /* 0x000fec0000010000 */
[----:B------:R-:W-:-:S02]  /*32c10*/  UMOV UR4, 0x400 ;  /* 0x0000040000047882 */ /* 0x000fc40000000000 */
[----:B0-----:R-:W-:-:S06]  /*32c20*/  ULEA UR4, UR5, UR4, 0x18 ;  /* 0x0000000405047291 */ /* 0x001fcc000f8ec03f */
[----:B------:R-:W-:-:S05]  /*32c30*/  MOV R18, UR4 ;  /* 0x0000000400127c02 */ /* 0x000fca0008000f00 */
[----:B-12---:R-:W0:Y:S04]  /*32c40*/  LDS.128 R4, [R18+0x388d0] ;  /* 0x0388d00012047984 */ /* 0x006e280000000c00 */
[----:B0-----:R0:W-:Y:S04]  /*32c50*/  STL.64 [R1], R4 ;  /* 0x0000000401007387 */ /* 0x0011e80000100a00 */
[----:B------:R0:W-:Y:S01]  /*32c60*/  STL.64 [R1+0x8], R6 ;  /* 0x0000080601007387 */ /* 0x0001e20000100a00 */
[----:B------:R-:W-:Y:S06]  /*32c70*/  BAR.ARV 0x4, 0x180 ;  /* 0x0106000000007b1d */ /* 0x000fec0000002000 */
[----:B------:R-:W-:Y:S05]  /*32c80*/  BRA `(.L_x_3056) ;  /* 0x00000010003c7947 */ /* 0x000fea0003800000 */
.L_x_3055:
[----:B------:R-:W3:Y:S01]  /*32c90*/  LDL R16, [R1+0x30] ;  /* 0x0000300001107983 */ /* 0x000ee20000100800 */
[----:B------:R-:W-:Y:S01]  /*32ca0*/  UMOV UR4, 0xffffffff ;  /* 0xffffffff00047882 */ /* 0x000fe20000000000 */
[----:B---3--:R-:W-:Y:S02]  /*32cb0*/  ISETP.NE.AND P5, PT, R16, 0x1f, PT ;  /* 0x0000001f1000780c */ /* 0x008fe40003fa5270 */
[----:B------:R-:W-:Y:S11]  /*32cc0*/  BRA.DIV UR4, `(.L_x_3057) ;  /* 0x0000003a048c7947 */ /* 0x000ff6000b800000 */
[----:B------:R-:W3:Y:S01]  /*32cd0*/  LDL R3, [R1+0xc] ;  /* 0x00000c0001037983 */ /* 0x000ee20000100800 */
[----:B------:R-:W-:-:S03]  /*32ce0*/  ULDC UR4, c[0x0][0xc3c] ;  /* 0x00030f0000047ab9 */ /* 0x000fc60000000800 */
[----:B------:R-:W4:Y:S01]  /*32cf0*/  LDL.LU R2, [R1] ;  /* 0x0000000001027983 */ /* 0x000f220000300800 */
[----:B------:R-:W-:Y:S01]  /*32d00*/  LOP3.LUT P4, RZ, R10, 0x1, RZ, 0xc0, !PT ;  /* 0x000000010aff7812 */ /* 0x000fe2000788c0ff */
[----:B------:R-:W-:Y:S01]  /*32d10*/  ULDC.64 UR6, c[0x0][0x208] ;  /* 0x0000820000067ab9 */ /* 0x000fe20000000a00 */
[----:B---3--:R-:W-:Y:S02]  /*32d20*/  IMAD.IADD R0, R3, 0x1, R16 ;  /* 0x0000000103007824 */ /* 0x008fe400078e0210 */
[----:B----4-:R-:W-:-:S03]  /*32d30*/  IMAD.MOV.U32 R10, RZ, RZ, R2 ;  /* 0x000000ffff0a7224 */ /* 0x010fc600078e0002 */
        /* <DEDUP_REMOVED lines=8> */
[----:B------:R-:W-:Y:S02]  /*32dc0*/  MOV R6, RZ ;  /* 0x000000ff00067202 */ /* 0x000fe40000000f00 */
[C---:B------:R-:W-:Y:S01]  /*32dd0*/  ISETP.GE.U32.AND P1, PT, R16.reuse, 0x4, PT ;  /* 0x000000041000780c */ /* 0x040fe20003f26070 */
[----:B------:R-:W-:Y:S01]  /*32de0*/  SHFL.IDX PT, R5, R10, RZ, 0x1f ;  /* 0x00001fff0a057589 */ /* 0x000fe200000e0000 */
[C---:B------:R-:W-:Y:S02]  /*32df0*/  ISETP.GE.U32.AND P2, PT, R16.reuse, 0x8, PT ;  /* 0x000000081000780c */ /* 0x040fe40003f46070 */
[----:B------:R-:W-:Y:S01]  /*32e00*/  ISETP.GE.U32.AND P3, PT, R16, 0x10, PT ;  /* 0x000000101000780c */ /* 0x000fe20003f66070 */
[----:B------:R-:W-:Y:S01]  /*32e10*/  SHFL.IDX PT, R0, R10, 0x1, 0x1f ;  /* 0x00201f000a007f89 */ /* 0x000fe200000e0000 */
[----:B---3--:R-:W-:-:S02]  /*32e20*/  @!P0 IMAD.MOV.U32 R4, RZ, RZ, R8 ;  /* 0x000000ffff048224 */ /* 0x008fc400078e0008 */
[----:B------:R-:W-:Y:S02]  /*32e30*/  IMAD.MOV.U32 R8, RZ, RZ, RZ ;  /* 0x000000ffff087224 */ /* 0x000fe400078e00ff */
[----:B----4-:R-:W-:Y:S01]  /*32e40*/  @!P0 IMAD.MOV.U32 R6, RZ, RZ, R2 ;  /* 0x000000ffff068224 */ /* 0x010fe200078e0002 */
        /* <DEDUP_REMOVED lines=17> */
[----:B------:R0:W1:Y:S02]  /*32f60*/  SHFL.IDX PT, R9, R7, 0x1f, 0x1f ;  /* 0x03e01f0007097f89 */ /* 0x00006400000e0000 */
.L_x_3184:
[----:B------:R-:W-:Y:S02]  /*32f70*/  ULDC UR4, c[0x0][0xc38] ;  /* 0x00030e0000047ab9 */ /* 0x000fe40000000800 */
[----:B------:R-:W-:-:S04]  /*32f80*/  IMAD.U32 R2, RZ, RZ, UR4 ;  /* 0x00000004ff027e24 */ /* 0x000fc8000f8e00ff */
[----:B-1----:R-:W-:-:S04]  /*32f90*/  IMAD R9, R9, R2, RZ ;  /* 0x0000000209097224 */ /* 0x002fc800078e02ff */
[----:B------:R-:W-:-:S05]  /*32fa0*/  IMAD.IADD R0, R0, 0x1, R9 ;  /* 0x0000000100007824 */ /* 0x000fca00078e0209 */
[----:B------:R-:W-:-:S13]  /*32fb0*/  ISETP.GT.AND P4, PT, R0, R5, PT ;  /* 0x000000050000720c */ /* 0x000fda0003f84270 */
[----:B------:R-:W-:Y:S05]  /*32fc0*/  @P4 BRA `(.L_x_3058) ;  /* 0x0000000000b44947 */ /* 0x000fea0003800000 */
.L_x_3061:
[----:B------:R-:W2:Y:S01]  /*32fd0*/  LDL.LU R3, [R1+0xc] ;  /* 0x00000c0001037983 */ /* 0x000ea20000300800 */
[----:B------:R-:W1:Y:S01]  /*32fe0*/  LDC R2, c[0x0][0xc3c] ;  /* 0x00030f00ff027b82 */ /* 0x000e620000000800 */
[----:B--2---:R-:W-:-:S04]  /*32ff0*/  IADD3 R3, R3, 0x1f, RZ ;  /* 0x0000001f03037810 */ /* 0x004fc80007ffe0ff */
[----:B-1----:R-:W-:-:S13]  /*33000*/  ISETP.GE.AND P4, PT, R3, R2, PT ;  /* 0x000000020300720c */ /* 0x002fda0003f86270 */
[----:B------:R-:W-:Y:S05]  /*33010*/  @P4 BRA `(.L_x_3059) ;  /* 0x0000000800f44947 */ /* 0x000fea0003800000 */
[----:B------:R-:W2:Y:S01]  /*33020*/  LDL R4, [R1+0x30] ;  /* 0x0000300001047983 */ /* 0x000ea20000100800 */
[----:B------:R-:W-:-:S03]  /*33030*/  ULDC.64 UR4, c[0x0][0x208] ;  /* 0x0000820000047ab9 */ /* 0x000fc60000000a00 */
[----:B------:R1:W-:Y:S01]  /*33040*/  STL [R1+0xc], R3 ;  /* 0x00000c0301007387 */ /* 0x0003e20000100800 */
[----:B--2---:R-:W-:Y:S02]  /*33050*/  IMAD.IADD R6, R3, 0x1, R4 ;  /* 0x0000000103067824 */ /* 0x004fe400078e0204 */
[----:B------:R-:W-:-:S03]  /*33060*/  IMAD.MOV.U32 R4, RZ, RZ, RZ ;  /* 0x000000ffff047224 */ /* 0x000fc600078e00ff */
        /* <DEDUP_REMOVED lines=27> */
[----:B0-----:R-:W-:-:S05]  /*33220*/  IMAD.IADD R7, R2, 0x1, R3 ;  /* 0x0000000102077824 */ /* 0x001fca00078e0203 */
[----:B------:R0:W1:Y:S02]  /*33230*/  SHFL.IDX PT, R9, R7, 0x1f, 0x1f ;  /* 0x03e01f0007097f89 */ /* 0x00006400000e0000 */
.L_x_3192:
[----:B------:R-:W-:Y:S02]  /*33240*/  ULDC UR4, c[0x0][0xc38] ;  /* 0x00030e0000047ab9 */ /* 0x000fe40000000800 */
[----:B------:R-:W-:-:S04]  /*33250*/  IMAD.U32 R2, RZ, RZ, UR4 ;  /* 0x00000004ff027e24 */ /* 0x000fc8000f8e00ff */
[----:B-1----:R-:W-:-:S05]  /*33260*/  IMAD R9, R9, R2, RZ ;  /* 0x0000000209097224 */ /* 0x002fca00078e02ff */
[----:B------:R-:W-:-:S04]  /*33270*/  IADD3 R0, R9, R0, RZ ;  /* 0x0000000009007210 */ /* 0x000fc80007ffe0ff */
[----:B------:R-:W-:-:S13]  /*33280*/  ISETP.GT.AND P4, PT, R0, R5, PT ;  /* 0x000000050000720c */ /* 0x000fda0003f84270 */
[----:B------:R-:W-:Y:S05]  /*33290*/  @!P4 BRA `(.L_x_3061) ;  /* 0xfffffffc004cc947 */ /* 0x000fea000383ffff */
.L_x_3058:
        /* <DEDUP_REMOVED lines=12> */
.L_x_3197:
[----:B------:R-:W-:-:S13]  /*33360*/  ISETP.NE.AND P0, PT, R0, RZ, PT ;  /* 0x000000ff0000720c */ /* 0x000fda0003f05270 */
[----:B------:R-:W-:Y:S05]  /*33370*/  @!P0 BRA `(.L_x_3063) ;  /* 0x0000000000148947 */ /* 0x000fea0003800000 */
[----:B------:R-:W-:Y:S01]  /*33380*/  UMOV UR4, 0xffffffff ;  /* 0xffffffff00047882 */ /* 0x000fe20000000000 */
[----:B-1----:R-:W-:Y:S02]  /*33390*/  VIADD R3, R3, 0xffffffff ;  /* 0xffffffff03037836 */ /* 0x002fe40000000000 */
[----:B------:R-:W-:Y:S05]  /*333a0*/  BRA.DIV UR4, `(.L_x_3064) ;  /* 0x0000003e04807947 */ /* 0x000fea000b800000 */
[----:B------:R1:W2:Y:S02]  /*333b0*/  SHFL.IDX PT, R3, R7, R3, 0x1f ;  /* 0x00001f0307037589 */ /* 0x0002a400000e0000 */
.L_x_3200:
[----:B--2---:R-:W-:-:S07]  /*333c0*/  IMAD.MOV.U32 R8, RZ, RZ, R3 ;  /* 0x000000ffff087224 */ /* 0x004fce00078e0003 */
.L_x_3063:
[----:B------:R-:W-:Y:S01]  /*333d0*/  ISETP.NE.AND P0, PT, R6, 0x1, PT ;  /* 0x000000010600780c */ /* 0x000fe20003f05270 */
[----:B------:R-:W-:-:S05]  /*333e0*/  IMAD R0, R8, R2, R9 ;  /* 0x0000000208007224 */ /* 0x000fca00078e0209 */
[----:B------:R2:W-:Y:S02]  /*333f0*/  STL [R1], R0 ;  /* 0x0000000001007387 */ /* 0x0005e40000100800 */
[----:B--2---:R-:W-:-:S05]  /*33400*/  IADD3 R0, R5, -R0, RZ ;  /* 0x8000000005007210 */ /* 0x004fca0007ffe0ff */
[----:B------:R-:W-:Y:S05]  /*33410*/  @!P0 BRA `(.L_x_3065) ;  /* 0x0000000000e48947 */ /* 0x000fea0003800000 */
[----:B------:R-:W-:-:S04]  /*33420*/  IABS R5, R4 ;  /* 0x0000000400057213 */ /* 0x000fc80000000000 */
[----:B------:R-:W2:Y:S08]  /*33430*/  I2F.RP R2, R5 ;  /* 0x0000000500027306 */ /* 0x000eb00000209400 */
[----:B--2---:R-:W2:Y:S02]  /*33440*/  MUFU.RCP R2, R2 ;  /* 0x0000000200027308 */ /* 0x004ea40000001000 */
[----:B--2---:R-:W-:-:S06]  /*33450*/  VIADD R2, R2, 0xffffffe ;  /* 0x0ffffffe02027836 */ /* 0x004fcc0000000000 */
        /* <DEDUP_REMOVED lines=17> */
[----:B------:R-:W-:Y:S01]  /*33570*/  @P0 IADD3 R8, R8, 0x1, RZ ;  /* 0x0000000108080810 */ /* 0x000fe20007ffe0ff */
[----:B-1----:R-:W1:Y:S02]  /*33580*/  MUFU.RCP R2, R2 ;  /* 0x0000000200027308 */ /* 0x002e640000001000 */
[----:B-1----:R-:W-:-:S06]  /*33590*/  VIADD R2, R2, 0xffffffe ;  /* 0x0ffffffe02027836 */ /* 0x002fcc0000000000 */
[----:B------:R-:W1:Y:S02]  /*335a0*/  F2I.FTZ.U32.TRUNC.NTZ R3, R2 ;  /* 0x0000000200037305 */ /* 0x000e64000021f000 */
[----:B-1----:R-:W-:-:S04]  /*335b0*/  IMAD.MOV R2, RZ, RZ, -R3 ;  /* 0x000000ffff027224 */ /* 0x002fc800078e0a03 */
[----:B0-----:R-:W-:Y:S02]  /*335c0*/  IMAD R7, R2, R5, RZ ;  /* 0x0000000502077224 */ /* 0x001fe400078e02ff */
        /* <DEDUP_REMOVED lines=17> */
[----:B------:R-:W-:-:S05]  /*336e0*/  IADD3 R2, -R3, RZ, RZ ;  /* 0x000000ff03027210 */ /* 0x000fca0007ffe1ff */
[----:B------:R-:W-:Y:S01]  /*336f0*/  IMAD R0, R4, R2, R0 ;  /* 0x0000000204007224 */ /* 0x000fe200078e0200 */
[----:B------:R-:W-:-:S04]  /*33700*/  LOP3.LUT R2, R3, R6, RZ, 0x3c, !PT ;  /* 0x0000000603027212 */ /* 0x000fc800078e3cff */
[----:B------:R-:W-:Y:S01]  /*33710*/  ISETP.GE.AND P1, PT, R2, RZ, PT ;  /* 0x000000ff0200720c */ /* 0x000fe20003f26270 */
[----:B------:R-:W-:-:S12]  /*33720*/  @P0 VIADD R7, R7, 0x1 ;  /* 0x0000000107070836 */ /* 0x000fd80000000000 */
[----:B------:R-:W-:Y:S01]  /*33730*/  @!P1 IMAD.MOV R7, RZ, RZ, -R7 ;  /* 0x000000ffff079224 */ /* 0x000fe200078e0a07 */
[----:B------:R-:W-:-:S05]  /*33740*/  @!P2 LOP3.LUT R7, RZ, R6, RZ, 0x33, !PT ;  /* 0x00000006ff07a212 */ /* 0x000fca00078e33ff */
[----:B------:R-:W-:-:S04]  /*33750*/  IMAD.MOV R2, RZ, RZ, -R7 ;  /* 0x000000ffff027224 */ /* 0x000fc800078e0a07 */
[C---:B------:R-:W-:Y:S01]  /*33760*/  IMAD R2, R6.reuse, R2, R3 ;  /* 0x0000000206027224 */ /* 0x040fe200078e0203 */
[----:B------:R-:W-:-:S05]  /*33770*/  LEA R6, R6, R7, 0x18 ;  /* 0x0000000706067211 */ /* 0x000fca00078ec0ff */
[----:B------:R-:W-:-:S05]  /*33780*/  IMAD R2, R2, 0x10000, R6 ;  /* 0x0001000002027824 */ /* 0x000fca00078e0206 */
[----:B------:R1:W-:Y:S01]  /*33790*/  STL [R1+0x8], R2 ;  /* 0x0000080201007387 */ /* 0x0003e20000100800 */
[----:B------:R-:W-:Y:S05]  /*337a0*/  BRA `(.L_x_3066) ;  /* 0x0000000400007947 */ /* 0x000fea0003800000 */
.L_x_3065:
[----:B-1----:R-:W2:Y:S01]  /*337b0*/  LDL R3, [R1+0xc] ;  /* 0x00000c0001037983 */ /* 0x002ea20000100800 */
        /* <DEDUP_REMOVED lines=30> */
[----:B------:R-:W-:-:S03]  /*339a0*/  IMAD.MOV R6, RZ, RZ, -R6 ;  /* 0x000000ffff067224 */ /* 0x000fc600078e0a06 */
[----:B------:R-:W-:Y:S01]  /*339b0*/  IADD3 R8, -R7, RZ, RZ ;  /* 0x000000ff07087210 */ /* 0x000fe20007ffe1ff */
        /* <DEDUP_REMOVED lines=25> */
[----:B------:R-:W-:-:S05]  /*33b50*/  IMAD.MOV.U32 R0, RZ, RZ, R2 ;  /* 0x000000ffff007224 */ /* 0x000fca00078e0002 */
[----:B------:R-:W-:Y:S02]  /*33b60*/  @!P1 IADD3 R0, -R0, RZ, RZ ;  /* 0x000000ff00009210 */ /* 0x000fe40007ffe1ff */
[----:B------:R-:W-:Y:S01]  /*33b70*/  @!P2 LOP3.LUT R0, RZ, R8, RZ, 0x33, !PT ;  /* 0x00000008ff00a212 */ /* 0x000fe200078e33ff */
[----:B------:R-:W-:-:S04]  /*33b80*/  IMAD.MOV R8, RZ, RZ, -R8 ;  /* 0x000000ffff087224 */ /* 0x000fc800078e0a08 */
[----:B------:R-:W-:-:S05]  /*33b90*/  IMAD R2, R0, R8, R6 ;  /* 0x0000000800027224 */ /* 0x000fca00078e0206 */
[----:B------:R0:W-:Y:S02]  /*33ba0*/  STL [R1+0x8], R2 ;  /* 0x0000080201007387 */ /* 0x0001e40000100800 */
.L_x_3066:
[----:B------:R-:W-:-:S05]  /*33bb0*/  LOP3.LUT R0, RZ, R0, RZ, 0x33, !PT ;  /* 0x00000000ff007212 */ /* 0x000fca00078e33ff */
[----:B------:R-:W-:-:S05]  /*33bc0*/  IMAD.IADD R0, R4, 0x1, R0 ;  /* 0x0000000104007824 */ /* 0x000fca00078e0200 */
[----:B------:R2:W-:Y:S01]  /*33bd0*/  STL [R1+0x4], R0 ;  /* 0x0000040001007387 */ /* 0x0005e20000100800 */
[----:B------:R-:W-:Y:S05]  /*33be0*/  BRA `(.L_x_3067) ;  /* 0x0000000000287947 */ /* 0x000fea0003800000 */
.L_x_3059:
        /* <DEDUP_REMOVED lines=10> */
.L_x_3067:
[----:B--23--:R-:W2:Y:S04]  /*33c90*/  LDL R0, [R1+0x30] ;  /* 0x0000300001007983 */ /* 0x00cea80000100800 */
[----:B01----:R-:W3:Y:S04]  /*33ca0*/  LDL R2, [R1+0xc] ;  /* 0x00000c0001027983 */ /* 0x003ee80000100800 */
[----:B------:R-:W4:Y:S04]  /*33cb0*/  LDL R3, [R1+0x8] ;  /* 0x0000080001037983 */ /* 0x000f280000100800 */
[----:B------:R-:W5:Y:S04]  /*33cc0*/  LDL R4, [R1] ;  /* 0x0000000001047983 */ /* 0x000f680000100800 */
[----:B------:R-:W5:Y:S01]  /*33cd0*/  LDL R5, [R1+0x4] ;  /* 0x0000040001057983 */ /* 0x000f620000100800 */
[----:B------:R-:W-:Y:S05]  /*33ce0*/  WARPSYNC.ALL ;  /* 0x0000000000007948 */ /* 0x000fea0003800000 */
[----:B------:R-:W-:Y:S01]  /*33cf0*/  BAR.SYNC.DEFER_BLOCKING 0x4, 0x180 ;  /* 0x0106000000007b1d */ /* 0x000fe20000010000 */
[----:B--2---:R-:W-:-:S13]  /*33d00*/  ISETP.NE.AND P0, PT, R0, RZ, PT ;  /* 0x000000ff0000720c */ /* 0x004fda0003f05270 */
[----:B------:R-:W0:Y:S01]  /*33d10*/  @!P0 S2R R0, SR_CgaCtaId ;  /* 0x0000000000008919 */ /* 0x000e220000008800 */
[----:B---3--:R-:W-:Y:S01]  /*33d20*/  IMAD.MOV.U32 R7, RZ, RZ, R2 ;  /* 0x000000ffff077224 */ /* 0x008fe200078e0002 */
[----:B------:R-:W-:Y:S01]  /*33d30*/  @!P0 MOV R2, 0x400 ;  /* 0x0000040000028802 */ /* 0x000fe20000000f00 */
[----:B----4-:R-:W-:-:S03]  /*33d40*/  IMAD.MOV.U32 R6, RZ, RZ, R3 ;  /* 0x000000ffff067224 */ /* 0x010fc600078e0003 */
[----:B0-----:R-:W-:-:S05]  /*33d50*/  @!P0 LEA R18, R0, R2, 0x18 ;  /* 0x0000000200128211 */ /* 0x001fca00078ec0ff */
[----:B-----5:R1:W-:Y:S01]  /*33d60*/  @!P0 STS.128 [R18+0x388d0], R4 ;  /* 0x0388d00412008388 */ /* 0x0203e20000000c00 */
[----:B------:R-:W-:Y:S06]  /*33d70*/  BAR.ARV 0x5, 0x180 ;  /* 0x0146000000007b1d */ /* 0x000fec0000002000 */
.L_x_3056:
[----:B------:R-:W2:Y:S01]  /*33d80*/  LDL R0, [R1+0xc] ;  /* 0x00000c0001007983 */ /* 0x000ea20000100800 */
[----:B------:R-:W-:Y:S02]  /*33d90*/  ULDC UR4, c[0x0][0xc3c] ;  /* 0x00030f0000047ab9 */ /* 0x000fe40000000800 */
[----:B--2---:R-:W-:-:S13]  /*33da0*/  ISETP.GE.AND P0, PT, R0, UR4, PT ;  /* 0x0000000400007c0c */ /* 0x004fda000bf06270 */
[----:B------:R-:W-:Y:S05]  /*33db0*/  @!P0 BRA `(.L_x_3068) ;  /* 0xffffff7800748947 */ /* 0x000fea000383ffff */
[----:B------:R-:W-:Y:S05]  /*33dc0*/  BSYNC B8 ;  /* 0x0000000000087941 */ /* 0x000fea0003800000 */
.L_x_2903:
        /* <DEDUP_REMOVED lines=12> */
.L_x_3201:
[----:B------:R-:W-:Y:S05]  /*33e90*/  BSYNC B0 ;  /* 0x0000000000007941 */ /* 0x000fea0003800000 */
.L_x_3069:
[----:B------:R-:W-:-:S03]  /*33ea0*/  UMOV UR4, 0xffffffff ;  /* 0xffffffff00047882 */ /* 0x000fc60000000000 */
[----:B------:R-:W-:Y:S05]  /*33eb0*/  BRA.DIV UR4, `(.L_x_3071) ;  /* 0x0000003204fc7947 */ /* 0x000fea000b800000 */
[----:B------:R-:W1:Y:S02]  /*33ec0*/  S2R R2, SR_TID.X ;  /* 0x0000000000027919 */ /* 0x000e640000002100 */
[----:B-1----:R-:W-:-:S04]  /*33ed0*/  SHF.R.U32.HI R2, RZ, 0x5, R2 ;  /* 0x00000005ff027819 */ /* 0x002fc80000011602 */
[----:B------:R-:W-:-:S05]  /*33ee0*/  LOP3.LUT R2, R2, 0x3, RZ, 0xc0, !PT ;  /* 0x0000000302027812 */ /* 0x000fca00078ec0ff */
[----:B------:R1:W2:Y:S02]  /*33ef0*/  SHFL.IDX PT, R14, R2, RZ, 0x1f ;  /* 0x00001fff020e7589 */ /* 0x0002a400000e0000 */
.L_x_3204:
[----:B--2---:R-:W-:-:S13]  /*33f00*/  ISETP.NE.AND P0, PT, R14, RZ, PT ;  /* 0x000000ff0e00720c */ /* 0x004fda0003f05270 */
[----:B------:R-:W-:Y:S05]  /*33f10*/  @P0 BRA `(.L_x_2630) ;  /* 0x0000000000940947 */ /* 0x000fea0003800000 */
[----:B------:R-:W-:-:S03]  /*33f20*/  UMOV UR4, 0xffffffff ;  /* 0xffffffff00047882 */ /* 0x000fc60000000000 */
[----:B------:R-:W-:Y:S05]  /*33f30*/  BRA.DIV UR4, `(.L_x_3072) ;  /* 0x0000003604107947 */ /* 0x000fea000b800000 */
[----:B------:R-:W-:-:S13]  /*33f40*/  ELECT P6, URZ, PT ;  /* 0x00000000003f782f */ /* 0x000fda00038c0000 */
.L_x_3207:
[----:B------:R-:W-:Y:S05]  /*33f50*/  @!P6 BRA `(.L_x_2630) ;  /* 0x000000000084e947 */ /* 0x000fea0003800000 */
[----:B-1----:R-:W2:Y:S02]  /*33f60*/  LDL R2, [R1+0xbc] ;  /* 0x0000bc0001027983 */ /* 0x002ea40000100800 */
[----:B--2---:R-:W-:-:S13]  /*33f70*/  R2UR UR4, R2 ;  /* 0x00000000020472ca */ /* 0x004fda00000e0000 */
[----:B------:R-:W-:-:S06]  /*33f80*/  ULOP3.LUT UR4, UR4, 0x2, URZ, 0xfc, !UPT ;  /* 0x0000000204047892 */ /* 0x000fcc000f8efc3f */
[----:B------:R-:W-:-:S04]  /*33f90*/  MOV R2, UR4 ;  /* 0x0000000400027c02 */ /* 0x000fc80008000f00 */
[----:B------:R-:W-:-:S13]  /*33fa0*/  ISETP.NE.AND P2, PT, R2, 0x3, PT ;  /* 0x000000030200780c */ /* 0x000fda0003f45270 */
[----:B------:R-:W-:Y:S05]  /*33fb0*/  @!P2 BRA `(.L_x_3073) ;  /* 0x000000000004a947 */ /* 0x000fea0003800000 */
[----:B------:R-:W-:Y:S01]  /*33fc0*/  BPT.TRAP 0x1 ;  /* 0x000000040000795c */ /* 0x000fe20000300000 */
.L_x_3073:
        /* <DEDUP_REMOVED lines=13> */
.L_x_3208:
[----:B------:R-:W1:Y:S02]  /*340a0*/  SYNCS.PHASECHK.TRANS64.TRYWAIT P0, [R7+URZ], R2 ;  /* 0x00000002070075a7 */ /* 0x000e64000800017f */
[----:B-1----:R-:W-:Y:S05]  /*340b0*/  @!P0 BRA `(.L_x_3075) ;  /* 0x0000003000e48947 */ /* 0x002fea0003800000 */
.L_x_3209:
[----:B------:R-:W-:Y:S05]  /*340c0*/  @!P2 BRA `(.L_x_3076) ;  /* 0x000000000004a947 */ /* 0x000fea0003800000 */
[----:B------:R-:W-:Y:S01]  /*340d0*/  BPT.TRAP 0x1 ;  /* 0x000000040000795c */ /* 0x000fe20000300000 */
.L_x_3076:
[----:B------:R-:W-:-:S05]  /*340e0*/  IADD3 R0, R0, 0x38860, RZ ;  /* 0x0003886000007810 */ /* 0x000fca0007ffe0ff */
[----:B------:R-:W-:-:S04]  /*340f0*/  IMAD R4, R19, 0x8, R0 ;  /* 0x0000000813047824 */ /* 0x000fc800078e0200 */
[----:B------:R-:W2:Y:S02]  /*34100*/  SYNCS.PHASECHK.TRANS64.TRYWAIT P0, [R4+URZ], R5 ;  /* 0x00000005040075a7 */ /* 0x000ea4000800017f */
[----:B--2---:R-:W-:Y:S05]  /*34110*/  @!P0 BRA `(.L_x_3077) ;  /* 0x0000003000e08947 */ /* 0x004fea0003800000 */
.L_x_3210:
[----:B------:R-:W-:-:S07]  /*34120*/  IMAD R3, R3, 0x8, R0 ;  /* 0x0000000803037824 */ /* 0x000fce00078e0200 */
.L_x_3078:
[----:B---3--:R3:W4:Y:S02]  /*34130*/  SYNCS.PHASECHK.TRANS64.TRYWAIT P0, [R3+URZ], R2 ;  /* 0x00000002030075a7 */ /* 0x008724000800017f */
[----:B----4-:R-:W-:Y:S05]  /*34140*/  @!P0 NANOSLEEP.SYNCS 0x989680 ;  /* 0x009896800000895d */ /* 0x010fea0003900000 */
[----:B------:R-:W4:Y:S02]  /*34150*/  @!P0 SYNCS.PHASECHK.TRANS64 P0, [R3+URZ], R2 ;  /* 0x00000002030085a7 */ /* 0x000f24000800007f */
[----:B----4-:R-:W-:Y:S05]  /*34160*/  @!P0 BRA `(.L_x_3078) ;  /* 0xfffffffc00f08947 */ /* 0x010fea000383ffff */
.L_x_2630:
[----:B------:R-:W-:Y:S05]  /*34170*/  BSYNC B9 ;  /* 0x0000000000097941 */ /* 0x000fea0003800000 */
.L_x_2627:
[----:B------:R-:W-:Y:S05]  /*34180*/  EXIT ;  /* 0x000000000000794d */ /* 0x000fea0003800000 */
.L_x_2652:
[----:B0-----:R0:W1:Y:S02]  /*34190*/  SYNCS.PHASECHK.TRANS64.TRYWAIT P6, [R0+URZ+0x38890], R114 ;  /* 0x03889072000075a7 */ /* 0x00106400080c017f */
[----:B-1----:R-:W-:Y:S05]  /*341a0*/  @!P6 NANOSLEEP.SYNCS 0x989680 ;  /* 0x009896800000e95d */ /* 0x002fea0003900000 */
[----:B------:R-:W1:Y:S02]  /*341b0*/  @!P6 SYNCS.PHASECHK.TRANS64 P6, [R0+URZ+0x38890], R114 ;  /* 0x038890720000e5a7 */ /* 0x000e6400080c007f */
[----:B-1----:R-:W-:Y:S05]  /*341c0*/  @!P6 BRA `(.L_x_2652) ;  /* 0xfffffffc00f0e947 */ /* 0x002fea000383ffff */
[----:B------:R-:W-:Y:S05]  /*341d0*/  BRA `(.L_x_3079) ;  /* 0xfffffcfc00707947 */ /* 0x000fea000383ffff */
.L_x_2708:
[----:B-1----:R1:W2:Y:S02]  /*341e0*/  SYNCS.PHASECHK.TRANS64.TRYWAIT P5, [R0+URZ+0x38890], R114 ;  /* 0x03889072000075a7 */ /* 0x0022a400080a017f */
[----:B--2---:R-:W-:Y:S05]  /*341f0*/  @!P5 NANOSLEEP.SYNCS 0x989680 ;  /* 0x009896800000d95d */ /* 0x004fea0003900000 */
[----:B------:R-:W2:Y:S02]  /*34200*/  @!P5 SYNCS.PHASECHK.TRANS64 P5, [R0+URZ+0x38890], R114 ;  /* 0x038890720000d5a7 */ /* 0x000ea400080a007f */
[----:B--2---:R-:W-:Y:S05]  /*34210*/  @!P5 BRA `(.L_x_2708) ;  /* 0xfffffffc00f0d947 */ /* 0x004fea000383ffff */
[----:B------:R-:W-:Y:S05]  /*34220*/  BRA `(.L_x_3080) ;  /* 0xfffffd3000d87947 */ /* 0x000fea000383ffff */
.L_x_2733:
[----:B-1----:R1:W2:Y:S02]  /*34230*/  SYNCS.PHASECHK.TRANS64.TRYWAIT P3, [R0+URZ+0x38890], R114 ;  /* 0x03889072000075a7 */ /* 0x0022a4000806017f */
[----:B--2---:R-:W-:Y:S05]  /*34240*/  @!P3 NANOSLEEP.SYNCS 0x989680 ;  /* 0x009896800000b95d */ /* 0x004fea0003900000 */
[----:B------:R-:W2:Y:S02]  /*34250*/  @!P3 SYNCS.PHASECHK.TRANS64 P3, [R0+URZ+0x38890], R114 ;  /* 0x038890720000b5a7 */ /* 0x000ea4000806007f */
[----:B--2---:R-:W-:Y:S05]  /*34260*/  @!P3 BRA `(.L_x_2733) ;  /* 0xfffffffc00f0b947 */ /* 0x004fea000383ffff */
[----:B------:R-:W-:Y:S05]  /*34270*/  BRA `(.L_x_3081) ;  /* 0xfffffd64006c7947 */ /* 0x000fea000383ffff */
.L_x_2741:
[----:B0-----:R0:W1:Y:S02]  /*34280*/  SYNCS.PHASECHK.TRANS64.TRYWAIT P2, [R0+URZ+0x388b0], R114 ;  /* 0x0388b072000075a7 */ /* 0x001064000804017f */
[----:B-1----:R-:W-:Y:S05]  /*34290*/  @!P2 NANOSLEEP.SYNCS 0x989680 ;  /* 0x009896800000a95d */ /* 0x002fea0003900000 */
[----:B------:R-:W1:Y:S02]  /*342a0*/  @!P2 SYNCS.PHASECHK.TRANS64 P2, [R0+URZ+0x388b0], R114 ;  /* 0x0388b0720000a5a7 */ /* 0x000e64000804007f */
[----:B-1----:R-:W-:Y:S05]  /*342b0*/  @!P2 BRA `(.L_x_2741) ;  /* 0xfffffffc00f0a947 */ /* 0x002fea000383ffff */
[----:B------:R-:W-:Y:S05]  /*342c0*/  BRA `(.L_x_3082) ;  /* 0xfffffd68009c7947 */ /* 0x000fea000383ffff */
.L_x_2763:
        /* <DEDUP_REMOVED lines=8> */
.L_x_3084:
[----:B------:R-:W-:Y:S05]  /*34350*/  BSYNC B1 ;  /* 0x0000000000017941 */ /* 0x000fea0003800000 */
.L_x_3083:
        /* <DEDUP_REMOVED lines=8> */
.L_x_3085:
[----:B------:R-:W-:Y:S02]  /*343e0*/  IMAD.MOV.U32 R13, RZ, RZ, R33 ;  /* 0x000000ffff0d7224 */ /* 0x000fe400078e0021 */
[----:B------:R-:W-:-:S07]  /*343f0*/  IMAD.MOV.U32 R6, RZ, RZ, R14 ;  /* 0x000000ffff067224 */ /* 0x000fce00078e000e */
[----:B------:R-:W-:Y:S05]  /*34400*/  WARPSYNC.COLLECTIVE R15, `(.L_x_3086) ;  /* 0x000000000f087348 */ /* 0x000fea0003c00000 */
[----:B------:R0:W1:Y:S02]  /*34410*/  SHFL.IDX P6, R14, R13, R12, R11 ;  /* 0x0000000c0d0e7389 */ /* 0x00006400000c000b */
[----:B01----:R-:W-:Y:S01]  /*34420*/  ENDCOLLECTIVE ;  /* 0x000000000000791b */ /* 0x003fe20003800000 */
.L_x_3086:
[----:B------:R-:W-:Y:S01]  /*34430*/  MOV R13, R31 ;  /* 0x0000001f000d7202 */ /* 0x000fe20000000f00 */
[----:B------:R-:W-:-:S07]  /*34440*/  IMAD.MOV.U32 R9, RZ, RZ, R14 ;  /* 0x000000ffff097224 */ /* 0x000fce00078e000e */
[----:B------:R-:W-:Y:S05]  /*34450*/  WARPSYNC.COLLECTIVE R15, `(.L_x_3087) ;  /* 0x000000000f087348 */ /* 0x000fea0003c00000 */
[----:B------:R0:W1:Y:S02]  /*34460*/  SHFL.IDX P6, R14, R13, R12, R11 ;  /* 0x0000000c0d0e7389 */ /* 0x00006400000c000b */
[----:B01----:R-:W-:Y:S01]  /*34470*/  ENDCOLLECTIVE ;  /* 0x000000000000791b */ /* 0x003fe20003800000 */
.L_x_3087:
[----:B------:R-:W-:Y:S01]  /*34480*/  IMAD.MOV.U32 R8, RZ, RZ, R14 ;  /* 0x000000ffff087224 */ /* 0x000fe200078e000e */
[----:B------:R-:W-:Y:S06]  /*34490*/  BRA `(.L_x_3088) ;  /* 0xfffffd7c00d47947 */ /* 0x000fec000383ffff */
.L_x_2766:
[----:B------:R-:W-:Y:S01]  /*344a0*/  BSSY B1, `(.L_x_3089) ;  /* 0x0000008000017945 */ /* 0x000fe20003800000 */
[----:B------:R-:W-:Y:S01]  /*344b0*/  IMAD.MOV.U32 R13, RZ, RZ, R32 ;  /* 0x000000ffff0d7224 */ /* 0x000fe200078e0020 */
[----:B------:R-:W-:Y:S01]  /*344c0*/  MOV R15, 0xffffffff ;  /* 0xffffffff000f7802 */ /* 0x000fe20000000f00 */
[----:B------:R-:W-:Y:S02]  /*344d0*/  IMAD.MOV.U32 R12, RZ, RZ, 0x1 ;  /* 0x00000001ff0c7424 */ /* 0x000fe400078e00ff */
[----:B------:R-:W-:-:S07]  /*344e0*/  IMAD.MOV.U32 R11, RZ, RZ, 0x181f ;  /* 0x0000181fff0b7424 */ /* 0x000fce00078e00ff */
[----:B0--34-:R-:W-:Y:S05]  /*344f0*/  WARPSYNC.COLLECTIVE R15, `(.L_x_3090) ;  /* 0x000000000f087348 */ /* 0x019fea0003c00000 */
[----:B------:R1:W2:Y:S02]  /*34500*/  SHFL.IDX P6, R14, R13, R12, R11 ;  /* 0x0000000c0d0e7389 */ /* 0x0002a400000c000b */
[----:B01234-:R-:W-:Y:S01]  /*34510*/  ENDCOLLECTIVE ;  /* 0x000000000000791b */ /* 0x01ffe20003800000 */
.L_x_3090:
[----:B------:R-:W-:Y:S05]  /*34520*/  BSYNC B1 ;  /* 0x0000000000017941 */ /* 0x000fea0003800000 */
.L_x_3089:
        /* <DEDUP_REMOVED lines=8> */
.L_x_3091:
[----:B------:R-:W-:Y:S02]  /*345b0*/  IMAD.MOV.U32 R13, RZ, RZ, R33 ;  /* 0x000000ffff0d7224 */ /* 0x000fe400078e0021 */
[----:B------:R-:W-:-:S07]  /*345c0*/  IMAD.MOV.U32 R6, RZ, RZ, R14 ;  /* 0x000000ffff067224 */ /* 0x000fce00078e000e */
[----:B------:R-:W-:Y:S05]  /*345d0*/  WARPSYNC.COLLECTIVE R15, `(.L_x_3092) ;  /* 0x000000000f087348 */ /* 0x000fea0003c00000 */
[----:B------:R0:W1:Y:S02]  /*345e0*/  SHFL.IDX P6, R14, R13, R12, R11 ;  /* 0x0000000c0d0e7389 */ /* 0x00006400000c000b */
[----:B01----:R-:W-:Y:S01]  /*345f0*/  ENDCOLLECTIVE ;  /* 0x000000000000791b */ /* 0x003fe20003800000 */
.L_x_3092:
[----:B------:R-:W-:Y:S02]  /*34600*/  IMAD.MOV.U32 R13, RZ, RZ, R31 ;  /* 0x000000ffff0d7224 */ /* 0x000fe400078e001f */
[----:B------:R-:W-:-:S07]  /*34610*/  IMAD.MOV.U32 R9, RZ, RZ, R14 ;  /* 0x000000ffff097224 */ /* 0x000fce00078e000e */
[----:B------:R-:W-:Y:S05]  /*34620*/  WARPSYNC.COLLECTIVE R15, `(.L_x_3093) ;  /* 0x000000000f087348 */ /* 0x000fea0003c00000 */
[----:B------:R0:W1:Y:S02]  /*34630*/  SHFL.IDX P6, R14, R13, R12, R11 ;  /* 0x0000000c0d0e7389 */ /* 0x00006400000c000b */
[----:B01----:R-:W-:Y:S01]  /*34640*/  ENDCOLLECTIVE ;  /* 0x000000000000791b */ /* 0x003fe20003800000 */
.L_x_3093:
[----:B------:R-:W-:Y:S01]  /*34650*/  MOV R8, R14 ;  /* 0x0000000e00087202 */ /* 0x000fe20000000f00 */
[----:B------:R-:W-:Y:S06]  /*34660*/  BRA `(.L_x_3094) ;  /* 0xfffffd8000f47947 */ /* 0x000fec000383ffff */
.L_x_2769:
[----:B------:R-:W-:Y:S01]  /*34670*/  BSSY B1, `(.L_x_3095) ;  /* 0x0000008000017945 */ /* 0x000fe20003800000 */
[----:B------:R-:W-:Y:S02]  /*34680*/  IMAD.MOV.U32 R13, RZ, RZ, R32 ;  /* 0x000000ffff0d7224 */ /* 0x000fe400078e0020 */
[----:B------:R-:W-:Y:S02]  /*34690*/  IMAD.MOV.U32 R12, RZ, RZ, 0x2 ;  /* 0x00000002ff0c7424 */ /* 0x000fe400078e00ff */
[----:B------:R-:W-:Y:S02]  /*346a0*/  IMAD.MOV.U32 R11, RZ, RZ, 0x181f ;  /* 0x0000181fff0b7424 */ /* 0x000fe400078e00ff */
[----:B------:R-:W-:-:S07]  /*346b0*/  IMAD.MOV.U32 R15, RZ, RZ, -0x1 ;  /* 0xffffffffff0f7424 */ /* 0x000fce00078e00ff */
[----:B-1-34-:R-:W-:Y:S05]  /*346c0*/  WARPSYNC.COLLECTIVE R15, `(.L_x_3096) ;  /* 0x000000000f087348 */ /* 0x01afea0003c00000 */
[----:B------:R0:W2:Y:S02]  /*346d0*/  SHFL.IDX P6, R14, R13, R12, R11 ;  /* 0x0000000c0d0e7389 */ /* 0x0000a400000c000b */
[----:B01234-:R-:W-:Y:S01]  /*346e0*/  ENDCOLLECTIVE ;  /* 0x000000000000791b */ /* 0x01ffe20003800000 */
.L_x_3096:
[----:B------:R-:W-:Y:S05]  /*346f0*/  BSYNC B1 ;  /* 0x0000000000017941 */ /* 0x000fea0003800000 */
.L_x_3095:
        /* <DEDUP_REMOVED lines=8> */
.L_x_3097:
[----:B------:R-:W-:Y:S01]  /*34780*/  IMAD.MOV.U32 R13, RZ, RZ, R33 ;  /* 0x000000ffff0d7224 */ /* 0x000fe200078e0021 */
[----:B------:R-:W-:-:S07]  /*34790*/  MOV R6, R14 ;  /* 0x0000000e00067202 */ /* 0x000fce0000000f00 */
[----:B------:R-:W-:Y:S05]  /*347a0*/  WARPSYNC.COLLECTIVE R15, `(.L_x_3098) ;  /* 0x000000000f087348 */ /* 0x000fea0003c00000 */
[----:B------:R0:W1:Y:S02]  /*347b0*/  SHFL.IDX P6, R14, R13, R12, R11 ;  /* 0x0000000c0d0e7389 */ /* 0x00006400000c000b */
[----:B01----:R-:W-:Y:S01]  /*347c0*/  ENDCOLLECTIVE ;  /* 0x000000000000791b */ /* 0x003fe20003800000 */
.L_x_3098:
[----:B------:R-:W-:Y:S02]  /*347d0*/  IMAD.MOV.U32 R13, RZ, RZ, R31 ;  /* 0x000000ffff0d7224 */ /* 0x000fe400078e001f */
[----:B------:R-:W-:-:S07]  /*347e0*/  IMAD.MOV.U32 R9, RZ, RZ, R14 ;  /* 0x000000ffff097224 */ /* 0x000fce00078e000e */
[----:B------:R-:W-:Y:S05]  /*347f0*/  WARPSYNC.COLLECTIVE R15, `(.L_x_3099) ;  /* 0x000000000f087348 */ /* 0x000fea0003c00000 */
[----:B------:R0:W1:Y:S02]  /*34800*/  SHFL.IDX P6, R14, R13, R12, R11 ;  /* 0x0000000c0d0e7389 */ /* 0x00006400000c000b */
[----:B01----:R-:W-:Y:S01]  /*34810*/  ENDCOLLECTIVE ;  /* 0x000000000000791b */ /* 0x003fe20003800000 */
.L_x_3099:
[----:B------:R-:W-:Y:S01]  /*34820*/  IMAD.MOV.U32 R8, RZ, RZ, R14 ;  /* 0x000000ffff087224 */ /* 0x000fe200078e000e */
[----:B------:R-:W-:Y:S06]  /*34830*/  BRA `(.L_x_3100) ;  /* 0xfffffd8400ec7947 */ /* 0x000fec000383ffff */
.L_x_2772:
[----:B------:R-:W-:Y:S01]  /*34840*/  BSSY B1, `(.L_x_3101) ;  /* 0x0000008000017945 */ /* 0x000fe20003800000 */
[----:B------:R-:W-:Y:S01]  /*34850*/  MOV R13, R32 ;  /* 0x00000020000d7202 */ /* 0x000fe20000000f00 */
[----:B------:R-:W-:Y:S02]  /*34860*/  IMAD.MOV.U32 R12, RZ, RZ, 0x3 ;  /* 0x00000003ff0c7424 */ /* 0x000fe400078e00ff */
[----:B------:R-:W-:Y:S02]  /*34870*/  IMAD.MOV.U32 R11, RZ, RZ, 0x181f ;  /* 0x0000181fff0b7424 */ /* 0x000fe400078e00ff */
[----:B------:R-:W-:-:S07]  /*34880*/  IMAD.MOV.U32 R15, RZ, RZ, -0x1 ;  /* 0xffffffffff0f7424 */ /* 0x000fce00078e00ff */
[----:B-1-34-:R-:W-:Y:S05]  /*34890*/  WARPSYNC.COLLECTIVE R15, `(.L_x_3102) ;  /* 0x000000000f087348 */ /* 0x01afea0003c00000 */
[----:B------:R0:W2:Y:S02]  /*348a0*/  SHFL.IDX P6, R14, R13, R12, R11 ;  /* 0x0000000c0d0e7389 */ /* 0x0000a400000c000b */
[----:B01234-:R-:W-:Y:S01]  /*348b0*/  ENDCOLLECTIVE ;  /* 0x000000000000791b */ /* 0x01ffe20003800000 */
.L_x_3102:
[----:B------:R-:W-:Y:S05]  /*348c0*/  BSYNC B1 ;  /* 0x0000000000017941 */ /* 0x000fea0003800000 */
.L_x_3101:
        /* <DEDUP_REMOVED lines=8> */
.L_x_3103:
[----:B------:R-:W-:Y:S01]  /*34950*/  MOV R13, R33 ;  /* 0x00000021000d7202 */ /* 0x000fe20000000f00 */
[----:B------:R-:W-:-:S07]  /*34960*/  IMAD.MOV.U32 R8, RZ, RZ, R14 ;  /* 0x000000ffff087224 */ /* 0x000fce00078e000e */
[----:B------:R-:W-:Y:S05]  /*34970*/  WARPSYNC.COLLECTIVE R15, `(.L_x_3104) ;  /* 0x000000000f087348 */ /* 0x000fea0003c00000 */
[----:B------:R0:W1:Y:S02]  /*34980*/  SHFL.IDX P6, R14, R13, R12, R11 ;  /* 0x0000000c0d0e7389 */ /* 0x00006400000c000b */
[----:B01----:R-:W-:Y:S01]  /*34990*/  ENDCOLLECTIVE ;  /* 0x000000000000791b */ /* 0x003fe20003800000 */
.L_x_3104:
[----:B------:R-:W-:Y:S02]  /*349a0*/  IMAD.MOV.U32 R13, RZ, RZ, R31 ;  /* 0x000000ffff0d7224 */ /* 0x000fe400078e001f */
[----:B------:R-:W-:-:S07]  /*349b0*/  IMAD.MOV.U32 R78, RZ, RZ, R14 ;  /* 0x000000ffff4e7224 */ /* 0x000fce00078e000e */
[----:B------:R-:W-:Y:S05]  /*349c0*/  WARPSYNC.COLLECTIVE R15, `(.L_x_3105) ;  /* 0x000000000f087348 */ /* 0x000fea0003c00000 */
[----:B------:R0:W1:Y:S02]  /*349d0*/  SHFL.IDX P6, R14, R13, R12, R11 ;  /* 0x0000000c0d0e7389 */ /* 0x00006400000c000b */
[----:B01----:R-:W-:Y:S01]  /*349e0*/  ENDCOLLECTIVE ;  /* 0x000000000000791b */ /* 0x003fe20003800000 */
.L_x_3105:
[----:B------:R-:W-:Y:S01]  /*349f0*/  IMAD.MOV.U32 R10, RZ, RZ, R14 ;  /* 0x000000ffff0a7224 */ /* 0x000fe200078e000e */
[----:B------:R-:W-:Y:S06]  /*34a00*/  BRA `(.L_x_3106) ;  /* 0xfffffd8800ec7947 */ /* 0x000fec000383ffff */
.L_x_2776:
[----:B0-----:R0:W1:Y:S02]  /*34a10*/  SYNCS.PHASECHK.TRANS64.TRYWAIT P0, [R16+URZ+0x38800], R0 ;  /* 0x03880000100075a7 */ /* 0x001064000800017f */
[----:B-1----:R-:W-:Y:S05]  /*34a20*/  @!P0 NANOSLEEP.SYNCS 0x989680 ;  /* 0x009896800000895d */ /* 0x002fea0003900000 */
[----:B------:R-:W1:Y:S02]  /*34a30*/  @!P0 SYNCS.PHASECHK.TRANS64 P0, [R16+URZ+0x38800], R0 ;  /* 0x03880000100085a7 */ /* 0x000e64000800007f */
[----:B-1----:R-:W-:Y:S05]  /*34a40*/  @!P0 BRA `(.L_x_2776) ;  /* 0xfffffffc00f08947 */ /* 0x002fea000383ffff */
[----:B------:R-:W-:Y:S05]  /*34a50*/  BRA `(.L_x_3107) ;  /* 0xfffffd90001c7947 */ /* 0x000fea000383ffff */
.L_x_2808:
        /* <DEDUP_REMOVED lines=8> */
.L_x_3109:
[----:B------:R-:W-:Y:S05]  /*34ae0*/  BSYNC B1 ;  /* 0x0000000000017941 */ /* 0x000fea0003800000 */
.L_x_3108:
        /* <DEDUP_REMOVED lines=8> */
.L_x_3110:
[----:B------:R-:W-:Y:S02]  /*34b70*/  IMAD.MOV.U32 R13, RZ, RZ, R20 ;  /* 0x000000ffff0d7224 */ /* 0x000fe400078e0014 */
[----:B------:R-:W-:-:S07]  /*34b80*/  IMAD.MOV.U32 R8, RZ, RZ, R14 ;  /* 0x000000ffff087224 */ /* 0x000fce00078e000e */
[----:B------:R-:W-:Y:S05]  /*34b90*/  WARPSYNC.COLLECTIVE R15, `(.L_x_3111) ;  /* 0x000000000f087348 */ /* 0x000fea0003c00000 */
[----:B------:R0:W1:Y:S02]  /*34ba0*/  SHFL.IDX P6, R14, R13, R12, R11 ;  /* 0x0000000c0d0e7389 */ /* 0x00006400000c000b */
[----:B01----:R-:W-:Y:S01]  /*34bb0*/  ENDCOLLECTIVE ;  /* 0x000000000000791b */ /* 0x003fe20003800000 */
.L_x_3111:
[----:B------:R-:W-:Y:S01]  /*34bc0*/  IMAD.MOV.U32 R13, RZ, RZ, R3 ;  /* 0x000000ffff0d7224 */ /* 0x000fe200078e0003 */
[----:B------:R-:W-:-:S07]  /*34bd0*/  MOV R7, R14 ;  /* 0x0000000e00077202 */ /* 0x000fce0000000f00 */
[----:B------:R-:W-:Y:S05]  /*34be0*/  WARPSYNC.COLLECTIVE R15, `(.L_x_3112) ;  /* 0x000000000f087348 */ /* 0x000fea0003c00000 */
[----:B------:R0:W1:Y:S02]  /*34bf0*/  SHFL.IDX P6, R14, R13, R12, R11 ;  /* 0x0000000c0d0e7389 */ /* 0x00006400000c000b */
[----:B01----:R-:W-:Y:S01]  /*34c00*/  ENDCOLLECTIVE ;  /* 0x000000000000791b */ /* 0x003fe20003800000 */
.L_x_3112:
[----:B------:R-:W-:Y:S05]  /*34c10*/  BRA `(.L_x_3113) ;  /* 0xfffffdc0001c7947 */ /* 0x000fea000383ffff */
.L_x_2811:
[----:B------:R-:W-:Y:S01]  /*34c20*/  BSSY B1, `(.L_x_3114) ;  /* 0x0000008000017945 */ /* 0x000fe20003800000 */
[----:B------:R-:W-:Y:S01]  /*34c30*/  IMAD.MOV.U32 R13, RZ, RZ, R72 ;  /* 0x000000ffff0d7224 */ /* 0x000fe200078e0048 */
[----:B------:R-:W-:Y:S01]  /*34c40*/  MOV R15, 0xffffffff ;  /* 0xffffffff000f7802 */ /* 0x000fe20000000f00 */
[----:B------:R-:W-:Y:S02]  /*34c50*/  IMAD.MOV.U32 R12, RZ, RZ, 0x1 ;  /* 0x00000001ff0c7424 */ /* 0x000fe400078e00ff */
[----:B------:R-:W-:-:S07]  /*34c60*/  IMAD.MOV.U32 R11, RZ, RZ, 0x181f ;  /* 0x0000181fff0b7424 */ /* 0x000fce00078e00ff */
[----:B0-2-4-:R-:W-:Y:S05]  /*34c70*/  WARPSYNC.COLLECTIVE R15, `(.L_x_3115) ;  /* 0x000000000f087348 */ /* 0x015fea0003c00000 */
[----:B----4-:R1:W3:Y:S02]  /*34c80*/  SHFL.IDX P6, R14, R13, R12, R11 ;  /* 0x0000000c0d0e7389 */ /* 0x0102e400000c000b */
[----:B0123--:R-:W-:Y:S01]  /*34c90*/  ENDCOLLECTIVE ;  /* 0x000000000000791b */ /* 0x00ffe20003800000 */
.L_x_3115:
[----:B------:R-:W-:Y:S05]  /*34ca0*/  BSYNC B1 ;  /* 0x0000000000017941 */ /* 0x000fea0003800000 */
.L_x_3114:
        /* <DEDUP_REMOVED lines=8> */
.L_x_3116:
[----:B------:R-:W-:Y:S02]  /*34d30*/  IMAD.MOV.U32 R13, RZ, RZ, R20 ;  /* 0x000000ffff0d7224 */ /* 0x000fe400078e0014 */
[----:B------:R-:W-:-:S07]  /*34d40*/  IMAD.MOV.U32 R8, RZ, RZ, R14 ;  /* 0x000000ffff087224 */ /* 0x000fce00078e000e */
[----:B------:R-:W-:Y:S05]  /*34d50*/  WARPSYNC.COLLECTIVE R15, `(.L_x_3117) ;  /* 0x000000000f087348 */ /* 0x000fea0003c00000 */
[----:B------:R0:W1:Y:S02]  /*34d60*/  SHFL.IDX P6, R14, R13, R12, R11 ;  /* 0x0000000c0d0e7389 */ /* 0x00006400000c000b */
[----:B01----:R-:W-:Y:S01]  /*34d70*/  ENDCOLLECTIVE ;  /* 0x000000000000791b */ /* 0x003fe20003800000 */
.L_x_3117:
[----:B------:R-:W-:Y:S02]  /*34d80*/  IMAD.MOV.U32 R13, RZ, RZ, R3 ;  /* 0x000000ffff0d7224 */ /* 0x000fe400078e0003 */
[----:B------:R-:W-:-:S07]  /*34d90*/  IMAD.MOV.U32 R7, RZ, RZ, R14 ;  /* 0x000000ffff077224 */ /* 0x000fce00078e000e */
[----:B------:R-:W-:Y:S05]  /*34da0*/  WARPSYNC.COLLECTIVE R15, `(.L_x_3118) ;  /* 0x000000000f087348 */ /* 0x000fea0003c00000 */
[----:B------:R0:W1:Y:S02]  /*34db0*/  SHFL.IDX P6, R14, R13, R12, R11 ;  /* 0x0000000c0d0e7389 */ /* 0x00006400000c000b */
[----:B01----:R-:W-:Y:S01]  /*34dc0*/  ENDCOLLECTIVE ;  /* 0x000000000000791b */ /* 0x003fe20003800000 */
.L_x_3118:
[----:B------:R-:W-:Y:S05]  /*34dd0*/  BRA `(.L_x_3119) ;  /* 0xfffffdc000ec7947 */ /* 0x000fea000383ffff */
.L_x_2814:
[----:B------:R-:W-:Y:S01]  /*34de0*/  BSSY B1, `(.L_x_3120) ;  /* 0x0000008000017945 */ /* 0x000fe20003800000 */
[----:B------:R-:W-:Y:S01]  /*34df0*/  MOV R13, R72 ;  /* 0x00000048000d7202 */ /* 0x000fe20000000f00 */
[----:B------:R-:W-:Y:S02]  /*34e00*/  IMAD.MOV.U32 R12, RZ, RZ, 0x2 ;  /* 0x00000002ff0c7424 */ /* 0x000fe400078e00ff */
[----:B------:R-:W-:Y:S02]  /*34e10*/  IMAD.MOV.U32 R11, RZ, RZ, 0x181f ;  /* 0x0000181fff0b7424 */ /* 0x000fe400078e00ff */
[----:B------:R-:W-:-:S07]  /*34e20*/  IMAD.MOV.U32 R15, RZ, RZ, -0x1 ;  /* 0xffffffffff0f7424 */ /* 0x000fce00078e00ff */
[----:B-12-4-:R-:W-:Y:S05]  /*34e30*/  WARPSYNC.COLLECTIVE R15, `(.L_x_3121) ;  /* 0x000000000f087348 */ /* 0x016fea0003c00000 */
[----:B----4-:R0:W3:Y:S02]  /*34e40*/  SHFL.IDX P6, R14, R13, R12, R11 ;  /* 0x0000000c0d0e7389 */ /* 0x0100e400000c000b */
[----:B0123--:R-:W-:Y:S01]  /*34e50*/  ENDCOLLECTIVE ;  /* 0x000000000000791b */ /* 0x00ffe20003800000 */
.L_x_3121:
[----:B------:R-:W-:Y:S05]  /*34e60*/  BSYNC B1 ;  /* 0x0000000000017941 */ /* 0x000fea0003800000 */
.L_x_3120:
        /* <DEDUP_REMOVED lines=8> */
.L_x_3122:
[----:B------:R-:W-:Y:S01]  /*34ef0*/  MOV R13, R20 ;  /* 0x00000014000d7202 */ /* 0x000fe20000000f00 */
[----:B------:R-:W-:-:S07]  /*34f00*/  IMAD.MOV.U32 R4, RZ, RZ, R14 ;  /* 0x000000ffff047224 */ /* 0x000fce00078e000e */
[----:B------:R-:W-:Y:S05]  /*34f10*/  WARPSYNC.COLLECTIVE R15, `(.L_x_3123) ;  /* 0x000000000f087348 */ /* 0x000fea0003c00000 */
[----:B------:R0:W1:Y:S02]  /*34f20*/  SHFL.IDX P6, R14, R13, R12, R11 ;  /* 0x0000000c0d0e7389 */ /* 0x00006400000c000b */
[----:B01----:R-:W-:Y:S01]  /*34f30*/  ENDCOLLECTIVE ;  /* 0x000000000000791b */ /* 0x003fe20003800000 */
.L_x_3123:
[----:B------:R-:W-:Y:S02]  /*34f40*/  IMAD.MOV.U32 R13, RZ, RZ, R3 ;  /* 0x000000ffff0d7224 */ /* 0x000fe400078e0003 */
[----:B------:R-:W-:-:S07]  /*34f50*/  IMAD.MOV.U32 R7, RZ, RZ, R14 ;  /* 0x000000ffff077224 */ /* 0x000fce00078e000e */
[----:B------:R-:W-:Y:S05]  /*34f60*/  WARPSYNC.COLLECTIVE R15, `(.L_x_3124) ;  /* 0x000000000f087348 */ /* 0x000fea0003c00000 */
[----:B------:R0:W1:Y:S02]  /*34f70*/  SHFL.IDX P6, R14, R13, R12, R11 ;  /* 0x0000000c0d0e7389 */ /* 0x00006400000c000b */
[----:B01----:R-:W-:Y:S01]  /*34f80*/  ENDCOLLECTIVE ;  /* 0x000000000000791b */ /* 0x003fe20003800000 */
.L_x_3124:
[----:B------:R-:W-:Y:S01]  /*34f90*/  IMAD.MOV.U32 R12, RZ, RZ, R14 ;  /* 0x000000ffff0c7224 */ /* 0x000fe200078e000e */
[----:B------:R-:W-:Y:S06]  /*34fa0*/  BRA `(.L_x_3125) ;  /* 0xfffffdc4009c7947 */ /* 0x000fec000383ffff */
.L_x_2817:
[----:B------:R-:W-:Y:S01]  /*34fb0*/  BSSY B1, `(.L_x_3126) ;  /* 0x0000008000017945 */ /* 0x000fe20003800000 */
[----:B------:R-:W-:Y:S01]  /*34fc0*/  IMAD.MOV.U32 R13, RZ, RZ, R72 ;  /* 0x000000ffff0d7224 */ /* 0x000fe200078e0048 */
[----:B------:R-:W-:Y:S01]  /*34fd0*/  MOV R12, 0x3 ;  /* 0x00000003000c7802 */ /* 0x000fe20000000f00 */
[----:B------:R-:W-:Y:S02]  /*34fe0*/  IMAD.MOV.U32 R11, RZ, RZ, 0x181f ;  /* 0x0000181fff0b7424 */ /* 0x000fe400078e00ff */
[----:B------:R-:W-:-:S07]  /*34ff0*/  IMAD.MOV.U32 R15, RZ, RZ, -0x1 ;  /* 0xffffffffff0f7424 */ /* 0x000fce00078e00ff */
[----:B-12-4-:R-:W-:Y:S05]  /*35000*/  WARPSYNC.COLLECTIVE R15, `(.L_x_3127) ;  /* 0x000000000f087348 */ /* 0x016fea0003c00000 */
[----:B----4-:R0:W3:Y:S02]  /*35010*/  SHFL.IDX P6, R14, R13, R12, R11 ;  /* 0x0000000c0d0e7389 */ /* 0x0100e400000c000b */
[----:B0123--:R-:W-:Y:S01]  /*35020*/  ENDCOLLECTIVE ;  /* 0x000000000000791b */ /* 0x00ffe20003800000 */
.L_x_3127:
[----:B------:R-:W-:Y:S05]  /*35030*/  BSYNC B1 ;  /* 0x0000000000017941 */ /* 0x000fea0003800000 */
.L_x_3126:
        /* <DEDUP_REMOVED lines=8> */
.L_x_3128:
[----:B------:R-:W-:Y:S02]  /*350c0*/  IMAD.MOV.U32 R13, RZ, RZ, R20 ;  /* 0x000000ffff0d7224 */ /* 0x000fe400078e0014 */
[----:B------:R-:W-:-:S07]  /*350d0*/  IMAD.MOV.U32 R21, RZ, RZ, R14 ;  /* 0x000000ffff157224 */ /* 0x000fce00078e000e */
[----:B------:R-:W-:Y:S05]  /*350e0*/  WARPSYNC.COLLECTIVE R15, `(.L_x_3129) ;  /* 0x000000000f087348 */ /* 0x000fea0003c00000 */
[----:B------:R0:W1:Y:S02]  /*350f0*/  SHFL.IDX P6, R14, R13, R12, R11 ;  /* 0x0000000c0d0e7389 */ /* 0x00006400000c000b */
[----:B01----:R-:W-:Y:S01]  /*35100*/  ENDCOLLECTIVE ;  /* 0x000000000000791b */ /* 0x003fe20003800000 */
.L_x_3129:
[----:B------:R-:W-:Y:S01]  /*35110*/  IMAD.MOV.U32 R13, RZ, RZ, R3 ;  /* 0x000000ffff0d7224 */ /* 0x000fe200078e0003 */
[----:B------:R-:W-:-:S07]  /*35120*/  MOV R79, R14 ;  /* 0x0000000e004f7202 */ /* 0x000fce0000000f00 */
[----:B------:R-:W-:Y:S05]  /*35130*/  WARPSYNC.COLLECTIVE R15, `(.L_x_3130) ;  /* 0x000000000f087348 */ /* 0x000fea0003c00000 */
[----:B------:R0:W1:Y:S02]  /*35140*/  SHFL.IDX P6, R14, R13, R12, R11 ;  /* 0x0000000c0d0e7389 */ /* 0x00006400000c000b */
[----:B01----:R-:W-:Y:S01]  /*35150*/  ENDCOLLECTIVE ;  /* 0x000000000000791b */ /* 0x003fe20003800000 */
.L_x_3130:
[----:B------:R-:W-:Y:S01]  /*35160*/  IMAD.MOV.U32 R3, RZ, RZ, R14 ;  /* 0x000000ffff037224 */ /* 0x000fe200078e000e */
[----:B------:R-:W-:Y:S06]  /*35170*/  BRA `(.L_x_3131) ;  /* 0xfffffdc800507947 */ /* 0x000fec000383ffff */
.L_x_2821:
[----:B0-----:R0:W1:Y:S02]  /*35180*/  SYNCS.PHASECHK.TRANS64.TRYWAIT P0, [R16+URZ+0x38800], R0 ;  /* 0x03880000100075a7 */ /* 0x001064000800017f */
[----:B-1----:R-:W-:Y:S05]  /*35190*/  @!P0 NANOSLEEP.SYNCS 0x989680 ;  /* 0x009896800000895d */ /* 0x002fea0003900000 */
[----:B------:R-:W1:Y:S02]  /*351a0*/  @!P0 SYNCS.PHASECHK.TRANS64 P0, [R16+URZ+0x38800], R0 ;  /* 0x03880000100085a7 */ /* 0x000e64000800007f */
[----:B-1----:R-:W-:Y:S05]  /*351b0*/  @!P0 BRA `(.L_x_2821) ;  /* 0xfffffffc00f08947 */ /* 0x002fea000383ffff */
[----:B------:R-:W-:Y:S05]  /*351c0*/  BRA `(.L_x_3132) ;  /* 0xfffffdcc00347947 */ /* 0x000fea000383ffff */
.L_x_2839:
[----:B-1----:R1:W2:Y:S02]  /*351d0*/  SYNCS.PHASECHK.TRANS64.TRYWAIT P2, [R0+URZ+0x38830], R3 ;  /* 0x03883003000075a7 */ /* 0x0022a4000804017f */
[----:B--2---:R-:W-:Y:S05]  /*351e0*/  @!P2 NANOSLEEP.SYNCS 0x989680 ;  /* 0x009896800000a95d */ /* 0x004fea0003900000 */
[----:B------:R-:W2:Y:S02]  /*351f0*/  @!P2 SYNCS.PHASECHK.TRANS64 P2, [R0+URZ+0x38830], R3 ;  /* 0x038830030000a5a7 */ /* 0x000ea4000804007f */
[----:B--2---:R-:W-:Y:S05]  /*35200*/  @!P2 BRA `(.L_x_2839) ;  /* 0xfffffffc00f0a947 */ /* 0x004fea000383ffff */
[----:B------:R-:W-:Y:S05]  /*35210*/  BRA `(.L_x_2838) ;  /* 0xfffffe04000c7947 */ /* 0x000fea000383ffff */
.L_x_2846:
[----:B-1----:R1:W2:Y:S02]  /*35220*/  SYNCS.PHASECHK.TRANS64.TRYWAIT P3, [R11+URZ+0x38830], R4 ;  /* 0x038830040b0075a7 */ /* 0x0022a4000806017f */
[----:B--2---:R-:W-:Y:S05]  /*35230*/  @!P3 NANOSLEEP.SYNCS 0x989680 ;  /* 0x009896800000b95d */ /* 0x004fea0003900000 */
[----:B------:R-:W2:Y:S02]  /*35240*/  @!P3 SYNCS.PHASECHK.TRANS64 P3, [R11+URZ+0x38830], R4 ;  /* 0x038830040b00b5a7 */ /* 0x000ea4000806007f */
[----:B--2---:R-:W-:Y:S05]  /*35250*/  @!P3 BRA `(.L_x_2846) ;  /* 0xfffffffc00f0b947 */ /* 0x004fea000383ffff */
[----:B------:R-:W-:Y:S05]  /*35260*/  BRA `(.L_x_2845) ;  /* 0xfffffe50007c7947 */ /* 0x000fea000383ffff */
.L_x_2851:
[----:B-1----:R1:W2:Y:S02]  /*35270*/  SYNCS.PHASECHK.TRANS64.TRYWAIT P3, [R9+URZ+0x38850], R0 ;  /* 0x03885000090075a7 */ /* 0x0022a4000806017f */
[----:B--2---:R-:W-:Y:S05]  /*35280*/  @!P3 NANOSLEEP.SYNCS 0x989680 ;  /* 0x009896800000b95d */ /* 0x004fea0003900000 */
[----:B------:R-:W2:Y:S02]  /*35290*/  @!P3 SYNCS.PHASECHK.TRANS64 P3, [R9+URZ+0x38850], R0 ;  /* 0x038850000900b5a7 */ /* 0x000ea4000806007f */
[----:B--2---:R-:W-:Y:S05]  /*352a0*/  @!P3 BRA `(.L_x_2851) ;  /* 0xfffffffc00f0b947 */ /* 0x004fea000383ffff */
[----:B------:R-:W-:Y:S05]  /*352b0*/  BRA `(.L_x_2850) ;  /* 0xfffffe8800447947 */ /* 0x000fea000383ffff */
.L_x_2859:
[----:B-1----:R1:W2:Y:S02]  /*352c0*/  SYNCS.PHASECHK.TRANS64.TRYWAIT P2, [R4+URZ+0x38830], R5 ;  /* 0x03883005040075a7 */ /* 0x0022a4000804017f */
[----:B--2---:R-:W-:Y:S05]  /*352d0*/  @!P2 NANOSLEEP.SYNCS 0x989680 ;  /* 0x009896800000a95d */ /* 0x004fea0003900000 */
[----:B------:R-:W2:Y:S02]  /*352e0*/  @!P2 SYNCS.PHASECHK.TRANS64 P2, [R4+URZ+0x38830], R5 ;  /* 0x038830050400a5a7 */ /* 0x000ea4000804007f */
[----:B--2---:R-:W-:Y:S05]  /*352f0*/  @!P2 BRA `(.L_x_2859) ;  /* 0xfffffffc00f0a947 */ /* 0x004fea000383ffff */
[----:B------:R-:W-:Y:S05]  /*35300*/  BRA `(.L_x_2858) ;  /* 0xfffffea4005c7947 */ /* 0x000fea000383ffff */
.L_x_2864:
[----:B-1----:R1:W2:Y:S02]  /*35310*/  SYNCS.PHASECHK.TRANS64.TRYWAIT P2, [R9+URZ+0x38850], R0 ;  /* 0x03885000090075a7 */ /* 0x0022a4000804017f */
[----:B--2---:R-:W-:Y:S05]  /*35320*/  @!P2 NANOSLEEP.SYNCS 0x989680 ;  /* 0x009896800000a95d */ /* 0x004fea0003900000 */
[----:B------:R-:W2:Y:S02]  /*35330*/  @!P2 SYNCS.PHASECHK.TRANS64 P2, [R9+URZ+0x38850], R0 ;  /* 0x038850000900a5a7 */ /* 0x000ea4000804007f */
[----:B--2---:R-:W-:Y:S05]  /*35340*/  @!P2 BRA `(.L_x_2864) ;  /* 0xfffffffc00f0a947 */ /* 0x004fea000383ffff */
[----:B------:R-:W-:Y:S05]  /*35350*/  BRA `(.L_x_2863) ;  /* 0xfffffedc00247947 */ /* 0x000fea000383ffff */
.L_x_2870:
[----:B-1----:R1:W2:Y:S02]  /*35360*/  SYNCS.PHASECHK.TRANS64.TRYWAIT P0, [R10+URZ+0x38850], R0 ;  /* 0x038850000a0075a7 */ /* 0x0022a4000800017f */
[----:B--2---:R-:W-:Y:S05]  /*35370*/  @!P0 NANOSLEEP.SYNCS 0x989680 ;  /* 0x009896800000895d */ /* 0x004fea0003900000 */
[----:B------:R-:W2:Y:S02]  /*35380*/  @!P0 SYNCS.PHASECHK.TRANS64 P0, [R10+URZ+0x38850], R0 ;  /* 0x038850000a0085a7 */ /* 0x000ea4000800007f */
[----:B--2---:R-:W-:Y:S05]  /*35390*/  @!P0 BRA `(.L_x_2870) ;  /* 0xfffffffc00f08947 */ /* 0x004fea000383ffff */
[----:B------:R-:W-:Y:S05]  /*353a0*/  BRA `(.L_x_2869) ;  /* 0xfffffef800747947 */ /* 0x000fea000383ffff */
.L_x_2911:
        /* <DEDUP_REMOVED lines=11> */
.L_x_3134:
[----:B------:R-:W-:Y:S05]  /*35460*/  BSYNC B1 ;  /* 0x0000000000017941 */ /* 0x000fea0003800000 */
.L_x_3133:
[----:B------:R-:W-:Y:S05]  /*35470*/  BRA `(.L_x_3135) ;  /* 0xffffff6c00947947 */ /* 0x000fea000383ffff */
.L_x_2913:
[----:B------:R-:W-:Y:S01]  /*35480*/  BSSY B1, `(.L_x_3136) ;  /* 0x0000006000017945 */ /* 0x000fe20003800000 */
[----:B------:R-:W-:-:S07]  /*35490*/  IMAD.MOV.U32 R15, RZ, RZ, -0x1 ;  /* 0xffffffffff0f7424 */ /* 0x000fce00078e00ff */
[----:B0-----:R-:W-:Y:S05]  /*354a0*/  WARPSYNC.COLLECTIVE R15, `(.L_x_3137) ;  /* 0x000000000f0c7348 */ /* 0x001fea0003c00000 */
[----:B------:R-:W-:Y:S02]  /*354b0*/  ELECT P6, UR62, PT ;  /* 0x00000000003e782f */ /* 0x000fe400038c0000 */
[----:B------:R-:W-:Y:S01]  /*354c0*/  MOV R14, UR62 ;  /* 0x0000003e000e7c02 */ /* 0x000fe20008000f00 */
[----:B0-----:R-:W-:Y:S10]  /*354d0*/  ENDCOLLECTIVE ;  /* 0x000000000000791b */ /* 0x001ff40003800000 */
.L_x_3137:
[----:B------:R-:W-:Y:S05]  /*354e0*/  BSYNC B1 ;  /* 0x0000000000017941 */ /* 0x000fea0003800000 */
.L_x_3136:
[----:B------:R-:W-:Y:S01]  /*354f0*/  PLOP3.LUT P2, PT, P6, PT, PT, 0x80, 0x0 ;  /* 0x000000000000781c */ /* 0x000fe2000374f070 */
[----:B------:R-:W-:-:S12]  /*35500*/  BRA `(.L_x_2912) ;  /* 0xffffff6c00887947 */ /* 0x000fd8000383ffff */
.L_x_2915:
[----:B0-----:R0:W1:Y:S02]  /*35510*/  SYNCS.PHASECHK.TRANS64.TRYWAIT P0, [R18+URZ+0x38820], R2 ;  /* 0x03882002120075a7 */ /* 0x001064000800017f */
[----:B-1----:R-:W-:Y:S05]  /*35520*/  @!P0 NANOSLEEP.SYNCS 0x989680 ;  /* 0x009896800000895d */ /* 0x002fea0003900000 */
[----:B------:R-:W1:Y:S02]  /*35530*/  @!P0 SYNCS.PHASECHK.TRANS64 P0, [R18+URZ+0x38820], R2 ;  /* 0x03882002120085a7 */ /* 0x000e64000800007f */
[----:B-1----:R-:W-:Y:S05]  /*35540*/  @!P0 BRA `(.L_x_2915) ;  /* 0xfffffffc00f08947 */ /* 0x002fea000383ffff */
[----:B------:R-:W-:Y:S05]  /*35550*/  BRA `(.L_x_3138) ;  /* 0xffffff6c00987947 */ /* 0x000fea000383ffff */
.L_x_2919:
[----:B-1----:R1:W2:Y:S02]  /*35560*/  SYNCS.PHASECHK.TRANS64.TRYWAIT P0, [R6+URZ+0x388a0], R8 ;  /* 0x0388a008060075a7 */ /* 0x0022a4000800017f */
[----:B--2---:R-:W-:Y:S05]  /*35570*/  @!P0 NANOSLEEP.SYNCS 0x989680 ;  /* 0x009896800000895d */ /* 0x004fea0003900000 */
[----:B------:R-:W2:Y:S02]  /*35580*/  @!P0 SYNCS.PHASECHK.TRANS64 P0, [R6+URZ+0x388a0], R8 ;  /* 0x0388a008060085a7 */ /* 0x000ea4000800007f */
[----:B--2---:R-:W-:Y:S05]  /*35590*/  @!P0 BRA `(.L_x_2919) ;  /* 0xfffffffc00f08947 */ /* 0x004fea000383ffff */
[----:B------:R-:W-:Y:S05]  /*355a0*/  BRA `(.L_x_3139) ;  /* 0xffffff6c00b87947 */ /* 0x000fea000383ffff */
.L_x_2927:
[----:B0-----:R0:W2:Y:S02]  /*355b0*/  SYNCS.PHASECHK.TRANS64.TRYWAIT P0, [R6+URZ+0x388c0], R8 ;  /* 0x0388c008060075a7 */ /* 0x0010a4000800017f */
[----:B--2---:R-:W-:Y:S05]  /*355c0*/  @!P0 NANOSLEEP.SYNCS 0x989680 ;  /* 0x009896800000895d */ /* 0x004fea0003900000 */
[----:B------:R-:W2:Y:S02]  /*355d0*/  @!P0 SYNCS.PHASECHK.TRANS64 P0, [R6+URZ+0x388c0], R8 ;  /* 0x0388c008060085a7 */ /* 0x000ea4000800007f */
[----:B--2---:R-:W-:Y:S05]  /*355e0*/  @!P0 BRA `(.L_x_2927) ;  /* 0xfffffffc00f08947 */ /* 0x004fea000383ffff */
[----:B------:R-:W-:Y:S05]  /*355f0*/  BRA `(.L_x_3140) ;  /* 0xffffff7000f47947 */ /* 0x000fea000383ffff */
.L_x_2937:
[----:B0-----:R0:W1:Y:S02]  /*35600*/  SYNCS.PHASECHK.TRANS64.TRYWAIT P0, [R6+URZ+0x388a0], R5 ;  /* 0x0388a005060075a7 */ /* 0x001064000800017f */
[----:B-1----:R-:W-:Y:S05]  /*35610*/  @!P0 NANOSLEEP.SYNCS 0x989680 ;  /* 0x009896800000895d */ /* 0x002fea0003900000 */
[----:B------:R-:W1:Y:S02]  /*35620*/  @!P0 SYNCS.PHASECHK.TRANS64 P0, [R6+URZ+0x388a0], R5 ;  /* 0x0388a005060085a7 */ /* 0x000e64000800007f */
[----:B-1----:R-:W-:Y:S05]  /*35630*/  @!P0 BRA `(.L_x_2937) ;  /* 0xfffffffc00f08947 */ /* 0x002fea000383ffff */
[----:B------:R-:W-:Y:S05]  /*35640*/  BRA `(.L_x_3141) ;  /* 0xffffff78007c7947 */ /* 0x000fea000383ffff */
.L_x_2945:
[----:B-1----:R1:W2:Y:S02]  /*35650*/  SYNCS.PHASECHK.TRANS64.TRYWAIT P0, [R6+URZ+0x388c0], R5 ;  /* 0x0388c005060075a7 */ /* 0x0022a4000800017f */
[----:B--2---:R-:W-:Y:S05]  /*35660*/  @!P0 NANOSLEEP.SYNCS 0x989680 ;  /* 0x009896800000895d */ /* 0x004fea0003900000 */
[----:B------:R-:W2:Y:S02]  /*35670*/  @!P0 SYNCS.PHASECHK.TRANS64 P0, [R6+URZ+0x388c0], R5 ;  /* 0x0388c005060085a7 */ /* 0x000ea4000800007f */
[----:B--2---:R-:W-:Y:S05]  /*35680*/  @!P0 BRA `(.L_x_2945) ;  /* 0xfffffffc00f08947 */ /* 0x004fea000383ffff */
[----:B------:R-:W-:Y:S05]  /*35690*/  BRA `(.L_x_3142) ;  /* 0xffffff7c00b47947 */ /* 0x000fea000383ffff */
.L_x_2963:
        /* <DEDUP_REMOVED lines=11> */
.L_x_3144:
[----:B------:R-:W-:Y:S05]  /*35750*/  BSYNC B0 ;  /* 0x0000000000007941 */ /* 0x000fea0003800000 */
.L_x_3143:
[----:B------:R-:W-:Y:S05]  /*35760*/  BRA `(.L_x_3145) ;  /* 0xffffff8c006c7947 */ /* 0x000fea000383ffff */
.L_x_2965:
[----:B------:R-:W-:Y:S01]  /*35770*/  BSSY B0, `(.L_x_3146) ;  /* 0x0000006000007945 */ /* 0x000fe20003800000 */
[----:B------:R-:W-:-:S07]  /*35780*/  IMAD.MOV.U32 R15, RZ, RZ, -0x1 ;  /* 0xffffffffff0f7424 */ /* 0x000fce00078e00ff */
[----:B0-----:R-:W-:Y:S05]  /*35790*/  WARPSYNC.COLLECTIVE R15, `(.L_x_3147) ;  /* 0x000000000f0c7348 */ /* 0x001fea0003c00000 */
[----:B------:R-:W-:Y:S02]  /*357a0*/  ELECT P6, UR62, PT ;  /* 0x00000000003e782f */ /* 0x000fe400038c0000 */
[----:B------:R-:W-:Y:S01]  /*357b0*/  MOV R14, UR62 ;  /* 0x0000003e000e7c02 */ /* 0x000fe20008000f00 */
[----:B0-----:R-:W-:Y:S10]  /*357c0*/  ENDCOLLECTIVE ;  /* 0x000000000000791b */ /* 0x001ff40003800000 */
.L_x_3147:
[----:B------:R-:W-:Y:S05]  /*357d0*/  BSYNC B0 ;  /* 0x0000000000007941 */ /* 0x000fea0003800000 */
.L_x_3146:
[----:B------:R-:W-:Y:S05]  /*357e0*/  BRA `(.L_x_3148) ;  /* 0xffffff8c00787947 */ /* 0x000fea000383ffff */
.L_x_2967:
[----:B0-----:R0:W1:Y:S02]  /*357f0*/  SYNCS.PHASECHK.TRANS64.TRYWAIT P0, [R0+URZ+0x38840], R2 ;  /* 0x03884002000075a7 */ /* 0x001064000800017f */
[----:B-1----:R-:W-:Y:S05]  /*35800*/  @!P0 NANOSLEEP.SYNCS 0x989680 ;  /* 0x009896800000895d */ /* 0x002fea0003900000 */
[----:B------:R-:W1:Y:S02]  /*35810*/  @!P0 SYNCS.PHASECHK.TRANS64 P0, [R0+URZ+0x38840], R2 ;  /* 0x03884002000085a7 */ /* 0x000e64000800007f */
[----:B-1----:R-:W-:Y:S05]  /*35820*/  @!P0 BRA `(.L_x_2967) ;  /* 0xfffffffc00f08947 */ /* 0x002fea000383ffff */
[----:B------:R-:W-:Y:S05]  /*35830*/  BRA `(.L_x_3149) ;  /* 0xffffff8c00dc7947 */ /* 0x000fea000383ffff */
.L_x_2971:
[----:B------:R0:W5:Y:S01]  /*35840*/  LDL.LU R9, [R1+0x50] ;  /* 0x0000500001097983 */ /* 0x0001620000300800 */
[----:B------:R-:W-:Y:S01]  /*35850*/  IMAD.MOV.U32 R13, RZ, RZ, R3 ;  /* 0x000000ffff0d7224 */ /* 0x000fe200078e0003 */
[----:B------:R-:W-:Y:S01]  /*35860*/  MOV R11, 0x181f ;  /* 0x0000181f000b7802 */ /* 0x000fe20000000f00 */
[----:B------:R-:W-:Y:S02]  /*35870*/  IMAD.MOV.U32 R12, RZ, RZ, RZ ;  /* 0x000000ffff0c7224 */ /* 0x000fe400078e00ff */
[----:B------:R-:W-:Y:S01]  /*35880*/  IMAD.MOV.U32 R15, RZ, RZ, -0x1 ;  /* 0xffffffffff0f7424 */ /* 0x000fe200078e00ff */
[----:B------:R-:W1:Y:S06]  /*35890*/  S2R R5, SR_TID.X ;  /* 0x0000000000057919 */ /* 0x000e6c0000002100 */
[----:B01---5:R-:W-:Y:S05]  /*358a0*/  WARPSYNC.COLLECTIVE R15, `(.L_x_3150) ;  /* 0x000000000f087348 */ /* 0x023fea0003c00000 */
[----:B------:R2:W3:Y:S02]  /*358b0*/  SHFL.IDX P6, R14, R13, R12, R11 ;  /* 0x0000000c0d0e7389 */ /* 0x0004e400000c000b */
[----:B0123-5:R-:W-:Y:S01]  /*358c0*/  ENDCOLLECTIVE ;  /* 0x000000000000791b */ /* 0x02ffe20003800000 */
.L_x_3150:
[----:B------:R-:W-:Y:S02]  /*358d0*/  IMAD.MOV.U32 R13, RZ, RZ, R4 ;  /* 0x000000ffff0d7224 */ /* 0x000fe400078e0004 */
[----:B------:R-:W-:-:S07]  /*358e0*/  IMAD.MOV.U32 R6, RZ, RZ, R14 ;  /* 0x000000ffff067224 */ /* 0x000fce00078e000e */
[----:B------:R-:W-:Y:S05]  /*358f0*/  WARPSYNC.COLLECTIVE R15, `(.L_x_3151) ;  /* 0x000000000f087348 */ /* 0x000fea0003c00000 */
[----:B------:R0:W1:Y:S02]  /*35900*/  SHFL.IDX P6, R14, R13, R12, R11 ;  /* 0x0000000c0d0e7389 */ /* 0x00006400000c000b */
[----:B01----:R-:W-:Y:S01]  /*35910*/  ENDCOLLECTIVE ;  /* 0x000000000000791b */ /* 0x003fe20003800000 */
.L_x_3151:
[----:B------:R-:W-:-:S04]  /*35920*/  LOP3.LUT R5, R5, 0x7f, RZ, 0xc0, !PT ;  /* 0x0000007f05057812 */ /* 0x000fc800078ec0ff */
[----:B------:R-:W-:Y:S01]  /*35930*/  SHF.R.U32.HI R0, RZ, 0x3, R5 ;  /* 0x00000003ff007819 */ /* 0x000fe20000011605 */
[----:B------:R-:W-:Y:S02]  /*35940*/  IMAD R2, R9, R7, RZ ;  /* 0x0000000709027224 */ /* 0x000fe400078e02ff */
[----:B------:R-:W2:Y:S01]  /*35950*/  LDL R9, [R1+0x2c] ;  /* 0x00002c0001097983 */ /* 0x000ea20000100800 */
[----:B------:R-:W-:Y:S01]  /*35960*/  LEA R0, R10, R0, 0x7 ;  /* 0x000000000a007211 */ /* 0x000fe200078e38ff */
[----:B------:R-:W-:Y:S01]  /*35970*/  IMAD.MOV.U32 R7, RZ, RZ, R14 ;  /* 0x000000ffff077224 */ /* 0x000fe200078e000e */
[----:B------:R-:W-:Y:S01]  /*35980*/  ULDC.64 UR4, c[0x0][0x208] ;  /* 0x0000820000047ab9 */ /* 0x000fe20000000a00 */
[----:B------:R-:W-:Y:S01]  /*35990*/  IMAD.MOV.U32 R13, RZ, RZ, R3 ;  /* 0x000000ffff0d7224 */ /* 0x000fe200078e0003 */
[C---:B------:R-:W-:Y:S01]  /*359a0*/  ISETP.GE.AND P2, PT, R0.reuse, R2, PT ;  /* 0x000000020000720c */ /* 0x040fe20003f46270 */
[----:B------:R-:W-:Y:S02]  /*359b0*/  IMAD.MOV.U32 R12, RZ, RZ, 0x1 ;  /* 0x00000001ff0c7424 */ /* 0x000fe400078e00ff */
[----:B------:R-:W-:-:S10]  /*359c0*/  VIADD R5, R0, 0x10 ;  /* 0x0000001000057836 */ /* 0x000fd40000000000 */
        /* <DEDUP_REMOVED lines=16> */
.L_x_3152:
[----:B------:R-:W-:Y:S01]  /*35ad0*/  IMAD.MOV.U32 R13, RZ, RZ, R4 ;  /* 0x000000ffff0d7224 */ /* 0x000fe200078e0004 */
[----:B------:R-:W-:-:S07]  /*35ae0*/  MOV R7, R14 ;  /* 0x0000000e00077202 */ /* 0x000fce0000000f00 */
[----:B------:R-:W-:Y:S05]  /*35af0*/  WARPSYNC.COLLECTIVE R15, `(.L_x_3153) ;  /* 0x000000000f087348 */ /* 0x000fea0003c00000 */
[----:B------:R0:W1:Y:S02]  /*35b00*/  SHFL.IDX P6, R14, R13, R12, R11 ;  /* 0x0000000c0d0e7389 */ /* 0x00006400000c000b */
[----:B01----:R-:W-:Y:S01]  /*35b10*/  ENDCOLLECTIVE ;  /* 0x000000000000791b */ /* 0x003fe20003800000 */
.L_x_3153:
[----:B------:R-:W-:Y:S01]  /*35b20*/  ULDC.64 UR4, c[0x0][0x208] ;  /* 0x0000820000047ab9 */ /* 0x000fe20000000a00 */
[----:B------:R-:W-:Y:S02]  /*35b30*/  IMAD.MOV.U32 R13, RZ, RZ, R3 ;  /* 0x000000ffff0d7224 */ /* 0x000fe400078e0003 */
[----:B------:R-:W-:Y:S02]  /*35b40*/  IMAD.MOV.U32 R12, RZ, RZ, 0x2 ;  /* 0x00000002ff0c7424 */ /* 0x000fe400078e00ff */
[----:B------:R-:W-:-:S05]  /*35b50*/  IMAD.MOV.U32 R5, RZ, RZ, R14 ;  /* 0x000000ffff057224 */ /* 0x000fca00078e000e */
[----:B------:R-:W-:-:S05]  /*35b60*/  @!P2 LEA R5, P5, R8, R5, 0x1 ;  /* 0x000000050805a211 */ /* 0x000fca00078a08ff */
[----:B------:R-:W-:-:S04]  /*35b70*/  @!P2 IMAD.X R6, RZ, RZ, R7, P5 ;  /* 0x000000ffff06a224 */ /* 0x000fc800028e0607 */
[----:B------:R-:W-:Y:S01]  /*35b80*/  @!P2 IMAD.MOV.U32 R7, RZ, RZ, R6 ;  /* 0x000000ffff07a224 */ /* 0x000fe200078e0006 */
[----:B------:R-:W-:Y:S01]  /*35b90*/  @!P2 MOV R6, R5 ;  /* 0x000000050006a202 */ /* 0x000fe20000000f00 */
[----:B------:R-:W-:-:S04]  /*35ba0*/  VIADD R5, R0, 0x20 ;  /* 0x0000002000057836 */ /* 0x000fc80000000000 */
        /* <DEDUP_REMOVED lines=11> */
.L_x_3154:
[----:B------:R-:W-:Y:S01]  /*35c60*/  MOV R13, R4 ;  /* 0x00000004000d7202 */ /* 0x000fe20000000f00 */
[----:B------:R-:W-:-:S07]  /*35c70*/  IMAD.MOV.U32 R7, RZ, RZ, R14 ;  /* 0x000000ffff077224 */ /* 0x000fce00078e000e */
[----:B------:R-:W-:Y:S05]  /*35c80*/  WARPSYNC.COLLECTIVE R15, `(.L_x_3155) ;  /* 0x000000000f087348 */ /* 0x000fea0003c00000 */
[----:B------:R0:W1:Y:S02]  /*35c90*/  SHFL.IDX P6, R14, R13, R12, R11 ;  /* 0x0000000c0d0e7389 */ /* 0x00006400000c000b */
[----:B01----:R-:W-:Y:S01]  /*35ca0*/  ENDCOLLECTIVE ;  /* 0x000000000000791b */ /* 0x003fe20003800000 */
.L_x_3155:
[----:B------:R-:W-:Y:S01]  /*35cb0*/  ULDC.64 UR4, c[0x0][0x208] ;  /* 0x0000820000047ab9 */ /* 0x000fe20000000a00 */
[----:B------:R-:W-:Y:S02]  /*35cc0*/  IMAD.MOV.U32 R13, RZ, RZ, R3 ;  /* 0x000000ffff0d7224 */ /* 0x000fe400078e0003 */
[----:B------:R-:W-:Y:S02]  /*35cd0*/  IMAD.MOV.U32 R12, RZ, RZ, 0x3 ;  /* 0x00000003ff0c7424 */ /* 0x000fe400078e00ff */
[----:B------:R-:W-:-:S05]  /*35ce0*/  IMAD.MOV.U32 R5, RZ, RZ, R14 ;  /* 0x000000ffff057224 */ /* 0x000fca00078e000e */
[----:B------:R-:W-:-:S05]  /*35cf0*/  @!P2 LEA R5, P5, R8, R5, 0x1 ;  /* 0x000000050805a211 */ /* 0x000fca00078a08ff */
[----:B------:R-:W-:-:S04]  /*35d00*/  @!P2 IMAD.X R6, RZ, RZ, R7, P5 ;  /* 0x000000ffff06a224 */ /* 0x000fc800028e0607 */
        /* <DEDUP_REMOVED lines=14> */
.L_x_3156:
[----:B------:R-:W-:Y:S02]  /*35df0*/  IMAD.MOV.U32 R13, RZ, RZ, R4 ;  /* 0x000000ffff0d7224 */ /* 0x000fe400078e0004 */
[----:B------:R-:W-:-:S07]  /*35e00*/  IMAD.MOV.U32 R7, RZ, RZ, R14 ;  /* 0x000000ffff077224 */ /* 0x000fce00078e000e */
[----:B------:R-:W-:Y:S05]  /*35e10*/  WARPSYNC.COLLECTIVE R15, `(.L_x_3157) ;  /* 0x000000000f087348 */ /* 0x000fea0003c00000 */
[----:B------:R0:W1:Y:S02]  /*35e20*/  SHFL.IDX P6, R14, R13, R12, R11 ;  /* 0x0000000c0d0e7389 */ /* 0x00006400000c000b */
[----:B01----:R-:W-:Y:S01]  /*35e30*/  ENDCOLLECTIVE ;  /* 0x000000000000791b */ /* 0x003fe20003800000 */
.L_x_3157:
[----:B------:R-:W-:Y:S01]  /*35e40*/  ULDC.64 UR4, c[0x0][0x208] ;  /* 0x0000820000047ab9 */ /* 0x000fe20000000a00 */
[----:B------:R-:W-:Y:S01]  /*35e50*/  MOV R13, R3 ;  /* 0x00000003000d7202 */ /* 0x000fe20000000f00 */
[----:B------:R-:W-:Y:S01]  /*35e60*/  IMAD.MOV.U32 R12, RZ, RZ, 0x4 ;  /* 0x00000004ff0c7424 */ /* 0x000fe200078e00ff */
[----:B------:R-:W-:-:S04]  /*35e70*/  MOV R5, R14 ;  /* 0x0000000e00057202 */ /* 0x000fc80000000f00 */
        /* <DEDUP_REMOVED lines=16> */
.L_x_3158:
[----:B------:R-:W-:Y:S02]  /*35f80*/  IMAD.MOV.U32 R13, RZ, RZ, R4 ;  /* 0x000000ffff0d7224 */ /* 0x000fe400078e0004 */
[----:B------:R-:W-:-:S07]  /*35f90*/  IMAD.MOV.U32 R7, RZ, RZ, R14 ;  /* 0x000000ffff077224 */ /* 0x000fce00078e000e */
[----:B------:R-:W-:Y:S05]  /*35fa0*/  WARPSYNC.COLLECTIVE R15, `(.L_x_3159) ;  /* 0x000000000f087348 */ /* 0x000fea0003c00000 */
[----:B------:R0:W1:Y:S02]  /*35fb0*/  SHFL.IDX P6, R14, R13, R12, R11 ;  /* 0x0000000c0d0e7389 */ /* 0x00006400000c000b */
[----:B01----:R-:W-:Y:S01]  /*35fc0*/  ENDCOLLECTIVE ;  /* 0x000000000000791b */ /* 0x003fe20003800000 */
.L_x_3159:
[----:B------:R-:W-:Y:S01]  /*35fd0*/  ULDC.64 UR4, c[0x0][0x208] ;  /* 0x0000820000047ab9 */ /* 0x000fe20000000a00 */
[----:B------:R-:W-:Y:S01]  /*35fe0*/  IMAD.MOV.U32 R13, RZ, RZ, R3 ;  /* 0x000000ffff0d7224 */ /* 0x000fe200078e0003 */
[----:B------:R-:W-:Y:S01]  /*35ff0*/  MOV R12, 0x5 ;  /* 0x00000005000c7802 */ /* 0x000fe20000000f00 */
[----:B------:R-:W-:-:S05]  /*36000*/  IMAD.MOV.U32 R5, RZ, RZ, R14 ;  /* 0x000000ffff057224 */ /* 0x000fca00078e000e */
[----:B------:R-:W-:-:S04]  /*36010*/  @!P2 LEA R5, P5, R8, R5, 0x1 ;  /* 0x000000050805a211 */ /* 0x000fc800078a08ff */
[----:B------:R-:W-:-:S05]  /*36020*/  @!P2 IADD3.X R6, RZ, R7, RZ, P5, !PT ;  /* 0x00000007ff06a210 */ /* 0x000fca0002ffe4ff */
        /* <DEDUP_REMOVED lines=14> */
.L_x_3160:
[----:B------:R-:W-:Y:S02]  /*36110*/  IMAD.MOV.U32 R13, RZ, RZ, R4 ;  /* 0x000000ffff0d7224 */ /* 0x000fe400078e0004 */
[----:B------:R-:W-:-:S07]  /*36120*/  IMAD.MOV.U32 R7, RZ, RZ, R14 ;  /* 0x000000ffff077224 */ /* 0x000fce00078e000e */
[----:B------:R-:W-:Y:S05]  /*36130*/  WARPSYNC.COLLECTIVE R15, `(.L_x_3161) ;  /* 0x000000000f087348 */ /* 0x000fea0003c00000 */
[----:B------:R0:W1:Y:S02]  /*36140*/  SHFL.IDX P6, R14, R13, R12, R11 ;  /* 0x0000000c0d0e7389 */ /* 0x00006400000c000b */
[----:B01----:R-:W-:Y:S01]  /*36150*/  ENDCOLLECTIVE ;  /* 0x000000000000791b */ /* 0x003fe20003800000 */
.L_x_3161:
        /* <DEDUP_REMOVED lines=20> */
.L_x_3162:
[----:B------:R-:W-:Y:S01]  /*362a0*/  IMAD.MOV.U32 R13, RZ, RZ, R4 ;  /* 0x000000ffff0d7224 */ /* 0x000fe200078e0004 */
[----:B------:R-:W-:-:S07]  /*362b0*/  MOV R7, R14 ;  /* 0x0000000e00077202 */ /* 0x000fce0000000f00 */
[----:B------:R-:W-:Y:S05]  /*362c0*/  WARPSYNC.COLLECTIVE R15, `(.L_x_3163) ;  /* 0x000000000f087348 */ /* 0x000fea0003c00000 */
[----:B------:R0:W1:Y:S02]  /*362d0*/  SHFL.IDX P6, R14, R13, R12, R11 ;  /* 0x0000000c0d0e7389 */ /* 0x00006400000c000b */
[----:B01----:R-:W-:Y:S01]  /*362e0*/  ENDCOLLECTIVE ;  /* 0x000000000000791b */ /* 0x003fe20003800000 */
.L_x_3163:
        /* <DEDUP_REMOVED lines=18> */
.L_x_3164:
[----:B------:R-:W-:Y:S01]  /*36410*/  IMAD.MOV.U32 R13, RZ, RZ, R4 ;  /* 0x000000ffff0d7224 */ /* 0x000fe200078e0004 */
[----:B------:R-:W-:-:S07]  /*36420*/  MOV R5, R14 ;  /* 0x0000000e00057202 */ /* 0x000fce0000000f00 */
[----:B------:R-:W-:Y:S05]  /*36430*/  WARPSYNC.COLLECTIVE R15, `(.L_x_3165) ;  /* 0x000000000f087348 */ /* 0x000fea0003c00000 */
[----:B------:R0:W1:Y:S02]  /*36440*/  SHFL.IDX P6, R14, R13, R12, R11 ;  /* 0x0000000c0d0e7389 */ /* 0x00006400000c000b */
[----:B01----:R-:W-:Y:S01]  /*36450*/  ENDCOLLECTIVE ;  /* 0x000000000000791b */ /* 0x003fe20003800000 */
.L_x_3165:
[----:B------:R-:W-:Y:S01]  /*36460*/  IMAD.MOV.U32 R3, RZ, RZ, R14 ;  /* 0x000000ffff037224 */ /* 0x000fe200078e000e */
[----:B------:R-:W-:Y:S06]  /*36470*/  BRA `(.L_x_3166) ;  /* 0xffffff90009c7947 */ /* 0x000fec000383ffff */
.L_x_2976:
[----:B---3--:R3:W4:Y:S02]  /*36480*/  SYNCS.PHASECHK.TRANS64.TRYWAIT P0, [R18+URZ+0x38820], R0 ;  /* 0x03882000120075a7 */ /* 0x008724000800017f */
[----:B----4-:R-:W-:Y:S05]  /*36490*/  @!P0 NANOSLEEP.SYNCS 0x989680 ;  /* 0x009896800000895d */ /* 0x010fea0003900000 */
[----:B------:R-:W4:Y:S02]  /*364a0*/  @!P0 SYNCS.PHASECHK.TRANS64 P0, [R18+URZ+0x38820], R0 ;  /* 0x03882000120085a7 */ /* 0x000f24000800007f */
[----:B----4-:R-:W-:Y:S05]  /*364b0*/  @!P0 BRA `(.L_x_2976) ;  /* 0xfffffffc00f08947 */ /* 0x010fea000383ffff */
[----:B------:R-:W-:Y:S05]  /*364c0*/  BRA `(.L_x_3167) ;  /* 0xffffff9400187947 */ /* 0x000fea000383ffff */
.L_x_2985:
[----:B-1----:R1:W2:Y:S02]  /*364d0*/  SYNCS.PHASECHK.TRANS64.TRYWAIT P0, [R3+URZ+0x38840], R2 ;  /* 0x03884002030075a7 */ /* 0x0022a4000800017f */
[----:B--2---:R-:W-:Y:S05]  /*364e0*/  @!P0 NANOSLEEP.SYNCS 0x989680 ;  /* 0x009896800000895d */ /* 0x004fea0003900000 */
[----:B------:R-:W2:Y:S02]  /*364f0*/  @!P0 SYNCS.PHASECHK.TRANS64 P0, [R3+URZ+0x38840], R2 ;  /* 0x03884002030085a7 */ /* 0x000ea4000800007f */
[----:B--2---:R-:W-:Y:S05]  /*36500*/  @!P0 BRA `(.L_x_2985) ;  /* 0xfffffffc00f08947 */ /* 0x004fea000383ffff */
[----:B------:R-:W-:Y:S05]  /*36510*/  BRA `(.L_x_3168) ;  /* 0xffffff9400f87947 */ /* 0x000fea000383ffff */
.L_x_2993:
[----:B0-----:R0:W1:Y:S02]  /*36520*/  SYNCS.PHASECHK.TRANS64.TRYWAIT P0, [R2+URZ+0x38860], R3 ;  /* 0x03886003020075a7 */ /* 0x001064000800017f */
[----:B-1----:R-:W-:Y:S05]  /*36530*/  @!P0 NANOSLEEP.SYNCS 0x989680 ;  /* 0x009896800000895d */ /* 0x002fea0003900000 */
[----:B------:R-:W1:Y:S02]  /*36540*/  @!P0 SYNCS.PHASECHK.TRANS64 P0, [R2+URZ+0x38860], R3 ;  /* 0x03886003020085a7 */ /* 0x000e64000800007f */
[----:B-1----:R-:W-:Y:S05]  /*36550*/  @!P0 BRA `(.L_x_2993) ;  /* 0xfffffffc00f08947 */ /* 0x002fea000383ffff */
[----:B------:R-:W-:Y:S05]  /*36560*/  BRA `(.L_x_3169) ;  /* 0xffffff9c00487947 */ /* 0x000fea000383ffff */
.L_x_3005:
[----:B-1----:R1:W2:Y:S02]  /*36570*/  SYNCS.PHASECHK.TRANS64.TRYWAIT P0, [R3+URZ+0x38840], R2 ;  /* 0x03884002030075a7 */ /* 0x0022a4000800017f */
[----:B--2---:R-:W-:Y:S05]  /*36580*/  @!P0 NANOSLEEP.SYNCS 0x989680 ;  /* 0x009896800000895d */ /* 0x004fea0003900000 */
[----:B------:R-:W2:Y:S02]  /*36590*/  @!P0 SYNCS.PHASECHK.TRANS64 P0, [R3+URZ+0x38840], R2 ;  /* 0x03884002030085a7 */ /* 0x000ea4000800007f */
[----:B--2---:R-:W-:Y:S05]  /*365a0*/  @!P0 BRA `(.L_x_3005) ;  /* 0xfffffffc00f08947 */ /* 0x004fea000383ffff */
[----:B------:R-:W-:Y:S05]  /*365b0*/  BRA `(.L_x_3170) ;  /* 0xffffffa4005c7947 */ /* 0x000fea000383ffff */
.L_x_3013:
[----:B0-----:R0:W1:Y:S02]  /*365c0*/  SYNCS.PHASECHK.TRANS64.TRYWAIT P0, [R2+URZ+0x38860], R3 ;  /* 0x03886003020075a7 */ /* 0x001064000800017f */
[----:B-1----:R-:W-:Y:S05]  /*365d0*/  @!P0 NANOSLEEP.SYNCS 0x989680 ;  /* 0x009896800000895d */ /* 0x002fea0003900000 */
[----:B------:R-:W1:Y:S02]  /*365e0*/  @!P0 SYNCS.PHASECHK.TRANS64 P0, [R2+URZ+0x38860], R3 ;  /* 0x03886003020085a7 */ /* 0x000e64000800007f */
[----:B-1----:R-:W-:Y:S05]  /*365f0*/  @!P0 BRA `(.L_x_3013) ;  /* 0xfffffffc00f08947 */ /* 0x002fea000383ffff */
[----:B------:R-:W-:Y:S05]  /*36600*/  BRA `(.L_x_3171) ;  /* 0xffffffa800ac7947 */ /* 0x000fea000383ffff */
.L_x_3025:
[----:B--2---:R2:W3:Y:S02]  /*36610*/  SYNCS.PHASECHK.TRANS64.TRYWAIT P0, [R3+URZ+0x38840], R2 ;  /* 0x03884002030075a7 */ /* 0x0044e4000800017f */
[----:B---3--:R-:W-:Y:S05]  /*36620*/  @!P0 NANOSLEEP.SYNCS 0x989680 ;  /* 0x009896800000895d */ /* 0x008fea0003900000 */
[----:B------:R-:W3:Y:S02]  /*36630*/  @!P0 SYNCS.PHASECHK.TRANS64 P0, [R3+URZ+0x38840], R2 ;  /* 0x03884002030085a7 */ /* 0x000ee4000800007f */
[----:B---3--:R-:W-:Y:S05]  /*36640*/  @!P0 BRA `(.L_x_3025) ;  /* 0xfffffffc00f08947 */ /* 0x008fea000383ffff */
[----:B------:R-:W-:Y:S05]  /*36650*/  BRA `(.L_x_3172) ;  /* 0xffffffb000987947 */ /* 0x000fea000383ffff */
.L_x_3033:
[----:B0-----:R0:W1:Y:S02]  /*36660*/  SYNCS.PHASECHK.TRANS64.TRYWAIT P0, [R2+URZ+0x38860], R5 ;  /* 0x03886005020075a7 */ /* 0x001064000800017f */
[----:B-1----:R-:W-:Y:S05]  /*36670*/  @!P0 NANOSLEEP.SYNCS 0x989680 ;  /* 0x009896800000895d */ /* 0x002fea0003900000 */
[----:B------:R-:W1:Y:S02]  /*36680*/  @!P0 SYNCS.PHASECHK.TRANS64 P0, [R2+URZ+0x38860], R5 ;  /* 0x03886005020085a7 */ /* 0x000e64000800007f */
[----:B-1----:R-:W-:Y:S05]  /*36690*/  @!P0 BRA `(.L_x_3033) ;  /* 0xfffffffc00f08947 */ /* 0x002fea000383ffff */
[----:B------:R-:W-:Y:S05]  /*366a0*/  BRA `(.L_x_3173) ;  /* 0xffffffb400e47947 */ /* 0x000fea000383ffff */
.L_x_3047:
[----:B--2---:R2:W3:Y:S02]  /*366b0*/  SYNCS.PHASECHK.TRANS64.TRYWAIT P0, [R0+URZ+0x38860], R2 ;  /* 0x03886002000075a7 */ /* 0x0044e4000800017f */
[----:B---3--:R-:W-:Y:S05]  /*366c0*/  @!P0 NANOSLEEP.SYNCS 0x989680 ;  /* 0x009896800000895d */ /* 0x008fea0003900000 */
[----:B------:R-:W3:Y:S02]  /*366d0*/  @!P0 SYNCS.PHASECHK.TRANS64 P0, [R0+URZ+0x38860], R2 ;  /* 0x03886002000085a7 */ /* 0x000ee4000800007f */
[----:B---3--:R-:W-:Y:S05]  /*366e0*/  @!P0 BRA `(.L_x_3047) ;  /* 0xfffffffc00f08947 */ /* 0x008fea000383ffff */
[----:B------:R-:W-:Y:S05]  /*366f0*/  BRA `(.L_x_3174) ;  /* 0xffffffbc00b87947 */ /* 0x000fea000383ffff */
.L_x_3057:
[----:B------:R-:W3:Y:S01]  /*36700*/  LDL R0, [R1] ;  /* 0x0000000001007983 */ /* 0x000ee20000100800 */
        /* <DEDUP_REMOVED lines=8> */
.L_x_3176:
[----:B------:R-:W-:Y:S05]  /*36790*/  BSYNC B0 ;  /* 0x0000000000007941 */ /* 0x000fea0003800000 */
.L_x_3175:
        /* <DEDUP_REMOVED lines=10> */
.L_x_3177:
[----:B------:R-:W-:Y:S01]  /*36840*/  ULDC UR4, c[0x0][0xc3c] ;  /* 0x00030f0000047ab9 */ /* 0x000fe20000000800 */
[----:B------:R-:W-:Y:S01]  /*36850*/  ULDC.64 UR6, c[0x0][0x208] ;  /* 0x0000820000067ab9 */ /* 0x000fe20000000a00 */
[----:B------:R-:W-:Y:S01]  /*36860*/  IMAD.IADD R4, R2, 0x1, R16 ;  /* 0x0000000102047824 */ /* 0x000fe200078e0210 */
[----:B------:R-:W-:-:S04]  /*36870*/  MOV R0, R14 ;  /* 0x0000000e00007202 */ /* 0x000fc80000000f00 */
        /* <DEDUP_REMOVED lines=21> */
.L_x_3178:
        /* <DEDUP_REMOVED lines=9> */
.L_x_3179:
        /* <DEDUP_REMOVED lines=8> */
.L_x_3180:
        /* <DEDUP_REMOVED lines=8> */
.L_x_3181:
        /* <DEDUP_REMOVED lines=8> */
.L_x_3182:
[----:B------:R-:W-:Y:S01]  /*36be0*/  IMAD.MOV.U32 R12, RZ, RZ, 0x1f ;  /* 0x0000001fff0c7424 */ /* 0x000fe200078e00ff */
[----:B------:R-:W-:Y:S02]  /*36bf0*/  MOV R11, 0x1f ;  /* 0x0000001f000b7802 */ /* 0x000fe40000000f00 */
[----:B------:R-:W-:-:S04]  /*36c00*/  MOV R3, R14 ;  /* 0x0000000e00037202 */ /* 0x000fc80000000f00 */
[----:B------:R-:W-:-:S05]  /*36c10*/  SEL R3, R3, RZ, P3 ;  /* 0x000000ff03037207 */ /* 0x000fca0001800000 */
[----:B------:R-:W-:-:S04]  /*36c20*/  IMAD.IADD R7, R2, 0x1, R3 ;  /* 0x0000000102077824 */ /* 0x000fc800078e0203 */
[----:B------:R-:W-:-:S07]  /*36c30*/  IMAD.MOV.U32 R13, RZ, RZ, R7 ;  /* 0x000000ffff0d7224 */ /* 0x000fce00078e0007 */
[----:B------:R-:W-:Y:S05]  /*36c40*/  WARPSYNC.COLLECTIVE R15, `(.L_x_3183) ;  /* 0x000000000f087348 */ /* 0x000fea0003c00000 */
[----:B------:R0:W1:Y:S02]  /*36c50*/  SHFL.IDX P6, R14, R13, R12, R11 ;  /* 0x0000000c0d0e7389 */ /* 0x00006400000c000b */
[----:B01----:R-:W-:Y:S01]  /*36c60*/  ENDCOLLECTIVE ;  /* 0x000000000000791b */ /* 0x003fe20003800000 */
.L_x_3183:
[----:B------:R-:W-:Y:S01]  /*36c70*/  IMAD.MOV.U32 R9, RZ, RZ, R14 ;  /* 0x000000ffff097224 */ /* 0x000fe200078e000e */
[----:B------:R-:W-:Y:S06]  /*36c80*/  BRA `(.L_x_3184) ;  /* 0xffffffc000b87947 */ /* 0x000fec000383ffff */
.L_x_3060:
        /* <DEDUP_REMOVED lines=8> */
.L_x_3186:
[----:B------:R-:W-:Y:S05]  /*36d10*/  BSYNC B0 ;  /* 0x0000000000007941 */ /* 0x000fea0003800000 */
.L_x_3185:
[----:B------:R-:W2:Y:S01]  /*36d20*/  LDL R7, [R1+0x10] ;  /* 0x0000100001077983 */ /* 0x000ea20000100800 */
[----:B------:R-:W-:Y:S01]  /*36d30*/  IMAD.MOV.U32 R3, RZ, RZ, R14 ;  /* 0x000000ffff037224 */ /* 0x000fe200078e000e */
[----:B------:R-:W-:Y:S01]  /*36d40*/  MOV R15, 0xffffffff ;  /* 0xffffffff000f7802 */ /* 0x000fe20000000f00 */
[----:B------:R-:W-:Y:S02]  /*36d50*/  IMAD.MOV.U32 R12, RZ, RZ, 0x2 ;  /* 0x00000002ff0c7424 */ /* 0x000fe400078e00ff */
[----:B------:R-:W-:Y:S01]  /*36d60*/  IMAD.MOV.U32 R11, RZ, RZ, RZ ;  /* 0x000000ffff0b7224 */ /* 0x000fe200078e00ff */
[----:B--2---:R-:W-:-:S04]  /*36d70*/  LOP3.LUT P4, RZ, R7, 0x1, RZ, 0xc0, !PT ;  /* 0x0000000107ff7812 */ /* 0x004fc8000788c0ff */
[----:B------:R-:W-:-:S04]  /*36d80*/  SEL R3, R3, RZ, P4 ;  /* 0x000000ff03037207 */ /* 0x000fc80002000000 */
[----:B------:R-:W-:-:S05]  /*36d90*/  IADD3 R2, R2, R3, RZ ;  /* 0x0000000302027210 */ /* 0x000fca0007ffe0ff */
[----:B------:R-:W-:-:S07]  /*36da0*/  IMAD.MOV.U32 R13, RZ, RZ, R2 ;  /* 0x000000ffff0d7224 */ /* 0x000fce00078e0002 */
[----:B------:R-:W-:Y:S05]  /*36db0*/  WARPSYNC.COLLECTIVE R15, `(.L_x_3187) ;  /* 0x000000000f087348 */ /* 0x000fea0003c00000 */
[----:B------:R0:W1:Y:S02]  /*36dc0*/  SHFL.UP P6, R14, R13, R12, R11 ;  /* 0x0400000c0d0e7389 */ /* 0x00006400000c000b */
[----:B01----:R-:W-:Y:S01]  /*36dd0*/  ENDCOLLECTIVE ;  /* 0x000000000000791b */ /* 0x003fe20003800000 */
.L_x_3187:
        /* <DEDUP_REMOVED lines=8> */
.L_x_3188:
        /* <DEDUP_REMOVED lines=8> */
.L_x_3189:
        /* <DEDUP_REMOVED lines=8> */
.L_x_3190:
        /* <DEDUP_REMOVED lines=9> */
.L_x_3191:
[----:B------:R-:W-:Y:S01]  /*36ff0*/  IMAD.MOV.U32 R9, RZ, RZ, R14 ;  /* 0x000000ffff097224 */ /* 0x000fe200078e000e */
[----:B------:R-:W-:Y:S06]  /*37000*/  BRA `(.L_x_3192) ;  /* 0xffffffc0008c7947 */ /* 0x000fec000383ffff */
.L_x_3062:
[----:B------:R-:W-:Y:S01]  /*37010*/  BSSY B0, `(.L_x_3193) ;  /* 0x0000006000007945 */ /* 0x000fe20003800000 */
[----:B------:R-:W-:Y:S01]  /*37020*/  PLOP3.LUT P6, PT, P6, PT, PT, 0x8, 0x0 ;  /* 0x000000000000781c */ /* 0x000fe200037ce170 */
[----:B------:R-:W-:-:S12]  /*37030*/  IMAD.MOV.U32 R15, RZ, RZ, -0x1 ;  /* 0xffffffffff0f7424 */ /* 0x000fd800078e00ff */
[----:B0-----:R-:W-:Y:S05]  /*37040*/  WARPSYNC.COLLECTIVE R15, `(.L_x_3194) ;  /* 0x000000000f087348 */ /* 0x001fea0003c00000 */
[----:B------:R-:W-:Y:S01]  /*37050*/  VOTE.ANY R14, PT, P6 ;  /* 0x00000000000e7806 */ /* 0x000fe200030e0100 */
[----:B0-----:R-:W-:Y:S06]  /*37060*/  ENDCOLLECTIVE ;  /* 0x000000000000791b */ /* 0x001fec0003800000 */
.L_x_3194:
[----:B------:R-:W-:Y:S05]  /*37070*/  BSYNC B0 ;  /* 0x0000000000007941 */ /* 0x000fea0003800000 */
.L_x_3193:
[----:B------:R0:W5:Y:S01]  /*37080*/  LDL.LU R10, [R1+0xc] ;  /* 0x00000c00010a7983 */ /* 0x0001620000300800 */
[----:B------:R-:W-:Y:S01]  /*37090*/  MOV R0, R14 ;  /* 0x0000000e00007202 */ /* 0x000fe20000000f00 */
[----:B------:R-:W-:Y:S01]  /*370a0*/  IMAD.MOV.U32 R13, RZ, RZ, R4 ;  /* 0x000000ffff0d7224 */ /* 0x000fe200078e0004 */
[----:B------:R-:W-:Y:S01]  /*370b0*/  MOV R15, 0xffffffff ;  /* 0xffffffff000f7802 */ /* 0x000fe20000000f00 */
[----:B------:R-:W-:Y:S01]  /*370c0*/  IMAD.MOV.U32 R11, RZ, RZ, 0x1f ;  /* 0x0000001fff0b7424 */ /* 0x000fe200078e00ff */
[----:B------:R-:W1:Y:S02]  /*370d0*/  POPC R3, R0 ;  /* 0x0000000000037309 */ /* 0x000e640000000000 */
[----:B01----:R-:W-:-:S07]  /*370e0*/  IMAD.MOV.U32 R12, RZ, RZ, R3 ;  /* 0x000000ffff0c7224 */ /* 0x003fce00078e0003 */
[----:B-----5:R-:W-:Y:S05]  /*370f0*/  WARPSYNC.COLLECTIVE R15, `(.L_x_3195) ;  /* 0x000000000f087348 */ /* 0x020fea0003c00000 */
[----:B------:R0:W1:Y:S02]  /*37100*/  SHFL.IDX P6, R14, R13, R12, R11 ;  /* 0x0000000c0d0e7389 */ /* 0x00006400000c000b */
[----:B01---5:R-:W-:Y:S01]  /*37110*/  ENDCOLLECTIVE ;  /* 0x000000000000791b */ /* 0x023fe20003800000 */
.L_x_3195:
[----:B------:R-:W-:Y:S02]  /*37120*/  IMAD.MOV.U32 R13, RZ, RZ, R6 ;  /* 0x000000ffff0d7224 */ /* 0x000fe400078e0006 */
[----:B------:R-:W-:-:S07]  /*37130*/  IMAD.MOV.U32 R4, RZ, RZ, R14 ;  /* 0x000000ffff047224 */ /* 0x000fce00078e000e */
[----:B------:R-:W-:Y:S05]  /*37140*/  WARPSYNC.COLLECTIVE R15, `(.L_x_3196) ;  /* 0x000000000f087348 */ /* 0x000fea0003c00000 */
[----:B------:R0:W1:Y:S02]  /*37150*/  SHFL.IDX P6, R14, R13, R12, R11 ;  /* 0x0000000c0d0e7389 */ /* 0x00006400000c000b */
[----:B01----:R-:W-:Y:S01]  /*37160*/  ENDCOLLECTIVE ;  /* 0x000000000000791b */ /* 0x003fe20003800000 */
.L_x_3196:
[----:B------:R-:W-:Y:S01]  /*37170*/  IMAD.MOV.U32 R6, RZ, RZ, R14 ;  /* 0x000000ffff067224 */ /* 0x000fe200078e000e */
[----:B------:R-:W-:-:S05]  /*37180*/  IADD3 R10, R3, R10, RZ ;  /* 0x0000000a030a7210 */ /* 0x000fca0007ffe0ff */
[----:B------:R0:W-:Y:S01]  /*37190*/  STL [R1+0xc], R10 ;  /* 0x00000c0a01007387 */ /* 0x0001e20000100800 */
[----:B------:R-:W-:Y:S05]  /*371a0*/  BRA `(.L_x_3197) ;  /* 0xffffffc0006c7947 */ /* 0x000fea000383ffff */
.L_x_3064:
[----:B------:R-:W-:Y:S01]  /*371b0*/  BSSY B0, `(.L_x_3198) ;  /* 0x0000008000007945 */ /* 0x000fe20003800000 */
[----:B------:R-:W-:Y:S01]  /*371c0*/  IMAD.MOV.U32 R13, RZ, RZ, R7 ;  /* 0x000000ffff0d7224 */ /* 0x000fe200078e0007 */
[----:B------:R-:W-:Y:S01]  /*371d0*/  MOV R15, 0xffffffff ;  /* 0xffffffff000f7802 */ /* 0x000fe20000000f00 */
[----:B------:R-:W-:Y:S02]  /*371e0*/  IMAD.MOV.U32 R12, RZ, RZ, R3 ;  /* 0x000000ffff0c7224 */ /* 0x000fe400078e0003 */
[----:B------:R-:W-:-:S07]  /*371f0*/  IMAD.MOV.U32 R11, RZ, RZ, 0x1f ;  /* 0x0000001fff0b7424 */ /* 0x000fce00078e00ff */
[----:B0-----:R-:W-:Y:S05]  /*37200*/  WARPSYNC.COLLECTIVE R15, `(.L_x_3199) ;  /* 0x000000000f087348 */ /* 0x001fea0003c00000 */
[----:B------:R1:W2:Y:S02]  /*37210*/  SHFL.IDX P6, R14, R13, R12, R11 ;  /* 0x0000000c0d0e7389 */ /* 0x0002a400000c000b */
[----:B012---:R-:W-:Y:S01]  /*37220*/  ENDCOLLECTIVE ;  /* 0x000000000000791b */ /* 0x007fe20003800000 */
.L_x_3199:
[----:B------:R-:W-:Y:S05]  /*37230*/  BSYNC B0 ;  /* 0x0000000000007941 */ /* 0x000fea0003800000 */
.L_x_3198:
[----:B------:R-:W-:Y:S01]  /*37240*/  IMAD.MOV.U32 R3, RZ, RZ, R14 ;  /* 0x000000ffff037224 */ /* 0x000fe200078e000e */
[----:B------:R-:W-:Y:S06]  /*37250*/  BRA `(.L_x_3200) ;  /* 0xffffffc000587947 */ /* 0x000fec000383ffff */
.L_x_3070:
[----:B0-----:R0:W1:Y:S02]  /*37260*/  SYNCS.PHASECHK.TRANS64.TRYWAIT P0, [R0+URZ+0x38820], R3 ;  /* 0x03882003000075a7 */ /* 0x001064000800017f */
[----:B-1----:R-:W-:Y:S05]  /*37270*/  @!P0 NANOSLEEP.SYNCS 0x989680 ;  /* 0x009896800000895d */ /* 0x002fea0003900000 */
[----:B------:R-:W1:Y:S02]  /*37280*/  @!P0 SYNCS.PHASECHK.TRANS64 P0, [R0+URZ+0x38820], R3 ;  /* 0x03882003000085a7 */ /* 0x000e64000800007f */
[----:B-1----:R-:W-:Y:S05]  /*37290*/  @!P0 BRA `(.L_x_3070) ;  /* 0xfffffffc00f08947 */ /* 0x002fea000383ffff */
[----:B------:R-:W-:Y:S05]  /*372a0*/  BRA `(.L_x_3201) ;  /* 0xffffffc800f87947 */ /* 0x000fea000383ffff */
.L_x_3071:
        /* <DEDUP_REMOVED lines=11> */
.L_x_3203:
[----:B------:R-:W-:Y:S05]  /*37360*/  BSYNC B0 ;  /* 0x0000000000007941 */ /* 0x000fea0003800000 */
.L_x_3202:
[----:B------:R-:W-:Y:S05]  /*37370*/  BRA `(.L_x_3204) ;  /* 0xffffffc800e07947 */ /* 0x000fea000383ffff */
.L_x_3072:
[----:B------:R-:W-:Y:S01]  /*37380*/  BSSY B0, `(.L_x_3205) ;  /* 0x0000006000007945 */ /* 0x000fe20003800000 */
[----:B------:R-:W-:-:S07]  /*37390*/  IMAD.MOV.U32 R15, RZ, RZ, -0x1 ;  /* 0xffffffffff0f7424 */ /* 0x000fce00078e00ff */
[----:B01----:R-:W-:Y:S05]  /*373a0*/  WARPSYNC.COLLECTIVE R15, `(.L_x_3206) ;  /* 0x000000000f0c7348 */ /* 0x003fea0003c00000 */
[----:B------:R-:W-:Y:S02]  /*373b0*/  ELECT P6, UR62, PT ;  /* 0x00000000003e782f */ /* 0x000fe400038c0000 */
[----:B------:R-:W-:Y:S01]  /*373c0*/  MOV R14, UR62 ;  /* 0x0000003e000e7c02 */ /* 0x000fe20008000f00 */
[----:B01----:R-:W-:Y:S10]  /*373d0*/  ENDCOLLECTIVE ;  /* 0x000000000000791b */ /* 0x003ff40003800000 */
.L_x_3206:
[----:B------:R-:W-:Y:S05]  /*373e0*/  BSYNC B0 ;  /* 0x0000000000007941 */ /* 0x000fea0003800000 */
.L_x_3205:
[----:B------:R-:W-:Y:S05]  /*373f0*/  BRA `(.L_x_3207) ;  /* 0xffffffc800d47947 */ /* 0x000fea000383ffff */
.L_x_3074:
[----:B0-----:R0:W1:Y:S02]  /*37400*/  SYNCS.PHASECHK.TRANS64.TRYWAIT P0, [R6+URZ], R5 ;  /* 0x00000005060075a7 */ /* 0x001064000800017f */
[----:B-1----:R-:W-:Y:S05]  /*37410*/  @!P0 NANOSLEEP.SYNCS 0x989680 ;  /* 0x009896800000895d */ /* 0x002fea0003900000 */
[----:B------:R-:W1:Y:S02]  /*37420*/  @!P0 SYNCS.PHASECHK.TRANS64 P0, [R6+URZ], R5 ;  /* 0x00000005060085a7 */ /* 0x000e64000800007f */
[----:B-1----:R-:W-:Y:S05]  /*37430*/  @!P0 BRA `(.L_x_3074) ;  /* 0xfffffffc00f08947 */ /* 0x002fea000383ffff */
[----:B------:R-:W-:Y:S05]  /*37440*/  BRA `(.L_x_3208) ;  /* 0xffffffcc00147947 */ /* 0x000fea000383ffff */
.L_x_3075:
[----:B-1----:R1:W2:Y:S02]  /*37450*/  SYNCS.PHASECHK.TRANS64.TRYWAIT P0, [R7+URZ], R2 ;  /* 0x00000002070075a7 */ /* 0x0022a4000800017f */
[----:B--2---:R-:W-:Y:S05]  /*37460*/  @!P0 NANOSLEEP.SYNCS 0x989680 ;  /* 0x009896800000895d */ /* 0x004fea0003900000 */
[----:B------:R-:W2:Y:S02]  /*37470*/  @!P0 SYNCS.PHASECHK.TRANS64 P0, [R7+URZ], R2 ;  /* 0x00000002070085a7 */ /* 0x000ea4000800007f */
[----:B--2---:R-:W-:Y:S05]  /*37480*/  @!P0 BRA `(.L_x_3075) ;  /* 0xfffffffc00f08947 */ /* 0x004fea000383ffff */
[----:B------:R-:W-:Y:S05]  /*37490*/  BRA `(.L_x_3209) ;  /* 0xffffffcc00087947 */ /* 0x000fea000383ffff */
.L_x_3077:
[----:B--2---:R2:W3:Y:S02]  /*374a0*/  SYNCS.PHASECHK.TRANS64.TRYWAIT P0, [R4+URZ], R5 ;  /* 0x00000005040075a7 */ /* 0x0044e4000800017f */
[----:B---3--:R-:W-:Y:S05]  /*374b0*/  @!P0 NANOSLEEP.SYNCS 0x989680 ;  /* 0x009896800000895d */ /* 0x008fea0003900000 */
[----:B------:R-:W3:Y:S02]  /*374c0*/  @!P0 SYNCS.PHASECHK.TRANS64 P0, [R4+URZ], R5 ;  /* 0x00000005040085a7 */ /* 0x000ee4000800007f */
[----:B---3--:R-:W-:Y:S05]  /*374d0*/  @!P0 BRA `(.L_x_3077) ;  /* 0xfffffffc00f08947 */ /* 0x008fea000383ffff */
[----:B------:R-:W-:Y:S05]  /*374e0*/  BRA `(.L_x_3210) ;  /* 0xffffffcc000c7947 */ /* 0x000fea000383ffff */
.L_x_3211:
        /* <DEDUP_REMOVED lines=9> */
.L_x_14847:


//--------------------- .text._ZN7cutlass13device_kernelIN5flash11enable_sm90INS1_16FlashAttnFwdSm90INS1_25CollectiveMainloopFwdSm90ILi2EN4cute5tupleIJNS5_1CILi1EEES8_S8_EEENS6_IJNS7_ILi128EEENS7_ILi112EEENS7_ILi192EEEEEELi192ENS_6half_tEfNS_4arch4Sm90ELb0ELb0ELb1ELb0ELb0ELb0ELb0ELb1ELb1ELb1ELb1ELb0EEENS1_21CollectiveEpilogueFwdINS6_IJSA_SC_SB_EEES9_SE_SG_Li256ELb0ELb1ELb1ELb0EEENS1_19SingleTileSchedulerILb0ELb1ELb1ELi128EEEEEEEEEvNT_6ParamsE --------------------------
	.section	.text._ZN7cutlass13device_kernelIN5flash11enable_sm90INS1_16FlashAttnFwdSm90INS1_25CollectiveMainloopFwdSm90ILi2EN4cute5tupleIJNS5_1CILi1EEES8_S8_EEENS6_IJNS7_ILi128EEENS7_ILi112EEENS7_ILi192EEEEEELi192ENS_6half_tEfNS_4arch4Sm90ELb0ELb0ELb1ELb0ELb0ELb0ELb0ELb1ELb1ELb1ELb1ELb0EEENS1_21CollectiveEpilogueFwdINS6_IJSA_SC_SB_EEES9_SE_SG_Li256ELb0ELb1ELb1ELb0EEENS1_19SingleTileSchedulerILb0ELb1ELb1ELi128EEEEEEEEEvNT_6ParamsE,"ax",@progbits
	.align	128
.text._ZN7cutlass13device_kernelIN5flash11enable_sm90INS1_16FlashAttnFwdSm90INS1_25CollectiveMainloopFwdSm90ILi2EN4cute5tupleIJNS5_1CILi1EEES8_S8_EEENS6_IJNS7_ILi128EEENS7_ILi112EEENS7_ILi192EEEEEELi192ENS_6half_tEfNS_4arch4Sm90ELb0ELb0ELb1ELb0ELb0ELb0ELb0ELb1ELb1ELb1ELb1ELb0EEENS1_21CollectiveEpilogueFwdINS6_IJSA_SC_SB_EEES9_SE_SG_Li256ELb0ELb1ELb1ELb0EEENS1_19SingleTileSchedulerILb0ELb1ELb1ELi128EEEEEEEEEvNT_6ParamsE:
        .type           _ZN7cutlass13device_kernelIN5flash11enable_sm90INS1_16FlashAttnFwdSm90INS1_25CollectiveMainloopFwdSm90ILi2EN4cute5tupleIJNS5_1CILi1EEES8_S8_EEENS6_IJNS7_ILi128EEENS7_ILi112EEENS7_ILi192EEEEEELi192ENS_6half_tEfNS_4arch4Sm90ELb0ELb0ELb1ELb0ELb0ELb0ELb0ELb1ELb1ELb1ELb1ELb0EEENS1_21CollectiveEpilogueFwdINS6_IJSA_SC_SB_EEES9_SE_SG_Li256ELb0ELb1ELb1ELb0EEENS1_19SingleTileSchedulerILb0ELb1ELb1ELi128EEEEEEEEEvNT_6ParamsE,@function
        .size           _ZN7cutlass13device_kernelIN5flash11enable_sm90INS1_16FlashAttnFwdSm90INS1_25CollectiveMainloopFwdSm90ILi2EN4cute5tupleIJNS5_1CILi1EEES8_S8_EEENS6_IJNS7_ILi128EEENS7_ILi112EEENS7_ILi192EEEEEELi192ENS_6half_tEfNS_4arch4Sm90ELb0ELb0ELb1ELb0ELb0ELb0ELb0ELb1ELb1ELb1ELb1ELb0EEENS1_21CollectiveEpilogueFwdINS6_IJSA_SC_SB_EEES9_SE_SG_Li256ELb0ELb1ELb1ELb0EEENS1_19SingleTileSchedulerILb0ELb1ELb1ELi128EEEEEEEEEvNT_6ParamsE,(.L_x_14848 - _ZN7cutlass13device_kernelIN5flash11enable_sm90INS1_16FlashAttnFwdSm90INS1_25CollectiveMainloopFwdSm90ILi2EN4cute5tupleIJNS5_1CILi1EEES8_S8_EEENS6_IJNS7_ILi128EEENS7_ILi112EEENS7_ILi192EEEEEELi192ENS_6half_tEfNS_4arch4Sm90ELb0ELb0ELb1ELb0ELb0ELb0ELb0ELb1ELb1ELb1ELb1ELb0EEENS1_21CollectiveEpilogueFwdINS6_IJSA_SC_SB_EEES9_SE_SG_Li256ELb0ELb1ELb1ELb0EEENS1_19SingleTileSchedulerILb0ELb1ELb1ELi128EEEEEEEEEvNT_6ParamsE)
        .other          _ZN7cutlass13device_kernelIN5flash11enable_sm90INS1_16FlashAttnFwdSm90INS1_25CollectiveMainloopFwdSm90ILi2EN4cute5tupleIJNS5_1CILi1EEES8_S8_EEENS6_IJNS7_ILi128EEENS7_ILi112EEENS7_ILi192EEEEEELi192ENS_6half_tEfNS_4arch4Sm90ELb0ELb0ELb1ELb0ELb0ELb0ELb0ELb1ELb1ELb1ELb1ELb0EEENS1_21CollectiveEpilogueFwdINS6_IJSA_SC_SB_EEES9_SE_SG_Li256ELb0ELb1ELb1ELb0EEENS1_19SingleTileSchedulerILb0ELb1ELb1ELi128EEEEEEEEEvNT_6ParamsE,@"STO_CUDA_ENTRY STV_DEFAULT"
_ZN7cutlass13device_kernelIN5flash11enable_sm90INS1_16FlashAttnFwdSm90INS1_25CollectiveMainloopFwdSm90ILi2EN4cute5tupleIJNS5_1CILi1EEES8_S8_EEENS6_IJNS7_ILi128EEENS7_ILi112EEENS7_ILi192EEEEEELi192ENS_6half_tEfNS_4arch4Sm90ELb0ELb0ELb1ELb0ELb0ELb0ELb0ELb1ELb1ELb1ELb1ELb0EEENS1_21CollectiveEpilogueFwdINS6_IJSA_SC_SB_EEES9_SE_SG_Li256ELb0ELb1ELb1ELb0EEENS1_19SingleTileSchedulerILb0ELb1ELb1ELi128EEEEEEEEEvNT_6ParamsE:
        /* <DEDUP_REMOVED lines=18> */
.L_x_3213:
[----:B------:R-:W-:Y:S05]  /*0120*/  BSYNC B0 ;  /* 0x0000000000007941 */ /* 0x000fea0003800000 */
.L_x_3212:
        /* <DEDUP_REMOVED lines=41> */
.L_x_3214:
        /* <DEDUP_REMOVED lines=22> */
.L_x_3215:
        /* <DEDUP_REMOVED lines=18> */
.L_x_3216:
        /* <DEDUP_REMOVED lines=22> */
.L_x_3217:
        /* <DEDUP_REMOVED lines=22> */
.L_x_3218:
        /* <DEDUP_REMOVED lines=9> */
.L_x_3221:
        /* <DEDUP_REMOVED lines=14> */
[----:B--2---:R-:W-:Y:S01]  /*0a70*/  ISETP.LE.AND P0, PT, RZ, UR8, PT ;  /* 0x00000008ff007c0c */ /* 0x004fe2000bf03270 */
[----:B------:R-:W-:Y:S02]  /*0a80*/  UIADD3 UR4, -UR10, URZ, URZ ;  /* 0x0000003f0a047290 */ /* 0x000fe4000fffe13f */
[----:B------:R-:W-:-:S02]  /*0a90*/  IMAD.U32 R18, RZ, RZ, UR10 ;  /* 0x0000000aff127e24 */ /* 0x000fc4000f8e00ff */
[----:B------:R-:W-:-:S08]  /*0aa0*/  UIMAD UR7, UR7, UR4, UR6 ;  /* 0x00000004070772a4 */ /* 0x000fd0000f8e0206 */
[----:B------:R-:W-:Y:S05]  /*0ab0*/  @!P0 BRA `(.L_x_3222) ;  /* 0x0000011400e08947 */ /* 0x000fea0003800000 */
[----:B------:R-:W-:Y:S01]  /*0ac0*/  ULDC.64 UR4, c[0x0][0x418] ;  /* 0x0001060000047ab9 */ /* 0x000fe20000000a00 */
[----:B------:R-:W-:Y:S01]  /*0ad0*/  ULDC UR39, c[0x0][0x424] ;  /* 0x0001090000277ab9 */ /* 0x000fe20000000800 */
[----:B------:R-:W-:Y:S02]  /*0ae0*/  UISETP.NE.U32.AND UP0, UPT, UR4, URZ, UPT ;  /* 0x0000003f0400728c */ /* 0x000fe4000bf05070 */
[----:B------:R-:W-:Y:S02]  /*0af0*/  ULOP3.LUT UR9, UR7, 0xffff, URZ, 0xc0, !UPT ;  /* 0x0000ffff07097892 */ /* 0x000fe4000f8ec03f */
[----:B------:R-:W-:Y:S01]  /*0b00*/  UISETP.NE.AND.EX UP0, UPT, UR5, URZ, UPT, UP0 ;  /* 0x0000003f0500728c */ /* 0x000fe2000bf05300 */
[----:B------:R-:W-:-:S03]  /*0b10*/  ULDC UR4, c[0x0][0x2f0] ;  /* 0x0000bc0000047ab9 */ /* 0x000fc60000000800 */
[----:B------:R-:W-:-:S04]  /*0b20*/  USEL UR39, UR39, 0x1, UP0 ;  /* 0x0000000127277887 */ /* 0x000fc80008000000 */
[----:B------:R-:W-:-:S03]  /*0b30*/  UIMAD UR39, UR39, UR4, URZ ;  /* 0x00000004272772a4 */ /* 0x000fc6000f8e023f */
[----:B------:R-:W-:Y:S01]  /*0b40*/  UMOV UR4, URZ ;  /* 0x0000003f00047c82 */ /* 0x000fe20008000000 */
[----:B------:R-:W-:Y:S02]  /*0b50*/  UISETP.GE.AND UP0, UPT, UR39, 0x1, UPT ;  /* 0x000000012700788c */ /* 0x000fe4000bf06270 */
[----:B------:R-:W-:-:S04]  /*0b60*/  UIADD3 UR5, UR39, 0x6f, URZ ;  /* 0x0000006f27057890 */ /* 0x000fc8000fffe03f */
[----:B------:R-:W-:Y:S01]  /*0b70*/  PLOP3.LUT P0, PT, PT, PT, UP0, 0x80, 0x0 ;  /* 0x000000000000781c */ /* 0x000fe20003f0f008 */
[----:B------:R-:W-:-:S04]  /*0b80*/  UIMAD.WIDE UR4, UR5, -0x6db6db6d, UR4 ;  /* 0x92492493050478a5 */ /* 0x000fc8000f8e0204 */
[----:B------:R-:W-:-:S03]  /*0b90*/  USHF.R.U32.HI UR6, URZ, 0x1f, UR5 ;  /* 0x0000001f3f067899 */ /* 0x000fc60008011605 */
[----:B------:R-:W-:Y:S01]  /*0ba0*/  UMOV UR4, URZ ;  /* 0x0000003f00047c82 */ /* 0x000fe20008000000 */
[----:B------:R-:W-:-:S04]  /*0bb0*/  ULEA.HI.SX32 UR6, UR5, UR6, 0x1a ;  /* 0x0000000605067291 */ /* 0x000fc8000f8fd23f */
[----:B------:R-:W-:Y:S08]  /*0bc0*/  @!P0 BRA `(.L_x_3223) ;  /* 0x0000000000908947 */ /* 0x000ff00003800000 */
[----:B------:R-:W-:Y:S01]  /*0bd0*/  USHF.R.U32.HI UR7, URZ, 0x10, UR7 ;  /* 0x000000103f077899 */ /* 0x000fe20008011607 */
[----:B------:R-:W-:-:S03]  /*0be0*/  UMOV UR4, URZ ;  /* 0x0000003f00047c82 */ /* 0x000fc60008000000 */
[----:B------:R-:W-:-:S11]  /*0bf0*/  UISETP.NE.AND UP0, UPT, UR7, URZ, UPT ;  /* 0x0000003f0700728c */ /* 0x000fd6000bf05270 */
[----:B------:R-:W-:Y:S02]  /*0c00*/  @!UP0 ULDC UR7, c[0x0][0x9f0] ;  /* 0x00027c0000078ab9 */ /* 0x000fe40000000800 */
[----:B------:R-:W-:Y:S01]  /*0c10*/  MOV R3, UR7 ;  /* 0x0000000700037c02 */ /* 0x000fe20008000f00 */
[----:B------:R-:W-:-:S03]  /*0c20*/  UIADD3 UR8, UR6, -0x1, UR7 ;  /* 0xffffffff06087890 */ /* 0x000fc6000fffe007 */
[-C--:B------:R-:W-:Y:S02]  /*0c30*/  IABS R0, R3.reuse ;  /* 0x0000000300007213 */ /* 0x080fe40000000000 */
[----:B------:R-:W-:Y:S01]  /*0c40*/  IABS R5, R3 ;  /* 0x0000000300057213 */ /* 0x000fe20000000000 */
[----:B------:R-:W-:Y:S01]  /*0c50*/  IMAD.U32 R4, RZ, RZ, UR8 ;  /* 0x00000008ff047e24 */ /* 0x000fe2000f8e00ff */
[----:B------:R-:W-:Y:S01]  /*0c60*/  R2UR UR12, R0 ;  /* 0x00000000000c72ca */ /* 0x000fe200000e0000 */
[----:B------:R-:W-:-:S03]  /*0c70*/  ULOP3.LUT UR8, UR8, UR7, URZ, 0x3c, !UPT ;  /* 0x0000000708087292 */ /* 0x000fc6000f8e3c3f */
[----:B------:R-:W-:-:S05]  /*0c80*/  IABS R4, R4 ;  /* 0x0000000400047213 */ /* 0x000fca0000000000 */
[----:B------:R-:W-:-:S04]  /*0c90*/  IMAD.MOV.U32 R3, RZ, RZ, R4 ;  /* 0x000000ffff037224 */ /* 0x000fc800078e0004 */
[----:B------:R-:W1:Y:S01]  /*0ca0*/  I2F.RP R0, UR12 ;  /* 0x0000000c00007d06 */ /* 0x000e620008209400 */
[----:B------:R-:W-:-:S07]  /*0cb0*/  R2UR UR11, R3 ;  /* 0x00000000030b72ca */ /* 0x000fce00000e0000 */
[----:B-1----:R-:W0:Y:S02]  /*0cc0*/  MUFU.RCP R0, R0 ;  /* 0x0000000000007308 */ /* 0x002e240000001000 */
[----:B0-----:R-:W-:Y:S01]  /*0cd0*/  VIADD R2, R0, 0xffffffe ;  /* 0x0ffffffe00027836 */ /* 0x001fe20000000000 */
[----:B------:R-:W-:-:S05]  /*0ce0*/  IADD3 R0, RZ, -R5, RZ ;  /* 0x80000005ff007210 */ /* 0x000fca0007ffe0ff */
        /* <DEDUP_REMOVED lines=18> */
.L_x_3223:
[----:B------:R-:W-:Y:S01]  /*0e10*/  UIMAD UR5, UR9, UR4, URZ ;  /* 0x00000004090572a4 */ /* 0x000fe2000f8e023f */
[----:B------:R-:W-:Y:S01]  /*0e20*/  IMAD.U32 R0, RZ, RZ, UR6 ;  /* 0x00000006ff007e24 */ /* 0x000fe2000f8e00ff */
[----:B0-----:R-:W0:Y:S01]  /*0e30*/  S2R R2, SR_TID.X ;  /* 0x0000000000027919 */ /* 0x001e220000002100 */
[----:B------:R-:W-:Y:S01]  /*0e40*/  IMAD.U32 R3, RZ, RZ, UR4 ;  /* 0x00000004ff037e24 */ /* 0x000fe2000f8e00ff */
[----:B------:R-:W-:Y:S02]  /*0e50*/  PLOP3.LUT P0, PT, PT, PT, PT, 0x80, 0x0 ;  /* 0x000000000000781c */ /* 0x000fe40003f0f070 */
[----:B------:R-:W-:Y:S01]  /*0e60*/  CS2R R118, SRZ ;  /* 0x0000000000767805 */ /* 0x000fe2000001ff00 */
[----:B------:R-:W-:Y:S01]  /*0e70*/  IMAD.U32 R17, RZ, RZ, UR5 ;  /* 0x00000005ff117e24 */ /* 0x000fe2000f8e00ff */
[----:B------:R-:W-:Y:S02]  /*0e80*/  CS2R R116, SRZ ;  /* 0x0000000000747805 */ /* 0x000fe4000001ff00 */
[----:B------:R-:W-:-:S02]  /*0e90*/  VIADDMNMX R0, R3, UR5, R0, PT ;  /* 0x0000000503007c46 */ /* 0x000fc4000b800100 */
[----:B------:R-:W-:Y:S02]  /*0ea0*/  CS2R R114, SRZ ;  /* 0x0000000000727805 */ /* 0x000fe4000001ff00 */
[----:B------:R-:W-:Y:S02]  /*0eb0*/  CS2R R112, SRZ ;  /* 0x0000000000707805 */ /* 0x000fe4000001ff00 */
[----:B------:R-:W-:Y:S02]  /*0ec0*/  CS2R R110, SRZ ;  /* 0x00000000006e7805 */ /* 0x000fe4000001ff00 */
[----:B------:R-:W-:Y:S01]  /*0ed0*/  R2UR UR38, R0 ;  /* 0x00000000002672ca */ /* 0x000fe200000e0000 */
[----:B------:R-:W-:Y:S01]  /*0ee0*/  IMAD.MOV.U32 R0, RZ, RZ, RZ ;  /* 0x000000ffff007224 */ /* 0x000fe200078e00ff */
        /* <DEDUP_REMOVED lines=11> */
[----:B------:R-:W-:Y:S01]  /*0fa0*/  UISETP.GT.AND UP0, UPT, UR38, UR5, UPT ;  /* 0x000000052600728c */ /* 0x000fe2000bf04270 */
[----:B------:R-:W-:Y:S02]  /*0fb0*/  CS2R R86, SRZ ;  /* 0x0000000000567805 */ /* 0x000fe4000001ff00 */
[----:B------:R-:W-:Y:S02]  /*0fc0*/  CS2R R84, SRZ ;  /* 0x0000000000547805 */ /* 0x000fe4000001ff00 */
[----:B------:R-:W-:-:S02]  /*0fd0*/  CS2R R82, SRZ ;  /* 0x0000000000527805 */ /* 0x000fc4000001ff00 */
[----:B------:R-:W-:Y:S02]  /*0fe0*/  CS2R R80, SRZ ;  /* 0x0000000000507805 */ /* 0x000fe4000001ff00 */
[----:B------:R-:W-:Y:S02]  /*0ff0*/  CS2R R78, SRZ ;  /* 0x00000000004e7805 */ /* 0x000fe4000001ff00 */
[----:B------:R-:W-:Y:S02]  /*1000*/  PLOP3.LUT P1, PT, PT, PT, UP0, 0x80, 0x0 ;  /* 0x000000000000781c */ /* 0x000fe40003f2f008 */
[----:B------:R-:W-:Y:S02]  /*1010*/  CS2R R76, SRZ ;  /* 0x00000000004c7805 */ /* 0x000fe4000001ff00 */
[----:B------:R-:W-:Y:S02]  /*1020*/  CS2R R74, SRZ ;  /* 0x00000000004a7805 */ /* 0x000fe4000001ff00 */
[----:B0-----:R-:W-:Y:S01]  /*1030*/  IADD3 R19, R2, -0x80, RZ ;  /* 0xffffff8002137810 */ /* 0x001fe20007ffe0ff */
[----:B------:R-:W-:Y:S01]  /*1040*/  IMAD.MOV.U32 R2, RZ, RZ, RZ ;  /* 0x000000ffff027224 */ /* 0x000fe200078e00ff */
        /* <DEDUP_REMOVED lines=48> */
[----:B------:R-:W-:Y:S01]  /*1350*/  MOV R4, UR4 ;  /* 0x0000000400047c02 */ /* 0x000fe20008000f00 */
[----:B------:R0:W1:Y:S01]  /*1360*/  LDC.64 R2, c[0x4][R0] ;  /* 0x0100000000027b82 */ /* 0x0000620000000a00 */
[----:B------:R-:W-:Y:S01]  /*1370*/  IMAD.U32 R5, RZ, RZ, UR5 ;  /* 0x00000005ff057e24 */ /* 0x000fe2000f8e00ff */
[----:B------:R-:W-:Y:S01]  /*1380*/  ULDC.64 UR4, c[0x4][0x1c0] ;  /* 0x0100700000047ab9 */ /* 0x000fe20000000a00 */
        /* <DEDUP_REMOVED lines=9> */
.L_x_3225:
[----:B------:R-:W-:Y:S02]  /*1420*/  R2UR UR4, R16 ;  /* 0x00000000100472ca */ /* 0x000fe400000e0000 */
[----:B------:R-:W-:-:S11]  /*1430*/  SHF.L.U32 R0, RZ, 0x1f, RZ ;  /* 0x0000001fff007819 */ /* 0x000fd600000006ff */
[----:B------:R-:W0:Y:S02]  /*1440*/  SYNCS.PHASECHK.TRANS64.TRYWAIT P0, [UR4+0x36800], R0 ;  /* 0x03680000ff0075a7 */ /* 0x000e240008000144 */
[----:B0-----:R-:W-:Y:S05]  /*1450*/  @!P0 BRA `(.L_x_3226) ;  /* 0x0000010c00808947 */ /* 0x001fea0003800000 */
.L_x_3337:
[----:B------:R-:W2:Y:S02]  /*1460*/  LDL R2, [R1+0xc] ;  /* 0x00000c0001027983 */ /* 0x000ea40000100800 */
[----:B--2---:R-:W-:-:S13]  /*1470*/  R2UR UR4, R2 ;  /* 0x00000000020472ca */ /* 0x004fda00000e0000 */
[----:B------:R-:W-:-:S06]  /*1480*/  ULOP3.LUT UR4, UR4, 0x1, URZ, 0xfc, !UPT ;  /* 0x0000000104047892 */ /* 0x000fcc000f8efc3f */
[----:B------:R-:W-:-:S05]  /*1490*/  IMAD.U32 R2, RZ, RZ, UR4 ;  /* 0x00000004ff027e24 */ /* 0x000fca000f8e00ff */
[----:B------:R-:W-:-:S13]  /*14a0*/  ISETP.NE.AND P0, PT, R2, 0x3, PT ;  /* 0x000000030200780c */ /* 0x000fda0003f05270 */
[----:B------:R-:W-:Y:S05]  /*14b0*/  @!P0 BRA `(.L_x_3227) ;  /* 0x0000000000048947 */ /* 0x000fea0003800000 */
[----:B------:R-:W-:Y:S01]  /*14c0*/  BPT.TRAP 0x1 ;  /* 0x000000040000795c */ /* 0x000fe20000300000 */
.L_x_3227:
[----:B------:R-:W-:-:S13]  /*14d0*/  R2UR UR4, R16 ;  /* 0x00000000100472ca */ /* 0x000fda00000e0000 */
[----:B------:R1:W2:Y:S01]  /*14e0*/  SYNCS.PHASECHK.TRANS64.TRYWAIT P2, [UR4+0x36830], R0 ;  /* 0x03683000ff0075a7 */ /* 0x0002a20008040144 */
[----:B------:R-:W-:Y:S05]  /*14f0*/  @!P0 BRA `(.L_x_3228) ;  /* 0x0000000000048947 */ /* 0x000fea0003800000 */
[----:B------:R-:W-:Y:S01]  /*1500*/  BPT.TRAP 0x1 ;  /* 0x000000040000795c */ /* 0x000fe20000300000 */
.L_x_3228:
[----:B------:R-:W3:Y:S02]  /*1510*/  S2R R2, SR_TID.X ;  /* 0x0000000000027919 */ /* 0x000ee40000002100 */
[----:B---3--:R-:W-:-:S04]  /*1520*/  LOP3.LUT R2, R2, 0x7f, RZ, 0xc0, !PT ;  /* 0x0000007f02027812 */ /* 0x008fc800078ec0ff */
[----:B------:R-:W-:Y:S01]  /*1530*/  ISETP.NE.AND P1, PT, R2, RZ, PT ;  /* 0x000000ff0200720c */ /* 0x000fe20003f25270 */
[----:B------:R-:W-:Y:S01]  /*1540*/  IMAD.U32 R2, RZ, RZ, UR36 ;  /* 0x00000024ff027e24 */ /* 0x000fe2000f8e00ff */
[----:B--2---:R-:W-:Y:S11]  /*1550*/  @P2 BRA `(.L_x_3229) ;  /* 0x00000000000c2947 */ /* 0x004ff60003800000 */
[----:B------:R-:W-:-:S13]  /*1560*/  R2UR UR4, R16 ;  /* 0x00000000100472ca */ /* 0x000fda00000e0000 */
[----:B------:R-:W2:Y:S02]  /*1570*/  SYNCS.PHASECHK.TRANS64.TRYWAIT P2, [UR4+0x36830], R0 ;  /* 0x03683000ff0075a7 */ /* 0x000ea40008040144 */
[----:B--2---:R-:W-:Y:S05]  /*1580*/  @!P2 BRA `(.L_x_3230) ;  /* 0x0000010c0050a947 */ /* 0x004fea0003800000 */
.L_x_3229:
[----:B------:R-:W-:Y:S05]  /*1590*/  WARPSYNC.ALL ;  /* 0x0000000000007948 */ /* 0x000fea0003800000 */
[----:B------:R-:W-:Y:S01]  /*15a0*/  IMAD.MOV.U32 R5, RZ, RZ, RZ ;  /* 0x000000ffff057224 */ /* 0x000fe200078e00ff */
[----:B------:R-:W-:Y:S01]  /*15b0*/  MOV R119, RZ ;  /* 0x000000ff00777202 */ /* 0x000fe20000000f00 */
[----:B0-----:R-:W-:Y:S01]  /*15c0*/  IMAD.MOV.U32 R3, RZ, RZ, 0x40000040 ;  /* 0x40000040ff037424 */ /* 0x001fe200078e00ff */
[----:B------:R-:W-:Y:S02]  /*15d0*/  LOP3.LUT R2, R2, 0x10000, RZ, 0xfc, !PT ;  /* 0x0001000002027812 */ /* 0x000fe400078efcff */
        /* <DEDUP_REMOVED lines=18> */
[----:B------:R-:W-:Y:S01]  /*1700*/  R2UR UR20, R2 ;  /* 0x00000000021472ca */ /* 0x000fe200000e0000 */
[----:B------:R-:W-:Y:S01]  /*1710*/  UMOV UR29, 0x40000040 ;  /* 0x40000040001d7882 */ /* 0x000fe20000000000 */
[C---:B------:R-:W-:Y:S01]  /*1720*/  R2UR UR21, R3.reuse ;  /* 0x00000000031572ca */ /* 0x040fe200000e0000 */
[----:B------:R-:W-:Y:S01]  /*1730*/  ULOP3.LUT UR4, UR4, 0x3fff, URZ, 0xc0, !UPT ;  /* 0x00003fff04047892 */ /* 0x000fe2000f8ec03f */
[----:B------:R-:W-:Y:S01]  /*1740*/  R2UR UR5, R3 ;  /* 0x00000000030572ca */ /* 0x000fe200000e0000 */
[----:B------:R-:W-:Y:S01]  /*1750*/  UMOV UR31, 0x40000040 ;  /* 0x40000040001f7882 */ /* 0x000fe20000000000 */
[----:B------:R-:W-:Y:S01]  /*1760*/  UMOV UR33, 0x40000040 ;  /* 0x4000004000217882 */ /* 0x000fe20000000000 */
[----:B------:R-:W-:Y:S01]  /*1770*/  ULOP3.LUT UR43, UR4, 0x10000, URZ, 0xfc, !UPT ;  /* 0x00010000042b7892 */ /* 0x000fe2000f8efc3f */
[----:B------:R-:W-:Y:S01]  /*1780*/  LOP3.LUT R22, R22, 0xffffff80, RZ, 0xc0, !PT ;  /* 0xffffff8016167812 */ /* 0x000fe200078ec0ff */
[----:B------:R-:W-:Y:S01]  /*1790*/  UMOV UR35, 0x40000040 ;  /* 0x4000004000237882 */ /* 0x000fe20000000000 */
[----:B------:R-:W-:Y:S01]  /*17a0*/  UMOV UR37, 0x40000040 ;  /* 0x4000004000257882 */ /* 0x000fe20000000000 */
[----:B------:R-:W-:Y:S01]  /*17b0*/  UIADD3 UR4, UR43, 0x80, URZ ;  /* 0x000000802b047890 */ /* 0x000fe2000fffe03f */
[----:B------:R-:W-:Y:S01]  /*17c0*/  IMAD.MOV.U32 R4, RZ, RZ, -0x2 ;  /* 0xfffffffeff047424 */ /* 0x000fe200078e00ff */
[----:B------:R-:W-:Y:S01]  /*17d0*/  UIADD3 UR18, UR43, 0x100, URZ ;  /* 0x000001002b127890 */ /* 0x000fe2000fffe03f */
[----:B------:R-:W-:Y:S01]  /*17e0*/  IMAD.IADD R22, R19, 0x1, -R22 ;  /* 0x0000000113167824 */ /* 0x000fe200078e0a16 */
[----:B------:R-:W-:Y:S01]  /*17f0*/  UMOV UR10, UR43 ;  /* 0x0000002b000a7c82 */ /* 0x000fe20008000000 */
[----:B------:R-:W-:Y:S01]  /*1800*/  UIADD3 UR14, UR43, 0x180, URZ ;  /* 0x000001802b0e7890 */ /* 0x000fe2000fffe03f */
[----:B------:R-:W-:Y:S01]  /*1810*/  HGMMA.64x16x16.F32 R72, gdesc[UR8], RZ, !UPT, gsb0 ;  /* 0x00200000084879f0 */ /* 0x000fe2000c0008ff */
[----:B------:R-:W-:Y:S01]  /*1820*/  UMOV UR26, UR4 ;  /* 0x00000004001a7c82 */ /* 0x000fe20008000000 */
[----:B------:R-:W-:Y:S01]  /*1830*/  UIADD3 UR22, UR43, 0x200, URZ ;  /* 0x000002002b167890 */ /* 0x000fe2000fffe03f */
[C---:B------:R-:W-:Y:S01]  /*1840*/  R2UR UR4, R2.reuse ;  /* 0x00000000020472ca */ /* 0x040fe200000e0000 */
[----:B------:R-:W-:Y:S01]  /*1850*/  UIADD3 UR6, UR43, 0x280, URZ ;  /* 0x000002802b067890 */ /* 0x000fe2000fffe03f */
[----:B------:R-:W-:Y:S01]  /*1860*/  R2UR UR8, R2 ;  /* 0x00000000020872ca */ /* 0x000fe200000e0000 */
[----:B------:R-:W-:Y:S01]  /*1870*/  UIADD3 UR30, UR43, 0x380, URZ ;  /* 0x000003802b1e7890 */ /* 0x000fe2000fffe03f */
[----:B------:R-:W-:Y:S01]  /*1880*/  SHF.R.S32.HI R13, RZ, 0x1f, R22 ;  /* 0x0000001fff0d7819 */ /* 0x000fe20000011416 */
[----:B------:R-:W-:Y:S01]  /*1890*/  UIADD3 UR34, UR43, 0x382, URZ ;  /* 0x000003822b227890 */ /* 0x000fe2000fffe03f */
[----:B------:R-:W-:Y:S01]  /*18a0*/  IMAD.U32 R20, RZ, RZ, UR38 ;  /* 0x00000026ff147e24 */ /* 0x000fe2000f8e00ff */
[----:B------:R-:W-:Y:S01]  /*18b0*/  UIADD3 UR10, UR43, 0x504, URZ ;  /* 0x000005042b0a7890 */ /* 0x000fe2000fffe03f */
[----:B------:R-:W-:Y:S01]  /*18c0*/  LEA.HI R13, R13, R22, RZ, 0x2 ;  /* 0x000000160d0d7211 */ /* 0x000fe200078f10ff */
[----:B------:R-:W-:Y:S01]  /*18d0*/  UMOV UR41, 0x40000040 ;  /* 0x4000004000297882 */ /* 0x000fe20000000000 */
[----:B------:R-:W-:Y:S01]  /*18e0*/  UMOV UR45, 0x40000040 ;  /* 0x40000040002d7882 */ /* 0x000fe20000000000 */
[----:B------:R-:W-:Y:S01]  /*18f0*/  UMOV UR49, 0x40000040 ;  /* 0x4000004000317882 */ /* 0x000fe20000000000 */
[----:B------:R-:W-:Y:S01]  /*1900*/  UMOV UR53, 0x40000040 ;  /* 0x4000004000357882 */ /* 0x000fe20000000000 */
[----:B------:R-:W-:Y:S01]  /*1910*/  UMOV UR57, 0x40000040 ;  /* 0x4000004000397882 */ /* 0x000fe20000000000 */
[----:B------:R-:W-:Y:S01]  /*1920*/  LOP3.LUT R13, R13, 0x7ffffffc, RZ, 0xc0, !PT ;  /* 0x7ffffffc0d0d7812 */ /* 0x000fe200078ec0ff */
[----:B------:R-:W-:Y:S01]  /*1930*/  UIADD3 UR9, UR8, 0x2, URZ ;  /* 0x0000000208097890 */ /* 0x000fe2000fffe03f */
[----:B------:R-:W-:Y:S01]  /*1940*/  P2R R80, PR, RZ, 0x1 ;  /* 0x00000001ff507803 */ /* 0x000fe20000000000 */
[----:B------:R-:W-:Y:S01]  /*1950*/  UIADD3 UR28, UR8, 0x400, URZ ;  /* 0x00000400081c7890 */ /* 0x000fe2000fffe03f */
[----:B------:R-:W-:Y:S01]  /*1960*/  IADD3 R13, R22, -R13, RZ ;  /* 0x8000000d160d7210 */ /* 0x000fe20007ffe0ff */
[----:B------:R-:W-:Y:S01]  /*1970*/  UIADD3 UR32, UR8, 0x402, URZ ;  /* 0x0000040208207890 */ /* 0x000fe2000fffe03f */
[----:B------:R-:W-:Y:S01]  /*1980*/  IMAD.U32 R11, RZ, RZ, UR43 ;  /* 0x0000002bff0b7e24 */ /* 0x000fe2000f8e00ff */
[----:B------:R-:W-:Y:S01]  /*1990*/  UIADD3 UR36, UR8, 0x404, URZ ;  /* 0x0000040408247890 */ /* 0x000fe2000fffe03f */
[--C-:B------:R-:W-:Y:S01]  /*19a0*/  IMAD.MOV.U32 R118, RZ, RZ, R119.reuse ;  /* 0x000000ffff767224 */ /* 0x100fe200078e0077 */
[----:B------:R-:W-:Y:S01]  /*19b0*/  UIADD3 UR40, UR8, 0x406, URZ ;  /* 0x0000040608287890 */ /* 0x000fe2000fffe03f */
[----:B------:R-:W-:Y:S01]  /*19c0*/  IMAD R13, R13, R4, 0x70 ;  /* 0x000000700d0d7424 */ /* 0x000fe200078e0204 */
[----:B------:R-:W-:Y:S01]  /*19d0*/  UIADD3 UR44, UR8, 0x800, URZ ;  /* 0x00000800082c7890 */ /* 0x000fe2000fffe03f */
[--C-:B------:R-:W-:Y:S01]  /*19e0*/  IMAD.MOV.U32 R116, RZ, RZ, R119.reuse ;  /* 0x000000ffff747224 */ /* 0x100fe200078e0077 */
[----:B------:R-:W-:Y:S01]  /*19f0*/  UIADD3 UR48, UR8, 0x802, URZ ;  /* 0x0000080208307890 */ /* 0x000fe2000fffe03f */
[----:B------:R-:W-:Y:S01]  /*1a00*/  VIADD R13, R13, UR39 ;  /* 0x000000270d0d7c36 */ /* 0x000fe20008000000 */
[----:B------:R-:W-:Y:S01]  /*1a10*/  UIADD3 UR52, UR8, 0x804, URZ ;  /* 0x0000080408347890 */ /* 0x000fe2000fffe03f */
[----:B------:R-:W-:Y:S01]  /*1a20*/  IMAD.MOV.U32 R114, RZ, RZ, R119 ;  /* 0x000000ffff727224 */ /* 0x000fe200078e0077 */
[----:B------:R-:W-:Y:S01]  /*1a30*/  UIADD3 UR56, UR8, 0x806, URZ ;  /* 0x0000080608387890 */ /* 0x000fe2000fffe03f */
[----:B------:R-:W-:Y:S01]  /*1a40*/  IMAD R20, R20, -0x70, R13 ;  /* 0xffffff9014147824 */ /* 0x000fe200078e020d */
[----:B------:R-:W-:Y:S01]  /*1a50*/  UIADD3 UR38, UR38, -0x2, URZ ;  /* 0xfffffffe26267890 */ /* 0x000fe2000fffe03f */
[----:B------:R-:W-:-:S02]  /*1a60*/  IMAD.MOV.U32 R112, RZ, RZ, R119 ;  /* 0x000000ffff707224 */ /* 0x000fc400078e0077 */
[--C-:B------:R-:W-:Y:S01]  /*1a70*/  IMAD.MOV.U32 R110, RZ, RZ, R119.reuse ;  /* 0x000000ffff6e7224 */ /* 0x100fe200078e0077 */
[C---:B------:R-:W-:Y:S01]  /*1a80*/  ISETP.GT.AND P4, PT, R20.reuse, RZ, PT ;  /* 0x000000ff1400720c */ /* 0x040fe20003f84270 */
[--C-:B------:R-:W-:Y:S01]  /*1a90*/  IMAD.MOV.U32 R108, RZ, RZ, R119.reuse ;  /* 0x000000ffff6c7224 */ /* 0x100fe200078e0077 */
[C---:B------:R-:W-:Y:S01]  /*1aa0*/  ISETP.GT.AND P2, PT, R20.reuse, 0x1, PT ;  /* 0x000000011400780c */ /* 0x040fe20003f44270 */
[--C-:B------:R-:W-:Y:S01]  /*1ab0*/  IMAD.MOV.U32 R106, RZ, RZ, R119.reuse ;  /* 0x000000ffff6a7224 */ /* 0x100fe200078e0077 */
[C---:B------:R-:W-:Y:S01]  /*1ac0*/  ISETP.GT.AND P3, PT, R20.reuse, 0x8, PT ;  /* 0x000000081400780c */ /* 0x040fe20003f64270 */
[--C-:B------:R-:W-:Y:S01]  /*1ad0*/  IMAD.MOV.U32 R104, RZ, RZ, R119.reuse ;  /* 0x000000ffff687224 */ /* 0x100fe200078e0077 */
[C---:B------:R-:W-:Y:S01]  /*1ae0*/  ISETP.GT.AND P6, PT, R20.reuse, 0x9, PT ;  /* 0x000000091400780c */ /* 0x040fe20003fc4270 */
[--C-:B------:R-:W-:Y:S01]  /*1af0*/  IMAD.MOV.U32 R102, RZ, RZ, R119.reuse ;  /* 0x000000ffff667224 */ /* 0x100fe200078e0077 */
[----:B------:R-:W-:Y:S01]  /*1b00*/  ISETP.GT.AND P5, PT, R20, 0x10, PT ;  /* 0x000000101400780c */ /* 0x000fe20003fa4270 */
[----:B------:R-:W-:-:S02]  /*1b10*/  IMAD.MOV.U32 R100, RZ, RZ, R119 ;  /* 0x000000ffff647224 */ /* 0x000fc400078e0077 */
        /* <DEDUP_REMOVED lines=15> */
[----:B------:R-:W-:Y:S01]  /*1c10*/  IMAD.MOV.U32 R82, RZ, RZ, R119 ;  /* 0x000000ffff527224 */ /* 0x000fe200078e0077 */
[----:B------:R-:W-:Y:S02]  /*1c20*/  WARPGROUP.DEPBAR.LE gsb0, 0x0 ;  /* 0x00008000000079c5 */ /* 0x000fe40000010000 */
        /* <DEDUP_REMOVED lines=8> */
[----:B------:R-:W-:Y:S03]  /*1cb0*/  HGMMA.64x16x16.F32 R48, gdesc[UR12], RZ, !UPT, gsb0 ;  /* 0x002000000c3079f0 */ /* 0x000fe6000c0008ff */
[----:B------:R-:W-:Y:S02]  /*1cc0*/  WARPGROUP.DEPBAR.LE gsb0, 0x0 ;  /* 0x00008000000079c5 */ /* 0x000fe40000010000 */
[----:B------:R-:W-:-:S06]  /*1cd0*/  WARPGROUP.ARRIVE ;  /* 0x00000000000079c5 */ /* 0x000fcc0000000000 */
[----:B------:R-:W-:Y:S01]  /*1ce0*/  HGMMA.64x16x16.F32 R40, gdesc[UR20], RZ, !UPT, gsb0 ;  /* 0x00200000142879f0 */ /* 0x000fe2000c0008ff */
[----:B------:R-:W-:Y:S02]  /*1cf0*/  UIADD3 UR20, UR8, 0x4, URZ ;  /* 0x0000000408147890 */ /* 0x000fe4000fffe03f */
[----:B------:R-:W-:Y:S01]  /*1d00*/  UIADD3 UR22, UR43, 0x4, URZ ;  /* 0x000000042b167890 */ /* 0x000fe2000fffe03f */
[----:B------:R-:W-:Y:S01]  /*1d10*/  UMOV UR21, 0x40000040 ;  /* 0x4000004000157882 */ /* 0x000fe20000000000 */
[----:B------:R-:W-:Y:S01]  /*1d20*/  UMOV UR23, 0x40000040 ;  /* 0x4000004000177882 */ /* 0x000fe20000000000 */
[----:B------:R-:W-:Y:S01]  /*1d30*/  UIADD3 UR8, UR43, 0x804, URZ ;  /* 0x000008042b087890 */ /* 0x000fe2000fffe03f */
[----:B------:R-:W-:Y:S02]  /*1d40*/  WARPGROUP.DEPBAR.LE gsb0, 0x0 ;  /* 0x00008000000079c5 */ /* 0x000fe40000010000 */
[----:B------:R-:W-:-:S06]  /*1d50*/  WARPGROUP.ARRIVE ;  /* 0x00000000000079c5 */ /* 0x000fcc0000000000 */
[----:B------:R-:W-:Y:S01]  /*1d60*/  HGMMA.64x16x16.F32 R32, gdesc[UR4], RZ, !UPT, gsb0 ;  /* 0x00200000042079f0 */ /* 0x000fe2000c0008ff */
[----:B------:R-:W-:Y:S02]  /*1d70*/  UIADD3 UR4, UR43, 0x2, URZ ;  /* 0x000000022b047890 */ /* 0x000fe4000fffe03f */
[----:B------:R-:W-:Y:S02]  /*1d80*/  UIADD3 UR5, UR43, 0x182, URZ ;  /* 0x000001822b057890 */ /* 0x000fe4000fffe03f */
[----:B------:R-:W-:Y:S01]  /*1d90*/  UIADD3 UR6, UR43, 0x384, URZ ;  /* 0x000003842b067890 */ /* 0x000fe2000fffe03f */
[----:B------:R-:W-:Y:S01]  /*1da0*/  UMOV UR7, 0x40000040 ;  /* 0x4000004000077882 */ /* 0x000fe20000000000 */
[----:B------:R-:W-:Y:S02]  /*1db0*/  WARPGROUP.DEPBAR.LE gsb0, 0x0 ;  /* 0x00008000000079c5 */ /* 0x000fe40000010000 */
[----:B------:R-:W-:-:S06]  /*1dc0*/  WARPGROUP.ARRIVE ;  /* 0x00000000000079c5 */ /* 0x000fcc0000000000 */
[----:B------:R-:W-:Y:S01]  /*1dd0*/  HGMMA.64x16x16.F32 R24, gdesc[UR16], RZ, !UPT, gsb0 ;  /* 0x00200000101879f0 */ /* 0x000fe2000c0008ff */
[----:B------:R-:W-:Y:S01]  /*1de0*/  UMOV UR16, UR9 ;  /* 0x0000000900107c82 */ /* 0x000fe20008000000 */
[----:B------:R-:W-:Y:S01]  /*1df0*/  UMOV UR17, 0x40000040 ;  /* 0x4000004000117882 */ /* 0x000fe20000000000 */
[----:B------:R-:W-:Y:S01]  /*1e00*/  UMOV UR18, UR4 ;  /* 0x0000000400127c82 */ /* 0x000fe20008000000 */
[----:B------:R-:W-:Y:S01]  /*1e10*/  UMOV UR19, 0x40000040 ;  /* 0x4000004000137882 */ /* 0x000fe20000000000 */
        /* <DEDUP_REMOVED lines=481> */
[----:B------:R-:W-:Y:S01]  /*3c30*/  MUFU.TANH R74, R74 ;  /* 0x0000004a004a7308 */ /* 0x000fe20000002400 */
[----:B------:R-:W-:Y:S01]  /*3c40*/  UMOV UR4, UR56 ;  /* 0x0000003800047c82 */ /* 0x000fe20008000000 */
[----:B------:R-:W-:Y:S01]  /*3c50*/  UMOV UR5, UR57 ;  /* 0x0000003900057c82 */ /* 0x000fe20008000000 */
[----:B------:R-:W-:Y:S01]  /*3c60*/  UMOV UR7, 0x40000040 ;  /* 0x4000004000077882 */ /* 0x000fe20000000000 */
[----:B------:R-:W-:Y:S01]  /*3c70*/  FMUL.FTZ R73, R73, UR8 ;  /* 0x0000000849497c20 */ /* 0x000fe20008410000 */
[----:B------:R-:W-:Y:S01]  /*3c80*/  FMUL.FTZ R76, R76, UR8 ;  /* 0x000000084c4c7c20 */ /* 0x000fe20008410000 */
[----:B------:R-:W-:-:S02]  /*3c90*/  FMUL.FTZ R77, R77, UR8 ;  /* 0x000000084d4d7c20 */ /* 0x000fc40008410000 */
[----:B------:R-:W0:Y:S08]  /*3ca0*/  MUFU.TANH R75, R75 ;  /* 0x0000004b004b7308 */ /* 0x000e300000002400 */
[----:B------:R-:W-:Y:S08]  /*3cb0*/  MUFU.TANH R78, R78 ;  /* 0x0000004e004e7308 */ /* 0x000ff00000002400 */
[----:B------:R-:W2:Y:S01]  /*3cc0*/  MUFU.TANH R79, R79 ;  /* 0x0000004f004f7308 */ /* 0x000ea20000002400 */
[----:B0-----:R-:W-:-:S07]  /*3cd0*/  FSEL R75, R75, -INF , P2 ;  /* 0xff8000004b4b7808 */ /* 0x001fce0001000000 */
[----:B------:R0:W3:Y:S08]  /*3ce0*/  MUFU.TANH R7, R72 ;  /* 0x0000004800077308 */ /* 0x0000f00000002400 */
[----:B-1----:R1:W4:Y:S01]  /*3cf0*/  MUFU.TANH R0, R73 ;  /* 0x0000004900007308 */ /* 0x0023220000002400 */
[----:B--2---:R-:W-:Y:S01]  /*3d00*/  FSEL R79, R79, -INF , P6 ;  /* 0xff8000004f4f7808 */ /* 0x004fe20003000000 */
[----:B0-----:R-:W-:-:S06]  /*3d10*/  IMAD.MOV.U32 R72, RZ, RZ, R119 ;  /* 0x000000ffff487224 */ /* 0x001fcc00078e0077 */
[----:B------:R0:W2:Y:S01]  /*3d20*/  MUFU.TANH R9, R76 ;  /* 0x0000004c00097308 */ /* 0x0000a20000002400 */
        /* <DEDUP_REMOVED lines=15> */
[----:B------:R-:W-:Y:S01]  /*3e20*/  FMNMX.FTZ R12, R73, R75, !PT ;  /* 0x0000004b490c7209 */ /* 0x000fe20007810000 */
[----:B------:R-:W-:Y:S01]  /*3e30*/  FMUL.FTZ R64, R64, UR8 ;  /* 0x0000000840407c20 */ /* 0x000fe20008410000 */
[----:B---3--:R-:W-:Y:S01]  /*3e40*/  FSEL R7, R7, -INF , P4 ;  /* 0xff80000007077808 */ /* 0x008fe20002000000 */
[----:B------:R-:W3:Y:S01]  /*3e50*/  MUFU.TANH R67, R67 ;  /* 0x0000004300437308 */ /* 0x000ee20000002400 */
[----:B------:R-:W-:Y:S01]  /*3e60*/  ISETP.GT.AND P4, PT, R20, 0x11, PT ;  /* 0x000000111400780c */ /* 0x000fe20003f84270 */
[----:B------:R-:W-:Y:S01]  /*3e70*/  FMUL.FTZ R68, R68, UR8 ;  /* 0x0000000844447c20 */ /* 0x000fe20008410000 */
[----:B----4-:R-:W-:Y:S01]  /*3e80*/  FSEL R0, R0, -INF , P2 ;  /* 0xff80000000007808 */ /* 0x010fe20001000000 */
[--C-:B0-----:R-:W-:Y:S01]  /*3e90*/  IMAD.MOV.U32 R76, RZ, RZ, R119.reuse ;  /* 0x000000ffff4c7224 */ /* 0x101fe200078e0077 */
[----:B------:R-:W-:Y:S01]  /*3ea0*/  ISETP.GT.AND P2, PT, R20, 0x18, PT ;  /* 0x000000181400780c */ /* 0x000fe20003f44270 */
[--C-:B------:R-:W-:Y:S01]  /*3eb0*/  IMAD.MOV.U32 R74, RZ, RZ, R119.reuse ;  /* 0x000000ffff4a7224 */ /* 0x100fe200078e0077 */
[----:B--2---:R-:W-:Y:S01]  /*3ec0*/  FSEL R9, R9, -INF , P3 ;  /* 0xff80000009097808 */ /* 0x004fe20001800000 */
[----:B------:R-:W0:Y:S01]  /*3ed0*/  MUFU.TANH R65, R65 ;  /* 0x0000004100417308 */ /* 0x000e220000002400 */
[----:B-1----:R-:W-:Y:S01]  /*3ee0*/  FSEL R81, R66, -INF , P5 ;  /* 0xff80000042517808 */ /* 0x002fe20002800000 */
[----:B------:R-:W-:-:S06]  /*3ef0*/  IMAD.MOV.U32 R66, RZ, RZ, R119 ;  /* 0x000000ffff427224 */ /* 0x000fcc00078e0077 */
[----:B------:R1:W2:Y:S01]  /*3f00*/  MUFU.TANH R21, R77 ;  /* 0x0000004d00157308 */ /* 0x0002a20000002400 */
[----:B---3--:R-:W-:-:S07]  /*3f10*/  FSEL R67, R67, -INF , P4 ;  /* 0xff80000043437808 */ /* 0x008fce0002000000 */
[----:B------:R-:W3:Y:S01]  /*3f20*/  MUFU.TANH R70, R70 ;  /* 0x0000004600467308 */ /* 0x000ee20000002400 */
[----:B-1----:R-:W-:Y:S01]  /*3f30*/  FSEL R77, R78, -INF , P3 ;  /* 0xff8000004e4d7808 */ /* 0x002fe20001800000 */
[----:B------:R-:W-:Y:S01]  /*3f40*/  IMAD.MOV.U32 R78, RZ, RZ, R119 ;  /* 0x000000ffff4e7224 */ /* 0x000fe200078e0077 */
[----:B0-----:R-:W-:Y:S02]  /*3f50*/  FSEL R19, R65, -INF , P4 ;  /* 0xff80000041137808 */ /* 0x001fe40002000000 */
[----:B------:R-:W-:Y:S02]  /*3f60*/  FMNMX.FTZ R14, R77, R12, !PT ;  /* 0x0000000c4d0e7209 */ /* 0x000fe40007810000 */
[----:B------:R-:W-:Y:S01]  /*3f70*/  ISETP.GT.AND P3, PT, R20, 0x19, PT ;  /* 0x000000191400780c */ /* 0x000fe20003f64270 */
[----:B------:R-:W0:Y:S01]  /*3f80*/  MUFU.TANH R71, R71 ;  /* 0x0000004700477308 */ /* 0x000e220000002400 */
[----:B------:R-:W-:Y:S02]  /*3f90*/  FMNMX.FTZ R14, R79, R14, !PT ;  /* 0x0000000e4f0e7209 */ /* 0x000fe40007810000 */
[----:B--2---:R-:W-:-:S02]  /*3fa0*/  FSEL R21, R21, -INF , P6 ;  /* 0xff80000015157808 */ /* 0x004fc40003000000 */
[----:B------:R-:W-:Y:S02]  /*3fb0*/  FMNMX.FTZ R14, R81, R14, !PT ;  /* 0x0000000e510e7209 */ /* 0x000fe40007810000 */
[----:B------:R-:W-:Y:S01]  /*3fc0*/  ISETP.GT.AND P6, PT, R20, 0x20, PT ;  /* 0x000000201400780c */ /* 0x000fe20003fc4270 */
[----:B------:R-:W1:Y:S01]  /*3fd0*/  MUFU.TANH R23, R64 ;  /* 0x0000004000177308 */ /* 0x000e620000002400 */
[----:B---3--:R-:W-:Y:S01]  /*3fe0*/  FSEL R65, R70, -INF , P2 ;  /* 0xff80000046417808 */ /* 0x008fe20001000000 */
[----:B------:R-:W-:Y:S02]  /*3ff0*/  WARPGROUP.DEPBAR.LE gsb0, 0x0 ;  /* 0x00008000000079c5 */ /* 0x000fe40000010000 */
[----:B------:R-:W-:Y:S01]  /*4000*/  WARPGROUP.ARRIVE ;  /* 0x00000000000079c5 */ /* 0x000fe20000000000 */
[----:B------:R-:W-:Y:S01]  /*4010*/  FMUL.FTZ R58, R58, UR8 ;  /* 0x000000083a3a7c20 */ /* 0x000fe20008410000 */
[----:B------:R-:W-:Y:S01]  /*4020*/  FMUL.FTZ R59, R59, UR8 ;  /* 0x000000083b3b7c20 */ /* 0x000fe20008410000 */
[----:B------:R-:W-:Y:S01]  /*4030*/  FMUL.FTZ R62, R62, UR8 ;  /* 0x000000083e3e7c20 */ /* 0x000fe20008410000 */
[----:B------:R-:W-:Y:S01]  /*4040*/  MUFU.TANH R69, R69 ;  /* 0x0000004500457308 */ /* 0x000fe20000002400 */
[----:B------:R-:W-:Y:S01]  /*4050*/  FMUL.FTZ R63, R63, UR8 ;  /* 0x000000083f3f7c20 */ /* 0x000fe20008410000 */
[----:B------:R-:W-:Y:S01]  /*4060*/  HGMMA.64x16x16.F32 R48, gdesc[UR4], R48, gsb0 ;  /* 0x00200000043079f0 */ /* 0x000fe20008000830 */
[----:B------:R-:W-:Y:S01]  /*4070*/  UIADD3 UR6, UR43, 0x906, URZ ;  /* 0x000009062b067890 */ /* 0x000fe2000fffe03f */
[----:B------:R-:W-:Y:S01]  /*4080*/  FMUL.FTZ R56, R56, UR8 ;  /* 0x0000000838387c20 */ /* 0x000fe20008410000 */
[----:B------:R-:W-:Y:S01]  /*4090*/  UMOV UR4, UR56 ;  /* 0x0000003800047c82 */ /* 0x000fe20008000000 */
[----:B------:R-:W-:Y:S01]  /*40a0*/  UMOV UR5, UR57 ;  /* 0x0000003900057c82 */ /* 0x000fe20008000000 */
[----:B------:R-:W-:Y:S01]  /*40b0*/  UMOV UR7, 0x40000040 ;  /* 0x4000004000077882 */ /* 0x000fe20000000000 */
[----:B------:R-:W-:Y:S01]  /*40c0*/  MUFU.TANH R58, R58 ;  /* 0x0000003a003a7308 */ /* 0x000fe20000002400 */
[----:B------:R-:W-:Y:S01]  /*40d0*/  FMNMX.FTZ R14, R67, R14, !PT ;  /* 0x0000000e430e7209 */ /* 0x000fe20007810000 */
[----:B------:R-:W-:Y:S01]  /*40e0*/  FMUL.FTZ R57, R57, UR8 ;  /* 0x0000000839397c20 */ /* 0x000fe20008410000 */
[----:B0-----:R-:W-:Y:S01]  /*40f0*/  FSEL R71, R71, -INF , P3 ;  /* 0xff80000047477808 */ /* 0x001fe20001800000 */
[----:B------:R-:W-:Y:S01]  /*4100*/  FMUL.FTZ R60, R60, UR8 ;  /* 0x000000083c3c7c20 */ /* 0x000fe20008410000 */
[----:B------:R-:W-:Y:S01]  /*4110*/  FMNMX.FTZ R14, R65, R14, !PT ;  /* 0x0000000e410e7209 */ /* 0x000fe20007810000 */
[----:B------:R-:W-:Y:S01]  /*4120*/  FMUL.FTZ R61, R61, UR8 ;  /* 0x000000083d3d7c20 */ /* 0x000fe20008410000 */
[----:B-1----:R-:W-:Y:S01]  /*4130*/  FSEL R23, R23, -INF , P5 ;  /* 0xff80000017177808 */ /* 0x002fe20002800000 */
[----:B------:R-:W0:Y:S01]  /*4140*/  MUFU.TANH R59, R59 ;  /* 0x0000003b003b7308 */ /* 0x000e220000002400 */
[C---:B------:R-:W-:Y:S01]  /*4150*/  ISETP.GT.AND P5, PT, R20.reuse, 0x21, PT ;  /* 0x000000211400780c */ /* 0x040fe20003fa4270 */
[--C-:B------:R-:W-:Y:S01]  /*4160*/  IMAD.MOV.U32 R70, RZ, RZ, R119.reuse ;  /* 0x000000ffff467224 */ /* 0x100fe200078e0077 */
[----:B------:R-:W-:Y:S01]  /*4170*/  FMNMX.FTZ R14, R71, R14, !PT ;  /* 0x0000000e470e7209 */ /* 0x000fe20007810000 */
[----:B------:R-:W-:Y:S01]  /*4180*/  IMAD.MOV.U32 R64, RZ, RZ, R119 ;  /* 0x000000ffff407224 */ /* 0x000fe200078e0077 */
[----:B------:R-:W-:-:S03]  /*4190*/  ISETP.GT.AND P4, PT, R20, 0x28, PT ;  /* 0x000000281400780c */ /* 0x000fc60003f84270 */
[----:B------:R1:W2:Y:S08]  /*41a0*/  MUFU.TANH R15, R68 ;  /* 0x00000044000f7308 */ /* 0x0002b00000002400 */
[----:B------:R-:W3:Y:S01]  /*41b0*/  MUFU.TANH R62, R62 ;  /* 0x0000003e003e7308 */ /* 0x000ee20000002400 */
[----:B0-----:R-:W-:Y:S01]  /*41c0*/  FSEL R83, R59, -INF , P5 ;  /* 0xff8000003b537808 */ /* 0x001fe20002800000 */
[----:B-1----:R-:W-:-:S06]  /*41d0*/  IMAD.MOV.U32 R68, RZ, RZ, R119 ;  /* 0x000000ffff447224 */ /* 0x002fcc00078e0077 */
[----:B------:R-:W0:Y:S01]  /*41e0*/  MUFU.TANH R63, R63 ;  /* 0x0000003f003f7308 */ /* 0x000e220000002400 */
[----:B--2---:R-:W-:Y:S02]  /*41f0*/  FSEL R15, R15, -INF , P2 ;  /* 0xff8000000f0f7808 */ /* 0x004fe40001000000 */
[----:B------:R-:W-:-:S05]  /*4200*/  ISETP.GT.AND P2, PT, R20, 0x29, PT ;  /* 0x000000291400780c */ /* 0x000fca0003f44270 */
[----:B------:R-:W1:Y:S01]  /*4210*/  MUFU.TANH R56, R56 ;  /* 0x0000003800387308 */ /* 0x000e620000002400 */
[----:B---3--:R-:W-:Y:S01]  /*4220*/  FSEL R85, R62, -INF , P4 ;  /* 0xff8000003e557808 */ /* 0x008fe20002000000 */
[----:B------:R-:W-:Y:S01]  /*4230*/  IMAD.MOV.U32 R62, RZ, RZ, R119 ;  /* 0x000000ffff3e7224 */ /* 0x000fe200078e0077 */
        /* <DEDUP_REMOVED lines=13> */
[----:B------:R-:W2:Y:S01]  /*4310*/  MUFU.TANH R50, R50 ;  /* 0x0000003200327308 */ /* 0x000ea20000002400 */
[----:B------:R-:W-:Y:S01]  /*4320*/  FMUL.FTZ R49, R49, UR8 ;  /* 0x0000000831317c20 */ /* 0x000fe20008410000 */
[----:B0-----:R-:W-:Y:S01]  /*4330*/  FSEL R63, R63, -INF , P2 ;  /* 0xff8000003f3f7808 */ /* 0x001fe20001000000 */
[----:B------:R-:W-:Y:S01]  /*4340*/  FMUL.FTZ R52, R52, UR8 ;  /* 0x0000000834347c20 */ /* 0x000fe20008410000 */
[----:B------:R-:W-:-:S04]  /*4350*/  FMUL.FTZ R53, R53, UR8 ;  /* 0x0000000835357c20 */ /* 0x000fc80008410000 */
[----:B------:R-:W0:Y:S08]  /*4360*/  MUFU.TANH R51, R51 ;  /* 0x0000003300337308 */ /* 0x000e300000002400 */
        /* <DEDUP_REMOVED lines=8> */
[----:B------:R-:W-:Y:S02]  /*43f0*/  FMUL.FTZ R43, R43, UR8 ;  /* 0x000000082b2b7c20 */ /* 0x000fe40008410000 */
        /* <DEDUP_REMOVED lines=8> */
[----:B------:R3:W-:Y:S01]  /*4480*/  MUFU.TANH R4, R41 ;  /* 0x0000002900047308 */ /* 0x0007e20000002400 */
[----:B------:R-:W-:Y:S01]  /*4490*/  FMUL.FTZ R47, R47, UR8 ;  /* 0x000000082f2f7c20 */ /* 0x000fe20008410000 */
[----:B------:R-:W-:Y:S01]  /*44a0*/  FMUL.FTZ R40, R40, UR8 ;  /* 0x0000000828287c20 */ /* 0x000fe20008410000 */
[----:B------:R-:W-:-:S05]  /*44b0*/  FMUL.FTZ R44, R44, UR8 ;  /* 0x000000082c2c7c20 */ /* 0x000fca0008410000 */
[----:B------:R1:W-:Y:S01]  /*44c0*/  MUFU.TANH R6, R43 ;  /* 0x0000002b00067308 */ /* 0x0003e20000002400 */
[----:B---3--:R-:W-:Y:S02]  /*44d0*/  FSEL R41, R69, -INF , P3 ;  /* 0xff80000045297808 */ /* 0x008fe40001800000 */
[----:B------:R-:W-:Y:S01]  /*44e0*/  FSEL R69, R58, -INF , P6 ;  /* 0xff8000003a457808 */ /* 0x000fe20003000000 */
[--C-:B------:R-:W-:Y:S01]  /*44f0*/  IMAD.MOV.U32 R58, RZ, RZ, R119.reuse ;  /* 0x000000ffff3a7224 */ /* 0x100fe200078e0077 */
[----:B------:R-:W-:Y:S02]  /*4500*/  ISETP.GT.AND P3, PT, R20, 0x30, PT ;  /* 0x000000301400780c */ /* 0x000fe40003f64270 */
[----:B------:R-:W-:Y:S01]  /*4510*/  FMNMX.FTZ R14, R69, R14, !PT ;  /* 0x0000000e450e7209 */ /* 0x000fe20007810000 */
[----:B------:R-:W-:Y:S01]  /*4520*/  MUFU.TANH R42, R42 ;  /* 0x0000002a002a7308 */ /* 0x000fe20000002400 */
[----:B-1----:R-:W-:Y:S01]  /*4530*/  FSEL R43, R56, -INF , P6 ;  /* 0xff800000382b7808 */ /* 0x002fe20003000000 */
[----:B------:R-:W-:Y:S01]  /*4540*/  IMAD.MOV.U32 R56, RZ, RZ, R119 ;  /* 0x000000ffff387224 */ /* 0x000fe200078e0077 */
[----:B------:R-:W-:-:S02]  /*4550*/  FMNMX.FTZ R14, R83, R14, !PT ;  /* 0x0000000e530e7209 */ /* 0x000fc40007810000 */
[----:B------:R-:W-:Y:S02]  /*4560*/  ISETP.GT.AND P6, PT, R20, 0x31, PT ;  /* 0x000000311400780c */ /* 0x000fe40003fc4270 */
[----:B------:R-:W-:Y:S01]  /*4570*/  FMNMX.FTZ R14, R85, R14, !PT ;  /* 0x0000000e550e7209 */ /* 0x000fe20007810000 */
[----:B------:R-:W1:Y:S01]  /*4580*/  MUFU.TANH R49, R49 ;  /* 0x0000003100317308 */ /* 0x000e620000002400 */
[----:B--2---:R-:W-:Y:S01]  /*4590*/  FSEL R87, R50, -INF , P3 ;  /* 0xff80000032577808 */ /* 0x004fe20001800000 */
[----:B------:R-:W-:Y:S01]  /*45a0*/  IMAD.MOV.U32 R50, RZ, RZ, R119 ;  /* 0x000000ffff327224 */ /* 0x000fe200078e0077 */
[----:B------:R-:W-:Y:S02]  /*45b0*/  FMNMX.FTZ R14, R63, R14, !PT ;  /* 0x0000000e3f0e7209 */ /* 0x000fe40007810000 */
[----:B0-----:R-:W-:Y:S02]  /*45c0*/  FSEL R89, R51, -INF , P6 ;  /* 0xff80000033597808 */ /* 0x001fe40003000000 */
[----:B------:R-:W-:Y:S01]  /*45d0*/  FMNMX.FTZ R22, R87, R14, !PT ;  /* 0x0000000e57167209 */ /* 0x000fe20007810000 */
[----:B------:R-:W0:Y:S03]  /*45e0*/  MUFU.TANH R52, R52 ;  /* 0x0000003400347308 */ /* 0x000e260000002400 */
[----:B------:R-:W-:-:S05]  /*45f0*/  FMNMX.FTZ R22, R89, R22, !PT ;  /* 0x0000001659167209 */ /* 0x000fca0007810000 */
[----:B------:R2:W-:Y:S01]  /*4600*/  MUFU.TANH R8, R45 ;  /* 0x0000002d00087308 */ /* 0x0005e20000002400 */
[----:B-1----:R-:W-:Y:S02]  /*4610*/  FSEL R49, R49, -INF , P6 ;  /* 0xff80000031317808 */ /* 0x002fe40003000000 */
[C---:B------:R-:W-:Y:S01]  /*4620*/  ISETP.GT.AND P6, PT, R20.reuse, 0x48, PT ;  /* 0x000000481400780c */ /* 0x040fe20003fc4270 */
[----:B------:R-:W-:Y:S02]  /*4630*/  WARPGROUP.DEPBAR.LE gsb0, 0x0 ;  /* 0x00008000000079c5 */ /* 0x000fe40000010000 */
[----:B------:R-:W-:Y:S01]  /*4640*/  WARPGROUP.ARRIVE ;  /* 0x00000000000079c5 */ /* 0x000fe20000000000 */
[----:B------:R-:W-:Y:S01]  /*4650*/  FMUL.FTZ R12, R33, UR8 ;  /* 0x00000008210c7c20 */ /* 0x000fe20008410000 */
[----:B------:R-:W-:Y:S01]  /*4660*/  FSEL R33, R57, -INF , P5 ;  /* 0xff80000039217808 */ /* 0x000fe20002800000 */
[----:B------:R-:W1:Y:S01]  /*4670*/  MUFU.TANH R46, R46 ;  /* 0x0000002e002e7308 */ /* 0x000e620000002400 */
[----:B------:R-:W-:Y:S01]  /*4680*/  ISETP.GT.AND P5, PT, R20, 0x38, PT ;  /* 0x000000381400780c */ /* 0x000fe20003fa4270 */
[----:B------:R-:W-:Y:S01]  /*4690*/  FMUL.FTZ R34, R34, UR8 ;  /* 0x0000000822227c20 */ /* 0x000fe20008410000 */
[----:B------:R-:W-:Y:S01]  /*46a0*/  HGMMA.64x16x16.F32 R24, gdesc[UR4], R24, gsb0 ;  /* 0x00200000041879f0 */ /* 0x000fe20008000818 */
[----:B--2---:R-:W-:Y:S01]  /*46b0*/  FSEL R45, R60, -INF , P4 ;  /* 0xff8000003c2d7808 */ /* 0x004fe20002000000 */
[----:B------:R-:W-:Y:S01]  /*46c0*/  FMUL.FTZ R13, R35, UR8 ;  /* 0x00000008230d7c20 */ /* 0x000fe20008410000 */
[----:B------:R-:W-:Y:S01]  /*46d0*/  ISETP.GT.AND P4, PT, R20, 0x39, PT ;  /* 0x000000391400780c */ /* 0x000fe20003f84270 */
[----:B------:R-:W-:Y:S01]  /*46e0*/  FMUL.FTZ R38, R38, UR8 ;  /* 0x0000000826267c20 */ /* 0x000fe20008410000 */
[----:B------:R-:W-:Y:S01]  /*46f0*/  FSEL R91, R54, -INF , P5 ;  /* 0xff800000365b7808 */ /* 0x000fe20002800000 */
[----:B------:R-:W2:Y:S01]  /*4700*/  MUFU.TANH R53, R53 ;  /* 0x0000003500357308 */ /* 0x000ea20000002400 */
[----:B------:R-:W-:Y:S01]  /*4710*/  FSEL R35, R61, -INF , P2 ;  /* 0xff8000003d237808 */ /* 0x000fe20001000000 */
[----:B------:R-:W-:Y:S01]  /*4720*/  FMUL.FTZ R36, R36, UR8 ;  /* 0x0000000824247c20 */ /* 0x000fe20008410000 */
[----:B------:R-:W-:Y:S01]  /*4730*/  ISETP.GT.AND P2, PT, R20, 0x40, PT ;  /* 0x000000401400780c */ /* 0x000fe20003f44270 */
[----:B------:R-:W-:Y:S01]  /*4740*/  FMUL.FTZ R14, R39, UR8 ;  /* 0x00000008270e7c20 */ /* 0x000fe20008410000 */
[----:B------:R-:W-:Y:S01]  /*4750*/  FSEL R93, R55, -INF , P4 ;  /* 0xff800000375d7808 */ /* 0x000fe20002000000 */
[----:B------:R-:W-:Y:S01]  /*4760*/  FMUL.FTZ R32, R32, UR8 ;  /* 0x0000000820207c20 */ /* 0x000fe20008410000 */
[----:B------:R-:W-:Y:S01]  /*4770*/  FMNMX.FTZ R22, R91, R22, !PT ;  /* 0x000000165b167209 */ /* 0x000fe20007810000 */
[----:B------:R3:W4:Y:S01]  /*4780*/  MUFU.TANH R10, R47 ;  /* 0x0000002f000a7308 */ /* 0x0007220000002400 */
[----:B------:R-:W-:Y:S01]  /*4790*/  FSEL R95, R42, -INF , P2 ;  /* 0xff8000002a5f7808 */ /* 0x000fe20001000000 */
[----:B------:R-:W-:Y:S01]  /*47a0*/  FMUL.FTZ R37, R37, UR8 ;  /* 0x0000000825257c20 */ /* 0x000fe20008410000 */
[----:B------:R-:W-:Y:S01]  /*47b0*/  FMNMX.FTZ R22, R93, R22, !PT ;  /* 0x000000165d167209 */ /* 0x000fe20007810000 */
[----:B------:R-:W-:Y:S01]  /*47c0*/  ULDC UR4, c[0x0][0x988] ;  /* 0x0002620000047ab9 */ /* 0x000fe20000000800 */
[----:B0-----:R-:W-:Y:S01]  /*47d0*/  FSEL R51, R52, -INF , P5 ;  /* 0xff80000034337808 */ /* 0x001fe20002800000 */
[--C-:B------:R-:W-:Y:S01]  /*47e0*/  IMAD.MOV.U32 R60, RZ, RZ, R119.reuse ;  /* 0x000000ffff3c7224 */ /* 0x100fe200078e0077 */
[----:B------:R-:W-:Y:S01]  /*47f0*/  FMNMX.FTZ R22, R95, R22, !PT ;  /* 0x000000165f167209 */ /* 0x000fe20007810000 */
[----:B------:R-:W0:Y:S01]  /*4800*/  MUFU.TANH R34, R34 ;  /* 0x0000002200227308 */ /* 0x000e220000002400 */
[----:B---3--:R-:W-:Y:S01]  /*4810*/  FSEL R47, R48, -INF , P3 ;  /* 0xff800000302f7808 */ /* 0x008fe20001800000 */
[--C-:B------:R-:W-:Y:S01]  /*4820*/  IMAD.MOV.U32 R54, RZ, RZ, R119.reuse ;  /* 0x000000ffff367224 */ /* 0x100fe200078e0077 */
[C---:B------:R-:W-:Y:S01]  /*4830*/  ISETP.GT.AND P3, PT, R20.reuse, 0x41, PT ;  /* 0x000000411400780c */ /* 0x040fe20003f64270 */
[--C-:B------:R-:W-:Y:S01]  /*4840*/  IMAD.MOV.U32 R52, RZ, RZ, R119.reuse ;  /* 0x000000ffff347224 */ /* 0x100fe200078e0077 */
[----:B------:R-:W-:Y:S01]  /*4850*/  ISETP.GT.AND P5, PT, R20, 0x49, PT ;  /* 0x000000491400780c */ /* 0x000fe20003fa4270 */
[--C-:B------:R-:W-:Y:S01]  /*4860*/  IMAD.MOV.U32 R48, RZ, RZ, R119.reuse ;  /* 0x000000ffff307224 */ /* 0x100fe200078e0077 */
[----:B------:R-:W-:Y:S01]  /*4870*/  FSEL R97, R6, -INF , P3 ;  /* 0xff80000006617808 */ /* 0x000fe20001800000 */
[----:B------:R-:W3:Y:S01]  /*4880*/  MUFU.TANH R40, R40 ;  /* 0x0000002800287308 */ /* 0x000ee20000002400 */
[----:B-1----:R-:W-:Y:S01]  /*4890*/  FSEL R99, R46, -INF , P6 ;  /* 0xff8000002e637808 */ /* 0x002fe20003000000 */
[----:B------:R-:W-:Y:S01]  /*48a0*/  IMAD.MOV.U32 R46, RZ, RZ, R119 ;  /* 0x000000ffff2e7224 */ /* 0x000fe200078e0077 */
[----:B------:R-:W-:-:S02]  /*48b0*/  FMNMX.FTZ R22, R97, R22, !PT ;  /* 0x0000001661167209 */ /* 0x000fc40007810000 */
[----:B--2---:R-:W-:Y:S02]  /*48c0*/  FSEL R39, R53, -INF , P4 ;  /* 0xff80000035277808 */ /* 0x004fe40002000000 */
[----:B------:R-:W-:Y:S01]  /*48d0*/  ISETP.GT.AND P4, PT, R20, 0x50, PT ;  /* 0x000000501400780c */ /* 0x000fe20003f84270 */
[----:B------:R-:W1:Y:S01]  /*48e0*/  MUFU.TANH R13, R13 ;  /* 0x0000000d000d7308 */ /* 0x000e620000002400 */
[----:B------:R-:W-:Y:S02]  /*48f0*/  FSEL R55, R4, -INF , P3 ;  /* 0xff80000004377808 */ /* 0x000fe40001800000 */
[----:B----4-:R-:W-:Y:S02]  /*4900*/  FSEL R101, R10, -INF , P5 ;  /* 0xff8000000a657808 */ /* 0x010fe40002800000 */
[----:B------:R-:W-:Y:S02]  /*4910*/  FMNMX.FTZ R22, R99, R22, !PT ;  /* 0x0000001663167209 */ /* 0x000fe40007810000 */
[----:B------:R-:W-:Y:S01]  /*4920*/  ISETP.GT.AND P3, PT, R20, 0x51, PT ;  /* 0x000000511400780c */ /* 0x000fe20003f64270 */
[----:B------:R-:W2:Y:S01]  /*4930*/  MUFU.TANH R44, R44 ;  /* 0x0000002c002c7308 */ /* 0x000ea20000002400 */
[----:B0-----:R-:W-:-:S02]  /*4940*/  FSEL R103, R34, -INF , P4 ;  /* 0xff80000022677808 */ /* 0x001fc40002000000 */
[----:B------:R-:W-:Y:S02]  /*4950*/  FMNMX.FTZ R22, R101, R22, !PT ;  /* 0x0000001665167209 */ /* 0x000fe40007810000 */
[----:B---3--:R-:W-:Y:S01]  /*4960*/  FSEL R53, R40, -INF , P2 ;  /* 0xff80000028357808 */ /* 0x008fe20001000000 */
[----:B------:R-:W-:Y:S02]  /*4970*/  WARPGROUP.DEPBAR.LE gsb0, 0x0 ;  /* 0x00008000000079c5 */ /* 0x000fe40000010000 */
[----:B------:R-:W0:Y:S01]  /*4980*/  MUFU.TANH R38, R38 ;  /* 0x0000002600267308 */ /* 0x000e220000002400 */
[----:B------:R-:W-:Y:S01]  /*4990*/  FMUL.FTZ R26, R26, UR8 ;  /* 0x000000081a1a7c20 */ /* 0x000fe20008410000 */
[----:B------:R-:W-:Y:S01]  /*49a0*/  FMUL.FTZ R6, R31, UR8 ;  /* 0x000000081f067c20 */ /* 0x000fe20008410000 */
[----:B------:R-:W-:Y:S01]  /*49b0*/  FMUL.FTZ R4, R27, UR8 ;  /* 0x000000081b047c20 */ /* 0x000fe20008410000 */
[----:B------:R-:W-:Y:S01]  /*49c0*/  FMUL.FTZ R30, R30, UR8 ;  /* 0x000000081e1e7c20 */ /* 0x000fe20008410000 */
[----:B------:R-:W-:Y:S01]  /*49d0*/  ISETP.GT.AND P2, PT, R20, 0x58, PT ;  /* 0x000000581400780c */ /* 0x000fe20003f44270 */
[----:B------:R-:W-:Y:S01]  /*49e0*/  FMUL.FTZ R24, R24, UR8 ;  /* 0x0000000818187c20 */ /* 0x000fe20008410000 */
[----:B-1----:R-:W-:Y:S01]  /*49f0*/  FSEL R13, R13, -INF , P3 ;  /* 0xff8000000d0d7808 */ /* 0x002fe20001800000 */
[----:B------:R-:W1:Y:S01]  /*4a00*/  MUFU.TANH R36, R36 ;  /* 0x0000002400247308 */ /* 0x000e620000002400 */
[----:B------:R-:W-:Y:S01]  /*4a10*/  FMNMX.FTZ R22, R103, R22, !PT ;  /* 0x0000001667167209 */ /* 0x000fe20007810000 */
[----:B------:R-:W-:Y:S01]  /*4a20*/  FMUL.FTZ R25, R25, UR8 ;  /* 0x0000000819197c20 */ /* 0x000fe20008410000 */
[----:B--2---:R-:W-:Y:S01]  /*4a30*/  FSEL R27, R44, -INF , P6 ;  /* 0xff8000002c1b7808 */ /* 0x004fe20003000000 */
[----:B------:R-:W-:Y:S01]  /*4a40*/  FMUL.FTZ R28, R28, UR8 ;  /* 0x000000081c1c7c20 */ /* 0x000fe20008410000 */
[----:B------:R-:W-:Y:S01]  /*4a50*/  ISETP.GT.AND P6, PT, R20, 0x59, PT ;  /* 0x000000591400780c */ /* 0x000fe20003fc4270 */
[----:B------:R-:W-:Y:S01]  /*4a60*/  FMUL.FTZ R29, R29, UR8 ;  /* 0x000000081d1d7c20 */ /* 0x000fe20008410000 */
[----:B------:R-:W-:Y:S01]  /*4a70*/  FMNMX.FTZ R22, R13, R22, !PT ;  /* 0x000000160d167209 */ /* 0x000fe20007810000 */
[----:B------:R-:W2:Y:S01]  /*4a80*/  MUFU.TANH R14, R14 ;  /* 0x0000000e000e7308 */ /* 0x000ea20000002400 */
[----:B0-----:R-:W-:-:S02]  /*4a90*/  FSEL R105, R38, -INF , P2 ;  /* 0xff80000026697808 */ /* 0x001fc40001000000 */
[----:B------:R-:W-:Y:S02]  /*4aa0*/  FSEL R31, R8, -INF , P5 ;  /* 0xff800000081f7808 */ /* 0x000fe40002800000 */
[----:B------:R-:W-:Y:S02]  /*4ab0*/  ISETP.GT.AND P5, PT, R20, 0x60, PT ;  /* 0x000000601400780c */ /* 0x000fe40003fa4270 */
[----:B------:R-:W-:Y:S01]  /*4ac0*/  FMNMX.FTZ R22, R105, R22, !PT ;  /* 0x0000001669167209 */ /* 0x000fe20007810000 */
[----:B------:R-:W0:Y:S01]  /*4ad0*/  MUFU.TANH R32, R32 ;  /* 0x0000002000207308 */ /* 0x000e220000002400 */
[----:B-1----:R-:W-:Y:S02]  /*4ae0*/  FSEL R61, R36, -INF , P2 ;  /* 0xff800000243d7808 */ /* 0x002fe40001000000 */
[----:B------:R-:W-:Y:S02]  /*4af0*/  ISETP.GT.AND P2, PT, R20, 0x69, PT ;  /* 0x000000691400780c */ /* 0x000fe40003f44270 */
[----:B------:R-:W-:-:S02]  /*4b00*/  MOV R8, UR4 ;  /* 0x0000000400087c02 */ /* 0x000fc40008000f00 */
[----:B------:R-:W-:Y:S01]  /*4b10*/  R2UR UR4, R17 ;  /* 0x00000000110472ca */ /* 0x000fe200000e0000 */
[----:B------:R-:W1:Y:S01]  /*4b20*/  MUFU.TANH R26, R26 ;  /* 0x0000001a001a7308 */ /* 0x000e620000002400 */
[----:B--2---:R-:W-:-:S04]  /*4b30*/  FSEL R107, R14, -INF , P6 ;  /* 0xff8000000e6b7808 */ /* 0x004fc80003000000 */
[----:B------:R-:W-:-:S03]  /*4b40*/  FMNMX.FTZ R22, R107, R22, !PT ;  /* 0x000000166b167209 */ /* 0x000fc60007810000 */
[----:B------:R-:W2:Y:S01]  /*4b50*/  MUFU.TANH R6, R6 ;  /* 0x0000000600067308 */ /* 0x000ea20000002400 */
[----:B0-----:R-:W-:Y:S02]  /*4b60*/  FSEL R57, R32, -INF , P4 ;  /* 0xff80000020397808 */ /* 0x001fe40002000000 */
[----:B------:R-:W-:Y:S01]  /*4b70*/  ISETP.GT.AND P4, PT, R20, 0x61, PT ;  /* 0x000000611400780c */ /* 0x000fe20003f84270 */
[----:B------:R-:W-:-:S03]  /*4b80*/  UISETP.GE.AND UP0, UPT, UR38, UR4, UPT ;  /* 0x000000042600728c */ /* 0x000fc6000bf06270 */
[----:B------:R-:W-:Y:S01]  /*4b90*/  UMOV UR4, URZ ;  /* 0x0000003f00047c82 */ /* 0x000fe20008000000 */
[----:B------:R-:W0:Y:S01]  /*4ba0*/  MUFU.TANH R12, R12 ;  /* 0x0000000c000c7308 */ /* 0x000e220000002400 */
[----:B-1----:R-:W-:-:S04]  /*4bb0*/  FSEL R109, R26, -INF , P5 ;  /* 0xff8000001a6d7808 */ /* 0x002fc80002800000 */
[----:B------:R-:W-:-:S03]  /*4bc0*/  FMNMX.FTZ R22, R109, R22, !PT ;  /* 0x000000166d167209 */ /* 0x000fc60007810000 */
[----:B------:R-:W1:Y:S01]  /*4bd0*/  MUFU.TANH R4, R4 ;  /* 0x0000000400047308 */ /* 0x000e620000002400 */
[----:B--2---:R-:W-:Y:S02]  /*4be0*/  FSEL R115, R6, -INF , P2 ;  /* 0xff80000006737808 */ /* 0x004fe40001000000 */
[----:B------:R-:W-:-:S04]  /*4bf0*/  FMNMX.FTZ R6, R7, R0, !PT ;  /* 0x0000000007067209 */ /* 0x000fc80007810000 */
[----:B------:R-:W-:Y:S01]  /*4c00*/  FMNMX.FTZ R6, R9, R6, !PT ;  /* 0x0000000609067209 */ /* 0x000fe20007810000 */
[----:B------:R-:W2:Y:S01]  /*4c10*/  MUFU.TANH R30, R30 ;  /* 0x0000001e001e7308 */ /* 0x000ea20000002400 */
[----:B0-----:R-:W-:Y:S02]  /*4c20*/  FSEL R59, R12, -INF , P3 ;  /* 0xff8000000c3b7808 */ /* 0x001fe40001800000 */
[----:B------:R-:W-:Y:S02]  /*4c30*/  ISETP.GT.AND P3, PT, R20, 0x68, PT ;  /* 0x000000681400780c */ /* 0x000fe40003f64270 */
[----:B------:R-:W-:-:S03]  /*4c40*/  FMNMX.FTZ R6, R21, R6, !PT ;  /* 0x0000000615067209 */ /* 0x000fc60007810000 */
[----:B------:R-:W0:Y:S01]  /*4c50*/  MUFU.TANH R37, R37 ;  /* 0x0000002500257308 */ /* 0x000e220000002400 */
[----:B-1----:R-:W-:Y:S02]  /*4c60*/  FSEL R111, R4, -INF , P4 ;  /* 0xff800000046f7808 */ /* 0x002fe40002000000 */
[----:B------:R-:W-:Y:S02]  /*4c70*/  FMNMX.FTZ R6, R23, R6, !PT ;  /* 0x0000000617067209 */ /* 0x000fe40007810000 */
[----:B------:R-:W-:Y:S02]  /*4c80*/  FMNMX.FTZ R22, R111, R22, !PT ;  /* 0x000000166f167209 */ /* 0x000fe40007810000 */
[----:B------:R-:W-:Y:S01]  /*4c90*/  FMNMX.FTZ R12, R19, R6, !PT ;  /* 0x00000006130c7209 */ /* 0x000fe20007810000 */
[----:B------:R-:W-:Y:S01]  /*4ca0*/  MUFU.TANH R24, R24 ;  /* 0x0000001800187308 */ /* 0x000fe20000002400 */
[----:B--2---:R-:W-:Y:S02]  /*4cb0*/  FSEL R113, R30, -INF , P3 ;  /* 0xff8000001e717808 */ /* 0x004fe40001800000 */
[----:B------:R-:W-:-:S02]  /*4cc0*/  FMNMX.FTZ R12, R15, R12, !PT ;  /* 0x0000000c0f0c7209 */ /* 0x000fc40007810000 */
[----:B------:R-:W-:Y:S02]  /*4cd0*/  FMNMX.FTZ R22, R113, R22, !PT ;  /* 0x0000001671167209 */ /* 0x000fe40007810000 */
[----:B------:R-:W-:Y:S01]  /*4ce0*/  FMNMX.FTZ R12, R41, R12, !PT ;  /* 0x0000000c290c7209 */ /* 0x000fe20007810000 */
[----:B------:R-:W1:Y:S01]  /*4cf0*/  MUFU.TANH R25, R25 ;  /* 0x0000001900197308 */ /* 0x000e620000002400 */
[----:B------:R-:W-:Y:S02]  /*4d00*/  FMNMX.FTZ R22, R115, R22, !PT ;  /* 0x0000001673167209 */ /* 0x000fe40007810000 */
[----:B------:R-:W-:Y:S02]  /*4d10*/  FMNMX.FTZ R12, R43, R12, !PT ;  /* 0x0000000c2b0c7209 */ /* 0x000fe40007810000 */
[----:B0-----:R-:W-:Y:S01]  /*4d20*/  FSEL R37, R37, -INF , P6 ;  /* 0xff80000025257808 */ /* 0x001fe20003000000 */
[----:B------:R-:W0:Y:S01]  /*4d30*/  SHFL.BFLY PT, R117, R22, 0x2, 0x1f ;  /* 0x0c401f0016757f89 */ /* 0x000e2200000e0000 */
[----:B------:R-:W-:Y:S01]  /*4d40*/  FMNMX.FTZ R12, R33, R12, !PT ;  /* 0x0000000c210c7209 */ /* 0x000fe20007810000 */
[----:B------:R-:W-:Y:S03]  /*4d50*/  MUFU.TANH R28, R28 ;  /* 0x0000001c001c7308 */ /* 0x000fe60000002400 */
[----:B------:R-:W-:-:S04]  /*4d60*/  FMNMX.FTZ R12, R45, R12, !PT ;  /* 0x0000000c2d0c7209 */ /* 0x000fc80007810000 */
[----:B------:R-:W-:Y:S01]  /*4d70*/  FMNMX.FTZ R12, R35, R12, !PT ;  /* 0x0000000c230c7209 */ /* 0x000fe20007810000 */
[----:B------:R-:W2:Y:S01]  /*4d80*/  MUFU.TANH R29, R29 ;  /* 0x0000001d001d7308 */ /* 0x000ea20000002400 */
[----:B-1----:R-:W-:Y:S02]  /*4d90*/  FSEL R25, R25, -INF , P4 ;  /* 0xff80000019197808 */ /* 0x002fe40002000000 */
[----:B------:R-:W-:-:S04]  /*4da0*/  FMNMX.FTZ R12, R47, R12, !PT ;  /* 0x0000000c2f0c7209 */ /* 0x000fc80007810000 */
[----:B------:R-:W-:-:S04]  /*4db0*/  FMNMX.FTZ R12, R49, R12, !PT ;  /* 0x0000000c310c7209 */ /* 0x000fc80007810000 */
[----:B------:R-:W-:Y:S02]  /*4dc0*/  FMNMX.FTZ R12, R51, R12, !PT ;  /* 0x0000000c330c7209 */ /* 0x000fe40007810000 */
[----:B0-----:R-:W-:Y:S02]  /*4dd0*/  FMNMX.FTZ R117, R22, R117, !PT ;  /* 0x0000007516757209 */ /* 0x001fe40007810000 */
[----:B------:R-:W-:Y:S02]  /*4de0*/  FMNMX.FTZ R12, R39, R12, !PT ;  /* 0x0000000c270c7209 */ /* 0x000fe40007810000 */
[----:B--2---:R-:W-:Y:S01]  /*4df0*/  FSEL R29, R29, -INF , P2 ;  /* 0xff8000001d1d7808 */ /* 0x004fe20001000000 */
[----:B------:R-:W0:Y:S01]  /*4e00*/  SHFL.BFLY PT, R10, R117, 0x1, 0x1f ;  /* 0x0c201f00750a7f89 */ /* 0x000e2200000e0000 */
[----:B------:R-:W-:-:S04]  /*4e10*/  FMNMX.FTZ R12, R53, R12, !PT ;  /* 0x0000000c350c7209 */ /* 0x000fc80007810000 */
[----:B------:R-:W-:-:S04]  /*4e20*/  FMNMX.FTZ R12, R55, R12, !PT ;  /* 0x0000000c370c7209 */ /* 0x000fc80007810000 */
[----:B------:R-:W-:-:S04]  /*4e30*/  FMNMX.FTZ R12, R27, R12, !PT ;  /* 0x0000000c1b0c7209 */ /* 0x000fc80007810000 */
[----:B------:R-:W-:-:S04]  /*4e40*/  FMNMX.FTZ R12, R31, R12, !PT ;  /* 0x0000000c1f0c7209 */ /* 0x000fc80007810000 */
[----:B------:R-:W-:-:S04]  /*4e50*/  FMNMX.FTZ R12, R57, R12, !PT ;  /* 0x0000000c390c7209 */ /* 0x000fc80007810000 */
[----:B------:R-:W-:Y:S02]  /*4e60*/  FMNMX.FTZ R12, R59, R12, !PT ;  /* 0x0000000c3b0c7209 */ /* 0x000fe40007810000 */
[----:B0-----:R-:W-:Y:S01]  /*4e70*/  FMNMX.FTZ R10, R117, R10, !PT ;  /* 0x0000000a750a7209 */ /* 0x001fe20007810000 */
[----:B------:R-:W-:Y:S01]  /*4e80*/  IMAD.MOV.U32 R117, RZ, RZ, R119 ;  /* 0x000000ffff757224 */ /* 0x000fe200078e0077 */
[----:B------:R-:W-:Y:S02]  /*4e90*/  FMNMX.FTZ R12, R61, R12, !PT ;  /* 0x0000000c3d0c7209 */ /* 0x000fe40007810000 */
[C---:B------:R-:W-:Y:S01]  /*4ea0*/  FSETP.NEU.FTZ.AND P0, PT, R10.reuse, -INF , PT ;  /* 0xff8000000a00780b */ /* 0x040fe20003f1d000 */
[----:B------:R-:W-:Y:S01]  /*4eb0*/  FMUL.FTZ R4, R10, R8 ;  /* 0x000000080a047220 */ /* 0x000fe20000410000 */
[----:B------:R-:W-:-:S04]  /*4ec0*/  FMNMX.FTZ R12, R37, R12, !PT ;  /* 0x0000000c250c7209 */ /* 0x000fc80007810000 */
[----:B------:R-:W-:Y:S02]  /*4ed0*/  FSEL R14, R4, RZ, P0 ;  /* 0x000000ff040e7208 */ /* 0x000fe40000000000 */
[----:B------:R-:W-:Y:S01]  /*4ee0*/  ISETP.NE.AND P0, PT, R80, RZ, PT ;  /* 0x000000ff5000720c */ /* 0x000fe20003f05270 */
[--C-:B------:R-:W-:Y:S02]  /*4ef0*/  IMAD.MOV.U32 R80, RZ, RZ, R119.reuse ;  /* 0x000000ffff507224 */ /* 0x100fe400078e0077 */
[-CC-:B------:R-:W-:Y:S01]  /*4f00*/  FFMA.FTZ R30, R63, R8.reuse, -R14.reuse ;  /* 0x000000083f1e7223 */ /* 0x180fe2000001080e */
[----:B------:R-:W-:Y:S01]  /*4f10*/  FSEL R63, R24, -INF , P5 ;  /* 0xff800000183f7808 */ /* 0x000fe20002800000 */
[-CC-:B------:R-:W-:Y:S01]  /*4f20*/  FFMA.FTZ R65, R65, R8.reuse, -R14.reuse ;  /* 0x0000000841417223 */ /* 0x180fe2000001080e */
[-CC-:B------:R-:W-:Y:S01]  /*4f30*/  FFMA.FTZ R67, R67, R8.reuse, -R14.reuse ;  /* 0x0000000843437223 */ /* 0x180fe2000001080e */
[--C-:B------:R-:W-:Y:S01]  /*4f40*/  FFMA.FTZ R36, R13, R8, -R14.reuse ;  /* 0x000000080d247223 */ /* 0x100fe2000001080e */
[----:B------:R-:W-:Y:S01]  /*4f50*/  FMNMX.FTZ R12, R63, R12, !PT ;  /* 0x0000000c3f0c7209 */ /* 0x000fe20007810000 */
[----:B------:R0:W-:Y:S01]  /*4f60*/  MUFU.EX2 R199, R65 ;  /* 0x0000004100c77308 */ /* 0x0001e20000000800 */
[-CC-:B------:R-:W-:Y:S01]  /*4f70*/  FFMA.FTZ R201, R73, R8.reuse, -R14.reuse ;  /* 0x0000000849c97223 */ /* 0x180fe2000001080e */
[--C-:B------:R-:W-:Y:S01]  /*4f80*/  FFMA.FTZ R4, R75, R8, -R14.reuse ;  /* 0x000000084b047223 */ /* 0x100fe2000001080e */
[----:B------:R-:W-:Y:S01]  /*4f90*/  FMNMX.FTZ R12, R25, R12, !PT ;  /* 0x0000000c190c7209 */ /* 0x000fe20007810000 */
[-CC-:B------:R-:W-:Y:S01]  /*4fa0*/  FFMA.FTZ R203, R77, R8.reuse, -R14.reuse ;  /* 0x000000084dcb7223 */ /* 0x180fe2000001080e */
[-CC-:B------:R-:W-:Y:S01]  /*4fb0*/  FFMA.FTZ R79, R79, R8.reuse, -R14.reuse ;  /* 0x000000084f4f7223 */ /* 0x180fe2000001080e */
[-CC-:B------:R-:W-:Y:S01]  /*4fc0*/  FFMA.FTZ R197, R81, R8.reuse, -R14.reuse ;  /* 0x0000000851c57223 */ /* 0x180fe2000001080e */
[-CC-:B------:R-:W-:Y:S01]  /*4fd0*/  FFMA.FTZ R71, R71, R8.reuse, -R14.reuse ;  /* 0x0000000847477223 */ /* 0x180fe2000001080e */
[----:B------:R1:W-:Y:S01]  /*4fe0*/  MUFU.EX2 R20, R67 ;  /* 0x0000004300147308 */ /* 0x0003e20000000800 */
[----:B0-----:R-:W-:Y:S01]  /*4ff0*/  FSEL R65, R28, -INF , P3 ;  /* 0xff8000001c417808 */ /* 0x001fe20001800000 */
        /* <DEDUP_REMOVED lines=8> */
[-CC-:B------:R-:W-:Y:S01]  /*5080*/  FFMA.FTZ R91, R91, R8.reuse, -R14.reuse ;  /* 0x000000085b5b7223 */ /* 0x180fe2000001080e */
[-CC-:B------:R-:W-:Y:S01]  /*5090*/  FFMA.FTZ R93, R93, R8.reuse, -R14.reuse ;  /* 0x000000085d5d7223 */ /* 0x180fe2000001080e */
[-CC-:B------:R-:W-:Y:S01]  /*50a0*/  FFMA.FTZ R95, R95, R8.reuse, -R14.reuse ;  /* 0x000000085f5f7223 */ /* 0x180fe2000001080e */
[-CC-:B------:R-:W-:Y:S01]  /*50b0*/  FFMA.FTZ R97, R97, R8.reuse, -R14.reuse ;  /* 0x0000000861617223 */ /* 0x180fe2000001080e */
[----:B-1----:R-:W0:Y:S01]  /*50c0*/  SHFL.BFLY PT, R67, R12, 0x2, 0x1f ;  /* 0x0c401f000c437f89 */ /* 0x002e2200000e0000 */
[-CC-:B------:R-:W-:Y:S01]  /*50d0*/  FFMA.FTZ R99, R99, R8.reuse, -R14.reuse ;  /* 0x0000000863637223 */ /* 0x180fe2000001080e */
[----:B------:R-:W1:Y:S01]  /*50e0*/  MUFU.EX2 R4, R4 ;  /* 0x0000000400047308 */ /* 0x000e620000000800 */
        /* <DEDUP_REMOVED lines=8> */
[----:B------:R-:W-:Y:S01]  /*5170*/  FFMA.FTZ R14, R115, R8, -R14 ;  /* 0x00000008730e7223 */ /* 0x000fe2000001080e */
[-C--:B------:R-:W-:Y:S01]  /*5180*/  MOV R115, R119.reuse ;  /* 0x0000007700737202 */ /* 0x080fe20000000f00 */
[--C-:B------:R-:W-:Y:S01]  /*5190*/  IMAD.MOV.U32 R81, RZ, RZ, R119.reuse ;  /* 0x000000ffff517224 */ /* 0x100fe200078e0077 */
[----:B------:R-:W-:Y:S01]  /*51a0*/  MOV R75, R119 ;  /* 0x00000077004b7202 */ /* 0x000fe20000000f00 */
[----:B------:R-:W-:-:S02]  /*51b0*/  IMAD.MOV.U32 R77, RZ, RZ, R119 ;  /* 0x000000ffff4d7224 */ /* 0x000fc400078e0077 */
[----:B------:R-:W-:Y:S01]  /*51c0*/  IMAD.MOV.U32 R73, RZ, RZ, R119 ;  /* 0x000000ffff497224 */ /* 0x000fe200078e0077 */
[----:B------:R2:W-:Y:S01]  /*51d0*/  MUFU.EX2 R6, R79 ;  /* 0x0000004f00067308 */ /* 0x0005e20000000800 */
[----:B0-----:R-:W-:-:S07]  /*51e0*/  FMNMX.FTZ R67, R12, R67, !PT ;  /* 0x000000430c437209 */ /* 0x001fce0007810000 */
[----:B------:R-:W-:Y:S01]  /*51f0*/  MUFU.EX2 R197, R197 ;  /* 0x000000c500c57308 */ /* 0x000fe20000000800 */
[-C--:B--2---:R-:W-:Y:S01]  /*5200*/  MOV R79, R119.reuse ;  /* 0x00000077004f7202 */ /* 0x084fe20000000f00 */
[----:B------:R-:W0:Y:S06]  /*5210*/  SHFL.BFLY PT, R12, R67, 0x1, 0x1f ;  /* 0x0c201f00430c7f89 */ /* 0x000e2c00000e0000 */
[----:B------:R2:W-:Y:S08]  /*5220*/  MUFU.EX2 R22, R71 ;  /* 0x0000004700167308 */ /* 0x0005f00000000800 */
[----:B------:R-:W-:Y:S01]  /*5230*/  MUFU.EX2 R69, R69 ;  /* 0x0000004500457308 */ /* 0x000fe20000000800 */
[----:B--2---:R-:W-:-:S07]  /*5240*/  MOV R71, R119 ;  /* 0x0000007700477202 */ /* 0x004fce0000000f00 */
[----:B------:R2:W3:Y:S01]  /*5250*/  MUFU.EX2 R26, R83 ;  /* 0x00000053001a7308 */ /* 0x0004e20000000800 */
[----:B0-----:R-:W-:Y:S02]  /*5260*/  FMNMX.FTZ R13, R67, R12, !PT ;  /* 0x0000000c430d7209 */ /* 0x001fe40007810000 */
[-C--:B------:R-:W-:Y:S02]  /*5270*/  MOV R67, R119.reuse ;  /* 0x0000007700437202 */ /* 0x080fe40000000f00 */
[C---:B------:R-:W-:Y:S01]  /*5280*/  FSETP.NEU.FTZ.AND P2, PT, R13.reuse, -INF , PT ;  /* 0xff8000000d00780b */ /* 0x040fe20003f5d000 */
[----:B------:R-:W-:Y:S02]  /*5290*/  FMUL.FTZ R12, R13, R8 ;  /* 0x000000080d0c7220 */ /* 0x000fe40000410000 */
[----:B------:R-:W-:Y:S01]  /*52a0*/  MUFU.EX2 R85, R85 ;  /* 0x0000005500557308 */ /* 0x000fe20000000800 */
[----:B--2---:R-:W-:Y:S02]  /*52b0*/  MOV R83, R119 ;  /* 0x0000007700537202 */ /* 0x004fe40000000f00 */
[----:B------:R-:W-:-:S02]  /*52c0*/  FSEL R12, R12, RZ, P2 ;  /* 0x000000ff0c0c7208 */ /* 0x000fc40001000000 */
[----:B------:R-:W-:-:S03]  /*52d0*/  PLOP3.LUT P2, PT, PT, PT, UP0, 0x80, 0x0 ;  /* 0x000000000000781c */ /* 0x000fc60003f4f008 */
        /* <DEDUP_REMOVED lines=16> */
[----:B------:R1:W2:Y:S01]  /*53e0*/  MUFU.EX2 R200, R0 ;  /* 0x0000000000c87308 */ /* 0x0002a20000000800 */
[-CC-:B------:R-:W-:Y:S01]  /*53f0*/  FFMA.FTZ R51, R51, R8.reuse, -R12.reuse ;  /* 0x0000000833337223 */ /* 0x180fe2000001080c */
[-CC-:B------:R-:W-:Y:S01]  /*5400*/  FFMA.FTZ R39, R39, R8.reuse, -R12.reuse ;  /* 0x0000000827277223 */ /* 0x180fe2000001080c */
[-CC-:B------:R-:W-:Y:S01]  /*5410*/  FFMA.FTZ R53, R53, R8.reuse, -R12.reuse ;  /* 0x0000000835357223 */ /* 0x180fe2000001080c */
[-CC-:B------:R-:W-:Y:S01]  /*5420*/  FFMA.FTZ R55, R55, R8.reuse, -R12.reuse ;  /* 0x0000000837377223 */ /* 0x180fe2000001080c */
[-CC-:B------:R-:W-:Y:S01]  /*5430*/  FFMA.FTZ R27, R27, R8.reuse, -R12.reuse ;  /* 0x000000081b1b7223 */ /* 0x180fe2000001080c */
[-CC-:B------:R-:W-:Y:S01]  /*5440*/  FFMA.FTZ R31, R31, R8.reuse, -R12.reuse ;  /* 0x000000081f1f7223 */ /* 0x180fe2000001080c */
[-C--:B------:R-:W-:Y:S01]  /*5450*/  FFMA.FTZ R57, R57, R8.reuse, -R12 ;  /* 0x0000000839397223 */ /* 0x080fe2000001080c */
[----:B------:R-:W4:Y:S01]  /*5460*/  MUFU.EX2 R9, R9 ;  /* 0x0000000900097308 */ /* 0x000f220000000800 */
[----:B-1----:R-:W-:Y:S01]  /*5470*/  FADD.FTZ R0, R201, R4 ;  /* 0x00000004c9007221 */ /* 0x002fe20000010000 */
[-CC-:B------:R-:W-:Y:S01]  /*5480*/  FFMA.FTZ R59, R59, R8.reuse, -R12.reuse ;  /* 0x000000083b3b7223 */ /* 0x180fe2000001080c */
[-CC-:B------:R-:W-:Y:S01]  /*5490*/  FFMA.FTZ R61, R61, R8.reuse, -R12.reuse ;  /* 0x000000083d3d7223 */ /* 0x180fe2000001080c */
[-CC-:B------:R-:W-:Y:S01]  /*54a0*/  FFMA.FTZ R37, R37, R8.reuse, -R12.reuse ;  /* 0x0000000825257223 */ /* 0x180fe2000001080c */
[-CC-:B------:R-:W-:Y:S01]  /*54b0*/  FFMA.FTZ R63, R63, R8.reuse, -R12.reuse ;  /* 0x000000083f3f7223 */ /* 0x180fe2000001080c */
[----:B------:R-:W-:Y:S01]  /*54c0*/  F2FP.F16.F32.PACK_AB R201, R4, R201 ;  /* 0x000000c904c9723e */ /* 0x000fe200000000ff */
[-CC-:B------:R-:W-:Y:S01]  /*54d0*/  FFMA.FTZ R25, R25, R8.reuse, -R12.reuse ;  /* 0x0000000819197223 */ /* 0x180fe2000001080c */
[----:B------:R1:W-:Y:S01]  /*54e0*/  MUFU.EX2 R196, R19 ;  /* 0x0000001300c47308 */ /* 0x0003e20000000800 */
[-CC-:B------:R-:W-:Y:S01]  /*54f0*/  FFMA.FTZ R65, R65, R8.reuse, -R12.reuse ;  /* 0x0000000841417223 */ /* 0x180fe2000001080c */
[----:B------:R-:W-:Y:S01]  /*5500*/  FFMA.FTZ R12, R29, R8, -R12 ;  /* 0x000000081d0c7223 */ /* 0x000fe2000001080c */
[----:B---3--:R-:W-:Y:S01]  /*5510*/  F2FP.F16.F32.PACK_AB R193, R26, R69 ;  /* 0x000000451ac1723e */ /* 0x008fe200000000ff */
[----:B------:R-:W-:Y:S01]  /*5520*/  IMAD.MOV.U32 R29, RZ, RZ, R119 ;  /* 0x000000ffff1d7224 */ /* 0x000fe200078e0077 */
[----:B0-----:R-:W-:-:S03]  /*5530*/  F2FP.F16.F32.PACK_AB R195, R30, R85 ;  /* 0x000000551ec3723e */ /* 0x001fc600000000ff */
[----:B------:R0:W3:Y:S01]  /*5540*/  MUFU.EX2 R202, R21 ;  /* 0x0000001500ca7308 */ /* 0x0000e20000000800 */
[----:B-1----:R-:W-:Y:S01]  /*5550*/  FADD.FTZ R19, R203, R0 ;  /* 0x00000000cb137221 */ /* 0x002fe20000010000 */
[----:B------:R-:W-:-:S03]  /*5560*/  F2FP.F16.F32.PACK_AB R203, R6, R203 ;  /* 0x000000cb06cb723e */ /* 0x000fc600000000ff */
[----:B------:R-:W-:-:S03]  /*5570*/  FADD.FTZ R0, R6, R19 ;  /* 0x0000001306007221 */ /* 0x000fc60000010000 */
[----:B------:R-:W1:Y:S01]  /*5580*/  MUFU.EX2 R23, R23 ;  /* 0x0000001700177308 */ /* 0x000e620000000800 */
[----:B------:R-:W-:Y:S01]  /*5590*/  FADD.FTZ R19, R197, R0 ;  /* 0x00000000c5137221 */ /* 0x000fe20000010000 */
[----:B--2---:R-:W-:Y:S01]  /*55a0*/  FADD.FTZ R0, R7, R200 ;  /* 0x000000c807007221 */ /* 0x004fe20000010000 */
[----:B------:R-:W-:Y:S02]  /*55b0*/  F2FP.F16.F32.PACK_AB R200, R200, R7 ;  /* 0x00000007c8c8723e */ /* 0x000fe400000000ff */
[C---:B------:R-:W-:Y:S01]  /*55c0*/  FADD.FTZ R42, R20.reuse, R19 ;  /* 0x00000013142a7221 */ /* 0x040fe20000010000 */
[----:B----4-:R-:W-:Y:S01]  /*55d0*/  FADD.FTZ R19, R9, R0 ;  /* 0x0000000009137221 */ /* 0x010fe20000010000 */
[----:B------:R-:W-:Y:S01]  /*55e0*/  F2FP.F16.F32.PACK_AB R197, R20, R197 ;  /* 0x000000c514c5723e */ /* 0x000fe200000000ff */
[----:B------:R-:W2:Y:S01]  /*55f0*/  MUFU.EX2 R15, R15 ;  /* 0x0000000f000f7308 */ /* 0x000ea20000000800 */
[----:B0-----:R-:W-:Y:S01]  /*5600*/  FADD.FTZ R21, R199, R42 ;  /* 0x0000002ac7157221 */ /* 0x001fe20000010000 */
[C---:B---3--:R-:W-:Y:S01]  /*5610*/  FADD.FTZ R0, R202.reuse, R19 ;  /* 0x00000013ca007221 */ /* 0x048fe20000010000 */
[----:B------:R-:W-:-:S02]  /*5620*/  F2FP.F16.F32.PACK_AB R202, R202, R9 ;  /* 0x00000009caca723e */ /* 0x000fc400000000ff */
[C---:B------:R-:W-:Y:S01]  /*5630*/  FADD.FTZ R42, R22.reuse, R21 ;  /* 0x00000015162a7221 */ /* 0x040fe20000010000 */
[----:B------:R-:W-:Y:S02]  /*5640*/  F2FP.F16.F32.PACK_AB R199, R22, R199 ;  /* 0x000000c716c7723e */ /* 0x000fe400000000ff */
[----:B------:R0:W3:Y:S01]  /*5650*/  MUFU.EX2 R198, R41 ;  /* 0x0000002900c67308 */ /* 0x0000e20000000800 */
[----:B-1----:R-:W-:Y:S01]  /*5660*/  FADD.FTZ R19, R23, R0 ;  /* 0x0000000017137221 */ /* 0x002fe20000010000 */
[----:B------:R-:W-:Y:S01]  /*5670*/  FADD.FTZ R21, R69, R42 ;  /* 0x0000002a45157221 */ /* 0x000fe20000010000 */
[----:B------:R-:W-:Y:S01]  /*5680*/  MOV R9, 0x3f800000 ;  /* 0x3f80000000097802 */ /* 0x000fe20000000f00 */
[----:B------:R-:W-:Y:S02]  /*5690*/  IMAD.MOV.U32 R69, RZ, RZ, R119 ;  /* 0x000000ffff457224 */ /* 0x000fe400078e0077 */
[----:B------:R-:W-:Y:S01]  /*56a0*/  FADD.FTZ R0, R196, R19 ;  /* 0x00000013c4007221 */ /* 0x000fe20000010000 */
[----:B------:R-:W-:Y:S01]  /*56b0*/  FADD.FTZ R42, R26, R21 ;  /* 0x000000151a2a7221 */ /* 0x000fe20000010000 */
[----:B------:R-:W-:Y:S01]  /*56c0*/  F2FP.F16.F32.PACK_AB R196, R196, R23 ;  /* 0x00000017c4c4723e */ /* 0x000fe200000000ff */
[----:B------:R-:W1:Y:S01]  /*56d0*/  MUFU.EX2 R43, R43 ;  /* 0x0000002b002b7308 */ /* 0x000e620000000800 */
[----:B--2---:R-:W-:Y:S01]  /*56e0*/  FADD.FTZ R19, R15, R0 ;  /* 0x000000000f137221 */ /* 0x004fe20000010000 */
[----:B------:R-:W-:Y:S01]  /*56f0*/  FADD.FTZ R21, R85, R42 ;  /* 0x0000002a55157221 */ /* 0x000fe20000010000 */
[----:B------:R-:W-:-:S02]  /*5700*/  IMAD.MOV.U32 R85, RZ, RZ, R119 ;  /* 0x000000ffff557224 */ /* 0x000fc400078e0077 */
[----:B0-----:R-:W-:Y:S02]  /*5710*/  IMAD.MOV.U32 R41, RZ, RZ, R119 ;  /* 0x000000ffff297224 */ /* 0x001fe400078e0077 */
[----:B------:R-:W-:Y:S01]  /*5720*/  FADD.FTZ R44, R30, R21 ;  /* 0x000000151e2c7221 */ /* 0x000fe20000010000 */
[----:B------:R-:W-:Y:S01]  /*5730*/  IMAD.MOV.U32 R30, RZ, RZ, R119 ;  /* 0x000000ffff1e7224 */ /* 0x000fe200078e0077 */
[----:B------:R0:W2:Y:S01]  /*5740*/  MUFU.EX2 R192, R33 ;  /* 0x0000002100c07308 */ /* 0x0000a20000000800 */
[C---:B---3--:R-:W-:Y:S01]  /*5750*/  FADD.FTZ R42, R198.reuse, R19 ;  /* 0x00000013c62a7221 */ /* 0x048fe20000010000 */
[----:B------:R-:W-:Y:S01]  /*5760*/  F2FP.F16.F32.PACK_AB R198, R198, R15 ;  /* 0x0000000fc6c6723e */ /* 0x000fe200000000ff */
[----:B------:R-:W-:-:S05]  /*5770*/  IMAD.MOV.U32 R26, RZ, RZ, R119 ;  /* 0x000000ffff1a7224 */ /* 0x000fca00078e0077 */
[----:B------:R-:W3:Y:S01]  /*5780*/  MUFU.EX2 R45, R45 ;  /* 0x0000002d002d7308 */ /* 0x000ee20000000800 */
[----:B0-----:R-:W-:Y:S02]  /*5790*/  IMAD.U32 R33, RZ, RZ, UR42 ;  /* 0x0000002aff217e24 */ /* 0x001fe4000f8e00ff */
[----:B-1----:R-:W-:Y:S02]  /*57a0*/  FADD.FTZ R19, R43, R42 ;  /* 0x0000002a2b137221 */ /* 0x002fe40000010000 */
[----:B------:R-:W-:Y:S02]  /*57b0*/  @!P1 VIADD R0, R33, 0x36840 ;  /* 0x0003684021009836 */ /* 0x000fe40000000000 */
[----:B------:R-:W-:Y:S01]  /*57c0*/  IMAD.MOV.U32 R33, RZ, RZ, R119 ;  /* 0x000000ffff217224 */ /* 0x000fe200078e0077 */
[----:B------:R0:W1:Y:S02]  /*57d0*/  MUFU.EX2 R194, R35 ;  /* 0x0000002300c27308 */ /* 0x0000640000000800 */
[----:B------:R-:W-:-:S04]  /*57e0*/  @!P1 PRMT R0, RZ, 0x654, R0 ;  /* 0x00000654ff009816 */ /* 0x000fc80000000000 */
[----:B------:R2:W-:Y:S02]  /*57f0*/  @!P1 SYNCS.ARRIVE.TRANS64.RED.A1T0 RZ, [R0+URZ], RZ ;  /* 0x000000ff00ff99a7 */ /* 0x0005e4000810043f */
[----:B------:R-:W4:Y:S01]  /*5800*/  MUFU.EX2 R87, R87 ;  /* 0x0000005700577308 */ /* 0x000f220000000800 */
[----:B0-----:R-:W-:Y:S01]  /*5810*/  MOV R35, R119 ;  /* 0x0000007700237202 */ /* 0x001fe20000000f00 */
[C---:B--2---:R-:W-:Y:S01]  /*5820*/  FADD.FTZ R0, R192.reuse, R19 ;  /* 0x00000013c0007221 */ /* 0x044fe20000010000 */
[----:B------:R-:W-:-:S05]  /*5830*/  F2FP.F16.F32.PACK_AB R192, R192, R43 ;  /* 0x0000002bc0c0723e */ /* 0x000fca00000000ff */
[----:B------:R-:W0:Y:S01]  /*5840*/  MUFU.EX2 R47, R47 ;  /* 0x0000002f002f7308 */ /* 0x000e220000000800 */
[----:B------:R-:W-:Y:S01]  /*5850*/  MOV R43, R119 ;  /* 0x00000077002b7202 */ /* 0x000fe20000000f00 */
[----:B---3--:R-:W-:-:S04]  /*5860*/  FADD.FTZ R19, R45, R0 ;  /* 0x000000002d137221 */ /* 0x008fc80000010000 */
[C---:B-1----:R-:W-:Y:S01]  /*5870*/  FADD.FTZ R0, R194.reuse, R19 ;  /* 0x00000013c2007221 */ /* 0x042fe20000010000 */
[----:B------:R-:W-:Y:S01]  /*5880*/  F2FP.F16.F32.PACK_AB R194, R194, R45 ;  /* 0x0000002dc2c2723e */ /* 0x000fe200000000ff */
[----:B------:R1:W2:Y:S01]  /*5890*/  MUFU.EX2 R24, R89 ;  /* 0x0000005900187308 */ /* 0x0002a20000000800 */
[----:B----4-:R-:W-:Y:S01]  /*58a0*/  FADD.FTZ R21, R87, R44 ;  /* 0x0000002c57157221 */ /* 0x010fe20000010000 */
[--C-:B------:R-:W-:Y:S02]  /*58b0*/  IMAD.MOV.U32 R45, RZ, RZ, R119.reuse ;  /* 0x000000ffff2d7224 */ /* 0x100fe400078e0077 */
[----:B------:R-:W-:-:S04]  /*58c0*/  IMAD.MOV.U32 R44, RZ, RZ, R119 ;  /* 0x000000ffff2c7224 */ /* 0x000fc800078e0077 */
[----:B------:R3:W4:Y:S01]  /*58d0*/  MUFU.EX2 R188, R49 ;  /* 0x0000003100bc7308 */ /* 0x0007220000000800 */
[----:B0-----:R-:W-:Y:S01]  /*58e0*/  FADD.FTZ R19, R47, R0 ;  /* 0x000000002f137221 */ /* 0x001fe20000010000 */
[----:B-1----:R-:W-:-:S06]  /*58f0*/  IMAD.MOV.U32 R89, RZ, RZ, R119 ;  /* 0x000000ffff597224 */ /* 0x002fcc00078e0077 */
[----:B------:R-:W0:Y:S01]  /*5900*/  MUFU.EX2 R91, R91 ;  /* 0x0000005b005b7308 */ /* 0x000e220000000800 */
[C---:B--2---:R-:W-:Y:S01]  /*5910*/  FADD.FTZ R42, R24.reuse, R21 ;  /* 0x00000015182a7221 */ /* 0x044fe20000010000 */
[----:B------:R-:W-:Y:S01]  /*5920*/  F2FP.F16.F32.PACK_AB R189, R24, R87 ;  /* 0x0000005718bd723e */ /* 0x000fe200000000ff */
[--C-:B---3--:R-:W-:Y:S01]  /*5930*/  IMAD.MOV.U32 R49, RZ, RZ, R119.reuse ;  /* 0x000000ffff317224 */ /* 0x108fe200078e0077 */
[----:B------:R-:W-:Y:S01]  /*5940*/  MOV R87, R119 ;  /* 0x0000007700577202 */ /* 0x000fe20000000f00 */
[----:B------:R-:W-:-:S03]  /*5950*/  IMAD.MOV.U32 R24, RZ, RZ, R119 ;  /* 0x000000ffff187224 */ /* 0x000fc600078e0077 */
[----:B------:R-:W1:Y:S01]  /*5960*/  MUFU.EX2 R51, R51 ;  /* 0x0000003300337308 */ /* 0x000e620000000800 */
[C---:B----4-:R-:W-:Y:S01]  /*5970*/  FADD.FTZ R0, R188.reuse, R19 ;  /* 0x00000013bc007221 */ /* 0x050fe20000010000 */
[----:B------:R-:W-:Y:S02]  /*5980*/  F2FP.F16.F32.PACK_AB R188, R188, R47 ;  /* 0x0000002fbcbc723e */ /* 0x000fe400000000ff */
[----:B------:R-:W-:-:S04]  /*5990*/  MOV R47, R119 ;  /* 0x00000077002f7202 */ /* 0x000fc80000000f00 */
[----:B------:R2:W3:Y:S01]  /*59a0*/  MUFU.EX2 R28, R93 ;  /* 0x0000005d001c7308 */ /* 0x0004e20000000800 */
[----:B0-----:R-:W-:-:S07]  /*59b0*/  FADD.FTZ R21, R91, R42 ;  /* 0x0000002a5b157221 */ /* 0x001fce0000010000 */
[----:B------:R0:W4:Y:S01]  /*59c0*/  MUFU.EX2 R190, R39 ;  /* 0x0000002700be7308 */ /* 0x0001220000000800 */
[----:B-1----:R-:W-:Y:S01]  /*59d0*/  FADD.FTZ R19, R51, R0 ;  /* 0x0000000033137221 */ /* 0x002fe20000010000 */
[----:B--2---:R-:W-:-:S06]  /*59e0*/  IMAD.MOV.U32 R93, RZ, RZ, R119 ;  /* 0x000000ffff5d7224 */ /* 0x004fcc00078e0077 */
[----:B------:R-:W1:Y:S01]  /*59f0*/  MUFU.EX2 R95, R95 ;  /* 0x0000005f005f7308 */ /* 0x000e620000000800 */
[C---:B---3--:R-:W-:Y:S01]  /*5a00*/  FADD.FTZ R42, R28.reuse, R21 ;  /* 0x000000151c2a7221 */ /* 0x048fe20000010000 */
[----:B------:R-:W-:Y:S01]  /*5a10*/  F2FP.F16.F32.PACK_AB R191, R28, R91 ;  /* 0x0000005b1cbf723e */ /* 0x000fe200000000ff */
[----:B------:R-:W-:Y:S01]  /*5a20*/  IMAD.MOV.U32 R28, RZ, RZ, R119 ;  /* 0x000000ffff1c7224 */ /* 0x000fe200078e0077 */
[-C--:B------:R-:W-:Y:S02]  /*5a30*/  MOV R91, R119.reuse ;  /* 0x00000077005b7202 */ /* 0x080fe40000000f00 */
[----:B0-----:R-:W-:Y:S02]  /*5a40*/  MOV R39, R119 ;  /* 0x0000007700277202 */ /* 0x001fe40000000f00 */
[----:B------:R-:W0:Y:S01]  /*5a50*/  MUFU.EX2 R53, R53 ;  /* 0x0000003500357308 */ /* 0x000e220000000800 */
[C---:B----4-:R-:W-:Y:S01]  /*5a60*/  FADD.FTZ R0, R190.reuse, R19 ;  /* 0x00000013be007221 */ /* 0x050fe20000010000 */
[----:B------:R-:W-:-:S02]  /*5a70*/  F2FP.F16.F32.PACK_AB R190, R190, R51 ;  /* 0x00000033bebe723e */ /* 0x000fc400000000ff */
[----:B------:R-:W-:-:S04]  /*5a80*/  MOV R51, R119 ;  /* 0x0000007700337202 */ /* 0x000fc80000000f00 */
[----:B------:R2:W3:Y:S01]  /*5a90*/  MUFU.EX2 R32, R97 ;  /* 0x0000006100207308 */ /* 0x0004e20000000800 */
[----:B-1----:R-:W-:-:S07]  /*5aa0*/  FADD.FTZ R21, R95, R42 ;  /* 0x0000002a5f157221 */ /* 0x002fce0000010000 */
[----:B------:R1:W4:Y:S01]  /*5ab0*/  MUFU.EX2 R184, R55 ;  /* 0x0000003700b87308 */ /* 0x0003220000000800 */
[----:B0-----:R-:W-:Y:S01]  /*5ac0*/  FADD.FTZ R19, R53, R0 ;  /* 0x0000000035137221 */ /* 0x001fe20000010000 */
[----:B--2---:R-:W-:-:S06]  /*5ad0*/  IMAD.MOV.U32 R97, RZ, RZ, R119 ;  /* 0x000000ffff617224 */ /* 0x004fcc00078e0077 */
[----:B------:R-:W0:Y:S01]  /*5ae0*/  MUFU.EX2 R99, R99 ;  /* 0x0000006300637308 */ /* 0x000e220000000800 */
[C---:B---3--:R-:W-:Y:S01]  /*5af0*/  FADD.FTZ R42, R32.reuse, R21 ;  /* 0x00000015202a7221 */ /* 0x048fe20000010000 */
[----:B------:R-:W-:Y:S01]  /*5b00*/  F2FP.F16.F32.PACK_AB R185, R32, R95 ;  /* 0x0000005f20b9723e */ /* 0x000fe200000000ff */
[----:B------:R-:W-:Y:S01]  /*5b10*/  IMAD.MOV.U32 R32, RZ, RZ, R119 ;  /* 0x000000ffff207224 */ /* 0x000fe200078e0077 */
[-C--:B------:R-:W-:Y:S02]  /*5b20*/  MOV R95, R119.reuse ;  /* 0x00000077005f7202 */ /* 0x080fe40000000f00 */
[----:B-1----:R-:W-:Y:S02]  /*5b30*/  MOV R55, R119 ;  /* 0x0000007700377202 */ /* 0x002fe40000000f00 */
[----:B------:R-:W1:Y:S01]  /*5b40*/  MUFU.EX2 R27, R27 ;  /* 0x0000001b001b7308 */ /* 0x000e620000000800 */
[C---:B----4-:R-:W-:Y:S01]  /*5b50*/  FADD.FTZ R0, R184.reuse, R19 ;  /* 0x00000013b8007221 */ /* 0x050fe20000010000 */
[----:B------:R-:W-:Y:S01]  /*5b60*/  F2FP.F16.F32.PACK_AB R184, R184, R53 ;  /* 0x00000035b8b8723e */ /* 0x000fe200000000ff */
[----:B------:R-:W-:-:S05]  /*5b70*/  IMAD.MOV.U32 R53, RZ, RZ, R119 ;  /* 0x000000ffff357224 */ /* 0x000fca00078e0077 */
[----:B------:R2:W3:Y:S01]  /*5b80*/  MUFU.EX2 R34, R101 ;  /* 0x0000006500227308 */ /* 0x0004e20000000800 */
[----:B0-----:R-:W-:Y:S01]  /*5b90*/  FADD.FTZ R21, R99, R42 ;  /* 0x0000002a63157221 */ /* 0x001fe20000010000 */
[----:B------:R-:W-:-:S06]  /*5ba0*/  IMAD.MOV.U32 R42, RZ, RZ, R119 ;  /* 0x000000ffff2a7224 */ /* 0x000fcc00078e0077 */
        /* <DEDUP_REMOVED lines=13> */
[----:B------:R-:W2:Y:S01]  /*5c80*/  MUFU.EX2 R36, R36 ;  /* 0x0000002400247308 */ /* 0x000ea20000000800 */
[----:B-1----:R-:W-:-:S07]  /*5c90*/  FADD.FTZ R21, R103, R4 ;  /* 0x0000000467157221 */ /* 0x002fce0000010000 */
[----:B------:R1:W3:Y:S01]  /*5ca0*/  MUFU.EX2 R180, R59 ;  /* 0x0000003b00b47308 */ /* 0x0002e20000000800 */
[----:B0-----:R-:W-:-:S07]  /*5cb0*/  FADD.FTZ R19, R57, R0 ;  /* 0x0000000039137221 */ /* 0x001fce0000010000 */
[----:B------:R-:W0:Y:S01]  /*5cc0*/  MUFU.EX2 R105, R105 ;  /* 0x0000006900697308 */ /* 0x000e220000000800 */
[C---:B--2---:R-:W-:Y:S01]  /*5cd0*/  FADD.FTZ R4, R36.reuse, R21 ;  /* 0x0000001524047221 */ /* 0x044fe20000010000 */
[----:B------:R-:W-:Y:S01]  /*5ce0*/  F2FP.F16.F32.PACK_AB R181, R36, R103 ;  /* 0x0000006724b5723e */ /* 0x000fe200000000ff */
[----:B------:R-:W-:Y:S01]  /*5cf0*/  IMAD.MOV.U32 R36, RZ, RZ, R119 ;  /* 0x000000ffff247224 */ /* 0x000fe200078e0077 */
[-C--:B------:R-:W-:Y:S02]  /*5d00*/  MOV R103, R119.reuse ;  /* 0x0000007700677202 */ /* 0x080fe40000000f00 */
[----:B-1----:R-:W-:Y:S02]  /*5d10*/  MOV R59, R119 ;  /* 0x00000077003b7202 */ /* 0x002fe40000000f00 */
[----:B------:R-:W1:Y:S01]  /*5d20*/  MUFU.EX2 R61, R61 ;  /* 0x0000003d003d7308 */ /* 0x000e620000000800 */
[C---:B---3--:R-:W-:Y:S01]  /*5d30*/  FADD.FTZ R0, R180.reuse, R19 ;  /* 0x00000013b4007221 */ /* 0x048fe20000010000 */
[----:B------:R-:W-:Y:S01]  /*5d40*/  F2FP.F16.F32.PACK_AB R180, R180, R57 ;  /* 0x00000039b4b4723e */ /* 0x000fe200000000ff */
[----:B------:R-:W-:-:S05]  /*5d50*/  IMAD.MOV.U32 R57, RZ, RZ, R119 ;  /* 0x000000ffff397224 */ /* 0x000fca00078e0077 */
[----:B------:R2:W3:Y:S01]  /*5d60*/  MUFU.EX2 R38, R107 ;  /* 0x0000006b00267308 */ /* 0x0004e20000000800 */
[----:B0-----:R-:W-:-:S07]  /*5d70*/  FADD.FTZ R21, R105, R4 ;  /* 0x0000000469157221 */ /* 0x001fce0000010000 */
[----:B------:R0:W4:Y:S01]  /*5d80*/  MUFU.EX2 R182, R37 ;  /* 0x0000002500b67308 */ /* 0x0001220000000800 */
[----:B-1----:R-:W-:Y:S01]  /*5d90*/  FADD.FTZ R19, R61, R0 ;  /* 0x000000003d137221 */ /* 0x002fe20000010000 */
[----:B--2---:R-:W-:-:S06]  /*5da0*/  MOV R107, R119 ;  /* 0x00000077006b7202 */ /* 0x004fcc0000000f00 */
[----:B------:R-:W1:Y:S01]  /*5db0*/  MUFU.EX2 R109, R109 ;  /* 0x0000006d006d7308 */ /* 0x000e620000000800 */
[C---:B---3--:R-:W-:Y:S01]  /*5dc0*/  FADD.FTZ R4, R38.reuse, R21 ;  /* 0x0000001526047221 */ /* 0x048fe20000010000 */
[----:B------:R-:W-:Y:S01]  /*5dd0*/  F2FP.F16.F32.PACK_AB R183, R38, R105 ;  /* 0x0000006926b7723e */ /* 0x000fe200000000ff */
[--C-:B------:R-:W-:Y:S02]  /*5de0*/  IMAD.MOV.U32 R105, RZ, RZ, R119.reuse ;  /* 0x000000ffff697224 */ /* 0x100fe400078e0077 */
[--C-:B------:R-:W-:Y:S02]  /*5df0*/  IMAD.MOV.U32 R38, RZ, RZ, R119.reuse ;  /* 0x000000ffff267224 */ /* 0x100fe400078e0077 */
[----:B0-----:R-:W-:Y:S01]  /*5e00*/  IMAD.MOV.U32 R37, RZ, RZ, R119 ;  /* 0x000000ffff257224 */ /* 0x001fe200078e0077 */
[----:B------:R-:W0:Y:S01]  /*5e10*/  MUFU.EX2 R63, R63 ;  /* 0x0000003f003f7308 */ /* 0x000e220000000800 */
[C---:B----4-:R-:W-:Y:S01]  /*5e20*/  FADD.FTZ R0, R182.reuse, R19 ;  /* 0x00000013b6007221 */ /* 0x050fe20000010000 */
[----:B------:R-:W-:Y:S01]  /*5e30*/  F2FP.F16.F32.PACK_AB R182, R182, R61 ;  /* 0x0000003db6b6723e */ /* 0x000fe200000000ff */
[----:B------:R-:W-:-:S05]  /*5e40*/  IMAD.MOV.U32 R61, RZ, RZ, R119 ;  /* 0x000000ffff3d7224 */ /* 0x000fca00078e0077 */
[----:B------:R2:W3:Y:S01]  /*5e50*/  MUFU.EX2 R40, R111 ;  /* 0x0000006f00287308 */ /* 0x0004e20000000800 */
[----:B-1----:R-:W-:-:S07]  /*5e60*/  FADD.FTZ R21, R109, R4 ;  /* 0x000000046d157221 */ /* 0x002fce0000010000 */
[----:B------:R1:W4:Y:S01]  /*5e70*/  MUFU.EX2 R176, R25 ;  /* 0x0000001900b07308 */ /* 0x0003220000000800 */
[----:B0-----:R-:W-:Y:S01]  /*5e80*/  FADD.FTZ R7, R63, R0 ;  /* 0x000000003f077221 */ /* 0x001fe20000010000 */
[----:B--2---:R-:W-:-:S06]  /*5e90*/  MOV R111, R119 ;  /* 0x00000077006f7202 */ /* 0x004fcc0000000f00 */
[----:B------:R-:W0:Y:S01]  /*5ea0*/  MUFU.EX2 R113, R113 ;  /* 0x0000007100717308 */ /* 0x000e220000000800 */
[C---:B---3--:R-:W-:Y:S01]  /*5eb0*/  FADD.FTZ R4, R40.reuse, R21 ;  /* 0x0000001528047221 */ /* 0x048fe20000010000 */
[----:B------:R-:W-:Y:S01]  /*5ec0*/  F2FP.F16.F32.PACK_AB R177, R40, R109 ;  /* 0x0000006d28b1723e */ /* 0x000fe200000000ff */
[--C-:B------:R-:W-:Y:S02]  /*5ed0*/  IMAD.MOV.U32 R109, RZ, RZ, R119.reuse ;  /* 0x000000ffff6d7224 */ /* 0x100fe400078e0077 */
[--C-:B------:R-:W-:Y:S02]  /*5ee0*/  IMAD.MOV.U32 R40, RZ, RZ, R119.reuse ;  /* 0x000000ffff287224 */ /* 0x100fe400078e0077 */
[----:B-1----:R-:W-:Y:S01]  /*5ef0*/  IMAD.MOV.U32 R25, RZ, RZ, R119 ;  /* 0x000000ffff197224 */ /* 0x002fe200078e0077 */
[----:B------:R-:W1:Y:S01]  /*5f00*/  MUFU.EX2 R65, R65 ;  /* 0x0000004100417308 */ /* 0x000e620000000800 */
[C---:B----4-:R-:W-:Y:S01]  /*5f10*/  FADD.FTZ R0, R176.reuse, R7 ;  /* 0x00000007b0007221 */ /* 0x050fe20000010000 */
[----:B------:R-:W-:-:S02]  /*5f20*/  F2FP.F16.F32.PACK_AB R176, R176, R63 ;  /* 0x0000003fb0b0723e */ /* 0x000fc400000000ff */
[----:B------:R-:W-:-:S04]  /*5f30*/  MOV R63, R119 ;  /* 0x00000077003f7202 */ /* 0x000fc80000000f00 */
[----:B------:R-:W2:Y:S01]  /*5f40*/  MUFU.EX2 R14, R14 ;  /* 0x0000000e000e7308 */ /* 0x000ea20000000800 */
[----:B0-----:R-:W-:Y:S01]  /*5f50*/  FADD.FTZ R21, R113, R4 ;  /* 0x0000000471157221 */ /* 0x001fe20000010000 */
[----:B------:R-:W-:-:S06]  /*5f60*/  MOV R4, UR4 ;  /* 0x0000000400047c02 */ /* 0x000fcc0008000f00 */
[----:B------:R-:W0:Y:S01]  /*5f70*/  MUFU.EX2 R12, R12 ;  /* 0x0000000c000c7308 */ /* 0x000e220000000800 */
[----:B-1----:R-:W-:Y:S01]  /*5f80*/  FADD.FTZ R7, R65, R0 ;  /* 0x0000000041077221 */ /* 0x002fe20000010000 */
[----:B------:R-:W-:Y:S01]  /*5f90*/  IMAD.MOV.U32 R0, RZ, RZ, 0x3f800000 ;  /* 0x3f800000ff007424 */ /* 0x000fe200078e00ff */
[C---:B--2---:R-:W-:Y:S01]  /*5fa0*/  F2FP.F16.F32.PACK_AB R179, R14.reuse, R113 ;  /* 0x000000710eb3723e */ /* 0x044fe200000000ff */
[----:B------:R-:W-:Y:S01]  /*5fb0*/  FADD.FTZ R6, R14, R21 ;  /* 0x000000150e067221 */ /* 0x000fe20000010000 */
[----:B------:R-:W-:Y:S01]  /*5fc0*/  IMAD.MOV.U32 R113, RZ, RZ, R119 ;  /* 0x000000ffff717224 */ /* 0x000fe200078e0077 */
[C---:B0-----:R-:W-:Y:S01]  /*5fd0*/  F2FP.F16.F32.PACK_AB R178, R12.reuse, R65 ;  /* 0x000000410cb2723e */ /* 0x041fe200000000ff */
[----:B------:R-:W-:Y:S01]  /*5fe0*/  FADD.FTZ R7, R12, R7 ;  /* 0x000000070c077221 */ /* 0x000fe20000010000 */
[----:B------:R-:W-:Y:S01]  /*5ff0*/  IMAD.MOV.U32 R65, RZ, RZ, R119 ;  /* 0x000000ffff417224 */ /* 0x000fe200078e0077 */
[----:B------:R-:W-:Y:S06]  /*6000*/  @!P2 BRA `(.L_x_3231) ;  /* 0x0000004c00d0a947 */ /* 0x000fec0003800000 */
[----:B------:R-:W-:Y:S01]  /*6010*/  UMOV UR4, URZ ;  /* 0x0000003f00047c82 */ /* 0x000fe20008000000 */
[----:B------:R-:W-:Y:S01]  /*6020*/  IMAD.U32 R20, RZ, RZ, UR38 ;  /* 0x00000026ff147e24 */ /* 0x000fe2000f8e00ff */
[----:B------:R-:W-:Y:S01]  /*6030*/  MOV R14, UR4 ;  /* 0x00000004000e7c02 */ /* 0x000fe20008000f00 */
[----:B------:R-:W-:Y:S01]  /*6040*/  IMAD.MOV.U32 R15, RZ, RZ, R10 ;  /* 0x000000ffff0f7224 */ /* 0x000fe200078e000a */
[----:B------:R-:W-:Y:S01]  /*6050*/  CS2R R118, SRZ ;  /* 0x0000000000767805 */ /* 0x000fe2000001ff00 */
[----:B------:R-:W-:Y:S01]  /*6060*/  IMAD.MOV.U32 R12, RZ, RZ, R13 ;  /* 0x000000ffff0c7224 */ /* 0x000fe200078e000d */
        /* <DEDUP_REMOVED lines=48> */
[----:B------:R-:W-:Y:S01]  /*6370*/  IMAD.U32 R19, RZ, RZ, UR4 ;  /* 0x00000004ff137e24 */ /* 0x000fe2000f8e00ff */
[----:B------:R-:W-:-:S06]  /*6380*/  ULDC UR61, c[0x0][0x9d8] ;  /* 0x00027600003d7ab9 */ /* 0x000fcc0000000800 */
.L_x_3240:
[----:B------:R-:W-:Y:S02]  /*6390*/  R2UR UR4, R19 ;  /* 0x00000000130472ca */ /* 0x000fe400000e0000 */
[----:B------:R-:W-:-:S11]  /*63a0*/  R2UR UR6, R14 ;  /* 0x000000000e0672ca */ /* 0x000fd600000e0000 */
[----:B------:R-:W-:-:S04]  /*63b0*/  UIADD3 UR4, UR4, 0x1, URZ ;  /* 0x0000000104047890 */ /* 0x000fc8000fffe03f */
[----:B------:R-:W-:-:S04]  /*63c0*/  UISETP.NE.AND UP0, UPT, UR4, 0x2, UPT ;  /* 0x000000020400788c */ /* 0x000fc8000bf05270 */
[----:B------:R-:W-:Y:S02]  /*63d0*/  USEL UR5, URZ, 0x1, UP0 ;  /* 0x000000013f057887 */ /* 0x000fe40008000000 */
[----:B------:R-:W-:Y:S02]  /*63e0*/  USEL UR4, UR4, URZ, UP0 ;  /* 0x0000003f04047287 */ /* 0x000fe40008000000 */
[----:B------:R-:W-:-:S04]  /*63f0*/  ULOP3.LUT UR5, UR6, UR5, URZ, 0x3c, !UPT ;  /* 0x0000000506057292 */ /* 0x000fc8000f8e3c3f */
[----:B------:R-:W-:Y:S02]  /*6400*/  IMAD.U32 R5, RZ, RZ, UR4 ;  /* 0x00000004ff057e24 */ /* 0x000fe4000f8e00ff */
[----:B------:R-:W-:Y:S01]  /*6410*/  MOV R4, UR5 ;  /* 0x0000000500047c02 */ /* 0x000fe20008000f00 */
[----:B------:R-:W-:Y:S06]  /*6420*/  @!P0 BRA `(.L_x_3232) ;  /* 0x0000000000048947 */ /* 0x000fec0003800000 */
[----:B------:R-:W-:Y:S01]  /*6430*/  BPT.TRAP 0x1 ;  /* 0x000000040000795c */ /* 0x000fe20000300000 */
.L_x_3232:
        /* <DEDUP_REMOVED lines=9> */
.L_x_3233:
[----:B-1----:R-:W-:Y:S05]  /*64d0*/  @P2 BRA `(.L_x_3234) ;  /* 0x00000000000c2947 */ /* 0x002fea0003800000 */
[----:B------:R-:W-:-:S13]  /*64e0*/  R2UR UR4, R21 ;  /* 0x00000000150472ca */ /* 0x000fda00000e0000 */
[----:B------:R-:W1:Y:S02]  /*64f0*/  SYNCS.PHASECHK.TRANS64.TRYWAIT P2, [UR4+0x36830], R8 ;  /* 0x03683008ff0075a7 */ /* 0x000e640008040144 */
[----:B-1----:R-:W-:Y:S05]  /*6500*/  @!P2 BRA `(.L_x_3235) ;  /* 0x000000bc008ca947 */ /* 0x002fea0003800000 */
.L_x_3234:
        /* <DEDUP_REMOVED lines=15> */
[----:B------:R-:W-:Y:S01]  /*6600*/  UIMAD UR60, UR60, 0xa80, UR6 ;  /* 0x00000a803c3c78a4 */ /* 0x000fe2000f8e0206 */
[----:B01----:R-:W-:Y:S01]  /*6610*/  MOV R8, UR57 ;  /* 0x0000003900087c02 */ /* 0x003fe20008000f00 */
[----:B------:R-:W-:Y:S01]  /*6620*/  UMOV UR27, 0x40000040 ;  /* 0x40000040001b7882 */ /* 0x000fe20000000000 */
[----:B------:R-:W-:Y:S01]  /*6630*/  MOV R10, UR56 ;  /* 0x00000038000a7c02 */ /* 0x000fe20008000f00 */
[----:B------:R-:W-:Y:S01]  /*6640*/  UIADD3 UR10, UR60, 0x80, URZ ;  /* 0x000000803c0a7890 */ /* 0x000fe2000fffe03f */
[C---:B------:R-:W-:Y:S01]  /*6650*/  R2UR UR56, R2.reuse ;  /* 0x00000000023872ca */ /* 0x040fe200000e0000 */
[----:B------:R-:W-:Y:S01]  /*6660*/  UIADD3 UR14, UR60, 0x100, URZ ;  /* 0x000001003c0e7890 */ /* 0x000fe2000fffe03f */
[C---:B------:R-:W-:Y:S01]  /*6670*/  R2UR UR57, R3.reuse ;  /* 0x00000000033972ca */ /* 0x040fe200000e0000 */
[----:B------:R-:W-:Y:S01]  /*6680*/  UMOV UR6, UR60 ;  /* 0x0000003c00067c82 */ /* 0x000fe20008000000 */
[----:B------:R-:W-:Y:S01]  /*6690*/  UIADD3 UR18, UR60, 0x2, URZ ;  /* 0x000000023c127890 */ /* 0x000fe2000fffe03f */
[----:B------:R-:W-:Y:S01]  /*66a0*/  HGMMA.64x16x16.F32 R168, gdesc[UR4], RZ, !UPT, gsb0 ;  /* 0x0020000004a879f0 */ /* 0x000fe2000c0008ff */
[----:B------:R-:W-:Y:S01]  /*66b0*/  UIADD3 UR6, UR60, 0x180, URZ ;  /* 0x000001803c067890 */ /* 0x000fe2000fffe03f */
[----:B------:R-:W-:Y:S01]  /*66c0*/  R2UR UR4, R2 ;  /* 0x00000000020472ca */ /* 0x000fe200000e0000 */
[----:B------:R-:W-:Y:S01]  /*66d0*/  UMOV UR7, 0x40000040 ;  /* 0x4000004000077882 */ /* 0x000fe20000000000 */
        /* <DEDUP_REMOVED lines=57> */
[----:B------:R-:W-:Y:S01]  /*6a70*/  R2UR UR8, R2 ;  /* 0x00000000020872ca */ /* 0x000fe200000e0000 */
[----:B------:R-:W-:Y:S01]  /*6a80*/  UMOV UR11, 0x40000040 ;  /* 0x40000040000b7882 */ /* 0x000fe20000000000 */
[----:B------:R-:W-:Y:S01]  /*6a90*/  R2UR UR9, R3 ;  /* 0x00000000030972ca */ /* 0x000fe200000e0000 */
[-C--:B------:R-:W-:Y:S01]  /*6aa0*/  FMUL.FTZ R93, R93, R9.reuse ;  /* 0x000000095d5d7220 */ /* 0x080fe20000410000 */
[-C--:B------:R-:W-:Y:S01]  /*6ab0*/  FMUL.FTZ R96, R96, R9.reuse ;  /* 0x0000000960607220 */ /* 0x080fe20000410000 */
[-C--:B------:R-:W-:Y:S01]  /*6ac0*/  FMUL.FTZ R97, R97, R9.reuse ;  /* 0x0000000961617220 */ /* 0x080fe20000410000 */
        /* <DEDUP_REMOVED lines=77> */
[----:B------:R-:W-:Y:S02]  /*6fa0*/  UIADD3 UR4, UR60, 0x300, URZ ;  /* 0x000003003c047890 */ /* 0x000fe4000fffe03f */
[----:B------:R-:W-:Y:S01]  /*6fb0*/  UIADD3 UR6, UR60, 0x82, URZ ;  /* 0x000000823c067890 */ /* 0x000fe2000fffe03f */
[----:B------:R-:W-:Y:S01]  /*6fc0*/  UMOV UR5, UR17 ;  /* 0x0000001100057c82 */ /* 0x000fe20008000000 */
[----:B------:R-:W-:-:S03]  /*6fd0*/  UMOV UR7, 0x40000040 ;  /* 0x4000004000077882 */ /* 0x000fc60000000000 */
[----:B------:R-:W-:Y:S01]  /*6fe0*/  UMOV UR14, UR4 ;  /* 0x00000004000e7c82 */ /* 0x000fe20008000000 */
[----:B------:R-:W-:Y:S01]  /*6ff0*/  UMOV UR4, UR16 ;  /* 0x0000001000047c82 */ /* 0x000fe20008000000 */
[----:B------:R-:W-:Y:S02]  /*7000*/  WARPGROUP.DEPBAR.LE gsb0, 0x0 ;  /* 0x00008000000079c5 */ /* 0x000fe40000010000 */
[----:B------:R-:W-:-:S06]  /*7010*/  WARPGROUP.ARRIVE ;  /* 0x00000000000079c5 */ /* 0x000fcc0000000000 */
[----:B------:R-:W-:Y:S01]  /*7020*/  HGMMA.64x16x16.F32 R128, gdesc[UR8], RZ, !UPT, gsb0 ;  /* 0x00200000088079f0 */ /* 0x000fe2000c0008ff */
[----:B------:R-:W-:Y:S02]  /*7030*/  UIADD3 UR8, UR60, 0x102, URZ ;  /* 0x000001023c087890 */ /* 0x000fe4000fffe03f */
[----:B------:R-:W-:Y:S01]  /*7040*/  UIADD3 UR9, UR60, 0x182, URZ ;  /* 0x000001823c097890 */ /* 0x000fe2000fffe03f */
[----:B------:R-:W-:Y:S02]  /*7050*/  WARPGROUP.DEPBAR.LE gsb0, 0x0 ;  /* 0x00008000000079c5 */ /* 0x000fe40000010000 */
[----:B------:R-:W-:-:S06]  /*7060*/  WARPGROUP.ARRIVE ;  /* 0x00000000000079c5 */ /* 0x000fcc0000000000 */
[----:B------:R-:W-:Y:S03]  /*7070*/  HGMMA.64x16x16.F32 R120, gdesc[UR12], RZ, !UPT, gsb0 ;  /* 0x002000000c7879f0 */ /* 0x000fe6000c0008ff */
        /* <DEDUP_REMOVED lines=547> */
.L_x_3236:
[----:B------:R-:W-:Y:S02]  /*92b0*/  R2UR UR6, R16 ;  /* 0x00000000100672ca */ /* 0x000fe400000e0000 */
        /* <DEDUP_REMOVED lines=8> */
.L_x_3237:
[----:B-1----:R-:W-:Y:S05]  /*9340*/  @P2 BRA `(.L_x_3238) ;  /* 0x0000000000082947 */ /* 0x002fea0003800000 */
[----:B------:R-:W1:Y:S02]  /*9350*/  SYNCS.PHASECHK.TRANS64.TRYWAIT P2, [UR5+0x36850], R0 ;  /* 0x03685000ff0075a7 */ /* 0x000e640008040145 */
[----:B-1----:R-:W-:Y:S05]  /*9360*/  @!P2 BRA `(.L_x_3239) ;  /* 0x000000900010a947 */ /* 0x002fea0003800000 */
.L_x_3238:
[----:B------:R-:W-:Y:S01]  /*9370*/  R2UR UR4, R16 ;  /* 0x00000000100472ca */ /* 0x000fe200000e0000 */
[----:B------:R-:W-:Y:S01]  /*9380*/  WARPGROUP.ARRIVE ;  /* 0x00000000000079c5 */ /* 0x000fe20000000000 */
[----:B------:R-:W-:Y:S01]  /*9390*/  R2UR UR6, R19 ;  /* 0x00000000130672ca */ /* 0x000fe200000e0000 */
[----:B------:R-:W-:Y:S01]  /*93a0*/  UMOV UR7, 0x40000040 ;  /* 0x4000004000077882 */ /* 0x000fe20000000000 */
[----:B------:R-:W-:Y:S01]  /*93b0*/  FMUL.FTZ R19, R168, UR61 ;  /* 0x0000003da8137c20 */ /* 0x000fe20008410000 */
[----:B------:R-:W-:Y:S01]  /*93c0*/  FMUL.FTZ R23, R169, UR61 ;  /* 0x0000003da9177c20 */ /* 0x000fe20008410000 */
[----:B------:R-:W-:Y:S01]  /*93d0*/  R2UR UR8, R21 ;  /* 0x00000000150872ca */ /* 0x000fe200000e0000 */
[----:B------:R-:W-:Y:S01]  /*93e0*/  FMUL.FTZ R21, R171, UR61 ;  /* 0x0000003dab157c20 */ /* 0x000fe20008410000 */
        /* <DEDUP_REMOVED lines=19> */
[----:B01----:R-:W-:Y:S01]  /*9520*/  FMNMX.FTZ R0, R19, R12, !PT ;  /* 0x0000000c13007209 */ /* 0x003fe20007810000 */
[----:B------:R-:W-:Y:S01]  /*9530*/  FMUL.FTZ R221, R140, UR61 ;  /* 0x0000003d8cdd7c20 */ /* 0x000fe20008410000 */
[----:B------:R-:W-:Y:S01]  /*9540*/  UIMAD UR4, UR6, 0xa80, UR4 ;  /* 0x00000a80060478a4 */ /* 0x000fe2000f8e0204 */
[----:B------:R-:W-:Y:S01]  /*9550*/  FMUL.FTZ R175, R175, UR61 ;  /* 0x0000003dafaf7c20 */ /* 0x000fe20008410000 */
[----:B------:R-:W-:Y:S01]  /*9560*/  FMUL.FTZ R141, R141, UR61 ;  /* 0x0000003d8d8d7c20 */ /* 0x000fe20008410000 */
[----:B------:R-:W-:Y:S01]  /*9570*/  FMUL.FTZ R223, R128, UR61 ;  /* 0x0000003d80df7c20 */ /* 0x000fe20008410000 */
[----:B------:R-:W-:Y:S01]  /*9580*/  FMUL.FTZ R163, R163, UR61 ;  /* 0x0000003da3a37c20 */ /* 0x000fe20008410000 */
[----:B------:R-:W0:Y:S01]  /*9590*/  MUFU.TANH R173, R173 ;  /* 0x000000ad00ad7308 */ /* 0x000e220000002400 */
[----:B--2---:R-:W-:Y:S01]  /*95a0*/  FMNMX.FTZ R0, R23, R0, !PT ;  /* 0x0000000017007209 */ /* 0x004fe20007810000 */
[----:B------:R-:W-:Y:S01]  /*95b0*/  UMOV UR6, UR4 ;  /* 0x0000000400067c82 */ /* 0x000fe20008000000 */
[----:B------:R-:W-:Y:S01]  /*95c0*/  FMUL.FTZ R225, R129, UR61 ;  /* 0x0000003d81e17c20 */ /* 0x000fe20008410000 */
[----:B------:R-:W-:Y:S01]  /*95d0*/  HGMMA.64x192x16.F32 R24, R200, gdesc[UR4].tnspB, R24, gsb0 ;  /* 0x42e00004c8187df0 */ /* 0x000fe20008000818 */
[----:B------:R-:W-:Y:S01]  /*95e0*/  UIADD3 UR6, UR4, 0x80, URZ ;  /* 0x0000008004067890 */ /* 0x000fe2000fffe03f */
[----:B------:R-:W-:Y:S01]  /*95f0*/  FMUL.FTZ R227, R132, UR61 ;  /* 0x0000003d84e37c20 */ /* 0x000fe20008410000 */
[----:B------:R-:W-:Y:S01]  /*9600*/  UMOV UR7, 0x40000040 ;  /* 0x4000004000077882 */ /* 0x000fe20000000000 */
[----:B------:R-:W-:Y:S01]  /*9610*/  MUFU.TANH R205, R205 ;  /* 0x000000cd00cd7308 */ /* 0x000fe20000002400 */
[----:B---3--:R-:W-:Y:S01]  /*9620*/  FMNMX.FTZ R0, R171, R0, !PT ;  /* 0x00000000ab007209 */ /* 0x008fe20007810000 */
[----:B------:R-:W-:Y:S01]  /*9630*/  FMUL.FTZ R167, R167, UR61 ;  /* 0x0000003da7a77c20 */ /* 0x000fe20008410000 */
[----:B------:R-:W-:Y:S01]  /*9640*/  FMUL.FTZ R229, R133, UR61 ;  /* 0x0000003d85e57c20 */ /* 0x000fe20008410000 */
[----:B------:R-:W-:Y:S01]  /*9650*/  FMUL.FTZ R153, R154, UR61 ;  /* 0x0000003d9a997c20 */ /* 0x000fe20008410000 */
[----:B------:R-:W-:Y:S01]  /*9660*/  FMUL.FTZ R231, R120, UR61 ;  /* 0x0000003d78e77c20 */ /* 0x000fe20008410000 */
[----:B------:R-:W-:Y:S01]  /*9670*/  FMUL.FTZ R155, R155, UR61 ;  /* 0x0000003d9b9b7c20 */ /* 0x000fe20008410000 */
[----:B------:R-:W-:Y:S01]  /*9680*/  FMUL.FTZ R159, R159, UR61 ;  /* 0x0000003d9f9f7c20 */ /* 0x000fe20008410000 */
[----:B------:R-:W-:Y:S01]  /*9690*/  MUFU.TANH R207, R207 ;  /* 0x000000cf00cf7308 */ /* 0x000fe20000002400 */
[----:B0-----:R-:W-:Y:S01]  /*96a0*/  FMNMX.FTZ R0, R173, R0, !PT ;  /* 0x00000000ad007209 */ /* 0x001fe20007810000 */
        /* <DEDUP_REMOVED lines=16> */
[----:B------:R-:W0:Y:S01]  /*97b0*/  LDC R8, c[0x0][0x988] ;  /* 0x00026200ff087b82 */ /* 0x000e220000000800 */
[----:B------:R-:W-:Y:S01]  /*97c0*/  FMUL.FTZ R127, R127, UR61 ;  /* 0x0000003d7f7f7c20 */ /* 0x000fe20008410000 */
[----:B------:R-:W-:Y:S01]  /*97d0*/  IMAD.U32 R136, RZ, RZ, UR5 ;  /* 0x00000005ff887e24 */ /* 0x000fe2000f8e00ff */
[----:B------:R-:W-:-:S02]  /*97e0*/  R2UR UR9, R17 ;  /* 0x00000000110972ca */ /* 0x000fc400000e0000 */
[----:B------:R-:W-:Y:S01]  /*97f0*/  R2UR UR5, R5 ;  /* 0x00000000050572ca */ /* 0x000fe200000e0000 */
[----:B------:R-:W-:Y:S01]  /*9800*/  MUFU.TANH R213, R213 ;  /* 0x000000d500d57308 */ /* 0x000fe20000002400 */
[----:B------:R-:W-:-:S05]  /*9810*/  @!P1 VIADD R136, R136, 0x36860 ;  /* 0x0003686088889836 */ /* 0x000fca0000000000 */
[----:B------:R-:W-:Y:S02]  /*9820*/  @!P1 PRMT R136, RZ, 0x654, R136 ;  /* 0x00000654ff889816 */ /* 0x000fe40000000088 */
[----:B------:R-:W-:Y:S08]  /*9830*/  MUFU.TANH R215, R215 ;  /* 0x000000d700d77308 */ /* 0x000ff00000002400 */
[----:B------:R-:W1:Y:S08]  /*9840*/  MUFU.TANH R14, R14 ;  /* 0x0000000e000e7308 */ /* 0x000e700000002400 */
[----:B------:R-:W-:Y:S08]  /*9850*/  MUFU.TANH R217, R217 ;  /* 0x000000d900d97308 */ /* 0x000ff00000002400 */
[----:B------:R-:W2:Y:S01]  /*9860*/  MUFU.TANH R21, R21 ;  /* 0x0000001500157308 */ /* 0x000ea20000002400 */
[----:B-1----:R-:W-:-:S07]  /*9870*/  FMNMX.FTZ R10, R14, R15, !PT ;  /* 0x0000000f0e0a7209 */ /* 0x002fce0007810000 */
[----:B------:R-:W-:Y:S08]  /*9880*/  MUFU.TANH R219, R219 ;  /* 0x000000db00db7308 */ /* 0x000ff00000002400 */
[----:B------:R-:W1:Y:S01]  /*9890*/  MUFU.TANH R169, R169 ;  /* 0x000000a900a97308 */ /* 0x000e620000002400 */
[----:B--2---:R-:W-:-:S07]  /*98a0*/  FMNMX.FTZ R10, R21, R10, !PT ;  /* 0x0000000a150a7209 */ /* 0x004fce0007810000 */
        /* <DEDUP_REMOVED lines=23> */
[----:B------:R-:W-:Y:S01]  /*9a20*/  HGMMA.64x192x16.F32 R24, R196, gdesc[UR4].tnspB, R24, gsb0 ;  /* 0x42e00004c4187df0 */ /* 0x000fe20008000818 */
[----:B------:R-:W-:Y:S01]  /*9a30*/  UIADD3 UR6, UR4, 0x100, URZ ;  /* 0x0000010004067890 */ /* 0x000fe2000fffe03f */
[----:B------:R-:W-:-:S05]  /*9a40*/  UMOV UR7, 0x40000040 ;  /* 0x4000004000077882 */ /* 0x000fca0000000000 */
        /* <DEDUP_REMOVED lines=20> */
[----:B------:R-:W-:Y:S01]  /*9b90*/  HGMMA.64x192x16.F32 R24, R192, gdesc[UR4].tnspB, R24, gsb0 ;  /* 0x42e00004c0187df0 */ /* 0x000fe20008000818 */
[----:B------:R-:W-:Y:S01]  /*9ba0*/  UIADD3 UR6, UR4, 0x180, URZ ;  /* 0x0000018004067890 */ /* 0x000fe2000fffe03f */
[----:B------:R-:W1:Y:S01]  /*9bb0*/  MUFU.TANH R197, R197 ;  /* 0x000000c500c57308 */ /* 0x000e620000002400 */
[----:B------:R-:W-:-:S07]  /*9bc0*/  UMOV UR7, 0x40000040 ;  /* 0x4000004000077882 */ /* 0x000fce0000000000 */
[----:B------:R-:W2:Y:S08]  /*9bd0*/  MUFU.TANH R199, R199 ;  /* 0x000000c700c77308 */ /* 0x000eb00000002400 */
[----:B------:R-:W3:Y:S01]  /*9be0*/  MUFU.TANH R161, R161 ;  /* 0x000000a100a17308 */ /* 0x000ee20000002400 */
[----:B-1----:R-:W-:-:S04]  /*9bf0*/  FMNMX.FTZ R0, R197, R0, !PT ;  /* 0x00000000c5007209 */ /* 0x002fc80007810000 */
[----:B--2---:R-:W-:-:S04]  /*9c00*/  FMNMX.FTZ R0, R199, R0, !PT ;  /* 0x00000000c7007209 */ /* 0x004fc80007810000 */
[----:B------:R-:W-:-:S04]  /*9c10*/  FMNMX.FTZ R0, R203, R0, !PT ;  /* 0x00000000cb007209 */ /* 0x000fc80007810000 */
[----:B------:R-:W-:Y:S02]  /*9c20*/  FMNMX.FTZ R0, R201, R0, !PT ;  /* 0x00000000c9007209 */ /* 0x000fe40007810000 */
[----:B---3--:R-:W-:Y:S02]  /*9c30*/  FMNMX.FTZ R10, R161, R10, !PT ;  /* 0x0000000aa10a7209 */ /* 0x008fe40007810000 */
[----:B------:R-:W-:Y:S02]  /*9c40*/  FMNMX.FTZ R0, R205, R0, !PT ;  /* 0x00000000cd007209 */ /* 0x000fe40007810000 */
[----:B------:R-:W-:Y:S02]  /*9c50*/  FMNMX.FTZ R10, R163, R10, !PT ;  /* 0x0000000aa30a7209 */ /* 0x000fe40007810000 */
[----:B------:R-:W-:Y:S02]  /*9c60*/  FMNMX.FTZ R0, R207, R0, !PT ;  /* 0x00000000cf007209 */ /* 0x000fe40007810000 */
[----:B------:R-:W-:-:S04]  /*9c70*/  FMNMX.FTZ R10, R165, R10, !PT ;  /* 0x0000000aa50a7209 */ /* 0x000fc80007810000 */
[----:B------:R-:W-:-:S04]  /*9c80*/  FMNMX.FTZ R10, R167, R10, !PT ;  /* 0x0000000aa70a7209 */ /* 0x000fc80007810000 */
[----:B------:R-:W-:-:S04]  /*9c90*/  FMNMX.FTZ R10, R153, R10, !PT ;  /* 0x0000000a990a7209 */ /* 0x000fc80007810000 */
[----:B------:R-:W-:Y:S01]  /*9ca0*/  FMNMX.FTZ R10, R155, R10, !PT ;  /* 0x0000000a9b0a7209 */ /* 0x000fe20007810000 */
[----:B------:R-:W-:Y:S02]  /*9cb0*/  WARPGROUP.DEPBAR.LE gsb0, 0x0 ;  /* 0x00008000000079c5 */ /* 0x000fe40000010000 */
        /* <DEDUP_REMOVED lines=23> */
[----:B------:R-:W-:-:S04]  /*9e30*/  FMNMX.FTZ R0, R221, R0, !PT ;  /* 0x00000000dd007209 */ /* 0x000fc80007810000 */
[----:B------:R-:W-:-:S04]  /*9e40*/  FMNMX.FTZ R0, R141, R0, !PT ;  /* 0x000000008d007209 */ /* 0x000fc80007810000 */
[----:B------:R-:W-:-:S04]  /*9e50*/  FMNMX.FTZ R0, R223, R0, !PT ;  /* 0x00000000df007209 */ /* 0x000fc80007810000 */
        /* <DEDUP_REMOVED lines=8> */
[----:B------:R-:W-:Y:S01]  /*9ee0*/  FMUL.FTZ R121, R151, UR61 ;  /* 0x0000003d97797c20 */ /* 0x000fe20008410000 */
[----:B------:R-:W-:Y:S02]  /*9ef0*/  FMUL.FTZ R151, R122, UR61 ;  /* 0x0000003d7a977c20 */ /* 0x000fe40008410000 */
[----:B------:R-:W-:Y:S01]  /*9f00*/  HGMMA.64x192x16.F32 R24, R184, gdesc[UR4].tnspB, R24, gsb0 ;  /* 0x42e00004b8187df0 */ /* 0x000fe20008000818 */
[----:B------:R-:W-:Y:S01]  /*9f10*/  UIADD3 UR6, UR4, 0x280, URZ ;  /* 0x0000028004067890 */ /* 0x000fe2000fffe03f */
[----:B------:R-:W1:Y:S01]  /*9f20*/  MUFU.TANH R189, R189 ;  /* 0x000000bd00bd7308 */ /* 0x000e620000002400 */
[----:B------:R-:W-:Y:S01]  /*9f30*/  UMOV UR7, 0x40000040 ;  /* 0x4000004000077882 */ /* 0x000fe20000000000 */
[----:B------:R-:W-:-:S06]  /*9f40*/  UIADD3 UR4, UR4, 0x300, URZ ;  /* 0x0000030004047890 */ /* 0x000fcc000fffe03f */
[----:B------:R-:W2:Y:S08]  /*9f50*/  MUFU.TANH R191, R191 ;  /* 0x000000bf00bf7308 */ /* 0x000eb00000002400 */
[----:B------:R-:W3:Y:S01]  /*9f60*/  MUFU.TANH R121, R121 ;  /* 0x0000007900797308 */ /* 0x000ee20000002400 */
[----:B-1----:R-:W-:-:S07]  /*9f70*/  FMNMX.FTZ R0, R189, R0, !PT ;  /* 0x00000000bd007209 */ /* 0x002fce0007810000 */
[----:B------:R-:W1:Y:S01]  /*9f80*/  MUFU.TANH R151, R151 ;  /* 0x0000009700977308 */ /* 0x000e620000002400 */
[----:B--2---:R-:W-:-:S04]  /*9f90*/  FMNMX.FTZ R0, R191, R0, !PT ;  /* 0x00000000bf007209 */ /* 0x004fc80007810000 */
[----:B------:R-:W-:Y:S02]  /*9fa0*/  FMNMX.FTZ R0, R233, R0, !PT ;  /* 0x00000000e9007209 */ /* 0x000fe40007810000 */
[----:B---3--:R-:W-:-:S03]  /*9fb0*/  FMNMX.FTZ R10, R121, R10, !PT ;  /* 0x0000000a790a7209 */ /* 0x008fc60007810000 */
[----:B------:R-:W2:Y:S01]  /*9fc0*/  SHFL.BFLY PT, R9, R0, 0x2, 0x1f ;  /* 0x0c401f0000097f89 */ /* 0x000ea200000e0000 */
[----:B------:R-:W-:-:S04]  /*9fd0*/  FMNMX.FTZ R10, R125, R10, !PT ;  /* 0x0000000a7d0a7209 */ /* 0x000fc80007810000 */
[----:B------:R-:W-:-:S04]  /*9fe0*/  FMNMX.FTZ R10, R129, R10, !PT ;  /* 0x0000000a810a7209 */ /* 0x000fc80007810000 */
[----:B------:R-:W-:-:S04]  /*9ff0*/  FMNMX.FTZ R10, R133, R10, !PT ;  /* 0x0000000a850a7209 */ /* 0x000fc80007810000 */
[----:B------:R-:W-:-:S04]  /*a000*/  FMNMX.FTZ R10, R137, R10, !PT ;  /* 0x0000000a890a7209 */ /* 0x000fc80007810000 */
[----:B------:R-:W-:-:S04]  /*a010*/  FMNMX.FTZ R10, R139, R10, !PT ;  /* 0x0000000a8b0a7209 */ /* 0x000fc80007810000 */
[----:B------:R-:W-:Y:S02]  /*a020*/  FMNMX.FTZ R10, R131, R10, !PT ;  /* 0x0000000a830a7209 */ /* 0x000fe40007810000 */
[----:B--2---:R-:W-:Y:S02]  /*a030*/  FMNMX.FTZ R9, R0, R9, !PT ;  /* 0x0000000900097209 */ /* 0x004fe40007810000 */
[----:B------:R-:W-:-:S03]  /*a040*/  FMNMX.FTZ R10, R143, R10, !PT ;  /* 0x0000000a8f0a7209 */ /* 0x000fc60007810000 */
[----:B------:R-:W2:Y:S01]  /*a050*/  SHFL.BFLY PT, R0, R9, 0x1, 0x1f ;  /* 0x0c201f0009007f89 */ /* 0x000ea200000e0000 */
[----:B------:R-:W-:-:S04]  /*a060*/  FMNMX.FTZ R10, R135, R10, !PT ;  /* 0x0000000a870a7209 */ /* 0x000fc80007810000 */
[----:B-1----:R-:W-:-:S04]  /*a070*/  FMNMX.FTZ R10, R151, R10, !PT ;  /* 0x0000000a970a7209 */ /* 0x002fc80007810000 */
[----:B------:R-:W-:-:S04]  /*a080*/  FMNMX.FTZ R10, R123, R10, !PT ;  /* 0x0000000a7b0a7209 */ /* 0x000fc80007810000 */
[----:B------:R-:W-:-:S04]  /*a090*/  FMNMX.FTZ R10, R235, R10, !PT ;  /* 0x0000000aeb0a7209 */ /* 0x000fc80007810000 */
[----:B------:R-:W-:Y:S02]  /*a0a0*/  FMNMX.FTZ R10, R127, R10, !PT ;  /* 0x0000000a7f0a7209 */ /* 0x000fe40007810000 */
[----:B--2---:R-:W-:-:S05]  /*a0b0*/  FMNMX.FTZ R13, R9, R0, !PT ;  /* 0x00000000090d7209 */ /* 0x004fca0007810000 */
[C---:B0-----:R-:W-:Y:S01]  /*a0c0*/  FMUL.FTZ R0, R13.reuse, R8 ;  /* 0x000000080d007220 */ /* 0x041fe20000410000 */
[----:B------:R-:W-:-:S03]  /*a0d0*/  FADD.FTZ R9, -R13, R12 ;  /* 0x0000000c0d097221 */ /* 0x000fc60000010100 */
[-CC-:B------:R-:W-:Y:S01]  /*a0e0*/  FFMA.FTZ R194, R193, R8.reuse, -R0.reuse ;  /* 0x00000008c1c27223 */ /* 0x180fe20000010800 */
[-C--:B------:R-:W-:Y:S01]  /*a0f0*/  FMUL.FTZ R9, R9, R8.reuse ;  /* 0x0000000809097220 */ /* 0x080fe20000410000 */
[----:B------:R-:W0:Y:S01]  /*a100*/  SHFL.BFLY PT, R193, R10, 0x2, 0x1f ;  /* 0x0c401f000ac17f89 */ /* 0x000e2200000e0000 */
        /* <DEDUP_REMOVED lines=14> */
[----:B------:R-:W1:Y:S01]  /*a1f0*/  MUFU.EX2 R200, R200 ;  /* 0x000000c800c87308 */ /* 0x000e620000000800 */
[-CC-:B------:R-:W-:Y:S01]  /*a200*/  FFMA.FTZ R209, R219, R8.reuse, -R0.reuse ;  /* 0x00000008dbd17223 */ /* 0x180fe20000010800 */
[-CC-:B------:R-:W-:Y:S01]  /*a210*/  FFMA.FTZ R141, R141, R8.reuse, -R0.reuse ;  /* 0x000000088d8d7223 */ /* 0x180fe20000010800 */
[-CC-:B------:R-:W-:Y:S01]  /*a220*/  FFMA.FTZ R12, R231, R8.reuse, -R0.reuse ;  /* 0x00000008e70c7223 */ /* 0x180fe20000010800 */
[-CC-:B------:R-:W-:Y:S01]  /*a230*/  FFMA.FTZ R22, R191, R8.reuse, -R0.reuse ;  /* 0x00000008bf167223 */ /* 0x180fe20000010800 */
[----:B------:R-:W-:-:S03]  /*a240*/  FFMA.FTZ R233, R233, R8, -R0 ;  /* 0x00000008e9e97223 */ /* 0x000fc60000010800 */
[----:B------:R-:W2:Y:S01]  /*a250*/  MUFU.EX2 R19, R19 ;  /* 0x0000001300137308 */ /* 0x000ea20000000800 */
[----:B0-----:R-:W-:-:S05]  /*a260*/  FMNMX.FTZ R193, R10, R193, !PT ;  /* 0x000000c10ac17209 */ /* 0x001fca0007810000 */
[----:B------:R-:W0:Y:S02]  /*a270*/  SHFL.BFLY PT, R10, R193, 0x1, 0x1f ;  /* 0x0c201f00c10a7f89 */ /* 0x000e2400000e0000 */
[----:B------:R-:W-:Y:S01]  /*a280*/  MUFU.EX2 R202, R202 ;  /* 0x000000ca00ca7308 */ /* 0x000fe20000000800 */
[----:B-1----:R-:W-:-:S07]  /*a290*/  FFMA.FTZ R134, R9, R7, R200 ;  /* 0x0000000709867223 */ /* 0x002fce00000100c8 */
[----:B------:R-:W-:Y:S01]  /*a2a0*/  MUFU.EX2 R23, R23 ;  /* 0x0000001700177308 */ /* 0x000fe20000000800 */
[----:B--2---:R-:W-:-:S07]  /*a2b0*/  F2FP.F16.F32.PACK_AB R200, R19, R200 ;  /* 0x000000c813c8723e */ /* 0x004fce00000000ff */
[----:B------:R-:W-:Y:S01]  /*a2c0*/  MUFU.EX2 R196, R196 ;  /* 0x000000c400c47308 */ /* 0x000fe20000000800 */
[----:B0-----:R-:W-:-:S07]  /*a2d0*/  FMNMX.FTZ R10, R193, R10, !PT ;  /* 0x0000000ac10a7209 */ /* 0x001fce0007810000 */
[----:B------:R-:W-:Y:S01]  /*a2e0*/  MUFU.EX2 R171, R171 ;  /* 0x000000ab00ab7308 */ /* 0x000fe20000000800 */
[C---:B------:R-:W-:Y:S01]  /*a2f0*/  FMUL.FTZ R120, R10.reuse, R8 ;  /* 0x000000080a787220 */ /* 0x040fe20000410000 */
[----:B------:R-:W-:-:S03]  /*a300*/  FADD.FTZ R189, -R10, R15 ;  /* 0x0000000f0abd7221 */ /* 0x000fc60000010100 */
[-CC-:B------:R-:W-:Y:S01]  /*a310*/  FFMA.FTZ R201, R14, R8.reuse, -R120.reuse ;  /* 0x000000080ec97223 */ /* 0x180fe20000010878 */
[-C--:B------:R-:W-:Y:S01]  /*a320*/  FMUL.FTZ R189, R189, R8.reuse ;  /* 0x00000008bdbd7220 */ /* 0x080fe20000410000 */
[-CC-:B------:R-:W-:Y:S01]  /*a330*/  FFMA.FTZ R14, R21, R8.reuse, -R120.reuse ;  /* 0x00000008150e7223 */ /* 0x180fe20000010878 */
[----:B------:R-:W-:Y:S01]  /*a340*/  MOV R21, UR8 ;  /* 0x0000000800157c02 */ /* 0x000fe20008000f00 */
[-CC-:B------:R-:W-:Y:S01]  /*a350*/  FFMA.FTZ R203, R169, R8.reuse, -R120.reuse ;  /* 0x00000008a9cb7223 */ /* 0x180fe20000010878 */
[----:B------:R-:W-:Y:S01]  /*a360*/  R2UR UR8, R20 ;  /* 0x00000000140872ca */ /* 0x000fe200000e0000 */
[----:B------:R-:W-:Y:S01]  /*a370*/  MUFU.EX2 R201, R201 ;  /* 0x000000c900c97308 */ /* 0x000fe20000000800 */
[-CC-:B------:R-:W-:Y:S01]  /*a380*/  FFMA.FTZ R122, R175, R8.reuse, -R120.reuse ;  /* 0x00000008af7a7223 */ /* 0x180fe20000010878 */
[----:B------:R-:W-:Y:S02]  /*a390*/  @!P1 VIADD R20, R21, 0x36840 ;  /* 0x0003684015149836 */ /* 0x000fe40000000000 */
[-CC-:B------:R-:W-:Y:S01]  /*a3a0*/  FFMA.FTZ R197, R161, R8.reuse, -R120.reuse ;  /* 0x00000008a1c57223 */ /* 0x180fe20000010878 */
[-CC-:B------:R-:W-:Y:S01]  /*a3b0*/  FFMA.FTZ R124, R163, R8.reuse, -R120.reuse ;  /* 0x00000008a37c7223 */ /* 0x180fe20000010878 */
[-CC-:B------:R-:W-:Y:S01]  /*a3c0*/  FFMA.FTZ R199, R165, R8.reuse, -R120.reuse ;  /* 0x00000008a5c77223 */ /* 0x180fe20000010878 */
[-C--:B------:R-:W-:Y:S01]  /*a3d0*/  FFMA.FTZ R126, R167, R8.reuse, -R120 ;  /* 0x00000008a77e7223 */ /* 0x080fe20000010878 */
[----:B------:R-:W-:Y:S01]  /*a3e0*/  @!P1 PRMT R21, RZ, 0x654, R20 ;  /* 0x00000654ff159816 */ /* 0x000fe20000000014 */
        /* <DEDUP_REMOVED lines=19> */
[----:B------:R-:W-:Y:S01]  /*a520*/  FFMA.FTZ R235, R235, R8, -R120 ;  /* 0x00000008ebeb7223 */ /* 0x000fe20000010878 */
[----:B------:R-:W-:-:S04]  /*a530*/  UISETP.GT.AND UP0, UPT, UR8, UR9, UPT ;  /* 0x000000090800728c */ /* 0x000fc8000bf04270 */
[----:B------:R-:W-:Y:S02]  /*a540*/  MUFU.EX2 R197, R197 ;  /* 0x000000c500c57308 */ /* 0x000fe40000000800 */
[----:B------:R-:W-:Y:S01]  /*a550*/  PLOP3.LUT P2, PT, PT, PT, UP0, 0x80, 0x0 ;  /* 0x000000000000781c */ /* 0x000fe20003f4f008 */
[----:B------:R-:W-:Y:S02]  /*a560*/  WARPGROUP.DEPBAR.LE gsb0, 0x0 ;  /* 0x00008000000079c5 */ /* 0x000fe40000010000 */
[----:B------:R-:W-:Y:S01]  /*a570*/  WARPGROUP.ARRIVE ;  /* 0x00000000000079c5 */ /* 0x000fe20000000000 */
[-CC-:B------:R-:W-:Y:S01]  /*a580*/  FFMA.FTZ R185, R207, R8.reuse, -R0.reuse ;  /* 0x00000008cfb97223 */ /* 0x180fe20000010800 */
[-CC-:B------:R-:W-:Y:S01]  /*a590*/  FFMA.FTZ R187, R195, R8.reuse, -R0.reuse ;  /* 0x00000008c3bb7223 */ /* 0x180fe20000010800 */
[-CC-:B------:R-:W-:Y:S01]  /*a5a0*/  FFMA.FTZ R207, R215, R8.reuse, -R0.reuse ;  /* 0x00000008d7cf7223 */ /* 0x180fe20000010800 */
[-CC-:B------:R-:W-:Y:S01]  /*a5b0*/  FFMA.FTZ R184, R217, R8.reuse, -R0.reuse ;  /* 0x00000008d9b87223 */ /* 0x180fe20000010800 */
[-C--:B------:R-:W-:Y:S01]  /*a5c0*/  FFMA.FTZ R186, R221, R8.reuse, -R0 ;  /* 0x00000008ddba7223 */ /* 0x080fe20000010800 */
[----:B------:R-:W-:Y:S01]  /*a5d0*/  HGMMA.64x192x16.F32 R24, R180, gdesc[UR4].tnspB, R24, gsb0 ;  /* 0x42e00004b4187df0 */ /* 0x000fe20008000818 */
[----:B------:R-:W-:Y:S01]  /*a5e0*/  UMOV UR6, UR4 ;  /* 0x0000000400067c82 */ /* 0x000fe20008000000 */
[----:B------:R-:W-:Y:S01]  /*a5f0*/  UMOV UR7, 0x40000040 ;  /* 0x4000004000077882 */ /* 0x000fe20000000000 */
[----:B------:R-:W-:Y:S01]  /*a600*/  MUFU.EX2 R198, R198 ;  /* 0x000000c600c67308 */ /* 0x000fe20000000800 */
[----:B------:R-:W-:Y:S01]  /*a610*/  FFMA.FTZ R195, R157, R8, -R120 ;  /* 0x000000089dc37223 */ /* 0x000fe20000010878 */
[----:B------:R-:W-:-:S06]  /*a620*/  UIADD3 UR4, UR8, -0x1, URZ ;  /* 0xffffffff08047890 */ /* 0x000fcc000fffe03f */
        /* <DEDUP_REMOVED lines=27> */
[-CC-:B------:R-:W-:Y:S01]  /*a7e0*/  FFMA.FTZ R180, R223, R8.reuse, -R0.reuse ;  /* 0x00000008dfb47223 */ /* 0x180fe20000010800 */
[-CC-:B------:R-:W-:Y:S01]  /*a7f0*/  FFMA.FTZ R181, R225, R8.reuse, -R0.reuse ;  /* 0x00000008e1b57223 */ /* 0x180fe20000010800 */
[-CC-:B------:R-:W-:Y:S01]  /*a800*/  FFMA.FTZ R182, R227, R8.reuse, -R0.reuse ;  /* 0x00000008e3b67223 */ /* 0x180fe20000010800 */
[-C--:B------:R-:W-:Y:S01]  /*a810*/  FFMA.FTZ R183, R229, R8.reuse, -R0 ;  /* 0x00000008e5b77223 */ /* 0x080fe20000010800 */
[----:B------:R-:W-:Y:S01]  /*a820*/  MUFU.EX2 R137, R137 ;  /* 0x0000008900897308 */ /* 0x000fe20000000800 */
[----:B------:R-:W-:Y:S07]  /*a830*/  HGMMA.64x192x16.F32 R24, R176, gdesc[UR4].tnspB, R24, gsb0 ;  /* 0x42e00004b0187df0 */ /* 0x000fee0008000818 */
[----:B------:R0:W1:Y:S08]  /*a840*/  MUFU.EX2 R0, R189 ;  /* 0x000000bd00007308 */ /* 0x0000700000000800 */
[----:B------:R-:W-:Y:S01]  /*a850*/  MUFU.EX2 R180, R180 ;  /* 0x000000b400b47308 */ /* 0x000fe20000000800 */
[-CC-:B0-----:R-:W-:Y:S01]  /*a860*/  FFMA.FTZ R189, R145, R8.reuse, -R120.reuse ;  /* 0x0000000891bd7223 */ /* 0x181fe20000010878 */
[----:B------:R-:W-:-:S06]  /*a870*/  FFMA.FTZ R120, R127, R8, -R120 ;  /* 0x000000087f787223 */ /* 0x000fcc0000010878 */
[----:B------:R-:W-:Y:S01]  /*a880*/  MUFU.EX2 R189, R189 ;  /* 0x000000bd00bd7308 */ /* 0x000fe20000000800 */
[----:B-1----:R-:W-:Y:S01]  /*a890*/  FFMA.FTZ R7, R0, R6, R201 ;  /* 0x0000000600077223 */ /* 0x002fe200000100c9 */
        /* <DEDUP_REMOVED lines=10> */
[----:B------:R-:W-:Y:S08]  /*a940*/  MUFU.EX2 R22, R22 ;  /* 0x0000001600167308 */ /* 0x000ff00000000800 */
[----:B------:R-:W-:Y:S08]  /*a950*/  MUFU.EX2 R123, R123 ;  /* 0x0000007b007b7308 */ /* 0x000ff00000000800 */
[----:B------:R-:W1:Y:S01]  /*a960*/  MUFU.EX2 R15, R233 ;  /* 0x000000e9000f7308 */ /* 0x000e620000000800 */
[----:B------:R-:W-:-:S02]  /*a970*/  WARPGROUP.DEPBAR.LE gsb0, 0x0 ;  /* 0x00008000000079c5 */ /* 0x000fc40000010000 */
[----:B------:R2:W-:Y:S05]  /*a980*/  @!P1 SYNCS.ARRIVE.TRANS64.RED.A1T0 RZ, [R21+URZ], RZ ;  /* 0x000000ff15ff99a7 */ /* 0x0005ea000810043f */
[----:B------:R-:W-:Y:S01]  /*a990*/  MUFU.EX2 R179, R120 ;  /* 0x0000007800b37308 */ /* 0x000fe20000000800 */
[----:B0-----:R-:W-:Y:S02]  /*a9a0*/  F2FP.F16.F32.PACK_AB R176, R211, R12 ;  /* 0x0000000cd3b0723e */ /* 0x001fe400000000ff */
[----:B-1----:R-:W-:Y:S01]  /*a9b0*/  F2FP.F16.F32.PACK_AB R178, R15, R22 ;  /* 0x000000160fb2723e */ /* 0x002fe200000000ff */
[----:B--2---:R-:W-:Y:S01]  /*a9c0*/  FADD.FTZ R21, R19, R134 ;  /* 0x0000008613157221 */ /* 0x004fe20000010000 */
[----:B------:R0:W-:Y:S01]  /*a9d0*/  @!P1 SYNCS.ARRIVE.TRANS64.RED.A1T0 RZ, [R136+URZ], RZ ;  /* 0x000000ff88ff99a7 */ /* 0x0001e2000810043f */
[----:B------:R-:W-:-:S04]  /*a9e0*/  FADD.FTZ R134, R14, R7 ;  /* 0x000000070e867221 */ /* 0x000fc80000010000 */
[----:B------:R-:W-:Y:S01]  /*a9f0*/  FADD.FTZ R7, R203, R134 ;  /* 0x00000086cb077221 */ /* 0x000fe20000010000 */
[----:B------:R-:W-:Y:S01]  /*aa00*/  F2FP.F16.F32.PACK_AB R203, R122, R203 ;  /* 0x000000cb7acb723e */ /* 0x000fe200000000ff */
[----:B0-----:R-:W-:Y:S02]  /*aa10*/  FADD.FTZ R136, R202, R21 ;  /* 0x00000015ca887221 */ /* 0x001fe40000010000 */
[----:B------:R-:W-:Y:S01]  /*aa20*/  FADD.FTZ R134, R122, R7 ;  /* 0x000000077a867221 */ /* 0x000fe20000010000 */
[C---:B------:R-:W-:Y:S01]  /*aa30*/  F2FP.F16.F32.PACK_AB R202, R23.reuse, R202 ;  /* 0x000000ca17ca723e */ /* 0x040fe200000000ff */
[----:B------:R-:W-:Y:S02]  /*aa40*/  FADD.FTZ R21, R23, R136 ;  /* 0x0000008817157221 */ /* 0x000fe40000010000 */
[----:B------:R-:W-:Y:S01]  /*aa50*/  FADD.FTZ R7, R197, R134 ;  /* 0x00000086c5077221 */ /* 0x000fe20000010000 */
[----:B------:R-:W-:Y:S01]  /*aa60*/  F2FP.F16.F32.PACK_AB R197, R124, R197 ;  /* 0x000000c57cc5723e */ /* 0x000fe200000000ff */
[----:B------:R-:W-:-:S02]  /*aa70*/  FADD.FTZ R136, R196, R21 ;  /* 0x00000015c4887221 */ /* 0x000fc40000010000 */
[----:B------:R-:W-:Y:S01]  /*aa80*/  FADD.FTZ R134, R124, R7 ;  /* 0x000000077c867221 */ /* 0x000fe20000010000 */
[C---:B------:R-:W-:Y:S01]  /*aa90*/  F2FP.F16.F32.PACK_AB R196, R171.reuse, R196 ;  /* 0x000000c4abc4723e */ /* 0x040fe200000000ff */
[----:B------:R-:W-:Y:S01]  /*aaa0*/  MUFU.EX2 R124, R143 ;  /* 0x0000008f007c7308 */ /* 0x000fe20000000800 */
[----:B------:R-:W-:Y:S01]  /*aab0*/  FADD.FTZ R21, R171, R136 ;  /* 0x00000088ab157221 */ /* 0x000fe20000010000 */
[----:B------:R-:W-:Y:S01]  /*aac0*/  FADD.FTZ R7, R199, R134 ;  /* 0x00000086c7077221 */ /* 0x000fe20000010000 */
[----:B------:R-:W-:Y:S02]  /*aad0*/  F2FP.F16.F32.PACK_AB R199, R126, R199 ;  /* 0x000000c77ec7723e */ /* 0x000fe400000000ff */
[----:B------:R-:W-:Y:S01]  /*aae0*/  FADD.FTZ R136, R198, R21 ;  /* 0x00000015c6887221 */ /* 0x000fe20000010000 */
[----:B------:R-:W-:Y:S01]  /*aaf0*/  FADD.FTZ R134, R126, R7 ;  /* 0x000000077e867221 */ /* 0x000fe20000010000 */
[C---:B------:R-:W-:Y:S02]  /*ab00*/  F2FP.F16.F32.PACK_AB R198, R173.reuse, R198 ;  /* 0x000000c6adc6723e */ /* 0x040fe400000000ff */
[----:B------:R-:W-:Y:S01]  /*ab10*/  FADD.FTZ R21, R173, R136 ;  /* 0x00000088ad157221 */ /* 0x000fe20000010000 */
[----:B------:R-:W-:Y:S01]  /*ab20*/  FADD.FTZ R7, R193, R134 ;  /* 0x00000086c1077221 */ /* 0x000fe20000010000 */
[----:B------:R-:W-:-:S02]  /*ab30*/  F2FP.F16.F32.PACK_AB R193, R128, R193 ;  /* 0x000000c180c1723e */ /* 0x000fc400000000ff */
[----:B------:R-:W-:Y:S01]  /*ab40*/  FADD.FTZ R136, R192, R21 ;  /* 0x00000015c0887221 */ /* 0x000fe20000010000 */
[----:B------:R-:W-:Y:S01]  /*ab50*/  FADD.FTZ R134, R128, R7 ;  /* 0x0000000780867221 */ /* 0x000fe20000010000 */
[C---:B------:R-:W-:Y:S02]  /*ab60*/  F2FP.F16.F32.PACK_AB R192, R185.reuse, R192 ;  /* 0x000000c0b9c0723e */ /* 0x040fe400000000ff */
[----:B------:R-:W-:Y:S01]  /*ab70*/  FADD.FTZ R21, R185, R136 ;  /* 0x00000088b9157221 */ /* 0x000fe20000010000 */
        /* <DEDUP_REMOVED lines=16> */
[----:B------:R-:W-:Y:S01]  /*ac80*/  IMAD.U32 R20, RZ, RZ, UR4 ;  /* 0x00000004ff147e24 */ /* 0x000fe2000f8e00ff */
[----:B------:R-:W-:Y:S01]  /*ac90*/  F2FP.F16.F32.PACK_AB R189, R132, R189 ;  /* 0x000000bd84bd723e */ /* 0x000fe200000000ff */
[C---:B------:R-:W-:Y:S01]  /*aca0*/  FADD.FTZ R19, R207.reuse, R122 ;  /* 0x0000007acf137221 */ /* 0x040fe20000010000 */
[----:B------:R-:W-:Y:S01]  /*acb0*/  FADD.FTZ R7, R6, R7 ;  /* 0x0000000706077221 */ /* 0x000fe20000010000 */
[----:B------:R-:W0:Y:S01]  /*acc0*/  MUFU.EX2 R122, R151 ;  /* 0x00000097007a7308 */ /* 0x000e220000000800 */
[----:B------:R-:W-:Y:S01]  /*acd0*/  F2FP.F16.F32.PACK_AB R190, R207, R190 ;  /* 0x000000becfbe723e */ /* 0x000fe200000000ff */
        /* <DEDUP_REMOVED lines=14> */
[C---:B------:R-:W-:Y:S02]  /*adc0*/  F2FP.F16.F32.PACK_AB R180, R181.reuse, R180 ;  /* 0x000000b4b5b4723e */ /* 0x040fe400000000ff */
[----:B------:R-:W-:Y:S01]  /*add0*/  FADD.FTZ R19, R181, R14 ;  /* 0x0000000eb5137221 */ /* 0x000fe20000010000 */
        /* <DEDUP_REMOVED lines=12> */
[----:B0-----:R-:W-:-:S03]  /*aea0*/  FADD.FTZ R12, R14, R7 ;  /* 0x000000070e0c7221 */ /* 0x001fc60000010000 */
[----:B------:R-:W-:Y:S01]  /*aeb0*/  FADD.FTZ R6, R22, R19 ;  /* 0x0000001316067221 */ /* 0x000fe20000010000 */
[----:B------:R-:W-:Y:S02]  /*aec0*/  MOV R19, UR5 ;  /* 0x0000000500137c02 */ /* 0x000fe40008000f00 */
[----:B------:R-:W-:Y:S01]  /*aed0*/  R2UR UR5, R4 ;  /* 0x00000000040572ca */ /* 0x000fe200000e0000 */
[----:B------:R-:W-:Y:S01]  /*aee0*/  FADD.FTZ R7, R15, R6 ;  /* 0x000000060f077221 */ /* 0x000fe20000010000 */
[C---:B------:R-:W-:Y:S01]  /*aef0*/  FADD.FTZ R6, R179.reuse, R12 ;  /* 0x0000000cb3067221 */ /* 0x040fe20000010000 */
[----:B------:R-:W-:Y:S01]  /*af00*/  F2FP.F16.F32.PACK_AB R179, R179, R14 ;  /* 0x0000000eb3b3723e */ /* 0x000fe200000000ff */
[----:B------:R-:W-:Y:S02]  /*af10*/  IMAD.MOV.U32 R15, RZ, RZ, R10 ;  /* 0x000000ffff0f7224 */ /* 0x000fe400078e000a */
[----:B------:R-:W-:-:S07]  /*af20*/  IMAD.MOV.U32 R12, RZ, RZ, R13 ;  /* 0x000000ffff0c7224 */ /* 0x000fce00078e000d */
[----:B------:R-:W-:Y:S01]  /*af30*/  MOV R14, UR5 ;  /* 0x00000005000e7c02 */ /* 0x000fe20008000f00 */
[----:B------:R-:W-:Y:S06]  /*af40*/  @P2 BRA `(.L_x_3240) ;  /* 0xffffffb400102947 */ /* 0x000fec000383ffff */
.L_x_3231:
        /* <DEDUP_REMOVED lines=99> */
.L_x_3241:
[----:B------:R-:W-:Y:S02]  /*b580*/  R2UR UR5, R4 ;  /* 0x00000000040572ca */ /* 0x000fe400000e0000 */
[----:B------:R-:W-:-:S11]  /*b590*/  R2UR UR4, R16 ;  /* 0x00000000100472ca */ /* 0x000fd600000e0000 */
[----:B------:R-:W-:Y:S02]  /*b5a0*/  IMAD.U32 R0, RZ, RZ, UR5 ;  /* 0x00000005ff007e24 */ /* 0x000fe4000f8e00ff */
[----:B------:R-:W-:-:S03]  /*b5b0*/  LEA R9, R5, UR4, 0x3 ;  /* 0x0000000405097c11 */ /* 0x000fc6000f8e18ff */
[----:B------:R-:W-:-:S04]  /*b5c0*/  SHF.L.U32 R0, R0, 0x1f, RZ ;  /* 0x0000001f00007819 */ /* 0x000fc800000006ff */
[----:B------:R0:W1:Y:S01]  /*b5d0*/  SYNCS.PHASECHK.TRANS64.TRYWAIT P2, [R9+URZ+0x36850], R0 ;  /* 0x03685000090075a7 */ /* 0x000062000804017f */
[----:B------:R-:W-:Y:S05]  /*b5e0*/  @!P0 BRA `(.L_x_3242) ;  /* 0x0000000000048947 */ /* 0x000fea0003800000 */
[----:B------:R-:W-:Y:S01]  /*b5f0*/  BPT.TRAP 0x1 ;  /* 0x000000040000795c */ /* 0x000fe20000300000 */
.L_x_3242:
[----:B-1----:R-:W-:Y:S05]  /*b600*/  @P2 BRA `(.L_x_3243) ;  /* 0x0000000000082947 */ /* 0x002fea0003800000 */
[----:B------:R-:W1:Y:S02]  /*b610*/  SYNCS.PHASECHK.TRANS64.TRYWAIT P0, [R9+URZ+0x36850], R0 ;  /* 0x03685000090075a7 */ /* 0x000e64000800017f */
[----:B-1----:R-:W-:Y:S05]  /*b620*/  @!P0 BRA `(.L_x_3244) ;  /* 0x0000006c00788947 */ /* 0x002fea0003800000 */
.L_x_3243:
[----:B------:R-:W-:Y:S01]  /*b630*/  R2UR UR4, R16 ;  /* 0x00000000100472ca */ /* 0x000fe200000e0000 */
[----:B------:R-:W-:Y:S01]  /*b640*/  WARPGROUP.ARRIVE ;  /* 0x00000000000079c5 */ /* 0x000fe20000000000 */
[----:B------:R-:W-:Y:S01]  /*b650*/  R2UR UR5, R5 ;  /* 0x00000000050572ca */ /* 0x000fe200000e0000 */
[----:B------:R-:W-:Y:S01]  /*b660*/  UMOV UR7, 0x40000040 ;  /* 0x4000004000077882 */ /* 0x000fe20000000000 */
[----:B01----:R-:W0:Y:S01]  /*b670*/  SHFL.BFLY PT, R0, R7, 0x2, 0x1f ;  /* 0x0c401f0007007f89 */ /* 0x003e2200000e0000 */
[----:B------:R-:W-:Y:S01]  /*b680*/  @!P1 VIADD R9, R9, 0x36860 ;  /* 0x0003686009099836 */ /* 0x000fe20000000000 */
[----:B------:R-:W-:Y:S02]  /*b690*/  MOV R2, 0xff800000 ;  /* 0xff80000000027802 */ /* 0x000fe40000000f00 */
[----:B------:R-:W1:Y:S02]  /*b6a0*/  SHFL.BFLY PT, R3, R6, 0x2, 0x1f ;  /* 0x0c401f0006037f89 */ /* 0x000e6400000e0000 */
[----:B------:R-:W-:-:S03]  /*b6b0*/  @!P1 PRMT R9, RZ, 0x654, R9 ;  /* 0x00000654ff099816 */ /* 0x000fc60000000009 */
[----:B------:R-:W-:-:S04]  /*b6c0*/  UIADD3 UR4, UR4, 0x400, URZ ;  /* 0x0000040004047890 */ /* 0x000fc8000fffe03f */
[----:B------:R-:W-:-:S04]  /*b6d0*/  USHF.R.U32.HI UR4, URZ, 0x4, UR4 ;  /* 0x000000043f047899 */ /* 0x000fc80008011604 */
[----:B------:R-:W-:-:S04]  /*b6e0*/  ULOP3.LUT UR4, UR4, 0x3fff, URZ, 0xc0, !UPT ;  /* 0x00003fff04047892 */ /* 0x000fc8000f8ec03f */
[----:B------:R-:W-:Y:S01]  /*b6f0*/  ULOP3.LUT UR4, UR4, 0x3800000, URZ, 0xfc, !UPT ;  /* 0x0380000004047892 */ /* 0x000fe2000f8efc3f */
[----:B0-----:R-:W-:-:S03]  /*b700*/  FADD.FTZ R0, R0, R7 ;  /* 0x0000000700007221 */ /* 0x001fc60000010000 */
[----:B------:R-:W-:Y:S01]  /*b710*/  UIMAD UR4, UR5, 0xa80, UR4 ;  /* 0x00000a80050478a4 */ /* 0x000fe2000f8e0204 */
[----:B-1----:R-:W-:Y:S01]  /*b720*/  FADD.FTZ R4, R3, R6 ;  /* 0x0000000603047221 */ /* 0x002fe20000010000 */
[----:B------:R-:W-:Y:S01]  /*b730*/  IMAD.MOV.U32 R6, RZ, RZ, RZ ;  /* 0x000000ffff067224 */ /* 0x000fe200078e00ff */
[----:B------:R-:W0:Y:S04]  /*b740*/  SHFL.BFLY PT, R3, R0, 0x1, 0x1f ;  /* 0x0c201f0000037f89 */ /* 0x000e2800000e0000 */
[----:B------:R-:W-:Y:S02]  /*b750*/  UMOV UR6, UR4 ;  /* 0x0000000400067c82 */ /* 0x000fe40008000000 */
[----:B------:R-:W-:Y:S01]  /*b760*/  HGMMA.64x192x16.F32 R24, R200, gdesc[UR4].tnspB, R24, gsb0 ;  /* 0x42e00004c8187df0 */ /* 0x000fe20008000818 */
[----:B------:R-:W-:Y:S01]  /*b770*/  UIADD3 UR6, UR4, 0x80, URZ ;  /* 0x0000008004067890 */ /* 0x000fe2000fffe03f */
[----:B------:R-:W1:Y:S01]  /*b780*/  SHFL.BFLY PT, R5, R4, 0x1, 0x1f ;  /* 0x0c201f0004057f89 */ /* 0x000e6200000e0000 */
[----:B------:R-:W-:Y:S01]  /*b790*/  UMOV UR7, 0x40000040 ;  /* 0x4000004000077882 */ /* 0x000fe20000000000 */
[----:B0-----:R-:W-:Y:S01]  /*b7a0*/  FADD.FTZ R11, R0, R3 ;  /* 0x00000003000b7221 */ /* 0x001fe20000010000 */
[----:B------:R-:W-:-:S02]  /*b7b0*/  IMAD.MOV.U32 R3, RZ, RZ, RZ ;  /* 0x000000ffff037224 */ /* 0x000fc400078e00ff */
[----:B------:R-:W-:Y:S02]  /*b7c0*/  IMAD.MOV.U32 R0, RZ, RZ, -0x800000 ;  /* 0xff800000ff007424 */ /* 0x000fe400078e00ff */
[----:B------:R-:W-:Y:S01]  /*b7d0*/  FSETP.NE.FTZ.AND P0, PT, R11, RZ, PT ;  /* 0x000000ff0b00720b */ /* 0x000fe20003f15000 */
[----:B-1----:R-:W-:-:S05]  /*b7e0*/  FADD.FTZ R12, R4, R5 ;  /* 0x00000005040c7221 */ /* 0x002fca0000010000 */
        /* <DEDUP_REMOVED lines=14> */
[----:B------:R-:W-:Y:S01]  /*b8d0*/  HGMMA.64x192x16.F32 R24, R196, gdesc[UR4].tnspB, R24, gsb0 ;  /* 0x42e00004c4187df0 */ /* 0x000fe20008000818 */
[----:B------:R-:W-:Y:S01]  /*b8e0*/  UIADD3 UR6, UR4, 0x100, URZ ;  /* 0x0000010004067890 */ /* 0x000fe2000fffe03f */
[----:B------:R-:W-:Y:S01]  /*b8f0*/  UMOV UR7, 0x40000040 ;  /* 0x4000004000077882 */ /* 0x000fe20000000000 */
[----:B------:R-:W-:Y:S02]  /*b900*/  WARPGROUP.DEPBAR.LE gsb0, 0x0 ;  /* 0x00008000000079c5 */ /* 0x000fe40000010000 */
[----:B------:R-:W-:-:S15]  /*b910*/  WARPGROUP.ARRIVE ;  /* 0x00000000000079c5 */ /* 0x000fde0000000000 */
        /* <DEDUP_REMOVED lines=13> */
[----:B------:R-:W-:Y:S01]  /*b9f0*/  UIADD3 UR4, UR4, 0x300, URZ ;  /* 0x0000030004047890 */ /* 0x000fe2000fffe03f */
[----:B------:R-:W-:Y:S02]  /*ba00*/  WARPGROUP.DEPBAR.LE gsb0, 0x0 ;  /* 0x00008000000079c5 */ /* 0x000fe40000010000 */
[----:B------:R-:W-:-:S14]  /*ba10*/  WARPGROUP.ARRIVE ;  /* 0x00000000000079c5 */ /* 0x000fdc0000000000 */
[----:B------:R-:W-:Y:S01]  /*ba20*/  HGMMA.64x192x16.F32 R24, R180, gdesc[UR4].tnspB, R24, gsb0 ;  /* 0x42e00004b4187df0 */ /* 0x000fe20008000818 */
[----:B------:R-:W-:Y:S01]  /*ba30*/  UMOV UR6, UR4 ;  /* 0x0000000400067c82 */ /* 0x000fe20008000000 */
[----:B------:R-:W-:Y:S01]  /*ba40*/  UMOV UR7, 0x40000040 ;  /* 0x4000004000077882 */ /* 0x000fe20000000000 */
[----:B------:R-:W-:Y:S02]  /*ba50*/  WARPGROUP.DEPBAR.LE gsb0, 0x0 ;  /* 0x00008000000079c5 */ /* 0x000fe40000010000 */
[----:B------:R-:W-:-:S15]  /*ba60*/  WARPGROUP.ARRIVE ;  /* 0x00000000000079c5 */ /* 0x000fde0000000000 */
[----:B------:R-:W-:Y:S03]  /*ba70*/  HGMMA.64x192x16.F32 R24, R176, gdesc[UR4].tnspB, R24, gsb0 ;  /* 0x42e00004b0187df0 */ /* 0x000fe60008000818 */
        /* <DEDUP_REMOVED lines=98> */
.L_x_3224:
[----:B------:R-:W-:Y:S05]  /*c0a0*/  @P0 BRA `(.L_x_3245) ;  /* 0x0000001800e00947 */ /* 0x000fea0003800000 */
[----:B------:R-:W0:Y:S01]  /*c0b0*/  S2R R3, SR_TID.X ;  /* 0x0000000000037919 */ /* 0x000e220000002100 */
[----:B------:R-:W1:Y:S01]  /*c0c0*/  LDC R17, c[0x0][0xbe8] ;  /* 0x0002fa00ff117b82 */ /* 0x000e620000000800 */
[----:B------:R-:W-:Y:S01]  /*c0d0*/  R2UR UR13, R18 ;  /* 0x00000000120d72ca */ /* 0x000fe200000e0000 */
[----:B------:R-:W-:Y:S01]  /*c0e0*/  ULDC.64 UR8, c[0x0][0xbd0] ;  /* 0x0002f40000087ab9 */ /* 0x000fe20000000a00 */
[----:B------:R-:W2:Y:S01]  /*c0f0*/  S2R R12, SR_CTAID.X ;  /* 0x00000000000c7919 */ /* 0x000ea20000002500 */
[----:B------:R-:W-:Y:S01]  /*c100*/  ULDC.64 UR14, c[0x0][0x208] ;  /* 0x00008200000e7ab9 */ /* 0x000fe20000000a00 */
[----:B------:R-:W-:Y:S03]  /*c110*/  BSSY B0, `(.L_x_3246) ;  /* 0x000011b000007945 */ /* 0x000fe60003800000 */
[----:B------:R-:W3:Y:S06]  /*c120*/  S2UR UR12, SR_CTAID.Z ;  /* 0x00000000000c79c3 */ /* 0x000eec0000002700 */
[----:B------:R-:W-:-:S02]  /*c130*/  USHF.R.S32.HI UR7, URZ, 0x1f, UR13 ;  /* 0x0000001f3f077899 */ /* 0x000fc4000801140d */
[----:B------:R-:W-:Y:S01]  /*c140*/  IMAD R15, RZ, RZ, -UR13 ;  /* 0x8000000dff0f7e24 */ /* 0x000fe2000f8e02ff */
[----:B------:R-:W4:Y:S01]  /*c150*/  S2UR UR11, SR_CTAID.Y ;  /* 0x00000000000b79c3 */ /* 0x000f220000002600 */
[----:B------:R-:W-:Y:S02]  /*c160*/  UIMAD.WIDE.U32 UR4, UR13, UR8, URZ ;  /* 0x000000080d0472a5 */ /* 0x000fe4000f8e003f */
[----:B------:R-:W-:-:S04]  /*c170*/  UIMAD UR6, UR7, UR8, URZ ;  /* 0x00000008070672a4 */ /* 0x000fc8000f8e023f */
[----:B------:R-:W-:Y:S01]  /*c180*/  UIMAD UR6, UR13, UR9, UR6 ;  /* 0x000000090d0672a4 */ /* 0x000fe2000f8e0206 */
[----:B------:R-:W-:Y:S01]  /*c190*/  BAR.SYNC.DEFER_BLOCKING 0x1, 0x100 ;  /* 0x0044000000007b1d */ /* 0x000fe20000010000 */
[----:B-1----:R-:W-:Y:S02]  /*c1a0*/  ISETP.NE.AND P0, PT, R17, 0x1, PT ;  /* 0x000000011100780c */ /* 0x002fe40003f05270 */
[----:B------:R-:W-:-:S05]  /*c1b0*/  UIADD3 UR6, UR5, UR6, URZ ;  /* 0x0000000605067290 */ /* 0x000fca000fffe03f */
[----:B------:R-:W4:Y:S01]  /*c1c0*/  LDC R16, c[0x0][0xc50] ;  /* 0x00031400ff107b82 */ /* 0x000f220000000800 */
[----:B0-----:R-:W-:Y:S01]  /*c1d0*/  VIADD R7, R3, 0xffffff80 ;  /* 0xffffff8003077836 */ /* 0x001fe20000000000 */
[----:B------:R-:W-:Y:S01]  /*c1e0*/  ULDC.64 UR8, c[0x0][0xb38] ;  /* 0x0002ce0000087ab9 */ /* 0x000fe20000000a00 */
[----:B---3--:R-:W-:Y:S02]  /*c1f0*/  USHF.R.S32.HI UR10, URZ, 0x1f, UR12 ;  /* 0x0000001f3f0a7899 */ /* 0x008fe4000801140c */
[----:B------:R-:W-:Y:S01]  /*c200*/  UIMAD UR7, UR7, UR8, URZ ;  /* 0x00000008070772a4 */ /* 0x000fe2000f8e023f */
[----:B------:R-:W-:Y:S02]  /*c210*/  SHF.R.S32.HI R6, RZ, 0x1f, R7 ;  /* 0x0000001fff067819 */ /* 0x000fe40000011407 */
[----:B------:R-:W0:Y:S02]  /*c220*/  @P0 LDC R9, c[0x0][0xbec] ;  /* 0x0002fb00ff090b82 */ /* 0x000e240000000800 */
[----:B------:R-:W-:-:S02]  /*c230*/  LEA.HI R3, R6, R7, RZ, 0x7 ;  /* 0x0000000706037211 */ /* 0x000fc400078f38ff */
[----:B------:R-:W-:Y:S02]  /*c240*/  LEA.HI R6, R6, R7, RZ, 0x2 ;  /* 0x0000000706067211 */ /* 0x000fe400078f10ff */
[----:B------:R-:W-:Y:S02]  /*c250*/  LOP3.LUT R4, R3, 0xffffff80, RZ, 0xc0, !PT ;  /* 0xffffff8003047812 */ /* 0x000fe400078ec0ff */
[----:B------:R-:W-:Y:S01]  /*c260*/  LOP3.LUT R6, R6, 0xfffffffc, RZ, 0xc0, !PT ;  /* 0xfffffffc06067812 */ /* 0x000fe200078ec0ff */
[----:B------:R-:W1:Y:S01]  /*c270*/  LDC.64 R20, c[0x0][0xb40] ;  /* 0x0002d000ff147b82 */ /* 0x000e620000000a00 */
[C---:B------:R-:W-:Y:S02]  /*c280*/  IADD3 R23, R7.reuse, -R4, RZ ;  /* 0x8000000407177210 */ /* 0x040fe40007ffe0ff */
[----:B------:R-:W-:Y:S01]  /*c290*/  SHF.R.S32.HI R8, RZ, 0x7, R3 ;  /* 0x00000007ff087819 */ /* 0x000fe20000011403 */
[----:B------:R-:W-:Y:S01]  /*c2a0*/  IMAD.IADD R6, R7, 0x1, -R6 ;  /* 0x0000000107067824 */ /* 0x000fe200078e0a06 */
[----:B------:R-:W-:-:S02]  /*c2b0*/  SHF.R.S32.HI R10, RZ, 0x1f, R23 ;  /* 0x0000001fff0a7819 */ /* 0x000fc40000011417 */
[----:B------:R-:W-:Y:S01]  /*c2c0*/  LEA.HI R3, R3, R8, RZ, 0x1 ;  /* 0x0000000803037211 */ /* 0x000fe200078f08ff */
[----:B------:R-:W3:Y:S01]  /*c2d0*/  @P0 LDC R13, c[0x0][0xbf0] ;  /* 0x0002fc00ff0d0b82 */ /* 0x000ee20000000800 */
[----:B------:R-:W-:Y:S01]  /*c2e0*/  LEA.HI R120, R10, R23, RZ, 0x2 ;  /* 0x000000170a787211 */ /* 0x000fe200078f10ff */
[----:B----4-:R-:W-:Y:S01]  /*c2f0*/  IMAD R19, R16, R15, UR11 ;  /* 0x0000000b10137e24 */ /* 0x010fe2000f8e020f */
[----:B------:R-:W-:Y:S02]  /*c300*/  LEA.HI R7, R6, R6, RZ, 0x1 ;  /* 0x0000000606077211 */ /* 0x000fe400078f08ff */
[--C-:B------:R-:W-:Y:S02]  /*c310*/  SHF.R.S32.HI R4, RZ, 0x2, R120.reuse ;  /* 0x00000002ff047819 */ /* 0x100fe40000011478 */
[----:B------:R-:W-:Y:S01]  /*c320*/  SHF.R.S32.HI R5, RZ, 0x1f, R120 ;  /* 0x0000001fff057819 */ /* 0x000fe20000011478 */
[----:B------:R-:W4:Y:S01]  /*c330*/  @P0 LDC R121, c[0x0][0xbec] ;  /* 0x0002fb00ff790b82 */ /* 0x000f220000000800 */
[----:B------:R-:W-:-:S02]  /*c340*/  LOP3.LUT R3, R3, 0x3fffffe, RZ, 0xc0, !PT ;  /* 0x03fffffe03037812 */ /* 0x000fc400078ec0ff */
[----:B------:R-:W-:Y:S02]  /*c350*/  LEA.HI R5, R5, R4, RZ, 0x3 ;  /* 0x0000000405057211 */ /* 0x000fe400078f18ff */
[----:B------:R-:W-:Y:S01]  /*c360*/  LOP3.LUT R7, R7, 0x1ffffffe, RZ, 0xc0, !PT ;  /* 0x1ffffffe07077812 */ /* 0x000fe200078ec0ff */
[----:B------:R-:W-:Y:S01]  /*c370*/  IMAD.IADD R3, R8, 0x1, -R3 ;  /* 0x0000000108037824 */ /* 0x000fe200078e0a03 */
[----:B------:R-:W-:Y:S01]  /*c380*/  LOP3.LUT R5, R5, 0xfffffff8, RZ, 0xc0, !PT ;  /* 0xfffffff805057812 */ /* 0x000fe200078ec0ff */
[----:B------:R-:W5:Y:S01]  /*c390*/  @P0 LDC R22, c[0x0][0xbf0] ;  /* 0x0002fc00ff160b82 */ /* 0x000f620000000800 */
[----:B------:R-:W-:Y:S01]  /*c3a0*/  IADD3 R8, R6, -R7, RZ ;  /* 0x8000000706087210 */ /* 0x000fe20007ffe0ff */
[----:B-1----:R-:W-:Y:S01]  /*c3b0*/  IMAD R14, R20, UR10, RZ ;  /* 0x0000000a140e7c24 */ /* 0x002fe2000f8e02ff */
[----:B------:R-:W-:Y:S01]  /*c3c0*/  LOP3.LUT R120, R120, 0x7ffffffc, RZ, 0xc0, !PT ;  /* 0x7ffffffc78787812 */ /* 0x000fe200078ec0ff */
[----:B------:R-:W-:Y:S01]  /*c3d0*/  IMAD.IADD R5, R4, 0x1, -R5 ;  /* 0x0000000104057824 */ /* 0x000fe200078e0a05 */
[----:B------:R-:W-:-:S02]  /*c3e0*/  LEA.HI R4, R10, R23, RZ, 0x5 ;  /* 0x000000170a047211 */ /* 0x000fc400078f28ff */
[----:B------:R-:W-:Y:S01]  /*c3f0*/  IADD3 R120, R23, -R120, RZ ;  /* 0x8000007817787210 */ /* 0x000fe20007ffe0ff */
[----:B------:R-:W1:Y:S01]  /*c400*/  LDC.64 R10, c[0x0][0xbd8] ;  /* 0x0002f600ff0a7b82 */ /* 0x000e620000000a00 */
[----:B------:R-:W-:-:S05]  /*c410*/  SHF.R.S32.HI R4, RZ, 0x5, R4 ;  /* 0x00000005ff047819 */ /* 0x000fca0000011404 */
[----:B------:R-:W-:Y:S02]  /*c420*/  IMAD R6, R4, 0x10, R5 ;  /* 0x0000001004067824 */ /* 0x000fe400078e0205 */
[----:B------:R-:W-:Y:S01]  /*c430*/  IMAD.U32 R5, RZ, RZ, UR5 ;  /* 0x00000005ff057e24 */ /* 0x000fe2000f8e00ff */
[----:B------:R-:W-:Y:S01]  /*c440*/  MOV R5, UR6 ;  /* 0x0000000600057c02 */ /* 0x000fe20008000f00 */
[----:B------:R-:W-:Y:S01]  /*c450*/  IMAD R3, R3, 0x40, R6 ;  /* 0x0000004003037824 */ /* 0x000fe200078e0206 */
[----:B------:R-:W-:Y:S01]  /*c460*/  UIMAD UR6, UR13, UR9, UR7 ;  /* 0x000000090d0672a4 */ /* 0x000fe2000f8e0207 */
[----:B------:R-:W-:Y:S01]  /*c470*/  IMAD.U32 R4, RZ, RZ, UR4 ;  /* 0x00000004ff047e24 */ /* 0x000fe2000f8e00ff */
[----:B------:R-:W-:Y:S01]  /*c480*/  UIMAD.WIDE.U32 UR4, UR13, UR8, URZ ;  /* 0x000000080d0472a5 */ /* 0x000fe2000f8e003f */
[----:B------:R-:W-:Y:S02]  /*c490*/  IMAD R8, R8, 0x8, R3 ;  /* 0x0000000808087824 */ /* 0x000fe400078e0203 */
[----:B------:R-:W-:Y:S01]  /*c4a0*/  ULDC.64 UR8, c[0x0][0xb28] ;  /* 0x0002ca0000087ab9 */ /* 0x000fe20000000a00 */
[----:B------:R-:W-:Y:S01]  /*c4b0*/  UIADD3 UR6, UR5, UR6, URZ ;  /* 0x0000000605067290 */ /* 0x000fe2000fffe03f */
[----:B--2---:R-:W-:-:S02]  /*c4c0*/  IMAD R8, R12, 0x80, R8 ;  /* 0x000000800c087824 */ /* 0x004fc400078e0208 */
[----:B------:R-:W-:Y:S02]  /*c4d0*/  IMAD.U32 R7, RZ, RZ, UR5 ;  /* 0x00000005ff077e24 */ /* 0x000fe4000f8e00ff */
[----:B----4-:R-:W-:-:S04]  /*c4e0*/  @P0 IMAD.HI.U32 R121, R8, R121, RZ ;  /* 0x0000007908790227 */ /* 0x010fc800078e00ff */
[C---:B-1----:R-:W-:Y:S02]  /*c4f0*/  IMAD R6, R10.reuse, UR10, RZ ;  /* 0x0000000a0a067c24 */ /* 0x042fe4000f8e02ff */
[----:B------:R-:W-:-:S04]  /*c500*/  IMAD.WIDE.U32 R4, R10, UR12, R4 ;  /* 0x0000000c0a047c25 */ /* 0x000fc8000f8e0004 */
[----:B0-----:R-:W-:Y:S01]  /*c510*/  @P0 IMAD.HI.U32 R10, R8, R9, RZ ;  /* 0x00000009080a0227 */ /* 0x001fe200078e00ff */
[----:B------:R-:W-:-:S03]  /*c520*/  MOV R9, R8 ;  /* 0x0000000800097202 */ /* 0x000fc60000000f00 */
[----:B------:R-:W-:Y:S01]  /*c530*/  IMAD R11, R11, UR12, R6 ;  /* 0x0000000c0b0b7c24 */ /* 0x000fe2000f8e0206 */
[----:B------:R-:W-:Y:S01]  /*c540*/  MOV R6, UR4 ;  /* 0x0000000400067c02 */ /* 0x000fe20008000f00 */
[----:B------:R-:W-:Y:S01]  /*c550*/  IMAD.U32 R7, RZ, RZ, UR6 ;  /* 0x00000006ff077e24 */ /* 0x000fe2000f8e00ff */
[----:B---3--:R-:W-:Y:S01]  /*c560*/  @P0 SHF.R.U32.HI R9, RZ, R13, R10 ;  /* 0x0000000dff090219 */ /* 0x008fe2000001160a */
[----:B------:R-:W-:Y:S01]  /*c570*/  IMAD R13, R21, UR12, R14 ;  /* 0x0000000c150d7c24 */ /* 0x000fe2000f8e020e */
[----:B------:R-:W-:Y:S01]  /*c580*/  SHF.R.S32.HI R14, RZ, 0x1f, R19 ;  /* 0x0000001fff0e7819 */ /* 0x000fe20000011413 */
[----:B------:R-:W-:Y:S01]  /*c590*/  IMAD.WIDE.U32 R6, R20, UR12, R6 ;  /* 0x0000000c14067c25 */ /* 0x000fe2000f8e0006 */
[----:B------:R-:W-:Y:S01]  /*c5a0*/  ULDC.64 UR4, c[0x0][0xbe0] ;  /* 0x0002f80000047ab9 */ /* 0x000fe20000000a00 */
[----:B------:R-:W-:Y:S02]  /*c5b0*/  ULDC.64 UR6, c[0x0][0xb48] ;  /* 0x0002d20000067ab9 */ /* 0x000fe40000000a00 */
[----:B------:R-:W-:-:S02]  /*c5c0*/  IMAD.IADD R5, R5, 0x1, R11 ;  /* 0x0000000105057824 */ /* 0x000fc400078e020b */
[----:B------:R-:W-:Y:S02]  /*c5d0*/  IMAD.IADD R7, R7, 0x1, R13 ;  /* 0x0000000107077824 */ /* 0x000fe400078e020d */
[----:B------:R-:W-:Y:S02]  /*c5e0*/  IMAD R13, R14, UR6, RZ ;  /* 0x000000060e0d7c24 */ /* 0x000fe4000f8e02ff */
[----:B------:R-:W-:-:S04]  /*c5f0*/  IMAD.WIDE.U32 R4, R19, UR4, R4 ;  /* 0x0000000413047c25 */ /* 0x000fc8000f8e0004 */
[----:B------:R-:W-:Y:S01]  /*c600*/  IMAD.MOV.U32 R11, RZ, RZ, R8 ;  /* 0x000000ffff0b7224 */ /* 0x000fe200078e0008 */
[----:B-----5:R-:W-:Y:S01]  /*c610*/  @P0 SHF.R.U32.HI R11, RZ, R22, R121 ;  /* 0x00000016ff0b0219 */ /* 0x020fe20000011679 */
[----:B------:R-:W-:Y:S01]  /*c620*/  IMAD R15, R19, UR7, R13 ;  /* 0x00000007130f7c24 */ /* 0x000fe2000f8e020d */
[----:B------:R-:W-:Y:S01]  /*c630*/  SHF.R.S32.HI R13, RZ, 0x1f, R9 ;  /* 0x0000001fff0d7819 */ /* 0x000fe20000011409 */
[----:B------:R-:W-:Y:S01]  /*c640*/  IMAD R10, R14, UR4, RZ ;  /* 0x000000040e0a7c24 */ /* 0x000fe2000f8e02ff */
[C---:B------:R-:W-:Y:S01]  /*c650*/  IADD3 R4, P0, R9.reuse, R4, RZ ;  /* 0x0000000409047210 */ /* 0x040fe20007f1e0ff */
[--C-:B------:R-:W-:Y:S01]  /*c660*/  IMAD.MOV R16, RZ, RZ, -R11.reuse ;  /* 0x000000ffff107224 */ /* 0x100fe200078e0a0b */
[----:B------:R-:W-:Y:S01]  /*c670*/  IADD3 R9, -R9, RZ, RZ ;  /* 0x000000ff09097210 */ /* 0x000fe20007ffe1ff */
[C---:B------:R-:W-:Y:S01]  /*c680*/  IMAD R14, R19.reuse, UR5, R10 ;  /* 0x00000005130e7c24 */ /* 0x040fe2000f8e020a */
[----:B------:R-:W-:Y:S01]  /*c690*/  SHF.R.S32.HI R10, RZ, 0x1f, R11 ;  /* 0x0000001fff0a7819 */ /* 0x000fe2000001140b */
[----:B------:R-:W-:Y:S01]  /*c6a0*/  IMAD.WIDE.U32 R6, R19, UR6, R6 ;  /* 0x0000000613067c25 */ /* 0x000fe2000f8e0006 */
[----:B------:R-:W-:Y:S01]  /*c6b0*/  ULDC.64 UR4, c[0x0][0xb30] ;  /* 0x0002cc0000047ab9 */ /* 0x000fe20000000a00 */
[----:B------:R-:W-:Y:S01]  /*c6c0*/  ULDC.64 UR6, c[0x0][0xbc8] ;  /* 0x0002f20000067ab9 */ /* 0x000fe20000000a00 */
[----:B------:R-:W-:Y:S01]  /*c6d0*/  IADD3.X R5, R13, R5, R14, P0, !PT ;  /* 0x000000050d057210 */ /* 0x000fe200007fe40e */
[----:B------:R-:W-:-:S02]  /*c6e0*/  IMAD R9, R17, R9, R8 ;  /* 0x0000000911097224 */ /* 0x000fc400078e0208 */
[----:B------:R-:W-:Y:S02]  /*c6f0*/  IMAD R10, R10, UR4, RZ ;  /* 0x000000040a0a7c24 */ /* 0x000fe4000f8e02ff */
[----:B------:R-:W-:Y:S01]  /*c700*/  IMAD R13, R17, R16, R8 ;  /* 0x00000010110d7224 */ /* 0x000fe200078e0208 */
[----:B------:R-:W-:Y:S01]  /*c710*/  SHF.R.S32.HI R8, RZ, 0x1f, R9 ;  /* 0x0000001fff087819 */ /* 0x000fe20000011409 */
[----:B------:R-:W-:Y:S02]  /*c720*/  IMAD.IADD R7, R7, 0x1, R15 ;  /* 0x0000000107077824 */ /* 0x000fe400078e020f */
[C---:B------:R-:W-:Y:S01]  /*c730*/  IMAD R15, R11.reuse, UR5, R10 ;  /* 0x000000050b0f7c24 */ /* 0x040fe2000f8e020a */
[----:B------:R-:W-:Y:S01]  /*c740*/  SHF.R.S32.HI R10, RZ, 0x1f, R13 ;  /* 0x0000001fff0a7819 */ /* 0x000fe2000001140d */
[----:B------:R-:W-:Y:S01]  /*c750*/  IMAD.WIDE.U32 R6, R11, UR4, R6 ;  /* 0x000000040b067c25 */ /* 0x000fe2000f8e0006 */
[----:B------:R-:W0:Y:S01]  /*c760*/  S2UR UR5, SR_CgaCtaId ;  /* 0x00000000000579c3 */ /* 0x000e220000008800 */
[----:B------:R-:W-:-:S02]  /*c770*/  UMOV UR4, 0x400 ;  /* 0x0000040000047882 */ /* 0x000fc40000000000 */
[----:B------:R-:W-:Y:S02]  /*c780*/  IMAD R8, R8, UR6, RZ ;  /* 0x0000000608087c24 */ /* 0x000fe4000f8e02ff */
[----:B------:R-:W-:Y:S02]  /*c790*/  IMAD.IADD R7, R7, 0x1, R15 ;  /* 0x0000000107077824 */ /* 0x000fe400078e020f */
[----:B------:R-:W-:Y:S02]  /*c7a0*/  IMAD R10, R10, UR8, RZ ;  /* 0x000000080a0a7c24 */ /* 0x000fe4000f8e02ff */
[C---:B------:R-:W-:Y:S02]  /*c7b0*/  IMAD R11, R9.reuse, UR7, R8 ;  /* 0x00000007090b7c24 */ /* 0x040fe4000f8e0208 */
[----:B------:R-:W-:Y:S01]  /*c7c0*/  IMAD.WIDE.U32 R4, R9, UR6, R4 ;  /* 0x0000000609047c25 */ /* 0x000fe2000f8e0004 */
[----:B------:R-:W-:-:S03]  /*c7d0*/  ULDC.64 UR6, c[0x0][0xba8] ;  /* 0x0002ea0000067ab9 */ /* 0x000fc60000000a00 */
[----:B------:R-:W-:Y:S01]  /*c7e0*/  IMAD R15, R13, UR9, R10 ;  /* 0x000000090d0f7c24 */ /* 0x000fe2000f8e020a */
[----:B------:R-:W-:Y:S01]  /*c7f0*/  IADD3 R5, R5, R11, RZ ;  /* 0x0000000b05057210 */ /* 0x000fe20007ffe0ff */
[----:B------:R-:W-:Y:S01]  /*c800*/  IMAD.WIDE.U32 R8, R13, UR8, R6 ;  /* 0x000000080d087c25 */ /* 0x000fe2000f8e0006 */
[----:B------:R-:W-:Y:S01]  /*c810*/  LEA R13, P0, R4, UR6, 0x2 ;  /* 0x00000006040d7c11 */ /* 0x000fe2000f8010ff */
[----:B------:R-:W-:Y:S01]  /*c820*/  ULDC.64 UR8, c[0x0][0xb00] ;  /* 0x0002c00000087ab9 */ /* 0x000fe20000000a00 */
[----:B------:R-:W-:Y:S01]  /*c830*/  ULDC UR6, c[0x0][0xa88] ;  /* 0x0002a20000067ab9 */ /* 0x000fe20000000800 */
[----:B------:R-:W-:Y:S01]  /*c840*/  IMAD.IADD R7, R9, 0x1, R15 ;  /* 0x0000000109077824 */ /* 0x000fe200078e020f */
[----:B------:R-:W-:Y:S01]  /*c850*/  LEA R6, P1, R8, UR8, 0x2 ;  /* 0x0000000808067c11 */ /* 0x000fe2000f8210ff */
[----:B------:R-:W-:Y:S01]  /*c860*/  SHFL.IDX PT, R10, R13, 0x1, 0x1c1f ;  /* 0x003c1f000d0a7f89 */ /* 0x000fe200000e0000 */
[----:B------:R-:W-:Y:S01]  /*c870*/  LEA.HI.X R14, R4, UR7, R5, 0x2, P0 ;  /* 0x00000007040e7c11 */ /* 0x000fe200080f1405 */
[----:B------:R-:W-:Y:S01]  /*c880*/  IMAD R3, R12, 0x80, R3 ;  /* 0x000000800c037824 */ /* 0x000fe200078e0203 */
[----:B------:R-:W-:Y:S01]  /*c890*/  LEA.HI.X R7, R8, UR9, R7, 0x2, P1 ;  /* 0x0000000908077c11 */ /* 0x000fe200088f1407 */
[----:B0-----:R-:W-:Y:S01]  /*c8a0*/  ULEA UR4, UR5, UR4, 0x18 ;  /* 0x0000000405047291 */ /* 0x001fe2000f8ec03f */
[----:B------:R-:W-:Y:S01]  /*c8b0*/  SHFL.IDX PT, R8, R13, RZ, 0x1c1f ;  /* 0x001c1fff0d087589 */ /* 0x000fe200000e0000 */
[----:B------:R-:W-:Y:S01]  /*c8c0*/  IMAD R22, R17, UR6, RZ ;  /* 0x0000000611167c24 */ /* 0x000fe2000f8e02ff */
[----:B------:R-:W-:Y:S01]  /*c8d0*/  LOP3.LUT P0, RZ, R23, 0x3, RZ, 0xc0, !PT ;  /* 0x0000000317ff7812 */ /* 0x000fe2000780c0ff */
[C---:B------:R-:W-:Y:S01]  /*c8e0*/  VIADD R19, R3.reuse, 0x8 ;  /* 0x0000000803137836 */ /* 0x040fe20000000000 */
[----:B------:R-:W0:Y:S01]  /*c8f0*/  SHFL.IDX PT, R9, R14, RZ, 0x1c1f ;  /* 0x001c1fff0e097589 */ /* 0x000e2200000e0000 */
[----:B------:R-:W-:Y:S01]  /*c900*/  UIADD3 UR4, UR4, 0x36820, URZ ;  /* 0x0003682004047890 */ /* 0x000fe2000fffe03f */
[----:B------:R-:W-:-:S02]  /*c910*/  ISETP.GE.OR P1, PT, R3, R22, P0 ;  /* 0x000000160300720c */ /* 0x000fc40000726670 */
[----:B------:R-:W1:Y:S01]  /*c920*/  SHFL.IDX PT, R11, R14, 0x1, 0x1c1f ;  /* 0x003c1f000e0b7f89 */ /* 0x000e6200000e0000 */
[-C--:B------:R-:W-:Y:S01]  /*c930*/  ISETP.GE.OR P0, PT, R19, R22.reuse, P0 ;  /* 0x000000161300720c */ /* 0x080fe20000706670 */
[----:B------:R-:W-:Y:S01]  /*c940*/  UPRMT UR4, URZ, 0x654, UR4 ;  /* 0x000006543f047896 */ /* 0x000fe20008000004 */
[----:B------:R-:W-:Y:S01]  /*c950*/  ISETP.GE.AND P2, PT, R3, R22, PT ;  /* 0x000000160300720c */ /* 0x000fe20003f46270 */
[----:B------:R2:W3:Y:S01]  /*c960*/  SHFL.IDX PT, R4, R6, RZ, 0x1c1f ;  /* 0x001c1fff06047589 */ /* 0x0004e200000e0000 */
[----:B------:R-:W-:-:S03]  /*c970*/  IMAD.SHL.U32 R3, R120, 0x2, RZ ;  /* 0x0000000278037824 */ /* 0x000fc600078e00ff */
[----:B------:R2:W4:Y:S03]  /*c980*/  SHFL.IDX PT, R5, R7, RZ, 0x1c1f ;  /* 0x001c1fff07057589 */ /* 0x00052600000e0000 */
        /* <DEDUP_REMOVED lines=17> */
[C---:B------:R-:W-:Y:S01]  /*caa0*/  IADD3 R16, R3.reuse, 0x38, RZ ;  /* 0x0000003803107810 */ /* 0x040fe20007ffe0ff */
[C-C-:B---34-:R-:W-:Y:S02]  /*cab0*/  @!P0 IMAD.WIDE R8, R3.reuse, 0x4, R4.reuse ;  /* 0x0000000403088825 */ /* 0x158fe400078e0204 */
        /* <DEDUP_REMOVED lines=10> */
[----:B------:R-:W-:Y:S01]  /*cb60*/  ISETP.GE.AND P4, PT, R2, UR4, PT ;  /* 0x0000000402007c0c */ /* 0x000fe2000bf86270 */
[----:B------:R-:W-:Y:S01]  /*cb70*/  @!P2 IMAD.WIDE R12, R13, 0x4, R4 ;  /* 0x000000040d0ca825 */ /* 0x000fe200078e0204 */
[----:B------:R1:W-:Y:S01]  /*cb80*/  @!P1 ST.E.64 desc[UR6][R10.64], R28 ;  /* 0x0000001c0a009985 */ /* 0x0003e2000c101b06 */
[----:B------:R-:W-:Y:S02]  /*cb90*/  ISETP.GE.AND P1, PT, R20, UR4, PT ;  /* 0x0000000414007c0c */ /* 0x000fe4000bf26270 */
[----:B------:R-:W-:Y:S01]  /*cba0*/  @!P5 LEA.HI R14, R14, R14, RZ, 0x1 ;  /* 0x0000000e0e0ed211 */ /* 0x000fe200078f08ff */
[----:B------:R2:W-:Y:S01]  /*cbb0*/  @!P2 ST.E.64 desc[UR6][R12.64], R32 ;  /* 0x000000200c00a985 */ /* 0x0005e2000c101b06 */
[----:B------:R-:W-:Y:S01]  /*cbc0*/  ISETP.GE.AND P2, PT, R17, UR4, PT ;  /* 0x0000000411007c0c */ /* 0x000fe2000bf46270 */
[----:B0-----:R-:W-:Y:S01]  /*cbd0*/  VIADD R24, R3, 0x50 ;  /* 0x0000005003187836 */ /* 0x001fe20000000000 */
[----:B------:R-:W-:Y:S02]  /*cbe0*/  @!P6 LEA.HI R15, R15, R15, RZ, 0x1 ;  /* 0x0000000f0f0fe211 */ /* 0x000fe400078f08ff */
[----:B------:R-:W-:-:S02]  /*cbf0*/  @!P5 LOP3.LUT R9, R14, 0xfffffffe, RZ, 0xc0, !PT ;  /* 0xfffffffe0e09d812 */ /* 0x000fc400078ec0ff */
[----:B------:R-:W-:Y:S02]  /*cc00*/  @!P0 LEA.HI R0, R0, R0, RZ, 0x1 ;  /* 0x0000000000008211 */ /* 0x000fe400078f08ff */
[----:B------:R-:W-:Y:S01]  /*cc10*/  @!P4 LEA.HI R2, R2, R2, RZ, 0x1 ;  /* 0x000000020202c211 */ /* 0x000fe200078f08ff */
[--C-:B------:R-:W-:Y:S01]  /*cc20*/  @!P5 IMAD.WIDE R8, R9, 0x4, R4.reuse ;  /* 0x000000040908d825 */ /* 0x100fe200078e0204 */
[----:B-1----:R-:W-:Y:S02]  /*cc30*/  @!P6 LOP3.LUT R11, R15, 0xfffffffe, RZ, 0xc0, !PT ;  /* 0xfffffffe0f0be812 */ /* 0x002fe400078ec0ff */
[----:B------:R-:W-:Y:S02]  /*cc40*/  @!P3 LEA.HI R16, R16, R16, RZ, 0x1 ;  /* 0x000000101010b211 */ /* 0x000fe400078f08ff */
[----:B--2---:R-:W-:Y:S01]  /*cc50*/  @!P2 LEA.HI R12, R17, R17, RZ, 0x1 ;  /* 0x00000011110ca211 */ /* 0x004fe200078f08ff */
[----:B------:R-:W-:Y:S01]  /*cc60*/  @!P6 IMAD.WIDE R10, R11, 0x4, R4 ;  /* 0x000000040b0ae825 */ /* 0x000fe200078e0204 */
[----:B------:R-:W-:Y:S01]  /*cc70*/  @!P1 LEA.HI R20, R20, R20, RZ, 0x1 ;  /* 0x0000001414149211 */ /* 0x000fe200078f08ff */
[----:B------:R0:W-:Y:S01]  /*cc80*/  @!P5 ST.E.64 desc[UR6][R8.64], R36 ;  /* 0x000000240800d985 */ /* 0x0001e2000c101b06 */
[----:B------:R-:W-:Y:S01]  /*cc90*/  @!P0 LOP3.LUT R13, R0, 0xfffffffe, RZ, 0xc0, !PT ;  /* 0xfffffffe000d8812 */ /* 0x000fe200078ec0ff */
[C---:B------:R-:W-:Y:S01]  /*cca0*/  VIADD R0, R3.reuse, 0x60 ;  /* 0x0000006003007836 */ /* 0x040fe20000000000 */
[----:B------:R-:W-:Y:S01]  /*ccb0*/  @!P4 LOP3.LUT R15, R2, 0xfffffffe, RZ, 0xc0, !PT ;  /* 0xfffffffe020fc812 */ /* 0x000fe200078ec0ff */
[----:B------:R1:W-:Y:S01]  /*ccc0*/  @!P6 ST.E.64 desc[UR6][R10.64], R40 ;  /* 0x000000280a00e985 */ /* 0x0003e2000c101b06 */
[----:B------:R-:W-:Y:S01]  /*ccd0*/  @!P3 LOP3.LUT R17, R16, 0xfffffffe, RZ, 0xc0, !PT ;  /* 0xfffffffe1011b812 */ /* 0x000fe200078ec0ff */
[----:B------:R-:W-:Y:S01]  /*cce0*/  VIADD R2, R3, 0x68 ;  /* 0x0000006803027836 */ /* 0x000fe20000000000 */
[----:B------:R-:W-:-:S02]  /*ccf0*/  @!P2 LOP3.LUT R21, R12, 0xfffffffe, RZ, 0xc0, !PT ;  /* 0xfffffffe0c15a812 */ /* 0x000fc400078ec0ff */
[----:B------:R-:W-:Y:S01]  /*cd00*/  @!P1 LOP3.LUT R23, R20, 0xfffffffe, RZ, 0xc0, !PT ;  /* 0xfffffffe14179812 */ /* 0x000fe200078ec0ff */
[C---:B------:R-:W-:Y:S01]  /*cd10*/  VIADD R20, R3.reuse, 0x70 ;  /* 0x0000007003147836 */ /* 0x040fe20000000000 */
[----:B------:R-:W-:Y:S02]  /*cd20*/  IADD3 R25, R3, 0x58, RZ ;  /* 0x0000005803197810 */ /* 0x000fe40007ffe0ff */
[----:B------:R-:W-:Y:S01]  /*cd30*/  ISETP.GE.AND P5, PT, R24, UR4, PT ;  /* 0x0000000418007c0c */ /* 0x000fe2000bfa6270 */
[----:B0-----:R-:W-:Y:S01]  /*cd40*/  @!P0 IMAD.WIDE R8, R13, 0x4, R4 ;  /* 0x000000040d088825 */ /* 0x001fe200078e0204 */
[----:B------:R-:W-:-:S03]  /*cd50*/  ISETP.GE.AND P6, PT, R25, UR4, PT ;  /* 0x0000000419007c0c */ /* 0x000fc6000bfc6270 */
[--C-:B-1----:R-:W-:Y:S01]  /*cd60*/  @!P4 IMAD.WIDE R10, R15, 0x4, R4.reuse ;  /* 0x000000040f0ac825 */ /* 0x102fe200078e0204 */
[----:B------:R0:W-:Y:S01]  /*cd70*/  @!P0 ST.E.64 desc[UR6][R8.64], R44 ;  /* 0x0000002c08008985 */ /* 0x0001e2000c101b06 */
[----:B------:R-:W-:Y:S02]  /*cd80*/  ISETP.GE.AND P0, PT, R0, UR4, PT ;  /* 0x0000000400007c0c */ /* 0x000fe4000bf06270 */
[--C-:B------:R-:W-:Y:S01]  /*cd90*/  @!P3 IMAD.WIDE R12, R17, 0x4, R4.reuse ;  /* 0x00000004110cb825 */ /* 0x100fe200078e0204 */
[----:B------:R1:W-:Y:S03]  /*cda0*/  @!P4 ST.E.64 desc[UR6][R10.64], R48 ;  /* 0x000000300a00c985 */ /* 0x0003e6000c101b06 */
[----:B------:R-:W-:Y:S01]  /*cdb0*/  @!P2 IMAD.WIDE R14, R21, 0x4, R4 ;  /* 0x00000004150ea825 */ /* 0x000fe200078e0204 */
[----:B------:R2:W-:Y:S01]  /*cdc0*/  @!P3 ST.E.64 desc[UR6][R12.64], R52 ;  /* 0x000000340c00b985 */ /* 0x0005e2000c101b06 */
[----:B------:R-:W-:-:S02]  /*cdd0*/  IADD3 R21, R3, 0x78, RZ ;  /* 0x0000007803157810 */ /* 0x000fc40007ffe0ff */
[----:B------:R-:W-:Y:S01]  /*cde0*/  @!P1 IMAD.WIDE R16, R23, 0x4, R4 ;  /* 0x0000000417109825 */ /* 0x000fe200078e0204 */
[----:B------:R3:W-:Y:S01]  /*cdf0*/  @!P2 ST.E.64 desc[UR6][R14.64], R56 ;  /* 0x000000380e00a985 */ /* 0x0007e2000c101b06 */
[----:B------:R-:W-:Y:S02]  /*ce00*/  ISETP.GE.AND P2, PT, R20, UR4, PT ;  /* 0x0000000414007c0c */ /* 0x000fe4000bf46270 */
[----:B------:R-:W-:Y:S01]  /*ce10*/  VIADD R23, R3, 0x80 ;  /* 0x0000008003177836 */ /* 0x000fe20000000000 */
[----:B------:R4:W-:Y:S01]  /*ce20*/  @!P1 ST.E.64 desc[UR6][R16.64], R60 ;  /* 0x0000003c10009985 */ /* 0x0009e2000c101b06 */
[----:B------:R-:W-:Y:S02]  /*ce30*/  ISETP.GE.AND P1, PT, R2, UR4, PT ;  /* 0x0000000402007c0c */ /* 0x000fe4000bf26270 */
[----:B------:R-:W-:Y:S02]  /*ce40*/  ISETP.GE.AND P3, PT, R21, UR4, PT ;  /* 0x0000000415007c0c */ /* 0x000fe4000bf66270 */
[----:B------:R-:W-:-:S02]  /*ce50*/  ISETP.GE.AND P4, PT, R23, UR4, PT ;  /* 0x0000000417007c0c */ /* 0x000fc4000bf86270 */
[----:B------:R-:W-:Y:S02]  /*ce60*/  @!P5 LEA.HI R24, R24, R24, RZ, 0x1 ;  /* 0x000000181818d211 */ /* 0x000fe400078f08ff */
[----:B------:R-:W-:Y:S02]  /*ce70*/  @!P6 LEA.HI R25, R25, R25, RZ, 0x1 ;  /* 0x000000191919e211 */ /* 0x000fe400078f08ff */
[----:B0-----:R-:W-:Y:S02]  /*ce80*/  @!P5 LOP3.LUT R9, R24, 0xfffffffe, RZ, 0xc0, !PT ;  /* 0xfffffffe1809d812 */ /* 0x001fe400078ec0ff */
[----:B------:R-:W-:Y:S02]  /*ce90*/  @!P0 LEA.HI R0, R0, R0, RZ, 0x1 ;  /* 0x0000000000008211 */ /* 0x000fe400078f08ff */
[----:B------:R-:W-:Y:S01]  /*cea0*/  @!P1 LEA.HI R2, R2, R2, RZ, 0x1 ;  /* 0x0000000202029211 */ /* 0x000fe200078f08ff */
[----:B------:R-:W-:Y:S01]  /*ceb0*/  @!P5 IMAD.WIDE R8, R9, 0x4, R4 ;  /* 0x000000040908d825 */ /* 0x000fe200078e0204 */
[----:B-1----:R-:W-:-:S02]  /*cec0*/  @!P6 LOP3.LUT R11, R25, 0xfffffffe, RZ, 0xc0, !PT ;  /* 0xfffffffe190be812 */ /* 0x002fc400078ec0ff */
[----:B------:R-:W-:Y:S02]  /*ced0*/  @!P2 LEA.HI R20, R20, R20, RZ, 0x1 ;  /* 0x000000141414a211 */ /* 0x000fe400078f08ff */
[----:B--2---:R-:W-:Y:S01]  /*cee0*/  @!P0 LOP3.LUT R13, R0, 0xfffffffe, RZ, 0xc0, !PT ;  /* 0xfffffffe000d8812 */ /* 0x004fe200078ec0ff */
[--C-:B------:R-:W-:Y:S01]  /*cef0*/  @!P6 IMAD.WIDE R10, R11, 0x4, R4.reuse ;  /* 0x000000040b0ae825 */ /* 0x100fe200078e0204 */
[----:B------:R-:W-:Y:S01]  /*cf00*/  @!P3 LEA.HI R21, R21, R21, RZ, 0x1 ;  /* 0x000000151515b211 */ /* 0x000fe200078f08ff */
[----:B------:R0:W-:Y:S01]  /*cf10*/  @!P5 ST.E.64 desc[UR6][R8.64], R64 ;  /* 0x000000400800d985 */ /* 0x0001e2000c101b06 */
[----:B---3--:R-:W-:Y:S01]  /*cf20*/  @!P1 LOP3.LUT R15, R2, 0xfffffffe, RZ, 0xc0, !PT ;  /* 0xfffffffe020f9812 */ /* 0x008fe200078ec0ff */
[----:B------:R-:W-:Y:S01]  /*cf30*/  @!P0 IMAD.WIDE R12, R13, 0x4, R4 ;  /* 0x000000040d0c8825 */ /* 0x000fe200078e0204 */
[----:B------:R-:W-:Y:S01]  /*cf40*/  @!P4 LEA.HI R23, R23, R23, RZ, 0x1 ;  /* 0x000000171717c211 */ /* 0x000fe200078f08ff */
[----:B------:R1:W-:Y:S01]  /*cf50*/  @!P6 ST.E.64 desc[UR6][R10.64], R68 ;  /* 0x000000440a00e985 */ /* 0x0003e2000c101b06 */
[----:B----4-:R-:W-:Y:S01]  /*cf60*/  @!P2 LOP3.LUT R17, R20, 0xfffffffe, RZ, 0xc0, !PT ;  /* 0xfffffffe1411a812 */ /* 0x010fe200078ec0ff */
[----:B------:R-:W-:Y:S01]  /*cf70*/  VIADD R0, R3, 0x88 ;  /* 0x0000008803007836 */ /* 0x000fe20000000000 */
[----:B------:R-:W-:Y:S01]  /*cf80*/  @!P3 LOP3.LUT R21, R21, 0xfffffffe, RZ, 0xc0, !PT ;  /* 0xfffffffe1515b812 */ /* 0x000fe200078ec0ff */
[----:B------:R-:W-:Y:S01]  /*cf90*/  VIADD R2, R3, 0x90 ;  /* 0x0000009003027836 */ /* 0x000fe20000000000 */
[----:B------:R-:W-:Y:S01]  /*cfa0*/  @!P4 LOP3.LUT R23, R23, 0xfffffffe, RZ, 0xc0, !PT ;  /* 0xfffffffe1717c812 */ /* 0x000fe200078ec0ff */
[----:B------:R2:W-:Y:S01]  /*cfb0*/  @!P0 ST.E.64 desc[UR6][R12.64], R72 ;  /* 0x000000480c008985 */ /* 0x0005e2000c101b06 */
[----:B------:R-:W-:-:S02]  /*cfc0*/  IADD3 R20, R3, 0x98, RZ ;  /* 0x0000009803147810 */ /* 0x000fc40007ffe0ff */
[----:B------:R-:W-:Y:S01]  /*cfd0*/  ISETP.GE.AND P0, PT, R0, UR4, PT ;  /* 0x0000000400007c0c */ /* 0x000fe2000bf06270 */
[----:B0-----:R-:W-:-:S04]  /*cfe0*/  @!P1 IMAD.WIDE R8, R15, 0x4, R4 ;  /* 0x000000040f089825 */ /* 0x001fc800078e0204 */
        /* <DEDUP_REMOVED lines=9> */
[C---:B------:R-:W-:Y:S01]  /*d080*/  VIADD R21, R3.reuse, 0xa0 ;  /* 0x000000a003157836 */ /* 0x040fe20000000000 */
[----:B------:R4:W-:Y:S01]  /*d090*/  @!P4 ST.E.64 desc[UR6][R16.64], R88 ;  /* 0x000000581000c985 */ /* 0x0009e2000c101b06 */
[C---:B--2---:R-:W-:Y:S01]  /*d0a0*/  VIADD R12, R3.reuse, 0xa8 ;  /* 0x000000a8030c7836 */ /* 0x044fe20000000000 */
[C---:B0-----:R-:W-:Y:S01]  /*d0b0*/  IADD3 R9, R3.reuse, 0xb8, RZ ;  /* 0x000000b803097810 */ /* 0x041fe20007ffe0ff */
[----:B------:R-:W-:Y:S01]  /*d0c0*/  VIADD R13, R3, 0xb0 ;  /* 0x000000b0030d7836 */ /* 0x000fe20000000000 */
[----:B------:R-:W-:Y:S02]  /*d0d0*/  ISETP.GE.AND P3, PT, R21, UR4, PT ;  /* 0x0000000415007c0c */ /* 0x000fe4000bf66270 */
[----:B------:R-:W-:Y:S02]  /*d0e0*/  ISETP.GE.AND P6, PT, R9, UR4, PT ;  /* 0x0000000409007c0c */ /* 0x000fe4000bfc6270 */
[----:B------:R-:W-:Y:S02]  /*d0f0*/  ISETP.GE.AND P4, PT, R12, UR4, PT ;  /* 0x000000040c007c0c */ /* 0x000fe4000bf86270 */
[----:B------:R-:W-:-:S02]  /*d100*/  ISETP.GE.AND P5, PT, R13, UR4, PT ;  /* 0x000000040d007c0c */ /* 0x000fc4000bfa6270 */
[----:B------:R-:W-:Y:S02]  /*d110*/  @!P1 LEA.HI R2, R2, R2, RZ, 0x1 ;  /* 0x0000000202029211 */ /* 0x000fe400078f08ff */
[----:B------:R-:W-:Y:S02]  /*d120*/  @!P2 LEA.HI R20, R20, R20, RZ, 0x1 ;  /* 0x000000141414a211 */ /* 0x000fe400078f08ff */
[----:B-1----:R-:W-:Y:S02]  /*d130*/  @!P1 LOP3.LUT R11, R2, 0xfffffffe, RZ, 0xc0, !PT ;  /* 0xfffffffe020b9812 */ /* 0x002fe400078ec0ff */
[----:B------:R-:W-:Y:S02]  /*d140*/  @!P3 LEA.HI R21, R21, R21, RZ, 0x1 ;  /* 0x000000151515b211 */ /* 0x000fe400078f08ff */
[----:B------:R-:W-:Y:S02]  /*d150*/  @!P6 LEA.HI R10, R9, R9, RZ, 0x1 ;  /* 0x00000009090ae211 */ /* 0x000fe400078f08ff */
[----:B------:R-:W-:-:S02]  /*d160*/  @!P4 LEA.HI R12, R12, R12, RZ, 0x1 ;  /* 0x0000000c0c0cc211 */ /* 0x000fc400078f08ff */
[----:B------:R-:W-:Y:S02]  /*d170*/  @!P5 LEA.HI R8, R13, R13, RZ, 0x1 ;  /* 0x0000000d0d08d211 */ /* 0x000fe400078f08ff */
[----:B------:R-:W-:Y:S02]  /*d180*/  @!P0 LOP3.LUT R9, R0, 0xfffffffe, RZ, 0xc0, !PT ;  /* 0xfffffffe00098812 */ /* 0x000fe400078ec0ff */
[----:B------:R-:W-:Y:S02]  /*d190*/  @!P2 LOP3.LUT R13, R20, 0xfffffffe, RZ, 0xc0, !PT ;  /* 0xfffffffe140da812 */ /* 0x000fe400078ec0ff */
[----:B---3--:R-:W-:Y:S02]  /*d1a0*/  @!P3 LOP3.LUT R15, R21, 0xfffffffe, RZ, 0xc0, !PT ;  /* 0xfffffffe150fb812 */ /* 0x008fe400078ec0ff */
[----:B----4-:R-:W-:Y:S01]  /*d1b0*/  @!P4 LOP3.LUT R17, R12, 0xfffffffe, RZ, 0xc0, !PT ;  /* 0xfffffffe0c11c812 */ /* 0x010fe200078ec0ff */
[----:B------:R-:W-:Y:S01]  /*d1c0*/  @!P2 IMAD.WIDE R12, R13, 0x4, R4 ;  /* 0x000000040d0ca825 */ /* 0x000fe200078e0204 */
[----:B------:R-:W-:-:S02]  /*d1d0*/  @!P5 LOP3.LUT R21, R8, 0xfffffffe, RZ, 0xc0, !PT ;  /* 0xfffffffe0815d812 */ /* 0x000fc400078ec0ff */
        /* <DEDUP_REMOVED lines=14> */
.L_x_3247:
[----:B------:R-:W-:Y:S05]  /*d2c0*/  BSYNC B0 ;  /* 0x0000000000007941 */ /* 0x000fea0003800000 */
.L_x_3246:
        /* <DEDUP_REMOVED lines=16> */
[----:B------:R-:W-:-:S02]  /*d3d0*/  VIADD R13, R3, 0x38 ;  /* 0x00000038030d7836 */ /* 0x000fc40000000000 */
[C---:B------:R-:W-:Y:S01]  /*d3e0*/  VIADD R16, R3.reuse, 0x48 ;  /* 0x0000004803107836 */ /* 0x040fe20000000000 */
[----:B------:R-:W-:Y:S01]  /*d3f0*/  ISETP.GE.AND P4, PT, R12, UR4, PT ;  /* 0x000000040c007c0c */ /* 0x000fe2000bf86270 */
[----:B-1-3--:R-:W-:Y:S01]  /*d400*/  @!P2 IMAD.WIDE R6, R3, 0x4, R4 ;  /* 0x000000040306a825 */ /* 0x00afe200078e0204 */
[----:B------:R-:W-:Y:S02]  /*d410*/  ISETP.GE.AND P5, PT, R13, UR4, PT ;  /* 0x000000040d007c0c */ /* 0x000fe4000bfa6270 */
[----:B------:R-:W-:Y:S01]  /*d420*/  @!P3 LEA.HI R0, R0, R0, RZ, 0x1 ;  /* 0x000000000000b211 */ /* 0x000fe200078f08ff */
[C---:B------:R-:W-:Y:S01]  /*d430*/  VIADD R20, R3.reuse, 0x50 ;  /* 0x0000005003147836 */ /* 0x040fe20000000000 */
[----:B------:R0:W-:Y:S01]  /*d440*/  @!P2 ST.E.64 desc[UR6][R6.64], R26 ;  /* 0x0000001a0600a985 */ /* 0x0001e2000c101b06 */
[----:B------:R-:W-:Y:S01]  /*d450*/  ISETP.GE.AND P6, PT, R14, UR4, PT ;  /* 0x000000040e007c0c */ /* 0x000fe2000bfc6270 */
[----:B------:R-:W-:Y:S01]  /*d460*/  VIADD R21, R3, 0x78 ;  /* 0x0000007803157836 */ /* 0x000fe20000000000 */
[----:B------:R-:W-:-:S02]  /*d470*/  @!P3 LOP3.LUT R9, R0, 0xfffffffe, RZ, 0xc0, !PT ;  /* 0xfffffffe0009b812 */ /* 0x000fc400078ec0ff */
[----:B------:R-:W-:Y:S02]  /*d480*/  IADD3 R0, R3, 0x20, RZ ;  /* 0x0000002003007810 */ /* 0x000fe40007ffe0ff */
[----:B------:R-:W-:Y:S01]  /*d490*/  @!P0 LEA.HI R2, R2, R2, RZ, 0x1 ;  /* 0x0000000202028211 */ /* 0x000fe200078f08ff */
[----:B------:R-:W-:Y:S01]  /*d4a0*/  @!P3 IMAD.WIDE R8, R9, 0x4, R4 ;  /* 0x000000040908b825 */ /* 0x000fe200078e0204 */
[----:B------:R-:W-:Y:S02]  /*d4b0*/  ISETP.GE.AND P2, PT, R0, UR4, PT ;  /* 0x0000000400007c0c */ /* 0x000fe4000bf46270 */
[----:B------:R-:W-:Y:S02]  /*d4c0*/  @!P1 LEA.HI R10, R10, R10, RZ, 0x1 ;  /* 0x0000000a0a0a9211 */ /* 0x000fe400078f08ff */
[----:B------:R1:W-:Y:S01]  /*d4d0*/  @!P3 ST.E.64 desc[UR6][R8.64], R30 ;  /* 0x0000001e0800b985 */ /* 0x0003e2000c101b06 */
[----:B------:R-:W-:Y:S02]  /*d4e0*/  ISETP.GE.AND P3, PT, R11, UR4, PT ;  /* 0x000000040b007c0c */ /* 0x000fe4000bf66270 */
[----:B0-----:R-:W-:-:S02]  /*d4f0*/  @!P0 LOP3.LUT R7, R2, 0xfffffffe, RZ, 0xc0, !PT ;  /* 0xfffffffe02078812 */ /* 0x001fc400078ec0ff */
[----:B------:R-:W-:Y:S02]  /*d500*/  @!P4 LEA.HI R12, R12, R12, RZ, 0x1 ;  /* 0x0000000c0c0cc211 */ /* 0x000fe400078f08ff */
[----:B------:R-:W-:Y:S01]  /*d510*/  @!P6 LEA.HI R14, R14, R14, RZ, 0x1 ;  /* 0x0000000e0e0ee211 */ /* 0x000fe200078f08ff */
[----:B------:R-:W-:Y:S01]  /*d520*/  @!P0 IMAD.WIDE R6, R7, 0x4, R4 ;  /* 0x0000000407068825 */ /* 0x000fe200078e0204 */
[----:B------:R-:W-:Y:S02]  /*d530*/  @!P2 LEA.HI R0, R0, R0, RZ, 0x1 ;  /* 0x000000000000a211 */ /* 0x000fe400078f08ff */
[----:B------:R-:W-:Y:S02]  /*d540*/  @!P4 LOP3.LUT R15, R12, 0xfffffffe, RZ, 0xc0, !PT ;  /* 0xfffffffe0c0fc812 */ /* 0x000fe400078ec0ff */
[----:B------:R0:W-:Y:S01]  /*d550*/  @!P0 ST.E.64 desc[UR6][R6.64], R34 ;  /* 0x0000002206008985 */ /* 0x0001e2000c101b06 */
[----:B-1----:R-:W-:Y:S02]  /*d560*/  @!P1 LOP3.LUT R9, R10, 0xfffffffe, RZ, 0xc0, !PT ;  /* 0xfffffffe0a099812 */ /* 0x002fe400078ec0ff */
[----:B------:R-:W-:-:S02]  /*d570*/  @!P3 LEA.HI R2, R11, R11, RZ, 0x1 ;  /* 0x0000000b0b02b211 */ /* 0x000fc400078f08ff */
[----:B------:R-:W-:Y:S01]  /*d580*/  @!P5 LEA.HI R10, R13, R13, RZ, 0x1 ;  /* 0x0000000d0d0ad211 */ /* 0x000fe200078f08ff */
[--C-:B------:R-:W-:Y:S01]  /*d590*/  @!P1 IMAD.WIDE R8, R9, 0x4, R4.reuse ;  /* 0x0000000409089825 */ /* 0x100fe200078e0204 */
[----:B------:R-:W-:Y:S02]  /*d5a0*/  @!P2 LOP3.LUT R11, R0, 0xfffffffe, RZ, 0xc0, !PT ;  /* 0xfffffffe000ba812 */ /* 0x000fe400078ec0ff */
[----:B------:R-:W-:Y:S01]  /*d5b0*/  @!P3 LOP3.LUT R13, R2, 0xfffffffe, RZ, 0xc0, !PT ;  /* 0xfffffffe020db812 */ /* 0x000fe200078ec0ff */
[----:B------:R-:W-:Y:S01]  /*d5c0*/  VIADD R0, R3, 0x58 ;  /* 0x0000005803007836 */ /* 0x000fe20000000000 */
[----:B------:R-:W-:Y:S01]  /*d5d0*/  @!P5 LOP3.LUT R17, R10, 0xfffffffe, RZ, 0xc0, !PT ;  /* 0xfffffffe0a11d812 */ /* 0x000fe200078ec0ff */
[----:B------:R1:W-:Y:S01]  /*d5e0*/  @!P1 ST.E.64 desc[UR6][R8.64], R38 ;  /* 0x0000002608009985 */ /* 0x0003e2000c101b06 */
[----:B------:R-:W-:Y:S01]  /*d5f0*/  @!P6 LOP3.LUT R19, R14, 0xfffffffe, RZ, 0xc0, !PT ;  /* 0xfffffffe0e13e812 */ /* 0x000fe200078ec0ff */
[----:B0-----:R-:W-:Y:S01]  /*d600*/  @!P2 IMAD.WIDE R6, R11, 0x4, R4 ;  /* 0x000000040b06a825 */ /* 0x001fe200078e0204 */
[----:B------:R-:W-:-:S02]  /*d610*/  ISETP.GE.AND P1, PT, R16, UR4, PT ;  /* 0x0000000410007c0c */ /* 0x000fc4000bf26270 */
[----:B------:R-:W-:Y:S01]  /*d620*/  ISETP.GE.AND P0, PT, R20, UR4, PT ;  /* 0x0000000414007c0c */ /* 0x000fe2000bf06270 */
[--C-:B------:R-:W-:Y:S01]  /*d630*/  @!P4 IMAD.WIDE R10, R15, 0x4, R4.reuse ;  /* 0x000000040f0ac825 */ /* 0x100fe200078e0204 */
[----:B------:R0:W-:Y:S01]  /*d640*/  @!P2 ST.E.64 desc[UR6][R6.64], R42 ;  /* 0x0000002a0600a985 */ /* 0x0001e2000c101b06 */
[----:B------:R-:W-:Y:S02]  /*d650*/  IADD3 R2, R3, 0x60, RZ ;  /* 0x0000006003027810 */ /* 0x000fe40007ffe0ff */
[----:B------:R-:W-:Y:S01]  /*d660*/  @!P6 IMAD.WIDE R14, R19, 0x4, R4 ;  /* 0x00000004130ee825 */ /* 0x000fe200078e0204 */
[----:B------:R-:W-:-:S03]  /*d670*/  ISETP.GE.AND P2, PT, R0, UR4, PT ;  /* 0x0000000400007c0c */ /* 0x000fc6000bf46270 */
[--C-:B-1----:R-:W-:Y:S02]  /*d680*/  @!P3 IMAD.WIDE R8, R13, 0x4, R4.reuse ;  /* 0x000000040d08b825 */ /* 0x102fe400078e0204 */
[----:B------:R-:W-:Y:S02]  /*d690*/  @!P1 LEA.HI R16, R16, R16, RZ, 0x1 ;  /* 0x0000001010109211 */ /* 0x000fe400078f08ff */
[----:B------:R-:W-:Y:S01]  /*d6a0*/  @!P5 IMAD.WIDE R12, R17, 0x4, R4 ;  /* 0x00000004110cd825 */ /* 0x000fe200078e0204 */
[----:B------:R1:W-:Y:S01]  /*d6b0*/  @!P3 ST.E.64 desc[UR6][R8.64], R46 ;  /* 0x0000002e0800b985 */ /* 0x0003e2000c101b06 */
[----:B------:R-:W-:Y:S02]  /*d6c0*/  ISETP.GE.AND P3, PT, R21, UR4, PT ;  /* 0x0000000415007c0c */ /* 0x000fe4000bf66270 */
[C---:B------:R-:W-:Y:S01]  /*d6d0*/  VIADD R17, R3.reuse, 0x68 ;  /* 0x0000006803117836 */ /* 0x040fe20000000000 */
[----:B------:R2:W-:Y:S01]  /*d6e0*/  @!P4 ST.E.64 desc[UR6][R10.64], R50 ;  /* 0x000000320a00c985 */ /* 0x0005e2000c101b06 */
[----:B------:R-:W-:Y:S01]  /*d6f0*/  VIADD R19, R3, 0x70 ;  /* 0x0000007003137836 */ /* 0x000fe20000000000 */
[----:B------:R-:W-:-:S02]  /*d700*/  @!P0 LEA.HI R20, R20, R20, RZ, 0x1 ;  /* 0x0000001414148211 */ /* 0x000fc400078f08ff */
[----:B------:R3:W-:Y:S01]  /*d710*/  @!P5 ST.E.64 desc[UR6][R12.64], R54 ;  /* 0x000000360c00d985 */ /* 0x0007e2000c101b06 */
[----:B------:R-:W-:Y:S02]  /*d720*/  ISETP.GE.AND P5, PT, R17, UR4, PT ;  /* 0x0000000411007c0c */ /* 0x000fe4000bfa6270 */
[----:B------:R-:W-:Y:S01]  /*d730*/  ISETP.GE.AND P4, PT, R19, UR4, PT ;  /* 0x0000000413007c0c */ /* 0x000fe2000bf86270 */
[----:B------:R4:W-:Y:S01]  /*d740*/  @!P6 ST.E.64 desc[UR6][R14.64], R58 ;  /* 0x0000003a0e00e985 */ /* 0x0009e2000c101b06 */
[----:B------:R-:W-:Y:S02]  /*d750*/  ISETP.GE.AND P6, PT, R2, UR4, PT ;  /* 0x0000000402007c0c */ /* 0x000fe4000bfc6270 */
[----:B0-----:R-:W-:Y:S02]  /*d760*/  @!P1 LOP3.LUT R7, R16, 0xfffffffe, RZ, 0xc0, !PT ;  /* 0xfffffffe10079812 */ /* 0x001fe400078ec0ff */
[----:B-1----:R-:W-:Y:S01]  /*d770*/  @!P0 LOP3.LUT R9, R20, 0xfffffffe, RZ, 0xc0, !PT ;  /* 0xfffffffe14098812 */ /* 0x002fe200078ec0ff */
[----:B------:R-:W-:Y:S01]  /*d780*/  VIADD R20, R3, 0x88 ;  /* 0x0000008803147836 */ /* 0x000fe20000000000 */
        /* <DEDUP_REMOVED lines=10> */
[C---:B------:R-:W-:Y:S01]  /*d830*/  IADD3 R16, R3.reuse, 0x80, RZ ;  /* 0x0000008003107810 */ /* 0x040fe20007ffe0ff */
[C---:B------:R-:W-:Y:S01]  /*d840*/  VIADD R0, R3.reuse, 0x90 ;  /* 0x0000009003007836 */ /* 0x040fe20000000000 */
[----:B---3--:R-:W-:Y:S01]  /*d850*/  @!P6 LOP3.LUT R13, R2, 0xfffffffe, RZ, 0xc0, !PT ;  /* 0xfffffffe020de812 */ /* 0x008fe200078ec0ff */
[----:B------:R-:W-:Y:S01]  /*d860*/  VIADD R2, R3, 0x98 ;  /* 0x0000009803027836 */ /* 0x000fe20000000000 */
[----:B------:R-:W-:-:S02]  /*d870*/  @!P5 LOP3.LUT R17, R17, 0xfffffffe, RZ, 0xc0, !PT ;  /* 0xfffffffe1111d812 */ /* 0x000fc400078ec0ff */
[----:B------:R-:W-:Y:S02]  /*d880*/  @!P4 LOP3.LUT R19, R19, 0xfffffffe, RZ, 0xc0, !PT ;  /* 0xfffffffe1313c812 */ /* 0x000fe400078ec0ff */
[----:B----4-:R-:W-:Y:S01]  /*d890*/  @!P3 LOP3.LUT R15, R21, 0xfffffffe, RZ, 0xc0, !PT ;  /* 0xfffffffe150fb812 */ /* 0x010fe200078ec0ff */
        /* <DEDUP_REMOVED lines=13> */
[----:B------:R3:W-:Y:S01]  /*d970*/  @!P4 ST.E.64 desc[UR6][R12.64], R82 ;  /* 0x000000520c00c985 */ /* 0x0007e2000c101b06 */
[----:B------:R-:W-:Y:S02]  /*d980*/  ISETP.GE.AND P4, PT, R17, UR4, PT ;  /* 0x0000000411007c0c */ /* 0x000fe4000bf86270 */
[C---:B------:R-:W-:Y:S01]  /*d990*/  VIADD R19, R3.reuse, 0xa8 ;  /* 0x000000a803137836 */ /* 0x040fe20000000000 */
[----:B------:R4:W-:Y:S01]  /*d9a0*/  @!P3 ST.E.64 desc[UR6][R14.64], R86 ;  /* 0x000000560e00b985 */ /* 0x0009e2000c101b06 */
[C---:B------:R-:W-:Y:S01]  /*d9b0*/  VIADD R21, R3.reuse, 0xb0 ;  /* 0x000000b003157836 */ /* 0x040fe20000000000 */
[----:B------:R-:W-:Y:S01]  /*d9c0*/  ISETP.GE.AND P3, PT, R2, UR4, PT ;  /* 0x0000000402007c0c */ /* 0x000fe2000bf66270 */
[----:B------:R-:W-:Y:S01]  /*d9d0*/  VIADD R3, R3, 0xb8 ;  /* 0x000000b803037836 */ /* 0x000fe20000000000 */
[----:B------:R-:W-:-:S02]  /*d9e0*/  ISETP.GE.AND P5, PT, R19, UR4, PT ;  /* 0x0000000413007c0c */ /* 0x000fc4000bfa6270 */
[----:B------:R-:W-:Y:S02]  /*d9f0*/  ISETP.GE.AND P6, PT, R21, UR4, PT ;  /* 0x0000000415007c0c */ /* 0x000fe4000bfc6270 */
[----:B------:R-:W-:Y:S02]  /*da00*/  @!P1 LEA.HI R20, R20, R20, RZ, 0x1 ;  /* 0x0000001414149211 */ /* 0x000fe400078f08ff */
[----:B0-----:R-:W-:Y:S02]  /*da10*/  @!P0 LOP3.LUT R7, R16, 0xfffffffe, RZ, 0xc0, !PT ;  /* 0xfffffffe10078812 */ /* 0x001fe400078ec0ff */
        /* <DEDUP_REMOVED lines=11> */
[----:B---3--:R-:W-:Y:S02]  /*dad0*/  @!P3 LOP3.LUT R13, R2, 0xfffffffe, RZ, 0xc0, !PT ;  /* 0xfffffffe020db812 */ /* 0x008fe400078ec0ff */
[----:B------:R-:W-:-:S02]  /*dae0*/  @!P4 LOP3.LUT R17, R17, 0xfffffffe, RZ, 0xc0, !PT ;  /* 0xfffffffe1111c812 */ /* 0x000fc400078ec0ff */
[----:B------:R-:W-:Y:S02]  /*daf0*/  ISETP.GE.AND P0, PT, R3, UR4, PT ;  /* 0x0000000403007c0c */ /* 0x000fe4000bf06270 */
[----:B------:R-:W-:Y:S02]  /*db00*/  @!P5 LOP3.LUT R19, R19, 0xfffffffe, RZ, 0xc0, !PT ;  /* 0xfffffffe1313d812 */ /* 0x000fe400078ec0ff */
[----:B----4-:R-:W-:Y:S01]  /*db10*/  @!P6 LOP3.LUT R15, R21, 0xfffffffe, RZ, 0xc0, !PT ;  /* 0xfffffffe150fe812 */ /* 0x010fe200078ec0ff */
[----:B0-----:R-:W-:-:S04]  /*db20*/  @!P2 IMAD.WIDE R6, R11, 0x4, R4 ;  /* 0x000000040b06a825 */ /* 0x001fc800078e0204 */
[--C-:B-1----:R-:W-:Y:S01]  /*db30*/  @!P3 IMAD.WIDE R8, R13, 0x4, R4.reuse ;  /* 0x000000040d08b825 */ /* 0x102fe200078e0204 */
[----:B------:R0:W-:Y:S03]  /*db40*/  @!P2 ST.E.64 desc[UR6][R6.64], R98 ;  /* 0x000000620600a985 */ /* 0x0001e6000c101b06 */
        /* <DEDUP_REMOVED lines=14> */
.L_x_3245:
[----:B------:R-:W0:Y:S02]  /*dc30*/  S2R R0, SR_TID.X ;  /* 0x0000000000007919 */ /* 0x000e240000002100 */
[----:B0-----:R-:W-:-:S04]  /*dc40*/  IADD3 R2, R0, -0x80, RZ ;  /* 0xffffff8000027810 */ /* 0x001fc80007ffe0ff */
[----:B------:R-:W-:-:S13]  /*dc50*/  ISETP.GT.AND P0, PT, R2, 0x7f, PT ;  /* 0x0000007f0200780c */ /* 0x000fda0003f04270 */
[----:B------:R-:W-:Y:S05]  /*dc60*/  @P0 BRA `(.L_x_3222) ;  /* 0x0000004400740947 */ /* 0x000fea0003800000 */
[----:B------:R-:W0:Y:S01]  /*dc70*/  S2R R3, SR_CTAID.X ;  /* 0x0000000000037919 */ /* 0x000e220000002500 */
[----:B------:R-:W1:Y:S01]  /*dc80*/  LDC R6, c[0x0][0xbe8] ;  /* 0x0002fa00ff067b82 */ /* 0x000e620000000800 */
[----:B------:R-:W-:Y:S01]  /*dc90*/  ULDC UR4, c[0x0][0xa88] ;  /* 0x0002a20000047ab9 */ /* 0x000fe20000000800 */
[----:B0-----:R-:W-:Y:S02]  /*dca0*/  IMAD R0, R3, 0x80, R0 ;  /* 0x0000008003007824 */ /* 0x001fe400078e0200 */
[----:B-1----:R-:W-:Y:S02]  /*dcb0*/  IMAD R3, R6, UR4, RZ ;  /* 0x0000000406037c24 */ /* 0x002fe4000f8e02ff */
[----:B------:R-:W-:-:S05]  /*dcc0*/  VIADD R0, R0, 0xffffff80 ;  /* 0xffffff8000007836 */ /* 0x000fca0000000000 */
[----:B------:R-:W-:-:S13]  /*dcd0*/  ISETP.GE.AND P0, PT, R0, R3, PT ;  /* 0x000000030000720c */ /* 0x000fda0003f06270 */
[----:B------:R-:W-:Y:S05]  /*dce0*/  @P0 BRA `(.L_x_3222) ;  /* 0x0000004400540947 */ /* 0x000fea0003800000 */
[----:B------:R-:W-:Y:S01]  /*dcf0*/  ISETP.NE.AND P0, PT, R6, 0x1, PT ;  /* 0x000000010600780c */ /* 0x000fe20003f05270 */
[----:B------:R-:W0:Y:S01]  /*dd00*/  S2UR UR7, SR_CTAID.Z ;  /* 0x00000000000779c3 */ /* 0x000e220000002700 */
[----:B------:R-:W-:Y:S01]  /*dd10*/  R2UR UR11, R18 ;  /* 0x00000000120b72ca */ /* 0x000fe200000e0000 */
[----:B------:R-:W-:Y:S01]  /*dd20*/  ULDC.64 UR8, c[0x0][0xbd0] ;  /* 0x0002f40000087ab9 */ /* 0x000fe20000000a00 */
[----:B------:R-:W-:Y:S01]  /*dd30*/  IMAD.MOV.U32 R5, RZ, RZ, R0 ;  /* 0x000000ffff057224 */ /* 0x000fe200078e0000 */
[----:B------:R-:W-:-:S04]  /*dd40*/  ULDC.64 UR12, c[0x0][0x208] ;  /* 0x00008200000c7ab9 */ /* 0x000fc80000000a00 */
[----:B------:R-:W1:Y:S06]  /*dd50*/  LDC.64 R10, c[0x0][0xbd8] ;  /* 0x0002f600ff0a7b82 */ /* 0x000e6c0000000a00 */
[----:B------:R-:W-:Y:S02]  /*dd60*/  USHF.R.S32.HI UR6, URZ, 0x1f, UR11 ;  /* 0x0000001f3f067899 */ /* 0x000fe4000801140b */
[----:B------:R-:W2:Y:S01]  /*dd70*/  @P0 LDC R7, c[0x0][0xbec] ;  /* 0x0002fb00ff070b82 */ /* 0x000ea20000000800 */
[----:B------:R-:W-:Y:S02]  /*dd80*/  UIMAD.WIDE.U32 UR4, UR11, UR8, URZ ;  /* 0x000000080b0472a5 */ /* 0x000fe4000f8e003f */
[----:B------:R-:W-:-:S04]  /*dd90*/  UIMAD UR6, UR6, UR8, URZ ;  /* 0x00000008060672a4 */ /* 0x000fc8000f8e023f */
[----:B------:R-:W-:Y:S01]  /*dda0*/  UIMAD UR6, UR11, UR9, UR6 ;  /* 0x000000090b0672a4 */ /* 0x000fe2000f8e0206 */
[----:B------:R-:W3:Y:S01]  /*ddb0*/  @P0 LDC R9, c[0x0][0xbf0] ;  /* 0x0002fc00ff090b82 */ /* 0x000ee20000000800 */
[----:B0-----:R-:W-:Y:S01]  /*ddc0*/  USHF.R.S32.HI UR8, URZ, 0x1f, UR7 ;  /* 0x0000001f3f087899 */ /* 0x001fe20008011407 */
[----:B------:R-:W-:Y:S01]  /*ddd0*/  MOV R2, UR4 ;  /* 0x0000000400027c02 */ /* 0x000fe20008000f00 */
[----:B------:R-:W-:Y:S02]  /*dde0*/  UIADD3 UR6, UR5, UR6, URZ ;  /* 0x0000000605067290 */ /* 0x000fe4000fffe03f */
[----:B------:R-:W-:Y:S01]  /*ddf0*/  IMAD.U32 R3, RZ, RZ, UR5 ;  /* 0x00000005ff037e24 */ /* 0x000fe2000f8e00ff */
[----:B------:R-:W-:Y:S02]  /*de00*/  ULDC.64 UR4, c[0x0][0xbe0] ;  /* 0x0002f80000047ab9 */ /* 0x000fe40000000a00 */
[----:B------:R-:W0:Y:S01]  /*de10*/  S2UR UR10, SR_CTAID.Y ;  /* 0x00000000000a79c3 */ /* 0x000e220000002600 */
[----:B------:R-:W-:-:S02]  /*de20*/  IMAD.U32 R3, RZ, RZ, UR6 ;  /* 0x00000006ff037e24 */ /* 0x000fc4000f8e00ff */
[C---:B-1----:R-:W-:Y:S02]  /*de30*/  IMAD R12, R10.reuse, UR8, RZ ;  /* 0x000000080a0c7c24 */ /* 0x042fe4000f8e02ff */
[----:B------:R-:W-:-:S03]  /*de40*/  IMAD.WIDE.U32 R2, R10, UR7, R2 ;  /* 0x000000070a027c25 */ /* 0x000fc6000f8e0002 */
[----:B------:R-:W0:Y:S01]  /*de50*/  LDC R8, c[0x0][0xc50] ;  /* 0x00031400ff087b82 */ /* 0x000e220000000800 */
[----:B--2---:R-:W-:-:S04]  /*de60*/  @P0 IMAD.HI.U32 R4, R0, R7, RZ ;  /* 0x0000000700040227 */ /* 0x004fc800078e00ff */
[----:B------:R-:W-:Y:S02]  /*de70*/  IMAD R7, RZ, RZ, -UR11 ;  /* 0x8000000bff077e24 */ /* 0x000fe4000f8e02ff */
[----:B------:R-:W-:Y:S01]  /*de80*/  IMAD R11, R11, UR7, R12 ;  /* 0x000000070b0b7c24 */ /* 0x000fe2000f8e020c */
[----:B---3--:R-:W-:-:S03]  /*de90*/  @P0 SHF.R.U32.HI R5, RZ, R9, R4 ;  /* 0x00000009ff050219 */ /* 0x008fc60000011604 */
[----:B------:R-:W-:Y:S02]  /*dea0*/  IMAD.IADD R3, R11, 0x1, R3 ;  /* 0x000000010b037824 */ /* 0x000fe400078e0203 */
[----:B0-----:R-:W-:Y:S01]  /*deb0*/  IMAD R9, R8, R7, UR10 ;  /* 0x0000000a08097e24 */ /* 0x001fe2000f8e0207 */
[----:B------:R-:W-:-:S03]  /*dec0*/  IADD3 R7, -R5, RZ, RZ ;  /* 0x000000ff05077210 */ /* 0x000fc60007ffe1ff */
[----:B------:R-:W-:Y:S01]  /*ded0*/  IMAD.WIDE.U32 R2, R9, UR4, R2 ;  /* 0x0000000409027c25 */ /* 0x000fe2000f8e0002 */
[----:B------:R-:W-:-:S03]  /*dee0*/  SHF.R.S32.HI R4, RZ, 0x1f, R9 ;  /* 0x0000001fff047819 */ /* 0x000fc60000011409 */
[----:B------:R-:W-:Y:S01]  /*def0*/  IMAD R7, R6, R7, R0 ;  /* 0x0000000706077224 */ /* 0x000fe200078e0200 */
[----:B------:R-:W-:Y:S01]  /*df00*/  IADD3 R2, P0, R5, R2, RZ ;  /* 0x0000000205027210 */ /* 0x000fe20007f1e0ff */
[----:B------:R-:W-:-:S03]  /*df10*/  IMAD R4, R4, UR4, RZ ;  /* 0x0000000404047c24 */ /* 0x000fc6000f8e02ff */
[----:B------:R-:W-:Y:S01]  /*df20*/  SHF.R.S32.HI R0, RZ, 0x1f, R7 ;  /* 0x0000001fff007819 */ /* 0x000fe20000011407 */
[----:B------:R-:W-:Y:S01]  /*df30*/  IMAD R4, R9, UR5, R4 ;  /* 0x0000000509047c24 */ /* 0x000fe2000f8e0204 */
[----:B------:R-:W-:Y:S01]  /*df40*/  SHF.R.S32.HI R9, RZ, 0x1f, R5 ;  /* 0x0000001fff097819 */ /* 0x000fe20000011405 */
[----:B------:R-:W-:Y:S02]  /*df50*/  ULDC.64 UR4, c[0x0][0xbc8] ;  /* 0x0002f20000047ab9 */ /* 0x000fe40000000a00 */
[----:B------:R-:W-:Y:S01]  /*df60*/  IMAD R0, R0, UR4, RZ ;  /* 0x0000000400007c24 */ /* 0x000fe2000f8e02ff */
[----:B------:R-:W-:-:S03]  /*df70*/  IADD3.X R3, R9, R3, R4, P0, !PT ;  /* 0x0000000309037210 */ /* 0x000fc600007fe404 */
        /* <DEDUP_REMOVED lines=9> */
.L_x_3220:
        /* <DEDUP_REMOVED lines=18> */
.L_x_3248:
[----:B------:R-:W-:Y:S01]  /*e130*/  ULDC UR7, c[0x0][0xc50] ;  /* 0x0003140000077ab9 */ /* 0x000fe20000000800 */
[----:B------:R-:W-:Y:S01]  /*e140*/  UMOV UR36, UR6 ;  /* 0x0000000600247c82 */ /* 0x000fe20008000000 */
[----:B------:R-:W-:-:S11]  /*e150*/  UISETP.NE.AND UP0, UPT, UR7, 0x1, UPT ;  /* 0x000000010700788c */ /* 0x000fd6000bf05270 */
[----:B------:R-:W-:Y:S01]  /*e160*/  @UP0 ULDC UR4, c[0x0][0xc54] ;  /* 0x0003150000040ab9 */ /* 0x000fe20000000800 */
[----:B------:R-:W-:Y:S01]  /*e170*/  @UP0 ULDC UR8, c[0x0][0xc58] ;  /* 0x0003160000080ab9 */ /* 0x000fe20000000800 */
[----:B------:R-:W-:-:S04]  /*e180*/  UIMAD.WIDE.U32 UR4, UR6, UR4, URZ ;  /* 0x00000004060472a5 */ /* 0x000fc8000f8e003f */
[----:B------:R-:W-:-:S12]  /*e190*/  @UP0 USHF.R.U32.HI UR36, URZ, UR8, UR5 ;  /* 0x000000083f240299 */ /* 0x000fd80008011605 */
.L_x_3249:
        /* <DEDUP_REMOVED lines=8> */
[----:B------:R-:W-:Y:S02]  /*e220*/  ULOP3.LUT UR42, UR6, 0xffff, URZ, 0xc0, !UPT ;  /* 0x0000ffff062a7892 */ /* 0x000fe4000f8ec03f */
[----:B------:R-:W-:Y:S01]  /*e230*/  UISETP.NE.U32.AND UP0, UPT, UR4, URZ, UPT ;  /* 0x0000003f0400728c */ /* 0x000fe2000bf05070 */
[----:B------:R-:W-:Y:S02]  /*e240*/  UMOV UR41, URZ ;  /* 0x0000003f00297c82 */ /* 0x000fe40008000000 */
[----:B------:R-:W-:Y:S01]  /*e250*/  ULDC UR4, c[0x0][0x424] ;  /* 0x0001090000047ab9 */ /* 0x000fe20000000800 */
[----:B------:R-:W-:-:S03]  /*e260*/  UISETP.NE.AND.EX UP0, UPT, UR5, URZ, UPT, UP0 ;  /* 0x0000003f0500728c */ /* 0x000fc6000bf05300 */
[----:B------:R-:W-:Y:S01]  /*e270*/  ULDC UR5, c[0x0][0x2f0] ;  /* 0x0000bc0000057ab9 */ /* 0x000fe20000000800 */
[----:B------:R-:W-:-:S04]  /*e280*/  USEL UR4, UR4, 0x1, UP0 ;  /* 0x0000000104047887 */ /* 0x000fc80008000000 */
[----:B------:R-:W-:-:S04]  /*e290*/  UIMAD UR4, UR4, UR5, URZ ;  /* 0x00000005040472a4 */ /* 0x000fc8000f8e023f */
[----:B------:R-:W-:Y:S02]  /*e2a0*/  UISETP.GE.AND UP0, UPT, UR4, 0x1, UPT ;  /* 0x000000010400788c */ /* 0x000fe4000bf06270 */
[----:B------:R-:W-:-:S03]  /*e2b0*/  UIADD3 UR5, UR4, 0x6f, URZ ;  /* 0x0000006f04057890 */ /* 0x000fc6000fffe03f */
[----:B------:R-:W-:Y:S01]  /*e2c0*/  UMOV UR4, URZ ;  /* 0x0000003f00047c82 */ /* 0x000fe20008000000 */
[----:B------:R-:W-:Y:S01]  /*e2d0*/  PLOP3.LUT P0, PT, PT, PT, UP0, 0x80, 0x0 ;  /* 0x000000000000781c */ /* 0x000fe20003f0f008 */
[----:B------:R-:W-:-:S04]  /*e2e0*/  UIMAD.WIDE UR4, UR5, -0x6db6db6d, UR4 ;  /* 0x92492493050478a5 */ /* 0x000fc8000f8e0204 */
[----:B------:R-:W-:-:S04]  /*e2f0*/  USHF.R.U32.HI UR39, URZ, 0x1f, UR5 ;  /* 0x0000001f3f277899 */ /* 0x000fc80008011605 */
[----:B------:R-:W-:-:S04]  /*e300*/  ULEA.HI.SX32 UR39, UR5, UR39, 0x1a ;  /* 0x0000002705277291 */ /* 0x000fc8000f8fd23f */
[----:B------:R-:W-:Y:S08]  /*e310*/  @!P0 BRA `(.L_x_3251) ;  /* 0x0000000000908947 */ /* 0x000ff00003800000 */
[----:B------:R-:W-:Y:S01]  /*e320*/  USHF.R.U32.HI UR6, URZ, 0x10, UR6 ;  /* 0x000000103f067899 */ /* 0x000fe20008011606 */
[----:B------:R-:W-:-:S03]  /*e330*/  UMOV UR4, URZ ;  /* 0x0000003f00047c82 */ /* 0x000fc60008000000 */
[----:B------:R-:W-:-:S11]  /*e340*/  UISETP.NE.AND UP0, UPT, UR6, URZ, UPT ;  /* 0x0000003f0600728c */ /* 0x000fd6000bf05270 */
[----:B------:R-:W-:Y:S02]  /*e350*/  @!UP0 ULDC UR6, c[0x0][0x9f0] ;  /* 0x00027c0000068ab9 */ /* 0x000fe40000000800 */
[----:B------:R-:W-:Y:S01]  /*e360*/  IMAD.U32 R3, RZ, RZ, UR6 ;  /* 0x00000006ff037e24 */ /* 0x000fe2000f8e00ff */
[----:B------:R-:W-:-:S04]  /*e370*/  UIADD3 UR7, UR39, -0x1, UR6 ;  /* 0xffffffff27077890 */ /* 0x000fc8000fffe006 */
[-C--:B------:R-:W-:Y:S02]  /*e380*/  IABS R0, R3.reuse ;  /* 0x0000000300007213 */ /* 0x080fe40000000000 */
[----:B------:R-:W-:Y:S01]  /*e390*/  IABS R4, R3 ;  /* 0x0000000300047213 */ /* 0x000fe20000000000 */
[----:B------:R-:W-:Y:S01]  /*e3a0*/  IMAD.U32 R3, RZ, RZ, UR7 ;  /* 0x00000007ff037e24 */ /* 0x000fe2000f8e00ff */
[----:B------:R-:W-:Y:S01]  /*e3b0*/  R2UR UR11, R0 ;  /* 0x00000000000b72ca */ /* 0x000fe200000e0000 */
[----:B------:R-:W-:Y:S02]  /*e3c0*/  ULOP3.LUT UR7, UR7, UR6, URZ, 0x3c, !UPT ;  /* 0x0000000607077292 */ /* 0x000fe4000f8e3c3f */
[----:B------:R-:W-:-:S10]  /*e3d0*/  IMAD.MOV R4, RZ, RZ, -R4 ;  /* 0x000000ffff047224 */ /* 0x000fd400078e0a04 */
[----:B------:R-:W0:Y:S08]  /*e3e0*/  I2F.RP R0, UR11 ;  /* 0x0000000b00007d06 */ /* 0x000e300008209400 */
[----:B0-----:R-:W0:Y:S02]  /*e3f0*/  MUFU.RCP R0, R0 ;  /* 0x0000000000007308 */ /* 0x001e240000001000 */
[----:B0-----:R-:W-:-:S02]  /*e400*/  IADD3 R2, R0, 0xffffffe, RZ ;  /* 0x0ffffffe00027810 */ /* 0x001fc40007ffe0ff */
[----:B------:R-:W-:Y:S01]  /*e410*/  IABS R0, R3 ;  /* 0x0000000300007213 */ /* 0x000fe20000000000 */
[----:B------:R-:W-:-:S03]  /*e420*/  IMAD.MOV.U32 R3, RZ, RZ, R4 ;  /* 0x000000ffff037224 */ /* 0x000fc600078e0004 */
[----:B------:R-:W0:Y:S01]  /*e430*/  F2I.FTZ.U32.TRUNC.NTZ R2, R2 ;  /* 0x0000000200027305 */ /* 0x000e22000021f000 */
[----:B------:R-:W-:Y:S02]  /*e440*/  R2UR UR9, R0 ;  /* 0x00000000000972ca */ /* 0x000fe400000e0000 */
[----:B------:R-:W-:Y:S02]  /*e450*/  R2UR UR10, R3 ;  /* 0x00000000030a72ca */ /* 0x000fe400000e0000 */
        /* <DEDUP_REMOVED lines=16> */
.L_x_3251:
[----:B------:R-:W-:Y:S01]  /*e560*/  UIMAD UR40, UR42, UR41, URZ ;  /* 0x000000292a2872a4 */ /* 0x000fe2000f8e023f */
[----:B------:R-:W-:-:S05]  /*e570*/  MOV R0, UR39 ;  /* 0x0000002700007c02 */ /* 0x000fca0008000f00 */
[----:B------:R-:W-:-:S05]  /*e580*/  IMAD.U32 R3, RZ, RZ, UR40 ;  /* 0x00000028ff037e24 */ /* 0x000fca000f8e00ff */
[----:B------:R-:W-:Y:S01]  /*e590*/  VIADDMNMX R17, R3, UR41, R0, PT ;  /* 0x0000002903117c46 */ /* 0x000fe2000b800100 */
[----:B------:R-:W-:Y:S02]  /*e5a0*/  IMAD.MOV.U32 R0, RZ, RZ, RZ ;  /* 0x000000ffff007224 */ /* 0x000fe400078e00ff */
[----:B------:R-:W-:Y:S01]  /*e5b0*/  IMAD.MOV.U32 R3, RZ, RZ, 0x1 ;  /* 0x00000001ff037424 */ /* 0x000fe200078e00ff */
        /* <DEDUP_REMOVED lines=26> */
.L_x_3252:
        /* <DEDUP_REMOVED lines=20> */
.L_x_3254:
        /* <DEDUP_REMOVED lines=15> */
.L_x_3253:
        /* <DEDUP_REMOVED lines=21> */
.L_x_3339:
        /* <DEDUP_REMOVED lines=8> */
.L_x_3342:
[----:B------:R-:W-:Y:S05]  /*eb60*/  @!P6 BRA `(.L_x_3256) ;  /* 0x000000040008e947 */ /* 0x000fea0003800000 */
[----:B------:R-:W-:Y:S01]  /*eb70*/  MOV R16, R18 ;  /* 0x0000001200107202 */ /* 0x000fe20000000f00 */
        /* <DEDUP_REMOVED lines=18> */
[----:B------:R-:W-:-:S05]  /*eca0*/  IADD3 R0, -R0, RZ, RZ ;  /* 0x000000ff00007210 */ /* 0x000fca0007ffe1ff */
[----:B------:R-:W-:-:S07]  /*ecb0*/  IMAD R17, R6, R0, R17 ;  /* 0x0000000006117224 */ /* 0x000fce00078e0211 */
.L_x_3258:
[----:B0-----:R-:W-:Y:S01]  /*ecc0*/  IMAD.MOV.U32 R0, RZ, RZ, 0x1 ;  /* 0x00000001ff007424 */ /* 0x001fe200078e00ff */
[----:B------:R-:W1:Y:S04]  /*ecd0*/  S2R R8, SR_TID.X ;  /* 0x0000000000087919 */ /* 0x000e680000002100 */
[----:B------:R-:W-:-:S04]  /*ece0*/  SHF.L.U32 R0, R0, 0x1f, RZ ;  /* 0x0000001f00007819 */ /* 0x000fc800000006ff */
[----:B------:R-:W0:Y:S01]  /*ecf0*/  SYNCS.PHASECHK.TRANS64.TRYWAIT P0, [UR38+0x36840], R0 ;  /* 0x03684000ff0075a7 */ /* 0x000e220008000166 */
[----:B-1----:R-:W-:-:S04]  /*ed00*/  LOP3.LUT R2, R8, 0x7f, RZ, 0xc0, !PT ;  /* 0x0000007f08027812 */ /* 0x002fc800078ec0ff */
[----:B------:R-:W-:Y:S01]  /*ed10*/  ISETP.NE.AND P1, PT, R2, RZ, PT ;  /* 0x000000ff0200720c */ /* 0x000fe20003f25270 */
[----:B0-----:R-:W-:-:S12]  /*ed20*/  @!P0 BRA `(.L_x_3259) ;  /* 0x00000038000c8947 */ /* 0x001fd80003800000 */
.L_x_3343:
[----:B------:R-:W-:Y:S05]  /*ed30*/  @P1 BRA `(.L_x_3260) ;  /* 0x0000000000181947 */ /* 0x000fea0003800000 */
[----:B------:R-:W1:Y:S01]  /*ed40*/  S2R R2, SR_TID.X ;  /* 0x0000000000027919 */ /* 0x000e620000002100 */
[----:B0-----:R-:W-:-:S04]  /*ed50*/  IMAD.MOV.U32 R0, RZ, RZ, 0xa800 ;  /* 0x0000a800ff007424 */ /* 0x001fc800078e00ff */
[----:B------:R2:W-:Y:S01]  /*ed60*/  SYNCS.ARRIVE.TRANS64 RZ, [UR38+0x36830], R0 ;  /* 0x03683000ffff79a7 */ /* 0x0005e20008000026 */
[----:B-1----:R-:W-:-:S13]  /*ed70*/  LOP3.LUT P0, RZ, R2, 0x1f, RZ, 0xc0, !PT ;  /* 0x0000001f02ff7812 */ /* 0x002fda000780c0ff */
[----:B--2---:R-:W-:Y:S05]  /*ed80*/  @!P0 BRA `(.L_x_3260) ;  /* 0x0000000000048947 */ /* 0x004fea0003800000 */
[----:B------:R-:W-:Y:S01]  /*ed90*/  BPT.TRAP 0x1 ;  /* 0x000000040000795c */ /* 0x000fe20000300000 */
.L_x_3260:
        /* <DEDUP_REMOVED lines=27> */
[----:B------:R-:W-:Y:S01]  /*ef50*/  UMOV UR19, UR11 ;  /* 0x0000000b00137c82 */ /* 0x000fe20008000000 */
[----:B------:R1:W-:Y:S01]  /*ef60*/  UTMALDG.4D [UR24], [UR4], desc[UR6] ;  /* 0x00000618040075b4 */ /* 0x0003e20008019000 */
[----:B------:R1:W-:Y:S02]  /*ef70*/  UTMALDG.4D [UR16], [UR4], desc[UR6] ;  /* 0x00000610040075b4 */ /* 0x0003e40008019000 */
[----:B-1----:R-:W-:Y:S01]  /*ef80*/  NOP ;  /* 0x0000000000007918 */ /* 0x002fe20000000000 */
.L_x_3256:
        /* <DEDUP_REMOVED lines=21> */
[----:B01----:R-:W-:Y:S05]  /*f0e0*/  CALL.ABS.NOINC R2 ;  /* 0x0000000002007343 */ /* 0x003fea0003c00000 */
.L_x_3261:
[----:B------:R-:W1:Y:S01]  /*f0f0*/  LDC R6, c[0x0][0x448] ;  /* 0x00011200ff067b82 */ /* 0x000e620000000800 */
[----:B------:R-:W2:Y:S01]  /*f100*/  S2R R14, SR_TID.X ;  /* 0x00000000000e7919 */ /* 0x000ea20000002100 */
[----:B------:R-:W-:Y:S01]  /*f110*/  USHF.R.S32.HI UR6, URZ, 0x1f, UR36 ;  /* 0x0000001f3f067899 */ /* 0x000fe20008011424 */
[----:B------:R-:W-:Y:S01]  /*f120*/  ULDC.64 UR8, c[0x0][0x2d8] ;  /* 0x0000b60000087ab9 */ /* 0x000fe20000000a00 */
[----:B------:R-:W3:Y:S02]  /*f130*/  S2R R15, SR_CTAID.Z ;  /* 0x00000000000f7919 */ /* 0x000ee40000002700 */
[----:B------:R-:W-:Y:S02]  /*f140*/  UIMAD UR6, UR6, UR8, URZ ;  /* 0x00000008060672a4 */ /* 0x000fe4000f8e023f */
[----:B------:R-:W4:Y:S01]  /*f150*/  LDC.64 R2, c[0x0][0x2e0] ;  /* 0x0000b800ff027b82 */ /* 0x000f220000000a00 */
[----:B------:R-:W5:Y:S01]  /*f160*/  S2R R12, SR_CTAID.X ;  /* 0x00000000000c7919 */ /* 0x000f620000002500 */
[----:B------:R-:W-:-:S02]  /*f170*/  UIMAD.WIDE.U32 UR4, UR36, UR8, URZ ;  /* 0x00000008240472a5 */ /* 0x000fc4000f8e003f */
[----:B------:R-:W-:-:S04]  /*f180*/  UIMAD UR6, UR36, UR9, UR6 ;  /* 0x00000009240672a4 */ /* 0x000fc8000f8e0206 */
[----:B------:R-:W-:Y:S01]  /*f190*/  UIADD3 UR5, UR5, UR6, URZ ;  /* 0x0000000605057290 */ /* 0x000fe2000fffe03f */
[----:B-1----:R-:W-:Y:S02]  /*f1a0*/  ISETP.NE.AND P0, PT, R6, 0x1, PT ;  /* 0x000000010600780c */ /* 0x002fe40003f05270 */
[C---:B--2---:R-:W-:Y:S02]  /*f1b0*/  LOP3.LUT R13, R14.reuse, 0x7f, RZ, 0xc0, !PT ;  /* 0x0000007f0e0d7812 */ /* 0x044fe400078ec0ff */
[----:B------:R-:W-:-:S09]  /*f1c0*/  SHF.L.U32 R11, R14, 0x4, RZ ;  /* 0x000000040e0b7819 */ /* 0x000fd200000006ff */
[----:B------:R-:W1:Y:S01]  /*f1d0*/  @P0 LDC R9, c[0x0][0x44c] ;  /* 0x00011300ff090b82 */ /* 0x000e620000000800 */
[----:B------:R-:W-:Y:S02]  /*f1e0*/  SHF.R.U32.HI R8, RZ, 0x3, R13 ;  /* 0x00000003ff087819 */ /* 0x000fe4000001160d */
[----:B---3--:R-:W-:Y:S02]  /*f1f0*/  SHF.R.S32.HI R5, RZ, 0x1f, R15 ;  /* 0x0000001fff057819 */ /* 0x008fe4000001140f */
[----:B0-----:R-:W-:-:S03]  /*f200*/  LOP3.LUT R0, R8, 0x70, R11, 0xf8, !PT ;  /* 0x0000007008007812 */ /* 0x001fc600078ef80b */
[----:B------:R-:W0:Y:S01]  /*f210*/  @P0 LDC R7, c[0x0][0x450] ;  /* 0x00011400ff070b82 */ /* 0x000e220000000800 */
[-C--:B----4-:R-:W-:Y:S02]  /*f220*/  IMAD R4, R5, R2.reuse, RZ ;  /* 0x0000000205047224 */ /* 0x090fe400078e02ff */
[----:B-----5:R-:W-:Y:S02]  /*f230*/  IMAD R0, R12, 0x80, R0 ;  /* 0x000000800c007824 */ /* 0x020fe400078e0200 */
[C---:B------:R-:W-:Y:S02]  /*f240*/  IMAD R5, R15.reuse, R3, R4 ;  /* 0x000000030f057224 */ /* 0x040fe400078e0204 */
[----:B------:R-:W-:Y:S02]  /*f250*/  IMAD.MOV.U32 R4, RZ, RZ, R0 ;  /* 0x000000ffff047224 */ /* 0x000fe400078e0000 */
[----:B------:R-:W-:Y:S01]  /*f260*/  IMAD.WIDE.U32 R2, R15, R2, UR4 ;  /* 0x000000040f027e25 */ /* 0x000fe2000f8e0002 */
[----:B------:R-:W-:-:S03]  /*f270*/  ULDC.64 UR4, c[0x0][0x2d0] ;  /* 0x0000b40000047ab9 */ /* 0x000fc60000000a00 */
[----:B------:R-:W-:Y:S02]  /*f280*/  IMAD.IADD R3, R3, 0x1, R5 ;  /* 0x0000000103037824 */ /* 0x000fe400078e0205 */
[----:B-1----:R-:W-:Y:S01]  /*f290*/  @P0 IMAD.HI.U32 R10, R0, R9, RZ ;  /* 0x00000009000a0227 */ /* 0x002fe200078e00ff */
[----:B------:R-:W-:-:S04]  /*f2a0*/  SHF.L.U32 R9, R13, 0x3, RZ ;  /* 0x000000030d097819 */ /* 0x000fc800000006ff */
[----:B0-----:R-:W-:-:S04]  /*f2b0*/  @P0 SHF.R.U32.HI R4, RZ, R7, R10 ;  /* 0x00000007ff040219 */ /* 0x001fc8000001160a */
[----:B------:R-:W-:Y:S01]  /*f2c0*/  SHF.R.S32.HI R5, RZ, 0x1f, R4 ;  /* 0x0000001fff057819 */ /* 0x000fe20000011404 */
[C---:B------:R-:W-:Y:S01]  /*f2d0*/  IMAD.WIDE.U32 R2, R4.reuse, UR4, R2 ;  /* 0x0000000404027c25 */ /* 0x040fe2000f8e0002 */
[----:B------:R-:W-:-:S03]  /*f2e0*/  IADD3 R7, -R4, RZ, RZ ;  /* 0x000000ff04077210 */ /* 0x000fc60007ffe1ff */
[----:B------:R-:W-:Y:S02]  /*f2f0*/  IMAD R5, R5, UR4, RZ ;  /* 0x0000000405057c24 */ /* 0x000fe4000f8e02ff */
[----:B------:R-:W-:Y:S02]  /*f300*/  IMAD R0, R6, R7, R0 ;  /* 0x0000000706007224 */ /* 0x000fe400078e0200 */
[----:B------:R-:W-:Y:S01]  /*f310*/  IMAD R5, R4, UR5, R5 ;  /* 0x0000000504057c24 */ /* 0x000fe2000f8e0205 */
[----:B------:R-:W-:Y:S02]  /*f320*/  ULDC.64 UR4, c[0x0][0x2c8] ;  /* 0x0000b20000047ab9 */ /* 0x000fe40000000a00 */
[----:B------:R-:W-:Y:S01]  /*f330*/  SHF.R.S32.HI R4, RZ, 0x1f, R0 ;  /* 0x0000001fff047819 */ /* 0x000fe20000011400 */
[----:B------:R-:W-:-:S04]  /*f340*/  IMAD.IADD R3, R3, 0x1, R5 ;  /* 0x0000000103037824 */ /* 0x000fc800078e0205 */
[----:B------:R-:W-:Y:S02]  /*f350*/  IMAD R5, R4, UR4, RZ ;  /* 0x0000000404057c24 */ /* 0x000fe4000f8e02ff */
[----:B------:R-:W-:-:S04]  /*f360*/  IMAD.WIDE.U32 R2, R0, UR4, R2 ;  /* 0x0000000400027c25 */ /* 0x000fc8000f8e0002 */
[----:B------:R-:W-:Y:S01]  /*f370*/  IMAD R5, R0, UR5, R5 ;  /* 0x0000000500057c24 */ /* 0x000fe2000f8e0205 */
[----:B------:R-:W-:Y:S02]  /*f380*/  ULDC.64 UR4, c[0x0][0x280] ;  /* 0x0000a00000047ab9 */ /* 0x000fe40000000a00 */
[----:B------:R-:W-:Y:S01]  /*f390*/  LEA R0, P0, R2, UR4, 0x1 ;  /* 0x0000000402007c11 */ /* 0x000fe2000f8008ff */
[----:B------:R-:W-:Y:S01]  /*f3a0*/  IMAD.IADD R7, R3, 0x1, R5 ;  /* 0x0000000103077824 */ /* 0x000fe200078e0205 */
[----:B------:R-:W-:-:S04]  /*f3b0*/  ULDC UR4, c[0x0][0x2b8] ;  /* 0x0000ae0000047ab9 */ /* 0x000fc80000000800 */
        /* <DEDUP_REMOVED lines=19> */
[----:B------:R-:W-:Y:S01]  /*f4f0*/  SHFL.IDX PT, R4, R7, 0x1, 0x181f ;  /* 0x00381f0007047f89 */ /* 0x000fe200000e0000 */
[----:B0-----:R-:W-:-:S03]  /*f500*/  IMAD R8, R2, 0x80, R8 ;  /* 0x0000008002087824 */ /* 0x001fc600078e0208 */
[----:B------:R-:W0:Y:S02]  /*f510*/  SHFL.IDX PT, R2, R7, RZ, 0x181f ;  /* 0x00181fff07027589 */ /* 0x000e2400000e0000 */
[C---:B------:R-:W-:Y:S02]  /*f520*/  ISETP.GE.AND P3, PT, R8.reuse, R6, PT ;  /* 0x000000060800720c */ /* 0x040fe40003f66270 */
[----:B------:R-:W-:-:S11]  /*f530*/  IADD3 R5, R8, 0x10, RZ ;  /* 0x0000001008057810 */ /* 0x000fd60007ffe0ff */
[----:B------:R-:W-:Y:S01]  /*f540*/  @!P3 LEA R21, R9, UR38, 0x1 ;  /* 0x000000260915bc11 */ /* 0x000fe2000f8e08ff */
[----:B0-----:R-:W-:Y:S02]  /*f550*/  IMAD.MOV.U32 R3, RZ, RZ, R2 ;  /* 0x000000ffff037224 */ /* 0x001fe400078e0002 */
[----:B------:R-:W-:Y:S02]  /*f560*/  IMAD.MOV.U32 R2, RZ, RZ, R14 ;  /* 0x000000ffff027224 */ /* 0x000fe400078e000e */
[----:B------:R-:W0:Y:S02]  /*f570*/  SHFL.IDX PT, R14, R0, 0x1, 0x181f ;  /* 0x00381f00000e7f89 */ /* 0x000e2400000e0000 */
[----:B------:R-:W-:-:S05]  /*f580*/  @!P3 IMAD.WIDE.U32 R2, R10, 0x2, R2 ;  /* 0x000000020a02b825 */ /* 0x000fca00078e0002 */
[----:B------:R-:W-:Y:S04]  /*f590*/  @!P3 LDGSTS.E.BYPASS.LTC128B.128 [R21+0x15400], desc[UR6][R2.64], !P2 ;  /* 0x154000000215bfae */ /* 0x000fe8000d101d46 */
[----:B------:R-:W-:Y:S04]  /*f5a0*/  @!P3 LDGSTS.E.BYPASS.LTC128B.128 [R21+0x19400], desc[UR6][R2.64+0x80], !P0 ;  /* 0x194000800215bfae */ /* 0x000fe8000c101d46 */
[----:B------:R1:W-:Y:S01]  /*f5b0*/  @!P3 LDGSTS.E.BYPASS.LTC128B.128 [R21+0x1d400], desc[UR6][R2.64+0x100], !P1 ;  /* 0x1d4001000215bfae */ /* 0x0003e2000c901d46 */
[----:B------:R-:W-:Y:S01]  /*f5c0*/  ISETP.GE.AND P3, PT, R5, R6, PT ;  /* 0x000000060500720c */ /* 0x000fe20003f66270 */
[----:B------:R-:W-:-:S02]  /*f5d0*/  IMAD.MOV.U32 R5, RZ, RZ, R4 ;  /* 0x000000ffff057224 */ /* 0x000fc400078e0004 */
[----:B0-----:R-:W-:Y:S02]  /*f5e0*/  IMAD.MOV.U32 R4, RZ, RZ, R14 ;  /* 0x000000ffff047224 */ /* 0x001fe400078e000e */
[----:B------:R-:W-:Y:S01]  /*f5f0*/  SHFL.IDX PT, R14, R0, 0x2, 0x181f ;  /* 0x00581f00000e7f89 */ /* 0x000fe200000e0000 */
[----:B-1----:R-:W-:-:S07]  /*f600*/  VIADD R3, R8, 0x20 ;  /* 0x0000002008037836 */ /* 0x002fce0000000000 */
[----:B------:R-:W-:Y:S01]  /*f610*/  @!P3 IMAD.WIDE.U32 R4, R10, 0x2, R4 ;  /* 0x000000020a04b825 */ /* 0x000fe200078e0004 */
[----:B------:R-:W0:Y:S01]  /*f620*/  SHFL.IDX PT, R2, R7, 0x2, 0x181f ;  /* 0x00581f0007027f89 */ /* 0x000e2200000e0000 */
[----:B------:R-:W-:-:S05]  /*f630*/  @!P3 LEA R20, R9, UR38, 0x1 ;  /* 0x000000260914bc11 */ /* 0x000fca000f8e08ff */
[----:B------:R-:W-:Y:S04]  /*f640*/  @!P3 LDGSTS.E.BYPASS.LTC128B.128 [R20+0x15c00], desc[UR6][R4.64], !P2 ;  /* 0x15c000000414bfae */ /* 0x000fe8000d101d46 */
[----:B------:R-:W-:Y:S04]  /*f650*/  @!P3 LDGSTS.E.BYPASS.LTC128B.128 [R20+0x19c00], desc[UR6][R4.64+0x80], !P0 ;  /* 0x19c000800414bfae */ /* 0x000fe8000c101d46 */
[----:B------:R1:W-:Y:S01]  /*f660*/  @!P3 LDGSTS.E.BYPASS.LTC128B.128 [R20+0x1dc00], desc[UR6][R4.64+0x100], !P1 ;  /* 0x1dc001000414bfae */ /* 0x0003e2000c901d46 */
[----:B------:R-:W-:Y:S02]  /*f670*/  ISETP.GE.AND P3, PT, R3, R6, PT ;  /* 0x000000060300720c */ /* 0x000fe40003f66270 */
[----:B0-----:R-:W-:Y:S01]  /*f680*/  MOV R3, R2 ;  /* 0x0000000200037202 */ /* 0x001fe20000000f00 */
[----:B------:R-:W-:Y:S01]  /*f690*/  IMAD.MOV.U32 R2, RZ, RZ, R14 ;  /* 0x000000ffff027224 */ /* 0x000fe200078e000e */
[----:B-1----:R-:W0:Y:S01]  /*f6a0*/  SHFL.IDX PT, R4, R7, 0x3, 0x181f ;  /* 0x00781f0007047f89 */ /* 0x002e2200000e0000 */
[----:B------:R-:W-:-:S08]  /*f6b0*/  VIADD R5, R8, 0x30 ;  /* 0x0000003008057836 */ /* 0x000fd00000000000 */
[----:B------:R-:W-:Y:S01]  /*f6c0*/  @!P3 LEA R21, R9, UR38, 0x1 ;  /* 0x000000260915bc11 */ /* 0x000fe2000f8e08ff */
[----:B------:R-:W-:Y:S01]  /*f6d0*/  @!P3 IMAD.WIDE.U32 R2, R10, 0x2, R2 ;  /* 0x000000020a02b825 */ /* 0x000fe200078e0002 */
[----:B------:R-:W1:Y:S04]  /*f6e0*/  SHFL.IDX PT, R14, R0, 0x3, 0x181f ;  /* 0x00781f00000e7f89 */ /* 0x000e6800000e0000 */
[----:B------:R-:W-:Y:S04]  /*f6f0*/  @!P3 LDGSTS.E.BYPASS.LTC128B.128 [R21+0x16400], desc[UR6][R2.64], !P2 ;  /* 0x164000000215bfae */ /* 0x000fe8000d101d46 */
[----:B------:R-:W-:Y:S04]  /*f700*/  @!P3 LDGSTS.E.BYPASS.LTC128B.128 [R21+0x1a400], desc[UR6][R2.64+0x80], !P0 ;  /* 0x1a4000800215bfae */ /* 0x000fe8000c101d46 */
[----:B------:R2:W-:Y:S01]  /*f710*/  @!P3 LDGSTS.E.BYPASS.LTC128B.128 [R21+0x1e400], desc[UR6][R2.64+0x100], !P1 ;  /* 0x1e4001000215bfae */ /* 0x0005e2000c901d46 */
[----:B------:R-:W-:Y:S01]  /*f720*/  ISETP.GE.AND P3, PT, R5, R6, PT ;  /* 0x000000060500720c */ /* 0x000fe20003f66270 */
[----:B0-----:R-:W-:Y:S01]  /*f730*/  IMAD.MOV.U32 R5, RZ, RZ, R4 ;  /* 0x000000ffff057224 */ /* 0x001fe200078e0004 */
[----:B-1----:R-:W-:Y:S01]  /*f740*/  MOV R4, R14 ;  /* 0x0000000e00047202 */ /* 0x002fe20000000f00 */
[----:B--2---:R-:W0:Y:S10]  /*f750*/  SHFL.IDX PT, R2, R7, 0x4, 0x181f ;  /* 0x00981f0007027f89 */ /* 0x004e3400000e0000 */
[----:B------:R-:W-:Y:S01]  /*f760*/  @!P3 LEA R20, R9, UR38, 0x1 ;  /* 0x000000260914bc11 */ /* 0x000fe2000f8e08ff */
[----:B------:R-:W-:Y:S01]  /*f770*/  VIADD R3, R8, 0x40 ;  /* 0x0000004008037836 */ /* 0x000fe20000000000 */
[----:B------:R-:W1:Y:S01]  /*f780*/  SHFL.IDX PT, R14, R0, 0x4, 0x181f ;  /* 0x00981f00000e7f89 */ /* 0x000e6200000e0000 */
[----:B------:R-:W-:-:S05]  /*f790*/  @!P3 IMAD.WIDE.U32 R4, R10, 0x2, R4 ;  /* 0x000000020a04b825 */ /* 0x000fca00078e0004 */
[----:B------:R-:W-:Y:S04]  /*f7a0*/  @!P3 LDGSTS.E.BYPASS.LTC128B.128 [R20+0x16c00], desc[UR6][R4.64], !P2 ;  /* 0x16c000000414bfae */ /* 0x000fe8000d101d46 */
[----:B------:R-:W-:Y:S04]  /*f7b0*/  @!P3 LDGSTS.E.BYPASS.LTC128B.128 [R20+0x1ac00], desc[UR6][R4.64+0x80], !P0 ;  /* 0x1ac000800414bfae */ /* 0x000fe8000c101d46 */
[----:B------:R2:W-:Y:S01]  /*f7c0*/  @!P3 LDGSTS.E.BYPASS.LTC128B.128 [R20+0x1ec00], desc[UR6][R4.64+0x100], !P1 ;  /* 0x1ec001000414bfae */ /* 0x0005e2000c901d46 */
[----:B------:R-:W-:Y:S01]  /*f7d0*/  ISETP.GE.AND P3, PT, R3, R6, PT ;  /* 0x000000060300720c */ /* 0x000fe20003f66270 */
[----:B0-----:R-:W-:-:S02]  /*f7e0*/  IMAD.MOV.U32 R3, RZ, RZ, R2 ;  /* 0x000000ffff037224 */ /* 0x001fc400078e0002 */
[----:B-1----:R-:W-:Y:S01]  /*f7f0*/  IMAD.MOV.U32 R2, RZ, RZ, R14 ;  /* 0x000000ffff027224 */ /* 0x002fe200078e000e */
[----:B--2---:R-:W0:Y:S01]  /*f800*/  SHFL.IDX PT, R4, R7, 0x5, 0x181f ;  /* 0x00b81f0007047f89 */ /* 0x004e2200000e0000 */
[----:B------:R-:W-:-:S08]  /*f810*/  IADD3 R5, R8, 0x50, RZ ;  /* 0x0000005008057810 */ /* 0x000fd00007ffe0ff */
[----:B------:R-:W-:Y:S01]  /*f820*/  @!P3 IMAD.WIDE.U32 R2, R10, 0x2, R2 ;  /* 0x000000020a02b825 */ /* 0x000fe200078e0002 */
[----:B------:R-:W-:Y:S01]  /*f830*/  @!P3 LEA R21, R9, UR38, 0x1 ;  /* 0x000000260915bc11 */ /* 0x000fe2000f8e08ff */
[----:B------:R-:W1:Y:S04]  /*f840*/  SHFL.IDX PT, R14, R0, 0x5, 0x181f ;  /* 0x00b81f00000e7f89 */ /* 0x000e6800000e0000 */
[----:B------:R-:W-:Y:S04]  /*f850*/  @!P3 LDGSTS.E.BYPASS.LTC128B.128 [R21+0x17400], desc[UR6][R2.64], !P2 ;  /* 0x174000000215bfae */ /* 0x000fe8000d101d46 */
[----:B------:R-:W-:Y:S04]  /*f860*/  @!P3 LDGSTS.E.BYPASS.LTC128B.128 [R21+0x1b400], desc[UR6][R2.64+0x80], !P0 ;  /* 0x1b4000800215bfae */ /* 0x000fe8000c101d46 */
[----:B------:R2:W-:Y:S01]  /*f870*/  @!P3 LDGSTS.E.BYPASS.LTC128B.128 [R21+0x1f400], desc[UR6][R2.64+0x100], !P1 ;  /* 0x1f4001000215bfae */ /* 0x0005e2000c901d46 */
[----:B------:R-:W-:Y:S01]  /*f880*/  ISETP.GE.AND P3, PT, R5, R6, PT ;  /* 0x000000060500720c */ /* 0x000fe20003f66270 */
[----:B0-----:R-:W-:-:S02]  /*f890*/  IMAD.MOV.U32 R5, RZ, RZ, R4 ;  /* 0x000000ffff057224 */ /* 0x001fc400078e0004 */
[----:B-1----:R-:W-:Y:S01]  /*f8a0*/  IMAD.MOV.U32 R4, RZ, RZ, R14 ;  /* 0x000000ffff047224 */ /* 0x002fe200078e000e */
[----:B--2---:R-:W0:Y:S09]  /*f8b0*/  SHFL.IDX PT, R2, R7, 0x6, 0x181f ;  /* 0x00d81f0007027f89 */ /* 0x004e3200000e0000 */
[----:B------:R-:W-:Y:S01]  /*f8c0*/  @!P3 LEA R20, R9, UR38, 0x1 ;  /* 0x000000260914bc11 */ /* 0x000fe2000f8e08ff */
[----:B------:R-:W-:Y:S01]  /*f8d0*/  VIADD R3, R8, 0x60 ;  /* 0x0000006008037836 */ /* 0x000fe20000000000 */
[----:B------:R-:W1:Y:S01]  /*f8e0*/  SHFL.IDX PT, R14, R0, 0x6, 0x181f ;  /* 0x00d81f00000e7f89 */ /* 0x000e6200000e0000 */
[----:B------:R-:W-:-:S05]  /*f8f0*/  @!P3 IMAD.WIDE.U32 R4, R10, 0x2, R4 ;  /* 0x000000020a04b825 */ /* 0x000fca00078e0004 */
[----:B------:R-:W-:Y:S04]  /*f900*/  @!P3 LDGSTS.E.BYPASS.LTC128B.128 [R20+0x17c00], desc[UR6][R4.64], !P2 ;  /* 0x17c000000414bfae */ /* 0x000fe8000d101d46 */
[----:B------:R-:W-:Y:S04]  /*f910*/  @!P3 LDGSTS.E.BYPASS.LTC128B.128 [R20+0x1bc00], desc[UR6][R4.64+0x80], !P0 ;  /* 0x1bc000800414bfae */ /* 0x000fe8000c101d46 */
[----:B------:R2:W-:Y:S01]  /*f920*/  @!P3 LDGSTS.E.BYPASS.LTC128B.128 [R20+0x1fc00], desc[UR6][R4.64+0x100], !P1 ;  /* 0x1fc001000414bfae */ /* 0x0005e2000c901d46 */
[----:B------:R-:W-:Y:S02]  /*f930*/  ISETP.GE.AND P3, PT, R3, R6, PT ;  /* 0x000000060300720c */ /* 0x000fe40003f66270 */
[----:B0-----:R-:W-:Y:S01]  /*f940*/  MOV R3, R2 ;  /* 0x0000000200037202 */ /* 0x001fe20000000f00 */
[----:B-1----:R-:W-:Y:S01]  /*f950*/  IMAD.MOV.U32 R2, RZ, RZ, R14 ;  /* 0x000000ffff027224 */ /* 0x002fe200078e000e */
[----:B--2---:R0:W1:Y:S09]  /*f960*/  SHFL.IDX PT, R4, R7, 0x7, 0x181f ;  /* 0x00f81f0007047f89 */ /* 0x00407200000e0000 */
[----:B------:R-:W-:Y:S01]  /*f970*/  @!P3 IMAD.WIDE.U32 R2, R10, 0x2, R2 ;  /* 0x000000020a02b825 */ /* 0x000fe200078e0002 */
[----:B------:R-:W-:Y:S01]  /*f980*/  @!P3 LEA R21, R9, UR38, 0x1 ;  /* 0x000000260915bc11 */ /* 0x000fe2000f8e08ff */
[----:B------:R0:W2:Y:S04]  /*f990*/  SHFL.IDX PT, R14, R0, 0x7, 0x181f ;  /* 0x00f81f00000e7f89 */ /* 0x0000a800000e0000 */
[----:B------:R0:W-:Y:S04]  /*f9a0*/  @!P3 LDGSTS.E.BYPASS.LTC128B.128 [R21+0x18400], desc[UR6][R2.64], !P2 ;  /* 0x184000000215bfae */ /* 0x0001e8000d101d46 */
[----:B------:R0:W-:Y:S04]  /*f9b0*/  @!P3 LDGSTS.E.BYPASS.LTC128B.128 [R21+0x1c400], desc[UR6][R2.64+0x80], !P0 ;  /* 0x1c4000800215bfae */ /* 0x0001e8000c101d46 */
[----:B------:R0:W-:Y:S02]  /*f9c0*/  @!P3 LDGSTS.E.BYPASS.LTC128B.128 [R21+0x20400], desc[UR6][R2.64+0x100], !P1 ;  /* 0x204001000215bfae */ /* 0x0001e4000c901d46 */
.L_x_3360:
[----:B0-----:R-:W-:Y:S01]  /*f9d0*/  VIADD R3, R8, 0x70 ;  /* 0x0000007008037836 */ /* 0x001fe20000000000 */
[----:B------:R-:W-:Y:S01]  /*f9e0*/  BSSY B0, `(.L_x_3263) ;  /* 0x000000e000007945 */ /* 0x000fe20003800000 */
[----:B--2---:R-:W-:-:S03]  /*f9f0*/  IMAD.MOV.U32 R2, RZ, RZ, R14 ;  /* 0x000000ffff027224 */ /* 0x004fc600078e000e */
[----:B------:R-:W-:Y:S02]  /*fa00*/  ISETP.GE.AND P3, PT, R3, R6, PT ;  /* 0x000000060300720c */ /* 0x000fe40003f66270 */
[----:B-1----:R-:W-:-:S11]  /*fa10*/  MOV R3, R4 ;  /* 0x0000000400037202 */ /* 0x002fd60000000f00 */
        /* <DEDUP_REMOVED lines=9> */
[----:B------:R0:W-:Y:S02]  /*fab0*/  LDGSTS.E.BYPASS.LTC128B.128 [R9+0x20c00], desc[UR4][R10.64+0x100], !P1 ;  /* 0x20c001000a097fae */ /* 0x0001e4000c901d44 */
.L_x_3264:
[----:B------:R-:W-:Y:S05]  /*fac0*/  BSYNC B0 ;  /* 0x0000000000007941 */ /* 0x000fea0003800000 */
.L_x_3263:
        /* <DEDUP_REMOVED lines=12> */
.L_x_3361:
[----:B0-----:R-:W-:Y:S01]  /*fb90*/  IMAD.MOV.U32 R9, RZ, RZ, 0x1 ;  /* 0x00000001ff097424 */ /* 0x001fe200078e00ff */
[----:B------:R-:W-:Y:S01]  /*fba0*/  MOV R8, RZ ;  /* 0x000000ff00087202 */ /* 0x000fe20000000f00 */
[----:B------:R-:W-:Y:S06]  /*fbb0*/  @!P1 BRA `(.L_x_3266) ;  /* 0x0000001c00a89947 */ /* 0x000fec0003800000 */
[----:B------:R-:W-:Y:S01]  /*fbc0*/  UIADD3 UR4, UR42, 0x1, URZ ;  /* 0x000000012a047890 */ /* 0x000fe2000fffe03f */
[----:B-1----:R-:W-:Y:S01]  /*fbd0*/  LOP3.LUT R2, RZ, UR40, RZ, 0x33, !PT ;  /* 0x00000028ff027c12 */ /* 0x002fe2000f8e33ff */
[----:B------:R-:W0:Y:S01]  /*fbe0*/  S2R R4, SR_TID.X ;  /* 0x0000000000047919 */ /* 0x000e220000002100 */
[----:B------:R-:W-:Y:S01]  /*fbf0*/  IMAD.MOV.U32 R9, RZ, RZ, 0x1 ;  /* 0x00000001ff097424 */ /* 0x000fe200078e00ff */
[----:B------:R-:W-:-:S04]  /*fc00*/  UIMAD UR4, UR4, UR41, URZ ;  /* 0x00000029040472a4 */ /* 0x000fc8000f8e023f */
[----:B------:R-:W-:-:S04]  /*fc10*/  UISETP.LT.AND UP0, UPT, UR39, UR4, UPT ;  /* 0x000000042700728c */ /* 0x000fc8000bf01270 */
[----:B------:R-:W-:-:S06]  /*fc20*/  USEL UR4, UR39, UR4, UP0 ;  /* 0x0000000427047287 */ /* 0x000fcc0008000000 */
[----:B------:R-:W-:-:S05]  /*fc30*/  IMAD R3, RZ, RZ, -UR4 ;  /* 0x80000004ff037e24 */ /* 0x000fca000f8e02ff */
[----:B------:R-:W-:-:S04]  /*fc40*/  VIADDMNMX R2, R3, 0x1, R2, !PT ;  /* 0x0000000103027846 */ /* 0x000fc80007800102 */
[----:B------:R-:W-:Y:S02]  /*fc50*/  R2UR UR5, R2 ;  /* 0x00000000020572ca */ /* 0x000fe400000e0000 */
[----:B------:R-:W-:Y:S02]  /*fc60*/  LOP3.LUT R2, RZ, UR4, RZ, 0x33, !PT ;  /* 0x00000004ff027c12 */ /* 0x000fe4000f8e33ff */
[----:B0-----:R-:W-:Y:S02]  /*fc70*/  LOP3.LUT R10, R4, 0x1f, RZ, 0xc0, !PT ;  /* 0x0000001f040a7812 */ /* 0x001fe400078ec0ff */
[----:B------:R-:W-:-:S07]  /*fc80*/  MOV R4, R16 ;  /* 0x0000001000047202 */ /* 0x000fce0000000f00 */
[----:B------:R-:W-:Y:S02]  /*fc90*/  UIADD3 UR6, UR5, -0x2, URZ ;  /* 0xfffffffe05067890 */ /* 0x000fe4000fffe03f */
[----:B------:R-:W-:-:S04]  /*fca0*/  UIADD3 UR5, UR4, UR5, URZ ;  /* 0x0000000504057290 */ /* 0x000fc8000fffe03f */
[----:B------:R-:W-:Y:S02]  /*fcb0*/  ISETP.NE.AND P0, PT, R2, UR6, PT ;  /* 0x0000000602007c0c */ /* 0x000fe4000bf05270 */
[----:B------:R-:W-:-:S05]  /*fcc0*/  IMAD.U32 R12, RZ, RZ, UR5 ;  /* 0x00000005ff0c7e24 */ /* 0x000fca000f8e00ff */
[----:B------:R-:W-:-:S06]  /*fcd0*/  LOP3.LUT R12, R12, 0x1, RZ, 0xc0, !PT ;  /* 0x000000010c0c7812 */ /* 0x000fcc00078ec0ff */
[----:B------:R-:W-:Y:S05]  /*fce0*/  @!P0 BRA `(.L_x_3267) ;  /* 0x0000001000f48947 */ /* 0x000fea0003800000 */
[----:B------:R-:W-:Y:S01]  /*fcf0*/  R2UR UR4, R12 ;  /* 0x000000000c0472ca */ /* 0x000fe200000e0000 */
[----:B------:R-:W-:Y:S01]  /*fd00*/  BSSY B0, `(.L_x_3267) ;  /* 0x000013b000007945 */ /* 0x000fe20003800000 */
[----:B------:R-:W-:Y:S02]  /*fd10*/  IMAD.MOV.U32 R6, RZ, RZ, 0x1 ;  /* 0x00000001ff067424 */ /* 0x000fe400078e00ff */
[----:B------:R-:W-:-:S09]  /*fd20*/  IMAD.MOV.U32 R4, RZ, RZ, R16 ;  /* 0x000000ffff047224 */ /* 0x000fd200078e0010 */
[----:B------:R-:W-:-:S06]  /*fd30*/  UIADD3 UR4, UR5, -UR4, URZ ;  /* 0x8000000405047290 */ /* 0x000fcc000fffe03f */
[----:B------:R-:W-:-:S07]  /*fd40*/  IMAD.U32 R7, RZ, RZ, UR4 ;  /* 0x00000004ff077e24 */ /* 0x000fce000f8e00ff */
.L_x_3302:
[----:B------:R-:W2:Y:S01]  /*fd50*/  LDL R2, [R1] ;  /* 0x0000000001027983 */ /* 0x000ea20000100800 */
[----:B------:R-:W-:Y:S01]  /*fd60*/  IADD3 R7, R7, -0x2, RZ ;  /* 0xfffffffe07077810 */ /* 0x000fe20007ffe0ff */
[----:B------:R-:W-:Y:S03]  /*fd70*/  BSSY B1, `(.L_x_3268) ;  /* 0x0000097000017945 */ /* 0x000fe60003800000 */
        /* <DEDUP_REMOVED lines=21> */
[----:B------:R-:W-:Y:S01]  /*fed0*/  IMAD R9, R9, R5, R0 ;  /* 0x0000000509097224 */ /* 0x000fe200078e0200 */
[----:B------:R-:W-:Y:S02]  /*fee0*/  IADD3 R3, R4, R3, RZ ;  /* 0x0000000304037210 */ /* 0x000fe40007ffe0ff */
[----:B------:R-:W-:-:S04]  /*fef0*/  LEA R4, P0, R2, UR4, 0x2 ;  /* 0x0000000402047c11 */ /* 0x000fc8000f8010ff */
[----:B------:R-:W-:-:S05]  /*ff00*/  LEA.HI.X R5, R2, UR5, R3, 0x2, P0 ;  /* 0x0000000502057c11 */ /* 0x000fca00080f1403 */
[----:B------:R0:W5:Y:S04]  /*ff10*/  LDG.E R4, desc[UR6][R4.64] ;  /* 0x0000000604047981 */ /* 0x000168000c1e1900 */
.L_x_3270:
[----:B------:R-:W1:Y:S01]  /*ff20*/  S2R R2, SR_TID.X ;  /* 0x0000000000027919 */ /* 0x000e620000002100 */
[----:B------:R-:W-:Y:S01]  /*ff30*/  BSSY B2, `(.L_x_3271) ;  /* 0x0000006000027945 */ /* 0x000fe20003800000 */
[----:B-1----:R-:W-:Y:S02]  /*ff40*/  LOP3.LUT R3, R2, 0x7f, RZ, 0xc0, !PT ;  /* 0x0000007f02037812 */ /* 0x002fe400078ec0ff */
[----:B------:R-:W-:Y:S02]  /*ff50*/  SHF.L.U32 R2, R6, 0x1f, RZ ;  /* 0x0000001f06027819 */ /* 0x000fe400000006ff */
[----:B------:R-:W-:Y:S02]  /*ff60*/  ISETP.NE.AND P2, PT, R3, RZ, PT ;  /* 0x000000ff0300720c */ /* 0x000fe40003f45270 */
[----:B------:R-:W1:Y:S02]  /*ff70*/  SYNCS.PHASECHK.TRANS64.TRYWAIT P0, [UR38+0x36848], R2 ;  /* 0x03684802ff0075a7 */ /* 0x000e640008000166 */
[----:B-1----:R-:W-:Y:S09]  /*ff80*/  @!P0 BRA `(.L_x_3272) ;  /* 0x0000003000648947 */ /* 0x002ff20003800000 */
.L_x_3362:
[----:B------:R-:W-:Y:S05]  /*ff90*/  BSYNC B2 ;  /* 0x0000000000027941 */ /* 0x000fea0003800000 */
.L_x_3271:
[----:B------:R-:W-:Y:S04]  /*ffa0*/  BSSY B2, `(.L_x_3273) ;  /* 0x0000007000027945 */ /* 0x000fe80003800000 */
[----:B------:R-:W-:Y:S05]  /*ffb0*/  @P2 BRA `(.L_x_3274) ;  /* 0x0000000000142947 */ /* 0x000fea0003800000 */
[----:B------:R-:W-:Y:S01]  /*ffc0*/  ISETP.NE.AND P0, PT, R10, RZ, PT ;  /* 0x000000ff0a00720c */ /* 0x000fe20003f05270 */
[----:B-1----:R-:W-:-:S04]  /*ffd0*/  IMAD.MOV.U32 R3, RZ, RZ, 0xa800 ;  /* 0x0000a800ff037424 */ /* 0x002fc800078e00ff */
[----:B------:R2:W-:Y:S08]  /*ffe0*/  SYNCS.ARRIVE.TRANS64 RZ, [UR38+0x36838], R3 ;  /* 0x03683803ffff79a7 */ /* 0x0005f00008000026 */
[----:B--2---:R-:W-:Y:S05]  /*fff0*/  @!P0 BRA `(.L_x_3274) ;  /* 0x0000000000048947 */ /* 0x004fea0003800000 */
[----:B------:R-:W-:Y:S01]  /*10000*/  BPT.TRAP 0x1 ;  /* 0x000000040000795c */ /* 0x000fe20000300000 */
.L_x_3274:
[----:B------:R-:W-:Y:S05]  /*10010*/  BSYNC B2 ;  /* 0x0000000000027941 */ /* 0x000fea0003800000 */
.L_x_3273:
        /* <DEDUP_REMOVED lines=11> */
.L_x_3275:
[----:B------:R-:W-:-:S13]  /*100d0*/  @P0 ELECT P3, URZ, PT ;  /* 0x00000000003f082f */ /* 0x000fda0003860000 */
[----:B-----5:R-:W-:Y:S02]  /*100e0*/  @P3 R2UR UR37, R4 ;  /* 0x00000000042532ca */ /* 0x020fe400000e0000 */
        /* <DEDUP_REMOVED lines=11> */
.L_x_3276:
        /* <DEDUP_REMOVED lines=15> */
.L_x_3277:
        /* <DEDUP_REMOVED lines=12> */
.L_x_3363:
[----:B------:R-:W-:Y:S05]  /*10350*/  BSYNC B2 ;  /* 0x0000000000027941 */ /* 0x000fea0003800000 */
.L_x_3278:
        /* <DEDUP_REMOVED lines=9> */
.L_x_3281:
[----:B------:R-:W-:Y:S05]  /*103f0*/  BSYNC B2 ;  /* 0x0000000000027941 */ /* 0x000fea0003800000 */
.L_x_3280:
        /* <DEDUP_REMOVED lines=10> */
.L_x_3282:
        /* <DEDUP_REMOVED lines=13> */
.L_x_3283:
        /* <DEDUP_REMOVED lines=13> */
.L_x_3284:
        /* <DEDUP_REMOVED lines=10> */
.L_x_3269:
[----:B------:R-:W-:Y:S05]  /*106e0*/  BSYNC B1 ;  /* 0x0000000000017941 */ /* 0x000fea0003800000 */
.L_x_3268:
        /* <DEDUP_REMOVED lines=16> */
[----:B------:R-:W-:-:S04]  /*107f0*/  @P0 SHF.R.U32.HI R2, RZ, R3, R5 ;  /* 0x00000003ff020219 */ /* 0x000fc80000011605 */
[----:B------:R-:W-:-:S05]  /*10800*/  IADD3 R3, -R2, RZ, RZ ;  /* 0x000000ff02037210 */ /* 0x000fca0007ffe1ff */
        /* <DEDUP_REMOVED lines=10> */
.L_x_3287:
[----:B------:R-:W1:Y:S01]  /*108b0*/  S2R R2, SR_TID.X ;  /* 0x0000000000027919 */ /* 0x000e620000002100 */
[----:B------:R-:W-:Y:S01]  /*108c0*/  BSSY B2, `(.L_x_3288) ;  /* 0x0000006000027945 */ /* 0x000fe20003800000 */
[----:B-1----:R-:W-:Y:S02]  /*108d0*/  LOP3.LUT R3, R2, 0x7f, RZ, 0xc0, !PT ;  /* 0x0000007f02037812 */ /* 0x002fe400078ec0ff */
[----:B------:R-:W-:Y:S02]  /*108e0*/  SHF.L.U32 R2, R9, 0x1f, RZ ;  /* 0x0000001f09027819 */ /* 0x000fe400000006ff */
[----:B------:R-:W-:Y:S02]  /*108f0*/  ISETP.NE.AND P2, PT, R3, RZ, PT ;  /* 0x000000ff0300720c */ /* 0x000fe40003f45270 */
[----:B------:R-:W1:Y:S02]  /*10900*/  SYNCS.PHASECHK.TRANS64.TRYWAIT P0, [UR38+0x36840], R2 ;  /* 0x03684002ff0075a7 */ /* 0x000e640008000166 */
[----:B-1----:R-:W-:Y:S09]  /*10910*/  @!P0 BRA `(.L_x_3289) ;  /* 0x0000002800308947 */ /* 0x002ff20003800000 */
.L_x_3364:
[----:B------:R-:W-:Y:S05]  /*10920*/  BSYNC B2 ;  /* 0x0000000000027941 */ /* 0x000fea0003800000 */
.L_x_3288:
[----:B------:R-:W-:Y:S04]  /*10930*/  BSSY B2, `(.L_x_3290) ;  /* 0x0000007000027945 */ /* 0x000fe80003800000 */
[----:B------:R-:W-:Y:S05]  /*10940*/  @P2 BRA `(.L_x_3291) ;  /* 0x0000000000142947 */ /* 0x000fea0003800000 */
[----:B------:R-:W-:Y:S01]  /*10950*/  ISETP.NE.AND P0, PT, R10, RZ, PT ;  /* 0x000000ff0a00720c */ /* 0x000fe20003f05270 */
[----:B-1----:R-:W-:-:S04]  /*10960*/  IMAD.MOV.U32 R2, RZ, RZ, 0xa800 ;  /* 0x0000a800ff027424 */ /* 0x002fc800078e00ff */
[----:B------:R2:W-:Y:S08]  /*10970*/  SYNCS.ARRIVE.TRANS64 RZ, [UR38+0x36830], R2 ;  /* 0x03683002ffff79a7 */ /* 0x0005f00008000026 */
[----:B--2---:R-:W-:Y:S05]  /*10980*/  @!P0 BRA `(.L_x_3291) ;  /* 0x0000000000048947 */ /* 0x004fea0003800000 */
[----:B------:R-:W-:Y:S01]  /*10990*/  BPT.TRAP 0x1 ;  /* 0x000000040000795c */ /* 0x000fe20000300000 */
.L_x_3291:
[----:B------:R-:W-:Y:S05]  /*109a0*/  BSYNC B2 ;  /* 0x0000000000027941 */ /* 0x000fea0003800000 */
.L_x_3290:
        /* <DEDUP_REMOVED lines=11> */
.L_x_3292:
        /* <DEDUP_REMOVED lines=14> */
.L_x_3293:
        /* <DEDUP_REMOVED lines=14> */
.L_x_3294:
        /* <DEDUP_REMOVED lines=12> */
.L_x_3365:
[----:B------:R-:W-:Y:S05]  /*10ce0*/  BSYNC B2 ;  /* 0x0000000000027941 */ /* 0x000fea0003800000 */
.L_x_3295:
        /* <DEDUP_REMOVED lines=9> */
.L_x_3298:
[----:B------:R-:W-:Y:S05]  /*10d80*/  BSYNC B2 ;  /* 0x0000000000027941 */ /* 0x000fea0003800000 */
.L_x_3297:
        /* <DEDUP_REMOVED lines=10> */
.L_x_3299:
        /* <DEDUP_REMOVED lines=13> */
.L_x_3300:
        /* <DEDUP_REMOVED lines=13> */
.L_x_3301:
        /* <DEDUP_REMOVED lines=10> */
.L_x_3286:
[----:B------:R-:W-:Y:S05]  /*11070*/  BSYNC B1 ;  /* 0x0000000000017941 */ /* 0x000fea0003800000 */
.L_x_3285:
[----:B------:R-:W-:Y:S01]  /*11080*/  VIADD R0, R0, 0xfffffffe ;  /* 0xfffffffe00007836 */ /* 0x000fe20000000000 */
[----:B------:R-:W-:Y:S01]  /*11090*/  MOV R6, R9 ;  /* 0x0000000900067202 */ /* 0x000fe20000000f00 */
[----:B------:R-:W-:Y:S06]  /*110a0*/  @P1 BRA `(.L_x_3302) ;  /* 0xffffffec00281947 */ /* 0x000fec000383ffff */
[----:B------:R-:W-:Y:S05]  /*110b0*/  BSYNC B0 ;  /* 0x0000000000007941 */ /* 0x000fea0003800000 */
.L_x_3267:
        /* <DEDUP_REMOVED lines=23> */
[----:B------:R-:W-:-:S04]  /*11230*/  ULDC.64 UR4, c[0x0][0x418] ;  /* 0x0001060000047ab9 */ /* 0x000fc80000000a00 */
[----:B------:R-:W-:Y:S02]  /*11240*/  IADD3 R3, R19, R3, RZ ;  /* 0x0000000313037210 */ /* 0x000fe40007ffe0ff */
[----:B------:R-:W-:-:S04]  /*11250*/  LEA R4, P0, R2, UR4, 0x2 ;  /* 0x0000000402047c11 */ /* 0x000fc8000f8010ff */
[----:B------:R-:W-:-:S05]  /*11260*/  LEA.HI.X R5, R2, UR5, R3, 0x2, P0 ;  /* 0x0000000502057c11 */ /* 0x000fca00080f1403 */
[----:B------:R0:W5:Y:S01]  /*11270*/  LDG.E R4, desc[UR6][R4.64] ;  /* 0x0000000604047981 */ /* 0x000162000c1e1900 */
[----:B------:R-:W-:-:S04]  /*11280*/  IMAD.MOV R2, RZ, RZ, -R6 ;  /* 0x000000ffff027224 */ /* 0x000fc800078e0a06 */
[----:B------:R-:W-:-:S07]  /*11290*/  IMAD R0, R7, R2, R0 ;  /* 0x0000000207007224 */ /* 0x000fce00078e0200 */
.L_x_3304:
[----:B------:R-:W1:Y:S01]  /*112a0*/  S2R R2, SR_TID.X ;  /* 0x0000000000027919 */ /* 0x000e620000002100 */
[----:B------:R-:W-:Y:S01]  /*112b0*/  BSSY B1, `(.L_x_3305) ;  /* 0x0000006000017945 */ /* 0x000fe20003800000 */
[----:B-1----:R-:W-:Y:S02]  /*112c0*/  LOP3.LUT R3, R2, 0x7f, RZ, 0xc0, !PT ;  /* 0x0000007f02037812 */ /* 0x002fe400078ec0ff */
[----:B------:R-:W-:Y:S02]  /*112d0*/  SHF.L.U32 R2, R9, 0x1f, RZ ;  /* 0x0000001f09027819 */ /* 0x000fe400000006ff */
[----:B------:R-:W-:Y:S02]  /*112e0*/  ISETP.NE.AND P1, PT, R3, RZ, PT ;  /* 0x000000ff0300720c */ /* 0x000fe40003f25270 */
[----:B------:R-:W1:Y:S02]  /*112f0*/  SYNCS.PHASECHK.TRANS64.TRYWAIT P0, [UR38+0x36848], R2 ;  /* 0x03684802ff0075a7 */ /* 0x000e640008000166 */
[----:B-1----:R-:W-:Y:S09]  /*11300*/  @!P0 BRA `(.L_x_3306) ;  /* 0x0000001c00e48947 */ /* 0x002ff20003800000 */
.L_x_3366:
[----:B------:R-:W-:Y:S05]  /*11310*/  BSYNC B1 ;  /* 0x0000000000017941 */ /* 0x000fea0003800000 */
.L_x_3305:
[----:B------:R-:W-:Y:S04]  /*11320*/  BSSY B1, `(.L_x_3307) ;  /* 0x0000007000017945 */ /* 0x000fe80003800000 */
[----:B------:R-:W-:Y:S05]  /*11330*/  @P1 BRA `(.L_x_3308) ;  /* 0x0000000000141947 */ /* 0x000fea0003800000 */
[----:B------:R-:W-:Y:S01]  /*11340*/  ISETP.NE.AND P0, PT, R10, RZ, PT ;  /* 0x000000ff0a00720c */ /* 0x000fe20003f05270 */
[----:B-1----:R-:W-:-:S04]  /*11350*/  IMAD.MOV.U32 R3, RZ, RZ, 0xa800 ;  /* 0x0000a800ff037424 */ /* 0x002fc800078e00ff */
[----:B------:R2:W-:Y:S08]  /*11360*/  SYNCS.ARRIVE.TRANS64 RZ, [UR38+0x36838], R3 ;  /* 0x03683803ffff79a7 */ /* 0x0005f00008000026 */
[----:B--2---:R-:W-:Y:S05]  /*11370*/  @!P0 BRA `(.L_x_3308) ;  /* 0x0000000000048947 */ /* 0x004fea0003800000 */
[----:B------:R-:W-:Y:S01]  /*11380*/  BPT.TRAP 0x1 ;  /* 0x000000040000795c */ /* 0x000fe20000300000 */
.L_x_3308:
[----:B------:R-:W-:Y:S05]  /*11390*/  BSYNC B1 ;  /* 0x0000000000017941 */ /* 0x000fea0003800000 */
.L_x_3307:
        /* <DEDUP_REMOVED lines=11> */
.L_x_3309:
        /* <DEDUP_REMOVED lines=14> */
.L_x_3310:
        /* <DEDUP_REMOVED lines=14> */
.L_x_3311:
        /* <DEDUP_REMOVED lines=11> */
.L_x_3367:
[----:B------:R-:W-:Y:S05]  /*116c0*/  BSYNC B1 ;  /* 0x0000000000017941 */ /* 0x000fea0003800000 */
.L_x_3312:
        /* <DEDUP_REMOVED lines=9> */
.L_x_3315:
[----:B------:R-:W-:Y:S05]  /*11760*/  BSYNC B1 ;  /* 0x0000000000017941 */ /* 0x000fea0003800000 */
.L_x_3314:
        /* <DEDUP_REMOVED lines=10> */
.L_x_3316:
        /* <DEDUP_REMOVED lines=13> */
.L_x_3317:
        /* <DEDUP_REMOVED lines=13> */
.L_x_3318:
        /* <DEDUP_REMOVED lines=10> */
.L_x_3303:
[----:B------:R-:W-:Y:S05]  /*11a50*/  BSYNC B0 ;  /* 0x0000000000007941 */ /* 0x000fea0003800000 */
.L_x_3266:
        /* <DEDUP_REMOVED lines=12> */
.L_x_3368:
[----:B------:R-:W-:Y:S05]  /*11b20*/  BSYNC B1 ;  /* 0x0000000000017941 */ /* 0x000fea0003800000 */
.L_x_3321:
        /* <DEDUP_REMOVED lines=8> */
.L_x_3324:
[----:B------:R-:W-:Y:S05]  /*11bb0*/  BSYNC B1 ;  /* 0x0000000000017941 */ /* 0x000fea0003800000 */
.L_x_3323:
        /* <DEDUP_REMOVED lines=13> */
.L_x_3325:
        /* <DEDUP_REMOVED lines=13> */
.L_x_3326:
        /* <DEDUP_REMOVED lines=13> */
.L_x_3327:
        /* <DEDUP_REMOVED lines=8> */
.L_x_3320:
[----:B------:R-:W-:Y:S05]  /*11eb0*/  BSYNC B0 ;  /* 0x0000000000007941 */ /* 0x000fea0003800000 */
.L_x_3319:
[----:B-1----:R-:W-:Y:S01]  /*11ec0*/  IADD3 R0, R8, 0x1, RZ ;  /* 0x0000000108007810 */ /* 0x002fe20007ffe0ff */
[----:B------:R-:W-:-:S03]  /*11ed0*/  IMAD.MOV.U32 R3, RZ, RZ, RZ ;  /* 0x000000ffff037224 */ /* 0x000fc600078e00ff */
[----:B------:R-:W-:-:S04]  /*11ee0*/  ISETP.NE.AND P0, PT, R0, 0x2, PT ;  /* 0x000000020000780c */ /* 0x000fc80003f05270 */
[----:B------:R-:W-:Y:S02]  /*11ef0*/  SEL R2, RZ, 0x1, P0 ;  /* 0x00000001ff027807 */ /* 0x000fe40000000000 */
[----:B------:R-:W-:Y:S02]  /*11f00*/  SEL R0, R0, RZ, P0 ;  /* 0x000000ff00007207 */ /* 0x000fe40000000000 */
[----:B------:R-:W-:-:S07]  /*11f10*/  LOP3.LUT R9, R9, R2, RZ, 0x3c, !PT ;  /* 0x0000000209097212 */ /* 0x000fce00078e3cff */
.L_x_3250:
[----:B------:R-:W1:Y:S01]  /*11f20*/  S2R R5, SR_CgaCtaId ;  /* 0x0000000000057919 */ /* 0x000e620000008800 */
[----:B------:R-:W-:Y:S02]  /*11f30*/  MOV R2, 0x400 ;  /* 0x0000040000027802 */ /* 0x000fe40000000f00 */
[----:B------:R-:W-:Y:S02]  /*11f40*/  SHF.L.U32 R3, R3, 0x1f, RZ ;  /* 0x0000001f03037819 */ /* 0x000fe400000006ff */
[----:B-1----:R-:W-:-:S04]  /*11f50*/  LEA R2, R5, R2, 0x18 ;  /* 0x0000000205027211 */ /* 0x002fc800078ec0ff */
[----:B------:R-:W1:Y:S02]  /*11f60*/  SYNCS.PHASECHK.TRANS64.TRYWAIT P0, [R2+URZ+0x36820], R3 ;  /* 0x03682003020075a7 */ /* 0x000e64000800017f */
[----:B-1----:R-:W-:Y:S05]  /*11f70*/  @!P0 BRA `(.L_x_3328) ;  /* 0x00000014000c8947 */ /* 0x002fea0003800000 */
.L_x_3369:
[----:B------:R-:W-:-:S03]  /*11f80*/  UMOV UR4, 0xffffffff ;  /* 0xffffffff00047882 */ /* 0x000fc60000000000 */
[----:B------:R-:W-:Y:S05]  /*11f90*/  BRA.DIV UR4, `(.L_x_3329) ;  /* 0x0000001604187947 */ /* 0x000fea000b800000 */
[----:B-1----:R-:W1:Y:S02]  /*11fa0*/  S2R R3, SR_TID.X ;  /* 0x0000000000037919 */ /* 0x002e640000002100 */
[----:B-1----:R-:W-:-:S04]  /*11fb0*/  SHF.R.U32.HI R3, RZ, 0x5, R3 ;  /* 0x00000005ff037819 */ /* 0x002fc80000011603 */
[----:B------:R-:W-:-:S05]  /*11fc0*/  LOP3.LUT R3, R3, 0x3, RZ, 0xc0, !PT ;  /* 0x0000000303037812 */ /* 0x000fca00078ec0ff */
[----:B------:R1:W2:Y:S02]  /*11fd0*/  SHFL.IDX PT, R14, R3, RZ, 0x1f ;  /* 0x00001fff030e7589 */ /* 0x0002a400000e0000 */
.L_x_3372:
[----:B--2---:R-:W-:-:S13]  /*11fe0*/  ISETP.NE.AND P0, PT, R14, RZ, PT ;  /* 0x000000ff0e00720c */ /* 0x004fda0003f05270 */
[----:B------:R-:W-:Y:S05]  /*11ff0*/  @P0 BRA `(.L_x_3222) ;  /* 0x0000000000900947 */ /* 0x000fea0003800000 */
[----:B------:R-:W-:-:S03]  /*12000*/  UMOV UR4, 0xffffffff ;  /* 0xffffffff00047882 */ /* 0x000fc60000000000 */
[----:B------:R-:W-:Y:S05]  /*12010*/  BRA.DIV UR4, `(.L_x_3330) ;  /* 0x00000016042c7947 */ /* 0x000fea000b800000 */
[----:B------:R-:W-:-:S13]  /*12020*/  ELECT P6, URZ, PT ;  /* 0x00000000003f782f */ /* 0x000fda00038c0000 */
.L_x_3375:
        /* <DEDUP_REMOVED lines=8> */
.L_x_3331:
[----:B------:R-:W-:Y:S01]  /*120b0*/  VIADD R7, R2, 0x36840 ;  /* 0x0003684002077836 */ /* 0x000fe20000000000 */
[----:B------:R-:W-:Y:S01]  /*120c0*/  SHF.L.U32 R5, R9, 0x1f, RZ ;  /* 0x0000001f09057819 */ /* 0x000fe200000006ff */
[----:B------:R-:W-:-:S03]  /*120d0*/  VIADD R3, R0, 0x1 ;  /* 0x0000000100037836 */ /* 0x000fc60000000000 */
[----:B------:R-:W-:Y:S02]  /*120e0*/  LEA R6, R0, R7, 0x3 ;  /* 0x0000000700067211 */ /* 0x000fe400078e18ff */
[C---:B------:R-:W-:Y:S02]  /*120f0*/  ISETP.NE.AND P1, PT, R3.reuse, 0x2, PT ;  /* 0x000000020300780c */ /* 0x040fe40003f25270 */
[----:B------:R-:W1:Y:S02]  /*12100*/  SYNCS.PHASECHK.TRANS64.TRYWAIT P0, [R6+URZ], R5 ;  /* 0x00000005060075a7 */ /* 0x000e64000800017f */
[----:B------:R-:W-:Y:S02]  /*12110*/  SEL R4, RZ, 0x1, P1 ;  /* 0x00000001ff047807 */ /* 0x000fe40000800000 */
[----:B------:R-:W-:Y:S02]  /*12120*/  SEL R8, R3, RZ, P1 ;  /* 0x000000ff03087207 */ /* 0x000fe40000800000 */
[----:B------:R-:W-:-:S03]  /*12130*/  LOP3.LUT R4, R9, R4, RZ, 0x3c, !PT ;  /* 0x0000000409047212 */ /* 0x000fc600078e3cff */
[----:B------:R-:W-:Y:S01]  /*12140*/  IMAD R3, R8, 0x8, R7 ;  /* 0x0000000808037824 */ /* 0x000fe200078e0207 */
[----:B------:R-:W-:Y:S01]  /*12150*/  SHF.L.U32 R4, R4, 0x1f, RZ ;  /* 0x0000001f04047819 */ /* 0x000fe200000006ff */
[----:B-1----:R-:W-:Y:S06]  /*12160*/  @!P0 BRA `(.L_x_3332) ;  /* 0x0000001000f88947 */ /* 0x002fec0003800000 */
.L_x_3376:
[----:B------:R-:W2:Y:S02]  /*12170*/  SYNCS.PHASECHK.TRANS64.TRYWAIT P0, [R3+URZ], R4 ;  /* 0x00000004030075a7 */ /* 0x000ea4000800017f */
[----:B--2---:R-:W-:Y:S05]  /*12180*/  @!P0 BRA `(.L_x_3333) ;  /* 0x0000001400048947 */ /* 0x004fea0003800000 */
.L_x_3377:
[----:B------:R-:W-:Y:S05]  /*12190*/  @!P2 BRA `(.L_x_3334) ;  /* 0x000000000004a947 */ /* 0x000fea0003800000 */
[----:B------:R-:W-:Y:S01]  /*121a0*/  BPT.TRAP 0x1 ;  /* 0x000000040000795c */ /* 0x000fe20000300000 */
.L_x_3334:
[----:B--2---:R-:W-:-:S05]  /*121b0*/  IADD3 R3, R2, 0x36860, RZ ;  /* 0x0003686002037810 */ /* 0x004fca0007ffe0ff */
[----:B------:R-:W-:-:S04]  /*121c0*/  IMAD R0, R0, 0x8, R3 ;  /* 0x0000000800007824 */ /* 0x000fc800078e0203 */
[----:B------:R-:W2:Y:S02]  /*121d0*/  SYNCS.PHASECHK.TRANS64.TRYWAIT P0, [R0+URZ], R5 ;  /* 0x00000005000075a7 */ /* 0x000ea4000800017f */
[----:B--2---:R-:W-:Y:S05]  /*121e0*/  @!P0 BRA `(.L_x_3335) ;  /* 0x0000001400008947 */ /* 0x004fea0003800000 */
.L_x_3378:
[----:B------:R-:W-:-:S07]  /*121f0*/  IMAD R3, R8, 0x8, R3 ;  /* 0x0000000808037824 */ /* 0x000fce00078e0203 */
.L_x_3336:
[----:B---3--:R3:W4:Y:S02]  /*12200*/  SYNCS.PHASECHK.TRANS64.TRYWAIT P0, [R3+URZ], R4 ;  /* 0x00000004030075a7 */ /* 0x008724000800017f */
[----:B----4-:R-:W-:Y:S05]  /*12210*/  @!P0 NANOSLEEP.SYNCS 0x989680 ;  /* 0x009896800000895d */ /* 0x010fea0003900000 */
[----:B------:R-:W4:Y:S02]  /*12220*/  @!P0 SYNCS.PHASECHK.TRANS64 P0, [R3+URZ], R4 ;  /* 0x00000004030085a7 */ /* 0x000f24000800007f */
[----:B----4-:R-:W-:Y:S05]  /*12230*/  @!P0 BRA `(.L_x_3336) ;  /* 0xfffffffc00f08947 */ /* 0x010fea000383ffff */
.L_x_3222:
[----:B------:R-:W-:Y:S05]  /*12240*/  BSYNC B6 ;  /* 0x0000000000067941 */ /* 0x000fea0003800000 */
.L_x_3219:
[----:B------:R-:W-:Y:S05]  /*12250*/  EXIT ;  /* 0x000000000000794d */ /* 0x000fea0003800000 */
.L_x_3226:
[----:B------:R-:W-:-:S13]  /*12260*/  R2UR UR4, R16 ;  /* 0x00000000100472ca */ /* 0x000fda00000e0000 */
[----:B0-----:R-:W-:-:S04]  /*12270*/  MOV R3, UR4 ;  /* 0x0000000400037c02 */ /* 0x001fc80008000f00 */
[----:B------:R0:W1:Y:S03]  /*12280*/  SYNCS.PHASECHK.TRANS64.TRYWAIT P0, [R3+URZ+0x36800], R0 ;  /* 0x03680000030075a7 */ /* 0x000066000800017f */
[----:B-1----:R-:W-:Y:S05]  /*12290*/  @!P0 NANOSLEEP.SYNCS 0x989680 ;  /* 0x009896800000895d */ /* 0x002fea0003900000 */
[----:B------:R-:W1:Y:S02]  /*122a0*/  @!P0 SYNCS.PHASECHK.TRANS64 P0, [R3+URZ+0x36800], R0 ;  /* 0x03680000030085a7 */ /* 0x000e64000800007f */
[----:B-1----:R-:W-:Y:S05]  /*122b0*/  @!P0 BRA `(.L_x_3226) ;  /* 0xfffffffc00e88947 */ /* 0x002fea000383ffff */
[----:B------:R-:W-:Y:S05]  /*122c0*/  BRA `(.L_x_3337) ;  /* 0xfffffef000647947 */ /* 0x000fea000383ffff */
.L_x_3230:
[----:B------:R-:W-:-:S13]  /*122d0*/  R2UR UR4, R16 ;  /* 0x00000000100472ca */ /* 0x000fda00000e0000 */
[----:B0-----:R-:W-:-:S04]  /*122e0*/  IMAD.U32 R3, RZ, RZ, UR4 ;  /* 0x00000004ff037e24 */ /* 0x001fc8000f8e00ff */
[----:B------:R0:W2:Y:S03]  /*122f0*/  SYNCS.PHASECHK.TRANS64.TRYWAIT P2, [R3+URZ+0x36830], R0 ;  /* 0x03683000030075a7 */ /* 0x0000a6000804017f */
[----:B--2---:R-:W-:Y:S05]  /*12300*/  @!P2 NANOSLEEP.SYNCS 0x989680 ;  /* 0x009896800000a95d */ /* 0x004fea0003900000 */
[----:B------:R-:W2:Y:S02]  /*12310*/  @!P2 SYNCS.PHASECHK.TRANS64 P2, [R3+URZ+0x36830], R0 ;  /* 0x036830000300a5a7 */ /* 0x000ea4000804007f */
[----:B--2---:R-:W-:Y:S05]  /*12320*/  @!P2 BRA `(.L_x_3230) ;  /* 0xfffffffc00e8a947 */ /* 0x004fea000383ffff */
[----:B------:R-:W-:Y:S05]  /*12330*/  BRA `(.L_x_3229) ;  /* 0xfffffef000947947 */ /* 0x000fea000383ffff */
.L_x_3235:
[----:B------:R-:W-:-:S13]  /*12340*/  R2UR UR4, R21 ;  /* 0x00000000150472ca */ /* 0x000fda00000e0000 */
[----:B-1----:R-:W-:-:S04]  /*12350*/  IMAD.U32 R13, RZ, RZ, UR4 ;  /* 0x00000004ff0d7e24 */ /* 0x002fc8000f8e00ff */
[----:B------:R1:W2:Y:S03]  /*12360*/  SYNCS.PHASECHK.TRANS64.TRYWAIT P2, [R13+URZ+0x36830], R8 ;  /* 0x036830080d0075a7 */ /* 0x0002a6000804017f */
[----:B--2---:R-:W-:Y:S05]  /*12370*/  @!P2 NANOSLEEP.SYNCS 0x989680 ;  /* 0x009896800000a95d */ /* 0x004fea0003900000 */
[----:B------:R-:W2:Y:S02]  /*12380*/  @!P2 SYNCS.PHASECHK.TRANS64 P2, [R13+URZ+0x36830], R8 ;  /* 0x036830080d00a5a7 */ /* 0x000ea4000804007f */
[----:B--2---:R-:W-:Y:S05]  /*12390*/  @!P2 BRA `(.L_x_3235) ;  /* 0xfffffffc00e8a947 */ /* 0x004fea000383ffff */
[----:B------:R-:W-:Y:S05]  /*123a0*/  BRA `(.L_x_3234) ;  /* 0xffffff4000587947 */ /* 0x000fea000383ffff */
.L_x_3239:
[----:B-1----:R-:W-:-:S04]  /*123b0*/  MOV R9, UR5 ;  /* 0x0000000500097c02 */ /* 0x002fc80008000f00 */
[----:B------:R1:W2:Y:S03]  /*123c0*/  SYNCS.PHASECHK.TRANS64.TRYWAIT P2, [R9+URZ+0x36850], R0 ;  /* 0x03685000090075a7 */ /* 0x0002a6000804017f */
[----:B--2---:R-:W-:Y:S05]  /*123d0*/  @!P2 NANOSLEEP.SYNCS 0x989680 ;  /* 0x009896800000a95d */ /* 0x004fea0003900000 */
[----:B------:R-:W2:Y:S02]  /*123e0*/  @!P2 SYNCS.PHASECHK.TRANS64 P2, [R9+URZ+0x36850], R0 ;  /* 0x036850000900a5a7 */ /* 0x000ea4000804007f */
[----:B--2---:R-:W-:Y:S05]  /*123f0*/  @!P2 BRA `(.L_x_3239) ;  /* 0xfffffffc00eca947 */ /* 0x004fea000383ffff */
[----:B------:R-:W-:Y:S05]  /*12400*/  BRA `(.L_x_3238) ;  /* 0xffffff6c00d87947 */ /* 0x000fea000383ffff */
.L_x_3244:
[----:B-1----:R1:W2:Y:S02]  /*12410*/  SYNCS.PHASECHK.TRANS64.TRYWAIT P0, [R9+URZ+0x36850], R0 ;  /* 0x03685000090075a7 */ /* 0x0022a4000800017f */
[----:B--2---:R-:W-:Y:S05]  /*12420*/  @!P0 NANOSLEEP.SYNCS 0x989680 ;  /* 0x009896800000895d */ /* 0x004fea0003900000 */
[----:B------:R-:W2:Y:S02]  /*12430*/  @!P0 SYNCS.PHASECHK.TRANS64 P0, [R9+URZ+0x36850], R0 ;  /* 0x03685000090085a7 */ /* 0x000ea4000800007f */
[----:B--2---:R-:W-:Y:S05]  /*12440*/  @!P0 BRA `(.L_x_3244) ;  /* 0xfffffffc00f08947 */ /* 0x004fea000383ffff */
[----:B------:R-:W-:Y:S05]  /*12450*/  BRA `(.L_x_3243) ;  /* 0xffffff9000747947 */ /* 0x000fea000383ffff */
.L_x_3255:
[----:B------:R-:W-:Y:S01]  /*12460*/  IMAD.MOV.U32 R13, RZ, RZ, R0 ;  /* 0x000000ffff0d7224 */ /* 0x000fe200078e0000 */
[----:B------:R-:W-:Y:S01]  /*12470*/  MOV R11, 0x1f ;  /* 0x0000001f000b7802 */ /* 0x000fe20000000f00 */
[----:B------:R-:W-:Y:S02]  /*12480*/  IMAD.MOV.U32 R12, RZ, RZ, RZ ;  /* 0x000000ffff0c7224 */ /* 0x000fe400078e00ff */
[----:B------:R-:W-:-:S07]  /*12490*/  IMAD.MOV.U32 R15, RZ, RZ, -0x1 ;  /* 0xffffffffff0f7424 */ /* 0x000fce00078e00ff */
[----:B------:R-:W-:Y:S05]  /*124a0*/  WARPSYNC.COLLECTIVE R15, `(.L_x_3338) ;  /* 0x000000000f087348 */ /* 0x000fea0003c00000 */
[----:B------:R0:W1:Y:S02]  /*124b0*/  SHFL.IDX P6, R14, R13, R12, R11 ;  /* 0x0000000c0d0e7389 */ /* 0x00006400000c000b */
[----:B01----:R-:W-:Y:S01]  /*124c0*/  ENDCOLLECTIVE ;  /* 0x000000000000791b */ /* 0x003fe20003800000 */
.L_x_3338:
[----:B------:R-:W-:Y:S05]  /*124d0*/  BRA `(.L_x_3339) ;  /* 0xffffffc400807947 */ /* 0x000fea000383ffff */
.L_x_3257:
[----:B------:R-:W-:Y:S01]  /*124e0*/  BSSY B0, `(.L_x_3340) ;  /* 0x0000006000007945 */ /* 0x000fe20003800000 */
[----:B------:R-:W-:-:S07]  /*124f0*/  IMAD.MOV.U32 R15, RZ, RZ, -0x1 ;  /* 0xffffffffff0f7424 */ /* 0x000fce00078e00ff */
[----:B0-----:R-:W-:Y:S05]  /*12500*/  WARPSYNC.COLLECTIVE R15, `(.L_x_3341) ;  /* 0x000000000f0c7348 */ /* 0x001fea0003c00000 */
[----:B------:R-:W-:Y:S02]  /*12510*/  ELECT P6, UR62, PT ;  /* 0x00000000003e782f */ /* 0x000fe400038c0000 */
[----:B------:R-:W-:Y:S01]  /*12520*/  MOV R14, UR62 ;  /* 0x0000003e000e7c02 */ /* 0x000fe20008000f00 */
[----:B0-----:R-:W-:Y:S10]  /*12530*/  ENDCOLLECTIVE ;  /* 0x000000000000791b */ /* 0x001ff40003800000 */
.L_x_3341:
[----:B------:R-:W-:Y:S05]  /*12540*/  BSYNC B0 ;  /* 0x0000000000007941 */ /* 0x000fea0003800000 */
.L_x_3340:
[----:B------:R-:W-:Y:S05]  /*12550*/  BRA `(.L_x_3342) ;  /* 0xffffffc400807947 */ /* 0x000fea000383ffff */
.L_x_3259:
[----:B0-----:R-:W-:-:S04]  /*12560*/  MOV R3, UR38 ;  /* 0x0000002600037c02 */ /* 0x001fc80008000f00 */
[----:B------:R0:W1:Y:S03]  /*12570*/  SYNCS.PHASECHK.TRANS64.TRYWAIT P0, [R3+URZ+0x36840], R0 ;  /* 0x03684000030075a7 */ /* 0x000066000800017f */
[----:B-1----:R-:W-:Y:S05]  /*12580*/  @!P0 NANOSLEEP.SYNCS 0x989680 ;  /* 0x009896800000895d */ /* 0x002fea0003900000 */
[----:B------:R-:W1:Y:S02]  /*12590*/  @!P0 SYNCS.PHASECHK.TRANS64 P0, [R3+URZ+0x36840], R0 ;  /* 0x03684000030085a7 */ /* 0x000e64000800007f */
[----:B-1----:R-:W-:Y:S05]  /*125a0*/  @!P0 BRA `(.L_x_3259) ;  /* 0xfffffffc00ec8947 */ /* 0x002fea000383ffff */
[----:B------:R-:W-:Y:S05]  /*125b0*/  BRA `(.L_x_3343) ;  /* 0xffffffc400dc7947 */ /* 0x000fea000383ffff */
.L_x_3262:
        /* <DEDUP_REMOVED lines=9> */
.L_x_3344:
[----:B------:R-:W-:Y:S01]  /*12650*/  IMAD.MOV.U32 R13, RZ, RZ, R0 ;  /* 0x000000ffff0d7224 */ /* 0x000fe200078e0000 */
[----:B------:R-:W-:-:S07]  /*12660*/  MOV R2, R14 ;  /* 0x0000000e00027202 */ /* 0x000fce0000000f00 */
[----:B------:R-:W-:Y:S05]  /*12670*/  WARPSYNC.COLLECTIVE R15, `(.L_x_3345) ;  /* 0x000000000f087348 */ /* 0x000fea0003c00000 */
[----:B------:R0:W1:Y:S02]  /*12680*/  SHFL.IDX P6, R14, R13, R12, R11 ;  /* 0x0000000c0d0e7389 */ /* 0x00006400000c000b */
[----:B01----:R-:W-:Y:S01]  /*12690*/  ENDCOLLECTIVE ;  /* 0x000000000000791b */ /* 0x003fe20003800000 */
.L_x_3345:
[----:B------:R-:W-:Y:S01]  /*126a0*/  ULDC UR4, c[0x0][0x288] ;  /* 0x0000a20000047ab9 */ /* 0x000fe20000000800 */
[----:B------:R-:W-:Y:S01]  /*126b0*/  ULDC.64 UR6, c[0x0][0x208] ;  /* 0x0000820000067ab9 */ /* 0x000fe20000000a00 */
[----:B------:R-:W-:Y:S02]  /*126c0*/  IMAD R6, R6, UR4, RZ ;  /* 0x0000000406067c24 */ /* 0x000fe4000f8e02ff */
[----:B------:R-:W-:-:S03]  /*126d0*/  IMAD.MOV.U32 R3, RZ, RZ, R2 ;  /* 0x000000ffff037224 */ /* 0x000fc600078e0002 */
[----:B------:R-:W-:Y:S01]  /*126e0*/  ISETP.GE.AND P3, PT, R8, R6, PT ;  /* 0x000000060800720c */ /* 0x000fe20003f66270 */
[----:B------:R-:W-:Y:S01]  /*126f0*/  IMAD.MOV.U32 R13, RZ, RZ, R7 ;  /* 0x000000ffff0d7224 */ /* 0x000fe200078e0007 */
[----:B------:R-:W-:-:S11]  /*12700*/  MOV R12, 0x1 ;  /* 0x00000001000c7802 */ /* 0x000fd60000000f00 */
[----:B------:R-:W-:Y:S02]  /*12710*/  @!P3 LEA R21, R9, UR38, 0x1 ;  /* 0x000000260915bc11 */ /* 0x000fe4000f8e08ff */
[----:B------:R-:W-:-:S05]  /*12720*/  MOV R2, R14 ;  /* 0x0000000e00027202 */ /* 0x000fca0000000f00 */
[----:B------:R-:W-:-:S05]  /*12730*/  @!P3 IMAD.WIDE.U32 R2, R10, 0x2, R2 ;  /* 0x000000020a02b825 */ /* 0x000fca00078e0002 */
[----:B------:R-:W-:Y:S01]  /*12740*/  @!PT LDS RZ, [RZ] ;  /* 0x00000000fffff984 */ /* 0x000fe20000000800 */
[----:B------:R-:W-:Y:S01]  /*12750*/  @!PT LDS RZ, [RZ] ;  /* 0x00000000fffff984 */ /* 0x000fe20000000800 */
[----:B------:R-:W-:Y:S01]  /*12760*/  @!PT LDS RZ, [RZ] ;  /* 0x00000000fffff984 */ /* 0x000fe20000000800 */
[----:B------:R0:W-:Y:S04]  /*12770*/  @!P3 LDGSTS.E.BYPASS.LTC128B.128 [R21+0x15400], desc[UR6][R2.64], !P2 ;  /* 0x154000000215bfae */ /* 0x0001e8000d101d46 */
[----:B------:R0:W-:Y:S04]  /*12780*/  @!P3 LDGSTS.E.BYPASS.LTC128B.128 [R21+0x19400], desc[UR6][R2.64+0x80], !P0 ;  /* 0x194000800215bfae */ /* 0x0001e8000c101d46 */
[----:B------:R0:W-:Y:S01]  /*12790*/  @!P3 LDGSTS.E.BYPASS.LTC128B.128 [R21+0x1d400], desc[UR6][R2.64+0x100], !P1 ;  /* 0x1d4001000215bfae */ /* 0x0001e2000c901d46 */
[----:B------:R-:W-:-:S13]  /*127a0*/  ISETP.GE.AND P3, PT, R5, R6, PT ;  /* 0x000000060500720c */ /* 0x000fda0003f66270 */
[----:B0-----:R-:W-:Y:S05]  /*127b0*/  WARPSYNC.COLLECTIVE R15, `(.L_x_3346) ;  /* 0x000000000f087348 */ /* 0x001fea0003c00000 */
[----:B------:R1:W2:Y:S02]  /*127c0*/  SHFL.IDX P6, R14, R13, R12, R11 ;  /* 0x0000000c0d0e7389 */ /* 0x0002a400000c000b */
[----:B012---:R-:W-:Y:S01]  /*127d0*/  ENDCOLLECTIVE ;  /* 0x000000000000791b */ /* 0x007fe20003800000 */
.L_x_3346:
[----:B------:R-:W-:Y:S01]  /*127e0*/  VIADD R3, R8, 0x20 ;  /* 0x0000002008037836 */ /* 0x000fe20000000000 */
[----:B------:R-:W-:Y:S01]  /*127f0*/  @!P3 LEA R20, R9, UR38, 0x1 ;  /* 0x000000260914bc11 */ /* 0x000fe2000f8e08ff */
[----:B------:R-:W-:Y:S02]  /*12800*/  IMAD.MOV.U32 R13, RZ, RZ, R0 ;  /* 0x000000ffff0d7224 */ /* 0x000fe400078e0000 */
[----:B------:R-:W-:-:S07]  /*12810*/  IMAD.MOV.U32 R4, RZ, RZ, R14 ;  /* 0x000000ffff047224 */ /* 0x000fce00078e000e */
[----:B------:R-:W-:Y:S05]  /*12820*/  WARPSYNC.COLLECTIVE R15, `(.L_x_3347) ;  /* 0x000000000f087348 */ /* 0x000fea0003c00000 */
[----:B------:R0:W1:Y:S02]  /*12830*/  SHFL.IDX P6, R14, R13, R12, R11 ;  /* 0x0000000c0d0e7389 */ /* 0x00006400000c000b */
[----:B01----:R-:W-:Y:S01]  /*12840*/  ENDCOLLECTIVE ;  /* 0x000000000000791b */ /* 0x003fe20003800000 */
.L_x_3347:
[----:B------:R-:W-:Y:S01]  /*12850*/  ULDC.64 UR4, c[0x0][0x208] ;  /* 0x0000820000047ab9 */ /* 0x000fe20000000a00 */
[----:B------:R-:W-:Y:S02]  /*12860*/  MOV R5, R4 ;  /* 0x0000000400057202 */ /* 0x000fe40000000f00 */
        /* <DEDUP_REMOVED lines=14> */
.L_x_3348:
[----:B------:R-:W-:Y:S02]  /*12950*/  IADD3 R5, R8, 0x30, RZ ;  /* 0x0000003008057810 */ /* 0x000fe40007ffe0ff */
[----:B------:R-:W-:Y:S02]  /*12960*/  @!P3 LEA R21, R9, UR38, 0x1 ;  /* 0x000000260915bc11 */ /* 0x000fe4000f8e08ff */
[----:B------:R-:W-:Y:S01]  /*12970*/  MOV R13, R0 ;  /* 0x00000000000d7202 */ /* 0x000fe20000000f00 */
[----:B------:R-:W-:-:S07]  /*12980*/  IMAD.MOV.U32 R2, RZ, RZ, R14 ;  /* 0x000000ffff027224 */ /* 0x000fce00078e000e */
[----:B------:R-:W-:Y:S05]  /*12990*/  WARPSYNC.COLLECTIVE R15, `(.L_x_3349) ;  /* 0x000000000f087348 */ /* 0x000fea0003c00000 */
[----:B------:R0:W1:Y:S02]  /*129a0*/  SHFL.IDX P6, R14, R13, R12, R11 ;  /* 0x0000000c0d0e7389 */ /* 0x00006400000c000b */
[----:B01----:R-:W-:Y:S01]  /*129b0*/  ENDCOLLECTIVE ;  /* 0x000000000000791b */ /* 0x003fe20003800000 */
.L_x_3349:
[----:B------:R-:W-:Y:S01]  /*129c0*/  ULDC.64 UR4, c[0x0][0x208] ;  /* 0x0000820000047ab9 */ /* 0x000fe20000000a00 */
[----:B------:R-:W-:Y:S02]  /*129d0*/  IMAD.MOV.U32 R3, RZ, RZ, R2 ;  /* 0x000000ffff037224 */ /* 0x000fe400078e0002 */
        /* <DEDUP_REMOVED lines=14> */
.L_x_3350:
[----:B------:R-:W-:Y:S01]  /*12ac0*/  VIADD R3, R8, 0x40 ;  /* 0x0000004008037836 */ /* 0x000fe20000000000 */
[----:B------:R-:W-:Y:S01]  /*12ad0*/  @!P3 LEA R20, R9, UR38, 0x1 ;  /* 0x000000260914bc11 */ /* 0x000fe2000f8e08ff */
[----:B------:R-:W-:Y:S01]  /*12ae0*/  IMAD.MOV.U32 R13, RZ, RZ, R0 ;  /* 0x000000ffff0d7224 */ /* 0x000fe200078e0000 */
[----:B------:R-:W-:-:S07]  /*12af0*/  MOV R4, R14 ;  /* 0x0000000e00047202 */ /* 0x000fce0000000f00 */
[----:B------:R-:W-:Y:S05]  /*12b00*/  WARPSYNC.COLLECTIVE R15, `(.L_x_3351) ;  /* 0x000000000f087348 */ /* 0x000fea0003c00000 */
[----:B------:R0:W1:Y:S02]  /*12b10*/  SHFL.IDX P6, R14, R13, R12, R11 ;  /* 0x0000000c0d0e7389 */ /* 0x00006400000c000b */
[----:B01----:R-:W-:Y:S01]  /*12b20*/  ENDCOLLECTIVE ;  /* 0x000000000000791b */ /* 0x003fe20003800000 */
.L_x_3351:
[----:B------:R-:W-:Y:S01]  /*12b30*/  ULDC.64 UR4, c[0x0][0x208] ;  /* 0x0000820000047ab9 */ /* 0x000fe20000000a00 */
[----:B------:R-:W-:Y:S02]  /*12b40*/  IMAD.MOV.U32 R5, RZ, RZ, R4 ;  /* 0x000000ffff057224 */ /* 0x000fe400078e0004 */
[----:B------:R-:W-:Y:S01]  /*12b50*/  IMAD.MOV.U32 R13, RZ, RZ, R7 ;  /* 0x000000ffff0d7224 */ /* 0x000fe200078e0007 */
[----:B------:R-:W-:Y:S02]  /*12b60*/  MOV R12, 0x4 ;  /* 0x00000004000c7802 */ /* 0x000fe40000000f00 */
        /* <DEDUP_REMOVED lines=12> */
.L_x_3352:
[----:B------:R-:W-:Y:S01]  /*12c30*/  VIADD R5, R8, 0x50 ;  /* 0x0000005008057836 */ /* 0x000fe20000000000 */
[----:B------:R-:W-:Y:S01]  /*12c40*/  @!P3 LEA R21, R9, UR38, 0x1 ;  /* 0x000000260915bc11 */ /* 0x000fe2000f8e08ff */
[----:B------:R-:W-:Y:S02]  /*12c50*/  IMAD.MOV.U32 R13, RZ, RZ, R0 ;  /* 0x000000ffff0d7224 */ /* 0x000fe400078e0000 */
[----:B------:R-:W-:-:S07]  /*12c60*/  IMAD.MOV.U32 R2, RZ, RZ, R14 ;  /* 0x000000ffff027224 */ /* 0x000fce00078e000e */
[----:B------:R-:W-:Y:S05]  /*12c70*/  WARPSYNC.COLLECTIVE R15, `(.L_x_3353) ;  /* 0x000000000f087348 */ /* 0x000fea0003c00000 */
[----:B------:R0:W1:Y:S02]  /*12c80*/  SHFL.IDX P6, R14, R13, R12, R11 ;  /* 0x0000000c0d0e7389 */ /* 0x00006400000c000b */
[----:B01----:R-:W-:Y:S01]  /*12c90*/  ENDCOLLECTIVE ;  /* 0x000000000000791b */ /* 0x003fe20003800000 */
.L_x_3353:
        /* <DEDUP_REMOVED lines=16> */
.L_x_3354:
[----:B------:R-:W-:Y:S02]  /*12da0*/  IADD3 R3, R8, 0x60, RZ ;  /* 0x0000006008037810 */ /* 0x000fe40007ffe0ff */
[----:B------:R-:W-:Y:S02]  /*12db0*/  @!P3 LEA R20, R9, UR38, 0x1 ;  /* 0x000000260914bc11 */ /* 0x000fe4000f8e08ff */
[----:B------:R-:W-:Y:S01]  /*12dc0*/  MOV R13, R0 ;  /* 0x00000000000d7202 */ /* 0x000fe20000000f00 */
[----:B------:R-:W-:-:S07]  /*12dd0*/  IMAD.MOV.U32 R4, RZ, RZ, R14 ;  /* 0x000000ffff047224 */ /* 0x000fce00078e000e */
[----:B------:R-:W-:Y:S05]  /*12de0*/  WARPSYNC.COLLECTIVE R15, `(.L_x_3355) ;  /* 0x000000000f087348 */ /* 0x000fea0003c00000 */
[----:B------:R0:W1:Y:S02]  /*12df0*/  SHFL.IDX P6, R14, R13, R12, R11 ;  /* 0x0000000c0d0e7389 */ /* 0x00006400000c000b */
[----:B01----:R-:W-:Y:S01]  /*12e00*/  ENDCOLLECTIVE ;  /* 0x000000000000791b */ /* 0x003fe20003800000 */
.L_x_3355:
        /* <DEDUP_REMOVED lines=16> */
.L_x_3356:
[----:B------:R-:W-:Y:S01]  /*12f10*/  @!P3 LEA R21, R9, UR38, 0x1 ;  /* 0x000000260915bc11 */ /* 0x000fe2000f8e08ff */
[----:B------:R-:W-:Y:S01]  /*12f20*/  IMAD.MOV.U32 R13, RZ, RZ, R0 ;  /* 0x000000ffff0d7224 */ /* 0x000fe200078e0000 */
[----:B------:R-:W-:-:S07]  /*12f30*/  MOV R2, R14 ;  /* 0x0000000e00027202 */ /* 0x000fce0000000f00 */
[----:B------:R-:W-:Y:S05]  /*12f40*/  WARPSYNC.COLLECTIVE R15, `(.L_x_3357) ;  /* 0x000000000f087348 */ /* 0x000fea0003c00000 */
[----:B------:R0:W1:Y:S02]  /*12f50*/  SHFL.IDX P6, R14, R13, R12, R11 ;  /* 0x0000000c0d0e7389 */ /* 0x00006400000c000b */
[----:B01----:R-:W-:Y:S01]  /*12f60*/  ENDCOLLECTIVE ;  /* 0x000000000000791b */ /* 0x003fe20003800000 */
.L_x_3357:
[----:B------:R-:W-:Y:S01]  /*12f70*/  ULDC.64 UR4, c[0x0][0x208] ;  /* 0x0000820000047ab9 */ /* 0x000fe20000000a00 */
[----:B------:R-:W-:Y:S02]  /*12f80*/  IMAD.MOV.U32 R3, RZ, RZ, R2 ;  /* 0x000000ffff037224 */ /* 0x000fe400078e0002 */
        /* <DEDUP_REMOVED lines=9> */
[----:B------:R0:W-:Y:S02]  /*13020*/  @!P3 LDGSTS.E.BYPASS.LTC128B.128 [R21+0x20400], desc[UR4][R2.64+0x100], !P1 ;  /* 0x204001000215bfae */ /* 0x0001e4000c901d44 */
[----:B0-----:R-:W-:Y:S05]  /*13030*/  WARPSYNC.COLLECTIVE R15, `(.L_x_3358) ;  /* 0x000000000f087348 */ /* 0x001fea0003c00000 */
[----:B------:R1:W2:Y:S02]  /*13040*/  SHFL.IDX P6, R14, R13, R12, R11 ;  /* 0x0000000c0d0e7389 */ /* 0x0002a400000c000b */
[----:B012---:R-:W-:Y:S01]  /*13050*/  ENDCOLLECTIVE ;  /* 0x000000000000791b */ /* 0x007fe20003800000 */
.L_x_3358:
[----:B------:R-:W-:Y:S01]  /*13060*/  IMAD.MOV.U32 R13, RZ, RZ, R0 ;  /* 0x000000ffff0d7224 */ /* 0x000fe200078e0000 */
[----:B------:R-:W-:-:S07]  /*13070*/  MOV R4, R14 ;  /* 0x0000000e00047202 */ /* 0x000fce0000000f00 */
[----:B------:R-:W-:Y:S05]  /*13080*/  WARPSYNC.COLLECTIVE R15, `(.L_x_3359) ;  /* 0x000000000f087348 */ /* 0x000fea0003c00000 */
[----:B------:R0:W1:Y:S02]  /*13090*/  SHFL.IDX P6, R14, R13, R12, R11 ;  /* 0x0000000c0d0e7389 */ /* 0x00006400000c000b */
[----:B01----:R-:W-:Y:S01]  /*130a0*/  ENDCOLLECTIVE ;  /* 0x000000000000791b */ /* 0x003fe20003800000 */
.L_x_3359:
[----:B------:R-:W-:Y:S05]  /*130b0*/  BRA `(.L_x_3360) ;  /* 0xffffffc800447947 */ /* 0x000fea000383ffff */
.L_x_3265:
[----:B-1----:R-:W-:-:S04]  /*130c0*/  IMAD.U32 R3, RZ, RZ, UR38 ;  /* 0x00000026ff037e24 */ /* 0x002fc8000f8e00ff */
[----:B------:R1:W2:Y:S03]  /*130d0*/  SYNCS.PHASECHK.TRANS64.TRYWAIT P0, [R3+URZ+0x36820], R2 ;  /* 0x03682002030075a7 */ /* 0x0002a6000800017f */
[----:B--2---:R-:W-:Y:S05]  /*130e0*/  @!P0 NANOSLEEP.SYNCS 0x989680 ;  /* 0x009896800000895d */ /* 0x004fea0003900000 */
[----:B------:R-:W2:Y:S02]  /*130f0*/  @!P0 SYNCS.PHASECHK.TRANS64 P0, [R3+URZ+0x36820], R2 ;  /* 0x03682002030085a7 */ /* 0x000ea4000800007f */
[----:B--2---:R-:W-:Y:S05]  /*13100*/  @!P0 BRA `(.L_x_3265) ;  /* 0xfffffffc00ec8947 */ /* 0x004fea000383ffff */
[----:B------:R-:W-:Y:S05]  /*13110*/  BRA `(.L_x_3361) ;  /* 0xffffffc8009c7947 */ /* 0x000fea000383ffff */
.L_x_3272:
[----:B-1----:R-:W-:-:S04]  /*13120*/  MOV R3, UR38 ;  /* 0x0000002600037c02 */ /* 0x002fc80008000f00 */
[----:B------:R1:W2:Y:S03]  /*13130*/  SYNCS.PHASECHK.TRANS64.TRYWAIT P0, [R3+URZ+0x36848], R2 ;  /* 0x03684802030075a7 */ /* 0x0002a6000800017f */
[----:B--2---:R-:W-:Y:S05]  /*13140*/  @!P0 NANOSLEEP.SYNCS 0x989680 ;  /* 0x009896800000895d */ /* 0x004fea0003900000 */
[----:B------:R-:W2:Y:S02]  /*13150*/  @!P0 SYNCS.PHASECHK.TRANS64 P0, [R3+URZ+0x36848], R2 ;  /* 0x03684802030085a7 */ /* 0x000ea4000800007f */
[----:B--2---:R-:W-:Y:S05]  /*13160*/  @!P0 BRA `(.L_x_3272) ;  /* 0xfffffffc00ec8947 */ /* 0x004fea000383ffff */
[----:B------:R-:W-:Y:S05]  /*13170*/  BRA `(.L_x_3362) ;  /* 0xffffffcc00847947 */ /* 0x000fea000383ffff */
.L_x_3279:
[----:B0-----:R-:W-:-:S04]  /*13180*/  IMAD.U32 R3, RZ, RZ, UR38 ;  /* 0x00000026ff037e24 */ /* 0x001fc8000f8e00ff */
[----:B------:R0:W1:Y:S03]  /*13190*/  SYNCS.PHASECHK.TRANS64.TRYWAIT P0, [R3+URZ+0x36860], R2 ;  /* 0x03686002030075a7 */ /* 0x000066000800017f */
[----:B-1----:R-:W-:Y:S05]  /*131a0*/  @!P0 NANOSLEEP.SYNCS 0x989680 ;  /* 0x009896800000895d */ /* 0x002fea0003900000 */
[----:B------:R-:W1:Y:S02]  /*131b0*/  @!P0 SYNCS.PHASECHK.TRANS64 P0, [R3+URZ+0x36860], R2 ;  /* 0x03686002030085a7 */ /* 0x000e64000800007f */
[----:B-1----:R-:W-:Y:S05]  /*131c0*/  @!P0 BRA `(.L_x_3279) ;  /* 0xfffffffc00ec8947 */ /* 0x002fea000383ffff */
[----:B------:R-:W-:Y:S05]  /*131d0*/  BRA `(.L_x_3363) ;  /* 0xffffffd0005c7947 */ /* 0x000fea000383ffff */
.L_x_3289:
[----:B-1----:R-:W-:-:S04]  /*131e0*/  IMAD.U32 R3, RZ, RZ, UR38 ;  /* 0x00000026ff037e24 */ /* 0x002fc8000f8e00ff */
[----:B------:R1:W2:Y:S03]  /*131f0*/  SYNCS.PHASECHK.TRANS64.TRYWAIT P0, [R3+URZ+0x36840], R2 ;  /* 0x03684002030075a7 */ /* 0x0002a6000800017f */
[----:B--2---:R-:W-:Y:S05]  /*13200*/  @!P0 NANOSLEEP.SYNCS 0x989680 ;  /* 0x009896800000895d */ /* 0x004fea0003900000 */
[----:B------:R-:W2:Y:S02]  /*13210*/  @!P0 SYNCS.PHASECHK.TRANS64 P0, [R3+URZ+0x36840], R2 ;  /* 0x03684002030085a7 */ /* 0x000ea4000800007f */
[----:B--2---:R-:W-:Y:S05]  /*13220*/  @!P0 BRA `(.L_x_3289) ;  /* 0xfffffffc00ec8947 */ /* 0x004fea000383ffff */
[----:B------:R-:W-:Y:S05]  /*13230*/  BRA `(.L_x_3364) ;  /* 0xffffffd400b87947 */ /* 0x000fea000383ffff */
.L_x_3296:
[----:B0-----:R-:W-:-:S04]  /*13240*/  MOV R3, UR38 ;  /* 0x0000002600037c02 */ /* 0x001fc80008000f00 */
[----:B------:R0:W1:Y:S03]  /*13250*/  SYNCS.PHASECHK.TRANS64.TRYWAIT P0, [R3+URZ+0x36868], R2 ;  /* 0x03686802030075a7 */ /* 0x000066000800017f */
[----:B-1----:R-:W-:Y:S05]  /*13260*/  @!P0 NANOSLEEP.SYNCS 0x989680 ;  /* 0x009896800000895d */ /* 0x002fea0003900000 */
[----:B------:R-:W1:Y:S02]  /*13270*/  @!P0 SYNCS.PHASECHK.TRANS64 P0, [R3+URZ+0x36868], R2 ;  /* 0x03686802030085a7 */ /* 0x000e64000800007f */
[----:B-1----:R-:W-:Y:S05]  /*13280*/  @!P0 BRA `(.L_x_3296) ;  /* 0xfffffffc00ec8947 */ /* 0x002fea000383ffff */
[----:B------:R-:W-:Y:S05]  /*13290*/  BRA `(.L_x_3365) ;  /* 0xffffffd800907947 */ /* 0x000fea000383ffff */
.L_x_3306:
[----:B-1----:R-:W-:-:S04]  /*132a0*/  IMAD.U32 R3, RZ, RZ, UR38 ;  /* 0x00000026ff037e24 */ /* 0x002fc8000f8e00ff */
[----:B------:R1:W2:Y:S03]  /*132b0*/  SYNCS.PHASECHK.TRANS64.TRYWAIT P0, [R3+URZ+0x36848], R2 ;  /* 0x03684802030075a7 */ /* 0x0002a6000800017f */
[----:B--2---:R-:W-:Y:S05]  /*132c0*/  @!P0 NANOSLEEP.SYNCS 0x989680 ;  /* 0x009896800000895d */ /* 0x004fea0003900000 */
[----:B------:R-:W2:Y:S02]  /*132d0*/  @!P0 SYNCS.PHASECHK.TRANS64 P0, [R3+URZ+0x36848], R2 ;  /* 0x03684802030085a7 */ /* 0x000ea4000800007f */
[----:B--2---:R-:W-:Y:S05]  /*132e0*/  @!P0 BRA `(.L_x_3306) ;  /* 0xfffffffc00ec8947 */ /* 0x004fea000383ffff */
[----:B------:R-:W-:Y:S05]  /*132f0*/  BRA `(.L_x_3366) ;  /* 0xffffffe000047947 */ /* 0x000fea000383ffff */
.L_x_3313:
[----:B0-----:R-:W-:-:S04]  /*13300*/  IMAD.U32 R3, RZ, RZ, UR38 ;  /* 0x00000026ff037e24 */ /* 0x001fc8000f8e00ff */
[----:B------:R0:W1:Y:S03]  /*13310*/  SYNCS.PHASECHK.TRANS64.TRYWAIT P0, [R3+URZ+0x36860], R2 ;  /* 0x03686002030075a7 */ /* 0x000066000800017f */
[----:B-1----:R-:W-:Y:S05]  /*13320*/  @!P0 NANOSLEEP.SYNCS 0x989680 ;  /* 0x009896800000895d */ /* 0x002fea0003900000 */
[----:B------:R-:W1:Y:S02]  /*13330*/  @!P0 SYNCS.PHASECHK.TRANS64 P0, [R3+URZ+0x36860], R2 ;  /* 0x03686002030085a7 */ /* 0x000e64000800007f */
[----:B-1----:R-:W-:Y:S05]  /*13340*/  @!P0 BRA `(.L_x_3313) ;  /* 0xfffffffc00ec8947 */ /* 0x002fea000383ffff */
[----:B------:R-:W-:Y:S05]  /*13350*/  BRA `(.L_x_3367) ;  /* 0xffffffe000d87947 */ /* 0x000fea000383ffff */
.L_x_3322:
[----:B-1----:R1:W2:Y:S02]  /*13360*/  SYNCS.PHASECHK.TRANS64.TRYWAIT P0, [R3+URZ+0x36860], R0 ;  /* 0x03686000030075a7 */ /* 0x0022a4000800017f */
[----:B--2---:R-:W-:Y:S05]  /*13370*/  @!P0 NANOSLEEP.SYNCS 0x989680 ;  /* 0x009896800000895d */ /* 0x004fea0003900000 */
[----:B------:R-:W2:Y:S02]  /*13380*/  @!P0 SYNCS.PHASECHK.TRANS64 P0, [R3+URZ+0x36860], R0 ;  /* 0x03686000030085a7 */ /* 0x000ea4000800007f */
[----:B--2---:R-:W-:Y:S05]  /*13390*/  @!P0 BRA `(.L_x_3322) ;  /* 0xfffffffc00f08947 */ /* 0x004fea000383ffff */
[----:B------:R-:W-:Y:S05]  /*133a0*/  BRA `(.L_x_3368) ;  /* 0xffffffe400dc7947 */ /* 0x000fea000383ffff */
.L_x_3328:
[----:B-1----:R1:W2:Y:S02]  /*133b0*/  SYNCS.PHASECHK.TRANS64.TRYWAIT P0, [R2+URZ+0x36820], R3 ;  /* 0x03682003020075a7 */ /* 0x0022a4000800017f */
[----:B--2---:R-:W-:Y:S05]  /*133c0*/  @!P0 NANOSLEEP.SYNCS 0x989680 ;  /* 0x009896800000895d */ /* 0x004fea0003900000 */
[----:B------:R-:W2:Y:S02]  /*133d0*/  @!P0 SYNCS.PHASECHK.TRANS64 P0, [R2+URZ+0x36820], R3 ;  /* 0x03682003020085a7 */ /* 0x000ea4000800007f */
[----:B--2---:R-:W-:Y:S05]  /*133e0*/  @!P0 BRA `(.L_x_3328) ;  /* 0xfffffffc00f08947 */ /* 0x004fea000383ffff */
[----:B------:R-:W-:Y:S05]  /*133f0*/  BRA `(.L_x_3369) ;  /* 0xffffffe800e07947 */ /* 0x000fea000383ffff */
.L_x_3329:
[----:B------:R-:W2:Y:S01]  /*13400*/  S2R R4, SR_TID.X ;  /* 0x0000000000047919 */ /* 0x000ea20000002100 */
[----:B------:R-:W-:Y:S01]  /*13410*/  BSSY B0, `(.L_x_3370) ;  /* 0x000000a000007945 */ /* 0x000fe20003800000 */
[----:B------:R-:W-:Y:S01]  /*13420*/  IMAD.MOV.U32 R12, RZ, RZ, RZ ;  /* 0x000000ffff0c7224 */ /* 0x000fe200078e00ff */
[----:B------:R-:W-:Y:S01]  /*13430*/  MOV R15, 0xffffffff ;  /* 0xffffffff000f7802 */ /* 0x000fe20000000f00 */
[----:B0-----:R-:W-:Y:S01]  /*13440*/  IMAD.MOV.U32 R11, RZ, RZ, 0x1f ;  /* 0x0000001fff0b7424 */ /* 0x001fe200078e00ff */
[----:B--2---:R-:W-:-:S04]  /*13450*/  SHF.R.U32.HI R4, RZ, 0x5, R4 ;  /* 0x00000005ff047819 */ /* 0x004fc80000011604 */
[----:B------:R-:W-:-:S04]  /*13460*/  LOP3.LUT R4, R4, 0x3, RZ, 0xc0, !PT ;  /* 0x0000000304047812 */ /* 0x000fc800078ec0ff */
[----:B------:R-:W-:-:S07]  /*13470*/  MOV R13, R4 ;  /* 0x00000004000d7202 */ /* 0x000fce0000000f00 */
[----:B-1----:R-:W-:Y:S05]  /*13480*/  WARPSYNC.COLLECTIVE R15, `(.L_x_3371) ;  /* 0x000000000f087348 */ /* 0x002fea0003c00000 */
[----:B------:R0:W2:Y:S02]  /*13490*/  SHFL.IDX P6, R14, R13, R12, R11 ;  /* 0x0000000c0d0e7389 */ /* 0x0000a400000c000b */
[----:B012---:R-:W-:Y:S01]  /*134a0*/  ENDCOLLECTIVE ;  /* 0x000000000000791b */ /* 0x007fe20003800000 */
.L_x_3371:
[----:B------:R-:W-:Y:S05]  /*134b0*/  BSYNC B0 ;  /* 0x0000000000007941 */ /* 0x000fea0003800000 */
.L_x_3370:
[----:B------:R-:W-:Y:S05]  /*134c0*/  BRA `(.L_x_3372) ;  /* 0xffffffe800c47947 */ /* 0x000fea000383ffff */
.L_x_3330:
[----:B------:R-:W-:Y:S01]  /*134d0*/  BSSY B0, `(.L_x_3373) ;  /* 0x0000006000007945 */ /* 0x000fe20003800000 */
[----:B------:R-:W-:-:S07]  /*134e0*/  IMAD.MOV.U32 R15, RZ, RZ, -0x1 ;  /* 0xffffffffff0f7424 */ /* 0x000fce00078e00ff */
[----:B01----:R-:W-:Y:S05]  /*134f0*/  WARPSYNC.COLLECTIVE R15, `(.L_x_3374) ;  /* 0x000000000f0c7348 */ /* 0x003fea0003c00000 */
[----:B------:R-:W-:Y:S02]  /*13500*/  ELECT P6, UR62, PT ;  /* 0x00000000003e782f */ /* 0x000fe400038c0000 */
[----:B------:R-:W-:Y:S01]  /*13510*/  MOV R14, UR62 ;  /* 0x0000003e000e7c02 */ /* 0x000fe20008000f00 */
[----:B01----:R-:W-:Y:S10]  /*13520*/  ENDCOLLECTIVE ;  /* 0x000000000000791b */ /* 0x003ff40003800000 */
.L_x_3374:
[----:B------:R-:W-:Y:S05]  /*13530*/  BSYNC B0 ;  /* 0x0000000000007941 */ /* 0x000fea0003800000 */
.L_x_3373:
[----:B------:R-:W-:Y:S05]  /*13540*/  BRA `(.L_x_3375) ;  /* 0xffffffe800b87947 */ /* 0x000fea000383ffff */
.L_x_3332:
[----:B-1----:R1:W2:Y:S02]  /*13550*/  SYNCS.PHASECHK.TRANS64.TRYWAIT P0, [R6+URZ], R5 ;  /* 0x00000005060075a7 */ /* 0x0022a4000800017f */
[----:B--2---:R-:W-:Y:S05]  /*13560*/  @!P0 NANOSLEEP.SYNCS 0x989680 ;  /* 0x009896800000895d */ /* 0x004fea0003900000 */
[----:B------:R-:W2:Y:S02]  /*13570*/  @!P0 SYNCS.PHASECHK.TRANS64 P0, [R6+URZ], R5 ;  /* 0x00000005060085a7 */ /* 0x000ea4000800007f */
[----:B--2---:R-:W-:Y:S05]  /*13580*/  @!P0 BRA `(.L_x_3332) ;  /* 0xfffffffc00f08947 */ /* 0x004fea000383ffff */
[----:B------:R-:W-:Y:S05]  /*13590*/  BRA `(.L_x_3376) ;  /* 0xffffffe800f47947 */ /* 0x000fea000383ffff */
.L_x_3333:
[----:B--2---:R2:W3:Y:S02]  /*135a0*/  SYNCS.PHASECHK.TRANS64.TRYWAIT P0, [R3+URZ], R4 ;  /* 0x00000004030075a7 */ /* 0x0044e4000800017f */
[----:B---3--:R-:W-:Y:S05]  /*135b0*/  @!P0 NANOSLEEP.SYNCS 0x989680 ;  /* 0x009896800000895d */ /* 0x008fea0003900000 */
[----:B------:R-:W3:Y:S02]  /*135c0*/  @!P0 SYNCS.PHASECHK.TRANS64 P0, [R3+URZ], R4 ;  /* 0x00000004030085a7 */ /* 0x000ee4000800007f */
[----:B---3--:R-:W-:Y:S05]  /*135d0*/  @!P0 BRA `(.L_x_3333) ;  /* 0xfffffffc00f08947 */ /* 0x008fea000383ffff */
[----:B------:R-:W-:Y:S05]  /*135e0*/  BRA `(.L_x_3377) ;  /* 0xffffffe800e87947 */ /* 0x000fea000383ffff */
.L_x_3335:
[----:B--2---:R2:W3:Y:S02]  /*135f0*/  SYNCS.PHASECHK.TRANS64.TRYWAIT P0, [R0+URZ], R5 ;  /* 0x00000005000075a7 */ /* 0x0044e4000800017f */
[----:B---3--:R-:W-:Y:S05]  /*13600*/  @!P0 NANOSLEEP.SYNCS 0x989680 ;  /* 0x009896800000895d */ /* 0x008fea0003900000 */
[----:B------:R-:W3:Y:S02]  /*13610*/  @!P0 SYNCS.PHASECHK.TRANS64 P0, [R0+URZ], R5 ;  /* 0x00000005000085a7 */ /* 0x000ee4000800007f */
[----:B---3--:R-:W-:Y:S05]  /*13620*/  @!P0 BRA `(.L_x_3335) ;  /* 0xfffffffc00f08947 */ /* 0x008fea000383ffff */
[----:B------:R-:W-:Y:S05]  /*13630*/  BRA `(.L_x_3378) ;  /* 0xffffffe800ec7947 */ /* 0x000fea000383ffff */
.L_x_3379:
        /* <DEDUP_REMOVED lines=12> */
.L_x_14848:


//--------------------- .text._ZN7cutlass13device_kernelIN5flash11enable_sm90INS1_16FlashAttnFwdSm90INS1_25CollectiveMainloopFwdSm90ILi2EN4cute5tupleIJNS5_1CILi1EEES8_S8_EEENS6_IJNS7_ILi128EEENS7_ILi112EEENS7_ILi192EEEEEELi192ENS_6half_tEfNS_4arch4Sm90ELb0ELb0ELb1ELb1ELb0ELb0ELb0ELb1ELb1ELb1ELb1ELb0EEENS1_21CollectiveEpilogueFwdINS6_IJSA_SC_SB_EEES9_SE_SG_Li256ELb1ELb1ELb1ELb0EEENS1_36VarlenDynamicPersistentTileSchedulerILi128ELi112ELi256ELi128ELb1ELb1ELb1ELb0ELb1ELb1EEEEEEEEEvNT_6ParamsE --------------------------
	.section	.text._ZN7cutlass13device_kernelIN5flash11enable_sm90INS1_16FlashAttnFwdSm90INS1_25CollectiveMainloopFwdSm90ILi2EN4cute5tupleIJNS5_1CILi1EEES8_S8_EEENS6_IJNS7_ILi128EEENS7_ILi112EEENS7_ILi192EEEEEELi192ENS_6half_tEfNS_4arch4Sm90ELb0ELb0ELb1ELb1ELb0ELb0ELb0ELb1ELb1ELb1ELb1ELb0EEENS1_21CollectiveEpilogueFwdINS6_IJSA_SC_SB_EEES9_SE_SG_Li256ELb1ELb1ELb1ELb0EEENS1_36VarlenDynamicPersistentTileSchedulerILi128ELi112ELi256ELi128ELb1ELb1ELb1ELb0ELb1ELb1EEEEEEEEEvNT_6ParamsE,"ax",@progbits
	.align	128
.text._ZN7cutlass13device_kernelIN5flash11enable_sm90INS1_16FlashAttnFwdSm90INS1_25CollectiveMainloopFwdSm90ILi2EN4cute5tupleIJNS5_1CILi1EEES8_S8_EEENS6_IJNS7_ILi128EEENS7_ILi112EEENS7_ILi192EEEEEELi192ENS_6half_tEfNS_4arch4Sm90ELb0ELb0ELb1ELb1ELb0ELb0ELb0ELb1ELb1ELb1ELb1ELb0EEENS1_21CollectiveEpilogueFwdINS6_IJSA_SC_SB_EEES9_SE_SG_Li256ELb1ELb1ELb1ELb0EEENS1_36VarlenDynamicPersistentTileSchedulerILi128ELi112ELi256ELi128ELb1ELb1ELb1ELb0ELb1ELb1EEEEEEEEEvNT_6ParamsE:
        .type           _ZN7cutlass13device_kernelIN5flash11enable_sm90INS1_16FlashAttnFwdSm90INS1_25CollectiveMainloopFwdSm90ILi2EN4cute5tupleIJNS5_1CILi1EEES8_S8_EEENS6_IJNS7_ILi128EEENS7_ILi112EEENS7_ILi192EEEEEELi192ENS_6half_tEfNS_4arch4Sm90ELb0ELb0ELb1ELb1ELb0ELb0ELb0ELb1ELb1ELb1ELb1ELb0EEENS1_21CollectiveEpilogueFwdINS6_IJSA_SC_SB_EEES9_SE_SG_Li256ELb1ELb1ELb1ELb0EEENS1_36VarlenDynamicPersistentTileSchedulerILi128ELi112ELi256ELi128ELb1ELb1ELb1ELb0ELb1ELb1EEEEEEEEEvNT_6ParamsE,@function
        .size           _ZN7cutlass13device_kernelIN5flash11enable_sm90INS1_16FlashAttnFwdSm90INS1_25CollectiveMainloopFwdSm90ILi2EN4cute5tupleIJNS5_1CILi1EEES8_S8_EEENS6_IJNS7_ILi128EEENS7_ILi112EEENS7_ILi192EEEEEELi192ENS_6half_tEfNS_4arch4Sm90ELb0ELb0ELb1ELb1ELb0ELb0ELb0ELb1ELb1ELb1ELb1ELb0EEENS1_21CollectiveEpilogueFwdINS6_IJSA_SC_SB_EEES9_SE_SG_Li256ELb1ELb1ELb1ELb0EEENS1_36VarlenDynamicPersistentTileSchedulerILi128ELi112ELi256ELi128ELb1ELb1ELb1ELb0ELb1ELb1EEEEEEEEEvNT_6ParamsE,(.L_x_14849 - _ZN7cutlass13device_kernelIN5flash11enable_sm90INS1_16FlashAttnFwdSm90INS1_25CollectiveMainloopFwdSm90ILi2EN4cute5tupleIJNS5_1CILi1EEES8_S8_EEENS6_IJNS7_ILi128EEENS7_ILi112EEENS7_ILi192EEEEEELi192ENS_6half_tEfNS_4arch4Sm90ELb0ELb0ELb1ELb1ELb0ELb0ELb0ELb1ELb1ELb1ELb1ELb0EEENS1_21CollectiveEpilogueFwdINS6_IJSA_SC_SB_EEES9_SE_SG_Li256ELb1ELb1ELb1ELb0EEENS1_36VarlenDynamicPersistentTileSchedulerILi128ELi112ELi256ELi128ELb1ELb1ELb1ELb0ELb1ELb1EEEEEEEEEvNT_6ParamsE)
        .other          _ZN7cutlass13device_kernelIN5flash11enable_sm90INS1_16FlashAttnFwdSm90INS1_25CollectiveMainloopFwdSm90ILi2EN4cute5tupleIJNS5_1CILi1EEES8_S8_EEENS6_IJNS7_ILi128EEENS7_ILi112EEENS7_ILi192EEEEEELi192ENS_6half_tEfNS_4arch4Sm90ELb0ELb0ELb1ELb1ELb0ELb0ELb0ELb1ELb1ELb1ELb1ELb0EEENS1_21CollectiveEpilogueFwdINS6_IJSA_SC_SB_EEES9_SE_SG_Li256ELb1ELb1ELb1ELb0EEENS1_36VarlenDynamicPersistentTileSchedulerILi128ELi112ELi256ELi128ELb1ELb1ELb1ELb0ELb1ELb1EEEEEEEEEvNT_6ParamsE,@"STO_CUDA_ENTRY STV_DEFAULT"
_ZN7cutlass13device_kernelIN5flash11enable_sm90INS1_16FlashAttnFwdSm90INS1_25CollectiveMainloopFwdSm90ILi2EN4cute5tupleIJNS5_1CILi1EEES8_S8_EEENS6_IJNS7_ILi128EEENS7_ILi112EEENS7_ILi192EEEEEELi192ENS_6half_tEfNS_4arch4Sm90ELb0ELb0ELb1ELb1ELb0ELb0ELb0ELb1ELb1ELb1ELb1ELb0EEENS1_21CollectiveEpilogueFwdINS6_IJSA_SC_SB_EEES9_SE_SG_Li256ELb1ELb1ELb1ELb0EEENS1_36VarlenDynamicPersistentTileSchedulerILi128ELi112ELi256ELi128ELb1ELb1ELb1ELb0ELb1ELb1EEEEEEEEEvNT_6ParamsE:
        /* <DEDUP_REMOVED lines=18> */
.L_x_3381:
[----:B------:R-:W-:Y:S05]  /*0120*/  BSYNC B0 ;  /* 0x0000000000007941 */ /* 0x000fea0003800000 */
.L_x_3380:
        /* <DEDUP_REMOVED lines=41> */
.L_x_3382:
        /* <DEDUP_REMOVED lines=22> */
.L_x_3383:
        /* <DEDUP_REMOVED lines=18> */
.L_x_3384:
        /* <DEDUP_REMOVED lines=22> */
.L_x_3385:
        /* <DEDUP_REMOVED lines=22> */
.L_x_3386:
        /* <DEDUP_REMOVED lines=8> */
.L_x_3388:
        /* <DEDUP_REMOVED lines=14> */
[----:B0-----:R-:W2:Y:S01]  /*0a60*/  LDL R2, [R1+0x68] ;  /* 0x0000680001027983 */ /* 0x001ea20000100800 */
[----:B------:R-:W-:Y:S01]  /*0a70*/  R2UR UR5, R9 ;  /* 0x00000000090572ca */ /* 0x000fe200000e0000 */
[----:B------:R-:W-:Y:S01]  /*0a80*/  IMAD.MOV.U32 R232, RZ, RZ, RZ ;  /* 0x000000ffffe87224 */ /* 0x000fe200078e00ff */
[----:B------:R-:W-:Y:S01]  /*0a90*/  R2UR UR6, R10 ;  /* 0x000000000a0672ca */ /* 0x000fe200000e0000 */
[----:B------:R-:W0:Y:S01]  /*0aa0*/  S2R R0, SR_TID.X ;  /* 0x0000000000007919 */ /* 0x000e220000002100 */
[----:B------:R-:W-:Y:S02]  /*0ab0*/  R2UR UR7, R11 ;  /* 0x000000000b0772ca */ /* 0x000fe400000e0000 */
[----:B------:R-:W-:Y:S01]  /*0ac0*/  CS2R R16, SRZ ;  /* 0x0000000000107805 */ /* 0x000fe2000001ff00 */
[----:B0-----:R-:W-:-:S05]  /*0ad0*/  VIADD R12, R0, 0xffffff80 ;  /* 0xffffff80000c7836 */ /* 0x001fca0000000000 */
[----:B------:R-:W-:-:S04]  /*0ae0*/  SHF.R.S32.HI R0, RZ, 0x1f, R12 ;  /* 0x0000001fff007819 */ /* 0x000fc8000001140c */
[CC--:B------:R-:W-:Y:S02]  /*0af0*/  LEA.HI R4, R0.reuse, R12.reuse, RZ, 0x5 ;  /* 0x0000000c00047211 */ /* 0x0c0fe400078f28ff */
[CC--:B------:R-:W-:Y:S02]  /*0b00*/  LEA.HI R3, R0.reuse, R12.reuse, RZ, 0x4 ;  /* 0x0000000c00037211 */ /* 0x0c0fe400078f20ff */
[----:B------:R-:W-:Y:S01]  /*0b10*/  LEA.HI R11, R0, R12, RZ, 0x2 ;  /* 0x0000000c000b7211 */ /* 0x000fe200078f10ff */
[----:B------:R-:W-:Y:S01]  /*0b20*/  IMAD.SHL.U32 R5, R4, 0x20, RZ ;  /* 0x0000002004057824 */ /* 0x000fe200078e00ff */
[----:B------:R-:W-:Y:S02]  /*0b30*/  LOP3.LUT R4, R3, 0x3fffff0, RZ, 0xc0, !PT ;  /* 0x03fffff003047812 */ /* 0x000fe400078ec0ff */
[----:B------:R-:W-:Y:S02]  /*0b40*/  LOP3.LUT R11, R11, 0xfffffffc, RZ, 0xc0, !PT ;  /* 0xfffffffc0b0b7812 */ /* 0x000fe400078ec0ff */
[----:B------:R-:W-:Y:S01]  /*0b50*/  LOP3.LUT R5, R5, 0xfffffc00, RZ, 0xc0, !PT ;  /* 0xfffffc0005057812 */ /* 0x000fe200078ec0ff */
[----:B------:R-:W-:-:S02]  /*0b60*/  IMAD.IADD R4, R12, 0x1, -R4 ;  /* 0x000000010c047824 */ /* 0x000fc400078e0a04 */
[----:B------:R-:W-:Y:S01]  /*0b70*/  IMAD.IADD R11, R12, 0x1, -R11 ;  /* 0x000000010c0b7824 */ /* 0x000fe200078e0a0b */
[----:B--2---:R-:W-:Y:S02]  /*0b80*/  R2UR UR4, R2 ;  /* 0x00000000020472ca */ /* 0x004fe400000e0000 */
[CC--:B------:R-:W-:Y:S02]  /*0b90*/  LEA.HI R2, R0.reuse, R12.reuse, RZ, 0x7 ;  /* 0x0000000c00027211 */ /* 0x0c0fe400078f38ff */
[----:B------:R-:W-:Y:S02]  /*0ba0*/  LEA.HI R0, R0, R12, RZ, 0x3 ;  /* 0x0000000c00007211 */ /* 0x000fe400078f18ff */
[----:B------:R-:W-:Y:S02]  /*0bb0*/  LOP3.LUT R234, R2, 0xffffff80, RZ, 0xc0, !PT ;  /* 0xffffff8002ea7812 */ /* 0x000fe400078ec0ff */
[----:B------:R-:W-:Y:S02]  /*0bc0*/  SHF.R.S32.HI R13, RZ, 0x7, R2 ;  /* 0x00000007ff0d7819 */ /* 0x000fe40000011402 */
[----:B------:R-:W-:Y:S01]  /*0bd0*/  LOP3.LUT R19, R0, 0xfffffff8, RZ, 0xc0, !PT ;  /* 0xfffffff800137812 */ /* 0x000fe200078ec0ff */
[----:B------:R-:W-:Y:S01]  /*0be0*/  IMAD.IADD R234, R12, 0x1, -R234 ;  /* 0x000000010cea7824 */ /* 0x000fe200078e0aea */
[----:B------:R-:W-:Y:S01]  /*0bf0*/  LEA.HI R2, R2, R13, RZ, 0x1 ;  /* 0x0000000d02027211 */ /* 0x000fe200078f08ff */
[----:B------:R-:W-:Y:S01]  /*0c00*/  ULOP3.LUT UR4, UR4, 0x1, URZ, 0xfc, !UPT ;  /* 0x0000000104047892 */ /* 0x000fe2000f8efc3f */
[----:B------:R-:W-:Y:S01]  /*0c10*/  SHF.R.S32.HI R230, RZ, 0x3, R0 ;  /* 0x00000003ffe67819 */ /* 0x000fe20000011400 */
[----:B------:R-:W-:Y:S01]  /*0c20*/  IMAD.IADD R19, R12, 0x1, -R19 ;  /* 0x000000010c137824 */ /* 0x000fe200078e0a13 */
[----:B------:R-:W-:-:S02]  /*0c30*/  SHF.R.S32.HI R7, RZ, 0x1f, R234 ;  /* 0x0000001fff077819 */ /* 0x000fc400000114ea */
[----:B------:R-:W-:Y:S02]  /*0c40*/  LOP3.LUT R2, R2, 0x3fffffe, RZ, 0xc0, !PT ;  /* 0x03fffffe02027812 */ /* 0x000fe400078ec0ff */
[CC--:B------:R-:W-:Y:S02]  /*0c50*/  LEA.HI R8, R7.reuse, R234.reuse, RZ, 0x2 ;  /* 0x000000ea07087211 */ /* 0x0c0fe400078f10ff */
[----:B------:R-:W-:Y:S01]  /*0c60*/  LEA.HI R7, R7, R234, RZ, 0x5 ;  /* 0x000000ea07077211 */ /* 0x000fe200078f28ff */
[----:B------:R-:W-:Y:S01]  /*0c70*/  IMAD.IADD R2, R13, 0x1, -R2 ;  /* 0x000000010d027824 */ /* 0x000fe200078e0a02 */
[--C-:B------:R-:W-:Y:S02]  /*0c80*/  SHF.R.S32.HI R9, RZ, 0x2, R8.reuse ;  /* 0x00000002ff097819 */ /* 0x100fe40000011408 */
[----:B------:R-:W-:Y:S02]  /*0c90*/  SHF.R.S32.HI R6, RZ, 0x1f, R8 ;  /* 0x0000001fff067819 */ /* 0x000fe40000011408 */
[----:B------:R-:W-:-:S02]  /*0ca0*/  SHF.R.S32.HI R7, RZ, 0x5, R7 ;  /* 0x00000005ff077819 */ /* 0x000fc40000011407 */
[----:B------:R-:W-:-:S04]  /*0cb0*/  LEA.HI R6, R6, R9, RZ, 0x3 ;  /* 0x0000000906067211 */ /* 0x000fc800078f18ff */
[----:B------:R-:W-:Y:S01]  /*0cc0*/  LOP3.LUT R10, R6, 0xfffffff8, RZ, 0xc0, !PT ;  /* 0xfffffff8060a7812 */ /* 0x000fe200078ec0ff */
[----:B------:R-:W-:Y:S01]  /*0cd0*/  IMAD R6, R4, 0x40, R5 ;  /* 0x0000004004067824 */ /* 0x000fe200078e0205 */
[----:B------:R-:W-:Y:S02]  /*0ce0*/  SHF.R.S32.HI R4, RZ, 0x4, R3 ;  /* 0x00000004ff047819 */ /* 0x000fe40000011403 */
[----:B------:R-:W-:Y:S01]  /*0cf0*/  LEA.HI R5, R11, R11, RZ, 0x1 ;  /* 0x0000000b0b057211 */ /* 0x000fe200078f08ff */
[----:B------:R-:W-:Y:S01]  /*0d00*/  IMAD.IADD R10, R9, 0x1, -R10 ;  /* 0x00000001090a7824 */ /* 0x000fe200078e0a0a */
[----:B------:R-:W-:-:S03]  /*0d10*/  LEA.HI R3, R3, R4, RZ, 0x1 ;  /* 0x0000000403037211 */ /* 0x000fc600078f08ff */
[----:B------:R-:W-:Y:S01]  /*0d20*/  IMAD R7, R7, 0x10, R10 ;  /* 0x0000001007077824 */ /* 0x000fe200078e020a */
[----:B------:R-:W-:-:S03]  /*0d30*/  LOP3.LUT R3, R3, 0x1ffffffe, RZ, 0xc0, !PT ;  /* 0x1ffffffe03037812 */ /* 0x000fc600078ec0ff */
[----:B------:R-:W-:Y:S02]  /*0d40*/  IMAD R2, R2, 0x40, R7 ;  /* 0x0000004002027824 */ /* 0x000fe400078e0207 */
[----:B------:R-:W-:Y:S01]  /*0d50*/  IMAD.IADD R3, R4, 0x1, -R3 ;  /* 0x0000000104037824 */ /* 0x000fe200078e0a03 */
[----:B------:R-:W-:-:S03]  /*0d60*/  LOP3.LUT R4, R5, 0x1ffffffe, RZ, 0xc0, !PT ;  /* 0x1ffffffe05047812 */ /* 0x000fc600078ec0ff */
[----:B------:R-:W-:Y:S01]  /*0d70*/  IMAD R5, R3, 0x8, R6 ;  /* 0x0000000803057824 */ /* 0x000fe200078e0206 */
[----:B------:R-:W-:Y:S01]  /*0d80*/  LOP3.LUT R3, R8, 0x7ffffffc, RZ, 0xc0, !PT ;  /* 0x7ffffffc08037812 */ /* 0x000fe200078ec0ff */
[----:B------:R-:W-:-:S03]  /*0d90*/  IMAD.IADD R4, R11, 0x1, -R4 ;  /* 0x000000010b047824 */ /* 0x000fc600078e0a04 */
[----:B------:R0:W-:Y:S01]  /*0da0*/  STL [R1+0x5c], R5 ;  /* 0x00005c0501007387 */ /* 0x0001e20000100800 */
[----:B------:R-:W-:-:S03]  /*0db0*/  IMAD.IADD R3, R234, 0x1, -R3 ;  /* 0x00000001ea037824 */ /* 0x000fc600078e0a03 */
[----:B------:R-:W-:Y:S01]  /*0dc0*/  STL [R1+0x54], R2 ;  /* 0x0000540201007387 */ /* 0x000fe20000100800 */
[----:B------:R-:W-:-:S04]  /*0dd0*/  IMAD.SHL.U32 R204, R3, 0x2, RZ ;  /* 0x0000000203cc7824 */ /* 0x000fc800078e00ff */
[C---:B------:R-:W-:Y:S02]  /*0de0*/  VIADD R226, R204.reuse, 0x10 ;  /* 0x00000010cce27836 */ /* 0x040fe40000000000 */
[C---:B------:R-:W-:Y:S02]  /*0df0*/  VIADD R223, R204.reuse, 0x28 ;  /* 0x00000028ccdf7836 */ /* 0x040fe40000000000 */
        /* <DEDUP_REMOVED lines=12> */
[----:B------:R-:W-:Y:S01]  /*0ec0*/  VIADD R227, R204, 0x8 ;  /* 0x00000008cce37836 */ /* 0x000fe20000000000 */
[----:B------:R-:W-:Y:S01]  /*0ed0*/  SHF.R.S32.HI R0, RZ, 0x1f, R208 ;  /* 0x0000001fff007819 */ /* 0x000fe200000114d0 */
[----:B------:R-:W-:Y:S01]  /*0ee0*/  IMAD R0, R4, 0x8, R2 ;  /* 0x0000000804007824 */ /* 0x000fe200078e0202 */
[----:B------:R0:W-:Y:S01]  /*0ef0*/  STL [R1+0x60], R5 ;  /* 0x0000600501007387 */ /* 0x0001e20000100800 */
[C---:B------:R-:W-:Y:S01]  /*0f00*/  VIADD R225, R204.reuse, 0x18 ;  /* 0x00000018cce17836 */ /* 0x040fe20000000000 */
[----:B------:R-:W-:Y:S01]  /*0f10*/  SHF.R.S32.HI R3, RZ, 0x1f, R227 ;  /* 0x0000001fff037819 */ /* 0x000fe200000114e3 */
[C---:B------:R-:W-:Y:S01]  /*0f20*/  VIADD R224, R204.reuse, 0x20 ;  /* 0x00000020cce07836 */ /* 0x040fe20000000000 */
[----:B------:R1:W-:Y:S01]  /*0f30*/  STL [R1+0x58], R0 ;  /* 0x0000580001007387 */ /* 0x0003e20000100800 */
[----:B------:R-:W-:-:S02]  /*0f40*/  VIADD R222, R204, 0x30 ;  /* 0x00000030ccde7836 */ /* 0x000fc40000000000 */
        /* <DEDUP_REMOVED lines=27> */
.L_x_3435:
        /* <DEDUP_REMOVED lines=15> */
[----:B------:R-:W-:Y:S01]  /*11f0*/  USHF.R.S32.HI UR14, URZ, 0x1f, UR4 ;  /* 0x0000001f3f0e7899 */ /* 0x000fe20008011404 */
[----:B------:R-:W-:Y:S01]  /*1200*/  IMAD.U32 R229, RZ, RZ, UR5 ;  /* 0x00000005ffe57e24 */ /* 0x000fe2000f8e00ff */
[----:B------:R-:W-:Y:S02]  /*1210*/  @UP0 ULEA UR8, UP2, UR4, UR8, 0x2 ;  /* 0x0000000804080291 */ /* 0x000fe4000f84103f */
[----:B------:R-:W-:Y:S02]  /*1220*/  IMAD.U32 R231, RZ, RZ, UR4 ;  /* 0x00000004ffe77e24 */ /* 0x000fe4000f8e00ff */
        /* <DEDUP_REMOVED lines=8> */
[----:B------:R-:W-:Y:S02]  /*12b0*/  ULOP3.LUT UR5, UR6, 0xffff, URZ, 0xc0, !UPT ;  /* 0x0000ffff06057892 */ /* 0x000fe4000f8ec03f */
[----:B------:R-:W-:Y:S01]  /*12c0*/  IMAD.U32 R5, RZ, RZ, UR11 ;  /* 0x0000000bff057e24 */ /* 0x000fe2000f8e00ff */
[----:B------:R-:W2:Y:S01]  /*12d0*/  @P0 LDG.E R2, desc[UR12][R2.64] ;  /* 0x0000000c02020981 */ /* 0x000ea2000c1e1900 */
[----:B------:R-:W-:-:S03]  /*12e0*/  ULDC UR4, c[0x0][0x424] ;  /* 0x0001090000047ab9 */ /* 0x000fc60000000800 */
[----:B------:R-:W3:Y:S01]  /*12f0*/  @P1 LDG.E R4, desc[UR12][R4.64] ;  /* 0x0000000c04041981 */ /* 0x000ee2000c1e1900 */
[----:B------:R-:W-:Y:S01]  /*1300*/  UISETP.NE.U32.AND UP0, UPT, UR8, URZ, UPT ;  /* 0x0000003f0800728c */ /* 0x000fe2000bf05070 */
[----:B------:R-:W-:Y:S01]  /*1310*/  IMAD.U32 R228, RZ, RZ, UR5 ;  /* 0x00000005ffe47e24 */ /* 0x000fe2000f8e00ff */
[----:B------:R-:W-:Y:S01]  /*1320*/  ULDC UR5, c[0x0][0x2f0] ;  /* 0x0000bc0000057ab9 */ /* 0x000fe20000000800 */
[----:B------:R-:W-:Y:S01]  /*1330*/  UMOV UR51, URZ ;  /* 0x0000003f00337c82 */ /* 0x000fe20008000000 */
[----:B------:R-:W-:Y:S02]  /*1340*/  UISETP.NE.AND.EX UP0, UPT, UR9, URZ, UPT, UP0 ;  /* 0x0000003f0900728c */ /* 0x000fe4000bf05300 */
[----:B------:R-:W-:Y:S02]  /*1350*/  ULOP3.LUT UR7, UR6, 0xff0000, URZ, 0xc0, !UPT ;  /* 0x00ff000006077892 */ /* 0x000fe4000f8ec03f */
[----:B------:R-:W-:Y:S02]  /*1360*/  USEL UR4, UR4, 0x1, UP0 ;  /* 0x0000000104047887 */ /* 0x000fe40008000000 */
[----:B------:R-:W-:-:S02]  /*1370*/  ULOP3.LUT UR6, UR6, 0xff000000, URZ, 0xc0, !UPT ;  /* 0xff00000006067892 */ /* 0x000fc4000f8ec03f */
[----:B------:R-:W-:Y:S01]  /*1380*/  UIMAD UR4, UR4, UR5, URZ ;  /* 0x00000005040472a4 */ /* 0x000fe2000f8e023f */
[----:B--2---:R-:W-:-:S06]  /*1390*/  @P0 R2UR UR51, R2 ;  /* 0x00000000023302ca */ /* 0x004fcc00000e0000 */
[----:B---3--:R-:W-:Y:S01]  /*13a0*/  @P1 R2UR UR4, R4 ;  /* 0x00000000040412ca */ /* 0x008fe200000e0000 */
[----:B-----5:R-:W-:-:S14]  /*13b0*/  @P1 BRA `(.L_x_3389) ;  /* 0x00000000003c1947 */ /* 0x020fdc0003800000 */
        /* <DEDUP_REMOVED lines=15> */
.L_x_3389:
[----:B------:R-:W-:Y:S02]  /*14b0*/  UIADD3 UR51, -UR51, UR4, URZ ;  /* 0x0000000433337290 */ /* 0x000fe4000fffe13f */
[----:B------:R-:W-:Y:S02]  /*14c0*/  USHF.R.U32.HI UR6, URZ, 0x8, UR6 ;  /* 0x000000083f067899 */ /* 0x000fe40008011606 */
[----:B------:R-:W-:Y:S02]  /*14d0*/  UISETP.GE.AND UP0, UPT, UR51, 0x1, UPT ;  /* 0x000000013300788c */ /* 0x000fe4000bf06270 */
[----:B------:R-:W-:Y:S02]  /*14e0*/  UIADD3 UR5, UR51, 0x6f, URZ ;  /* 0x0000006f33057890 */ /* 0x000fe4000fffe03f */
[----:B------:R-:W-:Y:S02]  /*14f0*/  ULEA.HI UR7, UR7, UR6, URZ, 0x10 ;  /* 0x0000000607077291 */ /* 0x000fe4000f8f803f */
[----:B------:R-:W-:Y:S01]  /*1500*/  PLOP3.LUT P0, PT, PT, PT, UP0, 0x80, 0x0 ;  /* 0x000000000000781c */ /* 0x000fe20003f0f008 */
[----:B------:R-:W-:Y:S01]  /*1510*/  UMOV UR4, URZ ;  /* 0x0000003f00047c82 */ /* 0x000fe20008000000 */
[----:B------:R-:W-:-:S02]  /*1520*/  ULOP3.LUT UR8, UR7, 0xff, URZ, 0xc0, !UPT ;  /* 0x000000ff07087892 */ /* 0x000fc4000f8ec03f */
[----:B------:R-:W-:Y:S02]  /*1530*/  UIMAD.WIDE UR4, UR5, -0x6db6db6d, UR4 ;  /* 0x92492493050478a5 */ /* 0x000fe4000f8e0204 */
[----:B------:R-:W-:Y:S02]  /*1540*/  USHF.R.U32.HI UR7, URZ, 0x10, UR7 ;  /* 0x000000103f077899 */ /* 0x000fe40008011607 */
[----:B------:R-:W-:Y:S01]  /*1550*/  USHF.R.U32.HI UR6, URZ, 0x1f, UR5 ;  /* 0x0000001f3f067899 */ /* 0x000fe20008011605 */
[----:B------:R-:W-:Y:S02]  /*1560*/  IMAD.U32 R23, RZ, RZ, UR8 ;  /* 0x00000008ff177e24 */ /* 0x000fe4000f8e00ff */
        /* <DEDUP_REMOVED lines=41> */
.L_x_3390:
        /* <DEDUP_REMOVED lines=21> */
[----:B------:R-:W-:Y:S02]  /*1950*/  CS2R R92, SRZ ;  /* 0x00000000005c7805 */ /* 0x000fe4000001ff00 */
[----:B------:R-:W-:-:S02]  /*1960*/  CS2R R90, SRZ ;  /* 0x00000000005a7805 */ /* 0x000fc4000001ff00 */
[----:B------:R-:W-:Y:S01]  /*1970*/  R2UR UR50, R0 ;  /* 0x00000000003272ca */ /* 0x000fe200000e0000 */
        /* <DEDUP_REMOVED lines=47> */
[----:B------:R-:W-:-:S05]  /*1c70*/  SHF.R.S32.HI R4, RZ, 0x7, R4 ;  /* 0x00000007ff047819 */ /* 0x000fca0000011404 */
        /* <DEDUP_REMOVED lines=25> */
.L_x_3392:
[----:B------:R-:W2:Y:S01]  /*1e10*/  LDL R2, [R1+0x60] ;  /* 0x0000600001027983 */ /* 0x000ea20000100800 */
[----:B------:R-:W0:Y:S01]  /*1e20*/  S2UR UR5, SR_CgaCtaId ;  /* 0x00000000000579c3 */ /* 0x000e220000008800 */
[----:B------:R-:W-:Y:S01]  /*1e30*/  LEA.HI R0, R232, R232, RZ, 0x1 ;  /* 0x000000e8e8007211 */ /* 0x000fe200078f08ff */
[----:B------:R-:W-:Y:S01]  /*1e40*/  UMOV UR4, 0x400 ;  /* 0x0000040000047882 */ /* 0x000fe20000000000 */
[----:B------:R-:W-:Y:S02]  /*1e50*/  BSSY B0, `(.L_x_3393) ;  /* 0x000000b000007945 */ /* 0x000fe40003800000 */
[----:B------:R-:W-:-:S05]  /*1e60*/  LOP3.LUT R3, R0, 0xfffffffe, RZ, 0xc0, !PT ;  /* 0xfffffffe00037812 */ /* 0x000fca00078ec0ff */
[----:B------:R-:W-:-:S05]  /*1e70*/  IMAD.IADD R3, R232, 0x1, -R3 ;  /* 0x00000001e8037824 */ /* 0x000fca00078e0a03 */
[----:B------:R-:W-:Y:S01]  /*1e80*/  SHF.L.U32 R3, R3, 0x1f, RZ ;  /* 0x0000001f03037819 */ /* 0x000fe200000006ff */
[----:B0-----:R-:W-:Y:S01]  /*1e90*/  ULEA UR4, UR5, UR4, 0x18 ;  /* 0x0000000405047291 */ /* 0x001fe2000f8ec03f */
[----:B--2---:R-:W-:-:S05]  /*1ea0*/  R2UR UR6, R2 ;  /* 0x00000000020672ca */ /* 0x004fca00000e0000 */
[----:B------:R-:W-:-:S04]  /*1eb0*/  IMAD.U32 R2, RZ, RZ, UR4 ;  /* 0x00000004ff027e24 */ /* 0x000fc8000f8e00ff */
[----:B------:R-:W0:Y:S04]  /*1ec0*/  SYNCS.PHASECHK.TRANS64.TRYWAIT P1, [R2+URZ+0x36800], R3 ;  /* 0x03680003020075a7 */ /* 0x000e28000802017f */
[----:B------:R-:W-:-:S05]  /*1ed0*/  IMAD.U32 R0, RZ, RZ, UR6 ;  /* 0x00000006ff007e24 */ /* 0x000fca000f8e00ff */
[----:B------:R-:W-:Y:S01]  /*1ee0*/  ISETP.NE.AND P0, PT, R0, 0x3, PT ;  /* 0x000000030000780c */ /* 0x000fe20003f05270 */
[----:B0-----:R-:W-:-:S12]  /*1ef0*/  @!P1 BRA `(.L_x_3394) ;  /* 0x0000014c00809947 */ /* 0x001fd80003800000 */
.L_x_3562:
[----:B------:R-:W-:Y:S05]  /*1f00*/  BSYNC B0 ;  /* 0x0000000000007941 */ /* 0x000fea0003800000 */
.L_x_3393:
[----:B------:R-:W-:Y:S05]  /*1f10*/  @!P0 BRA `(.L_x_3395) ;  /* 0x0000000000048947 */ /* 0x000fea0003800000 */
[----:B------:R-:W-:Y:S01]  /*1f20*/  BPT.TRAP 0x1 ;  /* 0x000000040000795c */ /* 0x000fe20000300000 */
.L_x_3395:
[----:B------:R-:W-:Y:S01]  /*1f30*/  IMAD R0, R16, 0x8, R2 ;  /* 0x0000000810007824 */ /* 0x000fe200078e0202 */
[----:B0-----:R-:W-:-:S04]  /*1f40*/  SHF.L.U32 R3, R17, 0x1f, RZ ;  /* 0x0000001f11037819 */ /* 0x001fc800000006ff */
[----:B------:R0:W1:Y:S01]  /*1f50*/  SYNCS.PHASECHK.TRANS64.TRYWAIT P2, [R0+URZ+0x36830], R3 ;  /* 0x03683003000075a7 */ /* 0x000062000804017f */
[----:B------:R-:W-:Y:S05]  /*1f60*/  @!P0 BRA `(.L_x_3396) ;  /* 0x0000000000048947 */ /* 0x000fea0003800000 */
[----:B------:R-:W-:Y:S01]  /*1f70*/  BPT.TRAP 0x1 ;  /* 0x000000040000795c */ /* 0x000fe20000300000 */
.L_x_3396:
[----:B------:R-:W2:Y:S01]  /*1f80*/  S2R R4, SR_TID.X ;  /* 0x0000000000047919 */ /* 0x000ea20000002100 */
[----:B------:R-:W-:Y:S01]  /*1f90*/  IMAD.MOV.U32 R119, RZ, RZ, RZ ;  /* 0x000000ffff777224 */ /* 0x000fe200078e00ff */
[----:B--2---:R-:W-:Y:S01]  /*1fa0*/  LOP3.LUT P1, RZ, R4, 0x7f, RZ, 0xc0, !PT ;  /* 0x0000007f04ff7812 */ /* 0x004fe2000782c0ff */
[----:B-1----:R-:W-:-:S12]  /*1fb0*/  @P2 BRA `(.L_x_3397) ;  /* 0x0000000000082947 */ /* 0x002fd80003800000 */
[----:B------:R-:W1:Y:S02]  /*1fc0*/  SYNCS.PHASECHK.TRANS64.TRYWAIT P2, [R0+URZ+0x36830], R3 ;  /* 0x03683003000075a7 */ /* 0x000e64000804017f */
[----:B-1----:R-:W-:Y:S05]  /*1fd0*/  @!P2 BRA `(.L_x_3398) ;  /* 0x0000014c005ca947 */ /* 0x002fea0003800000 */
.L_x_3397:
        /* <DEDUP_REMOVED lines=17> */
[----:B------:R-:W-:Y:S01]  /*20f0*/  UMOV UR16, UR52 ;  /* 0x0000003400107c82 */ /* 0x000fe20008000000 */
[----:B------:R-:W-:Y:S01]  /*2100*/  USHF.R.U32.HI UR4, URZ, 0x4, UR4 ;  /* 0x000000043f047899 */ /* 0x000fe20008011604 */
[----:B------:R-:W-:Y:S01]  /*2110*/  MOV R7, UR52 ;  /* 0x0000003400077c02 */ /* 0x000fe20008000f00 */
[----:B------:R-:W-:Y:S01]  /*2120*/  UMOV UR17, UR53 ;  /* 0x0000003500117c82 */ /* 0x000fe20008000000 */
[----:B------:R-:W-:Y:S01]  /*2130*/  UMOV UR19, 0x40000040 ;  /* 0x4000004000137882 */ /* 0x000fe20000000000 */
[----:B------:R-:W-:Y:S01]  /*2140*/  ULOP3.LUT UR4, UR4, 0x3fff, URZ, 0xc0, !UPT ;  /* 0x00003fff04047892 */ /* 0x000fe2000f8ec03f */
[----:B------:R-:W-:Y:S01]  /*2150*/  P2R R80, PR, RZ, 0x1 ;  /* 0x00000001ff507803 */ /* 0x000fe20000000000 */
[----:B------:R-:W-:Y:S01]  /*2160*/  UMOV UR20, UR52 ;  /* 0x0000003400147c82 */ /* 0x000fe20008000000 */
[----:B------:R-:W-:Y:S01]  /*2170*/  UMOV UR21, UR53 ;  /* 0x0000003500157c82 */ /* 0x000fe20008000000 */
[----:B------:R-:W-:Y:S01]  /*2180*/  ULOP3.LUT UR5, UR4, 0x10000, URZ, 0xfc, !UPT ;  /* 0x0001000004057892 */ /* 0x000fe2000f8efc3f */
[----:B01----:R-:W-:Y:S01]  /*2190*/  @!P1 VIADD R0, R0, 0x36840 ;  /* 0x0003684000009836 */ /* 0x003fe20000000000 */
[----:B------:R-:W-:Y:S01]  /*21a0*/  UMOV UR23, 0x40000040 ;  /* 0x4000004000177882 */ /* 0x000fe20000000000 */
[----:B------:R-:W-:Y:S01]  /*21b0*/  UMOV UR4, UR52 ;  /* 0x0000003400047c82 */ /* 0x000fe20008000000 */
[----:B------:R-:W-:Y:S01]  /*21c0*/  UIMAD UR48, UR48, 0xa80, UR5 ;  /* 0x00000a80303078a4 */ /* 0x000fe2000f8e0205 */
[--C-:B------:R-:W-:Y:S01]  /*21d0*/  IMAD.MOV.U32 R118, RZ, RZ, R119.reuse ;  /* 0x000000ffff767224 */ /* 0x100fe200078e0077 */
[----:B------:R-:W-:Y:S01]  /*21e0*/  UIADD3 UR24, UR49, 0x2, URZ ;  /* 0x0000000231187890 */ /* 0x000fe2000fffe03f */
[----:B------:R-:W-:Y:S01]  /*21f0*/  IMAD.U32 R5, RZ, RZ, UR5 ;  /* 0x00000005ff057e24 */ /* 0x000fe2000f8e00ff */
[----:B------:R-:W-:Y:S01]  /*2200*/  UIADD3 UR6, UR48, 0x80, URZ ;  /* 0x0000008030067890 */ /* 0x000fe2000fffe03f */
[----:B------:R-:W-:Y:S01]  /*2210*/  @!P1 PRMT R0, RZ, 0x654, R0 ;  /* 0x00000654ff009816 */ /* 0x000fe20000000000 */
[----:B------:R-:W-:Y:S01]  /*2220*/  UMOV UR5, UR53 ;  /* 0x0000003500057c82 */ /* 0x000fe20008000000 */
[----:B------:R-:W-:Y:S01]  /*2230*/  UMOV UR54, UR48 ;  /* 0x0000003000367c82 */ /* 0x000fe20008000000 */
[----:B------:R-:W-:Y:S01]  /*2240*/  UIADD3 UR10, UR48, 0x100, URZ ;  /* 0x00000100300a7890 */ /* 0x000fe2000fffe03f */
[----:B------:R-:W-:Y:S01]  /*2250*/  HGMMA.64x16x16.F32 R72, gdesc[UR52], RZ, !UPT, gsb0 ;  /* 0x00200000344879f0 */ /* 0x000fe2000c0008ff */
[----:B------:R-:W-:Y:S01]  /*2260*/  UIADD3 UR14, UR48, 0x180, URZ ;  /* 0x00000180300e7890 */ /* 0x000fe2000fffe03f */
[--C-:B------:R-:W-:Y:S01]  /*2270*/  IMAD.MOV.U32 R117, RZ, RZ, R119.reuse ;  /* 0x000000ffff757224 */ /* 0x100fe200078e0077 */
[----:B------:R-:W-:Y:S01]  /*2280*/  UIADD3 UR18, UR48, 0x200, URZ ;  /* 0x0000020030127890 */ /* 0x000fe2000fffe03f */
[--C-:B------:R-:W-:Y:S01]  /*2290*/  IMAD.MOV.U32 R116, RZ, RZ, R119.reuse ;  /* 0x000000ffff747224 */ /* 0x100fe200078e0077 */
[----:B------:R-:W-:Y:S01]  /*22a0*/  UIADD3 UR22, UR48, 0x280, URZ ;  /* 0x0000028030167890 */ /* 0x000fe2000fffe03f */
[--C-:B------:R-:W-:Y:S01]  /*22b0*/  IMAD.MOV.U32 R115, RZ, RZ, R119.reuse ;  /* 0x000000ffff737224 */ /* 0x100fe200078e0077 */
        /* <DEDUP_REMOVED lines=55> */
[----:B------:R-:W-:Y:S01]  /*2630*/  IMAD.MOV.U32 R81, RZ, RZ, R119 ;  /* 0x000000ffff517224 */ /* 0x000fe200078e0077 */
[----:B------:R-:W-:Y:S02]  /*2640*/  WARPGROUP.DEPBAR.LE gsb0, 0x0 ;  /* 0x00008000000079c5 */ /* 0x000fe40000010000 */
[----:B------:R-:W-:-:S06]  /*2650*/  WARPGROUP.ARRIVE ;  /* 0x00000000000079c5 */ /* 0x000fcc0000000000 */
[----:B------:R-:W-:Y:S01]  /*2660*/  HGMMA.64x16x16.F32 R56, gdesc[UR8], RZ, !UPT, gsb0 ;  /* 0x00200000083879f0 */ /* 0x000fe2000c0008ff */
[----:B------:R-:W-:Y:S02]  /*2670*/  UIADD3 UR8, UR48, 0x2, URZ ;  /* 0x0000000230087890 */ /* 0x000fe4000fffe03f */
[----:B------:R-:W-:Y:S01]  /*2680*/  UIADD3 UR10, UR48, 0x102, URZ ;  /* 0x00000102300a7890 */ /* 0x000fe2000fffe03f */
[----:B------:R-:W-:Y:S01]  /*2690*/  UMOV UR11, 0x40000040 ;  /* 0x40000040000b7882 */ /* 0x000fe20000000000 */
[----:B------:R-:W-:Y:S02]  /*26a0*/  WARPGROUP.DEPBAR.LE gsb0, 0x0 ;  /* 0x00008000000079c5 */ /* 0x000fe40000010000 */
[----:B------:R-:W-:-:S06]  /*26b0*/  WARPGROUP.ARRIVE ;  /* 0x00000000000079c5 */ /* 0x000fcc0000000000 */
[----:B------:R-:W-:Y:S01]  /*26c0*/  HGMMA.64x16x16.F32 R48, gdesc[UR12], RZ, !UPT, gsb0 ;  /* 0x002000000c3079f0 */ /* 0x000fe2000c0008ff */
        /* <DEDUP_REMOVED lines=72> */
[----:B------:R-:W-:-:S07]  /*2b50*/  UIADD3 UR7, UR48, 0x782, URZ ;  /* 0x0000078230077890 */ /* 0x000fce000fffe03f */
[----:B------:R-:W-:Y:S01]  /*2b60*/  UMOV UR54, UR7 ;  /* 0x0000000700367c82 */ /* 0x000fe20008000000 */
        /* <DEDUP_REMOVED lines=367> */
[----:B------:R-:W-:Y:S01]  /*4260*/  R2UR UR13, R3 ;  /* 0x00000000030d72ca */ /* 0x000fe200000e0000 */
[----:B------:R-:W-:Y:S01]  /*4270*/  ULDC UR14, c[0x0][0x988] ;  /* 0x00026200000e7ab9 */ /* 0x000fe20000000800 */
[----:B------:R-:W-:Y:S01]  /*4280*/  R2UR UR12, R4 ;  /* 0x00000000040c72ca */ /* 0x000fe200000e0000 */
        /* <DEDUP_REMOVED lines=39> */
[----:B------:R-:W-:Y:S01]  /*4500*/  UMOV UR47, 0x40000040 ;  /* 0x40000040002f7882 */ /* 0x000fe20000000000 */
[----:B------:R-:W-:Y:S01]  /*4510*/  FMUL.FTZ R75, R75, UR6 ;  /* 0x000000064b4b7c20 */ /* 0x000fe20008410000 */
[----:B------:R-:W-:Y:S01]  /*4520*/  FMUL.FTZ R78, R78, UR6 ;  /* 0x000000064e4e7c20 */ /* 0x000fe20008410000 */
[----:B------:R-:W-:-:S04]  /*4530*/  FMUL.FTZ R79, R79, UR6 ;  /* 0x000000064f4f7c20 */ /* 0x000fc80008410000 */
[----:B------:R-:W-:Y:S08]  /*4540*/  MUFU.TANH R73, R73 ;  /* 0x0000004900497308 */ /* 0x000ff00000002400 */
[----:B------:R-:W-:Y:S08]  /*4550*/  MUFU.TANH R76, R76 ;  /* 0x0000004c004c7308 */ /* 0x000ff00000002400 */
[----:B------:R-:W0:Y:S08]  /*4560*/  MUFU.TANH R3, R74 ;  /* 0x0000004a00037308 */ /* 0x000e300000002400 */
[----:B------:R-:W-:Y:S08]  /*4570*/  MUFU.TANH R77, R77 ;  /* 0x0000004d004d7308 */ /* 0x000ff00000002400 */
[----:B------:R1:W2:Y:S08]  /*4580*/  MUFU.TANH R4, R75 ;  /* 0x0000004b00047308 */ /* 0x0002b00000002400 */
[----:B------:R3:W4:Y:S01]  /*4590*/  MUFU.TANH R6, R78 ;  /* 0x0000004e00067308 */ /* 0x0007220000002400 */
[----:B-1----:R-:W-:Y:S01]  /*45a0*/  IMAD.MOV.U32 R75, RZ, RZ, R119 ;  /* 0x000000ffff4b7224 */ /* 0x002fe200078e0077 */
        /* <DEDUP_REMOVED lines=13> */
[----:B------:R-:W-:Y:S01]  /*4680*/  FMUL.FTZ R70, R70, UR6 ;  /* 0x0000000646467c20 */ /* 0x000fe20008410000 */
[----:B---3--:R-:W-:-:S03]  /*4690*/  IMAD.MOV.U32 R78, RZ, RZ, R119 ;  /* 0x000000ffff4e7224 */ /* 0x008fc600078e0077 */
[----:B------:R-:W-:Y:S08]  /*46a0*/  MUFU.TANH R10, R66 ;  /* 0x00000042000a7308 */ /* 0x000ff00000002400 */
[----:B------:R-:W-:Y:S08]  /*46b0*/  MUFU.TANH R65, R65 ;  /* 0x0000004100417308 */ /* 0x000ff00000002400 */
[----:B------:R-:W-:Y:S08]  /*46c0*/  MUFU.TANH R11, R67 ;  /* 0x00000043000b7308 */ /* 0x000ff00000002400 */
[----:B------:R-:W-:Y:S08]  /*46d0*/  MUFU.TANH R8, R68 ;  /* 0x0000004400087308 */ /* 0x000ff00000002400 */
[----:B------:R1:W3:Y:S08]  /*46e0*/  MUFU.TANH R9, R79 ;  /* 0x0000004f00097308 */ /* 0x0002f00000002400 */
[----:B------:R-:W-:Y:S01]  /*46f0*/  MUFU.TANH R13, R71 ;  /* 0x00000047000d7308 */ /* 0x000fe20000002400 */
[----:B-1----:R-:W-:Y:S01]  /*4700*/  IMAD.MOV.U32 R79, RZ, RZ, R119 ;  /* 0x000000ffff4f7224 */ /* 0x002fe200078e0077 */
        /* <DEDUP_REMOVED lines=10> */
[----:B------:R-:W-:Y:S01]  /*47b0*/  UMOV UR47, 0x40000040 ;  /* 0x40000040002f7882 */ /* 0x000fe20000000000 */
[----:B------:R-:W-:Y:S01]  /*47c0*/  FMUL.FTZ R59, R59, UR6 ;  /* 0x000000063b3b7c20 */ /* 0x000fe20008410000 */
[----:B------:R-:W-:Y:S01]  /*47d0*/  FMUL.FTZ R60, R60, UR6 ;  /* 0x000000063c3c7c20 */ /* 0x000fe20008410000 */
[----:B------:R-:W-:Y:S01]  /*47e0*/  FMUL.FTZ R61, R61, UR6 ;  /* 0x000000063d3d7c20 */ /* 0x000fe20008410000 */
        /* <DEDUP_REMOVED lines=14> */
[----:B------:R-:W-:Y:S01]  /*48d0*/  UIADD3 UR46, UR48, 0x986, URZ ;  /* 0x00000986302e7890 */ /* 0x000fe2000fffe03f */
[----:B------:R-:W-:Y:S01]  /*48e0*/  FMUL.FTZ R55, R55, UR6 ;  /* 0x0000000637377c20 */ /* 0x000fe20008410000 */
[----:B------:R-:W-:Y:S01]  /*48f0*/  UMOV UR47, 0x40000040 ;  /* 0x40000040002f7882 */ /* 0x000fe20000000000 */
[----:B------:R-:W-:Y:S01]  /*4900*/  FMUL.FTZ R52, R52, UR6 ;  /* 0x0000000634347c20 */ /* 0x000fe20008410000 */
[----:B------:R-:W-:Y:S01]  /*4910*/  FMUL.FTZ R54, R54, UR6 ;  /* 0x0000000636367c20 */ /* 0x000fe20008410000 */
[----:B------:R-:W-:Y:S01]  /*4920*/  FMUL.FTZ R53, R53, UR6 ;  /* 0x0000000635357c20 */ /* 0x000fe20008410000 */
[----:B------:R5:W-:Y:S01]  /*4930*/  MUFU.TANH R7, R48 ;  /* 0x0000003000077308 */ /* 0x000be20000002400 */
[----:B-1----:R-:W-:-:S07]  /*4940*/  IMAD.U32 R49, RZ, RZ, UR51 ;  /* 0x00000033ff317e24 */ /* 0x002fce000f8e00ff */
[----:B------:R1:W-:Y:S01]  /*4950*/  MUFU.TANH R66, R51 ;  /* 0x0000003300427308 */ /* 0x0003e20000002400 */
[----:B-----5:R-:W-:-:S07]  /*4960*/  IADD3 R48, R49, 0x70, -R204 ;  /* 0x0000007031307810 */ /* 0x020fce0007ffe8cc */
[----:B------:R-:W-:Y:S01]  /*4970*/  MUFU.TANH R59, R50 ;  /* 0x00000032003b7308 */ /* 0x000fe20000002400 */
[----:B-1----:R-:W-:Y:S01]  /*4980*/  IMAD.U32 R51, RZ, RZ, UR50 ;  /* 0x00000032ff337e24 */ /* 0x002fe2000f8e00ff */
[----:B------:R-:W-:-:S03]  /*4990*/  UIADD3 UR50, UR50, -0x2, URZ ;  /* 0xfffffffe32327890 */ /* 0x000fc6000fffe03f */
[----:B------:R-:W-:Y:S01]  /*49a0*/  IMAD R74, R51, -0x70, R48 ;  /* 0xffffff90334a7824 */ /* 0x000fe200078e0230 */
[----:B------:R-:W-:Y:S02]  /*49b0*/  UISETP.GE.AND UP0, UPT, UR50, UR7, UPT ;  /* 0x000000073200728c */ /* 0x000fe4000bf06270 */
[----:B------:R-:W1:Y:S02]  /*49c0*/  MUFU.TANH R12, R70 ;  /* 0x00000046000c7308 */ /* 0x000e640000002400 */
[C---:B------:R-:W-:Y:S02]  /*49d0*/  ISETP.GT.AND P4, PT, R74.reuse, RZ, PT ;  /* 0x000000ff4a00720c */ /* 0x040fe40003f84270 */
[C---:B------:R-:W-:Y:S02]  /*49e0*/  ISETP.GT.AND P2, PT, R74.reuse, 0x1, PT ;  /* 0x000000014a00780c */ /* 0x040fe40003f44270 */
[C---:B------:R-:W-:Y:S02]  /*49f0*/  ISETP.GT.AND P5, PT, R74.reuse, 0x10, PT ;  /* 0x000000104a00780c */ /* 0x040fe40003fa4270 */
[C---:B------:R-:W-:Y:S01]  /*4a00*/  ISETP.GT.AND P3, PT, R74.reuse, 0x8, PT ;  /* 0x000000084a00780c */ /* 0x040fe20003f64270 */
[----:B------:R-:W5:Y:S01]  /*4a10*/  MUFU.TANH R60, R60 ;  /* 0x0000003c003c7308 */ /* 0x000f620000002400 */
[----:B------:R-:W-:-:S02]  /*4a20*/  ISETP.GT.AND P6, PT, R74, 0x9, PT ;  /* 0x000000094a00780c */ /* 0x000fc40003fc4270 */
[----:B0-----:R-:W-:Y:S02]  /*4a30*/  FSEL R3, R3, -INF , P4 ;  /* 0xff80000003037808 */ /* 0x001fe40002000000 */
[----:B--2---:R-:W-:Y:S02]  /*4a40*/  FSEL R4, R4, -INF , P2 ;  /* 0xff80000004047808 */ /* 0x004fe40001000000 */
[----:B----4-:R-:W-:Y:S01]  /*4a50*/  FSEL R6, R6, -INF , P3 ;  /* 0xff80000006067808 */ /* 0x010fe20001800000 */
[----:B------:R-:W0:Y:S01]  /*4a60*/  MUFU.TANH R61, R61 ;  /* 0x0000003d003d7308 */ /* 0x000e220000002400 */
[----:B---3--:R-:W-:Y:S02]  /*4a70*/  FSEL R9, R9, -INF , P6 ;  /* 0xff80000009097808 */ /* 0x008fe40003000000 */
[----:B------:R-:W-:Y:S01]  /*4a80*/  FSEL R10, R10, -INF , P5 ;  /* 0xff8000000a0a7808 */ /* 0x000fe20002800000 */
[----:B------:R-:W-:Y:S02]  /*4a90*/  WARPGROUP.DEPBAR.LE gsb0, 0x0 ;  /* 0x00008000000079c5 */ /* 0x000fe40000010000 */
[----:B------:R-:W-:Y:S01]  /*4aa0*/  WARPGROUP.ARRIVE ;  /* 0x00000000000079c5 */ /* 0x000fe20000000000 */
[----:B------:R-:W-:Y:S01]  /*4ab0*/  FMUL.FTZ R40, R40, UR6 ;  /* 0x0000000628287c20 */ /* 0x000fe20008410000 */
[----:B------:R-:W-:Y:S01]  /*4ac0*/  FMUL.FTZ R42, R42, UR6 ;  /* 0x000000062a2a7c20 */ /* 0x000fe20008410000 */
[----:B------:R-:W-:Y:S01]  /*4ad0*/  FMUL.FTZ R46, R46, UR6 ;  /* 0x000000062e2e7c20 */ /* 0x000fe20008410000 */
[----:B------:R-:W-:Y:S01]  /*4ae0*/  FMUL.FTZ R49, R47, UR6 ;  /* 0x000000062f317c20 */ /* 0x000fe20008410000 */
[----:B------:R2:W-:Y:S01]  /*4af0*/  MUFU.TANH R62, R40 ;  /* 0x00000028003e7308 */ /* 0x0005e20000002400 */
[----:B------:R-:W-:Y:S01]  /*4b00*/  HGMMA.64x16x16.F32 R32, gdesc[UR44], R32, gsb0 ;  /* 0x002000002c2079f0 */ /* 0x000fe20008000820 */
[----:B------:R-:W-:Y:S01]  /*4b10*/  FSEL R47, R73, -INF , P2 ;  /* 0xff800000492f7808 */ /* 0x000fe20001000000 */
[----:B------:R-:W-:Y:S01]  /*4b20*/  FMUL.FTZ R43, R43, UR6 ;  /* 0x000000062b2b7c20 */ /* 0x000fe20008410000 */
[----:B------:R-:W-:Y:S01]  /*4b30*/  FMUL.FTZ R48, R45, UR6 ;  /* 0x000000062d307c20 */ /* 0x000fe20008410000 */
[----:B------:R-:W-:Y:S01]  /*4b40*/  FSEL R45, R76, -INF , P3 ;  /* 0xff8000004c2d7808 */ /* 0x000fe20001800000 */
[----:B------:R-:W-:Y:S01]  /*4b50*/  FMUL.FTZ R41, R41, UR6 ;  /* 0x0000000629297c20 */ /* 0x000fe20008410000 */
[----:B------:R-:W-:Y:S01]  /*4b60*/  UIADD3 UR46, UR48, 0xa06, URZ ;  /* 0x00000a06302e7890 */ /* 0x000fe2000fffe03f */
[----:B------:R3:W-:Y:S01]  /*4b70*/  MUFU.TANH R67, R42 ;  /* 0x0000002a00437308 */ /* 0x0007e20000002400 */
[----:B--2---:R-:W-:Y:S01]  /*4b80*/  FMUL.FTZ R40, R44, UR6 ;  /* 0x000000062c287c20 */ /* 0x004fe20008410000 */
[----:B------:R-:W-:Y:S01]  /*4b90*/  FSEL R44, R72, -INF , P4 ;  /* 0xff800000482c7808 */ /* 0x000fe20002000000 */
[----:B------:R-:W-:Y:S01]  /*4ba0*/  UMOV UR47, 0x40000040 ;  /* 0x40000040002f7882 */ /* 0x000fe20000000000 */
[C---:B------:R-:W-:Y:S01]  /*4bb0*/  ISETP.GT.AND P4, PT, R74.reuse, 0x11, PT ;  /* 0x000000114a00780c */ /* 0x040fe20003f84270 */
[----:B------:R-:W-:Y:S01]  /*4bc0*/  IMAD.MOV.U32 R76, RZ, RZ, R119 ;  /* 0x000000ffff4c7224 */ /* 0x000fe200078e0077 */
[----:B------:R-:W-:-:S02]  /*4bd0*/  ISETP.GT.AND P2, PT, R74, 0x18, PT ;  /* 0x000000184a00780c */ /* 0x000fc40003f44270 */
[----:B------:R2:W-:Y:S01]  /*4be0*/  MUFU.TANH R68, R43 ;  /* 0x0000002b00447308 */ /* 0x0005e20000002400 */
[----:B---3--:R-:W-:Y:S02]  /*4bf0*/  FSEL R42, R64, -INF , P5 ;  /* 0xff800000402a7808 */ /* 0x008fe40002800000 */
[----:B------:R-:W-:Y:S02]  /*4c00*/  ISETP.GT.AND P3, PT, R74, 0x19, PT ;  /* 0x000000194a00780c */ /* 0x000fe40003f64270 */
[----:B------:R-:W-:Y:S02]  /*4c10*/  FSEL R8, R8, -INF , P2 ;  /* 0xff80000008087808 */ /* 0x000fe40001000000 */
[C---:B------:R-:W-:Y:S01]  /*4c20*/  ISETP.GT.AND P5, PT, R74.reuse, 0x21, PT ;  /* 0x000000214a00780c */ /* 0x040fe20003fa4270 */
[----:B------:R3:W-:Y:S01]  /*4c30*/  MUFU.TANH R64, R46 ;  /* 0x0000002e00407308 */ /* 0x0007e20000002400 */
[----:B--2---:R-:W-:Y:S01]  /*4c40*/  FSEL R43, R77, -INF , P6 ;  /* 0xff8000004d2b7808 */ /* 0x004fe20003000000 */
[----:B------:R-:W-:Y:S01]  /*4c50*/  IMAD.MOV.U32 R77, RZ, RZ, R119 ;  /* 0x000000ffff4d7224 */ /* 0x000fe200078e0077 */
[----:B------:R-:W-:-:S02]  /*4c60*/  ISETP.GT.AND P6, PT, R74, 0x20, PT ;  /* 0x000000204a00780c */ /* 0x000fc40003fc4270 */
[----:B------:R-:W-:Y:S02]  /*4c70*/  FSEL R11, R11, -INF , P4 ;  /* 0xff8000000b0b7808 */ /* 0x000fe40002000000 */
[----:B-1----:R-:W-:Y:S01]  /*4c80*/  FSEL R12, R12, -INF , P2 ;  /* 0xff8000000c0c7808 */ /* 0x002fe20001000000 */
[----:B------:R1:W-:Y:S01]  /*4c90*/  MUFU.TANH R71, R48 ;  /* 0x0000003000477308 */ /* 0x0003e20000002400 */
[----:B---3--:R-:W-:Y:S02]  /*4ca0*/  FMNMX.FTZ R46, R44, R47, !PT ;  /* 0x0000002f2c2e7209 */ /* 0x008fe40007810000 */
[----:B------:R-:W-:Y:S02]  /*4cb0*/  ISETP.GT.AND P2, PT, R74, 0x29, PT ;  /* 0x000000294a00780c */ /* 0x000fe40003f44270 */
[----:B------:R-:W-:Y:S02]  /*4cc0*/  FSEL R13, R13, -INF , P3 ;  /* 0xff8000000d0d7808 */ /* 0x000fe40001800000 */
[----:B------:R-:W-:Y:S01]  /*4cd0*/  FSEL R14, R14, -INF , P6 ;  /* 0xff8000000e0e7808 */ /* 0x000fe20003000000 */
[----:B------:R2:W-:Y:S01]  /*4ce0*/  MUFU.TANH R63, R41 ;  /* 0x00000029003f7308 */ /* 0x0005e20000002400 */
[----:B-1----:R-:W-:-:S02]  /*4cf0*/  FMNMX.FTZ R48, R45, R46, !PT ;  /* 0x0000002e2d307209 */ /* 0x002fc40007810000 */
[----:B------:R-:W-:Y:S02]  /*4d00*/  FSEL R46, R56, -INF , P6 ;  /* 0xff800000382e7808 */ /* 0x000fe40003000000 */
[C---:B------:R-:W-:Y:S02]  /*4d10*/  ISETP.GT.AND P6, PT, R74.reuse, 0x31, PT ;  /* 0x000000314a00780c */ /* 0x040fe40003fc4270 */
[----:B------:R-:W-:Y:S01]  /*4d20*/  FSEL R15, R15, -INF , P5 ;  /* 0xff8000000f0f7808 */ /* 0x000fe20002800000 */
[----:B------:R1:W-:Y:S01]  /*4d30*/  MUFU.TANH R70, R40 ;  /* 0x0000002800467308 */ /* 0x0003e20000002400 */
[----:B--2---:R-:W-:Y:S02]  /*4d40*/  FSEL R41, R65, -INF , P4 ;  /* 0xff80000041297808 */ /* 0x004fe40002000000 */
[----:B------:R-:W-:Y:S01]  /*4d50*/  ISETP.GT.AND P4, PT, R74, 0x28, PT ;  /* 0x000000284a00780c */ /* 0x000fe20003f84270 */
[----:B------:R-:W-:Y:S02]  /*4d60*/  WARPGROUP.DEPBAR.LE gsb0, 0x0 ;  /* 0x00008000000079c5 */ /* 0x000fe40000010000 */
[----:B------:R-:W-:-:S02]  /*4d70*/  WARPGROUP.ARRIVE ;  /* 0x00000000000079c5 */ /* 0x000fc40000000000 */
[----:B------:R2:W-:Y:S01]  /*4d80*/  MUFU.TANH R65, R49 ;  /* 0x0000003100417308 */ /* 0x0005e20000002400 */
[----:B-1----:R-:W-:Y:S01]  /*4d90*/  FSEL R40, R69, -INF , P3 ;  /* 0xff80000045287808 */ /* 0x002fe20001800000 */
[----:B------:R-:W-:Y:S01]  /*4da0*/  FMUL.FTZ R33, R33, UR6 ;  /* 0x0000000621217c20 */ /* 0x000fe20008410000 */
[----:B------:R-:W-:Y:S01]  /*4db0*/  FMUL.FTZ R34, R34, UR6 ;  /* 0x0000000622227c20 */ /* 0x000fe20008410000 */
[----:B------:R-:W-:Y:S01]  /*4dc0*/  ISETP.GT.AND P3, PT, R74, 0x30, PT ;  /* 0x000000304a00780c */ /* 0x000fe20003f64270 */
[----:B------:R-:W-:Y:S01]  /*4dd0*/  HGMMA.64x16x16.F32 R24, gdesc[UR44], R24, gsb0 ;  /* 0x002000002c1879f0 */ /* 0x000fe20008000818 */
[----:B------:R-:W-:Y:S01]  /*4de0*/  FSEL R20, R20, -INF , P4 ;  /* 0xff80000014147808 */ /* 0x000fe20002000000 */
[----:B------:R-:W-:Y:S01]  /*4df0*/  FMUL.FTZ R35, R35, UR6 ;  /* 0x0000000623237c20 */ /* 0x000fe20008410000 */
[----:B------:R1:W-:Y:S01]  /*4e00*/  MUFU.TANH R56, R33 ;  /* 0x0000002100387308 */ /* 0x0003e20000002400 */
[----:B--2---:R-:W-:Y:S01]  /*4e10*/  FMNMX.FTZ R49, R43, R48, !PT ;  /* 0x000000302b317209 */ /* 0x004fe20007810000 */
[----:B------:R-:W-:Y:S01]  /*4e20*/  FMUL.FTZ R32, R32, UR6 ;  /* 0x0000000620207c20 */ /* 0x000fe20008410000 */
[----:B------:R-:W-:Y:S01]  /*4e30*/  FSEL R48, R57, -INF , P5 ;  /* 0xff80000039307808 */ /* 0x000fe20002800000 */
[----:B------:R-:W-:Y:S01]  /*4e40*/  FMUL.FTZ R36, R36, UR6 ;  /* 0x0000000624247c20 */ /* 0x000fe20008410000 */
[----:B------:R-:W-:Y:S01]  /*4e50*/  FMNMX.FTZ R50, R42, R49, !PT ;  /* 0x000000312a327209 */ /* 0x000fe20007810000 */
[----:B------:R-:W-:Y:S01]  /*4e60*/  FMUL.FTZ R39, R39, UR6 ;  /* 0x0000000627277c20 */ /* 0x000fe20008410000 */
[----:B-----5:R-:W-:Y:S01]  /*4e70*/  FSEL R49, R60, -INF , P4 ;  /* 0xff8000003c317808 */ /* 0x020fe20002000000 */
[----:B------:R-:W-:Y:S01]  /*4e80*/  MUFU.TANH R55, R55 ;  /* 0x0000003700377308 */ /* 0x000fe20000002400 */
[----:B------:R-:W-:-:S02]  /*4e90*/  FMNMX.FTZ R51, R41, R50, !PT ;  /* 0x0000003229337209 */ /* 0x000fc40007810000 */
[----:B0-----:R-:W-:Y:S02]  /*4ea0*/  FSEL R50, R61, -INF , P2 ;  /* 0xff8000003d327808 */ /* 0x001fe40001000000 */
[----:B------:R-:W-:Y:S02]  /*4eb0*/  FMNMX.FTZ R51, R8, R51, !PT ;  /* 0x0000003308337209 */ /* 0x000fe40007810000 */
[----:B------:R-:W-:Y:S01]  /*4ec0*/  ISETP.GT.AND P4, PT, R74, 0x39, PT ;  /* 0x000000394a00780c */ /* 0x000fe20003f84270 */
[----:B------:R-:W0:Y:S01]  /*4ed0*/  MUFU.TANH R52, R52 ;  /* 0x0000003400347308 */ /* 0x000e220000002400 */
[----:B------:R-:W-:Y:S02]  /*4ee0*/  FMNMX.FTZ R51, R40, R51, !PT ;  /* 0x0000003328337209 */ /* 0x000fe40007810000 */
[----:B------:R-:W-:Y:S02]  /*4ef0*/  ISETP.GT.AND P5, PT, R74, 0x38, PT ;  /* 0x000000384a00780c */ /* 0x000fe40003fa4270 */
[----:B-1----:R-:W-:-:S02]  /*4f00*/  FMNMX.FTZ R33, R46, R51, !PT ;  /* 0x000000332e217209 */ /* 0x002fc40007810000 */
[----:B------:R-:W-:Y:S01]  /*4f10*/  FSEL R51, R7, -INF , P3 ;  /* 0xff80000007337808 */ /* 0x000fe20001800000 */
[----:B------:R1:W-:Y:S01]  /*4f20*/  MUFU.TANH R72, R34 ;  /* 0x0000002200487308 */ /* 0x0003e20000002400 */
[----:B------:R-:W-:Y:S01]  /*4f30*/  FMUL.FTZ R7, R37, UR6 ;  /* 0x0000000625077c20 */ /* 0x000fe20008410000 */
[----:B------:R-:W-:Y:S02]  /*4f40*/  FSEL R37, R58, -INF , P6 ;  /* 0xff8000003a257808 */ /* 0x000fe40003000000 */
[----:B------:R-:W-:Y:S02]  /*4f50*/  FSEL R21, R21, -INF , P2 ;  /* 0xff80000015157808 */ /* 0x000fe40001000000 */
[----:B------:R-:W-:Y:S02]  /*4f60*/  ISETP.GT.AND P2, PT, R74, 0x40, PT ;  /* 0x000000404a00780c */ /* 0x000fe40003f44270 */
[----:B------:R-:W2:Y:S01]  /*4f70*/  MUFU.TANH R54, R54 ;  /* 0x0000003600367308 */ /* 0x000ea20000002400 */
[----:B-1----:R-:W-:-:S02]  /*4f80*/  FMNMX.FTZ R34, R48, R33, !PT ;  /* 0x0000002130227209 */ /* 0x002fc40007810000 */
[----:B0-----:R-:W-:Y:S02]  /*4f90*/  FSEL R52, R52, -INF , P5 ;  /* 0xff80000034347808 */ /* 0x001fe40002800000 */
[----:B------:R-:W-:Y:S02]  /*4fa0*/  FMNMX.FTZ R57, R49, R34, !PT ;  /* 0x0000002231397209 */ /* 0x000fe40007810000 */
[----:B------:R-:W-:Y:S01]  /*4fb0*/  FSEL R33, R66, -INF , P6 ;  /* 0xff80000042217808 */ /* 0x000fe20003000000 */
[----:B------:R-:W0:Y:S01]  /*4fc0*/  MUFU.TANH R53, R53 ;  /* 0x0000003500357308 */ /* 0x000e220000002400 */
[----:B------:R-:W-:Y:S02]  /*4fd0*/  FMNMX.FTZ R58, R50, R57, !PT ;  /* 0x00000039323a7209 */ /* 0x000fe40007810000 */
[----:B------:R-:W-:Y:S02]  /*4fe0*/  ISETP.GT.AND P6, PT, R74, 0x48, PT ;  /* 0x000000484a00780c */ /* 0x000fe40003fc4270 */
[----:B------:R-:W-:-:S02]  /*4ff0*/  FMNMX.FTZ R58, R51, R58, !PT ;  /* 0x0000003a333a7209 */ /* 0x000fc40007810000 */
[----:B------:R-:W-:Y:S01]  /*5000*/  FSEL R57, R70, -INF , P6 ;  /* 0xff80000046397808 */ /* 0x000fe20003000000 */
[----:B------:R1:W-:Y:S01]  /*5010*/  MUFU.TANH R73, R35 ;  /* 0x0000002300497308 */ /* 0x0003e20000002400 */
[----:B--2---:R-:W-:Y:S01]  /*5020*/  FSEL R34, R54, -INF , P5 ;  /* 0xff80000036227808 */ /* 0x004fe20002800000 */
[----:B------:R-:W-:Y:S01]  /*5030*/  FMUL.FTZ R54, R38, UR6 ;  /* 0x0000000626367c20 */ /* 0x000fe20008410000 */
[----:B------:R-:W-:Y:S01]  /*5040*/  ISETP.GT.AND P5, PT, R74, 0x49, PT ;  /* 0x000000494a00780c */ /* 0x000fe20003fa4270 */
[----:B------:R-:W-:Y:S02]  /*5050*/  WARPGROUP.DEPBAR.LE gsb0, 0x0 ;  /* 0x00008000000079c5 */ /* 0x000fe40000010000 */
[----:B------:R-:W-:Y:S01]  /*5060*/  FMUL.FTZ R26, R26, UR6 ;  /* 0x000000061a1a7c20 */ /* 0x000fe20008410000 */
[----:B------:R-:W-:Y:S01]  /*5070*/  FMUL.FTZ R31, R31, UR6 ;  /* 0x000000061f1f7c20 */ /* 0x000fe20008410000 */
[----:B------:R2:W3:Y:S01]  /*5080*/  MUFU.TANH R69, R32 ;  /* 0x0000002000457308 */ /* 0x0004e20000002400 */
[----:B-1----:R-:W-:Y:S01]  /*5090*/  FSEL R35, R55, -INF , P4 ;  /* 0xff80000037237808 */ /* 0x002fe20002000000 */
[----:B------:R-:W-:Y:S01]  /*50a0*/  FMUL.FTZ R30, R30, UR6 ;  /* 0x000000061e1e7c20 */ /* 0x000fe20008410000 */
[----:B------:R-:W-:Y:S01]  /*50b0*/  FMNMX.FTZ R55, R37, R58, !PT ;  /* 0x0000003a25377209 */ /* 0x000fe20007810000 */
[----:B------:R1:W-:Y:S01]  /*50c0*/  @!P1 SYNCS.ARRIVE.TRANS64.RED.A1T0 RZ, [R0+URZ], RZ ;  /* 0x000000ff00ff99a7 */ /* 0x0003e2000810043f */
[----:B0-----:R-:W-:-:S02]  /*50d0*/  FSEL R38, R53, -INF , P4 ;  /* 0xff80000035267808 */ /* 0x001fc40002000000 */
[----:B------:R-:W-:Y:S01]  /*50e0*/  FMNMX.FTZ R55, R52, R55, !PT ;  /* 0x0000003734377209 */ /* 0x000fe20007810000 */
[----:B------:R0:W4:Y:S01]  /*50f0*/  MUFU.TANH R61, R36 ;  /* 0x00000024003d7308 */ /* 0x0001220000002400 */
[----:B--2---:R-:W-:Y:S01]  /*5100*/  FSEL R32, R59, -INF , P3 ;  /* 0xff8000003b207808 */ /* 0x004fe20001800000 */
[----:B------:R-:W-:Y:S01]  /*5110*/  FMUL.FTZ R59, R24, UR6 ;  /* 0x00000006183b7c20 */ /* 0x000fe20008410000 */
[----:B------:R-:W-:Y:S02]  /*5120*/  ISETP.GT.AND P3, PT, R74, 0x41, PT ;  /* 0x000000414a00780c */ /* 0x000fe40003f64270 */
[----:B------:R-:W-:Y:S02]  /*5130*/  FSEL R53, R62, -INF , P2 ;  /* 0xff8000003e357808 */ /* 0x000fe40001000000 */
[----:B------:R-:W-:Y:S01]  /*5140*/  FMNMX.FTZ R58, R38, R55, !PT ;  /* 0x00000037263a7209 */ /* 0x000fe20007810000 */
[----:B------:R-:W2:Y:S01]  /*5150*/  MUFU.TANH R7, R7 ;  /* 0x0000000700077308 */ /* 0x000ea20000002400 */
[----:B------:R-:W-:Y:S01]  /*5160*/  FSEL R55, R63, -INF , P3 ;  /* 0xff8000003f377808 */ /* 0x000fe20001800000 */
[----:B------:R-:W-:Y:S01]  /*5170*/  FMUL.FTZ R63, R28, UR6 ;  /* 0x000000061c3f7c20 */ /* 0x000fe20008410000 */
[----:B------:R-:W-:-:S02]  /*5180*/  FMNMX.FTZ R58, R53, R58, !PT ;  /* 0x0000003a353a7209 */ /* 0x000fc40007810000 */
[----:B------:R-:W-:Y:S02]  /*5190*/  ISETP.GT.AND P4, PT, R74, 0x50, PT ;  /* 0x000000504a00780c */ /* 0x000fe40003f84270 */
[----:B------:R-:W-:Y:S01]  /*51a0*/  FMNMX.FTZ R60, R55, R58, !PT ;  /* 0x0000003a373c7209 */ /* 0x000fe20007810000 */
[----:B------:R5:W-:Y:S01]  /*51b0*/  MUFU.TANH R66, R54 ;  /* 0x0000003600427308 */ /* 0x000be20000002400 */
[----:B------:R-:W-:Y:S02]  /*51c0*/  FSEL R58, R71, -INF , P5 ;  /* 0xff800000473a7808 */ /* 0x000fe40002800000 */
[----:B------:R-:W-:Y:S02]  /*51d0*/  FMNMX.FTZ R71, R57, R60, !PT ;  /* 0x0000003c39477209 */ /* 0x000fe40007810000 */
[----:B------:R-:W-:Y:S02]  /*51e0*/  FSEL R24, R67, -INF , P2 ;  /* 0xff80000043187808 */ /* 0x000fe40001000000 */
[----:B0-----:R-:W-:Y:S01]  /*51f0*/  FSEL R36, R68, -INF , P3 ;  /* 0xff80000044247808 */ /* 0x001fe20001800000 */
[----:B------:R3:W0:Y:S01]  /*5200*/  MUFU.TANH R67, R59 ;  /* 0x0000003b00437308 */ /* 0x0006220000002400 */
[----:B-----5:R-:W-:Y:S01]  /*5210*/  FMUL.FTZ R54, R25, UR6 ;  /* 0x0000000619367c20 */ /* 0x020fe20008410000 */
[----:B------:R-:W-:-:S02]  /*5220*/  ISETP.GT.AND P3, PT, R74, 0x51, PT ;  /* 0x000000514a00780c */ /* 0x000fc40003f64270 */
[----:B------:R-:W-:Y:S02]  /*5230*/  FMNMX.FTZ R28, R58, R71, !PT ;  /* 0x000000473a1c7209 */ /* 0x000fe40007810000 */
[----:B------:R-:W-:Y:S02]  /*5240*/  ISETP.GT.AND P2, PT, R74, 0x58, PT ;  /* 0x000000584a00780c */ /* 0x000fe40003f44270 */
[----:B------:R5:W1:Y:S01]  /*5250*/  MUFU.TANH R68, R54 ;  /* 0x0000003600447308 */ /* 0x000a620000002400 */
[----:B---3--:R-:W-:Y:S02]  /*5260*/  FSEL R59, R69, -INF , P4 ;  /* 0xff800000453b7808 */ /* 0x008fe40002000000 */
[----:B------:R-:W-:Y:S01]  /*5270*/  FSEL R60, R56, -INF , P3 ;  /* 0xff800000383c7808 */ /* 0x000fe20001800000 */
[----:B------:R-:W-:Y:S01]  /*5280*/  FMUL.FTZ R56, R29, UR6 ;  /* 0x000000061d387c20 */ /* 0x000fe20008410000 */
[----:B------:R-:W-:Y:S02]  /*5290*/  FMNMX.FTZ R71, R59, R28, !PT ;  /* 0x0000001c3b477209 */ /* 0x000fe40007810000 */
[----:B------:R-:W-:Y:S01]  /*52a0*/  FSEL R25, R64, -INF , P6 ;  /* 0xff80000040197808 */ /* 0x000fe20003000000 */
[----:B------:R0:W3:Y:S01]  /*52b0*/  MUFU.TANH R69, R63 ;  /* 0x0000003f00457308 */ /* 0x0000e20000002400 */
[----:B------:R-:W-:-:S02]  /*52c0*/  ISETP.GT.AND P6, PT, R74, 0x59, PT ;  /* 0x000000594a00780c */ /* 0x000fc40003fc4270 */
[----:B----4-:R-:W-:Y:S02]  /*52d0*/  FSEL R61, R61, -INF , P2 ;  /* 0xff8000003d3d7808 */ /* 0x010fe40001000000 */
[----:B-----5:R-:W-:Y:S02]  /*52e0*/  FMNMX.FTZ R54, R60, R71, !PT ;  /* 0x000000473c367209 */ /* 0x020fe40007810000 */
[----:B------:R-:W-:Y:S01]  /*52f0*/  FSEL R28, R65, -INF , P5 ;  /* 0xff800000411c7808 */ /* 0x000fe20002800000 */
[----:B------:R4:W5:Y:S01]  /*5300*/  MUFU.TANH R70, R56 ;  /* 0x0000003800467308 */ /* 0x0009620000002400 */
[----:B--2---:R-:W-:Y:S02]  /*5310*/  FSEL R62, R7, -INF , P6 ;  /* 0xff800000073e7808 */ /* 0x004fe40003000000 */
[----:B------:R-:W-:Y:S02]  /*5320*/  ISETP.GT.AND P5, PT, R74, 0x60, PT ;  /* 0x000000604a00780c */ /* 0x000fe40003fa4270 */
[----:B------:R-:W-:-:S02]  /*5330*/  FMNMX.FTZ R7, R61, R54, !PT ;  /* 0x000000363d077209 */ /* 0x000fc40007810000 */
[----:B------:R-:W-:Y:S01]  /*5340*/  FSEL R29, R72, -INF , P4 ;  /* 0xff800000481d7808 */ /* 0x000fe20002000000 */
[----:B------:R-:W-:Y:S01]  /*5350*/  MUFU.TANH R71, R31 ;  /* 0x0000001f00477308 */ /* 0x000fe20000002400 */
[----:B------:R-:W-:Y:S02]  /*5360*/  ISETP.GT.AND P4, PT, R74, 0x61, PT ;  /* 0x000000614a00780c */ /* 0x000fe40003f84270 */
[----:B0-----:R-:W-:Y:S02]  /*5370*/  FSEL R63, R67, -INF , P5 ;  /* 0xff800000433f7808 */ /* 0x001fe40002800000 */
[----:B------:R-:W-:Y:S02]  /*5380*/  FMNMX.FTZ R72, R62, R7, !PT ;  /* 0x000000073e487209 */ /* 0x000fe40007810000 */
[----:B------:R-:W-:Y:S01]  /*5390*/  FSEL R54, R73, -INF , P3 ;  /* 0xff80000049367808 */ /* 0x000fe20001800000 */
[----:B------:R-:W-:Y:S01]  /*53a0*/  IMAD.MOV.U32 R73, RZ, RZ, R119 ;  /* 0x000000ffff497224 */ /* 0x000fe200078e0077 */
[----:B------:R-:W-:-:S02]  /*53b0*/  ISETP.GT.AND P3, PT, R74, 0x68, PT ;  /* 0x000000684a00780c */ /* 0x000fc40003f64270 */
[----:B-1----:R-:W-:Y:S02]  /*53c0*/  FSEL R64, R68, -INF , P4 ;  /* 0xff80000044407808 */ /* 0x002fe40002000000 */
[----:B------:R-:W-:Y:S02]  /*53d0*/  FMNMX.FTZ R7, R63, R72, !PT ;  /* 0x000000483f077209 */ /* 0x000fe40007810000 */
[----:B----4-:R-:W-:Y:S02]  /*53e0*/  FSEL R56, R66, -INF , P2 ;  /* 0xff80000042387808 */ /* 0x010fe40001000000 */
[----:B------:R-:W-:Y:S01]  /*53f0*/  ISETP.GT.AND P2, PT, R74, 0x69, PT ;  /* 0x000000694a00780c */ /* 0x000fe20003f44270 */
[----:B------:R-:W-:Y:S01]  /*5400*/  IMAD.MOV.U32 R74, RZ, RZ, R119 ;  /* 0x000000ffff4a7224 */ /* 0x000fe200078e0077 */
[----:B---3--:R-:W-:Y:S01]  /*5410*/  FSEL R65, R69, -INF , P3 ;  /* 0xff80000045417808 */ /* 0x008fe20001800000 */
[----:B------:R-:W-:Y:S01]  /*5420*/  FMUL.FTZ R69, R27, UR6 ;  /* 0x000000061b457c20 */ /* 0x000fe20008410000 */
[----:B------:R-:W-:-:S02]  /*5430*/  FMNMX.FTZ R68, R64, R7, !PT ;  /* 0x0000000740447209 */ /* 0x000fc40007810000 */
[----:B-----5:R-:W-:Y:S02]  /*5440*/  FSEL R66, R70, -INF , P2 ;  /* 0xff80000046427808 */ /* 0x020fe40001000000 */
[----:B------:R-:W-:Y:S01]  /*5450*/  FMNMX.FTZ R7, R65, R68, !PT ;  /* 0x0000004441077209 */ /* 0x000fe20007810000 */
[----:B------:R-:W-:Y:S03]  /*5460*/  MUFU.TANH R69, R69 ;  /* 0x0000004500457308 */ /* 0x000fe60000002400 */
[----:B------:R-:W-:-:S05]  /*5470*/  FMNMX.FTZ R68, R66, R7, !PT ;  /* 0x0000000742447209 */ /* 0x000fca0007810000 */
[----:B------:R-:W0:Y:S02]  /*5480*/  SHFL.BFLY PT, R7, R68, 0x2, 0x1f ;  /* 0x0c401f0044077f89 */ /* 0x000e2400000e0000 */
[----:B0-----:R-:W-:Y:S02]  /*5490*/  FMNMX.FTZ R70, R68, R7, !PT ;  /* 0x0000000744467209 */ /* 0x001fe40007810000 */
[----:B------:R-:W0:Y:S03]  /*54a0*/  MUFU.TANH R68, R26 ;  /* 0x0000001a00447308 */ /* 0x000e260000002400 */
[----:B------:R-:W1:Y:S02]  /*54b0*/  SHFL.BFLY PT, R7, R70, 0x1, 0x1f ;  /* 0x0c201f0046077f89 */ /* 0x000e6400000e0000 */
[----:B-1----:R-:W-:-:S03]  /*54c0*/  FMNMX.FTZ R7, R70, R7, !PT ;  /* 0x0000000746077209 */ /* 0x002fc60007810000 */
[----:B------:R0:W1:Y:S01]  /*54d0*/  MUFU.TANH R70, R30 ;  /* 0x0000001e00467308 */ /* 0x0000620000002400 */
[C---:B------:R-:W-:Y:S01]  /*54e0*/  FSETP.NEU.FTZ.AND P0, PT, R7.reuse, -INF , PT ;  /* 0xff8000000700780b */ /* 0x040fe20003f1d000 */
[----:B------:R-:W-:-:S05]  /*54f0*/  FMUL.FTZ R67, R7, UR14 ;  /* 0x0000000e07437c20 */ /* 0x000fca0008410000 */
[----:B------:R-:W-:Y:S02]  /*5500*/  FSEL R72, R67, RZ, P0 ;  /* 0x000000ff43487208 */ /* 0x000fe40000000000 */
[----:B------:R2:W3:Y:S01]  /*5510*/  MUFU.TANH R67, R39 ;  /* 0x0000002700437308 */ /* 0x0004e20000002400 */
[----:B0-----:R-:W-:Y:S01]  /*5520*/  FSEL R30, R68, -INF , P5 ;  /* 0xff800000441e7808 */ /* 0x001fe20002800000 */
[--C-:B------:R-:W-:Y:S02]  /*5530*/  IMAD.MOV.U32 R68, RZ, RZ, R119.reuse ;  /* 0x000000ffff447224 */ /* 0x100fe400078e0077 */
[--C-:B------:R-:W-:Y:S01]  /*5540*/  FFMA.FTZ R198, R8, UR14, -R72.reuse ;  /* 0x0000000e08c67c23 */ /* 0x100fe20008010848 */
[--C-:B------:R-:W-:Y:S01]  /*5550*/  FFMA.FTZ R31, R43, UR14, -R72.reuse ;  /* 0x0000000e2b1f7c23 */ /* 0x100fe20008010848 */
[--C-:B------:R-:W-:Y:S01]  /*5560*/  FFMA.FTZ R202, R45, UR14, -R72.reuse ;  /* 0x0000000e2dca7c23 */ /* 0x100fe20008010848 */
[--C-:B------:R-:W-:Y:S01]  /*5570*/  FFMA.FTZ R27, R47, UR14, -R72.reuse ;  /* 0x0000000e2f1b7c23 */ /* 0x100fe20008010848 */
[--C-:B------:R-:W-:Y:S01]  /*5580*/  FFMA.FTZ R196, R42, UR14, -R72.reuse ;  /* 0x0000000e2ac47c23 */ /* 0x100fe20008010848 */
[----:B-1----:R-:W-:Y:S01]  /*5590*/  FSEL R42, R70, -INF , P3 ;  /* 0xff800000462a7808 */ /* 0x002fe20001800000 */
[--C-:B------:R-:W-:Y:S01]  /*55a0*/  FFMA.FTZ R200, R44, UR14, -R72.reuse ;  /* 0x0000000e2cc87c23 */ /* 0x100fe20008010848 */
[----:B--2---:R-:W-:Y:S01]  /*55b0*/  FMNMX.FTZ R39, R3, R4, !PT ;  /* 0x0000000403277209 */ /* 0x004fe20007810000 */
[----:B------:R-:W-:Y:S01]  /*55c0*/  MUFU.EX2 R202, R202 ;  /* 0x000000ca00ca7308 */ /* 0x000fe20000000800 */
[----:B------:R-:W-:Y:S01]  /*55d0*/  FSEL R44, R71, -INF , P2 ;  /* 0xff800000472c7808 */ /* 0x000fe20001000000 */
        /* <DEDUP_REMOVED lines=14> */
[----:B------:R-:W0:Y:S01]  /*56c0*/  MUFU.EX2 R27, R27 ;  /* 0x0000001b001b7308 */ /* 0x000e220000000800 */
[--C-:B------:R-:W-:Y:S01]  /*56d0*/  FFMA.FTZ R49, R55, UR14, -R72.reuse ;  /* 0x0000000e37317c23 */ /* 0x100fe20008010848 */
[--C-:B------:R-:W-:Y:S01]  /*56e0*/  FFMA.FTZ R186, R57, UR14, -R72.reuse ;  /* 0x0000000e39ba7c23 */ /* 0x100fe20008010848 */
[----:B------:R-:W-:Y:S01]  /*56f0*/  FMNMX.FTZ R26, R12, R39, !PT ;  /* 0x000000270c1a7209 */ /* 0x000fe20007810000 */
[--C-:B------:R-:W-:Y:S01]  /*5700*/  FFMA.FTZ R51, R58, UR14, -R72.reuse ;  /* 0x0000000e3a337c23 */ /* 0x100fe20008010848 */
[--C-:B------:R-:W-:Y:S01]  /*5710*/  FFMA.FTZ R180, R59, UR14, -R72.reuse ;  /* 0x0000000e3bb47c23 */ /* 0x100fe20008010848 */
[--C-:B------:R-:W-:Y:S01]  /*5720*/  FFMA.FTZ R53, R60, UR14, -R72.reuse ;  /* 0x0000000e3c357c23 */ /* 0x100fe20008010848 */
[----:B------:R-:W-:Y:S01]  /*5730*/  FMNMX.FTZ R39, R13, R26, !PT ;  /* 0x0000001a0d277209 */ /* 0x000fe20007810000 */
[----:B------:R-:W1:Y:S01]  /*5740*/  MUFU.EX2 R31, R31 ;  /* 0x0000001f001f7308 */ /* 0x000e620000000800 */
[--C-:B------:R-:W-:Y:S01]  /*5750*/  FFMA.FTZ R55, R62, UR14, -R72.reuse ;  /* 0x0000000e3e377c23 */ /* 0x100fe20008010848 */
[--C-:B------:R-:W-:Y:S01]  /*5760*/  FFMA.FTZ R176, R63, UR14, -R72.reuse ;  /* 0x0000000e3fb07c23 */ /* 0x100fe20008010848 */
[----:B------:R-:W-:Y:S01]  /*5770*/  FMNMX.FTZ R26, R14, R39, !PT ;  /* 0x000000270e1a7209 */ /* 0x000fe20007810000 */
[--C-:B------:R-:W-:Y:S01]  /*5780*/  FFMA.FTZ R39, R41, UR14, -R72.reuse ;  /* 0x0000000e29277c23 */ /* 0x100fe20008010848 */
[--C-:B------:R-:W-:Y:S01]  /*5790*/  FFMA.FTZ R57, R64, UR14, -R72.reuse ;  /* 0x0000000e40397c23 */ /* 0x100fe20008010848 */
[--C-:B------:R-:W-:Y:S01]  /*57a0*/  FFMA.FTZ R178, R65, UR14, -R72.reuse ;  /* 0x0000000e41b27c23 */ /* 0x100fe20008010848 */
[----:B------:R-:W-:Y:S01]  /*57b0*/  FMNMX.FTZ R41, R15, R26, !PT ;  /* 0x0000001a0f297209 */ /* 0x000fe20007810000 */
[----:B------:R-:W2:Y:S01]  /*57c0*/  MUFU.EX2 R196, R196 ;  /* 0x000000c400c47308 */ /* 0x000ea20000000800 */
[----:B------:R-:W-:Y:S01]  /*57d0*/  FFMA.FTZ R59, R66, UR14, -R72 ;  /* 0x0000000e423b7c23 */ /* 0x000fe20008010848 */
[----:B------:R-:W-:Y:S01]  /*57e0*/  ISETP.NE.AND P0, PT, R80, RZ, PT ;  /* 0x000000ff5000720c */ /* 0x000fe20003f05270 */
[--C-:B------:R-:W-:Y:S01]  /*57f0*/  IMAD.MOV.U32 R80, RZ, RZ, R119.reuse ;  /* 0x000000ffff507224 */ /* 0x100fe200078e0077 */
[----:B------:R-:W-:Y:S01]  /*5800*/  FMNMX.FTZ R26, R20, R41, !PT ;  /* 0x00000029141a7209 */ /* 0x000fe20007810000 */
[----:B------:R-:W-:-:S02]  /*5810*/  IMAD.MOV.U32 R71, RZ, RZ, R119 ;  /* 0x000000ffff477224 */ /* 0x000fc400078e0077 */
[--C-:B------:R-:W-:Y:S01]  /*5820*/  IMAD.MOV.U32 R70, RZ, RZ, R119.reuse ;  /* 0x000000ffff467224 */ /* 0x100fe200078e0077 */
[----:B------:R-:W-:Y:S01]  /*5830*/  FMNMX.FTZ R41, R21, R26, !PT ;  /* 0x0000001a15297209 */ /* 0x000fe20007810000 */
[----:B------:R-:W4:Y:S01]  /*5840*/  MUFU.EX2 R39, R39 ;  /* 0x0000002700277308 */ /* 0x000f220000000800 */
[----:B---3--:R-:W-:Y:S01]  /*5850*/  FSEL R26, R67, -INF , P6 ;  /* 0xff800000431a7808 */ /* 0x008fe20003000000 */
[--C-:B------:R-:W-:Y:S01]  /*5860*/  IMAD.MOV.U32 R66, RZ, RZ, R119.reuse ;  /* 0x000000ffff427224 */ /* 0x100fe200078e0077 */
[----:B------:R-:W-:Y:S01]  /*5870*/  FMNMX.FTZ R8, R32, R41, !PT ;  /* 0x0000002920087209 */ /* 0x000fe20007810000 */
[----:B------:R-:W-:Y:S01]  /*5880*/  FFMA.FTZ R41, R40, UR14, -R72 ;  /* 0x0000000e28297c23 */ /* 0x000fe20008010848 */
[----:B------:R-:W-:Y:S01]  /*5890*/  FSEL R40, R69, -INF , P4 ;  /* 0xff80000045287808 */ /* 0x000fe20002000000 */
[--C-:B------:R-:W-:Y:S01]  /*58a0*/  IMAD.MOV.U32 R69, RZ, RZ, R119.reuse ;  /* 0x000000ffff457224 */ /* 0x100fe200078e0077 */
[----:B------:R-:W-:Y:S01]  /*58b0*/  FMNMX.FTZ R43, R33, R8, !PT ;  /* 0x00000008212b7209 */ /* 0x000fe20007810000 */
[----:B------:R-:W3:Y:S01]  /*58c0*/  MUFU.EX2 R198, R198 ;  /* 0x000000c600c67308 */ /* 0x000ee20000000800 */
[----:B------:R-:W-:-:S02]  /*58d0*/  IMAD.MOV.U32 R65, RZ, RZ, R119 ;  /* 0x000000ffff417224 */ /* 0x000fc400078e0077 */
[----:B------:R-:W-:Y:S01]  /*58e0*/  FMNMX.FTZ R8, R34, R43, !PT ;  /* 0x0000002b22087209 */ /* 0x000fe20007810000 */
[--C-:B------:R-:W-:Y:S02]  /*58f0*/  IMAD.MOV.U32 R64, RZ, RZ, R119.reuse ;  /* 0x000000ffff407224 */ /* 0x100fe400078e0077 */
[--C-:B------:R-:W-:Y:S01]  /*5900*/  IMAD.MOV.U32 R63, RZ, RZ, R119.reuse ;  /* 0x000000ffff3f7224 */ /* 0x100fe200078e0077 */
[----:B------:R-:W-:Y:S01]  /*5910*/  FMNMX.FTZ R43, R35, R8, !PT ;  /* 0x00000008232b7209 */ /* 0x000fe20007810000 */
[----:B------:R-:W5:Y:S01]  /*5920*/  MUFU.EX2 R41, R41 ;  /* 0x0000002900297308 */ /* 0x000f620000000800 */
[--C-:B------:R-:W-:Y:S02]  /*5930*/  IMAD.MOV.U32 R62, RZ, RZ, R119.reuse ;  /* 0x000000ffff3e7224 */ /* 0x100fe400078e0077 */
[----:B------:R-:W-:Y:S01]  /*5940*/  FMNMX.FTZ R43, R24, R43, !PT ;  /* 0x0000002b182b7209 */ /* 0x000fe20007810000 */
[--C-:B------:R-:W-:Y:S02]  /*5950*/  IMAD.MOV.U32 R60, RZ, RZ, R119.reuse ;  /* 0x000000ffff3c7224 */ /* 0x100fe400078e0077 */
[--C-:B------:R-:W-:Y:S01]  /*5960*/  IMAD.MOV.U32 R58, RZ, RZ, R119.reuse ;  /* 0x000000ffff3a7224 */ /* 0x100fe200078e0077 */
[----:B------:R-:W-:Y:S01]  /*5970*/  FMNMX.FTZ R8, R36, R43, !PT ;  /* 0x0000002b24087209 */ /* 0x000fe20007810000 */
[----:B------:R-:W-:Y:S01]  /*5980*/  MUFU.EX2 R192, R192 ;  /* 0x000000c000c07308 */ /* 0x000fe20000000800 */
[----:B------:R-:W-:-:S02]  /*5990*/  IMAD.MOV.U32 R52, RZ, RZ, R119 ;  /* 0x000000ffff347224 */ /* 0x000fc400078e0077 */
[----:B------:R-:W-:-:S04]  /*59a0*/  FMNMX.FTZ R45, R25, R8, !PT ;  /* 0x00000008192d7209 */ /* 0x000fc80007810000 */
[----:B------:R-:W-:Y:S01]  /*59b0*/  FMNMX.FTZ R8, R28, R45, !PT ;  /* 0x0000002d1c087209 */ /* 0x000fe20007810000 */
[----:B------:R0:W-:Y:S03]  /*59c0*/  MUFU.EX2 R43, R48 ;  /* 0x00000030002b7308 */ /* 0x0001e60000000800 */
[----:B------:R-:W-:-:S04]  /*59d0*/  FMNMX.FTZ R45, R29, R8, !PT ;  /* 0x000000081d2d7209 */ /* 0x000fc80007810000 */
[----:B------:R-:W-:Y:S01]  /*59e0*/  FMNMX.FTZ R47, R54, R45, !PT ;  /* 0x0000002d362f7209 */ /* 0x000fe20007810000 */
[----:B------:R-:W-:Y:S01]  /*59f0*/  MUFU.EX2 R194, R194 ;  /* 0x000000c200c27308 */ /* 0x000fe20000000800 */
[----:B0-----:R-:W-:Y:S02]  /*5a00*/  IMAD.MOV.U32 R48, RZ, RZ, R119 ;  /* 0x000000ffff307224 */ /* 0x001fe400078e0077 */
        /* <DEDUP_REMOVED lines=9> */
[----:B------:R-:W-:Y:S01]  /*5aa0*/  FFMA.FTZ R47, R38, UR14, -R72 ;  /* 0x0000000e262f7c23 */ /* 0x000fe20008010848 */
[----:B------:R-:W-:Y:S01]  /*5ab0*/  MUFU.EX2 R37, R37 ;  /* 0x0000002500257308 */ /* 0x000fe20000000800 */
[----:B------:R-:W-:Y:S02]  /*5ac0*/  IMAD.MOV.U32 R72, RZ, RZ, R119 ;  /* 0x000000ffff487224 */ /* 0x000fe400078e0077 */
        /* <DEDUP_REMOVED lines=11> */
[----:B------:R-:W-:Y:S01]  /*5b80*/  IMAD.MOV.U32 R67, RZ, RZ, R119 ;  /* 0x000000ffff437224 */ /* 0x000fe200078e0077 */
[C---:B------:R-:W-:Y:S01]  /*5b90*/  FSETP.NEU.FTZ.AND P2, PT, R8.reuse, -INF , PT ;  /* 0xff8000000800780b */ /* 0x040fe20003f5d000 */
[----:B------:R-:W-:-:S05]  /*5ba0*/  FMUL.FTZ R38, R8, UR14 ;  /* 0x0000000e08267c20 */ /* 0x000fca0008410000 */
[----:B------:R-:W-:Y:S01]  /*5bb0*/  MUFU.EX2 R53, R53 ;  /* 0x0000003500357308 */ /* 0x000fe20000000800 */
[----:B------:R-:W-:Y:S02]  /*5bc0*/  FSEL R61, R38, RZ, P2 ;  /* 0x000000ff263d7208 */ /* 0x000fe40001000000 */
[----:B------:R-:W-:-:S03]  /*5bd0*/  PLOP3.LUT P2, PT, PT, PT, UP0, 0x80, 0x0 ;  /* 0x000000000000781c */ /* 0x000fc60003f4f008 */
[--C-:B------:R-:W-:Y:S01]  /*5be0*/  FFMA.FTZ R201, R3, UR14, -R61.reuse ;  /* 0x0000000e03c97c23 */ /* 0x100fe2000801083d */
[--C-:B------:R-:W-:Y:S01]  /*5bf0*/  FFMA.FTZ R38, R4, UR14, -R61.reuse ;  /* 0x0000000e04267c23 */ /* 0x100fe2000801083d */
        /* <DEDUP_REMOVED lines=9> */
[----:B-1----:R-:W-:Y:S01]  /*5c90*/  FADD.FTZ R3, R31, R4 ;  /* 0x000000041f037221 */ /* 0x002fe20000010000 */
[--C-:B------:R-:W-:Y:S01]  /*5ca0*/  FFMA.FTZ R193, R14, UR14, -R61.reuse ;  /* 0x0000000e0ec17c23 */ /* 0x100fe2000801083d */
[----:B------:R-:W-:Y:S01]  /*5cb0*/  FFMA.FTZ R14, R15, UR14, -R61 ;  /* 0x0000000e0f0e7c23 */ /* 0x000fe2000801083d */
[----:B------:R-:W0:Y:S01]  /*5cc0*/  MUFU.EX2 R38, R38 ;  /* 0x0000002600267308 */ /* 0x000e220000000800 */
[----:B--2---:R-:W-:Y:S01]  /*5cd0*/  FADD.FTZ R4, R196, R3 ;  /* 0x00000003c4047221 */ /* 0x004fe20000010000 */
[--C-:B------:R-:W-:Y:S01]  /*5ce0*/  FFMA.FTZ R20, R20, UR14, -R61.reuse ;  /* 0x0000000e14147c23 */ /* 0x100fe2000801083d */
[--C-:B------:R-:W-:Y:S01]  /*5cf0*/  FFMA.FTZ R21, R21, UR14, -R61.reuse ;  /* 0x0000000e15157c23 */ /* 0x100fe2000801083d */
[--C-:B------:R-:W-:Y:S01]  /*5d00*/  FFMA.FTZ R32, R32, UR14, -R61.reuse ;  /* 0x0000000e20207c23 */ /* 0x100fe2000801083d */
[----:B----4-:R-:W-:Y:S01]  /*5d10*/  FADD.FTZ R3, R39, R4 ;  /* 0x0000000427037221 */ /* 0x010fe20000010000 */
[--C-:B------:R-:W-:Y:S01]  /*5d20*/  FFMA.FTZ R36, R36, UR14, -R61.reuse ;  /* 0x0000000e24247c23 */ /* 0x100fe2000801083d */
[----:B------:R-:W-:Y:S01]  /*5d30*/  FFMA.FTZ R33, R33, UR14, -R61 ;  /* 0x0000000e21217c23 */ /* 0x000fe2000801083d */
[----:B------:R-:W1:Y:S01]  /*5d40*/  MUFU.EX2 R203, R203 ;  /* 0x000000cb00cb7308 */ /* 0x000e620000000800 */
[----:B---3--:R-:W-:Y:S01]  /*5d50*/  FADD.FTZ R46, R198, R3 ;  /* 0x00000003c62e7221 */ /* 0x008fe20000010000 */
[--C-:B------:R-:W-:Y:S01]  /*5d60*/  FFMA.FTZ R34, R34, UR14, -R61.reuse ;  /* 0x0000000e22227c23 */ /* 0x100fe2000801083d */
[--C-:B------:R-:W-:Y:S01]  /*5d70*/  FFMA.FTZ R35, R35, UR14, -R61.reuse ;  /* 0x0000000e23237c23 */ /* 0x100fe2000801083d */
[--C-:B------:R-:W-:Y:S01]  /*5d80*/  FFMA.FTZ R24, R24, UR14, -R61.reuse ;  /* 0x0000000e18187c23 */ /* 0x100fe2000801083d */
[----:B-----5:R-:W-:Y:S01]  /*5d90*/  FADD.FTZ R9, R41, R46 ;  /* 0x0000002e29097221 */ /* 0x020fe20000010000 */
[--C-:B------:R-:W-:Y:S01]  /*5da0*/  FFMA.FTZ R25, R25, UR14, -R61.reuse ;  /* 0x0000000e19197c23 */ /* 0x100fe2000801083d */
[----:B------:R-:W-:Y:S01]  /*5db0*/  FFMA.FTZ R28, R28, UR14, -R61 ;  /* 0x0000000e1c1c7c23 */ /* 0x000fe2000801083d */
[----:B------:R-:W2:Y:S01]  /*5dc0*/  MUFU.EX2 R6, R6 ;  /* 0x0000000600067308 */ /* 0x000ea20000000800 */
[----:B0-----:R-:W-:Y:S01]  /*5dd0*/  FADD.FTZ R4, R201, R38 ;  /* 0x00000026c9047221 */ /* 0x001fe20000010000 */
[----:B------:R-:W-:Y:S01]  /*5de0*/  FADD.FTZ R46, R192, R9 ;  /* 0x00000009c02e7221 */ /* 0x000fe20000010000 */
[--C-:B------:R-:W-:Y:S01]  /*5df0*/  FFMA.FTZ R29, R29, UR14, -R61.reuse ;  /* 0x0000000e1d1d7c23 */ /* 0x100fe2000801083d */
[--C-:B------:R-:W-:Y:S01]  /*5e00*/  FFMA.FTZ R54, R54, UR14, -R61.reuse ;  /* 0x0000000e36367c23 */ /* 0x100fe2000801083d */
[--C-:B------:R-:W-:Y:S01]  /*5e10*/  FFMA.FTZ R56, R56, UR14, -R61.reuse ;  /* 0x0000000e38387c23 */ /* 0x100fe2000801083d */
[----:B------:R-:W-:Y:S01]  /*5e20*/  FADD.FTZ R9, R43, R46 ;  /* 0x0000002e2b097221 */ /* 0x000fe20000010000 */
[----:B------:R-:W-:Y:S01]  /*5e30*/  FFMA.FTZ R26, R26, UR14, -R61 ;  /* 0x0000000e1a1a7c23 */ /* 0x000fe2000801083d */
[----:B------:R-:W0:Y:S01]  /*5e40*/  MUFU.EX2 R197, R197 ;  /* 0x000000c500c57308 */ /* 0x000e220000000800 */
[----:B-1----:R-:W-:Y:S01]  /*5e50*/  FADD.FTZ R3, R203, R4 ;  /* 0x00000004cb037221 */ /* 0x002fe20000010000 */
[----:B------:R-:W-:Y:S01]  /*5e60*/  FADD.FTZ R46, R194, R9 ;  /* 0x00000009c22e7221 */ /* 0x000fe20000010000 */
[--C-:B------:R-:W-:Y:S01]  /*5e70*/  FFMA.FTZ R30, R30, UR14, -R61.reuse ;  /* 0x0000000e1e1e7c23 */ /* 0x100fe2000801083d */
[--C-:B------:R-:W-:Y:S01]  /*5e80*/  FFMA.FTZ R40, R40, UR14, -R61.reuse ;  /* 0x0000000e28287c23 */ /* 0x100fe2000801083d */
[--C-:B------:R-:W-:Y:S01]  /*5e90*/  FFMA.FTZ R42, R42, UR14, -R61.reuse ;  /* 0x0000000e2a2a7c23 */ /* 0x100fe2000801083d */
[----:B------:R-:W-:Y:S01]  /*5ea0*/  FADD.FTZ R9, R45, R46 ;  /* 0x0000002e2d097221 */ /* 0x000fe20000010000 */
[----:B------:R-:W-:Y:S01]  /*5eb0*/  FFMA.FTZ R44, R44, UR14, -R61 ;  /* 0x0000000e2c2c7c23 */ /* 0x000fe2000801083d */
[----:B------:R-:W1:Y:S01]  /*5ec0*/  MUFU.EX2 R10, R10 ;  /* 0x0000000a000a7308 */ /* 0x000e620000000800 */
[----:B--2---:R-:W-:Y:S01]  /*5ed0*/  FADD.FTZ R4, R6, R3 ;  /* 0x0000000306047221 */ /* 0x004fe20000010000 */
[----:B------:R-:W-:Y:S01]  /*5ee0*/  F2FP.F16.F32.PACK_AB R200, R27, R200 ;  /* 0x000000c81bc8723e */ /* 0x000fe200000000ff */
[--C-:B------:R-:W-:Y:S01]  /*5ef0*/  IMAD.MOV.U32 R61, RZ, RZ, R119.reuse ;  /* 0x000000ffff3d7224 */ /* 0x100fe200078e0077 */
[----:B------:R-:W-:Y:S01]  /*5f00*/  F2FP.F16.F32.PACK_AB R202, R31, R202 ;  /* 0x000000ca1fca723e */ /* 0x000fe200000000ff */
[--C-:B------:R-:W-:Y:S01]  /*5f10*/  IMAD.MOV.U32 R46, RZ, RZ, R119.reuse ;  /* 0x000000ffff2e7224 */ /* 0x100fe200078e0077 */
[----:B------:R-:W-:Y:S01]  /*5f20*/  F2FP.F16.F32.PACK_AB R196, R39, R196 ;  /* 0x000000c427c4723e */ /* 0x000fe200000000ff */
[--C-:B------:R-:W-:Y:S01]  /*5f30*/  IMAD.MOV.U32 R39, RZ, RZ, R119.reuse ;  /* 0x000000ffff277224 */ /* 0x100fe200078e0077 */
[----:B------:R-:W2:Y:S01]  /*5f40*/  MUFU.EX2 R199, R199 ;  /* 0x000000c700c77308 */ /* 0x000ea20000000800 */
[----:B0-----:R-:W-:Y:S01]  /*5f50*/  FADD.FTZ R3, R197, R4 ;  /* 0x00000004c5037221 */ /* 0x001fe20000010000 */
[----:B------:R-:W-:Y:S01]  /*5f60*/  F2FP.F16.F32.PACK_AB R198, R41, R198 ;  /* 0x000000c629c6723e */ /* 0x000fe200000000ff */
[--C-:B------:R-:W-:Y:S01]  /*5f70*/  IMAD.MOV.U32 R41, RZ, RZ, R119.reuse ;  /* 0x000000ffff297224 */ /* 0x100fe200078e0077 */
[----:B------:R-:W-:Y:S01]  /*5f80*/  F2FP.F16.F32.PACK_AB R192, R43, R192 ;  /* 0x000000c02bc0723e */ /* 0x000fe200000000ff */
[--C-:B------:R-:W-:Y:S01]  /*5f90*/  IMAD.MOV.U32 R43, RZ, RZ, R119.reuse ;  /* 0x000000ffff2b7224 */ /* 0x100fe200078e0077 */
[----:B------:R-:W-:Y:S01]  /*5fa0*/  F2FP.F16.F32.PACK_AB R194, R45, R194 ;  /* 0x000000c22dc2723e */ /* 0x000fe200000000ff */
[----:B------:R-:W-:Y:S01]  /*5fb0*/  IMAD.MOV.U32 R45, RZ, RZ, R119 ;  /* 0x000000ffff2d7224 */ /* 0x000fe200078e0077 */
[----:B------:R-:W0:Y:S01]  /*5fc0*/  MUFU.EX2 R12, R12 ;  /* 0x0000000c000c7308 */ /* 0x000e220000000800 */
[----:B-1----:R-:W-:Y:S01]  /*5fd0*/  FADD.FTZ R4, R10, R3 ;  /* 0x000000030a047221 */ /* 0x002fe20000010000 */
[----:B------:R-:W-:Y:S01]  /*5fe0*/  F2FP.F16.F32.PACK_AB R201, R38, R201 ;  /* 0x000000c926c9723e */ /* 0x000fe200000000ff */
[--C-:B------:R-:W-:Y:S01]  /*5ff0*/  IMAD.MOV.U32 R38, RZ, RZ, R119.reuse ;  /* 0x000000ffff267224 */ /* 0x100fe200078e0077 */
[----:B------:R-:W-:Y:S01]  /*6000*/  F2FP.F16.F32.PACK_AB R203, R6, R203 ;  /* 0x000000cb06cb723e */ /* 0x000fe200000000ff */
[----:B------:R-:W-:Y:S01]  /*6010*/  IMAD.MOV.U32 R6, RZ, RZ, 0x3f800000 ;  /* 0x3f800000ff067424 */ /* 0x000fe200078e00ff */
[----:B------:R-:W-:Y:S01]  /*6020*/  F2FP.F16.F32.PACK_AB R197, R10, R197 ;  /* 0x000000c50ac5723e */ /* 0x000fe200000000ff */
[--C-:B------:R-:W-:Y:S01]  /*6030*/  IMAD.MOV.U32 R31, RZ, RZ, R119.reuse ;  /* 0x000000ffff1f7224 */ /* 0x100fe200078e0077 */
[----:B------:R-:W1:Y:S01]  /*6040*/  MUFU.EX2 R193, R193 ;  /* 0x000000c100c17308 */ /* 0x000e620000000800 */
[----:B--2---:R-:W-:Y:S01]  /*6050*/  FADD.FTZ R3, R199, R4 ;  /* 0x00000004c7037221 */ /* 0x004fe20000010000 */
[----:B------:R-:W-:-:S06]  /*6060*/  IMAD.MOV.U32 R27, RZ, RZ, R119 ;  /* 0x000000ffff1b7224 */ /* 0x000fcc00078e0077 */
        /* <DEDUP_REMOVED lines=8> */
[----:B------:R2:W-:Y:S01]  /*60f0*/  MUFU.EX2 R185, R36 ;  /* 0x0000002400b97308 */ /* 0x0005e20000000800 */
[----:B0-----:R-:W-:-:S07]  /*6100*/  FADD.FTZ R0, R20, R3 ;  /* 0x0000000314007221 */ /* 0x001fce0000010000 */
[----:B------:R-:W0:Y:S01]  /*6110*/  MUFU.EX2 R32, R32 ;  /* 0x0000002000207308 */ /* 0x000e220000000800 */
[----:B--2---:R-:W-:Y:S01]  /*6120*/  FADD.FTZ R36, R188, R9 ;  /* 0x00000009bc247221 */ /* 0x004fe20000010000 */
[----:B-1----:R-:W-:Y:S01]  /*6130*/  FADD.FTZ R3, R21, R0 ;  /* 0x0000000015037221 */ /* 0x002fe20000010000 */
[C---:B------:R-:W-:Y:S02]  /*6140*/  F2FP.F16.F32.PACK_AB R188, R37.reuse, R188 ;  /* 0x000000bc25bc723e */ /* 0x040fe400000000ff */
[----:B------:R-:W-:Y:S01]  /*6150*/  FADD.FTZ R9, R37, R36 ;  /* 0x0000002425097221 */ /* 0x000fe20000010000 */
[----:B------:R-:W-:Y:S01]  /*6160*/  F2FP.F16.F32.PACK_AB R195, R21, R20 ;  /* 0x0000001415c3723e */ /* 0x000fe200000000ff */
[----:B------:R-:W-:Y:S01]  /*6170*/  IMAD.MOV.U32 R37, RZ, RZ, R119 ;  /* 0x000000ffff257224 */ /* 0x000fe200078e0077 */
[----:B------:R-:W1:Y:S01]  /*6180*/  MUFU.EX2 R33, R33 ;  /* 0x0000002100217308 */ /* 0x000e620000000800 */
[----:B------:R-:W-:Y:S01]  /*6190*/  FADD.FTZ R4, R190, R9 ;  /* 0x00000009be047221 */ /* 0x000fe20000010000 */
[----:B------:R-:W-:Y:S01]  /*61a0*/  F2FP.F16.F32.PACK_AB R190, R47, R190 ;  /* 0x000000be2fbe723e */ /* 0x000fe200000000ff */
[----:B------:R-:W-:-:S02]  /*61b0*/  IMAD.MOV.U32 R36, RZ, RZ, R119 ;  /* 0x000000ffff247224 */ /* 0x000fc400078e0077 */
[----:B------:R-:W-:Y:S01]  /*61c0*/  FADD.FTZ R9, R47, R4 ;  /* 0x000000042f097221 */ /* 0x000fe20000010000 */
[----:B------:R-:W-:Y:S02]  /*61d0*/  IMAD.MOV.U32 R47, RZ, RZ, R119 ;  /* 0x000000ffff2f7224 */ /* 0x000fe400078e0077 */
[----:B------:R-:W2:Y:S01]  /*61e0*/  MUFU.EX2 R34, R34 ;  /* 0x0000002200227308 */ /* 0x000ea20000000800 */
[----:B------:R-:W-:Y:S01]  /*61f0*/  FADD.FTZ R4, R184, R9 ;  /* 0x00000009b8047221 */ /* 0x000fe20000010000 */
[----:B0-----:R-:W-:Y:S01]  /*6200*/  FADD.FTZ R0, R32, R3 ;  /* 0x0000000320007221 */ /* 0x001fe20000010000 */
[C---:B------:R-:W-:Y:S02]  /*6210*/  F2FP.F16.F32.PACK_AB R184, R49.reuse, R184 ;  /* 0x000000b831b8723e */ /* 0x040fe400000000ff */
[----:B------:R-:W-:Y:S01]  /*6220*/  FADD.FTZ R9, R49, R4 ;  /* 0x0000000431097221 */ /* 0x000fe20000010000 */
[----:B------:R-:W-:Y:S02]  /*6230*/  IMAD.MOV.U32 R49, RZ, RZ, R119 ;  /* 0x000000ffff317224 */ /* 0x000fe400078e0077 */
[----:B------:R-:W0:Y:S01]  /*6240*/  MUFU.EX2 R35, R35 ;  /* 0x0000002300237308 */ /* 0x000e220000000800 */
[----:B-1----:R-:W-:Y:S01]  /*6250*/  FADD.FTZ R3, R33, R0 ;  /* 0x0000000021037221 */ /* 0x002fe20000010000 */
[----:B------:R-:W-:Y:S01]  /*6260*/  FADD.FTZ R4, R186, R9 ;  /* 0x00000009ba047221 */ /* 0x000fe20000010000 */
[----:B------:R-:W-:-:S02]  /*6270*/  F2FP.F16.F32.PACK_AB R186, R51, R186 ;  /* 0x000000ba33ba723e */ /* 0x000fc400000000ff */
[----:B------:R-:W-:Y:S01]  /*6280*/  F2FP.F16.F32.PACK_AB R189, R33, R32 ;  /* 0x0000002021bd723e */ /* 0x000fe200000000ff */
[----:B------:R-:W-:Y:S01]  /*6290*/  FADD.FTZ R9, R51, R4 ;  /* 0x0000000433097221 */ /* 0x000fe20000010000 */
[----:B------:R-:W-:Y:S01]  /*62a0*/  IMAD.MOV.U32 R51, RZ, RZ, R119 ;  /* 0x000000ffff337224 */ /* 0x000fe200078e0077 */
[----:B------:R-:W1:Y:S01]  /*62b0*/  MUFU.EX2 R24, R24 ;  /* 0x0000001800187308 */ /* 0x000e620000000800 */
[----:B--2---:R-:W-:Y:S01]  /*62c0*/  FADD.FTZ R0, R34, R3 ;  /* 0x0000000322007221 */ /* 0x004fe20000010000 */
[----:B------:R-:W-:Y:S01]  /*62d0*/  FADD.FTZ R4, R180, R9 ;  /* 0x00000009b4047221 */ /* 0x000fe20000010000 */
[----:B------:R-:W-:Y:S01]  /*62e0*/  F2FP.F16.F32.PACK_AB R180, R53, R180 ;  /* 0x000000b435b4723e */ /* 0x000fe200000000ff */
[--C-:B------:R-:W-:Y:S02]  /*62f0*/  IMAD.MOV.U32 R33, RZ, RZ, R119.reuse ;  /* 0x000000ffff217224 */ /* 0x100fe400078e0077 */
[--C-:B------:R-:W-:Y:S02]  /*6300*/  IMAD.MOV.U32 R32, RZ, RZ, R119.reuse ;  /* 0x000000ffff207224 */ /* 0x100fe400078e0077 */
[----:B------:R-:W2:Y:S01]  /*6310*/  MUFU.EX2 R182, R182 ;  /* 0x000000b600b67308 */ /* 0x000ea20000000800 */
[C---:B0-----:R-:W-:Y:S01]  /*6320*/  FADD.FTZ R3, R35.reuse, R0 ;  /* 0x0000000023037221 */ /* 0x041fe20000010000 */
[----:B------:R-:W-:Y:S01]  /*6330*/  F2FP.F16.F32.PACK_AB R191, R35, R34 ;  /* 0x0000002223bf723e */ /* 0x000fe200000000ff */
[----:B------:R-:W-:-:S02]  /*6340*/  IMAD.MOV.U32 R35, RZ, RZ, R119 ;  /* 0x000000ffff237224 */ /* 0x000fc400078e0077 */
[----:B------:R-:W-:-:S03]  /*6350*/  IMAD.MOV.U32 R34, RZ, RZ, R119 ;  /* 0x000000ffff227224 */ /* 0x000fc600078e0077 */
[----:B------:R-:W0:Y:S01]  /*6360*/  MUFU.EX2 R25, R25 ;  /* 0x0000001900197308 */ /* 0x000e220000000800 */
[----:B-1----:R-:W-:Y:S01]  /*6370*/  FADD.FTZ R0, R24, R3 ;  /* 0x0000000318007221 */ /* 0x002fe20000010000 */
[----:B------:R-:W-:Y:S01]  /*6380*/  FADD.FTZ R3, R53, R4 ;  /* 0x0000000435037221 */ /* 0x000fe20000010000 */
[--C-:B------:R-:W-:Y:S02]  /*6390*/  IMAD.MOV.U32 R53, RZ, RZ, R119.reuse ;  /* 0x000000ffff357224 */ /* 0x100fe400078e0077 */
[C---:B------:R-:W-:Y:S01]  /*63a0*/  FADD.FTZ R0, R185.reuse, R0 ;  /* 0x00000000b9007221 */ /* 0x040fe20000010000 */
[----:B------:R-:W-:Y:S01]  /*63b0*/  F2FP.F16.F32.PACK_AB R185, R185, R24 ;  /* 0x00000018b9b9723e */ /* 0x000fe200000000ff */
[----:B------:R-:W-:Y:S01]  /*63c0*/  IMAD.MOV.U32 R24, RZ, RZ, R119 ;  /* 0x000000ffff187224 */ /* 0x000fe200078e0077 */
[----:B------:R-:W1:Y:S01]  /*63d0*/  MUFU.EX2 R28, R28 ;  /* 0x0000001c001c7308 */ /* 0x000e620000000800 */
[----:B--2---:R-:W-:-:S07]  /*63e0*/  FADD.FTZ R4, R182, R3 ;  /* 0x00000003b6047221 */ /* 0x004fce0000010000 */
[----:B------:R-:W2:Y:S01]  /*63f0*/  MUFU.EX2 R29, R29 ;  /* 0x0000001d001d7308 */ /* 0x000ea20000000800 */
[----:B0-----:R-:W-:-:S07]  /*6400*/  FADD.FTZ R3, R25, R0 ;  /* 0x0000000019037221 */ /* 0x001fce0000010000 */
[----:B------:R-:W0:Y:S01]  /*6410*/  MUFU.EX2 R54, R54 ;  /* 0x0000003600367308 */ /* 0x000e220000000800 */
[C---:B-1----:R-:W-:Y:S01]  /*6420*/  FADD.FTZ R0, R28.reuse, R3 ;  /* 0x000000031c007221 */ /* 0x042fe20000010000 */
[----:B------:R-:W-:Y:S01]  /*6430*/  F2FP.F16.F32.PACK_AB R187, R28, R25 ;  /* 0x000000191cbb723e */ /* 0x000fe200000000ff */
[--C-:B------:R-:W-:Y:S02]  /*6440*/  IMAD.MOV.U32 R28, RZ, RZ, R119.reuse ;  /* 0x000000ffff1c7224 */ /* 0x100fe400078e0077 */
[----:B------:R-:W-:-:S03]  /*6450*/  IMAD.MOV.U32 R25, RZ, RZ, R119 ;  /* 0x000000ffff197224 */ /* 0x000fc600078e0077 */
[----:B------:R-:W1:Y:S01]  /*6460*/  MUFU.EX2 R56, R56 ;  /* 0x0000003800387308 */ /* 0x000e620000000800 */
[----:B--2---:R-:W-:-:S07]  /*6470*/  FADD.FTZ R3, R29, R0 ;  /* 0x000000001d037221 */ /* 0x004fce0000010000 */
[----:B------:R2:W3:Y:S01]  /*6480*/  MUFU.EX2 R183, R26 ;  /* 0x0000001a00b77308 */ /* 0x0004e20000000800 */
[C---:B0-----:R-:W-:Y:S01]  /*6490*/  FADD.FTZ R3, R54.reuse, R3 ;  /* 0x0000000336037221 */ /* 0x041fe20000010000 */
[----:B------:R-:W-:Y:S01]  /*64a0*/  F2FP.F16.F32.PACK_AB R181, R54, R29 ;  /* 0x0000001d36b5723e */ /* 0x000fe200000000ff */
[--C-:B------:R-:W-:Y:S02]  /*64b0*/  IMAD.MOV.U32 R54, RZ, RZ, R119.reuse ;  /* 0x000000ffff367224 */ /* 0x100fe400078e0077 */
[----:B------:R-:W-:-:S03]  /*64c0*/  IMAD.MOV.U32 R29, RZ, RZ, R119 ;  /* 0x000000ffff1d7224 */ /* 0x000fc600078e0077 */
[----:B------:R-:W0:Y:S01]  /*64d0*/  MUFU.EX2 R55, R55 ;  /* 0x0000003700377308 */ /* 0x000e220000000800 */
[----:B-1----:R-:W-:Y:S01]  /*64e0*/  FADD.FTZ R0, R56, R3 ;  /* 0x0000000338007221 */ /* 0x002fe20000010000 */
[----:B--2---:R-:W-:-:S06]  /*64f0*/  IMAD.MOV.U32 R26, RZ, RZ, R119 ;  /* 0x000000ffff1a7224 */ /* 0x004fcc00078e0077 */
[----:B------:R-:W1:Y:S01]  /*6500*/  MUFU.EX2 R30, R30 ;  /* 0x0000001e001e7308 */ /* 0x000e620000000800 */
[C---:B---3--:R-:W-:Y:S01]  /*6510*/  FADD.FTZ R3, R183.reuse, R0 ;  /* 0x00000000b7037221 */ /* 0x048fe20000010000 */
[----:B------:R-:W-:Y:S01]  /*6520*/  F2FP.F16.F32.PACK_AB R183, R183, R56 ;  /* 0x00000038b7b7723e */ /* 0x000fe200000000ff */
[----:B------:R-:W-:-:S05]  /*6530*/  IMAD.MOV.U32 R56, RZ, RZ, R119 ;  /* 0x000000ffff387224 */ /* 0x000fca00078e0077 */
[----:B------:R-:W2:Y:S01]  /*6540*/  MUFU.EX2 R176, R176 ;  /* 0x000000b000b07308 */ /* 0x000ea20000000800 */
[C---:B0-----:R-:W-:Y:S01]  /*6550*/  FADD.FTZ R9, R55.reuse, R4 ;  /* 0x0000000437097221 */ /* 0x041fe20000010000 */
[----:B------:R-:W-:Y:S01]  /*6560*/  F2FP.F16.F32.PACK_AB R182, R55, R182 ;  /* 0x000000b637b6723e */ /* 0x000fe200000000ff */
[----:B------:R-:W-:-:S05]  /*6570*/  IMAD.MOV.U32 R55, RZ, RZ, R119 ;  /* 0x000000ffff377224 */ /* 0x000fca00078e0077 */
[----:B------:R0:W3:Y:S01]  /*6580*/  MUFU.EX2 R177, R40 ;  /* 0x0000002800b17308 */ /* 0x0000e20000000800 */
[----:B-1----:R-:W-:-:S07]  /*6590*/  FADD.FTZ R0, R30, R3 ;  /* 0x000000031e007221 */ /* 0x002fce0000010000 */
[----:B------:R-:W1:Y:S01]  /*65a0*/  MUFU.EX2 R57, R57 ;  /* 0x0000003900397308 */ /* 0x000e620000000800 */
[----:B--2---:R-:W-:Y:S01]  /*65b0*/  FADD.FTZ R4, R176, R9 ;  /* 0x00000009b0047221 */ /* 0x004fe20000010000 */
[----:B0-----:R-:W-:-:S06]  /*65c0*/  IMAD.MOV.U32 R40, RZ, RZ, R119 ;  /* 0x000000ffff287224 */ /* 0x001fcc00078e0077 */
[----:B------:R-:W0:Y:S01]  /*65d0*/  MUFU.EX2 R42, R42 ;  /* 0x0000002a002a7308 */ /* 0x000e220000000800 */
[C---:B---3--:R-:W-:Y:S01]  /*65e0*/  FADD.FTZ R3, R177.reuse, R0 ;  /* 0x00000000b1037221 */ /* 0x048fe20000010000 */
[----:B------:R-:W-:Y:S01]  /*65f0*/  F2FP.F16.F32.PACK_AB R177, R177, R30 ;  /* 0x0000001eb1b1723e */ /* 0x000fe200000000ff */
[----:B------:R-:W-:-:S05]  /*6600*/  IMAD.MOV.U32 R30, RZ, RZ, R119 ;  /* 0x000000ffff1e7224 */ /* 0x000fca00078e0077 */
[----:B------:R-:W2:Y:S01]  /*6610*/  MUFU.EX2 R178, R178 ;  /* 0x000000b200b27308 */ /* 0x000ea20000000800 */
[C---:B-1----:R-:W-:Y:S01]  /*6620*/  FADD.FTZ R9, R57.reuse, R4 ;  /* 0x0000000439097221 */ /* 0x042fe20000010000 */
[----:B------:R-:W-:Y:S01]  /*6630*/  F2FP.F16.F32.PACK_AB R176, R57, R176 ;  /* 0x000000b039b0723e */ /* 0x000fe200000000ff */
[----:B------:R-:W-:-:S05]  /*6640*/  IMAD.MOV.U32 R57, RZ, RZ, R119 ;  /* 0x000000ffff397224 */ /* 0x000fca00078e0077 */
[----:B------:R1:W3:Y:S01]  /*6650*/  MUFU.EX2 R179, R44 ;  /* 0x0000002c00b37308 */ /* 0x0002e20000000800 */
[----:B0-----:R-:W-:-:S07]  /*6660*/  FADD.FTZ R0, R42, R3 ;  /* 0x000000032a007221 */ /* 0x001fce0000010000 */
[----:B------:R-:W0:Y:S01]  /*6670*/  MUFU.EX2 R59, R59 ;  /* 0x0000003b003b7308 */ /* 0x000e220000000800 */
[----:B--2---:R-:W-:Y:S01]  /*6680*/  FADD.FTZ R4, R178, R9 ;  /* 0x00000009b2047221 */ /* 0x004fe20000010000 */
[--C-:B-1----:R-:W-:Y:S02]  /*6690*/  IMAD.MOV.U32 R44, RZ, RZ, R119.reuse ;  /* 0x000000ffff2c7224 */ /* 0x102fe400078e0077 */
[C---:B---3--:R-:W-:Y:S01]  /*66a0*/  FADD.FTZ R3, R179.reuse, R0 ;  /* 0x00000000b3037221 */ /* 0x048fe20000010000 */
[----:B------:R-:W-:Y:S01]  /*66b0*/  F2FP.F16.F32.PACK_AB R179, R179, R42 ;  /* 0x0000002ab3b3723e */ /* 0x000fe200000000ff */
[----:B------:R-:W-:Y:S02]  /*66c0*/  IMAD.MOV.U32 R0, RZ, RZ, 0x3f800000 ;  /* 0x3f800000ff007424 */ /* 0x000fe400078e00ff */
[--C-:B------:R-:W-:Y:S02]  /*66d0*/  IMAD.MOV.U32 R42, RZ, RZ, R119.reuse ;  /* 0x000000ffff2a7224 */ /* 0x100fe400078e0077 */
[C---:B0-----:R-:W-:Y:S01]  /*66e0*/  FADD.FTZ R4, R59.reuse, R4 ;  /* 0x000000043b047221 */ /* 0x041fe20000010000 */
[----:B------:R-:W-:Y:S01]  /*66f0*/  F2FP.F16.F32.PACK_AB R178, R59, R178 ;  /* 0x000000b23bb2723e */ /* 0x000fe200000000ff */
        /* <DEDUP_REMOVED lines=56> */
[----:B------:R-:W-:-:S06]  /*6a80*/  ULDC UR6, c[0x0][0x9d8] ;  /* 0x0002760000067ab9 */ /* 0x000fcc0000000800 */
.L_x_3408:
        /* <DEDUP_REMOVED lines=8> */
.L_x_3400:
        /* <DEDUP_REMOVED lines=10> */
.L_x_3401:
[----:B-1----:R-:W-:Y:S05]  /*6bb0*/  @P2 BRA `(.L_x_3402) ;  /* 0x0000000000082947 */ /* 0x002fea0003800000 */
[----:B------:R-:W1:Y:S02]  /*6bc0*/  SYNCS.PHASECHK.TRANS64.TRYWAIT P2, [UR61+0x36830], R7 ;  /* 0x03683007ff0075a7 */ /* 0x000e64000804017d */
[----:B-1----:R-:W-:Y:S05]  /*6bd0*/  @!P2 BRA `(.L_x_3403) ;  /* 0x000001000070a947 */ /* 0x002fea0003800000 */
.L_x_3402:
[----:B------:R-:W-:Y:S01]  /*6be0*/  R2UR UR10, R5 ;  /* 0x00000000050a72ca */ /* 0x000fe200000e0000 */
[----:B------:R-:W-:Y:S01]  /*6bf0*/  WARPGROUP.ARRIVE ;  /* 0x00000000000079c5 */ /* 0x000fe20000000000 */
[----:B------:R-:W-:Y:S01]  /*6c00*/  R2UR UR7, R16 ;  /* 0x00000000100772ca */ /* 0x000fe200000e0000 */
[----:B------:R-:W-:Y:S01]  /*6c10*/  UMOV UR39, 0x40000040 ;  /* 0x4000004000277882 */ /* 0x000fe20000000000 */
[----:B------:R-:W-:Y:S01]  /*6c20*/  MOV R13, UR37 ;  /* 0x00000025000d7c02 */ /* 0x000fe20008000f00 */
[----:B------:R-:W-:Y:S01]  /*6c30*/  UMOV UR37, UR53 ;  /* 0x0000003500257c82 */ /* 0x000fe20008000000 */
[----:B------:R-:W-:Y:S01]  /*6c40*/  MOV R14, UR36 ;  /* 0x00000024000e7c02 */ /* 0x000fe20008000f00 */
[----:B------:R-:W-:Y:S01]  /*6c50*/  UMOV UR36, UR52 ;  /* 0x0000003400247c82 */ /* 0x000fe20008000000 */
[----:B------:R-:W-:Y:S01]  /*6c60*/  MOV R15, UR41 ;  /* 0x00000029000f7c02 */ /* 0x000fe20008000f00 */
[----:B------:R-:W-:Y:S01]  /*6c70*/  UMOV UR41, UR53 ;  /* 0x0000003500297c82 */ /* 0x000fe20008000000 */
[----:B------:R-:W-:Y:S01]  /*6c80*/  MOV R20, UR40 ;  /* 0x0000002800147c02 */ /* 0x000fe20008000f00 */
[----:B------:R-:W-:Y:S01]  /*6c90*/  UMOV UR40, UR52 ;  /* 0x0000003400287c82 */ /* 0x000fe20008000000 */
[----:B------:R-:W-:Y:S01]  /*6ca0*/  UMOV UR43, 0x40000040 ;  /* 0x40000040002b7882 */ /* 0x000fe20000000000 */
[----:B------:R-:W-:Y:S01]  /*6cb0*/  UMOV UR48, UR52 ;  /* 0x0000003400307c82 */ /* 0x000fe20008000000 */
[----:B------:R-:W-:Y:S01]  /*6cc0*/  UMOV UR49, UR53 ;  /* 0x0000003500317c82 */ /* 0x000fe20008000000 */
[----:B------:R-:W-:Y:S01]  /*6cd0*/  UIMAD UR7, UR7, 0xa80, UR10 ;  /* 0x00000a80070778a4 */ /* 0x000fe2000f8e020a */
[----:B01----:R-:W-:Y:S01]  /*6ce0*/  MOV R7, UR45 ;  /* 0x0000002d00077c02 */ /* 0x003fe20008000f00 */
[----:B------:R-:W-:Y:S01]  /*6cf0*/  UMOV UR51, 0x40000040 ;  /* 0x4000004000337882 */ /* 0x000fe20000000000 */
[----:B------:R-:W-:Y:S01]  /*6d00*/  MOV R8, UR44 ;  /* 0x0000002c00087c02 */ /* 0x000fe20008000f00 */
[----:B------:R-:W-:Y:S01]  /*6d10*/  UIADD3 UR11, UR7, 0x80, URZ ;  /* 0x00000080070b7890 */ /* 0x000fe2000fffe03f */
[-C--:B------:R-:W-:Y:S01]  /*6d20*/  FMUL.FTZ R24, R24, R6.reuse ;  /* 0x0000000618187220 */ /* 0x080fe20000410000 */
[----:B------:R-:W-:Y:S01]  /*6d30*/  UIADD3 UR50, UR7, 0x100, URZ ;  /* 0x0000010007327890 */ /* 0x000fe2000fffe03f */
[-C--:B------:R-:W-:Y:S01]  /*6d40*/  FMUL.FTZ R25, R25, R6.reuse ;  /* 0x0000000619197220 */ /* 0x080fe20000410000 */
[----:B------:R-:W-:Y:S01]  /*6d50*/  UMOV UR38, UR7 ;  /* 0x0000000700267c82 */ /* 0x000fe20008000000 */
[----:B------:R-:W-:Y:S01]  /*6d60*/  UIADD3 UR10, UR7, 0x180, URZ ;  /* 0x00000180070a7890 */ /* 0x000fe2000fffe03f */
[----:B------:R-:W-:Y:S01]  /*6d70*/  HGMMA.64x16x16.F32 R168, gdesc[UR36], RZ, !UPT, gsb0 ;  /* 0x0020000024a879f0 */ /* 0x000fe2000c0008ff */
[----:B------:R-:W-:Y:S01]  /*6d80*/  UMOV UR42, UR11 ;  /* 0x0000000b002a7c82 */ /* 0x000fe20008000000 */
[----:B------:R-:W-:Y:S01]  /*6d90*/  UMOV UR44, UR52 ;  /* 0x00000034002c7c82 */ /* 0x000fe20008000000 */
[----:B------:R-:W-:Y:S01]  /*6da0*/  UMOV UR45, UR53 ;  /* 0x00000035002d7c82 */ /* 0x000fe20008000000 */
[----:B------:R-:W-:Y:S01]  /*6db0*/  UMOV UR47, 0x40000040 ;  /* 0x40000040002f7882 */ /* 0x000fe20000000000 */
[----:B------:R-:W-:Y:S01]  /*6dc0*/  UIADD3 UR54, UR7, 0x200, URZ ;  /* 0x0000020007367890 */ /* 0x000fe2000fffe03f */
[----:B------:R-:W-:Y:S01]  /*6dd0*/  R2UR UR37, R13 ;  /* 0x000000000d2572ca */ /* 0x000fe200000e0000 */
[----:B------:R-:W-:Y:S01]  /*6de0*/  UMOV UR46, UR10 ;  /* 0x0000000a002e7c82 */ /* 0x000fe20008000000 */
[----:B------:R-:W-:Y:S01]  /*6df0*/  UMOV UR55, 0x40000040 ;  /* 0x4000004000377882 */ /* 0x000fe20000000000 */
[----:B------:R-:W-:Y:S01]  /*6e00*/  UIADD3 UR58, UR7, 0x280, URZ ;  /* 0x00000280073a7890 */ /* 0x000fe2000fffe03f */
[----:B------:R-:W-:Y:S01]  /*6e10*/  R2UR UR36, R14 ;  /* 0x000000000e2472ca */ /* 0x000fe200000e0000 */
        /* <DEDUP_REMOVED lines=139> */
[----:B------:R-:W-:Y:S03]  /*76d0*/  HGMMA.64x16x16.F32 R128, gdesc[UR56], RZ, !UPT, gsb0 ;  /* 0x00200000388079f0 */ /* 0x000fe6000c0008ff */
        /* <DEDUP_REMOVED lines=451> */
.L_x_3404:
[----:B------:R-:W-:Y:S02]  /*9310*/  R2UR UR7, R2 ;  /* 0x00000000020772ca */ /* 0x000fe400000e0000 */
[----:B------:R-:W-:-:S11]  /*9320*/  SHF.L.U32 R0, R12, 0x1f, RZ ;  /* 0x0000001f0c007819 */ /* 0x000fd600000006ff */
[----:B------:R-:W-:-:S09]  /*9330*/  ULEA UR7, UR60, UR7, 0x3 ;  /* 0x000000073c077291 */ /* 0x000fd2000f8e183f */
[----:B------:R0:W1:Y:S01]  /*9340*/  SYNCS.PHASECHK.TRANS64.TRYWAIT P2, [UR7+0x36850], R0 ;  /* 0x03685000ff0075a7 */ /* 0x0000620008040147 */
[----:B------:R-:W-:Y:S05]  /*9350*/  @!P0 BRA `(.L_x_3405) ;  /* 0x0000000000048947 */ /* 0x000fea0003800000 */
[----:B------:R-:W-:Y:S01]  /*9360*/  BPT.TRAP 0x1 ;  /* 0x000000040000795c */ /* 0x000fe20000300000 */
.L_x_3405:
[----:B-1----:R-:W-:Y:S05]  /*9370*/  @P2 BRA `(.L_x_3406) ;  /* 0x0000000000082947 */ /* 0x002fea0003800000 */
[----:B------:R-:W1:Y:S02]  /*9380*/  SYNCS.PHASECHK.TRANS64.TRYWAIT P2, [UR7+0x36850], R0 ;  /* 0x03685000ff0075a7 */ /* 0x000e640008040147 */
[----:B-1----:R-:W-:Y:S05]  /*9390*/  @!P2 BRA `(.L_x_3407) ;  /* 0x000000d80098a947 */ /* 0x002fea0003800000 */
.L_x_3406:
[----:B------:R-:W-:Y:S01]  /*93a0*/  R2UR UR10, R2 ;  /* 0x00000000020a72ca */ /* 0x000fe200000e0000 */
[----:B------:R-:W-:Y:S01]  /*93b0*/  WARPGROUP.ARRIVE ;  /* 0x00000000000079c5 */ /* 0x000fe20000000000 */
[----:B------:R-:W-:Y:S01]  /*93c0*/  UMOV UR11, 0x40000040 ;  /* 0x40000040000b7882 */ /* 0x000fe20000000000 */
[----:B01----:R-:W-:Y:S01]  /*93d0*/  FMUL.FTZ R0, R168, UR6 ;  /* 0x00000006a8007c20 */ /* 0x003fe20008410000 */
        /* <DEDUP_REMOVED lines=34> */
[----:B------:R-:W-:Y:S01]  /*9600*/  HGMMA.64x192x16.F32 R24, R200, gdesc[UR8].tnspB, R24, gsb0 ;  /* 0x42e00008c8187df0 */ /* 0x000fe20008000818 */
        /* <DEDUP_REMOVED lines=9> */
[----:B------:R-:W-:Y:S01]  /*96a0*/  FMUL.FTZ R128, R128, UR6 ;  /* 0x0000000680807c20 */ /* 0x000fe20008410000 */
        /* <DEDUP_REMOVED lines=20> */
[----:B------:R-:W-:Y:S01]  /*97f0*/  ULDC UR14, c[0x0][0x988] ;  /* 0x00026200000e7ab9 */ /* 0x000fe20000000800 */
[----:B------:R-:W-:Y:S01]  /*9800*/  R2UR UR15, R9 ;  /* 0x00000000090f72ca */ /* 0x000fe200000e0000 */
        /* <DEDUP_REMOVED lines=17> */
[----:B------:R-:W-:Y:S01]  /*9920*/  R2UR UR18, R18 ;  /* 0x00000000121272ca */ /* 0x000fe200000e0000 */
[----:B------:R-:W-:Y:S01]  /*9930*/  VOTEU.ALL UP0, P1 ;  /* 0x00000000003f7886 */ /* 0x000fe20000800000 */
[----:B------:R-:W1:Y:S01]  /*9940*/  MUFU.TANH R156, R156 ;  /* 0x0000009c009c7308 */ /* 0x000e620000002400 */
[----:B--2---:R-:W-:-:S03]  /*9950*/  FMNMX.FTZ R6, R167, R6, !PT ;  /* 0x00000006a7067209 */ /* 0x004fc60007810000 */
[----:B------:R-:W-:Y:S02]  /*9960*/  @!UP0 UIADD3 UR61, UR61, 0x36840, URZ ;  /* 0x000368403d3d8890 */ /* 0x000fe4000fffe03f */
[----:B------:R-:W-:Y:S02]  /*9970*/  @!UP0 UIADD3 UR7, UR7, 0x36860, URZ ;  /* 0x0003686007078890 */ /* 0x000fe4000fffe03f */
[----:B------:R-:W2:Y:S01]  /*9980*/  MUFU.TANH R157, R157 ;  /* 0x0000009d009d7308 */ /* 0x000ea20000002400 */
[----:B0-----:R-:W-:Y:S01]  /*9990*/  FMNMX.FTZ R7, R153, R6, !PT ;  /* 0x0000000699077209 */ /* 0x001fe20007810000 */
[----:B------:R-:W-:Y:S02]  /*99a0*/  @!UP0 UPRMT UR61, URZ, 0x654, UR61 ;  /* 0x000006543f3d8896 */ /* 0x000fe4000800003d */
[----:B------:R-:W-:Y:S02]  /*99b0*/  @!UP0 UPRMT UR7, URZ, 0x654, UR7 ;  /* 0x000006543f078896 */ /* 0x000fe40008000007 */
[----:B------:R-:W-:-:S02]  /*99c0*/  UISETP.GT.AND UP0, UPT, UR15, UR18, UPT ;  /* 0x000000120f00728c */ /* 0x000fc4000bf04270 */
[----:B------:R-:W0:Y:S01]  /*99d0*/  MUFU.TANH R159, R159 ;  /* 0x0000009f009f7308 */ /* 0x000e220000002400 */
[----:B-1----:R-:W-:-:S03]  /*99e0*/  FMNMX.FTZ R6, R156, R7, !PT ;  /* 0x000000079c067209 */ /* 0x002fc60007810000 */
[----:B------:R-:W-:-:S04]  /*99f0*/  PLOP3.LUT P2, PT, PT, PT, UP0, 0x80, 0x0 ;  /* 0x000000000000781c */ /* 0x000fc80003f4f008 */
        /* <DEDUP_REMOVED lines=33> */
[----:B0-----:R-:W-:Y:S01]  /*9c10*/  FMNMX.FTZ R7, R150, R7, !PT ;  /* 0x0000000796077209 */ /* 0x001fe20007810000 */
[----:B------:R-:W-:Y:S02]  /*9c20*/  WARPGROUP.DEPBAR.LE gsb0, 0x0 ;  /* 0x00008000000079c5 */ /* 0x000fe40000010000 */
[----:B------:R-:W-:Y:S02]  /*9c30*/  WARPGROUP.ARRIVE ;  /* 0x00000000000079c5 */ /* 0x000fe40000000000 */
[----:B------:R-:W0:Y:S02]  /*9c40*/  SHFL.BFLY PT, R6, R7, 0x2, 0x1f ;  /* 0x0c401f0007067f89 */ /* 0x000e2400000e0000 */
[----:B------:R-:W3:Y:S02]  /*9c50*/  MUFU.TANH R15, R15 ;  /* 0x0000000f000f7308 */ /* 0x000ee40000002400 */
[----:B------:R-:W-:Y:S01]  /*9c60*/  HGMMA.64x192x16.F32 R24, R196, gdesc[UR8].tnspB, R24, gsb0 ;  /* 0x42e00008c4187df0 */ /* 0x000fe20008000818 */
[----:B------:R-:W-:Y:S01]  /*9c70*/  UIADD3 UR10, UR60, 0x100, URZ ;  /* 0x000001003c0a7890 */ /* 0x000fe2000fffe03f */
[----:B------:R-:W-:-:S04]  /*9c80*/  UMOV UR11, 0x40000040 ;  /* 0x40000040000b7882 */ /* 0x000fc80000000000 */
        /* <DEDUP_REMOVED lines=8> */
[----:B-1----:R-:W-:-:S05]  /*9d10*/  FMNMX.FTZ R7, R7, R6, !PT ;  /* 0x0000000607077209 */ /* 0x002fca0007810000 */
[C---:B------:R-:W-:Y:S01]  /*9d20*/  FMUL.FTZ R9, R7.reuse, UR14 ;  /* 0x0000000e07097c20 */ /* 0x040fe20008410000 */
[----:B------:R-:W-:Y:S01]  /*9d30*/  FADD.FTZ R6, -R7, R11 ;  /* 0x0000000b07067221 */ /* 0x000fe20000010100 */
[----:B------:R-:W1:Y:S02]  /*9d40*/  MUFU.TANH R154, R154 ;  /* 0x0000009a009a7308 */ /* 0x000e640000002400 */
[--C-:B------:R-:W-:Y:S01]  /*9d50*/  FFMA.FTZ R200, R0, UR14, -R9.reuse ;  /* 0x0000000e00c87c23 */ /* 0x100fe20008010809 */
[----:B------:R-:W-:Y:S01]  /*9d60*/  FMNMX.FTZ R0, R12, R10, !PT ;  /* 0x0000000a0c007209 */ /* 0x000fe20007810000 */
[--C-:B------:R-:W-:Y:S01]  /*9d70*/  FFMA.FTZ R169, R8, UR14, -R9.reuse ;  /* 0x0000000e08a97c23 */ /* 0x100fe20008010809 */
[----:B------:R-:W-:Y:S01]  /*9d80*/  FMUL.FTZ R6, R6, UR14 ;  /* 0x0000000e06067c20 */ /* 0x000fe20008410000 */
[--C-:B------:R-:W-:Y:S01]  /*9d90*/  FFMA.FTZ R202, R14, UR14, -R9.reuse ;  /* 0x0000000e0eca7c23 */ /* 0x100fe20008010809 */
[----:B--2---:R-:W-:Y:S01]  /*9da0*/  FMNMX.FTZ R0, R13, R0, !PT ;  /* 0x000000000d007209 */ /* 0x004fe20007810000 */
[----:B------:R-:W2:Y:S01]  /*9db0*/  MUFU.TANH R155, R155 ;  /* 0x0000009b009b7308 */ /* 0x000ea20000002400 */
[--C-:B------:R-:W-:Y:S01]  /*9dc0*/  FFMA.FTZ R170, R20, UR14, -R9.reuse ;  /* 0x0000000e14aa7c23 */ /* 0x100fe20008010809 */
[--C-:B------:R-:W-:Y:S01]  /*9dd0*/  FFMA.FTZ R14, R161, UR14, -R9.reuse ;  /* 0x0000000ea10e7c23 */ /* 0x100fe20008010809 */
[----:B---3--:R-:W-:Y:S01]  /*9de0*/  FMNMX.FTZ R0, R15, R0, !PT ;  /* 0x000000000f007209 */ /* 0x008fe20007810000 */
[--C-:B------:R-:W-:Y:S01]  /*9df0*/  FFMA.FTZ R151, R165, UR14, -R9.reuse ;  /* 0x0000000ea5977c23 */ /* 0x100fe20008010809 */
[--C-:B------:R-:W-:Y:S01]  /*9e00*/  FFMA.FTZ R153, R153, UR14, -R9.reuse ;  /* 0x0000000e99997c23 */ /* 0x100fe20008010809 */
[--C-:B------:R-:W-:Y:S01]  /*9e10*/  FFMA.FTZ R20, R157, UR14, -R9.reuse ;  /* 0x0000000e9d147c23 */ /* 0x100fe20008010809 */
[----:B----4-:R-:W-:Y:S01]  /*9e20*/  FMNMX.FTZ R11, R21, R0, !PT ;  /* 0x00000000150b7209 */ /* 0x010fe20007810000 */
[----:B------:R-:W3:Y:S01]  /*9e30*/  MUFU.TANH R158, R158 ;  /* 0x0000009e009e7308 */ /* 0x000ee20000002400 */
[--C-:B------:R-:W-:Y:S01]  /*9e40*/  FFMA.FTZ R145, R145, UR14, -R9.reuse ;  /* 0x0000000e91917c23 */ /* 0x100fe20008010809 */
[----:B------:R-:W-:Y:S01]  /*9e50*/  FFMA.FTZ R129, R129, UR14, -R9 ;  /* 0x0000000e81817c23 */ /* 0x000fe20008010809 */
[----:B-----5:R-:W-:-:S04]  /*9e60*/  FMNMX.FTZ R11, R160, R11, !PT ;  /* 0x0000000ba00b7209 */ /* 0x020fc80007810000 */
[----:B0-----:R-:W-:Y:S01]  /*9e70*/  FMNMX.FTZ R11, R162, R11, !PT ;  /* 0x0000000ba20b7209 */ /* 0x001fe20007810000 */
[----:B------:R-:W0:Y:S03]  /*9e80*/  MUFU.TANH R144, R144 ;  /* 0x0000009000907308 */ /* 0x000e260000002400 */
[----:B------:R-:W-:-:S04]  /*9e90*/  FMNMX.FTZ R11, R164, R11, !PT ;  /* 0x0000000ba40b7209 */ /* 0x000fc80007810000 */
[----:B------:R-:W-:Y:S01]  /*9ea0*/  FMNMX.FTZ R11, R166, R11, !PT ;  /* 0x0000000ba60b7209 */ /* 0x000fe20007810000 */
[----:B------:R-:W4:Y:S03]  /*9eb0*/  MUFU.TANH R146, R146 ;  /* 0x0000009200927308 */ /* 0x000f260000002400 */
[----:B------:R-:W-:-:S04]  /*9ec0*/  FMNMX.FTZ R11, R152, R11, !PT ;  /* 0x0000000b980b7209 */ /* 0x000fc80007810000 */
[----:B-1----:R-:W-:Y:S01]  /*9ed0*/  FMNMX.FTZ R0, R154, R11, !PT ;  /* 0x0000000b9a007209 */ /* 0x002fe20007810000 */
[----:B------:R-:W1:Y:S03]  /*9ee0*/  MUFU.TANH R147, R147 ;  /* 0x0000009300937308 */ /* 0x000e660000002400 */
[----:B--2---:R-:W-:-:S04]  /*9ef0*/  FMNMX.FTZ R11, R155, R0, !PT ;  /* 0x000000009b0b7209 */ /* 0x004fc80007810000 */
[----:B---3--:R-:W-:Y:S01]  /*9f00*/  FMNMX.FTZ R11, R158, R11, !PT ;  /* 0x0000000b9e0b7209 */ /* 0x008fe20007810000 */
[----:B------:R-:W2:Y:S03]  /*9f10*/  MUFU.TANH R125, R125 ;  /* 0x0000007d007d7308 */ /* 0x000ea60000002400 */
[----:B0-----:R-:W-:-:S04]  /*9f20*/  FMNMX.FTZ R11, R144, R11, !PT ;  /* 0x0000000b900b7209 */ /* 0x001fc80007810000 */
[----:B----4-:R-:W-:Y:S01]  /*9f30*/  FMNMX.FTZ R0, R146, R11, !PT ;  /* 0x0000000b92007209 */ /* 0x010fe20007810000 */
[----:B------:R-:W0:Y:S03]  /*9f40*/  MUFU.TANH R138, R138 ;  /* 0x0000008a008a7308 */ /* 0x000e260000002400 */
[----:B-1----:R-:W-:-:S05]  /*9f50*/  FMNMX.FTZ R0, R147, R0, !PT ;  /* 0x0000000093007209 */ /* 0x002fca0007810000 */
        /* <DEDUP_REMOVED lines=23> */
[----:B------:R-:W-:Y:S01]  /*a0d0*/  WARPGROUP.ARRIVE ;  /* 0x00000000000079c5 */ /* 0x000fe20000000000 */
[----:B-1----:R-:W-:-:S03]  /*a0e0*/  FMNMX.FTZ R0, R126, R11, !PT ;  /* 0x0000000b7e007209 */ /* 0x002fc60007810000 */
[----:B------:R-:W-:Y:S01]  /*a0f0*/  MUFU.EX2 R6, R6 ;  /* 0x0000000600067308 */ /* 0x000fe20000000800 */
[--C-:B------:R-:W-:Y:S01]  /*a100*/  FFMA.FTZ R196, R168, UR14, -R9.reuse ;  /* 0x0000000ea8c47c23 */ /* 0x100fe20008010809 */
[--C-:B------:R-:W-:Y:S01]  /*a110*/  FFMA.FTZ R198, R163, UR14, -R9.reuse ;  /* 0x0000000ea3c67c23 */ /* 0x100fe20008010809 */
[--C-:B------:R-:W-:Y:S01]  /*a120*/  FFMA.FTZ R11, R120, UR14, -R9.reuse ;  /* 0x0000000e780b7c23 */ /* 0x100fe20008010809 */
[----:B------:R-:W-:Y:S01]  /*a130*/  HGMMA.64x192x16.F32 R24, R192, gdesc[UR8].tnspB, R24, gsb0 ;  /* 0x42e00008c0187df0 */ /* 0x000fe20008000818 */
[----:B------:R-:W-:Y:S01]  /*a140*/  UIADD3 UR10, UR60, 0x180, URZ ;  /* 0x000001803c0a7890 */ /* 0x000fe2000fffe03f */
[--C-:B------:R-:W-:Y:S01]  /*a150*/  FFMA.FTZ R120, R121, UR14, -R9.reuse ;  /* 0x0000000e79787c23 */ /* 0x100fe20008010809 */
[----:B------:R-:W-:Y:S01]  /*a160*/  UMOV UR11, 0x40000040 ;  /* 0x40000040000b7882 */ /* 0x000fe20000000000 */
[----:B--2---:R-:W-:Y:S01]  /*a170*/  FMNMX.FTZ R0, R127, R0, !PT ;  /* 0x000000007f007209 */ /* 0x004fe20007810000 */
[----:B------:R-:W-:Y:S01]  /*a180*/  MUFU.EX2 R200, R200 ;  /* 0x000000c800c87308 */ /* 0x000fe20000000800 */
[----:B------:R-:W-:-:S03]  /*a190*/  FFMA.FTZ R121, R124, UR14, -R9 ;  /* 0x0000000e7c797c23 */ /* 0x000fc60008010809 */
        /* <DEDUP_REMOVED lines=12> */
[----:B------:R-:W-:Y:S01]  /*a260*/  FMUL.FTZ R10, R8, UR14 ;  /* 0x0000000e080a7c20 */ /* 0x000fe20008410000 */
[----:B------:R-:W-:Y:S02]  /*a270*/  MUFU.EX2 R153, R153 ;  /* 0x0000009900997308 */ /* 0x000fe40000000800 */
[----:B------:R-:W-:Y:S01]  /*a280*/  FMUL.FTZ R0, R0, UR14 ;  /* 0x0000000e00007c20 */ /* 0x000fe20008410000 */
        /* <DEDUP_REMOVED lines=18> */
[--C-:B------:R-:W-:Y:S01]  /*a3b0*/  FFMA.FTZ R123, R123, UR14, -R10.reuse ;  /* 0x0000000e7b7b7c23 */ /* 0x100fe2000801080a */
[----:B------:R-:W-:-:S02]  /*a3c0*/  FFMA.FTZ R126, R126, UR14, -R10 ;  /* 0x0000000e7e7e7c23 */ /* 0x000fc4000801080a */
[----:B------:R-:W1:Y:S08]  /*a3d0*/  MUFU.EX2 R12, R12 ;  /* 0x0000000c000c7308 */ /* 0x000e700000000800 */
[----:B------:R-:W2:Y:S01]  /*a3e0*/  MUFU.EX2 R203, R203 ;  /* 0x000000cb00cb7308 */ /* 0x000ea20000000800 */
[----:B0-----:R-:W-:-:S07]  /*a3f0*/  FFMA.FTZ R3, R0, R3, R201 ;  /* 0x0000000300037223 */ /* 0x001fce00000100c9 */
[----:B------:R-:W0:Y:S01]  /*a400*/  MUFU.EX2 R13, R13 ;  /* 0x0000000d000d7308 */ /* 0x000e220000000800 */
[----:B-1----:R-:W-:-:S07]  /*a410*/  F2FP.F16.F32.PACK_AB R201, R12, R201 ;  /* 0x000000c90cc9723e */ /* 0x002fce00000000ff */
[----:B------:R-:W1:Y:S08]  /*a420*/  MUFU.EX2 R197, R197 ;  /* 0x000000c500c57308 */ /* 0x000e700000000800 */
[----:B------:R-:W3:Y:S08]  /*a430*/  MUFU.EX2 R15, R15 ;  /* 0x0000000f000f7308 */ /* 0x000ef00000000800 */
[----:B------:R-:W4:Y:S08]  /*a440*/  MUFU.EX2 R199, R199 ;  /* 0x000000c700c77308 */ /* 0x000f300000000800 */
[----:B------:R-:W5:Y:S08]  /*a450*/  MUFU.EX2 R21, R21 ;  /* 0x0000001500157308 */ /* 0x000f700000000800 */
        /* <DEDUP_REMOVED lines=10> */
[--C-:B------:R-:W-:Y:S01]  /*a500*/  FFMA.FTZ R192, R167, UR14, -R9.reuse ;  /* 0x0000000ea7c07c23 */ /* 0x100fe20008010809 */
[--C-:B------:R-:W-:Y:S01]  /*a510*/  FFMA.FTZ R193, R152, UR14, -R10.reuse ;  /* 0x0000000e98c17c23 */ /* 0x100fe2000801080a */
[----:B------:R-:W-:Y:S01]  /*a520*/  FFMA.FTZ R194, R156, UR14, -R9 ;  /* 0x0000000e9cc27c23 */ /* 0x000fe20008010809 */
[----:B------:R-:W-:Y:S01]  /*a530*/  FFMA.FTZ R195, R155, UR14, -R10 ;  /* 0x0000000e9bc37c23 */ /* 0x000fe2000801080a */
[----:B------:R-:W-:Y:S01]  /*a540*/  MUFU.EX2 R135, R135 ;  /* 0x0000008700877308 */ /* 0x000fe20000000800 */
[----:B------:R-:W-:Y:S01]  /*a550*/  HGMMA.64x192x16.F32 R24, R188, gdesc[UR8].tnspB, R24, gsb0 ;  /* 0x42e00008bc187df0 */ /* 0x000fe20008000818 */
[----:B------:R-:W-:Y:S01]  /*a560*/  UIADD3 UR10, UR60, 0x200, URZ ;  /* 0x000002003c0a7890 */ /* 0x000fe2000fffe03f */
[----:B------:R-:W-:-:S05]  /*a570*/  UMOV UR11, 0x40000040 ;  /* 0x40000040000b7882 */ /* 0x000fca0000000000 */
[----:B------:R-:W-:Y:S08]  /*a580*/  MUFU.EX2 R192, R192 ;  /* 0x000000c000c07308 */ /* 0x000ff00000000800 */
[----:B------:R-:W5:Y:S08]  /*a590*/  MUFU.EX2 R193, R193 ;  /* 0x000000c100c17308 */ /* 0x000f700000000800 */
[----:B------:R-:W-:Y:S08]  /*a5a0*/  MUFU.EX2 R194, R194 ;  /* 0x000000c200c27308 */ /* 0x000ff00000000800 */
[----:B------:R-:W5:Y:S08]  /*a5b0*/  MUFU.EX2 R195, R195 ;  /* 0x000000c300c37308 */ /* 0x000f700000000800 */
        /* <DEDUP_REMOVED lines=11> */
[--C-:B------:R-:W-:Y:S01]  /*a670*/  FFMA.FTZ R190, R148, UR14, -R9.reuse ;  /* 0x0000000e94be7c23 */ /* 0x100fe20008010809 */
[----:B------:R-:W-:Y:S01]  /*a680*/  FFMA.FTZ R148, R149, UR14, -R9 ;  /* 0x0000000e95947c23 */ /* 0x000fe20008010809 */
[----:B------:R-:W-:Y:S01]  /*a690*/  HGMMA.64x192x16.F32 R24, R184, gdesc[UR8].tnspB, R24, gsb0 ;  /* 0x42e00008b8187df0 */ /* 0x000fe20008000818 */
[----:B------:R-:W-:Y:S01]  /*a6a0*/  UIADD3 UR10, UR60, 0x280, URZ ;  /* 0x000002803c0a7890 */ /* 0x000fe2000fffe03f */
[----:B------:R-:W-:Y:S01]  /*a6b0*/  MUFU.EX2 R188, R188 ;  /* 0x000000bc00bc7308 */ /* 0x000fe20000000800 */
[----:B------:R-:W-:-:S07]  /*a6c0*/  UMOV UR11, 0x40000040 ;  /* 0x40000040000b7882 */ /* 0x000fce0000000000 */
[----:B------:R-:W-:Y:S08]  /*a6d0*/  MUFU.EX2 R189, R189 ;  /* 0x000000bd00bd7308 */ /* 0x000ff00000000800 */
[----:B------:R-:W-:Y:S08]  /*a6e0*/  MUFU.EX2 R190, R190 ;  /* 0x000000be00be7308 */ /* 0x000ff00000000800 */
[----:B------:R-:W-:Y:S08]  /*a6f0*/  MUFU.EX2 R191, R191 ;  /* 0x000000bf00bf7308 */ /* 0x000ff00000000800 */
[----:B------:R-:W-:Y:S01]  /*a700*/  MUFU.EX2 R148, R148 ;  /* 0x0000009400947308 */ /* 0x000fe20000000800 */
[----:B------:R-:W-:-:S02]  /*a710*/  WARPGROUP.DEPBAR.LE gsb0, 0x0 ;  /* 0x00008000000079c5 */ /* 0x000fc40000010000 */
[----:B------:R-:W-:Y:S01]  /*a720*/  WARPGROUP.ARRIVE ;  /* 0x00000000000079c5 */ /* 0x000fe20000000000 */
[----:B------:R-:W-:Y:S01]  /*a730*/  FFMA.FTZ R185, R138, UR14, -R10 ;  /* 0x0000000e8ab97c23 */ /* 0x000fe2000801080a */
[----:B------:R-:W-:Y:S01]  /*a740*/  FFMA.FTZ R138, R6, R4, R200 ;  /* 0x00000004068a7223 */ /* 0x000fe200000100c8 */
[--C-:B------:R-:W-:Y:S01]  /*a750*/  FFMA.FTZ R184, R136, UR14, -R9.reuse ;  /* 0x0000000e88b87c23 */ /* 0x100fe20008010809 */
[--C-:B------:R-:W-:Y:S01]  /*a760*/  FFMA.FTZ R136, R137, UR14, -R9.reuse ;  /* 0x0000000e89887c23 */ /* 0x100fe20008010809 */
[----:B------:R-:W-:Y:S01]  /*a770*/  FFMA.FTZ R137, R141, UR14, -R9 ;  /* 0x0000000e8d897c23 */ /* 0x000fe20008010809 */
[----:B------:R-:W-:Y:S01]  /*a780*/  HGMMA.64x192x16.F32 R24, R180, gdesc[UR8].tnspB, R24, gsb0 ;  /* 0x42e00008b4187df0 */ /* 0x000fe20008000818 */
[----:B------:R-:W-:Y:S01]  /*a790*/  UIADD3 UR10, UR60, 0x300, URZ ;  /* 0x000003003c0a7890 */ /* 0x000fe2000fffe03f */
[----:B------:R-:W-:Y:S01]  /*a7a0*/  FADD.FTZ R141, R169, R138 ;  /* 0x0000008aa98d7221 */ /* 0x000fe20000010000 */
[----:B------:R-:W-:Y:S01]  /*a7b0*/  UMOV UR11, 0x40000040 ;  /* 0x40000040000b7882 */ /* 0x000fe20000000000 */
[----:B------:R-:W-:Y:S01]  /*a7c0*/  FADD.FTZ R138, R12, R3 ;  /* 0x000000030c8a7221 */ /* 0x000fe20000010000 */
[----:B------:R-:W-:Y:S01]  /*a7d0*/  FFMA.FTZ R186, R140, UR14, -R9 ;  /* 0x0000000e8cba7c23 */ /* 0x000fe20008010809 */
[----:B------:R-:W-:Y:S01]  /*a7e0*/  FADD.FTZ R141, R202, R141 ;  /* 0x0000008dca8d7221 */ /* 0x000fe20000010000 */
[----:B------:R-:W-:Y:S01]  /*a7f0*/  FFMA.FTZ R187, R142, UR14, -R10 ;  /* 0x0000000e8ebb7c23 */ /* 0x000fe2000801080a */
[----:B--2---:R-:W-:Y:S01]  /*a800*/  FADD.FTZ R138, R203, R138 ;  /* 0x0000008acb8a7221 */ /* 0x004fe20000010000 */
[----:B------:R-:W-:Y:S01]  /*a810*/  FFMA.FTZ R4, R143, UR14, -R10 ;  /* 0x0000000e8f047c23 */ /* 0x000fe2000801080a */
[----:B------:R-:W-:Y:S01]  /*a820*/  FADD.FTZ R141, R170, R141 ;  /* 0x0000008daa8d7221 */ /* 0x000fe20000010000 */
[C---:B0-----:R-:W-:Y:S01]  /*a830*/  F2FP.F16.F32.PACK_AB R203, R13.reuse, R203 ;  /* 0x000000cb0dcb723e */ /* 0x041fe200000000ff */
[----:B------:R-:W-:Y:S01]  /*a840*/  FADD.FTZ R138, R13, R138 ;  /* 0x0000008a0d8a7221 */ /* 0x000fe20000010000 */
[----:B------:R-:W-:Y:S01]  /*a850*/  MUFU.EX2 R184, R184 ;  /* 0x000000b800b87308 */ /* 0x000fe20000000800 */
[----:B------:R-:W-:Y:S01]  /*a860*/  FADD.FTZ R141, R196, R141 ;  /* 0x0000008dc48d7221 */ /* 0x000fe20000010000 */
[----:B------:R-:W-:Y:S01]  /*a870*/  F2FP.F16.F32.PACK_AB R196, R14, R196 ;  /* 0x000000c40ec4723e */ /* 0x000fe200000000ff */
[----:B-1----:R-:W-:Y:S01]  /*a880*/  FADD.FTZ R138, R197, R138 ;  /* 0x0000008ac58a7221 */ /* 0x002fe20000010000 */
[----:B------:R-:W-:Y:S01]  /*a890*/  R2UR UR60, R16 ;  /* 0x00000000103c72ca */ /* 0x000fe200000e0000 */
[----:B------:R-:W-:Y:S01]  /*a8a0*/  FADD.FTZ R141, R14, R141 ;  /* 0x0000008d0e8d7221 */ /* 0x000fe20000010000 */
[----:B------:R-:W-:Y:S01]  /*a8b0*/  F2FP.F16.F32.PACK_AB R200, R169, R200 ;  /* 0x000000c8a9c8723e */ /* 0x000fe200000000ff */
[----:B---3--:R-:W-:Y:S01]  /*a8c0*/  FADD.FTZ R138, R15, R138 ;  /* 0x0000008a0f8a7221 */ /* 0x008fe20000010000 */
[----:B------:R-:W-:Y:S01]  /*a8d0*/  MUFU.EX2 R185, R185 ;  /* 0x000000b900b97308 */ /* 0x000fe20000000800 */
[----:B------:R-:W-:Y:S01]  /*a8e0*/  FADD.FTZ R140, R198, R141 ;  /* 0x0000008dc68c7221 */ /* 0x000fe20000010000 */
[----:B------:R-:W-:Y:S01]  /*a8f0*/  F2FP.F16.F32.PACK_AB R202, R170, R202 ;  /* 0x000000caaaca723e */ /* 0x000fe200000000ff */
[----:B----4-:R-:W-:Y:S01]  /*a900*/  FADD.FTZ R138, R199, R138 ;  /* 0x0000008ac78a7221 */ /* 0x010fe20000010000 */
[----:B------:R-:W-:-:S02]  /*a910*/  F2FP.F16.F32.PACK_AB R197, R15, R197 ;  /* 0x000000c50fc5723e */ /* 0x000fc400000000ff */
[----:B------:R-:W-:Y:S01]  /*a920*/  F2FP.F16.F32.PACK_AB R198, R151, R198 ;  /* 0x000000c697c6723e */ /* 0x000fe200000000ff */
[C---:B-----5:R-:W-:Y:S01]  /*a930*/  FADD.FTZ R138, R21.reuse, R138 ;  /* 0x0000008a158a7221 */ /* 0x060fe20000010000 */
[----:B------:R-:W-:Y:S01]  /*a940*/  MUFU.EX2 R136, R136 ;  /* 0x0000008800887308 */ /* 0x000fe20000000800 */
[----:B------:R-:W-:Y:S02]  /*a950*/  F2FP.F16.F32.PACK_AB R199, R21, R199 ;  /* 0x000000c715c7723e */ /* 0x000fe400000000ff */
[----:B------:R-:W-:Y:S01]  /*a960*/  FADD.FTZ R13, R193, R138 ;  /* 0x0000008ac10d7221 */ /* 0x000fe20000010000 */
[----:B------:R-:W-:-:S03]  /*a970*/  F2FP.F16.F32.PACK_AB R193, R124, R193 ;  /* 0x000000c17cc1723e */ /* 0x000fc600000000ff */
[----:B------:R-:W-:Y:S01]  /*a980*/  FADD.FTZ R12, R124, R13 ;  /* 0x0000000d7c0c7221 */ /* 0x000fe20000010000 */
[----:B------:R-:W-:Y:S03]  /*a990*/  MUFU.EX2 R3, R139 ;  /* 0x0000008b00037308 */ /* 0x000fe60000000800 */
[----:B------:R-:W-:-:S05]  /*a9a0*/  FADD.FTZ R13, R195, R12 ;  /* 0x0000000cc30d7221 */ /* 0x000fca0000010000 */
        /* <DEDUP_REMOVED lines=8> */
[--C-:B------:R-:W-:Y:S01]  /*aa30*/  FFMA.FTZ R132, R158, UR14, -R10.reuse ;  /* 0x0000000e9e847c23 */ /* 0x100fe2000801080a */
[--C-:B------:R-:W-:Y:S01]  /*aa40*/  FFMA.FTZ R128, R133, UR14, -R9.reuse ;  /* 0x0000000e85807c23 */ /* 0x100fe20008010809 */
[--C-:B------:R-:W-:Y:S01]  /*aa50*/  FFMA.FTZ R133, R146, UR14, -R10.reuse ;  /* 0x0000000e92857c23 */ /* 0x100fe2000801080a */
[----:B------:R-:W-:Y:S01]  /*aa60*/  HGMMA.64x192x16.F32 R24, R176, gdesc[UR8].tnspB, R24, gsb0 ;  /* 0x42e00008b0187df0 */ /* 0x000fe20008000818 */
[----:B------:R-:W-:Y:S01]  /*aa70*/  FFMA.FTZ R10, R127, UR14, -R10 ;  /* 0x0000000e7f0a7c23 */ /* 0x000fe2000801080a */
[----:B------:R-:W-:Y:S01]  /*aa80*/  FADD.FTZ R127, R151, R140 ;  /* 0x0000008c977f7221 */ /* 0x000fe20000010000 */
[----:B------:R-:W0:Y:S01]  /*aa90*/  MUFU.EX2 R132, R132 ;  /* 0x0000008400847308 */ /* 0x000e220000000800 */
[----:B------:R-:W-:Y:S01]  /*aaa0*/  FFMA.FTZ R9, R150, UR14, -R9 ;  /* 0x0000000e96097c23 */ /* 0x000fe20008010809 */
[----:B------:R-:W-:Y:S01]  /*aab0*/  F2FP.F16.F32.PACK_AB R181, R131, R130 ;  /* 0x0000008283b5723e */ /* 0x000fe200000000ff */
[----:B------:R-:W-:Y:S01]  /*aac0*/  FADD.FTZ R140, R192, R127 ;  /* 0x0000007fc08c7221 */ /* 0x000fe20000010000 */
[----:B------:R-:W-:-:S02]  /*aad0*/  F2FP.F16.F32.PACK_AB R192, R153, R192 ;  /* 0x000000c099c0723e */ /* 0x000fc400000000ff */
[----:B------:R-:W-:Y:S01]  /*aae0*/  F2FP.F16.F32.PACK_AB R183, R135, R134 ;  /* 0x0000008687b7723e */ /* 0x000fe200000000ff */
[----:B------:R-:W-:Y:S01]  /*aaf0*/  FADD.FTZ R127, R153, R140 ;  /* 0x0000008c997f7221 */ /* 0x000fe20000010000 */
[----:B------:R-:W1:Y:S03]  /*ab00*/  MUFU.EX2 R133, R133 ;  /* 0x0000008500857308 */ /* 0x000e660000000800 */
[----:B------:R-:W-:Y:S01]  /*ab10*/  FADD.FTZ R127, R194, R127 ;  /* 0x0000007fc27f7221 */ /* 0x000fe20000010000 */
[----:B------:R-:W-:-:S03]  /*ab20*/  F2FP.F16.F32.PACK_AB R194, R20, R194 ;  /* 0x000000c214c2723e */ /* 0x000fc600000000ff */
[----:B------:R-:W-:Y:S01]  /*ab30*/  FADD.FTZ R127, R20, R127 ;  /* 0x0000007f147f7221 */ /* 0x000fe20000010000 */
[----:B------:R-:W2:Y:S01]  /*ab40*/  MUFU.EX2 R180, R180 ;  /* 0x000000b400b47308 */ /* 0x000ea20000000800 */
[C---:B0-----:R-:W-:Y:S01]  /*ab50*/  FADD.FTZ R12, R132.reuse, R13 ;  /* 0x0000000d840c7221 */ /* 0x041fe20000010000 */
[----:B------:R-:W-:Y:S01]  /*ab60*/  F2FP.F16.F32.PACK_AB R195, R132, R195 ;  /* 0x000000c384c3723e */ /* 0x000fe200000000ff */
[----:B------:R-:W-:Y:S01]  /*ab70*/  FADD.FTZ R14, R188, R127 ;  /* 0x0000007fbc0e7221 */ /* 0x000fe20000010000 */
[----:B------:R-:W-:Y:S01]  /*ab80*/  F2FP.F16.F32.PACK_AB R188, R145, R188 ;  /* 0x000000bc91bc723e */ /* 0x000fe200000000ff */
[----:B------:R-:W-:Y:S02]  /*ab90*/  FADD.FTZ R12, R189, R12 ;  /* 0x0000000cbd0c7221 */ /* 0x000fe40000010000 */
[----:B------:R-:W-:Y:S01]  /*aba0*/  FADD.FTZ R13, R145, R14 ;  /* 0x0000000e910d7221 */ /* 0x000fe20000010000 */
[----:B------:R-:W0:Y:S01]  /*abb0*/  MUFU.EX2 R182, R182 ;  /* 0x000000b600b67308 */ /* 0x000e220000000800 */
[C---:B-1----:R-:W-:Y:S01]  /*abc0*/  FADD.FTZ R12, R133.reuse, R12 ;  /* 0x0000000c850c7221 */ /* 0x042fe20000010000 */
[----:B------:R-:W-:Y:S01]  /*abd0*/  F2FP.F16.F32.PACK_AB R189, R133, R189 ;  /* 0x000000bd85bd723e */ /* 0x000fe200000000ff */
[----:B------:R-:W-:Y:S01]  /*abe0*/  FADD.FTZ R13, R190, R13 ;  /* 0x0000000dbe0d7221 */ /* 0x000fe20000010000 */
[C---:B------:R-:W-:Y:S01]  /*abf0*/  F2FP.F16.F32.PACK_AB R190, R148.reuse, R190 ;  /* 0x000000be94be723e */ /* 0x040fe200000000ff */
[----:B------:R-:W-:Y:S01]  /*ac00*/  FADD.FTZ R12, R191, R12 ;  /* 0x0000000cbf0c7221 */ /* 0x000fe20000010000 */
[C---:B------:R-:W-:Y:S01]  /*ac10*/  F2FP.F16.F32.PACK_AB R191, R125.reuse, R191 ;  /* 0x000000bf7dbf723e */ /* 0x040fe200000000ff */
[----:B------:R-:W-:Y:S01]  /*ac20*/  FADD.FTZ R13, R148, R13 ;  /* 0x0000000d940d7221 */ /* 0x000fe20000010000 */
[----:B------:R-:W1:Y:S01]  /*ac30*/  MUFU.EX2 R128, R128 ;  /* 0x0000008000807308 */ /* 0x000e620000000800 */
[----:B------:R-:W-:-:S02]  /*ac40*/  FADD.FTZ R12, R125, R12 ;  /* 0x0000000c7d0c7221 */ /* 0x000fc40000010000 */
[----:B------:R-:W-:Y:S01]  /*ac50*/  FADD.FTZ R13, R184, R13 ;  /* 0x0000000db80d7221 */ /* 0x000fe20000010000 */
[C---:B------:R-:W-:Y:S01]  /*ac60*/  F2FP.F16.F32.PACK_AB R184, R136.reuse, R184 ;  /* 0x000000b888b8723e */ /* 0x040fe200000000ff */
[----:B------:R-:W-:Y:S01]  /*ac70*/  FADD.FTZ R12, R185, R12 ;  /* 0x0000000cb90c7221 */ /* 0x000fe20000010000 */
[C---:B------:R-:W-:Y:S01]  /*ac80*/  F2FP.F16.F32.PACK_AB R185, R3.reuse, R185 ;  /* 0x000000b903b9723e */ /* 0x040fe200000000ff */
[----:B------:R-:W-:Y:S01]  /*ac90*/  FADD.FTZ R13, R136, R13 ;  /* 0x0000000d880d7221 */ /* 0x000fe20000010000 */
[----:B------:R-:W3:Y:S01]  /*aca0*/  MUFU.EX2 R9, R9 ;  /* 0x0000000900097308 */ /* 0x000ee20000000800 */
[----:B------:R-:W-:Y:S02]  /*acb0*/  FADD.FTZ R12, R3, R12 ;  /* 0x0000000c030c7221 */ /* 0x000fe40000010000 */
[----:B------:R-:W-:Y:S01]  /*acc0*/  FADD.FTZ R14, R186, R13 ;  /* 0x0000000dba0e7221 */ /* 0x000fe20000010000 */
[----:B------:R-:W-:Y:S01]  /*acd0*/  F2FP.F16.F32.PACK_AB R186, R137, R186 ;  /* 0x000000ba89ba723e */ /* 0x000fe200000000ff */
[----:B------:R-:W-:Y:S01]  /*ace0*/  FADD.FTZ R3, R187, R12 ;  /* 0x0000000cbb037221 */ /* 0x000fe20000010000 */
[C---:B------:R-:W-:Y:S01]  /*acf0*/  F2FP.F16.F32.PACK_AB R187, R4.reuse, R187 ;  /* 0x000000bb04bb723e */ /* 0x040fe200000000ff */
[----:B------:R-:W-:Y:S01]  /*ad00*/  FADD.FTZ R13, R137, R14 ;  /* 0x0000000e890d7221 */ /* 0x000fe20000010000 */
[----:B------:R-:W4:Y:S01]  /*ad10*/  MUFU.EX2 R10, R10 ;  /* 0x0000000a000a7308 */ /* 0x000f220000000800 */
[----:B------:R-:W-:-:S02]  /*ad20*/  FADD.FTZ R3, R4, R3 ;  /* 0x0000000304037221 */ /* 0x000fc40000010000 */
[----:B--2---:R-:W-:Y:S01]  /*ad30*/  FADD.FTZ R12, R180, R13 ;  /* 0x0000000db40c7221 */ /* 0x004fe20000010000 */
[C---:B------:R-:W-:Y:S01]  /*ad40*/  F2FP.F16.F32.PACK_AB R180, R129.reuse, R180 ;  /* 0x000000b481b4723e */ /* 0x040fe200000000ff */
[----:B------:R-:W-:Y:S02]  /*ad50*/  FADD.FTZ R4, R130, R3 ;  /* 0x0000000382047221 */ /* 0x000fe40000010000 */
[----:B------:R-:W-:Y:S02]  /*ad60*/  FADD.FTZ R3, R129, R12 ;  /* 0x0000000c81037221 */ /* 0x000fe40000010000 */
[----:B------:R-:W-:Y:S02]  /*ad70*/  FADD.FTZ R13, R131, R4 ;  /* 0x00000004830d7221 */ /* 0x000fe40000010000 */
[----:B0-----:R-:W-:Y:S01]  /*ad80*/  FADD.FTZ R3, R182, R3 ;  /* 0x00000003b6037221 */ /* 0x001fe20000010000 */
[----:B-1----:R-:W-:Y:S01]  /*ad90*/  F2FP.F16.F32.PACK_AB R182, R128, R182 ;  /* 0x000000b680b6723e */ /* 0x002fe200000000ff */
[----:B------:R-:W-:-:S02]  /*ada0*/  FADD.FTZ R4, R134, R13 ;  /* 0x0000000d86047221 */ /* 0x000fc40000010000 */
[----:B------:R-:W-:Y:S02]  /*adb0*/  FADD.FTZ R12, R128, R3 ;  /* 0x00000003800c7221 */ /* 0x000fe40000010000 */
[----:B------:R-:W-:Y:S02]  /*adc0*/  FADD.FTZ R3, R135, R4 ;  /* 0x0000000487037221 */ /* 0x000fe40000010000 */
[----:B------:R-:W-:Y:S01]  /*add0*/  FADD.FTZ R13, R11, R12 ;  /* 0x0000000c0b0d7221 */ /* 0x000fe20000010000 */
[----:B------:R-:W-:Y:S02]  /*ade0*/  IMAD.MOV.U32 R12, RZ, RZ, R17 ;  /* 0x000000ffff0c7224 */ /* 0x000fe400078e0011 */
[----:B------:R-:W-:Y:S01]  /*adf0*/  FADD.FTZ R3, R122, R3 ;  /* 0x000000037a037221 */ /* 0x000fe20000010000 */
[----:B------:R-:W-:-:S03]  /*ae00*/  FADD.FTZ R4, R120, R13 ;  /* 0x0000000d78047221 */ /* 0x000fc60000010000 */
[----:B------:R-:W-:Y:S01]  /*ae10*/  FADD.FTZ R3, R123, R3 ;  /* 0x000000037b037221 */ /* 0x000fe20000010000 */
[----:B------:R-:W-:-:S03]  /*ae20*/  FADD.FTZ R4, R121, R4 ;  /* 0x0000000479047221 */ /* 0x000fc60000010000 */
[----:B------:R-:W-:Y:S01]  /*ae30*/  FADD.FTZ R3, R126, R3 ;  /* 0x000000037e037221 */ /* 0x000fe20000010000 */
[----:B---3--:R-:W-:-:S03]  /*ae40*/  FADD.FTZ R4, R9, R4 ;  /* 0x0000000409047221 */ /* 0x008fc60000010000 */
[----:B----4-:R-:W-:Y:S01]  /*ae50*/  FADD.FTZ R3, R10, R3 ;  /* 0x000000030a037221 */ /* 0x010fe20000010000 */
[----:B------:R-:W-:Y:S02]  /*ae60*/  WARPGROUP.DEPBAR.LE gsb0, 0x0 ;  /* 0x00008000000079c5 */ /* 0x000fe40000010000 */
[----:B------:R-:W-:Y:S01]  /*ae70*/  @!P1 SYNCS.ARRIVE.TRANS64.RED.A1T0 RZ, [UR61], RZ ;  /* 0x000000ffffff99a7 */ /* 0x000fe2000810043d */
[----:B------:R-:W-:Y:S02]  /*ae80*/  F2FP.F16.F32.PACK_AB R178, R9, R121 ;  /* 0x0000007909b2723e */ /* 0x000fe400000000ff */
[----:B------:R-:W-:Y:S01]  /*ae90*/  F2FP.F16.F32.PACK_AB R176, R120, R11 ;  /* 0x0000000b78b0723e */ /* 0x000fe200000000ff */
[----:B------:R-:W-:Y:S01]  /*aea0*/  IMAD.MOV.U32 R11, RZ, RZ, R7 ;  /* 0x000000ffff0b7224 */ /* 0x000fe200078e0007 */
[----:B------:R-:W-:Y:S01]  /*aeb0*/  F2FP.F16.F32.PACK_AB R179, R10, R126 ;  /* 0x0000007e0ab3723e */ /* 0x000fe200000000ff */
[----:B------:R-:W-:Y:S01]  /*aec0*/  IMAD.MOV.U32 R10, RZ, RZ, R8 ;  /* 0x000000ffff0a7224 */ /* 0x000fe200078e0008 */
[----:B------:R-:W-:Y:S01]  /*aed0*/  F2FP.F16.F32.PACK_AB R177, R123, R122 ;  /* 0x0000007a7bb1723e */ /* 0x000fe200000000ff */
[----:B------:R-:W-:Y:S01]  /*aee0*/  @!P1 SYNCS.ARRIVE.TRANS64.RED.A1T0 RZ, [UR7], RZ ;  /* 0x000000ffffff99a7 */ /* 0x000fe20008100407 */
[----:B------:R-:W-:-:S06]  /*aef0*/  UIADD3 UR7, UR15, -0x1, URZ ;  /* 0xffffffff0f077890 */ /* 0x000fcc000fffe03f */
[----:B------:R-:W-:Y:S01]  /*af00*/  IMAD.U32 R9, RZ, RZ, UR7 ;  /* 0x00000007ff097e24 */ /* 0x000fe2000f8e00ff */
[----:B------:R-:W-:Y:S06]  /*af10*/  @P2 BRA `(.L_x_3408) ;  /* 0xffffffb800dc2947 */ /* 0x000fec000383ffff */
.L_x_3399:
        /* <DEDUP_REMOVED lines=99> */
.L_x_3409:
[----:B------:R-:W-:Y:S01]  /*b550*/  IMAD R15, R16, 0x8, R2 ;  /* 0x00000008100f7824 */ /* 0x000fe200078e0202 */
[----:B------:R-:W-:-:S04]  /*b560*/  SHF.L.U32 R0, R17, 0x1f, RZ ;  /* 0x0000001f11007819 */ /* 0x000fc800000006ff */
[----:B------:R0:W1:Y:S01]  /*b570*/  SYNCS.PHASECHK.TRANS64.TRYWAIT P2, [R15+URZ+0x36850], R0 ;  /* 0x036850000f0075a7 */ /* 0x000062000804017f */
[----:B------:R-:W-:Y:S05]  /*b580*/  @!P0 BRA `(.L_x_3410) ;  /* 0x0000000000048947 */ /* 0x000fea0003800000 */
[----:B------:R-:W-:Y:S01]  /*b590*/  BPT.TRAP 0x1 ;  /* 0x000000040000795c */ /* 0x000fe20000300000 */
.L_x_3410:
[----:B-1----:R-:W-:Y:S05]  /*b5a0*/  @P2 BRA `(.L_x_3411) ;  /* 0x0000000000082947 */ /* 0x002fea0003800000 */
[----:B------:R-:W1:Y:S02]  /*b5b0*/  SYNCS.PHASECHK.TRANS64.TRYWAIT P0, [R15+URZ+0x36850], R0 ;  /* 0x036850000f0075a7 */ /* 0x000e64000800017f */
[----:B-1----:R-:W-:Y:S05]  /*b5c0*/  @!P0 BRA `(.L_x_3412) ;  /* 0x000000b800248947 */ /* 0x002fea0003800000 */
.L_x_3411:
[----:B------:R-:W-:Y:S05]  /*b5d0*/  WARPSYNC.ALL ;  /* 0x0000000000007948 */ /* 0x000fea0003800000 */
[----:B------:R-:W-:Y:S01]  /*b5e0*/  VIADD R2, R2, 0x400 ;  /* 0x0000040002027836 */ /* 0x000fe20000000000 */
[----:B------:R-:W-:Y:S01]  /*b5f0*/  WARPGROUP.ARRIVE ;  /* 0x00000000000079c5 */ /* 0x000fe20000000000 */
[----:B------:R-:W-:Y:S01]  /*b600*/  IMAD.MOV.U32 R13, RZ, RZ, 0x40000040 ;  /* 0x40000040ff0d7424 */ /* 0x000fe200078e00ff */
[----:B------:R-:W2:Y:S01]  /*b610*/  SHFL.BFLY PT, R5, R4, 0x2, 0x1f ;  /* 0x0c401f0004057f89 */ /* 0x000ea200000e0000 */
[----:B------:R-:W-:Y:S01]  /*b620*/  IMAD.U32 R6, RZ, RZ, UR14 ;  /* 0x0000000eff067e24 */ /* 0x000fe2000f8e00ff */
[----:B------:R-:W-:Y:S01]  /*b630*/  SHF.R.U32.HI R2, RZ, 0x4, R2 ;  /* 0x00000004ff027819 */ /* 0x000fe20000011602 */
[----:B------:R-:W-:Y:S01]  /*b640*/  IMAD.U32 R14, RZ, RZ, UR14 ;  /* 0x0000000eff0e7e24 */ /* 0x000fe2000f8e00ff */
[----:B01----:R-:W0:Y:S01]  /*b650*/  SHFL.BFLY PT, R0, R3, 0x2, 0x1f ;  /* 0x0c401f0003007f89 */ /* 0x003e2200000e0000 */
[----:B------:R-:W-:Y:S01]  /*b660*/  VIADD R232, R232, 0x1 ;  /* 0x00000001e8e87836 */ /* 0x000fe20000000000 */
[----:B------:R-:W-:-:S04]  /*b670*/  LOP3.LUT R2, R2, 0x3fff, RZ, 0xc0, !PT ;  /* 0x00003fff02027812 */ /* 0x000fc800078ec0ff */
[----:B------:R-:W-:-:S05]  /*b680*/  LOP3.LUT R11, R2, 0x3800000, RZ, 0xfc, !PT ;  /* 0x03800000020b7812 */ /* 0x000fca00078efcff */
[----:B------:R-:W-:Y:S02]  /*b690*/  IMAD R10, R16, 0xa80, R11 ;  /* 0x00000a80100a7824 */ /* 0x000fe400078e020b */
[----:B------:R-:W-:Y:S02]  /*b6a0*/  IMAD.MOV.U32 R11, RZ, RZ, 0x40000040 ;  /* 0x40000040ff0b7424 */ /* 0x000fe400078e00ff */
[C---:B------:R-:W-:Y:S01]  /*b6b0*/  VIADD R12, R10.reuse, 0x80 ;  /* 0x000000800a0c7836 */ /* 0x040fe20000000000 */
[----:B------:R-:W-:Y:S01]  /*b6c0*/  R2UR UR6, R10 ;  /* 0x000000000a0672ca */ /* 0x000fe200000e0000 */
[----:B------:R-:W-:Y:S01]  /*b6d0*/  VIADD R16, R16, 0x1 ;  /* 0x0000000110107836 */ /* 0x000fe20000000000 */
[----:B------:R-:W-:Y:S01]  /*b6e0*/  R2UR UR7, R11 ;  /* 0x000000000b0772ca */ /* 0x000fe200000e0000 */
[----:B------:R-:W-:Y:S02]  /*b6f0*/  IMAD.MOV.U32 R11, RZ, RZ, 0x40000040 ;  /* 0x40000040ff0b7424 */ /* 0x000fe400078e00ff */
[----:B--2---:R-:W-:Y:S01]  /*b700*/  FADD.FTZ R5, R5, R4 ;  /* 0x0000000405057221 */ /* 0x004fe20000010000 */
[----:B------:R-:W-:Y:S01]  /*b710*/  IMAD.MOV.U32 R4, RZ, RZ, RZ ;  /* 0x000000ffff047224 */ /* 0x000fe200078e00ff */
[----:B------:R-:W-:Y:S01]  /*b720*/  ISETP.NE.AND P2, PT, R16, 0x2, PT ;  /* 0x000000021000780c */ /* 0x000fe20003f45270 */
[----:B0-----:R-:W-:Y:S01]  /*b730*/  FADD.FTZ R2, R0, R3 ;  /* 0x0000000300027221 */ /* 0x001fe20000010000 */
[----:B------:R-:W-:Y:S01]  /*b740*/  IMAD.MOV.U32 R3, RZ, RZ, RZ ;  /* 0x000000ffff037224 */ /* 0x000fe200078e00ff */
[----:B------:R-:W0:Y:S01]  /*b750*/  SHFL.BFLY PT, R0, R5, 0x1, 0x1f ;  /* 0x0c201f0005007f89 */ /* 0x000e2200000e0000 */
[----:B------:R-:W-:-:S03]  /*b760*/  SEL R16, R16, RZ, P2 ;  /* 0x000000ff10107207 */ /* 0x000fc60001000000 */
[----:B------:R-:W1:Y:S01]  /*b770*/  SHFL.BFLY PT, R9, R2, 0x1, 0x1f ;  /* 0x0c201f0002097f89 */ /* 0x000e6200000e0000 */
[----:B------:R-:W-:Y:S01]  /*b780*/  HGMMA.64x192x16.F32 R24, R200, gdesc[UR4].tnspB, R24, gsb0 ;  /* 0x42e00004c8187df0 */ /* 0x000fe20008000818 */
[----:B------:R-:W-:Y:S01]  /*b790*/  R2UR UR6, R12 ;  /* 0x000000000c0672ca */ /* 0x000fe200000e0000 */
[----:B------:R-:W-:Y:S01]  /*b7a0*/  VIADD R12, R10, 0x100 ;  /* 0x000001000a0c7836 */ /* 0x000fe20000000000 */
[----:B------:R-:W-:Y:S01]  /*b7b0*/  R2UR UR7, R13 ;  /* 0x000000000d0772ca */ /* 0x000fe200000e0000 */
[----:B------:R-:W-:Y:S01]  /*b7c0*/  IMAD.MOV.U32 R13, RZ, RZ, 0x40000040 ;  /* 0x40000040ff0d7424 */ /* 0x000fe200078e00ff */
[----:B------:R-:W-:Y:S02]  /*b7d0*/  WARPGROUP.DEPBAR.LE gsb0, 0x0 ;  /* 0x00008000000079c5 */ /* 0x000fe40000010000 */
[----:B------:R-:W-:-:S13]  /*b7e0*/  WARPGROUP.ARRIVE ;  /* 0x00000000000079c5 */ /* 0x000fda0000000000 */
        /* <DEDUP_REMOVED lines=16> */
[C---:B------:R-:W-:Y:S01]  /*b8f0*/  VIADD R12, R10.reuse, 0x280 ;  /* 0x000002800a0c7836 */ /* 0x040fe20000000000 */
[----:B------:R-:W-:Y:S01]  /*b900*/  R2UR UR7, R13 ;  /* 0x000000000d0772ca */ /* 0x000fe200000e0000 */
[----:B------:R-:W-:Y:S02]  /*b910*/  IMAD.MOV.U32 R13, RZ, RZ, 0x40000040 ;  /* 0x40000040ff0d7424 */ /* 0x000fe400078e00ff */
[----:B------:R-:W-:Y:S01]  /*b920*/  VIADD R10, R10, 0x300 ;  /* 0x000003000a0a7836 */ /* 0x000fe20000000000 */
[----:B------:R-:W-:Y:S02]  /*b930*/  WARPGROUP.DEPBAR.LE gsb0, 0x0 ;  /* 0x00008000000079c5 */ /* 0x000fe40000010000 */
[----:B------:R-:W-:-:S11]  /*b940*/  WARPGROUP.ARRIVE ;  /* 0x00000000000079c5 */ /* 0x000fd60000000000 */
[----:B------:R-:W-:Y:S01]  /*b950*/  HGMMA.64x192x16.F32 R24, R184, gdesc[UR4].tnspB, R24, gsb0 ;  /* 0x42e00004b8187df0 */ /* 0x000fe20008000818 */
[----:B------:R-:W-:Y:S01]  /*b960*/  R2UR UR6, R12 ;  /* 0x000000000c0672ca */ /* 0x000fe200000e0000 */
[----:B0-----:R-:W-:Y:S01]  /*b970*/  FADD.FTZ R12, R5, R0 ;  /* 0x00000000050c7221 */ /* 0x001fe20000010000 */
[----:B------:R-:W-:Y:S01]  /*b980*/  R2UR UR7, R13 ;  /* 0x000000000d0772ca */ /* 0x000fe200000e0000 */
[----:B-1----:R-:W-:Y:S01]  /*b990*/  FADD.FTZ R13, R2, R9 ;  /* 0x00000009020d7221 */ /* 0x002fe20000010000 */
[----:B------:R-:W-:Y:S01]  /*b9a0*/  SEL R0, RZ, 0x1, P2 ;  /* 0x00000001ff007807 */ /* 0x000fe20001000000 */
[----:B------:R-:W-:Y:S01]  /*b9b0*/  IMAD.MOV.U32 R2, RZ, RZ, -0x800000 ;  /* 0xff800000ff027424 */ /* 0x000fe200078e00ff */
[----:B------:R-:W-:Y:S02]  /*b9c0*/  FSETP.NE.FTZ.AND P0, PT, R12, RZ, PT ;  /* 0x000000ff0c00720b */ /* 0x000fe40003f15000 */
[----:B------:R-:W-:Y:S02]  /*b9d0*/  FSETP.NE.FTZ.AND P3, PT, R13, RZ, PT ;  /* 0x000000ff0d00720b */ /* 0x000fe40003f75000 */
[----:B------:R-:W-:Y:S01]  /*b9e0*/  LOP3.LUT R17, R17, R0, RZ, 0x3c, !PT ;  /* 0x0000000011117212 */ /* 0x000fe200078e3cff */
[----:B------:R-:W-:-:S08]  /*b9f0*/  IMAD.MOV.U32 R0, RZ, RZ, -0x800000 ;  /* 0xff800000ff007424 */ /* 0x000fd000078e00ff */
[----:B------:R-:W0:Y:S01]  /*ba00*/  @P0 MUFU.LG2 R9, R12 ;  /* 0x0000000c00090308 */ /* 0x000e220000000c00 */
[----:B------:R-:W-:Y:S01]  /*ba10*/  @P0 FMUL.FTZ R6, R6, 0.69314718246459960938 ;  /* 0x3f31721806060820 */ /* 0x000fe20000410000 */
[----:B------:R-:W-:-:S06]  /*ba20*/  @P3 FMUL.FTZ R14, R14, 0.69314718246459960938 ;  /* 0x3f3172180e0e3820 */ /* 0x000fcc0000410000 */
[----:B------:R-:W-:Y:S08]  /*ba30*/  @P0 MUFU.RCP R4, R12 ;  /* 0x0000000c00040308 */ /* 0x000ff00000001000 */
[----:B------:R-:W-:Y:S01]  /*ba40*/  @P3 MUFU.RCP R3, R13 ;  /* 0x0000000d00033308 */ /* 0x000fe20000001000 */
[----:B0-----:R-:W-:-:S04]  /*ba50*/  @P0 FMUL.FTZ R9, R9, 0.69314718246459960938 ;  /* 0x3f31721809090820 */ /* 0x001fc80000410000 */
[----:B------:R-:W-:Y:S01]  /*ba60*/  @P0 FFMA.FTZ R0, R6, R7, R9 ;  /* 0x0000000706000223 */ /* 0x000fe20000010009 */
[----:B------:R-:W-:Y:S01]  /*ba70*/  PLOP3.LUT P0, PT, PT, PT, PT, 0x8, 0x0 ;  /* 0x000000000000781c */ /* 0x000fe20003f0e170 */
[----:B------:R-:W-:Y:S02]  /*ba80*/  WARPGROUP.DEPBAR.LE gsb0, 0x0 ;  /* 0x00008000000079c5 */ /* 0x000fe40000010000 */
[----:B------:R-:W-:-:S06]  /*ba90*/  WARPGROUP.ARRIVE ;  /* 0x00000000000079c5 */ /* 0x000fcc0000000000 */
[----:B------:R-:W-:Y:S01]  /*baa0*/  HGMMA.64x192x16.F32 R24, R180, gdesc[UR4].tnspB, R24, gsb0 ;  /* 0x42e00004b4187df0 */ /* 0x000fe20008000818 */
[----:B------:R-:W-:Y:S02]  /*bab0*/  R2UR UR6, R10 ;  /* 0x000000000a0672ca */ /* 0x000fe400000e0000 */
[----:B------:R-:W-:Y:S01]  /*bac0*/  R2UR UR7, R11 ;  /* 0x000000000b0772ca */ /* 0x000fe200000e0000 */
[----:B------:R-:W-:Y:S01]  /*bad0*/  @!P1 VIADD R11, R15, 0x36860 ;  /* 0x000368600f0b9836 */ /* 0x000fe20000000000 */
[----:B------:R-:W0:Y:S04]  /*bae0*/  @P3 MUFU.LG2 R10, R13 ;  /* 0x0000000d000a3308 */ /* 0x000e280000000c00 */
[----:B------:R-:W-:Y:S01]  /*baf0*/  @!P1 PRMT R11, RZ, 0x654, R11 ;  /* 0x00000654ff0b9816 */ /* 0x000fe2000000000b */
[----:B0-----:R-:W-:-:S04]  /*bb00*/  @P3 FMUL.FTZ R5, R10, 0.69314718246459960938 ;  /* 0x3f3172180a053820 */ /* 0x001fc80000410000 */
[----:B------:R-:W-:Y:S01]  /*bb10*/  @P3 FFMA.FTZ R2, R14, R8, R5 ;  /* 0x000000080e023223 */ /* 0x000fe20000010005 */
[----:B------:R-:W-:Y:S02]  /*bb20*/  WARPGROUP.DEPBAR.LE gsb0, 0x0 ;  /* 0x00008000000079c5 */ /* 0x000fe40000010000 */
[----:B------:R-:W-:-:S06]  /*bb30*/  WARPGROUP.ARRIVE ;  /* 0x00000000000079c5 */ /* 0x000fcc0000000000 */
[----:B------:R-:W-:Y:S03]  /*bb40*/  HGMMA.64x192x16.F32 R24, R176, gdesc[UR4].tnspB, R24, gsb0 ;  /* 0x42e00004b0187df0 */ /* 0x000fe60008000818 */
        /* <DEDUP_REMOVED lines=98> */
.L_x_3391:
        /* <DEDUP_REMOVED lines=14> */
[----:B------:R-:W-:Y:S01]  /*c250*/  R2UR UR21, R22 ;  /* 0x00000000161572ca */ /* 0x000fe200000e0000 */
[----:B------:R-:W-:Y:S01]  /*c260*/  ULDC.64 UR14, c[0x0][0xc00] ;  /* 0x00030000000e7ab9 */ /* 0x000fe20000000a00 */
[----:B------:R-:W-:Y:S01]  /*c270*/  R2UR UR18, R231 ;  /* 0x00000000e71272ca */ /* 0x000fe200000e0000 */
[----:B------:R-:W3:Y:S01]  /*c280*/  LDL R138, [R1+0x58] ;  /* 0x00005800018a7983 */ /* 0x000ee20000100800 */
[----:B------:R-:W-:Y:S02]  /*c290*/  R2UR UR17, R233 ;  /* 0x00000000e91172ca */ /* 0x000fe400000e0000 */
[----:B------:R-:W-:Y:S02]  /*c2a0*/  R2UR UR20, R229 ;  /* 0x00000000e51472ca */ /* 0x000fe400000e0000 */
[----:B------:R-:W-:-:S02]  /*c2b0*/  R2UR UR19, R23 ;  /* 0x00000000171372ca */ /* 0x000fc400000e0000 */
[----:B------:R-:W-:Y:S01]  /*c2c0*/  R2UR UR23, R228 ;  /* 0x00000000e41772ca */ /* 0x000fe200000e0000 */
[----:B------:R-:W-:Y:S01]  /*c2d0*/  UMOV UR10, UR8 ;  /* 0x00000008000a7c82 */ /* 0x000fe20008000000 */
[----:B0-----:R-:W-:-:S03]  /*c2e0*/  UMOV UR11, UR4 ;  /* 0x00000004000b7c82 */ /* 0x001fc60008000000 */
[----:B------:R-:W-:Y:S02]  /*c2f0*/  USHF.L.U32 UR4, UR18, 0x2, URZ ;  /* 0x0000000212047899 */ /* 0x000fe4000800063f */
[----:B------:R-:W-:Y:S02]  /*c300*/  USHF.L.U64.HI UR16, UR18, 0x2, UR17 ;  /* 0x0000000212107899 */ /* 0x000fe40008010211 */
[----:B------:R-:W-:-:S04]  /*c310*/  UIADD3 UR9, UP0, UR4, UR14, URZ ;  /* 0x0000000e04097290 */ /* 0x000fc8000ff1e03f */
[----:B------:R-:W-:Y:S01]  /*c320*/  UIADD3.X UR12, UR16, UR15, URZ, UP0, !UPT ;  /* 0x0000000f100c7290 */ /* 0x000fe200087fe43f */
[----:B------:R-:W-:Y:S01]  /*c330*/  ULDC.64 UR24, c[0x0][0x208] ;  /* 0x0000820000187ab9 */ /* 0x000fe20000000a00 */
[----:B------:R-:W-:Y:S01]  /*c340*/  BAR.SYNC.DEFER_BLOCKING 0x1, 0x100 ;  /* 0x0044000000007b1d */ /* 0x000fe20000010000 */
[----:B--2---:R-:W-:-:S03]  /*c350*/  IMAD.WIDE R4, R3, R4, UR10 ;  /* 0x0000000a03047e25 */ /* 0x004fc6000f8e0204 */
[C---:B------:R-:W-:Y:S02]  /*c360*/  LOP3.LUT R3, R4.reuse, 0x380, RZ, 0xc0, !PT ;  /* 0x0000038004037812 */ /* 0x040fe400078ec0ff */
[C---:B------:R-:W-:Y:S02]  /*c370*/  IADD3 R6, P2, R4.reuse, 0x20, RZ ;  /* 0x0000002004067810 */ /* 0x040fe40007f5e0ff */
[C---:B------:R-:W-:Y:S02]  /*c380*/  IADD3 R8, P1, R4.reuse, 0x40, RZ ;  /* 0x0000004004087810 */ /* 0x040fe40007f3e0ff */
[C---:B------:R-:W-:Y:S02]  /*c390*/  IADD3 R133, P6, R4.reuse, 0x60, RZ ;  /* 0x0000006004857810 */ /* 0x040fe40007fde0ff */
[C---:B------:R-:W-:Y:S02]  /*c3a0*/  IADD3 R135, P5, R4.reuse, 0x4000, RZ ;  /* 0x0000400004877810 */ /* 0x040fe40007fbe0ff */
[----:B------:R-:W-:Y:S01]  /*c3b0*/  SHF.R.U64 R3, R3, 0x3, RZ ;  /* 0x0000000303037819 */ /* 0x000fe200000012ff */
[--C-:B------:R-:W-:Y:S01]  /*c3c0*/  IMAD.X R11, RZ, RZ, R5.reuse, P2 ;  /* 0x000000ffff0b7224 */ /* 0x100fe200010e0605 */
[C---:B------:R-:W-:Y:S01]  /*c3d0*/  IADD3 R22, P0, R4.reuse, 0x4020, RZ ;  /* 0x0000402004167810 */ /* 0x040fe20007f1e0ff */
[--C-:B------:R-:W-:Y:S01]  /*c3e0*/  IMAD.X R13, RZ, RZ, R5.reuse, P1 ;  /* 0x000000ffff0d7224 */ /* 0x100fe200008e0605 */
[C---:B------:R-:W-:Y:S01]  /*c3f0*/  IADD3 R137, P4, R4.reuse, 0x4040, RZ ;  /* 0x0000404004897810 */ /* 0x040fe20007f9e0ff */
[--C-:B------:R-:W-:Y:S01]  /*c400*/  IMAD.X R15, RZ, RZ, R5.reuse, P6 ;  /* 0x000000ffff0f7224 */ /* 0x100fe200030e0605 */
[C---:B------:R-:W-:Y:S01]  /*c410*/  IADD3 R86, P3, R4.reuse, 0x4060, RZ ;  /* 0x0000406004567810 */ /* 0x040fe20007f7e0ff */
[----:B------:R-:W-:Y:S01]  /*c420*/  IMAD.X R81, RZ, RZ, R5, P5 ;  /* 0x000000ffff517224 */ /* 0x000fe200028e0605 */
[----:B------:R-:W-:-:S02]  /*c430*/  IADD3 R139, P2, R4, 0x8000, RZ ;  /* 0x00008000048b7810 */ /* 0x000fc40007f5e0ff */
[C---:B------:R-:W-:Y:S02]  /*c440*/  IADD3 R141, P1, R4.reuse, 0x8020, RZ ;  /* 0x00008020048d7810 */ /* 0x040fe40007f3e0ff */
[C---:B------:R-:W-:Y:S02]  /*c450*/  IADD3 R143, P6, R4.reuse, 0x8040, RZ ;  /* 0x00008040048f7810 */ /* 0x040fe40007fde0ff */
[----:B------:R-:W-:Y:S02]  /*c460*/  IADD3 R145, P5, R4, 0x8060, RZ ;  /* 0x0000806004917810 */ /* 0x000fe40007fbe0ff */
[----:B------:R-:W-:Y:S02]  /*c470*/  LOP3.LUT R4, R3, R4, RZ, 0x3c, !PT ;  /* 0x0000000403047212 */ /* 0x000fe400078e3cff */
[----:B------:R-:W-:Y:S02]  /*c480*/  LOP3.LUT R7, R8, 0x380, RZ, 0xc0, !PT ;  /* 0x0000038008077812 */ /* 0x000fe400078ec0ff */
[----:B------:R-:W-:-:S02]  /*c490*/  LOP3.LUT R3, R6, 0x380, RZ, 0xc0, !PT ;  /* 0x0000038006037812 */ /* 0x000fc400078ec0ff */
[----:B------:R-:W-:Y:S02]  /*c4a0*/  SHF.R.U64 R7, R7, 0x3, RZ ;  /* 0x0000000307077819 */ /* 0x000fe400000012ff */
[----:B------:R-:W-:Y:S02]  /*c4b0*/  SHF.R.U64 R3, R3, 0x3, RZ ;  /* 0x0000000303037819 */ /* 0x000fe400000012ff */
[----:B------:R-:W-:Y:S02]  /*c4c0*/  LOP3.LUT R12, R7, R8, RZ, 0x3c, !PT ;  /* 0x00000008070c7212 */ /* 0x000fe400078e3cff */
[----:B------:R-:W-:Y:S02]  /*c4d0*/  LOP3.LUT R10, R3, R6, RZ, 0x3c, !PT ;  /* 0x00000006030a7212 */ /* 0x000fe400078e3cff */
[----:B------:R-:W-:Y:S02]  /*c4e0*/  LOP3.LUT R8, R139, 0x380, RZ, 0xc0, !PT ;  /* 0x000003808b087812 */ /* 0x000fe400078ec0ff */
[----:B------:R-:W-:-:S02]  /*c4f0*/  LOP3.LUT R3, R22, 0x380, RZ, 0xc0, !PT ;  /* 0x0000038016037812 */ /* 0x000fc400078ec0ff */
[----:B------:R-:W-:Y:S02]  /*c500*/  LOP3.LUT R18, R135, 0x380, RZ, 0xc0, !PT ;  /* 0x0000038087127812 */ /* 0x000fe400078ec0ff */
[----:B------:R-:W-:Y:S02]  /*c510*/  SHF.R.U64 R8, R8, 0x3, RZ ;  /* 0x0000000308087819 */ /* 0x000fe400000012ff */
[----:B------:R-:W-:Y:S02]  /*c520*/  LOP3.LUT R14, R133, 0x380, RZ, 0xc0, !PT ;  /* 0x00000380850e7812 */ /* 0x000fe400078ec0ff */
[----:B------:R-:W-:Y:S02]  /*c530*/  SHF.R.U64 R3, R3, 0x3, RZ ;  /* 0x0000000303037819 */ /* 0x000fe400000012ff */
[----:B------:R-:W-:Y:S02]  /*c540*/  SHF.R.U64 R18, R18, 0x3, RZ ;  /* 0x0000000312127819 */ /* 0x000fe400000012ff */
[----:B------:R-:W-:-:S02]  /*c550*/  LOP3.LUT R6, R137, 0x380, RZ, 0xc0, !PT ;  /* 0x0000038089067812 */ /* 0x000fc400078ec0ff */
[----:B------:R-:W-:Y:S02]  /*c560*/  LOP3.LUT R7, R86, 0x380, RZ, 0xc0, !PT ;  /* 0x0000038056077812 */ /* 0x000fe400078ec0ff */
[----:B------:R-:W-:Y:S02]  /*c570*/  LOP3.LUT R126, R8, R139, RZ, 0x3c, !PT ;  /* 0x0000008b087e7212 */ /* 0x000fe400078e3cff */
[----:B------:R-:W-:Y:S02]  /*c580*/  SHF.R.U64 R14, R14, 0x3, RZ ;  /* 0x000000030e0e7819 */ /* 0x000fe400000012ff */
[----:B------:R-:W-:Y:S02]  /*c590*/  LOP3.LUT R82, R3, R22, RZ, 0x3c, !PT ;  /* 0x0000001603527212 */ /* 0x000fe400078e3cff */
[----:B------:R-:W-:Y:S02]  /*c5a0*/  LOP3.LUT R8, R141, 0x380, RZ, 0xc0, !PT ;  /* 0x000003808d087812 */ /* 0x000fe400078ec0ff */
[----:B------:R-:W-:-:S02]  /*c5b0*/  LOP3.LUT R80, R18, R135, RZ, 0x3c, !PT ;  /* 0x0000008712507212 */ /* 0x000fc400078e3cff */
[----:B------:R-:W-:Y:S02]  /*c5c0*/  LOP3.LUT R22, R145, 0x380, RZ, 0xc0, !PT ;  /* 0x0000038091167812 */ /* 0x000fe400078ec0ff */
[----:B------:R-:W-:Y:S02]  /*c5d0*/  SHF.R.U64 R6, R6, 0x3, RZ ;  /* 0x0000000306067819 */ /* 0x000fe400000012ff */
[----:B------:R-:W-:Y:S02]  /*c5e0*/  SHF.R.U64 R7, R7, 0x3, RZ ;  /* 0x0000000307077819 */ /* 0x000fe400000012ff */
[----:B------:R-:W-:Y:S01]  /*c5f0*/  LOP3.LUT R18, R143, 0x380, RZ, 0xc0, !PT ;  /* 0x000003808f127812 */ /* 0x000fe200078ec0ff */
[--C-:B------:R-:W-:Y:S01]  /*c600*/  IMAD.X R83, RZ, RZ, R5.reuse, P0 ;  /* 0x000000ffff537224 */ /* 0x100fe200000e0605 */
[----:B------:R-:W-:Y:S02]  /*c610*/  LOP3.LUT R14, R14, R133, RZ, 0x3c, !PT ;  /* 0x000000850e0e7212 */ /* 0x000fe400078e3cff */
[----:B------:R-:W-:Y:S01]  /*c620*/  SHF.R.U64 R8, R8, 0x3, RZ ;  /* 0x0000000308087819 */ /* 0x000fe200000012ff */
[--C-:B------:R-:W-:Y:S01]  /*c630*/  IMAD.X R85, RZ, RZ, R5.reuse, P4 ;  /* 0x000000ffff557224 */ /* 0x100fe200020e0605 */
[----:B------:R-:W-:Y:S01]  /*c640*/  SHF.R.U64 R22, R22, 0x3, RZ ;  /* 0x0000000316167819 */ /* 0x000fe200000012ff */
[--C-:B------:R-:W-:Y:S01]  /*c650*/  IMAD.X R87, RZ, RZ, R5.reuse, P3 ;  /* 0x000000ffff577224 */ /* 0x100fe200018e0605 */
[----:B------:R-:W-:Y:S01]  /*c660*/  LOP3.LUT R84, R6, R137, RZ, 0x3c, !PT ;  /* 0x0000008906547212 */ /* 0x000fe200078e3cff */
[--C-:B------:R-:W-:Y:S01]  /*c670*/  IMAD.X R127, RZ, RZ, R5.reuse, P2 ;  /* 0x000000ffff7f7224 */ /* 0x100fe200010e0605 */
[----:B------:R-:W-:Y:S01]  /*c680*/  LOP3.LUT R86, R7, R86, RZ, 0x3c, !PT ;  /* 0x0000005607567212 */ /* 0x000fe200078e3cff */
[--C-:B------:R-:W-:Y:S01]  /*c690*/  IMAD.X R129, RZ, RZ, R5.reuse, P1 ;  /* 0x000000ffff817224 */ /* 0x100fe200008e0605 */
[----:B------:R-:W-:Y:S01]  /*c6a0*/  MOV R3, R4 ;  /* 0x0000000400037202 */ /* 0x000fe20000000f00 */
[--C-:B------:R-:W-:Y:S01]  /*c6b0*/  IMAD.X R131, RZ, RZ, R5.reuse, P6 ;  /* 0x000000ffff837224 */ /* 0x100fe200030e0605 */
[----:B------:R-:W-:Y:S01]  /*c6c0*/  SHF.R.U64 R18, R18, 0x3, RZ ;  /* 0x0000000312127819 */ /* 0x000fe200000012ff */
[----:B------:R-:W-:Y:S01]  /*c6d0*/  IMAD.X R9, RZ, RZ, R5, P5 ;  /* 0x000000ffff097224 */ /* 0x000fe200028e0605 */
[----:B------:R-:W-:-:S02]  /*c6e0*/  F2FP.F16.F32.PACK_AB R4, R25, R24 ;  /* 0x000000181904723e */ /* 0x000fc400000000ff */
[----:B------:R-:W-:Y:S02]  /*c6f0*/  F2FP.F16.F32.PACK_AB R5, R27, R26 ;  /* 0x0000001a1b05723e */ /* 0x000fe400000000ff */
[----:B------:R-:W-:Y:S02]  /*c700*/  F2FP.F16.F32.PACK_AB R6, R29, R28 ;  /* 0x0000001c1d06723e */ /* 0x000fe400000000ff */
[----:B------:R-:W-:Y:S02]  /*c710*/  F2FP.F16.F32.PACK_AB R7, R31, R30 ;  /* 0x0000001e1f07723e */ /* 0x000fe400000000ff */
[----:B------:R-:W-:Y:S02]  /*c720*/  LOP3.LUT R128, R8, R141, RZ, 0x3c, !PT ;  /* 0x0000008d08807212 */ /* 0x000fe400078e3cff */
[----:B------:R-:W-:Y:S02]  /*c730*/  MOV R135, R12 ;  /* 0x0000000c00877202 */ /* 0x000fe40000000f00 */
[----:B------:R-:W-:-:S02]  /*c740*/  MOV R134, R14 ;  /* 0x0000000e00867202 */ /* 0x000fc40000000f00 */
[----:B------:R-:W-:Y:S02]  /*c750*/  LOP3.LUT R8, R22, R145, RZ, 0x3c, !PT ;  /* 0x0000009116087212 */ /* 0x000fe400078e3cff */
[----:B------:R-:W-:Y:S02]  /*c760*/  MOV R136, R10 ;  /* 0x0000000a00887202 */ /* 0x000fe40000000f00 */
[----:B------:R-:W-:Y:S02]  /*c770*/  F2FP.F16.F32.PACK_AB R12, R33, R32 ;  /* 0x00000020210c723e */ /* 0x000fe400000000ff */
[----:B------:R-:W-:Y:S02]  /*c780*/  F2FP.F16.F32.PACK_AB R13, R35, R34 ;  /* 0x00000022230d723e */ /* 0x000fe400000000ff */
[----:B------:R-:W-:Y:S02]  /*c790*/  F2FP.F16.F32.PACK_AB R14, R37, R36 ;  /* 0x00000024250e723e */ /* 0x000fe400000000ff */
[----:B------:R-:W-:-:S02]  /*c7a0*/  F2FP.F16.F32.PACK_AB R15, R39, R38 ;  /* 0x00000026270f723e */ /* 0x000fc400000000ff */
[----:B------:R-:W-:Y:S02]  /*c7b0*/  LOP3.LUT R130, R18, R143, RZ, 0x3c, !PT ;  /* 0x0000008f12827212 */ /* 0x000fe400078e3cff */
[----:B------:R-:W-:Y:S02]  /*c7c0*/  MOV R133, R80 ;  /* 0x0000005000857202 */ /* 0x000fe40000000f00 */
[----:B------:R-:W-:Y:S01]  /*c7d0*/  MOV R132, R82 ;  /* 0x0000005200847202 */ /* 0x000fe20000000f00 */
[----:B------:R0:W-:Y:S01]  /*c7e0*/  STSM.16.M88.4 [R3], R4 ;  /* 0x0000000403007844 */ /* 0x0001e20000000200 */
[----:B------:R-:W-:Y:S02]  /*c7f0*/  MOV R22, R84 ;  /* 0x0000005400167202 */ /* 0x000fe40000000f00 */
[----:B------:R-:W-:Y:S02]  /*c800*/  MOV R18, R86 ;  /* 0x0000005600127202 */ /* 0x000fe40000000f00 */
        /* <DEDUP_REMOVED lines=8> */
[----:B------:R1:W-:Y:S01]  /*c890*/  STSM.16.M88.4 [R136], R12 ;  /* 0x0000000c88007844 */ /* 0x0003e20000000200 */
[----:B0-----:R-:W-:Y:S02]  /*c8a0*/  MOV R3, R8 ;  /* 0x0000000800037202 */ /* 0x001fe40000000f00 */
[----:B------:R-:W-:Y:S02]  /*c8b0*/  F2FP.F16.F32.PACK_AB R4, R57, R56 ;  /* 0x000000383904723e */ /* 0x000fe400000000ff */
[----:B------:R-:W-:Y:S02]  /*c8c0*/  F2FP.F16.F32.PACK_AB R5, R59, R58 ;  /* 0x0000003a3b05723e */ /* 0x000fe400000000ff */
[----:B------:R-:W-:Y:S02]  /*c8d0*/  F2FP.F16.F32.PACK_AB R6, R61, R60 ;  /* 0x0000003c3d06723e */ /* 0x000fe400000000ff */
[----:B------:R-:W-:-:S02]  /*c8e0*/  F2FP.F16.F32.PACK_AB R7, R63, R62 ;  /* 0x0000003e3f07723e */ /* 0x000fc400000000ff */
[----:B------:R-:W-:Y:S02]  /*c8f0*/  F2FP.F16.F32.PACK_AB R8, R65, R64 ;  /* 0x000000404108723e */ /* 0x000fe400000000ff */
        /* <DEDUP_REMOVED lines=9> */
[----:B------:R-:W-:Y:S02]  /*c990*/  MOV R126, R126 ;  /* 0x0000007e007e7202 */ /* 0x000fe40000000f00 */
[----:B------:R-:W-:Y:S01]  /*c9a0*/  MOV R128, R128 ;  /* 0x0000008000807202 */ /* 0x000fe20000000f00 */
[----:B------:R2:W-:Y:S01]  /*c9b0*/  STSM.16.M88.4 [R133], R4 ;  /* 0x0000000485007844 */ /* 0x0005e20000000200 */
[----:B------:R-:W-:Y:S02]  /*c9c0*/  MOV R130, R130 ;  /* 0x0000008200827202 */ /* 0x000fe40000000f00 */
[----:B0-----:R-:W-:-:S02]  /*c9d0*/  F2FP.F16.F32.PACK_AB R80, R21, R20 ;  /* 0x000000141550723e */ /* 0x001fc400000000ff */
[----:B------:R-:W-:Y:S02]  /*c9e0*/  F2FP.F16.F32.PACK_AB R81, R123, R122 ;  /* 0x0000007a7b51723e */ /* 0x000fe400000000ff */
[----:B------:R-:W-:Y:S02]  /*c9f0*/  F2FP.F16.F32.PACK_AB R82, R121, R120 ;  /* 0x000000787952723e */ /* 0x000fe400000000ff */
[----:B------:R-:W-:Y:S01]  /*ca00*/  F2FP.F16.F32.PACK_AB R83, R125, R124 ;  /* 0x0000007c7d53723e */ /* 0x000fe200000000ff */
[----:B------:R0:W-:Y:S01]  /*ca10*/  STSM.16.M88.4 [R132], R8 ;  /* 0x0000000884007844 */ /* 0x0001e20000000200 */
[----:B-1----:R-:W-:Y:S02]  /*ca20*/  F2FP.F16.F32.PACK_AB R84, R89, R88 ;  /* 0x000000585954723e */ /* 0x002fe400000000ff */
[----:B------:R-:W-:Y:S02]  /*ca30*/  F2FP.F16.F32.PACK_AB R85, R91, R90 ;  /* 0x0000005a5b55723e */ /* 0x000fe400000000ff */
[----:B------:R-:W-:-:S02]  /*ca40*/  F2FP.F16.F32.PACK_AB R86, R93, R92 ;  /* 0x0000005c5d56723e */ /* 0x000fc400000000ff */
[----:B------:R-:W-:Y:S01]  /*ca50*/  F2FP.F16.F32.PACK_AB R87, R95, R94 ;  /* 0x0000005e5f57723e */ /* 0x000fe200000000ff */
[----:B------:R1:W-:Y:S01]  /*ca60*/  STSM.16.M88.4 [R22], R12 ;  /* 0x0000000c16007844 */ /* 0x0003e20000000200 */
[----:B--2---:R-:W-:Y:S02]  /*ca70*/  F2FP.F16.F32.PACK_AB R4, R97, R96 ;  /* 0x000000606104723e */ /* 0x004fe400000000ff */
[----:B------:R-:W-:Y:S02]  /*ca80*/  F2FP.F16.F32.PACK_AB R5, R99, R98 ;  /* 0x000000626305723e */ /* 0x000fe400000000ff */
[----:B------:R-:W-:Y:S02]  /*ca90*/  F2FP.F16.F32.PACK_AB R6, R101, R100 ;  /* 0x000000646506723e */ /* 0x000fe400000000ff */
[----:B------:R-:W-:Y:S02]  /*caa0*/  F2FP.F16.F32.PACK_AB R7, R103, R102 ;  /* 0x000000666707723e */ /* 0x000fe400000000ff */
        /* <DEDUP_REMOVED lines=9> */
[----:B------:R-:W-:Y:S04]  /*cb40*/  STSM.16.M88.4 [R126], R84 ;  /* 0x000000547e007844 */ /* 0x000fe80000000200 */
[----:B------:R-:W-:Y:S04]  /*cb50*/  STSM.16.M88.4 [R128], R4 ;  /* 0x0000000480007844 */ /* 0x000fe80000000200 */
[----:B------:R-:W-:Y:S04]  /*cb60*/  STSM.16.M88.4 [R130], R8 ;  /* 0x0000000882007844 */ /* 0x000fe80000000200 */
[----:B------:R1:W-:Y:S01]  /*cb70*/  STSM.16.M88.4 [R3], R12 ;  /* 0x0000000c03007844 */ /* 0x0003e20000000200 */
[----:B------:R-:W-:Y:S01]  /*cb80*/  BAR.SYNC.DEFER_BLOCKING 0x1, 0x100 ;  /* 0x0044000000007b1d */ /* 0x000fe20000010000 */
[----:B------:R-:W-:-:S04]  /*cb90*/  ISETP.NE.U32.AND P0, PT, RZ, UR14, PT ;  /* 0x0000000eff007c0c */ /* 0x000fc8000bf05070 */
[----:B------:R-:W-:Y:S01]  /*cba0*/  ISETP.NE.AND.EX P0, PT, RZ, UR15, PT, P0 ;  /* 0x0000000fff007c0c */ /* 0x000fe2000bf05300 */
[----:B0-----:R-:W-:Y:S02]  /*cbb0*/  IMAD.U32 R80, RZ, RZ, UR9 ;  /* 0x00000009ff507e24 */ /* 0x001fe4000f8e00ff */
[----:B------:R-:W-:Y:S01]  /*cbc0*/  IMAD.U32 R81, RZ, RZ, UR12 ;  /* 0x0000000cff517e24 */ /* 0x000fe2000f8e00ff */
[----:B------:R-:W-:Y:S01]  /*cbd0*/  ULDC.64 UR12, c[0x0][0xc08] ;  /* 0x00030200000c7ab9 */ /* 0x000fe20000000a00 */
[----:B-1----:R-:W0:Y:S08]  /*cbe0*/  LDC R3, c[0x0][0xbe8] ;  /* 0x0002fa00ff037b82 */ /* 0x002e300000000800 */
[----:B------:R-:W2:Y:S01]  /*cbf0*/  @P0 LDG.E R22, desc[UR24][R80.64] ;  /* 0x0000001850160981 */ /* 0x000ea2000c1e1900 */
[----:B------:R-:W-:-:S04]  /*cc00*/  UISETP.NE.U32.AND UP0, UPT, UR12, URZ, UPT ;  /* 0x0000003f0c00728c */ /* 0x000fc8000bf05070 */
[----:B------:R-:W-:Y:S01]  /*cc10*/  UISETP.NE.AND.EX UP0, UPT, UR13, URZ, UPT, UP0 ;  /* 0x0000003f0d00728c */ /* 0x000fe2000bf05300 */
[----:B0-----:R-:W-:-:S10]  /*cc20*/  ISETP.NE.AND P1, PT, R3, 0x1, PT ;  /* 0x000000010300780c */ /* 0x001fd40003f25270 */
[----:B------:R-:W-:Y:S01]  /*cc30*/  @UP0 UIADD3 UR12, UP1, UR4, UR12, URZ ;  /* 0x0000000c040c0290 */ /* 0x000fe2000ff3e03f */
[----:B------:R-:W-:Y:S02]  /*cc40*/  PLOP3.LUT P4, PT, PT, PT, UP0, 0x80, 0x0 ;  /* 0x000000000000781c */ /* 0x000fe40003f8f008 */
[----:B------:R-:W-:Y:S01]  /*cc50*/  ULDC UR4, c[0x0][0xa88] ;  /* 0x0002a20000047ab9 */ /* 0x000fe20000000800 */
[----:B------:R-:W-:Y:S01]  /*cc60*/  @UP0 UIADD3.X UR13, UR16, UR13, URZ, UP1, !UPT ;  /* 0x0000000d100d0290 */ /* 0x000fe20008ffe43f */
[----:B------:R-:W-:Y:S01]  /*cc70*/  IMAD.U32 R18, RZ, RZ, UR4 ;  /* 0x00000004ff127e24 */ /* 0x000fe2000f8e00ff */
[----:B------:R-:W-:Y:S01]  /*cc80*/  UISETP.NE.AND UP0, UPT, UR21, URZ, UPT ;  /* 0x0000003f1500728c */ /* 0x000fe2000bf05270 */
[----:B------:R-:W-:Y:S01]  /*cc90*/  ULDC UR4, c[0x0][0xad4] ;  /* 0x0002b50000047ab9 */ /* 0x000fe20000000800 */
[----:B------:R-:W0:Y:S02]  /*cca0*/  @P1 LDC R6, c[0x0][0xbec] ;  /* 0x0002fb00ff061b82 */ /* 0x000e240000000800 */
[----:B------:R-:W-:Y:S01]  /*ccb0*/  USEL UR4, UR21, UR4, UP0 ;  /* 0x0000000415047287 */ /* 0x000fe20008000000 */
[----:B------:R-:W-:-:S03]  /*ccc0*/  UMOV UR22, 0x9b8 ;  /* 0x000009b800167882 */ /* 0x000fc60000000000 */
[----:B------:R-:W-:Y:S02]  /*ccd0*/  UISETP.GT.AND UP1, UPT, UR4, 0x1, UPT ;  /* 0x000000010400788c */ /* 0x000fe4000bf24270 */
[----:B------:R-:W1:Y:S02]  /*cce0*/  @P1 LDC R9, c[0x0][0xbf0] ;  /* 0x0002fc00ff091b82 */ /* 0x000e640000000800 */
[----:B------:R-:W-:Y:S02]  /*ccf0*/  USEL UR22, UR22, 0x978, UP1 ;  /* 0x0000097816167887 */ /* 0x000fe40008800000 */
[----:B------:R-:W-:Y:S01]  /*cd00*/  UISETP.NE.U32.AND UP0, UPT, UR14, URZ, UPT ;  /* 0x0000003f0e00728c */ /* 0x000fe2000bf05070 */
[----:B------:R-:W-:Y:S01]  /*cd10*/  IMAD.U32 R11, RZ, RZ, UR20 ;  /* 0x00000014ff0b7e24 */ /* 0x000fe2000f8e00ff */
[----:B------:R-:W-:Y:S01]  /*cd20*/  UMOV UR4, URZ ;  /* 0x0000003f00047c82 */ /* 0x000fe20008000000 */
[----:B------:R-:W-:Y:S01]  /*cd30*/  IMAD.U32 R4, RZ, RZ, UR12 ;  /* 0x0000000cff047e24 */ /* 0x000fe2000f8e00ff */
[----:B------:R-:W-:Y:S01]  /*cd40*/  UISETP.NE.AND.EX UP0, UPT, UR15, URZ, UPT, UP0 ;  /* 0x0000003f0f00728c */ /* 0x000fe2000bf05300 */
[----:B------:R-:W-:-:S02]  /*cd50*/  IMAD.U32 R5, RZ, RZ, UR13 ;  /* 0x0000000dff057e24 */ /* 0x000fc4000f8e00ff */
[----:B---3--:R-:W-:Y:S01]  /*cd60*/  IMAD R11, R11, 0x80, R138 ;  /* 0x000000800b0b7824 */ /* 0x008fe200078e028a */
[----:B------:R-:W-:Y:S02]  /*cd70*/  USEL UR9, UR18, URZ, !UP0 ;  /* 0x0000003f12097287 */ /* 0x000fe4000c000000 */
[----:B------:R0:W5:Y:S01]  /*cd80*/  @P4 LDG.E R18, desc[UR24][R4.64] ;  /* 0x0000001804124981 */ /* 0x000162000c1e1900 */
[----:B------:R-:W-:Y:S01]  /*cd90*/  USEL UR20, UR19, URZ, UP1 ;  /* 0x0000003f13147287 */ /* 0x000fe20008800000 */
[----:B------:R-:W-:Y:S01]  /*cda0*/  ULDC.64 UR12, c[0x0][UR22+0x218] ;  /* 0x00008600160c7abb */ /* 0x000fe20008000a00 */
[----:B------:R-:W-:Y:S01]  /*cdb0*/  ULDC.64 UR14, c[0x0][UR22+0x220] ;  /* 0x00008800160e7abb */ /* 0x000fe20008000a00 */
[----:B------:R-:W-:Y:S02]  /*cdc0*/  USEL UR21, UR17, URZ, !UP0 ;  /* 0x0000003f11157287 */ /* 0x000fe4000c000000 */
[----:B------:R-:W-:Y:S01]  /*cdd0*/  UIMAD.WIDE.U32 UR18, UR12, UR23, URZ ;  /* 0x000000170c1272a5 */ /* 0x000fe2000f8e003f */
[----:B------:R-:W-:Y:S01]  /*cde0*/  ULDC.64 UR16, c[0x0][UR22+0x228] ;  /* 0x00008a0016107abb */ /* 0x000fe20008000a00 */
[----:B0-----:R-:W-:Y:S01]  /*cdf0*/  @P1 IMAD.HI.U32 R4, R11, R6, RZ ;  /* 0x000000060b041227 */ /* 0x001fe200078e00ff */
[----:B------:R-:W-:-:S02]  /*ce00*/  UIMAD UR15, UR15, UR9, URZ ;  /* 0x000000090f0f72a4 */ /* 0x000fc4000f8e023f */
[----:B------:R-:W-:Y:S01]  /*ce10*/  UIMAD UR23, UR13, UR23, URZ ;  /* 0x000000170d1772a4 */ /* 0x000fe2000f8e023f */
[----:B------:R-:W-:Y:S01]  /*ce20*/  IMAD.MOV.U32 R7, RZ, RZ, R11 ;  /* 0x000000ffff077224 */ /* 0x000fe200078e000b */
[----:B------:R-:W-:Y:S02]  /*ce30*/  UIMAD.WIDE.U32 UR12, UR14, UR9, URZ ;  /* 0x000000090e0c72a5 */ /* 0x000fe4000f8e003f */
[----:B------:R-:W-:Y:S01]  /*ce40*/  UIMAD.WIDE.U32 UR24, UR16, UR20, URZ ;  /* 0x00000014101872a5 */ /* 0x000fe2000f8e003f */
[----:B-1----:R-:W-:Y:S01]  /*ce50*/  @P1 SHF.R.U32.HI R7, RZ, R9, R4 ;  /* 0x00000009ff071219 */ /* 0x002fe20000011604 */
[----:B------:R-:W-:Y:S02]  /*ce60*/  UIMAD UR16, UR17, UR20, URZ ;  /* 0x00000014111072a4 */ /* 0x000fe4000f8e023f */
[----:B------:R-:W-:Y:S02]  /*ce70*/  UIMAD UR15, UR14, UR21, UR15 ;  /* 0x000000150e0f72a4 */ /* 0x000fe4000f8e020f */
[----:B------:R-:W-:Y:S01]  /*ce80*/  UIADD3 UR23, UR19, UR23, URZ ;  /* 0x0000001713177290 */ /* 0x000fe2000fffe03f */
[----:B------:R-:W-:Y:S01]  /*ce90*/  IMAD.MOV R6, RZ, RZ, -R7 ;  /* 0x000000ffff067224 */ /* 0x000fe200078e0a07 */
[----:B------:R-:W-:Y:S01]  /*cea0*/  UIADD3 UR14, UR13, UR15, URZ ;  /* 0x0000000f0d0e7290 */ /* 0x000fe2000fffe03f */
[----:B------:R-:W-:-:S02]  /*ceb0*/  IMAD.U32 R4, RZ, RZ, UR24 ;  /* 0x00000018ff047e24 */ /* 0x000fc4000f8e00ff */
[----:B------:R-:W-:Y:S01]  /*cec0*/  IMAD.U32 R5, RZ, RZ, UR25 ;  /* 0x00000019ff057e24 */ /* 0x000fe2000f8e00ff */
[----:B------:R-:W-:Y:S01]  /*ced0*/  SHF.R.S32.HI R5, RZ, 0x1f, R7 ;  /* 0x0000001fff057819 */ /* 0x000fe20000011407 */
[----:B------:R-:W-:-:S05]  /*cee0*/  IMAD R9, R3, R6, R11 ;  /* 0x0000000603097224 */ /* 0x000fca00078e020b */
[----:B------:R-:W-:Y:S02]  /*cef0*/  SHF.R.S32.HI R6, RZ, 0x1f, R9 ;  /* 0x0000001fff067819 */ /* 0x000fe40000011409 */
[----:B--2---:R-:W-:-:S13]  /*cf00*/  @P0 R2UR UR4, R22 ;  /* 0x00000000160402ca */ /* 0x004fda00000e0000 */
[----:B------:R-:W-:Y:S02]  /*cf10*/  UIADD3 UR18, UP0, UP2, UR12, UR18, UR4 ;  /* 0x000000120c127290 */ /* 0x000fe4000fa1e004 */
[----:B------:R-:W-:Y:S02]  /*cf20*/  UIADD3 UR12, UR25, UR16, URZ ;  /* 0x00000010190c7290 */ /* 0x000fe4000fffe03f */
[----:B------:R-:W-:Y:S02]  /*cf30*/  USHF.R.S32.HI UR16, URZ, 0x1f, UR4 ;  /* 0x0000001f3f107899 */ /* 0x000fe40008011404 */
[----:B------:R-:W-:Y:S02]  /*cf40*/  IADD3 R4, P2, P3, R7, UR18, R4 ;  /* 0x0000001207047c10 */ /* 0x000fe4000fb5e004 */
[----:B------:R-:W-:Y:S01]  /*cf50*/  UIADD3.X UR14, UR14, UR23, UR16, UP0, UP2 ;  /* 0x000000170e0e7290 */ /* 0x000fe200087e4410 */
[----:B------:R-:W-:Y:S01]  /*cf60*/  IMAD.U32 R8, RZ, RZ, UR12 ;  /* 0x0000000cff087e24 */ /* 0x000fe2000f8e00ff */
[----:B------:R-:W-:-:S02]  /*cf70*/  ULDC.64 UR12, c[0x0][UR22+0x210] ;  /* 0x00008400160c7abb */ /* 0x000fc40008000a00 */
[----:B------:R-:W-:Y:S02]  /*cf80*/  IMAD R7, R9, UR13, RZ ;  /* 0x0000000d09077c24 */ /* 0x000fe4000f8e02ff */
        /* <DEDUP_REMOVED lines=9> */
[----:B------:R-:W-:Y:S08]  /*d020*/  @P4 BRA `(.L_x_3415) ;  /* 0x0000000000144947 */ /* 0x000ff00003800000 */
[----:B------:R-:W-:Y:S05]  /*d030*/  @!P0 BRA `(.L_x_3415) ;  /* 0x0000000000108947 */ /* 0x000fea0003800000 */
[----:B------:R-:W-:Y:S02]  /*d040*/  ULDC.64 UR12, c[0x0][0x208] ;  /* 0x00008200000c7ab9 */ /* 0x000fe40000000a00 */
[----:B------:R-:W2:Y:S04]  /*d050*/  LDG.E R5, desc[UR12][R80.64] ;  /* 0x0000000c50057981 */ /* 0x000ea8000c1e1900 */
[----:B-----5:R-:W2:Y:S02]  /*d060*/  LDG.E R18, desc[UR12][R80.64+0x4] ;  /* 0x0000040c50127981 */ /* 0x020ea4000c1e1900 */
[----:B--2---:R-:W-:-:S07]  /*d070*/  IMAD.IADD R18, R18, 0x1, -R5 ;  /* 0x0000000112127824 */ /* 0x004fce00078e0a05 */
.L_x_3415:
[----:B------:R-:W2:Y:S01]  /*d080*/  LDL R9, [R1+0x54] ;  /* 0x0000540001097983 */ /* 0x000ea20000100800 */
[----:B------:R-:W-:Y:S01]  /*d090*/  R2UR UR12, R229 ;  /* 0x00000000e50c72ca */ /* 0x000fe200000e0000 */
[----:B-----5:R-:W-:Y:S01]  /*d0a0*/  IMAD R18, R18, R3, RZ ;  /* 0x0000000312127224 */ /* 0x020fe200078e02ff */
[----:B------:R-:W-:Y:S01]  /*d0b0*/  LOP3.LUT P0, RZ, R234, 0x3, RZ, 0xc0, !PT ;  /* 0x00000003eaff7812 */ /* 0x000fe2000780c0ff */
[----:B------:R-:W-:Y:S04]  /*d0c0*/  SHFL.IDX PT, R4, R8, RZ, 0x1c1f ;  /* 0x001c1fff08047589 */ /* 0x000fe800000e0000 */
[----:B------:R-:W0:Y:S04]  /*d0d0*/  SHFL.IDX PT, R5, R10, RZ, 0x1c1f ;  /* 0x001c1fff0a057589 */ /* 0x000e2800000e0000 */
[----:B------:R-:W-:Y:S02]  /*d0e0*/  SHFL.IDX PT, R6, R8, 0x1, 0x1c1f ;  /* 0x003c1f0008067f89 */ /* 0x000fe400000e0000 */
[----:B------:R-:W-:Y:S01]  /*d0f0*/  IMAD.U32 R13, RZ, RZ, UR12 ;  /* 0x0000000cff0d7e24 */ /* 0x000fe2000f8e00ff */
[----:B------:R-:W-:Y:S01]  /*d100*/  ULDC.64 UR12, c[0x0][0x208] ;  /* 0x00008200000c7ab9 */ /* 0x000fe20000000a00 */
[----:B------:R-:W1:Y:S02]  /*d110*/  SHFL.IDX PT, R7, R10, 0x1, 0x1c1f ;  /* 0x003c1f000a077f89 */ /* 0x000e6400000e0000 */
[----:B--2---:R-:W-:-:S04]  /*d120*/  IMAD R13, R13, 0x80, R9 ;  /* 0x000000800d0d7824 */ /* 0x004fc800078e0209 */
[C---:B------:R-:W-:Y:S01]  /*d130*/  VIADD R9, R13.reuse, 0x8 ;  /* 0x000000080d097836 */ /* 0x040fe20000000000 */
[----:B------:R-:W-:-:S04]  /*d140*/  ISETP.GE.OR P2, PT, R13, R18, P0 ;  /* 0x000000120d00720c */ /* 0x000fc80000746670 */
[----:B------:R-:W-:-:S09]  /*d150*/  ISETP.GE.OR P0, PT, R9, R18, P0 ;  /* 0x000000120900720c */ /* 0x000fd20000706670 */
[----:B0-----:R0:W-:Y:S04]  /*d160*/  @!P2 ST.E desc[UR12][R4.64], R0 ;  /* 0x000000000400a985 */ /* 0x0011e8000c10190c */
[----:B-1----:R0:W-:Y:S01]  /*d170*/  @!P0 ST.E desc[UR12][R6.64], R2 ;  /* 0x0000000206008985 */ /* 0x0021e2000c10190c */
[----:B------:R-:W-:-:S13]  /*d180*/  PLOP3.LUT P0, PT, PT, PT, UP1, 0x80, 0x0 ;  /* 0x000000000000781c */ /* 0x000fda0003f0f018 */
[----:B0-----:R-:W-:Y:S05]  /*d190*/  @P0 BRA `(.L_x_3416) ;  /* 0x0000000c006c0947 */ /* 0x001fea0003800000 */
[----:B------:R-:W-:Y:S01]  /*d1a0*/  IMAD.SHL.U32 R57, R19, 0x8, RZ ;  /* 0x0000000813397824 */ /* 0x000fe200078e00ff */
[----:B------:R-:W0:Y:S01]  /*d1b0*/  @P1 LDC R59, c[0x0][0xbec] ;  /* 0x0002fb00ff3b1b82 */ /* 0x000e220000000800 */
[----:B------:R-:W-:Y:S01]  /*d1c0*/  IMAD.MOV.U32 R5, RZ, RZ, 0x2 ;  /* 0x00000002ff057424 */ /* 0x000fe200078e00ff */
[----:B------:R-:W-:Y:S01]  /*d1d0*/  R2UR UR17, R229 ;  /* 0x00000000e51172ca */ /* 0x000fe200000e0000 */
[----:B------:R-:W-:Y:S01]  /*d1e0*/  IMAD R4, R230, 0x40, R57 ;  /* 0x00000040e6047824 */ /* 0x000fe200078e0239 */
[----:B------:R-:W-:Y:S01]  /*d1f0*/  ULDC.64 UR12, c[0x0][0x208] ;  /* 0x00008200000c7ab9 */ /* 0x000fe20000000a00 */
[----:B------:R-:W-:Y:S01]  /*d200*/  ULDC.64 UR14, c[0x0][0xaa0] ;  /* 0x0002a800000e7ab9 */ /* 0x000fe20000000a00 */
[----:B------:R-:W-:Y:S01]  /*d210*/  R2UR UR18, R228 ;  /* 0x00000000e41272ca */ /* 0x000fe200000e0000 */
[----:B------:R-:W-:Y:S01]  /*d220*/  IMAD.WIDE R4, R4, R5, UR10 ;  /* 0x0000000a04047e25 */ /* 0x000fe2000f8e0205 */
[----:B------:R-:W1:Y:S02]  /*d230*/  @P1 LDC R63, c[0x0][0xbf0] ;  /* 0x0002fc00ff3f1b82 */ /* 0x000e640000000800 */
[----:B------:R-:W-:-:S02]  /*d240*/  IADD3 R9, P4, R4, 0x1000, RZ ;  /* 0x0000100004097810 */ /* 0x000fc40007f9e0ff */
[C---:B------:R-:W-:Y:S02]  /*d250*/  IADD3 R13, P3, R4.reuse, 0x2000, RZ ;  /* 0x00002000040d7810 */ /* 0x040fe40007f7e0ff */
[C---:B------:R-:W-:Y:S02]  /*d260*/  IADD3 R21, P6, R4.reuse, 0x3000, RZ ;  /* 0x0000300004157810 */ /* 0x040fe40007fde0ff */
[C---:B------:R-:W-:Y:S02]  /*d270*/  IADD3 R25, P5, R4.reuse, 0x4000, RZ ;  /* 0x0000400004197810 */ /* 0x040fe40007fbe0ff */
[----:B------:R-:W-:Y:S02]  /*d280*/  IADD3 R29, P2, R4, 0x5000, RZ ;  /* 0x00005000041d7810 */ /* 0x000fe40007f5e0ff */
[----:B------:R-:W-:Y:S02]  /*d290*/  LOP3.LUT R8, R9, 0x380, RZ, 0xc0, !PT ;  /* 0x0000038009087812 */ /* 0x000fe400078ec0ff */
[----:B------:R-:W-:-:S02]  /*d2a0*/  LOP3.LUT R12, R13, 0x380, RZ, 0xc0, !PT ;  /* 0x000003800d0c7812 */ /* 0x000fc400078ec0ff */
[----:B------:R-:W-:Y:S02]  /*d2b0*/  LOP3.LUT R20, R21, 0x380, RZ, 0xc0, !PT ;  /* 0x0000038015147812 */ /* 0x000fe400078ec0ff */
[----:B------:R-:W-:Y:S02]  /*d2c0*/  LOP3.LUT R24, R25, 0x380, RZ, 0xc0, !PT ;  /* 0x0000038019187812 */ /* 0x000fe400078ec0ff */
[----:B------:R-:W-:Y:S02]  /*d2d0*/  LOP3.LUT R28, R29, 0x380, RZ, 0xc0, !PT ;  /* 0x000003801d1c7812 */ /* 0x000fe400078ec0ff */
[----:B------:R-:W-:Y:S02]  /*d2e0*/  SHF.R.U64 R8, R8, 0x3, RZ ;  /* 0x0000000308087819 */ /* 0x000fe400000012ff */
[----:B------:R-:W-:Y:S02]  /*d2f0*/  SHF.R.U64 R12, R12, 0x3, RZ ;  /* 0x000000030c0c7819 */ /* 0x000fe400000012ff */
        /* <DEDUP_REMOVED lines=52> */
[----:B------:R-:W5:Y:S04]  /*d640*/  LD.E.128 R4, desc[UR12][R4.64] ;  /* 0x0000000c04047980 */ /* 0x000f68000c101d00 */
[----:B------:R-:W5:Y:S04]  /*d650*/  LD.E.128 R36, desc[UR12][R36.64] ;  /* 0x0000000c24247980 */ /* 0x000f68000c101d00 */
[----:B------:R-:W5:Y:S04]  /*d660*/  LD.E.128 R40, desc[UR12][R40.64] ;  /* 0x0000000c28287980 */ /* 0x000f68000c101d00 */
[----:B------:R-:W5:Y:S04]  /*d670*/  LD.E.128 R44, desc[UR12][R44.64] ;  /* 0x0000000c2c2c7980 */ /* 0x000f68000c101d00 */
[----:B------:R-:W5:Y:S04]  /*d680*/  LD.E.128 R48, desc[UR12][R48.64] ;  /* 0x0000000c30307980 */ /* 0x000f68000c101d00 */
[----:B------:R-:W5:Y:S01]  /*d690*/  LD.E.128 R52, desc[UR12][R52.64] ;  /* 0x0000000c34347980 */ /* 0x000f62000c101d00 */
[----:B------:R-:W-:-:S02]  /*d6a0*/  UIMAD UR12, UR16, UR14, URZ ;  /* 0x0000000e100c72a4 */ /* 0x000fc4000f8e023f */
[----:B------:R-:W-:Y:S01]  /*d6b0*/  UIMAD.WIDE.U32 UR10, UR4, UR14, URZ ;  /* 0x0000000e040a72a5 */ /* 0x000fe2000f8e003f */
[----:B------:R-:W-:Y:S01]  /*d6c0*/  IMAD R0, R19, 0x20, R230 ;  /* 0x0000002013007824 */ /* 0x000fe200078e02e6 */
[----:B------:R-:W-:Y:S01]  /*d6d0*/  UIMAD UR12, UR4, UR15, UR12 ;  /* 0x0000000f040c72a4 */ /* 0x000fe2000f8e020c */
[----:B------:R-:W-:Y:S01]  /*d6e0*/  IMAD.U32 R61, RZ, RZ, UR17 ;  /* 0x00000011ff3d7e24 */ /* 0x000fe2000f8e00ff */
[----:B------:R-:W-:Y:S01]  /*d6f0*/  USHF.R.S32.HI UR4, URZ, 0x1f, UR9 ;  /* 0x0000001f3f047899 */ /* 0x000fe20008011409 */
[----:B------:R-:W-:Y:S01]  /*d700*/  @!PT LDS RZ, [RZ] ;  /* 0x00000000fffff984 */ /* 0x000fe20000000800 */
[----:B------:R-:W-:Y:S01]  /*d710*/  @!PT LDS RZ, [RZ] ;  /* 0x00000000fffff984 */ /* 0x000fe20000000800 */
[----:B------:R-:W-:Y:S01]  /*d720*/  @!PT LDS RZ, [RZ] ;  /* 0x00000000fffff984 */ /* 0x000fe20000000800 */
[----:B------:R-:W-:Y:S01]  /*d730*/  @!PT LDS RZ, [RZ] ;  /* 0x00000000fffff984 */ /* 0x000fe20000000800 */
[----:B------:R2:W-:Y:S06]  /*d740*/  MEMBAR.ALL.CTA ;  /* 0x0000000000007992 */ /* 0x0005ec0000008000 */
[----:B--2---:R-:W2:Y:S01]  /*d750*/  FENCE.VIEW.ASYNC.S ;  /* 0x00000000000073c6 */ /* 0x004ea20000000000 */
[----:B------:R-:W-:Y:S01]  /*d760*/  UIADD3 UR11, UR11, UR12, URZ ;  /* 0x0000000c0b0b7290 */ /* 0x000fe2000fffe03f */
[----:B------:R-:W-:Y:S01]  /*d770*/  IMAD R56, R61, 0x80, R0 ;  /* 0x000000803d387824 */ /* 0x000fe200078e0200 */
[----:B------:R-:W-:Y:S01]  /*d780*/  ULDC.64 UR14, c[0x0][0xaf0] ;  /* 0x0002bc00000e7ab9 */ /* 0x000fe20000000a00 */
[----:B------:R-:W-:-:S02]  /*d790*/  ULDC.64 UR12, c[0x0][0xae8] ;  /* 0x0002ba00000c7ab9 */ /* 0x000fc40000000a00 */
[----:B------:R-:W-:Y:S01]  /*d7a0*/  UIMAD.WIDE.U32 UR10, UR18, UR12, UR10 ;  /* 0x0000000c120a72a5 */ /* 0x000fe2000f8e000a */
[----:B0-----:R-:W-:Y:S01]  /*d7b0*/  @P1 IMAD.HI.U32 R0, R56, R59, RZ ;  /* 0x0000003b38001227 */ /* 0x001fe200078e00ff */
[----:B------:R-:W-:Y:S02]  /*d7c0*/  UIMAD UR4, UR4, UR14, URZ ;  /* 0x0000000e040472a4 */ /* 0x000fe4000f8e023f */
[----:B------:R-:W-:Y:S01]  /*d7d0*/  UIMAD UR11, UR18, UR13, UR11 ;  /* 0x0000000d120b72a4 */ /* 0x000fe2000f8e020b */
[----:B------:R-:W-:Y:S01]  /*d7e0*/  IMAD.MOV.U32 R61, RZ, RZ, R56 ;  /* 0x000000ffff3d7224 */ /* 0x000fe200078e0038 */
[----:B-1----:R-:W-:Y:S01]  /*d7f0*/  @P1 SHF.R.U32.HI R61, RZ, R63, R0 ;  /* 0x0000003fff3d1219 */ /* 0x002fe20000011600 */
[----:B------:R-:W-:Y:S02]  /*d800*/  UIMAD UR4, UR9, UR15, UR4 ;  /* 0x0000000f090472a4 */ /* 0x000fe4000f8e0204 */
[----:B------:R-:W-:Y:S01]  /*d810*/  UIMAD.WIDE.U32 UR10, UR9, UR14, UR10 ;  /* 0x0000000e090a72a5 */ /* 0x000fe2000f8e000a */
[--C-:B------:R-:W-:Y:S01]  /*d820*/  SHF.R.S32.HI R0, RZ, 0x1f, R61.reuse ;  /* 0x0000001fff007819 */ /* 0x100fe2000001143d */
[----:B------:R-:W-:Y:S01]  /*d830*/  IMAD.MOV R2, RZ, RZ, -R61 ;  /* 0x000000ffff027224 */ /* 0x000fe200078e0a3d */
[----:B------:R-:W-:Y:S01]  /*d840*/  ULDC.64 UR12, c[0x0][0xae0] ;  /* 0x0002b800000c7ab9 */ /* 0x000fe20000000a00 */
[----:B------:R-:W-:-:S02]  /*d850*/  UIADD3 UR4, UR11, UR4, URZ ;  /* 0x000000040b047290 */ /* 0x000fc4000fffe03f */
[----:B------:R-:W-:Y:S02]  /*d860*/  IMAD R0, R0, UR12, RZ ;  /* 0x0000000c00007c24 */ /* 0x000fe4000f8e02ff */
[----:B------:R-:W-:Y:S02]  /*d870*/  IMAD R63, R3, R2, R56 ;  /* 0x00000002033f7224 */ /* 0x000fe400078e0238 */
[----:B------:R-:W-:Y:S02]  /*d880*/  IMAD.U32 R59, RZ, RZ, UR11 ;  /* 0x0000000bff3b7e24 */ /* 0x000fe4000f8e00ff */
[----:B------:R-:W-:Y:S01]  /*d890*/  IMAD.U32 R58, RZ, RZ, UR10 ;  /* 0x0000000aff3a7e24 */ /* 0x000fe2000f8e00ff */
[----:B------:R-:W-:Y:S01]  /*d8a0*/  ULDC.64 UR10, c[0x0][0xad8] ;  /* 0x0002b600000a7ab9 */ /* 0x000fe20000000a00 */
[----:B------:R-:W-:Y:S02]  /*d8b0*/  IMAD.U32 R59, RZ, RZ, UR4 ;  /* 0x00000004ff3b7e24 */ /* 0x000fe4000f8e00ff */
[C---:B------:R-:W-:Y:S01]  /*d8c0*/  IMAD R65, R61.reuse, UR13, R0 ;  /* 0x0000000d3d417c24 */ /* 0x040fe2000f8e0200 */
[----:B------:R-:W-:Y:S01]  /*d8d0*/  SHF.R.S32.HI R0, RZ, 0x1f, R63 ;  /* 0x0000001fff007819 */ /* 0x000fe2000001143f */
[----:B------:R-:W-:-:S04]  /*d8e0*/  IMAD.WIDE.U32 R2, R61, UR12, R58 ;  /* 0x0000000c3d027c25 */ /* 0x000fc8000f8e003a */
[----:B------:R-:W-:Y:S02]  /*d8f0*/  IMAD.U32 R67, RZ, RZ, UR17 ;  /* 0x00000011ff437e24 */ /* 0x000fe4000f8e00ff */
[----:B------:R-:W-:Y:S02]  /*d900*/  IMAD.IADD R3, R3, 0x1, R65 ;  /* 0x0000000103037824 */ /* 0x000fe400078e0241 */
[----:B------:R-:W-:Y:S02]  /*d910*/  IMAD R0, R0, UR10, RZ ;  /* 0x0000000a00007c24 */ /* 0x000fe4000f8e02ff */
[----:B------:R-:W-:Y:S01]  /*d920*/  IMAD R67, R67, 0x80, R230 ;  /* 0x0000008043437824 */ /* 0x000fe200078e02e6 */
[----:B------:R-:W-:Y:S01]  /*d930*/  UIADD3 UR8, UR8, 0x36820, URZ ;  /* 0x0003682008087890 */ /* 0x000fe2000fffe03f */
[C---:B------:R-:W-:Y:S02]  /*d940*/  IMAD R65, R63.reuse, UR11, R0 ;  /* 0x0000000b3f417c24 */ /* 0x040fe4000f8e0200 */
[----:B------:R-:W-:Y:S01]  /*d950*/  IMAD.WIDE.U32 R2, R63, UR10, R2 ;  /* 0x0000000a3f027c25 */ /* 0x000fe2000f8e0002 */
[----:B------:R-:W-:Y:S01]  /*d960*/  ISETP.GE.AND P2, PT, R67, R18, PT ;  /* 0x000000124300720c */ /* 0x000fe20003f46270 */
[----:B------:R-:W-:Y:S01]  /*d970*/  ULDC.64 UR10, c[0x0][0xa80] ;  /* 0x0002a000000a7ab9 */ /* 0x000fe20000000a00 */
[----:B------:R-:W-:Y:S01]  /*d980*/  UPRMT UR8, URZ, 0x654, UR8 ;  /* 0x000006543f087896 */ /* 0x000fe20008000008 */
[----:B------:R-:W-:Y:S01]  /*d990*/  IMAD.IADD R3, R3, 0x1, R65 ;  /* 0x0000000103037824 */ /* 0x000fe200078e0241 */
[----:B------:R-:W-:Y:S01]  /*d9a0*/  LEA R0, P3, R2, UR10, 0x1 ;  /* 0x0000000a02007c11 */ /* 0x000fe2000f8608ff */
[----:B------:R-:W-:-:S03]  /*d9b0*/  VIADD R59, R67, 0x20 ;  /* 0x00000020433b7836 */ /* 0x000fc60000000000 */
[----:B------:R-:W-:Y:S01]  /*d9c0*/  LEA.HI.X R56, R2, UR11, R3, 0x1, P3 ;  /* 0x0000000b02387c11 */ /* 0x000fe200098f0c03 */
[----:B------:R-:W-:Y:S02]  /*d9d0*/  VIADD R61, R67, 0x40 ;  /* 0x00000040433d7836 */ /* 0x000fe40000000000 */
[C---:B------:R-:W-:Y:S01]  /*d9e0*/  VIADD R65, R57.reuse, 0x40 ;  /* 0x0000004039417836 */ /* 0x040fe20000000000 */
[----:B--2---:R-:W-:Y:S01]  /*d9f0*/  SYNCS.ARRIVE.TRANS64.RED.A1T0 RZ, [UR8], RZ ;  /* 0x000000ffffff79a7 */ /* 0x004fe20008100408 */
[----:B------:R-:W-:Y:S01]  /*da00*/  VIADD R69, R57, 0x80 ;  /* 0x0000008039457836 */ /* 0x000fe20000000000 */
[----:B------:R0:W1:Y:S01]  /*da10*/  SHFL.IDX PT, R60, R0, RZ, 0x181f ;  /* 0x00181fff003c7589 */ /* 0x00006200000e0000 */
[----:B------:R-:W-:Y:S03]  /*da20*/  BSSY B1, `(.L_x_3417) ;  /* 0x0000016000017945 */ /* 0x000fe60003800000 */
[----:B------:R0:W2:Y:S01]  /*da30*/  SHFL.IDX PT, R62, R56, RZ, 0x181f ;  /* 0x00181fff383e7589 */ /* 0x0000a200000e0000 */
[----:B------:R-:W-:-:S02]  /*da40*/  ISETP.GE.AND P0, PT, R59, R18, PT ;  /* 0x000000123b00720c */ /* 0x000fc40003f06270 */
[----:B------:R-:W-:Y:S02]  /*da50*/  ISETP.GE.AND P1, PT, R61, R18, PT ;  /* 0x000000123d00720c */ /* 0x000fe40003f26270 */
        /* <DEDUP_REMOVED lines=8> */
[----:B------:R-:W-:-:S09]  /*dae0*/  ISETP.GE.AND P2, PT, R69, UR4, PT ;  /* 0x0000000445007c0c */ /* 0x000fd2000bf46270 */
[-C--:B-1----:R-:W-:Y:S02]  /*daf0*/  @!P4 LEA R2, P6, R57, R60.reuse, 0x1 ;  /* 0x0000003c3902c211 */ /* 0x082fe400078c08ff */
[----:B------:R-:W-:Y:S02]  /*db00*/  @!P3 LEA R58, P5, R65, R60, 0x1 ;  /* 0x0000003c413ab211 */ /* 0x000fe400078a08ff */
[----:B--2---:R-:W-:Y:S02]  /*db10*/  @!P4 LEA.HI.X R3, R57, R62, R63, 0x1, P6 ;  /* 0x0000003e3903c211 */ /* 0x004fe400030f0c3f */
[----:B------:R-:W-:Y:S02]  /*db20*/  @!P2 LEA R60, P6, R69, R60, 0x1 ;  /* 0x0000003c453ca211 */ /* 0x000fe400078c08ff */
[-C--:B------:R-:W-:Y:S01]  /*db30*/  @!P3 LEA.HI.X R59, R65, R62.reuse, R64, 0x1, P5 ;  /* 0x0000003e413bb211 */ /* 0x080fe200028f0c40 */
[----:B-----5:R0:W-:Y:S01]  /*db40*/  @!P4 ST.E.128 desc[UR8][R2.64], R4 ;  /* 0x000000040200c985 */ /* 0x0201e2000c101d08 */
[----:B------:R-:W-:-:S03]  /*db50*/  @!P2 LEA.HI.X R61, R69, R62, R66, 0x1, P6 ;  /* 0x0000003e453da211 */ /* 0x000fc600030f0c42 */
[----:B------:R0:W-:Y:S04]  /*db60*/  @!P3 ST.E.128 desc[UR8][R58.64], R24 ;  /* 0x000000183a00b985 */ /* 0x0001e8000c101d08 */
[----:B------:R0:W-:Y:S02]  /*db70*/  @!P2 ST.E.128 desc[UR8][R60.64], R40 ;  /* 0x000000283c00a985 */ /* 0x0001e4000c101d08 */
.L_x_3418:
[----:B------:R-:W-:Y:S05]  /*db80*/  BSYNC B1 ;  /* 0x0000000000017941 */ /* 0x000fea0003800000 */
.L_x_3417:
        /* <DEDUP_REMOVED lines=8> */
[----:B------:R-:W-:-:S09]  /*dc10*/  ISETP.GE.AND P6, PT, R69, UR4, PT ;  /* 0x0000000445007c0c */ /* 0x000fd2000bfc6270 */
[-C--:B----4-:R-:W-:Y:S02]  /*dc20*/  @!P4 LEA R2, P0, R57, R6.reuse, 0x1 ;  /* 0x000000063902c211 */ /* 0x090fe400078008ff */
[-C--:B------:R-:W-:Y:S02]  /*dc30*/  @!P5 LEA R4, P2, R65, R6.reuse, 0x1 ;  /* 0x000000064104d211 */ /* 0x080fe400078408ff */
[----:B------:R-:W-:Y:S02]  /*dc40*/  @!P6 LEA R6, P3, R69, R6, 0x1 ;  /* 0x000000064506e211 */ /* 0x000fe400078608ff */
[-C--:B---3--:R-:W-:Y:S02]  /*dc50*/  @!P4 LEA.HI.X R3, R57, R24.reuse, R63, 0x1, P0 ;  /* 0x000000183903c211 */ /* 0x088fe400000f0c3f */
[-C--:B------:R-:W-:Y:S02]  /*dc60*/  @!P5 LEA.HI.X R5, R65, R24.reuse, R64, 0x1, P2 ;  /* 0x000000184105d211 */ /* 0x080fe400010f0c40 */
[----:B------:R-:W-:Y:S01]  /*dc70*/  @!P6 LEA.HI.X R7, R69, R24, R66, 0x1, P3 ;  /* 0x000000184507e211 */ /* 0x000fe200018f0c42 */
[----:B------:R3:W-:Y:S04]  /*dc80*/  @!P4 ST.E.128 desc[UR8][R2.64], R8 ;  /* 0x000000080200c985 */ /* 0x0007e8000c101d08 */
[----:B------:R3:W-:Y:S04]  /*dc90*/  @!P5 ST.E.128 desc[UR8][R4.64], R28 ;  /* 0x0000001c0400d985 */ /* 0x0007e8000c101d08 */
[----:B------:R3:W-:Y:S02]  /*dca0*/  @!P6 ST.E.128 desc[UR8][R6.64], R44 ;  /* 0x0000002c0600e985 */ /* 0x0007e4000c101d08 */
.L_x_3420:
[----:B------:R-:W-:Y:S05]  /*dcb0*/  BSYNC B1 ;  /* 0x0000000000017941 */ /* 0x000fea0003800000 */
.L_x_3419:
[----:B---3--:R3:W0:Y:S01]  /*dcc0*/  SHFL.IDX PT, R8, R56, 0x2, 0x181f ;  /* 0x00581f0038087f89 */ /* 0x00862200000e0000 */
[----:B------:R-:W-:Y:S03]  /*dcd0*/  BSSY B1, `(.L_x_3421) ;  /* 0x0000011000017945 */ /* 0x000fe60003800000 */
[----:B----4-:R3:W4:Y:S01]  /*dce0*/  SHFL.IDX PT, R6, R0, 0x2, 0x181f ;  /* 0x00581f0000067f89 */ /* 0x01072200000e0000 */
        /* <DEDUP_REMOVED lines=9> */
[-C--:B0-----:R-:W-:Y:S02]  /*dd80*/  @!P3 LEA.HI.X R3, R57, R8.reuse, R63, 0x1, P0 ;  /* 0x000000083903b211 */ /* 0x081fe400000f0c3f */
[-C--:B------:R-:W-:Y:S02]  /*dd90*/  @!P4 LEA.HI.X R5, R65, R8.reuse, R64, 0x1, P1 ;  /* 0x000000084105c211 */ /* 0x080fe400008f0c40 */
[----:B------:R-:W-:Y:S01]  /*dda0*/  @!P5 LEA.HI.X R7, R69, R8, R66, 0x1, P2 ;  /* 0x000000084507d211 */ /* 0x000fe200010f0c42 */
[----:B------:R0:W-:Y:S04]  /*ddb0*/  @!P3 ST.E.128 desc[UR8][R2.64], R12 ;  /* 0x0000000c0200b985 */ /* 0x0001e8000c101d08 */
[----:B------:R0:W-:Y:S04]  /*ddc0*/  @!P4 ST.E.128 desc[UR8][R4.64], R32 ;  /* 0x000000200400c985 */ /* 0x0001e8000c101d08 */
[----:B------:R0:W-:Y:S02]  /*ddd0*/  @!P5 ST.E.128 desc[UR8][R6.64], R48 ;  /* 0x000000300600d985 */ /* 0x0001e4000c101d08 */
.L_x_3422:
[----:B------:R-:W-:Y:S05]  /*dde0*/  BSYNC B1 ;  /* 0x0000000000017941 */ /* 0x000fea0003800000 */
.L_x_3421:
[----:B0-----:R-:W-:Y:S01]  /*ddf0*/  VIADD R3, R67, 0x60 ;  /* 0x0000006043037836 */ /* 0x001fe20000000000 */
[----:B---3--:R-:W0:Y:S04]  /*de00*/  SHFL.IDX PT, R56, R56, 0x3, 0x181f ;  /* 0x00781f0038387f89 */ /* 0x008e2800000e0000 */
[----:B------:R-:W-:Y:S01]  /*de10*/  ISETP.GE.AND P0, PT, R3, R18, PT ;  /* 0x000000120300720c */ /* 0x000fe20003f06270 */
[----:B------:R-:W3:-:S12]  /*de20*/  SHFL.IDX PT, R0, R0, 0x3, 0x181f ;  /* 0x00781f0000007f89 */ /* 0x000ed800000e0000 */
[----:B------:R-:W-:Y:S05]  /*de30*/  @P0 BRA `(.L_x_3423) ;  /* 0x00000020005c0947 */ /* 0x000fea0003800000 */
[----:B------:R-:W-:Y:S01]  /*de40*/  ULDC UR4, c[0x0][0xac8] ;  /* 0x0002b20000047ab9 */ /* 0x000fe20000000800 */
[----:B------:R-:W-:Y:S01]  /*de50*/  ULDC.64 UR8, c[0x0][0x208] ;  /* 0x0000820000087ab9 */ /* 0x000fe20000000a00 */
[----:B------:R-:W-:Y:S02]  /*de60*/  ISETP.GE.AND P2, PT, R57, UR4, PT ;  /* 0x0000000439007c0c */ /* 0x000fe4000bf46270 */
[----:B------:R-:W-:-:S11]  /*de70*/  ISETP.GE.AND P3, PT, R65, UR4, PT ;  /* 0x0000000441007c0c */ /* 0x000fd6000bf66270 */
[-C--:B---3--:R-:W-:Y:S02]  /*de80*/  @!P2 LEA R2, P0, R57, R0.reuse, 0x1 ;  /* 0x000000003902a211 */ /* 0x088fe400078008ff */
[----:B------:R-:W-:Y:S02]  /*de90*/  @!P3 LEA R4, P1, R65, R0, 0x1 ;  /* 0x000000004104b211 */ /* 0x000fe400078208ff */
[-C--:B0-----:R-:W-:Y:S02]  /*dea0*/  @!P2 LEA.HI.X R3, R57, R56.reuse, R63, 0x1, P0 ;  /* 0x000000383903a211 */ /* 0x081fe400000f0c3f */
[----:B------:R-:W-:Y:S02]  /*deb0*/  ISETP.GE.AND P0, PT, R69, UR4, PT ;  /* 0x0000000445007c0c */ /* 0x000fe4000bf06270 */
[----:B------:R-:W-:Y:S01]  /*dec0*/  @!P3 LEA.HI.X R5, R65, R56, R64, 0x1, P1 ;  /* 0x000000384105b211 */ /* 0x000fe200008f0c40 */
[----:B------:R0:W-:Y:S04]  /*ded0*/  @!P2 ST.E.128 desc[UR8][R2.64], R20 ;  /* 0x000000140200a985 */ /* 0x0001e8000c101d08 */
[----:B------:R0:W-:Y:S06]  /*dee0*/  @!P3 ST.E.128 desc[UR8][R4.64], R36 ;  /* 0x000000240400b985 */ /* 0x0001ec000c101d08 */
[----:B------:R-:W-:Y:S05]  /*def0*/  @P0 BRA `(.L_x_3423) ;  /* 0x00000020002c0947 */ /* 0x000fea0003800000 */
[----:B0-----:R-:W-:Y:S01]  /*df00*/  LEA R2, P0, R69, R0, 0x1 ;  /* 0x0000000045027211 */ /* 0x001fe200078008ff */
[----:B------:R-:W-:-:S03]  /*df10*/  ULDC.64 UR8, c[0x0][0x208] ;  /* 0x0000820000087ab9 */ /* 0x000fc60000000a00 */
[----:B------:R-:W-:-:S05]  /*df20*/  LEA.HI.X R3, R69, R56, R66, 0x1, P0 ;  /* 0x0000003845037211 */ /* 0x000fca00000f0c42 */
[----:B------:R0:W-:Y:S01]  /*df30*/  ST.E.128 desc[UR8][R2.64], R52 ;  /* 0x0000003402007985 */ /* 0x0001e2000c101d08 */
[----:B------:R-:W-:Y:S05]  /*df40*/  BRA `(.L_x_3423) ;  /* 0x0000002000187947 */ /* 0x000fea0003800000 */
.L_x_3416:
[----:B------:R-:W-:Y:S01]  /*df50*/  ULDC.64 UR14, c[0x0][0xb08] ;  /* 0x0002c200000e7ab9 */ /* 0x000fe20000000a00 */
[----:B------:R-:W-:Y:S01]  /*df60*/  R2UR UR18, R228 ;  /* 0x00000000e41272ca */ /* 0x000fe200000e0000 */
[----:B------:R-:W-:Y:S01]  /*df70*/  UIMAD UR12, UR16, UR14, URZ ;  /* 0x0000000e100c72a4 */ /* 0x000fe2000f8e023f */
[----:B------:R-:W0:Y:S01]  /*df80*/  @P1 LDC R0, c[0x0][0xbec] ;  /* 0x0002fb00ff001b82 */ /* 0x000e220000000800 */
[----:B------:R-:W-:Y:S01]  /*df90*/  UIMAD.WIDE.U32 UR10, UR4, UR14, URZ ;  /* 0x0000000e040a72a5 */ /* 0x000fe2000f8e003f */
[----:B------:R-:W-:Y:S01]  /*dfa0*/  R2UR UR17, R23 ;  /* 0x00000000171172ca */ /* 0x000fe200000e0000 */
[----:B------:R-:W-:Y:S01]  /*dfb0*/  UIMAD UR12, UR4, UR15, UR12 ;  /* 0x0000000f040c72a4 */ /* 0x000fe2000f8e020c */
[----:B------:R-:W-:Y:S01]  /*dfc0*/  IMAD.MOV.U32 R5, RZ, RZ, R11 ;  /* 0x000000ffff057224 */ /* 0x000fe200078e000b */
[----:B------:R-:W-:Y:S01]  /*dfd0*/  USHF.R.S32.HI UR4, URZ, 0x1f, UR9 ;  /* 0x0000001f3f047899 */ /* 0x000fe20008011409 */
[----:B------:R-:W-:Y:S01]  /*dfe0*/  ISETP.GE.AND P0, PT, R13, R18, PT ;  /* 0x000000120d00720c */ /* 0x000fe20003f06270 */
[----:B------:R-:W-:Y:S01]  /*dff0*/  UIADD3 UR11, UR11, UR12, URZ ;  /* 0x0000000c0b0b7290 */ /* 0x000fe2000fffe03f */
[----:B------:R-:W1:Y:S01]  /*e000*/  @P1 LDC R7, c[0x0][0xbf0] ;  /* 0x0002fc00ff071b82 */ /* 0x000e620000000800 */
[----:B------:R-:W-:Y:S01]  /*e010*/  UIADD3 UR8, UR8, 0x36820, URZ ;  /* 0x0003682008087890 */ /* 0x000fe2000fffe03f */
[----:B------:R-:W-:Y:S01]  /*e020*/  BSSY B1, `(.L_x_3424) ;  /* 0x000009c000017945 */ /* 0x000fe20003800000 */
[----:B------:R-:W-:Y:S01]  /*e030*/  ULDC.64 UR12, c[0x0][0xb38] ;  /* 0x0002ce00000c7ab9 */ /* 0x000fe20000000a00 */
[----:B------:R-:W-:Y:S01]  /*e040*/  SHF.R.S32.HI R80, RZ, 0x1f, R208 ;  /* 0x0000001fff507819 */ /* 0x000fe200000114d0 */
[----:B------:R-:W-:Y:S01]  /*e050*/  UIMAD.WIDE.U32 UR10, UR18, UR12, UR10 ;  /* 0x0000000c120a72a5 */ /* 0x000fe2000f8e000a */
[----:B------:R-:W-:Y:S01]  /*e060*/  SHF.R.S32.HI R81, RZ, 0x1f, R209 ;  /* 0x0000001fff517819 */ /* 0x000fe200000114d1 */
[----:B------:R-:W-:Y:S01]  /*e070*/  UPRMT UR8, URZ, 0x654, UR8 ;  /* 0x000006543f087896 */ /* 0x000fe20008000008 */
[----:B------:R-:W-:Y:S01]  /*e080*/  SHF.R.S32.HI R82, RZ, 0x1f, R210 ;  /* 0x0000001fff527819 */ /* 0x000fe200000114d2 */
[----:B------:R-:W-:Y:S01]  /*e090*/  UIMAD UR11, UR18, UR13, UR11 ;  /* 0x0000000d120b72a4 */ /* 0x000fe2000f8e020b */
[----:B------:R-:W-:-:S02]  /*e0a0*/  SHF.R.S32.HI R83, RZ, 0x1f, R211 ;  /* 0x0000001fff537819 */ /* 0x000fc400000114d3 */
[----:B------:R-:W-:Y:S01]  /*e0b0*/  ULDC.64 UR12, c[0x0][0xb40] ;  /* 0x0002d000000c7ab9 */ /* 0x000fe20000000a00 */
[----:B------:R-:W-:Y:S01]  /*e0c0*/  SHF.R.S32.HI R84, RZ, 0x1f, R212 ;  /* 0x0000001fff547819 */ /* 0x000fe200000114d4 */
[----:B------:R-:W-:Y:S01]  /*e0d0*/  UIMAD UR4, UR4, UR12, URZ ;  /* 0x0000000c040472a4 */ /* 0x000fe2000f8e023f */
[----:B------:R-:W-:Y:S01]  /*e0e0*/  SHF.R.S32.HI R85, RZ, 0x1f, R213 ;  /* 0x0000001fff557819 */ /* 0x000fe200000114d5 */
[----:B------:R-:W-:Y:S01]  /*e0f0*/  UIMAD.WIDE.U32 UR10, UR9, UR12, UR10 ;  /* 0x0000000c090a72a5 */ /* 0x000fe2000f8e000a */
[----:B0-----:R-:W-:Y:S01]  /*e100*/  @P1 IMAD.HI.U32 R0, R11, R0, RZ ;  /* 0x000000000b001227 */ /* 0x001fe200078e00ff */
[----:B------:R-:W-:Y:S01]  /*e110*/  UIMAD UR4, UR9, UR13, UR4 ;  /* 0x0000000d090472a4 */ /* 0x000fe2000f8e0204 */
[----:B------:R-:W-:Y:S01]  /*e120*/  SYNCS.ARRIVE.TRANS64.RED.A1T0 RZ, [UR8], RZ ;  /* 0x000000ffffff79a7 */ /* 0x000fe20008100408 */
[----:B------:R-:W-:Y:S01]  /*e130*/  SHF.R.S32.HI R86, RZ, 0x1f, R214 ;  /* 0x0000001fff567819 */ /* 0x000fe200000114d6 */
[----:B------:R-:W-:Y:S01]  /*e140*/  ULDC.64 UR12, c[0x0][0xb48] ;  /* 0x0002d200000c7ab9 */ /* 0x000fe20000000a00 */
[----:B------:R-:W-:Y:S01]  /*e150*/  UIADD3 UR11, UR11, UR4, URZ ;  /* 0x000000040b0b7290 */ /* 0x000fe2000fffe03f */
[----:B------:R-:W-:-:S02]  /*e160*/  SHF.R.S32.HI R87, RZ, 0x1f, R215 ;  /* 0x0000001fff577819 */ /* 0x000fc400000114d7 */
[----:B-1----:R-:W-:Y:S01]  /*e170*/  @P1 SHF.R.U32.HI R5, RZ, R7, R0 ;  /* 0x00000007ff051219 */ /* 0x002fe20000011600 */
[----:B------:R-:W-:Y:S01]  /*e180*/  UIMAD.WIDE.U32 UR10, UR17, UR12, UR10 ;  /* 0x0000000c110a72a5 */ /* 0x000fe2000f8e000a */
[----:B------:R-:W-:Y:S02]  /*e190*/  SHF.R.S32.HI R126, RZ, 0x1f, R216 ;  /* 0x0000001fff7e7819 */ /* 0x000fe400000114d8 */
[--C-:B------:R-:W-:Y:S01]  /*e1a0*/  SHF.R.S32.HI R0, RZ, 0x1f, R5.reuse ;  /* 0x0000001fff007819 */ /* 0x100fe20000011405 */
[----:B------:R-:W-:Y:S01]  /*e1b0*/  IMAD.MOV R2, RZ, RZ, -R5 ;  /* 0x000000ffff027224 */ /* 0x000fe200078e0a05 */
[----:B------:R-:W-:Y:S01]  /*e1c0*/  UIMAD UR4, UR17, UR13, UR11 ;  /* 0x0000000d110472a4 */ /* 0x000fe2000f8e020b */
[----:B------:R-:W-:Y:S02]  /*e1d0*/  SHF.R.S32.HI R127, RZ, 0x1f, R217 ;  /* 0x0000001fff7f7819 */ /* 0x000fe400000114d9 */
[----:B------:R-:W-:Y:S01]  /*e1e0*/  ULDC.64 UR12, c[0x0][0xb30] ;  /* 0x0002cc00000c7ab9 */ /* 0x000fe20000000a00 */
[----:B------:R-:W-:Y:S01]  /*e1f0*/  IMAD R7, R3, R2, R11 ;  /* 0x0000000203077224 */ /* 0x000fe200078e020b */
[----:B------:R-:W-:Y:S01]  /*e200*/  SHF.R.S32.HI R128, RZ, 0x1f, R218 ;  /* 0x0000001fff807819 */ /* 0x000fe200000114da */
[----:B------:R-:W-:Y:S01]  /*e210*/  IMAD R0, R0, UR12, RZ ;  /* 0x0000000c00007c24 */ /* 0x000fe2000f8e02ff */
[----:B------:R-:W-:Y:S01]  /*e220*/  SHF.R.S32.HI R129, RZ, 0x1f, R219 ;  /* 0x0000001fff817819 */ /* 0x000fe200000114db */
[----:B------:R-:W-:Y:S01]  /*e230*/  IMAD.U32 R3, RZ, RZ, UR11 ;  /* 0x0000000bff037e24 */ /* 0x000fe2000f8e00ff */
        /* <DEDUP_REMOVED lines=20> */
[----:B------:R-:W-:-:S04]  /*e380*/  LEA R0, P1, R2, UR10, 0x2 ;  /* 0x0000000a02007c11 */ /* 0x000fc8000f8210ff */
[----:B------:R-:W-:Y:S02]  /*e390*/  LEA.HI.X R8, R2, UR11, R3, 0x2, P1 ;  /* 0x0000000b02087c11 */ /* 0x000fe400088f1403 */
[----:B------:R0:W1:Y:S04]  /*e3a0*/  SHFL.IDX PT, R2, R0, RZ, 0x1c1f ;  /* 0x001c1fff00027589 */ /* 0x00006800000e0000 */
[----:B------:R0:W2:Y:S01]  /*e3b0*/  SHFL.IDX PT, R3, R8, RZ, 0x1c1f ;  /* 0x001c1fff08037589 */ /* 0x0000a200000e0000 */
[----:B------:R-:W-:Y:S05]  /*e3c0*/  @P0 BRA `(.L_x_3425) ;  /* 0x0000000400840947 */ /* 0x000fea0003800000 */
[----:B------:R-:W-:Y:S01]  /*e3d0*/  ULDC UR4, c[0x0][0xac8] ;  /* 0x0002b20000047ab9 */ /* 0x000fe20000000800 */
[----:B------:R-:W-:Y:S01]  /*e3e0*/  ULDC.64 UR8, c[0x0][0x208] ;  /* 0x0000820000087ab9 */ /* 0x000fe20000000a00 */
[----:B------:R-:W-:Y:S02]  /*e3f0*/  ISETP.GE.AND P1, PT, R227, UR4, PT ;  /* 0x00000004e3007c0c */ /* 0x000fe4000bf26270 */
[----:B------:R-:W-:Y:S02]  /*e400*/  ISETP.GE.AND P0, PT, R226, UR4, PT ;  /* 0x00000004e2007c0c */ /* 0x000fe4000bf06270 */
[----:B------:R-:W-:Y:S02]  /*e410*/  ISETP.GE.AND P2, PT, R204, UR4, PT ;  /* 0x00000004cc007c0c */ /* 0x000fe4000bf46270 */
[----:B------:R-:W-:Y:S02]  /*e420*/  ISETP.GE.AND P3, PT, R225, UR4, PT ;  /* 0x00000004e1007c0c */ /* 0x000fe4000bf66270 */
[----:B------:R-:W-:-:S05]  /*e430*/  ISETP.GE.AND P4, PT, R224, UR4, PT ;  /* 0x00000004e0007c0c */ /* 0x000fca000bf86270 */
[CC--:B-1----:R-:W-:Y:S02]  /*e440*/  @!P1 LEA R6, P5, R227.reuse, R2.reuse, 0x2 ;  /* 0x00000002e3069211 */ /* 0x0c2fe400078a10ff */
[-C--:B------:R-:W-:Y:S02]  /*e450*/  @!P0 LEA R10, P6, R226, R2.reuse, 0x2 ;  /* 0x00000002e20a8211 */ /* 0x080fe400078c10ff */
[----:B--2---:R-:W-:Y:S01]  /*e460*/  @!P2 IMAD.WIDE R4, R204, 0x4, R2 ;  /* 0x00000004cc04a825 */ /* 0x004fe200078e0202 */
[-C--:B------:R-:W-:Y:S02]  /*e470*/  @!P1 LEA.HI.X R7, R227, R3.reuse, R137, 0x2, P5 ;  /* 0x00000003e3079211 */ /* 0x080fe400028f1489 */
[----:B------:R-:W-:Y:S02]  /*e480*/  @!P0 LEA.HI.X R11, R226, R3, R136, 0x2, P6 ;  /* 0x00000003e20b8211 */ /* 0x000fe400030f1488 */
[----:B------:R-:W-:Y:S01]  /*e490*/  ISETP.GE.AND P5, PT, R223, UR4, PT ;  /* 0x00000004df007c0c */ /* 0x000fe2000bfa6270 */
[----:B------:R1:W-:Y:S01]  /*e4a0*/  @!P2 ST.E.64 desc[UR8][R4.64], R24 ;  /* 0x000000180400a985 */ /* 0x0003e2000c101b08 */
[----:B------:R-:W-:-:S02]  /*e4b0*/  @!P3 LEA R12, P6, R225, R2, 0x2 ;  /* 0x00000002e10cb211 */ /* 0x000fc400078c10ff */
[----:B------:R-:W-:Y:S01]  /*e4c0*/  @!P4 LEA R14, P2, R224, R2, 0x2 ;  /* 0x00000002e00ec211 */ /* 0x000fe200078410ff */
[----:B------:R2:W-:Y:S01]  /*e4d0*/  @!P1 ST.E.64 desc[UR8][R6.64], R28 ;  /* 0x0000001c06009985 */ /* 0x0005e2000c101b08 */
[-C--:B------:R-:W-:Y:S02]  /*e4e0*/  @!P3 LEA.HI.X R13, R225, R3.reuse, R135, 0x2, P6 ;  /* 0x00000003e10db211 */ /* 0x080fe400030f1487 */
[----:B------:R-:W-:Y:S01]  /*e4f0*/  ISETP.GE.AND P1, PT, R221, UR4, PT ;  /* 0x00000004dd007c0c */ /* 0x000fe2000bf26270 */
[----:B------:R3:W-:Y:S01]  /*e500*/  @!P0 ST.E.64 desc[UR8][R10.64], R32 ;  /* 0x000000200a008985 */ /* 0x0007e2000c101b08 */
[----:B------:R-:W-:Y:S02]  /*e510*/  ISETP.GE.AND P0, PT, R222, UR4, PT ;  /* 0x00000004de007c0c */ /* 0x000fe4000bf06270 */
[----:B------:R-:W-:Y:S01]  /*e520*/  @!P4 LEA.HI.X R15, R224, R3, R134, 0x2, P2 ;  /* 0x00000003e00fc211 */ /* 0x000fe200010f1486 */
[----:B------:R4:W-:Y:S01]  /*e530*/  @!P3 ST.E.64 desc[UR8][R12.64], R36 ;  /* 0x000000240c00b985 */ /* 0x0009e2000c101b08 */
[----:B------:R-:W-:-:S02]  /*e540*/  ISETP.GE.AND P2, PT, R220, UR4, PT ;  /* 0x00000004dc007c0c */ /* 0x000fc4000bf46270 */
[----:B------:R-:W-:Y:S01]  /*e550*/  @!P5 LEA R22, P6, R223, R2, 0x2 ;  /* 0x00000002df16d211 */ /* 0x000fe200078c10ff */
[----:B------:R5:W-:Y:S01]  /*e560*/  @!P4 ST.E.64 desc[UR8][R14.64], R40 ;  /* 0x000000280e00c985 */ /* 0x000be2000c101b08 */
[----:B------:R-:W-:Y:S02]  /*e570*/  ISETP.GE.AND P3, PT, R219, UR4, PT ;  /* 0x00000004db007c0c */ /* 0x000fe4000bf66270 */
[----:B------:R-:W-:-:S03]  /*e580*/  @!P5 LEA.HI.X R23, R223, R3, R133, 0x2, P6 ;  /* 0x00000003df17d211 */ /* 0x000fc600030f1485 */
[CC--:B-1----:R-:W-:Y:S02]  /*e590*/  @!P0 LEA R4, P4, R222.reuse, R2.reuse, 0x2 ;  /* 0x00000002de048211 */ /* 0x0c2fe400078810ff */
[----:B------:R1:W-:Y:S01]  /*e5a0*/  @!P5 ST.E.64 desc[UR8][R22.64], R44 ;  /* 0x0000002c1600d985 */ /* 0x0003e2000c101b08 */
[CC--:B--2---:R-:W-:Y:S02]  /*e5b0*/  @!P1 LEA R6, P5, R221.reuse, R2.reuse, 0x2 ;  /* 0x00000002dd069211 */ /* 0x0c4fe400078a10ff */
[-C--:B------:R-:W-:Y:S02]  /*e5c0*/  @!P0 LEA.HI.X R5, R222, R3.reuse, R132, 0x2, P4 ;  /* 0x00000003de058211 */ /* 0x080fe400020f1484 */
[----:B------:R-:W-:Y:S02]  /*e5d0*/  ISETP.GE.AND P4, PT, R218, UR4, PT ;  /* 0x00000004da007c0c */ /* 0x000fe4000bf86270 */
[----:B---3--:R-:W-:Y:S01]  /*e5e0*/  @!P2 LEA R10, P6, R220, R2, 0x2 ;  /* 0x00000002dc0aa211 */ /* 0x008fe200078c10ff */
[----:B------:R-:W-:Y:S01]  /*e5f0*/  @!P0 ST.E.64 desc[UR8][R4.64], R48 ;  /* 0x0000003004008985 */ /* 0x000fe2000c101b08 */
[----:B------:R-:W-:-:S02]  /*e600*/  @!P1 LEA.HI.X R7, R221, R3, R131, 0x2, P5 ;  /* 0x00000003dd079211 */ /* 0x000fc400028f1483 */
[----:B------:R-:W-:Y:S02]  /*e610*/  ISETP.GE.AND P5, PT, R217, UR4, PT ;  /* 0x00000004d9007c0c */ /* 0x000fe4000bfa6270 */
[----:B------:R-:W-:Y:S01]  /*e620*/  @!P2 LEA.HI.X R11, R220, R3, R130, 0x2, P6 ;  /* 0x00000003dc0ba211 */ /* 0x000fe200030f1482 */
[----:B------:R2:W-:Y:S01]  /*e630*/  @!P1 ST.E.64 desc[UR8][R6.64], R52 ;  /* 0x0000003406009985 */ /* 0x0005e2000c101b08 */
[-C--:B----4-:R-:W-:Y:S02]  /*e640*/  @!P3 LEA R12, P6, R219, R2.reuse, 0x2 ;  /* 0x00000002db0cb211 */ /* 0x090fe400078c10ff */
[----:B------:R-:W-:Y:S01]  /*e650*/  ISETP.GE.AND P1, PT, R215, UR4, PT ;  /* 0x00000004d7007c0c */ /* 0x000fe2000bf26270 */
[----:B------:R3:W-:Y:S01]  /*e660*/  @!P2 ST.E.64 desc[UR8][R10.64], R56 ;  /* 0x000000380a00a985 */ /* 0x0007e2000c101b08 */
[----:B------:R-:W-:Y:S02]  /*e670*/  ISETP.GE.AND P2, PT, R216, UR4, PT ;  /* 0x00000004d8007c0c */ /* 0x000fe4000bf46270 */
[----:B-----5:R-:W-:-:S02]  /*e680*/  @!P4 LEA R14, P0, R218, R2, 0x2 ;  /* 0x00000002da0ec211 */ /* 0x020fc400078010ff */
[-C--:B------:R-:W-:Y:S02]  /*e690*/  @!P3 LEA.HI.X R13, R219, R3.reuse, R129, 0x2, P6 ;  /* 0x00000003db0db211 */ /* 0x080fe400030f1481 */
[-C--:B------:R-:W-:Y:S02]  /*e6a0*/  @!P4 LEA.HI.X R15, R218, R3.reuse, R128, 0x2, P0 ;  /* 0x00000003da0fc211 */ /* 0x080fe400000f1480 */
[----:B------:R-:W-:Y:S01]  /*e6b0*/  ISETP.GE.AND P0, PT, R214, UR4, PT ;  /* 0x00000004d6007c0c */ /* 0x000fe2000bf06270 */
[----:B------:R-:W-:Y:S01]  /*e6c0*/  @!P3 ST.E.64 desc[UR8][R12.64], R60 ;  /* 0x0000003c0c00b985 */ /* 0x000fe2000c101b08 */
[-C--:B-1----:R-:W-:Y:S02]  /*e6d0*/  @!P5 LEA R22, P6, R217, R2.reuse, 0x2 ;  /* 0x00000002d916d211 */ /* 0x082fe400078c10ff */
[----:B--2---:R-:W-:Y:S01]  /*e6e0*/  @!P1 LEA R6, P3, R215, R2, 0x2 ;  /* 0x00000002d7069211 */ /* 0x004fe200078610ff */
[----:B------:R1:W-:Y:S01]  /*e6f0*/  @!P4 ST.E.64 desc[UR8][R14.64], R64 ;  /* 0x000000400e00c985 */ /* 0x0003e2000c101b08 */
[----:B------:R-:W-:-:S02]  /*e700*/  @!P5 LEA.HI.X R23, R217, R3, R127, 0x2, P6 ;  /* 0x00000003d917d211 */ /* 0x000fc400030f147f */
[-C--:B------:R-:W-:Y:S02]  /*e710*/  @!P2 LEA R4, P6, R216, R2.reuse, 0x2 ;  /* 0x00000002d804a211 */ /* 0x080fe400078c10ff */
[----:B------:R-:W-:Y:S01]  /*e720*/  ISETP.GE.AND P4, PT, R212, UR4, PT ;  /* 0x00000004d4007c0c */ /* 0x000fe2000bf86270 */
[----:B------:R2:W-:Y:S01]  /*e730*/  @!P5 ST.E.64 desc[UR8][R22.64], R68 ;  /* 0x000000441600d985 */ /* 0x0005e2000c101b08 */
[----:B------:R-:W-:Y:S02]  /*e740*/  ISETP.GE.AND P5, PT, R213, UR4, PT ;  /* 0x00000004d5007c0c */ /* 0x000fe4000bfa6270 */
[-C--:B------:R-:W-:Y:S02]  /*e750*/  @!P2 LEA.HI.X R5, R216, R3.reuse, R126, 0x2, P6 ;  /* 0x00000003d805a211 */ /* 0x080fe400030f147e */
[----:B---3--:R-:W-:Y:S02]  /*e760*/  @!P0 LEA R10, P6, R214, R2, 0x2 ;  /* 0x00000002d60a8211 */ /* 0x008fe400078c10ff */
[----:B------:R-:W-:Y:S01]  /*e770*/  @!P1 LEA.HI.X R7, R215, R3, R87, 0x2, P3 ;  /* 0x00000003d7079211 */ /* 0x000fe200018f1457 */
[----:B------:R3:W-:Y:S01]  /*e780*/  @!P2 ST.E.64 desc[UR8][R4.64], R72 ;  /* 0x000000480400a985 */ /* 0x0007e2000c101b08 */
[----:B------:R-:W-:-:S02]  /*e790*/  ISETP.GE.AND P3, PT, R211, UR4, PT ;  /* 0x00000004d3007c0c */ /* 0x000fc4000bf66270 */
[-C--:B------:R-:W-:Y:S01]  /*e7a0*/  @!P0 LEA.HI.X R11, R214, R3.reuse, R86, 0x2, P6 ;  /* 0x00000003d60b8211 */ /* 0x080fe200030f1456 */
[----:B------:R4:W-:Y:S01]  /*e7b0*/  @!P1 ST.E.64 desc[UR8][R6.64], R76 ;  /* 0x0000004c06009985 */ /* 0x0009e2000c101b08 */
[-C--:B-1----:R-:W-:Y:S02]  /*e7c0*/  @!P4 LEA R14, P2, R212, R2.reuse, 0x2 ;  /* 0x00000002d40ec211 */ /* 0x082fe400078410ff */
[C---:B------:R-:W-:Y:S01]  /*e7d0*/  @!P5 LEA R12, P1, R213.reuse, R2, 0x2 ;  /* 0x00000002d50cd211 */ /* 0x040fe200078210ff */
[----:B------:R1:W-:Y:S01]  /*e7e0*/  @!P0 ST.E.64 desc[UR8][R10.64], R20 ;  /* 0x000000140a008985 */ /* 0x0003e2000c101b08 */
[----:B------:R-:W-:Y:S02]  /*e7f0*/  ISETP.GE.AND P0, PT, R210, UR4, PT ;  /* 0x00000004d2007c0c */ /* 0x000fe4000bf06270 */
[----:B------:R-:W-:Y:S02]  /*e800*/  @!P5 LEA.HI.X R13, R213, R3, R85, 0x2, P1 ;  /* 0x00000003d50dd211 */ /* 0x000fe400008f1455 */
[----:B------:R-:W-:-:S02]  /*e810*/  ISETP.GE.AND P1, PT, R209, UR4, PT ;  /* 0x00000004d1007c0c */ /* 0x000fc4000bf26270 */
[CC--:B--2---:R-:W-:Y:S01]  /*e820*/  @!P3 LEA R22, P6, R211.reuse, R2.reuse, 0x2 ;  /* 0x00000002d316b211 */ /* 0x0c4fe200078c10ff */
[----:B------:R2:W-:Y:S01]  /*e830*/  @!P5 ST.E.64 desc[UR8][R12.64], R120 ;  /* 0x000000780c00d985 */ /* 0x0005e2000c101b08 */
[-C--:B------:R-:W-:Y:S02]  /*e840*/  @!P4 LEA.HI.X R15, R212, R3.reuse, R84, 0x2, P2 ;  /* 0x00000003d40fc211 */ /* 0x080fe400010f1454 */
[----:B------:R-:W-:Y:S02]  /*e850*/  @!P3 LEA.HI.X R23, R211, R3, R83, 0x2, P6 ;  /* 0x00000003d317b211 */ /* 0x000fe400030f1453 */
[----:B------:R-:W-:Y:S01]  /*e860*/  ISETP.GE.AND P2, PT, R206, UR4, PT ;  /* 0x00000004ce007c0c */ /* 0x000fe2000bf46270 */
[----:B------:R5:W-:Y:S01]  /*e870*/  @!P4 ST.E.64 desc[UR8][R14.64], R88 ;  /* 0x000000580e00c985 */ /* 0x000be2000c101b08 */
[----:B------:R-:W-:Y:S02]  /*e880*/  ISETP.GE.AND P4, PT, R208, UR4, PT ;  /* 0x00000004d0007c0c */ /* 0x000fe4000bf86270 */
[----:B---3--:R-:W-:Y:S01]  /*e890*/  @!P0 LEA R4, P5, R210, R2, 0x2 ;  /* 0x00000002d2048211 */ /* 0x008fe200078a10ff */
[----:B------:R3:W-:Y:S01]  /*e8a0*/  @!P3 ST.E.64 desc[UR8][R22.64], R92 ;  /* 0x0000005c1600b985 */ /* 0x0007e2000c101b08 */
[----:B------:R-:W-:-:S02]  /*e8b0*/  ISETP.GE.AND P3, PT, R207, UR4, PT ;  /* 0x00000004cf007c0c */ /* 0x000fc4000bf66270 */
[-C--:B------:R-:W-:Y:S02]  /*e8c0*/  @!P0 LEA.HI.X R5, R210, R3.reuse, R82, 0x2, P5 ;  /* 0x00000003d2058211 */ /* 0x080fe400028f1452 */
[----:B------:R-:W-:Y:S02]  /*e8d0*/  ISETP.GE.AND P5, PT, R205, UR4, PT ;  /* 0x00000004cd007c0c */ /* 0x000fe4000bfa6270 */
[CC--:B----4-:R-:W-:Y:S01]  /*e8e0*/  @!P1 LEA R6, P6, R209.reuse, R2.reuse, 0x2 ;  /* 0x00000002d1069211 */ /* 0x0d0fe200078c10ff */
[----:B------:R3:W-:Y:S02]  /*e8f0*/  @!P0 ST.E.64 desc[UR8][R4.64], R96 ;  /* 0x0000006004008985 */ /* 0x0007e4000c101b08 */
[-C--:B-1----:R-:W-:Y:S02]  /*e900*/  @!P4 LEA R10, P0, R208, R2.reuse, 0x2 ;  /* 0x00000002d00ac211 */ /* 0x082fe400078010ff */
[----:B------:R-:W-:Y:S02]  /*e910*/  @!P1 LEA.HI.X R7, R209, R3, R81, 0x2, P6 ;  /* 0x00000003d1079211 */ /* 0x000fe400030f1451 */
[----:B--2---:R-:W-:-:S02]  /*e920*/  @!P3 LEA R12, P6, R207, R2, 0x2 ;  /* 0x00000002cf0cb211 */ /* 0x004fc400078c10ff */
[-C--:B------:R-:W-:Y:S01]  /*e930*/  @!P4 LEA.HI.X R11, R208, R3.reuse, R80, 0x2, P0 ;  /* 0x00000003d00bc211 */ /* 0x080fe200000f1450 */
[----:B------:R3:W-:Y:S01]  /*e940*/  @!P1 ST.E.64 desc[UR8][R6.64], R100 ;  /* 0x0000006406009985 */ /* 0x0007e2000c101b08 */
[CC--:B-----5:R-:W-:Y:S02]  /*e950*/  @!P2 LEA R14, P1, R206.reuse, R2.reuse, 0x2 ;  /* 0x00000002ce0ea211 */ /* 0x0e0fe400078210ff */
[----:B------:R-:W-:Y:S01]  /*e960*/  @!P5 LEA R2, P0, R205, R2, 0x2 ;  /* 0x00000002cd02d211 */ /* 0x000fe200078010ff */
[----:B------:R3:W-:Y:S01]  /*e970*/  @!P4 ST.E.64 desc[UR8][R10.64], R104 ;  /* 0x000000680a00c985 */ /* 0x0007e2000c101b08 */
[-C--:B------:R-:W-:Y:S02]  /*e980*/  @!P3 LEA.HI.X R13, R207, R3.reuse, R237, 0x2, P6 ;  /* 0x00000003cf0db211 */ /* 0x080fe400030f14ed */
[-C--:B------:R-:W-:Y:S02]  /*e990*/  @!P2 LEA.HI.X R15, R206, R3.reuse, R236, 0x2, P1 ;  /* 0x00000003ce0fa211 */ /* 0x080fe400008f14ec */
[----:B------:R-:W-:Y:S01]  /*e9a0*/  @!P5 LEA.HI.X R3, R205, R3, R235, 0x2, P0 ;  /* 0x00000003cd03d211 */ /* 0x000fe200000f14eb */
[----:B------:R3:W-:Y:S04]  /*e9b0*/  @!P3 ST.E.64 desc[UR8][R12.64], R108 ;  /* 0x0000006c0c00b985 */ /* 0x0007e8000c101b08 */
[----:B------:R3:W-:Y:S04]  /*e9c0*/  @!P2 ST.E.64 desc[UR8][R14.64], R112 ;  /* 0x000000700e00a985 */ /* 0x0007e8000c101b08 */
[----:B------:R3:W-:Y:S02]  /*e9d0*/  @!P5 ST.E.64 desc[UR8][R2.64], R116 ;  /* 0x000000740200d985 */ /* 0x0007e4000c101b08 */
.L_x_3425:
[----:B------:R-:W-:Y:S05]  /*e9e0*/  BSYNC B1 ;  /* 0x0000000000017941 */ /* 0x000fea0003800000 */
.L_x_3424:
[----:B------:R-:W-:Y:S01]  /*e9f0*/  ISETP.GE.AND P0, PT, R9, R18, PT ;  /* 0x000000120900720c */ /* 0x000fe20003f06270 */
[----:B---3--:R3:W4:Y:S04]  /*ea00*/  SHFL.IDX PT, R5, R8, 0x1, 0x1c1f ;  /* 0x003c1f0008057f89 */ /* 0x00872800000e0000 */
[----:B------:R3:W0:Y:S08]  /*ea10*/  SHFL.IDX PT, R4, R0, 0x1, 0x1c1f ;  /* 0x003c1f0000047f89 */ /* 0x00063000000e0000 */
[----:B---3--:R-:W-:Y:S05]  /*ea20*/  @P0 BRA `(.L_x_3423) ;  /* 0x0000001400600947 */ /* 0x008fea0003800000 */
[----:B------:R-:W-:Y:S01]  /*ea30*/  ULDC UR4, c[0x0][0xac8] ;  /* 0x0002b20000047ab9 */ /* 0x000fe20000000800 */
[----:B------:R-:W-:Y:S01]  /*ea40*/  ULDC.64 UR8, c[0x0][0x208] ;  /* 0x0000820000087ab9 */ /* 0x000fe20000000a00 */
[----:B------:R-:W-:Y:S02]  /*ea50*/  ISETP.GE.AND P2, PT, R227, UR4, PT ;  /* 0x00000004e3007c0c */ /* 0x000fe4000bf46270 */
[----:B------:R-:W-:Y:S02]  /*ea60*/  ISETP.GE.AND P1, PT, R204, UR4, PT ;  /* 0x00000004cc007c0c */ /* 0x000fe4000bf26270 */
[----:B------:R-:W-:Y:S02]  /*ea70*/  ISETP.GE.AND P5, PT, R226, UR4, PT ;  /* 0x00000004e2007c0c */ /* 0x000fe4000bfa6270 */
[----:B------:R-:W-:Y:S02]  /*ea80*/  ISETP.GE.AND P4, PT, R225, UR4, PT ;  /* 0x00000004e1007c0c */ /* 0x000fe4000bf86270 */
[----:B------:R-:W-:-:S05]  /*ea90*/  ISETP.GE.AND P3, PT, R224, UR4, PT ;  /* 0x00000004e0007c0c */ /* 0x000fca000bf66270 */
[CC--:B0-----:R-:W-:Y:S02]  /*eaa0*/  @!P2 LEA R6, P0, R227.reuse, R4.reuse, 0x2 ;  /* 0x00000004e306a211 */ /* 0x0c1fe400078010ff */
[----:B-12-4-:R-:W-:Y:S02]  /*eab0*/  @!P1 IMAD.WIDE R2, R204, 0x4, R4 ;  /* 0x00000004cc029825 */ /* 0x016fe400078e0204 */
[----:B------:R-:W-:Y:S02]  /*eac0*/  @!P2 LEA.HI.X R7, R227, R5, R137, 0x2, P0 ;  /* 0x00000005e307a211 */ /* 0x000fe400000f1489 */
[----:B------:R-:W-:Y:S01]  /*ead0*/  ISETP.GE.AND P0, PT, R223, UR4, PT ;  /* 0x00000004df007c0c */ /* 0x000fe2000bf06270 */
[----:B------:R0:W-:Y:S01]  /*eae0*/  @!P1 ST.E.64 desc[UR8][R2.64], R26 ;  /* 0x0000001a02009985 */ /* 0x0001e2000c101b08 */
[-C--:B------:R-:W-:Y:S02]  /*eaf0*/  @!P5 LEA R8, P6, R226, R4.reuse, 0x2 ;  /* 0x00000004e208d211 */ /* 0x080fe400078c10ff */
[----:B------:R-:W-:Y:S01]  /*eb00*/  ISETP.GE.AND P1, PT, R222, UR4, PT ;  /* 0x00000004de007c0c */ /* 0x000fe2000bf26270 */
[----:B------:R1:W-:Y:S01]  /*eb10*/  @!P2 ST.E.64 desc[UR8][R6.64], R30 ;  /* 0x0000001e0600a985 */ /* 0x0003e2000c101b08 */
[----:B------:R-:W-:-:S02]  /*eb20*/  @!P4 LEA R10, P2, R225, R4, 0x2 ;  /* 0x00000004e10ac211 */ /* 0x000fc400078410ff */
[-C--:B------:R-:W-:Y:S02]  /*eb30*/  @!P5 LEA.HI.X R9, R226, R5.reuse, R136, 0x2, P6 ;  /* 0x00000005e209d211 */ /* 0x080fe400030f1488 */
[----:B------:R-:W-:Y:S02]  /*eb40*/  @!P4 LEA.HI.X R11, R225, R5, R135, 0x2, P2 ;  /* 0x00000005e10bc211 */ /* 0x000fe400010f1487 */
[----:B------:R-:W-:Y:S01]  /*eb50*/  ISETP.GE.AND P2, PT, R221, UR4, PT ;  /* 0x00000004dd007c0c */ /* 0x000fe2000bf46270 */
[----:B------:R-:W-:Y:S01]  /*eb60*/  @!P5 ST.E.64 desc[UR8][R8.64], R34 ;  /* 0x000000220800d985 */ /* 0x000fe2000c101b08 */
[----:B------:R-:W-:-:S03]  /*eb70*/  @!P3 LEA R12, P6, R224, R4, 0x2 ;  /* 0x00000004e00cb211 */ /* 0x000fc600078c10ff */
[----:B------:R2:W-:Y:S01]  /*eb80*/  @!P4 ST.E.64 desc[UR8][R10.64], R38 ;  /* 0x000000260a00c985 */ /* 0x0005e2000c101b08 */
[CC--:B0-----:R-:W-:Y:S02]  /*eb90*/  @!P0 LEA R2, P4, R223.reuse, R4.reuse, 0x2 ;  /* 0x00000004df028211 */ /* 0x0c1fe400078810ff */
[-C--:B------:R-:W-:Y:S02]  /*eba0*/  @!P3 LEA.HI.X R13, R224, R5.reuse, R134, 0x2, P6 ;  /* 0x00000005e00db211 */ /* 0x080fe400030f1486 */
[----:B------:R-:W-:Y:S02]  /*ebb0*/  @!P0 LEA.HI.X R3, R223, R5, R133, 0x2, P4 ;  /* 0x00000005df038211 */ /* 0x000fe400020f1485 */
[----:B------:R-:W-:Y:S01]  /*ebc0*/  ISETP.GE.AND P4, PT, R219, UR4, PT ;  /* 0x00000004db007c0c */ /* 0x000fe2000bf86270 */
[----:B------:R0:W-:Y:S01]  /*ebd0*/  @!P3 ST.E.64 desc[UR8][R12.64], R42 ;  /* 0x0000002a0c00b985 */ /* 0x0001e2000c101b08 */
[----:B------:R-:W-:Y:S02]  /*ebe0*/  ISETP.GE.AND P3, PT, R220, UR4, PT ;  /* 0x00000004dc007c0c */ /* 0x000fe4000bf66270 */
[-C--:B-1----:R-:W-:Y:S01]  /*ebf0*/  @!P1 LEA R6, P5, R222, R4.reuse, 0x2 ;  /* 0x00000004de069211 */ /* 0x082fe200078a10ff */
[----:B------:R1:W-:Y:S01]  /*ec00*/  @!P0 ST.E.64 desc[UR8][R2.64], R46 ;  /* 0x0000002e02008985 */ /* 0x0003e2000c101b08 */
[----:B------:R-:W-:-:S02]  /*ec10*/  @!P2 LEA R14, P6, R221, R4, 0x2 ;  /* 0x00000004dd0ea211 */ /* 0x000fc400078c10ff */
[-C--:B------:R-:W-:Y:S02]  /*ec20*/  @!P1 LEA.HI.X R7, R222, R5.reuse, R132, 0x2, P5 ;  /* 0x00000005de079211 */ /* 0x080fe400028f1484 */
[----:B------:R-:W-:Y:S02]  /*ec30*/  ISETP.GE.AND P5, PT, R218, UR4, PT ;  /* 0x00000004da007c0c */ /* 0x000fe4000bfa6270 */
[----:B------:R-:W-:Y:S01]  /*ec40*/  @!P2 LEA.HI.X R15, R221, R5, R131, 0x2, P6 ;  /* 0x00000005dd0fa211 */ /* 0x000fe200030f1483 */
[----:B------:R3:W-:Y:S01]  /*ec50*/  @!P1 ST.E.64 desc[UR8][R6.64], R50 ;  /* 0x0000003206009985 */ /* 0x0007e2000c101b08 */
[-C--:B--2---:R-:W-:Y:S02]  /*ec60*/  @!P4 LEA R10, P0, R219, R4.reuse, 0x2 ;  /* 0x00000004db0ac211 */ /* 0x084fe400078010ff */
[----:B------:R-:W-:Y:S01]  /*ec70*/  @!P3 LEA R8, P6, R220, R4, 0x2 ;  /* 0x00000004dc08b211 */ /* 0x000fe200078c10ff */
[----:B------:R2:W-:Y:S01]  /*ec80*/  @!P2 ST.E.64 desc[UR8][R14.64], R54 ;  /* 0x000000360e00a985 */ /* 0x0005e2000c101b08 */
[----:B------:R-:W-:-:S02]  /*ec90*/  ISETP.GE.AND P2, PT, R217, UR4, PT ;  /* 0x00000004d9007c0c */ /* 0x000fc4000bf46270 */
[----:B------:R-:W-:Y:S02]  /*eca0*/  ISETP.GE.AND P1, PT, R216, UR4, PT ;  /* 0x00000004d8007c0c */ /* 0x000fe4000bf26270 */
[-C--:B------:R-:W-:Y:S02]  /*ecb0*/  @!P4 LEA.HI.X R11, R219, R5.reuse, R129, 0x2, P0 ;  /* 0x00000005db0bc211 */ /* 0x080fe400000f1481 */
[----:B------:R-:W-:Y:S02]  /*ecc0*/  ISETP.GE.AND P0, PT, R215, UR4, PT ;  /* 0x00000004d7007c0c */ /* 0x000fe4000bf06270 */
[----:B------:R-:W-:Y:S02]  /*ecd0*/  @!P3 LEA.HI.X R9, R220, R5, R130, 0x2, P6 ;  /* 0x00000005dc09b211 */ /* 0x000fe400030f1482 */
[----:B0-----:R-:W-:-:S03]  /*ece0*/  @!P5 LEA R12, P6, R218, R4, 0x2 ;  /* 0x00000004da0cd211 */ /* 0x001fc600078c10ff */
[----:B------:R0:W-:Y:S01]  /*ecf0*/  @!P3 ST.E.64 desc[UR8][R8.64], R58 ;  /* 0x0000003a0800b985 */ /* 0x0001e2000c101b08 */
[-C--:B------:R-:W-:Y:S02]  /*ed00*/  @!P5 LEA.HI.X R13, R218, R5.reuse, R128, 0x2, P6 ;  /* 0x00000005da0dd211 */ /* 0x080fe400030f1480 */
[CC--:B-1----:R-:W-:Y:S01]  /*ed10*/  @!P2 LEA R2, P6, R217.reuse, R4.reuse, 0x2 ;  /* 0x00000004d902a211 */ /* 0x0c2fe200078c10ff */
[----:B------:R1:W-:Y:S01]  /*ed20*/  @!P4 ST.E.64 desc[UR8][R10.64], R62 ;  /* 0x0000003e0a00c985 */ /* 0x0003e2000c101b08 */
[-C--:B---3--:R-:W-:Y:S02]  /*ed30*/  @!P1 LEA R6, P3, R216, R4.reuse, 0x2 ;  /* 0x00000004d8069211 */ /* 0x088fe400078610ff */
[----:B------:R-:W-:Y:S01]  /*ed40*/  @!P2 LEA.HI.X R3, R217, R5, R127, 0x2, P6 ;  /* 0x00000005d903a211 */ /* 0x000fe200030f147f */
[----:B------:R3:W-:Y:S01]  /*ed50*/  @!P5 ST.E.64 desc[UR8][R12.64], R66 ;  /* 0x000000420c00d985 */ /* 0x0007e2000c101b08 */
[----:B------:R-:W-:Y:S02]  /*ed60*/  ISETP.GE.AND P5, PT, R214, UR4, PT ;  /* 0x00000004d6007c0c */ /* 0x000fe4000bfa6270 */
[----:B------:R-:W-:Y:S01]  /*ed70*/  ISETP.GE.AND P4, PT, R213, UR4, PT ;  /* 0x00000004d5007c0c */ /* 0x000fe2000bf86270 */
[----:B------:R4:W-:Y:S01]  /*ed80*/  @!P2 ST.E.64 desc[UR8][R2.64], R70 ;  /* 0x000000460200a985 */ /* 0x0009e2000c101b08 */
[----:B--2---:R-:W-:-:S02]  /*ed90*/  @!P0 LEA R14, P6, R215, R4, 0x2 ;  /* 0x00000004d70e8211 */ /* 0x004fc400078c10ff */
[-C--:B------:R-:W-:Y:S02]  /*eda0*/  @!P1 LEA.HI.X R7, R216, R5.reuse, R126, 0x2, P3 ;  /* 0x00000005d8079211 */ /* 0x080fe400018f147e */
[----:B------:R-:W-:Y:S02]  /*edb0*/  @!P0 LEA.HI.X R15, R215, R5, R87, 0x2, P6 ;  /* 0x00000005d70f8211 */ /* 0x000fe400030f1457 */
[----:B------:R-:W-:Y:S01]  /*edc0*/  ISETP.GE.AND P3, PT, R212, UR4, PT ;  /* 0x00000004d4007c0c */ /* 0x000fe2000bf66270 */
[----:B------:R2:W-:Y:S02]  /*edd0*/  @!P1 ST.E.64 desc[UR8][R6.64], R74 ;  /* 0x0000004a06009985 */ /* 0x0005e4000c101b08 */
[----:B0-----:R-:W-:Y:S02]  /*ede0*/  @!P5 LEA R8, P1, R214, R4, 0x2 ;  /* 0x00000004d608d211 */ /* 0x001fe400078210ff */
[----:B------:R-:W-:Y:S01]  /*edf0*/  @!P0 ST.E.64 desc[UR8][R14.64], R78 ;  /* 0x0000004e0e008985 */ /* 0x000fe2000c101b08 */
[----:B------:R-:W-:-:S02]  /*ee00*/  ISETP.GE.AND P0, PT, R211, UR4, PT ;  /* 0x00000004d3007c0c */ /* 0x000fc4000bf06270 */
[CC--:B-1----:R-:W-:Y:S02]  /*ee10*/  @!P4 LEA R10, P2, R213.reuse, R4.reuse, 0x2 ;  /* 0x00000004d50ac211 */ /* 0x0c2fe400078410ff */
[-C--:B------:R-:W-:Y:S02]  /*ee20*/  @!P5 LEA.HI.X R9, R214, R5.reuse, R86, 0x2, P1 ;  /* 0x00000005d609d211 */ /* 0x080fe400008f1456 */
[-C--:B------:R-:W-:Y:S02]  /*ee30*/  @!P4 LEA.HI.X R11, R213, R5.reuse, R85, 0x2, P2 ;  /* 0x00000005d50bc211 */ /* 0x080fe400010f1455 */
[----:B---3--:R-:W-:Y:S01]  /*ee40*/  @!P3 LEA R12, P6, R212, R4, 0x2 ;  /* 0x00000004d40cb211 */ /* 0x008fe200078c10ff */
[----:B------:R0:W-:Y:S01]  /*ee50*/  @!P5 ST.E.64 desc[UR8][R8.64], R122 ;  /* 0x0000007a0800d985 */ /* 0x0001e2000c101b08 */
[----:B------:R-:W-:Y:S02]  /*ee60*/  ISETP.GE.AND P1, PT, R210, UR4, PT ;  /* 0x00000004d2007c0c */ /* 0x000fe4000bf26270 */
[----:B------:R-:W-:Y:S01]  /*ee70*/  @!P3 LEA.HI.X R13, R212, R5, R84, 0x2, P6 ;  /* 0x00000005d40db211 */ /* 0x000fe200030f1454 */
[----:B------:R1:W-:Y:S01]  /*ee80*/  @!P4 ST.E.64 desc[UR8][R10.64], R124 ;  /* 0x0000007c0a00c985 */ /* 0x0003e2000c101b08 */
[----:B------:R-:W-:-:S02]  /*ee90*/  ISETP.GE.AND P4, PT, R209, UR4, PT ;  /* 0x00000004d1007c0c */ /* 0x000fc4000bf86270 */
[CC--:B----4-:R-:W-:Y:S01]  /*eea0*/  @!P0 LEA R2, P5, R211.reuse, R4.reuse, 0x2 ;  /* 0x00000004d3028211 */ /* 0x0d0fe200078a10ff */
[----:B------:R3:W-:Y:S01]  /*eeb0*/  @!P3 ST.E.64 desc[UR8][R12.64], R90 ;  /* 0x0000005a0c00b985 */ /* 0x0007e2000c101b08 */
[----:B------:R-:W-:Y:S02]  /*eec0*/  ISETP.GE.AND P3, PT, R208, UR4, PT ;  /* 0x00000004d0007c0c */ /* 0x000fe4000bf66270 */
[----:B------:R-:W-:Y:S02]  /*eed0*/  @!P0 LEA.HI.X R3, R211, R5, R83, 0x2, P5 ;  /* 0x00000005d3038211 */ /* 0x000fe400028f1453 */
[----:B------:R-:W-:Y:S02]  /*eee0*/  ISETP.GE.AND P5, PT, R206, UR4, PT ;  /* 0x00000004ce007c0c */ /* 0x000fe4000bfa6270 */
[----:B------:R-:W-:Y:S01]  /*eef0*/  ISETP.GE.AND P2, PT, R207, UR4, PT ;  /* 0x00000004cf007c0c */ /* 0x000fe2000bf46270 */
[----:B------:R4:W-:Y:S01]  /*ef00*/  @!P0 ST.E.64 desc[UR8][R2.64], R94 ;  /* 0x0000005e02008985 */ /* 0x0009e2000c101b08 */
[----:B--2---:R-:W-:-:S02]  /*ef10*/  @!P1 LEA R6, P6, R210, R4, 0x2 ;  /* 0x00000004d2069211 */ /* 0x004fc400078c10ff */
[CC--:B0-----:R-:W-:Y:S02]  /*ef20*/  @!P4 LEA R8, P0, R209.reuse, R4.reuse, 0x2 ;  /* 0x00000004d108c211 */ /* 0x0c1fe400078010ff */
[-C--:B------:R-:W-:Y:S02]  /*ef30*/  @!P1 LEA.HI.X R7, R210, R5.reuse, R82, 0x2, P6 ;  /* 0x00000005d2079211 */ /* 0x080fe400030f1452 */
[-C--:B------:R-:W-:Y:S02]  /*ef40*/  @!P4 LEA.HI.X R9, R209, R5.reuse, R81, 0x2, P0 ;  /* 0x00000005d109c211 */ /* 0x080fe400000f1451 */
[-C--:B-1----:R-:W-:Y:S01]  /*ef50*/  @!P3 LEA R10, P6, R208, R4.reuse, 0x2 ;  /* 0x00000004d00ab211 */ /* 0x082fe200078c10ff */
[----:B------:R4:W-:Y:S01]  /*ef60*/  @!P1 ST.E.64 desc[UR8][R6.64], R98 ;  /* 0x0000006206009985 */ /* 0x0009e2000c101b08 */
[CC--:B------:R-:W-:Y:S02]  /*ef70*/  @!P5 LEA R14, P0, R206.reuse, R4.reuse, 0x2 ;  /* 0x00000004ce0ed211 */ /* 0x0c0fe400078010ff */
[----:B---3--:R-:W-:Y:S01]  /*ef80*/  @!P2 LEA R12, P1, R207, R4, 0x2 ;  /* 0x00000004cf0ca211 */ /* 0x008fe200078210ff */
[----:B------:R4:W-:Y:S01]  /*ef90*/  @!P4 ST.E.64 desc[UR8][R8.64], R102 ;  /* 0x000000660800c985 */ /* 0x0009e2000c101b08 */
[----:B------:R-:W-:-:S02]  /*efa0*/  @!P5 LEA.HI.X R15, R206, R5, R236, 0x2, P0 ;  /* 0x00000005ce0fd211 */ /* 0x000fc400000f14ec */
[----:B------:R-:W-:Y:S02]  /*efb0*/  ISETP.GE.AND P0, PT, R205, UR4, PT ;  /* 0x00000004cd007c0c */ /* 0x000fe4000bf06270 */
[-C--:B------:R-:W-:Y:S02]  /*efc0*/  @!P3 LEA.HI.X R11, R208, R5.reuse, R80, 0x2, P6 ;  /* 0x00000005d00bb211 */ /* 0x080fe400030f1450 */
[----:B------:R-:W-:-:S03]  /*efd0*/  @!P2 LEA.HI.X R13, R207, R5, R237, 0x2, P1 ;  /* 0x00000005cf0da211 */ /* 0x000fc600008f14ed */
[----:B------:R4:W-:Y:S04]  /*efe0*/  @!P3 ST.E.64 desc[UR8][R10.64], R106 ;  /* 0x0000006a0a00b985 */ /* 0x0009e8000c101b08 */
[----:B------:R4:W-:Y:S04]  /*eff0*/  @!P2 ST.E.64 desc[UR8][R12.64], R110 ;  /* 0x0000006e0c00a985 */ /* 0x0009e8000c101b08 */
[----:B------:R4:W-:Y:S01]  /*f000*/  @!P5 ST.E.64 desc[UR8][R14.64], R114 ;  /* 0x000000720e00d985 */ /* 0x0009e2000c101b08 */
[----:B------:R-:W-:Y:S05]  /*f010*/  @P0 BRA `(.L_x_3423) ;  /* 0x0000000c00e40947 */ /* 0x000fea0003800000 */
[----:B----4-:R-:W-:Y:S01]  /*f020*/  LEA R2, P0, R205, R4, 0x2 ;  /* 0x00000004cd027211 */ /* 0x010fe200078010ff */
[----:B------:R-:W-:-:S03]  /*f030*/  ULDC.64 UR8, c[0x0][0x208] ;  /* 0x0000820000087ab9 */ /* 0x000fc60000000a00 */
[----:B------:R-:W-:-:S05]  /*f040*/  LEA.HI.X R3, R205, R5, R235, 0x2, P0 ;  /* 0x00000005cd037211 */ /* 0x000fca00000f14eb */
[----:B------:R3:W-:Y:S01]  /*f050*/  ST.E.64 desc[UR8][R2.64], R118 ;  /* 0x0000007602007985 */ /* 0x0007e2000c101b08 */
[----:B------:R-:W-:Y:S05]  /*f060*/  BRA `(.L_x_3423) ;  /* 0x0000000c00d07947 */ /* 0x000fea0003800000 */
.L_x_3414:
[----:B------:R-:W-:Y:S01]  /*f070*/  ULDC.64 UR8, c[0x0][0xc00] ;  /* 0x0003000000087ab9 */ /* 0x000fe20000000a00 */
[----:B------:R-:W-:Y:S01]  /*f080*/  R2UR UR4, R231 ;  /* 0x00000000e70472ca */ /* 0x000fe200000e0000 */
[----:B------:R-:W-:Y:S01]  /*f090*/  UISETP.NE.U32.AND UP0, UPT, UR8, URZ, UPT ;  /* 0x0000003f0800728c */ /* 0x000fe2000bf05070 */
[----:B------:R-:W-:Y:S01]  /*f0a0*/  R2UR UR11, R233 ;  /* 0x00000000e90b72ca */ /* 0x000fe200000e0000 */
        /* <DEDUP_REMOVED lines=9> */
[----:B------:R-:W2:Y:S01]  /*f140*/  @P1 LDG.E R6, desc[UR12][R2.64] ;  /* 0x0000000c02061981 */ /* 0x000ea2000c1e1900 */
[----:B------:R-:W-:Y:S01]  /*f150*/  UISETP.NE.U32.AND UP1, UPT, UR8, URZ, UPT ;  /* 0x0000003f0800728c */ /* 0x000fe2000bf25070 */
[----:B------:R-:W0:Y:S03]  /*f160*/  S2R R7, SR_TID.X ;  /* 0x0000000000077919 */ /* 0x000e260000002100 */
        /* <DEDUP_REMOVED lines=9> */
[----:B------:R-:W-:-:S05]  /*f200*/  IMAD.U32 R5, RZ, RZ, UR9 ;  /* 0x00000009ff057e24 */ /* 0x000fca000f8e00ff */
[----:B------:R1:W5:Y:S01]  /*f210*/  @P2 LDG.E R0, desc[UR12][R4.64] ;  /* 0x0000000c04002981 */ /* 0x000362000c1e1900 */
[----:B0-----:R-:W-:-:S04]  /*f220*/  VIADD R7, R7, 0xffffff80 ;  /* 0xffffff8007077836 */ /* 0x001fc80000000000 */
[----:B------:R-:W-:Y:S02]  /*f230*/  @!UP1 ULDC UR10, c[0x0][0xad4] ;  /* 0x0002b500000a9ab9 */ /* 0x000fe40000000800 */
[----:B------:R-:W-:Y:S01]  /*f240*/  IMAD.U32 R22, RZ, RZ, UR10 ;  /* 0x0000000aff167e24 */ /* 0x000fe2000f8e00ff */
[----:B------:R-:W-:Y:S02]  /*f250*/  ISETP.GT.AND P0, PT, R7, 0x7f, PT ;  /* 0x0000007f0700780c */ /* 0x000fe40003f04270 */
[----:B--2---:R-:W-:-:S13]  /*f260*/  @P1 R2UR UR4, R6 ;  /* 0x00000000060412ca */ /* 0x004fda00000e0000 */
[----:B------:R-:W-:Y:S01]  /*f270*/  USHF.R.S32.HI UR21, URZ, 0x1f, UR4 ;  /* 0x0000001f3f157899 */ /* 0x000fe20008011404 */
[----:B-1----:R-:W-:Y:S11]  /*f280*/  @P2 BRA `(.L_x_3426) ;  /* 0x0000000000142947 */ /* 0x002ff60003800000 */
[----:B------:R-:W-:Y:S05]  /*f290*/  @!P1 BRA `(.L_x_3426) ;  /* 0x0000000000109947 */ /* 0x000fea0003800000 */
[----:B------:R-:W-:Y:S02]  /*f2a0*/  ULDC.64 UR8, c[0x0][0x208] ;  /* 0x0000820000087ab9 */ /* 0x000fe40000000a00 */
[----:B------:R-:W2:Y:S04]  /*f2b0*/  LDG.E R5, desc[UR8][R2.64] ;  /* 0x0000000802057981 */ /* 0x000ea8000c1e1900 */
[----:B-----5:R-:W2:Y:S02]  /*f2c0*/  LDG.E R0, desc[UR8][R2.64+0x4] ;  /* 0x0000040802007981 */ /* 0x020ea4000c1e1900 */
[----:B--2---:R-:W-:-:S07]  /*f2d0*/  IMAD.IADD R0, R0, 0x1, -R5 ;  /* 0x0000000100007824 */ /* 0x004fce00078e0a05 */
.L_x_3426:
[----:B------:R-:W-:Y:S01]  /*f2e0*/  R2UR UR8, R231 ;  /* 0x00000000e70872ca */ /* 0x000fe200000e0000 */
[----:B------:R-:W-:Y:S01]  /*f2f0*/  BSSY B1, `(.L_x_3427) ;  /* 0x0000040000017945 */ /* 0x000fe20003800000 */
[----:B------:R-:W-:-:S11]  /*f300*/  R2UR UR9, R233 ;  /* 0x00000000e90972ca */ /* 0x000fd600000e0000 */
[----:B------:R-:W-:Y:S02]  /*f310*/  USEL UR8, UR8, URZ, !UP0 ;  /* 0x0000003f08087287 */ /* 0x000fe4000c000000 */
[----:B------:R-:W-:Y:S01]  /*f320*/  USEL UR9, UR9, URZ, !UP0 ;  /* 0x0000003f09097287 */ /* 0x000fe2000c000000 */
[----:B------:R-:W-:Y:S11]  /*f330*/  @P0 BRA `(.L_x_3428) ;  /* 0x0000000000ec0947 */ /* 0x000ff60003800000 */
[----:B------:R-:W0:Y:S01]  /*f340*/  S2R R3, SR_TID.X ;  /* 0x0000000000037919 */ /* 0x000e220000002100 */
[----:B------:R-:W1:Y:S01]  /*f350*/  LDC R9, c[0x0][0xbe8] ;  /* 0x0002fa00ff097b82 */ /* 0x000e620000000800 */
[----:B------:R-:W-:-:S13]  /*f360*/  R2UR UR10, R229 ;  /* 0x00000000e50a72ca */ /* 0x000fda00000e0000 */
[----:B------:R-:W-:-:S04]  /*f370*/  IMAD.U32 R2, RZ, RZ, UR10 ;  /* 0x0000000aff027e24 */ /* 0x000fc8000f8e00ff */
[----:B0-----:R-:W-:Y:S02]  /*f380*/  IMAD R2, R2, 0x80, R3 ;  /* 0x0000008002027824 */ /* 0x001fe400078e0203 */
[----:B-1---5:R-:W-:Y:S02]  /*f390*/  IMAD R3, R0, R9, RZ ;  /* 0x0000000900037224 */ /* 0x022fe400078e02ff */
        /* <DEDUP_REMOVED lines=53> */
.L_x_3428:
[----:B------:R-:W-:Y:S05]  /*f6f0*/  BSYNC B1 ;  /* 0x0000000000017941 */ /* 0x000fea0003800000 */
.L_x_3427:
[----:B------:R-:W-:-:S13]  /*f700*/  R2UR UR10, R22 ;  /* 0x00000000160a72ca */ /* 0x000fda00000e0000 */
[----:B------:R-:W-:-:S06]  /*f710*/  UISETP.GT.AND UP0, UPT, UR10, 0x1, UPT ;  /* 0x000000010a00788c */ /* 0x000fcc000bf04270 */
[----:B------:R-:W-:-:S13]  /*f720*/  PLOP3.LUT P0, PT, PT, PT, UP0, 0x80, 0x0 ;  /* 0x000000000000781c */ /* 0x000fda0003f0f008 */
[----:B------:R-:W-:Y:S05]  /*f730*/  @P0 BRA `(.L_x_3423) ;  /* 0x00000008001c0947 */ /* 0x000fea0003800000 */
[----:B------:R-:W1:Y:S01]  /*f740*/  LDC R11, c[0x0][0xbe8] ;  /* 0x0002fa00ff0b7b82 */ /* 0x000e620000000800 */
[----:B------:R-:W-:Y:S01]  /*f750*/  ULDC.64 UR14, c[0x0][0xaa0] ;  /* 0x0002a800000e7ab9 */ /* 0x000fe20000000a00 */
[----:B------:R-:W-:Y:S01]  /*f760*/  R2UR UR16, R229 ;  /* 0x00000000e51072ca */ /* 0x000fe200000e0000 */
[----:B------:R-:W-:Y:S01]  /*f770*/  UIMAD UR12, UR21, UR14, URZ ;  /* 0x0000000e150c72a4 */ /* 0x000fe2000f8e023f */
[----:B------:R-:W-:Y:S01]  /*f780*/  R2UR UR17, R228 ;  /* 0x00000000e41172ca */ /* 0x000fe200000e0000 */
[----:B------:R-:W-:Y:S01]  /*f790*/  UIMAD.WIDE.U32 UR10, UR4, UR14, URZ ;  /* 0x0000000e040a72a5 */ /* 0x000fe2000f8e003f */
[----:B------:R-:W-:Y:S01]  /*f7a0*/  IMAD R2, R19, 0x20, R230 ;  /* 0x0000002013027824 */ /* 0x000fe200078e02e6 */
[----:B------:R-:W-:Y:S01]  /*f7b0*/  UIMAD UR12, UR4, UR15, UR12 ;  /* 0x0000000f040c72a4 */ /* 0x000fe2000f8e020c */
[----:B------:R-:W-:Y:S03]  /*f7c0*/  BSSY B1, `(.L_x_3429) ;  /* 0x0000045000017945 */ /* 0x000fe60003800000 */
[----:B------:R-:W-:-:S03]  /*f7d0*/  UIADD3 UR11, UR11, UR12, URZ ;  /* 0x0000000c0b0b7290 */ /* 0x000fc6000fffe03f */
[----:B------:R-:W-:Y:S01]  /*f7e0*/  ULDC.64 UR12, c[0x0][0xae8] ;  /* 0x0002ba00000c7ab9 */ /* 0x000fe20000000a00 */
[----:B0-----:R-:W-:Y:S02]  /*f7f0*/  IMAD.U32 R5, RZ, RZ, UR16 ;  /* 0x00000010ff057e24 */ /* 0x001fe4000f8e00ff */
[----:B------:R-:W-:Y:S02]  /*f800*/  UIMAD.WIDE.U32 UR10, UR17, UR12, UR10 ;  /* 0x0000000c110a72a5 */ /* 0x000fe4000f8e000a */
[----:B------:R-:W-:Y:S02]  /*f810*/  IMAD R6, R5, 0x80, R2 ;  /* 0x0000008005067824 */ /* 0x000fe400078e0202 */
[----:B------:R-:W-:Y:S02]  /*f820*/  UIMAD UR11, UR17, UR13, UR11 ;  /* 0x0000000d110b72a4 */ /* 0x000fe4000f8e020b */
[----:B------:R-:W-:Y:S01]  /*f830*/  IMAD.MOV.U32 R5, RZ, RZ, R6 ;  /* 0x000000ffff057224 */ /* 0x000fe200078e0006 */
[----:B-1----:R-:W-:Y:S01]  /*f840*/  ISETP.NE.AND P0, PT, R11, 0x1, PT ;  /* 0x000000010b00780c */ /* 0x002fe20003f05270 */
[----:B------:R-:W-:-:S02]  /*f850*/  ULDC.64 UR12, c[0x0][0xaf0] ;  /* 0x0002bc00000c7ab9 */ /* 0x000fc40000000a00 */
[----:B------:R-:W-:-:S04]  /*f860*/  UIMAD UR9, UR9, UR12, URZ ;  /* 0x0000000c090972a4 */ /* 0x000fc8000f8e023f */
[----:B------:R-:W-:Y:S02]  /*f870*/  UIMAD UR4, UR8, UR13, UR9 ;  /* 0x0000000d080472a4 */ /* 0x000fe4000f8e0209 */
[----:B------:R-:W-:-:S03]  /*f880*/  UIMAD.WIDE.U32 UR8, UR8, UR12, UR10 ;  /* 0x0000000c080872a5 */ /* 0x000fc6000f8e000a */
[----:B------:R-:W-:Y:S01]  /*f890*/  ULDC.64 UR10, c[0x0][0xae0] ;  /* 0x0002b800000a7ab9 */ /* 0x000fe20000000a00 */
[----:B------:R-:W0:Y:S01]  /*f8a0*/  @P0 LDC R3, c[0x0][0xbec] ;  /* 0x0002fb00ff030b82 */ /* 0x000e220000000800 */
[----:B------:R-:W-:-:S07]  /*f8b0*/  UIADD3 UR4, UR9, UR4, URZ ;  /* 0x0000000409047290 */ /* 0x000fce000fffe03f */
[----:B------:R-:W1:Y:S01]  /*f8c0*/  @P0 LDC R7, c[0x0][0xbf0] ;  /* 0x0002fc00ff070b82 */ /* 0x000e620000000800 */
[----:B0-----:R-:W-:-:S04]  /*f8d0*/  @P0 IMAD.HI.U32 R2, R6, R3, RZ ;  /* 0x0000000306020227 */ /* 0x001fc800078e00ff */
[----:B------:R-:W-:Y:S02]  /*f8e0*/  IMAD.U32 R3, RZ, RZ, UR9 ;  /* 0x00000009ff037e24 */ /* 0x000fe4000f8e00ff */
[----:B------:R-:W-:Y:S01]  /*f8f0*/  IMAD.U32 R3, RZ, RZ, UR4 ;  /* 0x00000004ff037e24 */ /* 0x000fe2000f8e00ff */
[----:B-1----:R-:W-:-:S04]  /*f900*/  @P0 SHF.R.U32.HI R5, RZ, R7, R2 ;  /* 0x00000007ff050219 */ /* 0x002fc80000011602 */
[--C-:B------:R-:W-:Y:S01]  /*f910*/  SHF.R.S32.HI R2, RZ, 0x1f, R5.reuse ;  /* 0x0000001fff027819 */ /* 0x100fe20000011405 */
[----:B------:R-:W-:-:S04]  /*f920*/  IMAD.MOV R7, RZ, RZ, -R5 ;  /* 0x000000ffff077224 */ /* 0x000fc800078e0a05 */
[----:B------:R-:W-:Y:S02]  /*f930*/  IMAD R4, R2, UR10, RZ ;  /* 0x0000000a02047c24 */ /* 0x000fe4000f8e02ff */
[----:B------:R-:W-:Y:S01]  /*f940*/  IMAD.U32 R2, RZ, RZ, UR8 ;  /* 0x00000008ff027e24 */ /* 0x000fe2000f8e00ff */
[----:B------:R-:W-:Y:S01]  /*f950*/  ULDC.64 UR8, c[0x0][0xad8] ;  /* 0x0002b60000087ab9 */ /* 0x000fe20000000a00 */
[----:B------:R-:W-:Y:S02]  /*f960*/  IMAD R7, R11, R7, R6 ;  /* 0x000000070b077224 */ /* 0x000fe400078e0206 */
[C---:B------:R-:W-:Y:S02]  /*f970*/  IMAD R9, R5.reuse, UR11, R4 ;  /* 0x0000000b05097c24 */ /* 0x040fe4000f8e0204 */
[----:B------:R-:W-:Y:S01]  /*f980*/  IMAD.WIDE.U32 R2, R5, UR10, R2 ;  /* 0x0000000a05027c25 */ /* 0x000fe2000f8e0002 */
[----:B------:R-:W-:-:S03]  /*f990*/  SHF.R.S32.HI R4, RZ, 0x1f, R7 ;  /* 0x0000001fff047819 */ /* 0x000fc60000011407 */
[----:B------:R-:W-:Y:S02]  /*f9a0*/  IMAD.U32 R5, RZ, RZ, UR16 ;  /* 0x00000010ff057e24 */ /* 0x000fe4000f8e00ff */
[----:B------:R-:W-:Y:S02]  /*f9b0*/  IMAD.IADD R3, R3, 0x1, R9 ;  /* 0x0000000103037824 */ /* 0x000fe400078e0209 */
[----:B------:R-:W-:Y:S02]  /*f9c0*/  IMAD R8, R5, 0x80, R230 ;  /* 0x0000008005087824 */ /* 0x000fe400078e02e6 */
[----:B------:R-:W-:Y:S02]  /*f9d0*/  IMAD R6, R4, UR8, RZ ;  /* 0x0000000804067c24 */ /* 0x000fe4000f8e02ff */
[----:B-----5:R-:W-:Y:S02]  /*f9e0*/  IMAD R11, R0, R11, RZ ;  /* 0x0000000b000b7224 */ /* 0x020fe400078e02ff */
[----:B------:R-:W-:-:S02]  /*f9f0*/  VIADD R4, R8, 0x40 ;  /* 0x0000004008047836 */ /* 0x000fc40000000000 */
[C---:B------:R-:W-:Y:S01]  /*fa00*/  IMAD R5, R7.reuse, UR9, R6 ;  /* 0x0000000907057c24 */ /* 0x040fe2000f8e0206 */
[-C--:B------:R-:W-:Y:S01]  /*fa10*/  ISETP.GE.AND P2, PT, R8, R11.reuse, PT ;  /* 0x0000000b0800720c */ /* 0x080fe20003f46270 */
[----:B------:R-:W-:Y:S01]  /*fa20*/  IMAD.WIDE.U32 R2, R7, UR8, R2 ;  /* 0x0000000807027c25 */ /* 0x000fe2000f8e0002 */
[----:B------:R-:W-:Y:S01]  /*fa30*/  ULDC.64 UR8, c[0x0][0xa80] ;  /* 0x0002a00000087ab9 */ /* 0x000fe20000000a00 */
[----:B------:R-:W-:Y:S02]  /*fa40*/  ISETP.GE.AND P1, PT, R4, R11, PT ;  /* 0x0000000b0400720c */ /* 0x000fe40003f26270 */
[----:B------:R-:W-:Y:S01]  /*fa50*/  IMAD.IADD R3, R3, 0x1, R5 ;  /* 0x0000000103037824 */ /* 0x000fe200078e0205 */
[----:B------:R-:W-:Y:S01]  /*fa60*/  LEA R4, P3, R2, UR8, 0x1 ;  /* 0x0000000802047c11 */ /* 0x000fe2000f8608ff */
[----:B------:R-:W-:Y:S02]  /*fa70*/  VIADD R0, R8, 0x20 ;  /* 0x0000002008007836 */ /* 0x000fe40000000000 */
[----:B------:R-:W-:Y:S01]  /*fa80*/  IMAD.SHL.U32 R7, R19, 0x8, RZ ;  /* 0x0000000813077824 */ /* 0x000fe200078e00ff */
[----:B------:R-:W-:-:S02]  /*fa90*/  LEA.HI.X R5, R2, UR9, R3, 0x1, P3 ;  /* 0x0000000902057c11 */ /* 0x000fc400098f0c03 */
[----:B------:R-:W-:Y:S01]  /*faa0*/  ISETP.GE.AND P0, PT, R0, R11, PT ;  /* 0x0000000b0000720c */ /* 0x000fe20003f06270 */
[C---:B------:R-:W-:Y:S01]  /*fab0*/  VIADD R9, R7.reuse, 0x80 ;  /* 0x0000008007097836 */ /* 0x040fe20000000000 */
[----:B------:R0:W1:Y:S01]  /*fac0*/  SHFL.IDX PT, R2, R4, RZ, 0x181f ;  /* 0x00181fff04027589 */ /* 0x00006200000e0000 */
[----:B------:R-:W-:Y:S01]  /*fad0*/  VIADD R13, R7, 0x40 ;  /* 0x00000040070d7836 */ /* 0x000fe20000000000 */
[----:B------:R-:W-:Y:S02]  /*fae0*/  SHF.R.S32.HI R12, RZ, 0x1f, R7 ;  /* 0x0000001fff0c7819 */ /* 0x000fe40000011407 */
[----:B------:R0:W2:Y:S01]  /*faf0*/  SHFL.IDX PT, R0, R5, RZ, 0x181f ;  /* 0x00181fff05007589 */ /* 0x0000a200000e0000 */
[----:B------:R-:W-:Y:S02]  /*fb00*/  SHF.R.S32.HI R6, RZ, 0x1f, R9 ;  /* 0x0000001fff067819 */ /* 0x000fe40000011409 */
[----:B------:R-:W-:Y:S01]  /*fb10*/  SHF.R.S32.HI R10, RZ, 0x1f, R13 ;  /* 0x0000001fff0a7819 */ /* 0x000fe2000001140d */
[----:B------:R-:W-:Y:S06]  /*fb20*/  @P2 BRA `(.L_x_3430) ;  /* 0x0000000000382947 */ /* 0x000fec0003800000 */
        /* <DEDUP_REMOVED lines=10> */
[----:B------:R3:W-:Y:S01]  /*fbd0*/  @!P4 ST.E.128 desc[UR8][R14.64], RZ ;  /* 0x000000ff0e00c985 */ /* 0x0007e2000c101d08 */
[----:B------:R-:W-:-:S03]  /*fbe0*/  @!P2 LEA.HI.X R3, R9, R0, R6, 0x1, P6 ;  /* 0x000000000903a211 */ /* 0x000fc600030f0c06 */
[----:B------:R3:W-:Y:S04]  /*fbf0*/  @!P3 ST.E.128 desc[UR8][R20.64], RZ ;  /* 0x000000ff1400b985 */ /* 0x0007e8000c101d08 */
[----:B------:R3:W-:Y:S02]  /*fc00*/  @!P2 ST.E.128 desc[UR8][R2.64], RZ ;  /* 0x000000ff0200a985 */ /* 0x0007e4000c101d08 */
.L_x_3430:
[----:B------:R-:W-:Y:S05]  /*fc10*/  BSYNC B1 ;  /* 0x0000000000017941 */ /* 0x000fea0003800000 */
.L_x_3429:
        /* <DEDUP_REMOVED lines=8> */
[----:B------:R-:W-:-:S09]  /*fca0*/  ISETP.GE.AND P6, PT, R9, UR4, PT ;  /* 0x0000000409007c0c */ /* 0x000fd2000bfc6270 */
[-C--:B-1----:R-:W-:Y:S02]  /*fcb0*/  @!P4 LEA R14, P0, R7, R2.reuse, 0x1 ;  /* 0x00000002070ec211 */ /* 0x082fe400078008ff */
[-C--:B------:R-:W-:Y:S02]  /*fcc0*/  @!P5 LEA R20, P2, R13, R2.reuse, 0x1 ;  /* 0x000000020d14d211 */ /* 0x080fe400078408ff */
[----:B------:R-:W-:Y:S02]  /*fcd0*/  @!P6 LEA R2, P3, R9, R2, 0x1 ;  /* 0x000000020902e211 */ /* 0x000fe400078608ff */
[-C--:B----4-:R-:W-:Y:S02]  /*fce0*/  @!P4 LEA.HI.X R15, R7, R0.reuse, R12, 0x1, P0 ;  /* 0x00000000070fc211 */ /* 0x090fe400000f0c0c */
[-C--:B------:R-:W-:Y:S02]  /*fcf0*/  @!P5 LEA.HI.X R21, R13, R0.reuse, R10, 0x1, P2 ;  /* 0x000000000d15d211 */ /* 0x080fe400010f0c0a */
[----:B------:R-:W-:Y:S01]  /*fd00*/  @!P6 LEA.HI.X R3, R9, R0, R6, 0x1, P3 ;  /* 0x000000000903e211 */ /* 0x000fe200018f0c06 */
[----:B------:R3:W-:Y:S04]  /*fd10*/  @!P4 ST.E.128 desc[UR8][R14.64], RZ ;  /* 0x000000ff0e00c985 */ /* 0x0007e8000c101d08 */
[----:B------:R3:W-:Y:S04]  /*fd20*/  @!P5 ST.E.128 desc[UR8][R20.64], RZ ;  /* 0x000000ff1400d985 */ /* 0x0007e8000c101d08 */
[----:B------:R3:W-:Y:S02]  /*fd30*/  @!P6 ST.E.128 desc[UR8][R2.64], RZ ;  /* 0x000000ff0200e985 */ /* 0x0007e4000c101d08 */
.L_x_3432:
[----:B------:R-:W-:Y:S05]  /*fd40*/  BSYNC B1 ;  /* 0x0000000000017941 */ /* 0x000fea0003800000 */
.L_x_3431:
        /* <DEDUP_REMOVED lines=12> */
[-C--:B0-----:R-:W-:Y:S02]  /*fe10*/  @!P3 LEA.HI.X R15, R7, R0.reuse, R12, 0x1, P0 ;  /* 0x00000000070fb211 */ /* 0x081fe400000f0c0c */
[-C--:B------:R-:W-:Y:S02]  /*fe20*/  @!P4 LEA.HI.X R21, R13, R0.reuse, R10, 0x1, P1 ;  /* 0x000000000d15c211 */ /* 0x080fe400008f0c0a */
[----:B------:R-:W-:Y:S01]  /*fe30*/  @!P5 LEA.HI.X R3, R9, R0, R6, 0x1, P2 ;  /* 0x000000000903d211 */ /* 0x000fe200010f0c06 */
[----:B------:R3:W-:Y:S04]  /*fe40*/  @!P3 ST.E.128 desc[UR8][R14.64], RZ ;  /* 0x000000ff0e00b985 */ /* 0x0007e8000c101d08 */
[----:B------:R3:W-:Y:S04]  /*fe50*/  @!P4 ST.E.128 desc[UR8][R20.64], RZ ;  /* 0x000000ff1400c985 */ /* 0x0007e8000c101d08 */
[----:B------:R3:W-:Y:S02]  /*fe60*/  @!P5 ST.E.128 desc[UR8][R2.64], RZ ;  /* 0x000000ff0200d985 */ /* 0x0007e4000c101d08 */
.L_x_3434:
[----:B------:R-:W-:Y:S05]  /*fe70*/  BSYNC B1 ;  /* 0x0000000000017941 */ /* 0x000fea0003800000 */
.L_x_3433:
        /* <DEDUP_REMOVED lines=9> */
[----:B------:R-:W-:-:S09]  /*ff10*/  ISETP.GE.AND P5, PT, R9, UR4, PT ;  /* 0x0000000409007c0c */ /* 0x000fd2000bfa6270 */
[-C--:B--2---:R-:W-:Y:S02]  /*ff20*/  @!P3 LEA R14, P0, R7, R2.reuse, 0x1 ;  /* 0x00000002070eb211 */ /* 0x084fe400078008ff */
        /* <DEDUP_REMOVED lines=8> */
.L_x_3423:
[----:B------:R-:W-:Y:S05]  /*ffb0*/  BSYNC B0 ;  /* 0x0000000000007941 */ /* 0x000fea0003800000 */
.L_x_3413:
[----:B------:R-:W-:Y:S02]  /*ffc0*/  ULDC UR4, c[0x0][0xc3c] ;  /* 0x00030f0000047ab9 */ /* 0x000fe40000000800 */
[----:B------:R-:W-:-:S06]  /*ffd0*/  UISETP.GE.AND UP0, UPT, UR7, UR4, UPT ;  /* 0x000000040700728c */ /* 0x000fcc000bf06270 */
[----:B------:R-:W-:-:S13]  /*ffe0*/  PLOP3.LUT P0, PT, PT, PT, UP0, 0x80, 0x0 ;  /* 0x000000000000781c */ /* 0x000fda0003f0f008 */
[----:B------:R-:W-:Y:S05]  /*fff0*/  @!P0 BRA `(.L_x_3435) ;  /* 0xffffff1000408947 */ /* 0x000fea000383ffff */
[----:B------:R-:W-:Y:S05]  /*10000*/  EXIT ;  /* 0x000000000000794d */ /* 0x000fea0003800000 */
.L_x_3387:
        /* <DEDUP_REMOVED lines=18> */
.L_x_3436:
[----:B0-----:R-:W0:Y:S01]  /*10130*/  S2R R0, SR_TID.X ;  /* 0x0000000000007919 */ /* 0x001e220000002100 */
[----:B------:R-:W-:Y:S01]  /*10140*/  ULDC UR4, c[0x0][0xc3c] ;  /* 0x00030f0000047ab9 */ /* 0x000fe20000000800 */
[----:B------:R-:W-:Y:S01]  /*10150*/  ULDC.64 UR6, c[0x0][0x208] ;  /* 0x0000820000067ab9 */ /* 0x000fe20000000a00 */
[----:B------:R-:W-:Y:S01]  /*10160*/  IMAD.MOV.U32 R9, RZ, RZ, RZ ;  /* 0x000000ffff097224 */ /* 0x000fe200078e00ff */
[----:B------:R-:W-:Y:S01]  /*10170*/  ULDC UR5, c[0x0][0xc38] ;  /* 0x00030e0000057ab9 */ /* 0x000fe20000000800 */
[----:B0-----:R-:W-:-:S04]  /*10180*/  LOP3.LUT R0, R0, 0x1f, RZ, 0xc0, !PT ;  /* 0x0000001f00007812 */ /* 0x001fc800078ec0ff */
[----:B------:R-:W-:-:S04]  /*10190*/  ISETP.NE.AND P0, PT, R0, 0x1f, PT ;  /* 0x0000001f0000780c */ /* 0x000fc80003f05270 */
        /* <DEDUP_REMOVED lines=38> */
.L_x_3440:
        /* <DEDUP_REMOVED lines=13> */
[----:B0-----:R-:W-:-:S05]  /*104d0*/  @!P6 IMAD.WIDE R2, R9, 0x4, R2 ;  /* 0x000000040902e825 */ /* 0x001fca00078e0202 */
[----:B------:R1:W2:Y:S02]  /*104e0*/  @!P6 LDG.E R6, desc[UR8][R2.64] ;  /* 0x000000080206e981 */ /* 0x0002a4000c1e1900 */
[----:B-1----:R-:W-:-:S04]  /*104f0*/  @!P6 IMAD.WIDE R2, R9, 0x4, R4 ;  /* 0x000000040902e825 */ /* 0x002fc800078e0204 */
[----:B------:R-:W-:-:S06]  /*10500*/  IMAD.MOV.U32 R9, RZ, RZ, RZ ;  /* 0x000000ffff097224 */ /* 0x000fcc00078e00ff */
        /* <DEDUP_REMOVED lines=22> */
.L_x_3438:
        /* <DEDUP_REMOVED lines=20> */
.L_x_3441:
[----:B-1----:R-:W-:Y:S01]  /*107b0*/  IMAD R11, R12, UR5, R11 ;  /* 0x000000050c0b7c24 */ /* 0x002fe2000f8e020b */
[----:B------:R-:W1:Y:S01]  /*107c0*/  MUFU.RCP R10, R10 ;  /* 0x0000000a000a7308 */ /* 0x000e620000001000 */
[----:B0-----:R-:W-:Y:S02]  /*107d0*/  IMAD R9, R15, R4, RZ ;  /* 0x000000040f097224 */ /* 0x001fe400078e02ff */
[----:B------:R-:W-:Y:S01]  /*107e0*/  IMAD.MOV.U32 R2, RZ, RZ, RZ ;  /* 0x000000ffff027224 */ /* 0x000fe200078e00ff */
[----:B------:R0:W-:Y:S03]  /*107f0*/  STL [R1], R11 ;  /* 0x0000000b01007387 */ /* 0x0001e60000100800 */
[----:B------:R-:W-:Y:S01]  /*10800*/  IMAD.HI.U32 R2, R3, R9, R2 ;  /* 0x0000000903027227 */ /* 0x000fe200078e0002 */
[----:B------:R-:W-:Y:S02]  /*10810*/  IADD3 R9, -R11, UR6, RZ ;  /* 0x000000060b097c10 */ /* 0x000fe4000fffe1ff */
[----:B------:R-:W-:-:S02]  /*10820*/  IABS R3, R6 ;  /* 0x0000000600037213 */ /* 0x000fc40000000000 */
[----:B------:R-:W-:-:S03]  /*10830*/  IABS R13, R9 ;  /* 0x00000009000d7213 */ /* 0x000fc60000000000 */
[----:B------:R-:W-:Y:S02]  /*10840*/  IMAD.MOV R12, RZ, RZ, -R3 ;  /* 0x000000ffff0c7224 */ /* 0x000fe400078e0a03 */
[----:B0-----:R-:W-:-:S04]  /*10850*/  IMAD.HI.U32 R11, R2, R13, RZ ;  /* 0x0000000d020b7227 */ /* 0x001fc800078e00ff */
[----:B-1----:R-:W-:Y:S02]  /*10860*/  VIADD R3, R10, 0xffffffe ;  /* 0x0ffffffe0a037836 */ /* 0x002fe40000000000 */
[----:B------:R-:W-:-:S04]  /*10870*/  IMAD R13, R11, R12, R13 ;  /* 0x0000000c0b0d7224 */ /* 0x000fc800078e020d */
[----:B------:R-:W0:Y:S01]  /*10880*/  F2I.FTZ.U32.TRUNC.NTZ R3, R3 ;  /* 0x0000000300037305 */ /* 0x000e22000021f000 */
[----:B------:R-:W-:-:S13]  /*10890*/  ISETP.GT.U32.AND P1, PT, R4, R13, PT ;  /* 0x0000000d0400720c */ /* 0x000fda0003f24070 */
[----:B------:R-:W-:Y:S02]  /*108a0*/  @!P1 IMAD.IADD R13, R13, 0x1, -R4 ;  /* 0x000000010d0d9824 */ /* 0x000fe400078e0a04 */
[----:B0-----:R-:W-:Y:S02]  /*108b0*/  IMAD.MOV R2, RZ, RZ, -R3 ;  /* 0x000000ffff027224 */ /* 0x001fe400078e0a03 */
[----:B------:R-:W-:Y:S01]  /*108c0*/  @!P1 VIADD R11, R11, 0x1 ;  /* 0x000000010b0b9836 */ /* 0x000fe20000000000 */
[----:B------:R-:W-:Y:S01]  /*108d0*/  ISETP.GE.U32.AND P0, PT, R13, R4, PT ;  /* 0x000000040d00720c */ /* 0x000fe20003f06070 */
[----:B------:R-:W-:Y:S01]  /*108e0*/  IMAD R13, R2, R7, RZ ;  /* 0x00000007020d7224 */ /* 0x000fe200078e02ff */
[----:B------:R-:W-:Y:S01]  /*108f0*/  ISETP.NE.AND P1, PT, R6, RZ, PT ;  /* 0x000000ff0600720c */ /* 0x000fe20003f25270 */
[----:B------:R-:W-:-:S04]  /*10900*/  IMAD.MOV.U32 R2, RZ, RZ, RZ ;  /* 0x000000ffff027224 */ /* 0x000fc800078e00ff */
[----:B------:R-:W-:Y:S01]  /*10910*/  IMAD.HI.U32 R4, R3, R13, R2 ;  /* 0x0000000d03047227 */ /* 0x000fe200078e0002 */
[----:B------:R-:W-:-:S04]  /*10920*/  LOP3.LUT R2, R9, R6, RZ, 0x3c, !PT ;  /* 0x0000000609027212 */ /* 0x000fc800078e3cff */
[----:B------:R-:W-:Y:S01]  /*10930*/  ISETP.GE.AND P2, PT, R2, RZ, PT ;  /* 0x000000ff0200720c */ /* 0x000fe20003f46270 */
[----:B------:R-:W-:Y:S01]  /*10940*/  @P0 VIADD R11, R11, 0x1 ;  /* 0x000000010b0b0836 */ /* 0x000fe20000000000 */
[----:B------:R-:W-:-:S05]  /*10950*/  IABS R2, R8 ;  /* 0x0000000800027213 */ /* 0x000fca0000000000 */
[----:B------:R-:W-:-:S06]  /*10960*/  IMAD.MOV R2, RZ, RZ, -R2 ;  /* 0x000000ffff027224 */ /* 0x000fcc00078e0a02 */
[----:B------:R-:W-:Y:S01]  /*10970*/  @!P2 IMAD.MOV R11, RZ, RZ, -R11 ;  /* 0x000000ffff0ba224 */ /* 0x000fe200078e0a0b */
[----:B------:R-:W-:-:S04]  /*10980*/  @!P1 LOP3.LUT R11, RZ, R6, RZ, 0x33, !PT ;  /* 0x00000006ff0b9212 */ /* 0x000fc800078e33ff */
[-C--:B------:R-:W-:Y:S01]  /*10990*/  IABS R3, R11.reuse ;  /* 0x0000000b00037213 */ /* 0x080fe20000000000 */
[----:B------:R-:W-:-:S04]  /*109a0*/  IMAD R6, R6, R11, RZ ;  /* 0x0000000b06067224 */ /* 0x000fc800078e02ff */
[----:B------:R-:W-:-:S04]  /*109b0*/  IMAD.HI.U32 R4, R4, R3, RZ ;  /* 0x0000000304047227 */ /* 0x000fc800078e00ff */
[----:B------:R-:W-:Y:S02]  /*109c0*/  IMAD R2, R4, R2, R3 ;  /* 0x0000000204027224 */ /* 0x000fe400078e0203 */
[----:B------:R-:W-:-:S03]  /*109d0*/  IMAD.IADD R6, R9, 0x1, -R6 ;  /* 0x0000000109067824 */ /* 0x000fc600078e0a06 */
[----:B------:R-:W-:Y:S02]  /*109e0*/  ISETP.GT.U32.AND P1, PT, R7, R2, PT ;  /* 0x000000020700720c */ /* 0x000fe40003f24070 */
[----:B------:R1:W-:Y:S11]  /*109f0*/  STL [R1+0x4], R6 ;  /* 0x0000040601007387 */ /* 0x0003f60000100800 */
[----:B------:R-:W-:-:S02]  /*10a00*/  @!P1 IMAD.IADD R2, R2, 0x1, -R7 ;  /* 0x0000000102029824 */ /* 0x000fc400078e0a07 */
        /* <DEDUP_REMOVED lines=8> */
[--C-:B------:R-:W-:Y:S02]  /*10a90*/  IMAD.MOV R2, RZ, RZ, -R4.reuse ;  /* 0x000000ffff027224 */ /* 0x100fe400078e0a04 */
[C---:B------:R-:W-:Y:S02]  /*10aa0*/  IMAD R4, R8.reuse, 0x1000000, R4 ;  /* 0x0100000008047824 */ /* 0x040fe400078e0204 */
[----:B------:R-:W-:Y:S02]  /*10ab0*/  IMAD R11, R8, R2, R11 ;  /* 0x00000002080b7224 */ /* 0x000fe400078e020b */
[----:B------:R-:W-:Y:S02]  /*10ac0*/  VIADD R2, R5, UR4 ;  /* 0x0000000405027c36 */ /* 0x000fe40008000000 */
[----:B------:R-:W-:-:S03]  /*10ad0*/  IMAD R3, R11, 0x10000, R4 ;  /* 0x000100000b037824 */ /* 0x000fc600078e0204 */
[----:B------:R1:W-:Y:S04]  /*10ae0*/  STL [R1+0xc], R2 ;  /* 0x00000c0201007387 */ /* 0x0003e80000100800 */
[----:B------:R1:W-:Y:S01]  /*10af0*/  STL [R1+0x8], R3 ;  /* 0x0000080301007387 */ /* 0x0003e20000100800 */
[----:B------:R-:W-:Y:S05]  /*10b00*/  BRA `(.L_x_3442) ;  /* 0x0000000000107947 */ /* 0x000fea0003800000 */
.L_x_3439:
[----:B------:R-:W-:Y:S01]  /*10b10*/  IMAD.U32 R2, RZ, RZ, UR6 ;  /* 0x00000006ff027e24 */ /* 0x000fe2000f8e00ff */
[----:B------:R0:W-:Y:S04]  /*10b20*/  STL [R1+0x4], RZ ;  /* 0x000004ff01007387 */ /* 0x0001e80000100800 */
[----:B------:R0:W-:Y:S04]  /*10b30*/  STL [R1+0x8], RZ ;  /* 0x000008ff01007387 */ /* 0x0001e80000100800 */
[----:B------:R0:W-:Y:S02]  /*10b40*/  STL [R1], R2 ;  /* 0x0000000201007387 */ /* 0x0001e40000100800 */
.L_x_3442:
[----:B------:R-:W2:Y:S04]  /*10b50*/  LDL R4, [R1] ;  /* 0x0000000001047983 */ /* 0x000ea80000100800 */
[----:B------:R-:W2:Y:S04]  /*10b60*/  LDL R5, [R1+0x4] ;  /* 0x0000040001057983 */ /* 0x000ea80000100800 */
[----:B-1----:R-:W2:Y:S04]  /*10b70*/  LDL R6, [R1+0x8] ;  /* 0x0000080001067983 */ /* 0x002ea80000100800 */
[----:B------:R-:W2:Y:S01]  /*10b80*/  LDL R7, [R1+0xc] ;  /* 0x00000c0001077983 */ /* 0x000ea20000100800 */
[----:B------:R-:W-:-:S13]  /*10b90*/  ISETP.NE.AND P0, PT, R0, RZ, PT ;  /* 0x000000ff0000720c */ /* 0x000fda0003f05270 */
[----:B------:R-:W1:Y:S01]  /*10ba0*/  @!P0 S2R R3, SR_CgaCtaId ;  /* 0x0000000000038919 */ /* 0x000e620000008800 */
[----:B------:R-:W-:-:S04]  /*10bb0*/  @!P0 MOV R0, 0x400 ;  /* 0x0000040000008802 */ /* 0x000fc80000000f00 */
[----:B-1----:R-:W-:-:S05]  /*10bc0*/  @!P0 LEA R0, R3, R0, 0x18 ;  /* 0x0000000003008211 */ /* 0x002fca00078ec0ff */
[----:B--2---:R1:W-:Y:S01]  /*10bd0*/  @!P0 STS.128 [R0+0x368d0], R4 ;  /* 0x0368d00400008388 */ /* 0x0043e20000000c00 */
[----:B------:R-:W-:Y:S06]  /*10be0*/  BAR.ARV 0x5, 0x180 ;  /* 0x0146000000007b1d */ /* 0x000fec0000002000 */
.L_x_3437:
        /* <DEDUP_REMOVED lines=8> */
[----:B--2---:R-:W1:Y:S01]  /*10c70*/  S2R R5, SR_TID.X ;  /* 0x0000000000057919 */ /* 0x004e620000002100 */
[----:B------:R-:W2:Y:S01]  /*10c80*/  S2UR UR5, SR_CgaCtaId ;  /* 0x00000000000579c3 */ /* 0x000ea20000008800 */
[----:B------:R-:W-:Y:S01]  /*10c90*/  UMOV UR4, 0x400 ;  /* 0x0000040000047882 */ /* 0x000fe20000000000 */
[----:B------:R-:W-:Y:S01]  /*10ca0*/  BSSY B8, `(.L_x_3443) ;  /* 0x00005c8000087945 */ /* 0x000fe20003800000 */
[----:B------:R-:W-:Y:S01]  /*10cb0*/  IMAD.MOV.U32 R19, RZ, RZ, RZ ;  /* 0x000000ffff137224 */ /* 0x000fe200078e00ff */
[----:B------:R-:W-:Y:S01]  /*10cc0*/  ULDC UR38, c[0x0][0xc] ;  /* 0x0000030000267ab9 */ /* 0x000fe20000000800 */
[----:B------:R-:W-:Y:S01]  /*10cd0*/  ULDC.64 UR36, c[0x0][0x198] ;  /* 0x0000660000247ab9 */ /* 0x000fe20000000a00 */
[----:B--2---:R-:W-:-:S06]  /*10ce0*/  ULEA UR4, UR5, UR4, 0x18 ;  /* 0x0000000405047291 */ /* 0x004fcc000f8ec03f */
[----:B------:R-:W-:Y:S01]  /*10cf0*/  IMAD.U32 R18, RZ, RZ, UR4 ;  /* 0x00000004ff127e24 */ /* 0x000fe2000f8e00ff */
[C---:B-1----:R-:W-:Y:S01]  /*10d00*/  LOP3.LUT R4, R5.reuse, 0x7f, RZ, 0xc0, !PT ;  /* 0x0000007f05047812 */ /* 0x042fe200078ec0ff */
[----:B0-----:R-:W-:-:S05]  /*10d10*/  IMAD.SHL.U32 R0, R5, 0x8, RZ ;  /* 0x0000000805007824 */ /* 0x001fca00078e00ff */
[C---:B------:R-:W-:Y:S02]  /*10d20*/  LOP3.LUT R2, R0.reuse, 0x1f8, RZ, 0xc0, !PT ;  /* 0x000001f800027812 */ /* 0x040fe400078ec0ff */
[----:B------:R-:W-:Y:S02]  /*10d30*/  LOP3.LUT R0, R0, 0x38, RZ, 0xc0, !PT ;  /* 0x0000003800007812 */ /* 0x000fe400078ec0ff */
[----:B------:R-:W-:Y:S01]  /*10d40*/  LOP3.LUT R3, R2, 0x38, R5, 0x78, !PT ;  /* 0x0000003802037812 */ /* 0x000fe200078e7805 */
[----:B------:R-:W-:Y:S01]  /*10d50*/  IMAD.SHL.U32 R2, R4, 0x8, RZ ;  /* 0x0000000804027824 */ /* 0x000fe200078e00ff */
[----:B------:R-:W-:-:S04]  /*10d60*/  SHF.R.U32.HI R4, RZ, 0x3, R4 ;  /* 0x00000003ff047819 */ /* 0x000fc80000011604 */
[----:B------:R-:W-:Y:S01]  /*10d70*/  LOP3.LUT R3, R3, 0x200, R2, 0xf8, !PT ;  /* 0x0000020003037812 */ /* 0x000fe200078ef802 */
[----:B------:R-:W-:-:S04]  /*10d80*/  IMAD.SHL.U32 R2, R5, 0x10, RZ ;  /* 0x0000001005027824 */ /* 0x000fc800078e00ff */
[----:B------:R-:W-:Y:S01]  /*10d90*/  IMAD R3, R3, 0x2, R18 ;  /* 0x0000000203037824 */ /* 0x000fe200078e0212 */
[----:B------:R-:W-:Y:S01]  /*10da0*/  LOP3.LUT R4, R4, 0x70, R2, 0xf8, !PT ;  /* 0x0000007004047812 */ /* 0x000fe200078ef802 */
[----:B------:R-:W-:-:S03]  /*10db0*/  IMAD.MOV.U32 R2, RZ, RZ, 0x1 ;  /* 0x00000001ff027424 */ /* 0x000fc600078e00ff */
[----:B------:R-:W-:Y:S04]  /*10dc0*/  STL [R1+0x24], R3 ;  /* 0x0000240301007387 */ /* 0x000fe80000100800 */
[----:B------:R0:W-:Y:S04]  /*10dd0*/  STL [R1+0x14], R2 ;  /* 0x0000140201007387 */ /* 0x0001e80000100800 */
[----:B------:R1:W-:Y:S01]  /*10de0*/  STL [R1+0x48], RZ ;  /* 0x000048ff01007387 */ /* 0x0003e20000100800 */
[C---:B0-----:R-:W-:Y:S02]  /*10df0*/  LOP3.LUT R2, R0.reuse, 0x40, RZ, 0xfc, !PT ;  /* 0x0000004000027812 */ /* 0x041fe400078efcff */
[----:B-1----:R-:W-:-:S07]  /*10e00*/  LOP3.LUT R0, R0, 0x80, RZ, 0xfc, !PT ;  /* 0x0000008000007812 */ /* 0x002fce00078efcff */
.L_x_3549:
        /* <DEDUP_REMOVED lines=59> */
.L_x_3444:
[----:B------:R-:W0:Y:S01]  /*111c0*/  LDL.LU R3, [R1+0x8] ;  /* 0x0000080001037983 */ /* 0x000e220000300800 */
[----:B------:R-:W-:Y:S02]  /*111d0*/  ULDC.64 UR4, c[0x0][0xa20] ;  /* 0x0002880000047ab9 */ /* 0x000fe40000000a00 */
[----:B------:R-:W-:-:S04]  /*111e0*/  ISETP.NE.U32.AND P1, PT, RZ, UR4, PT ;  /* 0x00000004ff007c0c */ /* 0x000fc8000bf25070 */
[----:B------:R-:W-:Y:S02]  /*111f0*/  ISETP.NE.AND.EX P1, PT, RZ, UR5, PT, P1 ;  /* 0x00000005ff007c0c */ /* 0x000fe4000bf25310 */
[C---:B0-----:R-:W-:Y:S02]  /*11200*/  LOP3.LUT R9, R3.reuse, 0xff000000, RZ, 0xc0, !PT ;  /* 0xff00000003097812 */ /* 0x041fe400078ec0ff */
[C---:B-1----:R-:W-:Y:S02]  /*11210*/  LOP3.LUT R2, R3.reuse, 0xff0000, RZ, 0xc0, !PT ;  /* 0x00ff000003027812 */ /* 0x042fe400078ec0ff */
        /* <DEDUP_REMOVED lines=10> */
[----:B------:R-:W-:-:S05]  /*112c0*/  IADD3.X R7, R10, UR5, RZ, P0, !PT ;  /* 0x000000050a077c10 */ /* 0x000fca00087fe4ff */
[----:B------:R1:W5:Y:S01]  /*112d0*/  LDG.E R6, desc[UR6][R6.64] ;  /* 0x0000000606067981 */ /* 0x000362000c1e1900 */
[----:B------:R-:W-:Y:S05]  /*112e0*/  BRA `(.L_x_3446) ;  /* 0x0000000000147947 */ /* 0x000fea0003800000 */
.L_x_3445:
[----:B------:R-:W-:Y:S05]  /*112f0*/  @!P0 BRA `(.L_x_3446) ;  /* 0x0000000000108947 */ /* 0x000fea0003800000 */
[----:B------:R-:W-:Y:S02]  /*11300*/  ULDC.64 UR4, c[0x0][0x208] ;  /* 0x0000820000047ab9 */ /* 0x000fe40000000a00 */
[----:B------:R-:W2:Y:S04]  /*11310*/  LDG.E R6, desc[UR4][R4.64] ;  /* 0x0000000404067981 */ /* 0x000ea8000c1e1900 */
[----:B------:R-:W2:Y:S02]  /*11320*/  LDG.E R4, desc[UR4][R4.64+0x4] ;  /* 0x0000040404047981 */ /* 0x000ea4000c1e1900 */
[----:B--2---:R-:W-:-:S07]  /*11330*/  IMAD.IADD R6, R4, 0x1, -R6 ;  /* 0x0000000104067824 */ /* 0x004fce00078e0a06 */
.L_x_3446:
[----:B-----5:R-:W-:Y:S01]  /*11340*/  IMAD.IADD R6, R6, 0x1, -R0 ;  /* 0x0000000106067824 */ /* 0x020fe200078e0a00 */
[----:B------:R-:W-:Y:S01]  /*11350*/  LOP3.LUT R10, R9, 0xff, RZ, 0xc0, !PT ;  /* 0x000000ff090a7812 */ /* 0x000fe200078ec0ff */
[----:B0-----:R-:W-:Y:S01]  /*11360*/  IMAD.MOV.U32 R2, RZ, RZ, RZ ;  /* 0x000000ffff027224 */ /* 0x001fe200078e00ff */
[----:B------:R-:W-:Y:S01]  /*11370*/  BSSY B0, `(.L_x_3447) ;  /* 0x000002b000007945 */ /* 0x000fe20003800000 */
[C---:B------:R-:W-:Y:S01]  /*11380*/  VIADD R3, R6.reuse, 0x6f ;  /* 0x0000006f06037836 */ /* 0x040fe20000000000 */
[----:B------:R-:W-:Y:S01]  /*11390*/  ISETP.GE.AND P0, PT, R6, 0x1, PT ;  /* 0x000000010600780c */ /* 0x000fe20003f06270 */
[----:B------:R-:W-:Y:S02]  /*113a0*/  IMAD.MOV.U32 R4, RZ, RZ, RZ ;  /* 0x000000ffff047224 */ /* 0x000fe400078e00ff */
[----:B------:R-:W-:-:S03]  /*113b0*/  IMAD.HI R2, R3, -0x6db6db6d, R2 ;  /* 0x9249249303027827 */ /* 0x000fc600078e0202 */
[----:B------:R0:W-:Y:S01]  /*113c0*/  STL [R1+0x34], R4 ;  /* 0x0000340401007387 */ /* 0x0001e20000100800 */
[----:B------:R-:W-:Y:S01]  /*113d0*/  IMAD.MOV.U32 R11, RZ, RZ, R4 ;  /* 0x000000ffff0b7224 */ /* 0x000fe200078e0004 */
[----:B------:R-:W-:-:S04]  /*113e0*/  SHF.R.U32.HI R0, RZ, 0x1f, R2 ;  /* 0x0000001fff007819 */ /* 0x000fc80000011602 */
[----:B------:R-:W-:-:S05]  /*113f0*/  LEA.HI.SX32 R8, R2, R0, 0x1a ;  /* 0x0000000002087211 */ /* 0x000fca00078fd2ff */
[----:B------:R0:W-:Y:S04]  /*11400*/  STL [R1+0x40], R8 ;  /* 0x0000400801007387 */ /* 0x0001e80000100800 */
[----:B------:R0:W-:Y:S01]  /*11410*/  STL [R1+0x58], R10 ;  /* 0x0000580a01007387 */ /* 0x0001e20000100800 */
[----:B------:R-:W-:Y:S05]  /*11420*/  @!P0 BRA `(.L_x_3448) ;  /* 0x00000000007c8947 */ /* 0x000fea0003800000 */
[----:B------:R-:W-:-:S04]  /*11430*/  SHF.R.U32.HI R0, RZ, 0x10, R9 ;  /* 0x00000010ff007819 */ /* 0x000fc80000011609 */
[----:B------:R-:W-:-:S13]  /*11440*/  ISETP.NE.AND P0, PT, R0, RZ, PT ;  /* 0x000000ff0000720c */ /* 0x000fda0003f05270 */
[----:B------:R-:W0:Y:S02]  /*11450*/  @!P0 LDC R0, c[0x0][0x9f0] ;  /* 0x00027c00ff008b82 */ /* 0x000e240000000800 */
[----:B0-----:R-:W-:-:S04]  /*11460*/  IABS R4, R0 ;  /* 0x0000000000047213 */ /* 0x001fc80000000000 */
[----:B------:R-:W0:Y:S08]  /*11470*/  I2F.RP R2, R4 ;  /* 0x0000000400027306 */ /* 0x000e300000209400 */
[----:B0-----:R-:W0:Y:S02]  /*11480*/  MUFU.RCP R2, R2 ;  /* 0x0000000200027308 */ /* 0x001e240000001000 */
[----:B0-----:R-:W-:-:S06]  /*11490*/  VIADD R2, R2, 0xffffffe ;  /* 0x0ffffffe02027836 */ /* 0x001fcc0000000000 */
[----:B------:R-:W0:Y:S02]  /*114a0*/  F2I.FTZ.U32.TRUNC.NTZ R3, R2 ;  /* 0x0000000200037305 */ /* 0x000e24000021f000 */
[----:B0-----:R-:W-:-:S04]  /*114b0*/  IMAD.MOV R2, RZ, RZ, -R3 ;  /* 0x000000ffff027224 */ /* 0x001fc800078e0a03 */
[----:B------:R-:W-:Y:S02]  /*114c0*/  IMAD R5, R2, R4, RZ ;  /* 0x0000000402057224 */ /* 0x000fe400078e02ff */
[----:B------:R-:W-:-:S04]  /*114d0*/  IMAD.MOV.U32 R2, RZ, RZ, RZ ;  /* 0x000000ffff027224 */ /* 0x000fc800078e00ff */
[----:B-1----:R-:W-:Y:S01]  /*114e0*/  IMAD.HI.U32 R7, R3, R5, R2 ;  /* 0x0000000503077227 */ /* 0x002fe200078e0002 */
        /* <DEDUP_REMOVED lines=19> */
.L_x_3448:
[----:B------:R-:W-:Y:S05]  /*11620*/  BSYNC B0 ;  /* 0x0000000000007941 */ /* 0x000fea0003800000 */
.L_x_3447:
[----:B------:R-:W-:Y:S01]  /*11630*/  IMAD.MOV.U32 R0, RZ, RZ, R11 ;  /* 0x000000ffff007224 */ /* 0x000fe200078e000b */
[----:B------:R-:W-:Y:S03]  /*11640*/  BSSY B7, `(.L_x_3449) ;  /* 0x0000451000077945 */ /* 0x000fe60003800000 */
[----:B------:R-:W-:-:S05]  /*11650*/  IMAD R2, R10, R0, RZ ;  /* 0x000000000a027224 */ /* 0x000fca00078e02ff */
        /* <DEDUP_REMOVED lines=11> */
[----:B------:R-:W4:Y:S01]  /*11710*/  LDC.64 R2, c[0x0][0xc60] ;  /* 0x00031800ff027b82 */ /* 0x000f220000000a00 */
[----:B------:R-:W3:Y:S01]  /*11720*/  FLO.U32 R0, UR4 ;  /* 0x0000000400007d00 */ /* 0x000ee200080e0000 */
[----:B------:R-:W-:Y:S01]  /*11730*/  ULDC.64 UR6, c[0x0][0x208] ;  /* 0x0000820000067ab9 */ /* 0x000fe20000000a00 */
[----:B---3--:R-:W-:-:S06]  /*11740*/  ISETP.EQ.U32.AND P0, PT, R0, R5, PT ;  /* 0x000000050000720c */ /* 0x008fcc0003f02070 */
[----:B------:R-:W4:Y:S07]  /*11750*/  POPC R5, UR4 ;  /* 0x0000000400057d09 */ /* 0x000f2e0008000000 */
[----:B----4-:R-:W3:Y:S01]  /*11760*/  @P0 ATOMG.E.ADD.STRONG.GPU PT, R3, desc[UR6][R2.64], R5 ;  /* 0x00000005020309a8 */ /* 0x010ee200081ee1c6 */
[----:B0-----:R-:W0:Y:S02]  /*11770*/  S2R R4, SR_LTMASK ;  /* 0x0000000000047919 */ /* 0x001e240000003900 */
[----:B0-----:R-:W-:-:S04]  /*11780*/  LOP3.LUT R4, R4, UR4, RZ, 0xc0, !PT ;  /* 0x0000000404047c12 */ /* 0x001fc8000f8ec0ff */
[----:B-1----:R-:W0:Y:S01]  /*11790*/  POPC R7, R4 ;  /* 0x0000000400077309 */ /* 0x002e220000000000 */
[----:B---3--:R-:W0:Y:S02]  /*117a0*/  SHFL.IDX PT, R0, R3, R0, 0x1f ;  /* 0x00001f0003007589 */ /* 0x008e2400000e0000 */
[----:B0-----:R-:W-:-:S05]  /*117b0*/  IADD3 R0, R0, UR38, R7 ;  /* 0x0000002600007c10 */ /* 0x001fca000fffe007 */
[----:B------:R3:W-:Y:S01]  /*117c0*/  STL [R1], R0 ;  /* 0x0000000001007387 */ /* 0x0007e20000100800 */
[----:B------:R-:W-:Y:S05]  /*117d0*/  BRA `(.L_x_3451) ;  /* 0x0000004000dc7947 */ /* 0x000fea0003800000 */
.L_x_3450:
        /* <DEDUP_REMOVED lines=8> */
[----:B0-----:R-:W-:Y:S02]  /*11860*/  IMAD.U32 R4, RZ, RZ, UR6 ;  /* 0x00000006ff047e24 */ /* 0x001fe4000f8e00ff */
[----:B------:R-:W0:Y:S01]  /*11870*/  LDC.64 R2, c[0x4][R2] ;  /* 0x0100000002027b82 */ /* 0x000e220000000a00 */
[----:B------:R-:W-:Y:S02]  /*11880*/  IMAD.U32 R5, RZ, RZ, UR7 ;  /* 0x00000007ff057e24 */ /* 0x000fe4000f8e00ff */
[----:B------:R-:W-:Y:S02]  /*11890*/  IMAD.U32 R6, RZ, RZ, UR8 ;  /* 0x00000008ff067e24 */ /* 0x000fe4000f8e00ff */
[----:B-1----:R-:W-:-:S02]  /*118a0*/  IMAD.U32 R7, RZ, RZ, UR9 ;  /* 0x00000009ff077e24 */ /* 0x002fc4000f8e00ff */
[----:B------:R-:W-:Y:S02]  /*118b0*/  IMAD.U32 R10, RZ, RZ, UR4 ;  /* 0x00000004ff0a7e24 */ /* 0x000fe4000f8e00ff */
[----:B--2---:R-:W-:Y:S02]  /*118c0*/  IMAD.U32 R11, RZ, RZ, UR5 ;  /* 0x00000005ff0b7e24 */ /* 0x004fe4000f8e00ff */
[----:B------:R-:W-:Y:S02]  /*118d0*/  IMAD.MOV.U32 R8, RZ, RZ, 0x70 ;  /* 0x00000070ff087424 */ /* 0x000fe400078e00ff */
[----:B------:R-:W-:Y:S02]  /*118e0*/  IMAD.MOV.U32 R12, RZ, RZ, 0x1 ;  /* 0x00000001ff0c7424 */ /* 0x000fe400078e00ff */
[----:B------:R-:W-:-:S07]  /*118f0*/  IMAD.MOV.U32 R13, RZ, RZ, RZ ;  /* 0x000000ffff0d7224 */ /* 0x000fce00078e00ff */
[----:B------:R-:W-:-:S07]  /*11900*/  LEPC R20, `(.L_x_3453) ;  /* 0x000000001014794e */ /* 0x000fce0000000000 */
[----:B0-----:R-:W-:Y:S05]  /*11910*/  CALL.ABS.NOINC R2 ;  /* 0x0000000002007343 */ /* 0x001fea0003c00000 */
.L_x_3453:
[----:B------:R-:W-:Y:S05]  /*11920*/  BSYNC B6 ;  /* 0x0000000000067941 */ /* 0x000fea0003800000 */
.L_x_3452:
        /* <DEDUP_REMOVED lines=9> */
[----:B0-----:R-:W-:Y:S02]  /*119c0*/  IMAD.U32 R4, RZ, RZ, UR6 ;  /* 0x00000006ff047e24 */ /* 0x001fe4000f8e00ff */
[----:B------:R-:W-:Y:S02]  /*119d0*/  IMAD.U32 R5, RZ, RZ, UR7 ;  /* 0x00000007ff057e24 */ /* 0x000fe4000f8e00ff */
[----:B------:R-:W-:Y:S02]  /*119e0*/  IMAD.U32 R6, RZ, RZ, UR8 ;  /* 0x00000008ff067e24 */ /* 0x000fe4000f8e00ff */
[----:B-1----:R-:W-:-:S02]  /*119f0*/  IMAD.U32 R7, RZ, RZ, UR9 ;  /* 0x00000009ff077e24 */ /* 0x002fc4000f8e00ff */
[----:B------:R-:W-:Y:S02]  /*11a00*/  IMAD.U32 R10, RZ, RZ, UR4 ;  /* 0x00000004ff0a7e24 */ /* 0x000fe4000f8e00ff */
[----:B--2---:R-:W-:Y:S02]  /*11a10*/  IMAD.U32 R11, RZ, RZ, UR5 ;  /* 0x00000005ff0b7e24 */ /* 0x004fe4000f8e00ff */
[----:B------:R-:W-:Y:S02]  /*11a20*/  IMAD.MOV.U32 R8, RZ, RZ, 0x70 ;  /* 0x00000070ff087424 */ /* 0x000fe400078e00ff */
[----:B------:R-:W-:Y:S02]  /*11a30*/  IMAD.MOV.U32 R12, RZ, RZ, 0x1 ;  /* 0x00000001ff0c7424 */ /* 0x000fe400078e00ff */
[----:B---3--:R-:W-:-:S07]  /*11a40*/  IMAD.MOV.U32 R13, RZ, RZ, RZ ;  /* 0x000000ffff0d7224 */ /* 0x008fce00078e00ff */
[----:B------:R-:W-:-:S07]  /*11a50*/  LEPC R20, `(.L_x_3456) ;  /* 0x000000001014794e */ /* 0x000fce0000000000 */
[----:B----4-:R-:W-:Y:S05]  /*11a60*/  CALL.ABS.NOINC R2 ;  /* 0x0000000002007343 */ /* 0x010fea0003c00000 */
.L_x_3456:
        /* <DEDUP_REMOVED lines=16> */
.L_x_3455:
[----:B------:R-:W-:Y:S05]  /*11b70*/  BSYNC B6 ;  /* 0x0000000000067941 */ /* 0x000fea0003800000 */
.L_x_3454:
[----:B0-----:R-:W3:Y:S01]  /*11b80*/  LDL.LU R4, [R1+0x1c] ;  /* 0x00001c0001047983 */ /* 0x001ee20000300800 */
[----:B------:R-:W-:-:S03]  /*11b90*/  ULDC.64 UR4, c[0x0][0x9f8] ;  /* 0x00027e0000047ab9 */ /* 0x000fc60000000a00 */
[----:B-1----:R-:W4:Y:S01]  /*11ba0*/  LDL R7, [R1+0x10] ;  /* 0x0000100001077983 */ /* 0x002f220000100800 */
[----:B------:R-:W-:Y:S01]  /*11bb0*/  ISETP.NE.U32.AND P0, PT, RZ, UR4, PT ;  /* 0x00000004ff007c0c */ /* 0x000fe2000bf05070 */
[----:B------:R-:W-:Y:S02]  /*11bc0*/  ULDC.64 UR6, c[0x0][0x208] ;  /* 0x0000820000067ab9 */ /* 0x000fe40000000a00 */
[----:B------:R-:W5:Y:S01]  /*11bd0*/  LDL R0, [R1+0x38] ;  /* 0x0000380001007983 */ /* 0x000f620000100800 */
[----:B------:R-:W-:-:S13]  /*11be0*/  ISETP.NE.AND.EX P0, PT, RZ, UR5, PT, P0 ;  /* 0x00000005ff007c0c */ /* 0x000fda000bf05300 */
[----:B------:R-:W-:-:S04]  /*11bf0*/  @P0 IADD3 R2, P1, R17, UR4, RZ ;  /* 0x0000000411020c10 */ /* 0x000fc8000ff3e0ff */
[----:B---3--:R-:W-:Y:S01]  /*11c00*/  @P0 IADD3.X R3, R4, UR5, RZ, P1, !PT ;  /* 0x0000000504030c10 */ /* 0x008fe20008ffe4ff */
[----:B------:R-:W-:-:S04]  /*11c10*/  ULDC.64 UR4, c[0x0][0xa08] ;  /* 0x0002820000047ab9 */ /* 0x000fc80000000a00 */
[----:B----4-:R0:W3:Y:S02]  /*11c20*/  @P0 LDG.E R7, desc[UR6][R2.64] ;  /* 0x0000000602070981 */ /* 0x0100e4000c1e1900 */
[----:B0-----:R-:W0:Y:S01]  /*11c30*/  LDC.64 R2, c[0x0][0x418] ;  /* 0x00010600ff027b82 */ /* 0x001e220000000a00 */
[----:B-----5:R-:W-:Y:S01]  /*11c40*/  VIADD R0, R0, 0xffffffff ;  /* 0xffffffff00007836 */ /* 0x020fe20000000000 */
[----:B---3--:R-:W-:Y:S01]  /*11c50*/  SHF.R.S32.HI R8, RZ, 0x1f, R7 ;  /* 0x0000001fff087819 */ /* 0x008fe20000011407 */
        /* <DEDUP_REMOVED lines=11> */
.L_x_3565:
        /* <DEDUP_REMOVED lines=9> */
.L_x_3568:
        /* <DEDUP_REMOVED lines=25> */
.L_x_3460:
[----:B0-----:R-:W4:Y:S01]  /*11f30*/  LDL R2, [R1+0x14] ;  /* 0x0000140001027983 */ /* 0x001f220000100800 */
[----:B---3--:R-:W-:Y:S01]  /*11f40*/  IMAD R0, R19, 0x8, R18 ;  /* 0x0000000813007824 */ /* 0x008fe200078e0212 */
[----:B----4-:R-:W-:-:S04]  /*11f50*/  SHF.L.U32 R2, R2, 0x1f, RZ ;  /* 0x0000001f02027819 */ /* 0x010fc800000006ff */
[----:B------:R-:W0:Y:S02]  /*11f60*/  SYNCS.PHASECHK.TRANS64.TRYWAIT P0, [R0+URZ+0x36840], R2 ;  /* 0x03684002000075a7 */ /* 0x000e24000800017f */
[----:B0-----:R-:W-:Y:S05]  /*11f70*/  @!P0 BRA `(.L_x_3461) ;  /* 0x0000005000208947 */ /* 0x001fea0003800000 */
.L_x_3569:
        /* <DEDUP_REMOVED lines=11> */
.L_x_3462:
        /* <DEDUP_REMOVED lines=12> */
[----:B------:R-:W-:-:S03]  /*120f0*/  UMOV UR16, 0x40 ;  /* 0x0000004000107882 */ /* 0x000fc60000000000 */
[----:B------:R-:W-:Y:S01]  /*12100*/  UIADD3 UR9, UR9, 0x36830, URZ ;  /* 0x0003683009097890 */ /* 0x000fe2000fffe03f */
[----:B------:R-:W-:-:S05]  /*12110*/  P2R R0, PR, RZ, 0x1 ;  /* 0x00000001ff007803 */ /* 0x000fca0000000000 */
[----:B------:R0:W-:Y:S01]  /*12120*/  STL [R1+0x20], R0 ;  /* 0x0000200001007387 */ /* 0x0001e20000100800 */
[----:B------:R-:W-:Y:S02]  /*12130*/  UIADD3 UR14, UR8, 0x21400, URZ ;  /* 0x00021400080e7890 */ /* 0x000fe4000fffe03f */
[----:B------:R-:W-:Y:S02]  /*12140*/  UIADD3 UR15, UR8, 0x24c00, URZ ;  /* 0x00024c00080f7890 */ /* 0x000fe4000fffe03f */
[----:B------:R-:W-:-:S03]  /*12150*/  UIADD3 UR17, UR8, 0x28400, URZ ;  /* 0x0002840008117890 */ /* 0x000fc6000fffe03f */
[----:B------:R-:W-:Y:S01]  /*12160*/  UMOV UR8, UR14 ;  /* 0x0000000e00087c82 */ /* 0x000fe20008000000 */
        /* <DEDUP_REMOVED lines=10> */
[----:B------:R-:W-:Y:S02]  /*12210*/  UMOV UR10, UR14 ;  /* 0x0000000e000a7c82 */ /* 0x000fe40008000000 */
[----:B------:R0:W-:Y:S02]  /*12220*/  UTMALDG.4D [UR8], [UR4], desc[UR6] ;  /* 0x00000608040075b4 */ /* 0x0001e40008019000 */
[----:B0-----:R-:W-:Y:S01]  /*12230*/  NOP ;  /* 0x0000000000007918 */ /* 0x001fe20000000000 */
.L_x_3458:
        /* <DEDUP_REMOVED lines=34> */
[----:B--2---:R-:W-:Y:S02]  /*12460*/  IMAD.U32 R11, RZ, RZ, UR5 ;  /* 0x00000005ff0b7e24 */ /* 0x004fe4000f8e00ff */
[----:B------:R-:W-:Y:S02]  /*12470*/  IMAD.MOV.U32 R8, RZ, RZ, 0x70 ;  /* 0x00000070ff087424 */ /* 0x000fe400078e00ff */
[----:B------:R-:W-:Y:S02]  /*12480*/  IMAD.MOV.U32 R12, RZ, RZ, 0x1 ;  /* 0x00000001ff0c7424 */ /* 0x000fe400078e00ff */
[----:B------:R-:W-:-:S07]  /*12490*/  IMAD.MOV.U32 R13, RZ, RZ, RZ ;  /* 0x000000ffff0d7224 */ /* 0x000fce00078e00ff */
[----:B------:R-:W-:-:S07]  /*124a0*/  LEPC R20, `(.L_x_3464) ;  /* 0x000000001014794e */ /* 0x000fce0000000000 */
[----:B0-----:R-:W-:Y:S05]  /*124b0*/  CALL.ABS.NOINC R2 ;  /* 0x0000000002007343 */ /* 0x001fea0003c00000 */
.L_x_3464:
[----:B------:R-:W-:Y:S05]  /*124c0*/  BSYNC B6 ;  /* 0x0000000000067941 */ /* 0x000fea0003800000 */
.L_x_3463:
[----:B0-----:R-:W3:Y:S01]  /*124d0*/  LDL.LU R0, [R1+0x3c] ;  /* 0x00003c0001007983 */ /* 0x001ee20000300800 */
[----:B------:R-:W0:Y:S01]  /*124e0*/  LDC R8, c[0x0][0x448] ;  /* 0x00011200ff087b82 */ /* 0x000e220000000800 */
[----:B------:R-:W-:Y:S01]  /*124f0*/  ULDC.64 UR4, c[0x0][0x2d8] ;  /* 0x0000b60000047ab9 */ /* 0x000fe20000000a00 */
[----:B------:R-:W-:Y:S01]  /*12500*/  ULDC.64 UR6, c[0x0][0x280] ;  /* 0x0000a00000067ab9 */ /* 0x000fe20000000a00 */
[----:B------:R-:W4:Y:S04]  /*12510*/  LDL.LU R4, [R1+0x30] ;  /* 0x0000300001047983 */ /* 0x000f280000300800 */
[----:B------:R-:W4:Y:S04]  /*12520*/  LDL.LU.64 R2, [R1+0x50] ;  /* 0x0000500001027983 */ /* 0x000f280000300a00 */
[----:B------:R-:W3:Y:S04]  /*12530*/  LDL.LU R6, [R1+0x2c] ;  /* 0x00002c0001067983 */ /* 0x000ee80000300800 */
[----:B------:R-:W3:Y:S01]  /*12540*/  LDL.LU R5, [R1+0x4] ;  /* 0x0000040001057983 */ /* 0x000ee20000300800 */
[----:B0-----:R-:W-:Y:S01]  /*12550*/  ISETP.NE.AND P0, PT, R8, 0x1, PT ;  /* 0x000000010800780c */ /* 0x001fe20003f05270 */
[----:B------:R-:W2:-:S12]  /*12560*/  S2R R9, SR_TID.X ;  /* 0x0000000000097919 */ /* 0x000e980000002100 */
[----:B------:R-:W0:Y:S01]  /*12570*/  @P0 LDC R7, c[0x0][0x450] ;  /* 0x00011400ff070b82 */ /* 0x000e220000000800 */
[----:B--2---:R-:W-:-:S05]  /*12580*/  IMAD.SHL.U32 R11, R9, 0x8, RZ ;  /* 0x00000008090b7824 */ /* 0x004fca00078e00ff */
[----:B------:R-:W-:-:S04]  /*12590*/  LOP3.LUT R11, R11, 0x38, RZ, 0xc0, !PT ;  /* 0x000000380b0b7812 */ /* 0x000fc800078ec0ff */
        /* <DEDUP_REMOVED lines=9> */
[----:B------:R-:W-:Y:S01]  /*12630*/  ULDC.64 UR4, c[0x0][0x2d0] ;  /* 0x0000b40000047ab9 */ /* 0x000fe20000000a00 */
[C---:B-1----:R-:W-:Y:S01]  /*12640*/  LOP3.LUT R6, R4.reuse, 0x7f, RZ, 0xc0, !PT ;  /* 0x0000007f04067812 */ /* 0x042fe200078ec0ff */
[----:B------:R-:W-:-:S03]  /*12650*/  IMAD.SHL.U32 R4, R4, 0x10, RZ ;  /* 0x0000001004047824 */ /* 0x000fc600078e00ff */
[----:B------:R-:W-:-:S04]  /*12660*/  SHF.R.U32.HI R6, RZ, 0x3, R6 ;  /* 0x00000003ff067819 */ /* 0x000fc80000011606 */
[----:B------:R-:W-:Y:S02]  /*12670*/  LOP3.LUT R4, R6, 0x70, R4, 0xf8, !PT ;  /* 0x0000007006047812 */ /* 0x000fe400078ef804 */
[----:B------:R-:W1:Y:S01]  /*12680*/  @P0 LDC R6, c[0x0][0x44c] ;  /* 0x00011300ff060b82 */ /* 0x000e620000000800 */
[----:B------:R-:W-:Y:S02]  /*12690*/  IMAD.SHL.U32 R5, R5, 0x80, RZ ;  /* 0x0000008005057824 */ /* 0x000fe400078e00ff */
[----:B------:R-:W-:-:S03]  /*126a0*/  IMAD.IADD R3, R3, 0x1, R0 ;  /* 0x0000000103037824 */ /* 0x000fc600078e0200 */
[----:B------:R-:W-:-:S05]  /*126b0*/  LOP3.LUT R0, R4, R5, RZ, 0xfc, !PT ;  /* 0x0000000504007212 */ /* 0x000fca00078efcff */
        /* <DEDUP_REMOVED lines=15> */
[----:B------:R-:W-:Y:S02]  /*127b0*/  ISETP.GE.AND P1, PT, R10, UR4, PT ;  /* 0x000000040a007c0c */ /* 0x000fe4000bf26270 */
[----:B------:R0:W5:Y:S01]  /*127c0*/  LDL R10, [R1+0x24] ;  /* 0x00002400010a7983 */ /* 0x0001620000100800 */
[----:B------:R-:W-:Y:S01]  /*127d0*/  IMAD R0, R0, UR5, R4 ;  /* 0x0000000500007c24 */ /* 0x000fe2000f8e0204 */
[----:B------:R-:W-:Y:S02]  /*127e0*/  LOP3.LUT R9, R11, 0x80, RZ, 0xfc, !PT ;  /* 0x000000800b097812 */ /* 0x000fe400078efcff */
[----:B------:R-:W-:Y:S01]  /*127f0*/  LEA R4, P3, R2, UR6, 0x1 ;  /* 0x0000000602047c11 */ /* 0x000fe2000f8608ff */
[----:B------:R-:W-:Y:S01]  /*12800*/  IMAD.IADD R0, R3, 0x1, R0 ;  /* 0x0000000103007824 */ /* 0x000fe200078e0200 */
        /* <DEDUP_REMOVED lines=8> */
[----:B------:R-:W-:-:S05]  /*12890*/  SHF.R.U32.HI R6, RZ, 0x3, R6 ;  /* 0x00000003ff067819 */ /* 0x000fca0000011606 */
[----:B------:R-:W-:Y:S02]  /*128a0*/  IMAD.IADD R0, R6, 0x1, R5 ;  /* 0x0000000106007824 */ /* 0x000fe400078e0205 */
[----:B------:R-:W0:Y:S02]  /*128b0*/  S2R R6, SR_TID.X ;  /* 0x0000000000067919 */ /* 0x000e240000002100 */
[----:B------:R-:W-:Y:S01]  /*128c0*/  VIADD R5, R0, 0x10 ;  /* 0x0000001000057836 */ /* 0x000fe20000000000 */
[----:B------:R-:W-:Y:S01]  /*128d0*/  SHFL.IDX PT, R9, R3, 0x1, 0x181f ;  /* 0x00381f0003097f89 */ /* 0x000fe200000e0000 */
[----:B0-----:R-:W-:-:S03]  /*128e0*/  IMAD.SHL.U32 R11, R6, 0x8, RZ ;  /* 0x00000008060b7824 */ /* 0x001fc600078e00ff */
[----:B------:R-:W-:Y:S02]  /*128f0*/  SHFL.IDX PT, R6, R3, RZ, 0x181f ;  /* 0x00181fff03067589 */ /* 0x000fe400000e0000 */
[----:B------:R-:W-:Y:S01]  /*12900*/  LOP3.LUT R11, R11, 0x38, RZ, 0xc0, !PT ;  /* 0x000000380b0b7812 */ /* 0x000fe200078ec0ff */
[----:B------:R-:W-:Y:S01]  /*12910*/  ULDC.64 UR4, c[0x0][0x208] ;  /* 0x0000820000047ab9 */ /* 0x000fe20000000a00 */
[----:B--2---:R-:W-:Y:S02]  /*12920*/  IMAD R2, R7, R8, RZ ;  /* 0x0000000807027224 */ /* 0x004fe400078e02ff */
[----:B------:R-:W0:Y:S03]  /*12930*/  SHFL.IDX PT, R7, R4, RZ, 0x181f ;  /* 0x00181fff04077589 */ /* 0x000e2600000e0000 */
[-C--:B------:R-:W-:Y:S02]  /*12940*/  ISETP.GE.AND P4, PT, R0, R2.reuse, PT ;  /* 0x000000020000720c */ /* 0x080fe40003f86270 */
[----:B------:R-:W-:-:S02]  /*12950*/  ISETP.GE.AND P3, PT, R5, R2, PT ;  /* 0x000000020500720c */ /* 0x000fc40003f66270 */
[----:B------:R-:W1:Y:S09]  /*12960*/  SHFL.IDX PT, R5, R4, 0x1, 0x181f ;  /* 0x00381f0004057f89 */ /* 0x000e7200000e0000 */
[----:B0-----:R-:W-:-:S05]  /*12970*/  @!P4 LEA R7, P5, R11, R7, 0x1 ;  /* 0x000000070b07c211 */ /* 0x001fca00078a08ff */
[----:B------:R-:W-:-:S05]  /*12980*/  @!P4 IMAD.X R6, RZ, RZ, R6, P5 ;  /* 0x000000ffff06c224 */ /* 0x000fca00028e0606 */
[----:B------:R-:W-:-:S04]  /*12990*/  @!P4 LOP3.LUT R7, R7, R6, RZ, 0x3c, !PT ;  /* 0x000000060707c212 */ /* 0x000fc800078e3cff */
[----:B------:R-:W-:Y:S02]  /*129a0*/  @!P4 LOP3.LUT R6, R7, R6, RZ, 0x3c, !PT ;  /* 0x000000060706c212 */ /* 0x000fe400078e3cff */
[----:B-1----:R-:W-:Y:S02]  /*129b0*/  @!P3 LEA R8, P5, R11, R5, 0x1 ;  /* 0x000000050b08b211 */ /* 0x002fe400078a08ff */
[----:B------:R-:W-:-:S03]  /*129c0*/  @!P4 LOP3.LUT R7, R7, R6, RZ, 0x3c, !PT ;  /* 0x000000060707c212 */ /* 0x000fc600078e3cff */
[----:B------:R-:W-:Y:S02]  /*129d0*/  @!P3 IMAD.X R5, RZ, RZ, R9, P5 ;  /* 0x000000ffff05b224 */ /* 0x000fe400028e0609 */
[----:B-----5:R-:W-:Y:S04]  /*129e0*/  @!P4 LDGSTS.E.BYPASS.LTC128B.128 [R10+0x15400], desc[UR4][R6.64], !P2 ;  /* 0x15400000060acfae */ /* 0x020fe8000d101d44 */
[----:B------:R-:W-:Y:S04]  /*129f0*/  @!P4 LDGSTS.E.BYPASS.LTC128B.128 [R10+0x19400], desc[UR4][R6.64+0x80], !P1 ;  /* 0x19400080060acfae */ /* 0x000fe8000c901d44 */
[----:B------:R0:W-:Y:S02]  /*12a00*/  @!P4 LDGSTS.E.BYPASS.LTC128B.128 [R10+0x1d400], desc[UR4][R6.64+0x100], !P0 ;  /* 0x1d400100060acfae */ /* 0x0001e4000c101d44 */
[----:B0-----:R-:W-:-:S02]  /*12a10*/  @!P3 IMAD.MOV.U32 R6, RZ, RZ, R8 ;  /* 0x000000ffff06b224 */ /* 0x001fc400078e0008 */
[----:B------:R-:W-:Y:S02]  /*12a20*/  @!P3 IMAD.MOV.U32 R7, RZ, RZ, R5 ;  /* 0x000000ffff07b224 */ /* 0x000fe400078e0005 */
[----:B------:R-:W-:-:S03]  /*12a30*/  VIADD R5, R0, 0x20 ;  /* 0x0000002000057836 */ /* 0x000fc60000000000 */
        /* <DEDUP_REMOVED lines=10> */
[----:B------:R-:W-:-:S03]  /*12ae0*/  VIADD R5, R0, 0x30 ;  /* 0x0000003000057836 */ /* 0x000fc60000000000 */
        /* <DEDUP_REMOVED lines=33> */
[----:B------:R-:W-:Y:S02]  /*12d00*/  @!P3 LDGSTS.E.BYPASS.LTC128B.128 [R10+0x17c00], desc[UR4][R6.64], !P2 ;  /* 0x17c00000060abfae */ /* 0x000fe4000d101d44 */
[----:B------:R-:W-:Y:S02]  /*12d10*/  ISETP.GE.AND P4, PT, R5, R2, PT ;  /* 0x000000020500720c */ /* 0x000fe40003f86270 */
[----:B------:R-:W0:Y:S04]  /*12d20*/  SHFL.IDX PT, R5, R4, 0x6, 0x181f ;  /* 0x00d81f0004057f89 */ /* 0x000e2800000e0000 */
[----:B------:R-:W-:Y:S04]  /*12d30*/  @!P3 LDGSTS.E.BYPASS.LTC128B.128 [R10+0x1bc00], desc[UR4][R6.64+0x80], !P1 ;  /* 0x1bc00080060abfae */ /* 0x000fe8000c901d44 */
[----:B------:R1:W-:Y:S04]  /*12d40*/  @!P3 LDGSTS.E.BYPASS.LTC128B.128 [R10+0x1fc00], desc[UR4][R6.64+0x100], !P0 ;  /* 0x1fc00100060abfae */ /* 0x0003e8000c101d44 */
[----:B-1----:R-:W1:Y:S01]  /*12d50*/  SHFL.IDX PT, R6, R3, 0x6, 0x181f ;  /* 0x00d81f0003067f89 */ /* 0x002e6200000e0000 */
[----:B0-----:R-:W-:-:S05]  /*12d60*/  @!P4 LEA R5, P3, R11, R5, 0x1 ;  /* 0x000000050b05c211 */ /* 0x001fca00078608ff */
[----:B-1----:R-:W-:-:S04]  /*12d70*/  @!P4 IMAD.X R6, RZ, RZ, R6, P3 ;  /* 0x000000ffff06c224 */ /* 0x002fc800018e0606 */
[----:B------:R-:W-:Y:S02]  /*12d80*/  @!P4 IMAD.MOV.U32 R7, RZ, RZ, R6 ;  /* 0x000000ffff07c224 */ /* 0x000fe400078e0006 */
[----:B------:R-:W-:Y:S02]  /*12d90*/  @!P4 IMAD.MOV.U32 R6, RZ, RZ, R5 ;  /* 0x000000ffff06c224 */ /* 0x000fe400078e0005 */
[----:B------:R0:W1:Y:S04]  /*12da0*/  SHFL.IDX PT, R5, R3, 0x7, 0x181f ;  /* 0x00f81f0003057f89 */ /* 0x00006800000e0000 */
[----:B------:R0:W-:Y:S04]  /*12db0*/  @!P4 LDGSTS.E.BYPASS.LTC128B.128 [R10+0x18400], desc[UR4][R6.64], !P2 ;  /* 0x18400000060acfae */ /* 0x0001e8000d101d44 */
[----:B------:R0:W-:Y:S04]  /*12dc0*/  @!P4 LDGSTS.E.BYPASS.LTC128B.128 [R10+0x1c400], desc[UR4][R6.64+0x80], !P1 ;  /* 0x1c400080060acfae */ /* 0x0001e8000c901d44 */
[----:B------:R0:W-:Y:S04]  /*12dd0*/  @!P4 LDGSTS.E.BYPASS.LTC128B.128 [R10+0x20400], desc[UR4][R6.64+0x100], !P0 ;  /* 0x20400100060acfae */ /* 0x0001e8000c101d44 */
[----:B------:R0:W2:Y:S02]  /*12de0*/  SHFL.IDX PT, R3, R4, 0x7, 0x181f ;  /* 0x00f81f0004037f89 */ /* 0x0000a400000e0000 */
.L_x_3586:
[----:B------:R-:W-:Y:S01]  /*12df0*/  VIADD R0, R0, 0x70 ;  /* 0x0000007000007836 */ /* 0x000fe20000000000 */
[----:B------:R-:W-:Y:S04]  /*12e00*/  BSSY B0, `(.L_x_3466) ;  /* 0x000000f000007945 */ /* 0x000fe80003800000 */
[----:B------:R-:W-:-:S13]  /*12e10*/  ISETP.GE.AND P3, PT, R0, R2, PT ;  /* 0x000000020000720c */ /* 0x000fda0003f66270 */
[----:B------:R-:W-:Y:S05]  /*12e20*/  @P3 BRA `(.L_x_3467) ;  /* 0x0000000000303947 */ /* 0x000fea0003800000 */
[----:B0-----:R-:W0:Y:S01]  /*12e30*/  S2R R4, SR_TID.X ;  /* 0x0000000000047919 */ /* 0x001e220000002100 */
[----:B------:R-:W-:Y:S01]  /*12e40*/  ULDC.64 UR4, c[0x0][0x208] ;  /* 0x0000820000047ab9 */ /* 0x000fe20000000a00 */
[----:B0-----:R-:W-:-:S05]  /*12e50*/  IMAD.SHL.U32 R4, R4, 0x8, RZ ;  /* 0x0000000804047824 */ /* 0x001fca00078e00ff */
[----:B------:R-:W-:-:S04]  /*12e60*/  LOP3.LUT R4, R4, 0x38, RZ, 0xc0, !PT ;  /* 0x0000003804047812 */ /* 0x000fc800078ec0ff */
[----:B--2---:R-:W-:-:S05]  /*12e70*/  LEA R2, P3, R4, R3, 0x1 ;  /* 0x0000000304027211 */ /* 0x004fca00078608ff */
[----:B-1----:R-:W-:-:S05]  /*12e80*/  IMAD.X R3, RZ, RZ, R5, P3 ;  /* 0x000000ffff037224 */ /* 0x002fca00018e0605 */
[----:B------:R-:W-:Y:S01]  /*12e90*/  @!PT LDS RZ, [RZ] ;  /* 0x00000000fffff984 */ /* 0x000fe20000000800 */
[----:B------:R-:W-:Y:S01]  /*12ea0*/  @!PT LDS RZ, [RZ] ;  /* 0x00000000fffff984 */ /* 0x000fe20000000800 */
[----:B------:R-:W-:Y:S01]  /*12eb0*/  @!PT LDS RZ, [RZ] ;  /* 0x00000000fffff984 */ /* 0x000fe20000000800 */
[----:B------:R3:W-:Y:S04]  /*12ec0*/  LDGSTS.E.BYPASS.LTC128B.128 [R10+0x18c00], desc[UR4][R2.64], !P2 ;  /* 0x18c00000020a7fae */ /* 0x0007e8000d101d44 */
[----:B------:R3:W-:Y:S04]  /*12ed0*/  LDGSTS.E.BYPASS.LTC128B.128 [R10+0x1cc00], desc[UR4][R2.64+0x80], !P1 ;  /* 0x1cc00080020a7fae */ /* 0x0007e8000c901d44 */
[----:B------:R3:W-:Y:S02]  /*12ee0*/  LDGSTS.E.BYPASS.LTC128B.128 [R10+0x20c00], desc[UR4][R2.64+0x100], !P0 ;  /* 0x20c00100020a7fae */ /* 0x0007e4000c101d44 */
.L_x_3467:
[----:B------:R-:W-:Y:S05]  /*12ef0*/  BSYNC B0 ;  /* 0x0000000000007941 */ /* 0x000fea0003800000 */
.L_x_3466:
[----:B------:R-:W-:Y:S01]  /*12f00*/  NOP ;  /* 0x0000000000007918 */ /* 0x000fe20000000000 */
[----:B------:R-:W-:Y:S01]  /*12f10*/  PLOP3.LUT P0, PT, PT, PT, PT, 0x80, 0x0 ;  /* 0x000000000000781c */ /* 0x000fe20003f0f070 */
[----:B0-----:R-:W-:-:S12]  /*12f20*/  VIADD R6, R18, 0x36800 ;  /* 0x0003680012067836 */ /* 0x001fd80000000000 */
.L_x_3468:
        /* <DEDUP_REMOVED lines=18> */
.L_x_3587:
[----:B------:R-:W-:Y:S05]  /*13050*/  BSYNC B0 ;  /* 0x0000000000007941 */ /* 0x000fea0003800000 */
.L_x_3469:
        /* <DEDUP_REMOVED lines=55> */
.L_x_3477:
[----:B------:R-:W-:Y:S01]  /*133d0*/  IMAD R3, R9, 0x8, R18 ;  /* 0x0000000809037824 */ /* 0x000fe200078e0212 */
[----:B------:R-:W-:Y:S01]  /*133e0*/  SHF.L.U32 R2, R13, 0x1f, RZ ;  /* 0x0000001f0d027819 */ /* 0x000fe200000006ff */
[----:B------:R-:W-:Y:S03]  /*133f0*/  BSSY B3, `(.L_x_3478) ;  /* 0x0000003000037945 */ /* 0x000fe60003800000 */
[----:B------:R-:W1:Y:S02]  /*13400*/  SYNCS.PHASECHK.TRANS64.TRYWAIT P0, [R3+URZ+0x36840], R2 ;  /* 0x03684002030075a7 */ /* 0x000e64000800017f */
[----:B-1----:R-:W-:Y:S05]  /*13410*/  @!P0 BRA `(.L_x_3479) ;  /* 0x0000004800288947 */ /* 0x002fea0003800000 */
.L_x_3588:
[----:B------:R-:W-:Y:S05]  /*13420*/  BSYNC B3 ;  /* 0x0000000000037941 */ /* 0x000fea0003800000 */
.L_x_3478:
[----:B------:R-:W2:Y:S01]  /*13430*/  S2R R7, SR_TID.X ;  /* 0x0000000000077919 */ /* 0x000ea20000002100 */
[----:B------:R-:W-:Y:S01]  /*13440*/  BSSY B3, `(.L_x_3480) ;  /* 0x000000b000037945 */ /* 0x000fe20003800000 */
[----:B--2---:R-:W-:-:S04]  /*13450*/  LOP3.LUT R7, R7, 0x7f, RZ, 0xc0, !PT ;  /* 0x0000007f07077812 */ /* 0x004fc800078ec0ff */
[----:B------:R-:W-:-:S13]  /*13460*/  ISETP.NE.AND P1, PT, R7, RZ, PT ;  /* 0x000000ff0700720c */ /* 0x000fda0003f25270 */
[----:B------:R-:W-:Y:S05]  /*13470*/  @P1 BRA `(.L_x_3481) ;  /* 0x00000000001c1947 */ /* 0x000fea0003800000 */
[----:B------:R-:W2:Y:S01]  /*13480*/  S2R R7, SR_TID.X ;  /* 0x0000000000077919 */ /* 0x000ea20000002100 */
[----:B-1----:R-:W-:-:S04]  /*13490*/  IMAD.MOV.U32 R2, RZ, RZ, 0xa800 ;  /* 0x0000a800ff027424 */ /* 0x002fc800078e00ff */
[----:B------:R3:W-:Y:S01]  /*134a0*/  SYNCS.ARRIVE.TRANS64 RZ, [R3+URZ+0x36830], R2 ;  /* 0x0368300203ff79a7 */ /* 0x0007e2000800003f */
[----:B--2---:R-:W-:-:S04]  /*134b0*/  LOP3.LUT R7, R7, 0x1f, RZ, 0xc0, !PT ;  /* 0x0000001f07077812 */ /* 0x004fc800078ec0ff */
[----:B------:R-:W-:-:S13]  /*134c0*/  ISETP.NE.AND P0, PT, R7, RZ, PT ;  /* 0x000000ff0700720c */ /* 0x000fda0003f05270 */
[----:B---3--:R-:W-:Y:S05]  /*134d0*/  @!P0 BRA `(.L_x_3481) ;  /* 0x0000000000048947 */ /* 0x008fea0003800000 */
[----:B------:R-:W-:Y:S01]  /*134e0*/  BPT.TRAP 0x1 ;  /* 0x000000040000795c */ /* 0x000fe20000300000 */
.L_x_3481:
[----:B------:R-:W-:Y:S05]  /*134f0*/  BSYNC B3 ;  /* 0x0000000000037941 */ /* 0x000fea0003800000 */
.L_x_3480:
        /* <DEDUP_REMOVED lines=12> */
.L_x_3482:
        /* <DEDUP_REMOVED lines=16> */
.L_x_3483:
        /* <DEDUP_REMOVED lines=16> */
.L_x_3484:
        /* <DEDUP_REMOVED lines=10> */
[----:B------:R-:W2:Y:S01]  /*13860*/  LDL.LU R7, [R1+0x14] ;  /* 0x0000140001077983 */ /* 0x000ea20000300800 */
[----:B------:R-:W-:Y:S01]  /*13870*/  IMAD R3, R19, 0x8, R6 ;  /* 0x0000000813037824 */ /* 0x000fe200078e0206 */
[----:B------:R-:W-:Y:S01]  /*13880*/  BSSY B3, `(.L_x_3485) ;  /* 0x0000004000037945 */ /* 0x000fe20003800000 */
[----:B--2---:R-:W-:-:S04]  /*13890*/  SHF.L.U32 R2, R7, 0x1f, RZ ;  /* 0x0000001f07027819 */ /* 0x004fc800000006ff */
[----:B------:R-:W1:Y:S02]  /*138a0*/  SYNCS.PHASECHK.TRANS64.TRYWAIT P0, [R3+URZ+0x60], R2 ;  /* 0x00006002030075a7 */ /* 0x000e64000800017f */
[----:B-1----:R-:W-:Y:S05]  /*138b0*/  @!P0 BRA `(.L_x_3486) ;  /* 0x0000004400148947 */ /* 0x002fea0003800000 */
.L_x_3589:
[----:B------:R-:W-:Y:S05]  /*138c0*/  BSYNC B3 ;  /* 0x0000000000037941 */ /* 0x000fea0003800000 */
.L_x_3485:
[----:B------:R-:W-:Y:S01]  /*138d0*/  BSSY B3, `(.L_x_3487) ;  /* 0x000000c000037945 */ /* 0x000fe20003800000 */
[----:B0-----:R-:W-:Y:S02]  /*138e0*/  IMAD.MOV.U32 R10, RZ, RZ, 0x0 ;  /* 0x00000000ff0a7424 */ /* 0x001fe400078e00ff */
[----:B------:R-:W-:Y:S01]  /*138f0*/  IMAD.MOV.U32 R11, RZ, RZ, 0x14f00000 ;  /* 0x14f00000ff0b7424 */ /* 0x000fe200078e00ff */
[----:B------:R-:W-:Y:S06]  /*13900*/  @P1 BRA `(.L_x_3488) ;  /* 0x0000000000201947 */ /* 0x000fec0003800000 */
[----:B------:R-:W0:Y:S01]  /*13910*/  S2R R7, SR_TID.X ;  /* 0x0000000000077919 */ /* 0x000e220000002100 */
[----:B-1----:R-:W-:Y:S02]  /*13920*/  IMAD R2, R19, 0x8, R18 ;  /* 0x0000000813027824 */ /* 0x002fe400078e0212 */
[----:B------:R-:W-:-:S04]  /*13930*/  IMAD.MOV.U32 R3, RZ, RZ, 0xa800 ;  /* 0x0000a800ff037424 */ /* 0x000fc800078e00ff */
[----:B------:R2:W-:Y:S01]  /*13940*/  SYNCS.ARRIVE.TRANS64 RZ, [R2+URZ+0x36850], R3 ;  /* 0x0368500302ff79a7 */ /* 0x0005e2000800003f */
[----:B0-----:R-:W-:-:S04]  /*13950*/  LOP3.LUT R7, R7, 0x1f, RZ, 0xc0, !PT ;  /* 0x0000001f07077812 */ /* 0x001fc800078ec0ff */
[----:B------:R-:W-:-:S13]  /*13960*/  ISETP.NE.AND P0, PT, R7, RZ, PT ;  /* 0x000000ff0700720c */ /* 0x000fda0003f05270 */
[----:B--2---:R-:W-:Y:S05]  /*13970*/  @!P0 BRA `(.L_x_3488) ;  /* 0x0000000000048947 */ /* 0x004fea0003800000 */
[----:B------:R-:W-:Y:S01]  /*13980*/  BPT.TRAP 0x1 ;  /* 0x000000040000795c */ /* 0x000fe20000300000 */
.L_x_3488:
[----:B------:R-:W-:Y:S05]  /*13990*/  BSYNC B3 ;  /* 0x0000000000037941 */ /* 0x000fea0003800000 */
.L_x_3487:
[----:B------:R-:W2:Y:S04]  /*139a0*/  LDL R8, [R1+0x18] ;  /* 0x0000180001087983 */ /* 0x000ea80000100800 */
[----:B------:R-:W2:Y:S01]  /*139b0*/  LDL.LU R7, [R1+0x8] ;  /* 0x0000080001077983 */ /* 0x000ea20000300800 */
[----:B------:R-:W-:Y:S01]  /*139c0*/  R2UR UR10, R14 ;  /* 0x000000000e0a72ca */ /* 0x000fe200000e0000 */
[C-C-:B-1----:R-:W-:Y:S01]  /*139d0*/  IMAD R3, R19.reuse, 0x8, R18.reuse ;  /* 0x0000000813037824 */ /* 0x142fe200078e0212 */
        /* <DEDUP_REMOVED lines=9> */
.L_x_3489:
        /* <DEDUP_REMOVED lines=15> */
.L_x_3490:
        /* <DEDUP_REMOVED lines=15> */
.L_x_3491:
        /* <DEDUP_REMOVED lines=12> */
.L_x_3476:
[----:B------:R-:W-:Y:S05]  /*13d10*/  BSYNC B1 ;  /* 0x0000000000017941 */ /* 0x000fea0003800000 */
.L_x_3475:
[----:B0-----:R-:W2:Y:S01]  /*13d20*/  LDL.LU R0, [R1+0x38] ;  /* 0x0000380001007983 */ /* 0x001ea20000300800 */
[----:B------:R-:W-:-:S03]  /*13d30*/  IMAD.MOV.U32 R19, RZ, RZ, R9 ;  /* 0x000000ffff137224 */ /* 0x000fc600078e0009 */
[----:B------:R0:W-:Y:S02]  /*13d40*/  STL [R1+0x14], R13 ;  /* 0x0000140d01007387 */ /* 0x0001e40000100800 */
[----:B0-2---:R-:W-:-:S07]  /*13d50*/  VIADD R0, R0, 0xfffffffd ;  /* 0xfffffffd00007836 */ /* 0x005fce0000000000 */
.L_x_3474:
[----:B------:R-:W-:Y:S05]  /*13d60*/  BSYNC B2 ;  /* 0x0000000000027941 */ /* 0x000fea0003800000 */
.L_x_3473:
[----:B------:R-:W-:Y:S01]  /*13d70*/  VIADD R12, R12, 0xfffffffe ;  /* 0xfffffffe0c0c7836 */ /* 0x000fe20000000000 */
[----:B------:R-:W-:-:S04]  /*13d80*/  LOP3.LUT R4, RZ, R4, RZ, 0x33, !PT ;  /* 0x00000004ff047212 */ /* 0x000fc800078e33ff */
[----:B------:R-:W-:-:S13]  /*13d90*/  ISETP.NE.AND P0, PT, R12, R4, PT ;  /* 0x000000040c00720c */ /* 0x000fda0003f05270 */
[----:B------:R-:W-:Y:S05]  /*13da0*/  @!P0 BRA `(.L_x_3472) ;  /* 0x0000001400cc8947 */ /* 0x000fea0003800000 */
[----:B------:R-:W-:-:S07]  /*13db0*/  IMAD.MOV.U32 R9, RZ, RZ, R17 ;  /* 0x000000ffff097224 */ /* 0x000fce00078e0011 */
.L_x_3526:
        /* <DEDUP_REMOVED lines=36> */
.L_x_3494:
[----:B------:R-:W-:Y:S01]  /*14000*/  IMAD R3, R4, 0x8, R18 ;  /* 0x0000000804037824 */ /* 0x000fe200078e0212 */
[----:B------:R-:W-:Y:S01]  /*14010*/  SHF.L.U32 R2, R5, 0x1f, RZ ;  /* 0x0000001f05027819 */ /* 0x000fe200000006ff */
[----:B------:R-:W-:Y:S03]  /*14020*/  BSSY B2, `(.L_x_3495) ;  /* 0x0000003000027945 */ /* 0x000fe60003800000 */
[----:B------:R-:W1:Y:S02]  /*14030*/  SYNCS.PHASECHK.TRANS64.TRYWAIT P0, [R3+URZ+0x36840], R2 ;  /* 0x03684002030075a7 */ /* 0x000e64000800017f */
[----:B-1----:R-:W-:Y:S05]  /*14040*/  @!P0 BRA `(.L_x_3496) ;  /* 0x0000003c00448947 */ /* 0x002fea0003800000 */
.L_x_3590:
[----:B------:R-:W-:Y:S05]  /*14050*/  BSYNC B2 ;  /* 0x0000000000027941 */ /* 0x000fea0003800000 */
.L_x_3495:
        /* <DEDUP_REMOVED lines=12> */
.L_x_3498:
[----:B------:R-:W-:Y:S05]  /*14120*/  BSYNC B2 ;  /* 0x0000000000027941 */ /* 0x000fea0003800000 */
.L_x_3497:
        /* <DEDUP_REMOVED lines=12> */
.L_x_3499:
        /* <DEDUP_REMOVED lines=16> */
.L_x_3500:
        /* <DEDUP_REMOVED lines=16> */
.L_x_3501:
        /* <DEDUP_REMOVED lines=16> */
.L_x_3591:
[----:B------:R-:W-:Y:S05]  /*144f0*/  BSYNC B2 ;  /* 0x0000000000027941 */ /* 0x000fea0003800000 */
.L_x_3502:
        /* <DEDUP_REMOVED lines=11> */
.L_x_3505:
[----:B------:R-:W-:Y:S05]  /*145b0*/  BSYNC B2 ;  /* 0x0000000000027941 */ /* 0x000fea0003800000 */
.L_x_3504:
        /* <DEDUP_REMOVED lines=12> */
.L_x_3506:
        /* <DEDUP_REMOVED lines=15> */
.L_x_3507:
        /* <DEDUP_REMOVED lines=15> */
.L_x_3508:
        /* <DEDUP_REMOVED lines=12> */
.L_x_3493:
[----:B------:R-:W-:Y:S05]  /*14920*/  BSYNC B1 ;  /* 0x0000000000017941 */ /* 0x000fea0003800000 */
.L_x_3492:
        /* <DEDUP_REMOVED lines=36> */
.L_x_3511:
[----:B------:R-:W-:Y:S01]  /*14b70*/  IMAD R2, R19, 0x8, R18 ;  /* 0x0000000813027824 */ /* 0x000fe200078e0212 */
[----:B------:R-:W-:Y:S01]  /*14b80*/  SHF.L.U32 R3, R12, 0x1f, RZ ;  /* 0x0000001f0c037819 */ /* 0x000fe200000006ff */
[----:B------:R-:W-:Y:S03]  /*14b90*/  BSSY B2, `(.L_x_3512) ;  /* 0x0000003000027945 */ /* 0x000fe60003800000 */
[----:B------:R-:W2:Y:S02]  /*14ba0*/  SYNCS.PHASECHK.TRANS64.TRYWAIT P0, [R2+URZ+0x36840], R3 ;  /* 0x03684003020075a7 */ /* 0x000ea4000800017f */
[----:B--2---:R-:W-:Y:S05]  /*14bb0*/  @!P0 BRA `(.L_x_3513) ;  /* 0x0000003000908947 */ /* 0x004fea0003800000 */
.L_x_3592:
[----:B------:R-:W-:Y:S05]  /*14bc0*/  BSYNC B2 ;  /* 0x0000000000027941 */ /* 0x000fea0003800000 */
.L_x_3512:
        /* <DEDUP_REMOVED lines=12> */
.L_x_3515:
[----:B------:R-:W-:Y:S05]  /*14c90*/  BSYNC B2 ;  /* 0x0000000000027941 */ /* 0x000fea0003800000 */
.L_x_3514:
        /* <DEDUP_REMOVED lines=13> */
.L_x_3516:
        /* <DEDUP_REMOVED lines=16> */
.L_x_3517:
        /* <DEDUP_REMOVED lines=16> */
.L_x_3518:
        /* <DEDUP_REMOVED lines=15> */
.L_x_3593:
[----:B------:R-:W-:Y:S05]  /*15060*/  BSYNC B2 ;  /* 0x0000000000027941 */ /* 0x000fea0003800000 */
.L_x_3519:
[----:B------:R-:W-:Y:S01]  /*15070*/  BSSY B2, `(.L_x_3521) ;  /* 0x000000b000027945 */ /* 0x000fe20003800000 */
[----:B------:R-:W-:Y:S02]  /*15080*/  IMAD.MOV.U32 R10, RZ, RZ, 0x0 ;  /* 0x00000000ff0a7424 */ /* 0x000fe400078e00ff */
[----:B------:R-:W-:Y:S01]  /*15090*/  IMAD.MOV.U32 R11, RZ, RZ, 0x14f00000 ;  /* 0x14f00000ff0b7424 */ /* 0x000fe200078e00ff */
[----:B------:R-:W-:Y:S06]  /*150a0*/  @P1 BRA `(.L_x_3522) ;  /* 0x00000000001c1947 */ /* 0x000fec0003800000 */
[----:B------:R-:W1:Y:S02]  /*150b0*/  S2R R3, SR_TID.X ;  /* 0x0000000000037919 */ /* 0x000e640000002100 */
[----:B-1----:R-:W-:Y:S01]  /*150c0*/  LOP3.LUT R15, R3, 0x1f, RZ, 0xc0, !PT ;  /* 0x0000001f030f7812 */ /* 0x002fe200078ec0ff */
[----:B------:R-:W-:-:S03]  /*150d0*/  IMAD.MOV.U32 R3, RZ, RZ, 0xa800 ;  /* 0x0000a800ff037424 */ /* 0x000fc600078e00ff */
[----:B------:R-:W-:Y:S01]  /*150e0*/  ISETP.NE.AND P0, PT, R15, RZ, PT ;  /* 0x000000ff0f00720c */ /* 0x000fe20003f05270 */
[----:B------:R1:W-:-:S12]  /*150f0*/  SYNCS.ARRIVE.TRANS64 RZ, [R2+URZ+0x50], R3 ;  /* 0x0000500302ff79a7 */ /* 0x0003d8000800003f */
[----:B-1----:R-:W-:Y:S05]  /*15100*/  @!P0 BRA `(.L_x_3522) ;  /* 0x0000000000048947 */ /* 0x002fea0003800000 */
[----:B------:R-:W-:Y:S01]  /*15110*/  BPT.TRAP 0x1 ;  /* 0x000000040000795c */ /* 0x000fe20000300000 */
.L_x_3522:
[----:B------:R-:W-:Y:S05]  /*15120*/  BSYNC B2 ;  /* 0x0000000000027941 */ /* 0x000fea0003800000 */
.L_x_3521:
        /* <DEDUP_REMOVED lines=12> */
.L_x_3523:
        /* <DEDUP_REMOVED lines=15> */
.L_x_3524:
        /* <DEDUP_REMOVED lines=15> */
.L_x_3525:
        /* <DEDUP_REMOVED lines=12> */
.L_x_3510:
[----:B------:R-:W-:Y:S05]  /*15490*/  BSYNC B1 ;  /* 0x0000000000017941 */ /* 0x000fea0003800000 */
.L_x_3509:
[----:B------:R-:W2:Y:S01]  /*154a0*/  LDL R2, [R1+0x28] ;  /* 0x0000280001027983 */ /* 0x000ea20000100800 */
[----:B------:R-:W-:Y:S01]  /*154b0*/  VIADD R0, R0, 0xfffffffe ;  /* 0xfffffffe00007836 */ /* 0x000fe20000000000 */
[----:B--2---:R-:W-:-:S13]  /*154c0*/  ISETP.GT.AND P0, PT, R7, R2, PT ;  /* 0x000000020700720c */ /* 0x004fda0003f04270 */
[----:B------:R-:W-:Y:S05]  /*154d0*/  @P0 BRA `(.L_x_3526) ;  /* 0xffffffe800380947 */ /* 0x000fea000383ffff */
.L_x_3472:
[----:B------:R-:W-:Y:S05]  /*154e0*/  BSYNC B0 ;  /* 0x0000000000007941 */ /* 0x000fea0003800000 */
.L_x_3471:
        /* <DEDUP_REMOVED lines=19> */
.L_x_3528:
[----:B------:R-:W-:Y:S05]  /*15620*/  BSYNC B0 ;  /* 0x0000000000007941 */ /* 0x000fea0003800000 */
.L_x_3527:
        /* <DEDUP_REMOVED lines=11> */
.L_x_3594:
[----:B------:R-:W-:Y:S05]  /*156e0*/  BSYNC B1 ;  /* 0x0000000000017941 */ /* 0x000fea0003800000 */
.L_x_3531:
        /* <DEDUP_REMOVED lines=9> */
.L_x_3534:
[----:B------:R-:W-:Y:S05]  /*15780*/  BSYNC B1 ;  /* 0x0000000000017941 */ /* 0x000fea0003800000 */
.L_x_3533:
        /* <DEDUP_REMOVED lines=12> */
.L_x_3535:
        /* <DEDUP_REMOVED lines=15> */
.L_x_3536:
        /* <DEDUP_REMOVED lines=15> */
.L_x_3537:
        /* <DEDUP_REMOVED lines=10> */
.L_x_3530:
[----:B------:R-:W-:Y:S05]  /*15ad0*/  BSYNC B0 ;  /* 0x0000000000007941 */ /* 0x000fea0003800000 */
.L_x_3529:
[----:B------:R-:W2:Y:S01]  /*15ae0*/  LDL.LU R4, [R1+0x14] ;  /* 0x0000140001047983 */ /* 0x000ea20000300800 */
[----:B------:R-:W-:-:S05]  /*15af0*/  VIADD R19, R19, 0x1 ;  /* 0x0000000113137836 */ /* 0x000fca0000000000 */
[----:B------:R-:W-:-:S04]  /*15b00*/  ISETP.NE.AND P0, PT, R19, 0x2, PT ;  /* 0x000000021300780c */ /* 0x000fc80003f05270 */
[----:B------:R-:W-:Y:S02]  /*15b10*/  SEL R0, RZ, 0x1, P0 ;  /* 0x00000001ff007807 */ /* 0x000fe40000000000 */
[----:B------:R-:W-:Y:S02]  /*15b20*/  SEL R19, R19, RZ, P0 ;  /* 0x000000ff13137207 */ /* 0x000fe40000000000 */
[----:B--2---:R-:W-:-:S05]  /*15b30*/  LOP3.LUT R4, R4, R0, RZ, 0x3c, !PT ;  /* 0x0000000004047212 */ /* 0x004fca00078e3cff */
[----:B------:R2:W-:Y:S02]  /*15b40*/  STL [R1+0x14], R4 ;  /* 0x0000140401007387 */ /* 0x0005e40000100800 */
.L_x_3451:
[----:B------:R-:W-:Y:S05]  /*15b50*/  BSYNC B7 ;  /* 0x0000000000077941 */ /* 0x000fea0003800000 */
.L_x_3449:
        /* <DEDUP_REMOVED lines=14> */
.L_x_3538:
[----:B------:R-:W3:Y:S01]  /*15c40*/  S2R R0, SR_TID.X ;  /* 0x0000000000007919 */ /* 0x000ee20000002100 */
[----:B------:R-:W-:Y:S01]  /*15c50*/  UMOV UR4, 0xffffffff ;  /* 0xffffffff00047882 */ /* 0x000fe20000000000 */
[----:B---3--:R-:W-:-:S04]  /*15c60*/  LOP3.LUT R16, R0, 0x1f, RZ, 0xc0, !PT ;  /* 0x0000001f00107812 */ /* 0x008fc800078ec0ff */
[----:B------:R-:W-:Y:S01]  /*15c70*/  ISETP.NE.AND P0, PT, R16, 0x1f, PT ;  /* 0x0000001f1000780c */ /* 0x000fe20003f05270 */
[----:B------:R-:W-:-:S12]  /*15c80*/  BRA.DIV UR4, `(.L_x_3540) ;  /* 0x0000002204987947 */ /* 0x000fd8000b800000 */
[----:B------:R-:W0:Y:S01]  /*15c90*/  LDL.LU R3, [R1] ;  /* 0x0000000001037983 */ /* 0x000e220000300800 */
[----:B------:R-:W-:-:S03]  /*15ca0*/  ULDC UR4, c[0x0][0xc3c] ;  /* 0x00030f0000047ab9 */ /* 0x000fc60000000800 */
[----:B-1----:R-:W3:Y:S01]  /*15cb0*/  LDL R5, [R1+0xc] ;  /* 0x00000c0001057983 */ /* 0x002ee20000100800 */
[----:B------:R-:W-:Y:S01]  /*15cc0*/  ULDC.64 UR6, c[0x0][0x208] ;  /* 0x0000820000067ab9 */ /* 0x000fe20000000a00 */
[----:B0-----:R-:W-:Y:S02]  /*15cd0*/  IMAD.MOV.U32 R10, RZ, RZ, R3 ;  /* 0x000000ffff0a7224 */ /* 0x001fe400078e0003 */
[----:B---3--:R-:W-:-:S05]  /*15ce0*/  IMAD.IADD R0, R5, 0x1, R16 ;  /* 0x0000000105007824 */ /* 0x008fca00078e0210 */
[----:B------:R-:W-:-:S13]  /*15cf0*/  ISETP.GE.OR P1, PT, R0, UR4, !P0 ;  /* 0x0000000400007c0c */ /* 0x000fda000c726670 */
[----:B------:R-:W0:Y:S08]  /*15d00*/  @!P1 LDC.64 R2, c[0x0][0xc80] ;  /* 0x00032000ff029b82 */ /* 0x000e300000000a00 */
[----:B--2---:R-:W1:Y:S01]  /*15d10*/  @!P1 LDC.64 R4, c[0x0][0xc78] ;  /* 0x00031e00ff049b82 */ /* 0x004e620000000a00 */
[----:B0-----:R-:W-:-:S05]  /*15d20*/  @!P1 IMAD.WIDE R2, R0, 0x4, R2 ;  /* 0x0000000400029825 */ /* 0x001fca00078e0202 */
[----:B------:R1:W2:Y:S02]  /*15d30*/  @!P1 LDG.E R7, desc[UR6][R2.64] ;  /* 0x0000000602079981 */ /* 0x0002a4000c1e1900 */
[----:B-1----:R-:W-:-:S06]  /*15d40*/  @!P1 IMAD.WIDE R2, R0, 0x4, R4 ;  /* 0x0000000400029825 */ /* 0x002fcc00078e0204 */
[----:B------:R-:W3:Y:S01]  /*15d50*/  @!P1 LDG.E R2, desc[UR6][R2.64] ;  /* 0x0000000602029981 */ /* 0x000ee2000c1e1900 */
        /* <DEDUP_REMOVED lines=29> */
.L_x_3604:
[----:B------:R-:W-:Y:S02]  /*15f30*/  ULDC UR4, c[0x0][0xc38] ;  /* 0x00030e0000047ab9 */ /* 0x000fe40000000800 */
[----:B------:R-:W-:-:S04]  /*15f40*/  IMAD.U32 R3, RZ, RZ, UR4 ;  /* 0x00000004ff037e24 */ /* 0x000fc8000f8e00ff */
[----:B-1----:R-:W-:-:S04]  /*15f50*/  IMAD R9, R9, R3, RZ ;  /* 0x0000000309097224 */ /* 0x002fc800078e02ff */
[----:B------:R-:W-:-:S05]  /*15f60*/  IMAD.IADD R5, R8, 0x1, R9 ;  /* 0x0000000108057824 */ /* 0x000fca00078e0209 */
[----:B------:R-:W-:-:S13]  /*15f70*/  ISETP.GT.AND P6, PT, R5, R0, PT ;  /* 0x000000000500720c */ /* 0x000fda0003fc4270 */
[----:B------:R-:W-:Y:S05]  /*15f80*/  @P6 BRA `(.L_x_3541) ;  /* 0x0000000000b06947 */ /* 0x000fea0003800000 */
.L_x_3544:
        /* <DEDUP_REMOVED lines=38> */
.L_x_3612:
[----:B------:R-:W-:Y:S02]  /*161f0*/  ULDC UR4, c[0x0][0xc38] ;  /* 0x00030e0000047ab9 */ /* 0x000fe40000000800 */
[----:B------:R-:W-:-:S04]  /*16200*/  IMAD.U32 R3, RZ, RZ, UR4 ;  /* 0x00000004ff037e24 */ /* 0x000fc8000f8e00ff */
[----:B-1----:R-:W-:-:S04]  /*16210*/  IMAD R9, R9, R3, RZ ;  /* 0x0000000309097224 */ /* 0x002fc800078e02ff */
[----:B------:R-:W-:-:S05]  /*16220*/  IMAD.IADD R5, R9, 0x1, R5 ;  /* 0x0000000109057824 */ /* 0x000fca00078e0205 */
[----:B------:R-:W-:-:S13]  /*16230*/  ISETP.GT.AND P6, PT, R5, R0, PT ;  /* 0x000000000500720c */ /* 0x000fda0003fc4270 */
[----:B------:R-:W-:Y:S05]  /*16240*/  @!P6 BRA `(.L_x_3544) ;  /* 0xfffffffc0050e947 */ /* 0x000fea000383ffff */
.L_x_3541:
[----:B------:R-:W-:Y:S01]  /*16250*/  IMAD.IADD R9, R5, 0x1, -R9 ;  /* 0x0000000105097824 */ /* 0x000fe200078e0a09 */
[----:B------:R-:W-:-:S03]  /*16260*/  UMOV UR4, 0xffffffff ;  /* 0xffffffff00047882 */ /* 0x000fc60000000000 */
[----:B------:R-:W-:-:S05]  /*16270*/  IMAD R5, R2, R3, R9 ;  /* 0x0000000302057224 */ /* 0x000fca00078e0209 */
[----:B------:R-:W-:Y:S01]  /*16280*/  ISETP.GT.AND P6, PT, R5, R0, PT ;  /* 0x000000000500720c */ /* 0x000fe20003fc4270 */
[----:B------:R-:W-:-:S12]  /*16290*/  BRA.DIV UR4, `(.L_x_3545) ;  /* 0x0000002604507947 */ /* 0x000fd8000b800000 */
[----:B------:R-:W-:-:S04]  /*162a0*/  VOTE.ANY R8, PT, !P6 ;  /* 0x0000000000087806 */ /* 0x000fc800070e0100 */
[----:B------:R-:W1:Y:S02]  /*162b0*/  POPC R5, R8 ;  /* 0x0000000800057309 */ /* 0x000e640000000000 */
[----:B-1----:R1:W2:Y:S04]  /*162c0*/  SHFL.IDX PT, R6, R6, R5, 0x1f ;  /* 0x00001f0506067589 */ /* 0x0022a800000e0000 */
[----:B------:R1:W3:Y:S02]  /*162d0*/  SHFL.IDX PT, R7, R7, R5, 0x1f ;  /* 0x00001f0507077589 */ /* 0x0002e400000e0000 */
.L_x_3617:
[----:B------:R-:W-:-:S13]  /*162e0*/  ISETP.NE.AND P0, PT, R8, RZ, PT ;  /* 0x000000ff0800720c */ /* 0x000fda0003f05270 */
[----:B------:R-:W-:Y:S05]  /*162f0*/  @!P0 BRA `(.L_x_3546) ;  /* 0x0000000000148947 */ /* 0x000fea0003800000 */
[----:B------:R-:W-:Y:S01]  /*16300*/  UMOV UR4, 0xffffffff ;  /* 0xffffffff00047882 */ /* 0x000fe20000000000 */
[----:B------:R-:W-:Y:S02]  /*16310*/  VIADD R12, R5, 0xffffffff ;  /* 0xffffffff050c7836 */ /* 0x000fe40000000000 */
[----:B------:R-:W-:Y:S05]  /*16320*/  BRA.DIV UR4, `(.L_x_3547) ;  /* 0x0000002604887947 */ /* 0x000fea000b800000 */
[----:B0-----:R0:W4:Y:S02]  /*16330*/  SHFL.IDX PT, R2, R2, R12, 0x1f ;  /* 0x00001f0c02027589 */ /* 0x00112400000e0000 */
.L_x_3620:
[----:B----4-:R-:W-:-:S07]  /*16340*/  IMAD.MOV.U32 R4, RZ, RZ, R2 ;  /* 0x000000ffff047224 */ /* 0x010fce00078e0002 */
.L_x_3546:
[----:B------:R-:W4:Y:S01]  /*16350*/  LDL.LU R10, [R1+0xc] ;  /* 0x00000c00010a7983 */ /* 0x000f220000300800 */
[----:B------:R-:W-:Y:S01]  /*16360*/  IMAD R9, R4, R3, R9 ;  /* 0x0000000304097224 */ /* 0x000fe200078e0209 */
[----:B--2---:R-:W-:-:S03]  /*16370*/  IABS R4, R6 ;  /* 0x0000000600047213 */ /* 0x004fc60000000000 */
[----:B------:R-:W-:Y:S01]  /*16380*/  IMAD.IADD R0, R0, 0x1, -R9 ;  /* 0x0000000100007824 */ /* 0x000fe200078e0a09 */
[----:B0-----:R-:W0:Y:S01]  /*16390*/  I2F.RP R2, R4 ;  /* 0x0000000400027306 */ /* 0x001e220000209400 */
[----:B------:R2:W-:Y:S02]  /*163a0*/  STL [R1], R9 ;  /* 0x0000000901007387 */ /* 0x0005e40000100800 */
[----:B--2---:R-:W-:-:S05]  /*163b0*/  IABS R9, R6 ;  /* 0x0000000600097213 */ /* 0x004fca0000000000 */
[----:B0-----:R-:W0:Y:S01]  /*163c0*/  MUFU.RCP R2, R2 ;  /* 0x0000000200027308 */ /* 0x001e220000001000 */
[----:B------:R-:W-:Y:S02]  /*163d0*/  IMAD.MOV R9, RZ, RZ, -R9 ;  /* 0x000000ffff097224 */ /* 0x000fe400078e0a09 */
[----:B0-----:R-:W-:-:S05]  /*163e0*/  VIADD R2, R2, 0xffffffe ;  /* 0x0ffffffe02027836 */ /* 0x001fca0000000000 */
[----:B------:R-:W0:Y:S02]  /*163f0*/  F2I.FTZ.U32.TRUNC.NTZ R3, R2 ;  /* 0x0000000200037305 */ /* 0x000e24000021f000 */
[----:B0-----:R-:W-:-:S04]  /*16400*/  IMAD.MOV R2, RZ, RZ, -R3 ;  /* 0x000000ffff027224 */ /* 0x001fc800078e0a03 */
        /* <DEDUP_REMOVED lines=11> */
[----:B---3--:R-:W-:-:S04]  /*164c0*/  IABS R4, R7 ;  /* 0x0000000700047213 */ /* 0x008fc80000000000 */
        /* <DEDUP_REMOVED lines=35> */
[----:B----4-:R-:W-:-:S05]  /*16700*/  IMAD.IADD R10, R5, 0x1, R10 ;  /* 0x00000001050a7824 */ /* 0x010fca00078e020a */
[----:B------:R0:W-:Y:S04]  /*16710*/  STL [R1+0xc], R10 ;  /* 0x00000c0a01007387 */ /* 0x0001e80000100800 */
[----:B------:R0:W-:Y:S01]  /*16720*/  STL [R1+0x4], R4 ;  /* 0x0000040401007387 */ /* 0x0001e20000100800 */
[----:B------:R-:W-:Y:S05]  /*16730*/  BRA `(.L_x_3548) ;  /* 0x0000000000287947 */ /* 0x000fea0003800000 */
.L_x_3542:
        /* <DEDUP_REMOVED lines=10> */
.L_x_3548:
[----:B-1----:R-:W2:Y:S04]  /*167e0*/  LDL R3, [R1+0x8] ;  /* 0x0000080001037983 */ /* 0x002ea80000100800 */
[----:B------:R-:W3:Y:S04]  /*167f0*/  LDL R2, [R1+0xc] ;  /* 0x00000c0001027983 */ /* 0x000ee80000100800 */
[----:B0-----:R-:W4:Y:S04]  /*16800*/  LDL R4, [R1] ;  /* 0x0000000001047983 */ /* 0x001f280000100800 */
[----:B------:R-:W4:Y:S01]  /*16810*/  LDL R5, [R1+0x4] ;  /* 0x0000040001057983 */ /* 0x000f220000100800 */
[----:B------:R-:W-:Y:S05]  /*16820*/  WARPSYNC.ALL ;  /* 0x0000000000007948 */ /* 0x000fea0003800000 */
[----:B------:R-:W0:Y:S02]  /*16830*/  S2R R0, SR_TID.X ;  /* 0x0000000000007919 */ /* 0x000e240000002100 */
[----:B0-----:R-:W-:Y:S01]  /*16840*/  LOP3.LUT R0, R0, 0x1f, RZ, 0xc0, !PT ;  /* 0x0000001f00007812 */ /* 0x001fe200078ec0ff */
[----:B------:R-:W-:Y:S03]  /*16850*/  BAR.SYNC.DEFER_BLOCKING 0x4, 0x180 ;  /* 0x0106000000007b1d */ /* 0x000fe60000010000 */
[----:B------:R-:W-:-:S13]  /*16860*/  ISETP.NE.AND P0, PT, R0, RZ, PT ;  /* 0x000000ff0000720c */ /* 0x000fda0003f05270 */
[----:B------:R-:W-:Y:S01]  /*16870*/  @!P0 MOV R0, 0x400 ;  /* 0x0000040000008802 */ /* 0x000fe20000000f00 */
[----:B--2---:R-:W-:Y:S02]  /*16880*/  IMAD.MOV.U32 R6, RZ, RZ, R3 ;  /* 0x000000ffff067224 */ /* 0x004fe400078e0003 */
[----:B------:R-:W0:Y:S01]  /*16890*/  @!P0 S2R R3, SR_CgaCtaId ;  /* 0x0000000000038919 */ /* 0x000e220000008800 */
[----:B---3--:R-:W-:Y:S01]  /*168a0*/  IMAD.MOV.U32 R7, RZ, RZ, R2 ;  /* 0x000000ffff077224 */ /* 0x008fe200078e0002 */
[----:B0-----:R-:W-:-:S05]  /*168b0*/  @!P0 LEA R18, R3, R0, 0x18 ;  /* 0x0000000003128211 */ /* 0x001fca00078ec0ff */
[----:B----4-:R0:W-:Y:S01]  /*168c0*/  @!P0 STS.128 [R18+0x368d0], R4 ;  /* 0x0368d00412008388 */ /* 0x0101e20000000c00 */
[----:B------:R-:W-:Y:S06]  /*168d0*/  BAR.ARV 0x5, 0x180 ;  /* 0x0146000000007b1d */ /* 0x000fec0000002000 */
.L_x_3539:
[----:B------:R-:W2:Y:S01]  /*168e0*/  LDL R0, [R1+0xc] ;  /* 0x00000c0001007983 */ /* 0x000ea20000100800 */
[----:B------:R-:W-:Y:S02]  /*168f0*/  ULDC UR4, c[0x0][0xc3c] ;  /* 0x00030f0000047ab9 */ /* 0x000fe40000000800 */
[----:B--2---:R-:W-:-:S13]  /*16900*/  ISETP.GE.AND P0, PT, R0, UR4, PT ;  /* 0x0000000400007c0c */ /* 0x004fda000bf06270 */
[----:B------:R-:W-:Y:S05]  /*16910*/  @!P0 BRA `(.L_x_3549) ;  /* 0xffffffa4003c8947 */ /* 0x000fea000383ffff */
[----:B------:R-:W-:Y:S05]  /*16920*/  BSYNC B8 ;  /* 0x0000000000087941 */ /* 0x000fea0003800000 */
.L_x_3443:
        /* <DEDUP_REMOVED lines=12> */
.L_x_3621:
[----:B------:R-:W-:Y:S05]  /*169f0*/  BSYNC B0 ;  /* 0x0000000000007941 */ /* 0x000fea0003800000 */
.L_x_3550:
[----:B------:R-:W-:-:S03]  /*16a00*/  UMOV UR4, 0xffffffff ;  /* 0xffffffff00047882 */ /* 0x000fc60000000000 */
[----:B------:R-:W-:Y:S05]  /*16a10*/  BRA.DIV UR4, `(.L_x_3552) ;  /* 0x0000002204087947 */ /* 0x000fea000b800000 */
[----:B------:R-:W1:Y:S02]  /*16a20*/  S2R R2, SR_TID.X ;  /* 0x0000000000027919 */ /* 0x000e640000002100 */
[----:B-1----:R-:W-:-:S04]  /*16a30*/  SHF.R.U32.HI R2, RZ, 0x5, R2 ;  /* 0x00000005ff027819 */ /* 0x002fc80000011602 */
[----:B------:R-:W-:-:S05]  /*16a40*/  LOP3.LUT R2, R2, 0x3, RZ, 0xc0, !PT ;  /* 0x0000000302027812 */ /* 0x000fca00078ec0ff */
[----:B------:R1:W2:Y:S02]  /*16a50*/  SHFL.IDX PT, R14, R2, RZ, 0x1f ;  /* 0x00001fff020e7589 */ /* 0x0002a400000e0000 */
.L_x_3624:
[----:B--2---:R-:W-:Y:S01]  /*16a60*/  ISETP.NE.AND P0, PT, R14, RZ, PT ;  /* 0x000000ff0e00720c */ /* 0x004fe20003f05270 */
[----:B------:R-:W-:-:S12]  /*16a70*/  BSSY B0, `(.L_x_3553) ;  /* 0x0000027000007945 */ /* 0x000fd80003800000 */
[----:B------:R-:W-:Y:S05]  /*16a80*/  @P0 BRA `(.L_x_3554) ;  /* 0x0000000000940947 */ /* 0x000fea0003800000 */
[----:B------:R-:W-:-:S03]  /*16a90*/  UMOV UR4, 0xffffffff ;  /* 0xffffffff00047882 */ /* 0x000fc60000000000 */
[----:B------:R-:W-:Y:S05]  /*16aa0*/  BRA.DIV UR4, `(.L_x_3555) ;  /* 0x0000002204187947 */ /* 0x000fea000b800000 */
[----:B------:R-:W-:-:S13]  /*16ab0*/  ELECT P6, URZ, PT ;  /* 0x00000000003f782f */ /* 0x000fda00038c0000 */
.L_x_3627:
        /* <DEDUP_REMOVED lines=8> */
.L_x_3556:
        /* <DEDUP_REMOVED lines=13> */
.L_x_3628:
[----:B------:R-:W1:Y:S02]  /*16c10*/  SYNCS.PHASECHK.TRANS64.TRYWAIT P0, [R7+URZ], R2 ;  /* 0x00000002070075a7 */ /* 0x000e64000800017f */
[----:B-1----:R-:W-:Y:S05]  /*16c20*/  @!P0 BRA `(.L_x_3558) ;  /* 0x0000001c00ec8947 */ /* 0x002fea0003800000 */
.L_x_3629:
[----:B------:R-:W-:Y:S05]  /*16c30*/  @!P2 BRA `(.L_x_3559) ;  /* 0x000000000004a947 */ /* 0x000fea0003800000 */
[----:B------:R-:W-:Y:S01]  /*16c40*/  BPT.TRAP 0x1 ;  /* 0x000000040000795c */ /* 0x000fe20000300000 */
.L_x_3559:
[----:B------:R-:W-:-:S04]  /*16c50*/  VIADD R0, R0, 0x36860 ;  /* 0x0003686000007836 */ /* 0x000fc80000000000 */
[----:B------:R-:W-:-:S04]  /*16c60*/  IMAD R4, R19, 0x8, R0 ;  /* 0x0000000813047824 */ /* 0x000fc800078e0200 */
[----:B------:R-:W2:Y:S02]  /*16c70*/  SYNCS.PHASECHK.TRANS64.TRYWAIT P0, [R4+URZ], R5 ;  /* 0x00000005040075a7 */ /* 0x000ea4000800017f */
[----:B--2---:R-:W-:Y:S05]  /*16c80*/  @!P0 BRA `(.L_x_3560) ;  /* 0x0000001c00e88947 */ /* 0x004fea0003800000 */
.L_x_3630:
[----:B------:R-:W-:-:S07]  /*16c90*/  IMAD R3, R3, 0x8, R0 ;  /* 0x0000000803037824 */ /* 0x000fce00078e0200 */
.L_x_3561:
[----:B---3--:R3:W4:Y:S02]  /*16ca0*/  SYNCS.PHASECHK.TRANS64.TRYWAIT P0, [R3+URZ], R2 ;  /* 0x00000002030075a7 */ /* 0x008724000800017f */
[----:B----4-:R-:W-:Y:S05]  /*16cb0*/  @!P0 NANOSLEEP.SYNCS 0x989680 ;  /* 0x009896800000895d */ /* 0x010fea0003900000 */
[----:B------:R-:W4:Y:S02]  /*16cc0*/  @!P0 SYNCS.PHASECHK.TRANS64 P0, [R3+URZ], R2 ;  /* 0x00000002030085a7 */ /* 0x000f24000800007f */
[----:B----4-:R-:W-:Y:S05]  /*16cd0*/  @!P0 BRA `(.L_x_3561) ;  /* 0xfffffffc00f08947 */ /* 0x010fea000383ffff */
.L_x_3554:
[----:B------:R-:W-:Y:S05]  /*16ce0*/  BSYNC B0 ;  /* 0x0000000000007941 */ /* 0x000fea0003800000 */
.L_x_3553:
[----:B------:R-:W-:Y:S05]  /*16cf0*/  EXIT ;  /* 0x000000000000794d */ /* 0x000fea0003800000 */
.L_x_3394:
[----:B0-----:R0:W1:Y:S02]  /*16d00*/  SYNCS.PHASECHK.TRANS64.TRYWAIT P1, [R2+URZ+0x36800], R3 ;  /* 0x03680003020075a7 */ /* 0x001064000802017f */
[----:B-1----:R-:W-:Y:S05]  /*16d10*/  @!P1 NANOSLEEP.SYNCS 0x989680 ;  /* 0x009896800000995d */ /* 0x002fea0003900000 */
[----:B------:R-:W1:Y:S02]  /*16d20*/  @!P1 SYNCS.PHASECHK.TRANS64 P1, [R2+URZ+0x36800], R3 ;  /* 0x03680003020095a7 */ /* 0x000e64000802007f */
[----:B-1----:R-:W-:Y:S05]  /*16d30*/  @!P1 BRA `(.L_x_3394) ;  /* 0xfffffffc00f09947 */ /* 0x002fea000383ffff */
[----:B------:R-:W-:Y:S05]  /*16d40*/  BRA `(.L_x_3562) ;  /* 0xfffffeb0006c7947 */ /* 0x000fea000383ffff */
.L_x_3398:
[----:B-1----:R1:W2:Y:S02]  /*16d50*/  SYNCS.PHASECHK.TRANS64.TRYWAIT P2, [R0+URZ+0x36830], R3 ;  /* 0x03683003000075a7 */ /* 0x0022a4000804017f */
[----:B--2---:R-:W-:Y:S05]  /*16d60*/  @!P2 NANOSLEEP.SYNCS 0x989680 ;  /* 0x009896800000a95d */ /* 0x004fea0003900000 */
[----:B------:R-:W2:Y:S02]  /*16d70*/  @!P2 SYNCS.PHASECHK.TRANS64 P2, [R0+URZ+0x36830], R3 ;  /* 0x036830030000a5a7 */ /* 0x000ea4000804007f */
[----:B--2---:R-:W-:Y:S05]  /*16d80*/  @!P2 BRA `(.L_x_3398) ;  /* 0xfffffffc00f0a947 */ /* 0x004fea000383ffff */
[----:B------:R-:W-:Y:S05]  /*16d90*/  BRA `(.L_x_3397) ;  /* 0xfffffeb000907947 */ /* 0x000fea000383ffff */
.L_x_3403:
[----:B-1----:R-:W-:-:S04]  /*16da0*/  IMAD.U32 R8, RZ, RZ, UR61 ;  /* 0x0000003dff087e24 */ /* 0x002fc8000f8e00ff */
[----:B------:R1:W2:Y:S03]  /*16db0*/  SYNCS.PHASECHK.TRANS64.TRYWAIT P2, [R8+URZ+0x36830], R7 ;  /* 0x03683007080075a7 */ /* 0x0002a6000804017f */
[----:B--2---:R-:W-:Y:S05]  /*16dc0*/  @!P2 NANOSLEEP.SYNCS 0x989680 ;  /* 0x009896800000a95d */ /* 0x004fea0003900000 */
[----:B------:R-:W2:Y:S02]  /*16dd0*/  @!P2 SYNCS.PHASECHK.TRANS64 P2, [R8+URZ+0x36830], R7 ;  /* 0x036830070800a5a7 */ /* 0x000ea4000804007f */
[----:B--2---:R-:W-:Y:S05]  /*16de0*/  @!P2 BRA `(.L_x_3403) ;  /* 0xfffffffc00eca947 */ /* 0x004fea000383ffff */
[----:B------:R-:W-:Y:S05]  /*16df0*/  BRA `(.L_x_3402) ;  /* 0xfffffefc00787947 */ /* 0x000fea000383ffff */
.L_x_3407:
[----:B-1----:R-:W-:-:S04]  /*16e00*/  IMAD.U32 R6, RZ, RZ, UR7 ;  /* 0x00000007ff067e24 */ /* 0x002fc8000f8e00ff */
[----:B------:R1:W2:Y:S03]  /*16e10*/  SYNCS.PHASECHK.TRANS64.TRYWAIT P2, [R6+URZ+0x36850], R0 ;  /* 0x03685000060075a7 */ /* 0x0002a6000804017f */
[----:B--2---:R-:W-:Y:S05]  /*16e20*/  @!P2 NANOSLEEP.SYNCS 0x989680 ;  /* 0x009896800000a95d */ /* 0x004fea0003900000 */
[----:B------:R-:W2:Y:S02]  /*16e30*/  @!P2 SYNCS.PHASECHK.TRANS64 P2, [R6+URZ+0x36850], R0 ;  /* 0x036850000600a5a7 */ /* 0x000ea4000804007f */
[----:B--2---:R-:W-:Y:S05]  /*16e40*/  @!P2 BRA `(.L_x_3407) ;  /* 0xfffffffc00eca947 */ /* 0x004fea000383ffff */
[----:B------:R-:W-:Y:S05]  /*16e50*/  BRA `(.L_x_3406) ;  /* 0xffffff2400507947 */ /* 0x000fea000383ffff */
.L_x_3412:
[----:B-1----:R1:W2:Y:S02]  /*16e60*/  SYNCS.PHASECHK.TRANS64.TRYWAIT P0, [R15+URZ+0x36850], R0 ;  /* 0x036850000f0075a7 */ /* 0x0022a4000800017f */
[----:B--2---:R-:W-:Y:S05]  /*16e70*/  @!P0 NANOSLEEP.SYNCS 0x989680 ;  /* 0x009896800000895d */ /* 0x004fea0003900000 */
[----:B------:R-:W2:Y:S02]  /*16e80*/  @!P0 SYNCS.PHASECHK.TRANS64 P0, [R15+URZ+0x36850], R0 ;  /* 0x036850000f0085a7 */ /* 0x000ea4000800007f */
[----:B--2---:R-:W-:Y:S05]  /*16e90*/  @!P0 BRA `(.L_x_3412) ;  /* 0xfffffffc00f08947 */ /* 0x004fea000383ffff */
[----:B------:R-:W-:Y:S05]  /*16ea0*/  BRA `(.L_x_3411) ;  /* 0xffffff4400c87947 */ /* 0x000fea000383ffff */
.L_x_3457:
[----:B------:R-:W0:Y:S01]  /*16eb0*/  S2R R4, SR_TID.X ;  /* 0x0000000000047919 */ /* 0x000e220000002100 */
[----:B------:R-:W-:Y:S01]  /*16ec0*/  BSSY B0, `(.L_x_3563) ;  /* 0x000000a000007945 */ /* 0x000fe20003800000 */
[----:B------:R-:W-:Y:S02]  /*16ed0*/  IMAD.MOV.U32 R12, RZ, RZ, RZ ;  /* 0x000000ffff0c7224 */ /* 0x000fe400078e00ff */
[----:B--2---:R-:W-:Y:S02]  /*16ee0*/  IMAD.MOV.U32 R11, RZ, RZ, 0x1f ;  /* 0x0000001fff0b7424 */ /* 0x004fe400078e00ff */
[----:B------:R-:W-:Y:S01]  /*16ef0*/  IMAD.MOV.U32 R15, RZ, RZ, -0x1 ;  /* 0xffffffffff0f7424 */ /* 0x000fe200078e00ff */
[----:B0-----:R-:W-:-:S04]  /*16f00*/  SHF.R.U32.HI R4, RZ, 0x5, R4 ;  /* 0x00000005ff047819 */ /* 0x001fc80000011604 */
[----:B------:R-:W-:-:S05]  /*16f10*/  LOP3.LUT R4, R4, 0x3, RZ, 0xc0, !PT ;  /* 0x0000000304047812 */ /* 0x000fca00078ec0ff */
[----:B------:R-:W-:-:S07]  /*16f20*/  IMAD.MOV.U32 R13, RZ, RZ, R4 ;  /* 0x000000ffff0d7224 */ /* 0x000fce00078e0004 */
[----:B------:R-:W-:Y:S05]  /*16f30*/  WARPSYNC.COLLECTIVE R15, `(.L_x_3564) ;  /* 0x000000000f087348 */ /* 0x000fea0003c00000 */
[----:B------:R0:W1:Y:S02]  /*16f40*/  SHFL.IDX P6, R14, R13, R12, R11 ;  /* 0x0000000c0d0e7389 */ /* 0x00006400000c000b */
[----:B01----:R-:W-:Y:S01]  /*16f50*/  ENDCOLLECTIVE ;  /* 0x000000000000791b */ /* 0x003fe20003800000 */
.L_x_3564:
[----:B------:R-:W-:Y:S05]  /*16f60*/  BSYNC B0 ;  /* 0x0000000000007941 */ /* 0x000fea0003800000 */
.L_x_3563:
[----:B------:R-:W-:Y:S05]  /*16f70*/  BRA `(.L_x_3565) ;  /* 0xffffffac00647947 */ /* 0x000fea000383ffff */
.L_x_3459:
[----:B------:R-:W-:Y:S01]  /*16f80*/  BSSY B0, `(.L_x_3566) ;  /* 0x0000006000007945 */ /* 0x000fe20003800000 */
[----:B------:R-:W-:-:S07]  /*16f90*/  IMAD.MOV.U32 R15, RZ, RZ, -0x1 ;  /* 0xffffffffff0f7424 */ /* 0x000fce00078e00ff */
[----:B--23--:R-:W-:Y:S05]  /*16fa0*/  WARPSYNC.COLLECTIVE R15, `(.L_x_3567) ;  /* 0x000000000f0c7348 */ /* 0x00cfea0003c00000 */
[----:B------:R-:W-:Y:S02]  /*16fb0*/  ELECT P6, UR62, PT ;  /* 0x00000000003e782f */ /* 0x000fe400038c0000 */
[----:B------:R-:W-:Y:S01]  /*16fc0*/  MOV R14, UR62 ;  /* 0x0000003e000e7c02 */ /* 0x000fe20008000f00 */
[----:B--23--:R-:W-:Y:S10]  /*16fd0*/  ENDCOLLECTIVE ;  /* 0x000000000000791b */ /* 0x00cff40003800000 */
.L_x_3567:
[----:B------:R-:W-:Y:S05]  /*16fe0*/  BSYNC B0 ;  /* 0x0000000000007941 */ /* 0x000fea0003800000 */
.L_x_3566:
[----:B------:R-:W-:Y:S05]  /*16ff0*/  BRA `(.L_x_3568) ;  /* 0xffffffac00687947 */ /* 0x000fea000383ffff */
.L_x_3461:
[----:B0-----:R0:W1:Y:S02]  /*17000*/  SYNCS.PHASECHK.TRANS64.TRYWAIT P0, [R0+URZ+0x36840], R2 ;  /* 0x03684002000075a7 */ /* 0x001064000800017f */
[----:B-1----:R-:W-:Y:S05]  /*17010*/  @!P0 NANOSLEEP.SYNCS 0x989680 ;  /* 0x009896800000895d */ /* 0x002fea0003900000 */
[----:B------:R-:W1:Y:S02]  /*17020*/  @!P0 SYNCS.PHASECHK.TRANS64 P0, [R0+URZ+0x36840], R2 ;  /* 0x03684002000085a7 */ /* 0x000e64000800007f */
[----:B-1----:R-:W-:Y:S05]  /*17030*/  @!P0 BRA `(.L_x_3461) ;  /* 0xfffffffc00f08947 */ /* 0x002fea000383ffff */
[----:B------:R-:W-:Y:S05]  /*17040*/  BRA `(.L_x_3569) ;  /* 0xffffffac00cc7947 */ /* 0x000fea000383ffff */
.L_x_3465:
[----:B------:R0:W5:Y:S01]  /*17050*/  LDL.LU R9, [R1+0x44] ;  /* 0x0000440001097983 */ /* 0x0001620000300800 */
[----:B------:R-:W-:Y:S02]  /*17060*/  IMAD.MOV.U32 R13, RZ, RZ, R3 ;  /* 0x000000ffff0d7224 */ /* 0x000fe400078e0003 */
[----:B------:R-:W-:Y:S01]  /*17070*/  IMAD.MOV.U32 R12, RZ, RZ, RZ ;  /* 0x000000ffff0c7224 */ /* 0x000fe200078e00ff */
[----:B------:R-:W1:Y:S01]  /*17080*/  S2R R0, SR_TID.X ;  /* 0x0000000000007919 */ /* 0x000e620000002100 */
[----:B------:R-:W-:Y:S02]  /*17090*/  IMAD.MOV.U32 R11, RZ, RZ, 0x181f ;  /* 0x0000181fff0b7424 */ /* 0x000fe400078e00ff */
[----:B------:R-:W-:-:S07]  /*170a0*/  IMAD.MOV.U32 R15, RZ, RZ, -0x1 ;  /* 0xffffffffff0f7424 */ /* 0x000fce00078e00ff */
[----:B01---5:R-:W-:Y:S05]  /*170b0*/  WARPSYNC.COLLECTIVE R15, `(.L_x_3570) ;  /* 0x000000000f087348 */ /* 0x023fea0003c00000 */
[----:B------:R2:W3:Y:S02]  /*170c0*/  SHFL.IDX P6, R14, R13, R12, R11 ;  /* 0x0000000c0d0e7389 */ /* 0x0004e400000c000b */
[----:B0123-5:R-:W-:Y:S01]  /*170d0*/  ENDCOLLECTIVE ;  /* 0x000000000000791b */ /* 0x02ffe20003800000 */
.L_x_3570:
[----:B------:R-:W-:Y:S02]  /*170e0*/  IMAD.MOV.U32 R13, RZ, RZ, R4 ;  /* 0x000000ffff0d7224 */ /* 0x000fe400078e0004 */
[----:B------:R-:W-:-:S07]  /*170f0*/  IMAD.MOV.U32 R6, RZ, RZ, R14 ;  /* 0x000000ffff067224 */ /* 0x000fce00078e000e */
[----:B------:R-:W-:Y:S05]  /*17100*/  WARPSYNC.COLLECTIVE R15, `(.L_x_3571) ;  /* 0x000000000f087348 */ /* 0x000fea0003c00000 */
[----:B------:R0:W1:Y:S02]  /*17110*/  SHFL.IDX P6, R14, R13, R12, R11 ;  /* 0x0000000c0d0e7389 */ /* 0x00006400000c000b */
[----:B01----:R-:W-:Y:S01]  /*17120*/  ENDCOLLECTIVE ;  /* 0x000000000000791b */ /* 0x003fe20003800000 */
.L_x_3571:
[----:B------:R-:W-:Y:S01]  /*17130*/  ULDC.64 UR4, c[0x0][0x208] ;  /* 0x0000820000047ab9 */ /* 0x000fe20000000a00 */
[----:B------:R-:W-:Y:S02]  /*17140*/  IMAD.MOV.U32 R13, RZ, RZ, R3 ;  /* 0x000000ffff0d7224 */ /* 0x000fe400078e0003 */
[----:B------:R-:W-:Y:S02]  /*17150*/  IMAD.MOV.U32 R12, RZ, RZ, 0x1 ;  /* 0x00000001ff0c7424 */ /* 0x000fe400078e00ff */
[----:B------:R-:W-:Y:S02]  /*17160*/  IMAD.MOV.U32 R7, RZ, RZ, R14 ;  /* 0x000000ffff077224 */ /* 0x000fe400078e000e */
[----:B------:R-:W-:Y:S02]  /*17170*/  IMAD R2, R9, R8, RZ ;  /* 0x0000000809027224 */ /* 0x000fe400078e02ff */
[----:B------:R-:W0:Y:S01]  /*17180*/  S2R R9, SR_TID.X ;  /* 0x0000000000097919 */ /* 0x000e220000002100 */
[----:B------:R-:W-:-:S05]  /*17190*/  IMAD.SHL.U32 R8, R0, 0x8, RZ ;  /* 0x0000000800087824 */ /* 0x000fca00078e00ff */
[----:B------:R-:W-:Y:S02]  /*171a0*/  LOP3.LUT R8, R8, 0x38, RZ, 0xc0, !PT ;  /* 0x0000003808087812 */ /* 0x000fe400078ec0ff */
[----:B0-----:R-:W-:-:S04]  /*171b0*/  LOP3.LUT R9, R9, 0x7f, RZ, 0xc0, !PT ;  /* 0x0000007f09097812 */ /* 0x001fc800078ec0ff */
[----:B------:R-:W-:-:S05]  /*171c0*/  SHF.R.U32.HI R9, RZ, 0x3, R9 ;  /* 0x00000003ff097819 */ /* 0x000fca0000011609 */
[----:B------:R-:W-:-:S04]  /*171d0*/  IMAD.IADD R0, R9, 0x1, R5 ;  /* 0x0000000109007824 */ /* 0x000fc800078e0205 */
[C---:B------:R-:W-:Y:S01]  /*171e0*/  VIADD R5, R0.reuse, 0x10 ;  /* 0x0000001000057836 */ /* 0x040fe20000000000 */
[----:B------:R-:W-:-:S13]  /*171f0*/  ISETP.GE.AND P3, PT, R0, R2, PT ;  /* 0x000000020000720c */ /* 0x000fda0003f66270 */
        /* <DEDUP_REMOVED lines=15> */
.L_x_3572:
[----:B------:R-:W-:Y:S02]  /*172f0*/  IMAD.MOV.U32 R13, RZ, RZ, R4 ;  /* 0x000000ffff0d7224 */ /* 0x000fe400078e0004 */
[----:B------:R-:W-:-:S07]  /*17300*/  IMAD.MOV.U32 R9, RZ, RZ, R14 ;  /* 0x000000ffff097224 */ /* 0x000fce00078e000e */
[----:B------:R-:W-:Y:S05]  /*17310*/  WARPSYNC.COLLECTIVE R15, `(.L_x_3573) ;  /* 0x000000000f087348 */ /* 0x000fea0003c00000 */
[----:B------:R0:W1:Y:S02]  /*17320*/  SHFL.IDX P6, R14, R13, R12, R11 ;  /* 0x0000000c0d0e7389 */ /* 0x00006400000c000b */
[----:B01----:R-:W-:Y:S01]  /*17330*/  ENDCOLLECTIVE ;  /* 0x000000000000791b */ /* 0x003fe20003800000 */
.L_x_3573:
[----:B------:R-:W-:Y:S01]  /*17340*/  ULDC.64 UR4, c[0x0][0x208] ;  /* 0x0000820000047ab9 */ /* 0x000fe20000000a00 */
[----:B------:R-:W-:Y:S02]  /*17350*/  IMAD.MOV.U32 R13, RZ, RZ, R3 ;  /* 0x000000ffff0d7224 */ /* 0x000fe400078e0003 */
[----:B------:R-:W-:Y:S02]  /*17360*/  IMAD.MOV.U32 R12, RZ, RZ, 0x2 ;  /* 0x00000002ff0c7424 */ /* 0x000fe400078e00ff */
[----:B------:R-:W-:-:S05]  /*17370*/  IMAD.MOV.U32 R5, RZ, RZ, R14 ;  /* 0x000000ffff057224 */ /* 0x000fca00078e000e */
[----:B------:R-:W-:-:S05]  /*17380*/  @!P3 LEA R8, P5, R8, R5, 0x1 ;  /* 0x000000050808b211 */ /* 0x000fca00078a08ff */
[----:B------:R-:W-:Y:S02]  /*17390*/  @!P3 IMAD.X R5, RZ, RZ, R9, P5 ;  /* 0x000000ffff05b224 */ /* 0x000fe400028e0609 */
[----:B------:R-:W-:Y:S01]  /*173a0*/  @!P3 IMAD.MOV.U32 R6, RZ, RZ, R8 ;  /* 0x000000ffff06b224 */ /* 0x000fe200078e0008 */
[----:B------:R-:W0:Y:S01]  /*173b0*/  S2R R9, SR_TID.X ;  /* 0x0000000000097919 */ /* 0x000e220000002100 */
[----:B------:R-:W-:Y:S02]  /*173c0*/  @!P3 IMAD.MOV.U32 R7, RZ, RZ, R5 ;  /* 0x000000ffff07b224 */ /* 0x000fe400078e0005 */
[----:B------:R-:W-:-:S03]  /*173d0*/  VIADD R5, R0, 0x20 ;  /* 0x0000002000057836 */ /* 0x000fc60000000000 */
[----:B------:R-:W-:Y:S01]  /*173e0*/  @!PT LDS RZ, [RZ] ;  /* 0x00000000fffff984 */ /* 0x000fe20000000800 */
[----:B------:R-:W-:Y:S01]  /*173f0*/  @!PT LDS RZ, [RZ] ;  /* 0x00000000fffff984 */ /* 0x000fe20000000800 */
[----:B------:R-:W-:Y:S01]  /*17400*/  @!PT LDS RZ, [RZ] ;  /* 0x00000000fffff984 */ /* 0x000fe20000000800 */
[----:B------:R1:W-:Y:S04]  /*17410*/  @!P3 LDGSTS.E.BYPASS.LTC128B.128 [R10+0x15c00], desc[UR4][R6.64], !P2 ;  /* 0x15c00000060abfae */ /* 0x0003e8000d101d44 */
[----:B------:R1:W-:Y:S04]  /*17420*/  @!P3 LDGSTS.E.BYPASS.LTC128B.128 [R10+0x19c00], desc[UR4][R6.64+0x80], !P1 ;  /* 0x19c00080060abfae */ /* 0x0003e8000c901d44 */
[----:B------:R1:W-:Y:S01]  /*17430*/  @!P3 LDGSTS.E.BYPASS.LTC128B.128 [R10+0x1dc00], desc[UR4][R6.64+0x100], !P0 ;  /* 0x1dc00100060abfae */ /* 0x0003e2000c101d44 */
[----:B------:R-:W-:-:S13]  /*17440*/  ISETP.GE.AND P3, PT, R5, R2, PT ;  /* 0x000000020500720c */ /* 0x000fda0003f66270 */
[----:B01----:R-:W-:Y:S05]  /*17450*/  WARPSYNC.COLLECTIVE R15, `(.L_x_3574) ;  /* 0x000000000f087348 */ /* 0x003fea0003c00000 */
[----:B------:R2:W3:Y:S02]  /*17460*/  SHFL.IDX P6, R14, R13, R12, R11 ;  /* 0x0000000c0d0e7389 */ /* 0x0004e400000c000b */
[----:B0123--:R-:W-:Y:S01]  /*17470*/  ENDCOLLECTIVE ;  /* 0x000000000000791b */ /* 0x00ffe20003800000 */
.L_x_3574:
[----:B------:R-:W-:Y:S02]  /*17480*/  IMAD.MOV.U32 R13, RZ, RZ, R4 ;  /* 0x000000ffff0d7224 */ /* 0x000fe400078e0004 */
[----:B------:R-:W-:-:S05]  /*17490*/  IMAD.SHL.U32 R9, R9, 0x8, RZ ;  /* 0x0000000809097824 */ /* 0x000fca00078e00ff */
[----:B------:R-:W-:Y:S01]  /*174a0*/  LOP3.LUT R9, R9, 0x38, RZ, 0xc0, !PT ;  /* 0x0000003809097812 */ /* 0x000fe200078ec0ff */
[----:B------:R-:W-:-:S07]  /*174b0*/  IMAD.MOV.U32 R8, RZ, RZ, R14 ;  /* 0x000000ffff087224 */ /* 0x000fce00078e000e */
[----:B------:R-:W-:Y:S05]  /*174c0*/  WARPSYNC.COLLECTIVE R15, `(.L_x_3575) ;  /* 0x000000000f087348 */ /* 0x000fea0003c00000 */
[----:B------:R0:W1:Y:S02]  /*174d0*/  SHFL.IDX P6, R14, R13, R12, R11 ;  /* 0x0000000c0d0e7389 */ /* 0x00006400000c000b */
[----:B01----:R-:W-:Y:S01]  /*174e0*/  ENDCOLLECTIVE ;  /* 0x000000000000791b */ /* 0x003fe20003800000 */
.L_x_3575:
        /* <DEDUP_REMOVED lines=19> */
.L_x_3576:
[----:B------:R-:W-:Y:S02]  /*17620*/  IMAD.MOV.U32 R13, RZ, RZ, R4 ;  /* 0x000000ffff0d7224 */ /* 0x000fe400078e0004 */
[----:B------:R-:W-:-:S07]  /*17630*/  IMAD.MOV.U32 R6, RZ, RZ, R14 ;  /* 0x000000ffff067224 */ /* 0x000fce00078e000e */
[----:B------:R-:W-:Y:S05]  /*17640*/  WARPSYNC.COLLECTIVE R15, `(.L_x_3577) ;  /* 0x000000000f087348 */ /* 0x000fea0003c00000 */
[----:B------:R0:W1:Y:S02]  /*17650*/  SHFL.IDX P6, R14, R13, R12, R11 ;  /* 0x0000000c0d0e7389 */ /* 0x00006400000c000b */
[----:B01----:R-:W-:Y:S01]  /*17660*/  ENDCOLLECTIVE ;  /* 0x000000000000791b */ /* 0x003fe20003800000 */
.L_x_3577:
        /* <DEDUP_REMOVED lines=19> */
.L_x_3578:
[----:B------:R-:W-:Y:S02]  /*177a0*/  IMAD.MOV.U32 R13, RZ, RZ, R4 ;  /* 0x000000ffff0d7224 */ /* 0x000fe400078e0004 */
[----:B------:R-:W-:-:S07]  /*177b0*/  IMAD.MOV.U32 R6, RZ, RZ, R14 ;  /* 0x000000ffff067224 */ /* 0x000fce00078e000e */
[----:B------:R-:W-:Y:S05]  /*177c0*/  WARPSYNC.COLLECTIVE R15, `(.L_x_3579) ;  /* 0x000000000f087348 */ /* 0x000fea0003c00000 */
[----:B------:R0:W1:Y:S02]  /*177d0*/  SHFL.IDX P6, R14, R13, R12, R11 ;  /* 0x0000000c0d0e7389 */ /* 0x00006400000c000b */
[----:B01----:R-:W-:Y:S01]  /*177e0*/  ENDCOLLECTIVE ;  /* 0x000000000000791b */ /* 0x003fe20003800000 */
.L_x_3579:
        /* <DEDUP_REMOVED lines=19> */
.L_x_3580:
[----:B------:R-:W-:Y:S02]  /*17920*/  IMAD.MOV.U32 R13, RZ, RZ, R4 ;  /* 0x000000ffff0d7224 */ /* 0x000fe400078e0004 */
[----:B------:R-:W-:-:S07]  /*17930*/  IMAD.MOV.U32 R6, RZ, RZ, R14 ;  /* 0x000000ffff067224 */ /* 0x000fce00078e000e */
[----:B------:R-:W-:Y:S05]  /*17940*/  WARPSYNC.COLLECTIVE R15, `(.L_x_3581) ;  /* 0x000000000f087348 */ /* 0x000fea0003c00000 */
[----:B------:R0:W1:Y:S02]  /*17950*/  SHFL.IDX P6, R14, R13, R12, R11 ;  /* 0x0000000c0d0e7389 */ /* 0x00006400000c000b */
[----:B01----:R-:W-:Y:S01]  /*17960*/  ENDCOLLECTIVE ;  /* 0x000000000000791b */ /* 0x003fe20003800000 */
.L_x_3581:
        /* <DEDUP_REMOVED lines=17> */
.L_x_3582:
[----:B------:R-:W-:-:S05]  /*17a80*/  VIADD R7, R0, 0x60 ;  /* 0x0000006000077836 */ /* 0x000fca0000000000 */
[----:B------:R-:W-:Y:S01]  /*17a90*/  ISETP.GE.AND P4, PT, R7, R2, PT ;  /* 0x000000020700720c */ /* 0x000fe20003f86270 */
[----:B------:R-:W-:Y:S02]  /*17aa0*/  IMAD.MOV.U32 R13, RZ, RZ, R4 ;  /* 0x000000ffff0d7224 */ /* 0x000fe400078e0004 */
[----:B------:R-:W-:-:S10]  /*17ab0*/  IMAD.MOV.U32 R6, RZ, RZ, R14 ;  /* 0x000000ffff067224 */ /* 0x000fd400078e000e */
[----:B------:R-:W-:Y:S05]  /*17ac0*/  WARPSYNC.COLLECTIVE R15, `(.L_x_3583) ;  /* 0x000000000f087348 */ /* 0x000fea0003c00000 */
[----:B------:R0:W1:Y:S02]  /*17ad0*/  SHFL.IDX P6, R14, R13, R12, R11 ;  /* 0x0000000c0d0e7389 */ /* 0x00006400000c000b */
[----:B01----:R-:W-:Y:S01]  /*17ae0*/  ENDCOLLECTIVE ;  /* 0x000000000000791b */ /* 0x003fe20003800000 */
.L_x_3583:
        /* <DEDUP_REMOVED lines=17> */
.L_x_3584:
[----:B------:R-:W-:Y:S02]  /*17c00*/  IMAD.MOV.U32 R13, RZ, RZ, R4 ;  /* 0x000000ffff0d7224 */ /* 0x000fe400078e0004 */
[----:B------:R-:W-:-:S07]  /*17c10*/  IMAD.MOV.U32 R5, RZ, RZ, R14 ;  /* 0x000000ffff057224 */ /* 0x000fce00078e000e */
[----:B------:R-:W-:Y:S05]  /*17c20*/  WARPSYNC.COLLECTIVE R15, `(.L_x_3585) ;  /* 0x000000000f087348 */ /* 0x000fea0003c00000 */
[----:B------:R0:W1:Y:S02]  /*17c30*/  SHFL.IDX P6, R14, R13, R12, R11 ;  /* 0x0000000c0d0e7389 */ /* 0x00006400000c000b */
[----:B01----:R-:W-:Y:S01]  /*17c40*/  ENDCOLLECTIVE ;  /* 0x000000000000791b */ /* 0x003fe20003800000 */
.L_x_3585:
[----:B------:R-:W-:Y:S01]  /*17c50*/  IMAD.MOV.U32 R3, RZ, RZ, R14 ;  /* 0x000000ffff037224 */ /* 0x000fe200078e000e */
[----:B------:R-:W-:Y:S06]  /*17c60*/  BRA `(.L_x_3586) ;  /* 0xffffffb000607947 */ /* 0x000fec000383ffff */
.L_x_3470:
[----:B0-----:R0:W3:Y:S02]  /*17c70*/  SYNCS.PHASECHK.TRANS64.TRYWAIT P0, [R18+URZ+0x36820], R0 ;  /* 0x03682000120075a7 */ /* 0x0010e4000800017f */
[----:B---3--:R-:W-:Y:S05]  /*17c80*/  @!P0 NANOSLEEP.SYNCS 0x989680 ;  /* 0x009896800000895d */ /* 0x008fea0003900000 */
[----:B------:R-:W3:Y:S02]  /*17c90*/  @!P0 SYNCS.PHASECHK.TRANS64 P0, [R18+URZ+0x36820], R0 ;  /* 0x03682000120085a7 */ /* 0x000ee4000800007f */
[----:B---3--:R-:W-:Y:S05]  /*17ca0*/  @!P0 BRA `(.L_x_3470) ;  /* 0xfffffffc00f08947 */ /* 0x008fea000383ffff */
[----:B------:R-:W-:Y:S05]  /*17cb0*/  BRA `(.L_x_3587) ;  /* 0xffffffb000e47947 */ /* 0x000fea000383ffff */
.L_x_3479:
[----:B-1----:R1:W2:Y:S02]  /*17cc0*/  SYNCS.PHASECHK.TRANS64.TRYWAIT P0, [R3+URZ+0x36840], R2 ;  /* 0x03684002030075a7 */ /* 0x0022a4000800017f */
[----:B--2---:R-:W-:Y:S05]  /*17cd0*/  @!P0 NANOSLEEP.SYNCS 0x989680 ;  /* 0x009896800000895d */ /* 0x004fea0003900000 */
[----:B------:R-:W2:Y:S02]  /*17ce0*/  @!P0 SYNCS.PHASECHK.TRANS64 P0, [R3+URZ+0x36840], R2 ;  /* 0x03684002030085a7 */ /* 0x000ea4000800007f */
[----:B--2---:R-:W-:Y:S05]  /*17cf0*/  @!P0 BRA `(.L_x_3479) ;  /* 0xfffffffc00f08947 */ /* 0x004fea000383ffff */
[----:B------:R-:W-:Y:S05]  /*17d00*/  BRA `(.L_x_3588) ;  /* 0xffffffb400c47947 */ /* 0x000fea000383ffff */
.L_x_3486:
[----:B-1----:R1:W2:Y:S02]  /*17d10*/  SYNCS.PHASECHK.TRANS64.TRYWAIT P0, [R3+URZ+0x60], R2 ;  /* 0x00006002030075a7 */ /* 0x0022a4000800017f */
[----:B--2---:R-:W-:Y:S05]  /*17d20*/  @!P0 NANOSLEEP.SYNCS 0x989680 ;  /* 0x009896800000895d */ /* 0x004fea0003900000 */
[----:B------:R-:W2:Y:S02]  /*17d30*/  @!P0 SYNCS.PHASECHK.TRANS64 P0, [R3+URZ+0x60], R2 ;  /* 0x00006002030085a7 */ /* 0x000ea4000800007f */
[----:B--2---:R-:W-:Y:S05]  /*17d40*/  @!P0 BRA `(.L_x_3486) ;  /* 0xfffffffc00f08947 */ /* 0x004fea000383ffff */
[----:B------:R-:W-:Y:S05]  /*17d50*/  BRA `(.L_x_3589) ;  /* 0xffffffb800d87947 */ /* 0x000fea000383ffff */
.L_x_3496:
[----:B-1----:R1:W2:Y:S02]  /*17d60*/  SYNCS.PHASECHK.TRANS64.TRYWAIT P0, [R3+URZ+0x36840], R2 ;  /* 0x03684002030075a7 */ /* 0x0022a4000800017f */
[----:B--2---:R-:W-:Y:S05]  /*17d70*/  @!P0 NANOSLEEP.SYNCS 0x989680 ;  /* 0x009896800000895d */ /* 0x004fea0003900000 */
[----:B------:R-:W2:Y:S02]  /*17d80*/  @!P0 SYNCS.PHASECHK.TRANS64 P0, [R3+URZ+0x36840], R2 ;  /* 0x03684002030085a7 */ /* 0x000ea4000800007f */
[----:B--2---:R-:W-:Y:S05]  /*17d90*/  @!P0 BRA `(.L_x_3496) ;  /* 0xfffffffc00f08947 */ /* 0x004fea000383ffff */
[----:B------:R-:W-:Y:S05]  /*17da0*/  BRA `(.L_x_3590) ;  /* 0xffffffc000a87947 */ /* 0x000fea000383ffff */
.L_x_3503:
[----:B0-----:R0:W1:Y:S02]  /*17db0*/  SYNCS.PHASECHK.TRANS64.TRYWAIT P0, [R2+URZ+0x60], R3 ;  /* 0x00006003020075a7 */ /* 0x001064000800017f */
[----:B-1----:R-:W-:Y:S05]  /*17dc0*/  @!P0 NANOSLEEP.SYNCS 0x989680 ;  /* 0x009896800000895d */ /* 0x002fea0003900000 */
[----:B------:R-:W1:Y:S02]  /*17dd0*/  @!P0 SYNCS.PHASECHK.TRANS64 P0, [R2+URZ+0x60], R3 ;  /* 0x00006003020085a7 */ /* 0x000e64000800007f */
[----:B-1----:R-:W-:Y:S05]  /*17de0*/  @!P0 BRA `(.L_x_3503) ;  /* 0xfffffffc00f08947 */ /* 0x002fea000383ffff */
[----:B------:R-:W-:Y:S05]  /*17df0*/  BRA `(.L_x_3591) ;  /* 0xffffffc400bc7947 */ /* 0x000fea000383ffff */
.L_x_3513:
[----:B--2---:R2:W3:Y:S02]  /*17e00*/  SYNCS.PHASECHK.TRANS64.TRYWAIT P0, [R2+URZ+0x36840], R3 ;  /* 0x03684003020075a7 */ /* 0x0044e4000800017f */
[----:B---3--:R-:W-:Y:S05]  /*17e10*/  @!P0 NANOSLEEP.SYNCS 0x989680 ;  /* 0x009896800000895d */ /* 0x008fea0003900000 */
[----:B------:R-:W3:Y:S02]  /*17e20*/  @!P0 SYNCS.PHASECHK.TRANS64 P0, [R2+URZ+0x36840], R3 ;  /* 0x03684003020085a7 */ /* 0x000ee4000800007f */
[----:B---3--:R-:W-:Y:S05]  /*17e30*/  @!P0 BRA `(.L_x_3513) ;  /* 0xfffffffc00f08947 */ /* 0x008fea000383ffff */
[----:B------:R-:W-:Y:S05]  /*17e40*/  BRA `(.L_x_3592) ;  /* 0xffffffcc005c7947 */ /* 0x000fea000383ffff */
.L_x_3520:
[----:B0-----:R0:W1:Y:S02]  /*17e50*/  SYNCS.PHASECHK.TRANS64.TRYWAIT P0, [R2+URZ+0x60], R5 ;  /* 0x00006005020075a7 */ /* 0x001064000800017f */
[----:B-1----:R-:W-:Y:S05]  /*17e60*/  @!P0 NANOSLEEP.SYNCS 0x989680 ;  /* 0x009896800000895d */ /* 0x002fea0003900000 */
[----:B------:R-:W1:Y:S02]  /*17e70*/  @!P0 SYNCS.PHASECHK.TRANS64 P0, [R2+URZ+0x60], R5 ;  /* 0x00006005020085a7 */ /* 0x000e64000800007f */
[----:B-1----:R-:W-:Y:S05]  /*17e80*/  @!P0 BRA `(.L_x_3520) ;  /* 0xfffffffc00f08947 */ /* 0x002fea000383ffff */
[----:B------:R-:W-:Y:S05]  /*17e90*/  BRA `(.L_x_3593) ;  /* 0xffffffd000707947 */ /* 0x000fea000383ffff */
.L_x_3532:
[----:B--2---:R2:W3:Y:S02]  /*17ea0*/  SYNCS.PHASECHK.TRANS64.TRYWAIT P0, [R0+URZ+0x36860], R2 ;  /* 0x03686002000075a7 */ /* 0x0044e4000800017f */
[----:B---3--:R-:W-:Y:S05]  /*17eb0*/  @!P0 NANOSLEEP.SYNCS 0x989680 ;  /* 0x009896800000895d */ /* 0x008fea0003900000 */
[----:B------:R-:W3:Y:S02]  /*17ec0*/  @!P0 SYNCS.PHASECHK.TRANS64 P0, [R0+URZ+0x36860], R2 ;  /* 0x03686002000085a7 */ /* 0x000ee4000800007f */
[----:B---3--:R-:W-:Y:S05]  /*17ed0*/  @!P0 BRA `(.L_x_3532) ;  /* 0xfffffffc00f08947 */ /* 0x008fea000383ffff */
[----:B------:R-:W-:Y:S05]  /*17ee0*/  BRA `(.L_x_3594) ;  /* 0xffffffd400fc7947 */ /* 0x000fea000383ffff */
.L_x_3540:
[----:B------:R-:W3:Y:S01]  /*17ef0*/  LDL R3, [R1] ;  /* 0x0000000001037983 */ /* 0x000ee20000100800 */
[----:B------:R-:W-:Y:S01]  /*17f00*/  BSSY B0, `(.L_x_3595) ;  /* 0x0000008000007945 */ /* 0x000fe20003800000 */
[----:B0-----:R-:W-:Y:S02]  /*17f10*/  IMAD.MOV.U32 R12, RZ, RZ, RZ ;  /* 0x000000ffff0c7224 */ /* 0x001fe400078e00ff */
[----:B--2---:R-:W-:Y:S02]  /*17f20*/  IMAD.MOV.U32 R11, RZ, RZ, 0x1f ;  /* 0x0000001fff0b7424 */ /* 0x004fe400078e00ff */
[----:B------:R-:W-:Y:S02]  /*17f30*/  IMAD.MOV.U32 R15, RZ, RZ, -0x1 ;  /* 0xffffffffff0f7424 */ /* 0x000fe400078e00ff */
[----:B---3--:R-:W-:-:S07]  /*17f40*/  IMAD.MOV.U32 R13, RZ, RZ, R3 ;  /* 0x000000ffff0d7224 */ /* 0x008fce00078e0003 */
[----:B-1----:R-:W-:Y:S05]  /*17f50*/  WARPSYNC.COLLECTIVE R15, `(.L_x_3596) ;  /* 0x000000000f087348 */ /* 0x002fea0003c00000 */
[----:B------:R0:W2:Y:S02]  /*17f60*/  SHFL.IDX P6, R14, R13, R12, R11 ;  /* 0x0000000c0d0e7389 */ /* 0x0000a400000c000b */
[----:B012---:R-:W-:Y:S01]  /*17f70*/  ENDCOLLECTIVE ;  /* 0x000000000000791b */ /* 0x007fe20003800000 */
.L_x_3596:
[----:B------:R-:W-:Y:S05]  /*17f80*/  BSYNC B0 ;  /* 0x0000000000007941 */ /* 0x000fea0003800000 */
.L_x_3595:
        /* <DEDUP_REMOVED lines=9> */
.L_x_3597:
        /* <DEDUP_REMOVED lines=27> */
.L_x_3598:
        /* <DEDUP_REMOVED lines=8> */
.L_x_3599:
        /* <DEDUP_REMOVED lines=8> */
.L_x_3600:
        /* <DEDUP_REMOVED lines=8> */
.L_x_3601:
        /* <DEDUP_REMOVED lines=8> */
.L_x_3602:
        /* <DEDUP_REMOVED lines=9> */
.L_x_3603:
[----:B------:R-:W-:Y:S01]  /*18460*/  IMAD.MOV.U32 R9, RZ, RZ, R14 ;  /* 0x000000ffff097224 */ /* 0x000fe200078e000e */
[----:B------:R-:W-:Y:S06]  /*18470*/  BRA `(.L_x_3604) ;  /* 0xffffffd800ac7947 */ /* 0x000fec000383ffff */
.L_x_3543:
        /* <DEDUP_REMOVED lines=8> */
.L_x_3606:
[----:B------:R-:W-:Y:S05]  /*18500*/  BSYNC B0 ;  /* 0x0000000000007941 */ /* 0x000fea0003800000 */
.L_x_3605:
        /* <DEDUP_REMOVED lines=10> */
.L_x_3607:
        /* <DEDUP_REMOVED lines=8> */
.L_x_3608:
        /* <DEDUP_REMOVED lines=8> */
.L_x_3609:
        /* <DEDUP_REMOVED lines=8> */
.L_x_3610:
        /* <DEDUP_REMOVED lines=9> */
.L_x_3611:
[----:B------:R-:W-:Y:S01]  /*187c0*/  IMAD.MOV.U32 R9, RZ, RZ, R14 ;  /* 0x000000ffff097224 */ /* 0x000fe200078e000e */
[----:B------:R-:W-:Y:S06]  /*187d0*/  BRA `(.L_x_3612) ;  /* 0xffffffd800847947 */ /* 0x000fec000383ffff */
.L_x_3545:
[----:B------:R-:W-:Y:S01]  /*187e0*/  BSSY B0, `(.L_x_3613) ;  /* 0x0000006000007945 */ /* 0x000fe20003800000 */
[----:B------:R-:W-:Y:S01]  /*187f0*/  PLOP3.LUT P6, PT, P6, PT, PT, 0x8, 0x0 ;  /* 0x000000000000781c */ /* 0x000fe200037ce170 */
[----:B------:R-:W-:-:S12]  /*18800*/  IMAD.MOV.U32 R15, RZ, RZ, -0x1 ;  /* 0xffffffffff0f7424 */ /* 0x000fd800078e00ff */
[----:B0-----:R-:W-:Y:S05]  /*18810*/  WARPSYNC.COLLECTIVE R15, `(.L_x_3614) ;  /* 0x000000000f087348 */ /* 0x001fea0003c00000 */
[----:B------:R-:W-:Y:S01]  /*18820*/  VOTE.ANY R14, PT, P6 ;  /* 0x00000000000e7806 */ /* 0x000fe200030e0100 */
[----:B0-----:R-:W-:Y:S06]  /*18830*/  ENDCOLLECTIVE ;  /* 0x000000000000791b */ /* 0x001fec0003800000 */
.L_x_3614:
[----:B------:R-:W-:Y:S05]  /*18840*/  BSYNC B0 ;  /* 0x0000000000007941 */ /* 0x000fea0003800000 */
.L_x_3613:
        /* <DEDUP_REMOVED lines=9> */
.L_x_3615:
[----:B------:R-:W-:Y:S02]  /*188e0*/  IMAD.MOV.U32 R13, RZ, RZ, R7 ;  /* 0x000000ffff0d7224 */ /* 0x000fe400078e0007 */
[----:B------:R-:W-:-:S07]  /*188f0*/  IMAD.MOV.U32 R6, RZ, RZ, R14 ;  /* 0x000000ffff067224 */ /* 0x000fce00078e000e */
[----:B------:R-:W-:Y:S05]  /*18900*/  WARPSYNC.COLLECTIVE R15, `(.L_x_3616) ;  /* 0x000000000f087348 */ /* 0x000fea0003c00000 */
[----:B------:R0:W1:Y:S02]  /*18910*/  SHFL.IDX P6, R14, R13, R12, R11 ;  /* 0x0000000c0d0e7389 */ /* 0x00006400000c000b */
[----:B01----:R-:W-:Y:S01]  /*18920*/  ENDCOLLECTIVE ;  /* 0x000000000000791b */ /* 0x003fe20003800000 */
.L_x_3616:
[----:B------:R-:W-:Y:S01]  /*18930*/  IMAD.MOV.U32 R7, RZ, RZ, R14 ;  /* 0x000000ffff077224 */ /* 0x000fe200078e000e */
[----:B------:R-:W-:Y:S06]  /*18940*/  BRA `(.L_x_3617) ;  /* 0xffffffd800647947 */ /* 0x000fec000383ffff */
.L_x_3547:
[----:B------:R-:W-:Y:S01]  /*18950*/  BSSY B0, `(.L_x_3618) ;  /* 0x0000007000007945 */ /* 0x000fe20003800000 */
[----:B------:R-:W-:Y:S02]  /*18960*/  IMAD.MOV.U32 R13, RZ, RZ, R2 ;  /* 0x000000ffff0d7224 */ /* 0x000fe400078e0002 */
[----:B------:R-:W-:Y:S02]  /*18970*/  IMAD.MOV.U32 R11, RZ, RZ, 0x1f ;  /* 0x0000001fff0b7424 */ /* 0x000fe400078e00ff */
[----:B------:R-:W-:-:S07]  /*18980*/  IMAD.MOV.U32 R15, RZ, RZ, -0x1 ;  /* 0xffffffffff0f7424 */ /* 0x000fce00078e00ff */
[----:B0123--:R-:W-:Y:S05]  /*18990*/  WARPSYNC.COLLECTIVE R15, `(.L_x_3619) ;  /* 0x000000000f087348 */ /* 0x00ffea0003c00000 */
[----:B------:R4:W0:Y:S02]  /*189a0*/  SHFL.IDX P6, R14, R13, R12, R11 ;  /* 0x0000000c0d0e7389 */ /* 0x00082400000c000b */
[----:B01234-:R-:W-:Y:S01]  /*189b0*/  ENDCOLLECTIVE ;  /* 0x000000000000791b */ /* 0x01ffe20003800000 */
.L_x_3619:
[----:B------:R-:W-:Y:S05]  /*189c0*/  BSYNC B0 ;  /* 0x0000000000007941 */ /* 0x000fea0003800000 */
.L_x_3618:
[----:B------:R-:W-:Y:S01]  /*189d0*/  IMAD.MOV.U32 R2, RZ, RZ, R14 ;  /* 0x000000ffff027224 */ /* 0x000fe200078e000e */
[----:B------:R-:W-:Y:S06]  /*189e0*/  BRA `(.L_x_3620) ;  /* 0xffffffd800547947 */ /* 0x000fec000383ffff */
.L_x_3551:
[----:B0-----:R0:W1:Y:S02]  /*189f0*/  SYNCS.PHASECHK.TRANS64.TRYWAIT P0, [R0+URZ+0x36820], R3 ;  /* 0x03682003000075a7 */ /* 0x001064000800017f */
[----:B-1----:R-:W-:Y:S05]  /*18a00*/  @!P0 NANOSLEEP.SYNCS 0x989680 ;  /* 0x009896800000895d */ /* 0x002fea0003900000 */
[----:B------:R-:W1:Y:S02]  /*18a10*/  @!P0 SYNCS.PHASECHK.TRANS64 P0, [R0+URZ+0x36820], R3 ;  /* 0x03682003000085a7 */ /* 0x000e64000800007f */
[----:B-1----:R-:W-:Y:S05]  /*18a20*/  @!P0 BRA `(.L_x_3551) ;  /* 0xfffffffc00f08947 */ /* 0x002fea000383ffff */
[----:B------:R-:W-:Y:S05]  /*18a30*/  BRA `(.L_x_3621) ;  /* 0xffffffdc00ec7947 */ /* 0x000fea000383ffff */
.L_x_3552:
        /* <DEDUP_REMOVED lines=11> */
.L_x_3623:
[----:B------:R-:W-:Y:S05]  /*18af0*/  BSYNC B0 ;  /* 0x0000000000007941 */ /* 0x000fea0003800000 */
.L_x_3622:
[----:B------:R-:W-:Y:S05]  /*18b00*/  BRA `(.L_x_3624) ;  /* 0xffffffdc00d47947 */ /* 0x000fea000383ffff */
.L_x_3555:
[----:B------:R-:W-:Y:S01]  /*18b10*/  BSSY B1, `(.L_x_3625) ;  /* 0x0000006000017945 */ /* 0x000fe20003800000 */
[----:B------:R-:W-:-:S07]  /*18b20*/  IMAD.MOV.U32 R15, RZ, RZ, -0x1 ;  /* 0xffffffffff0f7424 */ /* 0x000fce00078e00ff */
[----:B01----:R-:W-:Y:S05]  /*18b30*/  WARPSYNC.COLLECTIVE R15, `(.L_x_3626) ;  /* 0x000000000f0c7348 */ /* 0x003fea0003c00000 */
[----:B------:R-:W-:Y:S02]  /*18b40*/  ELECT P6, UR62, PT ;  /* 0x00000000003e782f */ /* 0x000fe400038c0000 */
[----:B------:R-:W-:Y:S01]  /*18b50*/  MOV R14, UR62 ;  /* 0x0000003e000e7c02 */ /* 0x000fe20008000f00 */
[----:B01----:R-:W-:Y:S10]  /*18b60*/  ENDCOLLECTIVE ;  /* 0x000000000000791b */ /* 0x003ff40003800000 */
.L_x_3626:
[----:B------:R-:W-:Y:S05]  /*18b70*/  BSYNC B1 ;  /* 0x0000000000017941 */ /* 0x000fea0003800000 */
.L_x_3625:
[----:B------:R-:W-:Y:S05]  /*18b80*/  BRA `(.L_x_3627) ;  /* 0xffffffdc00cc7947 */ /* 0x000fea000383ffff */
.L_x_3557:
[----:B0-----:R0:W1:Y:S02]  /*18b90*/  SYNCS.PHASECHK.TRANS64.TRYWAIT P0, [R6+URZ], R5 ;  /* 0x00000005060075a7 */ /* 0x001064000800017f */
[----:B-1----:R-:W-:Y:S05]  /*18ba0*/  @!P0 NANOSLEEP.SYNCS 0x989680 ;  /* 0x009896800000895d */ /* 0x002fea0003900000 */
[----:B------:R-:W1:Y:S02]  /*18bb0*/  @!P0 SYNCS.PHASECHK.TRANS64 P0, [R6+URZ], R5 ;  /* 0x00000005060085a7 */ /* 0x000e64000800007f */
[----:B-1----:R-:W-:Y:S05]  /*18bc0*/  @!P0 BRA `(.L_x_3557) ;  /* 0xfffffffc00f08947 */ /* 0x002fea000383ffff */
[----:B------:R-:W-:Y:S05]  /*18bd0*/  BRA `(.L_x_3628) ;  /* 0xffffffe0000c7947 */ /* 0x000fea000383ffff */
.L_x_3558:
[----:B-1----:R1:W2:Y:S02]  /*18be0*/  SYNCS.PHASECHK.TRANS64.TRYWAIT P0, [R7+URZ], R2 ;  /* 0x00000002070075a7 */ /* 0x0022a4000800017f */
[----:B--2---:R-:W-:Y:S05]  /*18bf0*/  @!P0 NANOSLEEP.SYNCS 0x989680 ;  /* 0x009896800000895d */ /* 0x004fea0003900000 */
[----:B------:R-:W2:Y:S02]  /*18c00*/  @!P0 SYNCS.PHASECHK.TRANS64 P0, [R7+URZ], R2 ;  /* 0x00000002070085a7 */ /* 0x000ea4000800007f */
[----:B--2---:R-:W-:Y:S05]  /*18c10*/  @!P0 BRA `(.L_x_3558) ;  /* 0xfffffffc00f08947 */ /* 0x004fea000383ffff */
[----:B------:R-:W-:Y:S05]  /*18c20*/  BRA `(.L_x_3629) ;  /* 0xffffffe000007947 */ /* 0x000fea000383ffff */
.L_x_3560:
[----:B--2---:R2:W3:Y:S02]  /*18c30*/  SYNCS.PHASECHK.TRANS64.TRYWAIT P0, [R4+URZ], R5 ;  /* 0x00000005040075a7 */ /* 0x0044e4000800017f */
[----:B---3--:R-:W-:Y:S05]  /*18c40*/  @!P0 NANOSLEEP.SYNCS 0x989680 ;  /* 0x009896800000895d */ /* 0x008fea0003900000 */
[----:B------:R-:W3:Y:S02]  /*18c50*/  @!P0 SYNCS.PHASECHK.TRANS64 P0, [R4+URZ], R5 ;  /* 0x00000005040085a7 */ /* 0x000ee4000800007f */
[----:B---3--:R-:W-:Y:S05]  /*18c60*/  @!P0 BRA `(.L_x_3560) ;  /* 0xfffffffc00f08947 */ /* 0x008fea000383ffff */
[----:B------:R-:W-:Y:S05]  /*18c70*/  BRA `(.L_x_3630) ;  /* 0xffffffe000047947 */ /* 0x000fea000383ffff */
.L_x_3631:
        /* <DEDUP_REMOVED lines=16> */
.L_x_14849:


//--------------------- .text._ZN7cutlass13device_kernelIN5flash11enable_sm90INS1_16FlashAttnFwdSm90INS1_25CollectiveMainloopFwdSm90ILi2EN4cute5tupleIJNS5_1CILi1EEES8_S8_EEENS6_IJNS7_ILi128EEENS7_ILi112EEENS7_ILi192EEEEEELi192ENS_6half_tEfNS_4arch4Sm90ELb0ELb0ELb1ELb1ELb0ELb1ELb0ELb1ELb1ELb1ELb1ELb0EEENS1_21CollectiveEpilogueFwdINS6_IJSA_SC_SB_EEES9_SE_SG_Li256ELb1ELb1ELb1ELb0EEENS1_36VarlenDynamicPersistentTileSchedulerILi128ELi112ELi256ELi128ELb1ELb1ELb1ELb0ELb1ELb1EEEEEEEEEvNT_6ParamsE --------------------------
	.section	.text._ZN7cutlass13device_kernelIN5flash11enable_sm90INS1_16FlashAttnFwdSm90INS1_25CollectiveMainloopFwdSm90ILi2EN4cute5tupleIJNS5_1CILi1EEES8_S8_EEENS6_IJNS7_ILi128EEENS7_ILi112EEENS7_ILi192EEEEEELi192ENS_6half_tEfNS_4arch4Sm90ELb0ELb0ELb1ELb1ELb0ELb1ELb0ELb1ELb1ELb1ELb1ELb0EEENS1_21CollectiveEpilogueFwdINS6_IJSA_SC_SB_EEES9_SE_SG_Li256ELb1ELb1ELb1ELb0EEENS1_36VarlenDynamicPersistentTileSchedulerILi128ELi112ELi256ELi128ELb1ELb1ELb1ELb0ELb1ELb1EEEEEEEEEvNT_6ParamsE,"ax",@progbits
	.align	128
.text._ZN7cutlass13device_kernelIN5flash11enable_sm90INS1_16FlashAttnFwdSm90INS1_25CollectiveMainloopFwdSm90ILi2EN4cute5tupleIJNS5_1CILi1EEES8_S8_EEENS6_IJNS7_ILi128EEENS7_ILi112EEENS7_ILi192EEEEEELi192ENS_6half_tEfNS_4arch4Sm90ELb0ELb0ELb1ELb1ELb0ELb1ELb0ELb1ELb1ELb1ELb1ELb0EEENS1_21CollectiveEpilogueFwdINS6_IJSA_SC_SB_EEES9_SE_SG_Li256ELb1ELb1ELb1ELb0EEENS1_36VarlenDynamicPersistentTileSchedulerILi128ELi112ELi256ELi128ELb1ELb1ELb1ELb0ELb1ELb1EEEEEEEEEvNT_6ParamsE:
        .type           _ZN7cutlass13device_kernelIN5flash11enable_sm90INS1_16FlashAttnFwdSm90INS1_25CollectiveMainloopFwdSm90ILi2EN4cute5tupleIJNS5_1CILi1EEES8_S8_EEENS6_IJNS7_ILi128EEENS7_ILi112EEENS7_ILi192EEEEEELi192ENS_6half_tEfNS_4arch4Sm90ELb0ELb0ELb1ELb1ELb0ELb1ELb0ELb1ELb1ELb1ELb1ELb0EEENS1_21CollectiveEpilogueFwdINS6_IJSA_SC_SB_EEES9_SE_SG_Li256ELb1ELb1ELb1ELb0EEENS1_36VarlenDynamicPersistentTileSchedulerILi128ELi112ELi256ELi128ELb1ELb1ELb1ELb0ELb1ELb1EEEEEEEEEvNT_6ParamsE,@function
        .size           _ZN7cutlass13device_kernelIN5flash11enable_sm90INS1_16FlashAttnFwdSm90INS1_25CollectiveMainloopFwdSm90ILi2EN4cute5tupleIJNS5_1CILi1EEES8_S8_EEENS6_IJNS7_ILi128EEENS7_ILi112EEENS7_ILi192EEEEEELi192ENS_6half_tEfNS_4arch4Sm90ELb0ELb0ELb1ELb1ELb0ELb1ELb0ELb1ELb1ELb1ELb1ELb0EEENS1_21CollectiveEpilogueFwdINS6_IJSA_SC_SB_EEES9_SE_SG_Li256ELb1ELb1ELb1ELb0EEENS1_36VarlenDynamicPersistentTileSchedulerILi128ELi112ELi256ELi128ELb1ELb1ELb1ELb0ELb1ELb1EEEEEEEEEvNT_6ParamsE,(.L_x_14850 - _ZN7cutlass13device_kernelIN5flash11enable_sm90INS1_16FlashAttnFwdSm90INS1_25CollectiveMainloopFwdSm90ILi2EN4cute5tupleIJNS5_1CILi1EEES8_S8_EEENS6_IJNS7_ILi128EEENS7_ILi112EEENS7_ILi192EEEEEELi192ENS_6half_tEfNS_4arch4Sm90ELb0ELb0ELb1ELb1ELb0ELb1ELb0ELb1ELb1ELb1ELb1ELb0EEENS1_21CollectiveEpilogueFwdINS6_IJSA_SC_SB_EEES9_SE_SG_Li256ELb1ELb1ELb1ELb0EEENS1_36VarlenDynamicPersistentTileSchedulerILi128ELi112ELi256ELi128ELb1ELb1ELb1ELb0ELb1ELb1EEEEEEEEEvNT_6ParamsE)
        .other          _ZN7cutlass13device_kernelIN5flash11enable_sm90INS1_16FlashAttnFwdSm90INS1_25CollectiveMainloopFwdSm90ILi2EN4cute5tupleIJNS5_1CILi1EEES8_S8_EEENS6_IJNS7_ILi128EEENS7_ILi112EEENS7_ILi192EEEEEELi192ENS_6half_tEfNS_4arch4Sm90ELb0ELb0ELb1ELb1ELb0ELb1ELb0ELb1ELb1ELb1ELb1ELb0EEENS1_21CollectiveEpilogueFwdINS6_IJSA_SC_SB_EEES9_SE_SG_Li256ELb1ELb1ELb1ELb0EEENS1_36VarlenDynamicPersistentTileSchedulerILi128ELi112ELi256ELi128ELb1ELb1ELb1ELb0ELb1ELb1EEEEEEEEEvNT_6ParamsE,@"STO_CUDA_ENTRY STV_DEFAULT"
_ZN7cutlass13device_kernelIN5flash11enable_sm90INS1_16FlashAttnFwdSm90INS1_25CollectiveMainloopFwdSm90ILi2EN4cute5tupleIJNS5_1CILi1EEES8_S8_EEENS6_IJNS7_ILi128EEENS7_ILi112EEENS7_ILi192EEEEEELi192ENS_6half_tEfNS_4arch4Sm90ELb0ELb0ELb1ELb1ELb0ELb1ELb0ELb1ELb1ELb1ELb1ELb0EEENS1_21CollectiveEpilogueFwdINS6_IJSA_SC_SB_EEES9_SE_SG_Li256ELb1ELb1ELb1ELb0EEENS1_36VarlenDynamicPersistentTileSchedulerILi128ELi112ELi256ELi128ELb1ELb1ELb1ELb0ELb1ELb1EEEEEEEEEvNT_6ParamsE:
        /* <DEDUP_REMOVED lines=24> */
.L_x_3633:
[----:B------:R-:W-:Y:S05]  /*0180*/  BSYNC B0 ;  /* 0x0000000000007941 */ /* 0x000fea0003800000 */
.L_x_3632:
        /* <DEDUP_REMOVED lines=41> */
.L_x_3634:
        /* <DEDUP_REMOVED lines=22> */
.L_x_3635:
        /* <DEDUP_REMOVED lines=18> */
.L_x_3636:
        /* <DEDUP_REMOVED lines=22> */
.L_x_3637:
        /* <DEDUP_REMOVED lines=22> */
.L_x_3638:
[----:B0-----:R-:W-:Y:S01]  /*0960*/  UMOV UR4, 0x1 ;  /* 0x0000000100047882 */ /* 0x001fe20000000000 */
[----:B------:R-:W-:Y:S01]  /*0970*/  PLOP3.LUT P0, PT, PT, PT, UP0, 0x80, 0x0 ;  /* 0x000000000000781c */ /* 0x000fe20003f0f008 */
[----:B------:R-:W-:Y:S01]  /*0980*/  USEL UR4, UR4, 0x2, !UP0 ;  /* 0x0000000204047887 */ /* 0x000fe2000c000000 */
[----:B------:R-:W-:Y:S01]  /*0990*/  NOP ;  /* 0x0000000000007918 */ /* 0x000fe20000000000 */
[----:B------:R-:W-:Y:S01]  /*09a0*/  ULDC.64 UR60, c[0x0][0x208] ;  /* 0x00008200003c7ab9 */ /* 0x000fe20000000a00 */
[----:B------:R-:W-:Y:S03]  /*09b0*/  BSSY B9, `(.L_x_3639) ;  /* 0x00028b7000097945 */ /* 0x000fe60003800000 */
[----:B------:R-:W-:-:S05]  /*09c0*/  IMAD.U32 R2, RZ, RZ, UR4 ;  /* 0x00000004ff027e24 */ /* 0x000fca000f8e00ff */
[----:B------:R0:W-:Y:S01]  /*09d0*/  STL [R1+0x7c], R2 ;  /* 0x00007c0201007387 */ /* 0x0001e20000100800 */
[----:B-12-4-:R-:W-:Y:S06]  /*09e0*/  BAR.SYNC.DEFER_BLOCKING 0x0 ;  /* 0x0000000000007b1d */ /* 0x016fec0000010000 */
[----:B------:R-:W-:Y:S05]  /*09f0*/  @!P0 BRA `(.L_x_3640) ;  /* 0x00000204001c8947 */ /* 0x000fea0003800000 */
.L_x_3641:
        /* <DEDUP_REMOVED lines=9> */
[----:B0-----:R-:W-:Y:S01]  /*0a90*/  IMAD.U32 R2, RZ, RZ, UR4 ;  /* 0x00000004ff027e24 */ /* 0x001fe2000f8e00ff */
[----:B------:R-:W-:-:S04]  /*0aa0*/  ULDC UR4, c[0x0][0xc3c] ;  /* 0x00030f0000047ab9 */ /* 0x000fc80000000800 */
[----:B------:R-:W0:Y:S01]  /*0ab0*/  LDS.128 R148, [R2+0x368d0] ;  /* 0x0368d00002947984 */ /* 0x000e220000000c00 */
[----:B------:R-:W-:Y:S06]  /*0ac0*/  BAR.ARV 0x4, 0x180 ;  /* 0x0106000000007b1d */ /* 0x000fec0000002000 */
[----:B0-----:R-:W-:-:S13]  /*0ad0*/  ISETP.GE.AND P0, PT, R151, UR4, PT ;  /* 0x0000000497007c0c */ /* 0x001fda000bf06270 */
[----:B------:R-:W-:Y:S05]  /*0ae0*/  @P0 BRA `(.L_x_3642) ;  /* 0x00000288008c0947 */ /* 0x000fea0003800000 */
[----:B------:R-:W2:Y:S01]  /*0af0*/  LDL R0, [R1+0x7c] ;  /* 0x00007c0001007983 */ /* 0x000ea20000100800 */
[----:B------:R-:W-:Y:S01]  /*0b00*/  VIADD R6, R6, 0xffffff80 ;  /* 0xffffff8006067836 */ /* 0x000fe20000000000 */
[----:B------:R-:W-:Y:S01]  /*0b10*/  R2UR UR4, R2 ;  /* 0x00000000020472ca */ /* 0x000fe200000e0000 */
[----:B------:R-:W-:Y:S01]  /*0b20*/  IMAD.MOV.U32 R16, RZ, RZ, RZ ;  /* 0x000000ffff107224 */ /* 0x000fe200078e00ff */
[----:B------:R-:W-:Y:S01]  /*0b30*/  MOV R225, RZ ;  /* 0x000000ff00e17202 */ /* 0x000fe20000000f00 */
[----:B------:R-:W-:Y:S01]  /*0b40*/  IMAD.MOV.U32 R204, RZ, RZ, RZ ;  /* 0x000000ffffcc7224 */ /* 0x000fe200078e00ff */
[----:B------:R-:W-:Y:S01]  /*0b50*/  SHF.R.S32.HI R3, RZ, 0x1f, R6 ;  /* 0x0000001fff037819 */ /* 0x000fe20000011406 */
[----:B------:R-:W-:Y:S01]  /*0b60*/  IMAD.MOV.U32 R216, RZ, RZ, RZ ;  /* 0x000000ffffd87224 */ /* 0x000fe200078e00ff */
[----:B------:R-:W-:Y:S02]  /*0b70*/  MOV R215, RZ ;  /* 0x000000ff00d77202 */ /* 0x000fe40000000f00 */
[----:B------:R-:W-:-:S04]  /*0b80*/  LEA.HI R4, R3, R6, RZ, 0x4 ;  /* 0x0000000603047211 */ /* 0x000fc800078f20ff */
[----:B------:R-:W-:Y:S01]  /*0b90*/  SHF.R.S32.HI R7, RZ, 0x4, R4 ;  /* 0x00000004ff077819 */ /* 0x000fe20000011404 */
[----:B------:R-:W-:Y:S01]  /*0ba0*/  UIADD3 UR4, UR4, 0x15400, URZ ;  /* 0x0001540004047890 */ /* 0x000fe2000fffe03f */
[----:B--2---:R-:W-:Y:S02]  /*0bb0*/  R2UR UR5, R0 ;  /* 0x00000000000572ca */ /* 0x004fe400000e0000 */
[----:B------:R-:W-:-:S04]  /*0bc0*/  LEA.HI R0, R3, R6, RZ, 0x7 ;  /* 0x0000000603007211 */ /* 0x000fc800078f38ff */
[----:B------:R-:W-:-:S04]  /*0bd0*/  LOP3.LUT R5, R0, 0xffffff80, RZ, 0xc0, !PT ;  /* 0xffffff8000057812 */ /* 0x000fc800078ec0ff */
[----:B------:R-:W-:Y:S02]  /*0be0*/  IADD3 R15, R6, -R5, RZ ;  /* 0x80000005060f7210 */ /* 0x000fe40007ffe0ff */
[----:B------:R-:W-:Y:S01]  /*0bf0*/  LEA.HI R5, R4, R7, RZ, 0x1 ;  /* 0x0000000704057211 */ /* 0x000fe200078f08ff */
[----:B------:R-:W-:Y:S01]  /*0c00*/  ULOP3.LUT UR5, UR5, 0x1, URZ, 0xfc, !UPT ;  /* 0x0000000105057892 */ /* 0x000fe2000f8efc3f */
[----:B------:R-:W-:Y:S01]  /*0c10*/  SHF.R.S32.HI R10, RZ, 0x1f, R15 ;  /* 0x0000001fff0a7819 */ /* 0x000fe2000001140f */
[----:B------:R-:W-:Y:S03]  /*0c20*/  STL [R1+0x6c], R15 ;  /* 0x00006c0f01007387 */ /* 0x000fe60000100800 */
[CC--:B------:R-:W-:Y:S02]  /*0c30*/  LEA.HI R11, R10.reuse, R15.reuse, RZ, 0x2 ;  /* 0x0000000f0a0b7211 */ /* 0x0c0fe400078f10ff */
[----:B------:R-:W-:-:S02]  /*0c40*/  LEA.HI R10, R10, R15, RZ, 0x5 ;  /* 0x0000000f0a0a7211 */ /* 0x000fc400078f28ff */
[--C-:B------:R-:W-:Y:S02]  /*0c50*/  SHF.R.S32.HI R9, RZ, 0x2, R11.reuse ;  /* 0x00000002ff097819 */ /* 0x100fe4000001140b */
[----:B------:R-:W-:Y:S02]  /*0c60*/  SHF.R.S32.HI R8, RZ, 0x1f, R11 ;  /* 0x0000001fff087819 */ /* 0x000fe4000001140b */
[----:B------:R-:W-:Y:S02]  /*0c70*/  SHF.R.S32.HI R10, RZ, 0x5, R10 ;  /* 0x00000005ff0a7819 */ /* 0x000fe4000001140a */
[----:B------:R-:W-:Y:S02]  /*0c80*/  LEA.HI R12, R8, R9, RZ, 0x3 ;  /* 0x00000009080c7211 */ /* 0x000fe400078f18ff */
[----:B------:R-:W-:Y:S02]  /*0c90*/  LOP3.LUT R8, R5, 0x1ffffffe, RZ, 0xc0, !PT ;  /* 0x1ffffffe05087812 */ /* 0x000fe400078ec0ff */
[----:B------:R-:W-:-:S02]  /*0ca0*/  LOP3.LUT R12, R12, 0xfffffff8, RZ, 0xc0, !PT ;  /* 0xfffffff80c0c7812 */ /* 0x000fc400078ec0ff */
[----:B------:R-:W-:Y:S01]  /*0cb0*/  SHF.R.S32.HI R5, RZ, 0x7, R0 ;  /* 0x00000007ff057819 */ /* 0x000fe20000011400 */
[----:B------:R-:W-:Y:S01]  /*0cc0*/  IMAD.IADD R8, R7, 0x1, -R8 ;  /* 0x0000000107087824 */ /* 0x000fe200078e0a08 */
[-C--:B------:R-:W-:Y:S01]  /*0cd0*/  LEA.HI R7, R3, R6.reuse, RZ, 0x5 ;  /* 0x0000000603077211 */ /* 0x080fe200078f28ff */
[----:B------:R-:W-:Y:S01]  /*0ce0*/  IMAD.IADD R13, R9, 0x1, -R12 ;  /* 0x00000001090d7824 */ /* 0x000fe200078e0a0c */
[----:B------:R-:W-:Y:S02]  /*0cf0*/  LEA.HI R9, R3, R6, RZ, 0x2 ;  /* 0x0000000603097211 */ /* 0x000fe400078f10ff */
[----:B------:R-:W-:Y:S01]  /*0d00*/  LOP3.LUT R3, R4, 0x3fffff0, RZ, 0xc0, !PT ;  /* 0x03fffff004037812 */ /* 0x000fe200078ec0ff */
[----:B------:R-:W-:Y:S01]  /*0d10*/  IMAD R13, R10, 0x10, R13 ;  /* 0x000000100a0d7824 */ /* 0x000fe200078e020d */
[----:B------:R-:W-:Y:S02]  /*0d20*/  LEA.HI R4, R0, R5, RZ, 0x1 ;  /* 0x0000000500047211 */ /* 0x000fe400078f08ff */
[----:B------:R-:W-:Y:S01]  /*0d30*/  SHF.R.S32.HI R0, RZ, 0x5, R7 ;  /* 0x00000005ff007819 */ /* 0x000fe20000011407 */
[----:B------:R-:W-:Y:S01]  /*0d40*/  IMAD.IADD R3, R6, 0x1, -R3 ;  /* 0x0000000106037824 */ /* 0x000fe200078e0a03 */
[----:B------:R-:W-:-:S02]  /*0d50*/  LOP3.LUT R4, R4, 0x3fffffe, RZ, 0xc0, !PT ;  /* 0x03fffffe04047812 */ /* 0x000fc400078ec0ff */
[----:B------:R-:W-:Y:S01]  /*0d60*/  SHF.R.S32.HI R17, RZ, 0x2, R9 ;  /* 0x00000002ff117819 */ /* 0x000fe20000011409 */
[C---:B------:R-:W-:Y:S01]  /*0d70*/  IMAD R3, R0.reuse, 0x10, R3 ;  /* 0x0000001000037824 */ /* 0x040fe200078e0203 */
[----:B------:R-:W-:Y:S01]  /*0d80*/  IADD3 R4, R5, -R4, RZ ;  /* 0x8000000405047210 */ /* 0x000fe20007ffe0ff */
[----:B------:R-:W-:Y:S01]  /*0d90*/  IMAD.SHL.U32 R213, R0, 0x200, RZ ;  /* 0x0000020000d57824 */ /* 0x000fe200078e00ff */
[----:B------:R-:W-:Y:S01]  /*0da0*/  LOP3.LUT R7, R9, 0xfffffffc, RZ, 0xc0, !PT ;  /* 0xfffffffc09077812 */ /* 0x000fe200078ec0ff */
[----:B------:R-:W-:Y:S01]  /*0db0*/  IMAD R8, R3, 0x8, R8 ;  /* 0x0000000803087824 */ /* 0x000fe200078e0208 */
[----:B------:R-:W-:Y:S01]  /*0dc0*/  LOP3.LUT R11, R11, 0x7ffffffc, RZ, 0xc0, !PT ;  /* 0x7ffffffc0b0b7812 */ /* 0x000fe200078ec0ff */
[----:B------:R-:W-:Y:S01]  /*0dd0*/  IMAD R14, R4, 0x40, R13 ;  /* 0x00000040040e7824 */ /* 0x000fe200078e020d */
[----:B------:R-:W-:Y:S01]  /*0de0*/  SHF.R.S32.HI R4, RZ, 0x1f, R9 ;  /* 0x0000001fff047819 */ /* 0x000fe20000011409 */
[----:B------:R-:W-:Y:S01]  /*0df0*/  IMAD.U32 R3, RZ, RZ, UR5 ;  /* 0x00000005ff037e24 */ /* 0x000fe2000f8e00ff */
[----:B------:R-:W-:Y:S01]  /*0e00*/  IADD3 R11, R15, -R11, RZ ;  /* 0x8000000b0f0b7210 */ /* 0x000fe20007ffe0ff */
[----:B------:R-:W-:Y:S01]  /*0e10*/  IMAD.IADD R7, R6, 0x1, -R7 ;  /* 0x0000000106077824 */ /* 0x000fe200078e0a07 */
[----:B------:R-:W-:Y:S01]  /*0e20*/  LEA.HI R4, R4, R17, RZ, 0x3 ;  /* 0x0000001104047211 */ /* 0x000fe200078f18ff */
[----:B------:R-:W-:Y:S01]  /*0e30*/  STL [R1+0x70], R14 ;  /* 0x0000700e01007387 */ /* 0x000fe20000100800 */
[----:B------:R-:W-:-:S02]  /*0e40*/  IMAD.U32 R5, RZ, RZ, UR4 ;  /* 0x00000004ff057e24 */ /* 0x000fc4000f8e00ff */
[----:B------:R-:W-:Y:S01]  /*0e50*/  LOP3.LUT R4, R4, 0xfffffff8, RZ, 0xc0, !PT ;  /* 0xfffffff804047812 */ /* 0x000fe200078ec0ff */
[----:B------:R0:W-:Y:S01]  /*0e60*/  STL [R1+0x14], R3 ;  /* 0x0000140301007387 */ /* 0x0001e20000100800 */
[----:B------:R-:W-:Y:S02]  /*0e70*/  VIADD R226, R17, 0x40 ;  /* 0x0000004011e27836 */ /* 0x000fe40000000000 */
[----:B------:R-:W-:Y:S01]  /*0e80*/  IMAD.SHL.U32 R220, R11, 0x2, RZ ;  /* 0x000000020bdc7824 */ /* 0x000fe200078e00ff */
[----:B------:R1:W-:Y:S01]  /*0e90*/  STL [R1+0x50], R5 ;  /* 0x0000500501007387 */ /* 0x0003e20000100800 */
[----:B------:R-:W-:Y:S01]  /*0ea0*/  IMAD.IADD R4, R17, 0x1, -R4 ;  /* 0x0000000111047824 */ /* 0x000fe200078e0a04 */
[----:B------:R-:W-:Y:S01]  /*0eb0*/  SHF.L.U32 R207, R226, 0x6, RZ ;  /* 0x00000006e2cf7819 */ /* 0x000fe200000006ff */
[C---:B------:R-:W-:Y:S01]  /*0ec0*/  VIADD R20, R220.reuse, 0x8 ;  /* 0x00000008dc147836 */ /* 0x040fe20000000000 */
[----:B------:R-:W-:Y:S01]  /*0ed0*/  IADD3 R9, R220, 0x38, RZ ;  /* 0x00000038dc097810 */ /* 0x000fe20007ffe0ff */
[----:B------:R-:W-:Y:S01]  /*0ee0*/  IMAD.SHL.U32 R4, R4, 0x40, RZ ;  /* 0x0000004004047824 */ /* 0x000fe200078e00ff */
[----:B0-----:R-:W-:Y:S01]  /*0ef0*/  LEA.HI R3, R7, R7, RZ, 0x1 ;  /* 0x0000000707037211 */ /* 0x001fe200078f08ff */
[C---:B------:R-:W-:Y:S01]  /*0f00*/  VIADD R12, R220.reuse, 0x20 ;  /* 0x00000020dc0c7836 */ /* 0x040fe20000000000 */
[----:B------:R-:W-:Y:S01]  /*0f10*/  LOP3.LUT R207, R207, 0x1c0, RZ, 0xc0, !PT ;  /* 0x000001c0cfcf7812 */ /* 0x000fe200078ec0ff */
[----:B------:R-:W-:Y:S01]  /*0f20*/  VIADD R236, R220, 0x68 ;  /* 0x00000068dcec7836 */ /* 0x000fe20000000000 */
[----:B------:R-:W-:Y:S01]  /*0f30*/  LOP3.LUT R0, R3, 0x1ffffffe, RZ, 0xc0, !PT ;  /* 0x1ffffffe03007812 */ /* 0x000fe200078ec0ff */
[C---:B------:R-:W-:Y:S01]  /*0f40*/  IMAD.SHL.U32 R18, R7.reuse, 0x8, RZ ;  /* 0x0000000807127824 */ /* 0x040fe200078e00ff */
[----:B------:R-:W-:Y:S01]  /*0f50*/  LOP3.LUT R211, R4, 0x1c0, RZ, 0xc0, !PT ;  /* 0x000001c004d37812 */ /* 0x000fe200078ec0ff */
[----:B------:R-:W-:Y:S01]  /*0f60*/  IMAD.SHL.U32 R4, R8, 0x8, RZ ;  /* 0x0000000808047824 */ /* 0x000fe200078e00ff */
[----:B------:R-:W-:Y:S01]  /*0f70*/  SHF.R.S32.HI R3, RZ, 0x1f, R226 ;  /* 0x0000001fff037819 */ /* 0x000fe200000114e2 */
[----:B------:R-:W-:Y:S01]  /*0f80*/  IMAD.IADD R0, R7, 0x1, -R0 ;  /* 0x0000000107007824 */ /* 0x000fe200078e0a00 */
[----:B-1----:R-:W-:Y:S01]  /*0f90*/  SHF.R.U32.HI R5, RZ, 0x3, R207 ;  /* 0x00000003ff057819 */ /* 0x002fe200000116cf */
[----:B------:R-:W-:Y:S01]  /*0fa0*/  VIADD R5, R220, 0x50 ;  /* 0x00000050dc057836 */ /* 0x000fe20000000000 */
[----:B------:R0:W-:Y:S01]  /*0fb0*/  STL [R1+0x78], R4 ;  /* 0x0000780401007387 */ /* 0x0001e20000100800 */
[----:B------:R-:W-:Y:S01]  /*0fc0*/  IMAD R0, R0, 0x8, R14 ;  /* 0x0000000800007824 */ /* 0x000fe200078e020e */
[----:B------:R-:W-:Y:S01]  /*0fd0*/  LEA.HI R3, R3, R226, RZ, 0x3 ;  /* 0x000000e203037211 */ /* 0x000fe200078f18ff */
[----:B------:R-:W-:Y:S01]  /*0fe0*/  IMAD.SHL.U32 R22, R7, 0x4, RZ ;  /* 0x0000000407167824 */ /* 0x000fe200078e00ff */
[C---:B------:R-:W-:Y:S01]  /*0ff0*/  IADD3 R237, R220.reuse, 0x60, RZ ;  /* 0x00000060dced7810 */ /* 0x040fe20007ffe0ff */
[C---:B------:R-:W-:Y:S01]  /*1000*/  VIADD R13, R220.reuse, 0x18 ;  /* 0x00000018dc0d7836 */ /* 0x040fe20000000000 */
[----:B------:R1:W-:Y:S01]  /*1010*/  STL [R1+0x74], R0 ;  /* 0x0000740001007387 */ /* 0x0003e20000100800 */
[----:B------:R-:W-:Y:S01]  /*1020*/  IMAD.SHL.U32 R3, R3, 0x40, RZ ;  /* 0x0000004003037824 */ /* 0x000fe200078e00ff */
[C---:B------:R-:W-:Y:S01]  /*1030*/  IADD3 R15, R220.reuse, 0x10, RZ ;  /* 0x00000010dc0f7810 */ /* 0x040fe20007ffe0ff */
[C---:B------:R-:W-:Y:S01]  /*1040*/  VIADD R235, R220.reuse, 0x70 ;  /* 0x00000070dceb7836 */ /* 0x040fe20000000000 */
[C---:B------:R-:W-:Y:S01]  /*1050*/  IADD3 R232, R220.reuse, 0x88, RZ ;  /* 0x00000088dce87810 */ /* 0x040fe20007ffe0ff */
[C---:B0-----:R-:W-:Y:S01]  /*1060*/  VIADD R4, R220.reuse, 0x58 ;  /* 0x00000058dc047836 */ /* 0x041fe20000000000 */
[----:B------:R-:W-:Y:S01]  /*1070*/  LOP3.LUT R214, R3, 0xfffffe00, RZ, 0xc0, !PT ;  /* 0xfffffe0003d67812 */ /* 0x000fe200078ec0ff */
        /* <DEDUP_REMOVED lines=23> */
[----:B------:R-:W-:Y:S01]  /*11f0*/  IADD3 R205, R22, 0x40, RZ ;  /* 0x0000004016cd7810 */ /* 0x000fe20007ffe0ff */
[----:B------:R-:W-:Y:S01]  /*1200*/  VIADD R227, R220, 0xa0 ;  /* 0x000000a0dce37836 */ /* 0x000fe20000000000 */
[----:B------:R-:W-:-:S02]  /*1210*/  SHF.R.U32.HI R212, RZ, 0x3, R211 ;  /* 0x00000003ffd47819 */ /* 0x000fc400000116d3 */
[----:B------:R-:W-:Y:S02]  /*1220*/  SHF.R.S32.HI R15, RZ, 0x1f, R15 ;  /* 0x0000001fff0f7819 */ /* 0x000fe4000001140f */
[----:B------:R-:W-:Y:S02]  /*1230*/  SHF.R.S32.HI R11, RZ, 0x1f, R11 ;  /* 0x0000001fff0b7819 */ /* 0x000fe4000001140b */
[----:B------:R-:W-:Y:S02]  /*1240*/  SHF.R.S32.HI R8, RZ, 0x1f, R10 ;  /* 0x0000001fff087819 */ /* 0x000fe4000001140a */
[----:B------:R-:W-:Y:S02]  /*1250*/  SHF.R.S32.HI R7, RZ, 0x1f, R7 ;  /* 0x0000001fff077819 */ /* 0x000fe40000011407 */
[----:B------:R-:W-:Y:S02]  /*1260*/  SHF.R.S32.HI R6, RZ, 0x1f, R6 ;  /* 0x0000001fff067819 */ /* 0x000fe40000011406 */
[----:B------:R-:W-:-:S02]  /*1270*/  SHF.R.S32.HI R5, RZ, 0x1f, R232 ;  /* 0x0000001fff057819 */ /* 0x000fc400000114e8 */
[----:B------:R-:W-:Y:S02]  /*1280*/  SHF.R.S32.HI R4, RZ, 0x1f, R231 ;  /* 0x0000001fff047819 */ /* 0x000fe400000114e7 */
[----:B-1----:R-:W-:-:S07]  /*1290*/  SHF.R.S32.HI R3, RZ, 0x1f, R230 ;  /* 0x0000001fff037819 */ /* 0x002fce00000114e6 */
.L_x_3854:
[----:B0-----:R-:W0:Y:S01]  /*12a0*/  LDC.64 R222, c[0x0][0xc88] ;  /* 0x00032200ffde7b82 */ /* 0x001e220000000a00 */
[----:B------:R-:W-:Y:S01]  /*12b0*/  ULDC.64 UR4, c[0x0][0xa28] ;  /* 0x00028a0000047ab9 */ /* 0x000fe20000000a00 */
[----:B------:R-:W-:Y:S01]  /*12c0*/  ULDC.64 UR8, c[0x0][0xa18] ;  /* 0x0002860000087ab9 */ /* 0x000fe20000000a00 */
[----:B------:R-:W-:Y:S01]  /*12d0*/  ULDC.64 UR6, c[0x0][0xa08] ;  /* 0x0002820000067ab9 */ /* 0x000fe20000000a00 */
[----:B0-----:R-:W-:-:S06]  /*12e0*/  IMAD.WIDE R222, R151, 0x4, R222 ;  /* 0x0000000497de7825 */ /* 0x001fcc00078e02de */
        /* <DEDUP_REMOVED lines=9> */
[----:B--2---:R-:W-:-:S03]  /*1380*/  SHF.R.S32.HI R0, RZ, 0x1f, R222 ;  /* 0x0000001fff007819 */ /* 0x004fc600000114de */
[C---:B---34-:R-:W-:Y:S02]  /*1390*/  @P2 LEA R4, P3, R222.reuse, UR4, 0x2 ;  /* 0x00000004de042c11 */ /* 0x058fe4000f8610ff */
[C---:B------:R-:W-:Y:S01]  /*13a0*/  SHF.L.U32 R223, R222.reuse, 0x2, RZ ;  /* 0x00000002dedf7819 */ /* 0x040fe200000006ff */
[----:B------:R0:W-:Y:S01]  /*13b0*/  STL [R1+0x68], R0 ;  /* 0x0000680001007387 */ /* 0x0001e20000100800 */
[C-C-:B------:R-:W-:Y:S01]  /*13c0*/  @P2 LEA.HI.X R5, R222.reuse, UR5, R0.reuse, 0x2, P3 ;  /* 0x00000005de052c11 */ /* 0x140fe200098f1400 */
[----:B------:R-:W-:Y:S01]  /*13d0*/  ULDC UR4, c[0x0][0x288] ;  /* 0x0000a20000047ab9 */ /* 0x000fe20000000800 */
[----:B------:R-:W-:Y:S02]  /*13e0*/  SHF.L.U64.HI R224, R222, 0x2, R0 ;  /* 0x00000002dee07819 */ /* 0x000fe40000010200 */
[C---:B------:R-:W-:Y:S01]  /*13f0*/  IADD3 R8, P4, R223.reuse, UR6, RZ ;  /* 0x00000006df087c10 */ /* 0x040fe2000ff9e0ff */
[----:B------:R1:W5:Y:S01]  /*1400*/  @P2 LDG.E R10, desc[UR60][R4.64] ;  /* 0x0000003c040a2981 */ /* 0x000362000c1e1900 */
[----:B------:R-:W-:Y:S01]  /*1410*/  @P1 IADD3 R6, P2, R223, UR8, RZ ;  /* 0x00000008df061c10 */ /* 0x000fe2000ff5e0ff */
[----:B------:R-:W-:Y:S01]  /*1420*/  IMAD.U32 R155, RZ, RZ, UR4 ;  /* 0x00000004ff9b7e24 */ /* 0x000fe2000f8e00ff */
[C---:B------:R-:W-:Y:S01]  /*1430*/  IADD3.X R9, R224.reuse, UR7, RZ, P4, !PT ;  /* 0x00000007e0097c10 */ /* 0x040fe2000a7fe4ff */
[----:B------:R-:W-:Y:S01]  /*1440*/  ULDC.64 UR4, c[0x0][0x418] ;  /* 0x0001060000047ab9 */ /* 0x000fe20000000a00 */
[----:B------:R-:W-:-:S03]  /*1450*/  @P1 IADD3.X R7, R224, UR9, RZ, P2, !PT ;  /* 0x00000009e0071c10 */ /* 0x000fc600097fe4ff */
[----:B------:R1:W5:Y:S01]  /*1460*/  @P0 LDG.E R122, desc[UR60][R8.64] ;  /* 0x0000003c087a0981 */ /* 0x000362000c1e1900 */
[----:B------:R-:W-:Y:S01]  /*1470*/  UISETP.NE.U32.AND UP0, UPT, UR4, URZ, UPT ;  /* 0x0000003f0400728c */ /* 0x000fe2000bf05070 */
[C---:B------:R-:W-:Y:S01]  /*1480*/  LOP3.LUT R3, R150.reuse, 0xff000000, RZ, 0xc0, !PT ;  /* 0xff00000096037812 */ /* 0x040fe200078ec0ff */
[----:B------:R-:W-:Y:S01]  /*1490*/  ULDC.64 UR8, c[0x0][0xa20] ;  /* 0x0002880000087ab9 */ /* 0x000fe20000000a00 */
[----:B------:R1:W5:Y:S01]  /*14a0*/  @P1 LDG.E R155, desc[UR60][R6.64] ;  /* 0x0000003c069b1981 */ /* 0x000362000c1e1900 */
[----:B------:R-:W-:Y:S01]  /*14b0*/  UISETP.NE.AND.EX UP0, UPT, UR5, URZ, UPT, UP0 ;  /* 0x0000003f0500728c */ /* 0x000fe2000bf05300 */
[----:B------:R-:W-:Y:S01]  /*14c0*/  ULDC UR4, c[0x0][0x424] ;  /* 0x0001090000047ab9 */ /* 0x000fe20000000800 */
[----:B------:R-:W-:Y:S02]  /*14d0*/  ISETP.NE.U32.AND P2, PT, RZ, UR8, PT ;  /* 0x00000008ff007c0c */ /* 0x000fe4000bf45070 */
[----:B------:R-:W-:Y:S01]  /*14e0*/  USEL UR4, UR4, 0x1, UP0 ;  /* 0x0000000104047887 */ /* 0x000fe20008000000 */
[----:B------:R-:W-:Y:S01]  /*14f0*/  ULDC UR5, c[0x0][0x2f0] ;  /* 0x0000bc0000057ab9 */ /* 0x000fe20000000800 */
[----:B0-----:R-:W-:-:S02]  /*1500*/  LOP3.LUT R0, R150, 0xff0000, RZ, 0xc0, !PT ;  /* 0x00ff000096007812 */ /* 0x001fc400078ec0ff */
[----:B------:R-:W-:Y:S01]  /*1510*/  UIMAD UR4, UR4, UR5, URZ ;  /* 0x00000005040472a4 */ /* 0x000fe2000f8e023f */
[----:B------:R-:W-:Y:S02]  /*1520*/  SHF.R.U32.HI R3, RZ, 0x8, R3 ;  /* 0x00000008ff037819 */ /* 0x000fe40000011603 */
[----:B------:R-:W-:Y:S01]  /*1530*/  ISETP.NE.AND.EX P2, PT, RZ, UR9, PT, P2 ;  /* 0x00000009ff007c0c */ /* 0x000fe2000bf45320 */
[----:B------:R-:W-:Y:S01]  /*1540*/  ULDC UR5, c[0x0][0x348] ;  /* 0x0000d20000057ab9 */ /* 0x000fe20000000800 */
[----:B------:R-:W-:Y:S01]  /*1550*/  LEA.HI R221, R0, R3, RZ, 0x10 ;  /* 0x0000000300dd7211 */ /* 0x000fe200078f80ff */
[----:B------:R-:W-:Y:S01]  /*1560*/  IMAD.MOV.U32 R228, RZ, RZ, R149 ;  /* 0x000000ffffe47224 */ /* 0x000fe200078e0095 */
[----:B------:R-:W-:Y:S01]  /*1570*/  LOP3.LUT R219, R150, 0xffff, RZ, 0xc0, !PT ;  /* 0x0000ffff96db7812 */ /* 0x000fe200078ec0ff */
[----:B-1----:R-:W-:Y:S08]  /*1580*/  @P1 BRA `(.L_x_3643) ;  /* 0x0000000000241947 */ /* 0x002ff00003800000 */
[----:B------:R-:W-:Y:S02]  /*1590*/  ULDC.64 UR6, c[0x0][0xa00] ;  /* 0x0002800000067ab9 */ /* 0x000fe40000000a00 */
[----:B------:R-:W-:-:S04]  /*15a0*/  ISETP.NE.U32.AND P1, PT, RZ, UR6, PT ;  /* 0x00000006ff007c0c */ /* 0x000fc8000bf25070 */
[----:B------:R-:W-:-:S13]  /*15b0*/  ISETP.NE.AND.EX P1, PT, RZ, UR7, PT, P1 ;  /* 0x00000007ff007c0c */ /* 0x000fda000bf25310 */
[----:B------:R-:W-:Y:S05]  /*15c0*/  @!P1 BRA `(.L_x_3643) ;  /* 0x0000000000149947 */ /* 0x000fea0003800000 */
[----:B------:R-:W0:Y:S02]  /*15d0*/  LDC.64 R4, c[0x0][0xa00] ;  /* 0x00028000ff047b82 */ /* 0x000e240000000a00 */
[----:B0-----:R-:W-:-:S05]  /*15e0*/  IMAD.WIDE R4, R222, 0x4, R4 ;  /* 0x00000004de047825 */ /* 0x001fca00078e0204 */
[----:B-----5:R-:W2:Y:S04]  /*15f0*/  LDG.E R155, desc[UR60][R4.64] ;  /* 0x0000003c049b7981 */ /* 0x020ea8000c1e1900 */
[----:B------:R-:W2:Y:S02]  /*1600*/  LDG.E R0, desc[UR60][R4.64+0x4] ;  /* 0x0000043c04007981 */ /* 0x000ea4000c1e1900 */
[----:B--2---:R-:W-:-:S07]  /*1610*/  IADD3 R155, -R155, R0, RZ ;  /* 0x000000009b9b7210 */ /* 0x004fce0007ffe1ff */
.L_x_3643:
[----:B------:R-:W-:Y:S02]  /*1620*/  IMAD.U32 R24, RZ, RZ, UR5 ;  /* 0x00000005ff187e24 */ /* 0x000fe4000f8e00ff */
[----:B------:R-:W-:Y:S01]  /*1630*/  IMAD.U32 R27, RZ, RZ, UR4 ;  /* 0x00000004ff1b7e24 */ /* 0x000fe2000f8e00ff */
[----:B------:R-:W-:Y:S06]  /*1640*/  @!P2 BRA `(.L_x_3644) ;  /* 0x000000000010a947 */ /* 0x000fec0003800000 */
[----:B------:R-:W-:-:S04]  /*1650*/  IADD3 R4, P0, R223, UR8, RZ ;  /* 0x00000008df047c10 */ /* 0x000fc8000ff1e0ff */
[----:B------:R-:W-:-:S05]  /*1660*/  IADD3.X R5, R224, UR9, RZ, P0, !PT ;  /* 0x00000009e0057c10 */ /* 0x000fca00087fe4ff */
[----:B------:R0:W5:Y:S01]  /*1670*/  LDG.E R27, desc[UR60][R4.64] ;  /* 0x0000003c041b7981 */ /* 0x000162000c1e1900 */
[----:B------:R-:W-:Y:S05]  /*1680*/  BRA `(.L_x_3645) ;  /* 0x0000000000107947 */ /* 0x000fea0003800000 */
.L_x_3644:
[----:B------:R-:W-:Y:S05]  /*1690*/  @!P0 BRA `(.L_x_3645) ;  /* 0x00000000000c8947 */ /* 0x000fea0003800000 */
[----:B------:R-:W2:Y:S04]  /*16a0*/  LDG.E R0, desc[UR60][R8.64] ;  /* 0x0000003c08007981 */ /* 0x000ea8000c1e1900 */
[----:B------:R-:W2:Y:S02]  /*16b0*/  LDG.E R27, desc[UR60][R8.64+0x4] ;  /* 0x0000043c081b7981 */ /* 0x000ea4000c1e1900 */
[----:B--2---:R-:W-:-:S07]  /*16c0*/  IMAD.IADD R27, R27, 0x1, -R0 ;  /* 0x000000011b1b7824 */ /* 0x004fce00078e0a00 */
.L_x_3645:
[----:B------:R-:W-:Y:S01]  /*16d0*/  ULDC.64 UR4, c[0x0][0xa10] ;  /* 0x0002840000047ab9 */ /* 0x000fe20000000a00 */
[----:B------:R-:W2:Y:S01]  /*16e0*/  LDL.LU R26, [R1+0x10] ;  /* 0x00001000011a7983 */ /* 0x000ea20000300800 */
[----:B------:R-:W-:-:S04]  /*16f0*/  ISETP.NE.U32.AND P0, PT, RZ, UR4, PT ;  /* 0x00000004ff007c0c */ /* 0x000fc8000bf05070 */
[----:B------:R-:W-:Y:S01]  /*1700*/  ISETP.NE.AND.EX P0, PT, RZ, UR5, PT, P0 ;  /* 0x00000005ff007c0c */ /* 0x000fe2000bf05300 */
[----:B------:R-:W-:-:S12]  /*1710*/  ULDC.64 UR4, c[0x0][0xa30] ;  /* 0x00028c0000047ab9 */ /* 0x000fd80000000a00 */
[----:B0-----:R-:W0:Y:S02]  /*1720*/  @P0 LDC.64 R4, c[0x0][0xa10] ;  /* 0x00028400ff040b82 */ /* 0x001e240000000a00 */
[----:B0-----:R-:W-:-:S05]  /*1730*/  @P0 IMAD.WIDE R4, R222, 0x4, R4 ;  /* 0x00000004de040825 */ /* 0x001fca00078e0204 */
[----:B------:R-:W3:Y:S04]  /*1740*/  @P0 LDG.E R0, desc[UR60][R4.64] ;  /* 0x0000003c04000981 */ /* 0x000ee8000c1e1900 */
[----:B------:R0:W3:Y:S01]  /*1750*/  @P0 LDG.E R3, desc[UR60][R4.64+0x4] ;  /* 0x0000043c04030981 */ /* 0x0000e2000c1e1900 */
[----:B------:R-:W-:Y:S01]  /*1760*/  ISETP.NE.U32.AND P1, PT, RZ, UR4, PT ;  /* 0x00000004ff007c0c */ /* 0x000fe2000bf25070 */
[----:B-----5:R-:W-:-:S03]  /*1770*/  IMAD.MOV.U32 R148, RZ, RZ, R27 ;  /* 0x000000ffff947224 */ /* 0x020fc600078e001b */
[----:B------:R-:W-:-:S13]  /*1780*/  ISETP.NE.AND.EX P1, PT, RZ, UR5, PT, P1 ;  /* 0x00000005ff007c0c */ /* 0x000fda000bf25310 */
[----:B------:R-:W-:-:S04]  /*1790*/  @P1 IADD3 R6, P2, R223, UR4, RZ ;  /* 0x00000004df061c10 */ /* 0x000fc8000ff5e0ff */
[----:B------:R-:W-:-:S05]  /*17a0*/  @P1 IADD3.X R7, R224, UR5, RZ, P2, !PT ;  /* 0x00000005e0071c10 */ /* 0x000fca00097fe4ff */
[----:B------:R1:W5:Y:S01]  /*17b0*/  @P1 LDG.E R148, desc[UR60][R6.64] ;  /* 0x0000003c06941981 */ /* 0x000362000c1e1900 */
[----:B------:R-:W-:Y:S01]  /*17c0*/  IADD3 R9, R27, -R10, RZ ;  /* 0x8000000a1b097210 */ /* 0x000fe20007ffe0ff */
[----:B0-----:R-:W-:Y:S01]  /*17d0*/  IMAD.MOV.U32 R4, RZ, RZ, RZ ;  /* 0x000000ffff047224 */ /* 0x001fe200078e00ff */
[----:B------:R-:W-:Y:S01]  /*17e0*/  BSSY B0, `(.L_x_3646) ;  /* 0x000002c000007945 */ /* 0x000fe20003800000 */
[----:B------:R-:W-:Y:S02]  /*17f0*/  LOP3.LUT R229, R221, 0xff, RZ, 0xc0, !PT ;  /* 0x000000ffdde57812 */ /* 0x000fe400078ec0ff */
[----:B------:R-:W-:Y:S02]  /*1800*/  SHF.R.U32.HI R221, RZ, 0x10, R221 ;  /* 0x00000010ffdd7819 */ /* 0x000fe400000116dd */
[----:B--2---:R-:W-:Y:S01]  /*1810*/  LOP3.LUT R26, R26, 0xfffffff7, RZ, 0xc0, !PT ;  /* 0xfffffff71a1a7812 */ /* 0x004fe200078ec0ff */
[----:B---3--:R-:W-:Y:S01]  /*1820*/  @P0 IMAD.IADD R24, R3, 0x1, -R0 ;  /* 0x0000000103180824 */ /* 0x008fe200078e0a00 */
[----:B------:R-:W-:-:S03]  /*1830*/  MOV R0, RZ ;  /* 0x000000ff00007202 */ /* 0x000fc60000000f00 */
[----:B------:R-:W-:-:S04]  /*1840*/  IMAD.IADD R156, R9, 0x1, R24 ;  /* 0x00000001099c7824 */ /* 0x000fc800078e0218 */
[C---:B------:R-:W-:Y:S01]  /*1850*/  VIADD R5, R156.reuse, 0x6f ;  /* 0x0000006f9c057836 */ /* 0x040fe20000000000 */
[----:B------:R-:W-:-:S03]  /*1860*/  ISETP.GE.AND P3, PT, R156, 0x1, PT ;  /* 0x000000019c00780c */ /* 0x000fc60003f66270 */
[----:B------:R-:W-:-:S05]  /*1870*/  IMAD.HI R4, R5, -0x6db6db6d, R4 ;  /* 0x9249249305047827 */ /* 0x000fca00078e0204 */
        /* <DEDUP_REMOVED lines=8> */
[-C--:B-1----:R-:W-:Y:S02]  /*1900*/  IABS R6, R11.reuse ;  /* 0x0000000b00067213 */ /* 0x082fe40000000000 */
[----:B------:R-:W-:Y:S02]  /*1910*/  IADD3 R0, R154, -0x1, R11 ;  /* 0xffffffff9a007810 */ /* 0x000fe40007ffe00b */
[----:B------:R-:W0:Y:S01]  /*1920*/  I2F.RP R3, R6 ;  /* 0x0000000600037306 */ /* 0x000e220000209400 */
[-C--:B------:R-:W-:Y:S02]  /*1930*/  IABS R10, R11.reuse ;  /* 0x0000000b000a7213 */ /* 0x080fe40000000000 */
[----:B------:R-:W-:Y:S02]  /*1940*/  IABS R8, R0 ;  /* 0x0000000000087213 */ /* 0x000fe40000000000 */
[----:B------:R-:W-:-:S04]  /*1950*/  LOP3.LUT R0, R0, R11, RZ, 0x3c, !PT ;  /* 0x0000000b00007212 */ /* 0x000fc800078e3cff */
[----:B------:R-:W-:Y:S01]  /*1960*/  ISETP.GE.AND P2, PT, R0, RZ, PT ;  /* 0x000000ff0000720c */ /* 0x000fe20003f46270 */
[----:B0-----:R-:W0:Y:S02]  /*1970*/  MUFU.RCP R3, R3 ;  /* 0x0000000300037308 */ /* 0x001e240000001000 */
[----:B0-----:R-:W-:Y:S02]  /*1980*/  VIADD R4, R3, 0xffffffe ;  /* 0x0ffffffe03047836 */ /* 0x001fe40000000000 */
[----:B------:R-:W-:-:S04]  /*1990*/  IMAD.MOV R3, RZ, RZ, -R10 ;  /* 0x000000ffff037224 */ /* 0x000fc800078e0a0a */
        /* <DEDUP_REMOVED lines=16> */
.L_x_3647:
[----:B------:R-:W-:Y:S05]  /*1aa0*/  BSYNC B0 ;  /* 0x0000000000007941 */ /* 0x000fea0003800000 */
.L_x_3646:
[----:B------:R-:W-:Y:S01]  /*1ab0*/  IMAD R3, R229, R0, RZ ;  /* 0x00000000e5037224 */ /* 0x000fe200078e02ff */
        /* <DEDUP_REMOVED lines=8> */
[----:B------:R-:W-:-:S04]  /*1b40*/  IMAD.WIDE.U32 R134, R134, 0x24924925, RZ ;  /* 0x2492492586867825 */ /* 0x000fc800078e00ff */
[----:B------:R-:W-:-:S04]  /*1b50*/  IMAD.MOV.U32 R134, RZ, RZ, R135 ;  /* 0x000000ffff867224 */ /* 0x000fc800078e0087 */
[----:B------:R-:W-:Y:S02]  /*1b60*/  IMAD.MOV.U32 R25, RZ, RZ, R134 ;  /* 0x000000ffff197224 */ /* 0x000fe400078e0086 */
[----:B------:R-:W-:Y:S01]  /*1b70*/  @P0 IADD3 R5, R4, 0x6f, RZ ;  /* 0x0000006f04050810 */ /* 0x000fe20007ffe0ff */
[----:B------:R-:W-:-:S04]  /*1b80*/  @P0 IMAD.MOV.U32 R4, RZ, RZ, RZ ;  /* 0x000000ffff040224 */ /* 0x000fc800078e00ff */
[----:B------:R-:W-:-:S05]  /*1b90*/  @P0 IMAD.HI R4, R5, -0x6db6db6d, R4 ;  /* 0x9249249305040827 */ /* 0x000fca00078e0204 */
        /* <DEDUP_REMOVED lines=12> */
[----:B------:R0:W2:Y:S01]  /*1c60*/  LDC.64 R14, c[0x4][R0] ;  /* 0x01000000000e7b82 */ /* 0x0000a20000000a00 */
[----:B------:R-:W-:Y:S01]  /*1c70*/  IMAD.U32 R5, RZ, RZ, UR5 ;  /* 0x00000005ff057e24 */ /* 0x000fe2000f8e00ff */
[----:B------:R-:W-:Y:S01]  /*1c80*/  ULDC.64 UR4, c[0x4][0x1c0] ;  /* 0x0100700000047ab9 */ /* 0x000fe20000000a00 */
[----:B------:R-:W-:Y:S01]  /*1c90*/  IMAD.U32 R10, RZ, RZ, UR6 ;  /* 0x00000006ff0a7e24 */ /* 0x000fe2000f8e00ff */
[----:B------:R-:W-:Y:S01]  /*1ca0*/  MOV R11, UR7 ;  /* 0x00000007000b7c02 */ /* 0x000fe20008000f00 */
[----:B-1----:R-:W-:Y:S02]  /*1cb0*/  IMAD.U32 R6, RZ, RZ, UR4 ;  /* 0x00000004ff067e24 */ /* 0x002fe4000f8e00ff */
[----:B------:R-:W-:-:S02]  /*1cc0*/  IMAD.U32 R7, RZ, RZ, UR5 ;  /* 0x00000005ff077e24 */ /* 0x000fc4000f8e00ff */
[----:B------:R-:W-:Y:S02]  /*1cd0*/  IMAD.MOV.U32 R8, RZ, RZ, 0x70 ;  /* 0x00000070ff087424 */ /* 0x000fe400078e00ff */
[----:B------:R-:W-:Y:S02]  /*1ce0*/  IMAD.MOV.U32 R12, RZ, RZ, 0x1 ;  /* 0x00000001ff0c7424 */ /* 0x000fe400078e00ff */
[----:B0-----:R-:W-:-:S07]  /*1cf0*/  IMAD.MOV.U32 R13, RZ, RZ, RZ ;  /* 0x000000ffff0d7224 */ /* 0x001fce00078e00ff */
[----:B------:R-:W-:-:S07]  /*1d00*/  LEPC R20, `(.L_x_3650) ;  /* 0x000000001014794e */ /* 0x000fce0000000000 */
[----:B--2--5:R-:W-:Y:S05]  /*1d10*/  CALL.ABS.NOINC R14 ;  /* 0x000000000e007343 */ /* 0x024fea0003c00000 */
.L_x_3650:
[----:B------:R-:W-:Y:S05]  /*1d20*/  BSYNC B6 ;  /* 0x0000000000067941 */ /* 0x000fea0003800000 */
.L_x_3649:
        /* <DEDUP_REMOVED lines=20> */
.L_x_3652:
[----:B------:R-:W-:Y:S05]  /*1e70*/  BSYNC B6 ;  /* 0x0000000000067941 */ /* 0x000fea0003800000 */
.L_x_3651:
[----:B------:R-:W-:Y:S01]  /*1e80*/  ULDC.64 UR4, c[0x0][0x9f8] ;  /* 0x00027e0000047ab9 */ /* 0x000fe20000000a00 */
[----:B------:R-:W-:Y:S01]  /*1e90*/  MOV R8, R222 ;  /* 0x000000de00087202 */ /* 0x000fe20000000f00 */
[----:B------:R-:W0:Y:S01]  /*1ea0*/  S2R R5, SR_TID.X ;  /* 0x0000000000057919 */ /* 0x000e220000002100 */
[----:B------:R-:W-:Y:S01]  /*1eb0*/  ISETP.NE.U32.AND P0, PT, RZ, UR4, PT ;  /* 0x00000004ff007c0c */ /* 0x000fe2000bf05070 */
[C---:B------:R-:W-:Y:S01]  /*1ec0*/  VIADD R0, R18.reuse, 0x20 ;  /* 0x0000002012007836 */ /* 0x040fe20000000000 */
[----:B------:R-:W2:Y:S01]  /*1ed0*/  LDC.64 R112, c[0x0][0x300] ;  /* 0x0000c000ff707b82 */ /* 0x000ea20000000a00 */
[----:B------:R-:W-:Y:S01]  /*1ee0*/  ULDC UR6, c[0x0][0x2f4] ;  /* 0x0000bd0000067ab9 */ /* 0x000fe20000000800 */
[----:B------:R-:W-:Y:S01]  /*1ef0*/  ISETP.NE.AND.EX P0, PT, RZ, UR5, PT, P0 ;  /* 0x00000005ff007c0c */ /* 0x000fe2000bf05300 */
[C---:B------:R-:W-:Y:S02]  /*1f00*/  VIADD R3, R18.reuse, 0x40 ;  /* 0x0000004012037836 */ /* 0x040fe40000000000 */
[----:B------:R-:W-:-:S02]  /*1f10*/  VIADD R4, R18, 0x60 ;  /* 0x0000006012047836 */ /* 0x000fc40000000000 */
[----:B------:R-:W-:Y:S01]  /*1f20*/  IMAD.IADD R122, R122, 0x1, R27 ;  /* 0x000000017a7a7824 */ /* 0x000fe200078e021b */
[----:B------:R-:W3:Y:S01]  /*1f30*/  LDC.64 R106, c[0x0][0x3f8] ;  /* 0x0000fe00ff6a7b82 */ /* 0x000ee20000000a00 */
[----:B------:R-:W-:Y:S01]  /*1f40*/  SHF.R.S32.HI R19, RZ, 0x1f, R18 ;  /* 0x0000001fff137819 */ /* 0x000fe20000011412 */
[----:B------:R-:W-:Y:S01]  /*1f50*/  ULDC.64 UR8, c[0x0][0xa08] ;  /* 0x0002820000087ab9 */ /* 0x000fe20000000a00 */
[----:B------:R-:W-:-:S04]  /*1f60*/  IMAD.MOV.U32 R20, RZ, RZ, R26 ;  /* 0x000000ffff147224 */ /* 0x000fc800078e001a */
[----:B-1----:R-:W-:Y:S01]  /*1f70*/  @P0 IADD3 R6, P1, R223, UR4, RZ ;  /* 0x00000004df060c10 */ /* 0x002fe2000ff3e0ff */
[----:B------:R-:W1:Y:S03]  /*1f80*/  LDC R127, c[0x0][0x3f4] ;  /* 0x0000fd00ff7f7b82 */ /* 0x000e660000000800 */
[----:B------:R-:W-:Y:S01]  /*1f90*/  @P0 IADD3.X R7, R224, UR5, RZ, P1, !PT ;  /* 0x00000005e0070c10 */ /* 0x000fe20008ffe4ff */
[----:B------:R-:W-:-:S04]  /*1fa0*/  ULDC.64 UR4, c[0x0][0x330] ;  /* 0x0000cc0000047ab9 */ /* 0x000fc80000000a00 */
[----:B------:R4:W2:Y:S01]  /*1fb0*/  @P0 LDG.E R8, desc[UR60][R6.64] ;  /* 0x0000003c06080981 */ /* 0x0008a2000c1e1900 */
[----:B------:R-:W-:Y:S01]  /*1fc0*/  ISETP.GE.AND P1, PT, R0, UR6, PT ;  /* 0x0000000600007c0c */ /* 0x000fe2000bf26270 */
[C---:B------:R-:W-:Y:S01]  /*1fd0*/  IMAD.WIDE.U32 R114, R219.reuse, UR4, R18 ;  /* 0x00000004db727c25 */ /* 0x040fe2000f8e0012 */
[----:B------:R-:W-:Y:S01]  /*1fe0*/  ISETP.GE.AND P0, PT, R18, UR6, PT ;  /* 0x0000000612007c0c */ /* 0x000fe2000bf06270 */
[----:B------:R-:W1:Y:S01]  /*1ff0*/  LDC.64 R100, c[0x0][0x408] ;  /* 0x00010200ff647b82 */ /* 0x000e620000000a00 */
[----:B------:R-:W-:Y:S01]  /*2000*/  SEL R9, RZ, 0xffffffff, P1 ;  /* 0xffffffffff097807 */ /* 0x000fe20000800000 */
[----:B------:R-:W-:Y:S01]  /*2010*/  IMAD R115, R219, UR5, R115 ;  /* 0x00000005db737c24 */ /* 0x000fe2000f8e0273 */
[----:B0-----:R-:W-:Y:S01]  /*2020*/  IADD3 R10, R5, -0x80, RZ ;  /* 0xffffff80050a7810 */ /* 0x001fe20007ffe0ff */
[----:B------:R-:W-:Y:S01]  /*2030*/  ULDC.64 UR4, c[0x0][0x308] ;  /* 0x0000c20000047ab9 */ /* 0x000fe20000000a00 */
[----:B------:R-:W-:Y:S01]  /*2040*/  SEL R5, RZ, 0x1, P0 ;  /* 0x00000001ff057807 */ /* 0x000fe20000000000 */
[----:B----4-:R-:W-:Y:S01]  /*2050*/  IMAD.SHL.U32 R6, R9, 0x2, RZ ;  /* 0x0000000209067824 */ /* 0x010fe200078e00ff */
[----:B------:R-:W-:Y:S01]  /*2060*/  ISETP.GE.AND P0, PT, R3, UR6, PT ;  /* 0x0000000603007c0c */ /* 0x000fe2000bf06270 */
[----:B---3--:R-:W-:Y:S01]  /*2070*/  IMAD.WIDE.U32 R108, R17, R106, R18 ;  /* 0x0000006a116c7225 */ /* 0x008fe200078e0012 */
[----:B------:R-:W-:Y:S01]  /*2080*/  ISETP.GE.AND P1, PT, R4, UR6, PT ;  /* 0x0000000604007c0c */ /* 0x000fe2000bf26270 */
[----:B------:R-:W0:Y:S01]  /*2090*/  S2R R180, SR_TID.X ;  /* 0x0000000000b47919 */ /* 0x000e220000002100 */
[----:B------:R-:W-:Y:S01]  /*20a0*/  SHF.R.S32.HI R9, RZ, 0x1f, R10 ;  /* 0x0000001fff097819 */ /* 0x000fe2000001140a */
[----:B--2---:R-:W-:Y:S01]  /*20b0*/  IMAD.SHL.U32 R140, R112, 0x40, RZ ;  /* 0x00000040708c7824 */ /* 0x004fe200078e00ff */
[----:B------:R-:W-:Y:S01]  /*20c0*/  LOP3.LUT R5, R6, 0x2, R5, 0xe2, !PT ;  /* 0x0000000206057812 */ /* 0x000fe200078ee205 */
[----:B------:R-:W-:Y:S01]  /*20d0*/  IMAD R137, R107, 0x70, RZ ;  /* 0x000000706b897824 */ /* 0x000fe200078e02ff */
[----:B------:R-:W-:-:S02]  /*20e0*/  SEL R6, RZ, 0x4, P0 ;  /* 0x00000004ff067807 */ /* 0x000fc40000000000 */
[----:B------:R-:W-:Y:S02]  /*20f0*/  SEL R7, RZ, 0x8, P1 ;  /* 0x00000008ff077807 */ /* 0x000fe40000800000 */
[----:B------:R-:W-:Y:S02]  /*2100*/  LEA.HI R10, R9, R10, RZ, 0x2 ;  /* 0x0000000a090a7211 */ /* 0x000fe400078f10ff */
[----:B------:R-:W-:Y:S02]  /*2110*/  SHF.R.S32.HI R14, RZ, 0x1f, R122 ;  /* 0x0000001fff0e7819 */ /* 0x000fe4000001147a */
[----:B------:R-:W-:Y:S01]  /*2120*/  LOP3.LUT R29, R7, R5, R6, 0xfe, !PT ;  /* 0x00000005071d7212 */ /* 0x000fe200078efe06 */
[----:B------:R-:W-:Y:S01]  /*2130*/  VIADD R5, R18, 0x80 ;  /* 0x0000008012057836 */ /* 0x000fe20000000000 */
[----:B------:R-:W-:Y:S01]  /*2140*/  SHF.R.S32.HI R12, RZ, 0x1f, R10 ;  /* 0x0000001fff0c7819 */ /* 0x000fe2000001140a */
[-C--:B------:R-:W-:Y:S01]  /*2150*/  IMAD R9, R14, R112.reuse, RZ ;  /* 0x000000700e097224 */ /* 0x080fe200078e02ff */
[----:B------:R-:W-:Y:S01]  /*2160*/  SHF.R.S32.HI R151, RZ, 0x1f, R17 ;  /* 0x0000001fff977819 */ /* 0x000fe20000011411 */
[----:B------:R-:W-:Y:S01]  /*2170*/  IMAD.WIDE.U32 R6, R122, R112, RZ ;  /* 0x000000707a067225 */ /* 0x000fe200078e00ff */
[----:B------:R-:W-:-:S02]  /*2180*/  LEA.HI R12, R12, R17, RZ, 0x3 ;  /* 0x000000110c0c7211 */ /* 0x000fc400078f18ff */
[----:B------:R-:W-:Y:S01]  /*2190*/  ISETP.GE.AND P0, PT, R5, UR6, PT ;  /* 0x0000000605007c0c */ /* 0x000fe2000bf06270 */
[----:B------:R-:W-:Y:S01]  /*21a0*/  IMAD R9, R122, R113, R9 ;  /* 0x000000717a097224 */ /* 0x000fe200078e0209 */
[----:B------:R-:W-:Y:S01]  /*21b0*/  LOP3.LUT R12, R12, 0xfffffff8, RZ, 0xc0, !PT ;  /* 0xfffffff80c0c7812 */ /* 0x000fe200078ec0ff */
[----:B-1----:R-:W-:Y:S01]  /*21c0*/  IMAD.WIDE.U32 R102, R17, R100, R18 ;  /* 0x0000006411667225 */ /* 0x002fe200078e0012 */
[----:B------:R-:W-:Y:S02]  /*21d0*/  SEL R10, RZ, 0x10, P0 ;  /* 0x00000010ff0a7807 */ /* 0x000fe40000000000 */
[----:B------:R-:W-:Y:S01]  /*21e0*/  ISETP.NE.U32.AND P0, PT, RZ, UR8, PT ;  /* 0x00000008ff007c0c */ /* 0x000fe2000bf05070 */
[----:B------:R-:W-:Y:S01]  /*21f0*/  IMAD.IADD R7, R7, 0x1, R9 ;  /* 0x0000000107077824 */ /* 0x000fe200078e0209 */
[----:B------:R-:W-:Y:S01]  /*2200*/  LOP3.LUT R29, R29, R10, RZ, 0xfc, !PT ;  /* 0x0000000a1d1d7212 */ /* 0x000fe200078efcff */
[----:B------:R-:W-:Y:S01]  /*2210*/  IMAD.IADD R135, R17, 0x1, -R12 ;  /* 0x0000000111877824 */ /* 0x000fe200078e0a0c */
[----:B------:R-:W-:Y:S01]  /*2220*/  ISETP.NE.AND.EX P0, PT, RZ, UR9, PT, P0 ;  /* 0x00000009ff007c0c */ /* 0x000fe2000bf05300 */
[----:B------:R-:W-:Y:S01]  /*2230*/  IMAD.WIDE.U32 R116, R219, UR4, R6 ;  /* 0x00000004db747c25 */ /* 0x000fe2000f8e0006 */
[----:B------:R-:W-:-:S02]  /*2240*/  SHF.R.S32.HI R23, RZ, 0x1f, R22 ;  /* 0x0000001fff177819 */ /* 0x000fc40000011416 */
[----:B------:R-:W-:Y:S01]  /*2250*/  LOP3.LUT P1, RZ, R135, 0x4, RZ, 0xc0, !PT ;  /* 0x0000000487ff7812 */ /* 0x000fe2000782c0ff */
[----:B------:R-:W-:Y:S01]  /*2260*/  IMAD R117, R219, UR5, R117 ;  /* 0x00000005db757c24 */ /* 0x000fe2000f8e0275 */
[----:B------:R-:W-:Y:S01]  /*2270*/  ULDC.64 UR4, c[0x0][0x310] ;  /* 0x0000c40000047ab9 */ /* 0x000fe20000000a00 */
[----:B------:R-:W-:Y:S01]  /*2280*/  LOP3.LUT R20, R20, 0xfffffffb, RZ, 0xc0, !PT ;  /* 0xfffffffb14147812 */ /* 0x000fe200078ec0ff */
[----:B------:R-:W-:Y:S01]  /*2290*/  IMAD.WIDE.U32 R110, R17, R106, R22 ;  /* 0x0000006a116e7225 */ /* 0x000fe200078e0016 */
[----:B------:R-:W-:Y:S02]  /*22a0*/  ISETP.GE.AND P2, PT, R3, R127, PT ;  /* 0x0000007f0300720c */ /* 0x000fe40003f46270 */
[----:B------:R-:W-:Y:S01]  /*22b0*/  SHF.R.U32.HI R21, RZ, 0x3, R207 ;  /* 0x00000003ff157819 */ /* 0x000fe200000116cf */
[C---:B------:R-:W-:Y:S01]  /*22c0*/  IMAD.WIDE.U32 R104, R17.reuse, R100, R22 ;  /* 0x0000006411687225 */ /* 0x040fe200078e0016 */
[----:B------:R-:W-:Y:S02]  /*22d0*/  SHF.L.U64.HI R139, R112, 0x6, R113 ;  /* 0x00000006708b7819 */ /* 0x000fe40000010271 */
[----:B------:R-:W-:Y:S01]  /*22e0*/  IADD3 R122, P3, R17, R122, RZ ;  /* 0x0000007a117a7210 */ /* 0x000fe20007f7e0ff */
[----:B------:R-:W-:Y:S01]  /*22f0*/  IMAD R27, R101, 0x70, RZ ;  /* 0x00000070651b7824 */ /* 0x000fe200078e02ff */
[----:B------:R-:W-:-:S02]  /*2300*/  @P1 LOP3.LUT R20, R20, 0x4, RZ, 0xfc, !PT ;  /* 0x0000000414141812 */ /* 0x000fc400078efcff */
[----:B------:R-:W-:Y:S01]  /*2310*/  ISETP.GE.AND P1, PT, R0, R127, PT ;  /* 0x0000007f0000720c */ /* 0x000fe20003f26270 */
[----:B------:R-:W-:Y:S01]  /*2320*/  IMAD.X R123, R14, 0x1, R151, P3 ;  /* 0x000000010e7b7824 */ /* 0x000fe200018e0697 */
[----:B------:R-:W-:Y:S02]  /*2330*/  LOP3.LUT R20, R20, 0xfffffffe, RZ, 0xc0, !PT ;  /* 0xfffffffe14147812 */ /* 0x000fe400078ec0ff */
[----:B------:R-:W-:Y:S02]  /*2340*/  SHF.R.S32.HI R152, RZ, 0x1f, R226 ;  /* 0x0000001fff987819 */ /* 0x000fe400000114e2 */
[----:B------:R-:W-:Y:S02]  /*2350*/  @P2 LOP3.LUT R20, R20, 0x1, RZ, 0xfc, !PT ;  /* 0x0000000114142812 */ /* 0x000fe400078efcff */
[----:B0-----:R-:W-:-:S03]  /*2360*/  LEA.HI R180, R180, 0x8, RZ, 0x19 ;  /* 0x00000008b4b47811 */ /* 0x001fc600078fc8ff */
[----:B------:R0:W-:Y:S01]  /*2370*/  STL [R1+0x10], R20 ;  /* 0x0000101401007387 */ /* 0x0001e20000100800 */
[----:B------:R-:W-:Y:S02]  /*2380*/  SHF.R.S32.HI R6, RZ, 0x1f, R8 ;  /* 0x0000001fff067819 */ /* 0x000fe40000011408 */
[----:B------:R-:W-:Y:S01]  /*2390*/  SEL R39, R8, RZ, !P0 ;  /* 0x000000ff08277207 */ /* 0x000fe20004000000 */
[----:B------:R-:W-:Y:S01]  /*23a0*/  IMAD R8, R151, R106, RZ ;  /* 0x0000006a97087224 */ /* 0x000fe200078e02ff */
[----:B------:R-:W-:-:S03]  /*23b0*/  SEL R6, R6, RZ, !P0 ;  /* 0x000000ff06067207 */ /* 0x000fc60004000000 */
[----:B------:R-:W-:Y:S02]  /*23c0*/  IMAD R11, R17, R107, R8 ;  /* 0x0000006b110b7224 */ /* 0x000fe400078e0208 */
[----:B------:R-:W-:Y:S02]  /*23d0*/  IMAD R10, R6, UR4, RZ ;  /* 0x00000004060a7c24 */ /* 0x000fe4000f8e02ff */
[----:B------:R-:W-:Y:S01]  /*23e0*/  IMAD.WIDE.U32 R116, R39, UR4, R116 ;  /* 0x0000000427747c25 */ /* 0x000fe2000f8e0074 */
[----:B------:R-:W-:-:S03]  /*23f0*/  IADD3 R111, R111, R11, RZ ;  /* 0x0000000b6f6f7210 */ /* 0x000fc60007ffe0ff */
[----:B------:R-:W-:Y:S01]  /*2400*/  IMAD R7, R39, UR5, R10 ;  /* 0x0000000527077c24 */ /* 0x000fe2000f8e020a */
[----:B------:R-:W-:Y:S01]  /*2410*/  ULDC.64 UR4, c[0x0][0x338] ;  /* 0x0000ce0000047ab9 */ /* 0x000fe20000000a00 */
[-C--:B------:R-:W-:Y:S02]  /*2420*/  IMAD R10, R151, R112.reuse, RZ ;  /* 0x00000070970a7224 */ /* 0x080fe400078e02ff */
[----:B------:R-:W-:-:S04]  /*2430*/  IMAD.WIDE.U32 R8, R17, R112, R18 ;  /* 0x0000007011087225 */ /* 0x000fc800078e0012 */
[----:B------:R-:W-:Y:S02]  /*2440*/  IMAD R10, R17, R113, R10 ;  /* 0x00000071110a7224 */ /* 0x000fe400078e020a */
[----:B------:R-:W-:Y:S01]  /*2450*/  IMAD R12, R6, UR4, RZ ;  /* 0x00000004060c7c24 */ /* 0x000fe2000f8e02ff */
[----:B------:R-:W-:Y:S01]  /*2460*/  IADD3 R6, P0, R116, R8, RZ ;  /* 0x0000000874067210 */ /* 0x000fe20007f1e0ff */
[----:B------:R-:W-:Y:S02]  /*2470*/  IMAD.IADD R7, R117, 0x1, R7 ;  /* 0x0000000175077824 */ /* 0x000fe400078e0207 */
[----:B------:R-:W-:Y:S01]  /*2480*/  IMAD.IADD R109, R11, 0x1, R109 ;  /* 0x000000010b6d7824 */ /* 0x000fe200078e026d */
[----:B------:R-:W-:Y:S01]  /*2490*/  SEL R11, R127, RZ, P1 ;  /* 0x000000ff7f0b7207 */ /* 0x000fe20000800000 */
[----:B------:R-:W-:Y:S01]  /*24a0*/  IMAD.WIDE.U32 R114, R39, UR4, R114 ;  /* 0x0000000427727c25 */ /* 0x000fe2000f8e0072 */
[----:B------:R-:W-:Y:S02]  /*24b0*/  IADD3.X R8, R7, R9, R10, P0, !PT ;  /* 0x0000000907087210 */ /* 0x000fe400007fe40a */
[----:B------:R-:W-:Y:S01]  /*24c0*/  ISETP.GE.AND P0, PT, R18, R127, PT ;  /* 0x0000007f1200720c */ /* 0x000fe20003f06270 */
[----:B------:R-:W-:-:S02]  /*24d0*/  IMAD R10, R151, R100, RZ ;  /* 0x00000064970a7224 */ /* 0x000fc400078e02ff */
[----:B------:R-:W-:Y:S01]  /*24e0*/  IMAD.IADD R11, R0, 0x1, R11 ;  /* 0x00000001000b7824 */ /* 0x000fe200078e020b */
[----:B------:R-:W-:Y:S01]  /*24f0*/  SEL R9, R127, RZ, P0 ;  /* 0x000000ff7f097207 */ /* 0x000fe20000000000 */
[----:B------:R-:W-:Y:S01]  /*2500*/  IMAD R13, R17, R101, R10 ;  /* 0x00000065110d7224 */ /* 0x000fe200078e020a */
[----:B------:R-:W-:Y:S01]  /*2510*/  SEL R10, R127, RZ, P2 ;  /* 0x000000ff7f0a7207 */ /* 0x000fe20001000000 */
[----:B------:R-:W-:Y:S01]  /*2520*/  IMAD R39, R39, UR5, R12 ;  /* 0x0000000527277c24 */ /* 0x000fe2000f8e020c */
[----:B------:R-:W-:Y:S01]  /*2530*/  IADD3 R9, R18, R9, RZ ;  /* 0x0000000912097210 */ /* 0x000fe20007ffe0ff */
[----:B------:R-:W-:Y:S01]  /*2540*/  IMAD.IADD R105, R105, 0x1, R13 ;  /* 0x0000000169697824 */ /* 0x000fe200078e020d */
[----:B------:R-:W-:Y:S01]  /*2550*/  SHF.R.S32.HI R12, RZ, 0x1f, R11 ;  /* 0x0000001fff0c7819 */ /* 0x000fe2000001140b */
[----:B------:R-:W-:Y:S02]  /*2560*/  IMAD.IADD R103, R13, 0x1, R103 ;  /* 0x000000010d677824 */ /* 0x000fe400078e0267 */
[----:B------:R-:W-:Y:S01]  /*2570*/  IMAD.IADD R15, R3, 0x1, R10 ;  /* 0x00000001030f7824 */ /* 0x000fe200078e020a */
[----:B------:R-:W-:Y:S01]  /*2580*/  SHF.R.S32.HI R10, RZ, 0x1f, R9 ;  /* 0x0000001fff0a7819 */ /* 0x000fe20000011409 */
[----:B-----5:R-:W-:Y:S01]  /*2590*/  IMAD.WIDE.U32 R104, R148, R100, R104 ;  /* 0x0000006494687225 */ /* 0x020fe200078e0068 */
[----:B------:R-:W-:-:S02]  /*25a0*/  LEA.HI R13, R12, R11, RZ, 0x6 ;  /* 0x0000000b0c0d7211 */ /* 0x000fc400078f30ff */
[----:B------:R-:W-:Y:S01]  /*25b0*/  LEA.HI R28, R12, R11, RZ, 0x3 ;  /* 0x0000000b0c1c7211 */ /* 0x000fe200078f18ff */
[----:B------:R-:W-:Y:S01]  /*25c0*/  IMAD.WIDE.U32 R102, R148, R100, R102 ;  /* 0x0000006494667225 */ /* 0x000fe200078e0066 */
[-C--:B------:R-:W-:Y:S02]  /*25d0*/  LEA.HI R26, R10, R9.reuse, RZ, 0x3 ;  /* 0x000000090a1a7211 */ /* 0x080fe400078f18ff */
[----:B------:R-:W-:Y:S01]  /*25e0*/  SHF.R.S32.HI R13, RZ, 0x6, R13 ;  /* 0x00000006ff0d7819 */ /* 0x000fe2000001140d */
[-C--:B------:R-:W-:Y:S01]  /*25f0*/  IMAD.WIDE.U32 R108, R148, R106.reuse, R108 ;  /* 0x0000006a946c7225 */ /* 0x080fe200078e006c */
[----:B------:R-:W-:Y:S02]  /*2600*/  LEA.HI R9, R10, R9, RZ, 0x6 ;  /* 0x000000090a097211 */ /* 0x000fe400078f30ff */
[----:B0-----:R-:W-:Y:S01]  /*2610*/  SHF.R.S32.HI R20, RZ, 0x1f, R15 ;  /* 0x0000001fff147819 */ /* 0x001fe2000001140f */
[----:B------:R-:W-:Y:S01]  /*2620*/  IMAD R146, R13, 0x1c00, R213 ;  /* 0x00001c000d927824 */ /* 0x000fe200078e02d5 */
[----:B------:R-:W-:Y:S01]  /*2630*/  LOP3.LUT R11, R211, 0x38, R28, 0xf8, !PT ;  /* 0x00000038d30b7812 */ /* 0x000fe200078ef81c */
[----:B------:R-:W-:Y:S01]  /*2640*/  IMAD R143, R13, 0x1c00, R214 ;  /* 0x00001c000d8f7824 */ /* 0x000fe200078e02d6 */
[----:B------:R-:W-:Y:S01]  /*2650*/  SHF.R.S32.HI R10, RZ, 0x6, R9 ;  /* 0x00000006ff0a7819 */ /* 0x000fe20000011409 */
[----:B------:R-:W-:Y:S01]  /*2660*/  IMAD.WIDE.U32 R110, R148, R106, R110 ;  /* 0x0000006a946e7225 */ /* 0x000fe200078e006e */
[----:B------:R-:W-:-:S02]  /*2670*/  LEA.HI R32, R20, R15, RZ, 0x3 ;  /* 0x0000000f14207211 */ /* 0x000fc400078f18ff */
[-C--:B------:R-:W-:Y:S01]  /*2680*/  LOP3.LUT R11, R11, R212.reuse, RZ, 0x3c, !PT ;  /* 0x000000d40b0b7212 */ /* 0x080fe200078e3cff */
[C---:B------:R-:W-:Y:S01]  /*2690*/  IMAD R147, R10.reuse, 0x1c00, R213 ;  /* 0x00001c000a937824 */ /* 0x040fe200078e02d5 */
[----:B------:R-:W-:Y:S01]  /*26a0*/  LOP3.LUT R9, R211, 0x38, R26, 0xf8, !PT ;  /* 0x00000038d3097812 */ /* 0x000fe200078ef81a */
[----:B------:R-:W-:Y:S01]  /*26b0*/  IMAD R145, R10, 0x1c00, R214 ;  /* 0x00001c000a917824 */ /* 0x000fe200078e02d6 */
[----:B------:R-:W-:Y:S01]  /*26c0*/  LEA.HI R15, R20, R15, RZ, 0x6 ;  /* 0x0000000f140f7211 */ /* 0x000fe200078f30ff */
[----:B------:R-:W-:Y:S01]  /*26d0*/  IMAD.SHL.U32 R127, R127, 0x2, RZ ;  /* 0x000000027f7f7824 */ /* 0x000fe200078e00ff */
[----:B------:R-:W-:Y:S01]  /*26e0*/  IADD3 R146, R146, R11, RZ ;  /* 0x0000000b92927210 */ /* 0x000fe20007ffe0ff */
[----:B------:R-:W-:Y:S01]  /*26f0*/  IMAD.IADD R38, R115, 0x1, R39 ;  /* 0x0000000173267824 */ /* 0x000fe200078e0227 */
[----:B------:R-:W-:Y:S02]  /*2700*/  LOP3.LUT R10, R9, R212, RZ, 0x3c, !PT ;  /* 0x000000d4090a7212 */ /* 0x000fe400078e3cff */
[----:B------:R-:W-:-:S02]  /*2710*/  SHF.R.S32.HI R15, RZ, 0x6, R15 ;  /* 0x00000006ff0f7819 */ /* 0x000fc4000001140f */
[----:B------:R-:W-:Y:S01]  /*2720*/  LOP3.LUT R11, R207, 0x38, R32, 0xf8, !PT ;  /* 0x00000038cf0b7812 */ /* 0x000fe200078ef820 */
[----:B------:R-:W-:Y:S01]  /*2730*/  IMAD.IADD R147, R147, 0x1, R10 ;  /* 0x0000000193937824 */ /* 0x000fe200078e020a */
[----:B------:R-:W-:Y:S01]  /*2740*/  LOP3.LUT R9, R211, 0x38, R32, 0xf8, !PT ;  /* 0x00000038d3097812 */ /* 0x000fe200078ef820 */
[----:B------:R-:W-:Y:S01]  /*2750*/  IMAD R142, R15, 0x1c00, R214 ;  /* 0x00001c000f8e7824 */ /* 0x000fe200078e02d6 */
[-C--:B------:R-:W-:Y:S01]  /*2760*/  LOP3.LUT R11, R11, R21.reuse, RZ, 0x3c, !PT ;  /* 0x000000150b0b7212 */ /* 0x080fe200078e3cff */
[----:B------:R-:W-:Y:S01]  /*2770*/  IMAD R144, R15, 0x1c00, R213 ;  /* 0x00001c000f907824 */ /* 0x000fe200078e02d5 */
[----:B------:R-:W-:Y:S02]  /*2780*/  LOP3.LUT R9, R9, R212, RZ, 0x3c, !PT ;  /* 0x000000d409097212 */ /* 0x000fe400078e3cff */
[----:B------:R-:W-:Y:S01]  /*2790*/  SHF.R.S32.HI R13, RZ, 0x1f, R148 ;  /* 0x0000001fff0d7819 */ /* 0x000fe20000011494 */
[----:B------:R-:W-:Y:S01]  /*27a0*/  IMAD.IADD R142, R142, 0x1, R11 ;  /* 0x000000018e8e7824 */ /* 0x000fe200078e020b */
[C---:B------:R-:W-:Y:S01]  /*27b0*/  LOP3.LUT R12, R207.reuse, 0x38, R26, 0xf8, !PT ;  /* 0x00000038cf0c7812 */ /* 0x040fe200078ef81a */
[----:B------:R-:W-:Y:S01]  /*27c0*/  IMAD.IADD R144, R144, 0x1, R9 ;  /* 0x0000000190907824 */ /* 0x000fe200078e0209 */
[----:B------:R-:W-:Y:S01]  /*27d0*/  LOP3.LUT R10, R207, 0x38, R28, 0xf8, !PT ;  /* 0x00000038cf0a7812 */ /* 0x000fe200078ef81c */
[----:B------:R-:W-:Y:S01]  /*27e0*/  VIADD R11, R18, 0xa0 ;  /* 0x000000a0120b7836 */ /* 0x000fe20000000000 */
[-C--:B------:R-:W-:Y:S01]  /*27f0*/  LOP3.LUT R12, R12, R21.reuse, RZ, 0x3c, !PT ;  /* 0x000000150c0c7212 */ /* 0x080fe200078e3cff */
[C---:B------:R-:W-:Y:S01]  /*2800*/  IMAD R9, R13.reuse, R106, RZ ;  /* 0x0000006a0d097224 */ /* 0x040fe200078e02ff */
[----:B------:R-:W-:Y:S01]  /*2810*/  LOP3.LUT R10, R10, R21, RZ, 0x3c, !PT ;  /* 0x000000150a0a7212 */ /* 0x000fe200078e3cff */
[----:B------:R-:W-:Y:S01]  /*2820*/  IMAD R13, R13, R100, RZ ;  /* 0x000000640d0d7224 */ /* 0x000fe200078e02ff */
[----:B------:R-:W-:Y:S01]  /*2830*/  ISETP.GE.AND P2, PT, R11, UR6, PT ;  /* 0x000000060b007c0c */ /* 0x000fe2000bf46270 */
[----:B------:R-:W-:Y:S01]  /*2840*/  IMAD.IADD R145, R145, 0x1, R12 ;  /* 0x0000000191917824 */ /* 0x000fe200078e020c */
[----:B------:R-:W-:Y:S01]  /*2850*/  SHF.L.U64.HI R12, R100, 0x6, R101 ;  /* 0x00000006640c7819 */ /* 0x000fe20000010265 */
[----:B------:R-:W-:Y:S01]  /*2860*/  IMAD R33, R148, R101, R13 ;  /* 0x0000006594217224 */ /* 0x000fe200078e020d */
[----:B------:R-:W-:Y:S01]  /*2870*/  LOP3.LUT R15, R211, 0x18, R18, 0xf8, !PT ;  /* 0x00000018d30f7812 */ /* 0x000fe200078ef812 */
[C---:B------:R-:W-:Y:S01]  /*2880*/  IMAD.SHL.U32 R13, R100.reuse, 0x40, RZ ;  /* 0x00000040640d7824 */ /* 0x040fe200078e00ff */
[----:B------:R-:W-:Y:S01]  /*2890*/  SEL R30, RZ, 0x20, P2 ;  /* 0x00000020ff1e7807 */ /* 0x000fe20001000000 */
[----:B------:R-:W-:Y:S01]  /*28a0*/  IMAD.WIDE.U32 R100, R100, 0x70, RZ ;  /* 0x0000007064647825 */ /* 0x000fe200078e00ff */
[----:B------:R-:W-:-:S02]  /*28b0*/  LOP3.LUT R20, R15, R212, RZ, 0x3c, !PT ;  /* 0x000000d40f147212 */ /* 0x000fc400078e3cff */
[----:B------:R-:W-:Y:S01]  /*28c0*/  SHF.R.S32.HI R120, RZ, 0x3, R26 ;  /* 0x00000003ff787819 */ /* 0x000fe2000001141a */
[----:B------:R-:W-:Y:S01]  /*28d0*/  IMAD R21, R113, 0x70, RZ ;  /* 0x0000007071157824 */ /* 0x000fe200078e02ff */
[----:B------:R-:W-:Y:S01]  /*28e0*/  SHF.R.S32.HI R119, RZ, 0x3, R28 ;  /* 0x00000003ff777819 */ /* 0x000fe2000001141c */
[----:B------:R-:W-:Y:S01]  /*28f0*/  IMAD.WIDE.U32 R112, R112, 0x70, RZ ;  /* 0x0000007070707825 */ /* 0x000fe200078e00ff */
[----:B------:R-:W-:Y:S02]  /*2900*/  LOP3.LUT R37, R29, R30, RZ, 0xfc, !PT ;  /* 0x0000001e1d257212 */ /* 0x000fe400078efcff */
[----:B------:R-:W-:Y:S01]  /*2910*/  LOP3.LUT R26, R26, 0xfffffff8, RZ, 0xc0, !PT ;  /* 0xfffffff81a1a7812 */ /* 0x000fe200078ec0ff */
[----:B------:R-:W-:Y:S01]  /*2920*/  IMAD.IADD R143, R143, 0x1, R10 ;  /* 0x000000018f8f7824 */ /* 0x000fe200078e020a */
[----:B------:R-:W-:Y:S01]  /*2930*/  SHF.L.U32 R10, R106, 0x6, RZ ;  /* 0x000000066a0a7819 */ /* 0x000fe200000006ff */
[----:B------:R-:W-:Y:S01]  /*2940*/  IMAD R31, R148, R107, R9 ;  /* 0x0000006b941f7224 */ /* 0x000fe200078e0209 */
[----:B------:R-:W-:Y:S01]  /*2950*/  SHF.L.U64.HI R9, R106, 0x6, R107 ;  /* 0x000000066a097819 */ /* 0x000fe2000001026b */
[----:B------:R-:W-:Y:S01]  /*2960*/  IMAD.IADD R138, R101, 0x1, R27 ;  /* 0x00000001658a7824 */ /* 0x000fe200078e021b */
[----:B------:R-:W-:Y:S01]  /*2970*/  LOP3.LUT R27, R28, 0xfffffff8, RZ, 0xc0, !PT ;  /* 0xfffffff81c1b7812 */ /* 0x000fe200078ec0ff */
[----:B------:R-:W-:Y:S01]  /*2980*/  IMAD.WIDE.U32 R106, R106, 0x70, RZ ;  /* 0x000000706a6a7825 */ /* 0x000fe200078e00ff */
[----:B------:R-:W-:-:S02]  /*2990*/  LOP3.LUT R28, R32, 0xfffffff8, RZ, 0xc0, !PT ;  /* 0xfffffff8201c7812 */ /* 0x000fc400078ec0ff */
[----:B------:R-:W-:Y:S01]  /*29a0*/  IADD3 R141, R213, R20, RZ ;  /* 0x00000014d58d7210 */ /* 0x000fe20007ffe0ff */
[----:B------:R-:W-:Y:S01]  /*29b0*/  IMAD.IADD R136, R113, 0x1, R21 ;  /* 0x0000000171887824 */ /* 0x000fe200078e0215 */
[----:B------:R-:W-:Y:S01]  /*29c0*/  IADD3 R15, R31, R109, RZ ;  /* 0x0000006d1f0f7210 */ /* 0x000fe20007ffe0ff */
[----:B------:R-:W-:Y:S01]  /*29d0*/  IMAD.IADD R20, R105, 0x1, R33 ;  /* 0x0000000169147824 */ /* 0x000fe200078e0221 */
[----:B------:R-:W-:Y:S01]  /*29e0*/  SHF.R.S32.HI R118, RZ, 0x3, R32 ;  /* 0x00000003ff767819 */ /* 0x000fe20000011420 */
[----:B------:R-:W-:Y:S01]  /*29f0*/  IMAD.IADD R21, R33, 0x1, R103 ;  /* 0x0000000121157824 */ /* 0x000fe200078e0267 */
[----:B------:R-:W-:Y:S01]  /*2a00*/  LOP3.LUT R33, R37, 0x2, RZ, 0xc0, !PT ;  /* 0x0000000225217812 */ /* 0x000fe200078ec0ff */
[----:B------:R-:W-:Y:S01]  /*2a10*/  IMAD.IADD R14, R111, 0x1, R31 ;  /* 0x000000016f0e7824 */ /* 0x000fe200078e021f */
[----:B------:R-:W-:Y:S01]  /*2a20*/  LOP3.LUT R34, R37, 0x4, RZ, 0xc0, !PT ;  /* 0x0000000425227812 */ /* 0x000fe200078ec0ff */
[----:B------:R-:W-:Y:S01]  /*2a30*/  IMAD.IADD R137, R107, 0x1, R137 ;  /* 0x000000016b897824 */ /* 0x000fe200078e0289 */
[----:B------:R-:W-:-:S02]  /*2a40*/  LOP3.LUT R35, R37, 0x8, RZ, 0xc0, !PT ;  /* 0x0000000825237812 */ /* 0x000fc400078ec0ff */
[----:B------:R-:W-:Y:S02]  /*2a50*/  LOP3.LUT R36, R37, 0x10, RZ, 0xc0, !PT ;  /* 0x0000001025247812 */ /* 0x000fe400078ec0ff */
[----:B------:R-:W-:Y:S02]  /*2a60*/  LOP3.LUT R29, R29, 0x1, RZ, 0xc0, !PT ;  /* 0x000000011d1d7812 */ /* 0x000fe400078ec0ff */
[----:B------:R-:W-:Y:S02]  /*2a70*/  SHF.R.S32.HI R30, RZ, 0x1f, R26 ;  /* 0x0000001fff1e7819 */ /* 0x000fe4000001141a */
[----:B------:R-:W-:Y:S02]  /*2a80*/  SHF.R.S32.HI R31, RZ, 0x1f, R27 ;  /* 0x0000001fff1f7819 */ /* 0x000fe4000001141b */
[----:B------:R-:W-:Y:S02]  /*2a90*/  SHF.R.S32.HI R32, RZ, 0x1f, R28 ;  /* 0x0000001fff207819 */ /* 0x000fe4000001141c */
[----:B------:R-:W-:-:S07]  /*2aa0*/  LOP3.LUT R37, R37, 0x20, RZ, 0xc0, !PT ;  /* 0x0000002025257812 */ /* 0x000fce00078ec0ff */
.L_x_3752:
[----:B0-23--:R-:W2:Y:S01]  /*2ab0*/  LDL.LU R41, [R1+0x10] ;  /* 0x0000100001297983 */ /* 0x00dea20000300800 */
[----:B-----5:R-:W-:Y:S01]  /*2ac0*/  VIADD R49, R25, 0xffffffff ;  /* 0xffffffff19317836 */ /* 0x020fe20000000000 */
[----:B------:R-:W0:Y:S01]  /*2ad0*/  LDC.64 R124, c[0x0][0x2e8] ;  /* 0x0000ba00ff7c7b82 */ /* 0x000e220000000a00 */
[----:B------:R-:W-:Y:S01]  /*2ae0*/  LOP3.LUT P4, RZ, R135, 0x4, RZ, 0xc0, !PT ;  /* 0x0000000487ff7812 */ /* 0x000fe2000788c0ff */
[----:B------:R-:W-:Y:S01]  /*2af0*/  IMAD R40, R16, 0x5400, R141 ;  /* 0x0000540010287824 */ /* 0x000fe200078e028d */
[----:B------:R-:W-:Y:S05]  /*2b00*/  YIELD ;  /* 0x0000000000007946 */ /* 0x000fea0003800000 */
[----:B------:R-:W-:Y:S01]  /*2b10*/  SHF.R.S32.HI R50, RZ, 0x1f, R49 ;  /* 0x0000001fff327819 */ /* 0x000fe20000011431 */
[-C--:B------:R-:W-:Y:S01]  /*2b20*/  IMAD R25, R136, R49.reuse, RZ ;  /* 0x0000003188197224 */ /* 0x080fe200078e02ff */
[----:B------:R-:W1:Y:S01]  /*2b30*/  LDC R126, c[0x0][0x3f4] ;  /* 0x0000fd00ff7e7b82 */ /* 0x000e620000000800 */
[----:B------:R-:W-:Y:S01]  /*2b40*/  IMAD.WIDE.U32 R128, R112, R49, RZ ;  /* 0x0000003170807225 */ /* 0x000fe200078e00ff */
[----:B------:R-:W-:Y:S03]  /*2b50*/  BSSY B0, `(.L_x_3653) ;  /* 0x0000760000007945 */ /* 0x000fe60003800000 */
[----:B------:R-:W-:Y:S01]  /*2b60*/  IMAD R39, R50, R112, R25 ;  /* 0x0000007032277224 */ /* 0x000fe200078e0219 */
[----:B------:R-:W-:Y:S01]  /*2b70*/  IADD3 R25, P2, P3, R6, R128, R140 ;  /* 0x0000008006197210 */ /* 0x000fe20007b5e08c */
[----:B------:R-:W-:-:S02]  /*2b80*/  VIADD R96, R40, 0x20 ;  /* 0x0000002028607836 */ /* 0x000fc40000000000 */
[----:B------:R-:W-:Y:S01]  /*2b90*/  @P4 VIADD R96, R40, 0xffffffe0 ;  /* 0xffffffe028604836 */ /* 0x000fe20000000000 */
[----:B------:R-:W-:-:S03]  /*2ba0*/  IADD3 R92, R129, R39, RZ ;  /* 0x00000027815c7210 */ /* 0x000fc60007ffe0ff */
[----:B------:R-:W-:Y:S01]  /*2bb0*/  IMAD R96, R96, 0x2, R121 ;  /* 0x0000000260607824 */ /* 0x000fe200078e0279 */
[----:B------:R-:W-:Y:S02]  /*2bc0*/  IADD3.X R42, R8, R92, R139, P2, P3 ;  /* 0x0000005c082a7210 */ /* 0x000fe400017e648b */
[----:B------:R-:W-:-:S04]  /*2bd0*/  IADD3 R39, P3, R6, R128, RZ ;  /* 0x0000008006277210 */ /* 0x000fc80007f7e0ff */
[-C--:B0-----:R-:W-:Y:S01]  /*2be0*/  LEA R46, P2, R39, R124.reuse, 0x1 ;  /* 0x0000007c272e7211 */ /* 0x081fe200078408ff */
[----:B------:R-:W-:Y:S01]  /*2bf0*/  IMAD.X R48, R92, 0x1, R8, P3 ;  /* 0x000000015c307824 */ /* 0x000fe200018e0608 */
[----:B------:R-:W-:-:S04]  /*2c00*/  LEA R44, P3, R25, R124, 0x1 ;  /* 0x0000007c192c7211 */ /* 0x000fc800078608ff */
[-C--:B------:R-:W-:Y:S02]  /*2c10*/  LEA.HI.X R45, R25, R125.reuse, R42, 0x1, P3 ;  /* 0x0000007d192d7211 */ /* 0x080fe400018f0c2a */
[----:B------:R-:W-:Y:S02]  /*2c20*/  ISETP.GT.AND P3, PT, R49, R134, PT ;  /* 0x000000863100720c */ /* 0x000fe40003f64270 */
[----:B------:R-:W-:Y:S01]  /*2c30*/  LEA.HI.X R47, R39, R125, R48, 0x1, P2 ;  /* 0x0000007d272f7211 */ /* 0x000fe200010f0c30 */
[----:B------:R-:W-:Y:S01]  /*2c40*/  IMAD R39, R40, 0x2, R121 ;  /* 0x0000000228277824 */ /* 0x000fe200078e0279 */
[----:B-1----:R-:W-:Y:S02]  /*2c50*/  ISETP.GE.AND P2, PT, R126, 0x1, PT ;  /* 0x000000017e00780c */ /* 0x002fe40003f46270 */
[----:B------:R-:W-:Y:S02]  /*2c60*/  MOV R25, R49 ;  /* 0x0000003100197202 */ /* 0x000fe40000000f00 */
[----:B--2---:R-:W-:-:S05]  /*2c70*/  LOP3.LUT R41, R41, 0xfffffffd, RZ, 0xc0, !PT ;  /* 0xfffffffd29297812 */ /* 0x004fca00078ec0ff */
[----:B------:R-:W-:-:S05]  /*2c80*/  @P3 LOP3.LUT R41, R41, 0x2, RZ, 0xfc, !PT ;  /* 0x0000000229293812 */ /* 0x000fca00078efcff */
[----:B------:R0:W-:Y:S01]  /*2c90*/  STL [R1+0x10], R41 ;  /* 0x0000102901007387 */ /* 0x0001e20000100800 */
[----:B------:R-:W-:Y:S05]  /*2ca0*/  @!P2 BRA `(.L_x_3654) ;  /* 0x000000700048a947 */ /* 0x000fea0003800000 */
[----:B------:R-:W-:Y:S01]  /*2cb0*/  ULDC.U8 UR4, c[0x0][0x410] ;  /* 0x0001040000047ab9 */ /* 0x000fe20000000000 */
[-C--:B0-----:R-:W-:Y:S01]  /*2cc0*/  IMAD R41, R137, R49.reuse, RZ ;  /* 0x0000003189297224 */ /* 0x081fe200078e02ff */
[----:B------:R-:W-:Y:S01]  /*2cd0*/  ISETP.NE.AND P2, PT, RZ, UR4, PT ;  /* 0x00000004ff007c0c */ /* 0x000fe2000bf45270 */
[-C--:B------:R-:W-:Y:S02]  /*2ce0*/  IMAD R43, R138, R49.reuse, RZ ;  /* 0x000000318a2b7224 */ /* 0x080fe400078e02ff */
[----:B------:R-:W-:Y:S02]  /*2cf0*/  IMAD R97, R25, -0x70, R24 ;  /* 0xffffff9019617824 */ /* 0x000fe400078e0218 */
[C---:B------:R-:W-:Y:S02]  /*2d00*/  IMAD R41, R50.reuse, R106, R41 ;  /* 0x0000006a32297224 */ /* 0x040fe400078e0229 */
[----:B------:R-:W-:Y:S01]  /*2d10*/  IMAD R43, R50, R100, R43 ;  /* 0x00000064322b7224 */ /* 0x000fe200078e022b */
[----:B------:R-:W-:Y:S01]  /*2d20*/  VIMNMX R97, R97, 0x70, PT ;  /* 0x0000007061617848 */ /* 0x000fe20003fe0100 */
[----:B------:R-:W-:-:S04]  /*2d30*/  IMAD.WIDE.U32 R90, R106, R49, RZ ;  /* 0x000000316a5a7225 */ /* 0x000fc800078e00ff */
        /* <DEDUP_REMOVED lines=30> */
[----:B------:R-:W-:Y:S06]  /*2f20*/  @P3 BRA `(.L_x_3657) ;  /* 0x0000000000a03947 */ /* 0x000fec0003800000 */
[----:B------:R-:W-:Y:S01]  /*2f30*/  IADD3 R41, P2, R110, R90, RZ ;  /* 0x0000005a6e297210 */ /* 0x000fe20007f5e0ff */
[----:B------:R-:W-:Y:S01]  /*2f40*/  ULDC.64 UR4, c[0x0][0x3e8] ;  /* 0x0000fa0000047ab9 */ /* 0x000fe20000000a00 */
[----:B------:R-:W-:Y:S02]  /*2f50*/  CS2R R124, SRZ ;  /* 0x00000000007c7805 */ /* 0x000fe4000001ff00 */
[----:B------:R-:W-:Y:S01]  /*2f60*/  CS2R R128, SRZ ;  /* 0x0000000000807805 */ /* 0x000fe2000001ff00 */
[----:B------:R-:W-:Y:S01]  /*2f70*/  IMAD.X R42, R98, 0x1, R14, P2 ;  /* 0x00000001622a7824 */ /* 0x000fe200010e060e */
[----:B------:R-:W-:-:S04]  /*2f80*/  IADD3 R43, P2, R104, R88, RZ ;  /* 0x00000058682b7210 */ /* 0x000fc80007f5e0ff */
[----:B------:R-:W-:Y:S02]  /*2f90*/  IADD3.X R72, R99, R20, RZ, P2, !PT ;  /* 0x0000001463487210 */ /* 0x000fe400017fe4ff */
        /* <DEDUP_REMOVED lines=33> */
.L_x_3657:
[----:B------:R-:W-:Y:S05]  /*31b0*/  BSYNC B1 ;  /* 0x0000000000017941 */ /* 0x000fea0003800000 */
.L_x_3656:
[----:B------:R-:W-:Y:S01]  /*31c0*/  ISETP.GE.AND P4, PT, R226, R97, PT ;  /* 0x00000061e200720c */ /* 0x000fe20003f86270 */
[----:B------:R-:W-:Y:S01]  /*31d0*/  BSSY B1, `(.L_x_3658) ;  /* 0x000002c000017945 */ /* 0x000fe20003800000 */
[----:B-----5:R-:W-:Y:S02]  /*31e0*/  IMAD.MOV.U32 R131, RZ, RZ, R72 ;  /* 0x000000ffff837224 */ /* 0x020fe400078e0048 */
[----:B------:R-:W-:-:S09]  /*31f0*/  IMAD.MOV.U32 R130, RZ, RZ, R73 ;  /* 0x000000ffff827224 */ /* 0x000fd200078e0049 */
[----:B------:R-:W-:Y:S05]  /*3200*/  @P4 BRA `(.L_x_3659) ;  /* 0x0000000000a04947 */ /* 0x000fea0003800000 */
[----:B------:R-:W-:Y:S01]  /*3210*/  IADD3 R90, P2, P5, R110, R90, R10 ;  /* 0x0000005a6e5a7210 */ /* 0x000fe20007d5e00a */
[----:B------:R-:W-:Y:S01]  /*3220*/  ULDC.64 UR4, c[0x0][0x3e8] ;  /* 0x0000fa0000047ab9 */ /* 0x000fe20000000a00 */
[----:B------:R-:W-:Y:S02]  /*3230*/  CS2R R68, SRZ ;  /* 0x0000000000447805 */ /* 0x000fe4000001ff00 */
[----:B------:R-:W-:Y:S02]  /*3240*/  CS2R R70, SRZ ;  /* 0x0000000000467805 */ /* 0x000fe4000001ff00 */
[----:B0-----:R-:W-:Y:S02]  /*3250*/  IADD3.X R41, R14, R98, R9, P2, P5 ;  /* 0x000000620e297210 */ /* 0x001fe400017ea409 */
        /* <DEDUP_REMOVED lines=35> */
.L_x_3659:
[----:B------:R-:W-:Y:S05]  /*3490*/  BSYNC B1 ;  /* 0x0000000000017941 */ /* 0x000fea0003800000 */
.L_x_3658:
[----:B01----:R-:W2:Y:S01]  /*34a0*/  LDL R40, [R1+0x14] ;  /* 0x0000140001287983 */ /* 0x003ea20000100800 */
[----:B------:R-:W-:Y:S01]  /*34b0*/  IMAD.MOV.U32 R42, RZ, RZ, R77 ;  /* 0x000000ffff2a7224 */ /* 0x000fe200078e004d */
[----:B------:R-:W-:Y:S01]  /*34c0*/  MOV R41, R80 ;  /* 0x0000005000297202 */ /* 0x000fe20000000f00 */
[----:B------:R-:W-:Y:S01]  /*34d0*/  IMAD.MOV.U32 R43, RZ, RZ, R76 ;  /* 0x000000ffff2b7224 */ /* 0x000fe200078e004c */
[----:B------:R-:W-:Y:S02]  /*34e0*/  PRMT R161, R131, 0x5410, R130 ;  /* 0x0000541083a17816 */ /* 0x000fe40000000082 */
[----:B------:R-:W-:Y:S01]  /*34f0*/  PRMT R163, R163, 0x5410, R42 ;  /* 0x00005410a3a37816 */ /* 0x000fe2000000002a */
[----:B------:R-:W-:Y:S01]  /*3500*/  IMAD.MOV.U32 R42, RZ, RZ, R92 ;  /* 0x000000ffff2a7224 */ /* 0x000fe200078e005c */
[----:B------:R-:W-:Y:S02]  /*3510*/  PRMT R165, R165, 0x5410, R43 ;  /* 0x00005410a5a57816 */ /* 0x000fe4000000002b */
[----:B------:R-:W-:-:S04]  /*3520*/  MOV R43, R93 ;  /* 0x0000005d002b7202 */ /* 0x000fc80000000f00 */
[----:B------:R-:W-:Y:S01]  /*3530*/  PRMT R169, R42, 0x5410, R43 ;  /* 0x000054102aa97816 */ /* 0x000fe2000000002b */
[----:B------:R-:W-:Y:S02]  /*3540*/  IMAD.MOV.U32 R42, RZ, RZ, R125 ;  /* 0x000000ffff2a7224 */ /* 0x000fe400078e007d */
[----:B------:R-:W-:Y:S01]  /*3550*/  IMAD.MOV.U32 R43, RZ, RZ, R74 ;  /* 0x000000ffff2b7224 */ /* 0x000fe200078e004a */
[----:B--2---:R-:W-:Y:S01]  /*3560*/  R2UR UR4, R40 ;  /* 0x00000000280472ca */ /* 0x004fe200000e0000 */
[----:B------:R-:W-:-:S05]  /*3570*/  IMAD.MOV.U32 R40, RZ, RZ, R81 ;  /* 0x000000ffff287224 */ /* 0x000fca00078e0051 */
[----:B------:R-:W-:Y:S01]  /*3580*/  PRMT R166, R40, 0x5410, R41 ;  /* 0x0000541028a67816 */ /* 0x000fe20000000029 */
[----:B------:R-:W-:Y:S02]  /*3590*/  IMAD.MOV.U32 R40, RZ, RZ, R84 ;  /* 0x000000ffff287224 */ /* 0x000fe400078e0054 */
[----:B------:R-:W-:-:S04]  /*35a0*/  IMAD.MOV.U32 R41, RZ, RZ, R85 ;  /* 0x000000ffff297224 */ /* 0x000fc800078e0055 */
[----:B------:R-:W-:Y:S01]  /*35b0*/  UISETP.NE.AND UP0, UPT, UR4, 0x3, UPT ;  /* 0x000000030400788c */ /* 0x000fe2000bf05270 */
[----:B------:R-:W-:Y:S01]  /*35c0*/  PRMT R168, R40, 0x5410, R41 ;  /* 0x0000541028a87816 */ /* 0x000fe20000000029 */
[----:B------:R-:W-:Y:S02]  /*35d0*/  IMAD.MOV.U32 R41, RZ, RZ, R124 ;  /* 0x000000ffff297224 */ /* 0x000fe400078e007c */
[----:B------:R-:W-:Y:S02]  /*35e0*/  IMAD.MOV.U32 R40, RZ, RZ, R75 ;  /* 0x000000ffff287224 */ /* 0x000fe400078e004b */
[----:B------:R-:W-:Y:S02]  /*35f0*/  PLOP3.LUT P2, PT, PT, PT, UP0, 0x80, 0x0 ;  /* 0x000000000000781c */ /* 0x000fe40003f4f008 */
        /* <DEDUP_REMOVED lines=14> */
[----:B------:R-:W-:Y:S02]  /*36e0*/  IMAD.MOV.U32 R41, RZ, RZ, R129 ;  /* 0x000000ffff297224 */ /* 0x000fe400078e0081 */
[----:B------:R-:W-:-:S03]  /*36f0*/  IMAD.MOV.U32 R42, RZ, RZ, R94 ;  /* 0x000000ffff2a7224 */ /* 0x000fc600078e005e */
[----:B------:R-:W-:Y:S01]  /*3700*/  PRMT R172, R40, 0x5410, R41 ;  /* 0x0000541028ac7816 */ /* 0x000fe20000000029 */
[----:B-----5:R-:W-:Y:S01]  /*3710*/  IMAD.MOV.U32 R40, RZ, RZ, R49 ;  /* 0x000000ffff287224 */ /* 0x020fe200078e0031 */
[----:B------:R-:W-:Y:S02]  /*3720*/  MOV R41, R48 ;  /* 0x0000003000297202 */ /* 0x000fe40000000f00 */
[----:B------:R-:W-:Y:S02]  /*3730*/  PRMT R171, R42, 0x5410, R43 ;  /* 0x000054102aab7816 */ /* 0x000fe4000000002b */
        /* <DEDUP_REMOVED lines=32> */
[----:B------:R-:W-:-:S03]  /*3940*/  IMAD.MOV.U32 R41, RZ, RZ, R71 ;  /* 0x000000ffff297224 */ /* 0x000fc600078e0047 */
[----:B------:R-:W-:Y:S02]  /*3950*/  PRMT R163, R40, 0x7610, R163 ;  /* 0x0000761028a37816 */ /* 0x000fe400000000a3 */
[----:B------:R-:W-:Y:S01]  /*3960*/  PRMT R164, R164, 0x5410, R41 ;  /* 0x00005410a4a47816 */ /* 0x000fe20000000029 */
[----:B------:R-:W-:Y:S06]  /*3970*/  @!P2 BRA `(.L_x_3660) ;  /* 0x000000000004a947 */ /* 0x000fec0003800000 */
[----:B------:R-:W-:Y:S01]  /*3980*/  BPT.TRAP 0x1 ;  /* 0x000000040000795c */ /* 0x000fe20000300000 */
.L_x_3660:
[----:B------:R-:W-:Y:S01]  /*3990*/  IMAD R98, R16, 0x8, R2 ;  /* 0x0000000810627824 */ /* 0x000fe200078e0202 */
[----:B------:R-:W-:Y:S01]  /*39a0*/  SHF.L.U32 R99, R204, 0x1f, RZ ;  /* 0x0000001fcc637819 */ /* 0x000fe200000006ff */
[----:B------:R-:W-:Y:S03]  /*39b0*/  BSSY B1, `(.L_x_3661) ;  /* 0x0000003000017945 */ /* 0x000fe60003800000 */
[----:B------:R-:W0:Y:S02]  /*39c0*/  SYNCS.PHASECHK.TRANS64.TRYWAIT P5, [R98+URZ+0x36890], R99 ;  /* 0x03689063620075a7 */ /* 0x000e2400080a017f */
[----:B0-----:R-:W-:Y:S05]  /*39d0*/  @!P5 BRA `(.L_x_3662) ;  /* 0x0000025800d8d947 */ /* 0x001fea0003800000 */
.L_x_4025:
[----:B------:R-:W-:Y:S05]  /*39e0*/  BSYNC B1 ;  /* 0x0000000000017941 */ /* 0x000fea0003800000 */
.L_x_3661:
        /* <DEDUP_REMOVED lines=9> */
[----:B------:R-:W-:Y:S02]  /*3a80*/  SHF.R.U64 R91, R128, 0x10, R129 ;  /* 0x00000010805b7819 */ /* 0x000fe40000001281 */
[--C-:B------:R-:W-:Y:S02]  /*3a90*/  SHF.R.U64 R88, R124, 0x10, R125.reuse ;  /* 0x000000107c587819 */ /* 0x100fe4000000127d */
[----:B------:R-:W-:Y:S01]  /*3aa0*/  SHF.R.U32.HI R124, RZ, 0x10, R125 ;  /* 0x00000010ff7c7819 */ /* 0x000fe2000001167d */
[----:B------:R-:W-:Y:S01]  /*3ab0*/  HADD2.F32 R91, -RZ, R91.H0_H0 ;  /* 0x2000005bff5b7230 */ /* 0x000fe20000004100 */
[----:B------:R-:W-:Y:S01]  /*3ac0*/  SHF.R.U32.HI R128, RZ, 0x10, R129 ;  /* 0x00000010ff807819 */ /* 0x000fe20000011681 */
[--C-:B--2---:R-:W-:Y:S02]  /*3ad0*/  HADD2.F32 R125, -RZ, R41.reuse.H1_H1 ;  /* 0x30000029ff7d7230 */ /* 0x104fe40000004100 */
[----:B------:R-:W-:Y:S02]  /*3ae0*/  HADD2.F32 R129, -RZ, R41.H0_H0 ;  /* 0x20000029ff817230 */ /* 0x000fe40000004100 */
[----:B------:R-:W-:-:S02]  /*3af0*/  HADD2.F32 R88, -RZ, R88.H0_H0 ;  /* 0x20000058ff587230 */ /* 0x000fc40000004100 */
[-C--:B------:R-:W-:Y:S01]  /*3b00*/  FMUL.FTZ R41, R125, R91.reuse ;  /* 0x0000005b7d297220 */ /* 0x080fe20000410000 */
[----:B------:R-:W-:Y:S02]  /*3b10*/  HADD2.F32 R128, -RZ, R128.H0_H0 ;  /* 0x20000080ff807230 */ /* 0x000fe40000004100 */
[C---:B------:R-:W-:Y:S01]  /*3b20*/  FMUL.FTZ R91, R129.reuse, R91 ;  /* 0x0000005b815b7220 */ /* 0x040fe20000410000 */
[----:B------:R-:W-:Y:S02]  /*3b30*/  HADD2.F32 R124, -RZ, R124.H0_H0 ;  /* 0x2000007cff7c7230 */ /* 0x000fe40000004100 */
[----:B------:R-:W-:Y:S01]  /*3b40*/  FFMA.FTZ R41, R129, R88, -R41 ;  /* 0x0000005881297223 */ /* 0x000fe20000010829 */
[----:B------:R-:W-:Y:S01]  /*3b50*/  MOV R129, R40 ;  /* 0x0000002800817202 */ /* 0x000fe20000000f00 */
[----:B------:R-:W-:Y:S01]  /*3b60*/  FFMA.FTZ R88, R125, R88, R91 ;  /* 0x000000587d587223 */ /* 0x000fe2000001005b */
[--C-:B------:R-:W-:Y:S02]  /*3b70*/  HADD2.F32 R91, -RZ, R43.reuse.H1_H1 ;  /* 0x3000002bff5b7230 */ /* 0x100fe40000004100 */
[----:B------:R-:W-:-:S02]  /*3b80*/  HADD2.F32 R125, -RZ, R43.H0_H0 ;  /* 0x2000002bff7d7230 */ /* 0x000fc40000004100 */
[--C-:B------:R-:W-:Y:S02]  /*3b90*/  HADD2.F32 R40, -RZ, R129.reuse.H1_H1 ;  /* 0x30000081ff287230 */ /* 0x100fe40000004100 */
[----:B------:R-:W-:Y:S01]  /*3ba0*/  FMUL.FTZ R43, R91, R128 ;  /* 0x000000805b2b7220 */ /* 0x000fe20000410000 */
[----:B------:R-:W-:Y:S01]  /*3bb0*/  HADD2.F32 R129, -RZ, R129.H0_H0 ;  /* 0x20000081ff817230 */ /* 0x000fe20000004100 */
[----:B------:R-:W-:Y:S02]  /*3bc0*/  F2FP.F16.F32.PACK_AB R41, R88, R41 ;  /* 0x000000295829723e */ /* 0x000fe400000000ff */
[C---:B------:R-:W-:Y:S01]  /*3bd0*/  FFMA.FTZ R43, R125.reuse, R124, -R43 ;  /* 0x0000007c7d2b7223 */ /* 0x040fe2000001082b */
[----:B------:R-:W-:Y:S01]  /*3be0*/  FMUL.FTZ R125, R125, R128 ;  /* 0x000000807d7d7220 */ /* 0x000fe20000410000 */
[----:B------:R-:W-:-:S03]  /*3bf0*/  HADD2.F32 R128, -RZ, R172.H0_H0 ;  /* 0x200000acff807230 */ /* 0x000fc60000004100 */
        /* <DEDUP_REMOVED lines=17> */
.L_x_3668:
[----:B------:R-:W-:Y:S05]  /*3d10*/  BSYNC B3 ;  /* 0x0000000000037941 */ /* 0x000fea0003800000 */
.L_x_3667:
[----:B--2---:R1:W-:Y:S02]  /*3d20*/  STG.E.128 desc[UR60][R46.64], R40 ;  /* 0x000000282e007986 */ /* 0x0043e4000c101d3c */
.L_x_3666:
[----:B------:R-:W-:Y:S05]  /*3d30*/  BSYNC B2 ;  /* 0x0000000000027941 */ /* 0x000fea0003800000 */
.L_x_3665:
        /* <DEDUP_REMOVED lines=9> */
[----:B------:R-:W-:Y:S01]  /*3dd0*/  SHF.R.U32.HI R92, RZ, 0x10, R93 ;  /* 0x00000010ff5c7819 */ /* 0x000fe2000001165d */
[----:B------:R-:W-:Y:S01]  /*3de0*/  HADD2.F32 R124, -RZ, R171.H1_H1 ;  /* 0x300000abff7c7230 */ /* 0x000fe20000004100 */
[--C-:B------:R-:W-:Y:S01]  /*3df0*/  SHF.R.U64 R93, R94, 0x10, R95.reuse ;  /* 0x000000105e5d7819 */ /* 0x100fe2000000125f */
[----:B------:R-:W-:Y:S01]  /*3e00*/  HADD2.F32 R88, -RZ, R88.H0_H0 ;  /* 0x20000058ff587230 */ /* 0x000fe20000004100 */
[----:B------:R-:W-:Y:S01]  /*3e10*/  SHF.R.U32.HI R94, RZ, 0x10, R95 ;  /* 0x00000010ff5e7819 */ /* 0x000fe2000001165f */
[----:B------:R-:W-:Y:S02]  /*3e20*/  HADD2.F32 R41, -RZ, R91.H1_H1 ;  /* 0x3000005bff297230 */ /* 0x000fe40000004100 */
        /* <DEDUP_REMOVED lines=9> */
[----:B------:R-:W-:-:S04]  /*3ec0*/  IMAD.MOV.U32 R41, RZ, RZ, R43 ;  /* 0x000000ffff297224 */ /* 0x000fc800078e002b */
[----:B------:R-:W-:Y:S01]  /*3ed0*/  F2FP.F16.F32.PACK_AB R93, R93, R95 ;  /* 0x0000005f5d5d723e */ /* 0x000fe200000000ff */
[--C-:B------:R-:W-:Y:S02]  /*3ee0*/  HADD2.F32 R43, -RZ, R41.reuse.H1_H1 ;  /* 0x30000029ff2b7230 */ /* 0x100fe40000004100 */
[----:B------:R-:W-:-:S03]  /*3ef0*/  HADD2.F32 R41, -RZ, R41.H0_H0 ;  /* 0x20000029ff297230 */ /* 0x000fc60000004100 */
[-C--:B------:R-:W-:Y:S02]  /*3f00*/  FMUL.FTZ R88, R43, R94.reuse ;  /* 0x0000005e2b587220 */ /* 0x080fe40000410000 */
[C---:B------:R-:W-:Y:S02]  /*3f10*/  FMUL.FTZ R94, R41.reuse, R94 ;  /* 0x0000005e295e7220 */ /* 0x040fe40000410000 */
[-C--:B------:R-:W-:Y:S01]  /*3f20*/  FFMA.FTZ R41, R41, R92.reuse, -R88 ;  /* 0x0000005c29297223 */ /* 0x080fe20000010858 */
[----:B------:R-:W-:Y:S02]  /*3f30*/  IMAD.MOV.U32 R88, RZ, RZ, R42 ;  /* 0x000000ffff587224 */ /* 0x000fe400078e002a */
[----:B------:R-:W-:Y:S01]  /*3f40*/  FFMA.FTZ R43, R43, R92, R94 ;  /* 0x0000005c2b2b7223 */ /* 0x000fe2000001005e */
[--C-:B------:R-:W-:Y:S02]  /*3f50*/  HADD2.F32 R42, -RZ, R40.reuse.H0_H0 ;  /* 0x20000028ff2a7230 */ /* 0x100fe40000004100 */
[----:B------:R-:W-:-:S02]  /*3f60*/  HADD2.F32 R40, -RZ, R40.H1_H1 ;  /* 0x30000028ff287230 */ /* 0x000fc40000004100 */
[----:B------:R-:W-:Y:S01]  /*3f70*/  HADD2.F32 R92, -RZ, R171.H0_H0 ;  /* 0x200000abff5c7230 */ /* 0x000fe20000004100 */
[----:B------:R-:W-:Y:S01]  /*3f80*/  F2FP.F16.F32.PACK_AB R43, R43, R41 ;  /* 0x000000292b2b723e */ /* 0x000fe200000000ff */
[----:B------:R-:W-:-:S03]  /*3f90*/  IMAD.MOV.U32 R41, RZ, RZ, R93 ;  /* 0x000000ffff297224 */ /* 0x000fc600078e005d */
[-C--:B------:R-:W-:Y:S01]  /*3fa0*/  FMUL.FTZ R94, R40, R92.reuse ;  /* 0x0000005c285e7220 */ /* 0x080fe20000410000 */
[----:B------:R-:W-:-:S03]  /*3fb0*/  FMUL.FTZ R92, R42, R92 ;  /* 0x0000005c2a5c7220 */ /* 0x000fc60000410000 */
[-C--:B------:R-:W-:Y:S01]  /*3fc0*/  FFMA.FTZ R42, R42, R91.reuse, -R94 ;  /* 0x0000005b2a2a7223 */ /* 0x080fe2000001085e */
[----:B------:R-:W-:Y:S01]  /*3fd0*/  FFMA.FTZ R40, R40, R91, R92 ;  /* 0x0000005b28287223 */ /* 0x000fe2000001005c */
[--C-:B------:R-:W-:Y:S02]  /*3fe0*/  HADD2.F32 R92, -RZ, R88.reuse.H0_H0 ;  /* 0x20000058ff5c7230 */ /* 0x100fe40000004100 */
[----:B------:R-:W-:Y:S02]  /*3ff0*/  HADD2.F32 R88, -RZ, R88.H1_H1 ;  /* 0x30000058ff587230 */ /* 0x000fe40000004100 */
[----:B------:R-:W-:Y:S01]  /*4000*/  HADD2.F32 R91, -RZ, R169.H1_H1 ;  /* 0x300000a9ff5b7230 */ /* 0x000fe20000004100 */
[----:B------:R-:W-:Y:S02]  /*4010*/  F2FP.F16.F32.PACK_AB R40, R40, R42 ;  /* 0x0000002a2828723e */ /* 0x000fe400000000ff */
[-C--:B------:R-:W-:Y:S01]  /*4020*/  FMUL.FTZ R94, R88, R124.reuse ;  /* 0x0000007c585e7220 */ /* 0x080fe20000410000 */
[----:B------:R-:W-:-:S03]  /*4030*/  FMUL.FTZ R124, R92, R124 ;  /* 0x0000007c5c7c7220 */ /* 0x000fc60000410000 */
[-C--:B------:R-:W-:Y:S01]  /*4040*/  FFMA.FTZ R94, R92, R91.reuse, -R94 ;  /* 0x0000005b5c5e7223 */ /* 0x080fe2000001085e */
[----:B------:R-:W-:-:S05]  /*4050*/  FFMA.FTZ R124, R88, R91, R124 ;  /* 0x0000005b587c7223 */ /* 0x000fca000001007c */
[----:B------:R-:W-:-:S04]  /*4060*/  F2FP.F16.F32.PACK_AB R94, R124, R94 ;  /* 0x0000005e7c5e723e */ /* 0x000fc800000000ff */
[----:B------:R-:W-:-:S07]  /*4070*/  MOV R42, R94 ;  /* 0x0000005e002a7202 */ /* 0x000fce0000000f00 */
.L_x_3672:
[----:B------:R-:W-:Y:S05]  /*4080*/  BSYNC B3 ;  /* 0x0000000000037941 */ /* 0x000fea0003800000 */
.L_x_3671:
[----:B--2---:R2:W-:Y:S02]  /*4090*/  STG.E.128 desc[UR60][R46.64+0x40], R40 ;  /* 0x000040282e007986 */ /* 0x0045e4000c101d3c */
.L_x_3670:
[----:B------:R-:W-:Y:S05]  /*40a0*/  BSYNC B2 ;  /* 0x0000000000027941 */ /* 0x000fea0003800000 */
.L_x_3669:
        /* <DEDUP_REMOVED lines=22> */
[----:B------:R-:W-:Y:S01]  /*4210*/  IMAD.MOV.U32 R40, RZ, RZ, R43 ;  /* 0x000000ffff287224 */ /* 0x000fe200078e002b */
[----:B------:R-:W-:Y:S01]  /*4220*/  F2FP.F16.F32.PACK_AB R88, R91, R88 ;  /* 0x000000585b58723e */ /* 0x000fe200000000ff */
[----:B------:R-:W-:Y:S02]  /*4230*/  HADD2.F32 R43, -RZ, R86.H0_H0 ;  /* 0x20000056ff2b7230 */ /* 0x000fe40000004100 */
[----:B------:R-:W-:-:S02]  /*4240*/  HADD2.F32 R84, -RZ, R84.H0_H0 ;  /* 0x20000054ff547230 */ /* 0x000fc40000004100 */
        /* <DEDUP_REMOVED lines=8> */
[----:B------:R-:W-:-:S02]  /*42d0*/  HADD2.F32 R42, -RZ, R85.H1_H1 ;  /* 0x30000055ff2a7230 */ /* 0x000fc40000004100 */
[----:B------:R-:W-:Y:S02]  /*42e0*/  HADD2.F32 R43, -RZ, R85.H0_H0 ;  /* 0x20000055ff2b7230 */ /* 0x000fe40000004100 */
[----:B------:R-:W-:Y:S02]  /*42f0*/  HADD2.F32 R85, -RZ, R168.H0_H0 ;  /* 0x200000a8ff557230 */ /* 0x000fe40000004100 */
        /* <DEDUP_REMOVED lines=11> */
[----:B------:R-:W-:Y:S01]  /*43b0*/  FFMA.FTZ R92, R84, R85, R92 ;  /* 0x00000055545c7223 */ /* 0x000fe2000001005c */
[----:B------:R-:W-:Y:S01]  /*43c0*/  F2FP.F16.F32.PACK_AB R84, R41, R40 ;  /* 0x000000282954723e */ /* 0x000fe200000000ff */
[----:B------:R-:W-:Y:S01]  /*43d0*/  IMAD.MOV.U32 R41, RZ, RZ, R88 ;  /* 0x000000ffff297224 */ /* 0x000fe200078e0058 */
[----:B------:R-:W-:Y:S02]  /*43e0*/  MOV R40, R42 ;  /* 0x0000002a00287202 */ /* 0x000fe40000000f00 */
[----:B------:R-:W-:Y:S01]  /*43f0*/  F2FP.F16.F32.PACK_AB R87, R92, R87 ;  /* 0x000000575c57723e */ /* 0x000fe200000000ff */
[----:B------:R-:W-:-:S04]  /*4400*/  IMAD.MOV.U32 R43, RZ, RZ, R84 ;  /* 0x000000ffff2b7224 */ /* 0x000fc800078e0054 */
[----:B------:R-:W-:-:S07]  /*4410*/  IMAD.MOV.U32 R42, RZ, RZ, R87 ;  /* 0x000000ffff2a7224 */ /* 0x000fce00078e0057 */
.L_x_3676:
[----:B------:R-:W-:Y:S05]  /*4420*/  BSYNC B3 ;  /* 0x0000000000037941 */ /* 0x000fea0003800000 */
.L_x_3675:
[----:B--2---:R3:W-:Y:S02]  /*4430*/  STG.E.128 desc[UR60][R46.64+0x80], R40 ;  /* 0x000080282e007986 */ /* 0x0047e4000c101d3c */
.L_x_3674:
[----:B------:R-:W-:Y:S05]  /*4440*/  BSYNC B2 ;  /* 0x0000000000027941 */ /* 0x000fea0003800000 */
.L_x_3673:
[----:B------:R-:W-:Y:S01]  /*4450*/  ISETP.NE.AND P3, PT, R35, RZ, PT ;  /* 0x000000ff2300720c */ /* 0x000fe20003f65270 */
[----:B------:R-:W-:-:S12]  /*4460*/  BSSY B2, `(.L_x_3677) ;  /* 0x0000037000027945 */ /* 0x000fd80003800000 */
[----:B------:R-:W-:Y:S05]  /*4470*/  @!P3 BRA `(.L_x_3678) ;  /* 0x0000000000d4b947 */ /* 0x000fea0003800000 */
[----:B-123--:R1:W2:Y:S01]  /*4480*/  LDS.128 R40, [R96+0x24800] ;  /* 0x0248000060287984 */ /* 0x00e2a20000000c00 */
[----:B------:R-:W-:Y:S01]  /*4490*/  ISETP.GE.AND P3, PT, R208, R126, PT ;  /* 0x0000007ed000720c */ /* 0x000fe20003f66270 */
[----:B------:R-:W-:-:S12]  /*44a0*/  BSSY B3, `(.L_x_3679) ;  /* 0x0000031000037945 */ /* 0x000fd80003800000 */
[----:B-1----:R-:W-:Y:S05]  /*44b0*/  @P3 BRA `(.L_x_3680) ;  /* 0x0000000000bc3947 */ /* 0x002fea0003800000 */
[----:B------:R-:W-:Y:S01]  /*44c0*/  SHF.R.U64 R85, R82, 0x10, R83 ;  /* 0x0000001052557819 */ /* 0x000fe20000001253 */
[----:B--2---:R-:W-:Y:S01]  /*44d0*/  IMAD.MOV.U32 R82, RZ, RZ, R41 ;  /* 0x000000ffff527224 */ /* 0x004fe200078e0029 */
[----:B------:R-:W-:-:S03]  /*44e0*/  SHF.R.U64 R80, R80, 0x10, R81 ;  /* 0x0000001050507819 */ /* 0x000fc60000001251 */
[----:B------:R-:W-:Y:S02]  /*44f0*/  HADD2.F32 R85, -RZ, R85.H0_H0 ;  /* 0x20000055ff557230 */ /* 0x000fe40000004100 */
[--C-:B------:R-:W-:Y:S02]  /*4500*/  HADD2.F32 R41, -RZ, R82.reuse.H1_H1 ;  /* 0x30000052ff297230 */ /* 0x100fe40000004100 */
[----:B------:R-:W-:Y:S02]  /*4510*/  HADD2.F32 R82, -RZ, R82.H0_H0 ;  /* 0x20000052ff527230 */ /* 0x000fe40000004100 */
[----:B------:R-:W-:Y:S02]  /*4520*/  HADD2.F32 R80, -RZ, R80.H0_H0 ;  /* 0x20000050ff507230 */ /* 0x000fe40000004100 */
[-C--:B------:R-:W-:Y:S01]  /*4530*/  FMUL.FTZ R84, R41, R85.reuse ;  /* 0x0000005529547220 */ /* 0x080fe20000410000 */
[----:B------:R-:W-:-:S03]  /*4540*/  FMUL.FTZ R85, R82, R85 ;  /* 0x0000005552557220 */ /* 0x000fc60000410000 */
[-C--:B------:R-:W-:Y:S01]  /*4550*/  FFMA.FTZ R84, R82, R80.reuse, -R84 ;  /* 0x0000005052547223 */ /* 0x080fe20000010854 */
[----:B------:R-:W-:Y:S01]  /*4560*/  FFMA.FTZ R85, R41, R80, R85 ;  /* 0x0000005029557223 */ /* 0x000fe20000010055 */
[----:B------:R-:W-:Y:S02]  /*4570*/  SHF.R.U32.HI R80, RZ, 0x10, R81 ;  /* 0x00000010ff507819 */ /* 0x000fe40000011651 */
[----:B------:R-:W-:Y:S01]  /*4580*/  MOV R81, R43 ;  /* 0x0000002b00517202 */ /* 0x000fe20000000f00 */
[----:B------:R-:W-:Y:S01]  /*4590*/  IMAD.MOV.U32 R43, RZ, RZ, R40 ;  /* 0x000000ffff2b7224 */ /* 0x000fe200078e0028 */
[----:B------:R-:W-:Y:S01]  /*45a0*/  SHF.R.U32.HI R41, RZ, 0x10, R83 ;  /* 0x00000010ff297819 */ /* 0x000fe20000011653 */
[----:B------:R-:W-:Y:S01]  /*45b0*/  HADD2.F32 R80, -RZ, R80.H0_H0 ;  /* 0x20000050ff507230 */ /* 0x000fe20000004100 */
[----:B------:R-:W-:Y:S01]  /*45c0*/  F2FP.F16.F32.PACK_AB R84, R85, R84 ;  /* 0x000000545554723e */ /* 0x000fe200000000ff */
[----:B------:R-:W-:Y:S02]  /*45d0*/  HADD2.F32 R40, -RZ, R81.H1_H1 ;  /* 0x30000051ff287230 */ /* 0x000fe40000004100 */
[----:B------:R-:W-:-:S02]  /*45e0*/  HADD2.F32 R41, -RZ, R41.H0_H0 ;  /* 0x20000029ff297230 */ /* 0x000fc40000004100 */
[----:B------:R-:W-:-:S03]  /*45f0*/  HADD2.F32 R81, -RZ, R81.H0_H0 ;  /* 0x20000051ff517230 */ /* 0x000fc60000004100 */
[CC--:B------:R-:W-:Y:S02]  /*4600*/  FMUL.FTZ R82, R40.reuse, R41.reuse ;  /* 0x0000002928527220 */ /* 0x0c0fe40000410000 */
[C---:B------:R-:W-:Y:S02]  /*4610*/  FMUL.FTZ R83, R81.reuse, R41 ;  /* 0x0000002951537220 */ /* 0x040fe40000410000 */
[-C--:B------:R-:W-:Y:S01]  /*4620*/  FFMA.FTZ R41, R81, R80.reuse, -R82 ;  /* 0x0000005051297223 */ /* 0x080fe20000010852 */
[----:B------:R-:W-:Y:S02]  /*4630*/  HADD2.F32 R81, -RZ, R167.H1_H1 ;  /* 0x300000a7ff517230 */ /* 0x000fe40000004100 */
[----:B------:R-:W-:Y:S01]  /*4640*/  FFMA.FTZ R40, R40, R80, R83 ;  /* 0x0000005028287223 */ /* 0x000fe20000010053 */
[--C-:B------:R-:W-:Y:S02]  /*4650*/  HADD2.F32 R80, -RZ, R43.reuse.H1_H1 ;  /* 0x3000002bff507230 */ /* 0x100fe40000004100 */
[----:B------:R-:W-:-:S02]  /*4660*/  HADD2.F32 R43, -RZ, R43.H0_H0 ;  /* 0x2000002bff2b7230 */ /* 0x000fc40000004100 */
[----:B------:R-:W-:Y:S02]  /*4670*/  HADD2.F32 R82, -RZ, R166.H1_H1 ;  /* 0x300000a6ff527230 */ /* 0x000fe40000004100 */
[-C--:B------:R-:W-:Y:S01]  /*4680*/  FMUL.FTZ R83, R80, R81.reuse ;  /* 0x0000005150537220 */ /* 0x080fe20000410000 */
[----:B------:R-:W-:-:S03]  /*4690*/  FMUL.FTZ R81, R43, R81 ;  /* 0x000000512b517220 */ /* 0x000fc60000410000 */
[-C--:B------:R-:W-:Y:S01]  /*46a0*/  FFMA.FTZ R43, R43, R82.reuse, -R83 ;  /* 0x000000522b2b7223 */ /* 0x080fe20000010853 */
[--C-:B------:R-:W-:Y:S02]  /*46b0*/  HADD2.F32 R83, -RZ, R42.reuse.H0_H0 ;  /* 0x2000002aff537230 */ /* 0x100fe40000004100 */
[----:B------:R-:W-:Y:S01]  /*46c0*/  FFMA.FTZ R80, R80, R82, R81 ;  /* 0x0000005250507223 */ /* 0x000fe20000010051 */
[----:B------:R-:W-:Y:S02]  /*46d0*/  HADD2.F32 R82, -RZ, R167.H0_H0 ;  /* 0x200000a7ff527230 */ /* 0x000fe40000004100 */
[----:B------:R-:W-:Y:S02]  /*46e0*/  HADD2.F32 R81, -RZ, R42.H1_H1 ;  /* 0x3000002aff517230 */ /* 0x000fe40000004100 */
[----:B------:R-:W-:Y:S01]  /*46f0*/  HADD2.F32 R42, -RZ, R166.H0_H0 ;  /* 0x200000a6ff2a7230 */ /* 0x000fe20000004100 */
[----:B------:R-:W-:Y:S02]  /*4700*/  F2FP.F16.F32.PACK_AB R43, R80, R43 ;  /* 0x0000002b502b723e */ /* 0x000fe400000000ff */
[-C--:B------:R-:W-:Y:S01]  /*4710*/  FMUL.FTZ R86, R81, R82.reuse ;  /* 0x0000005251567220 */ /* 0x080fe20000410000 */
[----:B------:R-:W-:-:S03]  /*4720*/  FMUL.FTZ R82, R83, R82 ;  /* 0x0000005253527220 */ /* 0x000fc60000410000 */
[-C--:B------:R-:W-:Y:S01]  /*4730*/  FFMA.FTZ R86, R83, R42.reuse, -R86 ;  /* 0x0000002a53567223 */ /* 0x080fe20000010856 */
[----:B------:R-:W-:Y:S01]  /*4740*/  FFMA.FTZ R82, R81, R42, R82 ;  /* 0x0000002a51527223 */ /* 0x000fe20000010052 */
[----:B------:R-:W-:Y:S01]  /*4750*/  F2FP.F16.F32.PACK_AB R42, R40, R41 ;  /* 0x00000029282a723e */ /* 0x000fe200000000ff */
[----:B------:R-:W-:Y:S02]  /*4760*/  IMAD.MOV.U32 R40, RZ, RZ, R43 ;  /* 0x000000ffff287224 */ /* 0x000fe400078e002b */
[----:B------:R-:W-:Y:S01]  /*4770*/  IMAD.MOV.U32 R41, RZ, RZ, R84 ;  /* 0x000000ffff297224 */ /* 0x000fe200078e0054 */
[----:B------:R-:W-:Y:S01]  /*4780*/  F2FP.F16.F32.PACK_AB R82, R82, R86 ;  /* 0x000000565252723e */ /* 0x000fe200000000ff */
[----:B------:R-:W-:-:S03]  /*4790*/  IMAD.MOV.U32 R43, RZ, RZ, R42 ;  /* 0x000000ffff2b7224 */ /* 0x000fc600078e002a */
[----:B------:R-:W-:-:S07]  /*47a0*/  MOV R42, R82 ;  /* 0x00000052002a7202 */ /* 0x000fce0000000f00 */
.L_x_3680:
[----:B------:R-:W-:Y:S05]  /*47b0*/  BSYNC B3 ;  /* 0x0000000000037941 */ /* 0x000fea0003800000 */
.L_x_3679:
[----:B--2---:R4:W-:Y:S02]  /*47c0*/  STG.E.128 desc[UR60][R46.64+0xc0], R40 ;  /* 0x0000c0282e007986 */ /* 0x0049e4000c101d3c */
.L_x_3678:
[----:B------:R-:W-:Y:S05]  /*47d0*/  BSYNC B2 ;  /* 0x0000000000027941 */ /* 0x000fea0003800000 */
.L_x_3677:
        /* <DEDUP_REMOVED lines=18> */
[C---:B------:R-:W-:Y:S01]  /*4900*/  FMUL.FTZ R77, R80.reuse, R78 ;  /* 0x0000004e504d7220 */ /* 0x040fe20000410000 */
[----:B------:R-:W-:Y:S02]  /*4910*/  HADD2.F32 R76, -RZ, R76.H0_H0 ;  /* 0x2000004cff4c7230 */ /* 0x000fe40000004100 */
[-C--:B------:R-:W-:Y:S01]  /*4920*/  FMUL.FTZ R78, R81, R79.reuse ;  /* 0x0000004f514e7220 */ /* 0x080fe20000410000 */
[----:B------:R-:W-:Y:S02]  /*4930*/  HADD2.F32 R43, -RZ, R43.H0_H0 ;  /* 0x2000002bff2b7230 */ /* 0x000fe40000004100 */
[-C--:B------:R-:W-:Y:S01]  /*4940*/  FFMA.FTZ R77, R41, R76.reuse, -R77 ;  /* 0x0000004c294d7223 */ /* 0x080fe2000001084d */
[----:B------:R-:W-:Y:S02]  /*4950*/  FFMA.FTZ R83, R80, R76, R83 ;  /* 0x0000004c50537223 */ /* 0x000fe40000010053 */
[C---:B------:R-:W-:Y:S01]  /*4960*/  FMUL.FTZ R79, R43.reuse, R79 ;  /* 0x0000004f2b4f7220 */ /* 0x040fe20000410000 */
[----:B------:R-:W-:Y:S01]  /*4970*/  FFMA.FTZ R78, R43, R82, -R78 ;  /* 0x000000522b4e7223 */ /* 0x000fe2000001084e */
[----:B------:R-:W-:-:S02]  /*4980*/  HADD2.F32 R41, -RZ, R165.H1_H1 ;  /* 0x300000a5ff297230 */ /* 0x000fc40000004100 */
[----:B------:R-:W-:Y:S02]  /*4990*/  HADD2.F32 R43, -RZ, R164.H0_H0 ;  /* 0x200000a4ff2b7230 */ /* 0x000fe40000004100 */
[----:B------:R-:W-:Y:S01]  /*49a0*/  FFMA.FTZ R79, R81, R82, R79 ;  /* 0x00000052514f7223 */ /* 0x000fe2000001004f */
[----:B------:R-:W-:Y:S01]  /*49b0*/  HADD2.F32 R80, -RZ, R42.H1_H1 ;  /* 0x3000002aff507230 */ /* 0x000fe20000004100 */
[----:B------:R-:W-:Y:S01]  /*49c0*/  F2FP.F16.F32.PACK_AB R77, R83, R77 ;  /* 0x0000004d534d723e */ /* 0x000fe200000000ff */
[----:B------:R-:W-:Y:S02]  /*49d0*/  HADD2.F32 R165, -RZ, R165.H0_H0 ;  /* 0x200000a5ffa57230 */ /* 0x000fe40000004100 */
[----:B------:R-:W-:Y:S02]  /*49e0*/  HADD2.F32 R76, -RZ, R40.H1_H1 ;  /* 0x30000028ff4c7230 */ /* 0x000fe40000004100 */
[----:B------:R-:W-:Y:S01]  /*49f0*/  FMUL.FTZ R84, R80, R43 ;  /* 0x0000002b50547220 */ /* 0x000fe20000410000 */
[----:B------:R-:W-:Y:S01]  /*4a00*/  HADD2.F32 R42, -RZ, R42.H0_H0 ;  /* 0x2000002aff2a7230 */ /* 0x000fe20000004100 */
[----:B------:R-:W-:Y:S01]  /*4a10*/  F2FP.F16.F32.PACK_AB R78, R79, R78 ;  /* 0x0000004e4f4e723e */ /* 0x000fe200000000ff */
[----:B------:R-:W-:-:S02]  /*4a20*/  HADD2.F32 R40, -RZ, R40.H0_H0 ;  /* 0x20000028ff287230 */ /* 0x000fc40000004100 */
[----:B------:R-:W-:Y:S01]  /*4a30*/  FMUL.FTZ R81, R76, R165 ;  /* 0x000000a54c517220 */ /* 0x000fe20000410000 */
[----:B------:R-:W-:Y:S02]  /*4a40*/  HADD2.F32 R82, -RZ, R163.H1_H1 ;  /* 0x300000a3ff527230 */ /* 0x000fe40000004100 */
[----:B------:R-:W-:Y:S01]  /*4a50*/  FMUL.FTZ R43, R42, R43 ;  /* 0x0000002b2a2b7220 */ /* 0x000fe20000410000 */
[C---:B------:R-:W-:Y:S01]  /*4a60*/  FMUL.FTZ R165, R40.reuse, R165 ;  /* 0x000000a528a57220 */ /* 0x040fe20000410000 */
[-C--:B------:R-:W-:Y:S01]  /*4a70*/  FFMA.FTZ R81, R40, R41.reuse, -R81 ;  /* 0x0000002928517223 */ /* 0x080fe20000010851 */
[-C--:B------:R-:W-:Y:S01]  /*4a80*/  FFMA.FTZ R84, R42, R82.reuse, -R84 ;  /* 0x000000522a547223 */ /* 0x080fe20000010854 */
[----:B------:R-:W-:Y:S01]  /*4a90*/  FFMA.FTZ R43, R80, R82, R43 ;  /* 0x00000052502b7223 */ /* 0x000fe2000001002b */
[----:B------:R-:W-:Y:S01]  /*4aa0*/  FFMA.FTZ R165, R76, R41, R165 ;  /* 0x000000294ca57223 */ /* 0x000fe200000100a5 */
[----:B------:R-:W-:-:S03]  /*4ab0*/  IMAD.MOV.U32 R41, RZ, RZ, R77 ;  /* 0x000000ffff297224 */ /* 0x000fc600078e004d */
[----:B------:R-:W-:Y:S02]  /*4ac0*/  F2FP.F16.F32.PACK_AB R43, R43, R84 ;  /* 0x000000542b2b723e */ /* 0x000fe400000000ff */
[----:B------:R-:W-:-:S03]  /*4ad0*/  F2FP.F16.F32.PACK_AB R81, R165, R81 ;  /* 0x00000051a551723e */ /* 0x000fc600000000ff */
[----:B------:R-:W-:Y:S02]  /*4ae0*/  IMAD.MOV.U32 R42, RZ, RZ, R43 ;  /* 0x000000ffff2a7224 */ /* 0x000fe400078e002b */
[----:B------:R-:W-:Y:S02]  /*4af0*/  IMAD.MOV.U32 R40, RZ, RZ, R81 ;  /* 0x000000ffff287224 */ /* 0x000fe400078e0051 */
[----:B------:R-:W-:-:S07]  /*4b00*/  IMAD.MOV.U32 R43, RZ, RZ, R78 ;  /* 0x000000ffff2b7224 */ /* 0x000fce00078e004e */
.L_x_3684:
[----:B------:R-:W-:Y:S05]  /*4b10*/  BSYNC B3 ;  /* 0x0000000000037941 */ /* 0x000fea0003800000 */
.L_x_3683:
[----:B--2---:R1:W-:Y:S02]  /*4b20*/  STG.E.128 desc[UR60][R46.64+0x100], R40 ;  /* 0x000100282e007986 */ /* 0x0043e4000c101d3c */
.L_x_3682:
[----:B------:R-:W-:Y:S05]  /*4b30*/  BSYNC B2 ;  /* 0x0000000000027941 */ /* 0x000fea0003800000 */
.L_x_3681:
        /* <DEDUP_REMOVED lines=46> */
[----:B------:R-:W-:Y:S02]  /*4e20*/  F2FP.F16.F32.PACK_AB R43, R162, R43 ;  /* 0x0000002ba22b723e */ /* 0x000fe400000000ff */
[----:B------:R-:W-:-:S03]  /*4e30*/  MOV R40, R77 ;  /* 0x0000004d00287202 */ /* 0x000fc60000000f00 */
[----:B------:R-:W-:Y:S02]  /*4e40*/  IMAD.MOV.U32 R42, RZ, RZ, R43 ;  /* 0x000000ffff2a7224 */ /* 0x000fe400078e002b */
[----:B------:R-:W-:-:S07]  /*4e50*/  IMAD.MOV.U32 R43, RZ, RZ, R74 ;  /* 0x000000ffff2b7224 */ /* 0x000fce00078e004a */
.L_x_3686:
[----:B------:R-:W-:Y:S05]  /*4e60*/  BSYNC B2 ;  /* 0x0000000000027941 */ /* 0x000fea0003800000 */
.L_x_3685:
[----:B--2---:R1:W-:Y:S02]  /*4e70*/  STG.E.128 desc[UR60][R46.64+0x140], R40 ;  /* 0x000140282e007986 */ /* 0x0043e4000c101d3c */
.L_x_3664:
[----:B------:R-:W-:Y:S05]  /*4e80*/  BSYNC B1 ;  /* 0x0000000000017941 */ /* 0x000fea0003800000 */
.L_x_3663:
        /* <DEDUP_REMOVED lines=9> */
[----:B------:R-:W-:Y:S01]  /*4f20*/  HADD2.F32 R163, -RZ, R163.H0_H0 ;  /* 0x200000a3ffa37230 */ /* 0x000fe20000004100 */
        /* <DEDUP_REMOVED lines=14> */
[----:B------:R-:W-:Y:S02]  /*5010*/  HADD2.F32 R164, -RZ, R164.H1_H1 ;  /* 0x300000a4ffa47230 */ /* 0x000fe40000004100 */
[-C--:B------:R-:W-:Y:S01]  /*5020*/  FFMA.FTZ R68, R41, R46.reuse, -R68 ;  /* 0x0000002e29447223 */ /* 0x080fe20000010844 */
[----:B------:R-:W-:Y:S01]  /*5030*/  FFMA.FTZ R73, R69, R46, R73 ;  /* 0x0000002e45497223 */ /* 0x000fe20000010049 */
[C---:B------:R-:W-:Y:S01]  /*5040*/  FMUL.FTZ R70, R43.reuse, R70 ;  /* 0x000000462b467220 */ /* 0x040fe20000410000 */
[----:B------:R-:W-:Y:S01]  /*5050*/  FFMA.FTZ R47, R43, R72, -R47 ;  /* 0x000000482b2f7223 */ /* 0x000fe2000001082f */
[----:B------:R-:W-:-:S02]  /*5060*/  HADD2.F32 R43, -RZ, R40.H1_H1 ;  /* 0x30000028ff2b7230 */ /* 0x000fc40000004100 */
[----:B------:R-:W-:Y:S02]  /*5070*/  HADD2.F32 R46, -RZ, R42.H1_H1 ;  /* 0x3000002aff2e7230 */ /* 0x000fe40000004100 */
[----:B------:R-:W-:Y:S01]  /*5080*/  FFMA.FTZ R70, R71, R72, R70 ;  /* 0x0000004847467223 */ /* 0x000fe20000010046 */
[----:B------:R-:W-:Y:S02]  /*5090*/  HADD2.F32 R40, -RZ, R40.H0_H0 ;  /* 0x20000028ff287230 */ /* 0x000fe40000004100 */
[-C--:B------:R-:W-:Y:S01]  /*50a0*/  FMUL.FTZ R69, R43, R163.reuse ;  /* 0x000000a32b457220 */ /* 0x080fe20000410000 */
[----:B------:R-:W-:Y:S02]  /*50b0*/  HADD2.F32 R42, -RZ, R42.H0_H0 ;  /* 0x2000002aff2a7230 */ /* 0x000fe40000004100 */
[----:B------:R-:W-:Y:S01]  /*50c0*/  FMUL.FTZ R71, R46, R164 ;  /* 0x000000a42e477220 */ /* 0x000fe20000410000 */
        /* <DEDUP_REMOVED lines=8> */
[----:B------:R-:W-:Y:S02]  /*5150*/  F2FP.F16.F32.PACK_AB R41, R73, R68 ;  /* 0x000000444929723e */ /* 0x000fe400000000ff */
[----:B------:R-:W-:Y:S02]  /*5160*/  F2FP.F16.F32.PACK_AB R43, R70, R47 ;  /* 0x0000002f462b723e */ /* 0x000fe400000000ff */
[----:B------:R-:W-:Y:S02]  /*5170*/  F2FP.F16.F32.PACK_AB R40, R40, R69 ;  /* 0x000000452828723e */ /* 0x000fe400000000ff */
[----:B------:R-:W-:-:S07]  /*5180*/  F2FP.F16.F32.PACK_AB R42, R164, R71 ;  /* 0x00000047a42a723e */ /* 0x000fce00000000ff */
.L_x_3691:
[----:B------:R-:W-:Y:S05]  /*5190*/  BSYNC B2 ;  /* 0x0000000000027941 */ /* 0x000fea0003800000 */
.L_x_3690:
[----:B--2---:R1:W-:Y:S02]  /*51a0*/  STG.E.128 desc[UR60][R44.64], R40 ;  /* 0x000000282c007986 */ /* 0x0043e4000c101d3c */
.L_x_3689:
[----:B------:R-:W-:Y:S05]  /*51b0*/  BSYNC B1 ;  /* 0x0000000000017941 */ /* 0x000fea0003800000 */
.L_x_3688:
        /* <DEDUP_REMOVED lines=8> */
[--C-:B--2---:R-:W-:Y:S01]  /*5240*/  HADD2.F32 R66, -RZ, R41.reuse.H0_H0 ;  /* 0x20000029ff427230 */ /* 0x104fe20000004100 */
[--C-:B------:R-:W-:Y:S02]  /*5250*/  SHF.R.U64 R47, R64, 0x10, R65.reuse ;  /* 0x00000010402f7819 */ /* 0x100fe40000001241 */
[----:B------:R-:W-:Y:S01]  /*5260*/  SHF.R.U32.HI R64, RZ, 0x10, R65 ;  /* 0x00000010ff407819 */ /* 0x000fe20000011641 */
[----:B------:R-:W-:Y:S01]  /*5270*/  IMAD.MOV.U32 R65, RZ, RZ, R43 ;  /* 0x000000ffff417224 */ /* 0x000fe200078e002b */
[----:B------:R-:W-:Y:S01]  /*5280*/  SHF.R.U32.HI R68, RZ, 0x10, R67 ;  /* 0x00000010ff447819 */ /* 0x000fe20000011643 */
[----:B------:R-:W-:Y:S02]  /*5290*/  HADD2.F32 R67, -RZ, R46.H0_H0 ;  /* 0x2000002eff437230 */ /* 0x000fe40000004100 */
[----:B------:R-:W-:Y:S02]  /*52a0*/  HADD2.F32 R46, -RZ, R41.H1_H1 ;  /* 0x30000029ff2e7230 */ /* 0x000fe40000004100 */
[----:B------:R-:W-:-:S02]  /*52b0*/  HADD2.F32 R43, -RZ, R47.H0_H0 ;  /* 0x2000002fff2b7230 */ /* 0x000fc40000004100 */
[----:B------:R-:W-:Y:S02]  /*52c0*/  HADD2.F32 R68, -RZ, R68.H0_H0 ;  /* 0x20000044ff447230 */ /* 0x000fe40000004100 */
[-C--:B------:R-:W-:Y:S01]  /*52d0*/  FMUL.FTZ R41, R46, R67.reuse ;  /* 0x000000432e297220 */ /* 0x080fe20000410000 */
[--C-:B------:R-:W-:Y:S02]  /*52e0*/  HADD2.F32 R47, -RZ, R65.reuse.H1_H1 ;  /* 0x30000041ff2f7230 */ /* 0x100fe40000004100 */
[C---:B------:R-:W-:Y:S01]  /*52f0*/  FMUL.FTZ R67, R66.reuse, R67 ;  /* 0x0000004342437220 */ /* 0x040fe20000410000 */
[----:B------:R-:W-:Y:S02]  /*5300*/  HADD2.F32 R65, -RZ, R65.H0_H0 ;  /* 0x20000041ff417230 */ /* 0x000fe40000004100 */
[-C--:B------:R-:W-:Y:S01]  /*5310*/  FFMA.FTZ R41, R66, R43.reuse, -R41 ;  /* 0x0000002b42297223 */ /* 0x080fe20000010829 */
[----:B------:R-:W-:Y:S02]  /*5320*/  HADD2.F32 R64, -RZ, R64.H0_H0 ;  /* 0x20000040ff407230 */ /* 0x000fe40000004100 */
[-C--:B------:R-:W-:Y:S01]  /*5330*/  FMUL.FTZ R70, R47, R68.reuse ;  /* 0x000000442f467220 */ /* 0x080fe20000410000 */
        /* <DEDUP_REMOVED lines=9> */
[----:B------:R-:W-:Y:S02]  /*53d0*/  HADD2.F32 R40, -RZ, R40.H0_H0 ;  /* 0x20000028ff287230 */ /* 0x000fe40000004100 */
[----:B------:R-:W-:Y:S01]  /*53e0*/  FMUL.FTZ R69, R66, R67 ;  /* 0x0000004342457220 */ /* 0x000fe20000410000 */
[----:B------:R-:W-:-:S02]  /*53f0*/  HADD2.F32 R42, -RZ, R42.H0_H0 ;  /* 0x2000002aff2a7230 */ /* 0x000fc40000004100 */
[CC--:B------:R-:W-:Y:S01]  /*5400*/  FMUL.FTZ R71, R65.reuse, R160.reuse ;  /* 0x000000a041477220 */ /* 0x0c0fe20000410000 */
[--C-:B------:R-:W-:Y:S02]  /*5410*/  HADD2.F32 R47, -RZ, R158.reuse.H0_H0 ;  /* 0x2000009eff2f7230 */ /* 0x100fe40000004100 */
[----:B------:R-:W-:Y:S01]  /*5420*/  FMUL.FTZ R67, R40, R67 ;  /* 0x0000004328437220 */ /* 0x000fe20000410000 */
[----:B------:R-:W-:Y:S02]  /*5430*/  HADD2.F32 R158, -RZ, R158.H1_H1 ;  /* 0x3000009eff9e7230 */ /* 0x000fe40000004100 */
[----:B------:R-:W-:Y:S01]  /*5440*/  FMUL.FTZ R160, R42, R160 ;  /* 0x000000a02aa07220 */ /* 0x000fe20000410000 */
[----:B------:R-:W-:Y:S01]  /*5450*/  F2FP.F16.F32.PACK_AB R43, R64, R43 ;  /* 0x0000002b402b723e */ /* 0x000fe200000000ff */
[-C--:B------:R-:W-:Y:S01]  /*5460*/  FFMA.FTZ R69, R40, R47.reuse, -R69 ;  /* 0x0000002f28457223 */ /* 0x080fe20000010845 */
[----:B------:R-:W-:Y:S01]  /*5470*/  FFMA.FTZ R66, R66, R47, R67 ;  /* 0x0000002f42427223 */ /* 0x000fe20000010043 */
[-C--:B------:R-:W-:Y:S01]  /*5480*/  FFMA.FTZ R71, R42, R158.reuse, -R71 ;  /* 0x0000009e2a477223 */ /* 0x080fe20000010847 */
[----:B------:R-:W-:-:S03]  /*5490*/  FFMA.FTZ R160, R65, R158, R160 ;  /* 0x0000009e41a07223 */ /* 0x000fc600000100a0 */
[----:B------:R-:W-:Y:S02]  /*54a0*/  F2FP.F16.F32.PACK_AB R40, R66, R69 ;  /* 0x000000454228723e */ /* 0x000fe400000000ff */
[----:B------:R-:W-:-:S07]  /*54b0*/  F2FP.F16.F32.PACK_AB R42, R160, R71 ;  /* 0x00000047a02a723e */ /* 0x000fce00000000ff */
.L_x_3695:
[----:B------:R-:W-:Y:S05]  /*54c0*/  BSYNC B2 ;  /* 0x0000000000027941 */ /* 0x000fea0003800000 */
.L_x_3694:
[----:B--2---:R1:W-:Y:S02]  /*54d0*/  STG.E.128 desc[UR60][R44.64+0x40], R40 ;  /* 0x000040282c007986 */ /* 0x0043e4000c101d3c */
.L_x_3693:
[----:B------:R-:W-:Y:S05]  /*54e0*/  BSYNC B1 ;  /* 0x0000000000017941 */ /* 0x000fea0003800000 */
.L_x_3692:
        /* <DEDUP_REMOVED lines=10> */
[--C-:B------:R-:W-:Y:S01]  /*5590*/  HADD2.F32 R43, -RZ, R41.reuse.H1_H1 ;  /* 0x30000029ff2b7230 */ /* 0x100fe20000004100 */
[----:B------:R-:W-:Y:S02]  /*55a0*/  SHF.R.U32.HI R64, RZ, 0x10, R63 ;  /* 0x00000010ff407819 */ /* 0x000fe4000001163f */
[----:B------:R-:W-:Y:S01]  /*55b0*/  MOV R46, R40 ;  /* 0x00000028002e7202 */ /* 0x000fe20000000f00 */
[----:B------:R-:W-:Y:S01]  /*55c0*/  HADD2.F32 R63, -RZ, R60.H0_H0 ;  /* 0x2000003cff3f7230 */ /* 0x000fe20000004100 */
[----:B------:R-:W-:Y:S01]  /*55d0*/  SHF.R.U32.HI R65, RZ, 0x10, R61 ;  /* 0x00000010ff417819 */ /* 0x000fe2000001163d */
[----:B------:R-:W-:Y:S02]  /*55e0*/  HADD2.F32 R40, -RZ, R41.H0_H0 ;  /* 0x20000029ff287230 */ /* 0x000fe40000004100 */
[----:B------:R-:W-:-:S02]  /*55f0*/  HADD2.F32 R60, -RZ, R47.H1_H1 ;  /* 0x3000002fff3c7230 */ /* 0x000fc40000004100 */
[-C--:B------:R-:W-:Y:S01]  /*5600*/  FMUL.FTZ R41, R43, R63.reuse ;  /* 0x0000003f2b297220 */ /* 0x080fe20000410000 */
[----:B------:R-:W-:Y:S02]  /*5610*/  HADD2.F32 R64, -RZ, R64.H0_H0 ;  /* 0x20000040ff407230 */ /* 0x000fe40000004100 */
[----:B------:R-:W-:Y:S02]  /*5620*/  HADD2.F32 R47, -RZ, R47.H0_H0 ;  /* 0x2000002fff2f7230 */ /* 0x000fe40000004100 */
[----:B------:R-:W-:Y:S02]  /*5630*/  HADD2.F32 R61, -RZ, R66.H0_H0 ;  /* 0x20000042ff3d7230 */ /* 0x000fe40000004100 */
[----:B------:R-:W-:Y:S01]  /*5640*/  FMUL.FTZ R66, R40, R63 ;  /* 0x0000003f28427220 */ /* 0x000fe20000410000 */
[----:B------:R-:W-:Y:S02]  /*5650*/  HADD2.F32 R62, -RZ, R65.H0_H0 ;  /* 0x20000041ff3e7230 */ /* 0x000fe40000004100 */
[-C--:B------:R-:W-:Y:S01]  /*5660*/  FMUL.FTZ R68, R60, R64.reuse ;  /* 0x000000403c447220 */ /* 0x080fe20000410000 */
[----:B------:R-:W-:Y:S01]  /*5670*/  FMUL.FTZ R63, R47, R64 ;  /* 0x000000402f3f7220 */ /* 0x000fe20000410000 */
[-C--:B------:R-:W-:Y:S01]  /*5680*/  FFMA.FTZ R40, R40, R61.reuse, -R41 ;  /* 0x0000003d28287223 */ /* 0x080fe20000010829 */
[----:B------:R-:W-:Y:S01]  /*5690*/  FFMA.FTZ R41, R43, R61, R66 ;  /* 0x0000003d2b297223 */ /* 0x000fe20000010042 */
[-C--:B------:R-:W-:Y:S01]  /*56a0*/  FFMA.FTZ R43, R47, R62.reuse, -R68 ;  /* 0x0000003e2f2b7223 */ /* 0x080fe20000010844 */
[----:B------:R-:W-:Y:S01]  /*56b0*/  FFMA.FTZ R64, R60, R62, R63 ;  /* 0x0000003e3c407223 */ /* 0x000fe2000001003f */
[----:B------:R-:W-:-:S02]  /*56c0*/  HADD2.F32 R62, -RZ, R153.H0_H0 ;  /* 0x20000099ff3e7230 */ /* 0x000fc40000004100 */
[----:B------:R-:W-:Y:S01]  /*56d0*/  HADD2.F32 R153, -RZ, R153.H1_H1 ;  /* 0x30000099ff997230 */ /* 0x000fe20000004100 */
[----:B------:R-:W-:Y:S01]  /*56e0*/  F2FP.F16.F32.PACK_AB R41, R41, R40 ;  /* 0x000000282929723e */ /* 0x000fe200000000ff */
[----:B------:R-:W-:Y:S01]  /*56f0*/  HADD2.F32 R47, -RZ, R46.H1_H1 ;  /* 0x3000002eff2f7230 */ /* 0x000fe20000004100 */
[----:B------:R-:W-:Y:S01]  /*5700*/  F2FP.F16.F32.PACK_AB R43, R64, R43 ;  /* 0x0000002b402b723e */ /* 0x000fe200000000ff */
[----:B------:R-:W-:Y:S02]  /*5710*/  HADD2.F32 R60, -RZ, R42.H1_H1 ;  /* 0x3000002aff3c7230 */ /* 0x000fe40000004100 */
[----:B------:R-:W-:Y:S02]  /*5720*/  HADD2.F32 R46, -RZ, R46.H0_H0 ;  /* 0x2000002eff2e7230 */ /* 0x000fe40000004100 */
[----:B------:R-:W-:Y:S01]  /*5730*/  FMUL.FTZ R65, R47, R62 ;  /* 0x0000003e2f417220 */ /* 0x000fe20000410000 */
[----:B------:R-:W-:Y:S02]  /*5740*/  HADD2.F32 R42, -RZ, R42.H0_H0 ;  /* 0x2000002aff2a7230 */ /* 0x000fe40000004100 */
[----:B------:R-:W-:Y:S01]  /*5750*/  FMUL.FTZ R67, R60, R153 ;  /* 0x000000993c437220 */ /* 0x000fe20000410000 */
[----:B------:R-:W-:-:S02]  /*5760*/  HADD2.F32 R61, -RZ, R150.H0_H0 ;  /* 0x20000096ff3d7230 */ /* 0x000fc40000004100 */
[----:B------:R-:W-:Y:S01]  /*5770*/  FMUL.FTZ R62, R46, R62 ;  /* 0x0000003e2e3e7220 */ /* 0x000fe20000410000 */
        /* <DEDUP_REMOVED lines=8> */
.L_x_3699:
[----:B------:R-:W-:Y:S05]  /*5800*/  BSYNC B2 ;  /* 0x0000000000027941 */ /* 0x000fea0003800000 */
.L_x_3698:
[----:B--2---:R1:W-:Y:S02]  /*5810*/  STG.E.128 desc[UR60][R44.64+0x80], R40 ;  /* 0x000080282c007986 */ /* 0x0043e4000c101d3c */
.L_x_3697:
[----:B------:R-:W-:Y:S05]  /*5820*/  BSYNC B1 ;  /* 0x0000000000017941 */ /* 0x000fea0003800000 */
.L_x_3696:
        /* <DEDUP_REMOVED lines=18> */
[CC--:B------:R-:W-:Y:S01]  /*5950*/  FMUL.FTZ R62, R42.reuse, R57.reuse ;  /* 0x000000392a3e7220 */ /* 0x0c0fe20000410000 */
[C---:B------:R-:W-:Y:S01]  /*5960*/  FMUL.FTZ R57, R41.reuse, R57 ;  /* 0x0000003929397220 */ /* 0x040fe20000410000 */
[----:B------:R-:W-:Y:S02]  /*5970*/  HADD2.F32 R43, -RZ, R43.H0_H0 ;  /* 0x2000002bff2b7230 */ /* 0x000fe40000004100 */
[-C--:B------:R-:W-:Y:S01]  /*5980*/  FFMA.FTZ R62, R41, R56.reuse, -R62 ;  /* 0x00000038293e7223 */ /* 0x080fe2000001083e */
[----:B------:R-:W-:Y:S01]  /*5990*/  FFMA.FTZ R59, R42, R56, R57 ;  /* 0x000000382a3b7223 */ /* 0x000fe20000010039 */
[----:B------:R-:W-:Y:S02]  /*59a0*/  HADD2.F32 R58, -RZ, R61.H0_H0 ;  /* 0x2000003dff3a7230 */ /* 0x000fe40000004100 */
[----:B------:R-:W-:Y:S01]  /*59b0*/  FMUL.FTZ R64, R47, R60 ;  /* 0x0000003c2f407220 */ /* 0x000fe20000410000 */
[----:B------:R-:W-:-:S02]  /*59c0*/  HADD2.F32 R56, -RZ, R133.H0_H0 ;  /* 0x20000085ff387230 */ /* 0x000fc40000004100 */
[C---:B------:R-:W-:Y:S01]  /*59d0*/  FMUL.FTZ R60, R43.reuse, R60 ;  /* 0x0000003c2b3c7220 */ /* 0x040fe20000410000 */
[----:B------:R-:W-:Y:S02]  /*59e0*/  HADD2.F32 R133, -RZ, R133.H1_H1 ;  /* 0x30000085ff857230 */ /* 0x000fe40000004100 */
[-C--:B------:R-:W-:Y:S01]  /*59f0*/  FFMA.FTZ R64, R43, R58.reuse, -R64 ;  /* 0x0000003a2b407223 */ /* 0x080fe20000010840 */
[----:B------:R-:W-:Y:S02]  /*5a00*/  HADD2.F32 R41, -RZ, R40.H1_H1 ;  /* 0x30000028ff297230 */ /* 0x000fe40000004100 */
[----:B------:R-:W-:Y:S01]  /*5a10*/  FFMA.FTZ R63, R47, R58, R60 ;  /* 0x0000003a2f3f7223 */ /* 0x000fe2000001003c */
[----:B------:R-:W-:Y:S02]  /*5a20*/  HADD2.F32 R42, -RZ, R46.H1_H1 ;  /* 0x3000002eff2a7230 */ /* 0x000fe40000004100 */
[----:B------:R-:W-:Y:S02]  /*5a30*/  HADD2.F32 R40, -RZ, R40.H0_H0 ;  /* 0x20000028ff287230 */ /* 0x000fe40000004100 */
[----:B------:R-:W-:Y:S01]  /*5a40*/  FMUL.FTZ R57, R41, R56 ;  /* 0x0000003829397220 */ /* 0x000fe20000410000 */
[----:B------:R-:W-:-:S02]  /*5a50*/  HADD2.F32 R46, -RZ, R46.H0_H0 ;  /* 0x2000002eff2e7230 */ /* 0x000fc40000004100 */
        /* <DEDUP_REMOVED lines=13> */
.L_x_3703:
[----:B------:R-:W-:Y:S05]  /*5b30*/  BSYNC B2 ;  /* 0x0000000000027941 */ /* 0x000fea0003800000 */
.L_x_3702:
[----:B--2---:R1:W-:Y:S02]  /*5b40*/  STG.E.128 desc[UR60][R44.64+0xc0], R40 ;  /* 0x0000c0282c007986 */ /* 0x0043e4000c101d3c */
.L_x_3701:
[----:B------:R-:W-:Y:S05]  /*5b50*/  BSYNC B1 ;  /* 0x0000000000017941 */ /* 0x000fea0003800000 */
.L_x_3700:
        /* <DEDUP_REMOVED lines=48> */
.L_x_3707:
[----:B------:R-:W-:Y:S05]  /*5e60*/  BSYNC B2 ;  /* 0x0000000000027941 */ /* 0x000fea0003800000 */
.L_x_3706:
[----:B--2---:R1:W-:Y:S02]  /*5e70*/  STG.E.128 desc[UR60][R44.64+0x100], R40 ;  /* 0x000100282c007986 */ /* 0x0043e4000c101d3c */
.L_x_3705:
[----:B------:R-:W-:Y:S05]  /*5e80*/  BSYNC B1 ;  /* 0x0000000000017941 */ /* 0x000fea0003800000 */
.L_x_3704:
        /* <DEDUP_REMOVED lines=9> */
[----:B------:R-:W-:Y:S01]  /*5f20*/  HADD2.F32 R42, -RZ, R41.H1_H1 ;  /* 0x30000029ff2a7230 */ /* 0x000fe20000004100 */
[--C-:B------:R-:W-:Y:S01]  /*5f30*/  SHF.R.U64 R49, R50, 0x10, R51.reuse ;  /* 0x0000001032317819 */ /* 0x100fe20000001233 */
[--C-:B------:R-:W-:Y:S01]  /*5f40*/  HADD2.F32 R47, -RZ, R43.reuse.H1_H1 ;  /* 0x3000002bff2f7230 */ /* 0x100fe20000004100 */
[----:B------:R-:W-:Y:S01]  /*5f50*/  SHF.R.U32.HI R52, RZ, 0x10, R51 ;  /* 0x00000010ff347819 */ /* 0x000fe20000011633 */
[----:B------:R-:W-:Y:S02]  /*5f60*/  HADD2.F32 R43, -RZ, R43.H0_H0 ;  /* 0x2000002bff2b7230 */ /* 0x000fe40000004100 */
[----:B------:R-:W-:Y:S02]  /*5f70*/  HADD2.F32 R49, -RZ, R49.H0_H0 ;  /* 0x20000031ff317230 */ /* 0x000fe40000004100 */
[----:B------:R-:W-:-:S02]  /*5f80*/  HADD2.F32 R52, -RZ, R52.H0_H0 ;  /* 0x20000034ff347230 */ /* 0x000fc40000004100 */
[----:B------:R-:W-:Y:S02]  /*5f90*/  HADD2.F32 R41, -RZ, R41.H0_H0 ;  /* 0x20000029ff297230 */ /* 0x000fe40000004100 */
[-C--:B------:R-:W-:Y:S01]  /*5fa0*/  FMUL.FTZ R54, R42, R49.reuse ;  /* 0x000000312a367220 */ /* 0x080fe20000410000 */
[----:B------:R-:W-:Y:S02]  /*5fb0*/  HADD2.F32 R48, -RZ, R48.H0_H0 ;  /* 0x20000030ff307230 */ /* 0x000fe40000004100 */
[-C--:B------:R-:W-:Y:S01]  /*5fc0*/  FMUL.FTZ R56, R47, R52.reuse ;  /* 0x000000342f387220 */ /* 0x080fe20000410000 */
[----:B------:R-:W-:Y:S02]  /*5fd0*/  HADD2.F32 R50, -RZ, R53.H0_H0 ;  /* 0x20000035ff327230 */ /* 0x000fe40000004100 */
[----:B------:R-:W-:Y:S01]  /*5fe0*/  FMUL.FTZ R52, R43, R52 ;  /* 0x000000342b347220 */ /* 0x000fe20000410000 */
[C---:B------:R-:W-:Y:S01]  /*5ff0*/  FMUL.FTZ R49, R41.reuse, R49 ;  /* 0x0000003129317220 */ /* 0x040fe20000410000 */
[----:B------:R-:W-:Y:S01]  /*6000*/  FFMA.FTZ R54, R41, R48, -R54 ;  /* 0x0000003029367223 */ /* 0x000fe20000010836 */
[----:B------:R-:W-:-:S02]  /*6010*/  HADD2.F32 R41, -RZ, R40.H1_H1 ;  /* 0x30000028ff297230 */ /* 0x000fc40000004100 */
[----:B------:R-:W-:Y:S01]  /*6020*/  FFMA.FTZ R55, R47, R50, R52 ;  /* 0x000000322f377223 */ /* 0x000fe20000010034 */
[----:B------:R-:W-:Y:S01]  /*6030*/  FFMA.FTZ R53, R42, R48, R49 ;  /* 0x000000302a357223 */ /* 0x000fe20000010031 */
[----:B------:R-:W-:Y:S02]  /*6040*/  HADD2.F32 R47, -RZ, R90.H0_H0 ;  /* 0x2000005aff2f7230 */ /* 0x000fe40000004100 */
[----:B------:R-:W-:Y:S01]  /*6050*/  FFMA.FTZ R56, R43, R50, -R56 ;  /* 0x000000322b387223 */ /* 0x000fe20000010838 */
[----:B------:R-:W-:Y:S02]  /*6060*/  HADD2.F32 R40, -RZ, R40.H0_H0 ;  /* 0x20000028ff287230 */ /* 0x000fe40000004100 */
[----:B------:R-:W-:Y:S02]  /*6070*/  HADD2.F32 R49, -RZ, R90.H1_H1 ;  /* 0x3000005aff317230 */ /* 0x000fe40000004100 */
[----:B------:R-:W-:Y:S01]  /*6080*/  FMUL.FTZ R51, R41, R47 ;  /* 0x0000002f29337220 */ /* 0x000fe20000410000 */
[----:B------:R-:W-:-:S02]  /*6090*/  HADD2.F32 R42, -RZ, R46.H1_H1 ;  /* 0x3000002eff2a7230 */ /* 0x000fc40000004100 */
[----:B------:R-:W-:Y:S01]  /*60a0*/  FMUL.FTZ R48, R40, R47 ;  /* 0x0000002f28307220 */ /* 0x000fe20000410000 */
[----:B------:R-:W-:Y:S02]  /*60b0*/  HADD2.F32 R46, -RZ, R46.H0_H0 ;  /* 0x2000002eff2e7230 */ /* 0x000fe40000004100 */
[--C-:B------:R-:W-:Y:S02]  /*60c0*/  HADD2.F32 R43, -RZ, R89.reuse.H1_H1 ;  /* 0x30000059ff2b7230 */ /* 0x100fe40000004100 */
[-C--:B------:R-:W-:Y:S01]  /*60d0*/  FMUL.FTZ R47, R42, R49.reuse ;  /* 0x000000312a2f7220 */ /* 0x080fe20000410000 */
[----:B------:R-:W-:Y:S02]  /*60e0*/  HADD2.F32 R89, -RZ, R89.H0_H0 ;  /* 0x20000059ff597230 */ /* 0x000fe40000004100 */
        /* <DEDUP_REMOVED lines=9> */
.L_x_3709:
[----:B------:R-:W-:Y:S05]  /*6180*/  BSYNC B1 ;  /* 0x0000000000017941 */ /* 0x000fea0003800000 */
.L_x_3708:
[----:B--2---:R1:W-:Y:S01]  /*6190*/  STG.E.128 desc[UR60][R44.64+0x140], R40 ;  /* 0x000140282c007986 */ /* 0x0043e2000c101d3c */
[----:B------:R-:W-:Y:S05]  /*61a0*/  BRA `(.L_x_3687) ;  /* 0x0000003c00e87947 */ /* 0x000fea0003800000 */
.L_x_3655:
        /* <DEDUP_REMOVED lines=26> */
[----:B------:R-:W-:Y:S02]  /*6350*/  CS2R R50, SRZ ;  /* 0x0000000000327805 */ /* 0x000fe4000001ff00 */
[----:B------:R-:W-:Y:S02]  /*6360*/  CS2R R48, SRZ ;  /* 0x0000000000307805 */ /* 0x000fe4000001ff00 */
[----:B------:R-:W-:Y:S02]  /*6370*/  IADD3.X R43, R98, R15, RZ, P2, !PT ;  /* 0x0000000f622b7210 */ /* 0x000fe400017fe4ff */
[----:B------:R-:W-:Y:S02]  /*6380*/  CS2R R78, SRZ ;  /* 0x00000000004e7805 */ /* 0x000fe4000001ff00 */
[----:B------:R-:W-:-:S02]  /*6390*/  IADD3 R40, P2, R102, R88, RZ ;  /* 0x0000005866287210 */ /* 0x000fc40007f5e0ff */
[----:B------:R-:W-:-:S03]  /*63a0*/  CS2R R76, SRZ ;  /* 0x00000000004c7805 */ /* 0x000fc6000001ff00 */
[----:B------:R-:W-:Y:S01]  /*63b0*/  IMAD.X R41, R99, 0x1, R21, P2 ;  /* 0x0000000163297824 */ /* 0x000fe200010e0615 */
[----:B------:R-:W-:-:S04]  /*63c0*/  LEA R80, P2, R42, UR4, 0x1 ;  /* 0x000000042a507c11 */ /* 0x000fc8000f8408ff */
[----:B------:R-:W-:Y:S01]  /*63d0*/  LEA.HI.X R81, R42, UR5, R43, 0x1, P2 ;  /* 0x000000052a517c11 */ /* 0x000fe200090f0c2b */
[----:B------:R-:W-:Y:S02]  /*63e0*/  ULDC.64 UR4, c[0x0][0x400] ;  /* 0x0001000000047ab9 */ /* 0x000fe40000000a00 */
[----:B------:R-:W-:-:S04]  /*63f0*/  LEA R84, P2, R40, UR4, 0x1 ;  /* 0x0000000428547c11 */ /* 0x000fc8000f8408ff */
[----:B------:R-:W-:Y:S02]  /*6400*/  LEA.HI.X R85, R40, UR5, R41, 0x1, P2 ;  /* 0x0000000528557c11 */ /* 0x000fe400090f0c29 */
[----:B------:R-:W-:Y:S02]  /*6410*/  ISETP.GE.AND P2, PT, R18, R126, PT ;  /* 0x0000007e1200720c */ /* 0x000fe40003f46270 */
[----:B------:R-:W-:Y:S02]  /*6420*/  CS2R R46, SRZ ;  /* 0x00000000002e7805 */ /* 0x000fe4000001ff00 */
[----:B------:R-:W-:Y:S02]  /*6430*/  CS2R R44, SRZ ;  /* 0x00000000002c7805 */ /* 0x000fe4000001ff00 */
[----:B------:R-:W-:Y:S02]  /*6440*/  CS2R R58, SRZ ;  /* 0x00000000003a7805 */ /* 0x000fe4000001ff00 */
[----:B------:R-:W-:-:S05]  /*6450*/  CS2R R56, SRZ ;  /* 0x0000000000387805 */ /* 0x000fca000001ff00 */
[----:B------:R0:W5:Y:S04]  /*6460*/  @!P2 LDG.E.128 R48, desc[UR60][R80.64] ;  /* 0x0000003c5030a981 */ /* 0x000168000c1e1d00 */
[----:B------:R0:W5:Y:S01]  /*6470*/  @!P2 LDG.E.128 R76, desc[UR60][R84.64] ;  /* 0x0000003c544ca981 */ /* 0x000162000c1e1d00 */
[----:B------:R-:W-:Y:S02]  /*6480*/  ISETP.GE.AND P2, PT, R0, R126, PT ;  /* 0x0000007e0000720c */ /* 0x000fe40003f46270 */
[----:B------:R-:W-:Y:S02]  /*6490*/  CS2R R42, SRZ ;  /* 0x00000000002a7805 */ /* 0x000fe4000001ff00 */
[----:B------:R-:W-:Y:S02]  /*64a0*/  CS2R R40, SRZ ;  /* 0x0000000000287805 */ /* 0x000fe4000001ff00 */
[----:B------:R-:W-:-:S02]  /*64b0*/  CS2R R54, SRZ ;  /* 0x0000000000367805 */ /* 0x000fc4000001ff00 */
[----:B------:R-:W-:-:S05]  /*64c0*/  CS2R R52, SRZ ;  /* 0x0000000000347805 */ /* 0x000fca000001ff00 */
[----:B------:R0:W5:Y:S04]  /*64d0*/  @!P2 LDG.E.128 R44, desc[UR60][R80.64+0x40] ;  /* 0x0000403c502ca981 */ /* 0x000168000c1e1d00 */
[----:B------:R0:W5:Y:S01]  /*64e0*/  @!P2 LDG.E.128 R56, desc[UR60][R84.64+0x40] ;  /* 0x0000403c5438a981 */ /* 0x000162000c1e1d00 */
[----:B------:R-:W-:-:S13]  /*64f0*/  ISETP.GE.AND P2, PT, R3, R126, PT ;  /* 0x0000007e0300720c */ /* 0x000fda0003f46270 */
[----:B------:R0:W5:Y:S04]  /*6500*/  @!P2 LDG.E.128 R40, desc[UR60][R80.64+0x80] ;  /* 0x0000803c5028a981 */ /* 0x000168000c1e1d00 */
[----:B------:R0:W5:Y:S02]  /*6510*/  @!P2 LDG.E.128 R52, desc[UR60][R84.64+0x80] ;  /* 0x0000803c5434a981 */ /* 0x000164000c1e1d00 */
.L_x_3711:
[----:B------:R-:W-:Y:S05]  /*6520*/  BSYNC B1 ;  /* 0x0000000000017941 */ /* 0x000fea0003800000 */
.L_x_3710:
[----:B------:R-:W-:Y:S01]  /*6530*/  ISETP.GE.AND P3, PT, R226, R97, PT ;  /* 0x00000061e200720c */ /* 0x000fe20003f66270 */
[----:B------:R-:W-:Y:S01]  /*6540*/  BSSY B1, `(.L_x_3712) ;  /* 0x0000026000017945 */ /* 0x000fe20003800000 */
[----:B0-----:R-:W-:Y:S02]  /*6550*/  CS2R R80, SRZ ;  /* 0x0000000000507805 */ /* 0x001fe4000001ff00 */
[----:B------:R-:W-:Y:S02]  /*6560*/  CS2R R86, SRZ ;  /* 0x0000000000567805 */ /* 0x000fe4000001ff00 */
[----:B------:R-:W-:Y:S01]  /*6570*/  CS2R R84, SRZ ;  /* 0x0000000000547805 */ /* 0x000fe2000001ff00 */
[----:B-----5:R-:W-:Y:S02]  /*6580*/  IMAD.MOV.U32 R94, RZ, RZ, R42 ;  /* 0x000000ffff5e7224 */ /* 0x020fe400078e002a */
[----:B------:R-:W-:-:S04]  /*6590*/  IMAD.MOV.U32 R93, RZ, RZ, R43 ;  /* 0x000000ffff5d7224 */ /* 0x000fc800078e002b */
[----:B------:R-:W-:Y:S05]  /*65a0*/  @P3 BRA `(.L_x_3713) ;  /* 0x00000000007c3947 */ /* 0x000fea0003800000 */
[----:B------:R-:W-:Y:S01]  /*65b0*/  IADD3 R90, P2, P5, R108, R90, R10 ;  /* 0x0000005a6c5a7210 */ /* 0x000fe20007d5e00a */
[----:B------:R-:W-:Y:S01]  /*65c0*/  ULDC.64 UR4, c[0x0][0x3e8] ;  /* 0x0000fa0000047ab9 */ /* 0x000fe20000000a00 */
[----:B------:R-:W-:Y:S02]  /*65d0*/  CS2R R70, SRZ ;  /* 0x0000000000467805 */ /* 0x000fe4000001ff00 */
[----:B------:R-:W-:Y:S02]  /*65e0*/  CS2R R68, SRZ ;  /* 0x0000000000447805 */ /* 0x000fe4000001ff00 */
[----:B------:R-:W-:Y:S02]  /*65f0*/  IADD3.X R61, R15, R98, R9, P2, P5 ;  /* 0x000000620f3d7210 */ /* 0x000fe400017ea409 */
[----:B------:R-:W-:Y:S02]  /*6600*/  CS2R R86, SRZ ;  /* 0x0000000000567805 */ /* 0x000fe4000001ff00 */
[----:B------:R-:W-:-:S02]  /*6610*/  IADD3 R60, P2, P5, R102, R88, R13 ;  /* 0x00000058663c7210 */ /* 0x000fc40007d5e00d */
[----:B------:R-:W-:Y:S02]  /*6620*/  CS2R R84, SRZ ;  /* 0x0000000000547805 */ /* 0x000fe4000001ff00 */
        /* <DEDUP_REMOVED lines=23> */
.L_x_3713:
[----:B------:R-:W-:Y:S05]  /*67a0*/  BSYNC B1 ;  /* 0x0000000000017941 */ /* 0x000fea0003800000 */
.L_x_3712:
[----:B0-----:R-:W2:Y:S01]  /*67b0*/  LDL R88, [R1+0x14] ;  /* 0x0000140001587983 */ /* 0x001ea20000100800 */
[----:B------:R-:W-:Y:S01]  /*67c0*/  IMAD.MOV.U32 R89, RZ, RZ, R40 ;  /* 0x000000ffff597224 */ /* 0x000fe200078e0028 */
[----:B------:R-:W-:Y:S01]  /*67d0*/  PRMT R178, R93, 0x7610, R178 ;  /* 0x000076105db27816 */ /* 0x000fe200000000b2 */
        /* <DEDUP_REMOVED lines=9> */
[----:B------:R-:W-:-:S03]  /*6870*/  IMAD.MOV.U32 R89, RZ, RZ, R51 ;  /* 0x000000ffff597224 */ /* 0x000fc600078e0033 */
[----:B------:R-:W-:Y:S01]  /*6880*/  PRMT R166, R91, 0x7610, R166 ;  /* 0x000076105ba67816 */ /* 0x000fe200000000a6 */
[----:B------:R-:W-:Y:S01]  /*6890*/  IMAD.MOV.U32 R91, RZ, RZ, R54 ;  /* 0x000000ffff5b7224 */ /* 0x000fe200078e0036 */
[----:B------:R-:W-:Y:S01]  /*68a0*/  PRMT R185, R89, 0x5410, R90 ;  /* 0x0000541059b97816 */ /* 0x000fe2000000005a */
[----:B------:R-:W-:Y:S01]  /*68b0*/  IMAD.MOV.U32 R89, RZ, RZ, R52 ;  /* 0x000000ffff597224 */ /* 0x000fe200078e0034 */
[----:B------:R-:W-:Y:S02]  /*68c0*/  MOV R90, R55 ;  /* 0x00000037005a7202 */ /* 0x000fe40000000f00 */
[----:B------:R-:W-:Y:S01]  /*68d0*/  PRMT R178, R178, 0x5410, R91 ;  /* 0x00005410b2b27816 */ /* 0x000fe2000000005b */
[----:B------:R-:W-:Y:S01]  /*68e0*/  IMAD.MOV.U32 R91, RZ, RZ, R58 ;  /* 0x000000ffff5b7224 */ /* 0x000fe200078e003a */
[----:B------:R-:W-:Y:S01]  /*68f0*/  PRMT R176, R89, 0x5410, R90 ;  /* 0x0000541059b07816 */ /* 0x000fe2000000005a */
[----:B------:R-:W-:Y:S01]  /*6900*/  IMAD.MOV.U32 R89, RZ, RZ, R59 ;  /* 0x000000ffff597224 */ /* 0x000fe200078e003b */
[----:B------:R-:W-:-:S02]  /*6910*/  MOV R90, R56 ;  /* 0x00000038005a7202 */ /* 0x000fc40000000f00 */
[----:B------:R-:W-:Y:S02]  /*6920*/  PRMT R181, R181, 0x5410, R91 ;  /* 0x00005410b5b57816 */ /* 0x000fe4000000005b */
[----:B------:R-:W-:Y:S01]  /*6930*/  PRMT R183, R183, 0x5410, R89 ;  /* 0x00005410b7b77816 */ /* 0x000fe20000000059 */
[----:B------:R-:W-:Y:S01]  /*6940*/  IMAD.MOV.U32 R89, RZ, RZ, R79 ;  /* 0x000000ffff597224 */ /* 0x000fe200078e004f */
[----:B------:R-:W-:-:S04]  /*6950*/  PRMT R182, R182, 0x5410, R90 ;  /* 0x00005410b6b67816 */ /* 0x000fc8000000005a */
[----:B------:R-:W-:Y:S02]  /*6960*/  PRMT R187, R89, 0x7610, R187 ;  /* 0x0000761059bb7816 */ /* 0x000fe400000000bb */
[----:B------:R-:W-:-:S04]  /*6970*/  MOV R89, R77 ;  /* 0x0000004d00597202 */ /* 0x000fc80000000f00 */
[----:B------:R-:W-:Y:S01]  /*6980*/  PRMT R163, R89, 0x7610, R163 ;  /* 0x0000761059a37816 */ /* 0x000fe200000000a3 */
[----:B-----5:R-:W-:Y:S01]  /*6990*/  IMAD.MOV.U32 R89, RZ, RZ, R62 ;  /* 0x000000ffff597224 */ /* 0x020fe200078e003e */
[----:B--2---:R-:W-:Y:S02]  /*69a0*/  R2UR UR4, R88 ;  /* 0x00000000580472ca */ /* 0x004fe400000e0000 */
[----:B------:R-:W-:-:S04]  /*69b0*/  MOV R88, R41 ;  /* 0x0000002900587202 */ /* 0x000fc80000000f00 */
[----:B------:R-:W-:Y:S01]  /*69c0*/  PRMT R179, R88, 0x7610, R179 ;  /* 0x0000761058b37816 */ /* 0x000fe200000000b3 */
[----:B------:R-:W-:-:S05]  /*69d0*/  IMAD.MOV.U32 R88, RZ, RZ, R45 ;  /* 0x000000ffff587224 */ /* 0x000fca00078e002d */
[----:B------:R-:W-:Y:S01]  /*69e0*/  PRMT R184, R88, 0x7610, R184 ;  /* 0x0000761058b87816 */ /* 0x000fe200000000b8 */
[----:B------:R-:W-:Y:S01]  /*69f0*/  UISETP.NE.AND UP0, UPT, UR4, 0x3, UPT ;  /* 0x000000030400788c */ /* 0x000fe2000bf05270 */
[----:B------:R-:W-:-:S04]  /*6a00*/  MOV R88, R50 ;  /* 0x0000003200587202 */ /* 0x000fc80000000f00 */
[----:B------:R-:W-:Y:S01]  /*6a10*/  PRMT R184, R184, 0x5410, R88 ;  /* 0x00005410b8b87816 */ /* 0x000fe20000000058 */
[----:B------:R-:W-:Y:S01]  /*6a20*/  IMAD.MOV.U32 R88, RZ, RZ, R53 ;  /* 0x000000ffff587224 */ /* 0x000fe200078e0035 */
[----:B------:R-:W-:-:S04]  /*6a30*/  PLOP3.LUT P2, PT, PT, PT, UP0, 0x80, 0x0 ;  /* 0x000000000000781c */ /* 0x000fc80003f4f008 */
        /* <DEDUP_REMOVED lines=34> */
[----:B------:R-:W-:Y:S01]  /*6c60*/  PRMT R169, R89, 0x7610, R169 ;  /* 0x0000761059a97816 */ /* 0x000fe200000000a9 */
[----:B------:R-:W-:Y:S01]  /*6c70*/  IMAD.MOV.U32 R89, RZ, RZ, R80 ;  /* 0x000000ffff597224 */ /* 0x000fe200078e0050 */
[----:B------:R-:W-:Y:S02]  /*6c80*/  PRMT R168, R168, 0x5410, R88 ;  /* 0x00005410a8a87816 */ /* 0x000fe40000000058 */
[----:B------:R-:W-:Y:S02]  /*6c90*/  MOV R88, R81 ;  /* 0x0000005100587202 */ /* 0x000fe40000000f00 */
[----:B------:R-:W-:Y:S01]  /*6ca0*/  PRMT R168, R89, 0x7610, R168 ;  /* 0x0000761059a87816 */ /* 0x000fe200000000a8 */
[----:B------:R-:W-:Y:S01]  /*6cb0*/  IMAD.MOV.U32 R89, RZ, RZ, R86 ;  /* 0x000000ffff597224 */ /* 0x000fe200078e0056 */
[----:B------:R-:W-:Y:S01]  /*6cc0*/  PRMT R171, R171, 0x5410, R88 ;  /* 0x00005410abab7816 */ /* 0x000fe20000000058 */
[----:B------:R-:W-:-:S05]  /*6cd0*/  IMAD.MOV.U32 R88, RZ, RZ, R87 ;  /* 0x000000ffff587224 */ /* 0x000fca00078e0057 */
[----:B------:R-:W-:Y:S01]  /*6ce0*/  PRMT R174, R89, 0x5410, R88 ;  /* 0x0000541059ae7816 */ /* 0x000fe20000000058 */
[----:B------:R-:W-:Y:S02]  /*6cf0*/  IMAD.MOV.U32 R89, RZ, RZ, R84 ;  /* 0x000000ffff597224 */ /* 0x000fe400078e0054 */
[----:B------:R-:W-:-:S05]  /*6d00*/  IMAD.MOV.U32 R88, RZ, RZ, R85 ;  /* 0x000000ffff587224 */ /* 0x000fca00078e0055 */
[----:B------:R-:W-:Y:S01]  /*6d10*/  PRMT R175, R89, 0x5410, R88 ;  /* 0x0000541059af7816 */ /* 0x000fe20000000058 */
[----:B------:R-:W-:Y:S06]  /*6d20*/  @!P2 BRA `(.L_x_3714) ;  /* 0x000000000004a947 */ /* 0x000fec0003800000 */
[----:B------:R-:W-:Y:S01]  /*6d30*/  BPT.TRAP 0x1 ;  /* 0x000000040000795c */ /* 0x000fe20000300000 */
.L_x_3714:
[----:B------:R-:W-:Y:S01]  /*6d40*/  IMAD R98, R16, 0x8, R2 ;  /* 0x0000000810627824 */ /* 0x000fe200078e0202 */
[----:B------:R-:W-:Y:S01]  /*6d50*/  SHF.L.U32 R99, R204, 0x1f, RZ ;  /* 0x0000001fcc637819 */ /* 0x000fe200000006ff */
[----:B------:R-:W0:Y:S01]  /*6d60*/  LDC R150, c[0x0][0x2f4] ;  /* 0x0000bd00ff967b82 */ /* 0x000e220000000800 */
[----:B------:R-:W-:Y:S01]  /*6d70*/  BSSY B1, `(.L_x_3715) ;  /* 0x0000004000017945 */ /* 0x000fe20003800000 */
[----:B------:R-:W-:Y:S01]  /*6d80*/  MOV R129, R92 ;  /* 0x0000005c00817202 */ /* 0x000fe20000000f00 */
[----:B------:R-:W1:Y:S02]  /*6d90*/  SYNCS.PHASECHK.TRANS64.TRYWAIT P5, [R98+URZ+0x36890], R99 ;  /* 0x03689063620075a7 */ /* 0x000e6400080a017f */
[----:B-1----:R-:W-:Y:S05]  /*6da0*/  @!P5 BRA `(.L_x_3716) ;  /* 0x0000022400f8d947 */ /* 0x002fea0003800000 */
.L_x_4026:
[----:B------:R-:W-:Y:S05]  /*6db0*/  BSYNC B1 ;  /* 0x0000000000017941 */ /* 0x000fea0003800000 */
.L_x_3715:
[----:B------:R-:W2:Y:S01]  /*6dc0*/  LDC.64 R130, c[0x0][0x300] ;  /* 0x0000c000ff827b82 */ /* 0x000ea20000000a00 */
[----:B------:R-:W-:Y:S01]  /*6dd0*/  BSSY B1, `(.L_x_3717) ;  /* 0x0000185000017945 */ /* 0x000fe20003800000 */
[----:B0-----:R-:W-:-:S03]  /*6de0*/  IMAD.IADD R153, R150, 0x1, -R127 ;  /* 0x0000000196997824 */ /* 0x001fc600078e0a7f */
[----:B------:R-:W-:Y:S05]  /*6df0*/  @P4 BRA `(.L_x_3718) ;  /* 0x0000001800084947 */ /* 0x000fea0003800000 */
[----:B------:R-:W-:Y:S01]  /*6e00*/  ISETP.NE.AND P4, PT, R29, RZ, PT ;  /* 0x000000ff1d00720c */ /* 0x000fe20003f85270 */
[-C--:B--2---:R-:W-:Y:S01]  /*6e10*/  IMAD R157, R151, R130.reuse, RZ ;  /* 0x00000082979d7224 */ /* 0x084fe200078e02ff */
[----:B------:R-:W-:Y:S01]  /*6e20*/  BSSY B2, `(.L_x_3719) ;  /* 0x000007f000027945 */ /* 0x000fe20003800000 */
[----:B------:R-:W-:-:S04]  /*6e30*/  IMAD.WIDE.U32 R132, R17, R130, R128 ;  /* 0x0000008211847225 */ /* 0x000fc800078e0080 */
[----:B------:R-:W-:-:S04]  /*6e40*/  IMAD R157, R17, R131, R157 ;  /* 0x00000083119d7224 */ /* 0x000fc800078e029d */
[----:B------:R-:W-:Y:S02]  /*6e50*/  IMAD.IADD R157, R157, 0x1, R133 ;  /* 0x000000019d9d7824 */ /* 0x000fe400078e0285 */
[----:B------:R-:W-:Y:S05]  /*6e60*/  @!P4 BRA `(.L_x_3720) ;  /* 0x0000000400e8c947 */ /* 0x000fea0003800000 */
[----:B------:R-:W-:Y:S01]  /*6e70*/  SEL R88, R127, R153, !P0 ;  /* 0x000000997f587207 */ /* 0x000fe20004000000 */
[----:B------:R-:W-:Y:S01]  /*6e80*/  BSSY B3, `(.L_x_3721) ;  /* 0x000006c000037945 */ /* 0x000fe20003800000 */
[----:B------:R-:W-:Y:S02]  /*6e90*/  ISETP.GE.AND P4, PT, R18, R126, PT ;  /* 0x0000007e1200720c */ /* 0x000fe40003f86270 */
[----:B------:R-:W-:-:S04]  /*6ea0*/  SHF.R.S32.HI R89, RZ, 0x1f, R88 ;  /* 0x0000001fff597819 */ /* 0x000fc80000011458 */
        /* <DEDUP_REMOVED lines=18> */
[--C-:B------:R-:W-:Y:S01]  /*6fd0*/  SHF.R.U64 R48, R48, 0x10, R49.reuse ;  /* 0x0000001030307819 */ /* 0x100fe20000001231 */
[----:B------:R-:W-:Y:S01]  /*6fe0*/  HADD2.F32 R93, -RZ, R163.H0_H0 ;  /* 0x200000a3ff5d7230 */ /* 0x000fe20000004100 */
[----:B------:R-:W-:Y:S01]  /*6ff0*/  SHF.R.U32.HI R49, RZ, 0x10, R49 ;  /* 0x00000010ff317819 */ /* 0x000fe20000011631 */
[----:B--2---:R-:W-:Y:S01]  /*7000*/  IMAD.MOV.U32 R163, RZ, RZ, R89 ;  /* 0x000000ffffa37224 */ /* 0x004fe200078e0059 */
[----:B------:R-:W-:Y:S01]  /*7010*/  SHF.R.U64 R76, R76, 0x10, R77 ;  /* 0x000000104c4c7819 */ /* 0x000fe2000000124d */
[----:B------:R-:W-:Y:S01]  /*7020*/  HADD2.F32 R165, -RZ, R164.H0_H0 ;  /* 0x200000a4ffa57230 */ /* 0x000fe20000004100 */
[----:B------:R-:W-:Y:S01]  /*7030*/  SHF.R.U64 R50, R50, 0x10, R51 ;  /* 0x0000001032327819 */ /* 0x000fe20000001233 */
[----:B------:R-:W-:Y:S02]  /*7040*/  HADD2.F32 R166, -RZ, R166.H0_H0 ;  /* 0x200000a6ffa67230 */ /* 0x000fe40000004100 */
[----:B------:R-:W-:-:S02]  /*7050*/  HADD2.F32 R167, -RZ, R163.H0_H0 ;  /* 0x200000a3ffa77230 */ /* 0x000fc40000004100 */
[-C--:B------:R-:W-:Y:S01]  /*7060*/  FMUL.FTZ R89, R165, R93.reuse ;  /* 0x0000005da5597220 */ /* 0x080fe20000410000 */
[----:B------:R-:W-:Y:S02]  /*7070*/  HADD2.F32 R76, -RZ, R76.H0_H0 ;  /* 0x2000004cff4c7230 */ /* 0x000fe40000004100 */
[----:B------:R-:W-:Y:S02]  /*7080*/  HADD2.F32 R50, -RZ, R50.H0_H0 ;  /* 0x20000032ff327230 */ /* 0x000fe40000004100 */
[C---:B------:R-:W-:Y:S01]  /*7090*/  FMUL.FTZ R93, R167.reuse, R93 ;  /* 0x0000005da75d7220 */ /* 0x040fe20000410000 */
[----:B------:R-:W-:-:S03]  /*70a0*/  FFMA.FTZ R89, R167, R166, -R89 ;  /* 0x000000a6a7597223 */ /* 0x000fc60000010859 */
[----:B------:R-:W-:Y:S01]  /*70b0*/  FFMA.FTZ R93, R165, R166, R93 ;  /* 0x000000a6a55d7223 */ /* 0x000fe2000001005d */
[----:B------:R-:W-:Y:S01]  /*70c0*/  SHF.R.U32.HI R165, RZ, 0x10, R77 ;  /* 0x00000010ffa57819 */ /* 0x000fe2000001164d */
[----:B------:R-:W-:Y:S02]  /*70d0*/  HADD2.F32 R77, -RZ, R164.H1_H1 ;  /* 0x300000a4ff4d7230 */ /* 0x000fe40000004100 */
[----:B------:R-:W-:Y:S02]  /*70e0*/  HADD2.F32 R164, -RZ, R163.H1_H1 ;  /* 0x300000a3ffa47230 */ /* 0x000fe40000004100 */
[----:B------:R-:W-:Y:S02]  /*70f0*/  HADD2.F32 R165, -RZ, R165.H0_H0 ;  /* 0x200000a5ffa57230 */ /* 0x000fe40000004100 */
[----:B------:R-:W-:Y:S02]  /*7100*/  HADD2.F32 R163, -RZ, R49.H0_H0 ;  /* 0x20000031ffa37230 */ /* 0x000fe40000004100 */
[----:B------:R-:W-:-:S02]  /*7110*/  HADD2.F32 R166, -RZ, R91.H0_H0 ;  /* 0x2000005bffa67230 */ /* 0x000fc40000004100 */
[CC--:B------:R-:W-:Y:S01]  /*7120*/  FMUL.FTZ R49, R77.reuse, R165.reuse ;  /* 0x000000a54d317220 */ /* 0x0c0fe20000410000 */
[C---:B------:R-:W-:Y:S01]  /*7130*/  FMUL.FTZ R165, R164.reuse, R165 ;  /* 0x000000a5a4a57220 */ /* 0x040fe20000410000 */
[----:B------:R-:W-:Y:S02]  /*7140*/  HADD2.F32 R91, -RZ, R91.H1_H1 ;  /* 0x3000005bff5b7230 */ /* 0x000fe40000004100 */
[-C--:B------:R-:W-:Y:S01]  /*7150*/  FFMA.FTZ R49, R164, R163.reuse, -R49 ;  /* 0x000000a3a4317223 */ /* 0x080fe20000010831 */
[----:B------:R-:W-:Y:S01]  /*7160*/  FFMA.FTZ R77, R77, R163, R165 ;  /* 0x000000a34d4d7223 */ /* 0x000fe200000100a5 */
[----:B------:R-:W-:Y:S02]  /*7170*/  HADD2.F32 R163, -RZ, R187.H0_H0 ;  /* 0x200000bbffa37230 */ /* 0x000fe40000004100 */
[----:B------:R-:W-:Y:S01]  /*7180*/  HADD2.F32 R164, -RZ, R95.H0_H0 ;  /* 0x2000005fffa47230 */ /* 0x000fe20000004100 */
[----:B------:R-:W-:Y:S01]  /*7190*/  F2FP.F16.F32.PACK_AB R89, R49, R89 ;  /* 0x000000593159723e */ /* 0x000fe200000000ff */
[----:B------:R-:W-:Y:S01]  /*71a0*/  HADD2.F32 R165, -RZ, R185.H0_H0 ;  /* 0x200000b9ffa57230 */ /* 0x000fe20000004100 */
[----:B------:R-:W-:-:S02]  /*71b0*/  F2FP.F16.F32.PACK_AB R93, R77, R93 ;  /* 0x0000005d4d5d723e */ /* 0x000fc400000000ff */
[-C--:B------:R-:W-:Y:S01]  /*71c0*/  FMUL.FTZ R167, R164, R163.reuse ;  /* 0x000000a3a4a77220 */ /* 0x080fe20000410000 */
[----:B------:R-:W-:-:S03]  /*71d0*/  FMUL.FTZ R163, R166, R163 ;  /* 0x000000a3a6a37220 */ /* 0x000fc60000410000 */
[-C--:B------:R-:W-:Y:S01]  /*71e0*/  FFMA.FTZ R167, R166, R165.reuse, -R167 ;  /* 0x000000a5a6a77223 */ /* 0x080fe200000108a7 */
[----:B------:R-:W-:Y:S01]  /*71f0*/  FFMA.FTZ R163, R164, R165, R163 ;  /* 0x000000a5a4a37223 */ /* 0x000fe200000100a3 */
[----:B------:R-:W-:Y:S01]  /*7200*/  SHF.R.U32.HI R164, RZ, 0x10, R51 ;  /* 0x00000010ffa47819 */ /* 0x000fe20000011633 */
[----:B------:R-:W-:Y:S01]  /*7210*/  HADD2.F32 R166, -RZ, R187.H1_H1 ;  /* 0x300000bbffa67230 */ /* 0x000fe20000004100 */
[--C-:B------:R-:W-:Y:S01]  /*7220*/  SHF.R.U64 R51, R78, 0x10, R79.reuse ;  /* 0x000000104e337819 */ /* 0x100fe2000000124f */
[----:B------:R-:W-:Y:S01]  /*7230*/  HADD2.F32 R78, -RZ, R95.H1_H1 ;  /* 0x3000005fff4e7230 */ /* 0x000fe20000004100 */
[----:B------:R-:W-:Y:S01]  /*7240*/  SHF.R.U32.HI R79, RZ, 0x10, R79 ;  /* 0x00000010ff4f7819 */ /* 0x000fe2000001164f */
[----:B------:R-:W-:Y:S02]  /*7250*/  HADD2.F32 R164, -RZ, R164.H0_H0 ;  /* 0x200000a4ffa47230 */ /* 0x000fe40000004100 */
[----:B------:R-:W-:Y:S02]  /*7260*/  HADD2.F32 R51, -RZ, R51.H0_H0 ;  /* 0x20000033ff337230 */ /* 0x000fe40000004100 */
[----:B------:R-:W-:-:S05]  /*7270*/  HADD2.F32 R79, -RZ, R79.H0_H0 ;  /* 0x2000004fff4f7230 */ /* 0x000fca0000004100 */
        /* <DEDUP_REMOVED lines=11> */
[----:B------:R-:W-:-:S02]  /*7330*/  HADD2.F32 R88, -RZ, R88.H1_H1 ;  /* 0x30000058ff587230 */ /* 0x000fc40000004100 */
[-C--:B------:R-:W-:Y:S01]  /*7340*/  FFMA.FTZ R165, R164, R91.reuse, -R165 ;  /* 0x0000005ba4a57223 */ /* 0x080fe200000108a5 */
[----:B------:R-:W-:Y:S02]  /*7350*/  HADD2.F32 R164, -RZ, R186.H1_H1 ;  /* 0x300000baffa47230 */ /* 0x000fe40000004100 */
[----:B------:R-:W-:Y:S01]  /*7360*/  FFMA.FTZ R166, R78, R91, R166 ;  /* 0x0000005b4ea67223 */ /* 0x000fe200000100a6 */
[----:B------:R-:W-:Y:S02]  /*7370*/  HADD2.F32 R78, -RZ, R48.H0_H0 ;  /* 0x20000030ff4e7230 */ /* 0x000fe40000004100 */
[-C--:B------:R-:W-:Y:S01]  /*7380*/  FMUL.FTZ R48, R92, R76.reuse ;  /* 0x0000004c5c307220 */ /* 0x080fe20000410000 */
[C---:B------:R-:W-:Y:S01]  /*7390*/  FMUL.FTZ R76, R88.reuse, R76 ;  /* 0x0000004c584c7220 */ /* 0x040fe20000410000 */
[----:B------:R-:W-:Y:S01]  /*73a0*/  HADD2.F32 R91, -RZ, R90.H0_H0 ;  /* 0x2000005aff5b7230 */ /* 0x000fe20000004100 */
[----:B------:R-:W-:Y:S01]  /*73b0*/  F2FP.F16.F32.PACK_AB R79, R79, R163 ;  /* 0x000000a34f4f723e */ /* 0x000fe200000000ff */
[-C--:B------:R-:W-:Y:S01]  /*73c0*/  FFMA.FTZ R48, R88, R78.reuse, -R48 ;  /* 0x0000004e58307223 */ /* 0x080fe20000010830 */
[----:B------:R-:W-:Y:S01]  /*73d0*/  FFMA.FTZ R76, R92, R78, R76 ;  /* 0x0000004e5c4c7223 */ /* 0x000fe2000001004c */
[----:B------:R-:W-:-:S02]  /*73e0*/  HADD2.F32 R78, -RZ, R94.H0_H0 ;  /* 0x2000005eff4e7230 */ /* 0x000fc40000004100 */
[----:B------:R-:W-:Y:S01]  /*73f0*/  HADD2.F32 R88, -RZ, R184.H1_H1 ;  /* 0x300000b8ff587230 */ /* 0x000fe20000004100 */
[----:B------:R-:W-:Y:S01]  /*7400*/  F2FP.F16.F32.PACK_AB R48, R48, R165 ;  /* 0x000000a53030723e */ /* 0x000fe200000000ff */
[----:B------:R-:W-:Y:S02]  /*7410*/  HADD2.F32 R94, -RZ, R94.H1_H1 ;  /* 0x3000005eff5e7230 */ /* 0x000fe40000004100 */
[-C--:B------:R-:W-:Y:S01]  /*7420*/  FMUL.FTZ R92, R78, R164.reuse ;  /* 0x000000a44e5c7220 */ /* 0x080fe20000410000 */
[C---:B------:R-:W-:Y:S01]  /*7430*/  FMUL.FTZ R164, R91.reuse, R164 ;  /* 0x000000a45ba47220 */ /* 0x040fe20000410000 */
[----:B------:R-:W-:Y:S01]  /*7440*/  HADD2.F32 R90, -RZ, R90.H1_H1 ;  /* 0x3000005aff5a7230 */ /* 0x000fe20000004100 */
[----:B------:R-:W-:Y:S01]  /*7450*/  F2FP.F16.F32.PACK_AB R76, R76, R166 ;  /* 0x000000a64c4c723e */ /* 0x000fe200000000ff */
[-C--:B------:R-:W-:Y:S01]  /*7460*/  FFMA.FTZ R92, R91, R88.reuse, -R92 ;  /* 0x000000585b5c7223 */ /* 0x080fe2000001085c */
[----:B------:R-:W-:Y:S01]  /*7470*/  FFMA.FTZ R164, R78, R88, R164 ;  /* 0x000000584ea47223 */ /* 0x000fe200000100a4 */
[-C--:B------:R-:W-:Y:S01]  /*7480*/  FMUL.FTZ R78, R94, R51.reuse ;  /* 0x000000335e4e7220 */ /* 0x080fe20000410000 */
[C---:B------:R-:W-:Y:S01]  /*7490*/  FMUL.FTZ R51, R90.reuse, R51 ;  /* 0x000000335a337220 */ /* 0x040fe20000410000 */
[----:B------:R-:W-:Y:S01]  /*74a0*/  IMAD.MOV.U32 R91, RZ, RZ, R95 ;  /* 0x000000ffff5b7224 */ /* 0x000fe200078e005f */
[----:B------:R-:W-:Y:S01]  /*74b0*/  MOV R88, R48 ;  /* 0x0000003000587202 */ /* 0x000fe20000000f00 */
[-C--:B------:R-:W-:Y:S01]  /*74c0*/  FFMA.FTZ R78, R90, R50.reuse, -R78 ;  /* 0x000000325a4e7223 */ /* 0x080fe2000001084e */
[----:B------:R-:W-:Y:S01]  /*74d0*/  FFMA.FTZ R51, R94, R50, R51 ;  /* 0x000000325e337223 */ /* 0x000fe20000010033 */
[----:B------:R-:W-:-:S03]  /*74e0*/  MOV R95, R79 ;  /* 0x0000004f005f7202 */ /* 0x000fc60000000f00 */
[----:B------:R-:W-:Y:S01]  /*74f0*/  F2FP.F16.F32.PACK_AB R78, R78, R92 ;  /* 0x0000005c4e4e723e */ /* 0x000fe200000000ff */
[----:B------:R-:W-:Y:S01]  /*7500*/  IMAD.MOV.U32 R92, RZ, RZ, R76 ;  /* 0x000000ffff5c7224 */ /* 0x000fe200078e004c */
[----:B------:R-:W-:-:S03]  /*7510*/  F2FP.F16.F32.PACK_AB R51, R51, R164 ;  /* 0x000000a43333723e */ /* 0x000fc600000000ff */
[----:B------:R-:W-:Y:S02]  /*7520*/  IMAD.MOV.U32 R90, RZ, RZ, R78 ;  /* 0x000000ffff5a7224 */ /* 0x000fe400078e004e */
[----:B------:R-:W-:-:S07]  /*7530*/  IMAD.MOV.U32 R94, RZ, RZ, R51 ;  /* 0x000000ffff5e7224 */ /* 0x000fce00078e0033 */
.L_x_3722:
[----:B------:R-:W-:Y:S05]  /*7540*/  BSYNC B3 ;  /* 0x0000000000037941 */ /* 0x000fea0003800000 */
.L_x_3721:
[----:B------:R-:W-:-:S13]  /*7550*/  ISETP.GE.AND P4, PT, R162, R150, PT ;  /* 0x00000096a200720c */ /* 0x000fda0003f86270 */
        /* <DEDUP_REMOVED lines=11> */
.L_x_3720:
[----:B------:R-:W-:Y:S05]  /*7610*/  BSYNC B2 ;  /* 0x0000000000027941 */ /* 0x000fea0003800000 */
.L_x_3719:
[----:B------:R-:W-:Y:S01]  /*7620*/  ISETP.NE.AND P4, PT, R33, RZ, PT ;  /* 0x000000ff2100720c */ /* 0x000fe20003f85270 */
[----:B------:R-:W-:-:S12]  /*7630*/  BSSY B2, `(.L_x_3723) ;  /* 0x000007e000027945 */ /* 0x000fd80003800000 */
[----:B------:R-:W-:Y:S05]  /*7640*/  @!P4 BRA `(.L_x_3724) ;  /* 0x0000000400f0c947 */ /* 0x000fea0003800000 */
[----:B--2---:R-:W-:Y:S01]  /*7650*/  SEL R48, R127, R153, !P1 ;  /* 0x000000997f307207 */ /* 0x004fe20004800000 */
        /* <DEDUP_REMOVED lines=20> */
[----:B0-----:R-:W-:Y:S01]  /*77a0*/  MOV R90, R77 ;  /* 0x0000004d005a7202 */ /* 0x001fe20000000f00 */
[----:B--2---:R-:W-:Y:S01]  /*77b0*/  IMAD.MOV.U32 R89, RZ, RZ, R49 ;  /* 0x000000ffff597224 */ /* 0x004fe200078e0031 */
[--C-:B------:R-:W-:Y:S01]  /*77c0*/  SHF.R.U64 R44, R44, 0x10, R45.reuse ;  /* 0x000000102c2c7819 */ /* 0x100fe2000000122d */
[----:B------:R-:W-:Y:S01]  /*77d0*/  HADD2.F32 R91, -RZ, R186.H0_H0 ;  /* 0x200000baff5b7230 */ /* 0x000fe20000004100 */
[----:B------:R-:W-:Y:S01]  /*77e0*/  SHF.R.U32.HI R45, RZ, 0x10, R45 ;  /* 0x00000010ff2d7819 */ /* 0x000fe2000001162d */
[----:B------:R-:W-:Y:S01]  /*77f0*/  HADD2.F32 R49, -RZ, R90.H0_H0 ;  /* 0x2000005aff317230 */ /* 0x000fe20000004100 */
[----:B------:R-:W-:Y:S01]  /*7800*/  SHF.R.U64 R46, R46, 0x10, R47 ;  /* 0x000000102e2e7819 */ /* 0x000fe2000000122f */
[----:B------:R-:W-:Y:S02]  /*7810*/  HADD2.F32 R93, -RZ, R89.H0_H0 ;  /* 0x20000059ff5d7230 */ /* 0x000fe40000004100 */
[----:B------:R-:W-:Y:S02]  /*7820*/  HADD2.F32 R92, -RZ, R184.H0_H0 ;  /* 0x200000b8ff5c7230 */ /* 0x000fe40000004100 */
[----:B------:R-:W-:Y:S01]  /*7830*/  FMUL.FTZ R77, R49, R91 ;  /* 0x0000005b314d7220 */ /* 0x000fe20000410000 */
[----:B------:R-:W-:-:S02]  /*7840*/  HADD2.F32 R90, -RZ, R90.H1_H1 ;  /* 0x3000005aff5a7230 */ /* 0x000fc40000004100 */
        /* <DEDUP_REMOVED lines=77> */
[----:B------:R-:W-:Y:S02]  /*7d20*/  IMAD.MOV.U32 R50, RZ, RZ, R57 ;  /* 0x000000ffff327224 */ /* 0x000fe400078e0039 */
[----:B------:R-:W-:-:S07]  /*7d30*/  IMAD.MOV.U32 R78, RZ, RZ, R47 ;  /* 0x000000ffff4e7224 */ /* 0x000fce00078e002f */
.L_x_3726:
[----:B------:R-:W-:Y:S05]  /*7d40*/  BSYNC B3 ;  /* 0x0000000000037941 */ /* 0x000fea0003800000 */
.L_x_3725:
        /* <DEDUP_REMOVED lines=12> */
.L_x_3724:
[----:B------:R-:W-:Y:S05]  /*7e10*/  BSYNC B2 ;  /* 0x0000000000027941 */ /* 0x000fea0003800000 */
.L_x_3723:
[----:B------:R-:W-:-:S13]  /*7e20*/  ISETP.NE.AND P4, PT, R34, RZ, PT ;  /* 0x000000ff2200720c */ /* 0x000fda0003f85270 */
[----:B------:R-:W-:Y:S05]  /*7e30*/  @!P4 BRA `(.L_x_3718) ;  /* 0x0000000400f8c947 */ /* 0x000fea0003800000 */
[----:B---3--:R-:W3:Y:S01]  /*7e40*/  LDL R44, [R1+0x10] ;  /* 0x00001000012c7983 */ /* 0x008ee20000100800 */
[----:B------:R-:W-:Y:S01]  /*7e50*/  IADD3 R56, P4, P5, R116, R132, R28 ;  /* 0x0000008474387210 */ /* 0x000fe20007d9e01c */
[----:B------:R-:W-:Y:S03]  /*7e60*/  BSSY B2, `(.L_x_3727) ;  /* 0x0000071000027945 */ /* 0x000fe60003800000 */
[----:B------:R-:W-:Y:S02]  /*7e70*/  IADD3.X R57, R7, R157, R32, P4, P5 ;  /* 0x0000009d07397210 */ /* 0x000fe400027ea420 */
[----:B------:R-:W-:Y:S02]  /*7e80*/  ISETP.GE.AND P4, PT, R3, R126, PT ;  /* 0x0000007e0300720c */ /* 0x000fe40003f86270 */
[----:B---3--:R-:W-:-:S04]  /*7e90*/  LOP3.LUT P6, RZ, R44, 0x1, RZ, 0xc0, !PT ;  /* 0x000000012cff7812 */ /* 0x008fc800078cc0ff */
[----:B------:R-:W-:-:S04]  /*7ea0*/  SEL R44, R127, R153, !P6 ;  /* 0x000000997f2c7207 */ /* 0x000fc80007000000 */
[----:B------:R-:W-:-:S04]  /*7eb0*/  SHF.R.S32.HI R45, RZ, 0x1f, R44 ;  /* 0x0000001fff2d7819 */ /* 0x000fc8000001142c */
        /* <DEDUP_REMOVED lines=10> */
[C---:B--2---:R-:W-:Y:S02]  /*7f60*/  IMAD R48, R16.reuse, 0x5400, R44 ;  /* 0x0000540010307824 */ /* 0x044fe400078e022c */
        /* <DEDUP_REMOVED lines=8> */
[--C-:B------:R-:W-:Y:S01]  /*7ff0*/  HADD2.F32 R78, -RZ, R179.reuse.H1_H1 ;  /* 0x300000b3ff4e7230 */ /* 0x100fe20000004100 */
[----:B------:R-:W-:Y:S01]  /*8000*/  SHF.R.U64 R40, R40, 0x10, R41 ;  /* 0x0000001028287819 */ /* 0x000fe20000001229 */
[----:B------:R-:W-:Y:S01]  /*8010*/  HADD2.F32 R77, -RZ, R179.H0_H0 ;  /* 0x200000b3ff4d7230 */ /* 0x000fe20000004100 */
[----:B------:R-:W-:Y:S01]  /*8020*/  SHF.R.U64 R52, R52, 0x10, R53 ;  /* 0x0000001034347819 */ /* 0x000fe20000001235 */
[--C-:B------:R-:W-:Y:S01]  /*8030*/  HADD2.F32 R45, -RZ, R59.reuse.H0_H0 ;  /* 0x2000003bff2d7230 */ /* 0x100fe20000004100 */
[----:B------:R-:W-:Y:S01]  /*8040*/  SHF.R.U64 R54, R54, 0x10, R55 ;  /* 0x0000001036367819 */ /* 0x000fe20000001237 */
[----:B------:R-:W-:Y:S01]  /*8050*/  HADD2.F32 R49, -RZ, R76.H0_H0 ;  /* 0x2000004cff317230 */ /* 0x000fe20000004100 */
[----:B------:R-:W-:Y:S01]  /*8060*/  SHF.R.U64 R42, R42, 0x10, R43 ;  /* 0x000000102a2a7819 */ /* 0x000fe2000000122b */
[----:B------:R-:W-:-:S02]  /*8070*/  HADD2.F32 R59, -RZ, R59.H1_H1 ;  /* 0x3000003bff3b7230 */ /* 0x000fc40000004100 */
[-C--:B------:R-:W-:Y:S01]  /*8080*/  FMUL.FTZ R79, R45, R78.reuse ;  /* 0x0000004e2d4f7220 */ /* 0x080fe20000410000 */
[----:B------:R-:W-:Y:S02]  /*8090*/  HADD2.F32 R52, -RZ, R52.H0_H0 ;  /* 0x20000034ff347230 */ /* 0x000fe40000004100 */
[C---:B------:R-:W-:Y:S01]  /*80a0*/  FMUL.FTZ R78, R49.reuse, R78 ;  /* 0x0000004e314e7220 */ /* 0x040fe20000410000 */
[----:B------:R-:W-:Y:S02]  /*80b0*/  HADD2.F32 R40, -RZ, R40.H0_H0 ;  /* 0x20000028ff287230 */ /* 0x000fe40000004100 */
[-C--:B------:R-:W-:Y:S01]  /*80c0*/  FFMA.FTZ R49, R49, R77.reuse, -R79 ;  /* 0x0000004d31317223 */ /* 0x080fe2000001084f */
[----:B------:R-:W-:Y:S01]  /*80d0*/  SHF.R.U32.HI R79, RZ, 0x10, R53 ;  /* 0x00000010ff4f7819 */ /* 0x000fe20000011635 */
[----:B------:R-:W-:Y:S01]  /*80e0*/  FFMA.FTZ R45, R45, R77, R78 ;  /* 0x0000004d2d2d7223 */ /* 0x000fe2000001004e */
[----:B------:R-:W-:Y:S01]  /*80f0*/  SHF.R.U32.HI R78, RZ, 0x10, R41 ;  /* 0x00000010ff4e7819 */ /* 0x000fe20000011629 */
[----:B------:R-:W-:-:S02]  /*8100*/  HADD2.F32 R77, -RZ, R76.H1_H1 ;  /* 0x3000004cff4d7230 */ /* 0x000fc40000004100 */
[----:B------:R-:W-:Y:S02]  /*8110*/  HADD2.F32 R79, -RZ, R79.H0_H0 ;  /* 0x2000004fff4f7230 */ /* 0x000fe40000004100 */
[----:B------:R-:W-:Y:S02]  /*8120*/  HADD2.F32 R76, -RZ, R78.H0_H0 ;  /* 0x2000004eff4c7230 */ /* 0x000fe40000004100 */
[----:B------:R-:W-:Y:S02]  /*8130*/  IMAD.MOV.U32 R41, RZ, RZ, R51 ;  /* 0x000000ffff297224 */ /* 0x000fe400078e0033 */
[-C--:B------:R-:W-:Y:S01]  /*8140*/  FMUL.FTZ R78, R59, R79.reuse ;  /* 0x0000004f3b4e7220 */ /* 0x080fe20000410000 */
[----:B------:R-:W-:Y:S01]  /*8150*/  FMUL.FTZ R79, R77, R79 ;  /* 0x0000004f4d4f7220 */ /* 0x000fe20000410000 */
[----:B------:R-:W-:Y:S02]  /*8160*/  HADD2.F32 R53, -RZ, R47.H0_H0 ;  /* 0x2000002fff357230 */ /* 0x000fe40000004100 */
[----:B------:R-:W-:-:S02]  /*8170*/  HADD2.F32 R51, -RZ, R41.H0_H0 ;  /* 0x20000029ff337230 */ /* 0x000fc40000004100 */
[-C--:B------:R-:W-:Y:S01]  /*8180*/  FFMA.FTZ R79, R59, R76.reuse, R79 ;  /* 0x0000004c3b4f7223 */ /* 0x080fe2000001004f */
[----:B------:R-:W-:Y:S02]  /*8190*/  HADD2.F32 R59, -RZ, R176.H1_H1 ;  /* 0x300000b0ff3b7230 */ /* 0x000fe40000004100 */
[----:B------:R-:W-:Y:S01]  /*81a0*/  FFMA.FTZ R78, R77, R76, -R78 ;  /* 0x0000004c4d4e7223 */ /* 0x000fe2000001084e */
[----:B------:R-:W-:Y:S02]  /*81b0*/  HADD2.F32 R76, -RZ, R178.H0_H0 ;  /* 0x200000b2ff4c7230 */ /* 0x000fe40000004100 */
[----:B------:R-:W-:Y:S02]  /*81c0*/  HADD2.F32 R41, -RZ, R41.H1_H1 ;  /* 0x30000029ff297230 */ /* 0x000fe40000004100 */
[-C--:B------:R-:W-:Y:S01]  /*81d0*/  FMUL.FTZ R77, R51, R59.reuse ;  /* 0x0000003b334d7220 */ /* 0x080fe20000410000 */
[C---:B------:R-:W-:Y:S01]  /*81e0*/  FMUL.FTZ R59, R53.reuse, R59 ;  /* 0x0000003b353b7220 */ /* 0x040fe20000410000 */
[----:B------:R-:W-:Y:S01]  /*81f0*/  HADD2.F32 R176, -RZ, R176.H0_H0 ;  /* 0x200000b0ffb07230 */ /* 0x000fe20000004100 */
[----:B------:R-:W-:Y:S01]  /*8200*/  F2FP.F16.F32.PACK_AB R49, R78, R49 ;  /* 0x000000314e31723e */ /* 0x000fe200000000ff */
[-C--:B------:R-:W-:Y:S01]  /*8210*/  FFMA.FTZ R77, R53, R76.reuse, -R77 ;  /* 0x0000004c354d7223 */ /* 0x080fe2000001084d */
[----:B------:R-:W-:Y:S01]  /*8220*/  FFMA.FTZ R59, R51, R76, R59 ;  /* 0x0000004c333b7223 */ /* 0x000fe2000001003b */
[----:B------:R-:W-:Y:S01]  /*8230*/  SHF.R.U32.HI R51, RZ, 0x10, R55 ;  /* 0x00000010ff337819 */ /* 0x000fe20000011637 */
[----:B------:R-:W-:Y:S01]  /*8240*/  HADD2.F32 R53, -RZ, R47.H1_H1 ;  /* 0x3000002fff357230 */ /* 0x000fe20000004100 */
[----:B------:R-:W-:Y:S01]  /*8250*/  SHF.R.U32.HI R76, RZ, 0x10, R43 ;  /* 0x00000010ff4c7819 */ /* 0x000fe2000001162b */
[----:B------:R-:W-:Y:S01]  /*8260*/  HADD2.F32 R178, -RZ, R178.H1_H1 ;  /* 0x300000b2ffb27230 */ /* 0x000fe20000004100 */
[----:B------:R-:W-:Y:S01]  /*8270*/  F2FP.F16.F32.PACK_AB R79, R79, R45 ;  /* 0x0000002d4f4f723e */ /* 0x000fe200000000ff */
[----:B------:R-:W-:-:S02]  /*8280*/  HADD2.F32 R51, -RZ, R51.H0_H0 ;  /* 0x20000033ff337230 */ /* 0x000fc40000004100 */
[----:B------:R-:W-:Y:S02]  /*8290*/  HADD2.F32 R47, -RZ, R76.H0_H0 ;  /* 0x2000004cff2f7230 */ /* 0x000fe40000004100 */
[----:B------:R-:W-:Y:S02]  /*82a0*/  HADD2.F32 R54, -RZ, R54.H0_H0 ;  /* 0x20000036ff367230 */ /* 0x000fe40000004100 */
[-C--:B------:R-:W-:Y:S01]  /*82b0*/  FMUL.FTZ R76, R41, R51.reuse ;  /* 0x00000033294c7220 */ /* 0x080fe20000410000 */
[C---:B------:R-:W-:Y:S01]  /*82c0*/  FMUL.FTZ R51, R53.reuse, R51 ;  /* 0x0000003335337220 */ /* 0x040fe20000410000 */
[----:B------:R-:W-:Y:S02]  /*82d0*/  HADD2.F32 R42, -RZ, R42.H0_H0 ;  /* 0x2000002aff2a7230 */ /* 0x000fe40000004100 */
[-C--:B------:R-:W-:Y:S01]  /*82e0*/  FFMA.FTZ R76, R53, R47.reuse, -R76 ;  /* 0x0000002f354c7223 */ /* 0x080fe2000001084c */
[----:B------:R-:W-:Y:S01]  /*82f0*/  FFMA.FTZ R51, R41, R47, R51 ;  /* 0x0000002f29337223 */ /* 0x000fe20000010033 */
[----:B------:R-:W-:-:S02]  /*8300*/  HADD2.F32 R41, -RZ, R48.H0_H0 ;  /* 0x20000030ff297230 */ /* 0x000fc40000004100 */
[----:B------:R-:W-:Y:S01]  /*8310*/  HADD2.F32 R47, -RZ, R44.H0_H0 ;  /* 0x2000002cff2f7230 */ /* 0x000fe20000004100 */
[----:B------:R-:W-:Y:S01]  /*8320*/  F2FP.F16.F32.PACK_AB R76, R76, R77 ;  /* 0x0000004d4c4c723e */ /* 0x000fe200000000ff */
[--C-:B------:R-:W-:Y:S02]  /*8330*/  HADD2.F32 R53, -RZ, R177.reuse.H1_H1 ;  /* 0x300000b1ff357230 */ /* 0x100fe40000004100 */
[-C--:B------:R-:W-:Y:S01]  /*8340*/  FMUL.FTZ R88, R41, R176.reuse ;  /* 0x000000b029587220 */ /* 0x080fe20000410000 */
[----:B------:R-:W-:Y:S02]  /*8350*/  HADD2.F32 R48, -RZ, R48.H1_H1 ;  /* 0x30000030ff307230 */ /* 0x000fe40000004100 */
[C---:B------:R-:W-:Y:S01]  /*8360*/  FMUL.FTZ R176, R47.reuse, R176 ;  /* 0x000000b02fb07220 */ /* 0x040fe20000410000 */
[----:B------:R-:W-:Y:S02]  /*8370*/  HADD2.F32 R44, -RZ, R44.H1_H1 ;  /* 0x3000002cff2c7230 */ /* 0x000fe40000004100 */
[----:B------:R-:W-:Y:S01]  /*8380*/  FFMA.FTZ R88, R47, R53, -R88 ;  /* 0x000000352f587223 */ /* 0x000fe20000010858 */
[----:B------:R-:W-:-:S02]  /*8390*/  HADD2.F32 R177, -RZ, R177.H0_H0 ;  /* 0x200000b1ffb17230 */ /* 0x000fc40000004100 */
[----:B------:R-:W-:Y:S01]  /*83a0*/  FFMA.FTZ R176, R41, R53, R176 ;  /* 0x0000003529b07223 */ /* 0x000fe200000100b0 */
[-C--:B------:R-:W-:Y:S01]  /*83b0*/  FMUL.FTZ R41, R48, R52.reuse ;  /* 0x0000003430297220 */ /* 0x080fe20000410000 */
[C---:B------:R-:W-:Y:S01]  /*83c0*/  FMUL.FTZ R52, R44.reuse, R52 ;  /* 0x000000342c347220 */ /* 0x040fe20000410000 */
[----:B------:R-:W-:Y:S01]  /*83d0*/  IMAD.MOV.U32 R45, RZ, RZ, R49 ;  /* 0x000000ffff2d7224 */ /* 0x000fe200078e0031 */
[----:B------:R-:W-:Y:S01]  /*83e0*/  F2FP.F16.F32.PACK_AB R51, R51, R59 ;  /* 0x0000003b3333723e */ /* 0x000fe200000000ff */
[-C--:B------:R-:W-:Y:S01]  /*83f0*/  FFMA.FTZ R41, R44, R40.reuse, -R41 ;  /* 0x000000282c297223 */ /* 0x080fe20000010829 */
[----:B------:R-:W-:Y:S01]  /*8400*/  FFMA.FTZ R52, R48, R40, R52 ;  /* 0x0000002830347223 */ /* 0x000fe20000010034 */
[----:B------:R-:W-:Y:S01]  /*8410*/  HADD2.F32 R40, -RZ, R50.H0_H0 ;  /* 0x20000032ff287230 */ /* 0x000fe20000004100 */
[----:B------:R-:W-:Y:S01]  /*8420*/  MOV R49, R79 ;  /* 0x0000004f00317202 */ /* 0x000fe20000000f00 */
[----:B------:R-:W-:Y:S01]  /*8430*/  HADD2.F32 R44, -RZ, R46.H0_H0 ;  /* 0x2000002eff2c7230 */ /* 0x000fe20000004100 */
[----:B------:R-:W-:Y:S01]  /*8440*/  F2FP.F16.F32.PACK_AB R41, R41, R88 ;  /* 0x000000582929723e */ /* 0x000fe200000000ff */
[----:B------:R-:W-:-:S02]  /*8450*/  HADD2.F32 R50, -RZ, R50.H1_H1 ;  /* 0x30000032ff327230 */ /* 0x000fc40000004100 */
[-C--:B------:R-:W-:Y:S01]  /*8460*/  FMUL.FTZ R47, R40, R178.reuse ;  /* 0x000000b2282f7220 */ /* 0x080fe20000410000 */
[----:B------:R-:W-:Y:S02]  /*8470*/  HADD2.F32 R46, -RZ, R46.H1_H1 ;  /* 0x3000002eff2e7230 */ /* 0x000fe40000004100 */
[----:B------:R-:W-:Y:S01]  /*8480*/  FMUL.FTZ R178, R44, R178 ;  /* 0x000000b22cb27220 */ /* 0x000fe20000410000 */
[----:B------:R-:W-:Y:S01]  /*8490*/  F2FP.F16.F32.PACK_AB R52, R52, R176 ;  /* 0x000000b03434723e */ /* 0x000fe200000000ff */
[-C--:B------:R-:W-:Y:S01]  /*84a0*/  FFMA.FTZ R47, R44, R177.reuse, -R47 ;  /* 0x000000b12c2f7223 */ /* 0x080fe2000001082f */
[----:B------:R-:W-:Y:S02]  /*84b0*/  IMAD.MOV.U32 R44, RZ, RZ, R41 ;  /* 0x000000ffff2c7224 */ /* 0x000fe400078e0029 */
[----:B------:R-:W-:Y:S01]  /*84c0*/  FFMA.FTZ R178, R40, R177, R178 ;  /* 0x000000b128b27223 */ /* 0x000fe200000100b2 */
[-C--:B------:R-:W-:Y:S01]  /*84d0*/  FMUL.FTZ R40, R50, R54.reuse ;  /* 0x0000003632287220 */ /* 0x080fe20000410000 */
[----:B------:R-:W-:Y:S01]  /*84e0*/  FMUL.FTZ R54, R46, R54 ;  /* 0x000000362e367220 */ /* 0x000fe20000410000 */
[----:B------:R-:W-:-:S02]  /*84f0*/  IMAD.MOV.U32 R48, RZ, RZ, R52 ;  /* 0x000000ffff307224 */ /* 0x000fc400078e0034 */
[-C--:B------:R-:W-:Y:S01]  /*8500*/  FFMA.FTZ R40, R46, R42.reuse, -R40 ;  /* 0x0000002a2e287223 */ /* 0x080fe20000010828 */
[----:B------:R-:W-:-:S04]  /*8510*/  FFMA.FTZ R54, R50, R42, R54 ;  /* 0x0000002a32367223 */ /* 0x000fc80000010036 */
[----:B------:R-:W-:Y:S02]  /*8520*/  F2FP.F16.F32.PACK_AB R47, R40, R47 ;  /* 0x0000002f282f723e */ /* 0x000fe400000000ff */
[----:B------:R-:W-:-:S03]  /*8530*/  F2FP.F16.F32.PACK_AB R54, R54, R178 ;  /* 0x000000b23636723e */ /* 0x000fc600000000ff */
[----:B------:R-:W-:Y:S02]  /*8540*/  IMAD.MOV.U32 R46, RZ, RZ, R47 ;  /* 0x000000ffff2e7224 */ /* 0x000fe400078e002f */
[----:B------:R-:W-:Y:S02]  /*8550*/  IMAD.MOV.U32 R47, RZ, RZ, R76 ;  /* 0x000000ffff2f7224 */ /* 0x000fe400078e004c */
[----:B------:R-:W-:-:S07]  /*8560*/  IMAD.MOV.U32 R50, RZ, RZ, R54 ;  /* 0x000000ffff327224 */ /* 0x000fce00078e0036 */
.L_x_3728:
[----:B------:R-:W-:Y:S05]  /*8570*/  BSYNC B2 ;  /* 0x0000000000027941 */ /* 0x000fea0003800000 */
.L_x_3727:
[----:B------:R-:W-:-:S13]  /*8580*/  ISETP.GE.AND P4, PT, R58, R150, PT ;  /* 0x000000963a00720c */ /* 0x000fda0003f86270 */
[--C-:B------:R-:W-:Y:S02]  /*8590*/  @!P4 SHF.R.S32.HI R40, RZ, 0x1f, R58.reuse ;  /* 0x0000001fff28c819 */ /* 0x100fe4000001143a */
[----:B------:R-:W-:-:S04]  /*85a0*/  @!P4 IADD3 R58, P5, P6, R116, R132, R58 ;  /* 0x00000084743ac210 */ /* 0x000fc80007ebe03a */
[----:B------:R-:W-:Y:S02]  /*85b0*/  @!P4 IADD3.X R157, R7, R157, R40, P5, P6 ;  /* 0x0000009d079dc210 */ /* 0x000fe40002fec428 */
[----:B------:R-:W-:-:S04]  /*85c0*/  LEA R40, P5, R56, R124, 0x1 ;  /* 0x0000007c38287211 */ /* 0x000fc800078a08ff */
[----:B------:R-:W-:Y:S02]  /*85d0*/  LEA.HI.X R41, R56, R125, R57, 0x1, P5 ;  /* 0x0000007d38297211 */ /* 0x000fe400028f0c39 */
[----:B------:R-:W-:-:S03]  /*85e0*/  @!P4 LEA R42, P5, R58, R124, 0x1 ;  /* 0x0000007c3a2ac211 */ /* 0x000fc600078a08ff */
[----:B--2---:R4:W-:Y:S01]  /*85f0*/  STG.E.128 desc[UR60][R40.64], R44 ;  /* 0x0000002c28007986 */ /* 0x0049e2000c101d3c */
[----:B------:R-:W-:-:S05]  /*8600*/  @!P4 LEA.HI.X R43, R58, R125, R157, 0x1, P5 ;  /* 0x0000007d3a2bc211 */ /* 0x000fca00028f0c9d */
[----:B0-----:R4:W-:Y:S04]  /*8610*/  @!P4 STG.E.128 desc[UR60][R42.64], R48 ;  /* 0x000000302a00c986 */ /* 0x0019e8000c101d3c */
.L_x_3718:
[----:B------:R-:W-:Y:S05]  /*8620*/  BSYNC B1 ;  /* 0x0000000000017941 */ /* 0x000fea0003800000 */
.L_x_3717:
[-C--:B--2-4-:R-:W-:Y:S02]  /*8630*/  IMAD R40, R152, R130.reuse, RZ ;  /* 0x0000008298287224 */ /* 0x094fe400078e02ff */
        /* <DEDUP_REMOVED lines=11> */
[----:B---3--:R-:W-:Y:S02]  /*86f0*/  IADD3 R49, P3, P4, R116, R128, R26 ;  /* 0x0000008074317210 */ /* 0x008fe40007c7e01a */
[----:B------:R-:W-:Y:S02]  /*8700*/  LEA.HI R41, R41, R40, RZ, 0x4 ;  /* 0x0000002829297211 */ /* 0x000fe400078f20ff */
[----:B------:R-:W-:-:S02]  /*8710*/  IADD3.X R50, R7, R52, R30, P3, P4 ;  /* 0x0000003407327210 */ /* 0x000fc40001fe841e */
[----:B------:R-:W-:Y:S02]  /*8720*/  LEA.HI.SX32 R48, R41, R120, 0x1c ;  /* 0x0000007829307211 */ /* 0x000fe400078fe2ff */
[----:B------:R-:W-:Y:S02]  /*8730*/  ISETP.GE.AND P3, PT, R18, R126, PT ;  /* 0x0000007e1200720c */ /* 0x000fe40003f66270 */
        /* <DEDUP_REMOVED lines=9> */
[----:B------:R-:W-:Y:S02]  /*87d0*/  IMAD R44, R16, 0x5400, R41 ;  /* 0x00005400102c7824 */ /* 0x000fe400078e0229 */
[--C-:B------:R-:W-:Y:S02]  /*87e0*/  IMAD R40, R40, 0x2, R2.reuse ;  /* 0x0000000228287824 */ /* 0x100fe400078e0202 */
[----:B------:R-:W-:-:S04]  /*87f0*/  IMAD R44, R44, 0x2, R2 ;  /* 0x000000022c2c7824 */ /* 0x000fc800078e0202 */
[----:B------:R-:W0:Y:S04]  /*8800*/  LDS.128 R40, [R40+0x21400] ;  /* 0x0214000028287984 */ /* 0x000e280000000c00 */
[----:B------:R-:W2:Y:S01]  /*8810*/  LDS.128 R44, [R44+0x21400] ;  /* 0x021400002c2c7984 */ /* 0x000ea20000000c00 */
[----:B------:R-:W-:Y:S05]  /*8820*/  @P3 BRA `(.L_x_3732) ;  /* 0x0000000400603947 */ /* 0x000fea0003800000 */
[--C-:B------:R-:W-:Y:S01]  /*8830*/  SHF.R.U64 R51, R68, 0x10, R69.reuse ;  /* 0x0000001044337819 */ /* 0x100fe20000001245 */
[--C-:B--2---:R-:W-:Y:S01]  /*8840*/  HADD2.F32 R58, -RZ, R45.reuse.H0_H0 ;  /* 0x2000002dff3a7230 */ /* 0x104fe20000004100 */
[----:B------:R-:W-:Y:S01]  /*8850*/  SHF.R.U32.HI R68, RZ, 0x10, R69 ;  /* 0x00000010ff447819 */ /* 0x000fe20000011645 */
[----:B------:R-:W-:Y:S01]  /*8860*/  HADD2.F32 R59, -RZ, R45.H1_H1 ;  /* 0x3000002dff3b7230 */ /* 0x000fe20000004100 */
[--C-:B------:R-:W-:Y:S01]  /*8870*/  SHF.R.U64 R53, R84, 0x10, R85.reuse ;  /* 0x0000001054357819 */ /* 0x100fe20000001255 */
[----:B------:R-:W-:Y:S01]  /*8880*/  HADD2.F32 R57, -RZ, R175.H1_H1 ;  /* 0x300000afff397230 */ /* 0x000fe20000004100 */
[----:B------:R-:W-:Y:S01]  /*8890*/  SHF.R.U32.HI R84, RZ, 0x10, R85 ;  /* 0x00000010ff547819 */ /* 0x000fe20000011655 */
[----:B0-----:R-:W-:Y:S01]  /*88a0*/  HADD2.F32 R45, -RZ, R41.H0_H0 ;  /* 0x20000029ff2d7230 */ /* 0x001fe20000004100 */
[--C-:B------:R-:W-:Y:S01]  /*88b0*/  SHF.R.U64 R54, R70, 0x10, R71.reuse ;  /* 0x0000001046367819 */ /* 0x100fe20000001247 */
[----:B------:R-:W-:Y:S01]  /*88c0*/  HADD2.F32 R56, -RZ, R173.H1_H1 ;  /* 0x300000adff387230 */ /* 0x000fe20000004100 */
[----:B------:R-:W-:Y:S01]  /*88d0*/  SHF.R.U32.HI R70, RZ, 0x10, R71 ;  /* 0x00000010ff467819 */ /* 0x000fe20000011647 */
[----:B------:R-:W-:-:S02]  /*88e0*/  HADD2.F32 R69, -RZ, R68.H0_H0 ;  /* 0x20000044ff457230 */ /* 0x000fc40000004100 */
[-C--:B------:R-:W-:Y:S01]  /*88f0*/  FMUL.FTZ R68, R58, R57.reuse ;  /* 0x000000393a447220 */ /* 0x080fe20000410000 */
[----:B------:R-:W-:Y:S02]  /*8900*/  HADD2.F32 R84, -RZ, R84.H0_H0 ;  /* 0x20000054ff547230 */ /* 0x000fe40000004100 */
[C---:B------:R-:W-:Y:S01]  /*8910*/  FMUL.FTZ R71, R45.reuse, R57 ;  /* 0x000000392d477220 */ /* 0x040fe20000410000 */
[--C-:B------:R-:W-:Y:S01]  /*8920*/  SHF.R.U64 R55, R86, 0x10, R87.reuse ;  /* 0x0000001056377819 */ /* 0x100fe20000001257 */
[----:B------:R-:W-:Y:S01]  /*8930*/  HADD2.F32 R41, -RZ, R41.H1_H1 ;  /* 0x30000029ff297230 */ /* 0x000fe20000004100 */
[----:B------:R-:W-:Y:S01]  /*8940*/  SHF.R.U32.HI R86, RZ, 0x10, R87 ;  /* 0x00000010ff567819 */ /* 0x000fe20000011657 */
[-C--:B------:R-:W-:Y:S01]  /*8950*/  FFMA.FTZ R68, R45, R56.reuse, -R68 ;  /* 0x000000382d447223 */ /* 0x080fe20000010844 */
[----:B------:R-:W-:Y:S01]  /*8960*/  FFMA.FTZ R71, R58, R56, R71 ;  /* 0x000000383a477223 */ /* 0x000fe20000010047 */
[----:B------:R-:W-:Y:S01]  /*8970*/  FMUL.FTZ R57, R59, R84 ;  /* 0x000000543b397220 */ /* 0x000fe20000410000 */
[----:B------:R-:W-:-:S02]  /*8980*/  HADD2.F32 R56, -RZ, R47.H0_H0 ;  /* 0x2000002fff387230 */ /* 0x000fc40000004100 */
[C---:B------:R-:W-:Y:S01]  /*8990*/  FMUL.FTZ R84, R41.reuse, R84 ;  /* 0x0000005429547220 */ /* 0x040fe20000410000 */
[----:B------:R-:W-:Y:S02]  /*89a0*/  HADD2.F32 R58, -RZ, R47.H1_H1 ;  /* 0x3000002fff3a7230 */ /* 0x000fe40000004100 */
[-C--:B------:R-:W-:Y:S01]  /*89b0*/  FFMA.FTZ R57, R41, R69.reuse, -R57 ;  /* 0x0000004529397223 */ /* 0x080fe20000010839 */
[----:B------:R-:W-:Y:S02]  /*89c0*/  HADD2.F32 R45, -RZ, R174.H1_H1 ;  /* 0x300000aeff2d7230 */ /* 0x000fe40000004100 */
[----:B------:R-:W-:Y:S01]  /*89d0*/  FFMA.FTZ R84, R59, R69, R84 ;  /* 0x000000453b547223 */ /* 0x000fe20000010054 */
[--C-:B------:R-:W-:Y:S02]  /*89e0*/  HADD2.F32 R47, -RZ, R43.reuse.H0_H0 ;  /* 0x2000002bff2f7230 */ /* 0x100fe40000004100 */
[----:B------:R-:W-:Y:S02]  /*89f0*/  HADD2.F32 R86, -RZ, R86.H0_H0 ;  /* 0x20000056ff567230 */ /* 0x000fe40000004100 */
[----:B------:R-:W-:Y:S01]  /*8a00*/  FMUL.FTZ R59, R56, R45 ;  /* 0x0000002d383b7220 */ /* 0x000fe20000410000 */
[----:B------:R-:W-:-:S02]  /*8a10*/  HADD2.F32 R43, -RZ, R43.H1_H1 ;  /* 0x3000002bff2b7230 */ /* 0x000fc40000004100 */
[----:B------:R-:W-:Y:S01]  /*8a20*/  FMUL.FTZ R69, R47, R45 ;  /* 0x0000002d2f457220 */ /* 0x000fe20000410000 */
[----:B------:R-:W-:Y:S02]  /*8a30*/  HADD2.F32 R70, -RZ, R70.H0_H0 ;  /* 0x20000046ff467230 */ /* 0x000fe40000004100 */
[-C--:B------:R-:W-:Y:S01]  /*8a40*/  FMUL.FTZ R45, R58, R86.reuse ;  /* 0x000000563a2d7220 */ /* 0x080fe20000410000 */
[----:B------:R-:W-:Y:S02]  /*8a50*/  HADD2.F32 R41, -RZ, R172.H1_H1 ;  /* 0x300000acff297230 */ /* 0x000fe40000004100 */
[C---:B------:R-:W-:Y:S01]  /*8a60*/  FMUL.FTZ R86, R43.reuse, R86 ;  /* 0x000000562b567220 */ /* 0x040fe20000410000 */
[----:B------:R-:W-:Y:S02]  /*8a70*/  HADD2.F32 R175, -RZ, R175.H0_H0 ;  /* 0x200000afffaf7230 */ /* 0x000fe40000004100 */
[----:B------:R-:W-:Y:S01]  /*8a80*/  FFMA.FTZ R45, R43, R70, -R45 ;  /* 0x000000462b2d7223 */ /* 0x000fe2000001082d */
[----:B------:R-:W-:-:S02]  /*8a90*/  HADD2.F32 R43, -RZ, R44.H0_H0 ;  /* 0x2000002cff2b7230 */ /* 0x000fc40000004100 */
[-C--:B------:R-:W-:Y:S01]  /*8aa0*/  FFMA.FTZ R59, R47, R41.reuse, -R59 ;  /* 0x000000292f3b7223 */ /* 0x080fe2000001083b */
[----:B------:R-:W-:Y:S02]  /*8ab0*/  HADD2.F32 R53, -RZ, R53.H0_H0 ;  /* 0x20000035ff357230 */ /* 0x000fe40000004100 */
[----:B------:R-:W-:Y:S01]  /*8ac0*/  FFMA.FTZ R69, R56, R41, R69 ;  /* 0x0000002938457223 */ /* 0x000fe20000010045 */
[----:B------:R-:W-:Y:S02]  /*8ad0*/  HADD2.F32 R44, -RZ, R44.H1_H1 ;  /* 0x3000002cff2c7230 */ /* 0x000fe40000004100 */
[----:B------:R-:W-:Y:S01]  /*8ae0*/  FMUL.FTZ R47, R43, R175 ;  /* 0x000000af2b2f7220 */ /* 0x000fe20000410000 */
[----:B------:R-:W-:Y:S02]  /*8af0*/  HADD2.F32 R173, -RZ, R173.H0_H0 ;  /* 0x200000adffad7230 */ /* 0x000fe40000004100 */
[----:B------:R-:W-:Y:S01]  /*8b00*/  FFMA.FTZ R86, R58, R70, R86 ;  /* 0x000000463a567223 */ /* 0x000fe20000010056 */
[----:B------:R-:W-:-:S02]  /*8b10*/  HADD2.F32 R41, -RZ, R40.H0_H0 ;  /* 0x20000028ff297230 */ /* 0x000fc40000004100 */
[----:B------:R-:W-:Y:S01]  /*8b20*/  FMUL.FTZ R56, R44, R53 ;  /* 0x000000352c387220 */ /* 0x000fe20000410000 */
[----:B------:R-:W-:Y:S01]  /*8b30*/  HADD2.F32 R40, -RZ, R40.H1_H1 ;  /* 0x30000028ff287230 */ /* 0x000fe20000004100 */
[----:B------:R-:W-:Y:S01]  /*8b40*/  F2FP.F16.F32.PACK_AB R59, R45, R59 ;  /* 0x0000003b2d3b723e */ /* 0x000fe200000000ff */
[----:B------:R-:W-:Y:S02]  /*8b50*/  HADD2.F32 R51, -RZ, R51.H0_H0 ;  /* 0x20000033ff337230 */ /* 0x000fe40000004100 */
[C---:B------:R-:W-:Y:S01]  /*8b60*/  FMUL.FTZ R175, R41.reuse, R175 ;  /* 0x000000af29af7220 */ /* 0x040fe20000410000 */
[----:B------:R-:W-:Y:S01]  /*8b70*/  FFMA.FTZ R47, R41, R173, -R47 ;  /* 0x000000ad292f7223 */ /* 0x000fe2000001082f */
[----:B------:R-:W-:Y:S02]  /*8b80*/  HADD2.F32 R41, -RZ, R46.H0_H0 ;  /* 0x2000002eff297230 */ /* 0x000fe40000004100 */
[C---:B------:R-:W-:Y:S01]  /*8b90*/  FMUL.FTZ R53, R40.reuse, R53 ;  /* 0x0000003528357220 */ /* 0x040fe20000410000 */
[----:B------:R-:W-:Y:S01]  /*8ba0*/  FFMA.FTZ R56, R40, R51, -R56 ;  /* 0x0000003328387223 */ /* 0x000fe20000010838 */
[----:B------:R-:W-:-:S02]  /*8bb0*/  HADD2.F32 R174, -RZ, R174.H0_H0 ;  /* 0x200000aeffae7230 */ /* 0x000fc40000004100 */
[----:B------:R-:W-:Y:S01]  /*8bc0*/  FFMA.FTZ R175, R43, R173, R175 ;  /* 0x000000ad2baf7223 */ /* 0x000fe200000100af */
[----:B------:R-:W-:Y:S02]  /*8bd0*/  HADD2.F32 R55, -RZ, R55.H0_H0 ;  /* 0x20000037ff377230 */ /* 0x000fe40000004100 */
[----:B------:R-:W-:Y:S01]  /*8be0*/  FFMA.FTZ R53, R44, R51, R53 ;  /* 0x000000332c357223 */ /* 0x000fe20000010035 */
[----:B------:R-:W-:Y:S02]  /*8bf0*/  HADD2.F32 R46, -RZ, R46.H1_H1 ;  /* 0x3000002eff2e7230 */ /* 0x000fe40000004100 */
[----:B------:R-:W-:Y:S01]  /*8c00*/  FMUL.FTZ R43, R41, R174 ;  /* 0x000000ae292b7220 */ /* 0x000fe20000410000 */
[--C-:B------:R-:W-:Y:S01]  /*8c10*/  HADD2.F32 R40, -RZ, R42.reuse.H0_H0 ;  /* 0x2000002aff287230 */ /* 0x100fe20000004100 */
[----:B------:R-:W-:Y:S01]  /*8c20*/  F2FP.F16.F32.PACK_AB R47, R56, R47 ;  /* 0x0000002f382f723e */ /* 0x000fe200000000ff */
[----:B------:R-:W-:Y:S02]  /*8c30*/  HADD2.F32 R42, -RZ, R42.H1_H1 ;  /* 0x3000002aff2a7230 */ /* 0x000fe40000004100 */
[----:B------:R-:W-:Y:S01]  /*8c40*/  FMUL.FTZ R44, R46, R55 ;  /* 0x000000372e2c7220 */ /* 0x000fe20000410000 */
[----:B------:R-:W-:-:S02]  /*8c50*/  HADD2.F32 R172, -RZ, R172.H0_H0 ;  /* 0x200000acffac7230 */ /* 0x000fc40000004100 */
[----:B------:R-:W-:Y:S01]  /*8c60*/  FMUL.FTZ R174, R40, R174 ;  /* 0x000000ae28ae7220 */ /* 0x000fe20000410000 */
[----:B------:R-:W-:Y:S02]  /*8c70*/  HADD2.F32 R54, -RZ, R54.H0_H0 ;  /* 0x20000036ff367230 */ /* 0x000fe40000004100 */
[----:B------:R-:W-:Y:S01]  /*8c80*/  FMUL.FTZ R55, R42, R55 ;  /* 0x000000372a377220 */ /* 0x000fe20000410000 */
[----:B------:R-:W-:Y:S01]  /*8c90*/  F2FP.F16.F32.PACK_AB R71, R84, R71 ;  /* 0x000000475447723e */ /* 0x000fe200000000ff */
[-C--:B------:R-:W-:Y:S01]  /*8ca0*/  FFMA.FTZ R43, R40, R172.reuse, -R43 ;  /* 0x000000ac282b7223 */ /* 0x080fe2000001082b */
[----:B------:R-:W-:Y:S01]  /*8cb0*/  FFMA.FTZ R174, R41, R172, R174 ;  /* 0x000000ac29ae7223 */ /* 0x000fe200000100ae */
[-C--:B------:R-:W-:Y:S01]  /*8cc0*/  FFMA.FTZ R44, R42, R54.reuse, -R44 ;  /* 0x000000362a2c7223 */ /* 0x080fe2000001082c */
[----:B------:R-:W-:Y:S01]  /*8cd0*/  FFMA.FTZ R55, R46, R54, R55 ;  /* 0x000000362e377223 */ /* 0x000fe20000010037 */
[----:B------:R-:W-:Y:S01]  /*8ce0*/  F2FP.F16.F32.PACK_AB R69, R86, R69 ;  /* 0x000000455645723e */ /* 0x000fe200000000ff */
[----:B------:R-:W-:Y:S01]  /*8cf0*/  IMAD.MOV.U32 R40, RZ, RZ, R47 ;  /* 0x000000ffff287224 */ /* 0x000fe200078e002f */
        /* <DEDUP_REMOVED lines=8> */
[----:B------:R-:W-:Y:S01]  /*8d80*/  MOV R41, R57 ;  /* 0x0000003900297202 */ /* 0x000fe20000000f00 */
[----:B------:R-:W-:Y:S01]  /*8d90*/  IMAD.MOV.U32 R43, RZ, RZ, R59 ;  /* 0x000000ffff2b7224 */ /* 0x000fe200078e003b */
[----:B------:R-:W-:-:S07]  /*8da0*/  MOV R46, R55 ;  /* 0x00000037002e7202 */ /* 0x000fce0000000f00 */
.L_x_3732:
[----:B------:R-:W-:Y:S05]  /*8db0*/  BSYNC B2 ;  /* 0x0000000000027941 */ /* 0x000fea0003800000 */
.L_x_3731:
[----:B------:R-:W-:-:S13]  /*8dc0*/  ISETP.GE.AND P3, PT, R48, R150, PT ;  /* 0x000000963000720c */ /* 0x000fda0003f66270 */
[--C-:B------:R-:W-:Y:S02]  /*8dd0*/  @!P3 SHF.R.S32.HI R54, RZ, 0x1f, R48.reuse ;  /* 0x0000001fff36b819 */ /* 0x100fe40000011430 */
[----:B------:R-:W-:-:S04]  /*8de0*/  @!P3 IADD3 R51, P4, P5, R116, R128, R48 ;  /* 0x000000807433b210 */ /* 0x000fc80007d9e030 */
[----:B------:R-:W-:Y:S02]  /*8df0*/  @!P3 IADD3.X R54, R7, R52, R54, P4, P5 ;  /* 0x000000340736b210 */ /* 0x000fe400027ea436 */
[----:B------:R-:W-:-:S04]  /*8e00*/  LEA R48, P4, R49, R124, 0x1 ;  /* 0x0000007c31307211 */ /* 0x000fc800078808ff */
[----:B------:R-:W-:Y:S02]  /*8e10*/  LEA.HI.X R49, R49, R125, R50, 0x1, P4 ;  /* 0x0000007d31317211 */ /* 0x000fe400020f0c32 */
[----:B------:R-:W-:-:S03]  /*8e20*/  @!P3 LEA R50, P4, R51, R124, 0x1 ;  /* 0x0000007c3332b211 */ /* 0x000fc600078808ff */
[----:B0-----:R0:W-:Y:S01]  /*8e30*/  STG.E.128 desc[UR60][R48.64], R40 ;  /* 0x0000002830007986 */ /* 0x0011e2000c101d3c */
[----:B------:R-:W-:-:S05]  /*8e40*/  @!P3 LEA.HI.X R51, R51, R125, R54, 0x1, P4 ;  /* 0x0000007d3333b211 */ /* 0x000fca00020f0c36 */
[----:B--2---:R0:W-:Y:S04]  /*8e50*/  @!P3 STG.E.128 desc[UR60][R50.64], R44 ;  /* 0x0000002c3200b986 */ /* 0x0041e8000c101d3c */
.L_x_3730:
[----:B------:R-:W-:Y:S05]  /*8e60*/  BSYNC B1 ;  /* 0x0000000000017941 */ /* 0x000fea0003800000 */
.L_x_3729:
[----:B------:R-:W-:Y:S01]  /*8e70*/  ISETP.NE.AND P3, PT, R33, RZ, PT ;  /* 0x000000ff2100720c */ /* 0x000fe20003f65270 */
[----:B------:R-:W-:-:S12]  /*8e80*/  BSSY B1, `(.L_x_3733) ;  /* 0x0000077000017945 */ /* 0x000fd80003800000 */
[----:B------:R-:W-:Y:S05]  /*8e90*/  @!P3 BRA `(.L_x_3734) ;  /* 0x0000000400d4b947 */ /* 0x000fea0003800000 */
[----:B0-----:R-:W-:Y:S01]  /*8ea0*/  SEL R40, R127, R153, !P1 ;  /* 0x000000997f287207 */ /* 0x001fe20004800000 */
        /* <DEDUP_REMOVED lines=8> */
[----:B------:R-:W-:Y:S01]  /*8f30*/  SHF.R.S32.HI R41, RZ, 0x1f, R40 ;  /* 0x0000001fff297819 */ /* 0x000fe20000011428 */
[----:B------:R-:W-:-:S03]  /*8f40*/  IMAD.SHL.U32 R51, R40, 0x8, RZ ;  /* 0x0000000828337824 */ /* 0x000fc600078e00ff */
[----:B------:R-:W-:Y:S02]  /*8f50*/  LEA.HI R41, R41, R40, RZ, 0x3 ;  /* 0x0000002829297211 */ /* 0x000fe400078f18ff */
[----:B------:R-:W-:Y:S02]  /*8f60*/  LOP3.LUT R40, R207, 0x38, R51, 0xf8, !PT ;  /* 0x00000038cf287812 */ /* 0x000fe400078ef833 */
[----:B------:R-:W-:Y:S02]  /*8f70*/  SHF.R.S32.HI R41, RZ, 0x3, R41 ;  /* 0x00000003ff297819 */ /* 0x000fe40000011429 */
[----:B------:R-:W-:-:S03]  /*8f80*/  LOP3.LUT R40, R40, R42, RZ, 0x3c, !PT ;  /* 0x0000002a28287212 */ /* 0x000fc600078e3cff */
[----:B------:R-:W-:-:S04]  /*8f90*/  IMAD R41, R41, 0x1c00, R214 ;  /* 0x00001c0029297824 */ /* 0x000fc800078e02d6 */
        /* <DEDUP_REMOVED lines=8> */
[--C-:B------:R-:W-:Y:S01]  /*9020*/  SHF.R.U64 R53, R80, 0x10, R81.reuse ;  /* 0x0000001050357819 */ /* 0x100fe20000001251 */
[----:B------:R-:W-:Y:S01]  /*9030*/  HADD2.F32 R57, -RZ, R171.H1_H1 ;  /* 0x300000abff397230 */ /* 0x000fe20000004100 */
[----:B------:R-:W-:Y:S01]  /*9040*/  SHF.R.U32.HI R80, RZ, 0x10, R81 ;  /* 0x00000010ff507819 */ /* 0x000fe20000011651 */
[--C-:B--2---:R-:W-:Y:S01]  /*9050*/  HADD2.F32 R58, -RZ, R45.reuse.H0_H0 ;  /* 0x2000002dff3a7230 */ /* 0x104fe20000004100 */
[--C-:B------:R-:W-:Y:S01]  /*9060*/  SHF.R.U64 R48, R64, 0x10, R65.reuse ;  /* 0x0000001040307819 */ /* 0x100fe20000001241 */
[----:B------:R-:W-:Y:S01]  /*9070*/  HADD2.F32 R59, -RZ, R45.H1_H1 ;  /* 0x3000002dff3b7230 */ /* 0x000fe20000004100 */
[----:B------:R-:W-:Y:S01]  /*9080*/  SHF.R.U32.HI R64, RZ, 0x10, R65 ;  /* 0x00000010ff407819 */ /* 0x000fe20000011641 */
[--C-:B0-----:R-:W-:Y:S02]  /*9090*/  HADD2.F32 R45, -RZ, R41.reuse.H0_H0 ;  /* 0x20000029ff2d7230 */ /* 0x101fe40000004100 */
[----:B------:R-:W-:Y:S01]  /*90a0*/  FMUL.FTZ R68, R58, R57 ;  /* 0x000000393a447220 */ /* 0x000fe20000410000 */
[----:B------:R-:W-:Y:S01]  /*90b0*/  HADD2.F32 R80, -RZ, R80.H0_H0 ;  /* 0x20000050ff507230 */ /* 0x000fe20000004100 */
[----:B------:R-:W-:Y:S01]  /*90c0*/  SHF.R.U64 R55, R82, 0x10, R83 ;  /* 0x0000001052377819 */ /* 0x000fe20000001253 */
[----:B------:R-:W-:-:S02]  /*90d0*/  HADD2.F32 R41, -RZ, R41.H1_H1 ;  /* 0x30000029ff297230 */ /* 0x000fc40000004100 */
[----:B------:R-:W-:Y:S01]  /*90e0*/  FMUL.FTZ R57, R45, R57 ;  /* 0x000000392d397220 */ /* 0x000fe20000410000 */
[----:B------:R-:W-:Y:S01]  /*90f0*/  HADD2.F32 R56, -RZ, R169.H1_H1 ;  /* 0x300000a9ff387230 */ /* 0x000fe20000004100 */
[----:B------:R-:W-:Y:S01]  /*9100*/  SHF.R.U32.HI R82, RZ, 0x10, R83 ;  /* 0x00000010ff527819 */ /* 0x000fe20000011653 */
[----:B------:R-:W-:Y:S02]  /*9110*/  HADD2.F32 R64, -RZ, R64.H0_H0 ;  /* 0x20000040ff407230 */ /* 0x000fe40000004100 */
[-C--:B------:R-:W-:Y:S01]  /*9120*/  FMUL.FTZ R70, R59, R80.reuse ;  /* 0x000000503b467220 */ /* 0x080fe20000410000 */
[----:B------:R-:W-:Y:S01]  /*9130*/  FMUL.FTZ R80, R41, R80 ;  /* 0x0000005029507220 */ /* 0x000fe20000410000 */
[-C--:B------:R-:W-:Y:S01]  /*9140*/  FFMA.FTZ R68, R45, R56.reuse, -R68 ;  /* 0x000000382d447223 */ /* 0x080fe20000010844 */
[----:B------:R-:W-:Y:S01]  /*9150*/  FFMA.FTZ R57, R58, R56, R57 ;  /* 0x000000383a397223 */ /* 0x000fe20000010039 */
[--C-:B------:R-:W-:Y:S01]  /*9160*/  SHF.R.U64 R54, R66, 0x10, R67.reuse ;  /* 0x0000001042367819 */ /* 0x100fe20000001243 */
[----:B------:R-:W-:Y:S01]  /*9170*/  HADD2.F32 R65, -RZ, R168.H1_H1 ;  /* 0x300000a8ff417230 */ /* 0x000fe20000004100 */
[----:B------:R-:W-:Y:S01]  /*9180*/  SHF.R.U32.HI R66, RZ, 0x10, R67 ;  /* 0x00000010ff427819 */ /* 0x000fe20000011643 */
[----:B------:R-:W-:-:S02]  /*9190*/  HADD2.F32 R56, -RZ, R47.H0_H0 ;  /* 0x2000002fff387230 */ /* 0x000fc40000004100 */
[-C--:B------:R-:W-:Y:S01]  /*91a0*/  FFMA.FTZ R80, R59, R64.reuse, R80 ;  /* 0x000000403b507223 */ /* 0x080fe20000010050 */
[----:B------:R-:W-:Y:S02]  /*91b0*/  HADD2.F32 R58, -RZ, R43.H0_H0 ;  /* 0x2000002bff3a7230 */ /* 0x000fe40000004100 */
[----:B------:R-:W-:Y:S01]  /*91c0*/  FFMA.FTZ R41, R41, R64, -R70 ;  /* 0x0000004029297223 */ /* 0x000fe20000010846 */
[----:B------:R-:W-:Y:S02]  /*91d0*/  HADD2.F32 R47, -RZ, R47.H1_H1 ;  /* 0x3000002fff2f7230 */ /* 0x000fe40000004100 */
[----:B------:R-:W-:Y:S01]  /*91e0*/  HADD2.F32 R82, -RZ, R82.H0_H0 ;  /* 0x20000052ff527230 */ /* 0x000fe20000004100 */
[----:B------:R-:W-:Y:S01]  /*91f0*/  F2FP.F16.F32.PACK_AB R57, R80, R57 ;  /* 0x000000395039723e */ /* 0x000fe200000000ff */
[----:B------:R-:W-:Y:S02]  /*9200*/  HADD2.F32 R59, -RZ, R43.H1_H1 ;  /* 0x3000002bff3b7230 */ /* 0x000fe40000004100 */
[----:B------:R-:W-:Y:S01]  /*9210*/  FMUL.FTZ R43, R56, R65 ;  /* 0x00000041382b7220 */ /* 0x000fe20000410000 */
[----:B------:R-:W-:-:S02]  /*9220*/  HADD2.F32 R45, -RZ, R170.H1_H1 ;  /* 0x300000aaff2d7230 */ /* 0x000fc40000004100 */
[C---:B------:R-:W-:Y:S01]  /*9230*/  FMUL.FTZ R65, R58.reuse, R65 ;  /* 0x000000413a417220 */ /* 0x040fe20000410000 */
[----:B------:R-:W-:Y:S02]  /*9240*/  HADD2.F32 R66, -RZ, R66.H0_H0 ;  /* 0x20000042ff427230 */ /* 0x000fe40000004100 */
[-C--:B------:R-:W-:Y:S01]  /*9250*/  FMUL.FTZ R64, R47, R82.reuse ;  /* 0x000000522f407220 */ /* 0x080fe20000410000 */
[C---:B------:R-:W-:Y:S01]  /*9260*/  FMUL.FTZ R82, R59.reuse, R82 ;  /* 0x000000523b527220 */ /* 0x040fe20000410000 */
[-C--:B------:R-:W-:Y:S01]  /*9270*/  FFMA.FTZ R43, R58, R45.reuse, -R43 ;  /* 0x0000002d3a2b7223 */ /* 0x080fe2000001082b */
[----:B------:R-:W-:Y:S01]  /*9280*/  FFMA.FTZ R45, R56, R45, R65 ;  /* 0x0000002d382d7223 */ /* 0x000fe20000010041 */
[-C--:B------:R-:W-:Y:S01]  /*9290*/  FFMA.FTZ R56, R59, R66.reuse, -R64 ;  /* 0x000000423b387223 */ /* 0x080fe20000010840 */
[----:B------:R-:W-:Y:S02]  /*92a0*/  HADD2.F32 R65, -RZ, R53.H0_H0 ;  /* 0x20000035ff417230 */ /* 0x000fe40000004100 */
[----:B------:R-:W-:Y:S01]  /*92b0*/  FFMA.FTZ R58, R47, R66, R82 ;  /* 0x000000422f3a7223 */ /* 0x000fe20000010052 */
[----:B------:R-:W-:Y:S01]  /*92c0*/  HADD2.F32 R168, -RZ, R168.H0_H0 ;  /* 0x200000a8ffa87230 */ /* 0x000fe20000004100 */
[----:B------:R-:W-:Y:S01]  /*92d0*/  F2FP.F16.F32.PACK_AB R41, R41, R68 ;  /* 0x000000442929723e */ /* 0x000fe200000000ff */
[----:B------:R-:W-:Y:S01]  /*92e0*/  HADD2.F32 R53, -RZ, R44.H0_H0 ;  /* 0x2000002cff357230 */ /* 0x000fe20000004100 */
[----:B------:R-:W-:Y:S01]  /*92f0*/  F2FP.F16.F32.PACK_AB R43, R56, R43 ;  /* 0x0000002b382b723e */ /* 0x000fe200000000ff */
[----:B------:R-:W-:Y:S01]  /*9300*/  HADD2.F32 R59, -RZ, R40.H0_H0 ;  /* 0x20000028ff3b7230 */ /* 0x000fe20000004100 */
[----:B------:R-:W-:Y:S01]  /*9310*/  F2FP.F16.F32.PACK_AB R58, R58, R45 ;  /* 0x0000002d3a3a723e */ /* 0x000fe200000000ff */
[----:B------:R-:W-:-:S02]  /*9320*/  HADD2.F32 R47, -RZ, R44.H1_H1 ;  /* 0x3000002cff2f7230 */ /* 0x000fc40000004100 */
[----:B------:R-:W-:Y:S02]  /*9330*/  HADD2.F32 R64, -RZ, R40.H1_H1 ;  /* 0x30000028ff407230 */ /* 0x000fe40000004100 */
[-C--:B------:R-:W-:Y:S01]  /*9340*/  FMUL.FTZ R40, R53, R168.reuse ;  /* 0x000000a835287220 */ /* 0x080fe20000410000 */
[----:B------:R-:W-:Y:S02]  /*9350*/  HADD2.F32 R170, -RZ, R170.H0_H0 ;  /* 0x200000aaffaa7230 */ /* 0x000fe40000004100 */
[----:B------:R-:W-:Y:S01]  /*9360*/  FMUL.FTZ R44, R59, R168 ;  /* 0x000000a83b2c7220 */ /* 0x000fe20000410000 */
[----:B------:R-:W-:Y:S02]  /*9370*/  HADD2.F32 R48, -RZ, R48.H0_H0 ;  /* 0x20000030ff307230 */ /* 0x000fe40000004100 */
[-C--:B------:R-:W-:Y:S01]  /*9380*/  FMUL.FTZ R67, R47, R65.reuse ;  /* 0x000000412f437220 */ /* 0x080fe20000410000 */
[C---:B------:R-:W-:Y:S01]  /*9390*/  FMUL.FTZ R66, R64.reuse, R65 ;  /* 0x0000004140427220 */ /* 0x040fe20000410000 */
[-C--:B------:R-:W-:Y:S01]  /*93a0*/  FFMA.FTZ R40, R59, R170.reuse, -R40 ;  /* 0x000000aa3b287223 */ /* 0x080fe20000010828 */
[----:B------:R-:W-:Y:S01]  /*93b0*/  FFMA.FTZ R44, R53, R170, R44 ;  /* 0x000000aa352c7223 */ /* 0x000fe2000001002c */
[----:B------:R-:W-:Y:S01]  /*93c0*/  FFMA.FTZ R53, R64, R48, -R67 ;  /* 0x0000003040357223 */ /* 0x000fe20000010843 */
[----:B------:R-:W-:-:S02]  /*93d0*/  HADD2.F32 R59, -RZ, R55.H0_H0 ;  /* 0x20000037ff3b7230 */ /* 0x000fc40000004100 */
[----:B------:R-:W-:Y:S01]  /*93e0*/  FFMA.FTZ R47, R47, R48, R66 ;  /* 0x000000302f2f7223 */ /* 0x000fe20000010042 */
[----:B------:R-:W-:Y:S02]  /*93f0*/  HADD2.F32 R169, -RZ, R169.H0_H0 ;  /* 0x200000a9ffa97230 */ /* 0x000fe40000004100 */
[--C-:B------:R-:W-:Y:S01]  /*9400*/  HADD2.F32 R64, -RZ, R46.reuse.H0_H0 ;  /* 0x2000002eff407230 */ /* 0x100fe20000004100 */
[----:B------:R-:W-:Y:S01]  /*9410*/  F2FP.F16.F32.PACK_AB R40, R53, R40 ;  /* 0x000000283528723e */ /* 0x000fe200000000ff */
[----:B------:R-:W-:Y:S01]  /*9420*/  HADD2.F32 R55, -RZ, R46.H1_H1 ;  /* 0x3000002eff377230 */ /* 0x000fe20000004100 */
[----:B------:R-:W-:Y:S01]  /*9430*/  F2FP.F16.F32.PACK_AB R44, R47, R44 ;  /* 0x0000002c2f2c723e */ /* 0x000fe200000000ff */
[--C-:B------:R-:W-:Y:S02]  /*9440*/  HADD2.F32 R48, -RZ, R42.reuse.H0_H0 ;  /* 0x2000002aff307230 */ /* 0x100fe40000004100 */
[----:B------:R-:W-:Y:S01]  /*9450*/  FMUL.FTZ R65, R64, R169 ;  /* 0x000000a940417220 */ /* 0x000fe20000410000 */
[----:B------:R-:W-:-:S02]  /*9460*/  HADD2.F32 R46, -RZ, R42.H1_H1 ;  /* 0x3000002aff2e7230 */ /* 0x000fc40000004100 */
[C---:B------:R-:W-:Y:S01]  /*9470*/  FMUL.FTZ R67, R55.reuse, R59 ;  /* 0x0000003b37437220 */ /* 0x040fe20000410000 */
[----:B------:R-:W-:Y:S02]  /*9480*/  HADD2.F32 R171, -RZ, R171.H0_H0 ;  /* 0x200000abffab7230 */ /* 0x000fe40000004100 */
[----:B------:R-:W-:Y:S01]  /*9490*/  FMUL.FTZ R169, R48, R169 ;  /* 0x000000a930a97220 */ /* 0x000fe20000410000 */
[----:B------:R-:W-:Y:S02]  /*94a0*/  HADD2.F32 R54, -RZ, R54.H0_H0 ;  /* 0x20000036ff367230 */ /* 0x000fe40000004100 */
[----:B------:R-:W-:Y:S01]  /*94b0*/  FMUL.FTZ R66, R46, R59 ;  /* 0x0000003b2e427220 */ /* 0x000fe20000410000 */
[----:B------:R-:W-:Y:S02]  /*94c0*/  IMAD.MOV.U32 R45, RZ, RZ, R57 ;  /* 0x000000ffff2d7224 */ /* 0x000fe400078e0039 */
[-C--:B------:R-:W-:Y:S01]  /*94d0*/  FFMA.FTZ R42, R48, R171.reuse, -R65 ;  /* 0x000000ab302a7223 */ /* 0x080fe20000010841 */
[----:B------:R-:W-:Y:S01]  /*94e0*/  FFMA.FTZ R169, R64, R171, R169 ;  /* 0x000000ab40a97223 */ /* 0x000fe200000100a9 */
[-C--:B------:R-:W-:Y:S01]  /*94f0*/  FFMA.FTZ R67, R46, R54.reuse, -R67 ;  /* 0x000000362e437223 */ /* 0x080fe20000010843 */
[----:B------:R-:W-:Y:S01]  /*9500*/  FFMA.FTZ R66, R55, R54, R66 ;  /* 0x0000003637427223 */ /* 0x000fe20000010042 */
[----:B------:R-:W-:-:S03]  /*9510*/  IMAD.MOV.U32 R47, RZ, RZ, R58 ;  /* 0x000000ffff2f7224 */ /* 0x000fc600078e003a */
[----:B------:R-:W-:Y:S02]  /*9520*/  F2FP.F16.F32.PACK_AB R42, R67, R42 ;  /* 0x0000002a432a723e */ /* 0x000fe400000000ff */
[----:B------:R-:W-:-:S07]  /*9530*/  F2FP.F16.F32.PACK_AB R46, R66, R169 ;  /* 0x000000a9422e723e */ /* 0x000fce00000000ff */
.L_x_3736:
[----:B------:R-:W-:Y:S05]  /*9540*/  BSYNC B2 ;  /* 0x0000000000027941 */ /* 0x000fea0003800000 */
.L_x_3735:
        /* <DEDUP_REMOVED lines=10> */
.L_x_3734:
[----:B------:R-:W-:Y:S05]  /*95f0*/  BSYNC B1 ;  /* 0x0000000000017941 */ /* 0x000fea0003800000 */
.L_x_3733:
[----:B------:R-:W-:-:S13]  /*9600*/  ISETP.NE.AND P3, PT, R34, RZ, PT ;  /* 0x000000ff2200720c */ /* 0x000fda0003f65270 */
[----:B------:R-:W-:Y:S05]  /*9610*/  @!P3 BRA `(.L_x_3687) ;  /* 0x0000000800ccb947 */ /* 0x000fea0003800000 */
[----:B0---4-:R-:W2:Y:S01]  /*9620*/  LDL R40, [R1+0x10] ;  /* 0x0000100001287983 */ /* 0x011ea20000100800 */
[----:B------:R-:W-:Y:S01]  /*9630*/  SHF.R.U32.HI R42, RZ, 0x3, R207 ;  /* 0x00000003ff2a7819 */ /* 0x000fe200000116cf */
[----:B------:R-:W-:Y:S01]  /*9640*/  BSSY B1, `(.L_x_3737) ;  /* 0x000006e000017945 */ /* 0x000fe20003800000 */
[----:B--2---:R-:W-:Y:S02]  /*9650*/  LOP3.LUT P5, RZ, R40, 0x1, RZ, 0xc0, !PT ;  /* 0x0000000128ff7812 */ /* 0x004fe400078ac0ff */
[----:B------:R-:W-:Y:S02]  /*9660*/  IADD3 R40, P3, P4, R116, R128, R28 ;  /* 0x0000008074287210 */ /* 0x000fe40007c7e01c */
[----:B------:R-:W-:Y:S02]  /*9670*/  SEL R153, R127, R153, !P5 ;  /* 0x000000997f997207 */ /* 0x000fe40006800000 */
[----:B------:R-:W-:Y:S02]  /*9680*/  IADD3.X R41, R7, R52, R32, P3, P4 ;  /* 0x0000003407297210 */ /* 0x000fe40001fe8420 */
[----:B---3--:R-:W-:-:S04]  /*9690*/  LEA R48, P3, R40, R124, 0x1 ;  /* 0x0000007c28307211 */ /* 0x008fc800078608ff */
[----:B------:R-:W-:Y:S02]  /*96a0*/  LEA.HI.X R49, R40, R125, R41, 0x1, P3 ;  /* 0x0000007d28317211 */ /* 0x000fe400018f0c29 */
[----:B------:R-:W-:Y:S02]  /*96b0*/  SHF.R.S32.HI R40, RZ, 0x1f, R153 ;  /* 0x0000001fff287819 */ /* 0x000fe40000011499 */
[----:B------:R-:W-:Y:S02]  /*96c0*/  ISETP.GE.AND P3, PT, R3, R126, PT ;  /* 0x0000007e0300720c */ /* 0x000fe40003f66270 */
[----:B------:R-:W-:-:S04]  /*96d0*/  LEA.HI R153, R40, R153, RZ, 0x4 ;  /* 0x0000009928997211 */ /* 0x000fc800078f20ff */
[----:B------:R-:W-:-:S04]  /*96e0*/  LEA.HI.SX32 R153, R153, R118, 0x1c ;  /* 0x0000007699997211 */ /* 0x000fc800078fe2ff */
[----:B------:R-:W-:Y:S01]  /*96f0*/  SHF.R.S32.HI R40, RZ, 0x1f, R153 ;  /* 0x0000001fff287819 */ /* 0x000fe20000011499 */
[----:B------:R-:W-:-:S03]  /*9700*/  IMAD.SHL.U32 R51, R153, 0x8, RZ ;  /* 0x0000000899337824 */ /* 0x000fc600078e00ff */
[----:B------:R-:W-:-:S04]  /*9710*/  LEA.HI R40, R40, R153, RZ, 0x3 ;  /* 0x0000009928287211 */ /* 0x000fc800078f18ff */
[----:B------:R-:W-:Y:S02]  /*9720*/  SHF.R.S32.HI R41, RZ, 0x3, R40 ;  /* 0x00000003ff297819 */ /* 0x000fe40000011428 */
[----:B------:R-:W-:-:S03]  /*9730*/  LOP3.LUT R40, R207, 0x38, R51, 0xf8, !PT ;  /* 0x00000038cf287812 */ /* 0x000fc600078ef833 */
[----:B------:R-:W-:Y:S01]  /*9740*/  IMAD R41, R41, 0x1c00, R214 ;  /* 0x00001c0029297824 */ /* 0x000fe200078e02d6 */
[----:B------:R-:W-:-:S05]  /*9750*/  LOP3.LUT R40, R40, R42, RZ, 0x3c, !PT ;  /* 0x0000002a28287212 */ /* 0x000fca00078e3cff */
[----:B------:R-:W-:Y:S02]  /*9760*/  IMAD.IADD R43, R41, 0x1, R40 ;  /* 0x00000001292b7824 */ /* 0x000fe400078e0228 */
[C---:B------:R-:W-:Y:S02]  /*9770*/  IMAD R41, R16.reuse, 0x5400, R142 ;  /* 0x0000540010297824 */ /* 0x040fe400078e028e */
[----:B------:R-:W-:-:S03]  /*9780*/  IMAD R43, R16, 0x5400, R43 ;  /* 0x00005400102b7824 */ /* 0x000fc600078e022b */
[----:B------:R-:W-:Y:S01]  /*9790*/  LEA R41, R41, R2, 0x1 ;  /* 0x0000000229297211 */ /* 0x000fe200078e08ff */
[----:B------:R-:W-:-:S05]  /*97a0*/  IMAD R44, R43, 0x2, R2 ;  /* 0x000000022b2c7824 */ /* 0x000fca00078e0202 */
[----:B------:R-:W0:Y:S04]  /*97b0*/  LDS.128 R40, [R41+0x21400] ;  /* 0x0214000029287984 */ /* 0x000e280000000c00 */
[----:B------:R-:W2:Y:S01]  /*97c0*/  LDS.128 R44, [R44+0x21400] ;  /* 0x021400002c2c7984 */ /* 0x000ea20000000c00 */
[----:B------:R-:W-:Y:S05]  /*97d0*/  @P3 BRA `(.L_x_3738) ;  /* 0x0000000400503947 */ /* 0x000fea0003800000 */
[----:B------:R-:W-:Y:S01]  /*97e0*/  SHF.R.U64 R50, R60, 0x10, R61 ;  /* 0x000000103c327819 */ /* 0x000fe2000000123d */
[----:B--2---:R-:W-:Y:S01]  /*97f0*/  IMAD.MOV.U32 R56, RZ, RZ, R45 ;  /* 0x000000ffff387224 */ /* 0x004fe200078e002d */
[----:B------:R-:W-:Y:S01]  /*9800*/  SHF.R.U32.HI R59, RZ, 0x10, R61 ;  /* 0x00000010ff3b7819 */ /* 0x000fe2000001163d */
[----:B------:R-:W-:Y:S01]  /*9810*/  IMAD.MOV.U32 R57, RZ, RZ, R47 ;  /* 0x000000ffff397224 */ /* 0x000fe200078e002f */
[----:B------:R-:W-:Y:S01]  /*9820*/  SHF.R.U32.HI R61, RZ, 0x10, R73 ;  /* 0x00000010ff3d7819 */ /* 0x000fe20000011649 */
[----:B0-----:R-:W-:Y:S01]  /*9830*/  IMAD.MOV.U32 R45, RZ, RZ, R43 ;  /* 0x000000ffff2d7224 */ /* 0x001fe200078e002b */
[--C-:B------:R-:W-:Y:S01]  /*9840*/  SHF.R.U64 R53, R62, 0x10, R63.reuse ;  /* 0x000000103e357819 */ /* 0x100fe2000000123f */
[--C-:B------:R-:W-:Y:S01]  /*9850*/  HADD2.F32 R47, -RZ, R56.reuse.H0_H0 ;  /* 0x20000038ff2f7230 */ /* 0x100fe20000004100 */
[----:B------:R-:W-:Y:S01]  /*9860*/  SHF.R.U32.HI R62, RZ, 0x10, R63 ;  /* 0x00000010ff3e7819 */ /* 0x000fe2000001163f */
[----:B------:R-:W-:Y:S01]  /*9870*/  HADD2.F32 R58, -RZ, R56.H1_H1 ;  /* 0x30000038ff3a7230 */ /* 0x000fe20000004100 */
[--C-:B------:R-:W-:Y:S01]  /*9880*/  SHF.R.U64 R55, R74, 0x10, R75.reuse ;  /* 0x000000104a377819 */ /* 0x100fe2000000124b */
[----:B------:R-:W-:Y:S01]  /*9890*/  HADD2.F32 R61, -RZ, R61.H0_H0 ;  /* 0x2000003dff3d7230 */ /* 0x000fe20000004100 */
[----:B------:R-:W-:Y:S01]  /*98a0*/  SHF.R.U32.HI R74, RZ, 0x10, R75 ;  /* 0x00000010ff4a7819 */ /* 0x000fe2000001164b */
[----:B------:R-:W-:Y:S01]  /*98b0*/  HADD2.F32 R56, -RZ, R41.H1_H1 ;  /* 0x30000029ff387230 */ /* 0x000fe20000004100 */
[----:B------:R-:W-:Y:S01]  /*98c0*/  SHF.R.U64 R54, R72, 0x10, R73 ;  /* 0x0000001048367819 */ /* 0x000fe20000001249 */
[----:B------:R-:W-:-:S02]  /*98d0*/  HADD2.F32 R64, -RZ, R161.H1_H1 ;  /* 0x300000a1ff407230 */ /* 0x000fc40000004100 */
[-C--:B------:R-:W-:Y:S01]  /*98e0*/  FMUL.FTZ R63, R58, R61.reuse ;  /* 0x0000003d3a3f7220 */ /* 0x080fe20000410000 */
[----:B------:R-:W-:Y:S02]  /*98f0*/  HADD2.F32 R43, -RZ, R41.H0_H0 ;  /* 0x20000029ff2b7230 */ /* 0x000fe40000004100 */
[----:B------:R-:W-:Y:S01]  /*9900*/  FMUL.FTZ R61, R56, R61 ;  /* 0x0000003d383d7220 */ /* 0x000fe20000410000 */
[----:B------:R-:W-:Y:S02]  /*9910*/  HADD2.F32 R59, -RZ, R59.H0_H0 ;  /* 0x2000003bff3b7230 */ /* 0x000fe40000004100 */
[-C--:B------:R-:W-:Y:S01]  /*9920*/  FMUL.FTZ R66, R47, R64.reuse ;  /* 0x000000402f427220 */ /* 0x080fe20000410000 */
[----:B------:R-:W-:Y:S02]  /*9930*/  HADD2.F32 R60, -RZ, R159.H1_H1 ;  /* 0x3000009fff3c7230 */ /* 0x000fe40000004100 */
[----:B------:R-:W-:Y:S01]  /*9940*/  FMUL.FTZ R64, R43, R64 ;  /* 0x000000402b407220 */ /* 0x000fe20000410000 */
[----:B------:R-:W-:-:S02]  /*9950*/  HADD2.F32 R74, -RZ, R74.H0_H0 ;  /* 0x2000004aff4a7230 */ /* 0x000fc40000004100 */
[-C--:B------:R-:W-:Y:S01]  /*9960*/  FFMA.FTZ R56, R56, R59.reuse, -R63 ;  /* 0x0000003b38387223 */ /* 0x080fe2000001083f */
[----:B------:R-:W-:Y:S01]  /*9970*/  FFMA.FTZ R58, R58, R59, R61 ;  /* 0x0000003b3a3a7223 */ /* 0x000fe2000001003d */
[-C--:B------:R-:W-:Y:S01]  /*9980*/  FFMA.FTZ R41, R43, R60.reuse, -R66 ;  /* 0x0000003c2b297223 */ /* 0x080fe20000010842 */
[--C-:B------:R-:W-:Y:S02]  /*9990*/  HADD2.F32 R59, -RZ, R57.reuse.H0_H0 ;  /* 0x20000039ff3b7230 */ /* 0x100fe40000004100 */
[----:B------:R-:W-:Y:S01]  /*99a0*/  FFMA.FTZ R43, R47, R60, R64 ;  /* 0x0000003c2f2b7223 */ /* 0x000fe20000010040 */
[----:B------:R-:W-:Y:S02]  /*99b0*/  HADD2.F32 R57, -RZ, R57.H1_H1 ;  /* 0x30000039ff397230 */ /* 0x000fe40000004100 */
[----:B------:R-:W-:Y:S01]  /*99c0*/  HADD2.F32 R60, -RZ, R45.H1_H1 ;  /* 0x3000002dff3c7230 */ /* 0x000fe20000004100 */
[----:B------:R-:W-:Y:S01]  /*99d0*/  F2FP.F16.F32.PACK_AB R41, R56, R41 ;  /* 0x000000293829723e */ /* 0x000fe200000000ff */
[----:B------:R-:W-:-:S02]  /*99e0*/  HADD2.F32 R62, -RZ, R62.H0_H0 ;  /* 0x2000003eff3e7230 */ /* 0x000fc40000004100 */
[CC--:B------:R-:W-:Y:S01]  /*99f0*/  FMUL.FTZ R61, R57.reuse, R74.reuse ;  /* 0x0000004a393d7220 */ /* 0x0c0fe20000410000 */
[----:B------:R-:W-:Y:S02]  /*9a00*/  HADD2.F32 R66, -RZ, R160.H1_H1 ;  /* 0x300000a0ff427230 */ /* 0x000fe40000004100 */
[C---:B------:R-:W-:Y:S01]  /*9a10*/  FMUL.FTZ R74, R60.reuse, R74 ;  /* 0x0000004a3c4a7220 */ /* 0x040fe20000410000 */
[----:B------:R-:W-:Y:S02]  /*9a20*/  HADD2.F32 R47, -RZ, R45.H0_H0 ;  /* 0x2000002dff2f7230 */ /* 0x000fe40000004100 */
[-C--:B------:R-:W-:Y:S01]  /*9a30*/  FFMA.FTZ R60, R60, R62.reuse, -R61 ;  /* 0x0000003e3c3c7223 */ /* 0x080fe2000001083d */
[----:B------:R-:W-:Y:S02]  /*9a40*/  HADD2.F32 R64, -RZ, R158.H1_H1 ;  /* 0x3000009eff407230 */ /* 0x000fe40000004100 */
[----:B------:R-:W-:Y:S01]  /*9a50*/  FFMA.FTZ R62, R57, R62, R74 ;  /* 0x0000003e393e7223 */ /* 0x000fe2000001004a */
[----:B------:R-:W-:Y:S01]  /*9a60*/  FMUL.FTZ R68, R59, R66 ;  /* 0x000000423b447220 */ /* 0x000fe20000410000 */
[----:B------:R-:W-:-:S02]  /*9a70*/  HADD2.F32 R61, -RZ, R54.H0_H0 ;  /* 0x20000036ff3d7230 */ /* 0x000fc40000004100 */
[C---:B------:R-:W-:Y:S01]  /*9a80*/  FMUL.FTZ R66, R47.reuse, R66 ;  /* 0x000000422f427220 */ /* 0x040fe20000410000 */
[----:B------:R-:W-:Y:S02]  /*9a90*/  HADD2.F32 R57, -RZ, R44.H0_H0 ;  /* 0x2000002cff397230 */ /* 0x000fe40000004100 */
[-C--:B------:R-:W-:Y:S01]  /*9aa0*/  FFMA.FTZ R45, R47, R64.reuse, -R68 ;  /* 0x000000402f2d7223 */ /* 0x080fe20000010844 */
[----:B------:R-:W-:Y:S02]  /*9ab0*/  HADD2.F32 R54, -RZ, R40.H0_H0 ;  /* 0x20000028ff367230 */ /* 0x000fe40000004100 */
[----:B------:R-:W-:Y:S01]  /*9ac0*/  FFMA.FTZ R47, R59, R64, R66 ;  /* 0x000000403b2f7223 */ /* 0x000fe20000010042 */
[----:B------:R-:W-:Y:S02]  /*9ad0*/  HADD2.F32 R44, -RZ, R44.H1_H1 ;  /* 0x3000002cff2c7230 */ /* 0x000fe40000004100 */
[----:B------:R-:W-:Y:S01]  /*9ae0*/  HADD2.F32 R161, -RZ, R161.H0_H0 ;  /* 0x200000a1ffa17230 */ /* 0x000fe20000004100 */
[----:B------:R-:W-:Y:S01]  /*9af0*/  F2FP.F16.F32.PACK_AB R60, R60, R45 ;  /* 0x0000002d3c3c723e */ /* 0x000fe200000000ff */
[----:B------:R-:W-:-:S02]  /*9b00*/  HADD2.F32 R40, -RZ, R40.H1_H1 ;  /* 0x30000028ff287230 */ /* 0x000fc40000004100 */
[----:B------:R-:W-:Y:S01]  /*9b10*/  FMUL.FTZ R65, R44, R61 ;  /* 0x0000003d2c417220 */ /* 0x000fe20000410000 */
[----:B------:R-:W-:Y:S02]  /*9b20*/  HADD2.F32 R159, -RZ, R159.H0_H0 ;  /* 0x2000009fff9f7230 */ /* 0x000fe40000004100 */
[----:B------:R-:W-:Y:S01]  /*9b30*/  FMUL.FTZ R63, R57, R161 ;  /* 0x000000a1393f7220 */ /* 0x000fe20000410000 */
[----:B------:R-:W-:Y:S02]  /*9b40*/  HADD2.F32 R59, -RZ, R50.H0_H0 ;  /* 0x20000032ff3b7230 */ /* 0x000fe40000004100 */
[----:B------:R-:W-:Y:S01]  /*9b50*/  FMUL.FTZ R61, R40, R61 ;  /* 0x0000003d283d7220 */ /* 0x000fe20000410000 */
[C---:B------:R-:W-:Y:S01]  /*9b60*/  FMUL.FTZ R50, R54.reuse, R161 ;  /* 0x000000a136327220 */ /* 0x040fe20000410000 */
[----:B------:R-:W-:Y:S01]  /*9b70*/  FFMA.FTZ R63, R54, R159, -R63 ;  /* 0x0000009f363f7223 */ /* 0x000fe2000001083f */
[----:B------:R-:W-:Y:S02]  /*9b80*/  HADD2.F32 R55, -RZ, R55.H0_H0 ;  /* 0x20000037ff377230 */ /* 0x000fe40000004100 */
[-C--:B------:R-:W-:Y:S01]  /*9b90*/  FFMA.FTZ R61, R44, R59.reuse, R61 ;  /* 0x0000003b2c3d7223 */ /* 0x080fe2000001003d */
[----:B------:R-:W-:Y:S01]  /*9ba0*/  FFMA.FTZ R54, R40, R59, -R65 ;  /* 0x0000003b28367223 */ /* 0x000fe20000010841 */
[----:B------:R-:W-:-:S02]  /*9bb0*/  HADD2.F32 R44, -RZ, R46.H0_H0 ;  /* 0x2000002eff2c7230 */ /* 0x000fc40000004100 */
[----:B------:R-:W-:Y:S01]  /*9bc0*/  FFMA.FTZ R50, R57, R159, R50 ;  /* 0x0000009f39327223 */ /* 0x000fe20000010032 */
[----:B------:R-:W-:Y:S01]  /*9bd0*/  HADD2.F32 R59, -RZ, R160.H0_H0 ;  /* 0x200000a0ff3b7230 */ /* 0x000fe20000004100 */
[----:B------:R-:W-:Y:S01]  /*9be0*/  F2FP.F16.F32.PACK_AB R45, R58, R43 ;  /* 0x0000002b3a2d723e */ /* 0x000fe200000000ff */
[----:B------:R-:W-:Y:S01]  /*9bf0*/  HADD2.F32 R40, -RZ, R42.H0_H0 ;  /* 0x2000002aff287230 */ /* 0x000fe20000004100 */
[----:B------:R-:W-:Y:S01]  /*9c00*/  F2FP.F16.F32.PACK_AB R47, R62, R47 ;  /* 0x0000002f3e2f723e */ /* 0x000fe200000000ff */
[----:B------:R-:W-:Y:S02]  /*9c10*/  HADD2.F32 R46, -RZ, R46.H1_H1 ;  /* 0x3000002eff2e7230 */ /* 0x000fe40000004100 */
[-C--:B------:R-:W-:Y:S01]  /*9c20*/  FMUL.FTZ R65, R44, R59.reuse ;  /* 0x0000003b2c417220 */ /* 0x080fe20000410000 */
[----:B------:R-:W-:Y:S02]  /*9c30*/  HADD2.F32 R42, -RZ, R42.H1_H1 ;  /* 0x3000002aff2a7230 */ /* 0x000fe40000004100 */
[----:B------:R-:W-:Y:S01]  /*9c40*/  FMUL.FTZ R59, R40, R59 ;  /* 0x0000003b283b7220 */ /* 0x000fe20000410000 */
[----:B------:R-:W-:-:S02]  /*9c50*/  HADD2.F32 R57, -RZ, R158.H0_H0 ;  /* 0x2000009eff397230 */ /* 0x000fc40000004100 */
[-C--:B------:R-:W-:Y:S01]  /*9c60*/  FMUL.FTZ R67, R46, R55.reuse ;  /* 0x000000372e437220 */ /* 0x080fe20000410000 */
[----:B------:R-:W-:Y:S02]  /*9c70*/  HADD2.F32 R53, -RZ, R53.H0_H0 ;  /* 0x20000035ff357230 */ /* 0x000fe40000004100 */
[----:B------:R-:W-:Y:S01]  /*9c80*/  FMUL.FTZ R55, R42, R55 ;  /* 0x000000372a377220 */ /* 0x000fe20000410000 */
[----:B------:R-:W-:Y:S01]  /*9c90*/  MOV R43, R60 ;  /* 0x0000003c002b7202 */ /* 0x000fe20000000f00 */
[-C--:B------:R-:W-:Y:S01]  /*9ca0*/  FFMA.FTZ R65, R40, R57.reuse, -R65 ;  /* 0x0000003928417223 */ /* 0x080fe20000010841 */
[----:B------:R-:W-:Y:S01]  /*9cb0*/  FFMA.FTZ R59, R44, R57, R59 ;  /* 0x000000392c3b7223 */ /* 0x000fe2000001003b */
[-C--:B------:R-:W-:Y:S01]  /*9cc0*/  FFMA.FTZ R42, R42, R53.reuse, -R67 ;  /* 0x000000352a2a7223 */ /* 0x080fe20000010843 */
[----:B------:R-:W-:Y:S01]  /*9cd0*/  FFMA.FTZ R46, R46, R53, R55 ;  /* 0x000000352e2e7223 */ /* 0x000fe20000010037 */
[----:B------:R-:W-:Y:S02]  /*9ce0*/  F2FP.F16.F32.PACK_AB R40, R54, R63 ;  /* 0x0000003f3628723e */ /* 0x000fe400000000ff */
[----:B------:R-:W-:-:S02]  /*9cf0*/  F2FP.F16.F32.PACK_AB R44, R61, R50 ;  /* 0x000000323d2c723e */ /* 0x000fc400000000ff */
[----:B------:R-:W-:Y:S02]  /*9d00*/  F2FP.F16.F32.PACK_AB R42, R42, R65 ;  /* 0x000000412a2a723e */ /* 0x000fe400000000ff */
[----:B------:R-:W-:-:S07]  /*9d10*/  F2FP.F16.F32.PACK_AB R46, R46, R59 ;  /* 0x0000003b2e2e723e */ /* 0x000fce00000000ff */
.L_x_3738:
[----:B------:R-:W-:Y:S05]  /*9d20*/  BSYNC B1 ;  /* 0x0000000000017941 */ /* 0x000fea0003800000 */
.L_x_3737:
[----:B0-----:R0:W-:Y:S01]  /*9d30*/  STG.E.128 desc[UR60][R48.64], R40 ;  /* 0x0000002830007986 */ /* 0x0011e2000c101d3c */
[----:B------:R-:W-:-:S13]  /*9d40*/  ISETP.GE.AND P3, PT, R51, R150, PT ;  /* 0x000000963300720c */ /* 0x000fda0003f66270 */
[----:B------:R-:W-:Y:S05]  /*9d50*/  @P3 BRA `(.L_x_3687) ;  /* 0x0000000000fc3947 */ /* 0x000fea0003800000 */
[--C-:B0-----:R-:W-:Y:S02]  /*9d60*/  SHF.R.S32.HI R40, RZ, 0x1f, R51.reuse ;  /* 0x0000001fff287819 */ /* 0x101fe40000011433 */
[----:B------:R-:W-:-:S04]  /*9d70*/  IADD3 R51, P3, P4, R116, R128, R51 ;  /* 0x0000008074337210 */ /* 0x000fc80007c7e033 */
[----:B------:R-:W-:Y:S02]  /*9d80*/  IADD3.X R52, R7, R52, R40, P3, P4 ;  /* 0x0000003407347210 */ /* 0x000fe40001fe8428 */
[----:B------:R-:W-:-:S04]  /*9d90*/  LEA R124, P3, R51, R124, 0x1 ;  /* 0x0000007c337c7211 */ /* 0x000fc800078608ff */
[----:B------:R-:W-:-:S05]  /*9da0*/  LEA.HI.X R125, R51, R125, R52, 0x1, P3 ;  /* 0x0000007d337d7211 */ /* 0x000fca00018f0c34 */
[----:B--2---:R0:W-:Y:S01]  /*9db0*/  STG.E.128 desc[UR60][R124.64], R44 ;  /* 0x0000002c7c007986 */ /* 0x0041e2000c101d3c */
[----:B------:R-:W-:Y:S05]  /*9dc0*/  BRA `(.L_x_3687) ;  /* 0x0000000000e07947 */ /* 0x000fea0003800000 */
.L_x_3654:
[----:B------:R-:W2:Y:S02]  /*9dd0*/  LDL R40, [R1+0x14] ;  /* 0x0000140001287983 */ /* 0x000ea40000100800 */
[----:B--2---:R-:W-:-:S13]  /*9de0*/  R2UR UR4, R40 ;  /* 0x00000000280472ca */ /* 0x004fda00000e0000 */
[----:B------:R-:W-:-:S06]  /*9df0*/  UISETP.NE.AND UP0, UPT, UR4, 0x3, UPT ;  /* 0x000000030400788c */ /* 0x000fcc000bf05270 */
[----:B------:R-:W-:-:S13]  /*9e00*/  PLOP3.LUT P2, PT, PT, PT, UP0, 0x80, 0x0 ;  /* 0x000000000000781c */ /* 0x000fda0003f4f008 */
[----:B------:R-:W-:Y:S05]  /*9e10*/  @!P2 BRA `(.L_x_3739) ;  /* 0x000000000004a947 */ /* 0x000fea0003800000 */
[----:B------:R-:W-:Y:S01]  /*9e20*/  BPT.TRAP 0x1 ;  /* 0x000000040000795c */ /* 0x000fe20000300000 */
.L_x_3739:
[----:B------:R-:W-:Y:S01]  /*9e30*/  IMAD R98, R16, 0x8, R2 ;  /* 0x0000000810627824 */ /* 0x000fe200078e0202 */
[----:B------:R-:W-:Y:S01]  /*9e40*/  SHF.L.U32 R99, R204, 0x1f, RZ ;  /* 0x0000001fcc637819 */ /* 0x000fe200000006ff */
[----:B------:R-:W-:Y:S01]  /*9e50*/  IMAD R97, R25, -0x70, R24 ;  /* 0xffffff9019617824 */ /* 0x000fe200078e0218 */
[----:B------:R-:W-:Y:S02]  /*9e60*/  BSSY B1, `(.L_x_3740) ;  /* 0x0000004000017945 */ /* 0x000fe40003800000 */
[----:B------:R-:W1:Y:S02]  /*9e70*/  SYNCS.PHASECHK.TRANS64.TRYWAIT P3, [R98+URZ+0x36890], R99 ;  /* 0x03689063620075a7 */ /* 0x000e64000806017f */
[----:B------:R-:W-:Y:S01]  /*9e80*/  VIMNMX R97, R97, 0x70, PT ;  /* 0x0000007061617848 */ /* 0x000fe20003fe0100 */
[----:B-1----:R-:W-:Y:S06]  /*9e90*/  @!P3 BRA `(.L_x_3741) ;  /* 0x000001f400d0b947 */ /* 0x002fec0003800000 */
.L_x_4027:
[----:B------:R-:W-:Y:S05]  /*9ea0*/  BSYNC B1 ;  /* 0x0000000000017941 */ /* 0x000fea0003800000 */
.L_x_3740:
[----:B------:R-:W-:Y:S01]  /*9eb0*/  ISETP.GE.AND P3, PT, R17, R97, PT ;  /* 0x000000611100720c */ /* 0x000fe20003f66270 */
[----:B------:R-:W-:-:S12]  /*9ec0*/  BSSY B1, `(.L_x_3742) ;  /* 0x0000014000017945 */ /* 0x000fd80003800000 */
[----:B------:R-:W-:Y:S05]  /*9ed0*/  @P3 BRA `(.L_x_3743) ;  /* 0x0000000000483947 */ /* 0x000fea0003800000 */
[----:B------:R-:W-:-:S13]  /*9ee0*/  ISETP.NE.AND P3, PT, R29, RZ, PT ;  /* 0x000000ff1d00720c */ /* 0x000fda0003f65270 */
[----:B0-----:R-:W0:Y:S04]  /*9ef0*/  @P3 LDS.128 R40, [R39+0x21000] ;  /* 0x0210000027283984 */ /* 0x001e280000000c00 */
[----:B0-----:R-:W-:Y:S01]  /*9f00*/  @P3 STG.E.128 desc[UR60][R46.64], R40 ;  /* 0x000000282e003986 */ /* 0x001fe2000c101d3c */
[----:B------:R-:W-:-:S13]  /*9f10*/  ISETP.NE.AND P3, PT, R33, RZ, PT ;  /* 0x000000ff2100720c */ /* 0x000fda0003f65270 */
[----:B------:R-:W0:Y:S04]  /*9f20*/  @P3 LDS.128 R40, [R96+0x21000] ;  /* 0x0210000060283984 */ /* 0x000e280000000c00 */
        /* <DEDUP_REMOVED lines=12> */
[----:B0-----:R2:W-:Y:S02]  /*9ff0*/  @P3 STG.E.128 desc[UR60][R46.64+0x140], R40 ;  /* 0x000140282e003986 */ /* 0x0015e4000c101d3c */
.L_x_3743:
[----:B------:R-:W-:Y:S05]  /*a000*/  BSYNC B1 ;  /* 0x0000000000017941 */ /* 0x000fea0003800000 */
.L_x_3742:
[----:B------:R-:W-:-:S13]  /*a010*/  ISETP.GE.AND P3, PT, R226, R97, PT ;  /* 0x00000061e200720c */ /* 0x000fda0003f66270 */
[----:B------:R-:W-:Y:S05]  /*a020*/  @P3 BRA `(.L_x_3687) ;  /* 0x0000000000483947 */ /* 0x000fea0003800000 */
[----:B------:R-:W-:-:S13]  /*a030*/  ISETP.NE.AND P3, PT, R29, RZ, PT ;  /* 0x000000ff1d00720c */ /* 0x000fda0003f65270 */
[----:B0-2---:R-:W0:Y:S04]  /*a040*/  @P3 LDS.128 R40, [R39+0x23000] ;  /* 0x0230000027283984 */ /* 0x005e280000000c00 */
        /* <DEDUP_REMOVED lines=16> */
.L_x_3687:
[----:B------:R-:W-:Y:S05]  /*a150*/  BSYNC B0 ;  /* 0x0000000000007941 */ /* 0x000fea0003800000 */
.L_x_3653:
        /* <DEDUP_REMOVED lines=17> */
.L_x_3745:
[----:B------:R-:W-:Y:S05]  /*a270*/  BSYNC B0 ;  /* 0x0000000000007941 */ /* 0x000fea0003800000 */
.L_x_3744:
[----:B------:R-:W1:Y:S01]  /*a280*/  SYNCS.PHASECHK.TRANS64.TRYWAIT P2, [R98+URZ+0x368b0], R99 ;  /* 0x0368b063620075a7 */ /* 0x000e62000804017f */
[----:B------:R-:W-:Y:S01]  /*a290*/  ULDC.64 UR6, c[0x0][0x328] ;  /* 0x0000ca0000067ab9 */ /* 0x000fe20000000a00 */
[----:B------:R-:W-:Y:S01]  /*a2a0*/  ULDC.64 UR4, c[0x0][0x318] ;  /* 0x0000c60000047ab9 */ /* 0x000fe20000000a00 */
[----:B------:R-:W-:Y:S01]  /*a2b0*/  IMAD.U32 R41, RZ, RZ, UR6 ;  /* 0x00000006ff297e24 */ /* 0x000fe2000f8e00ff */
[----:B------:R-:W-:Y:S01]  /*a2c0*/  BSSY B0, `(.L_x_3746) ;  /* 0x000000a000007945 */ /* 0x000fe20003800000 */
[----:B0-----:R-:W-:Y:S02]  /*a2d0*/  IMAD.U32 R40, RZ, RZ, UR7 ;  /* 0x00000007ff287e24 */ /* 0x001fe4000f8e00ff */
[----:B------:R-:W-:Y:S01]  /*a2e0*/  IMAD.WIDE R44, R25, 0x70, R122 ;  /* 0x00000070192c7825 */ /* 0x000fe200078e027a */
[----:B------:R0:W-:Y:S04]  /*a2f0*/  STL [R1+0xc], R41 ;  /* 0x00000c2901007387 */ /* 0x0001e80000100800 */
[----:B------:R2:W-:Y:S01]  /*a300*/  STL [R1+0x8], R40 ;  /* 0x0000082801007387 */ /* 0x0005e20000100800 */
[----:B0-----:R-:W-:Y:S01]  /*a310*/  MOV R41, UR4 ;  /* 0x0000000400297c02 */ /* 0x001fe20008000f00 */
[----:B--2---:R-:W-:-:S05]  /*a320*/  IMAD.U32 R40, RZ, RZ, UR5 ;  /* 0x00000005ff287e24 */ /* 0x004fca000f8e00ff */
[----:B------:R0:W-:Y:S04]  /*a330*/  STL [R1], R40 ;  /* 0x0000002801007387 */ /* 0x0001e80000100800 */
[----:B------:R0:W-:Y:S01]  /*a340*/  STL [R1+0x4], R41 ;  /* 0x0000042901007387 */ /* 0x0001e20000100800 */
[----:B-1----:R-:W-:Y:S05]  /*a350*/  @!P2 BRA `(.L_x_3747) ;  /* 0x000001f000b4a947 */ /* 0x002fea0003800000 */
.L_x_4028:
[----:B------:R-:W-:Y:S05]  /*a360*/  BSYNC B0 ;  /* 0x0000000000007941 */ /* 0x000fea0003800000 */
.L_x_3746:
[----:B------:R2:W5:Y:S04]  /*a370*/  LDL R51, [R1+0xc] ;  /* 0x00000c0001337983 */ /* 0x0005680000100800 */
[----:B------:R2:W5:Y:S04]  /*a380*/  LDL R50, [R1+0x8] ;  /* 0x0000080001327983 */ /* 0x0005680000100800 */
[----:B------:R2:W5:Y:S04]  /*a390*/  LDL R49, [R1+0x4] ;  /* 0x0000040001317983 */ /* 0x0005680000100800 */
[----:B------:R2:W5:Y:S01]  /*a3a0*/  LDL R48, [R1] ;  /* 0x0000000001307983 */ /* 0x0005620000100800 */
[----:B------:R-:W-:Y:S01]  /*a3b0*/  ISETP.GE.AND P2, PT, R17, R97, PT ;  /* 0x000000611100720c */ /* 0x000fe20003f46270 */
[----:B------:R-:W-:-:S12]  /*a3c0*/  BSSY B0, `(.L_x_3748) ;  /* 0x0000021000007945 */ /* 0x000fd80003800000 */
[----:B--2---:R-:W-:Y:S05]  /*a3d0*/  @P2 BRA `(.L_x_3749) ;  /* 0x00000000007c2947 */ /* 0x004fea0003800000 */
[----:B-----5:R-:W-:Y:S01]  /*a3e0*/  R2UR UR7, R51 ;  /* 0x00000000330772ca */ /* 0x020fe200000e0000 */
[----:B0-----:R-:W-:Y:S01]  /*a3f0*/  IMAD.MOV.U32 R40, RZ, RZ, R114 ;  /* 0x000000ffff287224 */ /* 0x001fe200078e0072 */
[----:B------:R-:W-:Y:S01]  /*a400*/  R2UR UR4, R50 ;  /* 0x00000000320472ca */ /* 0x000fe200000e0000 */
[----:B------:R-:W-:Y:S01]  /*a410*/  IMAD.MOV.U32 R41, RZ, RZ, R38 ;  /* 0x000000ffff297224 */ /* 0x000fe200078e0026 */
[----:B------:R-:W-:Y:S02]  /*a420*/  R2UR UR6, R49 ;  /* 0x00000000310672ca */ /* 0x000fe400000e0000 */
[----:B------:R-:W-:-:S07]  /*a430*/  R2UR UR5, R48 ;  /* 0x00000000300572ca */ /* 0x000fce00000e0000 */
[----:B------:R-:W-:Y:S02]  /*a440*/  IMAD R43, R45, UR7, RZ ;  /* 0x000000072d2b7c24 */ /* 0x000fe4000f8e02ff */
[----:B------:R-:W-:-:S04]  /*a450*/  IMAD.WIDE.U32 R40, R44, UR7, R40 ;  /* 0x000000072c287c25 */ /* 0x000fc8000f8e0028 */
[----:B------:R-:W-:Y:S01]  /*a460*/  IMAD R43, R44, UR4, R43 ;  /* 0x000000042c2b7c24 */ /* 0x000fe2000f8e022b */
[----:B------:R-:W-:Y:S01]  /*a470*/  LEA R46, P2, R40, UR6, 0x1 ;  /* 0x00000006282e7c11 */ /* 0x000fe2000f8408ff */
[----:B------:R-:W-:Y:S02]  /*a480*/  ULDC UR4, c[0x0][0x2f4] ;  /* 0x0000bd0000047ab9 */ /* 0x000fe40000000800 */
[----:B------:R-:W-:-:S05]  /*a490*/  IMAD.IADD R41, R41, 0x1, R43 ;  /* 0x0000000129297824 */ /* 0x000fca00078e022b */
[----:B------:R-:W-:Y:S02]  /*a4a0*/  LEA.HI.X R47, R40, UR5, R41, 0x1, P2 ;  /* 0x00000005282f7c11 */ /* 0x000fe400090f0c29 */
[----:B------:R-:W-:-:S13]  /*a4b0*/  ISETP.GE.AND P2, PT, R18, UR4, PT ;  /* 0x0000000412007c0c */ /* 0x000fda000bf46270 */
[----:B------:R-:W0:Y:S04]  /*a4c0*/  @!P2 LDS.128 R40, [R39] ;  /* 0x000000002728a984 */ /* 0x000e280000000c00 */
[----:B0-----:R-:W-:Y:S01]  /*a4d0*/  @!P2 STG.E.128 desc[UR60][R46.64], R40 ;  /* 0x000000282e00a986 */ /* 0x001fe2000c101d3c */
[----:B------:R-:W-:-:S13]  /*a4e0*/  ISETP.GE.AND P2, PT, R0, UR4, PT ;  /* 0x0000000400007c0c */ /* 0x000fda000bf46270 */
[----:B------:R-:W0:Y:S04]  /*a4f0*/  @!P2 LDS.128 R40, [R96] ;  /* 0x000000006028a984 */ /* 0x000e280000000c00 */
[----:B0-----:R-:W-:Y:S01]  /*a500*/  @!P2 STG.E.128 desc[UR60][R46.64+0x40], R40 ;  /* 0x000040282e00a986 */ /* 0x001fe2000c101d3c */
[----:B------:R-:W-:-:S13]  /*a510*/  ISETP.GE.AND P2, PT, R3, UR4, PT ;  /* 0x0000000403007c0c */ /* 0x000fda000bf46270 */
[----:B------:R-:W0:Y:S04]  /*a520*/  @!P2 LDS.128 R40, [R39+0x3800] ;  /* 0x003800002728a984 */ /* 0x000e280000000c00 */
        /* <DEDUP_REMOVED lines=9> */
[----:B0-----:R2:W-:Y:S02]  /*a5c0*/  @!P2 STG.E.128 desc[UR60][R46.64+0x140], R40 ;  /* 0x000140282e00a986 */ /* 0x0015e4000c101d3c */
.L_x_3749:
[----:B------:R-:W-:Y:S05]  /*a5d0*/  BSYNC B0 ;  /* 0x0000000000007941 */ /* 0x000fea0003800000 */
.L_x_3748:
[----:B------:R-:W-:Y:S01]  /*a5e0*/  ISETP.GE.AND P2, PT, R226, R97, PT ;  /* 0x00000061e200720c */ /* 0x000fe20003f46270 */
[----:B------:R-:W-:-:S12]  /*a5f0*/  BSSY B0, `(.L_x_3750) ;  /* 0x0000023000007945 */ /* 0x000fd80003800000 */
[----:B------:R-:W-:Y:S05]  /*a600*/  @P2 BRA `(.L_x_3751) ;  /* 0x0000000000842947 */ /* 0x000fea0003800000 */
[----:B-----5:R-:W-:Y:S01]  /*a610*/  R2UR UR7, R51 ;  /* 0x00000000330772ca */ /* 0x020fe200000e0000 */
[----:B0-2---:R-:W-:Y:S01]  /*a620*/  IMAD.MOV.U32 R40, RZ, RZ, R114 ;  /* 0x000000ffff287224 */ /* 0x005fe200078e0072 */
[----:B------:R-:W-:Y:S01]  /*a630*/  R2UR UR4, R50 ;  /* 0x00000000320472ca */ /* 0x000fe200000e0000 */
[----:B------:R-:W-:Y:S01]  /*a640*/  IMAD.MOV.U32 R41, RZ, RZ, R38 ;  /* 0x000000ffff297224 */ /* 0x000fe200078e0026 */
[----:B------:R-:W-:Y:S02]  /*a650*/  IADD3 R43, P2, R44, 0x40, RZ ;  /* 0x000000402c2b7810 */ /* 0x000fe40007f5e0ff */
[----:B------:R-:W-:Y:S02]  /*a660*/  R2UR UR6, R49 ;  /* 0x00000000310672ca */ /* 0x000fe400000e0000 */
[----:B------:R-:W-:Y:S02]  /*a670*/  IADD3.X R44, RZ, R45, RZ, P2, !PT ;  /* 0x0000002dff2c7210 */ /* 0x000fe400017fe4ff */
[----:B------:R-:W-:-:S03]  /*a680*/  R2UR UR5, R48 ;  /* 0x00000000300572ca */ /* 0x000fc600000e0000 */
        /* <DEDUP_REMOVED lines=25> */
.L_x_3751:
[----:B------:R-:W-:Y:S05]  /*a820*/  BSYNC B0 ;  /* 0x0000000000007941 */ /* 0x000fea0003800000 */
.L_x_3750:
[----:B------:R-:W4:Y:S01]  /*a830*/  LDL R39, [R1+0x10] ;  /* 0x0000100001277983 */ /* 0x000f220000100800 */
[----:B-1----:R-:W-:Y:S01]  /*a840*/  @!P3 VIADD R98, R98, 0x368c0 ;  /* 0x000368c06262b836 */ /* 0x002fe20000000000 */
[----:B------:R-:W-:Y:S01]  /*a850*/  IADD3 R16, R16, 0x1, RZ ;  /* 0x0000000110107810 */ /* 0x000fe20007ffe0ff */
[----:B------:R-:W-:Y:S01]  /*a860*/  @!PT LDS RZ, [RZ] ;  /* 0x00000000fffff984 */ /* 0x000fe20000000800 */
[----:B------:R-:W-:Y:S01]  /*a870*/  @!PT LDS RZ, [RZ] ;  /* 0x00000000fffff984 */ /* 0x000fe20000000800 */
[----:B------:R-:W-:Y:S01]  /*a880*/  @!PT LDS RZ, [RZ] ;  /* 0x00000000fffff984 */ /* 0x000fe20000000800 */
[----:B------:R-:W-:Y:S01]  /*a890*/  @!PT LDS RZ, [RZ] ;  /* 0x00000000fffff984 */ /* 0x000fe20000000800 */
[----:B------:R1:W-:Y:S06]  /*a8a0*/  MEMBAR.ALL.CTA ;  /* 0x0000000000007992 */ /* 0x0003ec0000008000 */
[----:B-1----:R-:W1:Y:S02]  /*a8b0*/  FENCE.VIEW.ASYNC.S ;  /* 0x00000000000073c6 */ /* 0x002e640000000000 */
[----:B-1----:R1:W-:Y:S01]  /*a8c0*/  BAR.SYNC.DEFER_BLOCKING R180, 0x80 ;  /* 0x000200b40000751d */ /* 0x0023e20000010000 */
[----:B------:R-:W-:-:S02]  /*a8d0*/  ISETP.NE.AND P2, PT, R16, 0x2, PT ;  /* 0x000000021000780c */ /* 0x000fc40003f45270 */
[----:B------:R-:W-:Y:S02]  /*a8e0*/  @!P3 PRMT R98, RZ, 0x654, R98 ;  /* 0x00000654ff62b816 */ /* 0x000fe40000000062 */
[----:B------:R-:W-:Y:S02]  /*a8f0*/  SEL R16, R16, RZ, P2 ;  /* 0x000000ff10107207 */ /* 0x000fe40001000000 */
[----:B------:R1:W-:Y:S01]  /*a900*/  @!P3 SYNCS.ARRIVE.TRANS64.RED.A1T0 RZ, [R98+URZ], RZ ;  /* 0x000000ff62ffb9a7 */ /* 0x0003e2000810043f */
[----:B----4-:R-:W-:Y:S02]  /*a910*/  LOP3.LUT P4, RZ, R39, 0x2, RZ, 0xc0, !PT ;  /* 0x0000000227ff7812 */ /* 0x010fe4000788c0ff */
[----:B------:R-:W-:Y:S02]  /*a920*/  SEL R39, RZ, 0x1, P2 ;  /* 0x00000001ff277807 */ /* 0x000fe40001000000 */
[----:B------:R-:W-:Y:S02]  /*a930*/  PLOP3.LUT P2, PT, PT, PT, PT, 0x8, 0x0 ;  /* 0x000000000000781c */ /* 0x000fe40003f4e170 */
[----:B------:R-:W-:-:S07]  /*a940*/  LOP3.LUT R204, R204, R39, RZ, 0x3c, !PT ;  /* 0x00000027cccc7212 */ /* 0x000fce00078e3cff */
[----:B-1----:R-:W-:Y:S05]  /*a950*/  @P4 BRA `(.L_x_3752) ;  /* 0xffffff8000544947 */ /* 0x002fea000383ffff */
.L_x_3648:
[----:B------:R-:W-:Y:S01]  /*a960*/  BSSY B0, `(.L_x_3753) ;  /* 0x0000005000007945 */ /* 0x000fe20003800000 */
[----:B------:R-:W-:-:S03]  /*a970*/  IMAD.MOV.U32 R4, RZ, RZ, RZ ;  /* 0x000000ffff047224 */ /* 0x000fc600078e00ff */
[----:B------:R-:W-:Y:S05]  /*a980*/  @P2 BRA `(.L_x_3754) ;  /* 0x0000000000082947 */ /* 0x000fea0003800000 */
[----:B------:R-:W4:Y:S02]  /*a990*/  FENCE.VIEW.ASYNC.G ;  /* 0x00000000000073c6 */ /* 0x000f240000000100 */
[----:B----4-:R-:W-:Y:S06]  /*a9a0*/  BAR.ARV 0xc, 0x180 ;  /* 0x0306000000007b1d */ /* 0x010fec0000002000 */
.L_x_3754:
[----:B------:R-:W-:Y:S05]  /*a9b0*/  BSYNC B0 ;  /* 0x0000000000007941 */ /* 0x000fea0003800000 */
.L_x_3753:
[----:B------:R-:W4:Y:S01]  /*a9c0*/  LDL R0, [R1+0x10] ;  /* 0x0000100001007983 */ /* 0x000f220000100800 */
[----:B------:R-:W-:Y:S01]  /*a9d0*/  BSSY B0, `(.L_x_3755) ;  /* 0x0000020000007945 */ /* 0x000fe20003800000 */
[----:B----4-:R-:W-:-:S13]  /*a9e0*/  LOP3.LUT P0, RZ, R0, 0x8, RZ, 0xc0, !PT ;  /* 0x0000000800ff7812 */ /* 0x010fda000780c0ff */
[----:B------:R-:W-:Y:S05]  /*a9f0*/  @!P0 BRA `(.L_x_3756) ;  /* 0x0000000000748947 */ /* 0x000fea0003800000 */
[----:B------:R-:W-:Y:S01]  /*aa00*/  ISETP.NE.AND P0, PT, R221, RZ, PT ;  /* 0x000000ffdd00720c */ /* 0x000fe20003f05270 */
[----:B------:R-:W-:-:S03]  /*aa10*/  ULDC UR4, c[0x0][0x9f0] ;  /* 0x00027c0000047ab9 */ /* 0x000fc60000000800 */
[----:B------:R-:W-:-:S04]  /*aa20*/  SEL R9, R221, UR4, P0 ;  /* 0x00000004dd097c07 */ /* 0x000fc80008000000 */
[-C--:B-1----:R-:W-:Y:S02]  /*aa30*/  IABS R6, R9.reuse ;  /* 0x0000000900067213 */ /* 0x082fe40000000000 */
[----:B------:R-:W-:Y:S02]  /*aa40*/  IADD3 R0, R154, -0x1, R9 ;  /* 0xffffffff9a007810 */ /* 0x000fe40007ffe009 */
[----:B------:R-:W1:Y:S01]  /*aa50*/  I2F.RP R3, R6 ;  /* 0x0000000600037306 */ /* 0x000e620000209400 */
[-C--:B------:R-:W-:Y:S02]  /*aa60*/  IABS R10, R9.reuse ;  /* 0x00000009000a7213 */ /* 0x080fe40000000000 */
[----:B------:R-:W-:Y:S02]  /*aa70*/  IABS R8, R0 ;  /* 0x0000000000087213 */ /* 0x000fe40000000000 */
[----:B------:R-:W-:-:S04]  /*aa80*/  LOP3.LUT R0, R0, R9, RZ, 0x3c, !PT ;  /* 0x0000000900007212 */ /* 0x000fc800078e3cff */
[----:B------:R-:W-:Y:S01]  /*aa90*/  ISETP.GE.AND P2, PT, R0, RZ, PT ;  /* 0x000000ff0000720c */ /* 0x000fe20003f46270 */
[----:B-1----:R-:W1:Y:S02]  /*aaa0*/  MUFU.RCP R3, R3 ;  /* 0x0000000300037308 */ /* 0x002e640000001000 */
[----:B-1----:R-:W-:Y:S02]  /*aab0*/  VIADD R4, R3, 0xffffffe ;  /* 0x0ffffffe03047836 */ /* 0x002fe40000000000 */
[----:B------:R-:W-:-:S04]  /*aac0*/  IMAD.MOV R3, RZ, RZ, -R10 ;  /* 0x000000ffff037224 */ /* 0x000fc800078e0a0a */
[----:B------:R1:W4:Y:S02]  /*aad0*/  F2I.FTZ.U32.TRUNC.NTZ R5, R4 ;  /* 0x0000000400057305 */ /* 0x000324000021f000 */
[----:B-1----:R-:W-:Y:S01]  /*aae0*/  MOV R4, RZ ;  /* 0x000000ff00047202 */ /* 0x002fe20000000f00 */
[----:B----4-:R-:W-:-:S04]  /*aaf0*/  IMAD.MOV R7, RZ, RZ, -R5 ;  /* 0x000000ffff077224 */ /* 0x010fc800078e0a05 */
        /* <DEDUP_REMOVED lines=9> */
[----:B------:R-:W-:-:S04]  /*ab90*/  @P0 VIADD R5, R5, 0x1 ;  /* 0x0000000105050836 */ /* 0x000fc80000000000 */
[----:B------:R-:W-:-:S05]  /*aba0*/  IMAD.MOV.U32 R4, RZ, RZ, R5 ;  /* 0x000000ffff047224 */ /* 0x000fca00078e0005 */
[----:B------:R-:W-:Y:S02]  /*abb0*/  @!P2 IADD3 R4, -R4, RZ, RZ ;  /* 0x000000ff0404a210 */ /* 0x000fe40007ffe1ff */
[----:B------:R-:W-:-:S07]  /*abc0*/  @!P1 LOP3.LUT R4, RZ, R9, RZ, 0x33, !PT ;  /* 0x00000009ff049212 */ /* 0x000fce00078e33ff */
.L_x_3756:
[----:B------:R-:W-:Y:S05]  /*abd0*/  BSYNC B0 ;  /* 0x0000000000007941 */ /* 0x000fea0003800000 */
.L_x_3755:
[-C--:B------:R-:W-:Y:S01]  /*abe0*/  IMAD R217, R229, R4.reuse, RZ ;  /* 0x00000004e5d97224 */ /* 0x080fe200078e02ff */
[----:B------:R-:W-:Y:S01]  /*abf0*/  PLOP3.LUT P0, PT, PT, PT, PT, 0x80, 0x0 ;  /* 0x000000000000781c */ /* 0x000fe20003f0f070 */
[----:B------:R-:W-:Y:S01]  /*ac00*/  IMAD.MOV.U32 R0, RZ, RZ, RZ ;  /* 0x000000ffff007224 */ /* 0x000fe200078e00ff */
[----:B------:R-:W-:Y:S01]  /*ac10*/  CS2R R118, SRZ ;  /* 0x0000000000767805 */ /* 0x000fe2000001ff00 */
[----:B------:R-:W-:Y:S01]  /*ac20*/  IMAD.MOV.U32 R3, RZ, RZ, RZ ;  /* 0x000000ffff037224 */ /* 0x000fe200078e00ff */
[----:B------:R-:W-:Y:S02]  /*ac30*/  VIADDMNMX R154, R217, R4, R154, PT ;  /* 0x00000004d99a7246 */ /* 0x000fe4000380019a */
[----:B------:R-:W-:Y:S02]  /*ac40*/  CS2R R116, SRZ ;  /* 0x0000000000747805 */ /* 0x000fe4000001ff00 */
[----:B------:R-:W-:Y:S02]  /*ac50*/  CS2R R114, SRZ ;  /* 0x0000000000727805 */ /* 0x000fe4000001ff00 */
[----:B------:R-:W-:-:S02]  /*ac60*/  CS2R R112, SRZ ;  /* 0x0000000000707805 */ /* 0x000fc4000001ff00 */
[----:B------:R-:W-:Y:S02]  /*ac70*/  ISETP.GT.AND P1, PT, R154, R217, PT ;  /* 0x000000d99a00720c */ /* 0x000fe40003f24270 */
        /* <DEDUP_REMOVED lines=30> */
[----:B-----5:R-:W-:Y:S02]  /*ae60*/  CS2R R50, SRZ ;  /* 0x0000000000327805 */ /* 0x020fe4000001ff00 */
[----:B------:R-:W-:Y:S02]  /*ae70*/  CS2R R48, SRZ ;  /* 0x0000000000307805 */ /* 0x000fe4000001ff00 */
[----:B--2---:R-:W-:Y:S02]  /*ae80*/  CS2R R46, SRZ ;  /* 0x00000000002e7805 */ /* 0x004fe4000001ff00 */
[----:B---3--:R-:W-:Y:S02]  /*ae90*/  CS2R R44, SRZ ;  /* 0x00000000002c7805 */ /* 0x008fe4000001ff00 */
[----:B------:R-:W-:-:S02]  /*aea0*/  CS2R R42, SRZ ;  /* 0x00000000002a7805 */ /* 0x000fc4000001ff00 */
[----:B0-----:R-:W-:Y:S02]  /*aeb0*/  CS2R R40, SRZ ;  /* 0x0000000000287805 */ /* 0x001fe4000001ff00 */
[----:B------:R-:W-:Y:S02]  /*aec0*/  CS2R R38, SRZ ;  /* 0x0000000000267805 */ /* 0x000fe4000001ff00 */
[----:B------:R-:W-:Y:S02]  /*aed0*/  CS2R R36, SRZ ;  /* 0x0000000000247805 */ /* 0x000fe4000001ff00 */
[----:B------:R-:W-:Y:S02]  /*aee0*/  CS2R R34, SRZ ;  /* 0x0000000000227805 */ /* 0x000fe4000001ff00 */
[----:B------:R-:W-:Y:S02]  /*aef0*/  CS2R R32, SRZ ;  /* 0x0000000000207805 */ /* 0x000fe4000001ff00 */
[----:B------:R-:W-:-:S02]  /*af00*/  CS2R R30, SRZ ;  /* 0x00000000001e7805 */ /* 0x000fc4000001ff00 */
[----:B------:R-:W-:Y:S02]  /*af10*/  CS2R R28, SRZ ;  /* 0x00000000001c7805 */ /* 0x000fe4000001ff00 */
[----:B-1----:R-:W-:Y:S02]  /*af20*/  CS2R R26, SRZ ;  /* 0x00000000001a7805 */ /* 0x002fe4000001ff00 */
[----:B------:R-:W-:Y:S01]  /*af30*/  CS2R R24, SRZ ;  /* 0x0000000000187805 */ /* 0x000fe2000001ff00 */
[----:B------:R-:W-:Y:S06]  /*af40*/  @!P1 BRA `(.L_x_3757) ;  /* 0x0000012000b09947 */ /* 0x000fec0003800000 */
[----:B------:R-:W2:Y:S01]  /*af50*/  LDL R5, [R1+0x50] ;  /* 0x0000500001057983 */ /* 0x000ea20000100800 */
[----:B------:R-:W0:Y:S02]  /*af60*/  S2R R38, SR_TID.X ;  /* 0x0000000000267919 */ /* 0x000e240000002100 */
[----:B0-----:R-:W-:-:S05]  /*af70*/  VIADD R38, R38, 0xffffff80 ;  /* 0xffffff8026267836 */ /* 0x001fca0000000000 */
[----:B------:R-:W-:-:S04]  /*af80*/  SHF.R.S32.HI R37, RZ, 0x1f, R38 ;  /* 0x0000001fff257819 */ /* 0x000fc80000011426 */
[----:B------:R-:W-:-:S04]  /*af90*/  LEA.HI R0, R37, R38, RZ, 0x7 ;  /* 0x0000002625007211 */ /* 0x000fc800078f38ff */
[----:B------:R-:W-:-:S06]  /*afa0*/  SHF.R.S32.HI R0, RZ, 0x7, R0 ;  /* 0x00000007ff007819 */ /* 0x000fcc0000011400 */
[----:B------:R-:W0:Y:S02]  /*afb0*/  SHFL.IDX PT, R0, R0, RZ, 0x1f ;  /* 0x00001fff00007589 */ /* 0x000e2400000e0000 */
[----:B0-----:R-:W-:-:S04]  /*afc0*/  LEA.HI R3, R0, R0, RZ, 0x1 ;  /* 0x0000000000037211 */ /* 0x001fc800078f08ff */
[----:B------:R-:W-:-:S05]  /*afd0*/  LOP3.LUT R3, R3, 0x1e, RZ, 0xc0, !PT ;  /* 0x0000001e03037812 */ /* 0x000fca00078ec0ff */
[----:B------:R-:W-:Y:S01]  /*afe0*/  IMAD.IADD R3, R0, 0x1, -R3 ;  /* 0x0000000100037824 */ /* 0x000fe200078e0a03 */
[----:B--2---:R-:W-:-:S13]  /*aff0*/  R2UR UR4, R5 ;  /* 0x00000000050472ca */ /* 0x004fda00000e0000 */
[----:B------:R-:W-:Y:S02]  /*b000*/  ULOP3.LUT UP0, URZ, UR4, 0x9f, URZ, 0xc0, !UPT ;  /* 0x0000009f043f7892 */ /* 0x000fe4000f80c03f */
[----:B------:R-:W-:-:S04]  /*b010*/  LEA R3, R3, UR4, 0xd ;  /* 0x0000000403037c11 */ /* 0x000fc8000f8e68ff */
[----:B------:R-:W-:Y:S02]  /*b020*/  SHF.R.U32.HI R3, RZ, 0x4, R3 ;  /* 0x00000004ff037819 */ /* 0x000fe40000011603 */
[----:B------:R-:W-:Y:S02]  /*b030*/  PLOP3.LUT P0, PT, PT, PT, UP0, 0x80, 0x0 ;  /* 0x000000000000781c */ /* 0x000fe40003f0f008 */
[----:B------:R-:W-:-:S11]  /*b040*/  LOP3.LUT R36, R3, 0x3fff, RZ, 0xc0, !PT ;  /* 0x00003fff03247812 */ /* 0x000fd600078ec0ff */
[----:B------:R-:W-:Y:S05]  /*b050*/  @!P0 BRA `(.L_x_3758) ;  /* 0x0000000000408947 */ /* 0x000fea0003800000 */
[----:B------:R-:W-:Y:S01]  /*b060*/  MOV R0, 0x0 ;  /* 0x0000000000007802 */ /* 0x000fe20000000f00 */
[----:B------:R-:W-:Y:S01]  /*b070*/  ULDC.64 UR4, c[0x4][0x1b8] ;  /* 0x01006e0000047ab9 */ /* 0x000fe20000000a00 */
[----:B------:R-:W-:Y:S01]  /*b080*/  ULDC.64 UR6, c[0x4][0x1c0] ;  /* 0x0100700000067ab9 */ /* 0x000fe20000000a00 */
[----:B------:R-:W-:Y:S01]  /*b090*/  MOV R4, UR4 ;  /* 0x0000000400047c02 */ /* 0x000fe20008000f00 */
[----:B------:R0:W1:Y:S01]  /*b0a0*/  LDC.64 R14, c[0x4][R0] ;  /* 0x01000000000e7b82 */ /* 0x0000620000000a00 */
[----:B------:R-:W-:Y:S01]  /*b0b0*/  IMAD.U32 R5, RZ, RZ, UR5 ;  /* 0x00000005ff057e24 */ /* 0x000fe2000f8e00ff */
[----:B------:R-:W-:Y:S01]  /*b0c0*/  ULDC.64 UR4, c[0x4][0xf0] ;  /* 0x01003c0000047ab9 */ /* 0x000fe20000000a00 */
[----:B------:R-:W-:Y:S01]  /*b0d0*/  IMAD.U32 R6, RZ, RZ, UR6 ;  /* 0x00000006ff067e24 */ /* 0x000fe2000f8e00ff */
[----:B------:R-:W-:Y:S01]  /*b0e0*/  MOV R11, UR5 ;  /* 0x00000005000b7c02 */ /* 0x000fe20008000f00 */
[----:B------:R-:W-:Y:S02]  /*b0f0*/  IMAD.U32 R7, RZ, RZ, UR7 ;  /* 0x00000007ff077e24 */ /* 0x000fe4000f8e00ff */
[----:B------:R-:W-:-:S02]  /*b100*/  IMAD.U32 R10, RZ, RZ, UR4 ;  /* 0x00000004ff0a7e24 */ /* 0x000fc4000f8e00ff */
[----:B------:R-:W-:Y:S02]  /*b110*/  IMAD.MOV.U32 R8, RZ, RZ, 0x70 ;  /* 0x00000070ff087424 */ /* 0x000fe400078e00ff */
[----:B------:R-:W-:Y:S02]  /*b120*/  IMAD.MOV.U32 R12, RZ, RZ, 0x1 ;  /* 0x00000001ff0c7424 */ /* 0x000fe400078e00ff */
[----:B0-----:R-:W-:-:S07]  /*b130*/  IMAD.MOV.U32 R13, RZ, RZ, RZ ;  /* 0x000000ffff0d7224 */ /* 0x001fce00078e00ff */
[----:B------:R-:W-:-:S07]  /*b140*/  LEPC R20, `(.L_x_3758) ;  /* 0x000000001014794e */ /* 0x000fce0000000000 */
[----:B-1----:R-:W-:Y:S05]  /*b150*/  CALL.ABS.NOINC R14 ;  /* 0x000000000e007343 */ /* 0x002fea0003c00000 */
.L_x_3758:
[----:B------:R-:W-:Y:S02]  /*b160*/  ULDC UR4, c[0x0][0x3f4] ;  /* 0x0000fd0000047ab9 */ /* 0x000fe40000000800 */
[----:B------:R-:W-:-:S13]  /*b170*/  ISETP.LT.AND P0, PT, RZ, UR4, PT ;  /* 0x00000004ff007c0c */ /* 0x000fda000bf01270 */
[----:B------:R-:W-:Y:S05]  /*b180*/  @P0 BRA `(.L_x_3759) ;  /* 0x00000000003c0947 */ /* 0x000fea0003800000 */
[----:B------:R-:W-:-:S04]  /*b190*/  LEA.HI R0, R225, R225, RZ, 0x1 ;  /* 0x000000e1e1007211 */ /* 0x000fc800078f08ff */
        /* <DEDUP_REMOVED lines=8> */
.L_x_3762:
[----:B-1----:R1:W2:Y:S02]  /*b220*/  SYNCS.PHASECHK.TRANS64.TRYWAIT P0, [R2+URZ+0x36800], R3 ;  /* 0x03680003020075a7 */ /* 0x0022a4000800017f */
[----:B--2---:R-:W-:Y:S05]  /*b230*/  @!P0 NANOSLEEP.SYNCS 0x989680 ;  /* 0x009896800000895d */ /* 0x004fea0003900000 */
[----:B------:R-:W2:Y:S02]  /*b240*/  @!P0 SYNCS.PHASECHK.TRANS64 P0, [R2+URZ+0x36800], R3 ;  /* 0x03680003020085a7 */ /* 0x000ea4000800007f */
[----:B--2---:R-:W-:Y:S05]  /*b250*/  @!P0 BRA `(.L_x_3762) ;  /* 0xfffffffc00f08947 */ /* 0x004fea000383ffff */
.L_x_3761:
[----:B------:R-:W-:Y:S05]  /*b260*/  BSYNC B0 ;  /* 0x0000000000007941 */ /* 0x000fea0003800000 */
.L_x_3760:
[----:B------:R-:W-:Y:S05]  /*b270*/  BRA `(.L_x_3763) ;  /* 0x0000005c00b07947 */ /* 0x000fea0003800000 */
.L_x_3759:
[----:B------:R-:W2:Y:S01]  /*b280*/  LDL R0, [R1+0x50] ;  /* 0x0000500001007983 */ /* 0x000ea20000100800 */
[----:B------:R-:W-:Y:S01]  /*b290*/  ULDC.64 UR6, c[0x0][0x408] ;  /* 0x0001020000067ab9 */ /* 0x000fe20000000a00 */
[----:B------:R-:W-:Y:S02]  /*b2a0*/  ULDC.64 UR4, c[0x0][0x3f8] ;  /* 0x0000fe0000047ab9 */ /* 0x000fe40000000a00 */
[----:B------:R-:W-:Y:S01]  /*b2b0*/  IMAD.WIDE.U32 R4, R148, UR4, RZ ;  /* 0x0000000494047c25 */ /* 0x000fe2000f8e00ff */
[----:B--2---:R-:W-:Y:S02]  /*b2c0*/  R2UR UR8, R0 ;  /* 0x00000000000872ca */ /* 0x004fe400000e0000 */
[----:B------:R-:W-:-:S05]  /*b2d0*/  SHF.R.S32.HI R0, RZ, 0x1f, R148 ;  /* 0x0000001fff007819 */ /* 0x000fca0000011494 */
[C---:B------:R-:W-:Y:S02]  /*b2e0*/  IMAD R7, R0.reuse, UR6, RZ ;  /* 0x0000000600077c24 */ /* 0x040fe4000f8e02ff */
[----:B------:R-:W-:Y:S02]  /*b2f0*/  IMAD R3, R0, UR4, RZ ;  /* 0x0000000400037c24 */ /* 0x000fe4000f8e02ff */
[C---:B------:R-:W-:Y:S02]  /*b300*/  IMAD R27, R148.reuse, UR7, R7 ;  /* 0x00000007941b7c24 */ /* 0x040fe4000f8e0207 */
[----:B------:R-:W-:Y:S01]  /*b310*/  ULOP3.LUT UP0, URZ, UR8, 0x3ff, URZ, 0xc0, !UPT ;  /* 0x000003ff083f7892 */ /* 0x000fe2000f80c03f */
[C---:B------:R-:W-:Y:S01]  /*b320*/  IMAD R3, R148.reuse, UR5, R3 ;  /* 0x0000000594037c24 */ /* 0x040fe2000f8e0203 */
[----:B------:R-:W-:Y:S01]  /*b330*/  ULDC.64 UR4, c[0x0][0x3e8] ;  /* 0x0000fa0000047ab9 */ /* 0x000fe20000000a00 */
[----:B------:R-:W-:Y:S01]  /*b340*/  IMAD.WIDE.U32 R6, R148, UR6, RZ ;  /* 0x0000000694067c25 */ /* 0x000fe2000f8e00ff */
[----:B------:R-:W-:Y:S01]  /*b350*/  ULDC.64 UR6, c[0x0][0x400] ;  /* 0x0001000000067ab9 */ /* 0x000fe20000000a00 */
[----:B------:R-:W-:-:S02]  /*b360*/  LEA R24, P0, R4, UR4, 0x1 ;  /* 0x0000000404187c11 */ /* 0x000fc4000f8008ff */
[----:B------:R-:W-:Y:S01]  /*b370*/  PLOP3.LUT P2, PT, PT, PT, UP0, 0x80, 0x0 ;  /* 0x000000000000781c */ /* 0x000fe20003f4f008 */
[----:B------:R-:W-:Y:S01]  /*b380*/  IMAD.IADD R27, R27, 0x1, R7 ;  /* 0x000000011b1b7824 */ /* 0x000fe200078e0207 */
[C---:B------:R-:W-:Y:S02]  /*b390*/  LEA R26, P1, R6.reuse, UR6, 0x1 ;  /* 0x00000006061a7c11 */ /* 0x040fe4000f8208ff */
[----:B------:R-:W-:Y:S02]  /*b3a0*/  IADD3 R25, R3, R5, RZ ;  /* 0x0000000503197210 */ /* 0x000fe40007ffe0ff */
[----:B------:R-:W-:Y:S02]  /*b3b0*/  LEA.HI.X R27, R6, UR7, R27, 0x1, P1 ;  /* 0x00000007061b7c11 */ /* 0x000fe400088f0c1b */
[----:B------:R-:W-:-:S05]  /*b3c0*/  LEA.HI.X R25, R4, UR5, R25, 0x1, P0 ;  /* 0x0000000504197c11 */ /* 0x000fca00080f0c19 */
[----:B------:R-:W-:Y:S05]  /*b3d0*/  @!P2 BRA `(.L_x_3764) ;  /* 0x000000000040a947 */ /* 0x000fea0003800000 */
[----:B------:R-:W-:Y:S01]  /*b3e0*/  MOV R0, 0x0 ;  /* 0x0000000000007802 */ /* 0x000fe20000000f00 */
[----:B------:R-:W-:Y:S01]  /*b3f0*/  ULDC.64 UR4, c[0x4][0x1b8] ;  /* 0x01006e0000047ab9 */ /* 0x000fe20000000a00 */
[----:B------:R-:W-:Y:S01]  /*b400*/  ULDC.64 UR6, c[0x4][0x1c0] ;  /* 0x0100700000067ab9 */ /* 0x000fe20000000a00 */
[----:B------:R-:W-:Y:S01]  /*b410*/  IMAD.U32 R4, RZ, RZ, UR4 ;  /* 0x00000004ff047e24 */ /* 0x000fe2000f8e00ff */
[----:B------:R0:W1:Y:S01]  /*b420*/  LDC.64 R14, c[0x4][R0] ;  /* 0x01000000000e7b82 */ /* 0x0000620000000a00 */
[----:B------:R-:W-:Y:S01]  /*b430*/  IMAD.U32 R5, RZ, RZ, UR5 ;  /* 0x00000005ff057e24 */ /* 0x000fe2000f8e00ff */
[----:B------:R-:W-:Y:S01]  /*b440*/  ULDC.64 UR4, c[0x4][0xe8] ;  /* 0x01003a0000047ab9 */ /* 0x000fe20000000a00 */
[----:B------:R-:W-:Y:S01]  /*b450*/  IMAD.U32 R6, RZ, RZ, UR6 ;  /* 0x00000006ff067e24 */ /* 0x000fe2000f8e00ff */
[----:B------:R-:W-:Y:S01]  /*b460*/  MOV R7, UR7 ;  /* 0x0000000700077c02 */ /* 0x000fe20008000f00 */
[----:B------:R-:W-:Y:S01]  /*b470*/  IMAD.U32 R10, RZ, RZ, UR4 ;  /* 0x00000004ff0a7e24 */ /* 0x000fe2000f8e00ff */
[----:B------:R-:W-:Y:S01]  /*b480*/  MOV R13, RZ ;  /* 0x000000ff000d7202 */ /* 0x000fe20000000f00 */
[----:B------:R-:W-:-:S02]  /*b490*/  IMAD.U32 R11, RZ, RZ, UR5 ;  /* 0x00000005ff0b7e24 */ /* 0x000fc4000f8e00ff */
[----:B------:R-:W-:Y:S02]  /*b4a0*/  IMAD.MOV.U32 R8, RZ, RZ, 0x70 ;  /* 0x00000070ff087424 */ /* 0x000fe400078e00ff */
[----:B0-----:R-:W-:-:S07]  /*b4b0*/  IMAD.MOV.U32 R12, RZ, RZ, 0x1 ;  /* 0x00000001ff0c7424 */ /* 0x001fce00078e00ff */
[----:B------:R-:W-:-:S07]  /*b4c0*/  LEPC R20, `(.L_x_3764) ;  /* 0x000000001014794e */ /* 0x000fce0000000000 */
[----:B-1----:R-:W-:Y:S05]  /*b4d0*/  CALL.ABS.NOINC R14 ;  /* 0x000000000e007343 */ /* 0x002fea0003c00000 */
.L_x_3764:
[----:B------:R-:W-:Y:S01]  /*b4e0*/  ULDC.U8 UR4, c[0x0][0x410] ;  /* 0x0001040000047ab9 */ /* 0x000fe20000000000 */
[----:B------:R-:W-:Y:S01]  /*b4f0*/  BSSY B0, `(.L_x_3765) ;  /* 0x00005bc000007945 */ /* 0x000fe20003800000 */
[----:B------:R-:W-:Y:S01]  /*b500*/  ISETP.NE.AND P0, PT, RZ, UR4, PT ;  /* 0x00000004ff007c0c */ /* 0x000fe2000bf05270 */
[----:B------:R-:W-:-:S12]  /*b510*/  IMAD R4, R149, 0x80, R17 ;  /* 0x0000008095047824 */ /* 0x000fd800078e0211 */
[----:B------:R-:W-:Y:S05]  /*b520*/  @!P0 BRA `(.L_x_3766) ;  /* 0x0000002800f08947 */ /* 0x000fea0003800000 */
[----:B------:R-:W-:-:S03]  /*b530*/  UMOV UR4, 0xffffffff ;  /* 0xffffffff00047882 */ /* 0x000fc60000000000 */
[----:B------:R-:W-:Y:S05]  /*b540*/  BRA.DIV UR4, `(.L_x_3767) ;  /* 0x000001e2044c7947 */ /* 0x000fea000b800000 */
[----:B------:R0:W1:Y:S04]  /*b550*/  SHFL.IDX PT, R3, R25, RZ, 0x1c1f ;  /* 0x001c1fff19037589 */ /* 0x00006800000e0000 */
[----:B------:R0:W2:Y:S04]  /*b560*/  SHFL.IDX PT, R0, R24, RZ, 0x1c1f ;  /* 0x001c1fff18007589 */ /* 0x0000a800000e0000 */
[----:B------:R0:W3:Y:S04]  /*b570*/  SHFL.IDX PT, R5, R27, RZ, 0x1c1f ;  /* 0x001c1fff1b057589 */ /* 0x0000e800000e0000 */
[----:B------:R0:W4:Y:S02]  /*b580*/  SHFL.IDX PT, R14, R26, RZ, 0x1c1f ;  /* 0x001c1fff1a0e7589 */ /* 0x00012400000e0000 */
.L_x_4034:
[----:B------:R-:W-:Y:S01]  /*b590*/  ULDC UR4, c[0x0][0x448] ;  /* 0x0001120000047ab9 */ /* 0x000fe20000000800 */
[----:B------:R-:W-:Y:S01]  /*b5a0*/  LEA.HI R37, R37, R38, RZ, 0x2 ;  /* 0x0000002625257211 */ /* 0x000fe200078f10ff */
[----:B------:R-:W-:Y:S01]  /*b5b0*/  IMAD R15, R155, UR4, RZ ;  /* 0x000000049b0f7c24 */ /* 0x000fe2000f8e02ff */
[----:B------:R-:W-:Y:S01]  /*b5c0*/  BSSY B1, `(.L_x_3768) ;  /* 0x000005c000017945 */ /* 0x000fe20003800000 */
[----:B------:R-:W-:Y:S02]  /*b5d0*/  CS2R R38, SRZ ;  /* 0x0000000000267805 */ /* 0x000fe4000001ff00 */
[----:B------:R-:W-:Y:S02]  /*b5e0*/  CS2R R12, SRZ ;  /* 0x00000000000c7805 */ /* 0x000fe4000001ff00 */
[----:B------:R-:W-:Y:S02]  /*b5f0*/  CS2R R10, SRZ ;  /* 0x00000000000a7805 */ /* 0x000fe4000001ff00 */
[----:B------:R-:W-:Y:S01]  /*b600*/  ISETP.GE.AND P0, PT, R4, R15, PT ;  /* 0x0000000f0400720c */ /* 0x000fe20003f06270 */
[----:B------:R-:W-:Y:S01]  /*b610*/  IMAD R15, R149, -0x80, R15 ;  /* 0xffffff80950f7824 */ /* 0x000fe200078e020f */
[----:B------:R-:W-:-:S02]  /*b620*/  SHF.R.S32.HI R4, RZ, 0x1f, R37 ;  /* 0x0000001fff047819 */ /* 0x000fc40000011425 */
[----:B------:R-:W-:Y:S02]  /*b630*/  CS2R R40, SRZ ;  /* 0x0000000000287805 */ /* 0x000fe4000001ff00 */
[----:B------:R-:W-:Y:S02]  /*b640*/  CS2R R46, SRZ ;  /* 0x00000000002e7805 */ /* 0x000fe4000001ff00 */
[----:B------:R-:W-:Y:S02]  /*b650*/  CS2R R44, SRZ ;  /* 0x00000000002c7805 */ /* 0x000fe4000001ff00 */
[----:B------:R-:W-:Y:S02]  /*b660*/  LEA.HI R4, R4, R17, RZ, 0x3 ;  /* 0x0000001104047211 */ /* 0x000fe400078f18ff */
[----:B------:R-:W-:Y:S02]  /*b670*/  CS2R R8, SRZ ;  /* 0x0000000000087805 */ /* 0x000fe4000001ff00 */
[----:B------:R-:W-:-:S02]  /*b680*/  CS2R R6, SRZ ;  /* 0x0000000000067805 */ /* 0x000fc4000001ff00 */
[----:B0-----:R-:W-:Y:S02]  /*b690*/  CS2R R26, SRZ ;  /* 0x00000000001a7805 */ /* 0x001fe4000001ff00 */
[----:B------:R-:W-:Y:S02]  /*b6a0*/  LOP3.LUT R4, R4, 0xfffffff8, RZ, 0xc0, !PT ;  /* 0xfffffff804047812 */ /* 0x000fe400078ec0ff */
[----:B------:R-:W-:Y:S02]  /*b6b0*/  CS2R R48, SRZ ;  /* 0x0000000000307805 */ /* 0x000fe4000001ff00 */
[----:B------:R-:W-:Y:S02]  /*b6c0*/  CS2R R50, SRZ ;  /* 0x0000000000327805 */ /* 0x000fe4000001ff00 */
[----:B------:R-:W-:Y:S01]  /*b6d0*/  CS2R R52, SRZ ;  /* 0x0000000000347805 */ /* 0x000fe2000001ff00 */
[----:B------:R-:W-:Y:S01]  /*b6e0*/  IMAD.IADD R37, R17, 0x1, -R4 ;  /* 0x0000000111257824 */ /* 0x000fe200078e0a04 */
[----:B------:R-:W-:Y:S06]  /*b6f0*/  @P0 BRA `(.L_x_3769) ;  /* 0x0000000400200947 */ /* 0x000fec0003800000 */
[----:B------:R-:W-:Y:S01]  /*b700*/  ULDC UR4, c[0x0][0x3f4] ;  /* 0x0000fd0000047ab9 */ /* 0x000fe20000000800 */
[C---:B------:R-:W-:Y:S01]  /*b710*/  IMAD.SHL.U32 R45, R209.reuse, 0x2, RZ ;  /* 0x00000002d12d7824 */ /* 0x040fe200078e00ff */
[----:B------:R-:W-:Y:S01]  /*b720*/  ISETP.GE.AND P3, PT, R209, UR4, PT ;  /* 0x00000004d1007c0c */ /* 0x000fe2000bf66270 */
[C---:B------:R-:W-:Y:S01]  /*b730*/  IMAD.SHL.U32 R35, R206.reuse, 0x2, RZ ;  /* 0x00000002ce237824 */ /* 0x040fe200078e00ff */
[----:B------:R-:W-:Y:S01]  /*b740*/  ISETP.GE.AND P2, PT, R206, UR4, PT ;  /* 0x00000004ce007c0c */ /* 0x000fe2000bf46270 */
[----:B------:R-:W-:Y:S01]  /*b750*/  IMAD.SHL.U32 R21, R205, 0x2, RZ ;  /* 0x00000002cd157824 */ /* 0x000fe200078e00ff */
[----:B------:R-:W-:Y:S02]  /*b760*/  ISETP.GE.AND P1, PT, R208, UR4, PT ;  /* 0x00000004d0007c0c */ /* 0x000fe4000bf26270 */
[----:B------:R-:W-:Y:S02]  /*b770*/  SHF.R.S32.HI R4, RZ, 0x1f, R209 ;  /* 0x0000001fff047819 */ /* 0x000fe400000114d1 */
[----:B------:R-:W-:-:S02]  /*b780*/  SHF.R.S32.HI R7, RZ, 0x1f, R206 ;  /* 0x0000001fff077819 */ /* 0x000fc400000114ce */
[----:B------:R-:W-:Y:S02]  /*b790*/  SHF.L.U64.HI R4, R209, 0x1, R4 ;  /* 0x00000001d1047819 */ /* 0x000fe40000010204 */
[----:B------:R-:W-:Y:S02]  /*b7a0*/  ISETP.GE.AND P0, PT, R205, UR4, PT ;  /* 0x00000004cd007c0c */ /* 0x000fe4000bf06270 */
[----:B--2---:R-:W-:Y:S02]  /*b7b0*/  @!P3 IADD3 R46, P4, R0, R45, RZ ;  /* 0x0000002d002eb210 */ /* 0x004fe40007f9e0ff */
[----:B------:R-:W-:Y:S01]  /*b7c0*/  SHF.L.U64.HI R6, R206, 0x1, R7 ;  /* 0x00000001ce067819 */ /* 0x000fe20000010207 */
[----:B------:R-:W-:Y:S01]  /*b7d0*/  IMAD.SHL.U32 R7, R210, 0x2, RZ ;  /* 0x00000002d2077824 */ /* 0x000fe200078e00ff */
[----:B------:R-:W-:Y:S01]  /*b7e0*/  @!P2 IADD3 R42, P6, R0, R35, RZ ;  /* 0x00000023002aa210 */ /* 0x000fe20007fde0ff */
[----:B-1----:R-:W-:Y:S01]  /*b7f0*/  @!P3 IMAD.X R47, R3, 0x1, R4, P4 ;  /* 0x00000001032fb824 */ /* 0x002fe200020e0604 */
[----:B------:R-:W-:-:S02]  /*b800*/  SHF.R.S32.HI R9, RZ, 0x1f, R208 ;  /* 0x0000001fff097819 */ /* 0x000fc400000114d0 */
[----:B------:R-:W-:Y:S01]  /*b810*/  SHF.L.U32 R31, R208, 0x1, RZ ;  /* 0x00000001d01f7819 */ /* 0x000fe200000006ff */
[----:B------:R-:W-:Y:S01]  /*b820*/  @!P2 IMAD.X R43, R3, 0x1, R6, P6 ;  /* 0x00000001032ba824 */ /* 0x000fe200030e0606 */
[C---:B----4-:R-:W-:Y:S02]  /*b830*/  @!P3 IADD3 R44, P5, R14.reuse, R45, RZ ;  /* 0x0000002d0e2cb210 */ /* 0x050fe40007fbe0ff */
[----:B------:R-:W-:Y:S02]  /*b840*/  @!P2 IADD3 R34, P4, R14, R35, RZ ;  /* 0x000000230e22a210 */ /* 0x000fe40007f9e0ff */
[----:B------:R-:W-:Y:S01]  /*b850*/  SHF.L.U64.HI R8, R208, 0x1, R9 ;  /* 0x00000001d0087819 */ /* 0x000fe20000010209 */
[----:B---3--:R-:W-:Y:S01]  /*b860*/  @!P3 IMAD.X R45, R5, 0x1, R4, P5 ;  /* 0x00000001052db824 */ /* 0x008fe200028e0604 */
[----:B------:R-:W-:Y:S02]  /*b870*/  @!P1 IADD3 R30, P6, R14, R31, RZ ;  /* 0x0000001f0e1e9210 */ /* 0x000fe40007fde0ff */
[----:B------:R-:W-:-:S02]  /*b880*/  SHF.R.S32.HI R10, RZ, 0x1f, R205 ;  /* 0x0000001fff0a7819 */ /* 0x000fc400000114cd */
[C---:B------:R-:W-:Y:S02]  /*b890*/  @!P2 IADD3.X R35, R5.reuse, R6, RZ, P4, !PT ;  /* 0x000000060523a210 */ /* 0x040fe400027fe4ff */
[----:B------:R-:W-:Y:S01]  /*b8a0*/  @!P1 IADD3 R32, P5, R0, R31, RZ ;  /* 0x0000001f00209210 */ /* 0x000fe20007fbe0ff */
[----:B------:R-:W-:Y:S01]  /*b8b0*/  @!P1 IMAD.X R31, R5, 0x1, R8, P6 ;  /* 0x00000001051f9824 */ /* 0x000fe200030e0608 */
[----:B------:R-:W-:Y:S02]  /*b8c0*/  ISETP.GE.AND P4, PT, R210, UR4, PT ;  /* 0x00000004d2007c0c */ /* 0x000fe4000bf86270 */
[----:B------:R-:W-:Y:S01]  /*b8d0*/  SHF.L.U64.HI R10, R205, 0x1, R10 ;  /* 0x00000001cd0a7819 */ /* 0x000fe2000001020a */
[----:B------:R-:W-:Y:S01]  /*b8e0*/  @!P1 IMAD.X R33, R3, 0x1, R8, P5 ;  /* 0x0000000103219824 */ /* 0x000fe200028e0608 */
[----:B------:R-:W-:Y:S02]  /*b8f0*/  @!P0 IADD3 R28, P6, R0, R21, RZ ;  /* 0x00000015001c8210 */ /* 0x000fe40007fde0ff */
[----:B------:R-:W-:-:S02]  /*b900*/  ISETP.GE.AND P5, PT, R22, UR4, PT ;  /* 0x0000000416007c0c */ /* 0x000fc4000bfa6270 */
[----:B------:R-:W-:Y:S01]  /*b910*/  SHF.R.S32.HI R9, RZ, 0x1f, R210 ;  /* 0x0000001fff097819 */ /* 0x000fe200000114d2 */
[----:B------:R-:W-:Y:S01]  /*b920*/  @!P0 IMAD.X R29, R3, 0x1, R10, P6 ;  /* 0x00000001031d8824 */ /* 0x000fe200030e060a */
[----:B------:R-:W-:Y:S02]  /*b930*/  @!P0 IADD3 R20, P6, R14, R21, RZ ;  /* 0x000000150e148210 */ /* 0x000fe40007fde0ff */
[----:B------:R-:W-:Y:S02]  /*b940*/  SHF.L.U64.HI R12, R210, 0x1, R9 ;  /* 0x00000001d20c7819 */ /* 0x000fe40000010209 */
[----:B------:R-:W-:Y:S02]  /*b950*/  CS2R R8, SRZ ;  /* 0x0000000000087805 */ /* 0x000fe4000001ff00 */
[----:B------:R-:W-:Y:S02]  /*b960*/  @!P0 IADD3.X R21, R5, R10, RZ, P6, !PT ;  /* 0x0000000a05158210 */ /* 0x000fe400037fe4ff */
[----:B------:R-:W-:-:S02]  /*b970*/  CS2R R10, SRZ ;  /* 0x00000000000a7805 */ /* 0x000fc4000001ff00 */
[----:B------:R-:W-:Y:S01]  /*b980*/  @!P4 IADD3 R24, P6, R0, R7, RZ ;  /* 0x000000070018c210 */ /* 0x000fe20007fde0ff */
[----:B------:R-:W-:-:S04]  /*b990*/  @!P5 IMAD.MOV.U32 R6, RZ, RZ, R14 ;  /* 0x000000ffff06d224 */ /* 0x000fc800078e000e */
[----:B------:R-:W-:Y:S01]  /*b9a0*/  @!P4 IMAD.X R25, R3, 0x1, R12, P6 ;  /* 0x000000010319c824 */ /* 0x000fe200030e060c */
[----:B------:R-:W-:Y:S01]  /*b9b0*/  @!P4 IADD3 R4, P6, R14, R7, RZ ;  /* 0x000000070e04c210 */ /* 0x000fe20007fde0ff */
[----:B------:R-:W-:Y:S01]  /*b9c0*/  @!P5 IMAD.MOV.U32 R50, RZ, RZ, R0 ;  /* 0x000000ffff32d224 */ /* 0x000fe200078e0000 */
[----:B------:R-:W-:Y:S01]  /*b9d0*/  @!P5 MOV R7, R5 ;  /* 0x000000050007d202 */ /* 0x000fe20000000f00 */
[----:B------:R-:W-:Y:S02]  /*b9e0*/  @!P5 IMAD.MOV.U32 R51, RZ, RZ, R3 ;  /* 0x000000ffff33d224 */ /* 0x000fe400078e0003 */
[----:B------:R-:W-:Y:S01]  /*b9f0*/  @!P4 IMAD.X R5, R5, 0x1, R12, P6 ;  /* 0x000000010505c824 */ /* 0x000fe200030e060c */
[----:B------:R-:W-:Y:S01]  /*ba00*/  CS2R R12, SRZ ;  /* 0x00000000000c7805 */ /* 0x000fe2000001ff00 */
[----:B------:R-:W-:Y:S01]  /*ba10*/  @!P5 IMAD.WIDE R52, R22, 0x2, R6 ;  /* 0x000000021634d825 */ /* 0x000fe200078e0206 */
[----:B------:R-:W-:-:S03]  /*ba20*/  CS2R R6, SRZ ;  /* 0x0000000000067805 */ /* 0x000fc6000001ff00 */
[----:B------:R-:W-:Y:S01]  /*ba30*/  @!P5 IMAD.WIDE R50, R22, 0x2, R50 ;  /* 0x000000021632d825 */ /* 0x000fe200078e0232 */
[----:B------:R0:W5:Y:S01]  /*ba40*/  @!P5 LD.E.64 R10, desc[UR60][R52.64] ;  /* 0x0000003c340ad980 */ /* 0x000162000c101b00 */
[----:B------:R-:W-:Y:S02]  /*ba50*/  CS2R R26, SRZ ;  /* 0x00000000001a7805 */ /* 0x000fe4000001ff00 */
[----:B------:R-:W-:Y:S02]  /*ba60*/  CS2R R38, SRZ ;  /* 0x0000000000267805 */ /* 0x000fe4000001ff00 */
[----:B------:R-:W-:Y:S01]  /*ba70*/  CS2R R48, SRZ ;  /* 0x0000000000307805 */ /* 0x000fe2000001ff00 */
[----:B------:R1:W5:Y:S01]  /*ba80*/  @!P5 LD.E.64 R8, desc[UR60][R50.64] ;  /* 0x0000003c3208d980 */ /* 0x000362000c101b00 */
[----:B------:R-:W-:-:S03]  /*ba90*/  CS2R R40, SRZ ;  /* 0x0000000000287805 */ /* 0x000fc6000001ff00 */
[----:B------:R2:W5:Y:S01]  /*baa0*/  @!P3 LD.E.64 R6, desc[UR60][R46.64] ;  /* 0x0000003c2e06b980 */ /* 0x000562000c101b00 */
[----:B0-----:R-:W-:-:S03]  /*bab0*/  CS2R R52, SRZ ;  /* 0x0000000000347805 */ /* 0x001fc6000001ff00 */
[----:B------:R0:W5:Y:S01]  /*bac0*/  @!P3 LD.E.64 R12, desc[UR60][R44.64] ;  /* 0x0000003c2c0cb980 */ /* 0x000162000c101b00 */
[----:B-1----:R-:W-:-:S03]  /*bad0*/  CS2R R50, SRZ ;  /* 0x0000000000327805 */ /* 0x002fc6000001ff00 */
[----:B------:R1:W5:Y:S01]  /*bae0*/  @!P2 LD.E.64 R26, desc[UR60][R42.64] ;  /* 0x0000003c2a1aa980 */ /* 0x000362000c101b00 */
[----:B--2---:R-:W-:-:S03]  /*baf0*/  CS2R R46, SRZ ;  /* 0x00000000002e7805 */ /* 0x004fc6000001ff00 */
[----:B------:R1:W5:Y:S01]  /*bb00*/  @!P2 LD.E.64 R38, desc[UR60][R34.64] ;  /* 0x0000003c2226a980 */ /* 0x000362000c101b00 */
[----:B0-----:R-:W-:-:S03]  /*bb10*/  CS2R R44, SRZ ;  /* 0x00000000002c7805 */ /* 0x001fc6000001ff00 */
[----:B------:R1:W5:Y:S04]  /*bb20*/  @!P1 LD.E.64 R48, desc[UR60][R32.64] ;  /* 0x0000003c20309980 */ /* 0x000368000c101b00 */
[----:B------:R1:W5:Y:S04]  /*bb30*/  @!P1 LD.E.64 R40, desc[UR60][R30.64] ;  /* 0x0000003c1e289980 */ /* 0x000368000c101b00 */
[----:B------:R1:W5:Y:S04]  /*bb40*/  @!P0 LD.E.64 R50, desc[UR60][R28.64] ;  /* 0x0000003c1c328980 */ /* 0x000368000c101b00 */
[----:B------:R1:W5:Y:S04]  /*bb50*/  @!P0 LD.E.64 R46, desc[UR60][R20.64] ;  /* 0x0000003c142e8980 */ /* 0x000368000c101b00 */
[----:B------:R1:W5:Y:S04]  /*bb60*/  @!P4 LD.E.64 R52, desc[UR60][R24.64] ;  /* 0x0000003c1834c980 */ /* 0x000368000c101b00 */
[----:B------:R1:W5:Y:S02]  /*bb70*/  @!P4 LD.E.64 R44, desc[UR60][R4.64] ;  /* 0x0000003c042cc980 */ /* 0x000364000c101b00 */
.L_x_3769:
[----:B------:R-:W-:Y:S05]  /*bb80*/  BSYNC B1 ;  /* 0x0000000000017941 */ /* 0x000fea0003800000 */
.L_x_3768:
[----:B-1---5:R-:W-:Y:S01]  /*bb90*/  IMAD.MOV.U32 R35, RZ, RZ, R8 ;  /* 0x000000ffff237224 */ /* 0x022fe200078e0008 */
[----:B------:R-:W-:Y:S01]  /*bba0*/  LOP3.LUT R3, R211, 0x18, R18, 0xf8, !PT ;  /* 0x00000018d3037812 */ /* 0x000fe200078ef812 */
[----:B------:R-:W-:Y:S01]  /*bbb0*/  IMAD.MOV.U32 R4, RZ, RZ, R9 ;  /* 0x000000ffff047224 */ /* 0x000fe200078e0009 */
[----:B------:R-:W-:Y:S01]  /*bbc0*/  LOP3.LUT P0, RZ, R37, 0x4, RZ, 0xc0, !PT ;  /* 0x0000000425ff7812 */ /* 0x000fe2000780c0ff */
[----:B------:R-:W-:Y:S01]  /*bbd0*/  IMAD.MOV.U32 R31, RZ, RZ, R6 ;  /* 0x000000ffff1f7224 */ /* 0x000fe200078e0006 */
[----:B--2---:R-:W-:Y:S01]  /*bbe0*/  LOP3.LUT R0, R3, R212, RZ, 0x3c, !PT ;  /* 0x000000d403007212 */ /* 0x004fe200078e3cff */
[----:B----4-:R-:W-:Y:S01]  /*bbf0*/  IMAD.MOV.U32 R14, RZ, RZ, R27 ;  /* 0x000000ffff0e7224 */ /* 0x010fe200078e001b */
[----:B------:R-:W-:Y:S01]  /*bc00*/  PRMT R35, R35, 0x5410, R4 ;  /* 0x0000541023237816 */ /* 0x000fe20000000004 */
[----:B------:R-:W-:Y:S01]  /*bc10*/  IMAD.MOV.U32 R33, RZ, RZ, R12 ;  /* 0x000000ffff217224 */ /* 0x000fe200078e000c */
[----:B------:R-:W-:Y:S01]  /*bc20*/  LEA.HI R4, R225, R225, RZ, 0x1 ;  /* 0x000000e1e1047211 */ /* 0x000fe200078f08ff */
[----:B------:R-:W-:Y:S01]  /*bc30*/  IMAD.MOV.U32 R21, RZ, RZ, R48 ;  /* 0x000000ffff157224 */ /* 0x000fe200078e0030 */
[----:B------:R-:W-:Y:S01]  /*bc40*/  IADD3 R3, R213, R0, RZ ;  /* 0x00000000d5037210 */ /* 0x000fe20007ffe0ff */
[----:B------:R-:W-:Y:S01]  /*bc50*/  IMAD.MOV.U32 R24, RZ, RZ, R49 ;  /* 0x000000ffff187224 */ /* 0x000fe200078e0031 */
[----:B------:R-:W-:Y:S01]  /*bc60*/  LOP3.LUT R4, R4, 0xfffffffe, RZ, 0xc0, !PT ;  /* 0xfffffffe04047812 */ /* 0x000fe200078ec0ff */
[----:B------:R-:W-:Y:S01]  /*bc70*/  IMAD.MOV.U32 R30, RZ, RZ, R51 ;  /* 0x000000ffff1e7224 */ /* 0x000fe200078e0033 */
[----:B---3--:R-:W-:Y:S01]  /*bc80*/  MOV R5, R7 ;  /* 0x0000000700057202 */ /* 0x008fe20000000f00 */
[----:B------:R-:W-:Y:S01]  /*bc90*/  IMAD R3, R3, 0x2, R2 ;  /* 0x0000000203037824 */ /* 0x000fe200078e0202 */
[----:B------:R-:W-:Y:S01]  /*bca0*/  SHF.R.U64 R37, R8, 0x10, R9 ;  /* 0x0000001008257819 */ /* 0x000fe20000001209 */
[----:B------:R-:W-:Y:S01]  /*bcb0*/  IMAD.IADD R4, R225, 0x1, -R4 ;  /* 0x00000001e1047824 */ /* 0x000fe200078e0a04 */
[----:B------:R-:W-:Y:S01]  /*bcc0*/  SHF.R.U64 R57, R10, 0x10, R11 ;  /* 0x000000100a397819 */ /* 0x000fe2000000120b */
[----:B------:R-:W-:Y:S01]  /*bcd0*/  IMAD.MOV.U32 R8, RZ, RZ, R10 ;  /* 0x000000ffff087224 */ /* 0x000fe200078e000a */
[----:B------:R-:W-:Y:S01]  /*bce0*/  PRMT R31, R31, 0x5410, R5 ;  /* 0x000054101f1f7816 */ /* 0x000fe20000000005 */
[C---:B------:R-:W-:Y:S01]  /*bcf0*/  VIADD R10, R3.reuse, 0x15400 ;  /* 0x00015400030a7836 */ /* 0x040fe20000000000 */
[----:B------:R-:W-:Y:S01]  /*bd00*/  SHF.L.U32 R5, R4, 0x1f, RZ ;  /* 0x0000001f04057819 */ /* 0x000fe200000006ff */
[----:B------:R-:W-:Y:S01]  /*bd10*/  VIADD R0, R3, 0x15440 ;  /* 0x0001544003007836 */ /* 0x000fe20000000000 */
[----:B------:R-:W-:Y:S01]  /*bd20*/  MOV R20, R11 ;  /* 0x0000000b00147202 */ /* 0x000fe20000000f00 */
[----:B------:R-:W-:Y:S01]  /*bd30*/  @P0 VIADD R0, R10, 0xffffffc0 ;  /* 0xffffffc00a000836 */ /* 0x000fe20000000000 */
[----:B------:R-:W0:Y:S01]  /*bd40*/  SYNCS.PHASECHK.TRANS64.TRYWAIT P0, [R2+URZ+0x36800], R5 ;  /* 0x03680005020075a7 */ /* 0x000e22000800017f */
[----:B------:R-:W-:Y:S01]  /*bd50*/  SHF.R.U32.HI R28, RZ, 0x10, R9 ;  /* 0x00000010ff1c7819 */ /* 0x000fe20000011609 */
[----:B------:R-:W-:Y:S01]  /*bd60*/  IMAD.MOV.U32 R9, RZ, RZ, R26 ;  /* 0x000000ffff097224 */ /* 0x000fe200078e001a */
[----:B------:R-:W-:Y:S01]  /*bd70*/  SHF.R.U64 R55, R26, 0x10, R27 ;  /* 0x000000101a377819 */ /* 0x000fe2000000121b */
[----:B------:R-:W-:Y:S01]  /*bd80*/  IMAD.MOV.U32 R34, RZ, RZ, R52 ;  /* 0x000000ffff227224 */ /* 0x000fe200078e0034 */
[----:B------:R-:W-:Y:S01]  /*bd90*/  SHF.R.U32.HI R58, RZ, 0x10, R11 ;  /* 0x00000010ff3a7819 */ /* 0x000fe2000001160b */
[----:B------:R-:W-:Y:S01]  /*bda0*/  IMAD.MOV.U32 R43, RZ, RZ, R53 ;  /* 0x000000ffff2b7224 */ /* 0x000fe200078e0035 */
[----:B------:R-:W-:Y:S01]  /*bdb0*/  SHF.R.U64 R59, R12, 0x10, R13 ;  /* 0x000000100c3b7819 */ /* 0x000fe2000000120d */
[----:B------:R-:W-:Y:S01]  /*bdc0*/  IMAD.MOV.U32 R29, RZ, RZ, R38 ;  /* 0x000000ffff1d7224 */ /* 0x000fe200078e0026 */
[--C-:B------:R-:W-:Y:S01]  /*bdd0*/  SHF.R.U64 R32, R6, 0x10, R7.reuse ;  /* 0x0000001006207819 */ /* 0x100fe20000001207 */
[----:B------:R-:W-:Y:S01]  /*bde0*/  IMAD.MOV.U32 R25, RZ, RZ, R40 ;  /* 0x000000ffff197224 */ /* 0x000fe200078e0028 */
[----:B------:R-:W-:Y:S01]  /*bdf0*/  SHF.R.U32.HI R54, RZ, 0x10, R7 ;  /* 0x00000010ff367819 */ /* 0x000fe20000011607 */
[----:B------:R-:W-:Y:S01]  /*be00*/  IMAD.MOV.U32 R11, RZ, RZ, R41 ;  /* 0x000000ffff0b7224 */ /* 0x000fe200078e0029 */
[----:B------:R-:W-:Y:S01]  /*be10*/  MOV R26, R50 ;  /* 0x00000032001a7202 */ /* 0x000fe20000000f00 */
[----:B------:R-:W-:Y:S01]  /*be20*/  IMAD.MOV.U32 R12, RZ, RZ, R46 ;  /* 0x000000ffff0c7224 */ /* 0x000fe200078e002e */
[----:B------:R-:W-:Y:S01]  /*be30*/  SHF.R.U64 R61, R38, 0x10, R39 ;  /* 0x00000010263d7819 */ /* 0x000fe20000001227 */
[----:B------:R-:W-:Y:S01]  /*be40*/  IMAD.MOV.U32 R7, RZ, RZ, R13 ;  /* 0x000000ffff077224 */ /* 0x000fe200078e000d */
[----:B------:R-:W-:Y:S01]  /*be50*/  SHF.R.U64 R63, R40, 0x10, R41 ;  /* 0x00000010283f7819 */ /* 0x000fe20000001229 */
[----:B------:R-:W-:Y:S01]  /*be60*/  IMAD.MOV.U32 R6, RZ, RZ, R39 ;  /* 0x000000ffff067224 */ /* 0x000fe200078e0027 */
[----:B------:R-:W-:Y:S01]  /*be70*/  SHF.R.U32.HI R64, RZ, 0x10, R41 ;  /* 0x00000010ff407819 */ /* 0x000fe20000011629 */
[----:B------:R-:W-:Y:S01]  /*be80*/  IMAD.MOV.U32 R41, RZ, RZ, R44 ;  /* 0x000000ffff297224 */ /* 0x000fe200078e002c */
[----:B------:R-:W-:Y:S01]  /*be90*/  SHF.R.U64 R48, R48, 0x10, R49 ;  /* 0x0000001030307819 */ /* 0x000fe20000001231 */
[----:B------:R-:W-:Y:S01]  /*bea0*/  BSSY B1, `(.L_x_3770) ;  /* 0x0000027000017945 */ /* 0x000fe20003800000 */
[----:B------:R-:W-:-:S02]  /*beb0*/  SHF.R.U64 R50, R50, 0x10, R51 ;  /* 0x0000001032327819 */ /* 0x000fc40000001233 */
[----:B------:R-:W-:Y:S02]  /*bec0*/  SHF.R.U64 R52, R52, 0x10, R53 ;  /* 0x0000001034347819 */ /* 0x000fe40000001235 */
[----:B------:R-:W-:Y:S02]  /*bed0*/  MOV R40, R47 ;  /* 0x0000002f00287202 */ /* 0x000fe40000000f00 */
[----:B------:R-:W-:Y:S02]  /*bee0*/  SHF.R.U64 R46, R46, 0x10, R47 ;  /* 0x000000102e2e7819 */ /* 0x000fe4000000122f */
[----:B------:R-:W-:Y:S02]  /*bef0*/  PRMT R38, R8, 0x5410, R20 ;  /* 0x0000541008267816 */ /* 0x000fe40000000014 */
[----:B------:R-:W-:Y:S02]  /*bf00*/  SHF.R.U32.HI R56, RZ, 0x10, R27 ;  /* 0x00000010ff387819 */ /* 0x000fe4000001161b */
[----:B------:R-:W-:-:S02]  /*bf10*/  SHF.R.U32.HI R49, RZ, 0x10, R49 ;  /* 0x00000010ff317819 */ /* 0x000fc40000011631 */
[----:B------:R-:W-:Y:S02]  /*bf20*/  SHF.R.U32.HI R51, RZ, 0x10, R51 ;  /* 0x00000010ff337819 */ /* 0x000fe40000011633 */
[----:B------:R-:W-:Y:S02]  /*bf30*/  SHF.R.U32.HI R53, RZ, 0x10, R53 ;  /* 0x00000010ff357819 */ /* 0x000fe40000011635 */
[----:B------:R-:W-:Y:S02]  /*bf40*/  SHF.R.U32.HI R60, RZ, 0x10, R13 ;  /* 0x00000010ff3c7819 */ /* 0x000fe4000001160d */
[----:B------:R-:W-:Y:S02]  /*bf50*/  SHF.R.U32.HI R62, RZ, 0x10, R39 ;  /* 0x00000010ff3e7819 */ /* 0x000fe40000011627 */
[----:B------:R-:W-:Y:S02]  /*bf60*/  SHF.R.U32.HI R47, RZ, 0x10, R47 ;  /* 0x00000010ff2f7819 */ /* 0x000fe4000001162f */
[----:B------:R-:W-:-:S02]  /*bf70*/  MOV R42, R45 ;  /* 0x0000002d002a7202 */ /* 0x000fc40000000f00 */
[----:B------:R-:W-:Y:S02]  /*bf80*/  VIMNMX R8, R15, 0x80, PT ;  /* 0x000000800f087848 */ /* 0x000fe40003fe0100 */
[----:B------:R-:W-:Y:S02]  /*bf90*/  PRMT R27, R9, 0x5410, R14 ;  /* 0x00005410091b7816 */ /* 0x000fe4000000000e */
[----:B------:R-:W-:Y:S02]  /*bfa0*/  SHF.R.U64 R44, R44, 0x10, R45 ;  /* 0x000000102c2c7819 */ /* 0x000fe4000000122d */
[----:B------:R-:W-:Y:S02]  /*bfb0*/  PRMT R37, R37, 0x5410, R28 ;  /* 0x0000541025257816 */ /* 0x000fe4000000001c */
[----:B------:R-:W-:Y:S02]  /*bfc0*/  PRMT R21, R21, 0x5410, R24 ;  /* 0x0000541015157816 */ /* 0x000fe40000000018 */
[----:B------:R-:W-:-:S02]  /*bfd0*/  PRMT R13, R26, 0x5410, R30 ;  /* 0x000054101a0d7816 */ /* 0x000fc4000000001e */
[----:B------:R-:W-:Y:S02]  /*bfe0*/  PRMT R9, R34, 0x5410, R43 ;  /* 0x0000541022097816 */ /* 0x000fe4000000002b */
[----:B------:R-:W-:Y:S02]  /*bff0*/  PRMT R25, R25, 0x5410, R11 ;  /* 0x0000541019197816 */ /* 0x000fe4000000000b */
[----:B------:R-:W-:Y:S02]  /*c000*/  SHF.R.U32.HI R45, RZ, 0x10, R45 ;  /* 0x00000010ff2d7819 */ /* 0x000fe4000001162d */
        /* <DEDUP_REMOVED lines=11> */
[----:B------:R-:W-:Y:S02]  /*c0c0*/  ISETP.GE.AND P1, PT, R17, R8, PT ;  /* 0x000000081100720c */ /* 0x000fe40003f26270 */
[----:B------:R-:W-:Y:S02]  /*c0d0*/  PRMT R15, R12, 0x5410, R40 ;  /* 0x000054100c0f7816 */ /* 0x000fe40000000028 */
[----:B------:R-:W-:Y:S02]  /*c0e0*/  PRMT R20, R46, 0x5410, R47 ;  /* 0x000054102e147816 */ /* 0x000fe4000000002f */
[----:B------:R-:W-:Y:S01]  /*c0f0*/  PRMT R11, R41, 0x5410, R42 ;  /* 0x00005410290b7816 */ /* 0x000fe2000000002a */
[----:B0-----:R-:W-:Y:S06]  /*c100*/  @!P0 BRA `(.L_x_3771) ;  /* 0x000001d400cc8947 */ /* 0x001fec0003800000 */
.L_x_4035:
[----:B------:R-:W-:Y:S05]  /*c110*/  BSYNC B1 ;  /* 0x0000000000017941 */ /* 0x000fea0003800000 */
.L_x_3770:
        /* <DEDUP_REMOVED lines=8> */
[-C--:B------:R-:W-:Y:S02]  /*c1a0*/  ISETP.GE.AND P3, PT, R208, R5.reuse, PT ;  /* 0x00000005d000720c */ /* 0x080fe40003f66270 */
[----:B------:R-:W-:-:S02]  /*c1b0*/  ISETP.GE.AND P4, PT, R205, R5, PT ;  /* 0x00000005cd00720c */ /* 0x000fc40003f86270 */
[----:B------:R-:W-:-:S03]  /*c1c0*/  ISETP.GE.AND P5, PT, R210, R5, PT ;  /* 0x00000005d200720c */ /* 0x000fc60003fa6270 */
[----:B------:R-:W-:Y:S10]  /*c1d0*/  @P0 BRA `(.L_x_3775) ;  /* 0x0000000000980947 */ /* 0x000ff40003800000 */
        /* <DEDUP_REMOVED lines=13> */
[C---:B------:R-:W-:Y:S01]  /*c2b0*/  FMUL.FTZ R50, R5.reuse, R46 ;  /* 0x0000002e05327220 */ /* 0x040fe20000410000 */
        /* <DEDUP_REMOVED lines=13> */
[C---:B------:R-:W-:Y:S01]  /*c390*/  FMUL.FTZ R46, R7.reuse, R40 ;  /* 0x00000028072e7220 */ /* 0x040fe20000410000 */
[C---:B------:R-:W-:Y:S01]  /*c3a0*/  FFMA.FTZ R6, R42.reuse, R5, -R47 ;  /* 0x000000052a067223 */ /* 0x040fe2000001082f */
[-C--:B------:R-:W-:Y:S01]  /*c3b0*/  FMUL.FTZ R51, R7, R4.reuse ;  /* 0x0000000407337220 */ /* 0x080fe20000410000 */
        /* <DEDUP_REMOVED lines=8> */
.L_x_3775:
[----:B------:R-:W-:Y:S05]  /*c440*/  BSYNC B2 ;  /* 0x0000000000027941 */ /* 0x000fea0003800000 */
.L_x_3774:
[----:B------:R-:W-:Y:S04]  /*c450*/  BSSY B2, `(.L_x_3776) ;  /* 0x0000028000027945 */ /* 0x000fe80003800000 */
[----:B------:R-:W-:Y:S05]  /*c460*/  @P1 BRA `(.L_x_3777) ;  /* 0x0000000000981947 */ /* 0x000fea0003800000 */
[----:B0-----:R-:W0:Y:S01]  /*c470*/  LDS.128 R4, [R0] ;  /* 0x0000000000047984 */ /* 0x001e220000000c00 */
        /* <DEDUP_REMOVED lines=37> */
.L_x_3777:
[----:B------:R-:W-:Y:S05]  /*c6d0*/  BSYNC B2 ;  /* 0x0000000000027941 */ /* 0x000fea0003800000 */
.L_x_3776:
        /* <DEDUP_REMOVED lines=40> */
.L_x_3779:
[----:B------:R-:W-:Y:S05]  /*c960*/  BSYNC B2 ;  /* 0x0000000000027941 */ /* 0x000fea0003800000 */
.L_x_3778:
[----:B------:R-:W-:Y:S04]  /*c970*/  BSSY B2, `(.L_x_3780) ;  /* 0x0000028000027945 */ /* 0x000fe80003800000 */
        /* <DEDUP_REMOVED lines=39> */
.L_x_3781:
[----:B------:R-:W-:Y:S05]  /*cbf0*/  BSYNC B2 ;  /* 0x0000000000027941 */ /* 0x000fea0003800000 */
.L_x_3780:
[----:B------:R-:W-:Y:S04]  /*cc00*/  BSSY B2, `(.L_x_3782) ;  /* 0x0000028000027945 */ /* 0x000fe80003800000 */
[----:B------:R-:W-:Y:S05]  /*cc10*/  @P4 BRA `(.L_x_3783) ;  /* 0x0000000000984947 */ /* 0x000fea0003800000 */
[----:B0123--:R-:W0:Y:S01]  /*cc20*/  LDS.128 R4, [R3+0x1d400] ;  /* 0x01d4000003047984 */ /* 0x00fe220000000c00 */
        /* <DEDUP_REMOVED lines=37> */
.L_x_3783:
[----:B------:R-:W-:Y:S05]  /*ce80*/  BSYNC B2 ;  /* 0x0000000000027941 */ /* 0x000fea0003800000 */
.L_x_3782:
[----:B------:R-:W-:Y:S05]  /*ce90*/  @P5 BRA `(.L_x_3773) ;  /* 0x0000000000985947 */ /* 0x000fea0003800000 */
[----:B01234-:R-:W0:Y:S01]  /*cea0*/  LDS.128 R4, [R0+0x8000] ;  /* 0x0080000000047984 */ /* 0x01fe220000000c00 */
        /* <DEDUP_REMOVED lines=37> */
.L_x_3773:
[----:B------:R-:W-:Y:S05]  /*d100*/  BSYNC B1 ;  /* 0x0000000000017941 */ /* 0x000fea0003800000 */
.L_x_3772:
[----:B------:R-:W-:-:S13]  /*d110*/  ISETP.GE.AND P0, PT, R226, R8, PT ;  /* 0x00000008e200720c */ /* 0x000fda0003f06270 */
[----:B------:R-:W-:Y:S05]  /*d120*/  @P0 BRA `(.L_x_3784) ;  /* 0x0000003c00e00947 */ /* 0x000fea0003800000 */
[----:B01234-:R-:W0:Y:S01]  /*d130*/  LDC R5, c[0x0][0x3f4] ;  /* 0x0000fd00ff057b82 */ /* 0x01fe220000000800 */
        /* <DEDUP_REMOVED lines=9> */
[--C-:B------:R-:W-:Y:S02]  /*d1d0*/  HADD2.F32 R48, -RZ, R38.reuse.H0_H0 ;  /* 0x20000026ff307230 */ /* 0x100fe40000004100 */
[----:B------:R-:W-:Y:S02]  /*d1e0*/  HADD2.F32 R50, -RZ, R39.H0_H0 ;  /* 0x20000027ff327230 */ /* 0x000fe40000004100 */
[----:B------:R-:W-:Y:S02]  /*d1f0*/  HADD2.F32 R44, -RZ, R35.H0_H0 ;  /* 0x20000023ff2c7230 */ /* 0x000fe40000004100 */
[----:B------:R-:W-:Y:S02]  /*d200*/  HADD2.F32 R46, -RZ, R37.H0_H0 ;  /* 0x20000025ff2e7230 */ /* 0x000fe40000004100 */
[----:B------:R-:W-:Y:S02]  /*d210*/  HADD2.F32 R49, -RZ, R38.H1_H1 ;  /* 0x30000026ff317230 */ /* 0x000fe40000004100 */
[----:B0-----:R-:W-:-:S02]  /*d220*/  HADD2.F32 R8, -RZ, R4.H0_H0 ;  /* 0x20000004ff087230 */ /* 0x001fc40000004100 */
[----:B------:R-:W-:Y:S02]  /*d230*/  HADD2.F32 R4, -RZ, R4.H1_H1 ;  /* 0x30000004ff047230 */ /* 0x000fe40000004100 */
[--C-:B------:R-:W-:Y:S02]  /*d240*/  HADD2.F32 R40, -RZ, R5.reuse.H0_H0 ;  /* 0x20000005ff287230 */ /* 0x100fe40000004100 */
[----:B------:R-:W-:Y:S02]  /*d250*/  HADD2.F32 R5, -RZ, R5.H1_H1 ;  /* 0x30000005ff057230 */ /* 0x000fe40000004100 */
[-C--:B------:R-:W-:Y:S01]  /*d260*/  FMUL.FTZ R43, R48, R4.reuse ;  /* 0x00000004302b7220 */ /* 0x080fe20000410000 */
[----:B------:R-:W-:Y:S01]  /*d270*/  FMUL.FTZ R45, R44, R4 ;  /* 0x000000042c2d7220 */ /* 0x000fe20000410000 */
[----:B------:R-:W-:Y:S02]  /*d280*/  HADD2.F32 R41, -RZ, R6.H0_H0 ;  /* 0x20000006ff297230 */ /* 0x000fe40000004100 */
[-C--:B------:R-:W-:Y:S01]  /*d290*/  FMUL.FTZ R47, R50, R5.reuse ;  /* 0x00000005322f7220 */ /* 0x080fe20000410000 */
[----:B------:R-:W-:Y:S01]  /*d2a0*/  FFMA.FTZ R4, R44, R8, -R43 ;  /* 0x000000082c047223 */ /* 0x000fe2000001082b */
[----:B------:R-:W-:Y:S01]  /*d2b0*/  FMUL.FTZ R43, R46, R5 ;  /* 0x000000052e2b7220 */ /* 0x000fe20000410000 */
[----:B------:R-:W-:-:S02]  /*d2c0*/  HADD2.F32 R42, -RZ, R7.H0_H0 ;  /* 0x20000007ff2a7230 */ /* 0x000fc40000004100 */
[----:B------:R-:W-:Y:S01]  /*d2d0*/  FFMA.FTZ R5, R46, R40, -R47 ;  /* 0x000000282e057223 */ /* 0x000fe2000001082f */
[----:B------:R-:W-:Y:S02]  /*d2e0*/  HADD2.F32 R6, -RZ, R6.H1_H1 ;  /* 0x30000006ff067230 */ /* 0x000fe40000004100 */
[----:B------:R-:W-:Y:S01]  /*d2f0*/  FFMA.FTZ R45, R48, R8, R45 ;  /* 0x00000008302d7223 */ /* 0x000fe2000001002d */
[----:B------:R-:W-:Y:S02]  /*d300*/  HADD2.F32 R7, -RZ, R7.H1_H1 ;  /* 0x30000007ff077230 */ /* 0x000fe40000004100 */
[----:B------:R-:W-:Y:S01]  /*d310*/  FFMA.FTZ R40, R50, R40, R43 ;  /* 0x0000002832287223 */ /* 0x000fe2000001002b */
[----:B------:R-:W-:Y:S02]  /*d320*/  HADD2.F32 R46, -RZ, R39.H1_H1 ;  /* 0x30000027ff2e7230 */ /* 0x000fe40000004100 */
[----:B------:R-:W-:Y:S01]  /*d330*/  FMUL.FTZ R8, R49, R6 ;  /* 0x0000000631087220 */ /* 0x000fe20000410000 */
[----:B------:R-:W-:Y:S01]  /*d340*/  HADD2.F32 R47, -RZ, R35.H1_H1 ;  /* 0x30000023ff2f7230 */ /* 0x000fe20000004100 */
[----:B------:R-:W-:Y:S01]  /*d350*/  F2FP.F16.F32.PACK_AB R4, R45, R4 ;  /* 0x000000042d04723e */ /* 0x000fe200000000ff */
[----:B------:R-:W-:-:S02]  /*d360*/  HADD2.F32 R44, -RZ, R37.H1_H1 ;  /* 0x30000025ff2c7230 */ /* 0x000fc40000004100 */
[----:B------:R-:W-:Y:S01]  /*d370*/  FMUL.FTZ R35, R46, R7 ;  /* 0x000000072e237220 */ /* 0x000fe20000410000 */
[----:B------:R-:W-:Y:S01]  /*d380*/  F2FP.F16.F32.PACK_AB R5, R40, R5 ;  /* 0x000000052805723e */ /* 0x000fe200000000ff */
[C---:B------:R-:W-:Y:S01]  /*d390*/  FMUL.FTZ R38, R47.reuse, R6 ;  /* 0x000000062f267220 */ /* 0x040fe20000410000 */
[----:B------:R-:W-:Y:S01]  /*d3a0*/  FFMA.FTZ R6, R47, R41, -R8 ;  /* 0x000000292f067223 */ /* 0x000fe20000010808 */
[C---:B------:R-:W-:Y:S01]  /*d3b0*/  FMUL.FTZ R37, R44.reuse, R7 ;  /* 0x000000072c257220 */ /* 0x040fe20000410000 */
[-C--:B------:R-:W-:Y:S01]  /*d3c0*/  FFMA.FTZ R7, R44, R42.reuse, -R35 ;  /* 0x0000002a2c077223 */ /* 0x080fe20000010823 */
[----:B------:R-:W-:Y:S02]  /*d3d0*/  FFMA.FTZ R41, R49, R41, R38 ;  /* 0x0000002931297223 */ /* 0x000fe40000010026 */
[----:B------:R-:W-:-:S03]  /*d3e0*/  FFMA.FTZ R42, R46, R42, R37 ;  /* 0x0000002a2e2a7223 */ /* 0x000fc60000010025 */
[----:B------:R-:W-:Y:S02]  /*d3f0*/  F2FP.F16.F32.PACK_AB R6, R41, R6 ;  /* 0x000000062906723e */ /* 0x000fe400000000ff */
[----:B------:R-:W-:-:S05]  /*d400*/  F2FP.F16.F32.PACK_AB R7, R42, R7 ;  /* 0x000000072a07723e */ /* 0x000fca00000000ff */
[----:B------:R0:W-:Y:S02]  /*d410*/  STS.128 [R3+0x17400], R4 ;  /* 0x0174000403007388 */ /* 0x0001e40000000c00 */
.L_x_3786:
[----:B------:R-:W-:Y:S05]  /*d420*/  BSYNC B1 ;  /* 0x0000000000017941 */ /* 0x000fea0003800000 */
.L_x_3785:
        /* <DEDUP_REMOVED lines=28> */
[----:B------:R-:W-:Y:S02]  /*d5f0*/  HADD2.F32 R40, -RZ, R32.H1_H1 ;  /* 0x30000020ff287230 */ /* 0x000fe40000004100 */
[-C--:B------:R-:W-:Y:S01]  /*d600*/  FMUL.FTZ R32, R43, R6.reuse ;  /* 0x000000062b207220 */ /* 0x080fe20000410000 */
[-C--:B------:R-:W-:Y:S01]  /*d610*/  FMUL.FTZ R31, R42, R7.reuse ;  /* 0x000000072a1f7220 */ /* 0x080fe20000410000 */
[C---:B------:R-:W-:Y:S01]  /*d620*/  FMUL.FTZ R34, R39.reuse, R6 ;  /* 0x0000000627227220 */ /* 0x040fe20000410000 */
[C---:B------:R-:W-:Y:S01]  /*d630*/  FMUL.FTZ R33, R40.reuse, R7 ;  /* 0x0000000728217220 */ /* 0x040fe20000410000 */
[-C--:B------:R-:W-:Y:S01]  /*d640*/  FFMA.FTZ R6, R39, R37.reuse, -R32 ;  /* 0x0000002527067223 */ /* 0x080fe20000010820 */
[-C--:B------:R-:W-:Y:S01]  /*d650*/  FFMA.FTZ R7, R40, R38.reuse, -R31 ;  /* 0x0000002628077223 */ /* 0x080fe2000001081f */
[----:B------:R-:W-:Y:S01]  /*d660*/  FFMA.FTZ R37, R43, R37, R34 ;  /* 0x000000252b257223 */ /* 0x000fe20000010022 */
[----:B------:R-:W-:-:S04]  /*d670*/  FFMA.FTZ R38, R42, R38, R33 ;  /* 0x000000262a267223 */ /* 0x000fc80000010021 */
[----:B------:R-:W-:Y:S02]  /*d680*/  F2FP.F16.F32.PACK_AB R6, R37, R6 ;  /* 0x000000062506723e */ /* 0x000fe400000000ff */
[----:B------:R-:W-:-:S05]  /*d690*/  F2FP.F16.F32.PACK_AB R7, R38, R7 ;  /* 0x000000072607723e */ /* 0x000fca00000000ff */
[----:B------:R1:W-:Y:S02]  /*d6a0*/  STS.128 [R0+0x2000], R4 ;  /* 0x0020000400007388 */ /* 0x0003e40000000c00 */
.L_x_3788:
[----:B------:R-:W-:Y:S05]  /*d6b0*/  BSYNC B1 ;  /* 0x0000000000017941 */ /* 0x000fea0003800000 */
.L_x_3787:
        /* <DEDUP_REMOVED lines=40> */
.L_x_3790:
[----:B------:R-:W-:Y:S05]  /*d940*/  BSYNC B1 ;  /* 0x0000000000017941 */ /* 0x000fea0003800000 */
.L_x_3789:
        /* <DEDUP_REMOVED lines=40> */
.L_x_3792:
[----:B------:R-:W-:Y:S05]  /*dbd0*/  BSYNC B1 ;  /* 0x0000000000017941 */ /* 0x000fea0003800000 */
.L_x_3791:
        /* <DEDUP_REMOVED lines=40> */
.L_x_3794:
[----:B------:R-:W-:Y:S05]  /*de60*/  BSYNC B1 ;  /* 0x0000000000017941 */ /* 0x000fea0003800000 */
.L_x_3793:
        /* <DEDUP_REMOVED lines=13> */
[----:B------:R-:W-:Y:S01]  /*df40*/  FMUL.FTZ R15, R28, R5 ;  /* 0x000000051c0f7220 */ /* 0x000fe20000410000 */
[----:B------:R-:W-:Y:S01]  /*df50*/  FFMA.FTZ R4, R21, R3, -R20 ;  /* 0x0000000315047223 */ /* 0x000fe20000010814 */
[----:B------:R-:W-:-:S02]  /*df60*/  HADD2.F32 R14, -RZ, R7.H0_H0 ;  /* 0x20000007ff0e7230 */ /* 0x000fc40000004100 */
[----:B------:R-:W-:Y:S01]  /*df70*/  FFMA.FTZ R3, R25, R3, R24 ;  /* 0x0000000319037223 */ /* 0x000fe20000010018 */
[C---:B------:R-:W-:Y:S01]  /*df80*/  FMUL.FTZ R21, R26.reuse, R5 ;  /* 0x000000051a157220 */ /* 0x040fe20000410000 */
[----:B------:R-:W-:Y:S02]  /*df90*/  HADD2.F32 R6, -RZ, R6.H1_H1 ;  /* 0x30000006ff067230 */ /* 0x000fe40000004100 */
[-C--:B------:R-:W-:Y:S01]  /*dfa0*/  FFMA.FTZ R5, R26, R8.reuse, -R15 ;  /* 0x000000081a057223 */ /* 0x080fe2000001080f */
[----:B------:R-:W-:Y:S02]  /*dfb0*/  HADD2.F32 R7, -RZ, R7.H1_H1 ;  /* 0x30000007ff077230 */ /* 0x000fe40000004100 */
[----:B------:R-:W-:Y:S01]  /*dfc0*/  FFMA.FTZ R8, R28, R8, R21 ;  /* 0x000000081c087223 */ /* 0x000fe20000010015 */
[----:B------:R-:W-:Y:S01]  /*dfd0*/  HADD2.F32 R25, -RZ, R11.H1_H1 ;  /* 0x3000000bff197230 */ /* 0x000fe20000004100 */
[----:B------:R-:W-:Y:S01]  /*dfe0*/  F2FP.F16.F32.PACK_AB R4, R3, R4 ;  /* 0x000000040304723e */ /* 0x000fe200000000ff */
[----:B------:R-:W-:-:S02]  /*dff0*/  HADD2.F32 R24, -RZ, R12.H1_H1 ;  /* 0x3000000cff187230 */ /* 0x000fc40000004100 */
[----:B------:R-:W-:Y:S01]  /*e000*/  HADD2.F32 R15, -RZ, R9.H1_H1 ;  /* 0x30000009ff0f7230 */ /* 0x000fe20000004100 */
[----:B------:R-:W-:Y:S01]  /*e010*/  F2FP.F16.F32.PACK_AB R5, R8, R5 ;  /* 0x000000050805723e */ /* 0x000fe200000000ff */
        /* <DEDUP_REMOVED lines=11> */
[----:B------:R0:W-:Y:S01]  /*e0d0*/  STS.128 [R0+0xa000], R4 ;  /* 0x00a0000400007388 */ /* 0x0001e20000000c00 */
[----:B------:R-:W-:Y:S05]  /*e0e0*/  BRA `(.L_x_3784) ;  /* 0x0000002c00f07947 */ /* 0x000fea0003800000 */
.L_x_3766:
[----:B------:R-:W-:-:S03]  /*e0f0*/  UMOV UR4, 0xffffffff ;  /* 0xffffffff00047882 */ /* 0x000fc60000000000 */
[----:B------:R-:W-:Y:S05]  /*e100*/  BRA.DIV UR4, `(.L_x_3795) ;  /* 0x000001b604e07947 */ /* 0x000fea000b800000 */
[----:B------:R-:W0:Y:S04]  /*e110*/  SHFL.IDX PT, R3, R25, RZ, 0x1c1f ;  /* 0x001c1fff19037589 */ /* 0x000e2800000e0000 */
[----:B------:R-:W1:Y:S04]  /*e120*/  SHFL.IDX PT, R0, R24, RZ, 0x1c1f ;  /* 0x001c1fff18007589 */ /* 0x000e6800000e0000 */
[----:B------:R2:W3:Y:S04]  /*e130*/  SHFL.IDX PT, R5, R27, RZ, 0x1c1f ;  /* 0x001c1fff1b057589 */ /* 0x0004e800000e0000 */
[----:B------:R2:W4:Y:S01]  /*e140*/  SHFL.IDX PT, R14, R26, RZ, 0x1c1f ;  /* 0x001c1fff1a0e7589 */ /* 0x00052200000e0000 */
[----:B0-----:R-:W-:Y:S01]  /*e150*/  MOV R21, R3 ;  /* 0x0000000300157202 */ /* 0x001fe20000000f00 */
[----:B-12---:R-:W-:-:S07]  /*e160*/  IMAD.MOV.U32 R20, RZ, RZ, R0 ;  /* 0x000000ffff147224 */ /* 0x006fce00078e0000 */
.L_x_4041:
[----:B------:R-:W-:Y:S01]  /*e170*/  ULDC UR4, c[0x0][0x448] ;  /* 0x0001120000047ab9 */ /* 0x000fe20000000800 */
[----:B------:R-:W-:Y:S01]  /*e180*/  BSSY B1, `(.L_x_3796) ;  /* 0x000003b000017945 */ /* 0x000fe20003800000 */
[----:B------:R-:W-:Y:S01]  /*e190*/  IMAD R0, R155, UR4, RZ ;  /* 0x000000049b007c24 */ /* 0x000fe2000f8e02ff */
[----:B------:R-:W-:Y:S01]  /*e1a0*/  CS2R R6, SRZ ;  /* 0x0000000000067805 */ /* 0x000fe2000001ff00 */
[----:B----4-:R-:W-:Y:S01]  /*e1b0*/  IMAD.MOV.U32 R40, RZ, RZ, R14 ;  /* 0x000000ffff287224 */ /* 0x010fe200078e000e */
[----:B------:R-:W-:Y:S01]  /*e1c0*/  CS2R R8, SRZ ;  /* 0x0000000000087805 */ /* 0x000fe2000001ff00 */
[----:B---3--:R-:W-:Y:S01]  /*e1d0*/  IMAD.MOV.U32 R41, RZ, RZ, R5 ;  /* 0x000000ffff297224 */ /* 0x008fe200078e0005 */
[----:B------:R-:W-:Y:S01]  /*e1e0*/  ISETP.GE.AND P0, PT, R4, R0, PT ;  /* 0x000000000400720c */ /* 0x000fe20003f06270 */
[----:B------:R-:W-:Y:S01]  /*e1f0*/  IMAD R0, R149, -0x80, R0 ;  /* 0xffffff8095007824 */ /* 0x000fe200078e0200 */
        /* <DEDUP_REMOVED lines=10> */
[----:B------:R-:W-:Y:S06]  /*e2a0*/  @P0 BRA `(.L_x_3797) ;  /* 0x0000000000a00947 */ /* 0x000fec0003800000 */
[C---:B------:R-:W-:Y:S01]  /*e2b0*/  VIADD R3, R18.reuse, 0x20 ;  /* 0x0000002012037836 */ /* 0x040fe20000000000 */
[----:B------:R-:W-:Y:S01]  /*e2c0*/  ULDC UR4, c[0x0][0x3f4] ;  /* 0x0000fd0000047ab9 */ /* 0x000fe20000000800 */
[----:B------:R-:W-:Y:S01]  /*e2d0*/  IADD3 R4, R18, 0x40, RZ ;  /* 0x0000004012047810 */ /* 0x000fe20007ffe0ff */
[----:B------:R-:W-:Y:S01]  /*e2e0*/  IMAD.IADD R5, R22, 0x1, R206 ;  /* 0x0000000116057824 */ /* 0x000fe200078e02ce */
[----:B------:R-:W-:Y:S02]  /*e2f0*/  ISETP.GE.AND P0, PT, R18, UR4, PT ;  /* 0x0000000412007c0c */ /* 0x000fe4000bf06270 */
[----:B------:R-:W-:Y:S02]  /*e300*/  CS2R R24, SRZ ;  /* 0x0000000000187805 */ /* 0x000fe4000001ff00 */
[----:B------:R-:W-:Y:S01]  /*e310*/  ISETP.GE.AND P1, PT, R3, UR4, PT ;  /* 0x0000000403007c0c */ /* 0x000fe2000bf26270 */
[----:B------:R-:W-:Y:S01]  /*e320*/  IMAD.IADD R3, R22, 0x1, R205 ;  /* 0x0000000116037824 */ /* 0x000fe200078e02cd */
[----:B------:R-:W-:-:S02]  /*e330*/  ISETP.GE.AND P2, PT, R4, UR4, PT ;  /* 0x0000000404007c0c */ /* 0x000fc4000bf46270 */
[----:B------:R-:W-:Y:S02]  /*e340*/  CS2R R26, SRZ ;  /* 0x00000000001a7805 */ /* 0x000fe4000001ff00 */
[----:B------:R-:W-:Y:S02]  /*e350*/  SHF.R.S32.HI R6, RZ, 0x1f, R5 ;  /* 0x0000001fff067819 */ /* 0x000fe40000011405 */
[----:B------:R-:W-:Y:S02]  /*e360*/  SHF.R.S32.HI R4, RZ, 0x1f, R3 ;  /* 0x0000001fff047819 */ /* 0x000fe40000011403 */
[----:B------:R-:W-:Y:S02]  /*e370*/  LEA.HI R6, R6, R5, RZ, 0x3 ;  /* 0x0000000506067211 */ /* 0x000fe400078f18ff */
[----:B------:R-:W-:Y:S01]  /*e380*/  LEA.HI R3, R4, R3, RZ, 0x3 ;  /* 0x0000000304037211 */ /* 0x000fe200078f18ff */
[----:B------:R-:W-:Y:S01]  /*e390*/  @!P0 IMAD.WIDE R12, R18, 0x2, R20 ;  /* 0x00000002120c8825 */ /* 0x000fe200078e0214 */
[----:B------:R-:W-:-:S02]  /*e3a0*/  SHF.R.S32.HI R8, RZ, 0x3, R6 ;  /* 0x00000003ff087819 */ /* 0x000fc40000011406 */
[----:B------:R-:W-:Y:S02]  /*e3b0*/  SHF.R.S32.HI R47, RZ, 0x3, R3 ;  /* 0x00000003ff2f7819 */ /* 0x000fe40000011403 */
[----:B------:R-:W-:Y:S01]  /*e3c0*/  CS2R R4, SRZ ;  /* 0x0000000000047805 */ /* 0x000fe2000001ff00 */
[----:B------:R0:W5:Y:S01]  /*e3d0*/  @!P0 LD.E.128 R24, desc[UR60][R12.64] ;  /* 0x0000003c0c188980 */ /* 0x000162000c101d00 */
[----:B------:R-:W-:Y:S01]  /*e3e0*/  @!P1 IMAD.SHL.U32 R3, R8, 0x8, RZ ;  /* 0x0000000808039824 */ /* 0x000fe200078e00ff */
[----:B------:R-:W-:Y:S02]  /*e3f0*/  @!P2 SHF.L.U32 R47, R47, 0x3, RZ ;  /* 0x000000032f2fa819 */ /* 0x000fe400000006ff */
[----:B------:R-:W-:Y:S02]  /*e400*/  CS2R R6, SRZ ;  /* 0x0000000000067805 */ /* 0x000fe4000001ff00 */
[----:B------:R-:W-:Y:S01]  /*e410*/  CS2R R28, SRZ ;  /* 0x00000000001c7805 */ /* 0x000fe2000001ff00 */
[----:B------:R-:W-:Y:S01]  /*e420*/  @!P1 IMAD.WIDE R42, R3, 0x2, R20 ;  /* 0x00000002032a9825 */ /* 0x000fe200078e0214 */
[----:B------:R-:W-:-:S02]  /*e430*/  CS2R R30, SRZ ;  /* 0x00000000001e7805 */ /* 0x000fc4000001ff00 */
[----:B------:R-:W-:Y:S02]  /*e440*/  CS2R R8, SRZ ;  /* 0x0000000000087805 */ /* 0x000fe4000001ff00 */
[----:B------:R-:W-:Y:S01]  /*e450*/  CS2R R10, SRZ ;  /* 0x00000000000a7805 */ /* 0x000fe2000001ff00 */
[----:B------:R-:W-:Y:S01]  /*e460*/  @!P2 IMAD.WIDE R44, R47, 0x2, R20 ;  /* 0x000000022f2ca825 */ /* 0x000fe200078e0214 */
[----:B------:R-:W-:Y:S02]  /*e470*/  CS2R R32, SRZ ;  /* 0x0000000000207805 */ /* 0x000fe4000001ff00 */
[----:B------:R-:W-:Y:S02]  /*e480*/  CS2R R34, SRZ ;  /* 0x0000000000227805 */ /* 0x000fe4000001ff00 */
[----:B0-----:R-:W-:Y:S01]  /*e490*/  CS2R R12, SRZ ;  /* 0x00000000000c7805 */ /* 0x001fe2000001ff00 */
[--C-:B------:R-:W-:Y:S01]  /*e4a0*/  @!P1 IMAD.WIDE R20, R3, 0x2, R40.reuse ;  /* 0x0000000203149825 */ /* 0x100fe200078e0228 */
[----:B------:R-:W-:Y:S01]  /*e4b0*/  CS2R R14, SRZ ;  /* 0x00000000000e7805 */ /* 0x000fe2000001ff00 */
[----:B------:R0:W5:Y:S02]  /*e4c0*/  @!P1 LD.E.128 R28, desc[UR60][R42.64] ;  /* 0x0000003c2a1c9980 */ /* 0x000164000c101d00 */
[----:B------:R-:W-:-:S02]  /*e4d0*/  @!P2 IMAD.WIDE R46, R47, 0x2, R40 ;  /* 0x000000022f2ea825 */ /* 0x000fc400078e0228 */
[----:B------:R0:W5:Y:S02]  /*e4e0*/  @!P1 LD.E.128 R8, desc[UR60][R20.64] ;  /* 0x0000003c14089980 */ /* 0x000164000c101d00 */
[----:B------:R-:W-:Y:S02]  /*e4f0*/  @!P0 IMAD.WIDE R40, R18, 0x2, R40 ;  /* 0x0000000212288825 */ /* 0x000fe400078e0228 */
[----:B------:R0:W5:Y:S04]  /*e500*/  @!P2 LD.E.128 R32, desc[UR60][R44.64] ;  /* 0x0000003c2c20a980 */ /* 0x000168000c101d00 */
[----:B------:R0:W5:Y:S04]  /*e510*/  @!P0 LD.E.128 R4, desc[UR60][R40.64] ;  /* 0x0000003c28048980 */ /* 0x000168000c101d00 */
[----:B------:R0:W5:Y:S02]  /*e520*/  @!P2 LD.E.128 R12, desc[UR60][R46.64] ;  /* 0x0000003c2e0ca980 */ /* 0x000164000c101d00 */
.L_x_3797:
[----:B------:R-:W-:Y:S05]  /*e530*/  BSYNC B1 ;  /* 0x0000000000017941 */ /* 0x000fea0003800000 */
.L_x_3796:
[----:B-----5:R-:W-:Y:S01]  /*e540*/  IMAD.MOV.U32 R3, RZ, RZ, R24 ;  /* 0x000000ffff037224 */ /* 0x020fe200078e0018 */
[----:B------:R-:W-:Y:S01]  /*e550*/  SHF.R.U64 R52, R32, 0x10, R33 ;  /* 0x0000001020347819 */ /* 0x000fe20000001221 */
[----:B------:R-:W-:Y:S01]  /*e560*/  IMAD.MOV.U32 R39, RZ, RZ, R25 ;  /* 0x000000ffff277224 */ /* 0x000fe200078e0019 */
[--C-:B------:R-:W-:Y:S01]  /*e570*/  SHF.R.U32.HI R53, RZ, 0x10, R33.reuse ;  /* 0x00000010ff357819 */ /* 0x100fe20000011621 */
[----:B0-----:R-:W-:Y:S01]  /*e580*/  IMAD.MOV.U32 R43, RZ, RZ, R33 ;  /* 0x000000ffff2b7224 */ /* 0x001fe200078e0021 */
[----:B------:R-:W-:Y:S01]  /*e590*/  MOV R45, R35 ;  /* 0x00000023002d7202 */ /* 0x000fe20000000f00 */
[----:B------:R-:W-:Y:S01]  /*e5a0*/  IMAD.MOV.U32 R33, RZ, RZ, R34 ;  /* 0x000000ffff217224 */ /* 0x000fe200078e0022 */
[--C-:B------:R-:W-:Y:S01]  /*e5b0*/  SHF.R.U64 R34, R34, 0x10, R35.reuse ;  /* 0x0000001022227819 */ /* 0x100fe20000001223 */
[----:B------:R-:W-:Y:S01]  /*e5c0*/  IMAD.MOV.U32 R42, RZ, RZ, R4 ;  /* 0x000000ffff2a7224 */ /* 0x000fe200078e0004 */
[----:B------:R-:W-:Y:S01]  /*e5d0*/  SHF.R.U32.HI R54, RZ, 0x10, R35 ;  /* 0x00000010ff367819 */ /* 0x000fe20000011623 */
[----:B------:R-:W-:Y:S01]  /*e5e0*/  IMAD.MOV.U32 R20, RZ, RZ, R5 ;  /* 0x000000ffff147224 */ /* 0x000fe200078e0005 */
[----:B------:R-:W-:Y:S01]  /*e5f0*/  PRMT R35, R3, 0x5410, R39 ;  /* 0x0000541003237816 */ /* 0x000fe20000000027 */
[----:B------:R-:W-:Y:S01]  /*e600*/  IMAD.MOV.U32 R40, RZ, RZ, R26 ;  /* 0x000000ffff287224 */ /* 0x000fe200078e001a */
[----:B------:R-:W-:Y:S01]  /*e610*/  LEA.HI R3, R225, R225, RZ, 0x1 ;  /* 0x000000e1e1037211 */ /* 0x000fe200078f08ff */
[----:B------:R-:W-:Y:S01]  /*e620*/  IMAD.MOV.U32 R44, RZ, RZ, R6 ;  /* 0x000000ffff2c7224 */ /* 0x000fe200078e0006 */
[----:B------:R-:W-:Y:S01]  /*e630*/  SHF.R.U64 R55, R4, 0x10, R5 ;  /* 0x0000001004377819 */ /* 0x000fe20000001205 */
[----:B------:R-:W-:Y:S01]  /*e640*/  BSSY B1, `(.L_x_3798) ;  /* 0x0000040000017945 */ /* 0x000fe20003800000 */
[----:B------:R-:W-:-:S02]  /*e650*/  LOP3.LUT R4, R3, 0xfffffffe, RZ, 0xc0, !PT ;  /* 0xfffffffe03047812 */ /* 0x000fc400078ec0ff */
[----:B------:R-:W-:Y:S02]  /*e660*/  SHF.R.U32.HI R56, RZ, 0x10, R5 ;  /* 0x00000010ff387819 */ /* 0x000fe40000011605 */
[--C-:B------:R-:W-:Y:S01]  /*e670*/  SHF.R.U64 R41, R24, 0x10, R25.reuse ;  /* 0x0000001018297819 */ /* 0x100fe20000001219 */
[----:B------:R-:W-:Y:S01]  /*e680*/  IMAD.IADD R4, R225, 0x1, -R4 ;  /* 0x00000001e1047824 */ /* 0x000fe200078e0a04 */
[----:B------:R-:W-:Y:S01]  /*e690*/  SHF.R.U32.HI R46, RZ, 0x10, R25 ;  /* 0x00000010ff2e7819 */ /* 0x000fe20000011619 */
[----:B------:R-:W-:Y:S01]  /*e6a0*/  IMAD.MOV.U32 R25, RZ, RZ, R29 ;  /* 0x000000ffff197224 */ /* 0x000fe200078e001d */
[----:B------:R-:W-:Y:S01]  /*e6b0*/  SHF.R.U64 R47, R26, 0x10, R27 ;  /* 0x000000101a2f7819 */ /* 0x000fe2000000121b */
[----:B------:R-:W-:Y:S01]  /*e6c0*/  IMAD.MOV.U32 R26, RZ, RZ, R28 ;  /* 0x000000ffff1a7224 */ /* 0x000fe200078e001c */
[----:B------:R-:W-:Y:S02]  /*e6d0*/  SHF.L.U32 R5, R4, 0x1f, RZ ;  /* 0x0000001f04057819 */ /* 0x000fe400000006ff */
[--C-:B------:R-:W-:Y:S01]  /*e6e0*/  SHF.R.U64 R48, R28, 0x10, R29.reuse ;  /* 0x000000101c307819 */ /* 0x100fe2000000121d */
[----:B------:R-:W-:Y:S01]  /*e6f0*/  IMAD.MOV.U32 R28, RZ, RZ, R30 ;  /* 0x000000ffff1c7224 */ /* 0x000fe200078e001e */
[----:B------:R-:W0:Y:S01]  /*e700*/  SYNCS.PHASECHK.TRANS64.TRYWAIT P0, [R2+URZ+0x36800], R5 ;  /* 0x03680005020075a7 */ /* 0x000e22000800017f */
[----:B------:R-:W-:-:S02]  /*e710*/  SHF.R.U32.HI R49, RZ, 0x10, R29 ;  /* 0x00000010ff317819 */ /* 0x000fc4000001161d */
[----:B------:R-:W-:Y:S02]  /*e720*/  MOV R29, R31 ;  /* 0x0000001f001d7202 */ /* 0x000fe40000000f00 */
[--C-:B------:R-:W-:Y:S01]  /*e730*/  SHF.R.U64 R50, R30, 0x10, R31.reuse ;  /* 0x000000101e327819 */ /* 0x100fe2000000121f */
[----:B------:R-:W-:Y:S01]  /*e740*/  IMAD.MOV.U32 R30, RZ, RZ, R8 ;  /* 0x000000ffff1e7224 */ /* 0x000fe200078e0008 */
[----:B------:R-:W-:Y:S01]  /*e750*/  SHF.R.U32.HI R51, RZ, 0x10, R31 ;  /* 0x00000010ff337819 */ /* 0x000fe2000001161f */
[----:B------:R-:W-:Y:S01]  /*e760*/  IMAD.MOV.U32 R31, RZ, RZ, R32 ;  /* 0x000000ffff1f7224 */ /* 0x000fe200078e0020 */
[----:B------:R-:W-:Y:S01]  /*e770*/  SHF.R.U64 R57, R6, 0x10, R7 ;  /* 0x0000001006397819 */ /* 0x000fe20000001207 */
[----:B------:R-:W-:Y:S01]  /*e780*/  IMAD.MOV.U32 R6, RZ, RZ, R9 ;  /* 0x000000ffff067224 */ /* 0x000fe200078e0009 */
[----:B------:R-:W-:Y:S01]  /*e790*/  MOV R24, R27 ;  /* 0x0000001b00187202 */ /* 0x000fe20000000f00 */
[----:B------:R-:W-:Y:S01]  /*e7a0*/  IMAD.MOV.U32 R32, RZ, RZ, R10 ;  /* 0x000000ffff207224 */ /* 0x000fe200078e000a */
[----:B------:R-:W-:-:S02]  /*e7b0*/  MOV R21, R7 ;  /* 0x0000000700157202 */ /* 0x000fc40000000f00 */
[----:B------:R-:W-:Y:S02]  /*e7c0*/  SHF.R.U32.HI R58, RZ, 0x10, R7 ;  /* 0x00000010ff3a7819 */ /* 0x000fe40000011607 */
[--C-:B------:R-:W-:Y:S01]  /*e7d0*/  SHF.R.U64 R59, R8, 0x10, R9.reuse ;  /* 0x00000010083b7819 */ /* 0x100fe20000001209 */
[----:B------:R-:W-:Y:S01]  /*e7e0*/  IMAD.MOV.U32 R8, RZ, RZ, R12 ;  /* 0x000000ffff087224 */ /* 0x000fe200078e000c */
[----:B------:R-:W-:Y:S01]  /*e7f0*/  SHF.R.U32.HI R60, RZ, 0x10, R9 ;  /* 0x00000010ff3c7819 */ /* 0x000fe20000011609 */
[----:B------:R-:W-:Y:S01]  /*e800*/  IMAD.MOV.U32 R9, RZ, RZ, R13 ;  /* 0x000000ffff097224 */ /* 0x000fe200078e000d */
[----:B------:R-:W-:Y:S01]  /*e810*/  SHF.R.U64 R61, R10, 0x10, R11 ;  /* 0x000000100a3d7819 */ /* 0x000fe2000000120b */
[----:B------:R-:W-:Y:S01]  /*e820*/  IMAD.MOV.U32 R10, RZ, RZ, R14 ;  /* 0x000000ffff0a7224 */ /* 0x000fe200078e000e */
[----:B------:R-:W-:Y:S02]  /*e830*/  SHF.R.U32.HI R27, RZ, 0x10, R27 ;  /* 0x00000010ff1b7819 */ /* 0x000fe4000001161b */
[----:B------:R-:W-:-:S02]  /*e840*/  MOV R7, R11 ;  /* 0x0000000b00077202 */ /* 0x000fc40000000f00 */
[----:B------:R-:W-:Y:S02]  /*e850*/  SHF.R.U32.HI R62, RZ, 0x10, R11 ;  /* 0x00000010ff3e7819 */ /* 0x000fe4000001160b */
[--C-:B------:R-:W-:Y:S02]  /*e860*/  SHF.R.U64 R63, R12, 0x10, R13.reuse ;  /* 0x000000100c3f7819 */ /* 0x100fe4000000120d */
[----:B------:R-:W-:Y:S02]  /*e870*/  SHF.R.U32.HI R64, RZ, 0x10, R13 ;  /* 0x00000010ff407819 */ /* 0x000fe4000001160d */
[----:B------:R-:W-:Y:S02]  /*e880*/  MOV R11, R15 ;  /* 0x0000000f000b7202 */ /* 0x000fe40000000f00 */
[----:B------:R-:W-:Y:S02]  /*e890*/  VIMNMX R0, R0, 0x80, PT ;  /* 0x0000008000007848 */ /* 0x000fe40003fe0100 */
[----:B------:R-:W-:-:S02]  /*e8a0*/  PRMT R39, R41, 0x5410, R46 ;  /* 0x0000541029277816 */ /* 0x000fc4000000002e */
[--C-:B------:R-:W-:Y:S02]  /*e8b0*/  SHF.R.U64 R65, R14, 0x10, R15.reuse ;  /* 0x000000100e417819 */ /* 0x100fe4000000120f */
[----:B------:R-:W-:Y:S02]  /*e8c0*/  SHF.R.U32.HI R66, RZ, 0x10, R15 ;  /* 0x00000010ff427819 */ /* 0x000fe4000001160f */
        /* <DEDUP_REMOVED lines=23> */
.L_x_4042:
[----:B------:R-:W-:Y:S05]  /*ea40*/  BSYNC B1 ;  /* 0x0000000000017941 */ /* 0x000fea0003800000 */
.L_x_3798:
[----:B------:R-:W-:Y:S01]  /*ea50*/  BSSY B1, `(.L_x_3800) ;  /* 0x0000133000017945 */ /* 0x000fe20003800000 */
[----:B------:R-:W-:-:S03]  /*ea60*/  PRMT R24, R65, 0x5410, R66 ;  /* 0x0000541041187816 */ /* 0x000fc60000000042 */
[----:B------:R-:W-:Y:S05]  /*ea70*/  @P1 BRA `(.L_x_3801) ;  /* 0x0000001000c01947 */ /* 0x000fea0003800000 */
[----:B------:R-:W1:Y:S01]  /*ea80*/  LDC R25, c[0x0][0x3f4] ;  /* 0x0000fd00ff197b82 */ /* 0x000e620000000800 */
[C---:B------:R-:W-:Y:S01]  /*ea90*/  VIADD R4, R18.reuse, 0x20 ;  /* 0x0000002012047836 */ /* 0x040fe20000000000 */
[----:B------:R-:W-:Y:S01]  /*eaa0*/  BSSY B2, `(.L_x_3802) ;  /* 0x0000063000027945 */ /* 0x000fe20003800000 */
[C---:B------:R-:W-:Y:S01]  /*eab0*/  VIADD R6, R18.reuse, 0x40 ;  /* 0x0000004012067836 */ /* 0x040fe20000000000 */
[-C--:B-1----:R-:W-:Y:S02]  /*eac0*/  ISETP.GE.AND P0, PT, R18, R25.reuse, PT ;  /* 0x000000191200720c */ /* 0x082fe40003f06270 */
[-C--:B------:R-:W-:Y:S02]  /*ead0*/  ISETP.GE.AND P1, PT, R4, R25.reuse, PT ;  /* 0x000000190400720c */ /* 0x080fe40003f26270 */
[----:B------:R-:W-:-:S09]  /*eae0*/  ISETP.GE.AND P2, PT, R6, R25, PT ;  /* 0x000000190600720c */ /* 0x000fd20003f46270 */
[----:B------:R-:W-:Y:S05]  /*eaf0*/  @P0 BRA `(.L_x_3803) ;  /* 0x0000000400740947 */ /* 0x000fea0003800000 */
[----:B------:R-:W-:Y:S01]  /*eb00*/  LEA.HI R4, R37, R38, RZ, 0x2 ;  /* 0x0000002625047211 */ /* 0x000fe200078f10ff */
[----:B------:R-:W-:Y:S02]  /*eb10*/  HADD2.F32 R57, -RZ, R42.H0_H0 ;  /* 0x2000002aff397230 */ /* 0x000fe40000004100 */
[----:B------:R-:W-:Y:S01]  /*eb20*/  HADD2.F32 R55, -RZ, R35.H0_H0 ;  /* 0x20000023ff377230 */ /* 0x000fe20000004100 */
[----:B0-----:R-:W-:Y:S01]  /*eb30*/  LOP3.LUT R5, R4, 0xfffffffc, RZ, 0xc0, !PT ;  /* 0xfffffffc04057812 */ /* 0x001fe200078ec0ff */
[----:B------:R-:W-:-:S03]  /*eb40*/  HADD2.F32 R59, -RZ, R43.H0_H0 ;  /* 0x2000002bff3b7230 */ /* 0x000fc60000004100 */
[----:B------:R-:W-:Y:S02]  /*eb50*/  IADD3 R6, R38, -R5, RZ ;  /* 0x8000000526067210 */ /* 0x000fe40007ffe0ff */
[----:B------:R-:W-:Y:S02]  /*eb60*/  LOP3.LUT R5, R211, 0x38, R18, 0xf8, !PT ;  /* 0x00000038d3057812 */ /* 0x000fe400078ef812 */
[----:B------:R-:W-:Y:S02]  /*eb70*/  LEA.HI R6, R25, R6, RZ, 0x1d ;  /* 0x0000000619067211 */ /* 0x000fe400078fe8ff */
[----:B------:R-:W-:Y:S02]  /*eb80*/  LOP3.LUT R4, R5, R212, RZ, 0x3c, !PT ;  /* 0x000000d405047212 */ /* 0x000fe400078e3cff */
[----:B------:R-:W-:Y:S01]  /*eb90*/  SHF.R.S32.HI R7, RZ, 0x1f, R6 ;  /* 0x0000001fff077819 */ /* 0x000fe20000011406 */
[----:B------:R-:W-:Y:S02]  /*eba0*/  IMAD.SHL.U32 R8, R6, 0x8, RZ ;  /* 0x0000000806087824 */ /* 0x000fe400078e00ff */
[----:B------:R-:W-:Y:S01]  /*ebb0*/  IMAD.IADD R5, R213, 0x1, R4 ;  /* 0x00000001d5057824 */ /* 0x000fe200078e0204 */
[----:B------:R-:W-:-:S02]  /*ebc0*/  LEA.HI R6, R7, R6, RZ, 0x3 ;  /* 0x0000000607067211 */ /* 0x000fc400078f18ff */
[----:B------:R-:W-:Y:S02]  /*ebd0*/  LOP3.LUT R7, R211, 0x38, R8, 0xf8, !PT ;  /* 0x00000038d3077812 */ /* 0x000fe400078ef808 */
[----:B------:R-:W-:Y:S01]  /*ebe0*/  LEA R34, R5, R2, 0x1 ;  /* 0x0000000205227211 */ /* 0x000fe200078e08ff */
[----:B------:R-:W-:Y:S01]  /*ebf0*/  IMAD.SHL.U32 R6, R6, 0x400, RZ ;  /* 0x0000040006067824 */ /* 0x000fe200078e00ff */
[----:B------:R-:W-:-:S04]  /*ec00*/  LOP3.LUT R9, R7, R212, RZ, 0x3c, !PT ;  /* 0x000000d407097212 */ /* 0x000fc800078e3cff */
[----:B------:R-:W-:Y:S02]  /*ec10*/  LOP3.LUT R8, R6, 0x7fffe000, RZ, 0xc0, !PT ;  /* 0x7fffe00006087812 */ /* 0x000fe400078ec0ff */
[----:B------:R-:W0:Y:S02]  /*ec20*/  LDS.128 R4, [R34+0x15400] ;  /* 0x0154000022047984 */ /* 0x000e240000000c00 */
        /* <DEDUP_REMOVED lines=13> */
[----:B------:R-:W-:Y:S01]  /*ed00*/  FMUL.FTZ R63, R50, R55 ;  /* 0x00000037323f7220 */ /* 0x000fe20000410000 */
[----:B------:R-:W-:Y:S02]  /*ed10*/  HADD2.F32 R50, -RZ, R42.H1_H1 ;  /* 0x3000002aff327230 */ /* 0x000fe40000004100 */
[----:B------:R-:W-:Y:S01]  /*ed20*/  FMUL.FTZ R65, R8, R59 ;  /* 0x0000003b08417220 */ /* 0x000fe20000410000 */
[----:B------:R-:W-:Y:S01]  /*ed30*/  FFMA.FTZ R61, R46, R55, -R61 ;  /* 0x000000372e3d7223 */ /* 0x000fe2000001083d */
[----:B------:R-:W-:-:S02]  /*ed40*/  HADD2.F32 R55, -RZ, R39.H0_H0 ;  /* 0x20000027ff377230 */ /* 0x000fc40000004100 */
[----:B------:R-:W-:Y:S01]  /*ed50*/  FFMA.FTZ R63, R46, R57, R63 ;  /* 0x000000392e3f7223 */ /* 0x000fe2000001003f */
[----:B------:R-:W-:Y:S02]  /*ed60*/  HADD2.F32 R46, -RZ, R35.H1_H1 ;  /* 0x30000023ff2e7230 */ /* 0x000fe40000004100 */
[C---:B------:R-:W-:Y:S01]  /*ed70*/  FMUL.FTZ R58, R51.reuse, R50 ;  /* 0x00000032333a7220 */ /* 0x040fe20000410000 */
[----:B------:R-:W-:Y:S02]  /*ed80*/  HADD2.F32 R9, -RZ, R9.H1_H1 ;  /* 0x30000009ff097230 */ /* 0x000fe40000004100 */
[-C--:B------:R-:W-:Y:S01]  /*ed90*/  FMUL.FTZ R57, R8, R55.reuse ;  /* 0x0000003708397220 */ /* 0x080fe20000410000 */
[C---:B------:R-:W-:Y:S01]  /*eda0*/  FFMA.FTZ R54, R4.reuse, R55, -R65 ;  /* 0x0000003704367223 */ /* 0x040fe20000010841 */
[----:B------:R-:W-:Y:S01]  /*edb0*/  FMUL.FTZ R51, R51, R46 ;  /* 0x0000002e33337220 */ /* 0x000fe20000410000 */
[----:B------:R-:W-:Y:S02]  /*edc0*/  HADD2.F32 R8, -RZ, R43.H1_H1 ;  /* 0x3000002bff087230 */ /* 0x000fe40000004100 */
[----:B------:R-:W-:Y:S01]  /*edd0*/  FFMA.FTZ R56, R4, R59, R57 ;  /* 0x0000003b04387223 */ /* 0x000fe20000010039 */
[----:B------:R-:W-:-:S02]  /*ede0*/  HADD2.F32 R4, -RZ, R39.H1_H1 ;  /* 0x30000027ff047230 */ /* 0x000fc40000004100 */
[C---:B------:R-:W-:Y:S01]  /*edf0*/  FFMA.FTZ R50, R47.reuse, R50, R51 ;  /* 0x000000322f327223 */ /* 0x040fe20000010033 */
[----:B------:R-:W-:Y:S02]  /*ee00*/  HADD2.F32 R52, -RZ, R10.H0_H0 ;  /* 0x2000000aff347230 */ /* 0x000fe40000004100 */
[----:B------:R-:W-:Y:S01]  /*ee10*/  FFMA.FTZ R58, R47, R46, -R58 ;  /* 0x0000002e2f3a7223 */ /* 0x000fe2000001083a */
[----:B------:R-:W-:Y:S02]  /*ee20*/  HADD2.F32 R51, -RZ, R44.H0_H0 ;  /* 0x2000002cff337230 */ /* 0x000fe40000004100 */
[C---:B------:R-:W-:Y:S01]  /*ee30*/  FMUL.FTZ R46, R9.reuse, R8 ;  /* 0x00000008092e7220 */ /* 0x040fe20000410000 */
[----:B------:R-:W-:Y:S02]  /*ee40*/  HADD2.F32 R47, -RZ, R40.H0_H0 ;  /* 0x20000028ff2f7230 */ /* 0x000fe40000004100 */
[----:B------:R-:W-:Y:S01]  /*ee50*/  FMUL.FTZ R60, R9, R4 ;  /* 0x00000004093c7220 */ /* 0x000fe20000410000 */
[----:B------:R-:W-:-:S02]  /*ee60*/  HADD2.F32 R10, -RZ, R10.H1_H1 ;  /* 0x3000000aff0a7230 */ /* 0x000fc40000004100 */
[C---:B------:R-:W-:Y:S01]  /*ee70*/  FMUL.FTZ R65, R52.reuse, R51 ;  /* 0x0000003334417220 */ /* 0x040fe20000410000 */
[----:B------:R-:W-:Y:S02]  /*ee80*/  HADD2.F32 R55, -RZ, R45.H0_H0 ;  /* 0x2000002dff377230 */ /* 0x000fe40000004100 */
[C---:B------:R-:W-:Y:S01]  /*ee90*/  FFMA.FTZ R57, R5.reuse, R4, -R46 ;  /* 0x0000000405397223 */ /* 0x040fe2000001082e */
[----:B------:R-:W-:Y:S02]  /*eea0*/  HADD2.F32 R9, -RZ, R41.H0_H0 ;  /* 0x20000029ff097230 */ /* 0x000fe40000004100 */
[-C--:B------:R-:W-:Y:S01]  /*eeb0*/  FMUL.FTZ R52, R52, R47.reuse ;  /* 0x0000002f34347220 */ /* 0x080fe20000410000 */
[----:B------:R-:W-:Y:S01]  /*eec0*/  FFMA.FTZ R59, R5, R8, R60 ;  /* 0x00000008053b7223 */ /* 0x000fe2000001003c */
[----:B------:R-:W-:Y:S01]  /*eed0*/  FFMA.FTZ R65, R48, R47, -R65 ;  /* 0x0000002f30417223 */ /* 0x000fe20000010841 */
[--C-:B------:R-:W-:Y:S02]  /*eee0*/  HADD2.F32 R53, -RZ, R11.reuse.H0_H0 ;  /* 0x2000000bff357230 */ /* 0x100fe40000004100 */
[C---:B------:R-:W-:Y:S01]  /*eef0*/  FMUL.FTZ R5, R10.reuse, R55 ;  /* 0x000000370a057220 */ /* 0x040fe20000410000 */
[----:B------:R-:W-:Y:S01]  /*ef00*/  FMUL.FTZ R47, R10, R9 ;  /* 0x000000090a2f7220 */ /* 0x000fe20000410000 */
[----:B------:R-:W-:-:S02]  /*ef10*/  HADD2.F32 R11, -RZ, R11.H1_H1 ;  /* 0x3000000bff0b7230 */ /* 0x000fc40000004100 */
[----:B------:R-:W-:Y:S01]  /*ef20*/  FFMA.FTZ R52, R48, R51, R52 ;  /* 0x0000003330347223 */ /* 0x000fe20000010034 */
[----:B------:R-:W-:Y:S02]  /*ef30*/  HADD2.F32 R10, -RZ, R44.H1_H1 ;  /* 0x3000002cff0a7230 */ /* 0x000fe40000004100 */
[C---:B------:R-:W-:Y:S01]  /*ef40*/  FFMA.FTZ R48, R6.reuse, R9, -R5 ;  /* 0x0000000906307223 */ /* 0x040fe20000010805 */
[----:B------:R-:W-:Y:S02]  /*ef50*/  HADD2.F32 R46, -RZ, R45.H1_H1 ;  /* 0x3000002dff2e7230 */ /* 0x000fe40000004100 */
[----:B------:R-:W-:Y:S01]  /*ef60*/  FFMA.FTZ R47, R6, R55, R47 ;  /* 0x00000037062f7223 */ /* 0x000fe2000001002f */
[----:B------:R-:W-:Y:S02]  /*ef70*/  HADD2.F32 R4, -RZ, R40.H1_H1 ;  /* 0x30000028ff047230 */ /* 0x000fe40000004100 */
[----:B------:R-:W-:Y:S01]  /*ef80*/  FMUL.FTZ R6, R53, R10 ;  /* 0x0000000a35067220 */ /* 0x000fe20000410000 */
[----:B------:R-:W-:-:S02]  /*ef90*/  HADD2.F32 R8, -RZ, R41.H1_H1 ;  /* 0x30000029ff087230 */ /* 0x000fc40000004100 */
[----:B------:R-:W-:Y:S01]  /*efa0*/  FMUL.FTZ R60, R11, R46 ;  /* 0x0000002e0b3c7220 */ /* 0x000fe20000410000 */
[--C-:B------:R-:W-:Y:S02]  /*efb0*/  HADD2.F32 R49, -RZ, R7.reuse.H0_H0 ;  /* 0x20000007ff317230 */ /* 0x100fe40000004100 */
[----:B------:R-:W-:Y:S01]  /*efc0*/  FMUL.FTZ R53, R53, R4 ;  /* 0x0000000435357220 */ /* 0x000fe20000410000 */
[----:B------:R-:W-:Y:S02]  /*efd0*/  HADD2.F32 R7, -RZ, R7.H1_H1 ;  /* 0x30000007ff077230 */ /* 0x000fe40000004100 */
[----:B------:R-:W-:Y:S01]  /*efe0*/  FMUL.FTZ R5, R11, R8 ;  /* 0x000000080b057220 */ /* 0x000fe20000410000 */
[----:B------:R-:W-:Y:S01]  /*eff0*/  F2FP.F16.F32.PACK_AB R9, R59, R50 ;  /* 0x000000323b09723e */ /* 0x000fe200000000ff */
        /* <DEDUP_REMOVED lines=10> */
[----:B------:R1:W-:Y:S01]  /*f0a0*/  STS.128 [R34+0x15400], R4 ;  /* 0x0154000422007388 */ /* 0x0003e20000000c00 */
[----:B------:R-:W-:-:S05]  /*f0b0*/  F2FP.F16.F32.PACK_AB R11, R46, R53 ;  /* 0x000000352e0b723e */ /* 0x000fca00000000ff */
[----:B------:R1:W-:Y:S02]  /*f0c0*/  STS.128 [R62+0x15400], R8 ;  /* 0x015400083e007388 */ /* 0x0003e40000000c00 */
.L_x_3803:
[----:B------:R-:W-:Y:S05]  /*f0d0*/  BSYNC B2 ;  /* 0x0000000000027941 */ /* 0x000fea0003800000 */
.L_x_3802:
[----:B------:R-:W-:Y:S04]  /*f0e0*/  BSSY B2, `(.L_x_3804) ;  /* 0x0000065000027945 */ /* 0x000fe80003800000 */
[----:B------:R-:W-:Y:S05]  /*f0f0*/  @P1 BRA `(.L_x_3805) ;  /* 0x00000004008c1947 */ /* 0x000fea0003800000 */
[----:B-1----:R-:W2:Y:S01]  /*f100*/  LDL R4, [R1+0x50] ;  /* 0x0000500001047983 */ /* 0x002ea20000100800 */
[----:B------:R-:W-:Y:S02]  /*f110*/  HADD2.F32 R56, -RZ, R26.H0_H0 ;  /* 0x2000001aff387230 */ /* 0x000fe40000004100 */
[--C-:B------:R-:W-:Y:S02]  /*f120*/  HADD2.F32 R58, -RZ, R30.reuse.H0_H0 ;  /* 0x2000001eff3a7230 */ /* 0x100fe40000004100 */
[----:B------:R-:W-:Y:S02]  /*f130*/  HADD2.F32 R55, -RZ, R31.H0_H0 ;  /* 0x2000001fff377230 */ /* 0x000fe40000004100 */
[----:B------:R-:W-:Y:S01]  /*f140*/  HADD2.F32 R57, -RZ, R30.H1_H1 ;  /* 0x3000001eff397230 */ /* 0x000fe20000004100 */
[----:B--2---:R-:W-:Y:S01]  /*f150*/  R2UR UR4, R4 ;  /* 0x00000000040472ca */ /* 0x004fe200000e0000 */
[----:B------:R-:W-:-:S05]  /*f160*/  IMAD.IADD R4, R22, 0x1, R206 ;  /* 0x0000000116047824 */ /* 0x000fca00078e02ce */
[----:B0-----:R-:W-:-:S04]  /*f170*/  SHF.R.S32.HI R5, RZ, 0x1f, R4 ;  /* 0x0000001fff057819 */ /* 0x001fc80000011404 */
[CC--:B------:R-:W-:Y:S02]  /*f180*/  LEA.HI R6, R5.reuse, R4.reuse, RZ, 0x3 ;  /* 0x0000000405067211 */ /* 0x0c0fe400078f18ff */
[----:B------:R-:W-:Y:S02]  /*f190*/  LEA.HI R5, R5, R4, RZ, 0x6 ;  /* 0x0000000405057211 */ /* 0x000fe400078f30ff */
[--C-:B------:R-:W-:Y:S02]  /*f1a0*/  SHF.R.S32.HI R8, RZ, 0x3, R6.reuse ;  /* 0x00000003ff087819 */ /* 0x100fe40000011406 */
[----:B------:R-:W-:Y:S02]  /*f1b0*/  LOP3.LUT R7, R211, 0x38, R6, 0xf8, !PT ;  /* 0x00000038d3077812 */ /* 0x000fe400078ef806 */
[----:B------:R-:W-:Y:S01]  /*f1c0*/  LEA.HI R4, R25, R8, RZ, 0x1d ;  /* 0x0000000819047211 */ /* 0x000fe200078fe8ff */
[----:B------:R-:W-:Y:S01]  /*f1d0*/  IMAD.SHL.U32 R8, R5, 0x80, RZ ;  /* 0x0000008005087824 */ /* 0x000fe200078e00ff */
[----:B------:R-:W-:-:S02]  /*f1e0*/  LOP3.LUT R7, R7, R212, RZ, 0x3c, !PT ;  /* 0x000000d407077212 */ /* 0x000fc400078e3cff */
[----:B------:R-:W-:Y:S02]  /*f1f0*/  SHF.R.S32.HI R5, RZ, 0x1f, R4 ;  /* 0x0000001fff057819 */ /* 0x000fe40000011404 */
[----:B------:R-:W-:Y:S02]  /*f200*/  SHF.L.U32 R6, R4, 0x3, RZ ;  /* 0x0000000304067819 */ /* 0x000fe400000006ff */
[----:B------:R-:W-:Y:S02]  /*f210*/  LEA.HI R4, R5, R4, RZ, 0x3 ;  /* 0x0000000405047211 */ /* 0x000fe400078f18ff */
[----:B------:R-:W-:Y:S02]  /*f220*/  LOP3.LUT R8, R8, 0xffffe000, RZ, 0xc0, !PT ;  /* 0xffffe00008087812 */ /* 0x000fe400078ec0ff */
[----:B------:R-:W-:Y:S01]  /*f230*/  LOP3.LUT R5, R211, 0x38, R6, 0xf8, !PT ;  /* 0x00000038d3057812 */ /* 0x000fe200078ef806 */
[----:B------:R-:W-:Y:S01]  /*f240*/  IMAD.SHL.U32 R4, R4, 0x400, RZ ;  /* 0x0000040004047824 */ /* 0x000fe200078e00ff */
[----:B------:R-:W-:-:S02]  /*f250*/  IADD3 R7, R7, R8, R213 ;  /* 0x0000000807077210 */ /* 0x000fc40007ffe0d5 */
[----:B------:R-:W-:Y:S02]  /*f260*/  LOP3.LUT R9, R5, R212, RZ, 0x3c, !PT ;  /* 0x000000d405097212 */ /* 0x000fe400078e3cff */
[----:B------:R-:W-:Y:S02]  /*f270*/  LOP3.LUT R8, R4, 0x7fffe000, RZ, 0xc0, !PT ;  /* 0x7fffe00004087812 */ /* 0x000fe400078ec0ff */
[----:B------:R-:W-:Y:S02]  /*f280*/  LEA R34, R7, UR4, 0x1 ;  /* 0x0000000407227c11 */ /* 0x000fe4000f8e08ff */
[----:B------:R-:W-:-:S03]  /*f290*/  IADD3 R9, R9, R8, R213 ;  /* 0x0000000809097210 */ /* 0x000fc60007ffe0d5 */
[----:B------:R-:W0:Y:S02]  /*f2a0*/  LDS.128 R4, [R34] ;  /* 0x0000000022047984 */ /* 0x000e240000000c00 */
[----:B------:R-:W-:-:S05]  /*f2b0*/  IMAD R46, R9, 0x2, R2 ;  /* 0x00000002092e7824 */ /* 0x000fca00078e0202 */
[----:B------:R-:W1:Y:S01]  /*f2c0*/  LDS.128 R8, [R46+0x15400] ;  /* 0x015400002e087984 */ /* 0x000e620000000c00 */
[--C-:B0-----:R-:W-:Y:S02]  /*f2d0*/  HADD2.F32 R47, -RZ, R4.reuse.H0_H0 ;  /* 0x20000004ff2f7230 */ /* 0x101fe40000004100 */
[----:B------:R-:W-:Y:S02]  /*f2e0*/  HADD2.F32 R4, -RZ, R4.H1_H1 ;  /* 0x30000004ff047230 */ /* 0x000fe40000004100 */
[--C-:B------:R-:W-:Y:S02]  /*f2f0*/  HADD2.F32 R48, -RZ, R5.reuse.H0_H0 ;  /* 0x20000005ff307230 */ /* 0x100fe40000004100 */
[----:B------:R-:W-:Y:S02]  /*f300*/  HADD2.F32 R5, -RZ, R5.H1_H1 ;  /* 0x30000005ff057230 */ /* 0x000fe40000004100 */
[--C-:B-1----:R-:W-:Y:S02]  /*f310*/  HADD2.F32 R51, -RZ, R8.reuse.H0_H0 ;  /* 0x20000008ff337230 */ /* 0x102fe40000004100 */
[----:B------:R-:W-:-:S02]  /*f320*/  HADD2.F32 R8, -RZ, R8.H1_H1 ;  /* 0x30000008ff087230 */ /* 0x000fc40000004100 */
[----:B------:R-:W-:Y:S02]  /*f330*/  HADD2.F32 R52, -RZ, R9.H0_H0 ;  /* 0x20000009ff347230 */ /* 0x000fe40000004100 */
[C---:B------:R-:W-:Y:S01]  /*f340*/  FMUL.FTZ R60, R51.reuse, R58 ;  /* 0x0000003a333c7220 */ /* 0x040fe20000410000 */
[-C--:B------:R-:W-:Y:S01]  /*f350*/  FMUL.FTZ R62, R51, R56.reuse ;  /* 0x00000038333e7220 */ /* 0x080fe20000410000 */
[----:B------:R-:W-:Y:S02]  /*f360*/  HADD2.F32 R51, -RZ, R27.H0_H0 ;  /* 0x2000001bff337230 */ /* 0x000fe40000004100 */
[C---:B------:R-:W-:Y:S01]  /*f370*/  FMUL.FTZ R59, R8.reuse, R55 ;  /* 0x00000037083b7220 */ /* 0x040fe20000410000 */
[C---:B------:R-:W-:Y:S01]  /*f380*/  FFMA.FTZ R60, R47.reuse, R56, -R60 ;  /* 0x000000382f3c7223 */ /* 0x040fe2000001083c */
[----:B------:R-:W-:Y:S01]  /*f390*/  FFMA.FTZ R62, R47, R58, R62 ;  /* 0x0000003a2f3e7223 */ /* 0x000fe2000001003e */
[----:B------:R-:W-:Y:S02]  /*f3a0*/  HADD2.F32 R47, -RZ, R26.H1_H1 ;  /* 0x3000001aff2f7230 */ /* 0x000fe40000004100 */
[-C--:B------:R-:W-:Y:S01]  /*f3b0*/  FMUL.FTZ R61, R8, R51.reuse ;  /* 0x00000033083d7220 */ /* 0x080fe20000410000 */
[----:B------:R-:W-:Y:S01]  /*f3c0*/  FFMA.FTZ R59, R4, R51, -R59 ;  /* 0x00000033043b7223 */ /* 0x000fe2000001083b */
[----:B------:R-:W-:Y:S01]  /*f3d0*/  FMUL.FTZ R51, R52, R57 ;  /* 0x0000003934337220 */ /* 0x000fe20000410000 */
[----:B------:R-:W-:-:S02]  /*f3e0*/  HADD2.F32 R9, -RZ, R9.H1_H1 ;  /* 0x30000009ff097230 */ /* 0x000fc40000004100 */
[----:B------:R-:W-:Y:S01]  /*f3f0*/  FMUL.FTZ R52, R52, R47 ;  /* 0x0000002f34347220 */ /* 0x000fe20000410000 */
[----:B------:R-:W-:Y:S02]  /*f400*/  HADD2.F32 R56, -RZ, R31.H1_H1 ;  /* 0x3000001fff387230 */ /* 0x000fe40000004100 */
[----:B------:R-:W-:Y:S01]  /*f410*/  FFMA.FTZ R61, R4, R55, R61 ;  /* 0x00000037043d7223 */ /* 0x000fe2000001003d */
[----:B------:R-:W-:Y:S02]  /*f420*/  HADD2.F32 R4, -RZ, R27.H1_H1 ;  /* 0x3000001bff047230 */ /* 0x000fe40000004100 */
[C---:B------:R-:W-:Y:S01]  /*f430*/  FFMA.FTZ R51, R48.reuse, R47, -R51 ;  /* 0x0000002f30337223 */ /* 0x040fe20000010833 */
[----:B------:R-:W-:Y:S01]  /*f440*/  FFMA.FTZ R52, R48, R57, R52 ;  /* 0x0000003930347223 */ /* 0x000fe20000010034 */
[----:B------:R-:W-:Y:S02]  /*f450*/  HADD2.F32 R53, -RZ, R10.H0_H0 ;  /* 0x2000000aff357230 */ /* 0x000fe40000004100 */
[----:B------:R-:W-:Y:S01]  /*f460*/  FMUL.FTZ R58, R9, R56 ;  /* 0x00000038093a7220 */ /* 0x000fe20000410000 */
[----:B------:R-:W-:-:S02]  /*f470*/  HADD2.F32 R8, -RZ, R28.H0_H0 ;  /* 0x2000001cff087230 */ /* 0x000fc40000004100 */
[-C--:B------:R-:W-:Y:S01]  /*f480*/  FMUL.FTZ R64, R9, R4.reuse ;  /* 0x0000000409407220 */ /* 0x080fe20000410000 */
[----:B------:R-:W-:Y:S02]  /*f490*/  HADD2.F32 R48, -RZ, R32.H0_H0 ;  /* 0x20000020ff307230 */ /* 0x000fe40000004100 */
[----:B------:R-:W-:Y:S01]  /*f4a0*/  FFMA.FTZ R58, R5, R4, -R58 ;  /* 0x00000004053a7223 */ /* 0x000fe2000001083a */
[----:B------:R-:W-:Y:S02]  /*f4b0*/  HADD2.F32 R10, -RZ, R10.H1_H1 ;  /* 0x3000000aff0a7230 */ /* 0x000fe40000004100 */
[C---:B------:R-:W-:Y:S01]  /*f4c0*/  FMUL.FTZ R57, R53.reuse, R8 ;  /* 0x0000000835397220 */ /* 0x040fe20000410000 */
[----:B------:R-:W-:Y:S02]  /*f4d0*/  HADD2.F32 R47, -RZ, R33.H0_H0 ;  /* 0x20000021ff2f7230 */ /* 0x000fe40000004100 */
[----:B------:R-:W-:Y:S01]  /*f4e0*/  FMUL.FTZ R4, R53, R48 ;  /* 0x0000003035047220 */ /* 0x000fe20000410000 */
[----:B------:R-:W-:-:S02]  /*f4f0*/  HADD2.F32 R49, -RZ, R6.H0_H0 ;  /* 0x20000006ff317230 */ /* 0x000fc40000004100 */
[----:B------:R-:W-:Y:S01]  /*f500*/  FFMA.FTZ R53, R5, R56, R64 ;  /* 0x0000003805357223 */ /* 0x000fe20000010040 */
[----:B------:R-:W-:Y:S02]  /*f510*/  HADD2.F32 R9, -RZ, R29.H0_H0 ;  /* 0x2000001dff097230 */ /* 0x000fe40000004100 */
[C---:B------:R-:W-:Y:S01]  /*f520*/  FMUL.FTZ R5, R10.reuse, R47 ;  /* 0x0000002f0a057220 */ /* 0x040fe20000410000 */
[----:B------:R-:W-:Y:S02]  /*f530*/  HADD2.F32 R6, -RZ, R6.H1_H1 ;  /* 0x30000006ff067230 */ /* 0x000fe40000004100 */
[C---:B------:R-:W-:Y:S01]  /*f540*/  FFMA.FTZ R55, R49.reuse, R8, -R4 ;  /* 0x0000000831377223 */ /* 0x040fe20000010804 */
[----:B------:R-:W-:Y:S01]  /*f550*/  FFMA.FTZ R57, R49, R48, R57 ;  /* 0x0000003031397223 */ /* 0x000fe20000010039 */
[-C--:B------:R-:W-:Y:S01]  /*f560*/  FMUL.FTZ R49, R10, R9.reuse ;  /* 0x000000090a317220 */ /* 0x080fe20000410000 */
[----:B------:R-:W-:Y:S02]  /*f570*/  HADD2.F32 R54, -RZ, R11.H0_H0 ;  /* 0x2000000bff367230 */ /* 0x000fe40000004100 */
[----:B------:R-:W-:Y:S01]  /*f580*/  FFMA.FTZ R10, R6, R9, -R5 ;  /* 0x00000009060a7223 */ /* 0x000fe20000010805 */
[----:B------:R-:W-:-:S02]  /*f590*/  HADD2.F32 R9, -RZ, R32.H1_H1 ;  /* 0x30000020ff097230 */ /* 0x000fc40000004100 */
[----:B------:R-:W-:Y:S01]  /*f5a0*/  FFMA.FTZ R48, R6, R47, R49 ;  /* 0x0000002f06307223 */ /* 0x000fe20000010031 */
[----:B------:R-:W-:Y:S02]  /*f5b0*/  HADD2.F32 R5, -RZ, R28.H1_H1 ;  /* 0x3000001cff057230 */ /* 0x000fe40000004100 */
[----:B------:R-:W-:Y:S02]  /*f5c0*/  HADD2.F32 R11, -RZ, R11.H1_H1 ;  /* 0x3000000bff0b7230 */ /* 0x000fe40000004100 */
[C---:B------:R-:W-:Y:S01]  /*f5d0*/  FMUL.FTZ R47, R54.reuse, R9 ;  /* 0x00000009362f7220 */ /* 0x040fe20000410000 */
[----:B------:R-:W-:Y:S02]  /*f5e0*/  HADD2.F32 R8, -RZ, R33.H1_H1 ;  /* 0x30000021ff087230 */ /* 0x000fe40000004100 */
[----:B------:R-:W-:Y:S01]  /*f5f0*/  FMUL.FTZ R54, R54, R5 ;  /* 0x0000000536367220 */ /* 0x000fe20000410000 */
[----:B------:R-:W-:Y:S02]  /*f600*/  HADD2.F32 R4, -RZ, R29.H1_H1 ;  /* 0x3000001dff047230 */ /* 0x000fe40000004100 */
[----:B------:R-:W-:-:S02]  /*f610*/  HADD2.F32 R50, -RZ, R7.H0_H0 ;  /* 0x20000007ff327230 */ /* 0x000fc40000004100 */
[C---:B------:R-:W-:Y:S01]  /*f620*/  FMUL.FTZ R6, R11.reuse, R8 ;  /* 0x000000080b067220 */ /* 0x040fe20000410000 */
[----:B------:R-:W-:Y:S02]  /*f630*/  HADD2.F32 R7, -RZ, R7.H1_H1 ;  /* 0x30000007ff077230 */ /* 0x000fe40000004100 */
[-C--:B------:R-:W-:Y:S01]  /*f640*/  FMUL.FTZ R49, R11, R4.reuse ;  /* 0x000000040b317220 */ /* 0x080fe20000410000 */
        /* <DEDUP_REMOVED lines=14> */
.L_x_3805:
[----:B------:R-:W-:Y:S05]  /*f730*/  BSYNC B2 ;  /* 0x0000000000027941 */ /* 0x000fea0003800000 */
.L_x_3804:
[----:B------:R-:W-:Y:S05]  /*f740*/  @P2 BRA `(.L_x_3801) ;  /* 0x00000004008c2947 */ /* 0x000fea0003800000 */
[----:B-12---:R-:W2:Y:S01]  /*f750*/  LDL R4, [R1+0x50] ;  /* 0x0000500001047983 */ /* 0x006ea20000100800 */
[----:B------:R-:W-:Y:S02]  /*f760*/  HADD2.F32 R57, -RZ, R15.H0_H0 ;  /* 0x2000000fff397230 */ /* 0x000fe40000004100 */
[----:B------:R-:W-:Y:S02]  /*f770*/  HADD2.F32 R55, -RZ, R3.H0_H0 ;  /* 0x20000003ff377230 */ /* 0x000fe40000004100 */
[----:B------:R-:W-:Y:S01]  /*f780*/  HADD2.F32 R59, -RZ, R20.H0_H0 ;  /* 0x20000014ff3b7230 */ /* 0x000fe20000004100 */
[----:B--2---:R-:W-:Y:S01]  /*f790*/  R2UR UR4, R4 ;  /* 0x00000000040472ca */ /* 0x004fe200000e0000 */
[----:B------:R-:W-:-:S05]  /*f7a0*/  IMAD.IADD R4, R22, 0x1, R205 ;  /* 0x0000000116047824 */ /* 0x000fca00078e02cd */
[----:B0-----:R-:W-:-:S04]  /*f7b0*/  SHF.R.S32.HI R5, RZ, 0x1f, R4 ;  /* 0x0000001fff057819 */ /* 0x001fc80000011404 */
[CC--:B------:R-:W-:Y:S02]  /*f7c0*/  LEA.HI R6, R5.reuse, R4.reuse, RZ, 0x3 ;  /* 0x0000000405067211 */ /* 0x0c0fe400078f18ff */
[----:B------:R-:W-:Y:S02]  /*f7d0*/  LEA.HI R4, R5, R4, RZ, 0x6 ;  /* 0x0000000405047211 */ /* 0x000fe400078f30ff */
[--C-:B------:R-:W-:Y:S02]  /*f7e0*/  SHF.R.S32.HI R8, RZ, 0x3, R6.reuse ;  /* 0x00000003ff087819 */ /* 0x100fe40000011406 */
[----:B------:R-:W-:Y:S02]  /*f7f0*/  LOP3.LUT R5, R211, 0x38, R6, 0xf8, !PT ;  /* 0x00000038d3057812 */ /* 0x000fe400078ef806 */
[----:B------:R-:W-:Y:S02]  /*f800*/  LEA.HI R25, R25, R8, RZ, 0x1d ;  /* 0x0000000819197211 */ /* 0x000fe400078fe8ff */
[----:B------:R-:W-:-:S02]  /*f810*/  SHF.L.U32 R4, R4, 0x7, RZ ;  /* 0x0000000704047819 */ /* 0x000fc400000006ff */
[----:B------:R-:W-:Y:S02]  /*f820*/  SHF.R.S32.HI R6, RZ, 0x1f, R25 ;  /* 0x0000001fff067819 */ /* 0x000fe40000011419 */
[----:B------:R-:W-:Y:S01]  /*f830*/  LOP3.LUT R8, R4, 0xffffe000, RZ, 0xc0, !PT ;  /* 0xffffe00004087812 */ /* 0x000fe200078ec0ff */
[----:B------:R-:W-:Y:S01]  /*f840*/  IMAD.SHL.U32 R4, R25, 0x8, RZ ;  /* 0x0000000819047824 */ /* 0x000fe200078e00ff */
[----:B------:R-:W-:Y:S02]  /*f850*/  LEA.HI R6, R6, R25, RZ, 0x3 ;  /* 0x0000001906067211 */ /* 0x000fe400078f18ff */
[----:B------:R-:W-:-:S03]  /*f860*/  LOP3.LUT R5, R5, R212, RZ, 0x3c, !PT ;  /* 0x000000d405057212 */ /* 0x000fc600078e3cff */
[----:B------:R-:W-:Y:S01]  /*f870*/  IMAD.SHL.U32 R6, R6, 0x400, RZ ;  /* 0x0000040006067824 */ /* 0x000fe200078e00ff */
[--C-:B------:R-:W-:Y:S02]  /*f880*/  IADD3 R8, R5, R8, R213.reuse ;  /* 0x0000000805087210 */ /* 0x100fe40007ffe0d5 */
[----:B------:R-:W-:Y:S02]  /*f890*/  LOP3.LUT R5, R211, 0x38, R4, 0xf8, !PT ;  /* 0x00000038d3057812 */ /* 0x000fe400078ef804 */
[----:B------:R-:W-:Y:S02]  /*f8a0*/  LEA R25, R8, UR4, 0x1 ;  /* 0x0000000408197c11 */ /* 0x000fe4000f8e08ff */
[----:B------:R-:W-:Y:S02]  /*f8b0*/  LOP3.LUT R9, R5, R212, RZ, 0x3c, !PT ;  /* 0x000000d405097212 */ /* 0x000fe400078e3cff */
[----:B------:R-:W-:Y:S02]  /*f8c0*/  LOP3.LUT R8, R6, 0x7fffe000, RZ, 0xc0, !PT ;  /* 0x7fffe00006087812 */ /* 0x000fe400078ec0ff */
[----:B------:R-:W0:Y:S02]  /*f8d0*/  LDS.128 R4, [R25] ;  /* 0x0000000019047984 */ /* 0x000e240000000c00 */
        /* <DEDUP_REMOVED lines=29> */
[--C-:B------:R-:W-:Y:S02]  /*fab0*/  HADD2.F32 R52, -RZ, R10.reuse.H0_H0 ;  /* 0x2000000aff347230 */ /* 0x100fe40000004100 */
        /* <DEDUP_REMOVED lines=44> */
.L_x_3801:
[----:B------:R-:W-:Y:S05]  /*fd80*/  BSYNC B1 ;  /* 0x0000000000017941 */ /* 0x000fea0003800000 */
.L_x_3800:
[----:B------:R-:W-:-:S13]  /*fd90*/  ISETP.GE.AND P0, PT, R226, R0, PT ;  /* 0x00000000e200720c */ /* 0x000fda0003f06270 */
[----:B------:R-:W-:Y:S05]  /*fda0*/  @P0 BRA `(.L_x_3784) ;  /* 0x0000001000c00947 */ /* 0x000fea0003800000 */
[----:B------:R4:W5:Y:S01]  /*fdb0*/  LDL R59, [R1+0x50] ;  /* 0x00005000013b7983 */ /* 0x0009620000100800 */
[----:B---3--:R-:W3:Y:S01]  /*fdc0*/  LDC R25, c[0x0][0x3f4] ;  /* 0x0000fd00ff197b82 */ /* 0x008ee20000000800 */
[C---:B-12---:R-:W-:Y:S01]  /*fdd0*/  VIADD R4, R18.reuse, 0x40 ;  /* 0x0000004012047836 */ /* 0x046fe20000000000 */
[C---:B------:R-:W-:Y:S01]  /*fde0*/  IADD3 R0, R18.reuse, 0x20, RZ ;  /* 0x0000002012007810 */ /* 0x040fe20007ffe0ff */
[----:B------:R-:W-:Y:S01]  /*fdf0*/  BSSY B1, `(.L_x_3806) ;  /* 0x0000063000017945 */ /* 0x000fe20003800000 */
[----:B------:R-:W-:Y:S02]  /*fe00*/  SHF.R.U32.HI R57, RZ, 0x3, R207 ;  /* 0x00000003ff397819 */ /* 0x000fe400000116cf */
[-C--:B---3--:R-:W-:Y:S02]  /*fe10*/  ISETP.GE.AND P0, PT, R18, R25.reuse, PT ;  /* 0x000000191200720c */ /* 0x088fe40003f06270 */
[-C--:B------:R-:W-:Y:S02]  /*fe20*/  ISETP.GE.AND P1, PT, R0, R25.reuse, PT ;  /* 0x000000190000720c */ /* 0x080fe40003f26270 */
[----:B------:R-:W-:-:S09]  /*fe30*/  ISETP.GE.AND P2, PT, R4, R25, PT ;  /* 0x000000190400720c */ /* 0x000fd20003f46270 */
[----:B----4-:R-:W-:Y:S05]  /*fe40*/  @P0 BRA `(.L_x_3807) ;  /* 0x0000000400740947 */ /* 0x010fea0003800000 */
[----:B------:R-:W-:Y:S01]  /*fe50*/  LEA.HI R37, R37, R38, RZ, 0x2 ;  /* 0x0000002625257211 */ /* 0x000fe200078f10ff */
[--C-:B------:R-:W-:Y:S01]  /*fe60*/  HADD2.F32 R55, -RZ, R42.reuse.H0_H0 ;  /* 0x2000002aff377230 */ /* 0x100fe20000004100 */
[----:B-----5:R-:W-:Y:S01]  /*fe70*/  R2UR UR4, R59 ;  /* 0x000000003b0472ca */ /* 0x020fe200000e0000 */
[----:B------:R-:W-:Y:S01]  /*fe80*/  HADD2.F32 R53, -RZ, R35.H0_H0 ;  /* 0x20000023ff357230 */ /* 0x000fe20000004100 */
[----:B------:R-:W-:Y:S01]  /*fe90*/  LOP3.LUT R37, R37, 0xfffffffc, RZ, 0xc0, !PT ;  /* 0xfffffffc25257812 */ /* 0x000fe200078ec0ff */
[----:B------:R-:W-:Y:S01]  /*fea0*/  HADD2.F32 R56, -RZ, R43.H0_H0 ;  /* 0x2000002bff387230 */ /* 0x000fe20000004100 */
[----:B------:R-:W-:Y:S01]  /*feb0*/  LOP3.LUT R7, R207, 0x38, R18, 0xf8, !PT ;  /* 0x00000038cf077812 */ /* 0x000fe200078ef812 */
[----:B------:R-:W-:Y:S02]  /*fec0*/  HADD2.F32 R54, -RZ, R39.H0_H0 ;  /* 0x20000027ff367230 */ /* 0x000fe40000004100 */
[----:B------:R-:W-:Y:S02]  /*fed0*/  IMAD.IADD R0, R38, 0x1, -R37 ;  /* 0x0000000126007824 */ /* 0x000fe400078e0a25 */
[----:B------:R-:W-:-:S02]  /*fee0*/  HADD2.F32 R58, -RZ, R42.H1_H1 ;  /* 0x3000002aff3a7230 */ /* 0x000fc40000004100 */
[----:B------:R-:W-:Y:S01]  /*fef0*/  HADD2.F32 R42, -RZ, R35.H1_H1 ;  /* 0x30000023ff2a7230 */ /* 0x000fe20000004100 */
[----:B------:R-:W-:Y:S01]  /*ff00*/  LEA.HI R0, R25, R0, RZ, 0x1d ;  /* 0x0000000019007211 */ /* 0x000fe200078fe8ff */
[----:B------:R-:W-:-:S03]  /*ff10*/  HADD2.F32 R39, -RZ, R39.H1_H1 ;  /* 0x30000027ff277230 */ /* 0x000fc60000004100 */
[----:B0-----:R-:W-:Y:S01]  /*ff20*/  SHF.R.S32.HI R5, RZ, 0x1f, R0 ;  /* 0x0000001fff057819 */ /* 0x001fe20000011400 */
[----:B------:R-:W-:-:S03]  /*ff30*/  IMAD.SHL.U32 R4, R0, 0x8, RZ ;  /* 0x0000000800047824 */ /* 0x000fc600078e00ff */
[----:B------:R-:W-:Y:S02]  /*ff40*/  LEA.HI R5, R5, R0, RZ, 0x3 ;  /* 0x0000000005057211 */ /* 0x000fe400078f18ff */
[----:B------:R-:W-:Y:S02]  /*ff50*/  LOP3.LUT R4, R207, 0x38, R4, 0xf8, !PT ;  /* 0x00000038cf047812 */ /* 0x000fe400078ef804 */
[----:B------:R-:W-:Y:S02]  /*ff60*/  SHF.L.U32 R5, R5, 0xa, RZ ;  /* 0x0000000a05057819 */ /* 0x000fe400000006ff */
[----:B------:R-:W-:Y:S02]  /*ff70*/  LOP3.LUT R9, R4, R57, RZ, 0x3c, !PT ;  /* 0x0000003904097212 */ /* 0x000fe400078e3cff */
[----:B------:R-:W-:Y:S02]  /*ff80*/  LOP3.LUT R8, R5, 0x7fffe000, RZ, 0xc0, !PT ;  /* 0x7fffe00005087812 */ /* 0x000fe400078ec0ff */
[----:B------:R-:W-:-:S02]  /*ff90*/  LOP3.LUT R0, R214, R7, R57, 0xf6, !PT ;  /* 0x00000007d6007212 */ /* 0x000fc400078ef639 */
[----:B------:R-:W-:Y:S02]  /*ffa0*/  IADD3 R9, R9, R8, R214 ;  /* 0x0000000809097210 */ /* 0x000fe40007ffe0d6 */
[----:B------:R-:W-:-:S03]  /*ffb0*/  LEA R0, R0, UR4, 0x1 ;  /* 0x0000000400007c11 */ /* 0x000fc6000f8e08ff */
[----:B------:R-:W-:Y:S02]  /*ffc0*/  IMAD R34, R9, 0x2, R2 ;  /* 0x0000000209227824 */ /* 0x000fe400078e0202 */
[----:B------:R-:W0:Y:S04]  /*ffd0*/  LDS.128 R4, [R0] ;  /* 0x0000000000047984 */ /* 0x000e280000000c00 */
[----:B------:R-:W1:Y:S01]  /*ffe0*/  LDS.128 R8, [R34+0x15400] ;  /* 0x0154000022087984 */ /* 0x000e620000000c00 */
[--C-:B0-----:R-:W-:Y:S02]  /*fff0*/  HADD2.F32 R37, -RZ, R4.reuse.H0_H0 ;  /* 0x20000004ff257230 */ /* 0x101fe40000004100 */
[----:B------:R-:W-:Y:S02]  /*10000*/  HADD2.F32 R4, -RZ, R4.H1_H1 ;  /* 0x30000004ff047230 */ /* 0x000fe40000004100 */
[----:B-1----:R-:W-:-:S02]  /*10010*/  HADD2.F32 R48, -RZ, R8.H0_H0 ;  /* 0x20000008ff307230 */ /* 0x002fc40000004100 */
[----:B------:R-:W-:Y:S02]  /*10020*/  HADD2.F32 R8, -RZ, R8.H1_H1 ;  /* 0x30000008ff087230 */ /* 0x000fe40000004100 */
[--C-:B------:R-:W-:Y:S02]  /*10030*/  HADD2.F32 R49, -RZ, R9.reuse.H0_H0 ;  /* 0x20000009ff317230 */ /* 0x100fe40000004100 */
[-C--:B------:R-:W-:Y:S01]  /*10040*/  FMUL.FTZ R52, R55, R48.reuse ;  /* 0x0000003037347220 */ /* 0x080fe20000410000 */
[C---:B------:R-:W-:Y:S01]  /*10050*/  FMUL.FTZ R48, R53.reuse, R48 ;  /* 0x0000003035307220 */ /* 0x040fe20000410000 */
[----:B------:R-:W-:Y:S02]  /*10060*/  HADD2.F32 R9, -RZ, R9.H1_H1 ;  /* 0x30000009ff097230 */ /* 0x000fe40000004100 */
[-C--:B------:R-:W-:Y:S01]  /*10070*/  FMUL.FTZ R35, R54, R8.reuse ;  /* 0x0000000836237220 */ /* 0x080fe20000410000 */
[-C--:B------:R-:W-:Y:S01]  /*10080*/  FFMA.FTZ R52, R53, R37.reuse, -R52 ;  /* 0x0000002535347223 */ /* 0x080fe20000010834 */
[----:B------:R-:W-:Y:S01]  /*10090*/  FFMA.FTZ R48, R55, R37, R48 ;  /* 0x0000002537307223 */ /* 0x000fe20000010030 */
[----:B------:R-:W-:Y:S01]  /*100a0*/  FMUL.FTZ R53, R56, R8 ;  /* 0x0000000838357220 */ /* 0x000fe20000410000 */
[----:B------:R-:W-:-:S02]  /*100b0*/  HADD2.F32 R55, -RZ, R43.H1_H1 ;  /* 0x3000002bff377230 */ /* 0x000fc40000004100 */
[-C--:B------:R-:W-:Y:S01]  /*100c0*/  FMUL.FTZ R37, R58, R49.reuse ;  /* 0x000000313a257220 */ /* 0x080fe20000410000 */
[--C-:B------:R-:W-:Y:S02]  /*100d0*/  HADD2.F32 R38, -RZ, R5.reuse.H0_H0 ;  /* 0x20000005ff267230 */ /* 0x100fe40000004100 */
[----:B------:R-:W-:Y:S01]  /*100e0*/  FMUL.FTZ R49, R42, R49 ;  /* 0x000000312a317220 */ /* 0x000fe20000410000 */
[----:B------:R-:W-:Y:S02]  /*100f0*/  HADD2.F32 R5, -RZ, R5.H1_H1 ;  /* 0x30000005ff057230 */ /* 0x000fe40000004100 */
[-C--:B------:R-:W-:Y:S01]  /*10100*/  FFMA.FTZ R53, R54, R4.reuse, -R53 ;  /* 0x0000000436357223 */ /* 0x080fe20000010835 */
[----:B------:R-:W-:Y:S01]  /*10110*/  FFMA.FTZ R35, R56, R4, R35 ;  /* 0x0000000438237223 */ /* 0x000fe20000010023 */
[----:B------:R-:W-:Y:S02]  /*10120*/  HADD2.F32 R50, -RZ, R10.H0_H0 ;  /* 0x2000000aff327230 */ /* 0x000fe40000004100 */
[----:B------:R-:W-:Y:S01]  /*10130*/  FMUL.FTZ R4, R55, R9 ;  /* 0x0000000937047220 */ /* 0x000fe20000410000 */
[----:B------:R-:W-:-:S02]  /*10140*/  HADD2.F32 R56, -RZ, R44.H0_H0 ;  /* 0x2000002cff387230 */ /* 0x000fc40000004100 */
[-C--:B------:R-:W-:Y:S01]  /*10150*/  FFMA.FTZ R49, R58, R38.reuse, R49 ;  /* 0x000000263a317223 */ /* 0x080fe20000010031 */
[----:B------:R-:W-:Y:S02]  /*10160*/  HADD2.F32 R10, -RZ, R10.H1_H1 ;  /* 0x3000000aff0a7230 */ /* 0x000fe40000004100 */
[C---:B------:R-:W-:Y:S01]  /*10170*/  FMUL.FTZ R8, R39.reuse, R9 ;  /* 0x0000000927087220 */ /* 0x040fe20000410000 */
[----:B------:R-:W-:Y:S02]  /*10180*/  HADD2.F32 R58, -RZ, R45.H0_H0 ;  /* 0x2000002dff3a7230 */ /* 0x000fe40000004100 */
[----:B------:R-:W-:Y:S01]  /*10190*/  FFMA.FTZ R37, R42, R38, -R37 ;  /* 0x000000262a257223 */ /* 0x000fe20000010825 */
[----:B------:R-:W-:Y:S02]  /*101a0*/  HADD2.F32 R46, -RZ, R6.H0_H0 ;  /* 0x20000006ff2e7230 */ /* 0x000fe40000004100 */
[----:B------:R-:W-:Y:S01]  /*101b0*/  FFMA.FTZ R38, R39, R5, -R4 ;  /* 0x0000000527267223 */ /* 0x000fe20000010804 */
[----:B------:R-:W-:-:S02]  /*101c0*/  HADD2.F32 R54, -RZ, R40.H0_H0 ;  /* 0x20000028ff367230 */ /* 0x000fc40000004100 */
[----:B------:R-:W-:Y:S01]  /*101d0*/  FMUL.FTZ R9, R56, R50 ;  /* 0x0000003238097220 */ /* 0x000fe20000410000 */
[----:B------:R-:W-:Y:S02]  /*101e0*/  HADD2.F32 R4, -RZ, R41.H0_H0 ;  /* 0x20000029ff047230 */ /* 0x000fe40000004100 */
[----:B------:R-:W-:Y:S01]  /*101f0*/  FFMA.FTZ R42, R55, R5, R8 ;  /* 0x00000005372a7223 */ /* 0x000fe20000010008 */
[----:B------:R-:W-:Y:S02]  /*10200*/  HADD2.F32 R6, -RZ, R6.H1_H1 ;  /* 0x30000006ff067230 */ /* 0x000fe40000004100 */
[----:B------:R-:W-:Y:S01]  /*10210*/  FMUL.FTZ R5, R58, R10 ;  /* 0x0000000a3a057220 */ /* 0x000fe20000410000 */
[----:B------:R-:W-:Y:S01]  /*10220*/  FFMA.FTZ R39, R54, R46, -R9 ;  /* 0x0000002e36277223 */ /* 0x000fe20000010809 */
[--C-:B------:R-:W-:Y:S02]  /*10230*/  HADD2.F32 R51, -RZ, R11.reuse.H0_H0 ;  /* 0x2000000bff337230 */ /* 0x100fe40000004100 */
[----:B------:R-:W-:Y:S01]  /*10240*/  FMUL.FTZ R9, R4, R10 ;  /* 0x0000000a04097220 */ /* 0x000fe20000410000 */
[----:B------:R-:W-:-:S02]  /*10250*/  HADD2.F32 R11, -RZ, R11.H1_H1 ;  /* 0x3000000bff0b7230 */ /* 0x000fc40000004100 */
[----:B------:R-:W-:Y:S01]  /*10260*/  FFMA.FTZ R10, R4, R6, -R5 ;  /* 0x00000006040a7223 */ /* 0x000fe20000010805 */
[----:B------:R-:W-:Y:S02]  /*10270*/  HADD2.F32 R55, -RZ, R44.H1_H1 ;  /* 0x3000002cff377230 */ /* 0x000fe40000004100 */
[----:B------:R-:W-:Y:S01]  /*10280*/  FMUL.FTZ R43, R54, R50 ;  /* 0x00000032362b7220 */ /* 0x000fe20000410000 */
[----:B------:R-:W-:Y:S02]  /*10290*/  HADD2.F32 R45, -RZ, R45.H1_H1 ;  /* 0x3000002dff2d7230 */ /* 0x000fe40000004100 */
[----:B------:R-:W-:Y:S02]  /*102a0*/  HADD2.F32 R5, -RZ, R40.H1_H1 ;  /* 0x30000028ff057230 */ /* 0x000fe40000004100 */
[----:B------:R-:W-:Y:S01]  /*102b0*/  FFMA.FTZ R43, R56, R46, R43 ;  /* 0x0000002e382b7223 */ /* 0x000fe2000001002b */
[----:B------:R-:W-:Y:S02]  /*102c0*/  HADD2.F32 R41, -RZ, R41.H1_H1 ;  /* 0x30000029ff297230 */ /* 0x000fe40000004100 */
[----:B------:R-:W-:Y:S01]  /*102d0*/  FFMA.FTZ R40, R58, R6, R9 ;  /* 0x000000063a287223 */ /* 0x000fe20000010009 */
[----:B------:R-:W-:-:S02]  /*102e0*/  HADD2.F32 R47, -RZ, R7.H0_H0 ;  /* 0x20000007ff2f7230 */ /* 0x000fc40000004100 */
        /* <DEDUP_REMOVED lines=19> */
.L_x_3807:
[----:B------:R-:W-:Y:S05]  /*10420*/  BSYNC B1 ;  /* 0x0000000000017941 */ /* 0x000fea0003800000 */
.L_x_3806:
[----:B------:R-:W-:Y:S04]  /*10430*/  BSSY B1, `(.L_x_3808) ;  /* 0x0000064000017945 */ /* 0x000fe80003800000 */
[----:B------:R-:W-:Y:S05]  /*10440*/  @P1 BRA `(.L_x_3809) ;  /* 0x0000000400881947 */ /* 0x000fea0003800000 */
[----:B-1----:R-:W-:Y:S01]  /*10450*/  IMAD.IADD R0, R22, 0x1, R206 ;  /* 0x0000000116007824 */ /* 0x002fe200078e02ce */
[----:B-----5:R-:W-:Y:S01]  /*10460*/  R2UR UR4, R59 ;  /* 0x000000003b0472ca */ /* 0x020fe200000e0000 */
[----:B------:R-:W-:Y:S02]  /*10470*/  HADD2.F32 R46, -RZ, R30.H0_H0 ;  /* 0x2000001eff2e7230 */ /* 0x000fe40000004100 */
[----:B------:R-:W-:Y:S01]  /*10480*/  HADD2.F32 R44, -RZ, R26.H0_H0 ;  /* 0x2000001aff2c7230 */ /* 0x000fe20000004100 */
[----:B0-----:R-:W-:Y:S01]  /*10490*/  SHF.R.S32.HI R5, RZ, 0x1f, R0 ;  /* 0x0000001fff057819 */ /* 0x001fe20000011400 */
[----:B------:R-:W-:Y:S02]  /*104a0*/  HADD2.F32 R48, -RZ, R31.H0_H0 ;  /* 0x2000001fff307230 */ /* 0x000fe40000004100 */
[----:B------:R-:W-:Y:S01]  /*104b0*/  HADD2.F32 R51, -RZ, R30.H1_H1 ;  /* 0x3000001eff337230 */ /* 0x000fe20000004100 */
[CC--:B------:R-:W-:Y:S01]  /*104c0*/  LEA.HI R4, R5.reuse, R0.reuse, RZ, 0x3 ;  /* 0x0000000005047211 */ /* 0x0c0fe200078f18ff */
[----:B------:R-:W-:Y:S01]  /*104d0*/  HADD2.F32 R49, -RZ, R26.H1_H1 ;  /* 0x3000001aff317230 */ /* 0x000fe20000004100 */
[----:B------:R-:W-:-:S02]  /*104e0*/  LEA.HI R5, R5, R0, RZ, 0x6 ;  /* 0x0000000005057211 */ /* 0x000fc400078f30ff */
[--C-:B------:R-:W-:Y:S02]  /*104f0*/  SHF.R.S32.HI R6, RZ, 0x3, R4.reuse ;  /* 0x00000003ff067819 */ /* 0x100fe40000011404 */
[----:B------:R-:W-:Y:S02]  /*10500*/  LOP3.LUT R4, R207, 0x38, R4, 0xf8, !PT ;  /* 0x00000038cf047812 */ /* 0x000fe400078ef804 */
[----:B------:R-:W-:Y:S01]  /*10510*/  LEA.HI R0, R25, R6, RZ, 0x1d ;  /* 0x0000000619007211 */ /* 0x000fe200078fe8ff */
[----:B------:R-:W-:-:S03]  /*10520*/  IMAD.SHL.U32 R6, R5, 0x80, RZ ;  /* 0x0000008005067824 */ /* 0x000fc600078e00ff */
[----:B------:R-:W-:Y:S02]  /*10530*/  SHF.R.S32.HI R5, RZ, 0x1f, R0 ;  /* 0x0000001fff057819 */ /* 0x000fe40000011400 */
[----:B------:R-:W-:Y:S02]  /*10540*/  LOP3.LUT R7, R6, 0xffffe000, RZ, 0xc0, !PT ;  /* 0xffffe00006077812 */ /* 0x000fe400078ec0ff */
[----:B------:R-:W-:Y:S02]  /*10550*/  LOP3.LUT R6, R4, R57, RZ, 0x3c, !PT ;  /* 0x0000003904067212 */ /* 0x000fe400078e3cff */
[----:B------:R-:W-:Y:S02]  /*10560*/  LEA.HI R5, R5, R0, RZ, 0x3 ;  /* 0x0000000005057211 */ /* 0x000fe400078f18ff */
[----:B------:R-:W-:Y:S02]  /*10570*/  SHF.L.U32 R4, R0, 0x3, RZ ;  /* 0x0000000300047819 */ /* 0x000fe400000006ff */
[----:B------:R-:W-:Y:S01]  /*10580*/  IADD3 R6, R6, R7, R214 ;  /* 0x0000000706067210 */ /* 0x000fe20007ffe0d6 */
[----:B------:R-:W-:Y:S01]  /*10590*/  IMAD.SHL.U32 R5, R5, 0x400, RZ ;  /* 0x0000040005057824 */ /* 0x000fe200078e00ff */
[----:B------:R-:W-:-:S02]  /*105a0*/  LOP3.LUT R0, R207, 0x38, R4, 0xf8, !PT ;  /* 0x00000038cf007812 */ /* 0x000fc400078ef804 */
        /* <DEDUP_REMOVED lines=17> */
[----:B------:R-:W-:Y:S01]  /*106c0*/  FMUL.FTZ R39, R44, R39 ;  /* 0x000000272c277220 */ /* 0x000fe20000410000 */
[----:B------:R-:W-:Y:S01]  /*106d0*/  FMUL.FTZ R45, R48, R8 ;  /* 0x00000008302d7220 */ /* 0x000fe20000410000 */
[----:B------:R-:W-:Y:S02]  /*106e0*/  HADD2.F32 R9, -RZ, R9.H1_H1 ;  /* 0x30000009ff097230 */ /* 0x000fe40000004100 */
[----:B------:R-:W-:Y:S01]  /*106f0*/  FFMA.FTZ R43, R44, R34, -R43 ;  /* 0x000000222c2b7223 */ /* 0x000fe2000001082b */
[----:B------:R-:W-:-:S02]  /*10700*/  HADD2.F32 R44, -RZ, R27.H0_H0 ;  /* 0x2000001bff2c7230 */ /* 0x000fc40000004100 */
[-C--:B------:R-:W-:Y:S01]  /*10710*/  FMUL.FTZ R30, R51, R40.reuse ;  /* 0x00000028331e7220 */ /* 0x080fe20000410000 */
[C---:B------:R-:W-:Y:S01]  /*10720*/  FMUL.FTZ R40, R49.reuse, R40 ;  /* 0x0000002831287220 */ /* 0x040fe20000410000 */
[----:B------:R-:W-:Y:S02]  /*10730*/  HADD2.F32 R27, -RZ, R27.H1_H1 ;  /* 0x3000001bff1b7230 */ /* 0x000fe40000004100 */
[----:B------:R-:W-:Y:S01]  /*10740*/  FFMA.FTZ R39, R46, R34, R39 ;  /* 0x000000222e277223 */ /* 0x000fe20000010027 */
[C---:B------:R-:W-:Y:S01]  /*10750*/  FMUL.FTZ R47, R44.reuse, R8 ;  /* 0x000000082c2f7220 */ /* 0x040fe20000410000 */
[-C--:B------:R-:W-:Y:S01]  /*10760*/  FFMA.FTZ R8, R44, R4.reuse, -R45 ;  /* 0x000000042c087223 */ /* 0x080fe2000001082d */
[----:B------:R-:W-:Y:S02]  /*10770*/  HADD2.F32 R45, -RZ, R31.H1_H1 ;  /* 0x3000001fff2d7230 */ /* 0x000fe40000004100 */
[-C--:B------:R-:W-:Y:S01]  /*10780*/  FFMA.FTZ R30, R49, R35.reuse, -R30 ;  /* 0x00000023311e7223 */ /* 0x080fe2000001081e */
[----:B------:R-:W-:Y:S01]  /*10790*/  FFMA.FTZ R26, R48, R4, R47 ;  /* 0x00000004301a7223 */ /* 0x000fe2000001002f */
[----:B------:R-:W-:Y:S01]  /*107a0*/  FFMA.FTZ R40, R51, R35, R40 ;  /* 0x0000002333287223 */ /* 0x000fe20000010028 */
[----:B------:R-:W-:-:S02]  /*107b0*/  HADD2.F32 R41, -RZ, R10.H0_H0 ;  /* 0x2000000aff297230 */ /* 0x000fc40000004100 */
[-C--:B------:R-:W-:Y:S01]  /*107c0*/  FMUL.FTZ R4, R45, R9.reuse ;  /* 0x000000092d047220 */ /* 0x080fe20000410000 */
[----:B------:R-:W-:Y:S02]  /*107d0*/  HADD2.F32 R31, -RZ, R28.H0_H0 ;  /* 0x2000001cff1f7230 */ /* 0x000fe40000004100 */
[C---:B------:R-:W-:Y:S01]  /*107e0*/  FMUL.FTZ R34, R27.reuse, R9 ;  /* 0x000000091b227220 */ /* 0x040fe20000410000 */
[----:B------:R-:W-:Y:S02]  /*107f0*/  HADD2.F32 R35, -RZ, R32.H0_H0 ;  /* 0x20000020ff237230 */ /* 0x000fe40000004100 */
[----:B------:R-:W-:Y:S01]  /*10800*/  FFMA.FTZ R9, R27, R5, -R4 ;  /* 0x000000051b097223 */ /* 0x000fe20000010804 */
[----:B------:R-:W-:Y:S02]  /*10810*/  HADD2.F32 R10, -RZ, R10.H1_H1 ;  /* 0x3000000aff0a7230 */ /* 0x000fe40000004100 */
[----:B------:R-:W-:Y:S01]  /*10820*/  FMUL.FTZ R44, R31, R41 ;  /* 0x000000291f2c7220 */ /* 0x000fe20000410000 */
[----:B------:R-:W-:-:S02]  /*10830*/  HADD2.F32 R48, -RZ, R33.H0_H0 ;  /* 0x20000021ff307230 */ /* 0x000fc40000004100 */
[----:B------:R-:W-:Y:S01]  /*10840*/  FMUL.FTZ R4, R35, R41 ;  /* 0x0000002923047220 */ /* 0x000fe20000410000 */
[----:B------:R-:W-:Y:S02]  /*10850*/  HADD2.F32 R46, -RZ, R29.H0_H0 ;  /* 0x2000001dff2e7230 */ /* 0x000fe40000004100 */
[----:B------:R-:W-:Y:S01]  /*10860*/  FFMA.FTZ R27, R45, R5, R34 ;  /* 0x000000052d1b7223 */ /* 0x000fe20000010022 */
[--C-:B------:R-:W-:Y:S02]  /*10870*/  HADD2.F32 R42, -RZ, R11.reuse.H0_H0 ;  /* 0x2000000bff2a7230 */ /* 0x100fe40000004100 */
[-C--:B------:R-:W-:Y:S01]  /*10880*/  FMUL.FTZ R5, R48, R10.reuse ;  /* 0x0000000a30057220 */ /* 0x080fe20000410000 */
[-C--:B------:R-:W-:Y:S01]  /*10890*/  FFMA.FTZ R31, R31, R37.reuse, -R4 ;  /* 0x000000251f1f7223 */ /* 0x080fe20000010804 */
[----:B------:R-:W-:Y:S01]  /*108a0*/  FFMA.FTZ R44, R35, R37, R44 ;  /* 0x00000025232c7223 */ /* 0x000fe2000001002c */
[----:B------:R-:W-:Y:S02]  /*108b0*/  HADD2.F32 R32, -RZ, R32.H1_H1 ;  /* 0x30000020ff207230 */ /* 0x000fe40000004100 */
[----:B------:R-:W-:Y:S01]  /*108c0*/  FMUL.FTZ R35, R46, R10 ;  /* 0x0000000a2e237220 */ /* 0x000fe20000410000 */
[----:B------:R-:W-:-:S02]  /*108d0*/  HADD2.F32 R11, -RZ, R11.H1_H1 ;  /* 0x3000000bff0b7230 */ /* 0x000fc40000004100 */
[----:B------:R-:W-:Y:S01]  /*108e0*/  FFMA.FTZ R10, R46, R6, -R5 ;  /* 0x000000062e0a7223 */ /* 0x000fe20000010805 */
[----:B------:R-:W-:Y:S02]  /*108f0*/  HADD2.F32 R28, -RZ, R28.H1_H1 ;  /* 0x3000001cff1c7230 */ /* 0x000fe40000004100 */
[----:B------:R-:W-:Y:S01]  /*10900*/  FMUL.FTZ R5, R32, R42 ;  /* 0x0000002a20057220 */ /* 0x000fe20000410000 */
[----:B------:R-:W-:Y:S02]  /*10910*/  HADD2.F32 R37, -RZ, R33.H1_H1 ;  /* 0x30000021ff257230 */ /* 0x000fe40000004100 */
[----:B------:R-:W-:Y:S01]  /*10920*/  FFMA.FTZ R35, R48, R6, R35 ;  /* 0x0000000630237223 */ /* 0x000fe20000010023 */
[----:B------:R-:W-:Y:S02]  /*10930*/  HADD2.F32 R33, -RZ, R29.H1_H1 ;  /* 0x3000001dff217230 */ /* 0x000fe40000004100 */
[----:B------:R-:W-:Y:S01]  /*10940*/  FMUL.FTZ R29, R28, R42 ;  /* 0x0000002a1c1d7220 */ /* 0x000fe20000410000 */
[----:B------:R-:W-:-:S02]  /*10950*/  HADD2.F32 R38, -RZ, R7.H0_H0 ;  /* 0x20000007ff267230 */ /* 0x000fc40000004100 */
[-C--:B------:R-:W-:Y:S01]  /*10960*/  FMUL.FTZ R4, R37, R11.reuse ;  /* 0x0000000b25047220 */ /* 0x080fe20000410000 */
[----:B------:R-:W-:Y:S02]  /*10970*/  HADD2.F32 R7, -RZ, R7.H1_H1 ;  /* 0x30000007ff077230 */ /* 0x000fe40000004100 */
[C---:B------:R-:W-:Y:S01]  /*10980*/  FMUL.FTZ R6, R33.reuse, R11 ;  /* 0x0000000b21067220 */ /* 0x040fe20000410000 */
[-C--:B------:R-:W-:Y:S01]  /*10990*/  FFMA.FTZ R11, R28, R38.reuse, -R5 ;  /* 0x000000261c0b7223 */ /* 0x080fe20000010805 */
[----:B------:R-:W-:Y:S01]  /*109a0*/  FFMA.FTZ R29, R32, R38, R29 ;  /* 0x00000026201d7223 */ /* 0x000fe2000001001d */
[-C--:B------:R-:W-:Y:S01]  /*109b0*/  FFMA.FTZ R28, R33, R7.reuse, -R4 ;  /* 0x00000007211c7223 */ /* 0x080fe20000010804 */
        /* <DEDUP_REMOVED lines=11> */
.L_x_3809:
[----:B------:R-:W-:Y:S05]  /*10a70*/  BSYNC B1 ;  /* 0x0000000000017941 */ /* 0x000fea0003800000 */
.L_x_3808:
[----:B------:R-:W-:Y:S05]  /*10a80*/  @P2 BRA `(.L_x_3784) ;  /* 0x0000000400882947 */ /* 0x000fea0003800000 */
[----:B-12---:R-:W-:Y:S01]  /*10a90*/  IMAD.IADD R0, R22, 0x1, R205 ;  /* 0x0000000116007824 */ /* 0x006fe200078e02cd */
[----:B-----5:R-:W-:Y:S01]  /*10aa0*/  R2UR UR4, R59 ;  /* 0x000000003b0472ca */ /* 0x020fe200000e0000 */
[----:B------:R-:W-:Y:S02]  /*10ab0*/  HADD2.F32 R33, -RZ, R3.H0_H0 ;  /* 0x20000003ff217230 */ /* 0x000fe40000004100 */
[--C-:B------:R-:W-:Y:S01]  /*10ac0*/  HADD2.F32 R35, -RZ, R15.reuse.H0_H0 ;  /* 0x2000000fff237230 */ /* 0x100fe20000004100 */
[----:B0-----:R-:W-:Y:S01]  /*10ad0*/  SHF.R.S32.HI R5, RZ, 0x1f, R0 ;  /* 0x0000001fff057819 */ /* 0x001fe20000011400 */
[----:B------:R-:W-:Y:S02]  /*10ae0*/  HADD2.F32 R44, -RZ, R20.H0_H0 ;  /* 0x20000014ff2c7230 */ /* 0x000fe40000004100 */
[----:B------:R-:W-:Y:S01]  /*10af0*/  HADD2.F32 R40, -RZ, R12.H0_H0 ;  /* 0x2000000cff287230 */ /* 0x000fe20000004100 */
[CC--:B------:R-:W-:Y:S01]  /*10b00*/  LEA.HI R4, R5.reuse, R0.reuse, RZ, 0x3 ;  /* 0x0000000005047211 */ /* 0x0c0fe200078f18ff */
[----:B------:R-:W-:Y:S01]  /*10b10*/  HADD2.F32 R46, -RZ, R15.H1_H1 ;  /* 0x3000000fff2e7230 */ /* 0x000fe20000004100 */
[----:B------:R-:W-:Y:S01]  /*10b20*/  LEA.HI R0, R5, R0, RZ, 0x6 ;  /* 0x0000000005007211 */ /* 0x000fe200078f30ff */
[----:B------:R-:W-:Y:S01]  /*10b30*/  HADD2.F32 R42, -RZ, R3.H1_H1 ;  /* 0x30000003ff2a7230 */ /* 0x000fe20000004100 */
[----:B------:R-:W-:Y:S01]  /*10b40*/  SHF.R.S32.HI R6, RZ, 0x3, R4 ;  /* 0x00000003ff067819 */ /* 0x000fe20000011404 */
[----:B------:R-:W-:Y:S01]  /*10b50*/  HADD2.F32 R37, -RZ, R20.H1_H1 ;  /* 0x30000014ff257230 */ /* 0x000fe20000004100 */
[----:B------:R-:W-:Y:S01]  /*10b60*/  SHF.L.U32 R0, R0, 0x7, RZ ;  /* 0x0000000700007819 */ /* 0x000fe200000006ff */
[----:B------:R-:W-:Y:S01]  /*10b70*/  HADD2.F32 R39, -RZ, R21.H0_H0 ;  /* 0x20000015ff277230 */ /* 0x000fe20000004100 */
[----:B------:R-:W-:-:S02]  /*10b80*/  LEA.HI R25, R25, R6, RZ, 0x1d ;  /* 0x0000000619197211 */ /* 0x000fc400078fe8ff */
[----:B------:R-:W-:Y:S02]  /*10b90*/  LOP3.LUT R6, R207, 0x38, R4, 0xf8, !PT ;  /* 0x00000038cf067812 */ /* 0x000fe400078ef804 */
[----:B------:R-:W-:Y:S02]  /*10ba0*/  SHF.R.S32.HI R4, RZ, 0x1f, R25 ;  /* 0x0000001fff047819 */ /* 0x000fe40000011419 */
[----:B------:R-:W-:Y:S01]  /*10bb0*/  LOP3.LUT R5, R0, 0xffffe000, RZ, 0xc0, !PT ;  /* 0xffffe00000057812 */ /* 0x000fe200078ec0ff */
[----:B------:R-:W-:Y:S01]  /*10bc0*/  IMAD.SHL.U32 R0, R25, 0x8, RZ ;  /* 0x0000000819007824 */ /* 0x000fe200078e00ff */
[----:B------:R-:W-:Y:S02]  /*10bd0*/  LEA.HI R4, R4, R25, RZ, 0x3 ;  /* 0x0000001904047211 */ /* 0x000fe400078f18ff */
[----:B------:R-:W-:Y:S02]  /*10be0*/  LOP3.LUT R6, R6, R57, RZ, 0x3c, !PT ;  /* 0x0000003906067212 */ /* 0x000fe400078e3cff */
        /* <DEDUP_REMOVED lines=24> */
[----:B------:R-:W-:Y:S01]  /*10d70*/  FMUL.FTZ R25, R46, R30 ;  /* 0x0000001e2e197220 */ /* 0x000fe20000410000 */
[----:B------:R-:W-:-:S02]  /*10d80*/  HADD2.F32 R33, -RZ, R12.H1_H1 ;  /* 0x3000000cff217230 */ /* 0x000fc40000004100 */
[----:B------:R-:W-:Y:S01]  /*10d90*/  FFMA.FTZ R15, R40, R4, -R15 ;  /* 0x00000004280f7223 */ /* 0x000fe2000001080f */
[--C-:B------:R-:W-:Y:S02]  /*10da0*/  HADD2.F32 R31, -RZ, R10.reuse.H0_H0 ;  /* 0x2000000aff1f7230 */ /* 0x100fe40000004100 */
[----:B------:R-:W-:Y:S01]  /*10db0*/  FMUL.FTZ R29, R42, R30 ;  /* 0x0000001e2a1d7220 */ /* 0x000fe20000410000 */
[----:B------:R-:W-:Y:S01]  /*10dc0*/  FFMA.FTZ R3, R44, R4, R3 ;  /* 0x000000042c037223 */ /* 0x000fe20000010003 */
[----:B------:R-:W-:Y:S01]  /*10dd0*/  FFMA.FTZ R25, R42, R26, -R25 ;  /* 0x0000001a2a197223 */ /* 0x000fe20000010819 */
[----:B------:R-:W-:Y:S02]  /*10de0*/  HADD2.F32 R10, -RZ, R10.H1_H1 ;  /* 0x3000000aff0a7230 */ /* 0x000fe40000004100 */
[-C--:B------:R-:W-:Y:S01]  /*10df0*/  FMUL.FTZ R4, R37, R9.reuse ;  /* 0x0000000925047220 */ /* 0x080fe20000410000 */
[----:B------:R-:W-:Y:S02]  /*10e00*/  HADD2.F32 R35, -RZ, R13.H0_H0 ;  /* 0x2000000dff237230 */ /* 0x000fe40000004100 */
[----:B------:R-:W-:Y:S01]  /*10e10*/  FMUL.FTZ R8, R33, R9 ;  /* 0x0000000921087220 */ /* 0x000fe20000410000 */
[----:B------:R-:W-:-:S02]  /*10e20*/  HADD2.F32 R42, -RZ, R24.H0_H0 ;  /* 0x20000018ff2a7230 */ /* 0x000fc40000004100 */
[-C--:B------:R-:W-:Y:S01]  /*10e30*/  FFMA.FTZ R12, R33, R5.reuse, -R4 ;  /* 0x00000005210c7223 */ /* 0x080fe20000010804 */
[----:B------:R-:W-:Y:S02]  /*10e40*/  HADD2.F32 R40, -RZ, R14.H0_H0 ;  /* 0x2000000eff287230 */ /* 0x000fe40000004100 */
[----:B------:R-:W-:Y:S01]  /*10e50*/  FFMA.FTZ R20, R37, R5, R8 ;  /* 0x0000000525147223 */ /* 0x000fe20000010008 */
[--C-:B------:R-:W-:Y:S02]  /*10e60*/  HADD2.F32 R27, -RZ, R6.reuse.H0_H0 ;  /* 0x20000006ff1b7230 */ /* 0x100fe40000004100 */
[-C--:B------:R-:W-:Y:S01]  /*10e70*/  FMUL.FTZ R4, R39, R31.reuse ;  /* 0x0000001f27047220 */ /* 0x080fe20000410000 */
[----:B------:R-:W-:Y:S02]  /*10e80*/  HADD2.F32 R6, -RZ, R6.H1_H1 ;  /* 0x30000006ff067230 */ /* 0x000fe40000004100 */
[----:B------:R-:W-:Y:S01]  /*10e90*/  FMUL.FTZ R30, R35, R31 ;  /* 0x0000001f231e7220 */ /* 0x000fe20000410000 */
[----:B------:R-:W-:-:S02]  /*10ea0*/  HADD2.F32 R32, -RZ, R11.H0_H0 ;  /* 0x2000000bff207230 */ /* 0x000fc40000004100 */
[-C--:B------:R-:W-:Y:S01]  /*10eb0*/  FMUL.FTZ R5, R42, R10.reuse ;  /* 0x0000000a2a057220 */ /* 0x080fe20000410000 */
        /* <DEDUP_REMOVED lines=18> */
[-C--:B------:R-:W-:Y:S01]  /*10fe0*/  FFMA.FTZ R14, R21, R7.reuse, -R4 ;  /* 0x00000007150e7223 */ /* 0x080fe20000010804 */
        /* <DEDUP_REMOVED lines=12> */
.L_x_3784:
[----:B------:R-:W-:Y:S05]  /*110b0*/  BSYNC B0 ;  /* 0x0000000000007941 */ /* 0x000fea0003800000 */
.L_x_3765:
        /* <DEDUP_REMOVED lines=8> */
.L_x_3763:
[----:B0-23--:R-:W2:Y:S02]  /*11140*/  LDL R0, [R1+0x14] ;  /* 0x0000140001007983 */ /* 0x00dea40000100800 */
[----:B--2---:R-:W-:-:S13]  /*11150*/  R2UR UR4, R0 ;  /* 0x00000000000472ca */ /* 0x004fda00000e0000 */
[----:B------:R-:W-:-:S04]  /*11160*/  MOV R0, UR4 ;  /* 0x0000000400007c02 */ /* 0x000fc80008000f00 */
[----:B------:R-:W-:-:S13]  /*11170*/  ISETP.NE.AND P0, PT, R0, 0x3, PT ;  /* 0x000000030000780c */ /* 0x000fda0003f05270 */
[----:B------:R-:W-:Y:S05]  /*11180*/  @!P0 BRA `(.L_x_3810) ;  /* 0x0000000000048947 */ /* 0x000fea0003800000 */
[----:B------:R-:W-:Y:S01]  /*11190*/  BPT.TRAP 0x1 ;  /* 0x000000040000795c */ /* 0x000fe20000300000 */
.L_x_3810:
[----:B------:R-:W-:Y:S01]  /*111a0*/  IMAD R0, R215, 0x8, R2 ;  /* 0x00000008d7007824 */ /* 0x000fe200078e0202 */
[----:B-1--4-:R-:W-:-:S04]  /*111b0*/  SHF.L.U32 R3, R216, 0x1f, RZ ;  /* 0x0000001fd8037819 */ /* 0x012fc800000006ff */
[----:B------:R0:W1:Y:S01]  /*111c0*/  SYNCS.PHASECHK.TRANS64.TRYWAIT P2, [R0+URZ+0x36830], R3 ;  /* 0x03683003000075a7 */ /* 0x000062000804017f */
[----:B------:R-:W-:Y:S05]  /*111d0*/  @!P0 BRA `(.L_x_3811) ;  /* 0x0000000000048947 */ /* 0x000fea0003800000 */
[----:B------:R-:W-:Y:S01]  /*111e0*/  BPT.TRAP 0x1 ;  /* 0x000000040000795c */ /* 0x000fe20000300000 */
.L_x_3811:
[----:B------:R-:W2:Y:S01]  /*111f0*/  S2R R4, SR_TID.X ;  /* 0x0000000000047919 */ /* 0x000ea20000002100 */
[----:B------:R-:W-:Y:S01]  /*11200*/  IMAD.MOV.U32 R119, RZ, RZ, RZ ;  /* 0x000000ffff777224 */ /* 0x000fe200078e00ff */
[----:B--2---:R-:W-:-:S04]  /*11210*/  LOP3.LUT R4, R4, 0x7f, RZ, 0xc0, !PT ;  /* 0x0000007f04047812 */ /* 0x004fc800078ec0ff */
[----:B------:R-:W-:Y:S01]  /*11220*/  ISETP.NE.AND P1, PT, R4, RZ, PT ;  /* 0x000000ff0400720c */ /* 0x000fe20003f25270 */
[----:B-1----:R-:W-:-:S12]  /*11230*/  @P2 BRA `(.L_x_3812) ;  /* 0x0000000000082947 */ /* 0x002fd80003800000 */
[----:B------:R-:W1:Y:S02]  /*11240*/  SYNCS.PHASECHK.TRANS64.TRYWAIT P2, [R0+URZ+0x36830], R3 ;  /* 0x03683003000075a7 */ /* 0x000e64000804017f */
[----:B-1----:R-:W-:Y:S05]  /*11250*/  @!P2 BRA `(.L_x_3813) ;  /* 0x000001880018a947 */ /* 0x002fea0003800000 */
.L_x_3812:
[----:B------:R-:W-:Y:S05]  /*11260*/  WARPSYNC.ALL ;  /* 0x0000000000007948 */ /* 0x000fea0003800000 */
[----:B------:R-:W-:Y:S01]  /*11270*/  VIADD R4, R2, 0x21400 ;  /* 0x0002140002047836 */ /* 0x000fe20000000000 */
[----:B------:R-:W-:Y:S01]  /*11280*/  R2UR UR24, R36 ;  /* 0x00000000241872ca */ /* 0x000fe200000e0000 */
[----:B------:R-:W-:Y:S01]  /*11290*/  WARPGROUP.ARRIVE ;  /* 0x00000000000079c5 */ /* 0x000fe20000000000 */
[----:B------:R-:W-:Y:S01]  /*112a0*/  MOV R5, 0x40000040 ;  /* 0x4000004000057802 */ /* 0x000fe20000000f00 */
[----:B------:R-:W-:Y:S01]  /*112b0*/  UMOV UR5, 0x40000040 ;  /* 0x4000004000057882 */ /* 0x000fe20000000000 */
[----:B------:R-:W-:Y:S01]  /*112c0*/  SHF.R.U32.HI R4, RZ, 0x4, R4 ;  /* 0x00000004ff047819 */ /* 0x000fe20000011604 */
[----:B------:R-:W-:Y:S01]  /*112d0*/  IMAD.MOV.U32 R7, RZ, RZ, 0x40000040 ;  /* 0x40000040ff077424 */ /* 0x000fe200078e00ff */
[----:B------:R-:W-:Y:S01]  /*112e0*/  R2UR UR7, R5 ;  /* 0x00000000050772ca */ /* 0x000fe200000e0000 */
[----:B------:R-:W-:Y:S01]  /*112f0*/  UMOV UR27, UR5 ;  /* 0x00000005001b7c82 */ /* 0x000fe20008000000 */
[----:B------:R-:W-:Y:S01]  /*11300*/  LOP3.LUT R4, R4, 0x3fff, RZ, 0xc0, !PT ;  /* 0x00003fff04047812 */ /* 0x000fe200078ec0ff */
[----:B------:R-:W-:Y:S01]  /*11310*/  UMOV UR17, UR27 ;  /* 0x0000001b00117c82 */ /* 0x000fe20008000000 */
[----:B------:R-:W-:Y:S01]  /*11320*/  R2UR UR19, R7 ;  /* 0x00000000071372ca */ /* 0x000fe200000e0000 */
[----:B------:R-:W-:Y:S01]  /*11330*/  UMOV UR21, UR27 ;  /* 0x0000001b00157c82 */ /* 0x000fe20008000000 */
[----:B------:R-:W-:Y:S01]  /*11340*/  LOP3.LUT R218, R4, 0x10000, RZ, 0xfc, !PT ;  /* 0x0001000004da7812 */ /* 0x000fe200078efcff */
[----:B------:R-:W-:Y:S01]  /*11350*/  ULOP3.LUT UR24, UR24, 0x10000, URZ, 0xfc, !UPT ;  /* 0x0001000018187892 */ /* 0x000fe2000f8efc3f */
[----:B------:R-:W-:Y:S01]  /*11360*/  MOV R9, 0x40000040 ;  /* 0x4000004000097802 */ /* 0x000fe20000000f00 */
[----:B------:R-:W-:Y:S01]  /*11370*/  IMAD.MOV.U32 R7, RZ, RZ, 0x40000040 ;  /* 0x40000040ff077424 */ /* 0x000fe200078e00ff */
[----:B------:R-:W-:Y:S01]  /*11380*/  UMOV UR9, UR27 ;  /* 0x0000001b00097c82 */ /* 0x000fe20008000000 */
[----:B------:R-:W-:Y:S01]  /*11390*/  IMAD R4, R215, 0xa80, R218 ;  /* 0x00000a80d7047824 */ /* 0x000fe200078e02da */
[----:B------:R-:W-:Y:S01]  /*113a0*/  R2UR UR23, R9 ;  /* 0x00000000091772ca */ /* 0x000fe200000e0000 */
[----:B------:R-:W-:Y:S01]  /*113b0*/  IMAD.U32 R13, RZ, RZ, UR5 ;  /* 0x00000005ff0d7e24 */ /* 0x000fe2000f8e00ff */
[----:B------:R-:W-:Y:S01]  /*113c0*/  UMOV UR4, UR24 ;  /* 0x0000001800047c82 */ /* 0x000fe20008000000 */
[C---:B------:R-:W-:Y:S01]  /*113d0*/  VIADD R6, R4.reuse, 0x80 ;  /* 0x0000008004067836 */ /* 0x040fe20000000000 */
[C---:B------:R-:W-:Y:S01]  /*113e0*/  R2UR UR6, R4.reuse ;  /* 0x00000000040672ca */ /* 0x040fe200000e0000 */
[----:B------:R-:W-:Y:S01]  /*113f0*/  UMOV UR26, UR4 ;  /* 0x00000004001a7c82 */ /* 0x000fe20008000000 */
[----:B------:R-:W-:Y:S01]  /*11400*/  IADD3 R8, R4, 0x100, RZ ;  /* 0x0000010004087810 */ /* 0x000fe20007ffe0ff */
[----:B------:R-:W-:Y:S01]  /*11410*/  UMOV UR16, UR26 ;  /* 0x0000001a00107c82 */ /* 0x000fe20008000000 */
[----:B------:R-:W-:Y:S01]  /*11420*/  R2UR UR18, R6 ;  /* 0x00000000061272ca */ /* 0x000fe200000e0000 */
[----:B------:R-:W-:Y:S01]  /*11430*/  UMOV UR20, UR26 ;  /* 0x0000001a00147c82 */ /* 0x000fe20008000000 */
[----:B------:R-:W-:Y:S01]  /*11440*/  R2UR UR22, R8 ;  /* 0x00000000081672ca */ /* 0x000fe200000e0000 */
[C---:B------:R-:W-:Y:S01]  /*11450*/  VIADD R6, R4.reuse, 0x180 ;  /* 0x0000018004067836 */ /* 0x040fe20000000000 */
[----:B------:R-:W-:Y:S01]  /*11460*/  UMOV UR8, UR26 ;  /* 0x0000001a00087c82 */ /* 0x000fe20008000000 */
[----:B------:R-:W-:Y:S01]  /*11470*/  IMAD.U32 R12, RZ, RZ, UR4 ;  /* 0x00000004ff0c7e24 */ /* 0x000fe2000f8e00ff */
[----:B------:R-:W-:Y:S01]  /*11480*/  MOV R9, 0x40000040 ;  /* 0x4000004000097802 */ /* 0x000fe20000000f00 */
[----:B------:R-:W-:Y:S01]  /*11490*/  VIADD R10, R4, 0x200 ;  /* 0x00000200040a7836 */ /* 0x000fe20000000000 */
[----:B------:R-:W-:Y:S01]  /*114a0*/  UMOV UR12, UR26 ;  /* 0x0000001a000c7c82 */ /* 0x000fe20008000000 */
[----:B------:R-:W-:Y:S01]  /*114b0*/  HGMMA.64x16x16.F32 R72, gdesc[UR4], RZ, !UPT, gsb0 ;  /* 0x00200000044879f0 */ /* 0x000fe2000c0008ff */
[----:B------:R-:W-:Y:S01]  /*114c0*/  R2UR UR6, R6 ;  /* 0x00000000060672ca */ /* 0x000fe200000e0000 */
[----:B------:R-:W-:Y:S01]  /*114d0*/  UMOV UR4, UR26 ;  /* 0x0000001a00047c82 */ /* 0x000fe20008000000 */
[----:B------:R-:W-:Y:S01]  /*114e0*/  R2UR UR7, R7 ;  /* 0x00000000070772ca */ /* 0x000fe200000e0000 */
[----:B------:R-:W-:Y:S01]  /*114f0*/  UMOV UR5, UR27 ;  /* 0x0000001b00057c82 */ /* 0x000fe20008000000 */
[----:B------:R-:W-:Y:S01]  /*11500*/  IMAD.MOV.U32 R11, RZ, RZ, 0x40000040 ;  /* 0x40000040ff0b7424 */ /* 0x000fe200078e00ff */
[----:B------:R-:W-:Y:S01]  /*11510*/  R2UR UR10, R10 ;  /* 0x000000000a0a72ca */ /* 0x000fe200000e0000 */
[C---:B------:R-:W-:Y:S01]  /*11520*/  VIADD R8, R4.reuse, 0x280 ;  /* 0x0000028004087836 */ /* 0x040fe20000000000 */
[----:B------:R-:W-:Y:S01]  /*11530*/  R2UR UR15, R9 ;  /* 0x00000000090f72ca */ /* 0x000fe200000e0000 */
[----:B------:R-:W-:Y:S01]  /*11540*/  UMOV UR13, UR27 ;  /* 0x0000001b000d7c82 */ /* 0x000fe20008000000 */
[----:B------:R-:W-:Y:S01]  /*11550*/  R2UR UR11, R11 ;  /* 0x000000000b0b72ca */ /* 0x000fe200000e0000 */
[----:B------:R-:W-:Y:S01]  /*11560*/  VIADD R6, R4, 0x300 ;  /* 0x0000030004067836 */ /* 0x000fe20000000000 */
[----:B------:R-:W-:Y:S01]  /*11570*/  R2UR UR14, R8 ;  /* 0x00000000080e72ca */ /* 0x000fe200000e0000 */
[----:B------:R-:W-:Y:S01]  /*11580*/  IMAD.MOV.U32 R7, RZ, RZ, 0x40000040 ;  /* 0x40000040ff077424 */ /* 0x000fe200078e00ff */
[----:B------:R-:W-:Y:S01]  /*11590*/  MOV R9, 0x40000040 ;  /* 0x4000004000097802 */ /* 0x000fe20000000f00 */
[C---:B------:R-:W-:Y:S01]  /*115a0*/  VIADD R8, R4.reuse, 0x2 ;  /* 0x0000000204087836 */ /* 0x040fe20000000000 */
[----:B------:R-:W-:Y:S01]  /*115b0*/  UMOV UR29, 0x40000040 ;  /* 0x40000040001d7882 */ /* 0x000fe20000000000 */
[----:B------:R-:W-:Y:S01]  /*115c0*/  IADD3 R10, R4, 0x102, RZ ;  /* 0x00000102040a7810 */ /* 0x000fe20007ffe0ff */
[----:B------:R2:W-:Y:S01]  /*115d0*/  STL.64 [R1+0x48], R12 ;  /* 0x0000480c01007387 */ /* 0x0005e20000100a00 */
[----:B------:R-:W-:Y:S01]  /*115e0*/  R2UR UR31, R9 ;  /* 0x00000000091f72ca */ /* 0x000fe200000e0000 */
[----:B------:R-:W-:Y:S01]  /*115f0*/  IMAD.MOV.U32 R9, RZ, RZ, 0x40000040 ;  /* 0x40000040ff097424 */ /* 0x000fe200078e00ff */
[----:B------:R-:W-:Y:S01]  /*11600*/  R2UR UR30, R8 ;  /* 0x00000000081e72ca */ /* 0x000fe200000e0000 */
[----:B------:R-:W-:Y:S01]  /*11610*/  VIADD R8, R4, 0x182 ;  /* 0x0000018204087836 */ /* 0x000fe20000000000 */
[----:B------:R-:W-:Y:S01]  /*11620*/  MOV R11, 0x40000040 ;  /* 0x40000040000b7802 */ /* 0x000fe20000000f00 */
[----:B------:R-:W-:Y:S01]  /*11630*/  UIADD3 UR52, UR24, 0x406, URZ ;  /* 0x0000040618347890 */ /* 0x000fe2000fffe03f */
[----:B01----:R-:W-:Y:S01]  /*11640*/  P2R R3, PR, RZ, 0x1 ;  /* 0x00000001ff037803 */ /* 0x003fe20000000000 */
[----:B------:R-:W-:Y:S01]  /*11650*/  UMOV UR53, 0x40000040 ;  /* 0x4000004000357882 */ /* 0x000fe20000000000 */
[----:B------:R-:W-:Y:S01]  /*11660*/  UIADD3 UR48, UR24, 0x800, URZ ;  /* 0x0000080018307890 */ /* 0x000fe2000fffe03f */
[----:B------:R-:W-:Y:S01]  /*11670*/  BSSY B0, `(.L_x_3814) ;  /* 0x0000a94000007945 */ /* 0x000fe20003800000 */
[----:B------:R-:W-:Y:S01]  /*11680*/  UMOV UR49, 0x40000040 ;  /* 0x4000004000317882 */ /* 0x000fe20000000000 */
[----:B--2---:R-:W-:Y:S01]  /*11690*/  IMAD.U32 R13, RZ, RZ, UR29 ;  /* 0x0000001dff0d7e24 */ /* 0x004fe2000f8e00ff */
[----:B------:R-:W-:Y:S01]  /*116a0*/  UIADD3 UR44, UR24, 0x802, URZ ;  /* 0x00000802182c7890 */ /* 0x000fe2000fffe03f */
[--C-:B------:R-:W-:Y:S01]  /*116b0*/  IMAD.MOV.U32 R118, RZ, RZ, R119.reuse ;  /* 0x000000ffff767224 */ /* 0x100fe200078e0077 */
[----:B------:R-:W-:Y:S01]  /*116c0*/  UMOV UR45, 0x40000040 ;  /* 0x40000040002d7882 */ /* 0x000fe20000000000 */
[----:B------:R-:W-:Y:S01]  /*116d0*/  UIADD3 UR40, UR24, 0x804, URZ ;  /* 0x0000080418287890 */ /* 0x000fe2000fffe03f */
[--C-:B------:R-:W-:Y:S01]  /*116e0*/  IMAD.MOV.U32 R117, RZ, RZ, R119.reuse ;  /* 0x000000ffff757224 */ /* 0x100fe200078e0077 */
[----:B------:R-:W-:Y:S01]  /*116f0*/  UMOV UR41, 0x40000040 ;  /* 0x4000004000297882 */ /* 0x000fe20000000000 */
[----:B------:R-:W-:Y:S01]  /*11700*/  UIADD3 UR36, UR24, 0x806, URZ ;  /* 0x0000080618247890 */ /* 0x000fe2000fffe03f */
[----:B------:R-:W-:Y:S01]  /*11710*/  MOV R116, R119 ;  /* 0x0000007700747202 */ /* 0x000fe20000000f00 */
[----:B------:R-:W-:Y:S01]  /*11720*/  UMOV UR37, 0x40000040 ;  /* 0x4000004000257882 */ /* 0x000fe20000000000 */
        /* <DEDUP_REMOVED lines=12> */
[----:B------:R-:W-:Y:S01]  /*117f0*/  R2UR UR18, R6 ;  /* 0x00000000061272ca */ /* 0x000fe200000e0000 */
[----:B------:R-:W-:Y:S01]  /*11800*/  UMOV UR16, UR26 ;  /* 0x0000001a00107c82 */ /* 0x000fe20008000000 */
[----:B------:R-:W-:Y:S01]  /*11810*/  R2UR UR19, R7 ;  /* 0x00000000071372ca */ /* 0x000fe200000e0000 */
[----:B------:R-:W-:Y:S01]  /*11820*/  UMOV UR17, UR27 ;  /* 0x0000001b00117c82 */ /* 0x000fe20008000000 */
[----:B------:R-:W-:Y:S01]  /*11830*/  VIADD R6, R4, 0x82 ;  /* 0x0000008204067836 */ /* 0x000fe20000000000 */
[----:B------:R-:W-:Y:S01]  /*11840*/  UMOV UR27, UR29 ;  /* 0x0000001d001b7c82 */ /* 0x000fe20008000000 */
[----:B------:R-:W-:-:S02]  /*11850*/  IMAD.MOV.U32 R7, RZ, RZ, 0x40000040 ;  /* 0x40000040ff077424 */ /* 0x000fc400078e00ff */
        /* <DEDUP_REMOVED lines=10> */
[----:B-----5:R-:W-:-:S06]  /*11900*/  WARPGROUP.ARRIVE ;  /* 0x00000000000079c5 */ /* 0x020fcc0000000000 */
[----:B------:R-:W-:Y:S01]  /*11910*/  HGMMA.64x16x16.F32 R56, gdesc[UR20], RZ, !UPT, gsb0 ;  /* 0x00200000143879f0 */ /* 0x000fe2000c0008ff */
[----:B------:R-:W-:Y:S01]  /*11920*/  R2UR UR22, R10 ;  /* 0x000000000a1672ca */ /* 0x000fe200000e0000 */
[----:B------:R-:W-:Y:S01]  /*11930*/  UMOV UR21, UR27 ;  /* 0x0000001b00157c82 */ /* 0x000fe20008000000 */
[----:B------:R-:W-:Y:S01]  /*11940*/  R2UR UR23, R11 ;  /* 0x000000000b1772ca */ /* 0x000fe200000e0000 */
[----:B------:R-:W-:Y:S01]  /*11950*/  VIADD R10, R4, 0x282 ;  /* 0x00000282040a7836 */ /* 0x000fe20000000000 */
[----:B------:R-:W-:Y:S01]  /*11960*/  MOV R11, 0x40000040 ;  /* 0x40000040000b7802 */ /* 0x000fe20000000f00 */
[----:B------:R-:W-:Y:S02]  /*11970*/  WARPGROUP.DEPBAR.LE gsb0, 0x0 ;  /* 0x00008000000079c5 */ /* 0x000fe40000010000 */
[----:B------:R-:W-:-:S06]  /*11980*/  WARPGROUP.ARRIVE ;  /* 0x00000000000079c5 */ /* 0x000fcc0000000000 */
[----:B------:R-:W-:Y:S01]  /*11990*/  HGMMA.64x16x16.F32 R48, gdesc[UR4], RZ, !UPT, gsb0 ;  /* 0x00200000043079f0 */ /* 0x000fe2000c0008ff */
[----:B------:R-:W-:Y:S01]  /*119a0*/  UIADD3 UR4, UR24, 0x2, URZ ;  /* 0x0000000218047890 */ /* 0x000fe2000fffe03f */
[----:B------:R-:W-:Y:S01]  /*119b0*/  R2UR UR6, R8 ;  /* 0x00000000080672ca */ /* 0x000fe200000e0000 */
[----:B------:R-:W-:Y:S01]  /*119c0*/  UMOV UR5, UR27 ;  /* 0x0000001b00057c82 */ /* 0x000fe20008000000 */
[----:B------:R-:W-:Y:S01]  /*119d0*/  R2UR UR7, R9 ;  /* 0x00000000090772ca */ /* 0x000fe200000e0000 */
[----:B------:R-:W-:Y:S01]  /*119e0*/  VIADD R8, R4, 0x4 ;  /* 0x0000000404087836 */ /* 0x000fe20000000000 */
[----:B------:R-:W-:Y:S02]  /*119f0*/  MOV R9, 0x40000040 ;  /* 0x4000004000097802 */ /* 0x000fe40000000f00 */
[----:B------:R-:W-:Y:S02]  /*11a00*/  UMOV UR28, UR4 ;  /* 0x00000004001c7c82 */ /* 0x000fe40008000000 */
[----:B------:R-:W-:Y:S01]  /*11a10*/  UMOV UR26, UR28 ;  /* 0x0000001c001a7c82 */ /* 0x000fe20008000000 */
[----:B------:R-:W-:Y:S01]  /*11a20*/  IMAD.U32 R12, RZ, RZ, UR28 ;  /* 0x0000001cff0c7e24 */ /* 0x000fe2000f8e00ff */
[----:B------:R-:W-:Y:S01]  /*11a30*/  UMOV UR20, UR26 ;  /* 0x0000001a00147c82 */ /* 0x000fe20008000000 */
[----:B------:R-:W-:-:S03]  /*11a40*/  UMOV UR4, UR26 ;  /* 0x0000001a00047c82 */ /* 0x000fc60008000000 */
[----:B------:R0:W-:Y:S01]  /*11a50*/  STL.64 [R1+0x40], R12 ;  /* 0x0000400c01007387 */ /* 0x0001e20000100a00 */
        /* <DEDUP_REMOVED lines=12> */
[----:B------:R-:W-:Y:S02]  /*11b20*/  IADD3 R10, R4, 0x104, RZ ;  /* 0x00000104040a7810 */ /* 0x000fe40007ffe0ff */
        /* <DEDUP_REMOVED lines=31> */
[----:B------:R-:W-:Y:S01]  /*11d20*/  UMOV UR27, UR29 ;  /* 0x0000001d001b7c82 */ /* 0x000fe20008000000 */
[----:B------:R-:W-:Y:S01]  /*11d30*/  IMAD.MOV.U32 R7, RZ, RZ, 0x40000040 ;  /* 0x40000040ff077424 */ /* 0x000fe200078e00ff */
[----:B------:R-:W-:Y:S02]  /*11d40*/  WARPGROUP.DEPBAR.LE gsb0, 0x0 ;  /* 0x00008000000079c5 */ /* 0x000fe40000010000 */
[----:B------:R-:W-:-:S06]  /*11d50*/  WARPGROUP.ARRIVE ;  /* 0x00000000000079c5 */ /* 0x000fcc0000000000 */
[----:B------:R-:W-:Y:S01]  /*11d60*/  HGMMA.64x16x16.F32 R56, gdesc[UR20], R56, gsb0 ;  /* 0x00200000143879f0 */ /* 0x000fe20008000838 */
[----:B------:R-:W-:Y:S01]  /*11d70*/  R2UR UR22, R10 ;  /* 0x000000000a1672ca */ /* 0x000fe200000e0000 */
[----:B------:R-:W-:Y:S01]  /*11d80*/  UMOV UR21, UR27 ;  /* 0x0000001b00157c82 */ /* 0x000fe20008000000 */
[----:B------:R-:W-:Y:S01]  /*11d90*/  R2UR UR23, R11 ;  /* 0x000000000b1772ca */ /* 0x000fe200000e0000 */
[----:B------:R-:W-:Y:S01]  /*11da0*/  VIADD R10, R4, 0x284 ;  /* 0x00000284040a7836 */ /* 0x000fe20000000000 */
[----:B------:R-:W-:Y:S01]  /*11db0*/  MOV R11, 0x40000040 ;  /* 0x40000040000b7802 */ /* 0x000fe20000000f00 */
[----:B------:R-:W-:Y:S02]  /*11dc0*/  WARPGROUP.DEPBAR.LE gsb0, 0x0 ;  /* 0x00008000000079c5 */ /* 0x000fe40000010000 */
[----:B------:R-:W-:-:S06]  /*11dd0*/  WARPGROUP.ARRIVE ;  /* 0x00000000000079c5 */ /* 0x000fcc0000000000 */
[----:B------:R-:W-:Y:S01]  /*11de0*/  HGMMA.64x16x16.F32 R48, gdesc[UR4], R48, gsb0 ;  /* 0x00200000043079f0 */ /* 0x000fe20008000830 */
        /* <DEDUP_REMOVED lines=14> */
[----:B------:R-:W-:Y:S01]  /*11ed0*/  HGMMA.64x16x16.F32 R40, gdesc[UR8], R40, gsb0 ;  /* 0x00200000082879f0 */ /* 0x000fe20008000828 */
        /* <DEDUP_REMOVED lines=269> */
[----:B------:R-:W-:Y:S01]  /*12fb0*/  R2UR UR54, R8 ;  /* 0x00000000083672ca */ /* 0x000fe200000e0000 */
[----:B------:R-:W-:Y:S01]  /*12fc0*/  UMOV UR20, UR26 ;  /* 0x0000001a00147c82 */ /* 0x000fe20008000000 */
[----:B------:R-:W-:Y:S01]  /*12fd0*/  UMOV UR4, UR26 ;  /* 0x0000001a00047c82 */ /* 0x000fe20008000000 */
[----:B------:R-:W-:Y:S01]  /*12fe0*/  R2UR UR55, R9 ;  /* 0x00000000093772ca */ /* 0x000fe200000e0000 */
[----:B------:R-:W-:Y:S01]  /*12ff0*/  IMAD.U32 R12, RZ, RZ, UR28 ;  /* 0x0000001cff0c7e24 */ /* 0x000fe2000f8e00ff */
[----:B------:R-:W-:-:S02]  /*13000*/  IADD3 R8, R4, 0x506, RZ ;  /* 0x0000050604087810 */ /* 0x000fc40007ffe0ff */
[----:B------:R-:W-:Y:S02]  /*13010*/  MOV R9, 0x40000040 ;  /* 0x4000004000097802 */ /* 0x000fe40000000f00 */
        /* <DEDUP_REMOVED lines=86> */
[----:B------:R-:W-:Y:S02]  /*13580*/  R2UR UR11, R11 ;  /* 0x000000000b0b72ca */ /* 0x000fe400000e0000 */
[----:B------:R-:W-:Y:S02]  /*13590*/  IADD3 R10, R4, 0x800, RZ ;  /* 0x00000800040a7810 */ /* 0x000fe40007ffe0ff */
[----:B------:R-:W-:Y:S01]  /*135a0*/  MOV R11, 0x40000040 ;  /* 0x40000040000b7802 */ /* 0x000fe20000000f00 */
        /* <DEDUP_REMOVED lines=27> */
[----:B------:R-:W-:Y:S02]  /*13760*/  R2UR UR47, R9 ;  /* 0x00000000092f72ca */ /* 0x000fe400000e0000 */
[----:B------:R-:W-:Y:S02]  /*13770*/  IADD3 R8, R4, 0x882, RZ ;  /* 0x0000088204087810 */ /* 0x000fe40007ffe0ff */
[----:B------:R-:W-:Y:S01]  /*13780*/  MOV R9, 0x40000040 ;  /* 0x4000004000097802 */ /* 0x000fe20000000f00 */
        /* <DEDUP_REMOVED lines=164> */
[----:B------:R-:W-:Y:S02]  /*141d0*/  ULDC UR8, c[0x0][0x9d8] ;  /* 0x0002760000087ab9 */ /* 0x000fe40000000800 */
        /* <DEDUP_REMOVED lines=20> */
[----:B------:R-:W-:Y:S03]  /*14320*/  HGMMA.64x16x16.F32 R72, gdesc[UR36], R72, gsb0 ;  /* 0x00200000244879f0 */ /* 0x000fe60008000848 */
[----:B------:R-:W-:Y:S02]  /*14330*/  WARPGROUP.DEPBAR.LE gsb0, 0x0 ;  /* 0x00008000000079c5 */ /* 0x000fe40000010000 */
[----:B------:R-:W-:Y:S01]  /*14340*/  WARPGROUP.ARRIVE ;  /* 0x00000000000079c5 */ /* 0x000fe20000000000 */
[----:B------:R-:W-:Y:S01]  /*14350*/  FMUL.FTZ R9, R72, UR8 ;  /* 0x0000000848097c20 */ /* 0x000fe20008410000 */
[----:B------:R-:W-:Y:S01]  /*14360*/  FMUL.FTZ R10, R73, UR8 ;  /* 0x00000008490a7c20 */ /* 0x000fe20008410000 */
[----:B------:R-:W-:Y:S01]  /*14370*/  FMUL.FTZ R8, R74, UR8 ;  /* 0x000000084a087c20 */ /* 0x000fe20008410000 */
[----:B------:R-:W-:Y:S01]  /*14380*/  FMUL.FTZ R11, R76, UR8 ;  /* 0x000000084c0b7c20 */ /* 0x000fe20008410000 */
[----:B0-----:R-:W-:Y:S01]  /*14390*/  FMUL.FTZ R12, R75, UR8 ;  /* 0x000000084b0c7c20 */ /* 0x001fe20008410000 */
[----:B------:R-:W-:Y:S01]  /*143a0*/  HGMMA.64x16x16.F32 R64, gdesc[UR4], R64, gsb0 ;  /* 0x00200000044079f0 */ /* 0x000fe20008000840 */
[----:B------:R-:W-:Y:S01]  /*143b0*/  R2UR UR6, R6 ;  /* 0x00000000060672ca */ /* 0x000fe200000e0000 */
[----:B------:R-:W-:Y:S01]  /*143c0*/  UMOV UR4, UR36 ;  /* 0x0000002400047c82 */ /* 0x000fe20008000000 */
[----:B------:R-:W-:Y:S01]  /*143d0*/  R2UR UR7, R7 ;  /* 0x00000000070772ca */ /* 0x000fe200000e0000 */
[----:B------:R-:W-:Y:S01]  /*143e0*/  UMOV UR5, UR37 ;  /* 0x0000002500057c82 */ /* 0x000fe20008000000 */
[----:B------:R-:W-:Y:S01]  /*143f0*/  VIADD R6, R4, 0x886 ;  /* 0x0000088604067836 */ /* 0x000fe20000000000 */
[----:B------:R-:W0:Y:S01]  /*14400*/  MUFU.TANH R9, R9 ;  /* 0x0000000900097308 */ /* 0x000e220000002400 */
[----:B------:R-:W-:-:S02]  /*14410*/  IMAD.MOV.U32 R7, RZ, RZ, 0x40000040 ;  /* 0x40000040ff077424 */ /* 0x000fc400078e00ff */
[----:B------:R-:W-:Y:S01]  /*14420*/  FMUL.FTZ R13, R77, UR8 ;  /* 0x000000084d0d7c20 */ /* 0x000fe20008410000 */
[----:B------:R-:W-:Y:S01]  /*14430*/  FMUL.FTZ R20, R78, UR8 ;  /* 0x000000084e147c20 */ /* 0x000fe20008410000 */
[----:B------:R-:W-:Y:S01]  /*14440*/  FMUL.FTZ R14, R79, UR8 ;  /* 0x000000084f0e7c20 */ /* 0x000fe20008410000 */
[----:B------:R-:W-:Y:S02]  /*14450*/  IMAD.MOV.U32 R79, RZ, RZ, R119 ;  /* 0x000000ffff4f7224 */ /* 0x000fe400078e0077 */
        /* <DEDUP_REMOVED lines=13> */
[----:B------:R-:W-:Y:S01]  /*14530*/  R2UR UR6, R6 ;  /* 0x00000000060672ca */ /* 0x000fe200000e0000 */
[----:B------:R-:W-:Y:S01]  /*14540*/  UMOV UR4, UR36 ;  /* 0x0000002400047c82 */ /* 0x000fe20008000000 */
[----:B------:R-:W-:Y:S01]  /*14550*/  R2UR UR7, R7 ;  /* 0x00000000070772ca */ /* 0x000fe200000e0000 */
[----:B------:R-:W-:Y:S01]  /*14560*/  UMOV UR5, UR37 ;  /* 0x0000002500057c82 */ /* 0x000fe20008000000 */
[----:B------:R-:W-:Y:S01]  /*14570*/  VIADD R6, R4, 0x906 ;  /* 0x0000090604067836 */ /* 0x000fe20000000000 */
[----:B------:R-:W-:Y:S01]  /*14580*/  MOV R7, 0x40000040 ;  /* 0x4000004000077802 */ /* 0x000fe20000000f00 */
[----:B------:R-:W4:Y:S01]  /*14590*/  MUFU.TANH R15, R15 ;  /* 0x0000000f000f7308 */ /* 0x000f220000002400 */
[----:B------:R-:W-:Y:S01]  /*145a0*/  FMUL.FTZ R66, R67, UR8 ;  /* 0x0000000843427c20 */ /* 0x000fe20008410000 */
[----:B------:R-:W-:Y:S01]  /*145b0*/  FMUL.FTZ R65, R69, UR8 ;  /* 0x0000000845417c20 */ /* 0x000fe20008410000 */
[----:B------:R-:W-:Y:S01]  /*145c0*/  FMUL.FTZ R70, R70, UR8 ;  /* 0x0000000846467c20 */ /* 0x000fe20008410000 */
[----:B------:R-:W-:-:S04]  /*145d0*/  FMUL.FTZ R71, R71, UR8 ;  /* 0x0000000847477c20 */ /* 0x000fc80008410000 */
[----:B------:R-:W4:Y:S08]  /*145e0*/  MUFU.TANH R21, R21 ;  /* 0x0000001500157308 */ /* 0x000f300000002400 */
[----:B------:R-:W4:Y:S08]  /*145f0*/  MUFU.TANH R20, R20 ;  /* 0x0000001400147308 */ /* 0x000f300000002400 */
[----:B------:R-:W4:Y:S08]  /*14600*/  MUFU.TANH R64, R64 ;  /* 0x0000004000407308 */ /* 0x000f300000002400 */
[----:B------:R-:W4:Y:S08]  /*14610*/  MUFU.TANH R14, R14 ;  /* 0x0000000e000e7308 */ /* 0x000f300000002400 */
[----:B------:R-:W4:Y:S01]  /*14620*/  MUFU.TANH R65, R65 ;  /* 0x0000004100417308 */ /* 0x000f220000002400 */
[----:B------:R-:W-:-:S02]  /*14630*/  WARPGROUP.DEPBAR.LE gsb0, 0x0 ;  /* 0x00008000000079c5 */ /* 0x000fc40000010000 */
[----:B------:R-:W-:Y:S01]  /*14640*/  WARPGROUP.ARRIVE ;  /* 0x00000000000079c5 */ /* 0x000fe20000000000 */
[----:B0-----:R-:W-:Y:S01]  /*14650*/  FMUL.FTZ R5, R59, UR8 ;  /* 0x000000083b057c20 */ /* 0x001fe20008410000 */
        /* <DEDUP_REMOVED lines=9> */
[----:B------:R-:W-:-:S02]  /*146f0*/  VIADD R6, R4, 0x986 ;  /* 0x0000098604067836 */ /* 0x000fc40000000000 */
[----:B------:R-:W-:Y:S01]  /*14700*/  FMUL.FTZ R69, R60, UR8 ;  /* 0x000000083c457c20 */ /* 0x000fe20008410000 */
[----:B------:R-:W-:Y:S01]  /*14710*/  IMAD.MOV.U32 R7, RZ, RZ, 0x40000040 ;  /* 0x40000040ff077424 */ /* 0x000fe200078e00ff */
[----:B------:R-:W-:Y:S01]  /*14720*/  MUFU.TANH R73, R58 ;  /* 0x0000003a00497308 */ /* 0x000fe20000002400 */
[----:B------:R-:W-:Y:S02]  /*14730*/  VIADD R4, R4, 0xa06 ;  /* 0x00000a0604047836 */ /* 0x000fe40000000000 */
[----:B------:R-:W-:Y:S01]  /*14740*/  FMUL.FTZ R62, R62, UR8 ;  /* 0x000000083e3e7c20 */ /* 0x000fe20008410000 */
[----:B------:R-:W-:Y:S01]  /*14750*/  FMUL.FTZ R59, R61, UR8 ;  /* 0x000000083d3b7c20 */ /* 0x000fe20008410000 */
[----:B------:R-:W-:-:S03]  /*14760*/  FMUL.FTZ R63, R63, UR8 ;  /* 0x000000083f3f7c20 */ /* 0x000fc60008410000 */
[----:B------:R-:W4:Y:S08]  /*14770*/  MUFU.TANH R67, R67 ;  /* 0x0000004300437308 */ /* 0x000f300000002400 */
[----:B------:R-:W4:Y:S08]  /*14780*/  MUFU.TANH R66, R66 ;  /* 0x0000004200427308 */ /* 0x000f300000002400 */
[----:B------:R-:W4:Y:S08]  /*14790*/  MUFU.TANH R57, R57 ;  /* 0x0000003900397308 */ /* 0x000f300000002400 */
[----:B------:R-:W-:Y:S08]  /*147a0*/  MUFU.TANH R61, R62 ;  /* 0x0000003e003d7308 */ /* 0x000ff00000002400 */
[----:B------:R-:W4:Y:S01]  /*147b0*/  MUFU.TANH R70, R70 ;  /* 0x0000004600467308 */ /* 0x000f220000002400 */
[----:B------:R-:W-:-:S02]  /*147c0*/  WARPGROUP.DEPBAR.LE gsb0, 0x0 ;  /* 0x00008000000079c5 */ /* 0x000fc40000010000 */
[----:B------:R-:W-:Y:S01]  /*147d0*/  WARPGROUP.ARRIVE ;  /* 0x00000000000079c5 */ /* 0x000fe20000000000 */
[----:B0-----:R-:W-:Y:S01]  /*147e0*/  FMUL.FTZ R5, R50, UR8 ;  /* 0x0000000832057c20 */ /* 0x001fe20008410000 */
[----:B------:R-:W-:-:S03]  /*147f0*/  FMUL.FTZ R54, R54, UR8 ;  /* 0x0000000836367c20 */ /* 0x000fc60008410000 */
[----:B------:R-:W0:Y:S01]  /*14800*/  MUFU.TANH R69, R69 ;  /* 0x0000004500457308 */ /* 0x000e220000002400 */
[----:B------:R-:W-:Y:S01]  /*14810*/  FMUL.FTZ R48, R48, UR8 ;  /* 0x0000000830307c20 */ /* 0x000fe20008410000 */
[----:B------:R-:W-:Y:S01]  /*14820*/  FMUL.FTZ R49, R49, UR8 ;  /* 0x0000000831317c20 */ /* 0x000fe20008410000 */
[----:B------:R-:W-:Y:S01]  /*14830*/  HGMMA.64x16x16.F32 R40, gdesc[UR4], R40, gsb0 ;  /* 0x00200000042879f0 */ /* 0x000fe20008000828 */
[----:B------:R-:W-:Y:S01]  /*14840*/  R2UR UR6, R6 ;  /* 0x00000000060672ca */ /* 0x000fe200000e0000 */
[----:B------:R-:W-:Y:S01]  /*14850*/  UMOV UR4, UR36 ;  /* 0x0000002400047c82 */ /* 0x000fe20008000000 */
[----:B------:R-:W-:Y:S01]  /*14860*/  R2UR UR7, R7 ;  /* 0x00000000070772ca */ /* 0x000fe200000e0000 */
[----:B------:R-:W-:Y:S01]  /*14870*/  UMOV UR5, UR37 ;  /* 0x0000002500057c82 */ /* 0x000fe20008000000 */
[----:B------:R1:W-:Y:S01]  /*14880*/  MUFU.TANH R75, R5 ;  /* 0x00000005004b7308 */ /* 0x0003e20000002400 */
[----:B------:R-:W-:Y:S01]  /*14890*/  FMUL.FTZ R52, R52, UR8 ;  /* 0x0000000834347c20 */ /* 0x000fe20008410000 */
[----:B------:R-:W-:Y:S01]  /*148a0*/  FMUL.FTZ R50, R51, UR8 ;  /* 0x0000000833327c20 */ /* 0x000fe20008410000 */
[----:B------:R-:W-:Y:S01]  /*148b0*/  FMUL.FTZ R51, R53, UR8 ;  /* 0x0000000835337c20 */ /* 0x000fe20008410000 */
[----:B------:R-:W-:-:S04]  /*148c0*/  FMUL.FTZ R55, R55, UR8 ;  /* 0x0000000837377c20 */ /* 0x000fc80008410000 */
[----:B------:R2:W-:Y:S01]  /*148d0*/  MUFU.TANH R77, R54 ;  /* 0x00000036004d7308 */ /* 0x0005e20000002400 */
[----:B-1----:R-:W-:-:S05]  /*148e0*/  IADD3 R5, R156, 0x70, -R220 ;  /* 0x000000709c057810 */ /* 0x002fca0007ffe8dc */
[----:B------:R-:W-:Y:S01]  /*148f0*/  IMAD R6, R154, -0x70, R5 ;  /* 0xffffff909a067824 */ /* 0x000fe200078e0205 */
[----:B------:R-:W-:Y:S01]  /*14900*/  MOV R5, 0x40000040 ;  /* 0x4000004000057802 */ /* 0x000fe20000000f00 */
[----:B------:R-:W1:Y:S03]  /*14910*/  MUFU.TANH R71, R71 ;  /* 0x0000004700477308 */ /* 0x000e660000002400 */
[C---:B------:R-:W-:Y:S02]  /*14920*/  ISETP.GT.AND P4, PT, R6.reuse, RZ, PT ;  /* 0x000000ff0600720c */ /* 0x040fe40003f84270 */
[C---:B------:R-:W-:Y:S02]  /*14930*/  ISETP.GT.AND P2, PT, R6.reuse, 0x1, PT ;  /* 0x000000010600780c */ /* 0x040fe40003f44270 */
[----:B------:R-:W-:Y:S01]  /*14940*/  ISETP.GT.AND P3, PT, R6, 0x8, PT ;  /* 0x000000080600780c */ /* 0x000fe20003f64270 */
[----:B------:R-:W1:Y:S01]  /*14950*/  MUFU.TANH R59, R59 ;  /* 0x0000003b003b7308 */ /* 0x000e620000002400 */
[----:B--2---:R-:W-:-:S02]  /*14960*/  FSEL R54, R9, -INF , P4 ;  /* 0xff80000009367808 */ /* 0x004fc40002000000 */
[----:B------:R-:W-:Y:S02]  /*14970*/  FSEL R9, R10, -INF , P2 ;  /* 0xff8000000a097808 */ /* 0x000fe40001000000 */
[----:B------:R-:W-:Y:S02]  /*14980*/  FSEL R56, R11, -INF , P3 ;  /* 0xff8000000b387808 */ /* 0x000fe40001800000 */
[----:B------:R-:W-:Y:S01]  /*14990*/  ISETP.GT.AND P6, PT, R6, 0x9, PT ;  /* 0x000000090600780c */ /* 0x000fe20003fc4270 */
[----:B------:R-:W2:Y:S01]  /*149a0*/  MUFU.TANH R48, R48 ;  /* 0x0000003000307308 */ /* 0x000ea20000002400 */
[----:B------:R-:W-:Y:S02]  /*149b0*/  FMNMX.FTZ R11, R54, R9, !PT ;  /* 0x00000009360b7209 */ /* 0x000fe40007810000 */
[----:B------:R-:W-:Y:S02]  /*149c0*/  ISETP.GT.AND P5, PT, R6, 0x10, PT ;  /* 0x000000100600780c */ /* 0x000fe40003fa4270 */
[----:B---3--:R-:W-:-:S02]  /*149d0*/  FSEL R58, R13, -INF , P6 ;  /* 0xff8000000d3a7808 */ /* 0x008fc40003000000 */
[----:B------:R-:W-:Y:S01]  /*149e0*/  FMNMX.FTZ R11, R56, R11, !PT ;  /* 0x0000000b380b7209 */ /* 0x000fe20007810000 */
[----:B------:R-:W3:Y:S01]  /*149f0*/  MUFU.TANH R49, R49 ;  /* 0x0000003100317308 */ /* 0x000ee20000002400 */
[----:B----4-:R-:W-:Y:S02]  /*14a00*/  FSEL R8, R8, -INF , P4 ;  /* 0xff80000008087808 */ /* 0x010fe40002000000 */
[----:B------:R-:W-:Y:S02]  /*14a10*/  ISETP.GT.AND P4, PT, R6, 0x11, PT ;  /* 0x000000110600780c */ /* 0x000fe40003f84270 */
[----:B------:R-:W-:Y:S01]  /*14a20*/  FSEL R60, R15, -INF , P5 ;  /* 0xff8000000f3c7808 */ /* 0x000fe20002800000 */
[----:B------:R-:W-:Y:S02]  /*14a30*/  WARPGROUP.DEPBAR.LE gsb0, 0x0 ;  /* 0x00008000000079c5 */ /* 0x000fe40000010000 */
[----:B------:R-:W-:Y:S01]  /*14a40*/  WARPGROUP.ARRIVE ;  /* 0x00000000000079c5 */ /* 0x000fe20000000000 */
[----:B------:R-:W-:Y:S01]  /*14a50*/  FMNMX.FTZ R11, R58, R11, !PT ;  /* 0x0000000b3a0b7209 */ /* 0x000fe20007810000 */
[----:B------:R-:W-:Y:S01]  /*14a60*/  FMUL.FTZ R53, R40, UR8 ;  /* 0x0000000828357c20 */ /* 0x000fe20008410000 */
[----:B------:R-:W-:Y:S01]  /*14a70*/  FSEL R7, R12, -INF , P2 ;  /* 0xff8000000c077808 */ /* 0x000fe20001000000 */
[----:B------:R-:W-:Y:S01]  /*14a80*/  FMUL.FTZ R42, R42, UR8 ;  /* 0x000000082a2a7c20 */ /* 0x000fe20008410000 */
[----:B------:R-:W-:Y:S01]  /*14a90*/  ISETP.GT.AND P2, PT, R6, 0x18, PT ;  /* 0x000000180600780c */ /* 0x000fe20003f44270 */
[----:B------:R-:W-:Y:S01]  /*14aa0*/  HGMMA.64x16x16.F32 R32, gdesc[UR4], R32, gsb0 ;  /* 0x00200000042079f0 */ /* 0x000fe20008000820 */
[----:B------:R-:W-:Y:S01]  /*14ab0*/  R2UR UR6, R4 ;  /* 0x00000000040672ca */ /* 0x000fe200000e0000 */
[----:B------:R-:W-:Y:S01]  /*14ac0*/  UMOV UR4, UR36 ;  /* 0x0000002400047c82 */ /* 0x000fe20008000000 */
[----:B------:R-:W-:Y:S01]  /*14ad0*/  R2UR UR7, R5 ;  /* 0x00000000050772ca */ /* 0x000fe200000e0000 */
[----:B------:R-:W-:Y:S01]  /*14ae0*/  UMOV UR5, UR37 ;  /* 0x0000002500057c82 */ /* 0x000fe20008000000 */
[----:B------:R-:W-:Y:S01]  /*14af0*/  FSEL R62, R21, -INF , P4 ;  /* 0xff800000153e7808 */ /* 0x000fe20002000000 */
[----:B------:R-:W4:Y:S01]  /*14b00*/  MUFU.TANH R52, R52 ;  /* 0x0000003400347308 */ /* 0x000f220000002400 */
[----:B------:R-:W-:Y:S01]  /*14b10*/  FMNMX.FTZ R13, R60, R11, !PT ;  /* 0x0000000b3c0d7209 */ /* 0x000fe20007810000 */
[----:B------:R-:W-:Y:S01]  /*14b20*/  FMUL.FTZ R41, R41, UR8 ;  /* 0x0000000829297c20 */ /* 0x000fe20008410000 */
[----:B------:R-:W-:Y:S01]  /*14b30*/  FSEL R10, R20, -INF , P3 ;  /* 0xff800000140a7808 */ /* 0x000fe20001800000 */
[----:B------:R-:W-:Y:S01]  /*14b40*/  FMUL.FTZ R44, R44, UR8 ;  /* 0x000000082c2c7c20 */ /* 0x000fe20008410000 */
[----:B------:R-:W-:Y:S01]  /*14b50*/  ISETP.GT.AND P3, PT, R6, 0x19, PT ;  /* 0x000000190600780c */ /* 0x000fe20003f64270 */
[----:B------:R-:W-:Y:S01]  /*14b60*/  FMUL.FTZ R45, R45, UR8 ;  /* 0x000000082d2d7c20 */ /* 0x000fe20008410000 */
[----:B------:R-:W-:Y:S01]  /*14b70*/  FSEL R64, R64, -INF , P2 ;  /* 0xff80000040407808 */ /* 0x000fe20001000000 */
[----:B------:R-:W-:Y:S01]  /*14b80*/  MUFU.TANH R63, R63 ;  /* 0x0000003f003f7308 */ /* 0x000fe20000002400 */
[----:B------:R-:W-:Y:S01]  /*14b90*/  FMNMX.FTZ R13, R62, R13, !PT ;  /* 0x0000000d3e0d7209 */ /* 0x000fe20007810000 */
[----:B------:R-:W-:Y:S01]  /*14ba0*/  FMUL.FTZ R46, R46, UR8 ;  /* 0x000000082e2e7c20 */ /* 0x000fe20008410000 */
[----:B------:R-:W-:Y:S01]  /*14bb0*/  FSEL R12, R14, -INF , P6 ;  /* 0xff8000000e0c7808 */ /* 0x000fe20003000000 */
[----:B------:R-:W-:Y:S01]  /*14bc0*/  FMUL.FTZ R43, R43, UR8 ;  /* 0x000000082b2b7c20 */ /* 0x000fe20008410000 */
[----:B------:R-:W-:Y:S01]  /*14bd0*/  ISETP.GT.AND P6, PT, R6, 0x20, PT ;  /* 0x000000200600780c */ /* 0x000fe20003fc4270 */
[----:B------:R-:W-:Y:S01]  /*14be0*/  FMUL.FTZ R47, R47, UR8 ;  /* 0x000000082f2f7c20 */ /* 0x000fe20008410000 */
[----:B------:R-:W-:Y:S01]  /*14bf0*/  FSEL R68, R65, -INF , P3 ;  /* 0xff80000041447808 */ /* 0x000fe20001800000 */
[----:B------:R1:W-:Y:S01]  /*14c00*/  MUFU.TANH R78, R42 ;  /* 0x0000002a004e7308 */ /* 0x0003e20000002400 */
[----:B------:R-:W-:Y:S01]  /*14c10*/  FMNMX.FTZ R13, R64, R13, !PT ;  /* 0x0000000d400d7209 */ /* 0x000fe20007810000 */
[----:B------:R-:W-:Y:S01]  /*14c20*/  IMAD.MOV.U32 R65, RZ, RZ, R119 ;  /* 0x000000ffff417224 */ /* 0x000fe200078e0077 */
[----:B------:R-:W-:-:S02]  /*14c30*/  FSEL R14, R72, -INF , P5 ;  /* 0xff800000480e7808 */ /* 0x000fc40002800000 */
[----:B------:R-:W-:Y:S02]  /*14c40*/  ISETP.GT.AND P5, PT, R6, 0x21, PT ;  /* 0x000000210600780c */ /* 0x000fe40003fa4270 */
[----:B------:R-:W-:Y:S01]  /*14c50*/  FSEL R72, R67, -INF , P6 ;  /* 0xff80000043487808 */ /* 0x000fe20003000000 */
[----:B------:R-:W4:Y:S01]  /*14c60*/  MUFU.TANH R51, R51 ;  /* 0x0000003300337308 */ /* 0x000f220000002400 */
[----:B------:R-:W-:Y:S01]  /*14c70*/  FMNMX.FTZ R13, R68, R13, !PT ;  /* 0x0000000d440d7209 */ /* 0x000fe20007810000 */
[--C-:B------:R-:W-:Y:S01]  /*14c80*/  IMAD.MOV.U32 R67, RZ, RZ, R119.reuse ;  /* 0x000000ffff437224 */ /* 0x100fe200078e0077 */
[----:B------:R-:W-:Y:S02]  /*14c90*/  FSEL R20, R66, -INF , P4 ;  /* 0xff80000042147808 */ /* 0x000fe40002000000 */
[----:B------:R-:W-:Y:S02]  /*14ca0*/  ISETP.GT.AND P4, PT, R6, 0x28, PT ;  /* 0x000000280600780c */ /* 0x000fe40003f84270 */
[----:B------:R-:W-:Y:S01]  /*14cb0*/  FSEL R76, R57, -INF , P5 ;  /* 0xff800000394c7808 */ /* 0x000fe20002800000 */
[----:B------:R-:W4:Y:S01]  /*14cc0*/  MUFU.TANH R53, R53 ;  /* 0x0000003500357308 */ /* 0x000f220000002400 */
[----:B------:R-:W-:Y:S01]  /*14cd0*/  FMNMX.FTZ R15, R72, R13, !PT ;  /* 0x0000000d480f7209 */ /* 0x000fe20007810000 */
[----:B------:R-:W-:Y:S01]  /*14ce0*/  IMAD.MOV.U32 R57, RZ, RZ, R119 ;  /* 0x000000ffff397224 */ /* 0x000fe200078e0077 */
[----:B------:R-:W-:-:S02]  /*14cf0*/  FSEL R40, R70, -INF , P2 ;  /* 0xff80000046287808 */ /* 0x000fc40001000000 */
[----:B------:R-:W-:Y:S02]  /*14d00*/  ISETP.GT.AND P2, PT, R6, 0x29, PT ;  /* 0x000000290600780c */ /* 0x000fe40003f44270 */
[----:B0-----:R-:W-:Y:S01]  /*14d10*/  FSEL R80, R69, -INF , P4 ;  /* 0xff80000045507808 */ /* 0x001fe20002000000 */
[----:B------:R-:W0:Y:S01]  /*14d20*/  MUFU.TANH R50, R50 ;  /* 0x0000003200327308 */ /* 0x000e220000002400 */
[----:B------:R-:W-:Y:S01]  /*14d30*/  FMNMX.FTZ R15, R76, R15, !PT ;  /* 0x0000000f4c0f7209 */ /* 0x000fe20007810000 */
[--C-:B------:R-:W-:Y:S01]  /*14d40*/  IMAD.MOV.U32 R69, RZ, RZ, R119.reuse ;  /* 0x000000ffff457224 */ /* 0x100fe200078e0077 */
[----:B-1----:R-:W-:Y:S01]  /*14d50*/  FSEL R42, R71, -INF , P3 ;  /* 0xff800000472a7808 */ /* 0x002fe20001800000 */
[--C-:B------:R-:W-:Y:S01]  /*14d60*/  IMAD.MOV.U32 R71, RZ, RZ, R119.reuse ;  /* 0x000000ffff477224 */ /* 0x100fe200078e0077 */
[----:B------:R-:W-:Y:S01]  /*14d70*/  ISETP.GT.AND P3, PT, R6, 0x30, PT ;  /* 0x000000300600780c */ /* 0x000fe20003f64270 */
[----:B------:R-:W-:Y:S02]  /*14d80*/  WARPGROUP.DEPBAR.LE gsb0, 0x0 ;  /* 0x00008000000079c5 */ /* 0x000fe40000010000 */
[----:B------:R-:W-:Y:S01]  /*14d90*/  WARPGROUP.ARRIVE ;  /* 0x00000000000079c5 */ /* 0x000fe20000000000 */
[----:B------:R-:W-:Y:S01]  /*14da0*/  FSEL R82, R59, -INF , P2 ;  /* 0xff8000003b527808 */ /* 0x000fe20001000000 */
[----:B------:R-:W-:Y:S01]  /*14db0*/  FMUL.FTZ R5, R32, UR8 ;  /* 0x0000000820057c20 */ /* 0x000fe20008410000 */
[----:B------:R-:W-:Y:S01]  /*14dc0*/  FMNMX.FTZ R15, R80, R15, !PT ;  /* 0x0000000f500f7209 */ /* 0x000fe20007810000 */
[----:B------:R1:W-:Y:S01]  /*14dd0*/  MUFU.TANH R96, R44 ;  /* 0x0000002c00607308 */ /* 0x0003e20000002400 */
[----:B------:R-:W-:Y:S01]  /*14de0*/  FSEL R32, R73, -INF , P6 ;  /* 0xff80000049207808 */ /* 0x000fe20003000000 */
[----:B------:R-:W-:Y:S01]  /*14df0*/  HGMMA.64x16x16.F32 R24, gdesc[UR4], R24, gsb0 ;  /* 0x00200000041879f0 */ /* 0x000fe20008000818 */
[----:B------:R-:W-:Y:S01]  /*14e00*/  ISETP.GT.AND P6, PT, R6, 0x31, PT ;  /* 0x000000310600780c */ /* 0x000fe20003fc4270 */
[----:B------:R-:W-:Y:S01]  /*14e10*/  FMUL.FTZ R11, R34, UR8 ;  /* 0x00000008220b7c20 */ /* 0x000fe20008410000 */
[----:B--2---:R-:W-:Y:S01]  /*14e20*/  FSEL R84, R48, -INF , P3 ;  /* 0xff80000030547808 */ /* 0x004fe20001800000 */
[----:B------:R-:W-:Y:S01]  /*14e30*/  FMUL.FTZ R33, R33, UR8 ;  /* 0x0000000821217c20 */ /* 0x000fe20008410000 */
[----:B------:R-:W-:Y:S01]  /*14e40*/  FMNMX.FTZ R15, R82, R15, !PT ;  /* 0x0000000f520f7209 */ /* 0x000fe20007810000 */
[----:B------:R-:W2:Y:S01]  /*14e50*/  MUFU.TANH R41, R41 ;  /* 0x0000002900297308 */ /* 0x000ea20000002400 */
[----:B-1----:R-:W-:Y:S01]  /*14e60*/  FSEL R44, R74, -INF , P5 ;  /* 0xff8000004a2c7808 */ /* 0x002fe20002800000 */
[----:B------:R-:W-:Y:S01]  /*14e70*/  FMUL.FTZ R13, R36, UR8 ;  /* 0x00000008240d7c20 */ /* 0x000fe20008410000 */
[----:B------:R-:W-:Y:S01]  /*14e80*/  ISETP.GT.AND P5, PT, R6, 0x38, PT ;  /* 0x000000380600780c */ /* 0x000fe20003fa4270 */
[----:B------:R-:W-:Y:S01]  /*14e90*/  FMUL.FTZ R37, R37, UR8 ;  /* 0x0000000825257c20 */ /* 0x000fe20008410000 */
[----:B---3--:R-:W-:Y:S01]  /*14ea0*/  FSEL R86, R49, -INF , P6 ;  /* 0xff80000031567808 */ /* 0x008fe20003000000 */
[----:B------:R-:W-:Y:S01]  /*14eb0*/  FMUL.FTZ R35, R35, UR8 ;  /* 0x0000000823237c20 */ /* 0x000fe20008410000 */
[----:B------:R-:W-:Y:S01]  /*14ec0*/  FMNMX.FTZ R21, R84, R15, !PT ;  /* 0x0000000f54157209 */ /* 0x000fe20007810000 */
[----:B------:R-:W1:Y:S01]  /*14ed0*/  MUFU.TANH R55, R55 ;  /* 0x0000003700377308 */ /* 0x000e620000002400 */
[----:B------:R-:W-:Y:S01]  /*14ee0*/  FSEL R34, R61, -INF , P4 ;  /* 0xff8000003d227808 */ /* 0x000fe20002000000 */
[----:B------:R-:W-:Y:S01]  /*14ef0*/  FMUL.FTZ R15, R38, UR8 ;  /* 0x00000008260f7c20 */ /* 0x000fe20008410000 */
[----:B------:R-:W-:Y:S01]  /*14f00*/  ISETP.GT.AND P4, PT, R6, 0x39, PT ;  /* 0x000000390600780c */ /* 0x000fe20003f84270 */
[----:B------:R-:W-:Y:S01]  /*14f10*/  ULDC UR4, c[0x0][0x988] ;  /* 0x0002620000047ab9 */ /* 0x000fe20000000800 */
[----:B----4-:R-:W-:Y:S01]  /*14f20*/  FSEL R88, R52, -INF , P5 ;  /* 0xff80000034587808 */ /* 0x010fe20002800000 */
[----:B------:R-:W-:Y:S01]  /*14f30*/  FMUL.FTZ R39, R39, UR8 ;  /* 0x0000000827277c20 */ /* 0x000fe20008410000 */
[----:B------:R-:W-:Y:S01]  /*14f40*/  FMNMX.FTZ R21, R86, R21, !PT ;  /* 0x0000001556157209 */ /* 0x000fe20007810000 */
[----:B------:R3:W-:Y:S01]  /*14f50*/  MUFU.TANH R4, R46 ;  /* 0x0000002e00047308 */ /* 0x0007e20000002400 */
[----:B------:R-:W-:Y:S01]  /*14f60*/  FSEL R90, R51, -INF , P4 ;  /* 0xff800000335a7808 */ /* 0x000fe20002000000 */
[--C-:B------:R-:W-:Y:S01]  /*14f70*/  IMAD.MOV.U32 R73, RZ, RZ, R119.reuse ;  /* 0x000000ffff497224 */ /* 0x100fe200078e0077 */
[----:B------:R-:W-:Y:S01]  /*14f80*/  FMNMX.FTZ R49, R88, R21, !PT ;  /* 0x0000001558317209 */ /* 0x000fe20007810000 */
[--C-:B------:R-:W-:Y:S01]  /*14f90*/  IMAD.MOV.U32 R61, RZ, RZ, R119.reuse ;  /* 0x000000ffff3d7224 */ /* 0x100fe200078e0077 */
[----:B------:R-:W-:Y:S01]  /*14fa0*/  FSEL R36, R75, -INF , P3 ;  /* 0xff8000004b247808 */ /* 0x000fe20001800000 */
[--C-:B------:R-:W-:Y:S01]  /*14fb0*/  IMAD.MOV.U32 R75, RZ, RZ, R119.reuse ;  /* 0x000000ffff4b7224 */ /* 0x100fe200078e0077 */
[C---:B------:R-:W-:Y:S01]  /*14fc0*/  ISETP.GT.AND P3, PT, R6.reuse, 0x41, PT ;  /* 0x000000410600780c */ /* 0x040fe20003f64270 */
[----:B------:R-:W4:Y:S01]  /*14fd0*/  MUFU.TANH R45, R45 ;  /* 0x0000002d002d7308 */ /* 0x000f220000002400 */
[----:B---3--:R-:W-:Y:S01]  /*14fe0*/  FSEL R46, R63, -INF , P2 ;  /* 0xff8000003f2e7808 */ /* 0x008fe20001000000 */
[--C-:B------:R-:W-:Y:S01]  /*14ff0*/  IMAD.MOV.U32 R63, RZ, RZ, R119.reuse ;  /* 0x000000ffff3f7224 */ /* 0x100fe200078e0077 */
[----:B------:R-:W-:Y:S01]  /*15000*/  ISETP.GT.AND P2, PT, R6, 0x40, PT ;  /* 0x000000400600780c */ /* 0x000fe20003f44270 */
[--C-:B------:R-:W-:Y:S01]  /*15010*/  IMAD.MOV.U32 R59, RZ, RZ, R119.reuse ;  /* 0x000000ffff3b7224 */ /* 0x100fe200078e0077 */
[----:B------:R-:W-:Y:S01]  /*15020*/  FMNMX.FTZ R49, R90, R49, !PT ;  /* 0x000000315a317209 */ /* 0x000fe20007810000 */
[--C-:B------:R-:W-:Y:S01]  /*15030*/  IMAD.MOV.U32 R51, RZ, RZ, R119.reuse ;  /* 0x000000ffff337224 */ /* 0x100fe200078e0077 */
[----:B------:R-:W-:Y:S01]  /*15040*/  FSEL R92, R53, -INF , P2 ;  /* 0xff800000355c7808 */ /* 0x000fe20001000000 */
[----:B------:R-:W3:Y:S01]  /*15050*/  MUFU.TANH R43, R43 ;  /* 0x0000002b002b7308 */ /* 0x000ee20000002400 */
[----:B0-----:R-:W-:Y:S01]  /*15060*/  FSEL R48, R50, -INF , P6 ;  /* 0xff80000032307808 */ /* 0x001fe20003000000 */
[----:B------:R-:W-:Y:S01]  /*15070*/  IMAD.MOV.U32 R53, RZ, RZ, R119 ;  /* 0x000000ffff357224 */ /* 0x000fe200078e0077 */
[----:B------:R-:W-:-:S02]  /*15080*/  ISETP.GT.AND P6, PT, R6, 0x48, PT ;  /* 0x000000480600780c */ /* 0x000fc40003fc4270 */
[----:B--2---:R-:W-:Y:S02]  /*15090*/  FSEL R94, R41, -INF , P3 ;  /* 0xff800000295e7808 */ /* 0x004fe40001800000 */
[----:B------:R-:W-:Y:S01]  /*150a0*/  FMNMX.FTZ R49, R92, R49, !PT ;  /* 0x000000315c317209 */ /* 0x000fe20007810000 */
[----:B------:R-:W0:Y:S01]  /*150b0*/  MUFU.TANH R5, R5 ;  /* 0x0000000500057308 */ /* 0x000e220000002400 */
[----:B------:R-:W-:Y:S01]  /*150c0*/  FSEL R50, R77, -INF , P5 ;  /* 0xff8000004d327808 */ /* 0x000fe20002800000 */
[--C-:B------:R-:W-:Y:S01]  /*150d0*/  IMAD.MOV.U32 R77, RZ, RZ, R119.reuse ;  /* 0x000000ffff4d7224 */ /* 0x100fe200078e0077 */
[----:B------:R-:W-:Y:S02]  /*150e0*/  ISETP.GT.AND P5, PT, R6, 0x49, PT ;  /* 0x000000490600780c */ /* 0x000fe40003fa4270 */
[----:B------:R-:W-:Y:S01]  /*150f0*/  FSEL R96, R96, -INF , P6 ;  /* 0xff80000060607808 */ /* 0x000fe20003000000 */
[----:B------:R-:W-:Y:S02]  /*15100*/  WARPGROUP.DEPBAR.LE gsb0, 0x0 ;  /* 0x00008000000079c5 */ /* 0x000fe40000010000 */
[----:B------:R-:W2:Y:S01]  /*15110*/  MUFU.TANH R33, R33 ;  /* 0x0000002100217308 */ /* 0x000ea20000002400 */
[----:B------:R-:W-:Y:S01]  /*15120*/  FMNMX.FTZ R49, R94, R49, !PT ;  /* 0x000000315e317209 */ /* 0x000fe20007810000 */
[----:B------:R-:W-:Y:S01]  /*15130*/  FMUL.FTZ R21, R24, UR8 ;  /* 0x0000000818157c20 */ /* 0x000fe20008410000 */
[----:B-1----:R-:W-:Y:S01]  /*15140*/  FSEL R38, R55, -INF , P4 ;  /* 0xff80000037267808 */ /* 0x002fe20002000000 */
[----:B------:R-:W-:Y:S01]  /*15150*/  FMUL.FTZ R25, R25, UR8 ;  /* 0x0000000819197c20 */ /* 0x000fe20008410000 */
[----:B------:R-:W-:Y:S01]  /*15160*/  ISETP.GT.AND P4, PT, R6, 0x50, PT ;  /* 0x000000500600780c */ /* 0x000fe20003f84270 */
[----:B------:R-:W-:Y:S01]  /*15170*/  FMUL.FTZ R41, R28, UR8 ;  /* 0x000000081c297c20 */ /* 0x000fe20008410000 */
[----:B----4-:R-:W-:Y:S01]  /*15180*/  FSEL R98, R45, -INF , P5 ;  /* 0xff8000002d627808 */ /* 0x010fe20002800000 */
[----:B------:R-:W1:Y:S01]  /*15190*/  MUFU.TANH R13, R13 ;  /* 0x0000000d000d7308 */ /* 0x000e620000002400 */
[----:B------:R-:W-:Y:S01]  /*151a0*/  FMNMX.FTZ R49, R96, R49, !PT ;  /* 0x0000003160317209 */ /* 0x000fe20007810000 */
[----:B------:R-:W-:Y:S01]  /*151b0*/  FMUL.FTZ R29, R29, UR8 ;  /* 0x000000081d1d7c20 */ /* 0x000fe20008410000 */
[----:B---3--:R-:W-:Y:S01]  /*151c0*/  FSEL R52, R43, -INF , P3 ;  /* 0xff8000002b347808 */ /* 0x008fe20001800000 */
[----:B------:R-:W-:Y:S01]  /*151d0*/  FMUL.FTZ R26, R26, UR8 ;  /* 0x000000081a1a7c20 */ /* 0x000fe20008410000 */
[----:B------:R-:W-:Y:S01]  /*151e0*/  ISETP.GT.AND P3, PT, R6, 0x51, PT ;  /* 0x000000510600780c */ /* 0x000fe20003f64270 */
[----:B------:R-:W-:Y:S01]  /*151f0*/  FMUL.FTZ R27, R27, UR8 ;  /* 0x000000081b1b7c20 */ /* 0x000fe20008410000 */
[----:B0-----:R-:W-:Y:S01]  /*15200*/  FSEL R100, R5, -INF , P4 ;  /* 0xff80000005647808 */ /* 0x001fe20002000000 */
[----:B------:R-:W0:Y:S01]  /*15210*/  MUFU.TANH R47, R47 ;  /* 0x0000002f002f7308 */ /* 0x000e220000002400 */
[----:B------:R-:W-:Y:S01]  /*15220*/  FMNMX.FTZ R49, R98, R49, !PT ;  /* 0x0000003162317209 */ /* 0x000fe20007810000 */
[----:B------:R-:W-:Y:S01]  /*15230*/  IMAD.U32 R5, RZ, RZ, UR4 ;  /* 0x00000004ff057e24 */ /* 0x000fe2000f8e00ff */
[----:B------:R-:W-:Y:S01]  /*15240*/  FSEL R24, R78, -INF , P2 ;  /* 0xff8000004e187808 */ /* 0x000fe20001000000 */
[----:B------:R-:W-:Y:S01]  /*15250*/  FMUL.FTZ R30, R30, UR8 ;  /* 0x000000081e1e7c20 */ /* 0x000fe20008410000 */
[----:B------:R-:W-:Y:S01]  /*15260*/  ISETP.GT.AND P2, PT, R6, 0x58, PT ;  /* 0x000000580600780c */ /* 0x000fe20003f44270 */
[----:B------:R-:W-:Y:S01]  /*15270*/  FMUL.FTZ R31, R31, UR8 ;  /* 0x000000081f1f7c20 */ /* 0x000fe20008410000 */
[----:B--2---:R-:W-:Y:S01]  /*15280*/  FSEL R102, R33, -INF , P3 ;  /* 0xff80000021667808 */ /* 0x004fe20001800000 */
[----:B------:R-:W2:Y:S01]  /*15290*/  MUFU.TANH R37, R37 ;  /* 0x0000002500257308 */ /* 0x000ea20000002400 */
[----:B------:R-:W-:Y:S01]  /*152a0*/  FMNMX.FTZ R49, R100, R49, !PT ;  /* 0x0000003164317209 */ /* 0x000fe20007810000 */
[----:B------:R-:W-:Y:S01]  /*152b0*/  IMAD.MOV.U32 R55, RZ, RZ, R119 ;  /* 0x000000ffff377224 */ /* 0x000fe200078e0077 */
[----:B------:R-:W-:-:S02]  /*152c0*/  FSEL R28, R4, -INF , P6 ;  /* 0xff800000041c7808 */ /* 0x000fc40003000000 */
[----:B------:R-:W-:Y:S02]  /*152d0*/  ISETP.GT.AND P6, PT, R6, 0x59, PT ;  /* 0x000000590600780c */ /* 0x000fe40003fc4270 */
[----:B-1----:R-:W-:Y:S01]  /*152e0*/  FSEL R104, R13, -INF , P2 ;  /* 0xff8000000d687808 */ /* 0x002fe20001000000 */
[----:B------:R-:W1:Y:S01]  /*152f0*/  MUFU.TANH R11, R11 ;  /* 0x0000000b000b7308 */ /* 0x000e620000002400 */
[----:B------:R-:W-:Y:S02]  /*15300*/  FMNMX.FTZ R49, R102, R49, !PT ;  /* 0x0000003166317209 */ /* 0x000fe40007810000 */
[----:B0-----:R-:W-:Y:S01]  /*15310*/  FSEL R66, R47, -INF , P5 ;  /* 0xff8000002f427808 */ /* 0x001fe20002800000 */
[----:B------:R-:W-:Y:S01]  /*15320*/  IMAD.MOV.U32 R47, RZ, RZ, R119 ;  /* 0x000000ffff2f7224 */ /* 0x000fe200078e0077 */
[----:B------:R-:W-:Y:S02]  /*15330*/  ISETP.GT.AND P5, PT, R6, 0x60, PT ;  /* 0x000000600600780c */ /* 0x000fe40003fa4270 */
[----:B------:R-:W-:Y:S01]  /*15340*/  FMNMX.FTZ R49, R104, R49, !PT ;  /* 0x0000003168317209 */ /* 0x000fe20007810000 */
[----:B------:R-:W0:Y:S01]  /*15350*/  MUFU.TANH R21, R21 ;  /* 0x0000001500157308 */ /* 0x000e220000002400 */
[----:B--2---:R-:W-:-:S04]  /*15360*/  FSEL R106, R37, -INF , P6 ;  /* 0xff800000256a7808 */ /* 0x004fc80003000000 */
[----:B------:R-:W-:-:S03]  /*15370*/  FMNMX.FTZ R49, R106, R49, !PT ;  /* 0x000000316a317209 */ /* 0x000fc60007810000 */
[----:B------:R-:W2:Y:S01]  /*15380*/  MUFU.TANH R35, R35 ;  /* 0x0000002300237308 */ /* 0x000ea20000002400 */
[----:B-1----:R-:W-:Y:S02]  /*15390*/  FSEL R70, R11, -INF , P4 ;  /* 0xff8000000b467808 */ /* 0x002fe40002000000 */
[----:B------:R-:W-:-:S05]  /*153a0*/  ISETP.GT.AND P4, PT, R6, 0x61, PT ;  /* 0x000000610600780c */ /* 0x000fca0003f84270 */
[----:B------:R-:W1:Y:S01]  /*153b0*/  MUFU.TANH R25, R25 ;  /* 0x0000001900197308 */ /* 0x000e620000002400 */
[----:B0-----:R-:W-:-:S04]  /*153c0*/  FSEL R108, R21, -INF , P5 ;  /* 0xff800000156c7808 */ /* 0x001fc80002800000 */
[----:B------:R-:W-:-:S03]  /*153d0*/  FMNMX.FTZ R49, R108, R49, !PT ;  /* 0x000000316c317209 */ /* 0x000fc60007810000 */
[----:B------:R-:W0:Y:S01]  /*153e0*/  MUFU.TANH R15, R15 ;  /* 0x0000000f000f7308 */ /* 0x000e220000002400 */
[----:B--2---:R-:W-:Y:S02]  /*153f0*/  FSEL R74, R35, -INF , P3 ;  /* 0xff800000234a7808 */ /* 0x004fe40001800000 */
[----:B------:R-:W-:-:S05]  /*15400*/  ISETP.GT.AND P3, PT, R6, 0x68, PT ;  /* 0x000000680600780c */ /* 0x000fca0003f64270 */
[----:B------:R-:W2:Y:S01]  /*15410*/  MUFU.TANH R41, R41 ;  /* 0x0000002900297308 */ /* 0x000ea20000002400 */
[----:B-1----:R-:W-:-:S04]  /*15420*/  FSEL R110, R25, -INF , P4 ;  /* 0xff800000196e7808 */ /* 0x002fc80002000000 */
[----:B------:R-:W-:-:S03]  /*15430*/  FMNMX.FTZ R49, R110, R49, !PT ;  /* 0x000000316e317209 */ /* 0x000fc60007810000 */
[----:B------:R-:W1:Y:S01]  /*15440*/  MUFU.TANH R29, R29 ;  /* 0x0000001d001d7308 */ /* 0x000e620000002400 */
[----:B0-----:R-:W-:Y:S02]  /*15450*/  FSEL R78, R15, -INF , P2 ;  /* 0xff8000000f4e7808 */ /* 0x001fe40001000000 */
[----:B------:R-:W-:-:S05]  /*15460*/  ISETP.GT.AND P2, PT, R6, 0x69, PT ;  /* 0x000000690600780c */ /* 0x000fca0003f44270 */
[----:B------:R-:W0:Y:S01]  /*15470*/  MUFU.TANH R39, R39 ;  /* 0x0000002700277308 */ /* 0x000e220000002400 */
[----:B--2---:R-:W-:-:S04]  /*15480*/  FSEL R112, R41, -INF , P3 ;  /* 0xff80000029707808 */ /* 0x004fc80001800000 */
[----:B------:R-:W-:-:S03]  /*15490*/  FMNMX.FTZ R49, R112, R49, !PT ;  /* 0x0000003170317209 */ /* 0x000fc60007810000 */
[----:B------:R0:W2:Y:S01]  /*154a0*/  MUFU.TANH R6, R26 ;  /* 0x0000001a00067308 */ /* 0x0000a20000002400 */
[----:B-1----:R-:W-:-:S04]  /*154b0*/  FSEL R114, R29, -INF , P2 ;  /* 0xff8000001d727808 */ /* 0x002fc80001000000 */
[----:B------:R-:W-:-:S03]  /*154c0*/  FMNMX.FTZ R49, R114, R49, !PT ;  /* 0x0000003172317209 */ /* 0x000fc60007810000 */
[----:B------:R-:W1:Y:S01]  /*154d0*/  MUFU.TANH R27, R27 ;  /* 0x0000001b001b7308 */ /* 0x000e620000002400 */
[----:B0-----:R-:W-:Y:S01]  /*154e0*/  FSEL R26, R39, -INF , P6 ;  /* 0xff800000271a7808 */ /* 0x001fe20003000000 */
[----:B------:R-:W0:Y:S06]  /*154f0*/  SHFL.BFLY PT, R4, R49, 0x2, 0x1f ;  /* 0x0c401f0031047f89 */ /* 0x000e2c00000e0000 */
[----:B------:R2:W3:Y:S08]  /*15500*/  MUFU.TANH R29, R30 ;  /* 0x0000001e001d7308 */ /* 0x0004f00000002400 */
[----:B------:R-:W4:Y:S01]  /*15510*/  MUFU.TANH R31, R31 ;  /* 0x0000001f001f7308 */ /* 0x000f220000002400 */
[----:B--2---:R-:W-:-:S02]  /*15520*/  FSEL R30, R6, -INF , P5 ;  /* 0xff800000061e7808 */ /* 0x004fc40002800000 */
[----:B0-----:R-:W-:Y:S01]  /*15530*/  FMNMX.FTZ R13, R49, R4, !PT ;  /* 0x00000004310d7209 */ /* 0x001fe20007810000 */
[----:B------:R-:W-:-:S04]  /*15540*/  IMAD.MOV.U32 R49, RZ, RZ, R119 ;  /* 0x000000ffff317224 */ /* 0x000fc800078e0077 */
[----:B------:R-:W0:Y:S02]  /*15550*/  SHFL.BFLY PT, R4, R13, 0x1, 0x1f ;  /* 0x0c201f000d047f89 */ /* 0x000e2400000e0000 */
[----:B0-----:R-:W-:-:S04]  /*15560*/  FMNMX.FTZ R4, R13, R4, !PT ;  /* 0x000000040d047209 */ /* 0x001fc80007810000 */
[C---:B------:R-:W-:Y:S01]  /*15570*/  FSETP.NEU.FTZ.AND P0, PT, R4.reuse, -INF , PT ;  /* 0xff8000000400780b */ /* 0x040fe20003f1d000 */
[----:B------:R-:W-:-:S05]  /*15580*/  FMUL.FTZ R11, R4, R5 ;  /* 0x00000005040b7220 */ /* 0x000fca0000410000 */
[----:B------:R-:W-:Y:S02]  /*15590*/  FSEL R11, R11, RZ, P0 ;  /* 0x000000ff0b0b7208 */ /* 0x000fe40000000000 */
[----:B------:R-:W-:-:S03]  /*155a0*/  ISETP.NE.AND P0, PT, R3, RZ, PT ;  /* 0x000000ff0300720c */ /* 0x000fc60003f05270 */
[--C-:B------:R-:W-:Y:S01]  /*155b0*/  FFMA.FTZ R3, R9, R5, -R11.reuse ;  /* 0x0000000509037223 */ /* 0x100fe2000001080b */
[----:B------:R-:W-:Y:S01]  /*155c0*/  FMNMX.FTZ R9, R8, R7, !PT ;  /* 0x0000000708097209 */ /* 0x000fe20007810000 */
[-CC-:B------:R-:W-:Y:S01]  /*155d0*/  FFMA.FTZ R200, R54, R5.reuse, -R11.reuse ;  /* 0x0000000536c87223 */ /* 0x180fe2000001080b */
[----:B-1----:R-:W-:Y:S01]  /*155e0*/  FSEL R54, R27, -INF , P4 ;  /* 0xff8000001b367808 */ /* 0x002fe20002000000 */
[--C-:B------:R-:W-:Y:S01]  /*155f0*/  FFMA.FTZ R202, R56, R5, -R11.reuse ;  /* 0x0000000538ca7223 */ /* 0x100fe2000001080b */
[----:B------:R-:W-:Y:S01]  /*15600*/  FMNMX.FTZ R9, R10, R9, !PT ;  /* 0x000000090a097209 */ /* 0x000fe20007810000 */
[--C-:B------:R-:W-:Y:S01]  /*15610*/  FFMA.FTZ R58, R58, R5, -R11.reuse ;  /* 0x000000053a3a7223 */ /* 0x100fe2000001080b */
[----:B---3--:R-:W-:Y:S01]  /*15620*/  FSEL R56, R29, -INF , P3 ;  /* 0xff8000001d387808 */ /* 0x008fe20001800000 */
        /* <DEDUP_REMOVED lines=8> */
[----:B------:R-:W0:Y:S01]  /*156b0*/  MUFU.EX2 R3, R3 ;  /* 0x0000000300037308 */ /* 0x000e220000000800 */
[----:B------:R-:W-:Y:S01]  /*156c0*/  FMNMX.FTZ R13, R20, R9, !PT ;  /* 0x00000009140d7209 */ /* 0x000fe20007810000 */
[-CC-:B------:R-:W-:Y:S01]  /*156d0*/  FFMA.FTZ R76, R76, R5.reuse, -R11.reuse ;  /* 0x000000054c4c7223 */ /* 0x180fe2000001080b */
[-CC-:B------:R-:W-:Y:S01]  /*156e0*/  FFMA.FTZ R194, R80, R5.reuse, -R11.reuse ;  /* 0x0000000550c27223 */ /* 0x180fe2000001080b */
        /* <DEDUP_REMOVED lines=11> */
[--C-:B------:R-:W-:Y:S01]  /*157a0*/  FFMA.FTZ R180, R100, R5, -R11.reuse ;  /* 0x0000000564b47223 */ /* 0x100fe2000001080b */
[----:B------:R-:W1:Y:S01]  /*157b0*/  MUFU.EX2 R202, R202 ;  /* 0x000000ca00ca7308 */ /* 0x000e620000000800 */
[----:B------:R-:W-:Y:S01]  /*157c0*/  FMNMX.FTZ R15, R44, R13, !PT ;  /* 0x0000000d2c0f7209 */ /* 0x000fe20007810000 */
[-CC-:B------:R-:W-:Y:S01]  /*157d0*/  FFMA.FTZ R182, R104, R5.reuse, -R11.reuse ;  /* 0x0000000568b67223 */ /* 0x180fe2000001080b */
[----:B----4-:R-:W-:Y:S01]  /*157e0*/  FSEL R58, R31, -INF , P2 ;  /* 0xff8000001f3a7808 */ /* 0x010fe20001000000 */
[--C-:B------:R-:W-:Y:S01]  /*157f0*/  FFMA.FTZ R31, R94, R5, -R11.reuse ;  /* 0x000000055e1f7223 */ /* 0x100fe2000001080b */
[----:B------:R-:W-:Y:S01]  /*15800*/  FMNMX.FTZ R15, R34, R15, !PT ;  /* 0x0000000f220f7209 */ /* 0x000fe20007810000 */
[-CC-:B------:R-:W-:Y:S01]  /*15810*/  FFMA.FTZ R37, R106, R5.reuse, -R11.reuse ;  /* 0x000000056a257223 */ /* 0x180fe2000001080b */
[--C-:B------:R-:W-:Y:S01]  /*15820*/  FFMA.FTZ R176, R108, R5, -R11.reuse ;  /* 0x000000056cb07223 */ /* 0x100fe2000001080b */
[----:B------:R-:W2:Y:S01]  /*15830*/  MUFU.EX2 R196, R196 ;  /* 0x000000c400c47308 */ /* 0x000ea20000000800 */
[----:B------:R-:W-:Y:S01]  /*15840*/  FMNMX.FTZ R15, R46, R15, !PT ;  /* 0x0000000f2e0f7209 */ /* 0x000fe20007810000 */
[-CC-:B------:R-:W-:Y:S01]  /*15850*/  FFMA.FTZ R110, R110, R5.reuse, -R11.reuse ;  /* 0x000000056e6e7223 */ /* 0x180fe2000001080b */
[----:B------:R-:W-:Y:S01]  /*15860*/  FFMA.FTZ R178, R112, R5, -R11 ;  /* 0x0000000570b27223 */ /* 0x000fe2000001080b */
[----:B------:R-:W-:Y:S01]  /*15870*/  MOV R112, R119 ;  /* 0x0000007700707202 */ /* 0x000fe20000000f00 */
[--C-:B------:R-:W-:Y:S01]  /*15880*/  IMAD.MOV.U32 R106, RZ, RZ, R119.reuse ;  /* 0x000000ffff6a7224 */ /* 0x100fe200078e0077 */
[----:B------:R-:W-:Y:S01]  /*15890*/  FMNMX.FTZ R15, R36, R15, !PT ;  /* 0x0000000f240f7209 */ /* 0x000fe20007810000 */
[--C-:B------:R-:W-:Y:S01]  /*158a0*/  IMAD.MOV.U32 R94, RZ, RZ, R119.reuse ;  /* 0x000000ffff5e7224 */ /* 0x100fe200078e0077 */
[----:B------:R3:W4:Y:S01]  /*158b0*/  MUFU.EX2 R13, R62 ;  /* 0x0000003e000d7308 */ /* 0x0007220000000800 */
[----:B------:R-:W-:Y:S01]  /*158c0*/  MOV R108, R119 ;  /* 0x00000077006c7202 */ /* 0x000fe20000000f00 */
[--C-:B------:R-:W-:Y:S01]  /*158d0*/  IMAD.MOV.U32 R90, RZ, RZ, R119.reuse ;  /* 0x000000ffff5a7224 */ /* 0x100fe200078e0077 */
[----:B------:R-:W-:Y:S01]  /*158e0*/  FMNMX.FTZ R21, R48, R15, !PT ;  /* 0x0000000f30157209 */ /* 0x000fe20007810000 */
[----:B------:R-:W-:Y:S01]  /*158f0*/  IMAD.MOV.U32 R86, RZ, RZ, R119 ;  /* 0x000000ffff567224 */ /* 0x000fe200078e0077 */
[----:B------:R-:W-:-:S02]  /*15900*/  MOV R104, R119 ;  /* 0x0000007700687202 */ /* 0x000fc40000000f00 */
[----:B------:R-:W-:Y:S01]  /*15910*/  FMNMX.FTZ R21, R50, R21, !PT ;  /* 0x0000001532157209 */ /* 0x000fe20007810000 */
[----:B------:R-:W4:Y:S01]  /*15920*/  MUFU.EX2 R198, R198 ;  /* 0x000000c600c67308 */ /* 0x000f220000000800 */
[----:B------:R-:W-:Y:S01]  /*15930*/  MOV R100, R119 ;  /* 0x0000007700647202 */ /* 0x000fe20000000f00 */
[----:B---3--:R-:W-:Y:S01]  /*15940*/  IMAD.MOV.U32 R62, RZ, RZ, R119 ;  /* 0x000000ffff3e7224 */ /* 0x008fe200078e0077 */
[----:B------:R-:W-:Y:S02]  /*15950*/  FMNMX.FTZ R21, R38, R21, !PT ;  /* 0x0000001526157209 */ /* 0x000fe40007810000 */
[----:B------:R-:W-:Y:S02]  /*15960*/  MOV R96, R119 ;  /* 0x0000007700607202 */ /* 0x000fe40000000f00 */
[----:B------:R-:W-:Y:S01]  /*15970*/  FMNMX.FTZ R21, R24, R21, !PT ;  /* 0x0000001518157209 */ /* 0x000fe20007810000 */
[----:B------:R3:W4:Y:S01]  /*15980*/  MUFU.EX2 R15, R68 ;  /* 0x00000044000f7308 */ /* 0x0007220000000800 */
[----:B------:R-:W-:-:S02]  /*15990*/  MOV R92, R119 ;  /* 0x00000077005c7202 */ /* 0x000fc40000000f00 */
[----:B------:R-:W-:Y:S02]  /*159a0*/  FMNMX.FTZ R25, R52, R21, !PT ;  /* 0x0000001534197209 */ /* 0x000fe40007810000 */
[----:B------:R-:W-:Y:S02]  /*159b0*/  MOV R88, R119 ;  /* 0x0000007700587202 */ /* 0x000fe40000000f00 */
[----:B------:R-:W-:Y:S01]  /*159c0*/  FMNMX.FTZ R25, R28, R25, !PT ;  /* 0x000000191c197209 */ /* 0x000fe20007810000 */
[----:B------:R-:W-:Y:S01]  /*159d0*/  MUFU.EX2 R192, R192 ;  /* 0x000000c000c07308 */ /* 0x000fe20000000800 */
[----:B------:R-:W-:Y:S02]  /*159e0*/  MOV R84, R119 ;  /* 0x0000007700547202 */ /* 0x000fe40000000f00 */
[----:B------:R-:W-:Y:S02]  /*159f0*/  FMNMX.FTZ R25, R66, R25, !PT ;  /* 0x0000001942197209 */ /* 0x000fe40007810000 */
[----:B------:R-:W-:-:S02]  /*15a00*/  MOV R80, R119 ;  /* 0x0000007700507202 */ /* 0x000fc40000000f00 */
[----:B------:R-:W-:Y:S01]  /*15a10*/  FMNMX.FTZ R25, R70, R25, !PT ;  /* 0x0000001946197209 */ /* 0x000fe20007810000 */
[----:B------:R0:W-:Y:S01]  /*15a20*/  MUFU.EX2 R21, R76 ;  /* 0x0000004c00157308 */ /* 0x0001e20000000800 */
[----:B------:R-:W-:Y:S02]  /*15a30*/  MOV R72, R119 ;  /* 0x0000007700487202 */ /* 0x000fe40000000f00 */
[----:B------:R-:W-:Y:S02]  /*15a40*/  FMNMX.FTZ R33, R74, R25, !PT ;  /* 0x000000194a217209 */ /* 0x000fe40007810000 */
[----:B---3--:R-:W-:Y:S02]  /*15a50*/  MOV R68, R119 ;  /* 0x0000007700447202 */ /* 0x008fe40000000f00 */
[----:B------:R-:W-:Y:S01]  /*15a60*/  FMNMX.FTZ R33, R78, R33, !PT ;  /* 0x000000214e217209 */ /* 0x000fe20007810000 */
[----:B------:R-:W-:Y:S01]  /*15a70*/  MUFU.EX2 R194, R194 ;  /* 0x000000c200c27308 */ /* 0x000fe20000000800 */
[----:B0-----:R-:W-:-:S02]  /*15a80*/  MOV R76, R119 ;  /* 0x00000077004c7202 */ /* 0x001fc40000000f00 */
[----:B------:R-:W-:Y:S02]  /*15a90*/  FMNMX.FTZ R33, R26, R33, !PT ;  /* 0x000000211a217209 */ /* 0x000fe40007810000 */
[----:B------:R-:W-:Y:S02]  /*15aa0*/  MOV R64, R119 ;  /* 0x0000007700407202 */ /* 0x000fe40000000f00 */
[----:B------:R-:W-:Y:S01]  /*15ab0*/  FMNMX.FTZ R33, R30, R33, !PT ;  /* 0x000000211e217209 */ /* 0x000fe20007810000 */
[----:B------:R0:W-:Y:S01]  /*15ac0*/  MUFU.EX2 R25, R82 ;  /* 0x0000005200197308 */ /* 0x0001e20000000800 */
[----:B------:R-:W-:Y:S02]  /*15ad0*/  MOV R60, R119 ;  /* 0x00000077003c7202 */ /* 0x000fe40000000f00 */
[----:B------:R-:W-:-:S04]  /*15ae0*/  FMNMX.FTZ R33, R54, R33, !PT ;  /* 0x0000002136217209 */ /* 0x000fc80007810000 */
[----:B------:R-:W-:Y:S01]  /*15af0*/  FMNMX.FTZ R33, R56, R33, !PT ;  /* 0x0000002138217209 */ /* 0x000fe20007810000 */
[----:B------:R-:W-:Y:S01]  /*15b00*/  MUFU.EX2 R188, R188 ;  /* 0x000000bc00bc7308 */ /* 0x000fe20000000800 */
[----:B0-----:R-:W-:Y:S02]  /*15b10*/  IMAD.MOV.U32 R82, RZ, RZ, R119 ;  /* 0x000000ffff527224 */ /* 0x001fe400078e0077 */
[----:B------:R-:W-:Y:S01]  /*15b20*/  FMNMX.FTZ R6, R58, R33, !PT ;  /* 0x000000213a067209 */ /* 0x000fe20007810000 */
[----:B------:R-:W-:Y:S01]  /*15b30*/  FFMA.FTZ R33, R98, R5, -R11 ;  /* 0x0000000562217223 */ /* 0x000fe2000001080b */
[----:B------:R-:W-:-:S03]  /*15b40*/  IMAD.MOV.U32 R98, RZ, RZ, R119 ;  /* 0x000000ffff627224 */ /* 0x000fc600078e0077 */
[----:B------:R-:W0:Y:S01]  /*15b50*/  SHFL.BFLY PT, R35, R6, 0x2, 0x1f ;  /* 0x0c401f0006237f89 */ /* 0x000e2200000e0000 */
[----:B------:R-:W-:Y:S08]  /*15b60*/  MUFU.EX2 R27, R27 ;  /* 0x0000001b001b7308 */ /* 0x000ff00000000800 */
[----:B------:R-:W-:Y:S08]  /*15b70*/  MUFU.EX2 R190, R190 ;  /* 0x000000be00be7308 */ /* 0x000ff00000000800 */
[----:B------:R-:W-:Y:S01]  /*15b80*/  MUFU.EX2 R29, R29 ;  /* 0x0000001d001d7308 */ /* 0x000fe20000000800 */
[----:B0-----:R-:W-:-:S07]  /*15b90*/  FMNMX.FTZ R39, R6, R35, !PT ;  /* 0x0000002306277209 */ /* 0x001fce0007810000 */
[----:B------:R-:W-:Y:S01]  /*15ba0*/  MUFU.EX2 R184, R184 ;  /* 0x000000b800b87308 */ /* 0x000fe20000000800 */
[-CC-:B------:R-:W-:Y:S01]  /*15bb0*/  FFMA.FTZ R35, R102, R5.reuse, -R11.reuse ;  /* 0x0000000566237223 */ /* 0x180fe2000001080b */
[----:B------:R-:W-:Y:S01]  /*15bc0*/  FFMA.FTZ R11, R114, R5, -R11 ;  /* 0x00000005720b7223 */ /* 0x000fe2000001080b */
[--C-:B------:R-:W-:Y:S01]  /*15bd0*/  IMAD.MOV.U32 R114, RZ, RZ, R119.reuse ;  /* 0x000000ffff727224 */ /* 0x100fe200078e0077 */
[----:B------:R-:W0:Y:S01]  /*15be0*/  SHFL.BFLY PT, R6, R39, 0x1, 0x1f ;  /* 0x0c201f0027067f89 */ /* 0x000e2200000e0000 */
[----:B------:R-:W-:-:S03]  /*15bf0*/  IMAD.MOV.U32 R102, RZ, RZ, R119 ;  /* 0x000000ffff667224 */ /* 0x000fc600078e0077 */
        /* <DEDUP_REMOVED lines=8> */
[----:B------:R-:W-:Y:S01]  /*15c80*/  MUFU.EX2 R35, R35 ;  /* 0x0000002300237308 */ /* 0x000fe20000000800 */
[-CC-:B------:R-:W-:Y:S01]  /*15c90*/  FFMA.FTZ R201, R8, R5.reuse, -R41.reuse ;  /* 0x0000000508c97223 */ /* 0x180fe20000010829 */
[-CC-:B------:R-:W-:Y:S01]  /*15ca0*/  FFMA.FTZ R8, R7, R5.reuse, -R41.reuse ;  /* 0x0000000507087223 */ /* 0x180fe20000010829 */
[-C--:B------:R-:W-:Y:S01]  /*15cb0*/  FFMA.FTZ R203, R10, R5.reuse, -R41 ;  /* 0x000000050acb7223 */ /* 0x080fe20000010829 */
[----:B------:R-:W-:Y:S01]  /*15cc0*/  FADD.FTZ R7, R200, R3 ;  /* 0x00000003c8077221 */ /* 0x000fe20000010000 */
[-CC-:B------:R-:W-:Y:S01]  /*15cd0*/  FFMA.FTZ R10, R12, R5.reuse, -R41.reuse ;  /* 0x000000050c0a7223 */ /* 0x180fe20000010829 */
[-CC-:B------:R-:W-:Y:S01]  /*15ce0*/  FFMA.FTZ R12, R20, R5.reuse, -R41.reuse ;  /* 0x00000005140c7223 */ /* 0x180fe20000010829 */
[-C--:B------:R-:W-:Y:S01]  /*15cf0*/  FFMA.FTZ R197, R14, R5.reuse, -R41 ;  /* 0x000000050ec57223 */ /* 0x080fe20000010829 */
[----:B------:R-:W-:Y:S01]  /*15d00*/  MUFU.EX2 R201, R201 ;  /* 0x000000c900c97308 */ /* 0x000fe20000000800 */
[----:B-1----:R-:W-:Y:S01]  /*15d10*/  FADD.FTZ R20, R202, R7 ;  /* 0x00000007ca147221 */ /* 0x002fe20000010000 */
[-CC-:B------:R-:W-:Y:S01]  /*15d20*/  FFMA.FTZ R199, R40, R5.reuse, -R41.reuse ;  /* 0x0000000528c77223 */ /* 0x180fe20000010829 */
[-CC-:B------:R-:W-:Y:S01]  /*15d30*/  FFMA.FTZ R14, R42, R5.reuse, -R41.reuse ;  /* 0x000000052a0e7223 */ /* 0x180fe20000010829 */
[-CC-:B------:R-:W-:Y:S01]  /*15d40*/  FFMA.FTZ R193, R32, R5.reuse, -R41.reuse ;  /* 0x0000000520c17223 */ /* 0x180fe20000010829 */
[----:B------:R-:W-:Y:S01]  /*15d50*/  FADD.FTZ R7, R9, R20 ;  /* 0x0000001409077221 */ /* 0x000fe20000010000 */
[-CC-:B------:R-:W-:Y:S01]  /*15d60*/  FFMA.FTZ R32, R44, R5.reuse, -R41.reuse ;  /* 0x000000052c207223 */ /* 0x180fe20000010829 */
[-C--:B------:R-:W-:Y:S01]  /*15d70*/  FFMA.FTZ R195, R34, R5.reuse, -R41 ;  /* 0x0000000522c37223 */ /* 0x080fe20000010829 */
[----:B------:R-:W0:Y:S01]  /*15d80*/  MUFU.EX2 R8, R8 ;  /* 0x0000000800087308 */ /* 0x000e220000000800 */
[----:B--2---:R-:W-:Y:S01]  /*15d90*/  FADD.FTZ R20, R196, R7 ;  /* 0x00000007c4147221 */ /* 0x004fe20000010000 */
[-CC-:B------:R-:W-:Y:S01]  /*15da0*/  FFMA.FTZ R34, R46, R5.reuse, -R41.reuse ;  /* 0x000000052e227223 */ /* 0x180fe20000010829 */
[-CC-:B------:R-:W-:Y:S01]  /*15db0*/  FFMA.FTZ R187, R28, R5.reuse, -R41.reuse ;  /* 0x000000051cbb7223 */ /* 0x180fe20000010829 */
[-CC-:B------:R-:W-:Y:S01]  /*15dc0*/  FFMA.FTZ R189, R36, R5.reuse, -R41.reuse ;  /* 0x0000000524bd7223 */ /* 0x180fe20000010829 */
[----:B----4-:R-:W-:Y:S01]  /*15dd0*/  FADD.FTZ R7, R13, R20 ;  /* 0x000000140d077221 */ /* 0x010fe20000010000 */
[-CC-:B------:R-:W-:Y:S01]  /*15de0*/  FFMA.FTZ R36, R48, R5.reuse, -R41.reuse ;  /* 0x0000000530247223 */ /* 0x180fe20000010829 */
[-C--:B------:R-:W-:Y:S01]  /*15df0*/  FFMA.FTZ R191, R50, R5.reuse, -R41 ;  /* 0x0000000532bf7223 */ /* 0x080fe20000010829 */
[----:B------:R-:W1:Y:S01]  /*15e00*/  MUFU.EX2 R203, R203 ;  /* 0x000000cb00cb7308 */ /* 0x000e620000000800 */
[----:B------:R-:W-:Y:S01]  /*15e10*/  FADD.FTZ R40, R198, R7 ;  /* 0x00000007c6287221 */ /* 0x000fe20000010000 */
[-CC-:B------:R-:W-:Y:S01]  /*15e20*/  FFMA.FTZ R38, R38, R5.reuse, -R41.reuse ;  /* 0x0000000526267223 */ /* 0x180fe20000010829 */
[-CC-:B------:R-:W-:Y:S01]  /*15e30*/  FFMA.FTZ R185, R24, R5.reuse, -R41.reuse ;  /* 0x0000000518b97223 */ /* 0x180fe20000010829 */
[-CC-:B------:R-:W-:Y:S01]  /*15e40*/  FFMA.FTZ R24, R52, R5.reuse, -R41.reuse ;  /* 0x0000000534187223 */ /* 0x180fe20000010829 */
[----:B------:R-:W-:Y:S01]  /*15e50*/  FADD.FTZ R43, R15, R40 ;  /* 0x000000280f2b7221 */ /* 0x000fe20000010000 */
[-C--:B------:R-:W-:Y:S01]  /*15e60*/  FFMA.FTZ R66, R66, R5.reuse, -R41 ;  /* 0x0000000542427223 */ /* 0x080fe20000010829 */
[----:B------:R-:W-:Y:S01]  /*15e70*/  F2FP.F16.F32.PACK_AB R200, R3, R200 ;  /* 0x000000c803c8723e */ /* 0x000fe200000000ff */
[----:B------:R-:W2:Y:S01]  /*15e80*/  MUFU.EX2 R10, R10 ;  /* 0x0000000a000a7308 */ /* 0x000ea20000000800 */
[----:B0-----:R-:W-:Y:S01]  /*15e90*/  FADD.FTZ R20, R201, R8 ;  /* 0x00000008c9147221 */ /* 0x001fe20000010000 */
[----:B------:R-:W-:Y:S01]  /*15ea0*/  FADD.FTZ R40, R192, R43 ;  /* 0x0000002bc0287221 */ /* 0x000fe20000010000 */
[-CC-:B------:R-:W-:Y:S01]  /*15eb0*/  FFMA.FTZ R70, R70, R5.reuse, -R41.reuse ;  /* 0x0000000546467223 */ /* 0x180fe20000010829 */
[-CC-:B------:R-:W-:Y:S01]  /*15ec0*/  FFMA.FTZ R74, R74, R5.reuse, -R41.reuse ;  /* 0x000000054a4a7223 */ /* 0x180fe20000010829 */
[-CC-:B------:R-:W-:Y:S01]  /*15ed0*/  FFMA.FTZ R78, R78, R5.reuse, -R41.reuse ;  /* 0x000000054e4e7223 */ /* 0x180fe20000010829 */
[----:B------:R-:W-:Y:S01]  /*15ee0*/  FADD.FTZ R43, R21, R40 ;  /* 0x00000028152b7221 */ /* 0x000fe20000010000 */
[-C--:B------:R-:W-:Y:S01]  /*15ef0*/  FFMA.FTZ R26, R26, R5.reuse, -R41 ;  /* 0x000000051a1a7223 */ /* 0x080fe20000010829 */
[----:B------:R-:W0:Y:S01]  /*15f00*/  MUFU.EX2 R197, R197 ;  /* 0x000000c500c57308 */ /* 0x000e220000000800 */
[----:B-1----:R-:W-:Y:S01]  /*15f10*/  FADD.FTZ R7, R203, R20 ;  /* 0x00000014cb077221 */ /* 0x002fe20000010000 */
[----:B------:R-:W-:Y:S01]  /*15f20*/  FADD.FTZ R28, R194, R43 ;  /* 0x0000002bc21c7221 */ /* 0x000fe20000010000 */
[-CC-:B------:R-:W-:Y:S01]  /*15f30*/  FFMA.FTZ R30, R30, R5.reuse, -R41.reuse ;  /* 0x000000051e1e7223 */ /* 0x180fe20000010829 */
[-CC-:B------:R-:W-:Y:S01]  /*15f40*/  FFMA.FTZ R54, R54, R5.reuse, -R41.reuse ;  /* 0x0000000536367223 */ /* 0x180fe20000010829 */
[-CC-:B------:R-:W-:Y:S01]  /*15f50*/  FFMA.FTZ R56, R56, R5.reuse, -R41.reuse ;  /* 0x0000000538387223 */ /* 0x180fe20000010829 */
[----:B------:R-:W-:Y:S01]  /*15f60*/  FADD.FTZ R45, R25, R28 ;  /* 0x0000001c192d7221 */ /* 0x000fe20000010000 */
[----:B------:R-:W-:Y:S01]  /*15f70*/  FFMA.FTZ R41, R58, R5, -R41 ;  /* 0x000000053a297223 */ /* 0x000fe20000010829 */
[----:B------:R-:W1:Y:S01]  /*15f80*/  MUFU.EX2 R12, R12 ;  /* 0x0000000c000c7308 */ /* 0x000e620000000800 */
[----:B--2---:R-:W-:Y:S01]  /*15f90*/  FADD.FTZ R20, R10, R7 ;  /* 0x000000070a147221 */ /* 0x004fe20000010000 */
[----:B------:R-:W-:Y:S01]  /*15fa0*/  FADD.FTZ R28, R188, R45 ;  /* 0x0000002dbc1c7221 */ /* 0x000fe20000010000 */
[----:B------:R-:W-:Y:S01]  /*15fb0*/  F2FP.F16.F32.PACK_AB R201, R8, R201 ;  /* 0x000000c908c9723e */ /* 0x000fe200000000ff */
[----:B------:R-:W-:Y:S01]  /*15fc0*/  IMAD.MOV.U32 R58, RZ, RZ, R119 ;  /* 0x000000ffff3a7224 */ /* 0x000fe200078e0077 */
[----:B------:R-:W-:Y:S01]  /*15fd0*/  F2FP.F16.F32.PACK_AB R196, R13, R196 ;  /* 0x000000c40dc4723e */ /* 0x000fe200000000ff */
[----:B------:R-:W-:Y:S01]  /*15fe0*/  FADD.FTZ R45, R27, R28 ;  /* 0x0000001c1b2d7221 */ /* 0x000fe20000010000 */
[----:B------:R-:W-:Y:S01]  /*15ff0*/  F2FP.F16.F32.PACK_AB R194, R25, R194 ;  /* 0x000000c219c2723e */ /* 0x000fe200000000ff */
[----:B------:R-:W2:Y:S01]  /*16000*/  MUFU.EX2 R199, R199 ;  /* 0x000000c700c77308 */ /* 0x000ea20000000800 */
[----:B0-----:R-:W-:Y:S01]  /*16010*/  FADD.FTZ R7, R197, R20 ;  /* 0x00000014c5077221 */ /* 0x001fe20000010000 */
[----:B------:R-:W-:Y:S01]  /*16020*/  FADD.FTZ R28, R190, R45 ;  /* 0x0000002dbe1c7221 */ /* 0x000fe20000010000 */
[----:B------:R-:W-:Y:S01]  /*16030*/  F2FP.F16.F32.PACK_AB R188, R27, R188 ;  /* 0x000000bc1bbc723e */ /* 0x000fe200000000ff */
[--C-:B------:R-:W-:Y:S01]  /*16040*/  IMAD.MOV.U32 R50, RZ, RZ, R119.reuse ;  /* 0x000000ffff327224 */ /* 0x100fe200078e0077 */
[----:B------:R-:W-:Y:S01]  /*16050*/  F2FP.F16.F32.PACK_AB R190, R29, R190 ;  /* 0x000000be1dbe723e */ /* 0x000fe200000000ff */
[----:B------:R-:W-:Y:S01]  /*16060*/  IMAD.MOV.U32 R46, RZ, RZ, R119 ;  /* 0x000000ffff2e7224 */ /* 0x000fe200078e0077 */
[----:B------:R-:W-:Y:S01]  /*16070*/  F2FP.F16.F32.PACK_AB R202, R9, R202 ;  /* 0x000000ca09ca723e */ /* 0x000fe200000000ff */
[----:B------:R-:W0:Y:S01]  /*16080*/  MUFU.EX2 R14, R14 ;  /* 0x0000000e000e7308 */ /* 0x000e220000000800 */
[----:B-1----:R-:W-:Y:S01]  /*16090*/  FADD.FTZ R20, R12, R7 ;  /* 0x000000070c147221 */ /* 0x002fe20000010000 */
[----:B------:R-:W-:Y:S01]  /*160a0*/  @!P1 VIADD R7, R0, 0x36840 ;  /* 0x0003684000079836 */ /* 0x000fe20000000000 */
[----:B------:R-:W-:Y:S01]  /*160b0*/  F2FP.F16.F32.PACK_AB R198, R15, R198 ;  /* 0x000000c60fc6723e */ /* 0x000fe200000000ff */
[--C-:B------:R-:W-:Y:S01]  /*160c0*/  IMAD.MOV.U32 R45, RZ, RZ, R119.reuse ;  /* 0x000000ffff2d7224 */ /* 0x100fe200078e0077 */
[----:B------:R-:W-:Y:S01]  /*160d0*/  F2FP.F16.F32.PACK_AB R192, R21, R192 ;  /* 0x000000c015c0723e */ /* 0x000fe200000000ff */
[----:B------:R-:W-:Y:S01]  /*160e0*/  IMAD.MOV.U32 R42, RZ, RZ, R119 ;  /* 0x000000ffff2a7224 */ /* 0x000fe200078e0077 */
[----:B------:R-:W-:Y:S01]  /*160f0*/  @!P1 PRMT R7, RZ, 0x654, R7 ;  /* 0x00000654ff079816 */ /* 0x000fe20000000007 */
[----:B------:R-:W1:Y:S01]  /*16100*/  MUFU.EX2 R193, R193 ;  /* 0x000000c100c17308 */ /* 0x000e620000000800 */
[----:B--2---:R-:W-:Y:S01]  /*16110*/  FADD.FTZ R43, R199, R20 ;  /* 0x00000014c72b7221 */ /* 0x004fe20000010000 */
[----:B------:R-:W-:Y:S01]  /*16120*/  F2FP.F16.F32.PACK_AB R203, R10, R203 ;  /* 0x000000cb0acb723e */ /* 0x000fe200000000ff */
[----:B------:R2:W-:Y:S01]  /*16130*/  @!P1 SYNCS.ARRIVE.TRANS64.RED.A1T0 RZ, [R7+URZ], RZ ;  /* 0x000000ff07ff99a7 */ /* 0x0005e2000810043f */
[----:B------:R-:W-:Y:S01]  /*16140*/  F2FP.F16.F32.PACK_AB R197, R12, R197 ;  /* 0x000000c50cc5723e */ /* 0x000fe200000000ff */
[--C-:B------:R-:W-:Y:S01]  /*16150*/  IMAD.MOV.U32 R27, RZ, RZ, R119.reuse ;  /* 0x000000ffff1b7224 */ /* 0x100fe200078e0077 */
[----:B------:R-:W-:Y:S01]  /*16160*/  MOV R52, R119 ;  /* 0x0000007700347202 */ /* 0x000fe20000000f00 */
[----:B------:R-:W-:Y:S01]  /*16170*/  IMAD.MOV.U32 R25, RZ, RZ, R119 ;  /* 0x000000ffff197224 */ /* 0x000fe200078e0077 */
[----:B------:R-:W3:Y:S01]  /*16180*/  MUFU.EX2 R32, R32 ;  /* 0x0000002000207308 */ /* 0x000ee20000000800 */
[C---:B0-----:R-:W-:Y:S01]  /*16190*/  FADD.FTZ R20, R14.reuse, R43 ;  /* 0x0000002b0e147221 */ /* 0x041fe20000010000 */
[----:B------:R-:W-:-:S02]  /*161a0*/  F2FP.F16.F32.PACK_AB R199, R14, R199 ;  /* 0x000000c70ec7723e */ /* 0x000fc400000000ff */
[-C--:B------:R-:W-:Y:S02]  /*161b0*/  MOV R48, R119.reuse ;  /* 0x0000007700307202 */ /* 0x080fe40000000f00 */
[-C--:B------:R-:W-:Y:S02]  /*161c0*/  MOV R44, R119.reuse ;  /* 0x00000077002c7202 */ /* 0x080fe40000000f00 */
[----:B------:R-:W2:Y:S01]  /*161d0*/  MUFU.EX2 R195, R195 ;  /* 0x000000c300c37308 */ /* 0x000ea20000000800 */
[----:B-1----:R-:W-:Y:S01]  /*161e0*/  FADD.FTZ R43, R193, R20 ;  /* 0x00000014c12b7221 */ /* 0x002fe20000010000 */
[----:B------:R-:W-:-:S06]  /*161f0*/  MOV R40, R119 ;  /* 0x0000007700287202 */ /* 0x000fcc0000000f00 */
[----:B------:R-:W0:Y:S01]  /*16200*/  MUFU.EX2 R34, R34 ;  /* 0x0000002200227308 */ /* 0x000e220000000800 */
[C---:B---3--:R-:W-:Y:S01]  /*16210*/  FADD.FTZ R20, R32.reuse, R43 ;  /* 0x0000002b20147221 */ /* 0x048fe20000010000 */
[----:B------:R-:W-:Y:S01]  /*16220*/  FADD.FTZ R43, R29, R28 ;  /* 0x0000001c1d2b7221 */ /* 0x000fe20000010000 */
[----:B------:R-:W-:Y:S01]  /*16230*/  F2FP.F16.F32.PACK_AB R193, R32, R193 ;  /* 0x000000c120c1723e */ /* 0x000fe200000000ff */
[----:B------:R-:W-:Y:S01]  /*16240*/  IMAD.MOV.U32 R29, RZ, RZ, R119 ;  /* 0x000000ffff1d7224 */ /* 0x000fe200078e0077 */
[----:B------:R-:W-:Y:S01]  /*16250*/  MOV R32, R119 ;  /* 0x0000007700207202 */ /* 0x000fe20000000f00 */
[----:B------:R-:W-:Y:S01]  /*16260*/  FADD.FTZ R28, R184, R43 ;  /* 0x0000002bb81c7221 */ /* 0x000fe20000010000 */
[----:B------:R-:W-:Y:S01]  /*16270*/  F2FP.F16.F32.PACK_AB R184, R31, R184 ;  /* 0x000000b81fb8723e */ /* 0x000fe200000000ff */
[----:B------:R-:W1:Y:S01]  /*16280*/  MUFU.EX2 R189, R189 ;  /* 0x000000bd00bd7308 */ /* 0x000e620000000800 */
[----:B--2---:R-:W-:Y:S01]  /*16290*/  FADD.FTZ R7, R195, R20 ;  /* 0x00000014c3077221 */ /* 0x004fe20000010000 */
[----:B------:R-:W-:Y:S01]  /*162a0*/  FADD.FTZ R43, R31, R28 ;  /* 0x0000001c1f2b7221 */ /* 0x000fe20000010000 */
[----:B------:R-:W-:-:S03]  /*162b0*/  IMAD.MOV.U32 R31, RZ, RZ, R119 ;  /* 0x000000ffff1f7224 */ /* 0x000fc600078e0077 */
[----:B------:R-:W-:Y:S01]  /*162c0*/  FADD.FTZ R28, R186, R43 ;  /* 0x0000002bba1c7221 */ /* 0x000fe20000010000 */
[----:B------:R-:W-:Y:S01]  /*162d0*/  F2FP.F16.F32.PACK_AB R186, R33, R186 ;  /* 0x000000ba21ba723e */ /* 0x000fe200000000ff */
[----:B------:R-:W2:Y:S01]  /*162e0*/  MUFU.EX2 R36, R36 ;  /* 0x0000002400247308 */ /* 0x000ea20000000800 */
[C---:B0-----:R-:W-:Y:S01]  /*162f0*/  FADD.FTZ R20, R34.reuse, R7 ;  /* 0x0000000722147221 */ /* 0x041fe20000010000 */
[----:B------:R-:W-:Y:S01]  /*16300*/  F2FP.F16.F32.PACK_AB R195, R34, R195 ;  /* 0x000000c322c3723e */ /* 0x000fe200000000ff */
[--C-:B------:R-:W-:Y:S02]  /*16310*/  IMAD.MOV.U32 R43, RZ, RZ, R119.reuse ;  /* 0x000000ffff2b7224 */ /* 0x100fe400078e0077 */
[----:B------:R-:W-:-:S03]  /*16320*/  IMAD.MOV.U32 R34, RZ, RZ, R119 ;  /* 0x000000ffff227224 */ /* 0x000fc600078e0077 */
[----:B------:R-:W0:Y:S01]  /*16330*/  MUFU.EX2 R191, R191 ;  /* 0x000000bf00bf7308 */ /* 0x000e220000000800 */
[----:B-1----:R-:W-:-:S07]  /*16340*/  FADD.FTZ R7, R189, R20 ;  /* 0x00000014bd077221 */ /* 0x002fce0000010000 */
[----:B------:R-:W1:Y:S01]  /*16350*/  MUFU.EX2 R38, R38 ;  /* 0x0000002600267308 */ /* 0x000e620000000800 */
[C---:B--2---:R-:W-:Y:S01]  /*16360*/  FADD.FTZ R20, R36.reuse, R7 ;  /* 0x0000000724147221 */ /* 0x044fe20000010000 */
[----:B------:R-:W-:Y:S01]  /*16370*/  FADD.FTZ R7, R33, R28 ;  /* 0x0000001c21077221 */ /* 0x000fe20000010000 */
[----:B------:R-:W-:Y:S01]  /*16380*/  F2FP.F16.F32.PACK_AB R189, R36, R189 ;  /* 0x000000bd24bd723e */ /* 0x000fe200000000ff */
[----:B------:R-:W-:Y:S01]  /*16390*/  IMAD.MOV.U32 R33, RZ, RZ, R119 ;  /* 0x000000ffff217224 */ /* 0x000fe200078e0077 */
[----:B------:R-:W-:Y:S01]  /*163a0*/  MOV R36, R119 ;  /* 0x0000007700247202 */ /* 0x000fe20000000f00 */
[----:B------:R-:W-:Y:S01]  /*163b0*/  FADD.FTZ R28, R180, R7 ;  /* 0x00000007b41c7221 */ /* 0x000fe20000010000 */
[----:B------:R-:W-:Y:S01]  /*163c0*/  F2FP.F16.F32.PACK_AB R180, R35, R180 ;  /* 0x000000b423b4723e */ /* 0x000fe200000000ff */
[----:B------:R-:W2:Y:S01]  /*163d0*/  MUFU.EX2 R185, R185 ;  /* 0x000000b900b97308 */ /* 0x000ea20000000800 */
[----:B0-----:R-:W-:Y:S01]  /*163e0*/  FADD.FTZ R3, R191, R20 ;  /* 0x00000014bf037221 */ /* 0x001fe20000010000 */
[----:B------:R-:W-:Y:S01]  /*163f0*/  FADD.FTZ R7, R35, R28 ;  /* 0x0000001c23077221 */ /* 0x000fe20000010000 */
[----:B------:R-:W-:-:S05]  /*16400*/  IMAD.MOV.U32 R35, RZ, RZ, R119 ;  /* 0x000000ffff237224 */ /* 0x000fca00078e0077 */
        /* <DEDUP_REMOVED lines=8> */
[----:B------:R-:W-:Y:S02]  /*16490*/  F2FP.F16.F32.PACK_AB R185, R24, R185 ;  /* 0x000000b918b9723e */ /* 0x000fe400000000ff */
[----:B------:R-:W-:-:S04]  /*164a0*/  MOV R24, R119 ;  /* 0x0000007700187202 */ /* 0x000fc80000000f00 */
[----:B------:R-:W0:Y:S01]  /*164b0*/  MUFU.EX2 R37, R37 ;  /* 0x0000002500257308 */ /* 0x000e220000000800 */
[----:B-1----:R-:W-:-:S07]  /*164c0*/  FADD.FTZ R28, R182, R7 ;  /* 0x00000007b61c7221 */ /* 0x002fce0000010000 */
[----:B------:R1:W3:Y:S01]  /*164d0*/  MUFU.EX2 R0, R66 ;  /* 0x0000004200007308 */ /* 0x0002e20000000800 */
[----:B--2---:R-:W-:-:S07]  /*164e0*/  FADD.FTZ R3, R187, R20 ;  /* 0x00000014bb037221 */ /* 0x004fce0000010000 */
[----:B------:R-:W-:Y:S01]  /*164f0*/  MUFU.EX2 R176, R176 ;  /* 0x000000b000b07308 */ /* 0x000fe20000000800 */
[C---:B0-----:R-:W-:Y:S01]  /*16500*/  FADD.FTZ R7, R37.reuse, R28 ;  /* 0x0000001c25077221 */ /* 0x041fe20000010000 */
[----:B------:R-:W-:Y:S01]  /*16510*/  F2FP.F16.F32.PACK_AB R182, R37, R182 ;  /* 0x000000b625b6723e */ /* 0x000fe200000000ff */
[--C-:B-1----:R-:W-:Y:S01]  /*16520*/  IMAD.MOV.U32 R66, RZ, RZ, R119.reuse ;  /* 0x000000ffff427224 */ /* 0x102fe200078e0077 */
[----:B------:R-:W-:Y:S01]  /*16530*/  MOV R28, R119 ;  /* 0x00000077001c7202 */ /* 0x000fe20000000f00 */
[----:B------:R-:W-:-:S03]  /*16540*/  IMAD.MOV.U32 R37, RZ, RZ, R119 ;  /* 0x000000ffff257224 */ /* 0x000fc600078e0077 */
[----:B------:R-:W0:Y:S01]  /*16550*/  MUFU.EX2 R70, R70 ;  /* 0x0000004600467308 */ /* 0x000e220000000800 */
[C---:B---3--:R-:W-:Y:S01]  /*16560*/  FADD.FTZ R3, R0.reuse, R3 ;  /* 0x0000000300037221 */ /* 0x048fe20000010000 */
[----:B------:R-:W-:-:S06]  /*16570*/  F2FP.F16.F32.PACK_AB R187, R0, R187 ;  /* 0x000000bb00bb723e */ /* 0x000fcc00000000ff */
[----:B------:R1:W-:Y:S08]  /*16580*/  MUFU.EX2 R39, R110 ;  /* 0x0000006e00277308 */ /* 0x0003f00000000800 */
[----:B------:R2:W3:Y:S01]  /*16590*/  MUFU.EX2 R181, R74 ;  /* 0x0000004a00b57308 */ /* 0x0004e20000000800 */
[----:B0-----:R-:W-:Y:S01]  /*165a0*/  FADD.FTZ R20, R70, R3 ;  /* 0x0000000346147221 */ /* 0x001fe20000010000 */
[----:B-1----:R-:W-:-:S06]  /*165b0*/  IMAD.MOV.U32 R110, RZ, RZ, R119 ;  /* 0x000000ffff6e7224 */ /* 0x002fcc00078e0077 */
[----:B------:R-:W-:Y:S01]  /*165c0*/  MUFU.EX2 R178, R178 ;  /* 0x000000b200b27308 */ /* 0x000fe20000000800 */
[----:B--2---:R-:W-:-:S07]  /*165d0*/  IMAD.MOV.U32 R74, RZ, RZ, R119 ;  /* 0x000000ffff4a7224 */ /* 0x004fce00078e0077 */
[----:B------:R-:W0:Y:S01]  /*165e0*/  MUFU.EX2 R78, R78 ;  /* 0x0000004e004e7308 */ /* 0x000e220000000800 */
[C---:B---3--:R-:W-:Y:S01]  /*165f0*/  FADD.FTZ R3, R181.reuse, R20 ;  /* 0x00000014b5037221 */ /* 0x048fe20000010000 */
[----:B------:R-:W-:Y:S01]  /*16600*/  F2FP.F16.F32.PACK_AB R181, R181, R70 ;  /* 0x00000046b5b5723e */ /* 0x000fe200000000ff */
[----:B------:R-:W-:-:S05]  /*16610*/  IMAD.MOV.U32 R70, RZ, RZ, R119 ;  /* 0x000000ffff467224 */ /* 0x000fca00078e0077 */
[----:B------:R1:W2:Y:S08]  /*16620*/  MUFU.EX2 R183, R26 ;  /* 0x0000001a00b77308 */ /* 0x0002b00000000800 */
[----:B------:R-:W3:Y:S01]  /*16630*/  MUFU.EX2 R30, R30 ;  /* 0x0000001e001e7308 */ /* 0x000ee20000000800 */
[----:B-1----:R-:W-:Y:S01]  /*16640*/  FADD.FTZ R26, R176, R7 ;  /* 0x00000007b01a7221 */ /* 0x002fe20000010000 */
[----:B------:R-:W-:-:S03]  /*16650*/  F2FP.F16.F32.PACK_AB R176, R39, R176 ;  /* 0x000000b027b0723e */ /* 0x000fc600000000ff */
[----:B------:R-:W-:Y:S01]  /*16660*/  FADD.FTZ R7, R39, R26 ;  /* 0x0000001a27077221 */ /* 0x000fe20000010000 */
[----:B0-----:R-:W-:Y:S01]  /*16670*/  FADD.FTZ R26, R78, R3 ;  /* 0x000000034e1a7221 */ /* 0x001fe20000010000 */
[----:B------:R-:W-:Y:S01]  /*16680*/  IMAD.MOV.U32 R39, RZ, RZ, R119 ;  /* 0x000000ffff277224 */ /* 0x000fe200078e0077 */
[----:B------:R0:W1:Y:S01]  /*16690*/  MUFU.EX2 R177, R54 ;  /* 0x0000003600b17308 */ /* 0x0000620000000800 */
[----:B------:R-:W-:Y:S01]  /*166a0*/  FADD.FTZ R20, R178, R7 ;  /* 0x00000007b2147221 */ /* 0x000fe20000010000 */
[----:B------:R-:W-:Y:S02]  /*166b0*/  VIADD R7, R154, 0xfffffffe ;  /* 0xfffffffe9a077836 */ /* 0x000fe40000000000 */
[C---:B--2---:R-:W-:Y:S01]  /*166c0*/  FADD.FTZ R3, R183.reuse, R26 ;  /* 0x0000001ab7037221 */ /* 0x044fe20000010000 */
[----:B------:R-:W-:Y:S01]  /*166d0*/  F2FP.F16.F32.PACK_AB R183, R183, R78 ;  /* 0x0000004eb7b7723e */ /* 0x000fe200000000ff */
[----:B------:R-:W-:Y:S01]  /*166e0*/  IMAD.MOV.U32 R78, RZ, RZ, R119 ;  /* 0x000000ffff4e7224 */ /* 0x000fe200078e0077 */
[----:B------:R-:W-:Y:S01]  /*166f0*/  ISETP.GE.AND P2, PT, R7, R217, PT ;  /* 0x000000d90700720c */ /* 0x000fe20003f46270 */
[----:B------:R-:W2:Y:S01]  /*16700*/  MUFU.EX2 R56, R56 ;  /* 0x0000003800387308 */ /* 0x000ea20000000800 */
[----:B---3--:R-:W-:Y:S01]  /*16710*/  FADD.FTZ R8, R30, R3 ;  /* 0x000000031e087221 */ /* 0x008fe20000010000 */
[----:B0-----:R-:W-:-:S02]  /*16720*/  IMAD.MOV.U32 R54, RZ, RZ, R119 ;  /* 0x000000ffff367224 */ /* 0x001fc400078e0077 */
[----:B------:R-:W-:-:S04]  /*16730*/  IMAD.MOV.U32 R26, RZ, RZ, R119 ;  /* 0x000000ffff1a7224 */ /* 0x000fc800078e0077 */
[----:B------:R-:W0:Y:S01]  /*16740*/  MUFU.EX2 R41, R41 ;  /* 0x0000002900297308 */ /* 0x000e220000000800 */
[C---:B-1----:R-:W-:Y:S01]  /*16750*/  FADD.FTZ R3, R177.reuse, R8 ;  /* 0x00000008b1037221 */ /* 0x042fe20000010000 */
[----:B------:R-:W-:Y:S01]  /*16760*/  F2FP.F16.F32.PACK_AB R177, R177, R30 ;  /* 0x0000001eb1b1723e */ /* 0x000fe200000000ff */
[----:B------:R-:W-:-:S05]  /*16770*/  IMAD.MOV.U32 R30, RZ, RZ, R119 ;  /* 0x000000ffff1e7224 */ /* 0x000fca00078e0077 */
[----:B------:R-:W1:Y:S01]  /*16780*/  MUFU.EX2 R11, R11 ;  /* 0x0000000b000b7308 */ /* 0x000e620000000800 */
[----:B--2---:R-:W-:Y:S01]  /*16790*/  FADD.FTZ R0, R56, R3 ;  /* 0x0000000338007221 */ /* 0x004fe20000010000 */
[----:B------:R-:W-:-:S03]  /*167a0*/  IMAD.MOV.U32 R3, RZ, RZ, 0x3f800000 ;  /* 0x3f800000ff037424 */ /* 0x000fc600078e00ff */
[C---:B0-----:R-:W-:Y:S01]  /*167b0*/  FADD.FTZ R13, R41.reuse, R0 ;  /* 0x00000000290d7221 */ /* 0x041fe20000010000 */
[----:B------:R-:W-:Y:S01]  /*167c0*/  F2FP.F16.F32.PACK_AB R179, R41, R56 ;  /* 0x0000003829b3723e */ /* 0x000fe200000000ff */
[----:B------:R-:W-:Y:S01]  /*167d0*/  IMAD.MOV.U32 R41, RZ, RZ, R119 ;  /* 0x000000ffff297224 */ /* 0x000fe200078e0077 */
[----:B------:R-:W-:Y:S02]  /*167e0*/  MOV R0, 0x3f800000 ;  /* 0x3f80000000007802 */ /* 0x000fe40000000f00 */
[----:B------:R-:W-:Y:S01]  /*167f0*/  MOV R56, R119 ;  /* 0x0000007700387202 */ /* 0x000fe20000000f00 */
[C---:B-1----:R-:W-:Y:S01]  /*16800*/  FADD.FTZ R20, R11.reuse, R20 ;  /* 0x000000140b147221 */ /* 0x042fe20000010000 */
[----:B------:R-:W-:Y:S01]  /*16810*/  F2FP.F16.F32.PACK_AB R178, R11, R178 ;  /* 0x000000b20bb2723e */ /* 0x000fe200000000ff */
[----:B------:R-:W-:Y:S06]  /*16820*/  @!P2 BRA `(.L_x_3815) ;  /* 0x0000005400e0a947 */ /* 0x000fec0003800000 */
[----:B------:R-:W-:Y:S01]  /*16830*/  IMAD.MOV.U32 R8, RZ, RZ, R6 ;  /* 0x000000ffff087224 */ /* 0x000fe200078e0006 */
[----:B------:R-:W-:Y:S01]  /*16840*/  MOV R11, R215 ;  /* 0x000000d7000b7202 */ /* 0x000fe20000000f00 */
[----:B------:R-:W-:Y:S01]  /*16850*/  IMAD.MOV.U32 R9, RZ, RZ, R4 ;  /* 0x000000ffff097224 */ /* 0x000fe200078e0004 */
[----:B------:R-:W-:Y:S01]  /*16860*/  CS2R R118, SRZ ;  /* 0x0000000000767805 */ /* 0x000fe2000001ff00 */
[----:B------:R-:W-:Y:S01]  /*16870*/  IMAD.MOV.U32 R10, RZ, RZ, R216 ;  /* 0x000000ffff0a7224 */ /* 0x000fe200078e00d8 */
[----:B------:R-:W-:Y:S01]  /*16880*/  CS2R R114, SRZ ;  /* 0x0000000000727805 */ /* 0x000fe2000001ff00 */
[----:B------:R-:W-:Y:S01]  /*16890*/  IMAD.MOV.U32 R0, RZ, RZ, 0x3f800000 ;  /* 0x3f800000ff007424 */ /* 0x000fe200078e00ff */
        /* <DEDUP_REMOVED lines=45> */
[----:B------:R-:W-:-:S07]  /*16b70*/  CS2R R24, SRZ ;  /* 0x0000000000187805 */ /* 0x000fce000001ff00 */
.L_x_3826:
[----:B------:R-:W-:-:S05]  /*16b80*/  VIADD R4, R11, 0x1 ;  /* 0x000000010b047836 */ /* 0x000fca0000000000 */
[----:B------:R-:W-:-:S04]  /*16b90*/  ISETP.NE.AND P2, PT, R4, 0x2, PT ;  /* 0x000000020400780c */ /* 0x000fc80003f45270 */
[----:B------:R-:W-:Y:S02]  /*16ba0*/  SEL R5, RZ, 0x1, P2 ;  /* 0x00000001ff057807 */ /* 0x000fe40001000000 */
[----:B------:R-:W-:Y:S02]  /*16bb0*/  SEL R215, R4, RZ, P2 ;  /* 0x000000ff04d77207 */ /* 0x000fe40001000000 */
[----:B------:R-:W-:Y:S01]  /*16bc0*/  LOP3.LUT R216, R10, R5, RZ, 0x3c, !PT ;  /* 0x000000050ad87212 */ /* 0x000fe200078e3cff */
[----:B------:R-:W-:Y:S06]  /*16bd0*/  @!P0 BRA `(.L_x_3816) ;  /* 0x0000000000048947 */ /* 0x000fec0003800000 */
[----:B------:R-:W-:Y:S01]  /*16be0*/  BPT.TRAP 0x1 ;  /* 0x000000040000795c */ /* 0x000fe20000300000 */
.L_x_3816:
[----:B------:R-:W-:Y:S01]  /*16bf0*/  IMAD R12, R215, 0x8, R2 ;  /* 0x00000008d70c7824 */ /* 0x000fe200078e0202 */
[----:B------:R-:W-:-:S04]  /*16c00*/  SHF.L.U32 R5, R216, 0x1f, RZ ;  /* 0x0000001fd8057819 */ /* 0x000fc800000006ff */
[----:B------:R0:W1:Y:S01]  /*16c10*/  SYNCS.PHASECHK.TRANS64.TRYWAIT P2, [R12+URZ+0x36830], R5 ;  /* 0x036830050c0075a7 */ /* 0x000062000804017f */
[----:B------:R-:W-:Y:S05]  /*16c20*/  @!P0 BRA `(.L_x_3817) ;  /* 0x0000000000048947 */ /* 0x000fea0003800000 */
[----:B------:R-:W-:Y:S01]  /*16c30*/  BPT.TRAP 0x1 ;  /* 0x000000040000795c */ /* 0x000fe20000300000 */
.L_x_3817:
[----:B------:R-:W-:Y:S01]  /*16c40*/  IMAD R4, R215, 0xa80, R218 ;  /* 0x00000a80d7047824 */ /* 0x000fe200078e02da */
[----:B------:R-:W-:Y:S03]  /*16c50*/  BSSY B1, `(.L_x_3818) ;  /* 0x0000006000017945 */ /* 0x000fe60003800000 */
[C---:B------:R-:W-:Y:S01]  /*16c60*/  VIADD R21, R4.reuse, 0x100 ;  /* 0x0000010004157836 */ /* 0x040fe20000000000 */
[----:B------:R-:W-:Y:S01]  /*16c70*/  IADD3 R120, R4, 0x80, RZ ;  /* 0x0000008004787810 */ /* 0x000fe20007ffe0ff */
[----:B-1----:R-:W-:Y:S06]  /*16c80*/  @P2 BRA `(.L_x_3819) ;  /* 0x0000000000082947 */ /* 0x002fec0003800000 */
[----:B------:R-:W1:Y:S02]  /*16c90*/  SYNCS.PHASECHK.TRANS64.TRYWAIT P2, [R12+URZ+0x36830], R5 ;  /* 0x036830050c0075a7 */ /* 0x000e64000804017f */
[----:B-1----:R-:W-:Y:S05]  /*16ca0*/  @!P2 BRA `(.L_x_3820) ;  /* 0x0000012c0098a947 */ /* 0x002fea0003800000 */
.L_x_3819:
[----:B------:R-:W-:Y:S05]  /*16cb0*/  BSYNC B1 ;  /* 0x0000000000017941 */ /* 0x000fea0003800000 */
.L_x_3818:
[----:B------:R-:W2:Y:S04]  /*16cc0*/  LDL.64 R14, [R1+0x40] ;  /* 0x00004000010e7983 */ /* 0x000ea80000100a00 */
[----:B------:R-:W3:Y:S01]  /*16cd0*/  LDL.64 R124, [R1+0x48] ;  /* 0x00004800017c7983 */ /* 0x000ee20000100a00 */
[----:B------:R-:W-:Y:S01]  /*16ce0*/  WARPGROUP.ARRIVE ;  /* 0x00000000000079c5 */ /* 0x000fe20000000000 */
[----:B------:R-:W-:Y:S02]  /*16cf0*/  MOV R121, 0x40000040 ;  /* 0x4000004000797802 */ /* 0x000fe40000000f00 */
[----:B------:R-:W-:Y:S02]  /*16d00*/  R2UR UR6, R120 ;  /* 0x00000000780672ca */ /* 0x000fe400000e0000 */
[C---:B------:R-:W-:Y:S01]  /*16d10*/  R2UR UR7, R121.reuse ;  /* 0x00000000790772ca */ /* 0x040fe200000e0000 */
[----:B------:R-:W-:Y:S01]  /*16d20*/  IMAD.MOV.U32 R120, RZ, RZ, R21 ;  /* 0x000000ffff787224 */ /* 0x000fe200078e0015 */
[----:B------:R-:W-:-:S04]  /*16d30*/  R2UR UR19, R121 ;  /* 0x00000000791372ca */ /* 0x000fc800000e0000 */
[----:B------:R-:W-:Y:S01]  /*16d40*/  R2UR UR18, R120 ;  /* 0x00000000781272ca */ /* 0x000fe200000e0000 */
[----:B------:R-:W-:Y:S01]  /*16d50*/  VIADD R120, R4, 0x200 ;  /* 0x0000020004787836 */ /* 0x000fe20000000000 */
[----:B------:R-:W-:-:S04]  /*16d60*/  R2UR UR15, R121 ;  /* 0x00000000790f72ca */ /* 0x000fc800000e0000 */
[----:B------:R-:W-:Y:S02]  /*16d70*/  R2UR UR14, R120 ;  /* 0x00000000780e72ca */ /* 0x000fe400000e0000 */
[----:B--2---:R-:W-:Y:S01]  /*16d80*/  R2UR UR42, R14 ;  /* 0x000000000e2a72ca */ /* 0x004fe200000e0000 */
[----:B------:R-:W-:Y:S01]  /*16d90*/  IMAD.MOV.U32 R14, RZ, RZ, R4 ;  /* 0x000000ffff0e7224 */ /* 0x000fe200078e0004 */
[----:B------:R-:W-:Y:S01]  /*16da0*/  R2UR UR43, R15 ;  /* 0x000000000f2b72ca */ /* 0x000fe200000e0000 */
[----:B------:R-:W-:Y:S01]  /*16db0*/  IMAD.MOV.U32 R15, RZ, RZ, 0x40000040 ;  /* 0x40000040ff0f7424 */ /* 0x000fe200078e00ff */
[----:B---3--:R-:W-:Y:S02]  /*16dc0*/  R2UR UR28, R124 ;  /* 0x000000007c1c72ca */ /* 0x008fe400000e0000 */
[----:B------:R-:W-:Y:S02]  /*16dd0*/  R2UR UR29, R125 ;  /* 0x000000007d1d72ca */ /* 0x000fe400000e0000 */
[----:B------:R-:W-:-:S02]  /*16de0*/  R2UR UR26, R14 ;  /* 0x000000000e1a72ca */ /* 0x000fc400000e0000 */
[----:B------:R-:W-:-:S07]  /*16df0*/  R2UR UR27, R15 ;  /* 0x000000000f1b72ca */ /* 0x000fce00000e0000 */
[----:B------:R-:W-:Y:S02]  /*16e00*/  UMOV UR24, UR28 ;  /* 0x0000001c00187c82 */ /* 0x000fe40008000000 */
[----:B------:R-:W-:-:S04]  /*16e10*/  UMOV UR25, UR29 ;  /* 0x0000001d00197c82 */ /* 0x000fc80008000000 */
        /* <DEDUP_REMOVED lines=19> */
[----:B------:R-:W-:Y:S01]  /*16f50*/  UMOV UR12, UR28 ;  /* 0x0000001c000c7c82 */ /* 0x000fe20008000000 */
[----:B------:R-:W-:Y:S01]  /*16f60*/  UMOV UR13, UR29 ;  /* 0x0000001d000d7c82 */ /* 0x000fe20008000000 */
[----:B------:R-:W-:Y:S01]  /*16f70*/  IMAD.MOV.U32 R123, RZ, RZ, 0x40000040 ;  /* 0x40000040ff7b7424 */ /* 0x000fe200078e00ff */
[----:B------:R-:W-:Y:S02]  /*16f80*/  WARPGROUP.DEPBAR.LE gsb0, 0x0 ;  /* 0x00008000000079c5 */ /* 0x000fe40000010000 */
[----:B------:R-:W-:-:S06]  /*16f90*/  WARPGROUP.ARRIVE ;  /* 0x00000000000079c5 */ /* 0x000fcc0000000000 */
[----:B------:R-:W-:Y:S01]  /*16fa0*/  HGMMA.64x16x16.F32 R136, gdesc[UR12], RZ, !UPT, gsb0 ;  /* 0x002000000c8879f0 */ /* 0x000fe2000c0008ff */
[----:B------:R-:W-:Y:S02]  /*16fb0*/  IADD3 R122, R4, 0x280, RZ ;  /* 0x00000280047a7810 */ /* 0x000fe40007ffe0ff */
[----:B------:R-:W-:Y:S02]  /*16fc0*/  R2UR UR11, R123 ;  /* 0x000000007b0b72ca */ /* 0x000fe400000e0000 */
[----:B------:R-:W-:Y:S01]  /*16fd0*/  R2UR UR10, R122 ;  /* 0x000000007a0a72ca */ /* 0x000fe200000e0000 */
[----:B------:R-:W-:Y:S01]  /*16fe0*/  UMOV UR8, UR28 ;  /* 0x0000001c00087c82 */ /* 0x000fe20008000000 */
[----:B------:R-:W-:Y:S01]  /*16ff0*/  UMOV UR9, UR29 ;  /* 0x0000001d00097c82 */ /* 0x000fe20008000000 */
[----:B------:R-:W-:Y:S02]  /*17000*/  VIADD R120, R4, 0x2 ;  /* 0x0000000204787836 */ /* 0x000fe40000000000 */
[----:B------:R-:W-:Y:S01]  /*17010*/  IMAD.MOV.U32 R121, RZ, RZ, 0x40000040 ;  /* 0x40000040ff797424 */ /* 0x000fe200078e00ff */
[----:B------:R-:W-:-:S02]  /*17020*/  WARPGROUP.DEPBAR.LE gsb0, 0x0 ;  /* 0x00008000000079c5 */ /* 0x000fc40000010000 */
[----:B------:R-:W-:-:S06]  /*17030*/  WARPGROUP.ARRIVE ;  /* 0x00000000000079c5 */ /* 0x000fcc0000000000 */
[----:B------:R-:W-:Y:S01]  /*17040*/  HGMMA.64x16x16.F32 R128, gdesc[UR8], RZ, !UPT, gsb0 ;  /* 0x00200000088079f0 */ /* 0x000fe2000c0008ff */
[----:B------:R-:W-:Y:S01]  /*17050*/  R2UR UR34, R120 ;  /* 0x00000000782272ca */ /* 0x000fe200000e0000 */
[C---:B------:R-:W-:Y:S01]  /*17060*/  VIADD R14, R4.reuse, 0x300 ;  /* 0x00000300040e7836 */ /* 0x040fe20000000000 */
[----:B------:R-:W-:Y:S01]  /*17070*/  R2UR UR35, R121 ;  /* 0x00000000792372ca */ /* 0x000fe200000e0000 */
[C---:B------:R-:W-:Y:S02]  /*17080*/  VIADD R120, R4.reuse, 0x102 ;  /* 0x0000010204787836 */ /* 0x040fe40000000000 */
[----:B------:R-:W-:Y:S02]  /*17090*/  VIADD R122, R4, 0x182 ;  /* 0x00000182047a7836 */ /* 0x000fe40000000000 */
[----:B------:R-:W-:Y:S02]  /*170a0*/  IMAD.MOV.U32 R121, RZ, RZ, 0x40000040 ;  /* 0x40000040ff797424 */ /* 0x000fe400078e00ff */
[----:B------:R-:W-:Y:S01]  /*170b0*/  IMAD.MOV.U32 R123, RZ, RZ, 0x40000040 ;  /* 0x40000040ff7b7424 */ /* 0x000fe200078e00ff */
[----:B------:R-:W-:-:S02]  /*170c0*/  R2UR UR58, R14 ;  /* 0x000000000e3a72ca */ /* 0x000fc400000e0000 */
[----:B------:R-:W-:Y:S02]  /*170d0*/  R2UR UR59, R15 ;  /* 0x000000000f3b72ca */ /* 0x000fe400000e0000 */
[----:B------:R-:W-:Y:S02]  /*170e0*/  R2UR UR30, R120 ;  /* 0x00000000781e72ca */ /* 0x000fe400000e0000 */
[----:B------:R-:W-:Y:S02]  /*170f0*/  R2UR UR31, R121 ;  /* 0x00000000791f72ca */ /* 0x000fe400000e0000 */
[----:B------:R-:W-:Y:S01]  /*17100*/  R2UR UR26, R122 ;  /* 0x000000007a1a72ca */ /* 0x000fe200000e0000 */
[C---:B------:R-:W-:Y:S01]  /*17110*/  VIADD R122, R4.reuse, 0x302 ;  /* 0x00000302047a7836 */ /* 0x040fe20000000000 */
[----:B------:R-:W-:Y:S01]  /*17120*/  R2UR UR27, R123 ;  /* 0x000000007b1b72ca */ /* 0x000fe200000e0000 */
[----:B------:R-:W-:Y:S01]  /*17130*/  IMAD.MOV.U32 R123, RZ, RZ, 0x40000040 ;  /* 0x40000040ff7b7424 */ /* 0x000fe200078e00ff */
[----:B------:R-:W-:-:S02]  /*17140*/  IADD3 R120, R4, 0x282, RZ ;  /* 0x0000028204787810 */ /* 0x000fc40007ffe0ff */
[----:B------:R-:W-:Y:S02]  /*17150*/  MOV R121, 0x40000040 ;  /* 0x4000004000797802 */ /* 0x000fe40000000f00 */
[----:B------:R-:W-:Y:S02]  /*17160*/  R2UR UR18, R120 ;  /* 0x00000000781272ca */ /* 0x000fe400000e0000 */
[----:B------:R-:W-:Y:S02]  /*17170*/  R2UR UR19, R121 ;  /* 0x00000000791372ca */ /* 0x000fe400000e0000 */
[----:B------:R-:W-:Y:S02]  /*17180*/  R2UR UR46, R122 ;  /* 0x000000007a2e72ca */ /* 0x000fe400000e0000 */
[----:B------:R-:W-:Y:S01]  /*17190*/  R2UR UR47, R123 ;  /* 0x000000007b2f72ca */ /* 0x000fe200000e0000 */
[----:B------:R-:W-:Y:S01]  /*171a0*/  UMOV UR56, UR28 ;  /* 0x0000001c00387c82 */ /* 0x000fe20008000000 */
[----:B------:R-:W-:Y:S01]  /*171b0*/  UMOV UR57, UR29 ;  /* 0x0000001d00397c82 */ /* 0x000fe20008000000 */
[----:B------:R-:W-:-:S02]  /*171c0*/  WARPGROUP.DEPBAR.LE gsb0, 0x0 ;  /* 0x00008000000079c5 */ /* 0x000fc40000010000 */
[----:B------:R-:W-:-:S06]  /*171d0*/  WARPGROUP.ARRIVE ;  /* 0x00000000000079c5 */ /* 0x000fcc0000000000 */
[----:B------:R-:W-:Y:S01]  /*171e0*/  HGMMA.64x16x16.F32 R120, gdesc[UR56], RZ, !UPT, gsb0 ;  /* 0x00200000387879f0 */ /* 0x000fe2000c0008ff */
[----:B------:R-:W-:Y:S01]  /*171f0*/  UMOV UR32, UR42 ;  /* 0x0000002a00207c82 */ /* 0x000fe20008000000 */
[----:B------:R-:W-:Y:S01]  /*17200*/  UMOV UR33, UR43 ;  /* 0x0000002b00217c82 */ /* 0x000fe20008000000 */
[----:B------:R-:W-:Y:S01]  /*17210*/  IADD3 R14, R4, 0x82, RZ ;  /* 0x00000082040e7810 */ /* 0x000fe20007ffe0ff */
[----:B------:R-:W-:Y:S02]  /*17220*/  WARPGROUP.DEPBAR.LE gsb0, 0x0 ;  /* 0x00008000000079c5 */ /* 0x000fe40000010000 */
[----:B------:R-:W-:-:S06]  /*17230*/  WARPGROUP.ARRIVE ;  /* 0x00000000000079c5 */ /* 0x000fcc0000000000 */
[----:B------:R-:W-:Y:S01]  /*17240*/  HGMMA.64x16x16.F32 R168, gdesc[UR32], R168, gsb0 ;  /* 0x0020000020a879f0 */ /* 0x000fe200080008a8 */
[----:B------:R-:W-:Y:S02]  /*17250*/  MOV R15, 0x40000040 ;  /* 0x40000040000f7802 */ /* 0x000fe40000000f00 */
[----:B------:R-:W-:Y:S02]  /*17260*/  R2UR UR6, R14 ;  /* 0x000000000e0672ca */ /* 0x000fe400000e0000 */
[----:B------:R-:W-:Y:S01]  /*17270*/  R2UR UR7, R15 ;  /* 0x000000000f0772ca */ /* 0x000fe200000e0000 */
[----:B------:R-:W-:Y:S01]  /*17280*/  UMOV UR4, UR42 ;  /* 0x0000002a00047c82 */ /* 0x000fe20008000000 */
[----:B------:R-:W-:Y:S01]  /*17290*/  UMOV UR5, UR43 ;  /* 0x0000002b00057c82 */ /* 0x000fe20008000000 */
[----:B------:R-:W-:Y:S02]  /*172a0*/  WARPGROUP.DEPBAR.LE gsb0, 0x0 ;  /* 0x00008000000079c5 */ /* 0x000fe40000010000 */
[----:B------:R-:W-:-:S08]  /*172b0*/  WARPGROUP.ARRIVE ;  /* 0x00000000000079c5 */ /* 0x000fd00000000000 */
[----:B------:R-:W-:Y:S01]  /*172c0*/  HGMMA.64x16x16.F32 R160, gdesc[UR4], R160, gsb0 ;  /* 0x0020000004a079f0 */ /* 0x000fe200080008a0 */
[----:B------:R2:W-:Y:S04]  /*172d0*/  STL.64 [R1+0x80], R8 ;  /* 0x0000800801007387 */ /* 0x0005e80000100a00 */
[----:B--2---:R-:W2:Y:S01]  /*172e0*/  LDL.64 R8, [R1+0x38] ;  /* 0x0000380001087983 */ /* 0x004ea20000100a00 */
        /* <DEDUP_REMOVED lines=19> */
[----:B------:R-:W-:Y:S01]  /*17420*/  UMOV UR16, UR42 ;  /* 0x0000002a00107c82 */ /* 0x000fe20008000000 */
[----:B------:R-:W-:Y:S01]  /*17430*/  UMOV UR17, UR43 ;  /* 0x0000002b00117c82 */ /* 0x000fe20008000000 */
[----:B------:R-:W-:Y:S02]  /*17440*/  WARPGROUP.DEPBAR.LE gsb0, 0x0 ;  /* 0x00008000000079c5 */ /* 0x000fe40000010000 */
[----:B------:R-:W-:-:S06]  /*17450*/  WARPGROUP.ARRIVE ;  /* 0x00000000000079c5 */ /* 0x000fcc0000000000 */
[----:B------:R-:W-:Y:S01]  /*17460*/  HGMMA.64x16x16.F32 R128, gdesc[UR16], R128, gsb0 ;  /* 0x00200000108079f0 */ /* 0x000fe20008000880 */
[----:B------:R-:W-:Y:S01]  /*17470*/  MOV R6, UR45 ;  /* 0x0000002d00067c02 */ /* 0x000fe20008000f00 */
[----:B------:R-:W-:Y:S01]  /*17480*/  UMOV UR45, UR43 ;  /* 0x0000002b002d7c82 */ /* 0x000fe20008000000 */
[----:B01----:R-:W-:Y:S01]  /*17490*/  MOV R5, UR44 ;  /* 0x0000002c00057c02 */ /* 0x003fe20008000f00 */
[----:B------:R-:W-:Y:S01]  /*174a0*/  UMOV UR44, UR42 ;  /* 0x0000002a002c7c82 */ /* 0x000fe20008000000 */
[----:B------:R-:W-:Y:S02]  /*174b0*/  WARPGROUP.DEPBAR.LE gsb0, 0x0 ;  /* 0x00008000000079c5 */ /* 0x000fe40000010000 */
[----:B------:R-:W-:-:S06]  /*174c0*/  WARPGROUP.ARRIVE ;  /* 0x00000000000079c5 */ /* 0x000fcc0000000000 */
[----:B------:R-:W-:Y:S01]  /*174d0*/  HGMMA.64x16x16.F32 R120, gdesc[UR44], R120, gsb0 ;  /* 0x002000002c7879f0 */ /* 0x000fe20008000878 */
[----:B------:R-:W-:Y:S02]  /*174e0*/  VIADD R14, R4, 0x4 ;  /* 0x00000004040e7836 */ /* 0x000fe40000000000 */
[----:B------:R-:W-:-:S03]  /*174f0*/  IMAD.MOV.U32 R15, RZ, RZ, 0x40000040 ;  /* 0x40000040ff0f7424 */ /* 0x000fc600078e00ff */
[----:B------:R-:W-:Y:S02]  /*17500*/  R2UR UR14, R14 ;  /* 0x000000000e0e72ca */ /* 0x000fe400000e0000 */
[----:B------:R-:W-:Y:S02]  /*17510*/  R2UR UR15, R15 ;  /* 0x000000000f0f72ca */ /* 0x000fe400000e0000 */
[----:B--2---:R-:W-:Y:S02]  /*17520*/  R2UR UR38, R8 ;  /* 0x00000000082672ca */ /* 0x004fe400000e0000 */
[----:B------:R-:W-:Y:S01]  /*17530*/  R2UR UR39, R9 ;  /* 0x00000000092772ca */ /* 0x000fe200000e0000 */
[----:B------:R-:W-:Y:S02]  /*17540*/  WARPGROUP.DEPBAR.LE gsb0, 0x0 ;  /* 0x00008000000079c5 */ /* 0x000fe40000010000 */
[----:B------:R-:W-:-:S08]  /*17550*/  WARPGROUP.ARRIVE ;  /* 0x00000000000079c5 */ /* 0x000fd00000000000 */
[----:B------:R-:W-:Y:S02]  /*17560*/  UMOV UR12, UR38 ;  /* 0x00000026000c7c82 */ /* 0x000fe40008000000 */
[----:B------:R-:W-:Y:S01]  /*17570*/  UMOV UR13, UR39 ;  /* 0x00000027000d7c82 */ /* 0x000fe20008000000 */
[----:B------:R-:W-:Y:S01]  /*17580*/  VIADD R14, R4, 0x84 ;  /* 0x00000084040e7836 */ /* 0x000fe20000000000 */
[----:B------:R-:W-:Y:S01]  /*17590*/  MOV R15, 0x40000040 ;  /* 0x40000040000f7802 */ /* 0x000fe20000000f00 */
[----:B------:R-:W-:Y:S01]  /*175a0*/  UMOV UR8, UR38 ;  /* 0x0000002600087c82 */ /* 0x000fe20008000000 */
[----:B------:R-:W-:Y:S01]  /*175b0*/  HGMMA.64x16x16.F32 R168, gdesc[UR12], R168, gsb0 ;  /* 0x002000000ca879f0 */ /* 0x000fe200080008a8 */
[----:B------:R-:W2:Y:S01]  /*175c0*/  LDL.64 R8, [R1+0x30] ;  /* 0x0000300001087983 */ /* 0x000ea20000100a00 */
[----:B------:R-:W-:Y:S02]  /*175d0*/  R2UR UR10, R14 ;  /* 0x000000000e0a72ca */ /* 0x000fe400000e0000 */
[----:B------:R-:W-:Y:S01]  /*175e0*/  R2UR UR11, R15 ;  /* 0x000000000f0b72ca */ /* 0x000fe200000e0000 */
[----:B------:R-:W-:Y:S01]  /*175f0*/  UMOV UR9, UR39 ;  /* 0x0000002700097c82 */ /* 0x000fe20008000000 */
[----:B------:R-:W-:-:S02]  /*17600*/  WARPGROUP.DEPBAR.LE gsb0, 0x0 ;  /* 0x00008000000079c5 */ /* 0x000fc40000010000 */
[----:B------:R-:W-:-:S09]  /*17610*/  WARPGROUP.ARRIVE ;  /* 0x00000000000079c5 */ /* 0x000fd20000000000 */
        /* <DEDUP_REMOVED lines=165> */
[----:B------:R-:W-:-:S09]  /*18070*/  UMOV UR17, UR39 ;  /* 0x0000002700117c82 */ /* 0x000fd20008000000 */
        /* <DEDUP_REMOVED lines=85> */
[----:B------:R-:W-:Y:S01]  /*185d0*/  UMOV UR28, UR52 ;  /* 0x00000034001c7c82 */ /* 0x000fe20008000000 */
[----:B------:R-:W-:Y:S01]  /*185e0*/  R2UR UR23, R15 ;  /* 0x000000000f1772ca */ /* 0x000fe200000e0000 */
[----:B------:R-:W-:Y:S01]  /*185f0*/  UMOV UR29, UR53 ;  /* 0x00000035001d7c82 */ /* 0x000fe20008000000 */
[----:B------:R-:W-:Y:S01]  /*18600*/  UMOV UR24, UR52 ;  /* 0x0000003400187c82 */ /* 0x000fe20008000000 */
[----:B------:R-:W-:Y:S01]  /*18610*/  UMOV UR25, UR53 ;  /* 0x0000003500197c82 */ /* 0x000fe20008000000 */
[----:B------:R-:W-:Y:S01]  /*18620*/  R2UR UR45, R6 ;  /* 0x00000000062d72ca */ /* 0x000fe200000e0000 */
[----:B------:R0:W5:Y:S02]  /*18630*/  LDL.LU.64 R8, [R1+0x80] ;  /* 0x0000800001087983 */ /* 0x0001640000300a00 */
[----:B------:R-:W-:-:S02]  /*18640*/  UMOV UR20, UR38 ;  /* 0x0000002600147c82 */ /* 0x000fc40008000000 */
        /* <DEDUP_REMOVED lines=178> */
[----:B------:R-:W-:Y:S02]  /*19170*/  R2UR UR44, R5 ;  /* 0x00000000052c72ca */ /* 0x000fe400000e0000 */
[----:B------:R-:W-:Y:S02]  /*19180*/  R2UR UR18, R14 ;  /* 0x000000000e1272ca */ /* 0x000fe400000e0000 */
[----:B------:R-:W-:Y:S01]  /*19190*/  R2UR UR19, R15 ;  /* 0x000000000f1372ca */ /* 0x000fe200000e0000 */
[----:B------:R-:W-:-:S08]  /*191a0*/  UMOV UR17, UR45 ;  /* 0x0000002d00117c82 */ /* 0x000fd00008000000 */
        /* <DEDUP_REMOVED lines=275> */
[----:B0-----:R-:W-:Y:S06]  /*1a2e0*/  @!P0 BRA `(.L_x_3821) ;  /* 0x0000000000048947 */ /* 0x001fec0003800000 */
[----:B------:R-:W-:Y:S01]  /*1a2f0*/  BPT.TRAP 0x1 ;  /* 0x000000040000795c */ /* 0x000fe20000300000 */
.L_x_3821:
[----:B------:R-:W-:Y:S01]  /*1a300*/  SHF.L.U32 R0, R10, 0x1f, RZ ;  /* 0x0000001f0a007819 */ /* 0x000fe200000006ff */
[----:B------:R-:W-:-:S04]  /*1a310*/  IMAD R14, R11, 0x8, R2 ;  /* 0x000000080b0e7824 */ /* 0x000fc800078e0202 */
[----:B------:R0:W1:Y:S01]  /*1a320*/  SYNCS.PHASECHK.TRANS64.TRYWAIT P2, [R14+URZ+0x36850], R0 ;  /* 0x036850000e0075a7 */ /* 0x000062000804017f */
[----:B------:R-:W-:Y:S05]  /*1a330*/  @!P0 BRA `(.L_x_3822) ;  /* 0x0000000000048947 */ /* 0x000fea0003800000 */
[----:B------:R-:W-:Y:S01]  /*1a340*/  BPT.TRAP 0x1 ;  /* 0x000000040000795c */ /* 0x000fe20000300000 */
.L_x_3822:
[----:B------:R-:W-:Y:S04]  /*1a350*/  BSSY B1, `(.L_x_3823) ;  /* 0x0000004000017945 */ /* 0x000fe80003800000 */
[----:B-1----:R-:W-:Y:S05]  /*1a360*/  @P2 BRA `(.L_x_3824) ;  /* 0x0000000000082947 */ /* 0x002fea0003800000 */
[----:B------:R-:W1:Y:S02]  /*1a370*/  SYNCS.PHASECHK.TRANS64.TRYWAIT P2, [R14+URZ+0x36850], R0 ;  /* 0x036850000e0075a7 */ /* 0x000e64000804017f */
[----:B-1----:R-:W-:Y:S05]  /*1a380*/  @!P2 BRA `(.L_x_3825) ;  /* 0x000000f400f4a947 */ /* 0x002fea0003800000 */
.L_x_3824:
[----:B------:R-:W-:Y:S05]  /*1a390*/  BSYNC B1 ;  /* 0x0000000000017941 */ /* 0x000fea0003800000 */
.L_x_3823:
[----:B01----:R-:W-:Y:S01]  /*1a3a0*/  VIADD R0, R2, 0x400 ;  /* 0x0000040002007836 */ /* 0x003fe20000000000 */
[----:B------:R-:W-:Y:S01]  /*1a3b0*/  WARPGROUP.ARRIVE ;  /* 0x00000000000079c5 */ /* 0x000fe20000000000 */
[----:B------:R-:W-:Y:S01]  /*1a3c0*/  IMAD.MOV.U32 R5, RZ, RZ, 0x40000040 ;  /* 0x40000040ff057424 */ /* 0x000fe200078e00ff */
[----:B------:R-:W-:Y:S01]  /*1a3d0*/  ULDC UR5, c[0x0][0x9d8] ;  /* 0x0002760000057ab9 */ /* 0x000fe20000000800 */
[----:B------:R-:W-:Y:S01]  /*1a3e0*/  ULDC UR4, c[0x0][0x988] ;  /* 0x0002620000047ab9 */ /* 0x000fe20000000800 */
[----:B------:R-:W-:Y:S01]  /*1a3f0*/  SHF.R.U32.HI R0, RZ, 0x4, R0 ;  /* 0x00000004ff007819 */ /* 0x000fe20000011600 */
[----:B------:R-:W-:Y:S01]  /*1a400*/  FMUL.FTZ R6, R169, UR5 ;  /* 0x00000005a9067c20 */ /* 0x000fe20008410000 */
[----:B------:R-:W-:Y:S01]  /*1a410*/  FMUL.FTZ R169, R173, UR5 ;  /* 0x00000005ada97c20 */ /* 0x000fe20008410000 */
        /* <DEDUP_REMOVED lines=12> */
[----:B------:R-:W-:Y:S02]  /*1a4e0*/  IMAD.MOV.U32 R11, RZ, RZ, 0x40000040 ;  /* 0x40000040ff0b7424 */ /* 0x000fe400078e00ff */
[----:B------:R-:W-:Y:S01]  /*1a4f0*/  FMUL.FTZ R168, R172, UR5 ;  /* 0x00000005aca87c20 */ /* 0x000fe20008410000 */
[----:B------:R-:W-:Y:S01]  /*1a500*/  MUFU.TANH R169, R169 ;  /* 0x000000a900a97308 */ /* 0x000fe20000002400 */
[----:B------:R-:W-:Y:S01]  /*1a510*/  R2UR UR6, R10 ;  /* 0x000000000a0672ca */ /* 0x000fe200000e0000 */
[----:B------:R-:W-:Y:S01]  /*1a520*/  FMUL.FTZ R163, R166, UR5 ;  /* 0x00000005a6a37c20 */ /* 0x000fe20008410000 */
[----:B------:R-:W-:Y:S01]  /*1a530*/  R2UR UR7, R11 ;  /* 0x000000000b0772ca */ /* 0x000fe200000e0000 */
[----:B------:R-:W-:Y:S01]  /*1a540*/  FMUL.FTZ R166, R167, UR5 ;  /* 0x00000005a7a67c20 */ /* 0x000fe20008410000 */
[----:B------:R-:W-:Y:S01]  /*1a550*/  IADD3 R4, R10, 0x80, RZ ;  /* 0x000000800a047810 */ /* 0x000fe20007ffe0ff */
[----:B------:R-:W-:Y:S01]  /*1a560*/  FMUL.FTZ R167, R152, UR5 ;  /* 0x0000000598a77c20 */ /* 0x000fe20008410000 */
[----:B------:R-:W-:Y:S01]  /*1a570*/  FMUL.FTZ R153, R153, UR5 ;  /* 0x0000000599997c20 */ /* 0x000fe20008410000 */
        /* <DEDUP_REMOVED lines=8> */
[----:B------:R-:W-:Y:S01]  /*1a600*/  HGMMA.64x192x16.F32 R24, R200, gdesc[UR4].tnspB, R24, gsb0 ;  /* 0x42e00004c8187df0 */ /* 0x000fe20008000818 */
[----:B------:R-:W-:Y:S01]  /*1a610*/  R2UR UR6, R4 ;  /* 0x00000000040672ca */ /* 0x000fe200000e0000 */
[----:B------:R-:W-:Y:S01]  /*1a620*/  VIADD R4, R10, 0x100 ;  /* 0x000001000a047836 */ /* 0x000fe20000000000 */
[----:B------:R-:W-:Y:S01]  /*1a630*/  R2UR UR7, R5 ;  /* 0x00000000050772ca */ /* 0x000fe200000e0000 */
[----:B------:R-:W-:Y:S01]  /*1a640*/  IMAD.MOV.U32 R5, RZ, RZ, 0x40000040 ;  /* 0x40000040ff057424 */ /* 0x000fe200078e00ff */
[----:B------:R-:W1:Y:S01]  /*1a650*/  MUFU.TANH R168, R168 ;  /* 0x000000a800a87308 */ /* 0x000e620000002400 */
[----:B------:R-:W-:Y:S01]  /*1a660*/  FMUL.FTZ R172, R145, UR5 ;  /* 0x0000000591ac7c20 */ /* 0x000fe20008410000 */
[----:B------:R-:W-:Y:S01]  /*1a670*/  FMUL.FTZ R145, R147, UR5 ;  /* 0x0000000593917c20 */ /* 0x000fe20008410000 */
[----:B------:R-:W-:Y:S01]  /*1a680*/  FMUL.FTZ R147, R148, UR5 ;  /* 0x0000000594937c20 */ /* 0x000fe20008410000 */
[----:B0----5:R-:W-:Y:S01]  /*1a690*/  FMNMX.FTZ R3, R0, R9, !PT ;  /* 0x0000000900037209 */ /* 0x021fe20007810000 */
[----:B------:R-:W-:Y:S01]  /*1a6a0*/  FMUL.FTZ R148, R149, UR5 ;  /* 0x0000000595947c20 */ /* 0x000fe20008410000 */
[----:B------:R-:W-:Y:S01]  /*1a6b0*/  FMUL.FTZ R136, R136, UR5 ;  /* 0x0000000588887c20 */ /* 0x000fe20008410000 */
[----:B------:R-:W-:Y:S01]  /*1a6c0*/  FMUL.FTZ R137, R137, UR5 ;  /* 0x0000000589897c20 */ /* 0x000fe20008410000 */
[----:B------:R-:W0:Y:S01]  /*1a6d0*/  MUFU.TANH R171, R171 ;  /* 0x000000ab00ab7308 */ /* 0x000e220000002400 */
[----:B------:R-:W-:Y:S01]  /*1a6e0*/  FMNMX.FTZ R3, R6, R3, !PT ;  /* 0x0000000306037209 */ /* 0x000fe20007810000 */
[----:B------:R-:W-:Y:S01]  /*1a6f0*/  FMUL.FTZ R140, R140, UR5 ;  /* 0x000000058c8c7c20 */ /* 0x000fe20008410000 */
        /* <DEDUP_REMOVED lines=10> */
[----:B------:R-:W-:Y:S01]  /*1a7a0*/  FMNMX.FTZ R3, R169, R3, !PT ;  /* 0x00000003a9037209 */ /* 0x000fe20007810000 */
[----:B------:R-:W-:Y:S01]  /*1a7b0*/  FMUL.FTZ R150, R121, UR5 ;  /* 0x0000000579967c20 */ /* 0x000fe20008410000 */
[----:B------:R-:W-:Y:S01]  /*1a7c0*/  FMUL.FTZ R124, R124, UR5 ;  /* 0x000000057c7c7c20 */ /* 0x000fe20008410000 */
[----:B------:R-:W1:Y:S01]  /*1a7d0*/  MUFU.TANH R164, R164 ;  /* 0x000000a400a47308 */ /* 0x000e620000002400 */
[----:B0-----:R-:W-:Y:S01]  /*1a7e0*/  FMNMX.FTZ R3, R171, R3, !PT ;  /* 0x00000003ab037209 */ /* 0x001fe20007810000 */
[----:B------:R-:W-:Y:S01]  /*1a7f0*/  FMUL.FTZ R173, R125, UR5 ;  /* 0x000000057dad7c20 */ /* 0x000fe20008410000 */
[----:B------:R-:W-:Y:S01]  /*1a800*/  FMUL.FTZ R11, R170, UR5 ;  /* 0x00000005aa0b7c20 */ /* 0x000fe20008410000 */
[----:B------:R-:W-:Y:S01]  /*1a810*/  FMUL.FTZ R21, R174, UR5 ;  /* 0x00000005ae157c20 */ /* 0x000fe20008410000 */
[----:B------:R-:W-:Y:S01]  /*1a820*/  FMUL.FTZ R170, R175, UR5 ;  /* 0x00000005afaa7c20 */ /* 0x000fe20008410000 */
[----:B------:R-:W-:Y:S01]  /*1a830*/  FMUL.FTZ R125, R151, UR5 ;  /* 0x00000005977d7c20 */ /* 0x000fe20008410000 */
[----:B------:R-:W-:Y:S01]  /*1a840*/  IMAD.MOV.U32 R121, RZ, RZ, 0x40000040 ;  /* 0x40000040ff797424 */ /* 0x000fe200078e00ff */
[----:B------:R-:W0:Y:S01]  /*1a850*/  MUFU.TANH R165, R165 ;  /* 0x000000a500a57308 */ /* 0x000e220000002400 */
[----:B--2---:R-:W-:Y:S01]  /*1a860*/  FMNMX.FTZ R3, R161, R3, !PT ;  /* 0x00000003a1037209 */ /* 0x004fe20007810000 */
[----:B------:R-:W-:Y:S01]  /*1a870*/  FMUL.FTZ R138, R138, UR5 ;  /* 0x000000058a8a7c20 */ /* 0x000fe20008410000 */
[----:B------:R-:W-:Y:S01]  /*1a880*/  IADD3 R120, R10, 0x280, RZ ;  /* 0x000002800a787810 */ /* 0x000fe20007ffe0ff */
        /* <DEDUP_REMOVED lines=13> */
[----:B0-----:R-:W-:Y:S01]  /*1a960*/  FMNMX.FTZ R3, R165, R3, !PT ;  /* 0x00000003a5037209 */ /* 0x001fe20007810000 */
[----:B------:R-:W-:Y:S01]  /*1a970*/  FMUL.FTZ R127, R127, UR5 ;  /* 0x000000057f7f7c20 */ /* 0x000fe20008410000 */
[----:B------:R-:W-:Y:S01]  /*1a980*/  @!P1 VIADD R12, R12, 0x36840 ;  /* 0x000368400c0c9836 */ /* 0x000fe20000000000 */
[----:B------:R-:W-:Y:S01]  /*1a990*/  ISETP.GT.AND P2, PT, R7, R217, PT ;  /* 0x000000d90700720c */ /* 0x000fe20003f44270 */
[----:B------:R-:W-:-:S02]  /*1a9a0*/  @!P1 VIADD R14, R14, 0x36860 ;  /* 0x000368600e0e9836 */ /* 0x000fc40000000000 */
[----:B------:R-:W-:Y:S01]  /*1a9b0*/  VIADD R7, R7, 0xffffffff ;  /* 0xffffffff07077836 */ /* 0x000fe20000000000 */
[----:B------:R-:W0:Y:S01]  /*1a9c0*/  MUFU.TANH R156, R156 ;  /* 0x0000009c009c7308 */ /* 0x000e220000002400 */
[----:B--2---:R-:W-:Y:S02]  /*1a9d0*/  FMNMX.FTZ R3, R167, R3, !PT ;  /* 0x00000003a7037209 */ /* 0x004fe40007810000 */
[----:B------:R-:W-:Y:S02]  /*1a9e0*/  @!P1 PRMT R12, RZ, 0x654, R12 ;  /* 0x00000654ff0c9816 */ /* 0x000fe4000000000c */
[----:B------:R-:W-:-:S03]  /*1a9f0*/  @!P1 PRMT R14, RZ, 0x654, R14 ;  /* 0x00000654ff0e9816 */ /* 0x000fc6000000000e */
[----:B------:R-:W2:Y:S01]  /*1aa00*/  MUFU.TANH R157, R157 ;  /* 0x0000009d009d7308 */ /* 0x000ea20000002400 */
[----:B-1----:R-:W-:-:S07]  /*1aa10*/  FMNMX.FTZ R3, R153, R3, !PT ;  /* 0x0000000399037209 */ /* 0x002fce0007810000 */
[----:B------:R-:W1:Y:S01]  /*1aa20*/  MUFU.TANH R159, R159 ;  /* 0x0000009f009f7308 */ /* 0x000e620000002400 */
[----:B0-----:R-:W-:-:S07]  /*1aa30*/  FMNMX.FTZ R3, R156, R3, !PT ;  /* 0x000000039c037209 */ /* 0x001fce0007810000 */
[----:B------:R-:W0:Y:S01]  /*1aa40*/  MUFU.TANH R172, R172 ;  /* 0x000000ac00ac7308 */ /* 0x000e220000002400 */
[----:B--2---:R-:W-:-:S07]  /*1aa50*/  FMNMX.FTZ R3, R157, R3, !PT ;  /* 0x000000039d037209 */ /* 0x004fce0007810000 */
        /* <DEDUP_REMOVED lines=29> */
[----:B------:R-:W-:Y:S02]  /*1ac30*/  WARPGROUP.DEPBAR.LE gsb0, 0x0 ;  /* 0x00008000000079c5 */ /* 0x000fe40000010000 */
[----:B------:R-:W-:Y:S01]  /*1ac40*/  WARPGROUP.ARRIVE ;  /* 0x00000000000079c5 */ /* 0x000fe20000000000 */
[----:B--2---:R-:W-:-:S04]  /*1ac50*/  FMNMX.FTZ R3, R124, R3, !PT ;  /* 0x000000037c037209 */ /* 0x004fc80007810000 */
[----:B------:R-:W2:Y:S01]  /*1ac60*/  MUFU.TANH R15, R15 ;  /* 0x0000000f000f7308 */ /* 0x000ea20000002400 */
[----:B------:R-:W-:Y:S01]  /*1ac70*/  HGMMA.64x192x16.F32 R24, R196, gdesc[UR4].tnspB, R24, gsb0 ;  /* 0x42e00004c4187df0 */ /* 0x000fe20008000818 */
[----:B------:R-:W-:Y:S02]  /*1ac80*/  R2UR UR6, R4 ;  /* 0x00000000040672ca */ /* 0x000fe400000e0000 */
[----:B------:R-:W-:Y:S01]  /*1ac90*/  R2UR UR7, R5 ;  /* 0x00000000050772ca */ /* 0x000fe200000e0000 */
[----:B------:R-:W-:Y:S01]  /*1aca0*/  IMAD.MOV.U32 R5, RZ, RZ, 0x40000040 ;  /* 0x40000040ff057424 */ /* 0x000fe200078e00ff */
[----:B------:R-:W-:Y:S02]  /*1acb0*/  IADD3 R4, R10, 0x180, RZ ;  /* 0x000001800a047810 */ /* 0x000fe40007ffe0ff */
[----:B------:R-:W3:Y:S08]  /*1acc0*/  MUFU.TANH R21, R21 ;  /* 0x0000001500157308 */ /* 0x000ef00000002400 */
[----:B------:R-:W4:Y:S08]  /*1acd0*/  MUFU.TANH R170, R170 ;  /* 0x000000aa00aa7308 */ /* 0x000f300000002400 */
[----:B------:R-:W4:Y:S08]  /*1ace0*/  MUFU.TANH R160, R160 ;  /* 0x000000a000a07308 */ /* 0x000f300000002400 */
[----:B------:R-:W4:Y:S08]  /*1acf0*/  MUFU.TANH R162, R162 ;  /* 0x000000a200a27308 */ /* 0x000f300000002400 */
[----:B------:R-:W4:Y:S08]  /*1ad00*/  MUFU.TANH R163, R163 ;  /* 0x000000a300a37308 */ /* 0x000f300000002400 */
[----:B------:R-:W4:Y:S08]  /*1ad10*/  MUFU.TANH R166, R166 ;  /* 0x000000a600a67308 */ /* 0x000f300000002400 */
        /* <DEDUP_REMOVED lines=30> */
[----:B------:R-:W-:Y:S02]  /*1af00*/  R2UR UR6, R4 ;  /* 0x00000000040672ca */ /* 0x000fe400000e0000 */
[----:B------:R-:W-:Y:S01]  /*1af10*/  R2UR UR7, R5 ;  /* 0x00000000050772ca */ /* 0x000fe200000e0000 */
[----:B------:R-:W-:Y:S01]  /*1af20*/  IMAD.U32 R5, RZ, RZ, UR4 ;  /* 0x00000004ff057e24 */ /* 0x000fe2000f8e00ff */
[----:B-1----:R-:W-:-:S05]  /*1af30*/  FMNMX.FTZ R4, R173, R3, !PT ;  /* 0x00000003ad047209 */ /* 0x002fca0007810000 */
[----:B------:R-:W1:Y:S02]  /*1af40*/  SHFL.BFLY PT, R3, R4, 0x2, 0x1f ;  /* 0x0c401f0004037f89 */ /* 0x000e6400000e0000 */
[----:B-1----:R-:W-:-:S05]  /*1af50*/  FMNMX.FTZ R4, R4, R3, !PT ;  /* 0x0000000304047209 */ /* 0x002fca0007810000 */
[----:B------:R-:W1:Y:S02]  /*1af60*/  SHFL.BFLY PT, R3, R4, 0x1, 0x1f ;  /* 0x0c201f0004037f89 */ /* 0x000e6400000e0000 */
[----:B-1----:R-:W-:-:S05]  /*1af70*/  FMNMX.FTZ R4, R4, R3, !PT ;  /* 0x0000000304047209 */ /* 0x002fca0007810000 */
[C---:B------:R-:W-:Y:S01]  /*1af80*/  FMUL.FTZ R174, R4.reuse, R5 ;  /* 0x0000000504ae7220 */ /* 0x040fe20000410000 */
[----:B------:R-:W-:-:S03]  /*1af90*/  FADD.FTZ R3, -R4, R9 ;  /* 0x0000000904037221 */ /* 0x000fc60000010100 */
[-CC-:B------:R-:W-:Y:S01]  /*1afa0*/  FFMA.FTZ R200, R0, R5.reuse, -R174.reuse ;  /* 0x0000000500c87223 */ /* 0x180fe200000108ae */
[----:B0-----:R-:W-:Y:S01]  /*1afb0*/  FMNMX.FTZ R0, R11, R8, !PT ;  /* 0x000000080b007209 */ /* 0x001fe20007810000 */
[-CC-:B------:R-:W-:Y:S01]  /*1afc0*/  FFMA.FTZ R175, R6, R5.reuse, -R174.reuse ;  /* 0x0000000506af7223 */ /* 0x180fe200000108ae */
[-C--:B------:R-:W-:Y:S01]  /*1afd0*/  FMUL.FTZ R3, R3, R5.reuse ;  /* 0x0000000503037220 */ /* 0x080fe20000410000 */
[-CC-:B------:R-:W-:Y:S01]  /*1afe0*/  FFMA.FTZ R202, R168, R5.reuse, -R174.reuse ;  /* 0x00000005a8ca7223 */ /* 0x180fe200000108ae */
[----:B--2---:R-:W-:Y:S01]  /*1aff0*/  FMNMX.FTZ R0, R15, R0, !PT ;  /* 0x000000000f007209 */ /* 0x004fe20007810000 */
[----:B------:R-:W-:Y:S01]  /*1b000*/  MUFU.EX2 R200, R200 ;  /* 0x000000c800c87308 */ /* 0x000fe20000000800 */
[-CC-:B------:R-:W-:Y:S01]  /*1b010*/  FFMA.FTZ R168, R169, R5.reuse, -R174.reuse ;  /* 0x00000005a9a87223 */ /* 0x180fe200000108ae */
[-CC-:B------:R-:W-:Y:S01]  /*1b020*/  FFMA.FTZ R196, R171, R5.reuse, -R174.reuse ;  /* 0x00000005abc47223 */ /* 0x180fe200000108ae */
[----:B---3--:R-:W-:Y:S01]  /*1b030*/  FMNMX.FTZ R0, R21, R0, !PT ;  /* 0x0000000015007209 */ /* 0x008fe20007810000 */
[-CC-:B------:R-:W-:Y:S01]  /*1b040*/  FFMA.FTZ R198, R164, R5.reuse, -R174.reuse ;  /* 0x00000005a4c67223 */ /* 0x180fe200000108ae */
[-CC-:B------:R-:W-:Y:S01]  /*1b050*/  FFMA.FTZ R192, R167, R5.reuse, -R174.reuse ;  /* 0x00000005a7c07223 */ /* 0x180fe200000108ae */
[-CC-:B------:R-:W-:Y:S01]  /*1b060*/  FFMA.FTZ R164, R153, R5.reuse, -R174.reuse ;  /* 0x0000000599a47223 */ /* 0x180fe200000108ae */
[----:B----4-:R-:W-:Y:S01]  /*1b070*/  FMNMX.FTZ R0, R170, R0, !PT ;  /* 0x00000000aa007209 */ /* 0x010fe20007810000 */
[----:B------:R-:W0:Y:S01]  /*1b080*/  MUFU.EX2 R3, R3 ;  /* 0x0000000300037308 */ /* 0x000e220000000800 */
[-CC-:B------:R-:W-:Y:S01]  /*1b090*/  FFMA.FTZ R194, R156, R5.reuse, -R174.reuse ;  /* 0x000000059cc27223 */ /* 0x180fe200000108ae */
[-CC-:B------:R-:W-:Y:S01]  /*1b0a0*/  FFMA.FTZ R151, R157, R5.reuse, -R174.reuse ;  /* 0x000000059d977223 */ /* 0x180fe200000108ae */
[----:B------:R-:W-:Y:S01]  /*1b0b0*/  FMNMX.FTZ R0, R160, R0, !PT ;  /* 0x00000000a0007209 */ /* 0x000fe20007810000 */
[-CC-:B------:R-:W-:Y:S01]  /*1b0c0*/  FFMA.FTZ R153, R172, R5.reuse, -R174.reuse ;  /* 0x00000005ac997223 */ /* 0x180fe200000108ae */
[-CC-:B------:R-:W-:Y:S01]  /*1b0d0*/  FFMA.FTZ R9, R149, R5.reuse, -R174.reuse ;  /* 0x0000000595097223 */ /* 0x180fe200000108ae */
[-CC-:B------:R-:W-:Y:S01]  /*1b0e0*/  FFMA.FTZ R124, R124, R5.reuse, -R174.reuse ;  /* 0x000000057c7c7223 */ /* 0x180fe200000108ae */
[----:B------:R-:W-:Y:S01]  /*1b0f0*/  FMNMX.FTZ R0, R162, R0, !PT ;  /* 0x00000000a2007209 */ /* 0x000fe20007810000 */
[----:B------:R-:W1:Y:S01]  /*1b100*/  MUFU.EX2 R175, R175 ;  /* 0x000000af00af7308 */ /* 0x000e620000000800 */
[----:B------:R-:W-:-:S02]  /*1b110*/  FFMA.FTZ R173, R173, R5, -R174 ;  /* 0x00000005adad7223 */ /* 0x000fc400000108ae */
[----:B------:R-:W-:-:S04]  /*1b120*/  FMNMX.FTZ R0, R163, R0, !PT ;  /* 0x00000000a3007209 */ /* 0x000fc80007810000 */
[----:B------:R-:W-:Y:S01]  /*1b130*/  FMNMX.FTZ R0, R166, R0, !PT ;  /* 0x00000000a6007209 */ /* 0x000fe20007810000 */
[----:B------:R-:W2:Y:S01]  /*1b140*/  MUFU.EX2 R202, R202 ;  /* 0x000000ca00ca7308 */ /* 0x000ea20000000800 */
[----:B0-----:R-:W-:Y:S02]  /*1b150*/  FFMA.FTZ R20, R3, R20, R200 ;  /* 0x0000001403147223 */ /* 0x001fe400000100c8 */
[----:B------:R-:W-:-:S04]  /*1b160*/  FMNMX.FTZ R0, R152, R0, !PT ;  /* 0x0000000098007209 */ /* 0x000fc80007810000 */
[----:B------:R-:W-:Y:S01]  /*1b170*/  FMNMX.FTZ R0, R154, R0, !PT ;  /* 0x000000009a007209 */ /* 0x000fe20007810000 */
[----:B------:R-:W0:Y:S01]  /*1b180*/  MUFU.EX2 R168, R168 ;  /* 0x000000a800a87308 */ /* 0x000e220000000800 */
[C---:B-1----:R-:W-:Y:S01]  /*1b190*/  FADD.FTZ R20, R175.reuse, R20 ;  /* 0x00000014af147221 */ /* 0x042fe20000010000 */
[----:B------:R-:W-:Y:S02]  /*1b1a0*/  F2FP.F16.F32.PACK_AB R200, R175, R200 ;  /* 0x000000c8afc8723e */ /* 0x000fe400000000ff */
[----:B------:R-:W-:-:S04]  /*1b1b0*/  FMNMX.FTZ R0, R155, R0, !PT ;  /* 0x000000009b007209 */ /* 0x000fc80007810000 */
[----:B------:R-:W-:Y:S01]  /*1b1c0*/  FMNMX.FTZ R0, R158, R0, !PT ;  /* 0x000000009e007209 */ /* 0x000fe20007810000 */
[----:B------:R-:W1:Y:S01]  /*1b1d0*/  MUFU.EX2 R196, R196 ;  /* 0x000000c400c47308 */ /* 0x000e620000000800 */
[----:B--2---:R-:W-:Y:S02]  /*1b1e0*/  FADD.FTZ R20, R202, R20 ;  /* 0x00000014ca147221 */ /* 0x004fe40000010000 */
[----:B------:R-:W-:-:S04]  /*1b1f0*/  FMNMX.FTZ R0, R144, R0, !PT ;  /* 0x0000000090007209 */ /* 0x000fc80007810000 */
[----:B------:R-:W-:Y:S01]  /*1b200*/  FMNMX.FTZ R0, R145, R0, !PT ;  /* 0x0000000091007209 */ /* 0x000fe20007810000 */
[----:B------:R-:W-:Y:S01]  /*1b210*/  MUFU.EX2 R198, R198 ;  /* 0x000000c600c67308 */ /* 0x000fe20000000800 */
[C---:B0-----:R-:W-:Y:S01]  /*1b220*/  FADD.FTZ R20, R168.reuse, R20 ;  /* 0x00000014a8147221 */ /* 0x041fe20000010000 */
[----:B------:R-:W-:Y:S02]  /*1b230*/  F2FP.F16.F32.PACK_AB R202, R168, R202 ;  /* 0x000000caa8ca723e */ /* 0x000fe400000000ff */
[----:B------:R-:W-:-:S04]  /*1b240*/  FMNMX.FTZ R0, R146, R0, !PT ;  /* 0x0000000092007209 */ /* 0x000fc80007810000 */
[----:B------:R-:W-:Y:S01]  /*1b250*/  FMNMX.FTZ R0, R125, R0, !PT ;  /* 0x000000007d007209 */ /* 0x000fe20007810000 */
[----:B------:R-:W-:Y:S01]  /*1b260*/  MUFU.EX2 R192, R192 ;  /* 0x000000c000c07308 */ /* 0x000fe20000000800 */
[----:B-1----:R-:W-:Y:S02]  /*1b270*/  FADD.FTZ R20, R196, R20 ;  /* 0x00000014c4147221 */ /* 0x002fe40000010000 */
        /* <DEDUP_REMOVED lines=15> */
[----:B------:R-:W-:-:S05]  /*1b370*/  FMNMX.FTZ R0, R126, R0, !PT ;  /* 0x000000007e007209 */ /* 0x000fca0007810000 */
[----:B------:R-:W-:Y:S01]  /*1b380*/  MUFU.EX2 R124, R124 ;  /* 0x0000007c007c7308 */ /* 0x000fe20000000800 */
[----:B------:R-:W-:Y:S02]  /*1b390*/  WARPGROUP.DEPBAR.LE gsb0, 0x0 ;  /* 0x00008000000079c5 */ /* 0x000fe40000010000 */
[----:B------:R-:W-:Y:S01]  /*1b3a0*/  WARPGROUP.ARRIVE ;  /* 0x00000000000079c5 */ /* 0x000fe20000000000 */
[-CC-:B------:R-:W-:Y:S01]  /*1b3b0*/  FFMA.FTZ R190, R147, R5.reuse, -R174.reuse ;  /* 0x0000000593be7223 */ /* 0x180fe200000108ae */
[----:B------:R-:W-:-:S04]  /*1b3c0*/  FFMA.FTZ R188, R159, R5, -R174 ;  /* 0x000000059fbc7223 */ /* 0x000fc800000108ae */
[----:B------:R-:W-:Y:S01]  /*1b3d0*/  HGMMA.64x192x16.F32 R24, R184, gdesc[UR4].tnspB, R24, gsb0 ;  /* 0x42e00004b8187df0 */ /* 0x000fe20008000818 */
[----:B------:R-:W-:Y:S01]  /*1b3e0*/  R2UR UR6, R120 ;  /* 0x00000000780672ca */ /* 0x000fe200000e0000 */
[----:B------:R-:W-:Y:S01]  /*1b3f0*/  MUFU.EX2 R188, R188 ;  /* 0x000000bc00bc7308 */ /* 0x000fe20000000800 */
[----:B------:R-:W-:Y:S01]  /*1b400*/  R2UR UR7, R121 ;  /* 0x00000000790772ca */ /* 0x000fe200000e0000 */
[----:B------:R-:W-:-:S06]  /*1b410*/  FFMA.FTZ R121, R148, R5, -R174 ;  /* 0x0000000594797223 */ /* 0x000fcc00000108ae */
[----:B------:R0:W1:Y:S08]  /*1b420*/  MUFU.TANH R120, R127 ;  /* 0x0000007f00787308 */ /* 0x0000700000002400 */
[----:B------:R-:W-:Y:S01]  /*1b430*/  MUFU.EX2 R190, R190 ;  /* 0x000000be00be7308 */ /* 0x000fe20000000800 */
[-CC-:B0-----:R-:W-:Y:S01]  /*1b440*/  FFMA.FTZ R127, R161, R5.reuse, -R174.reuse ;  /* 0x00000005a17f7223 */ /* 0x181fe200000108ae */
[----:B------:R-:W-:-:S06]  /*1b450*/  FFMA.FTZ R161, R165, R5, -R174 ;  /* 0x00000005a5a17223 */ /* 0x000fcc00000108ae */
[----:B------:R-:W0:Y:S01]  /*1b460*/  MUFU.EX2 R127, R127 ;  /* 0x0000007f007f7308 */ /* 0x000e220000000800 */
[----:B-1----:R-:W-:-:S05]  /*1b470*/  FMNMX.FTZ R0, R120, R0, !PT ;  /* 0x0000000078007209 */ /* 0x002fca0007810000 */
[----:B------:R-:W1:Y:S02]  /*1b480*/  SHFL.BFLY PT, R6, R0, 0x2, 0x1f ;  /* 0x0c401f0000067f89 */ /* 0x000e6400000e0000 */
[----:B------:R-:W2:Y:S08]  /*1b490*/  MUFU.EX2 R161, R161 ;  /* 0x000000a100a17308 */ /* 0x000eb00000000800 */
[----:B------:R-:W3:Y:S01]  /*1b4a0*/  MUFU.EX2 R121, R121 ;  /* 0x0000007900797308 */ /* 0x000ee20000000800 */
[C---:B0-----:R-:W-:Y:S01]  /*1b4b0*/  FADD.FTZ R20, R127.reuse, R20 ;  /* 0x000000147f147221 */ /* 0x041fe20000010000 */
[----:B------:R-:W-:-:S03]  /*1b4c0*/  F2FP.F16.F32.PACK_AB R196, R127, R196 ;  /* 0x000000c47fc4723e */ /* 0x000fc600000000ff */
[----:B------:R-:W-:-:S04]  /*1b4d0*/  FADD.FTZ R20, R198, R20 ;  /* 0x00000014c6147221 */ /* 0x000fc80000010000 */
[C---:B--2---:R-:W-:Y:S01]  /*1b4e0*/  FADD.FTZ R20, R161.reuse, R20 ;  /* 0x00000014a1147221 */ /* 0x044fe20000010000 */
[----:B------:R-:W-:-:S03]  /*1b4f0*/  F2FP.F16.F32.PACK_AB R198, R161, R198 ;  /* 0x000000c6a1c6723e */ /* 0x000fc600000000ff */
[----:B------:R-:W-:Y:S01]  /*1b500*/  FADD.FTZ R20, R192, R20 ;  /* 0x00000014c0147221 */ /* 0x000fe20000010000 */
[----:B-1----:R-:W-:Y:S02]  /*1b510*/  FMNMX.FTZ R0, R0, R6, !PT ;  /* 0x0000000600007209 */ /* 0x002fe40007810000 */
[C---:B------:R-:W-:Y:S01]  /*1b520*/  F2FP.F16.F32.PACK_AB R192, R164.reuse, R192 ;  /* 0x000000c0a4c0723e */ /* 0x040fe200000000ff */
[----:B------:R-:W-:Y:S02]  /*1b530*/  FADD.FTZ R20, R164, R20 ;  /* 0x00000014a4147221 */ /* 0x000fe40000010000 */
[----:B------:R-:W0:Y:S02]  /*1b540*/  SHFL.BFLY PT, R6, R0, 0x1, 0x1f ;  /* 0x0c201f0000067f89 */ /* 0x000e2400000e0000 */
[----:B------:R-:W-:Y:S01]  /*1b550*/  FADD.FTZ R20, R194, R20 ;  /* 0x00000014c2147221 */ /* 0x000fe20000010000 */
[----:B------:R-:W-:-:S03]  /*1b560*/  F2FP.F16.F32.PACK_AB R194, R151, R194 ;  /* 0x000000c297c2723e */ /* 0x000fc600000000ff */
[----:B------:R-:W-:-:S04]  /*1b570*/  FADD.FTZ R20, R151, R20 ;  /* 0x0000001497147221 */ /* 0x000fc80000010000 */
[----:B------:R-:W-:Y:S01]  /*1b580*/  FADD.FTZ R20, R188, R20 ;  /* 0x00000014bc147221 */ /* 0x000fe20000010000 */
[----:B------:R-:W-:-:S03]  /*1b590*/  F2FP.F16.F32.PACK_AB R188, R153, R188 ;  /* 0x000000bc99bc723e */ /* 0x000fc600000000ff */
[----:B------:R-:W-:-:S04]  /*1b5a0*/  FADD.FTZ R20, R153, R20 ;  /* 0x0000001499147221 */ /* 0x000fc80000010000 */
[----:B------:R-:W-:Y:S01]  /*1b5b0*/  FADD.FTZ R20, R190, R20 ;  /* 0x00000014be147221 */ /* 0x000fe20000010000 */
[----:B---3--:R-:W-:-:S03]  /*1b5c0*/  F2FP.F16.F32.PACK_AB R190, R121, R190 ;  /* 0x000000be79be723e */ /* 0x008fc600000000ff */
[----:B------:R-:W-:Y:S01]  /*1b5d0*/  FADD.FTZ R20, R121, R20 ;  /* 0x0000001479147221 */ /* 0x000fe20000010000 */
[----:B0-----:R-:W-:-:S05]  /*1b5e0*/  FMNMX.FTZ R6, R0, R6, !PT ;  /* 0x0000000600067209 */ /* 0x001fca0007810000 */
[----:B------:R-:W-:Y:S02]  /*1b5f0*/  FADD.FTZ R0, -R6, R8 ;  /* 0x0000000806007221 */ /* 0x000fe40000010100 */
[----:B------:R-:W-:Y:S02]  /*1b600*/  MUFU.EX2 R8, R173 ;  /* 0x000000ad00087308 */ /* 0x000fe40000000800 */
[----:B------:R-:W-:-:S06]  /*1b610*/  FMUL.FTZ R0, R0, R5 ;  /* 0x0000000500007220 */ /* 0x000fcc0000410000 */
[----:B------:R-:W-:Y:S01]  /*1b620*/  MUFU.EX2 R0, R0 ;  /* 0x0000000000007308 */ /* 0x000fe20000000800 */
[----:B------:R-:W-:Y:S02]  /*1b630*/  WARPGROUP.DEPBAR.LE gsb0, 0x0 ;  /* 0x00008000000079c5 */ /* 0x000fe40000010000 */
[----:B------:R-:W-:Y:S01]  /*1b640*/  WARPGROUP.ARRIVE ;  /* 0x00000000000079c5 */ /* 0x000fe20000000000 */
[-CC-:B------:R-:W-:Y:S01]  /*1b650*/  FFMA.FTZ R186, R140, R5.reuse, -R174.reuse ;  /* 0x000000058cba7223 */ /* 0x180fe200000108ae */
[-C--:B------:R-:W-:Y:S01]  /*1b660*/  FMUL.FTZ R140, R6, R5.reuse ;  /* 0x00000005068c7220 */ /* 0x080fe20000410000 */
[-CC-:B------:R-:W-:Y:S01]  /*1b670*/  FFMA.FTZ R184, R136, R5.reuse, -R174.reuse ;  /* 0x0000000588b87223 */ /* 0x180fe200000108ae */
[-CC-:B------:R-:W-:Y:S01]  /*1b680*/  FFMA.FTZ R136, R137, R5.reuse, -R174.reuse ;  /* 0x0000000589887223 */ /* 0x180fe200000108ae */
[-C--:B------:R-:W-:Y:S01]  /*1b690*/  FFMA.FTZ R137, R141, R5.reuse, -R174 ;  /* 0x000000058d897223 */ /* 0x080fe200000108ae */
[----:B------:R-:W-:Y:S01]  /*1b6a0*/  HGMMA.64x192x16.F32 R24, R180, gdesc[UR4].tnspB, R24, gsb0 ;  /* 0x42e00004b4187df0 */ /* 0x000fe20008000818 */
[-CC-:B------:R-:W-:Y:S01]  /*1b6b0*/  FFMA.FTZ R201, R11, R5.reuse, -R140.reuse ;  /* 0x000000050bc97223 */ /* 0x180fe2000001088c */
[----:B------:R-:W-:Y:S01]  /*1b6c0*/  MOV R11, 0x40000040 ;  /* 0x40000040000b7802 */ /* 0x000fe20000000f00 */
[-CC-:B------:R-:W-:Y:S01]  /*1b6d0*/  FFMA.FTZ R15, R15, R5.reuse, -R140.reuse ;  /* 0x000000050f0f7223 */ /* 0x180fe2000001088c */
[----:B------:R-:W-:Y:S01]  /*1b6e0*/  R2UR UR6, R10 ;  /* 0x000000000a0672ca */ /* 0x000fe200000e0000 */
[-CC-:B------:R-:W-:Y:S01]  /*1b6f0*/  FFMA.FTZ R203, R21, R5.reuse, -R140.reuse ;  /* 0x0000000515cb7223 */ /* 0x180fe2000001088c */
[----:B------:R-:W-:Y:S01]  /*1b700*/  R2UR UR7, R11 ;  /* 0x000000000b0772ca */ /* 0x000fe200000e0000 */
        /* <DEDUP_REMOVED lines=15> */
[--C-:B------:R-:W-:Y:S01]  /*1b800*/  FFMA.FTZ R187, R142, R5, -R140.reuse ;  /* 0x000000058ebb7223 */ /* 0x100fe2000001088c */
[----:B------:R-:W2:Y:S01]  /*1b810*/  MUFU.EX2 R203, R203 ;  /* 0x000000cb00cb7308 */ /* 0x000ea20000000800 */
[----:B0-----:R-:W-:Y:S01]  /*1b820*/  FFMA.FTZ R13, R0, R13, R201 ;  /* 0x0000000d000d7223 */ /* 0x001fe200000100c9 */
[-CC-:B------:R-:W-:Y:S01]  /*1b830*/  FFMA.FTZ R135, R135, R5.reuse, -R140.reuse ;  /* 0x0000000587877223 */ /* 0x180fe2000001088c */
[-CC-:B------:R-:W-:Y:S01]  /*1b840*/  FFMA.FTZ R122, R122, R5.reuse, -R140.reuse ;  /* 0x000000057a7a7223 */ /* 0x180fe2000001088c */
[-CC-:B------:R-:W-:Y:S01]  /*1b850*/  FFMA.FTZ R123, R123, R5.reuse, -R140.reuse ;  /* 0x000000057b7b7223 */ /* 0x180fe2000001088c */
[-CC-:B------:R-:W-:Y:S01]  /*1b860*/  FFMA.FTZ R126, R126, R5.reuse, -R140.reuse ;  /* 0x000000057e7e7223 */ /* 0x180fe2000001088c */
[----:B------:R-:W-:-:S02]  /*1b870*/  FFMA.FTZ R120, R120, R5, -R140 ;  /* 0x0000000578787223 */ /* 0x000fc4000001088c */
[----:B------:R-:W0:Y:S01]  /*1b880*/  MUFU.EX2 R147, R147 ;  /* 0x0000009300937308 */ /* 0x000e220000000800 */
[C---:B-1----:R-:W-:Y:S01]  /*1b890*/  FADD.FTZ R13, R15.reuse, R13 ;  /* 0x0000000d0f0d7221 */ /* 0x042fe20000010000 */
[----:B------:R-:W-:-:S06]  /*1b8a0*/  F2FP.F16.F32.PACK_AB R201, R15, R201 ;  /* 0x000000c90fc9723e */ /* 0x000fcc00000000ff */
[----:B------:R-:W-:Y:S01]  /*1b8b0*/  MUFU.EX2 R197, R197 ;  /* 0x000000c500c57308 */ /* 0x000fe20000000800 */
[----:B--2---:R-:W-:-:S07]  /*1b8c0*/  FADD.FTZ R13, R203, R13 ;  /* 0x0000000dcb0d7221 */ /* 0x004fce0000010000 */
        /* <DEDUP_REMOVED lines=14> */
[----:B0-----:R-:W-:-:S07]  /*1b9b0*/  FADD.FTZ R20, R184, R20 ;  /* 0x00000014b8147221 */ /* 0x001fce0000010000 */
[----:B------:R-:W0:Y:S08]  /*1b9c0*/  MUFU.EX2 R186, R186 ;  /* 0x000000ba00ba7308 */ /* 0x000e300000000800 */
[----:B------:R-:W-:Y:S01]  /*1b9d0*/  MUFU.EX2 R187, R187 ;  /* 0x000000bb00bb7308 */ /* 0x000fe20000000800 */
[C---:B-1----:R-:W-:Y:S01]  /*1b9e0*/  FADD.FTZ R20, R136.reuse, R20 ;  /* 0x0000001488147221 */ /* 0x042fe20000010000 */
[----:B------:R-:W-:-:S06]  /*1b9f0*/  F2FP.F16.F32.PACK_AB R184, R136, R184 ;  /* 0x000000b888b8723e */ /* 0x000fcc00000000ff */
[----:B------:R-:W1:Y:S01]  /*1ba00*/  MUFU.EX2 R137, R137 ;  /* 0x0000008900897308 */ /* 0x000e620000000800 */
[----:B0-----:R-:W-:-:S07]  /*1ba10*/  FADD.FTZ R20, R186, R20 ;  /* 0x00000014ba147221 */ /* 0x001fce0000010000 */
[----:B------:R-:W-:Y:S08]  /*1ba20*/  MUFU.EX2 R135, R135 ;  /* 0x0000008700877308 */ /* 0x000ff00000000800 */
[----:B------:R-:W-:Y:S01]  /*1ba30*/  MUFU.EX2 R122, R122 ;  /* 0x0000007a007a7308 */ /* 0x000fe20000000800 */
[C---:B-1----:R-:W-:Y:S01]  /*1ba40*/  FADD.FTZ R20, R137.reuse, R20 ;  /* 0x0000001489147221 */ /* 0x042fe20000010000 */
[----:B------:R-:W-:-:S06]  /*1ba50*/  F2FP.F16.F32.PACK_AB R186, R137, R186 ;  /* 0x000000ba89ba723e */ /* 0x000fcc00000000ff */
[----:B------:R-:W-:Y:S08]  /*1ba60*/  MUFU.EX2 R123, R123 ;  /* 0x0000007b007b7308 */ /* 0x000ff00000000800 */
[----:B------:R-:W-:Y:S01]  /*1ba70*/  MUFU.EX2 R126, R126 ;  /* 0x0000007e007e7308 */ /* 0x000fe20000000800 */
[----:B------:R-:W-:Y:S02]  /*1ba80*/  WARPGROUP.DEPBAR.LE gsb0, 0x0 ;  /* 0x00008000000079c5 */ /* 0x000fe40000010000 */
[----:B------:R-:W-:Y:S01]  /*1ba90*/  WARPGROUP.ARRIVE ;  /* 0x00000000000079c5 */ /* 0x000fe20000000000 */
[-CC-:B------:R-:W-:Y:S01]  /*1baa0*/  FFMA.FTZ R180, R128, R5.reuse, -R174.reuse ;  /* 0x0000000580b47223 */ /* 0x180fe200000108ae */
[-CC-:B------:R-:W-:Y:S01]  /*1bab0*/  FFMA.FTZ R128, R129, R5.reuse, -R174.reuse ;  /* 0x0000000581807223 */ /* 0x180fe200000108ae */
[-C--:B------:R-:W-:Y:S01]  /*1bac0*/  FFMA.FTZ R129, R133, R5.reuse, -R174 ;  /* 0x0000000585817223 */ /* 0x080fe200000108ae */
[-CC-:B------:R-:W-:Y:S01]  /*1bad0*/  FFMA.FTZ R133, R162, R5.reuse, -R140.reuse ;  /* 0x00000005a2857223 */ /* 0x180fe2000001088c */
[-C--:B------:R-:W-:Y:S01]  /*1bae0*/  FFMA.FTZ R181, R130, R5.reuse, -R140 ;  /* 0x0000000582b57223 */ /* 0x080fe2000001088c */
[----:B------:R-:W-:Y:S01]  /*1baf0*/  HGMMA.64x192x16.F32 R24, R176, gdesc[UR4].tnspB, R24, gsb0 ;  /* 0x42e00004b0187df0 */ /* 0x000fe20008000818 */
[----:B------:R-:W0:Y:S01]  /*1bb00*/  MUFU.EX2 R180, R180 ;  /* 0x000000b400b47308 */ /* 0x000e220000000800 */
[-C--:B------:R-:W-:Y:S01]  /*1bb10*/  FFMA.FTZ R182, R132, R5.reuse, -R174 ;  /* 0x0000000584b67223 */ /* 0x080fe200000108ae */
[-C--:B------:R-:W-:Y:S01]  /*1bb20*/  FFMA.FTZ R183, R134, R5.reuse, -R140 ;  /* 0x0000000586b77223 */ /* 0x080fe2000001088c */
[----:B------:R-:W-:-:S05]  /*1bb30*/  FFMA.FTZ R132, R150, R5, -R174 ;  /* 0x0000000596847223 */ /* 0x000fca00000108ae */
[----:B------:R-:W-:Y:S08]  /*1bb40*/  MUFU.EX2 R133, R133 ;  /* 0x0000008500857308 */ /* 0x000ff00000000800 */
[----:B------:R-:W-:Y:S01]  /*1bb50*/  MUFU.EX2 R181, R181 ;  /* 0x000000b500b57308 */ /* 0x000fe20000000800 */
[----:B0-----:R-:W-:-:S07]  /*1bb60*/  FADD.FTZ R20, R180, R20 ;  /* 0x00000014b4147221 */ /* 0x001fce0000010000 */
[----:B------:R-:W0:Y:S08]  /*1bb70*/  MUFU.EX2 R128, R128 ;  /* 0x0000008000807308 */ /* 0x000e300000000800 */
[----:B------:R-:W1:Y:S08]  /*1bb80*/  MUFU.EX2 R182, R182 ;  /* 0x000000b600b67308 */ /* 0x000e700000000800 */
[----:B------:R-:W-:Y:S01]  /*1bb90*/  MUFU.EX2 R183, R183 ;  /* 0x000000b700b77308 */ /* 0x000fe20000000800 */
[C---:B0-----:R-:W-:Y:S01]  /*1bba0*/  FADD.FTZ R20, R128.reuse, R20 ;  /* 0x0000001480147221 */ /* 0x041fe20000010000 */
[----:B------:R-:W-:-:S06]  /*1bbb0*/  F2FP.F16.F32.PACK_AB R180, R128, R180 ;  /* 0x000000b480b4723e */ /* 0x000fcc00000000ff */
[----:B------:R-:W0:Y:S01]  /*1bbc0*/  MUFU.EX2 R129, R129 ;  /* 0x0000008100817308 */ /* 0x000e220000000800 */
[----:B-1----:R-:W-:-:S07]  /*1bbd0*/  FADD.FTZ R20, R182, R20 ;  /* 0x00000014b6147221 */ /* 0x002fce0000010000 */
[----:B------:R-:W1:Y:S08]  /*1bbe0*/  MUFU.EX2 R132, R132 ;  /* 0x0000008400847308 */ /* 0x000e700000000800 */
[----:B------:R-:W2:Y:S01]  /*1bbf0*/  MUFU.EX2 R120, R120 ;  /* 0x0000007800787308 */ /* 0x000ea20000000800 */
[C---:B0-----:R-:W-:Y:S01]  /*1bc00*/  FADD.FTZ R20, R129.reuse, R20 ;  /* 0x0000001481147221 */ /* 0x041fe20000010000 */
[----:B------:R-:W-:-:S03]  /*1bc10*/  F2FP.F16.F32.PACK_AB R182, R129, R182 ;  /* 0x000000b681b6723e */ /* 0x000fc600000000ff */
[----:B------:R-:W-:-:S04]  /*1bc20*/  FADD.FTZ R20, R9, R20 ;  /* 0x0000001409147221 */ /* 0x000fc80000010000 */
[----:B-1----:R-:W-:-:S04]  /*1bc30*/  FADD.FTZ R20, R132, R20 ;  /* 0x0000001484147221 */ /* 0x002fc80000010000 */
[----:B------:R-:W-:-:S04]  /*1bc40*/  FADD.FTZ R20, R124, R20 ;  /* 0x000000147c147221 */ /* 0x000fc80000010000 */
[----:B------:R-:W-:Y:S01]  /*1bc50*/  FADD.FTZ R20, R8, R20 ;  /* 0x0000001408147221 */ /* 0x000fe20000010000 */
[----:B------:R-:W-:Y:S02]  /*1bc60*/  WARPGROUP.DEPBAR.LE gsb0, 0x0 ;  /* 0x00008000000079c5 */ /* 0x000fe40000010000 */
[----:B------:R0:W-:Y:S01]  /*1bc70*/  @!P1 SYNCS.ARRIVE.TRANS64.RED.A1T0 RZ, [R12+URZ], RZ ;  /* 0x000000ff0cff99a7 */ /* 0x0001e2000810043f */
[----:B------:R-:W-:Y:S01]  /*1bc80*/  F2FP.F16.F32.PACK_AB R176, R132, R9 ;  /* 0x0000000984b0723e */ /* 0x000fe200000000ff */
[----:B------:R-:W-:Y:S01]  /*1bc90*/  IMAD.MOV.U32 R9, RZ, RZ, R4 ;  /* 0x000000ffff097224 */ /* 0x000fe200078e0004 */
[----:B------:R-:W-:Y:S01]  /*1bca0*/  F2FP.F16.F32.PACK_AB R178, R8, R124 ;  /* 0x0000007c08b2723e */ /* 0x000fe200000000ff */
[----:B------:R-:W-:Y:S01]  /*1bcb0*/  IMAD.MOV.U32 R8, RZ, RZ, R6 ;  /* 0x000000ffff087224 */ /* 0x000fe200078e0006 */
[----:B------:R-:W-:Y:S02]  /*1bcc0*/  F2FP.F16.F32.PACK_AB R177, R123, R122 ;  /* 0x0000007a7bb1723e */ /* 0x000fe400000000ff */
[----:B--2---:R-:W-:Y:S01]  /*1bcd0*/  F2FP.F16.F32.PACK_AB R179, R120, R126 ;  /* 0x0000007e78b3723e */ /* 0x004fe200000000ff */
[----:B------:R1:W-:Y:S01]  /*1bce0*/  @!P1 SYNCS.ARRIVE.TRANS64.RED.A1T0 RZ, [R14+URZ], RZ ;  /* 0x000000ff0eff99a7 */ /* 0x0003e2000810043f */
[----:B0-----:R-:W-:-:S06]  /*1bcf0*/  FFMA.FTZ R12, R139, R5, -R140 ;  /* 0x000000058b0c7223 */ /* 0x001fcc000001088c */
[----:B------:R-:W0:Y:S01]  /*1bd00*/  MUFU.EX2 R12, R12 ;  /* 0x0000000c000c7308 */ /* 0x000e220000000800 */
[----:B-1----:R-:W-:Y:S01]  /*1bd10*/  FADD.FTZ R14, R147, R13 ;  /* 0x0000000d930e7221 */ /* 0x002fe20000010000 */
[----:B------:R-:W-:-:S03]  /*1bd20*/  FFMA.FTZ R13, R143, R5, -R140 ;  /* 0x000000058f0d7223 */ /* 0x000fc6000001088c */
[----:B------:R-:W-:Y:S01]  /*1bd30*/  FADD.FTZ R14, R197, R14 ;  /* 0x0000000ec50e7221 */ /* 0x000fe20000010000 */
[C---:B------:R-:W-:Y:S02]  /*1bd40*/  F2FP.F16.F32.PACK_AB R197, R133.reuse, R197 ;  /* 0x000000c585c5723e */ /* 0x040fe400000000ff */
[----:B------:R-:W1:Y:S01]  /*1bd50*/  MUFU.EX2 R13, R13 ;  /* 0x0000000d000d7308 */ /* 0x000e620000000800 */
[----:B------:R-:W-:Y:S01]  /*1bd60*/  FADD.FTZ R125, R133, R14 ;  /* 0x0000000e857d7221 */ /* 0x000fe20000010000 */
[----:B------:R-:W-:-:S03]  /*1bd70*/  FFMA.FTZ R14, R131, R5, -R140 ;  /* 0x00000005830e7223 */ /* 0x000fc6000001088c */
[----:B------:R-:W-:Y:S01]  /*1bd80*/  FADD.FTZ R125, R199, R125 ;  /* 0x0000007dc77d7221 */ /* 0x000fe20000010000 */
[C---:B------:R-:W-:Y:S02]  /*1bd90*/  F2FP.F16.F32.PACK_AB R199, R148.reuse, R199 ;  /* 0x000000c794c7723e */ /* 0x040fe400000000ff */
[----:B------:R-:W2:Y:S01]  /*1bda0*/  MUFU.EX2 R14, R14 ;  /* 0x0000000e000e7308 */ /* 0x000ea20000000800 */
[----:B------:R-:W-:-:S04]  /*1bdb0*/  FADD.FTZ R125, R148, R125 ;  /* 0x0000007d947d7221 */ /* 0x000fc80000010000 */
[----:B------:R-:W-:Y:S01]  /*1bdc0*/  FADD.FTZ R125, R193, R125 ;  /* 0x0000007dc17d7221 */ /* 0x000fe20000010000 */
[----:B------:R-:W-:-:S03]  /*1bdd0*/  F2FP.F16.F32.PACK_AB R193, R21, R193 ;  /* 0x000000c115c1723e */ /* 0x000fc600000000ff */
[----:B------:R-:W-:-:S04]  /*1bde0*/  FADD.FTZ R125, R21, R125 ;  /* 0x0000007d157d7221 */ /* 0x000fc80000010000 */
[----:B------:R-:W-:Y:S01]  /*1bdf0*/  FADD.FTZ R125, R195, R125 ;  /* 0x0000007dc37d7221 */ /* 0x000fe20000010000 */
[----:B------:R-:W-:-:S03]  /*1be00*/  F2FP.F16.F32.PACK_AB R195, R141, R195 ;  /* 0x000000c38dc3723e */ /* 0x000fc600000000ff */
[----:B------:R-:W-:-:S04]  /*1be10*/  FADD.FTZ R125, R141, R125 ;  /* 0x0000007d8d7d7221 */ /* 0x000fc80000010000 */
[----:B------:R-:W-:Y:S01]  /*1be20*/  FADD.FTZ R125, R189, R125 ;  /* 0x0000007dbd7d7221 */ /* 0x000fe20000010000 */
[----:B------:R-:W-:-:S03]  /*1be30*/  F2FP.F16.F32.PACK_AB R189, R10, R189 ;  /* 0x000000bd0abd723e */ /* 0x000fc600000000ff */
[----:B------:R-:W-:Y:S01]  /*1be40*/  FADD.FTZ R125, R10, R125 ;  /* 0x0000007d0a7d7221 */ /* 0x000fe20000010000 */
[----:B------:R-:W-:-:S03]  /*1be50*/  MOV R10, R216 ;  /* 0x000000d8000a7202 */ /* 0x000fc60000000f00 */
[----:B------:R-:W-:Y:S01]  /*1be60*/  FADD.FTZ R125, R191, R125 ;  /* 0x0000007dbf7d7221 */ /* 0x000fe20000010000 */
[----:B------:R-:W-:-:S03]  /*1be70*/  F2FP.F16.F32.PACK_AB R191, R11, R191 ;  /* 0x000000bf0bbf723e */ /* 0x000fc600000000ff */
[----:B------:R-:W-:Y:S01]  /*1be80*/  FADD.FTZ R125, R11, R125 ;  /* 0x0000007d0b7d7221 */ /* 0x000fe20000010000 */
[----:B------:R-:W-:-:S03]  /*1be90*/  IMAD.MOV.U32 R11, RZ, RZ, R215 ;  /* 0x000000ffff0b7224 */ /* 0x000fc600078e00d7 */
[----:B------:R-:W-:Y:S01]  /*1bea0*/  FADD.FTZ R125, R185, R125 ;  /* 0x0000007db97d7221 */ /* 0x000fe20000010000 */
[----:B0-----:R-:W-:-:S03]  /*1beb0*/  F2FP.F16.F32.PACK_AB R185, R12, R185 ;  /* 0x000000b90cb9723e */ /* 0x001fc600000000ff */
[----:B------:R-:W-:-:S04]  /*1bec0*/  FADD.FTZ R125, R12, R125 ;  /* 0x0000007d0c7d7221 */ /* 0x000fc80000010000 */
[----:B------:R-:W-:Y:S01]  /*1bed0*/  FADD.FTZ R125, R187, R125 ;  /* 0x0000007dbb7d7221 */ /* 0x000fe20000010000 */
[----:B-1----:R-:W-:-:S03]  /*1bee0*/  F2FP.F16.F32.PACK_AB R187, R13, R187 ;  /* 0x000000bb0dbb723e */ /* 0x002fc600000000ff */
[----:B------:R-:W-:-:S04]  /*1bef0*/  FADD.FTZ R125, R13, R125 ;  /* 0x0000007d0d7d7221 */ /* 0x000fc80000010000 */
[----:B------:R-:W-:Y:S01]  /*1bf00*/  FADD.FTZ R125, R181, R125 ;  /* 0x0000007db57d7221 */ /* 0x000fe20000010000 */
[----:B--2---:R-:W-:-:S03]  /*1bf10*/  F2FP.F16.F32.PACK_AB R181, R14, R181 ;  /* 0x000000b50eb5723e */ /* 0x004fc600000000ff */
[----:B------:R-:W-:-:S04]  /*1bf20*/  FADD.FTZ R125, R14, R125 ;  /* 0x0000007d0e7d7221 */ /* 0x000fc80000010000 */
[----:B------:R-:W-:Y:S01]  /*1bf30*/  FADD.FTZ R125, R183, R125 ;  /* 0x0000007db77d7221 */ /* 0x000fe20000010000 */
[----:B------:R-:W-:-:S03]  /*1bf40*/  F2FP.F16.F32.PACK_AB R183, R135, R183 ;  /* 0x000000b787b7723e */ /* 0x000fc600000000ff */
[----:B------:R-:W-:-:S04]  /*1bf50*/  FADD.FTZ R125, R135, R125 ;  /* 0x0000007d877d7221 */ /* 0x000fc80000010000 */
[----:B------:R-:W-:-:S04]  /*1bf60*/  FADD.FTZ R125, R122, R125 ;  /* 0x0000007d7a7d7221 */ /* 0x000fc80000010000 */
[----:B------:R-:W-:-:S04]  /*1bf70*/  FADD.FTZ R125, R123, R125 ;  /* 0x0000007d7b7d7221 */ /* 0x000fc80000010000 */
[----:B------:R-:W-:-:S04]  /*1bf80*/  FADD.FTZ R125, R126, R125 ;  /* 0x0000007d7e7d7221 */ /* 0x000fc80000010000 */
[----:B------:R-:W-:Y:S01]  /*1bf90*/  FADD.FTZ R13, R120, R125 ;  /* 0x0000007d780d7221 */ /* 0x000fe20000010000 */
[----:B------:R-:W-:Y:S06]  /*1bfa0*/  @P2 BRA `(.L_x_3826) ;  /* 0xffffffa800f42947 */ /* 0x000fec000383ffff */
.L_x_3815:
[----:B------:R-:W-:Y:S05]  /*1bfb0*/  BSYNC B0 ;  /* 0x0000000000007941 */ /* 0x000fea0003800000 */
.L_x_3814:
        /* <DEDUP_REMOVED lines=99> */
.L_x_3827:
[----:B------:R-:W-:Y:S02]  /*1c5f0*/  LEA R0, R215, R2, 0x3 ;  /* 0x00000002d7007211 */ /* 0x000fe400078e18ff */
[----:B------:R-:W-:-:S04]  /*1c600*/  SHF.L.U32 R3, R216, 0x1f, RZ ;  /* 0x0000001fd8037819 */ /* 0x000fc800000006ff */
[----:B------:R0:W1:Y:S01]  /*1c610*/  SYNCS.PHASECHK.TRANS64.TRYWAIT P2, [R0+URZ+0x36850], R3 ;  /* 0x03685003000075a7 */ /* 0x000062000804017f */
[----:B------:R-:W-:Y:S05]  /*1c620*/  @!P0 BRA `(.L_x_3828) ;  /* 0x0000000000048947 */ /* 0x000fea0003800000 */
[----:B------:R-:W-:Y:S01]  /*1c630*/  BPT.TRAP 0x1 ;  /* 0x000000040000795c */ /* 0x000fe20000300000 */
.L_x_3828:
[----:B------:R-:W-:Y:S01]  /*1c640*/  VIADD R2, R2, 0x400 ;  /* 0x0000040002027836 */ /* 0x000fe20000000000 */
[----:B------:R-:W-:Y:S04]  /*1c650*/  BSSY B0, `(.L_x_3829) ;  /* 0x0000008000007945 */ /* 0x000fe80003800000 */
[----:B------:R-:W-:-:S04]  /*1c660*/  SHF.R.U32.HI R2, RZ, 0x4, R2 ;  /* 0x00000004ff027819 */ /* 0x000fc80000011602 */
[----:B------:R-:W-:-:S04]  /*1c670*/  LOP3.LUT R2, R2, 0x3fff, RZ, 0xc0, !PT ;  /* 0x00003fff02027812 */ /* 0x000fc800078ec0ff */
[----:B------:R-:W-:-:S05]  /*1c680*/  LOP3.LUT R2, R2, 0x3800000, RZ, 0xfc, !PT ;  /* 0x0380000002027812 */ /* 0x000fca00078efcff */
[----:B------:R-:W-:Y:S01]  /*1c690*/  IMAD R7, R215, 0xa80, R2 ;  /* 0x00000a80d7077824 */ /* 0x000fe200078e0202 */
[----:B-1----:R-:W-:Y:S06]  /*1c6a0*/  @P2 BRA `(.L_x_3830) ;  /* 0x0000000000082947 */ /* 0x002fec0003800000 */
[----:B------:R-:W1:Y:S02]  /*1c6b0*/  SYNCS.PHASECHK.TRANS64.TRYWAIT P0, [R0+URZ+0x36850], R3 ;  /* 0x03685003000075a7 */ /* 0x000e64000800017f */
[----:B-1----:R-:W-:Y:S05]  /*1c6c0*/  @!P0 BRA `(.L_x_3831) ;  /* 0x000000d400388947 */ /* 0x002fea0003800000 */
.L_x_3830:
[----:B------:R-:W-:Y:S05]  /*1c6d0*/  BSYNC B0 ;  /* 0x0000000000007941 */ /* 0x000fea0003800000 */
.L_x_3829:
[----:B------:R-:W-:Y:S01]  /*1c6e0*/  IMAD.MOV.U32 R2, RZ, RZ, R7 ;  /* 0x000000ffff027224 */ /* 0x000fe200078e0007 */
[----:B------:R-:W-:Y:S01]  /*1c6f0*/  WARPGROUP.ARRIVE ;  /* 0x00000000000079c5 */ /* 0x000fe20000000000 */
[----:B01----:R-:W-:Y:S01]  /*1c700*/  IMAD.MOV.U32 R3, RZ, RZ, 0x40000040 ;  /* 0x40000040ff037424 */ /* 0x003fe200078e00ff */
[----:B------:R-:W-:Y:S01]  /*1c710*/  IADD3 R215, R215, 0x1, RZ ;  /* 0x00000001d7d77810 */ /* 0x000fe20007ffe0ff */
[----:B------:R-:W-:Y:S01]  /*1c720*/  VIADD R225, R225, 0x1 ;  /* 0x00000001e1e17836 */ /* 0x000fe20000000000 */
[----:B------:R-:W-:Y:S02]  /*1c730*/  R2UR UR6, R2 ;  /* 0x00000000020672ca */ /* 0x000fe400000e0000 */
[----:B------:R-:W-:Y:S01]  /*1c740*/  R2UR UR7, R3 ;  /* 0x00000000030772ca */ /* 0x000fe200000e0000 */
[----:B------:R-:W-:Y:S01]  /*1c750*/  IMAD.MOV.U32 R3, RZ, RZ, 0x40000040 ;  /* 0x40000040ff037424 */ /* 0x000fe200078e00ff */
[----:B------:R-:W-:Y:S02]  /*1c760*/  IADD3 R2, R7, 0x80, RZ ;  /* 0x0000008007027810 */ /* 0x000fe40007ffe0ff */
[----:B------:R-:W-:-:S04]  /*1c770*/  ISETP.NE.AND P2, PT, R215, 0x2, PT ;  /* 0x00000002d700780c */ /* 0x000fc80003f45270 */
[----:B------:R-:W-:-:S05]  /*1c780*/  SEL R215, R215, RZ, P2 ;  /* 0x000000ffd7d77207 */ /* 0x000fca0001000000 */
        /* <DEDUP_REMOVED lines=8> */
[----:B------:R-:W-:Y:S02]  /*1c810*/  R2UR UR6, R2 ;  /* 0x00000000020672ca */ /* 0x000fe400000e0000 */
[----:B------:R-:W-:Y:S01]  /*1c820*/  R2UR UR7, R3 ;  /* 0x00000000030772ca */ /* 0x000fe200000e0000 */
[----:B------:R-:W-:Y:S01]  /*1c830*/  IMAD.MOV.U32 R3, RZ, RZ, 0x40000040 ;  /* 0x40000040ff037424 */ /* 0x000fe200078e00ff */
[----:B------:R-:W-:Y:S01]  /*1c840*/  IADD3 R2, R7, 0x180, RZ ;  /* 0x0000018007027810 */ /* 0x000fe20007ffe0ff */
[----:B------:R-:W-:Y:S02]  /*1c850*/  WARPGROUP.DEPBAR.LE gsb0, 0x0 ;  /* 0x00008000000079c5 */ /* 0x000fe40000010000 */
[----:B------:R-:W-:-:S12]  /*1c860*/  WARPGROUP.ARRIVE ;  /* 0x00000000000079c5 */ /* 0x000fd80000000000 */
        /* <DEDUP_REMOVED lines=24> */
[----:B------:R-:W0:Y:S04]  /*1c9f0*/  SHFL.BFLY PT, R2, R13, 0x2, 0x1f ;  /* 0x0c401f000d027f89 */ /* 0x000e2800000e0000 */
[----:B------:R-:W1:Y:S01]  /*1ca00*/  SHFL.BFLY PT, R3, R20, 0x2, 0x1f ;  /* 0x0c401f0014037f89 */ /* 0x000e6200000e0000 */
[----:B0-----:R-:W-:Y:S01]  /*1ca10*/  FADD.FTZ R8, R2, R13 ;  /* 0x0000000d02087221 */ /* 0x001fe20000010000 */
[----:B-1----:R-:W-:-:S04]  /*1ca20*/  FADD.FTZ R3, R3, R20 ;  /* 0x0000001403037221 */ /* 0x002fc80000010000 */
[----:B------:R-:W0:Y:S04]  /*1ca30*/  SHFL.BFLY PT, R7, R8, 0x1, 0x1f ;  /* 0x0c201f0008077f89 */ /* 0x000e2800000e0000 */
[----:B------:R-:W1:Y:S01]  /*1ca40*/  SHFL.BFLY PT, R2, R3, 0x1, 0x1f ;  /* 0x0c201f0003027f89 */ /* 0x000e6200000e0000 */
[----:B0-----:R-:W-:Y:S01]  /*1ca50*/  FADD.FTZ R14, R8, R7 ;  /* 0x00000007080e7221 */ /* 0x001fe20000010000 */
[----:B------:R-:W-:Y:S02]  /*1ca60*/  @!P1 VIADD R8, R0, 0x36860 ;  /* 0x0003686000089836 */ /* 0x000fe40000000000 */
[----:B------:R-:W-:Y:S02]  /*1ca70*/  IMAD.MOV.U32 R7, RZ, RZ, RZ ;  /* 0x000000ffff077224 */ /* 0x000fe400078e00ff */
[----:B-1----:R-:W-:Y:S01]  /*1ca80*/  FADD.FTZ R12, R3, R2 ;  /* 0x00000002030c7221 */ /* 0x002fe20000010000 */
[----:B------:R-:W-:Y:S01]  /*1ca90*/  FSETP.NE.FTZ.AND P3, PT, R14, RZ, PT ;  /* 0x000000ff0e00720b */ /* 0x000fe20003f75000 */
[----:B------:R-:W-:Y:S01]  /*1caa0*/  IMAD.MOV.U32 R0, RZ, RZ, -0x800000 ;  /* 0xff800000ff007424 */ /* 0x000fe200078e00ff */
[----:B------:R-:W-:-:S02]  /*1cab0*/  @!P1 PRMT R8, RZ, 0x654, R8 ;  /* 0x00000654ff089816 */ /* 0x000fc40000000008 */
[----:B------:R-:W-:Y:S02]  /*1cac0*/  FSETP.NE.FTZ.AND P0, PT, R12, RZ, PT ;  /* 0x000000ff0c00720b */ /* 0x000fe40003f15000 */
[----:B------:R-:W-:Y:S02]  /*1cad0*/  MOV R2, RZ ;  /* 0x000000ff00027202 */ /* 0x000fe40000000f00 */
[----:B------:R-:W-:-:S04]  /*1cae0*/  SEL R3, RZ, 0x1, P2 ;  /* 0x00000001ff037807 */ /* 0x000fc80001000000 */
[----:B------:R-:W-:Y:S01]  /*1caf0*/  LOP3.LUT R216, R216, R3, RZ, 0x3c, !PT ;  /* 0x00000003d8d87212 */ /* 0x000fe200078e3cff */
[----:B------:R-:W0:Y:S01]  /*1cb00*/  @P3 MUFU.LG2 R11, R14 ;  /* 0x0000000e000b3308 */ /* 0x000e220000000c00 */
[C---:B------:R-:W-:Y:S01]  /*1cb10*/  @P3 FMUL.FTZ R20, R5.reuse, 0.69314718246459960938 ;  /* 0x3f31721805143820 */ /* 0x040fe20000410000 */
[----:B------:R-:W-:Y:S02]  /*1cb20*/  IMAD.MOV.U32 R3, RZ, RZ, -0x800000 ;  /* 0xff800000ff037424 */ /* 0x000fe400078e00ff */
[----:B------:R-:W-:-:S04]  /*1cb30*/  @P0 FMUL.FTZ R9, R5, 0.69314718246459960938 ;  /* 0x3f31721805090820 */ /* 0x000fc80000410000 */
[----:B------:R-:W1:Y:S08]  /*1cb40*/  @P0 MUFU.LG2 R10, R12 ;  /* 0x0000000c000a0308 */ /* 0x000e700000000c00 */
[----:B------:R-:W2:Y:S01]  /*1cb50*/  @P0 MUFU.RCP R7, R12 ;  /* 0x0000000c00070308 */ /* 0x000ea20000001000 */
[----:B0-----:R-:W-:-:S04]  /*1cb60*/  @P3 FMUL.FTZ R11, R11, 0.69314718246459960938 ;  /* 0x3f3172180b0b3820 */ /* 0x001fc80000410000 */
[----:B------:R-:W-:-:S03]  /*1cb70*/  @P3 FFMA.FTZ R0, R20, R6, R11 ;  /* 0x0000000614003223 */ /* 0x000fc6000001000b */
[----:B------:R-:W0:Y:S01]  /*1cb80*/  @P3 MUFU.RCP R2, R14 ;  /* 0x0000000e00023308 */ /* 0x000e220000001000 */
[----:B-1----:R-:W-:-:S04]  /*1cb90*/  @P0 FMUL.FTZ R10, R10, 0.69314718246459960938 ;  /* 0x3f3172180a0a0820 */ /* 0x002fc80000410000 */
[----:B------:R-:W-:Y:S01]  /*1cba0*/  @P0 FFMA.FTZ R3, R9, R4, R10 ;  /* 0x0000000409030223 */ /* 0x000fe2000001000a */
[----:B------:R-:W-:Y:S01]  /*1cbb0*/  PLOP3.LUT P0, PT, PT, PT, PT, 0x8, 0x0 ;  /* 0x000000000000781c */ /* 0x000fe20003f0e170 */
[----:B------:R-:W-:Y:S02]  /*1cbc0*/  WARPGROUP.DEPBAR.LE gsb0, 0x0 ;  /* 0x00008000000079c5 */ /* 0x000fe40000010000 */
[----:B------:R-:W-:-:S06]  /*1cbd0*/  WARPGROUP.ARRIVE ;  /* 0x00000000000079c5 */ /* 0x000fcc0000000000 */
        /* <DEDUP_REMOVED lines=99> */
.L_x_3757:
        /* <DEDUP_REMOVED lines=10> */
[----:B------:R-:W-:Y:S01]  /*1d2b0*/  ULDC.64 UR6, c[0x0][0xc00] ;  /* 0x0003000000067ab9 */ /* 0x000fe20000000a00 */
[----:B------:R-:W-:Y:S01]  /*1d2c0*/  ULDC.64 UR4, c[0x0][0xc08] ;  /* 0x0003020000047ab9 */ /* 0x000fe20000000a00 */
[----:B------:R-:W3:Y:S01]  /*1d2d0*/  S2R R5, SR_SWINHI ;  /* 0x0000000000057919 */ /* 0x000ee20000002f00 */
[----:B------:R-:W4:Y:S04]  /*1d2e0*/  LDL.LU R142, [R1+0x68] ;  /* 0x00006800018e7983 */ /* 0x000f280000300800 */
[----:B------:R-:W4:Y:S01]  /*1d2f0*/  LDL R141, [R1+0x74] ;  /* 0x00007400018d7983 */ /* 0x000f220000100800 */
[----:B------:R-:W-:Y:S02]  /*1d300*/  MOV R134, R2 ;  /* 0x0000000200867202 */ /* 0x000fe40000000f00 */
[----:B---3--:R-:W-:Y:S01]  /*1d310*/  MOV R135, R5 ;  /* 0x0000000500877202 */ /* 0x008fe20000000f00 */
[----:B------:R-:W-:Y:S02]  /*1d320*/  BAR.SYNC.DEFER_BLOCKING 0x1, 0x100 ;  /* 0x0044000000007b1d */ /* 0x000fe40000010000 */
[----:B--2---:R-:W-:-:S03]  /*1d330*/  IMAD.WIDE R4, R4, 0x2, R134 ;  /* 0x0000000204047825 */ /* 0x004fc600078e0286 */
[C---:B------:R-:W-:Y:S02]  /*1d340*/  IADD3 R12, P1, R4.reuse, 0x40, RZ ;  /* 0x00000040040c7810 */ /* 0x040fe40007f3e0ff */
[C---:B------:R-:W-:Y:S02]  /*1d350*/  IADD3 R14, P6, R4.reuse, 0x60, RZ ;  /* 0x00000060040e7810 */ /* 0x040fe40007fde0ff */
[----:B------:R-:W-:Y:S02]  /*1d360*/  IADD3 R80, P5, R4, 0x4000, RZ ;  /* 0x0000400004507810 */ /* 0x000fe40007fbe0ff */
[----:B------:R-:W-:Y:S02]  /*1d370*/  LOP3.LUT R95, R12, 0x380, RZ, 0xc0, !PT ;  /* 0x000003800c5f7812 */ /* 0x000fe400078ec0ff */
[----:B------:R-:W-:Y:S02]  /*1d380*/  LOP3.LUT R82, R14, 0x380, RZ, 0xc0, !PT ;  /* 0x000003800e527812 */ /* 0x000fe400078ec0ff */
[----:B------:R-:W-:-:S02]  /*1d390*/  IADD3 R10, P2, R4, 0x20, RZ ;  /* 0x00000020040a7810 */ /* 0x000fc40007f5e0ff */
[----:B------:R-:W-:Y:S02]  /*1d3a0*/  LOP3.LUT R88, R80, 0x380, RZ, 0xc0, !PT ;  /* 0x0000038050587812 */ /* 0x000fe400078ec0ff */
[----:B------:R-:W-:Y:S02]  /*1d3b0*/  SHF.R.U64 R95, R95, 0x3, RZ ;  /* 0x000000035f5f7819 */ /* 0x000fe400000012ff */
[----:B------:R-:W-:Y:S02]  /*1d3c0*/  IADD3 R6, P0, R4, 0x4020, RZ ;  /* 0x0000402004067810 */ /* 0x000fe40007f1e0ff */
[----:B------:R-:W-:Y:S02]  /*1d3d0*/  SHF.R.U64 R82, R82, 0x3, RZ ;  /* 0x0000000352527819 */ /* 0x000fe400000012ff */
[----:B------:R-:W-:Y:S02]  /*1d3e0*/  IADD3 R86, P3, R4, 0x4060, RZ ;  /* 0x0000406004567810 */ /* 0x000fe40007f7e0ff */
[----:B------:R-:W-:-:S02]  /*1d3f0*/  IADD3.X R11, RZ, R5, RZ, P2, !PT ;  /* 0x00000005ff0b7210 */ /* 0x000fc400017fe4ff */
[----:B------:R-:W-:Y:S02]  /*1d400*/  SHF.R.U64 R88, R88, 0x3, RZ ;  /* 0x0000000358587819 */ /* 0x000fe400000012ff */
[C---:B------:R-:W-:Y:S02]  /*1d410*/  LOP3.LUT R9, R4.reuse, 0x380, RZ, 0xc0, !PT ;  /* 0x0000038004097812 */ /* 0x040fe400078ec0ff */
[----:B------:R-:W-:Y:S02]  /*1d420*/  IADD3 R7, P2, R4, 0x8000, RZ ;  /* 0x0000800004077810 */ /* 0x000fe40007f5e0ff */
[----:B------:R-:W-:Y:S02]  /*1d430*/  LOP3.LUT R12, R95, R12, RZ, 0x3c, !PT ;  /* 0x0000000c5f0c7212 */ /* 0x000fe400078e3cff */
[----:B------:R-:W-:Y:S02]  /*1d440*/  LOP3.LUT R14, R82, R14, RZ, 0x3c, !PT ;  /* 0x0000000e520e7212 */ /* 0x000fe400078e3cff */
[----:B------:R-:W-:-:S02]  /*1d450*/  LOP3.LUT R95, R6, 0x380, RZ, 0xc0, !PT ;  /* 0x00000380065f7812 */ /* 0x000fc400078ec0ff */
[----:B------:R-:W-:Y:S02]  /*1d460*/  LOP3.LUT R82, R86, 0x380, RZ, 0xc0, !PT ;  /* 0x0000038056527812 */ /* 0x000fe400078ec0ff */
[----:B------:R-:W-:Y:S01]  /*1d470*/  LOP3.LUT R80, R88, R80, RZ, 0x3c, !PT ;  /* 0x0000005058507212 */ /* 0x000fe200078e3cff */
[--C-:B------:R-:W-:Y:S01]  /*1d480*/  IMAD.X R13, RZ, RZ, R5.reuse, P1 ;  /* 0x000000ffff0d7224 */ /* 0x100fe200008e0605 */
[----:B------:R-:W-:Y:S02]  /*1d490*/  SHF.R.U64 R9, R9, 0x3, RZ ;  /* 0x0000000309097819 */ /* 0x000fe400000012ff */
[----:B------:R-:W-:Y:S01]  /*1d4a0*/  LOP3.LUT R88, R7, 0x380, RZ, 0xc0, !PT ;  /* 0x0000038007587812 */ /* 0x000fe200078ec0ff */
[--C-:B------:R-:W-:Y:S01]  /*1d4b0*/  IMAD.X R15, RZ, RZ, R5.reuse, P6 ;  /* 0x000000ffff0f7224 */ /* 0x100fe200030e0605 */
[----:B------:R-:W-:Y:S01]  /*1d4c0*/  IADD3 R84, P4, R4, 0x4040, RZ ;  /* 0x0000404004547810 */ /* 0x000fe20007f9e0ff */
[----:B------:R-:W-:Y:S01]  /*1d4d0*/  IMAD.X R81, RZ, RZ, R5, P5 ;  /* 0x000000ffff517224 */ /* 0x000fe200028e0605 */
[----:B------:R-:W-:-:S02]  /*1d4e0*/  SHF.R.U64 R95, R95, 0x3, RZ ;  /* 0x000000035f5f7819 */ /* 0x000fc400000012ff */
[----:B------:R-:W-:Y:S02]  /*1d4f0*/  IADD3 R8, P1, R4, 0x8020, RZ ;  /* 0x0000802004087810 */ /* 0x000fe40007f3e0ff */
[----:B------:R-:W-:Y:S02]  /*1d500*/  SHF.R.U64 R139, R82, 0x3, RZ ;  /* 0x00000003528b7819 */ /* 0x000fe400000012ff */
[C---:B------:R-:W-:Y:S02]  /*1d510*/  IADD3 R92, P6, R4.reuse, 0x8040, RZ ;  /* 0x00008040045c7810 */ /* 0x040fe40007fde0ff */
[----:B------:R-:W-:Y:S02]  /*1d520*/  IADD3 R94, P5, R4, 0x8060, RZ ;  /* 0x00008060045e7810 */ /* 0x000fe40007fbe0ff */
[----:B------:R-:W-:Y:S02]  /*1d530*/  LOP3.LUT R4, R9, R4, RZ, 0x3c, !PT ;  /* 0x0000000409047212 */ /* 0x000fe400078e3cff */
[----:B------:R-:W-:-:S02]  /*1d540*/  LOP3.LUT R90, R10, 0x380, RZ, 0xc0, !PT ;  /* 0x000003800a5a7812 */ /* 0x000fc400078ec0ff */
[----:B------:R-:W-:Y:S02]  /*1d550*/  SHF.R.U64 R88, R88, 0x3, RZ ;  /* 0x0000000358587819 */ /* 0x000fe400000012ff */
[----:B------:R-:W-:Y:S02]  /*1d560*/  LOP3.LUT R137, R84, 0x380, RZ, 0xc0, !PT ;  /* 0x0000038054897812 */ /* 0x000fe400078ec0ff */
[----:B------:R-:W-:Y:S02]  /*1d570*/  LOP3.LUT R82, R95, R6, RZ, 0x3c, !PT ;  /* 0x000000065f527212 */ /* 0x000fe400078e3cff */
[----:B------:R-:W-:Y:S02]  /*1d580*/  LOP3.LUT R86, R139, R86, RZ, 0x3c, !PT ;  /* 0x000000568b567212 */ /* 0x000fe400078e3cff */
[----:B------:R-:W-:Y:S01]  /*1d590*/  LOP3.LUT R95, R8, 0x380, RZ, 0xc0, !PT ;  /* 0x00000380085f7812 */ /* 0x000fe200078ec0ff */
[--C-:B------:R-:W-:Y:S01]  /*1d5a0*/  IMAD.X R85, RZ, RZ, R5.reuse, P4 ;  /* 0x000000ffff557224 */ /* 0x100fe200020e0605 */
[----:B------:R-:W-:Y:S01]  /*1d5b0*/  LOP3.LUT R139, R94, 0x380, RZ, 0xc0, !PT ;  /* 0x000003805e8b7812 */ /* 0x000fe200078ec0ff */
[--C-:B------:R-:W-:Y:S01]  /*1d5c0*/  IMAD.X R87, RZ, RZ, R5.reuse, P3 ;  /* 0x000000ffff577224 */ /* 0x100fe200018e0605 */
[-C--:B------:R-:W-:Y:S01]  /*1d5d0*/  IADD3.X R83, RZ, R5.reuse, RZ, P0, !PT ;  /* 0x00000005ff537210 */ /* 0x080fe200007fe4ff */
[--C-:B------:R-:W-:Y:S01]  /*1d5e0*/  IMAD.X R89, RZ, RZ, R5.reuse, P2 ;  /* 0x000000ffff597224 */ /* 0x100fe200010e0605 */
[----:B------:R-:W-:Y:S01]  /*1d5f0*/  IADD3.X R91, RZ, R5, RZ, P1, !PT ;  /* 0x00000005ff5b7210 */ /* 0x000fe20000ffe4ff */
[--C-:B------:R-:W-:Y:S01]  /*1d600*/  IMAD.X R93, RZ, RZ, R5.reuse, P6 ;  /* 0x000000ffff5d7224 */ /* 0x100fe200030e0605 */
[----:B------:R-:W-:Y:S01]  /*1d610*/  SHF.R.U64 R90, R90, 0x3, RZ ;  /* 0x000000035a5a7819 */ /* 0x000fe200000012ff */
[----:B------:R-:W-:Y:S01]  /*1d620*/  IMAD.X R9, RZ, RZ, R5, P5 ;  /* 0x000000ffff097224 */ /* 0x000fe200028e0605 */
[----:B------:R-:W-:-:S02]  /*1d630*/  LOP3.LUT R88, R88, R7, RZ, 0x3c, !PT ;  /* 0x0000000758587212 */ /* 0x000fc400078e3cff */
[----:B------:R-:W-:Y:S02]  /*1d640*/  MOV R138, R4 ;  /* 0x00000004008a7202 */ /* 0x000fe40000000f00 */
[----:B------:R-:W-:Y:S02]  /*1d650*/  SHF.R.U64 R137, R137, 0x3, RZ ;  /* 0x0000000389897819 */ /* 0x000fe400000012ff */
[----:B------:R-:W-:Y:S02]  /*1d660*/  F2FP.F16.F32.PACK_AB R4, R25, R24 ;  /* 0x000000181904723e */ /* 0x000fe400000000ff */
[----:B------:R-:W-:Y:S02]  /*1d670*/  F2FP.F16.F32.PACK_AB R5, R27, R26 ;  /* 0x0000001a1b05723e */ /* 0x000fe400000000ff */
[----:B------:R-:W-:Y:S02]  /*1d680*/  F2FP.F16.F32.PACK_AB R6, R29, R28 ;  /* 0x0000001c1d06723e */ /* 0x000fe400000000ff */
[----:B------:R-:W-:-:S02]  /*1d690*/  F2FP.F16.F32.PACK_AB R7, R31, R30 ;  /* 0x0000001e1f07723e */ /* 0x000fc400000000ff */
[----:B------:R-:W-:Y:S02]  /*1d6a0*/  SHF.R.U64 R95, R95, 0x3, RZ ;  /* 0x000000035f5f7819 */ /* 0x000fe400000012ff */
[----:B------:R-:W-:Y:S02]  /*1d6b0*/  SHF.R.U64 R139, R139, 0x3, RZ ;  /* 0x000000038b8b7819 */ /* 0x000fe400000012ff */
[----:B------:R-:W-:Y:S01]  /*1d6c0*/  LOP3.LUT R10, R90, R10, RZ, 0x3c, !PT ;  /* 0x0000000a5a0a7212 */ /* 0x000fe200078e3cff */
[----:B------:R2:W-:Y:S01]  /*1d6d0*/  STSM.16.M88.4 [R138], R4 ;  /* 0x000000048a007844 */ /* 0x0005e20000000200 */
[----:B------:R-:W-:Y:S02]  /*1d6e0*/  LOP3.LUT R84, R137, R84, RZ, 0x3c, !PT ;  /* 0x0000005489547212 */ /* 0x000fe400078e3cff */
[----:B------:R-:W-:Y:S02]  /*1d6f0*/  LOP3.LUT R90, R95, R8, RZ, 0x3c, !PT ;  /* 0x000000085f5a7212 */ /* 0x000fe400078e3cff */
[----:B------:R-:W-:-:S02]  /*1d700*/  LOP3.LUT R8, R139, R94, RZ, 0x3c, !PT ;  /* 0x0000005e8b087212 */ /* 0x000fc400078e3cff */
[----:B------:R-:W-:Y:S02]  /*1d710*/  MOV R10, R10 ;  /* 0x0000000a000a7202 */ /* 0x000fe40000000f00 */
[----:B------:R-:W-:Y:S02]  /*1d720*/  MOV R94, R80 ;  /* 0x00000050005e7202 */ /* 0x000fe40000000f00 */
[----:B------:R-:W-:Y:S02]  /*1d730*/  MOV R95, R82 ;  /* 0x00000052005f7202 */ /* 0x000fe40000000f00 */
[----:B------:R-:W-:Y:S02]  /*1d740*/  MOV R139, R84 ;  /* 0x00000054008b7202 */ /* 0x000fe40000000f00 */
[----:B--2---:R-:W-:Y:S02]  /*1d750*/  MOV R4, R12 ;  /* 0x0000000c00047202 */ /* 0x004fe40000000f00 */
[----:B------:R-:W-:-:S02]  /*1d760*/  MOV R5, R14 ;  /* 0x0000000e00057202 */ /* 0x000fc40000000f00 */
[----:B------:R-:W-:Y:S02]  /*1d770*/  F2FP.F16.F32.PACK_AB R12, R33, R32 ;  /* 0x00000020210c723e */ /* 0x000fe400000000ff */
[----:B------:R-:W-:Y:S02]  /*1d780*/  F2FP.F16.F32.PACK_AB R13, R35, R34 ;  /* 0x00000022230d723e */ /* 0x000fe400000000ff */
[----:B------:R-:W-:Y:S02]  /*1d790*/  F2FP.F16.F32.PACK_AB R14, R37, R36 ;  /* 0x00000024250e723e */ /* 0x000fe400000000ff */
[----:B------:R-:W-:Y:S02]  /*1d7a0*/  F2FP.F16.F32.PACK_AB R15, R39, R38 ;  /* 0x00000026270f723e */ /* 0x000fe400000000ff */
        /* <DEDUP_REMOVED lines=10> */
[----:B------:R-:W-:-:S03]  /*1d850*/  LOP3.LUT R137, R92, 0x380, RZ, 0xc0, !PT ;  /* 0x000003805c897812 */ /* 0x000fc600078ec0ff */
[----:B------:R3:W-:Y:S01]  /*1d860*/  STSM.16.M88.4 [R4], R80 ;  /* 0x0000005004007844 */ /* 0x0007e20000000200 */
[----:B------:R-:W-:Y:S02]  /*1d870*/  MOV R138, R8 ;  /* 0x00000008008a7202 */ /* 0x000fe40000000f00 */
[----:B------:R-:W-:Y:S01]  /*1d880*/  F2FP.F16.F32.PACK_AB R6, R61, R60 ;  /* 0x0000003c3d06723e */ /* 0x000fe200000000ff */
[----:B------:R0:W-:Y:S01]  /*1d890*/  STSM.16.M88.4 [R5], R84 ;  /* 0x0000005405007844 */ /* 0x0001e20000000200 */
[----:B------:R-:W-:Y:S02]  /*1d8a0*/  F2FP.F16.F32.PACK_AB R7, R63, R62 ;  /* 0x0000003e3f07723e */ /* 0x000fe400000000ff */
[----:B------:R-:W-:Y:S02]  /*1d8b0*/  F2FP.F16.F32.PACK_AB R8, R65, R64 ;  /* 0x000000404108723e */ /* 0x000fe400000000ff */
[----:B------:R-:W-:Y:S02]  /*1d8c0*/  F2FP.F16.F32.PACK_AB R9, R67, R66 ;  /* 0x000000424309723e */ /* 0x000fe400000000ff */
[----:B------:R-:W-:-:S02]  /*1d8d0*/  F2FP.F16.F32.PACK_AB R11, R71, R70 ;  /* 0x00000046470b723e */ /* 0x000fc400000000ff */
[----:B--2---:R-:W-:Y:S02]  /*1d8e0*/  F2FP.F16.F32.PACK_AB R10, R69, R68 ;  /* 0x00000044450a723e */ /* 0x004fe400000000ff */
[----:B---3--:R-:W-:Y:S02]  /*1d8f0*/  F2FP.F16.F32.PACK_AB R4, R57, R56 ;  /* 0x000000383904723e */ /* 0x008fe400000000ff */
[----:B------:R-:W-:Y:S02]  /*1d900*/  SHF.R.U64 R137, R137, 0x3, RZ ;  /* 0x0000000389897819 */ /* 0x000fe400000012ff */
[----:B0-----:R-:W-:Y:S02]  /*1d910*/  F2FP.F16.F32.PACK_AB R5, R59, R58 ;  /* 0x0000003a3b05723e */ /* 0x001fe400000000ff */
[----:B------:R-:W-:Y:S02]  /*1d920*/  F2FP.F16.F32.PACK_AB R12, R73, R72 ;  /* 0x00000048490c723e */ /* 0x000fe400000000ff */
[----:B------:R-:W-:-:S02]  /*1d930*/  F2FP.F16.F32.PACK_AB R13, R75, R74 ;  /* 0x0000004a4b0d723e */ /* 0x000fc400000000ff */
[----:B------:R-:W-:Y:S02]  /*1d940*/  F2FP.F16.F32.PACK_AB R14, R77, R76 ;  /* 0x0000004c4d0e723e */ /* 0x000fe400000000ff */
[----:B------:R-:W-:Y:S02]  /*1d950*/  F2FP.F16.F32.PACK_AB R15, R79, R78 ;  /* 0x0000004e4f0f723e */ /* 0x000fe400000000ff */
[----:B------:R-:W-:Y:S02]  /*1d960*/  F2FP.F16.F32.PACK_AB R80, R21, R20 ;  /* 0x000000141550723e */ /* 0x000fe400000000ff */
[----:B------:R-:W-:Y:S02]  /*1d970*/  F2FP.F16.F32.PACK_AB R81, R127, R126 ;  /* 0x0000007e7f51723e */ /* 0x000fe400000000ff */
[----:B------:R-:W-:Y:S02]  /*1d980*/  F2FP.F16.F32.PACK_AB R82, R121, R120 ;  /* 0x000000787952723e */ /* 0x000fe400000000ff */
[----:B------:R-:W-:Y:S01]  /*1d990*/  F2FP.F16.F32.PACK_AB R83, R129, R128 ;  /* 0x000000808153723e */ /* 0x000fe200000000ff */
[----:B------:R-:W-:Y:S01]  /*1d9a0*/  STSM.16.M88.4 [R94], R4 ;  /* 0x000000045e007844 */ /* 0x000fe20000000200 */
[----:B------:R-:W-:-:S02]  /*1d9b0*/  MOV R88, R88 ;  /* 0x0000005800587202 */ /* 0x000fc40000000f00 */
[----:B------:R-:W-:Y:S02]  /*1d9c0*/  F2FP.F16.F32.PACK_AB R84, R123, R122 ;  /* 0x0000007a7b54723e */ /* 0x000fe400000000ff */
[----:B------:R-:W-:Y:S02]  /*1d9d0*/  F2FP.F16.F32.PACK_AB R85, R131, R130 ;  /* 0x000000828355723e */ /* 0x000fe400000000ff */
[----:B------:R-:W-:Y:S02]  /*1d9e0*/  F2FP.F16.F32.PACK_AB R86, R125, R124 ;  /* 0x0000007c7d56723e */ /* 0x000fe400000000ff */
[----:B------:R-:W-:Y:S01]  /*1d9f0*/  F2FP.F16.F32.PACK_AB R87, R133, R132 ;  /* 0x000000848557723e */ /* 0x000fe200000000ff */
[----:B------:R-:W-:Y:S01]  /*1da00*/  STSM.16.M88.4 [R95], R8 ;  /* 0x000000085f007844 */ /* 0x000fe20000000200 */
[----:B------:R-:W-:-:S03]  /*1da10*/  LOP3.LUT R92, R137, R92, RZ, 0x3c, !PT ;  /* 0x0000005c895c7212 */ /* 0x000fc600078e3cff */
[----:B------:R0:W-:Y:S01]  /*1da20*/  STSM.16.M88.4 [R139], R12 ;  /* 0x0000000c8b007844 */ /* 0x0001e20000000200 */
[----:B------:R-:W-:-:S03]  /*1da30*/  MOV R136, R90 ;  /* 0x0000005a00887202 */ /* 0x000fc60000000f00 */
[----:B------:R-:W-:Y:S01]  /*1da40*/  STSM.16.M88.4 [R140], R80 ;  /* 0x000000508c007844 */ /* 0x000fe20000000200 */
[----:B------:R-:W-:Y:S02]  /*1da50*/  MOV R137, R92 ;  /* 0x0000005c00897202 */ /* 0x000fe40000000f00 */
[----:B------:R-:W-:Y:S01]  /*1da60*/  F2FP.F16.F32.PACK_AB R89, R99, R98 ;  /* 0x000000626359723e */ /* 0x000fe200000000ff */
[----:B------:R2:W-:Y:S01]  /*1da70*/  STSM.16.M88.4 [R88], R84 ;  /* 0x0000005458007844 */ /* 0x0005e20000000200 */
[----:B------:R-:W-:Y:S02]  /*1da80*/  F2FP.F16.F32.PACK_AB R90, R101, R100 ;  /* 0x00000064655a723e */ /* 0x000fe400000000ff */
[----:B------:R-:W-:Y:S02]  /*1da90*/  F2FP.F16.F32.PACK_AB R91, R103, R102 ;  /* 0x00000066675b723e */ /* 0x000fe400000000ff */
[----:B------:R-:W-:Y:S02]  /*1daa0*/  F2FP.F16.F32.PACK_AB R92, R105, R104 ;  /* 0x00000068695c723e */ /* 0x000fe400000000ff */
[----:B------:R-:W-:Y:S01]  /*1dab0*/  F2FP.F16.F32.PACK_AB R93, R107, R106 ;  /* 0x0000006a6b5d723e */ /* 0x000fe200000000ff */
[----:B0-----:R-:W0:Y:S01]  /*1dac0*/  LDC.64 R14, c[0x0][0xba8] ;  /* 0x0002ea00ff0e7b82 */ /* 0x001e220000000a00 */
[----:B------:R-:W-:-:S02]  /*1dad0*/  F2FP.F16.F32.PACK_AB R94, R109, R108 ;  /* 0x0000006c6d5e723e */ /* 0x000fc400000000ff */
[----:B------:R-:W-:Y:S02]  /*1dae0*/  F2FP.F16.F32.PACK_AB R95, R111, R110 ;  /* 0x0000006e6f5f723e */ /* 0x000fe400000000ff */
[----:B------:R-:W-:Y:S02]  /*1daf0*/  F2FP.F16.F32.PACK_AB R4, R113, R112 ;  /* 0x000000707104723e */ /* 0x000fe400000000ff */
[----:B--2---:R-:W-:Y:S02]  /*1db00*/  F2FP.F16.F32.PACK_AB R88, R97, R96 ;  /* 0x000000606158723e */ /* 0x004fe400000000ff */
[----:B------:R-:W-:Y:S02]  /*1db10*/  F2FP.F16.F32.PACK_AB R5, R115, R114 ;  /* 0x000000727305723e */ /* 0x000fe400000000ff */
[----:B------:R-:W-:Y:S02]  /*1db20*/  F2FP.F16.F32.PACK_AB R6, R117, R116 ;  /* 0x000000747506723e */ /* 0x000fe400000000ff */
[----:B------:R-:W-:Y:S01]  /*1db30*/  F2FP.F16.F32.PACK_AB R7, R119, R118 ;  /* 0x000000767707723e */ /* 0x000fe200000000ff */
[----:B------:R-:W-:Y:S01]  /*1db40*/  STSM.16.M88.4 [R136], R88 ;  /* 0x0000005888007844 */ /* 0x000fe20000000200 */
[----:B------:R-:W-:-:S02]  /*1db50*/  ISETP.NE.U32.AND P0, PT, RZ, UR6, PT ;  /* 0x00000006ff007c0c */ /* 0x000fc4000bf05070 */
[----:B------:R-:W-:Y:S01]  /*1db60*/  IADD3 R8, P1, R223, UR6, RZ ;  /* 0x00000006df087c10 */ /* 0x000fe2000ff3e0ff */
[----:B------:R-:W-:Y:S01]  /*1db70*/  STSM.16.M88.4 [R137], R92 ;  /* 0x0000005c89007844 */ /* 0x000fe20000000200 */
[----:B------:R-:W-:Y:S01]  /*1db80*/  IMAD.MOV.U32 R80, RZ, RZ, RZ ;  /* 0x000000ffff507224 */ /* 0x000fe200078e00ff */
[----:B------:R-:W2:Y:S02]  /*1db90*/  LDC R83, c[0x0][0xbe8] ;  /* 0x0002fa00ff537b82 */ /* 0x000ea40000000800 */
[----:B------:R3:W-:Y:S06]  /*1dba0*/  STSM.16.M88.4 [R138], R4 ;  /* 0x000000048a007844 */ /* 0x0007ec0000000200 */
[----:B------:R-:W-:Y:S01]  /*1dbb0*/  BAR.SYNC.DEFER_BLOCKING 0x1, 0x100 ;  /* 0x0044000000007b1d */ /* 0x000fe20000010000 */
[----:B------:R-:W-:-:S02]  /*1dbc0*/  ISETP.NE.AND.EX P0, PT, RZ, UR7, PT, P0 ;  /* 0x00000007ff007c0c */ /* 0x000fc4000bf05300 */
[----:B------:R-:W-:-:S11]  /*1dbd0*/  IADD3.X R9, R224, UR7, RZ, P1, !PT ;  /* 0x00000007e0097c10 */ /* 0x000fd60008ffe4ff */
[----:B------:R-:W4:Y:S01]  /*1dbe0*/  @P0 LDG.E R80, desc[UR60][R8.64] ;  /* 0x0000003c08500981 */ /* 0x000f22000c1e1900 */
[----:B------:R-:W-:-:S04]  /*1dbf0*/  ISETP.NE.U32.AND P1, PT, RZ, UR4, PT ;  /* 0x00000004ff007c0c */ /* 0x000fc8000bf25070 */
[----:B------:R-:W-:Y:S01]  /*1dc00*/  ISETP.NE.AND.EX P1, PT, RZ, UR5, PT, P1 ;  /* 0x00000005ff007c0c */ /* 0x000fe2000bf25310 */
[----:B------:R-:W-:-:S12]  /*1dc10*/  IMAD.MOV.U32 R86, RZ, RZ, 0x9b8 ;  /* 0x000009b8ff567424 */ /* 0x000fd800078e00ff */
[----:B---3--:R-:W-:Y:S01]  /*1dc20*/  @P1 IADD3 R4, P2, R223, UR4, RZ ;  /* 0x00000004df041c10 */ /* 0x008fe2000ff5e0ff */
[----:B------:R-:W-:-:S03]  /*1dc30*/  ULDC UR4, c[0x0][0xa88] ;  /* 0x0002a20000047ab9 */ /* 0x000fc60000000800 */
[----:B------:R-:W-:Y:S02]  /*1dc40*/  @P1 IADD3.X R5, R224, UR5, RZ, P2, !PT ;  /* 0x00000005e0051c10 */ /* 0x000fe400097fe4ff */
[C---:B------:R-:W-:Y:S02]  /*1dc50*/  ISETP.NE.AND P2, PT, R221.reuse, RZ, PT ;  /* 0x000000ffdd00720c */ /* 0x040fe40003f45270 */
[----:B------:R-:W-:Y:S01]  /*1dc60*/  MOV R82, UR4 ;  /* 0x0000000400527c02 */ /* 0x000fe20008000f00 */
[----:B------:R-:W-:Y:S02]  /*1dc70*/  ULDC UR4, c[0x0][0xad4] ;  /* 0x0002b50000047ab9 */ /* 0x000fe40000000800 */
[----:B------:R-:W-:Y:S02]  /*1dc80*/  SEL R221, R221, UR4, P2 ;  /* 0x00000004dddd7c07 */ /* 0x000fe40009000000 */
[----:B--2---:R-:W-:Y:S01]  /*1dc90*/  ISETP.NE.AND P4, PT, R83, 0x1, PT ;  /* 0x000000015300780c */ /* 0x004fe20003f85270 */
[----:B------:R2:W5:Y:S01]  /*1dca0*/  @P1 LDG.E R82, desc[UR60][R4.64] ;  /* 0x0000003c04521981 */ /* 0x000562000c1e1900 */
[----:B------:R-:W-:-:S04]  /*1dcb0*/  ISETP.GT.AND P3, PT, R221, 0x1, PT ;  /* 0x00000001dd00780c */ /* 0x000fc80003f64270 */
[----:B------:R-:W-:-:S04]  /*1dcc0*/  SEL R86, R86, 0x978, P3 ;  /* 0x0000097856567807 */ /* 0x000fc80001800000 */
[----:B------:R-:W3:Y:S08]  /*1dcd0*/  LDC.64 R6, c[0x0][R86+0x220] ;  /* 0x0000880056067b82 */ /* 0x000ef00000000a00 */
[----:B------:R-:W1:Y:S08]  /*1dce0*/  LDC.64 R10, c[0x0][R86+0x218] ;  /* 0x00008600560a7b82 */ /* 0x000e700000000a00 */
[----:B------:R-:W1:Y:S01]  /*1dcf0*/  LDC.64 R12, c[0x0][R86+0x228] ;  /* 0x00008a00560c7b82 */ /* 0x000e620000000a00 */
[----:B------:R-:W-:-:S07]  /*1dd00*/  ISETP.NE.U32.AND P2, PT, RZ, UR6, PT ;  /* 0x00000006ff007c0c */ /* 0x000fce000bf45070 */
[----:B--2---:R-:W2:Y:S01]  /*1dd10*/  LDC.64 R4, c[0x0][R86+0x210] ;  /* 0x0000840056047b82 */ /* 0x004ea20000000a00 */
[----:B------:R-:W-:-:S07]  /*1dd20*/  ISETP.NE.AND.EX P2, PT, RZ, UR7, PT, P2 ;  /* 0x00000007ff007c0c */ /* 0x000fce000bf45320 */
[----:B------:R-:W2:Y:S01]  /*1dd30*/  @P4 LDC R89, c[0x0][0xbec] ;  /* 0x0002fb00ff594b82 */ /* 0x000ea20000000800 */
[----:B------:R-:W-:-:S07]  /*1dd40*/  SEL R222, R222, RZ, !P2 ;  /* 0x000000ffdede7207 */ /* 0x000fce0005000000 */
[----:B------:R-:W2:Y:S01]  /*1dd50*/  @P4 LDC R91, c[0x0][0xbf0] ;  /* 0x0002fc00ff5b4b82 */ /* 0x000ea20000000800 */
[----:B----4-:R-:W-:Y:S01]  /*1dd60*/  SEL R81, R142, RZ, !P2 ;  /* 0x000000ff8e517207 */ /* 0x010fe20005000000 */
[----:B---3--:R-:W-:-:S06]  /*1dd70*/  IMAD R7, R7, R222, RZ ;  /* 0x000000de07077224 */ /* 0x008fcc00078e02ff */
[----:B0-----:R-:W0:Y:S01]  /*1dd80*/  @!P3 LDC R14, c[0x0][0xb50] ;  /* 0x0002d400ff0ebb82 */ /* 0x001e220000000800 */
[C---:B------:R-:W-:Y:S02]  /*1dd90*/  IMAD R87, R6.reuse, R81, R7 ;  /* 0x0000005106577224 */ /* 0x040fe400078e0207 */
[----:B------:R-:W-:-:S05]  /*1dda0*/  IMAD.WIDE.U32 R6, R6, R222, RZ ;  /* 0x000000de06067225 */ /* 0x000fca00078e00ff */
[----:B------:R-:W3:Y:S01]  /*1ddb0*/  @!P3 LDC R15, c[0x0][0xb54] ;  /* 0x0002d500ff0fbb82 */ /* 0x000ee20000000800 */
[-C--:B-1----:R-:W-:Y:S02]  /*1ddc0*/  IMAD R81, R11, R219.reuse, RZ ;  /* 0x000000db0b517224 */ /* 0x082fe400078e02ff */
[----:B------:R-:W-:-:S04]  /*1ddd0*/  IMAD.WIDE.U32 R10, R10, R219, RZ ;  /* 0x000000db0a0a7225 */ /* 0x000fc800078e00ff */
[----:B------:R-:W-:Y:S01]  /*1dde0*/  IMAD R84, R228, 0x80, R141 ;  /* 0x00000080e4547824 */ /* 0x000fe200078e028d */
[----:B------:R-:W-:Y:S01]  /*1ddf0*/  SEL R85, R229, RZ, P3 ;  /* 0x000000ffe5557207 */ /* 0x000fe20001800000 */
[----:B------:R-:W-:Y:S01]  /*1de00*/  IMAD.IADD R88, R11, 0x1, R81 ;  /* 0x000000010b587824 */ /* 0x000fe200078e0251 */
[----:B------:R-:W-:Y:S01]  /*1de10*/  IADD3 R11, R7, R87, RZ ;  /* 0x00000057070b7210 */ /* 0x000fe20007ffe0ff */
[----:B------:R-:W-:Y:S02]  /*1de20*/  IMAD.MOV.U32 R7, RZ, RZ, R84 ;  /* 0x000000ffff077224 */ /* 0x000fe400078e0054 */
[-C--:B------:R-:W-:Y:S02]  /*1de30*/  IMAD R87, R13, R85.reuse, RZ ;  /* 0x000000550d577224 */ /* 0x080fe400078e02ff */
[----:B------:R-:W-:-:S04]  /*1de40*/  IMAD.WIDE.U32 R12, R12, R85, RZ ;  /* 0x000000550c0c7225 */ /* 0x000fc800078e00ff */
[----:B------:R-:W-:Y:S01]  /*1de50*/  IMAD.IADD R87, R13, 0x1, R87 ;  /* 0x000000010d577824 */ /* 0x000fe200078e0257 */
[--C-:B------:R-:W-:Y:S01]  /*1de60*/  IADD3 R10, P2, P5, R6, R10, R80.reuse ;  /* 0x0000000a060a7210 */ /* 0x100fe20007d5e050 */
[----:B--2---:R-:W-:Y:S01]  /*1de70*/  @P4 IMAD.HI.U32 R6, R84, R89, RZ ;  /* 0x0000005954064227 */ /* 0x004fe200078e00ff */
[----:B------:R-:W-:-:S04]  /*1de80*/  SHF.R.S32.HI R81, RZ, 0x1f, R80 ;  /* 0x0000001fff517819 */ /* 0x000fc80000011450 */
[----:B------:R-:W-:Y:S02]  /*1de90*/  @P4 SHF.R.U32.HI R7, RZ, R91, R6 ;  /* 0x0000005bff074219 */ /* 0x000fe40000011606 */
[----:B------:R-:W-:-:S03]  /*1dea0*/  IADD3.X R11, R11, R88, R81, P2, P5 ;  /* 0x000000580b0b7210 */ /* 0x000fc600017ea451 */
[--C-:B------:R-:W-:Y:S01]  /*1deb0*/  IMAD.MOV R85, RZ, RZ, -R7.reuse ;  /* 0x000000ffff557224 */ /* 0x100fe200078e0a07 */
[----:B------:R-:W-:Y:S02]  /*1dec0*/  IADD3 R12, P2, P5, R7, R10, R12 ;  /* 0x0000000a070c7210 */ /* 0x000fe40007d5e00c */
[----:B------:R-:W-:Y:S01]  /*1ded0*/  SHF.R.S32.HI R6, RZ, 0x1f, R7 ;  /* 0x0000001fff067819 */ /* 0x000fe20000011407 */
[----:B------:R-:W-:-:S03]  /*1dee0*/  IMAD R7, R83, R85, R84 ;  /* 0x0000005553077224 */ /* 0x000fc600078e0254 */
[----:B------:R-:W-:Y:S01]  /*1def0*/  IADD3.X R13, R6, R11, R87, P2, P5 ;  /* 0x0000000b060d7210 */ /* 0x000fe200017ea457 */
[-C--:B------:R-:W-:Y:S01]  /*1df00*/  IMAD R5, R5, R7.reuse, RZ ;  /* 0x0000000705057224 */ /* 0x080fe200078e02ff */
[----:B------:R-:W-:Y:S01]  /*1df10*/  SHF.R.S32.HI R11, RZ, 0x1f, R7 ;  /* 0x0000001fff0b7819 */ /* 0x000fe20000011407 */
[----:B------:R-:W-:-:S04]  /*1df20*/  IMAD.WIDE.U32 R12, R4, R7, R12 ;  /* 0x00000007040c7225 */ /* 0x000fc800078e000c */
[----:B------:R-:W-:Y:S01]  /*1df30*/  IMAD R5, R4, R11, R5 ;  /* 0x0000000b04057224 */ /* 0x000fe200078e0205 */
[----:B0-----:R-:W-:-:S04]  /*1df40*/  LEA R14, P2, R12, R14, 0x2 ;  /* 0x0000000e0c0e7211 */ /* 0x001fc800078410ff */
[----:B------:R-:W-:-:S04]  /*1df50*/  IADD3 R4, R13, R5, RZ ;  /* 0x000000050d047210 */ /* 0x000fc80007ffe0ff */
[----:B---3--:R-:W-:Y:S01]  /*1df60*/  LEA.HI.X R15, R12, R15, R4, 0x2, P2 ;  /* 0x0000000f0c0f7211 */ /* 0x008fe200010f1404 */
[----:B------:R-:W-:Y:S06]  /*1df70*/  @P1 BRA `(.L_x_3834) ;  /* 0x0000000000101947 */ /* 0x000fec0003800000 */
[----:B------:R-:W-:Y:S05]  /*1df80*/  @!P0 BRA `(.L_x_3834) ;  /* 0x00000000000c8947 */ /* 0x000fea0003800000 */
[----:B------:R-:W2:Y:S04]  /*1df90*/  LDG.E R5, desc[UR60][R8.64] ;  /* 0x0000003c08057981 */ /* 0x000ea8000c1e1900 */
[----:B-----5:R-:W2:Y:S02]  /*1dfa0*/  LDG.E R82, desc[UR60][R8.64+0x4] ;  /* 0x0000043c08527981 */ /* 0x020ea4000c1e1900 */
[----:B--2---:R-:W-:-:S07]  /*1dfb0*/  IMAD.IADD R82, R82, 0x1, -R5 ;  /* 0x0000000152527824 */ /* 0x004fce00078e0a05 */
.L_x_3834:
[----:B------:R-:W2:Y:S04]  /*1dfc0*/  LDL R9, [R1+0x70] ;  /* 0x0000700001097983 */ /* 0x000ea80000100800 */
[----:B------:R-:W3:Y:S01]  /*1dfd0*/  LDL R8, [R1+0x6c] ;  /* 0x00006c0001087983 */ /* 0x000ee20000100800 */
[----:B-----5:R-:W-:-:S03]  /*1dfe0*/  IMAD R82, R82, R83, RZ ;  /* 0x0000005352527224 */ /* 0x020fc600078e02ff */
[----:B------:R-:W-:Y:S04]  /*1dff0*/  SHFL.IDX PT, R4, R14, RZ, 0x1c1f ;  /* 0x001c1fff0e047589 */ /* 0x000fe800000e0000 */
[----:B------:R-:W0:Y:S04]  /*1e000*/  SHFL.IDX PT, R5, R15, RZ, 0x1c1f ;  /* 0x001c1fff0f057589 */ /* 0x000e2800000e0000 */
[----:B------:R-:W-:Y:S04]  /*1e010*/  SHFL.IDX PT, R6, R14, 0x1, 0x1c1f ;  /* 0x003c1f000e067f89 */ /* 0x000fe800000e0000 */
[----:B------:R-:W1:Y:S01]  /*1e020*/  SHFL.IDX PT, R7, R15, 0x1, 0x1c1f ;  /* 0x003c1f000f077f89 */ /* 0x000e6200000e0000 */
[----:B--2---:R-:W-:Y:S01]  /*1e030*/  IMAD R9, R228, 0x80, R9 ;  /* 0x00000080e4097824 */ /* 0x004fe200078e0209 */
[----:B---3--:R-:W-:-:S03]  /*1e040*/  LOP3.LUT P0, RZ, R8, 0x3, RZ, 0xc0, !PT ;  /* 0x0000000308ff7812 */ /* 0x008fc6000780c0ff */
[C---:B------:R-:W-:Y:S01]  /*1e050*/  VIADD R12, R9.reuse, 0x8 ;  /* 0x00000008090c7836 */ /* 0x040fe20000000000 */
[----:B------:R-:W-:-:S04]  /*1e060*/  ISETP.GE.OR P1, PT, R9, R82, P0 ;  /* 0x000000520900720c */ /* 0x000fc80000726670 */
[----:B------:R-:W-:-:S09]  /*1e070*/  ISETP.GE.OR P0, PT, R12, R82, P0 ;  /* 0x000000520c00720c */ /* 0x000fd20000706670 */
[----:B0-----:R0:W-:Y:S04]  /*1e080*/  @!P1 ST.E desc[UR60][R4.64], R3 ;  /* 0x0000000304009985 */ /* 0x0011e8000c10193c */
[----:B-1----:R0:W-:Y:S01]  /*1e090*/  @!P0 ST.E desc[UR60][R6.64], R0 ;  /* 0x0000000006008985 */ /* 0x0021e2000c10193c */
[----:B------:R-:W-:Y:S05]  /*1e0a0*/  @P3 BRA `(.L_x_3835) ;  /* 0x0000000c00503947 */ /* 0x000fea0003800000 */
[----:B0-----:R-:W0:Y:S01]  /*1e0b0*/  S2R R0, SR_TID.X ;  /* 0x0000000000007919 */ /* 0x001e220000002100 */
[----:B------:R-:W1:Y:S01]  /*1e0c0*/  @P4 LDC R65, c[0x0][0xbec] ;  /* 0x0002fb00ff414b82 */ /* 0x000e620000000800 */
[----:B------:R-:W-:Y:S02]  /*1e0d0*/  ULDC.64 UR4, c[0x0][0xaa0] ;  /* 0x0002a80000047ab9 */ /* 0x000fe40000000a00 */
[----:B------:R-:W-:-:S05]  /*1e0e0*/  IMAD R81, R81, UR4, RZ ;  /* 0x0000000451517c24 */ /* 0x000fca000f8e02ff */
[----:B------:R-:W2:Y:S01]  /*1e0f0*/  @P4 LDC R67, c[0x0][0xbf0] ;  /* 0x0002fc00ff434b82 */ /* 0x000ea20000000800 */
[----:B0-----:R-:W-:-:S04]  /*1e100*/  IADD3 R0, R0, -0x80, RZ ;  /* 0xffffff8000007810 */ /* 0x001fc80007ffe0ff */
[----:B------:R-:W-:-:S04]  /*1e110*/  SHF.R.S32.HI R3, RZ, 0x1f, R0 ;  /* 0x0000001fff037819 */ /* 0x000fc80000011400 */
[----:B------:R-:W-:-:S04]  /*1e120*/  LEA.HI R3, R3, R0, RZ, 0x3 ;  /* 0x0000000003037211 */ /* 0x000fc800078f18ff */
[----:B------:R-:W-:Y:S02]  /*1e130*/  LOP3.LUT R5, R3, 0xfffffff8, RZ, 0xc0, !PT ;  /* 0xfffffff803057812 */ /* 0x000fe400078ec0ff */
[----:B------:R-:W-:-:S03]  /*1e140*/  SHF.R.S32.HI R3, RZ, 0x3, R3 ;  /* 0x00000003ff037819 */ /* 0x000fc60000011403 */
[----:B------:R-:W-:-:S04]  /*1e150*/  IMAD.IADD R20, R0, 0x1, -R5 ;  /* 0x0000000100147824 */ /* 0x000fc800078e0a05 */
[----:B------:R-:W-:-:S04]  /*1e160*/  IMAD.SHL.U32 R0, R20, 0x8, RZ ;  /* 0x0000000814007824 */ /* 0x000fc800078e00ff */
[----:B------:R-:W-:Y:S02]  /*1e170*/  IMAD R5, R3, 0x40, R0 ;  /* 0x0000004003057824 */ /* 0x000fe400078e0200 */
[----:B------:R-:W-:Y:S02]  /*1e180*/  IMAD R21, R80, UR5, R81 ;  /* 0x0000000550157c24 */ /* 0x000fe4000f8e0251 */
[----:B------:R-:W-:-:S04]  /*1e190*/  IMAD.WIDE R134, R5, 0x2, R134 ;  /* 0x0000000205867825 */ /* 0x000fc800078e0286 */
[----:B------:R-:W-:Y:S01]  /*1e1a0*/  IMAD.WIDE.U32 R80, R80, UR4, RZ ;  /* 0x0000000450507c25 */ /* 0x000fe2000f8e00ff */
[----:B------:R-:W-:Y:S01]  /*1e1b0*/  LEA R61, R20, R3, 0x5 ;  /* 0x00000003143d7211 */ /* 0x000fe200078e28ff */
[----:B------:R-:W-:Y:S01]  /*1e1c0*/  ULDC.64 UR4, c[0x0][0xae8] ;  /* 0x0002ba0000047ab9 */ /* 0x000fe20000000a00 */
[C---:B------:R-:W-:Y:S01]  /*1e1d0*/  IADD3 R9, P3, R134.reuse, 0x1000, RZ ;  /* 0x0000100086097810 */ /* 0x040fe20007f7e0ff */
[----:B------:R-:W-:Y:S01]  /*1e1e0*/  IMAD.IADD R81, R81, 0x1, R21 ;  /* 0x0000000151517824 */ /* 0x000fe200078e0215 */
[C---:B------:R-:W-:Y:S02]  /*1e1f0*/  IADD3 R13, P2, R134.reuse, 0x2000, RZ ;  /* 0x00002000860d7810 */ /* 0x040fe40007f5e0ff */
[C---:B------:R-:W-:Y:S02]  /*1e200*/  IADD3 R25, P6, R134.reuse, 0x3000, RZ ;  /* 0x0000300086197810 */ /* 0x040fe40007fde0ff */
[C---:B------:R-:W-:Y:S02]  /*1e210*/  IADD3 R29, P5, R134.reuse, 0x4000, RZ ;  /* 0x00004000861d7810 */ /* 0x040fe40007fbe0ff */
[----:B------:R-:W-:Y:S01]  /*1e220*/  IADD3 R33, P1, R134, 0x5000, RZ ;  /* 0x0000500086217810 */ /* 0x000fe20007f3e0ff */
[----:B------:R-:W-:Y:S01]  /*1e230*/  IMAD.WIDE.U32 R20, R219, UR4, R80 ;  /* 0x00000004db147c25 */ /* 0x000fe2000f8e0050 */
[----:B------:R-:W-:-:S02]  /*1e240*/  LOP3.LUT R8, R9, 0x380, RZ, 0xc0, !PT ;  /* 0x0000038009087812 */ /* 0x000fc400078ec0ff */
[----:B------:R-:W-:Y:S01]  /*1e250*/  LOP3.LUT R12, R13, 0x380, RZ, 0xc0, !PT ;  /* 0x000003800d0c7812 */ /* 0x000fe200078ec0ff */
[----:B------:R-:W-:Y:S01]  /*1e260*/  IMAD R62, R228, 0x80, R61 ;  /* 0x00000080e43e7824 */ /* 0x000fe200078e023d */
[----:B------:R-:W-:Y:S02]  /*1e270*/  LOP3.LUT R24, R25, 0x380, RZ, 0xc0, !PT ;  /* 0x0000038019187812 */ /* 0x000fe400078ec0ff */
[----:B------:R-:W-:Y:S02]  /*1e280*/  LOP3.LUT R28, R29, 0x380, RZ, 0xc0, !PT ;  /* 0x000003801d1c7812 */ /* 0x000fe400078ec0ff */
[----:B------:R-:W-:Y:S02]  /*1e290*/  LOP3.LUT R32, R33, 0x380, RZ, 0xc0, !PT ;  /* 0x0000038021207812 */ /* 0x000fe400078ec0ff */
[----:B------:R-:W-:Y:S01]  /*1e2a0*/  SHF.R.S32.HI R63, RZ, 0x1f, R222 ;  /* 0x0000001fff3f7819 */ /* 0x000fe200000114de */
[----:B------:R-:W-:Y:S01]  /*1e2b0*/  IMAD R21, R219, UR5, R21 ;  /* 0x00000005db157c24 */ /* 0x000fe2000f8e0215 */
[----:B------:R-:W-:Y:S01]  /*1e2c0*/  SHF.R.U64 R8, R8, 0x3, RZ ;  /* 0x0000000308087819 */ /* 0x000fe200000012ff */
[----:B------:R-:W-:Y:S01]  /*1e2d0*/  ULDC.64 UR4, c[0x0][0xaf0] ;  /* 0x0002bc0000047ab9 */ /* 0x000fe20000000a00 */
[----:B------:R-:W-:Y:S01]  /*1e2e0*/  SHF.R.U64 R12, R12, 0x3, RZ ;  /* 0x000000030c0c7819 */ /* 0x000fe200000012ff */
[----:B-1----:R-:W-:Y:S01]  /*1e2f0*/  @P4 IMAD.HI.U32 R60, R62, R65, RZ ;  /* 0x000000413e3c4227 */ /* 0x002fe200078e00ff */
[----:B------:R-:W-:-:S02]  /*1e300*/  SHF.R.U64 R24, R24, 0x3, RZ ;  /* 0x0000000318187819 */ /* 0x000fc400000012ff */
[----:B------:R-:W-:Y:S01]  /*1e310*/  SHF.R.U64 R28, R28, 0x3, RZ ;  /* 0x000000031c1c7819 */ /* 0x000fe200000012ff */
[----:B------:R-:W-:Y:S01]  /*1e320*/  IMAD R63, R63, UR4, RZ ;  /* 0x000000043f3f7c24 */ /* 0x000fe2000f8e02ff */
[----:B------:R-:W-:Y:S01]  /*1e330*/  SHF.R.U64 R32, R32, 0x3, RZ ;  /* 0x0000000320207819 */ /* 0x000fe200000012ff */
[----:B------:R-:W-:Y:S01]  /*1e340*/  IMAD.MOV.U32 R61, RZ, RZ, R62 ;  /* 0x000000ffff3d7224 */ /* 0x000fe200078e003e */
        /* <DEDUP_REMOVED lines=8> */
[----:B------:R-:W-:Y:S01]  /*1e3d0*/  IMAD R63, R222, UR5, R63 ;  /* 0x00000005de3f7c24 */ /* 0x000fe2000f8e023f */
[----:B------:R-:W-:-:S02]  /*1e3e0*/  IADD3.X R9, RZ, R135, RZ, P3, !PT ;  /* 0x00000087ff097210 */ /* 0x000fc40001ffe4ff */
[----:B--2---:R-:W-:Y:S01]  /*1e3f0*/  @P4 SHF.R.U32.HI R61, RZ, R67, R60 ;  /* 0x00000043ff3d4219 */ /* 0x004fe2000001163c */
[----:B------:R-:W-:Y:S01]  /*1e400*/  IMAD.WIDE.U32 R222, R222, UR4, R20 ;  /* 0x00000004dede7c25 */ /* 0x000fe2000f8e0014 */
[C---:B------:R-:W-:Y:S01]  /*1e410*/  IADD3 R37, P0, R134.reuse, 0x6000, RZ ;  /* 0x0000600086257810 */ /* 0x040fe20007f1e0ff */
[----:B------:R-:W-:Y:S01]  /*1e420*/  ULDC.64 UR4, c[0x0][0xae0] ;  /* 0x0002b80000047ab9 */ /* 0x000fe20000000a00 */
[C---:B------:R-:W-:Y:S01]  /*1e430*/  IADD3 R41, P3, R134.reuse, 0x7000, RZ ;  /* 0x0000700086297810 */ /* 0x040fe20007f7e0ff */
[----:B------:R-:W5:Y:S01]  /*1e440*/  LD.E.128 R12, desc[UR60][R12.64] ;  /* 0x0000003c0c0c7980 */ /* 0x000f62000c101d00 */
[C---:B------:R-:W-:Y:S02]  /*1e450*/  IADD3 R45, P2, R134.reuse, 0x8000, RZ ;  /* 0x00008000862d7810 */ /* 0x040fe40007f5e0ff */
[C---:B------:R-:W-:Y:S01]  /*1e460*/  IADD3 R49, P6, R134.reuse, 0x9000, RZ ;  /* 0x0000900086317810 */ /* 0x040fe20007fde0ff */
[----:B------:R-:W5:Y:S01]  /*1e470*/  LD.E.128 R24, desc[UR60][R24.64] ;  /* 0x0000003c18187980 */ /* 0x000f62000c101d00 */
[----:B------:R-:W-:-:S02]  /*1e480*/  IADD3 R53, P5, R134, 0xa000, RZ ;  /* 0x0000a00086357810 */ /* 0x000fc40007fbe0ff */
[----:B------:R-:W-:Y:S01]  /*1e490*/  IADD3.X R33, RZ, R135, RZ, P1, !PT ;  /* 0x00000087ff217210 */ /* 0x000fe20000ffe4ff */
[----:B------:R-:W5:Y:S01]  /*1e4a0*/  LD.E.128 R8, desc[UR60][R8.64] ;  /* 0x0000003c08087980 */ /* 0x000f62000c101d00 */
[----:B------:R-:W-:Y:S01]  /*1e4b0*/  IADD3 R5, P1, R134, 0xb000, RZ ;  /* 0x0000b00086057810 */ /* 0x000fe20007f3e0ff */
[--C-:B------:R-:W-:Y:S01]  /*1e4c0*/  IMAD.MOV R60, RZ, RZ, -R61.reuse ;  /* 0x000000ffff3c7224 */ /* 0x100fe200078e0a3d */
[----:B------:R-:W-:Y:S01]  /*1e4d0*/  SHF.R.S32.HI R20, RZ, 0x1f, R61 ;  /* 0x0000001fff147819 */ /* 0x000fe2000001143d */
[----:B------:R-:W5:Y:S01]  /*1e4e0*/  LD.E.128 R28, desc[UR60][R28.64] ;  /* 0x0000003c1c1c7980 */ /* 0x000f62000c101d00 */
[----:B------:R-:W-:Y:S01]  /*1e4f0*/  LOP3.LUT R36, R37, 0x380, RZ, 0xc0, !PT ;  /* 0x0000038025247812 */ /* 0x000fe200078ec0ff */
[----:B------:R-:W-:Y:S01]  /*1e500*/  IMAD.X R57, RZ, RZ, R135, P1 ;  /* 0x000000ffff397224 */ /* 0x000fe200008e0687 */
[----:B------:R-:W-:Y:S01]  /*1e510*/  LOP3.LUT R40, R41, 0x380, RZ, 0xc0, !PT ;  /* 0x0000038029287812 */ /* 0x000fe200078ec0ff */
[----:B------:R-:W5:Y:S01]  /*1e520*/  LD.E.128 R32, desc[UR60][R32.64] ;  /* 0x0000003c20207980 */ /* 0x000f62000c101d00 */
[----:B------:R-:W-:-:S02]  /*1e530*/  LOP3.LUT R44, R45, 0x380, RZ, 0xc0, !PT ;  /* 0x000003802d2c7812 */ /* 0x000fc400078ec0ff */
[----:B------:R-:W-:Y:S02]  /*1e540*/  LOP3.LUT R48, R49, 0x380, RZ, 0xc0, !PT ;  /* 0x0000038031307812 */ /* 0x000fe400078ec0ff */
[----:B------:R-:W-:Y:S02]  /*1e550*/  LOP3.LUT R52, R53, 0x380, RZ, 0xc0, !PT ;  /* 0x0000038035347812 */ /* 0x000fe400078ec0ff */
[----:B------:R-:W-:Y:S02]  /*1e560*/  LOP3.LUT R4, R5, 0x380, RZ, 0xc0, !PT ;  /* 0x0000038005047812 */ /* 0x000fe400078ec0ff */
[----:B------:R-:W-:Y:S02]  /*1e570*/  LOP3.LUT R7, R134, 0x380, RZ, 0xc0, !PT ;  /* 0x0000038086077812 */ /* 0x000fe400078ec0ff */
[----:B------:R-:W-:Y:S01]  /*1e580*/  IADD3 R223, R223, R63, RZ ;  /* 0x0000003fdfdf7210 */ /* 0x000fe20007ffe0ff */
[----:B------:R-:W-:Y:S01]  /*1e590*/  IMAD R20, R20, UR4, RZ ;  /* 0x0000000414147c24 */ /* 0x000fe2000f8e02ff */
[----:B------:R-:W-:Y:S01]  /*1e5a0*/  SHF.R.U64 R36, R36, 0x3, RZ ;  /* 0x0000000324247819 */ /* 0x000fe200000012ff */
[----:B------:R-:W-:Y:S01]  /*1e5b0*/  IMAD R21, R83, R60, R62 ;  /* 0x0000003c53157224 */ /* 0x000fe200078e023e */
[----:B------:R-:W-:-:S02]  /*1e5c0*/  SHF.R.U64 R40, R40, 0x3, RZ ;  /* 0x0000000328287819 */ /* 0x000fc400000012ff */
[----:B------:R-:W-:Y:S02]  /*1e5d0*/  SHF.R.U64 R44, R44, 0x3, RZ ;  /* 0x000000032c2c7819 */ /* 0x000fe400000012ff */
[----:B------:R-:W-:Y:S02]  /*1e5e0*/  SHF.R.U64 R48, R48, 0x3, RZ ;  /* 0x0000000330307819 */ /* 0x000fe400000012ff */
[----:B------:R-:W-:Y:S02]  /*1e5f0*/  SHF.R.U64 R52, R52, 0x3, RZ ;  /* 0x0000000334347819 */ /* 0x000fe400000012ff */
[----:B------:R-:W-:Y:S01]  /*1e600*/  SHF.R.U64 R4, R4, 0x3, RZ ;  /* 0x0000000304047819 */ /* 0x000fe200000012ff */
[----:B------:R-:W-:Y:S01]  /*1e610*/  IMAD.WIDE.U32 R222, R61, UR4, R222 ;  /* 0x000000043dde7c25 */ /* 0x000fe2000f8e00de */
[----:B------:R-:W-:Y:S02]  /*1e620*/  SHF.R.U64 R7, R7, 0x3, RZ ;  /* 0x0000000307077819 */ /* 0x000fe400000012ff */
[----:B------:R-:W-:Y:S01]  /*1e630*/  LOP3.LUT R36, R36, R37, RZ, 0x3c, !PT ;  /* 0x0000002524247212 */ /* 0x000fe200078e3cff */
[----:B------:R-:W-:Y:S01]  /*1e640*/  IMAD R61, R61, UR5, R20 ;  /* 0x000000053d3d7c24 */ /* 0x000fe2000f8e0214 */
        /* <DEDUP_REMOVED lines=9> */
[----:B------:R-:W-:Y:S01]  /*1e6e0*/  ULDC.64 UR4, c[0x0][0xad8] ;  /* 0x0002b60000047ab9 */ /* 0x000fe20000000a00 */
[----:B------:R-:W-:Y:S01]  /*1e6f0*/  LOP3.LUT R56, R4, R5, RZ, 0x3c, !PT ;  /* 0x0000000504387212 */ /* 0x000fe200078e3cff */
[----:B------:R-:W5:Y:S01]  /*1e700*/  LD.E.128 R36, desc[UR60][R36.64] ;  /* 0x0000003c24247980 */ /* 0x000f62000c101d00 */
[----:B------:R-:W-:-:S02]  /*1e710*/  SHF.R.S32.HI R20, RZ, 0x1f, R21 ;  /* 0x0000001fff147819 */ /* 0x000fc40000011415 */
[----:B------:R-:W-:Y:S01]  /*1e720*/  LOP3.LUT R134, R7, R134, RZ, 0x3c, !PT ;  /* 0x0000008607867212 */ /* 0x000fe200078e3cff */
[----:B------:R-:W5:Y:S01]  /*1e730*/  LD.E.128 R40, desc[UR60][R40.64] ;  /* 0x0000003c28287980 */ /* 0x000f62000c101d00 */
[----:B------:R-:W-:Y:S02]  /*1e740*/  IMAD.IADD R223, R223, 0x1, R61 ;  /* 0x00000001dfdf7824 */ /* 0x000fe400078e023d */
[----:B------:R-:W-:Y:S01]  /*1e750*/  IMAD R20, R20, UR4, RZ ;  /* 0x0000000414147c24 */ /* 0x000fe2000f8e02ff */
[----:B------:R0:W5:Y:S01]  /*1e760*/  LD.E.128 R4, desc[UR60][R134.64] ;  /* 0x0000003c86047980 */ /* 0x000162000c101d00 */
[----:B------:R-:W-:-:S03]  /*1e770*/  IMAD R67, R228, 0x80, R3 ;  /* 0x00000080e4437824 */ /* 0x000fc600078e0203 */
[----:B------:R-:W5:Y:S01]  /*1e780*/  LD.E.128 R44, desc[UR60][R44.64] ;  /* 0x0000003c2c2c7980 */ /* 0x000f62000c101d00 */
[----:B------:R-:W-:-:S03]  /*1e790*/  IMAD R3, R21, UR5, R20 ;  /* 0x0000000515037c24 */ /* 0x000fc6000f8e0214 */
[----:B------:R-:W5:Y:S04]  /*1e7a0*/  LD.E.128 R48, desc[UR60][R48.64] ;  /* 0x0000003c30307980 */ /* 0x000f68000c101d00 */
[----:B------:R-:W5:Y:S04]  /*1e7b0*/  LD.E.128 R52, desc[UR60][R52.64] ;  /* 0x0000003c34347980 */ /* 0x000f68000c101d00 */
[----:B------:R-:W5:Y:S01]  /*1e7c0*/  LD.E.128 R56, desc[UR60][R56.64] ;  /* 0x0000003c38387980 */ /* 0x000f62000c101d00 */
[----:B------:R-:W-:Y:S01]  /*1e7d0*/  IMAD.WIDE.U32 R20, R21, UR4, R222 ;  /* 0x0000000415147c25 */ /* 0x000fe2000f8e00de */
[----:B------:R-:W-:Y:S01]  /*1e7e0*/  ULDC.64 UR4, c[0x0][0xa80] ;  /* 0x0002a00000047ab9 */ /* 0x000fe20000000a00 */
[----:B------:R-:W-:Y:S01]  /*1e7f0*/  @!PT LDS RZ, [RZ] ;  /* 0x00000000fffff984 */ /* 0x000fe20000000800 */
[----:B------:R-:W-:Y:S01]  /*1e800*/  @!PT LDS RZ, [RZ] ;  /* 0x00000000fffff984 */ /* 0x000fe20000000800 */
[----:B------:R-:W-:Y:S01]  /*1e810*/  @!PT LDS RZ, [RZ] ;  /* 0x00000000fffff984 */ /* 0x000fe20000000800 */
[----:B------:R-:W-:Y:S01]  /*1e820*/  @!PT LDS RZ, [RZ] ;  /* 0x00000000fffff984 */ /* 0x000fe20000000800 */
[----:B------:R1:W-:Y:S06]  /*1e830*/  MEMBAR.ALL.CTA ;  /* 0x0000000000007992 */ /* 0x0003ec0000008000 */
[----:B-1----:R-:W1:Y:S01]  /*1e840*/  FENCE.VIEW.ASYNC.S ;  /* 0x00000000000073c6 */ /* 0x002e620000000000 */
[----:B------:R-:W-:Y:S01]  /*1e850*/  IMAD.IADD R21, R21, 0x1, R3 ;  /* 0x0000000115157824 */ /* 0x000fe200078e0203 */
[----:B------:R-:W-:Y:S01]  /*1e860*/  LEA R64, P2, R20, UR4, 0x1 ;  /* 0x0000000414407c11 */ /* 0x000fe2000f8408ff */
[----:B------:R-:W-:-:S03]  /*1e870*/  VIADD R3, R2, 0x36820 ;  /* 0x0003682002037836 */ /* 0x000fc60000000000 */
[----:B------:R-:W-:Y:S02]  /*1e880*/  LEA.HI.X R65, R20, UR5, R21, 0x1, P2 ;  /* 0x0000000514417c11 */ /* 0x000fe400090f0c15 */
[CC--:B------:R-:W-:Y:S02]  /*1e890*/  ISETP.GE.AND P2, PT, R67.reuse, R82.reuse, PT ;  /* 0x000000524300720c */ /* 0x0c0fe40003f46270 */
[C---:B------:R-:W-:Y:S02]  /*1e8a0*/  IADD3 R63, R67.reuse, 0x40, RZ ;  /* 0x00000040433f7810 */ /* 0x040fe40007ffe0ff */
[----:B------:R-:W-:Y:S01]  /*1e8b0*/  PRMT R3, RZ, 0x654, R3 ;  /* 0x00000654ff037816 */ /* 0x000fe20000000003 */
[----:B------:R-:W-:Y:S01]  /*1e8c0*/  VIADD R61, R67, 0x20 ;  /* 0x00000020433d7836 */ /* 0x000fe20000000000 */
[-C--:B------:R-:W-:Y:S01]  /*1e8d0*/  ISETP.GE.AND P0, PT, R63, R82.reuse, PT ;  /* 0x000000523f00720c */ /* 0x080fe20003f06270 */
[C---:B------:R-:W-:Y:S01]  /*1e8e0*/  VIADD R66, R0.reuse, 0x80 ;  /* 0x0000008000427836 */ /* 0x040fe20000000000 */
[----:B------:R-:W-:Y:S01]  /*1e8f0*/  IADD3 R70, R0, 0x40, RZ ;  /* 0x0000004000467810 */ /* 0x000fe20007ffe0ff */
[----:B-1----:R0:W1:Y:S01]  /*1e900*/  SHFL.IDX PT, R63, R64, RZ, 0x181f ;  /* 0x00181fff403f7589 */ /* 0x00206200000e0000 */
[----:B------:R-:W-:Y:S01]  /*1e910*/  BSSY B1, `(.L_x_3836) ;  /* 0x0000015000017945 */ /* 0x000fe20003800000 */
[----:B------:R-:W-:Y:S01]  /*1e920*/  ISETP.GE.AND P1, PT, R61, R82, PT ;  /* 0x000000523d00720c */ /* 0x000fe20003f26270 */
[----:B------:R2:W-:Y:S01]  /*1e930*/  SYNCS.ARRIVE.TRANS64.RED.A1T0 RZ, [R3+URZ], RZ ;  /* 0x000000ff03ff79a7 */ /* 0x0005e2000810043f */
[----:B------:R-:W-:-:S02]  /*1e940*/  SHF.R.S32.HI R68, RZ, 0x1f, R0 ;  /* 0x0000001fff447819 */ /* 0x000fc40000011400 */
[----:B------:R-:W-:Y:S02]  /*1e950*/  SHF.R.S32.HI R69, RZ, 0x1f, R70 ;  /* 0x0000001fff457819 */ /* 0x000fe40000011446 */
[----:B------:R-:W-:Y:S01]  /*1e960*/  SHF.R.S32.HI R71, RZ, 0x1f, R66 ;  /* 0x0000001fff477819 */ /* 0x000fe20000011442 */
[----:B--2---:R0:W2:Y:S01]  /*1e970*/  SHFL.IDX PT, R3, R65, RZ, 0x181f ;  /* 0x00181fff41037589 */ /* 0x0040a200000e0000 */
[----:B------:R-:W-:Y:S05]  /*1e980*/  @P2 BRA `(.L_x_3837) ;  /* 0x0000000000342947 */ /* 0x000fea0003800000 */
[----:B------:R-:W-:Y:S02]  /*1e990*/  ULDC UR4, c[0x0][0xac8] ;  /* 0x0002b20000047ab9 */ /* 0x000fe40000000800 */
        /* <DEDUP_REMOVED lines=12> */
.L_x_3837:
[----:B------:R-:W-:Y:S05]  /*1ea60*/  BSYNC B1 ;  /* 0x0000000000017941 */ /* 0x000fea0003800000 */
.L_x_3836:
[----:B--2---:R2:W4:Y:S01]  /*1ea70*/  SHFL.IDX PT, R3, R65, 0x1, 0x181f ;  /* 0x00381f0041037f89 */ /* 0x00452200000e0000 */
[----:B------:R-:W-:Y:S03]  /*1ea80*/  BSSY B1, `(.L_x_3838) ;  /* 0x0000010000017945 */ /* 0x000fe60003800000 */
[----:B---3--:R2:W3:Y:S01]  /*1ea90*/  SHFL.IDX PT, R21, R64, 0x1, 0x181f ;  /* 0x00381f0040157f89 */ /* 0x0084e200000e0000 */
[----:B------:R-:W-:Y:S05]  /*1eaa0*/  @P1 BRA `(.L_x_3839) ;  /* 0x0000000000341947 */ /* 0x000fea0003800000 */
[----:B------:R-:W-:Y:S02]  /*1eab0*/  ULDC UR4, c[0x0][0xac8] ;  /* 0x0002b20000047ab9 */ /* 0x000fe40000000800 */
[----:B------:R-:W-:Y:S02]  /*1eac0*/  ISETP.GE.AND P4, PT, R0, UR4, PT ;  /* 0x0000000400007c0c */ /* 0x000fe4000bf86270 */
[----:B------:R-:W-:Y:S02]  /*1ead0*/  ISETP.GE.AND P5, PT, R70, UR4, PT ;  /* 0x0000000446007c0c */ /* 0x000fe4000bfa6270 */
[----:B------:R-:W-:-:S09]  /*1eae0*/  ISETP.GE.AND P6, PT, R66, UR4, PT ;  /* 0x0000000442007c0c */ /* 0x000fd2000bfc6270 */
[-C--:B---3-5:R-:W-:Y:S02]  /*1eaf0*/  @!P4 LEA R4, P1, R0, R21.reuse, 0x1 ;  /* 0x000000150004c211 */ /* 0x0a8fe400078208ff */
[-C--:B------:R-:W-:Y:S02]  /*1eb00*/  @!P5 LEA R6, P2, R70, R21.reuse, 0x1 ;  /* 0x000000154606d211 */ /* 0x080fe400078408ff */
[----:B------:R-:W-:Y:S02]  /*1eb10*/  @!P6 LEA R20, P3, R66, R21, 0x1 ;  /* 0x000000154214e211 */ /* 0x000fe400078608ff */
[-C--:B----4-:R-:W-:Y:S02]  /*1eb20*/  @!P4 LEA.HI.X R5, R0, R3.reuse, R68, 0x1, P1 ;  /* 0x000000030005c211 */ /* 0x090fe400008f0c44 */
[-C--:B------:R-:W-:Y:S02]  /*1eb30*/  @!P5 LEA.HI.X R7, R70, R3.reuse, R69, 0x1, P2 ;  /* 0x000000034607d211 */ /* 0x080fe400010f0c45 */
[----:B------:R-:W-:Y:S01]  /*1eb40*/  @!P6 LEA.HI.X R21, R66, R3, R71, 0x1, P3 ;  /* 0x000000034215e211 */ /* 0x000fe200018f0c47 */
[----:B------:R3:W-:Y:S04]  /*1eb50*/  @!P4 ST.E.128 desc[UR60][R4.64], R8 ;  /* 0x000000080400c985 */ /* 0x0007e8000c101d3c */
[----:B------:R3:W-:Y:S04]  /*1eb60*/  @!P5 ST.E.128 desc[UR60][R6.64], R32 ;  /* 0x000000200600d985 */ /* 0x0007e8000c101d3c */
[----:B------:R3:W-:Y:S02]  /*1eb70*/  @!P6 ST.E.128 desc[UR60][R20.64], R48 ;  /* 0x000000301400e985 */ /* 0x0007e4000c101d3c */
.L_x_3839:
[----:B------:R-:W-:Y:S05]  /*1eb80*/  BSYNC B1 ;  /* 0x0000000000017941 */ /* 0x000fea0003800000 */
.L_x_3838:
[----:B----4-:R4:W0:Y:S01]  /*1eb90*/  SHFL.IDX PT, R3, R65, 0x2, 0x181f ;  /* 0x00581f0041037f89 */ /* 0x01082200000e0000 */
[----:B------:R-:W-:Y:S03]  /*1eba0*/  BSSY B1, `(.L_x_3840) ;  /* 0x0000010000017945 */ /* 0x000fe60003800000 */
[----:B---3-5:R4:W3:Y:S01]  /*1ebb0*/  SHFL.IDX PT, R9, R64, 0x2, 0x181f ;  /* 0x00581f0040097f89 */ /* 0x0288e200000e0000 */
[----:B------:R-:W-:Y:S05]  /*1ebc0*/  @P0 BRA `(.L_x_3841) ;  /* 0x0000000000340947 */ /* 0x000fea0003800000 */
[----:B------:R-:W-:Y:S02]  /*1ebd0*/  ULDC UR4, c[0x0][0xac8] ;  /* 0x0002b20000047ab9 */ /* 0x000fe40000000800 */
[----:B------:R-:W-:Y:S02]  /*1ebe0*/  ISETP.GE.AND P3, PT, R0, UR4, PT ;  /* 0x0000000400007c0c */ /* 0x000fe4000bf66270 */
[----:B------:R-:W-:Y:S02]  /*1ebf0*/  ISETP.GE.AND P4, PT, R70, UR4, PT ;  /* 0x0000000446007c0c */ /* 0x000fe4000bf86270 */
[----:B------:R-:W-:-:S09]  /*1ec00*/  ISETP.GE.AND P5, PT, R66, UR4, PT ;  /* 0x0000000442007c0c */ /* 0x000fd2000bfa6270 */
[-C--:B---3--:R-:W-:Y:S02]  /*1ec10*/  @!P3 LEA R4, P0, R0, R9.reuse, 0x1 ;  /* 0x000000090004b211 */ /* 0x088fe400078008ff */
        /* <DEDUP_REMOVED lines=8> */
.L_x_3841:
[----:B------:R-:W-:Y:S05]  /*1eca0*/  BSYNC B1 ;  /* 0x0000000000017941 */ /* 0x000fea0003800000 */
.L_x_3840:
[----:B0-----:R-:W-:Y:S01]  /*1ecb0*/  VIADD R3, R67, 0x60 ;  /* 0x0000006043037836 */ /* 0x001fe20000000000 */
[----:B--2-4-:R-:W4:Y:S04]  /*1ecc0*/  SHFL.IDX PT, R65, R65, 0x3, 0x181f ;  /* 0x00781f0041417f89 */ /* 0x014f2800000e0000 */
[----:B------:R-:W-:Y:S01]  /*1ecd0*/  ISETP.GE.AND P0, PT, R3, R82, PT ;  /* 0x000000520300720c */ /* 0x000fe20003f06270 */
[----:B---3--:R3:W0:-:S12]  /*1ece0*/  SHFL.IDX PT, R9, R64, 0x3, 0x181f ;  /* 0x00781f0040097f89 */ /* 0x00861800000e0000 */
[----:B---3--:R-:W-:Y:S05]  /*1ecf0*/  @P0 BRA `(.L_x_3842) ;  /* 0x0000002000480947 */ /* 0x008fea0003800000 */
[----:B------:R-:W-:Y:S02]  /*1ed00*/  ULDC UR4, c[0x0][0xac8] ;  /* 0x0002b20000047ab9 */ /* 0x000fe40000000800 */
[----:B------:R-:W-:Y:S02]  /*1ed10*/  ISETP.GE.AND P2, PT, R0, UR4, PT ;  /* 0x0000000400007c0c */ /* 0x000fe4000bf46270 */
[----:B------:R-:W-:-:S11]  /*1ed20*/  ISETP.GE.AND P3, PT, R70, UR4, PT ;  /* 0x0000000446007c0c */ /* 0x000fd6000bf66270 */
[-C--:B0-----:R-:W-:Y:S02]  /*1ed30*/  @!P2 LEA R4, P0, R0, R9.reuse, 0x1 ;  /* 0x000000090004a211 */ /* 0x081fe400078008ff */
[----:B------:R-:W-:Y:S02]  /*1ed40*/  @!P3 LEA R6, P1, R70, R9, 0x1 ;  /* 0x000000094606b211 */ /* 0x000fe400078208ff */
[-C--:B----4-:R-:W-:Y:S02]  /*1ed50*/  @!P2 LEA.HI.X R5, R0, R65.reuse, R68, 0x1, P0 ;  /* 0x000000410005a211 */ /* 0x090fe400000f0c44 */
[----:B------:R-:W-:Y:S02]  /*1ed60*/  @!P3 LEA.HI.X R7, R70, R65, R69, 0x1, P1 ;  /* 0x000000414607b211 */ /* 0x000fe400008f0c45 */
[----:B------:R-:W-:Y:S01]  /*1ed70*/  ISETP.GE.AND P0, PT, R66, UR4, PT ;  /* 0x0000000442007c0c */ /* 0x000fe2000bf06270 */
[----:B------:R3:W-:Y:S04]  /*1ed80*/  @!P2 ST.E.128 desc[UR60][R4.64], R24 ;  /* 0x000000180400a985 */ /* 0x0007e8000c101d3c */
[----:B------:R3:W-:Y:S08]  /*1ed90*/  @!P3 ST.E.128 desc[UR60][R6.64], R40 ;  /* 0x000000280600b985 */ /* 0x0007f0000c101d3c */
[----:B------:R-:W-:Y:S05]  /*1eda0*/  @P0 BRA `(.L_x_3842) ;  /* 0x00000020001c0947 */ /* 0x000fea0003800000 */
[----:B---3--:R-:W-:-:S04]  /*1edb0*/  LEA R4, P0, R66, R9, 0x1 ;  /* 0x0000000942047211 */ /* 0x008fc800078008ff */
[----:B------:R-:W-:-:S05]  /*1edc0*/  LEA.HI.X R5, R66, R65, R71, 0x1, P0 ;  /* 0x0000004142057211 */ /* 0x000fca00000f0c47 */
[----:B------:R0:W-:Y:S01]  /*1edd0*/  ST.E.128 desc[UR60][R4.64], R56 ;  /* 0x0000003804007985 */ /* 0x0001e2000c101d3c */
[----:B------:R-:W-:Y:S05]  /*1ede0*/  BRA `(.L_x_3842) ;  /* 0x00000020000c7947 */ /* 0x000fea0003800000 */
.L_x_3835:
[----:B------:R-:W1:Y:S01]  /*1edf0*/  @P4 LDC R11, c[0x0][0xbec] ;  /* 0x0002fb00ff0b4b82 */ /* 0x000e620000000800 */
[----:B------:R-:W-:Y:S01]  /*1ee00*/  ULDC.64 UR4, c[0x0][0xb08] ;  /* 0x0002c20000047ab9 */ /* 0x000fe20000000a00 */
[----:B0-----:R-:W-:Y:S01]  /*1ee10*/  SHF.R.S32.HI R3, RZ, 0x1f, R222 ;  /* 0x0000001fff037819 */ /* 0x001fe200000114de */
[----:B------:R-:W-:Y:S01]  /*1ee20*/  IMAD R81, R81, UR4, RZ ;  /* 0x0000000451517c24 */ /* 0x000fe2000f8e02ff */
[----:B------:R-:W-:Y:S01]  /*1ee30*/  ULDC.64 UR6, c[0x0][0xb30] ;  /* 0x0002cc0000067ab9 */ /* 0x000fe20000000a00 */
[C---:B------:R-:W-:Y:S01]  /*1ee40*/  IMAD.WIDE.U32 R4, R80.reuse, UR4, RZ ;  /* 0x0000000450047c25 */ /* 0x040fe2000f8e00ff */
[----:B------:R-:W-:Y:S01]  /*1ee50*/  ISETP.GE.AND P0, PT, R9, R82, PT ;  /* 0x000000520900720c */ /* 0x000fe20003f06270 */
[----:B------:R-:W-:Y:S01]  /*1ee60*/  BSSY B1, `(.L_x_3843) ;  /* 0x00000b8000017945 */ /* 0x000fe20003800000 */
[----:B------:R-:W0:Y:S01]  /*1ee70*/  @P4 LDC R0, c[0x0][0xbf0] ;  /* 0x0002fc00ff004b82 */ /* 0x000e220000000800 */
[----:B------:R-:W-:Y:S01]  /*1ee80*/  IMAD R81, R80, UR5, R81 ;  /* 0x0000000550517c24 */ /* 0x000fe2000f8e0251 */
[----:B------:R-:W-:Y:S01]  /*1ee90*/  ULDC.64 UR4, c[0x0][0xb38] ;  /* 0x0002ce0000047ab9 */ /* 0x000fe20000000a00 */
[C---:B------:R-:W-:Y:S01]  /*1eea0*/  VIADD R94, R220.reuse, 0x58 ;  /* 0x00000058dc5e7836 */ /* 0x040fe20000000000 */
[C---:B------:R-:W-:Y:S01]  /*1eeb0*/  IADD3 R134, R220.reuse, 0x50, RZ ;  /* 0x00000050dc867810 */ /* 0x040fe20007ffe0ff */
[----:B------:R-:W-:Y:S01]  /*1eec0*/  IMAD.IADD R5, R5, 0x1, R81 ;  /* 0x0000000105057824 */ /* 0x000fe200078e0251 */
[C---:B------:R-:W-:Y:S01]  /*1eed0*/  IADD3 R138, R220.reuse, 0x40, RZ ;  /* 0x00000040dc8a7810 */ /* 0x040fe20007ffe0ff */
[C---:B------:R-:W-:Y:S01]  /*1eee0*/  VIADD R136, R220.reuse, 0x48 ;  /* 0x00000048dc887836 */ /* 0x040fe20000000000 */
[C---:B------:R-:W-:Y:S01]  /*1eef0*/  IADD3 R142, R220.reuse, 0x30, RZ ;  /* 0x00000030dc8e7810 */ /* 0x040fe20007ffe0ff */
[----:B------:R-:W-:Y:S01]  /*1ef00*/  IMAD.WIDE.U32 R4, R219, UR4, R4 ;  /* 0x00000004db047c25 */ /* 0x000fe2000f8e0004 */
[----:B------:R-:W-:-:S02]  /*1ef10*/  IADD3 R146, R220, 0x20, RZ ;  /* 0x00000020dc927810 */ /* 0x000fc40007ffe0ff */
[C---:B------:R-:W-:Y:S01]  /*1ef20*/  IADD3 R153, R220.reuse, 0x10, RZ ;  /* 0x00000010dc997810 */ /* 0x040fe20007ffe0ff */
[----:B------:R-:W-:Y:S01]  /*1ef30*/  IMAD R5, R219, UR5, R5 ;  /* 0x00000005db057c24 */ /* 0x000fe2000f8e0205 */
[----:B------:R-:W-:Y:S01]  /*1ef40*/  ULDC.64 UR4, c[0x0][0xb40] ;  /* 0x0002d00000047ab9 */ /* 0x000fe20000000a00 */
[----:B------:R-:W-:Y:S01]  /*1ef50*/  VIADD R140, R220, 0x38 ;  /* 0x00000038dc8c7836 */ /* 0x000fe20000000000 */
[----:B------:R-:W-:Y:S01]  /*1ef60*/  SHF.R.S32.HI R85, RZ, 0x1f, R230 ;  /* 0x0000001fff557819 */ /* 0x000fe200000114e6 */
[----:B------:R-:W-:Y:S01]  /*1ef70*/  IMAD R3, R3, UR4, RZ ;  /* 0x0000000403037c24 */ /* 0x000fe2000f8e02ff */
[----:B------:R-:W-:Y:S01]  /*1ef80*/  SHF.R.S32.HI R86, RZ, 0x1f, R231 ;  /* 0x0000001fff567819 */ /* 0x000fe200000114e7 */
[----:B-1----:R-:W-:Y:S01]  /*1ef90*/  @P4 IMAD.HI.U32 R11, R84, R11, RZ ;  /* 0x0000000b540b4227 */ /* 0x002fe200078e00ff */
[----:B------:R-:W-:Y:S02]  /*1efa0*/  SHF.R.S32.HI R87, RZ, 0x1f, R232 ;  /* 0x0000001fff577819 */ /* 0x000fe400000114e8 */
[----:B------:R-:W-:Y:S01]  /*1efb0*/  SHF.R.S32.HI R88, RZ, 0x1f, R233 ;  /* 0x0000001fff587819 */ /* 0x000fe200000114e9 */
[C---:B------:R-:W-:Y:S01]  /*1efc0*/  IMAD R7, R222.reuse, UR5, R3 ;  /* 0x00000005de077c24 */ /* 0x040fe2000f8e0203 */
[----:B------:R-:W-:Y:S01]  /*1efd0*/  SHF.R.S32.HI R89, RZ, 0x1f, R234 ;  /* 0x0000001fff597819 */ /* 0x000fe200000114ea */
[----:B------:R-:W-:Y:S01]  /*1efe0*/  IMAD.WIDE.U32 R4, R222, UR4, R4 ;  /* 0x00000004de047c25 */ /* 0x000fe2000f8e0004 */
[----:B------:R-:W-:Y:S01]  /*1eff0*/  ULDC.64 UR4, c[0x0][0xb48] ;  /* 0x0002d20000047ab9 */ /* 0x000fe20000000a00 */
[----:B------:R-:W-:-:S02]  /*1f000*/  SHF.R.S32.HI R90, RZ, 0x1f, R235 ;  /* 0x0000001fff5a7819 */ /* 0x000fc400000114eb */
[----:B------:R-:W-:Y:S01]  /*1f010*/  IMAD.MOV.U32 R3, RZ, RZ, R84 ;  /* 0x000000ffff037224 */ /* 0x000fe200078e0054 */
[----:B0-----:R-:W-:Y:S01]  /*1f020*/  @P4 SHF.R.U32.HI R3, RZ, R0, R11 ;  /* 0x00000000ff034219 */ /* 0x001fe2000001160b */
[C---:B------:R-:W-:Y:S01]  /*1f030*/  VIADD R144, R220.reuse, 0x28 ;  /* 0x00000028dc907836 */ /* 0x040fe20000000000 */
[----:B------:R-:W-:Y:S01]  /*1f040*/  IADD3 R5, R5, R7, RZ ;  /* 0x0000000705057210 */ /* 0x000fe20007ffe0ff */
[----:B------:R-:W-:Y:S01]  /*1f050*/  VIADD R148, R220, 0x18 ;  /* 0x00000018dc947836 */ /* 0x000fe20000000000 */
[--C-:B------:R-:W-:Y:S01]  /*1f060*/  SHF.R.S32.HI R0, RZ, 0x1f, R3.reuse ;  /* 0x0000001fff007819 */ /* 0x100fe20000011403 */
[----:B------:R-:W-:Y:S01]  /*1f070*/  IMAD.MOV R6, RZ, RZ, -R3 ;  /* 0x000000ffff067224 */ /* 0x000fe200078e0a03 */
[----:B------:R-:W-:Y:S01]  /*1f080*/  SHF.R.S32.HI R91, RZ, 0x1f, R236 ;  /* 0x0000001fff5b7819 */ /* 0x000fe200000114ec */
[----:B------:R-:W-:Y:S01]  /*1f090*/  IMAD.WIDE.U32 R4, R229, UR4, R4 ;  /* 0x00000004e5047c25 */ /* 0x000fe2000f8e0004 */
[----:B------:R-:W-:Y:S02]  /*1f0a0*/  SHF.R.S32.HI R92, RZ, 0x1f, R237 ;  /* 0x0000001fff5c7819 */ /* 0x000fe400000114ed */
[----:B------:R-:W-:Y:S01]  /*1f0b0*/  SHF.R.S32.HI R94, RZ, 0x1f, R94 ;  /* 0x0000001fff5e7819 */ /* 0x000fe2000001145e */
[----:B------:R-:W-:Y:S01]  /*1f0c0*/  IMAD R83, R83, R6, R84 ;  /* 0x0000000653537224 */ /* 0x000fe200078e0254 */
[----:B------:R-:W-:Y:S01]  /*1f0d0*/  SHF.R.S32.HI R134, RZ, 0x1f, R134 ;  /* 0x0000001fff867819 */ /* 0x000fe20000011486 */
[----:B------:R-:W-:Y:S01]  /*1f0e0*/  IMAD R0, R0, UR6, RZ ;  /* 0x0000000600007c24 */ /* 0x000fe2000f8e02ff */
[----:B------:R-:W-:Y:S01]  /*1f0f0*/  SHF.R.S32.HI R136, RZ, 0x1f, R136 ;  /* 0x0000001fff887819 */ /* 0x000fe20000011488 */
[----:B------:R-:W-:Y:S01]  /*1f100*/  IMAD R5, R229, UR5, R5 ;  /* 0x00000005e5057c24 */ /* 0x000fe2000f8e0205 */
[----:B------:R-:W-:Y:S01]  /*1f110*/  ULDC.64 UR4, c[0x0][0xb28] ;  /* 0x0002ca0000047ab9 */ /* 0x000fe20000000a00 */
        /* <DEDUP_REMOVED lines=14> */
[----:B------:R-:W-:Y:S01]  /*1f200*/  VIADD R6, R2, 0x36820 ;  /* 0x0003682002067836 */ /* 0x000fe20000000000 */
[----:B------:R-:W-:Y:S01]  /*1f210*/  IADD3 R3, R5, R3, RZ ;  /* 0x0000000305037210 */ /* 0x000fe20007ffe0ff */
[----:B------:R-:W-:Y:S01]  /*1f220*/  VIADD R155, R220, 0x8 ;  /* 0x00000008dc9b7836 */ /* 0x000fe20000000000 */
[----:B------:R-:W-:Y:S01]  /*1f230*/  LEA R0, P1, R4, UR4, 0x2 ;  /* 0x0000000404007c11 */ /* 0x000fe2000f8210ff */
[C---:B------:R-:W-:Y:S01]  /*1f240*/  VIADD R93, R220.reuse, 0x58 ;  /* 0x00000058dc5d7836 */ /* 0x040fe20000000000 */
[----:B------:R-:W-:Y:S01]  /*1f250*/  PRMT R6, RZ, 0x654, R6 ;  /* 0x00000654ff067816 */ /* 0x000fe20000000006 */
[----:B------:R-:W-:Y:S01]  /*1f260*/  VIADD R95, R220, 0x50 ;  /* 0x00000050dc5f7836 */ /* 0x000fe20000000000 */
[----:B------:R-:W-:Y:S01]  /*1f270*/  LEA.HI.X R3, R4, UR5, R3, 0x2, P1 ;  /* 0x0000000504037c11 */ /* 0x000fe200088f1403 */
[C---:B------:R-:W-:Y:S01]  /*1f280*/  VIADD R135, R220.reuse, 0x48 ;  /* 0x00000048dc877836 */ /* 0x040fe20000000000 */
[----:B------:R0:W-:Y:S01]  /*1f290*/  SYNCS.ARRIVE.TRANS64.RED.A1T0 RZ, [R6+URZ], RZ ;  /* 0x000000ff06ff79a7 */ /* 0x0001e2000810043f */
[----:B------:R0:W1:Y:S01]  /*1f2a0*/  SHFL.IDX PT, R4, R0, RZ, 0x1c1f ;  /* 0x001c1fff00047589 */ /* 0x00006200000e0000 */
[C---:B------:R-:W-:Y:S01]  /*1f2b0*/  VIADD R137, R220.reuse, 0x40 ;  /* 0x00000040dc897836 */ /* 0x040fe20000000000 */
[----:B------:R-:W-:Y:S01]  /*1f2c0*/  SHF.R.S32.HI R153, RZ, 0x1f, R153 ;  /* 0x0000001fff997819 */ /* 0x000fe20000011499 */
[C---:B------:R-:W-:Y:S01]  /*1f2d0*/  VIADD R139, R220.reuse, 0x38 ;  /* 0x00000038dc8b7836 */ /* 0x040fe20000000000 */
[----:B------:R0:W2:Y:S01]  /*1f2e0*/  SHFL.IDX PT, R5, R3, RZ, 0x1c1f ;  /* 0x001c1fff03057589 */ /* 0x0000a200000e0000 */
[C---:B------:R-:W-:Y:S01]  /*1f2f0*/  VIADD R141, R220.reuse, 0x30 ;  /* 0x00000030dc8d7836 */ /* 0x040fe20000000000 */
[----:B------:R-:W-:Y:S01]  /*1f300*/  SHF.R.S32.HI R155, RZ, 0x1f, R155 ;  /* 0x0000001fff9b7819 */ /* 0x000fe2000001149b */
[----:B------:R-:W-:-:S02]  /*1f310*/  VIADD R143, R220, 0x28 ;  /* 0x00000028dc8f7836 */ /* 0x000fc40000000000 */
[C---:B------:R-:W-:Y:S02]  /*1f320*/  VIADD R145, R220.reuse, 0x20 ;  /* 0x00000020dc917836 */ /* 0x040fe40000000000 */
[C---:B------:R-:W-:Y:S02]  /*1f330*/  VIADD R147, R220.reuse, 0x18 ;  /* 0x00000018dc937836 */ /* 0x040fe40000000000 */
[C---:B------:R-:W-:Y:S02]  /*1f340*/  VIADD R152, R220.reuse, 0x10 ;  /* 0x00000010dc987836 */ /* 0x040fe40000000000 */
[----:B------:R-:W-:Y:S01]  /*1f350*/  VIADD R154, R220, 0x8 ;  /* 0x00000008dc9a7836 */ /* 0x000fe20000000000 */
[----:B0-----:R-:W-:Y:S06]  /*1f360*/  @P0 BRA `(.L_x_3844) ;  /* 0x00000004009c0947 */ /* 0x001fec0003800000 */
[----:B------:R-:W-:Y:S01]  /*1f370*/  ULDC UR4, c[0x0][0xac8] ;  /* 0x0002b20000047ab9 */ /* 0x000fe20000000800 */
[C---:B------:R-:W-:Y:S01]  /*1f380*/  VIADD R13, R220.reuse, 0xa8 ;  /* 0x000000a8dc0d7836 */ /* 0x040fe20000000000 */
[----:B------:R-:W-:Y:S02]  /*1f390*/  ISETP.GE.AND P0, PT, R220, UR4, PT ;  /* 0x00000004dc007c0c */ /* 0x000fe4000bf06270 */
[----:B------:R-:W-:Y:S02]  /*1f3a0*/  ISETP.GE.AND P5, PT, R154, UR4, PT ;  /* 0x000000049a007c0c */ /* 0x000fe4000bfa6270 */
[----:B------:R-:W-:Y:S02]  /*1f3b0*/  ISETP.GE.AND P4, PT, R152, UR4, PT ;  /* 0x0000000498007c0c */ /* 0x000fe4000bf86270 */
[----:B------:R-:W-:-:S07]  /*1f3c0*/  ISETP.GE.AND P3, PT, R147, UR4, PT ;  /* 0x0000000493007c0c */ /* 0x000fce000bf66270 */
[----:B-12---:R-:W-:-:S04]  /*1f3d0*/  @!P0 IMAD.WIDE R6, R220, 0x4, R4 ;  /* 0x00000004dc068825 */ /* 0x006fc800078e0204 */
[CC--:B------:R-:W-:Y:S01]  /*1f3e0*/  @!P4 LEA R8, P2, R152.reuse, R4.reuse, 0x2 ;  /* 0x000000049808c211 */ /* 0x0c0fe200078410ff */
[----:B------:R0:W-:Y:S01]  /*1f3f0*/  @!P0 ST.E.64 desc[UR60][R6.64], R24 ;  /* 0x0000001806008985 */ /* 0x0001e2000c101b3c */
[----:B------:R-:W-:Y:S02]  /*1f400*/  ISETP.GE.AND P0, PT, R145, UR4, PT ;  /* 0x0000000491007c0c */ /* 0x000fe4000bf06270 */
[----:B------:R-:W-:Y:S02]  /*1f410*/  @!P3 LEA R10, P6, R147, R4, 0x2 ;  /* 0x00000004930ab211 */ /* 0x000fe400078c10ff */
[-C--:B------:R-:W-:Y:S02]  /*1f420*/  @!P4 LEA.HI.X R9, R152, R5.reuse, R153, 0x2, P2 ;  /* 0x000000059809c211 */ /* 0x080fe400010f1499 */
[----:B------:R-:W-:Y:S02]  /*1f430*/  ISETP.GE.AND P2, PT, R141, UR4, PT ;  /* 0x000000048d007c0c */ /* 0x000fe4000bf46270 */
[----:B------:R-:W-:-:S02]  /*1f440*/  @!P3 LEA.HI.X R11, R147, R5, R148, 0x2, P6 ;  /* 0x00000005930bb211 */ /* 0x000fc400030f1494 */
[----:B0-----:R-:W-:Y:S02]  /*1f450*/  @!P5 LEA R6, P1, R154, R4, 0x2 ;  /* 0x000000049a06d211 */ /* 0x001fe400078210ff */
[----:B------:R-:W-:Y:S02]  /*1f460*/  IADD3 R25, R220, 0xb0, RZ ;  /* 0x000000b0dc197810 */ /* 0x000fe40007ffe0ff */
[----:B------:R-:W-:Y:S02]  /*1f470*/  @!P5 LEA.HI.X R7, R154, R5, R155, 0x2, P1 ;  /* 0x000000059a07d211 */ /* 0x000fe400008f149b */
[----:B------:R-:W-:Y:S02]  /*1f480*/  ISETP.GE.AND P1, PT, R143, UR4, PT ;  /* 0x000000048f007c0c */ /* 0x000fe4000bf26270 */
[----:B------:R-:W-:Y:S01]  /*1f490*/  SHF.R.S32.HI R24, RZ, 0x1f, R227 ;  /* 0x0000001fff187819 */ /* 0x000fe200000114e3 */
[----:B------:R0:W-:Y:S04]  /*1f4a0*/  @!P5 ST.E.64 desc[UR60][R6.64], R28 ;  /* 0x0000001c0600d985 */ /* 0x0001e8000c101b3c */
[----:B------:R1:W-:Y:S01]  /*1f4b0*/  @!P4 ST.E.64 desc[UR60][R8.64], R32 ;  /* 0x000000200800c985 */ /* 0x0003e2000c101b3c */
[----:B------:R-:W-:-:S03]  /*1f4c0*/  ISETP.GE.AND P4, PT, R137, UR4, PT ;  /* 0x0000000489007c0c */ /* 0x000fc6000bf86270 */
[----:B------:R2:W-:Y:S01]  /*1f4d0*/  @!P3 ST.E.64 desc[UR60][R10.64], R36 ;  /* 0x000000240a00b985 */ /* 0x0005e2000c101b3c */
[----:B------:R-:W-:Y:S02]  /*1f4e0*/  ISETP.GE.AND P3, PT, R139, UR4, PT ;  /* 0x000000048b007c0c */ /* 0x000fe4000bf66270 */
[-C--:B0-----:R-:W-:Y:S01]  /*1f4f0*/  @!P0 LEA R6, P6, R145, R4.reuse, 0x2 ;  /* 0x0000000491068211 */ /* 0x081fe200078c10ff */
[----:B------:R-:W-:Y:S01]  /*1f500*/  VIADD R29, R220, 0xb8 ;  /* 0x000000b8dc1d7836 */ /* 0x000fe20000000000 */
        /* <DEDUP_REMOVED lines=35> */
[CC--:B0-----:R-:W-:Y:S02]  /*1f740*/  @!P5 LEA R6, P6, R236.reuse, R4.reuse, 0x2 ;  /* 0x00000004ec06d211 */ /* 0x0c1fe400078c10ff */
[C---:B-1----:R-:W-:Y:S02]  /*1f750*/  @!P4 LEA R8, P2, R235.reuse, R4, 0x2 ;  /* 0x00000004eb08c211 */ /* 0x042fe400078410ff */
[-C--:B------:R-:W-:Y:S02]  /*1f760*/  @!P5 LEA.HI.X R7, R236, R5.reuse, R91, 0x2, P6 ;  /* 0x00000005ec07d211 */ /* 0x080fe400030f145b */
[----:B------:R-:W-:-:S03]  /*1f770*/  @!P4 LEA.HI.X R9, R235, R5, R90, 0x2, P2 ;  /* 0x00000005eb09c211 */ /* 0x000fc600010f145a */
        /* <DEDUP_REMOVED lines=13> */
[----:B------:R-:W-:-:S02]  /*1f850*/  @!P4 LEA R20, P5, R231, R4, 0x2 ;  /* 0x00000004e714c211 */ /* 0x000fc400078a10ff */
[CC--:B------:R-:W-:Y:S01]  /*1f860*/  @!P3 LEA R14, P6, R230.reuse, R4.reuse, 0x2 ;  /* 0x00000004e60eb211 */ /* 0x0c0fe200078c10ff */
[----:B------:R1:W-:Y:S01]  /*1f870*/  @!P1 ST.E.64 desc[UR60][R8.64], R124 ;  /* 0x0000007c08009985 */ /* 0x0003e2000c101b3c */
[----:B------:R-:W-:Y:S02]  /*1f880*/  ISETP.GE.AND P1, PT, R13, UR4, PT ;  /* 0x000000040d007c0c */ /* 0x000fe4000bf26270 */
[----:B------:R-:W-:Y:S02]  /*1f890*/  ISETP.GE.AND P0, PT, R25, UR4, PT ;  /* 0x0000000419007c0c */ /* 0x000fe4000bf06270 */
[-C--:B------:R-:W-:Y:S02]  /*1f8a0*/  @!P4 LEA.HI.X R21, R231, R5.reuse, R86, 0x2, P5 ;  /* 0x00000005e715c211 */ /* 0x080fe400028f1456 */
[----:B------:R-:W-:Y:S02]  /*1f8b0*/  @!P3 LEA.HI.X R15, R230, R5, R85, 0x2, P6 ;  /* 0x00000005e60fb211 */ /* 0x000fe400030f1455 */
[----:B--2---:R-:W-:Y:S01]  /*1f8c0*/  @!P2 LEA R10, P5, R227, R4, 0x2 ;  /* 0x00000004e30aa211 */ /* 0x004fe200078a10ff */
[----:B------:R3:W-:Y:S01]  /*1f8d0*/  @!P4 ST.E.64 desc[UR60][R20.64], R96 ;  /* 0x000000601400c985 */ /* 0x0007e2000c101b3c */
[----:B------:R-:W-:-:S02]  /*1f8e0*/  ISETP.GE.AND P6, PT, R29, UR4, PT ;  /* 0x000000041d007c0c */ /* 0x000fc4000bfc6270 */
[-C--:B------:R-:W-:Y:S01]  /*1f8f0*/  @!P2 LEA.HI.X R11, R227, R5.reuse, R24, 0x2, P5 ;  /* 0x00000005e30ba211 */ /* 0x080fe200028f1418 */
[----:B------:R3:W-:Y:S01]  /*1f900*/  @!P3 ST.E.64 desc[UR60][R14.64], R100 ;  /* 0x000000640e00b985 */ /* 0x0007e2000c101b3c */
[----:B0-----:R-:W-:Y:S02]  /*1f910*/  SHF.R.S32.HI R6, RZ, 0x1f, R13 ;  /* 0x0000001fff067819 */ /* 0x001fe4000001140d */
[CC--:B-1----:R-:W-:Y:S01]  /*1f920*/  @!P1 LEA R8, P5, R13.reuse, R4.reuse, 0x2 ;  /* 0x000000040d089211 */ /* 0x0c2fe200078a10ff */
[----:B------:R3:W-:Y:S01]  /*1f930*/  @!P2 ST.E.64 desc[UR60][R10.64], R104 ;  /* 0x000000680a00a985 */ /* 0x0007e2000c101b3c */
[----:B------:R-:W-:Y:S02]  /*1f940*/  SHF.R.S32.HI R7, RZ, 0x1f, R25 ;  /* 0x0000001fff077819 */ /* 0x000fe40000011419 */
[----:B------:R-:W-:Y:S02]  /*1f950*/  @!P1 LEA.HI.X R9, R13, R5, R6, 0x2, P5 ;  /* 0x000000050d099211 */ /* 0x000fe400028f1406 */
[----:B------:R-:W-:-:S02]  /*1f960*/  @!P0 LEA R6, P5, R25, R4, 0x2 ;  /* 0x0000000419068211 */ /* 0x000fc400078a10ff */
[----:B------:R-:W-:Y:S01]  /*1f970*/  SHF.R.S32.HI R13, RZ, 0x1f, R29 ;  /* 0x0000001fff0d7819 */ /* 0x000fe2000001141d */
[----:B------:R3:W-:Y:S01]  /*1f980*/  @!P1 ST.E.64 desc[UR60][R8.64], R108 ;  /* 0x0000006c08009985 */ /* 0x0007e2000c101b3c */
[----:B------:R-:W-:Y:S02]  /*1f990*/  @!P0 LEA.HI.X R7, R25, R5, R7, 0x2, P5 ;  /* 0x0000000519078211 */ /* 0x000fe400028f1407 */
[----:B------:R-:W-:-:S03]  /*1f9a0*/  @!P6 LEA R4, P5, R29, R4, 0x2 ;  /* 0x000000041d04e211 */ /* 0x000fc600078a10ff */
[----:B------:R3:W-:Y:S01]  /*1f9b0*/  @!P0 ST.E.64 desc[UR60][R6.64], R112 ;  /* 0x0000007006008985 */ /* 0x0007e2000c101b3c */
[----:B------:R-:W-:-:S05]  /*1f9c0*/  @!P6 LEA.HI.X R5, R29, R5, R13, 0x2, P5 ;  /* 0x000000051d05e211 */ /* 0x000fca00028f140d */
[----:B------:R3:W-:Y:S04]  /*1f9d0*/  @!P6 ST.E.64 desc[UR60][R4.64], R116 ;  /* 0x000000740400e985 */ /* 0x0007e8000c101b3c */
.L_x_3844:
[----:B------:R-:W-:Y:S05]  /*1f9e0*/  BSYNC B1 ;  /* 0x0000000000017941 */ /* 0x000fea0003800000 */
.L_x_3843:
[----:B------:R-:W-:Y:S01]  /*1f9f0*/  ISETP.GE.AND P0, PT, R12, R82, PT ;  /* 0x000000520c00720c */ /* 0x000fe20003f06270 */
[----:B--23--:R0:W2:Y:S04]  /*1fa00*/  SHFL.IDX PT, R5, R3, 0x1, 0x1c1f ;  /* 0x003c1f0003057f89 */ /* 0x00c0a800000e0000 */
[----:B-1----:R0:W1:Y:S08]  /*1fa10*/  SHFL.IDX PT, R4, R0, 0x1, 0x1c1f ;  /* 0x003c1f0000047f89 */ /* 0x00207000000e0000 */
[----:B0-----:R-:W-:Y:S05]  /*1fa20*/  @P0 BRA `(.L_x_3842) ;  /* 0x0000001000fc0947 */ /* 0x001fea0003800000 */
[----:B------:R-:W-:Y:S01]  /*1fa30*/  ULDC UR4, c[0x0][0xac8] ;  /* 0x0002b20000047ab9 */ /* 0x000fe20000000800 */
[----:B------:R-:W-:Y:S01]  /*1fa40*/  VIADD R25, R220, 0xa8 ;  /* 0x000000a8dc197836 */ /* 0x000fe20000000000 */
[----:B------:R-:W-:Y:S01]  /*1fa50*/  ISETP.GE.AND P4, PT, R154, UR4, PT ;  /* 0x000000049a007c0c */ /* 0x000fe2000bf86270 */
[----:B------:R-:W-:Y:S01]  /*1fa60*/  VIADD R3, R220, 0xb0 ;  /* 0x000000b0dc037836 */ /* 0x000fe20000000000 */
[----:B------:R-:W-:Y:S02]  /*1fa70*/  ISETP.GE.AND P3, PT, R152, UR4, PT ;  /* 0x0000000498007c0c */ /* 0x000fe4000bf66270 */
[----:B------:R-:W-:Y:S02]  /*1fa80*/  ISETP.GE.AND P5, PT, R220, UR4, PT ;  /* 0x00000004dc007c0c */ /* 0x000fe4000bfa6270 */
[----:B------:R-:W-:Y:S02]  /*1fa90*/  ISETP.GE.AND P1, PT, R145, UR4, PT ;  /* 0x0000000491007c0c */ /* 0x000fe4000bf26270 */
[----:B------:R-:W-:-:S02]  /*1faa0*/  ISETP.GE.AND P0, PT, R147, UR4, PT ;  /* 0x0000000493007c0c */ /* 0x000fc4000bf06270 */
[----:B------:R-:W-:-:S03]  /*1fab0*/  SHF.R.S32.HI R0, RZ, 0x1f, R25 ;  /* 0x0000001fff007819 */ /* 0x000fc60000011419 */
[-C--:B-1----:R-:W-:Y:S02]  /*1fac0*/  @!P4 LEA R8, P2, R154, R4.reuse, 0x2 ;  /* 0x000000049a08c211 */ /* 0x082fe400078410ff */
[-C--:B------:R-:W-:Y:S02]  /*1fad0*/  @!P3 LEA R10, P6, R152, R4.reuse, 0x2 ;  /* 0x00000004980ab211 */ /* 0x080fe400078c10ff */
[----:B--2---:R-:W-:Y:S01]  /*1fae0*/  @!P5 IMAD.WIDE R6, R220, 0x4, R4 ;  /* 0x00000004dc06d825 */ /* 0x004fe200078e0204 */
[-C--:B------:R-:W-:Y:S02]  /*1faf0*/  @!P4 LEA.HI.X R9, R154, R5.reuse, R155, 0x2, P2 ;  /* 0x000000059a09c211 */ /* 0x080fe400010f149b */
[----:B------:R-:W-:Y:S02]  /*1fb00*/  ISETP.GE.AND P2, PT, R143, UR4, PT ;  /* 0x000000048f007c0c */ /* 0x000fe4000bf46270 */
[----:B------:R-:W-:Y:S01]  /*1fb10*/  @!P3 LEA.HI.X R11, R152, R5, R153, 0x2, P6 ;  /* 0x00000005980bb211 */ /* 0x000fe200030f1499 */
[----:B------:R0:W-:Y:S01]  /*1fb20*/  @!P5 ST.E.64 desc[UR60][R6.64], R26 ;  /* 0x0000001a0600d985 */ /* 0x0001e2000c101b3c */
[----:B------:R-:W-:-:S02]  /*1fb30*/  @!P1 LEA R14, P5, R145, R4, 0x2 ;  /* 0x00000004910e9211 */ /* 0x000fc400078a10ff */
[----:B------:R-:W-:Y:S01]  /*1fb40*/  @!P0 LEA R12, P6, R147, R4, 0x2 ;  /* 0x00000004930c8211 */ /* 0x000fe200078c10ff */
[----:B------:R1:W-:Y:S01]  /*1fb50*/  @!P4 ST.E.64 desc[UR60][R8.64], R30 ;  /* 0x0000001e0800c985 */ /* 0x0003e2000c101b3c */
[----:B------:R-:W-:Y:S02]  /*1fb60*/  ISETP.GE.AND P4, PT, R139, UR4, PT ;  /* 0x000000048b007c0c */ /* 0x000fe4000bf86270 */
[-C--:B------:R-:W-:Y:S01]  /*1fb70*/  @!P1 LEA.HI.X R15, R145, R5.reuse, R146, 0x2, P5 ;  /* 0x00000005910f9211 */ /* 0x080fe200028f1492 */
[----:B------:R2:W-:Y:S01]  /*1fb80*/  @!P3 ST.E.64 desc[UR60][R10.64], R34 ;  /* 0x000000220a00b985 */ /* 0x0005e2000c101b3c */
[----:B------:R-:W-:Y:S02]  /*1fb90*/  ISETP.GE.AND P3, PT, R141, UR4, PT ;  /* 0x000000048d007c0c */ /* 0x000fe4000bf66270 */
[----:B------:R-:W-:Y:S02]  /*1fba0*/  ISETP.GE.AND P5, PT, R137, UR4, PT ;  /* 0x0000000489007c0c */ /* 0x000fe4000bfa6270 */
[----:B------:R-:W-:-:S02]  /*1fbb0*/  @!P0 LEA.HI.X R13, R147, R5, R148, 0x2, P6 ;  /* 0x00000005930d8211 */ /* 0x000fc400030f1494 */
[----:B------:R-:W-:-:S03]  /*1fbc0*/  @!P2 LEA R20, P6, R143, R4, 0x2 ;  /* 0x000000048f14a211 */ /* 0x000fc600078c10ff */
[----:B------:R-:W-:Y:S01]  /*1fbd0*/  @!P0 ST.E.64 desc[UR60][R12.64], R38 ;  /* 0x000000260c008985 */ /* 0x000fe2000c101b3c */
[-C--:B------:R-:W-:Y:S02]  /*1fbe0*/  @!P2 LEA.HI.X R21, R143, R5.reuse, R144, 0x2, P6 ;  /* 0x000000058f15a211 */ /* 0x080fe400030f1490 */
[----:B------:R-:W-:Y:S01]  /*1fbf0*/  ISETP.GE.AND P0, PT, R135, UR4, PT ;  /* 0x0000000487007c0c */ /* 0x000fe2000bf06270 */
[----:B------:R3:W-:Y:S01]  /*1fc00*/  @!P1 ST.E.64 desc[UR60][R14.64], R42 ;  /* 0x0000002a0e009985 */ /* 0x0007e2000c101b3c */
[-C--:B0-----:R-:W-:Y:S02]  /*1fc10*/  @!P3 LEA R6, P6, R141, R4.reuse, 0x2 ;  /* 0x000000048d06b211 */ /* 0x081fe400078c10ff */
[----:B------:R-:W-:Y:S01]  /*1fc20*/  ISETP.GE.AND P1, PT, R95, UR4, PT ;  /* 0x000000045f007c0c */ /* 0x000fe2000bf26270 */
[----:B------:R0:W-:Y:S01]  /*1fc30*/  @!P2 ST.E.64 desc[UR60][R20.64], R46 ;  /* 0x0000002e1400a985 */ /* 0x0001e2000c101b3c */
[----:B-1----:R-:W-:Y:S02]  /*1fc40*/  @!P4 LEA R8, P2, R139, R4, 0x2 ;  /* 0x000000048b08c211 */ /* 0x002fe400078410ff */
[----:B------:R-:W-:-:S02]  /*1fc50*/  @!P3 LEA.HI.X R7, R141, R5, R142, 0x2, P6 ;  /* 0x000000058d07b211 */ /* 0x000fc400030f148e */
[-C--:B--2---:R-:W-:Y:S02]  /*1fc60*/  @!P5 LEA R10, P6, R137, R4.reuse, 0x2 ;  /* 0x00000004890ad211 */ /* 0x084fe400078c10ff */
[-C--:B------:R-:W-:Y:S01]  /*1fc70*/  @!P4 LEA.HI.X R9, R139, R5.reuse, R140, 0x2, P2 ;  /* 0x000000058b09c211 */ /* 0x080fe200010f148c */
[----:B------:R1:W-:Y:S01]  /*1fc80*/  @!P3 ST.E.64 desc[UR60][R6.64], R50 ;  /* 0x000000320600b985 */ /* 0x0003e2000c101b3c */
[----:B------:R-:W-:Y:S02]  /*1fc90*/  @!P5 LEA.HI.X R11, R137, R5, R138, 0x2, P6 ;  /* 0x00000005890bd211 */ /* 0x000fe400030f148a */
[----:B------:R-:W-:Y:S01]  /*1fca0*/  ISETP.GE.AND P2, PT, R93, UR4, PT ;  /* 0x000000045d007c0c */ /* 0x000fe2000bf46270 */
[----:B------:R2:W-:Y:S01]  /*1fcb0*/  @!P4 ST.E.64 desc[UR60][R8.64], R54 ;  /* 0x000000360800c985 */ /* 0x0005e2000c101b3c */
[----:B------:R-:W-:Y:S02]  /*1fcc0*/  ISETP.GE.AND P3, PT, R237, UR4, PT ;  /* 0x00000004ed007c0c */ /* 0x000fe4000bf66270 */
[-C--:B---3--:R-:W-:Y:S01]  /*1fcd0*/  @!P1 LEA R14, P4, R95, R4.reuse, 0x2 ;  /* 0x000000045f0e9211 */ /* 0x088fe200078810ff */
[----:B------:R3:W-:Y:S01]  /*1fce0*/  @!P5 ST.E.64 desc[UR60][R10.64], R58 ;  /* 0x0000003a0a00d985 */ /* 0x0007e2000c101b3c */
[----:B------:R-:W-:-:S02]  /*1fcf0*/  @!P0 LEA R12, P5, R135, R4, 0x2 ;  /* 0x00000004870c8211 */ /* 0x000fc400078a10ff */
[-C--:B------:R-:W-:Y:S02]  /*1fd00*/  @!P1 LEA.HI.X R15, R95, R5.reuse, R134, 0x2, P4 ;  /* 0x000000055f0f9211 */ /* 0x080fe400020f1486 */
[-C--:B------:R-:W-:Y:S02]  /*1fd10*/  @!P0 LEA.HI.X R13, R135, R5.reuse, R136, 0x2, P5 ;  /* 0x00000005870d8211 */ /* 0x080fe400028f1488 */
[----:B------:R-:W-:Y:S02]  /*1fd20*/  ISETP.GE.AND P5, PT, R236, UR4, PT ;  /* 0x00000004ec007c0c */ /* 0x000fe4000bfa6270 */
[----:B0-----:R-:W-:Y:S01]  /*1fd30*/  @!P2 LEA R20, P6, R93, R4, 0x2 ;  /* 0x000000045d14a211 */ /* 0x001fe200078c10ff */
[----:B------:R0:W-:Y:S01]  /*1fd40*/  @!P0 ST.E.64 desc[UR60][R12.64], R62 ;  /* 0x0000003e0c008985 */ /* 0x0001e2000c101b3c */
[----:B------:R-:W-:Y:S02]  /*1fd50*/  ISETP.GE.AND P4, PT, R235, UR4, PT ;  /* 0x00000004eb007c0c */ /* 0x000fe4000bf86270 */
[----:B------:R-:W-:Y:S01]  /*1fd60*/  @!P2 LEA.HI.X R21, R93, R5, R94, 0x2, P6 ;  /* 0x000000055d15a211 */ /* 0x000fe200030f145e */
[----:B------:R4:W-:Y:S01]  /*1fd70*/  @!P1 ST.E.64 desc[UR60][R14.64], R66 ;  /* 0x000000420e009985 */ /* 0x0009e2000c101b3c */
[----:B------:R-:W-:-:S02]  /*1fd80*/  ISETP.GE.AND P1, PT, R234, UR4, PT ;  /* 0x00000004ea007c0c */ /* 0x000fc4000bf26270 */
[-C--:B-1----:R-:W-:Y:S01]  /*1fd90*/  @!P3 LEA R6, P6, R237, R4.reuse, 0x2 ;  /* 0x00000004ed06b211 */ /* 0x082fe200078c10ff */
[----:B------:R1:W-:Y:S01]  /*1fda0*/  @!P2 ST.E.64 desc[UR60][R20.64], R70 ;  /* 0x000000461400a985 */ /* 0x0003e2000c101b3c */
[----:B------:R-:W-:Y:S02]  /*1fdb0*/  ISETP.GE.AND P2, PT, R233, UR4, PT ;  /* 0x00000004e9007c0c */ /* 0x000fe4000bf46270 */
[CC--:B--2---:R-:W-:Y:S02]  /*1fdc0*/  @!P5 LEA R8, P0, R236.reuse, R4.reuse, 0x2 ;  /* 0x00000004ec08d211 */ /* 0x0c4fe400078010ff */
[-C--:B------:R-:W-:Y:S02]  /*1fdd0*/  @!P3 LEA.HI.X R7, R237, R5.reuse, R92, 0x2, P6 ;  /* 0x00000005ed07b211 */ /* 0x080fe400030f145c */
[----:B------:R-:W-:Y:S02]  /*1fde0*/  @!P5 LEA.HI.X R9, R236, R5, R91, 0x2, P0 ;  /* 0x00000005ec09d211 */ /* 0x000fe400000f145b */
[----:B------:R-:W-:Y:S01]  /*1fdf0*/  ISETP.GE.AND P0, PT, R232, UR4, PT ;  /* 0x00000004e8007c0c */ /* 0x000fe2000bf06270 */
[----:B------:R2:W-:Y:S01]  /*1fe00*/  @!P3 ST.E.64 desc[UR60][R6.64], R74 ;  /* 0x0000004a0600b985 */ /* 0x0005e2000c101b3c */
[----:B---3--:R-:W-:-:S02]  /*1fe10*/  @!P4 LEA R10, P6, R235, R4, 0x2 ;  /* 0x00000004eb0ac211 */ /* 0x008fc400078c10ff */
[CC--:B0-----:R-:W-:Y:S01]  /*1fe20*/  @!P1 LEA R12, P3, R234.reuse, R4.reuse, 0x2 ;  /* 0x00000004ea0c9211 */ /* 0x0c1fe200078610ff */
[----:B------:R0:W-:Y:S01]  /*1fe30*/  @!P5 ST.E.64 desc[UR60][R8.64], R78 ;  /* 0x0000004e0800d985 */ /* 0x0001e2000c101b3c */
[-C--:B------:R-:W-:Y:S02]  /*1fe40*/  @!P4 LEA.HI.X R11, R235, R5.reuse, R90, 0x2, P6 ;  /* 0x00000005eb0bc211 */ /* 0x080fe400030f145a */
[----:B------:R-:W-:Y:S02]  /*1fe50*/  @!P1 LEA.HI.X R13, R234, R5, R89, 0x2, P3 ;  /* 0x00000005ea0d9211 */ /* 0x000fe400018f1459 */
[-C--:B----4-:R-:W-:Y:S01]  /*1fe60*/  @!P2 LEA R14, P6, R233, R4.reuse, 0x2 ;  /* 0x00000004e90ea211 */ /* 0x090fe200078c10ff */
[----:B------:R3:W-:Y:S01]  /*1fe70*/  @!P4 ST.E.64 desc[UR60][R10.64], R126 ;  /* 0x0000007e0a00c985 */ /* 0x0007e2000c101b3c */
[----:B------:R-:W-:Y:S02]  /*1fe80*/  ISETP.GE.AND P3, PT, R231, UR4, PT ;  /* 0x00000004e7007c0c */ /* 0x000fe4000bf66270 */
[----:B------:R-:W-:Y:S01]  /*1fe90*/  ISETP.GE.AND P4, PT, R25, UR4, PT ;  /* 0x0000000419007c0c */ /* 0x000fe2000bf86270 */
[----:B------:R4:W-:Y:S01]  /*1fea0*/  @!P1 ST.E.64 desc[UR60][R12.64], R128 ;  /* 0x000000800c009985 */ /* 0x0009e2000c101b3c */
[----:B-1----:R-:W-:-:S02]  /*1feb0*/  @!P0 LEA R20, P5, R232, R4, 0x2 ;  /* 0x00000004e8148211 */ /* 0x002fc400078a10ff */
[-C--:B------:R-:W-:Y:S02]  /*1fec0*/  @!P2 LEA.HI.X R15, R233, R5.reuse, R88, 0x2, P6 ;  /* 0x00000005e90fa211 */ /* 0x080fe400030f1458 */
[----:B------:R-:W-:Y:S02]  /*1fed0*/  ISETP.GE.AND P1, PT, R230, UR4, PT ;  /* 0x00000004e6007c0c */ /* 0x000fe4000bf26270 */
[----:B------:R-:W-:Y:S01]  /*1fee0*/  @!P0 LEA.HI.X R21, R232, R5, R87, 0x2, P5 ;  /* 0x00000005e8158211 */ /* 0x000fe200028f1457 */
[----:B------:R1:W-:Y:S01]  /*1fef0*/  @!P2 ST.E.64 desc[UR60][R14.64], R130 ;  /* 0x000000820e00a985 */ /* 0x0003e2000c101b3c */
[----:B------:R-:W-:Y:S02]  /*1ff00*/  ISETP.GE.AND P5, PT, R227, UR4, PT ;  /* 0x00000004e3007c0c */ /* 0x000fe4000bfa6270 */
[----:B------:R-:W-:Y:S01]  /*1ff10*/  ISETP.GE.AND P2, PT, R3, UR4, PT ;  /* 0x0000000403007c0c */ /* 0x000fe2000bf46270 */
[----:B------:R1:W-:Y:S01]  /*1ff20*/  @!P0 ST.E.64 desc[UR60][R20.64], R132 ;  /* 0x0000008414008985 */ /* 0x0003e2000c101b3c */
[----:B--2---:R-:W-:-:S02]  /*1ff30*/  @!P3 LEA R6, P6, R231, R4, 0x2 ;  /* 0x00000004e706b211 */ /* 0x004fc400078c10ff */
[-C--:B------:R-:W-:Y:S02]  /*1ff40*/  @!P4 LEA R24, P0, R25, R4.reuse, 0x2 ;  /* 0x000000041918c211 */ /* 0x080fe400078010ff */
[-C--:B------:R-:W-:Y:S02]  /*1ff50*/  @!P3 LEA.HI.X R7, R231, R5.reuse, R86, 0x2, P6 ;  /* 0x00000005e707b211 */ /* 0x080fe400030f1456 */
[-C--:B0-----:R-:W-:Y:S02]  /*1ff60*/  @!P1 LEA R8, P6, R230, R4.reuse, 0x2 ;  /* 0x00000004e6089211 */ /* 0x081fe400078c10ff */
[----:B------:R-:W-:Y:S01]  /*1ff70*/  @!P4 LEA.HI.X R25, R25, R5, R0, 0x2, P0 ;  /* 0x000000051919c211 */ /* 0x000fe200000f1400 */
[----:B------:R1:W-:Y:S01]  /*1ff80*/  @!P3 ST.E.64 desc[UR60][R6.64], R98 ;  /* 0x000000620600b985 */ /* 0x0003e2000c101b3c */
[----:B---3--:R-:W-:Y:S02]  /*1ff90*/  SHF.R.S32.HI R11, RZ, 0x1f, R227 ;  /* 0x0000001fff0b7819 */ /* 0x008fe400000114e3 */
[----:B------:R-:W-:-:S02]  /*1ffa0*/  @!P5 LEA R10, P0, R227, R4, 0x2 ;  /* 0x00000004e30ad211 */ /* 0x000fc400078010ff */
[-C--:B------:R-:W-:Y:S02]  /*1ffb0*/  @!P1 LEA.HI.X R9, R230, R5.reuse, R85, 0x2, P6 ;  /* 0x00000005e6099211 */ /* 0x080fe400030f1455 */
[----:B------:R-:W-:Y:S02]  /*1ffc0*/  SHF.R.S32.HI R0, RZ, 0x1f, R3 ;  /* 0x0000001fff007819 */ /* 0x000fe40000011403 */
[----:B----4-:R-:W-:Y:S01]  /*1ffd0*/  @!P2 LEA R12, P6, R3, R4, 0x2 ;  /* 0x00000004030ca211 */ /* 0x010fe200078c10ff */
[----:B------:R1:W-:Y:S01]  /*1ffe0*/  @!P1 ST.E.64 desc[UR60][R8.64], R102 ;  /* 0x0000006608009985 */ /* 0x0003e2000c101b3c */
[-C--:B------:R-:W-:Y:S02]  /*1fff0*/  @!P5 LEA.HI.X R11, R227, R5.reuse, R11, 0x2, P0 ;  /* 0x00000005e30bd211 */ /* 0x080fe400000f140b */
[----:B------:R-:W-:Y:S02]  /*20000*/  @!P2 LEA.HI.X R13, R3, R5, R0, 0x2, P6 ;  /* 0x00000005030da211 */ /* 0x000fe400030f1400 */
[----:B------:R-:W-:Y:S01]  /*20010*/  IADD3 R3, R220, 0xb8, RZ ;  /* 0x000000b8dc037810 */ /* 0x000fe20007ffe0ff */
[----:B------:R1:W-:Y:S03]  /*20020*/  @!P5 ST.E.64 desc[UR60][R10.64], R106 ;  /* 0x0000006a0a00d985 */ /* 0x0003e6000c101b3c */
[----:B------:R-:W-:Y:S01]  /*20030*/  ISETP.GE.AND P0, PT, R3, UR4, PT ;  /* 0x0000000403007c0c */ /* 0x000fe2000bf06270 */
[----:B------:R1:W-:Y:S04]  /*20040*/  @!P4 ST.E.64 desc[UR60][R24.64], R110 ;  /* 0x0000006e1800c985 */ /* 0x0003e8000c101b3c */
[----:B------:R1:W-:Y:S08]  /*20050*/  @!P2 ST.E.64 desc[UR60][R12.64], R114 ;  /* 0x000000720c00a985 */ /* 0x0003f0000c101b3c */
[----:B------:R-:W-:Y:S05]  /*20060*/  @P0 BRA `(.L_x_3842) ;  /* 0x0000000c006c0947 */ /* 0x000fea0003800000 */
[----:B------:R-:W-:Y:S02]  /*20070*/  LEA R4, P0, R3, R4, 0x2 ;  /* 0x0000000403047211 */ /* 0x000fe400078010ff */
[----:B------:R-:W-:-:S04]  /*20080*/  SHF.R.S32.HI R0, RZ, 0x1f, R3 ;  /* 0x0000001fff007819 */ /* 0x000fc80000011403 */
[----:B------:R-:W-:-:S05]  /*20090*/  LEA.HI.X R5, R3, R5, R0, 0x2, P0 ;  /* 0x0000000503057211 */ /* 0x000fca00000f1400 */
[----:B------:R0:W-:Y:S01]  /*200a0*/  ST.E.64 desc[UR60][R4.64], R118 ;  /* 0x0000007604007985 */ /* 0x0001e2000c101b3c */
[----:B------:R-:W-:Y:S05]  /*200b0*/  BRA `(.L_x_3842) ;  /* 0x0000000c00587947 */ /* 0x000fea0003800000 */
.L_x_3833:
[----:B------:R-:W-:Y:S01]  /*200c0*/  ULDC.64 UR6, c[0x0][0xc08] ;  /* 0x0003020000067ab9 */ /* 0x000fe20000000a00 */
[----:B------:R-:W-:Y:S01]  /*200d0*/  ULDC.64 UR4, c[0x0][0xc00] ;  /* 0x0003000000047ab9 */ /* 0x000fe20000000a00 */
[----:B------:R-:W-:Y:S01]  /*200e0*/  ISETP.NE.U32.AND P1, PT, RZ, UR6, PT ;  /* 0x00000006ff007c0c */ /* 0x000fe2000bf25070 */
[----:B------:R-:W-:Y:S01]  /*200f0*/  IMAD.MOV.U32 R3, RZ, RZ, RZ ;  /* 0x000000ffff037224 */ /* 0x000fe200078e00ff */
[----:B------:R-:W-:Y:S02]  /*20100*/  ISETP.NE.U32.AND P0, PT, RZ, UR4, PT ;  /* 0x00000004ff007c0c */ /* 0x000fe4000bf05070 */
[----:B------:R-:W-:Y:S02]  /*20110*/  ISETP.NE.AND.EX P1, PT, RZ, UR7, PT, P1 ;  /* 0x00000007ff007c0c */ /* 0x000fe4000bf25310 */
[----:B------:R-:W-:Y:S02]  /*20120*/  IADD3 R4, P2, R223, UR4, RZ ;  /* 0x00000004df047c10 */ /* 0x000fe4000ff5e0ff */
[----:B------:R-:W-:-:S02]  /*20130*/  ISETP.NE.AND.EX P0, PT, RZ, UR5, PT, P0 ;  /* 0x00000005ff007c0c */ /* 0x000fc4000bf05300 */
[----:B------:R-:W-:Y:S01]  /*20140*/  IADD3.X R5, R224, UR5, RZ, P2, !PT ;  /* 0x00000005e0057c10 */ /* 0x000fe200097fe4ff */
[----:B------:R-:W-:Y:S02]  /*20150*/  ULDC UR4, c[0x0][0xa88] ;  /* 0x0002a20000047ab9 */ /* 0x000fe40000000800 */
[----:B------:R-:W-:-:S04]  /*20160*/  IMAD.U32 R0, RZ, RZ, UR4 ;  /* 0x00000004ff007e24 */ /* 0x000fc8000f8e00ff */
[----:B------:R-:W-:-:S04]  /*20170*/  @P1 IADD3 R6, P2, R223, UR6, RZ ;  /* 0x00000006df061c10 */ /* 0x000fc8000ff5e0ff */
[----:B------:R-:W-:Y:S01]  /*20180*/  @P1 IADD3.X R7, R224, UR7, RZ, P2, !PT ;  /* 0x00000007e0071c10 */ /* 0x000fe200097fe4ff */
[----:B------:R2:W5:Y:S04]  /*20190*/  @P0 LDG.E R3, desc[UR60][R4.64] ;  /* 0x0000003c04030981 */ /* 0x000568000c1e1900 */
[----:B------:R2:W5:Y:S01]  /*201a0*/  @P1 LDG.E R0, desc[UR60][R6.64] ;  /* 0x0000003c06001981 */ /* 0x000562000c1e1900 */
[----:B------:R-:W-:Y:S01]  /*201b0*/  ISETP.NE.AND P2, PT, R221, RZ, PT ;  /* 0x000000ffdd00720c */ /* 0x000fe20003f45270 */
[----:B------:R-:W3:-:S12]  /*201c0*/  S2R R9, SR_TID.X ;  /* 0x0000000000097919 */ /* 0x000ed80000002100 */
[----:B------:R-:W4:Y:S01]  /*201d0*/  @!P2 LDC R221, c[0x0][0xad4] ;  /* 0x0002b500ffddab82 */ /* 0x000f220000000800 */
[----:B---3--:R-:W-:Y:S01]  /*201e0*/  VIADD R8, R9, 0xffffff80 ;  /* 0xffffff8009087836 */ /* 0x008fe20000000000 */
[----:B----4-:R-:W-:-:S04]  /*201f0*/  ISETP.GT.AND P2, PT, R221, 0x1, PT ;  /* 0x00000001dd00780c */ /* 0x010fc80003f44270 */
[----:B------:R-:W-:Y:S01]  /*20200*/  ISETP.GT.AND P3, PT, R8, 0x7f, PT ;  /* 0x0000007f0800780c */ /* 0x000fe20003f64270 */
[----:B--2---:R-:W-:-:S12]  /*20210*/  @P1 BRA `(.L_x_3845) ;  /* 0x0000000000101947 */ /* 0x004fd80003800000 */
[----:B------:R-:W-:Y:S05]  /*20220*/  @!P0 BRA `(.L_x_3845) ;  /* 0x00000000000c8947 */ /* 0x000fea0003800000 */
[----:B------:R-:W2:Y:S04]  /*20230*/  LDG.E R7, desc[UR60][R4.64] ;  /* 0x0000003c04077981 */ /* 0x000ea8000c1e1900 */
[----:B-----5:R-:W2:Y:S02]  /*20240*/  LDG.E R0, desc[UR60][R4.64+0x4] ;  /* 0x0000043c04007981 */ /* 0x020ea4000c1e1900 */
[----:B--2---:R-:W-:-:S07]  /*20250*/  IADD3 R0, -R7, R0, RZ ;  /* 0x0000000007007210 */ /* 0x004fce0007ffe1ff */
.L_x_3845:
[----:B------:R-:W2:Y:S01]  /*20260*/  LDL.LU R4, [R1+0x68] ;  /* 0x0000680001047983 */ /* 0x000ea20000300800 */
[----:B------:R-:W-:Y:S01]  /*20270*/  BSSY B1, `(.L_x_3846) ;  /* 0x0000036000017945 */ /* 0x000fe20003800000 */
[----:B------:R-:W-:Y:S02]  /*20280*/  SEL R27, R222, RZ, !P0 ;  /* 0x000000ffde1b7207 */ /* 0x000fe40004000000 */
[----:B-----5:R-:W-:Y:S02]  /*20290*/  SHF.R.S32.HI R26, RZ, 0x1f, R3 ;  /* 0x0000001fff1a7819 */ /* 0x020fe40000011403 */
[----:B--2---:R-:W-:Y:S01]  /*202a0*/  SEL R28, R4, RZ, !P0 ;  /* 0x000000ff041c7207 */ /* 0x004fe20004000000 */
[----:B------:R-:W-:Y:S06]  /*202b0*/  @P3 BRA `(.L_x_3847) ;  /* 0x0000000000c43947 */ /* 0x000fec0003800000 */
[----:B------:R-:W2:Y:S01]  /*202c0*/  LDC R31, c[0x0][0xbe8] ;  /* 0x0002fa00ff1f7b82 */ /* 0x000ea20000000800 */
[----:B------:R-:W-:-:S04]  /*202d0*/  IMAD R4, R228, 0x80, R9 ;  /* 0x00000080e4047824 */ /* 0x000fc800078e0209 */
[----:B------:R-:W-:Y:S02]  /*202e0*/  VIADD R29, R4, 0xffffff80 ;  /* 0xffffff80041d7836 */ /* 0x000fe40000000000 */
[----:B--2---:R-:W-:-:S05]  /*202f0*/  IMAD R5, R0, R31, RZ ;  /* 0x0000001f00057224 */ /* 0x004fca00078e02ff */
[----:B------:R-:W-:-:S13]  /*20300*/  ISETP.GE.AND P0, PT, R29, R5, PT ;  /* 0x000000051d00720c */ /* 0x000fda0003f06270 */
[----:B------:R-:W-:Y:S05]  /*20310*/  @P0 BRA `(.L_x_3847) ;  /* 0x0000000000ac0947 */ /* 0x000fea0003800000 */
[----:B------:R-:W-:Y:S01]  /*20320*/  IMAD.MOV.U32 R24, RZ, RZ, 0x9b8 ;  /* 0x000009b8ff187424 */ /* 0x000fe200078e00ff */
[----:B------:R-:W-:Y:S01]  /*20330*/  ISETP.GT.AND P0, PT, R221, 0x1, PT ;  /* 0x00000001dd00780c */ /* 0x000fe20003f04270 */
[----:B------:R-:W2:Y:S01]  /*20340*/  LDC.64 R4, c[0x0][0xba8] ;  /* 0x0002ea00ff047b82 */ /* 0x000ea20000000a00 */
[----:B------:R-:W-:Y:S02]  /*20350*/  ISETP.NE.AND P1, PT, R31, 0x1, PT ;  /* 0x000000011f00780c */ /* 0x000fe40003f25270 */
[----:B------:R-:W-:Y:S02]  /*20360*/  SEL R24, R24, 0x978, P0 ;  /* 0x0000097818187807 */ /* 0x000fe40000000000 */
[----:B------:R-:W-:Y:S02]  /*20370*/  SEL R229, R229, RZ, P0 ;  /* 0x000000ffe5e57207 */ /* 0x000fe40000000000 */
[----:B------:R-:W-:Y:S01]  /*20380*/  MOV R21, R29 ;  /* 0x0000001d00157202 */ /* 0x000fe20000000f00 */
[----:B------:R-:W3:Y:S08]  /*20390*/  LDC.64 R10, c[0x0][R24+0x220] ;  /* 0x00008800180a7b82 */ /* 0x000ef00000000a00 */
[----:B------:R-:W4:Y:S08]  /*203a0*/  LDC.64 R8, c[0x0][R24+0x218] ;  /* 0x0000860018087b82 */ /* 0x000f300000000a00 */
[----:B------:R-:W5:Y:S08]  /*203b0*/  LDC.64 R12, c[0x0][R24+0x228] ;  /* 0x00008a00180c7b82 */ /* 0x000f700000000a00 */
[----:B------:R-:W0:Y:S08]  /*203c0*/  LDC.64 R6, c[0x0][R24+0x210] ;  /* 0x0000840018067b82 */ /* 0x000e300000000a00 */
[----:B------:R-:W1:Y:S08]  /*203d0*/  @P1 LDC R20, c[0x0][0xbec] ;  /* 0x0002fb00ff141b82 */ /* 0x000e700000000800 */
[----:B------:R-:W5:Y:S01]  /*203e0*/  @P1 LDC R33, c[0x0][0xbf0] ;  /* 0x0002fc00ff211b82 */ /* 0x000f620000000800 */
[----:B---3--:R-:W-:-:S07]  /*203f0*/  IMAD R11, R11, R27, RZ ;  /* 0x0000001b0b0b7224 */ /* 0x008fce00078e02ff */
[----:B--2---:R-:W2:Y:S01]  /*20400*/  @!P0 LDC R4, c[0x0][0xb50] ;  /* 0x0002d400ff048b82 */ /* 0x004ea20000000800 */
[----:B------:R-:W-:-:S04]  /*20410*/  IMAD.WIDE.U32 R14, R10, R27, RZ ;  /* 0x0000001b0a0e7225 */ /* 0x000fc800078e00ff */
[----:B------:R-:W-:Y:S02]  /*20420*/  IMAD R11, R10, R28, R11 ;  /* 0x0000001c0a0b7224 */ /* 0x000fe400078e020b */
[----:B-1----:R-:W-:Y:S01]  /*20430*/  @P1 IMAD.HI.U32 R20, R29, R20, RZ ;  /* 0x000000141d141227 */ /* 0x002fe200078e00ff */
[----:B------:R-:W1:Y:S03]  /*20440*/  @!P0 LDC R5, c[0x0][0xb54] ;  /* 0x0002d500ff058b82 */ /* 0x000e660000000800 */
[-C--:B----4-:R-:W-:Y:S02]  /*20450*/  IMAD R25, R9, R219.reuse, RZ ;  /* 0x000000db09197224 */ /* 0x090fe400078e02ff */
[----:B------:R-:W-:Y:S01]  /*20460*/  IMAD.WIDE.U32 R8, R8, R219, RZ ;  /* 0x000000db08087225 */ /* 0x000fe200078e00ff */
[----:B-----5:R-:W-:-:S03]  /*20470*/  @P1 SHF.R.U32.HI R21, RZ, R33, R20 ;  /* 0x00000021ff151219 */ /* 0x020fc60000011614 */
[----:B------:R-:W-:Y:S01]  /*20480*/  IMAD.IADD R25, R9, 0x1, R25 ;  /* 0x0000000109197824 */ /* 0x000fe200078e0219 */
[----:B------:R-:W-:Y:S01]  /*20490*/  IADD3 R10, P1, P3, R14, R8, R3 ;  /* 0x000000080e0a7210 */ /* 0x000fe20007b3e003 */
[----:B------:R-:W-:Y:S02]  /*204a0*/  IMAD.IADD R15, R15, 0x1, R11 ;  /* 0x000000010f0f7824 */ /* 0x000fe400078e020b */
[----:B------:R-:W-:-:S03]  /*204b0*/  IMAD.WIDE.U32 R8, R12, R229, RZ ;  /* 0x000000e50c087225 */ /* 0x000fc600078e00ff */
[----:B------:R-:W-:Y:S01]  /*204c0*/  IADD3.X R12, R15, R25, R26, P1, P3 ;  /* 0x000000190f0c7210 */ /* 0x000fe20000fe641a */
[----:B------:R-:W-:Y:S01]  /*204d0*/  IMAD R13, R13, R229, RZ ;  /* 0x000000e50d0d7224 */ /* 0x000fe200078e02ff */
[----:B------:R-:W-:Y:S01]  /*204e0*/  IADD3 R8, P0, P1, R21, R10, R8 ;  /* 0x0000000a15087210 */ /* 0x000fe2000791e008 */
[--C-:B------:R-:W-:Y:S01]  /*204f0*/  IMAD.MOV R14, RZ, RZ, -R21.reuse ;  /* 0x000000ffff0e7224 */ /* 0x100fe200078e0a15 */
[----:B------:R-:W-:Y:S02]  /*20500*/  SHF.R.S32.HI R21, RZ, 0x1f, R21 ;  /* 0x0000001fff157819 */ /* 0x000fe40000011415 */
[----:B------:R-:W-:Y:S01]  /*20510*/  IADD3 R13, R9, R13, RZ ;  /* 0x0000000d090d7210 */ /* 0x000fe20007ffe0ff */
[----:B------:R-:W-:-:S03]  /*20520*/  IMAD R11, R31, R14, R29 ;  /* 0x0000000e1f0b7224 */ /* 0x000fc600078e021d */
[----:B------:R-:W-:Y:S01]  /*20530*/  IADD3.X R9, R21, R12, R13, P0, P1 ;  /* 0x0000000c15097210 */ /* 0x000fe200007e240d */
[----:B0-----:R-:W-:Y:S01]  /*20540*/  IMAD R7, R7, R11, RZ ;  /* 0x0000000b07077224 */ /* 0x001fe200078e02ff */
[----:B------:R-:W-:-:S05]  /*20550*/  SHF.R.S32.HI R13, RZ, 0x1f, R11 ;  /* 0x0000001fff0d7819 */ /* 0x000fca000001140b */
[C---:B------:R-:W-:Y:S02]  /*20560*/  IMAD R13, R6.reuse, R13, R7 ;  /* 0x0000000d060d7224 */ /* 0x040fe400078e0207 */
[----:B------:R-:W-:-:S04]  /*20570*/  IMAD.WIDE.U32 R6, R6, R11, R8 ;  /* 0x0000000b06067225 */ /* 0x000fc800078e0008 */
[----:B------:R-:W-:Y:S01]  /*20580*/  IMAD.IADD R7, R7, 0x1, R13 ;  /* 0x0000000107077824 */ /* 0x000fe200078e020d */
[----:B--2---:R-:W-:-:S04]  /*20590*/  LEA R4, P0, R6, R4, 0x2 ;  /* 0x0000000406047211 */ /* 0x004fc800078010ff */
[----:B-1----:R-:W-:Y:S01]  /*205a0*/  LEA.HI.X R5, R6, R5, R7, 0x2, P0 ;  /* 0x0000000506057211 */ /* 0x002fe200000f1407 */
[----:B------:R-:W-:-:S05]  /*205b0*/  IMAD.MOV.U32 R7, RZ, RZ, -0x800000 ;  /* 0xff800000ff077424 */ /* 0x000fca00078e00ff */
[----:B------:R2:W-:Y:S03]  /*205c0*/  STG.E desc[UR60][R4.64], R7 ;  /* 0x0000000704007986 */ /* 0x0005e6000c10193c */
.L_x_3847:
[----:B------:R-:W-:Y:S05]  /*205d0*/  BSYNC B1 ;  /* 0x0000000000017941 */ /* 0x000fea0003800000 */
.L_x_3846:
[----:B------:R-:W-:Y:S05]  /*205e0*/  @P2 BRA `(.L_x_3842) ;  /* 0x00000008000c2947 */ /* 0x000fea0003800000 */
[----:B--2---:R-:W2:Y:S01]  /*205f0*/  S2R R4, SR_TID.X ;  /* 0x0000000000047919 */ /* 0x004ea20000002100 */
[----:B------:R-:W3:Y:S01]  /*20600*/  LDC R11, c[0x0][0xbe8] ;  /* 0x0002fa00ff0b7b82 */ /* 0x000ee20000000800 */
[----:B------:R-:W-:Y:S01]  /*20610*/  ULDC.64 UR4, c[0x0][0xaa0] ;  /* 0x0002a80000047ab9 */ /* 0x000fe20000000a00 */
[----:B------:R-:W-:Y:S01]  /*20620*/  BSSY B1, `(.L_x_3848) ;  /* 0x0000049000017945 */ /* 0x000fe20003800000 */
[----:B---3--:R-:W-:Y:S01]  /*20630*/  ISETP.NE.AND P0, PT, R11, 0x1, PT ;  /* 0x000000010b00780c */ /* 0x008fe20003f05270 */
[----:B--2---:R-:W-:Y:S02]  /*20640*/  VIADD R6, R4, 0xffffff80 ;  /* 0xffffff8004067836 */ /* 0x004fe40000000000 */
[----:B------:R-:W-:-:S03]  /*20650*/  IMAD R4, R26, UR4, RZ ;  /* 0x000000041a047c24 */ /* 0x000fc6000f8e02ff */
[----:B------:R-:W-:-:S07]  /*20660*/  SHF.R.S32.HI R5, RZ, 0x1f, R6 ;  /* 0x0000001fff057819 */ /* 0x000fce0000011406 */
[----:B------:R-:W2:Y:S01]  /*20670*/  @P0 LDC R9, c[0x0][0xbec] ;  /* 0x0002fb00ff090b82 */ /* 0x000ea20000000800 */
[----:B------:R-:W-:Y:S01]  /*20680*/  IMAD R7, R3, UR5, R4 ;  /* 0x0000000503077c24 */ /* 0x000fe2000f8e0204 */
[----:B------:R-:W-:Y:S01]  /*20690*/  LEA.HI R8, R5, R6, RZ, 0x3 ;  /* 0x0000000605087211 */ /* 0x000fe200078f18ff */
[----:B------:R-:W-:Y:S01]  /*206a0*/  IMAD.WIDE.U32 R4, R3, UR4, RZ ;  /* 0x0000000403047c25 */ /* 0x000fe2000f8e00ff */
[----:B------:R-:W-:Y:S02]  /*206b0*/  ULDC.64 UR4, c[0x0][0xae8] ;  /* 0x0002ba0000047ab9 */ /* 0x000fe40000000a00 */
[----:B------:R-:W-:Y:S02]  /*206c0*/  LOP3.LUT R3, R8, 0xfffffff8, RZ, 0xc0, !PT ;  /* 0xfffffff808037812 */ /* 0x000fe400078ec0ff */
[----:B------:R-:W3:Y:S01]  /*206d0*/  @P0 LDC R13, c[0x0][0xbf0] ;  /* 0x0002fc00ff0d0b82 */ /* 0x000ee20000000800 */
[----:B------:R-:W-:Y:S02]  /*206e0*/  SHF.R.S32.HI R15, RZ, 0x3, R8 ;  /* 0x00000003ff0f7819 */ /* 0x000fe40000011408 */
[----:B------:R-:W-:Y:S01]  /*206f0*/  IADD3 R5, R5, R7, RZ ;  /* 0x0000000705057210 */ /* 0x000fe20007ffe0ff */
[----:B------:R-:W-:-:S04]  /*20700*/  IMAD.IADD R10, R6, 0x1, -R3 ;  /* 0x00000001060a7824 */ /* 0x000fc800078e0a03 */
[----:B------:R-:W-:Y:S02]  /*20710*/  IMAD R3, R10, 0x20, R15 ;  /* 0x000000200a037824 */ /* 0x000fe400078e020f */
[----:B------:R-:W-:-:S04]  /*20720*/  IMAD.WIDE.U32 R4, R219, UR4, R4 ;  /* 0x00000004db047c25 */ /* 0x000fc8000f8e0004 */
[----:B------:R-:W-:Y:S02]  /*20730*/  IMAD R8, R228, 0x80, R3 ;  /* 0x00000080e4087824 */ /* 0x000fe400078e0203 */
[----:B------:R-:W-:Y:S01]  /*20740*/  IMAD R5, R219, UR5, R5 ;  /* 0x00000005db057c24 */ /* 0x000fe2000f8e0205 */
[----:B------:R-:W-:Y:S01]  /*20750*/  ULDC.64 UR4, c[0x0][0xaf0] ;  /* 0x0002bc0000047ab9 */ /* 0x000fe20000000a00 */
[----:B--2---:R-:W-:Y:S01]  /*20760*/  @P0 IMAD.HI.U32 R6, R8, R9, RZ ;  /* 0x0000000908060227 */ /* 0x004fe200078e00ff */
[----:B------:R-:W-:-:S03]  /*20770*/  MOV R3, R8 ;  /* 0x0000000800037202 */ /* 0x000fc60000000f00 */
[----:B------:R-:W-:Y:S02]  /*20780*/  IMAD R7, R28, UR4, RZ ;  /* 0x000000041c077c24 */ /* 0x000fe4000f8e02ff */
[----:B------:R-:W-:Y:S01]  /*20790*/  IMAD.WIDE.U32 R4, R27, UR4, R4 ;  /* 0x000000041b047c25 */ /* 0x000fe2000f8e0004 */
[----:B---3--:R-:W-:-:S03]  /*207a0*/  @P0 SHF.R.U32.HI R3, RZ, R13, R6 ;  /* 0x0000000dff030219 */ /* 0x008fc60000011606 */
[----:B------:R-:W-:Y:S01]  /*207b0*/  IMAD R7, R27, UR5, R7 ;  /* 0x000000051b077c24 */ /* 0x000fe2000f8e0207 */
[----:B------:R-:W-:Y:S01]  /*207c0*/  SHF.R.S32.HI R6, RZ, 0x1f, R3 ;  /* 0x0000001fff067819 */ /* 0x000fe20000011403 */
[----:B------:R-:W-:Y:S02]  /*207d0*/  ULDC.64 UR4, c[0x0][0xae0] ;  /* 0x0002b80000047ab9 */ /* 0x000fe40000000a00 */
[----:B------:R-:W-:Y:S02]  /*207e0*/  IMAD.IADD R5, R5, 0x1, R7 ;  /* 0x0000000105057824 */ /* 0x000fe400078e0207 */
[----:B------:R-:W-:Y:S02]  /*207f0*/  IMAD.MOV R7, RZ, RZ, -R3 ;  /* 0x000000ffff077224 */ /* 0x000fe400078e0a03 */
[----:B------:R-:W-:Y:S02]  /*20800*/  IMAD R6, R6, UR4, RZ ;  /* 0x0000000406067c24 */ /* 0x000fe4000f8e02ff */
[----:B------:R-:W-:Y:S01]  /*20810*/  IMAD R7, R11, R7, R8 ;  /* 0x000000070b077224 */ /* 0x000fe200078e0208 */
[----:B------:R-:W-:Y:S01]  /*20820*/  LEA R8, R228, R15, 0x7 ;  /* 0x0000000fe4087211 */ /* 0x000fe200078e38ff */
[----:B------:R-:W-:-:S04]  /*20830*/  IMAD.WIDE.U32 R4, R3, UR4, R4 ;  /* 0x0000000403047c25 */ /* 0x000fc8000f8e0004 */
[----:B------:R-:W-:Y:S01]  /*20840*/  IMAD R9, R3, UR5, R6 ;  /* 0x0000000503097c24 */ /* 0x000fe2000f8e0206 */
[----:B------:R-:W-:Y:S01]  /*20850*/  SHF.R.S32.HI R3, RZ, 0x1f, R7 ;  /* 0x0000001fff037819 */ /* 0x000fe20000011407 */
[----:B------:R-:W-:Y:S01]  /*20860*/  ULDC.64 UR4, c[0x0][0xad8] ;  /* 0x0002b60000047ab9 */ /* 0x000fe20000000a00 */
[----:B------:R-:W-:Y:S02]  /*20870*/  IMAD R11, R0, R11, RZ ;  /* 0x0000000b000b7224 */ /* 0x000fe400078e02ff */
[----:B------:R-:W-:Y:S02]  /*20880*/  IMAD.IADD R5, R5, 0x1, R9 ;  /* 0x0000000105057824 */ /* 0x000fe400078e0209 */
[----:B------:R-:W-:Y:S01]  /*20890*/  IMAD R6, R3, UR4, RZ ;  /* 0x0000000403067c24 */ /* 0x000fe2000f8e02ff */
[C---:B------:R-:W-:Y:S01]  /*208a0*/  ISETP.GE.AND P2, PT, R8.reuse, R11, PT ;  /* 0x0000000b0800720c */ /* 0x040fe20003f46270 */
[----:B------:R-:W-:Y:S02]  /*208b0*/  VIADD R3, R8, 0x40 ;  /* 0x0000004008037836 */ /* 0x000fe40000000000 */
[----:B------:R-:W-:-:S02]  /*208c0*/  IMAD R9, R7, UR5, R6 ;  /* 0x0000000507097c24 */ /* 0x000fc4000f8e0206 */
[----:B------:R-:W-:Y:S01]  /*208d0*/  IMAD.WIDE.U32 R4, R7, UR4, R4 ;  /* 0x0000000407047c25 */ /* 0x000fe2000f8e0004 */
[----:B------:R-:W-:Y:S01]  /*208e0*/  ULDC.64 UR4, c[0x0][0xa80] ;  /* 0x0002a00000047ab9 */ /* 0x000fe20000000a00 */
[----:B------:R-:W-:Y:S02]  /*208f0*/  ISETP.GE.AND P1, PT, R3, R11, PT ;  /* 0x0000000b0300720c */ /* 0x000fe40003f26270 */
[----:B------:R-:W-:Y:S01]  /*20900*/  VIADD R0, R8, 0x20 ;  /* 0x0000002008007836 */ /* 0x000fe20000000000 */
[----:B------:R-:W-:Y:S01]  /*20910*/  IADD3 R3, R5, R9, RZ ;  /* 0x0000000905037210 */ /* 0x000fe20007ffe0ff */
[----:B------:R-:W-:Y:S01]  /*20920*/  IMAD.SHL.U32 R7, R10, 0x8, RZ ;  /* 0x000000080a077824 */ /* 0x000fe200078e00ff */
[----:B------:R-:W-:Y:S02]  /*20930*/  LEA R6, P3, R4, UR4, 0x1 ;  /* 0x0000000404067c11 */ /* 0x000fe4000f8608ff */
[----:B------:R-:W-:Y:S01]  /*20940*/  ISETP.GE.AND P0, PT, R0, R11, PT ;  /* 0x0000000b0000720c */ /* 0x000fe20003f06270 */
[C---:B------:R-:W-:Y:S01]  /*20950*/  VIADD R9, R7.reuse, 0x40 ;  /* 0x0000004007097836 */ /* 0x040fe20000000000 */
[----:B------:R-:W-:Y:S01]  /*20960*/  LEA.HI.X R3, R4, UR5, R3, 0x1, P3 ;  /* 0x0000000504037c11 */ /* 0x000fe200098f0c03 */
[----:B------:R-:W-:Y:S01]  /*20970*/  VIADD R13, R7, 0x80 ;  /* 0x00000080070d7836 */ /* 0x000fe20000000000 */
[----:B------:R2:W3:Y:S01]  /*20980*/  SHFL.IDX PT, R4, R6, RZ, 0x181f ;  /* 0x00181fff06047589 */ /* 0x0004e200000e0000 */
[----:B------:R-:W-:-:S02]  /*20990*/  SHF.R.S32.HI R14, RZ, 0x1f, R7 ;  /* 0x0000001fff0e7819 */ /* 0x000fc40000011407 */
[----:B------:R-:W-:Y:S01]  /*209a0*/  SHF.R.S32.HI R10, RZ, 0x1f, R9 ;  /* 0x0000001fff0a7819 */ /* 0x000fe20000011409 */
[----:B------:R2:W4:Y:S01]  /*209b0*/  SHFL.IDX PT, R0, R3, RZ, 0x181f ;  /* 0x00181fff03007589 */ /* 0x00052200000e0000 */
[----:B------:R-:W-:Y:S01]  /*209c0*/  SHF.R.S32.HI R12, RZ, 0x1f, R13 ;  /* 0x0000001fff0c7819 */ /* 0x000fe2000001140d */
[----:B------:R-:W-:Y:S06]  /*209d0*/  @P2 BRA `(.L_x_3849) ;  /* 0x0000000000342947 */ /* 0x000fec0003800000 */
[----:B------:R-:W-:Y:S02]  /*209e0*/  ULDC UR4, c[0x0][0xac8] ;  /* 0x0002b20000047ab9 */ /* 0x000fe40000000800 */
[----:B------:R-:W-:Y:S02]  /*209f0*/  ISETP.GE.AND P4, PT, R7, UR4, PT ;  /* 0x0000000407007c0c */ /* 0x000fe4000bf86270 */
[----:B------:R-:W-:Y:S02]  /*20a00*/  ISETP.GE.AND P3, PT, R9, UR4, PT ;  /* 0x0000000409007c0c */ /* 0x000fe4000bf66270 */
[----:B------:R-:W-:-:S09]  /*20a10*/  ISETP.GE.AND P2, PT, R13, UR4, PT ;  /* 0x000000040d007c0c */ /* 0x000fd2000bf46270 */
[-C--:B---3--:R-:W-:Y:S02]  /*20a20*/  @!P4 LEA R20, P6, R7, R4.reuse, 0x1 ;  /* 0x000000040714c211 */ /* 0x088fe400078c08ff */
[----:B------:R-:W-:Y:S02]  /*20a30*/  @!P3 LEA R24, P5, R9, R4, 0x1 ;  /* 0x000000040918b211 */ /* 0x000fe400078a08ff */
[----:B----4-:R-:W-:Y:S02]  /*20a40*/  @!P4 LEA.HI.X R21, R7, R0, R14, 0x1, P6 ;  /* 0x000000000715c211 */ /* 0x010fe400030f0c0e */
[----:B------:R-:W-:Y:S02]  /*20a50*/  @!P2 LEA R4, P6, R13, R4, 0x1 ;  /* 0x000000040d04a211 */ /* 0x000fe400078c08ff */
[-C--:B------:R-:W-:Y:S01]  /*20a60*/  @!P3 LEA.HI.X R25, R9, R0.reuse, R10, 0x1, P5 ;  /* 0x000000000919b211 */ /* 0x080fe200028f0c0a */
[----:B------:R3:W-:Y:S01]  /*20a70*/  @!P4 ST.E.128 desc[UR60][R20.64], RZ ;  /* 0x000000ff1400c985 */ /* 0x0007e2000c101d3c */
[----:B------:R-:W-:-:S03]  /*20a80*/  @!P2 LEA.HI.X R5, R13, R0, R12, 0x1, P6 ;  /* 0x000000000d05a211 */ /* 0x000fc600030f0c0c */
[----:B------:R3:W-:Y:S04]  /*20a90*/  @!P3 ST.E.128 desc[UR60][R24.64], RZ ;  /* 0x000000ff1800b985 */ /* 0x0007e8000c101d3c */
[----:B------:R3:W-:Y:S02]  /*20aa0*/  @!P2 ST.E.128 desc[UR60][R4.64], RZ ;  /* 0x000000ff0400a985 */ /* 0x0007e4000c101d3c */
.L_x_3849:
[----:B------:R-:W-:Y:S05]  /*20ab0*/  BSYNC B1 ;  /* 0x0000000000017941 */ /* 0x000fea0003800000 */
.L_x_3848:
[----:B----4-:R4:W0:Y:S01]  /*20ac0*/  SHFL.IDX PT, R0, R3, 0x1, 0x181f ;  /* 0x00381f0003007f89 */ /* 0x01082200000e0000 */
[----:B------:R-:W-:Y:S03]  /*20ad0*/  BSSY B1, `(.L_x_3850) ;  /* 0x0000010000017945 */ /* 0x000fe60003800000 */
[----:B---3--:R4:W3:Y:S01]  /*20ae0*/  SHFL.IDX PT, R4, R6, 0x1, 0x181f ;  /* 0x00381f0006047f89 */ /* 0x0088e200000e0000 */
        /* <DEDUP_REMOVED lines=14> */
.L_x_3851:
[----:B------:R-:W-:Y:S05]  /*20bd0*/  BSYNC B1 ;  /* 0x0000000000017941 */ /* 0x000fea0003800000 */
.L_x_3850:
[----:B0-----:R0:W0:Y:S01]  /*20be0*/  SHFL.IDX PT, R0, R3, 0x2, 0x181f ;  /* 0x00581f0003007f89 */ /* 0x00102200000e0000 */
[----:B------:R-:W-:Y:S03]  /*20bf0*/  BSSY B1, `(.L_x_3852) ;  /* 0x0000010000017945 */ /* 0x000fe60003800000 */
[----:B---3--:R3:W0:Y:S01]  /*20c00*/  SHFL.IDX PT, R4, R6, 0x2, 0x181f ;  /* 0x00581f0006047f89 */ /* 0x00862200000e0000 */
[----:B------:R-:W-:Y:S05]  /*20c10*/  @P1 BRA `(.L_x_3853) ;  /* 0x0000000000341947 */ /* 0x000fea0003800000 */
[----:B------:R-:W-:Y:S02]  /*20c20*/  ULDC UR4, c[0x0][0xac8] ;  /* 0x0002b20000047ab9 */ /* 0x000fe40000000800 */
[----:B------:R-:W-:Y:S02]  /*20c30*/  ISETP.GE.AND P3, PT, R7, UR4, PT ;  /* 0x0000000407007c0c */ /* 0x000fe4000bf66270 */
[----:B------:R-:W-:Y:S02]  /*20c40*/  ISETP.GE.AND P4, PT, R9, UR4, PT ;  /* 0x0000000409007c0c */ /* 0x000fe4000bf86270 */
[----:B------:R-:W-:-:S09]  /*20c50*/  ISETP.GE.AND P5, PT, R13, UR4, PT ;  /* 0x000000040d007c0c */ /* 0x000fd2000bfa6270 */
[-C--:B0-----:R-:W-:Y:S02]  /*20c60*/  @!P3 LEA R20, P0, R7, R4.reuse, 0x1 ;  /* 0x000000040714b211 */ /* 0x081fe400078008ff */
[-C--:B------:R-:W-:Y:S02]  /*20c70*/  @!P4 LEA R24, P1, R9, R4.reuse, 0x1 ;  /* 0x000000040918c211 */ /* 0x080fe400078208ff */
[----:B------:R-:W-:Y:S02]  /*20c80*/  @!P5 LEA R4, P2, R13, R4, 0x1 ;  /* 0x000000040d04d211 */ /* 0x000fe400078408ff */
[-C--:B------:R-:W-:Y:S02]  /*20c90*/  @!P3 LEA.HI.X R21, R7, R0.reuse, R14, 0x1, P0 ;  /* 0x000000000715b211 */ /* 0x080fe400000f0c0e */
[-C--:B------:R-:W-:Y:S02]  /*20ca0*/  @!P4 LEA.HI.X R25, R9, R0.reuse, R10, 0x1, P1 ;  /* 0x000000000919c211 */ /* 0x080fe400008f0c0a */
[----:B------:R-:W-:Y:S01]  /*20cb0*/  @!P5 LEA.HI.X R5, R13, R0, R12, 0x1, P2 ;  /* 0x000000000d05d211 */ /* 0x000fe200010f0c0c */
[----:B------:R0:W-:Y:S04]  /*20cc0*/  @!P3 ST.E.128 desc[UR60][R20.64], RZ ;  /* 0x000000ff1400b985 */ /* 0x0001e8000c101d3c */
[----:B------:R0:W-:Y:S04]  /*20cd0*/  @!P4 ST.E.128 desc[UR60][R24.64], RZ ;  /* 0x000000ff1800c985 */ /* 0x0001e8000c101d3c */
[----:B------:R0:W-:Y:S02]  /*20ce0*/  @!P5 ST.E.128 desc[UR60][R4.64], RZ ;  /* 0x000000ff0400d985 */ /* 0x0001e4000c101d3c */
.L_x_3853:
[----:B------:R-:W-:Y:S05]  /*20cf0*/  BSYNC B1 ;  /* 0x0000000000017941 */ /* 0x000fea0003800000 */
.L_x_3852:
[----:B0-----:R-:W-:Y:S01]  /*20d00*/  VIADD R0, R8, 0x60 ;  /* 0x0000006008007836 */ /* 0x001fe20000000000 */
[----:B--2-4-:R-:W0:Y:S04]  /*20d10*/  SHFL.IDX PT, R3, R3, 0x3, 0x181f ;  /* 0x00781f0003037f89 */ /* 0x014e2800000e0000 */
[----:B------:R-:W-:Y:S01]  /*20d20*/  ISETP.GE.AND P0, PT, R0, R11, PT ;  /* 0x0000000b0000720c */ /* 0x000fe20003f06270 */
[----:B------:R2:W4:-:S12]  /*20d30*/  SHFL.IDX PT, R4, R6, 0x3, 0x181f ;  /* 0x00781f0006047f89 */ /* 0x00051800000e0000 */
[----:B--2---:R-:W-:Y:S05]  /*20d40*/  @P0 BRA `(.L_x_3842) ;  /* 0x0000000000340947 */ /* 0x004fea0003800000 */
[----:B------:R-:W-:Y:S02]  /*20d50*/  ULDC UR4, c[0x0][0xac8] ;  /* 0x0002b20000047ab9 */ /* 0x000fe40000000800 */
[----:B------:R-:W-:Y:S02]  /*20d60*/  ISETP.GE.AND P3, PT, R7, UR4, PT ;  /* 0x0000000407007c0c */ /* 0x000fe4000bf66270 */
[----:B------:R-:W-:Y:S02]  /*20d70*/  ISETP.GE.AND P4, PT, R9, UR4, PT ;  /* 0x0000000409007c0c */ /* 0x000fe4000bf86270 */
[----:B------:R-:W-:-:S09]  /*20d80*/  ISETP.GE.AND P5, PT, R13, UR4, PT ;  /* 0x000000040d007c0c */ /* 0x000fd2000bfa6270 */
[-C--:B---34-:R-:W-:Y:S02]  /*20d90*/  @!P3 LEA R6, P0, R7, R4.reuse, 0x1 ;  /* 0x000000040706b211 */ /* 0x098fe400078008ff */
        /* <DEDUP_REMOVED lines=8> */
.L_x_3842:
[----:B------:R-:W-:Y:S05]  /*20e20*/  BSYNC B0 ;  /* 0x0000000000007941 */ /* 0x000fea0003800000 */
.L_x_3832:
[----:B------:R-:W-:Y:S02]  /*20e30*/  ULDC UR4, c[0x0][0xc3c] ;  /* 0x00030f0000047ab9 */ /* 0x000fe40000000800 */
[----:B-1----:R-:W-:-:S13]  /*20e40*/  ISETP.GE.AND P0, PT, R151, UR4, PT ;  /* 0x0000000497007c0c */ /* 0x002fda000bf06270 */
[----:B------:R-:W-:Y:S05]  /*20e50*/  @!P0 BRA `(.L_x_3854) ;  /* 0xfffffe0400108947 */ /* 0x000fea000383ffff */
[----:B------:R-:W-:Y:S05]  /*20e60*/  BRA `(.L_x_3642) ;  /* 0x0000008400ac7947 */ /* 0x000fea0003800000 */
.L_x_3640:
[----:B------:R-:W-:-:S08]  /*20e70*/  NOP ;  /* 0x0000000000007918 */ /* 0x000fd00000000000 */
[----:B0-----:R-:W0:-:S00]  /*20e80*/  USETMAXREG.DEALLOC.CTAPOOL 0x18 ;  /* 0x00000018000079c8 */ /* 0x001e0000080e0500 */
[----:B0-----:R-:W2:Y:S01]  /*20e90*/  LDL.LU R2, [R1+0x10] ;  /* 0x0000100001027983 */ /* 0x001ea20000300800 */
[----:B------:R-:W-:Y:S02]  /*20ea0*/  LOP3.LUT R0, R0, 0x3, RZ, 0xc0, !PT ;  /* 0x0000000300007812 */ /* 0x000fe400078ec0ff */
[----:B------:R-:W-:-:S04]  /*20eb0*/  MOV R7, RZ ;  /* 0x000000ff00077202 */ /* 0x000fc80000000f00 */
        /* <DEDUP_REMOVED lines=15> */
.L_x_3855:
[----:B------:R-:W-:Y:S01]  /*20fb0*/  LOP3.LUT R0, R6, 0x1f, RZ, 0xc0, !PT ;  /* 0x0000001f06007812 */ /* 0x000fe200078ec0ff */
[----:B------:R-:W-:Y:S01]  /*20fc0*/  ULDC UR4, c[0x0][0xc3c] ;  /* 0x00030f0000047ab9 */ /* 0x000fe20000000800 */
[----:B------:R-:W-:Y:S01]  /*20fd0*/  IMAD.MOV.U32 R10, RZ, RZ, RZ ;  /* 0x000000ffff0a7224 */ /* 0x000fe200078e00ff */
[----:B------:R-:W1:Y:S01]  /*20fe0*/  S2UR UR6, SR_CTAID.X ;  /* 0x00000000000679c3 */ /* 0x000e620000002500 */
[----:B------:R-:W-:Y:S01]  /*20ff0*/  ISETP.NE.AND P0, PT, R0, 0x1f, PT ;  /* 0x0000001f0000780c */ /* 0x000fe20003f05270 */
[----:B------:R-:W-:-:S03]  /*21000*/  ULDC UR5, c[0x0][0xc38] ;  /* 0x00030e0000057ab9 */ /* 0x000fc60000000800 */
[----:B------:R-:W-:-:S13]  /*21010*/  ISETP.GE.OR P1, PT, R0, UR4, !P0 ;  /* 0x0000000400007c0c */ /* 0x000fda000c726670 */
[----:B0-----:R-:W0:Y:S08]  /*21020*/  @!P1 LDC.64 R2, c[0x0][0xc80] ;  /* 0x00032000ff029b82 */ /* 0x001e300000000a00 */
[----:B------:R-:W2:Y:S01]  /*21030*/  @!P1 LDC.64 R4, c[0x0][0xc78] ;  /* 0x00031e00ff049b82 */ /* 0x000ea20000000a00 */
[----:B0-----:R-:W-:-:S05]  /*21040*/  @!P1 IMAD.WIDE.U32 R2, R0, 0x4, R2 ;  /* 0x0000000400029825 */ /* 0x001fca00078e0002 */
[----:B------:R2:W3:Y:S02]  /*21050*/  @!P1 LDG.E R7, desc[UR60][R2.64] ;  /* 0x0000003c02079981 */ /* 0x0004e4000c1e1900 */
[----:B--2---:R-:W-:-:S05]  /*21060*/  @!P1 IMAD.WIDE.U32 R2, R0, 0x4, R4 ;  /* 0x0000000400029825 */ /* 0x004fca00078e0004 */
[----:B------:R-:W3:Y:S01]  /*21070*/  @!P1 LDG.E R10, desc[UR60][R2.64] ;  /* 0x0000003c020a9981 */ /* 0x000ee2000c1e1900 */
[C---:B------:R-:W-:Y:S01]  /*21080*/  ISETP.NE.AND P1, PT, R0.reuse, RZ, PT ;  /* 0x000000ff0000720c */ /* 0x040fe20003f25270 */
[----:B------:R-:W-:Y:S01]  /*21090*/  UMOV UR4, URZ ;  /* 0x0000003f00047c82 */ /* 0x000fe20008000000 */
[C---:B------:R-:W-:Y:S02]  /*210a0*/  ISETP.GE.U32.AND P2, PT, R0.reuse, 0x2, PT ;  /* 0x000000020000780c */ /* 0x040fe40003f46070 */
[C---:B------:R-:W-:Y:S02]  /*210b0*/  ISETP.GE.U32.AND P3, PT, R0.reuse, 0x4, PT ;  /* 0x000000040000780c */ /* 0x040fe40003f66070 */
[C---:B------:R-:W-:Y:S02]  /*210c0*/  ISETP.GE.U32.AND P4, PT, R0.reuse, 0x8, PT ;  /* 0x000000080000780c */ /* 0x040fe40003f86070 */
[----:B------:R-:W-:Y:S01]  /*210d0*/  ISETP.GE.U32.AND P5, PT, R0, 0x10, PT ;  /* 0x000000100000780c */ /* 0x000fe20003fa6070 */
[----:B---3--:R-:W-:-:S05]  /*210e0*/  IMAD R4, R7, R10, RZ ;  /* 0x0000000a07047224 */ /* 0x008fca00078e02ff */
        /* <DEDUP_REMOVED lines=17> */
[----:B------:R-:W-:Y:S01]  /*21200*/  IMAD.MOV.U32 R11, RZ, RZ, R8 ;  /* 0x000000ffff0b7224 */ /* 0x000fe200078e0008 */
[----:B-1----:R-:W-:-:S13]  /*21210*/  ISETP.GT.AND P6, PT, R8, UR6, PT ;  /* 0x0000000608007c0c */ /* 0x002fda000bfc4270 */
[----:B------:R-:W-:Y:S05]  /*21220*/  @P6 BRA `(.L_x_3857) ;  /* 0x0000000000a46947 */ /* 0x000fea0003800000 */
[----:B------:R-:W-:Y:S01]  /*21230*/  MOV R8, R11 ;  /* 0x0000000b00087202 */ /* 0x000fe20000000f00 */
[----:B------:R-:W-:Y:S01]  /*21240*/  UMOV UR4, URZ ;  /* 0x0000003f00047c82 */ /* 0x000fe20008000000 */
[----:B------:R-:W-:-:S05]  /*21250*/  ULDC UR5, c[0x0][0xc38] ;  /* 0x00030e0000057ab9 */ /* 0x000fca0000000800 */
.L_x_3859:
[----:B------:R-:W0:Y:S01]  /*21260*/  LDC R2, c[0x0][0xc3c] ;  /* 0x00030f00ff027b82 */ /* 0x000e220000000800 */
[----:B------:R-:W-:Y:S01]  /*21270*/  ULDC UR7, c[0x0][0xc3c] ;  /* 0x00030f0000077ab9 */ /* 0x000fe20000000800 */
[----:B------:R-:W-:Y:S01]  /*21280*/  UIADD3 UR4, UR4, 0x1f, URZ ;  /* 0x0000001f04047890 */ /* 0x000fe2000fffe03f */
[----:B------:R-:W-:-:S05]  /*21290*/  IMAD.U32 R3, RZ, RZ, UR7 ;  /* 0x00000007ff037e24 */ /* 0x000fca000f8e00ff */
[----:B------:R1:W-:Y:S01]  /*212a0*/  STL [R1+0xc], R3 ;  /* 0x00000c0301007387 */ /* 0x0003e20000100800 */
[----:B0-----:R-:W-:-:S13]  /*212b0*/  ISETP.LE.AND P6, PT, R2, UR4, PT ;  /* 0x0000000402007c0c */ /* 0x001fda000bfc3270 */
[----:B-1----:R-:W-:Y:S05]  /*212c0*/  @P6 BRA `(.L_x_3858) ;  /* 0x0000000400a46947 */ /* 0x002fea0003800000 */
[----:B------:R-:W-:Y:S02]  /*212d0*/  VIADD R9, R0, UR4 ;  /* 0x0000000400097c36 */ /* 0x000fe40008000000 */
[----:B------:R-:W-:-:S03]  /*212e0*/  IMAD.MOV.U32 R7, RZ, RZ, RZ ;  /* 0x000000ffff077224 */ /* 0x000fc600078e00ff */
[----:B------:R-:W-:-:S13]  /*212f0*/  ISETP.GE.OR P6, PT, R9, R2, !P0 ;  /* 0x000000020900720c */ /* 0x000fda00047c6670 */
[----:B------:R-:W0:Y:S08]  /*21300*/  @!P6 LDC.64 R2, c[0x0][0xc80] ;  /* 0x00032000ff02eb82 */ /* 0x000e300000000a00 */
[----:B------:R-:W1:Y:S01]  /*21310*/  @!P6 LDC.64 R4, c[0x0][0xc78] ;  /* 0x00031e00ff04eb82 */ /* 0x000e620000000a00 */
[----:B------:R-:W-:Y:S01]  /*21320*/  MOV R10, RZ ;  /* 0x000000ff000a7202 */ /* 0x000fe20000000f00 */
        /* <DEDUP_REMOVED lines=25> */
.L_x_3857:
        /* <DEDUP_REMOVED lines=14> */
[----:B0-----:R-:W-:-:S06]  /*215a0*/  IADD3 R3, R13, 0xffffffe, RZ ;  /* 0x0ffffffe0d037810 */ /* 0x001fcc0007ffe0ff */
[----:B------:R-:W0:Y:S02]  /*215b0*/  F2I.FTZ.U32.TRUNC.NTZ R3, R3 ;  /* 0x0000000300037305 */ /* 0x000e24000021f000 */
[----:B0-----:R-:W-:Y:S01]  /*215c0*/  IMAD.MOV R16, RZ, RZ, -R3 ;  /* 0x000000ffff107224 */ /* 0x001fe200078e0a03 */
[----:B------:R-:W-:Y:S06]  /*215d0*/  @!P0 BRA `(.L_x_3860) ;  /* 0x0000000000088947 */ /* 0x000fec0003800000 */
[----:B------:R-:W-:-:S05]  /*215e0*/  VIADD R13, R4, 0xffffffff ;  /* 0xffffffff040d7836 */ /* 0x000fca0000000000 */
[----:B------:R0:W1:Y:S02]  /*215f0*/  SHFL.IDX PT, R14, R2, R13, 0x1f ;  /* 0x00001f0d020e7589 */ /* 0x00006400000e0000 */
.L_x_3860:
[----:B-1----:R-:W-:Y:S01]  /*21600*/  IMAD R10, R14, UR5, R11 ;  /* 0x000000050e0a7c24 */ /* 0x002fe2000f8e020b */
[----:B0-----:R-:W-:Y:S01]  /*21610*/  MOV R2, RZ ;  /* 0x000000ff00027202 */ /* 0x001fe20000000f00 */
[----:B------:R-:W-:Y:S01]  /*21620*/  IMAD R11, R16, R5, RZ ;  /* 0x00000005100b7224 */ /* 0x000fe200078e02ff */
[----:B------:R-:W0:Y:S02]  /*21630*/  MUFU.RCP R12, R12 ;  /* 0x0000000c000c7308 */ /* 0x000e240000001000 */
[----:B------:R1:W-:Y:S01]  /*21640*/  STL [R1], R10 ;  /* 0x0000000a01007387 */ /* 0x0003e20000100800 */
[----:B------:R-:W-:Y:S01]  /*21650*/  IMAD.HI.U32 R2, R3, R11, R2 ;  /* 0x0000000b03027227 */ /* 0x000fe200078e0002 */
[----:B------:R-:W-:-:S05]  /*21660*/  IABS R11, R7 ;  /* 0x00000007000b7213 */ /* 0x000fca0000000000 */
[----:B------:R-:W-:Y:S01]  /*21670*/  IMAD.MOV R14, RZ, RZ, -R11 ;  /* 0x000000ffff0e7224 */ /* 0x000fe200078e0a0b */
[----:B-1----:R-:W-:-:S04]  /*21680*/  IADD3 R10, -R10, UR6, RZ ;  /* 0x000000060a0a7c10 */ /* 0x002fc8000fffe1ff */
[----:B------:R-:W-:-:S05]  /*21690*/  IABS R3, R10 ;  /* 0x0000000a00037213 */ /* 0x000fca0000000000 */
[----:B------:R-:W-:-:S04]  /*216a0*/  IMAD.HI.U32 R11, R2, R3, RZ ;  /* 0x00000003020b7227 */ /* 0x000fc800078e00ff */
[----:B------:R-:W-:Y:S02]  /*216b0*/  IMAD R2, R11, R14, R3 ;  /* 0x0000000e0b027224 */ /* 0x000fe400078e0203 */
[----:B0-----:R-:W-:-:S03]  /*216c0*/  VIADD R3, R12, 0xffffffe ;  /* 0x0ffffffe0c037836 */ /* 0x001fc60000000000 */
[----:B------:R-:W-:-:S03]  /*216d0*/  ISETP.GT.U32.AND P1, PT, R5, R2, PT ;  /* 0x000000020500720c */ /* 0x000fc60003f24070 */
[----:B------:R-:W0:Y:S10]  /*216e0*/  F2I.FTZ.U32.TRUNC.NTZ R3, R3 ;  /* 0x0000000300037305 */ /* 0x000e34000021f000 */
[----:B------:R-:W-:-:S02]  /*216f0*/  @!P1 IMAD.IADD R2, R2, 0x1, -R5 ;  /* 0x0000000102029824 */ /* 0x000fc400078e0a05 */
[----:B------:R-:W-:Y:S01]  /*21700*/  @!P1 VIADD R11, R11, 0x1 ;  /* 0x000000010b0b9836 */ /* 0x000fe20000000000 */
[----:B------:R-:W-:Y:S02]  /*21710*/  ISETP.NE.AND P1, PT, R7, RZ, PT ;  /* 0x000000ff0700720c */ /* 0x000fe40003f25270 */
[----:B------:R-:W-:Y:S01]  /*21720*/  ISETP.GE.U32.AND P0, PT, R2, R5, PT ;  /* 0x000000050200720c */ /* 0x000fe20003f06070 */
[----:B------:R-:W-:Y:S01]  /*21730*/  IMAD.MOV.U32 R2, RZ, RZ, RZ ;  /* 0x000000ffff027224 */ /* 0x000fe200078e00ff */
[----:B0-----:R-:W-:-:S05]  /*21740*/  IADD3 R5, RZ, -R3, RZ ;  /* 0x80000003ff057210 */ /* 0x001fca0007ffe0ff */
[----:B------:R-:W-:-:S04]  /*21750*/  IMAD R5, R5, R8, RZ ;  /* 0x0000000805057224 */ /* 0x000fc800078e02ff */
[----:B------:R-:W-:Y:S01]  /*21760*/  IMAD.HI.U32 R5, R3, R5, R2 ;  /* 0x0000000503057227 */ /* 0x000fe200078e0002 */
[----:B------:R-:W-:Y:S02]  /*21770*/  LOP3.LUT R2, R10, R7, RZ, 0x3c, !PT ;  /* 0x000000070a027212 */ /* 0x000fe400078e3cff */
[----:B------:R-:W-:Y:S01]  /*21780*/  IABS R3, R9 ;  /* 0x0000000900037213 */ /* 0x000fe20000000000 */
[----:B------:R-:W-:Y:S01]  /*21790*/  @P0 VIADD R11, R11, 0x1 ;  /* 0x000000010b0b0836 */ /* 0x000fe20000000000 */
[----:B------:R-:W-:-:S03]  /*217a0*/  ISETP.GE.AND P2, PT, R2, RZ, PT ;  /* 0x000000ff0200720c */ /* 0x000fc60003f46270 */
[----:B------:R-:W-:-:S10]  /*217b0*/  IMAD.MOV R3, RZ, RZ, -R3 ;  /* 0x000000ffff037224 */ /* 0x000fd400078e0a03 */
[----:B------:R-:W-:Y:S02]  /*217c0*/  @!P2 IADD3 R11, -R11, RZ, RZ ;  /* 0x000000ff0b0ba210 */ /* 0x000fe40007ffe1ff */
        /* <DEDUP_REMOVED lines=12> */
[----:B------:R-:W-:-:S05]  /*21890*/  @P0 IADD3 R5, R5, 0x1, RZ ;  /* 0x0000000105050810 */ /* 0x000fca0007ffe0ff */
[----:B------:R-:W-:Y:S01]  /*218a0*/  @!P2 IMAD.MOV R5, RZ, RZ, -R5 ;  /* 0x000000ffff05a224 */ /* 0x000fe200078e0a05 */
[----:B------:R-:W-:-:S05]  /*218b0*/  @!P1 LOP3.LUT R5, RZ, R9, RZ, 0x33, !PT ;  /* 0x00000009ff059212 */ /* 0x000fca00078e33ff */
[----:B------:R-:W-:-:S04]  /*218c0*/  IMAD.MOV R2, RZ, RZ, -R5 ;  /* 0x000000ffff027224 */ /* 0x000fc800078e0a05 */
[C---:B------:R-:W-:Y:S02]  /*218d0*/  IMAD R11, R9.reuse, R2, R11 ;  /* 0x00000002090b7224 */ /* 0x040fe400078e020b */
[----:B------:R-:W-:Y:S01]  /*218e0*/  IMAD R2, R9, 0x1000000, R5 ;  /* 0x0100000009027824 */ /* 0x000fe200078e0205 */
[----:B------:R-:W-:-:S03]  /*218f0*/  IADD3 R5, R10, -R7, RZ ;  /* 0x800000070a057210 */ /* 0x000fc60007ffe0ff */
[----:B------:R-:W-:Y:S02]  /*21900*/  IMAD R3, R11, 0x10000, R2 ;  /* 0x000100000b037824 */ /* 0x000fe400078e0202 */
[----:B------:R-:W-:Y:S01]  /*21910*/  VIADD R2, R4, UR4 ;  /* 0x0000000404027c36 */ /* 0x000fe20008000000 */
[----:B------:R1:W-:Y:S04]  /*21920*/  STL [R1+0x4], R5 ;  /* 0x0000040501007387 */ /* 0x0003e80000100800 */
[----:B------:R1:W-:Y:S04]  /*21930*/  STL [R1+0xc], R2 ;  /* 0x00000c0201007387 */ /* 0x0003e80000100800 */
[----:B------:R1:W-:Y:S01]  /*21940*/  STL [R1+0x8], R3 ;  /* 0x0000080301007387 */ /* 0x0003e20000100800 */
[----:B------:R-:W-:Y:S05]  /*21950*/  BRA `(.L_x_3861) ;  /* 0x0000000000107947 */ /* 0x000fea0003800000 */
.L_x_3858:
[----:B------:R-:W-:Y:S01]  /*21960*/  IMAD.U32 R2, RZ, RZ, UR6 ;  /* 0x00000006ff027e24 */ /* 0x000fe2000f8e00ff */
[----:B------:R0:W-:Y:S04]  /*21970*/  STL [R1+0x4], RZ ;  /* 0x000004ff01007387 */ /* 0x0001e80000100800 */
[----:B------:R0:W-:Y:S04]  /*21980*/  STL [R1+0x8], RZ ;  /* 0x000008ff01007387 */ /* 0x0001e80000100800 */
[----:B------:R0:W-:Y:S02]  /*21990*/  STL [R1], R2 ;  /* 0x0000000201007387 */ /* 0x0001e40000100800 */
.L_x_3861:
        /* <DEDUP_REMOVED lines=10> */
.L_x_3856:
[----:B--2---:R-:W2:Y:S01]  /*21a40*/  LDL R0, [R1+0xc] ;  /* 0x00000c0001007983 */ /* 0x004ea20000100800 */
[----:B------:R-:W-:Y:S01]  /*21a50*/  ULDC UR4, c[0x0][0xc3c] ;  /* 0x00030f0000047ab9 */ /* 0x000fe20000000800 */
[----:B------:R-:W-:Y:S01]  /*21a60*/  IMAD.MOV.U32 R19, RZ, RZ, RZ ;  /* 0x000000ffff137224 */ /* 0x000fe200078e00ff */
[----:B--2---:R-:W-:Y:S02]  /*21a70*/  ISETP.GE.AND P0, PT, R0, UR4, PT ;  /* 0x0000000400007c0c */ /* 0x004fe4000bf06270 */
[----:B------:R-:W-:-:S05]  /*21a80*/  MOV R0, 0x1 ;  /* 0x0000000100007802 */ /* 0x000fca0000000f00 */
[----:B------:R2:W-:Y:S04]  /*21a90*/  STL [R1+0x18], R0 ;  /* 0x0000180001007387 */ /* 0x0005e80000100800 */
[----:B------:R2:W-:Y:S02]  /*21aa0*/  STL [R1+0x64], RZ ;  /* 0x000064ff01007387 */ /* 0x0005e40000100800 */
[----:B------:R-:W-:Y:S05]  /*21ab0*/  @P0 BRA `(.L_x_3862) ;  /* 0x0000007400b00947 */ /* 0x000fea0003800000 */
[----:B--2---:R-:W2:Y:S04]  /*21ac0*/  LDL R0, [R1+0x7c] ;  /* 0x00007c0001007983 */ /* 0x004ea80000100800 */
[----:B------:R-:W3:Y:S01]  /*21ad0*/  LDL.LU R4, [R1+0x10] ;  /* 0x0000100001047983 */ /* 0x000ee20000300800 */
[----:B------:R-:W4:Y:S01]  /*21ae0*/  S2UR UR5, SR_CgaCtaId ;  /* 0x00000000000579c3 */ /* 0x000f220000008800 */
[----:B------:R-:W-:Y:S01]  /*21af0*/  LOP3.LUT R5, R6, 0x7f, RZ, 0xc0, !PT ;  /* 0x0000007f06057812 */ /* 0x000fe200078ec0ff */
[----:B------:R-:W-:Y:S01]  /*21b00*/  UMOV UR4, 0x400 ;  /* 0x0000040000047882 */ /* 0x000fe20000000000 */
[----:B------:R-:W-:Y:S01]  /*21b10*/  BSSY B8, `(.L_x_3862) ;  /* 0x0000766000087945 */ /* 0x000fe20003800000 */
[----:B------:R-:W-:Y:S01]  /*21b20*/  MOV R19, RZ ;  /* 0x000000ff00137202 */ /* 0x000fe20000000f00 */
[----:B------:R-:W-:Y:S01]  /*21b30*/  ULDC.64 UR36, c[0x0][0x198] ;  /* 0x0000660000247ab9 */ /* 0x000fe20000000a00 */
[C---:B------:R-:W-:Y:S01]  /*21b40*/  ISETP.NE.AND P1, PT, R5.reuse, RZ, PT ;  /* 0x000000ff0500720c */ /* 0x040fe20003f25270 */
[----:B0-----:R-:W-:Y:S01]  /*21b50*/  IMAD.SHL.U32 R2, R5, 0x8, RZ ;  /* 0x0000000805027824 */ /* 0x001fe200078e00ff */
[----:B------:R-:W-:Y:S01]  /*21b60*/  ULDC UR39, c[0x0][0xc] ;  /* 0x0000030000277ab9 */ /* 0x000fe20000000800 */
        /* <DEDUP_REMOVED lines=11> */
[----:B------:R-:W-:-:S02]  /*21c20*/  LOP3.LUT P0, R2, R6, 0x1f, RZ, 0xc0, !PT ;  /* 0x0000001f06027812 */ /* 0x000fc4000780c0ff */
[----:B------:R-:W-:Y:S02]  /*21c30*/  SHF.L.U32 R6, R6, 0x4, RZ ;  /* 0x0000000406067819 */ /* 0x000fe400000006ff */
[----:B------:R-:W-:Y:S01]  /*21c40*/  LOP3.LUT R0, R0, 0x38, RZ, 0xc0, !PT ;  /* 0x0000003800007812 */ /* 0x000fe200078ec0ff */
[----:B------:R0:W-:Y:S08]  /*21c50*/  STL [R1+0x2c], R2 ;  /* 0x00002c0201007387 */ /* 0x0001f00000100800 */
[----:B------:R-:W-:-:S02]  /*21c60*/  @P0 LOP3.LUT R4, R4, 0x1, RZ, 0xfc, !PT ;  /* 0x0000000104040812 */ /* 0x000fc400078efcff */
[----:B------:R-:W-:Y:S02]  /*21c70*/  ISETP.NE.OR P0, PT, R5, RZ, !P0 ;  /* 0x000000ff0500720c */ /* 0x000fe40004705670 */
[----:B0-----:R-:W-:Y:S02]  /*21c80*/  SHF.R.U32.HI R2, RZ, 0x3, R5 ;  /* 0x00000003ff027819 */ /* 0x001fe40000011605 */
[----:B------:R-:W-:Y:S02]  /*21c90*/  LOP3.LUT R4, R4, 0xfffffff7, RZ, 0xc0, !PT ;  /* 0xfffffff704047812 */ /* 0x000fe400078ec0ff */
[----:B------:R-:W-:Y:S01]  /*21ca0*/  LOP3.LUT R5, R2, 0x70, R6, 0xf8, !PT ;  /* 0x0000007002057812 */ /* 0x000fe200078ef806 */
[----:B------:R-:W-:Y:S02]  /*21cb0*/  IMAD R2, R3, 0x2, R18 ;  /* 0x0000000203027824 */ /* 0x000fe400078e0212 */
[----:B------:R-:W-:-:S03]  /*21cc0*/  IMAD.MOV.U32 R3, RZ, RZ, 0x1 ;  /* 0x00000001ff037424 */ /* 0x000fc600078e00ff */
[----:B------:R0:W-:Y:S01]  /*21cd0*/  STL [R1+0x30], R2 ;  /* 0x0000300201007387 */ /* 0x0001e20000100800 */
[----:B------:R-:W-:-:S03]  /*21ce0*/  @P0 LOP3.LUT R4, R4, 0x8, RZ, 0xfc, !PT ;  /* 0x0000000804040812 */ /* 0x000fc600078efcff */
[----:B------:R-:W-:Y:S04]  /*21cf0*/  STL [R1+0x64], RZ ;  /* 0x000064ff01007387 */ /* 0x000fe80000100800 */
[----:B------:R-:W-:Y:S01]  /*21d00*/  STL [R1+0x10], R4 ;  /* 0x0000100401007387 */ /* 0x000fe20000100800 */
[----:B0-----:R-:W-:-:S05]  /*21d10*/  IMAD.MOV.U32 R2, RZ, RZ, 0x1 ;  /* 0x00000001ff027424 */ /* 0x001fca00078e00ff */
[----:B------:R0:W-:Y:S04]  /*21d20*/  STL [R1+0x24], R2 ;  /* 0x0000240201007387 */ /* 0x0001e80000100800 */
[----:B------:R2:W-:Y:S04]  /*21d30*/  STL [R1+0x20], RZ ;  /* 0x000020ff01007387 */ /* 0x0005e80000100800 */
[----:B------:R2:W-:Y:S01]  /*21d40*/  STL [R1+0x18], R3 ;  /* 0x0000180301007387 */ /* 0x0005e20000100800 */
[C---:B0-----:R-:W-:Y:S02]  /*21d50*/  LOP3.LUT R2, R0.reuse, 0x40, RZ, 0xfc, !PT ;  /* 0x0000004000027812 */ /* 0x041fe400078efcff */
[----:B------:R-:W-:-:S07]  /*21d60*/  LOP3.LUT R0, R0, 0x80, RZ, 0xfc, !PT ;  /* 0x0000008000007812 */ /* 0x000fce00078efcff */
.L_x_4014:
[----:B------:R-:W3:Y:S01]  /*21d70*/  LDL R0, [R1+0xc] ;  /* 0x00000c0001007983 */ /* 0x000ee20000100800 */
[----:B--2---:R-:W3:Y:S01]  /*21d80*/  LDC.64 R2, c[0x0][0xc88] ;  /* 0x00032200ff027b82 */ /* 0x004ee20000000a00 */
[----:B------:R-:W-:Y:S05]  /*21d90*/  YIELD ;  /* 0x0000000000007946 */ /* 0x000fea0003800000 */
[----:B------:R-:W-:Y:S01]  /*21da0*/  ULDC.64 UR4, c[0x0][0xa28] ;  /* 0x00028a0000047ab9 */ /* 0x000fe20000000a00 */
[----:B------:R-:W-:Y:S01]  /*21db0*/  ULDC.64 UR10, c[0x0][0xa18] ;  /* 0x00028600000a7ab9 */ /* 0x000fe20000000a00 */
[----:B------:R-:W-:Y:S01]  /*21dc0*/  ISETP.NE.U32.AND P0, PT, RZ, UR4, PT ;  /* 0x00000004ff007c0c */ /* 0x000fe2000bf05070 */
[----:B------:R-:W-:Y:S01]  /*21dd0*/  ULDC.64 UR6, c[0x0][0xa08] ;  /* 0x0002820000067ab9 */ /* 0x000fe20000000a00 */
[----:B---3--:R-:W-:Y:S01]  /*21de0*/  IMAD.WIDE R2, R0, 0x4, R2 ;  /* 0x0000000400027825 */ /* 0x008fe200078e0202 */
[----:B------:R-:W-:Y:S01]  /*21df0*/  MOV R12, RZ ;  /* 0x000000ff000c7202 */ /* 0x000fe20000000f00 */
[----:B------:R-:W-:-:S03]  /*21e00*/  ULDC.64 UR8, c[0x0][0xa10] ;  /* 0x0002840000087ab9 */ /* 0x000fc60000000a00 */
[----:B------:R-:W2:Y:S01]  /*21e10*/  LDG.E R15, desc[UR60][R2.64] ;  /* 0x0000003c020f7981 */ /* 0x000ea2000c1e1900 */
[----:B------:R-:W-:Y:S01]  /*21e20*/  ISETP.NE.AND.EX P0, PT, RZ, UR5, PT, P0 ;  /* 0x00000005ff007c0c */ /* 0x000fe2000bf05300 */
[----:B------:R-:W-:Y:S01]  /*21e30*/  IMAD.MOV.U32 R0, RZ, RZ, RZ ;  /* 0x000000ffff007224 */ /* 0x000fe200078e00ff */
[----:B------:R-:W-:-:S04]  /*21e40*/  ISETP.NE.U32.AND P3, PT, RZ, UR10, PT ;  /* 0x0000000aff007c0c */ /* 0x000fc8000bf65070 */
[----:B------:R-:W-:Y:S02]  /*21e50*/  ISETP.NE.AND.EX P3, PT, RZ, UR11, PT, P3 ;  /* 0x0000000bff007c0c */ /* 0x000fe4000bf65330 */
[----:B012---:R-:W-:Y:S01]  /*21e60*/  SHF.R.S32.HI R4, RZ, 0x1f, R15 ;  /* 0x0000001fff047819 */ /* 0x007fe2000001140f */
[----:B------:R-:W-:-:S04]  /*21e70*/  IMAD.SHL.U32 R14, R15, 0x4, RZ ;  /* 0x000000040f0e7824 */ /* 0x000fc800078e00ff */
[C---:B------:R-:W-:Y:S01]  /*21e80*/  @P0 LEA R2, P1, R15.reuse, UR4, 0x2 ;  /* 0x000000040f020c11 */ /* 0x040fe2000f8210ff */
[----:B------:R-:W-:Y:S01]  /*21e90*/  STL [R1+0x38], R15 ;  /* 0x0000380f01007387 */ /* 0x000fe20000100800 */
[C-C-:B------:R-:W-:Y:S02]  /*21ea0*/  SHF.L.U64.HI R13, R15.reuse, 0x2, R4.reuse ;  /* 0x000000020f0d7819 */ /* 0x140fe40000010204 */
[----:B------:R-:W-:Y:S01]  /*21eb0*/  @P0 LEA.HI.X R3, R15, UR5, R4, 0x2, P1 ;  /* 0x000000050f030c11 */ /* 0x000fe200088f1404 */
[----:B------:R-:W-:Y:S01]  /*21ec0*/  ULDC.64 UR4, c[0x0][0xa00] ;  /* 0x0002800000047ab9 */ /* 0x000fe20000000a00 */
[C---:B-1----:R-:W-:Y:S01]  /*21ed0*/  @P3 IADD3 R8, P1, R14.reuse, UR10, RZ ;  /* 0x0000000a0e083c10 */ /* 0x042fe2000ff3e0ff */
        /* <DEDUP_REMOVED lines=33> */
[----:B0-----:R-:W-:Y:S02]  /*220f0*/  IMAD.U32 R9, RZ, RZ, UR5 ;  /* 0x00000005ff097e24 */ /* 0x001fe4000f8e00ff */
[----:B------:R-:W-:Y:S01]  /*22100*/  IMAD.U32 R8, RZ, RZ, UR4 ;  /* 0x00000004ff087e24 */ /* 0x000fe2000f8e00ff */
[----:B--2---:R0:W-:Y:S01]  /*22110*/  STL [R1+0x5c], R12 ;  /* 0x00005c0c01007387 */ /* 0x0041e20000100800 */
[----:B------:R-:W-:Y:S05]  /*22120*/  @P3 BRA `(.L_x_3863) ;  /* 0x0000000000143947 */ /* 0x000fea0003800000 */
[----:B------:R-:W-:Y:S05]  /*22130*/  @!P1 BRA `(.L_x_3863) ;  /* 0x0000000000109947 */ /* 0x000fea0003800000 */
[----:B0-----:R-:W2:Y:S04]  /*22140*/  LDG.E R12, desc[UR60][R2.64] ;  /* 0x0000003c020c7981 */ /* 0x001ea8000c1e1900 */
[----:B------:R-:W2:Y:S02]  /*22150*/  LDG.E R2, desc[UR60][R2.64+0x4] ;  /* 0x0000043c02027981 */ /* 0x000ea4000c1e1900 */
[----:B--2---:R-:W-:-:S05]  /*22160*/  IADD3 R2, -R12, R2, RZ ;  /* 0x000000020c027210 */ /* 0x004fca0007ffe1ff */
[----:B------:R1:W-:Y:S02]  /*22170*/  STL [R1+0x5c], R2 ;  /* 0x00005c0201007387 */ /* 0x0003e40000100800 */
.L_x_3863:
[----:B------:R-:W2:Y:S01]  /*22180*/  LDL.LU R3, [R1+0x8] ;  /* 0x0000080001037983 */ /* 0x000ea20000300800 */
[----:B0-----:R-:W-:Y:S01]  /*22190*/  IMAD.MOV.U32 R12, RZ, RZ, R15 ;  /* 0x000000ffff0c7224 */ /* 0x001fe200078e000f */
        /* <DEDUP_REMOVED lines=12> */
[----:B0-----:R-:W-:-:S04]  /*22260*/  IADD3 R2, P1, R14, UR4, RZ ;  /* 0x000000040e027c10 */ /* 0x001fc8000ff3e0ff */
[----:B------:R-:W-:-:S05]  /*22270*/  IADD3.X R3, R13, UR5, RZ, P1, !PT ;  /* 0x000000050d037c10 */ /* 0x000fca0008ffe4ff */
[----:B------:R0:W5:Y:S01]  /*22280*/  LDG.E R8, desc[UR60][R2.64] ;  /* 0x0000003c02087981 */ /* 0x000162000c1e1900 */
[----:B------:R-:W-:Y:S05]  /*22290*/  BRA `(.L_x_3865) ;  /* 0x0000000000107947 */ /* 0x000fea0003800000 */
.L_x_3864:
[----:B------:R-:W-:Y:S05]  /*222a0*/  @!P2 BRA `(.L_x_3865) ;  /* 0x00000000000ca947 */ /* 0x000fea0003800000 */
[----:B------:R-:W2:Y:S04]  /*222b0*/  LDG.E R8, desc[UR60][R6.64] ;  /* 0x0000003c06087981 */ /* 0x000ea8000c1e1900 */
[----:B------:R-:W2:Y:S02]  /*222c0*/  LDG.E R6, desc[UR60][R6.64+0x4] ;  /* 0x0000043c06067981 */ /* 0x000ea4000c1e1900 */
[----:B--2---:R-:W-:-:S07]  /*222d0*/  IMAD.IADD R8, R6, 0x1, -R8 ;  /* 0x0000000106087824 */ /* 0x004fce00078e0a08 */
.L_x_3865:
[----:B-----5:R-:W-:Y:S01]  /*222e0*/  IADD3 R6, -R0, R8, RZ ;  /* 0x0000000800067210 */ /* 0x020fe20007ffe1ff */
[----:B------:R-:W2:Y:S04]  /*222f0*/  LDL.LU R7, [R1+0x10] ;  /* 0x0000100001077983 */ /* 0x000ea80000300800 */
[----:B------:R-:W3:Y:S04]  /*22300*/  @P0 LDG.E R0, desc[UR60][R4.64] ;  /* 0x0000003c04000981 */ /* 0x000ee8000c1e1900 */
[----:B------:R-:W3:Y:S01]  /*22310*/  @P0 LDG.E R4, desc[UR60][R4.64+0x4] ;  /* 0x0000043c04040981 */ /* 0x000ee2000c1e1900 */
[----:B0-----:R-:W-:Y:S01]  /*22320*/  MOV R2, RZ ;  /* 0x000000ff00027202 */ /* 0x001fe20000000f00 */
[----:B------:R-:W-:Y:S01]  /*22330*/  BSSY B0, `(.L_x_3866) ;  /* 0x000002e000007945 */ /* 0x000fe20003800000 */
[----:B------:R-:W-:-:S02]  /*22340*/  LOP3.LUT R13, R17, 0xff, RZ, 0xc0, !PT ;  /* 0x000000ff110d7812 */ /* 0x000fc400078ec0ff */
[----:B------:R-:W-:Y:S02]  /*22350*/  SHF.R.U32.HI R17, RZ, 0x10, R17 ;  /* 0x00000010ff117819 */ /* 0x000fe40000011611 */
[----:B--2---:R-:W-:Y:S01]  /*22360*/  LOP3.LUT R7, R7, 0xfffffffb, RZ, 0xc0, !PT ;  /* 0xfffffffb07077812 */ /* 0x004fe200078ec0ff */
[----:B---3--:R-:W-:-:S04]  /*22370*/  @P0 IMAD.IADD R9, R4, 0x1, -R0 ;  /* 0x0000000104090824 */ /* 0x008fc800078e0a00 */
[----:B------:R-:W-:-:S04]  /*22380*/  IMAD.IADD R0, R6, 0x1, R9 ;  /* 0x0000000106007824 */ /* 0x000fc800078e0209 */
[C---:B------:R-:W-:Y:S01]  /*22390*/  VIADD R3, R0.reuse, 0x6f ;  /* 0x0000006f00037836 */ /* 0x040fe20000000000 */
[----:B------:R-:W-:-:S03]  /*223a0*/  ISETP.GE.AND P1, PT, R0, 0x1, PT ;  /* 0x000000010000780c */ /* 0x000fc60003f26270 */
[----:B------:R-:W-:-:S05]  /*223b0*/  IMAD.HI R2, R3, -0x6db6db6d, R2 ;  /* 0x9249249303027827 */ /* 0x000fca00078e0202 */
[----:B------:R-:W-:-:S04]  /*223c0*/  SHF.R.U32.HI R0, RZ, 0x1f, R2 ;  /* 0x0000001fff007819 */ /* 0x000fc80000011602 */
[----:B------:R-:W-:Y:S01]  /*223d0*/  LEA.HI.SX32 R11, R2, R0, 0x1a ;  /* 0x00000000020b7211 */ /* 0x000fe200078fd2ff */
[----:B------:R-:W-:Y:S01]  /*223e0*/  IMAD.MOV.U32 R0, RZ, RZ, RZ ;  /* 0x000000ffff007224 */ /* 0x000fe200078e00ff */
[----:B------:R-:W-:-:S05]  /*223f0*/  @P1 LOP3.LUT R7, R7, 0x4, RZ, 0xfc, !PT ;  /* 0x0000000407071812 */ /* 0x000fca00078efcff */
[----:B------:R0:W-:Y:S04]  /*22400*/  STL [R1+0x10], R7 ;  /* 0x0000100701007387 */ /* 0x0001e80000100800 */
[----:B------:R0:W-:Y:S04]  /*22410*/  STL [R1+0x40], R11 ;  /* 0x0000400b01007387 */ /* 0x0001e80000100800 */
[----:B------:R0:W-:Y:S01]  /*22420*/  STL [R1+0x60], R13 ;  /* 0x0000600d01007387 */ /* 0x0001e20000100800 */
[----:B------:R-:W-:Y:S05]  /*22430*/  @!P1 BRA `(.L_x_3867) ;  /* 0x0000000000749947 */ /* 0x000fea0003800000 */
[----:B------:R-:W-:Y:S01]  /*22440*/  ISETP.NE.AND P1, PT, R17, RZ, PT ;  /* 0x000000ff1100720c */ /* 0x000fe20003f25270 */
[----:B------:R-:W-:-:S03]  /*22450*/  ULDC UR4, c[0x0][0x9f0] ;  /* 0x00027c0000047ab9 */ /* 0x000fc60000000800 */
[----:B------:R-:W-:-:S04]  /*22460*/  SEL R2, R17, UR4, P1 ;  /* 0x0000000411027c07 */ /* 0x000fc80008800000 */
[----:B------:R-:W-:-:S04]  /*22470*/  IABS R3, R2 ;  /* 0x0000000200037213 */ /* 0x000fc80000000000 */
[----:B------:R-:W1:Y:S08]  /*22480*/  I2F.RP R4, R3 ;  /* 0x0000000300047306 */ /* 0x000e700000209400 */
[----:B-1----:R-:W1:Y:S02]  /*22490*/  MUFU.RCP R4, R4 ;  /* 0x0000000400047308 */ /* 0x002e640000001000 */
[----:B-1----:R-:W-:-:S06]  /*224a0*/  VIADD R4, R4, 0xffffffe ;  /* 0x0ffffffe04047836 */ /* 0x002fcc0000000000 */
[----:B------:R1:W2:Y:S02]  /*224b0*/  F2I.FTZ.U32.TRUNC.NTZ R5, R4 ;  /* 0x0000000400057305 */ /* 0x0002a4000021f000 */
[----:B-1----:R-:W-:Y:S01]  /*224c0*/  MOV R4, RZ ;  /* 0x000000ff00047202 */ /* 0x002fe20000000f00 */
[----:B--2---:R-:W-:-:S04]  /*224d0*/  IMAD.MOV R0, RZ, RZ, -R5 ;  /* 0x000000ffff007224 */ /* 0x004fc800078e0a05 */
[----:B------:R-:W-:-:S04]  /*224e0*/  IMAD R0, R0, R3, RZ ;  /* 0x0000000300007224 */ /* 0x000fc800078e02ff */
[----:B------:R-:W-:Y:S01]  /*224f0*/  IMAD.HI.U32 R8, R5, R0, R4 ;  /* 0x0000000005087227 */ /* 0x000fe200078e0004 */
[----:B------:R-:W-:Y:S02]  /*22500*/  IABS R0, R2 ;  /* 0x0000000200007213 */ /* 0x000fe40000000000 */
[----:B------:R-:W-:-:S03]  /*22510*/  IADD3 R5, R2, -0x1, R11 ;  /* 0xffffffff02057810 */ /* 0x000fc60007ffe00b */
[----:B------:R-:W-:Y:S01]  /*22520*/  IMAD.MOV R0, RZ, RZ, -R0 ;  /* 0x000000ffff007224 */ /* 0x000fe200078e0a00 */
[----:B------:R-:W-:Y:S02]  /*22530*/  IABS R4, R5 ;  /* 0x0000000500047213 */ /* 0x000fe40000000000 */
[----:B------:R-:W-:Y:S01]  /*22540*/  LOP3.LUT R5, R5, R2, RZ, 0x3c, !PT ;  /* 0x0000000205057212 */ /* 0x000fe200078e3cff */
[----:B0-----:R-:W-:Y:S02]  /*22550*/  IMAD.MOV.U32 R7, RZ, RZ, R0 ;  /* 0x000000ffff077224 */ /* 0x001fe400078e0000 */
[----:B------:R-:W-:-:S04]  /*22560*/  IMAD.HI.U32 R0, R8, R4, RZ ;  /* 0x0000000408007227 */ /* 0x000fc800078e00ff */
[----:B------:R-:W-:-:S05]  /*22570*/  IMAD R4, R0, R7, R4 ;  /* 0x0000000700047224 */ /* 0x000fca00078e0204 */
[----:B------:R-:W-:-:S13]  /*22580*/  ISETP.GT.U32.AND P1, PT, R3, R4, PT ;  /* 0x000000040300720c */ /* 0x000fda0003f24070 */
[----:B------:R-:W-:Y:S01]  /*22590*/  @!P1 IMAD.IADD R4, R4, 0x1, -R3 ;  /* 0x0000000104049824 */ /* 0x000fe200078e0a03 */
[----:B------:R-:W-:-:S04]  /*225a0*/  @!P1 IADD3 R0, R0, 0x1, RZ ;  /* 0x0000000100009810 */ /* 0x000fc80007ffe0ff */
[----:B------:R-:W-:-:S13]  /*225b0*/  ISETP.GE.U32.AND P1, PT, R4, R3, PT ;  /* 0x000000030400720c */ /* 0x000fda0003f26070 */
[----:B------:R-:W-:Y:S01]  /*225c0*/  @P1 VIADD R0, R0, 0x1 ;  /* 0x0000000100001836 */ /* 0x000fe20000000000 */
[----:B------:R-:W-:-:S13]  /*225d0*/  ISETP.GE.AND P1, PT, R5, RZ, PT ;  /* 0x000000ff0500720c */ /* 0x000fda0003f26270 */
[----:B------:R-:W-:Y:S01]  /*225e0*/  @!P1 IMAD.MOV R0, RZ, RZ, -R0 ;  /* 0x000000ffff009224 */ /* 0x000fe200078e0a00 */
[----:B------:R-:W-:-:S13]  /*225f0*/  ISETP.NE.AND P1, PT, R2, RZ, PT ;  /* 0x000000ff0200720c */ /* 0x000fda0003f25270 */
[----:B------:R-:W-:-:S07]  /*22600*/  @!P1 LOP3.LUT R0, RZ, R2, RZ, 0x33, !PT ;  /* 0x00000002ff009212 */ /* 0x000fce00078e33ff */
.L_x_3867:
[----:B------:R-:W-:Y:S05]  /*22610*/  BSYNC B0 ;  /* 0x0000000000007941 */ /* 0x000fea0003800000 */
.L_x_3866:
[-C--:B------:R-:W-:Y:S01]  /*22620*/  IMAD R2, R13, R0.reuse, RZ ;  /* 0x000000000d027224 */ /* 0x080fe200078e02ff */
[----:B------:R-:W-:Y:S01]  /*22630*/  BSSY B0, `(.L_x_3868) ;  /* 0x000015d000007945 */ /* 0x000fe20003800000 */
[----:B------:R-:W-:Y:S02]  /*22640*/  PLOP3.LUT P5, PT, PT, PT, PT, 0x80, 0x0 ;  /* 0x000000000000781c */ /* 0x000fe40003faf070 */
[C---:B------:R-:W-:Y:S01]  /*22650*/  IMAD R3, R2.reuse, 0x70, -R6 ;  /* 0x0000007002037824 */ /* 0x040fe200078e0a06 */
[----:B------:R-:W-:-:S05]  /*22660*/  VIADDMNMX R0, R2, R0, R11, PT ;  /* 0x0000000002007246 */ /* 0x000fca000380010b */
[----:B------:R-:W-:Y:S01]  /*22670*/  IMAD R2, R0, 0x70, -R6 ;  /* 0x0000007000027824 */ /* 0x000fe200078e0a06 */
[----:B------:R-:W-:-:S04]  /*22680*/  VIMNMX R0, RZ, R3, !PT ;  /* 0x00000003ff007248 */ /* 0x000fc80007fe0100 */
[----:B------:R-:W-:Y:S02]  /*22690*/  VIMNMX R2, R2, R9, PT ;  /* 0x0000000902027248 */ /* 0x000fe40003fe0100 */
[----:B------:R-:W-:Y:S02]  /*226a0*/  SHF.R.U32.HI R4, RZ, 0x4, R0 ;  /* 0x00000004ff047819 */ /* 0x000fe40000011600 */
[----:B------:R-:W-:-:S03]  /*226b0*/  ISETP.GT.AND P1, PT, R2, R0, PT ;  /* 0x000000000200720c */ /* 0x000fc60003f24270 */
[----:B------:R-:W-:-:S05]  /*226c0*/  IMAD.WIDE.U32 R4, R4, 0x24924925, RZ ;  /* 0x2492492504047825 */ /* 0x000fca00078e00ff */
[----:B------:R-:W-:-:S05]  /*226d0*/  MOV R9, R5 ;  /* 0x0000000500097202 */ /* 0x000fca0000000f00 */
[----:B------:R-:W-:Y:S02]  /*226e0*/  @P1 VIADD R3, R2, 0x6f ;  /* 0x0000006f02031836 */ /* 0x000fe40000000000 */
[----:B------:R-:W-:Y:S02]  /*226f0*/  @P1 IMAD.MOV.U32 R2, RZ, RZ, RZ ;  /* 0x000000ffff021224 */ /* 0x000fe400078e00ff */
[----:B0-----:R-:W-:Y:S02]  /*22700*/  IMAD.MOV.U32 R7, RZ, RZ, R9 ;  /* 0x000000ffff077224 */ /* 0x001fe400078e0009 */
[----:B------:R-:W-:-:S05]  /*22710*/  @P1 IMAD.HI R2, R3, -0x6db6db6d, R2 ;  /* 0x9249249303021827 */ /* 0x000fca00078e0202 */
        /* <DEDUP_REMOVED lines=11> */
.L_x_4045:
[----:B-1----:R-:W-:Y:S02]  /*227d0*/  ISETP.NE.AND P0, PT, R14, RZ, PT ;  /* 0x000000ff0e00720c */ /* 0x002fe40003f05270 */
[----:B------:R-:W-:-:S11]  /*227e0*/  PLOP3.LUT P2, PT, PT, PT, PT, 0x8, 0x0 ;  /* 0x000000000000781c */ /* 0x000fd60003f4e170 */
[----:B------:R-:W-:Y:S05]  /*227f0*/  @P0 BRA `(.L_x_3871) ;  /* 0x00000000000c0947 */ /* 0x000fea0003800000 */
[----:B------:R-:W-:-:S03]  /*22800*/  UMOV UR4, 0xffffffff ;  /* 0xffffffff00047882 */ /* 0x000fc60000000000 */
[----:B------:R-:W-:Y:S05]  /*22810*/  BRA.DIV UR4, `(.L_x_3872) ;  /* 0x00000076042c7947 */ /* 0x000fea000b800000 */
[----:B------:R-:W-:-:S13]  /*22820*/  ELECT P2, URZ, PT ;  /* 0x00000000003f782f */ /* 0x000fda0003840000 */
.L_x_3871:
[----:B0-----:R-:W2:Y:S01]  /*22830*/  LDL R2, [R1+0x64] ;  /* 0x0000640001027983 */ /* 0x001ea20000100800 */
[----:B------:R-:W-:Y:S01]  /*22840*/  BSSY B1, `(.L_x_3873) ;  /* 0x0000008000017945 */ /* 0x000fe20003800000 */
[----:B--2---:R-:W-:-:S05]  /*22850*/  VIADD R2, R2, 0x1 ;  /* 0x0000000102027836 */ /* 0x004fca0000000000 */
[----:B------:R-:W-:-:S04]  /*22860*/  LEA.HI R3, R2, R2, RZ, 0x1 ;  /* 0x0000000202037211 */ /* 0x000fc800078f08ff */
[----:B------:R-:W-:-:S04]  /*22870*/  LOP3.LUT R3, R3, 0xfffffffe, RZ, 0xc0, !PT ;  /* 0xfffffffe03037812 */ /* 0x000fc800078ec0ff */
[----:B------:R-:W-:-:S04]  /*22880*/  IADD3 R2, R2, -R3, RZ ;  /* 0x8000000302027210 */ /* 0x000fc80007ffe0ff */
[----:B------:R-:W-:-:S04]  /*22890*/  SHF.L.U32 R2, R2, 0x1f, RZ ;  /* 0x0000001f02027819 */ /* 0x000fc800000006ff */
[----:B------:R-:W0:Y:S02]  /*228a0*/  SYNCS.PHASECHK.TRANS64.TRYWAIT P0, [R18+URZ+0x36820], R2 ;  /* 0x03682002120075a7 */ /* 0x000e24000800017f */
[----:B0-----:R-:W-:Y:S05]  /*228b0*/  @!P0 BRA `(.L_x_3874) ;  /* 0x0000007400288947 */ /* 0x001fea0003800000 */
.L_x_4048:
[----:B------:R-:W-:Y:S05]  /*228c0*/  BSYNC B1 ;  /* 0x0000000000017941 */ /* 0x000fea0003800000 */
.L_x_3873:
        /* <DEDUP_REMOVED lines=12> */
.L_x_4049:
[----:B------:R-:W-:Y:S05]  /*22990*/  BSYNC B2 ;  /* 0x0000000000027941 */ /* 0x000fea0003800000 */
.L_x_3877:
        /* <DEDUP_REMOVED lines=8> */
.L_x_3880:
[----:B------:R-:W-:Y:S05]  /*22a20*/  BSYNC B2 ;  /* 0x0000000000027941 */ /* 0x000fea0003800000 */
.L_x_3879:
[----:B0-2---:R-:W2:Y:S01]  /*22a30*/  LDL R2, [R1+0x20] ;  /* 0x0000200001027983 */ /* 0x005ea20000100800 */
[----:B------:R-:W-:Y:S01]  /*22a40*/  MOV R11, RZ ;  /* 0x000000ff000b7202 */ /* 0x000fe20000000f00 */
[----:B------:R-:W-:Y:S01]  /*22a50*/  IMAD R3, R7, 0x70, R10 ;  /* 0x0000007007037824 */ /* 0x000fe200078e020a */
[----:B------:R-:W-:Y:S01]  /*22a60*/  UIADD3 UR4, UP0, UR36, 0x570, URZ ;  /* 0x0000057024047890 */ /* 0x000fe2000ff1e03f */
[----:B------:R-:W-:Y:S01]  /*22a70*/  PLOP3.LUT P0, PT, PT, PT, PT, 0x80, 0x0 ;  /* 0x000000000000781c */ /* 0x000fe20003f0f070 */
[----:B------:R-:W-:Y:S01]  /*22a80*/  UMOV UR6, 0x0 ;  /* 0x0000000000067882 */ /* 0x000fe20000000000 */
[----:B------:R-:W-:Y:S01]  /*22a90*/  R2UR UR10, R11 ;  /* 0x000000000b0a72ca */ /* 0x000fe200000e0000 */
[----:B------:R-:W-:Y:S01]  /*22aa0*/  VIADD R3, R3, 0xffffff90 ;  /* 0xffffff9003037836 */ /* 0x000fe20000000000 */
[----:B------:R-:W-:Y:S01]  /*22ab0*/  UMOV UR7, 0x12f00000 ;  /* 0x12f0000000077882 */ /* 0x000fe20000000000 */
[----:B------:R-:W-:Y:S01]  /*22ac0*/  UIADD3.X UR5, URZ, UR37, URZ, UP0, !UPT ;  /* 0x000000253f057290 */ /* 0x000fe200087fe43f */
[----:B--2---:R-:W-:-:S02]  /*22ad0*/  IMAD R6, R2, 0xa800, R18 ;  /* 0x0000a80002067824 */ /* 0x004fc400078e0212 */
[----:B------:R-:W-:Y:S02]  /*22ae0*/  VIADD R2, R5, 0x36890 ;  /* 0x0003689005027836 */ /* 0x000fe40000000000 */
[----:B------:R-:W-:-:S07]  /*22af0*/  VIADD R4, R6, 0x21400 ;  /* 0x0002140006047836 */ /* 0x000fce0000000000 */
.L_x_3881:
        /* <DEDUP_REMOVED lines=16> */
.L_x_3882:
        /* <DEDUP_REMOVED lines=16> */
.L_x_3883:
        /* <DEDUP_REMOVED lines=13> */
.L_x_4050:
[----:B------:R-:W-:Y:S05]  /*22dd0*/  BSYNC B2 ;  /* 0x0000000000027941 */ /* 0x000fea0003800000 */
.L_x_3884:
        /* <DEDUP_REMOVED lines=10> */
.L_x_3887:
[----:B------:R-:W-:Y:S05]  /*22e80*/  BSYNC B2 ;  /* 0x0000000000027941 */ /* 0x000fea0003800000 */
.L_x_3886:
        /* <DEDUP_REMOVED lines=8> */
.L_x_3888:
        /* <DEDUP_REMOVED lines=13> */
[----:B------:R-:W-:Y:S02]  /*22fe0*/  PLOP3.LUT P0, PT, PT, PT, PT, 0x80, 0x0 ;  /* 0x000000000000781c */ /* 0x000fe40003f0f070 */
[----:B------:R-:W-:-:S11]  /*22ff0*/  IADD3 R2, R6, 0x3c00, RZ ;  /* 0x00003c0006027810 */ /* 0x000fd60007ffe0ff */
.L_x_3889:
        /* <DEDUP_REMOVED lines=15> */
.L_x_3890:
        /* <DEDUP_REMOVED lines=10> */
.L_x_3876:
[----:B------:R-:W-:Y:S05]  /*23190*/  BSYNC B1 ;  /* 0x0000000000017941 */ /* 0x000fea0003800000 */
.L_x_3875:
[----:B0-----:R-:W2:Y:S04]  /*231a0*/  LDL.LU R2, [R1+0x20] ;  /* 0x0000200001027983 */ /* 0x001ea80000300800 */
        /* <DEDUP_REMOVED lines=12> */
.L_x_3907:
        /* <DEDUP_REMOVED lines=10> */
.L_x_4051:
[----:B------:R-:W-:Y:S05]  /*23310*/  BSYNC B2 ;  /* 0x0000000000027941 */ /* 0x000fea0003800000 */
.L_x_3893:
        /* <DEDUP_REMOVED lines=11> */
.L_x_3896:
[----:B------:R-:W-:Y:S05]  /*233d0*/  BSYNC B2 ;  /* 0x0000000000027941 */ /* 0x000fea0003800000 */
.L_x_3895:
        /* <DEDUP_REMOVED lines=12> */
.L_x_3897:
        /* <DEDUP_REMOVED lines=16> */
.L_x_3898:
        /* <DEDUP_REMOVED lines=16> */
.L_x_3899:
        /* <DEDUP_REMOVED lines=13> */
.L_x_4052:
[----:B------:R-:W-:Y:S05]  /*23770*/  BSYNC B2 ;  /* 0x0000000000027941 */ /* 0x000fea0003800000 */
.L_x_3900:
        /* <DEDUP_REMOVED lines=10> */
.L_x_3903:
[----:B------:R-:W-:Y:S05]  /*23820*/  BSYNC B2 ;  /* 0x0000000000027941 */ /* 0x000fea0003800000 */
.L_x_3902:
[----:B------:R-:W-:Y:S01]  /*23830*/  R2UR UR10, R11 ;  /* 0x000000000b0a72ca */ /* 0x000fe200000e0000 */
[----:B------:R-:W-:Y:S01]  /*23840*/  UIADD3 UR4, UP0, UR36, 0x670, URZ ;  /* 0x0000067024047890 */ /* 0x000fe2000ff1e03f */
[----:B------:R-:W-:Y:S01]  /*23850*/  R2UR UR6, R12 ;  /* 0x000000000c0672ca */ /* 0x000fe200000e0000 */
[----:B--2---:R-:W-:Y:S01]  /*23860*/  VIADD R2, R4, 0x400 ;  /* 0x0000040004027836 */ /* 0x004fe20000000000 */
[----:B------:R-:W-:Y:S01]  /*23870*/  R2UR UR7, R13 ;  /* 0x000000000d0772ca */ /* 0x000fe200000e0000 */
[----:B------:R-:W-:Y:S01]  /*23880*/  UIADD3.X UR5, URZ, UR37, URZ, UP0, !UPT ;  /* 0x000000253f057290 */ /* 0x000fe200087fe43f */
[----:B01----:R-:W-:Y:S02]  /*23890*/  IADD3 R6, R6, 0x368b0, RZ ;  /* 0x000368b006067810 */ /* 0x003fe40007ffe0ff */
[----:B------:R-:W-:-:S13]  /*238a0*/  PLOP3.LUT P0, PT, PT, PT, PT, 0x80, 0x0 ;  /* 0x000000000000781c */ /* 0x000fda0003f0f070 */
.L_x_3904:
        /* <DEDUP_REMOVED lines=15> */
.L_x_3905:
        /* <DEDUP_REMOVED lines=15> */
.L_x_3906:
        /* <DEDUP_REMOVED lines=10> */
.L_x_3892:
[----:B------:R-:W-:Y:S05]  /*23b30*/  BSYNC B1 ;  /* 0x0000000000017941 */ /* 0x000fea0003800000 */
.L_x_3891:
        /* <DEDUP_REMOVED lines=12> */
.L_x_3869:
[----:B------:R-:W-:Y:S05]  /*23c00*/  BSYNC B0 ;  /* 0x0000000000007941 */ /* 0x000fea0003800000 */
.L_x_3868:
        /* <DEDUP_REMOVED lines=20> */
[----:B-----5:R-:W-:-:S03]  /*23d50*/  IADD3 R4, R8, -0x1, R17 ;  /* 0xffffffff08047810 */ /* 0x020fc60007ffe011 */
        /* <DEDUP_REMOVED lines=16> */
.L_x_3909:
[----:B------:R-:W-:Y:S05]  /*23e60*/  BSYNC B0 ;  /* 0x0000000000007941 */ /* 0x000fea0003800000 */
.L_x_3908:
        /* <DEDUP_REMOVED lines=14> */
[----:B------:R-:W-:Y:S02]  /*23f50*/  VOTEU.ANY UR4, UPT, PT ;  /* 0x0000000000047886 */ /* 0x000fe400038e0100 */
[----:B------:R-:W0:Y:S08]  /*23f60*/  FLO.U32 R0, UR4 ;  /* 0x0000000400007d00 */ /* 0x000e3000080e0000 */
[----:B------:R-:W1:Y:S01]  /*23f70*/  POPC R4, UR4 ;  /* 0x0000000400047d09 */ /* 0x000e620008000000 */
[----:B0-----:R-:W-:-:S02]  /*23f80*/  ISETP.EQ.U32.AND P0, PT, R0, R3, PT ;  /* 0x000000030000720c */ /* 0x001fc40003f02070 */
[----:B------:R-:W1:Y:S11]  /*23f90*/  LDC.64 R2, c[0x0][0xc60] ;  /* 0x00031800ff027b82 */ /* 0x000e760000000a00 */
        /* <DEDUP_REMOVED lines=8> */
.L_x_3911:
        /* <DEDUP_REMOVED lines=20> */
.L_x_3914:
[----:B------:R-:W-:Y:S05]  /*24160*/  BSYNC B6 ;  /* 0x0000000000067941 */ /* 0x000fea0003800000 */
.L_x_3913:
        /* <DEDUP_REMOVED lines=20> */
.L_x_3917:
        /* <DEDUP_REMOVED lines=15> */
.L_x_3916:
[----:B------:R-:W-:Y:S05]  /*243a0*/  BSYNC B6 ;  /* 0x0000000000067941 */ /* 0x000fea0003800000 */
.L_x_3915:
[----:B------:R-:W2:Y:S01]  /*243b0*/  LDL.LU R2, [R1+0x28] ;  /* 0x0000280001027983 */ /* 0x000ea20000300800 */
[----:B------:R-:W-:-:S03]  /*243c0*/  ULDC.64 UR4, c[0x0][0x9f8] ;  /* 0x00027e0000047ab9 */ /* 0x000fc60000000a00 */
[----:B------:R-:W3:Y:S04]  /*243d0*/  LDL.LU R0, [R1+0x3c] ;  /* 0x00003c0001007983 */ /* 0x000ee80000300800 */
[----:B------:R-:W4:Y:S01]  /*243e0*/  LDL R7, [R1+0x14] ;  /* 0x0000140001077983 */ /* 0x000f220000100800 */
[----:B------:R-:W-:-:S03]  /*243f0*/  ISETP.NE.U32.AND P0, PT, RZ, UR4, PT ;  /* 0x00000004ff007c0c */ /* 0x000fc6000bf05070 */
[----:B------:R-:W5:Y:S01]  /*24400*/  LDL R17, [R1+0x48] ;  /* 0x0000480001117983 */ /* 0x000f620000100800 */
[----:B------:R-:W-:-:S13]  /*24410*/  ISETP.NE.AND.EX P0, PT, RZ, UR5, PT, P0 ;  /* 0x00000005ff007c0c */ /* 0x000fda000bf05300 */
[----:B--2---:R-:W-:-:S04]  /*24420*/  @P0 IADD3 R2, P1, R2, UR4, RZ ;  /* 0x0000000402020c10 */ /* 0x004fc8000ff3e0ff */
[----:B---3--:R-:W-:Y:S01]  /*24430*/  @P0 IADD3.X R3, R0, UR5, RZ, P1, !PT ;  /* 0x0000000500030c10 */ /* 0x008fe20008ffe4ff */
[----:B------:R-:W-:-:S04]  /*24440*/  ULDC.64 UR4, c[0x0][0xa08] ;  /* 0x0002820000047ab9 */ /* 0x000fc80000000a00 */
[----:B----4-:R0:W2:Y:S02]  /*24450*/  @P0 LDG.E R7, desc[UR60][R2.64] ;  /* 0x0000003c02070981 */ /* 0x0100a4000c1e1900 */
[----:B0-----:R-:W0:Y:S01]  /*24460*/  LDC.64 R2, c[0x0][0x418] ;  /* 0x00010600ff027b82 */ /* 0x001e220000000a00 */
[----:B-----5:R-:W-:Y:S02]  /*24470*/  IADD3 R0, R17, -0x1, RZ ;  /* 0xffffffff11007810 */ /* 0x020fe40007ffe0ff */
        /* <DEDUP_REMOVED lines=12> */
.L_x_4055:
        /* <DEDUP_REMOVED lines=11> */
.L_x_4058:
[----:B------:R-:W-:Y:S05]  /*245f0*/  @!P6 BRA `(.L_x_3919) ;  /* 0x000000040020e947 */ /* 0x000fea0003800000 */
[----:B------:R-:W-:-:S04]  /*24600*/  ISETP.NE.U32.AND P0, PT, R2, RZ, PT ;  /* 0x000000ff0200720c */ /* 0x000fc80003f05070 */
[----:B------:R-:W-:-:S13]  /*24610*/  ISETP.NE.AND.EX P0, PT, R3, RZ, PT, P0 ;  /* 0x000000ff0300720c */ /* 0x000fda0003f05300 */
[----:B------:R-:W-:Y:S05]  /*24620*/  @!P0 BRA `(.L_x_3921) ;  /* 0x0000000000508947 */ /* 0x000fea0003800000 */
[----:B------:R-:W1:Y:S01]  /*24630*/  LDC R6, c[0x0][0x43c] ;  /* 0x00010f00ff067b82 */ /* 0x000e620000000800 */
[----:B------:R-:W-:Y:S01]  /*24640*/  IMAD.MOV.U32 R9, RZ, RZ, R0 ;  /* 0x000000ffff097224 */ /* 0x000fe200078e0000 */
        /* <DEDUP_REMOVED lines=18> */
.L_x_3921:
[----:B-1----:R-:W2:Y:S01]  /*24770*/  LDL R2, [R1+0x18] ;  /* 0x0000180001027983 */ /* 0x002ea20000100800 */
[----:B0-----:R-:W-:Y:S01]  /*24780*/  IMAD R0, R19, 0x8, R18 ;  /* 0x0000000813007824 */ /* 0x001fe200078e0212 */
[----:B--2---:R-:W-:-:S04]  /*24790*/  SHF.L.U32 R2, R2, 0x1f, RZ ;  /* 0x0000001f02027819 */ /* 0x004fc800000006ff */
[----:B------:R-:W0:Y:S02]  /*247a0*/  SYNCS.PHASECHK.TRANS64.TRYWAIT P0, [R0+URZ+0x36840], R2 ;  /* 0x03684002000075a7 */ /* 0x000e24000800017f */
[----:B0-----:R-:W-:Y:S05]  /*247b0*/  @!P0 BRA `(.L_x_3922) ;  /* 0x0000005800208947 */ /* 0x001fea0003800000 */
.L_x_4059:
        /* <DEDUP_REMOVED lines=10> */
.L_x_3923:
        /* <DEDUP_REMOVED lines=18> */
[----:B------:R-:W-:-:S03]  /*24980*/  UIADD3 UR16, UR8, 0x28400, URZ ;  /* 0x0002840008107890 */ /* 0x000fc6000fffe03f */
[----:B------:R-:W-:Y:S01]  /*24990*/  UMOV UR8, UR14 ;  /* 0x0000000e00087c82 */ /* 0x000fe20008000000 */
[----:B------:R-:W-:Y:S01]  /*249a0*/  UMOV UR14, 0x80 ;  /* 0x00000080000e7882 */ /* 0x000fe20000000000 */
[----:B------:R1:W-:Y:S01]  /*249b0*/  STL [R1+0x10], R3 ;  /* 0x0000100301007387 */ /* 0x0003e20000100800 */
[----:B--2---:R-:W-:Y:S02]  /*249c0*/  R2UR UR11, R4 ;  /* 0x00000000040b72ca */ /* 0x004fe400000e0000 */
[----:B---3--:R-:W-:-:S13]  /*249d0*/  R2UR UR5, R2 ;  /* 0x00000000020572ca */ /* 0x008fda00000e0000 */
[----:B------:R-:W-:Y:S02]  /*249e0*/  UIMAD UR11, UR11, 0x70, UR5 ;  /* 0x000000700b0b78a4 */ /* 0x000fe4000f8e0205 */
[----:B------:R-:W-:-:S09]  /*249f0*/  UIADD3.X UR5, URZ, UR37, URZ, UP0, !UPT ;  /* 0x000000253f057290 */ /* 0x000fd200087fe43f */
[----:B------:R0:W-:Y:S02]  /*24a00*/  UTMALDG.4D [UR8], [UR4], desc[UR6] ;  /* 0x00000608040075b4 */ /* 0x0001e40008019000 */
[----:B0-----:R-:W-:Y:S01]  /*24a10*/  UMOV UR8, UR15 ;  /* 0x0000000f00087c82 */ /* 0x001fe20008000000 */
[----:B------:R-:W-:Y:S02]  /*24a20*/  UMOV UR10, UR17 ;  /* 0x00000011000a7c82 */ /* 0x000fe40008000000 */
[----:B------:R0:W-:Y:S02]  /*24a30*/  UTMALDG.4D [UR8], [UR4], desc[UR6] ;  /* 0x00000608040075b4 */ /* 0x0001e40008019000 */
[----:B0-----:R-:W-:Y:S01]  /*24a40*/  UMOV UR8, UR16 ;  /* 0x0000001000087c82 */ /* 0x001fe20008000000 */
[----:B------:R-:W-:Y:S02]  /*24a50*/  UMOV UR10, UR14 ;  /* 0x0000000e000a7c82 */ /* 0x000fe40008000000 */
[----:B------:R1:W-:Y:S02]  /*24a60*/  UTMALDG.4D [UR8], [UR4], desc[UR6] ;  /* 0x00000608040075b4 */ /* 0x0003e40008019000 */
[----:B-1----:R-:W-:Y:S01]  /*24a70*/  NOP ;  /* 0x0000000000007918 */ /* 0x002fe20000000000 */
.L_x_3919:
[----:B------:R-:W2:Y:S04]  /*24a80*/  LDL.LU R3, [R1+0x4c] ;  /* 0x00004c0001037983 */ /* 0x000ea80000300800 */
[----:B------:R-:W3:Y:S04]  /*24a90*/  LDL.LU R5, [R1+0x38] ;  /* 0x0000380001057983 */ /* 0x000ee80000300800 */
[----:B0-----:R-:W4:Y:S01]  /*24aa0*/  LDL.LU R4, [R1+0x58] ;  /* 0x0000580001047983 */ /* 0x001f220000300800 */
[----:B------:R-:W-:Y:S05]  /*24ab0*/  WARPSYNC.ALL ;  /* 0x0000000000007948 */ /* 0x000fea0003800000 */
[----:B------:R-:W-:Y:S01]  /*24ac0*/  ULDC.64 UR6, c[0x0][0xa00] ;  /* 0x0002800000067ab9 */ /* 0x000fe20000000a00 */
[----:B------:R-:W-:Y:S01]  /*24ad0*/  ULDC.64 UR4, c[0x0][0x298] ;  /* 0x0000a60000047ab9 */ /* 0x000fe20000000a00 */
[----:B------:R-:W-:Y:S01]  /*24ae0*/  BAR.SYNC.DEFER_BLOCKING 0x8, 0x180 ;  /* 0x0206000000007b1d */ /* 0x000fe20000010000 */
[----:B------:R-:W-:-:S02]  /*24af0*/  ISETP.NE.U32.AND P0, PT, RZ, UR6, PT ;  /* 0x00000006ff007c0c */ /* 0x000fc4000bf05070 */
[----:B------:R-:W-:Y:S02]  /*24b00*/  IADD3 R2, R18, 0x15400, RZ ;  /* 0x0001540012027810 */ /* 0x000fe40007ffe0ff */
        /* <DEDUP_REMOVED lines=31> */
.L_x_3925:
[----:B------:R-:W-:Y:S05]  /*24d00*/  BSYNC B6 ;  /* 0x0000000000067941 */ /* 0x000fea0003800000 */
.L_x_3924:
        /* <DEDUP_REMOVED lines=8> */
[----:B---3--:R-:W-:Y:S02]  /*24d90*/  IMAD.MOV.U32 R3, RZ, RZ, R5 ;  /* 0x000000ffff037224 */ /* 0x008fe400078e0005 */
        /* <DEDUP_REMOVED lines=10> */
[----:B------:R-:W2:Y:S03]  /*24e40*/  S2R R4, SR_TID.X ;  /* 0x0000000000047919 */ /* 0x000ea60000002100 */
[----:B------:R-:W-:Y:S02]  /*24e50*/  IADD3 R3, R3, R0, RZ ;  /* 0x0000000003037210 */ /* 0x000fe40007ffe0ff */
[----:B-1----:R-:W-:Y:S01]  /*24e60*/  SHF.L.U32 R10, R10, 0x3, RZ ;  /* 0x000000030a0a7819 */ /* 0x002fe200000006ff */
[----:B-----5:R-:W-:-:S03]  /*24e70*/  IMAD.SHL.U32 R9, R9, 0x8, RZ ;  /* 0x0000000809097824 */ /* 0x020fc600078e00ff */
[----:B------:R-:W-:-:S04]  /*24e80*/  LOP3.LUT R10, R10, 0x38, RZ, 0xc0, !PT ;  /* 0x000000380a0a7812 */ /* 0x000fc800078ec0ff */
[----:B------:R-:W-:Y:S02]  /*24e90*/  LOP3.LUT R11, R10, 0x40, RZ, 0xfc, !PT ;  /* 0x000000400a0b7812 */ /* 0x000fe400078efcff */
[----:B------:R-:W-:Y:S02]  /*24ea0*/  LOP3.LUT R9, R9, 0x38, RZ, 0xc0, !PT ;  /* 0x0000003809097812 */ /* 0x000fe400078ec0ff */
[----:B--2---:R-:W-:Y:S02]  /*24eb0*/  LOP3.LUT R4, R4, 0x7f, RZ, 0xc0, !PT ;  /* 0x0000007f04047812 */ /* 0x004fe400078ec0ff */
[----:B------:R-:W-:Y:S02]  /*24ec0*/  LOP3.LUT R10, R10, 0x80, RZ, 0xfc, !PT ;  /* 0x000000800a0a7812 */ /* 0x000fe400078efcff */
[----:B------:R-:W-:Y:S02]  /*24ed0*/  SHF.R.U32.HI R6, RZ, 0x3, R4 ;  /* 0x00000003ff067819 */ /* 0x000fe40000011604 */
[----:B------:R-:W1:Y:S02]  /*24ee0*/  S2R R4, SR_TID.X ;  /* 0x0000000000047919 */ /* 0x000e640000002100 */
[----:B-1----:R-:W-:-:S05]  /*24ef0*/  IMAD.SHL.U32 R4, R4, 0x10, RZ ;  /* 0x0000001004047824 */ /* 0x002fca00078e00ff */
[----:B------:R-:W-:Y:S02]  /*24f00*/  LOP3.LUT R4, R6, 0x70, R4, 0xf8, !PT ;  /* 0x0000007006047812 */ /* 0x000fe400078ef804 */
[----:B------:R-:W1:Y:S01]  /*24f10*/  @P0 LDC R6, c[0x0][0x44c] ;  /* 0x00011300ff060b82 */ /* 0x000e620000000800 */
[----:B---3--:R-:W-:-:S05]  /*24f20*/  IMAD.SHL.U32 R5, R5, 0x80, RZ ;  /* 0x0000008005057824 */ /* 0x008fca00078e00ff */
[----:B------:R-:W-:-:S05]  /*24f30*/  LOP3.LUT R4, R4, R5, RZ, 0xfc, !PT ;  /* 0x0000000504047212 */ /* 0x000fca00078efcff */
[----:B-1----:R-:W-:-:S04]  /*24f40*/  @P0 IMAD.HI.U32 R6, R4, R6, RZ ;  /* 0x0000000604060227 */ /* 0x002fc800078e00ff */
[----:B------:R-:W-:Y:S01]  /*24f50*/  IMAD.MOV.U32 R0, RZ, RZ, R4 ;  /* 0x000000ffff007224 */ /* 0x000fe200078e0004 */
        /* <DEDUP_REMOVED lines=29> */
[----:B------:R-:W-:-:S04]  /*25130*/  IMAD.IADD R0, R11, 0x1, R5 ;  /* 0x000000010b007824 */ /* 0x000fc800078e0205 */
        /* <DEDUP_REMOVED lines=10> */
[----:B---3--:R-:W-:Y:S04]  /*251e0*/  @!P2 LDGSTS.E.BYPASS.LTC128B.128 [R10+0x15400], desc[UR60][R6.64], !P3 ;  /* 0x15400000060aafae */ /* 0x008fe8000d901d7c */
[----:B------:R-:W-:Y:S04]  /*251f0*/  @!P2 LDGSTS.E.BYPASS.LTC128B.128 [R10+0x19400], desc[UR60][R6.64+0x80], !P0 ;  /* 0x19400080060aafae */ /* 0x000fe8000c101d7c */
[----:B------:R0:W-:Y:S01]  /*25200*/  @!P2 LDGSTS.E.BYPASS.LTC128B.128 [R10+0x1d400], desc[UR60][R6.64+0x100], !P1 ;  /* 0x1d400100060aafae */ /* 0x0001e2000c901d7c */
[----:B------:R-:W-:-:S03]  /*25210*/  ISETP.GE.AND P2, PT, R5, R2, PT ;  /* 0x000000020500720c */ /* 0x000fc60003f46270 */
[----:B------:R-:W1:Y:S04]  /*25220*/  SHFL.IDX PT, R5, R4, 0x1, 0x181f ;  /* 0x00381f0004057f89 */ /* 0x000e6800000e0000 */
[----:B0-----:R-:W0:Y:S06]  /*25230*/  SHFL.IDX PT, R6, R3, 0x1, 0x181f ;  /* 0x00381f0003067f89 */ /* 0x001e2c00000e0000 */
[----:B-1----:R-:W-:-:S04]  /*25240*/  @!P2 LEA R5, P4, R9, R5, 0x1 ;  /* 0x000000050905a211 */ /* 0x002fc800078808ff */
[----:B0-----:R-:W-:-:S05]  /*25250*/  @!P2 IADD3.X R6, RZ, R6, RZ, P4, !PT ;  /* 0x00000006ff06a210 */ /* 0x001fca00027fe4ff */
        /* <DEDUP_REMOVED lines=57> */
[----:B------:R0:W1:Y:S04]  /*255f0*/  SHFL.IDX PT, R5, R3, 0x7, 0x181f ;  /* 0x00f81f0003057f89 */ /* 0x00006800000e0000 */
[----:B------:R0:W-:Y:S04]  /*25600*/  @!P2 LDGSTS.E.BYPASS.LTC128B.128 [R10+0x18400], desc[UR60][R6.64], !P3 ;  /* 0x18400000060aafae */ /* 0x0001e8000d901d7c */
[----:B------:R0:W-:Y:S04]  /*25610*/  @!P2 LDGSTS.E.BYPASS.LTC128B.128 [R10+0x1c400], desc[UR60][R6.64+0x80], !P0 ;  /* 0x1c400080060aafae */ /* 0x0001e8000c101d7c */
[----:B------:R0:W-:Y:S04]  /*25620*/  @!P2 LDGSTS.E.BYPASS.LTC128B.128 [R10+0x20400], desc[UR60][R6.64+0x100], !P1 ;  /* 0x20400100060aafae */ /* 0x0001e8000c901d7c */
[----:B------:R0:W2:Y:S02]  /*25630*/  SHFL.IDX PT, R3, R4, 0x7, 0x181f ;  /* 0x00f81f0004037f89 */ /* 0x0000a400000e0000 */
.L_x_4076:
[----:B------:R-:W-:Y:S01]  /*25640*/  VIADD R0, R0, 0x70 ;  /* 0x0000007000007836 */ /* 0x000fe20000000000 */
[----:B------:R-:W-:Y:S04]  /*25650*/  BSSY B0, `(.L_x_3927) ;  /* 0x000000c000007945 */ /* 0x000fe80003800000 */
[----:B------:R-:W-:-:S13]  /*25660*/  ISETP.GE.AND P2, PT, R0, R2, PT ;  /* 0x000000020000720c */ /* 0x000fda0003f46270 */
[----:B------:R-:W-:Y:S05]  /*25670*/  @P2 BRA `(.L_x_3928) ;  /* 0x0000000000242947 */ /* 0x000fea0003800000 */
[----:B0-----:R-:W4:Y:S01]  /*25680*/  LDL R4, [R1+0x30] ;  /* 0x0000300001047983 */ /* 0x001f220000100800 */
[----:B--2---:R-:W-:-:S04]  /*25690*/  LEA R2, P2, R9, R3, 0x1 ;  /* 0x0000000309027211 */ /* 0x004fc800078408ff */
[----:B-1----:R-:W-:-:S05]  /*256a0*/  IADD3.X R3, RZ, R5, RZ, P2, !PT ;  /* 0x00000005ff037210 */ /* 0x002fca00017fe4ff */
[----:B------:R-:W-:Y:S01]  /*256b0*/  @!PT LDS RZ, [RZ] ;  /* 0x00000000fffff984 */ /* 0x000fe20000000800 */
[----:B------:R-:W-:Y:S01]  /*256c0*/  @!PT LDS RZ, [RZ] ;  /* 0x00000000fffff984 */ /* 0x000fe20000000800 */
[----:B------:R-:W-:Y:S01]  /*256d0*/  @!PT LDS RZ, [RZ] ;  /* 0x00000000fffff984 */ /* 0x000fe20000000800 */
[----:B----4-:R4:W-:Y:S04]  /*256e0*/  LDGSTS.E.BYPASS.LTC128B.128 [R4+0x18c00], desc[UR60][R2.64], !P3 ;  /* 0x18c0000002047fae */ /* 0x0109e8000d901d7c */
[----:B------:R4:W-:Y:S04]  /*256f0*/  LDGSTS.E.BYPASS.LTC128B.128 [R4+0x1cc00], desc[UR60][R2.64+0x80], !P0 ;  /* 0x1cc0008002047fae */ /* 0x0009e8000c101d7c */
[----:B------:R4:W-:Y:S02]  /*25700*/  LDGSTS.E.BYPASS.LTC128B.128 [R4+0x20c00], desc[UR60][R2.64+0x100], !P1 ;  /* 0x20c0010002047fae */ /* 0x0009e4000c901d7c */
.L_x_3928:
[----:B------:R-:W-:Y:S05]  /*25710*/  BSYNC B0 ;  /* 0x0000000000007941 */ /* 0x000fea0003800000 */
.L_x_3927:
[----:B------:R-:W-:Y:S01]  /*25720*/  NOP ;  /* 0x0000000000007918 */ /* 0x000fe20000000000 */
[----:B------:R-:W-:-:S13]  /*25730*/  PLOP3.LUT P0, PT, PT, PT, PT, 0x80, 0x0 ;  /* 0x000000000000781c */ /* 0x000fda0003f0f070 */
.L_x_3929:
[----:B------:R-:W-:Y:S02]  /*25740*/  PLOP3.LUT P1, PT, P1, P0, PT, 0xa2, 0x0 ;  /* 0x000000000000781c */ /* 0x000fe40000f21472 */
[----:B------:R-:W-:-:S08]  /*25750*/  @P0 R2UR P1, UR4, R18 ;  /* 0x00000000120402ca */ /* 0x000fd00000020000 */
[----:B------:R-:W-:-:S05]  /*25760*/  @P0 PLOP3.LUT P0, PT, P1, PT, PT, 0x80, 0x0 ;  /* 0x000000000000081c */ /* 0x000fca0000f0f070 */
[----:B------:R-:W-:Y:S01]  /*25770*/  @!P1 SYNCS.ARRIVE.TRANS64.RED.A0T1 RZ, [UR4+0x36800], RZ ;  /* 0x036800ffffff99a7 */ /* 0x000fe20008200404 */
[----:B------:R-:W-:Y:S07]  /*25780*/  @!P1 ARRIVES.LDGSTSBAR.64.TRANSCNT [UR4+0x36800] ;  /* 0x03680000ff0099b0 */ /* 0x000fee0008000a84 */
[----:B------:R-:W-:Y:S05]  /*25790*/  @P0 BRA.U.ANY `(.L_x_3929) ;  /* 0xfffffffd00e80947 */ /* 0x000fea000393ffff */
[----:B----4-:R-:W4:Y:S02]  /*257a0*/  LDL.LU R2, [R1+0x64] ;  /* 0x0000640001027983 */ /* 0x010f240000300800 */
[----:B----4-:R-:W-:-:S05]  /*257b0*/  VIADD R2, R2, 0x1 ;  /* 0x0000000102027836 */ /* 0x010fca0000000000 */
        /* <DEDUP_REMOVED lines=8> */
[----:B------:R-:W5:Y:S03]  /*25840*/  SYNCS.PHASECHK.TRANS64.TRYWAIT P0, [R18+URZ+0x36820], R0 ;  /* 0x03682000120075a7 */ /* 0x000f66000800017f */
[----:B----45:R-:W-:Y:S05]  /*25850*/  @!P0 BRA `(.L_x_3931) ;  /* 0x0000005000f08947 */ /* 0x030fea0003800000 */
.L_x_4077:
[----:B------:R-:W-:Y:S05]  /*25860*/  BSYNC B0 ;  /* 0x0000000000007941 */ /* 0x000fea0003800000 */
.L_x_3930:
[----:B0-2---:R-:W4:Y:S04]  /*25870*/  LDL R3, [R1+0x48] ;  /* 0x0000480001037983 */ /* 0x005f280000100800 */
[----:B------:R-:W2:Y:S01]  /*25880*/  LDL R2, [R1+0x34] ;  /* 0x0000340001027983 */ /* 0x000ea20000100800 */
[----:B------:R-:W-:Y:S01]  /*25890*/  BSSY B0, `(.L_x_3932) ;  /* 0x0000249000007945 */ /* 0x000fe20003800000 */
[----:B----4-:R-:W-:-:S05]  /*258a0*/  VIADD R0, R3, 0xfffffffe ;  /* 0xfffffffe03007836 */ /* 0x010fca0000000000 */
[----:B--2---:R-:W-:-:S13]  /*258b0*/  ISETP.GE.AND P0, PT, R0, R2, PT ;  /* 0x000000020000720c */ /* 0x004fda0003f06270 */
[----:B------:R-:W-:Y:S05]  /*258c0*/  @!P0 BRA `(.L_x_3933) ;  /* 0x0000002400148947 */ /* 0x000fea0003800000 */
[----:B-1----:R-:W3:Y:S04]  /*258d0*/  LDL.LU R5, [R1+0x60] ;  /* 0x0000600001057983 */ /* 0x002ee80000300800 */
[----:B------:R-:W2:Y:S04]  /*258e0*/  LDL.LU R4, [R1+0x44] ;  /* 0x0000440001047983 */ /* 0x000ea80000300800 */
[----:B------:R-:W4:Y:S01]  /*258f0*/  LDL.LU R3, [R1+0x40] ;  /* 0x0000400001037983 */ /* 0x000f220000300800 */
[----:B------:R-:W-:Y:S01]  /*25900*/  LOP3.LUT R2, RZ, R2, RZ, 0x33, !PT ;  /* 0x00000002ff027212 */ /* 0x000fe200078e33ff */
[----:B------:R-:W-:Y:S01]  /*25910*/  BSSY B2, `(.L_x_3934) ;  /* 0x00000c6000027945 */ /* 0x000fe20003800000 */
[----:B---3--:R-:W-:-:S05]  /*25920*/  IADD3 R6, R5, 0x1, RZ ;  /* 0x0000000105067810 */ /* 0x008fca0007ffe0ff */
[----:B--2---:R-:W-:-:S05]  /*25930*/  IMAD R6, R6, R4, RZ ;  /* 0x0000000406067224 */ /* 0x004fca00078e02ff */
        /* <DEDUP_REMOVED lines=41> */
.L_x_3938:
[----:B------:R-:W-:Y:S01]  /*25bd0*/  LEA R3, R8, R18, 0x3 ;  /* 0x0000001208037211 */ /* 0x000fe200078e18ff */
[----:B------:R-:W-:Y:S01]  /*25be0*/  BSSY B3, `(.L_x_3939) ;  /* 0x0000004000037945 */ /* 0x000fe20003800000 */
[----:B------:R-:W-:-:S04]  /*25bf0*/  SHF.L.U32 R2, R10, 0x1f, RZ ;  /* 0x0000001f0a027819 */ /* 0x000fc800000006ff */
[----:B------:R-:W1:Y:S02]  /*25c00*/  SYNCS.PHASECHK.TRANS64.TRYWAIT P0, [R3+URZ+0x36840], R2 ;  /* 0x03684002030075a7 */ /* 0x000e64000800017f */
[----:B-1----:R-:W-:Y:S05]  /*25c10*/  @!P0 BRA `(.L_x_3940) ;  /* 0x0000005000148947 */ /* 0x002fea0003800000 */
.L_x_4078:
[----:B------:R-:W-:Y:S05]  /*25c20*/  BSYNC B3 ;  /* 0x0000000000037941 */ /* 0x000fea0003800000 */
.L_x_3939:
        /* <DEDUP_REMOVED lines=11> */
.L_x_3942:
[----:B------:R-:W-:Y:S05]  /*25ce0*/  BSYNC B3 ;  /* 0x0000000000037941 */ /* 0x000fea0003800000 */
.L_x_3941:
        /* <DEDUP_REMOVED lines=8> */
[----:B------:R-:W-:Y:S01]  /*25d70*/  IADD3 R5, R7, 0x21400, RZ ;  /* 0x0002140007057810 */ /* 0x000fe20007ffe0ff */
[----:B------:R-:W-:Y:S01]  /*25d80*/  UMOV UR6, 0x0 ;  /* 0x0000000000067882 */ /* 0x000fe20000000000 */
[----:B------:R-:W-:Y:S01]  /*25d90*/  UMOV UR7, 0x14f00000 ;  /* 0x14f0000000077882 */ /* 0x000fe20000000000 */
[----:B--2---:R-:W-:-:S10]  /*25da0*/  IMAD R2, R0, 0x70, R2 ;  /* 0x0000007000027824 */ /* 0x004fd400078e0202 */
.L_x_3943:
        /* <DEDUP_REMOVED lines=16> */
.L_x_3944:
        /* <DEDUP_REMOVED lines=16> */
.L_x_3945:
        /* <DEDUP_REMOVED lines=16> */
.L_x_4079:
[----:B------:R-:W-:Y:S05]  /*260b0*/  BSYNC B3 ;  /* 0x0000000000037941 */ /* 0x000fea0003800000 */
.L_x_3946:
        /* <DEDUP_REMOVED lines=10> */
.L_x_3948:
[----:B------:R-:W2:Y:S01]  /*26160*/  LDL R3, [R1+0x10] ;  /* 0x0000100001037983 */ /* 0x000ea20000100800 */
[----:B------:R-:W-:Y:S01]  /*26170*/  BSSY B3, `(.L_x_3949) ;  /* 0x0000004000037945 */ /* 0x000fe20003800000 */
[----:B--2---:R-:W-:-:S13]  /*26180*/  LOP3.LUT P0, RZ, R3, 0x8, RZ, 0xc0, !PT ;  /* 0x0000000803ff7812 */ /* 0x004fda000780c0ff */
[----:B------:R-:W-:Y:S05]  /*26190*/  @P0 BRA `(.L_x_3950) ;  /* 0x0000000000040947 */ /* 0x000fea0003800000 */
[----:B------:R-:W-:Y:S01]  /*261a0*/  BPT.TRAP 0x1 ;  /* 0x000000040000795c */ /* 0x000fe20000300000 */
.L_x_3950:
[----:B------:R-:W-:Y:S05]  /*261b0*/  BSYNC B3 ;  /* 0x0000000000037941 */ /* 0x000fea0003800000 */
.L_x_3949:
        /* <DEDUP_REMOVED lines=12> */
.L_x_3951:
        /* <DEDUP_REMOVED lines=15> */
.L_x_3952:
        /* <DEDUP_REMOVED lines=15> */
.L_x_3953:
        /* <DEDUP_REMOVED lines=12> */
.L_x_3937:
[----:B------:R-:W-:Y:S05]  /*26520*/  BSYNC B1 ;  /* 0x0000000000017941 */ /* 0x000fea0003800000 */
.L_x_3936:
[----:B0-----:R-:W2:Y:S01]  /*26530*/  LDL.LU R0, [R1+0x48] ;  /* 0x0000480001007983 */ /* 0x001ea20000300800 */
[----:B------:R-:W-:-:S03]  /*26540*/  IMAD.MOV.U32 R19, RZ, RZ, R8 ;  /* 0x000000ffff137224 */ /* 0x000fc600078e0008 */
[----:B------:R0:W-:Y:S02]  /*26550*/  STL [R1+0x18], R10 ;  /* 0x0000180a01007387 */ /* 0x0001e40000100800 */
[----:B0-2---:R-:W-:-:S07]  /*26560*/  IADD3 R0, R0, -0x3, RZ ;  /* 0xfffffffd00007810 */ /* 0x005fce0007ffe0ff */
.L_x_3935:
[----:B------:R-:W-:Y:S05]  /*26570*/  BSYNC B2 ;  /* 0x0000000000027941 */ /* 0x000fea0003800000 */
.L_x_3934:
[----:B------:R-:W-:Y:S01]  /*26580*/  VIADD R9, R9, 0xfffffffe ;  /* 0xfffffffe09097836 */ /* 0x000fe20000000000 */
[----:B------:R-:W-:-:S04]  /*26590*/  LOP3.LUT R6, RZ, R6, RZ, 0x33, !PT ;  /* 0x00000006ff067212 */ /* 0x000fc800078e33ff */
[----:B------:R-:W-:-:S13]  /*265a0*/  ISETP.NE.AND P0, PT, R9, R6, PT ;  /* 0x000000060900720c */ /* 0x000fda0003f05270 */
[----:B------:R-:W-:Y:S05]  /*265b0*/  @!P0 BRA `(.L_x_3933) ;  /* 0x0000001400d88947 */ /* 0x000fea0003800000 */
[----:B------:R-:W-:-:S07]  /*265c0*/  IMAD.MOV.U32 R9, RZ, RZ, R17 ;  /* 0x000000ffff097224 */ /* 0x000fce00078e0011 */
.L_x_3990:
        /* <DEDUP_REMOVED lines=30> */
[----:B------:R-:W-:-:S05]  /*267b0*/  IMAD.WIDE.U32 R2, R8, UR6, R2 ;  /* 0x0000000608027c25 */ /* 0x000fca000f8e0002 */
[----:B------:R-:W-:Y:S02]  /*267c0*/  IADD3 R3, R7, R3, RZ ;  /* 0x0000000307037210 */ /* 0x000fe40007ffe0ff */
[----:B------:R-:W-:-:S04]  /*267d0*/  LEA R8, P0, R2, UR4, 0x2 ;  /* 0x0000000402087c11 */ /* 0x000fc8000f8010ff */
[----:B------:R-:W-:-:S06]  /*267e0*/  LEA.HI.X R9, R2, UR5, R3, 0x2, P0 ;  /* 0x0000000502097c11 */ /* 0x000fcc00080f1403 */
[----:B------:R0:W5:Y:S03]  /*267f0*/  LDG.E R9, desc[UR60][R8.64] ;  /* 0x0000003c08097981 */ /* 0x000166000c1e1900 */
.L_x_3956:
[----:B------:R-:W-:Y:S01]  /*26800*/  IMAD R3, R4, 0x8, R18 ;  /* 0x0000000804037824 */ /* 0x000fe200078e0212 */
[----:B------:R-:W-:Y:S01]  /*26810*/  SHF.L.U32 R2, R5, 0x1f, RZ ;  /* 0x0000001f05027819 */ /* 0x000fe200000006ff */
[----:B------:R-:W-:Y:S03]  /*26820*/  BSSY B2, `(.L_x_3957) ;  /* 0x0000003000027945 */ /* 0x000fe60003800000 */
[----:B------:R-:W1:Y:S02]  /*26830*/  SYNCS.PHASECHK.TRANS64.TRYWAIT P0, [R3+URZ+0x36840], R2 ;  /* 0x03684002030075a7 */ /* 0x000e64000800017f */
[----:B-1----:R-:W-:Y:S05]  /*26840*/  @!P0 BRA `(.L_x_3958) ;  /* 0x0000004400308947 */ /* 0x002fea0003800000 */
.L_x_4080:
[----:B------:R-:W-:Y:S05]  /*26850*/  BSYNC B2 ;  /* 0x0000000000027941 */ /* 0x000fea0003800000 */
.L_x_3957:
        /* <DEDUP_REMOVED lines=11> */
.L_x_3960:
[----:B------:R-:W-:Y:S05]  /*26910*/  BSYNC B2 ;  /* 0x0000000000027941 */ /* 0x000fea0003800000 */
.L_x_3959:
        /* <DEDUP_REMOVED lines=12> */
.L_x_3961:
        /* <DEDUP_REMOVED lines=16> */
.L_x_3962:
        /* <DEDUP_REMOVED lines=16> */
.L_x_3963:
        /* <DEDUP_REMOVED lines=16> */
.L_x_4081:
[----:B------:R-:W-:Y:S05]  /*26ce0*/  BSYNC B2 ;  /* 0x0000000000027941 */ /* 0x000fea0003800000 */
.L_x_3964:
        /* <DEDUP_REMOVED lines=10> */
.L_x_3966:
[----:B------:R-:W2:Y:S01]  /*26d90*/  LDL R3, [R1+0x10] ;  /* 0x0000100001037983 */ /* 0x000ea20000100800 */
[----:B------:R-:W-:Y:S01]  /*26da0*/  BSSY B2, `(.L_x_3967) ;  /* 0x0000004000027945 */ /* 0x000fe20003800000 */
[----:B--2---:R-:W-:-:S13]  /*26db0*/  LOP3.LUT P0, RZ, R3, 0x8, RZ, 0xc0, !PT ;  /* 0x0000000803ff7812 */ /* 0x004fda000780c0ff */
[----:B------:R-:W-:Y:S05]  /*26dc0*/  @P0 BRA `(.L_x_3968) ;  /* 0x0000000000040947 */ /* 0x000fea0003800000 */
[----:B------:R-:W-:Y:S01]  /*26dd0*/  BPT.TRAP 0x1 ;  /* 0x000000040000795c */ /* 0x000fe20000300000 */
.L_x_3968:
[----:B------:R-:W-:Y:S05]  /*26de0*/  BSYNC B2 ;  /* 0x0000000000027941 */ /* 0x000fea0003800000 */
.L_x_3967:
        /* <DEDUP_REMOVED lines=12> */
.L_x_3969:
        /* <DEDUP_REMOVED lines=15> */
.L_x_3970:
        /* <DEDUP_REMOVED lines=15> */
.L_x_3971:
        /* <DEDUP_REMOVED lines=12> */
.L_x_3955:
[----:B------:R-:W-:Y:S05]  /*27150*/  BSYNC B1 ;  /* 0x0000000000017941 */ /* 0x000fea0003800000 */
.L_x_3954:
        /* <DEDUP_REMOVED lines=35> */
.L_x_3974:
[----:B------:R-:W-:Y:S01]  /*27390*/  IMAD R3, R19, 0x8, R18 ;  /* 0x0000000813037824 */ /* 0x000fe200078e0212 */
[----:B------:R-:W-:Y:S01]  /*273a0*/  SHF.L.U32 R2, R10, 0x1f, RZ ;  /* 0x0000001f0a027819 */ /* 0x000fe200000006ff */
[----:B------:R-:W-:Y:S03]  /*273b0*/  BSSY B2, `(.L_x_3975) ;  /* 0x0000003000027945 */ /* 0x000fe60003800000 */
[----:B------:R-:W2:Y:S02]  /*273c0*/  SYNCS.PHASECHK.TRANS64.TRYWAIT P0, [R3+URZ+0x36840], R2 ;  /* 0x03684002030075a7 */ /* 0x000ea4000800017f */
[----:B--2---:R-:W-:Y:S05]  /*273d0*/  @!P0 BRA `(.L_x_3976) ;  /* 0x0000003800748947 */ /* 0x004fea0003800000 */
.L_x_4082:
[----:B------:R-:W-:Y:S05]  /*273e0*/  BSYNC B2 ;  /* 0x0000000000027941 */ /* 0x000fea0003800000 */
.L_x_3975:
[----:B-1----:R-:W1:Y:S01]  /*273f0*/  S2R R8, SR_TID.X ;  /* 0x0000000000087919 */ /* 0x002e620000002100 */
[----:B------:R-:W-:Y:S01]  /*27400*/  BSSY B2, `(.L_x_3977) ;  /* 0x000000a000027945 */ /* 0x000fe20003800000 */
[----:B-1----:R-:W-:-:S04]  /*27410*/  LOP3.LUT R8, R8, 0x7f, RZ, 0xc0, !PT ;  /* 0x0000007f08087812 */ /* 0x002fc800078ec0ff */
[----:B------:R-:W-:-:S13]  /*27420*/  ISETP.NE.AND P0, PT, R8, RZ, PT ;  /* 0x000000ff0800720c */ /* 0x000fda0003f05270 */
[----:B------:R-:W-:Y:S05]  /*27430*/  @P0 BRA `(.L_x_3978) ;  /* 0x0000000000180947 */ /* 0x000fea0003800000 */
[----:B------:R-:W3:Y:S01]  /*27440*/  LDL R8, [R1+0x10] ;  /* 0x0000100001087983 */ /* 0x000ee20000100800 */
[----:B--2---:R-:W-:-:S04]  /*27450*/  MOV R2, 0xa800 ;  /* 0x0000a80000027802 */ /* 0x004fc80000000f00 */
[----:B------:R1:W-:Y:S01]  /*27460*/  SYNCS.ARRIVE.TRANS64 RZ, [R3+URZ+0x36830], R2 ;  /* 0x0368300203ff79a7 */ /* 0x0003e2000800003f */
[----:B---3--:R-:W-:-:S13]  /*27470*/  LOP3.LUT P1, RZ, R8, 0x1, RZ, 0xc0, !PT ;  /* 0x0000000108ff7812 */ /* 0x008fda000782c0ff */
[----:B-1----:R-:W-:Y:S05]  /*27480*/  @!P1 BRA `(.L_x_3978) ;  /* 0x0000000000049947 */ /* 0x002fea0003800000 */
[----:B------:R-:W-:Y:S01]  /*27490*/  BPT.TRAP 0x1 ;  /* 0x000000040000795c */ /* 0x000fe20000300000 */
.L_x_3978:
[----:B------:R-:W-:Y:S05]  /*274a0*/  BSYNC B2 ;  /* 0x0000000000027941 */ /* 0x000fea0003800000 */
.L_x_3977:
[----:B--2---:R-:W2:Y:S01]  /*274b0*/  LDL R2, [R1+0x1c] ;  /* 0x00001c0001027983 */ /* 0x004ea20000100800 */
[----:B------:R-:W-:Y:S01]  /*274c0*/  IMAD.MOV.U32 R11, RZ, RZ, RZ ;  /* 0x000000ffff0b7224 */ /* 0x000fe200078e00ff */
[----:B------:R-:W-:Y:S01]  /*274d0*/  UIADD3 UR4, UP0, UR36, 0x370, URZ ;  /* 0x0000037024047890 */ /* 0x000fe2000ff1e03f */
[----:B------:R-:W-:Y:S01]  /*274e0*/  IMAD R8, R19, 0xa800, R18 ;  /* 0x0000a80013087824 */ /* 0x000fe200078e0212 */
        /* <DEDUP_REMOVED lines=8> */
.L_x_3979:
        /* <DEDUP_REMOVED lines=16> */
.L_x_3980:
        /* <DEDUP_REMOVED lines=16> */
.L_x_3981:
        /* <DEDUP_REMOVED lines=11> */
[----:B------:R-:W-:Y:S01]  /*27820*/  BSSY B2, `(.L_x_3982) ;  /* 0x0000004000027945 */ /* 0x000fe20003800000 */
[----:B------:R-:W-:-:S04]  /*27830*/  LEA R2, R4, R18, 0x3 ;  /* 0x0000001204027211 */ /* 0x000fc800078e18ff */
[----:B------:R-:W0:Y:S02]  /*27840*/  SYNCS.PHASECHK.TRANS64.TRYWAIT P0, [R2+URZ+0x36860], R5 ;  /* 0x03686005020075a7 */ /* 0x000e24000800017f */
[----:B0-----:R-:W-:Y:S05]  /*27850*/  @!P0 BRA `(.L_x_3983) ;  /* 0x0000003400688947 */ /* 0x001fea0003800000 */
.L_x_4083:
[----:B------:R-:W-:Y:S05]  /*27860*/  BSYNC B2 ;  /* 0x0000000000027941 */ /* 0x000fea0003800000 */
.L_x_3982:
        /* <DEDUP_REMOVED lines=10> */
.L_x_3984:
[----:B------:R-:W2:Y:S01]  /*27910*/  LDL R3, [R1+0x10] ;  /* 0x0000100001037983 */ /* 0x000ea20000100800 */
[----:B------:R-:W-:Y:S01]  /*27920*/  BSSY B2, `(.L_x_3985) ;  /* 0x0000004000027945 */ /* 0x000fe20003800000 */
[----:B--2---:R-:W-:-:S13]  /*27930*/  LOP3.LUT P0, RZ, R3, 0x8, RZ, 0xc0, !PT ;  /* 0x0000000803ff7812 */ /* 0x004fda000780c0ff */
[----:B------:R-:W-:Y:S05]  /*27940*/  @P0 BRA `(.L_x_3986) ;  /* 0x0000000000040947 */ /* 0x000fea0003800000 */
[----:B------:R-:W-:Y:S01]  /*27950*/  BPT.TRAP 0x1 ;  /* 0x000000040000795c */ /* 0x000fe20000300000 */
.L_x_3986:
[----:B------:R-:W-:Y:S05]  /*27960*/  BSYNC B2 ;  /* 0x0000000000027941 */ /* 0x000fea0003800000 */
.L_x_3985:
        /* <DEDUP_REMOVED lines=12> */
.L_x_3987:
        /* <DEDUP_REMOVED lines=15> */
.L_x_3988:
        /* <DEDUP_REMOVED lines=15> */
.L_x_3989:
        /* <DEDUP_REMOVED lines=12> */
.L_x_3973:
[----:B------:R-:W-:Y:S05]  /*27cd0*/  BSYNC B1 ;  /* 0x0000000000017941 */ /* 0x000fea0003800000 */
.L_x_3972:
[----:B------:R-:W2:Y:S01]  /*27ce0*/  LDL R2, [R1+0x34] ;  /* 0x0000340001027983 */ /* 0x000ea20000100800 */
[----:B------:R-:W-:Y:S01]  /*27cf0*/  VIADD R0, R0, 0xfffffffe ;  /* 0xfffffffe00007836 */ /* 0x000fe20000000000 */
[----:B--2---:R-:W-:-:S13]  /*27d00*/  ISETP.GT.AND P0, PT, R6, R2, PT ;  /* 0x000000020600720c */ /* 0x004fda0003f04270 */
[----:B------:R-:W-:Y:S05]  /*27d10*/  @P0 BRA `(.L_x_3990) ;  /* 0xffffffe8002c0947 */ /* 0x000fea000383ffff */
.L_x_3933:
[----:B------:R-:W-:Y:S05]  /*27d20*/  BSYNC B0 ;  /* 0x0000000000007941 */ /* 0x000fea0003800000 */
.L_x_3932:
        /* <DEDUP_REMOVED lines=8> */
[----:B------:R-:W2:Y:S02]  /*27db0*/  FLO.U32 R0, UR4 ;  /* 0x0000000400007d00 */ /* 0x000ea400080e0000 */
        /* <DEDUP_REMOVED lines=9> */
.L_x_3992:
[----:B------:R-:W-:Y:S05]  /*27e50*/  BSYNC B0 ;  /* 0x0000000000007941 */ /* 0x000fea0003800000 */
.L_x_3991:
[----:B--2---:R-:W2:Y:S01]  /*27e60*/  LDL R0, [R1+0x10] ;  /* 0x0000100001007983 */ /* 0x004ea20000100800 */
[----:B------:R-:W-:Y:S01]  /*27e70*/  BSSY B0, `(.L_x_3993) ;  /* 0x000004e000007945 */ /* 0x000fe20003800000 */
[----:B--2---:R-:W-:-:S13]  /*27e80*/  LOP3.LUT P0, RZ, R0, 0x4, RZ, 0xc0, !PT ;  /* 0x0000000400ff7812 */ /* 0x004fda000780c0ff */
[----:B------:R-:W-:Y:S05]  /*27e90*/  @!P0 BRA `(.L_x_3994) ;  /* 0x00000004002c8947 */ /* 0x000fea0003800000 */
[----:B------:R-:W2:Y:S01]  /*27ea0*/  LDL R2, [R1+0x18] ;  /* 0x0000180001027983 */ /* 0x000ea20000100800 */
[----:B------:R-:W-:Y:S01]  /*27eb0*/  LEA R0, R19, R18, 0x3 ;  /* 0x0000001213007211 */ /* 0x000fe200078e18ff */
[----:B------:R-:W-:Y:S01]  /*27ec0*/  BSSY B1, `(.L_x_3995) ;  /* 0x0000004000017945 */ /* 0x000fe20003800000 */
[----:B--2---:R-:W-:-:S04]  /*27ed0*/  SHF.L.U32 R2, R2, 0x1f, RZ ;  /* 0x0000001f02027819 */ /* 0x004fc800000006ff */
[----:B------:R-:W2:Y:S02]  /*27ee0*/  SYNCS.PHASECHK.TRANS64.TRYWAIT P0, [R0+URZ+0x36860], R2 ;  /* 0x03686002000075a7 */ /* 0x000ea4000800017f */
[----:B--2---:R-:W-:Y:S05]  /*27ef0*/  @!P0 BRA `(.L_x_3996) ;  /* 0x0000002c00d48947 */ /* 0x004fea0003800000 */
.L_x_4084:
[----:B------:R-:W-:Y:S05]  /*27f00*/  BSYNC B1 ;  /* 0x0000000000017941 */ /* 0x000fea0003800000 */
.L_x_3995:
[----:B------:R-:W4:Y:S01]  /*27f10*/  S2R R3, SR_TID.X ;  /* 0x0000000000037919 */ /* 0x000f220000002100 */
[----:B------:R-:W-:-:S04]  /*27f20*/  UPRMT UR4, UR38, 0x9910, URZ ;  /* 0x0000991026047896 */ /* 0x000fc8000800003f */
[----:B------:R-:W-:Y:S01]  /*27f30*/  UISETP.NE.AND UP0, UPT, UR4, 0x2, UPT ;  /* 0x000000020400788c */ /* 0x000fe2000bf05270 */
[----:B----4-:R-:W-:-:S04]  /*27f40*/  LOP3.LUT R3, R3, 0x7f, RZ, 0xc0, !PT ;  /* 0x0000007f03037812 */ /* 0x010fc800078ec0ff */
[----:B------:R-:W-:-:S13]  /*27f50*/  ISETP.NE.AND P0, PT, R3, RZ, PT ;  /* 0x000000ff0300720c */ /* 0x000fda0003f05270 */
[----:B--2---:R-:W-:-:S04]  /*27f60*/  @!P0 IMAD.MOV.U32 R2, RZ, RZ, 0xa800 ;  /* 0x0000a800ff028424 */ /* 0x004fc800078e00ff */
[----:B------:R2:W-:Y:S01]  /*27f70*/  @!P0 SYNCS.ARRIVE.TRANS64 RZ, [R0+URZ+0x36850], R2 ;  /* 0x0368500200ff89a7 */ /* 0x0005e2000800003f */
[----:B------:R-:W-:-:S13]  /*27f80*/  PLOP3.LUT P0, PT, PT, PT, UP0, 0x80, 0x0 ;  /* 0x000000000000781c */ /* 0x000fda0003f0f008 */
[----:B--2---:R-:W-:Y:S05]  /*27f90*/  @P0 BRA `(.L_x_3997) ;  /* 0x0000000000040947 */ /* 0x004fea0003800000 */
[----:B------:R-:W-:Y:S01]  /*27fa0*/  BPT.TRAP 0x1 ;  /* 0x000000040000795c */ /* 0x000fe20000300000 */
.L_x_3997:
[----:B------:R-:W2:Y:S01]  /*27fb0*/  LDL R2, [R1+0x10] ;  /* 0x0000100001027983 */ /* 0x000ea20000100800 */
[----:B------:R-:W-:Y:S01]  /*27fc0*/  BSSY B1, `(.L_x_3998) ;  /* 0x0000004000017945 */ /* 0x000fe20003800000 */
[----:B--2---:R-:W-:-:S13]  /*27fd0*/  LOP3.LUT P0, RZ, R2, 0x8, RZ, 0xc0, !PT ;  /* 0x0000000802ff7812 */ /* 0x004fda000780c0ff */
[----:B------:R-:W-:Y:S05]  /*27fe0*/  @P0 BRA `(.L_x_3999) ;  /* 0x0000000000040947 */ /* 0x000fea0003800000 */
[----:B------:R-:W-:Y:S01]  /*27ff0*/  BPT.TRAP 0x1 ;  /* 0x000000040000795c */ /* 0x000fe20000300000 */
.L_x_3999:
[----:B------:R-:W-:Y:S05]  /*28000*/  BSYNC B1 ;  /* 0x0000000000017941 */ /* 0x000fea0003800000 */
.L_x_3998:
        /* <DEDUP_REMOVED lines=12> */
.L_x_4000:
        /* <DEDUP_REMOVED lines=15> */
.L_x_4001:
        /* <DEDUP_REMOVED lines=15> */
.L_x_4002:
        /* <DEDUP_REMOVED lines=10> */
.L_x_3994:
[----:B------:R-:W-:Y:S05]  /*28350*/  BSYNC B0 ;  /* 0x0000000000007941 */ /* 0x000fea0003800000 */
.L_x_3993:
[----:B------:R-:W2:Y:S01]  /*28360*/  LDL.LU R4, [R1+0x18] ;  /* 0x0000180001047983 */ /* 0x000ea20000300800 */
[----:B------:R-:W-:-:S05]  /*28370*/  VIADD R19, R19, 0x1 ;  /* 0x0000000113137836 */ /* 0x000fca0000000000 */
[----:B------:R-:W-:-:S04]  /*28380*/  ISETP.NE.AND P0, PT, R19, 0x2, PT ;  /* 0x000000021300780c */ /* 0x000fc80003f05270 */
[----:B------:R-:W-:Y:S02]  /*28390*/  SEL R0, RZ, 0x1, P0 ;  /* 0x00000001ff007807 */ /* 0x000fe40000000000 */
[----:B------:R-:W-:Y:S02]  /*283a0*/  SEL R19, R19, RZ, P0 ;  /* 0x000000ff13137207 */ /* 0x000fe40000000000 */
[----:B--2---:R-:W-:-:S05]  /*283b0*/  LOP3.LUT R4, R4, R0, RZ, 0x3c, !PT ;  /* 0x0000000004047212 */ /* 0x004fca00078e3cff */
[----:B------:R2:W-:Y:S02]  /*283c0*/  STL [R1+0x18], R4 ;  /* 0x0000180401007387 */ /* 0x0005e40000100800 */
.L_x_3912:
[----:B------:R-:W-:Y:S05]  /*283d0*/  BSYNC B7 ;  /* 0x0000000000077941 */ /* 0x000fea0003800000 */
.L_x_3910:
[----:B------:R-:W5:Y:S02]  /*283e0*/  LDL R9, [R1+0x10] ;  /* 0x0000100001097983 */ /* 0x000f640000100800 */
[----:B-----5:R-:W-:-:S13]  /*283f0*/  LOP3.LUT P0, RZ, R9, 0x10, RZ, 0xc0, !PT ;  /* 0x0000001009ff7812 */ /* 0x020fda000780c0ff */
[----:B------:R-:W-:Y:S05]  /*28400*/  @!P0 BRA `(.L_x_4003) ;  /* 0x00000000002c8947 */ /* 0x000fea0003800000 */
[----:B------:R-:W-:Y:S05]  /*28410*/  WARPSYNC.ALL ;  /* 0x0000000000007948 */ /* 0x000fea0003800000 */
[----:B------:R-:W5:Y:S08]  /*28420*/  S2UR UR5, SR_CgaCtaId ;  /* 0x00000000000579c3 */ /* 0x000f700000008800 */
[----:B------:R-:W-:Y:S06]  /*28430*/  BAR.SYNC.DEFER_BLOCKING 0x5, 0x180 ;  /* 0x0146000000007b1d */ /* 0x000fec0000010000 */
[----:B------:R-:W-:-:S02]  /*28440*/  UMOV UR4, 0x400 ;  /* 0x0000040000047882 */ /* 0x000fc40000000000 */
[----:B-----5:R-:W-:-:S06]  /*28450*/  ULEA UR4, UR5, UR4, 0x18 ;  /* 0x0000000405047291 */ /* 0x020fcc000f8ec03f */
[----:B------:R-:W-:-:S05]  /*28460*/  IMAD.U32 R18, RZ, RZ, UR4 ;  /* 0x00000004ff127e24 */ /* 0x000fca000f8e00ff */
[----:B-123--:R-:W1:Y:S04]  /*28470*/  LDS.128 R4, [R18+0x368d0] ;  /* 0x0368d00012047984 */ /* 0x00ee680000000c00 */
[----:B-1----:R1:W-:Y:S04]  /*28480*/  STL.64 [R1], R4 ;  /* 0x0000000401007387 */ /* 0x0023e80000100a00 */
[----:B------:R1:W-:Y:S01]  /*28490*/  STL.64 [R1+0x8], R6 ;  /* 0x0000080601007387 */ /* 0x0003e20000100a00 */
[----:B------:R-:W-:Y:S06]  /*284a0*/  BAR.ARV 0x4, 0x180 ;  /* 0x0106000000007b1d */ /* 0x000fec0000002000 */
[----:B------:R-:W-:Y:S05]  /*284b0*/  BRA `(.L_x_4004) ;  /* 0x0000000c001c7947 */ /* 0x000fea0003800000 */
.L_x_4003:
[----:B------:R-:W5:Y:S01]  /*284c0*/  LDL R17, [R1+0x2c] ;  /* 0x00002c0001117983 */ /* 0x000f620000100800 */
[----:B------:R-:W-:Y:S01]  /*284d0*/  UMOV UR4, 0xffffffff ;  /* 0xffffffff00047882 */ /* 0x000fe20000000000 */
[----:B-----5:R-:W-:Y:S02]  /*284e0*/  ISETP.NE.AND P5, PT, R17, 0x1f, PT ;  /* 0x0000001f1100780c */ /* 0x020fe40003fa5270 */
[----:B------:R-:W-:Y:S11]  /*284f0*/  BRA.DIV UR4, `(.L_x_4005) ;  /* 0x0000002a04687947 */ /* 0x000ff6000b800000 */
[----:B------:R-:W4:Y:S01]  /*28500*/  LDL R3, [R1+0xc] ;  /* 0x00000c0001037983 */ /* 0x000f220000100800 */
[----:B------:R-:W-:-:S03]  /*28510*/  ULDC UR4, c[0x0][0xc3c] ;  /* 0x00030f0000047ab9 */ /* 0x000fc60000000800 */
[----:B------:R-:W5:Y:S01]  /*28520*/  LDL.LU R2, [R1] ;  /* 0x0000000001027983 */ /* 0x000f620000300800 */
[----:B------:R-:W-:Y:S02]  /*28530*/  LOP3.LUT P4, RZ, R9, 0x1, RZ, 0xc0, !PT ;  /* 0x0000000109ff7812 */ /* 0x000fe4000788c0ff */
[----:B----4-:R-:W-:-:S04]  /*28540*/  IADD3 R0, R3, R17, RZ ;  /* 0x0000001103007210 */ /* 0x010fc80007ffe0ff */
[----:B------:R-:W-:Y:S01]  /*28550*/  ISETP.GE.OR P0, PT, R0, UR4, !P5 ;  /* 0x0000000400007c0c */ /* 0x000fe2000ef06670 */
[----:B-----5:R-:W-:-:S12]  /*28560*/  IMAD.MOV.U32 R9, RZ, RZ, R2 ;  /* 0x000000ffff097224 */ /* 0x020fd800078e0002 */
[----:B------:R-:W4:Y:S08]  /*28570*/  @!P0 LDC.64 R2, c[0x0][0xc80] ;  /* 0x00032000ff028b82 */ /* 0x000f300000000a00 */
[----:B-1-3--:R-:W1:Y:S01]  /*28580*/  @!P0 LDC.64 R6, c[0x0][0xc78] ;  /* 0x00031e00ff068b82 */ /* 0x00ae620000000a00 */
[----:B----4-:R-:W-:-:S05]  /*28590*/  @!P0 IMAD.WIDE R2, R0, 0x4, R2 ;  /* 0x0000000400028825 */ /* 0x010fca00078e0202 */
[----:B------:R1:W3:Y:S02]  /*285a0*/  @!P0 LDG.E R8, desc[UR60][R2.64] ;  /* 0x0000003c02088981 */ /* 0x0002e4000c1e1900 */
[----:B-1----:R-:W-:-:S06]  /*285b0*/  @!P0 IMAD.WIDE R2, R0, 0x4, R6 ;  /* 0x0000000400028825 */ /* 0x002fcc00078e0206 */
[----:B------:R-:W4:Y:S01]  /*285c0*/  @!P0 LDG.E R2, desc[UR60][R2.64] ;  /* 0x0000003c02028981 */ /* 0x000f22000c1e1900 */
[----:B--2---:R-:W-:Y:S01]  /*285d0*/  IMAD.MOV.U32 R4, RZ, RZ, RZ ;  /* 0x000000ffff047224 */ /* 0x004fe200078e00ff */
[----:B------:R-:W-:Y:S01]  /*285e0*/  MOV R6, RZ ;  /* 0x000000ff00067202 */ /* 0x000fe20000000f00 */
[----:B0-----:R-:W-:Y:S01]  /*285f0*/  IMAD.MOV.U32 R10, RZ, RZ, RZ ;  /* 0x000000ffff0a7224 */ /* 0x001fe200078e00ff */
        /* <DEDUP_REMOVED lines=24> */
[----:B------:R0:W1:Y:S02]  /*28780*/  SHFL.IDX PT, R16, R7, 0x1f, 0x1f ;  /* 0x03e01f0007107f89 */ /* 0x00006400000e0000 */
.L_x_4094:
[----:B------:R-:W-:Y:S02]  /*28790*/  ULDC UR4, c[0x0][0xc38] ;  /* 0x00030e0000047ab9 */ /* 0x000fe40000000800 */
[----:B------:R-:W-:-:S05]  /*287a0*/  MOV R2, UR4 ;  /* 0x0000000400027c02 */ /* 0x000fca0008000f00 */
[----:B-1----:R-:W-:-:S04]  /*287b0*/  IMAD R16, R16, R2, RZ ;  /* 0x0000000210107224 */ /* 0x002fc800078e02ff */
[----:B------:R-:W-:-:S05]  /*287c0*/  IMAD.IADD R0, R0, 0x1, R16 ;  /* 0x0000000100007824 */ /* 0x000fca00078e0210 */
[----:B------:R-:W-:-:S13]  /*287d0*/  ISETP.GT.AND P4, PT, R0, R5, PT ;  /* 0x000000050000720c */ /* 0x000fda0003f84270 */
[----:B------:R-:W-:Y:S05]  /*287e0*/  @P4 BRA `(.L_x_4006) ;  /* 0x0000000000b04947 */ /* 0x000fea0003800000 */
.L_x_4009:
[----:B------:R-:W2:Y:S01]  /*287f0*/  LDL.LU R3, [R1+0xc] ;  /* 0x00000c0001037983 */ /* 0x000ea20000300800 */
[----:B------:R-:W1:Y:S01]  /*28800*/  LDC R2, c[0x0][0xc3c] ;  /* 0x00030f00ff027b82 */ /* 0x000e620000000800 */
[----:B--2---:R-:W-:-:S05]  /*28810*/  VIADD R3, R3, 0x1f ;  /* 0x0000001f03037836 */ /* 0x004fca0000000000 */
[----:B-1----:R-:W-:-:S13]  /*28820*/  ISETP.GE.AND P4, PT, R3, R2, PT ;  /* 0x000000020300720c */ /* 0x002fda0003f86270 */
[----:B------:R-:W-:Y:S05]  /*28830*/  @P4 BRA `(.L_x_4007) ;  /* 0x0000000400d84947 */ /* 0x000fea0003800000 */
[----:B------:R-:W2:Y:S04]  /*28840*/  LDL R4, [R1+0x2c] ;  /* 0x00002c0001047983 */ /* 0x000ea80000100800 */
        /* <DEDUP_REMOVED lines=30> */
[----:B0-----:R-:W-:-:S05]  /*28a30*/  IMAD.IADD R7, R2, 0x1, R3 ;  /* 0x0000000102077824 */ /* 0x001fca00078e0203 */
[----:B------:R0:W1:Y:S02]  /*28a40*/  SHFL.IDX PT, R16, R7, 0x1f, 0x1f ;  /* 0x03e01f0007107f89 */ /* 0x00006400000e0000 */
.L_x_4102:
[----:B------:R-:W-:Y:S02]  /*28a50*/  ULDC UR4, c[0x0][0xc38] ;  /* 0x00030e0000047ab9 */ /* 0x000fe40000000800 */
[----:B------:R-:W-:-:S04]  /*28a60*/  IMAD.U32 R2, RZ, RZ, UR4 ;  /* 0x00000004ff027e24 */ /* 0x000fc8000f8e00ff */
[----:B-1----:R-:W-:-:S05]  /*28a70*/  IMAD R16, R16, R2, RZ ;  /* 0x0000000210107224 */ /* 0x002fca00078e02ff */
[----:B------:R-:W-:-:S04]  /*28a80*/  IADD3 R0, R16, R0, RZ ;  /* 0x0000000010007210 */ /* 0x000fc80007ffe0ff */
[----:B------:R-:W-:-:S13]  /*28a90*/  ISETP.GT.AND P4, PT, R0, R5, PT ;  /* 0x000000050000720c */ /* 0x000fda0003f84270 */
[----:B------:R-:W-:Y:S05]  /*28aa0*/  @!P4 BRA `(.L_x_4009) ;  /* 0xfffffffc0050c947 */ /* 0x000fea000383ffff */
.L_x_4006:
        /* <DEDUP_REMOVED lines=9> */
.L_x_4107:
[----:B------:R-:W-:-:S13]  /*28b40*/  ISETP.NE.AND P0, PT, R3, RZ, PT ;  /* 0x000000ff0300720c */ /* 0x000fda0003f05270 */
[----:B------:R-:W-:Y:S05]  /*28b50*/  @!P0 BRA `(.L_x_4011) ;  /* 0x0000000000148947 */ /* 0x000fea0003800000 */
[----:B------:R-:W-:Y:S01]  /*28b60*/  UMOV UR4, 0xffffffff ;  /* 0xffffffff00047882 */ /* 0x000fe20000000000 */
[----:B------:R-:W-:Y:S02]  /*28b70*/  VIADD R12, R0, 0xffffffff ;  /* 0xffffffff000c7836 */ /* 0x000fe40000000000 */
[----:B------:R-:W-:Y:S05]  /*28b80*/  BRA.DIV UR4, `(.L_x_4012) ;  /* 0x0000002e045c7947 */ /* 0x000fea000b800000 */
[----:B0-----:R0:W4:Y:S02]  /*28b90*/  SHFL.IDX PT, R7, R7, R12, 0x1f ;  /* 0x00001f0c07077589 */ /* 0x00112400000e0000 */
.L_x_4110:
[----:B----4-:R-:W-:-:S07]  /*28ba0*/  IMAD.MOV.U32 R10, RZ, RZ, R7 ;  /* 0x000000ffff0a7224 */ /* 0x010fce00078e0007 */
.L_x_4011:
[----:B------:R-:W4:Y:S01]  /*28bb0*/  LDL.LU R11, [R1+0xc] ;  /* 0x00000c00010b7983 */ /* 0x000f220000300800 */
[----:B--2---:R-:W-:Y:S01]  /*28bc0*/  IABS R3, R4 ;  /* 0x0000000400037213 */ /* 0x004fe20000000000 */
[----:B------:R-:W-:Y:S02]  /*28bd0*/  IMAD R2, R10, R2, R16 ;  /* 0x000000020a027224 */ /* 0x000fe400078e0210 */
[----:B------:R-:W-:Y:S01]  /*28be0*/  IMAD.MOV.U32 R8, RZ, RZ, RZ ;  /* 0x000000ffff087224 */ /* 0x000fe200078e00ff */
[----:B0-----:R-:W0:Y:S01]  /*28bf0*/  I2F.RP R7, R3 ;  /* 0x0000000300077306 */ /* 0x001e220000209400 */
[----:B------:R-:W-:Y:S01]  /*28c00*/  IMAD.IADD R5, R5, 0x1, -R2 ;  /* 0x0000000105057824 */ /* 0x000fe200078e0a02 */
[----:B------:R2:W-:Y:S04]  /*28c10*/  STL [R1], R2 ;  /* 0x0000000201007387 */ /* 0x0005e80000100800 */
[----:B--2---:R-:W-:-:S02]  /*28c20*/  IABS R2, R5 ;  /* 0x0000000500027213 */ /* 0x004fc40000000000 */
[----:B0-----:R-:W0:Y:S02]  /*28c30*/  MUFU.RCP R7, R7 ;  /* 0x0000000700077308 */ /* 0x001e240000001000 */
[----:B0-----:R-:W-:-:S06]  /*28c40*/  IADD3 R7, R7, 0xffffffe, RZ ;  /* 0x0ffffffe07077810 */ /* 0x001fcc0007ffe0ff */
[----:B------:R-:W0:Y:S02]  /*28c50*/  F2I.FTZ.U32.TRUNC.NTZ R9, R7 ;  /* 0x0000000700097305 */ /* 0x000e24000021f000 */
[----:B0-----:R-:W-:-:S04]  /*28c60*/  IMAD.MOV R7, RZ, RZ, -R9 ;  /* 0x000000ffff077224 */ /* 0x001fc800078e0a09 */
[----:B------:R-:W-:-:S04]  /*28c70*/  IMAD R7, R7, R3, RZ ;  /* 0x0000000307077224 */ /* 0x000fc800078e02ff */
[----:B------:R-:W-:Y:S01]  /*28c80*/  IMAD.HI.U32 R7, R9, R7, R8 ;  /* 0x0000000709077227 */ /* 0x000fe200078e0008 */
[----:B------:R-:W-:-:S04]  /*28c90*/  IABS R8, R4 ;  /* 0x0000000400087213 */ /* 0x000fc80000000000 */
[----:B------:R-:W-:Y:S01]  /*28ca0*/  IADD3 R8, RZ, -R8, RZ ;  /* 0x80000008ff087210 */ /* 0x000fe20007ffe0ff */
[----:B------:R-:W-:-:S04]  /*28cb0*/  IMAD.HI.U32 R7, R7, R2, RZ ;  /* 0x0000000207077227 */ /* 0x000fc800078e00ff */
[----:B------:R-:W-:Y:S01]  /*28cc0*/  IMAD R2, R7, R8, R2 ;  /* 0x0000000807027224 */ /* 0x000fe200078e0202 */
[----:B---3--:R-:W-:-:S04]  /*28cd0*/  IABS R8, R6 ;  /* 0x0000000600087213 */ /* 0x008fc80000000000 */
[----:B------:R-:W-:-:S13]  /*28ce0*/  ISETP.GT.U32.AND P2, PT, R3, R2, PT ;  /* 0x000000020300720c */ /* 0x000fda0003f44070 */
[----:B------:R-:W-:Y:S02]  /*28cf0*/  @!P2 IMAD.IADD R2, R2, 0x1, -R3 ;  /* 0x000000010202a824 */ /* 0x000fe400078e0a03 */
[----:B------:R-:W-:Y:S01]  /*28d00*/  @!P2 VIADD R7, R7, 0x1 ;  /* 0x000000010707a836 */ /* 0x000fe20000000000 */
[----:B------:R-:W-:Y:S02]  /*28d10*/  ISETP.NE.AND P2, PT, R4, RZ, PT ;  /* 0x000000ff0400720c */ /* 0x000fe40003f45270 */
[----:B------:R-:W-:Y:S02]  /*28d20*/  ISETP.GE.U32.AND P0, PT, R2, R3, PT ;  /* 0x000000030200720c */ /* 0x000fe40003f06070 */
[----:B------:R-:W0:Y:S11]  /*28d30*/  I2F.RP R2, R8 ;  /* 0x0000000800027306 */ /* 0x000e360000209400 */
[----:B------:R-:W-:Y:S01]  /*28d40*/  @P0 VIADD R7, R7, 0x1 ;  /* 0x0000000107070836 */ /* 0x000fe20000000000 */
[----:B0-----:R-:W0:Y:S02]  /*28d50*/  MUFU.RCP R2, R2 ;  /* 0x0000000200027308 */ /* 0x001e240000001000 */
[----:B0-----:R-:W-:-:S06]  /*28d60*/  VIADD R2, R2, 0xffffffe ;  /* 0x0ffffffe02027836 */ /* 0x001fcc0000000000 */
[----:B------:R-:W0:Y:S02]  /*28d70*/  F2I.FTZ.U32.TRUNC.NTZ R3, R2 ;  /* 0x0000000200037305 */ /* 0x000e24000021f000 */
[----:B0-----:R-:W-:-:S04]  /*28d80*/  IMAD.MOV R2, RZ, RZ, -R3 ;  /* 0x000000ffff027224 */ /* 0x001fc800078e0a03 */
[----:B------:R-:W-:Y:S01]  /*28d90*/  IMAD R9, R2, R8, RZ ;  /* 0x0000000802097224 */ /* 0x000fe200078e02ff */
[----:B------:R-:W-:-:S05]  /*28da0*/  MOV R2, RZ ;  /* 0x000000ff00027202 */ /* 0x000fca0000000f00 */
        /* <DEDUP_REMOVED lines=9> */
[----:B------:R-:W-:Y:S01]  /*28e40*/  IMAD.HI.U32 R2, R2, R3, RZ ;  /* 0x0000000302027227 */ /* 0x000fe200078e00ff */
[----:B------:R-:W-:-:S03]  /*28e50*/  IADD3 R4, R5, -R4, RZ ;  /* 0x8000000405047210 */ /* 0x000fc60007ffe0ff */
        /* <DEDUP_REMOVED lines=11> */
[--C-:B------:R-:W-:Y:S02]  /*28f10*/  IMAD.MOV R3, RZ, RZ, -R2.reuse ;  /* 0x000000ffff037224 */ /* 0x100fe400078e0a02 */
[C---:B------:R-:W-:Y:S02]  /*28f20*/  IMAD R2, R6.reuse, 0x1000000, R2 ;  /* 0x0100000006027824 */ /* 0x040fe400078e0202 */
[----:B------:R-:W-:Y:S02]  /*28f30*/  IMAD R3, R6, R3, R7 ;  /* 0x0000000306037224 */ /* 0x000fe400078e0207 */
[----:B----4-:R-:W-:Y:S02]  /*28f40*/  IMAD.IADD R11, R0, 0x1, R11 ;  /* 0x00000001000b7824 */ /* 0x010fe400078e020b */
[----:B-1----:R-:W-:-:S05]  /*28f50*/  IMAD R0, R3, 0x10000, R2 ;  /* 0x0001000003007824 */ /* 0x002fca00078e0202 */
[----:B------:R2:W-:Y:S04]  /*28f60*/  STL [R1+0x8], R0 ;  /* 0x0000080001007387 */ /* 0x0005e80000100800 */
[----:B------:R2:W-:Y:S04]  /*28f70*/  STL [R1+0xc], R11 ;  /* 0x00000c0b01007387 */ /* 0x0005e80000100800 */
[----:B------:R2:W-:Y:S01]  /*28f80*/  STL [R1+0x4], R4 ;  /* 0x0000040401007387 */ /* 0x0005e20000100800 */
[----:B------:R-:W-:Y:S05]  /*28f90*/  BRA `(.L_x_4013) ;  /* 0x0000000000287947 */ /* 0x000fea0003800000 */
.L_x_4007:
        /* <DEDUP_REMOVED lines=10> */
.L_x_4013:
        /* <DEDUP_REMOVED lines=15> */
.L_x_4004:
[----:B----4-:R-:W2:Y:S01]  /*29130*/  LDL R0, [R1+0xc] ;  /* 0x00000c0001007983 */ /* 0x010ea20000100800 */
[----:B------:R-:W-:Y:S02]  /*29140*/  ULDC UR4, c[0x0][0xc3c] ;  /* 0x00030f0000047ab9 */ /* 0x000fe40000000800 */
[----:B--2---:R-:W-:-:S13]  /*29150*/  ISETP.GE.AND P0, PT, R0, UR4, PT ;  /* 0x0000000400007c0c */ /* 0x004fda000bf06270 */
[----:B------:R-:W-:Y:S05]  /*29160*/  @!P0 BRA `(.L_x_4014) ;  /* 0xffffff8c00008947 */ /* 0x000fea000383ffff */
[----:B------:R-:W-:Y:S05]  /*29170*/  BSYNC B8 ;  /* 0x0000000000087941 */ /* 0x000fea0003800000 */
.L_x_3862:
[----:B--2---:R-:W2:Y:S01]  /*29180*/  LDL.LU R0, [R1+0x64] ;  /* 0x0000640001007983 */ /* 0x004ea20000300800 */
[----:B------:R-:W-:Y:S01]  /*29190*/  BSSY B0, `(.L_x_4015) ;  /* 0x000000b000007945 */ /* 0x000fe20003800000 */
[----:B01----:R-:W0:Y:S01]  /*291a0*/  S2R R5, SR_CgaCtaId ;  /* 0x0000000000057919 */ /* 0x003e220000008800 */
[----:B--2---:R-:W-:-:S05]  /*291b0*/  VIADD R0, R0, 0x1 ;  /* 0x0000000100007836 */ /* 0x004fca0000000000 */
[----:B------:R-:W-:-:S04]  /*291c0*/  LEA.HI R2, R0, R0, RZ, 0x1 ;  /* 0x0000000000027211 */ /* 0x000fc800078f08ff */
[----:B------:R-:W-:-:S04]  /*291d0*/  LOP3.LUT R3, R2, 0xfffffffe, RZ, 0xc0, !PT ;  /* 0xfffffffe02037812 */ /* 0x000fc800078ec0ff */
[----:B------:R-:W-:Y:S02]  /*291e0*/  IADD3 R3, R0, -R3, RZ ;  /* 0x8000000300037210 */ /* 0x000fe40007ffe0ff */
[----:B------:R-:W-:Y:S02]  /*291f0*/  MOV R0, 0x400 ;  /* 0x0000040000007802 */ /* 0x000fe40000000f00 */
[----:B------:R-:W-:Y:S02]  /*29200*/  SHF.L.U32 R3, R3, 0x1f, RZ ;  /* 0x0000001f03037819 */ /* 0x000fe400000006ff */
[----:B0-----:R-:W-:-:S04]  /*29210*/  LEA R0, R5, R0, 0x18 ;  /* 0x0000000005007211 */ /* 0x001fc800078ec0ff */
[----:B------:R-:W0:Y:S02]  /*29220*/  SYNCS.PHASECHK.TRANS64.TRYWAIT P0, [R0+URZ+0x36820], R3 ;  /* 0x03682003000075a7 */ /* 0x000e24000800017f */
[----:B0-----:R-:W-:Y:S05]  /*29230*/  @!P0 BRA `(.L_x_4016) ;  /* 0x0000002400d88947 */ /* 0x001fea0003800000 */
.L_x_4111:
[----:B------:R-:W-:Y:S05]  /*29240*/  BSYNC B0 ;  /* 0x0000000000007941 */ /* 0x000fea0003800000 */
.L_x_4015:
[----:B------:R-:W-:-:S03]  /*29250*/  UMOV UR4, 0xffffffff ;  /* 0xffffffff00047882 */ /* 0x000fc60000000000 */
[----:B------:R-:W-:Y:S05]  /*29260*/  BRA.DIV UR4, `(.L_x_4017) ;  /* 0x0000002604e07947 */ /* 0x000fea000b800000 */
[----:B------:R-:W1:Y:S02]  /*29270*/  S2R R2, SR_TID.X ;  /* 0x0000000000027919 */ /* 0x000e640000002100 */
[----:B-1----:R-:W-:-:S04]  /*29280*/  SHF.R.U32.HI R2, RZ, 0x5, R2 ;  /* 0x00000005ff027819 */ /* 0x002fc80000011602 */
[----:B------:R-:W-:-:S05]  /*29290*/  LOP3.LUT R2, R2, 0x3, RZ, 0xc0, !PT ;  /* 0x0000000302027812 */ /* 0x000fca00078ec0ff */
[----:B------:R1:W2:Y:S02]  /*292a0*/  SHFL.IDX PT, R14, R2, RZ, 0x1f ;  /* 0x00001fff020e7589 */ /* 0x0002a400000e0000 */
.L_x_4114:
[----:B--2---:R-:W-:-:S13]  /*292b0*/  ISETP.NE.AND P0, PT, R14, RZ, PT ;  /* 0x000000ff0e00720c */ /* 0x004fda0003f05270 */
[----:B------:R-:W-:Y:S05]  /*292c0*/  @P0 BRA `(.L_x_3642) ;  /* 0x0000000000940947 */ /* 0x000fea0003800000 */
[----:B------:R-:W-:-:S03]  /*292d0*/  UMOV UR4, 0xffffffff ;  /* 0xffffffff00047882 */ /* 0x000fc60000000000 */
[----:B------:R-:W-:Y:S05]  /*292e0*/  BRA.DIV UR4, `(.L_x_4018) ;  /* 0x0000002604f47947 */ /* 0x000fea000b800000 */
[----:B------:R-:W-:-:S13]  /*292f0*/  ELECT P6, URZ, PT ;  /* 0x00000000003f782f */ /* 0x000fda00038c0000 */
.L_x_4117:
        /* <DEDUP_REMOVED lines=8> */
.L_x_4019:
[----:B------:R-:W2:Y:S01]  /*29380*/  LDL.LU R7, [R1+0x18] ;  /* 0x0000180001077983 */ /* 0x000ea20000300800 */
[----:B------:R-:W-:Y:S01]  /*29390*/  VIADD R2, R0, 0x36840 ;  /* 0x0003684000027836 */ /* 0x000fe20000000000 */
[----:B0-----:R-:W-:-:S03]  /*293a0*/  IADD3 R3, R19, 0x1, RZ ;  /* 0x0000000113037810 */ /* 0x001fc60007ffe0ff */
[----:B------:R-:W-:Y:S01]  /*293b0*/  IMAD R6, R19, 0x8, R2 ;  /* 0x0000000813067824 */ /* 0x000fe200078e0202 */
        /* <DEDUP_REMOVED lines=9> */
.L_x_4118:
[----:B------:R-:W1:Y:S02]  /*29450*/  SYNCS.PHASECHK.TRANS64.TRYWAIT P0, [R7+URZ], R2 ;  /* 0x00000002070075a7 */ /* 0x000e64000800017f */
[----:B-1----:R-:W-:Y:S05]  /*29460*/  @!P0 BRA `(.L_x_4021) ;  /* 0x0000002400c88947 */ /* 0x002fea0003800000 */
.L_x_4119:
[----:B------:R-:W-:Y:S05]  /*29470*/  @!P2 BRA `(.L_x_4022) ;  /* 0x000000000004a947 */ /* 0x000fea0003800000 */
[----:B------:R-:W-:Y:S01]  /*29480*/  BPT.TRAP 0x1 ;  /* 0x000000040000795c */ /* 0x000fe20000300000 */
.L_x_4022:
[----:B------:R-:W-:-:S04]  /*29490*/  VIADD R0, R0, 0x36860 ;  /* 0x0003686000007836 */ /* 0x000fc80000000000 */
[----:B------:R-:W-:-:S04]  /*294a0*/  IMAD R4, R19, 0x8, R0 ;  /* 0x0000000813047824 */ /* 0x000fc800078e0200 */
[----:B------:R-:W2:Y:S02]  /*294b0*/  SYNCS.PHASECHK.TRANS64.TRYWAIT P0, [R4+URZ], R5 ;  /* 0x00000005040075a7 */ /* 0x000ea4000800017f */
[----:B--2---:R-:W-:Y:S05]  /*294c0*/  @!P0 BRA `(.L_x_4023) ;  /* 0x0000002400c48947 */ /* 0x004fea0003800000 */
.L_x_4120:
[----:B------:R-:W-:-:S07]  /*294d0*/  LEA R3, R3, R0, 0x3 ;  /* 0x0000000003037211 */ /* 0x000fce00078e18ff */
.L_x_4024:
[----:B---3--:R3:W4:Y:S02]  /*294e0*/  SYNCS.PHASECHK.TRANS64.TRYWAIT P0, [R3+URZ], R2 ;  /* 0x00000002030075a7 */ /* 0x008724000800017f */
[----:B----4-:R-:W-:Y:S05]  /*294f0*/  @!P0 NANOSLEEP.SYNCS 0x989680 ;  /* 0x009896800000895d */ /* 0x010fea0003900000 */
[----:B------:R-:W4:Y:S02]  /*29500*/  @!P0 SYNCS.PHASECHK.TRANS64 P0, [R3+URZ], R2 ;  /* 0x00000002030085a7 */ /* 0x000f24000800007f */
[----:B----4-:R-:W-:Y:S05]  /*29510*/  @!P0 BRA `(.L_x_4024) ;  /* 0xfffffffc00f08947 */ /* 0x010fea000383ffff */
.L_x_3642:
[----:B------:R-:W-:Y:S05]  /*29520*/  BSYNC B9 ;  /* 0x0000000000097941 */ /* 0x000fea0003800000 */
.L_x_3639:
[----:B------:R-:W-:Y:S05]  /*29530*/  EXIT ;  /* 0x000000000000794d */ /* 0x000fea0003800000 */
.L_x_3662:
[----:B0-----:R0:W1:Y:S02]  /*29540*/  SYNCS.PHASECHK.TRANS64.TRYWAIT P5, [R98+URZ+0x36890], R99 ;  /* 0x03689063620075a7 */ /* 0x00106400080a017f */
[----:B-1----:R-:W-:Y:S05]  /*29550*/  @!P5 NANOSLEEP.SYNCS 0x989680 ;  /* 0x009896800000d95d */ /* 0x002fea0003900000 */
[----:B------:R-:W1:Y:S02]  /*29560*/  @!P5 SYNCS.PHASECHK.TRANS64 P5, [R98+URZ+0x36890], R99 ;  /* 0x036890636200d5a7 */ /* 0x000e6400080a007f */
[----:B-1----:R-:W-:Y:S05]  /*29570*/  @!P5 BRA `(.L_x_3662) ;  /* 0xfffffffc00f0d947 */ /* 0x002fea000383ffff */
[----:B------:R-:W-:Y:S05]  /*29580*/  BRA `(.L_x_4025) ;  /* 0xfffffda400147947 */ /* 0x000fea000383ffff */
.L_x_3716:
[----:B-1----:R1:W2:Y:S02]  /*29590*/  SYNCS.PHASECHK.TRANS64.TRYWAIT P5, [R98+URZ+0x36890], R99 ;  /* 0x03689063620075a7 */ /* 0x0022a400080a017f */
[----:B--2---:R-:W-:Y:S05]  /*295a0*/  @!P5 NANOSLEEP.SYNCS 0x989680 ;  /* 0x009896800000d95d */ /* 0x004fea0003900000 */
[----:B------:R-:W2:Y:S02]  /*295b0*/  @!P5 SYNCS.PHASECHK.TRANS64 P5, [R98+URZ+0x36890], R99 ;  /* 0x036890636200d5a7 */ /* 0x000ea400080a007f */
[----:B--2---:R-:W-:Y:S05]  /*295c0*/  @!P5 BRA `(.L_x_3716) ;  /* 0xfffffffc00f0d947 */ /* 0x004fea000383ffff */
[----:B------:R-:W-:Y:S05]  /*295d0*/  BRA `(.L_x_4026) ;  /* 0xfffffdd400f47947 */ /* 0x000fea000383ffff */
.L_x_3741:
[----:B-1----:R1:W2:Y:S02]  /*295e0*/  SYNCS.PHASECHK.TRANS64.TRYWAIT P3, [R98+URZ+0x36890], R99 ;  /* 0x03689063620075a7 */ /* 0x0022a4000806017f */
[----:B--2---:R-:W-:Y:S05]  /*295f0*/  @!P3 NANOSLEEP.SYNCS 0x989680 ;  /* 0x009896800000b95d */ /* 0x004fea0003900000 */
[----:B------:R-:W2:Y:S02]  /*29600*/  @!P3 SYNCS.PHASECHK.TRANS64 P3, [R98+URZ+0x36890], R99 ;  /* 0x036890636200b5a7 */ /* 0x000ea4000806007f */
[----:B--2---:R-:W-:Y:S05]  /*29610*/  @!P3 BRA `(.L_x_3741) ;  /* 0xfffffffc00f0b947 */ /* 0x004fea000383ffff */
[----:B------:R-:W-:Y:S05]  /*29620*/  BRA `(.L_x_4027) ;  /* 0xfffffe08001c7947 */ /* 0x000fea000383ffff */
.L_x_3747:
[----:B-1----:R1:W2:Y:S02]  /*29630*/  SYNCS.PHASECHK.TRANS64.TRYWAIT P2, [R98+URZ+0x368b0], R99 ;  /* 0x0368b063620075a7 */ /* 0x0022a4000804017f */
[----:B--2---:R-:W-:Y:S05]  /*29640*/  @!P2 NANOSLEEP.SYNCS 0x989680 ;  /* 0x009896800000a95d */ /* 0x004fea0003900000 */
[----:B------:R-:W2:Y:S02]  /*29650*/  @!P2 SYNCS.PHASECHK.TRANS64 P2, [R98+URZ+0x368b0], R99 ;  /* 0x0368b0636200a5a7 */ /* 0x000ea4000804007f */
[----:B--2---:R-:W-:Y:S05]  /*29660*/  @!P2 BRA `(.L_x_3747) ;  /* 0xfffffffc00f0a947 */ /* 0x004fea000383ffff */
[----:B------:R-:W-:Y:S05]  /*29670*/  BRA `(.L_x_4028) ;  /* 0xfffffe0c00387947 */ /* 0x000fea000383ffff */
.L_x_3767:
[----:B------:R-:W-:Y:S01]  /*29680*/  BSSY B1, `(.L_x_4029) ;  /* 0x0000008000017945 */ /* 0x000fe20003800000 */
[----:B------:R-:W-:Y:S01]  /*29690*/  IMAD.MOV.U32 R13, RZ, RZ, R25 ;  /* 0x000000ffff0d7224 */ /* 0x000fe200078e0019 */
[----:B------:R-:W-:Y:S01]  /*296a0*/  MOV R15, 0xffffffff ;  /* 0xffffffff000f7802 */ /* 0x000fe20000000f00 */
[----:B------:R-:W-:Y:S02]  /*296b0*/  IMAD.MOV.U32 R12, RZ, RZ, RZ ;  /* 0x000000ffff0c7224 */ /* 0x000fe400078e00ff */
[----:B------:R-:W-:-:S07]  /*296c0*/  IMAD.MOV.U32 R11, RZ, RZ, 0x1c1f ;  /* 0x00001c1fff0b7424 */ /* 0x000fce00078e00ff */
[----:B------:R-:W-:Y:S05]  /*296d0*/  WARPSYNC.COLLECTIVE R15, `(.L_x_4030) ;  /* 0x000000000f087348 */ /* 0x000fea0003c00000 */
[----:B------:R0:W1:Y:S02]  /*296e0*/  SHFL.IDX P6, R14, R13, R12, R11 ;  /* 0x0000000c0d0e7389 */ /* 0x00006400000c000b */
[----:B01----:R-:W-:Y:S01]  /*296f0*/  ENDCOLLECTIVE ;  /* 0x000000000000791b */ /* 0x003fe20003800000 */
.L_x_4030:
[----:B------:R-:W-:Y:S05]  /*29700*/  BSYNC B1 ;  /* 0x0000000000017941 */ /* 0x000fea0003800000 */
.L_x_4029:
        /* <DEDUP_REMOVED lines=8> */
.L_x_4031:
[----:B------:R-:W-:Y:S02]  /*29790*/  IMAD.MOV.U32 R13, RZ, RZ, R27 ;  /* 0x000000ffff0d7224 */ /* 0x000fe400078e001b */
[----:B------:R-:W-:-:S07]  /*297a0*/  IMAD.MOV.U32 R0, RZ, RZ, R14 ;  /* 0x000000ffff007224 */ /* 0x000fce00078e000e */
[----:B------:R-:W-:Y:S05]  /*297b0*/  WARPSYNC.COLLECTIVE R15, `(.L_x_4032) ;  /* 0x000000000f087348 */ /* 0x000fea0003c00000 */
[----:B------:R0:W1:Y:S02]  /*297c0*/  SHFL.IDX P6, R14, R13, R12, R11 ;  /* 0x0000000c0d0e7389 */ /* 0x00006400000c000b */
[----:B01----:R-:W-:Y:S01]  /*297d0*/  ENDCOLLECTIVE ;  /* 0x000000000000791b */ /* 0x003fe20003800000 */
.L_x_4032:
[----:B------:R-:W-:Y:S01]  /*297e0*/  IMAD.MOV.U32 R13, RZ, RZ, R26 ;  /* 0x000000ffff0d7224 */ /* 0x000fe200078e001a */
[----:B------:R-:W-:-:S07]  /*297f0*/  MOV R5, R14 ;  /* 0x0000000e00057202 */ /* 0x000fce0000000f00 */
[----:B------:R-:W-:Y:S05]  /*29800*/  WARPSYNC.COLLECTIVE R15, `(.L_x_4033) ;  /* 0x000000000f087348 */ /* 0x000fea0003c00000 */
[----:B------:R0:W1:Y:S02]  /*29810*/  SHFL.IDX P6, R14, R13, R12, R11 ;  /* 0x0000000c0d0e7389 */ /* 0x00006400000c000b */
[----:B01----:R-:W-:Y:S01]  /*29820*/  ENDCOLLECTIVE ;  /* 0x000000000000791b */ /* 0x003fe20003800000 */
.L_x_4033:
[----:B------:R-:W-:Y:S05]  /*29830*/  BRA `(.L_x_4034) ;  /* 0xfffffe1c00547947 */ /* 0x000fea000383ffff */
.L_x_3771:
[----:B0-----:R0:W1:Y:S02]  /*29840*/  SYNCS.PHASECHK.TRANS64.TRYWAIT P0, [R2+URZ+0x36800], R5 ;  /* 0x03680005020075a7 */ /* 0x001064000800017f */
[----:B-1----:R-:W-:Y:S05]  /*29850*/  @!P0 NANOSLEEP.SYNCS 0x989680 ;  /* 0x009896800000895d */ /* 0x002fea0003900000 */
[----:B------:R-:W1:Y:S02]  /*29860*/  @!P0 SYNCS.PHASECHK.TRANS64 P0, [R2+URZ+0x36800], R5 ;  /* 0x03680005020085a7 */ /* 0x000e64000800007f */
[----:B-1----:R-:W-:Y:S05]  /*29870*/  @!P0 BRA `(.L_x_3771) ;  /* 0xfffffffc00f08947 */ /* 0x002fea000383ffff */
[----:B------:R-:W-:Y:S05]  /*29880*/  BRA `(.L_x_4035) ;  /* 0xfffffe2800207947 */ /* 0x000fea000383ffff */
.L_x_3795:
        /* <DEDUP_REMOVED lines=8> */
.L_x_4037:
[----:B------:R-:W-:Y:S05]  /*29910*/  BSYNC B1 ;  /* 0x0000000000017941 */ /* 0x000fea0003800000 */
.L_x_4036:
        /* <DEDUP_REMOVED lines=8> */
.L_x_4038:
[----:B------:R-:W-:Y:S02]  /*299a0*/  MOV R21, R3 ;  /* 0x0000000300157202 */ /* 0x000fe40000000f00 */
[----:B------:R-:W-:Y:S01]  /*299b0*/  MOV R13, R27 ;  /* 0x0000001b000d7202 */ /* 0x000fe20000000f00 */
[----:B------:R-:W-:-:S07]  /*299c0*/  IMAD.MOV.U32 R0, RZ, RZ, R14 ;  /* 0x000000ffff007224 */ /* 0x000fce00078e000e */
[----:B------:R-:W-:Y:S05]  /*299d0*/  WARPSYNC.COLLECTIVE R15, `(.L_x_4039) ;  /* 0x000000000f087348 */ /* 0x000fea0003c00000 */
[----:B------:R0:W1:Y:S02]  /*299e0*/  SHFL.IDX P6, R14, R13, R12, R11 ;  /* 0x0000000c0d0e7389 */ /* 0x00006400000c000b */
[----:B01----:R-:W-:Y:S01]  /*299f0*/  ENDCOLLECTIVE ;  /* 0x000000000000791b */ /* 0x003fe20003800000 */
.L_x_4039:
[----:B------:R-:W-:Y:S02]  /*29a00*/  IMAD.MOV.U32 R20, RZ, RZ, R0 ;  /* 0x000000ffff147224 */ /* 0x000fe400078e0000 */
[----:B------:R-:W-:Y:S02]  /*29a10*/  IMAD.MOV.U32 R13, RZ, RZ, R26 ;  /* 0x000000ffff0d7224 */ /* 0x000fe400078e001a */
[----:B------:R-:W-:-:S07]  /*29a20*/  IMAD.MOV.U32 R5, RZ, RZ, R14 ;  /* 0x000000ffff057224 */ /* 0x000fce00078e000e */
[----:B------:R-:W-:Y:S05]  /*29a30*/  WARPSYNC.COLLECTIVE R15, `(.L_x_4040) ;  /* 0x000000000f087348 */ /* 0x000fea0003c00000 */
[----:B------:R0:W1:Y:S02]  /*29a40*/  SHFL.IDX P6, R14, R13, R12, R11 ;  /* 0x0000000c0d0e7389 */ /* 0x00006400000c000b */
[----:B01----:R-:W-:Y:S01]  /*29a50*/  ENDCOLLECTIVE ;  /* 0x000000000000791b */ /* 0x003fe20003800000 */
.L_x_4040:
[----:B------:R-:W-:Y:S05]  /*29a60*/  BRA `(.L_x_4041) ;  /* 0xfffffe4400c07947 */ /* 0x000fea000383ffff */
.L_x_3799:
[----:B0-----:R0:W1:Y:S02]  /*29a70*/  SYNCS.PHASECHK.TRANS64.TRYWAIT P0, [R2+URZ+0x36800], R5 ;  /* 0x03680005020075a7 */ /* 0x001064000800017f */
[----:B-1----:R-:W-:Y:S05]  /*29a80*/  @!P0 NANOSLEEP.SYNCS 0x989680 ;  /* 0x009896800000895d */ /* 0x002fea0003900000 */
[----:B------:R-:W1:Y:S02]  /*29a90*/  @!P0 SYNCS.PHASECHK.TRANS64 P0, [R2+URZ+0x36800], R5 ;  /* 0x03680005020085a7 */ /* 0x000e64000800007f */
[----:B-1----:R-:W-:Y:S05]  /*29aa0*/  @!P0 BRA `(.L_x_3799) ;  /* 0xfffffffc00f08947 */ /* 0x002fea000383ffff */
[----:B------:R-:W-:Y:S05]  /*29ab0*/  BRA `(.L_x_4042) ;  /* 0xfffffe4c00e07947 */ /* 0x000fea000383ffff */
.L_x_3813:
[----:B-1----:R1:W2:Y:S02]  /*29ac0*/  SYNCS.PHASECHK.TRANS64.TRYWAIT P2, [R0+URZ+0x36830], R3 ;  /* 0x03683003000075a7 */ /* 0x0022a4000804017f */
[----:B--2---:R-:W-:Y:S05]  /*29ad0*/  @!P2 NANOSLEEP.SYNCS 0x989680 ;  /* 0x009896800000a95d */ /* 0x004fea0003900000 */
[----:B------:R-:W2:Y:S02]  /*29ae0*/  @!P2 SYNCS.PHASECHK.TRANS64 P2, [R0+URZ+0x36830], R3 ;  /* 0x036830030000a5a7 */ /* 0x000ea4000804007f */
[----:B--2---:R-:W-:Y:S05]  /*29af0*/  @!P2 BRA `(.L_x_3813) ;  /* 0xfffffffc00f0a947 */ /* 0x004fea000383ffff */
[----:B------:R-:W-:Y:S05]  /*29b00*/  BRA `(.L_x_3812) ;  /* 0xfffffe7400d47947 */ /* 0x000fea000383ffff */
.L_x_3820:
[----:B-1----:R1:W2:Y:S02]  /*29b10*/  SYNCS.PHASECHK.TRANS64.TRYWAIT P2, [R12+URZ+0x36830], R5 ;  /* 0x036830050c0075a7 */ /* 0x0022a4000804017f */
[----:B--2---:R-:W-:Y:S05]  /*29b20*/  @!P2 NANOSLEEP.SYNCS 0x989680 ;  /* 0x009896800000a95d */ /* 0x004fea0003900000 */
[----:B------:R-:W2:Y:S02]  /*29b30*/  @!P2 SYNCS.PHASECHK.TRANS64 P2, [R12+URZ+0x36830], R5 ;  /* 0x036830050c00a5a7 */ /* 0x000ea4000804007f */
[----:B--2---:R-:W-:Y:S05]  /*29b40*/  @!P2 BRA `(.L_x_3820) ;  /* 0xfffffffc00f0a947 */ /* 0x004fea000383ffff */
[----:B------:R-:W-:Y:S05]  /*29b50*/  BRA `(.L_x_3819) ;  /* 0xfffffed000547947 */ /* 0x000fea000383ffff */
.L_x_3825:
[----:B-1----:R1:W2:Y:S02]  /*29b60*/  SYNCS.PHASECHK.TRANS64.TRYWAIT P2, [R14+URZ+0x36850], R0 ;  /* 0x036850000e0075a7 */ /* 0x0022a4000804017f */
[----:B--2---:R-:W-:Y:S05]  /*29b70*/  @!P2 NANOSLEEP.SYNCS 0x989680 ;  /* 0x009896800000a95d */ /* 0x004fea0003900000 */
[----:B------:R-:W2:Y:S02]  /*29b80*/  @!P2 SYNCS.PHASECHK.TRANS64 P2, [R14+URZ+0x36850], R0 ;  /* 0x036850000e00a5a7 */ /* 0x000ea4000804007f */
[----:B--2---:R-:W-:Y:S05]  /*29b90*/  @!P2 BRA `(.L_x_3825) ;  /* 0xfffffffc00f0a947 */ /* 0x004fea000383ffff */
[----:B------:R-:W-:Y:S05]  /*29ba0*/  BRA `(.L_x_3824) ;  /* 0xffffff0400f87947 */ /* 0x000fea000383ffff */
.L_x_3831:
[----:B-1----:R1:W2:Y:S02]  /*29bb0*/  SYNCS.PHASECHK.TRANS64.TRYWAIT P0, [R0+URZ+0x36850], R3 ;  /* 0x03685003000075a7 */ /* 0x0022a4000800017f */
[----:B--2---:R-:W-:Y:S05]  /*29bc0*/  @!P0 NANOSLEEP.SYNCS 0x989680 ;  /* 0x009896800000895d */ /* 0x004fea0003900000 */
[----:B------:R-:W2:Y:S02]  /*29bd0*/  @!P0 SYNCS.PHASECHK.TRANS64 P0, [R0+URZ+0x36850], R3 ;  /* 0x03685003000085a7 */ /* 0x000ea4000800007f */
[----:B--2---:R-:W-:Y:S05]  /*29be0*/  @!P0 BRA `(.L_x_3831) ;  /* 0xfffffffc00f08947 */ /* 0x004fea000383ffff */
[----:B------:R-:W-:Y:S05]  /*29bf0*/  BRA `(.L_x_3830) ;  /* 0xffffff2800b47947 */ /* 0x000fea000383ffff */
.L_x_3870:
[----:B------:R-:W0:Y:S01]  /*29c00*/  S2R R8, SR_TID.X ;  /* 0x0000000000087919 */ /* 0x000e220000002100 */
[----:B------:R-:W-:Y:S01]  /*29c10*/  BSSY B1, `(.L_x_4043) ;  /* 0x000000a000017945 */ /* 0x000fe20003800000 */
[----:B------:R-:W-:Y:S01]  /*29c20*/  IMAD.MOV.U32 R12, RZ, RZ, RZ ;  /* 0x000000ffff0c7224 */ /* 0x000fe200078e00ff */
[----:B------:R-:W-:Y:S01]  /*29c30*/  MOV R15, 0xffffffff ;  /* 0xffffffff000f7802 */ /* 0x000fe20000000f00 */
[----:B------:R-:W-:Y:S01]  /*29c40*/  IMAD.MOV.U32 R11, RZ, RZ, 0x1f ;  /* 0x0000001fff0b7424 */ /* 0x000fe200078e00ff */
[----:B0-----:R-:W-:-:S04]  /*29c50*/  SHF.R.U32.HI R8, RZ, 0x5, R8 ;  /* 0x00000005ff087819 */ /* 0x001fc80000011608 */
[----:B------:R-:W-:-:S05]  /*29c60*/  LOP3.LUT R8, R8, 0x3, RZ, 0xc0, !PT ;  /* 0x0000000308087812 */ /* 0x000fca00078ec0ff */
[----:B------:R-:W-:-:S07]  /*29c70*/  IMAD.MOV.U32 R13, RZ, RZ, R8 ;  /* 0x000000ffff0d7224 */ /* 0x000fce00078e0008 */
[----:B------:R-:W-:Y:S05]  /*29c80*/  WARPSYNC.COLLECTIVE R15, `(.L_x_4044) ;  /* 0x000000000f087348 */ /* 0x000fea0003c00000 */
[----:B------:R0:W1:Y:S02]  /*29c90*/  SHFL.IDX P6, R14, R13, R12, R11 ;  /* 0x0000000c0d0e7389 */ /* 0x00006400000c000b */
[----:B01----:R-:W-:Y:S01]  /*29ca0*/  ENDCOLLECTIVE ;  /* 0x000000000000791b */ /* 0x003fe20003800000 */
.L_x_4044:
[----:B------:R-:W-:Y:S05]  /*29cb0*/  BSYNC B1 ;  /* 0x0000000000017941 */ /* 0x000fea0003800000 */
.L_x_4043:
[----:B------:R-:W-:Y:S05]  /*29cc0*/  BRA `(.L_x_4045) ;  /* 0xffffff8800c07947 */ /* 0x000fea000383ffff */
.L_x_3872:
[----:B------:R-:W-:Y:S01]  /*29cd0*/  BSSY B1, `(.L_x_4046) ;  /* 0x0000006000017945 */ /* 0x000fe20003800000 */
[----:B------:R-:W-:-:S07]  /*29ce0*/  IMAD.MOV.U32 R15, RZ, RZ, -0x1 ;  /* 0xffffffffff0f7424 */ /* 0x000fce00078e00ff */
[----:B0-----:R-:W-:Y:S05]  /*29cf0*/  WARPSYNC.COLLECTIVE R15, `(.L_x_4047) ;  /* 0x000000000f0c7348 */ /* 0x001fea0003c00000 */
[----:B------:R-:W-:Y:S02]  /*29d00*/  ELECT P6, UR62, PT ;  /* 0x00000000003e782f */ /* 0x000fe400038c0000 */
[----:B------:R-:W-:Y:S01]  /*29d10*/  MOV R14, UR62 ;  /* 0x0000003e000e7c02 */ /* 0x000fe20008000f00 */
[----:B0-----:R-:W-:Y:S10]  /*29d20*/  ENDCOLLECTIVE ;  /* 0x000000000000791b */ /* 0x001ff40003800000 */
.L_x_4047:
[----:B------:R-:W-:Y:S05]  /*29d30*/  BSYNC B1 ;  /* 0x0000000000017941 */ /* 0x000fea0003800000 */
.L_x_4046:
[----:B------:R-:W-:Y:S01]  /*29d40*/  PLOP3.LUT P2, PT, P6, PT, PT, 0x80, 0x0 ;  /* 0x000000000000781c */ /* 0x000fe2000374f070 */
[----:B------:R-:W-:-:S12]  /*29d50*/  BRA `(.L_x_3871) ;  /* 0xffffff8800b47947 */ /* 0x000fd8000383ffff */
.L_x_3874:
[----:B0-----:R0:W1:Y:S02]  /*29d60*/  SYNCS.PHASECHK.TRANS64.TRYWAIT P0, [R18+URZ+0x36820], R2 ;  /* 0x03682002120075a7 */ /* 0x001064000800017f */
[----:B-1----:R-:W-:Y:S05]  /*29d70*/  @!P0 NANOSLEEP.SYNCS 0x989680 ;  /* 0x009896800000895d */ /* 0x002fea0003900000 */
[----:B------:R-:W1:Y:S02]  /*29d80*/  @!P0 SYNCS.PHASECHK.TRANS64 P0, [R18+URZ+0x36820], R2 ;  /* 0x03682002120085a7 */ /* 0x000e64000800007f */
[----:B-1----:R-:W-:Y:S05]  /*29d90*/  @!P0 BRA `(.L_x_3874) ;  /* 0xfffffffc00f08947 */ /* 0x002fea000383ffff */
[----:B------:R-:W-:Y:S05]  /*29da0*/  BRA `(.L_x_4048) ;  /* 0xffffff8800c47947 */ /* 0x000fea000383ffff */
.L_x_3878:
[----:B-1----:R1:W2:Y:S02]  /*29db0*/  SYNCS.PHASECHK.TRANS64.TRYWAIT P0, [R5+URZ+0x368a0], R8 ;  /* 0x0368a008050075a7 */ /* 0x0022a4000800017f */
[----:B--2---:R-:W-:Y:S05]  /*29dc0*/  @!P0 NANOSLEEP.SYNCS 0x989680 ;  /* 0x009896800000895d */ /* 0x004fea0003900000 */
[----:B------:R-:W2:Y:S02]  /*29dd0*/  @!P0 SYNCS.PHASECHK.TRANS64 P0, [R5+URZ+0x368a0], R8 ;  /* 0x0368a008050085a7 */ /* 0x000ea4000800007f */
[----:B--2---:R-:W-:Y:S05]  /*29de0*/  @!P0 BRA `(.L_x_3878) ;  /* 0xfffffffc00f08947 */ /* 0x004fea000383ffff */
[----:B------:R-:W-:Y:S05]  /*29df0*/  BRA `(.L_x_4049) ;  /* 0xffffff8800e47947 */ /* 0x000fea000383ffff */
.L_x_3885:
[----:B0-----:R0:W2:Y:S02]  /*29e00*/  SYNCS.PHASECHK.TRANS64.TRYWAIT P0, [R5+URZ+0x368c0], R8 ;  /* 0x0368c008050075a7 */ /* 0x0010a4000800017f */
[----:B--2---:R-:W-:Y:S05]  /*29e10*/  @!P0 NANOSLEEP.SYNCS 0x989680 ;  /* 0x009896800000895d */ /* 0x004fea0003900000 */
[----:B------:R-:W2:Y:S02]  /*29e20*/  @!P0 SYNCS.PHASECHK.TRANS64 P0, [R5+URZ+0x368c0], R8 ;  /* 0x0368c008050085a7 */ /* 0x000ea4000800007f */
[----:B--2---:R-:W-:Y:S05]  /*29e30*/  @!P0 BRA `(.L_x_3885) ;  /* 0xfffffffc00f08947 */ /* 0x004fea000383ffff */
[----:B------:R-:W-:Y:S05]  /*29e40*/  BRA `(.L_x_4050) ;  /* 0xffffff8c00e07947 */ /* 0x000fea000383ffff */
.L_x_3894:
[----:B0-----:R0:W1:Y:S02]  /*29e50*/  SYNCS.PHASECHK.TRANS64.TRYWAIT P0, [R6+URZ+0x368a0], R5 ;  /* 0x0368a005060075a7 */ /* 0x001064000800017f */
[----:B-1----:R-:W-:Y:S05]  /*29e60*/  @!P0 NANOSLEEP.SYNCS 0x989680 ;  /* 0x009896800000895d */ /* 0x002fea0003900000 */
[----:B------:R-:W1:Y:S02]  /*29e70*/  @!P0 SYNCS.PHASECHK.TRANS64 P0, [R6+URZ+0x368a0], R5 ;  /* 0x0368a005060085a7 */ /* 0x000e64000800007f */
[----:B-1----:R-:W-:Y:S05]  /*29e80*/  @!P0 BRA `(.L_x_3894) ;  /* 0xfffffffc00f08947 */ /* 0x002fea000383ffff */
[----:B------:R-:W-:Y:S05]  /*29e90*/  BRA `(.L_x_4051) ;  /* 0xffffff94001c7947 */ /* 0x000fea000383ffff */
.L_x_3901:
[----:B-1----:R1:W2:Y:S02]  /*29ea0*/  SYNCS.PHASECHK.TRANS64.TRYWAIT P0, [R6+URZ+0x368c0], R5 ;  /* 0x0368c005060075a7 */ /* 0x0022a4000800017f */
[----:B--2---:R-:W-:Y:S05]  /*29eb0*/  @!P0 NANOSLEEP.SYNCS 0x989680 ;  /* 0x009896800000895d */ /* 0x004fea0003900000 */
[----:B------:R-:W2:Y:S02]  /*29ec0*/  @!P0 SYNCS.PHASECHK.TRANS64 P0, [R6+URZ+0x368c0], R5 ;  /* 0x0368c005060085a7 */ /* 0x000ea4000800007f */
[----:B--2---:R-:W-:Y:S05]  /*29ed0*/  @!P0 BRA `(.L_x_3901) ;  /* 0xfffffffc00f08947 */ /* 0x004fea000383ffff */
[----:B------:R-:W-:Y:S05]  /*29ee0*/  BRA `(.L_x_4052) ;  /* 0xffffff9800207947 */ /* 0x000fea000383ffff */
.L_x_3918:
        /* <DEDUP_REMOVED lines=11> */
.L_x_4054:
[----:B------:R-:W-:Y:S05]  /*29fa0*/  BSYNC B0 ;  /* 0x0000000000007941 */ /* 0x000fea0003800000 */
.L_x_4053:
[----:B------:R-:W-:Y:S05]  /*29fb0*/  BRA `(.L_x_4055) ;  /* 0xffffffa400607947 */ /* 0x000fea000383ffff */
.L_x_3920:
[----:B------:R-:W-:Y:S01]  /*29fc0*/  BSSY B0, `(.L_x_4056) ;  /* 0x0000006000007945 */ /* 0x000fe20003800000 */
[----:B------:R-:W-:-:S07]  /*29fd0*/  IMAD.MOV.U32 R15, RZ, RZ, -0x1 ;  /* 0xffffffffff0f7424 */ /* 0x000fce00078e00ff */
[----:B0-----:R-:W-:Y:S05]  /*29fe0*/  WARPSYNC.COLLECTIVE R15, `(.L_x_4057) ;  /* 0x000000000f0c7348 */ /* 0x001fea0003c00000 */
[----:B------:R-:W-:Y:S02]  /*29ff0*/  ELECT P6, UR62, PT ;  /* 0x00000000003e782f */ /* 0x000fe400038c0000 */
[----:B------:R-:W-:Y:S01]  /*2a000*/  MOV R14, UR62 ;  /* 0x0000003e000e7c02 */ /* 0x000fe20008000f00 */
[----:B0-----:R-:W-:Y:S10]  /*2a010*/  ENDCOLLECTIVE ;  /* 0x000000000000791b */ /* 0x001ff40003800000 */
.L_x_4057:
[----:B------:R-:W-:Y:S05]  /*2a020*/  BSYNC B0 ;  /* 0x0000000000007941 */ /* 0x000fea0003800000 */
.L_x_4056:
[----:B------:R-:W-:Y:S05]  /*2a030*/  BRA `(.L_x_4058) ;  /* 0xffffffa4006c7947 */ /* 0x000fea000383ffff */
.L_x_3922:
[----:B0-----:R0:W1:Y:S02]  /*2a040*/  SYNCS.PHASECHK.TRANS64.TRYWAIT P0, [R0+URZ+0x36840], R2 ;  /* 0x03684002000075a7 */ /* 0x001064000800017f */
[----:B-1----:R-:W-:Y:S05]  /*2a050*/  @!P0 NANOSLEEP.SYNCS 0x989680 ;  /* 0x009896800000895d */ /* 0x002fea0003900000 */
[----:B------:R-:W1:Y:S02]  /*2a060*/  @!P0 SYNCS.PHASECHK.TRANS64 P0, [R0+URZ+0x36840], R2 ;  /* 0x03684002000085a7 */ /* 0x000e64000800007f */
[----:B-1----:R-:W-:Y:S05]  /*2a070*/  @!P0 BRA `(.L_x_3922) ;  /* 0xfffffffc00f08947 */ /* 0x002fea000383ffff */
[----:B------:R-:W-:Y:S05]  /*2a080*/  BRA `(.L_x_4059) ;  /* 0xffffffa400cc7947 */ /* 0x000fea000383ffff */
.L_x_3926:
[----:B------:R0:W5:Y:S01]  /*2a090*/  LDL.LU R10, [R1+0x5c] ;  /* 0x00005c00010a7983 */ /* 0x0001620000300800 */
[----:B------:R-:W-:Y:S01]  /*2a0a0*/  IMAD.MOV.U32 R13, RZ, RZ, R3 ;  /* 0x000000ffff0d7224 */ /* 0x000fe200078e0003 */
[----:B------:R-:W-:Y:S01]  /*2a0b0*/  MOV R12, RZ ;  /* 0x000000ff000c7202 */ /* 0x000fe20000000f00 */
[----:B------:R-:W-:Y:S01]  /*2a0c0*/  IMAD.MOV.U32 R11, RZ, RZ, 0x181f ;  /* 0x0000181fff0b7424 */ /* 0x000fe200078e00ff */
[----:B------:R-:W1:Y:S01]  /*2a0d0*/  S2R R7, SR_TID.X ;  /* 0x0000000000077919 */ /* 0x000e620000002100 */
[----:B------:R-:W-:-:S07]  /*2a0e0*/  IMAD.MOV.U32 R15, RZ, RZ, -0x1 ;  /* 0xffffffffff0f7424 */ /* 0x000fce00078e00ff */
[----:B01---5:R-:W-:Y:S05]  /*2a0f0*/  WARPSYNC.COLLECTIVE R15, `(.L_x_4060) ;  /* 0x000000000f087348 */ /* 0x023fea0003c00000 */
[----:B------:R2:W3:Y:S02]  /*2a100*/  SHFL.IDX P6, R14, R13, R12, R11 ;  /* 0x0000000c0d0e7389 */ /* 0x0004e400000c000b */
[----:B0123-5:R-:W-:Y:S01]  /*2a110*/  ENDCOLLECTIVE ;  /* 0x000000000000791b */ /* 0x02ffe20003800000 */
.L_x_4060:
[----:B------:R-:W-:Y:S01]  /*2a120*/  MOV R13, R4 ;  /* 0x00000004000d7202 */ /* 0x000fe20000000f00 */
[----:B------:R-:W-:-:S07]  /*2a130*/  IMAD.MOV.U32 R6, RZ, RZ, R14 ;  /* 0x000000ffff067224 */ /* 0x000fce00078e000e */
[----:B------:R-:W-:Y:S05]  /*2a140*/  WARPSYNC.COLLECTIVE R15, `(.L_x_4061) ;  /* 0x000000000f087348 */ /* 0x000fea0003c00000 */
[----:B------:R0:W1:Y:S02]  /*2a150*/  SHFL.IDX P6, R14, R13, R12, R11 ;  /* 0x0000000c0d0e7389 */ /* 0x00006400000c000b */
[----:B01----:R-:W-:Y:S01]  /*2a160*/  ENDCOLLECTIVE ;  /* 0x000000000000791b */ /* 0x003fe20003800000 */
.L_x_4061:
[----:B------:R-:W-:-:S04]  /*2a170*/  LOP3.LUT R7, R7, 0x7f, RZ, 0xc0, !PT ;  /* 0x0000007f07077812 */ /* 0x000fc800078ec0ff */
[----:B------:R-:W-:Y:S01]  /*2a180*/  SHF.R.U32.HI R0, RZ, 0x3, R7 ;  /* 0x00000003ff007819 */ /* 0x000fe20000011607 */
[----:B------:R-:W-:Y:S02]  /*2a190*/  IMAD R2, R10, R8, RZ ;  /* 0x000000080a027224 */ /* 0x000fe400078e02ff */
[----:B------:R0:W5:Y:S02]  /*2a1a0*/  LDL R10, [R1+0x30] ;  /* 0x00003000010a7983 */ /* 0x0001640000100800 */
[----:B------:R-:W-:Y:S02]  /*2a1b0*/  IMAD.IADD R0, R0, 0x1, R5 ;  /* 0x0000000100007824 */ /* 0x000fe400078e0205 */
[----:B------:R-:W-:Y:S02]  /*2a1c0*/  IMAD.MOV.U32 R7, RZ, RZ, R14 ;  /* 0x000000ffff077224 */ /* 0x000fe400078e000e */
[----:B------:R-:W-:Y:S01]  /*2a1d0*/  IMAD.MOV.U32 R13, RZ, RZ, R3 ;  /* 0x000000ffff0d7224 */ /* 0x000fe200078e0003 */
[C---:B------:R-:W-:Y:S01]  /*2a1e0*/  ISETP.GE.AND P2, PT, R0.reuse, R2, PT ;  /* 0x000000020000720c */ /* 0x040fe20003f46270 */
[----:B------:R-:W-:Y:S01]  /*2a1f0*/  IMAD.MOV.U32 R12, RZ, RZ, 0x1 ;  /* 0x00000001ff0c7424 */ /* 0x000fe200078e00ff */
[----:B0-----:R-:W-:-:S11]  /*2a200*/  IADD3 R5, R0, 0x10, RZ ;  /* 0x0000001000057810 */ /* 0x001fd60007ffe0ff */
[----:B-----5:R-:W-:Y:S05]  /*2a210*/  WARPSYNC.COLLECTIVE R15, `(.L_x_4062) ;  /* 0x000000000f087348 */ /* 0x020fea0003c00000 */
[----:B------:R0:W1:Y:S02]  /*2a220*/  SHFL.IDX P6, R14, R13, R12, R11 ;  /* 0x0000000c0d0e7389 */ /* 0x00006400000c000b */
[----:B01---5:R-:W-:Y:S01]  /*2a230*/  ENDCOLLECTIVE ;  /* 0x000000000000791b */ /* 0x023fe20003800000 */
.L_x_4062:
[----:B------:R-:W-:-:S05]  /*2a240*/  @!P2 LEA R7, P4, R9, R7, 0x1 ;  /* 0x000000070907a211 */ /* 0x000fca00078808ff */
[----:B------:R-:W-:Y:S01]  /*2a250*/  @!P2 IMAD.X R6, RZ, RZ, R6, P4 ;  /* 0x000000ffff06a224 */ /* 0x000fe200020e0606 */
[----:B------:R-:W-:-:S04]  /*2a260*/  MOV R13, R4 ;  /* 0x00000004000d7202 */ /* 0x000fc80000000f00 */
[----:B------:R-:W-:-:S04]  /*2a270*/  @!P2 LOP3.LUT R7, R7, R6, RZ, 0x3c, !PT ;  /* 0x000000060707a212 */ /* 0x000fc800078e3cff */
[----:B------:R-:W-:-:S04]  /*2a280*/  @!P2 LOP3.LUT R6, R7, R6, RZ, 0x3c, !PT ;  /* 0x000000060706a212 */ /* 0x000fc800078e3cff */
[----:B------:R-:W-:-:S05]  /*2a290*/  @!P2 LOP3.LUT R7, R7, R6, RZ, 0x3c, !PT ;  /* 0x000000060707a212 */ /* 0x000fca00078e3cff */
[----:B------:R-:W-:Y:S01]  /*2a2a0*/  @!PT LDS RZ, [RZ] ;  /* 0x00000000fffff984 */ /* 0x000fe20000000800 */
[----:B------:R-:W-:Y:S01]  /*2a2b0*/  @!PT LDS RZ, [RZ] ;  /* 0x00000000fffff984 */ /* 0x000fe20000000800 */
[----:B------:R-:W-:Y:S01]  /*2a2c0*/  @!PT LDS RZ, [RZ] ;  /* 0x00000000fffff984 */ /* 0x000fe20000000800 */
[----:B------:R-:W-:Y:S04]  /*2a2d0*/  @!P2 LDGSTS.E.BYPASS.LTC128B.128 [R10+0x15400], desc[UR60][R6.64], !P3 ;  /* 0x15400000060aafae */ /* 0x000fe8000d901d7c */
[----:B------:R-:W-:Y:S04]  /*2a2e0*/  @!P2 LDGSTS.E.BYPASS.LTC128B.128 [R10+0x19400], desc[UR60][R6.64+0x80], !P0 ;  /* 0x19400080060aafae */ /* 0x000fe8000c101d7c */
[----:B------:R0:W-:Y:S01]  /*2a2f0*/  @!P2 LDGSTS.E.BYPASS.LTC128B.128 [R10+0x1d400], desc[UR60][R6.64+0x100], !P1 ;  /* 0x1d400100060aafae */ /* 0x0001e2000c901d7c */
[----:B------:R-:W-:Y:S01]  /*2a300*/  ISETP.GE.AND P2, PT, R5, R2, PT ;  /* 0x000000020500720c */ /* 0x000fe20003f46270 */
[----:B0-----:R-:W-:-:S12]  /*2a310*/  IMAD.MOV.U32 R6, RZ, RZ, R14 ;  /* 0x000000ffff067224 */ /* 0x001fd800078e000e */
[----:B------:R-:W-:Y:S05]  /*2a320*/  WARPSYNC.COLLECTIVE R15, `(.L_x_4063) ;  /* 0x000000000f087348 */ /* 0x000fea0003c00000 */
[----:B------:R0:W1:Y:S02]  /*2a330*/  SHFL.IDX P6, R14, R13, R12, R11 ;  /* 0x0000000c0d0e7389 */ /* 0x00006400000c000b */
[----:B01----:R-:W-:Y:S01]  /*2a340*/  ENDCOLLECTIVE ;  /* 0x000000000000791b */ /* 0x003fe20003800000 */
.L_x_4063:
[----:B------:R-:W-:Y:S02]  /*2a350*/  IMAD.MOV.U32 R13, RZ, RZ, R3 ;  /* 0x000000ffff0d7224 */ /* 0x000fe400078e0003 */
[----:B------:R-:W-:Y:S02]  /*2a360*/  IMAD.MOV.U32 R12, RZ, RZ, 0x2 ;  /* 0x00000002ff0c7424 */ /* 0x000fe400078e00ff */
[----:B------:R-:W-:-:S07]  /*2a370*/  IMAD.MOV.U32 R5, RZ, RZ, R14 ;  /* 0x000000ffff057224 */ /* 0x000fce00078e000e */
[----:B------:R-:W-:Y:S05]  /*2a380*/  WARPSYNC.COLLECTIVE R15, `(.L_x_4064) ;  /* 0x000000000f087348 */ /* 0x000fea0003c00000 */
[----:B------:R0:W1:Y:S02]  /*2a390*/  SHFL.IDX P6, R14, R13, R12, R11 ;  /* 0x0000000c0d0e7389 */ /* 0x00006400000c000b */
[----:B01----:R-:W-:Y:S01]  /*2a3a0*/  ENDCOLLECTIVE ;  /* 0x000000000000791b */ /* 0x003fe20003800000 */
.L_x_4064:
[----:B------:R-:W-:-:S05]  /*2a3b0*/  @!P2 LEA R5, P4, R9, R5, 0x1 ;  /* 0x000000050905a211 */ /* 0x000fca00078808ff */
[----:B------:R-:W-:-:S04]  /*2a3c0*/  @!P2 IMAD.X R6, RZ, RZ, R6, P4 ;  /* 0x000000ffff06a224 */ /* 0x000fc800020e0606 */
[----:B------:R-:W-:Y:S01]  /*2a3d0*/  @!P2 IMAD.MOV.U32 R7, RZ, RZ, R6 ;  /* 0x000000ffff07a224 */ /* 0x000fe200078e0006 */
[----:B------:R-:W-:Y:S01]  /*2a3e0*/  @!P2 MOV R6, R5 ;  /* 0x000000050006a202 */ /* 0x000fe20000000f00 */
[----:B------:R-:W-:Y:S02]  /*2a3f0*/  IMAD.MOV.U32 R13, RZ, RZ, R4 ;  /* 0x000000ffff0d7224 */ /* 0x000fe400078e0004 */
[----:B------:R-:W-:Y:S02]  /*2a400*/  VIADD R5, R0, 0x20 ;  /* 0x0000002000057836 */ /* 0x000fe40000000000 */
[----:B------:R-:W-:Y:S01]  /*2a410*/  @!PT LDS RZ, [RZ] ;  /* 0x00000000fffff984 */ /* 0x000fe20000000800 */
[----:B------:R-:W-:Y:S01]  /*2a420*/  @!PT LDS RZ, [RZ] ;  /* 0x00000000fffff984 */ /* 0x000fe20000000800 */
[----:B------:R-:W-:Y:S01]  /*2a430*/  @!PT LDS RZ, [RZ] ;  /* 0x00000000fffff984 */ /* 0x000fe20000000800 */
[----:B------:R-:W-:Y:S04]  /*2a440*/  @!P2 LDGSTS.E.BYPASS.LTC128B.128 [R10+0x15c00], desc[UR60][R6.64], !P3 ;  /* 0x15c00000060aafae */ /* 0x000fe8000d901d7c */
[----:B------:R-:W-:Y:S04]  /*2a450*/  @!P2 LDGSTS.E.BYPASS.LTC128B.128 [R10+0x19c00], desc[UR60][R6.64+0x80], !P0 ;  /* 0x19c00080060aafae */ /* 0x000fe8000c101d7c */
[----:B------:R0:W-:Y:S01]  /*2a460*/  @!P2 LDGSTS.E.BYPASS.LTC128B.128 [R10+0x1dc00], desc[UR60][R6.64+0x100], !P1 ;  /* 0x1dc00100060aafae */ /* 0x0001e2000c901d7c */
[----:B------:R-:W-:-:S02]  /*2a470*/  ISETP.GE.AND P2, PT, R5, R2, PT ;  /* 0x000000020500720c */ /* 0x000fc40003f46270 */
[----:B0-----:R-:W-:-:S11]  /*2a480*/  MOV R6, R14 ;  /* 0x0000000e00067202 */ /* 0x001fd60000000f00 */
[----:B------:R-:W-:Y:S05]  /*2a490*/  WARPSYNC.COLLECTIVE R15, `(.L_x_4065) ;  /* 0x000000000f087348 */ /* 0x000fea0003c00000 */
[----:B------:R0:W1:Y:S02]  /*2a4a0*/  SHFL.IDX P6, R14, R13, R12, R11 ;  /* 0x0000000c0d0e7389 */ /* 0x00006400000c000b */
[----:B01----:R-:W-:Y:S01]  /*2a4b0*/  ENDCOLLECTIVE ;  /* 0x000000000000791b */ /* 0x003fe20003800000 */
.L_x_4065:
[----:B------:R-:W-:Y:S01]  /*2a4c0*/  IMAD.MOV.U32 R13, RZ, RZ, R3 ;  /* 0x000000ffff0d7224 */ /* 0x000fe200078e0003 */
[----:B------:R-:W-:Y:S01]  /*2a4d0*/  MOV R12, 0x3 ;  /* 0x00000003000c7802 */ /* 0x000fe20000000f00 */
[----:B------:R-:W-:-:S07]  /*2a4e0*/  IMAD.MOV.U32 R5, RZ, RZ, R14 ;  /* 0x000000ffff057224 */ /* 0x000fce00078e000e */
[----:B------:R-:W-:Y:S05]  /*2a4f0*/  WARPSYNC.COLLECTIVE R15, `(.L_x_4066) ;  /* 0x000000000f087348 */ /* 0x000fea0003c00000 */
[----:B------:R0:W1:Y:S02]  /*2a500*/  SHFL.IDX P6, R14, R13, R12, R11 ;  /* 0x0000000c0d0e7389 */ /* 0x00006400000c000b */
[----:B01----:R-:W-:Y:S01]  /*2a510*/  ENDCOLLECTIVE ;  /* 0x000000000000791b */ /* 0x003fe20003800000 */
.L_x_4066:
[----:B------:R-:W-:-:S05]  /*2a520*/  @!P2 LEA R5, P4, R9, R5, 0x1 ;  /* 0x000000050905a211 */ /* 0x000fca00078808ff */
[----:B------:R-:W-:-:S05]  /*2a530*/  @!P2 IMAD.X R6, RZ, RZ, R6, P4 ;  /* 0x000000ffff06a224 */ /* 0x000fca00020e0606 */
[----:B------:R-:W-:Y:S01]  /*2a540*/  @!P2 MOV R7, R6 ;  /* 0x000000060007a202 */ /* 0x000fe20000000f00 */
[----:B------:R-:W-:Y:S02]  /*2a550*/  @!P2 IMAD.MOV.U32 R6, RZ, RZ, R5 ;  /* 0x000000ffff06a224 */ /* 0x000fe400078e0005 */
[----:B------:R-:W-:Y:S02]  /*2a560*/  IMAD.MOV.U32 R13, RZ, RZ, R4 ;  /* 0x000000ffff0d7224 */ /* 0x000fe400078e0004 */
[----:B------:R-:W-:Y:S01]  /*2a570*/  VIADD R5, R0, 0x30 ;  /* 0x0000003000057836 */ /* 0x000fe20000000000 */
        /* <DEDUP_REMOVED lines=11> */
.L_x_4067:
[----:B------:R-:W-:Y:S01]  /*2a630*/  MOV R13, R3 ;  /* 0x00000003000d7202 */ /* 0x000fe20000000f00 */
[----:B------:R-:W-:Y:S02]  /*2a640*/  IMAD.MOV.U32 R12, RZ, RZ, 0x4 ;  /* 0x00000004ff0c7424 */ /* 0x000fe400078e00ff */
[----:B------:R-:W-:-:S07]  /*2a650*/  IMAD.MOV.U32 R5, RZ, RZ, R14 ;  /* 0x000000ffff057224 */ /* 0x000fce00078e000e */
[----:B------:R-:W-:Y:S05]  /*2a660*/  WARPSYNC.COLLECTIVE R15, `(.L_x_4068) ;  /* 0x000000000f087348 */ /* 0x000fea0003c00000 */
[----:B------:R0:W1:Y:S02]  /*2a670*/  SHFL.IDX P6, R14, R13, R12, R11 ;  /* 0x0000000c0d0e7389 */ /* 0x00006400000c000b */
[----:B01----:R-:W-:Y:S01]  /*2a680*/  ENDCOLLECTIVE ;  /* 0x000000000000791b */ /* 0x003fe20003800000 */
.L_x_4068:
[----:B------:R-:W-:-:S04]  /*2a690*/  @!P2 LEA R5, P4, R9, R5, 0x1 ;  /* 0x000000050905a211 */ /* 0x000fc800078808ff */
[----:B------:R-:W-:-:S05]  /*2a6a0*/  @!P2 IADD3.X R6, RZ, R6, RZ, P4, !PT ;  /* 0x00000006ff06a210 */ /* 0x000fca00027fe4ff */
[----:B------:R-:W-:Y:S02]  /*2a6b0*/  @!P2 IMAD.MOV.U32 R7, RZ, RZ, R6 ;  /* 0x000000ffff07a224 */ /* 0x000fe400078e0006 */
        /* <DEDUP_REMOVED lines=14> */
.L_x_4069:
[----:B------:R-:W-:Y:S02]  /*2a7a0*/  IMAD.MOV.U32 R13, RZ, RZ, R3 ;  /* 0x000000ffff0d7224 */ /* 0x000fe400078e0003 */
[----:B------:R-:W-:Y:S01]  /*2a7b0*/  IMAD.MOV.U32 R12, RZ, RZ, 0x5 ;  /* 0x00000005ff0c7424 */ /* 0x000fe200078e00ff */
[----:B------:R-:W-:-:S07]  /*2a7c0*/  MOV R5, R14 ;  /* 0x0000000e00057202 */ /* 0x000fce0000000f00 */
[----:B------:R-:W-:Y:S05]  /*2a7d0*/  WARPSYNC.COLLECTIVE R15, `(.L_x_4070) ;  /* 0x000000000f087348 */ /* 0x000fea0003c00000 */
[----:B------:R0:W1:Y:S02]  /*2a7e0*/  SHFL.IDX P6, R14, R13, R12, R11 ;  /* 0x0000000c0d0e7389 */ /* 0x00006400000c000b */
[----:B01----:R-:W-:Y:S01]  /*2a7f0*/  ENDCOLLECTIVE ;  /* 0x000000000000791b */ /* 0x003fe20003800000 */
.L_x_4070:
[----:B------:R-:W-:-:S05]  /*2a800*/  @!P2 LEA R5, P4, R9, R5, 0x1 ;  /* 0x000000050905a211 */ /* 0x000fca00078808ff */
[----:B------:R-:W-:-:S04]  /*2a810*/  @!P2 IMAD.X R6, RZ, RZ, R6, P4 ;  /* 0x000000ffff06a224 */ /* 0x000fc800020e0606 */
[----:B------:R-:W-:Y:S02]  /*2a820*/  @!P2 IMAD.MOV.U32 R7, RZ, RZ, R6 ;  /* 0x000000ffff07a224 */ /* 0x000fe400078e0006 */
[----:B------:R-:W-:Y:S01]  /*2a830*/  @!P2 IMAD.MOV.U32 R6, RZ, RZ, R5 ;  /* 0x000000ffff06a224 */ /* 0x000fe200078e0005 */
[----:B------:R-:W-:Y:S02]  /*2a840*/  MOV R13, R4 ;  /* 0x00000004000d7202 */ /* 0x000fe40000000f00 */
[----:B------:R-:W-:Y:S02]  /*2a850*/  IADD3 R5, R0, 0x50, RZ ;  /* 0x0000005000057810 */ /* 0x000fe40007ffe0ff */
        /* <DEDUP_REMOVED lines=11> */
.L_x_4071:
[----:B------:R-:W-:Y:S02]  /*2a910*/  IMAD.MOV.U32 R13, RZ, RZ, R3 ;  /* 0x000000ffff0d7224 */ /* 0x000fe400078e0003 */
[----:B------:R-:W-:Y:S02]  /*2a920*/  IMAD.MOV.U32 R12, RZ, RZ, 0x6 ;  /* 0x00000006ff0c7424 */ /* 0x000fe400078e00ff */
[----:B------:R-:W-:-:S07]  /*2a930*/  IMAD.MOV.U32 R5, RZ, RZ, R14 ;  /* 0x000000ffff057224 */ /* 0x000fce00078e000e */
[----:B------:R-:W-:Y:S05]  /*2a940*/  WARPSYNC.COLLECTIVE R15, `(.L_x_4072) ;  /* 0x000000000f087348 */ /* 0x000fea0003c00000 */
[----:B------:R0:W1:Y:S02]  /*2a950*/  SHFL.IDX P6, R14, R13, R12, R11 ;  /* 0x0000000c0d0e7389 */ /* 0x00006400000c000b */
[----:B01----:R-:W-:Y:S01]  /*2a960*/  ENDCOLLECTIVE ;  /* 0x000000000000791b */ /* 0x003fe20003800000 */
.L_x_4072:
        /* <DEDUP_REMOVED lines=17> */
.L_x_4073:
[----:B------:R-:W-:Y:S02]  /*2aa80*/  IMAD.MOV.U32 R13, RZ, RZ, R3 ;  /* 0x000000ffff0d7224 */ /* 0x000fe400078e0003 */
[----:B------:R-:W-:Y:S02]  /*2aa90*/  IMAD.MOV.U32 R12, RZ, RZ, 0x7 ;  /* 0x00000007ff0c7424 */ /* 0x000fe400078e00ff */
[----:B------:R-:W-:-:S07]  /*2aaa0*/  IMAD.MOV.U32 R5, RZ, RZ, R14 ;  /* 0x000000ffff057224 */ /* 0x000fce00078e000e */
[----:B------:R-:W-:Y:S05]  /*2aab0*/  WARPSYNC.COLLECTIVE R15, `(.L_x_4074) ;  /* 0x000000000f087348 */ /* 0x000fea0003c00000 */
[----:B------:R0:W1:Y:S02]  /*2aac0*/  SHFL.IDX P6, R14, R13, R12, R11 ;  /* 0x0000000c0d0e7389 */ /* 0x00006400000c000b */
[----:B01----:R-:W-:Y:S01]  /*2aad0*/  ENDCOLLECTIVE ;  /* 0x000000000000791b */ /* 0x003fe20003800000 */
.L_x_4074:
[----:B------:R-:W-:-:S05]  /*2aae0*/  @!P2 LEA R5, P4, R9, R5, 0x1 ;  /* 0x000000050905a211 */ /* 0x000fca00078808ff */
[----:B------:R-:W-:-:S05]  /*2aaf0*/  @!P2 IMAD.X R6, RZ, RZ, R6, P4 ;  /* 0x000000ffff06a224 */ /* 0x000fca00020e0606 */
[----:B------:R-:W-:Y:S01]  /*2ab00*/  @!P2 MOV R7, R6 ;  /* 0x000000060007a202 */ /* 0x000fe20000000f00 */
[----:B------:R-:W-:Y:S02]  /*2ab10*/  IMAD.MOV.U32 R13, RZ, RZ, R4 ;  /* 0x000000ffff0d7224 */ /* 0x000fe400078e0004 */
[----:B------:R-:W-:-:S05]  /*2ab20*/  @!P2 IMAD.MOV.U32 R6, RZ, RZ, R5 ;  /* 0x000000ffff06a224 */ /* 0x000fca00078e0005 */
[----:B------:R-:W-:Y:S01]  /*2ab30*/  @!PT LDS RZ, [RZ] ;  /* 0x00000000fffff984 */ /* 0x000fe20000000800 */
[----:B------:R-:W-:Y:S01]  /*2ab40*/  @!PT LDS RZ, [RZ] ;  /* 0x00000000fffff984 */ /* 0x000fe20000000800 */
[----:B------:R-:W-:Y:S01]  /*2ab50*/  @!PT LDS RZ, [RZ] ;  /* 0x00000000fffff984 */ /* 0x000fe20000000800 */
[----:B------:R0:W-:Y:S01]  /*2ab60*/  @!P2 LDGSTS.E.BYPASS.LTC128B.128 [R10+0x18400], desc[UR60][R6.64], !P3 ;  /* 0x18400000060aafae */ /* 0x0001e2000d901d7c */
[----:B------:R-:W-:-:S03]  /*2ab70*/  MOV R5, R14 ;  /* 0x0000000e00057202 */ /* 0x000fc60000000f00 */
[----:B------:R0:W-:Y:S04]  /*2ab80*/  @!P2 LDGSTS.E.BYPASS.LTC128B.128 [R10+0x1c400], desc[UR60][R6.64+0x80], !P0 ;  /* 0x1c400080060aafae */ /* 0x0001e8000c101d7c */
[----:B0-----:R-:W-:Y:S05]  /*2ab90*/  WARPSYNC.COLLECTIVE R15, `(.L_x_4075) ;  /* 0x000000000f087348 */ /* 0x001fea0003c00000 */
[----:B------:R1:W2:Y:S02]  /*2aba0*/  SHFL.IDX P6, R14, R13, R12, R11 ;  /* 0x0000000c0d0e7389 */ /* 0x0002a400000c000b */
[----:B012---:R-:W-:Y:S01]  /*2abb0*/  ENDCOLLECTIVE ;  /* 0x000000000000791b */ /* 0x007fe20003800000 */
.L_x_4075:
[----:B------:R-:W-:Y:S01]  /*2abc0*/  @!PT LDS RZ, [RZ] ;  /* 0x00000000fffff984 */ /* 0x000fe20000000800 */
[----:B------:R-:W-:Y:S01]  /*2abd0*/  @!PT LDS RZ, [RZ] ;  /* 0x00000000fffff984 */ /* 0x000fe20000000800 */
[----:B------:R-:W-:Y:S01]  /*2abe0*/  @!PT LDS RZ, [RZ] ;  /* 0x00000000fffff984 */ /* 0x000fe20000000800 */
[----:B------:R3:W-:Y:S01]  /*2abf0*/  @!P2 LDGSTS.E.BYPASS.LTC128B.128 [R10+0x20400], desc[UR60][R6.64+0x100], !P1 ;  /* 0x20400100060aafae */ /* 0x0007e2000c901d7c */
[----:B------:R-:W-:Y:S01]  /*2ac00*/  IMAD.MOV.U32 R3, RZ, RZ, R14 ;  /* 0x000000ffff037224 */ /* 0x000fe200078e000e */
[----:B------:R-:W-:Y:S06]  /*2ac10*/  BRA `(.L_x_4076) ;  /* 0xffffffa800887947 */ /* 0x000fec000383ffff */
.L_x_3931:
[----:B----4-:R4:W0:Y:S02]  /*2ac20*/  SYNCS.PHASECHK.TRANS64.TRYWAIT P0, [R18+URZ+0x36820], R0 ;  /* 0x03682000120075a7 */ /* 0x010824000800017f */
[----:B0-----:R-:W-:Y:S05]  /*2ac30*/  @!P0 NANOSLEEP.SYNCS 0x989680 ;  /* 0x009896800000895d */ /* 0x001fea0003900000 */
[----:B------:R-:W0:Y:S02]  /*2ac40*/  @!P0 SYNCS.PHASECHK.TRANS64 P0, [R18+URZ+0x36820], R0 ;  /* 0x03682000120085a7 */ /* 0x000e24000800007f */
[----:B0-----:R-:W-:Y:S05]  /*2ac50*/  @!P0 BRA `(.L_x_3931) ;  /* 0xfffffffc00f08947 */ /* 0x001fea000383ffff */
[----:B------:R-:W-:Y:S05]  /*2ac60*/  BRA `(.L_x_4077) ;  /* 0xffffffa800fc7947 */ /* 0x000fea000383ffff */
.L_x_3940:
[----:B-1----:R1:W2:Y:S02]  /*2ac70*/  SYNCS.PHASECHK.TRANS64.TRYWAIT P0, [R3+URZ+0x36840], R2 ;  /* 0x03684002030075a7 */ /* 0x0022a4000800017f */
[----:B--2---:R-:W-:Y:S05]  /*2ac80*/  @!P0 NANOSLEEP.SYNCS 0x989680 ;  /* 0x009896800000895d */ /* 0x004fea0003900000 */
[----:B------:R-:W2:Y:S02]  /*2ac90*/  @!P0 SYNCS.PHASECHK.TRANS64 P0, [R3+URZ+0x36840], R2 ;  /* 0x03684002030085a7 */ /* 0x000ea4000800007f */
[----:B--2---:R-:W-:Y:S05]  /*2aca0*/  @!P0 BRA `(.L_x_3940) ;  /* 0xfffffffc00f08947 */ /* 0x004fea000383ffff */
[----:B------:R-:W-:Y:S05]  /*2acb0*/  BRA `(.L_x_4078) ;  /* 0xffffffac00d87947 */ /* 0x000fea000383ffff */
.L_x_3947:
[----:B0-----:R0:W1:Y:S02]  /*2acc0*/  SYNCS.PHASECHK.TRANS64.TRYWAIT P0, [R2+URZ+0x36860], R3 ;  /* 0x03686003020075a7 */ /* 0x001064000800017f */
[----:B-1----:R-:W-:Y:S05]  /*2acd0*/  @!P0 NANOSLEEP.SYNCS 0x989680 ;  /* 0x009896800000895d */ /* 0x002fea0003900000 */
[----:B------:R-:W1:Y:S02]  /*2ace0*/  @!P0 SYNCS.PHASECHK.TRANS64 P0, [R2+URZ+0x36860], R3 ;  /* 0x03686003020085a7 */ /* 0x000e64000800007f */
[----:B-1----:R-:W-:Y:S05]  /*2acf0*/  @!P0 BRA `(.L_x_3947) ;  /* 0xfffffffc00f08947 */ /* 0x002fea000383ffff */
[----:B------:R-:W-:Y:S05]  /*2ad00*/  BRA `(.L_x_4079) ;  /* 0xffffffb000e87947 */ /* 0x000fea000383ffff */
.L_x_3958:
[----:B-1----:R1:W2:Y:S02]  /*2ad10*/  SYNCS.PHASECHK.TRANS64.TRYWAIT P0, [R3+URZ+0x36840], R2 ;  /* 0x03684002030075a7 */ /* 0x0022a4000800017f */
[----:B--2---:R-:W-:Y:S05]  /*2ad20*/  @!P0 NANOSLEEP.SYNCS 0x989680 ;  /* 0x009896800000895d */ /* 0x004fea0003900000 */
[----:B------:R-:W2:Y:S02]  /*2ad30*/  @!P0 SYNCS.PHASECHK.TRANS64 P0, [R3+URZ+0x36840], R2 ;  /* 0x03684002030085a7 */ /* 0x000ea4000800007f */
[----:B--2---:R-:W-:Y:S05]  /*2ad40*/  @!P0 BRA `(.L_x_3958) ;  /* 0xfffffffc00f08947 */ /* 0x004fea000383ffff */
[----:B------:R-:W-:Y:S05]  /*2ad50*/  BRA `(.L_x_4080) ;  /* 0xffffffb800bc7947 */ /* 0x000fea000383ffff */
.L_x_3965:
[----:B0-----:R0:W1:Y:S02]  /*2ad60*/  SYNCS.PHASECHK.TRANS64.TRYWAIT P0, [R2+URZ+0x36860], R3 ;  /* 0x03686003020075a7 */ /* 0x001064000800017f */
[----:B-1----:R-:W-:Y:S05]  /*2ad70*/  @!P0 NANOSLEEP.SYNCS 0x989680 ;  /* 0x009896800000895d */ /* 0x002fea0003900000 */
[----:B------:R-:W1:Y:S02]  /*2ad80*/  @!P0 SYNCS.PHASECHK.TRANS64 P0, [R2+URZ+0x36860], R3 ;  /* 0x03686003020085a7 */ /* 0x000e64000800007f */
[----:B-1----:R-:W-:Y:S05]  /*2ad90*/  @!P0 BRA `(.L_x_3965) ;  /* 0xfffffffc00f08947 */ /* 0x002fea000383ffff */
[----:B------:R-:W-:Y:S05]  /*2ada0*/  BRA `(.L_x_4081) ;  /* 0xffffffbc00cc7947 */ /* 0x000fea000383ffff */
.L_x_3976:
[----:B--2---:R2:W3:Y:S02]  /*2adb0*/  SYNCS.PHASECHK.TRANS64.TRYWAIT P0, [R3+URZ+0x36840], R2 ;  /* 0x03684002030075a7 */ /* 0x0044e4000800017f */
[----:B---3--:R-:W-:Y:S05]  /*2adc0*/  @!P0 NANOSLEEP.SYNCS 0x989680 ;  /* 0x009896800000895d */ /* 0x008fea0003900000 */
[----:B------:R-:W3:Y:S02]  /*2add0*/  @!P0 SYNCS.PHASECHK.TRANS64 P0, [R3+URZ+0x36840], R2 ;  /* 0x03684002030085a7 */ /* 0x000ee4000800007f */
[----:B---3--:R-:W-:Y:S05]  /*2ade0*/  @!P0 BRA `(.L_x_3976) ;  /* 0xfffffffc00f08947 */ /* 0x008fea000383ffff */
[----:B------:R-:W-:Y:S05]  /*2adf0*/  BRA `(.L_x_4082) ;  /* 0xffffffc400787947 */ /* 0x000fea000383ffff */
.L_x_3983:
[----:B0-----:R0:W1:Y:S02]  /*2ae00*/  SYNCS.PHASECHK.TRANS64.TRYWAIT P0, [R2+URZ+0x36860], R5 ;  /* 0x03686005020075a7 */ /* 0x001064000800017f */
[----:B-1----:R-:W-:Y:S05]  /*2ae10*/  @!P0 NANOSLEEP.SYNCS 0x989680 ;  /* 0x009896800000895d */ /* 0x002fea0003900000 */
[----:B------:R-:W1:Y:S02]  /*2ae20*/  @!P0 SYNCS.PHASECHK.TRANS64 P0, [R2+URZ+0x36860], R5 ;  /* 0x03686005020085a7 */ /* 0x000e64000800007f */
[----:B-1----:R-:W-:Y:S05]  /*2ae30*/  @!P0 BRA `(.L_x_3983) ;  /* 0xfffffffc00f08947 */ /* 0x002fea000383ffff */
[----:B------:R-:W-:Y:S05]  /*2ae40*/  BRA `(.L_x_4083) ;  /* 0xffffffc800847947 */ /* 0x000fea000383ffff */
.L_x_3996:
[----:B--2---:R2:W4:Y:S02]  /*2ae50*/  SYNCS.PHASECHK.TRANS64.TRYWAIT P0, [R0+URZ+0x36860], R2 ;  /* 0x03686002000075a7 */ /* 0x004524000800017f */
[----:B----4-:R-:W-:Y:S05]  /*2ae60*/  @!P0 NANOSLEEP.SYNCS 0x989680 ;  /* 0x009896800000895d */ /* 0x010fea0003900000 */
[----:B------:R-:W4:Y:S02]  /*2ae70*/  @!P0 SYNCS.PHASECHK.TRANS64 P0, [R0+URZ+0x36860], R2 ;  /* 0x03686002000085a7 */ /* 0x000f24000800007f */
[----:B----4-:R-:W-:Y:S05]  /*2ae80*/  @!P0 BRA `(.L_x_3996) ;  /* 0xfffffffc00f08947 */ /* 0x010fea000383ffff */
[----:B------:R-:W-:Y:S05]  /*2ae90*/  BRA `(.L_x_4084) ;  /* 0xffffffd000187947 */ /* 0x000fea000383ffff */
.L_x_4005:
[----:B----4-:R-:W4:Y:S01]  /*2aea0*/  LDL R0, [R1] ;  /* 0x0000000001007983 */ /* 0x010f220000100800 */
[----:B------:R-:W-:Y:S01]  /*2aeb0*/  BSSY B0, `(.L_x_4085) ;  /* 0x0000008000007945 */ /* 0x000fe20003800000 */
[----:B------:R-:W-:Y:S01]  /*2aec0*/  MOV R12, RZ ;  /* 0x000000ff000c7202 */ /* 0x000fe20000000f00 */
[----:B------:R-:W-:Y:S02]  /*2aed0*/  IMAD.MOV.U32 R11, RZ, RZ, 0x1f ;  /* 0x0000001fff0b7424 */ /* 0x000fe400078e00ff */
[----:B------:R-:W-:Y:S02]  /*2aee0*/  IMAD.MOV.U32 R15, RZ, RZ, -0x1 ;  /* 0xffffffffff0f7424 */ /* 0x000fe400078e00ff */
[----:B----4-:R-:W-:-:S07]  /*2aef0*/  IMAD.MOV.U32 R13, RZ, RZ, R0 ;  /* 0x000000ffff0d7224 */ /* 0x010fce00078e0000 */
[----:B0123--:R-:W-:Y:S05]  /*2af00*/  WARPSYNC.COLLECTIVE R15, `(.L_x_4086) ;  /* 0x000000000f087348 */ /* 0x00ffea0003c00000 */
[----:B------:R4:W0:Y:S02]  /*2af10*/  SHFL.IDX P6, R14, R13, R12, R11 ;  /* 0x0000000c0d0e7389 */ /* 0x00082400000c000b */
[----:B01234-:R-:W-:Y:S01]  /*2af20*/  ENDCOLLECTIVE ;  /* 0x000000000000791b */ /* 0x01ffe20003800000 */
.L_x_4086:
[----:B------:R-:W-:Y:S05]  /*2af30*/  BSYNC B0 ;  /* 0x0000000000007941 */ /* 0x000fea0003800000 */
.L_x_4085:
        /* <DEDUP_REMOVED lines=10> */
.L_x_4087:
[----:B------:R-:W-:Y:S01]  /*2afe0*/  ULDC UR4, c[0x0][0xc3c] ;  /* 0x00030f0000047ab9 */ /* 0x000fe20000000800 */
[----:B------:R-:W-:Y:S01]  /*2aff0*/  IMAD.IADD R4, R2, 0x1, R17 ;  /* 0x0000000102047824 */ /* 0x000fe200078e0211 */
[----:B------:R-:W-:Y:S02]  /*2b000*/  CS2R R10, SRZ ;  /* 0x00000000000a7805 */ /* 0x000fe4000001ff00 */
[----:B------:R-:W-:Y:S02]  /*2b010*/  MOV R0, R14 ;  /* 0x0000000e00007202 */ /* 0x000fe40000000f00 */
        /* <DEDUP_REMOVED lines=19> */
.L_x_4088:
[----:B------:R-:W-:Y:S02]  /*2b150*/  IMAD.MOV.U32 R12, RZ, RZ, 0x2 ;  /* 0x00000002ff0c7424 */ /* 0x000fe400078e00ff */
[----:B------:R-:W-:-:S05]  /*2b160*/  IMAD.MOV.U32 R3, RZ, RZ, R14 ;  /* 0x000000ffff037224 */ /* 0x000fca00078e000e */
[----:B------:R-:W-:Y:S02]  /*2b170*/  SEL R3, R3, RZ, P1 ;  /* 0x000000ff03037207 */ /* 0x000fe40000800000 */
[----:B------:R-:W-:Y:S02]  /*2b180*/  ISETP.GE.U32.AND P1, PT, R17, 0x4, PT ;  /* 0x000000041100780c */ /* 0x000fe40003f26070 */
[----:B------:R-:W-:-:S05]  /*2b190*/  IADD3 R2, R2, R3, RZ ;  /* 0x0000000302027210 */ /* 0x000fca0007ffe0ff */
[----:B------:R-:W-:-:S07]  /*2b1a0*/  IMAD.MOV.U32 R13, RZ, RZ, R2 ;  /* 0x000000ffff0d7224 */ /* 0x000fce00078e0002 */
[----:B------:R-:W-:Y:S05]  /*2b1b0*/  WARPSYNC.COLLECTIVE R15, `(.L_x_4089) ;  /* 0x000000000f087348 */ /* 0x000fea0003c00000 */
[----:B------:R0:W1:Y:S02]  /*2b1c0*/  SHFL.UP P6, R14, R13, R12, R11 ;  /* 0x0400000c0d0e7389 */ /* 0x00006400000c000b */
[----:B01----:R-:W-:Y:S01]  /*2b1d0*/  ENDCOLLECTIVE ;  /* 0x000000000000791b */ /* 0x003fe20003800000 */
.L_x_4089:
        /* <DEDUP_REMOVED lines=8> */
.L_x_4090:
        /* <DEDUP_REMOVED lines=8> */
.L_x_4091:
        /* <DEDUP_REMOVED lines=8> */
.L_x_4092:
[----:B------:R-:W-:Y:S02]  /*2b360*/  IMAD.MOV.U32 R12, RZ, RZ, 0x1f ;  /* 0x0000001fff0c7424 */ /* 0x000fe400078e00ff */
[----:B------:R-:W-:Y:S02]  /*2b370*/  IMAD.MOV.U32 R11, RZ, RZ, 0x1f ;  /* 0x0000001fff0b7424 */ /* 0x000fe400078e00ff */
[----:B------:R-:W-:-:S05]  /*2b380*/  IMAD.MOV.U32 R3, RZ, RZ, R14 ;  /* 0x000000ffff037224 */ /* 0x000fca00078e000e */
[----:B------:R-:W-:-:S04]  /*2b390*/  SEL R3, R3, RZ, P3 ;  /* 0x000000ff03037207 */ /* 0x000fc80001800000 */
[----:B------:R-:W-:-:S05]  /*2b3a0*/  IADD3 R7, R2, R3, RZ ;  /* 0x0000000302077210 */ /* 0x000fca0007ffe0ff */
[----:B------:R-:W-:-:S07]  /*2b3b0*/  IMAD.MOV.U32 R13, RZ, RZ, R7 ;  /* 0x000000ffff0d7224 */ /* 0x000fce00078e0007 */
[----:B------:R-:W-:Y:S05]  /*2b3c0*/  WARPSYNC.COLLECTIVE R15, `(.L_x_4093) ;  /* 0x000000000f087348 */ /* 0x000fea0003c00000 */
[----:B------:R0:W1:Y:S02]  /*2b3d0*/  SHFL.IDX P6, R14, R13, R12, R11 ;  /* 0x0000000c0d0e7389 */ /* 0x00006400000c000b */
[----:B01----:R-:W-:Y:S01]  /*2b3e0*/  ENDCOLLECTIVE ;  /* 0x000000000000791b */ /* 0x003fe20003800000 */
.L_x_4093:
[----:B------:R-:W-:Y:S01]  /*2b3f0*/  MOV R16, R14 ;  /* 0x0000000e00107202 */ /* 0x000fe20000000f00 */
[----:B------:R-:W-:Y:S06]  /*2b400*/  BRA `(.L_x_4094) ;  /* 0xffffffd000e07947 */ /* 0x000fec000383ffff */
.L_x_4008:
[----:B------:R-:W-:Y:S01]  /*2b410*/  BSSY B0, `(.L_x_4095) ;  /* 0x0000008000007945 */ /* 0x000fe20003800000 */
[----:B------:R-:W-:Y:S01]  /*2b420*/  IMAD.MOV.U32 R13, RZ, RZ, R2 ;  /* 0x000000ffff0d7224 */ /* 0x000fe200078e0002 */
[----:B------:R-:W-:Y:S01]  /*2b430*/  MOV R15, 0xffffffff ;  /* 0xffffffff000f7802 */ /* 0x000fe20000000f00 */
[----:B------:R-:W-:Y:S02]  /*2b440*/  IMAD.MOV.U32 R12, RZ, RZ, 0x1 ;  /* 0x00000001ff0c7424 */ /* 0x000fe400078e00ff */
[----:B------:R-:W-:-:S07]  /*2b450*/  IMAD.MOV.U32 R11, RZ, RZ, RZ ;  /* 0x000000ffff0b7224 */ /* 0x000fce00078e00ff */
[----:B0-----:R-:W-:Y:S05]  /*2b460*/  WARPSYNC.COLLECTIVE R15, `(.L_x_4096) ;  /* 0x000000000f087348 */ /* 0x001fea0003c00000 */
[----:B------:R1:W2:Y:S02]  /*2b470*/  SHFL.UP P6, R14, R13, R12, R11 ;  /* 0x0400000c0d0e7389 */ /* 0x0002a400000c000b */
[----:B012---:R-:W-:Y:S01]  /*2b480*/  ENDCOLLECTIVE ;  /* 0x000000000000791b */ /* 0x007fe20003800000 */
.L_x_4096:
[----:B------:R-:W-:Y:S05]  /*2b490*/  BSYNC B0 ;  /* 0x0000000000007941 */ /* 0x000fea0003800000 */
.L_x_4095:
[----:B------:R-:W2:Y:S01]  /*2b4a0*/  LDL R7, [R1+0x10] ;  /* 0x0000100001077983 */ /* 0x000ea20000100800 */
[----:B------:R-:W-:Y:S01]  /*2b4b0*/  IMAD.MOV.U32 R3, RZ, RZ, R14 ;  /* 0x000000ffff037224 */ /* 0x000fe200078e000e */
[----:B------:R-:W-:Y:S01]  /*2b4c0*/  MOV R12, 0x2 ;  /* 0x00000002000c7802 */ /* 0x000fe20000000f00 */
[----:B------:R-:W-:Y:S02]  /*2b4d0*/  IMAD.MOV.U32 R11, RZ, RZ, RZ ;  /* 0x000000ffff0b7224 */ /* 0x000fe400078e00ff */
[----:B------:R-:W-:Y:S01]  /*2b4e0*/  IMAD.MOV.U32 R15, RZ, RZ, -0x1 ;  /* 0xffffffffff0f7424 */ /* 0x000fe200078e00ff */
[----:B--2---:R-:W-:-:S04]  /*2b4f0*/  LOP3.LUT P4, RZ, R7, 0x1, RZ, 0xc0, !PT ;  /* 0x0000000107ff7812 */ /* 0x004fc8000788c0ff */
[----:B------:R-:W-:-:S05]  /*2b500*/  SEL R3, R3, RZ, P4 ;  /* 0x000000ff03037207 */ /* 0x000fca0002000000 */
[----:B------:R-:W-:-:S04]  /*2b510*/  IMAD.IADD R2, R2, 0x1, R3 ;  /* 0x0000000102027824 */ /* 0x000fc800078e0203 */
[----:B------:R-:W-:-:S07]  /*2b520*/  IMAD.MOV.U32 R13, RZ, RZ, R2 ;  /* 0x000000ffff0d7224 */ /* 0x000fce00078e0002 */
[----:B------:R-:W-:Y:S05]  /*2b530*/  WARPSYNC.COLLECTIVE R15, `(.L_x_4097) ;  /* 0x000000000f087348 */ /* 0x000fea0003c00000 */
[----:B------:R0:W1:Y:S02]  /*2b540*/  SHFL.UP P6, R14, R13, R12, R11 ;  /* 0x0400000c0d0e7389 */ /* 0x00006400000c000b */
[----:B01----:R-:W-:Y:S01]  /*2b550*/  ENDCOLLECTIVE ;  /* 0x000000000000791b */ /* 0x003fe20003800000 */
.L_x_4097:
        /* <DEDUP_REMOVED lines=8> */
.L_x_4098:
        /* <DEDUP_REMOVED lines=8> */
.L_x_4099:
        /* <DEDUP_REMOVED lines=8> */
.L_x_4100:
        /* <DEDUP_REMOVED lines=9> */
.L_x_4101:
[----:B------:R-:W-:Y:S01]  /*2b770*/  MOV R16, R14 ;  /* 0x0000000e00107202 */ /* 0x000fe20000000f00 */
[----:B------:R-:W-:Y:S06]  /*2b780*/  BRA `(.L_x_4102) ;  /* 0xffffffd000b07947 */ /* 0x000fec000383ffff */
.L_x_4010:
[----:B------:R-:W-:Y:S01]  /*2b790*/  BSSY B0, `(.L_x_4103) ;  /* 0x0000006000007945 */ /* 0x000fe20003800000 */
[----:B------:R-:W-:Y:S01]  /*2b7a0*/  PLOP3.LUT P6, PT, P6, PT, PT, 0x8, 0x0 ;  /* 0x000000000000781c */ /* 0x000fe200037ce170 */
[----:B------:R-:W-:-:S12]  /*2b7b0*/  IMAD.MOV.U32 R15, RZ, RZ, -0x1 ;  /* 0xffffffffff0f7424 */ /* 0x000fd800078e00ff */
[----:B0-----:R-:W-:Y:S05]  /*2b7c0*/  WARPSYNC.COLLECTIVE R15, `(.L_x_4104) ;  /* 0x000000000f087348 */ /* 0x001fea0003c00000 */
[----:B------:R-:W-:Y:S01]  /*2b7d0*/  VOTE.ANY R14, PT, P6 ;  /* 0x00000000000e7806 */ /* 0x000fe200030e0100 */
[----:B0-----:R-:W-:Y:S06]  /*2b7e0*/  ENDCOLLECTIVE ;  /* 0x000000000000791b */ /* 0x001fec0003800000 */
.L_x_4104:
[----:B------:R-:W-:Y:S05]  /*2b7f0*/  BSYNC B0 ;  /* 0x0000000000007941 */ /* 0x000fea0003800000 */
.L_x_4103:
[----:B------:R-:W-:Y:S02]  /*2b800*/  IMAD.MOV.U32 R3, RZ, RZ, R14 ;  /* 0x000000ffff037224 */ /* 0x000fe400078e000e */
[----:B------:R-:W-:Y:S02]  /*2b810*/  IMAD.MOV.U32 R13, RZ, RZ, R4 ;  /* 0x000000ffff0d7224 */ /* 0x000fe400078e0004 */
[----:B------:R-:W0:Y:S01]  /*2b820*/  POPC R0, R3 ;  /* 0x0000000300007309 */ /* 0x000e220000000000 */
[----:B------:R-:W-:Y:S02]  /*2b830*/  IMAD.MOV.U32 R11, RZ, RZ, 0x1f ;  /* 0x0000001fff0b7424 */ /* 0x000fe400078e00ff */
[----:B------:R-:W-:Y:S01]  /*2b840*/  IMAD.MOV.U32 R15, RZ, RZ, -0x1 ;  /* 0xffffffffff0f7424 */ /* 0x000fe200078e00ff */
[----:B0-----:R-:W-:-:S07]  /*2b850*/  MOV R12, R0 ;  /* 0x00000000000c7202 */ /* 0x001fce0000000f00 */
[----:B------:R-:W-:Y:S05]  /*2b860*/  WARPSYNC.COLLECTIVE R15, `(.L_x_4105) ;  /* 0x000000000f087348 */ /* 0x000fea0003c00000 */
[----:B------:R0:W1:Y:S02]  /*2b870*/  SHFL.IDX P6, R14, R13, R12, R11 ;  /* 0x0000000c0d0e7389 */ /* 0x00006400000c000b */
[----:B01----:R-:W-:Y:S01]  /*2b880*/  ENDCOLLECTIVE ;  /* 0x000000000000791b */ /* 0x003fe20003800000 */
.L_x_4105:
[----:B------:R-:W-:Y:S01]  /*2b890*/  MOV R13, R6 ;  /* 0x00000006000d7202 */ /* 0x000fe20000000f00 */
[----:B------:R-:W-:-:S07]  /*2b8a0*/  IMAD.MOV.U32 R4, RZ, RZ, R14 ;  /* 0x000000ffff047224 */ /* 0x000fce00078e000e */
[----:B------:R-:W-:Y:S05]  /*2b8b0*/  WARPSYNC.COLLECTIVE R15, `(.L_x_4106) ;  /* 0x000000000f087348 */ /* 0x000fea0003c00000 */
[----:B------:R0:W1:Y:S02]  /*2b8c0*/  SHFL.IDX P6, R14, R13, R12, R11 ;  /* 0x0000000c0d0e7389 */ /* 0x00006400000c000b */
[----:B01----:R-:W-:Y:S01]  /*2b8d0*/  ENDCOLLECTIVE ;  /* 0x000000000000791b */ /* 0x003fe20003800000 */
.L_x_4106:
[----:B------:R-:W-:Y:S01]  /*2b8e0*/  IMAD.MOV.U32 R6, RZ, RZ, R14 ;  /* 0x000000ffff067224 */ /* 0x000fe200078e000e */
[----:B------:R-:W-:Y:S06]  /*2b8f0*/  BRA `(.L_x_4107) ;  /* 0xffffffd000907947 */ /* 0x000fec000383ffff */
.L_x_4012:
[----:B------:R-:W-:Y:S01]  /*2b900*/  BSSY B0, `(.L_x_4108) ;  /* 0x0000007000007945 */ /* 0x000fe20003800000 */
[----:B------:R-:W-:Y:S01]  /*2b910*/  IMAD.MOV.U32 R13, RZ, RZ, R7 ;  /* 0x000000ffff0d7224 */ /* 0x000fe200078e0007 */
[----:B------:R-:W-:Y:S01]  /*2b920*/  MOV R15, 0xffffffff ;  /* 0xffffffff000f7802 */ /* 0x000fe20000000f00 */
[----:B------:R-:W-:-:S07]  /*2b930*/  IMAD.MOV.U32 R11, RZ, RZ, 0x1f ;  /* 0x0000001fff0b7424 */ /* 0x000fce00078e00ff */
[----:B0123--:R-:W-:Y:S05]  /*2b940*/  WARPSYNC.COLLECTIVE R15, `(.L_x_4109) ;  /* 0x000000000f087348 */ /* 0x00ffea0003c00000 */
[----:B------:R4:W0:Y:S02]  /*2b950*/  SHFL.IDX P6, R14, R13, R12, R11 ;  /* 0x0000000c0d0e7389 */ /* 0x00082400000c000b */
[----:B01234-:R-:W-:Y:S01]  /*2b960*/  ENDCOLLECTIVE ;  /* 0x000000000000791b */ /* 0x01ffe20003800000 */
.L_x_4109:
[----:B------:R-:W-:Y:S05]  /*2b970*/  BSYNC B0 ;  /* 0x0000000000007941 */ /* 0x000fea0003800000 */
.L_x_4108:
[----:B------:R-:W-:Y:S01]  /*2b980*/  IMAD.MOV.U32 R7, RZ, RZ, R14 ;  /* 0x000000ffff077224 */ /* 0x000fe200078e000e */
[----:B------:R-:W-:Y:S06]  /*2b990*/  BRA `(.L_x_4110) ;  /* 0xffffffd000807947 */ /* 0x000fec000383ffff */
.L_x_4016:
[----:B0-----:R0:W1:Y:S02]  /*2b9a0*/  SYNCS.PHASECHK.TRANS64.TRYWAIT P0, [R0+URZ+0x36820], R3 ;  /* 0x03682003000075a7 */ /* 0x001064000800017f */
[----:B-1----:R-:W-:Y:S05]  /*2b9b0*/  @!P0 NANOSLEEP.SYNCS 0x989680 ;  /* 0x009896800000895d */ /* 0x002fea0003900000 */
[----:B------:R-:W1:Y:S02]  /*2b9c0*/  @!P0 SYNCS.PHASECHK.TRANS64 P0, [R0+URZ+0x36820], R3 ;  /* 0x03682003000085a7 */ /* 0x000e64000800007f */
[----:B-1----:R-:W-:Y:S05]  /*2b9d0*/  @!P0 BRA `(.L_x_4016) ;  /* 0xfffffffc00f08947 */ /* 0x002fea000383ffff */
[----:B------:R-:W-:Y:S05]  /*2b9e0*/  BRA `(.L_x_4111) ;  /* 0xffffffd800147947 */ /* 0x000fea000383ffff */
.L_x_4017:
        /* <DEDUP_REMOVED lines=11> */
.L_x_4113:
[----:B------:R-:W-:Y:S05]  /*2baa0*/  BSYNC B0 ;  /* 0x0000000000007941 */ /* 0x000fea0003800000 */
.L_x_4112:
[----:B------:R-:W-:Y:S05]  /*2bab0*/  BRA `(.L_x_4114) ;  /* 0xffffffd400fc7947 */ /* 0x000fea000383ffff */
.L_x_4018:
[----:B------:R-:W-:Y:S01]  /*2bac0*/  BSSY B0, `(.L_x_4115) ;  /* 0x0000006000007945 */ /* 0x000fe20003800000 */
[----:B------:R-:W-:-:S07]  /*2bad0*/  IMAD.MOV.U32 R15, RZ, RZ, -0x1 ;  /* 0xffffffffff0f7424 */ /* 0x000fce00078e00ff */
[----:B01----:R-:W-:Y:S05]  /*2bae0*/  WARPSYNC.COLLECTIVE R15, `(.L_x_4116) ;  /* 0x000000000f0c7348 */ /* 0x003fea0003c00000 */
[----:B------:R-:W-:Y:S02]  /*2baf0*/  ELECT P6, UR62, PT ;  /* 0x00000000003e782f */ /* 0x000fe400038c0000 */
[----:B------:R-:W-:Y:S01]  /*2bb00*/  MOV R14, UR62 ;  /* 0x0000003e000e7c02 */ /* 0x000fe20008000f00 */
[----:B01----:R-:W-:Y:S10]  /*2bb10*/  ENDCOLLECTIVE ;  /* 0x000000000000791b */ /* 0x003ff40003800000 */
.L_x_4116:
[----:B------:R-:W-:Y:S05]  /*2bb20*/  BSYNC B0 ;  /* 0x0000000000007941 */ /* 0x000fea0003800000 */
.L_x_4115:
[----:B------:R-:W-:Y:S05]  /*2bb30*/  BRA `(.L_x_4117) ;  /* 0xffffffd400f07947 */ /* 0x000fea000383ffff */
.L_x_4020:
[----:B0-----:R0:W1:Y:S02]  /*2bb40*/  SYNCS.PHASECHK.TRANS64.TRYWAIT P0, [R6+URZ], R5 ;  /* 0x00000005060075a7 */ /* 0x001064000800017f */
[----:B-1----:R-:W-:Y:S05]  /*2bb50*/  @!P0 NANOSLEEP.SYNCS 0x989680 ;  /* 0x009896800000895d */ /* 0x002fea0003900000 */
[----:B------:R-:W1:Y:S02]  /*2bb60*/  @!P0 SYNCS.PHASECHK.TRANS64 P0, [R6+URZ], R5 ;  /* 0x00000005060085a7 */ /* 0x000e64000800007f */
[----:B-1----:R-:W-:Y:S05]  /*2bb70*/  @!P0 BRA `(.L_x_4020) ;  /* 0xfffffffc00f08947 */ /* 0x002fea000383ffff */
[----:B------:R-:W-:Y:S05]  /*2bb80*/  BRA `(.L_x_4118) ;  /* 0xffffffd800307947 */ /* 0x000fea000383ffff */
.L_x_4021:
[----:B-1----:R1:W2:Y:S02]  /*2bb90*/  SYNCS.PHASECHK.TRANS64.TRYWAIT P0, [R7+URZ], R2 ;  /* 0x00000002070075a7 */ /* 0x0022a4000800017f */
[----:B--2---:R-:W-:Y:S05]  /*2bba0*/  @!P0 NANOSLEEP.SYNCS 0x989680 ;  /* 0x009896800000895d */ /* 0x004fea0003900000 */
[----:B------:R-:W2:Y:S02]  /*2bbb0*/  @!P0 SYNCS.PHASECHK.TRANS64 P0, [R7+URZ], R2 ;  /* 0x00000002070085a7 */ /* 0x000ea4000800007f */
[----:B--2---:R-:W-:Y:S05]  /*2bbc0*/  @!P0 BRA `(.L_x_4021) ;  /* 0xfffffffc00f08947 */ /* 0x004fea000383ffff */
[----:B------:R-:W-:Y:S05]  /*2bbd0*/  BRA `(.L_x_4119) ;  /* 0xffffffd800247947 */ /* 0x000fea000383ffff */
.L_x_4023:
[----:B--2---:R2:W3:Y:S02]  /*2bbe0*/  SYNCS.PHASECHK.TRANS64.TRYWAIT P0, [R4+URZ], R5 ;  /* 0x00000005040075a7 */ /* 0x0044e4000800017f */
[----:B---3--:R-:W-:Y:S05]  /*2bbf0*/  @!P0 NANOSLEEP.SYNCS 0x989680 ;  /* 0x009896800000895d */ /* 0x008fea0003900000 */
[----:B------:R-:W3:Y:S02]  /*2bc00*/  @!P0 SYNCS.PHASECHK.TRANS64 P0, [R4+URZ], R5 ;  /* 0x00000005040085a7 */ /* 0x000ee4000800007f */
[----:B---3--:R-:W-:Y:S05]  /*2bc10*/  @!P0 BRA `(.L_x_4023) ;  /* 0xfffffffc00f08947 */ /* 0x008fea000383ffff */
[----:B------:R-:W-:Y:S05]  /*2bc20*/  BRA `(.L_x_4120) ;  /* 0xffffffd800287947 */ /* 0x000fea000383ffff */
.L_x_4121:
        /* <DEDUP_REMOVED lines=13> */
.L_x_14850:


//--------------------- .text._ZN7cutlass13device_kernelIN5flash11enable_sm90INS1_16FlashAttnFwdSm90INS1_25CollectiveMainloopFwdSm90ILi2EN4cute5tupleIJNS5_1CILi1EEES8_S8_EEENS6_IJNS7_ILi128EEENS7_ILi96EEENS7_ILi192EEEEEELi192ENS_6half_tEfNS_4arch4Sm90ELb0ELb1ELb1ELb0ELb0ELb0ELb0ELb1ELb1ELb1ELb1ELb0EEENS1_21CollectiveEpilogueFwdINS6_IJSA_SC_SB_EEES9_SE_SG_Li256ELb0ELb1ELb1ELb0EEENS1_19SingleTileSchedulerILb0ELb1ELb1ELi128EEEEEEEEEvNT_6ParamsE --------------------------
	.section	.text._ZN7cutlass13device_kernelIN5flash11enable_sm90INS1_16FlashAttnFwdSm90INS1_25CollectiveMainloopFwdSm90ILi2EN4cute5tupleIJNS5_1CILi1EEES8_S8_EEENS6_IJNS7_ILi128EEENS7_ILi96EEENS7_ILi192EEEEEELi192ENS_6half_tEfNS_4arch4Sm90ELb0ELb1ELb1ELb0ELb0ELb0ELb0ELb1ELb1ELb1ELb1ELb0EEENS1_21CollectiveEpilogueFwdINS6_IJSA_SC_SB_EEES9_SE_SG_Li256ELb0ELb1ELb1ELb0EEENS1_19SingleTileSchedulerILb0ELb1ELb1ELi128EEEEEEEEEvNT_6ParamsE,"ax",@progbits
	.align	128
.text._ZN7cutlass13device_kernelIN5flash11enable_sm90INS1_16FlashAttnFwdSm90INS1_25CollectiveMainloopFwdSm90ILi2EN4cute5tupleIJNS5_1CILi1EEES8_S8_EEENS6_IJNS7_ILi128EEENS7_ILi96EEENS7_ILi192EEEEEELi192ENS_6half_tEfNS_4arch4Sm90ELb0ELb1ELb1ELb0ELb0ELb0ELb0ELb1ELb1ELb1ELb1ELb0EEENS1_21CollectiveEpilogueFwdINS6_IJSA_SC_SB_EEES9_SE_SG_Li256ELb0ELb1ELb1ELb0EEENS1_19SingleTileSchedulerILb0ELb1ELb1ELi128EEEEEEEEEvNT_6ParamsE:
        .type           _ZN7cutlass13device_kernelIN5flash11enable_sm90INS1_16FlashAttnFwdSm90INS1_25CollectiveMainloopFwdSm90ILi2EN4cute5tupleIJNS5_1CILi1EEES8_S8_EEENS6_IJNS7_ILi128EEENS7_ILi96EEENS7_ILi192EEEEEELi192ENS_6half_tEfNS_4arch4Sm90ELb0ELb1ELb1ELb0ELb0ELb0ELb0ELb1ELb1ELb1ELb1ELb0EEENS1_21CollectiveEpilogueFwdINS6_IJSA_SC_SB_EEES9_SE_SG_Li256ELb0ELb1ELb1ELb0EEENS1_19SingleTileSchedulerILb0ELb1ELb1ELi128EEEEEEEEEvNT_6ParamsE,@function
        .size           _ZN7cutlass13device_kernelIN5flash11enable_sm90INS1_16FlashAttnFwdSm90INS1_25CollectiveMainloopFwdSm90ILi2EN4cute5tupleIJNS5_1CILi1EEES8_S8_EEENS6_IJNS7_ILi128EEENS7_ILi96EEENS7_ILi192EEEEEELi192ENS_6half_tEfNS_4arch4Sm90ELb0ELb1ELb1ELb0ELb0ELb0ELb0ELb1ELb1ELb1ELb1ELb0EEENS1_21CollectiveEpilogueFwdINS6_IJSA_SC_SB_EEES9_SE_SG_Li256ELb0ELb1ELb1ELb0EEENS1_19SingleTileSchedulerILb0ELb1ELb1ELi128EEEEEEEEEvNT_6ParamsE,(.L_x_14851 - _ZN7cutlass13device_kernelIN5flash11enable_sm90INS1_16FlashAttnFwdSm90INS1_25CollectiveMainloopFwdSm90ILi2EN4cute5tupleIJNS5_1CILi1EEES8_S8_EEENS6_IJNS7_ILi128EEENS7_ILi96EEENS7_ILi192EEEEEELi192ENS_6half_tEfNS_4arch4Sm90ELb0ELb1ELb1ELb0ELb0ELb0ELb0ELb1ELb1ELb1ELb1ELb0EEENS1_21CollectiveEpilogueFwdINS6_IJSA_SC_SB_EEES9_SE_SG_Li256ELb0ELb1ELb1ELb0EEENS1_19SingleTileSchedulerILb0ELb1ELb1ELi128EEEEEEEEEvNT_6ParamsE)
        .other          _ZN7cutlass13device_kernelIN5flash11enable_sm90INS1_16FlashAttnFwdSm90INS1_25CollectiveMainloopFwdSm90ILi2EN4cute5tupleIJNS5_1CILi1EEES8_S8_EEENS6_IJNS7_ILi128EEENS7_ILi96EEENS7_ILi192EEEEEELi192ENS_6half_tEfNS_4arch4Sm90ELb0ELb1ELb1ELb0ELb0ELb0ELb0ELb1ELb1ELb1ELb1ELb0EEENS1_21CollectiveEpilogueFwdINS6_IJSA_SC_SB_EEES9_SE_SG_Li256ELb0ELb1ELb1ELb0EEENS1_19SingleTileSchedulerILb0ELb1ELb1ELi128EEEEEEEEEvNT_6ParamsE,@"STO_CUDA_ENTRY STV_DEFAULT"
_ZN7cutlass13device_kernelIN5flash11enable_sm90INS1_16FlashAttnFwdSm90INS1_25CollectiveMainloopFwdSm90ILi2EN4cute5tupleIJNS5_1CILi1EEES8_S8_EEENS6_IJNS7_ILi128EEENS7_ILi96EEENS7_ILi192EEEEEELi192ENS_6half_tEfNS_4arch4Sm90ELb0ELb1ELb1ELb0ELb0ELb0ELb0ELb1ELb1ELb1ELb1ELb0EEENS1_21CollectiveEpilogueFwdINS6_IJSA_SC_SB_EEES9_SE_SG_Li256ELb0ELb1ELb1ELb0EEENS1_19SingleTileSchedulerILb0ELb1ELb1ELi128EEEEEEEEEvNT_6ParamsE:
        /* <DEDUP_REMOVED lines=18> */
.L_x_4123:
[----:B------:R-:W-:Y:S05]  /*0120*/  BSYNC B0 ;  /* 0x0000000000007941 */ /* 0x000fea0003800000 */
.L_x_4122:
        /* <DEDUP_REMOVED lines=41> */
.L_x_4124:
        /* <DEDUP_REMOVED lines=22> */
.L_x_4125:
        /* <DEDUP_REMOVED lines=18> */
.L_x_4126:
        /* <DEDUP_REMOVED lines=22> */
.L_x_4127:
        /* <DEDUP_REMOVED lines=22> */
.L_x_4128:
        /* <DEDUP_REMOVED lines=9> */
.L_x_4131:
        /* <DEDUP_REMOVED lines=19> */
[----:B0-----:R-:W0:Y:S01]  /*0ac0*/  LDC.64 R2, c[0x0][0x418] ;  /* 0x00010600ff027b82 */ /* 0x001e220000000a00 */
[----:B------:R-:W-:Y:S01]  /*0ad0*/  ULDC UR4, c[0x0][0x448] ;  /* 0x0001120000047ab9 */ /* 0x000fe20000000800 */
[----:B------:R-:W1:Y:S01]  /*0ae0*/  S2R R0, SR_TID.X ;  /* 0x0000000000007919 */ /* 0x000e620000002100 */
[----:B------:R-:W-:-:S03]  /*0af0*/  UISETP.NE.AND UP0, UPT, UR4, 0x1, UPT ;  /* 0x000000010400788c */ /* 0x000fc6000bf05270 */
[----:B------:R-:W-:Y:S02]  /*0b00*/  ULDC.64 UR4, c[0x0][0x9e0] ;  /* 0x0002780000047ab9 */ /* 0x000fe40000000a00 */
[----:B------:R-:W2:Y:S01]  /*0b10*/  LDC R22, c[0x0][0x288] ;  /* 0x0000a200ff167b82 */ /* 0x000ea20000000800 */
[----:B------:R-:W-:-:S05]  /*0b20*/  UISETP.GE.AND UP1, UPT, UR5, 0x1, UPT ;  /* 0x000000010500788c */ /* 0x000fca000bf26270 */
[----:B------:R-:W-:Y:S01]  /*0b30*/  @UP0 ULDC UR9, c[0x0][0x44c] ;  /* 0x0001130000090ab9 */ /* 0x000fe20000000800 */
[----:B------:R-:W-:Y:S01]  /*0b40*/  @UP0 ULDC UR11, c[0x0][0x450] ;  /* 0x00011400000b0ab9 */ /* 0x000fe20000000800 */
[----:B------:R-:W3:Y:S01]  /*0b50*/  LDC R16, c[0x0][0x424] ;  /* 0x00010900ff107b82 */ /* 0x000ee20000000800 */
[----:B------:R-:W-:-:S07]  /*0b60*/  PLOP3.LUT P1, PT, PT, PT, UP1, 0x80, 0x0 ;  /* 0x000000000000781c */ /* 0x000fce0003f2f018 */
[----:B------:R-:W4:Y:S01]  /*0b70*/  LDC R5, c[0x0][0x2f0] ;  /* 0x0000bc00ff057b82 */ /* 0x000f220000000800 */
[----:B0-----:R-:W-:-:S04]  /*0b80*/  ISETP.NE.U32.AND P0, PT, R2, RZ, PT ;  /* 0x000000ff0200720c */ /* 0x001fc80003f05070 */
[----:B------:R-:W-:-:S03]  /*0b90*/  ISETP.NE.AND.EX P0, PT, R3, RZ, PT, P0 ;  /* 0x000000ff0300720c */ /* 0x000fc60003f05300 */
[----:B------:R-:W0:Y:S01]  /*0ba0*/  S2UR UR38, SR_CTAID.X ;  /* 0x00000000002679c3 */ /* 0x000e220000002500 */
[----:B--2---:R-:W-:Y:S01]  /*0bb0*/  IADD3 R3, -R22, 0x1, RZ ;  /* 0x0000000116037810 */ /* 0x004fe20007ffe1ff */
[----:B-1----:R-:W-:Y:S01]  /*0bc0*/  VIADD R120, R0, 0xffffff80 ;  /* 0xffffff8000787836 */ /* 0x002fe20000000000 */
[----:B---3--:R-:W-:-:S05]  /*0bd0*/  SEL R16, R16, 0x1, P0 ;  /* 0x0000000110107807 */ /* 0x008fca0000000000 */
[CC--:B----4-:R-:W-:Y:S02]  /*0be0*/  IMAD R3, R16.reuse, R5.reuse, R3 ;  /* 0x0000000510037224 */ /* 0x0d0fe400078e0203 */
[----:B------:R-:W-:-:S03]  /*0bf0*/  IMAD R18, R16, R5, RZ ;  /* 0x0000000510127224 */ /* 0x000fc600078e02ff */
[----:B------:R-:W-:Y:S01]  /*0c00*/  R2UR UR10, R3 ;  /* 0x00000000030a72ca */ /* 0x000fe200000e0000 */
[----:B0-----:R-:W-:-:S04]  /*0c10*/  USHF.L.U32 UR38, UR38, 0x7, URZ ;  /* 0x0000000726267899 */ /* 0x001fc8000800063f */
[----:B------:R-:W-:Y:S02]  /*0c20*/  @UP0 UIADD3 UR8, UR38, 0x7f, URZ ;  /* 0x0000007f26080890 */ /* 0x000fe4000fffe03f */
[----:B------:R-:W-:Y:S02]  /*0c30*/  UIADD3 UR7, UR38, 0x7f, URZ ;  /* 0x0000007f26077890 */ /* 0x000fe4000fffe03f */
[----:B------:R-:W-:-:S04]  /*0c40*/  UIMAD.WIDE.U32 UR8, UR8, UR9, URZ ;  /* 0x00000009080872a5 */ /* 0x000fc8000f8e003f */
[----:B------:R-:W-:-:S04]  /*0c50*/  @UP0 USHF.R.U32.HI UR7, URZ, UR11, UR9 ;  /* 0x0000000b3f070299 */ /* 0x000fc80008011609 */
[----:B------:R-:W-:-:S04]  /*0c60*/  UIADD3 UR7, UR10, UR7, URZ ;  /* 0x000000070a077290 */ /* 0x000fc8000fffe03f */
[----:B------:R-:W-:-:S06]  /*0c70*/  UIADD3 UR4, UR7, UR4, URZ ;  /* 0x0000000407047290 */ /* 0x000fcc000fffe03f */
[----:B------:R-:W-:Y:S01]  /*0c80*/  IMAD.U32 R0, RZ, RZ, UR4 ;  /* 0x00000004ff007e24 */ /* 0x000fe2000f8e00ff */
[----:B------:R-:W-:Y:S06]  /*0c90*/  @!P1 BRA `(.L_x_4133) ;  /* 0x0000000000409947 */ /* 0x000fec0003800000 */
        /* <DEDUP_REMOVED lines=10> */
.L_x_4134:
[----:B------:R-:W-:-:S11]  /*0d40*/  UISETP.NE.AND UP1, UPT, UR5, 0x1, UPT ;  /* 0x000000010500788c */ /* 0x000fd6000bf25270 */
[----:B------:R-:W-:Y:S02]  /*0d50*/  @UP1 ULDC.64 UR10, c[0x0][0x9e8] ;  /* 0x00027a00000a1ab9 */ /* 0x000fe40000000a00 */
[----:B------:R-:W-:-:S04]  /*0d60*/  UIMAD.WIDE.U32 UR8, UR4, UR10, URZ ;  /* 0x0000000a040872a5 */ /* 0x000fc8000f8e003f */
[----:B------:R-:W-:-:S12]  /*0d70*/  @UP1 USHF.R.U32.HI UR4, URZ, UR11, UR9 ;  /* 0x0000000b3f041299 */ /* 0x000fd80008011609 */
.L_x_4135:
[----:B------:R-:W-:-:S06]  /*0d80*/  UIMAD UR4, UR4, UR5, UR5 ;  /* 0x00000005040472a4 */ /* 0x000fcc000f8e0205 */
[----:B------:R-:W-:-:S07]  /*0d90*/  VIMNMX R0, R0, UR4, PT ;  /* 0x0000000400007c48 */ /* 0x000fce000bfe0100 */
.L_x_4133:
[-C--:B------:R-:W-:Y:S01]  /*0da0*/  IMAD R22, R16, R5.reuse, -R22 ;  /* 0x0000000510167224 */ /* 0x080fe200078e0a16 */
[----:B------:R-:W-:Y:S01]  /*0db0*/  @UP0 ULDC UR8, c[0x0][0x44c] ;  /* 0x0001130000080ab9 */ /* 0x000fe20000000800 */
[----:B------:R-:W-:Y:S01]  /*0dc0*/  VIADD R2, R0, 0x5f ;  /* 0x0000005f00027836 */ /* 0x000fe20000000000 */
[----:B------:R-:W-:Y:S01]  /*0dd0*/  UIMAD.WIDE.U32 UR8, UR38, UR8, URZ ;  /* 0x00000008260872a5 */ /* 0x000fe2000f8e003f */
[----:B------:R-:W-:Y:S01]  /*0de0*/  IMAD R0, R16, R5, 0x5f ;  /* 0x0000005f10007424 */ /* 0x000fe200078e0205 */
[----:B------:R-:W-:Y:S01]  /*0df0*/  R2UR UR7, R22 ;  /* 0x00000000160772ca */ /* 0x000fe200000e0000 */
[----:B------:R-:W-:Y:S01]  /*0e00*/  @UP0 ULDC UR10, c[0x0][0x450] ;  /* 0x00011400000a0ab9 */ /* 0x000fe20000000800 */
[----:B------:R-:W-:Y:S01]  /*0e10*/  IMAD.HI R2, R2, 0x2aaaaaab, RZ ;  /* 0x2aaaaaab02027827 */ /* 0x000fe200078e02ff */
[----:B------:R-:W-:Y:S01]  /*0e20*/  UMOV UR4, UR38 ;  /* 0x0000002600047c82 */ /* 0x000fe20008000000 */
[----:B------:R-:W-:Y:S02]  /*0e30*/  @UP0 USHF.R.U32.HI UR4, URZ, UR10, UR9 ;  /* 0x0000000a3f040299 */ /* 0x000fe40008011609 */
[----:B------:R-:W-:Y:S01]  /*0e40*/  IMAD.HI R0, R0, 0x2aaaaaab, RZ ;  /* 0x2aaaaaab00007827 */ /* 0x000fe200078e02ff */
[----:B------:R-:W-:-:S04]  /*0e50*/  SHF.R.U32.HI R5, RZ, 0x1f, R2 ;  /* 0x0000001fff057819 */ /* 0x000fc80000011602 */
[----:B------:R-:W-:Y:S02]  /*0e60*/  SHF.R.U32.HI R3, RZ, 0x1f, R0 ;  /* 0x0000001fff037819 */ /* 0x000fe40000011600 */
[----:B------:R-:W-:Y:S01]  /*0e70*/  UIADD3 UR4, UR7, UR4, URZ ;  /* 0x0000000407047290 */ /* 0x000fe2000fffe03f */
[----:B------:R-:W-:Y:S02]  /*0e80*/  LEA.HI.SX32 R2, R2, R5, 0x1c ;  /* 0x0000000502027211 */ /* 0x000fe400078fe2ff */
[----:B------:R-:W-:Y:S01]  /*0e90*/  ULDC UR7, c[0x0][0x9dc] ;  /* 0x0002770000077ab9 */ /* 0x000fe20000000800 */
[----:B------:R-:W-:Y:S01]  /*0ea0*/  LEA.HI.SX32 R3, R0, R3, 0x1c ;  /* 0x0000000300037211 */ /* 0x000fe200078fe2ff */
[----:B------:R-:W-:-:S03]  /*0eb0*/  UIADD3 UR7, UR4, -UR7, URZ ;  /* 0x8000000704077290 */ /* 0x000fc6000fffe03f */
[----:B------:R-:W-:Y:S01]  /*0ec0*/  VIMNMX R23, R3, R2, PT ;  /* 0x0000000203177248 */ /* 0x000fe20003fe0100 */
[----:B------:R-:W-:Y:S08]  /*0ed0*/  @!P1 BRA `(.L_x_4136) ;  /* 0x0000000000449947 */ /* 0x000ff00003800000 */
        /* <DEDUP_REMOVED lines=10> */
.L_x_4137:
[----:B------:R-:W-:-:S11]  /*0f80*/  UISETP.NE.AND UP0, UPT, UR5, 0x1, UPT ;  /* 0x000000010500788c */ /* 0x000fd6000bf05270 */
[----:B------:R-:W-:Y:S02]  /*0f90*/  @UP0 ULDC.64 UR10, c[0x0][0x9e8] ;  /* 0x00027a00000a0ab9 */ /* 0x000fe40000000a00 */
[----:B------:R-:W-:-:S04]  /*0fa0*/  UIMAD.WIDE.U32 UR8, UR4, UR10, URZ ;  /* 0x0000000a040872a5 */ /* 0x000fc8000f8e003f */
[----:B------:R-:W-:-:S12]  /*0fb0*/  @UP0 USHF.R.U32.HI UR4, URZ, UR11, UR9 ;  /* 0x0000000b3f040299 */ /* 0x000fd80008011609 */
.L_x_4138:
[----:B------:R-:W-:-:S04]  /*0fc0*/  UIMAD UR4, UR4, UR5, URZ ;  /* 0x00000005040472a4 */ /* 0x000fc8000f8e023f */
[----:B------:R-:W-:-:S04]  /*0fd0*/  UISETP.LT.AND UP0, UPT, UR7, UR4, UPT ;  /* 0x000000040700728c */ /* 0x000fc8000bf01270 */
[----:B------:R-:W-:-:S12]  /*0fe0*/  USEL UR7, UR7, UR4, !UP0 ;  /* 0x0000000407077287 */ /* 0x000fd8000c000000 */
.L_x_4136:
[----:B------:R-:W-:Y:S02]  /*0ff0*/  UIMAD.WIDE UR4, UR7, 0x2aaaaaab, URZ ;  /* 0x2aaaaaab070478a5 */ /* 0x000fe4000f8e023f */
[----:B------:R-:W-:Y:S02]  /*1000*/  USHF.R.U32.HI UR11, URZ, 0x10, UR6 ;  /* 0x000000103f0b7899 */ /* 0x000fe40008011606 */
[----:B------:R-:W-:Y:S02]  /*1010*/  USHF.R.U32.HI UR4, URZ, 0x1f, UR5 ;  /* 0x0000001f3f047899 */ /* 0x000fe40008011605 */
[----:B------:R-:W-:Y:S02]  /*1020*/  ULOP3.LUT UR7, UR6, 0xffff, URZ, 0xc0, !UPT ;  /* 0x0000ffff06077892 */ /* 0x000fe4000f8ec03f */
[----:B------:R-:W-:-:S04]  /*1030*/  ULEA.HI.SX32 UR4, UR5, UR4, 0x1c ;  /* 0x0000000405047291 */ /* 0x000fc8000f8fe23f */
[----:B------:R-:W-:-:S04]  /*1040*/  UISETP.LT.AND UP0, UPT, URZ, UR4, UPT ;  /* 0x000000043f00728c */ /* 0x000fc8000bf01270 */
[----:B------:R-:W-:Y:S02]  /*1050*/  USEL UR10, URZ, UR4, !UP0 ;  /* 0x000000043f0a7287 */ /* 0x000fe4000c000000 */
[----:B------:R-:W-:Y:S01]  /*1060*/  UISETP.NE.AND UP0, UPT, UR11, URZ, UPT ;  /* 0x0000003f0b00728c */ /* 0x000fe2000bf05270 */
[----:B------:R-:W-:-:S03]  /*1070*/  UMOV UR4, URZ ;  /* 0x0000003f00047c82 */ /* 0x000fc60008000000 */
[----:B------:R-:W-:-:S07]  /*1080*/  ISETP.GT.AND P0, PT, R23, UR10, PT ;  /* 0x0000000a17007c0c */ /* 0x000fce000bf04270 */
[----:B------:R-:W-:-:S06]  /*1090*/  @!UP0 ULDC UR11, c[0x0][0x9f0] ;  /* 0x00027c00000b8ab9 */ /* 0x000fcc0000000800 */
[----:B------:R-:W-:Y:S05]  /*10a0*/  @!P0 BRA `(.L_x_4139) ;  /* 0x00000000008c8947 */ /* 0x000fea0003800000 */
[----:B------:R-:W-:Y:S01]  /*10b0*/  IMAD.U32 R4, RZ, RZ, UR11 ;  /* 0x0000000bff047e24 */ /* 0x000fe2000f8e00ff */
[----:B------:R-:W-:-:S04]  /*10c0*/  UMOV UR4, URZ ;  /* 0x0000003f00047c82 */ /* 0x000fc80008000000 */
[----:B------:R-:W-:-:S04]  /*10d0*/  IABS R0, R4 ;  /* 0x0000000400007213 */ /* 0x000fc80000000000 */
[----:B------:R-:W-:Y:S02]  /*10e0*/  R2UR UR12, R0 ;  /* 0x00000000000c72ca */ /* 0x000fe400000e0000 */
[----:B------:R-:W-:Y:S02]  /*10f0*/  IADD3 R0, R4, -0x1, R23 ;  /* 0xffffffff04007810 */ /* 0x000fe40007ffe017 */
[----:B------:R-:W-:Y:S02]  /*1100*/  IABS R4, R4 ;  /* 0x0000000400047213 */ /* 0x000fe40000000000 */
[----:B------:R-:W-:-:S03]  /*1110*/  R2UR UR6, R0 ;  /* 0x00000000000672ca */ /* 0x000fc600000e0000 */
[----:B------:R-:W-:-:S04]  /*1120*/  IMAD.MOV R4, RZ, RZ, -R4 ;  /* 0x000000ffff047224 */ /* 0x000fc800078e0a04 */
[----:B------:R-:W0:Y:S06]  /*1130*/  I2F.RP R2, UR12 ;  /* 0x0000000c00027d06 */ /* 0x000e2c0008209400 */
[----:B------:R-:W-:-:S06]  /*1140*/  UIADD3 UR6, -UR10, UR6, URZ ;  /* 0x000000060a067290 */ /* 0x000fcc000fffe13f */
[----:B------:R-:W-:Y:S01]  /*1150*/  IMAD.U32 R0, RZ, RZ, UR6 ;  /* 0x00000006ff007e24 */ /* 0x000fe2000f8e00ff */
[----:B------:R-:W-:Y:S01]  /*1160*/  ULOP3.LUT UR6, UR6, UR11, URZ, 0x3c, !UPT ;  /* 0x0000000b06067292 */ /* 0x000fe2000f8e3c3f */
[----:B0-----:R-:W0:Y:S03]  /*1170*/  MUFU.RCP R2, R2 ;  /* 0x0000000200027308 */ /* 0x001e260000001000 */
[----:B------:R-:W-:-:S04]  /*1180*/  IABS R0, R0 ;  /* 0x0000000000007213 */ /* 0x000fc80000000000 */
[----:B------:R-:W-:Y:S01]  /*1190*/  R2UR UR9, R0 ;  /* 0x00000000000972ca */ /* 0x000fe200000e0000 */
[----:B------:R-:W-:Y:S02]  /*11a0*/  IMAD.MOV.U32 R0, RZ, RZ, R4 ;  /* 0x000000ffff007224 */ /* 0x000fe400078e0004 */
[----:B0-----:R-:W-:-:S06]  /*11b0*/  VIADD R3, R2, 0xffffffe ;  /* 0x0ffffffe02037836 */ /* 0x001fcc0000000000 */
        /* <DEDUP_REMOVED lines=18> */
.L_x_4139:
[----:B------:R-:W-:Y:S02]  /*12e0*/  UIMAD UR5, UR7, UR4, UR10 ;  /* 0x00000004070572a4 */ /* 0x000fe4000f8e020a */
[----:B------:R-:W-:Y:S01]  /*12f0*/  IMAD.U32 R2, RZ, RZ, UR4 ;  /* 0x00000004ff027e24 */ /* 0x000fe2000f8e00ff */
[----:B------:R-:W-:Y:S01]  /*1300*/  PLOP3.LUT P0, PT, PT, PT, PT, 0x80, 0x0 ;  /* 0x000000000000781c */ /* 0x000fe20003f0f070 */
[----:B------:R-:W-:Y:S01]  /*1310*/  IMAD.MOV.U32 R0, RZ, RZ, RZ ;  /* 0x000000ffff007224 */ /* 0x000fe200078e00ff */
[----:B------:R-:W-:Y:S02]  /*1320*/  CS2R R118, SRZ ;  /* 0x0000000000767805 */ /* 0x000fe4000001ff00 */
[----:B------:R-:W-:Y:S02]  /*1330*/  CS2R R116, SRZ ;  /* 0x0000000000747805 */ /* 0x000fe4000001ff00 */
[----:B------:R-:W-:Y:S01]  /*1340*/  VIADDMNMX R23, R2, UR5, R23, PT ;  /* 0x0000000502177c46 */ /* 0x000fe2000b800117 */
[----:B------:R-:W-:Y:S01]  /*1350*/  IMAD.U32 R17, RZ, RZ, UR5 ;  /* 0x00000005ff117e24 */ /* 0x000fe2000f8e00ff */
[----:B------:R-:W-:Y:S01]  /*1360*/  CS2R R114, SRZ ;  /* 0x0000000000727805 */ /* 0x000fe2000001ff00 */
[----:B------:R-:W-:Y:S01]  /*1370*/  IMAD.MOV.U32 R2, RZ, RZ, RZ ;  /* 0x000000ffff027224 */ /* 0x000fe200078e00ff */
        /* <DEDUP_REMOVED lines=54> */
[----:B------:R-:W-:-:S04]  /*16e0*/  UIADD3 UR6, UR58, 0x12400, URZ ;  /* 0x000124003a067890 */ /* 0x000fc8000fffe03f */
        /* <DEDUP_REMOVED lines=26> */
.L_x_4141:
[----:B------:R-:W-:-:S04]  /*1890*/  SHF.L.U32 R0, RZ, 0x1f, RZ ;  /* 0x0000001fff007819 */ /* 0x000fc800000006ff */
[----:B------:R-:W0:Y:S02]  /*18a0*/  SYNCS.PHASECHK.TRANS64.TRYWAIT P0, [UR58+0x30800], R0 ;  /* 0x03080000ff0075a7 */ /* 0x000e24000800017a */
[----:B0-----:R-:W-:Y:S05]  /*18b0*/  @!P0 BRA `(.L_x_4142) ;  /* 0x0000013c00888947 */ /* 0x001fea0003800000 */
.L_x_4309:
[----:B------:R-:W2:Y:S02]  /*18c0*/  LDL R2, [R1+0x8] ;  /* 0x0000080001027983 */ /* 0x000ea40000100800 */
[----:B--2---:R-:W-:-:S13]  /*18d0*/  R2UR UR4, R2 ;  /* 0x00000000020472ca */ /* 0x004fda00000e0000 */
[----:B------:R-:W-:-:S06]  /*18e0*/  ULOP3.LUT UR4, UR4, 0x1, URZ, 0xfc, !UPT ;  /* 0x0000000104047892 */ /* 0x000fcc000f8efc3f */
[----:B------:R-:W-:-:S05]  /*18f0*/  IMAD.U32 R2, RZ, RZ, UR4 ;  /* 0x00000004ff027e24 */ /* 0x000fca000f8e00ff */
[----:B------:R-:W-:-:S13]  /*1900*/  ISETP.NE.AND P0, PT, R2, 0x3, PT ;  /* 0x000000030200780c */ /* 0x000fda0003f05270 */
[----:B------:R-:W-:Y:S05]  /*1910*/  @!P0 BRA `(.L_x_4143) ;  /* 0x0000000000048947 */ /* 0x000fea0003800000 */
[----:B------:R-:W-:Y:S01]  /*1920*/  BPT.TRAP 0x1 ;  /* 0x000000040000795c */ /* 0x000fe20000300000 */
.L_x_4143:
[----:B------:R1:W2:Y:S01]  /*1930*/  SYNCS.PHASECHK.TRANS64.TRYWAIT P2, [UR58+0x30830], R0 ;  /* 0x03083000ff0075a7 */ /* 0x0002a2000804017a */
[----:B------:R-:W-:Y:S05]  /*1940*/  @!P0 BRA `(.L_x_4144) ;  /* 0x0000000000048947 */ /* 0x000fea0003800000 */
[----:B------:R-:W-:Y:S01]  /*1950*/  BPT.TRAP 0x1 ;  /* 0x000000040000795c */ /* 0x000fe20000300000 */
.L_x_4144:
[----:B------:R-:W3:Y:S01]  /*1960*/  S2R R2, SR_TID.X ;  /* 0x0000000000027919 */ /* 0x000ee20000002100 */
[----:B------:R-:W-:-:S05]  /*1970*/  IMAD.U32 R6, RZ, RZ, UR36 ;  /* 0x00000024ff067e24 */ /* 0x000fca000f8e00ff */
[----:B------:R-:W-:Y:S02]  /*1980*/  LOP3.LUT R6, R6, 0x10000, RZ, 0xfc, !PT ;  /* 0x0001000006067812 */ /* 0x000fe400078efcff */
[----:B---3--:R-:W-:-:S04]  /*1990*/  LOP3.LUT R2, R2, 0x7f, RZ, 0xc0, !PT ;  /* 0x0000007f02027812 */ /* 0x008fc800078ec0ff */
[----:B------:R-:W-:Y:S01]  /*19a0*/  ISETP.NE.AND P1, PT, R2, RZ, PT ;  /* 0x000000ff0200720c */ /* 0x000fe20003f25270 */
[----:B--2---:R-:W-:-:S12]  /*19b0*/  @P2 BRA `(.L_x_4145) ;  /* 0x0000000000082947 */ /* 0x004fd80003800000 */
[----:B------:R-:W2:Y:S02]  /*19c0*/  SYNCS.PHASECHK.TRANS64.TRYWAIT P2, [UR58+0x30830], R0 ;  /* 0x03083000ff0075a7 */ /* 0x000ea4000804017a */
[----:B--2---:R-:W-:Y:S05]  /*19d0*/  @!P2 BRA `(.L_x_4146) ;  /* 0x0000013c0058a947 */ /* 0x004fea0003800000 */
.L_x_4145:
[----:B------:R-:W-:Y:S05]  /*19e0*/  WARPSYNC.ALL ;  /* 0x0000000000007948 */ /* 0x000fea0003800000 */
[----:B------:R-:W-:Y:S01]  /*19f0*/  IMAD.MOV.U32 R7, RZ, RZ, 0x40000040 ;  /* 0x40000040ff077424 */ /* 0x000fe200078e00ff */
[----:B------:R-:W-:Y:S01]  /*1a00*/  UIADD3 UR4, UR58, 0x1e400, URZ ;  /* 0x0001e4003a047890 */ /* 0x000fe2000fffe03f */
[----:B------:R-:W-:Y:S01]  /*1a10*/  R2UR UR8, R6 ;  /* 0x00000000060872ca */ /* 0x000fe200000e0000 */
[----:B------:R-:W-:Y:S02]  /*1a20*/  WARPGROUP.ARRIVE ;  /* 0x00000000000079c5 */ /* 0x000fe40000000000 */
[----:B------:R-:W-:Y:S01]  /*1a30*/  R2UR UR9, R7 ;  /* 0x00000000070972ca */ /* 0x000fe200000e0000 */
[----:B------:R-:W-:Y:S01]  /*1a40*/  USHF.R.U32.HI UR4, URZ, 0x4, UR4 ;  /* 0x000000043f047899 */ /* 0x000fe20008011604 */
[----:B------:R-:W-:Y:S01]  /*1a50*/  LOP3.LUT R9, R72, 0xffffff80, RZ, 0xc0, !PT ;  /* 0xffffff8048097812 */ /* 0x000fe200078ec0ff */
[----:B------:R-:W-:Y:S01]  /*1a60*/  UMOV UR11, 0x40000040 ;  /* 0x40000040000b7882 */ /* 0x000fe20000000000 */
[----:B------:R-:W-:Y:S01]  /*1a70*/  UMOV UR7, 0x40000040 ;  /* 0x4000004000077882 */ /* 0x000fe20000000000 */
[----:B------:R-:W-:Y:S01]  /*1a80*/  ULOP3.LUT UR4, UR4, 0x3fff, URZ, 0xc0, !UPT ;  /* 0x00003fff04047892 */ /* 0x000fe2000f8ec03f */
[----:B------:R-:W-:Y:S01]  /*1a90*/  LEA.HI R73, R73, R120, RZ, 0x2 ;  /* 0x0000007849497211 */ /* 0x000fe200078f10ff */
[----:B------:R-:W-:Y:S01]  /*1aa0*/  UMOV UR13, 0x40000040 ;  /* 0x40000040000d7882 */ /* 0x000fe20000000000 */
[----:B------:R-:W-:Y:S01]  /*1ab0*/  UMOV UR15, 0x40000040 ;  /* 0x40000040000f7882 */ /* 0x000fe20000000000 */
[----:B------:R-:W-:Y:S01]  /*1ac0*/  ULOP3.LUT UR60, UR4, 0x10000, URZ, 0xfc, !UPT ;  /* 0x00010000043c7892 */ /* 0x000fe2000f8efc3f */
[----:B------:R-:W-:Y:S01]  /*1ad0*/  IMAD.IADD R10, R120, 0x1, -R9 ;  /* 0x00000001780a7824 */ /* 0x000fe200078e0a09 */
[----:B------:R-:W-:Y:S01]  /*1ae0*/  UMOV UR17, 0x40000040 ;  /* 0x4000004000117882 */ /* 0x000fe20000000000 */
[----:B------:R-:W-:Y:S01]  /*1af0*/  UMOV UR19, 0x40000040 ;  /* 0x4000004000137882 */ /* 0x000fe20000000000 */
[----:B------:R-:W-:Y:S01]  /*1b00*/  UIADD3 UR6, UR60, 0x2, URZ ;  /* 0x000000023c067890 */ /* 0x000fe2000fffe03f */
[----:B------:R-:W-:Y:S01]  /*1b10*/  LOP3.LUT R73, R73, 0xfffffffc, RZ, 0xc0, !PT ;  /* 0xfffffffc49497812 */ /* 0x000fe200078ec0ff */
[----:B------:R-:W-:Y:S01]  /*1b20*/  UIADD3 UR14, UR60, 0x4, URZ ;  /* 0x000000043c0e7890 */ /* 0x000fe2000fffe03f */
[----:B------:R-:W-:Y:S01]  /*1b30*/  SHF.R.S32.HI R9, RZ, 0x1f, R10 ;  /* 0x0000001fff097819 */ /* 0x000fe2000001140a */
[----:B------:R-:W-:Y:S01]  /*1b40*/  UMOV UR10, UR60 ;  /* 0x0000003c000a7c82 */ /* 0x000fe20008000000 */
[----:B------:R-:W-:Y:S01]  /*1b50*/  UIADD3 UR18, UR60, 0x6, URZ ;  /* 0x000000063c127890 */ /* 0x000fe2000fffe03f */
[----:B------:R-:W-:Y:S01]  /*1b60*/  HGMMA.64x96x16.F32 R24, gdesc[UR8], RZ, !UPT, gsb0 ;  /* 0x01600000081879f0 */ /* 0x000fe2000c0008ff */
[----:B------:R-:W-:Y:S01]  /*1b70*/  R2UR UR10, R6 ;  /* 0x00000000060a72ca */ /* 0x000fe200000e0000 */
[----:B------:R-:W-:Y:S01]  /*1b80*/  UMOV UR9, 0x40000040 ;  /* 0x4000004000097882 */ /* 0x000fe20000000000 */
[----:B------:R-:W-:Y:S01]  /*1b90*/  UIADD3 UR22, UR60, 0x300, URZ ;  /* 0x000003003c167890 */ /* 0x000fe2000fffe03f */
[CC--:B------:R-:W-:Y:S01]  /*1ba0*/  LEA.HI R11, R9.reuse, R10.reuse, RZ, 0x2 ;  /* 0x0000000a090b7211 */ /* 0x0c0fe200078f10ff */
[----:B------:R-:W-:Y:S01]  /*1bb0*/  UMOV UR5, UR9 ;  /* 0x0000000900057c82 */ /* 0x000fe20008000000 */
[----:B------:R-:W-:Y:S01]  /*1bc0*/  UMOV UR21, 0x40000040 ;  /* 0x4000004000157882 */ /* 0x000fe20000000000 */
[----:B------:R-:W-:Y:S01]  /*1bd0*/  UMOV UR23, 0x40000040 ;  /* 0x4000004000177882 */ /* 0x000fe20000000000 */
[----:B------:R-:W-:Y:S01]  /*1be0*/  UIADD3 UR26, UR60, 0x302, URZ ;  /* 0x000003023c1a7890 */ /* 0x000fe2000fffe03f */
[----:B------:R-:W-:Y:S01]  /*1bf0*/  LEA.HI R13, R9, R10, RZ, 0x5 ;  /* 0x0000000a090d7211 */ /* 0x000fe200078f28ff */
[----:B------:R-:W-:Y:S01]  /*1c00*/  UMOV UR25, 0x40000040 ;  /* 0x4000004000197882 */ /* 0x000fe20000000000 */
[----:B------:R-:W-:Y:S01]  /*1c10*/  UMOV UR27, 0x40000040 ;  /* 0x40000040001b7882 */ /* 0x000fe20000000000 */
[----:B------:R-:W-:Y:S01]  /*1c20*/  UIADD3 UR30, UR60, 0x304, URZ ;  /* 0x000003043c1e7890 */ /* 0x000fe2000fffe03f */
[--C-:B------:R-:W-:Y:S01]  /*1c30*/  SHF.R.S32.HI R9, RZ, 0x2, R11.reuse ;  /* 0x00000002ff097819 */ /* 0x100fe2000001140b */
[----:B------:R-:W-:Y:S01]  /*1c40*/  UIADD3 UR8, UR10, 0x2, URZ ;  /* 0x000000020a087890 */ /* 0x000fe2000fffe03f */
[----:B------:R-:W-:Y:S01]  /*1c50*/  SHF.R.S32.HI R20, RZ, 0x1f, R11 ;  /* 0x0000001fff147819 */ /* 0x000fe2000001140b */
[----:B------:R-:W-:Y:S01]  /*1c60*/  UIADD3 UR12, UR10, 0x4, URZ ;  /* 0x000000040a0c7890 */ /* 0x000fe2000fffe03f */
[----:B------:R-:W-:Y:S01]  /*1c70*/  IMAD.IADD R73, R120, 0x1, -R73 ;  /* 0x0000000178497824 */ /* 0x000fe200078e0a49 */
[----:B------:R-:W-:Y:S01]  /*1c80*/  UIADD3 UR16, UR10, 0x6, URZ ;  /* 0x000000060a107890 */ /* 0x000fe2000fffe03f */
[----:B------:R-:W-:Y:S01]  /*1c90*/  SHF.R.S32.HI R13, RZ, 0x5, R13 ;  /* 0x00000005ff0d7819 */ /* 0x000fe2000001140d */
[----:B------:R-:W-:Y:S01]  /*1ca0*/  UIADD3 UR20, UR10, 0x400, URZ ;  /* 0x000004000a147890 */ /* 0x000fe2000fffe03f */
[----:B------:R-:W-:Y:S01]  /*1cb0*/  LEA.HI R20, R20, R9, RZ, 0x3 ;  /* 0x0000000914147211 */ /* 0x000fe200078f18ff */
[----:B------:R-:W-:Y:S01]  /*1cc0*/  UMOV UR4, UR8 ;  /* 0x0000000800047c82 */ /* 0x000fe20008000000 */
[----:B------:R-:W-:Y:S01]  /*1cd0*/  UIADD3 UR24, UR10, 0x402, URZ ;  /* 0x000004020a187890 */ /* 0x000fe2000fffe03f */
[----:B------:R-:W-:Y:S01]  /*1ce0*/  LEA.HI R15, R74, R74, RZ, 0x1 ;  /* 0x0000004a4a0f7211 */ /* 0x000fe200078f08ff */
[----:B------:R-:W-:Y:S01]  /*1cf0*/  UIADD3 UR28, UR10, 0x404, URZ ;  /* 0x000004040a1c7890 */ /* 0x000fe2000fffe03f */
[----:B------:R-:W-:Y:S01]  /*1d00*/  LEA R13, R13, UR38, 0x4 ;  /* 0x000000260d0d7c11 */ /* 0x000fe2000f8e20ff */
[----:B------:R-:W-:Y:S01]  /*1d10*/  UMOV UR29, 0x40000040 ;  /* 0x40000040001d7882 */ /* 0x000fe20000000000 */
[----:B------:R-:W-:Y:S01]  /*1d20*/  UMOV UR31, 0x40000040 ;  /* 0x40000040001f7882 */ /* 0x000fe20000000000 */
[----:B------:R-:W-:Y:S01]  /*1d30*/  UIADD3 UR32, UR10, 0x406, URZ ;  /* 0x000004060a207890 */ /* 0x000fe2000fffe03f */
[----:B------:R-:W-:Y:S01]  /*1d40*/  LOP3.LUT R20, R20, 0xfffffff8, RZ, 0xc0, !PT ;  /* 0xfffffff814147812 */ /* 0x000fe200078ec0ff */
[----:B------:R-:W-:Y:S01]  /*1d50*/  UIADD3 UR34, UR60, 0x306, URZ ;  /* 0x000003063c227890 */ /* 0x000fe2000fffe03f */
[----:B------:R-:W-:Y:S01]  /*1d60*/  LOP3.LUT R15, R15, 0x3fffffe, RZ, 0xc0, !PT ;  /* 0x03fffffe0f0f7812 */ /* 0x000fe200078ec0ff */
[----:B------:R-:W-:Y:S01]  /*1d70*/  UMOV UR33, 0x40000040 ;  /* 0x4000004000217882 */ /* 0x000fe20000000000 */
[----:B------:R-:W-:Y:S01]  /*1d80*/  UMOV UR35, 0x40000040 ;  /* 0x4000004000237882 */ /* 0x000fe20000000000 */
[----:B------:R-:W-:Y:S01]  /*1d90*/  UIADD3 UR36, UR10, 0x800, URZ ;  /* 0x000008000a247890 */ /* 0x000fe2000fffe03f */
[----:B------:R-:W-:Y:S01]  /*1da0*/  LEA.HI R21, R73, R73, RZ, 0x1 ;  /* 0x0000004949157211 */ /* 0x000fe200078f08ff */
[----:B------:R-:W-:Y:S01]  /*1db0*/  UMOV UR37, 0x40000040 ;  /* 0x4000004000257882 */ /* 0x000fe20000000000 */
[----:B------:R-:W-:Y:S01]  /*1dc0*/  UIADD3 UR40, UR10, 0x802, URZ ;  /* 0x000008020a287890 */ /* 0x000fe2000fffe03f */
[----:B------:R-:W-:Y:S01]  /*1dd0*/  IMAD.IADD R15, R74, 0x1, -R15 ;  /* 0x000000014a0f7824 */ /* 0x000fe200078e0a0f */
[----:B------:R-:W-:Y:S01]  /*1de0*/  UMOV UR41, 0x40000040 ;  /* 0x4000004000297882 */ /* 0x000fe20000000000 */
[----:B------:R-:W-:Y:S01]  /*1df0*/  UIADD3 UR44, UR10, 0x804, URZ ;  /* 0x000008040a2c7890 */ /* 0x000fe2000fffe03f */
[----:B------:R-:W-:Y:S01]  /*1e00*/  UMOV UR45, 0x40000040 ;  /* 0x40000040002d7882 */ /* 0x000fe20000000000 */
[----:B------:R-:W-:Y:S01]  /*1e10*/  UIADD3 UR48, UR10, 0x806, URZ ;  /* 0x000008060a307890 */ /* 0x000fe2000fffe03f */
[----:B------:R-:W-:-:S02]  /*1e20*/  UMOV UR49, 0x40000040 ;  /* 0x4000004000317882 */ /* 0x000fc40000000000 */
[----:B------:R-:W-:Y:S01]  /*1e30*/  ULDC UR10, c[0x0][0x288] ;  /* 0x0000a200000a7ab9 */ /* 0x000fe20000000800 */
[----:B------:R-:W-:Y:S02]  /*1e40*/  WARPGROUP.DEPBAR.LE gsb0, 0x0 ;  /* 0x00008000000079c5 */ /* 0x000fe40000010000 */
[----:B------:R-:W-:-:S06]  /*1e50*/  WARPGROUP.ARRIVE ;  /* 0x00000000000079c5 */ /* 0x000fcc0000000000 */
[----:B------:R-:W-:Y:S01]  /*1e60*/  HGMMA.64x96x16.F32 R24, gdesc[UR4], R24, gsb0 ;  /* 0x01600000041879f0 */ /* 0x000fe20008000818 */
[----:B------:R-:W-:Y:S01]  /*1e70*/  UIADD3 UR6, UR60, 0x600, URZ ;  /* 0x000006003c067890 */ /* 0x000fe2000fffe03f */
[----:B------:R-:W-:Y:S01]  /*1e80*/  UMOV UR4, UR36 ;  /* 0x0000002400047c82 */ /* 0x000fe20008000000 */
[----:B------:R-:W-:Y:S01]  /*1e90*/  UMOV UR5, UR37 ;  /* 0x0000002500057c82 */ /* 0x000fe20008000000 */
[----:B------:R-:W-:Y:S01]  /*1ea0*/  UMOV UR7, 0x40000040 ;  /* 0x4000004000077882 */ /* 0x000fe20000000000 */
[----:B------:R-:W-:Y:S02]  /*1eb0*/  WARPGROUP.DEPBAR.LE gsb0, 0x0 ;  /* 0x00008000000079c5 */ /* 0x000fe40000010000 */
[----:B------:R-:W-:-:S06]  /*1ec0*/  WARPGROUP.ARRIVE ;  /* 0x00000000000079c5 */ /* 0x000fcc0000000000 */
[----:B------:R-:W-:Y:S03]  /*1ed0*/  HGMMA.64x96x16.F32 R24, gdesc[UR12], R24, gsb0 ;  /* 0x016000000c1879f0 */ /* 0x000fe60008000818 */
        /* <DEDUP_REMOVED lines=39> */
[----:B------:R-:W-:Y:S01]  /*2150*/  ULDC UR5, c[0x0][0x448] ;  /* 0x0001120000057ab9 */ /* 0x000fe20000000800 */
[----:B------:R-:W-:Y:S01]  /*2160*/  ULDC UR4, c[0x0][0x9d8] ;  /* 0x0002760000047ab9 */ /* 0x000fe20000000800 */
[----:B------:R-:W-:Y:S01]  /*2170*/  UISETP.NE.AND UP0, UPT, UR5, 0x1, UPT ;  /* 0x000000010500788c */ /* 0x000fe2000bf05270 */
[----:B------:R-:W-:Y:S02]  /*2180*/  ULDC UR6, c[0x0][0x9dc] ;  /* 0x0002770000067ab9 */ /* 0x000fe40000000800 */
[----:B------:R-:W-:-:S03]  /*2190*/  ULOP3.LUT UR39, URZ, UR6, URZ, 0x33, !UPT ;  /* 0x000000063f277292 */ /* 0x000fc6000f8e333f */
[----:B------:R-:W-:Y:S02]  /*21a0*/  PLOP3.LUT P2, PT, PT, PT, UP0, 0x80, 0x0 ;  /* 0x000000000000781c */ /* 0x000fe40003f4f008 */
[----:B------:R-:W-:-:S03]  /*21b0*/  PLOP3.LUT P3, PT, PT, PT, UP0, 0x80, 0x0 ;  /* 0x000000000000781c */ /* 0x000fc60003f6f008 */
[----:B------:R-:W-:Y:S01]  /*21c0*/  @UP0 ULDC UR5, c[0x0][0x44c] ;  /* 0x0001130000050ab9 */ /* 0x000fe20000000800 */
[----:B------:R-:W-:Y:S02]  /*21d0*/  WARPGROUP.DEPBAR.LE gsb0, 0x0 ;  /* 0x00008000000079c5 */ /* 0x000fe40000010000 */
[----:B------:R-:W-:Y:S01]  /*21e0*/  FMUL.FTZ R4, R24, UR4 ;  /* 0x0000000418047c20 */ /* 0x000fe20008410000 */
[----:B------:R-:W-:Y:S01]  /*21f0*/  IADD3 R24, R13, R9, -R20 ;  /* 0x000000090d187210 */ /* 0x000fe20007ffe814 */
[----:B------:R-:W-:Y:S01]  /*2200*/  FMUL.FTZ R2, R63, UR4 ;  /* 0x000000043f027c20 */ /* 0x000fe20008410000 */
[----:B------:R-:W-:Y:S01]  /*2210*/  LOP3.LUT R20, R21, 0x1ffffffe, RZ, 0xc0, !PT ;  /* 0x1ffffffe15147812 */ /* 0x000fe200078ec0ff */
[----:B------:R-:W-:Y:S02]  /*2220*/  IMAD.U32 R21, RZ, RZ, UR58 ;  /* 0x0000003aff157e24 */ /* 0x000fe4000f8e00ff */
[----:B------:R-:W-:Y:S01]  /*2230*/  FMUL.FTZ R25, R25, UR4 ;  /* 0x0000000419197c20 */ /* 0x000fe20008410000 */
[----:B------:R-:W-:-:S02]  /*2240*/  IMAD R24, R15, 0x40, R24 ;  /* 0x000000400f187824 */ /* 0x000fc400078e0218 */
[----:B01----:R-:W-:Y:S01]  /*2250*/  FMUL.FTZ R0, R26, UR4 ;  /* 0x000000041a007c20 */ /* 0x003fe20008410000 */
[----:B------:R-:W-:Y:S02]  /*2260*/  IMAD.IADD R9, R73, 0x1, -R20 ;  /* 0x0000000149097824 */ /* 0x000fe400078e0a14 */
[----:B------:R-:W-:Y:S01]  /*2270*/  FMUL.FTZ R3, R27, UR4 ;  /* 0x000000041b037c20 */ /* 0x000fe20008410000 */
[----:B------:R-:W-:Y:S01]  /*2280*/  FMUL.FTZ R28, R28, UR4 ;  /* 0x000000041c1c7c20 */ /* 0x000fe20008410000 */
[----:B------:R-:W-:Y:S01]  /*2290*/  FMUL.FTZ R29, R29, UR4 ;  /* 0x000000041d1d7c20 */ /* 0x000fe20008410000 */
[----:B------:R-:W-:Y:S02]  /*22a0*/  IMAD R9, R9, 0x8, R24 ;  /* 0x0000000809097824 */ /* 0x000fe400078e0218 */
[----:B------:R-:W-:Y:S01]  /*22b0*/  FMUL.FTZ R5, R30, UR4 ;  /* 0x000000041e057c20 */ /* 0x000fe20008410000 */
[----:B------:R-:W-:Y:S01]  /*22c0*/  FMUL.FTZ R8, R31, UR4 ;  /* 0x000000041f087c20 */ /* 0x000fe20008410000 */
[----:B------:R-:W-:Y:S01]  /*22d0*/  FMUL.FTZ R32, R32, UR4 ;  /* 0x0000000420207c20 */ /* 0x000fe20008410000 */
[----:B------:R-:W-:Y:S01]  /*22e0*/  @P2 IMAD.HI.U32 R15, R9, UR5, RZ ;  /* 0x00000005090f2c27 */ /* 0x000fe2000f8e00ff */
[----:B------:R-:W-:-:S03]  /*22f0*/  @UP0 ULDC UR5, c[0x0][0x450] ;  /* 0x0001140000050ab9 */ /* 0x000fc60000000800 */
[----:B------:R-:W-:Y:S01]  /*2300*/  FMUL.FTZ R33, R33, UR4 ;  /* 0x0000000421217c20 */ /* 0x000fe20008410000 */
[----:B------:R-:W-:Y:S01]  /*2310*/  FMUL.FTZ R12, R34, UR4 ;  /* 0x00000004220c7c20 */ /* 0x000fe20008410000 */
[----:B------:R-:W-:Y:S01]  /*2320*/  IMAD.MOV.U32 R20, RZ, RZ, R9 ;  /* 0x000000ffff147224 */ /* 0x000fe200078e0009 */
[----:B------:R-:W-:Y:S01]  /*2330*/  @P3 SHF.R.U32.HI R20, RZ, UR5, R15 ;  /* 0x00000005ff143c19 */ /* 0x000fe2000801160f */
        /* <DEDUP_REMOVED lines=33> */
[----:B------:R-:W-:Y:S01]  /*2550*/  LOP3.LUT R15, R11, 0x7ffffffc, RZ, 0xc0, !PT ;  /* 0x7ffffffc0b0f7812 */ /* 0x000fe200078ec0ff */
[----:B------:R-:W-:Y:S01]  /*2560*/  FMUL.FTZ R69, R69, UR4 ;  /* 0x0000000445457c20 */ /* 0x000fe20008410000 */
[----:B------:R-:W0:Y:S01]  /*2570*/  SHFL.IDX PT, R63, R20, RZ, 0x1c1f ;  /* 0x001c1fff143f7589 */ /* 0x000e2200000e0000 */
[----:B------:R-:W-:Y:S01]  /*2580*/  FMUL.FTZ R70, R70, UR4 ;  /* 0x0000000446467c20 */ /* 0x000fe20008410000 */
[----:B------:R-:W-:Y:S01]  /*2590*/  FMUL.FTZ R71, R71, UR4 ;  /* 0x0000000447477c20 */ /* 0x000fe20008410000 */
[----:B------:R-:W-:Y:S01]  /*25a0*/  @!P1 VIADD R11, R21, 0x30840 ;  /* 0x00030840150b9836 */ /* 0x000fe20000000000 */
[----:B------:R-:W-:Y:S01]  /*25b0*/  ULDC.64 UR4, c[0x0][0x9e0] ;  /* 0x0002780000047ab9 */ /* 0x000fe20000000a00 */
[----:B------:R-:W-:Y:S01]  /*25c0*/  IMAD.MOV.U32 R24, RZ, RZ, -0x60 ;  /* 0xffffffa0ff187424 */ /* 0x000fe200078e00ff */
[----:B------:R-:W-:Y:S01]  /*25d0*/  UISETP.GE.AND UP1, UPT, UR5, 0x1, UPT ;  /* 0x000000010500788c */ /* 0x000fe2000bf26270 */
[----:B------:R-:W-:Y:S01]  /*25e0*/  IMAD.IADD R10, R10, 0x1, -R15 ;  /* 0x000000010a0a7824 */ /* 0x000fe200078e0a0f */
[----:B------:R-:W-:Y:S01]  /*25f0*/  @!P1 PRMT R11, RZ, 0x654, R11 ;  /* 0x00000654ff0b9816 */ /* 0x000fe2000000000b */
[----:B------:R-:W-:Y:S01]  /*2600*/  IMAD R21, R23, R24, 0x61 ;  /* 0x0000006117157424 */ /* 0x000fe200078e0218 */
[----:B------:R1:W2:Y:S02]  /*2610*/  MUFU.TANH R75, R25 ;  /* 0x00000019004b7308 */ /* 0x0002a40000002400 */
[----:B------:R-:W-:Y:S01]  /*2620*/  PLOP3.LUT P2, PT, PT, PT, UP1, 0x40, 0x0 ;  /* 0x000000000000781c */ /* 0x000fe20003f4e818 */
[----:B------:R3:W-:Y:S05]  /*2630*/  @!P1 SYNCS.ARRIVE.TRANS64.RED.A1T0 RZ, [R11+URZ], RZ ;  /* 0x000000ff0bff99a7 */ /* 0x0007ea000810043f */
[----:B------:R-:W4:Y:S01]  /*2640*/  MUFU.TANH R4, R4 ;  /* 0x0000000400047308 */ /* 0x000f220000002400 */
[----:B-1----:R-:W-:-:S02]  /*2650*/  IMAD R25, R10, -0x2, R21 ;  /* 0xfffffffe0a197824 */ /* 0x002fc400078e0215 */
[----:B---3--:R-:W-:-:S03]  /*2660*/  IMAD R11, R23, -0x60, R18 ;  /* 0xffffffa0170b7824 */ /* 0x008fc600078e0212 */
[----:B------:R-:W-:Y:S01]  /*2670*/  IADD3 R24, R25, -UR10, R18 ;  /* 0x8000000a19187c10 */ /* 0x000fe2000fffe012 */
[----:B------:R-:W-:Y:S01]  /*2680*/  VIADD R15, R11, 0x60 ;  /* 0x000000600b0f7836 */ /* 0x000fe20000000000 */
[----:B------:R-:W1:Y:S01]  /*2690*/  MUFU.TANH R0, R0 ;  /* 0x0000000000007308 */ /* 0x000e620000002400 */
[----:B------:R-:W-:Y:S02]  /*26a0*/  IMAD.U32 R11, RZ, RZ, UR39 ;  /* 0x00000027ff0b7e24 */ /* 0x000fe4000f8e00ff */
[----:B------:R-:W-:Y:S02]  /*26b0*/  IMAD R26, R10, -0x2, R15 ;  /* 0xfffffffe0a1a7824 */ /* 0x000fe400078e020f */
[C---:B------:R-:W-:Y:S02]  /*26c0*/  VIADD R27, R24.reuse, UR4 ;  /* 0x00000004181b7c36 */ /* 0x040fe40008000000 */
[----:B------:R-:W-:Y:S01]  /*26d0*/  VIADD R31, R24, UR39 ;  /* 0x00000027181f7c36 */ /* 0x000fe20008000000 */
[----:B------:R-:W3:Y:S01]  /*26e0*/  MUFU.TANH R3, R3 ;  /* 0x0000000300037308 */ /* 0x000ee20000002400 */
[----:B------:R-:W-:Y:S01]  /*26f0*/  VIADD R25, R25, 0xffffffff ;  /* 0xffffffff19197836 */ /* 0x000fe20000000000 */
[----:B0-----:R-:W-:-:S06]  /*2700*/  VIADDMNMX R15, R63, R27, R26, PT ;  /* 0x0000001b3f0f7246 */ /* 0x001fcc000380011a */
        /* <DEDUP_REMOVED lines=44> */
[----:B-----5:R-:W-:-:S02]  /*29d0*/  VIADD R39, R21, 0xffffffff ;  /* 0xffffffff15277836 */ /* 0x020fc40000000000 */
[----:B------:R-:W-:Y:S01]  /*29e0*/  IMAD.IADD R21, R31, 0x1, R63 ;  /* 0x000000011f157824 */ /* 0x000fe200078e023f */
[----:B-1234-:R-:W-:Y:S06]  /*29f0*/  @P2 BRA `(.L_x_4147) ;  /* 0x0000000000542947 */ /* 0x01efec0003800000 */
[----:B------:R-:W-:Y:S01]  /*2a00*/  IADD3 R24, R18, -UR10, R63 ;  /* 0x8000000a12187c10 */ /* 0x000fe2000fffe03f */
[----:B------:R-:W-:Y:S03]  /*2a10*/  BSSY B0, `(.L_x_4148) ;  /* 0x0000010000007945 */ /* 0x000fe60003800000 */
        /* <DEDUP_REMOVED lines=10> */
.L_x_4149:
[----:B------:R-:W-:-:S06]  /*2ac0*/  UISETP.NE.AND UP2, UPT, UR5, 0x1, UPT ;  /* 0x000000010500788c */ /* 0x000fcc000bf45270 */
[----:B------:R-:W-:-:S05]  /*2ad0*/  PLOP3.LUT P2, PT, PT, PT, UP2, 0x80, 0x0 ;  /* 0x000000000000781c */ /* 0x000fca0003f4f028 */
[----:B------:R-:W-:-:S08]  /*2ae0*/  @UP2 ULDC.64 UR6, c[0x0][0x9e8] ;  /* 0x00027a0000062ab9 */ /* 0x000fd00000000a00 */
[----:B------:R-:W-:-:S05]  /*2af0*/  @P2 IMAD.HI.U32 R63, R24, UR6, RZ ;  /* 0x00000006183f2c27 */ /* 0x000fca000f8e00ff */
[----:B------:R-:W-:-:S07]  /*2b00*/  @P2 SHF.R.U32.HI R24, RZ, UR7, R63 ;  /* 0x00000007ff182c19 */ /* 0x000fce000801163f */
.L_x_4150:
[----:B------:R-:W-:Y:S05]  /*2b10*/  BSYNC B0 ;  /* 0x0000000000007941 */ /* 0x000fea0003800000 */
.L_x_4148:
[----:B------:R-:W-:-:S05]  /*2b20*/  IMAD R24, R24, UR5, R25 ;  /* 0x0000000518187c24 */ /* 0x000fca000f8e0219 */
[----:B------:R-:W-:Y:S02]  /*2b30*/  VIMNMX R21, R21, R24, !PT ;  /* 0x0000001815157248 */ /* 0x000fe40007fe0100 */
[----:B------:R-:W-:-:S07]  /*2b40*/  VIADDMNMX R15, R24, UR5, R15, PT ;  /* 0x00000005180f7c46 */ /* 0x000fce000b80010f */
.L_x_4147:
[C---:B------:R-:W-:Y:S02]  /*2b50*/  ISETP.GE.AND P2, PT, R39.reuse, 0x2, PT ;  /* 0x000000022700780c */ /* 0x040fe40003f46270 */
[----:B------:R-:W-:Y:S02]  /*2b60*/  ISETP.GE.AND P6, PT, R39, 0xa, PT ;  /* 0x0000000a2700780c */ /* 0x000fe40003fc6270 */
[----:B------:R-:W-:Y:S02]  /*2b70*/  ISETP.GT.AND P4, PT, R21, 0x1, !P2 ;  /* 0x000000011500780c */ /* 0x000fe40005784270 */
[----:B------:R-:W-:Y:S02]  /*2b80*/  ISETP.GE.AND P3, PT, R39, 0x9, PT ;  /* 0x000000092700780c */ /* 0x000fe40003f66270 */
[----:B------:R-:W-:Y:S02]  /*2b90*/  ISETP.LT.OR P4, PT, R15, 0x2, P4 ;  /* 0x000000020f00780c */ /* 0x000fe40002781670 */
[----:B------:R-:W-:-:S02]  /*2ba0*/  P2R R63, PR, RZ, 0x40 ;  /* 0x00000040ff3f7803 */ /* 0x000fc40000000000 */
[----:B------:R-:W-:Y:S02]  /*2bb0*/  FSEL R66, R75, -INF , !P4 ;  /* 0xff8000004b427808 */ /* 0x000fe40006000000 */
[C---:B------:R-:W-:Y:S02]  /*2bc0*/  ISETP.GT.AND P4, PT, R21.reuse, 0x9, !P6 ;  /* 0x000000091500780c */ /* 0x040fe40007784270 */
[----:B------:R-:W-:Y:S02]  /*2bd0*/  ISETP.GT.AND P5, PT, R21, 0x8, !P3 ;  /* 0x000000081500780c */ /* 0x000fe40005fa4270 */
        /* <DEDUP_REMOVED lines=102> */
[----:B------:R-:W-:Y:S01]  /*3240*/  ISETP.GE.AND P6, PT, R39, 0x5a, PT ;  /* 0x0000005a2700780c */ /* 0x000fe20003fc6270 */
[----:B------:R-:W0:Y:S03]  /*3250*/  SHFL.IDX PT, R4, R20, 0x1, 0x1c1f ;  /* 0x003c1f0014047f89 */ /* 0x000e2600000e0000 */
[----:B------:R-:W-:Y:S02]  /*3260*/  P2R R65, PR, RZ, 0x40 ;  /* 0x00000040ff417803 */ /* 0x000fe40000000000 */
[----:B------:R-:W-:-:S04]  /*3270*/  ISETP.GT.AND P6, PT, R21, 0x59, !P6 ;  /* 0x000000591500780c */ /* 0x000fc800077c4270 */
[----:B------:R-:W-:-:S04]  /*3280*/  ISETP.LT.OR P6, PT, R15, 0x5a, P6 ;  /* 0x0000005a0f00780c */ /* 0x000fc800037c1670 */
[----:B------:R-:W-:Y:S02]  /*3290*/  FSEL R92, R69, -INF , !P6 ;  /* 0xff800000455c7808 */ /* 0x000fe40007000000 */
[----:B------:R-:W-:Y:S02]  /*32a0*/  PLOP3.LUT P6, PT, PT, PT, UP1, 0x40, 0x0 ;  /* 0x000000000000781c */ /* 0x000fe40003fce818 */
[----:B0-----:R-:W-:Y:S01]  /*32b0*/  VIADDMNMX R15, R4, R27, R26, PT ;  /* 0x0000001b040f7246 */ /* 0x001fe2000380011a */
[----:B------:R-:W-:-:S10]  /*32c0*/  IMAD.IADD R21, R31, 0x1, R4 ;  /* 0x000000011f157824 */ /* 0x000fd400078e0204 */
[----:B------:R-:W-:Y:S05]  /*32d0*/  @P6 BRA `(.L_x_4151) ;  /* 0x00000000005c6947 */ /* 0x000fea0003800000 */
        /* <DEDUP_REMOVED lines=13> */
.L_x_4153:
[----:B------:R-:W-:-:S06]  /*33b0*/  UISETP.NE.AND UP2, UPT, UR5, 0x1, UPT ;  /* 0x000000010500788c */ /* 0x000fcc000bf45270 */
[----:B------:R-:W-:-:S05]  /*33c0*/  PLOP3.LUT P6, PT, PT, PT, UP2, 0x80, 0x0 ;  /* 0x000000000000781c */ /* 0x000fca0003fcf028 */
[----:B------:R-:W-:-:S08]  /*33d0*/  @UP2 ULDC.64 UR6, c[0x0][0x9e8] ;  /* 0x00027a0000062ab9 */ /* 0x000fd00000000a00 */
[----:B------:R-:W-:Y:S01]  /*33e0*/  @P6 IMAD.HI.U32 R20, R4, UR6, RZ ;  /* 0x0000000604146c27 */ /* 0x000fe2000f8e00ff */
[----:B------:R-:W-:-:S13]  /*33f0*/  PLOP3.LUT P6, PT, PT, PT, UP2, 0x80, 0x0 ;  /* 0x000000000000781c */ /* 0x000fda0003fcf028 */
[----:B------:R-:W-:-:S07]  /*3400*/  @P6 SHF.R.U32.HI R4, RZ, UR7, R20 ;  /* 0x00000007ff046c19 */ /* 0x000fce0008011614 */
.L_x_4154:
[----:B------:R-:W-:Y:S05]  /*3410*/  BSYNC B0 ;  /* 0x0000000000007941 */ /* 0x000fea0003800000 */
.L_x_4152:
[----:B------:R-:W-:-:S05]  /*3420*/  IMAD R4, R4, UR5, R25 ;  /* 0x0000000504047c24 */ /* 0x000fca000f8e0219 */
[----:B------:R-:W-:Y:S02]  /*3430*/  VIMNMX R21, R21, R4, !PT ;  /* 0x0000000415157248 */ /* 0x000fe40007fe0100 */
[----:B------:R-:W-:-:S07]  /*3440*/  VIADDMNMX R15, R4, UR5, R15, PT ;  /* 0x00000005040f7c46 */ /* 0x000fce000b80010f */
.L_x_4151:
[C---:B------:R-:W-:Y:S01]  /*3450*/  ISETP.GT.AND P2, PT, R21.reuse, 0x1, !P2 ;  /* 0x000000011500780c */ /* 0x040fe20005744270 */
[----:B------:R-:W-:Y:S01]  /*3460*/  ULDC UR6, c[0x0][0x988] ;  /* 0x0002620000067ab9 */ /* 0x000fe20000000800 */
[----:B------:R-:W-:Y:S01]  /*3470*/  ISETP.GT.AND P3, PT, R21, 0x8, !P3 ;  /* 0x000000081500780c */ /* 0x000fe20005f64270 */
[----:B------:R-:W-:Y:S01]  /*3480*/  @UP0 ULDC UR14, c[0x0][0x450] ;  /* 0x00011400000e0ab9 */ /* 0x000fe20000000800 */
[C---:B------:R-:W-:Y:S02]  /*3490*/  ISETP.LT.OR P2, PT, R15.reuse, 0x2, P2 ;  /* 0x000000020f00780c */ /* 0x040fe40001741670 */
[----:B------:R-:W-:Y:S02]  /*34a0*/  ISETP.LT.OR P3, PT, R15, 0x9, P3 ;  /* 0x000000090f00780c */ /* 0x000fe40001f61670 */
[----:B------:R-:W-:Y:S02]  /*34b0*/  FSEL R20, R3, -INF , !P2 ;  /* 0xff80000003147808 */ /* 0x000fe40005000000 */
[----:B------:R-:W-:-:S02]  /*34c0*/  ISETP.NE.AND P2, PT, R63, RZ, PT ;  /* 0x000000ff3f00720c */ /* 0x000fc40003f45270 */
[----:B------:R-:W-:Y:S02]  /*34d0*/  FSEL R25, R5, -INF , !P3 ;  /* 0xff80000005197808 */ /* 0x000fe40005800000 */
[----:B------:R-:W-:Y:S02]  /*34e0*/  ISETP.GT.AND P2, PT, R21, 0x9, !P2 ;  /* 0x000000091500780c */ /* 0x000fe40005744270 */
[----:B------:R-:W-:Y:S02]  /*34f0*/  ISETP.NE.AND P3, PT, R33, RZ, PT ;  /* 0x000000ff2100720c */ /* 0x000fe40003f65270 */
[----:B------:R-:W-:Y:S02]  /*3500*/  ISETP.LT.OR P2, PT, R15, 0xa, P2 ;  /* 0x0000000a0f00780c */ /* 0x000fe40001741670 */
[----:B------:R-:W-:Y:S02]  /*3510*/  ISETP.NE.AND P6, PT, R71, RZ, PT ;  /* 0x000000ff4700720c */ /* 0x000fe40003fc5270 */
[----:B------:R-:W-:-:S02]  /*3520*/  FSEL R27, R8, -INF , !P2 ;  /* 0xff800000081b7808 */ /* 0x000fc40005000000 */
[----:B------:R-:W-:Y:S02]  /*3530*/  ISETP.NE.AND P2, PT, R29, RZ, PT ;  /* 0x000000ff1d00720c */ /* 0x000fe40003f45270 */
[C---:B------:R-:W-:Y:S02]  /*3540*/  ISETP.GT.AND P4, PT, R21.reuse, 0x51, !P4 ;  /* 0x000000511500780c */ /* 0x040fe40006784270 */
[C---:B------:R-:W-:Y:S02]  /*3550*/  ISETP.GT.AND P2, PT, R21.reuse, 0x10, !P2 ;  /* 0x000000101500780c */ /* 0x040fe40005744270 */
[----:B------:R-:W-:Y:S02]  /*3560*/  ISETP.GT.AND P5, PT, R21, 0x58, !P5 ;  /* 0x000000581500780c */ /* 0x000fe40006fa4270 */
[C---:B------:R-:W-:Y:S02]  /*3570*/  ISETP.LT.OR P2, PT, R15.reuse, 0x11, P2 ;  /* 0x000000110f00780c */ /* 0x040fe40001741670 */
[----:B------:R-:W-:-:S02]  /*3580*/  ISETP.LT.OR P4, PT, R15, 0x52, P4 ;  /* 0x000000520f00780c */ /* 0x000fc40002781670 */
[----:B------:R-:W-:Y:S01]  /*3590*/  FSEL R29, R12, -INF , !P2 ;  /* 0xff8000000c1d7808 */ /* 0x000fe20005000000 */
[----:B------:R-:W-:Y:S01]  /*35a0*/  IMAD.U32 R12, RZ, RZ, UR6 ;  /* 0x00000006ff0c7e24 */ /* 0x000fe2000f8e00ff */
[----:B------:R-:W-:Y:S01]  /*35b0*/  ISETP.NE.AND P2, PT, R67, RZ, PT ;  /* 0x000000ff4300720c */ /* 0x000fe20003f45270 */
[----:B------:R-:W-:Y:S01]  /*35c0*/  @UP0 ULDC UR6, c[0x0][0x44c] ;  /* 0x0001130000060ab9 */ /* 0x000fe20000000800 */
[----:B------:R-:W-:Y:S01]  /*35d0*/  ISETP.LT.OR P5, PT, R15, 0x59, P5 ;  /* 0x000000590f00780c */ /* 0x000fe20002fa1670 */
[----:B------:R-:W-:Y:S01]  /*35e0*/  UIMAD.WIDE.U32 UR6, UR38, UR6, URZ ;  /* 0x00000006260672a5 */ /* 0x000fe2000f8e003f */
[----:B------:R-:W-:Y:S02]  /*35f0*/  ISETP.GT.AND P2, PT, R21, 0x11, !P2 ;  /* 0x000000111500780c */ /* 0x000fe40005744270 */
[----:B------:R-:W-:Y:S01]  /*3600*/  R2UR UR11, R22 ;  /* 0x00000000160b72ca */ /* 0x000fe200000e0000 */
[----:B------:R-:W-:Y:S01]  /*3610*/  @UP0 USHF.R.U32.HI UR38, URZ, UR14, UR7 ;  /* 0x0000000e3f260299 */ /* 0x000fe20008011607 */
[----:B------:R-:W-:-:S04]  /*3620*/  ISETP.LT.OR P2, PT, R15, 0x12, P2 ;  /* 0x000000120f00780c */ /* 0x000fc80001741670 */
[----:B------:R-:W-:Y:S02]  /*3630*/  FSEL R31, R14, -INF , !P2 ;  /* 0xff8000000e1f7808 */ /* 0x000fe40005000000 */
[----:B------:R-:W-:Y:S02]  /*3640*/  ISETP.GT.AND P2, PT, R21, 0x18, !P3 ;  /* 0x000000181500780c */ /* 0x000fe40005f44270 */
[----:B------:R-:W-:Y:S02]  /*3650*/  ISETP.NE.AND P3, PT, R83, RZ, PT ;  /* 0x000000ff5300720c */ /* 0x000fe40003f65270 */
[----:B------:R-:W-:Y:S01]  /*3660*/  ISETP.LT.OR P2, PT, R15, 0x19, P2 ;  /* 0x000000190f00780c */ /* 0x000fe20001741670 */
[----:B------:R-:W-:-:S03]  /*3670*/  UIADD3 UR38, UR11, UR38, URZ ;  /* 0x000000260b267290 */ /* 0x000fc6000fffe03f */
[----:B------:R-:W-:Y:S01]  /*3680*/  FSEL R33, R38, -INF , !P2 ;  /* 0xff80000026217808 */ /* 0x000fe20005000000 */
[----:B------:R-:W-:Y:S01]  /*3690*/  UIADD3 UR4, UR38, UR4, URZ ;  /* 0x0000000426047290 */ /* 0x000fe2000fffe03f */
[----:B------:R-:W-:Y:S02]  /*36a0*/  ISETP.GT.AND P2, PT, R21, 0x19, !P6 ;  /* 0x000000191500780c */ /* 0x000fe40007744270 */
[----:B------:R-:W-:Y:S02]  /*36b0*/  ISETP.NE.AND P6, PT, R37, RZ, PT ;  /* 0x000000ff2500720c */ /* 0x000fe40003fc5270 */
[----:B------:R-:W-:-:S04]  /*36c0*/  ISETP.LT.OR P2, PT, R15, 0x1a, P2 ;  /* 0x0000001a0f00780c */ /* 0x000fc80001741670 */
[----:B------:R-:W-:Y:S02]  /*36d0*/  FSEL R35, R35, -INF , !P2 ;  /* 0xff80000023237808 */ /* 0x000fe40005000000 */
[----:B------:R-:W-:-:S04]  /*36e0*/  ISETP.NE.AND P2, PT, R73, RZ, PT ;  /* 0x000000ff4900720c */ /* 0x000fc80003f45270 */
[----:B------:R-:W-:-:S04]  /*36f0*/  ISETP.GT.AND P2, PT, R21, 0x20, !P2 ;  /* 0x000000201500780c */ /* 0x000fc80005744270 */
        /* <DEDUP_REMOVED lines=34> */
[----:B------:R-:W-:Y:S02]  /*3920*/  ISETP.GT.AND P2, PT, R21, 0x41, !P3 ;  /* 0x000000411500780c */ /* 0x000fe40005f44270 */
[----:B------:R-:W-:Y:S02]  /*3930*/  ISETP.NE.AND P3, PT, R61, RZ, PT ;  /* 0x000000ff3d00720c */ /* 0x000fe40003f65270 */
[----:B------:R-:W-:Y:S02]  /*3940*/  ISETP.LT.OR P2, PT, R15, 0x42, P2 ;  /* 0x000000420f00780c */ /* 0x000fe40001741670 */
[----:B------:R-:W-:Y:S02]  /*3950*/  ISETP.GT.AND P3, PT, R21, 0x50, !P3 ;  /* 0x000000501500780c */ /* 0x000fe40005f64270 */
[----:B------:R-:W-:-:S02]  /*3960*/  FSEL R55, R59, -INF , !P2 ;  /* 0xff8000003b377808 */ /* 0x000fc40005000000 */
[----:B------:R-:W-:Y:S02]  /*3970*/  ISETP.GT.AND P2, PT, R21, RZ, !P6 ;  /* 0x000000ff1500720c */ /* 0x000fe40007744270 */
[----:B------:R-:W-:Y:S02]  /*3980*/  ISETP.NE.AND P6, PT, R57, RZ, PT ;  /* 0x000000ff3900720c */ /* 0x000fe40003fc5270 */
[C---:B------:R-:W-:Y:S02]  /*3990*/  ISETP.LT.OR P2, PT, R15.reuse, 0x1, P2 ;  /* 0x000000010f00780c */ /* 0x040fe40001741670 */
[----:B------:R-:W-:Y:S02]  /*39a0*/  ISETP.LT.OR P3, PT, R15, 0x51, P3 ;  /* 0x000000510f00780c */ /* 0x000fe40001f61670 */
[----:B------:R-:W-:Y:S02]  /*39b0*/  FSEL R5, R0, -INF , !P2 ;  /* 0xff80000000057808 */ /* 0x000fe40005000000 */
[----:B------:R-:W-:-:S02]  /*39c0*/  FMNMX.FTZ R0, R24, R66, !PT ;  /* 0x0000004218007209 */ /* 0x000fc40007810000 */
[----:B------:R-:W-:Y:S02]  /*39d0*/  FSEL R13, R13, -INF , !P3 ;  /* 0xff8000000d0d7808 */ /* 0x000fe40005800000 */
[----:B------:R-:W-:Y:S02]  /*39e0*/  FMNMX.FTZ R0, R28, R0, !PT ;  /* 0x000000001c007209 */ /* 0x000fe40007810000 */
[----:B------:R-:W-:Y:S02]  /*39f0*/  FSEL R59, R30, -INF , !P4 ;  /* 0xff8000001e3b7808 */ /* 0x000fe40006000000 */
        /* <DEDUP_REMOVED lines=22> */
[----:B0-----:R-:W-:Y:S02]  /*3b60*/  FMNMX.FTZ R3, R0, R3, !PT ;  /* 0x0000000300037209 */ /* 0x001fe40007810000 */
[----:B------:R-:W-:-:S03]  /*3b70*/  FMNMX.FTZ R0, R5, R20, !PT ;  /* 0x0000001405007209 */ /* 0x000fc60007810000 */
[----:B------:R-:W0:Y:S01]  /*3b80*/  SHFL.BFLY PT, R4, R3, 0x1, 0x1f ;  /* 0x0c201f0003047f89 */ /* 0x000e2200000e0000 */
[----:B------:R-:W-:-:S04]  /*3b90*/  FMNMX.FTZ R0, R25, R0, !PT ;  /* 0x0000000019007209 */ /* 0x000fc80007810000 */
        /* <DEDUP_REMOVED lines=13> */
[----:B------:R-:W-:Y:S01]  /*3c70*/  ISETP.GT.AND P2, PT, R21, 0x48, !P6 ;  /* 0x000000481500780c */ /* 0x000fe20007744270 */
[--C-:B------:R-:W-:Y:S01]  /*3c80*/  FFMA.FTZ R3, R24, R12, -R63.reuse ;  /* 0x0000000c18037223 */ /* 0x100fe2000001083f */
[----:B------:R-:W-:Y:S01]  /*3c90*/  FMNMX.FTZ R0, R45, R0, !PT ;  /* 0x000000002d007209 */ /* 0x000fe20007810000 */
[--C-:B------:R-:W-:Y:S01]  /*3ca0*/  FFMA.FTZ R8, R66, R12, -R63.reuse ;  /* 0x0000000c42087223 */ /* 0x100fe2000001083f */
[----:B------:R-:W-:Y:S01]  /*3cb0*/  ISETP.LT.OR P2, PT, R15, 0x49, P2 ;  /* 0x000000490f00780c */ /* 0x000fe20001741670 */
[----:B------:R0:W-:Y:S01]  /*3cc0*/  MUFU.EX2 R188, R3 ;  /* 0x0000000300bc7308 */ /* 0x0001e20000000800 */
[----:B------:R-:W-:Y:S01]  /*3cd0*/  FMNMX.FTZ R0, R47, R0, !PT ;  /* 0x000000002f007209 */ /* 0x000fe20007810000 */
[-CC-:B------:R-:W-:Y:S01]  /*3ce0*/  FFMA.FTZ R14, R28, R12.reuse, -R63.reuse ;  /* 0x0000000c1c0e7223 */ /* 0x180fe2000001083f */
[----:B------:R-:W-:Y:S01]  /*3cf0*/  FSEL R57, R62, -INF , !P2 ;  /* 0xff8000003e397808 */ /* 0x000fe20005000000 */
[--C-:B------:R-:W-:Y:S01]  /*3d00*/  FFMA.FTZ R24, R72, R12, -R63.reuse ;  /* 0x0000000c48187223 */ /* 0x100fe2000001083f */
[----:B------:R-:W-:Y:S01]  /*3d10*/  FMNMX.FTZ R0, R49, R0, !PT ;  /* 0x0000000031007209 */ /* 0x000fe20007810000 */
[--C-:B------:R-:W-:Y:S01]  /*3d20*/  FFMA.FTZ R26, R36, R12, -R63.reuse ;  /* 0x0000000c241a7223 */ /* 0x100fe2000001083f */
[----:B------:R-:W-:Y:S01]  /*3d30*/  ISETP.NE.AND P2, PT, R85, RZ, PT ;  /* 0x000000ff5500720c */ /* 0x000fe20003f45270 */
[----:B------:R-:W-:Y:S01]  /*3d40*/  MUFU.EX2 R14, R14 ;  /* 0x0000000e000e7308 */ /* 0x000fe20000000800 */
[----:B------:R-:W-:Y:S01]  /*3d50*/  FMNMX.FTZ R0, R51, R0, !PT ;  /* 0x0000000033007209 */ /* 0x000fe20007810000 */
[-CC-:B0-----:R-:W-:Y:S01]  /*3d60*/  FFMA.FTZ R3, R32, R12.reuse, -R63.reuse ;  /* 0x0000000c20037223 */ /* 0x181fe2000001083f */
[----:B------:R-:W-:Y:S01]  /*3d70*/  ISETP.GT.AND P2, PT, R21, 0x49, !P2 ;  /* 0x000000491500780c */ /* 0x000fe20005744270 */
[--C-:B------:R-:W-:Y:S01]  /*3d80*/  FFMA.FTZ R36, R90, R12, -R63.reuse ;  /* 0x0000000c5a247223 */ /* 0x100fe2000001083f */
[----:B------:R-:W-:Y:S01]  /*3d90*/  FMNMX.FTZ R0, R53, R0, !PT ;  /* 0x0000000035007209 */ /* 0x000fe20007810000 */
[-CC-:B------:R-:W-:Y:S01]  /*3da0*/  FFMA.FTZ R28, R48, R12.reuse, -R63.reuse ;  /* 0x0000000c301c7223 */ /* 0x180fe2000001083f */
[----:B------:R-:W-:Y:S01]  /*3db0*/  ISETP.NE.AND P6, PT, R65, RZ, PT ;  /* 0x000000ff4100720c */ /* 0x000fe20003fc5270 */
[----:B------:R0:W-:Y:S01]  /*3dc0*/  MUFU.EX2 R184, R3 ;  /* 0x0000000300b87308 */ /* 0x0001e20000000800 */
[----:B------:R-:W-:Y:S01]  /*3dd0*/  ISETP.LT.OR P2, PT, R15, 0x4a, P2 ;  /* 0x0000004a0f00780c */ /* 0x000fe20001741670 */
[--C-:B------:R-:W-:Y:S01]  /*3de0*/  FFMA.FTZ R30, R52, R12, -R63.reuse ;  /* 0x0000000c341e7223 */ /* 0x100fe2000001083f */
[----:B------:R-:W-:Y:S01]  /*3df0*/  FMNMX.FTZ R0, R55, R0, !PT ;  /* 0x0000000037007209 */ /* 0x000fe20007810000 */
[----:B------:R-:W-:Y:S01]  /*3e00*/  FFMA.FTZ R32, R84, R12, -R63 ;  /* 0x0000000c54207223 */ /* 0x000fe2000001083f */
[----:B------:R-:W-:-:S02]  /*3e10*/  ISETP.GT.AND P6, PT, R21, 0x59, !P6 ;  /* 0x000000591500780c */ /* 0x000fc400077c4270 */
[----:B------:R-:W-:Y:S01]  /*3e20*/  FSEL R21, R2, -INF , !P2 ;  /* 0xff80000002157808 */ /* 0x000fe20005000000 */
[--C-:B------:R-:W-:Y:S01]  /*3e30*/  FFMA.FTZ R2, R40, R12, -R63.reuse ;  /* 0x0000000c28027223 */ /* 0x100fe2000001083f */
[----:B------:R-:W-:Y:S01]  /*3e40*/  FMNMX.FTZ R0, R57, R0, !PT ;  /* 0x0000000039007209 */ /* 0x000fe20007810000 */
[----:B0-----:R-:W-:Y:S01]  /*3e50*/  FFMA.FTZ R3, R76, R12, -R63 ;  /* 0x0000000c4c037223 */ /* 0x001fe2000001083f */
[----:B------:R-:W-:Y:S01]  /*3e60*/  ISETP.LT.OR P6, PT, R15, 0x5a, P6 ;  /* 0x0000005a0f00780c */ /* 0x000fe200037c1670 */
[----:B------:R0:W-:Y:S01]  /*3e70*/  MUFU.EX2 R180, R2 ;  /* 0x0000000200b47308 */ /* 0x0001e20000000800 */
[----:B------:R-:W-:Y:S02]  /*3e80*/  FMNMX.FTZ R0, R21, R0, !PT ;  /* 0x0000000015007209 */ /* 0x000fe40007810000 */
[----:B------:R-:W-:Y:S02]  /*3e90*/  FSEL R15, R70, -INF , !P5 ;  /* 0xff800000460f7808 */ /* 0x000fe40006800000 */
[----:B------:R-:W-:-:S02]  /*3ea0*/  FMNMX.FTZ R0, R13, R0, !PT ;  /* 0x000000000d007209 */ /* 0x000fc40007810000 */
[----:B------:R-:W-:Y:S01]  /*3eb0*/  FSEL R61, R34, -INF , !P6 ;  /* 0xff800000223d7808 */ /* 0x000fe20007000000 */
[----:B------:R1:W-:Y:S01]  /*3ec0*/  MUFU.EX2 R71, R3 ;  /* 0x0000000300477308 */ /* 0x0003e20000000800 */
[----:B------:R-:W-:Y:S01]  /*3ed0*/  FMNMX.FTZ R0, R59, R0, !PT ;  /* 0x000000003b007209 */ /* 0x000fe20007810000 */
[-CC-:B0-----:R-:W-:Y:S01]  /*3ee0*/  FFMA.FTZ R2, R44, R12.reuse, -R63.reuse ;  /* 0x0000000c2c027223 */ /* 0x181fe2000001083f */
[----:B------:R-:W-:Y:S02]  /*3ef0*/  FFMA.FTZ R34, R56, R12, -R63 ;  /* 0x0000000c38227223 */ /* 0x000fe4000001083f */
[----:B------:R-:W-:-:S03]  /*3f00*/  FMNMX.FTZ R0, R15, R0, !PT ;  /* 0x000000000f007209 */ /* 0x000fc60007810000 */
[----:B------:R-:W-:Y:S01]  /*3f10*/  MUFU.EX2 R182, R2 ;  /* 0x0000000200b67308 */ /* 0x000fe20000000800 */
[----:B------:R-:W-:-:S05]  /*3f20*/  FMNMX.FTZ R0, R61, R0, !PT ;  /* 0x000000003d007209 */ /* 0x000fca0007810000 */
[----:B-1----:R-:W0:Y:S02]  /*3f30*/  SHFL.BFLY PT, R3, R0, 0x2, 0x1f ;  /* 0x0c401f0000037f89 */ /* 0x002e2400000e0000 */
[----:B------:R1:W-:Y:S08]  /*3f40*/  MUFU.EX2 R65, R8 ;  /* 0x0000000800417308 */ /* 0x0003f00000000800 */
[----:B------:R2:W3:Y:S01]  /*3f50*/  MUFU.EX2 R67, R24 ;  /* 0x0000001800437308 */ /* 0x0004e20000000800 */
[----:B-1----:R-:W-:-:S07]  /*3f60*/  FFMA.FTZ R8, R74, R12, -R63 ;  /* 0x0000000c4a087223 */ /* 0x002fce000001083f */
[----:B------:R1:W4:Y:S01]  /*3f70*/  MUFU.EX2 R69, R8 ;  /* 0x0000000800457308 */ /* 0x0003220000000800 */
[-CC-:B--2---:R-:W-:Y:S01]  /*3f80*/  FFMA.FTZ R24, R80, R12.reuse, -R63.reuse ;  /* 0x0000000c50187223 */ /* 0x184fe2000001083f */
[----:B0-----:R-:W-:Y:S01]  /*3f90*/  FMNMX.FTZ R2, R0, R3, !PT ;  /* 0x0000000300027209 */ /* 0x001fe20007810000 */
[----:B------:R-:W-:-:S05]  /*3fa0*/  FFMA.FTZ R0, R86, R12, -R63 ;  /* 0x0000000c56007223 */ /* 0x000fca000001083f */
[----:B------:R0:W-:Y:S01]  /*3fb0*/  MUFU.EX2 R75, R24 ;  /* 0x00000018004b7308 */ /* 0x0001e20000000800 */
[--C-:B-1----:R-:W-:Y:S01]  /*3fc0*/  FFMA.FTZ R8, R78, R12, -R63.reuse ;  /* 0x0000000c4e087223 */ /* 0x102fe2000001083f */
[----:B---3--:R-:W-:Y:S01]  /*3fd0*/  F2FP.F16.F32.PACK_AB R190, R67, R14 ;  /* 0x0000000e43be723e */ /* 0x008fe200000000ff */
[----:B------:R-:W1:Y:S05]  /*3fe0*/  SHFL.BFLY PT, R3, R2, 0x1, 0x1f ;  /* 0x0c201f0002037f89 */ /* 0x000e6a00000e0000 */
[----:B------:R2:W-:Y:S01]  /*3ff0*/  MUFU.EX2 R81, R0 ;  /* 0x0000000000517308 */ /* 0x0005e20000000800 */
[----:B0-----:R-:W-:-:S07]  /*4000*/  FFMA.FTZ R24, R88, R12, -R63 ;  /* 0x0000000c58187223 */ /* 0x001fce000001083f */
[----:B------:R-:W-:Y:S08]  /*4010*/  MUFU.EX2 R83, R24 ;  /* 0x0000001800537308 */ /* 0x000ff00000000800 */
[----:B------:R-:W0:Y:S01]  /*4020*/  MUFU.EX2 R26, R26 ;  /* 0x0000001a001a7308 */ /* 0x000e220000000800 */
[----:B-1----:R-:W-:Y:S01]  /*4030*/  FMNMX.FTZ R3, R2, R3, !PT ;  /* 0x0000000302037209 */ /* 0x002fe20007810000 */
[----:B------:R-:W-:-:S03]  /*4040*/  FFMA.FTZ R2, R68, R12, -R63 ;  /* 0x0000000c44027223 */ /* 0x000fc6000001083f */
[C---:B------:R-:W-:Y:S01]  /*4050*/  FSETP.NEU.FTZ.AND P2, PT, R3.reuse, -INF , PT ;  /* 0xff8000000300780b */ /* 0x040fe20003f5d000 */
[----:B--2---:R-:W-:Y:S02]  /*4060*/  FMUL.FTZ R0, R3, R12 ;  /* 0x0000000c03007220 */ /* 0x004fe40000410000 */
[----:B------:R1:W-:Y:S03]  /*4070*/  MUFU.EX2 R73, R8 ;  /* 0x0000000800497308 */ /* 0x0003e60000000800 */
[----:B------:R-:W-:Y:S02]  /*4080*/  FSEL R0, R0, RZ, P2 ;  /* 0x000000ff00007208 */ /* 0x000fe40001000000 */
[----:B------:R-:W-:-:S03]  /*4090*/  PLOP3.LUT P2, PT, PT, PT, UP1, 0x40, 0x0 ;  /* 0x000000000000781c */ /* 0x000fc60003f4e818 */
        /* <DEDUP_REMOVED lines=9> */
[-C--:B-1----:R-:W-:Y:S01]  /*4130*/  FFMA.FTZ R8, R82, R12.reuse, -R63 ;  /* 0x0000000c52087223 */ /* 0x082fe2000001083f */
        /* <DEDUP_REMOVED lines=10> */
[-CC-:B------:R-:W-:Y:S01]  /*41e0*/  FFMA.FTZ R51, R51, R12.reuse, -R0.reuse ;  /* 0x0000000c33337223 */ /* 0x180fe20000010800 */
[----:B------:R-:W-:Y:S01]  /*41f0*/  FADD.FTZ R44, R14, R27 ;  /* 0x0000001b0e2c7221 */ /* 0x000fe20000010000 */
        /* <DEDUP_REMOVED lines=11> */
[----:B----4-:R-:W-:Y:S01]  /*42b0*/  FADD.FTZ R27, R69, R44 ;  /* 0x0000002c451b7221 */ /* 0x010fe20000010000 */
[----:B------:R-:W-:Y:S01]  /*42c0*/  FFMA.FTZ R61, R61, R12, -R0 ;  /* 0x0000000c3d3d7223 */ /* 0x000fe20000010800 */
[----:B0-----:R-:W-:-:S02]  /*42d0*/  F2FP.F16.F32.PACK_AB R186, R71, R26 ;  /* 0x0000001a47ba723e */ /* 0x001fc400000000ff */
[----:B------:R-:W-:Y:S01]  /*42e0*/  FADD.FTZ R46, R26, R27 ;  /* 0x0000001b1a2e7221 */ /* 0x000fe20000010000 */
[----:B------:R-:W-:Y:S02]  /*42f0*/  F2FP.F16.F32.PACK_AB R188, R65, R188 ;  /* 0x000000bc41bc723e */ /* 0x000fe400000000ff */
[----:B------:R-:W0:Y:S01]  /*4300*/  MUFU.EX2 R29, R29 ;  /* 0x0000001d001d7308 */ /* 0x000e220000000800 */
[----:B------:R-:W-:Y:S01]  /*4310*/  FADD.FTZ R27, R71, R46 ;  /* 0x0000002e471b7221 */ /* 0x000fe20000010000 */
[----:B-1----:R-:W-:Y:S01]  /*4320*/  FADD.FTZ R46, R5, R20 ;  /* 0x00000014052e7221 */ /* 0x002fe20000010000 */
[----:B------:R-:W-:Y:S02]  /*4330*/  F2FP.F16.F32.PACK_AB R189, R20, R5 ;  /* 0x0000000514bd723e */ /* 0x000fe400000000ff */
[----:B------:R-:W-:Y:S01]  /*4340*/  FADD.FTZ R48, R180, R27 ;  /* 0x0000001bb4307221 */ /* 0x000fe20000010000 */
[----:B------:R-:W-:Y:S02]  /*4350*/  F2FP.F16.F32.PACK_AB R184, R69, R184 ;  /* 0x000000b845b8723e */ /* 0x000fe400000000ff */
[----:B------:R1:W3:Y:S01]  /*4360*/  MUFU.EX2 R36, R31 ;  /* 0x0000001f00247308 */ /* 0x0002e20000000800 */
[----:B--2---:R-:W-:Y:S01]  /*4370*/  FADD.FTZ R27, R25, R46 ;  /* 0x0000002e191b7221 */ /* 0x004fe20000010000 */
[----:B------:R-:W-:-:S02]  /*4380*/  F2FP.F16.F32.PACK_AB R180, R73, R180 ;  /* 0x000000b449b4723e */ /* 0x000fc400000000ff */
[C---:B------:R-:W-:Y:S01]  /*4390*/  F2FP.F16.F32.PACK_AB R191, R24.reuse, R25 ;  /* 0x0000001918bf723e */ /* 0x040fe200000000ff */
[----:B------:R-:W-:-:S03]  /*43a0*/  FADD.FTZ R46, R24, R27 ;  /* 0x0000001b182e7221 */ /* 0x000fc60000010000 */
[----:B------:R-:W2:Y:S01]  /*43b0*/  MUFU.EX2 R28, R28 ;  /* 0x0000001c001c7308 */ /* 0x000ea20000000800 */
[----:B-1----:R-:W-:Y:S01]  /*43c0*/  FADD.FTZ R31, R73, R48 ;  /* 0x00000030491f7221 */ /* 0x002fe20000010000 */
[----:B0-----:R-:W-:-:S03]  /*43d0*/  FADD.FTZ R27, R29, R46 ;  /* 0x0000002e1d1b7221 */ /* 0x001fc60000010000 */
[----:B------:R-:W-:Y:S01]  /*43e0*/  FADD.FTZ R48, R182, R31 ;  /* 0x0000001fb6307221 */ /* 0x000fe20000010000 */
[C---:B------:R-:W-:Y:S02]  /*43f0*/  F2FP.F16.F32.PACK_AB R182, R75.reuse, R182 ;  /* 0x000000b64bb6723e */ /* 0x040fe400000000ff */
[----:B------:R-:W0:Y:S01]  /*4400*/  MUFU.EX2 R33, R33 ;  /* 0x0000002100217308 */ /* 0x000e220000000800 */
[----:B------:R-:W-:Y:S01]  /*4410*/  FADD.FTZ R31, R75, R48 ;  /* 0x000000304b1f7221 */ /* 0x000fe20000010000 */
[C---:B---3--:R-:W-:Y:S01]  /*4420*/  FADD.FTZ R46, R36.reuse, R27 ;  /* 0x0000001b242e7221 */ /* 0x048fe20000010000 */
[----:B------:R-:W-:-:S05]  /*4430*/  F2FP.F16.F32.PACK_AB R185, R36, R29 ;  /* 0x0000001d24b9723e */ /* 0x000fca00000000ff */
[----:B------:R1:W3:Y:S01]  /*4440*/  MUFU.EX2 R77, R8 ;  /* 0x00000008004d7308 */ /* 0x0002e20000000800 */
[----:B--2---:R-:W-:-:S07]  /*4450*/  FADD.FTZ R48, R28, R31 ;  /* 0x0000001f1c307221 */ /* 0x004fce0000010000 */
[----:B------:R-:W2:Y:S01]  /*4460*/  MUFU.EX2 R38, R35 ;  /* 0x0000002300267308 */ /* 0x000ea20000000800 */
[----:B-1----:R-:W-:Y:S01]  /*4470*/  FFMA.FTZ R8, R60, R12, -R63 ;  /* 0x0000000c3c087223 */ /* 0x002fe2000001083f */
[----:B0-----:R-:W-:-:S06]  /*4480*/  FADD.FTZ R27, R33, R46 ;  /* 0x0000002e211b7221 */ /* 0x001fcc0000010000 */
[----:B------:R-:W0:Y:S01]  /*4490*/  MUFU.EX2 R30, R30 ;  /* 0x0000001e001e7308 */ /* 0x000e220000000800 */
[C---:B---3--:R-:W-:Y:S01]  /*44a0*/  FADD.FTZ R31, R77.reuse, R48 ;  /* 0x000000304d1f7221 */ /* 0x048fe20000010000 */
[----:B------:R-:W-:-:S06]  /*44b0*/  F2FP.F16.F32.PACK_AB R176, R77, R28 ;  /* 0x0000001c4db0723e */ /* 0x000fcc00000000ff */
[----:B------:R-:W1:Y:S01]  /*44c0*/  MUFU.EX2 R37, R37 ;  /* 0x0000002500257308 */ /* 0x000e620000000800 */
[C---:B--2---:R-:W-:Y:S01]  /*44d0*/  FADD.FTZ R48, R38.reuse, R27 ;  /* 0x0000001b26307221 */ /* 0x044fe20000010000 */
[----:B------:R-:W-:-:S06]  /*44e0*/  F2FP.F16.F32.PACK_AB R187, R38, R33 ;  /* 0x0000002126bb723e */ /* 0x000fcc00000000ff */
[----:B------:R2:W3:Y:S01]  /*44f0*/  MUFU.EX2 R79, R32 ;  /* 0x00000020004f7308 */ /* 0x0004e20000000800 */
[----:B0-----:R-:W-:-:S07]  /*4500*/  FADD.FTZ R50, R30, R31 ;  /* 0x0000001f1e327221 */ /* 0x001fce0000010000 */
[----:B------:R-:W0:Y:S01]  /*4510*/  MUFU.EX2 R40, R39 ;  /* 0x0000002700287308 */ /* 0x000e220000000800 */
[-CC-:B--2---:R-:W-:Y:S01]  /*4520*/  FFMA.FTZ R32, R64, R12.reuse, -R63.reuse ;  /* 0x0000000c40207223 */ /* 0x184fe2000001083f */
[----:B-1----:R-:W-:Y:S01]  /*4530*/  FADD.FTZ R27, R37, R48 ;  /* 0x00000030251b7221 */ /* 0x002fe20000010000 */
[----:B------:R-:W-:-:S05]  /*4540*/  FFMA.FTZ R63, R92, R12, -R63 ;  /* 0x0000000c5c3f7223 */ /* 0x000fca000001083f */
[----:B------:R-:W1:Y:S01]  /*4550*/  MUFU.EX2 R34, R34 ;  /* 0x0000002200227308 */ /* 0x000e620000000800 */
[C---:B---3--:R-:W-:Y:S01]  /*4560*/  FADD.FTZ R31, R79.reuse, R50 ;  /* 0x000000324f1f7221 */ /* 0x048fe20000010000 */
[----:B------:R-:W-:-:S06]  /*4570*/  F2FP.F16.F32.PACK_AB R178, R79, R30 ;  /* 0x0000001e4fb2723e */ /* 0x000fcc00000000ff */
[----:B------:R-:W2:Y:S01]  /*4580*/  MUFU.EX2 R41, R41 ;  /* 0x0000002900297308 */ /* 0x000ea20000000800 */
[C---:B0-----:R-:W-:Y:S01]  /*4590*/  FADD.FTZ R0, R40.reuse, R27 ;  /* 0x0000001b28007221 */ /* 0x041fe20000010000 */
[----:B------:R-:W-:-:S06]  /*45a0*/  F2FP.F16.F32.PACK_AB R181, R40, R37 ;  /* 0x0000002528b5723e */ /* 0x000fcc00000000ff */
[----:B------:R-:W0:Y:S01]  /*45b0*/  MUFU.EX2 R42, R43 ;  /* 0x0000002b002a7308 */ /* 0x000e220000000800 */
[----:B-1----:R-:W-:Y:S01]  /*45c0*/  FADD.FTZ R48, R34, R31 ;  /* 0x0000001f22307221 */ /* 0x002fe20000010000 */
[----:B------:R-:W-:-:S03]  /*45d0*/  F2FP.F16.F32.PACK_AB R172, R81, R34 ;  /* 0x0000002251ac723e */ /* 0x000fc600000000ff */
[----:B------:R-:W-:-:S03]  /*45e0*/  FADD.FTZ R31, R81, R48 ;  /* 0x00000030511f7221 */ /* 0x000fc60000010000 */
[----:B------:R-:W1:Y:S01]  /*45f0*/  MUFU.EX2 R8, R8 ;  /* 0x0000000800087308 */ /* 0x000e620000000800 */
[----:B--2---:R-:W-:-:S07]  /*4600*/  FADD.FTZ R27, R41, R0 ;  /* 0x00000000291b7221 */ /* 0x004fce0000010000 */
        /* <DEDUP_REMOVED lines=9> */
[----:B------:R-:W-:Y:S01]  /*46a0*/  MUFU.EX2 R49, R49 ;  /* 0x0000003100317308 */ /* 0x000fe20000000800 */
[C---:B0-----:R-:W-:Y:S01]  /*46b0*/  FADD.FTZ R14, R44.reuse, R27 ;  /* 0x0000001b2c0e7221 */ /* 0x041fe20000010000 */
[----:B------:R-:W-:-:S06]  /*46c0*/  F2FP.F16.F32.PACK_AB R177, R44, R45 ;  /* 0x0000002d2cb1723e */ /* 0x000fcc00000000ff */
[----:B------:R-:W0:Y:S01]  /*46d0*/  MUFU.EX2 R22, R51 ;  /* 0x0000003300167308 */ /* 0x000e220000000800 */
[----:B-1----:R-:W-:Y:S01]  /*46e0*/  FADD.FTZ R26, R32, R31 ;  /* 0x0000001f201a7221 */ /* 0x002fe20000010000 */
[----:B------:R-:W-:-:S03]  /*46f0*/  F2FP.F16.F32.PACK_AB R168, R85, R32 ;  /* 0x0000002055a8723e */ /* 0x000fc600000000ff */
[----:B------:R-:W-:-:S03]  /*4700*/  FADD.FTZ R27, R85, R26 ;  /* 0x0000001a551b7221 */ /* 0x000fc60000010000 */
[----:B------:R-:W-:Y:S08]  /*4710*/  MUFU.EX2 R53, R53 ;  /* 0x0000003500357308 */ /* 0x000ff00000000800 */
[----:B------:R-:W1:Y:S01]  /*4720*/  MUFU.EX2 R2, R2 ;  /* 0x0000000200027308 */ /* 0x000e620000000800 */
[----:B0-----:R-:W-:-:S07]  /*4730*/  F2FP.F16.F32.PACK_AB R179, R22, R49 ;  /* 0x0000003116b3723e */ /* 0x001fce00000000ff */
[----:B------:R-:W0:Y:S08]  /*4740*/  MUFU.EX2 R63, R63 ;  /* 0x0000003f003f7308 */ /* 0x000e300000000800 */
[----:B------:R-:W2:Y:S01]  /*4750*/  MUFU.EX2 R46, R55 ;  /* 0x00000037002e7308 */ /* 0x000ea20000000800 */
[----:B-1----:R-:W-:-:S07]  /*4760*/  FADD.FTZ R8, R2, R27 ;  /* 0x0000001b02087221 */ /* 0x002fce0000010000 */
[----:B------:R-:W-:Y:S01]  /*4770*/  MUFU.EX2 R57, R57 ;  /* 0x0000003900397308 */ /* 0x000fe20000000800 */
[C---:B0-----:R-:W-:Y:S01]  /*4780*/  F2FP.F16.F32.PACK_AB R170, R63.reuse, R2 ;  /* 0x000000023faa723e */ /* 0x041fe200000000ff */
[----:B------:R-:W-:-:S06]  /*4790*/  FADD.FTZ R8, R63, R8 ;  /* 0x000000083f087221 */ /* 0x000fcc0000010000 */
[----:B------:R0:W1:Y:S01]  /*47a0*/  MUFU.EX2 R0, R21 ;  /* 0x0000001500007308 */ /* 0x0000620000000800 */
[----:B--2---:R-:W-:-:S07]  /*47b0*/  F2FP.F16.F32.PACK_AB R173, R46, R53 ;  /* 0x000000352ead723e */ /* 0x004fce00000000ff */
[----:B------:R-:W2:Y:S01]  /*47c0*/  MUFU.EX2 R13, R13 ;  /* 0x0000000d000d7308 */ /* 0x000ea20000000800 */
[----:B0-----:R-:W-:-:S04]  /*47d0*/  FADD.FTZ R21, R49, R14 ;  /* 0x0000000e31157221 */ /* 0x001fc80000010000 */
[----:B------:R-:W-:-:S03]  /*47e0*/  FADD.FTZ R26, R22, R21 ;  /* 0x00000015161a7221 */ /* 0x000fc60000010000 */
[----:B------:R-:W0:Y:S01]  /*47f0*/  MUFU.EX2 R14, R59 ;  /* 0x0000003b000e7308 */ /* 0x000e220000000800 */
[----:B------:R-:W-:Y:S01]  /*4800*/  FADD.FTZ R21, R53, R26 ;  /* 0x0000001a35157221 */ /* 0x000fe20000010000 */
[----:B-1----:R-:W-:-:S03]  /*4810*/  F2FP.F16.F32.PACK_AB R175, R0, R57 ;  /* 0x0000003900af723e */ /* 0x002fc600000000ff */
[----:B------:R-:W-:-:S03]  /*4820*/  FADD.FTZ R2, R46, R21 ;  /* 0x000000152e027221 */ /* 0x000fc60000010000 */
[----:B------:R-:W1:Y:S01]  /*4830*/  MUFU.EX2 R15, R15 ;  /* 0x0000000f000f7308 */ /* 0x000e620000000800 */
[----:B------:R-:W-:-:S04]  /*4840*/  FADD.FTZ R5, R57, R2 ;  /* 0x0000000239057221 */ /* 0x000fc80000010000 */
[----:B------:R-:W-:-:S03]  /*4850*/  FADD.FTZ R20, R0, R5 ;  /* 0x0000000500147221 */ /* 0x000fc60000010000 */
[----:B------:R-:W3:Y:S01]  /*4860*/  MUFU.EX2 R2, R61 ;  /* 0x0000003d00027308 */ /* 0x000ee20000000800 */
[----:B--2---:R-:W-:Y:S01]  /*4870*/  FADD.FTZ R5, R13, R20 ;  /* 0x000000140d057221 */ /* 0x004fe20000010000 */
[C---:B0-----:R-:W-:Y:S01]  /*4880*/  F2FP.F16.F32.PACK_AB R169, R14.reuse, R13 ;  /* 0x0000000d0ea9723e */ /* 0x041fe200000000ff */
[----:B------:R-:W-:Y:S02]  /*4890*/  VIADD R13, R23, 0xfffffffe ;  /* 0xfffffffe170d7836 */ /* 0x000fe40000000000 */
[----:B------:R-:W-:-:S04]  /*48a0*/  FADD.FTZ R20, R14, R5 ;  /* 0x000000050e147221 */ /* 0x000fc80000010000 */
[----:B-1----:R-:W-:-:S04]  /*48b0*/  FADD.FTZ R5, R15, R20 ;  /* 0x000000140f057221 */ /* 0x002fc80000010000 */
[C---:B---3--:R-:W-:Y:S01]  /*48c0*/  FADD.FTZ R5, R2.reuse, R5 ;  /* 0x0000000502057221 */ /* 0x048fe20000010000 */
        /* <DEDUP_REMOVED lines=12> */
.L_x_4156:
[----:B------:R-:W-:-:S11]  /*4990*/  UISETP.NE.AND UP2, UPT, UR5, 0x1, UPT ;  /* 0x000000010500788c */ /* 0x000fd6000bf45270 */
[----:B------:R-:W-:Y:S02]  /*49a0*/  @UP2 ULDC.64 UR14, c[0x0][0x9e8] ;  /* 0x00027a00000e2ab9 */ /* 0x000fe40000000a00 */
[----:B------:R-:W-:-:S04]  /*49b0*/  UIMAD.WIDE.U32 UR6, UR11, UR14, URZ ;  /* 0x0000000e0b0672a5 */ /* 0x000fc8000f8e003f */
[----:B------:R-:W-:-:S12]  /*49c0*/  @UP2 USHF.R.U32.HI UR11, URZ, UR15, UR7 ;  /* 0x0000000f3f0b2299 */ /* 0x000fd80008011607 */
.L_x_4157:
[----:B------:R-:W-:-:S04]  /*49d0*/  UIMAD UR5, UR11, UR5, UR5 ;  /* 0x000000050b0572a4 */ /* 0x000fc8000f8e0205 */
[----:B------:R-:W-:-:S04]  /*49e0*/  UISETP.LT.AND UP2, UPT, UR4, UR5, UPT ;  /* 0x000000050400728c */ /* 0x000fc8000bf41270 */
[----:B------:R-:W-:-:S12]  /*49f0*/  USEL UR4, UR4, UR5, UP2 ;  /* 0x0000000504047287 */ /* 0x000fd80009000000 */
.L_x_4155:
[----:B------:R-:W-:Y:S01]  /*4a00*/  R2UR UR6, R17 ;  /* 0x00000000110672ca */ /* 0x000fe200000e0000 */
[----:B------:R-:W-:Y:S01]  /*4a10*/  UIMAD.WIDE UR4, UR4, 0x2aaaaaab, URZ ;  /* 0x2aaaaaab040478a5 */ /* 0x000fe2000f8e023f */
[----:B------:R-:W-:Y:S01]  /*4a20*/  IMAD.MOV.U32 R2, RZ, RZ, 0x3f800000 ;  /* 0x3f800000ff027424 */ /* 0x000fe200078e00ff */
[----:B------:R-:W-:Y:S01]  /*4a30*/  UMOV UR7, URZ ;  /* 0x0000003f00077c82 */ /* 0x000fe20008000000 */
[----:B------:R-:W-:Y:S01]  /*4a40*/  IMAD.MOV.U32 R0, RZ, RZ, 0x3f800000 ;  /* 0x3f800000ff007424 */ /* 0x000fe200078e00ff */
[----:B------:R-:W-:Y:S01]  /*4a50*/  USHF.R.U32.HI UR4, URZ, 0x1f, UR5 ;  /* 0x0000001f3f047899 */ /* 0x000fe20008011605 */
[----:B------:R-:W-:Y:S02]  /*4a60*/  CS2R R118, SRZ ;  /* 0x0000000000767805 */ /* 0x000fe4000001ff00 */
[----:B------:R-:W-:Y:S02]  /*4a70*/  CS2R R116, SRZ ;  /* 0x0000000000747805 */ /* 0x000fe4000001ff00 */
[----:B------:R-:W-:Y:S01]  /*4a80*/  CS2R R114, SRZ ;  /* 0x0000000000727805 */ /* 0x000fe2000001ff00 */
[----:B------:R-:W-:Y:S01]  /*4a90*/  ULEA.HI.SX32 UR4, UR5, UR4, 0x1c ;  /* 0x0000000405047291 */ /* 0x000fe2000f8fe23f */
        /* <DEDUP_REMOVED lines=9> */
[----:B------:R-:W-:Y:S01]  /*4b30*/  CS2R R98, SRZ ;  /* 0x0000000000627805 */ /* 0x000fe2000001ff00 */
[----:B------:R-:W-:Y:S01]  /*4b40*/  UMOV UR4, URZ ;  /* 0x0000003f00047c82 */ /* 0x000fe20008000000 */
[----:B------:R-:W-:Y:S02]  /*4b50*/  CS2R R96, SRZ ;  /* 0x0000000000607805 */ /* 0x000fe4000001ff00 */
[----:B------:R-:W-:Y:S02]  /*4b60*/  CS2R R94, SRZ ;  /* 0x00000000005e7805 */ /* 0x000fe4000001ff00 */
[----:B------:R-:W-:Y:S02]  /*4b70*/  ISETP.GE.AND P2, PT, R13, UR57, PT ;  /* 0x000000390d007c0c */ /* 0x000fe4000bf46270 */
        /* <DEDUP_REMOVED lines=36> */
[----:B------:R-:W-:Y:S01]  /*4dc0*/  IMAD.MOV.U32 R2, RZ, RZ, 0x3f800000 ;  /* 0x3f800000ff027424 */ /* 0x000fe200078e00ff */
[----:B------:R-:W-:Y:S01]  /*4dd0*/  UMOV UR6, URZ ;  /* 0x0000003f00067c82 */ /* 0x000fe20008000000 */
[----:B------:R-:W-:Y:S01]  /*4de0*/  IMAD.MOV.U32 R119, RZ, RZ, RZ ;  /* 0x000000ffff777224 */ /* 0x000fe200078e00ff */
[----:B------:R-:W-:Y:S01]  /*4df0*/  UMOV UR5, URZ ;  /* 0x0000003f00057c82 */ /* 0x000fe20008000000 */
[----:B------:R-:W-:Y:S01]  /*4e00*/  ULDC UR56, c[0x0][0x9e4] ;  /* 0x0002790000387ab9 */ /* 0x000fe20000000800 */
[----:B------:R-:W-:-:S05]  /*4e10*/  ULDC UR59, c[0x0][0x9d8] ;  /* 0x00027600003b7ab9 */ /* 0x000fca0000000800 */
.L_x_4175:
[----:B------:R-:W-:-:S04]  /*4e20*/  UIADD3 UR4, UR5, 0x1, URZ ;  /* 0x0000000105047890 */ /* 0x000fc8000fffe03f */
[----:B------:R-:W-:-:S04]  /*4e30*/  UISETP.NE.AND UP2, UPT, UR4, 0x2, UPT ;  /* 0x000000020400788c */ /* 0x000fc8000bf45270 */
[----:B------:R-:W-:Y:S02]  /*4e40*/  USEL UR7, URZ, 0x1, UP2 ;  /* 0x000000013f077887 */ /* 0x000fe40009000000 */
[----:B------:R-:W-:Y:S02]  /*4e50*/  USEL UR4, UR4, URZ, UP2 ;  /* 0x0000003f04047287 */ /* 0x000fe40009000000 */
[----:B------:R-:W-:Y:S01]  /*4e60*/  ULOP3.LUT UR7, UR6, UR7, URZ, 0x3c, !UPT ;  /* 0x0000000706077292 */ /* 0x000fe2000f8e3c3f */
[----:B------:R-:W-:Y:S11]  /*4e70*/  @!P0 BRA `(.L_x_4159) ;  /* 0x0000000000048947 */ /* 0x000ff60003800000 */
[----:B------:R-:W-:Y:S01]  /*4e80*/  BPT.TRAP 0x1 ;  /* 0x000000040000795c */ /* 0x000fe20000300000 */
.L_x_4159:
[----:B------:R-:W-:Y:S01]  /*4e90*/  ULEA UR61, UR4, UR58, 0x3 ;  /* 0x0000003a043d7291 */ /* 0x000fe2000f8e183f */
[----:B------:R-:W-:-:S05]  /*4ea0*/  IMAD.U32 R12, RZ, RZ, UR7 ;  /* 0x00000007ff0c7e24 */ /* 0x000fca000f8e00ff */
[----:B------:R-:W-:-:S04]  /*4eb0*/  SHF.L.U32 R12, R12, 0x1f, RZ ;  /* 0x0000001f0c0c7819 */ /* 0x000fc800000006ff */
[----:B------:R0:W1:Y:S01]  /*4ec0*/  SYNCS.PHASECHK.TRANS64.TRYWAIT P2, [UR61+0x30830], R12 ;  /* 0x0308300cff0075a7 */ /* 0x000062000804017d */
[----:B------:R-:W-:Y:S05]  /*4ed0*/  @!P0 BRA `(.L_x_4160) ;  /* 0x0000000000048947 */ /* 0x000fea0003800000 */
[----:B------:R-:W-:Y:S01]  /*4ee0*/  BPT.TRAP 0x1 ;  /* 0x000000040000795c */ /* 0x000fe20000300000 */
.L_x_4160:
[----:B-1----:R-:W-:Y:S05]  /*4ef0*/  @P2 BRA `(.L_x_4161) ;  /* 0x0000000000082947 */ /* 0x002fea0003800000 */
[----:B------:R-:W1:Y:S02]  /*4f00*/  SYNCS.PHASECHK.TRANS64.TRYWAIT P2, [UR61+0x30830], R12 ;  /* 0x0308300cff0075a7 */ /* 0x000e64000804017d */
[----:B-1----:R-:W-:Y:S05]  /*4f10*/  @!P2 BRA `(.L_x_4162) ;  /* 0x000001080020a947 */ /* 0x002fea0003800000 */
.L_x_4161:
[----:B------:R-:W-:Y:S01]  /*4f20*/  R2UR UR52, R6 ;  /* 0x00000000063472ca */ /* 0x000fe200000e0000 */
[----:B------:R-:W-:Y:S01]  /*4f30*/  UIMAD UR50, UR4, 0x900, UR60 ;  /* 0x00000900043278a4 */ /* 0x000fe2000f8e023c */
[----:B------:R-:W-:Y:S01]  /*4f40*/  R2UR UR53, R7 ;  /* 0x00000000073572ca */ /* 0x000fe200000e0000 */
[----:B------:R-:W-:Y:S01]  /*4f50*/  WARPGROUP.ARRIVE ;  /* 0x00000000000079c5 */ /* 0x000fe20000000000 */
[----:B------:R-:W-:Y:S01]  /*4f60*/  UMOV UR55, 0x40000040 ;  /* 0x4000004000377882 */ /* 0x000fe20000000000 */
[----:B------:R-:W-:Y:S01]  /*4f70*/  UIADD3 UR10, UR50, 0x2, URZ ;  /* 0x00000002320a7890 */ /* 0x000fe2000fffe03f */
[-C--:B------:R-:W-:Y:S01]  /*4f80*/  FMUL.FTZ R24, R24, R0.reuse ;  /* 0x0000000018187220 */ /* 0x080fe20000410000 */
        /* <DEDUP_REMOVED lines=8> */
[----:B------:R-:W-:Y:S01]  /*5010*/  HGMMA.64x96x16.F32 R120, gdesc[UR52], RZ, !UPT, gsb0 ;  /* 0x01600000347879f0 */ /* 0x000fe2000c0008ff */
        /* <DEDUP_REMOVED lines=108> */
[----:B------:R-:W-:Y:S01]  /*56e0*/  HGMMA.64x96x16.F32 R120, gdesc[UR8], R120, gsb0 ;  /* 0x01600000087879f0 */ /* 0x000fe20008000878 */
[-C--:B------:R-:W-:Y:S01]  /*56f0*/  FMUL.FTZ R115, R115, R2.reuse ;  /* 0x0000000273737220 */ /* 0x080fe20000410000 */
[-C--:B------:R-:W-:Y:S01]  /*5700*/  FMUL.FTZ R118, R118, R2.reuse ;  /* 0x0000000276767220 */ /* 0x080fe20000410000 */
[----:B------:R-:W-:Y:S01]  /*5710*/  FMUL.FTZ R119, R119, R2 ;  /* 0x0000000277777220 */ /* 0x000fe20000410000 */
[----:B------:R-:W-:-:S02]  /*5720*/  WARPGROUP.DEPBAR.LE gsb0, 0x0 ;  /* 0x00008000000079c5 */ /* 0x000fc40000010000 */
        /* <DEDUP_REMOVED lines=30> */
[----:B------:R-:W-:Y:S05]  /*5910*/  @!P0 BRA `(.L_x_4163) ;  /* 0x0000000000048947 */ /* 0x000fea0003800000 */
[----:B------:R-:W-:Y:S01]  /*5920*/  BPT.TRAP 0x1 ;  /* 0x000000040000795c */ /* 0x000fe20000300000 */
.L_x_4163:
[----:B------:R-:W-:Y:S01]  /*5930*/  ULEA UR14, UR5, UR58, 0x3 ;  /* 0x0000003a050e7291 */ /* 0x000fe2000f8e183f */
[----:B------:R-:W-:-:S05]  /*5940*/  IMAD.U32 R0, RZ, RZ, UR6 ;  /* 0x00000006ff007e24 */ /* 0x000fca000f8e00ff */
[----:B------:R-:W-:-:S04]  /*5950*/  SHF.L.U32 R0, R0, 0x1f, RZ ;  /* 0x0000001f00007819 */ /* 0x000fc800000006ff */
[----:B------:R2:W3:Y:S01]  /*5960*/  SYNCS.PHASECHK.TRANS64.TRYWAIT P2, [UR14+0x30850], R0 ;  /* 0x03085000ff0075a7 */ /* 0x0004e2000804014e */
[----:B------:R-:W-:Y:S05]  /*5970*/  @!P0 BRA `(.L_x_4164) ;  /* 0x0000000000048947 */ /* 0x000fea0003800000 */
[----:B------:R-:W-:Y:S01]  /*5980*/  BPT.TRAP 0x1 ;  /* 0x000000040000795c */ /* 0x000fe20000300000 */
.L_x_4164:
[----:B---3--:R-:W-:Y:S05]  /*5990*/  @P2 BRA `(.L_x_4165) ;  /* 0x0000000000082947 */ /* 0x008fea0003800000 */
[----:B------:R-:W3:Y:S02]  /*59a0*/  SYNCS.PHASECHK.TRANS64.TRYWAIT P2, [UR14+0x30850], R0 ;  /* 0x03085000ff0075a7 */ /* 0x000ee4000804014e */
[----:B---3--:R-:W-:Y:S05]  /*59b0*/  @!P2 BRA `(.L_x_4166) ;  /* 0x000000fc0090a947 */ /* 0x008fea0003800000 */
.L_x_4165:
[----:B------:R-:W-:Y:S01]  /*59c0*/  UIADD3 UR6, UR58, 0x400, URZ ;  /* 0x000004003a067890 */ /* 0x000fe2000fffe03f */
[----:B------:R-:W-:Y:S01]  /*59d0*/  WARPGROUP.ARRIVE ;  /* 0x00000000000079c5 */ /* 0x000fe20000000000 */
[----:B------:R-:W-:Y:S01]  /*59e0*/  UMOV UR11, 0x40000040 ;  /* 0x40000040000b7882 */ /* 0x000fe20000000000 */
[----:B------:R-:W-:Y:S01]  /*59f0*/  PLOP3.LUT P2, PT, PT, PT, UP0, 0x80, 0x0 ;  /* 0x000000000000781c */ /* 0x000fe20003f4f008 */
[----:B------:R-:W-:Y:S01]  /*5a00*/  USHF.R.U32.HI UR6, URZ, 0x4, UR6 ;  /* 0x000000043f067899 */ /* 0x000fe20008011606 */
[----:B------:R-:W-:Y:S01]  /*5a10*/  PLOP3.LUT P3, PT, PT, PT, UP0, 0x80, 0x0 ;  /* 0x000000000000781c */ /* 0x000fe20003f6f008 */
[----:B------:R-:W-:Y:S01]  /*5a20*/  FMUL.FTZ R2, R123, UR59 ;  /* 0x0000003b7b027c20 */ /* 0x000fe20008410000 */
[----:B------:R-:W-:Y:S01]  /*5a30*/  FMUL.FTZ R123, R142, UR59 ;  /* 0x0000003b8e7b7c20 */ /* 0x000fe20008410000 */
[----:B------:R-:W-:Y:S01]  /*5a40*/  ULOP3.LUT UR6, UR6, 0x3fff, URZ, 0xc0, !UPT ;  /* 0x00003fff06067892 */ /* 0x000fe2000f8ec03f */
[----:B01----:R-:W-:Y:S01]  /*5a50*/  FMUL.FTZ R12, R120, UR59 ;  /* 0x0000003b780c7c20 */ /* 0x003fe20008410000 */
[----:B------:R-:W-:Y:S01]  /*5a60*/  FMUL.FTZ R120, R121, UR59 ;  /* 0x0000003b79787c20 */ /* 0x000fe20008410000 */
[----:B------:R-:W-:Y:S01]  /*5a70*/  FMUL.FTZ R121, R138, UR59 ;  /* 0x0000003b8a797c20 */ /* 0x000fe20008410000 */
[----:B------:R-:W-:Y:S01]  /*5a80*/  ULOP3.LUT UR6, UR6, 0x3000000, URZ, 0xfc, !UPT ;  /* 0x0300000006067892 */ /* 0x000fe2000f8efc3f */
[----:B------:R-:W-:Y:S01]  /*5a90*/  FMUL.FTZ R138, R154, UR59 ;  /* 0x0000003b9a8a7c20 */ /* 0x000fe20008410000 */
[----:B------:R-:W-:-:S02]  /*5aa0*/  IMAD.MOV.U32 R154, RZ, RZ, R9 ;  /* 0x000000ffff9a7224 */ /* 0x000fc400078e0009 */
[----:B------:R-:W-:Y:S01]  /*5ab0*/  FMUL.FTZ R15, R127, UR59 ;  /* 0x0000003b7f0f7c20 */ /* 0x000fe20008410000 */
[----:B------:R-:W-:Y:S01]  /*5ac0*/  UIMAD UR5, UR5, 0x900, UR6 ;  /* 0x00000900050578a4 */ /* 0x000fe2000f8e0206 */
[----:B------:R-:W-:Y:S01]  /*5ad0*/  FMUL.FTZ R20, R130, UR59 ;  /* 0x0000003b82147c20 */ /* 0x000fe20008410000 */
[----:B--2---:R-:W-:Y:S01]  /*5ae0*/  FMUL.FTZ R0, R122, UR59 ;  /* 0x0000003b7a007c20 */ /* 0x004fe20008410000 */
[----:B------:R-:W-:Y:S01]  /*5af0*/  FMUL.FTZ R21, R131, UR59 ;  /* 0x0000003b83157c20 */ /* 0x000fe20008410000 */
[----:B------:R-:W-:Y:S01]  /*5b00*/  FMUL.FTZ R130, R132, UR59 ;  /* 0x0000003b84827c20 */ /* 0x000fe20008410000 */
[----:B------:R-:W-:Y:S01]  /*5b10*/  FMUL.FTZ R127, R147, UR59 ;  /* 0x0000003b937f7c20 */ /* 0x000fe20008410000 */
[----:B------:R-:W-:Y:S01]  /*5b20*/  FMUL.FTZ R131, R133, UR59 ;  /* 0x0000003b85837c20 */ /* 0x000fe20008410000 */
[----:B------:R-:W-:Y:S01]  /*5b30*/  UMOV UR10, UR5 ;  /* 0x00000005000a7c82 */ /* 0x000fe20008000000 */
[----:B------:R-:W-:Y:S01]  /*5b40*/  FMUL.FTZ R22, R134, UR59 ;  /* 0x0000003b86167c20 */ /* 0x000fe20008410000 */
[----:B------:R-:W-:Y:S01]  /*5b50*/  HGMMA.64x192x16.F32 R24, R188, gdesc[UR8].tnspB, R24, gsb0 ;  /* 0x42e00008bc187df0 */ /* 0x000fe20008000818 */
        /* <DEDUP_REMOVED lines=25> */
[----:B------:R-:W-:Y:S01]  /*5cf0*/  R2UR UR15, R11 ;  /* 0x000000000b0f72ca */ /* 0x000fe200000e0000 */
[----:B------:R-:W-:Y:S01]  /*5d00*/  FMUL.FTZ R161, R161, UR59 ;  /* 0x0000003ba1a17c20 */ /* 0x000fe20008410000 */
[----:B------:R-:W-:Y:S01]  /*5d10*/  FMUL.FTZ R165, R165, UR59 ;  /* 0x0000003ba5a57c20 */ /* 0x000fe20008410000 */
[----:B------:R-:W-:Y:S01]  /*5d20*/  ULDC UR19, c[0x0][0x2f0] ;  /* 0x0000bc0000137ab9 */ /* 0x000fe20000000800 */
[----:B------:R-:W0:Y:S01]  /*5d30*/  MUFU.TANH R12, R12 ;  /* 0x0000000c000c7308 */ /* 0x000e220000002400 */
[----:B------:R-:W-:Y:S01]  /*5d40*/  ULDC UR18, c[0x0][0x288] ;  /* 0x0000a20000127ab9 */ /* 0x000fe20000000800 */
[----:B------:R-:W-:-:S06]  /*5d50*/  FMUL.FTZ R166, R166, UR59 ;  /* 0x0000003ba6a67c20 */ /* 0x000fcc0008410000 */
        /* <DEDUP_REMOVED lines=22> */
[----:B------:R-:W-:-:S05]  /*5ec0*/  WARPGROUP.ARRIVE ;  /* 0x00000000000079c5 */ /* 0x000fca0000000000 */
[----:B------:R-:W0:Y:S01]  /*5ed0*/  MUFU.TANH R126, R126 ;  /* 0x0000007e007e7308 */ /* 0x000e220000002400 */
[----:B------:R-:W-:Y:S01]  /*5ee0*/  HGMMA.64x192x16.F32 R24, R184, gdesc[UR8].tnspB, R24, gsb0 ;  /* 0x42e00008b8187df0 */ /* 0x000fe20008000818 */
[----:B------:R-:W-:Y:S01]  /*5ef0*/  UIADD3 UR10, UR5, 0x100, URZ ;  /* 0x00000100050a7890 */ /* 0x000fe2000fffe03f */
[----:B------:R-:W-:-:S05]  /*5f00*/  UMOV UR11, 0x40000040 ;  /* 0x40000040000b7882 */ /* 0x000fca0000000000 */
        /* <DEDUP_REMOVED lines=26> */
[----:B------:R-:W-:Y:S01]  /*60b0*/  WARPGROUP.ARRIVE ;  /* 0x00000000000079c5 */ /* 0x000fe20000000000 */
[----:B------:R-:W-:-:S04]  /*60c0*/  IMAD R176, R13, -0x60, RZ ;  /* 0xffffffa00db07824 */ /* 0x000fc800078e02ff */
[----:B------:R-:W-:-:S10]  /*60d0*/  VIADD R147, R176, 0x1 ;  /* 0x00000001b0937836 */ /* 0x000fd40000000000 */
[----:B------:R-:W-:Y:S01]  /*60e0*/  HGMMA.64x192x16.F32 R24, R172, gdesc[UR8].tnspB, R24, gsb0 ;  /* 0x42e00008ac187df0 */ /* 0x000fe20008000818 */
[----:B------:R-:W-:Y:S01]  /*60f0*/  UIADD3 UR10, UR5, 0x280, URZ ;  /* 0x00000280050a7890 */ /* 0x000fe2000fffe03f */
[----:B------:R-:W-:Y:S02]  /*6100*/  UMOV UR11, 0x40000040 ;  /* 0x40000040000b7882 */ /* 0x000fe40000000000 */
[----:B------:R-:W-:Y:S01]  /*6110*/  @UP0 ULDC UR5, c[0x0][0x44c] ;  /* 0x0001130000050ab9 */ /* 0x000fe20000000800 */
[----:B------:R-:W-:Y:S02]  /*6120*/  IMAD R147, R10, -0x2, R147 ;  /* 0xfffffffe0a937824 */ /* 0x000fe400078e0293 */
[----:B------:R-:W-:Y:S01]  /*6130*/  @P2 IMAD.HI.U32 R142, R9, UR5, RZ ;  /* 0x00000005098e2c27 */ /* 0x000fe2000f8e00ff */
[----:B------:R-:W-:Y:S01]  /*6140*/  @UP0 ULDC UR5, c[0x0][0x450] ;  /* 0x0001140000050ab9 */ /* 0x000fe20000000800 */
[----:B------:R-:W-:Y:S02]  /*6150*/  PLOP3.LUT P2, PT, PT, PT, UP1, 0x40, 0x0 ;  /* 0x000000000000781c */ /* 0x000fe40003f4e818 */
[----:B------:R-:W-:Y:S01]  /*6160*/  IMAD R146, R16, UR19, R147 ;  /* 0x0000001310927c24 */ /* 0x000fe2000f8e0293 */
[----:B------:R-:W-:Y:S01]  /*6170*/  @P3 SHF.R.U32.HI R154, RZ, UR5, R142 ;  /* 0x00000005ff9a3c19 */ /* 0x000fe2000801168e */
[----:B------:R-:W-:-:S04]  /*6180*/  IMAD.U32 R142, RZ, RZ, UR61 ;  /* 0x0000003dff8e7e24 */ /* 0x000fc8000f8e00ff */
[----:B------:R-:W-:Y:S01]  /*6190*/  @!P1 VIADD R142, R142, 0x30840 ;  /* 0x000308408e8e9836 */ /* 0x000fe20000000000 */
[----:B------:R-:W-:Y:S02]  /*61a0*/  WARPGROUP.DEPBAR.LE gsb0, 0x0 ;  /* 0x00008000000079c5 */ /* 0x000fe40000010000 */
[----:B------:R-:W-:Y:S01]  /*61b0*/  WARPGROUP.ARRIVE ;  /* 0x00000000000079c5 */ /* 0x000fe20000000000 */
[----:B------:R-:W-:Y:S01]  /*61c0*/  FMUL.FTZ R175, R145, UR59 ;  /* 0x0000003b91af7c20 */ /* 0x000fe20008410000 */
[----:B------:R-:W-:Y:S01]  /*61d0*/  @!P1 PRMT R145, RZ, 0x654, R142 ;  /* 0x00000654ff919816 */ /* 0x000fe2000000008e */
[----:B------:R-:W-:Y:S01]  /*61e0*/  FMUL.FTZ R172, R124, UR59 ;  /* 0x0000003b7cac7c20 */ /* 0x000fe20008410000 */
[----:B------:R-:W-:Y:S01]  /*61f0*/  FMUL.FTZ R124, R143, UR59 ;  /* 0x0000003b8f7c7c20 */ /* 0x000fe20008410000 */
[----:B------:R-:W-:Y:S01]  /*6200*/  FMUL.FTZ R174, R144, UR59 ;  /* 0x0000003b90ae7c20 */ /* 0x000fe20008410000 */
[----:B------:R-:W-:Y:S01]  /*6210*/  HGMMA.64x192x16.F32 R24, R168, gdesc[UR8].tnspB, R24, gsb0 ;  /* 0x42e00008a8187df0 */ /* 0x000fe20008000818 */
[----:B------:R-:W-:Y:S01]  /*6220*/  FMUL.FTZ R143, R158, UR59 ;  /* 0x0000003b9e8f7c20 */ /* 0x000fe20008410000 */
[----:B------:R-:W-:Y:S01]  /*6230*/  FMUL.FTZ R144, R159, UR59 ;  /* 0x0000003b9f907c20 */ /* 0x000fe20008410000 */
[----:B------:R-:W0:Y:S01]  /*6240*/  MUFU.TANH R172, R172 ;  /* 0x000000ac00ac7308 */ /* 0x000e220000002400 */
[----:B------:R-:W-:Y:S01]  /*6250*/  UMOV UR10, UR18 ;  /* 0x00000012000a7c82 */ /* 0x000fe20008000000 */
[----:B------:R-:W-:Y:S01]  /*6260*/  ULDC UR18, c[0x0][0x9e0] ;  /* 0x0002780000127ab9 */ /* 0x000fe20000000800 */
[----:B------:R-:W-:-:S04]  /*6270*/  VIADD R146, R146, -UR10 ;  /* 0x8000000a92927c36 */ /* 0x000fc80008000000 */
[C---:B------:R-:W-:Y:S01]  /*6280*/  VIADD R177, R146.reuse, UR18 ;  /* 0x0000001292b17c36 */ /* 0x040fe20008000000 */
[----:B------:R-:W0:Y:S01]  /*6290*/  MUFU.TANH R124, R124 ;  /* 0x0000007c007c7308 */ /* 0x000e220000002400 */
[----:B------:R-:W-:-:S07]  /*62a0*/  VIADD R178, R146, UR15 ;  /* 0x0000000f92b27c36 */ /* 0x000fce0008000000 */
[----:B------:R-:W0:Y:S08]  /*62b0*/  MUFU.TANH R174, R174 ;  /* 0x000000ae00ae7308 */ /* 0x000e300000002400 */
[----:B------:R-:W0:Y:S08]  /*62c0*/  MUFU.TANH R175, R175 ;  /* 0x000000af00af7308 */ /* 0x000e300000002400 */
[----:B------:R-:W0:Y:S08]  /*62d0*/  MUFU.TANH R143, R143 ;  /* 0x0000008f008f7308 */ /* 0x000e300000002400 */
[----:B------:R-:W0:Y:S08]  /*62e0*/  MUFU.TANH R144, R144 ;  /* 0x0000009000907308 */ /* 0x000e300000002400 */
[----:B------:R5:W0:Y:S02]  /*62f0*/  MUFU.TANH R142, R166 ;  /* 0x000000a6008e7308 */ /* 0x000a240000002400 */
[----:B-----5:R-:W-:Y:S01]  /*6300*/  VIADD R166, R147, 0xffffffff ;  /* 0xffffffff93a67836 */ /* 0x020fe20000000000 */
[----:B------:R-:W-:-:S02]  /*6310*/  WARPGROUP.DEPBAR.LE gsb0, 0x0 ;  /* 0x00008000000079c5 */ /* 0x000fc40000010000 */
[----:B------:R-:W-:Y:S01]  /*6320*/  FMUL.FTZ R168, R149, UR59 ;  /* 0x0000003b95a87c20 */ /* 0x000fe20008410000 */
[----:B------:R5:W-:Y:S01]  /*6330*/  @!P1 SYNCS.ARRIVE.TRANS64.RED.A1T0 RZ, [R145+URZ], RZ ;  /* 0x000000ff91ff99a7 */ /* 0x000be2000810043f */
[----:B------:R-:W1:Y:S01]  /*6340*/  SHFL.IDX PT, R149, R154, RZ, 0x1c1f ;  /* 0x001c1fff9a957589 */ /* 0x000e6200000e0000 */
[----:B------:R0:W0:Y:S01]  /*6350*/  MUFU.TANH R170, R161 ;  /* 0x000000a100aa7308 */ /* 0x0000220000002400 */
[----:B-----5:R-:W-:-:S07]  /*6360*/  FMUL.FTZ R145, R167, UR59 ;  /* 0x0000003ba7917c20 */ /* 0x020fce0008410000 */
[----:B------:R-:W0:Y:S08]  /*6370*/  MUFU.TANH R168, R168 ;  /* 0x000000a800a87308 */ /* 0x000e300000002400 */
[----:B------:R-:W0:Y:S01]  /*6380*/  MUFU.TANH R145, R145 ;  /* 0x0000009100917308 */ /* 0x000e220000002400 */
[--C-:B-1----:R-:W-:Y:S02]  /*6390*/  IMAD.IADD R156, R177, 0x1, R149.reuse ;  /* 0x00000001b19c7824 */ /* 0x102fe400078e0295 */
[----:B------:R-:W-:Y:S01]  /*63a0*/  IMAD.IADD R158, R178, 0x1, R149 ;  /* 0x00000001b29e7824 */ /* 0x000fe200078e0295 */
[----:B--234-:R-:W-:Y:S06]  /*63b0*/  @P2 BRA `(.L_x_4167) ;  /* 0x00000000005c2947 */ /* 0x01cfec0003800000 */
[----:B------:R-:W-:Y:S01]  /*63c0*/  ULDC UR5, c[0x0][0x2f0] ;  /* 0x0000bc0000057ab9 */ /* 0x000fe20000000800 */
[----:B------:R-:W-:Y:S01]  /*63d0*/  BSSY B0, `(.L_x_4168) ;  /* 0x0000012000007945 */ /* 0x000fe20003800000 */
[----:B------:R-:W-:-:S04]  /*63e0*/  IMAD R146, R16, UR5, R149 ;  /* 0x0000000510927c24 */ /* 0x000fc8000f8e0295 */
[----:B------:R-:W-:-:S05]  /*63f0*/  VIADD R149, R146, -UR10 ;  /* 0x8000000a92957c36 */ /* 0x000fca0008000000 */
        /* <DEDUP_REMOVED lines=10> */
.L_x_4169:
[----:B------:R-:W-:-:S05]  /*64a0*/  IMAD.U32 R153, RZ, RZ, UR56 ;  /* 0x00000038ff997e24 */ /* 0x000fca000f8e00ff */
[----:B------:R-:W-:-:S13]  /*64b0*/  ISETP.NE.AND P2, PT, R153, 0x1, PT ;  /* 0x000000019900780c */ /* 0x000fda0003f45270 */
[----:B------:R-:W1:Y:S02]  /*64c0*/  @P2 LDC.64 R146, c[0x0][0x9e8] ;  /* 0x00027a00ff922b82 */ /* 0x000e640000000a00 */
[----:B-1----:R-:W-:-:S05]  /*64d0*/  @P2 IMAD.HI.U32 R146, R149, R146, RZ ;  /* 0x0000009295922227 */ /* 0x002fca00078e00ff */
[----:B------:R-:W-:-:S07]  /*64e0*/  @P2 SHF.R.U32.HI R149, RZ, R147, R146 ;  /* 0x00000093ff952219 */ /* 0x000fce0000011692 */
.L_x_4170:
[----:B------:R-:W-:Y:S05]  /*64f0*/  BSYNC B0 ;  /* 0x0000000000007941 */ /* 0x000fea0003800000 */
.L_x_4168:
[----:B------:R-:W-:-:S05]  /*6500*/  IMAD R149, R149, R153, R166 ;  /* 0x0000009995957224 */ /* 0x000fca00078e02a6 */
[----:B------:R-:W-:Y:S02]  /*6510*/  VIADDMNMX R156, R149, R153, R156, PT ;  /* 0x00000099959c7246 */ /* 0x000fe4000380019c */
[----:B------:R-:W-:-:S07]  /*6520*/  VIMNMX R158, R158, R149, !PT ;  /* 0x000000959e9e7248 */ /* 0x000fce0007fe0100 */
.L_x_4167:
        /* <DEDUP_REMOVED lines=11> */
[----:B------:R-:W-:-:S02]  /*65e0*/  FSEL R199, R125, -INF , !P4 ;  /* 0xff8000007dc77808 */ /* 0x000fc40006000000 */
[----:B------:R-:W-:Y:S02]  /*65f0*/  ISETP.LT.OR P5, PT, R156, 0x9, P5 ;  /* 0x000000099c00780c */ /* 0x000fe40002fa1670 */
[----:B------:R-:W-:Y:S02]  /*6600*/  ISETP.GT.AND P4, PT, R158, 0x10, !P6 ;  /* 0x000000109e00780c */ /* 0x000fe40007784270 */
[----:B0-----:R-:W-:Y:S02]  /*6610*/  FSEL R201, R172, -INF , !P5 ;  /* 0xff800000acc97808 */ /* 0x001fe40006800000 */
        /* <DEDUP_REMOVED lines=48> */
[----:B------:R-:W-:Y:S01]  /*6920*/  ISETP.GT.AND P4, PT, R158, 0x38, !P5 ;  /* 0x000000389e00780c */ /* 0x000fe20006f84270 */
[----:B------:R-:W0:Y:S01]  /*6930*/  SHFL.IDX PT, R175, R154, 0x1, 0x1c1f ;  /* 0x003c1f009aaf7f89 */ /* 0x000e2200000e0000 */
        /* <DEDUP_REMOVED lines=11> */
[----:B------:R-:W-:Y:S01]  /*69f0*/  ISETP.LT.OR P4, PT, R156, 0x41, P4 ;  /* 0x000000419c00780c */ /* 0x000fe20002781670 */
[--C-:B0-----:R-:W-:Y:S01]  /*6a00*/  IMAD.IADD R120, R177, 0x1, R175.reuse ;  /* 0x00000001b1787824 */ /* 0x101fe200078e02af */
[----:B------:R-:W-:Y:S01]  /*6a10*/  ISETP.GE.AND P5, PT, R176, 0x42, PT ;  /* 0x00000042b000780c */ /* 0x000fe20003fa6270 */
[----:B------:R-:W-:Y:S01]  /*6a20*/  IMAD.IADD R128, R178, 0x1, R175 ;  /* 0x00000001b2807824 */ /* 0x000fe200078e02af */
        /* <DEDUP_REMOVED lines=36> */
[----:B------:R-:W-:-:S04]  /*6c70*/  ISETP.GT.AND P6, PT, R158, 0x59, !P6 ;  /* 0x000000599e00780c */ /* 0x000fc800077c4270 */
[----:B------:R-:W-:-:S04]  /*6c80*/  ISETP.LT.OR P6, PT, R156, 0x5a, P6 ;  /* 0x0000005a9c00780c */ /* 0x000fc800037c1670 */
[----:B------:R-:W-:Y:S02]  /*6c90*/  FSEL R131, R162, -INF , !P6 ;  /* 0xff800000a2837808 */ /* 0x000fe40007000000 */
[----:B------:R-:W-:-:S13]  /*6ca0*/  PLOP3.LUT P6, PT, PT, PT, UP1, 0x40, 0x0 ;  /* 0x000000000000781c */ /* 0x000fda0003fce818 */
[----:B------:R-:W-:Y:S05]  /*6cb0*/  @P6 BRA `(.L_x_4171) ;  /* 0x00000000005c6947 */ /* 0x000fea0003800000 */
        /* <DEDUP_REMOVED lines=14> */
.L_x_4173:
[----:B------:R-:W-:-:S05]  /*6da0*/  IMAD.U32 R12, RZ, RZ, UR56 ;  /* 0x00000038ff0c7e24 */ /* 0x000fca000f8e00ff */
[----:B------:R-:W-:-:S13]  /*6db0*/  ISETP.NE.AND P6, PT, R12, 0x1, PT ;  /* 0x000000010c00780c */ /* 0x000fda0003fc5270 */
[----:B------:R-:W0:Y:S02]  /*6dc0*/  @P6 LDC.64 R174, c[0x0][0x9e8] ;  /* 0x00027a00ffae6b82 */ /* 0x000e240000000a00 */
[----:B0-----:R-:W-:-:S05]  /*6dd0*/  @P6 IMAD.HI.U32 R174, R177, R174, RZ ;  /* 0x000000aeb1ae6227 */ /* 0x001fca00078e00ff */
[----:B------:R-:W-:-:S07]  /*6de0*/  @P6 SHF.R.U32.HI R177, RZ, R175, R174 ;  /* 0x000000afffb16219 */ /* 0x000fce00000116ae */
.L_x_4174:
[----:B------:R-:W-:Y:S05]  /*6df0*/  BSYNC B0 ;  /* 0x0000000000007941 */ /* 0x000fea0003800000 */
.L_x_4172:
[----:B------:R-:W-:-:S05]  /*6e00*/  IMAD R177, R177, R12, R166 ;  /* 0x0000000cb1b17224 */ /* 0x000fca00078e02a6 */
[----:B------:R-:W-:Y:S02]  /*6e10*/  VIADDMNMX R120, R177, R12, R120, PT ;  /* 0x0000000cb1787246 */ /* 0x000fe40003800178 */
[----:B------:R-:W-:-:S07]  /*6e20*/  VIMNMX R128, R128, R177, !PT ;  /* 0x000000b180807248 */ /* 0x000fce0007fe0100 */
.L_x_4171:
[C---:B------:R-:W-:Y:S01]  /*6e30*/  ISETP.GT.AND P2, PT, R128.reuse, 0x1, !P2 ;  /* 0x000000018000780c */ /* 0x040fe20005744270 */
[----:B------:R-:W0:Y:S01]  /*6e40*/  LDC R12, c[0x0][0x988] ;  /* 0x00026200ff0c7b82 */ /* 0x000e220000000800 */
[----:B------:R-:W-:Y:S01]  /*6e50*/  ISETP.GT.AND P3, PT, R128, 0x8, !P3 ;  /* 0x000000088000780c */ /* 0x000fe20005f64270 */
[----:B------:R-:W-:Y:S01]  /*6e60*/  UMOV UR6, UR7 ;  /* 0x0000000700067c82 */ /* 0x000fe20008000000 */
[C---:B------:R-:W-:Y:S01]  /*6e70*/  ISETP.LT.OR P2, PT, R120.reuse, 0x2, P2 ;  /* 0x000000027800780c */ /* 0x040fe20001741670 */
[----:B------:R-:W-:Y:S01]  /*6e80*/  UMOV UR5, UR4 ;  /* 0x0000000400057c82 */ /* 0x000fe20008000000 */
        /* <DEDUP_REMOVED lines=24> */
[----:B------:R-:W-:Y:S02]  /*7010*/  FMNMX.FTZ R2, R173, R2, !PT ;  /* 0x00000002ad027209 */ /* 0x000fe40007810000 */
[----:B------:R-:W-:Y:S02]  /*7020*/  ISETP.GT.AND P2, PT, R128, 0x18, !P2 ;  /* 0x000000188000780c */ /* 0x000fe40005744270 */
[----:B------:R-:W-:-:S02]  /*7030*/  FMNMX.FTZ R2, R167, R2, !PT ;  /* 0x00000002a7027209 */ /* 0x000fc40007810000 */
[----:B------:R-:W-:Y:S02]  /*7040*/  ISETP.LT.OR P2, PT, R120, 0x19, P2 ;  /* 0x000000197800780c */ /* 0x000fe40001741670 */
[----:B------:R-:W-:Y:S02]  /*7050*/  FMNMX.FTZ R2, R171, R2, !PT ;  /* 0x00000002ab027209 */ /* 0x000fe40007810000 */
[----:B------:R-:W-:Y:S02]  /*7060*/  FSEL R177, R22, -INF , !P2 ;  /* 0xff80000016b17808 */ /* 0x000fe40005000000 */
[----:B------:R-:W-:Y:S02]  /*7070*/  ISETP.GT.AND P2, PT, R128, 0x19, !P3 ;  /* 0x000000198000780c */ /* 0x000fe40005f44270 */
[----:B------:R-:W-:Y:S02]  /*7080*/  ISETP.NE.AND P3, PT, R185, RZ, PT ;  /* 0x000000ffb900720c */ /* 0x000fe40003f65270 */
[----:B------:R-:W-:-:S02]  /*7090*/  ISETP.LT.OR P2, PT, R120, 0x1a, P2 ;  /* 0x0000001a7800780c */ /* 0x000fc40001741670 */
[----:B------:R-:W-:Y:S02]  /*70a0*/  FMNMX.FTZ R2, R165, R2, !PT ;  /* 0x00000002a5027209 */ /* 0x000fe40007810000 */
[----:B------:R-:W-:Y:S02]  /*70b0*/  FSEL R187, R23, -INF , !P2 ;  /* 0xff80000017bb7808 */ /* 0x000fe40005000000 */
        /* <DEDUP_REMOVED lines=19> */
[----:B------:R-:W-:Y:S02]  /*71f0*/  ISETP.NE.AND P2, PT, R186, RZ, PT ;  /* 0x000000ffba00720c */ /* 0x000fe40003f45270 */
[----:B------:R-:W-:Y:S02]  /*7200*/  FMNMX.FTZ R2, R141, R2, !PT ;  /* 0x000000028d027209 */ /* 0x000fe40007810000 */
        /* <DEDUP_REMOVED lines=12> */
[----:B------:R-:W-:Y:S01]  /*72d0*/  ISETP.NE.AND P2, PT, R190, RZ, PT ;  /* 0x000000ffbe00720c */ /* 0x000fe20003f45270 */
[----:B------:R-:W1:Y:S01]  /*72e0*/  SHFL.BFLY PT, R15, R14, 0x2, 0x1f ;  /* 0x0c401f000e0f7f89 */ /* 0x000e6200000e0000 */
[----:B------:R-:W-:-:S02]  /*72f0*/  ISETP.NE.AND P6, PT, R152, RZ, PT ;  /* 0x000000ff9800720c */ /* 0x000fc40003fc5270 */
[C---:B------:R-:W-:Y:S02]  /*7300*/  ISETP.GT.AND P2, PT, R128.reuse, 0x31, !P2 ;  /* 0x000000318000780c */ /* 0x040fe40005744270 */
[----:B------:R-:W-:Y:S02]  /*7310*/  ISETP.GT.AND P4, PT, R128, 0x51, !P4 ;  /* 0x000000518000780c */ /* 0x000fe40006784270 */
[----:B------:R-:W-:Y:S02]  /*7320*/  ISETP.LT.OR P2, PT, R120, 0x32, P2 ;  /* 0x000000327800780c */ /* 0x000fe40001741670 */
[----:B------:R-:W-:Y:S02]  /*7330*/  ISETP.GT.AND P5, PT, R128, 0x58, !P5 ;  /* 0x000000588000780c */ /* 0x000fe40006fa4270 */
[----:B------:R-:W-:Y:S02]  /*7340*/  FSEL R127, R127, -INF , !P2 ;  /* 0xff8000007f7f7808 */ /* 0x000fe40005000000 */
[----:B------:R-:W-:-:S02]  /*7350*/  ISETP.NE.AND P2, PT, R192, RZ, PT ;  /* 0x000000ffc000720c */ /* 0x000fc40003f45270 */
[----:B------:R-:W-:Y:S02]  /*7360*/  ISETP.LT.OR P4, PT, R120, 0x52, P4 ;  /* 0x000000527800780c */ /* 0x000fe40002781670 */
[----:B------:R-:W-:Y:S02]  /*7370*/  ISETP.GT.AND P2, PT, R128, 0x38, !P2 ;  /* 0x000000388000780c */ /* 0x000fe40005744270 */
[C---:B------:R-:W-:Y:S02]  /*7380*/  ISETP.LT.OR P5, PT, R120.reuse, 0x59, P5 ;  /* 0x000000597800780c */ /* 0x040fe40002fa1670 */
[----:B------:R-:W-:Y:S02]  /*7390*/  ISETP.LT.OR P2, PT, R120, 0x39, P2 ;  /* 0x000000397800780c */ /* 0x000fe40001741670 */
[----:B-1----:R-:W-:Y:S02]  /*73a0*/  FMNMX.FTZ R20, R14, R15, !PT ;  /* 0x0000000f0e147209 */ /* 0x002fe40007810000 */
[----:B------:R-:W-:-:S02]  /*73b0*/  FSEL R21, R132, -INF , !P2 ;  /* 0xff80000084157808 */ /* 0x000fc40005000000 */
[----:B------:R-:W-:Y:S01]  /*73c0*/  ISETP.NE.AND P2, PT, R148, RZ, PT ;  /* 0x000000ff9400720c */ /* 0x000fe20003f45270 */
[----:B------:R-:W1:Y:S03]  /*73d0*/  SHFL.BFLY PT, R15, R20, 0x1, 0x1f ;  /* 0x0c201f00140f7f89 */ /* 0x000e6600000e0000 */
[----:B------:R-:W-:-:S04]  /*73e0*/  ISETP.GT.AND P2, PT, R128, 0x39, !P2 ;  /* 0x000000398000780c */ /* 0x000fc80005744270 */
[----:B------:R-:W-:-:S04]  /*73f0*/  ISETP.LT.OR P2, PT, R120, 0x3a, P2 ;  /* 0x0000003a7800780c */ /* 0x000fc80001741670 */
[----:B------:R-:W-:Y:S02]  /*7400*/  FSEL R133, R133, -INF , !P2 ;  /* 0xff80000085857808 */ /* 0x000fe40005000000 */
[----:B------:R-:W-:-:S04]  /*7410*/  ISETP.NE.AND P2, PT, R168, RZ, PT ;  /* 0x000000ffa800720c */ /* 0x000fc80003f45270 */
[----:B------:R-:W-:-:S04]  /*7420*/  ISETP.GT.AND P2, PT, R128, 0x40, !P2 ;  /* 0x000000408000780c */ /* 0x000fc80005744270 */
[----:B------:R-:W-:Y:S02]  /*7430*/  ISETP.LT.OR P2, PT, R120, 0x41, P2 ;  /* 0x000000417800780c */ /* 0x000fe40001741670 */
[----:B-1----:R-:W-:Y:S02]  /*7440*/  FMNMX.FTZ R15, R20, R15, !PT ;  /* 0x0000000f140f7209 */ /* 0x002fe40007810000 */
        /* <DEDUP_REMOVED lines=10> */
[----:B------:R-:W-:Y:S02]  /*74f0*/  ISETP.GT.AND P2, PT, R128, 0x49, !P6 ;  /* 0x000000498000780c */ /* 0x000fe40007744270 */
[----:B------:R-:W-:Y:S02]  /*7500*/  ISETP.NE.AND P6, PT, R140, RZ, PT ;  /* 0x000000ff8c00720c */ /* 0x000fe40003fc5270 */
[C---:B------:R-:W-:Y:S02]  /*7510*/  ISETP.LT.OR P2, PT, R120.reuse, 0x4a, P2 ;  /* 0x0000004a7800780c */ /* 0x040fe40001741670 */
[----:B------:R-:W-:Y:S02]  /*7520*/  ISETP.LT.OR P3, PT, R120, 0x51, P3 ;  /* 0x000000517800780c */ /* 0x000fe40001f61670 */
[----:B------:R-:W-:Y:S02]  /*7530*/  FSEL R197, R144, -INF , !P2 ;  /* 0xff80000090c57808 */ /* 0x000fe40005000000 */
[----:B------:R-:W-:-:S02]  /*7540*/  ISETP.GT.AND P2, PT, R128, RZ, !P6 ;  /* 0x000000ff8000720c */ /* 0x000fc40007744270 */
[----:B------:R-:W-:Y:S02]  /*7550*/  ISETP.NE.AND P6, PT, R134, RZ, PT ;  /* 0x000000ff8600720c */ /* 0x000fe40003fc5270 */
[----:B------:R-:W-:Y:S02]  /*7560*/  ISETP.LT.OR P2, PT, R120, 0x1, P2 ;  /* 0x000000017800780c */ /* 0x000fe40001741670 */
[----:B------:R-:W-:Y:S02]  /*7570*/  ISETP.GT.AND P6, PT, R128, 0x59, !P6 ;  /* 0x000000598000780c */ /* 0x000fe400077c4270 */
[----:B------:R-:W-:Y:S01]  /*7580*/  FSEL R2, R0, -INF , !P2 ;  /* 0xff80000000027808 */ /* 0x000fe20005000000 */
[C---:B0-----:R-:W-:Y:S01]  /*7590*/  FMUL.FTZ R0, R15.reuse, R12 ;  /* 0x0000000c0f007220 */ /* 0x041fe20000410000 */
[----:B------:R-:W-:Y:S02]  /*75a0*/  FSETP.NEU.FTZ.AND P2, PT, R15, -INF , PT ;  /* 0xff8000000f00780b */ /* 0x000fe40003f5d000 */
[----:B------:R-:W-:-:S02]  /*75b0*/  FMNMX.FTZ R14, R2, R3, !PT ;  /* 0x00000003020e7209 */ /* 0x000fc40007810000 */
[----:B------:R-:W-:Y:S02]  /*75c0*/  FSEL R0, R0, RZ, P2 ;  /* 0x000000ff00007208 */ /* 0x000fe40001000000 */
[----:B------:R-:W-:Y:S02]  /*75d0*/  FMNMX.FTZ R14, R193, R14, !PT ;  /* 0x0000000ec10e7209 */ /* 0x000fe40007810000 */
[----:B------:R-:W-:Y:S01]  /*75e0*/  ISETP.LT.OR P6, PT, R120, 0x5a, P6 ;  /* 0x0000005a7800780c */ /* 0x000fe200037c1670 */
[--C-:B------:R-:W-:Y:S01]  /*75f0*/  FFMA.FTZ R180, R171, R12, -R0.reuse ;  /* 0x0000000cabb47223 */ /* 0x100fe20000010800 */
[----:B------:R-:W-:Y:S01]  /*7600*/  FMNMX.FTZ R14, R175, R14, !PT ;  /* 0x0000000eaf0e7209 */ /* 0x000fe20007810000 */
[-CC-:B------:R-:W-:Y:S01]  /*7610*/  FFMA.FTZ R20, R165, R12.reuse, -R0.reuse ;  /* 0x0000000ca5147223 */ /* 0x180fe20000010800 */
[----:B------:R-:W-:Y:S01]  /*7620*/  FSEL R171, R136, -INF , !P3 ;  /* 0xff80000088ab7808 */ /* 0x000fe20005800000 */
        /* <DEDUP_REMOVED lines=15> */
[----:B------:R-:W-:Y:S01]  /*7720*/  FSEL R135, R15, RZ, P2 ;  /* 0x000000ff0f877208 */ /* 0x000fe20001000000 */
[--C-:B------:R-:W-:Y:S01]  /*7730*/  FFMA.FTZ R174, R141, R12, -R0.reuse ;  /* 0x0000000c8dae7223 */ /* 0x100fe20000010800 */
[----:B------:R-:W-:Y:S01]  /*7740*/  FMNMX.FTZ R14, R187, R14, !PT ;  /* 0x0000000ebb0e7209 */ /* 0x000fe20007810000 */
[-CC-:B------:R-:W-:Y:S01]  /*7750*/  FFMA.FTZ R205, R205, R12.reuse, -R0.reuse ;  /* 0x0000000ccdcd7223 */ /* 0x180fe20000010800 */
[----:B------:R-:W-:Y:S01]  /*7760*/  FFMA.FTZ R188, R203, R12, -R0 ;  /* 0x0000000ccbbc7223 */ /* 0x000fe20000010800 */
[----:B------:R-:W-:Y:S01]  /*7770*/  FADD.FTZ R135, -R135, R4 ;  /* 0x0000000487877221 */ /* 0x000fe20000010100 */
[----:B------:R-:W-:Y:S01]  /*7780*/  FMNMX.FTZ R14, R121, R14, !PT ;  /* 0x0000000e790e7209 */ /* 0x000fe20007810000 */
[-CC-:B------:R-:W-:Y:S01]  /*7790*/  FFMA.FTZ R190, R201, R12.reuse, -R0.reuse ;  /* 0x0000000cc9be7223 */ /* 0x180fe20000010800 */
        /* <DEDUP_REMOVED lines=12> */
[-C--:B------:R-:W-:Y:S01]  /*7860*/  FFMA.FTZ R131, R131, R12.reuse, -R0 ;  /* 0x0000000c83837223 */ /* 0x080fe20000010800 */
[----:B------:R-:W-:Y:S01]  /*7870*/  FMUL.FTZ R0, R135, R12 ;  /* 0x0000000c87007220 */ /* 0x000fe20000410000 */
[----:B------:R-:W-:Y:S01]  /*7880*/  FMNMX.FTZ R14, R23, R14, !PT ;  /* 0x0000000e170e7209 */ /* 0x000fe20007810000 */
[----:B------:R-:W-:Y:S03]  /*7890*/  MUFU.EX2 R205, R205 ;  /* 0x000000cd00cd7308 */ /* 0x000fe60000000800 */
[----:B------:R-:W-:-:S04]  /*78a0*/  FMNMX.FTZ R14, R127, R14, !PT ;  /* 0x0000000e7f0e7209 */ /* 0x000fc80007810000 */
[----:B------:R-:W-:Y:S01]  /*78b0*/  FMNMX.FTZ R14, R21, R14, !PT ;  /* 0x0000000e150e7209 */ /* 0x000fe20007810000 */
[----:B------:R-:W0:Y:S03]  /*78c0*/  MUFU.EX2 R0, R0 ;  /* 0x0000000000007308 */ /* 0x000e260000000800 */
[----:B------:R-:W-:-:S04]  /*78d0*/  FMNMX.FTZ R14, R133, R14, !PT ;  /* 0x0000000e850e7209 */ /* 0x000fc80007810000 */
[----:B------:R-:W-:Y:S01]  /*78e0*/  FMNMX.FTZ R14, R181, R14, !PT ;  /* 0x0000000eb50e7209 */ /* 0x000fe20007810000 */
[----:B------:R-:W1:Y:S03]  /*78f0*/  MUFU.EX2 R188, R188 ;  /* 0x000000bc00bc7308 */ /* 0x000e660000000800 */
[----:B------:R-:W-:-:S04]  /*7900*/  FMNMX.FTZ R14, R139, R14, !PT ;  /* 0x0000000e8b0e7209 */ /* 0x000fc80007810000 */
[----:B------:R-:W-:Y:S01]  /*7910*/  FMNMX.FTZ R14, R143, R14, !PT ;  /* 0x0000000e8f0e7209 */ /* 0x000fe20007810000 */
[----:B------:R-:W2:Y:S03]  /*7920*/  MUFU.EX2 R190, R190 ;  /* 0x000000be00be7308 */ /* 0x000ea60000000800 */
[----:B------:R-:W-:-:S04]  /*7930*/  FMNMX.FTZ R14, R197, R14, !PT ;  /* 0x0000000ec50e7209 */ /* 0x000fc80007810000 */
[----:B------:R-:W-:Y:S01]  /*7940*/  FMNMX.FTZ R14, R171, R14, !PT ;  /* 0x0000000eab0e7209 */ /* 0x000fe20007810000 */
[----:B------:R-:W3:Y:S03]  /*7950*/  MUFU.EX2 R199, R199 ;  /* 0x000000c700c77308 */ /* 0x000ee60000000800 */
[----:B------:R-:W-:-:S04]  /*7960*/  FMNMX.FTZ R14, R165, R14, !PT ;  /* 0x0000000ea50e7209 */ /* 0x000fc80007810000 */
[----:B------:R-:W-:Y:S01]  /*7970*/  FMNMX.FTZ R14, R173, R14, !PT ;  /* 0x0000000ead0e7209 */ /* 0x000fe20007810000 */
[----:B------:R-:W4:Y:S03]  /*7980*/  MUFU.EX2 R184, R184 ;  /* 0x000000b800b87308 */ /* 0x000f260000000800 */
[----:B------:R-:W-:-:S05]  /*7990*/  FMNMX.FTZ R14, R163, R14, !PT ;  /* 0x0000000ea30e7209 */ /* 0x000fca0007810000 */
[----:B------:R-:W5:Y:S01]  /*79a0*/  SHFL.BFLY PT, R157, R14, 0x2, 0x1f ;  /* 0x0c401f000e9d7f89 */ /* 0x000f6200000e0000 */
[----:B------:R-:W4:Y:S08]  /*79b0*/  MUFU.EX2 R169, R169 ;  /* 0x000000a900a97308 */ /* 0x000f300000000800 */
[----:B------:R-:W4:Y:S08]  /*79c0*/  MUFU.EX2 R186, R186 ;  /* 0x000000ba00ba7308 */ /* 0x000f300000000800 */
[----:B------:R2:W-:Y:S01]  /*79d0*/  MUFU.EX2 R137, R20 ;  /* 0x0000001400897308 */ /* 0x0005e20000000800 */
[----:B-----5:R-:W-:-:S07]  /*79e0*/  FMNMX.FTZ R157, R14, R157, !PT ;  /* 0x0000009d0e9d7209 */ /* 0x020fce0007810000 */
[----:B------:R-:W-:Y:S01]  /*79f0*/  MUFU.EX2 R167, R167 ;  /* 0x000000a700a77308 */ /* 0x000fe20000000800 */
[----:B------:R-:W5:Y:S07]  /*7a00*/  SHFL.BFLY PT, R14, R157, 0x1, 0x1f ;  /* 0x0c201f009d0e7f89 */ /* 0x000f6e00000e0000 */
[----:B------:R-:W-:Y:S08]  /*7a10*/  MUFU.EX2 R180, R180 ;  /* 0x000000b400b47308 */ /* 0x000ff00000000800 */
[----:B------:R-:W-:Y:S08]  /*7a20*/  MUFU.EX2 R182, R182 ;  /* 0x000000b600b67308 */ /* 0x000ff00000000800 */
[----:B------:R-:W-:Y:S01]  /*7a30*/  MUFU.EX2 R145, R145 ;  /* 0x0000009100917308 */ /* 0x000fe20000000800 */
[----:B-----5:R-:W-:-:S04]  /*7a40*/  FMNMX.FTZ R125, R157, R14, !PT ;  /* 0x0000000e9d7d7209 */ /* 0x020fc80007810000 */
[C---:B------:R-:W-:Y:S01]  /*7a50*/  FSETP.NEU.FTZ.AND P2, PT, R125.reuse, -INF , PT ;  /* 0xff8000007d00780b */ /* 0x040fe20003f5d000 */
[----:B------:R-:W-:Y:S02]  /*7a60*/  FMUL.FTZ R124, R125, R12 ;  /* 0x0000000c7d7c7220 */ /* 0x000fe40000410000 */
[----:B------:R-:W-:Y:S03]  /*7a70*/  MUFU.EX2 R176, R176 ;  /* 0x000000b000b07308 */ /* 0x000fe60000000800 */
[----:B------:R-:W-:-:S05]  /*7a80*/  FSEL R124, R124, RZ, P2 ;  /* 0x000000ff7c7c7208 */ /* 0x000fca0001000000 */
[----:B------:R-:W-:Y:S01]  /*7a90*/  MUFU.EX2 R149, R149 ;  /* 0x0000009500957308 */ /* 0x000fe20000000800 */
[-CC-:B------:R-:W-:Y:S01]  /*7aa0*/  FFMA.FTZ R135, R2, R12.reuse, -R124.reuse ;  /* 0x0000000c02877223 */ /* 0x180fe2000001087c */
[----:B------:R-:W-:Y:S01]  /*7ab0*/  FSEL R2, R125, RZ, P2 ;  /* 0x000000ff7d027208 */ /* 0x000fe20001000000 */
[-CC-:B------:R-:W-:Y:S01]  /*7ac0*/  FFMA.FTZ R4, R193, R12.reuse, -R124.reuse ;  /* 0x0000000cc1047223 */ /* 0x180fe2000001087c */
[--C-:B------:R-:W-:Y:S01]  /*7ad0*/  FFMA.FTZ R122, R123, R12, -R124.reuse ;  /* 0x0000000c7b7a7223 */ /* 0x100fe2000001087c */
[----:B0-----:R-:W-:Y:S01]  /*7ae0*/  FFMA.FTZ R123, R0, R8, R205 ;  /* 0x00000008007b7223 */ /* 0x001fe200000100cd */
[-CC-:B------:R-:W-:Y:S01]  /*7af0*/  FFMA.FTZ R14, R175, R12.reuse, -R124.reuse ;  /* 0x0000000caf0e7223 */ /* 0x180fe2000001087c */
[----:B------:R-:W-:Y:S01]  /*7b00*/  FADD.FTZ R3, -R2, R3 ;  /* 0x0000000302037221 */ /* 0x000fe20000010100 */
[----:B------:R-:W-:Y:S01]  /*7b10*/  MUFU.EX2 R135, R135 ;  /* 0x0000008700877308 */ /* 0x000fe20000000800 */
[----:B-1----:R-:W-:Y:S01]  /*7b20*/  FADD.FTZ R123, R188, R123 ;  /* 0x0000007bbc7b7221 */ /* 0x002fe20000010000 */
[-CC-:B------:R-:W-:Y:S01]  /*7b30*/  FFMA.FTZ R191, R191, R12.reuse, -R124.reuse ;  /* 0x0000000cbfbf7223 */ /* 0x180fe2000001087c */
[-C--:B------:R-:W-:Y:S01]  /*7b40*/  FMUL.FTZ R3, R3, R12.reuse ;  /* 0x0000000c03037220 */ /* 0x080fe20000410000 */
[-CC-:B--2---:R-:W-:Y:S01]  /*7b50*/  FFMA.FTZ R20, R179, R12.reuse, -R124.reuse ;  /* 0x0000000cb3147223 */ /* 0x184fe2000001087c */
[----:B------:R-:W-:Y:S01]  /*7b60*/  FADD.FTZ R8, R190, R123 ;  /* 0x0000007bbe087221 */ /* 0x000fe20000010000 */
[-CC-:B------:R-:W-:Y:S01]  /*7b70*/  FFMA.FTZ R22, R177, R12.reuse, -R124.reuse ;  /* 0x0000000cb1167223 */ /* 0x180fe2000001087c */
[-C--:B------:R-:W-:Y:S01]  /*7b80*/  FFMA.FTZ R177, R23, R12.reuse, -R124 ;  /* 0x0000000c17b17223 */ /* 0x080fe2000001087c */
[----:B------:R0:W1:Y:S01]  /*7b90*/  MUFU.EX2 R2, R3 ;  /* 0x0000000300027308 */ /* 0x0000620000000800 */
[----:B---3--:R-:W-:Y:S01]  /*7ba0*/  FADD.FTZ R23, R199, R8 ;  /* 0x00000008c7177221 */ /* 0x008fe20000010000 */
[-CC-:B------:R-:W-:Y:S01]  /*7bb0*/  FFMA.FTZ R151, R189, R12.reuse, -R124.reuse ;  /* 0x0000000cbd977223 */ /* 0x180fe2000001087c */
[-CC-:B------:R-:W-:Y:S01]  /*7bc0*/  FFMA.FTZ R187, R187, R12.reuse, -R124.reuse ;  /* 0x0000000cbbbb7223 */ /* 0x180fe2000001087c */
[-CC-:B------:R-:W-:Y:S01]  /*7bd0*/  FFMA.FTZ R120, R121, R12.reuse, -R124.reuse ;  /* 0x0000000c79787223 */ /* 0x180fe2000001087c */
[----:B----4-:R-:W-:Y:S01]  /*7be0*/  FADD.FTZ R8, R184, R23 ;  /* 0x00000017b8087221 */ /* 0x010fe20000010000 */
[-CC-:B------:R-:W-:Y:S01]  /*7bf0*/  FFMA.FTZ R121, R185, R12.reuse, -R124.reuse ;  /* 0x0000000cb9797223 */ /* 0x180fe2000001087c */
[-C--:B------:R-:W-:Y:S01]  /*7c00*/  FFMA.FTZ R183, R183, R12.reuse, -R124 ;  /* 0x0000000cb7b77223 */ /* 0x080fe2000001087c */
[----:B------:R-:W2:Y:S01]  /*7c10*/  MUFU.EX2 R4, R4 ;  /* 0x0000000400047308 */ /* 0x000ea20000000800 */
[----:B0-----:R-:W-:Y:S01]  /*7c20*/  FADD.FTZ R3, R169, R8 ;  /* 0x00000008a9037221 */ /* 0x001fe20000010000 */
[-CC-:B------:R-:W-:Y:S01]  /*7c30*/  FFMA.FTZ R126, R127, R12.reuse, -R124.reuse ;  /* 0x0000000c7f7e7223 */ /* 0x180fe2000001087c */
[-CC-:B------:R-:W-:Y:S01]  /*7c40*/  FFMA.FTZ R179, R21, R12.reuse, -R124.reuse ;  /* 0x0000000c15b37223 */ /* 0x180fe2000001087c */
[-CC-:B------:R-:W-:Y:S01]  /*7c50*/  FFMA.FTZ R133, R133, R12.reuse, -R124.reuse ;  /* 0x0000000c85857223 */ /* 0x180fe2000001087c */
[----:B------:R-:W-:Y:S01]  /*7c60*/  FADD.FTZ R128, R186, R3 ;  /* 0x00000003ba807221 */ /* 0x000fe20000010000 */
[-CC-:B------:R-:W-:Y:S01]  /*7c70*/  FFMA.FTZ R181, R181, R12.reuse, -R124.reuse ;  /* 0x0000000cb5b57223 */ /* 0x180fe2000001087c */
[-CC-:B------:R-:W-:Y:S01]  /*7c80*/  FFMA.FTZ R139, R139, R12.reuse, -R124.reuse ;  /* 0x0000000c8b8b7223 */ /* 0x180fe2000001087c */
[----:B------:R-:W0:Y:S01]  /*7c90*/  MUFU.EX2 R14, R14 ;  /* 0x0000000e000e7308 */ /* 0x000e220000000800 */
[----:B-1----:R-:W-:Y:S01]  /*7ca0*/  FFMA.FTZ R5, R2, R5, R135 ;  /* 0x0000000502057223 */ /* 0x002fe20000010087 */
[-CC-:B------:R-:W-:Y:S01]  /*7cb0*/  FFMA.FTZ R143, R143, R12.reuse, -R124.reuse ;  /* 0x0000000c8f8f7223 */ /* 0x180fe2000001087c */
[-CC-:B------:R-:W-:Y:S01]  /*7cc0*/  FFMA.FTZ R197, R197, R12.reuse, -R124.reuse ;  /* 0x0000000cc5c57223 */ /* 0x180fe2000001087c */
[-CC-:B------:R-:W-:Y:S01]  /*7cd0*/  FFMA.FTZ R171, R171, R12.reuse, -R124.reuse ;  /* 0x0000000cabab7223 */ /* 0x180fe2000001087c */
[-CC-:B------:R-:W-:Y:S01]  /*7ce0*/  FFMA.FTZ R165, R165, R12.reuse, -R124.reuse ;  /* 0x0000000ca5a57223 */ /* 0x180fe2000001087c */
[-CC-:B------:R-:W-:Y:S01]  /*7cf0*/  FFMA.FTZ R173, R173, R12.reuse, -R124.reuse ;  /* 0x0000000cadad7223 */ /* 0x180fe2000001087c */
[----:B------:R-:W-:Y:S01]  /*7d00*/  FFMA.FTZ R124, R163, R12, -R124 ;  /* 0x0000000ca37c7223 */ /* 0x000fe2000001087c */
[----:B------:R-:W1:Y:S01]  /*7d10*/  MUFU.EX2 R191, R191 ;  /* 0x000000bf00bf7308 */ /* 0x000e620000000800 */
[C---:B--2---:R-:W-:Y:S01]  /*7d20*/  FADD.FTZ R5, R4.reuse, R5 ;  /* 0x0000000504057221 */ /* 0x044fe20000010000 */
[----:B------:R-:W-:Y:S01]  /*7d30*/  IMAD.U32 R21, RZ, RZ, UR14 ;  /* 0x0000000eff157e24 */ /* 0x000fe2000f8e00ff */
[C---:B------:R-:W-:Y:S01]  /*7d40*/  ISETP.GT.AND P2, PT, R13.reuse, UR57, PT ;  /* 0x000000390d007c0c */ /* 0x040fe2000bf44270 */
[----:B------:R-:W-:Y:S01]  /*7d50*/  VIADD R13, R13, 0xffffffff ;  /* 0xffffffff0d0d7836 */ /* 0x000fe20000000000 */
[----:B------:R-:W-:Y:S01]  /*7d60*/  F2FP.F16.F32.PACK_AB R184, R169, R184 ;  /* 0x000000b8a9b8723e */ /* 0x000fe200000000ff */
[----:B------:R-:W-:Y:S01]  /*7d70*/  @!P1 VIADD R21, R21, 0x30860 ;  /* 0x0003086015159836 */ /* 0x000fe20000000000 */
[----:B------:R-:W-:Y:S01]  /*7d80*/  F2FP.F16.F32.PACK_AB R189, R4, R135 ;  /* 0x0000008704bd723e */ /* 0x000fe200000000ff */
[----:B------:R-:W2:Y:S01]  /*7d90*/  MUFU.EX2 R20, R20 ;  /* 0x0000001400147308 */ /* 0x000ea20000000800 */
[----:B0-----:R-:W-:Y:S01]  /*7da0*/  FADD.FTZ R8, R14, R5 ;  /* 0x000000050e087221 */ /* 0x001fe20000010000 */
[----:B------:R-:W-:Y:S01]  /*7db0*/  FADD.FTZ R5, R167, R128 ;  /* 0x00000080a7057221 */ /* 0x000fe20000010000 */
[----:B------:R-:W-:Y:S01]  /*7dc0*/  @!P1 PRMT R21, RZ, 0x654, R21 ;  /* 0x00000654ff159816 */ /* 0x000fe20000000015 */
[----:B------:R-:W-:Y:S01]  /*7dd0*/  IMAD.MOV.U32 R4, RZ, RZ, R15 ;  /* 0x000000ffff047224 */ /* 0x000fe200078e000f */
[----:B------:R-:W-:Y:S01]  /*7de0*/  F2FP.F16.F32.PACK_AB R188, R188, R205 ;  /* 0x000000cdbcbc723e */ /* 0x000fe200000000ff */
[----:B------:R-:W-:Y:S01]  /*7df0*/  FADD.FTZ R128, R180, R5 ;  /* 0x00000005b4807221 */ /* 0x000fe20000010000 */
[----:B------:R0:W-:Y:S01]  /*7e00*/  @!P1 SYNCS.ARRIVE.TRANS64.RED.A1T0 RZ, [R21+URZ], RZ ;  /* 0x000000ff15ff99a7 */ /* 0x0001e2000810043f */
[----:B------:R-:W3:Y:S01]  /*7e10*/  MUFU.EX2 R151, R151 ;  /* 0x0000009700977308 */ /* 0x000ee20000000800 */
[----:B-1----:R-:W-:Y:S01]  /*7e20*/  FADD.FTZ R3, R191, R8 ;  /* 0x00000008bf037221 */ /* 0x002fe20000010000 */
[----:B------:R-:W-:Y:S01]  /*7e30*/  FADD.FTZ R5, R137, R128 ;  /* 0x0000008089057221 */ /* 0x000fe20000010000 */
[----:B------:R-:W-:-:S02]  /*7e40*/  F2FP.F16.F32.PACK_AB R190, R199, R190 ;  /* 0x000000bec7be723e */ /* 0x000fc400000000ff */
[----:B------:R-:W-:Y:S01]  /*7e50*/  F2FP.F16.F32.PACK_AB R186, R167, R186 ;  /* 0x000000baa7ba723e */ /* 0x000fe200000000ff */
[----:B------:R-:W-:Y:S01]  /*7e60*/  FADD.FTZ R128, R182, R5 ;  /* 0x00000005b6807221 */ /* 0x000fe20000010000 */
[----:B------:R-:W-:Y:S01]  /*7e70*/  F2FP.F16.F32.PACK_AB R180, R137, R180 ;  /* 0x000000b489b4723e */ /* 0x000fe200000000ff */
[----:B------:R-:W1:Y:S01]  /*7e80*/  MUFU.EX2 R22, R22 ;  /* 0x0000001600167308 */ /* 0x000e620000000800 */
[----:B--2---:R-:W-:Y:S01]  /*7e90*/  FADD.FTZ R8, R20, R3 ;  /* 0x0000000314087221 */ /* 0x004fe20000010000 */
[C---:B------:R-:W-:Y:S01]  /*7ea0*/  FADD.FTZ R5, R145.reuse, R128 ;  /* 0x0000008091057221 */ /* 0x040fe20000010000 */
[----:B------:R-:W-:Y:S02]  /*7eb0*/  F2FP.F16.F32.PACK_AB R182, R145, R182 ;  /* 0x000000b691b6723e */ /* 0x000fe400000000ff */
[----:B------:R-:W-:Y:S01]  /*7ec0*/  F2FP.F16.F32.PACK_AB R191, R191, R14 ;  /* 0x0000000ebfbf723e */ /* 0x000fe200000000ff */
[----:B------:R-:W-:Y:S01]  /*7ed0*/  FADD.FTZ R128, R176, R5 ;  /* 0x00000005b0807221 */ /* 0x000fe20000010000 */
[----:B------:R-:W-:Y:S01]  /*7ee0*/  F2FP.F16.F32.PACK_AB R176, R149, R176 ;  /* 0x000000b095b0723e */ /* 0x000fe200000000ff */
[----:B------:R-:W2:Y:S01]  /*7ef0*/  MUFU.EX2 R187, R187 ;  /* 0x000000bb00bb7308 */ /* 0x000ea20000000800 */
[----:B---3--:R-:W-:Y:S01]  /*7f00*/  FADD.FTZ R3, R151, R8 ;  /* 0x0000000897037221 */ /* 0x008fe20000010000 */
[----:B------:R-:W-:Y:S01]  /*7f10*/  FADD.FTZ R5, R149, R128 ;  /* 0x0000008095057221 */ /* 0x000fe20000010000 */
[----:B------:R-:W-:-:S05]  /*7f20*/  F2FP.F16.F32.PACK_AB R185, R151, R20 ;  /* 0x0000001497b9723e */ /* 0x000fca00000000ff */
[----:B------:R-:W3:Y:S01]  /*7f30*/  MUFU.EX2 R120, R120 ;  /* 0x0000007800787308 */ /* 0x000ee20000000800 */
[----:B-1----:R-:W-:-:S07]  /*7f40*/  FADD.FTZ R8, R22, R3 ;  /* 0x0000000316087221 */ /* 0x002fce0000010000 */
[----:B------:R-:W1:Y:S01]  /*7f50*/  MUFU.EX2 R121, R121 ;  /* 0x0000007900797308 */ /* 0x000e620000000800 */
[C---:B--2---:R-:W-:Y:S01]  /*7f60*/  FADD.FTZ R3, R187.reuse, R8 ;  /* 0x00000008bb037221 */ /* 0x044fe20000010000 */
[----:B------:R-:W-:-:S06]  /*7f70*/  F2FP.F16.F32.PACK_AB R187, R187, R22 ;  /* 0x00000016bbbb723e */ /* 0x000fcc00000000ff */
[----:B------:R-:W2:Y:S01]  /*7f80*/  MUFU.EX2 R178, R178 ;  /* 0x000000b200b27308 */ /* 0x000ea20000000800 */
[----:B---3--:R-:W-:-:S07]  /*7f90*/  FADD.FTZ R8, R120, R3 ;  /* 0x0000000378087221 */ /* 0x008fce0000010000 */
[----:B------:R-:W3:Y:S01]  /*7fa0*/  MUFU.EX2 R122, R122 ;  /* 0x0000007a007a7308 */ /* 0x000ee20000000800 */
[----:B-1----:R-:W-:-:S07]  /*7fb0*/  FADD.FTZ R3, R121, R8 ;  /* 0x0000000879037221 */ /* 0x002fce0000010000 */
[----:B------:R-:W1:Y:S01]  /*7fc0*/  MUFU.EX2 R153, R153 ;  /* 0x0000009900997308 */ /* 0x000e620000000800 */
[----:B--2---:R-:W-:-:S07]  /*7fd0*/  FADD.FTZ R128, R178, R5 ;  /* 0x00000005b2807221 */ /* 0x004fce0000010000 */
[----:B------:R-:W2:Y:S01]  /*7fe0*/  MUFU.EX2 R183, R183 ;  /* 0x000000b700b77308 */ /* 0x000ea20000000800 */
[----:B---3--:R-:W-:-:S07]  /*7ff0*/  FADD.FTZ R8, R122, R3 ;  /* 0x000000037a087221 */ /* 0x008fce0000010000 */
[----:B------:R-:W3:Y:S01]  /*8000*/  MUFU.EX2 R172, R172 ;  /* 0x000000ac00ac7308 */ /* 0x000ee20000000800 */
[C---:B-1----:R-:W-:Y:S01]  /*8010*/  FADD.FTZ R3, R153.reuse, R128 ;  /* 0x0000008099037221 */ /* 0x042fe20000010000 */
[----:B------:R-:W-:-:S06]  /*8020*/  F2FP.F16.F32.PACK_AB R178, R153, R178 ;  /* 0x000000b299b2723e */ /* 0x000fcc00000000ff */
        /* <DEDUP_REMOVED lines=8> */
[C---:B--2---:R-:W-:Y:S01]  /*80b0*/  FADD.FTZ R5, R147.reuse, R128 ;  /* 0x0000008093057221 */ /* 0x044fe20000010000 */
[----:B------:R-:W-:-:S06]  /*80c0*/  F2FP.F16.F32.PACK_AB R172, R147, R172 ;  /* 0x000000ac93ac723e */ /* 0x000fcc00000000ff */
[----:B------:R-:W2:Y:S01]  /*80d0*/  MUFU.EX2 R179, R179 ;  /* 0x000000b300b37308 */ /* 0x000ea20000000800 */
[C---:B---3--:R-:W-:Y:S01]  /*80e0*/  FADD.FTZ R8, R126.reuse, R3 ;  /* 0x000000037e087221 */ /* 0x048fe20000010000 */
[----:B------:R-:W-:-:S06]  /*80f0*/  F2FP.F16.F32.PACK_AB R177, R126, R177 ;  /* 0x000000b17eb1723e */ /* 0x000fcc00000000ff */
[----:B------:R-:W3:Y:S01]  /*8100*/  MUFU.EX2 R141, R141 ;  /* 0x0000008d008d7308 */ /* 0x000ee20000000800 */
[----:B-1----:R-:W-:-:S07]  /*8110*/  FADD.FTZ R128, R174, R5 ;  /* 0x00000005ae807221 */ /* 0x002fce0000010000 */
[----:B------:R-:W1:Y:S01]  /*8120*/  MUFU.EX2 R133, R133 ;  /* 0x0000008500857308 */ /* 0x000e620000000800 */
[----:B--2---:R-:W-:-:S07]  /*8130*/  FADD.FTZ R8, R179, R8 ;  /* 0x00000008b3087221 */ /* 0x004fce0000010000 */
[----:B------:R-:W2:Y:S01]  /*8140*/  MUFU.EX2 R168, R168 ;  /* 0x000000a800a87308 */ /* 0x000ea20000000800 */
[C---:B---3--:R-:W-:Y:S01]  /*8150*/  FADD.FTZ R3, R141.reuse, R128 ;  /* 0x000000808d037221 */ /* 0x048fe20000010000 */
[----:B------:R-:W-:-:S06]  /*8160*/  F2FP.F16.F32.PACK_AB R174, R141, R174 ;  /* 0x000000ae8dae723e */ /* 0x000fcc00000000ff */
[----:B------:R3:W4:Y:S01]  /*8170*/  MUFU.EX2 R23, R181 ;  /* 0x000000b500177308 */ /* 0x0007220000000800 */
[C---:B-1----:R-:W-:Y:S01]  /*8180*/  FADD.FTZ R8, R133.reuse, R8 ;  /* 0x0000000885087221 */ /* 0x042fe20000010000 */
[----:B------:R-:W-:-:S06]  /*8190*/  F2FP.F16.F32.PACK_AB R179, R133, R179 ;  /* 0x000000b385b3723e */ /* 0x000fcc00000000ff */
[----:B------:R-:W1:Y:S01]  /*81a0*/  MUFU.EX2 R129, R129 ;  /* 0x0000008100817308 */ /* 0x000e620000000800 */
[----:B--2---:R-:W-:Y:S01]  /*81b0*/  FADD.FTZ R128, R168, R3 ;  /* 0x00000003a8807221 */ /* 0x004fe20000010000 */
[----:B---3--:R-:W-:-:S06]  /*81c0*/  F2FP.F16.F32.PACK_AB R181, R121, R120 ;  /* 0x0000007879b5723e */ /* 0x008fcc00000000ff */
[----:B------:R-:W2:Y:S01]  /*81d0*/  MUFU.EX2 R139, R139 ;  /* 0x0000008b008b7308 */ /* 0x000ea20000000800 */
[----:B----4-:R-:W-:-:S07]  /*81e0*/  FADD.FTZ R8, R23, R8 ;  /* 0x0000000817087221 */ /* 0x010fce0000010000 */
[----:B------:R-:W3:Y:S01]  /*81f0*/  MUFU.EX2 R170, R170 ;  /* 0x000000aa00aa7308 */ /* 0x000ee20000000800 */
[C---:B-1----:R-:W-:Y:S01]  /*8200*/  FADD.FTZ R3, R129.reuse, R128 ;  /* 0x0000008081037221 */ /* 0x042fe20000010000 */
[----:B------:R-:W-:-:S06]  /*8210*/  F2FP.F16.F32.PACK_AB R168, R129, R168 ;  /* 0x000000a881a8723e */ /* 0x000fcc00000000ff */
[----:B------:R-:W1:Y:S01]  /*8220*/  MUFU.EX2 R143, R143 ;  /* 0x0000008f008f7308 */ /* 0x000e620000000800 */
[----:B--2---:R-:W-:-:S07]  /*8230*/  FADD.FTZ R8, R139, R8 ;  /* 0x000000088b087221 */ /* 0x004fce0000010000 */
[----:B------:R-:W2:Y:S01]  /*8240*/  MUFU.EX2 R130, R197 ;  /* 0x000000c500827308 */ /* 0x000ea20000000800 */
[----:B---3--:R-:W-:-:S07]  /*8250*/  FADD.FTZ R128, R170, R3 ;  /* 0x00000003aa807221 */ /* 0x008fce0000010000 */
[----:B------:R-:W3:Y:S01]  /*8260*/  MUFU.EX2 R132, R171 ;  /* 0x000000ab00847308 */ /* 0x000ee20000000800 */
[----:B-1----:R-:W-:-:S07]  /*8270*/  FADD.FTZ R3, R143, R8 ;  /* 0x000000088f037221 */ /* 0x002fce0000010000 */
[----:B------:R-:W1:Y:S01]  /*8280*/  MUFU.EX2 R165, R165 ;  /* 0x000000a500a57308 */ /* 0x000e620000000800 */
[C---:B--2---:R-:W-:Y:S01]  /*8290*/  FADD.FTZ R3, R130.reuse, R3 ;  /* 0x0000000382037221 */ /* 0x044fe20000010000 */
[----:B------:R-:W-:-:S06]  /*82a0*/  F2FP.F16.F32.PACK_AB R175, R130, R143 ;  /* 0x0000008f82af723e */ /* 0x000fcc00000000ff */
[----:B------:R2:W4:Y:S01]  /*82b0*/  MUFU.EX2 R134, R173 ;  /* 0x000000ad00867308 */ /* 0x0005220000000800 */
[----:B---3--:R-:W-:-:S07]  /*82c0*/  FADD.FTZ R3, R132, R3 ;  /* 0x0000000384037221 */ /* 0x008fce0000010000 */
[----:B------:R-:W3:Y:S01]  /*82d0*/  MUFU.EX2 R124, R124 ;  /* 0x0000007c007c7308 */ /* 0x000ee20000000800 */
[----:B-1----:R-:W-:Y:S01]  /*82e0*/  FADD.FTZ R3, R165, R3 ;  /* 0x00000003a5037221 */ /* 0x002fe20000010000 */
[----:B--2---:R-:W-:Y:S02]  /*82f0*/  F2FP.F16.F32.PACK_AB R173, R139, R23 ;  /* 0x000000178bad723e */ /* 0x004fe400000000ff */
[----:B------:R-:W-:-:S04]  /*8300*/  F2FP.F16.F32.PACK_AB R169, R165, R132 ;  /* 0x00000084a5a9723e */ /* 0x000fc800000000ff */
[----:B------:R-:W1:Y:S01]  /*8310*/  MUFU.EX2 R131, R131 ;  /* 0x0000008300837308 */ /* 0x000e620000000800 */
[----:B----4-:R-:W-:-:S04]  /*8320*/  FADD.FTZ R3, R134, R3 ;  /* 0x0000000386037221 */ /* 0x010fc80000010000 */
[C---:B---3--:R-:W-:Y:S01]  /*8330*/  FADD.FTZ R5, R124.reuse, R3 ;  /* 0x000000037c057221 */ /* 0x048fe20000010000 */
[----:B------:R-:W-:Y:S01]  /*8340*/  F2FP.F16.F32.PACK_AB R171, R124, R134 ;  /* 0x000000867cab723e */ /* 0x000fe200000000ff */
[----:B------:R-:W-:Y:S02]  /*8350*/  IMAD.MOV.U32 R3, RZ, RZ, R125 ;  /* 0x000000ffff037224 */ /* 0x000fe400078e007d */
[C---:B-1----:R-:W-:Y:S01]  /*8360*/  FADD.FTZ R8, R131.reuse, R128 ;  /* 0x0000008083087221 */ /* 0x042fe20000010000 */
[----:B------:R-:W-:Y:S01]  /*8370*/  F2FP.F16.F32.PACK_AB R170, R131, R170 ;  /* 0x000000aa83aa723e */ /* 0x000fe200000000ff */
[----:B0-----:R-:W-:Y:S06]  /*8380*/  @P2 BRA `(.L_x_4175) ;  /* 0xffffffc800a42947 */ /* 0x001fec000383ffff */
[----:B------:R-:W-:Y:S02]  /*8390*/  IMAD.MOV.U32 R3, RZ, RZ, R125 ;  /* 0x000000ffff037224 */ /* 0x000fe400078e007d */
[----:B------:R-:W-:-:S07]  /*83a0*/  IMAD.MOV.U32 R4, RZ, RZ, R15 ;  /* 0x000000ffff047224 */ /* 0x000fce00078e000f */
.L_x_4158:
[----:B------:R-:W0:Y:S01]  /*83b0*/  LDC R15, c[0x0][0x2f0] ;  /* 0x0000bc00ff0f7b82 */ /* 0x000e220000000800 */
[----:B------:R-:W-:Y:S01]  /*83c0*/  UIADD3 UR10, -UR10, 0x1, URZ ;  /* 0x000000010a0a7890 */ /* 0x000fe2000fffe13f */
[----:B------:R-:W-:Y:S01]  /*83d0*/  ULDC UR6, c[0x0][0x448] ;  /* 0x0001120000067ab9 */ /* 0x000fe20000000800 */
[----:B------:R-:W-:Y:S01]  /*83e0*/  ULDC UR14, c[0x0][0x9e4] ;  /* 0x00027900000e7ab9 */ /* 0x000fe20000000800 */
[----:B------:R-:W-:Y:S02]  /*83f0*/  UISETP.NE.AND UP0, UPT, UR6, 0x1, UPT ;  /* 0x000000010600788c */ /* 0x000fe4000bf05270 */
[----:B------:R-:W-:Y:S02]  /*8400*/  UISETP.GE.AND UP1, UPT, UR14, 0x1, UPT ;  /* 0x000000010e00788c */ /* 0x000fe4000bf26270 */
[----:B------:R-:W1:Y:S04]  /*8410*/  S2UR UR5, SR_CTAID.X ;  /* 0x00000000000579c3 */ /* 0x000e680000002500 */
[----:B------:R-:W-:-:S03]  /*8420*/  PLOP3.LUT P2, PT, PT, PT, UP1, 0x40, 0x0 ;  /* 0x000000000000781c */ /* 0x000fc60003f4e818 */
[----:B------:R-:W-:Y:S01]  /*8430*/  @UP0 ULDC UR15, c[0x0][0x450] ;  /* 0x00011400000f0ab9 */ /* 0x000fe20000000800 */
[----:B0-----:R-:W-:Y:S01]  /*8440*/  IMAD R15, R16, R15, UR10 ;  /* 0x0000000a100f7e24 */ /* 0x001fe2000f8e020f */
[----:B------:R-:W-:-:S04]  /*8450*/  @UP0 ULDC UR10, c[0x0][0x44c] ;  /* 0x00011300000a0ab9 */ /* 0x000fc80000000800 */
[----:B------:R-:W-:Y:S01]  /*8460*/  R2UR UR6, R15 ;  /* 0x000000000f0672ca */ /* 0x000fe200000e0000 */
[----:B-1----:R-:W-:-:S04]  /*8470*/  ULEA UR5, UR5, 0x7f, 0x7 ;  /* 0x0000007f05057891 */ /* 0x002fc8000f8e383f */
[----:B------:R-:W-:-:S04]  /*8480*/  UIMAD.WIDE.U32 UR10, UR5, UR10, URZ ;  /* 0x0000000a050a72a5 */ /* 0x000fc8000f8e003f */
[----:B------:R-:W-:-:S04]  /*8490*/  @UP0 USHF.R.U32.HI UR5, URZ, UR15, UR11 ;  /* 0x0000000f3f050299 */ /* 0x000fc8000801160b */
[----:B------:R-:W-:-:S03]  /*84a0*/  UIADD3 UR5, UR6, UR5, URZ ;  /* 0x0000000506057290 */ /* 0x000fc6000fffe03f */
[----:B------:R-:W-:Y:S02]  /*84b0*/  ULDC UR6, c[0x0][0x9dc] ;  /* 0x0002770000067ab9 */ /* 0x000fe40000000800 */
[----:B------:R-:W-:Y:S01]  /*84c0*/  UIADD3 UR6, UR5, -UR6, URZ ;  /* 0x8000000605067290 */ /* 0x000fe2000fffe03f */
[----:B------:R-:W-:Y:S11]  /*84d0*/  @P2 BRA `(.L_x_4176) ;  /* 0x0000000000442947 */ /* 0x000ff60003800000 */
        /* <DEDUP_REMOVED lines=10> */
.L_x_4177:
[----:B------:R-:W-:-:S11]  /*8580*/  UISETP.NE.AND UP2, UPT, UR14, 0x1, UPT ;  /* 0x000000010e00788c */ /* 0x000fd6000bf45270 */
[----:B------:R-:W-:Y:S02]  /*8590*/  @UP2 ULDC.64 UR18, c[0x0][0x9e8] ;  /* 0x00027a0000122ab9 */ /* 0x000fe40000000a00 */
[----:B------:R-:W-:-:S04]  /*85a0*/  UIMAD.WIDE.U32 UR10, UR5, UR18, URZ ;  /* 0x00000012050a72a5 */ /* 0x000fc8000f8e003f */
[----:B------:R-:W-:-:S12]  /*85b0*/  @UP2 USHF.R.U32.HI UR5, URZ, UR19, UR11 ;  /* 0x000000133f052299 */ /* 0x000fd8000801160b */
.L_x_4178:
[----:B------:R-:W-:-:S04]  /*85c0*/  UIMAD UR5, UR5, UR14, URZ ;  /* 0x0000000e050572a4 */ /* 0x000fc8000f8e023f */
[----:B------:R-:W-:-:S04]  /*85d0*/  UISETP.LT.AND UP2, UPT, UR6, UR5, UPT ;  /* 0x000000050600728c */ /* 0x000fc8000bf41270 */
[----:B------:R-:W-:-:S12]  /*85e0*/  USEL UR6, UR6, UR5, !UP2 ;  /* 0x0000000506067287 */ /* 0x000fd8000d000000 */
.L_x_4176:
[----:B------:R-:W-:Y:S01]  /*85f0*/  UIADD3 UR10, UR6, 0x5f, URZ ;  /* 0x0000005f060a7890 */ /* 0x000fe2000fffe03f */
[----:B------:R-:W-:-:S03]  /*8600*/  R2UR UR14, R17 ;  /* 0x00000000110e72ca */ /* 0x000fc600000e0000 */
[----:B------:R-:W-:-:S04]  /*8610*/  UIMAD.WIDE UR10, UR10, 0x2aaaaaab, URZ ;  /* 0x2aaaaaab0a0a78a5 */ /* 0x000fc8000f8e023f */
[----:B------:R-:W-:-:S04]  /*8620*/  USHF.R.U32.HI UR5, URZ, 0x1f, UR11 ;  /* 0x0000001f3f057899 */ /* 0x000fc8000801160b */
[----:B------:R-:W-:-:S04]  /*8630*/  ULEA.HI.SX32 UR5, UR11, UR5, 0x1c ;  /* 0x000000050b057291 */ /* 0x000fc8000f8fe23f */
        /* <DEDUP_REMOVED lines=9> */
.L_x_4188:
[----:B------:R-:W-:-:S04]  /*86d0*/  UIADD3 UR4, UR56, 0x1, URZ ;  /* 0x0000000138047890 */ /* 0x000fc8000fffe03f */
[----:B------:R-:W-:-:S04]  /*86e0*/  UISETP.NE.AND UP2, UPT, UR4, 0x2, UPT ;  /* 0x000000020400788c */ /* 0x000fc8000bf45270 */
[----:B------:R-:W-:Y:S02]  /*86f0*/  USEL UR7, URZ, 0x1, UP2 ;  /* 0x000000013f077887 */ /* 0x000fe40009000000 */
[----:B------:R-:W-:Y:S02]  /*8700*/  USEL UR4, UR4, URZ, UP2 ;  /* 0x0000003f04047287 */ /* 0x000fe40009000000 */
[----:B------:R-:W-:Y:S01]  /*8710*/  ULOP3.LUT UR7, UR59, UR7, URZ, 0x3c, !UPT ;  /* 0x000000073b077292 */ /* 0x000fe2000f8e3c3f */
[----:B------:R-:W-:Y:S11]  /*8720*/  @!P0 BRA `(.L_x_4180) ;  /* 0x0000000000048947 */ /* 0x000ff60003800000 */
[----:B------:R-:W-:Y:S01]  /*8730*/  BPT.TRAP 0x1 ;  /* 0x000000040000795c */ /* 0x000fe20000300000 */
.L_x_4180:
[----:B------:R-:W-:Y:S01]  /*8740*/  ULEA UR57, UR4, UR58, 0x3 ;  /* 0x0000003a04397291 */ /* 0x000fe2000f8e183f */
[----:B------:R-:W-:-:S05]  /*8750*/  IMAD.U32 R3, RZ, RZ, UR7 ;  /* 0x00000007ff037e24 */ /* 0x000fca000f8e00ff */
[----:B------:R-:W-:-:S04]  /*8760*/  SHF.L.U32 R3, R3, 0x1f, RZ ;  /* 0x0000001f03037819 */ /* 0x000fc800000006ff */
[----:B------:R0:W1:Y:S01]  /*8770*/  SYNCS.PHASECHK.TRANS64.TRYWAIT P2, [UR57+0x30830], R3 ;  /* 0x03083003ff0075a7 */ /* 0x0000620008040179 */
[----:B------:R-:W-:Y:S05]  /*8780*/  @!P0 BRA `(.L_x_4181) ;  /* 0x0000000000048947 */ /* 0x000fea0003800000 */
[----:B------:R-:W-:Y:S01]  /*8790*/  BPT.TRAP 0x1 ;  /* 0x000000040000795c */ /* 0x000fe20000300000 */
.L_x_4181:
[----:B-1----:R-:W-:Y:S05]  /*87a0*/  @P2 BRA `(.L_x_4182) ;  /* 0x0000000000082947 */ /* 0x002fea0003800000 */
[----:B------:R-:W1:Y:S02]  /*87b0*/  SYNCS.PHASECHK.TRANS64.TRYWAIT P2, [UR57+0x30830], R3 ;  /* 0x03083003ff0075a7 */ /* 0x000e640008040179 */
[----:B-1----:R-:W-:Y:S05]  /*87c0*/  @!P2 BRA `(.L_x_4183) ;  /* 0x000000d00024a947 */ /* 0x002fea0003800000 */
.L_x_4182:
        /* <DEDUP_REMOVED lines=161> */
.L_x_4184:
[----:B------:R-:W-:Y:S01]  /*91e0*/  ULEA UR14, UR56, UR58, 0x3 ;  /* 0x0000003a380e7291 */ /* 0x000fe2000f8e183f */
[----:B------:R-:W-:-:S05]  /*91f0*/  IMAD.U32 R0, RZ, RZ, UR59 ;  /* 0x0000003bff007e24 */ /* 0x000fca000f8e00ff */
[----:B------:R-:W-:-:S04]  /*9200*/  SHF.L.U32 R0, R0, 0x1f, RZ ;  /* 0x0000001f00007819 */ /* 0x000fc800000006ff */
[----:B------:R2:W3:Y:S01]  /*9210*/  SYNCS.PHASECHK.TRANS64.TRYWAIT P2, [UR14+0x30850], R0 ;  /* 0x03085000ff0075a7 */ /* 0x0004e2000804014e */
[----:B------:R-:W-:Y:S05]  /*9220*/  @!P0 BRA `(.L_x_4185) ;  /* 0x0000000000048947 */ /* 0x000fea0003800000 */
[----:B------:R-:W-:Y:S01]  /*9230*/  BPT.TRAP 0x1 ;  /* 0x000000040000795c */ /* 0x000fe20000300000 */
.L_x_4185:
[----:B---3--:R-:W-:Y:S05]  /*9240*/  @P2 BRA `(.L_x_4186) ;  /* 0x0000000000082947 */ /* 0x008fea0003800000 */
[----:B------:R-:W3:Y:S02]  /*9250*/  SYNCS.PHASECHK.TRANS64.TRYWAIT P2, [UR14+0x30850], R0 ;  /* 0x03085000ff0075a7 */ /* 0x000ee4000804014e */
[----:B---3--:R-:W-:Y:S05]  /*9260*/  @!P2 BRA `(.L_x_4187) ;  /* 0x000000c40094a947 */ /* 0x008fea0003800000 */
.L_x_4186:
[----:B------:R-:W-:Y:S01]  /*9270*/  UIADD3 UR6, UR58, 0x400, URZ ;  /* 0x000004003a067890 */ /* 0x000fe2000fffe03f */
[----:B------:R-:W-:Y:S01]  /*9280*/  WARPGROUP.ARRIVE ;  /* 0x00000000000079c5 */ /* 0x000fe20000000000 */
[----:B------:R-:W-:Y:S01]  /*9290*/  UMOV UR11, 0x40000040 ;  /* 0x40000040000b7882 */ /* 0x000fe20000000000 */
[----:B------:R-:W-:Y:S01]  /*92a0*/  FMUL.FTZ R2, R120, UR5 ;  /* 0x0000000578027c20 */ /* 0x000fe20008410000 */
[----:B------:R-:W-:Y:S01]  /*92b0*/  USHF.R.U32.HI UR6, URZ, 0x4, UR6 ;  /* 0x000000043f067899 */ /* 0x000fe20008011606 */
[----:B01----:R-:W-:Y:S01]  /*92c0*/  FMUL.FTZ R3, R121, UR5 ;  /* 0x0000000579037c20 */ /* 0x003fe20008410000 */
[----:B------:R-:W-:Y:S01]  /*92d0*/  FMUL.FTZ R195, R132, UR5 ;  /* 0x0000000584c37c20 */ /* 0x000fe20008410000 */
[----:B------:R-:W-:Y:S01]  /*92e0*/  FMUL.FTZ R197, R133, UR5 ;  /* 0x0000000585c57c20 */ /* 0x000fe20008410000 */
[----:B------:R-:W-:Y:S01]  /*92f0*/  ULOP3.LUT UR6, UR6, 0x3fff, URZ, 0xc0, !UPT ;  /* 0x00003fff06067892 */ /* 0x000fe2000f8ec03f */
[----:B------:R-:W2:Y:S01]  /*9300*/  MUFU.TANH R2, R2 ;  /* 0x0000000200027308 */ /* 0x000ea20000002400 */
[----:B------:R-:W-:Y:S01]  /*9310*/  FMUL.FTZ R199, R136, UR5 ;  /* 0x0000000588c77c20 */ /* 0x000fe20008410000 */
[----:B------:R-:W-:Y:S01]  /*9320*/  FMUL.FTZ R137, R137, UR5 ;  /* 0x0000000589897c20 */ /* 0x000fe20008410000 */
[----:B------:R-:W-:Y:S01]  /*9330*/  ULOP3.LUT UR6, UR6, 0x3000000, URZ, 0xfc, !UPT ;  /* 0x0300000006067892 */ /* 0x000fe2000f8efc3f */
[----:B------:R-:W-:Y:S01]  /*9340*/  FMUL.FTZ R133, R139, UR5 ;  /* 0x000000058b857c20 */ /* 0x000fe20008410000 */
[----:B------:R-:W-:Y:S01]  /*9350*/  FMUL.FTZ R139, R140, UR5 ;  /* 0x000000058c8b7c20 */ /* 0x000fe20008410000 */
[----:B------:R-:W-:Y:S01]  /*9360*/  FMUL.FTZ R141, R141, UR5 ;  /* 0x000000058d8d7c20 */ /* 0x000fe20008410000 */
[----:B------:R-:W-:Y:S01]  /*9370*/  UIMAD UR6, UR56, 0x900, UR6 ;  /* 0x00000900380678a4 */ /* 0x000fe2000f8e0206 */
[----:B------:R-:W0:Y:S01]  /*9380*/  MUFU.TANH R3, R3 ;  /* 0x0000000300037308 */ /* 0x000e220000002400 */
[----:B------:R-:W-:Y:S01]  /*9390*/  FMUL.FTZ R201, R144, UR5 ;  /* 0x0000000590c97c20 */ /* 0x000fe20008410000 */
        /* <DEDUP_REMOVED lines=8> */
[----:B--2---:R-:W-:Y:S01]  /*9420*/  FMNMX.FTZ R0, R2, R193, !PT ;  /* 0x000000c102007209 */ /* 0x004fe20007810000 */
[----:B------:R-:W-:Y:S01]  /*9430*/  UMOV UR11, 0x40000040 ;  /* 0x40000040000b7882 */ /* 0x000fe20000000000 */
[----:B------:R-:W-:Y:S01]  /*9440*/  MUFU.TANH R195, R195 ;  /* 0x000000c300c37308 */ /* 0x000fe20000002400 */
[----:B------:R-:W-:Y:S01]  /*9450*/  FMUL.FTZ R23, R126, UR5 ;  /* 0x000000057e177c20 */ /* 0x000fe20008410000 */
[----:B------:R-:W-:Y:S01]  /*9460*/  FMUL.FTZ R203, R156, UR5 ;  /* 0x000000059ccb7c20 */ /* 0x000fe20008410000 */
[----:B------:R-:W-:Y:S01]  /*9470*/  FMUL.FTZ R121, R127, UR5 ;  /* 0x000000057f797c20 */ /* 0x000fe20008410000 */
[----:B------:R-:W-:Y:S01]  /*9480*/  FMUL.FTZ R157, R157, UR5 ;  /* 0x000000059d9d7c20 */ /* 0x000fe20008410000 */
[----:B0-----:R-:W-:Y:S01]  /*9490*/  FMNMX.FTZ R0, R3, R0, !PT ;  /* 0x0000000003007209 */ /* 0x001fe20007810000 */
        /* <DEDUP_REMOVED lines=17> */
[----:B------:R-:W0:Y:S01]  /*95b0*/  LDC R12, c[0x0][0x988] ;  /* 0x00026200ff0c7b82 */ /* 0x000e220000000800 */
[----:B------:R-:W-:Y:S01]  /*95c0*/  MUFU.TANH R137, R137 ;  /* 0x0000008900897308 */ /* 0x000fe20000002400 */
[----:B------:R-:W-:Y:S01]  /*95d0*/  FMUL.FTZ R167, R167, UR5 ;  /* 0x00000005a7a77c20 */ /* 0x000fe20008410000 */
[C---:B------:R-:W-:Y:S01]  /*95e0*/  ISETP.GT.AND P2, PT, R13.reuse, UR61, PT ;  /* 0x0000003d0d007c0c */ /* 0x040fe2000bf44270 */
[----:B------:R-:W-:Y:S01]  /*95f0*/  UMOV UR59, UR7 ;  /* 0x00000007003b7c82 */ /* 0x000fe20008000000 */
[----:B------:R-:W-:Y:S01]  /*9600*/  UMOV UR56, UR4 ;  /* 0x0000000400387c82 */ /* 0x000fe20008000000 */
[----:B------:R-:W-:-:S03]  /*9610*/  VIADD R13, R13, 0xffffffff ;  /* 0xffffffff0d0d7836 */ /* 0x000fc60000000000 */
[----:B------:R-:W-:Y:S08]  /*9620*/  MUFU.TANH R139, R139 ;  /* 0x0000008b008b7308 */ /* 0x000ff00000002400 */
[----:B------:R-:W-:Y:S08]  /*9630*/  MUFU.TANH R141, R141 ;  /* 0x0000008d008d7308 */ /* 0x000ff00000002400 */
[----:B------:R-:W-:Y:S08]  /*9640*/  MUFU.TANH R201, R201 ;  /* 0x000000c900c97308 */ /* 0x000ff00000002400 */
[----:B------:R-:W-:Y:S08]  /*9650*/  MUFU.TANH R145, R145 ;  /* 0x0000009100917308 */ /* 0x000ff00000002400 */
[----:B------:R-:W-:Y:S08]  /*9660*/  MUFU.TANH R149, R149 ;  /* 0x0000009500957308 */ /* 0x000ff00000002400 */
[----:B------:R-:W1:Y:S08]  /*9670*/  MUFU.TANH R15, R15 ;  /* 0x0000000f000f7308 */ /* 0x000e700000002400 */
[----:B------:R-:W2:Y:S08]  /*9680*/  MUFU.TANH R21, R21 ;  /* 0x0000001500157308 */ /* 0x000eb00000002400 */
[----:B------:R-:W-:Y:S01]  /*9690*/  MUFU.TANH R153, R153 ;  /* 0x0000009900997308 */ /* 0x000fe20000002400 */
[----:B-1----:R-:W-:-:S07]  /*96a0*/  FMNMX.FTZ R22, R15, R14, !PT ;  /* 0x0000000e0f167209 */ /* 0x002fce0007810000 */
[----:B------:R-:W1:Y:S01]  /*96b0*/  MUFU.TANH R23, R23 ;  /* 0x0000001700177308 */ /* 0x000e620000002400 */
[----:B--2---:R-:W-:-:S07]  /*96c0*/  FMNMX.FTZ R22, R21, R22, !PT ;  /* 0x0000001615167209 */ /* 0x004fce0007810000 */
[----:B------:R-:W-:Y:S08]  /*96d0*/  MUFU.TANH R203, R203 ;  /* 0x000000cb00cb7308 */ /* 0x000ff00000002400 */
[----:B------:R-:W2:Y:S01]  /*96e0*/  MUFU.TANH R121, R121 ;  /* 0x0000007900797308 */ /* 0x000ea20000002400 */
[----:B-1----:R-:W-:-:S07]  /*96f0*/  FMNMX.FTZ R22, R23, R22, !PT ;  /* 0x0000001617167209 */ /* 0x002fce0007810000 */
[----:B------:R-:W-:Y:S08]  /*9700*/  MUFU.TANH R157, R157 ;  /* 0x0000009d009d7308 */ /* 0x000ff00000002400 */
[----:B------:R-:W1:Y:S01]  /*9710*/  MUFU.TANH R123, R123 ;  /* 0x0000007b007b7308 */ /* 0x000e620000002400 */
[----:B--2---:R-:W-:-:S07]  /*9720*/  FMNMX.FTZ R22, R121, R22, !PT ;  /* 0x0000001679167209 */ /* 0x004fce0007810000 */
[----:B------:R-:W-:Y:S08]  /*9730*/  MUFU.TANH R205, R205 ;  /* 0x000000cd00cd7308 */ /* 0x000ff00000002400 */
[----:B------:R-:W-:Y:S01]  /*9740*/  MUFU.TANH R161, R161 ;  /* 0x000000a100a17308 */ /* 0x000fe20000002400 */
[----:B-1----:R-:W-:-:S07]  /*9750*/  FMNMX.FTZ R22, R123, R22, !PT ;  /* 0x000000167b167209 */ /* 0x002fce0007810000 */
        /* <DEDUP_REMOVED lines=36> */
[----:B------:R-:W-:-:S07]  /*99a0*/  UMOV UR11, 0x40000040 ;  /* 0x40000040000b7882 */ /* 0x000fce0000000000 */
[----:B------:R-:W2:Y:S08]  /*99b0*/  MUFU.TANH R187, R187 ;  /* 0x000000bb00bb7308 */ /* 0x000eb00000002400 */
[----:B------:R-:W3:Y:S01]  /*99c0*/  MUFU.TANH R125, R125 ;  /* 0x0000007d007d7308 */ /* 0x000ee20000002400 */
[----:B-1----:R-:W-:-:S07]  /*99d0*/  FMNMX.FTZ R0, R185, R0, !PT ;  /* 0x00000000b9007209 */ /* 0x002fce0007810000 */
[----:B------:R-:W1:Y:S01]  /*99e0*/  MUFU.TANH R131, R131 ;  /* 0x0000008300837308 */ /* 0x000e620000002400 */
        /* <DEDUP_REMOVED lines=27> */
[----:B------:R-:W-:-:S04]  /*9ba0*/  FMUL.FTZ R183, R152, UR5 ;  /* 0x0000000598b77c20 */ /* 0x000fc80008410000 */
[----:B------:R-:W-:Y:S01]  /*9bb0*/  HGMMA.64x192x16.F32 R24, R176, gdesc[UR8].tnspB, R24, gsb0 ;  /* 0x42e00008b0187df0 */ /* 0x000fe20008000818 */
[----:B------:R-:W-:Y:S01]  /*9bc0*/  UIADD3 UR10, UR6, 0x200, URZ ;  /* 0x00000200060a7890 */ /* 0x000fe2000fffe03f */
[----:B------:R-:W1:Y:S01]  /*9bd0*/  MUFU.TANH R181, R181 ;  /* 0x000000b500b57308 */ /* 0x000e620000002400 */
[----:B------:R-:W-:Y:S01]  /*9be0*/  UMOV UR11, 0x40000040 ;  /* 0x40000040000b7882 */ /* 0x000fe20000000000 */
[----:B------:R-:W-:-:S06]  /*9bf0*/  UIADD3 UR6, UR6, 0x280, URZ ;  /* 0x0000028006067890 */ /* 0x000fcc000fffe03f */
[----:B------:R-:W2:Y:S01]  /*9c00*/  MUFU.TANH R183, R183 ;  /* 0x000000b700b77308 */ /* 0x000ea20000002400 */
[----:B-1----:R-:W-:-:S04]  /*9c10*/  FMNMX.FTZ R0, R181, R0, !PT ;  /* 0x00000000b5007209 */ /* 0x002fc80007810000 */
[----:B------:R-:W-:-:S04]  /*9c20*/  FMNMX.FTZ R0, R149, R0, !PT ;  /* 0x0000000095007209 */ /* 0x000fc80007810000 */
[----:B--2---:R-:W-:-:S04]  /*9c30*/  FMNMX.FTZ R0, R183, R0, !PT ;  /* 0x00000000b7007209 */ /* 0x004fc80007810000 */
[----:B------:R-:W-:-:S04]  /*9c40*/  FMNMX.FTZ R0, R153, R0, !PT ;  /* 0x0000000099007209 */ /* 0x000fc80007810000 */
[----:B------:R-:W-:-:S04]  /*9c50*/  FMNMX.FTZ R0, R203, R0, !PT ;  /* 0x00000000cb007209 */ /* 0x000fc80007810000 */
[----:B------:R-:W-:-:S04]  /*9c60*/  FMNMX.FTZ R0, R157, R0, !PT ;  /* 0x000000009d007209 */ /* 0x000fc80007810000 */
[----:B------:R-:W-:-:S04]  /*9c70*/  FMNMX.FTZ R0, R205, R0, !PT ;  /* 0x00000000cd007209 */ /* 0x000fc80007810000 */
[----:B------:R-:W-:-:S04]  /*9c80*/  FMNMX.FTZ R0, R161, R0, !PT ;  /* 0x00000000a1007209 */ /* 0x000fc80007810000 */
[----:B------:R-:W-:-:S04]  /*9c90*/  FMNMX.FTZ R0, R209, R0, !PT ;  /* 0x00000000d1007209 */ /* 0x000fc80007810000 */
[----:B------:R-:W-:-:S05]  /*9ca0*/  FMNMX.FTZ R0, R165, R0, !PT ;  /* 0x00000000a5007209 */ /* 0x000fca0007810000 */
[----:B------:R-:W1:Y:S02]  /*9cb0*/  SHFL.BFLY PT, R215, R0, 0x2, 0x1f ;  /* 0x0c401f0000d77f89 */ /* 0x000e6400000e0000 */
[----:B-1----:R-:W-:Y:S01]  /*9cc0*/  FMNMX.FTZ R0, R0, R215, !PT ;  /* 0x000000d700007209 */ /* 0x002fe20007810000 */
[----:B------:R-:W-:-:S04]  /*9cd0*/  FMUL.FTZ R215, R166, UR5 ;  /* 0x00000005a6d77c20 */ /* 0x000fc80008410000 */
[----:B------:R-:W1:Y:S02]  /*9ce0*/  SHFL.BFLY PT, R217, R0, 0x1, 0x1f ;  /* 0x0c201f0000d97f89 */ /* 0x000e6400000e0000 */
[----:B------:R-:W-:Y:S01]  /*9cf0*/  MUFU.TANH R215, R215 ;  /* 0x000000d700d77308 */ /* 0x000fe20000002400 */
[----:B-1----:R-:W-:-:S05]  /*9d00*/  FMNMX.FTZ R4, R0, R217, !PT ;  /* 0x000000d900047209 */ /* 0x002fca0007810000 */
[C---:B0-----:R-:W-:Y:S01]  /*9d10*/  FMUL.FTZ R20, R4.reuse, R12 ;  /* 0x0000000c04147220 */ /* 0x041fe20000410000 */
[----:B------:R-:W-:-:S03]  /*9d20*/  FADD.FTZ R193, -R4, R193 ;  /* 0x000000c104c17221 */ /* 0x000fc60000010100 */
[-CC-:B------:R-:W-:Y:S01]  /*9d30*/  FFMA.FTZ R188, R3, R12.reuse, -R20.reuse ;  /* 0x0000000c03bc7223 */ /* 0x180fe20000010814 */
[-C--:B------:R-:W-:Y:S01]  /*9d40*/  FMUL.FTZ R0, R193, R12.reuse ;  /* 0x0000000cc1007220 */ /* 0x080fe20000410000 */
        /* <DEDUP_REMOVED lines=29> */
[----:B------:R-:W-:Y:S01]  /*9f20*/  FMUL.FTZ R179, R162, UR5 ;  /* 0x00000005a2b37c20 */ /* 0x000fe20008410000 */
[-CC-:B------:R-:W-:Y:S01]  /*9f30*/  FFMA.FTZ R176, R201, R12.reuse, -R20.reuse ;  /* 0x0000000cc9b07223 */ /* 0x180fe20000010814 */
[----:B------:R-:W-:Y:S01]  /*9f40*/  FFMA.FTZ R178, R181, R12, -R20 ;  /* 0x0000000cb5b27223 */ /* 0x000fe20000010814 */
[----:B------:R-:W-:Y:S01]  /*9f50*/  MUFU.EX2 R195, R195 ;  /* 0x000000c300c37308 */ /* 0x000fe20000000800 */
[----:B------:R-:W-:Y:S01]  /*9f60*/  HGMMA.64x192x16.F32 R24, R172, gdesc[UR8].tnspB, R24, gsb0 ;  /* 0x42e00008ac187df0 */ /* 0x000fe20008000818 */
[----:B------:R-:W-:Y:S01]  /*9f70*/  UMOV UR10, UR6 ;  /* 0x00000006000a7c82 */ /* 0x000fe20008000000 */
[----:B------:R-:W-:-:S05]  /*9f80*/  UMOV UR11, 0x40000040 ;  /* 0x40000040000b7882 */ /* 0x000fca0000000000 */
[----:B------:R-:W0:Y:S08]  /*9f90*/  MUFU.TANH R177, R177 ;  /* 0x000000b100b17308 */ /* 0x000e300000002400 */
[----:B------:R-:W1:Y:S08]  /*9fa0*/  MUFU.TANH R179, R179 ;  /* 0x000000b300b37308 */ /* 0x000e700000002400 */
[----:B------:R-:W-:Y:S01]  /*9fb0*/  MUFU.EX2 R180, R180 ;  /* 0x000000b400b47308 */ /* 0x000fe20000000800 */
[----:B0-----:R-:W-:-:S04]  /*9fc0*/  FMNMX.FTZ R22, R177, R22, !PT ;  /* 0x00000016b1167209 */ /* 0x001fc80007810000 */
[----:B------:R-:W-:-:S03]  /*9fd0*/  FMNMX.FTZ R22, R159, R22, !PT ;  /* 0x000000169f167209 */ /* 0x000fc60007810000 */
[----:B------:R-:W-:Y:S01]  /*9fe0*/  MUFU.EX2 R137, R137 ;  /* 0x0000008900897308 */ /* 0x000fe20000000800 */
[----:B-1----:R-:W-:-:S04]  /*9ff0*/  FMNMX.FTZ R22, R179, R22, !PT ;  /* 0x00000016b3167209 */ /* 0x002fc80007810000 */
[----:B------:R-:W-:-:S03]  /*a000*/  FMNMX.FTZ R22, R163, R22, !PT ;  /* 0x00000016a3167209 */ /* 0x000fc60007810000 */
[----:B------:R-:W-:Y:S01]  /*a010*/  MUFU.EX2 R182, R182 ;  /* 0x000000b600b67308 */ /* 0x000fe20000000800 */
[----:B------:R-:W-:-:S04]  /*a020*/  FMNMX.FTZ R22, R215, R22, !PT ;  /* 0x00000016d7167209 */ /* 0x000fc80007810000 */
[----:B------:R-:W-:-:S03]  /*a030*/  FMNMX.FTZ R22, R167, R22, !PT ;  /* 0x00000016a7167209 */ /* 0x000fc60007810000 */
[----:B------:R-:W-:Y:S02]  /*a040*/  MUFU.EX2 R139, R139 ;  /* 0x0000008b008b7308 */ /* 0x000fe40000000800 */
[----:B------:R-:W0:Y:S06]  /*a050*/  SHFL.BFLY PT, R3, R22, 0x2, 0x1f ;  /* 0x0c401f0016037f89 */ /* 0x000e2c00000e0000 */
[----:B------:R-:W-:Y:S08]  /*a060*/  MUFU.EX2 R176, R176 ;  /* 0x000000b000b07308 */ /* 0x000ff00000000800 */
[----:B------:R-:W-:Y:S08]  /*a070*/  MUFU.EX2 R141, R141 ;  /* 0x0000008d008d7308 */ /* 0x000ff00000000800 */
[----:B------:R-:W-:Y:S01]  /*a080*/  MUFU.EX2 R178, R178 ;  /* 0x000000b200b27308 */ /* 0x000fe20000000800 */
[----:B0-----:R-:W-:Y:S01]  /*a090*/  FMNMX.FTZ R2, R22, R3, !PT ;  /* 0x0000000316027209 */ /* 0x001fe20007810000 */
[----:B------:R-:W-:-:S04]  /*a0a0*/  FFMA.FTZ R22, R205, R12, -R20 ;  /* 0x0000000ccd167223 */ /* 0x000fc80000010814 */
[----:B------:R-:W0:Y:S02]  /*a0b0*/  SHFL.BFLY PT, R3, R2, 0x1, 0x1f ;  /* 0x0c201f0002037f89 */ /* 0x000e2400000e0000 */
[----:B------:R-:W-:Y:S08]  /*a0c0*/  MUFU.EX2 R145, R145 ;  /* 0x0000009100917308 */ /* 0x000ff00000000800 */
[----:B------:R-:W-:Y:S08]  /*a0d0*/  MUFU.EX2 R149, R149 ;  /* 0x0000009500957308 */ /* 0x000ff00000000800 */
[----:B------:R-:W-:Y:S01]  /*a0e0*/  MUFU.EX2 R153, R153 ;  /* 0x0000009900997308 */ /* 0x000fe20000000800 */
[----:B0-----:R-:W-:-:S07]  /*a0f0*/  FMNMX.FTZ R3, R2, R3, !PT ;  /* 0x0000000302037209 */ /* 0x001fce0007810000 */
[----:B------:R-:W-:Y:S01]  /*a100*/  MUFU.EX2 R22, R22 ;  /* 0x0000001600167308 */ /* 0x000fe20000000800 */
[----:B------:R-:W-:Y:S01]  /*a110*/  FADD.FTZ R165, -R3, R14 ;  /* 0x0000000e03a57221 */ /* 0x000fe20000010100 */
[----:B------:R-:W-:-:S03]  /*a120*/  IMAD.U32 R14, RZ, RZ, UR57 ;  /* 0x00000039ff0e7e24 */ /* 0x000fc6000f8e00ff */
[----:B------:R-:W-:Y:S01]  /*a130*/  FMUL.FTZ R165, R165, R12 ;  /* 0x0000000ca5a57220 */ /* 0x000fe20000410000 */
[----:B------:R-:W-:Y:S02]  /*a140*/  @!P1 VIADD R14, R14, 0x30840 ;  /* 0x000308400e0e9836 */ /* 0x000fe40000000000 */
[----:B------:R-:W-:Y:S03]  /*a150*/  MUFU.EX2 R157, R157 ;  /* 0x0000009d009d7308 */ /* 0x000fe60000000800 */
[----:B------:R-:W-:-:S05]  /*a160*/  @!P1 PRMT R14, RZ, 0x654, R14 ;  /* 0x00000654ff0e9816 */ /* 0x000fca000000000e */
[----:B------:R-:W-:Y:S08]  /*a170*/  MUFU.EX2 R2, R165 ;  /* 0x000000a500027308 */ /* 0x000ff00000000800 */
[----:B------:R-:W-:Y:S08]  /*a180*/  MUFU.EX2 R120, R120 ;  /* 0x0000007800787308 */ /* 0x000ff00000000800 */
[----:B------:R-:W-:Y:S01]  /*a190*/  MUFU.EX2 R161, R161 ;  /* 0x000000a100a17308 */ /* 0x000fe20000000800 */
[----:B------:R-:W-:-:S02]  /*a1a0*/  WARPGROUP.DEPBAR.LE gsb0, 0x0 ;  /* 0x00008000000079c5 */ /* 0x000fc40000010000 */
[----:B------:R-:W-:Y:S01]  /*a1b0*/  WARPGROUP.ARRIVE ;  /* 0x00000000000079c5 */ /* 0x000fe20000000000 */
[-CC-:B------:R-:W-:Y:S01]  /*a1c0*/  FFMA.FTZ R172, R183, R12.reuse, -R20.reuse ;  /* 0x0000000cb7ac7223 */ /* 0x180fe20000010814 */
[-C--:B------:R-:W-:Y:S01]  /*a1d0*/  FFMA.FTZ R174, R203, R12.reuse, -R20 ;  /* 0x0000000ccbae7223 */ /* 0x080fe20000010814 */
[----:B------:R-:W-:-:S03]  /*a1e0*/  FMUL.FTZ R20, R3, R12 ;  /* 0x0000000c03147220 */ /* 0x000fc60000410000 */
[----:B------:R-:W-:Y:S01]  /*a1f0*/  HGMMA.64x192x16.F32 R24, R168, gdesc[UR8].tnspB, R24, gsb0 ;  /* 0x42e00008a8187df0 */ /* 0x000fe20008000818 */
[-CC-:B------:R-:W-:Y:S01]  /*a200*/  FFMA.FTZ R189, R15, R12.reuse, -R20.reuse ;  /* 0x0000000c0fbd7223 */ /* 0x180fe20000010814 */
[-CC-:B------:R-:W-:Y:S01]  /*a210*/  FFMA.FTZ R21, R21, R12.reuse, -R20.reuse ;  /* 0x0000000c15157223 */ /* 0x180fe20000010814 */
[-CC-:B------:R-:W-:Y:S01]  /*a220*/  FFMA.FTZ R23, R23, R12.reuse, -R20.reuse ;  /* 0x0000000c17177223 */ /* 0x180fe20000010814 */
[-CC-:B------:R-:W-:Y:S01]  /*a230*/  FFMA.FTZ R121, R121, R12.reuse, -R20.reuse ;  /* 0x0000000c79797223 */ /* 0x180fe20000010814 */
[----:B------:R-:W-:Y:S01]  /*a240*/  IMAD.U32 R15, RZ, RZ, UR14 ;  /* 0x0000000eff0f7e24 */ /* 0x000fe2000f8e00ff */
        /* <DEDUP_REMOVED lines=22> */
[----:B------:R-:W-:-:S02]  /*a3b0*/  FFMA.FTZ R20, R167, R12, -R20 ;  /* 0x0000000ca7147223 */ /* 0x000fc40000010814 */
[----:B------:R-:W2:Y:S01]  /*a3c0*/  MUFU.EX2 R121, R121 ;  /* 0x0000007900797308 */ /* 0x000ea20000000800 */
[----:B0-----:R-:W-:Y:S01]  /*a3d0*/  FFMA.FTZ R5, R2, R5, R189 ;  /* 0x0000000502057223 */ /* 0x001fe200000100bd */
[----:B------:R-:W-:-:S03]  /*a3e0*/  F2FP.F16.F32.PACK_AB R189, R122, R189 ;  /* 0x000000bd7abd723e */ /* 0x000fc600000000ff */
        /* <DEDUP_REMOVED lines=8> */
[----:B------:R-:W-:Y:S01]  /*a470*/  MUFU.EX2 R129, R129 ;  /* 0x0000008100817308 */ /* 0x000fe20000000800 */
[----:B-1----:R-:W-:-:S07]  /*a480*/  FADD.FTZ R5, R125, R5 ;  /* 0x000000057d057221 */ /* 0x002fce0000010000 */
[----:B------:R-:W-:Y:S01]  /*a490*/  MUFU.EX2 R181, R181 ;  /* 0x000000b500b57308 */ /* 0x000fe20000000800 */
[----:B--2---:R-:W-:-:S07]  /*a4a0*/  FADD.FTZ R5, R128, R5 ;  /* 0x0000000580057221 */ /* 0x004fce0000010000 */
[----:B------:R-:W-:Y:S08]  /*a4b0*/  MUFU.EX2 R133, R133 ;  /* 0x0000008500857308 */ /* 0x000ff00000000800 */
[----:B------:R-:W-:Y:S08]  /*a4c0*/  MUFU.EX2 R135, R135 ;  /* 0x0000008700877308 */ /* 0x000ff00000000800 */
[----:B------:R-:W0:Y:S08]  /*a4d0*/  MUFU.EX2 R143, R143 ;  /* 0x0000008f008f7308 */ /* 0x000e300000000800 */
[----:B------:R-:W-:Y:S08]  /*a4e0*/  MUFU.EX2 R207, R207 ;  /* 0x000000cf00cf7308 */ /* 0x000ff00000000800 */
[----:B------:R-:W1:Y:S01]  /*a4f0*/  MUFU.EX2 R147, R147 ;  /* 0x0000009300937308 */ /* 0x000e620000000800 */
[----:B0-----:R-:W-:-:S07]  /*a500*/  F2FP.F16.F32.PACK_AB R183, R143, R135 ;  /* 0x000000878fb7723e */ /* 0x001fce00000000ff */
[----:B------:R-:W-:Y:S08]  /*a510*/  MUFU.EX2 R211, R211 ;  /* 0x000000d300d37308 */ /* 0x000ff00000000800 */
[----:B------:R-:W0:Y:S08]  /*a520*/  MUFU.EX2 R151, R151 ;  /* 0x0000009700977308 */ /* 0x000e300000000800 */
[----:B------:R-:W2:Y:S08]  /*a530*/  MUFU.EX2 R172, R172 ;  /* 0x000000ac00ac7308 */ /* 0x000eb00000000800 */
[----:B------:R-:W3:Y:S08]  /*a540*/  MUFU.EX2 R173, R213 ;  /* 0x000000d500ad7308 */ /* 0x000ef00000000800 */
[----:B------:R-:W4:Y:S08]  /*a550*/  MUFU.EX2 R155, R155 ;  /* 0x0000009b009b7308 */ /* 0x000f300000000800 */
[----:B------:R-:W5:Y:S08]  /*a560*/  MUFU.EX2 R174, R174 ;  /* 0x000000ae00ae7308 */ /* 0x000f700000000800 */
[----:B------:R1:W5:Y:S08]  /*a570*/  MUFU.EX2 R175, R177 ;  /* 0x000000b100af7308 */ /* 0x0003700000000800 */
[----:B------:R-:W5:Y:S01]  /*a580*/  MUFU.EX2 R159, R159 ;  /* 0x0000009f009f7308 */ /* 0x000f620000000800 */
[----:B-1----:R-:W-:-:S07]  /*a590*/  F2FP.F16.F32.PACK_AB R177, R147, R207 ;  /* 0x000000cf93b1723e */ /* 0x002fce00000000ff */
[----:B------:R-:W-:Y:S08]  /*a5a0*/  MUFU.EX2 R163, R163 ;  /* 0x000000a300a37308 */ /* 0x000ff00000000800 */
[----:B------:R-:W-:Y:S01]  /*a5b0*/  MUFU.EX2 R20, R20 ;  /* 0x0000001400147308 */ /* 0x000fe20000000800 */
[----:B------:R-:W-:Y:S02]  /*a5c0*/  WARPGROUP.DEPBAR.LE gsb0, 0x0 ;  /* 0x00008000000079c5 */ /* 0x000fe40000010000 */
[----:B------:R1:W-:Y:S05]  /*a5d0*/  @!P1 SYNCS.ARRIVE.TRANS64.RED.A1T0 RZ, [R14+URZ], RZ ;  /* 0x000000ff0eff99a7 */ /* 0x0003ea000810043f */
[----:B------:R0:W5:Y:S01]  /*a5e0*/  MUFU.EX2 R169, R179 ;  /* 0x000000b300a97308 */ /* 0x0001620000000800 */
[----:B------:R-:W-:-:S02]  /*a5f0*/  F2FP.F16.F32.PACK_AB R168, R157, R22 ;  /* 0x000000169da8723e */ /* 0x000fc400000000ff */
[----:B------:R-:W-:Y:S01]  /*a600*/  F2FP.F16.F32.PACK_AB R170, R161, R120 ;  /* 0x00000078a1aa723e */ /* 0x000fe200000000ff */
[----:B-1----:R-:W-:Y:S02]  /*a610*/  @!P1 VIADD R14, R15, 0x30860 ;  /* 0x000308600f0e9836 */ /* 0x002fe40000000000 */
[----:B------:R-:W-:Y:S02]  /*a620*/  FFMA.FTZ R15, R0, R8, R193 ;  /* 0x00000008000f7223 */ /* 0x000fe400000100c1 */
[----:B------:R-:W1:Y:S01]  /*a630*/  MUFU.EX2 R171, R215 ;  /* 0x000000d700ab7308 */ /* 0x000e620000000800 */
[----:B0-----:R-:W-:Y:S01]  /*a640*/  F2FP.F16.F32.PACK_AB R179, R151, R211 ;  /* 0x000000d397b3723e */ /* 0x001fe200000000ff */
[C---:B------:R-:W-:Y:S01]  /*a650*/  FADD.FTZ R15, R188.reuse, R15 ;  /* 0x0000000fbc0f7221 */ /* 0x040fe20000010000 */
[----:B------:R-:W-:Y:S02]  /*a660*/  @!P1 PRMT R14, RZ, 0x654, R14 ;  /* 0x00000654ff0e9816 */ /* 0x000fe4000000000e */
[----:B------:R-:W-:Y:S01]  /*a670*/  F2FP.F16.F32.PACK_AB R188, R188, R193 ;  /* 0x000000c1bcbc723e */ /* 0x000fe200000000ff */
[----:B------:R-:W-:Y:S01]  /*a680*/  FADD.FTZ R8, R190, R15 ;  /* 0x0000000fbe087221 */ /* 0x000fe20000010000 */
[----:B------:R0:W-:Y:S01]  /*a690*/  @!P1 SYNCS.ARRIVE.TRANS64.RED.A1T0 RZ, [R14+URZ], RZ ;  /* 0x000000ff0eff99a7 */ /* 0x0001e2000810043f */
[----:B------:R-:W-:Y:S01]  /*a6a0*/  F2FP.F16.F32.PACK_AB R190, R185, R190 ;  /* 0x000000beb9be723e */ /* 0x000fe200000000ff */
[----:B------:R-:W-:-:S02]  /*a6b0*/  IMAD.MOV.U32 R193, RZ, RZ, R4 ;  /* 0x000000ffffc17224 */ /* 0x000fc400078e0004 */
[----:B------:R-:W-:Y:S01]  /*a6c0*/  FADD.FTZ R15, R185, R8 ;  /* 0x00000008b90f7221 */ /* 0x000fe20000010000 */
[----:B------:R-:W-:-:S03]  /*a6d0*/  F2FP.F16.F32.PACK_AB R185, R125, R126 ;  /* 0x0000007e7db9723e */ /* 0x000fc600000000ff */
[----:B------:R-:W-:Y:S01]  /*a6e0*/  FADD.FTZ R8, R184, R15 ;  /* 0x0000000fb8087221 */ /* 0x000fe20000010000 */
[----:B------:R-:W-:-:S03]  /*a6f0*/  F2FP.F16.F32.PACK_AB R184, R187, R184 ;  /* 0x000000b8bbb8723e */ /* 0x000fc600000000ff */
[----:B------:R-:W-:Y:S01]  /*a700*/  FADD.FTZ R15, R187, R8 ;  /* 0x00000008bb0f7221 */ /* 0x000fe20000010000 */
[----:B------:R-:W-:-:S03]  /*a710*/  F2FP.F16.F32.PACK_AB R187, R129, R128 ;  /* 0x0000008081bb723e */ /* 0x000fc600000000ff */
[----:B------:R-:W-:Y:S01]  /*a720*/  FADD.FTZ R8, R186, R15 ;  /* 0x0000000fba087221 */ /* 0x000fe20000010000 */
[----:B------:R-:W-:-:S03]  /*a730*/  F2FP.F16.F32.PACK_AB R186, R195, R186 ;  /* 0x000000bac3ba723e */ /* 0x000fc600000000ff */
[----:B------:R-:W-:Y:S01]  /*a740*/  FADD.FTZ R15, R195, R8 ;  /* 0x00000008c30f7221 */ /* 0x000fe20000010000 */
[----:B------:R-:W-:-:S03]  /*a750*/  FADD.FTZ R8, R129, R5 ;  /* 0x0000000581087221 */ /* 0x000fc60000010000 */
[----:B0-----:R-:W-:Y:S01]  /*a760*/  FADD.FTZ R14, R180, R15 ;  /* 0x0000000fb40e7221 */ /* 0x001fe20000010000 */
[----:B------:R-:W-:Y:S01]  /*a770*/  FADD.FTZ R8, R181, R8 ;  /* 0x00000008b5087221 */ /* 0x000fe20000010000 */
        /* <DEDUP_REMOVED lines=10> */
[----:B------:R-:W-:Y:S01]  /*a820*/  FADD.FTZ R8, R207, R8 ;  /* 0x00000008cf087221 */ /* 0x000fe20000010000 */
[C---:B------:R-:W-:Y:S02]  /*a830*/  F2FP.F16.F32.PACK_AB R176, R141.reuse, R176 ;  /* 0x000000b08db0723e */ /* 0x040fe400000000ff */
[----:B------:R-:W-:Y:S01]  /*a840*/  FADD.FTZ R5, R141, R14 ;  /* 0x0000000e8d057221 */ /* 0x000fe20000010000 */
[----:B------:R-:W-:-:S03]  /*a850*/  FADD.FTZ R8, R147, R8 ;  /* 0x0000000893087221 */ /* 0x000fc60000010000 */
[----:B------:R-:W-:Y:S01]  /*a860*/  FADD.FTZ R14, R178, R5 ;  /* 0x00000005b20e7221 */ /* 0x000fe20000010000 */
[----:B------:R-:W-:Y:S01]  /*a870*/  FADD.FTZ R8, R211, R8 ;  /* 0x00000008d3087221 */ /* 0x000fe20000010000 */
[C---:B------:R-:W-:Y:S02]  /*a880*/  F2FP.F16.F32.PACK_AB R178, R145.reuse, R178 ;  /* 0x000000b291b2723e */ /* 0x040fe400000000ff */
[----:B------:R-:W-:Y:S01]  /*a890*/  FADD.FTZ R5, R145, R14 ;  /* 0x0000000e91057221 */ /* 0x000fe20000010000 */
[----:B------:R-:W-:-:S03]  /*a8a0*/  FADD.FTZ R8, R151, R8 ;  /* 0x0000000897087221 */ /* 0x000fc60000010000 */
[----:B--2---:R-:W-:Y:S01]  /*a8b0*/  FADD.FTZ R14, R172, R5 ;  /* 0x00000005ac0e7221 */ /* 0x004fe20000010000 */
[----:B---3--:R-:W-:Y:S01]  /*a8c0*/  FADD.FTZ R8, R173, R8 ;  /* 0x00000008ad087221 */ /* 0x008fe20000010000 */
[C---:B------:R-:W-:Y:S02]  /*a8d0*/  F2FP.F16.F32.PACK_AB R172, R149.reuse, R172 ;  /* 0x000000ac95ac723e */ /* 0x040fe400000000ff */
[----:B------:R-:W-:Y:S01]  /*a8e0*/  FADD.FTZ R5, R149, R14 ;  /* 0x0000000e95057221 */ /* 0x000fe20000010000 */
[C---:B----4-:R-:W-:Y:S01]  /*a8f0*/  FADD.FTZ R8, R155.reuse, R8 ;  /* 0x000000089b087221 */ /* 0x050fe20000010000 */
[----:B------:R-:W-:Y:S02]  /*a900*/  F2FP.F16.F32.PACK_AB R173, R155, R173 ;  /* 0x000000ad9bad723e */ /* 0x000fe400000000ff */
[----:B-----5:R-:W-:Y:S01]  /*a910*/  FADD.FTZ R14, R174, R5 ;  /* 0x00000005ae0e7221 */ /* 0x020fe20000010000 */
[----:B------:R-:W-:Y:S01]  /*a920*/  FADD.FTZ R8, R175, R8 ;  /* 0x00000008af087221 */ /* 0x000fe20000010000 */
[----:B------:R-:W-:-:S02]  /*a930*/  F2FP.F16.F32.PACK_AB R174, R153, R174 ;  /* 0x000000ae99ae723e */ /* 0x000fc400000000ff */
[----:B------:R-:W-:Y:S01]  /*a940*/  FADD.FTZ R5, R153, R14 ;  /* 0x0000000e99057221 */ /* 0x000fe20000010000 */
[C---:B------:R-:W-:Y:S01]  /*a950*/  FADD.FTZ R8, R159.reuse, R8 ;  /* 0x000000089f087221 */ /* 0x040fe20000010000 */
[----:B------:R-:W-:Y:S02]  /*a960*/  F2FP.F16.F32.PACK_AB R175, R159, R175 ;  /* 0x000000af9faf723e */ /* 0x000fe400000000ff */
[----:B------:R-:W-:Y:S01]  /*a970*/  FADD.FTZ R14, R22, R5 ;  /* 0x00000005160e7221 */ /* 0x000fe20000010000 */
[----:B------:R-:W-:Y:S01]  /*a980*/  FADD.FTZ R8, R169, R8 ;  /* 0x00000008a9087221 */ /* 0x000fe20000010000 */
[----:B------:R-:W-:Y:S02]  /*a990*/  F2FP.F16.F32.PACK_AB R169, R163, R169 ;  /* 0x000000a9a3a9723e */ /* 0x000fe400000000ff */
[----:B------:R-:W-:Y:S01]  /*a9a0*/  FADD.FTZ R5, R157, R14 ;  /* 0x0000000e9d057221 */ /* 0x000fe20000010000 */
[----:B------:R-:W-:-:S03]  /*a9b0*/  FADD.FTZ R8, R163, R8 ;  /* 0x00000008a3087221 */ /* 0x000fc60000010000 */
[----:B------:R-:W-:Y:S01]  /*a9c0*/  FADD.FTZ R14, R120, R5 ;  /* 0x00000005780e7221 */ /* 0x000fe20000010000 */
[----:B-1----:R-:W-:Y:S01]  /*a9d0*/  FADD.FTZ R5, R171, R8 ;  /* 0x00000008ab057221 */ /* 0x002fe20000010000 */
[C---:B------:R-:W-:Y:S02]  /*a9e0*/  F2FP.F16.F32.PACK_AB R171, R20.reuse, R171 ;  /* 0x000000ab14ab723e */ /* 0x040fe400000000ff */
[----:B------:R-:W-:Y:S01]  /*a9f0*/  FADD.FTZ R8, R161, R14 ;  /* 0x0000000ea1087221 */ /* 0x000fe20000010000 */
[----:B------:R-:W-:Y:S01]  /*aa00*/  FADD.FTZ R5, R20, R5 ;  /* 0x0000000514057221 */ /* 0x000fe20000010000 */
[----:B------:R-:W-:Y:S01]  /*aa10*/  IMAD.MOV.U32 R14, RZ, RZ, R3 ;  /* 0x000000ffff0e7224 */ /* 0x000fe200078e0003 */
[----:B------:R-:W-:Y:S06]  /*aa20*/  @P2 BRA `(.L_x_4188) ;  /* 0xffffffdc00282947 */ /* 0x000fec000383ffff */
.L_x_4179:
        /* <DEDUP_REMOVED lines=9> */
.L_x_4206:
[----:B------:R-:W-:-:S04]  /*aac0*/  UIADD3 UR4, UR56, 0x1, URZ ;  /* 0x0000000138047890 */ /* 0x000fc8000fffe03f */
[----:B------:R-:W-:-:S04]  /*aad0*/  UISETP.NE.AND UP2, UPT, UR4, 0x2, UPT ;  /* 0x000000020400788c */ /* 0x000fc8000bf45270 */
[----:B------:R-:W-:Y:S02]  /*aae0*/  USEL UR7, URZ, 0x1, UP2 ;  /* 0x000000013f077887 */ /* 0x000fe40009000000 */
[----:B------:R-:W-:Y:S02]  /*aaf0*/  USEL UR4, UR4, URZ, UP2 ;  /* 0x0000003f04047287 */ /* 0x000fe40009000000 */
[----:B------:R-:W-:Y:S01]  /*ab00*/  ULOP3.LUT UR7, UR59, UR7, URZ, 0x3c, !UPT ;  /* 0x000000073b077292 */ /* 0x000fe2000f8e3c3f */
[----:B------:R-:W-:Y:S11]  /*ab10*/  @!P0 BRA `(.L_x_4190) ;  /* 0x0000000000048947 */ /* 0x000ff60003800000 */
[----:B------:R-:W-:Y:S01]  /*ab20*/  BPT.TRAP 0x1 ;  /* 0x000000040000795c */ /* 0x000fe20000300000 */
.L_x_4190:
[----:B------:R-:W-:Y:S01]  /*ab30*/  ULEA UR57, UR4, UR58, 0x3 ;  /* 0x0000003a04397291 */ /* 0x000fe2000f8e183f */
[----:B------:R-:W-:-:S05]  /*ab40*/  IMAD.U32 R3, RZ, RZ, UR7 ;  /* 0x00000007ff037e24 */ /* 0x000fca000f8e00ff */
[----:B------:R-:W-:-:S04]  /*ab50*/  SHF.L.U32 R3, R3, 0x1f, RZ ;  /* 0x0000001f03037819 */ /* 0x000fc800000006ff */
[----:B------:R0:W1:Y:S01]  /*ab60*/  SYNCS.PHASECHK.TRANS64.TRYWAIT P2, [UR57+0x30830], R3 ;  /* 0x03083003ff0075a7 */ /* 0x0000620008040179 */
[----:B------:R-:W-:Y:S05]  /*ab70*/  @!P0 BRA `(.L_x_4191) ;  /* 0x0000000000048947 */ /* 0x000fea0003800000 */
[----:B------:R-:W-:Y:S01]  /*ab80*/  BPT.TRAP 0x1 ;  /* 0x000000040000795c */ /* 0x000fe20000300000 */
.L_x_4191:
[----:B-1----:R-:W-:Y:S05]  /*ab90*/  @P2 BRA `(.L_x_4192) ;  /* 0x0000000000082947 */ /* 0x002fea0003800000 */
[----:B------:R-:W1:Y:S02]  /*aba0*/  SYNCS.PHASECHK.TRANS64.TRYWAIT P2, [UR57+0x30830], R3 ;  /* 0x03083003ff0075a7 */ /* 0x000e640008040179 */
[----:B-1----:R-:W-:Y:S05]  /*abb0*/  @!P2 BRA `(.L_x_4193) ;  /* 0x000000ac0058a947 */ /* 0x002fea0003800000 */
.L_x_4192:
        /* <DEDUP_REMOVED lines=161> */
.L_x_4194:
[----:B------:R-:W-:Y:S01]  /*b5d0*/  ULEA UR14, UR56, UR58, 0x3 ;  /* 0x0000003a380e7291 */ /* 0x000fe2000f8e183f */
[----:B------:R-:W-:-:S05]  /*b5e0*/  IMAD.U32 R0, RZ, RZ, UR59 ;  /* 0x0000003bff007e24 */ /* 0x000fca000f8e00ff */
[----:B------:R-:W-:-:S04]  /*b5f0*/  SHF.L.U32 R0, R0, 0x1f, RZ ;  /* 0x0000001f00007819 */ /* 0x000fc800000006ff */
[----:B------:R2:W3:Y:S01]  /*b600*/  SYNCS.PHASECHK.TRANS64.TRYWAIT P2, [UR14+0x30850], R0 ;  /* 0x03085000ff0075a7 */ /* 0x0004e2000804014e */
[----:B------:R-:W-:Y:S05]  /*b610*/  @!P0 BRA `(.L_x_4195) ;  /* 0x0000000000048947 */ /* 0x000fea0003800000 */
[----:B------:R-:W-:Y:S01]  /*b620*/  BPT.TRAP 0x1 ;  /* 0x000000040000795c */ /* 0x000fe20000300000 */
.L_x_4195:
[----:B---3--:R-:W-:Y:S05]  /*b630*/  @P2 BRA `(.L_x_4196) ;  /* 0x0000000000082947 */ /* 0x008fea0003800000 */
[----:B------:R-:W3:Y:S02]  /*b640*/  SYNCS.PHASECHK.TRANS64.TRYWAIT P2, [UR14+0x30850], R0 ;  /* 0x03085000ff0075a7 */ /* 0x000ee4000804014e */
[----:B---3--:R-:W-:Y:S05]  /*b650*/  @!P2 BRA `(.L_x_4197) ;  /* 0x000000a000c8a947 */ /* 0x008fea0003800000 */
.L_x_4196:
        /* <DEDUP_REMOVED lines=18> */
[----:B------:R-:W-:Y:S01]  /*b780*/  FMUL.FTZ R133, R151, UR5 ;  /* 0x0000000597857c20 */ /* 0x000fe20008410000 */
[----:B------:R-:W-:Y:S01]  /*b790*/  FMUL.FTZ R20, R130, UR5 ;  /* 0x0000000582147c20 */ /* 0x000fe20008410000 */
[----:B------:R-:W-:Y:S01]  /*b7a0*/  FMUL.FTZ R130, R132, UR5 ;  /* 0x0000000584827c20 */ /* 0x000fe20008410000 */
[----:B------:R-:W-:Y:S01]  /*b7b0*/  FMUL.FTZ R22, R134, UR5 ;  /* 0x0000000586167c20 */ /* 0x000fe20008410000 */
[----:B--2---:R-:W-:Y:S01]  /*b7c0*/  FMUL.FTZ R0, R122, UR5 ;  /* 0x000000057a007c20 */ /* 0x004fe20008410000 */
        /* <DEDUP_REMOVED lines=32> */
[----:B------:R-:W-:Y:S01]  /*b9d0*/  FMUL.FTZ R166, R166, UR5 ;  /* 0x00000005a6a67c20 */ /* 0x000fe20008410000 */
[----:B------:R-:W0:Y:S01]  /*b9e0*/  MUFU.TANH R3, R3 ;  /* 0x0000000300037308 */ /* 0x000e220000002400 */
[----:B------:R-:W-:Y:S01]  /*b9f0*/  ULDC UR19, c[0x0][0x288] ;  /* 0x0000a20000137ab9 */ /* 0x000fe20000000800 */
[----:B------:R-:W-:-:S06]  /*ba00*/  ULDC UR18, c[0x0][0x9e0] ;  /* 0x0002780000127ab9 */ /* 0x000fcc0000000800 */
        /* <DEDUP_REMOVED lines=42> */
[----:B------:R0:W0:Y:S01]  /*bcb0*/  MUFU.TANH R162, R165 ;  /* 0x000000a500a27308 */ /* 0x0000220000002400 */
        /* <DEDUP_REMOVED lines=12> */
[----:B------:R-:W-:-:S14]  /*bd80*/  FMUL.FTZ R176, R145, UR5 ;  /* 0x0000000591b07c20 */ /* 0x000fdc0008410000 */
[----:B------:R-:W-:Y:S01]  /*bd90*/  HGMMA.64x192x16.F32 R24, R172, gdesc[UR8].tnspB, R24, gsb0 ;  /* 0x42e00008ac187df0 */ /* 0x000fe20008000818 */
[----:B------:R-:W-:Y:S01]  /*bda0*/  UIADD3 UR10, UR6, 0x280, URZ ;  /* 0x00000280060a7890 */ /* 0x000fe2000fffe03f */
[----:B------:R-:W0:Y:S01]  /*bdb0*/  MUFU.TANH R176, R176 ;  /* 0x000000b000b07308 */ /* 0x000e220000002400 */
[----:B------:R-:W-:Y:S01]  /*bdc0*/  UMOV UR11, 0x40000040 ;  /* 0x40000040000b7882 */ /* 0x000fe20000000000 */
[----:B------:R-:W-:Y:S02]  /*bdd0*/  @UP0 ULDC UR6, c[0x0][0x44c] ;  /* 0x0001130000060ab9 */ /* 0x000fe40000000800 */
[----:B------:R-:W-:Y:S01]  /*bde0*/  @P2 IMAD.HI.U32 R142, R9, UR6, RZ ;  /* 0x00000006098e2c27 */ /* 0x000fe2000f8e00ff */
[----:B------:R-:W-:Y:S01]  /*bdf0*/  @UP0 ULDC UR6, c[0x0][0x450] ;  /* 0x0001140000060ab9 */ /* 0x000fe20000000800 */
[----:B------:R-:W-:-:S03]  /*be00*/  PLOP3.LUT P2, PT, PT, PT, UP1, 0x40, 0x0 ;  /* 0x000000000000781c */ /* 0x000fc60003f4e818 */
[----:B------:R-:W-:Y:S01]  /*be10*/  @P3 SHF.R.U32.HI R154, RZ, UR6, R142 ;  /* 0x00000006ff9a3c19 */ /* 0x000fe2000801168e */
[----:B------:R-:W-:-:S04]  /*be20*/  IMAD.U32 R142, RZ, RZ, UR57 ;  /* 0x00000039ff8e7e24 */ /* 0x000fc8000f8e00ff */
[----:B------:R-:W-:Y:S01]  /*be30*/  @!P1 VIADD R142, R142, 0x30840 ;  /* 0x000308408e8e9836 */ /* 0x000fe20000000000 */
[----:B------:R-:W5:Y:S04]  /*be40*/  SHFL.IDX PT, R151, R154, RZ, 0x1c1f ;  /* 0x001c1fff9a977589 */ /* 0x000f6800000e0000 */
[----:B------:R-:W-:Y:S02]  /*be50*/  @!P1 PRMT R145, RZ, 0x654, R142 ;  /* 0x00000654ff919816 */ /* 0x000fe4000000008e */
[----:B------:R0:W0:Y:S01]  /*be60*/  MUFU.TANH R142, R166 ;  /* 0x000000a6008e7308 */ /* 0x0000220000002400 */
[----:B------:R-:W-:Y:S02]  /*be70*/  WARPGROUP.DEPBAR.LE gsb0, 0x0 ;  /* 0x00008000000079c5 */ /* 0x000fe40000010000 */
[----:B------:R-:W-:Y:S01]  /*be80*/  WARPGROUP.ARRIVE ;  /* 0x00000000000079c5 */ /* 0x000fe20000000000 */
[----:B------:R-:W-:Y:S01]  /*be90*/  FMUL.FTZ R172, R124, UR5 ;  /* 0x000000057cac7c20 */ /* 0x000fe20008410000 */
[----:B------:R-:W-:Y:S01]  /*bea0*/  FMUL.FTZ R124, R143, UR5 ;  /* 0x000000058f7c7c20 */ /* 0x000fe20008410000 */
[----:B------:R-:W-:Y:S01]  /*beb0*/  FMUL.FTZ R174, R144, UR5 ;  /* 0x0000000590ae7c20 */ /* 0x000fe20008410000 */
[----:B------:R-:W-:Y:S01]  /*bec0*/  FMUL.FTZ R143, R158, UR5 ;  /* 0x000000059e8f7c20 */ /* 0x000fe20008410000 */
[----:B------:R-:W-:Y:S01]  /*bed0*/  FMUL.FTZ R144, R159, UR5 ;  /* 0x000000059f907c20 */ /* 0x000fe20008410000 */
[----:B------:R-:W-:Y:S01]  /*bee0*/  HGMMA.64x192x16.F32 R24, R168, gdesc[UR8].tnspB, R24, gsb0 ;  /* 0x42e00008a8187df0 */ /* 0x000fe20008000818 */
[----:B------:R-:W0:Y:S08]  /*bef0*/  MUFU.TANH R172, R172 ;  /* 0x000000ac00ac7308 */ /* 0x000e300000002400 */
[----:B------:R-:W0:Y:S08]  /*bf00*/  MUFU.TANH R124, R124 ;  /* 0x0000007c007c7308 */ /* 0x000e300000002400 */
[----:B------:R-:W0:Y:S08]  /*bf10*/  MUFU.TANH R174, R174 ;  /* 0x000000ae00ae7308 */ /* 0x000e300000002400 */
[----:B------:R-:W0:Y:S08]  /*bf20*/  MUFU.TANH R143, R143 ;  /* 0x0000008f008f7308 */ /* 0x000e300000002400 */
[----:B------:R-:W0:Y:S01]  /*bf30*/  MUFU.TANH R144, R144 ;  /* 0x0000009000907308 */ /* 0x000e220000002400 */
[----:B------:R-:W-:-:S02]  /*bf40*/  WARPGROUP.DEPBAR.LE gsb0, 0x0 ;  /* 0x00008000000079c5 */ /* 0x000fc40000010000 */
[----:B------:R-:W-:Y:S01]  /*bf50*/  IMAD R170, R13, -0x60, RZ ;  /* 0xffffffa00daa7824 */ /* 0x000fe200078e02ff */
[----:B------:R1:W-:Y:S04]  /*bf60*/  @!P1 SYNCS.ARRIVE.TRANS64.RED.A1T0 RZ, [R145+URZ], RZ ;  /* 0x000000ff91ff99a7 */ /* 0x0003e8000810043f */
[----:B------:R0:W0:Y:S01]  /*bf70*/  MUFU.TANH R168, R161 ;  /* 0x000000a100a87308 */ /* 0x0000220000002400 */
[----:B------:R-:W-:-:S04]  /*bf80*/  VIADD R147, R170, 0x1 ;  /* 0x00000001aa937836 */ /* 0x000fc80000000000 */
[----:B------:R-:W-:Y:S02]  /*bf90*/  IMAD R147, R10, -0x2, R147 ;  /* 0xfffffffe0a937824 */ /* 0x000fe400078e0293 */
[----:B-1----:R-:W-:Y:S02]  /*bfa0*/  FMUL.FTZ R145, R167, UR5 ;  /* 0x00000005a7917c20 */ /* 0x002fe40008410000 */
[C---:B------:R-:W-:Y:S01]  /*bfb0*/  VIADD R180, R147.reuse, 0xffffffff ;  /* 0xffffffff93b47836 */ /* 0x040fe20000000000 */
[----:B------:R-:W-:-:S03]  /*bfc0*/  IADD3 R146, R147, -UR19, R18 ;  /* 0x8000001393927c10 */ /* 0x000fc6000fffe012 */
[----:B------:R-:W1:Y:S02]  /*bfd0*/  MUFU.TANH R145, R145 ;  /* 0x0000009100917308 */ /* 0x000e640000002400 */
[C---:B------:R-:W-:Y:S02]  /*bfe0*/  VIADD R177, R146.reuse, UR18 ;  /* 0x0000001292b17c36 */ /* 0x040fe40008000000 */
[----:B------:R-:W-:Y:S02]  /*bff0*/  VIADD R178, R146, UR15 ;  /* 0x0000000f92b27c36 */ /* 0x000fe40008000000 */
[--C-:B-----5:R-:W-:Y:S02]  /*c000*/  IMAD.IADD R156, R177, 0x1, R151.reuse ;  /* 0x00000001b19c7824 */ /* 0x120fe400078e0297 */
[----:B------:R-:W-:Y:S01]  /*c010*/  IMAD.IADD R158, R178, 0x1, R151 ;  /* 0x00000001b29e7824 */ /* 0x000fe200078e0297 */
[----:B0-234-:R-:W-:Y:S06]  /*c020*/  @P2 BRA `(.L_x_4198) ;  /* 0x0000000000602947 */ /* 0x01dfec0003800000 */
[----:B------:R-:W-:Y:S01]  /*c030*/  ULDC UR10, c[0x0][0x2f0] ;  /* 0x0000bc00000a7ab9 */ /* 0x000fe20000000800 */
[----:B------:R-:W-:Y:S01]  /*c040*/  ULDC UR6, c[0x0][0x288] ;  /* 0x0000a20000067ab9 */ /* 0x000fe20000000800 */
[----:B------:R-:W-:Y:S01]  /*c050*/  IMAD R146, R16, UR10, R151 ;  /* 0x0000000a10927c24 */ /* 0x000fe2000f8e0297 */
[----:B------:R-:W-:Y:S03]  /*c060*/  BSSY B0, `(.L_x_4199) ;  /* 0x0000011000007945 */ /* 0x000fe60003800000 */
        /* <DEDUP_REMOVED lines=11> */
.L_x_4200:
[----:B------:R-:W-:-:S05]  /*c120*/  IMAD.U32 R155, RZ, RZ, UR61 ;  /* 0x0000003dff9b7e24 */ /* 0x000fca000f8e00ff */
[----:B------:R-:W-:-:S13]  /*c130*/  ISETP.NE.AND P2, PT, R155, 0x1, PT ;  /* 0x000000019b00780c */ /* 0x000fda0003f45270 */
[----:B------:R-:W0:Y:S02]  /*c140*/  @P2 LDC.64 R146, c[0x0][0x9e8] ;  /* 0x00027a00ff922b82 */ /* 0x000e240000000a00 */
[----:B0-----:R-:W-:-:S05]  /*c150*/  @P2 IMAD.HI.U32 R146, R151, R146, RZ ;  /* 0x0000009297922227 */ /* 0x001fca00078e00ff */
[----:B------:R-:W-:-:S07]  /*c160*/  @P2 SHF.R.U32.HI R151, RZ, R147, R146 ;  /* 0x00000093ff972219 */ /* 0x000fce0000011692 */
.L_x_4201:
[----:B------:R-:W-:Y:S05]  /*c170*/  BSYNC B0 ;  /* 0x0000000000007941 */ /* 0x000fea0003800000 */
.L_x_4199:
[----:B------:R-:W-:-:S05]  /*c180*/  IMAD R151, R151, R155, R180 ;  /* 0x0000009b97977224 */ /* 0x000fca00078e02b4 */
[----:B------:R-:W-:Y:S02]  /*c190*/  VIADDMNMX R156, R151, R155, R156, PT ;  /* 0x0000009b979c7246 */ /* 0x000fe4000380019c */
[----:B------:R-:W-:-:S07]  /*c1a0*/  VIMNMX R158, R158, R151, !PT ;  /* 0x000000979e9e7248 */ /* 0x000fce0007fe0100 */
.L_x_4198:
[C---:B------:R-:W-:Y:S01]  /*c1b0*/  ISETP.GE.AND P2, PT, R170.reuse, 0x2, PT ;  /* 0x00000002aa00780c */ /* 0x040fe20003f46270 */
[----:B------:R-:W0:Y:S01]  /*c1c0*/  SHFL.IDX PT, R179, R154, 0x1, 0x1c1f ;  /* 0x003c1f009ab37f89 */ /* 0x000e2200000e0000 */
        /* <DEDUP_REMOVED lines=11> */
[----:B------:R-:W-:Y:S01]  /*c280*/  ISETP.LT.OR P5, PT, R156, 0x9, P5 ;  /* 0x000000099c00780c */ /* 0x000fe20002fa1670 */
[----:B0-----:R-:W-:Y:S01]  /*c290*/  IMAD.IADD R120, R178, 0x1, R179 ;  /* 0x00000001b2787824 */ /* 0x001fe200078e02b3 */
        /* <DEDUP_REMOVED lines=97> */
[----:B------:R-:W-:Y:S01]  /*c8b0*/  FSEL R207, R3, -INF , !P6 ;  /* 0xff80000003cf7808 */ /* 0x000fe20007000000 */
[----:B------:R-:W-:Y:S01]  /*c8c0*/  IMAD.IADD R3, R177, 0x1, R179 ;  /* 0x00000001b1037824 */ /* 0x000fe200078e02b3 */
        /* <DEDUP_REMOVED lines=22> */
.L_x_4204:
[----:B------:R-:W-:-:S05]  /*ca30*/  IMAD.U32 R128, RZ, RZ, UR61 ;  /* 0x0000003dff807e24 */ /* 0x000fca000f8e00ff */
[----:B------:R-:W-:-:S13]  /*ca40*/  ISETP.NE.AND P6, PT, R128, 0x1, PT ;  /* 0x000000018000780c */ /* 0x000fda0003fc5270 */
[----:B------:R-:W0:Y:S02]  /*ca50*/  @P6 LDC.64 R176, c[0x0][0x9e8] ;  /* 0x00027a00ffb06b82 */ /* 0x000e240000000a00 */
[----:B0-----:R-:W-:-:S05]  /*ca60*/  @P6 IMAD.HI.U32 R176, R179, R176, RZ ;  /* 0x000000b0b3b06227 */ /* 0x001fca00078e00ff */
[----:B------:R-:W-:-:S07]  /*ca70*/  @P6 SHF.R.U32.HI R179, RZ, R177, R176 ;  /* 0x000000b1ffb36219 */ /* 0x000fce00000116b0 */
.L_x_4205:
[----:B------:R-:W-:Y:S05]  /*ca80*/  BSYNC B0 ;  /* 0x0000000000007941 */ /* 0x000fea0003800000 */
.L_x_4203:
[----:B------:R-:W-:-:S05]  /*ca90*/  IMAD R179, R179, R128, R180 ;  /* 0x00000080b3b37224 */ /* 0x000fca00078e02b4 */
[----:B------:R-:W-:Y:S02]  /*caa0*/  VIADDMNMX R3, R179, R128, R3, PT ;  /* 0x00000080b3037246 */ /* 0x000fe40003800103 */
[----:B------:R-:W-:-:S07]  /*cab0*/  VIMNMX R120, R120, R179, !PT ;  /* 0x000000b378787248 */ /* 0x000fce0007fe0100 */
.L_x_4202:
[C---:B------:R-:W-:Y:S01]  /*cac0*/  ISETP.GT.AND P2, PT, R120.reuse, 0x1, !P2 ;  /* 0x000000017800780c */ /* 0x040fe20005744270 */
[----:B------:R-:W-:Y:S01]  /*cad0*/  UMOV UR59, UR7 ;  /* 0x00000007003b7c82 */ /* 0x000fe20008000000 */
[----:B------:R-:W-:Y:S01]  /*cae0*/  ISETP.GT.AND P3, PT, R120, 0x8, !P3 ;  /* 0x000000087800780c */ /* 0x000fe20005f64270 */
[----:B------:R-:W-:Y:S01]  /*caf0*/  UMOV UR56, UR4 ;  /* 0x0000000400387c82 */ /* 0x000fe20008000000 */
        /* <DEDUP_REMOVED lines=10> */
[----:B------:R-:W-:Y:S01]  /*cba0*/  ISETP.NE.AND P2, PT, R166, RZ, PT ;  /* 0x000000ffa600720c */ /* 0x000fe20003f45270 */
[----:B------:R-:W0:Y:S01]  /*cbb0*/  LDC R12, c[0x0][0x988] ;  /* 0x00026200ff0c7b82 */ /* 0x000e220000000800 */
        /* <DEDUP_REMOVED lines=59> */
[----:B------:R-:W2:Y:S01]  /*cf70*/  SHFL.BFLY PT, R209, R20, 0x2, 0x1f ;  /* 0x0c401f0014d17f89 */ /* 0x000ea200000e0000 */
[----:B------:R-:W-:-:S02]  /*cf80*/  ISETP.NE.AND P6, PT, R152, RZ, PT ;  /* 0x000000ff9800720c */ /* 0x000fc40003fc5270 */
[C---:B------:R-:W-:Y:S02]  /*cf90*/  ISETP.GT.AND P2, PT, R120.reuse, 0x31, !P2 ;  /* 0x000000317800780c */ /* 0x040fe40005744270 */
[C---:B------:R-:W-:Y:S02]  /*cfa0*/  ISETP.GT.AND P4, PT, R120.reuse, 0x51, !P4 ;  /* 0x000000517800780c */ /* 0x040fe40006784270 */
[----:B------:R-:W-:Y:S02]  /*cfb0*/  ISETP.LT.OR P2, PT, R3, 0x32, P2 ;  /* 0x000000320300780c */ /* 0x000fe40001741670 */
[----:B------:R-:W-:Y:S02]  /*cfc0*/  ISETP.GT.AND P5, PT, R120, 0x58, !P5 ;  /* 0x000000587800780c */ /* 0x000fe40006fa4270 */
[----:B------:R-:W-:Y:S02]  /*cfd0*/  FSEL R127, R127, -INF , !P2 ;  /* 0xff8000007f7f7808 */ /* 0x000fe40005000000 */
[----:B------:R-:W-:-:S02]  /*cfe0*/  ISETP.NE.AND P2, PT, R188, RZ, PT ;  /* 0x000000ffbc00720c */ /* 0x000fc40003f45270 */
[C---:B------:R-:W-:Y:S02]  /*cff0*/  ISETP.LT.OR P4, PT, R3.reuse, 0x52, P4 ;  /* 0x000000520300780c */ /* 0x040fe40002781670 */
[----:B------:R-:W-:Y:S02]  /*d000*/  ISETP.GT.AND P2, PT, R120, 0x38, !P2 ;  /* 0x000000387800780c */ /* 0x000fe40005744270 */
[C---:B------:R-:W-:Y:S02]  /*d010*/  ISETP.LT.OR P5, PT, R3.reuse, 0x59, P5 ;  /* 0x000000590300780c */ /* 0x040fe40002fa1670 */
[----:B------:R-:W-:Y:S02]  /*d020*/  ISETP.LT.OR P2, PT, R3, 0x39, P2 ;  /* 0x000000390300780c */ /* 0x000fe40001741670 */
[----:B------:R-:W-:Y:S02]  /*d030*/  FSEL R137, R137, -INF , !P4 ;  /* 0xff80000089897808 */ /* 0x000fe40006000000 */
[----:B------:R-:W-:-:S02]  /*d040*/  FSEL R21, R132, -INF , !P2 ;  /* 0xff80000084157808 */ /* 0x000fc40005000000 */
[----:B------:R-:W-:Y:S02]  /*d050*/  ISETP.NE.AND P2, PT, R148, RZ, PT ;  /* 0x000000ff9400720c */ /* 0x000fe40003f45270 */
[----:B--2---:R-:W-:Y:S02]  /*d060*/  FMNMX.FTZ R209, R20, R209, !PT ;  /* 0x000000d114d17209 */ /* 0x004fe40007810000 */
[----:B------:R-:W-:Y:S02]  /*d070*/  ISETP.GT.AND P2, PT, R120, 0x39, !P2 ;  /* 0x000000397800780c */ /* 0x000fe40005744270 */
[----:B------:R-:W-:Y:S01]  /*d080*/  R2UR UR6, R17 ;  /* 0x00000000110672ca */ /* 0x000fe200000e0000 */
[----:B------:R-:W2:Y:S01]  /*d090*/  SHFL.BFLY PT, R4, R209, 0x1, 0x1f ;  /* 0x0c201f00d1047f89 */ /* 0x000ea200000e0000 */
[----:B------:R-:W-:-:S04]  /*d0a0*/  ISETP.LT.OR P2, PT, R3, 0x3a, P2 ;  /* 0x0000003a0300780c */ /* 0x000fc80001741670 */
[----:B------:R-:W-:Y:S02]  /*d0b0*/  FSEL R133, R133, -INF , !P2 ;  /* 0xff80000085857808 */ /* 0x000fe40005000000 */
[----:B------:R-:W-:-:S04]  /*d0c0*/  ISETP.NE.AND P2, PT, R190, RZ, PT ;  /* 0x000000ffbe00720c */ /* 0x000fc80003f45270 */
[----:B------:R-:W-:-:S04]  /*d0d0*/  ISETP.GT.AND P2, PT, R120, 0x40, !P2 ;  /* 0x000000407800780c */ /* 0x000fc80005744270 */
[----:B------:R-:W-:-:S04]  /*d0e0*/  ISETP.LT.OR P2, PT, R3, 0x41, P2 ;  /* 0x000000410300780c */ /* 0x000fc80001741670 */
[----:B------:R-:W-:Y:S02]  /*d0f0*/  FSEL R183, R138, -INF , !P2 ;  /* 0xff8000008ab77808 */ /* 0x000fe40005000000 */
[----:B------:R-:W-:Y:S02]  /*d100*/  ISETP.NE.AND P2, PT, R150, RZ, PT ;  /* 0x000000ff9600720c */ /* 0x000fe40003f45270 */
[----:B--2---:R-:W-:Y:S02]  /*d110*/  FMNMX.FTZ R4, R209, R4, !PT ;  /* 0x00000004d1047209 */ /* 0x004fe40007810000 */
        /* <DEDUP_REMOVED lines=35> */
[----:B-1----:R-:W-:Y:S01]  /*d350*/  FSEL R165, R145, -INF , !P6 ;  /* 0xff80000091a57808 */ /* 0x002fe20007000000 */
        /* <DEDUP_REMOVED lines=26> */
[-C--:B------:R-:W-:Y:S01]  /*d500*/  FFMA.FTZ R125, R131, R12.reuse, -R0 ;  /* 0x0000000c837d7223 */ /* 0x080fe20000010800 */
[----:B------:R-:W-:Y:S01]  /*d510*/  FMUL.FTZ R0, R141, R12 ;  /* 0x0000000c8d007220 */ /* 0x000fe20000410000 */
[----:B------:R-:W-:Y:S01]  /*d520*/  MUFU.EX2 R207, R207 ;  /* 0x000000cf00cf7308 */ /* 0x000fe20000000800 */
[----:B------:R-:W-:-:S04]  /*d530*/  FMNMX.FTZ R20, R23, R20, !PT ;  /* 0x0000001417147209 */ /* 0x000fc80007810000 */
[----:B------:R-:W-:-:S03]  /*d540*/  FMNMX.FTZ R20, R127, R20, !PT ;  /* 0x000000147f147209 */ /* 0x000fc60007810000 */
[----:B------:R-:W0:Y:S01]  /*d550*/  MUFU.EX2 R0, R0 ;  /* 0x0000000000007308 */ /* 0x000e220000000800 */
[----:B------:R-:W-:-:S04]  /*d560*/  FMNMX.FTZ R20, R21, R20, !PT ;  /* 0x0000001415147209 */ /* 0x000fc80007810000 */
[----:B------:R-:W-:-:S03]  /*d570*/  FMNMX.FTZ R20, R133, R20, !PT ;  /* 0x0000001485147209 */ /* 0x000fc60007810000 */
[----:B------:R-:W1:Y:S01]  /*d580*/  MUFU.EX2 R188, R188 ;  /* 0x000000bc00bc7308 */ /* 0x000e620000000800 */
[----:B------:R-:W-:-:S04]  /*d590*/  FMNMX.FTZ R20, R183, R20, !PT ;  /* 0x00000014b7147209 */ /* 0x000fc80007810000 */
[----:B------:R-:W-:-:S03]  /*d5a0*/  FMNMX.FTZ R20, R139, R20, !PT ;  /* 0x000000148b147209 */ /* 0x000fc60007810000 */
[----:B------:R-:W2:Y:S01]  /*d5b0*/  MUFU.EX2 R190, R190 ;  /* 0x000000be00be7308 */ /* 0x000ea20000000800 */
[----:B------:R-:W-:-:S04]  /*d5c0*/  FMNMX.FTZ R20, R143, R20, !PT ;  /* 0x000000148f147209 */ /* 0x000fc80007810000 */
[----:B------:R-:W-:-:S03]  /*d5d0*/  FMNMX.FTZ R20, R199, R20, !PT ;  /* 0x00000014c7147209 */ /* 0x000fc60007810000 */
[----:B------:R-:W3:Y:S01]  /*d5e0*/  MUFU.EX2 R201, R201 ;  /* 0x000000c900c97308 */ /* 0x000ee20000000800 */
[----:B------:R-:W-:-:S04]  /*d5f0*/  FMNMX.FTZ R20, R171, R20, !PT ;  /* 0x00000014ab147209 */ /* 0x000fc80007810000 */
[----:B------:R-:W-:-:S03]  /*d600*/  FMNMX.FTZ R20, R137, R20, !PT ;  /* 0x0000001489147209 */ /* 0x000fc60007810000 */
[----:B------:R-:W4:Y:S01]  /*d610*/  MUFU.EX2 R184, R184 ;  /* 0x000000b800b87308 */ /* 0x000f220000000800 */
[----:B------:R-:W-:-:S04]  /*d620*/  FMNMX.FTZ R20, R167, R20, !PT ;  /* 0x00000014a7147209 */ /* 0x000fc80007810000 */
[----:B------:R-:W-:-:S03]  /*d630*/  FMNMX.FTZ R20, R165, R20, !PT ;  /* 0x00000014a5147209 */ /* 0x000fc60007810000 */
[----:B------:R-:W5:Y:S02]  /*d640*/  MUFU.EX2 R169, R169 ;  /* 0x000000a900a97308 */ /* 0x000f640000000800 */
[----:B------:R-:W0:Y:S06]  /*d650*/  SHFL.BFLY PT, R3, R20, 0x2, 0x1f ;  /* 0x0c401f0014037f89 */ /* 0x000e2c00000e0000 */
        /* <DEDUP_REMOVED lines=10> */
[C---:B------:R-:W-:Y:S01]  /*d700*/  FSETP.NEU.FTZ.AND P2, PT, R3.reuse, -INF , PT ;  /* 0xff8000000300780b */ /* 0x040fe20003f5d000 */
[----:B------:R-:W-:-:S06]  /*d710*/  FMUL.FTZ R126, R3, R12 ;  /* 0x0000000c037e7220 */ /* 0x000fcc0000410000 */
[----:B------:R-:W-:Y:S01]  /*d720*/  MUFU.EX2 R151, R151 ;  /* 0x0000009700977308 */ /* 0x000fe20000000800 */
[----:B------:R-:W-:-:S05]  /*d730*/  FSEL R126, R126, RZ, P2 ;  /* 0x000000ff7e7e7208 */ /* 0x000fca0001000000 */
[-CC-:B------:R-:W-:Y:S01]  /*d740*/  FFMA.FTZ R131, R2, R12.reuse, -R126.reuse ;  /* 0x0000000c02837223 */ /* 0x180fe2000001087e */
[----:B------:R-:W-:Y:S01]  /*d750*/  FSEL R2, R3, RZ, P2 ;  /* 0x000000ff03027208 */ /* 0x000fe20001000000 */
[-CC-:B------:R-:W-:Y:S01]  /*d760*/  FFMA.FTZ R22, R181, R12.reuse, -R126.reuse ;  /* 0x0000000cb5167223 */ /* 0x180fe2000001087e */
[-CC-:B------:R-:W-:Y:S01]  /*d770*/  FFMA.FTZ R14, R195, R12.reuse, -R126.reuse ;  /* 0x0000000cc30e7223 */ /* 0x180fe2000001087e */
[-CC-:B------:R-:W-:Y:S01]  /*d780*/  FFMA.FTZ R181, R121, R12.reuse, -R126.reuse ;  /* 0x0000000c79b57223 */ /* 0x180fe2000001087e */
[--C-:B------:R-:W-:Y:S01]  /*d790*/  FFMA.FTZ R121, R123, R12, -R126.reuse ;  /* 0x0000000c7b797223 */ /* 0x100fe2000001087e */
[----:B------:R-:W-:Y:S01]  /*d7a0*/  FADD.FTZ R15, -R2, R15 ;  /* 0x0000000f020f7221 */ /* 0x000fe20000010100 */
[----:B------:R-:W-:Y:S01]  /*d7b0*/  MUFU.EX2 R131, R131 ;  /* 0x0000008300837308 */ /* 0x000fe20000000800 */
[----:B------:R-:W-:Y:S01]  /*d7c0*/  FFMA.FTZ R123, R0, R8, R207 ;  /* 0x00000008007b7223 */ /* 0x000fe200000100cf */
[-CC-:B------:R-:W-:Y:S01]  /*d7d0*/  FFMA.FTZ R20, R177, R12.reuse, -R126.reuse ;  /* 0x0000000cb1147223 */ /* 0x180fe2000001087e */
[-C--:B------:R-:W-:Y:S01]  /*d7e0*/  FMUL.FTZ R15, R15, R12.reuse ;  /* 0x0000000c0f0f7220 */ /* 0x080fe20000410000 */
[-CC-:B------:R-:W-:Y:S01]  /*d7f0*/  FFMA.FTZ R141, R193, R12.reuse, -R126.reuse ;  /* 0x0000000cc18d7223 */ /* 0x180fe2000001087e */
[----:B-1----:R-:W-:Y:S01]  /*d800*/  FADD.FTZ R123, R188, R123 ;  /* 0x0000007bbc7b7221 */ /* 0x002fe20000010000 */
[-CC-:B------:R-:W-:Y:S01]  /*d810*/  FFMA.FTZ R177, R23, R12.reuse, -R126.reuse ;  /* 0x0000000c17b17223 */ /* 0x180fe2000001087e */
[-CC-:B------:R-:W-:Y:S01]  /*d820*/  FFMA.FTZ R153, R191, R12.reuse, -R126.reuse ;  /* 0x0000000cbf997223 */ /* 0x180fe2000001087e */
[----:B------:R5:W0:Y:S01]  /*d830*/  MUFU.EX2 R2, R15 ;  /* 0x0000000f00027308 */ /* 0x000a220000000800 */
[----:B--2---:R-:W-:Y:S01]  /*d840*/  FADD.FTZ R8, R190, R123 ;  /* 0x0000007bbe087221 */ /* 0x004fe20000010000 */
[-CC-:B------:R-:W-:Y:S01]  /*d850*/  FFMA.FTZ R120, R179, R12.reuse, -R126.reuse ;  /* 0x0000000cb3787223 */ /* 0x180fe2000001087e */
[-CC-:B------:R-:W-:Y:S01]  /*d860*/  FFMA.FTZ R157, R189, R12.reuse, -R126.reuse ;  /* 0x0000000cbd9d7223 */ /* 0x180fe2000001087e */
[-C--:B------:R-:W-:Y:S01]  /*d870*/  FFMA.FTZ R122, R187, R12.reuse, -R126 ;  /* 0x0000000cbb7a7223 */ /* 0x080fe2000001087e */
[----:B---3--:R-:W-:Y:S01]  /*d880*/  FADD.FTZ R23, R201, R8 ;  /* 0x00000008c9177221 */ /* 0x008fe20000010000 */
[-CC-:B------:R-:W-:Y:S01]  /*d890*/  FFMA.FTZ R124, R185, R12.reuse, -R126.reuse ;  /* 0x0000000cb97c7223 */ /* 0x180fe2000001087e */
[-CC-:B------:R-:W-:Y:S01]  /*d8a0*/  FFMA.FTZ R128, R127, R12.reuse, -R126.reuse ;  /* 0x0000000c7f807223 */ /* 0x180fe2000001087e */
[----:B------:R-:W1:Y:S01]  /*d8b0*/  MUFU.EX2 R14, R14 ;  /* 0x0000000e000e7308 */ /* 0x000e620000000800 */
[----:B----4-:R-:W-:Y:S01]  /*d8c0*/  FADD.FTZ R8, R184, R23 ;  /* 0x00000017b8087221 */ /* 0x010fe20000010000 */
[-CC-:B------:R-:W-:Y:S01]  /*d8d0*/  FFMA.FTZ R179, R21, R12.reuse, -R126.reuse ;  /* 0x0000000c15b37223 */ /* 0x180fe2000001087e */
[-CC-:B------:R-:W-:Y:S01]  /*d8e0*/  FFMA.FTZ R133, R133, R12.reuse, -R126.reuse ;  /* 0x0000000c85857223 */ /* 0x180fe2000001087e */
[-C--:B------:R-:W-:Y:S01]  /*d8f0*/  FFMA.FTZ R183, R183, R12.reuse, -R126 ;  /* 0x0000000cb7b77223 */ /* 0x080fe2000001087e */
[----:B-----5:R-:W-:Y:S01]  /*d900*/  FADD.FTZ R15, R169, R8 ;  /* 0x00000008a90f7221 */ /* 0x020fe20000010000 */
[-CC-:B------:R-:W-:Y:S01]  /*d910*/  FFMA.FTZ R139, R139, R12.reuse, -R126.reuse ;  /* 0x0000000c8b8b7223 */ /* 0x180fe2000001087e */
[-CC-:B------:R-:W-:Y:S01]  /*d920*/  FFMA.FTZ R143, R143, R12.reuse, -R126.reuse ;  /* 0x0000000c8f8f7223 */ /* 0x180fe2000001087e */
[----:B------:R-:W2:Y:S01]  /*d930*/  MUFU.EX2 R20, R20 ;  /* 0x0000001400147308 */ /* 0x000ea20000000800 */
[----:B0-----:R-:W-:Y:S01]  /*d940*/  FFMA.FTZ R5, R2, R5, R131 ;  /* 0x0000000502057223 */ /* 0x001fe20000010083 */
[----:B------:R-:W-:Y:S01]  /*d950*/  FADD.FTZ R130, R186, R15 ;  /* 0x0000000fba827221 */ /* 0x000fe20000010000 */
[-CC-:B------:R-:W-:Y:S01]  /*d960*/  FFMA.FTZ R199, R199, R12.reuse, -R126.reuse ;  /* 0x0000000cc7c77223 */ /* 0x180fe2000001087e */
[-CC-:B------:R-:W-:Y:S01]  /*d970*/  FFMA.FTZ R171, R171, R12.reuse, -R126.reuse ;  /* 0x0000000cabab7223 */ /* 0x180fe2000001087e */
[-C--:B------:R-:W-:Y:S01]  /*d980*/  FFMA.FTZ R137, R137, R12.reuse, -R126 ;  /* 0x0000000c89897223 */ /* 0x080fe2000001087e */
[----:B------:R-:W-:Y:S01]  /*d990*/  FADD.FTZ R15, R173, R130 ;  /* 0x00000082ad0f7221 */ /* 0x000fe20000010000 */
[-CC-:B------:R-:W-:Y:S01]  /*d9a0*/  FFMA.FTZ R167, R167, R12.reuse, -R126.reuse ;  /* 0x0000000ca7a77223 */ /* 0x180fe2000001087e */
[----:B------:R-:W0:Y:S01]  /*d9b0*/  MUFU.EX2 R141, R141 ;  /* 0x0000008d008d7308 */ /* 0x000e220000000800 */
[----:B-1----:R-:W-:Y:S01]  /*d9c0*/  FADD.FTZ R5, R14, R5 ;  /* 0x000000050e057221 */ /* 0x002fe20000010000 */
[----:B------:R-:W-:Y:S01]  /*d9d0*/  FADD.FTZ R130, R180, R15 ;  /* 0x0000000fb4827221 */ /* 0x000fe20000010000 */
[----:B------:R-:W-:Y:S01]  /*d9e0*/  FFMA.FTZ R126, R165, R12, -R126 ;  /* 0x0000000ca57e7223 */ /* 0x000fe2000001087e */
[----:B------:R-:W-:Y:S01]  /*d9f0*/  IMAD.U32 R21, RZ, RZ, UR14 ;  /* 0x0000000eff157e24 */ /* 0x000fe2000f8e00ff */
[----:B------:R-:W-:Y:S01]  /*da00*/  ISETP.GT.AND P2, PT, R13, UR6, PT ;  /* 0x000000060d007c0c */ /* 0x000fe2000bf44270 */
[----:B------:R-:W-:Y:S01]  /*da10*/  FADD.FTZ R15, R135, R130 ;  /* 0x00000082870f7221 */ /* 0x000fe20000010000 */
[----:B------:R-:W-:Y:S01]  /*da20*/  F2FP.F16.F32.PACK_AB R184, R169, R184 ;  /* 0x000000b8a9b8723e */ /* 0x000fe200000000ff */
[----:B------:R-:W1:Y:S01]  /*da30*/  MUFU.EX2 R22, R22 ;  /* 0x0000001600167308 */ /* 0x000e620000000800 */
[----:B--2---:R-:W-:Y:S01]  /*da40*/  FADD.FTZ R8, R20, R5 ;  /* 0x0000000514087221 */ /* 0x004fe20000010000 */
[----:B------:R-:W-:Y:S01]  /*da50*/  FADD.FTZ R130, R182, R15 ;  /* 0x0000000fb6827221 */ /* 0x000fe20000010000 */
[----:B------:R-:W-:Y:S01]  /*da60*/  @!P1 VIADD R21, R21, 0x30860 ;  /* 0x0003086015159836 */ /* 0x000fe20000000000 */
[----:B------:R-:W-:Y:S01]  /*da70*/  F2FP.F16.F32.PACK_AB R186, R173, R186 ;  /* 0x000000baadba723e */ /* 0x000fe200000000ff */
[----:B------:R-:W-:Y:S01]  /*da80*/  VIADD R13, R13, 0xffffffff ;  /* 0xffffffff0d0d7836 */ /* 0x000fe20000000000 */
[----:B------:R-:W-:Y:S01]  /*da90*/  F2FP.F16.F32.PACK_AB R189, R14, R131 ;  /* 0x000000830ebd723e */ /* 0x000fe200000000ff */
[----:B------:R-:W-:Y:S01]  /*daa0*/  IMAD.MOV.U32 R14, RZ, RZ, R4 ;  /* 0x000000ffff0e7224 */ /* 0x000fe200078e0004 */
[----:B------:R-:W2:Y:S01]  /*dab0*/  MUFU.EX2 R153, R153 ;  /* 0x0000009900997308 */ /* 0x000ea20000000800 */
[----:B0-----:R-:W-:Y:S01]  /*dac0*/  FADD.FTZ R5, R141, R8 ;  /* 0x000000088d057221 */ /* 0x001fe20000010000 */
[----:B------:R-:W-:-:S02]  /*dad0*/  @!P1 PRMT R21, RZ, 0x654, R21 ;  /* 0x00000654ff159816 */ /* 0x000fc40000000015 */
[----:B------:R-:W-:Y:S02]  /*dae0*/  F2FP.F16.F32.PACK_AB R188, R188, R207 ;  /* 0x000000cfbcbc723e */ /* 0x000fe400000000ff */
[----:B------:R0:W-:Y:S01]  /*daf0*/  @!P1 SYNCS.ARRIVE.TRANS64.RED.A1T0 RZ, [R21+URZ], RZ ;  /* 0x000000ff15ff99a7 */ /* 0x0001e2000810043f */
[----:B------:R-:W-:Y:S01]  /*db00*/  F2FP.F16.F32.PACK_AB R190, R201, R190 ;  /* 0x000000bec9be723e */ /* 0x000fe200000000ff */
[----:B------:R-:W3:Y:S01]  /*db10*/  MUFU.EX2 R120, R120 ;  /* 0x0000007800787308 */ /* 0x000ee20000000800 */
[----:B-1----:R-:W-:Y:S01]  /*db20*/  FADD.FTZ R8, R22, R5 ;  /* 0x0000000516087221 */ /* 0x002fe20000010000 */
[----:B------:R-:W-:Y:S02]  /*db30*/  F2FP.F16.F32.PACK_AB R180, R135, R180 ;  /* 0x000000b487b4723e */ /* 0x000fe400000000ff */
[----:B------:R-:W-:Y:S02]  /*db40*/  F2FP.F16.F32.PACK_AB R182, R145, R182 ;  /* 0x000000b691b6723e */ /* 0x000fe400000000ff */
[----:B------:R-:W-:-:S02]  /*db50*/  F2FP.F16.F32.PACK_AB R191, R141, R20 ;  /* 0x000000148dbf723e */ /* 0x000fc400000000ff */
[----:B------:R-:W1:Y:S01]  /*db60*/  MUFU.EX2 R157, R157 ;  /* 0x0000009d009d7308 */ /* 0x000e620000000800 */
[C---:B--2---:R-:W-:Y:S01]  /*db70*/  FADD.FTZ R5, R153.reuse, R8 ;  /* 0x0000000899057221 */ /* 0x044fe20000010000 */
[----:B------:R-:W-:-:S06]  /*db80*/  F2FP.F16.F32.PACK_AB R185, R153, R22 ;  /* 0x0000001699b9723e */ /* 0x000fcc00000000ff */
[----:B------:R-:W2:Y:S01]  /*db90*/  MUFU.EX2 R181, R181 ;  /* 0x000000b500b57308 */ /* 0x000ea20000000800 */
[----:B---3--:R-:W-:Y:S01]  /*dba0*/  FADD.FTZ R8, R120, R5 ;  /* 0x0000000578087221 */ /* 0x008fe20000010000 */
[----:B------:R-:W-:-:S04]  /*dbb0*/  FADD.FTZ R5, R145, R130 ;  /* 0x0000008291057221 */ /* 0x000fc80000010000 */
[----:B------:R-:W-:Y:S01]  /*dbc0*/  FADD.FTZ R130, R176, R5 ;  /* 0x00000005b0827221 */ /* 0x000fe20000010000 */
[----:B------:R-:W-:Y:S01]  /*dbd0*/  F2FP.F16.F32.PACK_AB R176, R151, R176 ;  /* 0x000000b097b0723e */ /* 0x000fe200000000ff */
[----:B------:R-:W3:Y:S01]  /*dbe0*/  MUFU.EX2 R122, R122 ;  /* 0x0000007a007a7308 */ /* 0x000ee20000000800 */
[----:B-1----:R-:W-:Y:S01]  /*dbf0*/  FADD.FTZ R8, R157, R8 ;  /* 0x000000089d087221 */ /* 0x002fe20000010000 */
[----:B------:R-:W-:Y:S01]  /*dc00*/  FADD.FTZ R15, R151, R130 ;  /* 0x00000082970f7221 */ /* 0x000fe20000010000 */
[----:B------:R-:W-:-:S05]  /*dc10*/  F2FP.F16.F32.PACK_AB R187, R157, R120 ;  /* 0x000000789dbb723e */ /* 0x000fca00000000ff */
[----:B------:R-:W1:Y:S01]  /*dc20*/  MUFU.EX2 R178, R178 ;  /* 0x000000b200b27308 */ /* 0x000e620000000800 */
[----:B--2---:R-:W-:-:S07]  /*dc30*/  FADD.FTZ R5, R181, R8 ;  /* 0x00000008b5057221 */ /* 0x004fce0000010000 */
        /* <DEDUP_REMOVED lines=23> */
[----:B---3--:R-:W-:Y:S01]  /*ddb0*/  FADD.FTZ R130, R174, R15 ;  /* 0x0000000fae827221 */ /* 0x008fe20000010000 */
[----:B------:R-:W-:-:S06]  /*ddc0*/  IMAD.MOV.U32 R15, RZ, RZ, R3 ;  /* 0x000000ffff0f7224 */ /* 0x000fcc00078e0003 */
[----:B------:R-:W3:Y:S01]  /*ddd0*/  MUFU.EX2 R133, R133 ;  /* 0x0000008500857308 */ /* 0x000ee20000000800 */
[----:B-1----:R-:W-:-:S07]  /*dde0*/  FADD.FTZ R8, R179, R8 ;  /* 0x00000008b3087221 */ /* 0x002fce0000010000 */
[----:B------:R-:W1:Y:S01]  /*ddf0*/  MUFU.EX2 R168, R168 ;  /* 0x000000a800a87308 */ /* 0x000e620000000800 */
[C---:B--2---:R-:W-:Y:S01]  /*de00*/  FADD.FTZ R5, R147.reuse, R130 ;  /* 0x0000008293057221 */ /* 0x044fe20000010000 */
[----:B------:R-:W-:-:S06]  /*de10*/  F2FP.F16.F32.PACK_AB R174, R147, R174 ;  /* 0x000000ae93ae723e */ /* 0x000fcc00000000ff */
[----:B------:R2:W4:Y:S01]  /*de20*/  MUFU.EX2 R23, R183 ;  /* 0x000000b700177308 */ /* 0x0005220000000800 */
[C---:B---3--:R-:W-:Y:S01]  /*de30*/  FADD.FTZ R8, R133.reuse, R8 ;  /* 0x0000000885087221 */ /* 0x048fe20000010000 */
[----:B------:R-:W-:-:S06]  /*de40*/  F2FP.F16.F32.PACK_AB R179, R133, R179 ;  /* 0x000000b385b3723e */ /* 0x000fcc00000000ff */
[----:B------:R-:W3:Y:S01]  /*de50*/  MUFU.EX2 R129, R129 ;  /* 0x0000008100817308 */ /* 0x000ee20000000800 */
[----:B-1----:R-:W-:Y:S01]  /*de60*/  FADD.FTZ R130, R168, R5 ;  /* 0x00000005a8827221 */ /* 0x002fe20000010000 */
[----:B--2---:R-:W-:-:S06]  /*de70*/  F2FP.F16.F32.PACK_AB R183, R124, R121 ;  /* 0x000000797cb7723e */ /* 0x004fcc00000000ff */
[----:B------:R-:W1:Y:S01]  /*de80*/  MUFU.EX2 R139, R139 ;  /* 0x0000008b008b7308 */ /* 0x000e620000000800 */
[----:B----4-:R-:W-:-:S07]  /*de90*/  FADD.FTZ R8, R23, R8 ;  /* 0x0000000817087221 */ /* 0x010fce0000010000 */
[----:B------:R-:W2:Y:S01]  /*dea0*/  MUFU.EX2 R170, R170 ;  /* 0x000000aa00aa7308 */ /* 0x000ea20000000800 */
[C---:B---3--:R-:W-:Y:S01]  /*deb0*/  FADD.FTZ R5, R129.reuse, R130 ;  /* 0x0000008281057221 */ /* 0x048fe20000010000 */
[----:B------:R-:W-:-:S06]  /*dec0*/  F2FP.F16.F32.PACK_AB R168, R129, R168 ;  /* 0x000000a881a8723e */ /* 0x000fcc00000000ff */
        /* <DEDUP_REMOVED lines=16> */
[----:B-1----:R-:W-:Y:S01]  /*dfd0*/  FADD.FTZ R5, R136, R5 ;  /* 0x0000000588057221 */ /* 0x002fe20000010000 */
[C---:B--2---:R-:W-:Y:S01]  /*dfe0*/  FADD.FTZ R8, R125.reuse, R130 ;  /* 0x000000827d087221 */ /* 0x044fe20000010000 */
[----:B------:R-:W-:Y:S02]  /*dff0*/  F2FP.F16.F32.PACK_AB R170, R125, R170 ;  /* 0x000000aa7daa723e */ /* 0x000fe400000000ff */
[C---:B---3--:R-:W-:Y:S01]  /*e000*/  FADD.FTZ R5, R126.reuse, R5 ;  /* 0x000000057e057221 */ /* 0x048fe20000010000 */
[----:B------:R-:W-:Y:S01]  /*e010*/  F2FP.F16.F32.PACK_AB R171, R126, R136 ;  /* 0x000000887eab723e */ /* 0x000fe200000000ff */
[----:B0-----:R-:W-:Y:S06]  /*e020*/  @P2 BRA `(.L_x_4206) ;  /* 0xffffffc800a42947 */ /* 0x001fec000383ffff */
.L_x_4189:
        /* <DEDUP_REMOVED lines=99> */
.L_x_4207:
[----:B------:R-:W-:Y:S01]  /*e660*/  ULEA UR5, UR4, UR58, 0x3 ;  /* 0x0000003a04057291 */ /* 0x000fe2000f8e183f */
[----:B------:R-:W-:-:S05]  /*e670*/  IMAD.U32 R0, RZ, RZ, UR7 ;  /* 0x00000007ff007e24 */ /* 0x000fca000f8e00ff */
[----:B------:R-:W-:-:S04]  /*e680*/  SHF.L.U32 R0, R0, 0x1f, RZ ;  /* 0x0000001f00007819 */ /* 0x000fc800000006ff */
[----:B------:R0:W1:Y:S01]  /*e690*/  SYNCS.PHASECHK.TRANS64.TRYWAIT P2, [UR5+0x30850], R0 ;  /* 0x03085000ff0075a7 */ /* 0x0000620008040145 */
[----:B------:R-:W-:Y:S05]  /*e6a0*/  @!P0 BRA `(.L_x_4208) ;  /* 0x0000000000048947 */ /* 0x000fea0003800000 */
[----:B------:R-:W-:Y:S01]  /*e6b0*/  BPT.TRAP 0x1 ;  /* 0x000000040000795c */ /* 0x000fe20000300000 */
.L_x_4208:
[----:B-1----:R-:W-:Y:S05]  /*e6c0*/  @P2 BRA `(.L_x_4209) ;  /* 0x0000000000082947 */ /* 0x002fea0003800000 */
[----:B------:R-:W1:Y:S02]  /*e6d0*/  SYNCS.PHASECHK.TRANS64.TRYWAIT P0, [UR5+0x30850], R0 ;  /* 0x03085000ff0075a7 */ /* 0x000e640008000145 */
[----:B-1----:R-:W-:Y:S05]  /*e6e0*/  @!P0 BRA `(.L_x_4210) ;  /* 0x0000007000bc8947 */ /* 0x002fea0003800000 */
.L_x_4209:
[----:B------:R-:W-:Y:S01]  /*e6f0*/  UIADD3 UR58, UR58, 0x400, URZ ;  /* 0x000004003a3a7890 */ /* 0x000fe2000fffe03f */
[----:B------:R-:W-:Y:S01]  /*e700*/  WARPGROUP.ARRIVE ;  /* 0x00000000000079c5 */ /* 0x000fe20000000000 */
[----:B------:R-:W-:Y:S01]  /*e710*/  UMOV UR7, 0x40000040 ;  /* 0x4000004000077882 */ /* 0x000fe20000000000 */
[----:B-1----:R-:W1:Y:S01]  /*e720*/  SHFL.BFLY PT, R7, R8, 0x2, 0x1f ;  /* 0x0c401f0008077f89 */ /* 0x002e6200000e0000 */
[----:B------:R-:W-:Y:S01]  /*e730*/  USHF.R.U32.HI UR58, URZ, 0x4, UR58 ;  /* 0x000000043f3a7899 */ /* 0x000fe2000801163a */
[----:B------:R-:W-:Y:S02]  /*e740*/  IMAD.U32 R11, RZ, RZ, UR5 ;  /* 0x00000005ff0b7e24 */ /* 0x000fe4000f8e00ff */
[----:B0-----:R-:W0:Y:S01]  /*e750*/  SHFL.BFLY PT, R0, R5, 0x2, 0x1f ;  /* 0x0c401f0005007f89 */ /* 0x001e2200000e0000 */
[----:B------:R-:W-:Y:S01]  /*e760*/  ULOP3.LUT UR58, UR58, 0x3fff, URZ, 0xc0, !UPT ;  /* 0x00003fff3a3a7892 */ /* 0x000fe2000f8ec03f */
[----:B------:R-:W-:Y:S02]  /*e770*/  @!P1 VIADD R11, R11, 0x30860 ;  /* 0x000308600b0b9836 */ /* 0x000fe40000000000 */
[----:B------:R-:W-:Y:S01]  /*e780*/  IMAD.MOV.U32 R2, RZ, RZ, -0x800000 ;  /* 0xff800000ff027424 */ /* 0x000fe200078e00ff */
[----:B------:R-:W-:-:S02]  /*e790*/  ULOP3.LUT UR58, UR58, 0x3000000, URZ, 0xfc, !UPT ;  /* 0x030000003a3a7892 */ /* 0x000fc4000f8efc3f */
[----:B------:R-:W-:Y:S02]  /*e7a0*/  @!P1 PRMT R11, RZ, 0x654, R11 ;  /* 0x00000654ff0b9816 */ /* 0x000fe4000000000b */
[----:B------:R-:W-:-:S07]  /*e7b0*/  UIMAD UR4, UR4, 0x900, UR58 ;  /* 0x00000900040478a4 */ /* 0x000fce000f8e023a */
[----:B------:R-:W-:Y:S02]  /*e7c0*/  UMOV UR6, UR4 ;  /* 0x0000000400067c82 */ /* 0x000fe40008000000 */
[----:B------:R-:W-:Y:S01]  /*e7d0*/  HGMMA.64x192x16.F32 R24, R188, gdesc[UR4].tnspB, R24, gsb0 ;  /* 0x42e00004bc187df0 */ /* 0x000fe20008000818 */
[----:B------:R-:W-:Y:S01]  /*e7e0*/  UIADD3 UR6, UR4, 0x80, URZ ;  /* 0x0000008004067890 */ /* 0x000fe2000fffe03f */
[----:B-1----:R-:W-:Y:S01]  /*e7f0*/  FADD.FTZ R7, R7, R8 ;  /* 0x0000000807077221 */ /* 0x002fe20000010000 */
[----:B------:R-:W-:Y:S01]  /*e800*/  UMOV UR7, 0x40000040 ;  /* 0x4000004000077882 */ /* 0x000fe20000000000 */
[----:B------:R-:W-:Y:S02]  /*e810*/  IMAD.MOV.U32 R8, RZ, RZ, RZ ;  /* 0x000000ffff087224 */ /* 0x000fe400078e00ff */
[----:B0-----:R-:W-:Y:S01]  /*e820*/  FADD.FTZ R6, R0, R5 ;  /* 0x0000000500067221 */ /* 0x001fe20000010000 */
[----:B------:R-:W-:Y:S01]  /*e830*/  IMAD.MOV.U32 R5, RZ, RZ, RZ ;  /* 0x000000ffff057224 */ /* 0x000fe200078e00ff */
[----:B------:R-:W0:Y:S04]  /*e840*/  SHFL.BFLY PT, R0, R7, 0x1, 0x1f ;  /* 0x0c201f0007007f89 */ /* 0x000e2800000e0000 */
[----:B------:R-:W1:Y:S01]  /*e850*/  SHFL.BFLY PT, R9, R6, 0x1, 0x1f ;  /* 0x0c201f0006097f89 */ /* 0x000e6200000e0000 */
[----:B0-----:R-:W-:Y:S01]  /*e860*/  FADD.FTZ R13, R7, R0 ;  /* 0x00000000070d7221 */ /* 0x001fe20000010000 */
[----:B------:R-:W-:-:S02]  /*e870*/  IMAD.MOV.U32 R0, RZ, RZ, -0x800000 ;  /* 0xff800000ff007424 */ /* 0x000fc400078e00ff */
[----:B-1----:R-:W-:Y:S02]  /*e880*/  FADD.FTZ R14, R6, R9 ;  /* 0x00000009060e7221 */ /* 0x002fe40000010000 */
[----:B------:R-:W-:-:S03]  /*e890*/  FSETP.NE.FTZ.AND P0, PT, R13, RZ, PT ;  /* 0x000000ff0d00720b */ /* 0x000fc60003f15000 */
[----:B------:R-:W-:-:S10]  /*e8a0*/  FSETP.NE.FTZ.AND P2, PT, R14, RZ, PT ;  /* 0x000000ff0e00720b */ /* 0x000fd40003f55000 */
[----:B------:R-:W0:Y:S01]  /*e8b0*/  @P0 MUFU.LG2 R9, R13 ;  /* 0x0000000d00090308 */ /* 0x000e220000000c00 */
[C---:B------:R-:W-:Y:S02]  /*e8c0*/  @P0 FMUL.FTZ R7, R12.reuse, 0.69314718246459960938 ;  /* 0x3f3172180c070820 */ /* 0x040fe40000410000 */
[----:B------:R-:W-:-:S05]  /*e8d0*/  @P2 FMUL.FTZ R15, R12, 0.69314718246459960938 ;  /* 0x3f3172180c0f2820 */ /* 0x000fca0000410000 */
        /* <DEDUP_REMOVED lines=130> */
.L_x_4140:
        /* <DEDUP_REMOVED lines=20> */
[----:B---3--:R-:W-:Y:S01]  /*f240*/  USHF.R.S32.HI UR10, URZ, 0x1f, UR12 ;  /* 0x0000001f3f0a7899 */ /* 0x008fe2000801140c */
[----:B------:R-:W-:-:S03]  /*f250*/  ULDC.64 UR8, c[0x0][0xb38] ;  /* 0x0002ce0000087ab9 */ /* 0x000fc60000000a00 */
[----:B------:R-:W-:Y:S01]  /*f260*/  SHF.R.S32.HI R3, RZ, 0x1f, R4 ;  /* 0x0000001fff037819 */ /* 0x000fe20000011404 */
[----:B------:R-:W-:Y:S01]  /*f270*/  UIMAD UR7, UR7, UR8, URZ ;  /* 0x00000008070772a4 */ /* 0x000fe2000f8e023f */
[----:B------:R-:W0:Y:S02]  /*f280*/  LDC.64 R14, c[0x0][0xb40] ;  /* 0x0002d000ff0e7b82 */ /* 0x000e240000000a00 */
[CC--:B------:R-:W-:Y:S02]  /*f290*/  LEA.HI R5, R3.reuse, R4.reuse, RZ, 0x7 ;  /* 0x0000000403057211 */ /* 0x0c0fe400078f38ff */
[----:B------:R-:W-:Y:S02]  /*f2a0*/  LEA.HI R10, R3, R4, RZ, 0x2 ;  /* 0x00000004030a7211 */ /* 0x000fe400078f10ff */
[C---:B------:R-:W-:Y:S02]  /*f2b0*/  LOP3.LUT R7, R5.reuse, 0xffffff80, RZ, 0xc0, !PT ;  /* 0xffffff8005077812 */ /* 0x040fe400078ec0ff */
[----:B------:R-:W-:Y:S01]  /*f2c0*/  SHF.R.S32.HI R6, RZ, 0x7, R5 ;  /* 0x00000007ff067819 */ /* 0x000fe20000011405 */
[----:B------:R-:W1:Y:S02]  /*f2d0*/  @P0 LDC R13, c[0x0][0xbf0] ;  /* 0x0002fc00ff0d0b82 */ /* 0x000e640000000800 */
[----:B------:R-:W-:Y:S01]  /*f2e0*/  IMAD.IADD R20, R4, 0x1, -R7 ;  /* 0x0000000104147824 */ /* 0x000fe200078e0a07 */
[----:B------:R-:W-:-:S02]  /*f2f0*/  LEA.HI R3, R5, R6, RZ, 0x1 ;  /* 0x0000000605037211 */ /* 0x000fc400078f08ff */
[----:B------:R-:W-:Y:S02]  /*f300*/  LOP3.LUT R5, R10, 0xfffffffc, RZ, 0xc0, !PT ;  /* 0xfffffffc0a057812 */ /* 0x000fe400078ec0ff */
[----:B------:R-:W-:Y:S01]  /*f310*/  SHF.R.S32.HI R7, RZ, 0x1f, R20 ;  /* 0x0000001fff077819 */ /* 0x000fe20000011414 */
[----:B------:R-:W3:Y:S01]  /*f320*/  LDC.64 R10, c[0x0][0xbd8] ;  /* 0x0002f600ff0a7b82 */ /* 0x000ee20000000a00 */
[----:B------:R-:W-:Y:S01]  /*f330*/  LOP3.LUT R3, R3, 0x3fffffe, RZ, 0xc0, !PT ;  /* 0x03fffffe03037812 */ /* 0x000fe200078ec0ff */
[----:B------:R-:W-:Y:S01]  /*f340*/  IMAD.IADD R5, R4, 0x1, -R5 ;  /* 0x0000000104057824 */ /* 0x000fe200078e0a05 */
[----:B------:R-:W-:Y:S01]  /*f350*/  LEA.HI R22, R7, R20, RZ, 0x2 ;  /* 0x0000001407167211 */ /* 0x000fe200078f10ff */
[----:B----4-:R-:W-:Y:S01]  /*f360*/  IMAD R21, R21, R18, UR11 ;  /* 0x0000000b15157e24 */ /* 0x010fe2000f8e0212 */
[----:B------:R-:W-:Y:S01]  /*f370*/  LEA.HI R7, R7, R20, RZ, 0x5 ;  /* 0x0000001407077211 */ /* 0x000fe200078f28ff */
[----:B------:R-:W-:Y:S01]  /*f380*/  IMAD.IADD R3, R6, 0x1, -R3 ;  /* 0x0000000106037824 */ /* 0x000fe200078e0a03 */
[--C-:B------:R-:W-:Y:S01]  /*f390*/  SHF.R.S32.HI R8, RZ, 0x2, R22.reuse ;  /* 0x00000002ff087819 */ /* 0x100fe20000011416 */
[----:B------:R-:W4:Y:S01]  /*f3a0*/  @P0 LDC R23, c[0x0][0xbec] ;  /* 0x0002fb00ff170b82 */ /* 0x000f220000000800 */
[----:B------:R-:W-:-:S02]  /*f3b0*/  SHF.R.S32.HI R9, RZ, 0x1f, R22 ;  /* 0x0000001fff097819 */ /* 0x000fc40000011416 */
[----:B------:R-:W-:Y:S02]  /*f3c0*/  LEA.HI R6, R5, R5, RZ, 0x1 ;  /* 0x0000000505067211 */ /* 0x000fe400078f08ff */
[----:B------:R-:W-:Y:S02]  /*f3d0*/  LEA.HI R9, R9, R8, RZ, 0x3 ;  /* 0x0000000809097211 */ /* 0x000fe400078f18ff */
[----:B------:R-:W-:Y:S01]  /*f3e0*/  LOP3.LUT R6, R6, 0x1ffffffe, RZ, 0xc0, !PT ;  /* 0x1ffffffe06067812 */ /* 0x000fe200078ec0ff */
[----:B------:R-:W5:Y:S01]  /*f3f0*/  @P0 LDC R120, c[0x0][0xbf0] ;  /* 0x0002fc00ff780b82 */ /* 0x000f620000000800 */
[----:B------:R-:W-:Y:S02]  /*f400*/  LOP3.LUT R9, R9, 0xfffffff8, RZ, 0xc0, !PT ;  /* 0xfffffff809097812 */ /* 0x000fe400078ec0ff */
[----:B------:R-:W-:Y:S01]  /*f410*/  SHF.R.S32.HI R7, RZ, 0x5, R7 ;  /* 0x00000005ff077819 */ /* 0x000fe20000011407 */
[----:B------:R-:W-:Y:S02]  /*f420*/  IMAD.IADD R12, R5, 0x1, -R6 ;  /* 0x00000001050c7824 */ /* 0x000fe400078e0a06 */
[----:B------:R-:W-:-:S02]  /*f430*/  IMAD.IADD R4, R8, 0x1, -R9 ;  /* 0x0000000108047824 */ /* 0x000fc400078e0a09 */
[----:B------:R-:W0:Y:S01]  /*f440*/  @P0 LDC R9, c[0x0][0xbec] ;  /* 0x0002fb00ff090b82 */ /* 0x000e220000000800 */
[----:B------:R-:W-:Y:S02]  /*f450*/  IMAD.U32 R5, RZ, RZ, UR5 ;  /* 0x00000005ff057e24 */ /* 0x000fe4000f8e00ff */
[----:B------:R-:W-:Y:S02]  /*f460*/  IMAD R6, R7, 0x10, R4 ;  /* 0x0000001007067824 */ /* 0x000fe400078e0204 */
[----:B---3--:R-:W-:Y:S02]  /*f470*/  IMAD R8, R10, UR10, RZ ;  /* 0x0000000a0a087c24 */ /* 0x008fe4000f8e02ff */
[----:B------:R-:W-:Y:S02]  /*f480*/  IMAD R3, R3, 0x40, R6 ;  /* 0x0000004003037824 */ /* 0x000fe400078e0206 */
[----:B------:R-:W-:Y:S01]  /*f490*/  IMAD.U32 R4, RZ, RZ, UR4 ;  /* 0x00000004ff047e24 */ /* 0x000fe2000f8e00ff */
[----:B------:R-:W-:Y:S01]  /*f4a0*/  UIMAD.WIDE.U32 UR4, UR13, UR8, URZ ;  /* 0x000000080d0472a5 */ /* 0x000fe2000f8e003f */
[----:B------:R-:W-:Y:S01]  /*f4b0*/  IMAD.U32 R5, RZ, RZ, UR6 ;  /* 0x00000006ff057e24 */ /* 0x000fe2000f8e00ff */
[----:B------:R-:W-:Y:S01]  /*f4c0*/  UIMAD UR6, UR13, UR9, UR7 ;  /* 0x000000090d0672a4 */ /* 0x000fe2000f8e0207 */
[----:B------:R-:W-:-:S02]  /*f4d0*/  IMAD R6, R12, 0x8, R3 ;  /* 0x000000080c067824 */ /* 0x000fc400078e0203 */
[----:B------:R-:W-:Y:S01]  /*f4e0*/  IMAD R11, R11, UR12, R8 ;  /* 0x0000000c0b0b7c24 */ /* 0x000fe2000f8e0208 */
[----:B------:R-:W-:Y:S01]  /*f4f0*/  UIADD3 UR6, UR5, UR6, URZ ;  /* 0x0000000605067290 */ /* 0x000fe2000fffe03f */
[----:B--2---:R-:W-:Y:S01]  /*f500*/  IMAD R8, R16, 0x80, R6 ;  /* 0x0000008010087824 */ /* 0x004fe200078e0206 */
[----:B------:R-:W-:Y:S01]  /*f510*/  ULDC.64 UR8, c[0x0][0xb28] ;  /* 0x0002ca0000087ab9 */ /* 0x000fe20000000a00 */
[----:B------:R-:W-:-:S04]  /*f520*/  IMAD.WIDE.U32 R4, R10, UR12, R4 ;  /* 0x0000000c0a047c25 */ /* 0x000fc8000f8e0004 */
[----:B------:R-:W-:Y:S02]  /*f530*/  IMAD.U32 R7, RZ, RZ, UR5 ;  /* 0x00000005ff077e24 */ /* 0x000fe4000f8e00ff */
[----:B0-----:R-:W-:-:S04]  /*f540*/  @P0 IMAD.HI.U32 R10, R8, R9, RZ ;  /* 0x00000009080a0227 */ /* 0x001fc800078e00ff */
[C---:B------:R-:W-:Y:S02]  /*f550*/  IMAD R12, R14.reuse, UR10, RZ ;  /* 0x0000000a0e0c7c24 */ /* 0x040fe4000f8e02ff */
[----:B------:R-:W-:Y:S01]  /*f560*/  IMAD.U32 R6, RZ, RZ, UR4 ;  /* 0x00000004ff067e24 */ /* 0x000fe2000f8e00ff */
[----:B------:R-:W-:Y:S01]  /*f570*/  ULDC.64 UR4, c[0x0][0xbe0] ;  /* 0x0002f80000047ab9 */ /* 0x000fe20000000a00 */
[----:B------:R-:W-:Y:S01]  /*f580*/  IMAD.U32 R7, RZ, RZ, UR6 ;  /* 0x00000006ff077e24 */ /* 0x000fe2000f8e00ff */
[----:B------:R-:W-:Y:S01]  /*f590*/  ULDC.64 UR6, c[0x0][0xb48] ;  /* 0x0002d20000067ab9 */ /* 0x000fe20000000a00 */
[----:B------:R-:W-:Y:S01]  /*f5a0*/  IMAD.MOV.U32 R9, RZ, RZ, R8 ;  /* 0x000000ffff097224 */ /* 0x000fe200078e0008 */
[----:B-1----:R-:W-:Y:S01]  /*f5b0*/  @P0 SHF.R.U32.HI R9, RZ, R13, R10 ;  /* 0x0000000dff090219 */ /* 0x002fe2000001160a */
[----:B------:R-:W-:Y:S01]  /*f5c0*/  IMAD R13, R15, UR12, R12 ;  /* 0x0000000c0f0d7c24 */ /* 0x000fe2000f8e020c */
[----:B------:R-:W-:Y:S01]  /*f5d0*/  SHF.R.S32.HI R12, RZ, 0x1f, R21 ;  /* 0x0000001fff0c7819 */ /* 0x000fe20000011415 */
[----:B------:R-:W-:-:S04]  /*f5e0*/  IMAD.WIDE.U32 R6, R14, UR12, R6 ;  /* 0x0000000c0e067c25 */ /* 0x000fc8000f8e0006 */
[----:B------:R-:W-:Y:S02]  /*f5f0*/  IMAD.IADD R5, R5, 0x1, R11 ;  /* 0x0000000105057824 */ /* 0x000fe400078e020b */
[----:B----4-:R-:W-:-:S04]  /*f600*/  @P0 IMAD.HI.U32 R23, R8, R23, RZ ;  /* 0x0000001708170227 */ /* 0x010fc800078e00ff */
[----:B------:R-:W-:Y:S02]  /*f610*/  IMAD.IADD R7, R7, 0x1, R13 ;  /* 0x0000000107077824 */ /* 0x000fe400078e020d */
[----:B------:R-:W-:Y:S02]  /*f620*/  IMAD R13, R12, UR6, RZ ;  /* 0x000000060c0d7c24 */ /* 0x000fe4000f8e02ff */
[----:B------:R-:W-:-:S04]  /*f630*/  IMAD.WIDE.U32 R4, R21, UR4, R4 ;  /* 0x0000000415047c25 */ /* 0x000fc8000f8e0004 */
[----:B------:R-:W-:Y:S01]  /*f640*/  IMAD.MOV.U32 R11, RZ, RZ, R8 ;  /* 0x000000ffff0b7224 */ /* 0x000fe200078e0008 */
[----:B-----5:R-:W-:Y:S01]  /*f650*/  @P0 SHF.R.U32.HI R11, RZ, R120, R23 ;  /* 0x00000078ff0b0219 */ /* 0x020fe20000011617 */
[----:B------:R-:W-:Y:S01]  /*f660*/  IMAD R10, R12, UR4, RZ ;  /* 0x000000040c0a7c24 */ /* 0x000fe2000f8e02ff */
[----:B------:R-:W-:Y:S01]  /*f670*/  IADD3 R4, P0, R9, R4, RZ ;  /* 0x0000000409047210 */ /* 0x000fe20007f1e0ff */
[C---:B------:R-:W-:Y:S01]  /*f680*/  IMAD R15, R21.reuse, UR7, R13 ;  /* 0x00000007150f7c24 */ /* 0x040fe2000f8e020d */
[--C-:B------:R-:W-:Y:S01]  /*f690*/  SHF.R.S32.HI R13, RZ, 0x1f, R9.reuse ;  /* 0x0000001fff0d7819 */ /* 0x100fe20000011409 */
[----:B------:R-:W-:Y:S02]  /*f6a0*/  IMAD.MOV R9, RZ, RZ, -R9 ;  /* 0x000000ffff097224 */ /* 0x000fe400078e0a09 */
[----:B------:R-:W-:Y:S01]  /*f6b0*/  IMAD R12, R21, UR5, R10 ;  /* 0x00000005150c7c24 */ /* 0x000fe2000f8e020a */
[--C-:B------:R-:W-:Y:S01]  /*f6c0*/  SHF.R.S32.HI R10, RZ, 0x1f, R11.reuse ;  /* 0x0000001fff0a7819 */ /* 0x100fe2000001140b */
[----:B------:R-:W-:Y:S01]  /*f6d0*/  IMAD.MOV R14, RZ, RZ, -R11 ;  /* 0x000000ffff0e7224 */ /* 0x000fe200078e0a0b */
[----:B------:R-:W-:Y:S01]  /*f6e0*/  ULDC.64 UR4, c[0x0][0xb30] ;  /* 0x0002cc0000047ab9 */ /* 0x000fe20000000a00 */
[----:B------:R-:W-:Y:S01]  /*f6f0*/  IMAD R9, R17, R9, R8 ;  /* 0x0000000911097224 */ /* 0x000fe200078e0208 */
[----:B------:R-:W-:Y:S01]  /*f700*/  IADD3.X R5, R13, R5, R12, P0, !PT ;  /* 0x000000050d057210 */ /* 0x000fe200007fe40c */
[----:B------:R-:W-:Y:S01]  /*f710*/  IMAD.WIDE.U32 R6, R21, UR6, R6 ;  /* 0x0000000615067c25 */ /* 0x000fe2000f8e0006 */
[----:B------:R-:W-:-:S03]  /*f720*/  ULDC.64 UR6, c[0x0][0xbc8] ;  /* 0x0002f20000067ab9 */ /* 0x000fc60000000a00 */
        /* <DEDUP_REMOVED lines=36> */
[----:B------:R1:W2:Y:S01]  /*f970*/  SHFL.IDX PT, R11, R13, 0x1, 0x1c1f ;  /* 0x003c1f000d0b7f89 */ /* 0x0002a200000e0000 */
[----:B------:R-:W-:Y:S01]  /*f980*/  ISETP.GE.AND P2, PT, R3, R18, PT ;  /* 0x000000120300720c */ /* 0x000fe20003f46270 */
[----:B------:R-:W-:Y:S02]  /*f990*/  UPRMT UR4, URZ, 0x654, UR4 ;  /* 0x000006543f047896 */ /* 0x000fe40008000004 */
[----:B------:R3:W4:Y:S01]  /*f9a0*/  SHFL.IDX PT, R4, R6, RZ, 0x1c1f ;  /* 0x001c1fff06047589 */ /* 0x00072200000e0000 */
[----:B-1----:R-:W-:-:S03]  /*f9b0*/  LOP3.LUT R13, R22, 0x7ffffffc, RZ, 0xc0, !PT ;  /* 0x7ffffffc160d7812 */ /* 0x002fc600078ec0ff */
[----:B------:R3:W1:Y:S03]  /*f9c0*/  SHFL.IDX PT, R5, R7, RZ, 0x1c1f ;  /* 0x001c1fff07057589 */ /* 0x00066600000e0000 */
[----:B------:R-:W-:Y:S01]  /*f9d0*/  SYNCS.ARRIVE.TRANS64.RED.A1T0 RZ, [UR4], RZ ;  /* 0x000000ffffff79a7 */ /* 0x000fe20008100404 */
[----:B------:R-:W-:-:S04]  /*f9e0*/  IMAD.IADD R13, R20, 0x1, -R13 ;  /* 0x00000001140d7824 */ /* 0x000fc800078e0a0d */
[----:B------:R-:W-:Y:S01]  /*f9f0*/  IMAD.SHL.U32 R3, R13, 0x2, RZ ;  /* 0x000000020d037824 */ /* 0x000fe200078e00ff */
[----:B0-----:R3:W-:Y:S04]  /*fa00*/  @!P1 ST.E desc[UR14][R8.64], R2 ;  /* 0x0000000208009985 */ /* 0x0017e8000c10190e */
[----:B--2---:R3:W-:Y:S01]  /*fa10*/  @!P0 ST.E desc[UR14][R10.64], R0 ;  /* 0x000000000a008985 */ /* 0x0047e2000c10190e */
[----:B------:R-:W-:Y:S05]  /*fa20*/  @P2 BRA `(.L_x_4213) ;  /* 0x00000008003c2947 */ /* 0x000fea0003800000 */
[C---:B---3--:R-:W-:Y:S01]  /*fa30*/  VIADD R0, R3.reuse, 0x8 ;  /* 0x0000000803007836 */ /* 0x048fe20000000000 */
        /* <DEDUP_REMOVED lines=9> */
[----:B------:R-:W-:Y:S01]  /*fad0*/  VIADD R16, R3, 0x38 ;  /* 0x0000003803107836 */ /* 0x000fe20000000000 */
[----:B------:R-:W-:Y:S01]  /*fae0*/  ISETP.GE.AND P6, PT, R15, UR4, PT ;  /* 0x000000040f007c0c */ /* 0x000fe2000bfc6270 */
[----:B------:R-:W-:-:S02]  /*faf0*/  VIADD R17, R3, 0x40 ;  /* 0x0000004003117836 */ /* 0x000fc40000000000 */
[C---:B------:R-:W-:Y:S01]  /*fb00*/  VIADD R20, R3.reuse, 0x48 ;  /* 0x0000004803147836 */ /* 0x040fe20000000000 */
[----:B------:R-:W-:Y:S01]  /*fb10*/  ISETP.GE.AND P3, PT, R16, UR4, PT ;  /* 0x0000000410007c0c */ /* 0x000fe2000bf66270 */
[C-C-:B-1--4-:R-:W-:Y:S02]  /*fb20*/  @!P0 IMAD.WIDE R8, R3.reuse, 0x4, R4.reuse ;  /* 0x0000000403088825 */ /* 0x152fe400078e0204 */
        /* <DEDUP_REMOVED lines=17> */
[C---:B------:R-:W-:Y:S01]  /*fc40*/  VIADD R22, R3.reuse, 0x50 ;  /* 0x0000005003167836 */ /* 0x040fe20000000000 */
[----:B0-----:R-:W-:Y:S01]  /*fc50*/  @!P5 LOP3.LUT R9, R14, 0xfffffffe, RZ, 0xc0, !PT ;  /* 0xfffffffe0e09d812 */ /* 0x001fe200078ec0ff */
[----:B------:R-:W-:Y:S01]  /*fc60*/  VIADD R24, R3, 0x58 ;  /* 0x0000005803187836 */ /* 0x000fe20000000000 */
[----:B------:R-:W-:-:S02]  /*fc70*/  @!P0 LEA.HI R0, R0, R0, RZ, 0x1 ;  /* 0x0000000000008211 */ /* 0x000fc400078f08ff */
[----:B------:R-:W-:Y:S01]  /*fc80*/  @!P4 LEA.HI R2, R2, R2, RZ, 0x1 ;  /* 0x000000020202c211 */ /* 0x000fe200078f08ff */
[--C-:B------:R-:W-:Y:S01]  /*fc90*/  @!P5 IMAD.WIDE R8, R9, 0x4, R4.reuse ;  /* 0x000000040908d825 */ /* 0x100fe200078e0204 */
[----:B------:R-:W-:Y:S02]  /*fca0*/  @!P3 LEA.HI R16, R16, R16, RZ, 0x1 ;  /* 0x000000101010b211 */ /* 0x000fe400078f08ff */
[----:B-1----:R-:W-:Y:S02]  /*fcb0*/  @!P6 LOP3.LUT R11, R15, 0xfffffffe, RZ, 0xc0, !PT ;  /* 0xfffffffe0f0be812 */ /* 0x002fe400078ec0ff */
[----:B------:R-:W-:Y:S01]  /*fcc0*/  @!P1 LEA.HI R20, R20, R20, RZ, 0x1 ;  /* 0x0000001414149211 */ /* 0x000fe200078f08ff */
[----:B------:R0:W-:Y:S01]  /*fcd0*/  @!P5 ST.E.64 desc[UR6][R8.64], R36 ;  /* 0x000000240800d985 */ /* 0x0001e2000c101b06 */
[----:B--2---:R-:W-:Y:S01]  /*fce0*/  @!P2 LEA.HI R12, R17, R17, RZ, 0x1 ;  /* 0x00000011110ca211 */ /* 0x004fe200078f08ff */
[----:B------:R-:W-:Y:S01]  /*fcf0*/  @!P6 IMAD.WIDE R10, R11, 0x4, R4 ;  /* 0x000000040b0ae825 */ /* 0x000fe200078e0204 */
[----:B------:R-:W-:-:S02]  /*fd00*/  @!P0 LOP3.LUT R13, R0, 0xfffffffe, RZ, 0xc0, !PT ;  /* 0xfffffffe000d8812 */ /* 0x000fc400078ec0ff */
[----:B------:R-:W-:Y:S01]  /*fd10*/  @!P4 LOP3.LUT R15, R2, 0xfffffffe, RZ, 0xc0, !PT ;  /* 0xfffffffe020fc812 */ /* 0x000fe200078ec0ff */
[C---:B------:R-:W-:Y:S01]  /*fd20*/  VIADD R0, R3.reuse, 0x60 ;  /* 0x0000006003007836 */ /* 0x040fe20000000000 */
[----:B------:R-:W-:Y:S01]  /*fd30*/  @!P3 LOP3.LUT R17, R16, 0xfffffffe, RZ, 0xc0, !PT ;  /* 0xfffffffe1011b812 */ /* 0x000fe200078ec0ff */
[----:B------:R1:W-:Y:S01]  /*fd40*/  @!P6 ST.E.64 desc[UR6][R10.64], R40 ;  /* 0x000000280a00e985 */ /* 0x0003e2000c101b06 */
[----:B------:R-:W-:Y:S01]  /*fd50*/  @!P2 LOP3.LUT R21, R12, 0xfffffffe, RZ, 0xc0, !PT ;  /* 0xfffffffe0c15a812 */ /* 0x000fe200078ec0ff */
[C---:B------:R-:W-:Y:S01]  /*fd60*/  VIADD R2, R3.reuse, 0x68 ;  /* 0x0000006803027836 */ /* 0x040fe20000000000 */
[----:B------:R-:W-:Y:S01]  /*fd70*/  @!P1 LOP3.LUT R25, R20, 0xfffffffe, RZ, 0xc0, !PT ;  /* 0xfffffffe14199812 */ /* 0x000fe200078ec0ff */
[----:B------:R-:W-:Y:S01]  /*fd80*/  VIADD R20, R3, 0x70 ;  /* 0x0000007003147836 */ /* 0x000fe20000000000 */
[----:B------:R-:W-:Y:S01]  /*fd90*/  ISETP.GE.AND P5, PT, R22, UR4, PT ;  /* 0x0000000416007c0c */ /* 0x000fe2000bfa6270 */
[----:B0-----:R-:W-:Y:S01]  /*fda0*/  @!P0 IMAD.WIDE R8, R13, 0x4, R4 ;  /* 0x000000040d088825 */ /* 0x001fe200078e0204 */
[----:B------:R-:W-:-:S03]  /*fdb0*/  ISETP.GE.AND P6, PT, R24, UR4, PT ;  /* 0x0000000418007c0c */ /* 0x000fc6000bfc6270 */
[--C-:B------:R-:W-:Y:S01]  /*fdc0*/  @!P3 IMAD.WIDE R12, R17, 0x4, R4.reuse ;  /* 0x00000004110cb825 */ /* 0x100fe200078e0204 */
[----:B------:R0:W-:Y:S01]  /*fdd0*/  @!P0 ST.E.64 desc[UR6][R8.64], R44 ;  /* 0x0000002c08008985 */ /* 0x0001e2000c101b06 */
[----:B------:R-:W-:Y:S02]  /*fde0*/  ISETP.GE.AND P0, PT, R0, UR4, PT ;  /* 0x0000000400007c0c */ /* 0x000fe4000bf06270 */
        /* <DEDUP_REMOVED lines=9> */
[----:B------:R-:W-:Y:S01]  /*fe80*/  VIADD R25, R3, 0x80 ;  /* 0x0000008003197836 */ /* 0x000fe20000000000 */
[----:B------:R-:W-:-:S02]  /*fe90*/  ISETP.GE.AND P2, PT, R20, UR4, PT ;  /* 0x0000000414007c0c */ /* 0x000fc4000bf46270 */
[----:B------:R4:W-:Y:S01]  /*fea0*/  @!P1 ST.E.64 desc[UR6][R16.64], R60 ;  /* 0x0000003c10009985 */ /* 0x0009e2000c101b06 */
[----:B------:R-:W-:Y:S02]  /*feb0*/  ISETP.GE.AND P1, PT, R2, UR4, PT ;  /* 0x0000000402007c0c */ /* 0x000fe4000bf26270 */
[----:B------:R-:W-:Y:S02]  /*fec0*/  ISETP.GE.AND P3, PT, R21, UR4, PT ;  /* 0x0000000415007c0c */ /* 0x000fe4000bf66270 */
[----:B------:R-:W-:Y:S02]  /*fed0*/  ISETP.GE.AND P4, PT, R25, UR4, PT ;  /* 0x0000000419007c0c */ /* 0x000fe4000bf86270 */
[----:B0-----:R-:W-:Y:S02]  /*fee0*/  @!P5 LOP3.LUT R9, R22, 0xfffffffe, RZ, 0xc0, !PT ;  /* 0xfffffffe1609d812 */ /* 0x001fe400078ec0ff */
[----:B------:R-:W-:Y:S02]  /*fef0*/  @!P0 LEA.HI R0, R0, R0, RZ, 0x1 ;  /* 0x0000000000008211 */ /* 0x000fe400078f08ff */
[----:B-1----:R-:W-:Y:S01]  /*ff00*/  @!P6 LOP3.LUT R11, R24, 0xfffffffe, RZ, 0xc0, !PT ;  /* 0xfffffffe180be812 */ /* 0x002fe200078ec0ff */
[----:B------:R-:W-:Y:S01]  /*ff10*/  @!P5 IMAD.WIDE R8, R9, 0x4, R4 ;  /* 0x000000040908d825 */ /* 0x000fe200078e0204 */
[----:B--2---:R-:W-:-:S02]  /*ff20*/  @!P0 LOP3.LUT R13, R0, 0xfffffffe, RZ, 0xc0, !PT ;  /* 0xfffffffe000d8812 */ /* 0x004fc400078ec0ff */
[----:B------:R-:W-:Y:S01]  /*ff30*/  @!P1 LEA.HI R2, R2, R2, RZ, 0x1 ;  /* 0x0000000202029211 */ /* 0x000fe200078f08ff */
[--C-:B------:R-:W-:Y:S01]  /*ff40*/  @!P6 IMAD.WIDE R10, R11, 0x4, R4.reuse ;  /* 0x000000040b0ae825 */ /* 0x100fe200078e0204 */
[----:B------:R-:W-:Y:S01]  /*ff50*/  @!P2 LEA.HI R20, R20, R20, RZ, 0x1 ;  /* 0x000000141414a211 */ /* 0x000fe200078f08ff */
[----:B------:R0:W-:Y:S01]  /*ff60*/  @!P5 ST.E.64 desc[UR6][R8.64], R64 ;  /* 0x000000400800d985 */ /* 0x0001e2000c101b06 */
[----:B---3--:R-:W-:Y:S01]  /*ff70*/  @!P1 LOP3.LUT R15, R2, 0xfffffffe, RZ, 0xc0, !PT ;  /* 0xfffffffe020f9812 */ /* 0x008fe200078ec0ff */
[--C-:B------:R-:W-:Y:S01]  /*ff80*/  @!P0 IMAD.WIDE R12, R13, 0x4, R4.reuse ;  /* 0x000000040d0c8825 */ /* 0x100fe200078e0204 */
[----:B------:R-:W-:Y:S01]  /*ff90*/  @!P3 LEA.HI R21, R21, R21, RZ, 0x1 ;  /* 0x000000151515b211 */ /* 0x000fe200078f08ff */
[----:B------:R1:W-:Y:S01]  /*ffa0*/  @!P6 ST.E.64 desc[UR6][R10.64], R68 ;  /* 0x000000440a00e985 */ /* 0x0003e2000c101b06 */
[----:B------:R-:W-:Y:S01]  /*ffb0*/  @!P4 LEA.HI R25, R25, R25, RZ, 0x1 ;  /* 0x000000191919c211 */ /* 0x000fe200078f08ff */
[----:B------:R-:W-:Y:S01]  /*ffc0*/  VIADD R0, R3, 0x88 ;  /* 0x0000008803007836 */ /* 0x000fe20000000000 */
[----:B----4-:R-:W-:Y:S01]  /*ffd0*/  @!P2 LOP3.LUT R17, R20, 0xfffffffe, RZ, 0xc0, !PT ;  /* 0xfffffffe1411a812 */ /* 0x010fe200078ec0ff */
[----:B------:R2:W-:Y:S01]  /*ffe0*/  @!P0 ST.E.64 desc[UR6][R12.64], R72 ;  /* 0x000000480c008985 */ /* 0x0005e2000c101b06 */
[----:B------:R-:W-:Y:S01]  /*fff0*/  @!P3 LOP3.LUT R21, R21, 0xfffffffe, RZ, 0xc0, !PT ;  /* 0xfffffffe1515b812 */ /* 0x000fe200078ec0ff */
[----:B------:R-:W-:Y:S01]  /*10000*/  VIADD R2, R3, 0x90 ;  /* 0x0000009003027836 */ /* 0x000fe20000000000 */
[----:B------:R-:W-:Y:S01]  /*10010*/  @!P4 LOP3.LUT R25, R25, 0xfffffffe, RZ, 0xc0, !PT ;  /* 0xfffffffe1919c812 */ /* 0x000fe200078ec0ff */
[----:B------:R-:W-:Y:S01]  /*10020*/  VIADD R20, R3, 0x98 ;  /* 0x0000009803147836 */ /* 0x000fe20000000000 */
        /* <DEDUP_REMOVED lines=14> */
[----:B------:R-:W-:Y:S01]  /*10110*/  @!P1 LEA.HI R2, R2, R2, RZ, 0x1 ;  /* 0x0000000202029211 */ /* 0x000fe200078f08ff */
[----:B0-----:R-:W-:Y:S01]  /*10120*/  VIADD R9, R3, 0xb8 ;  /* 0x000000b803097836 */ /* 0x001fe20000000000 */
[----:B------:R-:W-:Y:S01]  /*10130*/  ISETP.GE.AND P3, PT, R21, UR4, PT ;  /* 0x0000000415007c0c */ /* 0x000fe2000bf66270 */
[----:B------:R-:W-:Y:S01]  /*10140*/  VIADD R13, R3, 0xb0 ;  /* 0x000000b0030d7836 */ /* 0x000fe20000000000 */
[----:B------:R-:W-:Y:S02]  /*10150*/  ISETP.GE.AND P4, PT, R12, UR4, PT ;  /* 0x000000040c007c0c */ /* 0x000fe4000bf86270 */
[----:B------:R-:W-:Y:S02]  /*10160*/  ISETP.GE.AND P6, PT, R9, UR4, PT ;  /* 0x0000000409007c0c */ /* 0x000fe4000bfc6270 */
[----:B------:R-:W-:-:S02]  /*10170*/  ISETP.GE.AND P5, PT, R13, UR4, PT ;  /* 0x000000040d007c0c */ /* 0x000fc4000bfa6270 */
[----:B------:R-:W-:Y:S02]  /*10180*/  @!P2 LEA.HI R20, R20, R20, RZ, 0x1 ;  /* 0x000000141414a211 */ /* 0x000fe400078f08ff */
[----:B-1----:R-:W-:-:S03]  /*10190*/  @!P1 LOP3.LUT R11, R2, 0xfffffffe, RZ, 0xc0, !PT ;  /* 0xfffffffe020b9812 */ /* 0x002fc600078ec0ff */
[----:B------:R-:W-:Y:S02]  /*101a0*/  @!P3 LEA.HI R21, R21, R21, RZ, 0x1 ;  /* 0x000000151515b211 */ /* 0x000fe400078f08ff */
[----:B------:R-:W-:Y:S02]  /*101b0*/  @!P4 LEA.HI R12, R12, R12, RZ, 0x1 ;  /* 0x0000000c0c0cc211 */ /* 0x000fe400078f08ff */
[----:B------:R-:W-:Y:S02]  /*101c0*/  @!P6 LEA.HI R10, R9, R9, RZ, 0x1 ;  /* 0x00000009090ae211 */ /* 0x000fe400078f08ff */
[----:B------:R-:W-:Y:S02]  /*101d0*/  @!P5 LEA.HI R8, R13, R13, RZ, 0x1 ;  /* 0x0000000d0d08d211 */ /* 0x000fe400078f08ff */
[----:B------:R-:W-:Y:S02]  /*101e0*/  @!P0 LOP3.LUT R9, R0, 0xfffffffe, RZ, 0xc0, !PT ;  /* 0xfffffffe00098812 */ /* 0x000fe400078ec0ff */
[----:B------:R-:W-:-:S02]  /*101f0*/  @!P2 LOP3.LUT R13, R20, 0xfffffffe, RZ, 0xc0, !PT ;  /* 0xfffffffe140da812 */ /* 0x000fc400078ec0ff */
[----:B---3--:R-:W-:Y:S02]  /*10200*/  @!P3 LOP3.LUT R15, R21, 0xfffffffe, RZ, 0xc0, !PT ;  /* 0xfffffffe150fb812 */ /* 0x008fe400078ec0ff */
[----:B----4-:R-:W-:Y:S01]  /*10210*/  @!P4 LOP3.LUT R17, R12, 0xfffffffe, RZ, 0xc0, !PT ;  /* 0xfffffffe0c11c812 */ /* 0x010fe200078ec0ff */
        /* <DEDUP_REMOVED lines=16> */
.L_x_4213:
[----:B------:R-:W-:Y:S05]  /*10320*/  BSYNC B0 ;  /* 0x0000000000007941 */ /* 0x000fea0003800000 */
.L_x_4212:
[----:B------:R-:W-:Y:S01]  /*10330*/  ISETP.GE.AND P0, PT, R23, R18, PT ;  /* 0x000000121700720c */ /* 0x000fe20003f06270 */
[----:B01----:R2:W0:Y:S04]  /*10340*/  SHFL.IDX PT, R5, R7, 0x1, 0x1c1f ;  /* 0x003c1f0007057f89 */ /* 0x00342800000e0000 */
[----:B----4-:R2:W4:Y:S08]  /*10350*/  SHFL.IDX PT, R4, R6, 0x1, 0x1c1f ;  /* 0x003c1f0006047f89 */ /* 0x01053000000e0000 */
[----:B--2---:R-:W-:Y:S05]  /*10360*/  @P0 BRA `(.L_x_4132) ;  /* 0x0000005000d40947 */ /* 0x004fea0003800000 */
        /* <DEDUP_REMOVED lines=10> */
[----:B------:R-:W-:-:S02]  /*10410*/  VIADD R12, R3, 0x30 ;  /* 0x00000030030c7836 */ /* 0x000fc40000000000 */
[C---:B------:R-:W-:Y:S02]  /*10420*/  VIADD R13, R3.reuse, 0x38 ;  /* 0x00000038030d7836 */ /* 0x040fe40000000000 */
[C---:B------:R-:W-:Y:S01]  /*10430*/  VIADD R14, R3.reuse, 0x40 ;  /* 0x00000040030e7836 */ /* 0x040fe20000000000 */
[----:B------:R-:W-:Y:S01]  /*10440*/  ISETP.GE.AND P4, PT, R12, UR4, PT ;  /* 0x000000040c007c0c */ /* 0x000fe2000bf86270 */
[--C-:B0---4-:R-:W-:Y:S01]  /*10450*/  @!P2 IMAD.WIDE R6, R3, 0x4, R4.reuse ;  /* 0x000000040306a825 */ /* 0x111fe200078e0204 */
[----:B------:R-:W-:Y:S02]  /*10460*/  ISETP.GE.AND P5, PT, R13, UR4, PT ;  /* 0x000000040d007c0c */ /* 0x000fe4000bfa6270 */
[----:B------:R-:W-:Y:S01]  /*10470*/  @!P3 LEA.HI R0, R0, R0, RZ, 0x1 ;  /* 0x000000000000b211 */ /* 0x000fe200078f08ff */
[C---:B------:R-:W-:Y:S01]  /*10480*/  VIADD R16, R3.reuse, 0x48 ;  /* 0x0000004803107836 */ /* 0x040fe20000000000 */
[----:B------:R0:W-:Y:S01]  /*10490*/  @!P2 ST.E.64 desc[UR6][R6.64], R26 ;  /* 0x0000001a0600a985 */ /* 0x0001e2000c101b06 */
[----:B------:R-:W-:Y:S01]  /*104a0*/  ISETP.GE.AND P6, PT, R14, UR4, PT ;  /* 0x000000040e007c0c */ /* 0x000fe2000bfc6270 */
[C---:B------:R-:W-:Y:S01]  /*104b0*/  VIADD R18, R3.reuse, 0x50 ;  /* 0x0000005003127836 */ /* 0x040fe20000000000 */
[----:B------:R-:W-:Y:S01]  /*104c0*/  @!P3 LOP3.LUT R9, R0, 0xfffffffe, RZ, 0xc0, !PT ;  /* 0xfffffffe0009b812 */ /* 0x000fe200078ec0ff */
[C---:B------:R-:W-:Y:S01]  /*104d0*/  VIADD R0, R3.reuse, 0x20 ;  /* 0x0000002003007836 */ /* 0x040fe20000000000 */
[----:B------:R-:W-:Y:S01]  /*104e0*/  @!P0 LEA.HI R2, R2, R2, RZ, 0x1 ;  /* 0x0000000202028211 */ /* 0x000fe200078f08ff */
[----:B------:R-:W-:Y:S01]  /*104f0*/  VIADD R20, R3, 0x70 ;  /* 0x0000007003147836 */ /* 0x000fe20000000000 */
[----:B------:R-:W-:Y:S01]  /*10500*/  @!P1 LEA.HI R10, R10, R10, RZ, 0x1 ;  /* 0x0000000a0a0a9211 */ /* 0x000fe200078f08ff */
[----:B------:R-:W-:Y:S01]  /*10510*/  @!P3 IMAD.WIDE R8, R9, 0x4, R4 ;  /* 0x000000040908b825 */ /* 0x000fe200078e0204 */
[----:B------:R-:W-:-:S02]  /*10520*/  ISETP.GE.AND P2, PT, R0, UR4, PT ;  /* 0x0000000400007c0c */ /* 0x000fc4000bf46270 */
[----:B------:R-:W-:Y:S02]  /*10530*/  @!P4 LEA.HI R12, R12, R12, RZ, 0x1 ;  /* 0x0000000c0c0cc211 */ /* 0x000fe400078f08ff */
[----:B------:R1:W-:Y:S01]  /*10540*/  @!P3 ST.E.64 desc[UR6][R8.64], R30 ;  /* 0x0000001e0800b985 */ /* 0x0003e2000c101b06 */
[----:B------:R-:W-:Y:S02]  /*10550*/  ISETP.GE.AND P3, PT, R11, UR4, PT ;  /* 0x000000040b007c0c */ /* 0x000fe4000bf66270 */
[----:B0-----:R-:W-:Y:S02]  /*10560*/  @!P0 LOP3.LUT R7, R2, 0xfffffffe, RZ, 0xc0, !PT ;  /* 0xfffffffe02078812 */ /* 0x001fe400078ec0ff */
[----:B------:R-:W-:Y:S02]  /*10570*/  @!P6 LEA.HI R14, R14, R14, RZ, 0x1 ;  /* 0x0000000e0e0ee211 */ /* 0x000fe400078f08ff */
[----:B------:R-:W-:Y:S01]  /*10580*/  @!P4 LOP3.LUT R15, R12, 0xfffffffe, RZ, 0xc0, !PT ;  /* 0xfffffffe0c0fc812 */ /* 0x000fe200078ec0ff */
[----:B------:R-:W-:Y:S01]  /*10590*/  @!P0 IMAD.WIDE R6, R7, 0x4, R4 ;  /* 0x0000000407068825 */ /* 0x000fe200078e0204 */
[----:B------:R-:W-:-:S02]  /*105a0*/  @!P2 LEA.HI R0, R0, R0, RZ, 0x1 ;  /* 0x000000000000a211 */ /* 0x000fc400078f08ff */
[----:B------:R-:W-:Y:S02]  /*105b0*/  @!P6 LOP3.LUT R21, R14, 0xfffffffe, RZ, 0xc0, !PT ;  /* 0xfffffffe0e15e812 */ /* 0x000fe400078ec0ff */
[----:B------:R0:W-:Y:S01]  /*105c0*/  @!P0 ST.E.64 desc[UR6][R6.64], R34 ;  /* 0x0000002206008985 */ /* 0x0001e2000c101b06 */
[----:B-1----:R-:W-:Y:S02]  /*105d0*/  @!P1 LOP3.LUT R9, R10, 0xfffffffe, RZ, 0xc0, !PT ;  /* 0xfffffffe0a099812 */ /* 0x002fe400078ec0ff */
[----:B------:R-:W-:Y:S02]  /*105e0*/  @!P3 LEA.HI R2, R11, R11, RZ, 0x1 ;  /* 0x0000000b0b02b211 */ /* 0x000fe400078f08ff */
[----:B------:R-:W-:Y:S01]  /*105f0*/  @!P5 LEA.HI R10, R13, R13, RZ, 0x1 ;  /* 0x0000000d0d0ad211 */ /* 0x000fe200078f08ff */
[--C-:B------:R-:W-:Y:S01]  /*10600*/  @!P1 IMAD.WIDE R8, R9, 0x4, R4.reuse ;  /* 0x0000000409089825 */ /* 0x100fe200078e0204 */
[----:B------:R-:W-:Y:S02]  /*10610*/  @!P2 LOP3.LUT R11, R0, 0xfffffffe, RZ, 0xc0, !PT ;  /* 0xfffffffe000ba812 */ /* 0x000fe400078ec0ff */
[----:B------:R-:W-:Y:S01]  /*10620*/  @!P3 LOP3.LUT R13, R2, 0xfffffffe, RZ, 0xc0, !PT ;  /* 0xfffffffe020db812 */ /* 0x000fe200078ec0ff */
[----:B------:R-:W-:Y:S01]  /*10630*/  VIADD R0, R3, 0x58 ;  /* 0x0000005803007836 */ /* 0x000fe20000000000 */
[----:B------:R-:W-:Y:S01]  /*10640*/  @!P5 LOP3.LUT R17, R10, 0xfffffffe, RZ, 0xc0, !PT ;  /* 0xfffffffe0a11d812 */ /* 0x000fe200078ec0ff */
[----:B------:R1:W-:Y:S01]  /*10650*/  @!P1 ST.E.64 desc[UR6][R8.64], R38 ;  /* 0x0000002608009985 */ /* 0x0003e2000c101b06 */
[----:B------:R-:W-:Y:S01]  /*10660*/  ISETP.GE.AND P1, PT, R16, UR4, PT ;  /* 0x0000000410007c0c */ /* 0x000fe2000bf26270 */
[----:B0-----:R-:W-:Y:S01]  /*10670*/  @!P2 IMAD.WIDE R6, R11, 0x4, R4 ;  /* 0x000000040b06a825 */ /* 0x001fe200078e0204 */
[----:B------:R-:W-:-:S03]  /*10680*/  ISETP.GE.AND P0, PT, R18, UR4, PT ;  /* 0x0000000412007c0c */ /* 0x000fc6000bf06270 */
[--C-:B------:R-:W-:Y:S01]  /*10690*/  @!P4 IMAD.WIDE R10, R15, 0x4, R4.reuse ;  /* 0x000000040f0ac825 */ /* 0x100fe200078e0204 */
[----:B------:R0:W-:Y:S01]  /*106a0*/  @!P2 ST.E.64 desc[UR6][R6.64], R42 ;  /* 0x0000002a0600a985 */ /* 0x0001e2000c101b06 */
[----:B------:R-:W-:Y:S02]  /*106b0*/  ISETP.GE.AND P2, PT, R0, UR4, PT ;  /* 0x0000000400007c0c */ /* 0x000fe4000bf46270 */
[----:B------:R-:W-:-:S04]  /*106c0*/  @!P6 IMAD.WIDE R14, R21, 0x4, R4 ;  /* 0x00000004150ee825 */ /* 0x000fc800078e0204 */
[--C-:B-1----:R-:W-:Y:S01]  /*106d0*/  @!P3 IMAD.WIDE R8, R13, 0x4, R4.reuse ;  /* 0x000000040d08b825 */ /* 0x102fe200078e0204 */
[----:B------:R-:W-:Y:S02]  /*106e0*/  @!P1 LEA.HI R16, R16, R16, RZ, 0x1 ;  /* 0x0000001010109211 */ /* 0x000fe400078f08ff */
[----:B------:R-:W-:Y:S01]  /*106f0*/  @!P0 LEA.HI R18, R18, R18, RZ, 0x1 ;  /* 0x0000001212128211 */ /* 0x000fe200078f08ff */
[--C-:B------:R-:W-:Y:S01]  /*10700*/  @!P5 IMAD.WIDE R12, R17, 0x4, R4.reuse ;  /* 0x00000004110cd825 */ /* 0x100fe200078e0204 */
[----:B------:R1:W-:Y:S01]  /*10710*/  @!P3 ST.E.64 desc[UR6][R8.64], R46 ;  /* 0x0000002e0800b985 */ /* 0x0003e2000c101b06 */
[----:B0-----:R-:W-:Y:S02]  /*10720*/  @!P1 LOP3.LUT R7, R16, 0xfffffffe, RZ, 0xc0, !PT ;  /* 0xfffffffe10079812 */ /* 0x001fe400078ec0ff */
[C---:B------:R-:W-:Y:S01]  /*10730*/  VIADD R2, R3.reuse, 0x60 ;  /* 0x0000006003027836 */ /* 0x040fe20000000000 */
[----:B------:R0:W-:Y:S01]  /*10740*/  @!P4 ST.E.64 desc[UR6][R10.64], R50 ;  /* 0x000000320a00c985 */ /* 0x0001e2000c101b06 */
[C---:B------:R-:W-:Y:S01]  /*10750*/  VIADD R17, R3.reuse, 0x68 ;  /* 0x0000006803117836 */ /* 0x040fe20000000000 */
[----:B------:R-:W-:Y:S01]  /*10760*/  ISETP.GE.AND P4, PT, R20, UR4, PT ;  /* 0x0000000414007c0c */ /* 0x000fe2000bf86270 */
[----:B------:R-:W-:Y:S01]  /*10770*/  VIADD R21, R3, 0x78 ;  /* 0x0000007803157836 */ /* 0x000fe20000000000 */
[----:B------:R-:W-:Y:S01]  /*10780*/  @!P5 ST.E.64 desc[UR6][R12.64], R54 ;  /* 0x000000360c00d985 */ /* 0x000fe2000c101b06 */
[----:B------:R-:W-:Y:S01]  /*10790*/  @!P2 LEA.HI R0, R0, R0, RZ, 0x1 ;  /* 0x000000000000a211 */ /* 0x000fe200078f08ff */
[----:B------:R-:W-:Y:S01]  /*107a0*/  @!P1 IMAD.WIDE R6, R7, 0x4, R4 ;  /* 0x0000000407069825 */ /* 0x000fe200078e0204 */
[----:B------:R-:W-:Y:S01]  /*107b0*/  ISETP.GE.AND P5, PT, R17, UR4, PT ;  /* 0x0000000411007c0c */ /* 0x000fe2000bfa6270 */
[----:B------:R-:W-:Y:S01]  /*107c0*/  @!P6 ST.E.64 desc[UR6][R14.64], R58 ;  /* 0x0000003a0e00e985 */ /* 0x000fe2000c101b06 */
[----:B------:R-:W-:Y:S01]  /*107d0*/  ISETP.GE.AND P6, PT, R2, UR4, PT ;  /* 0x0000000402007c0c */ /* 0x000fe2000bfc6270 */
[----:B------:R-:W-:Y:S01]  /*107e0*/  VIADD R16, R3, 0x80 ;  /* 0x0000008003107836 */ /* 0x000fe20000000000 */
[----:B------:R-:W-:Y:S01]  /*107f0*/  ISETP.GE.AND P3, PT, R21, UR4, PT ;  /* 0x0000000415007c0c */ /* 0x000fe2000bf66270 */
[----:B------:R2:W-:Y:S01]  /*10800*/  @!P1 ST.E.64 desc[UR6][R6.64], R62 ;  /* 0x0000003e06009985 */ /* 0x0005e2000c101b06 */
[----:B-1----:R-:W-:Y:S01]  /*10810*/  @!P0 LOP3.LUT R9, R18, 0xfffffffe, RZ, 0xc0, !PT ;  /* 0xfffffffe12098812 */ /* 0x002fe200078ec0ff */
[----:B------:R-:W-:Y:S01]  /*10820*/  VIADD R18, R3, 0x88 ;  /* 0x0000008803127836 */ /* 0x000fe20000000000 */
[----:B------:R-:W-:-:S02]  /*10830*/  @!P4 LEA.HI R20, R20, R20, RZ, 0x1 ;  /* 0x000000141414c211 */ /* 0x000fc400078f08ff */
[----:B0-----:R-:W-:Y:S01]  /*10840*/  @!P2 LOP3.LUT R11, R0, 0xfffffffe, RZ, 0xc0, !PT ;  /* 0xfffffffe000ba812 */ /* 0x001fe200078ec0ff */
[--C-:B------:R-:W-:Y:S01]  /*10850*/  @!P0 IMAD.WIDE R8, R9, 0x4, R4.reuse ;  /* 0x0000000409088825 */ /* 0x100fe200078e0204 */
[----:B------:R-:W-:Y:S02]  /*10860*/  ISETP.GE.AND P1, PT, R18, UR4, PT ;  /* 0x0000000412007c0c */ /* 0x000fe4000bf26270 */
[----:B------:R-:W-:Y:S01]  /*10870*/  @!P5 LEA.HI R17, R17, R17, RZ, 0x1 ;  /* 0x000000111111d211 */ /* 0x000fe200078f08ff */
[----:B------:R-:W-:Y:S01]  /*10880*/  VIADD R0, R3, 0x90 ;  /* 0x0000009003007836 */ /* 0x000fe20000000000 */
[----:B------:R-:W-:Y:S01]  /*10890*/  @!P6 LEA.HI R2, R2, R2, RZ, 0x1 ;  /* 0x000000020202e211 */ /* 0x000fe200078f08ff */
[----:B------:R0:W-:Y:S01]  /*108a0*/  @!P0 ST.E.64 desc[UR6][R8.64], R66 ;  /* 0x0000004208008985 */ /* 0x0001e2000c101b06 */
[----:B------:R-:W-:Y:S01]  /*108b0*/  @!P3 LEA.HI R21, R21, R21, RZ, 0x1 ;  /* 0x000000151515b211 */ /* 0x000fe200078f08ff */
[----:B--2---:R-:W-:Y:S01]  /*108c0*/  @!P2 IMAD.WIDE R6, R11, 0x4, R4 ;  /* 0x000000040b06a825 */ /* 0x004fe200078e0204 */
[----:B------:R-:W-:-:S02]  /*108d0*/  @!P6 LOP3.LUT R13, R2, 0xfffffffe, RZ, 0xc0, !PT ;  /* 0xfffffffe020de812 */ /* 0x000fc400078ec0ff */
[----:B------:R-:W-:Y:S01]  /*108e0*/  @!P5 LOP3.LUT R17, R17, 0xfffffffe, RZ, 0xc0, !PT ;  /* 0xfffffffe1111d812 */ /* 0x000fe200078ec0ff */
[----:B------:R-:W-:Y:S01]  /*108f0*/  VIADD R2, R3, 0x98 ;  /* 0x0000009803027836 */ /* 0x000fe20000000000 */
[----:B------:R-:W-:Y:S01]  /*10900*/  @!P4 LOP3.LUT R15, R20, 0xfffffffe, RZ, 0xc0, !PT ;  /* 0xfffffffe140fc812 */ /* 0x000fe200078ec0ff */
[----:B------:R1:W-:Y:S01]  /*10910*/  @!P2 ST.E.64 desc[UR6][R6.64], R70 ;  /* 0x000000460600a985 */ /* 0x0003e2000c101b06 */
[----:B------:R-:W-:Y:S01]  /*10920*/  @!P3 LOP3.LUT R21, R21, 0xfffffffe, RZ, 0xc0, !PT ;  /* 0xfffffffe1515b812 */ /* 0x000fe200078ec0ff */
[--C-:B------:R-:W-:Y:S01]  /*10930*/  @!P5 IMAD.WIDE R10, R17, 0x4, R4.reuse ;  /* 0x00000004110ad825 */ /* 0x100fe200078e0204 */
[----:B------:R-:W-:Y:S02]  /*10940*/  ISETP.GE.AND P0, PT, R16, UR4, PT ;  /* 0x0000000410007c0c */ /* 0x000fe4000bf06270 */
[----:B------:R-:W-:Y:S01]  /*10950*/  ISETP.GE.AND P2, PT, R0, UR4, PT ;  /* 0x0000000400007c0c */ /* 0x000fe2000bf46270 */
[----:B0-----:R-:W-:Y:S01]  /*10960*/  @!P6 IMAD.WIDE R8, R13, 0x4, R4 ;  /* 0x000000040d08e825 */ /* 0x001fe200078e0204 */
[----:B------:R-:W-:-:S03]  /*10970*/  @!P1 LEA.HI R18, R18, R18, RZ, 0x1 ;  /* 0x0000001212129211 */ /* 0x000fc600078f08ff */
[--C-:B------:R-:W-:Y:S01]  /*10980*/  @!P4 IMAD.WIDE R12, R15, 0x4, R4.reuse ;  /* 0x000000040f0cc825 */ /* 0x100fe200078e0204 */
[----:B------:R0:W-:Y:S03]  /*10990*/  @!P6 ST.E.64 desc[UR6][R8.64], R74 ;  /* 0x0000004a0800e985 */ /* 0x0001e6000c101b06 */
[--C-:B------:R-:W-:Y:S01]  /*109a0*/  @!P3 IMAD.WIDE R14, R21, 0x4, R4.reuse ;  /* 0x00000004150eb825 */ /* 0x100fe200078e0204 */
[----:B------:R2:W-:Y:S01]  /*109b0*/  @!P5 ST.E.64 desc[UR6][R10.64], R78 ;  /* 0x0000004e0a00d985 */ /* 0x0005e2000c101b06 */
[----:B------:R-:W-:Y:S02]  /*109c0*/  @!P0 LEA.HI R16, R16, R16, RZ, 0x1 ;  /* 0x0000001010108211 */ /* 0x000fe400078f08ff */
[C---:B------:R-:W-:Y:S01]  /*109d0*/  VIADD R17, R3.reuse, 0xa0 ;  /* 0x000000a003117836 */ /* 0x040fe20000000000 */
[----:B------:R3:W-:Y:S01]  /*109e0*/  @!P4 ST.E.64 desc[UR6][R12.64], R82 ;  /* 0x000000520c00c985 */ /* 0x0007e2000c101b06 */
[C---:B------:R-:W-:Y:S01]  /*109f0*/  VIADD R20, R3.reuse, 0xa8 ;  /* 0x000000a803147836 */ /* 0x040fe20000000000 */
[----:B-1----:R-:W-:Y:S01]  /*10a00*/  @!P0 LOP3.LUT R7, R16, 0xfffffffe, RZ, 0xc0, !PT ;  /* 0xfffffffe10078812 */ /* 0x002fe200078ec0ff */
[C---:B------:R-:W-:Y:S01]  /*10a10*/  VIADD R21, R3.reuse, 0xb0 ;  /* 0x000000b003157836 */ /* 0x040fe20000000000 */
[----:B------:R-:W-:Y:S01]  /*10a20*/  @!P3 ST.E.64 desc[UR6][R14.64], R86 ;  /* 0x000000560e00b985 */ /* 0x000fe2000c101b06 */
[----:B------:R-:W-:Y:S01]  /*10a30*/  ISETP.GE.AND P3, PT, R2, UR4, PT ;  /* 0x0000000402007c0c */ /* 0x000fe2000bf66270 */
[----:B------:R-:W-:Y:S01]  /*10a40*/  VIADD R3, R3, 0xb8 ;  /* 0x000000b803037836 */ /* 0x000fe20000000000 */
[----:B------:R-:W-:Y:S01]  /*10a50*/  ISETP.GE.AND P4, PT, R17, UR4, PT ;  /* 0x0000000411007c0c */ /* 0x000fe2000bf86270 */
[----:B------:R-:W-:Y:S01]  /*10a60*/  @!P0 IMAD.WIDE R6, R7, 0x4, R4 ;  /* 0x0000000407068825 */ /* 0x000fe200078e0204 */
[----:B------:R-:W-:-:S02]  /*10a70*/  ISETP.GE.AND P5, PT, R20, UR4, PT ;  /* 0x0000000414007c0c */ /* 0x000fc4000bfa6270 */
[----:B------:R-:W-:Y:S02]  /*10a80*/  ISETP.GE.AND P6, PT, R21, UR4, PT ;  /* 0x0000000415007c0c */ /* 0x000fe4000bfc6270 */
[----:B0-----:R-:W-:Y:S01]  /*10a90*/  @!P1 LOP3.LUT R9, R18, 0xfffffffe, RZ, 0xc0, !PT ;  /* 0xfffffffe12099812 */ /* 0x001fe200078ec0ff */
[----:B------:R0:W-:Y:S01]  /*10aa0*/  @!P0 ST.E.64 desc[UR6][R6.64], R90 ;  /* 0x0000005a06008985 */ /* 0x0001e2000c101b06 */
[----:B------:R-:W-:Y:S02]  /*10ab0*/  @!P2 LEA.HI R0, R0, R0, RZ, 0x1 ;  /* 0x000000000000a211 */ /* 0x000fe400078f08ff */
[----:B------:R-:W-:Y:S01]  /*10ac0*/  ISETP.GE.AND P0, PT, R3, UR4, PT ;  /* 0x0000000403007c0c */ /* 0x000fe2000bf06270 */
[----:B------:R-:W-:Y:S01]  /*10ad0*/  @!P1 IMAD.WIDE R8, R9, 0x4, R4 ;  /* 0x0000000409089825 */ /* 0x000fe200078e0204 */
[----:B------:R-:W-:Y:S02]  /*10ae0*/  @!P3 LEA.HI R2, R2, R2, RZ, 0x1 ;  /* 0x000000020202b211 */ /* 0x000fe400078f08ff */
[----:B------:R-:W-:-:S02]  /*10af0*/  @!P4 LEA.HI R17, R17, R17, RZ, 0x1 ;  /* 0x000000111111c211 */ /* 0x000fc400078f08ff */
[----:B------:R-:W-:Y:S01]  /*10b00*/  @!P5 LEA.HI R20, R20, R20, RZ, 0x1 ;  /* 0x000000141414d211 */ /* 0x000fe200078f08ff */
[----:B------:R1:W-:Y:S01]  /*10b10*/  @!P1 ST.E.64 desc[UR6][R8.64], R94 ;  /* 0x0000005e08009985 */ /* 0x0003e2000c101b06 */
[----:B------:R-:W-:Y:S02]  /*10b20*/  @!P6 LEA.HI R21, R21, R21, RZ, 0x1 ;  /* 0x000000151515e211 */ /* 0x000fe400078f08ff */
[----:B--2---:R-:W-:Y:S02]  /*10b30*/  @!P2 LOP3.LUT R11, R0, 0xfffffffe, RZ, 0xc0, !PT ;  /* 0xfffffffe000ba812 */ /* 0x004fe400078ec0ff */
[----:B---3--:R-:W-:Y:S02]  /*10b40*/  @!P3 LOP3.LUT R13, R2, 0xfffffffe, RZ, 0xc0, !PT ;  /* 0xfffffffe020db812 */ /* 0x008fe400078ec0ff */
[----:B------:R-:W-:Y:S01]  /*10b50*/  @!P4 LOP3.LUT R17, R17, 0xfffffffe, RZ, 0xc0, !PT ;  /* 0xfffffffe1111c812 */ /* 0x000fe200078ec0ff */
[----:B0-----:R-:W-:Y:S01]  /*10b60*/  @!P2 IMAD.WIDE R6, R11, 0x4, R4 ;  /* 0x000000040b06a825 */ /* 0x001fe200078e0204 */
[----:B------:R-:W-:-:S02]  /*10b70*/  @!P5 LOP3.LUT R15, R20, 0xfffffffe, RZ, 0xc0, !PT ;  /* 0xfffffffe140fd812 */ /* 0x000fc400078ec0ff */
[----:B------:R-:W-:Y:S01]  /*10b80*/  @!P6 LOP3.LUT R21, R21, 0xfffffffe, RZ, 0xc0, !PT ;  /* 0xfffffffe1515e812 */ /* 0x000fe200078ec0ff */
[--C-:B------:R-:W-:Y:S01]  /*10b90*/  @!P4 IMAD.WIDE R10, R17, 0x4, R4.reuse ;  /* 0x00000004110ac825 */ /* 0x100fe200078e0204 */
[----:B------:R2:W-:Y:S03]  /*10ba0*/  @!P2 ST.E.64 desc[UR6][R6.64], R98 ;  /* 0x000000620600a985 */ /* 0x0005e6000c101b06 */
        /* <DEDUP_REMOVED lines=14> */
.L_x_4211:
        /* <DEDUP_REMOVED lines=26> */
[----:B------:R-:W-:Y:S01]  /*10e30*/  IMAD.U32 R3, RZ, RZ, UR5 ;  /* 0x00000005ff037e24 */ /* 0x000fe2000f8e00ff */
[----:B------:R-:W-:Y:S01]  /*10e40*/  UIADD3 UR6, UR5, UR6, URZ ;  /* 0x0000000605067290 */ /* 0x000fe2000fffe03f */
[----:B------:R-:W-:Y:S02]  /*10e50*/  IMAD.U32 R2, RZ, RZ, UR4 ;  /* 0x00000004ff027e24 */ /* 0x000fe4000f8e00ff */
        /* <DEDUP_REMOVED lines=11> */
[----:B0-----:R-:W-:Y:S02]  /*10f10*/  IMAD R9, R8, R7, UR10 ;  /* 0x0000000a08097e24 */ /* 0x001fe4000f8e0207 */
[----:B------:R-:W-:Y:S02]  /*10f20*/  IMAD.MOV R7, RZ, RZ, -R5 ;  /* 0x000000ffff077224 */ /* 0x000fe400078e0a05 */
        /* <DEDUP_REMOVED lines=20> */
.L_x_4130:
        /* <DEDUP_REMOVED lines=18> */
.L_x_4214:
[----:B------:R-:W-:Y:S01]  /*11190*/  ULDC UR7, c[0x0][0xc50] ;  /* 0x0003140000077ab9 */ /* 0x000fe20000000800 */
[----:B------:R-:W-:Y:S01]  /*111a0*/  UMOV UR36, UR6 ;  /* 0x0000000600247c82 */ /* 0x000fe20008000000 */
[----:B------:R-:W-:-:S11]  /*111b0*/  UISETP.NE.AND UP0, UPT, UR7, 0x1, UPT ;  /* 0x000000010700788c */ /* 0x000fd6000bf05270 */
[----:B------:R-:W-:Y:S01]  /*111c0*/  @UP0 ULDC UR4, c[0x0][0xc54] ;  /* 0x0003150000040ab9 */ /* 0x000fe20000000800 */
[----:B------:R-:W-:Y:S01]  /*111d0*/  @UP0 ULDC UR8, c[0x0][0xc58] ;  /* 0x0003160000080ab9 */ /* 0x000fe20000000800 */
[----:B------:R-:W-:-:S04]  /*111e0*/  UIMAD.WIDE.U32 UR4, UR6, UR4, URZ ;  /* 0x00000004060472a5 */ /* 0x000fc8000f8e003f */
[----:B------:R-:W-:-:S12]  /*111f0*/  @UP0 USHF.R.U32.HI UR36, URZ, UR8, UR5 ;  /* 0x000000083f240299 */ /* 0x000fd80008011605 */
.L_x_4215:
[----:B------:R-:W-:Y:S01]  /*11200*/  ISETP.GE.AND P0, PT, R19, RZ, PT ;  /* 0x000000ff1300720c */ /* 0x000fe20003f06270 */
[----:B------:R-:W-:Y:S01]  /*11210*/  UIADD3 UR44, -UR36, URZ, URZ ;  /* 0x0000003f242c7290 */ /* 0x000fe2000fffe13f */
[----:B------:R-:W-:Y:S02]  /*11220*/  IMAD.MOV.U32 R10, RZ, RZ, 0x1 ;  /* 0x00000001ff0a7424 */ /* 0x000fe400078e00ff */
[----:B------:R-:W-:Y:S01]  /*11230*/  IMAD.MOV.U32 R0, RZ, RZ, RZ ;  /* 0x000000ffff007224 */ /* 0x000fe200078e00ff */
[----:B------:R-:W-:Y:S01]  /*11240*/  UIMAD UR44, UR7, UR44, UR6 ;  /* 0x0000002c072c72a4 */ /* 0x000fe2000f8e0206 */
[----:B------:R-:W-:-:S07]  /*11250*/  IMAD.MOV.U32 R3, RZ, RZ, 0x1 ;  /* 0x00000001ff037424 */ /* 0x000fce00078e00ff */
[----:B------:R-:W-:Y:S05]  /*11260*/  @!P0 BRA `(.L_x_4216) ;  /* 0x00000040004c8947 */ /* 0x000fea0003800000 */
[----:B------:R-:W0:Y:S01]  /*11270*/  S2UR UR45, SR_CTAID.X ;  /* 0x00000000002d79c3 */ /* 0x000e220000002500 */
[----:B------:R-:W-:Y:S01]  /*11280*/  ULDC UR6, c[0x0][0x448] ;  /* 0x0001120000067ab9 */ /* 0x000fe20000000800 */
[----:B------:R-:W-:Y:S01]  /*11290*/  ULDC.64 UR4, c[0x0][0x418] ;  /* 0x0001060000047ab9 */ /* 0x000fe20000000a00 */
[----:B------:R-:W-:Y:S02]  /*112a0*/  UISETP.NE.AND UP1, UPT, UR6, 0x1, UPT ;  /* 0x000000010600788c */ /* 0x000fe4000bf25270 */
[----:B------:R-:W-:Y:S01]  /*112b0*/  UISETP.NE.U32.AND UP0, UPT, UR4, URZ, UPT ;  /* 0x0000003f0400728c */ /* 0x000fe2000bf05070 */
[----:B------:R-:W-:Y:S02]  /*112c0*/  ULDC UR11, c[0x0][0x288] ;  /* 0x0000a200000b7ab9 */ /* 0x000fe40000000800 */
[----:B------:R-:W-:Y:S01]  /*112d0*/  ULDC UR4, c[0x0][0x424] ;  /* 0x0001090000047ab9 */ /* 0x000fe20000000800 */
[----:B------:R-:W-:Y:S01]  /*112e0*/  UISETP.NE.AND.EX UP0, UPT, UR5, URZ, UPT, UP0 ;  /* 0x0000003f0500728c */ /* 0x000fe2000bf05300 */
[----:B------:R-:W-:Y:S01]  /*112f0*/  ULDC UR12, c[0x0][0x2f0] ;  /* 0x0000bc00000c7ab9 */ /* 0x000fe20000000800 */
[----:B------:R-:W-:-:S02]  /*11300*/  UIADD3 UR6, -UR11, 0x1, URZ ;  /* 0x000000010b067890 */ /* 0x000fc4000fffe13f */
[----:B------:R-:W-:Y:S01]  /*11310*/  USEL UR10, UR4, 0x1, UP0 ;  /* 0x00000001040a7887 */ /* 0x000fe20008000000 */
[----:B------:R-:W-:Y:S02]  /*11320*/  @UP1 ULDC UR13, c[0x0][0x450] ;  /* 0x00011400000d1ab9 */ /* 0x000fe40000000800 */
[----:B------:R-:W-:Y:S01]  /*11330*/  @UP1 ULDC UR4, c[0x0][0x44c] ;  /* 0x0001130000041ab9 */ /* 0x000fe20000000800 */
[----:B------:R-:W-:Y:S02]  /*11340*/  UIMAD UR7, UR10, UR12, 0x5f ;  /* 0x0000005f0a0774a4 */ /* 0x000fe4000f8e020c */
[----:B------:R-:W-:Y:S02]  /*11350*/  UIMAD UR9, UR10, UR12, UR6 ;  /* 0x0000000c0a0972a4 */ /* 0x000fe4000f8e0206 */
[----:B------:R-:W-:Y:S02]  /*11360*/  UIMAD.WIDE UR6, UR7, 0x2aaaaaab, URZ ;  /* 0x2aaaaaab070678a5 */ /* 0x000fe4000f8e023f */
[----:B0-----:R-:W-:-:S02]  /*11370*/  USHF.L.U32 UR45, UR45, 0x7, URZ ;  /* 0x000000072d2d7899 */ /* 0x001fc4000800063f */
[----:B------:R-:W-:Y:S02]  /*11380*/  USHF.R.U32.HI UR43, URZ, 0x1f, UR7 ;  /* 0x0000001f3f2b7899 */ /* 0x000fe40008011607 */
[----:B------:R-:W-:Y:S02]  /*11390*/  UIADD3 UR8, UR45, 0x7f, URZ ;  /* 0x0000007f2d087890 */ /* 0x000fe4000fffe03f */
[----:B------:R-:W-:Y:S02]  /*113a0*/  ULEA.HI.SX32 UR43, UR7, UR43, 0x1c ;  /* 0x0000002b072b7291 */ /* 0x000fe4000f8fe23f */
[----:B------:R-:W-:-:S04]  /*113b0*/  UIMAD.WIDE.U32 UR4, UR8, UR4, URZ ;  /* 0x00000004080472a5 */ /* 0x000fc8000f8e003f */
[----:B------:R-:W-:-:S03]  /*113c0*/  @UP1 USHF.R.U32.HI UR8, URZ, UR13, UR5 ;  /* 0x0000000d3f081299 */ /* 0x000fc60008011605 */
[----:B------:R-:W-:Y:S01]  /*113d0*/  ULDC.64 UR4, c[0x0][0x9e0] ;  /* 0x0002780000047ab9 */ /* 0x000fe20000000a00 */
[----:B------:R-:W-:Y:S02]  /*113e0*/  UIADD3 UR9, UR9, UR8, URZ ;  /* 0x0000000809097290 */ /* 0x000fe4000fffe03f */
[----:B------:R-:W-:Y:S02]  /*113f0*/  UISETP.GE.AND UP0, UPT, UR5, 0x1, UPT ;  /* 0x000000010500788c */ /* 0x000fe4000bf06270 */
[----:B------:R-:W-:-:S04]  /*11400*/  UIADD3 UR4, UR9, UR4, URZ ;  /* 0x0000000409047290 */ /* 0x000fc8000fffe03f */
[----:B------:R-:W-:-:S13]  /*11410*/  PLOP3.LUT P1, PT, PT, PT, UP0, 0x80, 0x0 ;  /* 0x000000000000781c */ /* 0x000fda0003f2f008 */
[----:B------:R-:W-:Y:S05]  /*11420*/  @!P1 BRA `(.L_x_4217) ;  /* 0x0000000000449947 */ /* 0x000fea0003800000 */
        /* <DEDUP_REMOVED lines=10> */
.L_x_4218:
[----:B------:R-:W-:-:S11]  /*114d0*/  UISETP.NE.AND UP0, UPT, UR5, 0x1, UPT ;  /* 0x000000010500788c */ /* 0x000fd6000bf05270 */
[----:B------:R-:W-:Y:S02]  /*114e0*/  @UP0 ULDC.64 UR14, c[0x0][0x9e8] ;  /* 0x00027a00000e0ab9 */ /* 0x000fe40000000a00 */
[----:B------:R-:W-:-:S04]  /*114f0*/  UIMAD.WIDE.U32 UR6, UR8, UR14, URZ ;  /* 0x0000000e080672a5 */ /* 0x000fc8000f8e003f */
[----:B------:R-:W-:-:S12]  /*11500*/  @UP0 USHF.R.U32.HI UR8, URZ, UR15, UR7 ;  /* 0x0000000f3f080299 */ /* 0x000fd80008011607 */
.L_x_4219:
[----:B------:R-:W-:-:S04]  /*11510*/  UIMAD UR8, UR8, UR5, UR5 ;  /* 0x00000005080872a4 */ /* 0x000fc8000f8e0205 */
[----:B------:R-:W-:-:S04]  /*11520*/  UISETP.LT.AND UP0, UPT, UR4, UR8, UPT ;  /* 0x000000080400728c */ /* 0x000fc8000bf01270 */
[----:B------:R-:W-:-:S12]  /*11530*/  USEL UR4, UR4, UR8, UP0 ;  /* 0x0000000804047287 */ /* 0x000fd80008000000 */
.L_x_4217:
[----:B------:R-:W-:Y:S01]  /*11540*/  UIADD3 UR6, UR4, 0x5f, URZ ;  /* 0x0000005f04067890 */ /* 0x000fe2000fffe03f */
[----:B------:R-:W-:Y:S01]  /*11550*/  @UP1 ULDC UR8, c[0x0][0x44c] ;  /* 0x0001130000081ab9 */ /* 0x000fe20000000800 */
[----:B------:R-:W-:Y:S02]  /*11560*/  @UP1 ULDC UR13, c[0x0][0x450] ;  /* 0x00011400000d1ab9 */ /* 0x000fe40000000800 */
[----:B------:R-:W-:Y:S02]  /*11570*/  UIMAD.WIDE UR6, UR6, 0x2aaaaaab, URZ ;  /* 0x2aaaaaab060678a5 */ /* 0x000fe4000f8e023f */
[----:B------:R-:W-:Y:S02]  /*11580*/  UIMAD.WIDE.U32 UR8, UR45, UR8, URZ ;  /* 0x000000082d0872a5 */ /* 0x000fe4000f8e003f */
[----:B------:R-:W-:Y:S01]  /*11590*/  USHF.R.U32.HI UR42, URZ, 0x1f, UR7 ;  /* 0x0000001f3f2a7899 */ /* 0x000fe20008011607 */
[----:B------:R-:W-:Y:S01]  /*115a0*/  UMOV UR4, UR45 ;  /* 0x0000002d00047c82 */ /* 0x000fe20008000000 */
[----:B------:R-:W-:-:S02]  /*115b0*/  UIMAD UR10, UR10, UR12, -UR11 ;  /* 0x0000000c0a0a72a4 */ /* 0x000fc4000f8e0a0b */
[----:B------:R-:W-:Y:S02]  /*115c0*/  @UP1 USHF.R.U32.HI UR4, URZ, UR13, UR9 ;  /* 0x0000000d3f041299 */ /* 0x000fe40008011609 */
[----:B------:R-:W-:Y:S02]  /*115d0*/  ULEA.HI.SX32 UR42, UR7, UR42, 0x1c ;  /* 0x0000002a072a7291 */ /* 0x000fe4000f8fe23f */
[----:B------:R-:W-:Y:S02]  /*115e0*/  UIADD3 UR4, UR10, UR4, URZ ;  /* 0x000000040a047290 */ /* 0x000fe4000fffe03f */
[----:B------:R-:W-:Y:S01]  /*115f0*/  UISETP.LT.AND UP0, UPT, UR43, UR42, UPT ;  /* 0x0000002a2b00728c */ /* 0x000fe2000bf01270 */
[----:B------:R-:W-:Y:S02]  /*11600*/  ULDC UR8, c[0x0][0x9dc] ;  /* 0x0002770000087ab9 */ /* 0x000fe40000000800 */
[----:B------:R-:W-:Y:S02]  /*11610*/  UIADD3 UR8, UR4, -UR8, URZ ;  /* 0x8000000804087290 */ /* 0x000fe4000fffe03f */
[----:B------:R-:W-:Y:S01]  /*11620*/  USEL UR12, UR43, UR42, UP0 ;  /* 0x0000002a2b0c7287 */ /* 0x000fe20008000000 */
        /* <DEDUP_REMOVED lines=11> */
.L_x_4221:
[----:B------:R-:W-:-:S11]  /*116e0*/  UISETP.NE.AND UP0, UPT, UR5, 0x1, UPT ;  /* 0x000000010500788c */ /* 0x000fd6000bf05270 */
[----:B------:R-:W-:Y:S02]  /*116f0*/  @UP0 ULDC.64 UR10, c[0x0][0x9e8] ;  /* 0x00027a00000a0ab9 */ /* 0x000fe40000000a00 */
[----:B------:R-:W-:-:S04]  /*11700*/  UIMAD.WIDE.U32 UR6, UR4, UR10, URZ ;  /* 0x0000000a040672a5 */ /* 0x000fc8000f8e003f */
[----:B------:R-:W-:-:S12]  /*11710*/  @UP0 USHF.R.U32.HI UR4, URZ, UR11, UR7 ;  /* 0x0000000b3f040299 */ /* 0x000fd80008011607 */
.L_x_4222:
[----:B------:R-:W-:-:S04]  /*11720*/  UIMAD UR4, UR4, UR5, URZ ;  /* 0x00000005040472a4 */ /* 0x000fc8000f8e023f */
[----:B------:R-:W-:-:S04]  /*11730*/  UISETP.LT.AND UP0, UPT, UR8, UR4, UPT ;  /* 0x000000040800728c */ /* 0x000fc8000bf01270 */
[----:B------:R-:W-:-:S12]  /*11740*/  USEL UR8, UR8, UR4, !UP0 ;  /* 0x0000000408087287 */ /* 0x000fd8000c000000 */
.L_x_4220:
[----:B------:R-:W-:Y:S02]  /*11750*/  UIMAD.WIDE UR4, UR8, 0x2aaaaaab, URZ ;  /* 0x2aaaaaab080478a5 */ /* 0x000fe4000f8e023f */
[----:B------:R-:W-:Y:S02]  /*11760*/  USHF.R.U32.HI UR10, URZ, 0x10, UR44 ;  /* 0x000000103f0a7899 */ /* 0x000fe4000801162c */
[----:B------:R-:W-:Y:S02]  /*11770*/  USHF.R.U32.HI UR4, URZ, 0x1f, UR5 ;  /* 0x0000001f3f047899 */ /* 0x000fe40008011605 */
[----:B------:R-:W-:Y:S02]  /*11780*/  ULOP3.LUT UR44, UR44, 0xffff, URZ, 0xc0, !UPT ;  /* 0x0000ffff2c2c7892 */ /* 0x000fe4000f8ec03f */
[----:B------:R-:W-:Y:S01]  /*11790*/  ULEA.HI.SX32 UR4, UR5, UR4, 0x1c ;  /* 0x0000000405047291 */ /* 0x000fe2000f8fe23f */
        /* <DEDUP_REMOVED lines=40> */
.L_x_4223:
[----:B------:R-:W-:Y:S01]  /*11a20*/  UIMAD UR39, UR44, UR41, UR40 ;  /* 0x000000292c2772a4 */ /* 0x000fe2000f8e0228 */
[----:B------:R-:W-:Y:S02]  /*11a30*/  IMAD.U32 R0, RZ, RZ, UR12 ;  /* 0x0000000cff007e24 */ /* 0x000fe4000f8e00ff */
[----:B------:R-:W-:-:S03]  /*11a40*/  IMAD.MOV.U32 R10, RZ, RZ, 0x1 ;  /* 0x00000001ff0a7424 */ /* 0x000fc600078e00ff */
        /* <DEDUP_REMOVED lines=30> */
.L_x_4224:
        /* <DEDUP_REMOVED lines=20> */
.L_x_4226:
        /* <DEDUP_REMOVED lines=15> */
.L_x_4225:
[----:B------:R-:W0:Y:S01]  /*11e60*/  LDC.64 R2, c[0x0][0x9f8] ;  /* 0x00027e00ff027b82 */ /* 0x000e220000000a00 */
[----:B------:R-:W-:-:S07]  /*11e70*/  ULDC.64 UR4, c[0x0][0x208] ;  /* 0x0000820000047ab9 */ /* 0x000fce0000000a00 */
[----:B------:R-:W1:Y:S01]  /*11e80*/  LDC.64 R4, c[0x0][0x418] ;  /* 0x00010600ff047b82 */ /* 0x000e620000000a00 */
[----:B0-----:R-:W-:-:S04]  /*11e90*/  ISETP.NE.U32.AND P0, PT, R2, RZ, PT ;  /* 0x000000ff0200720c */ /* 0x001fc80003f05070 */
[----:B------:R-:W-:-:S13]  /*11ea0*/  ISETP.NE.AND.EX P0, PT, R3, RZ, PT, P0 ;  /* 0x000000ff0300720c */ /* 0x000fda0003f05300 */
[----:B------:R-:W0:Y:S02]  /*11eb0*/  @P0 LDC.64 R2, c[0x0][0x9f8] ;  /* 0x00027e00ff020b82 */ /* 0x000e240000000a00 */
[----:B0-----:R-:W-:-:S05]  /*11ec0*/  @P0 IMAD.WIDE R2, R19, 0x4, R2 ;  /* 0x0000000413020825 */ /* 0x001fca00078e0202 */
[----:B------:R-:W2:Y:S01]  /*11ed0*/  @P0 LDG.E R19, desc[UR4][R2.64] ;  /* 0x0000000402130981 */ /* 0x000ea2000c1e1900 */
[----:B-1----:R-:W-:Y:S01]  /*11ee0*/  ISETP.NE.U32.AND P0, PT, R4, RZ, PT ;  /* 0x000000ff0400720c */ /* 0x002fe20003f05070 */
[----:B------:R-:W-:Y:S01]  /*11ef0*/  UMOV UR4, 0xffffffff ;  /* 0xffffffff00047882 */ /* 0x000fe20000000000 */
[----:B------:R-:W-:Y:S01]  /*11f00*/  LOP3.LUT R17, R17, 0xfffffffe, RZ, 0xc0, !PT ;  /* 0xfffffffe11117812 */ /* 0x000fe200078ec0ff */
[----:B------:R-:W0:Y:S01]  /*11f10*/  S2R R0, SR_TID.X ;  /* 0x0000000000007919 */ /* 0x000e220000002100 */
[----:B------:R-:W-:Y:S01]  /*11f20*/  ISETP.NE.AND.EX P1, PT, R5, RZ, PT, P0 ;  /* 0x000000ff0500720c */ /* 0x000fe20003f25300 */
[----:B------:R-:W-:-:S12]  /*11f30*/  VIADD R18, R18, 0xffffffff ;  /* 0xffffffff12127836 */ /* 0x000fd80000000000 */
[----:B------:R-:W-:Y:S02]  /*11f40*/  @P1 LOP3.LUT R17, R17, 0x1, RZ, 0xfc, !PT ;  /* 0x0000000111111812 */ /* 0x000fe400078efcff */
[----:B0-----:R-:W-:-:S04]  /*11f50*/  SHF.R.U32.HI R0, RZ, 0x5, R0 ;  /* 0x00000005ff007819 */ /* 0x001fc80000011600 */
[----:B------:R-:W-:Y:S02]  /*11f60*/  LOP3.LUT R0, R0, 0x3, RZ, 0xc0, !PT ;  /* 0x0000000300007812 */ /* 0x000fe400078ec0ff */
[----:B--2---:R-:W-:Y:S02]  /*11f70*/  SHF.R.S32.HI R7, RZ, 0x1f, R19 ;  /* 0x0000001fff077819 */ /* 0x004fe40000011413 */
[----:B------:R-:W-:-:S03]  /*11f80*/  SEL R16, R19, RZ, !P1 ;  /* 0x000000ff13107207 */ /* 0x000fc60004800000 */
[----:B------:R0:W-:Y:S01]  /*11f90*/  STL [R1], R7 ;  /* 0x0000000701007387 */ /* 0x0001e20000100800 */
[----:B------:R-:W-:Y:S05]  /*11fa0*/  BRA.DIV UR4, `(.L_x_4227) ;  /* 0x0000003a04a47947 */ /* 0x000fea000b800000 */
[----:B------:R1:W2:Y:S02]  /*11fb0*/  SHFL.IDX PT, R14, R0, RZ, 0x1f ;  /* 0x00001fff000e7589 */ /* 0x0002a400000e0000 */
.L_x_4311:
[----:B--2---:R-:W-:Y:S02]  /*11fc0*/  ISETP.NE.AND P0, PT, R14, RZ, PT ;  /* 0x000000ff0e00720c */ /* 0x004fe40003f05270 */
[----:B------:R-:W-:Y:S02]  /*11fd0*/  PLOP3.LUT P2, PT, PT, PT, PT, 0x8, 0x0 ;  /* 0x000000000000781c */ /* 0x000fe40003f4e170 */
[----:B------:R-:W-:-:S11]  /*11fe0*/  LOP3.LUT R17, R17, 0xfffffffd, RZ, 0xc0, !PT ;  /* 0xfffffffd11117812 */ /* 0x000fd600078ec0ff */
[----:B------:R-:W-:Y:S01]  /*11ff0*/  @P2 LOP3.LUT R17, R17, 0x2, RZ, 0xfc, !PT ;  /* 0x0000000211112812 */ /* 0x000fe200078efcff */
[----:B------:R-:W-:Y:S06]  /*12000*/  @P0 BRA `(.L_x_4228) ;  /* 0x0000000400180947 */ /* 0x000fec0003800000 */
[----:B------:R-:W-:-:S03]  /*12010*/  UMOV UR4, 0xffffffff ;  /* 0xffffffff00047882 */ /* 0x000fc60000000000 */
[----:B------:R-:W-:Y:S05]  /*12020*/  BRA.DIV UR4, `(.L_x_4229) ;  /* 0x0000003a04a47947 */ /* 0x000fea000b800000 */
[----:B------:R-:W-:-:S13]  /*12030*/  ELECT P6, URZ, PT ;  /* 0x00000000003f782f */ /* 0x000fda00038c0000 */
.L_x_4314:
[----:B------:R-:W-:Y:S05]  /*12040*/  @!P6 BRA `(.L_x_4228) ;  /* 0x000000040008e947 */ /* 0x000fea0003800000 */
[----:B------:R-:W-:Y:S01]  /*12050*/  IMAD.MOV.U32 R16, RZ, RZ, R19 ;  /* 0x000000ffff107224 */ /* 0x000fe200078e0013 */
[----:B------:R-:W-:Y:S06]  /*12060*/  @!P1 BRA `(.L_x_4230) ;  /* 0x00000000004c9947 */ /* 0x000fec0003800000 */
[----:B------:R-:W2:Y:S01]  /*12070*/  LDC R6, c[0x0][0x43c] ;  /* 0x00010f00ff067b82 */ /* 0x000ea20000000800 */
[----:B-1----:R-:W-:Y:S01]  /*12080*/  IMAD.MOV.U32 R0, RZ, RZ, R18 ;  /* 0x000000ffff007224 */ /* 0x002fe200078e0012 */
[----:B------:R-:W-:Y:S01]  /*12090*/  ULDC.64 UR4, c[0x0][0x428] ;  /* 0x00010a0000047ab9 */ /* 0x000fe20000000a00 */
[----:B------:R-:W-:Y:S01]  /*120a0*/  ULDC.64 UR6, c[0x0][0x208] ;  /* 0x0000820000067ab9 */ /* 0x000fe20000000a00 */
[----:B------:R-:W-:-:S04]  /*120b0*/  IMAD R8, R7, UR4, RZ ;  /* 0x0000000407087c24 */ /* 0x000fc8000f8e02ff */
[----:B0-----:R-:W-:Y:S01]  /*120c0*/  IMAD R7, R19, UR5, R8 ;  /* 0x0000000513077c24 */ /* 0x001fe2000f8e0208 */
[----:B--2---:R-:W-:-:S13]  /*120d0*/  ISETP.NE.AND P0, PT, R6, 0x1, PT ;  /* 0x000000010600780c */ /* 0x004fda0003f05270 */
        /* <DEDUP_REMOVED lines=12> */
.L_x_4230:
[----:B-1----:R-:W-:Y:S01]  /*121a0*/  IMAD.MOV.U32 R0, RZ, RZ, 0x1 ;  /* 0x00000001ff007424 */ /* 0x002fe200078e00ff */
[----:B------:R-:W1:Y:S04]  /*121b0*/  S2R R9, SR_TID.X ;  /* 0x0000000000097919 */ /* 0x000e680000002100 */
[----:B------:R-:W-:-:S04]  /*121c0*/  SHF.L.U32 R0, R0, 0x1f, RZ ;  /* 0x0000001f00007819 */ /* 0x000fc800000006ff */
[----:B------:R-:W3:Y:S01]  /*121d0*/  SYNCS.PHASECHK.TRANS64.TRYWAIT P0, [UR38+0x30840], R0 ;  /* 0x03084000ff0075a7 */ /* 0x000ee20008000166 */
[----:B-1----:R-:W-:-:S04]  /*121e0*/  LOP3.LUT R2, R9, 0x7f, RZ, 0xc0, !PT ;  /* 0x0000007f09027812 */ /* 0x002fc800078ec0ff */
[----:B------:R-:W-:Y:S01]  /*121f0*/  ISETP.NE.AND P1, PT, R2, RZ, PT ;  /* 0x000000ff0200720c */ /* 0x000fe20003f25270 */
[----:B---3--:R-:W-:-:S12]  /*12200*/  @!P0 BRA `(.L_x_4231) ;  /* 0x00000038004c8947 */ /* 0x008fd80003800000 */
.L_x_4315:
[----:B------:R-:W-:Y:S05]  /*12210*/  @P1 BRA `(.L_x_4232) ;  /* 0x0000000000181947 */ /* 0x000fea0003800000 */
[----:B------:R-:W3:Y:S01]  /*12220*/  S2R R2, SR_TID.X ;  /* 0x0000000000027919 */ /* 0x000ee20000002100 */
[----:B-1----:R-:W-:-:S04]  /*12230*/  IMAD.MOV.U32 R0, RZ, RZ, 0x9000 ;  /* 0x00009000ff007424 */ /* 0x002fc800078e00ff */
[----:B------:R4:W-:Y:S01]  /*12240*/  SYNCS.ARRIVE.TRANS64 RZ, [UR38+0x30830], R0 ;  /* 0x03083000ffff79a7 */ /* 0x0009e20008000026 */
[----:B---3--:R-:W-:-:S13]  /*12250*/  LOP3.LUT P0, RZ, R2, 0x1f, RZ, 0xc0, !PT ;  /* 0x0000001f02ff7812 */ /* 0x008fda000780c0ff */
[----:B----4-:R-:W-:Y:S05]  /*12260*/  @!P0 BRA `(.L_x_4232) ;  /* 0x0000000000048947 */ /* 0x010fea0003800000 */
[----:B------:R-:W-:Y:S01]  /*12270*/  BPT.TRAP 0x1 ;  /* 0x000000040000795c */ /* 0x000fe20000300000 */
.L_x_4232:
[----:B------:R-:W-:Y:S01]  /*12280*/  R2UR UR11, R18 ;  /* 0x00000000120b72ca */ /* 0x000fe200000e0000 */
[----:B------:R-:W-:Y:S01]  /*12290*/  ULDC.64 UR4, c[0x0][0x198] ;  /* 0x0000660000047ab9 */ /* 0x000fe20000000a00 */
[----:B-----5:R-:W-:Y:S01]  /*122a0*/  R2UR UR13, R16 ;  /* 0x00000000100d72ca */ /* 0x020fe200000e0000 */
[----:B------:R-:W-:Y:S01]  /*122b0*/  UIADD3 UR4, UP0, UR4, 0x370, URZ ;  /* 0x0000037004047890 */ /* 0x000fe2000ff1e03f */
[----:B------:R-:W-:Y:S01]  /*122c0*/  PLOP3.LUT P0, PT, PT, PT, PT, 0x80, 0x0 ;  /* 0x000000000000781c */ /* 0x000fe20003f0f070 */
[----:B------:R-:W-:Y:S01]  /*122d0*/  UIADD3 UR8, UR38, 0x1e400, URZ ;  /* 0x0001e40026087890 */ /* 0x000fe2000fffe03f */
[----:B------:R-:W-:Y:S01]  /*122e0*/  LOP3.LUT R17, R17, 0xfffffffd, RZ, 0xc0, !PT ;  /* 0xfffffffd11117812 */ /* 0x000fe200078ec0ff */
[----:B------:R-:W-:Y:S02]  /*122f0*/  UIADD3 UR9, UR38, 0x30830, URZ ;  /* 0x0003083026097890 */ /* 0x000fe4000fffe03f */
[----:B------:R-:W-:Y:S02]  /*12300*/  UIADD3.X UR5, URZ, UR5, URZ, UP0, !UPT ;  /* 0x000000053f057290 */ /* 0x000fe400087fe43f */
[----:B------:R-:W-:-:S02]  /*12310*/  UIADD3 UR24, UR38, 0x21400, URZ ;  /* 0x0002140026187890 */ /* 0x000fc4000fffe03f */
[----:B------:R-:W-:Y:S02]  /*12320*/  UIMAD UR11, UR11, 0x60, URZ ;  /* 0x000000600b0b78a4 */ /* 0x000fe4000f8e023f */
        /* <DEDUP_REMOVED lines=16> */
[----:B------:R-:W-:Y:S01]  /*12430*/  @P0 LOP3.LUT R17, R17, 0x2, RZ, 0xfc, !PT ;  /* 0x0000000211110812 */ /* 0x000fe200078efcff */
[----:B------:R3:W-:Y:S01]  /*12440*/  UTMALDG.4D [UR24], [UR4], desc[UR6] ;  /* 0x00000618040075b4 */ /* 0x0007e20008019000 */
[----:B------:R3:W-:Y:S02]  /*12450*/  UTMALDG.4D [UR16], [UR4], desc[UR6] ;  /* 0x00000610040075b4 */ /* 0x0007e40008019000 */
[----:B---3--:R-:W-:-:S03]  /*12460*/  NOP ;  /* 0x0000000000007918 */ /* 0x008fc60000000000 */
.L_x_4228:
        /* <DEDUP_REMOVED lines=10> */
[----:B--2---:R-:W-:Y:S02]  /*12510*/  IMAD.U32 R4, RZ, RZ, UR6 ;  /* 0x00000006ff047e24 */ /* 0x004fe4000f8e00ff */
[----:B-1----:R-:W1:Y:S01]  /*12520*/  LDC.64 R2, c[0x4][R2] ;  /* 0x0100000002027b82 */ /* 0x002e620000000a00 */
[----:B------:R-:W-:Y:S02]  /*12530*/  IMAD.U32 R5, RZ, RZ, UR7 ;  /* 0x00000007ff057e24 */ /* 0x000fe4000f8e00ff */
[----:B------:R-:W-:Y:S02]  /*12540*/  IMAD.U32 R6, RZ, RZ, UR8 ;  /* 0x00000008ff067e24 */ /* 0x000fe4000f8e00ff */
[----:B0-----:R-:W-:-:S02]  /*12550*/  IMAD.U32 R7, RZ, RZ, UR9 ;  /* 0x00000009ff077e24 */ /* 0x001fc4000f8e00ff */
[----:B------:R-:W-:Y:S02]  /*12560*/  IMAD.U32 R10, RZ, RZ, UR4 ;  /* 0x00000004ff0a7e24 */ /* 0x000fe4000f8e00ff */
[----:B------:R-:W-:Y:S02]  /*12570*/  IMAD.U32 R11, RZ, RZ, UR5 ;  /* 0x00000005ff0b7e24 */ /* 0x000fe4000f8e00ff */
[----:B------:R-:W-:Y:S02]  /*12580*/  IMAD.MOV.U32 R8, RZ, RZ, 0x70 ;  /* 0x00000070ff087424 */ /* 0x000fe400078e00ff */
[----:B------:R-:W-:Y:S02]  /*12590*/  IMAD.MOV.U32 R12, RZ, RZ, 0x1 ;  /* 0x00000001ff0c7424 */ /* 0x000fe400078e00ff */
[----:B------:R-:W-:-:S07]  /*125a0*/  IMAD.MOV.U32 R13, RZ, RZ, RZ ;  /* 0x000000ffff0d7224 */ /* 0x000fce00078e00ff */
[----:B------:R-:W-:-:S07]  /*125b0*/  LEPC R20, `(.L_x_4233) ;  /* 0x000000001014794e */ /* 0x000fce0000000000 */
[----:B-1----:R-:W-:Y:S05]  /*125c0*/  CALL.ABS.NOINC R2 ;  /* 0x0000000002007343 */ /* 0x002fea0003c00000 */
.L_x_4233:
[----:B0-----:R-:W0:Y:S01]  /*125d0*/  LDC R7, c[0x0][0x448] ;  /* 0x00011200ff077b82 */ /* 0x001e220000000800 */
[----:B------:R-:W3:Y:S01]  /*125e0*/  S2R R13, SR_TID.X ;  /* 0x00000000000d7919 */ /* 0x000ee20000002100 */
[----:B------:R-:W-:Y:S01]  /*125f0*/  USHF.R.S32.HI UR4, URZ, 0x1f, UR36 ;  /* 0x0000001f3f047899 */ /* 0x000fe20008011424 */
[----:B------:R-:W-:Y:S01]  /*12600*/  ULDC.64 UR8, c[0x0][0x2d8] ;  /* 0x0000b60000087ab9 */ /* 0x000fe20000000a00 */
[----:B------:R-:W4:Y:S02]  /*12610*/  S2R R8, SR_CTAID.Z ;  /* 0x0000000000087919 */ /* 0x000f240000002700 */
[----:B------:R-:W-:Y:S02]  /*12620*/  UIMAD UR6, UR4, UR8, URZ ;  /* 0x00000008040672a4 */ /* 0x000fe4000f8e023f */
[----:B------:R-:W-:Y:S02]  /*12630*/  UIMAD.WIDE.U32 UR4, UR36, UR8, URZ ;  /* 0x00000008240472a5 */ /* 0x000fe4000f8e003f */
[----:B------:R-:W-:-:S04]  /*12640*/  UIMAD UR6, UR36, UR9, UR6 ;  /* 0x00000009240672a4 */ /* 0x000fc8000f8e0206 */
[----:B------:R-:W-:Y:S01]  /*12650*/  UIADD3 UR5, UR5, UR6, URZ ;  /* 0x0000000605057290 */ /* 0x000fe2000fffe03f */
[----:B0-----:R-:W-:Y:S02]  /*12660*/  ISETP.NE.AND P0, PT, R7, 0x1, PT ;  /* 0x000000010700780c */ /* 0x001fe40003f05270 */
[C---:B---3--:R-:W-:Y:S01]  /*12670*/  LOP3.LUT R12, R13.reuse, 0x7f, RZ, 0xc0, !PT ;  /* 0x0000007f0d0c7812 */ /* 0x048fe200078ec0ff */
[----:B-1----:R-:W-:-:S10]  /*12680*/  IMAD.SHL.U32 R3, R13, 0x10, RZ ;  /* 0x000000100d037824 */ /* 0x002fd400078e00ff */
[----:B--2---:R-:W0:Y:S01]  /*12690*/  @P0 LDC R5, c[0x0][0x44c] ;  /* 0x00011300ff050b82 */ /* 0x004e220000000800 */
[----:B------:R-:W-:-:S04]  /*126a0*/  SHF.R.U32.HI R6, RZ, 0x3, R12 ;  /* 0x00000003ff067819 */ /* 0x000fc8000001160c */
[----:B------:R-:W-:-:S03]  /*126b0*/  LOP3.LUT R0, R6, 0x70, R3, 0xf8, !PT ;  /* 0x0000007006007812 */ /* 0x000fc600078ef803 */
[----:B------:R-:W1:Y:S02]  /*126c0*/  @P0 LDC R4, c[0x0][0x450] ;  /* 0x00011400ff040b82 */ /* 0x000e640000000800 */
[----:B------:R-:W-:-:S04]  /*126d0*/  VIADD R0, R0, UR45 ;  /* 0x0000002d00007c36 */ /* 0x000fc80008000000 */
[----:B------:R-:W-:Y:S02]  /*126e0*/  IMAD.MOV.U32 R9, RZ, RZ, R0 ;  /* 0x000000ffff097224 */ /* 0x000fe400078e0000 */
[----:B------:R-:W2:Y:S01]  /*126f0*/  LDC.64 R2, c[0x0][0x2e0] ;  /* 0x0000b800ff027b82 */ /* 0x000ea20000000a00 */
[----:B0-----:R-:W-:-:S05]  /*12700*/  @P0 IMAD.HI.U32 R5, R0, R5, RZ ;  /* 0x0000000500050227 */ /* 0x001fca00078e00ff */
[----:B-1----:R-:W-:Y:S02]  /*12710*/  @P0 SHF.R.U32.HI R9, RZ, R4, R5 ;  /* 0x00000004ff090219 */ /* 0x002fe40000011605 */
[----:B----4-:R-:W-:-:S05]  /*12720*/  SHF.R.S32.HI R5, RZ, 0x1f, R8 ;  /* 0x0000001fff057819 */ /* 0x010fca0000011408 */
        /* <DEDUP_REMOVED lines=12> */
[----:B------:R-:W-:-:S02]  /*127f0*/  ULDC.64 UR4, c[0x0][0x2c8] ;  /* 0x0000b20000047ab9 */ /* 0x000fc40000000a00 */
[----:B------:R-:W-:Y:S02]  /*12800*/  IMAD.IADD R3, R3, 0x1, R11 ;  /* 0x0000000103037824 */ /* 0x000fe400078e020b */
[----:B------:R-:W-:Y:S02]  /*12810*/  IMAD R0, R0, UR4, RZ ;  /* 0x0000000400007c24 */ /* 0x000fe4000f8e02ff */
[----:B------:R-:W-:-:S04]  /*12820*/  IMAD.WIDE.U32 R2, R5, UR4, R2 ;  /* 0x0000000405027c25 */ /* 0x000fc8000f8e0002 */
[----:B------:R-:W-:Y:S01]  /*12830*/  IMAD R9, R5, UR5, R0 ;  /* 0x0000000505097c24 */ /* 0x000fe2000f8e0200 */
[----:B------:R-:W-:Y:S02]  /*12840*/  ULDC.64 UR4, c[0x0][0x280] ;  /* 0x0000a00000047ab9 */ /* 0x000fe40000000a00 */
[----:B------:R-:W-:Y:S01]  /*12850*/  LEA R0, P0, R2, UR4, 0x1 ;  /* 0x0000000402007c11 */ /* 0x000fe2000f8008ff */
[----:B------:R-:W-:Y:S01]  /*12860*/  IMAD.IADD R3, R3, 0x1, R9 ;  /* 0x0000000103037824 */ /* 0x000fe200078e0209 */
[----:B------:R-:W-:Y:S01]  /*12870*/  ULDC UR4, c[0x0][0x2b8] ;  /* 0x0000ae0000047ab9 */ /* 0x000fe20000000800 */
[----:B------:R-:W-:-:S03]  /*12880*/  IMAD.SHL.U32 R9, R12, 0x8, RZ ;  /* 0x000000080c097824 */ /* 0x000fc600078e00ff */
        /* <DEDUP_REMOVED lines=21> */
[----:B------:R-:W2:Y:S02]  /*129e0*/  SHFL.IDX PT, R4, R8, 0x1, 0x181f ;  /* 0x00381f0008047f89 */ /* 0x000ea400000e0000 */
[----:B------:R-:W-:-:S13]  /*129f0*/  ISETP.GE.AND P3, PT, R6, R7, PT ;  /* 0x000000070600720c */ /* 0x000fda0003f66270 */
[----:B------:R-:W-:Y:S01]  /*12a00*/  @!P3 LEA R21, R9, UR38, 0x1 ;  /* 0x000000260915bc11 */ /* 0x000fe2000f8e08ff */
[----:B0-----:R-:W-:Y:S02]  /*12a10*/  IMAD.MOV.U32 R3, RZ, RZ, R2 ;  /* 0x000000ffff037224 */ /* 0x001fe400078e0002 */
[----:B-1----:R-:W-:Y:S02]  /*12a20*/  IMAD.MOV.U32 R2, RZ, RZ, R14 ;  /* 0x000000ffff027224 */ /* 0x002fe400078e000e */
[----:B------:R-:W0:Y:S02]  /*12a30*/  SHFL.IDX PT, R14, R0, 0x1, 0x181f ;  /* 0x00381f00000e7f89 */ /* 0x000e2400000e0000 */
[----:B------:R-:W-:-:S04]  /*12a40*/  @!P3 IMAD.WIDE.U32 R2, R10, 0x2, R2 ;  /* 0x000000020a02b825 */ /* 0x000fc800078e0002 */
[----:B--2---:R-:W-:Y:S01]  /*12a50*/  IMAD.MOV.U32 R5, RZ, RZ, R4 ;  /* 0x000000ffff057224 */ /* 0x004fe200078e0004 */
[----:B------:R-:W-:Y:S04]  /*12a60*/  @!P3 LDGSTS.E.BYPASS.LTC128B.128 [R21+0x12400], desc[UR6][R2.64], !P2 ;  /* 0x124000000215bfae */ /* 0x000fe8000d101d46 */
[----:B------:R-:W-:Y:S04]  /*12a70*/  @!P3 LDGSTS.E.BYPASS.LTC128B.128 [R21+0x16400], desc[UR6][R2.64+0x80], !P0 ;  /* 0x164000800215bfae */ /* 0x000fe8000c101d46 */
[----:B------:R1:W-:Y:S01]  /*12a80*/  @!P3 LDGSTS.E.BYPASS.LTC128B.128 [R21+0x1a400], desc[UR6][R2.64+0x100], !P1 ;  /* 0x1a4001000215bfae */ /* 0x0003e2000c901d46 */
[----:B------:R-:W-:Y:S01]  /*12a90*/  ISETP.GE.AND P3, PT, R12, R7, PT ;  /* 0x000000070c00720c */ /* 0x000fe20003f66270 */
[----:B------:R-:W-:-:S02]  /*12aa0*/  VIADD R12, R6, 0x20 ;  /* 0x00000020060c7836 */ /* 0x000fc40000000000 */
[----:B0-----:R-:W-:Y:S02]  /*12ab0*/  IMAD.MOV.U32 R4, RZ, RZ, R14 ;  /* 0x000000ffff047224 */ /* 0x001fe400078e000e */
[----:B------:R-:W-:Y:S08]  /*12ac0*/  SHFL.IDX PT, R14, R0, 0x2, 0x181f ;  /* 0x00581f00000e7f89 */ /* 0x000ff000000e0000 */
[----:B------:R-:W-:Y:S01]  /*12ad0*/  @!P3 IMAD.WIDE.U32 R4, R10, 0x2, R4 ;  /* 0x000000020a04b825 */ /* 0x000fe200078e0004 */
[----:B-1----:R-:W0:Y:S01]  /*12ae0*/  SHFL.IDX PT, R2, R8, 0x2, 0x181f ;  /* 0x00581f0008027f89 */ /* 0x002e2200000e0000 */
[----:B------:R-:W-:-:S05]  /*12af0*/  @!P3 LEA R20, R9, UR38, 0x1 ;  /* 0x000000260914bc11 */ /* 0x000fca000f8e08ff */
[----:B------:R-:W-:Y:S04]  /*12b00*/  @!P3 LDGSTS.E.BYPASS.LTC128B.128 [R20+0x12c00], desc[UR6][R4.64], !P2 ;  /* 0x12c000000414bfae */ /* 0x000fe8000d101d46 */
[----:B------:R-:W-:Y:S04]  /*12b10*/  @!P3 LDGSTS.E.BYPASS.LTC128B.128 [R20+0x16c00], desc[UR6][R4.64+0x80], !P0 ;  /* 0x16c000800414bfae */ /* 0x000fe8000c101d46 */
[----:B------:R1:W-:Y:S01]  /*12b20*/  @!P3 LDGSTS.E.BYPASS.LTC128B.128 [R20+0x1ac00], desc[UR6][R4.64+0x100], !P1 ;  /* 0x1ac001000414bfae */ /* 0x0003e2000c901d46 */
[----:B------:R-:W-:Y:S01]  /*12b30*/  ISETP.GE.AND P3, PT, R12, R7, PT ;  /* 0x000000070c00720c */ /* 0x000fe20003f66270 */
[----:B------:R-:W-:-:S02]  /*12b40*/  VIADD R12, R6, 0x30 ;  /* 0x00000030060c7836 */ /* 0x000fc40000000000 */
[----:B0-----:R-:W-:Y:S02]  /*12b50*/  IMAD.MOV.U32 R3, RZ, RZ, R2 ;  /* 0x000000ffff037224 */ /* 0x001fe400078e0002 */
[----:B------:R-:W-:Y:S01]  /*12b60*/  IMAD.MOV.U32 R2, RZ, RZ, R14 ;  /* 0x000000ffff027224 */ /* 0x000fe200078e000e */
[----:B-1----:R-:W0:Y:S07]  /*12b70*/  SHFL.IDX PT, R4, R8, 0x3, 0x181f ;  /* 0x00781f0008047f89 */ /* 0x002e2e00000e0000 */
[----:B------:R-:W-:Y:S01]  /*12b80*/  @!P3 LEA R21, R9, UR38, 0x1 ;  /* 0x000000260915bc11 */ /* 0x000fe2000f8e08ff */
[----:B------:R-:W-:Y:S01]  /*12b90*/  @!P3 IMAD.WIDE.U32 R2, R10, 0x2, R2 ;  /* 0x000000020a02b825 */ /* 0x000fe200078e0002 */
[----:B------:R-:W1:Y:S04]  /*12ba0*/  SHFL.IDX PT, R14, R0, 0x3, 0x181f ;  /* 0x00781f00000e7f89 */ /* 0x000e6800000e0000 */
[----:B------:R-:W-:Y:S04]  /*12bb0*/  @!P3 LDGSTS.E.BYPASS.LTC128B.128 [R21+0x13400], desc[UR6][R2.64], !P2 ;  /* 0x134000000215bfae */ /* 0x000fe8000d101d46 */
[----:B------:R-:W-:Y:S04]  /*12bc0*/  @!P3 LDGSTS.E.BYPASS.LTC128B.128 [R21+0x17400], desc[UR6][R2.64+0x80], !P0 ;  /* 0x174000800215bfae */ /* 0x000fe8000c101d46 */
[----:B------:R2:W-:Y:S01]  /*12bd0*/  @!P3 LDGSTS.E.BYPASS.LTC128B.128 [R21+0x1b400], desc[UR6][R2.64+0x100], !P1 ;  /* 0x1b4001000215bfae */ /* 0x0005e2000c901d46 */
[----:B------:R-:W-:Y:S01]  /*12be0*/  ISETP.GE.AND P3, PT, R12, R7, PT ;  /* 0x000000070c00720c */ /* 0x000fe20003f66270 */
[----:B------:R-:W-:-:S02]  /*12bf0*/  VIADD R12, R6, 0x40 ;  /* 0x00000040060c7836 */ /* 0x000fc40000000000 */
[----:B0-----:R-:W-:Y:S02]  /*12c00*/  IMAD.MOV.U32 R5, RZ, RZ, R4 ;  /* 0x000000ffff057224 */ /* 0x001fe400078e0004 */
[----:B-1----:R-:W-:Y:S01]  /*12c10*/  IMAD.MOV.U32 R4, RZ, RZ, R14 ;  /* 0x000000ffff047224 */ /* 0x002fe200078e000e */
[----:B--2---:R-:W0:Y:S07]  /*12c20*/  SHFL.IDX PT, R2, R8, 0x4, 0x181f ;  /* 0x00981f0008027f89 */ /* 0x004e2e00000e0000 */
        /* <DEDUP_REMOVED lines=29> */
[----:B0-----:R-:W-:-:S02]  /*12e00*/  IMAD.MOV.U32 R3, RZ, RZ, R2 ;  /* 0x000000ffff037224 */ /* 0x001fc400078e0002 */
[----:B-1----:R-:W-:Y:S01]  /*12e10*/  IMAD.MOV.U32 R2, RZ, RZ, R14 ;  /* 0x000000ffff027224 */ /* 0x002fe200078e000e */
[----:B--2---:R0:W1:Y:S09]  /*12e20*/  SHFL.IDX PT, R4, R8, 0x7, 0x181f ;  /* 0x00f81f0008047f89 */ /* 0x00407200000e0000 */
[----:B------:R-:W-:Y:S01]  /*12e30*/  @!P3 LEA R21, R9, UR38, 0x1 ;  /* 0x000000260915bc11 */ /* 0x000fe2000f8e08ff */
[----:B------:R-:W-:Y:S01]  /*12e40*/  @!P3 IMAD.WIDE.U32 R2, R10, 0x2, R2 ;  /* 0x000000020a02b825 */ /* 0x000fe200078e0002 */
[----:B------:R0:W2:Y:S04]  /*12e50*/  SHFL.IDX PT, R14, R0, 0x7, 0x181f ;  /* 0x00f81f00000e7f89 */ /* 0x0000a800000e0000 */
[----:B------:R0:W-:Y:S04]  /*12e60*/  @!P3 LDGSTS.E.BYPASS.LTC128B.128 [R21+0x15400], desc[UR6][R2.64], !P2 ;  /* 0x154000000215bfae */ /* 0x0001e8000d101d46 */
[----:B------:R0:W-:Y:S04]  /*12e70*/  @!P3 LDGSTS.E.BYPASS.LTC128B.128 [R21+0x19400], desc[UR6][R2.64+0x80], !P0 ;  /* 0x194000800215bfae */ /* 0x0001e8000c101d46 */
[----:B------:R0:W-:Y:S02]  /*12e80*/  @!P3 LDGSTS.E.BYPASS.LTC128B.128 [R21+0x1d400], desc[UR6][R2.64+0x100], !P1 ;  /* 0x1d4001000215bfae */ /* 0x0001e4000c901d46 */
.L_x_4332:
[----:B------:R-:W-:Y:S01]  /*12e90*/  VIADD R6, R6, 0x70 ;  /* 0x0000007006067836 */ /* 0x000fe20000000000 */
[----:B------:R-:W-:Y:S01]  /*12ea0*/  BSSY B0, `(.L_x_4235) ;  /* 0x000000e000007945 */ /* 0x000fe20003800000 */
[----:B0-2---:R-:W-:Y:S02]  /*12eb0*/  IMAD.MOV.U32 R2, RZ, RZ, R14 ;  /* 0x000000ffff027224 */ /* 0x005fe400078e000e */
[----:B-1----:R-:W-:Y:S01]  /*12ec0*/  IMAD.MOV.U32 R3, RZ, RZ, R4 ;  /* 0x000000ffff037224 */ /* 0x002fe200078e0004 */
[----:B------:R-:W-:-:S13]  /*12ed0*/  ISETP.GE.AND P3, PT, R6, R7, PT ;  /* 0x000000070600720c */ /* 0x000fda0003f66270 */
        /* <DEDUP_REMOVED lines=10> */
.L_x_4236:
[----:B------:R-:W-:Y:S05]  /*12f80*/  BSYNC B0 ;  /* 0x0000000000007941 */ /* 0x000fea0003800000 */
.L_x_4235:
        /* <DEDUP_REMOVED lines=12> */
.L_x_4333:
[----:B0-----:R-:W-:Y:S02]  /*13050*/  IMAD.MOV.U32 R10, RZ, RZ, 0x1 ;  /* 0x00000001ff0a7424 */ /* 0x001fe400078e00ff */
[----:B-1----:R-:W-:Y:S01]  /*13060*/  IMAD.MOV.U32 R0, RZ, RZ, RZ ;  /* 0x000000ffff007224 */ /* 0x002fe200078e00ff */
[----:B------:R-:W-:Y:S06]  /*13070*/  @!P1 BRA `(.L_x_4238) ;  /* 0x0000001c009c9947 */ /* 0x000fec0003800000 */
[----:B------:R-:W-:Y:S01]  /*13080*/  UIADD3 UR4, UR44, 0x1, URZ ;  /* 0x000000012c047890 */ /* 0x000fe2000fffe03f */
[----:B------:R-:W0:Y:S01]  /*13090*/  S2R R4, SR_TID.X ;  /* 0x0000000000047919 */ /* 0x000e220000002100 */
[----:B------:R-:W-:Y:S01]  /*130a0*/  ULOP3.LUT UR5, URZ, UR42, URZ, 0x33, !UPT ;  /* 0x0000002a3f057292 */ /* 0x000fe2000f8e333f */
[----:B------:R-:W-:Y:S01]  /*130b0*/  IMAD.MOV.U32 R10, RZ, RZ, 0x1 ;  /* 0x00000001ff0a7424 */ /* 0x000fe200078e00ff */
[----:B------:R-:W-:-:S04]  /*130c0*/  UIMAD UR4, UR4, UR41, URZ ;  /* 0x00000029040472a4 */ /* 0x000fc8000f8e023f */
[----:B------:R-:W-:Y:S01]  /*130d0*/  IMAD.U32 R3, RZ, RZ, UR5 ;  /* 0x00000005ff037e24 */ /* 0x000fe2000f8e00ff */
        /* <DEDUP_REMOVED lines=10> */
[----:B0-----:R-:W-:Y:S01]  /*13180*/  LOP3.LUT R9, R4, 0x1f, RZ, 0xc0, !PT ;  /* 0x0000001f04097812 */ /* 0x001fe200078ec0ff */
[----:B------:R-:W-:Y:S02]  /*13190*/  IMAD.MOV.U32 R4, RZ, RZ, R16 ;  /* 0x000000ffff047224 */ /* 0x000fe400078e0010 */
[----:B------:R-:W-:-:S05]  /*131a0*/  IMAD.IADD R2, R3, 0x1, R2 ;  /* 0x0000000103027824 */ /* 0x000fca00078e0202 */
[----:B------:R-:W-:Y:S01]  /*131b0*/  LOP3.LUT R11, R2, 0x1, RZ, 0xc0, !PT ;  /* 0x00000001020b7812 */ /* 0x000fe200078ec0ff */
[----:B------:R-:W-:Y:S06]  /*131c0*/  @!P0 BRA `(.L_x_4239) ;  /* 0x0000001000e48947 */ /* 0x000fec0003800000 */
[----:B------:R-:W-:Y:S01]  /*131d0*/  BSSY B0, `(.L_x_4239) ;  /* 0x0000138000007945 */ /* 0x000fe20003800000 */
[----:B------:R-:W-:Y:S02]  /*131e0*/  IMAD.IADD R7, R2, 0x1, -R11 ;  /* 0x0000000102077824 */ /* 0x000fe400078e0a0b */
[----:B------:R-:W-:Y:S02]  /*131f0*/  IMAD.MOV.U32 R8, RZ, RZ, 0x1 ;  /* 0x00000001ff087424 */ /* 0x000fe400078e00ff */
[----:B------:R-:W-:-:S07]  /*13200*/  IMAD.MOV.U32 R4, RZ, RZ, R16 ;  /* 0x000000ffff047224 */ /* 0x000fce00078e0010 */
.L_x_4274:
[----:B------:R-:W-:Y:S01]  /*13210*/  LOP3.LUT P0, RZ, R17, 0x2, RZ, 0xc0, !PT ;  /* 0x0000000211ff7812 */ /* 0x000fe2000780c0ff */
[----:B------:R-:W-:Y:S01]  /*13220*/  VIADD R7, R7, 0xfffffffe ;  /* 0xfffffffe07077836 */ /* 0x000fe20000000000 */
[----:B------:R-:W-:Y:S04]  /*13230*/  BSSY B1, `(.L_x_4240) ;  /* 0x0000096000017945 */ /* 0x000fe80003800000 */
[----:B------:R-:W-:-:S07]  /*13240*/  ISETP.NE.AND P1, PT, R7, RZ, PT ;  /* 0x000000ff0700720c */ /* 0x000fce0003f25270 */
[----:B------:R-:W-:Y:S06]  /*13250*/  @!P0 BRA `(.L_x_4241) ;  /* 0x00000008004c8947 */ /* 0x000fec0003800000 */
[----:B------:R-:W-:Y:S01]  /*13260*/  LOP3.LUT P0, RZ, R17, 0x1, RZ, 0xc0, !PT ;  /* 0x0000000111ff7812 */ /* 0x000fe2000780c0ff */
[----:B------:R-:W-:-:S12]  /*13270*/  IMAD.MOV.U32 R10, RZ, RZ, R6 ;  /* 0x000000ffff0a7224 */ /* 0x000fd800078e0006 */
[----:B------:R-:W-:Y:S05]  /*13280*/  @!P0 BRA `(.L_x_4242) ;  /* 0x0000000000508947 */ /* 0x000fea0003800000 */
[----:B------:R-:W2:Y:S01]  /*13290*/  LDL R5, [R1] ;  /* 0x0000000001057983 */ /* 0x000ea20000100800 */
        /* <DEDUP_REMOVED lines=8> */
[--C-:B------:R-:W-:Y:S01]  /*13320*/  SHF.R.S32.HI R3, RZ, 0x1f, R2.reuse ;  /* 0x0000001fff037819 */ /* 0x100fe20000011402 */
[----:B--2---:R-:W-:Y:S02]  /*13330*/  IMAD R4, R5, UR4, RZ ;  /* 0x0000000405047c24 */ /* 0x004fe4000f8e02ff */
[----:B------:R-:W-:Y:S02]  /*13340*/  IMAD.MOV R5, RZ, RZ, -R2 ;  /* 0x000000ffff057224 */ /* 0x000fe400078e0a02 */
[C---:B------:R-:W-:Y:S02]  /*13350*/  IMAD R4, R19.reuse, UR5, R4 ;  /* 0x0000000513047c24 */ /* 0x040fe4000f8e0204 */
[----:B------:R-:W-:Y:S01]  /*13360*/  IMAD.WIDE.U32 R2, R19, UR4, R2 ;  /* 0x0000000413027c25 */ /* 0x000fe2000f8e0002 */
[----:B------:R-:W-:-:S03]  /*13370*/  ULDC.64 UR4, c[0x0][0x418] ;  /* 0x0001060000047ab9 */ /* 0x000fc60000000a00 */
[----:B------:R-:W-:Y:S01]  /*13380*/  IMAD.IADD R3, R4, 0x1, R3 ;  /* 0x0000000104037824 */ /* 0x000fe200078e0203 */
[----:B------:R-:W-:Y:S01]  /*13390*/  LEA R4, P0, R2, UR4, 0x2 ;  /* 0x0000000402047c11 */ /* 0x000fe2000f8010ff */
[----:B------:R-:W-:-:S03]  /*133a0*/  IMAD R10, R10, R5, R6 ;  /* 0x000000050a0a7224 */ /* 0x000fc600078e0206 */
[----:B------:R-:W-:-:S05]  /*133b0*/  LEA.HI.X R5, R2, UR5, R3, 0x2, P0 ;  /* 0x0000000502057c11 */ /* 0x000fca00080f1403 */
[----:B------:R0:W5:Y:S04]  /*133c0*/  LDG.E R4, desc[UR6][R4.64] ;  /* 0x0000000604047981 */ /* 0x000168000c1e1900 */
.L_x_4242:
[----:B------:R-:W1:Y:S01]  /*133d0*/  S2R R2, SR_TID.X ;  /* 0x0000000000027919 */ /* 0x000e620000002100 */
[----:B------:R-:W-:Y:S01]  /*133e0*/  BSSY B2, `(.L_x_4243) ;  /* 0x0000006000027945 */ /* 0x000fe20003800000 */
[----:B-1----:R-:W-:Y:S02]  /*133f0*/  LOP3.LUT R3, R2, 0x7f, RZ, 0xc0, !PT ;  /* 0x0000007f02037812 */ /* 0x002fe400078ec0ff */
[----:B------:R-:W-:Y:S02]  /*13400*/  SHF.L.U32 R2, R8, 0x1f, RZ ;  /* 0x0000001f08027819 */ /* 0x000fe400000006ff */
[----:B------:R-:W-:Y:S02]  /*13410*/  ISETP.NE.AND P2, PT, R3, RZ, PT ;  /* 0x000000ff0300720c */ /* 0x000fe40003f45270 */
[----:B------:R-:W1:Y:S02]  /*13420*/  SYNCS.PHASECHK.TRANS64.TRYWAIT P0, [UR38+0x30848], R2 ;  /* 0x03084802ff0075a7 */ /* 0x000e640008000166 */
[----:B-1----:R-:W-:Y:S09]  /*13430*/  @!P0 BRA `(.L_x_4244) ;  /* 0x0000003000b08947 */ /* 0x002ff20003800000 */
.L_x_4334:
[----:B------:R-:W-:Y:S05]  /*13440*/  BSYNC B2 ;  /* 0x0000000000027941 */ /* 0x000fea0003800000 */
.L_x_4243:
[----:B------:R-:W-:Y:S04]  /*13450*/  BSSY B2, `(.L_x_4245) ;  /* 0x0000007000027945 */ /* 0x000fe80003800000 */
[----:B------:R-:W-:Y:S05]  /*13460*/  @P2 BRA `(.L_x_4246) ;  /* 0x0000000000142947 */ /* 0x000fea0003800000 */
[----:B------:R-:W-:Y:S01]  /*13470*/  ISETP.NE.AND P0, PT, R9, RZ, PT ;  /* 0x000000ff0900720c */ /* 0x000fe20003f05270 */
[----:B-1----:R-:W-:-:S04]  /*13480*/  IMAD.MOV.U32 R3, RZ, RZ, 0x9000 ;  /* 0x00009000ff037424 */ /* 0x002fc800078e00ff */
[----:B------:R2:W-:Y:S08]  /*13490*/  SYNCS.ARRIVE.TRANS64 RZ, [UR38+0x30838], R3 ;  /* 0x03083803ffff79a7 */ /* 0x0005f00008000026 */
[----:B--2---:R-:W-:Y:S05]  /*134a0*/  @!P0 BRA `(.L_x_4246) ;  /* 0x0000000000048947 */ /* 0x004fea0003800000 */
[----:B------:R-:W-:Y:S01]  /*134b0*/  BPT.TRAP 0x1 ;  /* 0x000000040000795c */ /* 0x000fe20000300000 */
.L_x_4246:
[----:B------:R-:W-:Y:S05]  /*134c0*/  BSYNC B2 ;  /* 0x0000000000027941 */ /* 0x000fea0003800000 */
.L_x_4245:
        /* <DEDUP_REMOVED lines=11> */
.L_x_4247:
        /* <DEDUP_REMOVED lines=13> */
.L_x_4248:
        /* <DEDUP_REMOVED lines=15> */
.L_x_4249:
        /* <DEDUP_REMOVED lines=12> */
.L_x_4335:
[----:B------:R-:W-:Y:S05]  /*13800*/  BSYNC B2 ;  /* 0x0000000000027941 */ /* 0x000fea0003800000 */
.L_x_4250:
        /* <DEDUP_REMOVED lines=9> */
.L_x_4253:
[----:B------:R-:W-:Y:S05]  /*138a0*/  BSYNC B2 ;  /* 0x0000000000027941 */ /* 0x000fea0003800000 */
.L_x_4252:
        /* <DEDUP_REMOVED lines=10> */
.L_x_4254:
        /* <DEDUP_REMOVED lines=13> */
.L_x_4255:
        /* <DEDUP_REMOVED lines=13> */
.L_x_4256:
        /* <DEDUP_REMOVED lines=10> */
.L_x_4241:
[----:B------:R-:W-:Y:S05]  /*13b90*/  BSYNC B1 ;  /* 0x0000000000017941 */ /* 0x000fea0003800000 */
.L_x_4240:
[----:B------:R-:W-:Y:S01]  /*13ba0*/  LOP3.LUT P0, RZ, R17, 0x2, RZ, 0xc0, !PT ;  /* 0x0000000211ff7812 */ /* 0x000fe2000780c0ff */
[----:B------:R-:W-:Y:S01]  /*13bb0*/  BSSY B1, `(.L_x_4257) ;  /* 0x0000096000017945 */ /* 0x000fe20003800000 */
[----:B------:R-:W-:-:S11]  /*13bc0*/  LOP3.LUT R10, R8, 0x1, RZ, 0x3c, !PT ;  /* 0x00000001080a7812 */ /* 0x000fd600078e3cff */
[----:B------:R-:W-:Y:S05]  /*13bd0*/  @!P0 BRA `(.L_x_4258) ;  /* 0x00000008004c8947 */ /* 0x000fea0003800000 */
[----:B------:R-:W-:Y:S01]  /*13be0*/  LOP3.LUT P0, RZ, R17, 0x1, RZ, 0xc0, !PT ;  /* 0x0000000111ff7812 */ /* 0x000fe2000780c0ff */
[----:B------:R-:W-:-:S12]  /*13bf0*/  VIADD R12, R6, 0xffffffff ;  /* 0xffffffff060c7836 */ /* 0x000fd80000000000 */
        /* <DEDUP_REMOVED lines=12> */
[----:B------:R-:W-:-:S03]  /*13cc0*/  SHF.R.S32.HI R3, RZ, 0x1f, R2 ;  /* 0x0000001fff037819 */ /* 0x000fc60000011402 */
[----:B------:R-:W-:-:S04]  /*13cd0*/  IMAD.WIDE.U32 R2, R19, UR4, R2 ;  /* 0x0000000413027c25 */ /* 0x000fc8000f8e0002 */
[----:B--2---:R-:W-:-:S04]  /*13ce0*/  IMAD R4, R13, UR4, RZ ;  /* 0x000000040d047c24 */ /* 0x004fc8000f8e02ff */
[----:B------:R-:W-:Y:S01]  /*13cf0*/  IMAD R4, R19, UR5, R4 ;  /* 0x0000000513047c24 */ /* 0x000fe2000f8e0204 */
[----:B------:R-:W-:-:S03]  /*13d00*/  ULDC.64 UR4, c[0x0][0x418] ;  /* 0x0001060000047ab9 */ /* 0x000fc60000000a00 */
[----:B------:R-:W-:Y:S01]  /*13d10*/  IMAD.IADD R3, R4, 0x1, R3 ;  /* 0x0000000104037824 */ /* 0x000fe200078e0203 */
[----:B------:R-:W-:-:S04]  /*13d20*/  LEA R4, P0, R2, UR4, 0x2 ;  /* 0x0000000402047c11 */ /* 0x000fc8000f8010ff */
[----:B------:R-:W-:-:S05]  /*13d30*/  LEA.HI.X R5, R2, UR5, R3, 0x2, P0 ;  /* 0x0000000502057c11 */ /* 0x000fca00080f1403 */
[----:B------:R0:W5:Y:S04]  /*13d40*/  LDG.E R4, desc[UR6][R4.64] ;  /* 0x0000000604047981 */ /* 0x000168000c1e1900 */
.L_x_4259:
[----:B------:R-:W1:Y:S01]  /*13d50*/  S2R R2, SR_TID.X ;  /* 0x0000000000027919 */ /* 0x000e620000002100 */
[----:B------:R-:W-:Y:S01]  /*13d60*/  BSSY B2, `(.L_x_4260) ;  /* 0x0000006000027945 */ /* 0x000fe20003800000 */
[----:B-1----:R-:W-:Y:S02]  /*13d70*/  LOP3.LUT R3, R2, 0x7f, RZ, 0xc0, !PT ;  /* 0x0000007f02037812 */ /* 0x002fe400078ec0ff */
[----:B------:R-:W-:Y:S02]  /*13d80*/  SHF.L.U32 R2, R10, 0x1f, RZ ;  /* 0x0000001f0a027819 */ /* 0x000fe400000006ff */
[----:B------:R-:W-:Y:S02]  /*13d90*/  ISETP.NE.AND P2, PT, R3, RZ, PT ;  /* 0x000000ff0300720c */ /* 0x000fe40003f45270 */
[----:B------:R-:W1:Y:S02]  /*13da0*/  SYNCS.PHASECHK.TRANS64.TRYWAIT P0, [UR38+0x30840], R2 ;  /* 0x03084002ff0075a7 */ /* 0x000e640008000166 */
[----:B-1----:R-:W-:Y:S09]  /*13db0*/  @!P0 BRA `(.L_x_4261) ;  /* 0x0000002800808947 */ /* 0x002ff20003800000 */
.L_x_4336:
[----:B------:R-:W-:Y:S05]  /*13dc0*/  BSYNC B2 ;  /* 0x0000000000027941 */ /* 0x000fea0003800000 */
.L_x_4260:
[----:B------:R-:W-:Y:S04]  /*13dd0*/  BSSY B2, `(.L_x_4262) ;  /* 0x0000007000027945 */ /* 0x000fe80003800000 */
[----:B------:R-:W-:Y:S05]  /*13de0*/  @P2 BRA `(.L_x_4263) ;  /* 0x0000000000142947 */ /* 0x000fea0003800000 */
[----:B------:R-:W-:Y:S01]  /*13df0*/  ISETP.NE.AND P0, PT, R9, RZ, PT ;  /* 0x000000ff0900720c */ /* 0x000fe20003f05270 */
[----:B-1----:R-:W-:-:S04]  /*13e00*/  IMAD.MOV.U32 R2, RZ, RZ, 0x9000 ;  /* 0x00009000ff027424 */ /* 0x002fc800078e00ff */
[----:B------:R2:W-:Y:S08]  /*13e10*/  SYNCS.ARRIVE.TRANS64 RZ, [UR38+0x30830], R2 ;  /* 0x03083002ffff79a7 */ /* 0x0005f00008000026 */
[----:B--2---:R-:W-:Y:S05]  /*13e20*/  @!P0 BRA `(.L_x_4263) ;  /* 0x0000000000048947 */ /* 0x004fea0003800000 */
[----:B------:R-:W-:Y:S01]  /*13e30*/  BPT.TRAP 0x1 ;  /* 0x000000040000795c */ /* 0x000fe20000300000 */
.L_x_4263:
[----:B------:R-:W-:Y:S05]  /*13e40*/  BSYNC B2 ;  /* 0x0000000000027941 */ /* 0x000fea0003800000 */
.L_x_4262:
        /* <DEDUP_REMOVED lines=11> */
.L_x_4264:
        /* <DEDUP_REMOVED lines=14> */
.L_x_4265:
        /* <DEDUP_REMOVED lines=14> */
.L_x_4266:
        /* <DEDUP_REMOVED lines=12> */
.L_x_4337:
[----:B------:R-:W-:Y:S05]  /*14180*/  BSYNC B2 ;  /* 0x0000000000027941 */ /* 0x000fea0003800000 */
.L_x_4267:
        /* <DEDUP_REMOVED lines=9> */
.L_x_4270:
[----:B------:R-:W-:Y:S05]  /*14220*/  BSYNC B2 ;  /* 0x0000000000027941 */ /* 0x000fea0003800000 */
.L_x_4269:
        /* <DEDUP_REMOVED lines=10> */
.L_x_4271:
        /* <DEDUP_REMOVED lines=13> */
.L_x_4272:
        /* <DEDUP_REMOVED lines=13> */
.L_x_4273:
        /* <DEDUP_REMOVED lines=10> */
.L_x_4258:
[----:B------:R-:W-:Y:S05]  /*14510*/  BSYNC B1 ;  /* 0x0000000000017941 */ /* 0x000fea0003800000 */
.L_x_4257:
[----:B------:R-:W-:Y:S02]  /*14520*/  VIADD R6, R6, 0xfffffffe ;  /* 0xfffffffe06067836 */ /* 0x000fe40000000000 */
[----:B------:R-:W-:Y:S01]  /*14530*/  IMAD.MOV.U32 R8, RZ, RZ, R10 ;  /* 0x000000ffff087224 */ /* 0x000fe200078e000a */
[----:B------:R-:W-:Y:S06]  /*14540*/  @P1 BRA `(.L_x_4274) ;  /* 0xffffffec00301947 */ /* 0x000fec000383ffff */
[----:B------:R-:W-:Y:S05]  /*14550*/  BSYNC B0 ;  /* 0x0000000000007941 */ /* 0x000fea0003800000 */
.L_x_4239:
[----:B------:R-:W-:Y:S01]  /*14560*/  ISETP.NE.AND P0, PT, R11, RZ, PT ;  /* 0x000000ff0b00720c */ /* 0x000fe20003f05270 */
[----:B------:R-:W-:-:S12]  /*14570*/  BSSY B0, `(.L_x_4238) ;  /* 0x0000097000007945 */ /* 0x000fd80003800000 */
[----:B------:R-:W-:Y:S05]  /*14580*/  @!P0 BRA `(.L_x_4275) ;  /* 0x0000000800548947 */ /* 0x000fea0003800000 */
[----:B------:R-:W-:Y:S01]  /*14590*/  LOP3.LUT P1, RZ, R17, 0x2, RZ, 0xc0, !PT ;  /* 0x0000000211ff7812 */ /* 0x000fe2000782c0ff */
[----:B------:R-:W-:-:S12]  /*145a0*/  IMAD.MOV.U32 R0, RZ, RZ, 0x1 ;  /* 0x00000001ff007424 */ /* 0x000fd800078e00ff */
[----:B------:R-:W-:Y:S05]  /*145b0*/  @!P1 BRA `(.L_x_4275) ;  /* 0x0000000800489947 */ /* 0x000fea0003800000 */
[----:B------:R-:W-:-:S13]  /*145c0*/  LOP3.LUT P1, RZ, R17, 0x1, RZ, 0xc0, !PT ;  /* 0x0000000111ff7812 */ /* 0x000fda000782c0ff */
[----:B------:R-:W-:Y:S05]  /*145d0*/  @!P1 BRA `(.L_x_4276) ;  /* 0x0000000000549947 */ /* 0x000fea0003800000 */
[----:B------:R-:W2:Y:S01]  /*145e0*/  LDL.LU R5, [R1] ;  /* 0x0000000001057983 */ /* 0x000ea20000300800 */
[----:B------:R-:W0:Y:S01]  /*145f0*/  LDC R8, c[0x0][0x43c] ;  /* 0x00010f00ff087b82 */ /* 0x000e220000000800 */
[----:B------:R-:W-:Y:S01]  /*14600*/  IMAD.MOV.U32 R7, RZ, RZ, R6 ;  /* 0x000000ffff077224 */ /* 0x000fe200078e0006 */
[----:B------:R-:W-:Y:S01]  /*14610*/  ULDC.64 UR4, c[0x0][0x428] ;  /* 0x00010a0000047ab9 */ /* 0x000fe20000000a00 */
[----:B------:R-:W-:Y:S01]  /*14620*/  ULDC.64 UR6, c[0x0][0x208] ;  /* 0x0000820000067ab9 */ /* 0x000fe20000000a00 */
[----:B0-----:R-:W-:-:S13]  /*14630*/  ISETP.NE.AND P0, PT, R8, 0x1, PT ;  /* 0x000000010800780c */ /* 0x001fda0003f05270 */
[----:B------:R-:W0:Y:S02]  /*14640*/  @P0 LDC.64 R2, c[0x0][0x440] ;  /* 0x00011000ff020b82 */ /* 0x000e240000000a00 */
[----:B0-----:R-:W-:-:S05]  /*14650*/  @P0 IMAD.HI.U32 R2, R6, R2, RZ ;  /* 0x0000000206020227 */ /* 0x001fca00078e00ff */
[----:B------:R-:W-:-:S04]  /*14660*/  @P0 SHF.R.U32.HI R7, RZ, R3, R2 ;  /* 0x00000003ff070219 */ /* 0x000fc80000011602 */
[----:B------:R-:W-:Y:S01]  /*14670*/  SHF.R.S32.HI R3, RZ, 0x1f, R7 ;  /* 0x0000001fff037819 */ /* 0x000fe20000011407 */
[----:B--2---:R-:W-:-:S04]  /*14680*/  IMAD R2, R5, UR4, RZ ;  /* 0x0000000405027c24 */ /* 0x004fc8000f8e02ff */
[----:B------:R-:W-:Y:S02]  /*14690*/  IMAD R5, R19, UR5, R2 ;  /* 0x0000000513057c24 */ /* 0x000fe4000f8e0202 */
        /* <DEDUP_REMOVED lines=9> */
.L_x_4276:
[----:B------:R-:W1:Y:S01]  /*14730*/  S2R R2, SR_TID.X ;  /* 0x0000000000027919 */ /* 0x000e620000002100 */
[----:B------:R-:W-:Y:S01]  /*14740*/  BSSY B1, `(.L_x_4277) ;  /* 0x0000006000017945 */ /* 0x000fe20003800000 */
[----:B-1----:R-:W-:Y:S02]  /*14750*/  LOP3.LUT R3, R2, 0x7f, RZ, 0xc0, !PT ;  /* 0x0000007f02037812 */ /* 0x002fe400078ec0ff */
[----:B------:R-:W-:Y:S02]  /*14760*/  SHF.L.U32 R2, R10, 0x1f, RZ ;  /* 0x0000001f0a027819 */ /* 0x000fe400000006ff */
[----:B------:R-:W-:Y:S02]  /*14770*/  ISETP.NE.AND P1, PT, R3, RZ, PT ;  /* 0x000000ff0300720c */ /* 0x000fe40003f25270 */
[----:B------:R-:W1:Y:S02]  /*14780*/  SYNCS.PHASECHK.TRANS64.TRYWAIT P0, [UR38+0x30848], R2 ;  /* 0x03084802ff0075a7 */ /* 0x000e640008000166 */
[----:B-1----:R-:W-:Y:S09]  /*14790*/  @!P0 BRA `(.L_x_4278) ;  /* 0x0000002000388947 */ /* 0x002ff20003800000 */
.L_x_4338:
[----:B------:R-:W-:Y:S05]  /*147a0*/  BSYNC B1 ;  /* 0x0000000000017941 */ /* 0x000fea0003800000 */
.L_x_4277:
[----:B------:R-:W-:Y:S04]  /*147b0*/  BSSY B1, `(.L_x_4279) ;  /* 0x0000007000017945 */ /* 0x000fe80003800000 */
[----:B------:R-:W-:Y:S05]  /*147c0*/  @P1 BRA `(.L_x_4280) ;  /* 0x0000000000141947 */ /* 0x000fea0003800000 */
[----:B------:R-:W-:Y:S01]  /*147d0*/  ISETP.NE.AND P0, PT, R9, RZ, PT ;  /* 0x000000ff0900720c */ /* 0x000fe20003f05270 */
[----:B-1----:R-:W-:-:S04]  /*147e0*/  IMAD.MOV.U32 R3, RZ, RZ, 0x9000 ;  /* 0x00009000ff037424 */ /* 0x002fc800078e00ff */
[----:B------:R2:W-:Y:S08]  /*147f0*/  SYNCS.ARRIVE.TRANS64 RZ, [UR38+0x30838], R3 ;  /* 0x03083803ffff79a7 */ /* 0x0005f00008000026 */
[----:B--2---:R-:W-:Y:S05]  /*14800*/  @!P0 BRA `(.L_x_4280) ;  /* 0x0000000000048947 */ /* 0x004fea0003800000 */
[----:B------:R-:W-:Y:S01]  /*14810*/  BPT.TRAP 0x1 ;  /* 0x000000040000795c */ /* 0x000fe20000300000 */
.L_x_4280:
[----:B------:R-:W-:Y:S05]  /*14820*/  BSYNC B1 ;  /* 0x0000000000017941 */ /* 0x000fea0003800000 */
.L_x_4279:
        /* <DEDUP_REMOVED lines=11> */
.L_x_4281:
        /* <DEDUP_REMOVED lines=14> */
.L_x_4282:
        /* <DEDUP_REMOVED lines=14> */
.L_x_4283:
        /* <DEDUP_REMOVED lines=11> */
.L_x_4339:
[----:B------:R-:W-:Y:S05]  /*14b50*/  BSYNC B1 ;  /* 0x0000000000017941 */ /* 0x000fea0003800000 */
.L_x_4284:
        /* <DEDUP_REMOVED lines=9> */
.L_x_4287:
[----:B------:R-:W-:Y:S05]  /*14bf0*/  BSYNC B1 ;  /* 0x0000000000017941 */ /* 0x000fea0003800000 */
.L_x_4286:
        /* <DEDUP_REMOVED lines=10> */
.L_x_4288:
        /* <DEDUP_REMOVED lines=13> */
.L_x_4289:
        /* <DEDUP_REMOVED lines=13> */
.L_x_4290:
        /* <DEDUP_REMOVED lines=10> */
.L_x_4275:
[----:B------:R-:W-:Y:S05]  /*14ee0*/  BSYNC B0 ;  /* 0x0000000000007941 */ /* 0x000fea0003800000 */
.L_x_4238:
[----:B------:R-:W-:Y:S01]  /*14ef0*/  LOP3.LUT P0, RZ, R17, 0x2, RZ, 0xc0, !PT ;  /* 0x0000000211ff7812 */ /* 0x000fe2000780c0ff */
[----:B------:R-:W-:-:S12]  /*14f00*/  BSSY B0, `(.L_x_4291) ;  /* 0x0000043000007945 */ /* 0x000fd80003800000 */
[----:B------:R-:W-:Y:S05]  /*14f10*/  @!P0 BRA `(.L_x_4292) ;  /* 0x0000000400048947 */ /* 0x000fea0003800000 */
[----:B------:R-:W0:Y:S01]  /*14f20*/  S2R R2, SR_TID.X ;  /* 0x0000000000027919 */ /* 0x000e220000002100 */
[----:B------:R-:W-:Y:S01]  /*14f30*/  LEA R3, R0, UR38, 0x3 ;  /* 0x0000002600037c11 */ /* 0x000fe2000f8e18ff */
[----:B------:R-:W-:Y:S01]  /*14f40*/  BSSY B1, `(.L_x_4293) ;  /* 0x0000006000017945 */ /* 0x000fe20003800000 */
[----:B0-----:R-:W-:Y:S02]  /*14f50*/  LOP3.LUT R4, R2, 0x7f, RZ, 0xc0, !PT ;  /* 0x0000007f02047812 */ /* 0x001fe400078ec0ff */
[----:B------:R-:W-:Y:S02]  /*14f60*/  SHF.L.U32 R2, R10, 0x1f, RZ ;  /* 0x0000001f0a027819 */ /* 0x000fe400000006ff */
[----:B------:R-:W-:Y:S02]  /*14f70*/  ISETP.NE.AND P1, PT, R4, RZ, PT ;  /* 0x000000ff0400720c */ /* 0x000fe40003f25270 */
[----:B------:R-:W0:Y:S02]  /*14f80*/  SYNCS.PHASECHK.TRANS64.TRYWAIT P0, [R3+URZ+0x30860], R2 ;  /* 0x03086002030075a7 */ /* 0x000e24000800017f */
[----:B0-----:R-:W-:Y:S09]  /*14f90*/  @!P0 BRA `(.L_x_4294) ;  /* 0x0000001800688947 */ /* 0x001ff20003800000 */
.L_x_4340:
[----:B------:R-:W-:Y:S05]  /*14fa0*/  BSYNC B1 ;  /* 0x0000000000017941 */ /* 0x000fea0003800000 */
.L_x_4293:
        /* <DEDUP_REMOVED lines=8> */
.L_x_4296:
[----:B------:R-:W-:Y:S05]  /*15030*/  BSYNC B1 ;  /* 0x0000000000017941 */ /* 0x000fea0003800000 */
.L_x_4295:
        /* <DEDUP_REMOVED lines=13> */
.L_x_4297:
        /* <DEDUP_REMOVED lines=13> */
.L_x_4298:
        /* <DEDUP_REMOVED lines=13> */
.L_x_4299:
        /* <DEDUP_REMOVED lines=8> */
.L_x_4292:
[----:B------:R-:W-:Y:S05]  /*15330*/  BSYNC B0 ;  /* 0x0000000000007941 */ /* 0x000fea0003800000 */
.L_x_4291:
[----:B------:R-:W-:-:S05]  /*15340*/  VIADD R0, R0, 0x1 ;  /* 0x0000000100007836 */ /* 0x000fca0000000000 */
[----:B------:R-:W-:-:S04]  /*15350*/  ISETP.NE.AND P0, PT, R0, 0x2, PT ;  /* 0x000000020000780c */ /* 0x000fc80003f05270 */
[----:B0-----:R-:W-:Y:S02]  /*15360*/  SEL R3, RZ, 0x1, P0 ;  /* 0x00000001ff037807 */ /* 0x001fe40000000000 */
[----:B------:R-:W-:Y:S02]  /*15370*/  SEL R0, R0, RZ, P0 ;  /* 0x000000ff00007207 */ /* 0x000fe40000000000 */
[----:B------:R-:W-:Y:S01]  /*15380*/  LOP3.LUT R10, R10, R3, RZ, 0x3c, !PT ;  /* 0x000000030a0a7212 */ /* 0x000fe200078e3cff */
[----:B------:R-:W-:-:S07]  /*15390*/  IMAD.MOV.U32 R3, RZ, RZ, RZ ;  /* 0x000000ffff037224 */ /* 0x000fce00078e00ff */
.L_x_4216:
[----:B------:R-:W0:Y:S01]  /*153a0*/  S2R R5, SR_CgaCtaId ;  /* 0x0000000000057919 */ /* 0x000e220000008800 */
[----:B------:R-:W-:Y:S02]  /*153b0*/  MOV R2, 0x400 ;  /* 0x0000040000027802 */ /* 0x000fe40000000f00 */
[----:B------:R-:W-:Y:S02]  /*153c0*/  SHF.L.U32 R3, R3, 0x1f, RZ ;  /* 0x0000001f03037819 */ /* 0x000fe400000006ff */
[----:B0-----:R-:W-:-:S04]  /*153d0*/  LEA R2, R5, R2, 0x18 ;  /* 0x0000000205027211 */ /* 0x001fc800078ec0ff */
[----:B------:R-:W0:Y:S02]  /*153e0*/  SYNCS.PHASECHK.TRANS64.TRYWAIT P0, [R2+URZ+0x30820], R3 ;  /* 0x03082003020075a7 */ /* 0x000e24000800017f */
[----:B0-----:R-:W-:Y:S05]  /*153f0*/  @!P0 BRA `(.L_x_4300) ;  /* 0x0000001400648947 */ /* 0x001fea0003800000 */
.L_x_4341:
[----:B------:R-:W-:-:S03]  /*15400*/  UMOV UR4, 0xffffffff ;  /* 0xffffffff00047882 */ /* 0x000fc60000000000 */
[----:B------:R-:W-:Y:S05]  /*15410*/  BRA.DIV UR4, `(.L_x_4301) ;  /* 0x0000001604707947 */ /* 0x000fea000b800000 */
[----:B0-----:R-:W0:Y:S02]  /*15420*/  S2R R3, SR_TID.X ;  /* 0x0000000000037919 */ /* 0x001e240000002100 */
[----:B0-----:R-:W-:-:S04]  /*15430*/  SHF.R.U32.HI R3, RZ, 0x5, R3 ;  /* 0x00000005ff037819 */ /* 0x001fc80000011603 */
[----:B------:R-:W-:-:S05]  /*15440*/  LOP3.LUT R3, R3, 0x3, RZ, 0xc0, !PT ;  /* 0x0000000303037812 */ /* 0x000fca00078ec0ff */
[----:B------:R0:W1:Y:S02]  /*15450*/  SHFL.IDX PT, R14, R3, RZ, 0x1f ;  /* 0x00001fff030e7589 */ /* 0x00006400000e0000 */
.L_x_4344:
[----:B-1----:R-:W-:-:S13]  /*15460*/  ISETP.NE.AND P0, PT, R14, RZ, PT ;  /* 0x000000ff0e00720c */ /* 0x002fda0003f05270 */
[----:B------:R-:W-:Y:S05]  /*15470*/  @P0 BRA `(.L_x_4132) ;  /* 0x0000000000900947 */ /* 0x000fea0003800000 */
[----:B------:R-:W-:-:S03]  /*15480*/  UMOV UR4, 0xffffffff ;  /* 0xffffffff00047882 */ /* 0x000fc60000000000 */
[----:B------:R-:W-:Y:S05]  /*15490*/  BRA.DIV UR4, `(.L_x_4302) ;  /* 0x0000001604847947 */ /* 0x000fea000b800000 */
[----:B------:R-:W-:-:S13]  /*154a0*/  ELECT P6, URZ, PT ;  /* 0x00000000003f782f */ /* 0x000fda00038c0000 */
.L_x_4347:
[----:B------:R-:W-:Y:S05]  /*154b0*/  @!P6 BRA `(.L_x_4132) ;  /* 0x000000000080e947 */ /* 0x000fea0003800000 */
[----:B0-----:R-:W2:Y:S02]  /*154c0*/  LDL R3, [R1+0x8] ;  /* 0x0000080001037983 */ /* 0x001ea40000100800 */
[----:B--2---:R-:W-:-:S13]  /*154d0*/  R2UR UR4, R3 ;  /* 0x00000000030472ca */ /* 0x004fda00000e0000 */
[----:B------:R-:W-:-:S06]  /*154e0*/  ULOP3.LUT UR4, UR4, 0x2, URZ, 0xfc, !UPT ;  /* 0x0000000204047892 */ /* 0x000fcc000f8efc3f */
[----:B------:R-:W-:-:S05]  /*154f0*/  IMAD.U32 R3, RZ, RZ, UR4 ;  /* 0x00000004ff037e24 */ /* 0x000fca000f8e00ff */
[----:B------:R-:W-:-:S13]  /*15500*/  ISETP.NE.AND P2, PT, R3, 0x3, PT ;  /* 0x000000030300780c */ /* 0x000fda0003f45270 */
[----:B------:R-:W-:Y:S05]  /*15510*/  @!P2 BRA `(.L_x_4303) ;  /* 0x000000000004a947 */ /* 0x000fea0003800000 */
[----:B------:R-:W-:Y:S01]  /*15520*/  BPT.TRAP 0x1 ;  /* 0x000000040000795c */ /* 0x000fe20000300000 */
.L_x_4303:
        /* <DEDUP_REMOVED lines=12> */
.L_x_4348:
[----:B------:R-:W1:Y:S02]  /*155f0*/  SYNCS.PHASECHK.TRANS64.TRYWAIT P0, [R8+URZ], R5 ;  /* 0x00000005080075a7 */ /* 0x000e64000800017f */
[----:B-1----:R-:W-:Y:S05]  /*15600*/  @!P0 BRA `(.L_x_4305) ;  /* 0x00000014005c8947 */ /* 0x002fea0003800000 */
.L_x_4349:
[----:B------:R-:W-:Y:S05]  /*15610*/  @!P2 BRA `(.L_x_4306) ;  /* 0x000000000004a947 */ /* 0x000fea0003800000 */
[----:B------:R-:W-:Y:S01]  /*15620*/  BPT.TRAP 0x1 ;  /* 0x000000040000795c */ /* 0x000fe20000300000 */
.L_x_4306:
[----:B------:R-:W-:-:S04]  /*15630*/  VIADD R3, R2, 0x30860 ;  /* 0x0003086002037836 */ /* 0x000fc80000000000 */
[----:B0-----:R-:W-:-:S04]  /*15640*/  IMAD R7, R0, 0x8, R3 ;  /* 0x0000000800077824 */ /* 0x001fc800078e0203 */
[----:B------:R-:W0:Y:S02]  /*15650*/  SYNCS.PHASECHK.TRANS64.TRYWAIT P0, [R7+URZ], R4 ;  /* 0x00000004070075a7 */ /* 0x000e24000800017f */
[----:B0-----:R-:W-:Y:S05]  /*15660*/  @!P0 BRA `(.L_x_4307) ;  /* 0x0000001400588947 */ /* 0x001fea0003800000 */
.L_x_4350:
[----:B------:R-:W-:-:S07]  /*15670*/  IMAD R6, R6, 0x8, R3 ;  /* 0x0000000806067824 */ /* 0x000fce00078e0203 */
.L_x_4308:
[----:B--2---:R2:W3:Y:S02]  /*15680*/  SYNCS.PHASECHK.TRANS64.TRYWAIT P0, [R6+URZ], R5 ;  /* 0x00000005060075a7 */ /* 0x0044e4000800017f */
[----:B---3--:R-:W-:Y:S05]  /*15690*/  @!P0 NANOSLEEP.SYNCS 0x989680 ;  /* 0x009896800000895d */ /* 0x008fea0003900000 */
[----:B------:R-:W3:Y:S02]  /*156a0*/  @!P0 SYNCS.PHASECHK.TRANS64 P0, [R6+URZ], R5 ;  /* 0x00000005060085a7 */ /* 0x000ee4000800007f */
[----:B---3--:R-:W-:Y:S05]  /*156b0*/  @!P0 BRA `(.L_x_4308) ;  /* 0xfffffffc00f08947 */ /* 0x008fea000383ffff */
.L_x_4132:
[----:B------:R-:W-:Y:S05]  /*156c0*/  BSYNC B6 ;  /* 0x0000000000067941 */ /* 0x000fea0003800000 */
.L_x_4129:
[----:B------:R-:W-:Y:S05]  /*156d0*/  EXIT ;  /* 0x000000000000794d */ /* 0x000fea0003800000 */
.L_x_4142:
[----:B0-----:R-:W-:-:S04]  /*156e0*/  IMAD.U32 R3, RZ, RZ, UR58 ;  /* 0x0000003aff037e24 */ /* 0x001fc8000f8e00ff */
[----:B------:R0:W1:Y:S03]  /*156f0*/  SYNCS.PHASECHK.TRANS64.TRYWAIT P0, [R3+URZ+0x30800], R0 ;  /* 0x03080000030075a7 */ /* 0x000066000800017f */
[----:B-1----:R-:W-:Y:S05]  /*15700*/  @!P0 NANOSLEEP.SYNCS 0x989680 ;  /* 0x009896800000895d */ /* 0x002fea0003900000 */
[----:B------:R-:W1:Y:S02]  /*15710*/  @!P0 SYNCS.PHASECHK.TRANS64 P0, [R3+URZ+0x30800], R0 ;  /* 0x03080000030085a7 */ /* 0x000e64000800007f */
[----:B-1----:R-:W-:Y:S05]  /*15720*/  @!P0 BRA `(.L_x_4142) ;  /* 0xfffffffc00ec8947 */ /* 0x002fea000383ffff */
[----:B------:R-:W-:Y:S05]  /*15730*/  BRA `(.L_x_4309) ;  /* 0xfffffec000607947 */ /* 0x000fea000383ffff */
.L_x_4146:
[----:B0-----:R-:W-:-:S04]  /*15740*/  IMAD.U32 R3, RZ, RZ, UR58 ;  /* 0x0000003aff037e24 */ /* 0x001fc8000f8e00ff */
[----:B------:R0:W2:Y:S03]  /*15750*/  SYNCS.PHASECHK.TRANS64.TRYWAIT P2, [R3+URZ+0x30830], R0 ;  /* 0x03083000030075a7 */ /* 0x0000a6000804017f */
[----:B--2---:R-:W-:Y:S05]  /*15760*/  @!P2 NANOSLEEP.SYNCS 0x989680 ;  /* 0x009896800000a95d */ /* 0x004fea0003900000 */
[----:B------:R-:W2:Y:S02]  /*15770*/  @!P2 SYNCS.PHASECHK.TRANS64 P2, [R3+URZ+0x30830], R0 ;  /* 0x030830000300a5a7 */ /* 0x000ea4000804007f */
[----:B--2---:R-:W-:Y:S05]  /*15780*/  @!P2 BRA `(.L_x_4146) ;  /* 0xfffffffc00eca947 */ /* 0x004fea000383ffff */
[----:B------:R-:W-:Y:S05]  /*15790*/  BRA `(.L_x_4145) ;  /* 0xfffffec000907947 */ /* 0x000fea000383ffff */
.L_x_4162:
[----:B-1----:R-:W-:-:S04]  /*157a0*/  IMAD.U32 R15, RZ, RZ, UR61 ;  /* 0x0000003dff0f7e24 */ /* 0x002fc8000f8e00ff */
[----:B------:R1:W2:Y:S03]  /*157b0*/  SYNCS.PHASECHK.TRANS64.TRYWAIT P2, [R15+URZ+0x30830], R12 ;  /* 0x0308300c0f0075a7 */ /* 0x0002a6000804017f */
[----:B--2---:R-:W-:Y:S05]  /*157c0*/  @!P2 NANOSLEEP.SYNCS 0x989680 ;  /* 0x009896800000a95d */ /* 0x004fea0003900000 */
[----:B------:R-:W2:Y:S02]  /*157d0*/  @!P2 SYNCS.PHASECHK.TRANS64 P2, [R15+URZ+0x30830], R12 ;  /* 0x0308300c0f00a5a7 */ /* 0x000ea4000804007f */
[----:B--2---:R-:W-:Y:S05]  /*157e0*/  @!P2 BRA `(.L_x_4162) ;  /* 0xfffffffc00eca947 */ /* 0x004fea000383ffff */
[----:B------:R-:W-:Y:S05]  /*157f0*/  BRA `(.L_x_4161) ;  /* 0xfffffef400c87947 */ /* 0x000fea000383ffff */
.L_x_4166:
[----:B-1----:R-:W-:-:S04]  /*15800*/  IMAD.U32 R15, RZ, RZ, UR14 ;  /* 0x0000000eff0f7e24 */ /* 0x002fc8000f8e00ff */
[----:B------:R1:W3:Y:S03]  /*15810*/  SYNCS.PHASECHK.TRANS64.TRYWAIT P2, [R15+URZ+0x30850], R0 ;  /* 0x030850000f0075a7 */ /* 0x0002e6000804017f */
[----:B---3--:R-:W-:Y:S05]  /*15820*/  @!P2 NANOSLEEP.SYNCS 0x989680 ;  /* 0x009896800000a95d */ /* 0x008fea0003900000 */
[----:B------:R-:W3:Y:S02]  /*15830*/  @!P2 SYNCS.PHASECHK.TRANS64 P2, [R15+URZ+0x30850], R0 ;  /* 0x030850000f00a5a7 */ /* 0x000ee4000804007f */
[----:B---3--:R-:W-:Y:S05]  /*15840*/  @!P2 BRA `(.L_x_4166) ;  /* 0xfffffffc00eca947 */ /* 0x008fea000383ffff */
[----:B------:R-:W-:Y:S05]  /*15850*/  BRA `(.L_x_4165) ;  /* 0xffffff0000587947 */ /* 0x000fea000383ffff */
.L_x_4183:
[----:B-1----:R-:W-:-:S04]  /*15860*/  IMAD.U32 R4, RZ, RZ, UR57 ;  /* 0x00000039ff047e24 */ /* 0x002fc8000f8e00ff */
[----:B------:R1:W2:Y:S03]  /*15870*/  SYNCS.PHASECHK.TRANS64.TRYWAIT P2, [R4+URZ+0x30830], R3 ;  /* 0x03083003040075a7 */ /* 0x0002a6000804017f */
[----:B--2---:R-:W-:Y:S05]  /*15880*/  @!P2 NANOSLEEP.SYNCS 0x989680 ;  /* 0x009896800000a95d */ /* 0x004fea0003900000 */
[----:B------:R-:W2:Y:S02]  /*15890*/  @!P2 SYNCS.PHASECHK.TRANS64 P2, [R4+URZ+0x30830], R3 ;  /* 0x030830030400a5a7 */ /* 0x000ea4000804007f */
[----:B--2---:R-:W-:Y:S05]  /*158a0*/  @!P2 BRA `(.L_x_4183) ;  /* 0xfffffffc00eca947 */ /* 0x004fea000383ffff */
[----:B------:R-:W-:Y:S05]  /*158b0*/  BRA `(.L_x_4182) ;  /* 0xffffff2c00c47947 */ /* 0x000fea000383ffff */
.L_x_4187:
[----:B01----:R-:W-:-:S04]  /*158c0*/  IMAD.U32 R3, RZ, RZ, UR14 ;  /* 0x0000000eff037e24 */ /* 0x003fc8000f8e00ff */
[----:B------:R0:W1:Y:S03]  /*158d0*/  SYNCS.PHASECHK.TRANS64.TRYWAIT P2, [R3+URZ+0x30850], R0 ;  /* 0x03085000030075a7 */ /* 0x000066000804017f */
[----:B-1----:R-:W-:Y:S05]  /*158e0*/  @!P2 NANOSLEEP.SYNCS 0x989680 ;  /* 0x009896800000a95d */ /* 0x002fea0003900000 */
[----:B------:R-:W1:Y:S02]  /*158f0*/  @!P2 SYNCS.PHASECHK.TRANS64 P2, [R3+URZ+0x30850], R0 ;  /* 0x030850000300a5a7 */ /* 0x000e64000804007f */
[----:B-1----:R-:W-:Y:S05]  /*15900*/  @!P2 BRA `(.L_x_4187) ;  /* 0xfffffffc00eca947 */ /* 0x002fea000383ffff */
[----:B------:R-:W-:Y:S05]  /*15910*/  BRA `(.L_x_4186) ;  /* 0xffffff3800547947 */ /* 0x000fea000383ffff */
.L_x_4193:
[----:B-1----:R-:W-:-:S04]  /*15920*/  IMAD.U32 R4, RZ, RZ, UR57 ;  /* 0x00000039ff047e24 */ /* 0x002fc8000f8e00ff */
[----:B------:R1:W2:Y:S03]  /*15930*/  SYNCS.PHASECHK.TRANS64.TRYWAIT P2, [R4+URZ+0x30830], R3 ;  /* 0x03083003040075a7 */ /* 0x0002a6000804017f */
[----:B--2---:R-:W-:Y:S05]  /*15940*/  @!P2 NANOSLEEP.SYNCS 0x989680 ;  /* 0x009896800000a95d */ /* 0x004fea0003900000 */
[----:B------:R-:W2:Y:S02]  /*15950*/  @!P2 SYNCS.PHASECHK.TRANS64 P2, [R4+URZ+0x30830], R3 ;  /* 0x030830030400a5a7 */ /* 0x000ea4000804007f */
[----:B--2---:R-:W-:Y:S05]  /*15960*/  @!P2 BRA `(.L_x_4193) ;  /* 0xfffffffc00eca947 */ /* 0x004fea000383ffff */
[----:B------:R-:W-:Y:S05]  /*15970*/  BRA `(.L_x_4192) ;  /* 0xffffff5000907947 */ /* 0x000fea000383ffff */
.L_x_4197:
[----:B01----:R-:W-:-:S04]  /*15980*/  IMAD.U32 R3, RZ, RZ, UR14 ;  /* 0x0000000eff037e24 */ /* 0x003fc8000f8e00ff */
[----:B------:R0:W1:Y:S03]  /*15990*/  SYNCS.PHASECHK.TRANS64.TRYWAIT P2, [R3+URZ+0x30850], R0 ;  /* 0x03085000030075a7 */ /* 0x000066000804017f */
[----:B-1----:R-:W-:Y:S05]  /*159a0*/  @!P2 NANOSLEEP.SYNCS 0x989680 ;  /* 0x009896800000a95d */ /* 0x002fea0003900000 */
[----:B------:R-:W1:Y:S02]  /*159b0*/  @!P2 SYNCS.PHASECHK.TRANS64 P2, [R3+URZ+0x30850], R0 ;  /* 0x030850000300a5a7 */ /* 0x000e64000804007f */
[----:B-1----:R-:W-:Y:S05]  /*159c0*/  @!P2 BRA `(.L_x_4197) ;  /* 0xfffffffc00eca947 */ /* 0x002fea000383ffff */
[----:B------:R-:W-:Y:S05]  /*159d0*/  BRA `(.L_x_4196) ;  /* 0xffffff5c00207947 */ /* 0x000fea000383ffff */
.L_x_4210:
[----:B-1----:R-:W-:-:S04]  /*159e0*/  IMAD.U32 R7, RZ, RZ, UR5 ;  /* 0x00000005ff077e24 */ /* 0x002fc8000f8e00ff */
[----:B------:R1:W2:Y:S03]  /*159f0*/  SYNCS.PHASECHK.TRANS64.TRYWAIT P0, [R7+URZ+0x30850], R0 ;  /* 0x03085000070075a7 */ /* 0x0002a6000800017f */
[----:B--2---:R-:W-:Y:S05]  /*15a00*/  @!P0 NANOSLEEP.SYNCS 0x989680 ;  /* 0x009896800000895d */ /* 0x004fea0003900000 */
[----:B------:R-:W2:Y:S02]  /*15a10*/  @!P0 SYNCS.PHASECHK.TRANS64 P0, [R7+URZ+0x30850], R0 ;  /* 0x03085000070085a7 */ /* 0x000ea4000800007f */
[----:B--2---:R-:W-:Y:S05]  /*15a20*/  @!P0 BRA `(.L_x_4210) ;  /* 0xfffffffc00ec8947 */ /* 0x004fea000383ffff */
[----:B------:R-:W-:Y:S05]  /*15a30*/  BRA `(.L_x_4209) ;  /* 0xffffff8c002c7947 */ /* 0x000fea000383ffff */
.L_x_4227:
[----:B------:R-:W-:Y:S02]  /*15a40*/  IMAD.MOV.U32 R13, RZ, RZ, R0 ;  /* 0x000000ffff0d7224 */ /* 0x000fe400078e0000 */
[----:B------:R-:W-:Y:S02]  /*15a50*/  IMAD.MOV.U32 R12, RZ, RZ, RZ ;  /* 0x000000ffff0c7224 */ /* 0x000fe400078e00ff */
[----:B------:R-:W-:Y:S02]  /*15a60*/  IMAD.MOV.U32 R11, RZ, RZ, 0x1f ;  /* 0x0000001fff0b7424 */ /* 0x000fe400078e00ff */
[----:B------:R-:W-:-:S07]  /*15a70*/  IMAD.MOV.U32 R15, RZ, RZ, -0x1 ;  /* 0xffffffffff0f7424 */ /* 0x000fce00078e00ff */
[----:B0-----:R-:W-:Y:S05]  /*15a80*/  WARPSYNC.COLLECTIVE R15, `(.L_x_4310) ;  /* 0x000000000f087348 */ /* 0x001fea0003c00000 */
[----:B------:R1:W2:Y:S02]  /*15a90*/  SHFL.IDX P6, R14, R13, R12, R11 ;  /* 0x0000000c0d0e7389 */ /* 0x0002a400000c000b */
[----:B012---:R-:W-:Y:S01]  /*15aa0*/  ENDCOLLECTIVE ;  /* 0x000000000000791b */ /* 0x007fe20003800000 */
.L_x_4310:
[----:B------:R-:W-:Y:S05]  /*15ab0*/  BRA `(.L_x_4311) ;  /* 0xffffffc400407947 */ /* 0x000fea000383ffff */
.L_x_4229:
[----:B------:R-:W-:Y:S01]  /*15ac0*/  BSSY B0, `(.L_x_4312) ;  /* 0x0000006000007945 */ /* 0x000fe20003800000 */
[----:B------:R-:W-:-:S07]  /*15ad0*/  IMAD.MOV.U32 R15, RZ, RZ, -0x1 ;  /* 0xffffffffff0f7424 */ /* 0x000fce00078e00ff */
[----:B01----:R-:W-:Y:S05]  /*15ae0*/  WARPSYNC.COLLECTIVE R15, `(.L_x_4313) ;  /* 0x000000000f0c7348 */ /* 0x003fea0003c00000 */
[----:B------:R-:W-:Y:S02]  /*15af0*/  ELECT P6, UR62, PT ;  /* 0x00000000003e782f */ /* 0x000fe400038c0000 */
[----:B------:R-:W-:Y:S01]  /*15b00*/  MOV R14, UR62 ;  /* 0x0000003e000e7c02 */ /* 0x000fe20008000f00 */
[----:B01----:R-:W-:Y:S10]  /*15b10*/  ENDCOLLECTIVE ;  /* 0x000000000000791b */ /* 0x003ff40003800000 */
.L_x_4313:
[----:B------:R-:W-:Y:S05]  /*15b20*/  BSYNC B0 ;  /* 0x0000000000007941 */ /* 0x000fea0003800000 */
.L_x_4312:
[----:B------:R-:W-:Y:S05]  /*15b30*/  BRA `(.L_x_4314) ;  /* 0xffffffc400407947 */ /* 0x000fea000383ffff */
.L_x_4231:
[----:B-1----:R-:W-:-:S04]  /*15b40*/  IMAD.U32 R3, RZ, RZ, UR38 ;  /* 0x00000026ff037e24 */ /* 0x002fc8000f8e00ff */
[----:B------:R1:W3:Y:S03]  /*15b50*/  SYNCS.PHASECHK.TRANS64.TRYWAIT P0, [R3+URZ+0x30840], R0 ;  /* 0x03084000030075a7 */ /* 0x0002e6000800017f */
[----:B---3--:R-:W-:Y:S05]  /*15b60*/  @!P0 NANOSLEEP.SYNCS 0x989680 ;  /* 0x009896800000895d */ /* 0x008fea0003900000 */
[----:B------:R-:W3:Y:S02]  /*15b70*/  @!P0 SYNCS.PHASECHK.TRANS64 P0, [R3+URZ+0x30840], R0 ;  /* 0x03084000030085a7 */ /* 0x000ee4000800007f */
[----:B---3--:R-:W-:Y:S05]  /*15b80*/  @!P0 BRA `(.L_x_4231) ;  /* 0xfffffffc00ec8947 */ /* 0x008fea000383ffff */
[----:B------:R-:W-:Y:S05]  /*15b90*/  BRA `(.L_x_4315) ;  /* 0xffffffc4009c7947 */ /* 0x000fea000383ffff */
.L_x_4234:
[----:B------:R-:W-:Y:S02]  /*15ba0*/  IMAD.MOV.U32 R13, RZ, RZ, R8 ;  /* 0x000000ffff0d7224 */ /* 0x000fe400078e0008 */
[----:B------:R-:W-:Y:S02]  /*15bb0*/  IMAD.MOV.U32 R12, RZ, RZ, RZ ;  /* 0x000000ffff0c7224 */ /* 0x000fe400078e00ff */
[----:B------:R-:W-:Y:S02]  /*15bc0*/  IMAD.MOV.U32 R11, RZ, RZ, 0x181f ;  /* 0x0000181fff0b7424 */ /* 0x000fe400078e00ff */
[----:B------:R-:W-:Y:S02]  /*15bd0*/  IMAD.MOV.U32 R15, RZ, RZ, -0x1 ;  /* 0xffffffffff0f7424 */ /* 0x000fe400078e00ff */
[----:B------:R-:W-:-:S07]  /*15be0*/  VIADD R6, R6, UR45 ;  /* 0x0000002d06067c36 */ /* 0x000fce0008000000 */
[----:B------:R-:W-:Y:S05]  /*15bf0*/  WARPSYNC.COLLECTIVE R15, `(.L_x_4316) ;  /* 0x000000000f087348 */ /* 0x000fea0003c00000 */
[----:B------:R0:W1:Y:S02]  /*15c00*/  SHFL.IDX P6, R14, R13, R12, R11 ;  /* 0x0000000c0d0e7389 */ /* 0x00006400000c000b */
[----:B01----:R-:W-:Y:S01]  /*15c10*/  ENDCOLLECTIVE ;  /* 0x000000000000791b */ /* 0x003fe20003800000 */
.L_x_4316:
[----:B------:R-:W-:Y:S02]  /*15c20*/  VIADD R4, R6, 0x10 ;  /* 0x0000001006047836 */ /* 0x000fe40000000000 */
[----:B------:R-:W-:Y:S02]  /*15c30*/  IMAD.MOV.U32 R13, RZ, RZ, R0 ;  /* 0x000000ffff0d7224 */ /* 0x000fe400078e0000 */
[----:B------:R-:W-:-:S07]  /*15c40*/  IMAD.MOV.U32 R2, RZ, RZ, R14 ;  /* 0x000000ffff027224 */ /* 0x000fce00078e000e */
[----:B------:R-:W-:Y:S05]  /*15c50*/  WARPSYNC.COLLECTIVE R15, `(.L_x_4317) ;  /* 0x000000000f087348 */ /* 0x000fea0003c00000 */
[----:B------:R0:W1:Y:S02]  /*15c60*/  SHFL.IDX P6, R14, R13, R12, R11 ;  /* 0x0000000c0d0e7389 */ /* 0x00006400000c000b */
[----:B01----:R-:W-:Y:S01]  /*15c70*/  ENDCOLLECTIVE ;  /* 0x000000000000791b */ /* 0x003fe20003800000 */
.L_x_4317:
[----:B------:R-:W-:Y:S01]  /*15c80*/  ULDC UR4, c[0x0][0x288] ;  /* 0x0000a20000047ab9 */ /* 0x000fe20000000800 */
[----:B------:R-:W-:Y:S01]  /*15c90*/  IMAD.MOV.U32 R3, RZ, RZ, R2 ;  /* 0x000000ffff037224 */ /* 0x000fe200078e0002 */
[----:B------:R-:W-:Y:S01]  /*15ca0*/  ULDC.64 UR6, c[0x0][0x208] ;  /* 0x0000820000067ab9 */ /* 0x000fe20000000a00 */
[----:B------:R-:W-:-:S05]  /*15cb0*/  IMAD R7, R7, UR4, RZ ;  /* 0x0000000407077c24 */ /* 0x000fca000f8e02ff */
        /* <DEDUP_REMOVED lines=16> */
.L_x_4318:
[----:B------:R-:W-:Y:S01]  /*15dc0*/  VIADD R2, R6, 0x20 ;  /* 0x0000002006027836 */ /* 0x000fe20000000000 */
[----:B------:R-:W-:Y:S01]  /*15dd0*/  @!P3 LEA R20, R9, UR38, 0x1 ;  /* 0x000000260914bc11 */ /* 0x000fe2000f8e08ff */
[----:B------:R-:W-:Y:S02]  /*15de0*/  IMAD.MOV.U32 R13, RZ, RZ, R0 ;  /* 0x000000ffff0d7224 */ /* 0x000fe400078e0000 */
[----:B------:R-:W-:-:S07]  /*15df0*/  IMAD.MOV.U32 R4, RZ, RZ, R14 ;  /* 0x000000ffff047224 */ /* 0x000fce00078e000e */
[----:B------:R-:W-:Y:S05]  /*15e00*/  WARPSYNC.COLLECTIVE R15, `(.L_x_4319) ;  /* 0x000000000f087348 */ /* 0x000fea0003c00000 */
[----:B------:R0:W1:Y:S02]  /*15e10*/  SHFL.IDX P6, R14, R13, R12, R11 ;  /* 0x0000000c0d0e7389 */ /* 0x00006400000c000b */
[----:B01----:R-:W-:Y:S01]  /*15e20*/  ENDCOLLECTIVE ;  /* 0x000000000000791b */ /* 0x003fe20003800000 */
.L_x_4319:
        /* <DEDUP_REMOVED lines=16> */
.L_x_4320:
[----:B------:R-:W-:Y:S01]  /*15f30*/  VIADD R4, R6, 0x30 ;  /* 0x0000003006047836 */ /* 0x000fe20000000000 */
[----:B------:R-:W-:Y:S01]  /*15f40*/  @!P3 LEA R21, R9, UR38, 0x1 ;  /* 0x000000260915bc11 */ /* 0x000fe2000f8e08ff */
[----:B------:R-:W-:Y:S02]  /*15f50*/  IMAD.MOV.U32 R13, RZ, RZ, R0 ;  /* 0x000000ffff0d7224 */ /* 0x000fe400078e0000 */
[----:B------:R-:W-:-:S07]  /*15f60*/  IMAD.MOV.U32 R2, RZ, RZ, R14 ;  /* 0x000000ffff027224 */ /* 0x000fce00078e000e */
[----:B------:R-:W-:Y:S05]  /*15f70*/  WARPSYNC.COLLECTIVE R15, `(.L_x_4321) ;  /* 0x000000000f087348 */ /* 0x000fea0003c00000 */
[----:B------:R0:W1:Y:S02]  /*15f80*/  SHFL.IDX P6, R14, R13, R12, R11 ;  /* 0x0000000c0d0e7389 */ /* 0x00006400000c000b */
[----:B01----:R-:W-:Y:S01]  /*15f90*/  ENDCOLLECTIVE ;  /* 0x000000000000791b */ /* 0x003fe20003800000 */
.L_x_4321:
        /* <DEDUP_REMOVED lines=16> */
.L_x_4322:
[----:B------:R-:W-:Y:S01]  /*160a0*/  VIADD R2, R6, 0x40 ;  /* 0x0000004006027836 */ /* 0x000fe20000000000 */
[----:B------:R-:W-:Y:S01]  /*160b0*/  @!P3 LEA R20, R9, UR38, 0x1 ;  /* 0x000000260914bc11 */ /* 0x000fe2000f8e08ff */
[----:B------:R-:W-:Y:S02]  /*160c0*/  IMAD.MOV.U32 R13, RZ, RZ, R0 ;  /* 0x000000ffff0d7224 */ /* 0x000fe400078e0000 */
[----:B------:R-:W-:-:S07]  /*160d0*/  IMAD.MOV.U32 R4, RZ, RZ, R14 ;  /* 0x000000ffff047224 */ /* 0x000fce00078e000e */
[----:B------:R-:W-:Y:S05]  /*160e0*/  WARPSYNC.COLLECTIVE R15, `(.L_x_4323) ;  /* 0x000000000f087348 */ /* 0x000fea0003c00000 */
[----:B------:R0:W1:Y:S02]  /*160f0*/  SHFL.IDX P6, R14, R13, R12, R11 ;  /* 0x0000000c0d0e7389 */ /* 0x00006400000c000b */
[----:B01----:R-:W-:Y:S01]  /*16100*/  ENDCOLLECTIVE ;  /* 0x000000000000791b */ /* 0x003fe20003800000 */
.L_x_4323:
        /* <DEDUP_REMOVED lines=16> */
.L_x_4324:
[----:B------:R-:W-:Y:S01]  /*16210*/  VIADD R4, R6, 0x50 ;  /* 0x0000005006047836 */ /* 0x000fe20000000000 */
[----:B------:R-:W-:Y:S01]  /*16220*/  @!P3 LEA R21, R9, UR38, 0x1 ;  /* 0x000000260915bc11 */ /* 0x000fe2000f8e08ff */
[----:B------:R-:W-:Y:S02]  /*16230*/  IMAD.MOV.U32 R13, RZ, RZ, R0 ;  /* 0x000000ffff0d7224 */ /* 0x000fe400078e0000 */
[----:B------:R-:W-:-:S07]  /*16240*/  IMAD.MOV.U32 R2, RZ, RZ, R14 ;  /* 0x000000ffff027224 */ /* 0x000fce00078e000e */
[----:B------:R-:W-:Y:S05]  /*16250*/  WARPSYNC.COLLECTIVE R15, `(.L_x_4325) ;  /* 0x000000000f087348 */ /* 0x000fea0003c00000 */
[----:B------:R0:W1:Y:S02]  /*16260*/  SHFL.IDX P6, R14, R13, R12, R11 ;  /* 0x0000000c0d0e7389 */ /* 0x00006400000c000b */
[----:B01----:R-:W-:Y:S01]  /*16270*/  ENDCOLLECTIVE ;  /* 0x000000000000791b */ /* 0x003fe20003800000 */
.L_x_4325:
        /* <DEDUP_REMOVED lines=16> */
.L_x_4326:
[----:B------:R-:W-:Y:S01]  /*16380*/  VIADD R2, R6, 0x60 ;  /* 0x0000006006027836 */ /* 0x000fe20000000000 */
[----:B------:R-:W-:Y:S01]  /*16390*/  @!P3 LEA R20, R9, UR38, 0x1 ;  /* 0x000000260914bc11 */ /* 0x000fe2000f8e08ff */
[----:B------:R-:W-:Y:S02]  /*163a0*/  IMAD.MOV.U32 R13, RZ, RZ, R0 ;  /* 0x000000ffff0d7224 */ /* 0x000fe400078e0000 */
[----:B------:R-:W-:-:S07]  /*163b0*/  IMAD.MOV.U32 R4, RZ, RZ, R14 ;  /* 0x000000ffff047224 */ /* 0x000fce00078e000e */
[----:B------:R-:W-:Y:S05]  /*163c0*/  WARPSYNC.COLLECTIVE R15, `(.L_x_4327) ;  /* 0x000000000f087348 */ /* 0x000fea0003c00000 */
[----:B------:R0:W1:Y:S02]  /*163d0*/  SHFL.IDX P6, R14, R13, R12, R11 ;  /* 0x0000000c0d0e7389 */ /* 0x00006400000c000b */
[----:B01----:R-:W-:Y:S01]  /*163e0*/  ENDCOLLECTIVE ;  /* 0x000000000000791b */ /* 0x003fe20003800000 */
.L_x_4327:
        /* <DEDUP_REMOVED lines=16> */
.L_x_4328:
[----:B------:R-:W-:Y:S01]  /*164f0*/  @!P3 LEA R21, R9, UR38, 0x1 ;  /* 0x000000260915bc11 */ /* 0x000fe2000f8e08ff */
[----:B------:R-:W-:Y:S02]  /*16500*/  IMAD.MOV.U32 R13, RZ, RZ, R0 ;  /* 0x000000ffff0d7224 */ /* 0x000fe400078e0000 */
[----:B------:R-:W-:-:S07]  /*16510*/  IMAD.MOV.U32 R2, RZ, RZ, R14 ;  /* 0x000000ffff027224 */ /* 0x000fce00078e000e */
[----:B------:R-:W-:Y:S05]  /*16520*/  WARPSYNC.COLLECTIVE R15, `(.L_x_4329) ;  /* 0x000000000f087348 */ /* 0x000fea0003c00000 */
[----:B------:R0:W1:Y:S02]  /*16530*/  SHFL.IDX P6, R14, R13, R12, R11 ;  /* 0x0000000c0d0e7389 */ /* 0x00006400000c000b */
[----:B01----:R-:W-:Y:S01]  /*16540*/  ENDCOLLECTIVE ;  /* 0x000000000000791b */ /* 0x003fe20003800000 */
.L_x_4329:
        /* <DEDUP_REMOVED lines=15> */
.L_x_4330:
[----:B------:R-:W-:Y:S02]  /*16640*/  IMAD.MOV.U32 R13, RZ, RZ, R0 ;  /* 0x000000ffff0d7224 */ /* 0x000fe400078e0000 */
[----:B------:R-:W-:-:S07]  /*16650*/  IMAD.MOV.U32 R4, RZ, RZ, R14 ;  /* 0x000000ffff047224 */ /* 0x000fce00078e000e */
[----:B------:R-:W-:Y:S05]  /*16660*/  WARPSYNC.COLLECTIVE R15, `(.L_x_4331) ;  /* 0x000000000f087348 */ /* 0x000fea0003c00000 */
[----:B------:R0:W1:Y:S02]  /*16670*/  SHFL.IDX P6, R14, R13, R12, R11 ;  /* 0x0000000c0d0e7389 */ /* 0x00006400000c000b */
[----:B01----:R-:W-:Y:S01]  /*16680*/  ENDCOLLECTIVE ;  /* 0x000000000000791b */ /* 0x003fe20003800000 */
.L_x_4331:
[----:B------:R-:W-:Y:S05]  /*16690*/  BRA `(.L_x_4332) ;  /* 0xffffffc400fc7947 */ /* 0x000fea000383ffff */
.L_x_4237:
[----:B-1----:R-:W-:-:S04]  /*166a0*/  IMAD.U32 R3, RZ, RZ, UR38 ;  /* 0x00000026ff037e24 */ /* 0x002fc8000f8e00ff */
[----:B------:R1:W2:Y:S03]  /*166b0*/  SYNCS.PHASECHK.TRANS64.TRYWAIT P0, [R3+URZ+0x30820], R0 ;  /* 0x03082000030075a7 */ /* 0x0002a6000800017f */
[----:B--2---:R-:W-:Y:S05]  /*166c0*/  @!P0 NANOSLEEP.SYNCS 0x989680 ;  /* 0x009896800000895d */ /* 0x004fea0003900000 */
[----:B------:R-:W2:Y:S02]  /*166d0*/  @!P0 SYNCS.PHASECHK.TRANS64 P0, [R3+URZ+0x30820], R0 ;  /* 0x03082000030085a7 */ /* 0x000ea4000800007f */
[----:B--2---:R-:W-:Y:S05]  /*166e0*/  @!P0 BRA `(.L_x_4237) ;  /* 0xfffffffc00ec8947 */ /* 0x004fea000383ffff */
[----:B------:R-:W-:Y:S05]  /*166f0*/  BRA `(.L_x_4333) ;  /* 0xffffffc800547947 */ /* 0x000fea000383ffff */
.L_x_4244:
[----:B-1----:R-:W-:-:S04]  /*16700*/  IMAD.U32 R3, RZ, RZ, UR38 ;  /* 0x00000026ff037e24 */ /* 0x002fc8000f8e00ff */
[----:B------:R1:W2:Y:S03]  /*16710*/  SYNCS.PHASECHK.TRANS64.TRYWAIT P0, [R3+URZ+0x30848], R2 ;  /* 0x03084802030075a7 */ /* 0x0002a6000800017f */
[----:B--2---:R-:W-:Y:S05]  /*16720*/  @!P0 NANOSLEEP.SYNCS 0x989680 ;  /* 0x009896800000895d */ /* 0x004fea0003900000 */
[----:B------:R-:W2:Y:S02]  /*16730*/  @!P0 SYNCS.PHASECHK.TRANS64 P0, [R3+URZ+0x30848], R2 ;  /* 0x03084802030085a7 */ /* 0x000ea4000800007f */
[----:B--2---:R-:W-:Y:S05]  /*16740*/  @!P0 BRA `(.L_x_4244) ;  /* 0xfffffffc00ec8947 */ /* 0x004fea000383ffff */
[----:B------:R-:W-:Y:S05]  /*16750*/  BRA `(.L_x_4334) ;  /* 0xffffffcc00387947 */ /* 0x000fea000383ffff */
.L_x_4251:
[----:B0-----:R-:W-:-:S04]  /*16760*/  IMAD.U32 R3, RZ, RZ, UR38 ;  /* 0x00000026ff037e24 */ /* 0x001fc8000f8e00ff */
[----:B------:R0:W1:Y:S03]  /*16770*/  SYNCS.PHASECHK.TRANS64.TRYWAIT P0, [R3+URZ+0x30860], R2 ;  /* 0x03086002030075a7 */ /* 0x000066000800017f */
[----:B-1----:R-:W-:Y:S05]  /*16780*/  @!P0 NANOSLEEP.SYNCS 0x989680 ;  /* 0x009896800000895d */ /* 0x002fea0003900000 */
[----:B------:R-:W1:Y:S02]  /*16790*/  @!P0 SYNCS.PHASECHK.TRANS64 P0, [R3+URZ+0x30860], R2 ;  /* 0x03086002030085a7 */ /* 0x000e64000800007f */
[----:B-1----:R-:W-:Y:S05]  /*167a0*/  @!P0 BRA `(.L_x_4251) ;  /* 0xfffffffc00ec8947 */ /* 0x002fea000383ffff */
[----:B------:R-:W-:Y:S05]  /*167b0*/  BRA `(.L_x_4335) ;  /* 0xffffffd000107947 */ /* 0x000fea000383ffff */
.L_x_4261:
[----:B-1----:R-:W-:-:S04]  /*167c0*/  IMAD.U32 R3, RZ, RZ, UR38 ;  /* 0x00000026ff037e24 */ /* 0x002fc8000f8e00ff */
[----:B------:R1:W2:Y:S03]  /*167d0*/  SYNCS.PHASECHK.TRANS64.TRYWAIT P0, [R3+URZ+0x30840], R2 ;  /* 0x03084002030075a7 */ /* 0x0002a6000800017f */
[----:B--2---:R-:W-:Y:S05]  /*167e0*/  @!P0 NANOSLEEP.SYNCS 0x989680 ;  /* 0x009896800000895d */ /* 0x004fea0003900000 */
[----:B------:R-:W2:Y:S02]  /*167f0*/  @!P0 SYNCS.PHASECHK.TRANS64 P0, [R3+URZ+0x30840], R2 ;  /* 0x03084002030085a7 */ /* 0x000ea4000800007f */
[----:B--2---:R-:W-:Y:S05]  /*16800*/  @!P0 BRA `(.L_x_4261) ;  /* 0xfffffffc00ec8947 */ /* 0x004fea000383ffff */
[----:B------:R-:W-:Y:S05]  /*16810*/  BRA `(.L_x_4336) ;  /* 0xffffffd400687947 */ /* 0x000fea000383ffff */
.L_x_4268:
[----:B0-----:R-:W-:-:S04]  /*16820*/  IMAD.U32 R3, RZ, RZ, UR38 ;  /* 0x00000026ff037e24 */ /* 0x001fc8000f8e00ff */
[----:B------:R0:W1:Y:S03]  /*16830*/  SYNCS.PHASECHK.TRANS64.TRYWAIT P0, [R3+URZ+0x30868], R2 ;  /* 0x03086802030075a7 */ /* 0x000066000800017f */
[----:B-1----:R-:W-:Y:S05]  /*16840*/  @!P0 NANOSLEEP.SYNCS 0x989680 ;  /* 0x009896800000895d */ /* 0x002fea0003900000 */
[----:B------:R-:W1:Y:S02]  /*16850*/  @!P0 SYNCS.PHASECHK.TRANS64 P0, [R3+URZ+0x30868], R2 ;  /* 0x03086802030085a7 */ /* 0x000e64000800007f */
[----:B-1----:R-:W-:Y:S05]  /*16860*/  @!P0 BRA `(.L_x_4268) ;  /* 0xfffffffc00ec8947 */ /* 0x002fea000383ffff */
[----:B------:R-:W-:Y:S05]  /*16870*/  BRA `(.L_x_4337) ;  /* 0xffffffd800407947 */ /* 0x000fea000383ffff */
.L_x_4278:
[----:B-1----:R-:W-:-:S04]  /*16880*/  IMAD.U32 R3, RZ, RZ, UR38 ;  /* 0x00000026ff037e24 */ /* 0x002fc8000f8e00ff */
[----:B------:R1:W2:Y:S03]  /*16890*/  SYNCS.PHASECHK.TRANS64.TRYWAIT P0, [R3+URZ+0x30848], R2 ;  /* 0x03084802030075a7 */ /* 0x0002a6000800017f */
[----:B--2---:R-:W-:Y:S05]  /*168a0*/  @!P0 NANOSLEEP.SYNCS 0x989680 ;  /* 0x009896800000895d */ /* 0x004fea0003900000 */
[----:B------:R-:W2:Y:S02]  /*168b0*/  @!P0 SYNCS.PHASECHK.TRANS64 P0, [R3+URZ+0x30848], R2 ;  /* 0x03084802030085a7 */ /* 0x000ea4000800007f */
[----:B--2---:R-:W-:Y:S05]  /*168c0*/  @!P0 BRA `(.L_x_4278) ;  /* 0xfffffffc00ec8947 */ /* 0x004fea000383ffff */
[----:B------:R-:W-:Y:S05]  /*168d0*/  BRA `(.L_x_4338) ;  /* 0xffffffdc00b07947 */ /* 0x000fea000383ffff */
.L_x_4285:
[----:B0-----:R-:W-:-:S04]  /*168e0*/  IMAD.U32 R3, RZ, RZ, UR38 ;  /* 0x00000026ff037e24 */ /* 0x001fc8000f8e00ff */
[----:B------:R0:W1:Y:S03]  /*168f0*/  SYNCS.PHASECHK.TRANS64.TRYWAIT P0, [R3+URZ+0x30860], R2 ;  /* 0x03086002030075a7 */ /* 0x000066000800017f */
[----:B-1----:R-:W-:Y:S05]  /*16900*/  @!P0 NANOSLEEP.SYNCS 0x989680 ;  /* 0x009896800000895d */ /* 0x002fea0003900000 */
[----:B------:R-:W1:Y:S02]  /*16910*/  @!P0 SYNCS.PHASECHK.TRANS64 P0, [R3+URZ+0x30860], R2 ;  /* 0x03086002030085a7 */ /* 0x000e64000800007f */
[----:B-1----:R-:W-:Y:S05]  /*16920*/  @!P0 BRA `(.L_x_4285) ;  /* 0xfffffffc00ec8947 */ /* 0x002fea000383ffff */
[----:B------:R-:W-:Y:S05]  /*16930*/  BRA `(.L_x_4339) ;  /* 0xffffffe000847947 */ /* 0x000fea000383ffff */
.L_x_4294:
[----:B0-----:R0:W1:Y:S02]  /*16940*/  SYNCS.PHASECHK.TRANS64.TRYWAIT P0, [R3+URZ+0x30860], R2 ;  /* 0x03086002030075a7 */ /* 0x001064000800017f */
[----:B-1----:R-:W-:Y:S05]  /*16950*/  @!P0 NANOSLEEP.SYNCS 0x989680 ;  /* 0x009896800000895d */ /* 0x002fea0003900000 */
[----:B------:R-:W1:Y:S02]  /*16960*/  @!P0 SYNCS.PHASECHK.TRANS64 P0, [R3+URZ+0x30860], R2 ;  /* 0x03086002030085a7 */ /* 0x000e64000800007f */
[----:B-1----:R-:W-:Y:S05]  /*16970*/  @!P0 BRA `(.L_x_4294) ;  /* 0xfffffffc00f08947 */ /* 0x002fea000383ffff */
[----:B------:R-:W-:Y:S05]  /*16980*/  BRA `(.L_x_4340) ;  /* 0xffffffe400847947 */ /* 0x000fea000383ffff */
.L_x_4300:
[----:B0-----:R0:W1:Y:S02]  /*16990*/  SYNCS.PHASECHK.TRANS64.TRYWAIT P0, [R2+URZ+0x30820], R3 ;  /* 0x03082003020075a7 */ /* 0x001064000800017f */
[----:B-1----:R-:W-:Y:S05]  /*169a0*/  @!P0 NANOSLEEP.SYNCS 0x989680 ;  /* 0x009896800000895d */ /* 0x002fea0003900000 */
[----:B------:R-:W1:Y:S02]  /*169b0*/  @!P0 SYNCS.PHASECHK.TRANS64 P0, [R2+URZ+0x30820], R3 ;  /* 0x03082003020085a7 */ /* 0x000e64000800007f */
[----:B-1----:R-:W-:Y:S05]  /*169c0*/  @!P0 BRA `(.L_x_4300) ;  /* 0xfffffffc00f08947 */ /* 0x002fea000383ffff */
[----:B------:R-:W-:Y:S05]  /*169d0*/  BRA `(.L_x_4341) ;  /* 0xffffffe800887947 */ /* 0x000fea000383ffff */
.L_x_4301:
        /* <DEDUP_REMOVED lines=11> */
.L_x_4343:
[----:B------:R-:W-:Y:S05]  /*16a90*/  BSYNC B0 ;  /* 0x0000000000007941 */ /* 0x000fea0003800000 */
.L_x_4342:
[----:B------:R-:W-:Y:S05]  /*16aa0*/  BRA `(.L_x_4344) ;  /* 0xffffffe8006c7947 */ /* 0x000fea000383ffff */
.L_x_4302:
[----:B------:R-:W-:Y:S01]  /*16ab0*/  BSSY B0, `(.L_x_4345) ;  /* 0x0000006000007945 */ /* 0x000fe20003800000 */
[----:B------:R-:W-:-:S07]  /*16ac0*/  IMAD.MOV.U32 R15, RZ, RZ, -0x1 ;  /* 0xffffffffff0f7424 */ /* 0x000fce00078e00ff */
[----:B0-----:R-:W-:Y:S05]  /*16ad0*/  WARPSYNC.COLLECTIVE R15, `(.L_x_4346) ;  /* 0x000000000f0c7348 */ /* 0x001fea0003c00000 */
[----:B------:R-:W-:Y:S02]  /*16ae0*/  ELECT P6, UR62, PT ;  /* 0x00000000003e782f */ /* 0x000fe400038c0000 */
[----:B------:R-:W-:Y:S01]  /*16af0*/  MOV R14, UR62 ;  /* 0x0000003e000e7c02 */ /* 0x000fe20008000f00 */
[----:B0-----:R-:W-:Y:S10]  /*16b00*/  ENDCOLLECTIVE ;  /* 0x000000000000791b */ /* 0x001ff40003800000 */
.L_x_4346:
[----:B------:R-:W-:Y:S05]  /*16b10*/  BSYNC B0 ;  /* 0x0000000000007941 */ /* 0x000fea0003800000 */
.L_x_4345:
[----:B------:R-:W-:Y:S05]  /*16b20*/  BRA `(.L_x_4347) ;  /* 0xffffffe800607947 */ /* 0x000fea000383ffff */
.L_x_4304:
[----:B0-----:R0:W1:Y:S02]  /*16b30*/  SYNCS.PHASECHK.TRANS64.TRYWAIT P0, [R7+URZ], R4 ;  /* 0x00000004070075a7 */ /* 0x001064000800017f */
[----:B-1----:R-:W-:Y:S05]  /*16b40*/  @!P0 NANOSLEEP.SYNCS 0x989680 ;  /* 0x009896800000895d */ /* 0x002fea0003900000 */
[----:B------:R-:W1:Y:S02]  /*16b50*/  @!P0 SYNCS.PHASECHK.TRANS64 P0, [R7+URZ], R4 ;  /* 0x00000004070085a7 */ /* 0x000e64000800007f */
[----:B-1----:R-:W-:Y:S05]  /*16b60*/  @!P0 BRA `(.L_x_4304) ;  /* 0xfffffffc00f08947 */ /* 0x002fea000383ffff */
[----:B------:R-:W-:Y:S05]  /*16b70*/  BRA `(.L_x_4348) ;  /* 0xffffffe8009c7947 */ /* 0x000fea000383ffff */
.L_x_4305:
[----:B-1----:R1:W2:Y:S02]  /*16b80*/  SYNCS.PHASECHK.TRANS64.TRYWAIT P0, [R8+URZ], R5 ;  /* 0x00000005080075a7 */ /* 0x0022a4000800017f */
[----:B--2---:R-:W-:Y:S05]  /*16b90*/  @!P0 NANOSLEEP.SYNCS 0x989680 ;  /* 0x009896800000895d */ /* 0x004fea0003900000 */
[----:B------:R-:W2:Y:S02]  /*16ba0*/  @!P0 SYNCS.PHASECHK.TRANS64 P0, [R8+URZ], R5 ;  /* 0x00000005080085a7 */ /* 0x000ea4000800007f */
[----:B--2---:R-:W-:Y:S05]  /*16bb0*/  @!P0 BRA `(.L_x_4305) ;  /* 0xfffffffc00f08947 */ /* 0x004fea000383ffff */
[----:B------:R-:W-:Y:S05]  /*16bc0*/  BRA `(.L_x_4349) ;  /* 0xffffffe800907947 */ /* 0x000fea000383ffff */
.L_x_4307:
[----:B0-----:R0:W2:Y:S02]  /*16bd0*/  SYNCS.PHASECHK.TRANS64.TRYWAIT P0, [R7+URZ], R4 ;  /* 0x00000004070075a7 */ /* 0x0010a4000800017f */
[----:B--2---:R-:W-:Y:S05]  /*16be0*/  @!P0 NANOSLEEP.SYNCS 0x989680 ;  /* 0x009896800000895d */ /* 0x004fea0003900000 */
[----:B------:R-:W2:Y:S02]  /*16bf0*/  @!P0 SYNCS.PHASECHK.TRANS64 P0, [R7+URZ], R4 ;  /* 0x00000004070085a7 */ /* 0x000ea4000800007f */
[----:B--2---:R-:W-:Y:S05]  /*16c00*/  @!P0 BRA `(.L_x_4307) ;  /* 0xfffffffc00f08947 */ /* 0x004fea000383ffff */
[----:B------:R-:W-:Y:S05]  /*16c10*/  BRA `(.L_x_4350) ;  /* 0xffffffe800947947 */ /* 0x000fea000383ffff */
.L_x_4351:
        /* <DEDUP_REMOVED lines=14> */
.L_x_14851:


//--------------------- .text._ZN7cutlass13device_kernelIN5flash11enable_sm90INS1_16FlashAttnFwdSm90INS1_25CollectiveMainloopFwdSm90ILi2EN4cute5tupleIJNS5_1CILi1EEES8_S8_EEENS6_IJNS7_ILi128EEENS7_ILi96EEENS7_ILi192EEEEEELi192ENS_6half_tEfNS_4arch4Sm90ELb0ELb1ELb1ELb1ELb0ELb0ELb0ELb1ELb1ELb1ELb1ELb0EEENS1_21CollectiveEpilogueFwdINS6_IJSA_SC_SB_EEES9_SE_SG_Li256ELb1ELb1ELb1ELb0EEENS1_36VarlenDynamicPersistentTileSchedulerILi128ELi96ELi256ELi128ELb1ELb1ELb1ELb1ELb0ELb1EEEEEEEEEvNT_6ParamsE --------------------------
	.section	.text._ZN7cutlass13device_kernelIN5flash11enable_sm90INS1_16FlashAttnFwdSm90INS1_25CollectiveMainloopFwdSm90ILi2EN4cute5tupleIJNS5_1CILi1EEES8_S8_EEENS6_IJNS7_ILi128EEENS7_ILi96EEENS7_ILi192EEEEEELi192ENS_6half_tEfNS_4arch4Sm90ELb0ELb1ELb1ELb1ELb0ELb0ELb0ELb1ELb1ELb1ELb1ELb0EEENS1_21CollectiveEpilogueFwdINS6_IJSA_SC_SB_EEES9_SE_SG_Li256ELb1ELb1ELb1ELb0EEENS1_36VarlenDynamicPersistentTileSchedulerILi128ELi96ELi256ELi128ELb1ELb1ELb1ELb1ELb0ELb1EEEEEEEEEvNT_6ParamsE,"ax",@progbits
	.align	128
.text._ZN7cutlass13device_kernelIN5flash11enable_sm90INS1_16FlashAttnFwdSm90INS1_25CollectiveMainloopFwdSm90ILi2EN4cute5tupleIJNS5_1CILi1EEES8_S8_EEENS6_IJNS7_ILi128EEENS7_ILi96EEENS7_ILi192EEEEEELi192ENS_6half_tEfNS_4arch4Sm90ELb0ELb1ELb1ELb1ELb0ELb0ELb0ELb1ELb1ELb1ELb1ELb0EEENS1_21CollectiveEpilogueFwdINS6_IJSA_SC_SB_EEES9_SE_SG_Li256ELb1ELb1ELb1ELb0EEENS1_36VarlenDynamicPersistentTileSchedulerILi128ELi96ELi256ELi128ELb1ELb1ELb1ELb1ELb0ELb1EEEEEEEEEvNT_6ParamsE:
        .type           _ZN7cutlass13device_kernelIN5flash11enable_sm90INS1_16FlashAttnFwdSm90INS1_25CollectiveMainloopFwdSm90ILi2EN4cute5tupleIJNS5_1CILi1EEES8_S8_EEENS6_IJNS7_ILi128EEENS7_ILi96EEENS7_ILi192EEEEEELi192ENS_6half_tEfNS_4arch4Sm90ELb0ELb1ELb1ELb1ELb0ELb0ELb0ELb1ELb1ELb1ELb1ELb0EEENS1_21CollectiveEpilogueFwdINS6_IJSA_SC_SB_EEES9_SE_SG_Li256ELb1ELb1ELb1ELb0EEENS1_36VarlenDynamicPersistentTileSchedulerILi128ELi96ELi256ELi128ELb1ELb1ELb1ELb1ELb0ELb1EEEEEEEEEvNT_6ParamsE,@function
        .size           _ZN7cutlass13device_kernelIN5flash11enable_sm90INS1_16FlashAttnFwdSm90INS1_25CollectiveMainloopFwdSm90ILi2EN4cute5tupleIJNS5_1CILi1EEES8_S8_EEENS6_IJNS7_ILi128EEENS7_ILi96EEENS7_ILi192EEEEEELi192ENS_6half_tEfNS_4arch4Sm90ELb0ELb1ELb1ELb1ELb0ELb0ELb0ELb1ELb1ELb1ELb1ELb0EEENS1_21CollectiveEpilogueFwdINS6_IJSA_SC_SB_EEES9_SE_SG_Li256ELb1ELb1ELb1ELb0EEENS1_36VarlenDynamicPersistentTileSchedulerILi128ELi96ELi256ELi128ELb1ELb1ELb1ELb1ELb0ELb1EEEEEEEEEvNT_6ParamsE,(.L_x_14852 - _ZN7cutlass13device_kernelIN5flash11enable_sm90INS1_16FlashAttnFwdSm90INS1_25CollectiveMainloopFwdSm90ILi2EN4cute5tupleIJNS5_1CILi1EEES8_S8_EEENS6_IJNS7_ILi128EEENS7_ILi96EEENS7_ILi192EEEEEELi192ENS_6half_tEfNS_4arch4Sm90ELb0ELb1ELb1ELb1ELb0ELb0ELb0ELb1ELb1ELb1ELb1ELb0EEENS1_21CollectiveEpilogueFwdINS6_IJSA_SC_SB_EEES9_SE_SG_Li256ELb1ELb1ELb1ELb0EEENS1_36VarlenDynamicPersistentTileSchedulerILi128ELi96ELi256ELi128ELb1ELb1ELb1ELb1ELb0ELb1EEEEEEEEEvNT_6ParamsE)
        .other          _ZN7cutlass13device_kernelIN5flash11enable_sm90INS1_16FlashAttnFwdSm90INS1_25CollectiveMainloopFwdSm90ILi2EN4cute5tupleIJNS5_1CILi1EEES8_S8_EEENS6_IJNS7_ILi128EEENS7_ILi96EEENS7_ILi192EEEEEELi192ENS_6half_tEfNS_4arch4Sm90ELb0ELb1ELb1ELb1ELb0ELb0ELb0ELb1ELb1ELb1ELb1ELb0EEENS1_21CollectiveEpilogueFwdINS6_IJSA_SC_SB_EEES9_SE_SG_Li256ELb1ELb1ELb1ELb0EEENS1_36VarlenDynamicPersistentTileSchedulerILi128ELi96ELi256ELi128ELb1ELb1ELb1ELb1ELb0ELb1EEEEEEEEEvNT_6ParamsE,@"STO_CUDA_ENTRY STV_DEFAULT"
_ZN7cutlass13device_kernelIN5flash11enable_sm90INS1_16FlashAttnFwdSm90INS1_25CollectiveMainloopFwdSm90ILi2EN4cute5tupleIJNS5_1CILi1EEES8_S8_EEENS6_IJNS7_ILi128EEENS7_ILi96EEENS7_ILi192EEEEEELi192ENS_6half_tEfNS_4arch4Sm90ELb0ELb1ELb1ELb1ELb0ELb0ELb0ELb1ELb1ELb1ELb1ELb0EEENS1_21CollectiveEpilogueFwdINS6_IJSA_SC_SB_EEES9_SE_SG_Li256ELb1ELb1ELb1ELb0EEENS1_36VarlenDynamicPersistentTileSchedulerILi128ELi96ELi256ELi128ELb1ELb1ELb1ELb1ELb0ELb1EEEEEEEEEvNT_6ParamsE:
        /* <DEDUP_REMOVED lines=18> */
.L_x_4353:
[----:B------:R-:W-:Y:S05]  /*0120*/  BSYNC B0 ;  /* 0x0000000000007941 */ /* 0x000fea0003800000 */
.L_x_4352:
        /* <DEDUP_REMOVED lines=41> */
.L_x_4354:
        /* <DEDUP_REMOVED lines=22> */
.L_x_4355:
        /* <DEDUP_REMOVED lines=18> */
.L_x_4356:
        /* <DEDUP_REMOVED lines=22> */
.L_x_4357:
        /* <DEDUP_REMOVED lines=22> */
.L_x_4358:
        /* <DEDUP_REMOVED lines=8> */
.L_x_4360:
        /* <DEDUP_REMOVED lines=20> */
[----:B------:R-:W-:Y:S02]  /*0ac0*/  R2UR UR6, R11 ;  /* 0x000000000b0672ca */ /* 0x000fe400000e0000 */
[----:B--2---:R-:W-:Y:S02]  /*0ad0*/  R2UR UR4, R0 ;  /* 0x00000000000472ca */ /* 0x004fe400000e0000 */
[----:B------:R-:W-:-:S04]  /*0ae0*/  SHF.R.S32.HI R0, RZ, 0x1f, R12 ;  /* 0x0000001fff007819 */ /* 0x000fc8000001140c */
[CC--:B------:R-:W-:Y:S02]  /*0af0*/  LEA.HI R4, R0.reuse, R12.reuse, RZ, 0x5 ;  /* 0x0000000c00047211 */ /* 0x0c0fe400078f28ff */
[CC--:B------:R-:W-:Y:S02]  /*0b00*/  LEA.HI R3, R0.reuse, R12.reuse, RZ, 0x4 ;  /* 0x0000000c00037211 */ /* 0x0c0fe400078f20ff */
[----:B0-----:R-:W-:Y:S01]  /*0b10*/  LEA.HI R2, R0, R12, RZ, 0x7 ;  /* 0x0000000c00027211 */ /* 0x001fe200078f38ff */
[----:B------:R-:W-:Y:S01]  /*0b20*/  IMAD.SHL.U32 R5, R4, 0x20, RZ ;  /* 0x0000002004057824 */ /* 0x000fe200078e00ff */
[----:B------:R-:W-:Y:S01]  /*0b30*/  LOP3.LUT R4, R3, 0x3fffff0, RZ, 0xc0, !PT ;  /* 0x03fffff003047812 */ /* 0x000fe200078ec0ff */
[----:B------:R-:W-:Y:S01]  /*0b40*/  ULOP3.LUT UR4, UR4, 0x1, URZ, 0xfc, !UPT ;  /* 0x0000000104047892 */ /* 0x000fe2000f8efc3f */
[----:B------:R-:W-:Y:S02]  /*0b50*/  SHF.R.S32.HI R6, RZ, 0x4, R3 ;  /* 0x00000004ff067819 */ /* 0x000fe40000011403 */
[----:B------:R-:W-:Y:S01]  /*0b60*/  LOP3.LUT R224, R2, 0xffffff80, RZ, 0xc0, !PT ;  /* 0xffffff8002e07812 */ /* 0x000fe200078ec0ff */
[----:B------:R-:W-:Y:S01]  /*0b70*/  IMAD.IADD R4, R12, 0x1, -R4 ;  /* 0x000000010c047824 */ /* 0x000fe200078e0a04 */
[----:B------:R-:W-:-:S02]  /*0b80*/  LOP3.LUT R5, R5, 0xfffffc00, RZ, 0xc0, !PT ;  /* 0xfffffc0005057812 */ /* 0x000fc400078ec0ff */
[----:B------:R-:W-:Y:S01]  /*0b90*/  LEA.HI R3, R3, R6, RZ, 0x1 ;  /* 0x0000000603037211 */ /* 0x000fe200078f08ff */
[----:B------:R-:W-:Y:S02]  /*0ba0*/  IMAD.IADD R224, R12, 0x1, -R224 ;  /* 0x000000010ce07824 */ /* 0x000fe400078e0ae0 */
[----:B------:R-:W-:Y:S01]  /*0bb0*/  IMAD R4, R4, 0x40, R5 ;  /* 0x0000004004047824 */ /* 0x000fe200078e0205 */
[----:B------:R-:W-:Y:S02]  /*0bc0*/  LOP3.LUT R3, R3, 0x1ffffffe, RZ, 0xc0, !PT ;  /* 0x1ffffffe03037812 */ /* 0x000fe400078ec0ff */
[----:B------:R-:W-:Y:S02]  /*0bd0*/  LEA.HI R5, R0, R12, RZ, 0x2 ;  /* 0x0000000c00057211 */ /* 0x000fe400078f10ff */
[----:B------:R-:W-:Y:S01]  /*0be0*/  SHF.R.S32.HI R7, RZ, 0x1f, R224 ;  /* 0x0000001fff077819 */ /* 0x000fe200000114e0 */
[----:B------:R-:W-:Y:S01]  /*0bf0*/  IMAD.IADD R3, R6, 0x1, -R3 ;  /* 0x0000000106037824 */ /* 0x000fe200078e0a03 */
[----:B------:R-:W-:-:S02]  /*0c00*/  LOP3.LUT R5, R5, 0xfffffffc, RZ, 0xc0, !PT ;  /* 0xfffffffc05057812 */ /* 0x000fc400078ec0ff */
[-C--:B------:R-:W-:Y:S01]  /*0c10*/  LEA.HI R8, R7, R224.reuse, RZ, 0x2 ;  /* 0x000000e007087211 */ /* 0x080fe200078f10ff */
[----:B------:R-:W-:Y:S01]  /*0c20*/  IMAD R3, R3, 0x8, R4 ;  /* 0x0000000803037824 */ /* 0x000fe200078e0204 */
[----:B------:R-:W-:Y:S01]  /*0c30*/  SHF.R.S32.HI R6, RZ, 0x7, R2 ;  /* 0x00000007ff067819 */ /* 0x000fe20000011402 */
[----:B------:R-:W-:Y:S01]  /*0c40*/  IMAD.IADD R5, R12, 0x1, -R5 ;  /* 0x000000010c057824 */ /* 0x000fe200078e0a05 */
[--C-:B------:R-:W-:Y:S02]  /*0c50*/  SHF.R.S32.HI R9, RZ, 0x2, R8.reuse ;  /* 0x00000002ff097819 */ /* 0x100fe40000011408 */
[----:B------:R-:W-:Y:S01]  /*0c60*/  SHF.R.S32.HI R10, RZ, 0x1f, R8 ;  /* 0x0000001fff0a7819 */ /* 0x000fe20000011408 */
[----:B------:R0:W-:Y:S01]  /*0c70*/  STL [R1+0x30], R3 ;  /* 0x0000300301007387 */ /* 0x0001e20000100800 */
[----:B------:R-:W-:Y:S02]  /*0c80*/  LEA.HI R7, R7, R224, RZ, 0x5 ;  /* 0x000000e007077211 */ /* 0x000fe400078f28ff */
[----:B------:R-:W-:-:S02]  /*0c90*/  LEA.HI R10, R10, R9, RZ, 0x3 ;  /* 0x000000090a0a7211 */ /* 0x000fc400078f18ff */
[----:B------:R-:W-:Y:S02]  /*0ca0*/  LEA.HI R2, R2, R6, RZ, 0x1 ;  /* 0x0000000602027211 */ /* 0x000fe400078f08ff */
[----:B------:R-:W-:Y:S02]  /*0cb0*/  LOP3.LUT R10, R10, 0xfffffff8, RZ, 0xc0, !PT ;  /* 0xfffffff80a0a7812 */ /* 0x000fe400078ec0ff */
[----:B------:R-:W-:Y:S02]  /*0cc0*/  SHF.R.S32.HI R7, RZ, 0x5, R7 ;  /* 0x00000005ff077819 */ /* 0x000fe40000011407 */
[----:B0-----:R-:W-:Y:S01]  /*0cd0*/  LEA.HI R3, R5, R5, RZ, 0x1 ;  /* 0x0000000505037211 */ /* 0x001fe200078f08ff */
[----:B------:R-:W-:Y:S01]  /*0ce0*/  IMAD.IADD R10, R9, 0x1, -R10 ;  /* 0x00000001090a7824 */ /* 0x000fe200078e0a0a */
[----:B------:R-:W-:Y:S02]  /*0cf0*/  LOP3.LUT R2, R2, 0x3fffffe, RZ, 0xc0, !PT ;  /* 0x03fffffe02027812 */ /* 0x000fe400078ec0ff */
[----:B------:R-:W-:Y:S01]  /*0d00*/  LOP3.LUT R4, R3, 0x1ffffffe, RZ, 0xc0, !PT ;  /* 0x1ffffffe03047812 */ /* 0x000fe200078ec0ff */
[----:B------:R-:W-:Y:S01]  /*0d10*/  IMAD R7, R7, 0x10, R10 ;  /* 0x0000001007077824 */ /* 0x000fe200078e020a */
[----:B------:R-:W-:Y:S01]  /*0d20*/  LOP3.LUT R3, R8, 0x7ffffffc, RZ, 0xc0, !PT ;  /* 0x7ffffffc08037812 */ /* 0x000fe200078ec0ff */
[----:B------:R-:W-:Y:S01]  /*0d30*/  IMAD.IADD R2, R6, 0x1, -R2 ;  /* 0x0000000106027824 */ /* 0x000fe200078e0a02 */
[----:B------:R-:W-:Y:S01]  /*0d40*/  LEA.HI R0, R0, R12, RZ, 0x3 ;  /* 0x0000000c00007211 */ /* 0x000fe200078f18ff */
[----:B------:R-:W-:-:S02]  /*0d50*/  IMAD.IADD R4, R5, 0x1, -R4 ;  /* 0x0000000105047824 */ /* 0x000fc400078e0a04 */
[----:B------:R-:W-:Y:S01]  /*0d60*/  IMAD.IADD R3, R224, 0x1, -R3 ;  /* 0x00000001e0037824 */ /* 0x000fe200078e0a03 */
[----:B------:R-:W-:Y:S01]  /*0d70*/  LOP3.LUT R194, R0, 0xfffffff8, RZ, 0xc0, !PT ;  /* 0xfffffff800c27812 */ /* 0x000fe200078ec0ff */
[----:B------:R-:W-:Y:S01]  /*0d80*/  IMAD R2, R2, 0x40, R7 ;  /* 0x0000004002027824 */ /* 0x000fe200078e0207 */
[----:B------:R-:W-:Y:S01]  /*0d90*/  SHF.R.S32.HI R221, RZ, 0x3, R0 ;  /* 0x00000003ffdd7819 */ /* 0x000fe20000011400 */
[----:B------:R-:W-:Y:S02]  /*0da0*/  IMAD.SHL.U32 R19, R3, 0x2, RZ ;  /* 0x0000000203137824 */ /* 0x000fe400078e00ff */
[----:B------:R-:W-:Y:S01]  /*0db0*/  IMAD.IADD R194, R12, 0x1, -R194 ;  /* 0x000000010cc27824 */ /* 0x000fe200078e0ac2 */
[----:B------:R-:W-:Y:S01]  /*0dc0*/  STL [R1+0x2c], R2 ;  /* 0x00002c0201007387 */ /* 0x000fe20000100800 */
[----:B------:R-:W-:Y:S01]  /*0dd0*/  IMAD.U32 R3, RZ, RZ, UR4 ;  /* 0x00000004ff037e24 */ /* 0x000fe2000f8e00ff */
[----:B------:R-:W-:Y:S01]  /*0de0*/  UMOV UR4, URZ ;  /* 0x0000003f00047c82 */ /* 0x000fe20008000000 */
        /* <DEDUP_REMOVED lines=44> */
[----:B------:R-:W-:Y:S01]  /*10b0*/  IMAD.SHL.U32 R22, R194, 0x8, RZ ;  /* 0x00000008c2167824 */ /* 0x000fe200078e00ff */
[----:B------:R-:W-:Y:S01]  /*10c0*/  SHF.R.S32.HI R227, RZ, 0x1f, R200 ;  /* 0x0000001fffe37819 */ /* 0x000fe200000114c8 */
[----:B------:R-:W-:Y:S01]  /*10d0*/  IMAD.U32 R223, RZ, RZ, UR4 ;  /* 0x00000004ffdf7e24 */ /* 0x000fe2000f8e00ff */
[----:B------:R-:W-:Y:S01]  /*10e0*/  SHF.R.S32.HI R226, RZ, 0x1f, R199 ;  /* 0x0000001fffe27819 */ /* 0x000fe200000114c7 */
[----:B------:R-:W-:Y:S01]  /*10f0*/  VIADD R193, R22, 0x80 ;  /* 0x0000008016c17836 */ /* 0x000fe20000000000 */
[----:B------:R-:W-:Y:S01]  /*1100*/  SHF.R.S32.HI R225, RZ, 0x1f, R198 ;  /* 0x0000001fffe17819 */ /* 0x000fe200000114c6 */
[----:B------:R-:W-:-:S07]  /*1110*/  IMAD R23, R4, 0x8, R2 ;  /* 0x0000000804177824 */ /* 0x000fce00078e0202 */
.L_x_4464:
[----:B------:R-:W-:Y:S01]  /*1120*/  ULDC.64 UR8, c[0x0][0xa28] ;  /* 0x00028a0000087ab9 */ /* 0x000fe20000000a00 */
[----:B0---4-:R-:W0:Y:S01]  /*1130*/  LDC.64 R8, c[0x0][0x418] ;  /* 0x00010600ff087b82 */ /* 0x011e220000000a00 */
[----:B------:R-:W-:Y:S01]  /*1140*/  UISETP.NE.U32.AND UP0, UPT, UR8, URZ, UPT ;  /* 0x0000003f0800728c */ /* 0x000fe2000bf05070 */
[----:B-1----:R-:W-:Y:S01]  /*1150*/  IMAD.MOV.U32 R7, RZ, RZ, RZ ;  /* 0x000000ffff077224 */ /* 0x002fe200078e00ff */
[----:B------:R-:W-:Y:S02]  /*1160*/  ULDC.64 UR12, c[0x0][0x208] ;  /* 0x00008200000c7ab9 */ /* 0x000fe40000000a00 */
[----:B------:R-:W-:-:S03]  /*1170*/  UISETP.NE.AND.EX UP0, UPT, UR9, URZ, UPT, UP0 ;  /* 0x0000003f0900728c */ /* 0x000fc6000bf05300 */
[----:B------:R-:W-:Y:S01]  /*1180*/  ULDC.64 UR8, c[0x0][0xa18] ;  /* 0x0002860000087ab9 */ /* 0x000fe20000000a00 */
[----:B------:R-:W1:Y:S01]  /*1190*/  LDC R17, c[0x0][0x288] ;  /* 0x0000a200ff117b82 */ /* 0x000e620000000800 */
[----:B------:R-:W-:Y:S01]  /*11a0*/  UISETP.NE.U32.AND UP1, UPT, UR8, URZ, UPT ;  /* 0x0000003f0800728c */ /* 0x000fe2000bf25070 */
[----:B------:R-:W-:-:S03]  /*11b0*/  PLOP3.LUT P0, PT, PT, PT, UP0, 0x80, 0x0 ;  /* 0x000000000000781c */ /* 0x000fc60003f0f008 */
[----:B------:R-:W-:-:S03]  /*11c0*/  UISETP.NE.AND.EX UP1, UPT, UR9, URZ, UPT, UP1 ;  /* 0x0000003f0900728c */ /* 0x000fc6000bf25310 */
[----:B------:R-:W-:Y:S01]  /*11d0*/  @UP0 ULDC.64 UR8, c[0x0][0xa28] ;  /* 0x00028a0000080ab9 */ /* 0x000fe20000000a00 */
[----:B--23--:R-:W2:Y:S01]  /*11e0*/  LDC R0, c[0x0][0x424] ;  /* 0x00010900ff007b82 */ /* 0x00cea20000000800 */
[----:B------:R-:W-:Y:S01]  /*11f0*/  @UP0 UIMAD.WIDE UR8, UR6, 0x4, UR8 ;  /* 0x00000004060808a5 */ /* 0x000fe2000f8e0208 */
[----:B------:R-:W-:-:S05]  /*1200*/  PLOP3.LUT P2, PT, PT, PT, UP1, 0x80, 0x0 ;  /* 0x000000000000781c */ /* 0x000fca0003f4f018 */
[----:B------:R-:W-:Y:S01]  /*1210*/  @UP1 ULDC.64 UR10, c[0x0][0xa18] ;  /* 0x00028600000a1ab9 */ /* 0x000fe20000000a00 */
[----:B------:R-:W-:Y:S01]  /*1220*/  IMAD.U32 R2, RZ, RZ, UR8 ;  /* 0x00000008ff027e24 */ /* 0x000fe2000f8e00ff */
[----:B------:R-:W3:Y:S01]  /*1230*/  LDC R11, c[0x0][0x2f0] ;  /* 0x0000bc00ff0b7b82 */ /* 0x000ee20000000800 */
[----:B------:R-:W-:Y:S01]  /*1240*/  IMAD.U32 R3, RZ, RZ, UR9 ;  /* 0x00000009ff037e24 */ /* 0x000fe2000f8e00ff */
[----:B------:R-:W-:Y:S02]  /*1250*/  @UP1 UIMAD.WIDE UR8, UR6, 0x4, UR10 ;  /* 0x00000004060818a5 */ /* 0x000fe4000f8e020a */
[----:B------:R-:W-:Y:S02]  /*1260*/  ULOP3.LUT UR4, UR7, 0xff000000, URZ, 0xc0, !UPT ;  /* 0xff00000007047892 */ /* 0x000fe4000f8ec03f */
[----:B------:R4:W5:Y:S01]  /*1270*/  @P0 LDG.E R7, desc[UR12][R2.64] ;  /* 0x0000000c02070981 */ /* 0x000962000c1e1900 */
[----:B------:R-:W-:Y:S01]  /*1280*/  ULDC.64 UR10, c[0x0][0xa20] ;  /* 0x00028800000a7ab9 */ /* 0x000fe20000000a00 */
[----:B------:R-:W-:Y:S01]  /*1290*/  IMAD.U32 R4, RZ, RZ, UR8 ;  /* 0x00000008ff047e24 */ /* 0x000fe2000f8e00ff */
[----:B------:R-:W-:Y:S01]  /*12a0*/  ULOP3.LUT UR8, UR7, 0xff0000, URZ, 0xc0, !UPT ;  /* 0x00ff000007087892 */ /* 0x000fe2000f8ec03f */
[----:B------:R-:W-:Y:S01]  /*12b0*/  IMAD.U32 R5, RZ, RZ, UR9 ;  /* 0x00000009ff057e24 */ /* 0x000fe2000f8e00ff */
[----:B------:R-:W-:Y:S01]  /*12c0*/  USHF.R.U32.HI UR4, URZ, 0x8, UR4 ;  /* 0x000000083f047899 */ /* 0x000fe20008011604 */
[----:B0-----:R-:W-:-:S03]  /*12d0*/  ISETP.NE.U32.AND P0, PT, R8, RZ, PT ;  /* 0x000000ff0800720c */ /* 0x001fc60003f05070 */
[----:B------:R-:W-:Y:S01]  /*12e0*/  ULEA.HI UR8, UR8, UR4, URZ, 0x10 ;  /* 0x0000000408087291 */ /* 0x000fe2000f8f803f */
[----:B------:R-:W-:Y:S01]  /*12f0*/  ISETP.NE.U32.AND P1, PT, RZ, UR10, PT ;  /* 0x0000000aff007c0c */ /* 0x000fe2000bf25070 */
[----:B------:R-:W-:Y:S01]  /*1300*/  ULOP3.LUT UR4, UR7, 0xffff, URZ, 0xc0, !UPT ;  /* 0x0000ffff07047892 */ /* 0x000fe2000f8ec03f */
[----:B------:R-:W-:Y:S01]  /*1310*/  ISETP.NE.AND.EX P0, PT, R9, RZ, PT, P0 ;  /* 0x000000ff0900720c */ /* 0x000fe20003f05300 */
[----:B-1----:R4:W5:Y:S01]  /*1320*/  @P2 LDG.E R17, desc[UR12][R4.64] ;  /* 0x0000000c04112981 */ /* 0x002962000c1e1900 */
[----:B------:R-:W-:Y:S02]  /*1330*/  ISETP.NE.AND.EX P1, PT, RZ, UR11, PT, P1 ;  /* 0x0000000bff007c0c */ /* 0x000fe4000bf25310 */
[----:B--2---:R-:W-:Y:S01]  /*1340*/  SEL R0, R0, 0x1, P0 ;  /* 0x0000000100007807 */ /* 0x004fe20000000000 */
[----:B------:R-:W-:Y:S01]  /*1350*/  IMAD.U32 R197, RZ, RZ, UR4 ;  /* 0x00000004ffc57e24 */ /* 0x000fe2000f8e00ff */
[----:B----4-:R-:W-:Y:S09]  /*1360*/  @P2 BRA `(.L_x_4361) ;  /* 0x0000000000302947 */ /* 0x010ff20003800000 */
        /* <DEDUP_REMOVED lines=9> */
[----:B-----5:R-:W2:Y:S04]  /*1400*/  LDG.E R17, desc[UR12][R2.64] ;  /* 0x0000000c02117981 */ /* 0x020ea8000c1e1900 */
[----:B------:R-:W2:Y:S02]  /*1410*/  LDG.E R4, desc[UR12][R2.64+0x4] ;  /* 0x0000040c02047981 */ /* 0x000ea4000c1e1900 */
[----:B--2---:R-:W-:-:S07]  /*1420*/  IMAD.IADD R17, R4, 0x1, -R17 ;  /* 0x0000000104117824 */ /* 0x004fce00078e0a11 */
.L_x_4361:
[----:B---3--:R-:W-:Y:S02]  /*1430*/  IMAD R16, R0, R11, RZ ;  /* 0x0000000b00107224 */ /* 0x008fe400078e02ff */
[----:B------:R-:W-:Y:S01]  /*1440*/  IMAD.U32 R222, RZ, RZ, UR6 ;  /* 0x00000006ffde7e24 */ /* 0x000fe2000f8e00ff */
[----:B------:R-:W-:Y:S06]  /*1450*/  @!P1 BRA `(.L_x_4362) ;  /* 0x00000000001c9947 */ /* 0x000fec0003800000 */
[----:B------:R-:W-:Y:S01]  /*1460*/  ULDC.64 UR10, c[0x0][0xa20] ;  /* 0x00028800000a7ab9 */ /* 0x000fe20000000a00 */
[----:B------:R-:W-:Y:S01]  /*1470*/  ULDC.64 UR12, c[0x0][0x208] ;  /* 0x00008200000c7ab9 */ /* 0x000fe20000000a00 */
[----:B------:R-:W-:-:S06]  /*1480*/  UIMAD.WIDE UR6, UR6, 0x4, UR10 ;  /* 0x00000004060678a5 */ /* 0x000fcc000f8e020a */
[----:B------:R-:W-:Y:S02]  /*1490*/  IMAD.U32 R2, RZ, RZ, UR6 ;  /* 0x00000006ff027e24 */ /* 0x000fe4000f8e00ff */
[----:B------:R-:W-:-:S05]  /*14a0*/  IMAD.U32 R3, RZ, RZ, UR7 ;  /* 0x00000007ff037e24 */ /* 0x000fca000f8e00ff */
[----:B------:R0:W5:Y:S01]  /*14b0*/  LDG.E R16, desc[UR12][R2.64] ;  /* 0x0000000c02107981 */ /* 0x000162000c1e1900 */
[----:B------:R-:W-:Y:S05]  /*14c0*/  BRA `(.L_x_4363) ;  /* 0x0000000000307947 */ /* 0x000fea0003800000 */
.L_x_4362:
        /* <DEDUP_REMOVED lines=10> */
[----:B------:R-:W2:Y:S02]  /*1570*/  LDG.E R5, desc[UR12][R2.64+0x4] ;  /* 0x0000040c02057981 */ /* 0x000ea4000c1e1900 */
[----:B--2---:R-:W-:-:S07]  /*1580*/  IMAD.IADD R16, R5, 0x1, -R16 ;  /* 0x0000000105107824 */ /* 0x004fce00078e0a10 */
.L_x_4363:
[----:B------:R-:W-:Y:S01]  /*1590*/  ULDC UR4, c[0x0][0x448] ;  /* 0x0001120000047ab9 */ /* 0x000fe20000000800 */
[----:B-----5:R-:W-:Y:S01]  /*15a0*/  IMAD.IADD R16, R16, 0x1, -R7 ;  /* 0x0000000110107824 */ /* 0x020fe200078e0a07 */
[----:B------:R-:W-:Y:S02]  /*15b0*/  UISETP.NE.AND UP0, UPT, UR4, 0x1, UPT ;  /* 0x000000010400788c */ /* 0x000fe4000bf05270 */
[----:B------:R-:W-:Y:S02]  /*15c0*/  USHF.L.U32 UR60, UR5, 0x7, URZ ;  /* 0x00000007053c7899 */ /* 0x000fe4000800063f */
[----:B------:R-:W-:Y:S01]  /*15d0*/  IADD3 R0, R16, 0x1, -R17 ;  /* 0x0000000110007810 */ /* 0x000fe20007ffe811 */
[----:B------:R-:W-:Y:S01]  /*15e0*/  ULDC.64 UR4, c[0x0][0x9e0] ;  /* 0x0002780000047ab9 */ /* 0x000fe20000000a00 */
[----:B------:R-:W-:Y:S02]  /*15f0*/  UIADD3 UR9, UR60, 0x7f, URZ ;  /* 0x0000007f3c097890 */ /* 0x000fe4000fffe03f */
[----:B------:R-:W-:Y:S01]  /*1600*/  R2UR UR10, R0 ;  /* 0x00000000000a72ca */ /* 0x000fe200000e0000 */
[----:B------:R-:W-:-:S02]  /*1610*/  UISETP.GE.AND UP1, UPT, UR5, 0x1, UPT ;  /* 0x000000010500788c */ /* 0x000fc4000bf26270 */
[----:B------:R-:W-:Y:S01]  /*1620*/  @UP0 ULDC UR6, c[0x0][0x44c] ;  /* 0x0001130000060ab9 */ /* 0x000fe20000000800 */
[----:B------:R-:W-:Y:S01]  /*1630*/  @UP0 ULDC UR11, c[0x0][0x450] ;  /* 0x00011400000b0ab9 */ /* 0x000fe20000000800 */
[----:B------:R-:W-:Y:S02]  /*1640*/  UIMAD.WIDE.U32 UR6, UR9, UR6, URZ ;  /* 0x00000006090672a5 */ /* 0x000fe4000f8e003f */
[----:B------:R-:W-:Y:S02]  /*1650*/  PLOP3.LUT P1, PT, PT, PT, UP1, 0x80, 0x0 ;  /* 0x000000000000781c */ /* 0x000fe40003f2f018 */
        /* <DEDUP_REMOVED lines=15> */
.L_x_4365:
[----:B------:R-:W-:-:S11]  /*1750*/  UISETP.NE.AND UP1, UPT, UR5, 0x1, UPT ;  /* 0x000000010500788c */ /* 0x000fd6000bf25270 */
[----:B------:R-:W-:Y:S02]  /*1760*/  @UP1 ULDC.64 UR10, c[0x0][0x9e8] ;  /* 0x00027a00000a1ab9 */ /* 0x000fe40000000a00 */
[----:B------:R-:W-:-:S04]  /*1770*/  UIMAD.WIDE.U32 UR6, UR4, UR10, URZ ;  /* 0x0000000a040672a5 */ /* 0x000fc8000f8e003f */
[----:B------:R-:W-:-:S12]  /*1780*/  @UP1 USHF.R.U32.HI UR4, URZ, UR11, UR7 ;  /* 0x0000000b3f041299 */ /* 0x000fd80008011607 */
.L_x_4366:
[----:B------:R-:W-:-:S06]  /*1790*/  UIMAD UR4, UR4, UR5, UR5 ;  /* 0x00000005040472a4 */ /* 0x000fcc000f8e0205 */
[----:B------:R-:W-:-:S07]  /*17a0*/  VIMNMX R0, R0, UR4, PT ;  /* 0x0000000400007c48 */ /* 0x000fce000bfe0100 */
.L_x_4364:
[----:B------:R-:W-:Y:S01]  /*17b0*/  IMAD.IADD R81, R16, 0x1, -R17 ;  /* 0x0000000110517824 */ /* 0x000fe200078e0a11 */
[----:B------:R-:W-:Y:S01]  /*17c0*/  @UP0 ULDC UR6, c[0x0][0x44c] ;  /* 0x0001130000060ab9 */ /* 0x000fe20000000800 */
[----:B0-----:R-:W-:Y:S01]  /*17d0*/  VIADD R2, R0, 0x5f ;  /* 0x0000005f00027836 */ /* 0x001fe20000000000 */
[----:B------:R-:W-:Y:S01]  /*17e0*/  UIMAD.WIDE.U32 UR6, UR60, UR6, URZ ;  /* 0x000000063c0672a5 */ /* 0x000fe2000f8e003f */
[----:B------:R-:W-:Y:S01]  /*17f0*/  VIADD R0, R16, 0x5f ;  /* 0x0000005f10007836 */ /* 0x000fe20000000000 */
        /* <DEDUP_REMOVED lines=25> */
.L_x_4368:
[----:B------:R-:W-:-:S11]  /*1990*/  UISETP.NE.AND UP0, UPT, UR5, 0x1, UPT ;  /* 0x000000010500788c */ /* 0x000fd6000bf05270 */
[----:B------:R-:W-:Y:S02]  /*19a0*/  @UP0 ULDC.64 UR10, c[0x0][0x9e8] ;  /* 0x00027a00000a0ab9 */ /* 0x000fe40000000a00 */
[----:B------:R-:W-:-:S04]  /*19b0*/  UIMAD.WIDE.U32 UR6, UR4, UR10, URZ ;  /* 0x0000000a040672a5 */ /* 0x000fc8000f8e003f */
[----:B------:R-:W-:-:S12]  /*19c0*/  @UP0 USHF.R.U32.HI UR4, URZ, UR11, UR7 ;  /* 0x0000000b3f040299 */ /* 0x000fd80008011607 */
.L_x_4369:
[----:B------:R-:W-:-:S04]  /*19d0*/  UIMAD UR4, UR4, UR5, URZ ;  /* 0x00000005040472a4 */ /* 0x000fc8000f8e023f */
[----:B------:R-:W-:-:S04]  /*19e0*/  UISETP.LT.AND UP0, UPT, UR9, UR4, UPT ;  /* 0x000000040900728c */ /* 0x000fc8000bf01270 */
[----:B------:R-:W-:-:S12]  /*19f0*/  USEL UR9, UR9, UR4, !UP0 ;  /* 0x0000000409097287 */ /* 0x000fd8000c000000 */
.L_x_4367:
[----:B------:R-:W-:Y:S02]  /*1a00*/  UIMAD.WIDE UR4, UR9, 0x2aaaaaab, URZ ;  /* 0x2aaaaaab090478a5 */ /* 0x000fe4000f8e023f */
[----:B------:R-:W-:Y:S02]  /*1a10*/  ULOP3.LUT UR6, UR8, 0xff, URZ, 0xc0, !UPT ;  /* 0x000000ff08067892 */ /* 0x000fe4000f8ec03f */
[----:B------:R-:W-:-:S04]  /*1a20*/  USHF.R.U32.HI UR4, URZ, 0x1f, UR5 ;  /* 0x0000001f3f047899 */ /* 0x000fc80008011605 */
[----:B------:R-:W-:Y:S01]  /*1a30*/  ULEA.HI.SX32 UR4, UR5, UR4, 0x1c ;  /* 0x0000000405047291 */ /* 0x000fe2000f8fe23f */
[----:B------:R-:W-:Y:S01]  /*1a40*/  IMAD.U32 R196, RZ, RZ, UR6 ;  /* 0x00000006ffc47e24 */ /* 0x000fe2000f8e00ff */
[----:B------:R-:W-:Y:S02]  /*1a50*/  USHF.R.U32.HI UR5, URZ, 0x10, UR8 ;  /* 0x000000103f057899 */ /* 0x000fe40008011608 */
[----:B------:R-:W-:-:S04]  /*1a60*/  UISETP.LT.AND UP0, UPT, URZ, UR4, UPT ;  /* 0x000000043f00728c */ /* 0x000fc8000bf01270 */
[----:B------:R-:W-:Y:S01]  /*1a70*/  USEL UR9, URZ, UR4, !UP0 ;  /* 0x000000043f097287 */ /* 0x000fe2000c000000 */
[----:B------:R-:W-:Y:S02]  /*1a80*/  IMAD.U32 R195, RZ, RZ, UR5 ;  /* 0x00000005ffc37e24 */ /* 0x000fe4000f8e00ff */
[----:B------:R-:W-:-:S03]  /*1a90*/  UMOV UR4, URZ ;  /* 0x0000003f00047c82 */ /* 0x000fc60008000000 */
[----:B------:R-:W-:-:S13]  /*1aa0*/  ISETP.GT.AND P0, PT, R80, UR9, PT ;  /* 0x0000000950007c0c */ /* 0x000fda000bf04270 */
[----:B------:R-:W-:Y:S05]  /*1ab0*/  @!P0 BRA `(.L_x_4370) ;  /* 0x00000000009c8947 */ /* 0x000fea0003800000 */
[----:B------:R-:W-:Y:S01]  /*1ac0*/  R2UR UR5, R195 ;  /* 0x00000000c30572ca */ /* 0x000fe200000e0000 */
[----:B------:R-:W-:-:S12]  /*1ad0*/  ULDC UR4, c[0x0][0x9f0] ;  /* 0x00027c0000047ab9 */ /* 0x000fd80000000800 */
[----:B------:R-:W-:-:S04]  /*1ae0*/  UISETP.NE.AND UP0, UPT, UR5, URZ, UPT ;  /* 0x0000003f0500728c */ /* 0x000fc8000bf05270 */
[----:B------:R-:W-:-:S03]  /*1af0*/  USEL UR10, UR5, UR4, UP0 ;  /* 0x00000004050a7287 */ /* 0x000fc60008000000 */
[----:B------:R-:W-:-:S03]  /*1b00*/  UMOV UR4, URZ ;  /* 0x0000003f00047c82 */ /* 0x000fc60008000000 */
[----:B------:R-:W-:-:S05]  /*1b10*/  IMAD.U32 R5, RZ, RZ, UR10 ;  /* 0x0000000aff057e24 */ /* 0x000fca000f8e00ff */
        /* <DEDUP_REMOVED lines=33> */
.L_x_4370:
[----:B------:R-:W-:Y:S01]  /*1d30*/  R2UR UR5, R196 ;  /* 0x00000000c40572ca */ /* 0x000fe200000e0000 */
[----:B------:R-:W-:Y:S01]  /*1d40*/  IMAD.U32 R3, RZ, RZ, UR4 ;  /* 0x00000004ff037e24 */ /* 0x000fe2000f8e00ff */
[----:B------:R-:W-:Y:S01]  /*1d50*/  PLOP3.LUT P0, PT, PT, PT, PT, 0x80, 0x0 ;  /* 0x000000000000781c */ /* 0x000fe20003f0f070 */
[----:B------:R-:W-:Y:S01]  /*1d60*/  IMAD.MOV.U32 R4, RZ, RZ, RZ ;  /* 0x000000ffff047224 */ /* 0x000fe200078e00ff */
        /* <DEDUP_REMOVED lines=9> */
[----:B------:R-:W-:Y:S01]  /*1e00*/  UIMAD UR5, UR5, UR4, UR9 ;  /* 0x00000004050572a4 */ /* 0x000fe2000f8e0209 */
        /* <DEDUP_REMOVED lines=9> */
[----:B------:R-:W-:Y:S02]  /*1ea0*/  ISETP.GT.AND P1, PT, R80, UR5, PT ;  /* 0x0000000550007c0c */ /* 0x000fe4000bf24270 */
        /* <DEDUP_REMOVED lines=70> */
.L_x_4372:
        /* <DEDUP_REMOVED lines=12> */
.L_x_4603:
[----:B------:R-:W-:Y:S05]  /*23d0*/  @!P0 BRA `(.L_x_4374) ;  /* 0x0000000000048947 */ /* 0x000fea0003800000 */
[----:B------:R-:W-:Y:S01]  /*23e0*/  BPT.TRAP 0x1 ;  /* 0x000000040000795c */ /* 0x000fe20000300000 */
.L_x_4374:
[----:B------:R-:W-:Y:S02]  /*23f0*/  IMAD.U32 R7, RZ, RZ, UR37 ;  /* 0x00000025ff077e24 */ /* 0x000fe4000f8e00ff */
[----:B0-----:R-:W-:-:S03]  /*2400*/  IMAD.U32 R0, RZ, RZ, UR36 ;  /* 0x00000024ff007e24 */ /* 0x001fc6000f8e00ff */
[----:B------:R-:W-:Y:S02]  /*2410*/  LEA R7, R7, UR38, 0x3 ;  /* 0x0000002607077c11 */ /* 0x000fe4000f8e18ff */
[----:B------:R-:W-:-:S04]  /*2420*/  SHF.L.U32 R0, R0, 0x1f, RZ ;  /* 0x0000001f00007819 */ /* 0x000fc800000006ff */
[----:B------:R0:W1:Y:S01]  /*2430*/  SYNCS.PHASECHK.TRANS64.TRYWAIT P2, [R7+URZ+0x30830], R0 ;  /* 0x03083000070075a7 */ /* 0x000062000804017f */
[----:B------:R-:W-:Y:S05]  /*2440*/  @!P0 BRA `(.L_x_4375) ;  /* 0x0000000000048947 */ /* 0x000fea0003800000 */
[----:B------:R-:W-:Y:S01]  /*2450*/  BPT.TRAP 0x1 ;  /* 0x000000040000795c */ /* 0x000fe20000300000 */
.L_x_4375:
[----:B------:R-:W2:Y:S02]  /*2460*/  S2R R2, SR_TID.X ;  /* 0x0000000000027919 */ /* 0x000ea40000002100 */
[----:B--2---:R-:W-:-:S04]  /*2470*/  LOP3.LUT R2, R2, 0x7f, RZ, 0xc0, !PT ;  /* 0x0000007f02027812 */ /* 0x004fc800078ec0ff */
[----:B------:R-:W-:Y:S01]  /*2480*/  ISETP.NE.AND P1, PT, R2, RZ, PT ;  /* 0x000000ff0200720c */ /* 0x000fe20003f25270 */
[----:B-1----:R-:W-:-:S12]  /*2490*/  @P2 BRA `(.L_x_4376) ;  /* 0x0000000000082947 */ /* 0x002fd80003800000 */
[----:B------:R-:W1:Y:S02]  /*24a0*/  SYNCS.PHASECHK.TRANS64.TRYWAIT P2, [R7+URZ+0x30830], R0 ;  /* 0x03083000070075a7 */ /* 0x000e64000804017f */
[----:B-1----:R-:W-:Y:S05]  /*24b0*/  @!P2 BRA `(.L_x_4377) ;  /* 0x0000018c00f0a947 */ /* 0x002fea0003800000 */
.L_x_4376:
        /* <DEDUP_REMOVED lines=13> */
[----:B------:R-:W-:-:S02]  /*2590*/  ULOP3.LUT UR61, UR4, 0x10000, URZ, 0xfc, !UPT ;  /* 0x00010000043d7892 */ /* 0x000fc4000f8efc3f */
[----:B------:R-:W-:Y:S02]  /*25a0*/  ULOP3.LUT UR4, UR39, 0x10000, URZ, 0xfc, !UPT ;  /* 0x0001000027047892 */ /* 0x000fe4000f8efc3f */
[----:B------:R-:W-:Y:S02]  /*25b0*/  UIMAD UR5, UR37, 0x900, UR61 ;  /* 0x00000900250578a4 */ /* 0x000fe4000f8e023d */
[----:B------:R-:W-:Y:S02]  /*25c0*/  UIADD3 UR56, UR4, 0x2, URZ ;  /* 0x0000000204387890 */ /* 0x000fe4000fffe03f */
[----:B------:R-:W-:Y:S01]  /*25d0*/  UIADD3 UR58, UR5, 0x2, URZ ;  /* 0x00000002053a7890 */ /* 0x000fe2000fffe03f */
[----:B------:R-:W-:Y:S02]  /*25e0*/  UMOV UR8, UR4 ;  /* 0x0000000400087c82 */ /* 0x000fe40008000000 */
[----:B------:R-:W-:Y:S01]  /*25f0*/  UMOV UR10, UR5 ;  /* 0x00000005000a7c82 */ /* 0x000fe20008000000 */
[----:B------:R-:W-:Y:S01]  /*2600*/  UIADD3 UR52, UR4, 0x4, URZ ;  /* 0x0000000404347890 */ /* 0x000fe2000fffe03f */
[----:B------:R-:W-:Y:S01]  /*2610*/  HGMMA.64x96x16.F32 R24, gdesc[UR8], RZ, !UPT, gsb0 ;  /* 0x01600000081879f0 */ /* 0x000fe2000c0008ff */
[----:B------:R-:W-:Y:S01]  /*2620*/  UIADD3 UR54, UR5, 0x4, URZ ;  /* 0x0000000405367890 */ /* 0x000fe2000fffe03f */
[----:B------:R-:W-:Y:S01]  /*2630*/  IMAD.U32 R4, RZ, RZ, UR8 ;  /* 0x00000008ff047e24 */ /* 0x000fe2000f8e00ff */
        /* <DEDUP_REMOVED lines=43> */
[----:B------:R-:W-:Y:S01]  /*28f0*/  @UP0 ULDC UR5, c[0x0][0x450] ;  /* 0x0001140000050ab9 */ /* 0x000fe20000000800 */
[----:B------:R-:W-:Y:S02]  /*2900*/  WARPGROUP.DEPBAR.LE gsb0, 0x0 ;  /* 0x00008000000079c5 */ /* 0x000fe40000010000 */
[----:B------:R-:W-:-:S06]  /*2910*/  WARPGROUP.ARRIVE ;  /* 0x00000000000079c5 */ /* 0x000fcc0000000000 */
[----:B------:R-:W-:Y:S03]  /*2920*/  HGMMA.64x96x16.F32 R24, gdesc[UR56], R24, gsb0 ;  /* 0x01600000381879f0 */ /* 0x000fe60008000818 */
[----:B------:R-:W-:Y:S02]  /*2930*/  WARPGROUP.DEPBAR.LE gsb0, 0x0 ;  /* 0x00008000000079c5 */ /* 0x000fe40000010000 */
[----:B------:R-:W-:-:S06]  /*2940*/  WARPGROUP.ARRIVE ;  /* 0x00000000000079c5 */ /* 0x000fcc0000000000 */
[----:B------:R-:W-:Y:S01]  /*2950*/  HGMMA.64x96x16.F32 R24, gdesc[UR52], R24, gsb0 ;  /* 0x01600000341879f0 */ /* 0x000fe20008000818 */
[----:B------:R-:W-:Y:S02]  /*2960*/  ULDC UR54, c[0x0][0x9dc] ;  /* 0x0002770000367ab9 */ /* 0x000fe40000000800 */
[----:B------:R-:W-:Y:S01]  /*2970*/  ULOP3.LUT UR54, URZ, UR54, URZ, 0x33, !UPT ;  /* 0x000000363f367292 */ /* 0x000fe2000f8e333f */
        /* <DEDUP_REMOVED lines=28> */
[----:B------:R-:W-:Y:S01]  /*2b40*/  FMUL.FTZ R15, R34, UR4 ;  /* 0x00000004220f7c20 */ /* 0x000fe20008410000 */
[----:B------:R-:W-:Y:S01]  /*2b50*/  FMUL.FTZ R25, R25, UR4 ;  /* 0x0000000419197c20 */ /* 0x000fe20008410000 */
[----:B------:R-:W-:Y:S01]  /*2b60*/  FMUL.FTZ R37, R37, UR4 ;  /* 0x0000000425257c20 */ /* 0x000fe20008410000 */
[----:B------:R-:W-:Y:S02]  /*2b70*/  IMAD.MOV.U32 R34, RZ, RZ, R2 ;  /* 0x000000ffff227224 */ /* 0x000fe400078e0002 */
[----:B------:R-:W-:Y:S01]  /*2b80*/  FMUL.FTZ R28, R28, UR4 ;  /* 0x000000041c1c7c20 */ /* 0x000fe20008410000 */
[----:B------:R-:W-:Y:S01]  /*2b90*/  FMUL.FTZ R29, R29, UR4 ;  /* 0x000000041d1d7c20 */ /* 0x000fe20008410000 */
[----:B------:R-:W-:Y:S01]  /*2ba0*/  FMUL.FTZ R32, R32, UR4 ;  /* 0x0000000420207c20 */ /* 0x000fe20008410000 */
[----:B------:R-:W-:Y:S01]  /*2bb0*/  FMUL.FTZ R33, R33, UR4 ;  /* 0x0000000421217c20 */ /* 0x000fe20008410000 */
[----:B------:R-:W-:Y:S01]  /*2bc0*/  FMUL.FTZ R36, R36, UR4 ;  /* 0x0000000424247c20 */ /* 0x000fe20008410000 */
[----:B------:R-:W-:Y:S01]  /*2bd0*/  FMUL.FTZ R40, R40, UR4 ;  /* 0x0000000428287c20 */ /* 0x000fe20008410000 */
[----:B------:R-:W-:Y:S01]  /*2be0*/  @P3 SHF.R.U32.HI R34, RZ, UR5, R6 ;  /* 0x00000005ff223c19 */ /* 0x000fe20008011606 */
[----:B------:R2:W3:Y:S01]  /*2bf0*/  MUFU.TANH R9, R25 ;  /* 0x0000001900097308 */ /* 0x0004e20000002400 */
[----:B01----:R-:W-:Y:S01]  /*2c00*/  FMUL.FTZ R0, R26, UR4 ;  /* 0x000000041a007c20 */ /* 0x003fe20008410000 */
[----:B------:R-:W-:Y:S01]  /*2c10*/  FMUL.FTZ R3, R24, UR4 ;  /* 0x0000000418037c20 */ /* 0x000fe20008410000 */
[----:B------:R-:W-:Y:S01]  /*2c20*/  FMUL.FTZ R12, R27, UR4 ;  /* 0x000000041b0c7c20 */ /* 0x000fe20008410000 */
[----:B------:R-:W-:Y:S01]  /*2c30*/  FMUL.FTZ R13, R30, UR4 ;  /* 0x000000041e0d7c20 */ /* 0x000fe20008410000 */
[----:B------:R-:W-:Y:S01]  /*2c40*/  FMUL.FTZ R14, R31, UR4 ;  /* 0x000000041f0e7c20 */ /* 0x000fe20008410000 */
[----:B------:R-:W-:Y:S01]  /*2c50*/  FMUL.FTZ R20, R35, UR4 ;  /* 0x0000000423147c20 */ /* 0x000fe20008410000 */
[----:B------:R-:W-:Y:S01]  /*2c60*/  FMUL.FTZ R21, R38, UR4 ;  /* 0x0000000426157c20 */ /* 0x000fe20008410000 */
[----:B------:R0:W1:Y:S01]  /*2c70*/  MUFU.TANH R10, R28 ;  /* 0x0000001c000a7308 */ /* 0x0000620000002400 */
[----:B--2---:R-:W-:Y:S01]  /*2c80*/  FMUL.FTZ R25, R42, UR4 ;  /* 0x000000042a197c20 */ /* 0x004fe20008410000 */
[----:B------:R-:W-:Y:S01]  /*2c90*/  FMUL.FTZ R26, R43, UR4 ;  /* 0x000000042b1a7c20 */ /* 0x000fe20008410000 */
[----:B------:R-:W-:Y:S01]  /*2ca0*/  FMUL.FTZ R24, R39, UR4 ;  /* 0x0000000427187c20 */ /* 0x000fe20008410000 */
[----:B------:R-:W-:Y:S01]  /*2cb0*/  FMUL.FTZ R41, R41, UR4 ;  /* 0x0000000429297c20 */ /* 0x000fe20008410000 */
[----:B------:R-:W-:Y:S01]  /*2cc0*/  FMUL.FTZ R44, R44, UR4 ;  /* 0x000000042c2c7c20 */ /* 0x000fe20008410000 */
[----:B------:R-:W-:Y:S01]  /*2cd0*/  FMUL.FTZ R45, R45, UR4 ;  /* 0x000000042d2d7c20 */ /* 0x000fe20008410000 */
[----:B------:R-:W-:Y:S01]  /*2ce0*/  FMUL.FTZ R27, R46, UR4 ;  /* 0x000000042e1b7c20 */ /* 0x000fe20008410000 */
[----:B------:R2:W4:Y:S01]  /*2cf0*/  MUFU.TANH R72, R29 ;  /* 0x0000001d00487308 */ /* 0x0005220000002400 */
[----:B0-----:R-:W-:Y:S01]  /*2d00*/  FMUL.FTZ R28, R47, UR4 ;  /* 0x000000042f1c7c20 */ /* 0x001fe20008410000 */
        /* <DEDUP_REMOVED lines=14> */
[----:B------:R2:W1:Y:S01]  /*2df0*/  MUFU.TANH R74, R33 ;  /* 0x00000021004a7308 */ /* 0x0004620000002400 */
[----:B0-----:R-:W-:Y:S01]  /*2e00*/  FMUL.FTZ R32, R55, UR4 ;  /* 0x0000000437207c20 */ /* 0x001fe20008410000 */
[----:B------:R-:W-:Y:S01]  /*2e10*/  FMUL.FTZ R64, R64, UR4 ;  /* 0x0000000440407c20 */ /* 0x000fe20008410000 */
[----:B------:R-:W-:Y:S01]  /*2e20*/  FMUL.FTZ R65, R65, UR4 ;  /* 0x0000000441417c20 */ /* 0x000fe20008410000 */
[----:B------:R-:W-:Y:S01]  /*2e30*/  FMUL.FTZ R38, R67, UR4 ;  /* 0x0000000443267c20 */ /* 0x000fe20008410000 */
[----:B------:R-:W-:Y:S01]  /*2e40*/  FMUL.FTZ R68, R68, UR4 ;  /* 0x0000000444447c20 */ /* 0x000fe20008410000 */
[----:B------:R-:W-:-:S02]  /*2e50*/  @!P1 VIADD R2, R7, 0x30840 ;  /* 0x0003084007029836 */ /* 0x000fc40000000000 */
[----:B------:R-:W-:Y:S01]  /*2e60*/  FMUL.FTZ R69, R69, UR4 ;  /* 0x0000000445457c20 */ /* 0x000fe20008410000 */
[----:B------:R0:W1:Y:S01]  /*2e70*/  MUFU.TANH R75, R36 ;  /* 0x00000024004b7308 */ /* 0x0000620000002400 */
[----:B--2---:R-:W-:Y:S01]  /*2e80*/  FMUL.FTZ R33, R58, UR4 ;  /* 0x000000043a217c20 */ /* 0x004fe20008410000 */
[----:B------:R-:W-:Y:S01]  /*2e90*/  FMUL.FTZ R43, R70, UR4 ;  /* 0x00000004462b7c20 */ /* 0x000fe20008410000 */
[----:B------:R-:W-:Y:S01]  /*2ea0*/  FMUL.FTZ R42, R71, UR4 ;  /* 0x00000004472a7c20 */ /* 0x000fe20008410000 */
[----:B------:R-:W-:Y:S01]  /*2eb0*/  IMAD.MOV.U32 R7, RZ, RZ, -0x60 ;  /* 0xffffffa0ff077424 */ /* 0x000fe200078e00ff */
[----:B------:R-:W-:-:S03]  /*2ec0*/  @!P1 PRMT R2, RZ, 0x654, R2 ;  /* 0x00000654ff029816 */ /* 0x000fc60000000002 */
[----:B------:R2:W1:Y:S01]  /*2ed0*/  MUFU.TANH R76, R37 ;  /* 0x00000025004c7308 */ /* 0x0004620000002400 */
[----:B0-----:R-:W-:Y:S01]  /*2ee0*/  FMUL.FTZ R36, R63, UR4 ;  /* 0x000000043f247c20 */ /* 0x001fe20008410000 */
[----:B------:R-:W-:Y:S01]  /*2ef0*/  IMAD R6, R80, R7, 0x61 ;  /* 0x0000006150067424 */ /* 0x000fe200078e0207 */
[----:B------:R0:W-:Y:S04]  /*2f00*/  @!P1 SYNCS.ARRIVE.TRANS64.RED.A1T0 RZ, [R2+URZ], RZ ;  /* 0x000000ff02ff99a7 */ /* 0x0001e8000810043f */
[----:B------:R-:W-:Y:S01]  /*2f10*/  IADD3 R8, R16, R6, -R19 ;  /* 0x0000000610087210 */ /* 0x000fe20007ffe813 */
[----:B------:R5:W1:Y:S01]  /*2f20*/  MUFU.TANH R77, R40 ;  /* 0x00000028004d7308 */ /* 0x000a620000002400 */
[----:B--2---:R-:W2:Y:S01]  /*2f30*/  SHFL.IDX PT, R37, R34, RZ, 0x1c1f ;  /* 0x001c1fff22257589 */ /* 0x004ea200000e0000 */
[----:B0-----:R-:W-:-:S02]  /*2f40*/  IMAD R2, R80, -0x60, R16 ;  /* 0xffffffa050027824 */ /* 0x001fc400078e0210 */
[----:B------:R-:W-:-:S04]  /*2f50*/  IMAD.IADD R8, R8, 0x1, -R17 ;  /* 0x0000000108087824 */ /* 0x000fc800078e0a11 */
[----:B------:R-:W0:Y:S01]  /*2f60*/  MUFU.TANH R3, R3 ;  /* 0x0000000300037308 */ /* 0x000e220000002400 */
[----:B-----5:R-:W-:Y:S01]  /*2f70*/  FMUL.FTZ R40, R66, UR4 ;  /* 0x0000000442287c20 */ /* 0x020fe20008410000 */
[----:B------:R-:W-:Y:S01]  /*2f80*/  ULDC.64 UR4, c[0x0][0x9e0] ;  /* 0x0002780000047ab9 */ /* 0x000fe20000000a00 */
[----:B------:R-:W-:Y:S01]  /*2f90*/  IADD3 R58, -R19, 0x60, R2 ;  /* 0x00000060133a7810 */ /* 0x000fe20007ffe102 */
[----:B------:R-:W-:Y:S01]  /*2fa0*/  UISETP.GE.AND UP1, UPT, UR5, 0x1, UPT ;  /* 0x000000010500788c */ /* 0x000fe2000bf26270 */
[----:B------:R-:W-:Y:S02]  /*2fb0*/  VIADD R63, R8, UR4 ;  /* 0x00000004083f7c36 */ /* 0x000fe40008000000 */
[----:B------:R-:W-:Y:S01]  /*2fc0*/  VIADD R66, R6, 0xffffffff ;  /* 0xffffffff06427836 */ /* 0x000fe20000000000 */
[----:B------:R-:W0:Y:S01]  /*2fd0*/  MUFU.TANH R0, R0 ;  /* 0x0000000000007308 */ /* 0x000e220000002400 */
[----:B------:R-:W-:Y:S01]  /*2fe0*/  VIADD R62, R8, UR54 ;  /* 0x00000036083e7c36 */ /* 0x000fe20008000000 */
[----:B------:R-:W-:Y:S01]  /*2ff0*/  PLOP3.LUT P2, PT, PT, PT, UP1, 0x40, 0x0 ;  /* 0x000000000000781c */ /* 0x000fe20003f4e818 */
[----:B------:R-:W-:-:S05]  /*3000*/  IMAD.IADD R67, R66, 0x1, -R19 ;  /* 0x0000000142437824 */ /* 0x000fca00078e0a13 */
[----:B------:R-:W0:Y:S01]  /*3010*/  MUFU.TANH R12, R12 ;  /* 0x0000000c000c7308 */ /* 0x000e220000002400 */
[----:B--2---:R-:W-:Y:S01]  /*3020*/  VIADDMNMX R11, R37, R63, R58, PT ;  /* 0x0000003f250b7246 */ /* 0x004fe2000380013a */
[----:B------:R-:W-:-:S06]  /*3030*/  IMAD.IADD R55, R62, 0x1, R37 ;  /* 0x000000013e377824 */ /* 0x000fcc00078e0225 */
[----:B------:R-:W2:Y:S08]  /*3040*/  MUFU.TANH R13, R13 ;  /* 0x0000000d000d7308 */ /* 0x000eb00000002400 */
[----:B------:R-:W0:Y:S08]  /*3050*/  MUFU.TANH R14, R14 ;  /* 0x0000000e000e7308 */ /* 0x000e300000002400 */
[----:B------:R-:W0:Y:S08]  /*3060*/  MUFU.TANH R15, R15 ;  /* 0x0000000f000f7308 */ /* 0x000e300000002400 */
[----:B------:R-:W0:Y:S08]  /*3070*/  MUFU.TANH R20, R20 ;  /* 0x0000001400147308 */ /* 0x000e300000002400 */
[----:B------:R-:W0:Y:S08]  /*3080*/  MUFU.TANH R21, R21 ;  /* 0x0000001500157308 */ /* 0x000e300000002400 */
[----:B------:R-:W0:Y:S08]  /*3090*/  MUFU.TANH R24, R24 ;  /* 0x0000001800187308 */ /* 0x000e300000002400 */
[----:B------:R0:W0:Y:S08]  /*30a0*/  MUFU.TANH R78, R41 ;  /* 0x00000029004e7308 */ /* 0x0000300000002400 */
        /* <DEDUP_REMOVED lines=10> */
[----:B------:R0:W0:Y:S08]  /*3150*/  MUFU.TANH R46, R52 ;  /* 0x00000034002e7308 */ /* 0x0000300000002400 */
        /* <DEDUP_REMOVED lines=19> */
[----:B-1234-:R-:W-:Y:S05]  /*3290*/  @P2 BRA `(.L_x_4378) ;  /* 0x0000000000542947 */ /* 0x01efea0003800000 */
[----:B------:R-:W-:Y:S01]  /*32a0*/  IADD3 R2, -R17, R16, R37 ;  /* 0x0000001011027210 */ /* 0x000fe20007ffe125 */
        /* <DEDUP_REMOVED lines=11> */
.L_x_4380:
[----:B------:R-:W-:-:S06]  /*3360*/  UISETP.NE.AND UP2, UPT, UR5, 0x1, UPT ;  /* 0x000000010500788c */ /* 0x000fcc000bf45270 */
[----:B------:R-:W-:-:S05]  /*3370*/  PLOP3.LUT P2, PT, PT, PT, UP2, 0x80, 0x0 ;  /* 0x000000000000781c */ /* 0x000fca0003f4f028 */
[----:B------:R-:W-:-:S08]  /*3380*/  @UP2 ULDC.64 UR6, c[0x0][0x9e8] ;  /* 0x00027a0000062ab9 */ /* 0x000fd00000000a00 */
[----:B------:R-:W-:-:S05]  /*3390*/  @P2 IMAD.HI.U32 R6, R2, UR6, RZ ;  /* 0x0000000602062c27 */ /* 0x000fca000f8e00ff */
[----:B------:R-:W-:-:S07]  /*33a0*/  @P2 SHF.R.U32.HI R2, RZ, UR7, R6 ;  /* 0x00000007ff022c19 */ /* 0x000fce0008011606 */
.L_x_4381:
[----:B------:R-:W-:Y:S05]  /*33b0*/  BSYNC B0 ;  /* 0x0000000000007941 */ /* 0x000fea0003800000 */
.L_x_4379:
[----:B------:R-:W-:-:S05]  /*33c0*/  IMAD R2, R2, UR5, R67 ;  /* 0x0000000502027c24 */ /* 0x000fca000f8e0243 */
[----:B------:R-:W-:Y:S02]  /*33d0*/  VIMNMX R55, R55, R2, !PT ;  /* 0x0000000237377248 */ /* 0x000fe40007fe0100 */
[----:B------:R-:W-:-:S07]  /*33e0*/  VIADDMNMX R11, R2, UR5, R11, PT ;  /* 0x00000005020b7c46 */ /* 0x000fce000b80010b */
.L_x_4378:
[C---:B------:R-:W-:Y:S02]  /*33f0*/  ISETP.GE.AND P2, PT, R66.reuse, 0x2, PT ;  /* 0x000000024200780c */ /* 0x040fe40003f46270 */
[C---:B------:R-:W-:Y:S02]  /*3400*/  ISETP.GE.AND P6, PT, R66.reuse, 0xa, PT ;  /* 0x0000000a4200780c */ /* 0x040fe40003fc6270 */
        /* <DEDUP_REMOVED lines=25> */
[----:B0-----:R-:W-:Y:S02]  /*35a0*/  FSEL R53, R75, -INF , !P4 ;  /* 0xff8000004b357808 */ /* 0x001fe40006000000 */
        /* <DEDUP_REMOVED lines=106> */
.L_x_4384:
[----:B------:R-:W-:-:S06]  /*3c50*/  UISETP.NE.AND UP2, UPT, UR5, 0x1, UPT ;  /* 0x000000010500788c */ /* 0x000fcc000bf45270 */
[----:B------:R-:W-:-:S05]  /*3c60*/  PLOP3.LUT P6, PT, PT, PT, UP2, 0x80, 0x0 ;  /* 0x000000000000781c */ /* 0x000fca0003fcf028 */
[----:B------:R-:W-:-:S08]  /*3c70*/  @UP2 ULDC.64 UR6, c[0x0][0x9e8] ;  /* 0x00027a0000062ab9 */ /* 0x000fd00000000a00 */
[----:B------:R-:W-:Y:S01]  /*3c80*/  @P6 IMAD.HI.U32 R34, R3, UR6, RZ ;  /* 0x0000000603226c27 */ /* 0x000fe2000f8e00ff */
[----:B------:R-:W-:-:S13]  /*3c90*/  PLOP3.LUT P6, PT, PT, PT, UP2, 0x80, 0x0 ;  /* 0x000000000000781c */ /* 0x000fda0003fcf028 */
[----:B------:R-:W-:-:S07]  /*3ca0*/  @P6 SHF.R.U32.HI R3, RZ, UR7, R34 ;  /* 0x00000007ff036c19 */ /* 0x000fce0008011622 */
.L_x_4385:
[----:B------:R-:W-:Y:S05]  /*3cb0*/  BSYNC B0 ;  /* 0x0000000000007941 */ /* 0x000fea0003800000 */
.L_x_4383:
[----:B------:R-:W-:-:S05]  /*3cc0*/  IMAD R3, R3, UR5, R67 ;  /* 0x0000000503037c24 */ /* 0x000fca000f8e0243 */
[----:B------:R-:W-:Y:S02]  /*3cd0*/  VIMNMX R56, R56, R3, !PT ;  /* 0x0000000338387248 */ /* 0x000fe40007fe0100 */
[----:B------:R-:W-:-:S07]  /*3ce0*/  VIADDMNMX R55, R3, UR5, R55, PT ;  /* 0x0000000503377c46 */ /* 0x000fce000b800137 */
.L_x_4382:
[C---:B------:R-:W-:Y:S01]  /*3cf0*/  ISETP.GT.AND P2, PT, R56.reuse, 0x1, !P2 ;  /* 0x000000013800780c */ /* 0x040fe20005744270 */
[----:B------:R-:W-:Y:S01]  /*3d00*/  ULDC UR10, c[0x0][0x988] ;  /* 0x00026200000a7ab9 */ /* 0x000fe20000000800 */
[----:B------:R-:W-:Y:S01]  /*3d10*/  ISETP.GT.AND P3, PT, R56, 0x8, !P3 ;  /* 0x000000083800780c */ /* 0x000fe20005f64270 */
[----:B------:R-:W-:Y:S01]  /*3d20*/  @UP0 ULDC UR6, c[0x0][0x44c] ;  /* 0x0001130000060ab9 */ /* 0x000fe20000000800 */
[C---:B------:R-:W-:Y:S01]  /*3d30*/  ISETP.LT.OR P2, PT, R55.reuse, 0x2, P2 ;  /* 0x000000023700780c */ /* 0x040fe20001741670 */
[----:B------:R-:W-:Y:S01]  /*3d40*/  UIMAD.WIDE.U32 UR6, UR60, UR6, URZ ;  /* 0x000000063c0672a5 */ /* 0x000fe2000f8e003f */
[----:B------:R-:W-:Y:S01]  /*3d50*/  ISETP.LT.OR P3, PT, R55, 0x9, P3 ;  /* 0x000000093700780c */ /* 0x000fe20001f61670 */
[----:B------:R-:W-:Y:S01]  /*3d60*/  @UP0 ULDC UR15, c[0x0][0x450] ;  /* 0x00011400000f0ab9 */ /* 0x000fe20000000800 */
[----:B------:R-:W-:Y:S01]  /*3d70*/  FSEL R12, R12, -INF , !P2 ;  /* 0xff8000000c0c7808 */ /* 0x000fe20005000000 */
[----:B------:R-:W-:Y:S01]  /*3d80*/  UMOV UR11, UR60 ;  /* 0x0000003c000b7c82 */ /* 0x000fe20008000000 */
[----:B------:R-:W-:Y:S01]  /*3d90*/  ISETP.NE.AND P2, PT, R70, RZ, PT ;  /* 0x000000ff4600720c */ /* 0x000fe20003f45270 */
[----:B------:R-:W-:Y:S01]  /*3da0*/  @UP0 USHF.R.U32.HI UR11, URZ, UR15, UR7 ;  /* 0x0000000f3f0b0299 */ /* 0x000fe20008011607 */
[----:B------:R-:W-:-:S02]  /*3db0*/  FSEL R13, R13, -INF , !P3 ;  /* 0xff8000000d0d7808 */ /* 0x000fc40005800000 */
[----:B------:R-:W-:Y:S02]  /*3dc0*/  ISETP.GT.AND P2, PT, R56, 0x9, !P2 ;  /* 0x000000093800780c */ /* 0x000fe40005744270 */
[----:B------:R-:W-:Y:S02]  /*3dd0*/  ISETP.NE.AND P3, PT, R74, RZ, PT ;  /* 0x000000ff4a00720c */ /* 0x000fe40003f65270 */
[----:B------:R-:W-:Y:S02]  /*3de0*/  ISETP.LT.OR P2, PT, R55, 0xa, P2 ;  /* 0x0000000a3700780c */ /* 0x000fe40001741670 */
[----:B------:R-:W-:Y:S02]  /*3df0*/  ISETP.NE.AND P6, PT, R75, RZ, PT ;  /* 0x000000ff4b00720c */ /* 0x000fe40003fc5270 */
[----:B------:R-:W-:Y:S02]  /*3e00*/  FSEL R14, R14, -INF , !P2 ;  /* 0xff8000000e0e7808 */ /* 0x000fe40005000000 */
[----:B------:R-:W-:-:S02]  /*3e10*/  ISETP.NE.AND P2, PT, R72, RZ, PT ;  /* 0x000000ff4800720c */ /* 0x000fc40003f45270 */
[C---:B------:R-:W-:Y:S02]  /*3e20*/  ISETP.GT.AND P4, PT, R56.reuse, 0x51, !P4 ;  /* 0x000000513800780c */ /* 0x040fe40006784270 */
[C---:B------:R-:W-:Y:S02]  /*3e30*/  ISETP.GT.AND P2, PT, R56.reuse, 0x10, !P2 ;  /* 0x000000103800780c */ /* 0x040fe40005744270 */
[----:B------:R-:W-:Y:S02]  /*3e40*/  ISETP.GT.AND P5, PT, R56, 0x58, !P5 ;  /* 0x000000583800780c */ /* 0x000fe40006fa4270 */
[C---:B------:R-:W-:Y:S02]  /*3e50*/  ISETP.LT.OR P2, PT, R55.reuse, 0x11, P2 ;  /* 0x000000113700780c */ /* 0x040fe40001741670 */
[----:B------:R-:W-:Y:S02]  /*3e60*/  ISETP.LT.OR P4, PT, R55, 0x52, P4 ;  /* 0x000000523700780c */ /* 0x000fe40002781670 */
[----:B------:R-:W-:-:S02]  /*3e70*/  FSEL R15, R15, -INF , !P2 ;  /* 0xff8000000f0f7808 */ /* 0x000fc40005000000 */
[----:B------:R-:W-:Y:S02]  /*3e80*/  ISETP.NE.AND P2, PT, R73, RZ, PT ;  /* 0x000000ff4900720c */ /* 0x000fe40003f45270 */
[C---:B------:R-:W-:Y:S02]  /*3e90*/  ISETP.LT.OR P5, PT, R55.reuse, 0x59, P5 ;  /* 0x000000593700780c */ /* 0x040fe40002fa1670 */
[----:B------:R-:W-:Y:S02]  /*3ea0*/  ISETP.GT.AND P2, PT, R56, 0x11, !P2 ;  /* 0x000000113800780c */ /* 0x000fe40005744270 */
[----:B------:R-:W-:Y:S02]  /*3eb0*/  FSEL R38, R38, -INF , !P4 ;  /* 0xff80000026267808 */ /* 0x000fe40006000000 */
[----:B------:R-:W-:Y:S02]  /*3ec0*/  ISETP.LT.OR P2, PT, R55, 0x12, P2 ;  /* 0x000000123700780c */ /* 0x000fe40001741670 */
[----:B------:R-:W-:-:S02]  /*3ed0*/  FSEL R43, R43, -INF , !P5 ;  /* 0xff8000002b2b7808 */ /* 0x000fc40006800000 */
[----:B------:R-:W-:Y:S02]  /*3ee0*/  FSEL R20, R20, -INF , !P2 ;  /* 0xff80000014147808 */ /* 0x000fe40005000000 */
[----:B------:R-:W-:Y:S02]  /*3ef0*/  ISETP.GT.AND P2, PT, R56, 0x18, !P3 ;  /* 0x000000183800780c */ /* 0x000fe40005f44270 */
[----:B------:R-:W-:Y:S02]  /*3f00*/  ISETP.NE.AND P3, PT, R88, RZ, PT ;  /* 0x000000ff5800720c */ /* 0x000fe40003f65270 */
[----:B------:R-:W-:Y:S02]  /*3f10*/  ISETP.LT.OR P2, PT, R55, 0x19, P2 ;  /* 0x000000193700780c */ /* 0x000fe40001741670 */
[----:B------:R-:W-:Y:S02]  /*3f20*/  R2UR UR14, R81 ;  /* 0x00000000510e72ca */ /* 0x000fe400000e0000 */
[----:B------:R-:W-:-:S02]  /*3f30*/  FSEL R21, R21, -INF , !P2 ;  /* 0xff80000015157808 */ /* 0x000fc40005000000 */
[----:B------:R-:W-:Y:S02]  /*3f40*/  ISETP.GT.AND P2, PT, R56, 0x19, !P6 ;  /* 0x000000193800780c */ /* 0x000fe40007744270 */
[----:B------:R-:W-:Y:S02]  /*3f50*/  ISETP.NE.AND P6, PT, R57, RZ, PT ;  /* 0x000000ff3900720c */ /* 0x000fe40003fc5270 */
[----:B------:R-:W-:-:S04]  /*3f60*/  ISETP.LT.OR P2, PT, R55, 0x1a, P2 ;  /* 0x0000001a3700780c */ /* 0x000fc80001741670 */
[----:B------:R-:W-:Y:S01]  /*3f70*/  FSEL R24, R24, -INF , !P2 ;  /* 0xff80000018187808 */ /* 0x000fe20005000000 */
[----:B------:R-:W-:Y:S01]  /*3f80*/  UIADD3 UR6, UR14, UR11, URZ ;  /* 0x0000000b0e067290 */ /* 0x000fe2000fffe03f */
[----:B------:R-:W-:-:S03]  /*3f90*/  ISETP.NE.AND P2, PT, R76, RZ, PT ;  /* 0x000000ff4c00720c */ /* 0x000fc60003f45270 */
[----:B------:R-:W-:Y:S01]  /*3fa0*/  UIADD3 UR4, UR6, UR4, URZ ;  /* 0x0000000406047290 */ /* 0x000fe2000fffe03f */
        /* <DEDUP_REMOVED lines=35> */
[C---:B------:R-:W-:Y:S02]  /*41e0*/  ISETP.GT.AND P2, PT, R56.reuse, 0x41, !P3 ;  /* 0x000000413800780c */ /* 0x040fe40005f44270 */
        /* <DEDUP_REMOVED lines=36> */
[----:B------:R-:W0:Y:S02]  /*4430*/  SHFL.BFLY PT, R0, R59, 0x1, 0x1f ;  /* 0x0c201f003b007f89 */ /* 0x000e2400000e0000 */
[----:B0-----:R-:W-:-:S04]  /*4440*/  FMNMX.FTZ R3, R59, R0, !PT ;  /* 0x000000003b037209 */ /* 0x001fc80007810000 */
[C---:B------:R-:W-:Y:S01]  /*4450*/  FSETP.NEU.FTZ.AND P2, PT, R3.reuse, -INF , PT ;  /* 0xff8000000300780b */ /* 0x040fe20003f5d000 */
[----:B------:R-:W-:-:S05]  /*4460*/  FMUL.FTZ R0, R3, UR10 ;  /* 0x0000000a03007c20 */ /* 0x000fca0008410000 */
[----:B------:R-:W-:Y:S02]  /*4470*/  FSEL R60, R0, RZ, P2 ;  /* 0x000000ff003c7208 */ /* 0x000fe40001000000 */
[----:B------:R-:W-:Y:S02]  /*4480*/  ISETP.GT.AND P2, PT, R56, 0x48, !P6 ;  /* 0x000000483800780c */ /* 0x000fe40007744270 */
[----:B------:R-:W-:Y:S01]  /*4490*/  ISETP.NE.AND P6, PT, R64, RZ, PT ;  /* 0x000000ff4000720c */ /* 0x000fe20003fc5270 */
[--C-:B------:R-:W-:Y:S01]  /*44a0*/  FFMA.FTZ R184, R54, UR10, -R60.reuse ;  /* 0x0000000a36b87c23 */ /* 0x100fe2000801083c */
[----:B------:R-:W-:Y:S01]  /*44b0*/  ISETP.LT.OR P2, PT, R55, 0x49, P2 ;  /* 0x000000493700780c */ /* 0x000fe20001741670 */
[--C-:B------:R-:W-:Y:S01]  /*44c0*/  FFMA.FTZ R186, R53, UR10, -R60.reuse ;  /* 0x0000000a35ba7c23 */ /* 0x100fe2000801083c */
[----:B------:R-:W-:Y:S01]  /*44d0*/  ISETP.GT.AND P6, PT, R56, 0x59, !P6 ;  /* 0x000000593800780c */ /* 0x000fe200077c4270 */
[--C-:B------:R-:W-:Y:S01]  /*44e0*/  FFMA.FTZ R180, R52, UR10, -R60.reuse ;  /* 0x0000000a34b47c23 */ /* 0x100fe2000801083c */
[----:B------:R-:W-:Y:S01]  /*44f0*/  FSEL R0, R35, -INF , !P2 ;  /* 0xff80000023007808 */ /* 0x000fe20005000000 */
[--C-:B------:R-:W-:Y:S01]  /*4500*/  FFMA.FTZ R188, R61, UR10, -R60.reuse ;  /* 0x0000000a3dbc7c23 */ /* 0x100fe2000801083c */
[----:B------:R-:W-:Y:S01]  /*4510*/  FMNMX.FTZ R35, R13, R58, !PT ;  /* 0x0000003a0d237209 */ /* 0x000fe20007810000 */
[--C-:B------:R-:W-:Y:S01]  /*4520*/  FFMA.FTZ R190, R83, UR10, -R60.reuse ;  /* 0x0000000a53be7c23 */ /* 0x100fe2000801083c */
[----:B------:R-:W-:Y:S01]  /*4530*/  ISETP.NE.AND P2, PT, R90, RZ, PT ;  /* 0x000000ff5a00720c */ /* 0x000fe20003f45270 */
[--C-:B------:R-:W-:Y:S01]  /*4540*/  FFMA.FTZ R37, R37, UR10, -R60.reuse ;  /* 0x0000000a25257c23 */ /* 0x100fe2000801083c */
[----:B------:R-:W-:Y:S01]  /*4550*/  FMNMX.FTZ R58, R14, R35, !PT ;  /* 0x000000230e3a7209 */ /* 0x000fe20007810000 */
[--C-:B------:R-:W-:Y:S01]  /*4560*/  FFMA.FTZ R35, R71, UR10, -R60.reuse ;  /* 0x0000000a47237c23 */ /* 0x100fe2000801083c */
[----:B------:R-:W-:Y:S01]  /*4570*/  ISETP.GT.AND P2, PT, R56, 0x49, !P2 ;  /* 0x000000493800780c */ /* 0x000fe20005744270 */
[----:B------:R-:W-:Y:S01]  /*4580*/  MUFU.EX2 R188, R188 ;  /* 0x000000bc00bc7308 */ /* 0x000fe20000000800 */
[----:B------:R-:W-:Y:S01]  /*4590*/  FMNMX.FTZ R59, R15, R58, !PT ;  /* 0x0000003a0f3b7209 */ /* 0x000fe20007810000 */
[--C-:B------:R-:W-:Y:S01]  /*45a0*/  FFMA.FTZ R49, R49, UR10, -R60.reuse ;  /* 0x0000000a31317c23 */ /* 0x100fe2000801083c */
[----:B------:R-:W-:Y:S01]  /*45b0*/  ISETP.LT.OR P2, PT, R55, 0x4a, P2 ;  /* 0x0000004a3700780c */ /* 0x000fe20001741670 */
[--C-:B------:R-:W-:Y:S01]  /*45c0*/  FFMA.FTZ R10, R10, UR10, -R60.reuse ;  /* 0x0000000a0a0a7c23 */ /* 0x100fe2000801083c */
[----:B------:R-:W-:Y:S01]  /*45d0*/  FMNMX.FTZ R58, R20, R59, !PT ;  /* 0x0000003b143a7209 */ /* 0x000fe20007810000 */
[--C-:B------:R-:W-:Y:S01]  /*45e0*/  FFMA.FTZ R39, R39, UR10, -R60.reuse ;  /* 0x0000000a27277c23 */ /* 0x100fe2000801083c */
[----:B------:R-:W-:Y:S01]  /*45f0*/  FSEL R36, R36, -INF , !P2 ;  /* 0xff80000024247808 */ /* 0x000fe20005000000 */
[----:B------:R-:W0:Y:S01]  /*4600*/  MUFU.EX2 R35, R35 ;  /* 0x0000002300237308 */ /* 0x000e220000000800 */
[----:B------:R-:W-:Y:S01]  /*4610*/  FMNMX.FTZ R59, R21, R58, !PT ;  /* 0x0000003a153b7209 */ /* 0x000fe20007810000 */
[--C-:B------:R-:W-:Y:S01]  /*4620*/  FFMA.FTZ R9, R9, UR10, -R60.reuse ;  /* 0x0000000a09097c23 */ /* 0x100fe2000801083c */
[----:B------:R-:W-:Y:S01]  /*4630*/  ISETP.LT.OR P6, PT, R55, 0x5a, P6 ;  /* 0x0000005a3700780c */ /* 0x000fe200037c1670 */
[--C-:B------:R-:W-:Y:S01]  /*4640*/  FFMA.FTZ R41, R41, UR10, -R60.reuse ;  /* 0x0000000a29297c23 */ /* 0x100fe2000801083c */
[----:B------:R-:W-:Y:S01]  /*4650*/  FMNMX.FTZ R58, R24, R59, !PT ;  /* 0x0000003b183a7209 */ /* 0x000fe20007810000 */
[--C-:B------:R-:W-:Y:S01]  /*4660*/  FFMA.FTZ R48, R48, UR10, -R60.reuse ;  /* 0x0000000a30307c23 */ /* 0x100fe2000801083c */
[----:B------:R-:W-:Y:S01]  /*4670*/  FSEL R42, R42, -INF , !P6 ;  /* 0xff8000002a2a7808 */ /* 0x000fe20007000000 */
        /* <DEDUP_REMOVED lines=11> */
[----:B------:R-:W-:-:S02]  /*4730*/  FFMA.FTZ R11, R11, UR10, -R60 ;  /* 0x0000000a0b0b7c23 */ /* 0x000fc4000801083c */
[----:B------:R-:W-:-:S03]  /*4740*/  FMNMX.FTZ R54, R28, R59, !PT ;  /* 0x0000003b1c367209 */ /* 0x000fc60007810000 */
[----:B------:R-:W-:Y:S01]  /*4750*/  MUFU.EX2 R182, R49 ;  /* 0x0000003100b67308 */ /* 0x000fe20000000800 */
[----:B------:R-:W-:-:S04]  /*4760*/  FMNMX.FTZ R59, R29, R54, !PT ;  /* 0x000000361d3b7209 */ /* 0x000fc80007810000 */
[----:B------:R-:W-:-:S03]  /*4770*/  FMNMX.FTZ R54, R30, R59, !PT ;  /* 0x0000003b1e367209 */ /* 0x000fc60007810000 */
[----:B------:R-:W-:Y:S01]  /*4780*/  MUFU.EX2 R184, R184 ;  /* 0x000000b800b87308 */ /* 0x000fe20000000800 */
[----:B------:R-:W-:-:S04]  /*4790*/  FMNMX.FTZ R53, R31, R54, !PT ;  /* 0x000000361f357209 */ /* 0x000fc80007810000 */
[----:B------:R-:W-:-:S03]  /*47a0*/  FMNMX.FTZ R54, R32, R53, !PT ;  /* 0x0000003520367209 */ /* 0x000fc60007810000 */
[----:B------:R1:W-:Y:S01]  /*47b0*/  MUFU.EX2 R49, R10 ;  /* 0x0000000a00317308 */ /* 0x0003e20000000800 */
[----:B------:R-:W-:Y:S01]  /*47c0*/  FMNMX.FTZ R53, R33, R54, !PT ;  /* 0x0000003621357209 */ /* 0x000fe20007810000 */
[----:B------:R-:W-:-:S03]  /*47d0*/  FFMA.FTZ R54, R51, UR10, -R60 ;  /* 0x0000000a33367c23 */ /* 0x000fc6000801083c */
[----:B------:R-:W-:-:S03]  /*47e0*/  FMNMX.FTZ R53, R34, R53, !PT ;  /* 0x0000003522357209 */ /* 0x000fc60007810000 */
[----:B------:R-:W-:Y:S01]  /*47f0*/  MUFU.EX2 R39, R39 ;  /* 0x0000002700277308 */ /* 0x000fe20000000800 */
[----:B------:R-:W-:-:S04]  /*4800*/  FMNMX.FTZ R53, R0, R53, !PT ;  /* 0x0000003500357209 */ /* 0x000fc80007810000 */
[----:B------:R-:W-:-:S03]  /*4810*/  FMNMX.FTZ R53, R36, R53, !PT ;  /* 0x0000003524357209 */ /* 0x000fc60007810000 */
[----:B------:R-:W-:Y:S01]  /*4820*/  MUFU.EX2 R174, R9 ;  /* 0x0000000900ae7308 */ /* 0x000fe20000000800 */
[----:B------:R-:W-:-:S04]  /*4830*/  FMNMX.FTZ R53, R40, R53, !PT ;  /* 0x0000003528357209 */ /* 0x000fc80007810000 */
[----:B------:R-:W-:Y:S01]  /*4840*/  FMNMX.FTZ R52, R38, R53, !PT ;  /* 0x0000003526347209 */ /* 0x000fe20007810000 */
[--C-:B------:R-:W-:Y:S02]  /*4850*/  FFMA.FTZ R53, R50, UR10, -R60.reuse ;  /* 0x0000000a32357c23 */ /* 0x100fe4000801083c */
[----:B------:R-:W-:Y:S01]  /*4860*/  MUFU.EX2 R186, R186 ;  /* 0x000000ba00ba7308 */ /* 0x000fe20000000800 */
[----:B------:R-:W-:Y:S01]  /*4870*/  FMNMX.FTZ R51, R43, R52, !PT ;  /* 0x000000342b337209 */ /* 0x000fe20007810000 */
[----:B------:R-:W-:-:S03]  /*4880*/  FFMA.FTZ R52, R45, UR10, -R60 ;  /* 0x0000000a2d347c23 */ /* 0x000fc6000801083c */
[----:B------:R-:W-:-:S03]  /*4890*/  FMNMX.FTZ R51, R42, R51, !PT ;  /* 0x000000332a337209 */ /* 0x000fc60007810000 */
[----:B------:R-:W-:Y:S02]  /*48a0*/  MUFU.EX2 R41, R41 ;  /* 0x0000002900297308 */ /* 0x000fe40000000800 */
[----:B------:R-:W2:Y:S06]  /*48b0*/  SHFL.BFLY PT, R50, R51, 0x2, 0x1f ;  /* 0x0c401f0033327f89 */ /* 0x000eac00000e0000 */
[----:B------:R-:W-:Y:S08]  /*48c0*/  MUFU.EX2 R180, R180 ;  /* 0x000000b400b47308 */ /* 0x000ff00000000800 */
[----:B------:R-:W-:Y:S08]  /*48d0*/  MUFU.EX2 R55, R54 ;  /* 0x0000003600377308 */ /* 0x000ff00000000800 */
[----:B------:R-:W-:Y:S01]  /*48e0*/  MUFU.EX2 R53, R53 ;  /* 0x0000003500357308 */ /* 0x000fe20000000800 */
[----:B--2---:R-:W-:Y:S01]  /*48f0*/  FMNMX.FTZ R50, R51, R50, !PT ;  /* 0x0000003233327209 */ /* 0x004fe20007810000 */
[----:B------:R-:W-:-:S04]  /*4900*/  FFMA.FTZ R51, R2, UR10, -R60 ;  /* 0x0000000a02337c23 */ /* 0x000fc8000801083c */
[----:B------:R-:W2:Y:S02]  /*4910*/  SHFL.BFLY PT, R45, R50, 0x1, 0x1f ;  /* 0x0c201f00322d7f89 */ /* 0x000ea400000e0000 */
[----:B------:R-:W-:Y:S08]  /*4920*/  MUFU.EX2 R48, R48 ;  /* 0x0000003000307308 */ /* 0x000ff00000000800 */
[----:B------:R-:W3:Y:S08]  /*4930*/  MUFU.EX2 R47, R47 ;  /* 0x0000002f002f7308 */ /* 0x000ef00000000800 */
[----:B------:R-:W-:Y:S01]  /*4940*/  MUFU.EX2 R46, R46 ;  /* 0x0000002e002e7308 */ /* 0x000fe20000000800 */
[----:B--2---:R-:W-:Y:S01]  /*4950*/  FMNMX.FTZ R2, R50, R45, !PT ;  /* 0x0000002d32027209 */ /* 0x004fe20007810000 */
[----:B0-----:R-:W-:-:S06]  /*4960*/  FADD.FTZ R45, R188, R35 ;  /* 0x00000023bc2d7221 */ /* 0x001fcc0000010000 */
[----:B------:R-:W-:Y:S01]  /*4970*/  MUFU.EX2 R59, R52 ;  /* 0x00000034003b7308 */ /* 0x000fe20000000800 */
[----:B------:R-:W-:Y:S01]  /*4980*/  F2FP.F16.F32.PACK_AB R188, R35, R188 ;  /* 0x000000bc23bc723e */ /* 0x000fe200000000ff */
[C---:B-1----:R-:W-:Y:S01]  /*4990*/  FMUL.FTZ R10, R2.reuse, UR10 ;  /* 0x0000000a020a7c20 */ /* 0x042fe20008410000 */
[----:B------:R-:W-:Y:S02]  /*49a0*/  FSETP.NEU.FTZ.AND P2, PT, R2, -INF , PT ;  /* 0xff8000000200780b */ /* 0x000fe40003f5d000 */
[----:B---3--:R-:W-:Y:S02]  /*49b0*/  F2FP.F16.F32.PACK_AB R176, R47, R48 ;  /* 0x000000302fb0723e */ /* 0x008fe400000000ff */
[----:B------:R-:W-:Y:S01]  /*49c0*/  FSEL R9, R10, RZ, P2 ;  /* 0x000000ff0a097208 */ /* 0x000fe20001000000 */
[----:B------:R-:W-:Y:S01]  /*49d0*/  FADD.FTZ R10, R190, R45 ;  /* 0x0000002dbe0a7221 */ /* 0x000fe20000010000 */
[----:B------:R-:W-:Y:S01]  /*49e0*/  MUFU.EX2 R44, R44 ;  /* 0x0000002c002c7308 */ /* 0x000fe20000000800 */
[----:B------:R-:W-:-:S02]  /*49f0*/  F2FP.F16.F32.PACK_AB R190, R37, R190 ;  /* 0x000000be25be723e */ /* 0x000fc400000000ff */
[--C-:B------:R-:W-:Y:S01]  /*4a00*/  FFMA.FTZ R57, R57, UR10, -R9.reuse ;  /* 0x0000000a39397c23 */ /* 0x100fe20008010809 */
[--C-:B------:R-:W-:Y:S01]  /*4a10*/  FFMA.FTZ R12, R12, UR10, -R9.reuse ;  /* 0x0000000a0c0c7c23 */ /* 0x100fe20008010809 */
[----:B------:R-:W-:Y:S01]  /*4a20*/  FADD.FTZ R45, R37, R10 ;  /* 0x0000000a252d7221 */ /* 0x000fe20000010000 */
        /* <DEDUP_REMOVED lines=18> */
[----:B------:R-:W-:Y:S01]  /*4b50*/  FFMA.FTZ R31, R31, UR10, -R9 ;  /* 0x0000000a1f1f7c23 */ /* 0x000fe20008010809 */
[----:B------:R-:W1:Y:S01]  /*4b60*/  MUFU.EX2 R13, R13 ;  /* 0x0000000d000d7308 */ /* 0x000e620000000800 */
[----:B------:R-:W-:Y:S01]  /*4b70*/  FADD.FTZ R50, R180, R45 ;  /* 0x0000002db4327221 */ /* 0x000fe20000010000 */
[--C-:B------:R-:W-:Y:S01]  /*4b80*/  FFMA.FTZ R32, R32, UR10, -R9.reuse ;  /* 0x0000000a20207c23 */ /* 0x100fe20008010809 */
[--C-:B------:R-:W-:Y:S01]  /*4b90*/  FFMA.FTZ R33, R33, UR10, -R9.reuse ;  /* 0x0000000a21217c23 */ /* 0x100fe20008010809 */
[--C-:B------:R-:W-:Y:S01]  /*4ba0*/  FFMA.FTZ R34, R34, UR10, -R9.reuse ;  /* 0x0000000a22227c23 */ /* 0x100fe20008010809 */
[----:B------:R-:W-:Y:S01]  /*4bb0*/  FADD.FTZ R50, R55, R50 ;  /* 0x0000003237327221 */ /* 0x000fe20000010000 */
[--C-:B------:R-:W-:Y:S01]  /*4bc0*/  FFMA.FTZ R0, R0, UR10, -R9.reuse ;  /* 0x0000000a00007c23 */ /* 0x100fe20008010809 */
[--C-:B------:R-:W-:Y:S01]  /*4bd0*/  FFMA.FTZ R36, R36, UR10, -R9.reuse ;  /* 0x0000000a24247c23 */ /* 0x100fe20008010809 */
[----:B------:R-:W2:Y:S01]  /*4be0*/  MUFU.EX2 R14, R14 ;  /* 0x0000000e000e7308 */ /* 0x000ea20000000800 */
[----:B0-----:R-:W-:Y:S01]  /*4bf0*/  FADD.FTZ R10, R57, R12 ;  /* 0x0000000c390a7221 */ /* 0x001fe20000010000 */
[----:B------:R-:W-:Y:S01]  /*4c00*/  FADD.FTZ R61, R53, R50 ;  /* 0x00000032353d7221 */ /* 0x000fe20000010000 */
[--C-:B------:R-:W-:Y:S01]  /*4c10*/  FFMA.FTZ R40, R40, UR10, -R9.reuse ;  /* 0x0000000a28287c23 */ /* 0x100fe20008010809 */
[--C-:B------:R-:W-:Y:S01]  /*4c20*/  FFMA.FTZ R38, R38, UR10, -R9.reuse ;  /* 0x0000000a26267c23 */ /* 0x100fe20008010809 */
[----:B------:R-:W-:Y:S01]  /*4c30*/  FFMA.FTZ R43, R43, UR10, -R9 ;  /* 0x0000000a2b2b7c23 */ /* 0x000fe20008010809 */
[----:B------:R-:W-:Y:S01]  /*4c40*/  FADD.FTZ R61, R182, R61 ;  /* 0x0000003db63d7221 */ /* 0x000fe20000010000 */
[----:B------:R-:W-:Y:S01]  /*4c50*/  FFMA.FTZ R9, R42, UR10, -R9 ;  /* 0x0000000a2a097c23 */ /* 0x000fe20008010809 */
[----:B------:R-:W0:Y:S01]  /*4c60*/  MUFU.EX2 R15, R15 ;  /* 0x0000000f000f7308 */ /* 0x000e220000000800 */
[----:B-1----:R-:W-:Y:S01]  /*4c70*/  FADD.FTZ R45, R13, R10 ;  /* 0x0000000a0d2d7221 */ /* 0x002fe20000010000 */
[----:B------:R-:W-:Y:S01]  /*4c80*/  FADD.FTZ R50, R48, R61 ;  /* 0x0000003d30327221 */ /* 0x000fe20000010000 */
[----:B------:R-:W-:-:S02]  /*4c90*/  PLOP3.LUT P2, PT, PT, PT, UP1, 0x40, 0x0 ;  /* 0x000000000000781c */ /* 0x000fc40003f4e818 */
[----:B------:R-:W-:Y:S01]  /*4ca0*/  F2FP.F16.F32.PACK_AB R184, R39, R184 ;  /* 0x000000b827b8723e */ /* 0x000fe200000000ff */
[----:B------:R-:W-:Y:S01]  /*4cb0*/  FADD.FTZ R61, R47, R50 ;  /* 0x000000322f3d7221 */ /* 0x000fe20000010000 */
[----:B------:R-:W-:Y:S01]  /*4cc0*/  F2FP.F16.F32.PACK_AB R186, R41, R186 ;  /* 0x000000ba29ba723e */ /* 0x000fe200000000ff */
[----:B------:R-:W1:Y:S01]  /*4cd0*/  MUFU.EX2 R20, R20 ;  /* 0x0000001400147308 */ /* 0x000e620000000800 */
[----:B--2---:R-:W-:Y:S01]  /*4ce0*/  FADD.FTZ R10, R14, R45 ;  /* 0x0000002d0e0a7221 */ /* 0x004fe20000010000 */
[----:B------:R-:W-:Y:S01]  /*4cf0*/  FADD.FTZ R50, R46, R61 ;  /* 0x0000003d2e327221 */ /* 0x000fe20000010000 */
[----:B------:R-:W-:Y:S02]  /*4d00*/  F2FP.F16.F32.PACK_AB R180, R55, R180 ;  /* 0x000000b437b4723e */ /* 0x000fe400000000ff */
[----:B------:R-:W-:Y:S02]  /*4d10*/  F2FP.F16.F32.PACK_AB R182, R182, R53 ;  /* 0x00000035b6b6723e */ /* 0x000fe400000000ff */
[----:B------:R-:W-:Y:S01]  /*4d20*/  F2FP.F16.F32.PACK_AB R178, R59, R46 ;  /* 0x0000002e3bb2723e */ /* 0x000fe200000000ff */
[----:B------:R-:W2:Y:S01]  /*4d30*/  MUFU.EX2 R21, R21 ;  /* 0x0000001500157308 */ /* 0x000ea20000000800 */
[----:B0-----:R-:W-:Y:S01]  /*4d40*/  FADD.FTZ R45, R15, R10 ;  /* 0x0000000a0f2d7221 */ /* 0x001fe20000010000 */
[----:B------:R-:W-:-:S02]  /*4d50*/  F2FP.F16.F32.PACK_AB R172, R49, R44 ;  /* 0x0000002c31ac723e */ /* 0x000fc400000000ff */
[----:B------:R-:W-:Y:S02]  /*4d60*/  F2FP.F16.F32.PACK_AB R189, R12, R57 ;  /* 0x000000390cbd723e */ /* 0x000fe400000000ff */
[----:B------:R-:W-:Y:S02]  /*4d70*/  F2FP.F16.F32.PACK_AB R191, R14, R13 ;  /* 0x0000000d0ebf723e */ /* 0x000fe400000000ff */
[----:B------:R-:W0:Y:S01]  /*4d80*/  MUFU.EX2 R24, R24 ;  /* 0x0000001800187308 */ /* 0x000e220000000800 */
[C---:B-1----:R-:W-:Y:S01]  /*4d90*/  FADD.FTZ R10, R20.reuse, R45 ;  /* 0x0000002d140a7221 */ /* 0x042fe20000010000 */
[----:B------:R-:W-:-:S06]  /*4da0*/  F2FP.F16.F32.PACK_AB R185, R20, R15 ;  /* 0x0000000f14b9723e */ /* 0x000fcc00000000ff */
[----:B------:R-:W1:Y:S01]  /*4db0*/  MUFU.EX2 R25, R25 ;  /* 0x0000001900197308 */ /* 0x000e620000000800 */
[----:B--2---:R-:W-:-:S07]  /*4dc0*/  FADD.FTZ R45, R21, R10 ;  /* 0x0000000a152d7221 */ /* 0x004fce0000010000 */
[----:B------:R-:W2:Y:S01]  /*4dd0*/  MUFU.EX2 R26, R26 ;  /* 0x0000001a001a7308 */ /* 0x000ea20000000800 */
[C---:B0-----:R-:W-:Y:S01]  /*4de0*/  FADD.FTZ R10, R24.reuse, R45 ;  /* 0x0000002d180a7221 */ /* 0x041fe20000010000 */
[----:B------:R-:W-:Y:S01]  /*4df0*/  FADD.FTZ R45, R59, R50 ;  /* 0x000000323b2d7221 */ /* 0x000fe20000010000 */
[----:B------:R-:W-:-:S03]  /*4e00*/  F2FP.F16.F32.PACK_AB R187, R24, R21 ;  /* 0x0000001518bb723e */ /* 0x000fc600000000ff */
[----:B------:R-:W-:Y:S02]  /*4e10*/  FADD.FTZ R42, R44, R45 ;  /* 0x0000002d2c2a7221 */ /* 0x000fe40000010000 */
[----:B------:R-:W0:Y:S01]  /*4e20*/  MUFU.EX2 R27, R27 ;  /* 0x0000001b001b7308 */ /* 0x000e220000000800 */
[----:B-1----:R-:W-:Y:S01]  /*4e30*/  FADD.FTZ R35, R25, R10 ;  /* 0x0000000a19237221 */ /* 0x002fe20000010000 */
[----:B------:R-:W-:-:S06]  /*4e40*/  FADD.FTZ R42, R49, R42 ;  /* 0x0000002a312a7221 */ /* 0x000fcc0000010000 */
[----:B------:R-:W1:Y:S01]  /*4e50*/  MUFU.EX2 R7, R7 ;  /* 0x0000000700077308 */ /* 0x000e620000000800 */
[C---:B--2---:R-:W-:Y:S01]  /*4e60*/  FADD.FTZ R10, R26.reuse, R35 ;  /* 0x000000231a0a7221 */ /* 0x044fe20000010000 */
[----:B------:R-:W-:-:S06]  /*4e70*/  F2FP.F16.F32.PACK_AB R181, R26, R25 ;  /* 0x000000191ab5723e */ /* 0x000fcc00000000ff */
[----:B------:R-:W2:Y:S01]  /*4e80*/  MUFU.EX2 R28, R28 ;  /* 0x0000001c001c7308 */ /* 0x000ea20000000800 */
[----:B0-----:R-:W-:-:S07]  /*4e90*/  FADD.FTZ R35, R27, R10 ;  /* 0x0000000a1b237221 */ /* 0x001fce0000010000 */
[----:B------:R-:W0:Y:S01]  /*4ea0*/  MUFU.EX2 R29, R29 ;  /* 0x0000001d001d7308 */ /* 0x000e220000000800 */
[----:B-1----:R-:W-:-:S04]  /*4eb0*/  FADD.FTZ R37, R7, R42 ;  /* 0x0000002a07257221 */ /* 0x002fc80000010000 */
[C---:B------:R-:W-:Y:S01]  /*4ec0*/  FADD.FTZ R42, R174.reuse, R37 ;  /* 0x00000025ae2a7221 */ /* 0x040fe20000010000 */
[----:B------:R-:W-:Y:S02]  /*4ed0*/  F2FP.F16.F32.PACK_AB R174, R174, R7 ;  /* 0x00000007aeae723e */ /* 0x000fe400000000ff */
        /* <DEDUP_REMOVED lines=35> */
[----:B------:R2:W0:Y:S01]  /*5110*/  MUFU.EX2 R8, R9 ;  /* 0x0000000900087308 */ /* 0x0004220000000800 */
[C---:B-1----:R-:W-:Y:S01]  /*5120*/  FADD.FTZ R6, R169.reuse, R6 ;  /* 0x00000006a9067221 */ /* 0x042fe20000010000 */
[----:B------:R-:W-:-:S03]  /*5130*/  F2FP.F16.F32.PACK_AB R169, R169, R40 ;  /* 0x00000028a9a9723e */ /* 0x000fc600000000ff */
[----:B--2---:R-:W-:-:S04]  /*5140*/  FADD.FTZ R9, R43, R6 ;  /* 0x000000062b097221 */ /* 0x004fc80000010000 */
[C---:B0-----:R-:W-:Y:S01]  /*5150*/  FADD.FTZ R6, R8.reuse, R9 ;  /* 0x0000000908067221 */ /* 0x041fe20000010000 */
[----:B------:R-:W-:Y:S01]  /*5160*/  F2FP.F16.F32.PACK_AB R171, R8, R43 ;  /* 0x0000002b08ab723e */ /* 0x000fe200000000ff */
[----:B------:R-:W-:Y:S01]  /*5170*/  VIADD R8, R80, 0xfffffffe ;  /* 0xfffffffe50087836 */ /* 0x000fe20000000000 */
        /* <DEDUP_REMOVED lines=11> */
.L_x_4387:
[----:B------:R-:W-:-:S11]  /*5230*/  UISETP.NE.AND UP2, UPT, UR5, 0x1, UPT ;  /* 0x000000010500788c */ /* 0x000fd6000bf45270 */
[----:B------:R-:W-:Y:S02]  /*5240*/  @UP2 ULDC.64 UR6, c[0x0][0x9e8] ;  /* 0x00027a0000062ab9 */ /* 0x000fe40000000a00 */
[----:B------:R-:W-:-:S04]  /*5250*/  UIMAD.WIDE.U32 UR14, UR11, UR6, URZ ;  /* 0x000000060b0e72a5 */ /* 0x000fc8000f8e003f */
[----:B------:R-:W-:-:S12]  /*5260*/  @UP2 USHF.R.U32.HI UR11, URZ, UR7, UR15 ;  /* 0x000000073f0b2299 */ /* 0x000fd8000801160f */
.L_x_4388:
[----:B------:R-:W-:-:S04]  /*5270*/  UIMAD UR5, UR11, UR5, UR5 ;  /* 0x000000050b0572a4 */ /* 0x000fc8000f8e0205 */
[----:B------:R-:W-:-:S04]  /*5280*/  UISETP.LT.AND UP2, UPT, UR4, UR5, UPT ;  /* 0x000000050400728c */ /* 0x000fc8000bf41270 */
[----:B------:R-:W-:-:S12]  /*5290*/  USEL UR4, UR4, UR5, UP2 ;  /* 0x0000000504047287 */ /* 0x000fd80009000000 */
.L_x_4386:
[----:B------:R-:W-:Y:S01]  /*52a0*/  R2UR UR6, R192 ;  /* 0x00000000c00672ca */ /* 0x000fe200000e0000 */
[----:B------:R-:W-:Y:S01]  /*52b0*/  UIMAD.WIDE UR4, UR4, 0x2aaaaaab, URZ ;  /* 0x2aaaaaab040478a5 */ /* 0x000fe2000f8e023f */
[----:B------:R-:W-:Y:S01]  /*52c0*/  IMAD.MOV.U32 R0, RZ, RZ, 0x3f800000 ;  /* 0x3f800000ff007424 */ /* 0x000fe200078e00ff */
[----:B------:R-:W-:Y:S01]  /*52d0*/  CS2R R118, SRZ ;  /* 0x0000000000767805 */ /* 0x000fe2000001ff00 */
        /* <DEDUP_REMOVED lines=54> */
[----:B------:R-:W-:Y:S01]  /*5640*/  IMAD.MOV.U32 R0, RZ, RZ, 0x3f800000 ;  /* 0x3f800000ff007424 */ /* 0x000fe200078e00ff */
[----:B------:R-:W-:Y:S01]  /*5650*/  ULDC UR51, c[0x0][0x9e4] ;  /* 0x0002790000337ab9 */ /* 0x000fe20000000800 */
[----:B------:R-:W-:Y:S01]  /*5660*/  IMAD.MOV.U32 R119, RZ, RZ, RZ ;  /* 0x000000ffff777224 */ /* 0x000fe200078e00ff */
[----:B------:R-:W-:Y:S01]  /*5670*/  ULDC UR4, c[0x0][0x9d8] ;  /* 0x0002760000047ab9 */ /* 0x000fe20000000800 */
[----:B------:R-:W-:Y:S01]  /*5680*/  ULDC UR55, c[0x0][0x988] ;  /* 0x0002620000377ab9 */ /* 0x000fe20000000800 */
[----:B------:R-:W-:-:S05]  /*5690*/  ULDC UR58, c[0x0][0x9e0] ;  /* 0x00027800003a7ab9 */ /* 0x000fca0000000800 */
.L_x_4406:
[----:B------:R-:W-:-:S04]  /*56a0*/  UIADD3 UR5, UR37, 0x1, URZ ;  /* 0x0000000125057890 */ /* 0x000fc8000fffe03f */
[----:B------:R-:W-:-:S04]  /*56b0*/  UISETP.NE.AND UP2, UPT, UR5, 0x2, UPT ;  /* 0x000000020500788c */ /* 0x000fc8000bf45270 */
[----:B------:R-:W-:Y:S02]  /*56c0*/  USEL UR39, URZ, 0x1, UP2 ;  /* 0x000000013f277887 */ /* 0x000fe40009000000 */
[----:B------:R-:W-:Y:S02]  /*56d0*/  USEL UR5, UR5, URZ, UP2 ;  /* 0x0000003f05057287 */ /* 0x000fe40009000000 */
[----:B------:R-:W-:Y:S01]  /*56e0*/  ULOP3.LUT UR39, UR36, UR39, URZ, 0x3c, !UPT ;  /* 0x0000002724277292 */ /* 0x000fe2000f8e3c3f */
[----:B------:R-:W-:Y:S11]  /*56f0*/  @!P0 BRA `(.L_x_4390) ;  /* 0x0000000000048947 */ /* 0x000ff60003800000 */
[----:B------:R-:W-:Y:S01]  /*5700*/  BPT.TRAP 0x1 ;  /* 0x000000040000795c */ /* 0x000fe20000300000 */
.L_x_4390:
[----:B------:R-:W-:Y:S01]  /*5710*/  ULEA UR7, UR5, UR38, 0x3 ;  /* 0x0000002605077291 */ /* 0x000fe2000f8e183f */
[----:B------:R-:W-:-:S05]  /*5720*/  IMAD.U32 R9, RZ, RZ, UR39 ;  /* 0x00000027ff097e24 */ /* 0x000fca000f8e00ff */
[----:B------:R-:W-:-:S04]  /*5730*/  SHF.L.U32 R9, R9, 0x1f, RZ ;  /* 0x0000001f09097819 */ /* 0x000fc800000006ff */
[----:B------:R0:W1:Y:S01]  /*5740*/  SYNCS.PHASECHK.TRANS64.TRYWAIT P2, [UR7+0x30830], R9 ;  /* 0x03083009ff0075a7 */ /* 0x0000620008040147 */
[----:B------:R-:W-:Y:S05]  /*5750*/  @!P0 BRA `(.L_x_4391) ;  /* 0x0000000000048947 */ /* 0x000fea0003800000 */
[----:B------:R-:W-:Y:S01]  /*5760*/  BPT.TRAP 0x1 ;  /* 0x000000040000795c */ /* 0x000fe20000300000 */
.L_x_4391:
[-C--:B------:R-:W-:Y:S01]  /*5770*/  FMUL.FTZ R24, R24, R12.reuse ;  /* 0x0000000c18187220 */ /* 0x080fe20000410000 */
[----:B------:R-:W-:Y:S01]  /*5780*/  FMUL.FTZ R25, R25, R12 ;  /* 0x0000000c19197220 */ /* 0x000fe20000410000 */
[----:B-1----:R-:W-:Y:S06]  /*5790*/  @P2 BRA `(.L_x_4392) ;  /* 0x0000000000082947 */ /* 0x002fec0003800000 */
[----:B------:R-:W1:Y:S02]  /*57a0*/  SYNCS.PHASECHK.TRANS64.TRYWAIT P2, [UR7+0x30830], R9 ;  /* 0x03083009ff0075a7 */ /* 0x000e640008040147 */
[----:B-1----:R-:W-:Y:S05]  /*57b0*/  @!P2 BRA `(.L_x_4393) ;  /* 0x0000015c0044a947 */ /* 0x002fea0003800000 */
.L_x_4392:
        /* <DEDUP_REMOVED lines=122> */
[----:B------:R-:W-:Y:S02]  /*5f60*/  FMUL.FTZ R119, R119, R0 ;  /* 0x0000000077777220 */ /* 0x000fe40000410000 */
[----:B------:R-:W-:Y:S01]  /*5f70*/  HGMMA.64x96x16.F32 R120, gdesc[UR44], R120, gsb0 ;  /* 0x016000002c7879f0 */ /* 0x000fe20008000878 */
[----:B------:R-:W-:Y:S01]  /*5f80*/  UIADD3 UR46, UR6, 0x4, URZ ;  /* 0x00000004062e7890 */ /* 0x000fe2000fffe03f */
[----:B------:R-:W-:Y:S01]  /*5f90*/  UMOV UR44, UR52 ;  /* 0x00000034002c7c82 */ /* 0x000fe20008000000 */
[----:B------:R-:W-:Y:S01]  /*5fa0*/  UMOV UR45, UR53 ;  /* 0x00000035002d7c82 */ /* 0x000fe20008000000 */
[----:B------:R-:W-:Y:S01]  /*5fb0*/  UMOV UR47, 0x40000040 ;  /* 0x40000040002f7882 */ /* 0x000fe20000000000 */
[----:B------:R-:W-:-:S02]  /*5fc0*/  WARPGROUP.DEPBAR.LE gsb0, 0x0 ;  /* 0x00008000000079c5 */ /* 0x000fc40000010000 */
        /* <DEDUP_REMOVED lines=36> */
.L_x_4394:
[----:B------:R-:W-:Y:S01]  /*6210*/  ULEA UR6, UR37, UR38, 0x3 ;  /* 0x0000002625067291 */ /* 0x000fe2000f8e183f */
[----:B------:R-:W-:-:S05]  /*6220*/  IMAD.U32 R0, RZ, RZ, UR36 ;  /* 0x00000024ff007e24 */ /* 0x000fca000f8e00ff */
[----:B------:R-:W-:-:S04]  /*6230*/  SHF.L.U32 R0, R0, 0x1f, RZ ;  /* 0x0000001f00007819 */ /* 0x000fc800000006ff */
[----:B------:R2:W3:Y:S01]  /*6240*/  SYNCS.PHASECHK.TRANS64.TRYWAIT P2, [UR6+0x30850], R0 ;  /* 0x03085000ff0075a7 */ /* 0x0004e20008040146 */
[----:B------:R-:W-:Y:S05]  /*6250*/  @!P0 BRA `(.L_x_4395) ;  /* 0x0000000000048947 */ /* 0x000fea0003800000 */
[----:B------:R-:W-:Y:S01]  /*6260*/  BPT.TRAP 0x1 ;  /* 0x000000040000795c */ /* 0x000fe20000300000 */
.L_x_4395:
[----:B---3--:R-:W-:Y:S05]  /*6270*/  @P2 BRA `(.L_x_4396) ;  /* 0x0000000000082947 */ /* 0x008fea0003800000 */
[----:B------:R-:W3:Y:S02]  /*6280*/  SYNCS.PHASECHK.TRANS64.TRYWAIT P2, [UR6+0x30850], R0 ;  /* 0x03085000ff0075a7 */ /* 0x000ee40008040146 */
[----:B---3--:R-:W-:Y:S05]  /*6290*/  @!P2 BRA `(.L_x_4397) ;  /* 0x0000015000a4a947 */ /* 0x008fea0003800000 */
.L_x_4396:
        /* <DEDUP_REMOVED lines=9> */
[----:B------:R-:W-:Y:S01]  /*6330*/  PLOP3.LUT P3, PT, PT, PT, UP0, 0x80, 0x0 ;  /* 0x000000000000781c */ /* 0x000fe20003f6f008 */
[----:B------:R-:W-:Y:S01]  /*6340*/  FMUL.FTZ R138, R144, UR4 ;  /* 0x00000004908a7c20 */ /* 0x000fe20008410000 */
[----:B------:R-:W-:Y:S01]  /*6350*/  FMUL.FTZ R144, R154, UR4 ;  /* 0x000000049a907c20 */ /* 0x000fe20008410000 */
[----:B------:R-:W-:Y:S01]  /*6360*/  ULOP3.LUT UR10, UR10, 0x3000000, URZ, 0xfc, !UPT ;  /* 0x030000000a0a7892 */ /* 0x000fe2000f8efc3f */
[----:B------:R-:W-:Y:S01]  /*6370*/  FMUL.FTZ R154, R160, UR4 ;  /* 0x00000004a09a7c20 */ /* 0x000fe20008410000 */
[----:B------:R-:W-:-:S02]  /*6380*/  VIADD R160, R23, UR60 ;  /* 0x0000003c17a07c36 */ /* 0x000fc40008000000 */
[----:B------:R-:W-:Y:S01]  /*6390*/  FMUL.FTZ R12, R120, UR4 ;  /* 0x00000004780c7c20 */ /* 0x000fe20008410000 */
[----:B------:R-:W-:Y:S01]  /*63a0*/  UIMAD UR14, UR37, 0x900, UR10 ;  /* 0x00000900250e78a4 */ /* 0x000fe2000f8e020a */
[----:B-1----:R-:W-:Y:S01]  /*63b0*/  FMUL.FTZ R9, R123, UR4 ;  /* 0x000000047b097c20 */ /* 0x002fe20008410000 */
        /* <DEDUP_REMOVED lines=43> */
[----:B------:R-:W-:-:S02]  /*6670*/  IMAD R162, R8, -0x60, RZ ;  /* 0xffffffa008a27824 */ /* 0x000fc400078e02ff */
[----:B------:R-:W-:Y:S01]  /*6680*/  FMUL.FTZ R158, R167, UR4 ;  /* 0x00000004a79e7c20 */ /* 0x000fe20008410000 */
[----:B------:R-:W0:Y:S01]  /*6690*/  MUFU.TANH R12, R12 ;  /* 0x0000000c000c7308 */ /* 0x000e220000002400 */
[----:B------:R-:W-:-:S07]  /*66a0*/  IMAD.IADD R157, R162, 0x1, -R19 ;  /* 0x00000001a29d7824 */ /* 0x000fce00078e0a13 */
        /* <DEDUP_REMOVED lines=70> */
[----:B------:R-:W-:Y:S02]  /*6b10*/  @UP0 ULDC UR10, c[0x0][0x44c] ;  /* 0x00011300000a0ab9 */ /* 0x000fe40000000800 */
[----:B------:R-:W-:Y:S01]  /*6b20*/  @P2 IMAD.HI.U32 R10, R160, UR10, RZ ;  /* 0x0000000aa00a2c27 */ /* 0x000fe2000f8e00ff */
[----:B------:R-:W-:Y:S01]  /*6b30*/  @UP0 ULDC UR10, c[0x0][0x450] ;  /* 0x00011400000a0ab9 */ /* 0x000fe20000000800 */
[----:B------:R-:W-:-:S03]  /*6b40*/  PLOP3.LUT P2, PT, PT, PT, UP1, 0x40, 0x0 ;  /* 0x000000000000781c */ /* 0x000fc60003f4e818 */
[----:B------:R-:W-:Y:S01]  /*6b50*/  @P3 SHF.R.U32.HI R160, RZ, UR10, R10 ;  /* 0x0000000affa03c19 */ /* 0x000fe2000801160a */
[----:B------:R-:W-:-:S04]  /*6b60*/  IMAD.U32 R10, RZ, RZ, UR7 ;  /* 0x00000007ff0a7e24 */ /* 0x000fc8000f8e00ff */
[----:B------:R-:W5:Y:S01]  /*6b70*/  SHFL.IDX PT, R11, R160, RZ, 0x1c1f ;  /* 0x001c1fffa00b7589 */ /* 0x000f6200000e0000 */
[----:B------:R-:W-:-:S05]  /*6b80*/  @!P1 VIADD R10, R10, 0x30840 ;  /* 0x000308400a0a9836 */ /* 0x000fca0000000000 */
[----:B------:R-:W-:Y:S01]  /*6b90*/  @!P1 PRMT R10, RZ, 0x654, R10 ;  /* 0x00000654ff0a9816 */ /* 0x000fe2000000000a */
[----:B------:R-:W-:-:S03]  /*6ba0*/  WARPGROUP.DEPBAR.LE gsb0, 0x0 ;  /* 0x00008000000079c5 */ /* 0x000fc60000010000 */
[----:B------:R1:W-:Y:S02]  /*6bb0*/  @!P1 SYNCS.ARRIVE.TRANS64.RED.A1T0 RZ, [R10+URZ], RZ ;  /* 0x000000ff0aff99a7 */ /* 0x0003e4000810043f */
[----:B-1----:R-:W-:-:S04]  /*6bc0*/  IADD3 R10, -R19, 0x1, R162 ;  /* 0x00000001130a7810 */ /* 0x002fc80007ffe1a2 */
[----:B------:R-:W-:-:S05]  /*6bd0*/  IADD3 R10, -R17, R10, R16 ;  /* 0x0000000a110a7210 */ /* 0x000fca0007ffe110 */
[C---:B------:R-:W-:Y:S02]  /*6be0*/  VIADD R166, R10.reuse, UR58 ;  /* 0x0000003a0aa67c36 */ /* 0x040fe40008000000 */
[----:B------:R-:W-:Y:S02]  /*6bf0*/  VIADD R165, R10, UR54 ;  /* 0x000000360aa57c36 */ /* 0x000fe40008000000 */
[--C-:B-----5:R-:W-:Y:S02]  /*6c00*/  IMAD.IADD R164, R166, 0x1, R11.reuse ;  /* 0x00000001a6a47824 */ /* 0x120fe400078e020b */
[----:B------:R-:W-:Y:S01]  /*6c10*/  IMAD.IADD R163, R165, 0x1, R11 ;  /* 0x00000001a5a37824 */ /* 0x000fe200078e020b */
[----:B0-234-:R-:W-:Y:S06]  /*6c20*/  @P2 BRA `(.L_x_4398) ;  /* 0x0000000000542947 */ /* 0x01dfec0003800000 */
[----:B------:R-:W-:Y:S01]  /*6c30*/  IADD3 R167, -R17, R16, R11 ;  /* 0x0000001011a77210 */ /* 0x000fe20007ffe10b */
[----:B------:R-:W-:Y:S03]  /*6c40*/  BSSY B0, `(.L_x_4399) ;  /* 0x0000010000007945 */ /* 0x000fe60003800000 */
        /* <DEDUP_REMOVED lines=10> */
.L_x_4400:
[----:B------:R-:W-:-:S05]  /*6cf0*/  IMAD.U32 R168, RZ, RZ, UR51 ;  /* 0x00000033ffa87e24 */ /* 0x000fca000f8e00ff */
[----:B------:R-:W-:-:S13]  /*6d00*/  ISETP.NE.AND P2, PT, R168, 0x1, PT ;  /* 0x00000001a800780c */ /* 0x000fda0003f45270 */
[----:B------:R-:W0:Y:S02]  /*6d10*/  @P2 LDC.64 R10, c[0x0][0x9e8] ;  /* 0x00027a00ff0a2b82 */ /* 0x000e240000000a00 */
[----:B0-----:R-:W-:-:S05]  /*6d20*/  @P2 IMAD.HI.U32 R10, R167, R10, RZ ;  /* 0x0000000aa70a2227 */ /* 0x001fca00078e00ff */
[----:B------:R-:W-:-:S07]  /*6d30*/  @P2 SHF.R.U32.HI R167, RZ, R11, R10 ;  /* 0x0000000bffa72219 */ /* 0x000fce000001160a */
.L_x_4401:
[----:B------:R-:W-:Y:S05]  /*6d40*/  BSYNC B0 ;  /* 0x0000000000007941 */ /* 0x000fea0003800000 */
.L_x_4399:
[----:B------:R-:W-:-:S05]  /*6d50*/  IMAD R167, R167, R168, R157 ;  /* 0x000000a8a7a77224 */ /* 0x000fca00078e029d */
[----:B------:R-:W-:Y:S02]  /*6d60*/  VIADDMNMX R164, R167, R168, R164, PT ;  /* 0x000000a8a7a47246 */ /* 0x000fe400038001a4 */
[----:B------:R-:W-:-:S07]  /*6d70*/  VIMNMX R163, R163, R167, !PT ;  /* 0x000000a7a3a37248 */ /* 0x000fce0007fe0100 */
.L_x_4398:
[C---:B------:R-:W-:Y:S01]  /*6d80*/  ISETP.GE.AND P2, PT, R162.reuse, 0x2, PT ;  /* 0x00000002a200780c */ /* 0x040fe20003f46270 */
[----:B------:R-:W0:Y:S01]  /*6d90*/  SHFL.IDX PT, R160, R160, 0x1, 0x1c1f ;  /* 0x003c1f00a0a07f89 */ /* 0x000e2200000e0000 */
[C---:B------:R-:W-:Y:S02]  /*6da0*/  ISETP.GE.AND P6, PT, R162.reuse, 0xa, PT ;  /* 0x0000000aa200780c */ /* 0x040fe40003fc6270 */
[----:B------:R-:W-:Y:S02]  /*6db0*/  ISETP.GT.AND P4, PT, R163, 0x1, !P2 ;  /* 0x00000001a300780c */ /* 0x000fe40005784270 */
[----:B------:R-:W-:Y:S02]  /*6dc0*/  ISETP.GE.AND P3, PT, R162, 0x9, PT ;  /* 0x00000009a200780c */ /* 0x000fe40003f66270 */
[----:B------:R-:W-:Y:S02]  /*6dd0*/  ISETP.LT.OR P4, PT, R164, 0x2, P4 ;  /* 0x00000002a400780c */ /* 0x000fe40002781670 */
[----:B------:R-:W-:-:S02]  /*6de0*/  LOP3.LUT R18, R18, 0xfffffffb, RZ, 0xc0, !PT ;  /* 0xfffffffb12127812 */ /* 0x000fc400078ec0ff */
[----:B------:R-:W-:Y:S02]  /*6df0*/  FSEL R13, R13, -INF , !P4 ;  /* 0xff8000000d0d7808 */ /* 0x000fe40006000000 */
[C---:B------:R-:W-:Y:S02]  /*6e00*/  ISETP.GT.AND P5, PT, R163.reuse, 0x8, !P3 ;  /* 0x00000008a300780c */ /* 0x040fe40005fa4270 */
[----:B------:R-:W-:Y:S02]  /*6e10*/  @P6 LOP3.LUT R18, R18, 0x4, RZ, 0xfc, !PT ;  /* 0x0000000412126812 */ /* 0x000fe400078efcff */
[----:B------:R-:W-:Y:S02]  /*6e20*/  ISETP.GT.AND P4, PT, R163, 0x9, !P6 ;  /* 0x00000009a300780c */ /* 0x000fe40007784270 */
[----:B------:R-:W-:Y:S02]  /*6e30*/  ISETP.GE.AND P6, PT, R162, 0x11, PT ;  /* 0x00000011a200780c */ /* 0x000fe40003fc6270 */
[----:B------:R-:W-:-:S02]  /*6e40*/  ISETP.LT.OR P5, PT, R164, 0x9, P5 ;  /* 0x00000009a400780c */ /* 0x000fc40002fa1670 */
[----:B------:R-:W-:Y:S01]  /*6e50*/  ISETP.LT.OR P4, PT, R164, 0xa, P4 ;  /* 0x0000000aa400780c */ /* 0x000fe20002781670 */
[--C-:B0-----:R-:W-:Y:S01]  /*6e60*/  IMAD.IADD R166, R166, 0x1, R160.reuse ;  /* 0x00000001a6a67824 */ /* 0x101fe200078e02a0 */
[----:B------:R-:W-:Y:S01]  /*6e70*/  FSEL R20, R20, -INF , !P5 ;  /* 0xff80000014147808 */ /* 0x000fe20006800000 */
[----:B------:R-:W-:Y:S01]  /*6e80*/  IMAD.IADD R165, R165, 0x1, R160 ;  /* 0x00000001a5a57824 */ /* 0x000fe200078e02a0 */
[----:B------:R-:W-:Y:S02]  /*6e90*/  ISETP.GE.AND P5, PT, R162, 0x12, PT ;  /* 0x00000012a200780c */ /* 0x000fe40003fa6270 */
[----:B------:R-:W-:Y:S02]  /*6ea0*/  LOP3.LUT R18, R18, 0xfffffff7, RZ, 0xc0, !PT ;  /* 0xfffffff712127812 */ /* 0x000fe400078ec0ff */
[----:B------:R-:W-:Y:S02]  /*6eb0*/  FSEL R21, R21, -INF , !P4 ;  /* 0xff80000015157808 */ /* 0x000fe40006000000 */
[----:B------:R-:W-:-:S02]  /*6ec0*/  ISETP.GT.AND P4, PT, R163, 0x10, !P6 ;  /* 0x00000010a300780c */ /* 0x000fc40007784270 */
[----:B------:R-:W-:Y:S02]  /*6ed0*/  @P6 LOP3.LUT R18, R18, 0x8, RZ, 0xfc, !PT ;  /* 0x0000000812126812 */ /* 0x000fe400078efcff */
[----:B------:R-:W-:Y:S02]  /*6ee0*/  ISETP.LT.OR P4, PT, R164, 0x11, P4 ;  /* 0x00000011a400780c */ /* 0x000fe40002781670 */
[----:B------:R-:W-:Y:S02]  /*6ef0*/  LOP3.LUT R18, R18, 0xfff7ffff, RZ, 0xc0, !PT ;  /* 0xfff7ffff12127812 */ /* 0x000fe400078ec0ff */
[----:B------:R-:W-:Y:S02]  /*6f00*/  FSEL R122, R122, -INF , !P4 ;  /* 0xff8000007a7a7808 */ /* 0x000fe40006000000 */
[----:B------:R-:W-:Y:S02]  /*6f10*/  @P5 LOP3.LUT R18, R18, 0x80000, RZ, 0xfc, !PT ;  /* 0x0008000012125812 */ /* 0x000fe400078efcff */
[----:B------:R-:W-:-:S02]  /*6f20*/  ISETP.GT.AND P4, PT, R163, 0x11, !P5 ;  /* 0x00000011a300780c */ /* 0x000fc40006f84270 */
[----:B------:R-:W-:Y:S02]  /*6f30*/  ISETP.GE.AND P5, PT, R162, 0x19, PT ;  /* 0x00000019a200780c */ /* 0x000fe40003fa6270 */
[----:B------:R-:W-:Y:S02]  /*6f40*/  ISETP.LT.OR P4, PT, R164, 0x12, P4 ;  /* 0x00000012a400780c */ /* 0x000fe40002781670 */
[----:B------:R-:W-:Y:S02]  /*6f50*/  LOP3.LUT R18, R18, 0xfffbffff, RZ, 0xc0, !PT ;  /* 0xfffbffff12127812 */ /* 0x000fe400078ec0ff */
[----:B------:R-:W-:Y:S02]  /*6f60*/  FSEL R123, R123, -INF , !P4 ;  /* 0xff8000007b7b7808 */ /* 0x000fe40006000000 */
[----:B------:R-:W-:-:S04]  /*6f70*/  ISETP.GT.AND P4, PT, R163, 0x18, !P5 ;  /* 0x00000018a300780c */ /* 0x000fc80006f84270 */
[----:B------:R-:W-:Y:S02]  /*6f80*/  ISETP.LT.OR P4, PT, R164, 0x19, P4 ;  /* 0x00000019a400780c */ /* 0x000fe40002781670 */
[----:B------:R-:W-:Y:S02]  /*6f90*/  @P5 LOP3.LUT R18, R18, 0x40000, RZ, 0xfc, !PT ;  /* 0x0004000012125812 */ /* 0x000fe400078efcff */
[----:B------:R-:W-:Y:S02]  /*6fa0*/  ISETP.GE.AND P5, PT, R162, 0x1a, PT ;  /* 0x0000001aa200780c */ /* 0x000fe40003fa6270 */
[----:B------:R-:W-:Y:S02]  /*6fb0*/  LOP3.LUT R18, R18, 0xfffdffff, RZ, 0xc0, !PT ;  /* 0xfffdffff12127812 */ /* 0x000fe400078ec0ff */
[----:B------:R-:W-:Y:S02]  /*6fc0*/  FSEL R126, R126, -INF , !P4 ;  /* 0xff8000007e7e7808 */ /* 0x000fe40006000000 */
[----:B------:R-:W-:-:S04]  /*6fd0*/  ISETP.GT.AND P4, PT, R163, 0x19, !P5 ;  /* 0x00000019a300780c */ /* 0x000fc80006f84270 */
[----:B------:R-:W-:-:S03]  /*6fe0*/  ISETP.LT.OR P4, PT, R164, 0x1a, P4 ;  /* 0x0000001aa400780c */ /* 0x000fc60002781670 */
        /* <DEDUP_REMOVED lines=68> */
[----:B------:R-:W-:Y:S02]  /*7430*/  FSEL R150, R150, -INF , !P4 ;  /* 0xff80000096967808 */ /* 0x000fe40006000000 */
[----:B------:R-:W-:Y:S02]  /*7440*/  LOP3.LUT R18, R18, 0xffffffdf, RZ, 0xc0, !PT ;  /* 0xffffffdf12127812 */ /* 0x000fe400078ec0ff */
[----:B------:R-:W-:-:S04]  /*7450*/  ISETP.GT.AND P4, PT, R163, 0x49, !P5 ;  /* 0x00000049a300780c */ /* 0x000fc80006f84270 */
[----:B------:R-:W-:-:S03]  /*7460*/  ISETP.LT.OR P4, PT, R164, 0x4a, P4 ;  /* 0x0000004aa400780c */ /* 0x000fc60002781670 */
[----:B------:R-:W-:Y:S02]  /*7470*/  @P5 LOP3.LUT R18, R18, 0x20, RZ, 0xfc, !PT ;  /* 0x0000002012125812 */ /* 0x000fe400078efcff */
[----:B------:R-:W-:Y:S02]  /*7480*/  ISETP.GE.AND P5, PT, R162, 0x51, PT ;  /* 0x00000051a200780c */ /* 0x000fe40003fa6270 */
[----:B------:R-:W-:Y:S02]  /*7490*/  FSEL R151, R151, -INF , !P4 ;  /* 0xff80000097977808 */ /* 0x000fe40006000000 */
[----:B------:R-:W-:Y:S02]  /*74a0*/  ISETP.GT.AND P4, PT, R163, 0x50, !P5 ;  /* 0x00000050a300780c */ /* 0x000fe40006f84270 */
[----:B------:R-:W-:Y:S02]  /*74b0*/  LOP3.LUT R18, R18, 0xffffffef, RZ, 0xc0, !PT ;  /* 0xffffffef12127812 */ /* 0x000fe400078ec0ff */
[----:B------:R-:W-:-:S04]  /*74c0*/  ISETP.LT.OR P4, PT, R164, 0x51, P4 ;  /* 0x00000051a400780c */ /* 0x000fc80002781670 */
[----:B------:R-:W-:Y:S02]  /*74d0*/  FSEL R154, R154, -INF , !P4 ;  /* 0xff8000009a9a7808 */ /* 0x000fe40006000000 */
[----:B------:R-:W-:Y:S02]  /*74e0*/  ISETP.GE.AND P4, PT, R162, 0x52, PT ;  /* 0x00000052a200780c */ /* 0x000fe40003f86270 */
[----:B------:R-:W-:Y:S02]  /*74f0*/  @P5 LOP3.LUT R18, R18, 0x10, RZ, 0xfc, !PT ;  /* 0x0000001012125812 */ /* 0x000fe400078efcff */
[----:B------:R-:W-:Y:S02]  /*7500*/  ISETP.GT.AND P5, PT, R163, 0x51, !P4 ;  /* 0x00000051a300780c */ /* 0x000fe400067a4270 */
[----:B------:R-:W-:Y:S02]  /*7510*/  LOP3.LUT R18, R18, 0xfffffffd, RZ, 0xc0, !PT ;  /* 0xfffffffd12127812 */ /* 0x000fe400078ec0ff */
[----:B------:R-:W-:-:S04]  /*7520*/  ISETP.LT.OR P5, PT, R164, 0x52, P5 ;  /* 0x00000052a400780c */ /* 0x000fc80002fa1670 */
[----:B------:R-:W-:Y:S02]  /*7530*/  FSEL R155, R155, -INF , !P5 ;  /* 0xff8000009b9b7808 */ /* 0x000fe40006800000 */
[----:B------:R-:W-:-:S04]  /*7540*/  ISETP.GE.AND P5, PT, R162, 0x59, PT ;  /* 0x00000059a200780c */ /* 0x000fc80003fa6270 */
[----:B------:R-:W-:-:S04]  /*7550*/  ISETP.GT.AND P6, PT, R163, 0x58, !P5 ;  /* 0x00000058a300780c */ /* 0x000fc80006fc4270 */
[----:B------:R-:W-:-:S04]  /*7560*/  ISETP.LT.OR P6, PT, R164, 0x59, P6 ;  /* 0x00000059a400780c */ /* 0x000fc800037c1670 */
[----:B------:R-:W-:Y:S02]  /*7570*/  FSEL R159, R159, -INF , !P6 ;  /* 0xff8000009f9f7808 */ /* 0x000fe40007000000 */
[----:B------:R-:W-:-:S13]  /*7580*/  ISETP.GE.AND P6, PT, R162, 0x1, PT ;  /* 0x00000001a200780c */ /* 0x000fda0003fc6270 */
[----:B------:R-:W-:Y:S02]  /*7590*/  @P6 LOP3.LUT R18, R18, 0x2, RZ, 0xfc, !PT ;  /* 0x0000000212126812 */ /* 0x000fe400078efcff */
[----:B------:R-:W-:Y:S02]  /*75a0*/  ISETP.GT.AND P6, PT, R163, RZ, !P6 ;  /* 0x000000ffa300720c */ /* 0x000fe400077c4270 */
[----:B------:R-:W-:Y:S02]  /*75b0*/  LOP3.LUT R18, R18, 0xfffffffe, RZ, 0xc0, !PT ;  /* 0xfffffffe12127812 */ /* 0x000fe400078ec0ff */
[----:B------:R-:W-:-:S04]  /*75c0*/  ISETP.LT.OR P6, PT, R164, 0x1, P6 ;  /* 0x00000001a400780c */ /* 0x000fc800037c1670 */
[----:B------:R-:W-:Y:S02]  /*75d0*/  FSEL R12, R12, -INF , !P6 ;  /* 0xff8000000c0c7808 */ /* 0x000fe40007000000 */
[----:B------:R-:W-:-:S13]  /*75e0*/  ISETP.GE.AND P6, PT, R162, 0x5a, PT ;  /* 0x0000005aa200780c */ /* 0x000fda0003fc6270 */
[----:B------:R-:W-:Y:S02]  /*75f0*/  @P6 LOP3.LUT R18, R18, 0x1, RZ, 0xfc, !PT ;  /* 0x0000000112126812 */ /* 0x000fe400078efcff */
[----:B------:R-:W-:-:S04]  /*7600*/  ISETP.GT.AND P6, PT, R163, 0x59, !P6 ;  /* 0x00000059a300780c */ /* 0x000fc800077c4270 */
[----:B------:R-:W-:-:S04]  /*7610*/  ISETP.LT.OR P6, PT, R164, 0x5a, P6 ;  /* 0x0000005aa400780c */ /* 0x000fc800037c1670 */
[----:B------:R-:W-:Y:S02]  /*7620*/  FSEL R161, R161, -INF , !P6 ;  /* 0xff800000a1a17808 */ /* 0x000fe40007000000 */
[----:B------:R-:W-:-:S13]  /*7630*/  PLOP3.LUT P6, PT, PT, PT, UP1, 0x40, 0x0 ;  /* 0x000000000000781c */ /* 0x000fda0003fce818 */
[----:B------:R-:W-:Y:S05]  /*7640*/  @P6 BRA `(.L_x_4402) ;  /* 0x0000000000546947 */ /* 0x000fea0003800000 */
        /* <DEDUP_REMOVED lines=12> */
.L_x_4404:
[----:B------:R-:W-:-:S05]  /*7710*/  IMAD.U32 R162, RZ, RZ, UR51 ;  /* 0x00000033ffa27e24 */ /* 0x000fca000f8e00ff */
[----:B------:R-:W-:-:S13]  /*7720*/  ISETP.NE.AND P6, PT, R162, 0x1, PT ;  /* 0x00000001a200780c */ /* 0x000fda0003fc5270 */
[----:B------:R-:W0:Y:S02]  /*7730*/  @P6 LDC.64 R10, c[0x0][0x9e8] ;  /* 0x00027a00ff0a6b82 */ /* 0x000e240000000a00 */
[----:B0-----:R-:W-:-:S05]  /*7740*/  @P6 IMAD.HI.U32 R10, R160, R10, RZ ;  /* 0x0000000aa00a6227 */ /* 0x001fca00078e00ff */
[----:B------:R-:W-:-:S07]  /*7750*/  @P6 SHF.R.U32.HI R160, RZ, R11, R10 ;  /* 0x0000000bffa06219 */ /* 0x000fce000001160a */
.L_x_4405:
[----:B------:R-:W-:Y:S05]  /*7760*/  BSYNC B0 ;  /* 0x0000000000007941 */ /* 0x000fea0003800000 */
.L_x_4403:
[----:B------:R-:W-:-:S05]  /*7770*/  IMAD R157, R160, R162, R157 ;  /* 0x000000a2a09d7224 */ /* 0x000fca00078e029d */
[----:B------:R-:W-:Y:S02]  /*7780*/  VIADDMNMX R166, R157, R162, R166, PT ;  /* 0x000000a29da67246 */ /* 0x000fe400038001a6 */
[----:B------:R-:W-:-:S07]  /*7790*/  VIMNMX R165, R165, R157, !PT ;  /* 0x0000009da5a57248 */ /* 0x000fce0007fe0100 */
.L_x_4402:
[----:B------:R-:W-:Y:S01]  /*77a0*/  ISETP.GT.AND P2, PT, R165, 0x1, !P2 ;  /* 0x00000001a500780c */ /* 0x000fe20005744270 */
[----:B------:R-:W-:Y:S01]  /*77b0*/  UMOV UR10, UR55 ;  /* 0x00000037000a7c82 */ /* 0x000fe20008000000 */
[----:B------:R-:W-:Y:S01]  /*77c0*/  FMNMX.FTZ R160, R12, R3, !PT ;  /* 0x000000030ca07209 */ /* 0x000fe20007810000 */
[----:B------:R-:W-:Y:S01]  /*77d0*/  UMOV UR36, UR39 ;  /* 0x0000002700247c82 */ /* 0x000fe20008000000 */
[----:B------:R-:W-:Y:S01]  /*77e0*/  ISETP.LT.OR P2, PT, R166, 0x2, P2 ;  /* 0x00000002a600780c */ /* 0x000fe20001741670 */
[----:B------:R-:W-:Y:S01]  /*77f0*/  UMOV UR37, UR5 ;  /* 0x0000000500257c82 */ /* 0x000fe20008000000 */
[C---:B------:R-:W-:Y:S02]  /*7800*/  LOP3.LUT P6, RZ, R18.reuse, 0x10000, RZ, 0xc0, !PT ;  /* 0x0001000012ff7812 */ /* 0x040fe400078cc0ff */
[----:B------:R-:W-:Y:S02]  /*7810*/  FSEL R10, R9, -INF , !P2 ;  /* 0xff800000090a7808 */ /* 0x000fe40005000000 */
[----:B------:R-:W-:-:S02]  /*7820*/  LOP3.LUT P2, RZ, R18, 0x4, RZ, 0xc0, !PT ;  /* 0x0000000412ff7812 */ /* 0x000fc4000784c0ff */
[C---:B------:R-:W-:Y:S02]  /*7830*/  ISETP.GT.AND P3, PT, R165.reuse, 0x8, !P3 ;  /* 0x00000008a500780c */ /* 0x040fe40005f64270 */
[----:B------:R-:W-:Y:S02]  /*7840*/  ISETP.GT.AND P2, PT, R165, 0x9, !P2 ;  /* 0x00000009a500780c */ /* 0x000fe40005744270 */
[----:B------:R-:W-:Y:S02]  /*7850*/  FMNMX.FTZ R9, R13, R160, !PT ;  /* 0x000000a00d097209 */ /* 0x000fe40007810000 */
[C---:B------:R-:W-:Y:S02]  /*7860*/  ISETP.LT.OR P2, PT, R166.reuse, 0xa, P2 ;  /* 0x0000000aa600780c */ /* 0x040fe40001741670 */
[----:B------:R-:W-:Y:S02]  /*7870*/  ISETP.LT.OR P3, PT, R166, 0x9, P3 ;  /* 0x00000009a600780c */ /* 0x000fe40001f61670 */
[----:B------:R-:W-:-:S02]  /*7880*/  FSEL R15, R15, -INF , !P2 ;  /* 0xff8000000f0f7808 */ /* 0x000fc40005000000 */
[----:B------:R-:W-:Y:S02]  /*7890*/  LOP3.LUT P2, RZ, R18, 0x8, RZ, 0xc0, !PT ;  /* 0x0000000812ff7812 */ /* 0x000fe4000784c0ff */
[----:B------:R-:W-:Y:S02]  /*78a0*/  FMNMX.FTZ R160, R20, R9, !PT ;  /* 0x0000000914a07209 */ /* 0x000fe40007810000 */
[----:B------:R-:W-:Y:S02]  /*78b0*/  ISETP.GT.AND P2, PT, R165, 0x10, !P2 ;  /* 0x00000010a500780c */ /* 0x000fe40005744270 */
[----:B------:R-:W-:Y:S02]  /*78c0*/  FSEL R14, R14, -INF , !P3 ;  /* 0xff8000000e0e7808 */ /* 0x000fe40005800000 */
[----:B------:R-:W-:Y:S02]  /*78d0*/  ISETP.LT.OR P2, PT, R166, 0x11, P2 ;  /* 0x00000011a600780c */ /* 0x000fe40001741670 */
[----:B------:R-:W-:-:S02]  /*78e0*/  LOP3.LUT P3, RZ, R18, 0x8000, RZ, 0xc0, !PT ;  /* 0x0000800012ff7812 */ /* 0x000fc4000786c0ff */
[----:B------:R-:W-:Y:S02]  /*78f0*/  FSEL R120, R120, -INF , !P2 ;  /* 0xff80000078787808 */ /* 0x000fe40005000000 */
[----:B------:R-:W-:Y:S02]  /*7900*/  LOP3.LUT P2, RZ, R18, 0x80000, RZ, 0xc0, !PT ;  /* 0x0008000012ff7812 */ /* 0x000fe4000784c0ff */
[----:B------:R-:W-:Y:S02]  /*7910*/  FMNMX.FTZ R9, R21, R160, !PT ;  /* 0x000000a015097209 */ /* 0x000fe40007810000 */
[----:B------:R-:W-:Y:S02]  /*7920*/  ISETP.GT.AND P2, PT, R165, 0x11, !P2 ;  /* 0x00000011a500780c */ /* 0x000fe40005744270 */
[----:B------:R-:W-:Y:S02]  /*7930*/  FMNMX.FTZ R160, R122, R9, !PT ;  /* 0x000000097aa07209 */ /* 0x000fe40007810000 */
[----:B------:R-:W-:-:S02]  /*7940*/  ISETP.LT.OR P2, PT, R166, 0x12, P2 ;  /* 0x00000012a600780c */ /* 0x000fc40001741670 */
[----:B------:R-:W-:Y:S02]  /*7950*/  FMNMX.FTZ R9, R123, R160, !PT ;  /* 0x000000a07b097209 */ /* 0x000fe40007810000 */
[----:B------:R-:W-:Y:S02]  /*7960*/  FSEL R121, R121, -INF , !P2 ;  /* 0xff80000079797808 */ /* 0x000fe40005000000 */
[----:B------:R-:W-:Y:S02]  /*7970*/  LOP3.LUT P2, RZ, R18, 0x40000, RZ, 0xc0, !PT ;  /* 0x0004000012ff7812 */ /* 0x000fe4000784c0ff */
[----:B------:R-:W-:Y:S02]  /*7980*/  FMNMX.FTZ R160, R126, R9, !PT ;  /* 0x000000097ea07209 */ /* 0x000fe40007810000 */
[----:B------:R-:W-:Y:S02]  /*7990*/  ISETP.GT.AND P2, PT, R165, 0x18, !P2 ;  /* 0x00000018a500780c */ /* 0x000fe40005744270 */
[----:B------:R-:W-:-:S02]  /*79a0*/  FMNMX.FTZ R9, R127, R160, !PT ;  /* 0x000000a07f097209 */ /* 0x000fc40007810000 */
[----:B------:R-:W-:Y:S02]  /*79b0*/  ISETP.LT.OR P2, PT, R166, 0x19, P2 ;  /* 0x00000019a600780c */ /* 0x000fe40001741670 */
[----:B------:R-:W-:Y:S02]  /*79c0*/  FMNMX.FTZ R160, R130, R9, !PT ;  /* 0x0000000982a07209 */ /* 0x000fe40007810000 */
[----:B------:R-:W-:Y:S02]  /*79d0*/  FSEL R124, R124, -INF , !P2 ;  /* 0xff8000007c7c7808 */ /* 0x000fe40005000000 */
[----:B------:R-:W-:Y:S02]  /*79e0*/  LOP3.LUT P2, RZ, R18, 0x20000, RZ, 0xc0, !PT ;  /* 0x0002000012ff7812 */ /* 0x000fe4000784c0ff */
[----:B------:R-:W-:Y:S02]  /*79f0*/  FMNMX.FTZ R9, R131, R160, !PT ;  /* 0x000000a083097209 */ /* 0x000fe40007810000 */
[----:B------:R-:W-:-:S02]  /*7a00*/  ISETP.GT.AND P2, PT, R165, 0x19, !P2 ;  /* 0x00000019a500780c */ /* 0x000fc40005744270 */
[----:B------:R-:W-:Y:S02]  /*7a10*/  FMNMX.FTZ R160, R134, R9, !PT ;  /* 0x0000000986a07209 */ /* 0x000fe40007810000 */
[----:B------:R-:W-:Y:S02]  /*7a20*/  ISETP.LT.OR P2, PT, R166, 0x1a, P2 ;  /* 0x0000001aa600780c */ /* 0x000fe40001741670 */
[----:B------:R-:W-:Y:S02]  /*7a30*/  FMNMX.FTZ R9, R135, R160, !PT ;  /* 0x000000a087097209 */ /* 0x000fe40007810000 */
[----:B------:R-:W-:Y:S02]  /*7a40*/  FSEL R125, R125, -INF , !P2 ;  /* 0xff8000007d7d7808 */ /* 0x000fe40005000000 */
[----:B------:R-:W-:Y:S02]  /*7a50*/  ISETP.GT.AND P2, PT, R165, 0x20, !P6 ;  /* 0x00000020a500780c */ /* 0x000fe40007744270 */
[----:B------:R-:W-:-:S02]  /*7a60*/  FMNMX.FTZ R160, R138, R9, !PT ;  /* 0x000000098aa07209 */ /* 0x000fc40007810000 */
[----:B------:R-:W-:Y:S02]  /*7a70*/  ISETP.LT.OR P2, PT, R166, 0x21, P2 ;  /* 0x00000021a600780c */ /* 0x000fe40001741670 */
[----:B------:R-:W-:Y:S02]  /*7a80*/  FMNMX.FTZ R9, R139, R160, !PT ;  /* 0x000000a08b097209 */ /* 0x000fe40007810000 */
[----:B------:R-:W-:Y:S02]  /*7a90*/  FSEL R128, R128, -INF , !P2 ;  /* 0xff80000080807808 */ /* 0x000fe40005000000 */
        /* <DEDUP_REMOVED lines=19> */
[----:B------:R-:W-:Y:S02]  /*7bd0*/  LOP3.LUT P2, RZ, R18, 0x1000, RZ, 0xc0, !PT ;  /* 0x0000100012ff7812 */ /* 0x000fe4000784c0ff */
[----:B------:R-:W-:-:S02]  /*7be0*/  FMNMX.FTZ R160, R159, R160, !PT ;  /* 0x000000a09fa07209 */ /* 0x000fc40007810000 */
[----:B------:R-:W-:Y:S02]  /*7bf0*/  ISETP.GT.AND P2, PT, R165, 0x30, !P2 ;  /* 0x00000030a500780c */ /* 0x000fe40005744270 */
[----:B------:R-:W-:Y:S02]  /*7c00*/  FMNMX.FTZ R160, R161, R160, !PT ;  /* 0x000000a0a1a07209 */ /* 0x000fe40007810000 */
[----:B------:R-:W-:Y:S02]  /*7c10*/  ISETP.LT.OR P2, PT, R166, 0x31, P2 ;  /* 0x00000031a600780c */ /* 0x000fe40001741670 */
[----:B------:R-:W-:Y:S01]  /*7c20*/  LOP3.LUT P6, RZ, R18, 0x40, RZ, 0xc0, !PT ;  /* 0x0000004012ff7812 */ /* 0x000fe200078cc0ff */
[----:B------:R-:W0:Y:S01]  /*7c30*/  SHFL.BFLY PT, R9, R160, 0x2, 0x1f ;  /* 0x0c401f00a0097f89 */ /* 0x000e2200000e0000 */
[----:B------:R-:W-:Y:S02]  /*7c40*/  FSEL R136, R136, -INF , !P2 ;  /* 0xff80000088887808 */ /* 0x000fe40005000000 */
[----:B------:R-:W-:-:S02]  /*7c50*/  LOP3.LUT P2, RZ, R18, 0x800, RZ, 0xc0, !PT ;  /* 0x0000080012ff7812 */ /* 0x000fc4000784c0ff */
[----:B------:R-:W-:Y:S02]  /*7c60*/  LOP3.LUT P3, RZ, R18, 0x20, RZ, 0xc0, !PT ;  /* 0x0000002012ff7812 */ /* 0x000fe4000786c0ff */
[C---:B------:R-:W-:Y:S02]  /*7c70*/  ISETP.GT.AND P2, PT, R165.reuse, 0x31, !P2 ;  /* 0x00000031a500780c */ /* 0x040fe40005744270 */
[C---:B------:R-:W-:Y:S02]  /*7c80*/  ISETP.GT.AND P4, PT, R165.reuse, 0x51, !P4 ;  /* 0x00000051a500780c */ /* 0x040fe40006784270 */
[----:B------:R-:W-:Y:S02]  /*7c90*/  ISETP.LT.OR P2, PT, R166, 0x32, P2 ;  /* 0x00000032a600780c */ /* 0x000fe40001741670 */
[----:B------:R-:W-:Y:S02]  /*7ca0*/  ISETP.GT.AND P5, PT, R165, 0x58, !P5 ;  /* 0x00000058a500780c */ /* 0x000fe40006fa4270 */
[----:B------:R-:W-:-:S02]  /*7cb0*/  FSEL R137, R137, -INF , !P2 ;  /* 0xff80000089897808 */ /* 0x000fc40005000000 */
[----:B------:R-:W-:Y:S02]  /*7cc0*/  LOP3.LUT P2, RZ, R18, 0x400, RZ, 0xc0, !PT ;  /* 0x0000040012ff7812 */ /* 0x000fe4000784c0ff */
[C---:B------:R-:W-:Y:S02]  /*7cd0*/  ISETP.LT.OR P4, PT, R166.reuse, 0x52, P4 ;  /* 0x00000052a600780c */ /* 0x040fe40002781670 */
[----:B------:R-:W-:Y:S02]  /*7ce0*/  ISETP.GT.AND P2, PT, R165, 0x38, !P2 ;  /* 0x00000038a500780c */ /* 0x000fe40005744270 */
[C---:B------:R-:W-:Y:S02]  /*7cf0*/  ISETP.LT.OR P5, PT, R166.reuse, 0x59, P5 ;  /* 0x00000059a600780c */ /* 0x040fe40002fa1670 */
[----:B------:R-:W-:Y:S02]  /*7d00*/  ISETP.LT.OR P2, PT, R166, 0x39, P2 ;  /* 0x00000039a600780c */ /* 0x000fe40001741670 */
[----:B0-----:R-:W-:-:S02]  /*7d10*/  FMNMX.FTZ R11, R160, R9, !PT ;  /* 0x00000009a00b7209 */ /* 0x001fc40007810000 */
[----:B------:R-:W-:Y:S02]  /*7d20*/  FSEL R141, R141, -INF , !P2 ;  /* 0xff8000008d8d7808 */ /* 0x000fe40005000000 */
[----:B------:R-:W-:Y:S01]  /*7d30*/  LOP3.LUT P2, RZ, R18, 0x200, RZ, 0xc0, !PT ;  /* 0x0000020012ff7812 */ /* 0x000fe2000784c0ff */
[----:B------:R-:W0:Y:S01]  /*7d40*/  SHFL.BFLY PT, R162, R11, 0x1, 0x1f ;  /* 0x0c201f000ba27f89 */ /* 0x000e2200000e0000 */
[----:B------:R-:W-:Y:S02]  /*7d50*/  FSEL R153, R153, -INF , !P4 ;  /* 0xff80000099997808 */ /* 0x000fe40006000000 */
[----:B------:R-:W-:Y:S02]  /*7d60*/  ISETP.GT.AND P2, PT, R165, 0x39, !P2 ;  /* 0x00000039a500780c */ /* 0x000fe40005744270 */
[----:B------:R-:W-:Y:S02]  /*7d70*/  FSEL R156, R156, -INF , !P5 ;  /* 0xff8000009c9c7808 */ /* 0x000fe40006800000 */
[----:B------:R-:W-:-:S04]  /*7d80*/  ISETP.LT.OR P2, PT, R166, 0x3a, P2 ;  /* 0x0000003aa600780c */ /* 0x000fc80001741670 */
[----:B------:R-:W-:Y:S02]  /*7d90*/  FSEL R142, R142, -INF , !P2 ;  /* 0xff8000008e8e7808 */ /* 0x000fe40005000000 */
[----:B------:R-:W-:-:S04]  /*7da0*/  LOP3.LUT P2, RZ, R18, 0x100, RZ, 0xc0, !PT ;  /* 0x0000010012ff7812 */ /* 0x000fc8000784c0ff */
[----:B------:R-:W-:-:S04]  /*7db0*/  ISETP.GT.AND P2, PT, R165, 0x40, !P2 ;  /* 0x00000040a500780c */ /* 0x000fc80005744270 */
[----:B------:R-:W-:Y:S02]  /*7dc0*/  ISETP.LT.OR P2, PT, R166, 0x41, P2 ;  /* 0x00000041a600780c */ /* 0x000fe40001741670 */
[----:B0-----:R-:W-:Y:S02]  /*7dd0*/  FMNMX.FTZ R9, R11, R162, !PT ;  /* 0x000000a20b097209 */ /* 0x001fe40007810000 */
[----:B------:R-:W-:Y:S02]  /*7de0*/  FSEL R144, R144, -INF , !P2 ;  /* 0xff80000090907808 */ /* 0x000fe40005000000 */
[----:B------:R-:W-:Y:S01]  /*7df0*/  LOP3.LUT P2, RZ, R18, 0x80, RZ, 0xc0, !PT ;  /* 0x0000008012ff7812 */ /* 0x000fe2000784c0ff */
[----:B------:R-:W-:-:S03]  /*7e00*/  FMUL.FTZ R157, R9, UR10 ;  /* 0x0000000a099d7c20 */ /* 0x000fc60008410000 */
[----:B------:R-:W-:-:S04]  /*7e10*/  ISETP.GT.AND P2, PT, R165, 0x41, !P2 ;  /* 0x00000041a500780c */ /* 0x000fc80005744270 */
[----:B------:R-:W-:-:S04]  /*7e20*/  ISETP.LT.OR P2, PT, R166, 0x42, P2 ;  /* 0x00000042a600780c */ /* 0x000fc80001741670 */
[----:B------:R-:W-:Y:S02]  /*7e30*/  FSEL R145, R145, -INF , !P2 ;  /* 0xff80000091917808 */ /* 0x000fe40005000000 */
[----:B------:R-:W-:Y:S02]  /*7e40*/  ISETP.GT.AND P2, PT, R165, 0x48, !P6 ;  /* 0x00000048a500780c */ /* 0x000fe40007744270 */
[----:B------:R-:W-:Y:S02]  /*7e50*/  LOP3.LUT P6, RZ, R18, 0x2, RZ, 0xc0, !PT ;  /* 0x0000000212ff7812 */ /* 0x000fe400078cc0ff */
[----:B------:R-:W-:-:S04]  /*7e60*/  ISETP.LT.OR P2, PT, R166, 0x49, P2 ;  /* 0x00000049a600780c */ /* 0x000fc80001741670 */
[----:B------:R-:W-:Y:S02]  /*7e70*/  FSEL R148, R148, -INF , !P2 ;  /* 0xff80000094947808 */ /* 0x000fe40005000000 */
[C---:B------:R-:W-:Y:S02]  /*7e80*/  ISETP.GT.AND P2, PT, R165.reuse, 0x49, !P3 ;  /* 0x00000049a500780c */ /* 0x040fe40005f44270 */
[----:B------:R-:W-:Y:S02]  /*7e90*/  LOP3.LUT P3, RZ, R18, 0x10, RZ, 0xc0, !PT ;  /* 0x0000001012ff7812 */ /* 0x000fe4000786c0ff */
[----:B------:R-:W-:Y:S02]  /*7ea0*/  ISETP.LT.OR P2, PT, R166, 0x4a, P2 ;  /* 0x0000004aa600780c */ /* 0x000fe40001741670 */
[----:B------:R-:W-:Y:S02]  /*7eb0*/  ISETP.GT.AND P3, PT, R165, 0x50, !P3 ;  /* 0x00000050a500780c */ /* 0x000fe40005f64270 */
[----:B------:R-:W-:-:S02]  /*7ec0*/  FSEL R149, R149, -INF , !P2 ;  /* 0xff80000095957808 */ /* 0x000fc40005000000 */
[----:B------:R-:W-:Y:S02]  /*7ed0*/  ISETP.GT.AND P2, PT, R165, RZ, !P6 ;  /* 0x000000ffa500720c */ /* 0x000fe40007744270 */
[C---:B------:R-:W-:Y:S02]  /*7ee0*/  ISETP.LT.OR P3, PT, R166.reuse, 0x51, P3 ;  /* 0x00000051a600780c */ /* 0x040fe40001f61670 */
[----:B------:R-:W-:Y:S02]  /*7ef0*/  ISETP.LT.OR P2, PT, R166, 0x1, P2 ;  /* 0x00000001a600780c */ /* 0x000fe40001741670 */
[----:B------:R-:W-:Y:S02]  /*7f00*/  LOP3.LUT P6, RZ, R18, 0x1, RZ, 0xc0, !PT ;  /* 0x0000000112ff7812 */ /* 0x000fe400078cc0ff */
[----:B------:R-:W-:Y:S02]  /*7f10*/  FSEL R0, R0, -INF , !P2 ;  /* 0xff80000000007808 */ /* 0x000fe40005000000 */
[----:B------:R-:W-:-:S02]  /*7f20*/  FSETP.NEU.FTZ.AND P2, PT, R9, -INF , PT ;  /* 0xff8000000900780b */ /* 0x000fc40003f5d000 */
[----:B------:R-:W-:Y:S02]  /*7f30*/  FMNMX.FTZ R11, R0, R2, !PT ;  /* 0x00000002000b7209 */ /* 0x000fe40007810000 */
[----:B------:R-:W-:Y:S02]  /*7f40*/  FSEL R157, R157, RZ, P2 ;  /* 0x000000ff9d9d7208 */ /* 0x000fe40001000000 */
[----:B------:R-:W-:Y:S02]  /*7f50*/  FSEL R152, R152, -INF , !P3 ;  /* 0xff80000098987808 */ /* 0x000fe40005800000 */
[----:B------:R-:W-:Y:S01]  /*7f60*/  ISETP.GT.AND P6, PT, R165, 0x59, !P6 ;  /* 0x00000059a500780c */ /* 0x000fe200077c4270 */
[--C-:B------:R-:W-:Y:S01]  /*7f70*/  FFMA.FTZ R160, R13, UR10, -R157.reuse ;  /* 0x0000000a0da07c23 */ /* 0x100fe2000801089d */
[----:B------:R-:W-:Y:S01]  /*7f80*/  FMNMX.FTZ R13, R10, R11, !PT ;  /* 0x0000000b0a0d7209 */ /* 0x000fe20007810000 */
[--C-:B------:R-:W-:Y:S01]  /*7f90*/  FFMA.FTZ R188, R12, UR10, -R157.reuse ;  /* 0x0000000a0cbc7c23 */ /* 0x100fe2000801089d */
[--C-:B------:R-:W-:Y:S01]  /*7fa0*/  FFMA.FTZ R190, R20, UR10, -R157.reuse ;  /* 0x0000000a14be7c23 */ /* 0x100fe2000801089d */
[--C-:B------:R-:W-:Y:S01]  /*7fb0*/  FFMA.FTZ R20, R123, UR10, -R157.reuse ;  /* 0x0000000a7b147c23 */ /* 0x100fe2000801089d */
[----:B------:R-:W-:Y:S01]  /*7fc0*/  FMNMX.FTZ R12, R14, R13, !PT ;  /* 0x0000000d0e0c7209 */ /* 0x000fe20007810000 */
[--C-:B------:R-:W-:Y:S01]  /*7fd0*/  FFMA.FTZ R186, R126, UR10, -R157.reuse ;  /* 0x0000000a7eba7c23 */ /* 0x100fe2000801089d */
[----:B------:R-:W-:Y:S01]  /*7fe0*/  ISETP.LT.OR P6, PT, R166, 0x5a, P6 ;  /* 0x0000005aa600780c */ /* 0x000fe200037c1670 */
[--C-:B------:R-:W-:Y:S01]  /*7ff0*/  FFMA.FTZ R126, R135, UR10, -R157.reuse ;  /* 0x0000000a877e7c23 */ /* 0x100fe2000801089d */
[----:B------:R-:W-:Y:S01]  /*8000*/  FMNMX.FTZ R13, R15, R12, !PT ;  /* 0x0000000c0f0d7209 */ /* 0x000fe20007810000 */
[--C-:B------:R-:W-:Y:S01]  /*8010*/  FFMA.FTZ R184, R122, UR10, -R157.reuse ;  /* 0x0000000a7ab87c23 */ /* 0x100fe2000801089d */
[----:B------:R-:W-:Y:S01]  /*8020*/  FSEL R158, R158, -INF , !P6 ;  /* 0xff8000009e9e7808 */ /* 0x000fe20007000000 */
[--C-:B------:R-:W-:Y:S01]  /*8030*/  FFMA.FTZ R176, R138, UR10, -R157.reuse ;  /* 0x0000000a8ab07c23 */ /* 0x100fe2000801089d */
[----:B------:R-:W-:Y:S01]  /*8040*/  FMNMX.FTZ R12, R120, R13, !PT ;  /* 0x0000000d780c7209 */ /* 0x000fe20007810000 */
[--C-:B------:R-:W-:Y:S01]  /*8050*/  FFMA.FTZ R13, R21, UR10, -R157.reuse ;  /* 0x0000000a150d7c23 */ /* 0x100fe2000801089d */
[----:B------:R-:W-:Y:S01]  /*8060*/  MUFU.EX2 R188, R188 ;  /* 0x000000bc00bc7308 */ /* 0x000fe20000000800 */
[--C-:B------:R-:W-:Y:S01]  /*8070*/  FFMA.FTZ R180, R130, UR10, -R157.reuse ;  /* 0x0000000a82b47c23 */ /* 0x100fe2000801089d */
[----:B------:R-:W-:Y:S01]  /*8080*/  FMNMX.FTZ R21, R121, R12, !PT ;  /* 0x0000000c79157209 */ /* 0x000fe20007810000 */
[--C-:B------:R-:W-:Y:S01]  /*8090*/  FFMA.FTZ R182, R134, UR10, -R157.reuse ;  /* 0x0000000a86b67c23 */ /* 0x100fe2000801089d */
[--C-:B------:R-:W-:Y:S01]  /*80a0*/  FFMA.FTZ R178, R140, UR10, -R157.reuse ;  /* 0x0000000a8cb27c23 */ /* 0x100fe2000801089d */
        /* <DEDUP_REMOVED lines=8> */
[----:B------:R-:W-:Y:S01]  /*8130*/  FFMA.FTZ R170, R159, UR10, -R157 ;  /* 0x0000000a9faa7c23 */ /* 0x000fe2000801089d */
[----:B------:R-:W-:-:S02]  /*8140*/  FMNMX.FTZ R12, R128, R21, !PT ;  /* 0x00000015800c7209 */ /* 0x000fc40007810000 */
[----:B------:R-:W-:Y:S02]  /*8150*/  MUFU.EX2 R190, R190 ;  /* 0x000000be00be7308 */ /* 0x000fe40000000800 */
[----:B------:R-:W-:-:S04]  /*8160*/  FMNMX.FTZ R21, R129, R12, !PT ;  /* 0x0000000c81157209 */ /* 0x000fc80007810000 */
[----:B------:R-:W-:Y:S02]  /*8170*/  FMNMX.FTZ R12, R132, R21, !PT ;  /* 0x00000015840c7209 */ /* 0x000fe40007810000 */
[----:B------:R-:W-:Y:S02]  /*8180*/  MUFU.EX2 R13, R13 ;  /* 0x0000000d000d7308 */ /* 0x000fe40000000800 */
[----:B------:R-:W-:-:S04]  /*8190*/  FMNMX.FTZ R21, R133, R12, !PT ;  /* 0x0000000c85157209 */ /* 0x000fc80007810000 */
[----:B------:R-:W-:Y:S01]  /*81a0*/  FMNMX.FTZ R12, R136, R21, !PT ;  /* 0x00000015880c7209 */ /* 0x000fe20007810000 */
[----:B------:R-:W-:Y:S01]  /*81b0*/  FFMA.FTZ R21, R127, UR10, -R157 ;  /* 0x0000000a7f157c23 */ /* 0x000fe2000801089d */
[----:B------:R-:W-:Y:S02]  /*81c0*/  MUFU.EX2 R184, R184 ;  /* 0x000000b800b87308 */ /* 0x000fe40000000800 */
[----:B------:R-:W-:-:S04]  /*81d0*/  FMNMX.FTZ R12, R137, R12, !PT ;  /* 0x0000000c890c7209 */ /* 0x000fc80007810000 */
[----:B------:R-:W-:Y:S02]  /*81e0*/  FMNMX.FTZ R123, R141, R12, !PT ;  /* 0x0000000c8d7b7209 */ /* 0x000fe40007810000 */
[----:B------:R-:W-:Y:S02]  /*81f0*/  MUFU.EX2 R20, R20 ;  /* 0x0000001400147308 */ /* 0x000fe40000000800 */
[----:B------:R-:W-:-:S04]  /*8200*/  FMNMX.FTZ R123, R142, R123, !PT ;  /* 0x0000007b8e7b7209 */ /* 0x000fc80007810000 */
[----:B------:R-:W-:Y:S01]  /*8210*/  FMNMX.FTZ R12, R144, R123, !PT ;  /* 0x0000007b900c7209 */ /* 0x000fe20007810000 */
[--C-:B------:R-:W-:Y:S01]  /*8220*/  FFMA.FTZ R123, R131, UR10, -R157.reuse ;  /* 0x0000000a837b7c23 */ /* 0x100fe2000801089d */
[----:B------:R-:W-:Y:S01]  /*8230*/  MUFU.EX2 R186, R186 ;  /* 0x000000ba00ba7308 */ /* 0x000fe20000000800 */
[----:B------:R-:W-:Y:S01]  /*8240*/  FFMA.FTZ R131, R147, UR10, -R157 ;  /* 0x0000000a93837c23 */ /* 0x000fe2000801089d */
[----:B------:R-:W-:-:S04]  /*8250*/  FMNMX.FTZ R127, R145, R12, !PT ;  /* 0x0000000c917f7209 */ /* 0x000fc80007810000 */
[----:B------:R-:W-:Y:S02]  /*8260*/  FMNMX.FTZ R12, R148, R127, !PT ;  /* 0x0000007f940c7209 */ /* 0x000fe40007810000 */
[----:B------:R-:W-:Y:S02]  /*8270*/  MUFU.EX2 R21, R21 ;  /* 0x0000001500157308 */ /* 0x000fe40000000800 */
[----:B------:R-:W-:-:S04]  /*8280*/  FMNMX.FTZ R127, R149, R12, !PT ;  /* 0x0000000c957f7209 */ /* 0x000fc80007810000 */
[----:B------:R-:W-:Y:S02]  /*8290*/  FMNMX.FTZ R12, R152, R127, !PT ;  /* 0x0000007f980c7209 */ /* 0x000fe40007810000 */
[----:B------:R-:W-:Y:S02]  /*82a0*/  MUFU.EX2 R180, R180 ;  /* 0x000000b400b47308 */ /* 0x000fe40000000800 */
[----:B------:R-:W-:-:S04]  /*82b0*/  FMNMX.FTZ R127, R153, R12, !PT ;  /* 0x0000000c997f7209 */ /* 0x000fc80007810000 */
[----:B------:R-:W-:Y:S02]  /*82c0*/  FMNMX.FTZ R127, R156, R127, !PT ;  /* 0x0000007f9c7f7209 */ /* 0x000fe40007810000 */
[----:B------:R-:W-:Y:S02]  /*82d0*/  MUFU.EX2 R123, R123 ;  /* 0x0000007b007b7308 */ /* 0x000fe40000000800 */
[----:B------:R-:W-:Y:S01]  /*82e0*/  FMNMX.FTZ R12, R158, R127, !PT ;  /* 0x0000007f9e0c7209 */ /* 0x000fe20007810000 */
[----:B------:R-:W-:-:S04]  /*82f0*/  FFMA.FTZ R127, R139, UR10, -R157 ;  /* 0x0000000a8b7f7c23 */ /* 0x000fc8000801089d */
[----:B------:R-:W0:Y:S01]  /*8300*/  SHFL.BFLY PT, R135, R12, 0x2, 0x1f ;  /* 0x0c401f000c877f89 */ /* 0x000e2200000e0000 */
[----:B------:R-:W-:Y:S08]  /*8310*/  MUFU.EX2 R182, R182 ;  /* 0x000000b600b67308 */ /* 0x000ff00000000800 */
[----:B------:R-:W-:Y:S08]  /*8320*/  MUFU.EX2 R126, R126 ;  /* 0x0000007e007e7308 */ /* 0x000ff00000000800 */
[----:B------:R-:W-:Y:S01]  /*8330*/  MUFU.EX2 R176, R176 ;  /* 0x000000b000b07308 */ /* 0x000fe20000000800 */
[----:B0-----:R-:W-:-:S07]  /*8340*/  FMNMX.FTZ R122, R12, R135, !PT ;  /* 0x000000870c7a7209 */ /* 0x001fce0007810000 */
[----:B------:R-:W-:Y:S01]  /*8350*/  MUFU.EX2 R127, R127 ;  /* 0x0000007f007f7308 */ /* 0x000fe20000000800 */
[----:B------:R-:W-:Y:S01]  /*8360*/  FSEL R12, R9, RZ, P2 ;  /* 0x000000ff090c7208 */ /* 0x000fe20001000000 */
[--C-:B------:R-:W-:Y:S01]  /*8370*/  FFMA.FTZ R135, R155, UR10, -R157.reuse ;  /* 0x0000000a9b877c23 */ /* 0x100fe2000801089d */
[----:B------:R-:W-:Y:S01]  /*8380*/  FFMA.FTZ R157, R161, UR10, -R157 ;  /* 0x0000000aa19d7c23 */ /* 0x000fe2000801089d */
[----:B------:R-:W0:Y:S02]  /*8390*/  SHFL.BFLY PT, R139, R122, 0x1, 0x1f ;  /* 0x0c201f007a8b7f89 */ /* 0x000e2400000e0000 */
[----:B------:R-:W-:Y:S02]  /*83a0*/  FADD.FTZ R12, -R12, R3 ;  /* 0x000000030c0c7221 */ /* 0x000fe40000010100 */
[----:B------:R-:W-:Y:S02]  /*83b0*/  MUFU.EX2 R178, R178 ;  /* 0x000000b200b27308 */ /* 0x000fe40000000800 */
[----:B------:R-:W-:-:S06]  /*83c0*/  FMUL.FTZ R12, R12, UR10 ;  /* 0x0000000a0c0c7c20 */ /* 0x000fcc0008410000 */
[----:B------:R-:W1:Y:S08]  /*83d0*/  MUFU.EX2 R12, R12 ;  /* 0x0000000c000c7308 */ /* 0x000e700000000800 */
        /* <DEDUP_REMOVED lines=8> */
[--C-:B------:R-:W-:Y:S01]  /*8460*/  FFMA.FTZ R120, R125, UR10, -R138.reuse ;  /* 0x0000000a7d787c23 */ /* 0x100fe2000801088a */
[----:B------:R-:W-:Y:S01]  /*8470*/  FSEL R125, R122, RZ, P2 ;  /* 0x000000ff7a7d7208 */ /* 0x000fe20001000000 */
[--C-:B------:R-:W-:Y:S01]  /*8480*/  FFMA.FTZ R189, R0, UR10, -R138.reuse ;  /* 0x0000000a00bd7c23 */ /* 0x100fe2000801088a */
[--C-:B------:R-:W-:Y:S01]  /*8490*/  FFMA.FTZ R187, R124, UR10, -R138.reuse ;  /* 0x0000000a7cbb7c23 */ /* 0x100fe2000801088a */
[----:B------:R-:W-:Y:S01]  /*84a0*/  FFMA.FTZ R10, R10, UR10, -R138 ;  /* 0x0000000a0a0a7c23 */ /* 0x000fe2000801088a */
[----:B-1----:R-:W-:Y:S01]  /*84b0*/  FFMA.FTZ R124, R12, R7, R188 ;  /* 0x000000070c7c7223 */ /* 0x002fe200000100bc */
[----:B------:R-:W-:Y:S01]  /*84c0*/  FADD.FTZ R125, -R125, R2 ;  /* 0x000000027d7d7221 */ /* 0x000fe20000010100 */
[----:B------:R-:W-:Y:S01]  /*84d0*/  FFMA.FTZ R191, R14, UR10, -R138 ;  /* 0x0000000a0ebf7c23 */ /* 0x000fe2000801088a */
[----:B------:R-:W-:Y:S01]  /*84e0*/  MUFU.EX2 R189, R189 ;  /* 0x000000bd00bd7308 */ /* 0x000fe20000000800 */
[----:B------:R-:W-:Y:S01]  /*84f0*/  FADD.FTZ R7, R11, R124 ;  /* 0x0000007c0b077221 */ /* 0x000fe20000010000 */
[----:B------:R-:W-:Y:S01]  /*8500*/  FMUL.FTZ R125, R125, UR10 ;  /* 0x0000000a7d7d7c20 */ /* 0x000fe20008410000 */
        /* <DEDUP_REMOVED lines=17> */
[----:B------:R-:W-:Y:S01]  /*8620*/  F2FP.F16.F32.PACK_AB R184, R20, R184 ;  /* 0x000000b814b8723e */ /* 0x000fe200000000ff */
[----:B------:R-:W-:Y:S01]  /*8630*/  FADD.FTZ R132, R186, R129 ;  /* 0x00000081ba847221 */ /* 0x000fe20000010000 */
[----:B------:R-:W-:Y:S01]  /*8640*/  F2FP.F16.F32.PACK_AB R188, R11, R188 ;  /* 0x000000bc0bbc723e */ /* 0x000fe200000000ff */
[----:B------:R-:W-:Y:S01]  /*8650*/  FFMA.FTZ R169, R152, UR10, -R138 ;  /* 0x0000000a98a97c23 */ /* 0x000fe2000801088a */
[----:B------:R-:W2:Y:S01]  /*8660*/  MUFU.EX2 R191, R191 ;  /* 0x000000bf00bf7308 */ /* 0x000ea20000000800 */
[----:B0-----:R-:W-:Y:S01]  /*8670*/  FFMA.FTZ R7, R0, R6, R189 ;  /* 0x0000000600077223 */ /* 0x001fe200000100bd */
[----:B------:R-:W-:Y:S01]  /*8680*/  FADD.FTZ R125, R21, R132 ;  /* 0x00000084157d7221 */ /* 0x000fe20000010000 */
[--C-:B------:R-:W-:Y:S01]  /*8690*/  FFMA.FTZ R6, R142, UR10, -R138.reuse ;  /* 0x0000000a8e067c23 */ /* 0x100fe2000801088a */
[--C-:B------:R-:W-:Y:S01]  /*86a0*/  FFMA.FTZ R153, R153, UR10, -R138.reuse ;  /* 0x0000000a99997c23 */ /* 0x100fe2000801088a */
[----:B------:R-:W-:Y:S01]  /*86b0*/  FFMA.FTZ R156, R156, UR10, -R138 ;  /* 0x0000000a9c9c7c23 */ /* 0x000fe2000801088a */
[----:B------:R-:W-:Y:S01]  /*86c0*/  FADD.FTZ R132, R180, R125 ;  /* 0x0000007db4847221 */ /* 0x000fe20000010000 */
[----:B------:R-:W-:Y:S01]  /*86d0*/  IMAD.U32 R125, RZ, RZ, UR6 ;  /* 0x00000006ff7d7e24 */ /* 0x000fe2000f8e00ff */
[----:B------:R-:W0:Y:S01]  /*86e0*/  MUFU.EX2 R14, R14 ;  /* 0x0000000e000e7308 */ /* 0x000e220000000800 */
[C---:B-1----:R-:W-:Y:S01]  /*86f0*/  FADD.FTZ R128, R10.reuse, R7 ;  /* 0x000000070a807221 */ /* 0x042fe20000010000 */
[----:B------:R-:W-:Y:S01]  /*8700*/  F2FP.F16.F32.PACK_AB R189, R10, R189 ;  /* 0x000000bd0abd723e */ /* 0x000fe200000000ff */
[----:B------:R-:W-:Y:S01]  /*8710*/  @!P1 VIADD R125, R125, 0x30860 ;  /* 0x000308607d7d9836 */ /* 0x000fe20000000000 */
[C---:B------:R-:W-:Y:S01]  /*8720*/  ISETP.GT.AND P2, PT, R8.reuse, UR50, PT ;  /* 0x0000003208007c0c */ /* 0x040fe2000bf44270 */
[----:B------:R-:W-:Y:S01]  /*8730*/  VIADD R8, R8, 0xffffffff ;  /* 0xffffffff08087836 */ /* 0x000fe20000000000 */
[----:B------:R-:W-:-:S02]  /*8740*/  F2FP.F16.F32.PACK_AB R190, R13, R190 ;  /* 0x000000be0dbe723e */ /* 0x000fc400000000ff */
[----:B------:R-:W1:Y:S01]  /*8750*/  MUFU.EX2 R185, R185 ;  /* 0x000000b900b97308 */ /* 0x000e620000000800 */
[----:B--2---:R-:W-:Y:S01]  /*8760*/  FADD.FTZ R7, R191, R128 ;  /* 0x00000080bf077221 */ /* 0x004fe20000010000 */
[----:B------:R-:W-:Y:S02]  /*8770*/  F2FP.F16.F32.PACK_AB R186, R21, R186 ;  /* 0x000000ba15ba723e */ /* 0x000fe400000000ff */
[----:B------:R-:W-:-:S04]  /*8780*/  F2FP.F16.F32.PACK_AB R180, R123, R180 ;  /* 0x000000b47bb4723e */ /* 0x000fc800000000ff */
[----:B------:R-:W2:Y:S01]  /*8790*/  MUFU.EX2 R15, R15 ;  /* 0x0000000f000f7308 */ /* 0x000ea20000000800 */
[C---:B0-----:R-:W-:Y:S01]  /*87a0*/  FADD.FTZ R128, R14.reuse, R7 ;  /* 0x000000070e807221 */ /* 0x041fe20000010000 */
[----:B------:R-:W-:Y:S01]  /*87b0*/  FADD.FTZ R7, R123, R132 ;  /* 0x000000847b077221 */ /* 0x000fe20000010000 */
[----:B------:R-:W-:Y:S01]  /*87c0*/  @!P1 PRMT R132, RZ, 0x654, R125 ;  /* 0x00000654ff849816 */ /* 0x000fe2000000007d */
[----:B------:R-:W-:Y:S01]  /*87d0*/  FFMA.FTZ R125, R145, UR10, -R138 ;  /* 0x0000000a917d7c23 */ /* 0x000fe2000801088a */
[----:B------:R-:W-:Y:S01]  /*87e0*/  F2FP.F16.F32.PACK_AB R191, R14, R191 ;  /* 0x000000bf0ebf723e */ /* 0x000fe200000000ff */
[----:B------:R-:W-:Y:S01]  /*87f0*/  FADD.FTZ R129, R182, R7 ;  /* 0x00000007b6817221 */ /* 0x000fe20000010000 */
[----:B------:R0:W-:Y:S01]  /*8800*/  @!P1 SYNCS.ARRIVE.TRANS64.RED.A1T0 RZ, [R132+URZ], RZ ;  /* 0x000000ff84ff99a7 */ /* 0x0001e2000810043f */
[----:B------:R-:W3:Y:S01]  /*8810*/  MUFU.EX2 R187, R187 ;  /* 0x000000bb00bb7308 */ /* 0x000ee20000000800 */
[----:B-1----:R-:W-:Y:S01]  /*8820*/  FADD.FTZ R128, R185, R128 ;  /* 0x00000080b9807221 */ /* 0x002fe20000010000 */
[C---:B------:R-:W-:Y:S01]  /*8830*/  FADD.FTZ R129, R126.reuse, R129 ;  /* 0x000000817e817221 */ /* 0x040fe20000010000 */
[----:B------:R-:W-:-:S03]  /*8840*/  F2FP.F16.F32.PACK_AB R182, R126, R182 ;  /* 0x000000b67eb6723e */ /* 0x000fc600000000ff */
[----:B------:R-:W-:Y:S01]  /*8850*/  FADD.FTZ R136, R176, R129 ;  /* 0x00000081b0887221 */ /* 0x000fe20000010000 */
[----:B------:R-:W-:Y:S01]  /*8860*/  F2FP.F16.F32.PACK_AB R176, R127, R176 ;  /* 0x000000b07fb0723e */ /* 0x000fe200000000ff */
[----:B------:R-:W0:Y:S01]  /*8870*/  MUFU.EX2 R120, R120 ;  /* 0x0000007800787308 */ /* 0x000e220000000800 */
[C---:B--2---:R-:W-:Y:S01]  /*8880*/  FADD.FTZ R128, R15.reuse, R128 ;  /* 0x000000800f807221 */ /* 0x044fe20000010000 */
[----:B------:R-:W-:-:S06]  /*8890*/  F2FP.F16.F32.PACK_AB R185, R15, R185 ;  /* 0x000000b90fb9723e */ /* 0x000fcc00000000ff */
[----:B------:R-:W1:Y:S01]  /*88a0*/  MUFU.EX2 R181, R181 ;  /* 0x000000b500b57308 */ /* 0x000e620000000800 */
[----:B---3--:R-:W-:Y:S01]  /*88b0*/  FADD.FTZ R7, R187, R128 ;  /* 0x00000080bb077221 */ /* 0x008fe20000010000 */
[--C-:B------:R-:W-:Y:S01]  /*88c0*/  FFMA.FTZ R128, R149, UR10, -R138.reuse ;  /* 0x0000000a95807c23 */ /* 0x100fe2000801088a */
[----:B------:R-:W-:-:S05]  /*88d0*/  FFMA.FTZ R138, R158, UR10, -R138 ;  /* 0x0000000a9e8a7c23 */ /* 0x000fca000801088a */
[----:B------:R-:W2:Y:S01]  /*88e0*/  MUFU.EX2 R121, R121 ;  /* 0x0000007900797308 */ /* 0x000ea20000000800 */
[C---:B0-----:R-:W-:Y:S01]  /*88f0*/  FADD.FTZ R132, R120.reuse, R7 ;  /* 0x0000000778847221 */ /* 0x041fe20000010000 */
[----:B------:R-:W-:Y:S01]  /*8900*/  FADD.FTZ R7, R127, R136 ;  /* 0x000000887f077221 */ /* 0x000fe20000010000 */
[----:B------:R-:W-:-:S03]  /*8910*/  F2FP.F16.F32.PACK_AB R187, R120, R187 ;  /* 0x000000bb78bb723e */ /* 0x000fc600000000ff */
[----:B------:R-:W-:Y:S01]  /*8920*/  FADD.FTZ R129, R178, R7 ;  /* 0x00000007b2817221 */ /* 0x000fe20000010000 */
[C---:B------:R-:W-:Y:S01]  /*8930*/  F2FP.F16.F32.PACK_AB R178, R130.reuse, R178 ;  /* 0x000000b282b2723e */ /* 0x040fe200000000ff */
[----:B------:R-:W0:Y:S01]  /*8940*/  MUFU.EX2 R183, R183 ;  /* 0x000000b700b77308 */ /* 0x000e220000000800 */
[----:B-1----:R-:W-:Y:S01]  /*8950*/  FADD.FTZ R132, R181, R132 ;  /* 0x00000084b5847221 */ /* 0x002fe20000010000 */
[----:B------:R-:W-:-:S04]  /*8960*/  FADD.FTZ R129, R130, R129 ;  /* 0x0000008182817221 */ /* 0x000fc80000010000 */
[----:B------:R-:W-:Y:S01]  /*8970*/  FADD.FTZ R136, R172, R129 ;  /* 0x00000081ac887221 */ /* 0x000fe20000010000 */
[----:B------:R-:W-:Y:S01]  /*8980*/  F2FP.F16.F32.PACK_AB R172, R131, R172 ;  /* 0x000000ac83ac723e */ /* 0x000fe200000000ff */
[----:B------:R-:W1:Y:S01]  /*8990*/  MUFU.EX2 R2, R133 ;  /* 0x0000008500027308 */ /* 0x000e620000000800 */
[----:B--2---:R-:W-:Y:S01]  /*89a0*/  FADD.FTZ R132, R121, R132 ;  /* 0x0000008479847221 */ /* 0x004fe20000010000 */
[----:B------:R-:W-:Y:S01]  /*89b0*/  FADD.FTZ R11, R131, R136 ;  /* 0x00000088830b7221 */ /* 0x000fe20000010000 */
[----:B------:R-:W-:-:S05]  /*89c0*/  F2FP.F16.F32.PACK_AB R181, R121, R181 ;  /* 0x000000b579b5723e */ /* 0x000fca00000000ff */
[----:B------:R-:W2:Y:S01]  /*89d0*/  MUFU.EX2 R177, R177 ;  /* 0x000000b100b17308 */ /* 0x000ea20000000800 */
[----:B0-----:R-:W-:-:S07]  /*89e0*/  FADD.FTZ R7, R183, R132 ;  /* 0x00000084b7077221 */ /* 0x001fce0000010000 */
        /* <DEDUP_REMOVED lines=42> */
[C---:B--2---:R-:W-:Y:S01]  /*8c90*/  FADD.FTZ R3, R20.reuse, R3 ;  /* 0x0000000314037221 */ /* 0x044fe20000010000 */
[----:B------:R-:W-:-:S03]  /*8ca0*/  F2FP.F16.F32.PACK_AB R169, R20, R169 ;  /* 0x000000a914a9723e */ /* 0x000fc600000000ff */
[----:B0-----:R-:W-:-:S04]  /*8cb0*/  FADD.FTZ R3, R156, R3 ;  /* 0x000000039c037221 */ /* 0x001fc80000010000 */
[C---:B-1----:R-:W-:Y:S01]  /*8cc0*/  FADD.FTZ R6, R138.reuse, R3 ;  /* 0x000000038a067221 */ /* 0x042fe20000010000 */
[----:B------:R-:W-:Y:S01]  /*8cd0*/  F2FP.F16.F32.PACK_AB R171, R138, R156 ;  /* 0x0000009c8aab723e */ /* 0x000fe200000000ff */
[----:B------:R-:W-:Y:S01]  /*8ce0*/  IMAD.MOV.U32 R3, RZ, RZ, R9 ;  /* 0x000000ffff037224 */ /* 0x000fe200078e0009 */
[----:B------:R-:W-:Y:S06]  /*8cf0*/  @P2 BRA `(.L_x_4406) ;  /* 0xffffffc800682947 */ /* 0x000fec000383ffff */
[----:B------:R-:W-:Y:S01]  /*8d00*/  IMAD.MOV.U32 R2, RZ, RZ, R122 ;  /* 0x000000ffff027224 */ /* 0x000fe200078e007a */
[----:B------:R-:W-:Y:S01]  /*8d10*/  UMOV UR37, UR5 ;  /* 0x0000000500257c82 */ /* 0x000fe20008000000 */
[----:B------:R-:W-:Y:S01]  /*8d20*/  IMAD.MOV.U32 R3, RZ, RZ, R9 ;  /* 0x000000ffff037224 */ /* 0x000fe200078e0009 */
[----:B------:R-:W-:-:S06]  /*8d30*/  UMOV UR36, UR39 ;  /* 0x0000002700247c82 */ /* 0x000fcc0008000000 */
.L_x_4389:
[----:B------:R-:W-:Y:S01]  /*8d40*/  ULDC UR4, c[0x0][0x448] ;  /* 0x0001120000047ab9 */ /* 0x000fe20000000800 */
[----:B------:R-:W-:Y:S01]  /*8d50*/  IADD3 R9, R16, 0x1, -R17 ;  /* 0x0000000110097810 */ /* 0x000fe20007ffe811 */
[----:B------:R-:W-:Y:S01]  /*8d60*/  UISETP.NE.AND UP0, UPT, UR4, 0x1, UPT ;  /* 0x000000010400788c */ /* 0x000fe2000bf05270 */
[----:B------:R-:W-:Y:S02]  /*8d70*/  ULDC UR11, c[0x0][0x9e4] ;  /* 0x00027900000b7ab9 */ /* 0x000fe40000000800 */
[----:B------:R-:W-:Y:S01]  /*8d80*/  R2UR UR7, R9 ;  /* 0x00000000090772ca */ /* 0x000fe200000e0000 */
[----:B------:R-:W-:Y:S02]  /*8d90*/  UISETP.GE.AND UP1, UPT, UR11, 0x1, UPT ;  /* 0x000000010b00788c */ /* 0x000fe4000bf26270 */
[----:B------:R-:W-:Y:S01]  /*8da0*/  UIADD3 UR6, UR60, 0x7f, URZ ;  /* 0x0000007f3c067890 */ /* 0x000fe2000fffe03f */
[----:B------:R-:W-:-:S03]  /*8db0*/  ULDC UR15, c[0x0][0x9dc] ;  /* 0x00027700000f7ab9 */ /* 0x000fc60000000800 */
[----:B------:R-:W-:Y:S01]  /*8dc0*/  PLOP3.LUT P2, PT, PT, PT, UP1, 0x40, 0x0 ;  /* 0x000000000000781c */ /* 0x000fe20003f4e818 */
[----:B------:R-:W-:Y:S01]  /*8dd0*/  @UP0 ULDC UR4, c[0x0][0x44c] ;  /* 0x0001130000040ab9 */ /* 0x000fe20000000800 */
[----:B------:R-:W-:Y:S01]  /*8de0*/  @UP0 ULDC UR14, c[0x0][0x450] ;  /* 0x00011400000e0ab9 */ /* 0x000fe20000000800 */
[----:B------:R-:W-:-:S04]  /*8df0*/  UIMAD.WIDE.U32 UR4, UR6, UR4, URZ ;  /* 0x00000004060472a5 */ /* 0x000fc8000f8e003f */
[----:B------:R-:W-:-:S04]  /*8e00*/  @UP0 USHF.R.U32.HI UR6, URZ, UR14, UR5 ;  /* 0x0000000e3f060299 */ /* 0x000fc80008011605 */
[----:B------:R-:W-:-:S04]  /*8e10*/  UIADD3 UR6, UR7, UR6, URZ ;  /* 0x0000000607067290 */ /* 0x000fc8000fffe03f */
[----:B------:R-:W-:Y:S01]  /*8e20*/  UIADD3 UR15, UR6, -UR15, URZ ;  /* 0x8000000f060f7290 */ /* 0x000fe2000fffe03f */
[----:B------:R-:W-:Y:S11]  /*8e30*/  @P2 BRA `(.L_x_4407) ;  /* 0x0000000000482947 */ /* 0x000ff60003800000 */
        /* <DEDUP_REMOVED lines=11> */
.L_x_4408:
[----:B------:R-:W-:-:S11]  /*8ef0*/  UISETP.NE.AND UP2, UPT, UR11, 0x1, UPT ;  /* 0x000000010b00788c */ /* 0x000fd6000bf45270 */
[----:B------:R-:W-:Y:S02]  /*8f00*/  @UP2 ULDC.64 UR4, c[0x0][0x9e8] ;  /* 0x00027a0000042ab9 */ /* 0x000fe40000000a00 */
[----:B------:R-:W-:-:S04]  /*8f10*/  UIMAD.WIDE.U32 UR6, UR14, UR4, URZ ;  /* 0x000000040e0672a5 */ /* 0x000fc8000f8e003f */
[----:B------:R-:W-:-:S12]  /*8f20*/  @UP2 USHF.R.U32.HI UR14, URZ, UR5, UR7 ;  /* 0x000000053f0e2299 */ /* 0x000fd80008011607 */
.L_x_4409:
[----:B------:R-:W-:-:S04]  /*8f30*/  UIMAD UR11, UR14, UR11, URZ ;  /* 0x0000000b0e0b72a4 */ /* 0x000fc8000f8e023f */
[----:B------:R-:W-:-:S04]  /*8f40*/  UISETP.LT.AND UP2, UPT, UR15, UR11, UPT ;  /* 0x0000000b0f00728c */ /* 0x000fc8000bf41270 */
[----:B------:R-:W-:-:S12]  /*8f50*/  USEL UR15, UR15, UR11, !UP2 ;  /* 0x0000000b0f0f7287 */ /* 0x000fd8000d000000 */
.L_x_4407:
        /* <DEDUP_REMOVED lines=15> */
.L_x_4419:
[----:B------:R-:W-:-:S04]  /*9050*/  UIADD3 UR37, UR4, 0x1, URZ ;  /* 0x0000000104257890 */ /* 0x000fc8000fffe03f */
[----:B------:R-:W-:-:S04]  /*9060*/  UISETP.NE.AND UP2, UPT, UR37, 0x2, UPT ;  /* 0x000000022500788c */ /* 0x000fc8000bf45270 */
[----:B------:R-:W-:Y:S02]  /*9070*/  USEL UR36, URZ, 0x1, UP2 ;  /* 0x000000013f247887 */ /* 0x000fe40009000000 */
[----:B------:R-:W-:Y:S02]  /*9080*/  USEL UR37, UR37, URZ, UP2 ;  /* 0x0000003f25257287 */ /* 0x000fe40009000000 */
[----:B------:R-:W-:Y:S01]  /*9090*/  ULOP3.LUT UR36, UR7, UR36, URZ, 0x3c, !UPT ;  /* 0x0000002407247292 */ /* 0x000fe2000f8e3c3f */
[----:B------:R-:W-:Y:S11]  /*90a0*/  @!P0 BRA `(.L_x_4411) ;  /* 0x0000000000048947 */ /* 0x000ff60003800000 */
[----:B------:R-:W-:Y:S01]  /*90b0*/  BPT.TRAP 0x1 ;  /* 0x000000040000795c */ /* 0x000fe20000300000 */
.L_x_4411:
[----:B------:R-:W-:Y:S01]  /*90c0*/  ULEA UR6, UR37, UR38, 0x3 ;  /* 0x0000002625067291 */ /* 0x000fe2000f8e183f */
[----:B------:R-:W-:-:S05]  /*90d0*/  IMAD.U32 R2, RZ, RZ, UR36 ;  /* 0x00000024ff027e24 */ /* 0x000fca000f8e00ff */
[----:B------:R-:W-:-:S04]  /*90e0*/  SHF.L.U32 R2, R2, 0x1f, RZ ;  /* 0x0000001f02027819 */ /* 0x000fc800000006ff */
[----:B------:R0:W1:Y:S01]  /*90f0*/  SYNCS.PHASECHK.TRANS64.TRYWAIT P2, [UR6+0x30830], R2 ;  /* 0x03083002ff0075a7 */ /* 0x0000620008040146 */
[----:B------:R-:W-:Y:S05]  /*9100*/  @!P0 BRA `(.L_x_4412) ;  /* 0x0000000000048947 */ /* 0x000fea0003800000 */
[----:B------:R-:W-:Y:S01]  /*9110*/  BPT.TRAP 0x1 ;  /* 0x000000040000795c */ /* 0x000fe20000300000 */
.L_x_4412:
[-C--:B------:R-:W-:Y:S01]  /*9120*/  FMUL.FTZ R24, R24, R12.reuse ;  /* 0x0000000c18187220 */ /* 0x080fe20000410000 */
[----:B------:R-:W-:Y:S01]  /*9130*/  FMUL.FTZ R25, R25, R12 ;  /* 0x0000000c19197220 */ /* 0x000fe20000410000 */
[----:B-1----:R-:W-:Y:S06]  /*9140*/  @P2 BRA `(.L_x_4413) ;  /* 0x0000000000082947 */ /* 0x002fec0003800000 */
[----:B------:R-:W1:Y:S02]  /*9150*/  SYNCS.PHASECHK.TRANS64.TRYWAIT P2, [UR6+0x30830], R2 ;  /* 0x03083002ff0075a7 */ /* 0x000e640008040146 */
[----:B-1----:R-:W-:Y:S05]  /*9160*/  @!P2 BRA `(.L_x_4414) ;  /* 0x000001240008a947 */ /* 0x002fea0003800000 */
.L_x_4413:
        /* <DEDUP_REMOVED lines=165> */
.L_x_4415:
[----:B------:R-:W-:Y:S01]  /*9bc0*/  ULEA UR11, UR4, UR38, 0x3 ;  /* 0x00000026040b7291 */ /* 0x000fe2000f8e183f */
[----:B------:R-:W-:-:S05]  /*9bd0*/  IMAD.U32 R0, RZ, RZ, UR7 ;  /* 0x00000007ff007e24 */ /* 0x000fca000f8e00ff */
[----:B------:R-:W-:-:S04]  /*9be0*/  SHF.L.U32 R0, R0, 0x1f, RZ ;  /* 0x0000001f00007819 */ /* 0x000fc800000006ff */
[----:B------:R2:W3:Y:S01]  /*9bf0*/  SYNCS.PHASECHK.TRANS64.TRYWAIT P2, [UR11+0x30850], R0 ;  /* 0x03085000ff0075a7 */ /* 0x0004e2000804014b */
[----:B------:R-:W-:Y:S05]  /*9c00*/  @!P0 BRA `(.L_x_4416) ;  /* 0x0000000000048947 */ /* 0x000fea0003800000 */
[----:B------:R-:W-:Y:S01]  /*9c10*/  BPT.TRAP 0x1 ;  /* 0x000000040000795c */ /* 0x000fe20000300000 */
.L_x_4416:
[----:B---3--:R-:W-:Y:S05]  /*9c20*/  @P2 BRA `(.L_x_4417) ;  /* 0x0000000000082947 */ /* 0x008fea0003800000 */
[----:B------:R-:W3:Y:S02]  /*9c30*/  SYNCS.PHASECHK.TRANS64.TRYWAIT P2, [UR11+0x30850], R0 ;  /* 0x03085000ff0075a7 */ /* 0x000ee4000804014b */
[----:B---3--:R-:W-:Y:S05]  /*9c40*/  @!P2 BRA `(.L_x_4418) ;  /* 0x000001180068a947 */ /* 0x008fea0003800000 */
.L_x_4417:
        /* <DEDUP_REMOVED lines=16> */
[----:B------:R-:W-:Y:S01]  /*9d50*/  UIMAD UR4, UR4, 0x900, UR6 ;  /* 0x00000900040478a4 */ /* 0x000fe2000f8e0206 */
        /* <DEDUP_REMOVED lines=39> */
[----:B------:R-:W-:Y:S01]  /*9fd0*/  UMOV UR10, UR50 ;  /* 0x00000032000a7c82 */ /* 0x000fe20008000000 */
        /* <DEDUP_REMOVED lines=58> */
[----:B------:R-:W0:Y:S01]  /*a380*/  MUFU.TANH R20, R20 ;  /* 0x0000001400147308 */ /* 0x000e220000002400 */
[----:B-1----:R-:W-:Y:S01]  /*a390*/  FMNMX.FTZ R161, R13, R160, !PT ;  /* 0x000000a00da17209 */ /* 0x002fe20007810000 */
[----:B------:R-:W-:Y:S02]  /*a3a0*/  WARPGROUP.DEPBAR.LE gsb0, 0x0 ;  /* 0x00008000000079c5 */ /* 0x000fe40000010000 */
[----:B------:R-:W-:-:S04]  /*a3b0*/  WARPGROUP.ARRIVE ;  /* 0x00000000000079c5 */ /* 0x000fc80000000000 */
[----:B------:R-:W1:Y:S01]  /*a3c0*/  MUFU.TANH R120, R120 ;  /* 0x0000007800787308 */ /* 0x000e620000002400 */
[----:B---3--:R-:W-:Y:S01]  /*a3d0*/  FMNMX.FTZ R161, R14, R161, !PT ;  /* 0x000000a10ea17209 */ /* 0x008fe20007810000 */
[----:B------:R-:W-:Y:S01]  /*a3e0*/  HGMMA.64x192x16.F32 R24, R184, gdesc[UR4].tnspB, R24, gsb0 ;  /* 0x42e00004b8187df0 */ /* 0x000fe20008000818 */
[----:B------:R-:W-:Y:S01]  /*a3f0*/  UIADD3 UR6, UR4, 0x100, URZ ;  /* 0x0000010004067890 */ /* 0x000fe2000fffe03f */
[----:B--2---:R-:W-:Y:S01]  /*a400*/  FMNMX.FTZ R12, R3, R12, !PT ;  /* 0x0000000c030c7209 */ /* 0x004fe20007810000 */
[----:B------:R-:W-:-:S03]  /*a410*/  UMOV UR7, 0x40000040 ;  /* 0x4000004000077882 */ /* 0x000fc60000000000 */
[----:B------:R-:W2:Y:S01]  /*a420*/  MUFU.TANH R123, R123 ;  /* 0x0000007b007b7308 */ /* 0x000ea20000002400 */
[----:B0-----:R-:W-:Y:S01]  /*a430*/  FMNMX.FTZ R161, R20, R161, !PT ;  /* 0x000000a114a17209 */ /* 0x001fe20007810000 */
[----:B------:R-:W0:Y:S06]  /*a440*/  SHFL.BFLY PT, R3, R12, 0x1, 0x1f ;  /* 0x0c201f000c037f89 */ /* 0x000e2c00000e0000 */
[----:B------:R-:W3:Y:S08]  /*a450*/  MUFU.TANH R124, R124 ;  /* 0x0000007c007c7308 */ /* 0x000ef00000002400 */
[----:B------:R-:W4:Y:S08]  /*a460*/  MUFU.TANH R127, R127 ;  /* 0x0000007f007f7308 */ /* 0x000f300000002400 */
[----:B------:R-:W5:Y:S01]  /*a470*/  MUFU.TANH R129, R129 ;  /* 0x0000008100817308 */ /* 0x000f620000002400 */
[----:B0-----:R-:W-:-:S05]  /*a480*/  FMNMX.FTZ R3, R12, R3, !PT ;  /* 0x000000030c037209 */ /* 0x001fca0007810000 */
[----:B------:R-:W-:Y:S02]  /*a490*/  FADD.FTZ R9, -R3, R9 ;  /* 0x0000000903097221 */ /* 0x000fe40000010100 */
[----:B------:R-:W0:Y:S02]  /*a4a0*/  MUFU.TANH R131, R131 ;  /* 0x0000008300837308 */ /* 0x000e240000002400 */
[----:B------:R-:W-:Y:S01]  /*a4b0*/  FMUL.FTZ R12, R9, UR10 ;  /* 0x0000000a090c7c20 */ /* 0x000fe20008410000 */
[----:B------:R-:W-:-:S04]  /*a4c0*/  FMUL.FTZ R9, R3, UR10 ;  /* 0x0000000a03097c20 */ /* 0x000fc80008410000 */
[--C-:B------:R-:W-:Y:S01]  /*a4d0*/  FFMA.FTZ R188, R0, UR10, -R9.reuse ;  /* 0x0000000a00bc7c23 */ /* 0x100fe20008010809 */
[----:B-1----:R-:W-:Y:S01]  /*a4e0*/  FMNMX.FTZ R0, R120, R161, !PT ;  /* 0x000000a178007209 */ /* 0x002fe20007810000 */
[--C-:B------:R-:W-:Y:S01]  /*a4f0*/  FFMA.FTZ R190, R15, UR10, -R9.reuse ;  /* 0x0000000a0fbe7c23 */ /* 0x100fe20008010809 */
[----:B------:R-:W1:Y:S01]  /*a500*/  MUFU.TANH R132, R132 ;  /* 0x0000008400847308 */ /* 0x000e620000002400 */
[--C-:B------:R-:W-:Y:S01]  /*a510*/  FFMA.FTZ R161, R21, UR10, -R9.reuse ;  /* 0x0000000a15a17c23 */ /* 0x100fe20008010809 */
[----:B--2---:R-:W-:Y:S01]  /*a520*/  FMNMX.FTZ R15, R123, R0, !PT ;  /* 0x000000007b0f7209 */ /* 0x004fe20007810000 */
[--C-:B------:R-:W-:Y:S01]  /*a530*/  FFMA.FTZ R160, R2, UR10, -R9.reuse ;  /* 0x0000000a02a07c23 */ /* 0x100fe20008010809 */
[--C-:B------:R-:W-:Y:S01]  /*a540*/  FFMA.FTZ R134, R134, UR10, -R9.reuse ;  /* 0x0000000a86867c23 */ /* 0x100fe20008010809 */
[----:B------:R-:W-:Y:S01]  /*a550*/  FFMA.FTZ R149, R149, UR10, -R9 ;  /* 0x0000000a95957c23 */ /* 0x000fe20008010809 */
[----:B---3--:R-:W-:Y:S02]  /*a560*/  FMNMX.FTZ R0, R124, R15, !PT ;  /* 0x0000000f7c007209 */ /* 0x008fe40007810000 */
[----:B------:R-:W2:Y:S02]  /*a570*/  MUFU.TANH R143, R143 ;  /* 0x0000008f008f7308 */ /* 0x000ea40000002400 */
[----:B----4-:R-:W-:-:S04]  /*a580*/  FMNMX.FTZ R0, R127, R0, !PT ;  /* 0x000000007f007209 */ /* 0x010fc80007810000 */
[----:B-----5:R-:W-:Y:S02]  /*a590*/  FMNMX.FTZ R0, R129, R0, !PT ;  /* 0x0000000081007209 */ /* 0x020fe40007810000 */
[----:B------:R-:W3:Y:S02]  /*a5a0*/  MUFU.TANH R146, R146 ;  /* 0x0000009200927308 */ /* 0x000ee40000002400 */
[----:B0-----:R-:W-:-:S04]  /*a5b0*/  FMNMX.FTZ R15, R131, R0, !PT ;  /* 0x00000000830f7209 */ /* 0x001fc80007810000 */
[----:B-1----:R-:W-:Y:S01]  /*a5c0*/  FMNMX.FTZ R0, R132, R15, !PT ;  /* 0x0000000f84007209 */ /* 0x002fe20007810000 */
[--C-:B------:R-:W-:Y:S01]  /*a5d0*/  FFMA.FTZ R15, R122, UR10, -R9.reuse ;  /* 0x0000000a7a0f7c23 */ /* 0x100fe20008010809 */
[----:B------:R-:W0:Y:S01]  /*a5e0*/  MUFU.TANH R147, R147 ;  /* 0x0000009300937308 */ /* 0x000e220000002400 */
[----:B------:R-:W-:Y:S01]  /*a5f0*/  FFMA.FTZ R122, R144, UR10, -R9 ;  /* 0x0000000a907a7c23 */ /* 0x000fe20008010809 */
[----:B--2---:R-:W-:-:S06]  /*a600*/  FMNMX.FTZ R21, R143, R0, !PT ;  /* 0x000000008f157209 */ /* 0x004fcc0007810000 */
[----:B------:R-:W1:Y:S01]  /*a610*/  MUFU.TANH R150, R150 ;  /* 0x0000009600967308 */ /* 0x000e620000002400 */
[----:B---3--:R-:W-:-:S07]  /*a620*/  FMNMX.FTZ R0, R146, R21, !PT ;  /* 0x0000001592007209 */ /* 0x008fce0007810000 */
[----:B------:R-:W-:Y:S01]  /*a630*/  MUFU.TANH R151, R151 ;  /* 0x0000009700977308 */ /* 0x000fe20000002400 */
[----:B0-----:R-:W-:-:S07]  /*a640*/  FMNMX.FTZ R21, R147, R0, !PT ;  /* 0x0000000093157209 */ /* 0x001fce0007810000 */
[----:B------:R-:W-:Y:S01]  /*a650*/  MUFU.TANH R152, R152 ;  /* 0x0000009800987308 */ /* 0x000fe20000002400 */
[----:B-1----:R-:W-:Y:S01]  /*a660*/  FMNMX.FTZ R0, R150, R21, !PT ;  /* 0x0000001596007209 */ /* 0x002fe20007810000 */
[--C-:B------:R-:W-:Y:S01]  /*a670*/  FFMA.FTZ R21, R126, UR10, -R9.reuse ;  /* 0x0000000a7e157c23 */ /* 0x100fe20008010809 */
[----:B------:R-:W-:-:S05]  /*a680*/  FFMA.FTZ R126, R138, UR10, -R9 ;  /* 0x0000000a8a7e7c23 */ /* 0x000fca0008010809 */
[----:B------:R-:W-:Y:S08]  /*a690*/  MUFU.TANH R153, R153 ;  /* 0x0000009900997308 */ /* 0x000ff00000002400 */
[----:B------:R-:W-:Y:S08]  /*a6a0*/  MUFU.TANH R154, R154 ;  /* 0x0000009a009a7308 */ /* 0x000ff00000002400 */
[----:B------:R-:W-:Y:S08]  /*a6b0*/  MUFU.TANH R155, R155 ;  /* 0x0000009b009b7308 */ /* 0x000ff00000002400 */
[----:B------:R-:W-:Y:S08]  /*a6c0*/  MUFU.TANH R156, R156 ;  /* 0x0000009c009c7308 */ /* 0x000ff00000002400 */
[----:B------:R-:W-:Y:S08]  /*a6d0*/  MUFU.TANH R157, R157 ;  /* 0x0000009d009d7308 */ /* 0x000ff00000002400 */
[----:B------:R-:W-:Y:S08]  /*a6e0*/  MUFU.TANH R158, R158 ;  /* 0x0000009e009e7308 */ /* 0x000ff00000002400 */
[----:B------:R-:W-:Y:S08]  /*a6f0*/  MUFU.TANH R159, R159 ;  /* 0x0000009f009f7308 */ /* 0x000ff00000002400 */
[----:B------:R-:W-:Y:S08]  /*a700*/  MUFU.EX2 R12, R12 ;  /* 0x0000000c000c7308 */ /* 0x000ff00000000800 */
[----:B------:R-:W0:Y:S08]  /*a710*/  MUFU.EX2 R188, R188 ;  /* 0x000000bc00bc7308 */ /* 0x000e300000000800 */
[----:B------:R-:W1:Y:S08]  /*a720*/  MUFU.EX2 R160, R160 ;  /* 0x000000a000a07308 */ /* 0x000e700000000800 */
[----:B------:R-:W2:Y:S01]  /*a730*/  MUFU.EX2 R190, R190 ;  /* 0x000000be00be7308 */ /* 0x000ea20000000800 */
[----:B0-----:R-:W-:-:S07]  /*a740*/  FFMA.FTZ R7, R12, R7, R188 ;  /* 0x000000070c077223 */ /* 0x001fce00000100bc */
[----:B------:R-:W0:Y:S01]  /*a750*/  MUFU.EX2 R161, R161 ;  /* 0x000000a100a17308 */ /* 0x000e220000000800 */
[C---:B-1----:R-:W-:Y:S01]  /*a760*/  FADD.FTZ R7, R160.reuse, R7 ;  /* 0x00000007a0077221 */ /* 0x042fe20000010000 */
[----:B------:R-:W-:-:S06]  /*a770*/  F2FP.F16.F32.PACK_AB R188, R160, R188 ;  /* 0x000000bca0bc723e */ /* 0x000fcc00000000ff */
[----:B------:R-:W-:Y:S01]  /*a780*/  MUFU.EX2 R15, R15 ;  /* 0x0000000f000f7308 */ /* 0x000fe20000000800 */
[----:B------:R-:W-:Y:S02]  /*a790*/  WARPGROUP.DEPBAR.LE gsb0, 0x0 ;  /* 0x00008000000079c5 */ /* 0x000fe40000010000 */
[----:B------:R-:W-:Y:S01]  /*a7a0*/  WARPGROUP.ARRIVE ;  /* 0x00000000000079c5 */ /* 0x000fe20000000000 */
[--C-:B------:R-:W-:Y:S01]  /*a7b0*/  FFMA.FTZ R184, R121, UR10, -R9.reuse ;  /* 0x0000000a79b87c23 */ /* 0x100fe20008010809 */
[----:B------:R-:W-:Y:S01]  /*a7c0*/  FMNMX.FTZ R121, R151, R0, !PT ;  /* 0x0000000097797209 */ /* 0x000fe20007810000 */
[----:B------:R-:W-:Y:S02]  /*a7d0*/  FFMA.FTZ R186, R125, UR10, -R9 ;  /* 0x0000000a7dba7c23 */ /* 0x000fe40008010809 */
[----:B------:R-:W-:Y:S01]  /*a7e0*/  MUFU.EX2 R21, R21 ;  /* 0x0000001500157308 */ /* 0x000fe20000000800 */
[----:B------:R-:W-:Y:S01]  /*a7f0*/  HGMMA.64x192x16.F32 R24, R180, gdesc[UR4].tnspB, R24, gsb0 ;  /* 0x42e00004b4187df0 */ /* 0x000fe20008000818 */
[----:B------:R-:W-:Y:S01]  /*a800*/  UIADD3 UR6, UR4, 0x180, URZ ;  /* 0x0000018004067890 */ /* 0x000fe2000fffe03f */
[----:B------:R-:W-:Y:S01]  /*a810*/  FMNMX.FTZ R0, R152, R121, !PT ;  /* 0x0000007998007209 */ /* 0x000fe20007810000 */
[----:B------:R-:W-:-:S03]  /*a820*/  UMOV UR7, 0x40000040 ;  /* 0x4000004000077882 */ /* 0x000fc60000000000 */
[----:B------:R-:W-:Y:S01]  /*a830*/  FMNMX.FTZ R121, R153, R0, !PT ;  /* 0x0000000099797209 */ /* 0x000fe20007810000 */
[----:B------:R-:W-:Y:S03]  /*a840*/  MUFU.EX2 R184, R184 ;  /* 0x000000b800b87308 */ /* 0x000fe60000000800 */
[----:B------:R-:W-:Y:S01]  /*a850*/  FMNMX.FTZ R0, R154, R121, !PT ;  /* 0x000000799a007209 */ /* 0x000fe20007810000 */
[--C-:B------:R-:W-:Y:S01]  /*a860*/  FFMA.FTZ R121, R130, UR10, -R9.reuse ;  /* 0x0000000a82797c23 */ /* 0x100fe20008010809 */
[----:B------:R-:W-:Y:S02]  /*a870*/  FFMA.FTZ R130, R145, UR10, -R9 ;  /* 0x0000000a91827c23 */ /* 0x000fe40008010809 */
[----:B------:R-:W-:Y:S01]  /*a880*/  FMNMX.FTZ R125, R155, R0, !PT ;  /* 0x000000009b7d7209 */ /* 0x000fe20007810000 */
[----:B------:R-:W-:Y:S03]  /*a890*/  MUFU.EX2 R186, R186 ;  /* 0x000000ba00ba7308 */ /* 0x000fe60000000800 */
[----:B------:R-:W-:-:S04]  /*a8a0*/  FMNMX.FTZ R0, R156, R125, !PT ;  /* 0x0000007d9c007209 */ /* 0x000fc80007810000 */
[----:B------:R-:W-:Y:S01]  /*a8b0*/  FMNMX.FTZ R125, R157, R0, !PT ;  /* 0x000000009d7d7209 */ /* 0x000fe20007810000 */
[----:B------:R-:W-:Y:S03]  /*a8c0*/  MUFU.EX2 R121, R121 ;  /* 0x0000007900797308 */ /* 0x000fe60000000800 */
[----:B------:R-:W-:Y:S01]  /*a8d0*/  FMNMX.FTZ R0, R158, R125, !PT ;  /* 0x0000007d9e007209 */ /* 0x000fe20007810000 */
[----:B------:R-:W-:-:S03]  /*a8e0*/  FFMA.FTZ R125, R136, UR10, -R9 ;  /* 0x0000000a887d7c23 */ /* 0x000fc60008010809 */
[----:B------:R-:W-:Y:S01]  /*a8f0*/  FMNMX.FTZ R0, R159, R0, !PT ;  /* 0x000000009f007209 */ /* 0x000fe20007810000 */
        /* <DEDUP_REMOVED lines=10> */
[----:B------:R-:W-:Y:S01]  /*a9a0*/  FFMA.FTZ R128, R142, UR10, -R9 ;  /* 0x0000000a8e807c23 */ /* 0x000fe20008010809 */
[----:B--2---:R-:W-:Y:S01]  /*a9b0*/  FADD.FTZ R142, R190, R7 ;  /* 0x00000007be8e7221 */ /* 0x004fe20000010000 */
[----:B------:R-:W-:Y:S01]  /*a9c0*/  HGMMA.64x192x16.F32 R24, R176, gdesc[UR4].tnspB, R24, gsb0 ;  /* 0x42e00004b0187df0 */ /* 0x000fe20008000818 */
[----:B------:R-:W-:Y:S01]  /*a9d0*/  UIADD3 UR6, UR4, 0x200, URZ ;  /* 0x0000020004067890 */ /* 0x000fe2000fffe03f */
[----:B------:R-:W-:Y:S01]  /*a9e0*/  MUFU.EX2 R182, R182 ;  /* 0x000000b600b67308 */ /* 0x000fe20000000800 */
[----:B------:R-:W-:Y:S01]  /*a9f0*/  UMOV UR7, 0x40000040 ;  /* 0x4000004000077882 */ /* 0x000fe20000000000 */
[----:B0-----:R-:W-:-:S06]  /*aa00*/  F2FP.F16.F32.PACK_AB R190, R161, R190 ;  /* 0x000000bea1be723e */ /* 0x001fcc00000000ff */
[----:B------:R-:W-:Y:S08]  /*aa10*/  MUFU.EX2 R180, R180 ;  /* 0x000000b400b47308 */ /* 0x000ff00000000800 */
[----:B------:R-:W-:Y:S08]  /*aa20*/  MUFU.EX2 R133, R133 ;  /* 0x0000008500857308 */ /* 0x000ff00000000800 */
[----:B------:R-:W-:Y:S01]  /*aa30*/  MUFU.EX2 R128, R128 ;  /* 0x0000008000807308 */ /* 0x000fe20000000800 */
[----:B------:R-:W-:-:S02]  /*aa40*/  WARPGROUP.DEPBAR.LE gsb0, 0x0 ;  /* 0x00008000000079c5 */ /* 0x000fc40000010000 */
[----:B------:R-:W-:Y:S01]  /*aa50*/  WARPGROUP.ARRIVE ;  /* 0x00000000000079c5 */ /* 0x000fe20000000000 */
[--C-:B------:R-:W-:Y:S01]  /*aa60*/  FFMA.FTZ R176, R135, UR10, -R9.reuse ;  /* 0x0000000a87b07c23 */ /* 0x100fe20008010809 */
[----:B------:R-:W-:Y:S01]  /*aa70*/  FFMA.FTZ R178, R137, UR10, -R9 ;  /* 0x0000000a89b27c23 */ /* 0x000fe20008010809 */
[----:B------:R-:W0:Y:S03]  /*aa80*/  SHFL.BFLY PT, R135, R0, 0x2, 0x1f ;  /* 0x0c401f0000877f89 */ /* 0x000e2600000e0000 */
[----:B------:R-:W-:Y:S01]  /*aa90*/  HGMMA.64x192x16.F32 R24, R172, gdesc[UR4].tnspB, R24, gsb0 ;  /* 0x42e00004ac187df0 */ /* 0x000fe20008000818 */
[----:B------:R-:W-:Y:S01]  /*aaa0*/  UIADD3 UR6, UR4, 0x280, URZ ;  /* 0x0000028004067890 */ /* 0x000fe2000fffe03f */
[----:B------:R-:W-:Y:S01]  /*aab0*/  MUFU.EX2 R176, R176 ;  /* 0x000000b000b07308 */ /* 0x000fe20000000800 */
[----:B------:R-:W-:Y:S01]  /*aac0*/  UMOV UR7, 0x40000040 ;  /* 0x4000004000077882 */ /* 0x000fe20000000000 */
[----:B------:R-:W-:-:S06]  /*aad0*/  UMOV UR4, UR37 ;  /* 0x0000002500047c82 */ /* 0x000fcc0008000000 */
[----:B------:R-:W-:Y:S01]  /*aae0*/  MUFU.EX2 R178, R178 ;  /* 0x000000b200b27308 */ /* 0x000fe20000000800 */
[----:B0-----:R-:W-:-:S05]  /*aaf0*/  FMNMX.FTZ R135, R0, R135, !PT ;  /* 0x0000008700877209 */ /* 0x001fca0007810000 */
[----:B------:R-:W0:Y:S02]  /*ab00*/  SHFL.BFLY PT, R2, R135, 0x1, 0x1f ;  /* 0x0c201f0087027f89 */ /* 0x000e2400000e0000 */
[----:B0-----:R-:W-:Y:S02]  /*ab10*/  FMNMX.FTZ R2, R135, R2, !PT ;  /* 0x0000000287027209 */ /* 0x001fe40007810000 */
[----:B------:R-:W-:Y:S03]  /*ab20*/  MUFU.EX2 R135, R149 ;  /* 0x0000009500877308 */ /* 0x000fe60000000800 */
[C---:B------:R-:W-:Y:S01]  /*ab30*/  FADD.FTZ R0, -R2.reuse, R10 ;  /* 0x0000000a02007221 */ /* 0x040fe20000010100 */
[----:B------:R-:W-:-:S03]  /*ab40*/  FMUL.FTZ R10, R2, UR10 ;  /* 0x0000000a020a7c20 */ /* 0x000fc60008410000 */
[----:B------:R-:W-:Y:S01]  /*ab50*/  FMUL.FTZ R0, R0, UR10 ;  /* 0x0000000a00007c20 */ /* 0x000fe20008410000 */
[--C-:B------:R-:W-:Y:S01]  /*ab60*/  FFMA.FTZ R189, R11, UR10, -R10.reuse ;  /* 0x0000000a0bbd7c23 */ /* 0x100fe2000801080a */
[----:B------:R-:W-:Y:S02]  /*ab70*/  IMAD.U32 R11, RZ, RZ, UR37 ;  /* 0x00000025ff0b7e24 */ /* 0x000fe4000f8e00ff */
[--C-:B------:R-:W-:Y:S01]  /*ab80*/  FFMA.FTZ R136, R13, UR10, -R10.reuse ;  /* 0x0000000a0d887c23 */ /* 0x100fe2000801080a */
        /* <DEDUP_REMOVED lines=10> */
[----:B------:R-:W-:Y:S01]  /*ac30*/  MUFU.EX2 R189, R189 ;  /* 0x000000bd00bd7308 */ /* 0x000fe20000000800 */
[--C-:B------:R-:W-:Y:S01]  /*ac40*/  FFMA.FTZ R120, R131, UR10, -R10.reuse ;  /* 0x0000000a83787c23 */ /* 0x100fe2000801080a */
[--C-:B------:R-:W-:Y:S01]  /*ac50*/  FFMA.FTZ R183, R132, UR10, -R10.reuse ;  /* 0x0000000a84b77c23 */ /* 0x100fe2000801080a */
[----:B------:R-:W-:Y:S01]  /*ac60*/  @!P1 PRMT R11, RZ, 0x654, R11 ;  /* 0x00000654ff0b9816 */ /* 0x000fe2000000000b */
        /* <DEDUP_REMOVED lines=9> */
[----:B------:R-:W-:Y:S01]  /*ad00*/  FFMA.FTZ R158, R158, UR10, -R10 ;  /* 0x0000000a9e9e7c23 */ /* 0x000fe2000801080a */
[----:B------:R-:W-:-:S02]  /*ad10*/  IMAD.U32 R13, RZ, RZ, UR11 ;  /* 0x0000000bff0d7e24 */ /* 0x000fc4000f8e00ff */
[----:B------:R-:W-:Y:S02]  /*ad20*/  MUFU.EX2 R191, R191 ;  /* 0x000000bf00bf7308 */ /* 0x000fe40000000800 */
[----:B------:R-:W-:-:S05]  /*ad30*/  @!P1 VIADD R13, R13, 0x30860 ;  /* 0x000308600d0d9836 */ /* 0x000fca0000000000 */
[----:B------:R-:W-:Y:S01]  /*ad40*/  @!P1 PRMT R13, RZ, 0x654, R13 ;  /* 0x00000654ff0d9816 */ /* 0x000fe2000000000d */
        /* <DEDUP_REMOVED lines=13> */
[----:B------:R-:W0:Y:S01]  /*ae20*/  MUFU.EX2 R155, R155 ;  /* 0x0000009b009b7308 */ /* 0x000e220000000800 */
[----:B------:R-:W-:-:S02]  /*ae30*/  WARPGROUP.DEPBAR.LE gsb0, 0x0 ;  /* 0x00008000000079c5 */ /* 0x000fc40000010000 */
[----:B------:R-:W-:Y:S01]  /*ae40*/  WARPGROUP.ARRIVE ;  /* 0x00000000000079c5 */ /* 0x000fe20000000000 */
[--C-:B------:R-:W-:Y:S01]  /*ae50*/  FFMA.FTZ R172, R139, UR10, -R9.reuse ;  /* 0x0000000a8bac7c23 */ /* 0x100fe20008010809 */
[----:B------:R-:W-:Y:S01]  /*ae60*/  FFMA.FTZ R173, R152, UR10, -R10 ;  /* 0x0000000a98ad7c23 */ /* 0x000fe2000801080a */
[--C-:B------:R-:W-:Y:S02]  /*ae70*/  FFMA.FTZ R174, R141, UR10, -R9.reuse ;  /* 0x0000000a8dae7c23 */ /* 0x100fe40008010809 */
[----:B------:R-:W-:Y:S01]  /*ae80*/  MUFU.EX2 R156, R156 ;  /* 0x0000009c009c7308 */ /* 0x000fe20000000800 */
[----:B------:R-:W-:Y:S01]  /*ae90*/  FFMA.FTZ R9, R148, UR10, -R9 ;  /* 0x0000000a94097c23 */ /* 0x000fe20008010809 */
[----:B------:R-:W-:Y:S01]  /*aea0*/  HGMMA.64x192x16.F32 R24, R168, gdesc[UR4].tnspB, R24, gsb0 ;  /* 0x42e00004a8187df0 */ /* 0x000fe20008000818 */
[----:B------:R-:W-:Y:S01]  /*aeb0*/  UMOV UR7, UR36 ;  /* 0x0000002400077c82 */ /* 0x000fe20008000000 */
[----:B0-----:R-:W-:-:S04]  /*aec0*/  F2FP.F16.F32.PACK_AB R175, R155, R154 ;  /* 0x0000009a9baf723e */ /* 0x001fc800000000ff */
[----:B------:R-:W-:Y:S08]  /*aed0*/  MUFU.EX2 R172, R172 ;  /* 0x000000ac00ac7308 */ /* 0x000ff00000000800 */
[----:B------:R-:W-:Y:S08]  /*aee0*/  MUFU.EX2 R173, R173 ;  /* 0x000000ad00ad7308 */ /* 0x000ff00000000800 */
[----:B------:R-:W-:Y:S08]  /*aef0*/  MUFU.EX2 R174, R174 ;  /* 0x000000ae00ae7308 */ /* 0x000ff00000000800 */
[----:B------:R-:W-:Y:S08]  /*af00*/  MUFU.EX2 R157, R157 ;  /* 0x0000009d009d7308 */ /* 0x000ff00000000800 */
[----:B------:R-:W-:Y:S08]  /*af10*/  MUFU.EX2 R158, R158 ;  /* 0x0000009e009e7308 */ /* 0x000ff00000000800 */
[----:B------:R-:W0:Y:S01]  /*af20*/  MUFU.EX2 R9, R9 ;  /* 0x0000000900097308 */ /* 0x000e220000000800 */
[----:B------:R-:W-:-:S02]  /*af30*/  WARPGROUP.DEPBAR.LE gsb0, 0x0 ;  /* 0x00008000000079c5 */ /* 0x000fc40000010000 */
[----:B------:R1:W-:Y:S01]  /*af40*/  @!P1 SYNCS.ARRIVE.TRANS64.RED.A1T0 RZ, [R11+URZ], RZ ;  /* 0x000000ff0bff99a7 */ /* 0x0003e2000810043f */
[----:B0-----:R-:W-:Y:S02]  /*af50*/  F2FP.F16.F32.PACK_AB R170, R9, R135 ;  /* 0x0000008709aa723e */ /* 0x001fe400000000ff */
[----:B------:R-:W-:Y:S02]  /*af60*/  F2FP.F16.F32.PACK_AB R168, R130, R122 ;  /* 0x0000007a82a8723e */ /* 0x000fe400000000ff */
[----:B------:R-:W-:Y:S01]  /*af70*/  F2FP.F16.F32.PACK_AB R169, R157, R156 ;  /* 0x0000009c9da9723e */ /* 0x000fe200000000ff */
[----:B-1----:R-:W-:Y:S01]  /*af80*/  FFMA.FTZ R11, R0, R6, R189 ;  /* 0x00000006000b7223 */ /* 0x002fe200000100bd */
[----:B------:R-:W-:Y:S01]  /*af90*/  FFMA.FTZ R6, R151, UR10, -R10 ;  /* 0x0000000a97067c23 */ /* 0x000fe2000801080a */
[----:B------:R0:W-:Y:S01]  /*afa0*/  @!P1 SYNCS.ARRIVE.TRANS64.RED.A1T0 RZ, [R13+URZ], RZ ;  /* 0x000000ff0dff99a7 */ /* 0x0001e2000810043f */
[C---:B------:R-:W-:Y:S01]  /*afb0*/  F2FP.F16.F32.PACK_AB R189, R136.reuse, R189 ;  /* 0x000000bd88bd723e */ /* 0x040fe200000000ff */
[----:B------:R-:W-:Y:S01]  /*afc0*/  FADD.FTZ R140, R136, R11 ;  /* 0x0000000b888c7221 */ /* 0x000fe20000010000 */
[----:B------:R-:W-:-:S02]  /*afd0*/  FADD.FTZ R11, R161, R142 ;  /* 0x0000008ea10b7221 */ /* 0x000fc40000010000 */
[----:B------:R-:W1:Y:S01]  /*afe0*/  MUFU.EX2 R6, R6 ;  /* 0x0000000600067308 */ /* 0x000e620000000800 */
[----:B------:R-:W-:Y:S01]  /*aff0*/  FADD.FTZ R7, R191, R140 ;  /* 0x0000008cbf077221 */ /* 0x000fe20000010000 */
[----:B------:R-:W-:Y:S01]  /*b000*/  FADD.FTZ R144, R184, R11 ;  /* 0x0000000bb8907221 */ /* 0x000fe20000010000 */
[C---:B------:R-:W-:Y:S01]  /*b010*/  F2FP.F16.F32.PACK_AB R191, R14.reuse, R191 ;  /* 0x000000bf0ebf723e */ /* 0x040fe200000000ff */
[----:B------:R-:W-:Y:S01]  /*b020*/  FFMA.FTZ R140, R153, UR10, -R10 ;  /* 0x0000000a998c7c23 */ /* 0x000fe2000801080a */
[----:B------:R-:W-:Y:S01]  /*b030*/  FADD.FTZ R142, R14, R7 ;  /* 0x000000070e8e7221 */ /* 0x000fe20000010000 */
[----:B------:R-:W-:Y:S01]  /*b040*/  FADD.FTZ R11, R15, R144 ;  /* 0x000000900f0b7221 */ /* 0x000fe20000010000 */
[----:B------:R-:W-:Y:S01]  /*b050*/  FFMA.FTZ R10, R159, UR10, -R10 ;  /* 0x0000000a9f0a7c23 */ /* 0x000fe2000801080a */
[----:B------:R-:W-:Y:S01]  /*b060*/  F2FP.F16.F32.PACK_AB R184, R15, R184 ;  /* 0x000000b80fb8723e */ /* 0x000fe200000000ff */
[----:B------:R-:W-:Y:S01]  /*b070*/  FADD.FTZ R7, R185, R142 ;  /* 0x0000008eb9077221 */ /* 0x000fe20000010000 */
[----:B------:R-:W-:Y:S01]  /*b080*/  FADD.FTZ R144, R186, R11 ;  /* 0x0000000bba907221 */ /* 0x000fe20000010000 */
[C---:B------:R-:W-:Y:S01]  /*b090*/  F2FP.F16.F32.PACK_AB R185, R20.reuse, R185 ;  /* 0x000000b914b9723e */ /* 0x040fe200000000ff */
[----:B------:R-:W2:Y:S01]  /*b0a0*/  MUFU.EX2 R140, R140 ;  /* 0x0000008c008c7308 */ /* 0x000ea20000000800 */
[----:B------:R-:W-:Y:S01]  /*b0b0*/  FADD.FTZ R142, R20, R7 ;  /* 0x00000007148e7221 */ /* 0x000fe20000010000 */
[C---:B------:R-:W-:Y:S01]  /*b0c0*/  FADD.FTZ R11, R21.reuse, R144 ;  /* 0x00000090150b7221 */ /* 0x040fe20000010000 */
[----:B------:R-:W-:-:S02]  /*b0d0*/  F2FP.F16.F32.PACK_AB R186, R21, R186 ;  /* 0x000000ba15ba723e */ /* 0x000fc400000000ff */
[----:B------:R-:W-:Y:S01]  /*b0e0*/  FADD.FTZ R7, R187, R142 ;  /* 0x0000008ebb077221 */ /* 0x000fe20000010000 */
[----:B------:R-:W-:Y:S01]  /*b0f0*/  FADD.FTZ R144, R180, R11 ;  /* 0x0000000bb4907221 */ /* 0x000fe20000010000 */
[C---:B------:R-:W-:Y:S01]  /*b100*/  F2FP.F16.F32.PACK_AB R187, R124.reuse, R187 ;  /* 0x000000bb7cbb723e */ /* 0x040fe200000000ff */
[----:B------:R3:W4:Y:S01]  /*b110*/  MUFU.EX2 R171, R10 ;  /* 0x0000000a00ab7308 */ /* 0x0007220000000800 */
        /* <DEDUP_REMOVED lines=13> */
[C---:B------:R-:W-:Y:S01]  /*b1f0*/  FADD.FTZ R11, R125.reuse, R20 ;  /* 0x000000147d0b7221 */ /* 0x040fe20000010000 */
[----:B------:R-:W-:-:S02]  /*b200*/  F2FP.F16.F32.PACK_AB R176, R125, R176 ;  /* 0x000000b07db0723e */ /* 0x000fc400000000ff */
[----:B------:R-:W-:Y:S01]  /*b210*/  FADD.FTZ R7, R177, R14 ;  /* 0x0000000eb1077221 */ /* 0x000fe20000010000 */
[----:B------:R-:W-:Y:S01]  /*b220*/  FADD.FTZ R11, R178, R11 ;  /* 0x0000000bb20b7221 */ /* 0x000fe20000010000 */
[C---:B------:R-:W-:Y:S02]  /*b230*/  F2FP.F16.F32.PACK_AB R177, R138.reuse, R177 ;  /* 0x000000b18ab1723e */ /* 0x040fe400000000ff */
[----:B------:R-:W-:Y:S01]  /*b240*/  FADD.FTZ R14, R138, R7 ;  /* 0x000000078a0e7221 */ /* 0x000fe20000010000 */
[C---:B------:R-:W-:Y:S01]  /*b250*/  FADD.FTZ R11, R126.reuse, R11 ;  /* 0x0000000b7e0b7221 */ /* 0x040fe20000010000 */
[----:B------:R-:W-:Y:S02]  /*b260*/  F2FP.F16.F32.PACK_AB R178, R126, R178 ;  /* 0x000000b27eb2723e */ /* 0x000fe400000000ff */
[----:B------:R-:W-:Y:S01]  /*b270*/  FADD.FTZ R7, R179, R14 ;  /* 0x0000000eb3077221 */ /* 0x000fe20000010000 */
[----:B------:R-:W-:Y:S01]  /*b280*/  FADD.FTZ R20, R172, R11 ;  /* 0x0000000bac147221 */ /* 0x000fe20000010000 */
[----:B-1----:R-:W-:-:S02]  /*b290*/  F2FP.F16.F32.PACK_AB R179, R6, R179 ;  /* 0x000000b306b3723e */ /* 0x002fc400000000ff */
[----:B------:R-:W-:Y:S01]  /*b2a0*/  FADD.FTZ R14, R6, R7 ;  /* 0x00000007060e7221 */ /* 0x000fe20000010000 */
[C---:B------:R-:W-:Y:S01]  /*b2b0*/  FADD.FTZ R11, R133.reuse, R20 ;  /* 0x00000014850b7221 */ /* 0x040fe20000010000 */
[----:B------:R-:W-:Y:S02]  /*b2c0*/  F2FP.F16.F32.PACK_AB R172, R133, R172 ;  /* 0x000000ac85ac723e */ /* 0x000fe400000000ff */
[----:B------:R-:W-:Y:S01]  /*b2d0*/  FADD.FTZ R7, R173, R14 ;  /* 0x0000000ead077221 */ /* 0x000fe20000010000 */
[----:B------:R-:W-:Y:S01]  /*b2e0*/  FADD.FTZ R11, R174, R11 ;  /* 0x0000000bae0b7221 */ /* 0x000fe20000010000 */
[C---:B--2---:R-:W-:Y:S02]  /*b2f0*/  F2FP.F16.F32.PACK_AB R173, R140.reuse, R173 ;  /* 0x000000ad8cad723e */ /* 0x044fe400000000ff */
[----:B------:R-:W-:Y:S01]  /*b300*/  FADD.FTZ R7, R140, R7 ;  /* 0x000000078c077221 */ /* 0x000fe20000010000 */
[C---:B------:R-:W-:Y:S01]  /*b310*/  FADD.FTZ R11, R128.reuse, R11 ;  /* 0x0000000b800b7221 */ /* 0x040fe20000010000 */
[----:B------:R-:W-:-:S02]  /*b320*/  F2FP.F16.F32.PACK_AB R174, R128, R174 ;  /* 0x000000ae80ae723e */ /* 0x000fc400000000ff */
[----:B------:R-:W-:Y:S01]  /*b330*/  FADD.FTZ R6, R154, R7 ;  /* 0x000000079a067221 */ /* 0x000fe20000010000 */
[----:B------:R-:W-:-:S03]  /*b340*/  FADD.FTZ R11, R122, R11 ;  /* 0x0000000b7a0b7221 */ /* 0x000fc60000010000 */
[----:B------:R-:W-:Y:S01]  /*b350*/  FADD.FTZ R7, R155, R6 ;  /* 0x000000069b077221 */ /* 0x000fe20000010000 */
[----:B------:R-:W-:-:S03]  /*b360*/  FADD.FTZ R6, R130, R11 ;  /* 0x0000000b82067221 */ /* 0x000fc60000010000 */
[----:B------:R-:W-:Y:S01]  /*b370*/  FADD.FTZ R7, R156, R7 ;  /* 0x000000079c077221 */ /* 0x000fe20000010000 */
[----:B------:R-:W-:-:S03]  /*b380*/  FADD.FTZ R6, R135, R6 ;  /* 0x0000000687067221 */ /* 0x000fc60000010000 */
[----:B------:R-:W-:-:S04]  /*b390*/  FADD.FTZ R7, R157, R7 ;  /* 0x000000079d077221 */ /* 0x000fc80000010000 */
[----:B---3--:R-:W-:Y:S01]  /*b3a0*/  FADD.FTZ R10, R158, R7 ;  /* 0x000000079e0a7221 */ /* 0x008fe20000010000 */
[----:B------:R-:W-:Y:S01]  /*b3b0*/  FADD.FTZ R7, R9, R6 ;  /* 0x0000000609077221 */ /* 0x000fe20000010000 */
[----:B------:R-:W-:Y:S02]  /*b3c0*/  IMAD.MOV.U32 R9, RZ, RZ, R3 ;  /* 0x000000ffff097224 */ /* 0x000fe400078e0003 */
[C---:B----4-:R-:W-:Y:S01]  /*b3d0*/  FADD.FTZ R6, R171.reuse, R10 ;  /* 0x0000000aab067221 */ /* 0x050fe20000010000 */
[----:B------:R-:W-:Y:S01]  /*b3e0*/  F2FP.F16.F32.PACK_AB R171, R171, R158 ;  /* 0x0000009eabab723e */ /* 0x000fe200000000ff */
[----:B------:R-:W-:Y:S01]  /*b3f0*/  IMAD.MOV.U32 R10, RZ, RZ, R2 ;  /* 0x000000ffff0a7224 */ /* 0x000fe200078e0002 */
[----:B0-----:R-:W-:Y:S06]  /*b400*/  @P2 BRA `(.L_x_4419) ;  /* 0xffffffdc00102947 */ /* 0x001fec000383ffff */
.L_x_4410:
        /* <DEDUP_REMOVED lines=8> */
[----:B------:R-:W-:Y:S01]  /*b490*/  ULDC UR5, c[0x0][0x9d8] ;  /* 0x0002760000057ab9 */ /* 0x000fe20000000800 */
[----:B------:R-:W-:Y:S01]  /*b4a0*/  ULDC UR50, c[0x0][0x988] ;  /* 0x0002620000327ab9 */ /* 0x000fe20000000800 */
[----:B------:R-:W-:-:S05]  /*b4b0*/  ULDC UR51, c[0x0][0x9e0] ;  /* 0x0002780000337ab9 */ /* 0x000fca0000000800 */
.L_x_4437:
[----:B------:R-:W-:-:S04]  /*b4c0*/  UIADD3 UR37, UR4, 0x1, URZ ;  /* 0x0000000104257890 */ /* 0x000fc8000fffe03f */
[----:B------:R-:W-:-:S04]  /*b4d0*/  UISETP.NE.AND UP2, UPT, UR37, 0x2, UPT ;  /* 0x000000022500788c */ /* 0x000fc8000bf45270 */
[----:B------:R-:W-:Y:S02]  /*b4e0*/  USEL UR36, URZ, 0x1, UP2 ;  /* 0x000000013f247887 */ /* 0x000fe40009000000 */
[----:B------:R-:W-:Y:S02]  /*b4f0*/  USEL UR37, UR37, URZ, UP2 ;  /* 0x0000003f25257287 */ /* 0x000fe40009000000 */
[----:B------:R-:W-:Y:S01]  /*b500*/  ULOP3.LUT UR36, UR7, UR36, URZ, 0x3c, !UPT ;  /* 0x0000002407247292 */ /* 0x000fe2000f8e3c3f */
[----:B------:R-:W-:Y:S11]  /*b510*/  @!P0 BRA `(.L_x_4421) ;  /* 0x0000000000048947 */ /* 0x000ff60003800000 */
[----:B------:R-:W-:Y:S01]  /*b520*/  BPT.TRAP 0x1 ;  /* 0x000000040000795c */ /* 0x000fe20000300000 */
.L_x_4421:
[----:B------:R-:W-:Y:S01]  /*b530*/  ULEA UR6, UR37, UR38, 0x3 ;  /* 0x0000002625067291 */ /* 0x000fe2000f8e183f */
[----:B------:R-:W-:-:S05]  /*b540*/  IMAD.U32 R2, RZ, RZ, UR36 ;  /* 0x00000024ff027e24 */ /* 0x000fca000f8e00ff */
[----:B------:R-:W-:-:S04]  /*b550*/  SHF.L.U32 R2, R2, 0x1f, RZ ;  /* 0x0000001f02027819 */ /* 0x000fc800000006ff */
[----:B------:R0:W1:Y:S01]  /*b560*/  SYNCS.PHASECHK.TRANS64.TRYWAIT P2, [UR6+0x30830], R2 ;  /* 0x03083002ff0075a7 */ /* 0x0000620008040146 */
[----:B------:R-:W-:Y:S05]  /*b570*/  @!P0 BRA `(.L_x_4422) ;  /* 0x0000000000048947 */ /* 0x000fea0003800000 */
[----:B------:R-:W-:Y:S01]  /*b580*/  BPT.TRAP 0x1 ;  /* 0x000000040000795c */ /* 0x000fe20000300000 */
.L_x_4422:
[-C--:B------:R-:W-:Y:S01]  /*b590*/  FMUL.FTZ R24, R24, R12.reuse ;  /* 0x0000000c18187220 */ /* 0x080fe20000410000 */
[----:B------:R-:W-:Y:S01]  /*b5a0*/  FMUL.FTZ R25, R25, R12 ;  /* 0x0000000c19197220 */ /* 0x000fe20000410000 */
[----:B-1----:R-:W-:Y:S06]  /*b5b0*/  @P2 BRA `(.L_x_4423) ;  /* 0x0000000000082947 */ /* 0x002fec0003800000 */
[----:B------:R-:W1:Y:S02]  /*b5c0*/  SYNCS.PHASECHK.TRANS64.TRYWAIT P2, [UR6+0x30830], R2 ;  /* 0x03083002ff0075a7 */ /* 0x000e640008040146 */
[----:B-1----:R-:W-:Y:S05]  /*b5d0*/  @!P2 BRA `(.L_x_4424) ;  /* 0x00000100001ca947 */ /* 0x002fea0003800000 */
.L_x_4423:
        /* <DEDUP_REMOVED lines=165> */
.L_x_4425:
[----:B------:R-:W-:Y:S01]  /*c030*/  ULEA UR11, UR4, UR38, 0x3 ;  /* 0x00000026040b7291 */ /* 0x000fe2000f8e183f */
[----:B------:R-:W-:-:S05]  /*c040*/  IMAD.U32 R0, RZ, RZ, UR7 ;  /* 0x00000007ff007e24 */ /* 0x000fca000f8e00ff */
[----:B------:R-:W-:-:S04]  /*c050*/  SHF.L.U32 R0, R0, 0x1f, RZ ;  /* 0x0000001f00007819 */ /* 0x000fc800000006ff */
[----:B------:R2:W3:Y:S01]  /*c060*/  SYNCS.PHASECHK.TRANS64.TRYWAIT P2, [UR11+0x30850], R0 ;  /* 0x03085000ff0075a7 */ /* 0x0004e2000804014b */
[----:B------:R-:W-:Y:S05]  /*c070*/  @!P0 BRA `(.L_x_4426) ;  /* 0x0000000000048947 */ /* 0x000fea0003800000 */
[----:B------:R-:W-:Y:S01]  /*c080*/  BPT.TRAP 0x1 ;  /* 0x000000040000795c */ /* 0x000fe20000300000 */
.L_x_4426:
[----:B---3--:R-:W-:Y:S05]  /*c090*/  @P2 BRA `(.L_x_4427) ;  /* 0x0000000000082947 */ /* 0x008fea0003800000 */
[----:B------:R-:W3:Y:S02]  /*c0a0*/  SYNCS.PHASECHK.TRANS64.TRYWAIT P2, [UR11+0x30850], R0 ;  /* 0x03085000ff0075a7 */ /* 0x000ee4000804014b */
[----:B---3--:R-:W-:Y:S05]  /*c0b0*/  @!P2 BRA `(.L_x_4428) ;  /* 0x000000f4007ca947 */ /* 0x008fea0003800000 */
.L_x_4427:
        /* <DEDUP_REMOVED lines=17> */
[----:B-1----:R-:W-:Y:S02]  /*c1d0*/  IMAD.U32 R3, RZ, RZ, UR37 ;  /* 0x00000025ff037e24 */ /* 0x002fe4000f8e00ff */
        /* <DEDUP_REMOVED lines=114> */
[----:B------:R-:W-:Y:S02]  /*c900*/  UMOV UR7, 0x40000040 ;  /* 0x4000004000077882 */ /* 0x000fe40000000000 */
[----:B------:R-:W-:Y:S02]  /*c910*/  @UP0 ULDC UR4, c[0x0][0x44c] ;  /* 0x0001130000040ab9 */ /* 0x000fe40000000800 */
[----:B------:R-:W-:Y:S01]  /*c920*/  @P2 IMAD.HI.U32 R2, R160, UR4, RZ ;  /* 0x00000004a0022c27 */ /* 0x000fe2000f8e00ff */
[----:B------:R-:W-:Y:S01]  /*c930*/  @UP0 ULDC UR4, c[0x0][0x450] ;  /* 0x0001140000040ab9 */ /* 0x000fe20000000800 */
[----:B------:R-:W-:-:S03]  /*c940*/  PLOP3.LUT P2, PT, PT, PT, UP1, 0x40, 0x0 ;  /* 0x000000000000781c */ /* 0x000fc60003f4e818 */
[----:B------:R-:W-:Y:S02]  /*c950*/  @P3 SHF.R.U32.HI R160, RZ, UR4, R2 ;  /* 0x00000004ffa03c19 */ /* 0x000fe40008011602 */
[----:B------:R-:W-:-:S03]  /*c960*/  @!P1 LEA R2, R3, UR38, 0x3 ;  /* 0x0000002603029c11 */ /* 0x000fc6000f8e18ff */
[----:B------:R-:W5:Y:S02]  /*c970*/  SHFL.IDX PT, R3, R160, RZ, 0x1c1f ;  /* 0x001c1fffa0037589 */ /* 0x000f6400000e0000 */
[----:B------:R-:W-:-:S05]  /*c980*/  @!P1 VIADD R2, R2, 0x30840 ;  /* 0x0003084002029836 */ /* 0x000fca0000000000 */
[----:B------:R-:W-:Y:S01]  /*c990*/  @!P1 PRMT R2, RZ, 0x654, R2 ;  /* 0x00000654ff029816 */ /* 0x000fe20000000002 */
[----:B------:R-:W-:Y:S02]  /*c9a0*/  WARPGROUP.DEPBAR.LE gsb0, 0x0 ;  /* 0x00008000000079c5 */ /* 0x000fe40000010000 */
[----:B------:R-:W-:-:S06]  /*c9b0*/  WARPGROUP.ARRIVE ;  /* 0x00000000000079c5 */ /* 0x000fcc0000000000 */
[----:B------:R-:W-:Y:S03]  /*c9c0*/  HGMMA.64x192x16.F32 R24, R168, gdesc[UR4].tnspB, R24, gsb0 ;  /* 0x42e00004a8187df0 */ /* 0x000fe60008000818 */
[----:B------:R-:W-:Y:S02]  /*c9d0*/  WARPGROUP.DEPBAR.LE gsb0, 0x0 ;  /* 0x00008000000079c5 */ /* 0x000fe40000010000 */
        /* <DEDUP_REMOVED lines=20> */
.L_x_4431:
[----:B------:R-:W-:-:S05]  /*cb20*/  IMAD.U32 R168, RZ, RZ, UR39 ;  /* 0x00000027ffa87e24 */ /* 0x000fca000f8e00ff */
[----:B------:R-:W-:-:S13]  /*cb30*/  ISETP.NE.AND P2, PT, R168, 0x1, PT ;  /* 0x00000001a800780c */ /* 0x000fda0003f45270 */
[----:B------:R-:W0:Y:S02]  /*cb40*/  @P2 LDC.64 R2, c[0x0][0x9e8] ;  /* 0x00027a00ff022b82 */ /* 0x000e240000000a00 */
[----:B0-----:R-:W-:-:S05]  /*cb50*/  @P2 IMAD.HI.U32 R2, R167, R2, RZ ;  /* 0x00000002a7022227 */ /* 0x001fca00078e00ff */
[----:B------:R-:W-:-:S07]  /*cb60*/  @P2 SHF.R.U32.HI R167, RZ, R3, R2 ;  /* 0x00000003ffa72219 */ /* 0x000fce0000011602 */
.L_x_4432:
[----:B------:R-:W-:Y:S05]  /*cb70*/  BSYNC B0 ;  /* 0x0000000000007941 */ /* 0x000fea0003800000 */
.L_x_4430:
[----:B------:R-:W-:-:S05]  /*cb80*/  IMAD R167, R167, R168, R158 ;  /* 0x000000a8a7a77224 */ /* 0x000fca00078e029e */
[----:B------:R-:W-:Y:S02]  /*cb90*/  VIADDMNMX R164, R167, R168, R164, PT ;  /* 0x000000a8a7a47246 */ /* 0x000fe400038001a4 */
[----:B------:R-:W-:-:S07]  /*cba0*/  VIMNMX R163, R163, R167, !PT ;  /* 0x000000a7a3a37248 */ /* 0x000fce0007fe0100 */
.L_x_4429:
        /* <DEDUP_REMOVED lines=153> */
.L_x_4435:
[----:B------:R-:W-:-:S05]  /*d540*/  IMAD.U32 R167, RZ, RZ, UR39 ;  /* 0x00000027ffa77e24 */ /* 0x000fca000f8e00ff */
[----:B------:R-:W-:-:S13]  /*d550*/  ISETP.NE.AND P6, PT, R167, 0x1, PT ;  /* 0x00000001a700780c */ /* 0x000fda0003fc5270 */
[----:B------:R-:W0:Y:S02]  /*d560*/  @P6 LDC.64 R2, c[0x0][0x9e8] ;  /* 0x00027a00ff026b82 */ /* 0x000e240000000a00 */
[----:B0-----:R-:W-:-:S05]  /*d570*/  @P6 IMAD.HI.U32 R2, R163, R2, RZ ;  /* 0x00000002a3026227 */ /* 0x001fca00078e00ff */
[----:B------:R-:W-:-:S07]  /*d580*/  @P6 SHF.R.U32.HI R163, RZ, R3, R2 ;  /* 0x00000003ffa36219 */ /* 0x000fce0000011602 */
.L_x_4436:
[----:B------:R-:W-:Y:S05]  /*d590*/  BSYNC B0 ;  /* 0x0000000000007941 */ /* 0x000fea0003800000 */
.L_x_4434:
[----:B------:R-:W-:-:S05]  /*d5a0*/  IMAD R158, R163, R167, R158 ;  /* 0x000000a7a39e7224 */ /* 0x000fca00078e029e */
[----:B------:R-:W-:Y:S02]  /*d5b0*/  VIADDMNMX R166, R158, R167, R166, PT ;  /* 0x000000a79ea67246 */ /* 0x000fe400038001a6 */
[----:B------:R-:W-:-:S07]  /*d5c0*/  VIMNMX R165, R165, R158, !PT ;  /* 0x0000009ea5a57248 */ /* 0x000fce0007fe0100 */
.L_x_4433:
[----:B------:R-:W-:Y:S01]  /*d5d0*/  ISETP.GT.AND P2, PT, R165, 0x1, !P2 ;  /* 0x00000001a500780c */ /* 0x000fe20005744270 */
[----:B------:R-:W-:Y:S01]  /*d5e0*/  UMOV UR10, UR50 ;  /* 0x00000032000a7c82 */ /* 0x000fe20008000000 */
[----:B------:R-:W-:Y:S01]  /*d5f0*/  FMNMX.FTZ R2, R12, R10, !PT ;  /* 0x0000000a0c027209 */ /* 0x000fe20007810000 */
[----:B------:R-:W-:Y:S01]  /*d600*/  UMOV UR7, UR36 ;  /* 0x0000002400077c82 */ /* 0x000fe20008000000 */
[----:B------:R-:W-:Y:S02]  /*d610*/  ISETP.LT.OR P2, PT, R166, 0x2, P2 ;  /* 0x00000002a600780c */ /* 0x000fe40001741670 */
        /* <DEDUP_REMOVED lines=88> */
[----:B------:R-:W-:-:S02]  /*dba0*/  ISETP.LT.OR P2, PT, R166, 0x3a, P2 ;  /* 0x0000003aa600780c */ /* 0x000fc40001741670 */
[----:B------:R-:W-:Y:S02]  /*dbb0*/  R2UR UR4, R192 ;  /* 0x00000000c00472ca */ /* 0x000fe400000e0000 */
        /* <DEDUP_REMOVED lines=26> */
[----:B------:R-:W-:Y:S02]  /*dd60*/  FSEL R151, R151, -INF , !P3 ;  /* 0xff80000097977808 */ /* 0x000fe40005800000 */
[----:B------:R-:W-:Y:S02]  /*dd70*/  FSEL R2, R2, RZ, P2 ;  /* 0x000000ff02027208 */ /* 0x000fe40001000000 */
[----:B------:R-:W-:-:S03]  /*dd80*/  ISETP.GT.AND P6, PT, R165, 0x59, !P6 ;  /* 0x00000059a500780c */ /* 0x000fc600077c4270 */
        /* <DEDUP_REMOVED lines=27> */
[----:B------:R-:W-:Y:S01]  /*df40*/  FSEL R143, R3, RZ, P2 ;  /* 0x000000ff038f7208 */ /* 0x000fe20001000000 */
[----:B------:R-:W-:Y:S01]  /*df50*/  FFMA.FTZ R161, R161, UR10, -R2 ;  /* 0x0000000aa1a17c23 */ /* 0x000fe20008010802 */
[----:B------:R-:W-:Y:S01]  /*df60*/  FMNMX.FTZ R21, R125, R12, !PT ;  /* 0x0000000c7d157209 */ /* 0x000fe20007810000 */
[----:B------:R-:W-:Y:S02]  /*df70*/  MUFU.EX2 R188, R188 ;  /* 0x000000bc00bc7308 */ /* 0x000fe40000000800 */
[----:B------:R-:W-:Y:S01]  /*df80*/  FADD.FTZ R143, -R143, R10 ;  /* 0x0000000a8f8f7221 */ /* 0x000fe20000010100 */
[----:B------:R-:W-:Y:S01]  /*df90*/  FMNMX.FTZ R12, R128, R21, !PT ;  /* 0x00000015800c7209 */ /* 0x000fe20007810000 */
[----:B------:R-:W-:-:S02]  /*dfa0*/  FFMA.FTZ R21, R123, UR10, -R2 ;  /* 0x0000000a7b157c23 */ /* 0x000fc40008010802 */
[----:B------:R-:W-:Y:S01]  /*dfb0*/  FMUL.FTZ R143, R143, UR10 ;  /* 0x0000000a8f8f7c20 */ /* 0x000fe20008410000 */
        /* <DEDUP_REMOVED lines=11> */
[----:B------:R-:W-:Y:S01]  /*e070*/  FMNMX.FTZ R12, R144, R123, !PT ;  /* 0x0000007b900c7209 */ /* 0x000fe20007810000 */
[--C-:B------:R-:W-:Y:S01]  /*e080*/  FFMA.FTZ R123, R131, UR10, -R2.reuse ;  /* 0x0000000a837b7c23 */ /* 0x100fe20008010802 */
[--C-:B------:R-:W-:Y:S02]  /*e090*/  FFMA.FTZ R131, R147, UR10, -R2.reuse ;  /* 0x0000000a93837c23 */ /* 0x100fe40008010802 */
[----:B------:R-:W-:Y:S01]  /*e0a0*/  FMNMX.FTZ R127, R145, R12, !PT ;  /* 0x0000000c917f7209 */ /* 0x000fe20007810000 */
[----:B------:R-:W-:Y:S03]  /*e0b0*/  MUFU.EX2 R21, R21 ;  /* 0x0000001500157308 */ /* 0x000fe60000000800 */
[----:B------:R-:W-:Y:S01]  /*e0c0*/  FMNMX.FTZ R12, R148, R127, !PT ;  /* 0x0000007f940c7209 */ /* 0x000fe20007810000 */
[----:B------:R-:W-:-:S03]  /*e0d0*/  FFMA.FTZ R127, R139, UR10, -R2 ;  /* 0x0000000a8b7f7c23 */ /* 0x000fc60008010802 */
        /* <DEDUP_REMOVED lines=12> */
[----:B0-----:R-:W-:Y:S01]  /*e1a0*/  FMNMX.FTZ R138, R12, R135, !PT ;  /* 0x000000870c8a7209 */ /* 0x001fe20007810000 */
[----:B------:R-:W-:-:S06]  /*e1b0*/  FFMA.FTZ R135, R156, UR10, -R2 ;  /* 0x0000000a9c877c23 */ /* 0x000fcc0008010802 */
[----:B------:R-:W0:Y:S01]  /*e1c0*/  MUFU.EX2 R12, R143 ;  /* 0x0000008f000c7308 */ /* 0x000e220000000800 */
[----:B------:R-:W1:Y:S07]  /*e1d0*/  SHFL.BFLY PT, R139, R138, 0x1, 0x1f ;  /* 0x0c201f008a8b7f89 */ /* 0x000e6e00000e0000 */
[----:B------:R-:W-:Y:S08]  /*e1e0*/  MUFU.EX2 R176, R176 ;  /* 0x000000b000b07308 */ /* 0x000ff00000000800 */
[----:B------:R-:W-:Y:S08]  /*e1f0*/  MUFU.EX2 R127, R127 ;  /* 0x0000007f007f7308 */ /* 0x000ff00000000800 */
[----:B------:R-:W-:Y:S01]  /*e200*/  MUFU.EX2 R178, R178 ;  /* 0x000000b200b27308 */ /* 0x000fe20000000800 */
[----:B-1----:R-:W-:-:S04]  /*e210*/  FMNMX.FTZ R2, R138, R139, !PT ;  /* 0x0000008b8a027209 */ /* 0x002fc80007810000 */
[C---:B------:R-:W-:Y:S01]  /*e220*/  FSETP.NEU.FTZ.AND P2, PT, R2.reuse, -INF , PT ;  /* 0xff8000000200780b */ /* 0x040fe20003f5d000 */
[----:B------:R-:W-:Y:S02]  /*e230*/  FMUL.FTZ R138, R2, UR10 ;  /* 0x0000000a028a7c20 */ /* 0x000fe40008410000 */
[----:B------:R-:W-:Y:S03]  /*e240*/  MUFU.EX2 R130, R130 ;  /* 0x0000008200827308 */ /* 0x000fe60000000800 */
[----:B------:R-:W-:-:S05]  /*e250*/  FSEL R138, R138, RZ, P2 ;  /* 0x000000ff8a8a7208 */ /* 0x000fca0001000000 */
[--C-:B------:R-:W-:Y:S01]  /*e260*/  FFMA.FTZ R189, R0, UR10, -R138.reuse ;  /* 0x0000000a00bd7c23 */ /* 0x100fe2000801088a */
[----:B------:R-:W-:Y:S01]  /*e270*/  FSEL R0, R2, RZ, P2 ;  /* 0x000000ff02007208 */ /* 0x000fe20001000000 */
[--C-:B------:R-:W-:Y:S01]  /*e280*/  FFMA.FTZ R187, R124, UR10, -R138.reuse ;  /* 0x0000000a7cbb7c23 */ /* 0x100fe2000801088a */
[----:B------:R-:W-:Y:S01]  /*e290*/  FFMA.FTZ R11, R11, UR10, -R138 ;  /* 0x0000000a0b0b7c23 */ /* 0x000fe2000801088a */
[----:B0-----:R-:W-:Y:S01]  /*e2a0*/  FFMA.FTZ R124, R12, R7, R188 ;  /* 0x000000070c7c7223 */ /* 0x001fe200000100bc */
[----:B------:R-:W-:Y:S01]  /*e2b0*/  FFMA.FTZ R191, R14, UR10, -R138 ;  /* 0x0000000a0ebf7c23 */ /* 0x000fe2000801088a */
[----:B------:R-:W-:Y:S01]  /*e2c0*/  FADD.FTZ R0, -R0, R9 ;  /* 0x0000000900007221 */ /* 0x000fe20000010100 */
[----:B------:R-:W-:Y:S01]  /*e2d0*/  MUFU.EX2 R189, R189 ;  /* 0x000000bd00bd7308 */ /* 0x000fe20000000800 */
[----:B------:R-:W-:Y:S01]  /*e2e0*/  FADD.FTZ R7, R13, R124 ;  /* 0x0000007c0d077221 */ /* 0x000fe20000010000 */
[--C-:B------:R-:W-:Y:S01]  /*e2f0*/  FFMA.FTZ R14, R15, UR10, -R138.reuse ;  /* 0x0000000a0f0e7c23 */ /* 0x100fe2000801088a */
[----:B------:R-:W-:Y:S01]  /*e300*/  FMUL.FTZ R0, R0, UR10 ;  /* 0x0000000a00007c20 */ /* 0x000fe20008410000 */
[--C-:B------:R-:W-:Y:S01]  /*e310*/  FFMA.FTZ R185, R120, UR10, -R138.reuse ;  /* 0x0000000a78b97c23 */ /* 0x100fe2000801088a */
[----:B------:R-:W-:Y:S01]  /*e320*/  FADD.FTZ R7, R190, R7 ;  /* 0x00000007be077221 */ /* 0x000fe20000010000 */
[--C-:B------:R-:W-:Y:S01]  /*e330*/  FFMA.FTZ R181, R128, UR10, -R138.reuse ;  /* 0x0000000a80b57c23 */ /* 0x100fe2000801088a */
[--C-:B------:R-:W-:Y:S01]  /*e340*/  FFMA.FTZ R15, R121, UR10, -R138.reuse ;  /* 0x0000000a790f7c23 */ /* 0x100fe2000801088a */
        /* <DEDUP_REMOVED lines=15> */
[----:B------:R-:W-:Y:S01]  /*e440*/  F2FP.F16.F32.PACK_AB R188, R13, R188 ;  /* 0x000000bc0dbc723e */ /* 0x000fe200000000ff */
[----:B------:R-:W1:Y:S01]  /*e450*/  MUFU.EX2 R191, R191 ;  /* 0x000000bf00bf7308 */ /* 0x000e620000000800 */
[----:B------:R-:W-:Y:S01]  /*e460*/  FADD.FTZ R125, R122, R125 ;  /* 0x0000007d7a7d7221 */ /* 0x000fe20000010000 */
[----:B------:R-:W-:Y:S01]  /*e470*/  F2FP.F16.F32.PACK_AB R190, R20, R190 ;  /* 0x000000be14be723e */ /* 0x000fe200000000ff */
[----:B------:R-:W-:Y:S01]  /*e480*/  FFMA.FTZ R169, R151, UR10, -R138 ;  /* 0x0000000a97a97c23 */ /* 0x000fe2000801088a */
[----:B------:R-:W-:Y:S01]  /*e490*/  F2FP.F16.F32.PACK_AB R186, R122, R186 ;  /* 0x000000ba7aba723e */ /* 0x000fe200000000ff */
[----:B------:R-:W-:Y:S01]  /*e4a0*/  FADD.FTZ R132, R180, R125 ;  /* 0x0000007db4847221 */ /* 0x000fe20000010000 */
[----:B------:R-:W-:-:S02]  /*e4b0*/  IMAD.U32 R125, RZ, RZ, UR11 ;  /* 0x0000000bff7d7e24 */ /* 0x000fc4000f8e00ff */
[--C-:B------:R-:W-:Y:S01]  /*e4c0*/  FFMA.FTZ R153, R153, UR10, -R138.reuse ;  /* 0x0000000a99997c23 */ /* 0x100fe2000801088a */
[----:B------:R-:W2:Y:S01]  /*e4d0*/  MUFU.EX2 R14, R14 ;  /* 0x0000000e000e7308 */ /* 0x000ea20000000800 */
[----:B0-----:R-:W-:Y:S01]  /*e4e0*/  FFMA.FTZ R6, R0, R6, R189 ;  /* 0x0000000600067223 */ /* 0x001fe200000100bd */
[----:B------:R-:W-:Y:S02]  /*e4f0*/  @!P1 VIADD R125, R125, 0x30860 ;  /* 0x000308607d7d9836 */ /* 0x000fe40000000000 */
[----:B------:R-:W-:Y:S01]  /*e500*/  FFMA.FTZ R155, R155, UR10, -R138 ;  /* 0x0000000a9b9b7c23 */ /* 0x000fe2000801088a */
[----:B------:R-:W-:Y:S01]  /*e510*/  ISETP.GT.AND P2, PT, R8, UR4, PT ;  /* 0x0000000408007c0c */ /* 0x000fe2000bf44270 */
[C---:B------:R-:W-:Y:S01]  /*e520*/  FADD.FTZ R128, R11.reuse, R6 ;  /* 0x000000060b807221 */ /* 0x040fe20000010000 */
[----:B------:R-:W-:Y:S01]  /*e530*/  FFMA.FTZ R6, R142, UR10, -R138 ;  /* 0x0000000a8e067c23 */ /* 0x000fe2000801088a */
[----:B------:R-:W-:Y:S01]  /*e540*/  F2FP.F16.F32.PACK_AB R189, R11, R189 ;  /* 0x000000bd0bbd723e */ /* 0x000fe200000000ff */
[----:B------:R-:W0:Y:S01]  /*e550*/  MUFU.EX2 R185, R185 ;  /* 0x000000b900b97308 */ /* 0x000e220000000800 */
[----:B-1----:R-:W-:Y:S01]  /*e560*/  FADD.FTZ R7, R191, R128 ;  /* 0x00000080bf077221 */ /* 0x002fe20000010000 */
[----:B------:R-:W-:Y:S01]  /*e570*/  UMOV UR4, UR37 ;  /* 0x0000002500047c82 */ /* 0x000fe20008000000 */
[----:B------:R-:W-:Y:S01]  /*e580*/  F2FP.F16.F32.PACK_AB R184, R21, R184 ;  /* 0x000000b815b8723e */ /* 0x000fe200000000ff */
[----:B------:R-:W-:Y:S01]  /*e590*/  VIADD R8, R8, 0xffffffff ;  /* 0xffffffff08087836 */ /* 0x000fe20000000000 */
[----:B------:R-:W-:-:S03]  /*e5a0*/  F2FP.F16.F32.PACK_AB R180, R123, R180 ;  /* 0x000000b47bb4723e */ /* 0x000fc600000000ff */
[----:B------:R-:W1:Y:S01]  /*e5b0*/  MUFU.EX2 R15, R15 ;  /* 0x0000000f000f7308 */ /* 0x000e620000000800 */
[C---:B--2---:R-:W-:Y:S01]  /*e5c0*/  FADD.FTZ R128, R14.reuse, R7 ;  /* 0x000000070e807221 */ /* 0x044fe20000010000 */
[----:B------:R-:W-:Y:S01]  /*e5d0*/  FADD.FTZ R7, R123, R132 ;  /* 0x000000847b077221 */ /* 0x000fe20000010000 */
[----:B------:R-:W-:Y:S01]  /*e5e0*/  @!P1 PRMT R132, RZ, 0x654, R125 ;  /* 0x00000654ff849816 */ /* 0x000fe2000000007d */
[----:B------:R-:W-:Y:S01]  /*e5f0*/  FFMA.FTZ R125, R145, UR10, -R138 ;  /* 0x0000000a917d7c23 */ /* 0x000fe2000801088a */
[----:B------:R-:W-:Y:S01]  /*e600*/  F2FP.F16.F32.PACK_AB R191, R14, R191 ;  /* 0x000000bf0ebf723e */ /* 0x000fe200000000ff */
[----:B------:R-:W-:Y:S01]  /*e610*/  FADD.FTZ R129, R182, R7 ;  /* 0x00000007b6817221 */ /* 0x000fe20000010000 */
[----:B------:R2:W-:Y:S01]  /*e620*/  @!P1 SYNCS.ARRIVE.TRANS64.RED.A1T0 RZ, [R132+URZ], RZ ;  /* 0x000000ff84ff99a7 */ /* 0x0005e2000810043f */
[----:B------:R-:W3:Y:S01]  /*e630*/  MUFU.EX2 R187, R187 ;  /* 0x000000bb00bb7308 */ /* 0x000ee20000000800 */
[----:B0-----:R-:W-:Y:S01]  /*e640*/  FADD.FTZ R128, R185, R128 ;  /* 0x00000080b9807221 */ /* 0x001fe20000010000 */
[C---:B------:R-:W-:Y:S01]  /*e650*/  FADD.FTZ R129, R126.reuse, R129 ;  /* 0x000000817e817221 */ /* 0x040fe20000010000 */
[----:B------:R-:W-:-:S03]  /*e660*/  F2FP.F16.F32.PACK_AB R182, R126, R182 ;  /* 0x000000b67eb6723e */ /* 0x000fc600000000ff */
[----:B------:R-:W-:Y:S01]  /*e670*/  FADD.FTZ R136, R176, R129 ;  /* 0x00000081b0887221 */ /* 0x000fe20000010000 */
[----:B------:R-:W-:Y:S01]  /*e680*/  F2FP.F16.F32.PACK_AB R176, R127, R176 ;  /* 0x000000b07fb0723e */ /* 0x000fe200000000ff */
[----:B------:R-:W2:Y:S01]  /*e690*/  MUFU.EX2 R120, R120 ;  /* 0x0000007800787308 */ /* 0x000ea20000000800 */
[C---:B-1----:R-:W-:Y:S01]  /*e6a0*/  FADD.FTZ R128, R15.reuse, R128 ;  /* 0x000000800f807221 */ /* 0x042fe20000010000 */
[----:B------:R-:W-:-:S06]  /*e6b0*/  F2FP.F16.F32.PACK_AB R185, R15, R185 ;  /* 0x000000b90fb9723e */ /* 0x000fcc00000000ff */
[----:B------:R-:W0:Y:S01]  /*e6c0*/  MUFU.EX2 R181, R181 ;  /* 0x000000b500b57308 */ /* 0x000e220000000800 */
[----:B---3--:R-:W-:Y:S01]  /*e6d0*/  FADD.FTZ R7, R187, R128 ;  /* 0x00000080bb077221 */ /* 0x008fe20000010000 */
[--C-:B------:R-:W-:Y:S01]  /*e6e0*/  FFMA.FTZ R128, R149, UR10, -R138.reuse ;  /* 0x0000000a95807c23 */ /* 0x100fe2000801088a */
[----:B------:R-:W-:-:S05]  /*e6f0*/  FFMA.FTZ R138, R157, UR10, -R138 ;  /* 0x0000000a9d8a7c23 */ /* 0x000fca000801088a */
[----:B------:R-:W1:Y:S01]  /*e700*/  MUFU.EX2 R121, R121 ;  /* 0x0000007900797308 */ /* 0x000e620000000800 */
[C---:B--2---:R-:W-:Y:S01]  /*e710*/  FADD.FTZ R132, R120.reuse, R7 ;  /* 0x0000000778847221 */ /* 0x044fe20000010000 */
[----:B------:R-:W-:Y:S01]  /*e720*/  FADD.FTZ R7, R127, R136 ;  /* 0x000000887f077221 */ /* 0x000fe20000010000 */
[----:B------:R-:W-:-:S03]  /*e730*/  F2FP.F16.F32.PACK_AB R187, R120, R187 ;  /* 0x000000bb78bb723e */ /* 0x000fc600000000ff */
[----:B------:R-:W-:Y:S01]  /*e740*/  FADD.FTZ R7, R178, R7 ;  /* 0x00000007b2077221 */ /* 0x000fe20000010000 */
[C---:B------:R-:W-:Y:S01]  /*e750*/  F2FP.F16.F32.PACK_AB R178, R130.reuse, R178 ;  /* 0x000000b282b2723e */ /* 0x040fe200000000ff */
[----:B------:R-:W2:Y:S01]  /*e760*/  MUFU.EX2 R183, R183 ;  /* 0x000000b700b77308 */ /* 0x000ea20000000800 */
[----:B0-----:R-:W-:Y:S01]  /*e770*/  FADD.FTZ R132, R181, R132 ;  /* 0x00000084b5847221 */ /* 0x001fe20000010000 */
[----:B------:R-:W-:-:S06]  /*e780*/  FADD.FTZ R7, R130, R7 ;  /* 0x0000000782077221 */ /* 0x000fcc0000010000 */
[----:B------:R-:W0:Y:S01]  /*e790*/  MUFU.EX2 R9, R133 ;  /* 0x0000008500097308 */ /* 0x000e220000000800 */
[C---:B-1----:R-:W-:Y:S01]  /*e7a0*/  FADD.FTZ R132, R121.reuse, R132 ;  /* 0x0000008479847221 */ /* 0x042fe20000010000 */
[----:B------:R-:W-:-:S06]  /*e7b0*/  F2FP.F16.F32.PACK_AB R181, R121, R181 ;  /* 0x000000b579b5723e */ /* 0x000fcc00000000ff */
[----:B------:R-:W1:Y:S01]  /*e7c0*/  MUFU.EX2 R172, R172 ;  /* 0x000000ac00ac7308 */ /* 0x000e620000000800 */
[----:B--2---:R-:W-:-:S07]  /*e7d0*/  FADD.FTZ R132, R183, R132 ;  /* 0x00000084b7847221 */ /* 0x004fce0000010000 */
[----:B------:R-:W2:Y:S01]  /*e7e0*/  MUFU.EX2 R177, R177 ;  /* 0x000000b100b17308 */ /* 0x000ea20000000800 */
[C---:B0-----:R-:W-:Y:S01]  /*e7f0*/  FADD.FTZ R132, R9.reuse, R132 ;  /* 0x0000008409847221 */ /* 0x041fe20000010000 */
[----:B------:R-:W-:Y:S01]  /*e800*/  F2FP.F16.F32.PACK_AB R183, R9, R183 ;  /* 0x000000b709b7723e */ /* 0x000fe200000000ff */
[----:B------:R-:W-:-:S05]  /*e810*/  IMAD.MOV.U32 R9, RZ, RZ, R2 ;  /* 0x000000ffff097224 */ /* 0x000fca00078e0002 */
        /* <DEDUP_REMOVED lines=44> */
[----:B------:R-:W-:-:S03]  /*eae0*/  F2FP.F16.F32.PACK_AB R169, R20, R169 ;  /* 0x000000a914a9723e */ /* 0x000fc600000000ff */
[----:B-1----:R-:W-:-:S04]  /*eaf0*/  FADD.FTZ R10, R155, R10 ;  /* 0x0000000a9b0a7221 */ /* 0x002fc80000010000 */
[C---:B--2---:R-:W-:Y:S01]  /*eb00*/  FADD.FTZ R6, R138.reuse, R10 ;  /* 0x0000000a8a067221 */ /* 0x044fe20000010000 */
[----:B------:R-:W-:Y:S01]  /*eb10*/  F2FP.F16.F32.PACK_AB R171, R138, R155 ;  /* 0x0000009b8aab723e */ /* 0x000fe200000000ff */
[----:B------:R-:W-:Y:S01]  /*eb20*/  IMAD.MOV.U32 R10, RZ, RZ, R3 ;  /* 0x000000ffff0a7224 */ /* 0x000fe200078e0003 */
[----:B------:R-:W-:Y:S06]  /*eb30*/  @P2 BRA `(.L_x_4437) ;  /* 0xffffffc800602947 */ /* 0x000fec000383ffff */
.L_x_4420:
        /* <DEDUP_REMOVED lines=99> */
.L_x_4438:
[----:B------:R-:W-:Y:S01]  /*f170*/  ULEA UR5, UR37, UR38, 0x3 ;  /* 0x0000002625057291 */ /* 0x000fe2000f8e183f */
[----:B------:R-:W-:-:S05]  /*f180*/  IMAD.U32 R0, RZ, RZ, UR36 ;  /* 0x00000024ff007e24 */ /* 0x000fca000f8e00ff */
[----:B------:R-:W-:-:S04]  /*f190*/  SHF.L.U32 R0, R0, 0x1f, RZ ;  /* 0x0000001f00007819 */ /* 0x000fc800000006ff */
[----:B------:R0:W1:Y:S01]  /*f1a0*/  SYNCS.PHASECHK.TRANS64.TRYWAIT P2, [UR5+0x30850], R0 ;  /* 0x03085000ff0075a7 */ /* 0x0000620008040145 */
[----:B------:R-:W-:Y:S05]  /*f1b0*/  @!P0 BRA `(.L_x_4439) ;  /* 0x0000000000048947 */ /* 0x000fea0003800000 */
[----:B------:R-:W-:Y:S01]  /*f1c0*/  BPT.TRAP 0x1 ;  /* 0x000000040000795c */ /* 0x000fe20000300000 */
.L_x_4439:
[----:B-1----:R-:W-:Y:S05]  /*f1d0*/  @P2 BRA `(.L_x_4440) ;  /* 0x0000000000082947 */ /* 0x002fea0003800000 */
[----:B------:R-:W1:Y:S02]  /*f1e0*/  SYNCS.PHASECHK.TRANS64.TRYWAIT P0, [UR5+0x30850], R0 ;  /* 0x03085000ff0075a7 */ /* 0x000e640008000145 */
[----:B-1----:R-:W-:Y:S05]  /*f1f0*/  @!P0 BRA `(.L_x_4441) ;  /* 0x000000c400448947 */ /* 0x002fea0003800000 */
.L_x_4440:
        /* <DEDUP_REMOVED lines=14> */
[----:B------:R-:W-:Y:S02]  /*f2e0*/  UIMAD UR4, UR37, 0x900, UR4 ;  /* 0x00000900250478a4 */ /* 0x000fe4000f8e0204 */
[----:B------:R-:W-:Y:S02]  /*f2f0*/  UIADD3 UR37, UR37, 0x1, URZ ;  /* 0x0000000125257890 */ /* 0x000fe4000fffe03f */
[----:B------:R-:W-:Y:S02]  /*f300*/  UIADD3 UR8, UR8, 0x1, URZ ;  /* 0x0000000108087890 */ /* 0x000fe4000fffe03f */
[----:B------:R-:W-:Y:S01]  /*f310*/  UISETP.NE.AND UP0, UPT, UR37, 0x2, UPT ;  /* 0x000000022500788c */ /* 0x000fe2000bf05270 */
[----:B------:R-:W-:Y:S02]  /*f320*/  UMOV UR6, UR4 ;  /* 0x0000000400067c82 */ /* 0x000fe40008000000 */
[----:B------:R-:W-:Y:S01]  /*f330*/  HGMMA.64x192x16.F32 R24, R188, gdesc[UR4].tnspB, R24, gsb0 ;  /* 0x42e00004bc187df0 */ /* 0x000fe20008000818 */
[----:B------:R-:W-:Y:S01]  /*f340*/  UIADD3 UR6, UR4, 0x80, URZ ;  /* 0x0000008004067890 */ /* 0x000fe2000fffe03f */
[----:B0-----:R-:W-:Y:S01]  /*f350*/  FADD.FTZ R0, R0, R7 ;  /* 0x0000000700007221 */ /* 0x001fe20000010000 */
[----:B------:R-:W-:Y:S01]  /*f360*/  UMOV UR7, 0x40000040 ;  /* 0x4000004000077882 */ /* 0x000fe20000000000 */
[----:B------:R-:W-:-:S02]  /*f370*/  IMAD.U32 R223, RZ, RZ, UR8 ;  /* 0x00000008ffdf7e24 */ /* 0x000fc4000f8e00ff */
[----:B-1----:R-:W-:Y:S01]  /*f380*/  FADD.FTZ R4, R5, R6 ;  /* 0x0000000605047221 */ /* 0x002fe20000010000 */
[----:B------:R-:W-:Y:S01]  /*f390*/  IMAD.U32 R6, RZ, RZ, UR10 ;  /* 0x0000000aff067e24 */ /* 0x000fe2000f8e00ff */
[----:B------:R-:W0:Y:S01]  /*f3a0*/  SHFL.BFLY PT, R5, R0, 0x1, 0x1f ;  /* 0x0c201f0000057f89 */ /* 0x000e2200000e0000 */
[----:B------:R-:W-:-:S03]  /*f3b0*/  USEL UR37, UR37, URZ, UP0 ;  /* 0x0000003f25257287 */ /* 0x000fc60008000000 */
        /* <DEDUP_REMOVED lines=40> */
[----:B------:R-:W-:-:S04]  /*f640*/  USEL UR4, URZ, 0x1, UP0 ;  /* 0x000000013f047887 */ /* 0x000fc80008000000 */
[----:B------:R-:W-:Y:S01]  /*f650*/  ULOP3.LUT UR36, UR36, UR4, URZ, 0x3c, !UPT ;  /* 0x0000000424247292 */ /* 0x000fe2000f8e3c3f */
[----:B------:R-:W-:Y:S02]  /*f660*/  WARPGROUP.DEPBAR.LE gsb0, 0x0 ;  /* 0x00008000000079c5 */ /* 0x000fe40000010000 */
[----:B------:R-:W-:-:S10]  /*f670*/  WARPGROUP.ARRIVE ;  /* 0x00000000000079c5 */ /* 0x000fd40000000000 */
        /* <DEDUP_REMOVED lines=99> */
.L_x_4371:
        /* <DEDUP_REMOVED lines=16> */
[----:B------:R-:W-:Y:S01]  /*fdb0*/  ULDC.64 UR12, c[0x0][0xc00] ;  /* 0x00030000000c7ab9 */ /* 0x000fe20000000a00 */
[----:B------:R-:W-:Y:S01]  /*fdc0*/  ULDC.64 UR18, c[0x0][0x208] ;  /* 0x0000820000127ab9 */ /* 0x000fe20000000a00 */
[----:B------:R-:W-:Y:S02]  /*fdd0*/  R2UR UR17, R195 ;  /* 0x00000000c31172ca */ /* 0x000fe400000e0000 */
[----:B------:R-:W-:Y:S02]  /*fde0*/  R2UR UR16, R196 ;  /* 0x00000000c41072ca */ /* 0x000fe400000e0000 */
[----:B------:R-:W-:-:S05]  /*fdf0*/  R2UR UR23, R197 ;  /* 0x00000000c51772ca */ /* 0x000fca00000e0000 */
[----:B------:R-:W-:Y:S01]  /*fe00*/  UIMAD.WIDE UR12, UR9, 0x4, UR12 ;  /* 0x00000004090c78a5 */ /* 0x000fe2000f8e020c */
[----:B------:R-:W-:Y:S01]  /*fe10*/  UMOV UR10, UR8 ;  /* 0x00000008000a7c82 */ /* 0x000fe20008000000 */
[----:B0-----:R-:W-:Y:S01]  /*fe20*/  UMOV UR11, UR4 ;  /* 0x00000004000b7c82 */ /* 0x001fe20008000000 */
[----:B------:R-:W-:Y:S01]  /*fe30*/  BAR.SYNC.DEFER_BLOCKING 0x1, 0x100 ;  /* 0x0044000000007b1d */ /* 0x000fe20000010000 */
[----:B--2---:R-:W-:-:S03]  /*fe40*/  IMAD.WIDE R8, R5, R8, UR10 ;  /* 0x0000000a05087e25 */ /* 0x004fc6000f8e0208 */
[C---:B------:R-:W-:Y:S02]  /*fe50*/  IADD3 R12, P1, R8.reuse, 0x40, RZ ;  /* 0x00000040080c7810 */ /* 0x040fe40007f3e0ff */
[C---:B------:R-:W-:Y:S02]  /*fe60*/  LOP3.LUT R5, R8.reuse, 0x380, RZ, 0xc0, !PT ;  /* 0x0000038008057812 */ /* 0x040fe400078ec0ff */
[C---:B------:R-:W-:Y:S01]  /*fe70*/  IADD3 R10, P2, R8.reuse, 0x20, RZ ;  /* 0x00000020080a7810 */ /* 0x040fe20007f5e0ff */
[--C-:B------:R-:W-:Y:S01]  /*fe80*/  IMAD.X R81, RZ, RZ, R9.reuse, P1 ;  /* 0x000000ffff517224 */ /* 0x100fe200008e0609 */
[C---:B------:R-:W-:Y:S02]  /*fe90*/  IADD3 R131, P6, R8.reuse, 0x60, RZ ;  /* 0x0000006008837810 */ /* 0x040fe40007fde0ff */
[----:B------:R-:W-:Y:S01]  /*fea0*/  IADD3 R133, P5, R8, 0x4000, RZ ;  /* 0x0000400008857810 */ /* 0x000fe20007fbe0ff */
[--C-:B------:R-:W-:Y:S01]  /*feb0*/  IMAD.X R17, RZ, RZ, R9.reuse, P2 ;  /* 0x000000ffff117224 */ /* 0x100fe200010e0609 */
[----:B------:R-:W-:Y:S01]  /*fec0*/  LOP3.LUT R11, R12, 0x380, RZ, 0xc0, !PT ;  /* 0x000003800c0b7812 */ /* 0x000fe200078ec0ff */
[--C-:B------:R-:W-:Y:S01]  /*fed0*/  IMAD.X R83, RZ, RZ, R9.reuse, P6 ;  /* 0x000000ffff537224 */ /* 0x100fe200030e0609 */
[----:B------:R-:W-:Y:S01]  /*fee0*/  SHF.R.U64 R5, R5, 0x3, RZ ;  /* 0x0000000305057819 */ /* 0x000fe200000012ff */
[----:B------:R-:W-:Y:S01]  /*fef0*/  IMAD.X R85, RZ, RZ, R9, P5 ;  /* 0x000000ffff557224 */ /* 0x000fe200028e0609 */
[----:B------:R-:W-:-:S02]  /*ff00*/  SHF.R.U64 R11, R11, 0x3, RZ ;  /* 0x000000030b0b7819 */ /* 0x000fc400000012ff */
[C---:B------:R-:W-:Y:S02]  /*ff10*/  IADD3 R86, P0, R8.reuse, 0x4020, RZ ;  /* 0x0000402008567810 */ /* 0x040fe40007f1e0ff */
[C---:B------:R-:W-:Y:S02]  /*ff20*/  IADD3 R135, P4, R8.reuse, 0x4040, RZ ;  /* 0x0000404008877810 */ /* 0x040fe40007f9e0ff */
[C---:B------:R-:W-:Y:S01]  /*ff30*/  IADD3 R90, P3, R8.reuse, 0x4060, RZ ;  /* 0x00004060085a7810 */ /* 0x040fe20007f7e0ff */
[--C-:B------:R-:W-:Y:S01]  /*ff40*/  IMAD.X R87, RZ, RZ, R9.reuse, P0 ;  /* 0x000000ffff577224 */ /* 0x100fe200000e0609 */
[C---:B------:R-:W-:Y:S01]  /*ff50*/  IADD3 R137, P2, R8.reuse, 0x8000, RZ ;  /* 0x0000800008897810 */ /* 0x040fe20007f5e0ff */
[--C-:B------:R-:W-:Y:S01]  /*ff60*/  IMAD.X R89, RZ, RZ, R9.reuse, P4 ;  /* 0x000000ffff597224 */ /* 0x100fe200020e0609 */
[C---:B------:R-:W-:Y:S01]  /*ff70*/  IADD3 R139, P1, R8.reuse, 0x8020, RZ ;  /* 0x00008020088b7810 */ /* 0x040fe20007f3e0ff */
[--C-:B------:R-:W-:Y:S01]  /*ff80*/  IMAD.X R91, RZ, RZ, R9.reuse, P3 ;  /* 0x000000ffff5b7224 */ /* 0x100fe200018e0609 */
[C---:B------:R-:W-:Y:S01]  /*ff90*/  IADD3 R141, P6, R8.reuse, 0x8040, RZ ;  /* 0x00008040088d7810 */ /* 0x040fe20007fde0ff */
[--C-:B------:R-:W-:Y:S01]  /*ffa0*/  IMAD.X R93, RZ, RZ, R9.reuse, P2 ;  /* 0x000000ffff5d7224 */ /* 0x100fe200010e0609 */
[----:B------:R-:W-:Y:S01]  /*ffb0*/  IADD3 R143, P5, R8, 0x8060, RZ ;  /* 0x00008060088f7810 */ /* 0x000fe20007fbe0ff */
[--C-:B------:R-:W-:Y:S01]  /*ffc0*/  IMAD.X R95, RZ, RZ, R9.reuse, P1 ;  /* 0x000000ffff5f7224 */ /* 0x100fe200008e0609 */
[----:B------:R-:W-:Y:S01]  /*ffd0*/  LOP3.LUT R8, R5, R8, RZ, 0x3c, !PT ;  /* 0x0000000805087212 */ /* 0x000fe200078e3cff */
[--C-:B------:R-:W-:Y:S01]  /*ffe0*/  IMAD.X R13, RZ, RZ, R9.reuse, P6 ;  /* 0x000000ffff0d7224 */ /* 0x100fe200030e0609 */
[----:B------:R-:W-:Y:S01]  /*fff0*/  LOP3.LUT R5, R10, 0x380, RZ, 0xc0, !PT ;  /* 0x000003800a057812 */ /* 0x000fe200078ec0ff */
[----:B------:R-:W-:Y:S01]  /*10000*/  IMAD.X R15, RZ, RZ, R9, P5 ;  /* 0x000000ffff0f7224 */ /* 0x000fe200028e0609 */
[----:B------:R-:W-:-:S02]  /*10010*/  LOP3.LUT R80, R11, R12, RZ, 0x3c, !PT ;  /* 0x0000000c0b507212 */ /* 0x000fc400078e3cff */
[----:B------:R-:W-:Y:S02]  /*10020*/  LOP3.LUT R12, R137, 0x380, RZ, 0xc0, !PT ;  /* 0x00000380890c7812 */ /* 0x000fe400078ec0ff */
[----:B------:R-:W-:Y:S02]  /*10030*/  LOP3.LUT R14, R131, 0x380, RZ, 0xc0, !PT ;  /* 0x00000380830e7812 */ /* 0x000fe400078ec0ff */
[----:B------:R-:W-:Y:S02]  /*10040*/  SHF.R.U64 R5, R5, 0x3, RZ ;  /* 0x0000000305057819 */ /* 0x000fe400000012ff */
[----:B------:R-:W-:Y:S02]  /*10050*/  SHF.R.U64 R12, R12, 0x3, RZ ;  /* 0x000000030c0c7819 */ /* 0x000fe400000012ff */
[----:B------:R-:W-:Y:S02]  /*10060*/  SHF.R.U64 R14, R14, 0x3, RZ ;  /* 0x000000030e0e7819 */ /* 0x000fe400000012ff */
[----:B------:R-:W-:-:S02]  /*10070*/  LOP3.LUT R16, R5, R10, RZ, 0x3c, !PT ;  /* 0x0000000a05107212 */ /* 0x000fc400078e3cff */
[----:B------:R-:W-:Y:S02]  /*10080*/  LOP3.LUT R84, R133, 0x380, RZ, 0xc0, !PT ;  /* 0x0000038085547812 */ /* 0x000fe400078ec0ff */
[----:B------:R-:W-:Y:S02]  /*10090*/  LOP3.LUT R5, R86, 0x380, RZ, 0xc0, !PT ;  /* 0x0000038056057812 */ /* 0x000fe400078ec0ff */
[----:B------:R-:W-:Y:S02]  /*100a0*/  LOP3.LUT R10, R135, 0x380, RZ, 0xc0, !PT ;  /* 0x00000380870a7812 */ /* 0x000fe400078ec0ff */
[----:B------:R-:W-:Y:S02]  /*100b0*/  LOP3.LUT R11, R90, 0x380, RZ, 0xc0, !PT ;  /* 0x000003805a0b7812 */ /* 0x000fe400078ec0ff */
[----:B------:R-:W-:Y:S02]  /*100c0*/  LOP3.LUT R92, R12, R137, RZ, 0x3c, !PT ;  /* 0x000000890c5c7212 */ /* 0x000fe400078e3cff */
[----:B------:R-:W-:-:S02]  /*100d0*/  LOP3.LUT R82, R14, R131, RZ, 0x3c, !PT ;  /* 0x000000830e527212 */ /* 0x000fc400078e3cff */
[----:B------:R-:W-:Y:S02]  /*100e0*/  LOP3.LUT R12, R139, 0x380, RZ, 0xc0, !PT ;  /* 0x000003808b0c7812 */ /* 0x000fe400078ec0ff */
[----:B------:R-:W-:Y:S02]  /*100f0*/  LOP3.LUT R14, R141, 0x380, RZ, 0xc0, !PT ;  /* 0x000003808d0e7812 */ /* 0x000fe400078ec0ff */
[----:B------:R-:W-:Y:S02]  /*10100*/  SHF.R.U64 R84, R84, 0x3, RZ ;  /* 0x0000000354547819 */ /* 0x000fe400000012ff */
[----:B------:R-:W-:Y:S02]  /*10110*/  SHF.R.U64 R5, R5, 0x3, RZ ;  /* 0x0000000305057819 */ /* 0x000fe400000012ff */
[----:B------:R-:W-:Y:S02]  /*10120*/  LOP3.LUT R130, R143, 0x380, RZ, 0xc0, !PT ;  /* 0x000003808f827812 */ /* 0x000fe400078ec0ff */
[----:B------:R-:W-:-:S02]  /*10130*/  SHF.R.U64 R10, R10, 0x3, RZ ;  /* 0x000000030a0a7819 */ /* 0x000fc400000012ff */
[----:B------:R-:W-:Y:S02]  /*10140*/  SHF.R.U64 R11, R11, 0x3, RZ ;  /* 0x000000030b0b7819 */ /* 0x000fe400000012ff */
[----:B------:R-:W-:Y:S02]  /*10150*/  SHF.R.U64 R12, R12, 0x3, RZ ;  /* 0x000000030c0c7819 */ /* 0x000fe400000012ff */
[----:B------:R-:W-:Y:S02]  /*10160*/  SHF.R.U64 R14, R14, 0x3, RZ ;  /* 0x000000030e0e7819 */ /* 0x000fe400000012ff */
[----:B------:R-:W-:Y:S02]  /*10170*/  LOP3.LUT R84, R84, R133, RZ, 0x3c, !PT ;  /* 0x0000008554547212 */ /* 0x000fe400078e3cff */
[----:B------:R-:W-:Y:S02]  /*10180*/  LOP3.LUT R86, R5, R86, RZ, 0x3c, !PT ;  /* 0x0000005605567212 */ /* 0x000fe400078e3cff */
[----:B------:R-:W-:-:S02]  /*10190*/  SHF.R.U64 R130, R130, 0x3, RZ ;  /* 0x0000000382827819 */ /* 0x000fc400000012ff */
[----:B------:R-:W-:Y:S02]  /*101a0*/  LOP3.LUT R88, R10, R135, RZ, 0x3c, !PT ;  /* 0x000000870a587212 */ /* 0x000fe400078e3cff */
[----:B------:R-:W-:Y:S02]  /*101b0*/  LOP3.LUT R90, R11, R90, RZ, 0x3c, !PT ;  /* 0x0000005a0b5a7212 */ /* 0x000fe400078e3cff */
[----:B------:R-:W-:Y:S02]  /*101c0*/  MOV R5, R8 ;  /* 0x0000000800057202 */ /* 0x000fe40000000f00 */
[----:B------:R-:W-:Y:S02]  /*101d0*/  F2FP.F16.F32.PACK_AB R8, R25, R24 ;  /* 0x000000181908723e */ /* 0x000fe400000000ff */
[----:B------:R-:W-:Y:S02]  /*101e0*/  F2FP.F16.F32.PACK_AB R9, R27, R26 ;  /* 0x0000001a1b09723e */ /* 0x000fe400000000ff */
[----:B------:R-:W-:-:S02]  /*101f0*/  F2FP.F16.F32.PACK_AB R10, R29, R28 ;  /* 0x0000001c1d0a723e */ /* 0x000fc400000000ff */
[----:B------:R-:W-:Y:S02]  /*10200*/  F2FP.F16.F32.PACK_AB R11, R31, R30 ;  /* 0x0000001e1f0b723e */ /* 0x000fe400000000ff */
[----:B------:R-:W-:Y:S02]  /*10210*/  LOP3.LUT R94, R12, R139, RZ, 0x3c, !PT ;  /* 0x0000008b0c5e7212 */ /* 0x000fe400078e3cff */
[----:B------:R-:W-:Y:S01]  /*10220*/  LOP3.LUT R12, R14, R141, RZ, 0x3c, !PT ;  /* 0x0000008d0e0c7212 */ /* 0x000fe200078e3cff */
[----:B------:R0:W-:Y:S01]  /*10230*/  STSM.16.M88.4 [R5], R8 ;  /* 0x0000000805007844 */ /* 0x0001e20000000200 */
[----:B------:R-:W-:Y:S02]  /*10240*/  LOP3.LUT R14, R130, R143, RZ, 0x3c, !PT ;  /* 0x0000008f820e7212 */ /* 0x000fe400078e3cff */
[----:B------:R-:W-:Y:S02]  /*10250*/  MOV R137, R16 ;  /* 0x0000001000897202 */ /* 0x000fe40000000f00 */
[----:B------:R-:W-:-:S02]  /*10260*/  MOV R134, R84 ;  /* 0x0000005400867202 */ /* 0x000fc40000000f00 */
[----:B------:R-:W-:Y:S02]  /*10270*/  MOV R133, R86 ;  /* 0x0000005600857202 */ /* 0x000fe40000000f00 */
[----:B------:R-:W-:Y:S02]  /*10280*/  MOV R17, R88 ;  /* 0x0000005800117202 */ /* 0x000fe40000000f00 */
[----:B------:R-:W-:Y:S02]  /*10290*/  MOV R16, R90 ;  /* 0x0000005a00107202 */ /* 0x000fe40000000f00 */
[----:B------:R-:W-:Y:S02]  /*102a0*/  F2FP.F16.F32.PACK_AB R84, R33, R32 ;  /* 0x000000202154723e */ /* 0x000fe400000000ff */
[----:B------:R-:W-:Y:S02]  /*102b0*/  F2FP.F16.F32.PACK_AB R85, R35, R34 ;  /* 0x000000222355723e */ /* 0x000fe400000000ff */
[----:B------:R-:W-:-:S02]  /*102c0*/  F2FP.F16.F32.PACK_AB R86, R37, R36 ;  /* 0x000000242556723e */ /* 0x000fc400000000ff */
[----:B------:R-:W-:Y:S02]  /*102d0*/  F2FP.F16.F32.PACK_AB R87, R39, R38 ;  /* 0x000000262757723e */ /* 0x000fe400000000ff */
[----:B------:R-:W-:Y:S02]  /*102e0*/  MOV R136, R80 ;  /* 0x0000005000887202 */ /* 0x000fe40000000f00 */
[----:B------:R-:W-:Y:S01]  /*102f0*/  F2FP.F16.F32.PACK_AB R88, R41, R40 ;  /* 0x000000282958723e */ /* 0x000fe200000000ff */
[----:B------:R1:W-:Y:S01]  /*10300*/  STSM.16.M88.4 [R137], R84 ;  /* 0x0000005489007844 */ /* 0x0003e20000000200 */
[----:B------:R-:W-:Y:S02]  /*10310*/  F2FP.F16.F32.PACK_AB R89, R43, R42 ;  /* 0x0000002a2b59723e */ /* 0x000fe400000000ff */
[----:B------:R-:W-:Y:S02]  /*10320*/  F2FP.F16.F32.PACK_AB R90, R45, R44 ;  /* 0x0000002c2d5a723e */ /* 0x000fe400000000ff */
[----:B------:R-:W-:-:S02]  /*10330*/  F2FP.F16.F32.PACK_AB R91, R47, R46 ;  /* 0x0000002e2f5b723e */ /* 0x000fc400000000ff */
[----:B------:R-:W-:Y:S02]  /*10340*/  MOV R135, R82 ;  /* 0x0000005200877202 */ /* 0x000fe40000000f00 */
[----:B------:R-:W-:Y:S01]  /*10350*/  MOV R130, R12 ;  /* 0x0000000c00827202 */ /* 0x000fe20000000f00 */
[----:B------:R2:W-:Y:S01]  /*10360*/  STSM.16.M88.4 [R136], R88 ;  /* 0x0000005888007844 */ /* 0x0005e20000000200 */
[----:B0-----:R-:W-:Y:S02]  /*10370*/  MOV R5, R14 ;  /* 0x0000000e00057202 */ /* 0x001fe40000000f00 */
[----:B------:R-:W-:Y:S02]  /*10380*/  F2FP.F16.F32.PACK_AB R8, R49, R48 ;  /* 0x000000303108723e */ /* 0x000fe400000000ff */
[----:B------:R-:W-:Y:S02]  /*10390*/  F2FP.F16.F32.PACK_AB R9, R51, R50 ;  /* 0x000000323309723e */ /* 0x000fe400000000ff */
[----:B------:R-:W-:-:S02]  /*103a0*/  F2FP.F16.F32.PACK_AB R10, R53, R52 ;  /* 0x00000034350a723e */ /* 0x000fc400000000ff */
[----:B------:R-:W-:Y:S02]  /*103b0*/  F2FP.F16.F32.PACK_AB R11, R55, R54 ;  /* 0x00000036370b723e */ /* 0x000fe400000000ff */
[----:B------:R-:W-:Y:S02]  /*103c0*/  F2FP.F16.F32.PACK_AB R12, R57, R56 ;  /* 0x00000038390c723e */ /* 0x000fe400000000ff */
[----:B------:R-:W-:Y:S01]  /*103d0*/  F2FP.F16.F32.PACK_AB R13, R59, R58 ;  /* 0x0000003a3b0d723e */ /* 0x000fe200000000ff */
[----:B------:R-:W-:Y:S01]  /*103e0*/  STSM.16.M88.4 [R135], R8 ;  /* 0x0000000887007844 */ /* 0x000fe20000000200 */
[----:B------:R-:W-:Y:S02]  /*103f0*/  F2FP.F16.F32.PACK_AB R14, R61, R60 ;  /* 0x0000003c3d0e723e */ /* 0x000fe400000000ff */
[----:B------:R-:W-:Y:S02]  /*10400*/  F2FP.F16.F32.PACK_AB R15, R63, R62 ;  /* 0x0000003e3f0f723e */ /* 0x000fe400000000ff */
[----:B------:R-:W-:-:S02]  /*10410*/  F2FP.F16.F32.PACK_AB R80, R65, R64 ;  /* 0x000000404150723e */ /* 0x000fc400000000ff */
[----:B------:R-:W-:Y:S01]  /*10420*/  F2FP.F16.F32.PACK_AB R81, R67, R66 ;  /* 0x000000424351723e */ /* 0x000fe200000000ff */
[----:B------:R-:W-:Y:S01]  /*10430*/  STSM.16.M88.4 [R134], R12 ;  /* 0x0000000c86007844 */ /* 0x000fe20000000200 */
        /* <DEDUP_REMOVED lines=8> */
[----:B------:R-:W-:Y:S01]  /*104c0*/  MOV R131, R94 ;  /* 0x0000005e00837202 */ /* 0x000fe20000000f00 */
[----:B------:R0:W-:Y:S01]  /*104d0*/  STSM.16.M88.4 [R17], R84 ;  /* 0x0000005411007844 */ /* 0x0001e20000000200 */
[----:B--2---:R-:W-:Y:S02]  /*104e0*/  F2FP.F16.F32.PACK_AB R88, R3, R2 ;  /* 0x000000020358723e */ /* 0x004fe400000000ff */
[----:B------:R-:W-:Y:S02]  /*104f0*/  F2FP.F16.F32.PACK_AB R89, R123, R122 ;  /* 0x0000007a7b59723e */ /* 0x000fe400000000ff */
[----:B------:R-:W-:-:S02]  /*10500*/  F2FP.F16.F32.PACK_AB R90, R7, R6 ;  /* 0x00000006075a723e */ /* 0x000fc400000000ff */
[----:B------:R-:W-:Y:S02]  /*10510*/  F2FP.F16.F32.PACK_AB R91, R125, R124 ;  /* 0x0000007c7d5b723e */ /* 0x000fe400000000ff */
[----:B------:R-:W-:Y:S02]  /*10520*/  F2FP.F16.F32.PACK_AB R92, R21, R20 ;  /* 0x00000014155c723e */ /* 0x000fe400000000ff */
[----:B------:R-:W-:Y:S01]  /*10530*/  F2FP.F16.F32.PACK_AB R93, R127, R126 ;  /* 0x0000007e7f5d723e */ /* 0x000fe200000000ff */
[----:B------:R1:W-:Y:S01]  /*10540*/  STSM.16.M88.4 [R16], R88 ;  /* 0x0000005810007844 */ /* 0x0003e20000000200 */
[----:B------:R-:W-:Y:S02]  /*10550*/  F2FP.F16.F32.PACK_AB R94, R121, R120 ;  /* 0x00000078795e723e */ /* 0x000fe400000000ff */
[----:B------:R-:W-:Y:S01]  /*10560*/  F2FP.F16.F32.PACK_AB R95, R129, R128 ;  /* 0x00000080815f723e */ /* 0x000fe200000000ff */
[----:B0-----:R-:W-:Y:S01]  /*10570*/  IMAD.U32 R17, RZ, RZ, UR13 ;  /* 0x0000000dff117e24 */ /* 0x001fe2000f8e00ff */
[----:B------:R-:W-:Y:S01]  /*10580*/  F2FP.F16.F32.PACK_AB R8, R97, R96 ;  /* 0x000000606108723e */ /* 0x000fe200000000ff */
[----:B------:R-:W0:Y:S01]  /*10590*/  LDC.64 R86, c[0x0][0xc08] ;  /* 0x00030200ff567b82 */ /* 0x000e220000000a00 */
[----:B------:R-:W-:Y:S01]  /*105a0*/  F2FP.F16.F32.PACK_AB R9, R99, R98 ;  /* 0x000000626309723e */ /* 0x000fe200000000ff */
[----:B------:R-:W-:Y:S01]  /*105b0*/  STSM.16.M88.4 [R132], R92 ;  /* 0x0000005c84007844 */ /* 0x000fe20000000200 */
[----:B------:R-:W-:-:S02]  /*105c0*/  F2FP.F16.F32.PACK_AB R10, R101, R100 ;  /* 0x00000064650a723e */ /* 0x000fc400000000ff */
[----:B------:R-:W-:Y:S02]  /*105d0*/  F2FP.F16.F32.PACK_AB R11, R103, R102 ;  /* 0x00000066670b723e */ /* 0x000fe400000000ff */
[----:B------:R-:W-:Y:S02]  /*105e0*/  F2FP.F16.F32.PACK_AB R12, R105, R104 ;  /* 0x00000068690c723e */ /* 0x000fe400000000ff */
[----:B------:R-:W-:Y:S01]  /*105f0*/  F2FP.F16.F32.PACK_AB R13, R107, R106 ;  /* 0x0000006a6b0d723e */ /* 0x000fe200000000ff */
[----:B------:R-:W-:Y:S01]  /*10600*/  STSM.16.M88.4 [R131], R8 ;  /* 0x0000000883007844 */ /* 0x000fe20000000200 */
[----:B------:R-:W-:Y:S01]  /*10610*/  F2FP.F16.F32.PACK_AB R14, R109, R108 ;  /* 0x0000006c6d0e723e */ /* 0x000fe200000000ff */
[----:B-1----:R-:W-:Y:S01]  /*10620*/  IMAD.U32 R16, RZ, RZ, UR12 ;  /* 0x0000000cff107e24 */ /* 0x002fe2000f8e00ff */
[----:B------:R-:W-:Y:S02]  /*10630*/  F2FP.F16.F32.PACK_AB R15, R111, R110 ;  /* 0x0000006e6f0f723e */ /* 0x000fe400000000ff */
[----:B------:R-:W-:-:S02]  /*10640*/  F2FP.F16.F32.PACK_AB R80, R113, R112 ;  /* 0x000000707150723e */ /* 0x000fc400000000ff */
[----:B------:R-:W-:Y:S01]  /*10650*/  F2FP.F16.F32.PACK_AB R81, R115, R114 ;  /* 0x000000727351723e */ /* 0x000fe200000000ff */
[----:B------:R-:W-:Y:S01]  /*10660*/  STSM.16.M88.4 [R130], R12 ;  /* 0x0000000c82007844 */ /* 0x000fe20000000200 */
[----:B------:R-:W-:Y:S02]  /*10670*/  F2FP.F16.F32.PACK_AB R82, R117, R116 ;  /* 0x000000747552723e */ /* 0x000fe400000000ff */
[----:B------:R-:W-:Y:S02]  /*10680*/  F2FP.F16.F32.PACK_AB R83, R119, R118 ;  /* 0x000000767753723e */ /* 0x000fe400000000ff */
[----:B------:R-:W-:-:S03]  /*10690*/  ISETP.NE.U32.AND P0, PT, RZ, UR14, PT ;  /* 0x0000000eff007c0c */ /* 0x000fc6000bf05070 */
[----:B------:R1:W-:Y:S01]  /*106a0*/  STSM.16.M88.4 [R5], R80 ;  /* 0x0000005005007844 */ /* 0x0003e20000000200 */
[----:B------:R-:W-:Y:S01]  /*106b0*/  BAR.SYNC.DEFER_BLOCKING 0x1, 0x100 ;  /* 0x0044000000007b1d */ /* 0x000fe20000010000 */
[----:B------:R-:W-:Y:S02]  /*106c0*/  ISETP.NE.AND.EX P0, PT, RZ, UR15, PT, P0 ;  /* 0x0000000fff007c0c */ /* 0x000fe4000bf05300 */
[----:B0-----:R-:W-:-:S05]  /*106d0*/  ISETP.NE.U32.AND P1, PT, R86, RZ, PT ;  /* 0x000000ff5600720c */ /* 0x001fca0003f25070 */
[----:B-1----:R-:W0:Y:S06]  /*106e0*/  LDC R80, c[0x0][0xbe8] ;  /* 0x0002fa00ff507b82 */ /* 0x002e2c0000000800 */
[----:B------:R-:W2:Y:S01]  /*106f0*/  @P0 LDG.E R84, desc[UR18][R16.64] ;  /* 0x0000001210540981 */ /* 0x000ea2000c1e1900 */
[----:B------:R-:W-:Y:S01]  /*10700*/  R2UR UR4, R87 ;  /* 0x00000000570472ca */ /* 0x000fe200000e0000 */
[----:B------:R-:W-:-:S12]  /*10710*/  VOTEU.ANY UP0, P1 ;  /* 0x00000000003f7886 */ /* 0x000fd80000800100 */
[----:B------:R-:W-:Y:S01]  /*10720*/  UISETP.NE.AND.EX UP0, UPT, UR4, URZ, UPT, UP0 ;  /* 0x0000003f0400728c */ /* 0x000fe2000bf05300 */
[----:B0-----:R-:W-:Y:S02]  /*10730*/  ISETP.NE.AND P1, PT, R80, 0x1, PT ;  /* 0x000000015000780c */ /* 0x001fe40003f25270 */
[----:B------:R-:W-:Y:S02]  /*10740*/  ULDC UR4, c[0x0][0xa88] ;  /* 0x0002a20000047ab9 */ /* 0x000fe40000000800 */
[----:B------:R-:W-:Y:S01]  /*10750*/  IMAD.U32 R5, RZ, RZ, UR4 ;  /* 0x00000004ff057e24 */ /* 0x000fe2000f8e00ff */
[----:B------:R-:W-:Y:S01]  /*10760*/  PLOP3.LUT P4, PT, PT, PT, UP0, 0x80, 0x0 ;  /* 0x000000000000781c */ /* 0x000fe20003f8f008 */
[----:B------:R-:W-:-:S04]  /*10770*/  ULDC UR4, c[0x0][0xad4] ;  /* 0x0002b50000047ab9 */ /* 0x000fc80000000800 */
[----:B------:R-:W-:Y:S02]  /*10780*/  @UP0 ULDC.64 UR12, c[0x0][0xc08] ;  /* 0x00030200000c0ab9 */ /* 0x000fe40000000a00 */
[----:B------:R-:W-:Y:S01]  /*10790*/  @UP0 UIMAD.WIDE UR12, UR9, 0x4, UR12 ;  /* 0x00000004090c08a5 */ /* 0x000fe2000f8e020c */
[----:B------:R-:W0:Y:S01]  /*107a0*/  @P1 LDC R10, c[0x0][0xbec] ;  /* 0x0002fb00ff0a1b82 */ /* 0x000e220000000800 */
[----:B------:R-:W-:-:S04]  /*107b0*/  UISETP.NE.AND UP0, UPT, UR17, URZ, UPT ;  /* 0x0000003f1100728c */ /* 0x000fc8000bf05270 */
[----:B------:R-:W-:Y:S01]  /*107c0*/  USEL UR4, UR17, UR4, UP0 ;  /* 0x0000000411047287 */ /* 0x000fe20008000000 */
[----:B------:R-:W-:Y:S02]  /*107d0*/  IMAD.U32 R8, RZ, RZ, UR12 ;  /* 0x0000000cff087e24 */ /* 0x000fe4000f8e00ff */
[----:B------:R-:W1:Y:S01]  /*107e0*/  @P1 LDC R13, c[0x0][0xbf0] ;  /* 0x0002fc00ff0d1b82 */ /* 0x000e620000000800 */
[----:B------:R-:W-:Y:S01]  /*107f0*/  UISETP.GT.AND UP1, UPT, UR4, 0x1, UPT ;  /* 0x000000010400788c */ /* 0x000fe2000bf24270 */
[----:B------:R-:W-:Y:S01]  /*10800*/  IMAD.U32 R9, RZ, RZ, UR13 ;  /* 0x0000000dff097e24 */ /* 0x000fe2000f8e00ff */
[----:B------:R-:W-:Y:S02]  /*10810*/  UMOV UR22, 0x9b8 ;  /* 0x000009b800167882 */ /* 0x000fe40000000000 */
[----:B------:R-:W-:Y:S02]  /*10820*/  USEL UR22, UR22, 0x978, UP1 ;  /* 0x0000097816167887 */ /* 0x000fe40008800000 */
[----:B------:R-:W-:Y:S01]  /*10830*/  UISETP.NE.U32.AND UP0, UPT, UR14, URZ, UPT ;  /* 0x0000003f0e00728c */ /* 0x000fe2000bf05070 */
[----:B------:R-:W-:Y:S01]  /*10840*/  VIADD R15, R23, UR60 ;  /* 0x0000003c170f7c36 */ /* 0x000fe20008000000 */
[----:B------:R-:W-:Y:S01]  /*10850*/  USHF.R.S32.HI UR12, URZ, 0x1f, UR9 ;  /* 0x0000001f3f0c7899 */ /* 0x000fe20008011409 */
[----:B------:R0:W5:Y:S01]  /*10860*/  @P4 LDG.E R5, desc[UR18][R8.64] ;  /* 0x0000001208054981 */ /* 0x000162000c1e1900 */
[----:B------:R-:W-:Y:S01]  /*10870*/  UMOV UR4, URZ ;  /* 0x0000003f00047c82 */ /* 0x000fe20008000000 */
[----:B------:R-:W-:Y:S01]  /*10880*/  UISETP.NE.AND.EX UP0, UPT, UR15, URZ, UPT, UP0 ;  /* 0x0000003f0f00728c */ /* 0x000fe2000bf05300 */
[----:B------:R-:W-:Y:S01]  /*10890*/  IMAD.MOV.U32 R11, RZ, RZ, R15 ;  /* 0x000000ffff0b7224 */ /* 0x000fe200078e000f */
[----:B------:R-:W-:-:S02]  /*108a0*/  USEL UR20, UR16, URZ, UP1 ;  /* 0x0000003f10147287 */ /* 0x000fc40008800000 */
[----:B------:R-:W-:Y:S02]  /*108b0*/  USEL UR9, UR9, URZ, !UP0 ;  /* 0x0000003f09097287 */ /* 0x000fe4000c000000 */
[----:B------:R-:W-:Y:S01]  /*108c0*/  USEL UR21, UR12, URZ, !UP0 ;  /* 0x0000003f0c157287 */ /* 0x000fe2000c000000 */
[----:B------:R-:W-:Y:S02]  /*108d0*/  ULDC.64 UR16, c[0x0][UR22+0x220] ;  /* 0x0000880016107abb */ /* 0x000fe40008000a00 */
[----:B------:R-:W-:Y:S01]  /*108e0*/  ULDC.64 UR12, c[0x0][UR22+0x218] ;  /* 0x00008600160c7abb */ /* 0x000fe20008000a00 */
[----:B------:R-:W-:Y:S01]  /*108f0*/  ULDC.64 UR18, c[0x0][UR22+0x228] ;  /* 0x00008a0016127abb */ /* 0x000fe20008000a00 */
[----:B------:R-:W-:Y:S01]  /*10900*/  UIMAD.WIDE.U32 UR14, UR12, UR23, URZ ;  /* 0x000000170c0e72a5 */ /* 0x000fe2000f8e003f */
[----:B0-----:R-:W-:Y:S01]  /*10910*/  @P1 IMAD.HI.U32 R8, R15, R10, RZ ;  /* 0x0000000a0f081227 */ /* 0x001fe200078e00ff */
[----:B------:R-:W-:Y:S02]  /*10920*/  UIMAD UR23, UR13, UR23, URZ ;  /* 0x000000170d1772a4 */ /* 0x000fe4000f8e023f */
[----:B------:R-:W-:-:S02]  /*10930*/  UIMAD UR17, UR17, UR9, URZ ;  /* 0x00000009111172a4 */ /* 0x000fc4000f8e023f */
[----:B------:R-:W-:Y:S01]  /*10940*/  UIMAD.WIDE.U32 UR24, UR18, UR20, URZ ;  /* 0x00000014121872a5 */ /* 0x000fe2000f8e003f */
[----:B-1----:R-:W-:Y:S01]  /*10950*/  @P1 SHF.R.U32.HI R11, RZ, R13, R8 ;  /* 0x0000000dff0b1219 */ /* 0x002fe20000011608 */
[----:B------:R-:W-:Y:S02]  /*10960*/  UIMAD.WIDE.U32 UR12, UR16, UR9, URZ ;  /* 0x00000009100c72a5 */ /* 0x000fe4000f8e003f */
[----:B------:R-:W-:Y:S02]  /*10970*/  UIMAD UR18, UR19, UR20, URZ ;  /* 0x00000014131272a4 */ /* 0x000fe4000f8e023f */
[----:B------:R-:W-:Y:S01]  /*10980*/  UIMAD UR17, UR16, UR21, UR17 ;  /* 0x00000015101172a4 */ /* 0x000fe2000f8e0211 */
[----:B------:R-:W-:Y:S01]  /*10990*/  IMAD.U32 R8, RZ, RZ, UR24 ;  /* 0x00000018ff087e24 */ /* 0x000fe2000f8e00ff */
[----:B------:R-:W-:Y:S01]  /*109a0*/  UIADD3 UR18, UR25, UR18, URZ ;  /* 0x0000001219127290 */ /* 0x000fe2000fffe03f */
[----:B------:R-:W-:Y:S01]  /*109b0*/  IMAD.MOV R13, RZ, RZ, -R11 ;  /* 0x000000ffff0d7224 */ /* 0x000fe200078e0a0b */
[----:B------:R-:W-:Y:S01]  /*109c0*/  UIADD3 UR23, UR15, UR23, URZ ;  /* 0x000000170f177290 */ /* 0x000fe2000fffe03f */
[----:B------:R-:W-:Y:S01]  /*109d0*/  IMAD.U32 R9, RZ, RZ, UR25 ;  /* 0x00000019ff097e24 */ /* 0x000fe2000f8e00ff */
[----:B------:R-:W-:Y:S01]  /*109e0*/  UIADD3 UR17, UR13, UR17, URZ ;  /* 0x000000110d117290 */ /* 0x000fe2000fffe03f */
[----:B------:R-:W-:Y:S01]  /*109f0*/  IMAD R13, R80, R13, R15 ;  /* 0x0000000d500d7224 */ /* 0x000fe200078e020f */
[----:B------:R-:W-:Y:S01]  /*10a00*/  SHF.R.S32.HI R9, RZ, 0x1f, R11 ;  /* 0x0000001fff097819 */ /* 0x000fe2000001140b */
[----:B------:R-:W-:-:S03]  /*10a10*/  IMAD.U32 R12, RZ, RZ, UR18 ;  /* 0x00000012ff0c7e24 */ /* 0x000fc6000f8e00ff */
[----:B------:R-:W-:Y:S02]  /*10a20*/  SHF.R.S32.HI R10, RZ, 0x1f, R13 ;  /* 0x0000001fff0a7819 */ /* 0x000fe4000001140d */
[----:B--2---:R-:W-:-:S13]  /*10a30*/  @P0 R2UR UR4, R84 ;  /* 0x00000000540402ca */ /* 0x004fda00000e0000 */
[----:B------:R-:W-:Y:S02]  /*10a40*/  UIADD3 UR14, UP0, UP2, UR12, UR14, UR4 ;  /* 0x0000000e0c0e7290 */ /* 0x000fe4000fa1e004 */
[----:B------:R-:W-:Y:S01]  /*10a50*/  USHF.R.S32.HI UR16, URZ, 0x1f, UR4 ;  /* 0x0000001f3f107899 */ /* 0x000fe20008011404 */
[----:B------:R-:W-:-:S03]  /*10a60*/  ULDC.64 UR12, c[0x0][UR22+0x210] ;  /* 0x00008400160c7abb */ /* 0x000fc60008000a00 */
[----:B------:R-:W-:Y:S01]  /*10a70*/  IADD3 R8, P2, P3, R11, UR14, R8 ;  /* 0x0000000e0b087c10 */ /* 0x000fe2000fb5e008 */
[----:B------:R-:W-:Y:S01]  /*10a80*/  UIADD3.X UR14, UR17, UR23, UR16, UP0, UP2 ;  /* 0x00000017110e7290 */ /* 0x000fe200087e4410 */
[----:B------:R-:W-:-:S04]  /*10a90*/  IMAD R11, R13, UR13, RZ ;  /* 0x0000000d0d0b7c24 */ /* 0x000fc8000f8e02ff */
[----:B------:R-:W-:Y:S01]  /*10aa0*/  IMAD R11, R10, UR12, R11 ;  /* 0x0000000c0a0b7c24 */ /* 0x000fe2000f8e020b */
[----:B------:R-:W-:Y:S01]  /*10ab0*/  IADD3.X R9, R9, UR14, R12, P2, P3 ;  /* 0x0000000e09097c10 */ /* 0x000fe200097e640c */
[----:B------:R-:W-:Y:S01]  /*10ac0*/  ULDC.64 UR14, c[0x0][0xba8] ;  /* 0x0002ea00000e7ab9 */ /* 0x000fe20000000a00 */
        /* <DEDUP_REMOVED lines=12> */
.L_x_4444:
[----:B------:R-:W2:Y:S01]  /*10b90*/  LDL R13, [R1+0x2c] ;  /* 0x00002c00010d7983 */ /* 0x000ea20000100800 */
[----:B-----5:R-:W-:Y:S01]  /*10ba0*/  IMAD R16, R5, R80, RZ ;  /* 0x0000005005107224 */ /* 0x020fe200078e02ff */
        /* <DEDUP_REMOVED lines=8> */
[----:B------:R-:W-:-:S04]  /*10c30*/  ISETP.GE.OR P2, PT, R17, R16, P0 ;  /* 0x000000101100720c */ /* 0x000fc80000746670 */
[----:B------:R-:W-:-:S09]  /*10c40*/  ISETP.GE.OR P0, PT, R13, R16, P0 ;  /* 0x000000100d00720c */ /* 0x000fd20000706670 */
[----:B0-----:R0:W-:Y:S04]  /*10c50*/  @!P2 ST.E desc[UR12][R8.64], R0 ;  /* 0x000000000800a985 */ /* 0x0011e8000c10190c */
[----:B-1----:R0:W-:Y:S01]  /*10c60*/  @!P0 ST.E desc[UR12][R10.64], R4 ;  /* 0x000000040a008985 */ /* 0x0021e2000c10190c */
[----:B------:R-:W-:-:S13]  /*10c70*/  PLOP3.LUT P0, PT, PT, PT, UP1, 0x80, 0x0 ;  /* 0x000000000000781c */ /* 0x000fda0003f0f018 */
[----:B0-----:R-:W-:Y:S05]  /*10c80*/  @P0 BRA `(.L_x_4445) ;  /* 0x0000000c00580947 */ /* 0x001fea0003800000 */
[----:B------:R-:W-:Y:S01]  /*10c90*/  IMAD R2, R221, 0x40, R22 ;  /* 0x00000040dd027824 */ /* 0x000fe200078e0216 */
[----:B------:R-:W-:Y:S01]  /*10ca0*/  ULDC.64 UR12, c[0x0][0x208] ;  /* 0x00008200000c7ab9 */ /* 0x000fe20000000a00 */
[----:B------:R-:W-:Y:S01]  /*10cb0*/  IMAD.MOV.U32 R3, RZ, RZ, 0x2 ;  /* 0x00000002ff037424 */ /* 0x000fe200078e00ff */
[----:B------:R-:W-:Y:S01]  /*10cc0*/  ULDC.64 UR14, c[0x0][0xaa0] ;  /* 0x0002a800000e7ab9 */ /* 0x000fe20000000a00 */
[----:B------:R-:W0:Y:S01]  /*10cd0*/  @P1 LDC R21, c[0x0][0xbf0] ;  /* 0x0002fc00ff151b82 */ /* 0x000e220000000800 */
[----:B------:R-:W-:Y:S01]  /*10ce0*/  R2UR UR17, R197 ;  /* 0x00000000c51172ca */ /* 0x000fe200000e0000 */
[----:B------:R-:W-:-:S03]  /*10cf0*/  IMAD.WIDE R2, R2, R3, UR10 ;  /* 0x0000000a02027e25 */ /* 0x000fc6000f8e0203 */
[C---:B------:R-:W-:Y:S02]  /*10d00*/  IADD3 R9, P4, R2.reuse, 0x1000, RZ ;  /* 0x0000100002097810 */ /* 0x040fe40007f9e0ff */
[C---:B------:R-:W-:Y:S02]  /*10d10*/  IADD3 R13, P3, R2.reuse, 0x2000, RZ ;  /* 0x00002000020d7810 */ /* 0x040fe40007f7e0ff */
[C---:B------:R-:W-:Y:S02]  /*10d20*/  IADD3 R25, P6, R2.reuse, 0x3000, RZ ;  /* 0x0000300002197810 */ /* 0x040fe40007fde0ff */
[C---:B------:R-:W-:Y:S02]  /*10d30*/  IADD3 R29, P5, R2.reuse, 0x4000, RZ ;  /* 0x00004000021d7810 */ /* 0x040fe40007fbe0ff */
[----:B------:R-:W-:Y:S02]  /*10d40*/  IADD3 R33, P2, R2, 0x5000, RZ ;  /* 0x0000500002217810 */ /* 0x000fe40007f5e0ff */
        /* <DEDUP_REMOVED lines=28> */
[C---:B------:R-:W-:Y:S02]  /*10f10*/  LOP3.LUT R7, R2.reuse, 0x380, RZ, 0xc0, !PT ;  /* 0x0000038002077812 */ /* 0x040fe400078ec0ff */
[----:B------:R-:W-:Y:S01]  /*10f20*/  IADD3 R5, P2, R2, 0xb000, RZ ;  /* 0x0000b00002057810 */ /* 0x000fe20007f5e0ff */
[----:B------:R-:W5:Y:S01]  /*10f30*/  LD.E.128 R28, desc[UR12][R28.64] ;  /* 0x0000000c1c1c7980 */ /* 0x000f62000c101d00 */
[----:B------:R-:W-:-:S02]  /*10f40*/  LOP3.LUT R36, R37, 0x380, RZ, 0xc0, !PT ;  /* 0x0000038025247812 */ /* 0x000fc400078ec0ff */
[----:B------:R-:W-:Y:S01]  /*10f50*/  LOP3.LUT R40, R41, 0x380, RZ, 0xc0, !PT ;  /* 0x0000038029287812 */ /* 0x000fe200078ec0ff */
[----:B------:R-:W-:Y:S01]  /*10f60*/  IMAD.X R57, RZ, RZ, R3, P2 ;  /* 0x000000ffff397224 */ /* 0x000fe200010e0603 */
[----:B------:R-:W-:Y:S01]  /*10f70*/  LOP3.LUT R44, R45, 0x380, RZ, 0xc0, !PT ;  /* 0x000003802d2c7812 */ /* 0x000fe200078ec0ff */
[----:B------:R-:W5:Y:S01]  /*10f80*/  LD.E.128 R32, desc[UR12][R32.64] ;  /* 0x0000000c20207980 */ /* 0x000f62000c101d00 */
[----:B------:R-:W-:Y:S02]  /*10f90*/  LOP3.LUT R48, R49, 0x380, RZ, 0xc0, !PT ;  /* 0x0000038031307812 */ /* 0x000fe400078ec0ff */
[----:B------:R-:W-:Y:S02]  /*10fa0*/  LOP3.LUT R52, R53, 0x380, RZ, 0xc0, !PT ;  /* 0x0000038035347812 */ /* 0x000fe400078ec0ff */
[----:B------:R-:W-:Y:S02]  /*10fb0*/  SHF.R.U64 R7, R7, 0x3, RZ ;  /* 0x0000000307077819 */ /* 0x000fe400000012ff */
[----:B------:R-:W-:-:S02]  /*10fc0*/  LOP3.LUT R0, R5, 0x380, RZ, 0xc0, !PT ;  /* 0x0000038005007812 */ /* 0x000fc400078ec0ff */
[----:B------:R-:W-:Y:S02]  /*10fd0*/  SHF.R.U64 R36, R36, 0x3, RZ ;  /* 0x0000000324247819 */ /* 0x000fe400000012ff */
[----:B------:R-:W-:Y:S02]  /*10fe0*/  SHF.R.U64 R40, R40, 0x3, RZ ;  /* 0x0000000328287819 */ /* 0x000fe400000012ff */
[----:B------:R-:W-:Y:S02]  /*10ff0*/  SHF.R.U64 R44, R44, 0x3, RZ ;  /* 0x000000032c2c7819 */ /* 0x000fe400000012ff */
[----:B------:R-:W-:Y:S02]  /*11000*/  SHF.R.U64 R48, R48, 0x3, RZ ;  /* 0x0000000330307819 */ /* 0x000fe400000012ff */
[----:B------:R-:W-:Y:S02]  /*11010*/  SHF.R.U64 R52, R52, 0x3, RZ ;  /* 0x0000000334347819 */ /* 0x000fe400000012ff */
[----:B------:R-:W-:-:S02]  /*11020*/  LOP3.LUT R2, R7, R2, RZ, 0x3c, !PT ;  /* 0x0000000207027212 */ /* 0x000fc400078e3cff */
        /* <DEDUP_REMOVED lines=12> */
[----:B------:R-:W5:Y:S04]  /*110f0*/  LD.E.128 R36, desc[UR12][R36.64] ;  /* 0x0000000c24247980 */ /* 0x000f68000c101d00 */
[----:B------:R1:W5:Y:S04]  /*11100*/  LD.E.128 R4, desc[UR12][R2.64] ;  /* 0x0000000c02047980 */ /* 0x000368000c101d00 */
[----:B------:R-:W5:Y:S04]  /*11110*/  LD.E.128 R40, desc[UR12][R40.64] ;  /* 0x0000000c28287980 */ /* 0x000f68000c101d00 */
[----:B------:R-:W5:Y:S01]  /*11120*/  LD.E.128 R44, desc[UR12][R44.64] ;  /* 0x0000000c2c2c7980 */ /* 0x000f62000c101d00 */
[----:B-1----:R-:W1:Y:S03]  /*11130*/  @P1 LDC R3, c[0x0][0xbec] ;  /* 0x0002fb00ff031b82 */ /* 0x002e660000000800 */
[----:B------:R-:W5:Y:S04]  /*11140*/  LD.E.128 R48, desc[UR12][R48.64] ;  /* 0x0000000c30307980 */ /* 0x000f68000c101d00 */
[----:B------:R-:W5:Y:S04]  /*11150*/  LD.E.128 R52, desc[UR12][R52.64] ;  /* 0x0000000c34347980 */ /* 0x000f68000c101d00 */
[----:B------:R-:W5:Y:S01]  /*11160*/  LD.E.128 R56, desc[UR12][R56.64] ;  /* 0x0000000c38387980 */ /* 0x000f62000c101d00 */
[----:B------:R-:W-:-:S02]  /*11170*/  UIMAD UR12, UR16, UR14, URZ ;  /* 0x0000000e100c72a4 */ /* 0x000fc4000f8e023f */
[----:B------:R-:W-:Y:S01]  /*11180*/  UIMAD.WIDE.U32 UR10, UR4, UR14, URZ ;  /* 0x0000000e040a72a5 */ /* 0x000fe2000f8e003f */
[----:B------:R-:W-:Y:S01]  /*11190*/  IMAD R0, R194, 0x20, R221 ;  /* 0x00000020c2007824 */ /* 0x000fe200078e02dd */
[----:B------:R-:W-:Y:S01]  /*111a0*/  UIMAD UR12, UR4, UR15, UR12 ;  /* 0x0000000f040c72a4 */ /* 0x000fe2000f8e020c */
[----:B------:R-:W-:Y:S01]  /*111b0*/  @!PT LDS RZ, [RZ] ;  /* 0x00000000fffff984 */ /* 0x000fe20000000800 */
[----:B------:R-:W-:Y:S01]  /*111c0*/  @!PT LDS RZ, [RZ] ;  /* 0x00000000fffff984 */ /* 0x000fe20000000800 */
[----:B------:R-:W-:Y:S01]  /*111d0*/  @!PT LDS RZ, [RZ] ;  /* 0x00000000fffff984 */ /* 0x000fe20000000800 */
[----:B------:R-:W-:Y:S01]  /*111e0*/  @!PT LDS RZ, [RZ] ;  /* 0x00000000fffff984 */ /* 0x000fe20000000800 */
[----:B------:R2:W-:Y:S06]  /*111f0*/  MEMBAR.ALL.CTA ;  /* 0x0000000000007992 */ /* 0x0005ec0000008000 */
[----:B--2---:R-:W2:Y:S01]  /*11200*/  FENCE.VIEW.ASYNC.S ;  /* 0x00000000000073c6 */ /* 0x004ea20000000000 */
[----:B------:R-:W-:-:S03]  /*11210*/  UIADD3 UR11, UR11, UR12, URZ ;  /* 0x0000000c0b0b7290 */ /* 0x000fc6000fffe03f */
[----:B------:R-:W-:Y:S01]  /*11220*/  ULDC.64 UR12, c[0x0][0xae8] ;  /* 0x0002ba00000c7ab9 */ /* 0x000fe20000000a00 */
[----:B------:R-:W-:Y:S01]  /*11230*/  VIADD R20, R0, UR60 ;  /* 0x0000003c00147c36 */ /* 0x000fe20008000000 */
[----:B------:R-:W-:Y:S02]  /*11240*/  UIMAD.WIDE.U32 UR10, UR17, UR12, UR10 ;  /* 0x0000000c110a72a5 */ /* 0x000fe4000f8e000a */
[----:B------:R-:W-:Y:S01]  /*11250*/  USHF.R.S32.HI UR4, URZ, 0x1f, UR9 ;  /* 0x0000001f3f047899 */ /* 0x000fe20008011409 */
[----:B-1----:R-:W-:Y:S01]  /*11260*/  @P1 IMAD.HI.U32 R0, R20, R3, RZ ;  /* 0x0000000314001227 */ /* 0x002fe200078e00ff */
[----:B------:R-:W-:-:S03]  /*11270*/  UIMAD UR11, UR17, UR13, UR11 ;  /* 0x0000000d110b72a4 */ /* 0x000fc6000f8e020b */
[----:B------:R-:W-:Y:S02]  /*11280*/  ULDC.64 UR12, c[0x0][0xaf0] ;  /* 0x0002bc00000c7ab9 */ /* 0x000fe40000000a00 */
[----:B------:R-:W-:Y:S01]  /*11290*/  UIMAD UR4, UR4, UR12, URZ ;  /* 0x0000000c040472a4 */ /* 0x000fe2000f8e023f */
[----:B------:R-:W-:Y:S01]  /*112a0*/  IMAD.MOV.U32 R17, RZ, RZ, R20 ;  /* 0x000000ffff117224 */ /* 0x000fe200078e0014 */
[----:B0-----:R-:W-:Y:S01]  /*112b0*/  @P1 SHF.R.U32.HI R17, RZ, R21, R0 ;  /* 0x00000015ff111219 */ /* 0x001fe20000011600 */
[----:B------:R-:W-:Y:S02]  /*112c0*/  UIMAD.WIDE.U32 UR10, UR9, UR12, UR10 ;  /* 0x0000000c090a72a5 */ /* 0x000fe4000f8e000a */
[----:B------:R-:W-:Y:S01]  /*112d0*/  UIMAD UR4, UR9, UR13, UR4 ;  /* 0x0000000d090472a4 */ /* 0x000fe2000f8e0204 */
[--C-:B------:R-:W-:Y:S01]  /*112e0*/  SHF.R.S32.HI R0, RZ, 0x1f, R17.reuse ;  /* 0x0000001fff007819 */ /* 0x100fe20000011411 */
[----:B------:R-:W-:Y:S01]  /*112f0*/  IMAD.MOV R21, RZ, RZ, -R17 ;  /* 0x000000ffff157224 */ /* 0x000fe200078e0a11 */
[----:B------:R-:W-:Y:S01]  /*11300*/  ULDC.64 UR12, c[0x0][0xae0] ;  /* 0x0002b800000c7ab9 */ /* 0x000fe20000000a00 */
[----:B------:R-:W-:-:S02]  /*11310*/  UIADD3 UR4, UR11, UR4, URZ ;  /* 0x000000040b047290 */ /* 0x000fc4000fffe03f */
[----:B------:R-:W-:Y:S02]  /*11320*/  IMAD.U32 R3, RZ, RZ, UR11 ;  /* 0x0000000bff037e24 */ /* 0x000fe4000f8e00ff */
[----:B------:R-:W-:Y:S02]  /*11330*/  IMAD R0, R0, UR12, RZ ;  /* 0x0000000c00007c24 */ /* 0x000fe4000f8e02ff */
[----:B------:R-:W-:Y:S02]  /*11340*/  IMAD R21, R80, R21, R20 ;  /* 0x0000001550157224 */ /* 0x000fe400078e0214 */
[----:B------:R-:W-:Y:S01]  /*11350*/  IMAD.U32 R2, RZ, RZ, UR10 ;  /* 0x0000000aff027e24 */ /* 0x000fe2000f8e00ff */
[----:B------:R-:W-:Y:S01]  /*11360*/  ULDC.64 UR10, c[0x0][0xad8] ;  /* 0x0002b600000a7ab9 */ /* 0x000fe20000000a00 */
[----:B------:R-:W-:Y:S02]  /*11370*/  IMAD.U32 R3, RZ, RZ, UR4 ;  /* 0x00000004ff037e24 */ /* 0x000fe4000f8e00ff */
[C---:B------:R-:W-:Y:S01]  /*11380*/  IMAD R61, R17.reuse, UR13, R0 ;  /* 0x0000000d113d7c24 */ /* 0x040fe2000f8e0200 */
[----:B------:R-:W-:Y:S01]  /*11390*/  SHF.R.S32.HI R0, RZ, 0x1f, R21 ;  /* 0x0000001fff007819 */ /* 0x000fe20000011415 */
[----:B------:R-:W-:-:S04]  /*113a0*/  IMAD.WIDE.U32 R2, R17, UR12, R2 ;  /* 0x0000000c11027c25 */ /* 0x000fc8000f8e0002 */
[----:B------:R-:W-:Y:S02]  /*113b0*/  VIADD R63, R221, UR60 ;  /* 0x0000003cdd3f7c36 */ /* 0x000fe40008000000 */
[----:B------:R-:W-:Y:S02]  /*113c0*/  IMAD.IADD R3, R3, 0x1, R61 ;  /* 0x0000000103037824 */ /* 0x000fe400078e023d */
[----:B------:R-:W-:Y:S02]  /*113d0*/  IMAD R0, R0, UR10, RZ ;  /* 0x0000000a00007c24 */ /* 0x000fe4000f8e02ff */
[----:B------:R-:W-:Y:S01]  /*113e0*/  VIADD R17, R63, 0x20 ;  /* 0x000000203f117836 */ /* 0x000fe20000000000 */
[----:B------:R-:W-:Y:S01]  /*113f0*/  UIADD3 UR8, UR8, 0x30820, URZ ;  /* 0x0003082008087890 */ /* 0x000fe2000fffe03f */
[C---:B------:R-:W-:Y:S02]  /*11400*/  IMAD R61, R21.reuse, UR11, R0 ;  /* 0x0000000b153d7c24 */ /* 0x040fe4000f8e0200 */
[----:B------:R-:W-:Y:S01]  /*11410*/  IMAD.WIDE.U32 R2, R21, UR10, R2 ;  /* 0x0000000a15027c25 */ /* 0x000fe2000f8e0002 */
[-C--:B------:R-:W-:Y:S01]  /*11420*/  ISETP.GE.AND P1, PT, R17, R16.reuse, PT ;  /* 0x000000101100720c */ /* 0x080fe20003f26270 */
[----:B------:R-:W-:Y:S01]  /*11430*/  ULDC.64 UR10, c[0x0][0xa80] ;  /* 0x0002a000000a7ab9 */ /* 0x000fe20000000a00 */
[C---:B------:R-:W-:Y:S01]  /*11440*/  ISETP.GE.AND P2, PT, R63.reuse, R16, PT ;  /* 0x000000103f00720c */ /* 0x040fe20003f46270 */
[----:B------:R-:W-:Y:S01]  /*11450*/  VIADD R17, R63, 0x40 ;  /* 0x000000403f117836 */ /* 0x000fe20000000000 */
[----:B------:R-:W-:Y:S01]  /*11460*/  UPRMT UR8, URZ, 0x654, UR8 ;  /* 0x000006543f087896 */ /* 0x000fe20008000008 */
[----:B------:R-:W-:Y:S01]  /*11470*/  IMAD.IADD R3, R3, 0x1, R61 ;  /* 0x0000000103037824 */ /* 0x000fe200078e023d */
[----:B------:R-:W-:-:S02]  /*11480*/  LEA R0, P3, R2, UR10, 0x1 ;  /* 0x0000000a02007c11 */ /* 0x000fc4000f8608ff */
[----:B------:R-:W-:Y:S02]  /*11490*/  ISETP.GE.AND P0, PT, R17, R16, PT ;  /* 0x000000101100720c */ /* 0x000fe40003f06270 */
[----:B------:R-:W-:Y:S01]  /*114a0*/  LEA.HI.X R17, R2, UR11, R3, 0x1, P3 ;  /* 0x0000000b02117c11 */ /* 0x000fe200098f0c03 */
[----:B------:R-:W-:Y:S01]  /*114b0*/  VIADD R64, R22, 0x40 ;  /* 0x0000004016407836 */ /* 0x000fe20000000000 */
[----:B--2---:R0:W1:Y:S01]  /*114c0*/  SHFL.IDX PT, R60, R0, RZ, 0x181f ;  /* 0x00181fff003c7589 */ /* 0x00406200000e0000 */
[----:B------:R-:W-:Y:S01]  /*114d0*/  SYNCS.ARRIVE.TRANS64.RED.A1T0 RZ, [UR8], RZ ;  /* 0x000000ffffff79a7 */ /* 0x000fe20008100408 */
[----:B------:R-:W-:Y:S02]  /*114e0*/  BSSY B1, `(.L_x_4446) ;  /* 0x0000014000017945 */ /* 0x000fe40003800000 */
        /* <DEDUP_REMOVED lines=11> */
[-C--:B------:R-:W-:Y:S02]  /*115a0*/  @!P3 LEA R20, P5, R64, R60.reuse, 0x1 ;  /* 0x0000003c4014b211 */ /* 0x080fe400078a08ff */
[-C--:B--2---:R-:W-:Y:S02]  /*115b0*/  @!P4 LEA.HI.X R3, R22, R61.reuse, R62, 0x1, P6 ;  /* 0x0000003d1603c211 */ /* 0x084fe400030f0c3e */
[C---:B------:R-:W-:Y:S02]  /*115c0*/  @!P2 LEA R60, P6, R193.reuse, R60, 0x1 ;  /* 0x0000003cc13ca211 */ /* 0x040fe400078c08ff */
[-C--:B------:R-:W-:Y:S01]  /*115d0*/  @!P3 LEA.HI.X R21, R64, R61.reuse, R65, 0x1, P5 ;  /* 0x0000003d4015b211 */ /* 0x080fe200028f0c41 */
[----:B-----5:R3:W-:Y:S01]  /*115e0*/  @!P4 ST.E.128 desc[UR8][R2.64], R4 ;  /* 0x000000040200c985 */ /* 0x0207e2000c101d08 */
[----:B------:R-:W-:-:S03]  /*115f0*/  @!P2 LEA.HI.X R61, R193, R61, R66, 0x1, P6 ;  /* 0x0000003dc13da211 */ /* 0x000fc600030f0c42 */
[----:B------:R3:W-:Y:S04]  /*11600*/  @!P3 ST.E.128 desc[UR8][R20.64], R28 ;  /* 0x0000001c1400b985 */ /* 0x0007e8000c101d08 */
[----:B------:R3:W-:Y:S02]  /*11610*/  @!P2 ST.E.128 desc[UR8][R60.64], R44 ;  /* 0x0000002c3c00a985 */ /* 0x0007e4000c101d08 */
.L_x_4447:
[----:B------:R-:W-:Y:S05]  /*11620*/  BSYNC B1 ;  /* 0x0000000000017941 */ /* 0x000fea0003800000 */
.L_x_4446:
        /* <DEDUP_REMOVED lines=8> */
[----:B------:R-:W-:-:S09]  /*116b0*/  ISETP.GE.AND P6, PT, R193, UR4, PT ;  /* 0x00000004c1007c0c */ /* 0x000fd2000bfc6270 */
[-C--:B0-----:R-:W-:Y:S02]  /*116c0*/  @!P4 LEA R2, P1, R22, R6.reuse, 0x1 ;  /* 0x000000061602c211 */ /* 0x081fe400078208ff */
[-C--:B------:R-:W-:Y:S02]  /*116d0*/  @!P5 LEA R4, P2, R64, R6.reuse, 0x1 ;  /* 0x000000064004d211 */ /* 0x080fe400078408ff */
[C---:B------:R-:W-:Y:S02]  /*116e0*/  @!P6 LEA R6, P3, R193.reuse, R6, 0x1 ;  /* 0x00000006c106e211 */ /* 0x040fe400078608ff */
[-C--:B----4-:R-:W-:Y:S02]  /*116f0*/  @!P4 LEA.HI.X R3, R22, R7.reuse, R62, 0x1, P1 ;  /* 0x000000071603c211 */ /* 0x090fe400008f0c3e */
[-C--:B------:R-:W-:Y:S02]  /*11700*/  @!P5 LEA.HI.X R5, R64, R7.reuse, R65, 0x1, P2 ;  /* 0x000000074005d211 */ /* 0x080fe400010f0c41 */
[----:B------:R-:W-:Y:S01]  /*11710*/  @!P6 LEA.HI.X R7, R193, R7, R66, 0x1, P3 ;  /* 0x00000007c107e211 */ /* 0x000fe200018f0c42 */
[----:B------:R0:W-:Y:S04]  /*11720*/  @!P4 ST.E.128 desc[UR8][R2.64], R8 ;  /* 0x000000080200c985 */ /* 0x0001e8000c101d08 */
[----:B------:R0:W-:Y:S04]  /*11730*/  @!P5 ST.E.128 desc[UR8][R4.64], R32 ;  /* 0x000000200400d985 */ /* 0x0001e8000c101d08 */
[----:B------:R0:W-:Y:S02]  /*11740*/  @!P6 ST.E.128 desc[UR8][R6.64], R48 ;  /* 0x000000300600e985 */ /* 0x0001e4000c101d08 */
.L_x_4449:
[----:B------:R-:W-:Y:S05]  /*11750*/  BSYNC B1 ;  /* 0x0000000000017941 */ /* 0x000fea0003800000 */
.L_x_4448:
        /* <DEDUP_REMOVED lines=18> */
.L_x_4451:
[----:B------:R-:W-:Y:S05]  /*11880*/  BSYNC B1 ;  /* 0x0000000000017941 */ /* 0x000fea0003800000 */
.L_x_4450:
        /* <DEDUP_REMOVED lines=22> */
.L_x_4445:
        /* <DEDUP_REMOVED lines=39> */
[----:B------:R-:W-:Y:S02]  /*11c60*/  UIMAD UR4, UR17, UR13, UR11 ;  /* 0x0000000d110472a4 */ /* 0x000fe4000f8e020b */
[----:B------:R-:W-:Y:S01]  /*11c70*/  IMAD.U32 R5, RZ, RZ, UR11 ;  /* 0x0000000bff057e24 */ /* 0x000fe2000f8e00ff */
[----:B------:R-:W-:Y:S01]  /*11c80*/  SHF.R.S32.HI R95, RZ, 0x1f, R220 ;  /* 0x0000001fff5f7819 */ /* 0x000fe200000114dc */
[----:B------:R-:W-:Y:S01]  /*11c90*/  ULDC.64 UR12, c[0x0][0xb30] ;  /* 0x0002cc00000c7ab9 */ /* 0x000fe20000000a00 */
[----:B------:R-:W-:-:S02]  /*11ca0*/  IMAD R11, R80, R11, R15 ;  /* 0x0000000b500b7224 */ /* 0x000fc400078e020f */
[----:B------:R-:W-:Y:S02]  /*11cb0*/  IMAD R0, R0, UR12, RZ ;  /* 0x0000000c00007c24 */ /* 0x000fe4000f8e02ff */
[----:B------:R-:W-:Y:S01]  /*11cc0*/  IMAD.U32 R4, RZ, RZ, UR10 ;  /* 0x0000000aff047e24 */ /* 0x000fe2000f8e00ff */
[----:B------:R-:W-:Y:S01]  /*11cd0*/  ULDC.64 UR10, c[0x0][0xb28] ;  /* 0x0002ca00000a7ab9 */ /* 0x000fe20000000a00 */
[----:B------:R-:W-:Y:S02]  /*11ce0*/  IMAD.U32 R5, RZ, RZ, UR4 ;  /* 0x00000004ff057e24 */ /* 0x000fe4000f8e00ff */
[C---:B------:R-:W-:Y:S01]  /*11cf0*/  IMAD R15, R9.reuse, UR13, R0 ;  /* 0x0000000d090f7c24 */ /* 0x040fe2000f8e0200 */
[----:B------:R-:W-:Y:S01]  /*11d00*/  SHF.R.S32.HI R0, RZ, 0x1f, R11 ;  /* 0x0000001fff007819 */ /* 0x000fe2000001140b */
[----:B------:R-:W-:-:S04]  /*11d10*/  IMAD.WIDE.U32 R4, R9, UR12, R4 ;  /* 0x0000000c09047c25 */ /* 0x000fc8000f8e0004 */
[----:B------:R-:W-:Y:S02]  /*11d20*/  IMAD R0, R0, UR10, RZ ;  /* 0x0000000a00007c24 */ /* 0x000fe4000f8e02ff */
[----:B------:R-:W-:Y:S02]  /*11d30*/  IMAD.IADD R5, R5, 0x1, R15 ;  /* 0x0000000105057824 */ /* 0x000fe400078e020f */
[C---:B------:R-:W-:Y:S02]  /*11d40*/  IMAD R9, R11.reuse, UR11, R0 ;  /* 0x0000000b0b097c24 */ /* 0x040fe4000f8e0200 */
[----:B------:R-:W-:Y:S01]  /*11d50*/  IMAD.WIDE.U32 R4, R11, UR10, R4 ;  /* 0x0000000a0b047c25 */ /* 0x000fe2000f8e0004 */
[----:B------:R-:W-:-:S03]  /*11d60*/  ULDC.64 UR10, c[0x0][0xb00] ;  /* 0x0002c000000a7ab9 */ /* 0x000fc60000000a00 */
        /* <DEDUP_REMOVED lines=28> */
[----:B------:R-:W-:Y:S01]  /*11f30*/  @!P3 ST.E.64 desc[UR8][R80.64], R36 ;  /* 0x000000245000b985 */ /* 0x000fe2000c101b08 */
[----:B------:R-:W-:-:S02]  /*11f40*/  ISETP.GE.AND P2, PT, R213, UR4, PT ;  /* 0x00000004d5007c0c */ /* 0x000fc4000bf46270 */
[----:B------:R-:W-:Y:S01]  /*11f50*/  @!P5 LEA R84, P6, R216, R4, 0x2 ;  /* 0x00000004d854d211 */ /* 0x000fe200078c10ff */
[----:B------:R-:W-:Y:S01]  /*11f60*/  @!P4 ST.E.64 desc[UR8][R82.64], R40 ;  /* 0x000000285200c985 */ /* 0x000fe2000c101b08 */
[----:B------:R-:W-:Y:S02]  /*11f70*/  ISETP.GE.AND P3, PT, R212, UR4, PT ;  /* 0x00000004d4007c0c */ /* 0x000fe4000bf66270 */
[----:B------:R-:W-:-:S03]  /*11f80*/  @!P5 LEA.HI.X R85, R216, R5, R91, 0x2, P6 ;  /* 0x00000005d855d211 */ /* 0x000fc600030f145b */
[CC--:B-1----:R-:W-:Y:S02]  /*11f90*/  @!P0 LEA R8, P4, R215.reuse, R4.reuse, 0x2 ;  /* 0x00000004d7088211 */ /* 0x0c2fe400078810ff */
[----:B------:R-:W-:Y:S01]  /*11fa0*/  @!P5 ST.E.64 desc[UR8][R84.64], R44 ;  /* 0x0000002c5400d985 */ /* 0x000fe2000c101b08 */
        /* <DEDUP_REMOVED lines=9> */
[-C--:B------:R-:W-:Y:S02]  /*12040*/  @!P3 LEA R24, P6, R212, R4.reuse, 0x2 ;  /* 0x00000004d418b211 */ /* 0x080fe400078c10ff */
[----:B------:R-:W-:Y:S01]  /*12050*/  ISETP.GE.AND P1, PT, R208, UR4, PT ;  /* 0x00000004d0007c0c */ /* 0x000fe2000bf26270 */
[----:B------:R2:W-:Y:S01]  /*12060*/  @!P2 ST.E.64 desc[UR8][R14.64], R56 ;  /* 0x000000380e00a985 */ /* 0x0005e2000c101b08 */
[----:B------:R-:W-:Y:S02]  /*12070*/  ISETP.GE.AND P2, PT, R209, UR4, PT ;  /* 0x00000004d1007c0c */ /* 0x000fe4000bf46270 */
[----:B------:R-:W-:-:S02]  /*12080*/  @!P4 LEA R28, P0, R211, R4, 0x2 ;  /* 0x00000004d31cc211 */ /* 0x000fc400078010ff */
[-C--:B------:R-:W-:Y:S02]  /*12090*/  @!P3 LEA.HI.X R25, R212, R5.reuse, R87, 0x2, P6 ;  /* 0x00000005d419b211 */ /* 0x080fe400030f1457 */
[-C--:B------:R-:W-:Y:S02]  /*120a0*/  @!P4 LEA.HI.X R29, R211, R5.reuse, R86, 0x2, P0 ;  /* 0x00000005d31dc211 */ /* 0x080fe400000f1456 */
[----:B------:R-:W-:Y:S01]  /*120b0*/  ISETP.GE.AND P0, PT, R207, UR4, PT ;  /* 0x00000004cf007c0c */ /* 0x000fe2000bf06270 */
[----:B------:R-:W-:Y:S01]  /*120c0*/  @!P3 ST.E.64 desc[UR8][R24.64], R60 ;  /* 0x0000003c1800b985 */ /* 0x000fe2000c101b08 */
[-C--:B------:R-:W-:Y:S02]  /*120d0*/  @!P5 LEA R32, P6, R210, R4.reuse, 0x2 ;  /* 0x00000004d220d211 */ /* 0x080fe400078c10ff */
[----:B-1----:R-:W-:Y:S01]  /*120e0*/  @!P1 LEA R10, P3, R208, R4, 0x2 ;  /* 0x00000004d00a9211 */ /* 0x002fe200078610ff */
[----:B------:R1:W-:Y:S01]  /*120f0*/  @!P4 ST.E.64 desc[UR8][R28.64], R64 ;  /* 0x000000401c00c985 */ /* 0x0003e2000c101b08 */
[----:B------:R-:W-:-:S02]  /*12100*/  @!P5 LEA.HI.X R33, R210, R5, R237, 0x2, P6 ;  /* 0x00000005d221d211 */ /* 0x000fc400030f14ed */
[-C--:B------:R-:W-:Y:S02]  /*12110*/  @!P2 LEA R8, P6, R209, R4.reuse, 0x2 ;  /* 0x00000004d108a211 */ /* 0x080fe400078c10ff */
[----:B------:R-:W-:Y:S01]  /*12120*/  ISETP.GE.AND P4, PT, R205, UR4, PT ;  /* 0x00000004cd007c0c */ /* 0x000fe2000bf86270 */
[----:B------:R3:W-:Y:S01]  /*12130*/  @!P5 ST.E.64 desc[UR8][R32.64], R68 ;  /* 0x000000442000d985 */ /* 0x0007e2000c101b08 */
[----:B------:R-:W-:Y:S02]  /*12140*/  ISETP.GE.AND P5, PT, R206, UR4, PT ;  /* 0x00000004ce007c0c */ /* 0x000fe4000bfa6270 */
[-C--:B------:R-:W-:Y:S02]  /*12150*/  @!P2 LEA.HI.X R9, R209, R5.reuse, R236, 0x2, P6 ;  /* 0x00000005d109a211 */ /* 0x080fe400030f14ec */
[----:B--2---:R-:W-:Y:S02]  /*12160*/  @!P0 LEA R14, P6, R207, R4, 0x2 ;  /* 0x00000004cf0e8211 */ /* 0x004fe400078c10ff */
[----:B------:R-:W-:Y:S01]  /*12170*/  @!P1 LEA.HI.X R11, R208, R5, R235, 0x2, P3 ;  /* 0x00000005d00b9211 */ /* 0x000fe200018f14eb */
[----:B------:R-:W-:Y:S01]  /*12180*/  @!P2 ST.E.64 desc[UR8][R8.64], R72 ;  /* 0x000000480800a985 */ /* 0x000fe2000c101b08 */
[----:B------:R-:W-:-:S02]  /*12190*/  ISETP.GE.AND P3, PT, R204, UR4, PT ;  /* 0x00000004cc007c0c */ /* 0x000fc4000bf66270 */
[-C--:B------:R-:W-:Y:S01]  /*121a0*/  @!P0 LEA.HI.X R15, R207, R5.reuse, R234, 0x2, P6 ;  /* 0x00000005cf0f8211 */ /* 0x080fe200030f14ea */
[----:B------:R-:W-:Y:S01]  /*121b0*/  @!P1 ST.E.64 desc[UR8][R10.64], R76 ;  /* 0x0000004c0a009985 */ /* 0x000fe2000c101b08 */
[-C--:B-1----:R-:W-:Y:S02]  /*121c0*/  @!P4 LEA R28, P2, R205, R4.reuse, 0x2 ;  /* 0x00000004cd1cc211 */ /* 0x082fe400078410ff */
[C---:B------:R-:W-:Y:S01]  /*121d0*/  @!P5 LEA R24, P1, R206.reuse, R4, 0x2 ;  /* 0x00000004ce18d211 */ /* 0x040fe200078210ff */
[----:B------:R1:W-:Y:S01]  /*121e0*/  @!P0 ST.E.64 desc[UR8][R14.64], R2 ;  /* 0x000000020e008985 */ /* 0x0003e2000c101b08 */
[----:B------:R-:W-:Y:S02]  /*121f0*/  ISETP.GE.AND P0, PT, R203, UR4, PT ;  /* 0x00000004cb007c0c */ /* 0x000fe4000bf06270 */
[----:B------:R-:W-:Y:S02]  /*12200*/  @!P5 LEA.HI.X R25, R206, R5, R233, 0x2, P1 ;  /* 0x00000005ce19d211 */ /* 0x000fe400008f14e9 */
[----:B------:R-:W-:-:S02]  /*12210*/  ISETP.GE.AND P1, PT, R202, UR4, PT ;  /* 0x00000004ca007c0c */ /* 0x000fc4000bf26270 */
[CC--:B---3--:R-:W-:Y:S01]  /*12220*/  @!P3 LEA R32, P6, R204.reuse, R4.reuse, 0x2 ;  /* 0x00000004cc20b211 */ /* 0x0c8fe200078c10ff */
[----:B------:R2:W-:Y:S01]  /*12230*/  @!P5 ST.E.64 desc[UR8][R24.64], R6 ;  /* 0x000000061800d985 */ /* 0x0005e2000c101b08 */
[-C--:B------:R-:W-:Y:S02]  /*12240*/  @!P4 LEA.HI.X R29, R205, R5.reuse, R232, 0x2, P2 ;  /* 0x00000005cd1dc211 */ /* 0x080fe400010f14e8 */
[----:B------:R-:W-:Y:S02]  /*12250*/  @!P3 LEA.HI.X R33, R204, R5, R231, 0x2, P6 ;  /* 0x00000005cc21b211 */ /* 0x000fe400030f14e7 */
[----:B------:R-:W-:Y:S01]  /*12260*/  ISETP.GE.AND P2, PT, R199, UR4, PT ;  /* 0x00000004c7007c0c */ /* 0x000fe2000bf46270 */
[----:B------:R3:W-:Y:S01]  /*12270*/  @!P4 ST.E.64 desc[UR8][R28.64], R20 ;  /* 0x000000141c00c985 */ /* 0x0007e2000c101b08 */
[----:B------:R-:W-:Y:S02]  /*12280*/  ISETP.GE.AND P4, PT, R201, UR4, PT ;  /* 0x00000004c9007c0c */ /* 0x000fe4000bf86270 */
[----:B-1----:R-:W-:Y:S01]  /*12290*/  @!P0 LEA R2, P5, R203, R4, 0x2 ;  /* 0x00000004cb028211 */ /* 0x002fe200078a10ff */
[----:B------:R3:W-:Y:S01]  /*122a0*/  @!P3 ST.E.64 desc[UR8][R32.64], R120 ;  /* 0x000000782000b985 */ /* 0x0007e2000c101b08 */
[----:B------:R-:W-:-:S02]  /*122b0*/  ISETP.GE.AND P3, PT, R200, UR4, PT ;  /* 0x00000004c8007c0c */ /* 0x000fc4000bf66270 */
[-C--:B------:R-:W-:Y:S02]  /*122c0*/  @!P0 LEA.HI.X R3, R203, R5.reuse, R230, 0x2, P5 ;  /* 0x00000005cb038211 */ /* 0x080fe400028f14e6 */
[----:B------:R-:W-:Y:S02]  /*122d0*/  ISETP.GE.AND P5, PT, R198, UR4, PT ;  /* 0x00000004c6007c0c */ /* 0x000fe4000bfa6270 */
[CC--:B------:R-:W-:Y:S01]  /*122e0*/  @!P1 LEA R8, P6, R202.reuse, R4.reuse, 0x2 ;  /* 0x00000004ca089211 */ /* 0x0c0fe200078c10ff */
[----:B------:R3:W-:Y:S02]  /*122f0*/  @!P0 ST.E.64 desc[UR8][R2.64], R96 ;  /* 0x0000006002008985 */ /* 0x0007e4000c101b08 */
[-C--:B--2---:R-:W-:Y:S02]  /*12300*/  @!P4 LEA R6, P0, R201, R4.reuse, 0x2 ;  /* 0x00000004c906c211 */ /* 0x084fe400078010ff */
[----:B------:R-:W-:Y:S02]  /*12310*/  @!P1 LEA.HI.X R9, R202, R5, R229, 0x2, P6 ;  /* 0x00000005ca099211 */ /* 0x000fe400030f14e5 */
[----:B------:R-:W-:-:S02]  /*12320*/  @!P3 LEA R10, P6, R200, R4, 0x2 ;  /* 0x00000004c80ab211 */ /* 0x000fc400078c10ff */
[-C--:B------:R-:W-:Y:S01]  /*12330*/  @!P4 LEA.HI.X R7, R201, R5.reuse, R228, 0x2, P0 ;  /* 0x00000005c907c211 */ /* 0x080fe200000f14e4 */
[----:B------:R3:W-:Y:S01]  /*12340*/  @!P1 ST.E.64 desc[UR8][R8.64], R100 ;  /* 0x0000006408009985 */ /* 0x0007e2000c101b08 */
[CC--:B------:R-:W-:Y:S02]  /*12350*/  @!P2 LEA R14, P1, R199.reuse, R4.reuse, 0x2 ;  /* 0x00000004c70ea211 */ /* 0x0c0fe400078210ff */
        /* <DEDUP_REMOVED lines=8> */
.L_x_4454:
[----:B------:R-:W-:Y:S05]  /*123e0*/  BSYNC B1 ;  /* 0x0000000000017941 */ /* 0x000fea0003800000 */
.L_x_4453:
[----:B------:R-:W-:Y:S01]  /*123f0*/  ISETP.GE.AND P0, PT, R13, R16, PT ;  /* 0x000000100d00720c */ /* 0x000fe20003f06270 */
[----:B--23--:R2:W3:Y:S04]  /*12400*/  SHFL.IDX PT, R5, R12, 0x1, 0x1c1f ;  /* 0x003c1f000c057f89 */ /* 0x00c4e800000e0000 */
[----:B-1----:R2:W1:Y:S08]  /*12410*/  SHFL.IDX PT, R4, R0, 0x1, 0x1c1f ;  /* 0x003c1f0000047f89 */ /* 0x00247000000e0000 */
[----:B--2---:R-:W-:Y:S05]  /*12420*/  @P0 BRA `(.L_x_4452) ;  /* 0x0000001400600947 */ /* 0x004fea0003800000 */
        /* <DEDUP_REMOVED lines=8> */
[----:B---3--:R-:W-:Y:S02]  /*124b0*/  @!P1 IMAD.WIDE R2, R19, 0x4, R4 ;  /* 0x0000000413029825 */ /* 0x008fe400078e0204 */
        /* <DEDUP_REMOVED lines=11> */
[----:B0-----:R-:W-:-:S03]  /*12570*/  @!P3 LEA R12, P6, R217, R4, 0x2 ;  /* 0x00000004d90cb211 */ /* 0x001fc600078c10ff */
[----:B------:R0:W-:Y:S01]  /*12580*/  @!P4 ST.E.64 desc[UR8][R10.64], R38 ;  /* 0x000000260a00c985 */ /* 0x0001e2000c101b08 */
[CC--:B-1----:R-:W-:Y:S02]  /*12590*/  @!P0 LEA R2, P4, R216.reuse, R4.reuse, 0x2 ;  /* 0x00000004d8028211 */ /* 0x0c2fe400078810ff */
[-C--:B------:R-:W-:Y:S02]  /*125a0*/  @!P3 LEA.HI.X R13, R217, R5.reuse, R92, 0x2, P6 ;  /* 0x00000005d90db211 */ /* 0x080fe400030f145c */
[----:B------:R-:W-:Y:S02]  /*125b0*/  @!P0 LEA.HI.X R3, R216, R5, R91, 0x2, P4 ;  /* 0x00000005d8038211 */ /* 0x000fe400020f145b */
[----:B------:R-:W-:Y:S01]  /*125c0*/  ISETP.GE.AND P4, PT, R212, UR4, PT ;  /* 0x00000004d4007c0c */ /* 0x000fe2000bf86270 */
[----:B------:R1:W-:Y:S01]  /*125d0*/  @!P3 ST.E.64 desc[UR8][R12.64], R42 ;  /* 0x0000002a0c00b985 */ /* 0x0003e2000c101b08 */
[----:B------:R-:W-:Y:S02]  /*125e0*/  ISETP.GE.AND P3, PT, R213, UR4, PT ;  /* 0x00000004d5007c0c */ /* 0x000fe4000bf66270 */
[-C--:B--2---:R-:W-:Y:S01]  /*125f0*/  @!P1 LEA R6, P5, R215, R4.reuse, 0x2 ;  /* 0x00000004d7069211 */ /* 0x084fe200078a10ff */
[----:B------:R2:W-:Y:S01]  /*12600*/  @!P0 ST.E.64 desc[UR8][R2.64], R46 ;  /* 0x0000002e02008985 */ /* 0x0005e2000c101b08 */
[----:B------:R-:W-:-:S02]  /*12610*/  @!P2 LEA R14, P6, R214, R4, 0x2 ;  /* 0x00000004d60ea211 */ /* 0x000fc400078c10ff */
[-C--:B------:R-:W-:Y:S02]  /*12620*/  @!P1 LEA.HI.X R7, R215, R5.reuse, R90, 0x2, P5 ;  /* 0x00000005d7079211 */ /* 0x080fe400028f145a */
[----:B------:R-:W-:Y:S02]  /*12630*/  ISETP.GE.AND P5, PT, R211, UR4, PT ;  /* 0x00000004d3007c0c */ /* 0x000fe4000bfa6270 */
[----:B------:R-:W-:Y:S01]  /*12640*/  @!P2 LEA.HI.X R15, R214, R5, R89, 0x2, P6 ;  /* 0x00000005d60fa211 */ /* 0x000fe200030f1459 */
[----:B------:R3:W-:Y:S01]  /*12650*/  @!P1 ST.E.64 desc[UR8][R6.64], R50 ;  /* 0x0000003206009985 */ /* 0x0007e2000c101b08 */
[-C--:B0-----:R-:W-:Y:S02]  /*12660*/  @!P4 LEA R10, P0, R212, R4.reuse, 0x2 ;  /* 0x00000004d40ac211 */ /* 0x081fe400078010ff */
[----:B------:R-:W-:Y:S01]  /*12670*/  @!P3 LEA R8, P6, R213, R4, 0x2 ;  /* 0x00000004d508b211 */ /* 0x000fe200078c10ff */
[----:B------:R0:W-:Y:S01]  /*12680*/  @!P2 ST.E.64 desc[UR8][R14.64], R54 ;  /* 0x000000360e00a985 */ /* 0x0001e2000c101b08 */
[----:B------:R-:W-:-:S02]  /*12690*/  ISETP.GE.AND P2, PT, R210, UR4, PT ;  /* 0x00000004d2007c0c */ /* 0x000fc4000bf46270 */
[----:B------:R-:W-:Y:S02]  /*126a0*/  ISETP.GE.AND P1, PT, R209, UR4, PT ;  /* 0x00000004d1007c0c */ /* 0x000fe4000bf26270 */
[-C--:B------:R-:W-:Y:S02]  /*126b0*/  @!P4 LEA.HI.X R11, R212, R5.reuse, R87, 0x2, P0 ;  /* 0x00000005d40bc211 */ /* 0x080fe400000f1457 */
[----:B------:R-:W-:Y:S02]  /*126c0*/  ISETP.GE.AND P0, PT, R208, UR4, PT ;  /* 0x00000004d0007c0c */ /* 0x000fe4000bf06270 */
[----:B------:R-:W-:Y:S02]  /*126d0*/  @!P3 LEA.HI.X R9, R213, R5, R88, 0x2, P6 ;  /* 0x00000005d509b211 */ /* 0x000fe400030f1458 */
[----:B-1----:R-:W-:-:S03]  /*126e0*/  @!P5 LEA R12, P6, R211, R4, 0x2 ;  /* 0x00000004d30cd211 */ /* 0x002fc600078c10ff */
[----:B------:R1:W-:Y:S01]  /*126f0*/  @!P3 ST.E.64 desc[UR8][R8.64], R58 ;  /* 0x0000003a0800b985 */ /* 0x0003e2000c101b08 */
[-C--:B------:R-:W-:Y:S02]  /*12700*/  @!P5 LEA.HI.X R13, R211, R5.reuse, R86, 0x2, P6 ;  /* 0x00000005d30dd211 */ /* 0x080fe400030f1456 */
[CC--:B--2---:R-:W-:Y:S01]  /*12710*/  @!P2 LEA R2, P6, R210.reuse, R4.reuse, 0x2 ;  /* 0x00000004d202a211 */ /* 0x0c4fe200078c10ff */
[----:B------:R2:W-:Y:S01]  /*12720*/  @!P4 ST.E.64 desc[UR8][R10.64], R62 ;  /* 0x0000003e0a00c985 */ /* 0x0005e2000c101b08 */
[-C--:B---3--:R-:W-:Y:S02]  /*12730*/  @!P1 LEA R6, P3, R209, R4.reuse, 0x2 ;  /* 0x00000004d1069211 */ /* 0x088fe400078610ff */
[----:B------:R-:W-:Y:S01]  /*12740*/  @!P2 LEA.HI.X R3, R210, R5, R237, 0x2, P6 ;  /* 0x00000005d203a211 */ /* 0x000fe200030f14ed */
[----:B------:R3:W-:Y:S01]  /*12750*/  @!P5 ST.E.64 desc[UR8][R12.64], R66 ;  /* 0x000000420c00d985 */ /* 0x0007e2000c101b08 */
[----:B------:R-:W-:Y:S02]  /*12760*/  ISETP.GE.AND P5, PT, R207, UR4, PT ;  /* 0x00000004cf007c0c */ /* 0x000fe4000bfa6270 */
[----:B------:R-:W-:Y:S01]  /*12770*/  ISETP.GE.AND P4, PT, R206, UR4, PT ;  /* 0x00000004ce007c0c */ /* 0x000fe2000bf86270 */
[----:B------:R4:W-:Y:S01]  /*12780*/  @!P2 ST.E.64 desc[UR8][R2.64], R70 ;  /* 0x000000460200a985 */ /* 0x0009e2000c101b08 */
[----:B0-----:R-:W-:-:S02]  /*12790*/  @!P0 LEA R14, P6, R208, R4, 0x2 ;  /* 0x00000004d00e8211 */ /* 0x001fc400078c10ff */
[-C--:B------:R-:W-:Y:S02]  /*127a0*/  @!P1 LEA.HI.X R7, R209, R5.reuse, R236, 0x2, P3 ;  /* 0x00000005d1079211 */ /* 0x080fe400018f14ec */
[----:B------:R-:W-:Y:S02]  /*127b0*/  @!P0 LEA.HI.X R15, R208, R5, R235, 0x2, P6 ;  /* 0x00000005d00f8211 */ /* 0x000fe400030f14eb */
[----:B------:R-:W-:Y:S01]  /*127c0*/  ISETP.GE.AND P3, PT, R205, UR4, PT ;  /* 0x00000004cd007c0c */ /* 0x000fe2000bf66270 */
[----:B------:R0:W-:Y:S02]  /*127d0*/  @!P1 ST.E.64 desc[UR8][R6.64], R74 ;  /* 0x0000004a06009985 */ /* 0x0001e4000c101b08 */
[----:B-1----:R-:W-:Y:S02]  /*127e0*/  @!P5 LEA R8, P1, R207, R4, 0x2 ;  /* 0x00000004cf08d211 */ /* 0x002fe400078210ff */
[----:B------:R-:W-:Y:S01]  /*127f0*/  @!P0 ST.E.64 desc[UR8][R14.64], R78 ;  /* 0x0000004e0e008985 */ /* 0x000fe2000c101b08 */
[----:B------:R-:W-:-:S02]  /*12800*/  ISETP.GE.AND P0, PT, R204, UR4, PT ;  /* 0x00000004cc007c0c */ /* 0x000fc4000bf06270 */
[CC--:B--2---:R-:W-:Y:S02]  /*12810*/  @!P4 LEA R10, P2, R206.reuse, R4.reuse, 0x2 ;  /* 0x00000004ce0ac211 */ /* 0x0c4fe400078410ff */
        /* <DEDUP_REMOVED lines=15> */
[----:B0-----:R-:W-:-:S02]  /*12910*/  @!P1 LEA R6, P6, R203, R4, 0x2 ;  /* 0x00000004cb069211 */ /* 0x001fc400078c10ff */
[CC--:B-1----:R-:W-:Y:S02]  /*12920*/  @!P4 LEA R8, P0, R202.reuse, R4.reuse, 0x2 ;  /* 0x00000004ca08c211 */ /* 0x0c2fe400078010ff */
[-C--:B------:R-:W-:Y:S02]  /*12930*/  @!P1 LEA.HI.X R7, R203, R5.reuse, R230, 0x2, P6 ;  /* 0x00000005cb079211 */ /* 0x080fe400030f14e6 */
[-C--:B------:R-:W-:Y:S02]  /*12940*/  @!P4 LEA.HI.X R9, R202, R5.reuse, R229, 0x2, P0 ;  /* 0x00000005ca09c211 */ /* 0x080fe400000f14e5 */
[-C--:B--2---:R-:W-:Y:S01]  /*12950*/  @!P3 LEA R10, P6, R201, R4.reuse, 0x2 ;  /* 0x00000004c90ab211 */ /* 0x084fe200078c10ff */
        /* <DEDUP_REMOVED lines=17> */
.L_x_4443:
[----:B------:R-:W0:Y:S01]  /*12a70*/  LDC.64 R2, c[0x0][0xc00] ;  /* 0x00030000ff027b82 */ /* 0x000e220000000a00 */
[----:B------:R-:W-:Y:S01]  /*12a80*/  R2UR UR11, R222 ;  /* 0x00000000de0b72ca */ /* 0x000fe200000e0000 */
[----:B------:R-:W-:Y:S01]  /*12a90*/  ULDC.64 UR8, c[0x0][0xc00] ;  /* 0x0003000000087ab9 */ /* 0x000fe20000000a00 */
[----:B------:R-:W-:Y:S01]  /*12aa0*/  R2UR UR10, R195 ;  /* 0x00000000c30a72ca */ /* 0x000fe200000e0000 */
[----:B------:R-:W-:Y:S01]  /*12ab0*/  IMAD.MOV.U32 R7, RZ, RZ, RZ ;  /* 0x000000ffff077224 */ /* 0x000fe200078e00ff */
[----:B------:R-:W-:-:S03]  /*12ac0*/  ULDC.64 UR12, c[0x0][0x208] ;  /* 0x00008200000c7ab9 */ /* 0x000fc60000000a00 */
[----:B------:R-:W1:Y:S06]  /*12ad0*/  LDC.64 R4, c[0x0][0xc08] ;  /* 0x00030200ff047b82 */ /* 0x000e6c0000000a00 */
[----:B------:R-:W-:Y:S01]  /*12ae0*/  UIMAD.WIDE UR8, UR11, 0x4, UR8 ;  /* 0x000000040b0878a5 */ /* 0x000fe2000f8e0208 */
[----:B0-----:R-:W-:-:S05]  /*12af0*/  ISETP.NE.U32.AND P0, PT, R2, RZ, PT ;  /* 0x000000ff0200720c */ /* 0x001fca0003f05070 */
[----:B------:R-:W-:Y:S01]  /*12b00*/  IMAD.U32 R2, RZ, RZ, UR8 ;  /* 0x00000008ff027e24 */ /* 0x000fe2000f8e00ff */
[----:B------:R-:W-:Y:S01]  /*12b10*/  R2UR UR4, R3 ;  /* 0x00000000030472ca */ /* 0x000fe200000e0000 */
[----:B------:R-:W-:Y:S01]  /*12b20*/  IMAD.U32 R3, RZ, RZ, UR9 ;  /* 0x00000009ff037e24 */ /* 0x000fe2000f8e00ff */
[----:B-1----:R-:W-:-:S05]  /*12b30*/  ISETP.NE.U32.AND P1, PT, R4, RZ, PT ;  /* 0x000000ff0400720c */ /* 0x002fca0003f25070 */
[----:B------:R-:W-:-:S06]  /*12b40*/  VOTEU.ANY UP0, P0 ;  /* 0x00000000003f7886 */ /* 0x000fcc0000000100 */
[----:B------:R-:W-:Y:S01]  /*12b50*/  UISETP.NE.AND.EX UP0, UPT, UR4, URZ, UPT, UP0 ;  /* 0x0000003f0400728c */ /* 0x000fe2000bf05300 */
[----:B------:R-:W-:Y:S01]  /*12b60*/  R2UR UR4, R5 ;  /* 0x00000000050472ca */ /* 0x000fe200000e0000 */
[----:B------:R-:W-:-:S04]  /*12b70*/  VOTEU.ANY UP1, P1 ;  /* 0x00000000003f7886 */ /* 0x000fc80000820100 */
[----:B------:R-:W-:-:S08]  /*12b80*/  PLOP3.LUT P0, PT, PT, PT, UP0, 0x80, 0x0 ;  /* 0x000000000000781c */ /* 0x000fd00003f0f008 */
[----:B------:R-:W-:-:S06]  /*12b90*/  UISETP.NE.AND.EX UP1, UPT, UR4, URZ, UPT, UP1 ;  /* 0x0000003f0400728c */ /* 0x000fcc000bf25310 */
[----:B------:R-:W-:Y:S01]  /*12ba0*/  PLOP3.LUT P1, PT, PT, PT, UP1, 0x80, 0x0 ;  /* 0x000000000000781c */ /* 0x000fe20003f2f018 */
[----:B------:R0:W5:Y:S01]  /*12bb0*/  @P0 LDG.E R7, desc[UR12][R2.64] ;  /* 0x0000000c02070981 */ /* 0x000162000c1e1900 */
[----:B------:R-:W-:Y:S02]  /*12bc0*/  ULDC UR4, c[0x0][0xa88] ;  /* 0x0002a20000047ab9 */ /* 0x000fe40000000800 */
[----:B------:R-:W-:Y:S01]  /*12bd0*/  IMAD.U32 R0, RZ, RZ, UR4 ;  /* 0x00000004ff007e24 */ /* 0x000fe2000f8e00ff */
[----:B------:R-:W-:Y:S02]  /*12be0*/  @UP1 ULDC.64 UR8, c[0x0][0xc08] ;  /* 0x0003020000081ab9 */ /* 0x000fe40000000a00 */
[----:B------:R-:W-:Y:S02]  /*12bf0*/  @UP1 UIMAD.WIDE UR8, UR11, 0x4, UR8 ;  /* 0x000000040b0818a5 */ /* 0x000fe4000f8e0208 */
[----:B------:R-:W-:-:S04]  /*12c00*/  UISETP.NE.AND UP1, UPT, UR10, URZ, UPT ;  /* 0x0000003f0a00728c */ /* 0x000fc8000bf25270 */
[----:B------:R-:W-:Y:S02]  /*12c10*/  IMAD.U32 R4, RZ, RZ, UR8 ;  /* 0x00000008ff047e24 */ /* 0x000fe4000f8e00ff */
[----:B------:R-:W-:-:S05]  /*12c20*/  IMAD.U32 R5, RZ, RZ, UR9 ;  /* 0x00000009ff057e24 */ /* 0x000fca000f8e00ff */
[----:B------:R-:W-:Y:S01]  /*12c30*/  @!UP1 ULDC UR10, c[0x0][0xad4] ;  /* 0x0002b500000a9ab9 */ /* 0x000fe20000000800 */
[----:B------:R0:W5:Y:S01]  /*12c40*/  @P1 LDG.E R0, desc[UR12][R4.64] ;  /* 0x0000000c04001981 */ /* 0x000162000c1e1900 */
[----:B------:R-:W-:Y:S01]  /*12c50*/  IMAD.U32 R195, RZ, RZ, UR10 ;  /* 0x0000000affc37e24 */ /* 0x000fe2000f8e00ff */
[----:B------:R-:W-:Y:S06]  /*12c60*/  @P1 BRA `(.L_x_4455) ;  /* 0x0000000000141947 */ /* 0x000fec0003800000 */
[----:B------:R-:W-:Y:S05]  /*12c70*/  @!P0 BRA `(.L_x_4455) ;  /* 0x0000000000108947 */ /* 0x000fea0003800000 */
[----:B------:R-:W-:Y:S02]  /*12c80*/  ULDC.64 UR8, c[0x0][0x208] ;  /* 0x0000820000087ab9 */ /* 0x000fe40000000a00 */
[----:B0-----:R-:W2:Y:S04]  /*12c90*/  LDG.E R5, desc[UR8][R2.64] ;  /* 0x0000000802057981 */ /* 0x001ea8000c1e1900 */
[----:B-----5:R-:W2:Y:S02]  /*12ca0*/  LDG.E R0, desc[UR8][R2.64+0x4] ;  /* 0x0000040802007981 */ /* 0x020ea4000c1e1900 */
[----:B--2---:R-:W-:-:S07]  /*12cb0*/  IMAD.IADD R0, R0, 0x1, -R5 ;  /* 0x0000000100007824 */ /* 0x004fce00078e0a05 */
.L_x_4455:
[----:B0-----:R-:W0:Y:S01]  /*12cc0*/  S2R R2, SR_TID.X ;  /* 0x0000000000027919 */ /* 0x001e220000002100 */
[----:B------:R-:W-:Y:S01]  /*12cd0*/  R2UR UR4, R222 ;  /* 0x00000000de0472ca */ /* 0x000fe200000e0000 */
[----:B------:R-:W-:Y:S01]  /*12ce0*/  BSSY B1, `(.L_x_4456) ;  /* 0x0000043000017945 */ /* 0x000fe20003800000 */
[----:B-----5:R-:W-:-:S11]  /*12cf0*/  R2UR UR20, R7 ;  /* 0x00000000071472ca */ /* 0x020fd600000e0000 */
[----:B------:R-:W-:Y:S02]  /*12d00*/  USHF.R.S32.HI UR8, URZ, 0x1f, UR4 ;  /* 0x0000001f3f087899 */ /* 0x000fe40008011404 */
[----:B------:R-:W-:Y:S02]  /*12d10*/  USEL UR4, UR4, URZ, !UP0 ;  /* 0x0000003f04047287 */ /* 0x000fe4000c000000 */
[----:B------:R-:W-:Y:S02]  /*12d20*/  USEL UR8, UR8, URZ, !UP0 ;  /* 0x0000003f08087287 */ /* 0x000fe4000c000000 */
[----:B------:R-:W-:Y:S01]  /*12d30*/  USHF.R.S32.HI UR20, URZ, 0x1f, UR20 ;  /* 0x0000001f3f147899 */ /* 0x000fe20008011414 */
[----:B0-----:R-:W-:-:S05]  /*12d40*/  VIADD R2, R2, 0xffffff80 ;  /* 0xffffff8002027836 */ /* 0x001fca0000000000 */
[----:B------:R-:W-:-:S13]  /*12d50*/  ISETP.GT.AND P0, PT, R2, 0x7f, PT ;  /* 0x0000007f0200780c */ /* 0x000fda0003f04270 */
[----:B------:R-:W-:Y:S05]  /*12d60*/  @P0 BRA `(.L_x_4457) ;  /* 0x0000000000e80947 */ /* 0x000fea0003800000 */
[----:B------:R-:W0:Y:S01]  /*12d70*/  S2R R6, SR_TID.X ;  /* 0x0000000000067919 */ /* 0x000e220000002100 */
[----:B------:R-:W1:Y:S01]  /*12d80*/  LDC R9, c[0x0][0xbe8] ;  /* 0x0002fa00ff097b82 */ /* 0x000e620000000800 */
[----:B------:R-:W-:Y:S02]  /*12d90*/  IMAD.U32 R3, RZ, RZ, UR60 ;  /* 0x0000003cff037e24 */ /* 0x000fe4000f8e00ff */
[----:B-1----:R-:W-:-:S03]  /*12da0*/  IMAD R2, R0, R9, RZ ;  /* 0x0000000900027224 */ /* 0x002fc600078e02ff */
        /* <DEDUP_REMOVED lines=17> */
[----:B------:R-:W-:Y:S02]  /*12ec0*/  UIMAD.WIDE.U32 UR16, UR10, UR19, URZ ;  /* 0x000000130a1072a5 */ /* 0x000fe4000f8e003f */
[----:B------:R-:W-:Y:S01]  /*12ed0*/  UIMAD UR19, UR11, UR19, URZ ;  /* 0x000000130b1372a4 */ /* 0x000fe2000f8e023f */
[----:B0-----:R-:W-:Y:S01]  /*12ee0*/  @P0 IMAD.HI.U32 R5, R6, R5, RZ ;  /* 0x0000000506050227 */ /* 0x001fe200078e00ff */
[----:B------:R-:W-:Y:S02]  /*12ef0*/  UIMAD UR13, UR13, UR4, URZ ;  /* 0x000000040d0d72a4 */ /* 0x000fe4000f8e023f */
[----:B------:R-:W-:Y:S01]  /*12f00*/  UIMAD.WIDE.U32 UR10, UR12, UR4, URZ ;  /* 0x000000040c0a72a5 */ /* 0x000fe2000f8e003f */
[----:B------:R-:W-:Y:S01]  /*12f10*/  IMAD.U32 R2, RZ, RZ, UR16 ;  /* 0x00000010ff027e24 */ /* 0x000fe2000f8e00ff */
[----:B------:R-:W-:-:S02]  /*12f20*/  UIADD3 UR19, UR17, UR19, URZ ;  /* 0x0000001311137290 */ /* 0x000fc4000fffe03f */
[----:B------:R-:W-:Y:S01]  /*12f30*/  IMAD.U32 R3, RZ, RZ, UR17 ;  /* 0x00000011ff037e24 */ /* 0x000fe2000f8e00ff */
[----:B------:R-:W-:Y:S01]  /*12f40*/  UIMAD UR13, UR12, UR8, UR13 ;  /* 0x000000080c0d72a4 */ /* 0x000fe2000f8e020d */
[----:B-1----:R-:W-:Y:S01]  /*12f50*/  @P0 SHF.R.U32.HI R4, RZ, R8, R5 ;  /* 0x00000008ff040219 */ /* 0x002fe20000011605 */
[----:B------:R-:W-:Y:S01]  /*12f60*/  ULDC.64 UR14, c[0x0][UR18+0x228] ;  /* 0x00008a00120e7abb */ /* 0x000fe20008000a00 */
[----:B------:R-:W-:Y:S01]  /*12f70*/  IADD3 R3, P0, P1, R2, UR10, R7 ;  /* 0x0000000a02037c10 */ /* 0x000fe2000f91e007 */
[----:B------:R-:W-:Y:S01]  /*12f80*/  UIADD3 UR13, UR11, UR13, URZ ;  /* 0x0000000d0b0d7290 */ /* 0x000fe2000fffe03f */
[----:B------:R-:W-:Y:S01]  /*12f90*/  IMAD.U32 R2, RZ, RZ, UR20 ;  /* 0x00000014ff027e24 */ /* 0x000fe2000f8e00ff */
[----:B------:R-:W-:Y:S01]  /*12fa0*/  UIMAD.WIDE.U32 UR16, UR14, UR9, URZ ;  /* 0x000000090e1072a5 */ /* 0x000fe2000f8e003f */
[----:B------:R-:W-:Y:S01]  /*12fb0*/  IMAD.MOV R5, RZ, RZ, -R4 ;  /* 0x000000ffff057224 */ /* 0x000fe200078e0a04 */
[----:B------:R-:W-:Y:S01]  /*12fc0*/  UIMAD UR9, UR15, UR9, URZ ;  /* 0x000000090f0972a4 */ /* 0x000fe2000f8e023f */
[----:B------:R-:W-:Y:S01]  /*12fd0*/  IMAD.U32 R11, RZ, RZ, UR19 ;  /* 0x00000013ff0b7e24 */ /* 0x000fe2000f8e00ff */
[----:B------:R-:W-:Y:S01]  /*12fe0*/  ULDC.64 UR10, c[0x0][UR18+0x210] ;  /* 0x00008400120a7abb */ /* 0x000fe20008000a00 */
[----:B------:R-:W-:Y:S01]  /*12ff0*/  IMAD R5, R9, R5, R6 ;  /* 0x0000000509057224 */ /* 0x000fe200078e0206 */
[----:B------:R-:W-:-:S02]  /*13000*/  UIADD3 UR9, UR17, UR9, URZ ;  /* 0x0000000911097290 */ /* 0x000fc4000fffe03f */
[----:B------:R-:W-:Y:S01]  /*13010*/  IADD3.X R6, R11, UR13, R2, P0, P1 ;  /* 0x0000000d0b067c10 */ /* 0x000fe200087e2402 */
[----:B------:R-:W-:Y:S01]  /*13020*/  IMAD R9, R5, UR11, RZ ;  /* 0x0000000b05097c24 */ /* 0x000fe2000f8e02ff */
[----:B------:R-:W-:Y:S01]  /*13030*/  IADD3 R2, P0, P1, R4, UR16, R3 ;  /* 0x0000001004027c10 */ /* 0x000fe2000f91e003 */
[----:B------:R-:W-:Y:S01]  /*13040*/  ULDC.64 UR12, c[0x0][0xba8] ;  /* 0x0002ea00000c7ab9 */ /* 0x000fe20000000a00 */
[----:B------:R-:W-:Y:S01]  /*13050*/  SHF.R.S32.HI R3, RZ, 0x1f, R4 ;  /* 0x0000001fff037819 */ /* 0x000fe20000011404 */
[----:B------:R-:W-:Y:S01]  /*13060*/  @!UP0 ULDC UR12, c[0x0][0xb50] ;  /* 0x0002d400000c8ab9 */ /* 0x000fe20000000800 */
[----:B------:R-:W-:Y:S01]  /*13070*/  SHF.R.S32.HI R4, RZ, 0x1f, R5 ;  /* 0x0000001fff047819 */ /* 0x000fe20000011405 */
[----:B------:R-:W-:Y:S01]  /*13080*/  @!UP0 ULDC UR13, c[0x0][0xb54] ;  /* 0x0002d500000d8ab9 */ /* 0x000fe20000000800 */
[----:B------:R-:W-:-:S03]  /*13090*/  IADD3.X R3, R3, UR9, R6, P0, P1 ;  /* 0x0000000903037c10 */ /* 0x000fc600087e2406 */
[----:B------:R-:W-:Y:S02]  /*130a0*/  IMAD R9, R4, UR10, R9 ;  /* 0x0000000a04097c24 */ /* 0x000fe4000f8e0209 */
[----:B------:R-:W-:-:S04]  /*130b0*/  IMAD.WIDE.U32 R2, R5, UR10, R2 ;  /* 0x0000000a05027c25 */ /* 0x000fc8000f8e0002 */
[----:B------:R-:W-:Y:S01]  /*130c0*/  IMAD.IADD R3, R3, 0x1, R9 ;  /* 0x0000000103037824 */ /* 0x000fe200078e0209 */
[----:B------:R-:W-:-:S04]  /*130d0*/  LEA R4, P0, R2, UR12, 0x2 ;  /* 0x0000000c02047c11 */ /* 0x000fc8000f8010ff */
[----:B------:R-:W-:Y:S01]  /*130e0*/  LEA.HI.X R5, R2, UR13, R3, 0x2, P0 ;  /* 0x0000000d02057c11 */ /* 0x000fe200080f1403 */
[----:B------:R-:W-:-:S05]  /*130f0*/  IMAD.MOV.U32 R3, RZ, RZ, -0x800000 ;  /* 0xff800000ff037424 */ /* 0x000fca00078e00ff */
[----:B------:R0:W-:Y:S03]  /*13100*/  STG.E desc[UR22][R4.64], R3 ;  /* 0x0000000304007986 */ /* 0x0001e6000c101916 */
.L_x_4457:
[----:B------:R-:W-:Y:S05]  /*13110*/  BSYNC B1 ;  /* 0x0000000000017941 */ /* 0x000fea0003800000 */
.L_x_4456:
[----:B------:R-:W-:-:S13]  /*13120*/  R2UR UR9, R195 ;  /* 0x00000000c30972ca */ /* 0x000fda00000e0000 */
[----:B------:R-:W-:-:S06]  /*13130*/  UISETP.GT.AND UP0, UPT, UR9, 0x1, UPT ;  /* 0x000000010900788c */ /* 0x000fcc000bf04270 */
[----:B------:R-:W-:-:S13]  /*13140*/  PLOP3.LUT P0, PT, PT, PT, UP0, 0x80, 0x0 ;  /* 0x000000000000781c */ /* 0x000fda0003f0f008 */
[----:B------:R-:W-:Y:S05]  /*13150*/  @P0 BRA `(.L_x_4452) ;  /* 0x0000000800140947 */ /* 0x000fea0003800000 */
[----:B------:R-:W1:Y:S01]  /*13160*/  LDC R11, c[0x0][0xbe8] ;  /* 0x0002fa00ff0b7b82 */ /* 0x000e620000000800 */
[C---:B------:R-:W-:Y:S01]  /*13170*/  R2UR UR10, R7.reuse ;  /* 0x00000000070a72ca */ /* 0x040fe200000e0000 */
[----:B------:R-:W-:Y:S01]  /*13180*/  ULDC.64 UR12, c[0x0][0xaa0] ;  /* 0x0002a800000c7ab9 */ /* 0x000fe20000000a00 */
[----:B------:R-:W-:Y:S01]  /*13190*/  R2UR UR14, R7 ;  /* 0x00000000070e72ca */ /* 0x000fe200000e0000 */
[----:B------:R-:W-:Y:S01]  /*131a0*/  UIMAD UR9, UR20, UR12, URZ ;  /* 0x0000000c140972a4 */ /* 0x000fe2000f8e023f */
[----:B------:R-:W-:Y:S01]  /*131b0*/  R2UR UR15, R197 ;  /* 0x00000000c50f72ca */ /* 0x000fe200000e0000 */
[----:B------:R-:W-:Y:S01]  /*131c0*/  IMAD R2, R194, 0x20, R221 ;  /* 0x00000020c2027824 */ /* 0x000fe200078e02dd */
[----:B------:R-:W-:Y:S01]  /*131d0*/  BSSY B1, `(.L_x_4458) ;  /* 0x0000044000017945 */ /* 0x000fe20003800000 */
[----:B------:R-:W-:Y:S02]  /*131e0*/  SHF.R.S32.HI R8, RZ, 0x1f, R193 ;  /* 0x0000001fff087819 */ /* 0x000fe400000114c1 */
[----:B------:R-:W-:-:S04]  /*131f0*/  VIADD R6, R2, UR60 ;  /* 0x0000003c02067c36 */ /* 0x000fc80008000000 */
[----:B------:R-:W-:Y:S01]  /*13200*/  UIMAD.WIDE.U32 UR10, UR10, UR12, URZ ;  /* 0x0000000c0a0a72a5 */ /* 0x000fe2000f8e003f */
[----:B0-----:R-:W-:Y:S01]  /*13210*/  IMAD.MOV.U32 R5, RZ, RZ, R6 ;  /* 0x000000ffff057224 */ /* 0x001fe200078e0006 */
[----:B------:R-:W-:-:S03]  /*13220*/  UIMAD UR9, UR14, UR13, UR9 ;  /* 0x0000000d0e0972a4 */ /* 0x000fc6000f8e0209 */
[----:B------:R-:W-:Y:S01]  /*13230*/  ULDC.64 UR12, c[0x0][0xae8] ;  /* 0x0002ba00000c7ab9 */ /* 0x000fe20000000a00 */
[----:B------:R-:W-:Y:S01]  /*13240*/  UIADD3 UR11, UR11, UR9, URZ ;  /* 0x000000090b0b7290 */ /* 0x000fe2000fffe03f */
[----:B-1----:R-:W-:-:S03]  /*13250*/  ISETP.NE.AND P0, PT, R11, 0x1, PT ;  /* 0x000000010b00780c */ /* 0x002fc60003f05270 */
[----:B------:R-:W-:-:S04]  /*13260*/  UIMAD.WIDE.U32 UR10, UR15, UR12, UR10 ;  /* 0x0000000c0f0a72a5 */ /* 0x000fc8000f8e000a */
[----:B------:R-:W-:-:S03]  /*13270*/  UIMAD UR9, UR15, UR13, UR11 ;  /* 0x0000000d0f0972a4 */ /* 0x000fc6000f8e020b */
[----:B------:R-:W-:Y:S02]  /*13280*/  ULDC.64 UR12, c[0x0][0xaf0] ;  /* 0x0002bc00000c7ab9 */ /* 0x000fe40000000a00 */
[----:B------:R-:W-:Y:S01]  /*13290*/  UIMAD UR8, UR8, UR12, URZ ;  /* 0x0000000c080872a4 */ /* 0x000fe2000f8e023f */
[----:B------:R-:W0:Y:S03]  /*132a0*/  @P0 LDC R3, c[0x0][0xbec] ;  /* 0x0002fb00ff030b82 */ /* 0x000e260000000800 */
[----:B------:R-:W-:-:S03]  /*132b0*/  UIMAD UR11, UR4, UR13, UR8 ;  /* 0x0000000d040b72a4 */ /* 0x000fc6000f8e0208 */
[----:B------:R-:W-:Y:S02]  /*132c0*/  UMOV UR8, UR10 ;  /* 0x0000000a00087c82 */ /* 0x000fe40008000000 */
[----:B------:R-:W-:Y:S01]  /*132d0*/  UIMAD.WIDE.U32 UR8, UR4, UR12, UR8 ;  /* 0x0000000c040872a5 */ /* 0x000fe2000f8e0008 */
[----:B------:R-:W1:Y:S03]  /*132e0*/  @P0 LDC R7, c[0x0][0xbf0] ;  /* 0x0002fc00ff070b82 */ /* 0x000e660000000800 */
[----:B------:R-:W-:-:S03]  /*132f0*/  UIADD3 UR4, UR9, UR11, URZ ;  /* 0x0000000b09047290 */ /* 0x000fc6000fffe03f */
[----:B------:R-:W-:Y:S01]  /*13300*/  ULDC.64 UR10, c[0x0][0xae0] ;  /* 0x0002b800000a7ab9 */ /* 0x000fe20000000a00 */
[----:B0-----:R-:W-:-:S04]  /*13310*/  @P0 IMAD.HI.U32 R2, R6, R3, RZ ;  /* 0x0000000306020227 */ /* 0x001fc800078e00ff */
[----:B------:R-:W-:Y:S02]  /*13320*/  IMAD.U32 R3, RZ, RZ, UR9 ;  /* 0x00000009ff037e24 */ /* 0x000fe4000f8e00ff */
[----:B------:R-:W-:Y:S01]  /*13330*/  IMAD.U32 R3, RZ, RZ, UR4 ;  /* 0x00000004ff037e24 */ /* 0x000fe2000f8e00ff */
[----:B-1----:R-:W-:-:S04]  /*13340*/  @P0 SHF.R.U32.HI R5, RZ, R7, R2 ;  /* 0x00000007ff050219 */ /* 0x002fc80000011602 */
[--C-:B------:R-:W-:Y:S01]  /*13350*/  SHF.R.S32.HI R2, RZ, 0x1f, R5.reuse ;  /* 0x0000001fff027819 */ /* 0x100fe20000011405 */
[----:B------:R-:W-:-:S04]  /*13360*/  IMAD.MOV R7, RZ, RZ, -R5 ;  /* 0x000000ffff077224 */ /* 0x000fc800078e0a05 */
[----:B------:R-:W-:Y:S02]  /*13370*/  IMAD R4, R2, UR10, RZ ;  /* 0x0000000a02047c24 */ /* 0x000fe4000f8e02ff */
[----:B------:R-:W-:Y:S02]  /*13380*/  IMAD R7, R11, R7, R6 ;  /* 0x000000070b077224 */ /* 0x000fe400078e0206 */
[----:B------:R-:W-:Y:S01]  /*13390*/  IMAD.U32 R2, RZ, RZ, UR8 ;  /* 0x00000008ff027e24 */ /* 0x000fe2000f8e00ff */
[----:B------:R-:W-:Y:S01]  /*133a0*/  ULDC.64 UR8, c[0x0][0xad8] ;  /* 0x0002b60000087ab9 */ /* 0x000fe20000000a00 */
[C---:B------:R-:W-:Y:S01]  /*133b0*/  IMAD R9, R5.reuse, UR11, R4 ;  /* 0x0000000b05097c24 */ /* 0x040fe2000f8e0204 */
[----:B------:R-:W-:Y:S01]  /*133c0*/  SHF.R.S32.HI R4, RZ, 0x1f, R7 ;  /* 0x0000001fff047819 */ /* 0x000fe20000011407 */
[----:B------:R-:W-:-:S04]  /*133d0*/  IMAD.WIDE.U32 R2, R5, UR10, R2 ;  /* 0x0000000a05027c25 */ /* 0x000fc8000f8e0002 */
[----:B------:R-:W-:Y:S01]  /*133e0*/  IMAD.IADD R3, R3, 0x1, R9 ;  /* 0x0000000103037824 */ /* 0x000fe200078e0209 */
[----:B------:R-:W-:Y:S01]  /*133f0*/  SHF.R.S32.HI R9, RZ, 0x1f, R22 ;  /* 0x0000001fff097819 */ /* 0x000fe20000011416 */
[----:B------:R-:W-:Y:S02]  /*13400*/  IMAD R4, R4, UR8, RZ ;  /* 0x0000000804047c24 */ /* 0x000fe4000f8e02ff */
[----:B------:R-:W-:Y:S02]  /*13410*/  VIADD R6, R221, UR60 ;  /* 0x0000003cdd067c36 */ /* 0x000fe40008000000 */
[----:B------:R-:W-:Y:S02]  /*13420*/  IMAD R11, R0, R11, RZ ;  /* 0x0000000b000b7224 */ /* 0x000fe400078e02ff */
[C---:B------:R-:W-:Y:S02]  /*13430*/  IMAD R5, R7.reuse, UR9, R4 ;  /* 0x0000000907057c24 */ /* 0x040fe4000f8e0204 */
[----:B------:R-:W-:Y:S01]  /*13440*/  IMAD.WIDE.U32 R2, R7, UR8, R2 ;  /* 0x0000000807027c25 */ /* 0x000fe2000f8e0002 */
[----:B------:R-:W-:Y:S01]  /*13450*/  ISETP.GE.AND P2, PT, R6, R11, PT ;  /* 0x0000000b0600720c */ /* 0x000fe20003f46270 */
[----:B------:R-:W-:-:S02]  /*13460*/  ULDC.64 UR8, c[0x0][0xa80] ;  /* 0x0002a00000087ab9 */ /* 0x000fc40000000a00 */
[----:B------:R-:W-:Y:S01]  /*13470*/  VIADD R0, R6, 0x20 ;  /* 0x0000002006007836 */ /* 0x000fe20000000000 */
[----:B------:R-:W-:Y:S01]  /*13480*/  LEA R4, P3, R2, UR8, 0x1 ;  /* 0x0000000802047c11 */ /* 0x000fe2000f8608ff */
[----:B------:R-:W-:Y:S02]  /*13490*/  IMAD.IADD R3, R3, 0x1, R5 ;  /* 0x0000000103037824 */ /* 0x000fe400078e0205 */
[----:B------:R-:W-:Y:S01]  /*134a0*/  VIADD R7, R22, 0x40 ;  /* 0x0000004016077836 */ /* 0x000fe20000000000 */
[----:B------:R-:W-:Y:S01]  /*134b0*/  ISETP.GE.AND P1, PT, R0, R11, PT ;  /* 0x0000000b0000720c */ /* 0x000fe20003f26270 */
[----:B------:R-:W-:Y:S01]  /*134c0*/  VIADD R0, R6, 0x40 ;  /* 0x0000004006007836 */ /* 0x000fe20000000000 */
[----:B------:R-:W-:Y:S02]  /*134d0*/  LEA.HI.X R5, R2, UR9, R3, 0x1, P3 ;  /* 0x0000000902057c11 */ /* 0x000fe400098f0c03 */
[----:B------:R0:W1:Y:S01]  /*134e0*/  SHFL.IDX PT, R2, R4, RZ, 0x181f ;  /* 0x00181fff04027589 */ /* 0x00006200000e0000 */
[----:B------:R-:W-:-:S02]  /*134f0*/  SHF.R.S32.HI R10, RZ, 0x1f, R7 ;  /* 0x0000001fff0a7819 */ /* 0x000fc40000011407 */
[----:B------:R-:W-:Y:S02]  /*13500*/  ISETP.GE.AND P0, PT, R0, R11, PT ;  /* 0x0000000b0000720c */ /* 0x000fe40003f06270 */
[----:B------:R0:W2:Y:S01]  /*13510*/  SHFL.IDX PT, R0, R5, RZ, 0x181f ;  /* 0x00181fff05007589 */ /* 0x0000a200000e0000 */
[----:B------:R-:W-:Y:S10]  /*13520*/  @P2 BRA `(.L_x_4459) ;  /* 0x0000000000382947 */ /* 0x000ff40003800000 */
[----:B------:R-:W-:Y:S01]  /*13530*/  ULDC UR4, c[0x0][0xac8] ;  /* 0x0002b20000047ab9 */ /* 0x000fe20000000800 */
[----:B------:R-:W-:Y:S01]  /*13540*/  ULDC.64 UR8, c[0x0][0x208] ;  /* 0x0000820000087ab9 */ /* 0x000fe20000000a00 */
[----:B------:R-:W-:Y:S02]  /*13550*/  ISETP.GE.AND P4, PT, R22, UR4, PT ;  /* 0x0000000416007c0c */ /* 0x000fe4000bf86270 */
[----:B------:R-:W-:Y:S02]  /*13560*/  ISETP.GE.AND P3, PT, R7, UR4, PT ;  /* 0x0000000407007c0c */ /* 0x000fe4000bf66270 */
[----:B------:R-:W-:-:S09]  /*13570*/  ISETP.GE.AND P2, PT, R193, UR4, PT ;  /* 0x00000004c1007c0c */ /* 0x000fd2000bf46270 */
[CC--:B-1----:R-:W-:Y:S02]  /*13580*/  @!P4 LEA R12, P6, R22.reuse, R2.reuse, 0x1 ;  /* 0x00000002160cc211 */ /* 0x0c2fe400078c08ff */
        /* <DEDUP_REMOVED lines=8> */
.L_x_4459:
[----:B------:R-:W-:Y:S05]  /*13610*/  BSYNC B1 ;  /* 0x0000000000017941 */ /* 0x000fea0003800000 */
.L_x_4458:
        /* <DEDUP_REMOVED lines=9> */
[CC--:B-1----:R-:W-:Y:S02]  /*136b0*/  @!P4 LEA R12, P1, R22.reuse, R2.reuse, 0x1 ;  /* 0x00000002160cc211 */ /* 0x0c2fe400078208ff */
        /* <DEDUP_REMOVED lines=8> */
.L_x_4461:
[----:B------:R-:W-:Y:S05]  /*13740*/  BSYNC B1 ;  /* 0x0000000000017941 */ /* 0x000fea0003800000 */
.L_x_4460:
        /* <DEDUP_REMOVED lines=18> */
.L_x_4463:
[----:B------:R-:W-:Y:S05]  /*13870*/  BSYNC B1 ;  /* 0x0000000000017941 */ /* 0x000fea0003800000 */
.L_x_4462:
        /* <DEDUP_REMOVED lines=9> */
[----:B------:R-:W-:-:S09]  /*13910*/  ISETP.GE.AND P5, PT, R193, UR4, PT ;  /* 0x00000004c1007c0c */ /* 0x000fd2000bfa6270 */
[CC--:B---3--:R-:W-:Y:S02]  /*13920*/  @!P3 LEA R12, P0, R22.reuse, R2.reuse, 0x1 ;  /* 0x00000002160cb211 */ /* 0x0c8fe400078008ff */
[-C--:B------:R-:W-:Y:S02]  /*13930*/  @!P4 LEA R6, P1, R7, R2.reuse, 0x1 ;  /* 0x000000020706c211 */ /* 0x080fe400078208ff */
[----:B------:R-:W-:Y:S02]  /*13940*/  @!P5 LEA R2, P2, R193, R2, 0x1 ;  /* 0x00000002c102d211 */ /* 0x000fe400078408ff */
[-C--:B--2---:R-:W-:Y:S02]  /*13950*/  @!P3 LEA.HI.X R13, R22, R5.reuse, R9, 0x1, P0 ;  /* 0x00000005160db211 */ /* 0x084fe400000f0c09 */
[-C--:B------:R-:W-:Y:S02]  /*13960*/  @!P4 LEA.HI.X R7, R7, R5.reuse, R10, 0x1, P1 ;  /* 0x000000050707c211 */ /* 0x080fe400008f0c0a */
[----:B------:R-:W-:Y:S01]  /*13970*/  @!P5 LEA.HI.X R3, R193, R5, R8, 0x1, P2 ;  /* 0x00000005c103d211 */ /* 0x000fe200010f0c08 */
[----:B------:R1:W-:Y:S04]  /*13980*/  @!P3 ST.E.128 desc[UR8][R12.64], RZ ;  /* 0x000000ff0c00b985 */ /* 0x0003e8000c101d08 */
[----:B------:R1:W-:Y:S04]  /*13990*/  @!P4 ST.E.128 desc[UR8][R6.64], RZ ;  /* 0x000000ff0600c985 */ /* 0x0003e8000c101d08 */
[----:B------:R1:W-:Y:S02]  /*139a0*/  @!P5 ST.E.128 desc[UR8][R2.64], RZ ;  /* 0x000000ff0200d985 */ /* 0x0003e4000c101d08 */
.L_x_4452:
[----:B------:R-:W-:Y:S05]  /*139b0*/  BSYNC B0 ;  /* 0x0000000000007941 */ /* 0x000fea0003800000 */
.L_x_4442:
[----:B------:R-:W-:Y:S02]  /*139c0*/  ULDC UR4, c[0x0][0xc3c] ;  /* 0x00030f0000047ab9 */ /* 0x000fe40000000800 */
[----:B------:R-:W-:-:S06]  /*139d0*/  UISETP.GE.AND UP0, UPT, UR6, UR4, UPT ;  /* 0x000000040600728c */ /* 0x000fcc000bf06270 */
[----:B------:R-:W-:-:S13]  /*139e0*/  PLOP3.LUT P0, PT, PT, PT, UP0, 0x80, 0x0 ;  /* 0x000000000000781c */ /* 0x000fda0003f0f008 */
[----:B------:R-:W-:Y:S05]  /*139f0*/  @!P0 BRA `(.L_x_4464) ;  /* 0xfffffed400c88947 */ /* 0x000fea000383ffff */
[----:B------:R-:W-:Y:S05]  /*13a00*/  EXIT ;  /* 0x000000000000794d */ /* 0x000fea0003800000 */
.L_x_4359:
        /* <DEDUP_REMOVED lines=18> */
.L_x_4465:
        /* <DEDUP_REMOVED lines=44> */
.L_x_4469:
        /* <DEDUP_REMOVED lines=40> */
.L_x_4467:
        /* <DEDUP_REMOVED lines=12> */
.L_x_4470:
        /* <DEDUP_REMOVED lines=63> */
.L_x_4471:
        /* <DEDUP_REMOVED lines=62> */
.L_x_4472:
[----:B01----:R-:W-:-:S05]  /*14900*/  LOP3.LUT R3, RZ, R2, RZ, 0x33, !PT ;  /* 0x00000002ff037212 */ /* 0x003fca00078e33ff */
[----:B------:R-:W-:-:S05]  /*14910*/  IMAD.IADD R2, R4, 0x1, R3 ;  /* 0x0000000104027824 */ /* 0x000fca00078e0203 */
[----:B------:R1:W-:Y:S01]  /*14920*/  STL [R1+0x4], R2 ;  /* 0x0000040201007387 */ /* 0x0003e20000100800 */
[----:B------:R-:W-:Y:S05]  /*14930*/  BRA `(.L_x_4473) ;  /* 0x0000000000107947 */ /* 0x000fea0003800000 */
.L_x_4468:
[----:B------:R-:W-:Y:S01]  /*14940*/  IMAD.U32 R2, RZ, RZ, UR6 ;  /* 0x00000006ff027e24 */ /* 0x000fe2000f8e00ff */
[----:B------:R0:W-:Y:S04]  /*14950*/  STL [R1+0x4], RZ ;  /* 0x000004ff01007387 */ /* 0x0001e80000100800 */
[----:B------:R0:W-:Y:S04]  /*14960*/  STL [R1+0x8], RZ ;  /* 0x000008ff01007387 */ /* 0x0001e80000100800 */
[----:B------:R0:W-:Y:S02]  /*14970*/  STL [R1], R2 ;  /* 0x0000000201007387 */ /* 0x0001e40000100800 */
.L_x_4473:
        /* <DEDUP_REMOVED lines=10> */
.L_x_4466:
        /* <DEDUP_REMOVED lines=8> */
[----:B------:R-:W2:Y:S01]  /*14aa0*/  S2UR UR5, SR_CgaCtaId ;  /* 0x00000000000579c3 */ /* 0x000ea20000008800 */
[C---:B----4-:R-:W-:Y:S01]  /*14ab0*/  IMAD.SHL.U32 R0, R6.reuse, 0x8, RZ ;  /* 0x0000000806007824 */ /* 0x050fe200078e00ff */
[----:B------:R-:W-:Y:S01]  /*14ac0*/  LOP3.LUT R4, R6, 0x7f, RZ, 0xc0, !PT ;  /* 0x0000007f06047812 */ /* 0x000fe200078ec0ff */
[----:B------:R-:W-:Y:S01]  /*14ad0*/  UMOV UR4, 0x400 ;  /* 0x0000040000047882 */ /* 0x000fe20000000000 */
[----:B------:R-:W-:Y:S01]  /*14ae0*/  BSSY B8, `(.L_x_4474) ;  /* 0x0000654000087945 */ /* 0x000fe20003800000 */
[----:B------:R-:W-:Y:S01]  /*14af0*/  ULDC UR38, c[0x0][0xc] ;  /* 0x0000030000267ab9 */ /* 0x000fe20000000800 */
[----:B------:R-:W-:Y:S01]  /*14b00*/  LOP3.LUT R3, R0, 0x1f8, RZ, 0xc0, !PT ;  /* 0x000001f800037812 */ /* 0x000fe200078ec0ff */
[----:B01----:R-:W-:Y:S01]  /*14b10*/  IMAD.SHL.U32 R2, R4, 0x8, RZ ;  /* 0x0000000804027824 */ /* 0x003fe200078e00ff */
[----:B------:R-:W-:Y:S01]  /*14b20*/  LOP3.LUT R0, R0, 0x38, RZ, 0xc0, !PT ;  /* 0x0000003800007812 */ /* 0x000fe200078ec0ff */
[----:B------:R-:W-:Y:S01]  /*14b30*/  ULDC.64 UR36, c[0x0][0x198] ;  /* 0x0000660000247ab9 */ /* 0x000fe20000000a00 */
[----:B------:R-:W-:Y:S01]  /*14b40*/  LOP3.LUT R3, R3, 0x38, R6, 0x78, !PT ;  /* 0x0000003803037812 */ /* 0x000fe200078e7806 */
[----:B------:R-:W-:-:S03]  /*14b50*/  IMAD.SHL.U32 R6, R6, 0x10, RZ ;  /* 0x0000001006067824 */ /* 0x000fc600078e00ff */
[----:B------:R-:W-:Y:S02]  /*14b60*/  LOP3.LUT R2, R3, 0x200, R2, 0xf8, !PT ;  /* 0x0000020003027812 */ /* 0x000fe400078ef802 */
[----:B------:R-:W-:-:S04]  /*14b70*/  SHF.R.U32.HI R3, RZ, 0x3, R4 ;  /* 0x00000003ff037819 */ /* 0x000fc80000011604 */
[----:B------:R-:W-:Y:S01]  /*14b80*/  LOP3.LUT R4, R3, 0x70, R6, 0xf8, !PT ;  /* 0x0000007003047812 */ /* 0x000fe200078ef806 */
[----:B--2---:R-:W-:-:S06]  /*14b90*/  ULEA UR4, UR5, UR4, 0x18 ;  /* 0x0000000405047291 */ /* 0x004fcc000f8ec03f */
[----:B------:R-:W-:-:S04]  /*14ba0*/  IMAD.U32 R19, RZ, RZ, UR4 ;  /* 0x00000004ff137e24 */ /* 0x000fc8000f8e00ff */
[----:B------:R-:W-:Y:S02]  /*14bb0*/  IMAD R3, R2, 0x2, R19 ;  /* 0x0000000202037824 */ /* 0x000fe400078e0213 */
[----:B------:R-:W-:-:S03]  /*14bc0*/  IMAD.MOV.U32 R2, RZ, RZ, 0x1 ;  /* 0x00000001ff027424 */ /* 0x000fc600078e00ff */
[----:B------:R-:W-:Y:S04]  /*14bd0*/  STL [R1+0x20], R3 ;  /* 0x0000200301007387 */ /* 0x000fe80000100800 */
[----:B------:R-:W-:Y:S04]  /*14be0*/  STL [R1+0x50], RZ ;  /* 0x000050ff01007387 */ /* 0x000fe80000100800 */
[----:B------:R0:W-:Y:S04]  /*14bf0*/  STL [R1+0x14], R2 ;  /* 0x0000140201007387 */ /* 0x0001e80000100800 */
[----:B------:R1:W-:Y:S01]  /*14c00*/  STL [R1+0x10], RZ ;  /* 0x000010ff01007387 */ /* 0x0003e20000100800 */
[----:B0-----:R-:W-:-:S02]  /*14c10*/  LOP3.LUT R2, R0, 0x40, RZ, 0xfc, !PT ;  /* 0x0000004000027812 */ /* 0x001fc400078efcff */
[----:B-1----:R-:W-:-:S07]  /*14c20*/  LOP3.LUT R0, R0, 0x80, RZ, 0xfc, !PT ;  /* 0x0000008000007812 */ /* 0x002fce00078efcff */
.L_x_4590:
[----:B--23--:R-:W2:Y:S01]  /*14c30*/  LDL R9, [R1+0xc] ;  /* 0x00000c0001097983 */ /* 0x00cea20000100800 */
        /* <DEDUP_REMOVED lines=48> */
.L_x_4475:
        /* <DEDUP_REMOVED lines=17> */
.L_x_4476:
[----:B------:R-:W-:Y:S05]  /*15050*/  @!P1 BRA `(.L_x_4477) ;  /* 0x0000000000109947 */ /* 0x000fea0003800000 */
[----:B------:R-:W-:Y:S02]  /*15060*/  ULDC.64 UR4, c[0x0][0x208] ;  /* 0x0000820000047ab9 */ /* 0x000fe40000000a00 */
[----:B------:R-:W3:Y:S04]  /*15070*/  LDG.E R6, desc[UR4][R2.64] ;  /* 0x0000000402067981 */ /* 0x000ee8000c1e1900 */
[----:B------:R-:W3:Y:S02]  /*15080*/  LDG.E R2, desc[UR4][R2.64+0x4] ;  /* 0x0000040402027981 */ /* 0x000ee4000c1e1900 */
[----:B---3--:R-:W-:-:S07]  /*15090*/  IMAD.IADD R6, R2, 0x1, -R6 ;  /* 0x0000000102067824 */ /* 0x008fce00078e0a06 */
.L_x_4477:
        /* <DEDUP_REMOVED lines=12> */
[----:B------:R-:W-:-:S04]  /*15160*/  VIADD R2, R0, 0x5f ;  /* 0x0000005f00027836 */ /* 0x000fc80000000000 */
[----:B------:R-:W-:-:S05]  /*15170*/  IMAD.HI R2, R2, 0x2aaaaaab, RZ ;  /* 0x2aaaaaab02027827 */ /* 0x000fca00078e02ff */
[----:B------:R-:W-:-:S04]  /*15180*/  SHF.R.U32.HI R3, RZ, 0x1f, R2 ;  /* 0x0000001fff037819 */ /* 0x000fc80000011602 */
[----:B------:R-:W-:Y:S02]  /*15190*/  LEA.HI.SX32 R9, R2, R3, 0x1c ;  /* 0x0000000302097211 */ /* 0x000fe400078fe2ff */
[----:B------:R-:W-:-:S03]  /*151a0*/  IADD3 R2, R0, 0x1, -R10 ;  /* 0x0000000100027810 */ /* 0x000fc60007ffe80a */
[----:B------:R2:W-:Y:S02]  /*151b0*/  STL [R1+0x58], R9 ;  /* 0x0000580901007387 */ /* 0x0005e40000100800 */
[----:B------:R-:W-:Y:S02]  /*151c0*/  IMAD.IADD R6, R2, 0x1, R6 ;  /* 0x0000000102067824 */ /* 0x000fe400078e0206 */
[----:B------:R-:W3:Y:S02]  /*151d0*/  LDC.64 R2, c[0x0][0x9e0] ;  /* 0x00027800ff027b82 */ /* 0x000ee40000000a00 */
        /* <DEDUP_REMOVED lines=14> */
.L_x_4480:
[----:B------:R-:W-:-:S13]  /*152c0*/  ISETP.NE.AND P0, PT, R3, 0x1, PT ;  /* 0x000000010300780c */ /* 0x000fda0003f05270 */
[----:B------:R-:W2:Y:S02]  /*152d0*/  @P0 LDC.64 R4, c[0x0][0x9e8] ;  /* 0x00027a00ff040b82 */ /* 0x000ea40000000a00 */
[----:B--2---:R-:W-:-:S05]  /*152e0*/  @P0 IMAD.HI.U32 R4, R8, R4, RZ ;  /* 0x0000000408040227 */ /* 0x004fca00078e00ff */
[----:B------:R-:W-:-:S07]  /*152f0*/  @P0 SHF.R.U32.HI R8, RZ, R5, R4 ;  /* 0x00000005ff080219 */ /* 0x000fce0000011604 */
.L_x_4481:
[----:B------:R-:W-:Y:S05]  /*15300*/  BSYNC B0 ;  /* 0x0000000000007941 */ /* 0x000fea0003800000 */
.L_x_4479:
[----:B------:R-:W-:-:S05]  /*15310*/  IMAD R8, R8, R3, R3 ;  /* 0x0000000308087224 */ /* 0x000fca00078e0203 */
[----:B------:R-:W-:-:S07]  /*15320*/  VIMNMX R2, R2, R8, PT ;  /* 0x0000000802027248 */ /* 0x000fce0003fe0100 */
.L_x_4478:
[----:B------:R-:W2:Y:S01]  /*15330*/  @P1 LDC R4, c[0x0][0x44c] ;  /* 0x00011300ff041b82 */ /* 0x000ea20000000800 */
[----:B------:R-:W-:Y:S01]  /*15340*/  VIADD R2, R2, 0x5f ;  /* 0x0000005f02027836 */ /* 0x000fe20000000000 */
[----:B------:R-:W-:Y:S01]  /*15350*/  ULDC UR4, c[0x0][0x9dc] ;  /* 0x0002770000047ab9 */ /* 0x000fe20000000800 */
[----:B------:R-:W-:Y:S02]  /*15360*/  IMAD.MOV.U32 R5, RZ, RZ, R11 ;  /* 0x000000ffff057224 */ /* 0x000fe400078e000b */
[----:B------:R-:W-:-:S03]  /*15370*/  IMAD.HI R2, R2, 0x2aaaaaab, RZ ;  /* 0x2aaaaaab02027827 */ /* 0x000fc600078e02ff */
[----:B------:R-:W3:Y:S01]  /*15380*/  @P1 LDC R6, c[0x0][0x450] ;  /* 0x00011400ff061b82 */ /* 0x000ee20000000800 */
[----:B--2---:R-:W-:-:S05]  /*15390*/  @P1 IMAD.HI.U32 R4, R11, R4, RZ ;  /* 0x000000040b041227 */ /* 0x004fca00078e00ff */
[----:B---3--:R-:W-:-:S04]  /*153a0*/  @P1 SHF.R.U32.HI R5, RZ, R6, R4 ;  /* 0x00000006ff051219 */ /* 0x008fc80000011604 */
[----:B------:R-:W-:Y:S02]  /*153b0*/  IADD3 R6, R5, R0, -R10 ;  /* 0x0000000005067210 */ /* 0x000fe40007ffe80a */
[----:B------:R-:W-:-:S04]  /*153c0*/  SHF.R.U32.HI R0, RZ, 0x1f, R2 ;  /* 0x0000001fff007819 */ /* 0x000fc80000011602 */
[----:B------:R-:W-:Y:S01]  /*153d0*/  LEA.HI.SX32 R4, R2, R0, 0x1c ;  /* 0x0000000002047211 */ /* 0x000fe200078fe2ff */
[----:B------:R-:W-:-:S03]  /*153e0*/  VIADD R2, R6, -UR4 ;  /* 0x8000000406027c36 */ /* 0x000fc60008000000 */
        /* <DEDUP_REMOVED lines=13> */
.L_x_4484:
[----:B------:R-:W-:-:S13]  /*154c0*/  ISETP.NE.AND P0, PT, R3, 0x1, PT ;  /* 0x000000010300780c */ /* 0x000fda0003f05270 */
[----:B--2---:R-:W2:Y:S02]  /*154d0*/  @P0 LDC.64 R4, c[0x0][0x9e8] ;  /* 0x00027a00ff040b82 */ /* 0x004ea40000000a00 */
[----:B--2---:R-:W-:-:S05]  /*154e0*/  @P0 IMAD.HI.U32 R4, R6, R4, RZ ;  /* 0x0000000406040227 */ /* 0x004fca00078e00ff */
[----:B------:R-:W-:-:S07]  /*154f0*/  @P0 SHF.R.U32.HI R6, RZ, R5, R4 ;  /* 0x00000005ff060219 */ /* 0x000fce0000011604 */
.L_x_4485:
[----:B------:R-:W-:Y:S05]  /*15500*/  BSYNC B0 ;  /* 0x0000000000007941 */ /* 0x000fea0003800000 */
.L_x_4483:
[----:B------:R-:W-:-:S05]  /*15510*/  IMAD R3, R6, R3, RZ ;  /* 0x0000000306037224 */ /* 0x000fca00078e02ff */
[----:B------:R-:W-:-:S07]  /*15520*/  VIMNMX R2, R2, R3, !PT ;  /* 0x0000000302027248 */ /* 0x000fce0007fe0100 */
.L_x_4482:
[----:B------:R-:W-:Y:S01]  /*15530*/  IMAD.HI R2, R2, 0x2aaaaaab, RZ ;  /* 0x2aaaaaab02027827 */ /* 0x000fe200078e02ff */
[----:B--2---:R-:W-:Y:S01]  /*15540*/  SHF.R.U32.HI R4, RZ, 0x10, R7 ;  /* 0x00000010ff047819 */ /* 0x004fe20000011607 */
[----:B------:R-:W-:Y:S01]  /*15550*/  BSSY B0, `(.L_x_4486) ;  /* 0x000002a000007945 */ /* 0x000fe20003800000 */
[----:B------:R-:W-:Y:S01]  /*15560*/  LOP3.LUT R8, R7, 0xff, RZ, 0xc0, !PT ;  /* 0x000000ff07087812 */ /* 0x000fe200078ec0ff */
[----:B------:R-:W-:Y:S01]  /*15570*/  IMAD.MOV.U32 R5, RZ, RZ, RZ ;  /* 0x000000ffff057224 */ /* 0x000fe200078e00ff */
[----:B------:R-:W-:Y:S02]  /*15580*/  SHF.R.U32.HI R3, RZ, 0x1f, R2 ;  /* 0x0000001fff037819 */ /* 0x000fe40000011602 */
[----:B------:R-:W-:Y:S01]  /*15590*/  ISETP.NE.AND P0, PT, R4, RZ, PT ;  /* 0x000000ff0400720c */ /* 0x000fe20003f05270 */
[----:B01----:R-:W-:Y:S01]  /*155a0*/  IMAD.MOV.U32 R10, RZ, RZ, R5 ;  /* 0x000000ffff0a7224 */ /* 0x003fe200078e0005 */
[----:B------:R-:W-:-:S04]  /*155b0*/  LEA.HI.SX32 R3, R2, R3, 0x1c ;  /* 0x0000000302037211 */ /* 0x000fc800078fe2ff */
        /* <DEDUP_REMOVED lines=35> */
.L_x_4487:
[----:B------:R-:W-:Y:S05]  /*157f0*/  BSYNC B0 ;  /* 0x0000000000007941 */ /* 0x000fea0003800000 */
.L_x_4486:
        /* <DEDUP_REMOVED lines=12> */
[----:B0-----:R-:W0:Y:S01]  /*158c0*/  S2R R5, SR_LANEID ;  /* 0x0000000000057919 */ /* 0x001e220000000000 */
[----:B------:R-:W-:Y:S01]  /*158d0*/  VOTEU.ANY UR4, UPT, PT ;  /* 0x0000000000047886 */ /* 0x000fe200038e0100 */
[----:B------:R-:W3:Y:S01]  /*158e0*/  LDC.64 R2, c[0x0][0xc60] ;  /* 0x00031800ff027b82 */ /* 0x000ee20000000a00 */
[----:B------:R-:W0:Y:S01]  /*158f0*/  FLO.U32 R0, UR4 ;  /* 0x0000000400007d00 */ /* 0x000e2200080e0000 */
[----:B------:R-:W-:Y:S01]  /*15900*/  ULDC.64 UR6, c[0x0][0x208] ;  /* 0x0000820000067ab9 */ /* 0x000fe20000000a00 */
[----:B0-----:R-:W-:-:S06]  /*15910*/  ISETP.EQ.U32.AND P0, PT, R0, R5, PT ;  /* 0x000000050000720c */ /* 0x001fcc0003f02070 */
[----:B------:R-:W3:Y:S07]  /*15920*/  POPC R5, UR4 ;  /* 0x0000000400057d09 */ /* 0x000eee0008000000 */
[----:B---3--:R-:W3:Y:S01]  /*15930*/  @P0 ATOMG.E.ADD.STRONG.GPU PT, R3, desc[UR6][R2.64], R5 ;  /* 0x00000005020309a8 */ /* 0x008ee200081ee1c6 */
[----:B-1----:R-:W0:Y:S02]  /*15940*/  S2R R4, SR_LTMASK ;  /* 0x0000000000047919 */ /* 0x002e240000003900 */
[----:B0-----:R-:W-:-:S04]  /*15950*/  LOP3.LUT R4, R4, UR4, RZ, 0xc0, !PT ;  /* 0x0000000404047c12 */ /* 0x001fc8000f8ec0ff */
[----:B------:R-:W0:Y:S01]  /*15960*/  POPC R7, R4 ;  /* 0x0000000400077309 */ /* 0x000e220000000000 */
[----:B---3--:R-:W0:Y:S02]  /*15970*/  SHFL.IDX PT, R0, R3, R0, 0x1f ;  /* 0x00001f0003007589 */ /* 0x008e2400000e0000 */
[----:B0-----:R-:W-:-:S05]  /*15980*/  IADD3 R0, R0, UR38, R7 ;  /* 0x0000002600007c10 */ /* 0x001fca000fffe007 */
[----:B------:R3:W-:Y:S01]  /*15990*/  STL [R1], R0 ;  /* 0x0000000001007387 */ /* 0x0007e20000100800 */
[----:B------:R-:W-:Y:S05]  /*159a0*/  BRA `(.L_x_4490) ;  /* 0x0000004400187947 */ /* 0x000fea0003800000 */
.L_x_4489:
        /* <DEDUP_REMOVED lines=20> */
.L_x_4492:
[----:B------:R-:W-:Y:S05]  /*15af0*/  BSYNC B6 ;  /* 0x0000000000067941 */ /* 0x000fea0003800000 */
.L_x_4491:
        /* <DEDUP_REMOVED lines=20> */
.L_x_4495:
        /* <DEDUP_REMOVED lines=15> */
.L_x_4494:
[----:B------:R-:W-:Y:S05]  /*15d30*/  BSYNC B6 ;  /* 0x0000000000067941 */ /* 0x000fea0003800000 */
.L_x_4493:
        /* <DEDUP_REMOVED lines=25> */
.L_x_4606:
        /* <DEDUP_REMOVED lines=9> */
.L_x_4609:
        /* <DEDUP_REMOVED lines=10> */
[----:B-1----:R-:W1:Y:S02]  /*16000*/  @P0 LDC.64 R4, c[0x0][0x440] ;  /* 0x00011000ff040b82 */ /* 0x002e640000000a00 */
        /* <DEDUP_REMOVED lines=14> */
.L_x_4499:
[----:B------:R-:W4:Y:S04]  /*160f0*/  LDL R0, [R1+0x10] ;  /* 0x0000100001007983 */ /* 0x000f280000100800 */
[----:B---3--:R-:W3:Y:S01]  /*16100*/  LDL R2, [R1+0x14] ;  /* 0x0000140001027983 */ /* 0x008ee20000100800 */
[----:B----4-:R-:W-:Y:S01]  /*16110*/  IMAD R0, R0, 0x8, R19 ;  /* 0x0000000800007824 */ /* 0x010fe200078e0213 */
[----:B---3--:R-:W-:-:S04]  /*16120*/  SHF.L.U32 R2, R2, 0x1f, RZ ;  /* 0x0000001f02027819 */ /* 0x008fc800000006ff */
[----:B------:R-:W3:Y:S02]  /*16130*/  SYNCS.PHASECHK.TRANS64.TRYWAIT P0, [R0+URZ+0x30840], R2 ;  /* 0x03084002000075a7 */ /* 0x000ee4000800017f */
[----:B---3--:R-:W-:Y:S05]  /*16140*/  @!P0 BRA `(.L_x_4500) ;  /* 0x0000005400dc8947 */ /* 0x008fea0003800000 */
.L_x_4610:
[----:B------:R-:W4:Y:S02]  /*16150*/  S2R R3, SR_TID.X ;  /* 0x0000000000037919 */ /* 0x000f240000002100 */
[----:B----4-:R-:W-:-:S04]  /*16160*/  LOP3.LUT R3, R3, 0x7f, RZ, 0xc0, !PT ;  /* 0x0000007f03037812 */ /* 0x010fc800078ec0ff */
[----:B------:R-:W-:-:S13]  /*16170*/  ISETP.NE.AND P0, PT, R3, RZ, PT ;  /* 0x000000ff0300720c */ /* 0x000fda0003f05270 */
[----:B------:R-:W-:Y:S05]  /*16180*/  @P0 BRA `(.L_x_4501) ;  /* 0x00000000001c0947 */ /* 0x000fea0003800000 */
[----:B------:R-:W4:Y:S01]  /*16190*/  S2R R3, SR_TID.X ;  /* 0x0000000000037919 */ /* 0x000f220000002100 */
[----:B---3--:R-:W-:-:S04]  /*161a0*/  IMAD.MOV.U32 R2, RZ, RZ, 0x9000 ;  /* 0x00009000ff027424 */ /* 0x008fc800078e00ff */
[----:B------:R3:W-:Y:S01]  /*161b0*/  SYNCS.ARRIVE.TRANS64 RZ, [R0+URZ+0x30830], R2 ;  /* 0x0308300200ff79a7 */ /* 0x0007e2000800003f */
[----:B----4-:R-:W-:-:S04]  /*161c0*/  LOP3.LUT R3, R3, 0x1f, RZ, 0xc0, !PT ;  /* 0x0000001f03037812 */ /* 0x010fc800078ec0ff */
[----:B------:R-:W-:-:S13]  /*161d0*/  ISETP.NE.AND P0, PT, R3, RZ, PT ;  /* 0x000000ff0300720c */ /* 0x000fda0003f05270 */
[----:B---3--:R-:W-:Y:S05]  /*161e0*/  @!P0 BRA `(.L_x_4501) ;  /* 0x0000000000048947 */ /* 0x008fea0003800000 */
[----:B------:R-:W-:Y:S01]  /*161f0*/  BPT.TRAP 0x1 ;  /* 0x000000040000795c */ /* 0x000fe20000300000 */
.L_x_4501:
[----:B-1----:R-:W4:Y:S04]  /*16200*/  LDL R4, [R1+0x10] ;  /* 0x0000100001047983 */ /* 0x002f280000100800 */
[----:B------:R-:W2:Y:S04]  /*16210*/  LDL R3, [R1+0x4] ;  /* 0x0000040001037983 */ /* 0x000ea80000100800 */
[----:B---3--:R-:W3:Y:S01]  /*16220*/  LDL R2, [R1+0x18] ;  /* 0x0000180001027983 */ /* 0x008ee20000100800 */
[----:B------:R-:W-:Y:S01]  /*16230*/  R2UR UR9, R0 ;  /* 0x00000000000972ca */ /* 0x000fe200000e0000 */
[----:B------:R-:W-:Y:S01]  /*16240*/  UIADD3 UR4, UP0, UR36, 0x370, URZ ;  /* 0x0000037024047890 */ /* 0x000fe2000ff1e03f */
[----:B------:R-:W-:Y:S01]  /*16250*/  R2UR UR12, R16 ;  /* 0x00000000100c72ca */ /* 0x000fe200000e0000 */
[----:B------:R-:W-:Y:S01]  /*16260*/  UMOV UR10, URZ ;  /* 0x0000003f000a7c82 */ /* 0x000fe20008000000 */
[----:B-----5:R-:W-:Y:S01]  /*16270*/  R2UR UR13, R17 ;  /* 0x00000000110d72ca */ /* 0x020fe200000e0000 */
[----:B------:R-:W-:Y:S01]  /*16280*/  UMOV UR6, 0x0 ;  /* 0x0000000000067882 */ /* 0x000fe20000000000 */
[----:B------:R-:W-:Y:S01]  /*16290*/  UMOV UR7, 0x14f00000 ;  /* 0x14f0000000077882 */ /* 0x000fe20000000000 */
[----:B------:R-:W-:Y:S01]  /*162a0*/  UMOV UR16, 0x40 ;  /* 0x0000004000107882 */ /* 0x000fe20000000000 */
[----:B------:R-:W-:-:S02]  /*162b0*/  PLOP3.LUT P0, PT, PT, PT, PT, 0x80, 0x0 ;  /* 0x000000000000781c */ /* 0x000fc40003f0f070 */
[----:B------:R-:W-:-:S03]  /*162c0*/  LOP3.LUT R18, R18, 0xfffffffe, RZ, 0xc0, !PT ;  /* 0xfffffffe12127812 */ /* 0x000fc600078ec0ff */
[----:B------:R-:W-:-:S08]  /*162d0*/  UIADD3 UR9, UR9, 0x30830, URZ ;  /* 0x0003083009097890 */ /* 0x000fd0000fffe03f */
[----:B------:R-:W-:Y:S01]  /*162e0*/  @P0 LOP3.LUT R18, R18, 0x1, RZ, 0xfc, !PT ;  /* 0x0000000112120812 */ /* 0x000fe200078efcff */
[----:B----4-:R-:W-:Y:S01]  /*162f0*/  IMAD R0, R4, 0x9000, R19 ;  /* 0x0000900004007824 */ /* 0x010fe200078e0213 */
[----:B--2---:R-:W-:-:S04]  /*16300*/  R2UR UR11, R3 ;  /* 0x00000000030b72ca */ /* 0x004fc800000e0000 */
[----:B------:R-:W-:Y:S02]  /*16310*/  R2UR UR8, R0 ;  /* 0x00000000000872ca */ /* 0x000fe400000e0000 */
[----:B---3--:R-:W-:-:S11]  /*16320*/  R2UR UR5, R2 ;  /* 0x00000000020572ca */ /* 0x008fd600000e0000 */
[----:B------:R-:W-:Y:S02]  /*16330*/  UIADD3 UR14, UR8, 0x1e400, URZ ;  /* 0x0001e400080e7890 */ /* 0x000fe4000fffe03f */
[----:B------:R-:W-:Y:S02]  /*16340*/  UIMAD UR11, UR11, 0x60, UR5 ;  /* 0x000000600b0b78a4 */ /* 0x000fe4000f8e0205 */
[----:B------:R-:W-:Y:S02]  /*16350*/  UIADD3.X UR5, URZ, UR37, URZ, UP0, !UPT ;  /* 0x000000253f057290 */ /* 0x000fe400087fe43f */
[----:B------:R-:W-:Y:S02]  /*16360*/  UIADD3 UR15, UR8, 0x21400, URZ ;  /* 0x00021400080f7890 */ /* 0x000fe4000fffe03f */
[----:B------:R-:W-:-:S03]  /*16370*/  UIADD3 UR17, UR8, 0x24400, URZ ;  /* 0x0002440008117890 */ /* 0x000fc6000fffe03f */
[----:B------:R-:W-:Y:S01]  /*16380*/  UMOV UR8, UR14 ;  /* 0x0000000e00087c82 */ /* 0x000fe20008000000 */
[----:B------:R-:W-:Y:S01]  /*16390*/  UMOV UR14, 0x80 ;  /* 0x00000080000e7882 */ /* 0x000fe20000000000 */
[----:B------:R1:W-:Y:S02]  /*163a0*/  UTMALDG.4D [UR8], [UR4], desc[UR6] ;  /* 0x00000608040075b4 */ /* 0x0003e40008019000 */
[----:B-1----:R-:W-:Y:S01]  /*163b0*/  UMOV UR8, UR15 ;  /* 0x0000000f00087c82 */ /* 0x002fe20008000000 */
[----:B------:R-:W-:Y:S02]  /*163c0*/  UMOV UR10, UR16 ;  /* 0x00000010000a7c82 */ /* 0x000fe40008000000 */
[----:B------:R1:W-:Y:S02]  /*163d0*/  UTMALDG.4D [UR8], [UR4], desc[UR6] ;  /* 0x00000608040075b4 */ /* 0x0003e40008019000 */
[----:B-1----:R-:W-:Y:S01]  /*163e0*/  UMOV UR8, UR17 ;  /* 0x0000001100087c82 */ /* 0x002fe20008000000 */
[----:B------:R-:W-:-:S02]  /*163f0*/  UMOV UR10, UR14 ;  /* 0x0000000e000a7c82 */ /* 0x000fc40008000000 */
[----:B------:R3:W-:Y:S02]  /*16400*/  UTMALDG.4D [UR8], [UR4], desc[UR6] ;  /* 0x00000608040075b4 */ /* 0x0007e40008019000 */
[----:B---3--:R-:W-:Y:S01]  /*16410*/  NOP ;  /* 0x0000000000007918 */ /* 0x008fe20000000000 */
.L_x_4497:
[----:B------:R-:W3:Y:S01]  /*16420*/  LDL.LU R3, [R1+0x30] ;  /* 0x0000300001037983 */ /* 0x000ee20000300800 */
[----:B------:R-:W-:Y:S05]  /*16430*/  WARPSYNC.ALL ;  /* 0x0000000000007948 */ /* 0x000fea0003800000 */
[----:B------:R-:W-:Y:S01]  /*16440*/  ULDC.64 UR4, c[0x0][0x298] ;  /* 0x0000a60000047ab9 */ /* 0x000fe20000000a00 */
[----:B------:R-:W-:Y:S01]  /*16450*/  BSSY B6, `(.L_x_4502) ;  /* 0x000001c000067945 */ /* 0x000fe20003800000 */
[----:B------:R-:W-:Y:S01]  /*16460*/  BAR.SYNC.DEFER_BLOCKING 0x8, 0x180 ;  /* 0x0206000000007b1d */ /* 0x000fe20000010000 */
[----:B---3--:R-:W-:Y:S01]  /*16470*/  SHF.R.S32.HI R0, RZ, 0x1f, R3 ;  /* 0x0000001fff007819 */ /* 0x008fe20000011403 */
[----:B-1----:R-:W-:-:S04]  /*16480*/  IMAD.WIDE.U32 R4, R3, UR4, RZ ;  /* 0x0000000403047c25 */ /* 0x002fc8000f8e00ff */
        /* <DEDUP_REMOVED lines=24> */
.L_x_4503:
[----:B------:R-:W-:Y:S05]  /*16610*/  BSYNC B6 ;  /* 0x0000000000067941 */ /* 0x000fea0003800000 */
.L_x_4502:
[----:B-1----:R-:W3:Y:S01]  /*16620*/  LDL.LU R0, [R1+0x30] ;  /* 0x0000300001007983 */ /* 0x002ee20000300800 */
[----:B------:R-:W-:Y:S01]  /*16630*/  ULDC.64 UR6, c[0x0][0xa00] ;  /* 0x0002800000067ab9 */ /* 0x000fe20000000a00 */
[----:B0-----:R-:W0:Y:S01]  /*16640*/  LDC R7, c[0x0][0x448] ;  /* 0x00011200ff077b82 */ /* 0x001e220000000800 */
[----:B------:R-:W-:Y:S01]  /*16650*/  ULDC.64 UR4, c[0x0][0x2d8] ;  /* 0x0000b60000047ab9 */ /* 0x000fe20000000a00 */
[----:B------:R-:W3:Y:S04]  /*16660*/  LDL.LU.64 R2, [R1+0x48] ;  /* 0x0000480001027983 */ /* 0x000ee80000300a00 */
[----:B------:R-:W4:Y:S04]  /*16670*/  LDL R5, [R1+0xc] ;  /* 0x00000c0001057983 */ /* 0x000f280000100800 */
[----:B------:R-:W4:Y:S01]  /*16680*/  LDL R9, [R1+0x28] ;  /* 0x0000280001097983 */ /* 0x000f220000100800 */
[----:B------:R-:W-:-:S04]  /*16690*/  ISETP.NE.U32.AND P0, PT, RZ, UR6, PT ;  /* 0x00000006ff007c0c */ /* 0x000fc8000bf05070 */
[----:B------:R-:W-:Y:S01]  /*166a0*/  ISETP.NE.AND.EX P0, PT, RZ, UR7, PT, P0 ;  /* 0x00000007ff007c0c */ /* 0x000fe2000bf05300 */
[----:B------:R-:W1:Y:S01]  /*166b0*/  S2R R8, SR_TID.X ;  /* 0x0000000000087919 */ /* 0x000e620000002100 */
[----:B------:R-:W-:Y:S01]  /*166c0*/  ULDC.64 UR6, c[0x0][0x280] ;  /* 0x0000a00000067ab9 */ /* 0x000fe20000000a00 */
[----:B--2---:R-:W2:Y:S01]  /*166d0*/  S2R R10, SR_TID.X ;  /* 0x00000000000a7919 */ /* 0x004ea20000002100 */
[----:B-1----:R-:W-:Y:S02]  /*166e0*/  IMAD.SHL.U32 R8, R8, 0x10, RZ ;  /* 0x0000001008087824 */ /* 0x002fe400078e00ff */
[----:B--2---:R-:W-:-:S05]  /*166f0*/  IMAD.SHL.U32 R10, R10, 0x8, RZ ;  /* 0x000000080a0a7824 */ /* 0x004fca00078e00ff */
[----:B------:R-:W-:-:S04]  /*16700*/  LOP3.LUT R10, R10, 0x38, RZ, 0xc0, !PT ;  /* 0x000000380a0a7812 */ /* 0x000fc800078ec0ff */
[C---:B------:R-:W-:Y:S02]  /*16710*/  LOP3.LUT R11, R10.reuse, 0x40, RZ, 0xfc, !PT ;  /* 0x000000400a0b7812 */ /* 0x040fe400078efcff */
[----:B------:R-:W-:Y:S01]  /*16720*/  LOP3.LUT R10, R10, 0x80, RZ, 0xfc, !PT ;  /* 0x000000800a0a7812 */ /* 0x000fe200078efcff */
        /* <DEDUP_REMOVED lines=18> */
[----:B------:R-:W-:Y:S02]  /*16850*/  IMAD.IADD R4, R8, 0x1, R9 ;  /* 0x0000000108047824 */ /* 0x000fe400078e0209 */
        /* <DEDUP_REMOVED lines=18> */
[----:B------:R-:W1:Y:S01]  /*16980*/  S2R R8, SR_TID.X ;  /* 0x0000000000087919 */ /* 0x000e620000002100 */
[----:B------:R-:W-:Y:S01]  /*16990*/  IMAD R0, R4, UR5, R0 ;  /* 0x0000000504007c24 */ /* 0x000fe2000f8e0200 */
[----:B------:R-:W-:-:S03]  /*169a0*/  LEA R4, P3, R2, UR6, 0x1 ;  /* 0x0000000602047c11 */ /* 0x000fc6000f8608ff */
[----:B------:R-:W-:Y:S01]  /*169b0*/  IMAD.IADD R0, R3, 0x1, R0 ;  /* 0x0000000103007824 */ /* 0x000fe200078e0200 */
[----:B------:R-:W-:-:S04]  /*169c0*/  ISETP.GE.AND P1, PT, R11, UR4, PT ;  /* 0x000000040b007c0c */ /* 0x000fc8000bf26270 */
[----:B------:R-:W-:Y:S01]  /*169d0*/  LEA.HI.X R3, R2, UR7, R0, 0x1, P3 ;  /* 0x0000000702037c11 */ /* 0x000fe200098f0c00 */
[----:B-1----:R-:W-:-:S05]  /*169e0*/  IMAD.SHL.U32 R8, R8, 0x8, RZ ;  /* 0x0000000808087824 */ /* 0x002fca00078e00ff */
[----:B------:R-:W-:-:S04]  /*169f0*/  LOP3.LUT R8, R8, 0x38, RZ, 0xc0, !PT ;  /* 0x0000003808087812 */ /* 0x000fc800078ec0ff */
[----:B------:R-:W-:Y:S01]  /*16a00*/  ISETP.GE.AND P2, PT, R8, UR4, PT ;  /* 0x0000000408007c0c */ /* 0x000fe2000bf46270 */
[----:B------:R-:W-:-:S03]  /*16a10*/  UMOV UR4, 0xffffffff ;  /* 0xffffffff00047882 */ /* 0x000fc60000000000 */
[----:B0-----:R-:W-:Y:S09]  /*16a20*/  BRA.DIV UR4, `(.L_x_4504) ;  /* 0x0000004e04b87947 */ /* 0x001ff2000b800000 */
[----:B------:R-:W0:Y:S01]  /*16a30*/  S2R R6, SR_TID.X ;  /* 0x0000000000067919 */ /* 0x000e220000002100 */
[----:B------:R-:W2:Y:S01]  /*16a40*/  LDL.LU R9, [R1+0x28] ;  /* 0x0000280001097983 */ /* 0x000ea20000300800 */
[----:B0-----:R-:W-:-:S04]  /*16a50*/  LOP3.LUT R6, R6, 0x7f, RZ, 0xc0, !PT ;  /* 0x0000007f06067812 */ /* 0x001fc800078ec0ff */
[----:B------:R-:W-:Y:S02]  /*16a60*/  SHF.R.U32.HI R8, RZ, 0x3, R6 ;  /* 0x00000003ff087819 */ /* 0x000fe40000011606 */
[----:B------:R-:W3:Y:S01]  /*16a70*/  LDL.LU R6, [R1+0x2c] ;  /* 0x00002c0001067983 */ /* 0x000ee20000300800 */
[----:B------:R-:W0:Y:S01]  /*16a80*/  S2R R11, SR_TID.X ;  /* 0x00000000000b7919 */ /* 0x000e220000002100 */
[----:B------:R-:W-:Y:S01]  /*16a90*/  ULDC.64 UR4, c[0x0][0x208] ;  /* 0x0000820000047ab9 */ /* 0x000fe20000000a00 */
[----:B0-----:R-:W-:-:S05]  /*16aa0*/  IMAD.SHL.U32 R11, R11, 0x8, RZ ;  /* 0x000000080b0b7824 */ /* 0x001fca00078e00ff */
[----:B------:R-:W-:Y:S01]  /*16ab0*/  LOP3.LUT R11, R11, 0x38, RZ, 0xc0, !PT ;  /* 0x000000380b0b7812 */ /* 0x000fe200078ec0ff */
[----:B--2---:R-:W-:-:S04]  /*16ac0*/  IMAD.IADD R0, R8, 0x1, R9 ;  /* 0x0000000108007824 */ /* 0x004fc800078e0209 */
[----:B------:R-:W-:Y:S01]  /*16ad0*/  VIADD R5, R0, 0x10 ;  /* 0x0000001000057836 */ /* 0x000fe20000000000 */
[----:B------:R-:W-:Y:S01]  /*16ae0*/  SHFL.IDX PT, R9, R3, 0x1, 0x181f ;  /* 0x00381f0003097f89 */ /* 0x000fe200000e0000 */
[----:B---3--:R-:W-:-:S03]  /*16af0*/  IMAD R2, R6, R7, RZ ;  /* 0x0000000706027224 */ /* 0x008fc600078e02ff */
[----:B------:R-:W0:Y:S04]  /*16b00*/  SHFL.IDX PT, R7, R4, RZ, 0x181f ;  /* 0x00181fff04077589 */ /* 0x000e2800000e0000 */
[----:B------:R-:W1:Y:S01]  /*16b10*/  SHFL.IDX PT, R6, R3, RZ, 0x181f ;  /* 0x00181fff03067589 */ /* 0x000e6200000e0000 */
[-C--:B------:R-:W-:Y:S02]  /*16b20*/  ISETP.GE.AND P4, PT, R0, R2.reuse, PT ;  /* 0x000000020000720c */ /* 0x080fe40003f86270 */
[----:B------:R-:W-:Y:S02]  /*16b30*/  ISETP.GE.AND P3, PT, R5, R2, PT ;  /* 0x000000020500720c */ /* 0x000fe40003f66270 */
[----:B------:R-:W2:Y:S09]  /*16b40*/  SHFL.IDX PT, R5, R4, 0x1, 0x181f ;  /* 0x00381f0004057f89 */ /* 0x000eb200000e0000 */
[----:B0-----:R-:W-:-:S05]  /*16b50*/  @!P4 LEA R7, P5, R11, R7, 0x1 ;  /* 0x000000070b07c211 */ /* 0x001fca00078a08ff */
[----:B-1----:R-:W-:-:S05]  /*16b60*/  @!P4 IMAD.X R6, RZ, RZ, R6, P5 ;  /* 0x000000ffff06c224 */ /* 0x002fca00028e0606 */
[----:B------:R-:W-:-:S04]  /*16b70*/  @!P4 LOP3.LUT R7, R7, R6, RZ, 0x3c, !PT ;  /* 0x000000060707c212 */ /* 0x000fc800078e3cff */
[----:B------:R-:W-:Y:S02]  /*16b80*/  @!P4 LOP3.LUT R6, R7, R6, RZ, 0x3c, !PT ;  /* 0x000000060706c212 */ /* 0x000fe400078e3cff */
[----:B--2---:R-:W-:Y:S02]  /*16b90*/  @!P3 LEA R8, P5, R11, R5, 0x1 ;  /* 0x000000050b08b211 */ /* 0x004fe400078a08ff */
        /* <DEDUP_REMOVED lines=67> */
.L_x_4627:
        /* <DEDUP_REMOVED lines=16> */
.L_x_4506:
[----:B------:R-:W-:Y:S05]  /*170d0*/  BSYNC B0 ;  /* 0x0000000000007941 */ /* 0x000fea0003800000 */
.L_x_4505:
[----:B------:R-:W-:Y:S01]  /*170e0*/  NOP ;  /* 0x0000000000007918 */ /* 0x000fe20000000000 */
[----:B------:R-:W-:Y:S01]  /*170f0*/  PLOP3.LUT P0, PT, PT, PT, PT, 0x80, 0x0 ;  /* 0x000000000000781c */ /* 0x000fe20003f0f070 */
[----:B------:R-:W-:-:S12]  /*17100*/  VIADD R11, R19, 0x30800 ;  /* 0x00030800130b7836 */ /* 0x000fd80000000000 */
.L_x_4507:
        /* <DEDUP_REMOVED lines=18> */
.L_x_4628:
[----:B------:R-:W-:Y:S05]  /*17230*/  BSYNC B0 ;  /* 0x0000000000007941 */ /* 0x000fea0003800000 */
.L_x_4508:
[----:B------:R-:W3:Y:S04]  /*17240*/  LDL R2, [R1+0x3c] ;  /* 0x00003c0001027983 */ /* 0x000ee80000100800 */
[----:B0-----:R-:W4:Y:S01]  /*17250*/  LDL R4, [R1+0x24] ;  /* 0x0000240001047983 */ /* 0x001f220000100800 */
[----:B------:R-:W-:Y:S01]  /*17260*/  BSSY B0, `(.L_x_4510) ;  /* 0x0000251000007945 */ /* 0x000fe20003800000 */
[----:B---3--:R-:W-:-:S05]  /*17270*/  VIADD R0, R2, 0xfffffffe ;  /* 0xfffffffe02007836 */ /* 0x008fca0000000000 */
[----:B----4-:R-:W-:-:S13]  /*17280*/  ISETP.GE.AND P0, PT, R0, R4, PT ;  /* 0x000000040000720c */ /* 0x010fda0003f06270 */
        /* <DEDUP_REMOVED lines=56> */
.L_x_4516:
[----:B------:R-:W-:Y:S01]  /*17610*/  IMAD R3, R8, 0x8, R19 ;  /* 0x0000000808037824 */ /* 0x000fe200078e0213 */
[----:B------:R-:W-:Y:S01]  /*17620*/  SHF.L.U32 R2, R9, 0x1f, RZ ;  /* 0x0000001f09027819 */ /* 0x000fe200000006ff */
[----:B------:R-:W-:Y:S03]  /*17630*/  BSSY B3, `(.L_x_4517) ;  /* 0x0000003000037945 */ /* 0x000fe60003800000 */
[----:B------:R-:W1:Y:S02]  /*17640*/  SYNCS.PHASECHK.TRANS64.TRYWAIT P0, [R3+URZ+0x30840], R2 ;  /* 0x03084002030075a7 */ /* 0x000e64000800017f */
[----:B-1----:R-:W-:Y:S05]  /*17650*/  @!P0 BRA `(.L_x_4518) ;  /* 0x0000004c00bc8947 */ /* 0x002fea0003800000 */
.L_x_4629:
[----:B------:R-:W-:Y:S05]  /*17660*/  BSYNC B3 ;  /* 0x0000000000037941 */ /* 0x000fea0003800000 */
.L_x_4517:
        /* <DEDUP_REMOVED lines=12> */
.L_x_4520:
[----:B------:R-:W-:Y:S05]  /*17730*/  BSYNC B3 ;  /* 0x0000000000037941 */ /* 0x000fea0003800000 */
.L_x_4519:
        /* <DEDUP_REMOVED lines=12> */
.L_x_4521:
        /* <DEDUP_REMOVED lines=16> */
.L_x_4522:
        /* <DEDUP_REMOVED lines=16> */
.L_x_4523:
        /* <DEDUP_REMOVED lines=17> */
.L_x_4630:
[----:B------:R-:W-:Y:S05]  /*17b10*/  BSYNC B3 ;  /* 0x0000000000037941 */ /* 0x000fea0003800000 */
.L_x_4524:
[----:B------:R-:W-:Y:S01]  /*17b20*/  BSSY B3, `(.L_x_4526) ;  /* 0x000000d000037945 */ /* 0x000fe20003800000 */
[----:B------:R-:W-:Y:S02]  /*17b30*/  IMAD.MOV.U32 R12, RZ, RZ, 0x0 ;  /* 0x00000000ff0c7424 */ /* 0x000fe400078e00ff */
[----:B------:R-:W-:Y:S01]  /*17b40*/  IMAD.MOV.U32 R13, RZ, RZ, 0x14f00000 ;  /* 0x14f00000ff0d7424 */ /* 0x000fe200078e00ff */
[----:B------:R-:W-:Y:S06]  /*17b50*/  @P1 BRA `(.L_x_4527) ;  /* 0x0000000000241947 */ /* 0x000fec0003800000 */
[----:B------:R-:W2:Y:S01]  /*17b60*/  LDL R6, [R1+0x10] ;  /* 0x0000100001067983 */ /* 0x000ea20000100800 */
[----:B0-----:R-:W-:Y:S01]  /*17b70*/  IMAD.MOV.U32 R3, RZ, RZ, 0x9000 ;  /* 0x00009000ff037424 */ /* 0x001fe200078e00ff */
[----:B------:R-:W0:Y:S02]  /*17b80*/  S2R R4, SR_TID.X ;  /* 0x0000000000047919 */ /* 0x000e240000002100 */
[----:B0-----:R-:W-:-:S04]  /*17b90*/  LOP3.LUT R4, R4, 0x1f, RZ, 0xc0, !PT ;  /* 0x0000001f04047812 */ /* 0x001fc800078ec0ff */
[----:B------:R-:W-:Y:S01]  /*17ba0*/  ISETP.NE.AND P0, PT, R4, RZ, PT ;  /* 0x000000ff0400720c */ /* 0x000fe20003f05270 */
[----:B--2---:R-:W-:-:S04]  /*17bb0*/  IMAD R2, R6, 0x8, R19 ;  /* 0x0000000806027824 */ /* 0x004fc800078e0213 */
[----:B------:R1:W-:Y:S08]  /*17bc0*/  SYNCS.ARRIVE.TRANS64 RZ, [R2+URZ+0x30850], R3 ;  /* 0x0308500302ff79a7 */ /* 0x0003f0000800003f */
[----:B------:R-:W-:Y:S05]  /*17bd0*/  @!P0 BRA `(.L_x_4527) ;  /* 0x0000000000048947 */ /* 0x000fea0003800000 */
[----:B------:R-:W-:Y:S01]  /*17be0*/  BPT.TRAP 0x1 ;  /* 0x000000040000795c */ /* 0x000fe20000300000 */
.L_x_4527:
[----:B------:R-:W-:Y:S05]  /*17bf0*/  BSYNC B3 ;  /* 0x0000000000037941 */ /* 0x000fea0003800000 */
.L_x_4526:
[----:B01----:R-:W2:Y:S04]  /*17c00*/  LDL.LU R2, [R1+0x10] ;  /* 0x0000100001027983 */ /* 0x003ea80000300800 */
[----:B------:R-:W3:Y:S04]  /*17c10*/  LDL R6, [R1+0x18] ;  /* 0x0000180001067983 */ /* 0x000ee80000100800 */
[----:B------:R-:W3:Y:S01]  /*17c20*/  LDL.LU R4, [R1+0x4] ;  /* 0x0000040001047983 */ /* 0x000ee20000300800 */
[----:B------:R-:W-:Y:S01]  /*17c30*/  R2UR UR10, R14 ;  /* 0x000000000e0a72ca */ /* 0x000fe200000e0000 */
[----:B------:R-:W-:Y:S01]  /*17c40*/  UIADD3 UR4, UP0, UR36, 0x470, URZ ;  /* 0x0000047024047890 */ /* 0x000fe2000ff1e03f */
[----:B------:R-:W-:-:S02]  /*17c50*/  R2UR UR6, R12 ;  /* 0x000000000c0672ca */ /* 0x000fc400000e0000 */
[----:B------:R-:W-:Y:S01]  /*17c60*/  R2UR UR7, R13 ;  /* 0x000000000d0772ca */ /* 0x000fe200000e0000 */
[----:B------:R-:W-:Y:S01]  /*17c70*/  UIADD3.X UR5, URZ, UR37, URZ, UP0, !UPT ;  /* 0x000000253f057290 */ /* 0x000fe200087fe43f */
[----:B------:R-:W-:Y:S01]  /*17c80*/  PLOP3.LUT P0, PT, PT, PT, PT, 0x80, 0x0 ;  /* 0x000000000000781c */ /* 0x000fe20003f0f070 */
[C-C-:B--2---:R-:W-:Y:S02]  /*17c90*/  IMAD R3, R2.reuse, 0x8, R19.reuse ;  /* 0x0000000802037824 */ /* 0x144fe400078e0213 */
[----:B------:R-:W-:Y:S02]  /*17ca0*/  IMAD R2, R2, 0x9000, R19 ;  /* 0x0000900002027824 */ /* 0x000fe400078e0213 */
[----:B------:R-:W-:Y:S02]  /*17cb0*/  VIADD R3, R3, 0x30850 ;  /* 0x0003085003037836 */ /* 0x000fe40000000000 */
[----:B---3--:R-:W-:Y:S02]  /*17cc0*/  IMAD R4, R4, 0x60, R6 ;  /* 0x0000006004047824 */ /* 0x008fe400078e0206 */
[----:B------:R-:W-:-:S07]  /*17cd0*/  VIADD R6, R2, 0x400 ;  /* 0x0000040002067836 */ /* 0x000fce0000000000 */
.L_x_4528:
        /* <DEDUP_REMOVED lines=15> */
.L_x_4529:
        /* <DEDUP_REMOVED lines=15> */
.L_x_4530:
        /* <DEDUP_REMOVED lines=12> */
.L_x_4515:
[----:B------:R-:W-:Y:S05]  /*17f80*/  BSYNC B1 ;  /* 0x0000000000017941 */ /* 0x000fea0003800000 */
.L_x_4514:
[----:B0-----:R-:W2:Y:S04]  /*17f90*/  LDL.LU R0, [R1+0x3c] ;  /* 0x00003c0001007983 */ /* 0x001ea80000300800 */
[----:B------:R0:W-:Y:S04]  /*17fa0*/  STL [R1+0x10], R8 ;  /* 0x0000100801007387 */ /* 0x0001e80000100800 */
[----:B------:R0:W-:Y:S02]  /*17fb0*/  STL [R1+0x14], R9 ;  /* 0x0000140901007387 */ /* 0x0001e40000100800 */
[----:B0-2---:R-:W-:-:S07]  /*17fc0*/  VIADD R0, R0, 0xfffffffd ;  /* 0xfffffffd00007836 */ /* 0x005fce0000000000 */
.L_x_4513:
[----:B------:R-:W-:Y:S05]  /*17fd0*/  BSYNC B2 ;  /* 0x0000000000027941 */ /* 0x000fea0003800000 */
.L_x_4512:
[----:B------:R-:W-:-:S05]  /*17fe0*/  VIADD R10, R10, 0xfffffffe ;  /* 0xfffffffe0a0a7836 */ /* 0x000fca0000000000 */
[----:B------:R-:W-:-:S13]  /*17ff0*/  ISETP.NE.AND P0, PT, R10, R7, PT ;  /* 0x000000070a00720c */ /* 0x000fda0003f05270 */
[----:B------:R-:W-:Y:S05]  /*18000*/  @!P0 BRA `(.L_x_4511) ;  /* 0x0000001400d88947 */ /* 0x000fea0003800000 */
[----:B------:R-:W-:-:S07]  /*18010*/  IMAD.MOV.U32 R9, RZ, RZ, R17 ;  /* 0x000000ffff097224 */ /* 0x000fce00078e0011 */
.L_x_4565:
[----:B--2---:R-:W2:Y:S04]  /*18020*/  LDL R3, [R1+0x10] ;  /* 0x0000100001037983 */ /* 0x004ea80000100800 */
        /* <DEDUP_REMOVED lines=35> */
.L_x_4533:
[----:B------:R-:W-:Y:S01]  /*18260*/  IMAD R3, R4, 0x8, R19 ;  /* 0x0000000804037824 */ /* 0x000fe200078e0213 */
[----:B------:R-:W-:Y:S01]  /*18270*/  SHF.L.U32 R2, R5, 0x1f, RZ ;  /* 0x0000001f05027819 */ /* 0x000fe200000006ff */
[----:B------:R-:W-:Y:S03]  /*18280*/  BSSY B2, `(.L_x_4534) ;  /* 0x0000003000027945 */ /* 0x000fe60003800000 */
[----:B------:R-:W1:Y:S02]  /*18290*/  SYNCS.PHASECHK.TRANS64.TRYWAIT P0, [R3+URZ+0x30840], R2 ;  /* 0x03084002030075a7 */ /* 0x000e64000800017f */
[----:B-1----:R-:W-:Y:S05]  /*182a0*/  @!P0 BRA `(.L_x_4535) ;  /* 0x0000004000d08947 */ /* 0x002fea0003800000 */
.L_x_4631:
[----:B------:R-:W-:Y:S05]  /*182b0*/  BSYNC B2 ;  /* 0x0000000000027941 */ /* 0x000fea0003800000 */
.L_x_4534:
        /* <DEDUP_REMOVED lines=12> */
.L_x_4537:
[----:B------:R-:W-:Y:S05]  /*18380*/  BSYNC B2 ;  /* 0x0000000000027941 */ /* 0x000fea0003800000 */
.L_x_4536:
        /* <DEDUP_REMOVED lines=12> */
.L_x_4538:
        /* <DEDUP_REMOVED lines=16> */
.L_x_4539:
        /* <DEDUP_REMOVED lines=16> */
.L_x_4540:
        /* <DEDUP_REMOVED lines=17> */
.L_x_4632:
[----:B------:R-:W-:Y:S05]  /*18760*/  BSYNC B2 ;  /* 0x0000000000027941 */ /* 0x000fea0003800000 */
.L_x_4541:
        /* <DEDUP_REMOVED lines=11> */
.L_x_4544:
[----:B------:R-:W-:Y:S05]  /*18820*/  BSYNC B2 ;  /* 0x0000000000027941 */ /* 0x000fea0003800000 */
.L_x_4543:
[----:B0-----:R-:W2:Y:S04]  /*18830*/  LDL.LU R3, [R1+0x10] ;  /* 0x0000100001037983 */ /* 0x001ea80000300800 */
[----:B------:R-:W3:Y:S04]  /*18840*/  LDL R7, [R1+0x18] ;  /* 0x0000180001077983 */ /* 0x000ee80000100800 */
[----:B------:R-:W3:Y:S01]  /*18850*/  LDL.LU R6, [R1+0x4] ;  /* 0x0000040001067983 */ /* 0x000ee20000300800 */
[----:B------:R-:W-:Y:S01]  /*18860*/  R2UR UR10, R10 ;  /* 0x000000000a0a72ca */ /* 0x000fe200000e0000 */
[----:B------:R-:W-:Y:S01]  /*18870*/  UIADD3 UR4, UP0, UR36, 0x470, URZ ;  /* 0x0000047024047890 */ /* 0x000fe2000ff1e03f */
[----:B------:R-:W-:Y:S01]  /*18880*/  R2UR UR6, R12 ;  /* 0x000000000c0672ca */ /* 0x000fe200000e0000 */
[----:B------:R-:W-:Y:S01]  /*18890*/  VIADD R2, R2, 0x50 ;  /* 0x0000005002027836 */ /* 0x000fe20000000000 */
[----:B------:R-:W-:Y:S01]  /*188a0*/  R2UR UR7, R13 ;  /* 0x000000000d0772ca */ /* 0x000fe200000e0000 */
[----:B------:R-:W-:Y:S01]  /*188b0*/  UIADD3.X UR5, URZ, UR37, URZ, UP0, !UPT ;  /* 0x000000253f057290 */ /* 0x000fe200087fe43f */
[----:B------:R-:W-:Y:S01]  /*188c0*/  PLOP3.LUT P0, PT, PT, PT, PT, 0x80, 0x0 ;  /* 0x000000000000781c */ /* 0x000fe20003f0f070 */
[----:B--2---:R-:W-:-:S02]  /*188d0*/  IMAD R3, R3, 0x9000, R19 ;  /* 0x0000900003037824 */ /* 0x004fc400078e0213 */
[----:B---3--:R-:W-:Y:S02]  /*188e0*/  IMAD R6, R6, 0x60, R7 ;  /* 0x0000006006067824 */ /* 0x008fe400078e0207 */
[----:B------:R-:W-:-:S08]  /*188f0*/  VIADD R7, R3, 0x400 ;  /* 0x0000040003077836 */ /* 0x000fd00000000000 */
.L_x_4545:
        /* <DEDUP_REMOVED lines=15> */
.L_x_4546:
        /* <DEDUP_REMOVED lines=15> */
.L_x_4547:
        /* <DEDUP_REMOVED lines=12> */
.L_x_4532:
[----:B------:R-:W-:Y:S05]  /*18ba0*/  BSYNC B1 ;  /* 0x0000000000017941 */ /* 0x000fea0003800000 */
.L_x_4531:
[----:B------:R-:W-:Y:S01]  /*18bb0*/  VIADD R3, R4, 0x1 ;  /* 0x0000000104037836 */ /* 0x000fe20000000000 */
[----:B------:R-:W-:Y:S01]  /*18bc0*/  LOP3.LUT P1, RZ, R18, 0x1, RZ, 0xc0, !PT ;  /* 0x0000000112ff7812 */ /* 0x000fe2000782c0ff */
[----:B------:R-:W-:Y:S01]  /*18bd0*/  BSSY B1, `(.L_x_4548) ;  /* 0x00000b5000017945 */ /* 0x000fe20003800000 */
[----:B------:R-:W-:Y:S02]  /*18be0*/  VIADD R6, R0, 0xffffffff ;  /* 0xffffffff00067836 */ /* 0x000fe40000000000 */
        /* <DEDUP_REMOVED lines=13> */
[----:B0-----:R-:W0:Y:S01]  /*18cc0*/  LDC R8, c[0x0][0x43c] ;  /* 0x00010f00ff087b82 */ /* 0x001e220000000800 */
        /* <DEDUP_REMOVED lines=18> */
.L_x_4550:
[----:B------:R-:W-:Y:S01]  /*18df0*/  IMAD R2, R12, 0x8, R19 ;  /* 0x000000080c027824 */ /* 0x000fe200078e0213 */
[----:B------:R-:W-:Y:S01]  /*18e00*/  SHF.L.U32 R3, R10, 0x1f, RZ ;  /* 0x0000001f0a037819 */ /* 0x000fe200000006ff */
[----:B------:R-:W-:Y:S03]  /*18e10*/  BSSY B2, `(.L_x_4551) ;  /* 0x0000003000027945 */ /* 0x000fe60003800000 */
[----:B------:R-:W3:Y:S02]  /*18e20*/  SYNCS.PHASECHK.TRANS64.TRYWAIT P0, [R2+URZ+0x30840], R3 ;  /* 0x03084003020075a7 */ /* 0x000ee4000800017f */
[----:B---3--:R-:W-:Y:S05]  /*18e30*/  @!P0 BRA `(.L_x_4552) ;  /* 0x0000003800148947 */ /* 0x008fea0003800000 */
.L_x_4633:
[----:B------:R-:W-:Y:S05]  /*18e40*/  BSYNC B2 ;  /* 0x0000000000027941 */ /* 0x000fea0003800000 */
.L_x_4551:
[----:B0-2---:R-:W0:Y:S01]  /*18e50*/  S2R R8, SR_TID.X ;  /* 0x0000000000087919 */ /* 0x005e220000002100 */
[----:B------:R-:W-:Y:S01]  /*18e60*/  BSSY B2, `(.L_x_4553) ;  /* 0x000000b000027945 */ /* 0x000fe20003800000 */
[----:B0-----:R-:W-:-:S04]  /*18e70*/  LOP3.LUT R8, R8, 0x7f, RZ, 0xc0, !PT ;  /* 0x0000007f08087812 */ /* 0x001fc800078ec0ff */
[----:B------:R-:W-:-:S13]  /*18e80*/  ISETP.NE.AND P1, PT, R8, RZ, PT ;  /* 0x000000ff0800720c */ /* 0x000fda0003f25270 */
[----:B------:R-:W-:Y:S05]  /*18e90*/  @P1 BRA `(.L_x_4554) ;  /* 0x00000000001c1947 */ /* 0x000fea0003800000 */
[----:B------:R-:W0:Y:S01]  /*18ea0*/  S2R R8, SR_TID.X ;  /* 0x0000000000087919 */ /* 0x000e220000002100 */
[----:B---3--:R-:W-:-:S04]  /*18eb0*/  IMAD.MOV.U32 R3, RZ, RZ, 0x9000 ;  /* 0x00009000ff037424 */ /* 0x008fc800078e00ff */
[----:B------:R2:W-:Y:S01]  /*18ec0*/  SYNCS.ARRIVE.TRANS64 RZ, [R2+URZ+0x30830], R3 ;  /* 0x0308300302ff79a7 */ /* 0x0005e2000800003f */
[----:B0-----:R-:W-:-:S04]  /*18ed0*/  LOP3.LUT R8, R8, 0x1f, RZ, 0xc0, !PT ;  /* 0x0000001f08087812 */ /* 0x001fc800078ec0ff */
[----:B------:R-:W-:-:S13]  /*18ee0*/  ISETP.NE.AND P0, PT, R8, RZ, PT ;  /* 0x000000ff0800720c */ /* 0x000fda0003f05270 */
[----:B--2---:R-:W-:Y:S05]  /*18ef0*/  @!P0 BRA `(.L_x_4554) ;  /* 0x0000000000048947 */ /* 0x004fea0003800000 */
[----:B------:R-:W-:Y:S01]  /*18f00*/  BPT.TRAP 0x1 ;  /* 0x000000040000795c */ /* 0x000fe20000300000 */
.L_x_4554:
[----:B------:R-:W-:Y:S05]  /*18f10*/  BSYNC B2 ;  /* 0x0000000000027941 */ /* 0x000fea0003800000 */
.L_x_4553:
[----:B------:R-:W2:Y:S04]  /*18f20*/  LDL R8, [R1+0x10] ;  /* 0x0000100001087983 */ /* 0x000ea80000100800 */
[----:B---3--:R-:W3:Y:S01]  /*18f30*/  LDL R2, [R1+0x18] ;  /* 0x0000180001027983 */ /* 0x008ee20000100800 */
[----:B------:R-:W-:Y:S01]  /*18f40*/  IMAD.MOV.U32 R14, RZ, RZ, RZ ;  /* 0x000000ffff0e7224 */ /* 0x000fe200078e00ff */
[----:B------:R-:W-:Y:S01]  /*18f50*/  UIADD3 UR4, UP0, UR36, 0x370, URZ ;  /* 0x0000037024047890 */ /* 0x000fe2000ff1e03f */
[----:B------:R-:W-:Y:S01]  /*18f60*/  PLOP3.LUT P0, PT, PT, PT, PT, 0x80, 0x0 ;  /* 0x000000000000781c */ /* 0x000fe20003f0f070 */
[----:B------:R-:W-:Y:S01]  /*18f70*/  UMOV UR6, 0x0 ;  /* 0x0000000000067882 */ /* 0x000fe20000000000 */
[----:B------:R-:W-:Y:S01]  /*18f80*/  UMOV UR7, 0x14f00000 ;  /* 0x14f0000000077882 */ /* 0x000fe20000000000 */
[----:B------:R-:W-:Y:S01]  /*18f90*/  R2UR UR10, R14 ;  /* 0x000000000e0a72ca */ /* 0x000fe200000e0000 */
[----:B------:R-:W-:Y:S01]  /*18fa0*/  UIADD3.X UR5, URZ, UR37, URZ, UP0, !UPT ;  /* 0x000000253f057290 */ /* 0x000fe200087fe43f */
[----:B--2---:R-:W-:-:S02]  /*18fb0*/  IMAD R3, R8, 0x8, R11 ;  /* 0x0000000808037824 */ /* 0x004fc400078e020b */
[----:B------:R-:W-:Y:S02]  /*18fc0*/  IMAD R8, R8, 0x9000, R19 ;  /* 0x0000900008087824 */ /* 0x000fe400078e0213 */
[----:B------:R-:W-:Y:S02]  /*18fd0*/  VIADD R3, R3, 0x30 ;  /* 0x0000003003037836 */ /* 0x000fe40000000000 */
[----:B---3--:R-:W-:Y:S02]  /*18fe0*/  IMAD R2, R7, 0x60, R2 ;  /* 0x0000006007027824 */ /* 0x008fe400078e0202 */
[----:B-1----:R-:W-:-:S07]  /*18ff0*/  VIADD R10, R8, 0x1e400 ;  /* 0x0001e400080a7836 */ /* 0x002fce0000000000 */
.L_x_4555:
        /* <DEDUP_REMOVED lines=16> */
.L_x_4556:
        /* <DEDUP_REMOVED lines=16> */
.L_x_4557:
        /* <DEDUP_REMOVED lines=15> */
.L_x_4634:
[----:B------:R-:W-:Y:S05]  /*192f0*/  BSYNC B2 ;  /* 0x0000000000027941 */ /* 0x000fea0003800000 */
.L_x_4558:
[----:B------:R-:W-:Y:S01]  /*19300*/  BSSY B2, `(.L_x_4560) ;  /* 0x000000b000027945 */ /* 0x000fe20003800000 */
[----:B------:R-:W-:Y:S02]  /*19310*/  IMAD.MOV.U32 R12, RZ, RZ, 0x0 ;  /* 0x00000000ff0c7424 */ /* 0x000fe400078e00ff */
[----:B------:R-:W-:Y:S01]  /*19320*/  IMAD.MOV.U32 R13, RZ, RZ, 0x14f00000 ;  /* 0x14f00000ff0d7424 */ /* 0x000fe200078e00ff */
[----:B------:R-:W-:Y:S06]  /*19330*/  @P1 BRA `(.L_x_4561) ;  /* 0x00000000001c1947 */ /* 0x000fec0003800000 */
[----:B------:R-:W1:Y:S01]  /*19340*/  S2R R8, SR_TID.X ;  /* 0x0000000000087919 */ /* 0x000e620000002100 */
[----:B------:R-:W-:-:S04]  /*19350*/  IMAD.MOV.U32 R3, RZ, RZ, 0x9000 ;  /* 0x00009000ff037424 */ /* 0x000fc800078e00ff */
[----:B------:R2:W-:Y:S01]  /*19360*/  SYNCS.ARRIVE.TRANS64 RZ, [R2+URZ+0x50], R3 ;  /* 0x0000500302ff79a7 */ /* 0x0005e2000800003f */
[----:B-1----:R-:W-:-:S04]  /*19370*/  LOP3.LUT R8, R8, 0x1f, RZ, 0xc0, !PT ;  /* 0x0000001f08087812 */ /* 0x002fc800078ec0ff */
[----:B------:R-:W-:-:S13]  /*19380*/  ISETP.NE.AND P0, PT, R8, RZ, PT ;  /* 0x000000ff0800720c */ /* 0x000fda0003f05270 */
[----:B--2---:R-:W-:Y:S05]  /*19390*/  @!P0 BRA `(.L_x_4561) ;  /* 0x0000000000048947 */ /* 0x004fea0003800000 */
[----:B------:R-:W-:Y:S01]  /*193a0*/  BPT.TRAP 0x1 ;  /* 0x000000040000795c */ /* 0x000fe20000300000 */
.L_x_4561:
[----:B------:R-:W-:Y:S05]  /*193b0*/  BSYNC B2 ;  /* 0x0000000000027941 */ /* 0x000fea0003800000 */
.L_x_4560:
        /* <DEDUP_REMOVED lines=12> */
.L_x_4562:
        /* <DEDUP_REMOVED lines=15> */
.L_x_4563:
        /* <DEDUP_REMOVED lines=15> */
.L_x_4564:
        /* <DEDUP_REMOVED lines=12> */
.L_x_4549:
[----:B------:R-:W-:Y:S05]  /*19720*/  BSYNC B1 ;  /* 0x0000000000017941 */ /* 0x000fea0003800000 */
.L_x_4548:
[----:B------:R-:W3:Y:S01]  /*19730*/  LDL R2, [R1+0x24] ;  /* 0x0000240001027983 */ /* 0x000ee20000100800 */
[----:B------:R-:W-:Y:S01]  /*19740*/  VIADD R0, R0, 0xfffffffe ;  /* 0xfffffffe00007836 */ /* 0x000fe20000000000 */
[----:B---3--:R-:W-:-:S13]  /*19750*/  ISETP.GT.AND P0, PT, R6, R2, PT ;  /* 0x000000020600720c */ /* 0x008fda0003f04270 */
[----:B------:R-:W-:Y:S05]  /*19760*/  @P0 BRA `(.L_x_4565) ;  /* 0xffffffe8002c0947 */ /* 0x000fea000383ffff */
.L_x_4511:
[----:B------:R-:W-:Y:S05]  /*19770*/  BSYNC B0 ;  /* 0x0000000000007941 */ /* 0x000fea0003800000 */
.L_x_4510:
        /* <DEDUP_REMOVED lines=19> */
.L_x_4567:
[----:B------:R-:W-:Y:S05]  /*198b0*/  BSYNC B0 ;  /* 0x0000000000007941 */ /* 0x000fea0003800000 */
.L_x_4566:
[----:B------:R-:W-:Y:S01]  /*198c0*/  LOP3.LUT P0, RZ, R18, 0x1, RZ, 0xc0, !PT ;  /* 0x0000000112ff7812 */ /* 0x000fe2000780c0ff */
[----:B------:R-:W-:-:S12]  /*198d0*/  BSSY B0, `(.L_x_4568) ;  /* 0x000004a000007945 */ /* 0x000fd80003800000 */
[----:B------:R-:W-:Y:S05]  /*198e0*/  @!P0 BRA `(.L_x_4569) ;  /* 0x0000000400208947 */ /* 0x000fea0003800000 */
[----:B--2---:R-:W2:Y:S04]  /*198f0*/  LDL R0, [R1+0x10] ;  /* 0x0000100001007983 */ /* 0x004ea80000100800 */
[----:B------:R-:W3:Y:S01]  /*19900*/  LDL R2, [R1+0x14] ;  /* 0x0000140001027983 */ /* 0x000ee20000100800 */
[----:B------:R-:W-:Y:S01]  /*19910*/  BSSY B1, `(.L_x_4570) ;  /* 0x0000006000017945 */ /* 0x000fe20003800000 */
[----:B------:R-:W-:Y:S01]  /*19920*/  ISETP.NE.AND P1, PT, R3, RZ, PT ;  /* 0x000000ff0300720c */ /* 0x000fe20003f25270 */
[----:B--2---:R-:W-:Y:S01]  /*19930*/  IMAD R0, R0, 0x8, R19 ;  /* 0x0000000800007824 */ /* 0x004fe200078e0213 */
[----:B---3--:R-:W-:-:S04]  /*19940*/  SHF.L.U32 R2, R2, 0x1f, RZ ;  /* 0x0000001f02027819 */ /* 0x008fc800000006ff */
[----:B------:R-:W2:Y:S02]  /*19950*/  SYNCS.PHASECHK.TRANS64.TRYWAIT P0, [R0+URZ+0x30860], R2 ;  /* 0x03086002000075a7 */ /* 0x000ea4000800017f */
[----:B--2---:R-:W-:Y:S05]  /*19960*/  @!P0 BRA `(.L_x_4571) ;  /* 0x0000002c00708947 */ /* 0x004fea0003800000 */
.L_x_4635:
[----:B------:R-:W-:Y:S05]  /*19970*/  BSYNC B1 ;  /* 0x0000000000017941 */ /* 0x000fea0003800000 */
.L_x_4570:
        /* <DEDUP_REMOVED lines=9> */
.L_x_4573:
[----:B------:R-:W-:Y:S05]  /*19a10*/  BSYNC B1 ;  /* 0x0000000000017941 */ /* 0x000fea0003800000 */
.L_x_4572:
[----:B------:R-:W3:Y:S04]  /*19a20*/  LDL.LU R4, [R1+0x18] ;  /* 0x0000180001047983 */ /* 0x000ee80000300800 */
[----:B------:R-:W3:Y:S04]  /*19a30*/  LDL.LU R3, [R1+0x4] ;  /* 0x0000040001037983 */ /* 0x000ee80000300800 */
[----:B--2---:R-:W2:Y:S01]  /*19a40*/  LDL R2, [R1+0x10] ;  /* 0x0000100001027983 */ /* 0x004ea20000100800 */
        /* <DEDUP_REMOVED lines=8> */
[----:B--2---:R-:W-:-:S04]  /*19ad0*/  IMAD R2, R2, 0x9000, R19 ;  /* 0x0000900002027824 */ /* 0x004fc800078e0213 */
[----:B------:R-:W-:-:S07]  /*19ae0*/  VIADD R4, R2, 0x400 ;  /* 0x0000040002047836 */ /* 0x000fce0000000000 */
.L_x_4574:
        /* <DEDUP_REMOVED lines=15> */
.L_x_4575:
        /* <DEDUP_REMOVED lines=15> */
.L_x_4576:
        /* <DEDUP_REMOVED lines=9> */
[----:B---3--:R-:W-:Y:S05]  /*19d60*/  @P0 BRA.U.ANY `(.L_x_4576) ;  /* 0xfffffffd00d80947 */ /* 0x008fea000393ffff */
.L_x_4569:
[----:B------:R-:W-:Y:S05]  /*19d70*/  BSYNC B0 ;  /* 0x0000000000007941 */ /* 0x000fea0003800000 */
.L_x_4568:
[----:B-1----:R-:W2:Y:S04]  /*19d80*/  LDL.LU R5, [R1+0x10] ;  /* 0x0000100001057983 */ /* 0x002ea80000300800 */
[----:B------:R-:W3:Y:S01]  /*19d90*/  LDL.LU R4, [R1+0x14] ;  /* 0x0000140001047983 */ /* 0x000ee20000300800 */
[----:B--2---:R-:W-:-:S05]  /*19da0*/  VIADD R0, R5, 0x1 ;  /* 0x0000000105007836 */ /* 0x004fca0000000000 */
[----:B------:R-:W-:-:S04]  /*19db0*/  ISETP.NE.AND P0, PT, R0, 0x2, PT ;  /* 0x000000020000780c */ /* 0x000fc80003f05270 */
[----:B------:R-:W-:Y:S02]  /*19dc0*/  SEL R2, RZ, 0x1, P0 ;  /* 0x00000001ff027807 */ /* 0x000fe40000000000 */
[----:B------:R-:W-:Y:S02]  /*19dd0*/  SEL R0, R0, RZ, P0 ;  /* 0x000000ff00007207 */ /* 0x000fe40000000000 */
[----:B---3--:R-:W-:-:S03]  /*19de0*/  LOP3.LUT R4, R4, R2, RZ, 0x3c, !PT ;  /* 0x0000000204047212 */ /* 0x008fc600078e3cff */
[----:B------:R1:W-:Y:S04]  /*19df0*/  STL [R1+0x10], R0 ;  /* 0x0000100001007387 */ /* 0x0003e80000100800 */
[----:B------:R1:W-:Y:S02]  /*19e00*/  STL [R1+0x14], R4 ;  /* 0x0000140401007387 */ /* 0x0003e40000100800 */
.L_x_4490:
[----:B------:R-:W-:Y:S05]  /*19e10*/  BSYNC B7 ;  /* 0x0000000000077941 */ /* 0x000fea0003800000 */
.L_x_4488:
        /* <DEDUP_REMOVED lines=8> */
[----:B01----:R-:W0:Y:S04]  /*19ea0*/  LDS.128 R4, [R19+0x308d0] ;  /* 0x0308d00013047984 */ /* 0x003e280000000c00 */
[----:B0-----:R0:W-:Y:S04]  /*19eb0*/  STL.64 [R1], R4 ;  /* 0x0000000401007387 */ /* 0x0011e80000100a00 */
[----:B------:R0:W-:Y:S01]  /*19ec0*/  STL.64 [R1+0x8], R6 ;  /* 0x0000080601007387 */ /* 0x0001e20000100a00 */
[----:B------:R-:W-:Y:S06]  /*19ed0*/  BAR.ARV 0x4, 0x180 ;  /* 0x0106000000007b1d */ /* 0x000fec0000002000 */
[----:B------:R-:W-:Y:S05]  /*19ee0*/  BRA `(.L_x_4578) ;  /* 0x00000010003c7947 */ /* 0x000fea0003800000 */
.L_x_4577:
[----:B------:R-:W4:Y:S01]  /*19ef0*/  S2R R16, SR_TID.X ;  /* 0x0000000000107919 */ /* 0x000f220000002100 */
[----:B------:R-:W-:Y:S01]  /*19f00*/  UMOV UR4, 0xffffffff ;  /* 0xffffffff00047882 */ /* 0x000fe20000000000 */
[----:B----4-:R-:W-:-:S04]  /*19f10*/  LOP3.LUT R16, R16, 0x1f, RZ, 0xc0, !PT ;  /* 0x0000001f10107812 */ /* 0x010fc800078ec0ff */
        /* <DEDUP_REMOVED lines=10> */
[----:B------:R-:W1:Y:S01]  /*19fc0*/  @!P1 LDC.64 R4, c[0x0][0xc78] ;  /* 0x00031e00ff049b82 */ /* 0x000e620000000a00 */
[----:B0-----:R-:W-:-:S05]  /*19fd0*/  @!P1 IMAD.WIDE R2, R0, 0x4, R2 ;  /* 0x0000000400029825 */ /* 0x001fca00078e0202 */
[----:B------:R1:W3:Y:S02]  /*19fe0*/  @!P1 LDG.E R6, desc[UR6][R2.64] ;  /* 0x0000000602069981 */ /* 0x0002e4000c1e1900 */
[----:B-1----:R-:W-:-:S06]  /*19ff0*/  @!P1 IMAD.WIDE R2, R0, 0x4, R4 ;  /* 0x0000000400029825 */ /* 0x002fcc00078e0204 */
[----:B------:R-:W4:Y:S01]  /*1a000*/  @!P1 LDG.E R2, desc[UR6][R2.64] ;  /* 0x0000000602029981 */ /* 0x000f22000c1e1900 */
[----:B------:R-:W-:Y:S01]  /*1a010*/  IMAD.MOV.U32 R5, RZ, RZ, RZ ;  /* 0x000000ffff057224 */ /* 0x000fe200078e00ff */
[C---:B------:R-:W-:Y:S02]  /*1a020*/  ISETP.GE.U32.AND P2, PT, R16.reuse, 0x2, PT ;  /* 0x000000021000780c */ /* 0x040fe40003f46070 */
[C---:B------:R-:W-:Y:S01]  /*1a030*/  ISETP.GE.U32.AND P3, PT, R16.reuse, 0x4, PT ;  /* 0x000000041000780c */ /* 0x040fe20003f66070 */
[----:B------:R-:W-:Y:S01]  /*1a040*/  SHFL.IDX PT, R0, R8, RZ, 0x1f ;  /* 0x00001fff08007589 */ /* 0x000fe200000e0000 */
[C---:B------:R-:W-:Y:S02]  /*1a050*/  ISETP.GE.U32.AND P4, PT, R16.reuse, 0x8, PT ;  /* 0x000000081000780c */ /* 0x040fe40003f86070 */
[----:B------:R-:W-:Y:S01]  /*1a060*/  ISETP.GE.U32.AND P5, PT, R16, 0x10, PT ;  /* 0x000000101000780c */ /* 0x000fe20003fa6070 */
[----:B---3--:R-:W-:Y:S01]  /*1a070*/  @!P1 IMAD.MOV.U32 R5, RZ, RZ, R6 ;  /* 0x000000ffff059224 */ /* 0x008fe200078e0006 */
[----:B------:R-:W-:-:S02]  /*1a080*/  CS2R R6, SRZ ;  /* 0x0000000000067805 */ /* 0x000fc4000001ff00 */
[----:B----4-:R-:W-:Y:S01]  /*1a090*/  @!P1 IMAD.MOV.U32 R7, RZ, RZ, R2 ;  /* 0x000000ffff079224 */ /* 0x010fe200078e0002 */
[----:B------:R-:W-:-:S03]  /*1a0a0*/  ISETP.NE.AND P1, PT, R16, RZ, PT ;  /* 0x000000ff1000720c */ /* 0x000fc60003f25270 */
[----:B------:R-:W-:-:S05]  /*1a0b0*/  IMAD R2, R7, R5, RZ ;  /* 0x0000000507027224 */ /* 0x000fca00078e02ff */
[----:B------:R-:W0:Y:S02]  /*1a0c0*/  SHFL.UP PT, R3, R2, 0x1, RZ ;  /* 0x0420000002037989 */ /* 0x000e2400000e00ff */
[----:B0-----:R-:W-:-:S05]  /*1a0d0*/  SEL R9, R3, RZ, P1 ;  /* 0x000000ff03097207 */ /* 0x001fca0000800000 */
[----:B------:R-:W-:Y:S02]  /*1a0e0*/  IMAD.IADD R2, R2, 0x1, R9 ;  /* 0x0000000102027824 */ /* 0x000fe400078e0209 */
[----:B------:R-:W-:Y:S04]  /*1a0f0*/  SHFL.IDX PT, R9, R8, 0x1, 0x1f ;  /* 0x00201f0008097f89 */ /* 0x000fe800000e0000 */
        /* <DEDUP_REMOVED lines=12> */
[----:B--2---:R0:W1:Y:S02]  /*1a1c0*/  SHFL.IDX PT, R10, R2, 0x1f, 0x1f ;  /* 0x03e01f00020a7f89 */ /* 0x00406400000e0000 */
.L_x_4645:
[----:B------:R-:W-:Y:S02]  /*1a1d0*/  ULDC UR4, c[0x0][0xc38] ;  /* 0x00030e0000047ab9 */ /* 0x000fe40000000800 */
[----:B------:R-:W-:-:S04]  /*1a1e0*/  IMAD.U32 R8, RZ, RZ, UR4 ;  /* 0x00000004ff087e24 */ /* 0x000fc8000f8e00ff */
[----:B-1----:R-:W-:-:S04]  /*1a1f0*/  IMAD R10, R10, R8, RZ ;  /* 0x000000080a0a7224 */ /* 0x002fc800078e02ff */
[----:B------:R-:W-:-:S05]  /*1a200*/  IMAD.IADD R4, R9, 0x1, R10 ;  /* 0x0000000109047824 */ /* 0x000fca00078e020a */
[----:B------:R-:W-:-:S13]  /*1a210*/  ISETP.GT.AND P6, PT, R4, R0, PT ;  /* 0x000000000400720c */ /* 0x000fda0003fc4270 */
[----:B------:R-:W-:Y:S05]  /*1a220*/  @P6 BRA `(.L_x_4580) ;  /* 0x0000000000b06947 */ /* 0x000fea0003800000 */
.L_x_4583:
        /* <DEDUP_REMOVED lines=38> */
.L_x_4653:
[----:B------:R-:W-:Y:S02]  /*1a490*/  ULDC UR4, c[0x0][0xc38] ;  /* 0x00030e0000047ab9 */ /* 0x000fe40000000800 */
[----:B------:R-:W-:-:S04]  /*1a4a0*/  IMAD.U32 R8, RZ, RZ, UR4 ;  /* 0x00000004ff087e24 */ /* 0x000fc8000f8e00ff */
[----:B-1----:R-:W-:-:S04]  /*1a4b0*/  IMAD R10, R10, R8, RZ ;  /* 0x000000080a0a7224 */ /* 0x002fc800078e02ff */
[----:B------:R-:W-:-:S05]  /*1a4c0*/  IMAD.IADD R4, R10, 0x1, R4 ;  /* 0x000000010a047824 */ /* 0x000fca00078e0204 */
[----:B------:R-:W-:-:S13]  /*1a4d0*/  ISETP.GT.AND P6, PT, R4, R0, PT ;  /* 0x000000000400720c */ /* 0x000fda0003fc4270 */
[----:B------:R-:W-:Y:S05]  /*1a4e0*/  @!P6 BRA `(.L_x_4583) ;  /* 0xfffffffc0050e947 */ /* 0x000fea000383ffff */
.L_x_4580:
        /* <DEDUP_REMOVED lines=12> */
.L_x_4658:
[----:B------:R-:W-:-:S13]  /*1a5b0*/  ISETP.NE.AND P0, PT, R3, RZ, PT ;  /* 0x000000ff0300720c */ /* 0x000fda0003f05270 */
[----:B------:R-:W-:Y:S05]  /*1a5c0*/  @!P0 BRA `(.L_x_4585) ;  /* 0x0000000000148947 */ /* 0x000fea0003800000 */
[----:B------:R-:W-:Y:S01]  /*1a5d0*/  UMOV UR4, 0xffffffff ;  /* 0xffffffff00047882 */ /* 0x000fe20000000000 */
[----:B---3--:R-:W-:Y:S02]  /*1a5e0*/  VIADD R9, R9, 0xffffffff ;  /* 0xffffffff09097836 */ /* 0x008fe40000000000 */
[----:B------:R-:W-:Y:S05]  /*1a5f0*/  BRA.DIV UR4, `(.L_x_4586) ;  /* 0x0000002e04007947 */ /* 0x000fea000b800000 */
[----:B0-----:R0:W1:Y:S02]  /*1a600*/  SHFL.IDX PT, R2, R2, R9, 0x1f ;  /* 0x00001f0902027589 */ /* 0x00106400000e0000 */
.L_x_4661:
[----:B-1----:R-:W-:-:S07]  /*1a610*/  IMAD.MOV.U32 R6, RZ, RZ, R2 ;  /* 0x000000ffff067224 */ /* 0x002fce00078e0002 */
.L_x_4585:
[----:B0-----:R-:W-:Y:S01]  /*1a620*/  IMAD R2, R6, R8, R10 ;  /* 0x0000000806027224 */ /* 0x001fe200078e020a */
[----:B------:R-:W-:-:S03]  /*1a630*/  ISETP.NE.AND P0, PT, R7, 0x1, PT ;  /* 0x000000010700780c */ /* 0x000fc60003f05270 */
[----:B------:R-:W-:Y:S01]  /*1a640*/  IMAD.IADD R0, R0, 0x1, -R2 ;  /* 0x0000000100007824 */ /* 0x000fe200078e0a02 */
[----:B------:R0:W-:Y:S09]  /*1a650*/  STL [R1], R2 ;  /* 0x0000000201007387 */ /* 0x0001f20000100800 */
[----:B------:R-:W-:Y:S05]  /*1a660*/  @!P0 BRA `(.L_x_4587) ;  /* 0x0000000000e48947 */ /* 0x000fea0003800000 */
[----:B---3--:R-:W-:-:S04]  /*1a670*/  IABS R5, R4 ;  /* 0x0000000400057213 */ /* 0x008fc80000000000 */
        /* <DEDUP_REMOVED lines=56> */
.L_x_4587:
[----:B---3--:R-:W2:Y:S01]  /*1aa00*/  LDL R5, [R1+0xc] ;  /* 0x00000c0001057983 */ /* 0x008ea20000100800 */
        /* <DEDUP_REMOVED lines=33> */
[----:B------:R-:W-:Y:S02]  /*1ac20*/  VIADDMNMX R6, R3, R8, R6, PT ;  /* 0x0000000803067246 */ /* 0x000fe40003800106 */
[----:B------:R-:W-:Y:S02]  /*1ac30*/  IADD3 R7, R7, 0x1000000, R0 ;  /* 0x0100000007077810 */ /* 0x000fe40007ffe000 */
        /* <DEDUP_REMOVED lines=28> */
.L_x_4588:
[----:B-1----:R-:W-:-:S05]  /*1ae00*/  LOP3.LUT R3, RZ, R0, RZ, 0x33, !PT ;  /* 0x00000000ff037212 */ /* 0x002fca00078e33ff */
[----:B------:R-:W-:-:S05]  /*1ae10*/  IMAD.IADD R0, R4, 0x1, R3 ;  /* 0x0000000104007824 */ /* 0x000fca00078e0203 */
[----:B------:R2:W-:Y:S01]  /*1ae20*/  STL [R1+0x4], R0 ;  /* 0x0000040001007387 */ /* 0x0005e20000100800 */
[----:B------:R-:W-:Y:S05]  /*1ae30*/  BRA `(.L_x_4589) ;  /* 0x0000000000287947 */ /* 0x000fea0003800000 */
.L_x_4581:
        /* <DEDUP_REMOVED lines=10> */
.L_x_4589:
[----:B-1----:R-:W3:Y:S04]  /*1aee0*/  LDL R3, [R1+0x8] ;  /* 0x0000080001037983 */ /* 0x002ee80000100800 */
[----:B0-----:R-:W4:Y:S04]  /*1aef0*/  LDL R2, [R1+0xc] ;  /* 0x00000c0001027983 */ /* 0x001f280000100800 */
[----:B------:R-:W5:Y:S04]  /*1af00*/  LDL R5, [R1+0x4] ;  /* 0x0000040001057983 */ /* 0x000f680000100800 */
[----:B------:R-:W5:Y:S01]  /*1af10*/  LDL R4, [R1] ;  /* 0x0000000001047983 */ /* 0x000f620000100800 */
[----:B--2---:R-:W0:Y:S01]  /*1af20*/  S2R R0, SR_TID.X ;  /* 0x0000000000007919 */ /* 0x004e220000002100 */
[----:B------:R-:W-:Y:S05]  /*1af30*/  WARPSYNC.ALL ;  /* 0x0000000000007948 */ /* 0x000fea0003800000 */
[----:B0-----:R-:W-:Y:S01]  /*1af40*/  LOP3.LUT R0, R0, 0x1f, RZ, 0xc0, !PT ;  /* 0x0000001f00007812 */ /* 0x001fe200078ec0ff */
[----:B------:R-:W-:Y:S03]  /*1af50*/  BAR.SYNC.DEFER_BLOCKING 0x4, 0x180 ;  /* 0x0106000000007b1d */ /* 0x000fe60000010000 */
[----:B------:R-:W-:-:S13]  /*1af60*/  ISETP.NE.AND P0, PT, R0, RZ, PT ;  /* 0x000000ff0000720c */ /* 0x000fda0003f05270 */
[----:B------:R-:W-:Y:S01]  /*1af70*/  @!P0 MOV R0, 0x400 ;  /* 0x0000040000008802 */ /* 0x000fe20000000f00 */
[----:B---3--:R-:W-:Y:S02]  /*1af80*/  IMAD.MOV.U32 R6, RZ, RZ, R3 ;  /* 0x000000ffff067224 */ /* 0x008fe400078e0003 */
[----:B------:R-:W0:Y:S01]  /*1af90*/  @!P0 S2R R3, SR_CgaCtaId ;  /* 0x0000000000038919 */ /* 0x000e220000008800 */
[----:B----4-:R-:W-:Y:S01]  /*1afa0*/  IMAD.MOV.U32 R7, RZ, RZ, R2 ;  /* 0x000000ffff077224 */ /* 0x010fe200078e0002 */
[----:B0-----:R-:W-:-:S05]  /*1afb0*/  @!P0 LEA R19, R3, R0, 0x18 ;  /* 0x0000000003138211 */ /* 0x001fca00078ec0ff */
[----:B-----5:R1:W-:Y:S01]  /*1afc0*/  @!P0 STS.128 [R19+0x308d0], R4 ;  /* 0x0308d00413008388 */ /* 0x0203e20000000c00 */
[----:B------:R-:W-:Y:S06]  /*1afd0*/  BAR.ARV 0x5, 0x180 ;  /* 0x0146000000007b1d */ /* 0x000fec0000002000 */
.L_x_4578:
[----:B---3--:R-:W3:Y:S01]  /*1afe0*/  LDL R0, [R1+0xc] ;  /* 0x00000c0001007983 */ /* 0x008ee20000100800 */
[----:B------:R-:W-:Y:S02]  /*1aff0*/  ULDC UR4, c[0x0][0xc3c] ;  /* 0x00030f0000047ab9 */ /* 0x000fe40000000800 */
[----:B---3--:R-:W-:-:S13]  /*1b000*/  ISETP.GE.AND P0, PT, R0, UR4, PT ;  /* 0x0000000400007c0c */ /* 0x008fda000bf06270 */
[----:B------:R-:W-:Y:S05]  /*1b010*/  @!P0 BRA `(.L_x_4590) ;  /* 0xffffff9c00048947 */ /* 0x000fea000383ffff */
[----:B------:R-:W-:Y:S05]  /*1b020*/  BSYNC B8 ;  /* 0x0000000000087941 */ /* 0x000fea0003800000 */
.L_x_4474:
[----:B----4-:R-:W4:Y:S01]  /*1b030*/  LDL.LU R0, [R1+0x50] ;  /* 0x0000500001007983 */ /* 0x010f220000300800 */
[----:B------:R-:W-:Y:S01]  /*1b040*/  BSSY B0, `(.L_x_4591) ;  /* 0x000000b000007945 */ /* 0x000fe20003800000 */
[----:B01----:R-:W0:Y:S01]  /*1b050*/  S2R R5, SR_CgaCtaId ;  /* 0x0000000000057919 */ /* 0x003e220000008800 */
[----:B----4-:R-:W-:-:S05]  /*1b060*/  VIADD R0, R0, 0x1 ;  /* 0x0000000100007836 */ /* 0x010fca0000000000 */
        /* <DEDUP_REMOVED lines=8> */
.L_x_4662:
[----:B------:R-:W-:Y:S05]  /*1b0f0*/  BSYNC B0 ;  /* 0x0000000000007941 */ /* 0x000fea0003800000 */
.L_x_4591:
[----:B------:R-:W-:-:S03]  /*1b100*/  UMOV UR4, 0xffffffff ;  /* 0xffffffff00047882 */ /* 0x000fc60000000000 */
[----:B------:R-:W-:Y:S05]  /*1b110*/  BRA.DIV UR4, `(.L_x_4593) ;  /* 0x0000002204787947 */ /* 0x000fea000b800000 */
[----:B------:R-:W1:Y:S02]  /*1b120*/  S2R R2, SR_TID.X ;  /* 0x0000000000027919 */ /* 0x000e640000002100 */
[----:B-1----:R-:W-:-:S04]  /*1b130*/  SHF.R.U32.HI R2, RZ, 0x5, R2 ;  /* 0x00000005ff027819 */ /* 0x002fc80000011602 */
[----:B------:R-:W-:-:S05]  /*1b140*/  LOP3.LUT R2, R2, 0x3, RZ, 0xc0, !PT ;  /* 0x0000000302027812 */ /* 0x000fca00078ec0ff */
[----:B------:R1:W4:Y:S02]  /*1b150*/  SHFL.IDX PT, R14, R2, RZ, 0x1f ;  /* 0x00001fff020e7589 */ /* 0x00032400000e0000 */
.L_x_4665:
[----:B----4-:R-:W-:Y:S01]  /*1b160*/  ISETP.NE.AND P0, PT, R14, RZ, PT ;  /* 0x000000ff0e00720c */ /* 0x010fe20003f05270 */
[----:B------:R-:W-:-:S12]  /*1b170*/  BSSY B0, `(.L_x_4594) ;  /* 0x0000029000007945 */ /* 0x000fd80003800000 */
[----:B------:R-:W-:Y:S05]  /*1b180*/  @P0 BRA `(.L_x_4595) ;  /* 0x00000000009c0947 */ /* 0x000fea0003800000 */
[----:B------:R-:W-:-:S03]  /*1b190*/  UMOV UR4, 0xffffffff ;  /* 0xffffffff00047882 */ /* 0x000fc60000000000 */
[----:B------:R-:W-:Y:S05]  /*1b1a0*/  BRA.DIV UR4, `(.L_x_4596) ;  /* 0x0000002204887947 */ /* 0x000fea000b800000 */
[----:B------:R-:W-:-:S13]  /*1b1b0*/  ELECT P6, URZ, PT ;  /* 0x00000000003f782f */ /* 0x000fda00038c0000 */
.L_x_4668:
[----:B------:R-:W-:Y:S05]  /*1b1c0*/  @!P6 BRA `(.L_x_4595) ;  /* 0x00000000008ce947 */ /* 0x000fea0003800000 */
[----:B-1----:R-:W4:Y:S02]  /*1b1d0*/  LDL R2, [R1+0x5c] ;  /* 0x00005c0001027983 */ /* 0x002f240000100800 */
[----:B----4-:R-:W-:-:S13]  /*1b1e0*/  R2UR UR4, R2 ;  /* 0x00000000020472ca */ /* 0x010fda00000e0000 */
[----:B------:R-:W-:-:S06]  /*1b1f0*/  ULOP3.LUT UR4, UR4, 0x2, URZ, 0xfc, !UPT ;  /* 0x0000000204047892 */ /* 0x000fcc000f8efc3f */
[----:B------:R-:W-:-:S05]  /*1b200*/  IMAD.U32 R2, RZ, RZ, UR4 ;  /* 0x00000004ff027e24 */ /* 0x000fca000f8e00ff */
[----:B------:R-:W-:-:S13]  /*1b210*/  ISETP.NE.AND P2, PT, R2, 0x3, PT ;  /* 0x000000030200780c */ /* 0x000fda0003f45270 */
[----:B------:R-:W-:Y:S05]  /*1b220*/  @!P2 BRA `(.L_x_4597) ;  /* 0x000000000004a947 */ /* 0x000fea0003800000 */
[----:B------:R-:W-:Y:S01]  /*1b230*/  BPT.TRAP 0x1 ;  /* 0x000000040000795c */ /* 0x000fe20000300000 */
.L_x_4597:
[----:B0-----:R-:W4:Y:S04]  /*1b240*/  LDL R3, [R1+0x10] ;  /* 0x0000100001037983 */ /* 0x001f280000100800 */
[----:B------:R-:W5:Y:S01]  /*1b250*/  LDL.LU R7, [R1+0x14] ;  /* 0x0000140001077983 */ /* 0x000f620000300800 */
[----:B------:R-:W-:-:S04]  /*1b260*/  VIADD R2, R0, 0x30840 ;  /* 0x0003084000027836 */ /* 0x000fc80000000000 */
[C---:B----4-:R-:W-:Y:S02]  /*1b270*/  IMAD R6, R3.reuse, 0x8, R2 ;  /* 0x0000000803067824 */ /* 0x050fe400078e0202 */
[----:B------:R-:W-:Y:S01]  /*1b280*/  VIADD R3, R3, 0x1 ;  /* 0x0000000103037836 */ /* 0x000fe20000000000 */
[----:B-----5:R-:W-:-:S04]  /*1b290*/  SHF.L.U32 R5, R7, 0x1f, RZ ;  /* 0x0000001f07057819 */ /* 0x020fc800000006ff */
        /* <DEDUP_REMOVED lines=8> */
.L_x_4669:
[----:B------:R-:W1:Y:S02]  /*1b320*/  SYNCS.PHASECHK.TRANS64.TRYWAIT P0, [R7+URZ], R2 ;  /* 0x00000002070075a7 */ /* 0x000e64000800017f */
[----:B-1----:R-:W-:Y:S05]  /*1b330*/  @!P0 BRA `(.L_x_4599) ;  /* 0x0000002000588947 */ /* 0x002fea0003800000 */
.L_x_4670:
[----:B------:R-:W-:Y:S05]  /*1b340*/  @!P2 BRA `(.L_x_4600) ;  /* 0x000000000004a947 */ /* 0x000fea0003800000 */
[----:B------:R-:W-:Y:S01]  /*1b350*/  BPT.TRAP 0x1 ;  /* 0x000000040000795c */ /* 0x000fe20000300000 */
.L_x_4600:
[----:B------:R-:W4:Y:S01]  /*1b360*/  LDL.LU R4, [R1+0x10] ;  /* 0x0000100001047983 */ /* 0x000f220000300800 */
[----:B------:R-:W-:-:S04]  /*1b370*/  VIADD R0, R0, 0x30860 ;  /* 0x0003086000007836 */ /* 0x000fc80000000000 */
[----:B----4-:R-:W-:-:S04]  /*1b380*/  IMAD R4, R4, 0x8, R0 ;  /* 0x0000000804047824 */ /* 0x010fc800078e0200 */
[----:B------:R-:W4:Y:S02]  /*1b390*/  SYNCS.PHASECHK.TRANS64.TRYWAIT P0, [R4+URZ], R5 ;  /* 0x00000005040075a7 */ /* 0x000f24000800017f */
[----:B----4-:R-:W-:Y:S05]  /*1b3a0*/  @!P0 BRA `(.L_x_4601) ;  /* 0x0000002000508947 */ /* 0x010fea0003800000 */
.L_x_4671:
[----:B------:R-:W-:-:S07]  /*1b3b0*/  IMAD R3, R3, 0x8, R0 ;  /* 0x0000000803037824 */ /* 0x000fce00078e0200 */
.L_x_4602:
[----:B------:R0:W0:Y:S02]  /*1b3c0*/  SYNCS.PHASECHK.TRANS64.TRYWAIT P0, [R3+URZ], R2 ;  /* 0x00000002030075a7 */ /* 0x000024000800017f */
[----:B0-----:R-:W-:Y:S05]  /*1b3d0*/  @!P0 NANOSLEEP.SYNCS 0x989680 ;  /* 0x009896800000895d */ /* 0x001fea0003900000 */
[----:B------:R-:W0:Y:S02]  /*1b3e0*/  @!P0 SYNCS.PHASECHK.TRANS64 P0, [R3+URZ], R2 ;  /* 0x00000002030085a7 */ /* 0x000e24000800007f */
[----:B0-----:R-:W-:Y:S05]  /*1b3f0*/  @!P0 BRA `(.L_x_4602) ;  /* 0xfffffffc00f08947 */ /* 0x001fea000383ffff */
.L_x_4595:
[----:B------:R-:W-:Y:S05]  /*1b400*/  BSYNC B0 ;  /* 0x0000000000007941 */ /* 0x000fea0003800000 */
.L_x_4594:
[----:B------:R-:W-:Y:S05]  /*1b410*/  EXIT ;  /* 0x000000000000794d */ /* 0x000fea0003800000 */
.L_x_4373:
[----:B0-----:R-:W-:-:S04]  /*1b420*/  IMAD.U32 R3, RZ, RZ, UR38 ;  /* 0x00000026ff037e24 */ /* 0x001fc8000f8e00ff */
[----:B------:R0:W1:Y:S03]  /*1b430*/  SYNCS.PHASECHK.TRANS64.TRYWAIT P1, [R3+URZ+0x30800], R0 ;  /* 0x03080000030075a7 */ /* 0x000066000802017f */
[----:B-1----:R-:W-:Y:S05]  /*1b440*/  @!P1 NANOSLEEP.SYNCS 0x989680 ;  /* 0x009896800000995d */ /* 0x002fea0003900000 */
[----:B------:R-:W1:Y:S02]  /*1b450*/  @!P1 SYNCS.PHASECHK.TRANS64 P1, [R3+URZ+0x30800], R0 ;  /* 0x03080000030095a7 */ /* 0x000e64000802007f */
[----:B-1----:R-:W-:Y:S05]  /*1b460*/  @!P1 BRA `(.L_x_4373) ;  /* 0xfffffffc00ec9947 */ /* 0x002fea000383ffff */
[----:B------:R-:W-:Y:S05]  /*1b470*/  BRA `(.L_x_4603) ;  /* 0xfffffe6c00d47947 */ /* 0x000fea000383ffff */
.L_x_4377:
[----:B-1----:R1:W2:Y:S02]  /*1b480*/  SYNCS.PHASECHK.TRANS64.TRYWAIT P2, [R7+URZ+0x30830], R0 ;  /* 0x03083000070075a7 */ /* 0x0022a4000804017f */
[----:B--2---:R-:W-:Y:S05]  /*1b490*/  @!P2 NANOSLEEP.SYNCS 0x989680 ;  /* 0x009896800000a95d */ /* 0x004fea0003900000 */
[----:B------:R-:W2:Y:S02]  /*1b4a0*/  @!P2 SYNCS.PHASECHK.TRANS64 P2, [R7+URZ+0x30830], R0 ;  /* 0x030830000700a5a7 */ /* 0x000ea4000804007f */
[----:B--2---:R-:W-:Y:S05]  /*1b4b0*/  @!P2 BRA `(.L_x_4377) ;  /* 0xfffffffc00f0a947 */ /* 0x004fea000383ffff */
[----:B------:R-:W-:Y:S05]  /*1b4c0*/  BRA `(.L_x_4376) ;  /* 0xfffffe6c00fc7947 */ /* 0x000fea000383ffff */
.L_x_4393:
[----:B-1----:R-:W-:-:S04]  /*1b4d0*/  IMAD.U32 R10, RZ, RZ, UR7 ;  /* 0x00000007ff0a7e24 */ /* 0x002fc8000f8e00ff */
[----:B------:R1:W2:Y:S03]  /*1b4e0*/  SYNCS.PHASECHK.TRANS64.TRYWAIT P2, [R10+URZ+0x30830], R9 ;  /* 0x030830090a0075a7 */ /* 0x0002a6000804017f */
[----:B--2---:R-:W-:Y:S05]  /*1b4f0*/  @!P2 NANOSLEEP.SYNCS 0x989680 ;  /* 0x009896800000a95d */ /* 0x004fea0003900000 */
[----:B------:R-:W2:Y:S02]  /*1b500*/  @!P2 SYNCS.PHASECHK.TRANS64 P2, [R10+URZ+0x30830], R9 ;  /* 0x030830090a00a5a7 */ /* 0x000ea4000804007f */
[----:B--2---:R-:W-:Y:S05]  /*1b510*/  @!P2 BRA `(.L_x_4393) ;  /* 0xfffffffc00eca947 */ /* 0x004fea000383ffff */
[----:B------:R-:W-:Y:S05]  /*1b520*/  BRA `(.L_x_4392) ;  /* 0xfffffea000a47947 */ /* 0x000fea000383ffff */
.L_x_4397:
[----:B01----:R-:W-:-:S04]  /*1b530*/  IMAD.U32 R9, RZ, RZ, UR6 ;  /* 0x00000006ff097e24 */ /* 0x003fc8000f8e00ff */
[----:B------:R0:W1:Y:S03]  /*1b540*/  SYNCS.PHASECHK.TRANS64.TRYWAIT P2, [R9+URZ+0x30850], R0 ;  /* 0x03085000090075a7 */ /* 0x000066000804017f */
[----:B-1----:R-:W-:Y:S05]  /*1b550*/  @!P2 NANOSLEEP.SYNCS 0x989680 ;  /* 0x009896800000a95d */ /* 0x002fea0003900000 */
[----:B------:R-:W1:Y:S02]  /*1b560*/  @!P2 SYNCS.PHASECHK.TRANS64 P2, [R9+URZ+0x30850], R0 ;  /* 0x030850000900a5a7 */ /* 0x000e64000804007f */
[----:B-1----:R-:W-:Y:S05]  /*1b570*/  @!P2 BRA `(.L_x_4397) ;  /* 0xfffffffc00eca947 */ /* 0x002fea000383ffff */
[----:B------:R-:W-:Y:S05]  /*1b580*/  BRA `(.L_x_4396) ;  /* 0xfffffeac00447947 */ /* 0x000fea000383ffff */
.L_x_4414:
[----:B-1----:R-:W-:-:S04]  /*1b590*/  IMAD.U32 R3, RZ, RZ, UR6 ;  /* 0x00000006ff037e24 */ /* 0x002fc8000f8e00ff */
[----:B------:R1:W2:Y:S03]  /*1b5a0*/  SYNCS.PHASECHK.TRANS64.TRYWAIT P2, [R3+URZ+0x30830], R2 ;  /* 0x03083002030075a7 */ /* 0x0002a6000804017f */
[----:B--2---:R-:W-:Y:S05]  /*1b5b0*/  @!P2 NANOSLEEP.SYNCS 0x989680 ;  /* 0x009896800000a95d */ /* 0x004fea0003900000 */
[----:B------:R-:W2:Y:S02]  /*1b5c0*/  @!P2 SYNCS.PHASECHK.TRANS64 P2, [R3+URZ+0x30830], R2 ;  /* 0x030830020300a5a7 */ /* 0x000ea4000804007f */
[----:B--2---:R-:W-:Y:S05]  /*1b5d0*/  @!P2 BRA `(.L_x_4414) ;  /* 0xfffffffc00eca947 */ /* 0x004fea000383ffff */
[----:B------:R-:W-:Y:S05]  /*1b5e0*/  BRA `(.L_x_4413) ;  /* 0xfffffed800e07947 */ /* 0x000fea000383ffff */
.L_x_4418:
[----:B01----:R-:W-:-:S04]  /*1b5f0*/  IMAD.U32 R2, RZ, RZ, UR11 ;  /* 0x0000000bff027e24 */ /* 0x003fc8000f8e00ff */
[----:B------:R0:W1:Y:S03]  /*1b600*/  SYNCS.PHASECHK.TRANS64.TRYWAIT P2, [R2+URZ+0x30850], R0 ;  /* 0x03085000020075a7 */ /* 0x000066000804017f */
[----:B-1----:R-:W-:Y:S05]  /*1b610*/  @!P2 NANOSLEEP.SYNCS 0x989680 ;  /* 0x009896800000a95d */ /* 0x002fea0003900000 */
[----:B------:R-:W1:Y:S02]  /*1b620*/  @!P2 SYNCS.PHASECHK.TRANS64 P2, [R2+URZ+0x30850], R0 ;  /* 0x030850000200a5a7 */ /* 0x000e64000804007f */
[----:B-1----:R-:W-:Y:S05]  /*1b630*/  @!P2 BRA `(.L_x_4418) ;  /* 0xfffffffc00eca947 */ /* 0x002fea000383ffff */
[----:B------:R-:W-:Y:S05]  /*1b640*/  BRA `(.L_x_4417) ;  /* 0xfffffee400807947 */ /* 0x000fea000383ffff */
.L_x_4424:
[----:B-1----:R-:W-:-:S04]  /*1b650*/  IMAD.U32 R3, RZ, RZ, UR6 ;  /* 0x00000006ff037e24 */ /* 0x002fc8000f8e00ff */
[----:B------:R1:W2:Y:S03]  /*1b660*/  SYNCS.PHASECHK.TRANS64.TRYWAIT P2, [R3+URZ+0x30830], R2 ;  /* 0x03083002030075a7 */ /* 0x0002a6000804017f */
[----:B--2---:R-:W-:Y:S05]  /*1b670*/  @!P2 NANOSLEEP.SYNCS 0x989680 ;  /* 0x009896800000a95d */ /* 0x004fea0003900000 */
[----:B------:R-:W2:Y:S02]  /*1b680*/  @!P2 SYNCS.PHASECHK.TRANS64 P2, [R3+URZ+0x30830], R2 ;  /* 0x030830020300a5a7 */ /* 0x000ea4000804007f */
[----:B--2---:R-:W-:Y:S05]  /*1b690*/  @!P2 BRA `(.L_x_4424) ;  /* 0xfffffffc00eca947 */ /* 0x004fea000383ffff */
[----:B------:R-:W-:Y:S05]  /*1b6a0*/  BRA `(.L_x_4423) ;  /* 0xfffffefc00cc7947 */ /* 0x000fea000383ffff */
.L_x_4428:
[----:B01----:R-:W-:-:S04]  /*1b6b0*/  IMAD.U32 R2, RZ, RZ, UR11 ;  /* 0x0000000bff027e24 */ /* 0x003fc8000f8e00ff */
[----:B------:R0:W1:Y:S03]  /*1b6c0*/  SYNCS.PHASECHK.TRANS64.TRYWAIT P2, [R2+URZ+0x30850], R0 ;  /* 0x03085000020075a7 */ /* 0x000066000804017f */
[----:B-1----:R-:W-:Y:S05]  /*1b6d0*/  @!P2 NANOSLEEP.SYNCS 0x989680 ;  /* 0x009896800000a95d */ /* 0x002fea0003900000 */
[----:B------:R-:W1:Y:S02]  /*1b6e0*/  @!P2 SYNCS.PHASECHK.TRANS64 P2, [R2+URZ+0x30850], R0 ;  /* 0x030850000200a5a7 */ /* 0x000e64000804007f */
[----:B-1----:R-:W-:Y:S05]  /*1b6f0*/  @!P2 BRA `(.L_x_4428) ;  /* 0xfffffffc00eca947 */ /* 0x002fea000383ffff */
[----:B------:R-:W-:Y:S05]  /*1b700*/  BRA `(.L_x_4427) ;  /* 0xffffff08006c7947 */ /* 0x000fea000383ffff */
.L_x_4441:
[----:B-1----:R-:W-:-:S04]  /*1b710*/  IMAD.U32 R5, RZ, RZ, UR5 ;  /* 0x00000005ff057e24 */ /* 0x002fc8000f8e00ff */
[----:B------:R1:W2:Y:S03]  /*1b720*/  SYNCS.PHASECHK.TRANS64.TRYWAIT P0, [R5+URZ+0x30850], R0 ;  /* 0x03085000050075a7 */ /* 0x0002a6000800017f */
[----:B--2---:R-:W-:Y:S05]  /*1b730*/  @!P0 NANOSLEEP.SYNCS 0x989680 ;  /* 0x009896800000895d */ /* 0x004fea0003900000 */
[----:B------:R-:W2:Y:S02]  /*1b740*/  @!P0 SYNCS.PHASECHK.TRANS64 P0, [R5+URZ+0x30850], R0 ;  /* 0x03085000050085a7 */ /* 0x000ea4000800007f */
[----:B--2---:R-:W-:Y:S05]  /*1b750*/  @!P0 BRA `(.L_x_4441) ;  /* 0xfffffffc00ec8947 */ /* 0x004fea000383ffff */
[----:B------:R-:W-:Y:S05]  /*1b760*/  BRA `(.L_x_4440) ;  /* 0xffffff3800a47947 */ /* 0x000fea000383ffff */
.L_x_4496:
        /* <DEDUP_REMOVED lines=11> */
.L_x_4605:
[----:B------:R-:W-:Y:S05]  /*1b820*/  BSYNC B0 ;  /* 0x0000000000007941 */ /* 0x000fea0003800000 */
.L_x_4604:
[----:B------:R-:W-:Y:S05]  /*1b830*/  BRA `(.L_x_4606) ;  /* 0xffffffa400a47947 */ /* 0x000fea000383ffff */
.L_x_4498:
[----:B------:R-:W-:Y:S01]  /*1b840*/  BSSY B0, `(.L_x_4607) ;  /* 0x0000006000007945 */ /* 0x000fe20003800000 */
[----:B------:R-:W-:-:S07]  /*1b850*/  IMAD.MOV.U32 R15, RZ, RZ, -0x1 ;  /* 0xffffffffff0f7424 */ /* 0x000fce00078e00ff */
[----:B012---:R-:W-:Y:S05]  /*1b860*/  WARPSYNC.COLLECTIVE R15, `(.L_x_4608) ;  /* 0x000000000f0c7348 */ /* 0x007fea0003c00000 */
[----:B------:R-:W-:Y:S02]  /*1b870*/  ELECT P6, UR62, PT ;  /* 0x00000000003e782f */ /* 0x000fe400038c0000 */
[----:B------:R-:W-:Y:S01]  /*1b880*/  MOV R14, UR62 ;  /* 0x0000003e000e7c02 */ /* 0x000fe20008000f00 */
[----:B012---:R-:W-:Y:S10]  /*1b890*/  ENDCOLLECTIVE ;  /* 0x000000000000791b */ /* 0x007ff40003800000 */
.L_x_4608:
[----:B------:R-:W-:Y:S05]  /*1b8a0*/  BSYNC B0 ;  /* 0x0000000000007941 */ /* 0x000fea0003800000 */
.L_x_4607:
[----:B------:R-:W-:Y:S05]  /*1b8b0*/  BRA `(.L_x_4609) ;  /* 0xffffffa400a87947 */ /* 0x000fea000383ffff */
.L_x_4500:
[----:B---3--:R3:W4:Y:S02]  /*1b8c0*/  SYNCS.PHASECHK.TRANS64.TRYWAIT P0, [R0+URZ+0x30840], R2 ;  /* 0x03084002000075a7 */ /* 0x008724000800017f */
[----:B----4-:R-:W-:Y:S05]  /*1b8d0*/  @!P0 NANOSLEEP.SYNCS 0x989680 ;  /* 0x009896800000895d */ /* 0x010fea0003900000 */
[----:B------:R-:W4:Y:S02]  /*1b8e0*/  @!P0 SYNCS.PHASECHK.TRANS64 P0, [R0+URZ+0x30840], R2 ;  /* 0x03084002000085a7 */ /* 0x000f24000800007f */
[----:B----4-:R-:W-:Y:S05]  /*1b8f0*/  @!P0 BRA `(.L_x_4500) ;  /* 0xfffffffc00f08947 */ /* 0x010fea000383ffff */
[----:B------:R-:W-:Y:S05]  /*1b900*/  BRA `(.L_x_4610) ;  /* 0xffffffa800107947 */ /* 0x000fea000383ffff */
.L_x_4504:
        /* <DEDUP_REMOVED lines=15> */
.L_x_4611:
[----:B------:R-:W-:Y:S02]  /*1ba00*/  IMAD.MOV.U32 R13, RZ, RZ, R4 ;  /* 0x000000ffff0d7224 */ /* 0x000fe400078e0004 */
[----:B------:R-:W-:-:S07]  /*1ba10*/  IMAD.MOV.U32 R6, RZ, RZ, R14 ;  /* 0x000000ffff067224 */ /* 0x000fce00078e000e */
[----:B------:R-:W-:Y:S05]  /*1ba20*/  WARPSYNC.COLLECTIVE R15, `(.L_x_4612) ;  /* 0x000000000f087348 */ /* 0x000fea0003c00000 */
[----:B------:R0:W1:Y:S02]  /*1ba30*/  SHFL.IDX P6, R14, R13, R12, R11 ;  /* 0x0000000c0d0e7389 */ /* 0x00006400000c000b */
[----:B01----:R-:W-:Y:S01]  /*1ba40*/  ENDCOLLECTIVE ;  /* 0x000000000000791b */ /* 0x003fe20003800000 */
.L_x_4612:
        /* <DEDUP_REMOVED lines=19> */
.L_x_4613:
[----:B------:R-:W-:Y:S02]  /*1bb80*/  IMAD.MOV.U32 R13, RZ, RZ, R4 ;  /* 0x000000ffff0d7224 */ /* 0x000fe400078e0004 */
[----:B------:R-:W-:-:S07]  /*1bb90*/  IMAD.MOV.U32 R9, RZ, RZ, R14 ;  /* 0x000000ffff097224 */ /* 0x000fce00078e000e */
[----:B------:R-:W-:Y:S05]  /*1bba0*/  WARPSYNC.COLLECTIVE R15, `(.L_x_4614) ;  /* 0x000000000f087348 */ /* 0x000fea0003c00000 */
[----:B------:R0:W1:Y:S02]  /*1bbb0*/  SHFL.IDX P6, R14, R13, R12, R11 ;  /* 0x0000000c0d0e7389 */ /* 0x00006400000c000b */
[----:B01----:R-:W-:Y:S01]  /*1bbc0*/  ENDCOLLECTIVE ;  /* 0x000000000000791b */ /* 0x003fe20003800000 */
.L_x_4614:
        /* <DEDUP_REMOVED lines=20> */
.L_x_4615:
[----:B------:R-:W-:Y:S02]  /*1bd10*/  IMAD.MOV.U32 R13, RZ, RZ, R4 ;  /* 0x000000ffff0d7224 */ /* 0x000fe400078e0004 */
[----:B------:R-:W-:-:S05]  /*1bd20*/  IMAD.SHL.U32 R9, R9, 0x8, RZ ;  /* 0x0000000809097824 */ /* 0x000fca00078e00ff */
[----:B------:R-:W-:Y:S01]  /*1bd30*/  LOP3.LUT R9, R9, 0x38, RZ, 0xc0, !PT ;  /* 0x0000003809097812 */ /* 0x000fe200078ec0ff */
[----:B------:R-:W-:-:S07]  /*1bd40*/  IMAD.MOV.U32 R8, RZ, RZ, R14 ;  /* 0x000000ffff087224 */ /* 0x000fce00078e000e */
[----:B------:R-:W-:Y:S05]  /*1bd50*/  WARPSYNC.COLLECTIVE R15, `(.L_x_4616) ;  /* 0x000000000f087348 */ /* 0x000fea0003c00000 */
[----:B------:R0:W1:Y:S02]  /*1bd60*/  SHFL.IDX P6, R14, R13, R12, R11 ;  /* 0x0000000c0d0e7389 */ /* 0x00006400000c000b */
[----:B01----:R-:W-:Y:S01]  /*1bd70*/  ENDCOLLECTIVE ;  /* 0x000000000000791b */ /* 0x003fe20003800000 */
.L_x_4616:
        /* <DEDUP_REMOVED lines=19> */
.L_x_4617:
[----:B------:R-:W-:Y:S02]  /*1beb0*/  IMAD.MOV.U32 R13, RZ, RZ, R4 ;  /* 0x000000ffff0d7224 */ /* 0x000fe400078e0004 */
[----:B------:R-:W-:-:S07]  /*1bec0*/  IMAD.MOV.U32 R6, RZ, RZ, R14 ;  /* 0x000000ffff067224 */ /* 0x000fce00078e000e */
[----:B------:R-:W-:Y:S05]  /*1bed0*/  WARPSYNC.COLLECTIVE R15, `(.L_x_4618) ;  /* 0x000000000f087348 */ /* 0x000fea0003c00000 */
[----:B------:R0:W1:Y:S02]  /*1bee0*/  SHFL.IDX P6, R14, R13, R12, R11 ;  /* 0x0000000c0d0e7389 */ /* 0x00006400000c000b */
[----:B01----:R-:W-:Y:S01]  /*1bef0*/  ENDCOLLECTIVE ;  /* 0x000000000000791b */ /* 0x003fe20003800000 */
.L_x_4618:
        /* <DEDUP_REMOVED lines=19> */
.L_x_4619:
[----:B------:R-:W-:Y:S02]  /*1c030*/  IMAD.MOV.U32 R13, RZ, RZ, R4 ;  /* 0x000000ffff0d7224 */ /* 0x000fe400078e0004 */
[----:B------:R-:W-:-:S07]  /*1c040*/  IMAD.MOV.U32 R6, RZ, RZ, R14 ;  /* 0x000000ffff067224 */ /* 0x000fce00078e000e */
[----:B------:R-:W-:Y:S05]  /*1c050*/  WARPSYNC.COLLECTIVE R15, `(.L_x_4620) ;  /* 0x000000000f087348 */ /* 0x000fea0003c00000 */
[----:B------:R0:W1:Y:S02]  /*1c060*/  SHFL.IDX P6, R14, R13, R12, R11 ;  /* 0x0000000c0d0e7389 */ /* 0x00006400000c000b */
[----:B01----:R-:W-:Y:S01]  /*1c070*/  ENDCOLLECTIVE ;  /* 0x000000000000791b */ /* 0x003fe20003800000 */
.L_x_4620:
        /* <DEDUP_REMOVED lines=19> */
.L_x_4621:
[----:B------:R-:W-:Y:S02]  /*1c1b0*/  IMAD.MOV.U32 R13, RZ, RZ, R4 ;  /* 0x000000ffff0d7224 */ /* 0x000fe400078e0004 */
[----:B------:R-:W-:-:S07]  /*1c1c0*/  IMAD.MOV.U32 R6, RZ, RZ, R14 ;  /* 0x000000ffff067224 */ /* 0x000fce00078e000e */
[----:B------:R-:W-:Y:S05]  /*1c1d0*/  WARPSYNC.COLLECTIVE R15, `(.L_x_4622) ;  /* 0x000000000f087348 */ /* 0x000fea0003c00000 */
[----:B------:R0:W1:Y:S02]  /*1c1e0*/  SHFL.IDX P6, R14, R13, R12, R11 ;  /* 0x0000000c0d0e7389 */ /* 0x00006400000c000b */
[----:B01----:R-:W-:Y:S01]  /*1c1f0*/  ENDCOLLECTIVE ;  /* 0x000000000000791b */ /* 0x003fe20003800000 */
.L_x_4622:
        /* <DEDUP_REMOVED lines=17> */
.L_x_4623:
[----:B------:R-:W-:-:S05]  /*1c310*/  VIADD R7, R0, 0x60 ;  /* 0x0000006000077836 */ /* 0x000fca0000000000 */
[----:B------:R-:W-:Y:S01]  /*1c320*/  ISETP.GE.AND P4, PT, R7, R2, PT ;  /* 0x000000020700720c */ /* 0x000fe20003f86270 */
[----:B------:R-:W-:Y:S02]  /*1c330*/  IMAD.MOV.U32 R13, RZ, RZ, R4 ;  /* 0x000000ffff0d7224 */ /* 0x000fe400078e0004 */
[----:B------:R-:W-:-:S10]  /*1c340*/  IMAD.MOV.U32 R6, RZ, RZ, R14 ;  /* 0x000000ffff067224 */ /* 0x000fd400078e000e */
[----:B------:R-:W-:Y:S05]  /*1c350*/  WARPSYNC.COLLECTIVE R15, `(.L_x_4624) ;  /* 0x000000000f087348 */ /* 0x000fea0003c00000 */
[----:B------:R0:W1:Y:S02]  /*1c360*/  SHFL.IDX P6, R14, R13, R12, R11 ;  /* 0x0000000c0d0e7389 */ /* 0x00006400000c000b */
[----:B01----:R-:W-:Y:S01]  /*1c370*/  ENDCOLLECTIVE ;  /* 0x000000000000791b */ /* 0x003fe20003800000 */
.L_x_4624:
        /* <DEDUP_REMOVED lines=17> */
.L_x_4625:
[----:B------:R-:W-:Y:S02]  /*1c490*/  IMAD.MOV.U32 R13, RZ, RZ, R4 ;  /* 0x000000ffff0d7224 */ /* 0x000fe400078e0004 */
[----:B------:R-:W-:-:S07]  /*1c4a0*/  IMAD.MOV.U32 R5, RZ, RZ, R14 ;  /* 0x000000ffff057224 */ /* 0x000fce00078e000e */
[----:B------:R-:W-:Y:S05]  /*1c4b0*/  WARPSYNC.COLLECTIVE R15, `(.L_x_4626) ;  /* 0x000000000f087348 */ /* 0x000fea0003c00000 */
[----:B------:R0:W1:Y:S02]  /*1c4c0*/  SHFL.IDX P6, R14, R13, R12, R11 ;  /* 0x0000000c0d0e7389 */ /* 0x00006400000c000b */
[----:B01----:R-:W-:Y:S01]  /*1c4d0*/  ENDCOLLECTIVE ;  /* 0x000000000000791b */ /* 0x003fe20003800000 */
.L_x_4626:
[----:B------:R-:W-:Y:S01]  /*1c4e0*/  IMAD.MOV.U32 R3, RZ, RZ, R14 ;  /* 0x000000ffff037224 */ /* 0x000fe200078e000e */
[----:B------:R-:W-:Y:S06]  /*1c4f0*/  BRA `(.L_x_4627) ;  /* 0xffffffa800b47947 */ /* 0x000fec000383ffff */
.L_x_4509:
[----:B---3--:R3:W4:Y:S02]  /*1c500*/  SYNCS.PHASECHK.TRANS64.TRYWAIT P0, [R19+URZ+0x30820], R0 ;  /* 0x03082000130075a7 */ /* 0x008724000800017f */
[----:B----4-:R-:W-:Y:S05]  /*1c510*/  @!P0 NANOSLEEP.SYNCS 0x989680 ;  /* 0x009896800000895d */ /* 0x010fea0003900000 */
[----:B------:R-:W4:Y:S02]  /*1c520*/  @!P0 SYNCS.PHASECHK.TRANS64 P0, [R19+URZ+0x30820], R0 ;  /* 0x03082000130085a7 */ /* 0x000f24000800007f */
[----:B----4-:R-:W-:Y:S05]  /*1c530*/  @!P0 BRA `(.L_x_4509) ;  /* 0xfffffffc00f08947 */ /* 0x010fea000383ffff */
[----:B------:R-:W-:Y:S05]  /*1c540*/  BRA `(.L_x_4628) ;  /* 0xffffffac00387947 */ /* 0x000fea000383ffff */
.L_x_4518:
[----:B-1----:R1:W2:Y:S02]  /*1c550*/  SYNCS.PHASECHK.TRANS64.TRYWAIT P0, [R3+URZ+0x30840], R2 ;  /* 0x03084002030075a7 */ /* 0x0022a4000800017f */
[----:B--2---:R-:W-:Y:S05]  /*1c560*/  @!P0 NANOSLEEP.SYNCS 0x989680 ;  /* 0x009896800000895d */ /* 0x004fea0003900000 */
[----:B------:R-:W2:Y:S02]  /*1c570*/  @!P0 SYNCS.PHASECHK.TRANS64 P0, [R3+URZ+0x30840], R2 ;  /* 0x03084002030085a7 */ /* 0x000ea4000800007f */
[----:B--2---:R-:W-:Y:S05]  /*1c580*/  @!P0 BRA `(.L_x_4518) ;  /* 0xfffffffc00f08947 */ /* 0x004fea000383ffff */
[----:B------:R-:W-:Y:S05]  /*1c590*/  BRA `(.L_x_4629) ;  /* 0xffffffb000307947 */ /* 0x000fea000383ffff */
.L_x_4525:
[----:B0-----:R0:W1:Y:S02]  /*1c5a0*/  SYNCS.PHASECHK.TRANS64.TRYWAIT P0, [R3+URZ+0x60], R2 ;  /* 0x00006002030075a7 */ /* 0x001064000800017f */
[----:B-1----:R-:W-:Y:S05]  /*1c5b0*/  @!P0 NANOSLEEP.SYNCS 0x989680 ;  /* 0x009896800000895d */ /* 0x002fea0003900000 */
[----:B------:R-:W1:Y:S02]  /*1c5c0*/  @!P0 SYNCS.PHASECHK.TRANS64 P0, [R3+URZ+0x60], R2 ;  /* 0x00006002030085a7 */ /* 0x000e64000800007f */
[----:B-1----:R-:W-:Y:S05]  /*1c5d0*/  @!P0 BRA `(.L_x_4525) ;  /* 0xfffffffc00f08947 */ /* 0x002fea000383ffff */
[----:B------:R-:W-:Y:S05]  /*1c5e0*/  BRA `(.L_x_4630) ;  /* 0xffffffb400487947 */ /* 0x000fea000383ffff */
.L_x_4535:
[----:B-1----:R1:W2:Y:S02]  /*1c5f0*/  SYNCS.PHASECHK.TRANS64.TRYWAIT P0, [R3+URZ+0x30840], R2 ;  /* 0x03084002030075a7 */ /* 0x0022a4000800017f */
[----:B--2---:R-:W-:Y:S05]  /*1c600*/  @!P0 NANOSLEEP.SYNCS 0x989680 ;  /* 0x009896800000895d */ /* 0x004fea0003900000 */
[----:B------:R-:W2:Y:S02]  /*1c610*/  @!P0 SYNCS.PHASECHK.TRANS64 P0, [R3+URZ+0x30840], R2 ;  /* 0x03084002030085a7 */ /* 0x000ea4000800007f */
[----:B--2---:R-:W-:Y:S05]  /*1c620*/  @!P0 BRA `(.L_x_4535) ;  /* 0xfffffffc00f08947 */ /* 0x004fea000383ffff */
[----:B------:R-:W-:Y:S05]  /*1c630*/  BRA `(.L_x_4631) ;  /* 0xffffffbc001c7947 */ /* 0x000fea000383ffff */
.L_x_4542:
[----:B0-----:R0:W1:Y:S02]  /*1c640*/  SYNCS.PHASECHK.TRANS64.TRYWAIT P0, [R2+URZ+0x60], R3 ;  /* 0x00006003020075a7 */ /* 0x001064000800017f */
[----:B-1----:R-:W-:Y:S05]  /*1c650*/  @!P0 NANOSLEEP.SYNCS 0x989680 ;  /* 0x009896800000895d */ /* 0x002fea0003900000 */
[----:B------:R-:W1:Y:S02]  /*1c660*/  @!P0 SYNCS.PHASECHK.TRANS64 P0, [R2+URZ+0x60], R3 ;  /* 0x00006003020085a7 */ /* 0x000e64000800007f */
[----:B-1----:R-:W-:Y:S05]  /*1c670*/  @!P0 BRA `(.L_x_4542) ;  /* 0xfffffffc00f08947 */ /* 0x002fea000383ffff */
[----:B------:R-:W-:Y:S05]  /*1c680*/  BRA `(.L_x_4632) ;  /* 0xffffffc000347947 */ /* 0x000fea000383ffff */
.L_x_4552:
[----:B---3--:R3:W4:Y:S02]  /*1c690*/  SYNCS.PHASECHK.TRANS64.TRYWAIT P0, [R2+URZ+0x30840], R3 ;  /* 0x03084003020075a7 */ /* 0x008724000800017f */
[----:B----4-:R-:W-:Y:S05]  /*1c6a0*/  @!P0 NANOSLEEP.SYNCS 0x989680 ;  /* 0x009896800000895d */ /* 0x010fea0003900000 */
[----:B------:R-:W4:Y:S02]  /*1c6b0*/  @!P0 SYNCS.PHASECHK.TRANS64 P0, [R2+URZ+0x30840], R3 ;  /* 0x03084003020085a7 */ /* 0x000f24000800007f */
[----:B----4-:R-:W-:Y:S05]  /*1c6c0*/  @!P0 BRA `(.L_x_4552) ;  /* 0xfffffffc00f08947 */ /* 0x010fea000383ffff */
[----:B------:R-:W-:Y:S05]  /*1c6d0*/  BRA `(.L_x_4633) ;  /* 0xffffffc400d87947 */ /* 0x000fea000383ffff */
.L_x_4559:
[----:B0-----:R0:W1:Y:S02]  /*1c6e0*/  SYNCS.PHASECHK.TRANS64.TRYWAIT P0, [R2+URZ+0x60], R5 ;  /* 0x00006005020075a7 */ /* 0x001064000800017f */
[----:B-1----:R-:W-:Y:S05]  /*1c6f0*/  @!P0 NANOSLEEP.SYNCS 0x989680 ;  /* 0x009896800000895d */ /* 0x002fea0003900000 */
[----:B------:R-:W1:Y:S02]  /*1c700*/  @!P0 SYNCS.PHASECHK.TRANS64 P0, [R2+URZ+0x60], R5 ;  /* 0x00006005020085a7 */ /* 0x000e64000800007f */
[----:B-1----:R-:W-:Y:S05]  /*1c710*/  @!P0 BRA `(.L_x_4559) ;  /* 0xfffffffc00f08947 */ /* 0x002fea000383ffff */
[----:B------:R-:W-:Y:S05]  /*1c720*/  BRA `(.L_x_4634) ;  /* 0xffffffc800f07947 */ /* 0x000fea000383ffff */
.L_x_4571:
[----:B--2---:R2:W3:Y:S02]  /*1c730*/  SYNCS.PHASECHK.TRANS64.TRYWAIT P0, [R0+URZ+0x30860], R2 ;  /* 0x03086002000075a7 */ /* 0x0044e4000800017f */
[----:B---3--:R-:W-:Y:S05]  /*1c740*/  @!P0 NANOSLEEP.SYNCS 0x989680 ;  /* 0x009896800000895d */ /* 0x008fea0003900000 */
[----:B------:R-:W3:Y:S02]  /*1c750*/  @!P0 SYNCS.PHASECHK.TRANS64 P0, [R0+URZ+0x30860], R2 ;  /* 0x03086002000085a7 */ /* 0x000ee4000800007f */
[----:B---3--:R-:W-:Y:S05]  /*1c760*/  @!P0 BRA `(.L_x_4571) ;  /* 0xfffffffc00f08947 */ /* 0x008fea000383ffff */
[----:B------:R-:W-:Y:S05]  /*1c770*/  BRA `(.L_x_4635) ;  /* 0xffffffd0007c7947 */ /* 0x000fea000383ffff */
.L_x_4579:
[----:B------:R-:W4:Y:S01]  /*1c780*/  LDL R3, [R1] ;  /* 0x0000000001037983 */ /* 0x000f220000100800 */
[----:B------:R-:W-:Y:S01]  /*1c790*/  BSSY B0, `(.L_x_4636) ;  /* 0x0000008000007945 */ /* 0x000fe20003800000 */
[----:B------:R-:W-:Y:S02]  /*1c7a0*/  IMAD.MOV.U32 R12, RZ, RZ, RZ ;  /* 0x000000ffff0c7224 */ /* 0x000fe400078e00ff */
[----:B------:R-:W-:Y:S02]  /*1c7b0*/  IMAD.MOV.U32 R11, RZ, RZ, 0x1f ;  /* 0x0000001fff0b7424 */ /* 0x000fe400078e00ff */
[----:B------:R-:W-:Y:S02]  /*1c7c0*/  IMAD.MOV.U32 R15, RZ, RZ, -0x1 ;  /* 0xffffffffff0f7424 */ /* 0x000fe400078e00ff */
[----:B----4-:R-:W-:-:S07]  /*1c7d0*/  IMAD.MOV.U32 R13, RZ, RZ, R3 ;  /* 0x000000ffff0d7224 */ /* 0x010fce00078e0003 */
[----:B0123--:R-:W-:Y:S05]  /*1c7e0*/  WARPSYNC.COLLECTIVE R15, `(.L_x_4637) ;  /* 0x000000000f087348 */ /* 0x00ffea0003c00000 */
[----:B------:R4:W0:Y:S02]  /*1c7f0*/  SHFL.IDX P6, R14, R13, R12, R11 ;  /* 0x0000000c0d0e7389 */ /* 0x00082400000c000b */
[----:B01234-:R-:W-:Y:S01]  /*1c800*/  ENDCOLLECTIVE ;  /* 0x000000000000791b */ /* 0x01ffe20003800000 */
.L_x_4637:
[----:B------:R-:W-:Y:S05]  /*1c810*/  BSYNC B0 ;  /* 0x0000000000007941 */ /* 0x000fea0003800000 */
.L_x_4636:
        /* <DEDUP_REMOVED lines=9> */
.L_x_4638:
        /* <DEDUP_REMOVED lines=26> */
.L_x_4639:
        /* <DEDUP_REMOVED lines=8> */
.L_x_4640:
        /* <DEDUP_REMOVED lines=8> */
.L_x_4641:
        /* <DEDUP_REMOVED lines=8> */
.L_x_4642:
        /* <DEDUP_REMOVED lines=8> */
.L_x_4643:
        /* <DEDUP_REMOVED lines=9> */
.L_x_4644:
[----:B------:R-:W-:Y:S01]  /*1cce0*/  IMAD.MOV.U32 R10, RZ, RZ, R14 ;  /* 0x000000ffff0a7224 */ /* 0x000fe200078e000e */
[----:B------:R-:W-:Y:S06]  /*1ccf0*/  BRA `(.L_x_4645) ;  /* 0xffffffd400347947 */ /* 0x000fec000383ffff */
.L_x_4582:
        /* <DEDUP_REMOVED lines=8> */
.L_x_4647:
[----:B------:R-:W-:Y:S05]  /*1cd80*/  BSYNC B0 ;  /* 0x0000000000007941 */ /* 0x000fea0003800000 */
.L_x_4646:
        /* <DEDUP_REMOVED lines=10> */
.L_x_4648:
        /* <DEDUP_REMOVED lines=8> */
.L_x_4649:
        /* <DEDUP_REMOVED lines=8> */
.L_x_4650:
        /* <DEDUP_REMOVED lines=8> */
.L_x_4651:
        /* <DEDUP_REMOVED lines=9> */
.L_x_4652:
[----:B------:R-:W-:Y:S01]  /*1d040*/  IMAD.MOV.U32 R10, RZ, RZ, R14 ;  /* 0x000000ffff0a7224 */ /* 0x000fe200078e000e */
[----:B------:R-:W-:Y:S06]  /*1d050*/  BRA `(.L_x_4653) ;  /* 0xffffffd4000c7947 */ /* 0x000fec000383ffff */
.L_x_4584:
[----:B------:R-:W-:Y:S01]  /*1d060*/  BSSY B0, `(.L_x_4654) ;  /* 0x0000006000007945 */ /* 0x000fe20003800000 */
[----:B------:R-:W-:Y:S01]  /*1d070*/  PLOP3.LUT P6, PT, P6, PT, PT, 0x8, 0x0 ;  /* 0x000000000000781c */ /* 0x000fe200037ce170 */
[----:B------:R-:W-:-:S12]  /*1d080*/  IMAD.MOV.U32 R15, RZ, RZ, -0x1 ;  /* 0xffffffffff0f7424 */ /* 0x000fd800078e00ff */
[----:B0-----:R-:W-:Y:S05]  /*1d090*/  WARPSYNC.COLLECTIVE R15, `(.L_x_4655) ;  /* 0x000000000f087348 */ /* 0x001fea0003c00000 */
[----:B------:R-:W-:Y:S01]  /*1d0a0*/  VOTE.ANY R14, PT, P6 ;  /* 0x00000000000e7806 */ /* 0x000fe200030e0100 */
[----:B0-----:R-:W-:Y:S06]  /*1d0b0*/  ENDCOLLECTIVE ;  /* 0x000000000000791b */ /* 0x001fec0003800000 */
.L_x_4655:
[----:B------:R-:W-:Y:S05]  /*1d0c0*/  BSYNC B0 ;  /* 0x0000000000007941 */ /* 0x000fea0003800000 */
.L_x_4654:
        /* <DEDUP_REMOVED lines=10> */
.L_x_4656:
[----:B------:R-:W-:Y:S02]  /*1d170*/  IMAD.MOV.U32 R13, RZ, RZ, R7 ;  /* 0x000000ffff0d7224 */ /* 0x000fe400078e0007 */
[----:B------:R-:W-:-:S07]  /*1d180*/  IMAD.MOV.U32 R4, RZ, RZ, R14 ;  /* 0x000000ffff047224 */ /* 0x000fce00078e000e */
[----:B------:R-:W-:Y:S05]  /*1d190*/  WARPSYNC.COLLECTIVE R15, `(.L_x_4657) ;  /* 0x000000000f087348 */ /* 0x000fea0003c00000 */
[----:B------:R0:W1:Y:S02]  /*1d1a0*/  SHFL.IDX P6, R14, R13, R12, R11 ;  /* 0x0000000c0d0e7389 */ /* 0x00006400000c000b */
[----:B01----:R-:W-:Y:S01]  /*1d1b0*/  ENDCOLLECTIVE ;  /* 0x000000000000791b */ /* 0x003fe20003800000 */
.L_x_4657:
[----:B------:R-:W-:Y:S02]  /*1d1c0*/  IMAD.MOV.U32 R7, RZ, RZ, R14 ;  /* 0x000000ffff077224 */ /* 0x000fe400078e000e */
[----:B------:R-:W-:-:S05]  /*1d1d0*/  IMAD.IADD R5, R9, 0x1, R16 ;  /* 0x0000000109057824 */ /* 0x000fca00078e0210 */
[----:B------:R0:W-:Y:S01]  /*1d1e0*/  STL [R1+0xc], R5 ;  /* 0x00000c0501007387 */ /* 0x0001e20000100800 */
[----:B------:R-:W-:Y:S05]  /*1d1f0*/  BRA `(.L_x_4658) ;  /* 0xffffffd000ec7947 */ /* 0x000fea000383ffff */
.L_x_4586:
[----:B------:R-:W-:Y:S01]  /*1d200*/  BSSY B0, `(.L_x_4659) ;  /* 0x0000008000007945 */ /* 0x000fe20003800000 */
[----:B------:R-:W-:Y:S02]  /*1d210*/  IMAD.MOV.U32 R13, RZ, RZ, R2 ;  /* 0x000000ffff0d7224 */ /* 0x000fe400078e0002 */
[----:B------:R-:W-:Y:S02]  /*1d220*/  IMAD.MOV.U32 R12, RZ, RZ, R9 ;  /* 0x000000ffff0c7224 */ /* 0x000fe400078e0009 */
[----:B------:R-:W-:Y:S02]  /*1d230*/  IMAD.MOV.U32 R11, RZ, RZ, 0x1f ;  /* 0x0000001fff0b7424 */ /* 0x000fe400078e00ff */
[----:B------:R-:W-:-:S07]  /*1d240*/  IMAD.MOV.U32 R15, RZ, RZ, -0x1 ;  /* 0xffffffffff0f7424 */ /* 0x000fce00078e00ff */
[----:B0-----:R-:W-:Y:S05]  /*1d250*/  WARPSYNC.COLLECTIVE R15, `(.L_x_4660) ;  /* 0x000000000f087348 */ /* 0x001fea0003c00000 */
[----:B------:R1:W2:Y:S02]  /*1d260*/  SHFL.IDX P6, R14, R13, R12, R11 ;  /* 0x0000000c0d0e7389 */ /* 0x0002a400000c000b */
[----:B012---:R-:W-:Y:S01]  /*1d270*/  ENDCOLLECTIVE ;  /* 0x000000000000791b */ /* 0x007fe20003800000 */
.L_x_4660:
[----:B------:R-:W-:Y:S05]  /*1d280*/  BSYNC B0 ;  /* 0x0000000000007941 */ /* 0x000fea0003800000 */
.L_x_4659:
[----:B------:R-:W-:Y:S01]  /*1d290*/  IMAD.MOV.U32 R2, RZ, RZ, R14 ;  /* 0x000000ffff027224 */ /* 0x000fe200078e000e */
[----:B------:R-:W-:Y:S06]  /*1d2a0*/  BRA `(.L_x_4661) ;  /* 0xffffffd000d87947 */ /* 0x000fec000383ffff */
.L_x_4592:
[----:B0-----:R0:W1:Y:S02]  /*1d2b0*/  SYNCS.PHASECHK.TRANS64.TRYWAIT P0, [R0+URZ+0x30820], R3 ;  /* 0x03082003000075a7 */ /* 0x001064000800017f */
[----:B-1----:R-:W-:Y:S05]  /*1d2c0*/  @!P0 NANOSLEEP.SYNCS 0x989680 ;  /* 0x009896800000895d */ /* 0x002fea0003900000 */
[----:B------:R-:W1:Y:S02]  /*1d2d0*/  @!P0 SYNCS.PHASECHK.TRANS64 P0, [R0+URZ+0x30820], R3 ;  /* 0x03082003000085a7 */ /* 0x000e64000800007f */
[----:B-1----:R-:W-:Y:S05]  /*1d2e0*/  @!P0 BRA `(.L_x_4592) ;  /* 0xfffffffc00f08947 */ /* 0x002fea000383ffff */
[----:B------:R-:W-:Y:S05]  /*1d2f0*/  BRA `(.L_x_4662) ;  /* 0xffffffdc007c7947 */ /* 0x000fea000383ffff */
.L_x_4593:
        /* <DEDUP_REMOVED lines=8> */
[----:B0-2---:R-:W-:Y:S05]  /*1d380*/  WARPSYNC.COLLECTIVE R15, `(.L_x_4664) ;  /* 0x000000000f087348 */ /* 0x005fea0003c00000 */
[----:B------:R1:W3:Y:S02]  /*1d390*/  SHFL.IDX P6, R14, R13, R12, R11 ;  /* 0x0000000c0d0e7389 */ /* 0x0002e400000c000b */
[----:B0123--:R-:W-:Y:S01]  /*1d3a0*/  ENDCOLLECTIVE ;  /* 0x000000000000791b */ /* 0x00ffe20003800000 */
.L_x_4664:
[----:B------:R-:W-:Y:S05]  /*1d3b0*/  BSYNC B0 ;  /* 0x0000000000007941 */ /* 0x000fea0003800000 */
.L_x_4663:
[----:B------:R-:W-:Y:S05]  /*1d3c0*/  BRA `(.L_x_4665) ;  /* 0xffffffdc00647947 */ /* 0x000fea000383ffff */
.L_x_4596:
[----:B------:R-:W-:Y:S01]  /*1d3d0*/  BSSY B1, `(.L_x_4666) ;  /* 0x0000006000017945 */ /* 0x000fe20003800000 */
[----:B------:R-:W-:-:S07]  /*1d3e0*/  IMAD.MOV.U32 R15, RZ, RZ, -0x1 ;  /* 0xffffffffff0f7424 */ /* 0x000fce00078e00ff */
[----:B0123--:R-:W-:Y:S05]  /*1d3f0*/  WARPSYNC.COLLECTIVE R15, `(.L_x_4667) ;  /* 0x000000000f0c7348 */ /* 0x00ffea0003c00000 */
[----:B------:R-:W-:Y:S02]  /*1d400*/  ELECT P6, UR62, PT ;  /* 0x00000000003e782f */ /* 0x000fe400038c0000 */
[----:B------:R-:W-:Y:S01]  /*1d410*/  MOV R14, UR62 ;  /* 0x0000003e000e7c02 */ /* 0x000fe20008000f00 */
[----:B0123--:R-:W-:Y:S10]  /*1d420*/  ENDCOLLECTIVE ;  /* 0x000000000000791b */ /* 0x00fff40003800000 */
.L_x_4667:
[----:B------:R-:W-:Y:S05]  /*1d430*/  BSYNC B1 ;  /* 0x0000000000017941 */ /* 0x000fea0003800000 */
.L_x_4666:
[----:B------:R-:W-:Y:S05]  /*1d440*/  BRA `(.L_x_4668) ;  /* 0xffffffdc005c7947 */ /* 0x000fea000383ffff */
.L_x_4598:
[----:B0-----:R0:W1:Y:S02]  /*1d450*/  SYNCS.PHASECHK.TRANS64.TRYWAIT P0, [R6+URZ], R5 ;  /* 0x00000005060075a7 */ /* 0x001064000800017f */
[----:B-1----:R-:W-:Y:S05]  /*1d460*/  @!P0 NANOSLEEP.SYNCS 0x989680 ;  /* 0x009896800000895d */ /* 0x002fea0003900000 */
[----:B------:R-:W1:Y:S02]  /*1d470*/  @!P0 SYNCS.PHASECHK.TRANS64 P0, [R6+URZ], R5 ;  /* 0x00000005060085a7 */ /* 0x000e64000800007f */
[----:B-1----:R-:W-:Y:S05]  /*1d480*/  @!P0 BRA `(.L_x_4598) ;  /* 0xfffffffc00f08947 */ /* 0x002fea000383ffff */
[----:B------:R-:W-:Y:S05]  /*1d490*/  BRA `(.L_x_4669) ;  /* 0xffffffdc00a07947 */ /* 0x000fea000383ffff */
.L_x_4599:
[----:B-1----:R1:W4:Y:S02]  /*1d4a0*/  SYNCS.PHASECHK.TRANS64.TRYWAIT P0, [R7+URZ], R2 ;  /* 0x00000002070075a7 */ /* 0x002324000800017f */
[----:B----4-:R-:W-:Y:S05]  /*1d4b0*/  @!P0 NANOSLEEP.SYNCS 0x989680 ;  /* 0x009896800000895d */ /* 0x010fea0003900000 */
[----:B------:R-:W4:Y:S02]  /*1d4c0*/  @!P0 SYNCS.PHASECHK.TRANS64 P0, [R7+URZ], R2 ;  /* 0x00000002070085a7 */ /* 0x000f24000800007f */
[----:B----4-:R-:W-:Y:S05]  /*1d4d0*/  @!P0 BRA `(.L_x_4599) ;  /* 0xfffffffc00f08947 */ /* 0x010fea000383ffff */
[----:B------:R-:W-:Y:S05]  /*1d4e0*/  BRA `(.L_x_4670) ;  /* 0xffffffdc00947947 */ /* 0x000fea000383ffff */
.L_x_4601:
[----:B----4-:R4:W0:Y:S02]  /*1d4f0*/  SYNCS.PHASECHK.TRANS64.TRYWAIT P0, [R4+URZ], R5 ;  /* 0x00000005040075a7 */ /* 0x010824000800017f */
[----:B0-----:R-:W-:Y:S05]  /*1d500*/  @!P0 NANOSLEEP.SYNCS 0x989680 ;  /* 0x009896800000895d */ /* 0x001fea0003900000 */
[----:B------:R-:W0:Y:S02]  /*1d510*/  @!P0 SYNCS.PHASECHK.TRANS64 P0, [R4+URZ], R5 ;  /* 0x00000005040085a7 */ /* 0x000e24000800007f */
[----:B0-----:R-:W-:Y:S05]  /*1d520*/  @!P0 BRA `(.L_x_4601) ;  /* 0xfffffffc00f08947 */ /* 0x001fea000383ffff */
[----:B------:R-:W-:Y:S05]  /*1d530*/  BRA `(.L_x_4671) ;  /* 0xffffffdc009c7947 */ /* 0x000fea000383ffff */
.L_x_4672:
        /* <DEDUP_REMOVED lines=12> */
.L_x_14852:


//--------------------- .text._ZN7cutlass13device_kernelIN5flash11enable_sm90INS1_16FlashAttnFwdSm90INS1_25CollectiveMainloopFwdSm90ILi2EN4cute5tupleIJNS5_1CILi1EEES8_S8_EEENS6_IJNS7_ILi128EEENS7_ILi96EEENS7_ILi192EEEEEELi192ENS_6half_tEfNS_4arch4Sm90ELb0ELb1ELb1ELb1ELb0ELb1ELb0ELb1ELb1ELb1ELb1ELb0EEENS1_21CollectiveEpilogueFwdINS6_IJSA_SC_SB_EEES9_SE_SG_Li256ELb1ELb1ELb1ELb0EEENS1_36VarlenDynamicPersistentTileSchedulerILi128ELi96ELi256ELi128ELb1ELb1ELb1ELb1ELb0ELb1EEEEEEEEEvNT_6ParamsE --------------------------
	.section	.text._ZN7cutlass13device_kernelIN5flash11enable_sm90INS1_16FlashAttnFwdSm90INS1_25CollectiveMainloopFwdSm90ILi2EN4cute5tupleIJNS5_1CILi1EEES8_S8_EEENS6_IJNS7_ILi128EEENS7_ILi96EEENS7_ILi192EEEEEELi192ENS_6half_tEfNS_4arch4Sm90ELb0ELb1ELb1ELb1ELb0ELb1ELb0ELb1ELb1ELb1ELb1ELb0EEENS1_21CollectiveEpilogueFwdINS6_IJSA_SC_SB_EEES9_SE_SG_Li256ELb1ELb1ELb1ELb0EEENS1_36VarlenDynamicPersistentTileSchedulerILi128ELi96ELi256ELi128ELb1ELb1ELb1ELb1ELb0ELb1EEEEEEEEEvNT_6ParamsE,"ax",@progbits
	.align	128
.text._ZN7cutlass13device_kernelIN5flash11enable_sm90INS1_16FlashAttnFwdSm90INS1_25CollectiveMainloopFwdSm90ILi2EN4cute5tupleIJNS5_1CILi1EEES8_S8_EEENS6_IJNS7_ILi128EEENS7_ILi96EEENS7_ILi192EEEEEELi192ENS_6half_tEfNS_4arch4Sm90ELb0ELb1ELb1ELb1ELb0ELb1ELb0ELb1ELb1ELb1ELb1ELb0EEENS1_21CollectiveEpilogueFwdINS6_IJSA_SC_SB_EEES9_SE_SG_Li256ELb1ELb1ELb1ELb0EEENS1_36VarlenDynamicPersistentTileSchedulerILi128ELi96ELi256ELi128ELb1ELb1ELb1ELb1ELb0ELb1EEEEEEEEEvNT_6ParamsE:
        .type           _ZN7cutlass13device_kernelIN5flash11enable_sm90INS1_16FlashAttnFwdSm90INS1_25CollectiveMainloopFwdSm90ILi2EN4cute5tupleIJNS5_1CILi1EEES8_S8_EEENS6_IJNS7_ILi128EEENS7_ILi96EEENS7_ILi192EEEEEELi192ENS_6half_tEfNS_4arch4Sm90ELb0ELb1ELb1ELb1ELb0ELb1ELb0ELb1ELb1ELb1ELb1ELb0EEENS1_21CollectiveEpilogueFwdINS6_IJSA_SC_SB_EEES9_SE_SG_Li256ELb1ELb1ELb1ELb0EEENS1_36VarlenDynamicPersistentTileSchedulerILi128ELi96ELi256ELi128ELb1ELb1ELb1ELb1ELb0ELb1EEEEEEEEEvNT_6ParamsE,@function
        .size           _ZN7cutlass13device_kernelIN5flash11enable_sm90INS1_16FlashAttnFwdSm90INS1_25CollectiveMainloopFwdSm90ILi2EN4cute5tupleIJNS5_1CILi1EEES8_S8_EEENS6_IJNS7_ILi128EEENS7_ILi96EEENS7_ILi192EEEEEELi192ENS_6half_tEfNS_4arch4Sm90ELb0ELb1ELb1ELb1ELb0ELb1ELb0ELb1ELb1ELb1ELb1ELb0EEENS1_21CollectiveEpilogueFwdINS6_IJSA_SC_SB_EEES9_SE_SG_Li256ELb1ELb1ELb1ELb0EEENS1_36VarlenDynamicPersistentTileSchedulerILi128ELi96ELi256ELi128ELb1ELb1ELb1ELb1ELb0ELb1EEEEEEEEEvNT_6ParamsE,(.L_x_14853 - _ZN7cutlass13device_kernelIN5flash11enable_sm90INS1_16FlashAttnFwdSm90INS1_25CollectiveMainloopFwdSm90ILi2EN4cute5tupleIJNS5_1CILi1EEES8_S8_EEENS6_IJNS7_ILi128EEENS7_ILi96EEENS7_ILi192EEEEEELi192ENS_6half_tEfNS_4arch4Sm90ELb0ELb1ELb1ELb1ELb0ELb1ELb0ELb1ELb1ELb1ELb1ELb0EEENS1_21CollectiveEpilogueFwdINS6_IJSA_SC_SB_EEES9_SE_SG_Li256ELb1ELb1ELb1ELb0EEENS1_36VarlenDynamicPersistentTileSchedulerILi128ELi96ELi256ELi128ELb1ELb1ELb1ELb1ELb0ELb1EEEEEEEEEvNT_6ParamsE)
        .other          _ZN7cutlass13device_kernelIN5flash11enable_sm90INS1_16FlashAttnFwdSm90INS1_25CollectiveMainloopFwdSm90ILi2EN4cute5tupleIJNS5_1CILi1EEES8_S8_EEENS6_IJNS7_ILi128EEENS7_ILi96EEENS7_ILi192EEEEEELi192ENS_6half_tEfNS_4arch4Sm90ELb0ELb1ELb1ELb1ELb0ELb1ELb0ELb1ELb1ELb1ELb1ELb0EEENS1_21CollectiveEpilogueFwdINS6_IJSA_SC_SB_EEES9_SE_SG_Li256ELb1ELb1ELb1ELb0EEENS1_36VarlenDynamicPersistentTileSchedulerILi128ELi96ELi256ELi128ELb1ELb1ELb1ELb1ELb0ELb1EEEEEEEEEvNT_6ParamsE,@"STO_CUDA_ENTRY STV_DEFAULT"
_ZN7cutlass13device_kernelIN5flash11enable_sm90INS1_16FlashAttnFwdSm90INS1_25CollectiveMainloopFwdSm90ILi2EN4cute5tupleIJNS5_1CILi1EEES8_S8_EEENS6_IJNS7_ILi128EEENS7_ILi96EEENS7_ILi192EEEEEELi192ENS_6half_tEfNS_4arch4Sm90ELb0ELb1ELb1ELb1ELb0ELb1ELb0ELb1ELb1ELb1ELb1ELb0EEENS1_21CollectiveEpilogueFwdINS6_IJSA_SC_SB_EEES9_SE_SG_Li256ELb1ELb1ELb1ELb0EEENS1_36VarlenDynamicPersistentTileSchedulerILi128ELi96ELi256ELi128ELb1ELb1ELb1ELb1ELb0ELb1EEEEEEEEEvNT_6ParamsE:
        /* <DEDUP_REMOVED lines=24> */
.L_x_4674:
[----:B------:R-:W-:Y:S05]  /*0180*/  BSYNC B0 ;  /* 0x0000000000007941 */ /* 0x000fea0003800000 */
.L_x_4673:
        /* <DEDUP_REMOVED lines=41> */
.L_x_4675:
        /* <DEDUP_REMOVED lines=22> */
.L_x_4676:
        /* <DEDUP_REMOVED lines=18> */
.L_x_4677:
        /* <DEDUP_REMOVED lines=22> */
.L_x_4678:
        /* <DEDUP_REMOVED lines=22> */
.L_x_4679:
        /* <DEDUP_REMOVED lines=10> */
.L_x_4682:
        /* <DEDUP_REMOVED lines=19> */
[----:B------:R-:W-:Y:S01]  /*0b30*/  CS2R R16, SRZ ;  /* 0x0000000000107805 */ /* 0x000fe2000001ff00 */
[----:B------:R-:W-:Y:S01]  /*0b40*/  IMAD.MOV.U32 R200, RZ, RZ, RZ ;  /* 0x000000ffffc87224 */ /* 0x000fe200078e00ff */
[----:B------:R-:W-:Y:S02]  /*0b50*/  SHF.R.S32.HI R3, RZ, 0x1f, R6 ;  /* 0x0000001fff037819 */ /* 0x000fe40000011406 */
[----:B------:R-:W-:Y:S02]  /*0b60*/  MOV R19, RZ ;  /* 0x000000ff00137202 */ /* 0x000fe40000000f00 */
[----:B------:R-:W-:-:S04]  /*0b70*/  LEA.HI R4, R3, R6, RZ, 0x4 ;  /* 0x0000000603047211 */ /* 0x000fc800078f20ff */
[----:B------:R-:W-:Y:S01]  /*0b80*/  SHF.R.S32.HI R7, RZ, 0x4, R4 ;  /* 0x00000004ff077819 */ /* 0x000fe20000011404 */
[----:B------:R-:W-:Y:S01]  /*0b90*/  UIADD3 UR4, UR4, 0x12400, URZ ;  /* 0x0001240004047890 */ /* 0x000fe2000fffe03f */
[----:B--2---:R-:W-:Y:S02]  /*0ba0*/  R2UR UR5, R0 ;  /* 0x00000000000572ca */ /* 0x004fe400000e0000 */
[----:B------:R-:W-:-:S04]  /*0bb0*/  LEA.HI R0, R3, R6, RZ, 0x7 ;  /* 0x0000000603007211 */ /* 0x000fc800078f38ff */
[----:B------:R-:W-:-:S05]  /*0bc0*/  LOP3.LUT R5, R0, 0xffffff80, RZ, 0xc0, !PT ;  /* 0xffffff8000057812 */ /* 0x000fca00078ec0ff */
[----:B------:R-:W-:Y:S01]  /*0bd0*/  IMAD.IADD R15, R6, 0x1, -R5 ;  /* 0x00000001060f7824 */ /* 0x000fe200078e0a05 */
[----:B------:R-:W-:Y:S01]  /*0be0*/  LEA.HI R5, R4, R7, RZ, 0x1 ;  /* 0x0000000704057211 */ /* 0x000fe200078f08ff */
[----:B------:R-:W-:-:S03]  /*0bf0*/  ULOP3.LUT UR5, UR5, 0x1, URZ, 0xfc, !UPT ;  /* 0x0000000105057892 */ /* 0x000fc6000f8efc3f */
[----:B------:R-:W-:Y:S01]  /*0c00*/  SHF.R.S32.HI R10, RZ, 0x1f, R15 ;  /* 0x0000001fff0a7819 */ /* 0x000fe2000001140f */
[----:B------:R-:W-:Y:S03]  /*0c10*/  STL [R1+0x50], R15 ;  /* 0x0000500f01007387 */ /* 0x000fe60000100800 */
[CC--:B------:R-:W-:Y:S02]  /*0c20*/  LEA.HI R11, R10.reuse, R15.reuse, RZ, 0x2 ;  /* 0x0000000f0a0b7211 */ /* 0x0c0fe400078f10ff */
[----:B------:R-:W-:Y:S02]  /*0c30*/  LEA.HI R10, R10, R15, RZ, 0x5 ;  /* 0x0000000f0a0a7211 */ /* 0x000fe400078f28ff */
[--C-:B------:R-:W-:Y:S02]  /*0c40*/  SHF.R.S32.HI R9, RZ, 0x2, R11.reuse ;  /* 0x00000002ff097819 */ /* 0x100fe4000001140b */
[----:B------:R-:W-:-:S02]  /*0c50*/  SHF.R.S32.HI R8, RZ, 0x1f, R11 ;  /* 0x0000001fff087819 */ /* 0x000fc4000001140b */
[----:B------:R-:W-:Y:S02]  /*0c60*/  SHF.R.S32.HI R10, RZ, 0x5, R10 ;  /* 0x00000005ff0a7819 */ /* 0x000fe4000001140a */
[----:B------:R-:W-:Y:S02]  /*0c70*/  LEA.HI R12, R8, R9, RZ, 0x3 ;  /* 0x00000009080c7211 */ /* 0x000fe400078f18ff */
[----:B------:R-:W-:Y:S02]  /*0c80*/  LOP3.LUT R8, R5, 0x1ffffffe, RZ, 0xc0, !PT ;  /* 0x1ffffffe05087812 */ /* 0x000fe400078ec0ff */
[----:B------:R-:W-:Y:S02]  /*0c90*/  LOP3.LUT R12, R12, 0xfffffff8, RZ, 0xc0, !PT ;  /* 0xfffffff80c0c7812 */ /* 0x000fe400078ec0ff */
[----:B------:R-:W-:Y:S01]  /*0ca0*/  SHF.R.S32.HI R5, RZ, 0x7, R0 ;  /* 0x00000007ff057819 */ /* 0x000fe20000011400 */
[----:B------:R-:W-:Y:S01]  /*0cb0*/  IMAD.IADD R8, R7, 0x1, -R8 ;  /* 0x0000000107087824 */ /* 0x000fe200078e0a08 */
[----:B------:R-:W-:Y:S01]  /*0cc0*/  LEA.HI R7, R3, R6, RZ, 0x5 ;  /* 0x0000000603077211 */ /* 0x000fe200078f28ff */
[----:B------:R-:W-:Y:S01]  /*0cd0*/  IMAD.IADD R13, R9, 0x1, -R12 ;  /* 0x00000001090d7824 */ /* 0x000fe200078e0a0c */
[----:B------:R-:W-:-:S02]  /*0ce0*/  LEA.HI R0, R0, R5, RZ, 0x1 ;  /* 0x0000000500007211 */ /* 0x000fc400078f08ff */
[----:B------:R-:W-:Y:S01]  /*0cf0*/  LEA.HI R9, R3, R6, RZ, 0x2 ;  /* 0x0000000603097211 */ /* 0x000fe200078f10ff */
[----:B------:R-:W-:Y:S01]  /*0d00*/  IMAD R13, R10, 0x10, R13 ;  /* 0x000000100a0d7824 */ /* 0x000fe200078e020d */
[----:B------:R-:W-:Y:S02]  /*0d10*/  LOP3.LUT R3, R4, 0x3fffff0, RZ, 0xc0, !PT ;  /* 0x03fffff004037812 */ /* 0x000fe400078ec0ff */
[----:B------:R-:W-:Y:S02]  /*0d20*/  LOP3.LUT R4, R0, 0x3fffffe, RZ, 0xc0, !PT ;  /* 0x03fffffe00047812 */ /* 0x000fe400078ec0ff */
[----:B------:R-:W-:Y:S01]  /*0d30*/  SHF.R.S32.HI R0, RZ, 0x5, R7 ;  /* 0x00000005ff007819 */ /* 0x000fe20000011407 */
[----:B------:R-:W-:Y:S01]  /*0d40*/  IMAD.IADD R3, R6, 0x1, -R3 ;  /* 0x0000000106037824 */ /* 0x000fe200078e0a03 */
[----:B------:R-:W-:Y:S02]  /*0d50*/  IADD3 R4, R5, -R4, RZ ;  /* 0x8000000405047210 */ /* 0x000fe40007ffe0ff */
[----:B------:R-:W-:Y:S01]  /*0d60*/  SHF.R.S32.HI R194, RZ, 0x2, R9 ;  /* 0x00000002ffc27819 */ /* 0x000fe20000011409 */
[----:B------:R-:W-:Y:S01]  /*0d70*/  IMAD R3, R0, 0x10, R3 ;  /* 0x0000001000037824 */ /* 0x000fe200078e0203 */
[----:B------:R-:W-:Y:S01]  /*0d80*/  LOP3.LUT R221, R9, 0xfffffffc, RZ, 0xc0, !PT ;  /* 0xfffffffc09dd7812 */ /* 0x000fe200078ec0ff */
[----:B------:R-:W-:Y:S01]  /*0d90*/  IMAD R14, R4, 0x40, R13 ;  /* 0x00000040040e7824 */ /* 0x000fe200078e020d */
[----:B------:R-:W-:Y:S01]  /*0da0*/  SHF.R.S32.HI R9, RZ, 0x1f, R9 ;  /* 0x0000001fff097819 */ /* 0x000fe20000011409 */
[----:B------:R-:W-:Y:S01]  /*0db0*/  IMAD R8, R3, 0x8, R8 ;  /* 0x0000000803087824 */ /* 0x000fe200078e0208 */
[----:B------:R-:W-:Y:S01]  /*0dc0*/  LOP3.LUT R11, R11, 0x7ffffffc, RZ, 0xc0, !PT ;  /* 0x7ffffffc0b0b7812 */ /* 0x000fe200078ec0ff */
[----:B------:R-:W-:Y:S01]  /*0dd0*/  IMAD.U32 R3, RZ, RZ, UR5 ;  /* 0x00000005ff037e24 */ /* 0x000fe2000f8e00ff */
[----:B------:R-:W-:Y:S01]  /*0de0*/  STL [R1+0x64], R14 ;  /* 0x0000640e01007387 */ /* 0x000fe20000100800 */
[----:B------:R-:W-:Y:S01]  /*0df0*/  VIADD R218, R194, 0x40 ;  /* 0x00000040c2da7836 */ /* 0x000fe20000000000 */
[----:B------:R-:W-:Y:S01]  /*0e00*/  LEA.HI R9, R9, R194, RZ, 0x3 ;  /* 0x000000c209097211 */ /* 0x000fe200078f18ff */
[----:B------:R-:W-:Y:S01]  /*0e10*/  IMAD.IADD R221, R6, 0x1, -R221 ;  /* 0x0000000106dd7824 */ /* 0x000fe200078e0add */
[----:B------:R0:W-:Y:S01]  /*0e20*/  STL [R1+0x3c], R3 ;  /* 0x00003c0301007387 */ /* 0x0001e20000100800 */
[----:B------:R-:W-:Y:S01]  /*0e30*/  IMAD.SHL.U32 R205, R218, 0x40, RZ ;  /* 0x00000040dacd7824 */ /* 0x000fe200078e00ff */
[----:B------:R-:W-:Y:S01]  /*0e40*/  LOP3.LUT R9, R9, 0xfffffff8, RZ, 0xc0, !PT ;  /* 0xfffffff809097812 */ /* 0x000fe200078ec0ff */
[----:B------:R-:W-:-:S02]  /*0e50*/  IMAD.IADD R11, R15, 0x1, -R11 ;  /* 0x000000010f0b7824 */ /* 0x000fc400078e0a0b */
[----:B------:R-:W-:Y:S01]  /*0e60*/  IMAD.SHL.U32 R209, R0, 0x200, RZ ;  /* 0x0000020000d17824 */ /* 0x000fe200078e00ff */
[----:B------:R-:W-:Y:S01]  /*0e70*/  LOP3.LUT R205, R205, 0x1c0, RZ, 0xc0, !PT ;  /* 0x000001c0cdcd7812 */ /* 0x000fe200078ec0ff */
[----:B------:R-:W-:Y:S01]  /*0e80*/  IMAD.SHL.U32 R199, R11, 0x2, RZ ;  /* 0x000000020bc77824 */ /* 0x000fe200078e00ff */
[----:B------:R-:W-:Y:S01]  /*0e90*/  LEA.HI R0, R221, R221, RZ, 0x1 ;  /* 0x000000dddd007211 */ /* 0x000fe200078f08ff */
[----:B------:R-:W-:Y:S01]  /*0ea0*/  IMAD.IADD R9, R194, 0x1, -R9 ;  /* 0x00000001c2097824 */ /* 0x000fe200078e0a09 */
[----:B------:R-:W-:Y:S01]  /*0eb0*/  SHF.R.U32.HI R4, RZ, 0x3, R205 ;  /* 0x00000003ff047819 */ /* 0x000fe200000116cd */
[----:B0-----:R-:W-:Y:S01]  /*0ec0*/  IMAD.U32 R3, RZ, RZ, UR4 ;  /* 0x00000004ff037e24 */ /* 0x001fe2000f8e00ff */
[----:B------:R-:W-:Y:S01]  /*0ed0*/  LOP3.LUT R0, R0, 0x1ffffffe, RZ, 0xc0, !PT ;  /* 0x1ffffffe00007812 */ /* 0x000fe200078ec0ff */
[----:B------:R-:W-:Y:S01]  /*0ee0*/  IMAD.SHL.U32 R4, R8, 0x8, RZ ;  /* 0x0000000808047824 */ /* 0x000fe200078e00ff */
[C---:B------:R-:W-:Y:S01]  /*0ef0*/  IADD3 R233, R199.reuse, 0x38, RZ ;  /* 0x00000038c7e97810 */ /* 0x040fe20007ffe0ff */
[C---:B------:R-:W-:Y:S01]  /*0f00*/  VIADD R5, R199.reuse, 0x8 ;  /* 0x00000008c7057836 */ /* 0x040fe20000000000 */
[----:B------:R0:W-:Y:S01]  /*0f10*/  STL [R1+0x40], R3 ;  /* 0x0000400301007387 */ /* 0x0001e20000100800 */
[C---:B------:R-:W-:Y:S01]  /*0f20*/  VIADD R237, R199.reuse, 0x18 ;  /* 0x00000018c7ed7836 */ /* 0x040fe20000000000 */
[----:B------:R-:W-:Y:S01]  /*0f30*/  IADD3 R224, R199, 0x80, RZ ;  /* 0x00000080c7e07810 */ /* 0x000fe20007ffe0ff */
[----:B------:R-:W-:Y:S01]  /*0f40*/  IMAD.SHL.U32 R192, R221, 0x4, RZ ;  /* 0x00000004ddc07824 */ /* 0x000fe200078e00ff */
[----:B------:R1:W-:Y:S01]  /*0f50*/  STL [R1+0x68], R4 ;  /* 0x0000680401007387 */ /* 0x0003e20000100800 */
[----:B------:R-:W-:Y:S01]  /*0f60*/  IMAD.SHL.U32 R9, R9, 0x40, RZ ;  /* 0x0000004009097824 */ /* 0x000fe200078e00ff */
[----:B------:R-:W-:Y:S01]  /*0f70*/  SHF.R.S32.HI R5, RZ, 0x1f, R5 ;  /* 0x0000001fff057819 */ /* 0x000fe20000011405 */
[C---:B------:R-:W-:Y:S01]  /*0f80*/  VIADD R236, R199.reuse, 0x20 ;  /* 0x00000020c7ec7836 */ /* 0x040fe20000000000 */
[C---:B------:R-:W-:Y:S01]  /*0f90*/  IADD3 R201, R192.reuse, 0x40, RZ ;  /* 0x00000040c0c97810 */ /* 0x040fe20007ffe0ff */
[C---:B------:R-:W-:Y:S01]  /*0fa0*/  VIADD R235, R199.reuse, 0x28 ;  /* 0x00000028c7eb7836 */ /* 0x040fe20000000000 */
[----:B0-----:R-:W-:Y:S01]  /*0fb0*/  SHF.R.S32.HI R3, RZ, 0x1f, R218 ;  /* 0x0000001fff037819 */ /* 0x001fe200000114da */
[----:B------:R-:W-:Y:S01]  /*0fc0*/  VIADD R234, R199, 0x30 ;  /* 0x00000030c7ea7836 */ /* 0x000fe20000000000 */
[----:B------:R-:W-:Y:S01]  /*0fd0*/  LOP3.LUT R207, R9, 0x1c0, RZ, 0xc0, !PT ;  /* 0x000001c009cf7812 */ /* 0x000fe200078ec0ff */
[----:B------:R-:W-:Y:S01]  /*0fe0*/  VIADD R232, R199, 0x40 ;  /* 0x00000040c7e87836 */ /* 0x000fe20000000000 */
[----:B------:R-:W-:Y:S01]  /*0ff0*/  LEA.HI R3, R3, R218, RZ, 0x3 ;  /* 0x000000da03037211 */ /* 0x000fe200078f18ff */
[C---:B-1----:R-:W-:Y:S01]  /*1000*/  VIADD R4, R199.reuse, 0x10 ;  /* 0x00000010c7047836 */ /* 0x042fe20000000000 */
[----:B------:R-:W-:Y:S01]  /*1010*/  SHF.R.S32.HI R5, RZ, 0x1f, R236 ;  /* 0x0000001fff057819 */ /* 0x000fe200000114ec */
[----:B------:R-:W-:Y:S01]  /*1020*/  VIADD R231, R199, 0x48 ;  /* 0x00000048c7e77836 */ /* 0x000fe20000000000 */
[----:B------:R-:W-:Y:S01]  /*1030*/  SHF.R.S32.HI R5, RZ, 0x1f, R233 ;  /* 0x0000001fff057819 */ /* 0x000fe200000114e9 */
[----:B------:R-:W-:Y:S01]  /*1040*/  IMAD.SHL.U32 R3, R3, 0x40, RZ ;  /* 0x0000004003037824 */ /* 0x000fe200078e00ff */
[----:B------:R-:W-:Y:S01]  /*1050*/  SHF.R.S32.HI R4, RZ, 0x1f, R4 ;  /* 0x0000001fff047819 */ /* 0x000fe20000011404 */
[C---:B------:R-:W-:Y:S01]  /*1060*/  VIADD R230, R199.reuse, 0x50 ;  /* 0x00000050c7e67836 */ /* 0x040fe20000000000 */
[----:B------:R-:W-:Y:S01]  /*1070*/  SHF.R.S32.HI R4, RZ, 0x1f, R235 ;  /* 0x0000001fff047819 */ /* 0x000fe200000114eb */
[----:B------:R-:W-:Y:S01]  /*1080*/  VIADD R229, R199, 0x58 ;  /* 0x00000058c7e57836 */ /* 0x000fe20000000000 */
        /* <DEDUP_REMOVED lines=15> */
[C---:B------:R-:W-:Y:S01]  /*1180*/  IMAD.IADD R0, R221.reuse, 0x1, -R0 ;  /* 0x00000001dd007824 */ /* 0x040fe200078e0a00 */
[----:B------:R-:W-:Y:S01]  /*1190*/  SHF.R.S32.HI R5, RZ, 0x1f, R227 ;  /* 0x0000001fff057819 */ /* 0x000fe200000114e3 */
[----:B------:R-:W-:Y:S01]  /*11a0*/  IMAD.SHL.U32 R22, R221, 0x8, RZ ;  /* 0x00000008dd167824 */ /* 0x000fe200078e00ff */
[----:B------:R-:W-:Y:S01]  /*11b0*/  SHF.R.S32.HI R4, RZ, 0x1f, R226 ;  /* 0x0000001fff047819 */ /* 0x000fe200000114e2 */
[C---:B------:R-:W-:Y:S01]  /*11c0*/  VIADD R204, R192.reuse, 0x10 ;  /* 0x00000010c0cc7836 */ /* 0x040fe20000000000 */
[----:B------:R-:W-:Y:S01]  /*11d0*/  SHF.R.S32.HI R3, RZ, 0x1f, R225 ;  /* 0x0000001fff037819 */ /* 0x000fe200000114e1 */
[C---:B------:R-:W-:Y:S01]  /*11e0*/  VIADD R203, R192.reuse, 0x30 ;  /* 0x00000030c0cb7836 */ /* 0x040fe20000000000 */
[C---:B------:R-:W-:Y:S01]  /*11f0*/  IADD3 R198, R192.reuse, R201, RZ ;  /* 0x000000c9c0c67210 */ /* 0x040fe20007ffe0ff */
[C---:B------:R-:W-:Y:S01]  /*1200*/  VIADD R206, R192.reuse, 0x50 ;  /* 0x00000050c0ce7836 */ /* 0x040fe20000000000 */
[----:B------:R-:W-:Y:S01]  /*1210*/  SHF.R.U32.HI R208, RZ, 0x3, R207 ;  /* 0x00000003ffd07819 */ /* 0x000fe200000116cf */
[----:B------:R-:W-:Y:S01]  /*1220*/  IMAD.IADD R197, R192, 0x1, R202 ;  /* 0x00000001c0c57824 */ /* 0x000fe200078e02ca */
[----:B------:R-:W-:Y:S01]  /*1230*/  SHF.R.S32.HI R5, RZ, 0x1f, R224 ;  /* 0x0000001fff057819 */ /* 0x000fe200000114e0 */
[----:B------:R-:W-:Y:S01]  /*1240*/  VIADD R219, R199, 0x98 ;  /* 0x00000098c7db7836 */ /* 0x000fe20000000000 */
[----:B------:R-:W-:Y:S01]  /*1250*/  SHF.R.S32.HI R4, RZ, 0x1f, R223 ;  /* 0x0000001fff047819 */ /* 0x000fe200000114df */
[----:B------:R-:W-:Y:S01]  /*1260*/  IMAD R213, R0, 0x8, R14 ;  /* 0x0000000800d57824 */ /* 0x000fe200078e020e */
[----:B------:R-:W-:-:S07]  /*1270*/  SHF.R.S32.HI R3, RZ, 0x1f, R222 ;  /* 0x0000001fff037819 */ /* 0x000fce00000114de */
.L_x_4977:
[----:B------:R-:W-:Y:S01]  /*1280*/  ULDC.64 UR4, c[0x0][0xa28] ;  /* 0x00028a0000047ab9 */ /* 0x000fe20000000a00 */
[----:B0-234-:R-:W0:Y:S01]  /*1290*/  LDC.64 R6, c[0x0][0xa08] ;  /* 0x00028200ff067b82 */ /* 0x01de220000000a00 */
[----:B------:R-:W-:Y:S01]  /*12a0*/  ISETP.NE.U32.AND P0, PT, RZ, UR4, PT ;  /* 0x00000004ff007c0c */ /* 0x000fe2000bf05070 */
[----:B------:R-:W-:Y:S01]  /*12b0*/  IMAD.MOV.U32 R12, RZ, RZ, RZ ;  /* 0x000000ffff0c7224 */ /* 0x000fe200078e00ff */
        /* <DEDUP_REMOVED lines=9> */
[----:B------:R-:W-:Y:S01]  /*1350*/  ISETP.NE.AND.EX P3, PT, RZ, UR5, PT, P3 ;  /* 0x00000005ff007c0c */ /* 0x000fe2000bf65330 */
[----:B0-----:R-:W-:-:S06]  /*1360*/  IMAD.WIDE R10, R59, 0x4, R6 ;  /* 0x000000043b0a7825 */ /* 0x001fcc00078e0206 */
[----:B------:R-:W0:Y:S01]  /*1370*/  @P1 LDC.64 R8, c[0x0][0xa18] ;  /* 0x00028600ff081b82 */ /* 0x000e220000000a00 */
[----:B------:R-:W-:Y:S02]  /*1380*/  ULDC UR4, c[0x0][0x288] ;  /* 0x0000a20000047ab9 */ /* 0x000fe40000000800 */
[----:B------:R-:W-:Y:S01]  /*1390*/  IMAD.U32 R195, RZ, RZ, UR4 ;  /* 0x00000004ffc37e24 */ /* 0x000fe2000f8e00ff */
[----:B------:R-:W-:Y:S02]  /*13a0*/  ULDC.64 UR4, c[0x0][0x418] ;  /* 0x0001060000047ab9 */ /* 0x000fe40000000a00 */
[----:B------:R2:W5:Y:S01]  /*13b0*/  @P3 LDG.E R123, desc[UR46][R10.64] ;  /* 0x0000002e0a7b3981 */ /* 0x000562000c1e1900 */
[----:B-1----:R-:W-:-:S05]  /*13c0*/  @P0 IMAD.WIDE R4, R59, 0x4, R4 ;  /* 0x000000043b040825 */ /* 0x002fca00078e0204 */
[----:B------:R2:W5:Y:S01]  /*13d0*/  @P0 LDG.E R12, desc[UR46][R4.64] ;  /* 0x0000002e040c0981 */ /* 0x000562000c1e1900 */
[----:B0-----:R-:W-:-:S05]  /*13e0*/  @P1 IMAD.WIDE R6, R59, 0x4, R8 ;  /* 0x000000043b061825 */ /* 0x001fca00078e0208 */
[----:B------:R2:W5:Y:S01]  /*13f0*/  @P1 LDG.E R195, desc[UR46][R6.64] ;  /* 0x0000002e06c31981 */ /* 0x000562000c1e1900 */
[----:B------:R-:W-:Y:S01]  /*1400*/  UISETP.NE.U32.AND UP0, UPT, UR4, URZ, UPT ;  /* 0x0000003f0400728c */ /* 0x000fe2000bf05070 */
[----:B------:R-:W-:Y:S01]  /*1410*/  ISETP.NE.U32.AND P2, PT, RZ, UR6, PT ;  /* 0x00000006ff007c0c */ /* 0x000fe2000bf45070 */
[----:B------:R-:W-:Y:S01]  /*1420*/  ULDC UR6, c[0x0][0x2f0] ;  /* 0x0000bc0000067ab9 */ /* 0x000fe20000000800 */
[----:B------:R-:W-:Y:S01]  /*1430*/  ULDC UR4, c[0x0][0x424] ;  /* 0x0001090000047ab9 */ /* 0x000fe20000000800 */
[----:B------:R-:W-:Y:S01]  /*1440*/  UISETP.NE.AND.EX UP0, UPT, UR5, URZ, UPT, UP0 ;  /* 0x0000003f0500728c */ /* 0x000fe2000bf05300 */
[----:B------:R-:W-:-:S03]  /*1450*/  LOP3.LUT R3, R58, 0xff000000, RZ, 0xc0, !PT ;  /* 0xff0000003a037812 */ /* 0x000fc600078ec0ff */
[----:B------:R-:W-:Y:S01]  /*1460*/  USEL UR4, UR4, 0x1, UP0 ;  /* 0x0000000104047887 */ /* 0x000fe20008000000 */
[----:B------:R-:W-:Y:S01]  /*1470*/  ISETP.NE.AND.EX P2, PT, RZ, UR7, PT, P2 ;  /* 0x00000007ff007c0c */ /* 0x000fe2000bf45320 */
[----:B------:R-:W-:Y:S01]  /*1480*/  ULDC UR7, c[0x0][0x348] ;  /* 0x0000d20000077ab9 */ /* 0x000fe20000000800 */
[C---:B------:R-:W-:Y:S01]  /*1490*/  LOP3.LUT R0, R58.reuse, 0xff0000, RZ, 0xc0, !PT ;  /* 0x00ff00003a007812 */ /* 0x040fe200078ec0ff */
[----:B------:R-:W-:Y:S01]  /*14a0*/  UIMAD UR6, UR4, UR6, URZ ;  /* 0x00000006040672a4 */ /* 0x000fe2000f8e023f */
[----:B------:R-:W-:Y:S01]  /*14b0*/  SHF.R.U32.HI R3, RZ, 0x8, R3 ;  /* 0x00000008ff037819 */ /* 0x000fe20000011603 */
[----:B------:R-:W-:Y:S01]  /*14c0*/  IMAD.MOV.U32 R216, RZ, RZ, R59 ;  /* 0x000000ffffd87224 */ /* 0x000fe200078e003b */
[----:B------:R-:W-:Y:S02]  /*14d0*/  LOP3.LUT R214, R58, 0xffff, RZ, 0xc0, !PT ;  /* 0x0000ffff3ad67812 */ /* 0x000fe400078ec0ff */
[----:B------:R-:W-:Y:S01]  /*14e0*/  LEA.HI R215, R0, R3, RZ, 0x10 ;  /* 0x0000000300d77211 */ /* 0x000fe200078f80ff */
[----:B--2---:R-:W-:Y:S06]  /*14f0*/  @P1 BRA `(.L_x_4684) ;  /* 0x0000000000241947 */ /* 0x004fec0003800000 */
        /* <DEDUP_REMOVED lines=9> */
.L_x_4684:
[----:B------:R-:W-:Y:S02]  /*1590*/  IMAD.U32 R24, RZ, RZ, UR7 ;  /* 0x00000007ff187e24 */ /* 0x000fe4000f8e00ff */
[----:B------:R-:W-:Y:S01]  /*15a0*/  IMAD.U32 R26, RZ, RZ, UR6 ;  /* 0x00000006ff1a7e24 */ /* 0x000fe2000f8e00ff */
[----:B------:R-:W-:Y:S06]  /*15b0*/  @!P2 BRA `(.L_x_4685) ;  /* 0x000000000010a947 */ /* 0x000fec0003800000 */
[----:B------:R-:W0:Y:S02]  /*15c0*/  LDC.64 R4, c[0x0][0xa20] ;  /* 0x00028800ff047b82 */ /* 0x000e240000000a00 */
[----:B0-----:R-:W-:-:S05]  /*15d0*/  IMAD.WIDE R4, R59, 0x4, R4 ;  /* 0x000000043b047825 */ /* 0x001fca00078e0204 */
[----:B------:R0:W5:Y:S01]  /*15e0*/  LDG.E R26, desc[UR46][R4.64] ;  /* 0x0000002e041a7981 */ /* 0x000162000c1e1900 */
[----:B------:R-:W-:Y:S05]  /*15f0*/  BRA `(.L_x_4686) ;  /* 0x0000000000107947 */ /* 0x000fea0003800000 */
.L_x_4685:
[----:B------:R-:W-:Y:S05]  /*1600*/  @!P3 BRA `(.L_x_4686) ;  /* 0x00000000000cb947 */ /* 0x000fea0003800000 */
[----:B------:R-:W2:Y:S04]  /*1610*/  LDG.E R3, desc[UR46][R10.64] ;  /* 0x0000002e0a037981 */ /* 0x000ea8000c1e1900 */
[----:B------:R-:W2:Y:S02]  /*1620*/  LDG.E R26, desc[UR46][R10.64+0x4] ;  /* 0x0000042e0a1a7981 */ /* 0x000ea4000c1e1900 */
[----:B--2---:R-:W-:-:S07]  /*1630*/  IMAD.IADD R26, R26, 0x1, -R3 ;  /* 0x000000011a1a7824 */ /* 0x004fce00078e0a03 */
.L_x_4686:
[----:B------:R-:W-:Y:S01]  /*1640*/  ULDC.64 UR4, c[0x0][0xa10] ;  /* 0x0002840000047ab9 */ /* 0x000fe20000000a00 */
[----:B0-----:R-:W0:Y:S01]  /*1650*/  LDC R4, c[0x0][0x448] ;  /* 0x00011200ff047b82 */ /* 0x001e220000000800 */
[----:B------:R-:W-:-:S04]  /*1660*/  ISETP.NE.U32.AND P0, PT, RZ, UR4, PT ;  /* 0x00000004ff007c0c */ /* 0x000fc8000bf05070 */
[----:B------:R-:W-:Y:S01]  /*1670*/  ISETP.NE.AND.EX P0, PT, RZ, UR5, PT, P0 ;  /* 0x00000005ff007c0c */ /* 0x000fe2000bf05300 */
[----:B------:R-:W-:Y:S02]  /*1680*/  ULDC.64 UR4, c[0x0][0xa30] ;  /* 0x00028c0000047ab9 */ /* 0x000fe40000000a00 */
[----:B------:R-:W-:-:S04]  /*1690*/  ISETP.NE.U32.AND P1, PT, RZ, UR4, PT ;  /* 0x00000004ff007c0c */ /* 0x000fc8000bf25070 */
[----:B------:R-:W-:-:S06]  /*16a0*/  ISETP.NE.AND.EX P1, PT, RZ, UR5, PT, P1 ;  /* 0x00000005ff007c0c */ /* 0x000fcc000bf25310 */
[----:B------:R-:W1:Y:S08]  /*16b0*/  @P0 LDC.64 R6, c[0x0][0xa10] ;  /* 0x00028400ff060b82 */ /* 0x000e700000000a00 */
[----:B------:R-:W2:Y:S01]  /*16c0*/  @P1 LDC.64 R8, c[0x0][0xa30] ;  /* 0x00028c00ff081b82 */ /* 0x000ea20000000a00 */
[----:B-1----:R-:W-:-:S05]  /*16d0*/  @P0 IMAD.WIDE R6, R59, 0x4, R6 ;  /* 0x000000043b060825 */ /* 0x002fca00078e0206 */
[----:B------:R-:W3:Y:S04]  /*16e0*/  @P0 LDG.E R0, desc[UR46][R6.64] ;  /* 0x0000002e06000981 */ /* 0x000ee8000c1e1900 */
[----:B------:R-:W3:Y:S01]  /*16f0*/  @P0 LDG.E R3, desc[UR46][R6.64+0x4] ;  /* 0x0000042e06030981 */ /* 0x000ee2000c1e1900 */
[----:B-----5:R-:W-:Y:S02]  /*1700*/  IMAD.MOV.U32 R147, RZ, RZ, R26 ;  /* 0x000000ffff937224 */ /* 0x020fe400078e001a */
[----:B--2---:R-:W-:-:S05]  /*1710*/  @P1 IMAD.WIDE R8, R59, 0x4, R8 ;  /* 0x000000043b081825 */ /* 0x004fca00078e0208 */
[----:B------:R1:W5:Y:S01]  /*1720*/  @P1 LDG.E R147, desc[UR46][R8.64] ;  /* 0x0000002e08931981 */ /* 0x000362000c1e1900 */
[----:B0-----:R-:W-:Y:S01]  /*1730*/  ISETP.NE.AND P1, PT, R4, 0x1, PT ;  /* 0x000000010400780c */ /* 0x001fe20003f25270 */
[----:B------:R-:W-:Y:S01]  /*1740*/  IMAD.SHL.U32 R211, R57, 0x80, RZ ;  /* 0x0000008039d37824 */ /* 0x000fe200078e00ff */
[----:B------:R-:W0:Y:S01]  /*1750*/  LDC.64 R4, c[0x0][0x9e0] ;  /* 0x00027800ff047b82 */ /* 0x000e220000000a00 */
[----:B------:R-:W-:-:S10]  /*1760*/  IMAD.IADD R11, R26, 0x1, -R12 ;  /* 0x000000011a0b7824 */ /* 0x000fd400078e0a0c */
[----:B------:R-:W2:Y:S08]  /*1770*/  @P1 LDC R10, c[0x0][0x44c] ;  /* 0x00011300ff0a1b82 */ /* 0x000eb00000000800 */
[----:B------:R-:W4:Y:S01]  /*1780*/  @P1 LDC R14, c[0x0][0x450] ;  /* 0x00011400ff0e1b82 */ /* 0x000f220000000800 */
[----:B0-----:R-:W-:Y:S01]  /*1790*/  ISETP.GE.AND P2, PT, R5, 0x1, PT ;  /* 0x000000010500780c */ /* 0x001fe20003f46270 */
[----:B---3--:R-:W-:-:S02]  /*17a0*/  @P0 IMAD.IADD R24, R3, 0x1, -R0 ;  /* 0x0000000103180824 */ /* 0x008fc400078e0a00 */
[----:B------:R-:W-:-:S03]  /*17b0*/  VIADD R3, R211, 0x7f ;  /* 0x0000007fd3037836 */ /* 0x000fc60000000000 */
[----:B------:R-:W-:Y:S01]  /*17c0*/  IADD3 R196, R11, R24, RZ ;  /* 0x000000180bc47210 */ /* 0x000fe20007ffe0ff */
[----:B--2---:R-:W-:-:S04]  /*17d0*/  @P1 IMAD.HI.U32 R7, R3, R10, RZ ;  /* 0x0000000a03071227 */ /* 0x004fc800078e00ff */
[----:B------:R-:W-:Y:S02]  /*17e0*/  VIADD R0, R196, 0x5f ;  /* 0x0000005fc4007836 */ /* 0x000fe40000000000 */
[----:B------:R-:W-:Y:S01]  /*17f0*/  IMAD.MOV.U32 R6, RZ, RZ, R3 ;  /* 0x000000ffff067224 */ /* 0x000fe200078e0003 */
[----:B----4-:R-:W-:Y:S01]  /*1800*/  @P1 SHF.R.U32.HI R6, RZ, R14, R7 ;  /* 0x0000000eff061219 */ /* 0x010fe20000011607 */
[----:B------:R-:W-:Y:S01]  /*1810*/  IMAD.HI R0, R0, 0x2aaaaaab, RZ ;  /* 0x2aaaaaab00007827 */ /* 0x000fe200078e02ff */
[----:B------:R-:W-:-:S04]  /*1820*/  IADD3 R7, R196, 0x1, -R195 ;  /* 0x00000001c4077810 */ /* 0x000fc80007ffe8c3 */
[----:B------:R-:W-:Y:S01]  /*1830*/  SHF.R.U32.HI R3, RZ, 0x1f, R0 ;  /* 0x0000001fff037819 */ /* 0x000fe20000011600 */
[----:B-1----:R-:W-:-:S03]  /*1840*/  IMAD.IADD R9, R7, 0x1, R6 ;  /* 0x0000000107097824 */ /* 0x002fc600078e0206 */
[----:B------:R-:W-:Y:S01]  /*1850*/  LEA.HI.SX32 R152, R0, R3, 0x1c ;  /* 0x0000000300987211 */ /* 0x000fe200078fe2ff */
[----:B------:R-:W-:Y:S01]  /*1860*/  IMAD.IADD R4, R9, 0x1, R4 ;  /* 0x0000000109047824 */ /* 0x000fe200078e0204 */
        /* <DEDUP_REMOVED lines=12> */
.L_x_4689:
[----:B------:R-:W-:-:S13]  /*1930*/  ISETP.NE.AND P0, PT, R5, 0x1, PT ;  /* 0x000000010500780c */ /* 0x000fda0003f05270 */
[----:B------:R-:W0:Y:S02]  /*1940*/  @P0 LDC.64 R6, c[0x0][0x9e8] ;  /* 0x00027a00ff060b82 */ /* 0x000e240000000a00 */
[----:B0-----:R-:W-:-:S05]  /*1950*/  @P0 IMAD.HI.U32 R6, R0, R6, RZ ;  /* 0x0000000600060227 */ /* 0x001fca00078e00ff */
[----:B------:R-:W-:-:S07]  /*1960*/  @P0 SHF.R.U32.HI R0, RZ, R7, R6 ;  /* 0x00000007ff000219 */ /* 0x000fce0000011606 */
.L_x_4690:
[----:B------:R-:W-:Y:S05]  /*1970*/  BSYNC B0 ;  /* 0x0000000000007941 */ /* 0x000fea0003800000 */
.L_x_4688:
[----:B------:R-:W-:-:S05]  /*1980*/  IMAD R3, R0, R5, R5 ;  /* 0x0000000500037224 */ /* 0x000fca00078e0205 */
[----:B------:R-:W-:-:S07]  /*1990*/  VIMNMX R4, R4, R3, PT ;  /* 0x0000000304047248 */ /* 0x000fce0003fe0100 */
.L_x_4687:
[----:B------:R-:W0:Y:S01]  /*19a0*/  @P1 LDC R6, c[0x0][0x44c] ;  /* 0x00011300ff061b82 */ /* 0x000e220000000800 */
[----:B------:R-:W-:Y:S01]  /*19b0*/  VIADD R4, R4, 0x5f ;  /* 0x0000005f04047836 */ /* 0x000fe20000000000 */
[----:B------:R-:W-:Y:S01]  /*19c0*/  IADD3 R151, R196, -R195, RZ ;  /* 0x800000c3c4977210 */ /* 0x000fe20007ffe0ff */
[----:B------:R-:W-:Y:S01]  /*19d0*/  IMAD.MOV.U32 R0, RZ, RZ, R211 ;  /* 0x000000ffff007224 */ /* 0x000fe200078e00d3 */
[----:B------:R-:W-:Y:S01]  /*19e0*/  ULDC UR4, c[0x0][0x9dc] ;  /* 0x0002770000047ab9 */ /* 0x000fe20000000800 */
[----:B------:R-:W-:-:S03]  /*19f0*/  IMAD.HI R4, R4, 0x2aaaaaab, RZ ;  /* 0x2aaaaaab04047827 */ /* 0x000fc600078e02ff */
[----:B------:R-:W1:Y:S02]  /*1a00*/  @P1 LDC R7, c[0x0][0x450] ;  /* 0x00011400ff071b82 */ /* 0x000e640000000800 */
[----:B------:R-:W-:-:S04]  /*1a10*/  SHF.R.U32.HI R3, RZ, 0x1f, R4 ;  /* 0x0000001fff037819 */ /* 0x000fc80000011604 */
[----:B------:R-:W-:-:S04]  /*1a20*/  LEA.HI.SX32 R3, R4, R3, 0x1c ;  /* 0x0000000304037211 */ /* 0x000fc800078fe2ff */
        /* <DEDUP_REMOVED lines=16> */
.L_x_4693:
[----:B------:R-:W-:-:S13]  /*1b30*/  ISETP.NE.AND P0, PT, R5, 0x1, PT ;  /* 0x000000010500780c */ /* 0x000fda0003f05270 */
[----:B------:R-:W0:Y:S02]  /*1b40*/  @P0 LDC.64 R6, c[0x0][0x9e8] ;  /* 0x00027a00ff060b82 */ /* 0x000e240000000a00 */
[----:B0-----:R-:W-:-:S05]  /*1b50*/  @P0 IMAD.HI.U32 R4, R0, R6, RZ ;  /* 0x0000000600040227 */ /* 0x001fca00078e00ff */
[----:B------:R-:W-:-:S07]  /*1b60*/  @P0 SHF.R.U32.HI R0, RZ, R7, R4 ;  /* 0x00000007ff000219 */ /* 0x000fce0000011604 */
.L_x_4694:
[----:B------:R-:W-:Y:S05]  /*1b70*/  BSYNC B0 ;  /* 0x0000000000007941 */ /* 0x000fea0003800000 */
.L_x_4692:
[----:B------:R-:W-:-:S05]  /*1b80*/  IMAD R0, R0, R5, RZ ;  /* 0x0000000500007224 */ /* 0x000fca00078e02ff */
[----:B------:R-:W-:-:S07]  /*1b90*/  VIMNMX R3, R3, R0, !PT ;  /* 0x0000000003037248 */ /* 0x000fce0007fe0100 */
.L_x_4691:
[----:B------:R-:W-:Y:S01]  /*1ba0*/  IMAD.HI R3, R3, 0x2aaaaaab, RZ ;  /* 0x2aaaaaab03037827 */ /* 0x000fe200078e02ff */
[----:B------:R-:W-:Y:S01]  /*1bb0*/  BSSY B0, `(.L_x_4695) ;  /* 0x0000028000007945 */ /* 0x000fe20003800000 */
[----:B------:R-:W-:Y:S02]  /*1bc0*/  LOP3.LUT R220, R215, 0xff, RZ, 0xc0, !PT ;  /* 0x000000ffd7dc7812 */ /* 0x000fe400078ec0ff */
[----:B------:R-:W-:Y:S02]  /*1bd0*/  SHF.R.U32.HI R215, RZ, 0x10, R215 ;  /* 0x00000010ffd77819 */ /* 0x000fe400000116d7 */
[----:B------:R-:W-:-:S04]  /*1be0*/  SHF.R.U32.HI R0, RZ, 0x1f, R3 ;  /* 0x0000001fff007819 */ /* 0x000fc80000011603 */
[----:B------:R-:W-:Y:S01]  /*1bf0*/  LEA.HI.SX32 R0, R3, R0, 0x1c ;  /* 0x0000000003007211 */ /* 0x000fe200078fe2ff */
[----:B------:R-:W-:-:S03]  /*1c00*/  IMAD.MOV.U32 R3, RZ, RZ, RZ ;  /* 0x000000ffff037224 */ /* 0x000fc600078e00ff */
[----:B------:R-:W-:-:S04]  /*1c10*/  VIMNMX R9, RZ, R0, !PT ;  /* 0x00000000ff097248 */ /* 0x000fc80007fe0100 */
[----:B------:R-:W-:-:S13]  /*1c20*/  ISETP.GT.AND P0, PT, R8, R9, PT ;  /* 0x000000090800720c */ /* 0x000fda0003f04270 */
[----:B------:R-:W-:Y:S05]  /*1c30*/  @!P0 BRA `(.L_x_4696) ;  /* 0x00000000007c8947 */ /* 0x000fea0003800000 */
        /* <DEDUP_REMOVED lines=28> */
[----:B------:R-:W-:-:S04]  /*1e00*/  IMAD.MOV.U32 R3, RZ, RZ, R5 ;  /* 0x000000ffff037224 */ /* 0x000fc800078e0005 */
[----:B------:R-:W-:Y:S01]  /*1e10*/  @!P2 IMAD.MOV R3, RZ, RZ, -R3 ;  /* 0x000000ffff03a224 */ /* 0x000fe200078e0a03 */
[----:B------:R-:W-:-:S07]  /*1e20*/  @!P1 LOP3.LUT R3, RZ, R13, RZ, 0x33, !PT ;  /* 0x0000000dff039212 */ /* 0x000fce00078e33ff */
.L_x_4696:
[----:B------:R-:W-:Y:S05]  /*1e30*/  BSYNC B0 ;  /* 0x0000000000007941 */ /* 0x000fea0003800000 */
.L_x_4695:
[----:B------:R-:W-:Y:S01]  /*1e40*/  IMAD R0, R220, R3, R9 ;  /* 0x00000003dc007224 */ /* 0x000fe200078e0209 */
        /* <DEDUP_REMOVED lines=35> */
[----:B-1---5:R-:W-:Y:S05]  /*2080*/  CALL.ABS.NOINC R14 ;  /* 0x000000000e007343 */ /* 0x022fea0003c00000 */
.L_x_4699:
[----:B------:R-:W-:Y:S05]  /*2090*/  BSYNC B6 ;  /* 0x0000000000067941 */ /* 0x000fea0003800000 */
.L_x_4698:
        /* <DEDUP_REMOVED lines=19> */
[----:B-1---5:R-:W-:Y:S05]  /*21d0*/  CALL.ABS.NOINC R14 ;  /* 0x000000000e007343 */ /* 0x022fea0003c00000 */
.L_x_4701:
[----:B------:R-:W-:Y:S05]  /*21e0*/  BSYNC B6 ;  /* 0x0000000000067941 */ /* 0x000fea0003800000 */
.L_x_4700:
[----:B------:R-:W-:Y:S01]  /*21f0*/  ULDC.64 UR4, c[0x0][0x9f8] ;  /* 0x00027e0000047ab9 */ /* 0x000fe20000000a00 */
[----:B------:R-:W0:Y:S01]  /*2200*/  S2R R3, SR_TID.X ;  /* 0x0000000000037919 */ /* 0x000e220000002100 */
[----:B------:R-:W-:Y:S01]  /*2210*/  ISETP.NE.U32.AND P0, PT, RZ, UR4, PT ;  /* 0x00000004ff007c0c */ /* 0x000fe2000bf05070 */
[----:B------:R-:W-:Y:S01]  /*2220*/  ULDC UR8, c[0x0][0x2f4] ;  /* 0x0000bd0000087ab9 */ /* 0x000fe20000000800 */
[----:B------:R-:W1:Y:S01]  /*2230*/  LDC.64 R102, c[0x0][0x300] ;  /* 0x0000c000ff667b82 */ /* 0x000e620000000a00 */
[----:B------:R-:W-:Y:S01]  /*2240*/  VIADD R0, R22, 0x60 ;  /* 0x0000006016007836 */ /* 0x000fe20000000000 */
[----:B------:R-:W-:Y:S01]  /*2250*/  ISETP.NE.AND.EX P0, PT, RZ, UR5, PT, P0 ;  /* 0x00000005ff007c0c */ /* 0x000fe2000bf05300 */
[----:B------:R-:W-:Y:S01]  /*2260*/  IMAD.IADD R123, R123, 0x1, R26 ;  /* 0x000000017b7b7824 */ /* 0x000fe200078e021a */
[----:B------:R-:W-:Y:S01]  /*2270*/  ISETP.GE.AND P1, PT, R197, UR8, PT ;  /* 0x00000008c5007c0c */ /* 0x000fe2000bf26270 */
[----:B------:R-:W-:Y:S01]  /*2280*/  ULDC.64 UR4, c[0x0][0x330] ;  /* 0x0000cc0000047ab9 */ /* 0x000fe20000000a00 */
[----:B------:R-:W-:Y:S01]  /*2290*/  SHF.R.S32.HI R23, RZ, 0x1f, R22 ;  /* 0x0000001fff177819 */ /* 0x000fe20000011416 */
[----:B------:R-:W-:Y:S01]  /*22a0*/  ULDC.64 UR6, c[0x0][0x308] ;  /* 0x0000c20000067ab9 */ /* 0x000fe20000000a00 */
[----:B------:R-:W2:Y:S08]  /*22b0*/  LDC.64 R96, c[0x0][0x3f8] ;  /* 0x0000fe00ff607b82 */ /* 0x000eb00000000a00 */
[----:B------:R-:W3:Y:S01]  /*22c0*/  @P0 LDC.64 R4, c[0x0][0x9f8] ;  /* 0x00027e00ff040b82 */ /* 0x000ee20000000a00 */
[----:B------:R-:W-:-:S07]  /*22d0*/  SHF.R.S32.HI R149, RZ, 0x1f, R194 ;  /* 0x0000001fff957819 */ /* 0x000fce00000114c2 */
[----:B------:R-:W4:Y:S08]  /*22e0*/  LDC.64 R90, c[0x0][0x408] ;  /* 0x00010200ff5a7b82 */ /* 0x000f300000000a00 */
[----:B------:R-:W1:Y:S01]  /*22f0*/  LDC R125, c[0x0][0x3f4] ;  /* 0x0000fd00ff7d7b82 */ /* 0x000e620000000800 */
[----:B---3--:R-:W-:-:S05]  /*2300*/  @P0 IMAD.WIDE R4, R59, 0x4, R4 ;  /* 0x000000043b040825 */ /* 0x008fca00078e0204 */
[----:B------:R3:W2:Y:S01]  /*2310*/  @P0 LDG.E R59, desc[UR46][R4.64] ;  /* 0x0000002e043b0981 */ /* 0x0006a2000c1e1900 */
[----:B------:R-:W-:Y:S01]  /*2320*/  SEL R6, RZ, 0xffffffff, P1 ;  /* 0xffffffffff067807 */ /* 0x000fe20000800000 */
[----:B0-----:R-:W-:Y:S01]  /*2330*/  VIADD R7, R3, 0xffffff80 ;  /* 0xffffff8003077836 */ /* 0x001fe20000000000 */
[----:B------:R-:W-:Y:S01]  /*2340*/  ISETP.GE.AND P0, PT, R22, UR8, PT ;  /* 0x0000000816007c0c */ /* 0x000fe2000bf06270 */
[----:B------:R-:W-:Y:S01]  /*2350*/  IMAD.WIDE.U32 R104, R214, UR4, R22 ;  /* 0x00000004d6687c25 */ /* 0x000fe2000f8e0016 */
[----:B------:R-:W-:Y:S01]  /*2360*/  ISETP.GE.AND P1, PT, R0, UR8, PT ;  /* 0x0000000800007c0c */ /* 0x000fe2000bf26270 */
[----:B------:R-:W0:Y:S01]  /*2370*/  S2R R176, SR_TID.X ;  /* 0x0000000000b07919 */ /* 0x000e220000002100 */
[----:B------:R-:W-:Y:S01]  /*2380*/  SEL R3, RZ, 0x1, P0 ;  /* 0x00000001ff037807 */ /* 0x000fe20000000000 */
[----:B------:R-:W-:Y:S01]  /*2390*/  IMAD R105, R214, UR5, R105 ;  /* 0x00000005d6697c24 */ /* 0x000fe2000f8e0269 */
[----:B------:R-:W-:Y:S01]  /*23a0*/  ISETP.GE.AND P0, PT, R198, UR8, PT ;  /* 0x00000008c6007c0c */ /* 0x000fe2000bf06270 */
[----:B---3--:R-:W-:Y:S01]  /*23b0*/  IMAD.SHL.U32 R4, R6, 0x2, RZ ;  /* 0x0000000206047824 */ /* 0x008fe200078e00ff */
[----:B------:R-:W-:Y:S01]  /*23c0*/  SEL R5, RZ, 0x8, P1 ;  /* 0x00000008ff057807 */ /* 0x000fe20000800000 */
[----:B------:R-:W-:Y:S01]  /*23d0*/  ULDC.64 UR4, c[0x0][0xa08] ;  /* 0x0002820000047ab9 */ /* 0x000fe20000000a00 */
[----:B------:R-:W-:Y:S01]  /*23e0*/  SHF.R.S32.HI R6, RZ, 0x1f, R7 ;  /* 0x0000001fff067819 */ /* 0x000fe20000011407 */
[----:B----4-:R-:W-:Y:S01]  /*23f0*/  IMAD.WIDE.U32 R92, R194, R90, R22 ;  /* 0x0000005ac25c7225 */ /* 0x010fe200078e0016 */
[----:B------:R-:W-:-:S02]  /*2400*/  LOP3.LUT R3, R4, 0x2, R3, 0xe2, !PT ;  /* 0x0000000204037812 */ /* 0x000fc400078ee203 */
[----:B------:R-:W-:Y:S01]  /*2410*/  SEL R4, RZ, 0x4, P0 ;  /* 0x00000004ff047807 */ /* 0x000fe20000000000 */
[----:B--2---:R-:W-:Y:S01]  /*2420*/  IMAD.WIDE.U32 R98, R194, R96, R22 ;  /* 0x00000060c2627225 */ /* 0x004fe200078e0016 */
[----:B------:R-:W-:Y:S02]  /*2430*/  SHF.R.S32.HI R8, RZ, 0x1f, R123 ;  /* 0x0000001fff087819 */ /* 0x000fe4000001147b */
[----:B------:R-:W-:Y:S01]  /*2440*/  LOP3.LUT R14, R5, R3, R4, 0xfe, !PT ;  /* 0x00000003050e7212 */ /* 0x000fe200078efe04 */
[----:B------:R-:W-:Y:S01]  /*2450*/  VIADD R3, R22, 0x80 ;  /* 0x0000008016037836 */ /* 0x000fe20000000000 */
[----:B------:R-:W-:Y:S01]  /*2460*/  LEA.HI R7, R6, R7, RZ, 0x2 ;  /* 0x0000000706077211 */ /* 0x000fe200078f10ff */
[-C--:B-1----:R-:W-:Y:S01]  /*2470*/  IMAD R6, R8, R102.reuse, RZ ;  /* 0x0000006608067224 */ /* 0x082fe200078e02ff */
[----:B------:R-:W-:Y:S01]  /*2480*/  LOP3.LUT R18, R18, 0xfffffffb, RZ, 0xc0, !PT ;  /* 0xfffffffb12127812 */ /* 0x000fe200078ec0ff */
[----:B------:R-:W-:Y:S01]  /*2490*/  IMAD.WIDE.U32 R4, R123, R102, RZ ;  /* 0x000000667b047225 */ /* 0x000fe200078e00ff */
[----:B------:R-:W-:-:S02]  /*24a0*/  ISETP.GE.AND P0, PT, R3, UR8, PT ;  /* 0x0000000803007c0c */ /* 0x000fc4000bf06270 */
[----:B------:R-:W-:Y:S01]  /*24b0*/  SHF.R.S32.HI R11, RZ, 0x1f, R7 ;  /* 0x0000001fff0b7819 */ /* 0x000fe20000011407 */
[----:B------:R-:W-:Y:S01]  /*24c0*/  IMAD R9, R123, R103, R6 ;  /* 0x000000677b097224 */ /* 0x000fe200078e0206 */
[----:B------:R-:W-:Y:S01]  /*24d0*/  SEL R7, RZ, 0x10, P0 ;  /* 0x00000010ff077807 */ /* 0x000fe20000000000 */
[----:B------:R-:W-:Y:S01]  /*24e0*/  IMAD.SHL.U32 R138, R102, 0x40, RZ ;  /* 0x00000040668a7824 */ /* 0x000fe200078e00ff */
[----:B------:R-:W-:Y:S01]  /*24f0*/  ISETP.NE.U32.AND P0, PT, RZ, UR4, PT ;  /* 0x00000004ff007c0c */ /* 0x000fe2000bf05070 */
[----:B------:R-:W-:Y:S01]  /*2500*/  IMAD.IADD R5, R5, 0x1, R9 ;  /* 0x0000000105057824 */ /* 0x000fe200078e0209 */
[----:B------:R-:W-:Y:S01]  /*2510*/  LEA.HI R11, R11, R194, RZ, 0x3 ;  /* 0x000000c20b0b7211 */ /* 0x000fe200078f18ff */
[----:B------:R-:W-:Y:S01]  /*2520*/  IMAD.SHL.U32 R110, R90, 0x40, RZ ;  /* 0x000000405a6e7824 */ /* 0x000fe200078e00ff */
[----:B------:R-:W-:Y:S01]  /*2530*/  ISETP.NE.AND.EX P0, PT, RZ, UR5, PT, P0 ;  /* 0x00000005ff007c0c */ /* 0x000fe2000bf05300 */
[----:B------:R-:W-:Y:S01]  /*2540*/  IMAD.WIDE.U32 R4, R214, UR6, R4 ;  /* 0x00000006d6047c25 */ /* 0x000fe2000f8e0004 */
[----:B------:R-:W-:Y:S01]  /*2550*/  LOP3.LUT R11, R11, 0xfffffff8, RZ, 0xc0, !PT ;  /* 0xfffffff80b0b7812 */ /* 0x000fe200078ec0ff */
[----:B------:R-:W-:Y:S01]  /*2560*/  ULDC.64 UR4, c[0x0][0x310] ;  /* 0x0000c40000047ab9 */ /* 0x000fe20000000a00 */
[----:B------:R-:W-:Y:S01]  /*2570*/  LOP3.LUT R14, R14, R7, RZ, 0xfc, !PT ;  /* 0x000000070e0e7212 */ /* 0x000fe200078efcff */
[----:B------:R-:W-:Y:S01]  /*2580*/  IMAD R5, R214, UR7, R5 ;  /* 0x00000007d6057c24 */ /* 0x000fe2000f8e0205 */
[--C-:B------:R-:W-:Y:S01]  /*2590*/  SHF.R.S32.HI R193, RZ, 0x1f, R192.reuse ;  /* 0x0000001fffc17819 */ /* 0x100fe200000114c0 */
[----:B------:R-:W-:Y:S01]  /*25a0*/  IMAD.IADD R133, R194, 0x1, -R11 ;  /* 0x00000001c2857824 */ /* 0x000fe200078e0a0b */
[----:B------:R-:W-:Y:S01]  /*25b0*/  ISETP.GE.AND P2, PT, R198, R125, PT ;  /* 0x0000007dc600720c */ /* 0x000fe20003f46270 */
[----:B------:R-:W-:Y:S01]  /*25c0*/  IMAD R135, R97, 0x60, RZ ;  /* 0x0000006061877824 */ /* 0x000fe200078e02ff */
[----:B------:R-:W-:Y:S01]  /*25d0*/  SHF.R.U32.HI R21, RZ, 0x3, R205 ;  /* 0x00000003ff157819 */ /* 0x000fe200000116cd */
[----:B------:R-:W-:Y:S01]  /*25e0*/  IMAD.WIDE.U32 R94, R194, R90, R192 ;  /* 0x0000005ac25e7225 */ /* 0x000fe200078e00c0 */
[----:B------:R-:W-:-:S02]  /*25f0*/  LOP3.LUT P1, RZ, R133, 0x4, RZ, 0xc0, !PT ;  /* 0x0000000485ff7812 */ /* 0x000fc4000782c0ff */
[----:B------:R-:W-:Y:S01]  /*2600*/  SHF.L.U64.HI R137, R102, 0x6, R103 ;  /* 0x0000000666897819 */ /* 0x000fe20000010267 */
[----:B------:R-:W-:Y:S01]  /*2610*/  IMAD.WIDE.U32 R100, R194, R96, R192 ;  /* 0x00000060c2647225 */ /* 0x000fe200078e00c0 */
[----:B------:R-:W-:Y:S02]  /*2620*/  SHF.L.U64.HI R109, R90, 0x6, R91 ;  /* 0x000000065a6d7819 */ /* 0x000fe4000001025b */
[----:B------:R-:W-:Y:S01]  /*2630*/  IADD3 R122, P3, R194, R123, RZ ;  /* 0x0000007bc27a7210 */ /* 0x000fe20007f7e0ff */
[C---:B------:R-:W-:Y:S01]  /*2640*/  IMAD.SHL.U32 R112, R96.reuse, 0x40, RZ ;  /* 0x0000004060707824 */ /* 0x040fe200078e00ff */
[----:B------:R-:W-:Y:S02]  /*2650*/  SHF.L.U64.HI R111, R96, 0x6, R97 ;  /* 0x00000006606f7819 */ /* 0x000fe40000010261 */
[----:B------:R-:W-:Y:S02]  /*2660*/  IADD3.X R123, R8, R149, RZ, P3, !PT ;  /* 0x00000095087b7210 */ /* 0x000fe40001ffe4ff */
[----:B------:R-:W-:-:S02]  /*2670*/  SHF.R.S32.HI R150, RZ, 0x1f, R218 ;  /* 0x0000001fff967819 */ /* 0x000fc400000114da */
[----:B------:R-:W-:Y:S02]  /*2680*/  @P1 LOP3.LUT R18, R18, 0x4, RZ, 0xfc, !PT ;  /* 0x0000000412121812 */ /* 0x000fe400078efcff */
[----:B------:R-:W-:Y:S02]  /*2690*/  ISETP.GE.AND P1, PT, R197, R125, PT ;  /* 0x0000007dc500720c */ /* 0x000fe40003f26270 */
[----:B------:R-:W-:Y:S02]  /*26a0*/  LOP3.LUT R18, R18, 0xfffffffe, RZ, 0xc0, !PT ;  /* 0xfffffffe12127812 */ /* 0x000fe400078ec0ff */
[----:B0-----:R-:W-:Y:S02]  /*26b0*/  LEA.HI R176, R176, 0x8, RZ, 0x19 ;  /* 0x00000008b0b07811 */ /* 0x001fe400078fc8ff */
[----:B------:R-:W-:Y:S02]  /*26c0*/  @P2 LOP3.LUT R18, R18, 0x1, RZ, 0xfc, !PT ;  /* 0x0000000112122812 */ /* 0x000fe400078efcff */
[----:B------:R-:W-:-:S02]  /*26d0*/  SHF.R.S32.HI R6, RZ, 0x1f, R59 ;  /* 0x0000001fff067819 */ /* 0x000fc4000001143b */
[----:B------:R-:W-:Y:S02]  /*26e0*/  SEL R29, R59, RZ, !P0 ;  /* 0x000000ff3b1d7207 */ /* 0x000fe40004000000 */
[----:B------:R-:W-:Y:S01]  /*26f0*/  SEL R9, R6, RZ, !P0 ;  /* 0x000000ff06097207 */ /* 0x000fe20004000000 */
[----:B------:R-:W-:Y:S02]  /*2700*/  IMAD R6, R149, R96, RZ ;  /* 0x0000006095067224 */ /* 0x000fe400078e02ff */
[----:B------:R-:W-:-:S04]  /*2710*/  IMAD.WIDE.U32 R106, R29, UR4, R4 ;  /* 0x000000041d6a7c25 */ /* 0x000fc8000f8e0004 */
[----:B------:R-:W-:Y:S02]  /*2720*/  IMAD R10, R9, UR4, RZ ;  /* 0x00000004090a7c24 */ /* 0x000fe4000f8e02ff */
[C---:B------:R-:W-:Y:S02]  /*2730*/  IMAD R11, R194.reuse, R97, R6 ;  /* 0x00000061c20b7224 */ /* 0x040fe400078e0206 */
[----:B------:R-:W-:Y:S01]  /*2740*/  IMAD R13, R29, UR5, R10 ;  /* 0x000000051d0d7c24 */ /* 0x000fe2000f8e020a */
[----:B------:R-:W-:Y:S01]  /*2750*/  ULDC.64 UR4, c[0x0][0x338] ;  /* 0x0000ce0000047ab9 */ /* 0x000fe20000000a00 */
[-C--:B------:R-:W-:Y:S02]  /*2760*/  IMAD R4, R149, R102.reuse, RZ ;  /* 0x0000006695047224 */ /* 0x080fe400078e02ff */
[----:B------:R-:W-:-:S04]  /*2770*/  IMAD.WIDE.U32 R6, R194, R102, R22 ;  /* 0x00000066c2067225 */ /* 0x000fc800078e0016 */
[----:B------:R-:W-:Y:S01]  /*2780*/  IMAD R15, R194, R103, R4 ;  /* 0x00000067c20f7224 */ /* 0x000fe200078e0204 */
[----:B------:R-:W-:Y:S01]  /*2790*/  IADD3 R4, R107, R13, RZ ;  /* 0x0000000d6b047210 */ /* 0x000fe20007ffe0ff */
[----:B------:R-:W-:Y:S01]  /*27a0*/  IMAD R10, R9, UR4, RZ ;  /* 0x00000004090a7c24 */ /* 0x000fe2000f8e02ff */
[----:B------:R-:W-:Y:S01]  /*27b0*/  IADD3 R5, P0, R106, R6, RZ ;  /* 0x000000066a057210 */ /* 0x000fe20007f1e0ff */
[----:B------:R-:W-:-:S03]  /*27c0*/  IMAD.WIDE.U32 R104, R29, UR4, R104 ;  /* 0x000000041d687c25 */ /* 0x000fc6000f8e0068 */
[----:B------:R-:W-:Y:S01]  /*27d0*/  IADD3.X R6, R4, R7, R15, P0, !PT ;  /* 0x0000000704067210 */ /* 0x000fe200007fe40f */
[----:B------:R-:W-:Y:S01]  /*27e0*/  IMAD R7, R149, R90, RZ ;  /* 0x0000005a95077224 */ /* 0x000fe200078e02ff */
[----:B------:R-:W-:Y:S01]  /*27f0*/  ISETP.GE.AND P0, PT, R22, R125, PT ;  /* 0x0000007d1600720c */ /* 0x000fe20003f06270 */
[----:B------:R-:W-:Y:S01]  /*2800*/  IMAD R29, R29, UR5, R10 ;  /* 0x000000051d1d7c24 */ /* 0x000fe2000f8e020a */
[C---:B------:R-:W-:Y:S01]  /*2810*/  SEL R10, R125.reuse, RZ, P1 ;  /* 0x000000ff7d0a7207 */ /* 0x040fe20000800000 */
[----:B------:R-:W-:Y:S01]  /*2820*/  IMAD R9, R194, R91, R7 ;  /* 0x0000005bc2097224 */ /* 0x000fe200078e0207 */
[----:B------:R-:W-:Y:S01]  /*2830*/  SEL R7, R125, RZ, P0 ;  /* 0x000000ff7d077207 */ /* 0x000fe20000000000 */
[----:B------:R-:W-:Y:S02]  /*2840*/  IMAD.IADD R101, R101, 0x1, R11 ;  /* 0x0000000165657824 */ /* 0x000fe400078e020b */
[----:B------:R-:W-:Y:S02]  /*2850*/  IMAD.IADD R95, R95, 0x1, R9 ;  /* 0x000000015f5f7824 */ /* 0x000fe400078e0209 */
[----:B------:R-:W-:-:S02]  /*2860*/  IMAD.IADD R7, R22, 0x1, R7 ;  /* 0x0000000116077824 */ /* 0x000fc400078e0207 */
[----:B------:R-:W-:Y:S02]  /*2870*/  IMAD.IADD R93, R9, 0x1, R93 ;  /* 0x00000001095d7824 */ /* 0x000fe400078e025d */
[----:B------:R-:W-:Y:S01]  /*2880*/  IMAD.IADD R9, R197, 0x1, R10 ;  /* 0x00000001c5097824 */ /* 0x000fe200078e020a */
[----:B------:R-:W-:Y:S01]  /*2890*/  SHF.R.S32.HI R10, RZ, 0x1f, R7 ;  /* 0x0000001fff0a7819 */ /* 0x000fe20000011407 */
[----:B------:R-:W-:Y:S01]  /*28a0*/  IMAD.IADD R99, R11, 0x1, R99 ;  /* 0x000000010b637824 */ /* 0x000fe200078e0263 */
[----:B------:R-:W-:Y:S01]  /*28b0*/  SEL R11, R125, RZ, P2 ;  /* 0x000000ff7d0b7207 */ /* 0x000fe20001000000 */
[CC--:B-----5:R-:W-:Y:S01]  /*28c0*/  IMAD.WIDE.U32 R94, R147.reuse, R90.reuse, R94 ;  /* 0x0000005a935e7225 */ /* 0x0e0fe200078e005e */
[----:B------:R-:W-:Y:S02]  /*28d0*/  SHF.R.S32.HI R20, RZ, 0x1f, R9 ;  /* 0x0000001fff147819 */ /* 0x000fe40000011409 */
[-C--:B------:R-:W-:Y:S01]  /*28e0*/  LEA.HI R12, R10, R7.reuse, RZ, 0x3 ;  /* 0x000000070a0c7211 */ /* 0x080fe200078f18ff */
[----:B------:R-:W-:Y:S01]  /*28f0*/  IMAD.IADD R15, R198, 0x1, R11 ;  /* 0x00000001c60f7824 */ /* 0x000fe200078e020b */
[----:B------:R-:W-:Y:S01]  /*2900*/  LEA.HI R7, R10, R7, RZ, 0x6 ;  /* 0x000000070a077211 */ /* 0x000fe200078f30ff */
[----:B------:R-:W-:Y:S01]  /*2910*/  IMAD.WIDE.U32 R92, R147, R90, R92 ;  /* 0x0000005a935c7225 */ /* 0x000fe200078e005c */
[----:B------:R-:W-:-:S02]  /*2920*/  LEA.HI R10, R20, R9, RZ, 0x6 ;  /* 0x00000009140a7211 */ /* 0x000fc400078f30ff */
[----:B------:R-:W-:Y:S01]  /*2930*/  LEA.HI R20, R20, R9, RZ, 0x3 ;  /* 0x0000000914147211 */ /* 0x000fe200078f18ff */
[-C--:B------:R-:W-:Y:S01]  /*2940*/  IMAD.WIDE.U32 R100, R147, R96.reuse, R100 ;  /* 0x0000006093647225 */ /* 0x080fe200078e0064 */
[----:B------:R-:W-:Y:S02]  /*2950*/  SHF.R.S32.HI R9, RZ, 0x6, R7 ;  /* 0x00000006ff097819 */ /* 0x000fe40000011407 */
[----:B------:R-:W-:Y:S01]  /*2960*/  LOP3.LUT R7, R207, 0x38, R12, 0xf8, !PT ;  /* 0x00000038cf077812 */ /* 0x000fe200078ef80c */
[----:B------:R-:W-:Y:S01]  /*2970*/  IMAD.WIDE.U32 R98, R147, R96, R98 ;  /* 0x0000006093627225 */ /* 0x000fe200078e0062 */
[----:B------:R-:W-:Y:S02]  /*2980*/  SHF.R.S32.HI R28, RZ, 0x1f, R15 ;  /* 0x0000001fff1c7819 */ /* 0x000fe4000001140f */
[----:B------:R-:W-:Y:S01]  /*2990*/  SHF.R.S32.HI R10, RZ, 0x6, R10 ;  /* 0x00000006ff0a7819 */ /* 0x000fe2000001140a */
[--C-:B------:R-:W-:Y:S01]  /*29a0*/  IMAD R146, R9, 0x1800, R209.reuse ;  /* 0x0000180009927824 */ /* 0x100fe200078e02d1 */
[-C--:B------:R-:W-:Y:S01]  /*29b0*/  LOP3.LUT R7, R7, R208.reuse, RZ, 0x3c, !PT ;  /* 0x000000d007077212 */ /* 0x080fe200078e3cff */
[----:B------:R-:W-:Y:S01]  /*29c0*/  IMAD R143, R9, 0x1800, R210 ;  /* 0x00001800098f7824 */ /* 0x000fe200078e02d2 */
[-C--:B------:R-:W-:Y:S01]  /*29d0*/  LEA.HI R30, R28, R15.reuse, RZ, 0x3 ;  /* 0x0000000f1c1e7211 */ /* 0x080fe200078f18ff */
[----:B------:R-:W-:Y:S01]  /*29e0*/  IMAD R144, R10, 0x1800, R209 ;  /* 0x000018000a907824 */ /* 0x000fe200078e02d1 */
[----:B------:R-:W-:Y:S01]  /*29f0*/  LOP3.LUT R11, R207, 0x38, R20, 0xf8, !PT ;  /* 0x00000038cf0b7812 */ /* 0x000fe200078ef814 */
[----:B------:R-:W-:Y:S01]  /*2a00*/  IMAD.IADD R146, R146, 0x1, R7 ;  /* 0x0000000192927824 */ /* 0x000fe200078e0207 */
[----:B------:R-:W-:Y:S01]  /*2a10*/  LEA.HI R15, R28, R15, RZ, 0x6 ;  /* 0x0000000f1c0f7211 */ /* 0x000fe200078f30ff */
[----:B------:R-:W-:Y:S01]  /*2a20*/  IMAD R141, R10, 0x1800, R210 ;  /* 0x000018000a8d7824 */ /* 0x000fe200078e02d2 */
[----:B------:R-:W-:Y:S01]  /*2a30*/  LOP3.LUT R9, R205, 0x38, R20, 0xf8, !PT ;  /* 0x00000038cd097812 */ /* 0x000fe200078ef814 */
[----:B------:R-:W-:Y:S01]  /*2a40*/  IMAD.SHL.U32 R125, R125, 0x2, RZ ;  /* 0x000000027d7d7824 */ /* 0x000fe200078e00ff */
[----:B------:R-:W-:-:S02]  /*2a50*/  LOP3.LUT R11, R11, R208, RZ, 0x3c, !PT ;  /* 0x000000d00b0b7212 */ /* 0x000fc400078e3cff */
[----:B------:R-:W-:Y:S02]  /*2a60*/  SHF.R.S32.HI R15, RZ, 0x6, R15 ;  /* 0x00000006ff0f7819 */ /* 0x000fe4000001140f */
[----:B------:R-:W-:Y:S02]  /*2a70*/  LOP3.LUT R7, R207, 0x38, R30, 0xf8, !PT ;  /* 0x00000038cf077812 */ /* 0x000fe400078ef81e */
[----:B------:R-:W-:Y:S01]  /*2a80*/  LOP3.LUT R10, R9, R21, RZ, 0x3c, !PT ;  /* 0x00000015090a7212 */ /* 0x000fe200078e3cff */
[C---:B------:R-:W-:Y:S01]  /*2a90*/  IMAD R142, R15.reuse, 0x1800, R209 ;  /* 0x000018000f8e7824 */ /* 0x040fe200078e02d1 */
[----:B------:R-:W-:Y:S01]  /*2aa0*/  SHF.R.S32.HI R9, RZ, 0x1f, R147 ;  /* 0x0000001fff097819 */ /* 0x000fe20000011493 */
[----:B------:R-:W-:Y:S01]  /*2ab0*/  IMAD R140, R15, 0x1800, R210 ;  /* 0x000018000f8c7824 */ /* 0x000fe200078e02d2 */
[----:B------:R-:W-:Y:S01]  /*2ac0*/  IADD3 R144, R144, R11, RZ ;  /* 0x0000000b90907210 */ /* 0x000fe20007ffe0ff */
[----:B------:R-:W-:Y:S01]  /*2ad0*/  IMAD.IADD R141, R141, 0x1, R10 ;  /* 0x000000018d8d7824 */ /* 0x000fe200078e020a */
[----:B------:R-:W-:Y:S01]  /*2ae0*/  LOP3.LUT R7, R7, R208, RZ, 0x3c, !PT ;  /* 0x000000d007077212 */ /* 0x000fe200078e3cff */
[----:B------:R-:W-:Y:S01]  /*2af0*/  IMAD R10, R9, R96, RZ ;  /* 0x00000060090a7224 */ /* 0x000fe200078e02ff */
[----:B------:R-:W-:-:S02]  /*2b00*/  LOP3.LUT R13, R205, 0x38, R12, 0xf8, !PT ;  /* 0x00000038cd0d7812 */ /* 0x000fc400078ef80c */
[----:B------:R-:W-:Y:S01]  /*2b10*/  LOP3.LUT R11, R205, 0x38, R30, 0xf8, !PT ;  /* 0x00000038cd0b7812 */ /* 0x000fe200078ef81e */
[----:B------:R-:W-:Y:S01]  /*2b20*/  IMAD.IADD R142, R142, 0x1, R7 ;  /* 0x000000018e8e7824 */ /* 0x000fe200078e0207 */
[-C--:B------:R-:W-:Y:S01]  /*2b30*/  LOP3.LUT R26, R13, R21.reuse, RZ, 0x3c, !PT ;  /* 0x000000150d1a7212 */ /* 0x080fe200078e3cff */
[----:B------:R-:W-:Y:S01]  /*2b40*/  VIADD R7, R22, 0xa0 ;  /* 0x000000a016077836 */ /* 0x000fe20000000000 */
[----:B------:R-:W-:Y:S01]  /*2b50*/  LOP3.LUT R11, R11, R21, RZ, 0x3c, !PT ;  /* 0x000000150b0b7212 */ /* 0x000fe200078e3cff */
[----:B------:R-:W-:Y:S01]  /*2b60*/  IMAD R21, R147, R97, R10 ;  /* 0x0000006193157224 */ /* 0x000fe200078e020a */
[----:B------:R-:W-:Y:S01]  /*2b70*/  SHF.R.S32.HI R120, RZ, 0x3, R12 ;  /* 0x00000003ff787819 */ /* 0x000fe2000001140c */
[----:B------:R-:W-:Y:S01]  /*2b80*/  IMAD R10, R9, R90, RZ ;  /* 0x0000005a090a7224 */ /* 0x000fe200078e02ff */
[----:B------:R-:W-:Y:S01]  /*2b90*/  LOP3.LUT R9, R207, 0x18, R22, 0xf8, !PT ;  /* 0x00000018cf097812 */ /* 0x000fe200078ef816 */
[----:B------:R-:W-:Y:S01]  /*2ba0*/  IMAD.IADD R140, R140, 0x1, R11 ;  /* 0x000000018c8c7824 */ /* 0x000fe200078e020b */
[----:B------:R-:W-:Y:S01]  /*2bb0*/  ISETP.GE.AND P2, PT, R7, UR8, PT ;  /* 0x0000000807007c0c */ /* 0x000fe2000bf46270 */
[----:B------:R-:W-:Y:S01]  /*2bc0*/  IMAD R27, R147, R91, R10 ;  /* 0x0000005b931b7224 */ /* 0x000fe200078e020a */
[----:B------:R-:W-:Y:S01]  /*2bd0*/  LOP3.LUT R10, R9, R208, RZ, 0x3c, !PT ;  /* 0x000000d0090a7212 */ /* 0x000fe200078e3cff */
[----:B------:R-:W-:Y:S01]  /*2be0*/  IMAD R11, R103, 0x60, RZ ;  /* 0x00000060670b7824 */ /* 0x000fe200078e02ff */
[----:B------:R-:W-:Y:S01]  /*2bf0*/  SEL R15, RZ, 0x20, P2 ;  /* 0x00000020ff0f7807 */ /* 0x000fe20001000000 */
[----:B------:R-:W-:Y:S01]  /*2c00*/  IMAD.WIDE.U32 R102, R102, 0x60, RZ ;  /* 0x0000006066667825 */ /* 0x000fe200078e00ff */
[----:B------:R-:W-:-:S02]  /*2c10*/  SHF.R.S32.HI R119, RZ, 0x3, R20 ;  /* 0x00000003ff777819 */ /* 0x000fc40000011414 */
[----:B------:R-:W-:Y:S01]  /*2c20*/  SHF.R.S32.HI R118, RZ, 0x3, R30 ;  /* 0x00000003ff767819 */ /* 0x000fe2000001141e */
[----:B------:R-:W-:Y:S01]  /*2c30*/  IMAD R13, R91, 0x60, RZ ;  /* 0x000000605b0d7824 */ /* 0x000fe200078e02ff */
[----:B------:R-:W-:Y:S01]  /*2c40*/  IADD3 R28, R105, R29, RZ ;  /* 0x0000001d691c7210 */ /* 0x000fe20007ffe0ff */
[----:B------:R-:W-:-:S04]  /*2c50*/  IMAD.WIDE.U32 R90, R90, 0x60, RZ ;  /* 0x000000605a5a7825 */ /* 0x000fc800078e00ff */
[----:B------:R-:W-:Y:S02]  /*2c60*/  IMAD.IADD R139, R209, 0x1, R10 ;  /* 0x00000001d18b7824 */ /* 0x000fe400078e020a */
[----:B------:R-:W-:Y:S01]  /*2c70*/  IMAD.IADD R134, R103, 0x1, R11 ;  /* 0x0000000167867824 */ /* 0x000fe200078e020b */
[----:B------:R-:W-:Y:S01]  /*2c80*/  LOP3.LUT R11, R12, 0xfffffff8, RZ, 0xc0, !PT ;  /* 0xfffffff80c0b7812 */ /* 0x000fe200078ec0ff */
[----:B------:R-:W-:Y:S01]  /*2c90*/  IMAD.IADD R9, R95, 0x1, R27 ;  /* 0x000000015f097824 */ /* 0x000fe200078e021b */
[----:B------:R-:W-:Y:S01]  /*2ca0*/  LOP3.LUT R12, R20, 0xfffffff8, RZ, 0xc0, !PT ;  /* 0xfffffff8140c7812 */ /* 0x000fe200078ec0ff */
[----:B------:R-:W-:Y:S01]  /*2cb0*/  IMAD.IADD R10, R27, 0x1, R93 ;  /* 0x000000011b0a7824 */ /* 0x000fe200078e025d */
[----:B------:R-:W-:Y:S01]  /*2cc0*/  LOP3.LUT R27, R14, R15, RZ, 0xfc, !PT ;  /* 0x0000000f0e1b7212 */ /* 0x000fe200078efcff */
[----:B------:R-:W-:Y:S01]  /*2cd0*/  IMAD.IADD R136, R91, 0x1, R13 ;  /* 0x000000015b887824 */ /* 0x000fe200078e020d */
[----:B------:R-:W-:Y:S01]  /*2ce0*/  LOP3.LUT R13, R30, 0xfffffff8, RZ, 0xc0, !PT ;  /* 0xfffffff81e0d7812 */ /* 0x000fe200078ec0ff */
[----:B------:R-:W-:Y:S01]  /*2cf0*/  IMAD.WIDE.U32 R96, R96, 0x60, RZ ;  /* 0x0000006060607825 */ /* 0x000fe200078e00ff */
[----:B------:R-:W-:-:S02]  /*2d00*/  LOP3.LUT R15, R27, 0x2, RZ, 0xc0, !PT ;  /* 0x000000021b0f7812 */ /* 0x000fc400078ec0ff */
[----:B------:R-:W-:Y:S01]  /*2d10*/  LOP3.LUT R20, R27, 0x4, RZ, 0xc0, !PT ;  /* 0x000000041b147812 */ /* 0x000fe200078ec0ff */
[----:B------:R-:W-:Y:S01]  /*2d20*/  IMAD.IADD R143, R143, 0x1, R26 ;  /* 0x000000018f8f7824 */ /* 0x000fe200078e021a */
[----:B------:R-:W-:Y:S01]  /*2d30*/  LOP3.LUT R26, R27, 0x10, RZ, 0xc0, !PT ;  /* 0x000000101b1a7812 */ /* 0x000fe200078ec0ff */
[----:B------:R-:W-:Y:S01]  /*2d40*/  IMAD.IADD R108, R101, 0x1, R21 ;  /* 0x00000001656c7824 */ /* 0x000fe200078e0215 */
[----:B------:R-:W-:Y:S01]  /*2d50*/  LOP3.LUT R14, R14, 0x1, RZ, 0xc0, !PT ;  /* 0x000000010e0e7812 */ /* 0x000fe200078ec0ff */
[----:B------:R-:W-:Y:S01]  /*2d60*/  IMAD.IADD R8, R21, 0x1, R99 ;  /* 0x0000000115087824 */ /* 0x000fe200078e0263 */
[----:B------:R-:W-:Y:S01]  /*2d70*/  LOP3.LUT R21, R27, 0x8, RZ, 0xc0, !PT ;  /* 0x000000081b157812 */ /* 0x000fe200078ec0ff */
[----:B------:R-:W-:Y:S01]  /*2d80*/  IMAD.IADD R135, R97, 0x1, R135 ;  /* 0x0000000161877824 */ /* 0x000fe200078e0287 */
[----:B------:R-:W-:Y:S02]  /*2d90*/  SHF.R.S32.HI R117, RZ, 0x1f, R11 ;  /* 0x0000001fff757819 */ /* 0x000fe4000001140b */
[----:B------:R-:W-:-:S02]  /*2da0*/  SHF.R.S32.HI R116, RZ, 0x1f, R12 ;  /* 0x0000001fff747819 */ /* 0x000fc4000001140c */
[----:B------:R-:W-:Y:S02]  /*2db0*/  SHF.R.S32.HI R113, RZ, 0x1f, R13 ;  /* 0x0000001fff717819 */ /* 0x000fe4000001140d */
[----:B------:R-:W-:-:S07]  /*2dc0*/  LOP3.LUT R27, R27, 0x20, RZ, 0xc0, !PT ;  /* 0x000000201b1b7812 */ /* 0x000fce00078ec0ff */
.L_x_4801:
[----:B0-----:R-:W0:Y:S01]  /*2dd0*/  LDC.64 R114, c[0x0][0x2e8] ;  /* 0x0000ba00ff727b82 */ /* 0x001e220000000a00 */
[----:B------:R-:W-:Y:S01]  /*2de0*/  VIADD R41, R25, 0xffffffff ;  /* 0xffffffff19297836 */ /* 0x000fe20000000000 */
[----:B------:R-:W-:Y:S01]  /*2df0*/  LOP3.LUT P5, RZ, R133, 0x4, RZ, 0xc0, !PT ;  /* 0x0000000485ff7812 */ /* 0x000fe200078ac0ff */
[----:B------:R-:W-:Y:S01]  /*2e00*/  IMAD R30, R16, 0x4800, R139 ;  /* 0x00004800101e7824 */ /* 0x000fe200078e028b */
[----:B------:R-:W-:Y:S01]  /*2e10*/  LOP3.LUT R18, R18, 0xfffffffd, RZ, 0xc0, !PT ;  /* 0xfffffffd12127812 */ /* 0x000fe200078ec0ff */
[-C--:B------:R-:W-:Y:S01]  /*2e20*/  IMAD R25, R134, R41.reuse, RZ ;  /* 0x0000002986197224 */ /* 0x080fe200078e02ff */
[----:B------:R-:W-:Y:S01]  /*2e30*/  SHF.R.S32.HI R40, RZ, 0x1f, R41 ;  /* 0x0000001fff287819 */ /* 0x000fe20000011429 */
[----:B------:R-:W-:Y:S01]  /*2e40*/  IMAD.WIDE.U32 R126, R102, R41, RZ ;  /* 0x00000029667e7225 */ /* 0x000fe200078e00ff */
[----:B------:R-:W1:Y:S01]  /*2e50*/  LDC R124, c[0x0][0x3f4] ;  /* 0x0000fd00ff7c7b82 */ /* 0x000e620000000800 */
[----:B------:R-:W-:Y:S05]  /*2e60*/  YIELD ;  /* 0x0000000000007946 */ /* 0x000fea0003800000 */
[----:B------:R-:W-:Y:S01]  /*2e70*/  IMAD R25, R40, R102, R25 ;  /* 0x0000006628197224 */ /* 0x000fe200078e0219 */
[-C--:B------:R-:W-:Y:S01]  /*2e80*/  IADD3 R29, P4, R5, R126.reuse, RZ ;  /* 0x0000007e051d7210 */ /* 0x080fe20007f9e0ff */
[----:B------:R-:W-:Y:S02]  /*2e90*/  BSSY B0, `(.L_x_4702) ;  /* 0x000075a000007945 */ /* 0x000fe40003800000 */
[----:B------:R-:W-:Y:S01]  /*2ea0*/  IMAD.IADD R84, R127, 0x1, R25 ;  /* 0x000000017f547824 */ /* 0x000fe200078e0219 */
[----:B------:R-:W-:-:S03]  /*2eb0*/  IADD3 R25, P2, P3, R5, R126, R138 ;  /* 0x0000007e05197210 */ /* 0x000fc60007b5e08a */
[----:B--23--:R-:W-:Y:S01]  /*2ec0*/  IMAD.X R32, R84, 0x1, R6, P4 ;  /* 0x0000000154207824 */ /* 0x00cfe200020e0606 */
[----:B------:R-:W-:Y:S02]  /*2ed0*/  IADD3.X R34, R6, R84, R137, P2, P3 ;  /* 0x0000005406227210 */ /* 0x000fe400017e6489 */
[----:B0-----:R-:W-:Y:S02]  /*2ee0*/  LEA R36, P2, R25, R114, 0x1 ;  /* 0x0000007219247211 */ /* 0x001fe400078408ff */
[----:B------:R-:W-:Y:S02]  /*2ef0*/  ISETP.GT.AND P3, PT, R41, R132, PT ;  /* 0x000000842900720c */ /* 0x000fe40003f64270 */
[----:B------:R-:W-:Y:S01]  /*2f00*/  LEA.HI.X R37, R25, R115, R34, 0x1, P2 ;  /* 0x0000007319257211 */ /* 0x000fe200010f0c22 */
[----:B------:R-:W-:Y:S01]  /*2f10*/  IMAD.MOV.U32 R25, RZ, RZ, R41 ;  /* 0x000000ffff197224 */ /* 0x000fe200078e0029 */
[----:B------:R-:W-:Y:S02]  /*2f20*/  LEA R38, P4, R29, R114, 0x1 ;  /* 0x000000721d267211 */ /* 0x000fe400078808ff */
[----:B-1----:R-:W-:-:S02]  /*2f30*/  ISETP.GE.AND P2, PT, R124, 0x1, PT ;  /* 0x000000017c00780c */ /* 0x002fc40003f46270 */
[----:B------:R-:W-:Y:S01]  /*2f40*/  LEA.HI.X R39, R29, R115, R32, 0x1, P4 ;  /* 0x000000731d277211 */ /* 0x000fe200020f0c20 */
[C---:B------:R-:W-:Y:S02]  /*2f50*/  VIADD R32, R30.reuse, 0x20 ;  /* 0x000000201e207836 */ /* 0x040fe40000000000 */
[C---:B------:R-:W-:Y:S02]  /*2f60*/  @P5 VIADD R32, R30.reuse, 0xffffffe0 ;  /* 0xffffffe01e205836 */ /* 0x040fe40000000000 */
[--C-:B------:R-:W-:Y:S01]  /*2f70*/  IMAD R29, R30, 0x2, R121.reuse ;  /* 0x000000021e1d7824 */ /* 0x100fe200078e0279 */
[----:B------:R-:W-:Y:S01]  /*2f80*/  @P3 LOP3.LUT R18, R18, 0x2, RZ, 0xfc, !PT ;  /* 0x0000000212123812 */ /* 0x000fe200078efcff */
[----:B------:R-:W-:-:S04]  /*2f90*/  IMAD R30, R32, 0x2, R121 ;  /* 0x00000002201e7824 */ /* 0x000fc800078e0279 */
[----:B------:R-:W-:Y:S05]  /*2fa0*/  @!P2 BRA `(.L_x_4703) ;  /* 0x000000700040a947 */ /* 0x000fea0003800000 */
[----:B------:R-:W-:Y:S01]  /*2fb0*/  ULDC.U8 UR4, c[0x0][0x410] ;  /* 0x0001040000047ab9 */ /* 0x000fe20000000000 */
[-C--:B------:R-:W-:Y:S01]  /*2fc0*/  IMAD R31, R135, R41.reuse, RZ ;  /* 0x00000029871f7224 */ /* 0x080fe200078e02ff */
[----:B------:R-:W-:Y:S01]  /*2fd0*/  ISETP.NE.AND P2, PT, RZ, UR4, PT ;  /* 0x00000004ff007c0c */ /* 0x000fe2000bf45270 */
[-C--:B------:R-:W-:Y:S02]  /*2fe0*/  IMAD R35, R136, R41.reuse, RZ ;  /* 0x0000002988237224 */ /* 0x080fe400078e02ff */
        /* <DEDUP_REMOVED lines=25> */
[----:B------:R-:W-:Y:S01]  /*3180*/  IADD3 R33, P2, R100, R82, RZ ;  /* 0x0000005264217210 */ /* 0x000fe20007f5e0ff */
[----:B------:R-:W-:Y:S01]  /*3190*/  ULDC.64 UR4, c[0x0][0x3e8] ;  /* 0x0000fa0000047ab9 */ /* 0x000fe20000000a00 */
[----:B------:R-:W-:Y:S02]  /*31a0*/  CS2R R114, SRZ ;  /* 0x0000000000727805 */ /* 0x000fe4000001ff00 */
[----:B------:R-:W-:Y:S01]  /*31b0*/  CS2R R126, SRZ ;  /* 0x00000000007e7805 */ /* 0x000fe2000001ff00 */
[----:B------:R-:W-:Y:S01]  /*31c0*/  IMAD.X R34, R88, 0x1, R108, P2 ;  /* 0x0000000158227824 */ /* 0x000fe200010e066c */
[----:B------:R-:W-:-:S04]  /*31d0*/  LEA R32, P2, R33, UR4, 0x1 ;  /* 0x0000000421207c11 */ /* 0x000fc8000f8408ff */
[----:B------:R-:W-:Y:S01]  /*31e0*/  LEA.HI.X R33, R33, UR5, R34, 0x1, P2 ;  /* 0x0000000521217c11 */ /* 0x000fe200090f0c22 */
[----:B------:R-:W-:Y:S01]  /*31f0*/  ULDC.64 UR4, c[0x0][0x400] ;  /* 0x0001000000047ab9 */ /* 0x000fe20000000a00 */
[----:B------:R-:W-:-:S05]  /*3200*/  IADD3 R35, P2, R94, R80, RZ ;  /* 0x000000505e237210 */ /* 0x000fca0007f5e0ff */
[----:B------:R-:W-:Y:S01]  /*3210*/  IMAD.X R42, R89, 0x1, R9, P2 ;  /* 0x00000001592a7824 */ /* 0x000fe200010e0609 */
        /* <DEDUP_REMOVED lines=30> */
.L_x_4706:
[----:B------:R-:W-:Y:S05]  /*3400*/  BSYNC B1 ;  /* 0x0000000000017941 */ /* 0x000fea0003800000 */
.L_x_4705:
        /* <DEDUP_REMOVED lines=12> */
[----:B-----5:R-:W-:Y:S01]  /*34d0*/  IMAD.MOV.U32 R129, RZ, RZ, R64 ;  /* 0x000000ffff817224 */ /* 0x020fe200078e0040 */
[----:B------:R-:W-:Y:S01]  /*34e0*/  CS2R R62, SRZ ;  /* 0x00000000003e7805 */ /* 0x000fe2000001ff00 */
[----:B------:R-:W-:Y:S01]  /*34f0*/  IMAD.MOV.U32 R128, RZ, RZ, R65 ;  /* 0x000000ffff807224 */ /* 0x000fe200078e0041 */
[----:B------:R-:W-:Y:S06]  /*3500*/  @P4 BRA `(.L_x_4708) ;  /* 0x0000000000a04947 */ /* 0x000fec0003800000 */
        /* <DEDUP_REMOVED lines=40> */
.L_x_4708:
[----:B------:R-:W-:Y:S05]  /*3790*/  BSYNC B1 ;  /* 0x0000000000017941 */ /* 0x000fea0003800000 */
.L_x_4707:
[----:B01----:R-:W2:Y:S01]  /*37a0*/  LDL R32, [R1+0x3c] ;  /* 0x00003c0001207983 */ /* 0x003ea20000100800 */
[----:B------:R-:W-:Y:S01]  /*37b0*/  IMAD.MOV.U32 R33, RZ, RZ, R69 ;  /* 0x000000ffff217224 */ /* 0x000fe200078e0045 */
[----:B------:R-:W-:Y:S01]  /*37c0*/  MOV R35, R73 ;  /* 0x0000004900237202 */ /* 0x000fe20000000f00 */
[----:B------:R-:W-:Y:S01]  /*37d0*/  IMAD.MOV.U32 R34, RZ, RZ, R72 ;  /* 0x000000ffff227224 */ /* 0x000fe200078e0048 */
[----:B------:R-:W-:Y:S02]  /*37e0*/  PRMT R157, R129, 0x5410, R128 ;  /* 0x00005410819d7816 */ /* 0x000fe40000000080 */
[----:B------:R-:W-:Y:S01]  /*37f0*/  PRMT R159, R159, 0x5410, R33 ;  /* 0x000054109f9f7816 */ /* 0x000fe20000000021 */
[----:B------:R-:W-:Y:S01]  /*3800*/  IMAD.MOV.U32 R33, RZ, RZ, R76 ;  /* 0x000000ffff217224 */ /* 0x000fe200078e004c */
[----:B------:R-:W-:Y:S01]  /*3810*/  PRMT R162, R35, 0x5410, R34 ;  /* 0x0000541023a27816 */ /* 0x000fe20000000022 */
[----:B------:R-:W-:Y:S02]  /*3820*/  IMAD.MOV.U32 R34, RZ, RZ, R77 ;  /* 0x000000ffff227224 */ /* 0x000fe400078e004d */
[----:B------:R-:W-:-:S03]  /*3830*/  IMAD.MOV.U32 R35, RZ, RZ, R84 ;  /* 0x000000ffff237224 */ /* 0x000fc600078e0054 */
[----:B------:R-:W-:Y:S01]  /*3840*/  PRMT R164, R33, 0x5410, R34 ;  /* 0x0000541021a47816 */ /* 0x000fe20000000022 */
[----:B------:R-:W-:Y:S02]  /*3850*/  IMAD.MOV.U32 R33, RZ, RZ, R114 ;  /* 0x000000ffff217224 */ /* 0x000fe400078e0072 */
[----:B------:R-:W-:-:S03]  /*3860*/  IMAD.MOV.U32 R34, RZ, RZ, R115 ;  /* 0x000000ffff227224 */ /* 0x000fc600078e0073 */
[----:B------:R-:W-:Y:S01]  /*3870*/  PRMT R153, R33, 0x7610, R153 ;  /* 0x0000761021997816 */ /* 0x000fe20000000099 */
[----:B------:R-:W-:Y:S01]  /*3880*/  IMAD.MOV.U32 R33, RZ, RZ, R74 ;  /* 0x000000ffff217224 */ /* 0x000fe200078e004a */
[----:B------:R-:W-:Y:S01]  /*3890*/  PRMT R166, R34, 0x7610, R166 ;  /* 0x0000761022a67816 */ /* 0x000fe200000000a6 */
[----:B------:R-:W-:-:S05]  /*38a0*/  IMAD.MOV.U32 R34, RZ, RZ, R71 ;  /* 0x000000ffff227224 */ /* 0x000fca00078e0047 */
[----:B------:R-:W-:Y:S01]  /*38b0*/  PRMT R160, R34, 0x7610, R160 ;  /* 0x0000761022a07816 */ /* 0x000fe200000000a0 */
[----:B------:R-:W-:Y:S01]  /*38c0*/  IMAD.MOV.U32 R34, RZ, RZ, R86 ;  /* 0x000000ffff227224 */ /* 0x000fe200078e0056 */
[----:B--2---:R-:W-:Y:S01]  /*38d0*/  R2UR UR4, R32 ;  /* 0x00000000200472ca */ /* 0x004fe200000e0000 */
[----:B------:R-:W-:-:S05]  /*38e0*/  IMAD.MOV.U32 R32, RZ, RZ, R68 ;  /* 0x000000ffff207224 */ /* 0x000fca00078e0044 */
[----:B------:R-:W-:Y:S01]  /*38f0*/  PRMT R161, R161, 0x5410, R32 ;  /* 0x00005410a1a17816 */ /* 0x000fe20000000020 */
[----:B------:R-:W-:-:S05]  /*3900*/  IMAD.MOV.U32 R32, RZ, RZ, R85 ;  /* 0x000000ffff207224 */ /* 0x000fca00078e0055 */
[----:B------:R-:W-:Y:S01]  /*3910*/  PRMT R165, R35, 0x5410, R32 ;  /* 0x0000541023a57816 */ /* 0x000fe20000000020 */
[----:B------:R-:W-:Y:S01]  /*3920*/  IMAD.MOV.U32 R35, RZ, RZ, R66 ;  /* 0x000000ffff237224 */ /* 0x000fe200078e0042 */
[----:B------:R-:W-:Y:S01]  /*3930*/  UISETP.NE.AND UP0, UPT, UR4, 0x3, UPT ;  /* 0x000000030400788c */ /* 0x000fe2000bf05270 */
[----:B------:R-:W-:-:S05]  /*3940*/  IMAD.MOV.U32 R32, RZ, RZ, R67 ;  /* 0x000000ffff207224 */ /* 0x000fca00078e0043 */
[----:B------:R-:W-:Y:S01]  /*3950*/  PRMT R158, R35, 0x5410, R32 ;  /* 0x00005410239e7816 */ /* 0x000fe20000000020 */
[----:B------:R-:W-:Y:S01]  /*3960*/  IMAD.MOV.U32 R32, RZ, RZ, R75 ;  /* 0x000000ffff207224 */ /* 0x000fe200078e004b */
[----:B------:R-:W-:Y:S02]  /*3970*/  MOV R35, R70 ;  /* 0x0000004600237202 */ /* 0x000fe40000000f00 */
[----:B------:R-:W-:Y:S02]  /*3980*/  PLOP3.LUT P2, PT, PT, PT, UP0, 0x80, 0x0 ;  /* 0x000000000000781c */ /* 0x000fe40003f4f008 */
[----:B------:R-:W-:Y:S01]  /*3990*/  PRMT R161, R35, 0x7610, R161 ;  /* 0x0000761023a17816 */ /* 0x000fe200000000a1 */
[----:B------:R-:W-:Y:S01]  /*39a0*/  IMAD.MOV.U32 R35, RZ, RZ, R87 ;  /* 0x000000ffff237224 */ /* 0x000fe200078e0057 */
[----:B------:R-:W-:Y:S01]  /*39b0*/  PRMT R163, R32, 0x5410, R33 ;  /* 0x0000541020a37816 */ /* 0x000fe20000000021 */
[----:B------:R-:W-:Y:S02]  /*39c0*/  IMAD.MOV.U32 R32, RZ, RZ, R78 ;  /* 0x000000ffff207224 */ /* 0x000fe400078e004e */
[----:B------:R-:W-:Y:S01]  /*39d0*/  IMAD.MOV.U32 R33, RZ, RZ, R79 ;  /* 0x000000ffff217224 */ /* 0x000fe200078e004f */
[----:B------:R-:W-:Y:S01]  /*39e0*/  PRMT R168, R35, 0x7610, R168 ;  /* 0x0000761023a87816 */ /* 0x000fe200000000a8 */
[----:B-----5:R-:W-:Y:S01]  /*39f0*/  IMAD.MOV.U32 R35, RZ, RZ, R40 ;  /* 0x000000ffff237224 */ /* 0x020fe200078e0028 */
        /* <DEDUP_REMOVED lines=40> */
[----:B------:R-:W-:Y:S02]  /*3c80*/  PRMT R159, R32, 0x7610, R159 ;  /* 0x00007610209f7816 */ /* 0x000fe4000000009f */
[----:B------:R-:W-:Y:S01]  /*3c90*/  PRMT R160, R160, 0x5410, R33 ;  /* 0x00005410a0a07816 */ /* 0x000fe20000000021 */
[----:B------:R-:W-:Y:S06]  /*3ca0*/  @!P2 BRA `(.L_x_4709) ;  /* 0x000000000004a947 */ /* 0x000fec0003800000 */
[----:B------:R-:W-:Y:S01]  /*3cb0*/  BPT.TRAP 0x1 ;  /* 0x000000040000795c */ /* 0x000fe20000300000 */
.L_x_4709:
[----:B------:R-:W-:Y:S01]  /*3cc0*/  IMAD R88, R16, 0x8, R2 ;  /* 0x0000000810587824 */ /* 0x000fe200078e0202 */
[----:B------:R-:W-:Y:S01]  /*3cd0*/  SHF.L.U32 R89, R200, 0x1f, RZ ;  /* 0x0000001fc8597819 */ /* 0x000fe200000006ff */
[----:B------:R-:W-:Y:S03]  /*3ce0*/  BSSY B1, `(.L_x_4710) ;  /* 0x0000003000017945 */ /* 0x000fe60003800000 */
[----:B------:R-:W0:Y:S02]  /*3cf0*/  SYNCS.PHASECHK.TRANS64.TRYWAIT P5, [R88+URZ+0x30890], R89 ;  /* 0x03089059580075a7 */ /* 0x000e2400080a017f */
[----:B0-----:R-:W-:Y:S05]  /*3d00*/  @!P5 BRA `(.L_x_4711) ;  /* 0x000002a000d0d947 */ /* 0x001fea0003800000 */
.L_x_5168:
[----:B------:R-:W-:Y:S05]  /*3d10*/  BSYNC B1 ;  /* 0x0000000000017941 */ /* 0x000fea0003800000 */
.L_x_4710:
        /* <DEDUP_REMOVED lines=9> */
[--C-:B------:R-:W-:Y:S01]  /*3db0*/  SHF.R.U64 R130, R114, 0x10, R115.reuse ;  /* 0x0000001072827819 */ /* 0x100fe20000001273 */
[--C-:B--2---:R-:W-:Y:S01]  /*3dc0*/  HADD2.F32 R148, -RZ, R33.reuse.H0_H0 ;  /* 0x20000021ff947230 */ /* 0x104fe20000004100 */
[----:B------:R-:W-:Y:S02]  /*3dd0*/  SHF.R.U32.HI R114, RZ, 0x10, R115 ;  /* 0x00000010ff727819 */ /* 0x000fe40000011673 */
[--C-:B------:R-:W-:Y:S01]  /*3de0*/  SHF.R.U64 R115, R126, 0x10, R127.reuse ;  /* 0x000000107e737819 */ /* 0x100fe2000000127f */
[----:B------:R-:W-:Y:S01]  /*3df0*/  HADD2.F32 R130, -RZ, R130.H0_H0 ;  /* 0x20000082ff827230 */ /* 0x000fe20000004100 */
[----:B------:R-:W-:Y:S01]  /*3e00*/  SHF.R.U32.HI R126, RZ, 0x10, R127 ;  /* 0x00000010ff7e7819 */ /* 0x000fe2000001167f */
[----:B------:R-:W-:Y:S02]  /*3e10*/  HADD2.F32 R127, -RZ, R33.H1_H1 ;  /* 0x30000021ff7f7230 */ /* 0x000fe40000004100 */
[----:B------:R-:W-:Y:S02]  /*3e20*/  HADD2.F32 R115, -RZ, R115.H0_H0 ;  /* 0x20000073ff737230 */ /* 0x000fe40000004100 */
[----:B------:R-:W-:-:S03]  /*3e30*/  HADD2.F32 R114, -RZ, R114.H0_H0 ;  /* 0x20000072ff727230 */ /* 0x000fc60000004100 */
[-C--:B------:R-:W-:Y:S01]  /*3e40*/  FMUL.FTZ R33, R127, R115.reuse ;  /* 0x000000737f217220 */ /* 0x080fe20000410000 */
[----:B------:R-:W-:-:S03]  /*3e50*/  FMUL.FTZ R115, R148, R115 ;  /* 0x0000007394737220 */ /* 0x000fc60000410000 */
[-C--:B------:R-:W-:Y:S01]  /*3e60*/  FFMA.FTZ R33, R148, R130.reuse, -R33 ;  /* 0x0000008294217223 */ /* 0x080fe20000010821 */
[----:B------:R-:W-:Y:S01]  /*3e70*/  FFMA.FTZ R115, R127, R130, R115 ;  /* 0x000000827f737223 */ /* 0x000fe20000010073 */
[----:B------:R-:W-:Y:S02]  /*3e80*/  HADD2.F32 R127, -RZ, R126.H0_H0 ;  /* 0x2000007eff7f7230 */ /* 0x000fe40000004100 */
[--C-:B------:R-:W-:Y:S02]  /*3e90*/  HADD2.F32 R126, -RZ, R35.reuse.H1_H1 ;  /* 0x30000023ff7e7230 */ /* 0x100fe40000004100 */
[----:B------:R-:W-:Y:S01]  /*3ea0*/  HADD2.F32 R130, -RZ, R35.H0_H0 ;  /* 0x20000023ff827230 */ /* 0x000fe20000004100 */
[----:B------:R-:W-:Y:S02]  /*3eb0*/  F2FP.F16.F32.PACK_AB R33, R115, R33 ;  /* 0x000000217321723e */ /* 0x000fe400000000ff */
[-C--:B------:R-:W-:Y:S02]  /*3ec0*/  FMUL.FTZ R35, R126, R127.reuse ;  /* 0x0000007f7e237220 */ /* 0x080fe40000410000 */
[----:B------:R-:W-:-:S02]  /*3ed0*/  FMUL.FTZ R127, R130, R127 ;  /* 0x0000007f827f7220 */ /* 0x000fc40000410000 */
[-C--:B------:R-:W-:Y:S01]  /*3ee0*/  FFMA.FTZ R35, R130, R114.reuse, -R35 ;  /* 0x0000007282237223 */ /* 0x080fe20000010823 */
[--C-:B------:R-:W-:Y:S02]  /*3ef0*/  HADD2.F32 R130, -RZ, R153.reuse.H1_H1 ;  /* 0x30000099ff827230 */ /* 0x100fe40000004100 */
[----:B------:R-:W-:Y:S01]  /*3f00*/  FFMA.FTZ R114, R126, R114, R127 ;  /* 0x000000727e727223 */ /* 0x000fe2000001007f */
[----:B------:R-:W-:Y:S02]  /*3f10*/  IMAD.MOV.U32 R126, RZ, RZ, R34 ;  /* 0x000000ffff7e7224 */ /* 0x000fe400078e0022 */
[--C-:B------:R-:W-:Y:S02]  /*3f20*/  HADD2.F32 R34, -RZ, R32.reuse.H0_H0 ;  /* 0x20000020ff227230 */ /* 0x100fe40000004100 */
[----:B------:R-:W-:Y:S01]  /*3f30*/  HADD2.F32 R32, -RZ, R32.H1_H1 ;  /* 0x30000020ff207230 */ /* 0x000fe20000004100 */
[----:B------:R-:W-:Y:S01]  /*3f40*/  F2FP.F16.F32.PACK_AB R35, R114, R35 ;  /* 0x000000237223723e */ /* 0x000fe200000000ff */
[----:B------:R-:W-:-:S02]  /*3f50*/  HADD2.F32 R127, -RZ, R153.H0_H0 ;  /* 0x20000099ff7f7230 */ /* 0x000fc40000004100 */
[----:B------:R-:W-:Y:S02]  /*3f60*/  HADD2.F32 R153, -RZ, R168.H1_H1 ;  /* 0x300000a8ff997230 */ /* 0x000fe40000004100 */
[-C--:B------:R-:W-:Y:S01]  /*3f70*/  FMUL.FTZ R148, R32, R130.reuse ;  /* 0x0000008220947220 */ /* 0x080fe20000410000 */
[----:B------:R-:W-:-:S03]  /*3f80*/  FMUL.FTZ R130, R34, R130 ;  /* 0x0000008222827220 */ /* 0x000fc60000410000 */
[-C--:B------:R-:W-:Y:S01]  /*3f90*/  FFMA.FTZ R34, R34, R127.reuse, -R148 ;  /* 0x0000007f22227223 */ /* 0x080fe20000010894 */
[----:B------:R-:W-:Y:S01]  /*3fa0*/  FFMA.FTZ R32, R32, R127, R130 ;  /* 0x0000007f20207223 */ /* 0x000fe20000010082 */
[--C-:B------:R-:W-:Y:S02]  /*3fb0*/  HADD2.F32 R130, -RZ, R126.reuse.H0_H0 ;  /* 0x2000007eff827230 */ /* 0x100fe40000004100 */
[----:B------:R-:W-:Y:S02]  /*3fc0*/  HADD2.F32 R126, -RZ, R126.H1_H1 ;  /* 0x3000007eff7e7230 */ /* 0x000fe40000004100 */
[----:B------:R-:W-:Y:S01]  /*3fd0*/  HADD2.F32 R127, -RZ, R166.H0_H0 ;  /* 0x200000a6ff7f7230 */ /* 0x000fe20000004100 */
[----:B------:R-:W-:Y:S02]  /*3fe0*/  F2FP.F16.F32.PACK_AB R32, R32, R34 ;  /* 0x000000222020723e */ /* 0x000fe400000000ff */
[-C--:B------:R-:W-:Y:S01]  /*3ff0*/  FMUL.FTZ R148, R126, R153.reuse ;  /* 0x000000997e947220 */ /* 0x080fe20000410000 */
[----:B------:R-:W-:-:S03]  /*4000*/  FMUL.FTZ R153, R130, R153 ;  /* 0x0000009982997220 */ /* 0x000fc60000410000 */
[-C--:B------:R-:W-:Y:S01]  /*4010*/  FFMA.FTZ R148, R130, R127.reuse, -R148 ;  /* 0x0000007f82947223 */ /* 0x080fe20000010894 */
[----:B------:R-:W-:-:S05]  /*4020*/  FFMA.FTZ R153, R126, R127, R153 ;  /* 0x0000007f7e997223 */ /* 0x000fca0000010099 */
[----:B------:R-:W-:-:S05]  /*4030*/  F2FP.F16.F32.PACK_AB R148, R153, R148 ;  /* 0x000000949994723e */ /* 0x000fca00000000ff */
[----:B------:R-:W-:-:S07]  /*4040*/  IMAD.MOV.U32 R34, RZ, RZ, R148 ;  /* 0x000000ffff227224 */ /* 0x000fce00078e0094 */
.L_x_4717:
[----:B------:R-:W-:Y:S05]  /*4050*/  BSYNC B3 ;  /* 0x0000000000037941 */ /* 0x000fea0003800000 */
.L_x_4716:
[----:B--2---:R1:W-:Y:S02]  /*4060*/  STG.E.128 desc[UR46][R38.64], R32 ;  /* 0x0000002026007986 */ /* 0x0043e4000c101d2e */
.L_x_4715:
[----:B------:R-:W-:Y:S05]  /*4070*/  BSYNC B2 ;  /* 0x0000000000027941 */ /* 0x000fea0003800000 */
.L_x_4714:
        /* <DEDUP_REMOVED lines=9> */
[----:B------:R-:W-:Y:S01]  /*4110*/  SHF.R.U64 R84, R84, 0x10, R85 ;  /* 0x0000001054547819 */ /* 0x000fe20000001255 */
[----:B------:R-:W-:Y:S02]  /*4120*/  HADD2.F32 R126, -RZ, R168.H0_H0 ;  /* 0x200000a8ff7e7230 */ /* 0x000fe40000004100 */
        /* <DEDUP_REMOVED lines=20> */
[----:B------:R-:W-:Y:S02]  /*4270*/  HADD2.F32 R86, -RZ, R167.H1_H1 ;  /* 0x300000a7ff567230 */ /* 0x000fe40000004100 */
        /* <DEDUP_REMOVED lines=23> */
.L_x_4721:
[----:B------:R-:W-:Y:S05]  /*43f0*/  BSYNC B3 ;  /* 0x0000000000037941 */ /* 0x000fea0003800000 */
.L_x_4720:
[----:B--2---:R2:W-:Y:S02]  /*4400*/  STG.E.128 desc[UR46][R38.64+0x40], R32 ;  /* 0x0000402026007986 */ /* 0x0045e4000c101d2e */
.L_x_4719:
[----:B------:R-:W-:Y:S05]  /*4410*/  BSYNC B2 ;  /* 0x0000000000027941 */ /* 0x000fea0003800000 */
.L_x_4718:
        /* <DEDUP_REMOVED lines=55> */
.L_x_4725:
[----:B------:R-:W-:Y:S05]  /*4790*/  BSYNC B3 ;  /* 0x0000000000037941 */ /* 0x000fea0003800000 */
.L_x_4724:
[----:B--2---:R3:W-:Y:S02]  /*47a0*/  STG.E.128 desc[UR46][R38.64+0x80], R32 ;  /* 0x0000802026007986 */ /* 0x0047e4000c101d2e */
.L_x_4723:
[----:B------:R-:W-:Y:S05]  /*47b0*/  BSYNC B2 ;  /* 0x0000000000027941 */ /* 0x000fea0003800000 */
.L_x_4722:
        /* <DEDUP_REMOVED lines=8> */
[----:B--2---:R-:W-:Y:S01]  /*4840*/  HADD2.F32 R77, -RZ, R35.H0_H0 ;  /* 0x20000023ff4d7230 */ /* 0x004fe20000004100 */
[----:B------:R-:W-:Y:S02]  /*4850*/  SHF.R.U64 R74, R74, 0x10, R75 ;  /* 0x000000104a4a7819 */ /* 0x000fe4000000124b */
[----:B------:R-:W-:Y:S01]  /*4860*/  SHF.R.U32.HI R72, RZ, 0x10, R73 ;  /* 0x00000010ff487819 */ /* 0x000fe20000011649 */
[----:B------:R-:W-:Y:S01]  /*4870*/  IMAD.MOV.U32 R73, RZ, RZ, R33 ;  /* 0x000000ffff497224 */ /* 0x000fe200078e0021 */
[----:B------:R-:W-:Y:S01]  /*4880*/  SHF.R.U32.HI R75, RZ, 0x10, R75 ;  /* 0x00000010ff4b7819 */ /* 0x000fe2000001164b */
[----:B------:R-:W-:Y:S02]  /*4890*/  IMAD.MOV.U32 R33, RZ, RZ, R34 ;  /* 0x000000ffff217224 */ /* 0x000fe400078e0022 */
[----:B------:R-:W-:Y:S02]  /*48a0*/  HADD2.F32 R79, -RZ, R74.H0_H0 ;  /* 0x2000004aff4f7230 */ /* 0x000fe40000004100 */
[----:B------:R-:W-:-:S02]  /*48b0*/  HADD2.F32 R34, -RZ, R75.H0_H0 ;  /* 0x2000004bff227230 */ /* 0x000fc40000004100 */
[--C-:B------:R-:W-:Y:S02]  /*48c0*/  HADD2.F32 R75, -RZ, R73.reuse.H1_H1 ;  /* 0x30000049ff4b7230 */ /* 0x100fe40000004100 */
[----:B------:R-:W-:Y:S02]  /*48d0*/  HADD2.F32 R78, -RZ, R73.H0_H0 ;  /* 0x20000049ff4e7230 */ /* 0x000fe40000004100 */
        /* <DEDUP_REMOVED lines=10> */
[----:B------:R-:W-:Y:S02]  /*4980*/  HADD2.F32 R75, -RZ, R163.H1_H1 ;  /* 0x300000a3ff4b7230 */ /* 0x000fe40000004100 */
[----:B------:R-:W-:Y:S01]  /*4990*/  FFMA.FTZ R74, R74, R73, R79 ;  /* 0x000000494a4a7223 */ /* 0x000fe2000001004f */
[--C-:B------:R-:W-:Y:S01]  /*49a0*/  HADD2.F32 R77, -RZ, R32.reuse.H1_H1 ;  /* 0x30000020ff4d7230 */ /* 0x100fe20000004100 */
[----:B------:R-:W-:Y:S01]  /*49b0*/  F2FP.F16.F32.PACK_AB R34, R35, R34 ;  /* 0x000000222322723e */ /* 0x000fe200000000ff */
[----:B------:R-:W-:-:S02]  /*49c0*/  HADD2.F32 R78, -RZ, R32.H0_H0 ;  /* 0x20000020ff4e7230 */ /* 0x000fc40000004100 */
[----:B------:R-:W-:Y:S01]  /*49d0*/  HADD2.F32 R73, -RZ, R163.H0_H0 ;  /* 0x200000a3ff497230 */ /* 0x000fe20000004100 */
[----:B------:R-:W-:Y:S01]  /*49e0*/  F2FP.F16.F32.PACK_AB R72, R74, R72 ;  /* 0x000000484a48723e */ /* 0x000fe200000000ff */
[--C-:B------:R-:W-:Y:S02]  /*49f0*/  HADD2.F32 R32, -RZ, R33.reuse.H1_H1 ;  /* 0x30000021ff207230 */ /* 0x100fe40000004100 */
[-C--:B------:R-:W-:Y:S01]  /*4a00*/  FMUL.FTZ R85, R78, R75.reuse ;  /* 0x0000004b4e557220 */ /* 0x080fe20000410000 */
[----:B------:R-:W-:Y:S02]  /*4a10*/  HADD2.F32 R84, -RZ, R33.H0_H0 ;  /* 0x20000021ff547230 */ /* 0x000fe40000004100 */
[----:B------:R-:W-:Y:S01]  /*4a20*/  FMUL.FTZ R33, R77, R75 ;  /* 0x0000004b4d217220 */ /* 0x000fe20000410000 */
[--C-:B------:R-:W-:Y:S02]  /*4a30*/  HADD2.F32 R76, -RZ, R162.reuse.H1_H1 ;  /* 0x300000a2ff4c7230 */ /* 0x100fe40000004100 */
[----:B------:R-:W-:Y:S01]  /*4a40*/  FMUL.FTZ R75, R32, R73 ;  /* 0x00000049204b7220 */ /* 0x000fe20000410000 */
[----:B------:R-:W-:-:S02]  /*4a50*/  HADD2.F32 R79, -RZ, R162.H0_H0 ;  /* 0x200000a2ff4f7230 */ /* 0x000fc40000004100 */
[----:B------:R-:W-:Y:S01]  /*4a60*/  FMUL.FTZ R73, R84, R73 ;  /* 0x0000004954497220 */ /* 0x000fe20000410000 */
[----:B------:R-:W-:Y:S02]  /*4a70*/  IMAD.MOV.U32 R35, RZ, RZ, R72 ;  /* 0x000000ffff237224 */ /* 0x000fe400078e0048 */
[-C--:B------:R-:W-:Y:S01]  /*4a80*/  FFMA.FTZ R33, R78, R76.reuse, -R33 ;  /* 0x0000004c4e217223 */ /* 0x080fe20000010821 */
[----:B------:R-:W-:Y:S01]  /*4a90*/  FFMA.FTZ R85, R77, R76, R85 ;  /* 0x0000004c4d557223 */ /* 0x000fe20000010055 */
[-C--:B------:R-:W-:Y:S01]  /*4aa0*/  FFMA.FTZ R75, R84, R79.reuse, -R75 ;  /* 0x0000004f544b7223 */ /* 0x080fe2000001084b */
[----:B------:R-:W-:-:S03]  /*4ab0*/  FFMA.FTZ R73, R32, R79, R73 ;  /* 0x0000004f20497223 */ /* 0x000fc60000010049 */
[----:B------:R-:W-:Y:S02]  /*4ac0*/  F2FP.F16.F32.PACK_AB R33, R85, R33 ;  /* 0x000000215521723e */ /* 0x000fe400000000ff */
[----:B------:R-:W-:-:S03]  /*4ad0*/  F2FP.F16.F32.PACK_AB R73, R73, R75 ;  /* 0x0000004b4949723e */ /* 0x000fc600000000ff */
[----:B------:R-:W-:Y:S02]  /*4ae0*/  IMAD.MOV.U32 R32, RZ, RZ, R33 ;  /* 0x000000ffff207224 */ /* 0x000fe400078e0021 */
[----:B------:R-:W-:Y:S01]  /*4af0*/  IMAD.MOV.U32 R33, RZ, RZ, R34 ;  /* 0x000000ffff217224 */ /* 0x000fe200078e0022 */
[----:B------:R-:W-:-:S07]  /*4b00*/  MOV R34, R73 ;  /* 0x0000004900227202 */ /* 0x000fce0000000f00 */
.L_x_4729:
[----:B------:R-:W-:Y:S05]  /*4b10*/  BSYNC B3 ;  /* 0x0000000000037941 */ /* 0x000fea0003800000 */
.L_x_4728:
[----:B--2---:R4:W-:Y:S02]  /*4b20*/  STG.E.128 desc[UR46][R38.64+0xc0], R32 ;  /* 0x0000c02026007986 */ /* 0x0049e4000c101d2e */
.L_x_4727:
[----:B------:R-:W-:Y:S05]  /*4b30*/  BSYNC B2 ;  /* 0x0000000000027941 */ /* 0x000fea0003800000 */
.L_x_4726:
        /* <DEDUP_REMOVED lines=51> */
.L_x_4733:
[----:B------:R-:W-:Y:S05]  /*4e70*/  BSYNC B3 ;  /* 0x0000000000037941 */ /* 0x000fea0003800000 */
.L_x_4732:
[----:B--2---:R1:W-:Y:S02]  /*4e80*/  STG.E.128 desc[UR46][R38.64+0x100], R32 ;  /* 0x0001002026007986 */ /* 0x0043e4000c101d2e */
.L_x_4731:
[----:B------:R-:W-:Y:S05]  /*4e90*/  BSYNC B2 ;  /* 0x0000000000027941 */ /* 0x000fea0003800000 */
.L_x_4730:
        /* <DEDUP_REMOVED lines=26> */
[----:B------:R-:W-:-:S02]  /*5040*/  HADD2.F32 R35, -RZ, R158.H0_H0 ;  /* 0x2000009eff237230 */ /* 0x000fc40000004100 */
[----:B------:R-:W-:Y:S02]  /*5050*/  HADD2.F32 R32, -RZ, R32.H0_H0 ;  /* 0x20000020ff207230 */ /* 0x000fe40000004100 */
[----:B------:R-:W-:Y:S01]  /*5060*/  FFMA.FTZ R67, R69, R70, R67 ;  /* 0x0000004645437223 */ /* 0x000fe20000010043 */
        /* <DEDUP_REMOVED lines=9> */
[----:B------:R-:W-:Y:S01]  /*5100*/  FMUL.FTZ R158, R34, R158 ;  /* 0x0000009e229e7220 */ /* 0x000fe20000410000 */
[-C--:B------:R-:W-:Y:S01]  /*5110*/  FFMA.FTZ R69, R32, R33.reuse, -R69 ;  /* 0x0000002120457223 */ /* 0x080fe20000010845 */
[----:B------:R-:W-:Y:S01]  /*5120*/  FFMA.FTZ R70, R64, R33, R70 ;  /* 0x0000002140467223 */ /* 0x000fe20000010046 */
[-C--:B------:R-:W-:Y:S01]  /*5130*/  FFMA.FTZ R35, R34, R157.reuse, -R35 ;  /* 0x0000009d22237223 */ /* 0x080fe20000010823 */
[----:B------:R-:W-:Y:S01]  /*5140*/  FFMA.FTZ R158, R68, R157, R158 ;  /* 0x0000009d449e7223 */ /* 0x000fe2000001009e */
[----:B------:R-:W-:Y:S02]  /*5150*/  F2FP.F16.F32.PACK_AB R33, R71, R65 ;  /* 0x000000414721723e */ /* 0x000fe400000000ff */
[----:B------:R-:W-:-:S02]  /*5160*/  F2FP.F16.F32.PACK_AB R32, R70, R69 ;  /* 0x000000454620723e */ /* 0x000fc400000000ff */
[----:B------:R-:W-:Y:S01]  /*5170*/  F2FP.F16.F32.PACK_AB R34, R158, R35 ;  /* 0x000000239e22723e */ /* 0x000fe200000000ff */
[----:B------:R-:W-:-:S07]  /*5180*/  IMAD.MOV.U32 R35, RZ, RZ, R66 ;  /* 0x000000ffff237224 */ /* 0x000fce00078e0042 */
.L_x_4735:
[----:B------:R-:W-:Y:S05]  /*5190*/  BSYNC B2 ;  /* 0x0000000000027941 */ /* 0x000fea0003800000 */
.L_x_4734:
[----:B--2---:R1:W-:Y:S02]  /*51a0*/  STG.E.128 desc[UR46][R38.64+0x140], R32 ;  /* 0x0001402026007986 */ /* 0x0043e4000c101d2e */
.L_x_4713:
[----:B------:R-:W-:Y:S05]  /*51b0*/  BSYNC B1 ;  /* 0x0000000000017941 */ /* 0x000fea0003800000 */
.L_x_4712:
        /* <DEDUP_REMOVED lines=9> */
[----:B--2---:R-:W-:Y:S01]  /*5250*/  HADD2.F32 R62, -RZ, R33.H0_H0 ;  /* 0x20000021ff3e7230 */ /* 0x004fe20000004100 */
[--C-:B------:R-:W-:Y:S01]  /*5260*/  SHF.R.U64 R39, R60, 0x10, R61.reuse ;  /* 0x000000103c277819 */ /* 0x100fe2000000123d */
[----:B------:R-:W-:Y:S01]  /*5270*/  HADD2.F32 R159, -RZ, R159.H0_H0 ;  /* 0x2000009fff9f7230 */ /* 0x000fe20000004100 */
        /* <DEDUP_REMOVED lines=22> */
[--C-:B------:R-:W-:Y:S02]  /*53e0*/  HADD2.F32 R32, -RZ, R34.reuse.H1_H1 ;  /* 0x30000022ff207230 */ /* 0x100fe40000004100 */
[----:B------:R-:W-:Y:S02]  /*53f0*/  HADD2.F32 R34, -RZ, R34.H0_H0 ;  /* 0x20000022ff227230 */ /* 0x000fe40000004100 */
[----:B------:R-:W-:Y:S01]  /*5400*/  FMUL.FTZ R63, R64, R159 ;  /* 0x0000009f403f7220 */ /* 0x000fe20000410000 */
[----:B------:R-:W-:-:S02]  /*5410*/  HADD2.F32 R39, -RZ, R155.H0_H0 ;  /* 0x2000009bff277230 */ /* 0x000fc40000004100 */
[----:B------:R-:W-:Y:S01]  /*5420*/  FMUL.FTZ R159, R62, R159 ;  /* 0x0000009f3e9f7220 */ /* 0x000fe20000410000 */
[----:B------:R-:W-:Y:S02]  /*5430*/  HADD2.F32 R155, -RZ, R155.H1_H1 ;  /* 0x3000009bff9b7230 */ /* 0x000fe40000004100 */
[-C--:B------:R-:W-:Y:S01]  /*5440*/  FMUL.FTZ R65, R32, R61.reuse ;  /* 0x0000003d20417220 */ /* 0x080fe20000410000 */
[----:B------:R-:W-:Y:S01]  /*5450*/  FMUL.FTZ R61, R34, R61 ;  /* 0x0000003d223d7220 */ /* 0x000fe20000410000 */
[-C--:B------:R-:W-:Y:S01]  /*5460*/  FFMA.FTZ R63, R62, R39.reuse, -R63 ;  /* 0x000000273e3f7223 */ /* 0x080fe2000001083f */
[----:B------:R-:W-:Y:S01]  /*5470*/  FFMA.FTZ R64, R64, R39, R159 ;  /* 0x0000002740407223 */ /* 0x000fe2000001009f */
[-C--:B------:R-:W-:Y:S01]  /*5480*/  FFMA.FTZ R65, R34, R155.reuse, -R65 ;  /* 0x0000009b22417223 */ /* 0x080fe20000010841 */
[----:B------:R-:W-:Y:S01]  /*5490*/  FFMA.FTZ R32, R32, R155, R61 ;  /* 0x0000009b20207223 */ /* 0x000fe2000001003d */
[----:B------:R-:W-:Y:S02]  /*54a0*/  F2FP.F16.F32.PACK_AB R35, R60, R35 ;  /* 0x000000233c23723e */ /* 0x000fe400000000ff */
[----:B------:R-:W-:-:S02]  /*54b0*/  F2FP.F16.F32.PACK_AB R64, R64, R63 ;  /* 0x0000003f4040723e */ /* 0x000fc400000000ff */
[----:B------:R-:W-:Y:S02]  /*54c0*/  F2FP.F16.F32.PACK_AB R34, R32, R65 ;  /* 0x000000412022723e */ /* 0x000fe400000000ff */
[----:B------:R-:W-:-:S07]  /*54d0*/  MOV R32, R64 ;  /* 0x0000004000207202 */ /* 0x000fce0000000f00 */
.L_x_4740:
[----:B------:R-:W-:Y:S05]  /*54e0*/  BSYNC B2 ;  /* 0x0000000000027941 */ /* 0x000fea0003800000 */
.L_x_4739:
[----:B--2---:R1:W-:Y:S02]  /*54f0*/  STG.E.128 desc[UR46][R36.64], R32 ;  /* 0x0000002024007986 */ /* 0x0043e4000c101d2e */
.L_x_4738:
[----:B------:R-:W-:Y:S05]  /*5500*/  BSYNC B1 ;  /* 0x0000000000017941 */ /* 0x000fea0003800000 */
.L_x_4737:
        /* <DEDUP_REMOVED lines=10> */
[----:B------:R-:W-:Y:S01]  /*55b0*/  IMAD.MOV.U32 R38, RZ, RZ, R32 ;  /* 0x000000ffff267224 */ /* 0x000fe200078e0020 */
[----:B------:R-:W-:Y:S01]  /*55c0*/  SHF.R.U32.HI R60, RZ, 0x10, R59 ;  /* 0x00000010ff3c7819 */ /* 0x000fe2000001163b */
[--C-:B------:R-:W-:Y:S01]  /*55d0*/  HADD2.F32 R35, -RZ, R33.reuse.H1_H1 ;  /* 0x30000021ff237230 */ /* 0x100fe20000004100 */
[----:B------:R-:W-:Y:S01]  /*55e0*/  SHF.R.U32.HI R61, RZ, 0x10, R57 ;  /* 0x00000010ff3d7819 */ /* 0x000fe20000011639 */
[----:B------:R-:W-:Y:S02]  /*55f0*/  HADD2.F32 R59, -RZ, R56.H0_H0 ;  /* 0x20000038ff3b7230 */ /* 0x000fe40000004100 */
        /* <DEDUP_REMOVED lines=34> */
.L_x_4744:
[----:B------:R-:W-:Y:S05]  /*5820*/  BSYNC B2 ;  /* 0x0000000000027941 */ /* 0x000fea0003800000 */
.L_x_4743:
[----:B--2---:R1:W-:Y:S02]  /*5830*/  STG.E.128 desc[UR46][R36.64+0x40], R32 ;  /* 0x0000402024007986 */ /* 0x0043e4000c101d2e */
.L_x_4742:
[----:B------:R-:W-:Y:S05]  /*5840*/  BSYNC B1 ;  /* 0x0000000000017941 */ /* 0x000fea0003800000 */
.L_x_4741:
        /* <DEDUP_REMOVED lines=28> */
[--C-:B------:R-:W-:Y:S02]  /*5a10*/  HADD2.F32 R39, -RZ, R145.reuse.H0_H0 ;  /* 0x20000091ff277230 */ /* 0x100fe40000004100 */
[----:B------:R-:W-:Y:S01]  /*5a20*/  FFMA.FTZ R60, R35, R54, -R60 ;  /* 0x00000036233c7223 */ /* 0x000fe2000001083c */
[----:B------:R-:W-:Y:S02]  /*5a30*/  HADD2.F32 R32, -RZ, R32.H0_H0 ;  /* 0x20000020ff207230 */ /* 0x000fe40000004100 */
[----:B------:R-:W-:Y:S02]  /*5a40*/  HADD2.F32 R145, -RZ, R145.H1_H1 ;  /* 0x30000091ff917230 */ /* 0x000fe40000004100 */
[----:B------:R-:W-:Y:S01]  /*5a50*/  FMUL.FTZ R53, R33, R39 ;  /* 0x0000002721357220 */ /* 0x000fe20000410000 */
[----:B------:R-:W-:-:S02]  /*5a60*/  HADD2.F32 R34, -RZ, R38.H1_H1 ;  /* 0x30000026ff227230 */ /* 0x000fc40000004100 */
[----:B------:R-:W-:Y:S01]  /*5a70*/  FMUL.FTZ R52, R32, R39 ;  /* 0x0000002720347220 */ /* 0x000fe20000410000 */
[----:B------:R-:W-:Y:S02]  /*5a80*/  HADD2.F32 R38, -RZ, R38.H0_H0 ;  /* 0x20000026ff267230 */ /* 0x000fe40000004100 */
        /* <DEDUP_REMOVED lines=12> */
.L_x_4748:
[----:B------:R-:W-:Y:S05]  /*5b50*/  BSYNC B2 ;  /* 0x0000000000027941 */ /* 0x000fea0003800000 */
.L_x_4747:
[----:B--2---:R1:W-:Y:S02]  /*5b60*/  STG.E.128 desc[UR46][R36.64+0x80], R32 ;  /* 0x0000802024007986 */ /* 0x0043e4000c101d2e */
.L_x_4746:
[----:B------:R-:W-:Y:S05]  /*5b70*/  BSYNC B1 ;  /* 0x0000000000017941 */ /* 0x000fea0003800000 */
.L_x_4745:
        /* <DEDUP_REMOVED lines=48> */
.L_x_4752:
[----:B------:R-:W-:Y:S05]  /*5e80*/  BSYNC B2 ;  /* 0x0000000000027941 */ /* 0x000fea0003800000 */
.L_x_4751:
[----:B--2---:R1:W-:Y:S02]  /*5e90*/  STG.E.128 desc[UR46][R36.64+0xc0], R32 ;  /* 0x0000c02024007986 */ /* 0x0043e4000c101d2e */
.L_x_4750:
[----:B------:R-:W-:Y:S05]  /*5ea0*/  BSYNC B1 ;  /* 0x0000000000017941 */ /* 0x000fea0003800000 */
.L_x_4749:
        /* <DEDUP_REMOVED lines=36> */
[--C-:B------:R-:W-:Y:S02]  /*60f0*/  HADD2.F32 R35, -RZ, R82.reuse.H1_H1 ;  /* 0x30000052ff237230 */ /* 0x100fe40000004100 */
[----:B------:R-:W-:Y:S01]  /*6100*/  FMUL.FTZ R44, R32, R44 ;  /* 0x0000002c202c7220 */ /* 0x000fe20000410000 */
        /* <DEDUP_REMOVED lines=10> */
.L_x_4756:
[----:B------:R-:W-:Y:S05]  /*61b0*/  BSYNC B2 ;  /* 0x0000000000027941 */ /* 0x000fea0003800000 */
.L_x_4755:
[----:B--2---:R1:W-:Y:S02]  /*61c0*/  STG.E.128 desc[UR46][R36.64+0x100], R32 ;  /* 0x0001002024007986 */ /* 0x0043e4000c101d2e */
.L_x_4754:
[----:B------:R-:W-:Y:S05]  /*61d0*/  BSYNC B1 ;  /* 0x0000000000017941 */ /* 0x000fea0003800000 */
.L_x_4753:
        /* <DEDUP_REMOVED lines=47> */
.L_x_4758:
[----:B------:R-:W-:Y:S05]  /*64d0*/  BSYNC B1 ;  /* 0x0000000000017941 */ /* 0x000fea0003800000 */
.L_x_4757:
[----:B--2---:R1:W-:Y:S01]  /*64e0*/  STG.E.128 desc[UR46][R36.64+0x140], R32 ;  /* 0x0001402024007986 */ /* 0x0043e2000c101d2e */
[----:B------:R-:W-:Y:S05]  /*64f0*/  BRA `(.L_x_4736) ;  /* 0x0000003c00cc7947 */ /* 0x000fea0003800000 */
.L_x_4704:
        /* <DEDUP_REMOVED lines=19> */
[----:B------:R-:W-:Y:S02]  /*6630*/  CS2R R40, SRZ ;  /* 0x0000000000287805 */ /* 0x000fe4000001ff00 */
[----:B------:R-:W-:Y:S01]  /*6640*/  CS2R R54, SRZ ;  /* 0x0000000000367805 */ /* 0x000fe2000001ff00 */
[----:B------:R-:W-:Y:S01]  /*6650*/  IMAD.X R33, R88, 0x1, R8, P2 ;  /* 0x0000000158217824 */ /* 0x000fe200010e0608 */
[----:B------:R-:W-:Y:S02]  /*6660*/  LEA R56, P2, R32, UR4, 0x1 ;  /* 0x0000000420387c11 */ /* 0x000fe4000f8408ff */
[----:B------:R-:W-:-:S02]  /*6670*/  CS2R R52, SRZ ;  /* 0x0000000000347805 */ /* 0x000fc4000001ff00 */
[----:B------:R-:W-:Y:S01]  /*6680*/  LEA.HI.X R57, R32, UR5, R33, 0x1, P2 ;  /* 0x0000000520397c11 */ /* 0x000fe200090f0c21 */
[----:B------:R-:W-:Y:S01]  /*6690*/  ULDC.64 UR4, c[0x0][0x400] ;  /* 0x0001000000047ab9 */ /* 0x000fe20000000a00 */
[----:B------:R-:W-:-:S04]  /*66a0*/  IADD3 R32, P2, R92, R80, RZ ;  /* 0x000000505c207210 */ /* 0x000fc80007f5e0ff */
[----:B------:R-:W-:Y:S02]  /*66b0*/  IADD3.X R33, R89, R10, RZ, P2, !PT ;  /* 0x0000000a59217210 */ /* 0x000fe400017fe4ff */
        /* <DEDUP_REMOVED lines=19> */
.L_x_4760:
[----:B------:R-:W-:Y:S05]  /*67f0*/  BSYNC B1 ;  /* 0x0000000000017941 */ /* 0x000fea0003800000 */
.L_x_4759:
[----:B------:R-:W-:Y:S01]  /*6800*/  ISETP.GE.AND P3, PT, R218, R31, PT ;  /* 0x0000001fda00720c */ /* 0x000fe20003f66270 */
[----:B------:R-:W-:Y:S01]  /*6810*/  BSSY B1, `(.L_x_4761) ;  /* 0x000002e000017945 */ /* 0x000fe20003800000 */
[----:B0-----:R-:W-:Y:S02]  /*6820*/  CS2R R56, SRZ ;  /* 0x0000000000387805 */ /* 0x001fe4000001ff00 */
        /* <DEDUP_REMOVED lines=44> */
.L_x_4762:
[----:B------:R-:W-:Y:S05]  /*6af0*/  BSYNC B1 ;  /* 0x0000000000017941 */ /* 0x000fea0003800000 */
.L_x_4761:
[----:B0-----:R-:W2:Y:S01]  /*6b00*/  LDL R80, [R1+0x3c] ;  /* 0x00003c0001507983 */ /* 0x001ea20000100800 */
[----:B------:R-:W-:Y:S01]  /*6b10*/  IMAD.MOV.U32 R81, RZ, RZ, R33 ;  /* 0x000000ffff517224 */ /* 0x000fe200078e0021 */
[----:B------:R-:W-:Y:S01]  /*6b20*/  MOV R83, R37 ;  /* 0x0000002500537202 */ /* 0x000fe20000000f00 */
[----:B------:R-:W-:Y:S01]  /*6b30*/  IMAD.MOV.U32 R82, RZ, RZ, R36 ;  /* 0x000000ffff527224 */ /* 0x000fe200078e0024 */
[----:B------:R-:W-:Y:S02]  /*6b40*/  PRMT R174, R85, 0x7610, R174 ;  /* 0x0000761055ae7816 */ /* 0x000fe400000000ae */
        /* <DEDUP_REMOVED lines=11> */
[----:B------:R-:W-:Y:S02]  /*6c00*/  IMAD.MOV.U32 R82, RZ, RZ, R47 ;  /* 0x000000ffff527224 */ /* 0x000fe400078e002f */
[----:B------:R-:W-:-:S03]  /*6c10*/  IMAD.MOV.U32 R81, RZ, RZ, R44 ;  /* 0x000000ffff517224 */ /* 0x000fc600078e002c */
        /* <DEDUP_REMOVED lines=8> */
[----:B------:R-:W-:-:S05]  /*6ca0*/  IMAD.MOV.U32 R81, RZ, RZ, R55 ;  /* 0x000000ffff517224 */ /* 0x000fca00078e0037 */
[----:B------:R-:W-:Y:S01]  /*6cb0*/  PRMT R183, R81, 0x5410, R82 ;  /* 0x0000541051b77816 */ /* 0x000fe20000000052 */
[----:B-----5:R-:W-:Y:S02]  /*6cc0*/  IMAD.MOV.U32 R81, RZ, RZ, R56 ;  /* 0x000000ffff517224 */ /* 0x020fe400078e0038 */
[----:B------:R-:W-:Y:S01]  /*6cd0*/  IMAD.MOV.U32 R82, RZ, RZ, R59 ;  /* 0x000000ffff527224 */ /* 0x000fe200078e003b */
[----:B--2---:R-:W-:Y:S01]  /*6ce0*/  R2UR UR4, R80 ;  /* 0x00000000500472ca */ /* 0x004fe200000e0000 */
[----:B------:R-:W-:-:S05]  /*6cf0*/  IMAD.MOV.U32 R80, RZ, RZ, R32 ;  /* 0x000000ffff507224 */ /* 0x000fca00078e0020 */
[----:B------:R-:W-:Y:S01]  /*6d00*/  PRMT R172, R86, 0x5410, R80 ;  /* 0x0000541056ac7816 */ /* 0x000fe20000000050 */
[----:B------:R-:W-:-:S05]  /*6d10*/  IMAD.MOV.U32 R80, RZ, RZ, R38 ;  /* 0x000000ffff507224 */ /* 0x000fca00078e0026 */
[----:B------:R-:W-:Y:S01]  /*6d20*/  PRMT R177, R80, 0x7610, R177 ;  /* 0x0000761050b17816 */ /* 0x000fe200000000b1 */
[----:B------:R-:W-:Y:S01]  /*6d30*/  IMAD.MOV.U32 R80, RZ, RZ, R42 ;  /* 0x000000ffff507224 */ /* 0x000fe200078e002a */
[----:B------:R-:W-:Y:S02]  /*6d40*/  UISETP.NE.AND UP0, UPT, UR4, 0x3, UPT ;  /* 0x000000030400788c */ /* 0x000fe4000bf05270 */
[----:B------:R-:W-:Y:S02]  /*6d50*/  PRMT R177, R177, 0x5410, R83 ;  /* 0x00005410b1b17816 */ /* 0x000fe40000000053 */
[----:B------:R-:W-:Y:S02]  /*6d60*/  PRMT R180, R180, 0x5410, R80 ;  /* 0x00005410b4b47816 */ /* 0x000fe40000000050 */
[----:B------:R-:W-:Y:S02]  /*6d70*/  MOV R80, R45 ;  /* 0x0000002d00507202 */ /* 0x000fe40000000f00 */
[----:B------:R-:W-:-:S02]  /*6d80*/  PLOP3.LUT P2, PT, PT, PT, UP0, 0x80, 0x0 ;  /* 0x000000000000781c */ /* 0x000fc40003f4f008 */
        /* <DEDUP_REMOVED lines=9> */
[----:B------:R-:W-:-:S04]  /*6e20*/  PRMT R154, R83, 0x5410, R82 ;  /* 0x00005410539a7816 */ /* 0x000fc80000000052 */
        /* <DEDUP_REMOVED lines=31> */
[----:B------:R-:W-:Y:S06]  /*7020*/  @!P2 BRA `(.L_x_4763) ;  /* 0x000000000004a947 */ /* 0x000fec0003800000 */
[----:B------:R-:W-:Y:S01]  /*7030*/  BPT.TRAP 0x1 ;  /* 0x000000040000795c */ /* 0x000fe20000300000 */
.L_x_4763:
[----:B------:R-:W-:Y:S01]  /*7040*/  IMAD R88, R16, 0x8, R2 ;  /* 0x0000000810587824 */ /* 0x000fe200078e0202 */
[----:B------:R-:W-:Y:S01]  /*7050*/  SHF.L.U32 R89, R200, 0x1f, RZ ;  /* 0x0000001fc8597819 */ /* 0x000fe200000006ff */
[----:B------:R-:W0:Y:S01]  /*7060*/  LDC R145, c[0x0][0x2f4] ;  /* 0x0000bd00ff917b82 */ /* 0x000e220000000800 */
[----:B------:R-:W-:Y:S01]  /*7070*/  BSSY B1, `(.L_x_4764) ;  /* 0x0000005000017945 */ /* 0x000fe20003800000 */
[----:B------:R-:W-:Y:S01]  /*7080*/  IMAD.MOV.U32 R127, RZ, RZ, R84 ;  /* 0x000000ffff7f7224 */ /* 0x000fe200078e0054 */
[----:B------:R-:W1:Y:S05]  /*7090*/  SYNCS.PHASECHK.TRANS64.TRYWAIT P5, [R88+URZ+0x30890], R89 ;  /* 0x03089059580075a7 */ /* 0x000e6a00080a017f */
[----:B------:R-:W2:Y:S01]  /*70a0*/  LDC.64 R128, c[0x0][0x300] ;  /* 0x0000c000ff807b82 */ /* 0x000ea20000000a00 */
[----:B-1----:R-:W-:Y:S05]  /*70b0*/  @!P5 BRA `(.L_x_4765) ;  /* 0x0000026c00f8d947 */ /* 0x002fea0003800000 */
.L_x_5169:
[----:B------:R-:W-:Y:S05]  /*70c0*/  BSYNC B1 ;  /* 0x0000000000017941 */ /* 0x000fea0003800000 */
.L_x_4764:
        /* <DEDUP_REMOVED lines=25> */
[----:B------:R-:W-:-:S03]  /*7260*/  IMAD R80, R16, 0x4800, R146 ;  /* 0x0000480010507824 */ /* 0x000fc600078e0292 */
[----:B------:R-:W-:Y:S01]  /*7270*/  LEA R84, R84, R2, 0x1 ;  /* 0x0000000254547211 */ /* 0x000fe200078e08ff */
[----:B------:R-:W-:-:S05]  /*7280*/  IMAD R80, R80, 0x2, R2 ;  /* 0x0000000250507824 */ /* 0x000fca00078e0202 */
        /* <DEDUP_REMOVED lines=12> */
[CC--:B------:R-:W-:Y:S01]  /*7350*/  FMUL.FTZ R85, R81.reuse, R162.reuse ;  /* 0x000000a251557220 */ /* 0x0c0fe20000410000 */
        /* <DEDUP_REMOVED lines=14> */
[----:B------:R-:W-:Y:S02]  /*7440*/  HADD2.F32 R163, -RZ, R181.H0_H0 ;  /* 0x200000b5ffa37230 */ /* 0x000fe40000004100 */
[----:B------:R-:W-:Y:S01]  /*7450*/  FFMA.FTZ R41, R52, R41, R165 ;  /* 0x0000002934297223 */ /* 0x000fe200000100a5 */
[----:B------:R-:W-:Y:S02]  /*7460*/  IMAD.MOV.U32 R52, RZ, RZ, R83 ;  /* 0x000000ffff347224 */ /* 0x000fe400078e0053 */
[----:B------:R-:W-:Y:S01]  /*7470*/  HADD2.F32 R165, -RZ, R183.H0_H0 ;  /* 0x200000b7ffa57230 */ /* 0x000fe20000004100 */
[----:B------:R-:W-:Y:S01]  /*7480*/  F2FP.F16.F32.PACK_AB R53, R53, R85 ;  /* 0x000000553535723e */ /* 0x000fe200000000ff */
[----:B------:R-:W-:Y:S01]  /*7490*/  HADD2.F32 R83, -RZ, R87.H0_H0 ;  /* 0x20000057ff537230 */ /* 0x000fe20000004100 */
[----:B------:R-:W-:Y:S01]  /*74a0*/  F2FP.F16.F32.PACK_AB R41, R41, R81 ;  /* 0x000000512929723e */ /* 0x000fe200000000ff */
[----:B------:R-:W-:-:S02]  /*74b0*/  HADD2.F32 R164, -RZ, R52.H0_H0 ;  /* 0x20000034ffa47230 */ /* 0x000fc40000004100 */
[----:B------:R-:W-:Y:S02]  /*74c0*/  HADD2.F32 R52, -RZ, R52.H1_H1 ;  /* 0x30000034ff347230 */ /* 0x000fe40000004100 */
        /* <DEDUP_REMOVED lines=8> */
[--C-:B------:R-:W-:Y:S01]  /*7550*/  SHF.R.U64 R43, R54, 0x10, R55.reuse ;  /* 0x00000010362b7819 */ /* 0x100fe20000001237 */
[----:B------:R-:W-:Y:S01]  /*7560*/  HADD2.F32 R54, -RZ, R87.H1_H1 ;  /* 0x30000057ff367230 */ /* 0x000fe20000004100 */
[----:B------:R-:W-:Y:S01]  /*7570*/  SHF.R.U32.HI R55, RZ, 0x10, R55 ;  /* 0x00000010ff377819 */ /* 0x000fe20000011637 */
[----:B------:R-:W-:Y:S02]  /*7580*/  HADD2.F32 R87, -RZ, R83.H0_H0 ;  /* 0x20000053ff577230 */ /* 0x000fe40000004100 */
[----:B------:R-:W-:Y:S02]  /*7590*/  HADD2.F32 R43, -RZ, R43.H0_H0 ;  /* 0x2000002bff2b7230 */ /* 0x000fe40000004100 */
[----:B------:R-:W-:-:S05]  /*75a0*/  HADD2.F32 R55, -RZ, R55.H0_H0 ;  /* 0x20000037ff377230 */ /* 0x000fca0000004100 */
[----:B------:R-:W-:-:S04]  /*75b0*/  FMUL.FTZ R83, R54, R55 ;  /* 0x0000003736537220 */ /* 0x000fc80000410000 */
[C---:B------:R-:W-:Y:S01]  /*75c0*/  FFMA.FTZ R83, R52.reuse, R87, -R83 ;  /* 0x0000005734537223 */ /* 0x040fe20000010853 */
[----:B------:R-:W-:Y:S01]  /*75d0*/  FMUL.FTZ R52, R52, R55 ;  /* 0x0000003734347220 */ /* 0x000fe20000410000 */
[----:B------:R-:W-:-:S03]  /*75e0*/  HADD2.F32 R55, -RZ, R181.H1_H1 ;  /* 0x300000b5ff377230 */ /* 0x000fc60000004100 */
[----:B------:R-:W-:Y:S01]  /*75f0*/  FFMA.FTZ R52, R54, R87, R52 ;  /* 0x0000005736347223 */ /* 0x000fe20000010034 */
[----:B------:R-:W-:Y:S01]  /*7600*/  HADD2.F32 R54, -RZ, R84.H0_H0 ;  /* 0x20000054ff367230 */ /* 0x000fe20000004100 */
[----:B------:R-:W-:Y:S01]  /*7610*/  F2FP.F16.F32.PACK_AB R83, R83, R166 ;  /* 0x000000a65353723e */ /* 0x000fe200000000ff */
[--C-:B------:R-:W-:Y:S02]  /*7620*/  HADD2.F32 R87, -RZ, R80.reuse.H0_H0 ;  /* 0x20000050ff577230 */ /* 0x100fe40000004100 */
[----:B------:R-:W-:Y:S02]  /*7630*/  HADD2.F32 R80, -RZ, R80.H1_H1 ;  /* 0x30000050ff507230 */ /* 0x000fe40000004100 */
[-C--:B------:R-:W-:Y:S01]  /*7640*/  FMUL.FTZ R163, R54, R165.reuse ;  /* 0x000000a536a37220 */ /* 0x080fe20000410000 */
[----:B------:R-:W-:Y:S01]  /*7650*/  F2FP.F16.F32.PACK_AB R52, R52, R164 ;  /* 0x000000a43434723e */ /* 0x000fe200000000ff */
[C---:B------:R-:W-:Y:S02]  /*7660*/  FMUL.FTZ R165, R87.reuse, R165 ;  /* 0x000000a557a57220 */ /* 0x040fe40000410000 */
[----:B------:R-:W-:-:S02]  /*7670*/  FFMA.FTZ R163, R87, R55, -R163 ;  /* 0x0000003757a37223 */ /* 0x000fc400000108a3 */
[----:B------:R-:W-:Y:S01]  /*7680*/  FFMA.FTZ R165, R54, R55, R165 ;  /* 0x0000003736a57223 */ /* 0x000fe200000100a5 */
[----:B------:R-:W-:Y:S02]  /*7690*/  HADD2.F32 R54, -RZ, R84.H1_H1 ;  /* 0x30000054ff367230 */ /* 0x000fe40000004100 */
[----:B------:R-:W-:Y:S02]  /*76a0*/  HADD2.F32 R55, -RZ, R40.H0_H0 ;  /* 0x20000028ff377230 */ /* 0x000fe40000004100 */
[--C-:B------:R-:W-:Y:S02]  /*76b0*/  HADD2.F32 R84, -RZ, R82.reuse.H0_H0 ;  /* 0x20000052ff547230 */ /* 0x100fe40000004100 */
[-C--:B------:R-:W-:Y:S01]  /*76c0*/  FMUL.FTZ R40, R54, R162.reuse ;  /* 0x000000a236287220 */ /* 0x080fe20000410000 */
[C---:B------:R-:W-:Y:S01]  /*76d0*/  FMUL.FTZ R162, R80.reuse, R162 ;  /* 0x000000a250a27220 */ /* 0x040fe20000410000 */
[----:B------:R-:W-:Y:S02]  /*76e0*/  HADD2.F32 R82, -RZ, R82.H1_H1 ;  /* 0x30000052ff527230 */ /* 0x000fe40000004100 */
[-C--:B------:R-:W-:Y:S01]  /*76f0*/  FFMA.FTZ R40, R80, R55.reuse, -R40 ;  /* 0x0000003750287223 */ /* 0x080fe20000010828 */
[----:B------:R-:W-:Y:S01]  /*7700*/  FFMA.FTZ R54, R54, R55, R162 ;  /* 0x0000003736367223 */ /* 0x000fe200000100a2 */
[----:B------:R-:W-:-:S02]  /*7710*/  HADD2.F32 R162, -RZ, R182.H1_H1 ;  /* 0x300000b6ffa27230 */ /* 0x000fc40000004100 */
[----:B------:R-:W-:Y:S01]  /*7720*/  HADD2.F32 R55, -RZ, R86.H0_H0 ;  /* 0x20000056ff377230 */ /* 0x000fe20000004100 */
[----:B------:R-:W-:Y:S01]  /*7730*/  F2FP.F16.F32.PACK_AB R40, R40, R163 ;  /* 0x000000a32828723e */ /* 0x000fe200000000ff */
[----:B------:R-:W-:Y:S01]  /*7740*/  HADD2.F32 R80, -RZ, R180.H1_H1 ;  /* 0x300000b4ff507230 */ /* 0x000fe20000004100 */
[----:B------:R-:W-:Y:S01]  /*7750*/  F2FP.F16.F32.PACK_AB R54, R54, R165 ;  /* 0x000000a53636723e */ /* 0x000fe200000000ff */
[----:B------:R-:W-:Y:S02]  /*7760*/  HADD2.F32 R86, -RZ, R86.H1_H1 ;  /* 0x30000056ff567230 */ /* 0x000fe40000004100 */
[-C--:B------:R-:W-:Y:S01]  /*7770*/  FMUL.FTZ R87, R55, R162.reuse ;  /* 0x000000a237577220 */ /* 0x080fe20000410000 */
[----:B------:R-:W-:-:S03]  /*7780*/  FMUL.FTZ R162, R84, R162 ;  /* 0x000000a254a27220 */ /* 0x000fc60000410000 */
[-C--:B------:R-:W-:Y:S01]  /*7790*/  FFMA.FTZ R87, R84, R80.reuse, -R87 ;  /* 0x0000005054577223 */ /* 0x080fe20000010857 */
        /* <DEDUP_REMOVED lines=9> */
[----:B------:R-:W-:Y:S02]  /*7830*/  F2FP.F16.F32.PACK_AB R43, R43, R162 ;  /* 0x000000a22b2b723e */ /* 0x000fe400000000ff */
[----:B------:R-:W-:-:S03]  /*7840*/  MOV R82, R55 ;  /* 0x0000003700527202 */ /* 0x000fc60000000f00 */
[----:B------:R-:W-:-:S07]  /*7850*/  IMAD.MOV.U32 R86, RZ, RZ, R43 ;  /* 0x000000ffff567224 */ /* 0x000fce00078e002b */
.L_x_4771:
[----:B------:R-:W-:Y:S05]  /*7860*/  BSYNC B3 ;  /* 0x0000000000037941 */ /* 0x000fea0003800000 */
.L_x_4770:
        /* <DEDUP_REMOVED lines=12> */
.L_x_4769:
[----:B------:R-:W-:Y:S05]  /*7930*/  BSYNC B2 ;  /* 0x0000000000027941 */ /* 0x000fea0003800000 */
.L_x_4768:
        /* <DEDUP_REMOVED lines=27> */
[--C-:B------:R-:W-:Y:S01]  /*7af0*/  SHF.R.U64 R36, R36, 0x10, R37.reuse ;  /* 0x0000001024247819 */ /* 0x100fe20000001225 */
[----:B------:R-:W-:Y:S01]  /*7b00*/  HADD2.F32 R84, -RZ, R180.H0_H0 ;  /* 0x200000b4ff547230 */ /* 0x000fe20000004100 */
[----:B------:R-:W-:Y:S01]  /*7b10*/  SHF.R.U32.HI R37, RZ, 0x10, R37 ;  /* 0x00000010ff257819 */ /* 0x000fe20000011625 */
[--C-:B------:R-:W-:Y:S01]  /*7b20*/  HADD2.F32 R41, -RZ, R82.reuse.H0_H0 ;  /* 0x20000052ff297230 */ /* 0x100fe20000004100 */
[----:B------:R-:W-:Y:S01]  /*7b30*/  SHF.R.U64 R38, R38, 0x10, R39 ;  /* 0x0000001026267819 */ /* 0x000fe20000001227 */
[----:B------:R-:W-:Y:S02]  /*7b40*/  HADD2.F32 R85, -RZ, R81.H0_H0 ;  /* 0x20000051ff557230 */ /* 0x000fe40000004100 */
[----:B------:R-:W-:-:S02]  /*7b50*/  HADD2.F32 R82, -RZ, R82.H1_H1 ;  /* 0x30000052ff527230 */ /* 0x000fc40000004100 */
[-C--:B------:R-:W-:Y:S01]  /*7b60*/  FMUL.FTZ R53, R41, R83.reuse ;  /* 0x0000005329357220 */ /* 0x080fe20000410000 */
[----:B------:R-:W-:Y:S02]  /*7b70*/  HADD2.F32 R37, -RZ, R37.H0_H0 ;  /* 0x20000025ff257230 */ /* 0x000fe40000004100 */
[C---:B------:R-:W-:Y:S01]  /*7b80*/  FMUL.FTZ R83, R85.reuse, R83 ;  /* 0x0000005355537220 */ /* 0x040fe20000410000 */
[----:B------:R-:W-:Y:S02]  /*7b90*/  HADD2.F32 R38, -RZ, R38.H0_H0 ;  /* 0x20000026ff267230 */ /* 0x000fe40000004100 */
[-C--:B------:R-:W-:Y:S01]  /*7ba0*/  FFMA.FTZ R53, R85, R84.reuse, -R53 ;  /* 0x0000005455357223 */ /* 0x080fe20000010835 */
        /* <DEDUP_REMOVED lines=47> */
[----:B------:R-:W-:Y:S01]  /*7ea0*/  HADD2.F32 R50, -RZ, R40.H1_H1 ;  /* 0x30000028ff327230 */ /* 0x000fe20000004100 */
[----:B------:R-:W-:Y:S01]  /*7eb0*/  MOV R55, R83 ;  /* 0x0000005300377202 */ /* 0x000fe20000000f00 */
        /* <DEDUP_REMOVED lines=10> */
[----:B------:R-:W-:Y:S02]  /*7f60*/  F2FP.F16.F32.PACK_AB R36, R36, R82 ;  /* 0x000000522424723e */ /* 0x000fe400000000ff */
        /* <DEDUP_REMOVED lines=15> */
.L_x_4775:
[----:B------:R-:W-:Y:S05]  /*8060*/  BSYNC B3 ;  /* 0x0000000000037941 */ /* 0x000fea0003800000 */
.L_x_4774:
        /* <DEDUP_REMOVED lines=12> */
.L_x_4773:
[----:B------:R-:W-:Y:S05]  /*8130*/  BSYNC B2 ;  /* 0x0000000000027941 */ /* 0x000fea0003800000 */
.L_x_4772:
[----:B------:R-:W-:-:S13]  /*8140*/  ISETP.NE.AND P4, PT, R20, RZ, PT ;  /* 0x000000ff1400720c */ /* 0x000fda0003f85270 */
[----:B------:R-:W-:Y:S05]  /*8150*/  @!P4 BRA `(.L_x_4767) ;  /* 0x0000000400f8c947 */ /* 0x000fea0003800000 */
[----:B------:R-:W-:Y:S01]  /*8160*/  LOP3.LUT P6, RZ, R18, 0x1, RZ, 0xc0, !PT ;  /* 0x0000000112ff7812 */ /* 0x000fe200078cc0ff */
[----:B------:R-:W-:Y:S01]  /*8170*/  BSSY B2, `(.L_x_4776) ;  /* 0x0000072000027945 */ /* 0x000fe20003800000 */
[----:B------:R-:W-:Y:S02]  /*8180*/  IADD3 R48, P4, P5, R106, R130, R13 ;  /* 0x000000826a307210 */ /* 0x000fe40007d9e00d */
[----:B---3--:R-:W-:Y:S02]  /*8190*/  SEL R36, R125, R148, !P6 ;  /* 0x000000947d247207 */ /* 0x008fe40007000000 */
[----:B------:R-:W-:Y:S02]  /*81a0*/  IADD3.X R49, R4, R153, R113, P4, P5 ;  /* 0x0000009904317210 */ /* 0x000fe400027ea471 */
[----:B------:R-:W-:Y:S02]  /*81b0*/  SHF.R.S32.HI R37, RZ, 0x1f, R36 ;  /* 0x0000001fff257819 */ /* 0x000fe40000011424 */
[----:B------:R-:W-:-:S02]  /*81c0*/  ISETP.GE.AND P4, PT, R198, R124, PT ;  /* 0x0000007cc600720c */ /* 0x000fc40003f86270 */
        /* <DEDUP_REMOVED lines=11> */
[----:B--2---:R-:W-:Y:S02]  /*8280*/  IMAD R40, R16, 0x4800, R37 ;  /* 0x0000480010287824 */ /* 0x004fe400078e0225 */
[--C-:B------:R-:W-:Y:S02]  /*8290*/  IMAD R36, R36, 0x2, R2.reuse ;  /* 0x0000000224247824 */ /* 0x100fe400078e0202 */
[----:B------:R-:W-:-:S04]  /*82a0*/  IMAD R40, R40, 0x2, R2 ;  /* 0x0000000228287824 */ /* 0x000fc800078e0202 */
[----:B------:R-:W0:Y:S04]  /*82b0*/  LDS.128 R36, [R36+0x1e400] ;  /* 0x01e4000024247984 */ /* 0x000e280000000c00 */
[----:B------:R-:W2:Y:S01]  /*82c0*/  LDS.128 R40, [R40+0x1e400] ;  /* 0x01e4000028287984 */ /* 0x000ea20000000c00 */
[----:B------:R-:W-:Y:S05]  /*82d0*/  @P4 BRA `(.L_x_4777) ;  /* 0x00000004006c4947 */ /* 0x000fea0003800000 */
[----:B--2---:R-:W-:Y:S01]  /*82e0*/  IMAD.MOV.U32 R53, RZ, RZ, R41 ;  /* 0x000000ffff357224 */ /* 0x004fe200078e0029 */
[----:B------:R-:W-:Y:S01]  /*82f0*/  SHF.R.U64 R44, R44, 0x10, R45 ;  /* 0x000000102c2c7819 */ /* 0x000fe2000000122d */
[----:B0-----:R-:W-:Y:S01]  /*8300*/  IMAD.MOV.U32 R41, RZ, RZ, R37 ;  /* 0x000000ffff297224 */ /* 0x001fe200078e0025 */
[----:B------:R-:W-:Y:S01]  /*8310*/  SHF.R.U64 R32, R32, 0x10, R33 ;  /* 0x0000001020207819 */ /* 0x000fe20000001221 */
[----:B------:R-:W-:Y:S01]  /*8320*/  HADD2.F32 R54, -RZ, R175.H1_H1 ;  /* 0x300000afff367230 */ /* 0x000fe20000004100 */
[----:B------:R-:W-:Y:S01]  /*8330*/  SHF.R.U64 R46, R46, 0x10, R47 ;  /* 0x000000102e2e7819 */ /* 0x000fe2000000122f */
[----:B------:R-:W-:Y:S01]  /*8340*/  HADD2.F32 R51, -RZ, R53.H0_H0 ;  /* 0x20000035ff337230 */ /* 0x000fe20000004100 */
[----:B------:R-:W-:Y:S01]  /*8350*/  SHF.R.U64 R34, R34, 0x10, R35 ;  /* 0x0000001022227819 */ /* 0x000fe20000001223 */
[----:B------:R-:W-:Y:S02]  /*8360*/  HADD2.F32 R52, -RZ, R41.H0_H0 ;  /* 0x20000029ff347230 */ /* 0x000fe40000004100 */
[----:B------:R-:W-:-:S02]  /*8370*/  HADD2.F32 R37, -RZ, R175.H0_H0 ;  /* 0x200000afff257230 */ /* 0x000fc40000004100 */
[CC--:B------:R-:W-:Y:S01]  /*8380*/  FMUL.FTZ R55, R51.reuse, R54.reuse ;  /* 0x0000003633377220 */ /* 0x0c0fe20000410000 */
[----:B------:R-:W-:Y:S02]  /*8390*/  HADD2.F32 R41, -RZ, R41.H1_H1 ;  /* 0x30000029ff297230 */ /* 0x000fe40000004100 */
[C---:B------:R-:W-:Y:S01]  /*83a0*/  FMUL.FTZ R54, R52.reuse, R54 ;  /* 0x0000003634367220 */ /* 0x040fe20000410000 */
[----:B------:R-:W-:Y:S02]  /*83b0*/  HADD2.F32 R80, -RZ, R174.H1_H1 ;  /* 0x300000aeff507230 */ /* 0x000fe40000004100 */
[-C--:B------:R-:W-:Y:S01]  /*83c0*/  FFMA.FTZ R52, R52, R37.reuse, -R55 ;  /* 0x0000002534347223 */ /* 0x080fe20000010837 */
[----:B------:R-:W-:Y:S02]  /*83d0*/  HADD2.F32 R44, -RZ, R44.H0_H0 ;  /* 0x2000002cff2c7230 */ /* 0x000fe40000004100 */
[----:B------:R-:W-:Y:S01]  /*83e0*/  FFMA.FTZ R51, R51, R37, R54 ;  /* 0x0000002533337223 */ /* 0x000fe20000010036 */
[----:B------:R-:W-:Y:S01]  /*83f0*/  SHF.R.U32.HI R54, RZ, 0x10, R45 ;  /* 0x00000010ff367819 */ /* 0x000fe2000001162d */
[----:B------:R-:W-:Y:S01]  /*8400*/  HADD2.F32 R37, -RZ, R53.H1_H1 ;  /* 0x30000035ff257230 */ /* 0x000fe20000004100 */
[----:B------:R-:W-:Y:S01]  /*8410*/  SHF.R.U32.HI R53, RZ, 0x10, R33 ;  /* 0x00000010ff357819 */ /* 0x000fe20000011621 */
[----:B------:R-:W-:-:S02]  /*8420*/  HADD2.F32 R45, -RZ, R36.H0_H0 ;  /* 0x20000024ff2d7230 */ /* 0x000fc40000004100 */
[----:B------:R-:W-:Y:S02]  /*8430*/  HADD2.F32 R54, -RZ, R54.H0_H0 ;  /* 0x20000036ff367230 */ /* 0x000fe40000004100 */
[----:B------:R-:W-:Y:S02]  /*8440*/  HADD2.F32 R53, -RZ, R53.H0_H0 ;  /* 0x20000035ff357230 */ /* 0x000fe40000004100 */
[----:B------:R-:W-:Y:S02]  /*8450*/  HADD2.F32 R36, -RZ, R36.H1_H1 ;  /* 0x30000024ff247230 */ /* 0x000fe40000004100 */
[-C--:B------:R-:W-:Y:S01]  /*8460*/  FMUL.FTZ R55, R37, R54.reuse ;  /* 0x0000003625377220 */ /* 0x080fe20000410000 */
[C---:B------:R-:W-:Y:S01]  /*8470*/  FMUL.FTZ R54, R41.reuse, R54 ;  /* 0x0000003629367220 */ /* 0x040fe20000410000 */
[----:B------:R-:W-:Y:S02]  /*8480*/  HADD2.F32 R32, -RZ, R32.H0_H0 ;  /* 0x20000020ff207230 */ /* 0x000fe40000004100 */
[-C--:B------:R-:W-:Y:S01]  /*8490*/  FFMA.FTZ R41, R41, R53.reuse, -R55 ;  /* 0x0000003529297223 */ /* 0x080fe20000010837 */
[----:B------:R-:W-:Y:S01]  /*84a0*/  FFMA.FTZ R37, R37, R53, R54 ;  /* 0x0000003525257223 */ /* 0x000fe20000010036 */
[----:B------:R-:W-:-:S02]  /*84b0*/  IMAD.MOV.U32 R53, RZ, RZ, R43 ;  /* 0x000000ffff357224 */ /* 0x000fc400078e002b */
[----:B------:R-:W-:Y:S01]  /*84c0*/  HADD2.F32 R43, -RZ, R39.H0_H0 ;  /* 0x20000027ff2b7230 */ /* 0x000fe20000004100 */
[----:B------:R-:W-:Y:S01]  /*84d0*/  F2FP.F16.F32.PACK_AB R41, R41, R52 ;  /* 0x000000342929723e */ /* 0x000fe200000000ff */
[----:B------:R-:W-:Y:S01]  /*84e0*/  HADD2.F32 R55, -RZ, R174.H0_H0 ;  /* 0x200000aeff377230 */ /* 0x000fe20000004100 */
[----:B------:R-:W-:Y:S01]  /*84f0*/  F2FP.F16.F32.PACK_AB R51, R37, R51 ;  /* 0x000000332533723e */ /* 0x000fe200000000ff */
[--C-:B------:R-:W-:Y:S02]  /*8500*/  HADD2.F32 R54, -RZ, R53.reuse.H0_H0 ;  /* 0x20000035ff367230 */ /* 0x100fe40000004100 */
[----:B------:R-:W-:Y:S02]  /*8510*/  HADD2.F32 R53, -RZ, R53.H1_H1 ;  /* 0x30000035ff357230 */ /* 0x000fe40000004100 */
[----:B------:R-:W-:Y:S02]  /*8520*/  HADD2.F32 R39, -RZ, R39.H1_H1 ;  /* 0x30000027ff277230 */ /* 0x000fe40000004100 */
[-C--:B------:R-:W-:Y:S01]  /*8530*/  FMUL.FTZ R81, R54, R80.reuse ;  /* 0x0000005036517220 */ /* 0x080fe20000410000 */
[----:B------:R-:W-:Y:S01]  /*8540*/  FMUL.FTZ R80, R43, R80 ;  /* 0x000000502b507220 */ /* 0x000fe20000410000 */
[----:B------:R-:W-:-:S02]  /*8550*/  HADD2.F32 R46, -RZ, R46.H0_H0 ;  /* 0x2000002eff2e7230 */ /* 0x000fc40000004100 */
[-C--:B------:R-:W-:Y:S01]  /*8560*/  FFMA.FTZ R43, R43, R55.reuse, -R81 ;  /* 0x000000372b2b7223 */ /* 0x080fe20000010851 */
[----:B------:R-:W-:Y:S01]  /*8570*/  FFMA.FTZ R80, R54, R55, R80 ;  /* 0x0000003736507223 */ /* 0x000fe20000010050 */
[----:B------:R-:W-:Y:S01]  /*8580*/  SHF.R.U32.HI R54, RZ, 0x10, R47 ;  /* 0x00000010ff367819 */ /* 0x000fe2000001162f */
[----:B------:R-:W-:Y:S01]  /*8590*/  HADD2.F32 R34, -RZ, R34.H0_H0 ;  /* 0x20000022ff227230 */ /* 0x000fe20000004100 */
[----:B------:R-:W-:Y:S01]  /*85a0*/  SHF.R.U32.HI R55, RZ, 0x10, R35 ;  /* 0x00000010ff377819 */ /* 0x000fe20000011623 */
[----:B------:R-:W-:Y:S02]  /*85b0*/  IMAD.MOV.U32 R37, RZ, RZ, R41 ;  /* 0x000000ffff257224 */ /* 0x000fe400078e0029 */
[----:B------:R-:W-:Y:S02]  /*85c0*/  HADD2.F32 R54, -RZ, R54.H0_H0 ;  /* 0x20000036ff367230 */ /* 0x000fe40000004100 */
[----:B------:R-:W-:Y:S02]  /*85d0*/  HADD2.F32 R55, -RZ, R55.H0_H0 ;  /* 0x20000037ff377230 */ /* 0x000fe40000004100 */
[----:B------:R-:W-:-:S02]  /*85e0*/  IMAD.MOV.U32 R41, RZ, RZ, R51 ;  /* 0x000000ffff297224 */ /* 0x000fc400078e0033 */
[-C--:B------:R-:W-:Y:S01]  /*85f0*/  FMUL.FTZ R81, R53, R54.reuse ;  /* 0x0000003635517220 */ /* 0x080fe20000410000 */
[----:B------:R-:W-:-:S03]  /*8600*/  FMUL.FTZ R54, R39, R54 ;  /* 0x0000003627367220 */ /* 0x000fc60000410000 */
[-C--:B------:R-:W-:Y:S01]  /*8610*/  FFMA.FTZ R81, R39, R55.reuse, -R81 ;  /* 0x0000003727517223 */ /* 0x080fe20000010851 */
[--C-:B------:R-:W-:Y:S02]  /*8620*/  HADD2.F32 R39, -RZ, R40.reuse.H0_H0 ;  /* 0x20000028ff277230 */ /* 0x100fe40000004100 */
[----:B------:R-:W-:Y:S01]  /*8630*/  FFMA.FTZ R54, R53, R55, R54 ;  /* 0x0000003735367223 */ /* 0x000fe20000010036 */
[----:B------:R-:W-:Y:S02]  /*8640*/  HADD2.F32 R40, -RZ, R40.H1_H1 ;  /* 0x30000028ff287230 */ /* 0x000fe40000004100 */
[--C-:B------:R-:W-:Y:S01]  /*8650*/  HADD2.F32 R53, -RZ, R173.reuse.H1_H1 ;  /* 0x300000adff357230 */ /* 0x100fe20000004100 */
[----:B------:R-:W-:Y:S01]  /*8660*/  F2FP.F16.F32.PACK_AB R43, R81, R43 ;  /* 0x0000002b512b723e */ /* 0x000fe200000000ff */
[----:B------:R-:W-:Y:S02]  /*8670*/  HADD2.F32 R55, -RZ, R172.H1_H1 ;  /* 0x300000acff377230 */ /* 0x000fe40000004100 */
[-C--:B------:R-:W-:Y:S01]  /*8680*/  FMUL.FTZ R33, R40, R44.reuse ;  /* 0x0000002c28217220 */ /* 0x080fe20000410000 */
[C---:B------:R-:W-:Y:S01]  /*8690*/  FMUL.FTZ R44, R36.reuse, R44 ;  /* 0x0000002c242c7220 */ /* 0x040fe20000410000 */
[-C--:B------:R-:W-:Y:S01]  /*86a0*/  FMUL.FTZ R82, R39, R53.reuse ;  /* 0x0000003527527220 */ /* 0x080fe20000410000 */
[----:B------:R-:W-:Y:S01]  /*86b0*/  FMUL.FTZ R53, R45, R53 ;  /* 0x000000352d357220 */ /* 0x000fe20000410000 */
[-C--:B------:R-:W-:Y:S01]  /*86c0*/  FFMA.FTZ R33, R36, R32.reuse, -R33 ;  /* 0x0000002024217223 */ /* 0x080fe20000010821 */
[----:B------:R-:W-:Y:S01]  /*86d0*/  FFMA.FTZ R44, R40, R32, R44 ;  /* 0x00000020282c7223 */ /* 0x000fe2000001002c */
[----:B------:R-:W-:-:S02]  /*86e0*/  HADD2.F32 R173, -RZ, R173.H0_H0 ;  /* 0x200000adffad7230 */ /* 0x000fc40000004100 */
[-C--:B------:R-:W-:Y:S01]  /*86f0*/  FFMA.FTZ R53, R39, R55.reuse, R53 ;  /* 0x0000003727357223 */ /* 0x080fe20000010035 */
[----:B------:R-:W-:Y:S02]  /*8700*/  HADD2.F32 R32, -RZ, R42.H0_H0 ;  /* 0x2000002aff207230 */ /* 0x000fe40000004100 */
[----:B------:R-:W-:Y:S01]  /*8710*/  FFMA.FTZ R82, R45, R55, -R82 ;  /* 0x000000372d527223 */ /* 0x000fe20000010852 */
[----:B------:R-:W-:Y:S01]  /*8720*/  HADD2.F32 R36, -RZ, R38.H0_H0 ;  /* 0x20000026ff247230 */ /* 0x000fe20000004100 */
[----:B------:R-:W-:Y:S01]  /*8730*/  F2FP.F16.F32.PACK_AB R54, R54, R80 ;  /* 0x000000503636723e */ /* 0x000fe200000000ff */
[----:B------:R-:W-:Y:S02]  /*8740*/  HADD2.F32 R172, -RZ, R172.H0_H0 ;  /* 0x200000acffac7230 */ /* 0x000fe40000004100 */
[-C--:B------:R-:W-:Y:S01]  /*8750*/  FMUL.FTZ R39, R32, R173.reuse ;  /* 0x000000ad20277220 */ /* 0x080fe20000410000 */
[----:B------:R-:W-:Y:S02]  /*8760*/  HADD2.F32 R42, -RZ, R42.H1_H1 ;  /* 0x3000002aff2a7230 */ /* 0x000fe40000004100 */
[----:B------:R-:W-:Y:S01]  /*8770*/  FMUL.FTZ R173, R36, R173 ;  /* 0x000000ad24ad7220 */ /* 0x000fe20000410000 */
[----:B------:R-:W-:-:S02]  /*8780*/  HADD2.F32 R38, -RZ, R38.H1_H1 ;  /* 0x30000026ff267230 */ /* 0x000fc40000004100 */
[-C--:B------:R-:W-:Y:S01]  /*8790*/  FFMA.FTZ R39, R36, R172.reuse, -R39 ;  /* 0x000000ac24277223 */ /* 0x080fe20000010827 */
[----:B------:R-:W-:Y:S01]  /*87a0*/  F2FP.F16.F32.PACK_AB R44, R44, R53 ;  /* 0x000000352c2c723e */ /* 0x000fe200000000ff */
[----:B------:R-:W-:Y:S01]  /*87b0*/  FFMA.FTZ R173, R32, R172, R173 ;  /* 0x000000ac20ad7223 */ /* 0x000fe200000100ad */
[-C--:B------:R-:W-:Y:S01]  /*87c0*/  FMUL.FTZ R32, R42, R46.reuse ;  /* 0x0000002e2a207220 */ /* 0x080fe20000410000 */
[C---:B------:R-:W-:Y:S01]  /*87d0*/  FMUL.FTZ R46, R38.reuse, R46 ;  /* 0x0000002e262e7220 */ /* 0x040fe20000410000 */
[----:B------:R-:W-:Y:S01]  /*87e0*/  F2FP.F16.F32.PACK_AB R33, R33, R82 ;  /* 0x000000522121723e */ /* 0x000fe200000000ff */
[----:B------:R-:W-:Y:S02]  /*87f0*/  IMAD.MOV.U32 R40, RZ, RZ, R44 ;  /* 0x000000ffff287224 */ /* 0x000fe400078e002c */
[-C--:B------:R-:W-:Y:S01]  /*8800*/  FFMA.FTZ R32, R38, R34.reuse, -R32 ;  /* 0x0000002226207223 */ /* 0x080fe20000010820 */
[----:B------:R-:W-:Y:S01]  /*8810*/  FFMA.FTZ R46, R42, R34, R46 ;  /* 0x000000222a2e7223 */ /* 0x000fe2000001002e */
[----:B------:R-:W-:-:S03]  /*8820*/  MOV R36, R33 ;  /* 0x0000002100247202 */ /* 0x000fc60000000f00 */
[----:B------:R-:W-:Y:S02]  /*8830*/  F2FP.F16.F32.PACK_AB R39, R32, R39 ;  /* 0x000000272027723e */ /* 0x000fe400000000ff */
[----:B------:R-:W-:-:S03]  /*8840*/  F2FP.F16.F32.PACK_AB R46, R46, R173 ;  /* 0x000000ad2e2e723e */ /* 0x000fc600000000ff */
[----:B------:R-:W-:Y:S02]  /*8850*/  IMAD.MOV.U32 R38, RZ, RZ, R39 ;  /* 0x000000ffff267224 */ /* 0x000fe400078e0027 */
[----:B------:R-:W-:Y:S02]  /*8860*/  IMAD.MOV.U32 R39, RZ, RZ, R43 ;  /* 0x000000ffff277224 */ /* 0x000fe400078e002b */
[----:B------:R-:W-:Y:S02]  /*8870*/  IMAD.MOV.U32 R42, RZ, RZ, R46 ;  /* 0x000000ffff2a7224 */ /* 0x000fe400078e002e */
[----:B------:R-:W-:-:S07]  /*8880*/  IMAD.MOV.U32 R43, RZ, RZ, R54 ;  /* 0x000000ffff2b7224 */ /* 0x000fce00078e0036 */
.L_x_4777:
[----:B------:R-:W-:Y:S05]  /*8890*/  BSYNC B2 ;  /* 0x0000000000027941 */ /* 0x000fea0003800000 */
.L_x_4776:
        /* <DEDUP_REMOVED lines=10> */
.L_x_4767:
[----:B------:R-:W-:Y:S05]  /*8940*/  BSYNC B1 ;  /* 0x0000000000017941 */ /* 0x000fea0003800000 */
.L_x_4766:
[-C--:B0-2---:R-:W-:Y:S02]  /*8950*/  IMAD R32, R150, R128.reuse, RZ ;  /* 0x0000008096207224 */ /* 0x085fe400078e02ff */
[----:B------:R-:W-:-:S04]  /*8960*/  IMAD.WIDE.U32 R126, R218, R128, R126 ;  /* 0x00000080da7e7225 */ /* 0x000fc800078e007e */
[----:B------:R-:W-:Y:S01]  /*8970*/  IMAD R129, R218, R129, R32 ;  /* 0x00000081da817224 */ /* 0x000fe200078e0220 */
[----:B------:R-:W-:Y:S06]  /*8980*/  @P3 BRA `(.L_x_4736) ;  /* 0x0000001800a83947 */ /* 0x000fec0003800000 */
[----:B------:R-:W-:Y:S01]  /*8990*/  ISETP.NE.AND P3, PT, R14, RZ, PT ;  /* 0x000000ff0e00720c */ /* 0x000fe20003f65270 */
[----:B------:R-:W-:Y:S01]  /*89a0*/  BSSY B1, `(.L_x_4778) ;  /* 0x0000079000017945 */ /* 0x000fe20003800000 */
[----:B------:R-:W-:-:S11]  /*89b0*/  IADD3 R44, R127, R129, RZ ;  /* 0x000000817f2c7210 */ /* 0x000fd60007ffe0ff */
[----:B------:R-:W-:Y:S05]  /*89c0*/  @!P3 BRA `(.L_x_4779) ;  /* 0x0000000400d8b947 */ /* 0x000fea0003800000 */
[----:B------:R-:W-:Y:S01]  /*89d0*/  SEL R32, R125, R148, !P0 ;  /* 0x000000947d207207 */ /* 0x000fe20004000000 */
[----:B------:R-:W-:Y:S01]  /*89e0*/  BSSY B2, `(.L_x_4780) ;  /* 0x0000072000027945 */ /* 0x000fe20003800000 */
[----:B---3--:R-:W-:Y:S02]  /*89f0*/  IADD3 R36, P3, P4, R106, R126, R11 ;  /* 0x0000007e6a247210 */ /* 0x008fe40007c7e00b */
[----:B------:R-:W-:Y:S02]  /*8a00*/  SHF.R.S32.HI R33, RZ, 0x1f, R32 ;  /* 0x0000001fff217819 */ /* 0x000fe40000011420 */
[----:B------:R-:W-:Y:S02]  /*8a10*/  IADD3.X R37, R4, R44, R117, P3, P4 ;  /* 0x0000002c04257210 */ /* 0x000fe40001fe8475 */
[----:B------:R-:W-:Y:S02]  /*8a20*/  LEA.HI R33, R33, R32, RZ, 0x4 ;  /* 0x0000002021217211 */ /* 0x000fe400078f20ff */
[----:B------:R-:W-:-:S02]  /*8a30*/  SHF.R.U32.HI R38, RZ, 0x3, R205 ;  /* 0x00000003ff267819 */ /* 0x000fc400000116cd */
[----:B------:R-:W-:-:S05]  /*8a40*/  LEA.HI.SX32 R32, R33, R120, 0x1c ;  /* 0x0000007821207211 */ /* 0x000fca00078fe2ff */
[----:B------:R-:W-:-:S05]  /*8a50*/  IMAD.SHL.U32 R33, R32, 0x8, RZ ;  /* 0x0000000820217824 */ /* 0x000fca00078e00ff */
[----:B------:R-:W-:-:S13]  /*8a60*/  ISETP.GE.AND P3, PT, R33, R145, PT ;  /* 0x000000912100720c */ /* 0x000fda0003f66270 */
[--C-:B------:R-:W-:Y:S02]  /*8a70*/  @!P3 SHF.R.S32.HI R35, RZ, 0x1f, R33.reuse ;  /* 0x0000001fff23b819 */ /* 0x100fe40000011421 */
[--C-:B------:R-:W-:Y:S02]  /*8a80*/  @!P3 IADD3 R34, P4, P5, R106, R126, R33.reuse ;  /* 0x0000007e6a22b210 */ /* 0x100fe40007d9e021 */
[----:B------:R-:W-:Y:S02]  /*8a90*/  LOP3.LUT R33, R205, 0x38, R33, 0xf8, !PT ;  /* 0x00000038cd217812 */ /* 0x000fe400078ef821 */
[----:B------:R-:W-:Y:S02]  /*8aa0*/  @!P3 IADD3.X R35, R4, R44, R35, P4, P5 ;  /* 0x0000002c0423b210 */ /* 0x000fe400027ea423 */
[----:B------:R-:W-:Y:S02]  /*8ab0*/  LEA R40, P4, R36, R114, 0x1 ;  /* 0x0000007224287211 */ /* 0x000fe400078808ff */
[----:B------:R-:W-:-:S02]  /*8ac0*/  LOP3.LUT R33, R33, R38, RZ, 0x3c, !PT ;  /* 0x0000002621217212 */ /* 0x000fc400078e3cff */
[----:B------:R-:W-:Y:S02]  /*8ad0*/  LEA.HI.X R41, R36, R115, R37, 0x1, P4 ;  /* 0x0000007324297211 */ /* 0x000fe400020f0c25 */
[----:B------:R-:W-:-:S04]  /*8ae0*/  @!P3 LEA R42, P4, R34, R114, 0x1 ;  /* 0x00000072222ab211 */ /* 0x000fc800078808ff */
[----:B------:R-:W-:Y:S02]  /*8af0*/  @!P3 LEA.HI.X R43, R34, R115, R35, 0x1, P4 ;  /* 0x00000073222bb211 */ /* 0x000fe400020f0c23 */
[----:B------:R-:W-:Y:S02]  /*8b00*/  SHF.R.S32.HI R35, RZ, 0x1f, R32 ;  /* 0x0000001fff237819 */ /* 0x000fe40000011420 */
[----:B------:R-:W-:Y:S02]  /*8b10*/  ISETP.GE.AND P4, PT, R22, R124, PT ;  /* 0x0000007c1600720c */ /* 0x000fe40003f86270 */
[----:B------:R-:W-:-:S04]  /*8b20*/  LEA.HI R35, R35, R32, RZ, 0x3 ;  /* 0x0000002023237211 */ /* 0x000fc800078f18ff */
[----:B------:R-:W-:-:S05]  /*8b30*/  SHF.R.S32.HI R35, RZ, 0x3, R35 ;  /* 0x00000003ff237819 */ /* 0x000fca0000011423 */
[----:B------:R-:W-:-:S04]  /*8b40*/  IMAD R32, R35, 0x1800, R210 ;  /* 0x0000180023207824 */ /* 0x000fc800078e02d2 */
        /* <DEDUP_REMOVED lines=16> */
[----:B------:R-:W-:Y:S01]  /*8c50*/  SHF.R.U64 R48, R78, 0x10, R79 ;  /* 0x000000104e307819 */ /* 0x000fe2000000124f */
[----:B------:R-:W-:Y:S02]  /*8c60*/  HADD2.F32 R49, -RZ, R169.H1_H1 ;  /* 0x300000a9ff317230 */ /* 0x000fe40000004100 */
[----:B------:R-:W-:Y:S01]  /*8c70*/  FMUL.FTZ R53, R51, R50 ;  /* 0x0000003233357220 */ /* 0x000fe20000410000 */
[----:B------:R-:W-:-:S02]  /*8c80*/  HADD2.F32 R76, -RZ, R76.H0_H0 ;  /* 0x2000004cff4c7230 */ /* 0x000fc40000004100 */
[C---:B------:R-:W-:Y:S01]  /*8c90*/  FMUL.FTZ R54, R37.reuse, R50 ;  /* 0x0000003225367220 */ /* 0x040fe20000410000 */
[----:B------:R-:W-:Y:S01]  /*8ca0*/  HADD2.F32 R33, -RZ, R33.H1_H1 ;  /* 0x30000021ff217230 */ /* 0x000fe20000004100 */
[----:B------:R-:W-:Y:S01]  /*8cb0*/  SHF.R.U32.HI R78, RZ, 0x10, R79 ;  /* 0x00000010ff4e7819 */ /* 0x000fe2000001164f */
[-C--:B------:R-:W-:Y:S01]  /*8cc0*/  FFMA.FTZ R53, R37, R49.reuse, -R53 ;  /* 0x0000003125357223 */ /* 0x080fe20000010835 */
[----:B------:R-:W-:Y:S01]  /*8cd0*/  FFMA.FTZ R54, R51, R49, R54 ;  /* 0x0000003133367223 */ /* 0x000fe20000010036 */
[--C-:B------:R-:W-:Y:S01]  /*8ce0*/  SHF.R.U64 R47, R66, 0x10, R67.reuse ;  /* 0x00000010422f7819 */ /* 0x100fe20000001243 */
[----:B------:R-:W-:Y:S02]  /*8cf0*/  HADD2.F32 R64, -RZ, R64.H0_H0 ;  /* 0x20000040ff407230 */ /* 0x000fe40000004100 */
[----:B------:R-:W-:Y:S01]  /*8d00*/  FMUL.FTZ R50, R52, R76 ;  /* 0x0000004c34327220 */ /* 0x000fe20000410000 */
[--C-:B------:R-:W-:Y:S01]  /*8d10*/  HADD2.F32 R49, -RZ, R39.reuse.H0_H0 ;  /* 0x20000027ff317230 */ /* 0x100fe20000004100 */
[----:B------:R-:W-:Y:S01]  /*8d20*/  SHF.R.U32.HI R66, RZ, 0x10, R67 ;  /* 0x00000010ff427819 */ /* 0x000fe20000011643 */
[----:B------:R-:W-:-:S02]  /*8d30*/  HADD2.F32 R51, -RZ, R39.H1_H1 ;  /* 0x30000027ff337230 */ /* 0x000fc40000004100 */
[C---:B------:R-:W-:Y:S01]  /*8d40*/  FMUL.FTZ R76, R33.reuse, R76 ;  /* 0x0000004c214c7220 */ /* 0x040fe20000410000 */
[----:B------:R-:W-:Y:S02]  /*8d50*/  HADD2.F32 R37, -RZ, R170.H1_H1 ;  /* 0x300000aaff257230 */ /* 0x000fe40000004100 */
[-C--:B------:R-:W-:Y:S01]  /*8d60*/  FFMA.FTZ R50, R33, R64.reuse, -R50 ;  /* 0x0000004021327223 */ /* 0x080fe20000010832 */
[--C-:B------:R-:W-:Y:S02]  /*8d70*/  HADD2.F32 R39, -RZ, R35.reuse.H0_H0 ;  /* 0x20000023ff277230 */ /* 0x100fe40000004100 */
[----:B------:R-:W-:Y:S01]  /*8d80*/  FFMA.FTZ R76, R52, R64, R76 ;  /* 0x00000040344c7223 */ /* 0x000fe2000001004c */
        /* <DEDUP_REMOVED lines=25> */
[C---:B------:R-:W-:Y:S01]  /*8f20*/  FMUL.FTZ R46, R32.reuse, R46 ;  /* 0x0000002e202e7220 */ /* 0x040fe20000410000 */
[----:B------:R-:W-:Y:S02]  /*8f30*/  HADD2.F32 R33, -RZ, R38.H0_H0 ;  /* 0x20000026ff217230 */ /* 0x000fe40000004100 */
[----:B------:R-:W-:Y:S01]  /*8f40*/  FFMA.FTZ R49, R32, R45, -R49 ;  /* 0x0000002d20317223 */ /* 0x000fe20000010831 */
[----:B------:R-:W-:-:S02]  /*8f50*/  HADD2.F32 R170, -RZ, R170.H0_H0 ;  /* 0x200000aaffaa7230 */ /* 0x000fc40000004100 */
[----:B------:R-:W-:Y:S01]  /*8f60*/  FFMA.FTZ R171, R35, R169, R171 ;  /* 0x000000a923ab7223 */ /* 0x000fe200000100ab */
[----:B------:R-:W-:Y:S02]  /*8f70*/  HADD2.F32 R48, -RZ, R48.H0_H0 ;  /* 0x20000030ff307230 */ /* 0x000fe40000004100 */
[----:B------:R-:W-:Y:S01]  /*8f80*/  FFMA.FTZ R46, R36, R45, R46 ;  /* 0x0000002d242e7223 */ /* 0x000fe2000001002e */
[----:B------:R-:W-:Y:S02]  /*8f90*/  HADD2.F32 R32, -RZ, R34.H0_H0 ;  /* 0x20000022ff207230 */ /* 0x000fe40000004100 */
[-C--:B------:R-:W-:Y:S01]  /*8fa0*/  FMUL.FTZ R35, R33, R170.reuse ;  /* 0x000000aa21237220 */ /* 0x080fe20000410000 */
[----:B------:R-:W-:Y:S01]  /*8fb0*/  HADD2.F32 R38, -RZ, R38.H1_H1 ;  /* 0x30000026ff267230 */ /* 0x000fe20000004100 */
[----:B------:R-:W-:Y:S01]  /*8fc0*/  F2FP.F16.F32.PACK_AB R55, R78, R55 ;  /* 0x000000374e37723e */ /* 0x000fe200000000ff */
[----:B------:R-:W-:Y:S02]  /*8fd0*/  HADD2.F32 R34, -RZ, R34.H1_H1 ;  /* 0x30000022ff227230 */ /* 0x000fe40000004100 */
[----:B------:R-:W-:Y:S01]  /*8fe0*/  FMUL.FTZ R170, R32, R170 ;  /* 0x000000aa20aa7220 */ /* 0x000fe20000410000 */
[----:B------:R-:W-:-:S02]  /*8ff0*/  HADD2.F32 R168, -RZ, R168.H0_H0 ;  /* 0x200000a8ffa87230 */ /* 0x000fc40000004100 */
[-C--:B------:R-:W-:Y:S01]  /*9000*/  FMUL.FTZ R36, R38, R48.reuse ;  /* 0x0000003026247220 */ /* 0x080fe20000410000 */
        /* <DEDUP_REMOVED lines=9> */
[----:B------:R-:W-:-:S02]  /*90a0*/  F2FP.F16.F32.PACK_AB R33, R50, R53 ;  /* 0x000000353221723e */ /* 0x000fc400000000ff */
[----:B------:R-:W-:Y:S01]  /*90b0*/  F2FP.F16.F32.PACK_AB R34, R36, R35 ;  /* 0x000000232422723e */ /* 0x000fe200000000ff */
[----:B------:R-:W-:Y:S01]  /*90c0*/  IMAD.MOV.U32 R36, RZ, RZ, R46 ;  /* 0x000000ffff247224 */ /* 0x000fe200078e002e */
[----:B------:R-:W-:Y:S01]  /*90d0*/  F2FP.F16.F32.PACK_AB R37, R76, R54 ;  /* 0x000000364c25723e */ /* 0x000fe200000000ff */
[----:B------:R-:W-:Y:S01]  /*90e0*/  IMAD.MOV.U32 R35, RZ, RZ, R52 ;  /* 0x000000ffff237224 */ /* 0x000fe200078e0034 */
[----:B------:R-:W-:-:S07]  /*90f0*/  F2FP.F16.F32.PACK_AB R38, R47, R170 ;  /* 0x000000aa2f26723e */ /* 0x000fce00000000ff */
.L_x_4781:
[----:B------:R-:W-:Y:S05]  /*9100*/  BSYNC B2 ;  /* 0x0000000000027941 */ /* 0x000fea0003800000 */
.L_x_4780:
[----:B0-----:R0:W-:Y:S04]  /*9110*/  STG.E.128 desc[UR46][R40.64], R32 ;  /* 0x0000002028007986 */ /* 0x0011e8000c101d2e */
[----:B--2---:R0:W-:Y:S02]  /*9120*/  @!P3 STG.E.128 desc[UR46][R42.64], R36 ;  /* 0x000000242a00b986 */ /* 0x0041e4000c101d2e */
.L_x_4779:
[----:B------:R-:W-:Y:S05]  /*9130*/  BSYNC B1 ;  /* 0x0000000000017941 */ /* 0x000fea0003800000 */
.L_x_4778:
[----:B------:R-:W-:Y:S01]  /*9140*/  ISETP.NE.AND P3, PT, R15, RZ, PT ;  /* 0x000000ff0f00720c */ /* 0x000fe20003f65270 */
[----:B------:R-:W-:-:S12]  /*9150*/  BSSY B1, `(.L_x_4782) ;  /* 0x0000078000017945 */ /* 0x000fd80003800000 */
[----:B------:R-:W-:Y:S05]  /*9160*/  @!P3 BRA `(.L_x_4783) ;  /* 0x0000000400d8b947 */ /* 0x000fea0003800000 */
[----:B0-----:R-:W-:Y:S01]  /*9170*/  SEL R32, R125, R148, !P1 ;  /* 0x000000947d207207 */ /* 0x001fe20004800000 */
[----:B------:R-:W-:Y:S01]  /*9180*/  BSSY B2, `(.L_x_4784) ;  /* 0x0000072000027945 */ /* 0x000fe20003800000 */
[----:B------:R-:W-:Y:S02]  /*9190*/  IADD3 R34, P3, P4, R106, R126, R12 ;  /* 0x0000007e6a227210 */ /* 0x000fe40007c7e00c */
[----:B------:R-:W-:Y:S02]  /*91a0*/  SHF.R.S32.HI R33, RZ, 0x1f, R32 ;  /* 0x0000001fff217819 */ /* 0x000fe40000011420 */
[----:B------:R-:W-:Y:S02]  /*91b0*/  IADD3.X R35, R4, R44, R116, P3, P4 ;  /* 0x0000002c04237210 */ /* 0x000fe40001fe8474 */
[----:B------:R-:W-:Y:S02]  /*91c0*/  LEA.HI R32, R33, R32, RZ, 0x4 ;  /* 0x0000002021207211 */ /* 0x000fe400078f20ff */
[----:B---3--:R-:W-:-:S02]  /*91d0*/  SHF.R.U32.HI R38, RZ, 0x3, R205 ;  /* 0x00000003ff267819 */ /* 0x008fc400000116cd */
[----:B------:R-:W-:-:S04]  /*91e0*/  LEA.HI.SX32 R36, R32, R119, 0x1c ;  /* 0x0000007720247211 */ /* 0x000fc800078fe2ff */
[----:B------:R-:W-:-:S04]  /*91f0*/  SHF.L.U32 R37, R36, 0x3, RZ ;  /* 0x0000000324257819 */ /* 0x000fc800000006ff */
[----:B------:R-:W-:-:S13]  /*9200*/  ISETP.GE.AND P3, PT, R37, R145, PT ;  /* 0x000000912500720c */ /* 0x000fda0003f66270 */
[--C-:B------:R-:W-:Y:S02]  /*9210*/  @!P3 SHF.R.S32.HI R33, RZ, 0x1f, R37.reuse ;  /* 0x0000001fff21b819 */ /* 0x100fe40000011425 */
[----:B------:R-:W-:-:S04]  /*9220*/  @!P3 IADD3 R32, P4, P5, R106, R126, R37 ;  /* 0x0000007e6a20b210 */ /* 0x000fc80007d9e025 */
[----:B------:R-:W-:Y:S02]  /*9230*/  @!P3 IADD3.X R33, R4, R44, R33, P4, P5 ;  /* 0x0000002c0421b210 */ /* 0x000fe400027ea421 */
[----:B------:R-:W-:-:S04]  /*9240*/  LEA R40, P4, R34, R114, 0x1 ;  /* 0x0000007222287211 */ /* 0x000fc800078808ff */
[----:B------:R-:W-:Y:S02]  /*9250*/  LEA.HI.X R41, R34, R115, R35, 0x1, P4 ;  /* 0x0000007322297211 */ /* 0x000fe400020f0c23 */
[----:B------:R-:W-:-:S04]  /*9260*/  @!P3 LEA R42, P4, R32, R114, 0x1 ;  /* 0x00000072202ab211 */ /* 0x000fc800078808ff */
[----:B------:R-:W-:Y:S02]  /*9270*/  @!P3 LEA.HI.X R43, R32, R115, R33, 0x1, P4 ;  /* 0x00000073202bb211 */ /* 0x000fe400020f0c21 */
[----:B------:R-:W-:Y:S02]  /*9280*/  SHF.R.S32.HI R33, RZ, 0x1f, R36 ;  /* 0x0000001fff217819 */ /* 0x000fe40000011424 */
[----:B------:R-:W-:Y:S02]  /*9290*/  LOP3.LUT R32, R205, 0x38, R37, 0xf8, !PT ;  /* 0x00000038cd207812 */ /* 0x000fe400078ef825 */
[----:B------:R-:W-:Y:S02]  /*92a0*/  LEA.HI R33, R33, R36, RZ, 0x3 ;  /* 0x0000002421217211 */ /* 0x000fe400078f18ff */
[----:B------:R-:W-:Y:S02]  /*92b0*/  LOP3.LUT R32, R32, R38, RZ, 0x3c, !PT ;  /* 0x0000002620207212 */ /* 0x000fe400078e3cff */
[----:B------:R-:W-:-:S02]  /*92c0*/  SHF.R.S32.HI R33, RZ, 0x3, R33 ;  /* 0x00000003ff217819 */ /* 0x000fc40000011421 */
[----:B------:R-:W-:-:S03]  /*92d0*/  ISETP.GE.AND P4, PT, R197, R124, PT ;  /* 0x0000007cc500720c */ /* 0x000fc60003f86270 */
        /* <DEDUP_REMOVED lines=9> */
[----:B------:R-:W-:Y:S01]  /*9370*/  SHF.R.U64 R46, R72, 0x10, R73 ;  /* 0x00000010482e7819 */ /* 0x000fe20000001249 */
[----:B--2---:R-:W-:Y:S01]  /*9380*/  IMAD.MOV.U32 R52, RZ, RZ, R37 ;  /* 0x000000ffff347224 */ /* 0x004fe200078e0025 */
[----:B------:R-:W-:Y:S01]  /*9390*/  SHF.R.U32.HI R72, RZ, 0x10, R73 ;  /* 0x00000010ff487819 */ /* 0x000fe20000011649 */
[----:B------:R-:W-:Y:S01]  /*93a0*/  HADD2.F32 R51, -RZ, R167.H1_H1 ;  /* 0x300000a7ff337230 */ /* 0x000fe20000004100 */
[--C-:B------:R-:W-:Y:S01]  /*93b0*/  SHF.R.U64 R45, R60, 0x10, R61.reuse ;  /* 0x000000103c2d7819 */ /* 0x100fe2000000123d */
[--C-:B0-----:R-:W-:Y:S01]  /*93c0*/  HADD2.F32 R49, -RZ, R33.reuse.H1_H1 ;  /* 0x30000021ff317230 */ /* 0x101fe20000004100 */
[----:B------:R-:W-:Y:S01]  /*93d0*/  SHF.R.U32.HI R60, RZ, 0x10, R61 ;  /* 0x00000010ff3c7819 */ /* 0x000fe2000001163d */
[--C-:B------:R-:W-:Y:S01]  /*93e0*/  HADD2.F32 R54, -RZ, R52.reuse.H0_H0 ;  /* 0x20000034ff367230 */ /* 0x100fe20000004100 */
[--C-:B------:R-:W-:Y:S01]  /*93f0*/  SHF.R.U64 R48, R74, 0x10, R75.reuse ;  /* 0x000000104a307819 */ /* 0x100fe2000000124b */
[----:B------:R-:W-:Y:S01]  /*9400*/  HADD2.F32 R52, -RZ, R52.H1_H1 ;  /* 0x30000034ff347230 */ /* 0x000fe20000004100 */
[----:B------:R-:W-:Y:S01]  /*9410*/  SHF.R.U32.HI R74, RZ, 0x10, R75 ;  /* 0x00000010ff4a7819 */ /* 0x000fe2000001164b */
[----:B------:R-:W-:Y:S01]  /*9420*/  HADD2.F32 R72, -RZ, R72.H0_H0 ;  /* 0x20000048ff487230 */ /* 0x000fe20000004100 */
[----:B------:R-:W-:Y:S01]  /*9430*/  SHF.R.U64 R47, R62, 0x10, R63 ;  /* 0x000000103e2f7819 */ /* 0x000fe2000000123f */
[----:B------:R-:W-:-:S02]  /*9440*/  HADD2.F32 R50, -RZ, R33.H0_H0 ;  /* 0x20000021ff327230 */ /* 0x000fc40000004100 */
[-C--:B------:R-:W-:Y:S01]  /*9450*/  FMUL.FTZ R33, R54, R51.reuse ;  /* 0x0000003336217220 */ /* 0x080fe20000410000 */
[----:B------:R-:W-:Y:S02]  /*9460*/  IMAD.MOV.U32 R37, RZ, RZ, R35 ;  /* 0x000000ffff257224 */ /* 0x000fe400078e0023 */
[-C--:B------:R-:W-:Y:S01]  /*9470*/  FMUL.FTZ R64, R52, R72.reuse ;  /* 0x0000004834407220 */ /* 0x080fe20000410000 */
[----:B------:R-:W-:Y:S02]  /*9480*/  HADD2.F32 R35, -RZ, R159.H1_H1 ;  /* 0x3000009fff237230 */ /* 0x000fe40000004100 */
[----:B------:R-:W-:Y:S01]  /*9490*/  FMUL.FTZ R53, R49, R72 ;  /* 0x0000004831357220 */ /* 0x000fe20000410000 */
[----:B------:R-:W-:Y:S02]  /*94a0*/  HADD2.F32 R60, -RZ, R60.H0_H0 ;  /* 0x2000003cff3c7230 */ /* 0x000fe40000004100 */
[C---:B------:R-:W-:Y:S01]  /*94b0*/  FMUL.FTZ R51, R50.reuse, R51 ;  /* 0x0000003332337220 */ /* 0x040fe20000410000 */
[----:B------:R-:W-:Y:S01]  /*94c0*/  SHF.R.U32.HI R62, RZ, 0x10, R63 ;  /* 0x00000010ff3e7819 */ /* 0x000fe2000001163f */
[----:B------:R-:W-:Y:S01]  /*94d0*/  FFMA.FTZ R33, R50, R35, -R33 ;  /* 0x0000002332217223 */ /* 0x000fe20000010821 */
[----:B------:R-:W-:-:S02]  /*94e0*/  HADD2.F32 R66, -RZ, R160.H1_H1 ;  /* 0x300000a0ff427230 */ /* 0x000fc40000004100 */
[-C--:B------:R-:W-:Y:S01]  /*94f0*/  FFMA.FTZ R50, R49, R60.reuse, -R64 ;  /* 0x0000003c31327223 */ /* 0x080fe20000010840 */
[----:B------:R-:W-:Y:S01]  /*9500*/  FFMA.FTZ R52, R52, R60, R53 ;  /* 0x0000003c34347223 */ /* 0x000fe20000010035 */
[----:B------:R-:W-:Y:S01]  /*9510*/  FFMA.FTZ R35, R54, R35, R51 ;  /* 0x0000002336237223 */ /* 0x000fe20000010033 */
[--C-:B------:R-:W-:Y:S02]  /*9520*/  HADD2.F32 R60, -RZ, R39.reuse.H1_H1 ;  /* 0x30000027ff3c7230 */ /* 0x100fe40000004100 */
[----:B------:R-:W-:Y:S01]  /*9530*/  HADD2.F32 R53, -RZ, R74.H0_H0 ;  /* 0x2000004aff357230 */ /* 0x000fe20000004100 */
[----:B------:R-:W-:Y:S01]  /*9540*/  F2FP.F16.F32.PACK_AB R33, R50, R33 ;  /* 0x000000213221723e */ /* 0x000fe200000000ff */
[----:B------:R-:W-:Y:S02]  /*9550*/  HADD2.F32 R49, -RZ, R39.H0_H0 ;  /* 0x20000027ff317230 */ /* 0x000fe40000004100 */
[--C-:B------:R-:W-:Y:S02]  /*9560*/  HADD2.F32 R54, -RZ, R37.reuse.H1_H1 ;  /* 0x30000025ff367230 */ /* 0x100fe40000004100 */
[----:B------:R-:W-:Y:S01]  /*9570*/  FMUL.FTZ R55, R60, R53 ;  /* 0x000000353c377220 */ /* 0x000fe20000410000 */
[----:B------:R-:W-:-:S02]  /*9580*/  HADD2.F32 R39, -RZ, R37.H0_H0 ;  /* 0x20000025ff277230 */ /* 0x000fc40000004100 */
[----:B------:R-:W-:Y:S02]  /*9590*/  HADD2.F32 R64, -RZ, R158.H1_H1 ;  /* 0x3000009eff407230 */ /* 0x000fe40000004100 */
[C---:B------:R-:W-:Y:S01]  /*95a0*/  FMUL.FTZ R53, R54.reuse, R53 ;  /* 0x0000003536357220 */ /* 0x040fe20000410000 */
[----:B------:R-:W-:Y:S02]  /*95b0*/  HADD2.F32 R51, -RZ, R62.H0_H0 ;  /* 0x2000003eff337230 */ /* 0x000fe40000004100 */
[-C--:B------:R-:W-:Y:S01]  /*95c0*/  FMUL.FTZ R62, R49, R66.reuse ;  /* 0x00000042313e7220 */ /* 0x080fe20000410000 */
[C---:B------:R-:W-:Y:S01]  /*95d0*/  FMUL.FTZ R66, R39.reuse, R66 ;  /* 0x0000004227427220 */ /* 0x040fe20000410000 */
[----:B------:R-:W-:Y:S02]  /*95e0*/  HADD2.F32 R167, -RZ, R167.H0_H0 ;  /* 0x200000a7ffa77230 */ /* 0x000fe40000004100 */
[-C--:B------:R-:W-:Y:S01]  /*95f0*/  FFMA.FTZ R37, R39, R64.reuse, -R62 ;  /* 0x0000004027257223 */ /* 0x080fe2000001083e */
[-C--:B------:R-:W-:Y:S01]  /*9600*/  FFMA.FTZ R54, R54, R51.reuse, -R55 ;  /* 0x0000003336367223 */ /* 0x080fe20000010837 */
[----:B------:R-:W-:Y:S01]  /*9610*/  FFMA.FTZ R60, R60, R51, R53 ;  /* 0x000000333c3c7223 */ /* 0x000fe20000010035 */
[----:B------:R-:W-:Y:S01]  /*9620*/  FFMA.FTZ R39, R49, R64, R66 ;  /* 0x0000004031277223 */ /* 0x000fe20000010042 */
[----:B------:R-:W-:-:S02]  /*9630*/  HADD2.F32 R51, -RZ, R36.H0_H0 ;  /* 0x20000024ff337230 */ /* 0x000fc40000004100 */
[----:B------:R-:W-:Y:S01]  /*9640*/  HADD2.F32 R64, -RZ, R46.H0_H0 ;  /* 0x2000002eff407230 */ /* 0x000fe20000004100 */
[----:B------:R-:W-:Y:S01]  /*9650*/  F2FP.F16.F32.PACK_AB R54, R54, R37 ;  /* 0x000000253636723e */ /* 0x000fe200000000ff */
[----:B------:R-:W-:Y:S01]  /*9660*/  HADD2.F32 R53, -RZ, R36.H1_H1 ;  /* 0x30000024ff357230 */ /* 0x000fe20000004100 */
[----:B------:R-:W-:Y:S01]  /*9670*/  F2FP.F16.F32.PACK_AB R37, R52, R35 ;  /* 0x000000233425723e */ /* 0x000fe200000000ff */
[--C-:B------:R-:W-:Y:S01]  /*9680*/  HADD2.F32 R49, -RZ, R32.reuse.H1_H1 ;  /* 0x30000020ff317230 */ /* 0x100fe20000004100 */
[----:B------:R-:W-:Y:S01]  /*9690*/  F2FP.F16.F32.PACK_AB R39, R60, R39 ;  /* 0x000000273c27723e */ /* 0x000fe200000000ff */
[----:B------:R-:W-:Y:S02]  /*96a0*/  HADD2.F32 R159, -RZ, R159.H0_H0 ;  /* 0x2000009fff9f7230 */ /* 0x000fe40000004100 */
[-C--:B------:R-:W-:Y:S01]  /*96b0*/  FMUL.FTZ R66, R53, R64.reuse ;  /* 0x0000004035427220 */ /* 0x080fe20000410000 */
[----:B------:R-:W-:Y:S02]  /*96c0*/  HADD2.F32 R46, -RZ, R32.H0_H0 ;  /* 0x20000020ff2e7230 */ /* 0x000fe40000004100 */
[----:B------:R-:W-:Y:S01]  /*96d0*/  FMUL.FTZ R64, R49, R64 ;  /* 0x0000004031407220 */ /* 0x000fe20000410000 */
[----:B------:R-:W-:-:S02]  /*96e0*/  HADD2.F32 R62, -RZ, R45.H0_H0 ;  /* 0x2000002dff3e7230 */ /* 0x000fc40000004100 */
[-C--:B------:R-:W-:Y:S01]  /*96f0*/  FMUL.FTZ R45, R51, R167.reuse ;  /* 0x000000a7332d7220 */ /* 0x080fe20000410000 */
[----:B------:R-:W-:Y:S02]  /*9700*/  HADD2.F32 R55, -RZ, R48.H0_H0 ;  /* 0x20000030ff377230 */ /* 0x000fe40000004100 */
[C---:B------:R-:W-:Y:S01]  /*9710*/  FMUL.FTZ R36, R46.reuse, R167 ;  /* 0x000000a72e247220 */ /* 0x040fe20000410000 */
[----:B------:R-:W-:Y:S02]  /*9720*/  HADD2.F32 R48, -RZ, R38.H0_H0 ;  /* 0x20000026ff307230 */ /* 0x000fe40000004100 */
[-C--:B------:R-:W-:Y:S01]  /*9730*/  FFMA.FTZ R32, R46, R159.reuse, -R45 ;  /* 0x0000009f2e207223 */ /* 0x080fe2000001082d */
[-C--:B------:R-:W-:Y:S01]  /*9740*/  FFMA.FTZ R45, R49, R62.reuse, -R66 ;  /* 0x0000003e312d7223 */ /* 0x080fe20000010842 */
[----:B------:R-:W-:Y:S01]  /*9750*/  FFMA.FTZ R49, R53, R62, R64 ;  /* 0x0000003e35317223 */ /* 0x000fe20000010040 */
[----:B------:R-:W-:Y:S02]  /*9760*/  HADD2.F32 R53, -RZ, R160.H0_H0 ;  /* 0x200000a0ff357230 */ /* 0x000fe40000004100 */
[----:B------:R-:W-:Y:S01]  /*9770*/  FFMA.FTZ R36, R51, R159, R36 ;  /* 0x0000009f33247223 */ /* 0x000fe20000010024 */
[----:B------:R-:W-:Y:S01]  /*9780*/  HADD2.F32 R46, -RZ, R34.H0_H0 ;  /* 0x20000022ff2e7230 */ /* 0x000fe20000004100 */
[----:B------:R-:W-:Y:S01]  /*9790*/  F2FP.F16.F32.PACK_AB R32, R45, R32 ;  /* 0x000000202d20723e */ /* 0x000fe200000000ff */
[----:B------:R-:W-:-:S02]  /*97a0*/  HADD2.F32 R38, -RZ, R38.H1_H1 ;  /* 0x30000026ff267230 */ /* 0x000fc40000004100 */
[-C--:B------:R-:W-:Y:S01]  /*97b0*/  FMUL.FTZ R61, R48, R53.reuse ;  /* 0x00000035303d7220 */ /* 0x080fe20000410000 */
[----:B------:R-:W-:Y:S02]  /*97c0*/  HADD2.F32 R34, -RZ, R34.H1_H1 ;  /* 0x30000022ff227230 */ /* 0x000fe40000004100 */
[----:B------:R-:W-:Y:S01]  /*97d0*/  FMUL.FTZ R53, R46, R53 ;  /* 0x000000352e357220 */ /* 0x000fe20000410000 */
[----:B------:R-:W-:Y:S02]  /*97e0*/  HADD2.F32 R51, -RZ, R158.H0_H0 ;  /* 0x2000009eff337230 */ /* 0x000fe40000004100 */
        /* <DEDUP_REMOVED lines=8> */
[----:B------:R-:W-:-:S03]  /*9870*/  IMAD.MOV.U32 R35, RZ, RZ, R54 ;  /* 0x000000ffff237224 */ /* 0x000fc600078e0036 */
[----:B------:R-:W-:Y:S02]  /*9880*/  F2FP.F16.F32.PACK_AB R34, R34, R61 ;  /* 0x0000003d2222723e */ /* 0x000fe400000000ff */
[----:B------:R-:W-:-:S07]  /*9890*/  F2FP.F16.F32.PACK_AB R38, R38, R53 ;  /* 0x000000352626723e */ /* 0x000fce00000000ff */
.L_x_4785:
[----:B------:R-:W-:Y:S05]  /*98a0*/  BSYNC B2 ;  /* 0x0000000000027941 */ /* 0x000fea0003800000 */
.L_x_4784:
[----:B0-----:R4:W-:Y:S04]  /*98b0*/  STG.E.128 desc[UR46][R40.64], R32 ;  /* 0x0000002028007986 */ /* 0x0019e8000c101d2e */
[----:B--2---:R4:W-:Y:S02]  /*98c0*/  @!P3 STG.E.128 desc[UR46][R42.64], R36 ;  /* 0x000000242a00b986 */ /* 0x0049e4000c101d2e */
.L_x_4783:
[----:B------:R-:W-:Y:S05]  /*98d0*/  BSYNC B1 ;  /* 0x0000000000017941 */ /* 0x000fea0003800000 */
.L_x_4782:
[----:B------:R-:W-:-:S13]  /*98e0*/  ISETP.NE.AND P3, PT, R20, RZ, PT ;  /* 0x000000ff1400720c */ /* 0x000fda0003f65270 */
[----:B------:R-:W-:Y:S05]  /*98f0*/  @!P3 BRA `(.L_x_4736) ;  /* 0x0000000800ccb947 */ /* 0x000fea0003800000 */
[----:B------:R-:W-:Y:S01]  /*9900*/  LOP3.LUT P5, RZ, R18, 0x1, RZ, 0xc0, !PT ;  /* 0x0000000112ff7812 */ /* 0x000fe200078ac0ff */
[----:B------:R-:W-:Y:S01]  /*9910*/  BSSY B1, `(.L_x_4786) ;  /* 0x000006f000017945 */ /* 0x000fe20003800000 */
[----:B0---4-:R-:W-:Y:S02]  /*9920*/  SHF.R.U32.HI R35, RZ, 0x3, R205 ;  /* 0x00000003ff237819 */ /* 0x011fe400000116cd */
[----:B------:R-:W-:Y:S02]  /*9930*/  SEL R148, R125, R148, !P5 ;  /* 0x000000947d947207 */ /* 0x000fe40006800000 */
[----:B------:R-:W-:Y:S02]  /*9940*/  IADD3 R34, P3, P4, R106, R126, R13 ;  /* 0x0000007e6a227210 */ /* 0x000fe40007c7e00d */
[----:B------:R-:W-:Y:S02]  /*9950*/  SHF.R.S32.HI R33, RZ, 0x1f, R148 ;  /* 0x0000001fff217819 */ /* 0x000fe40000011494 */
[----:B---3--:R-:W-:-:S02]  /*9960*/  IADD3.X R37, R4, R44, R113, P3, P4 ;  /* 0x0000002c04257210 */ /* 0x008fc40001fe8471 */
[----:B------:R-:W-:Y:S02]  /*9970*/  LEA.HI R33, R33, R148, RZ, 0x4 ;  /* 0x0000009421217211 */ /* 0x000fe400078f20ff */
[C---:B------:R-:W-:Y:S02]  /*9980*/  LEA R40, P3, R34.reuse, R114, 0x1 ;  /* 0x0000007222287211 */ /* 0x040fe400078608ff */
[----:B------:R-:W-:Y:S02]  /*9990*/  LEA.HI.SX32 R33, R33, R118, 0x1c ;  /* 0x0000007621217211 */ /* 0x000fe400078fe2ff */
[----:B------:R-:W-:Y:S02]  /*99a0*/  LEA.HI.X R41, R34, R115, R37, 0x1, P3 ;  /* 0x0000007322297211 */ /* 0x000fe400018f0c25 */
[----:B------:R-:W-:Y:S01]  /*99b0*/  SHF.R.S32.HI R32, RZ, 0x1f, R33 ;  /* 0x0000001fff207819 */ /* 0x000fe20000011421 */
[----:B------:R-:W-:Y:S01]  /*99c0*/  IMAD.SHL.U32 R42, R33, 0x8, RZ ;  /* 0x00000008212a7824 */ /* 0x000fe200078e00ff */
[----:B------:R-:W-:-:S02]  /*99d0*/  ISETP.GE.AND P3, PT, R198, R124, PT ;  /* 0x0000007cc600720c */ /* 0x000fc40003f66270 */
[----:B------:R-:W-:-:S04]  /*99e0*/  LEA.HI R32, R32, R33, RZ, 0x3 ;  /* 0x0000002120207211 */ /* 0x000fc800078f18ff */
[----:B------:R-:W-:Y:S02]  /*99f0*/  SHF.R.S32.HI R33, RZ, 0x3, R32 ;  /* 0x00000003ff217819 */ /* 0x000fe40000011420 */
[----:B------:R-:W-:-:S03]  /*9a00*/  LOP3.LUT R32, R205, 0x38, R42, 0xf8, !PT ;  /* 0x00000038cd207812 */ /* 0x000fc600078ef82a */
[----:B------:R-:W-:Y:S01]  /*9a10*/  IMAD R33, R33, 0x1800, R210 ;  /* 0x0000180021217824 */ /* 0x000fe200078e02d2 */
[----:B------:R-:W-:-:S04]  /*9a20*/  LOP3.LUT R32, R32, R35, RZ, 0x3c, !PT ;  /* 0x0000002320207212 */ /* 0x000fc800078e3cff */
[----:B------:R-:W-:Y:S01]  /*9a30*/  IADD3 R35, R33, R32, RZ ;  /* 0x0000002021237210 */ /* 0x000fe20007ffe0ff */
[----:B------:R-:W-:-:S04]  /*9a40*/  IMAD R33, R16, 0x4800, R140 ;  /* 0x0000480010217824 */ /* 0x000fc800078e028c */
[----:B------:R-:W-:Y:S02]  /*9a50*/  IMAD R35, R16, 0x4800, R35 ;  /* 0x0000480010237824 */ /* 0x000fe400078e0223 */
[--C-:B------:R-:W-:Y:S02]  /*9a60*/  IMAD R33, R33, 0x2, R2.reuse ;  /* 0x0000000221217824 */ /* 0x100fe400078e0202 */
[----:B------:R-:W-:-:S04]  /*9a70*/  IMAD R36, R35, 0x2, R2 ;  /* 0x0000000223247824 */ /* 0x000fc800078e0202 */
[----:B------:R-:W0:Y:S04]  /*9a80*/  LDS.128 R32, [R33+0x1e400] ;  /* 0x01e4000021207984 */ /* 0x000e280000000c00 */
[----:B------:R-:W2:Y:S01]  /*9a90*/  LDS.128 R36, [R36+0x1e400] ;  /* 0x01e4000024247984 */ /* 0x000ea20000000c00 */
[----:B------:R-:W-:Y:S05]  /*9aa0*/  @P3 BRA `(.L_x_4787) ;  /* 0x0000000400543947 */ /* 0x000fea0003800000 */
[----:B--2---:R-:W-:Y:S01]  /*9ab0*/  IMAD.MOV.U32 R48, RZ, RZ, R37 ;  /* 0x000000ffff307224 */ /* 0x004fe200078e0025 */
[----:B------:R-:W-:Y:S01]  /*9ac0*/  SHF.R.U32.HI R53, RZ, 0x10, R69 ;  /* 0x00000010ff357819 */ /* 0x000fe20000011645 */
[----:B------:R-:W-:Y:S01]  /*9ad0*/  IMAD.MOV.U32 R50, RZ, RZ, R39 ;  /* 0x000000ffff327224 */ /* 0x000fe200078e0027 */
[--C-:B------:R-:W-:Y:S01]  /*9ae0*/  SHF.R.U32.HI R51, RZ, 0x10, R57.reuse ;  /* 0x00000010ff337819 */ /* 0x100fe20000011639 */
[----:B------:R-:W-:Y:S01]  /*9af0*/  IMAD.MOV.U32 R49, RZ, RZ, R36 ;  /* 0x000000ffff317224 */ /* 0x000fe200078e0024 */
[----:B------:R-:W-:Y:S01]  /*9b00*/  SHF.R.U64 R43, R56, 0x10, R57 ;  /* 0x00000010382b7819 */ /* 0x000fe20000001239 */
[--C-:B------:R-:W-:Y:S01]  /*9b10*/  HADD2.F32 R39, -RZ, R48.reuse.H0_H0 ;  /* 0x20000030ff277230 */ /* 0x100fe20000004100 */
[----:B------:R-:W-:Y:S01]  /*9b20*/  SHF.R.U64 R46, R70, 0x10, R71 ;  /* 0x00000010462e7819 */ /* 0x000fe20000001247 */
[----:B0-----:R-:W-:Y:S01]  /*9b30*/  IMAD.MOV.U32 R37, RZ, RZ, R35 ;  /* 0x000000ffff257224 */ /* 0x001fe200078e0023 */
[----:B------:R-:W-:Y:S01]  /*9b40*/  SHF.R.U32.HI R70, RZ, 0x10, R71 ;  /* 0x00000010ff467819 */ /* 0x000fe20000011647 */
[----:B------:R-:W-:Y:S01]  /*9b50*/  HADD2.F32 R54, -RZ, R157.H1_H1 ;  /* 0x3000009dff367230 */ /* 0x000fe20000004100 */
[--C-:B------:R-:W-:Y:S01]  /*9b60*/  SHF.R.U64 R45, R58, 0x10, R59.reuse ;  /* 0x000000103a2d7819 */ /* 0x100fe2000000123b */
[----:B------:R-:W-:Y:S01]  /*9b70*/  HADD2.F32 R48, -RZ, R48.H1_H1 ;  /* 0x30000030ff307230 */ /* 0x000fe20000004100 */
[----:B------:R-:W-:Y:S01]  /*9b80*/  SHF.R.U32.HI R58, RZ, 0x10, R59 ;  /* 0x00000010ff3a7819 */ /* 0x000fe2000001163b */
[----:B------:R-:W-:-:S02]  /*9b90*/  HADD2.F32 R53, -RZ, R53.H0_H0 ;  /* 0x20000035ff357230 */ /* 0x000fc40000004100 */
[-C--:B------:R-:W-:Y:S01]  /*9ba0*/  FMUL.FTZ R56, R39, R54.reuse ;  /* 0x0000003627387220 */ /* 0x080fe20000410000 */
[--C-:B------:R-:W-:Y:S01]  /*9bb0*/  HADD2.F32 R35, -RZ, R33.reuse.H0_H0 ;  /* 0x20000021ff237230 */ /* 0x100fe20000004100 */
[----:B------:R-:W-:Y:S01]  /*9bc0*/  SHF.R.U64 R47, R68, 0x10, R69 ;  /* 0x00000010442f7819 */ /* 0x000fe20000001245 */
[----:B------:R-:W-:Y:S02]  /*9bd0*/  HADD2.F32 R36, -RZ, R33.H1_H1 ;  /* 0x30000021ff247230 */ /* 0x000fe40000004100 */
[-C--:B------:R-:W-:Y:S01]  /*9be0*/  FMUL.FTZ R55, R48, R53.reuse ;  /* 0x0000003530377220 */ /* 0x080fe20000410000 */
[----:B------:R-:W-:Y:S02]  /*9bf0*/  HADD2.F32 R52, -RZ, R155.H1_H1 ;  /* 0x3000009bff347230 */ /* 0x000fe40000004100 */
[----:B------:R-:W-:Y:S01]  /*9c00*/  FMUL.FTZ R54, R35, R54 ;  /* 0x0000003623367220 */ /* 0x000fe20000410000 */
[----:B------:R-:W-:Y:S02]  /*9c10*/  HADD2.F32 R51, -RZ, R51.H0_H0 ;  /* 0x20000033ff337230 */ /* 0x000fe40000004100 */
[----:B------:R-:W-:Y:S01]  /*9c20*/  FMUL.FTZ R53, R36, R53 ;  /* 0x0000003524357220 */ /* 0x000fe20000410000 */
[----:B------:R-:W-:-:S02]  /*9c30*/  HADD2.F32 R43, -RZ, R43.H0_H0 ;  /* 0x2000002bff2b7230 */ /* 0x000fc40000004100 */
[-C--:B------:R-:W-:Y:S01]  /*9c40*/  FFMA.FTZ R33, R35, R52.reuse, -R56 ;  /* 0x0000003423217223 */ /* 0x080fe20000010838 */
[----:B------:R-:W-:Y:S01]  /*9c50*/  FFMA.FTZ R35, R39, R52, R54 ;  /* 0x0000003427237223 */ /* 0x000fe20000010036 */
[-C--:B------:R-:W-:Y:S01]  /*9c60*/  FFMA.FTZ R36, R36, R51.reuse, -R55 ;  /* 0x0000003324247223 */ /* 0x080fe20000010837 */
[----:B------:R-:W-:Y:S01]  /*9c70*/  FFMA.FTZ R48, R48, R51, R53 ;  /* 0x0000003330307223 */ /* 0x000fe20000010035 */
[--C-:B------:R-:W-:Y:S02]  /*9c80*/  HADD2.F32 R51, -RZ, R50.reuse.H0_H0 ;  /* 0x20000032ff337230 */ /* 0x100fe40000004100 */
[----:B------:R-:W-:Y:S01]  /*9c90*/  HADD2.F32 R52, -RZ, R50.H1_H1 ;  /* 0x30000032ff347230 */ /* 0x000fe20000004100 */
[----:B------:R-:W-:Y:S01]  /*9ca0*/  F2FP.F16.F32.PACK_AB R33, R36, R33 ;  /* 0x000000212421723e */ /* 0x000fe200000000ff */
[----:B------:R-:W-:Y:S02]  /*9cb0*/  HADD2.F32 R55, -RZ, R70.H0_H0 ;  /* 0x20000046ff377230 */ /* 0x000fe40000004100 */
[----:B------:R-:W-:-:S02]  /*9cc0*/  HADD2.F32 R56, -RZ, R156.H1_H1 ;  /* 0x3000009cff387230 */ /* 0x000fc40000004100 */
[--C-:B------:R-:W-:Y:S02]  /*9cd0*/  HADD2.F32 R50, -RZ, R37.reuse.H1_H1 ;  /* 0x30000025ff327230 */ /* 0x100fe40000004100 */
[-C--:B------:R-:W-:Y:S01]  /*9ce0*/  FMUL.FTZ R57, R52, R55.reuse ;  /* 0x0000003734397220 */ /* 0x080fe20000410000 */
[----:B------:R-:W-:Y:S02]  /*9cf0*/  HADD2.F32 R39, -RZ, R37.H0_H0 ;  /* 0x20000025ff277230 */ /* 0x000fe40000004100 */
[----:B------:R-:W-:Y:S02]  /*9d00*/  HADD2.F32 R54, -RZ, R154.H1_H1 ;  /* 0x3000009aff367230 */ /* 0x000fe40000004100 */
[----:B------:R-:W-:Y:S01]  /*9d10*/  FMUL.FTZ R55, R50, R55 ;  /* 0x0000003732377220 */ /* 0x000fe20000410000 */
[----:B------:R-:W-:Y:S02]  /*9d20*/  HADD2.F32 R53, -RZ, R58.H0_H0 ;  /* 0x2000003aff357230 */ /* 0x000fe40000004100 */
[-C--:B------:R-:W-:Y:S01]  /*9d30*/  FMUL.FTZ R58, R51, R56.reuse ;  /* 0x00000038333a7220 */ /* 0x080fe20000410000 */
[----:B------:R-:W-:Y:S01]  /*9d40*/  FMUL.FTZ R56, R39, R56 ;  /* 0x0000003827387220 */ /* 0x000fe20000410000 */
[----:B------:R-:W-:-:S02]  /*9d50*/  HADD2.F32 R156, -RZ, R156.H0_H0 ;  /* 0x2000009cff9c7230 */ /* 0x000fc40000004100 */
[-C--:B------:R-:W-:Y:S01]  /*9d60*/  FFMA.FTZ R37, R39, R54.reuse, -R58 ;  /* 0x0000003627257223 */ /* 0x080fe2000001083a */
[-C--:B------:R-:W-:Y:S01]  /*9d70*/  FFMA.FTZ R50, R50, R53.reuse, -R57 ;  /* 0x0000003532327223 */ /* 0x080fe20000010839 */
[----:B------:R-:W-:Y:S01]  /*9d80*/  FFMA.FTZ R52, R52, R53, R55 ;  /* 0x0000003534347223 */ /* 0x000fe20000010037 */
[----:B------:R-:W-:Y:S01]  /*9d90*/  FFMA.FTZ R39, R51, R54, R56 ;  /* 0x0000003633277223 */ /* 0x000fe20000010038 */
[----:B------:R-:W-:Y:S02]  /*9da0*/  HADD2.F32 R53, -RZ, R47.H0_H0 ;  /* 0x2000002fff357230 */ /* 0x000fe40000004100 */
[--C-:B------:R-:W-:Y:S01]  /*9db0*/  HADD2.F32 R51, -RZ, R49.reuse.H0_H0 ;  /* 0x20000031ff337230 */ /* 0x100fe20000004100 */
[----:B------:R-:W-:Y:S01]  /*9dc0*/  F2FP.F16.F32.PACK_AB R50, R50, R37 ;  /* 0x000000253232723e */ /* 0x000fe200000000ff */
[--C-:B------:R-:W-:Y:S01]  /*9dd0*/  HADD2.F32 R47, -RZ, R32.reuse.H0_H0 ;  /* 0x20000020ff2f7230 */ /* 0x100fe20000004100 */
[----:B------:R-:W-:Y:S01]  /*9de0*/  F2FP.F16.F32.PACK_AB R37, R48, R35 ;  /* 0x000000233025723e */ /* 0x000fe200000000ff */
[----:B------:R-:W-:Y:S01]  /*9df0*/  HADD2.F32 R49, -RZ, R49.H1_H1 ;  /* 0x30000031ff317230 */ /* 0x000fe20000004100 */
[----:B------:R-:W-:Y:S01]  /*9e00*/  F2FP.F16.F32.PACK_AB R39, R52, R39 ;  /* 0x000000273427723e */ /* 0x000fe200000000ff */
[----:B------:R-:W-:-:S02]  /*9e10*/  HADD2.F32 R32, -RZ, R32.H1_H1 ;  /* 0x30000020ff207230 */ /* 0x000fc40000004100 */
[----:B------:R-:W-:Y:S02]  /*9e20*/  HADD2.F32 R56, -RZ, R157.H0_H0 ;  /* 0x2000009dff387230 */ /* 0x000fe40000004100 */
[-C--:B------:R-:W-:Y:S01]  /*9e30*/  FMUL.FTZ R55, R49, R53.reuse ;  /* 0x0000003531377220 */ /* 0x080fe20000410000 */
[----:B------:R-:W-:Y:S02]  /*9e40*/  HADD2.F32 R54, -RZ, R155.H0_H0 ;  /* 0x2000009bff367230 */ /* 0x000fe40000004100 */
[C---:B------:R-:W-:Y:S01]  /*9e50*/  FMUL.FTZ R60, R32.reuse, R53 ;  /* 0x00000035203c7220 */ /* 0x040fe20000410000 */
[----:B------:R-:W-:Y:S02]  /*9e60*/  HADD2.F32 R154, -RZ, R154.H0_H0 ;  /* 0x2000009aff9a7230 */ /* 0x000fe40000004100 */
[-C--:B------:R-:W-:Y:S01]  /*9e70*/  FMUL.FTZ R58, R51, R56.reuse ;  /* 0x00000038333a7220 */ /* 0x080fe20000410000 */
[-C--:B------:R-:W-:Y:S01]  /*9e80*/  FFMA.FTZ R55, R32, R43.reuse, -R55 ;  /* 0x0000002b20377223 */ /* 0x080fe20000010837 */
[----:B------:R-:W-:Y:S01]  /*9e90*/  FFMA.FTZ R49, R49, R43, R60 ;  /* 0x0000002b31317223 */ /* 0x000fe2000001003c */
[C---:B------:R-:W-:Y:S01]  /*9ea0*/  FMUL.FTZ R56, R47.reuse, R56 ;  /* 0x000000382f387220 */ /* 0x040fe20000410000 */
[----:B------:R-:W-:Y:S01]  /*9eb0*/  FFMA.FTZ R58, R47, R54, -R58 ;  /* 0x000000362f3a7223 */ /* 0x000fe2000001083a */
[----:B------:R-:W-:-:S02]  /*9ec0*/  HADD2.F32 R43, -RZ, R38.H0_H0 ;  /* 0x20000026ff2b7230 */ /* 0x000fc40000004100 */
[----:B------:R-:W-:Y:S02]  /*9ed0*/  HADD2.F32 R47, -RZ, R46.H0_H0 ;  /* 0x2000002eff2f7230 */ /* 0x000fe40000004100 */
[----:B------:R-:W-:Y:S01]  /*9ee0*/  FFMA.FTZ R56, R51, R54, R56 ;  /* 0x0000003633387223 */ /* 0x000fe20000010038 */
[----:B------:R-:W-:Y:S02]  /*9ef0*/  HADD2.F32 R32, -RZ, R34.H0_H0 ;  /* 0x20000022ff207230 */ /* 0x000fe40000004100 */
[-C--:B------:R-:W-:Y:S01]  /*9f00*/  FMUL.FTZ R51, R43, R156.reuse ;  /* 0x0000009c2b337220 */ /* 0x080fe20000410000 */
[----:B------:R-:W-:Y:S02]  /*9f10*/  HADD2.F32 R38, -RZ, R38.H1_H1 ;  /* 0x30000026ff267230 */ /* 0x000fe40000004100 */
[----:B------:R-:W-:Y:S02]  /*9f20*/  HADD2.F32 R34, -RZ, R34.H1_H1 ;  /* 0x30000022ff227230 */ /* 0x000fe40000004100 */
[----:B------:R-:W-:Y:S01]  /*9f30*/  FMUL.FTZ R156, R32, R156 ;  /* 0x0000009c209c7220 */ /* 0x000fe20000410000 */
[----:B------:R-:W-:-:S02]  /*9f40*/  HADD2.F32 R45, -RZ, R45.H0_H0 ;  /* 0x2000002dff2d7230 */ /* 0x000fc40000004100 */
[-C--:B------:R-:W-:Y:S01]  /*9f50*/  FMUL.FTZ R53, R38, R47.reuse ;  /* 0x0000002f26357220 */ /* 0x080fe20000410000 */
[-C--:B------:R-:W-:Y:S01]  /*9f60*/  FFMA.FTZ R51, R32, R154.reuse, -R51 ;  /* 0x0000009a20337223 */ /* 0x080fe20000010833 */
[C---:B------:R-:W-:Y:S01]  /*9f70*/  FMUL.FTZ R47, R34.reuse, R47 ;  /* 0x0000002f222f7220 */ /* 0x040fe20000410000 */
[----:B------:R-:W-:Y:S01]  /*9f80*/  FFMA.FTZ R156, R43, R154, R156 ;  /* 0x0000009a2b9c7223 */ /* 0x000fe2000001009c */
[-C--:B------:R-:W-:Y:S01]  /*9f90*/  FFMA.FTZ R34, R34, R45.reuse, -R53 ;  /* 0x0000002d22227223 */ /* 0x080fe20000010835 */
[----:B------:R-:W-:Y:S01]  /*9fa0*/  F2FP.F16.F32.PACK_AB R32, R55, R58 ;  /* 0x0000003a3720723e */ /* 0x000fe200000000ff */
[----:B------:R-:W-:Y:S01]  /*9fb0*/  FFMA.FTZ R47, R38, R45, R47 ;  /* 0x0000002d262f7223 */ /* 0x000fe2000001002f */
[----:B------:R-:W-:Y:S01]  /*9fc0*/  F2FP.F16.F32.PACK_AB R36, R49, R56 ;  /* 0x000000383124723e */ /* 0x000fe200000000ff */
[----:B------:R-:W-:Y:S01]  /*9fd0*/  IMAD.MOV.U32 R35, RZ, RZ, R50 ;  /* 0x000000ffff237224 */ /* 0x000fe200078e0032 */
[----:B------:R-:W-:Y:S02]  /*9fe0*/  F2FP.F16.F32.PACK_AB R34, R34, R51 ;  /* 0x000000332222723e */ /* 0x000fe400000000ff */
[----:B------:R-:W-:-:S07]  /*9ff0*/  F2FP.F16.F32.PACK_AB R38, R47, R156 ;  /* 0x0000009c2f26723e */ /* 0x000fce00000000ff */
.L_x_4787:
[----:B------:R-:W-:Y:S05]  /*a000*/  BSYNC B1 ;  /* 0x0000000000017941 */ /* 0x000fea0003800000 */
.L_x_4786:
        /* <DEDUP_REMOVED lines=10> */
.L_x_4703:
[----:B------:R-:W2:Y:S02]  /*a0b0*/  LDL R32, [R1+0x3c] ;  /* 0x00003c0001207983 */ /* 0x000ea40000100800 */
[----:B--2---:R-:W-:-:S13]  /*a0c0*/  R2UR UR4, R32 ;  /* 0x00000000200472ca */ /* 0x004fda00000e0000 */
[----:B------:R-:W-:-:S06]  /*a0d0*/  UISETP.NE.AND UP0, UPT, UR4, 0x3, UPT ;  /* 0x000000030400788c */ /* 0x000fcc000bf05270 */
[----:B------:R-:W-:-:S13]  /*a0e0*/  PLOP3.LUT P2, PT, PT, PT, UP0, 0x80, 0x0 ;  /* 0x000000000000781c */ /* 0x000fda0003f4f008 */
[----:B------:R-:W-:Y:S05]  /*a0f0*/  @!P2 BRA `(.L_x_4788) ;  /* 0x000000000004a947 */ /* 0x000fea0003800000 */
[----:B------:R-:W-:Y:S01]  /*a100*/  BPT.TRAP 0x1 ;  /* 0x000000040000795c */ /* 0x000fe20000300000 */
.L_x_4788:
[----:B------:R-:W-:Y:S01]  /*a110*/  LEA R88, R16, R2, 0x3 ;  /* 0x0000000210587211 */ /* 0x000fe200078e18ff */
[----:B------:R-:W-:Y:S01]  /*a120*/  IMAD R31, R25, -0x60, R24 ;  /* 0xffffffa0191f7824 */ /* 0x000fe200078e0218 */
[----:B------:R-:W-:Y:S01]  /*a130*/  SHF.L.U32 R89, R200, 0x1f, RZ ;  /* 0x0000001fc8597819 */ /* 0x000fe200000006ff */
[----:B------:R-:W-:Y:S03]  /*a140*/  BSSY B1, `(.L_x_4789) ;  /* 0x0000004000017945 */ /* 0x000fe60003800000 */
[----:B------:R-:W0:Y:S01]  /*a150*/  SYNCS.PHASECHK.TRANS64.TRYWAIT P3, [R88+URZ+0x30890], R89 ;  /* 0x03089059580075a7 */ /* 0x000e22000806017f */
[----:B------:R-:W-:Y:S01]  /*a160*/  VIMNMX R31, R31, 0x60, PT ;  /* 0x000000601f1f7848 */ /* 0x000fe20003fe0100 */
[----:B0-----:R-:W-:Y:S06]  /*a170*/  @!P3 BRA `(.L_x_4790) ;  /* 0x0000023c00dcb947 */ /* 0x001fec0003800000 */
.L_x_5170:
[----:B------:R-:W-:Y:S05]  /*a180*/  BSYNC B1 ;  /* 0x0000000000017941 */ /* 0x000fea0003800000 */
.L_x_4789:
[----:B------:R-:W-:Y:S01]  /*a190*/  ISETP.GE.AND P3, PT, R194, R31, PT ;  /* 0x0000001fc200720c */ /* 0x000fe20003f66270 */
[----:B------:R-:W-:-:S12]  /*a1a0*/  BSSY B1, `(.L_x_4791) ;  /* 0x0000014000017945 */ /* 0x000fd80003800000 */
[----:B------:R-:W-:Y:S05]  /*a1b0*/  @P3 BRA `(.L_x_4792) ;  /* 0x0000000000483947 */ /* 0x000fea0003800000 */
[----:B------:R-:W-:-:S13]  /*a1c0*/  ISETP.NE.AND P3, PT, R14, RZ, PT ;  /* 0x000000ff0e00720c */ /* 0x000fda0003f65270 */
[----:B------:R-:W1:Y:S04]  /*a1d0*/  @P3 LDS.128 R32, [R29+0x1e000] ;  /* 0x01e000001d203984 */ /* 0x000e680000000c00 */
[----:B-1----:R-:W-:Y:S01]  /*a1e0*/  @P3 STG.E.128 desc[UR46][R38.64], R32 ;  /* 0x0000002026003986 */ /* 0x002fe2000c101d2e */
        /* <DEDUP_REMOVED lines=14> */
[----:B-1----:R1:W-:Y:S02]  /*a2d0*/  @P3 STG.E.128 desc[UR46][R38.64+0x140], R32 ;  /* 0x0001402026003986 */ /* 0x0023e4000c101d2e */
.L_x_4792:
[----:B------:R-:W-:Y:S05]  /*a2e0*/  BSYNC B1 ;  /* 0x0000000000017941 */ /* 0x000fea0003800000 */
.L_x_4791:
[----:B------:R-:W-:-:S13]  /*a2f0*/  ISETP.GE.AND P3, PT, R218, R31, PT ;  /* 0x0000001fda00720c */ /* 0x000fda0003f66270 */
[----:B------:R-:W-:Y:S05]  /*a300*/  @P3 BRA `(.L_x_4736) ;  /* 0x0000000000483947 */ /* 0x000fea0003800000 */
[----:B------:R-:W-:-:S13]  /*a310*/  ISETP.NE.AND P3, PT, R14, RZ, PT ;  /* 0x000000ff0e00720c */ /* 0x000fda0003f65270 */
[----:B-1----:R-:W1:Y:S04]  /*a320*/  @P3 LDS.128 R32, [R29+0x20000] ;  /* 0x020000001d203984 */ /* 0x002e680000000c00 */
        /* <DEDUP_REMOVED lines=16> */
.L_x_4736:
[----:B------:R-:W-:Y:S05]  /*a430*/  BSYNC B0 ;  /* 0x0000000000007941 */ /* 0x000fea0003800000 */
.L_x_4702:
        /* <DEDUP_REMOVED lines=17> */
.L_x_4794:
[----:B------:R-:W-:Y:S05]  /*a550*/  BSYNC B0 ;  /* 0x0000000000007941 */ /* 0x000fea0003800000 */
.L_x_4793:
[----:B------:R-:W1:Y:S01]  /*a560*/  SYNCS.PHASECHK.TRANS64.TRYWAIT P2, [R88+URZ+0x308b0], R89 ;  /* 0x0308b059580075a7 */ /* 0x000e62000804017f */
[----:B------:R-:W-:Y:S01]  /*a570*/  ULDC.64 UR44, c[0x0][0x328] ;  /* 0x0000ca00002c7ab9 */ /* 0x000fe20000000a00 */
[----:B------:R-:W-:Y:S01]  /*a580*/  ULDC.64 UR60, c[0x0][0x318] ;  /* 0x0000c600003c7ab9 */ /* 0x000fe20000000a00 */
[----:B------:R-:W-:Y:S04]  /*a590*/  BSSY B0, `(.L_x_4795) ;  /* 0x0000002000007945 */ /* 0x000fe80003800000 */
[----:B-1----:R-:W-:Y:S05]  /*a5a0*/  @!P2 BRA `(.L_x_4796) ;  /* 0x0000023800e4a947 */ /* 0x002fea0003800000 */
.L_x_5171:
[----:B------:R-:W-:Y:S05]  /*a5b0*/  BSYNC B0 ;  /* 0x0000000000007941 */ /* 0x000fea0003800000 */
.L_x_4795:
[----:B------:R-:W-:Y:S01]  /*a5c0*/  ISETP.GE.AND P2, PT, R194, R31, PT ;  /* 0x0000001fc200720c */ /* 0x000fe20003f46270 */
[----:B------:R-:W-:Y:S01]  /*a5d0*/  BSSY B0, `(.L_x_4797) ;  /* 0x000001e000007945 */ /* 0x000fe20003800000 */
[----:B------:R-:W-:-:S11]  /*a5e0*/  IMAD.WIDE R36, R25, 0x60, R122 ;  /* 0x0000006019247825 */ /* 0x000fd600078e027a */
[----:B------:R-:W-:Y:S05]  /*a5f0*/  @P2 BRA `(.L_x_4798) ;  /* 0x00000000006c2947 */ /* 0x000fea0003800000 */
[----:B------:R-:W-:Y:S01]  /*a600*/  IMAD R35, R37, UR44, RZ ;  /* 0x0000002c25237c24 */ /* 0x000fe2000f8e02ff */
[----:B------:R-:W-:Y:S01]  /*a610*/  ULDC UR4, c[0x0][0x2f4] ;  /* 0x0000bd0000047ab9 */ /* 0x000fe20000000800 */
[----:B0-----:R-:W-:Y:S02]  /*a620*/  IMAD.MOV.U32 R32, RZ, RZ, R104 ;  /* 0x000000ffff207224 */ /* 0x001fe400078e0068 */
[----:B------:R-:W-:Y:S02]  /*a630*/  IMAD.MOV.U32 R33, RZ, RZ, R28 ;  /* 0x000000ffff217224 */ /* 0x000fe400078e001c */
[C---:B------:R-:W-:Y:S02]  /*a640*/  IMAD R35, R36.reuse, UR45, R35 ;  /* 0x0000002d24237c24 */ /* 0x040fe4000f8e0223 */
[----:B------:R-:W-:-:S04]  /*a650*/  IMAD.WIDE.U32 R32, R36, UR44, R32 ;  /* 0x0000002c24207c25 */ /* 0x000fc8000f8e0020 */
[----:B------:R-:W-:Y:S01]  /*a660*/  IMAD.IADD R33, R33, 0x1, R35 ;  /* 0x0000000121217824 */ /* 0x000fe200078e0223 */
[----:B------:R-:W-:-:S04]  /*a670*/  LEA R38, P2, R32, UR60, 0x1 ;  /* 0x0000003c20267c11 */ /* 0x000fc8000f8408ff */
        /* <DEDUP_REMOVED lines=19> */
.L_x_4798:
[----:B------:R-:W-:Y:S05]  /*a7b0*/  BSYNC B0 ;  /* 0x0000000000007941 */ /* 0x000fea0003800000 */
.L_x_4797:
[----:B------:R-:W-:Y:S01]  /*a7c0*/  ISETP.GE.AND P2, PT, R218, R31, PT ;  /* 0x0000001fda00720c */ /* 0x000fe20003f46270 */
[----:B------:R-:W-:-:S12]  /*a7d0*/  BSSY B0, `(.L_x_4799) ;  /* 0x000001f000007945 */ /* 0x000fd80003800000 */
[----:B------:R-:W-:Y:S05]  /*a7e0*/  @P2 BRA `(.L_x_4800) ;  /* 0x0000000000742947 */ /* 0x000fea0003800000 */
[----:B------:R-:W-:Y:S01]  /*a7f0*/  IADD3 R31, P2, R36, 0x40, RZ ;  /* 0x00000040241f7810 */ /* 0x000fe20007f5e0ff */
[----:B0-2---:R-:W-:Y:S01]  /*a800*/  IMAD.MOV.U32 R32, RZ, RZ, R104 ;  /* 0x000000ffff207224 */ /* 0x005fe200078e0068 */
[----:B------:R-:W-:Y:S01]  /*a810*/  ULDC UR4, c[0x0][0x2f4] ;  /* 0x0000bd0000047ab9 */ /* 0x000fe20000000800 */
[----:B------:R-:W-:Y:S02]  /*a820*/  IMAD.MOV.U32 R33, RZ, RZ, R28 ;  /* 0x000000ffff217224 */ /* 0x000fe400078e001c */
[----:B------:R-:W-:Y:S02]  /*a830*/  IMAD.X R36, RZ, RZ, R37, P2 ;  /* 0x000000ffff247224 */ /* 0x000fe400010e0625 */
[----:B------:R-:W-:-:S04]  /*a840*/  IMAD.WIDE.U32 R32, R31, UR44, R32 ;  /* 0x0000002c1f207c25 */ /* 0x000fc8000f8e0020 */
[----:B------:R-:W-:-:S04]  /*a850*/  IMAD R36, R36, UR44, RZ ;  /* 0x0000002c24247c24 */ /* 0x000fc8000f8e02ff */
[----:B------:R-:W-:Y:S01]  /*a860*/  IMAD R31, R31, UR45, R36 ;  /* 0x0000002d1f1f7c24 */ /* 0x000fe2000f8e0224 */
[----:B------:R-:W-:-:S04]  /*a870*/  LEA R36, P2, R32, UR60, 0x1 ;  /* 0x0000003c20247c11 */ /* 0x000fc8000f8408ff */
[----:B------:R-:W-:-:S04]  /*a880*/  IADD3 R31, R33, R31, RZ ;  /* 0x0000001f211f7210 */ /* 0x000fc80007ffe0ff */
        /* <DEDUP_REMOVED lines=19> */
.L_x_4800:
[----:B------:R-:W-:Y:S05]  /*a9c0*/  BSYNC B0 ;  /* 0x0000000000007941 */ /* 0x000fea0003800000 */
.L_x_4799:
[----:B------:R-:W-:Y:S01]  /*a9d0*/  @!PT LDS RZ, [RZ] ;  /* 0x00000000fffff984 */ /* 0x000fe20000000800 */
[----:B------:R-:W-:Y:S01]  /*a9e0*/  @!PT LDS RZ, [RZ] ;  /* 0x00000000fffff984 */ /* 0x000fe20000000800 */
[----:B------:R-:W-:Y:S01]  /*a9f0*/  @!PT LDS RZ, [RZ] ;  /* 0x00000000fffff984 */ /* 0x000fe20000000800 */
[----:B------:R-:W-:Y:S01]  /*aa00*/  @!PT LDS RZ, [RZ] ;  /* 0x00000000fffff984 */ /* 0x000fe20000000800 */
[----:B------:R4:W-:Y:S06]  /*aa10*/  MEMBAR.ALL.CTA ;  /* 0x0000000000007992 */ /* 0x0009ec0000008000 */
[----:B----4-:R-:W4:Y:S01]  /*aa20*/  FENCE.VIEW.ASYNC.S ;  /* 0x00000000000073c6 */ /* 0x010f220000000000 */
[----:B-1----:R-:W-:Y:S01]  /*aa30*/  @!P3 VIADD R88, R88, 0x308c0 ;  /* 0x000308c05858b836 */ /* 0x002fe20000000000 */
[----:B----4-:R1:W-:Y:S01]  /*aa40*/  BAR.SYNC.DEFER_BLOCKING R176, 0x80 ;  /* 0x000200b00000751d */ /* 0x0103e20000010000 */
[----:B------:R-:W-:Y:S01]  /*aa50*/  LOP3.LUT P4, RZ, R18, 0x2, RZ, 0xc0, !PT ;  /* 0x0000000212ff7812 */ /* 0x000fe2000788c0ff */
[----:B------:R-:W-:-:S02]  /*aa60*/  VIADD R16, R16, 0x1 ;  /* 0x0000000110107836 */ /* 0x000fc40000000000 */
[----:B------:R-:W-:Y:S02]  /*aa70*/  @!P3 PRMT R88, RZ, 0x654, R88 ;  /* 0x00000654ff58b816 */ /* 0x000fe40000000058 */
[----:B------:R-:W-:Y:S02]  /*aa80*/  PLOP3.LUT P2, PT, PT, PT, PT, 0x8, 0x0 ;  /* 0x000000000000781c */ /* 0x000fe40003f4e170 */
[----:B------:R1:W-:Y:S01]  /*aa90*/  @!P3 SYNCS.ARRIVE.TRANS64.RED.A1T0 RZ, [R88+URZ], RZ ;  /* 0x000000ff58ffb9a7 */ /* 0x0003e2000810043f */
[----:B------:R-:W-:-:S04]  /*aaa0*/  ISETP.NE.AND P3, PT, R16, 0x2, PT ;  /* 0x000000021000780c */ /* 0x000fc80003f65270 */
[----:B------:R-:W-:Y:S02]  /*aab0*/  SEL R29, RZ, 0x1, P3 ;  /* 0x00000001ff1d7807 */ /* 0x000fe40001800000 */
[----:B------:R-:W-:Y:S02]  /*aac0*/  SEL R16, R16, RZ, P3 ;  /* 0x000000ff10107207 */ /* 0x000fe40001800000 */
[----:B------:R-:W-:Y:S01]  /*aad0*/  LOP3.LUT R200, R200, R29, RZ, 0x3c, !PT ;  /* 0x0000001dc8c87212 */ /* 0x000fe200078e3cff */
[----:B-1----:R-:W-:Y:S06]  /*aae0*/  @P4 BRA `(.L_x_4801) ;  /* 0xffffff8000b84947 */ /* 0x002fec000383ffff */
.L_x_4697:
[----:B------:R-:W1:Y:S01]  /*aaf0*/  LDC R0, c[0x0][0x448] ;  /* 0x00011200ff007b82 */ /* 0x000e620000000800 */
[----:B------:R-:W-:Y:S01]  /*ab00*/  IADD3 R7, R196, 0x1, -R195 ;  /* 0x00000001c4077810 */ /* 0x000fe20007ffe8c3 */
[----:B------:R-:W-:Y:S06]  /*ab10*/  BSSY B0, `(.L_x_4802) ;  /* 0x000000d000007945 */ /* 0x000fec0003800000 */
[----:B------:R-:W4:Y:S01]  /*ab20*/  LDC.64 R4, c[0x0][0x9e0] ;  /* 0x00027800ff047b82 */ /* 0x000f220000000a00 */
[----:B-1----:R-:W-:Y:S01]  /*ab30*/  ISETP.NE.AND P1, PT, R0, 0x1, PT ;  /* 0x000000010000780c */ /* 0x002fe20003f25270 */
[----:B------:R-:W-:Y:S01]  /*ab40*/  VIADD R0, R211, 0x7f ;  /* 0x0000007fd3007836 */ /* 0x000fe20000000000 */
[----:B----4-:R-:W-:-:S11]  /*ab50*/  ISETP.GE.AND P3, PT, R5, 0x1, PT ;  /* 0x000000010500780c */ /* 0x010fd60003f66270 */
[----:B------:R-:W1:Y:S08]  /*ab60*/  @P1 LDC R3, c[0x0][0x44c] ;  /* 0x00011300ff031b82 */ /* 0x000e700000000800 */
[----:B------:R-:W4:Y:S01]  /*ab70*/  @P1 LDC R6, c[0x0][0x450] ;  /* 0x00011400ff061b82 */ /* 0x000f220000000800 */
[----:B-1----:R-:W-:-:S05]  /*ab80*/  @P1 IMAD.HI.U32 R3, R0, R3, RZ ;  /* 0x0000000300031227 */ /* 0x002fca00078e00ff */
[----:B----4-:R-:W-:-:S05]  /*ab90*/  @P1 SHF.R.U32.HI R0, RZ, R6, R3 ;  /* 0x00000006ff001219 */ /* 0x010fca0000011603 */
[----:B------:R-:W-:Y:S01]  /*aba0*/  IMAD.IADD R3, R7, 0x1, R0 ;  /* 0x0000000107037824 */ /* 0x000fe200078e0200 */
[----:B------:R-:W-:Y:S06]  /*abb0*/  @P2 BRA `(.L_x_4803) ;  /* 0x0000000000082947 */ /* 0x000fec0003800000 */
[----:B------:R-:W1:Y:S02]  /*abc0*/  FENCE.VIEW.ASYNC.G ;  /* 0x00000000000073c6 */ /* 0x000e640000000100 */
[----:B-1----:R-:W-:Y:S06]  /*abd0*/  BAR.ARV 0xc, 0x180 ;  /* 0x0306000000007b1d */ /* 0x002fec0000002000 */
.L_x_4803:
[----:B------:R-:W-:Y:S05]  /*abe0*/  BSYNC B0 ;  /* 0x0000000000007941 */ /* 0x000fea0003800000 */
.L_x_4802:
        /* <DEDUP_REMOVED lines=13> */
.L_x_4806:
[----:B------:R-:W-:-:S13]  /*acc0*/  ISETP.NE.AND P0, PT, R5, 0x1, PT ;  /* 0x000000010500780c */ /* 0x000fda0003f05270 */
[----:B------:R-:W1:Y:S02]  /*acd0*/  @P0 LDC.64 R6, c[0x0][0x9e8] ;  /* 0x00027a00ff060b82 */ /* 0x000e640000000a00 */
[----:B-1----:R-:W-:-:S05]  /*ace0*/  @P0 IMAD.HI.U32 R6, R0, R6, RZ ;  /* 0x0000000600060227 */ /* 0x002fca00078e00ff */
[----:B------:R-:W-:-:S07]  /*acf0*/  @P0 SHF.R.U32.HI R0, RZ, R7, R6 ;  /* 0x00000007ff000219 */ /* 0x000fce0000011606 */
.L_x_4807:
[----:B------:R-:W-:Y:S05]  /*ad00*/  BSYNC B0 ;  /* 0x0000000000007941 */ /* 0x000fea0003800000 */
.L_x_4805:
[----:B------:R-:W-:-:S05]  /*ad10*/  IMAD R3, R0, R5, R5 ;  /* 0x0000000500037224 */ /* 0x000fca00078e0205 */
[----:B------:R-:W-:-:S07]  /*ad20*/  VIMNMX R4, R4, R3, PT ;  /* 0x0000000304047248 */ /* 0x000fce0003fe0100 */
.L_x_4804:
[----:B------:R-:W1:Y:S01]  /*ad30*/  @P1 LDC R0, c[0x0][0x44c] ;  /* 0x00011300ff001b82 */ /* 0x000e620000000800 */
[----:B------:R-:W-:Y:S01]  /*ad40*/  IADD3 R4, R4, 0x5f, RZ ;  /* 0x0000005f04047810 */ /* 0x000fe20007ffe0ff */
[----:B------:R-:W-:-:S04]  /*ad50*/  ULDC UR4, c[0x0][0x9dc] ;  /* 0x0002770000047ab9 */ /* 0x000fc80000000800 */
[----:B------:R-:W-:Y:S02]  /*ad60*/  IMAD.HI R4, R4, 0x2aaaaaab, RZ ;  /* 0x2aaaaaab04047827 */ /* 0x000fe400078e02ff */
[----:B------:R-:W4:Y:S03]  /*ad70*/  @P1 LDC R7, c[0x0][0x450] ;  /* 0x00011400ff071b82 */ /* 0x000f260000000800 */
[----:B------:R-:W-:-:S04]  /*ad80*/  SHF.R.U32.HI R3, RZ, 0x1f, R4 ;  /* 0x0000001fff037819 */ /* 0x000fc80000011604 */
[----:B------:R-:W-:-:S04]  /*ad90*/  LEA.HI.SX32 R3, R4, R3, 0x1c ;  /* 0x0000000304037211 */ /* 0x000fc800078fe2ff */
[----:B------:R-:W-:Y:S01]  /*ada0*/  VIMNMX R72, R152, R3, PT ;  /* 0x0000000398487248 */ /* 0x000fe20003fe0100 */
[----:B-1----:R-:W-:-:S04]  /*adb0*/  @P1 IMAD.HI.U32 R6, R211, R0, RZ ;  /* 0x00000000d3061227 */ /* 0x002fc800078e00ff */
[----:B------:R-:W-:Y:S01]  /*adc0*/  IMAD.MOV.U32 R0, RZ, RZ, R211 ;  /* 0x000000ffff007224 */ /* 0x000fe200078e00d3 */
[----:B----4-:R-:W-:-:S05]  /*add0*/  @P1 SHF.R.U32.HI R0, RZ, R7, R6 ;  /* 0x00000007ff001219 */ /* 0x010fca0000011606 */
        /* <DEDUP_REMOVED lines=13> */
.L_x_4810:
[----:B------:R-:W-:-:S13]  /*aeb0*/  ISETP.NE.AND P0, PT, R5, 0x1, PT ;  /* 0x000000010500780c */ /* 0x000fda0003f05270 */
[----:B------:R-:W1:Y:S02]  /*aec0*/  @P0 LDC.64 R6, c[0x0][0x9e8] ;  /* 0x00027a00ff060b82 */ /* 0x000e640000000a00 */
[----:B-1----:R-:W-:-:S05]  /*aed0*/  @P0 IMAD.HI.U32 R4, R0, R6, RZ ;  /* 0x0000000600040227 */ /* 0x002fca00078e00ff */
[----:B------:R-:W-:-:S07]  /*aee0*/  @P0 SHF.R.U32.HI R0, RZ, R7, R4 ;  /* 0x00000007ff000219 */ /* 0x000fce0000011604 */
.L_x_4811:
[----:B------:R-:W-:Y:S05]  /*aef0*/  BSYNC B0 ;  /* 0x0000000000007941 */ /* 0x000fea0003800000 */
.L_x_4809:
[----:B------:R-:W-:-:S05]  /*af00*/  IMAD R0, R0, R5, RZ ;  /* 0x0000000500007224 */ /* 0x000fca00078e02ff */
[----:B------:R-:W-:-:S07]  /*af10*/  VIMNMX R3, R3, R0, !PT ;  /* 0x0000000003037248 */ /* 0x000fce0007fe0100 */
.L_x_4808:
[----:B------:R-:W-:Y:S01]  /*af20*/  IMAD.HI R3, R3, 0x2aaaaaab, RZ ;  /* 0x2aaaaaab03037827 */ /* 0x000fe200078e02ff */
[----:B------:R-:W-:Y:S04]  /*af30*/  BSSY B0, `(.L_x_4812) ;  /* 0x0000026000007945 */ /* 0x000fe80003800000 */
        /* <DEDUP_REMOVED lines=11> */
[----:B------:R-:W1:Y:S01]  /*aff0*/  I2F.RP R3, R6 ;  /* 0x0000000600037306 */ /* 0x000e620000209400 */
[----:B------:R-:W-:Y:S02]  /*b000*/  IABS R10, R11 ;  /* 0x0000000b000a7213 */ /* 0x000fe40000000000 */
[----:B------:R-:W-:-:S05]  /*b010*/  IMAD.IADD R0, R0, 0x1, -R9 ;  /* 0x0000000100007824 */ /* 0x000fca00078e0a09 */
[----:B------:R-:W-:Y:S02]  /*b020*/  IABS R8, R0 ;  /* 0x0000000000087213 */ /* 0x000fe40000000000 */
[----:B------:R-:W-:-:S04]  /*b030*/  LOP3.LUT R0, R0, R11, RZ, 0x3c, !PT ;  /* 0x0000000b00007212 */ /* 0x000fc800078e3cff */
[----:B------:R-:W-:Y:S01]  /*b040*/  ISETP.GE.AND P2, PT, R0, RZ, PT ;  /* 0x000000ff0000720c */ /* 0x000fe20003f46270 */
[----:B-1----:R-:W1:Y:S02]  /*b050*/  MUFU.RCP R3, R3 ;  /* 0x0000000300037308 */ /* 0x002e640000001000 */
[----:B-1----:R-:W-:Y:S01]  /*b060*/  VIADD R4, R3, 0xffffffe ;  /* 0x0ffffffe03047836 */ /* 0x002fe20000000000 */
[----:B------:R-:W-:-:S05]  /*b070*/  IADD3 R3, RZ, -R10, RZ ;  /* 0x8000000aff037210 */ /* 0x000fca0007ffe0ff */
[----:B------:R1:W4:Y:S02]  /*b080*/  F2I.FTZ.U32.TRUNC.NTZ R5, R4 ;  /* 0x0000000400057305 */ /* 0x000324000021f000 */
[----:B-1----:R-:W-:Y:S02]  /*b090*/  IMAD.MOV.U32 R4, RZ, RZ, RZ ;  /* 0x000000ffff047224 */ /* 0x002fe400078e00ff */
[----:B----4-:R-:W-:-:S04]  /*b0a0*/  IMAD.MOV R7, RZ, RZ, -R5 ;  /* 0x000000ffff077224 */ /* 0x010fc800078e0a05 */
        /* <DEDUP_REMOVED lines=14> */
.L_x_4813:
[----:B------:R-:W-:Y:S05]  /*b190*/  BSYNC B0 ;  /* 0x0000000000007941 */ /* 0x000fea0003800000 */
.L_x_4812:
[-C--:B------:R-:W-:Y:S01]  /*b1a0*/  IMAD R212, R220, R3.reuse, R9 ;  /* 0x00000003dcd47224 */ /* 0x080fe200078e0209 */
[----:B------:R-:W-:Y:S02]  /*b1b0*/  PLOP3.LUT P0, PT, PT, PT, PT, 0x80, 0x0 ;  /* 0x000000000000781c */ /* 0x000fe40003f0f070 */
[----:B------:R-:W-:Y:S02]  /*b1c0*/  CS2R R4, SRZ ;  /* 0x0000000000047805 */ /* 0x000fe4000001ff00 */
        /* <DEDUP_REMOVED lines=42> */
[----:B--2---:R-:W-:Y:S02]  /*b470*/  CS2R R38, SRZ ;  /* 0x0000000000267805 */ /* 0x004fe4000001ff00 */
[----:B---3--:R-:W-:Y:S02]  /*b480*/  CS2R R36, SRZ ;  /* 0x0000000000247805 */ /* 0x008fe4000001ff00 */
[----:B------:R-:W-:Y:S02]  /*b490*/  CS2R R34, SRZ ;  /* 0x0000000000227805 */ /* 0x000fe4000001ff00 */
[----:B0-----:R-:W-:-:S02]  /*b4a0*/  CS2R R32, SRZ ;  /* 0x0000000000207805 */ /* 0x001fc4000001ff00 */
[----:B------:R-:W-:Y:S02]  /*b4b0*/  CS2R R30, SRZ ;  /* 0x00000000001e7805 */ /* 0x000fe4000001ff00 */
[----:B------:R-:W-:Y:S02]  /*b4c0*/  CS2R R28, SRZ ;  /* 0x00000000001c7805 */ /* 0x000fe4000001ff00 */
[----:B------:R-:W-:Y:S02]  /*b4d0*/  CS2R R26, SRZ ;  /* 0x00000000001a7805 */ /* 0x000fe4000001ff00 */
[----:B------:R-:W-:Y:S01]  /*b4e0*/  CS2R R24, SRZ ;  /* 0x0000000000187805 */ /* 0x000fe2000001ff00 */
[----:B------:R-:W-:Y:S06]  /*b4f0*/  @!P1 BRA `(.L_x_4814) ;  /* 0x00000158006c9947 */ /* 0x000fec0003800000 */
[----:B------:R-:W2:Y:S01]  /*b500*/  LDL R0, [R1+0x40] ;  /* 0x0000400001007983 */ /* 0x000ea20000100800 */
[----:B------:R-:W0:Y:S02]  /*b510*/  S2R R40, SR_TID.X ;  /* 0x0000000000287919 */ /* 0x000e240000002100 */
[----:B0-----:R-:W-:-:S04]  /*b520*/  IADD3 R40, R40, -0x80, RZ ;  /* 0xffffff8028287810 */ /* 0x001fc80007ffe0ff */
[----:B------:R-:W-:Y:S02]  /*b530*/  SHF.R.S32.HI R41, RZ, 0x1f, R40 ;  /* 0x0000001fff297819 */ /* 0x000fe40000011428 */
[----:B--2---:R-:W-:Y:S02]  /*b540*/  R2UR UR4, R0 ;  /* 0x00000000000472ca */ /* 0x004fe400000e0000 */
[----:B------:R-:W-:-:S04]  /*b550*/  LEA.HI R0, R41, R40, RZ, 0x7 ;  /* 0x0000002829007211 */ /* 0x000fc800078f38ff */
[----:B------:R-:W-:-:S06]  /*b560*/  SHF.R.S32.HI R0, RZ, 0x7, R0 ;  /* 0x00000007ff007819 */ /* 0x000fcc0000011400 */
[----:B------:R-:W0:Y:S01]  /*b570*/  SHFL.IDX PT, R0, R0, RZ, 0x1f ;  /* 0x00001fff00007589 */ /* 0x000e2200000e0000 */
[----:B------:R-:W-:-:S06]  /*b580*/  ULOP3.LUT UP0, URZ, UR4, 0x1bf, URZ, 0xc0, !UPT ;  /* 0x000001bf043f7892 */ /* 0x000fcc000f80c03f */
[----:B------:R-:W-:Y:S02]  /*b590*/  PLOP3.LUT P0, PT, PT, PT, UP0, 0x80, 0x0 ;  /* 0x000000000000781c */ /* 0x000fe40003f0f008 */
        /* <DEDUP_REMOVED lines=22> */
[----:B-1---5:R-:W-:Y:S05]  /*b700*/  CALL.ABS.NOINC R14 ;  /* 0x000000000e007343 */ /* 0x022fea0003c00000 */
.L_x_4815:
        /* <DEDUP_REMOVED lines=12> */
.L_x_4819:
[----:B-1----:R1:W2:Y:S02]  /*b7d0*/  SYNCS.PHASECHK.TRANS64.TRYWAIT P0, [R2+URZ+0x30800], R3 ;  /* 0x03080003020075a7 */ /* 0x0022a4000800017f */
[----:B--2---:R-:W-:Y:S05]  /*b7e0*/  @!P0 NANOSLEEP.SYNCS 0x989680 ;  /* 0x009896800000895d */ /* 0x004fea0003900000 */
[----:B------:R-:W2:Y:S02]  /*b7f0*/  @!P0 SYNCS.PHASECHK.TRANS64 P0, [R2+URZ+0x30800], R3 ;  /* 0x03080003020085a7 */ /* 0x000ea4000800007f */
[----:B--2---:R-:W-:Y:S05]  /*b800*/  @!P0 BRA `(.L_x_4819) ;  /* 0xfffffffc00f08947 */ /* 0x004fea000383ffff */
.L_x_4818:
[----:B------:R-:W-:Y:S05]  /*b810*/  BSYNC B0 ;  /* 0x0000000000007941 */ /* 0x000fea0003800000 */
.L_x_4817:
[----:B------:R-:W-:Y:S05]  /*b820*/  BRA `(.L_x_4820) ;  /* 0x0000006c00bc7947 */ /* 0x000fea0003800000 */
.L_x_4816:
[----:B------:R-:W2:Y:S01]  /*b830*/  LDL R0, [R1+0x40] ;  /* 0x0000400001007983 */ /* 0x000ea20000100800 */
[----:B------:R-:W-:Y:S02]  /*b840*/  ULDC.64 UR6, c[0x0][0x408] ;  /* 0x0001020000067ab9 */ /* 0x000fe40000000a00 */
[----:B-----5:R-:W-:Y:S01]  /*b850*/  IMAD.WIDE.U32 R24, R147, UR6, RZ ;  /* 0x0000000693187c25 */ /* 0x020fe2000f8e00ff */
[----:B--2---:R-:W-:Y:S02]  /*b860*/  R2UR UR4, R0 ;  /* 0x00000000000472ca */ /* 0x004fe400000e0000 */
[----:B------:R-:W-:-:S11]  /*b870*/  SHF.R.S32.HI R0, RZ, 0x1f, R147 ;  /* 0x0000001fff007819 */ /* 0x000fd60000011493 */
[----:B------:R-:W-:-:S03]  /*b880*/  ULOP3.LUT UP0, URZ, UR4, 0x3ff, URZ, 0xc0, !UPT ;  /* 0x000003ff043f7892 */ /* 0x000fc6000f80c03f */
[----:B------:R-:W-:Y:S02]  /*b890*/  ULDC.64 UR4, c[0x0][0x3f8] ;  /* 0x0000fe0000047ab9 */ /* 0x000fe40000000a00 */
[C---:B------:R-:W-:Y:S01]  /*b8a0*/  IMAD R4, R0.reuse, UR4, RZ ;  /* 0x0000000400047c24 */ /* 0x040fe2000f8e02ff */
[----:B------:R-:W-:Y:S01]  /*b8b0*/  PLOP3.LUT P0, PT, PT, PT, UP0, 0x80, 0x0 ;  /* 0x000000000000781c */ /* 0x000fe20003f0f008 */
[----:B------:R-:W-:Y:S02]  /*b8c0*/  IMAD R0, R0, UR6, RZ ;  /* 0x0000000600007c24 */ /* 0x000fe4000f8e02ff */
[----:B------:R-:W-:-:S04]  /*b8d0*/  IMAD.WIDE.U32 R26, R147, UR4, RZ ;  /* 0x00000004931a7c25 */ /* 0x000fc8000f8e00ff */
[C---:B------:R-:W-:Y:S02]  /*b8e0*/  IMAD R29, R147.reuse, UR5, R4 ;  /* 0x00000005931d7c24 */ /* 0x040fe4000f8e0204 */
[----:B------:R-:W-:Y:S02]  /*b8f0*/  IMAD R31, R147, UR7, R0 ;  /* 0x00000007931f7c24 */ /* 0x000fe4000f8e0200 */
[----:B------:R-:W-:Y:S02]  /*b900*/  IMAD.IADD R29, R29, 0x1, R27 ;  /* 0x000000011d1d7824 */ /* 0x000fe400078e021b */
[----:B------:R-:W-:Y:S01]  /*b910*/  IMAD.IADD R31, R31, 0x1, R25 ;  /* 0x000000011f1f7824 */ /* 0x000fe200078e0219 */
        /* <DEDUP_REMOVED lines=17> */
.L_x_4821:
[----:B------:R-:W-:Y:S01]  /*ba30*/  ULDC.U8 UR4, c[0x0][0x410] ;  /* 0x0001040000047ab9 */ /* 0x000fe20000000000 */
[----:B------:R-:W-:Y:S01]  /*ba40*/  BSSY B0, `(.L_x_4822) ;  /* 0x00006c5000007945 */ /* 0x000fe20003800000 */
[----:B------:R-:W-:Y:S01]  /*ba50*/  ISETP.NE.AND P0, PT, RZ, UR4, PT ;  /* 0x00000004ff007c0c */ /* 0x000fe2000bf05270 */
[----:B------:R-:W-:-:S12]  /*ba60*/  IMAD.IADD R64, R194, 0x1, R211 ;  /* 0x00000001c2407824 */ /* 0x000fd800078e02d3 */
[----:B------:R-:W-:Y:S05]  /*ba70*/  @!P0 BRA `(.L_x_4823) ;  /* 0x0000003400788947 */ /* 0x000fea0003800000 */
[----:B------:R-:W0:Y:S01]  /*ba80*/  LDC R10, c[0x0][0x448] ;  /* 0x00011200ff0a7b82 */ /* 0x000e220000000800 */
[----:B------:R-:W-:Y:S01]  /*ba90*/  LEA R3, R221, R64, 0x6 ;  /* 0x00000040dd037211 */ /* 0x000fe200078e30ff */
[----:B------:R-:W-:Y:S01]  /*baa0*/  ULDC.64 UR4, c[0x0][0x3f8] ;  /* 0x0000fe0000047ab9 */ /* 0x000fe20000000a00 */
[----:B------:R-:W-:Y:S01]  /*bab0*/  ULDC.64 UR6, c[0x0][0x408] ;  /* 0x0001020000067ab9 */ /* 0x000fe20000000a00 */
[----:B------:R-:W-:Y:S01]  /*bac0*/  IMAD.MOV.U32 R4, RZ, RZ, R26 ;  /* 0x000000ffff047224 */ /* 0x000fe200078e001a */
[----:B------:R-:W-:Y:S01]  /*bad0*/  SHF.R.S32.HI R70, RZ, 0x1f, R203 ;  /* 0x0000001fff467819 */ /* 0x000fe200000114cb */
[----:B------:R-:W-:Y:S01]  /*bae0*/  IMAD.MOV.U32 R6, RZ, RZ, R24 ;  /* 0x000000ffff067224 */ /* 0x000fe200078e0018 */
[----:B------:R-:W-:Y:S01]  /*baf0*/  SHF.R.S32.HI R66, RZ, 0x1f, R201 ;  /* 0x0000001fff427819 */ /* 0x000fe200000114c9 */
[----:B------:R-:W-:Y:S01]  /*bb00*/  IMAD.MOV.U32 R7, RZ, RZ, R31 ;  /* 0x000000ffff077224 */ /* 0x000fe200078e001f */
[----:B------:R-:W-:Y:S02]  /*bb10*/  SHF.R.S32.HI R73, RZ, 0x1f, R206 ;  /* 0x0000001fff497819 */ /* 0x000fe400000114ce */
[----:B------:R-:W-:-:S02]  /*bb20*/  SHF.R.S32.HI R65, RZ, 0x1f, R202 ;  /* 0x0000001fff417819 */ /* 0x000fc400000114ca */
[----:B------:R-:W-:Y:S02]  /*bb30*/  SHF.R.S32.HI R67, RZ, 0x1f, R204 ;  /* 0x0000001fff437819 */ /* 0x000fe400000114cc */
[----:B0-----:R-:W-:-:S13]  /*bb40*/  ISETP.NE.AND P0, PT, R10, 0x1, PT ;  /* 0x000000010a00780c */ /* 0x001fda0003f05270 */
[----:B------:R-:W0:Y:S08]  /*bb50*/  @P0 LDC R0, c[0x0][0x44c] ;  /* 0x00011300ff000b82 */ /* 0x000e300000000800 */
[----:B------:R-:W1:Y:S01]  /*bb60*/  @P0 LDC R5, c[0x0][0x450] ;  /* 0x00011400ff050b82 */ /* 0x000e620000000800 */
[----:B0-----:R-:W-:-:S05]  /*bb70*/  @P0 IMAD.HI.U32 R0, R3, R0, RZ ;  /* 0x0000000003000227 */ /* 0x001fca00078e00ff */
[----:B-1----:R-:W-:Y:S01]  /*bb80*/  @P0 SHF.R.U32.HI R3, RZ, R5, R0 ;  /* 0x00000005ff030219 */ /* 0x002fe20000011600 */
[----:B------:R-:W-:-:S03]  /*bb90*/  IMAD.MOV.U32 R5, RZ, RZ, R29 ;  /* 0x000000ffff057224 */ /* 0x000fc600078e001d */
[----:B------:R-:W-:Y:S01]  /*bba0*/  SHF.R.S32.HI R0, RZ, 0x1f, R3 ;  /* 0x0000001fff007819 */ /* 0x000fe20000011403 */
[----:B------:R-:W-:-:S04]  /*bbb0*/  IMAD.WIDE.U32 R4, R3, UR4, R4 ;  /* 0x0000000403047c25 */ /* 0x000fc8000f8e0004 */
[C---:B------:R-:W-:Y:S02]  /*bbc0*/  IMAD R8, R0.reuse, UR4, RZ ;  /* 0x0000000400087c24 */ /* 0x040fe4000f8e02ff */
[----:B------:R-:W-:Y:S02]  /*bbd0*/  IMAD R0, R0, UR6, RZ ;  /* 0x0000000600007c24 */ /* 0x000fe4000f8e02ff */
[C---:B------:R-:W-:Y:S01]  /*bbe0*/  IMAD R9, R3.reuse, UR5, R8 ;  /* 0x0000000503097c24 */ /* 0x040fe2000f8e0208 */
[----:B------:R-:W-:Y:S01]  /*bbf0*/  ULDC.64 UR4, c[0x0][0x3e8] ;  /* 0x0000fa0000047ab9 */ /* 0x000fe20000000a00 */
[----:B------:R-:W-:-:S04]  /*bc00*/  IMAD.WIDE.U32 R6, R3, UR6, R6 ;  /* 0x0000000603067c25 */ /* 0x000fc8000f8e0006 */
        /* <DEDUP_REMOVED lines=14> */
.L_x_5177:
        /* <DEDUP_REMOVED lines=16> */
[----:B------:R-:W-:Y:S01]  /*bdf0*/  ULDC UR4, c[0x0][0x3f4] ;  /* 0x0000fd0000047ab9 */ /* 0x000fe20000000800 */
[----:B------:R-:W-:Y:S02]  /*be00*/  CS2R R60, SRZ ;  /* 0x00000000003c7805 */ /* 0x000fe4000001ff00 */
[----:B------:R-:W-:Y:S02]  /*be10*/  ISETP.GE.AND P3, PT, R204, UR4, PT ;  /* 0x00000004cc007c0c */ /* 0x000fe4000bf66270 */
[----:B------:R-:W-:Y:S02]  /*be20*/  CS2R R58, SRZ ;  /* 0x00000000003a7805 */ /* 0x000fe4000001ff00 */
[----:B------:R-:W-:Y:S02]  /*be30*/  ISETP.GE.AND P2, PT, R202, UR4, PT ;  /* 0x00000004ca007c0c */ /* 0x000fe4000bf46270 */
[----:B------:R-:W-:Y:S02]  /*be40*/  ISETP.GE.AND P1, PT, R203, UR4, PT ;  /* 0x00000004cb007c0c */ /* 0x000fe4000bf26270 */
[----:B------:R-:W-:-:S02]  /*be50*/  ISETP.GE.AND P0, PT, R201, UR4, PT ;  /* 0x00000004c9007c0c */ /* 0x000fc4000bf06270 */
[----:B------:R-:W-:-:S03]  /*be60*/  ISETP.GE.AND P4, PT, R192, UR4, PT ;  /* 0x00000004c0007c0c */ /* 0x000fc6000bf86270 */
[C---:B------:R-:W-:Y:S01]  /*be70*/  @!P3 IMAD.SHL.U32 R31, R204.reuse, 0x2, RZ ;  /* 0x00000002cc1fb824 */ /* 0x040fe200078e00ff */
[----:B------:R-:W-:-:S03]  /*be80*/  @!P3 SHF.L.U64.HI R4, R204, 0x1, R67 ;  /* 0x00000001cc04b819 */ /* 0x000fc60000010243 */
[----:B------:R-:W-:Y:S02]  /*be90*/  @!P2 SHF.L.U32 R27, R202, 0x1, RZ ;  /* 0x00000001ca1ba819 */ /* 0x000fe400000006ff */
[----:B------:R-:W-:Y:S01]  /*bea0*/  @!P1 IMAD.SHL.U32 R21, R203, 0x2, RZ ;  /* 0x00000002cb159824 */ /* 0x000fe200078e00ff */
[-C--:B--2---:R-:W-:Y:S01]  /*beb0*/  @!P3 IADD3 R32, P6, R6, R31.reuse, RZ ;  /* 0x0000001f0620b210 */ /* 0x084fe20007fde0ff */
[C---:B------:R-:W-:Y:S01]  /*bec0*/  @!P0 IMAD.SHL.U32 R11, R201.reuse, 0x2, RZ ;  /* 0x00000002c90b8824 */ /* 0x040fe200078e00ff */
[----:B----4-:R-:W-:Y:S01]  /*bed0*/  @!P3 IADD3 R30, P5, R14, R31, RZ ;  /* 0x0000001f0e1eb210 */ /* 0x010fe20007fbe0ff */
[----:B-1----:R-:W-:Y:S01]  /*bee0*/  @!P4 IMAD.WIDE R34, R192, 0x2, R6 ;  /* 0x00000002c022c825 */ /* 0x002fe200078e0206 */
[----:B------:R-:W-:Y:S02]  /*bef0*/  @!P2 SHF.L.U64.HI R8, R202, 0x1, R65 ;  /* 0x00000001ca08a819 */ /* 0x000fe40000010241 */
[----:B------:R-:W-:Y:S01]  /*bf00*/  @!P0 SHF.L.U64.HI R38, R201, 0x1, R66 ;  /* 0x00000001c9268819 */ /* 0x000fe20000010242 */
[--C-:B------:R-:W-:Y:S01]  /*bf10*/  @!P3 IMAD.X R33, R7, 0x1, R4.reuse, P6 ;  /* 0x000000010721b824 */ /* 0x100fe200030e0604 */
[-C--:B------:R-:W-:Y:S01]  /*bf20*/  @!P2 IADD3 R28, P6, R6, R27.reuse, RZ ;  /* 0x0000001b061ca210 */ /* 0x080fe20007fde0ff */
[----:B---3--:R-:W-:Y:S01]  /*bf30*/  @!P3 IMAD.X R31, R9, 0x1, R4, P5 ;  /* 0x00000001091fb824 */ /* 0x008fe200028e0604 */
[----:B------:R-:W-:Y:S01]  /*bf40*/  @!P2 IADD3 R26, P5, R14, R27, RZ ;  /* 0x0000001b0e1aa210 */ /* 0x000fe20007fbe0ff */
[----:B------:R-:W5:Y:S01]  /*bf50*/  @!P4 LD.E.64 R60, desc[UR46][R34.64] ;  /* 0x0000002e223cc980 */ /* 0x000f62000c101b00 */
[----:B------:R-:W-:Y:S01]  /*bf60*/  @!P1 SHF.L.U64.HI R4, R203, 0x1, R70 ;  /* 0x00000001cb049819 */ /* 0x000fe20000010246 */
[--C-:B------:R-:W-:Y:S01]  /*bf70*/  @!P2 IMAD.X R29, R7, 0x1, R8.reuse, P6 ;  /* 0x00000001071da824 */ /* 0x100fe200030e0608 */
[----:B------:R-:W-:Y:S01]  /*bf80*/  @!P1 IADD3 R24, P6, R6, R21, RZ ;  /* 0x0000001506189210 */ /* 0x000fe20007fde0ff */
[----:B------:R-:W-:Y:S01]  /*bf90*/  @!P2 IMAD.X R27, R9, 0x1, R8, P5 ;  /* 0x00000001091ba824 */ /* 0x000fe200028e0608 */
[----:B------:R-:W-:Y:S01]  /*bfa0*/  ISETP.GE.AND P5, PT, R206, UR4, PT ;  /* 0x00000004ce007c0c */ /* 0x000fe2000bfa6270 */
[----:B------:R-:W-:-:S02]  /*bfb0*/  @!P4 IMAD.MOV.U32 R8, RZ, RZ, R14 ;  /* 0x000000ffff08c224 */ /* 0x000fc400078e000e */
[----:B------:R-:W-:Y:S01]  /*bfc0*/  @!P1 IMAD.X R25, R7, 0x1, R4, P6 ;  /* 0x0000000107199824 */ /* 0x000fe200030e0604 */
[----:B------:R-:W-:Y:S01]  /*bfd0*/  @!P1 IADD3 R20, P6, R14, R21, RZ ;  /* 0x000000150e149210 */ /* 0x000fe20007fde0ff */
[----:B------:R-:W-:-:S03]  /*bfe0*/  @!P4 IMAD.WIDE R36, R192, 0x2, R8 ;  /* 0x00000002c024c825 */ /* 0x000fc600078e0208 */
[----:B------:R-:W-:Y:S02]  /*bff0*/  @!P1 IADD3.X R21, R9, R4, RZ, P6, !PT ;  /* 0x0000000409159210 */ /* 0x000fe400037fe4ff */
[-C--:B------:R-:W-:Y:S01]  /*c000*/  @!P0 IADD3 R12, P6, R6, R11.reuse, RZ ;  /* 0x0000000b060c8210 */ /* 0x080fe20007fde0ff */
[----:B------:R1:W5:Y:S02]  /*c010*/  @!P4 LD.E.64 R58, desc[UR46][R36.64] ;  /* 0x0000002e243ac980 */ /* 0x000364000c101b00 */
[----:B------:R-:W-:Y:S02]  /*c020*/  @!P5 IMAD.SHL.U32 R15, R206, 0x2, RZ ;  /* 0x00000002ce0fd824 */ /* 0x000fe400078e00ff */
[----:B------:R-:W-:Y:S01]  /*c030*/  @!P0 IMAD.X R13, R7, 0x1, R38, P6 ;  /* 0x00000001070d8824 */ /* 0x000fe200030e0626 */
[----:B------:R-:W-:Y:S02]  /*c040*/  @!P0 IADD3 R10, P6, R14, R11, RZ ;  /* 0x0000000b0e0a8210 */ /* 0x000fe40007fde0ff */
[----:B------:R-:W-:-:S02]  /*c050*/  @!P5 SHF.L.U64.HI R4, R206, 0x1, R73 ;  /* 0x00000001ce04d819 */ /* 0x000fc40000010249 */
[-C--:B------:R-:W-:Y:S01]  /*c060*/  @!P5 IADD3 R6, P4, R6, R15.reuse, RZ ;  /* 0x0000000f0606d210 */ /* 0x080fe20007f9e0ff */
[----:B------:R-:W-:Y:S01]  /*c070*/  @!P0 IMAD.X R11, R9, 0x1, R38, P6 ;  /* 0x00000001090b8824 */ /* 0x000fe200030e0626 */
[----:B------:R-:W-:Y:S02]  /*c080*/  @!P5 IADD3 R14, P6, R14, R15, RZ ;  /* 0x0000000f0e0ed210 */ /* 0x000fe40007fde0ff */
        /* <DEDUP_REMOVED lines=9> */
[----:B------:R-:W-:Y:S01]  /*c120*/  CS2R R38, SRZ ;  /* 0x0000000000267805 */ /* 0x000fe2000001ff00 */
[--C-:B------:R-:W-:Y:S01]  /*c130*/  @!P5 IMAD.X R7, R7, 0x1, R4.reuse, P4 ;  /* 0x000000010707d824 */ /* 0x100fe200020e0604 */
[----:B------:R1:W5:Y:S01]  /*c140*/  @!P3 LD.E.64 R56, desc[UR46][R32.64] ;  /* 0x0000002e2038b980 */ /* 0x000362000c101b00 */
[----:B------:R-:W-:-:S03]  /*c150*/  @!P5 IMAD.X R15, R9, 0x1, R4, P6 ;  /* 0x00000001090fd824 */ /* 0x000fc600030e0604 */
[----:B------:R1:W5:Y:S04]  /*c160*/  @!P3 LD.E.64 R54, desc[UR46][R30.64] ;  /* 0x0000002e1e36b980 */ /* 0x000368000c101b00 */
[----:B------:R1:W5:Y:S04]  /*c170*/  @!P2 LD.E.64 R52, desc[UR46][R28.64] ;  /* 0x0000002e1c34a980 */ /* 0x000368000c101b00 */
[----:B------:R1:W5:Y:S04]  /*c180*/  @!P2 LD.E.64 R50, desc[UR46][R26.64] ;  /* 0x0000002e1a32a980 */ /* 0x000368000c101b00 */
[----:B------:R1:W5:Y:S04]  /*c190*/  @!P1 LD.E.64 R48, desc[UR46][R24.64] ;  /* 0x0000002e18309980 */ /* 0x000368000c101b00 */
[----:B------:R1:W5:Y:S04]  /*c1a0*/  @!P1 LD.E.64 R46, desc[UR46][R20.64] ;  /* 0x0000002e142e9980 */ /* 0x000368000c101b00 */
[----:B------:R1:W5:Y:S04]  /*c1b0*/  @!P0 LD.E.64 R44, desc[UR46][R12.64] ;  /* 0x0000002e0c2c8980 */ /* 0x000368000c101b00 */
[----:B------:R1:W5:Y:S04]  /*c1c0*/  @!P0 LD.E.64 R42, desc[UR46][R10.64] ;  /* 0x0000002e0a2a8980 */ /* 0x000368000c101b00 */
[----:B------:R1:W5:Y:S04]  /*c1d0*/  @!P5 LD.E.64 R36, desc[UR46][R6.64] ;  /* 0x0000002e0624d980 */ /* 0x000368000c101b00 */
[----:B------:R1:W5:Y:S02]  /*c1e0*/  @!P5 LD.E.64 R38, desc[UR46][R14.64] ;  /* 0x0000002e0e26d980 */ /* 0x000364000c101b00 */
.L_x_4826:
[----:B------:R-:W-:Y:S05]  /*c1f0*/  BSYNC B1 ;  /* 0x0000000000017941 */ /* 0x000fea0003800000 */
.L_x_4825:
[----:B-----5:R-:W-:Y:S01]  /*c200*/  IMAD.MOV.U32 R4, RZ, RZ, R38 ;  /* 0x000000ffff047224 */ /* 0x020fe200078e0026 */
[----:B-12---:R-:W-:Y:S01]  /*c210*/  MOV R6, R39 ;  /* 0x0000002700067202 */ /* 0x006fe20000000f00 */
[----:B------:R-:W-:Y:S01]  /*c220*/  IMAD.MOV.U32 R7, RZ, RZ, R42 ;  /* 0x000000ffff077224 */ /* 0x000fe200078e002a */
[----:B------:R-:W-:Y:S01]  /*c230*/  UMOV UR4, 0xffffffff ;  /* 0xffffffff00047882 */ /* 0x000fe20000000000 */
[----:B------:R-:W-:Y:S01]  /*c240*/  IMAD.MOV.U32 R8, RZ, RZ, R43 ;  /* 0x000000ffff087224 */ /* 0x000fe200078e002b */
[----:B------:R-:W-:Y:S01]  /*c250*/  PRMT R79, R6, 0x5410, R4 ;  /* 0x00005410064f7816 */ /* 0x000fe20000000004 */
[----:B------:R-:W-:Y:S01]  /*c260*/  IMAD.MOV.U32 R4, RZ, RZ, R46 ;  /* 0x000000ffff047224 */ /* 0x000fe200078e002e */
[----:B------:R-:W-:Y:S01]  /*c270*/  CS2R R30, SRZ ;  /* 0x00000000001e7805 */ /* 0x000fe2000001ff00 */
        /* <DEDUP_REMOVED lines=21> */
[----:B------:R-:W-:Y:S01]  /*c3d0*/  PRMT R88, R6, 0x7610, R88 ;  /* 0x0000761006587816 */ /* 0x000fe20000000058 */
[----:B------:R-:W-:Y:S01]  /*c3e0*/  IMAD.MOV.U32 R8, RZ, RZ, R49 ;  /* 0x000000ffff087224 */ /* 0x000fe200078e0031 */
[----:B------:R-:W-:-:S04]  /*c3f0*/  MOV R6, R53 ;  /* 0x0000003500067202 */ /* 0x000fc80000000f00 */
        /* <DEDUP_REMOVED lines=9> */
[----:B0-----:R-:W0:Y:S04]  /*c490*/  SHFL.IDX PT, R5, R5, 0x1, 0x1c1f ;  /* 0x003c1f0005057f89 */ /* 0x001e2800000e0000 */
[----:B------:R1:W2:Y:S04]  /*c4a0*/  SHFL.IDX PT, R4, R3, 0x1, 0x1c1f ;  /* 0x003c1f0003047f89 */ /* 0x0002a800000e0000 */
[----:B------:R-:W0:Y:S04]  /*c4b0*/  SHFL.IDX PT, R63, R63, 0x1, 0x1c1f ;  /* 0x003c1f003f3f7f89 */ /* 0x000e2800000e0000 */
[----:B------:R1:W0:Y:S02]  /*c4c0*/  SHFL.IDX PT, R62, R0, 0x1, 0x1c1f ;  /* 0x003c1f00003e7f89 */ /* 0x00022400000e0000 */
.L_x_5183:
[----:B------:R-:W-:Y:S01]  /*c4d0*/  LEA.HI R40, R41, R40, RZ, 0x2 ;  /* 0x0000002829287211 */ /* 0x000fe200078f10ff */
[----:B------:R-:W-:Y:S01]  /*c4e0*/  VIADD R64, R64, 0x40 ;  /* 0x0000004040407836 */ /* 0x000fe20000000000 */
[----:B------:R-:W-:Y:S01]  /*c4f0*/  BSSY B1, `(.L_x_4828) ;  /* 0x0000056000017945 */ /* 0x000fe20003800000 */
[----:B------:R-:W-:Y:S02]  /*c500*/  CS2R R32, SRZ ;  /* 0x0000000000207805 */ /* 0x000fe4000001ff00 */
[----:B-1----:R-:W-:Y:S02]  /*c510*/  SHF.R.S32.HI R3, RZ, 0x1f, R40 ;  /* 0x0000001fff037819 */ /* 0x002fe40000011428 */
[----:B------:R-:W-:Y:S02]  /*c520*/  CS2R R26, SRZ ;  /* 0x00000000001a7805 */ /* 0x000fe4000001ff00 */
[----:B------:R-:W-:Y:S02]  /*c530*/  ISETP.GE.AND P1, PT, R64, R69, PT ;  /* 0x000000454000720c */ /* 0x000fe40003f26270 */
[----:B------:R-:W-:-:S02]  /*c540*/  CS2R R20, SRZ ;  /* 0x0000000000147805 */ /* 0x000fc4000001ff00 */
[----:B------:R-:W-:Y:S02]  /*c550*/  LEA.HI R3, R3, R194, RZ, 0x3 ;  /* 0x000000c203037211 */ /* 0x000fe400078f18ff */
[----:B------:R-:W-:Y:S02]  /*c560*/  CS2R R12, SRZ ;  /* 0x00000000000c7805 */ /* 0x000fe4000001ff00 */
[----:B---3--:R-:W-:Y:S02]  /*c570*/  CS2R R8, SRZ ;  /* 0x0000000000087805 */ /* 0x008fe4000001ff00 */
[----:B------:R-:W-:Y:S02]  /*c580*/  CS2R R40, SRZ ;  /* 0x0000000000287805 */ /* 0x000fe4000001ff00 */
[----:B------:R-:W-:Y:S02]  /*c590*/  LOP3.LUT R3, R3, 0xfffffff8, RZ, 0xc0, !PT ;  /* 0xfffffff803037812 */ /* 0x000fe400078ec0ff */
[----:B------:R-:W-:-:S02]  /*c5a0*/  CS2R R34, SRZ ;  /* 0x0000000000227805 */ /* 0x000fc4000001ff00 */
[----:B------:R-:W-:Y:S02]  /*c5b0*/  CS2R R28, SRZ ;  /* 0x00000000001c7805 */ /* 0x000fe4000001ff00 */
[----:B------:R-:W-:Y:S02]  /*c5c0*/  CS2R R24, SRZ ;  /* 0x0000000000187805 */ /* 0x000fe4000001ff00 */
[----:B------:R-:W-:Y:S02]  /*c5d0*/  IADD3 R0, R194, -R3, RZ ;  /* 0x80000003c2007210 */ /* 0x000fe40007ffe0ff */
[----:B----4-:R-:W-:Y:S02]  /*c5e0*/  CS2R R14, SRZ ;  /* 0x00000000000e7805 */ /* 0x010fe4000001ff00 */
[----:B------:R-:W-:Y:S02]  /*c5f0*/  LOP3.LUT R3, R207, 0x18, R22, 0xf8, !PT ;  /* 0x00000018cf037812 */ /* 0x000fe400078ef816 */
[----:B------:R-:W-:-:S02]  /*c600*/  CS2R R10, SRZ ;  /* 0x00000000000a7805 */ /* 0x000fc4000001ff00 */
[----:B------:R-:W-:Y:S02]  /*c610*/  LOP3.LUT P0, RZ, R0, 0x4, RZ, 0xc0, !PT ;  /* 0x0000000400ff7812 */ /* 0x000fe4000780c0ff */
[----:B------:R-:W-:-:S05]  /*c620*/  LOP3.LUT R0, R3, R208, RZ, 0x3c, !PT ;  /* 0x000000d003007212 */ /* 0x000fca00078e3cff */
[----:B------:R-:W-:-:S04]  /*c630*/  IMAD.IADD R3, R209, 0x1, R0 ;  /* 0x00000001d1037824 */ /* 0x000fc800078e0200 */
[----:B------:R-:W-:Y:S01]  /*c640*/  IMAD R3, R3, 0x2, R2 ;  /* 0x0000000203037824 */ /* 0x000fe200078e0202 */
[----:B------:R-:W-:Y:S06]  /*c650*/  @P1 BRA `(.L_x_4829) ;  /* 0x0000000000fc1947 */ /* 0x000fec0003800000 */
[----:B------:R-:W-:Y:S01]  /*c660*/  ULDC UR4, c[0x0][0x3f4] ;  /* 0x0000fd0000047ab9 */ /* 0x000fe20000000800 */
[----:B------:R-:W-:Y:S02]  /*c670*/  CS2R R40, SRZ ;  /* 0x0000000000287805 */ /* 0x000fe4000001ff00 */
[----:B------:R-:W-:Y:S02]  /*c680*/  ISETP.GE.AND P4, PT, R204, UR4, PT ;  /* 0x00000004cc007c0c */ /* 0x000fe4000bf86270 */
[----:B------:R-:W-:Y:S02]  /*c690*/  CS2R R30, SRZ ;  /* 0x00000000001e7805 */ /* 0x000fe4000001ff00 */
[----:B------:R-:W-:Y:S02]  /*c6a0*/  ISETP.GE.AND P3, PT, R202, UR4, PT ;  /* 0x00000004ca007c0c */ /* 0x000fe4000bf66270 */
[----:B------:R-:W-:Y:S02]  /*c6b0*/  ISETP.GE.AND P2, PT, R203, UR4, PT ;  /* 0x00000004cb007c0c */ /* 0x000fe4000bf46270 */
[----:B------:R-:W-:-:S05]  /*c6c0*/  ISETP.GE.AND P1, PT, R201, UR4, PT ;  /* 0x00000004c9007c0c */ /* 0x000fca000bf26270 */
[C---:B------:R-:W-:Y:S01]  /*c6d0*/  @!P4 IMAD.SHL.U32 R9, R204.reuse, 0x2, RZ ;  /* 0x00000002cc09c824 */ /* 0x040fe200078e00ff */
[----:B------:R-:W-:-:S03]  /*c6e0*/  @!P4 SHF.L.U64.HI R0, R204, 0x1, R67 ;  /* 0x00000001cc00c819 */ /* 0x000fc60000010243 */
[C---:B------:R-:W-:Y:S01]  /*c6f0*/  @!P3 IMAD.SHL.U32 R75, R202.reuse, 0x2, RZ ;  /* 0x00000002ca4bb824 */ /* 0x040fe200078e00ff */
[----:B------:R-:W-:Y:S01]  /*c700*/  @!P3 SHF.L.U64.HI R6, R202, 0x1, R65 ;  /* 0x00000001ca06b819 */ /* 0x000fe20000010241 */
[----:B------:R-:W-:Y:S01]  /*c710*/  @!P2 IMAD.SHL.U32 R67, R203, 0x2, RZ ;  /* 0x00000002cb43a824 */ /* 0x000fe200078e00ff */
[-C--:B--2---:R-:W-:Y:S01]  /*c720*/  @!P4 IADD3 R10, P5, R4, R9.reuse, RZ ;  /* 0x00000009040ac210 */ /* 0x084fe20007fbe0ff */
[----:B------:R-:W-:Y:S01]  /*c730*/  @!P1 IMAD.SHL.U32 R7, R201, 0x2, RZ ;  /* 0x00000002c9079824 */ /* 0x000fe200078e00ff */
[----:B------:R-:W-:Y:S02]  /*c740*/  @!P2 SHF.L.U64.HI R12, R203, 0x1, R70 ;  /* 0x00000001cb0ca819 */ /* 0x000fe40000010246 */
[----:B0-----:R-:W-:Y:S01]  /*c750*/  @!P4 IADD3 R8, P6, R62, R9, RZ ;  /* 0x000000093e08c210 */ /* 0x001fe20007fde0ff */
[----:B------:R-:W-:Y:S01]  /*c760*/  @!P4 IMAD.X R11, R5, 0x1, R0, P5 ;  /* 0x00000001050bc824 */ /* 0x000fe200028e0600 */
[----:B------:R-:W-:Y:S02]  /*c770*/  @!P3 IADD3 R76, P5, R4, R75, RZ ;  /* 0x0000004b044cb210 */ /* 0x000fe40007fbe0ff */
[----:B------:R-:W-:Y:S01]  /*c780*/  @!P1 SHF.L.U64.HI R14, R201, 0x1, R66 ;  /* 0x00000001c90e9819 */ /* 0x000fe20000010242 */
[----:B------:R-:W-:Y:S01]  /*c790*/  @!P4 IMAD.X R9, R63, 0x1, R0, P6 ;  /* 0x000000013f09c824 */ /* 0x000fe200030e0600 */
[----:B------:R-:W-:-:S02]  /*c7a0*/  @!P3 IADD3.X R77, R5, R6, RZ, P5, !PT ;  /* 0x00000006054db210 */ /* 0x000fc40002ffe4ff */
[----:B------:R-:W-:Y:S02]  /*c7b0*/  @!P2 IADD3 R70, P5, R4, R67, RZ ;  /* 0x000000430446a210 */ /* 0x000fe40007fbe0ff */
[----:B------:R-:W-:-:S03]  /*c7c0*/  @!P3 IADD3 R74, P6, R62, R75, RZ ;  /* 0x0000004b3e4ab210 */ /* 0x000fc60007fde0ff */
[----:B------:R-:W-:Y:S01]  /*c7d0*/  @!P2 IMAD.X R71, R5, 0x1, R12, P5 ;  /* 0x000000010547a824 */ /* 0x000fe200028e060c */
[----:B------:R-:W-:Y:S01]  /*c7e0*/  @!P1 IADD3 R64, P5, R4, R7, RZ ;  /* 0x0000000704409210 */ /* 0x000fe20007fbe0ff */
[----:B------:R-:W-:Y:S01]  /*c7f0*/  @!P3 IMAD.X R75, R63, 0x1, R6, P6 ;  /* 0x000000013f4bb824 */ /* 0x000fe200030e0606 */
[----:B------:R-:W-:-:S03]  /*c800*/  @!P2 IADD3 R66, P6, R62, R67, RZ ;  /* 0x000000433e42a210 */ /* 0x000fc60007fde0ff */
[----:B------:R-:W-:Y:S01]  /*c810*/  @!P1 IMAD.X R65, R5, 0x1, R14, P5 ;  /* 0x0000000105419824 */ /* 0x000fe200028e060e */
[----:B------:R-:W-:Y:S01]  /*c820*/  @!P1 IADD3 R6, P5, R62, R7, RZ ;  /* 0x000000073e069210 */ /* 0x000fe20007fbe0ff */
[----:B------:R-:W-:Y:S01]  /*c830*/  @!P2 IMAD.X R67, R63, 0x1, R12, P6 ;  /* 0x000000013f43a824 */ /* 0x000fe200030e060c */
[----:B------:R-:W-:-:S03]  /*c840*/  ISETP.GE.AND P6, PT, R192, UR4, PT ;  /* 0x00000004c0007c0c */ /* 0x000fc6000bfc6270 */
[----:B------:R-:W-:Y:S01]  /*c850*/  @!P1 IMAD.X R7, R63, 0x1, R14, P5 ;  /* 0x000000013f079824 */ /* 0x000fe200028e060e */
[----:B------:R-:W-:Y:S02]  /*c860*/  ISETP.GE.AND P5, PT, R206, UR4, PT ;  /* 0x00000004ce007c0c */ /* 0x000fe4000bfa6270 */
[----:B------:R-:W-:Y:S02]  /*c870*/  CS2R R34, SRZ ;  /* 0x0000000000227805 */ /* 0x000fe4000001ff00 */
[----:B------:R-:W-:Y:S02]  /*c880*/  CS2R R32, SRZ ;  /* 0x0000000000207805 */ /* 0x000fe4000001ff00 */
[----:B------:R-:W-:Y:S02]  /*c890*/  CS2R R28, SRZ ;  /* 0x00000000001c7805 */ /* 0x000fe4000001ff00 */
[----:B------:R-:W-:Y:S02]  /*c8a0*/  CS2R R26, SRZ ;  /* 0x00000000001a7805 */ /* 0x000fe4000001ff00 */
[----:B------:R-:W-:Y:S01]  /*c8b0*/  CS2R R24, SRZ ;  /* 0x0000000000187805 */ /* 0x000fe2000001ff00 */
[----:B------:R-:W5:Y:S01]  /*c8c0*/  @!P4 LD.E.64 R34, desc[UR46][R10.64] ;  /* 0x0000002e0a22c980 */ /* 0x000f62000c101b00 */
[----:B------:R-:W-:-:S03]  /*c8d0*/  @!P6 IMAD.WIDE R12, R192, 0x2, R4 ;  /* 0x00000002c00ce825 */ /* 0x000fc600078e0204 */
[----:B------:R-:W5:Y:S01]  /*c8e0*/  @!P4 LD.E.64 R32, desc[UR46][R8.64] ;  /* 0x0000002e0820c980 */ /* 0x000f62000c101b00 */
[----:B------:R-:W-:Y:S01]  /*c8f0*/  @!P6 IMAD.WIDE R14, R192, 0x2, R62 ;  /* 0x00000002c00ee825 */ /* 0x000fe200078e023e */
[C---:B------:R-:W-:Y:S02]  /*c900*/  @!P5 SHF.L.U64.HI R0, R206.reuse, 0x1, R73 ;  /* 0x00000001ce00d819 */ /* 0x040fe40000010249 */
[----:B------:R-:W5:Y:S01]  /*c910*/  @!P6 LD.E.64 R40, desc[UR46][R12.64] ;  /* 0x0000002e0c28e980 */ /* 0x000f62000c101b00 */
[----:B------:R-:W-:-:S03]  /*c920*/  @!P5 IMAD.SHL.U32 R21, R206, 0x2, RZ ;  /* 0x00000002ce15d824 */ /* 0x000fc600078e00ff */
[----:B------:R0:W5:Y:S02]  /*c930*/  @!P6 LD.E.64 R30, desc[UR46][R14.64] ;  /* 0x0000002e0e1ee980 */ /* 0x000164000c101b00 */
[-C--:B------:R-:W-:Y:S02]  /*c940*/  @!P5 IADD3 R4, P6, R4, R21.reuse, RZ ;  /* 0x000000150404d210 */ /* 0x080fe40007fde0ff */
[----:B------:R1:W5:Y:S02]  /*c950*/  @!P3 LD.E.64 R28, desc[UR46][R76.64] ;  /* 0x0000002e4c1cb980 */ /* 0x000364000c101b00 */
[----:B------:R-:W-:Y:S02]  /*c960*/  @!P5 IADD3.X R5, R5, R0, RZ, P6, !PT ;  /* 0x000000000505d210 */ /* 0x000fe400037fe4ff */
[----:B------:R1:W5:Y:S01]  /*c970*/  @!P3 LD.E.64 R26, desc[UR46][R74.64] ;  /* 0x0000002e4a1ab980 */ /* 0x000362000c101b00 */
[----:B------:R-:W-:Y:S02]  /*c980*/  @!P5 IADD3 R62, P6, R62, R21, RZ ;  /* 0x000000153e3ed210 */ /* 0x000fe40007fde0ff */
[----:B------:R-:W-:-:S02]  /*c990*/  CS2R R20, SRZ ;  /* 0x0000000000147805 */ /* 0x000fc4000001ff00 */
[----:B0-----:R-:W-:Y:S02]  /*c9a0*/  CS2R R14, SRZ ;  /* 0x00000000000e7805 */ /* 0x001fe4000001ff00 */
[----:B------:R-:W-:Y:S02]  /*c9b0*/  CS2R R12, SRZ ;  /* 0x00000000000c7805 */ /* 0x000fe4000001ff00 */
[----:B------:R-:W-:Y:S02]  /*c9c0*/  CS2R R10, SRZ ;  /* 0x00000000000a7805 */ /* 0x000fe4000001ff00 */
[----:B------:R-:W-:Y:S01]  /*c9d0*/  CS2R R8, SRZ ;  /* 0x0000000000087805 */ /* 0x000fe2000001ff00 */
[----:B------:R-:W-:Y:S01]  /*c9e0*/  @!P5 IMAD.X R63, R63, 0x1, R0, P6 ;  /* 0x000000013f3fd824 */ /* 0x000fe200030e0600 */
[----:B------:R1:W5:Y:S04]  /*c9f0*/  @!P2 LD.E.64 R24, desc[UR46][R70.64] ;  /* 0x0000002e4618a980 */ /* 0x000368000c101b00 */
[----:B------:R1:W5:Y:S04]  /*ca00*/  @!P2 LD.E.64 R20, desc[UR46][R66.64] ;  /* 0x0000002e4214a980 */ /* 0x000368000c101b00 */
[----:B------:R1:W5:Y:S04]  /*ca10*/  @!P1 LD.E.64 R14, desc[UR46][R64.64] ;  /* 0x0000002e400e9980 */ /* 0x000368000c101b00 */
[----:B------:R1:W5:Y:S04]  /*ca20*/  @!P1 LD.E.64 R12, desc[UR46][R6.64] ;  /* 0x0000002e060c9980 */ /* 0x000368000c101b00 */
[----:B------:R1:W5:Y:S04]  /*ca30*/  @!P5 LD.E.64 R10, desc[UR46][R4.64] ;  /* 0x0000002e040ad980 */ /* 0x000368000c101b00 */
[----:B------:R1:W5:Y:S02]  /*ca40*/  @!P5 LD.E.64 R8, desc[UR46][R62.64] ;  /* 0x0000002e3e08d980 */ /* 0x000364000c101b00 */
.L_x_4829:
[----:B------:R-:W-:Y:S05]  /*ca50*/  BSYNC B1 ;  /* 0x0000000000017941 */ /* 0x000fea0003800000 */
.L_x_4828:
[----:B-12---:R-:W-:Y:S01]  /*ca60*/  LEA.HI R4, R217, R217, RZ, 0x1 ;  /* 0x000000d9d9047211 */ /* 0x006fe200078f08ff */
[----:B0----5:R-:W-:Y:S01]  /*ca70*/  IMAD.MOV.U32 R5, RZ, RZ, R30 ;  /* 0x000000ffff057224 */ /* 0x021fe200078e001e */
[----:B------:R-:W-:Y:S01]  /*ca80*/  MOV R7, R33 ;  /* 0x0000002100077202 */ /* 0x000fe20000000f00 */
[C---:B------:R-:W-:Y:S01]  /*ca90*/  VIADD R6, R3.reuse, 0x12400 ;  /* 0x0001240003067836 */ /* 0x040fe20000000000 */
[----:B------:R-:W-:Y:S01]  /*caa0*/  LOP3.LUT R4, R4, 0xfffffffe, RZ, 0xc0, !PT ;  /* 0xfffffffe04047812 */ /* 0x000fe200078ec0ff */
[----:B------:R-:W-:Y:S01]  /*cab0*/  VIADD R0, R3, 0x12440 ;  /* 0x0001244003007836 */ /* 0x000fe20000000000 */
[----:B------:R-:W-:Y:S01]  /*cac0*/  PRMT R75, R5, 0x7610, R75 ;  /* 0x00007610054b7816 */ /* 0x000fe2000000004b */
[----:B------:R-:W-:Y:S01]  /*cad0*/  IMAD.MOV.U32 R5, RZ, RZ, R31 ;  /* 0x000000ffff057224 */ /* 0x000fe200078e001f */
[----:B------:R-:W-:Y:S01]  /*cae0*/  VIADDMNMX R69, R69, -R211, 0x80, PT ;  /* 0x0000008045457446 */ /* 0x000fe200038009d3 */
[----:B------:R-:W-:Y:S01]  /*caf0*/  IMAD.IADD R4, R217, 0x1, -R4 ;  /* 0x00000001d9047824 */ /* 0x000fe200078e0a04 */
[----:B------:R-:W-:Y:S01]  /*cb00*/  BSSY B1, `(.L_x_4830) ;  /* 0x0000028000017945 */ /* 0x000fe20003800000 */
[----:B------:R-:W-:Y:S01]  /*cb10*/  @P0 VIADD R0, R6, 0xffffffc0 ;  /* 0xffffffc006000836 */ /* 0x000fe20000000000 */
[----:B------:R-:W-:Y:S01]  /*cb20*/  PRMT R75, R75, 0x5410, R5 ;  /* 0x000054104b4b7816 */ /* 0x000fe20000000005 */
[----:B------:R-:W-:Y:S01]  /*cb30*/  IMAD.MOV.U32 R6, RZ, RZ, R32 ;  /* 0x000000ffff067224 */ /* 0x000fe200078e0020 */
[----:B------:R-:W-:Y:S01]  /*cb40*/  SHF.L.U32 R5, R4, 0x1f, RZ ;  /* 0x0000001f04057819 */ /* 0x000fe200000006ff */
[----:B------:R-:W-:Y:S01]  /*cb50*/  IMAD.MOV.U32 R62, RZ, RZ, R20 ;  /* 0x000000ffff3e7224 */ /* 0x000fe200078e0014 */
[----:B------:R-:W-:Y:S01]  /*cb60*/  ISETP.GE.AND P1, PT, R194, R69, PT ;  /* 0x00000045c200720c */ /* 0x000fe20003f26270 */
[----:B------:R-:W-:Y:S01]  /*cb70*/  IMAD.MOV.U32 R4, RZ, RZ, R21 ;  /* 0x000000ffff047224 */ /* 0x000fe200078e0015 */
[----:B------:R-:W0:Y:S01]  /*cb80*/  SYNCS.PHASECHK.TRANS64.TRYWAIT P0, [R2+URZ+0x30800], R5 ;  /* 0x03080005020075a7 */ /* 0x000e22000800017f */
        /* <DEDUP_REMOVED lines=25> */
[----:B------:R-:W-:-:S03]  /*cd20*/  IMAD.MOV.U32 R7, RZ, RZ, R14 ;  /* 0x000000ffff077224 */ /* 0x000fc600078e000e */
[----:B------:R-:W-:Y:S01]  /*cd30*/  PRMT R67, R4, 0x5410, R6 ;  /* 0x0000541004437816 */ /* 0x000fe20000000006 */
[----:B------:R-:W-:Y:S01]  /*cd40*/  IMAD.MOV.U32 R4, RZ, RZ, R10 ;  /* 0x000000ffff047224 */ /* 0x000fe200078e000a */
[----:B------:R-:W-:Y:S01]  /*cd50*/  PRMT R65, R7, 0x5410, R63 ;  /* 0x0000541007417816 */ /* 0x000fe2000000003f */
[----:B------:R-:W-:Y:S01]  /*cd60*/  IMAD.MOV.U32 R6, RZ, RZ, R11 ;  /* 0x000000ffff067224 */ /* 0x000fe200078e000b */
[----:B0-----:R-:W-:Y:S06]  /*cd70*/  @!P0 BRA `(.L_x_4831) ;  /* 0x0000021400e88947 */ /* 0x001fec0003800000 */
.L_x_5184:
[----:B------:R-:W-:Y:S05]  /*cd80*/  BSYNC B1 ;  /* 0x0000000000017941 */ /* 0x000fea0003800000 */
.L_x_4830:
        /* <DEDUP_REMOVED lines=21> */
[----:B0-----:R-:W-:-:S02]  /*cee0*/  HADD2.F32 R61, -RZ, R7.H1_H1 ;  /* 0x30000007ff3d7230 */ /* 0x001fc40000004100 */
[----:B------:R-:W-:Y:S02]  /*cef0*/  HADD2.F32 R60, -RZ, R7.H0_H0 ;  /* 0x20000007ff3c7230 */ /* 0x000fe40000004100 */
[--C-:B------:R-:W-:Y:S02]  /*cf00*/  HADD2.F32 R7, -RZ, R4.reuse.H0_H0 ;  /* 0x20000004ff077230 */ /* 0x100fe40000004100 */
[C---:B------:R-:W-:Y:S01]  /*cf10*/  FMUL.FTZ R94, R61.reuse, R89 ;  /* 0x000000593d5e7220 */ /* 0x040fe20000410000 */
[----:B------:R-:W-:Y:S02]  /*cf20*/  HADD2.F32 R4, -RZ, R4.H1_H1 ;  /* 0x30000004ff047230 */ /* 0x000fe40000004100 */
[-C--:B------:R-:W-:Y:S01]  /*cf30*/  FMUL.FTZ R93, R61, R91.reuse ;  /* 0x0000005b3d5d7220 */ /* 0x080fe20000410000 */
[--C-:B------:R-:W-:Y:S02]  /*cf40*/  HADD2.F32 R58, -RZ, R6.reuse.H0_H0 ;  /* 0x20000006ff3a7230 */ /* 0x100fe40000004100 */
[----:B------:R-:W-:Y:S01]  /*cf50*/  FFMA.FTZ R96, R60, R91, R94 ;  /* 0x0000005b3c607223 */ /* 0x000fe2000001005e */
[----:B------:R-:W-:-:S02]  /*cf60*/  HADD2.F32 R59, -RZ, R6.H1_H1 ;  /* 0x30000006ff3b7230 */ /* 0x000fc40000004100 */
[----:B------:R-:W-:Y:S01]  /*cf70*/  FMUL.FTZ R92, R4, R90 ;  /* 0x0000005a045c7220 */ /* 0x000fe20000410000 */
[--C-:B------:R-:W-:Y:S02]  /*cf80*/  HADD2.F32 R61, -RZ, R88.reuse.H1_H1 ;  /* 0x30000058ff3d7230 */ /* 0x100fe40000004100 */
[----:B------:R-:W-:Y:S01]  /*cf90*/  FFMA.FTZ R93, R60, R89, -R93 ;  /* 0x000000593c5d7223 */ /* 0x000fe2000001085d */
[--C-:B------:R-:W-:Y:S02]  /*cfa0*/  HADD2.F32 R6, -RZ, R5.reuse.H0_H0 ;  /* 0x20000005ff067230 */ /* 0x100fe40000004100 */
[-C--:B------:R-:W-:Y:S01]  /*cfb0*/  FMUL.FTZ R94, R4, R77.reuse ;  /* 0x0000004d045e7220 */ /* 0x080fe20000410000 */
[----:B------:R-:W-:Y:S02]  /*cfc0*/  HADD2.F32 R88, -RZ, R88.H0_H0 ;  /* 0x20000058ff587230 */ /* 0x000fe40000004100 */
[----:B------:R-:W-:Y:S01]  /*cfd0*/  FFMA.FTZ R92, R7, R77, -R92 ;  /* 0x0000004d075c7223 */ /* 0x000fe2000001085c */
[----:B------:R-:W-:-:S02]  /*cfe0*/  HADD2.F32 R5, -RZ, R5.H1_H1 ;  /* 0x30000005ff057230 */ /* 0x000fc40000004100 */
[----:B------:R-:W-:Y:S01]  /*cff0*/  FFMA.FTZ R77, R7, R90, R94 ;  /* 0x0000005a074d7223 */ /* 0x000fe2000001005e */
[----:B------:R-:W-:Y:S02]  /*d000*/  HADD2.F32 R60, -RZ, R95.H0_H0 ;  /* 0x2000005fff3c7230 */ /* 0x000fe40000004100 */
[CC--:B------:R-:W-:Y:S01]  /*d010*/  FMUL.FTZ R89, R59.reuse, R61.reuse ;  /* 0x0000003d3b597220 */ /* 0x0c0fe20000410000 */
[----:B------:R-:W-:Y:S02]  /*d020*/  HADD2.F32 R4, -RZ, R97.H0_H0 ;  /* 0x20000061ff047230 */ /* 0x000fe40000004100 */
[----:B------:R-:W-:Y:S01]  /*d030*/  FMUL.FTZ R90, R59, R88 ;  /* 0x000000583b5a7220 */ /* 0x000fe20000410000 */
[C---:B------:R-:W-:Y:S01]  /*d040*/  FMUL.FTZ R7, R5.reuse, R60 ;  /* 0x0000003c05077220 */ /* 0x040fe20000410000 */
[C---:B------:R-:W-:Y:S01]  /*d050*/  FFMA.FTZ R89, R58.reuse, R88, -R89 ;  /* 0x000000583a597223 */ /* 0x040fe20000010859 */
        /* <DEDUP_REMOVED lines=9> */
.L_x_4835:
[----:B------:R-:W-:Y:S05]  /*d0f0*/  BSYNC B2 ;  /* 0x0000000000027941 */ /* 0x000fea0003800000 */
.L_x_4834:
[----:B------:R-:W-:Y:S04]  /*d100*/  BSSY B2, `(.L_x_4836) ;  /* 0x000002c000027945 */ /* 0x000fe80003800000 */
[----:B------:R-:W-:Y:S05]  /*d110*/  @P1 BRA `(.L_x_4837) ;  /* 0x0000000000a81947 */ /* 0x000fea0003800000 */
[----:B0-----:R-:W0:Y:S01]  /*d120*/  LDS.128 R4, [R0] ;  /* 0x0000000000047984 */ /* 0x001e220000000c00 */
[----:B------:R-:W-:Y:S01]  /*d130*/  SHF.R.U32.HI R59, RZ, 0x10, R57 ;  /* 0x00000010ff3b7819 */ /* 0x000fe20000011639 */
[----:B------:R-:W-:Y:S01]  /*d140*/  HADD2.F32 R58, -RZ, R87.H0_H0 ;  /* 0x20000057ff3a7230 */ /* 0x000fe20000004100 */
[----:B------:R-:W-:Y:S01]  /*d150*/  SHF.R.U32.HI R61, RZ, 0x10, R55 ;  /* 0x00000010ff3d7819 */ /* 0x000fe20000011637 */
[--C-:B------:R-:W-:Y:S01]  /*d160*/  HADD2.F32 R60, -RZ, R86.reuse.H0_H0 ;  /* 0x20000056ff3c7230 */ /* 0x100fe20000004100 */
[----:B------:R-:W-:Y:S01]  /*d170*/  SHF.R.U64 R91, R56, 0x10, R57 ;  /* 0x00000010385b7819 */ /* 0x000fe20000001239 */
[----:B------:R-:W-:Y:S01]  /*d180*/  HADD2.F32 R59, -RZ, R59.H0_H0 ;  /* 0x2000003bff3b7230 */ /* 0x000fe20000004100 */
[----:B------:R-:W-:Y:S01]  /*d190*/  SHF.R.U64 R89, R54, 0x10, R55 ;  /* 0x0000001036597819 */ /* 0x000fe20000001237 */
[----:B------:R-:W-:Y:S02]  /*d1a0*/  HADD2.F32 R61, -RZ, R61.H0_H0 ;  /* 0x2000003dff3d7230 */ /* 0x000fe40000004100 */
[----:B------:R-:W-:-:S02]  /*d1b0*/  HADD2.F32 R86, -RZ, R86.H1_H1 ;  /* 0x30000056ff567230 */ /* 0x000fc40000004100 */
        /* <DEDUP_REMOVED lines=8> */
[----:B------:R-:W-:Y:S01]  /*d240*/  FFMA.FTZ R92, R56, R61, R90 ;  /* 0x0000003d385c7223 */ /* 0x000fe2000001005a */
[----:B------:R-:W-:Y:S02]  /*d250*/  HADD2.F32 R55, -RZ, R6.H1_H1 ;  /* 0x30000006ff377230 */ /* 0x000fe40000004100 */
[----:B------:R-:W-:Y:S01]  /*d260*/  FMUL.FTZ R88, R4, R60 ;  /* 0x0000003c04587220 */ /* 0x000fe20000410000 */
[--C-:B------:R-:W-:Y:S02]  /*d270*/  HADD2.F32 R6, -RZ, R5.reuse.H0_H0 ;  /* 0x20000005ff067230 */ /* 0x100fe40000004100 */
[----:B------:R-:W-:Y:S01]  /*d280*/  FFMA.FTZ R77, R56, R59, -R77 ;  /* 0x0000003b384d7223 */ /* 0x000fe2000001084d */
        /* <DEDUP_REMOVED lines=18> */
[----:B------:R1:W-:Y:S02]  /*d3b0*/  STS.128 [R0], R4 ;  /* 0x0000000400007388 */ /* 0x0003e40000000c00 */
.L_x_4837:
[----:B------:R-:W-:Y:S05]  /*d3c0*/  BSYNC B2 ;  /* 0x0000000000027941 */ /* 0x000fea0003800000 */
.L_x_4836:
[----:B------:R-:W-:Y:S04]  /*d3d0*/  BSSY B2, `(.L_x_4838) ;  /* 0x000002c000027945 */ /* 0x000fe80003800000 */
[----:B------:R-:W-:Y:S05]  /*d3e0*/  @P2 BRA `(.L_x_4839) ;  /* 0x0000000000a82947 */ /* 0x000fea0003800000 */
[----:B01----:R-:W0:Y:S01]  /*d3f0*/  LDS.128 R4, [R3+0x16400] ;  /* 0x0164000003047984 */ /* 0x003e220000000c00 */
        /* <DEDUP_REMOVED lines=41> */
.L_x_4839:
[----:B------:R-:W-:Y:S05]  /*d690*/  BSYNC B2 ;  /* 0x0000000000027941 */ /* 0x000fea0003800000 */
.L_x_4838:
[----:B------:R-:W-:Y:S04]  /*d6a0*/  BSSY B2, `(.L_x_4840) ;  /* 0x000002c000027945 */ /* 0x000fe80003800000 */
[----:B------:R-:W-:Y:S05]  /*d6b0*/  @P3 BRA `(.L_x_4841) ;  /* 0x0000000000a83947 */ /* 0x000fea0003800000 */
[----:B012---:R-:W0:Y:S01]  /*d6c0*/  LDS.128 R4, [R0+0x4000] ;  /* 0x0040000000047984 */ /* 0x007e220000000c00 */
        /* <DEDUP_REMOVED lines=41> */
.L_x_4841:
[----:B------:R-:W-:Y:S05]  /*d960*/  BSYNC B2 ;  /* 0x0000000000027941 */ /* 0x000fea0003800000 */
.L_x_4840:
[----:B------:R-:W-:Y:S04]  /*d970*/  BSSY B2, `(.L_x_4842) ;  /* 0x000002c000027945 */ /* 0x000fe80003800000 */
[----:B------:R-:W-:Y:S05]  /*d980*/  @P4 BRA `(.L_x_4843) ;  /* 0x0000000000a84947 */ /* 0x000fea0003800000 */
[----:B0123--:R-:W0:Y:S01]  /*d990*/  LDS.128 R4, [R3+0x1a400] ;  /* 0x01a4000003047984 */ /* 0x00fe220000000c00 */
        /* <DEDUP_REMOVED lines=41> */
.L_x_4843:
[----:B------:R-:W-:Y:S05]  /*dc30*/  BSYNC B2 ;  /* 0x0000000000027941 */ /* 0x000fea0003800000 */
.L_x_4842:
[----:B------:R-:W-:Y:S05]  /*dc40*/  @P5 BRA `(.L_x_4833) ;  /* 0x0000000000a85947 */ /* 0x000fea0003800000 */
[----:B01234-:R-:W0:Y:S01]  /*dc50*/  LDS.128 R4, [R0+0x8000] ;  /* 0x0080000000047984 */ /* 0x01fe220000000c00 */
[----:B------:R-:W-:Y:S01]  /*dc60*/  SHF.R.U32.HI R43, RZ, 0x10, R37 ;  /* 0x00000010ff2b7819 */ /* 0x000fe20000011625 */
[----:B------:R-:W-:Y:S01]  /*dc70*/  HADD2.F32 R42, -RZ, R78.H1_H1 ;  /* 0x3000004eff2a7230 */ /* 0x000fe20000004100 */
        /* <DEDUP_REMOVED lines=26> */
[CC--:B------:R-:W-:Y:S01]  /*de20*/  FMUL.FTZ R43, R37.reuse, R79.reuse ;  /* 0x0000004f252b7220 */ /* 0x0c0fe20000410000 */
        /* <DEDUP_REMOVED lines=12> */
.L_x_4833:
[----:B------:R-:W-:Y:S05]  /*def0*/  BSYNC B1 ;  /* 0x0000000000017941 */ /* 0x000fea0003800000 */
.L_x_4832:
        /* <DEDUP_REMOVED lines=12> */
[--C-:B------:R-:W-:Y:S01]  /*dfc0*/  SHF.R.U64 R47, R40, 0x10, R41.reuse ;  /* 0x00000010282f7819 */ /* 0x100fe20000001229 */
[----:B------:R-:W-:Y:S01]  /*dfd0*/  HADD2.F32 R38, -RZ, R76.H0_H0 ;  /* 0x2000004cff267230 */ /* 0x000fe20000004100 */
[----:B------:R-:W-:Y:S01]  /*dfe0*/  SHF.R.U32.HI R39, RZ, 0x10, R41 ;  /* 0x00000010ff277819 */ /* 0x000fe20000011629 */
[--C-:B------:R-:W-:Y:S01]  /*dff0*/  HADD2.F32 R40, -RZ, R75.reuse.H0_H0 ;  /* 0x2000004bff287230 */ /* 0x100fe20000004100 */
[--C-:B------:R-:W-:Y:S01]  /*e000*/  SHF.R.U32.HI R41, RZ, 0x10, R31.reuse ;  /* 0x00000010ff297819 */ /* 0x100fe2000001161f */
[----:B------:R-:W-:Y:S01]  /*e010*/  HADD2.F32 R75, -RZ, R75.H1_H1 ;  /* 0x3000004bff4b7230 */ /* 0x000fe20000004100 */
        /* <DEDUP_REMOVED lines=35> */
.L_x_4846:
[----:B------:R-:W-:Y:S05]  /*e250*/  BSYNC B1 ;  /* 0x0000000000017941 */ /* 0x000fea0003800000 */
.L_x_4845:
[----:B------:R-:W-:Y:S04]  /*e260*/  BSSY B1, `(.L_x_4847) ;  /* 0x000002c000017945 */ /* 0x000fe80003800000 */
[----:B------:R-:W-:Y:S05]  /*e270*/  @P1 BRA `(.L_x_4848) ;  /* 0x0000000000a81947 */ /* 0x000fea0003800000 */
[----:B0-----:R-:W0:Y:S01]  /*e280*/  LDS.128 R4, [R0+0x2000] ;  /* 0x0020000000047984 */ /* 0x001e220000000c00 */
        /* <DEDUP_REMOVED lines=41> */
.L_x_4848:
[----:B------:R-:W-:Y:S05]  /*e520*/  BSYNC B1 ;  /* 0x0000000000017941 */ /* 0x000fea0003800000 */
.L_x_4847:
        /* <DEDUP_REMOVED lines=44> */
.L_x_4850:
[----:B------:R-:W-:Y:S05]  /*e7f0*/  BSYNC B1 ;  /* 0x0000000000017941 */ /* 0x000fea0003800000 */
.L_x_4849:
        /* <DEDUP_REMOVED lines=44> */
.L_x_4852:
[----:B------:R-:W-:Y:S05]  /*eac0*/  BSYNC B1 ;  /* 0x0000000000017941 */ /* 0x000fea0003800000 */
.L_x_4851:
[----:B------:R-:W-:Y:S04]  /*ead0*/  BSSY B1, `(.L_x_4853) ;  /* 0x000002c000017945 */ /* 0x000fe80003800000 */
[----:B------:R-:W-:Y:S05]  /*eae0*/  @P4 BRA `(.L_x_4854) ;  /* 0x0000000000a84947 */ /* 0x000fea0003800000 */
[----:B0123--:R-:W0:Y:S01]  /*eaf0*/  LDS.128 R4, [R3+0x1c400] ;  /* 0x01c4000003047984 */ /* 0x00fe220000000c00 */
[----:B------:R-:W-:Y:S01]  /*eb00*/  SHF.R.U32.HI R21, RZ, 0x10, R15 ;  /* 0x00000010ff157819 */ /* 0x000fe2000001160f */
[----:B------:R-:W-:Y:S01]  /*eb10*/  HADD2.F32 R20, -RZ, R65.H0_H0 ;  /* 0x20000041ff147230 */ /* 0x000fe20000004100 */
[----:B------:R-:W-:Y:S01]  /*eb20*/  SHF.R.U32.HI R25, RZ, 0x10, R13 ;  /* 0x00000010ff197819 */ /* 0x000fe2000001160d */
[--C-:B------:R-:W-:Y:S01]  /*eb30*/  HADD2.F32 R24, -RZ, R64.reuse.H1_H1 ;  /* 0x30000040ff187230 */ /* 0x100fe20000004100 */
[----:B------:R-:W-:Y:S01]  /*eb40*/  SHF.R.U64 R31, R14, 0x10, R15 ;  /* 0x000000100e1f7819 */ /* 0x000fe2000000120f */
        /* <DEDUP_REMOVED lines=36> */
.L_x_4854:
[----:B------:R-:W-:Y:S05]  /*ed90*/  BSYNC B1 ;  /* 0x0000000000017941 */ /* 0x000fea0003800000 */
.L_x_4853:
        /* <DEDUP_REMOVED lines=42> */
[----:B------:R0:W-:Y:S01]  /*f040*/  STS.128 [R0+0xa000], R4 ;  /* 0x00a0000400007388 */ /* 0x0001e20000000c00 */
[----:B------:R-:W-:Y:S05]  /*f050*/  BRA `(.L_x_4844) ;  /* 0x00000034008c7947 */ /* 0x000fea0003800000 */
.L_x_4823:
[----:B------:R-:W0:Y:S01]  /*f060*/  LDC R10, c[0x0][0x448] ;  /* 0x00011200ff0a7b82 */ /* 0x000e220000000800 */
[----:B------:R-:W-:Y:S01]  /*f070*/  IMAD R3, R221, 0x40, R64 ;  /* 0x00000040dd037824 */ /* 0x000fe200078e0240 */
[----:B------:R-:W-:Y:S01]  /*f080*/  ULDC.64 UR4, c[0x0][0x3f8] ;  /* 0x0000fe0000047ab9 */ /* 0x000fe20000000a00 */
[----:B------:R-:W-:Y:S01]  /*f090*/  ULDC.64 UR6, c[0x0][0x408] ;  /* 0x0001020000067ab9 */ /* 0x000fe20000000a00 */
[----:B------:R-:W-:Y:S01]  /*f0a0*/  IMAD.MOV.U32 R4, RZ, RZ, R26 ;  /* 0x000000ffff047224 */ /* 0x000fe200078e001a */
[----:B------:R-:W-:Y:S01]  /*f0b0*/  SHF.R.S32.HI R76, RZ, 0x1f, R197 ;  /* 0x0000001fff4c7819 */ /* 0x000fe200000114c5 */
[----:B------:R-:W-:Y:S02]  /*f0c0*/  IMAD.MOV.U32 R6, RZ, RZ, R24 ;  /* 0x000000ffff067224 */ /* 0x000fe400078e0018 */
[----:B------:R-:W-:Y:S01]  /*f0d0*/  IMAD.MOV.U32 R7, RZ, RZ, R31 ;  /* 0x000000ffff077224 */ /* 0x000fe200078e001f */
[----:B------:R-:W-:-:S04]  /*f0e0*/  LEA.HI R74, R76, R197, RZ, 0x3 ;  /* 0x000000c54c4a7211 */ /* 0x000fc800078f18ff */
[----:B------:R-:W-:Y:S02]  /*f0f0*/  SHF.R.S32.HI R21, RZ, 0x3, R74 ;  /* 0x00000003ff157819 */ /* 0x000fe4000001144a */
[----:B0-----:R-:W-:-:S13]  /*f100*/  ISETP.NE.AND P0, PT, R10, 0x1, PT ;  /* 0x000000010a00780c */ /* 0x001fda0003f05270 */
[----:B------:R-:W0:Y:S08]  /*f110*/  @P0 LDC R0, c[0x0][0x44c] ;  /* 0x00011300ff000b82 */ /* 0x000e300000000800 */
[----:B------:R-:W1:Y:S01]  /*f120*/  @P0 LDC R5, c[0x0][0x450] ;  /* 0x00011400ff050b82 */ /* 0x000e620000000800 */
[----:B0-----:R-:W-:-:S05]  /*f130*/  @P0 IMAD.HI.U32 R0, R3, R0, RZ ;  /* 0x0000000003000227 */ /* 0x001fca00078e00ff */
[----:B-1----:R-:W-:Y:S02]  /*f140*/  @P0 SHF.R.U32.HI R3, RZ, R5, R0 ;  /* 0x00000005ff030219 */ /* 0x002fe40000011600 */
[----:B------:R-:W-:Y:S02]  /*f150*/  MOV R5, R29 ;  /* 0x0000001d00057202 */ /* 0x000fe40000000f00 */
        /* <DEDUP_REMOVED lines=10> */
[----:B------:R-:W-:Y:S01]  /*f200*/  SHF.R.S32.HI R0, RZ, 0x1f, R198 ;  /* 0x0000001fff007819 */ /* 0x000fe200000114c6 */
[----:B------:R-:W-:Y:S01]  /*f210*/  IMAD.IADD R71, R7, 0x1, R71 ;  /* 0x0000000107477824 */ /* 0x000fe200078e0247 */
[----:B------:R-:W-:Y:S01]  /*f220*/  LEA R62, P0, R4, UR4, 0x1 ;  /* 0x00000004043e7c11 */ /* 0x000fe2000f8008ff */
[----:B------:R-:W-:Y:S01]  /*f230*/  UMOV UR4, 0xffffffff ;  /* 0xffffffff00047882 */ /* 0x000fe20000000000 */
[----:B------:R-:W-:Y:S02]  /*f240*/  LEA R70, P1, R6, UR6, 0x1 ;  /* 0x0000000606467c11 */ /* 0x000fe4000f8208ff */
[----:B------:R-:W-:-:S02]  /*f250*/  LEA.HI R3, R0, R198, RZ, 0x3 ;  /* 0x000000c600037211 */ /* 0x000fc400078f18ff */
[----:B------:R-:W-:Y:S02]  /*f260*/  LEA.HI.X R63, R4, UR5, R63, 0x1, P0 ;  /* 0x00000005043f7c11 */ /* 0x000fe400080f0c3f */
[----:B------:R-:W-:Y:S02]  /*f270*/  LEA.HI.X R71, R6, UR7, R71, 0x1, P1 ;  /* 0x0000000706477c11 */ /* 0x000fe400088f0c47 */
[----:B------:R-:W-:Y:S01]  /*f280*/  SHF.R.S32.HI R20, RZ, 0x3, R3 ;  /* 0x00000003ff147819 */ /* 0x000fe20000011403 */
[----:B------:R-:W-:Y:S06]  /*f290*/  BRA.DIV UR4, `(.L_x_4855) ;  /* 0x000001f204b47947 */ /* 0x000fec000b800000 */
[----:B------:R-:W0:Y:S04]  /*f2a0*/  SHFL.IDX PT, R5, R63, RZ, 0x1c1f ;  /* 0x001c1fff3f057589 */ /* 0x000e2800000e0000 */
[----:B------:R-:W1:Y:S04]  /*f2b0*/  SHFL.IDX PT, R4, R62, RZ, 0x1c1f ;  /* 0x001c1fff3e047589 */ /* 0x000e6800000e0000 */
[----:B------:R2:W3:Y:S04]  /*f2c0*/  SHFL.IDX PT, R7, R71, RZ, 0x1c1f ;  /* 0x001c1fff47077589 */ /* 0x0004e800000e0000 */
[----:B------:R2:W4:Y:S01]  /*f2d0*/  SHFL.IDX PT, R14, R70, RZ, 0x1c1f ;  /* 0x001c1fff460e7589 */ /* 0x00052200000e0000 */
[----:B0-----:R-:W-:-:S02]  /*f2e0*/  IMAD.MOV.U32 R9, RZ, RZ, R5 ;  /* 0x000000ffff097224 */ /* 0x001fc400078e0005 */
[----:B-12---:R-:W-:-:S07]  /*f2f0*/  IMAD.MOV.U32 R8, RZ, RZ, R4 ;  /* 0x000000ffff087224 */ /* 0x006fce00078e0004 */
.L_x_5190:
[----:B------:R-:W-:Y:S01]  /*f300*/  IMAD R69, R195, R10, RZ ;  /* 0x0000000ac3457224 */ /* 0x000fe200078e02ff */
[----:B------:R-:W-:Y:S01]  /*f310*/  BSSY B1, `(.L_x_4856) ;  /* 0x000002e000017945 */ /* 0x000fe20003800000 */
[----:B---3--:R-:W-:Y:S01]  /*f320*/  IMAD.MOV.U32 R15, RZ, RZ, R7 ;  /* 0x000000ffff0f7224 */ /* 0x008fe200078e0007 */
        /* <DEDUP_REMOVED lines=20> */
[----:B------:R-:W-:-:S02]  /*f470*/  CS2R R44, SRZ ;  /* 0x00000000002c7805 */ /* 0x000fc4000001ff00 */
[----:B------:R-:W-:-:S03]  /*f480*/  CS2R R46, SRZ ;  /* 0x00000000002e7805 */ /* 0x000fc6000001ff00 */
[----:B------:R-:W-:-:S04]  /*f490*/  @!P0 IMAD.WIDE R10, R22, 0x2, R8 ;  /* 0x00000002160a8825 */ /* 0x000fc800078e0208 */
[----:B------:R-:W-:Y:S02]  /*f4a0*/  @!P1 SHF.L.U32 R13, R21, 0x3, RZ ;  /* 0x00000003150d9819 */ /* 0x000fe400000006ff */
[----:B------:R-:W-:Y:S01]  /*f4b0*/  @!P2 IMAD.SHL.U32 R25, R20, 0x8, RZ ;  /* 0x000000081419a824 */ /* 0x000fe200078e00ff */
[----:B------:R4:W5:Y:S01]  /*f4c0*/  @!P0 LD.E.128 R32, desc[UR46][R10.64] ;  /* 0x0000002e0a208980 */ /* 0x000962000c101d00 */
[----:B------:R-:W-:Y:S01]  /*f4d0*/  CS2R R28, SRZ ;  /* 0x00000000001c7805 */ /* 0x000fe2000001ff00 */
[--C-:B------:R-:W-:Y:S01]  /*f4e0*/  @!P1 IMAD.WIDE R4, R13, 0x2, R8.reuse ;  /* 0x000000020d049825 */ /* 0x100fe200078e0208 */
[----:B------:R-:W-:Y:S02]  /*f4f0*/  CS2R R30, SRZ ;  /* 0x00000000001e7805 */ /* 0x000fe4000001ff00 */
[----:B------:R-:W-:Y:S02]  /*f500*/  CS2R R40, SRZ ;  /* 0x0000000000287805 */ /* 0x000fe4000001ff00 */
[----:B------:R-:W-:Y:S01]  /*f510*/  CS2R R42, SRZ ;  /* 0x00000000002a7805 */ /* 0x000fe2000001ff00 */
[----:B------:R-:W-:Y:S01]  /*f520*/  @!P2 IMAD.WIDE R6, R25, 0x2, R8 ;  /* 0x000000021906a825 */ /* 0x000fe200078e0208 */
[----:B------:R-:W-:-:S02]  /*f530*/  CS2R R26, SRZ ;  /* 0x00000000001a7805 */ /* 0x000fc4000001ff00 */
[----:B------:R-:W-:Y:S02]  /*f540*/  CS2R R36, SRZ ;  /* 0x0000000000247805 */ /* 0x000fe4000001ff00 */
[----:B------:R-:W-:Y:S01]  /*f550*/  CS2R R38, SRZ ;  /* 0x0000000000267805 */ /* 0x000fe2000001ff00 */
[--C-:B----4-:R-:W-:Y:S01]  /*f560*/  @!P2 IMAD.WIDE R10, R25, 0x2, R14.reuse ;  /* 0x00000002190aa825 */ /* 0x110fe200078e020e */
[----:B------:R-:W-:Y:S01]  /*f570*/  CS2R R24, SRZ ;  /* 0x0000000000187805 */ /* 0x000fe2000001ff00 */
[----:B------:R0:W5:Y:S02]  /*f580*/  @!P1 LD.E.128 R28, desc[UR46][R4.64] ;  /* 0x0000002e041c9980 */ /* 0x000164000c101d00 */
[--C-:B------:R-:W-:Y:S02]  /*f590*/  @!P1 IMAD.WIDE R8, R13, 0x2, R14.reuse ;  /* 0x000000020d089825 */ /* 0x100fe400078e020e */
[----:B------:R0:W5:Y:S02]  /*f5a0*/  @!P2 LD.E.128 R36, desc[UR46][R10.64] ;  /* 0x0000002e0a24a980 */ /* 0x000164000c101d00 */
[----:B------:R-:W-:-:S02]  /*f5b0*/  @!P0 IMAD.WIDE R14, R22, 0x2, R14 ;  /* 0x00000002160e8825 */ /* 0x000fc400078e020e */
[----:B------:R0:W5:Y:S04]  /*f5c0*/  @!P1 LD.E.128 R40, desc[UR46][R8.64] ;  /* 0x0000002e08289980 */ /* 0x000168000c101d00 */
[----:B------:R0:W5:Y:S04]  /*f5d0*/  @!P0 LD.E.128 R44, desc[UR46][R14.64] ;  /* 0x0000002e0e2c8980 */ /* 0x000168000c101d00 */
[----:B------:R0:W5:Y:S02]  /*f5e0*/  @!P2 LD.E.128 R24, desc[UR46][R6.64] ;  /* 0x0000002e0618a980 */ /* 0x000164000c101d00 */
.L_x_4857:
[----:B------:R-:W-:Y:S05]  /*f5f0*/  BSYNC B1 ;  /* 0x0000000000017941 */ /* 0x000fea0003800000 */
.L_x_4856:
[----:B0----5:R-:W-:Y:S01]  /*f600*/  IMAD.MOV.U32 R4, RZ, RZ, R44 ;  /* 0x000000ffff047224 */ /* 0x021fe200078e002c */
[----:B------:R-:W-:Y:S01]  /*f610*/  UMOV UR4, 0xffffffff ;  /* 0xffffffff00047882 */ /* 0x000fe20000000000 */
        /* <DEDUP_REMOVED lines=41> */
[----:B------:R-:W0:Y:S04]  /*f8b0*/  SHFL.IDX PT, R63, R63, 0x1, 0x1c1f ;  /* 0x003c1f003f3f7f89 */ /* 0x000e2800000e0000 */
[----:B------:R-:W1:Y:S04]  /*f8c0*/  SHFL.IDX PT, R62, R62, 0x1, 0x1c1f ;  /* 0x003c1f003e3e7f89 */ /* 0x000e6800000e0000 */
[----:B------:R-:W2:Y:S04]  /*f8d0*/  SHFL.IDX PT, R71, R71, 0x1, 0x1c1f ;  /* 0x003c1f0047477f89 */ /* 0x000ea800000e0000 */
[----:B------:R-:W3:Y:S02]  /*f8e0*/  SHFL.IDX PT, R70, R70, 0x1, 0x1c1f ;  /* 0x003c1f0046467f89 */ /* 0x000ee400000e0000 */
.L_x_5196:
[----:B------:R-:W-:Y:S01]  /*f8f0*/  VIADD R64, R64, 0x40 ;  /* 0x0000004040407836 */ /* 0x000fe20000000000 */
[----:B------:R-:W-:Y:S01]  /*f900*/  BSSY B1, `(.L_x_4859) ;  /* 0x000002c000017945 */ /* 0x000fe20003800000 */
[----:B------:R-:W-:Y:S02]  /*f910*/  CS2R R6, SRZ ;  /* 0x0000000000067805 */ /* 0x000fe4000001ff00 */
[----:B------:R-:W-:Y:S02]  /*f920*/  CS2R R8, SRZ ;  /* 0x0000000000087805 */ /* 0x000fe4000001ff00 */
[----:B------:R-:W-:Y:S02]  /*f930*/  CS2R R10, SRZ ;  /* 0x00000000000a7805 */ /* 0x000fe4000001ff00 */
[----:B------:R-:W-:Y:S02]  /*f940*/  ISETP.GE.AND P0, PT, R64, R69, PT ;  /* 0x000000454000720c */ /* 0x000fe40003f06270 */
[----:B------:R-:W-:-:S02]  /*f950*/  CS2R R12, SRZ ;  /* 0x00000000000c7805 */ /* 0x000fc4000001ff00 */
[----:B----4-:R-:W-:Y:S02]  /*f960*/  CS2R R14, SRZ ;  /* 0x00000000000e7805 */ /* 0x010fe4000001ff00 */
[----:B------:R-:W-:Y:S02]  /*f970*/  CS2R R48, SRZ ;  /* 0x0000000000307805 */ /* 0x000fe4000001ff00 */
[----:B------:R-:W-:Y:S02]  /*f980*/  CS2R R50, SRZ ;  /* 0x0000000000327805 */ /* 0x000fe4000001ff00 */
[----:B------:R-:W-:Y:S02]  /*f990*/  CS2R R52, SRZ ;  /* 0x0000000000347805 */ /* 0x000fe4000001ff00 */
[----:B------:R-:W-:Y:S02]  /*f9a0*/  CS2R R54, SRZ ;  /* 0x0000000000367805 */ /* 0x000fe4000001ff00 */
[----:B------:R-:W-:-:S02]  /*f9b0*/  CS2R R56, SRZ ;  /* 0x0000000000387805 */ /* 0x000fc4000001ff00 */
        /* <DEDUP_REMOVED lines=9> */
[----:B------:R-:W-:Y:S02]  /*fa50*/  CS2R R6, SRZ ;  /* 0x0000000000067805 */ /* 0x000fe4000001ff00 */
[----:B------:R-:W-:Y:S01]  /*fa60*/  CS2R R52, SRZ ;  /* 0x0000000000347805 */ /* 0x000fe2000001ff00 */
[----:B01----:R-:W-:-:S04]  /*fa70*/  @!P0 IMAD.WIDE R12, R22, 0x2, R62 ;  /* 0x00000002160c8825 */ /* 0x003fc800078e023e */
[----:B------:R-:W-:Y:S01]  /*fa80*/  @!P1 IMAD.SHL.U32 R65, R21, 0x8, RZ ;  /* 0x0000000815419824 */ /* 0x000fe200078e00ff */
[----:B------:R0:W5:Y:S01]  /*fa90*/  @!P0 LD.E.128 R48, desc[UR46][R12.64] ;  /* 0x0000002e0c308980 */ /* 0x000162000c101d00 */
[----:B------:R-:W-:Y:S01]  /*faa0*/  @!P2 IMAD.SHL.U32 R67, R20, 0x8, RZ ;  /* 0x000000081443a824 */ /* 0x000fe200078e00ff */
        /* <DEDUP_REMOVED lines=8> */
[----:B0-----:R-:W-:Y:S01]  /*fb30*/  CS2R R12, SRZ ;  /* 0x00000000000c7805 */ /* 0x001fe2000001ff00 */
[--C-:B--23--:R-:W-:Y:S01]  /*fb40*/  @!P1 IMAD.WIDE R64, R65, 0x2, R70.reuse ;  /* 0x0000000241409825 */ /* 0x10cfe200078e0246 */
[----:B------:R4:W5:Y:S03]  /*fb50*/  @!P1 LD.E.128 R52, desc[UR46][R60.64] ;  /* 0x0000002e3c349980 */ /* 0x000966000c101d00 */
[--C-:B------:R-:W-:Y:S01]  /*fb60*/  @!P2 IMAD.WIDE R66, R67, 0x2, R70.reuse ;  /* 0x000000024342a825 */ /* 0x100fe200078e0246 */
[----:B------:R4:W5:Y:S03]  /*fb70*/  @!P1 LD.E.128 R8, desc[UR46][R64.64] ;  /* 0x0000002e40089980 */ /* 0x000966000c101d00 */
[----:B------:R-:W-:Y:S01]  /*fb80*/  @!P0 IMAD.WIDE R70, R22, 0x2, R70 ;  /* 0x0000000216468825 */ /* 0x000fe200078e0246 */
[----:B------:R4:W5:Y:S04]  /*fb90*/  @!P2 LD.E.128 R56, desc[UR46][R62.64] ;  /* 0x0000002e3e38a980 */ /* 0x000968000c101d00 */
[----:B------:R4:W5:Y:S04]  /*fba0*/  @!P0 LD.E.128 R4, desc[UR46][R70.64] ;  /* 0x0000002e46048980 */ /* 0x000968000c101d00 */
[----:B------:R4:W5:Y:S02]  /*fbb0*/  @!P2 LD.E.128 R12, desc[UR46][R66.64] ;  /* 0x0000002e420ca980 */ /* 0x000964000c101d00 */
.L_x_4860:
[----:B------:R-:W-:Y:S05]  /*fbc0*/  BSYNC B1 ;  /* 0x0000000000017941 */ /* 0x000fea0003800000 */
.L_x_4859:
[----:B----4-:R-:W-:Y:S01]  /*fbd0*/  LEA.HI R60, R217, R217, RZ, 0x1 ;  /* 0x000000d9d93c7211 */ /* 0x010fe200078f08ff */
[----:B-----5:R-:W-:Y:S01]  /*fbe0*/  IMAD.MOV.U32 R61, RZ, RZ, R4 ;  /* 0x000000ffff3d7224 */ /* 0x020fe200078e0004 */
[----:B0-----:R-:W-:Y:S01]  /*fbf0*/  MOV R63, R7 ;  /* 0x00000007003f7202 */ /* 0x001fe20000000f00 */
[----:B-1----:R-:W-:Y:S01]  /*fc00*/  IMAD.MOV.U32 R62, RZ, RZ, R5 ;  /* 0x000000ffff3e7224 */ /* 0x002fe200078e0005 */
[----:B------:R-:W-:Y:S01]  /*fc10*/  LOP3.LUT R60, R60, 0xfffffffe, RZ, 0xc0, !PT ;  /* 0xfffffffe3c3c7812 */ /* 0x000fe200078ec0ff */
[----:B------:R-:W-:Y:S01]  /*fc20*/  IMAD.MOV.U32 R64, RZ, RZ, R10 ;  /* 0x000000ffff407224 */ /* 0x000fe200078e000a */
[----:B------:R-:W-:Y:S01]  /*fc30*/  VIADDMNMX R69, R69, -R211, 0x80, PT ;  /* 0x0000008045457446 */ /* 0x000fe200038009d3 */
[----:B------:R-:W-:Y:S01]  /*fc40*/  BSSY B1, `(.L_x_4861) ;  /* 0x0000028000017945 */ /* 0x000fe20003800000 */
[----:B------:R-:W-:Y:S01]  /*fc50*/  PRMT R86, R61, 0x5410, R62 ;  /* 0x000054103d567816 */ /* 0x000fe2000000003e */
[----:B------:R-:W-:Y:S01]  /*fc60*/  IMAD.MOV.U32 R61, RZ, RZ, R6 ;  /* 0x000000ffff3d7224 */ /* 0x000fe200078e0006 */
[----:B------:R-:W-:Y:S01]  /*fc70*/  PRMT R78, R64, 0x7610, R78 ;  /* 0x00007610404e7816 */ /* 0x000fe2000000004e */
[----:B------:R-:W-:Y:S01]  /*fc80*/  IMAD.IADD R60, R217, 0x1, -R60 ;  /* 0x00000001d93c7824 */ /* 0x000fe200078e0a3c */
[----:B------:R-:W-:Y:S01]  /*fc90*/  MOV R64, R14 ;  /* 0x0000000e00407202 */ /* 0x000fe20000000f00 */
[----:B------:R-:W-:Y:S01]  /*fca0*/  IMAD.MOV.U32 R62, RZ, RZ, R8 ;  /* 0x000000ffff3e7224 */ /* 0x000fe200078e0008 */
[----:B------:R-:W-:Y:S01]  /*fcb0*/  PRMT R87, R61, 0x5410, R63 ;  /* 0x000054103d577816 */ /* 0x000fe2000000003f */
[----:B------:R-:W-:Y:S01]  /*fcc0*/  IMAD.MOV.U32 R63, RZ, RZ, R9 ;  /* 0x000000ffff3f7224 */ /* 0x000fe200078e0009 */
[----:B------:R-:W-:Y:S01]  /*fcd0*/  SHF.L.U32 R61, R60, 0x1f, RZ ;  /* 0x0000001f3c3d7819 */ /* 0x000fe200000006ff */
[----:B------:R-:W-:Y:S01]  /*fce0*/  IMAD.MOV.U32 R60, RZ, RZ, R11 ;  /* 0x000000ffff3c7224 */ /* 0x000fe200078e000b */
[----:B--2---:R-:W-:Y:S01]  /*fcf0*/  PRMT R71, R64, 0x7610, R71 ;  /* 0x0000761040477816 */ /* 0x004fe20000000047 */
[----:B------:R-:W-:Y:S01]  /*fd00*/  IMAD.MOV.U32 R64, RZ, RZ, R50 ;  /* 0x000000ffff407224 */ /* 0x000fe200078e0032 */
[----:B------:R-:W0:Y:S01]  /*fd10*/  SYNCS.PHASECHK.TRANS64.TRYWAIT P0, [R2+URZ+0x30800], R61 ;  /* 0x0308003d020075a7 */ /* 0x000e22000800017f */
[----:B------:R-:W-:Y:S01]  /*fd20*/  PRMT R77, R62, 0x5410, R63 ;  /* 0x000054103e4d7816 */ /* 0x000fe2000000003f */
[----:B------:R-:W-:Y:S01]  /*fd30*/  IMAD.MOV.U32 R62, RZ, RZ, R12 ;  /* 0x000000ffff3e7224 */ /* 0x000fe200078e000c */
[----:B------:R-:W-:Y:S01]  /*fd40*/  PRMT R78, R78, 0x5410, R60 ;  /* 0x000054104e4e7816 */ /* 0x000fe2000000003c */
[----:B------:R-:W-:Y:S01]  /*fd50*/  IMAD.MOV.U32 R63, RZ, RZ, R13 ;  /* 0x000000ffff3f7224 */ /* 0x000fe200078e000d */
[----:B------:R-:W-:Y:S01]  /*fd60*/  PRMT R89, R64, 0x7610, R89 ;  /* 0x0000761040597816 */ /* 0x000fe20000000059 */
[----:B------:R-:W-:Y:S01]  /*fd70*/  IMAD.MOV.U32 R60, RZ, RZ, R15 ;  /* 0x000000ffff3c7224 */ /* 0x000fe200078e000f */
[----:B------:R-:W-:Y:S01]  /*fd80*/  ISETP.GE.AND P1, PT, R194, R69, PT ;  /* 0x00000045c200720c */ /* 0x000fe20003f26270 */
[----:B------:R-:W-:Y:S01]  /*fd90*/  IMAD.MOV.U32 R64, RZ, RZ, R57 ;  /* 0x000000ffff407224 */ /* 0x000fe200078e0039 */
[----:B---3--:R-:W-:Y:S01]  /*fda0*/  PRMT R70, R62, 0x5410, R63 ;  /* 0x000054103e467816 */ /* 0x008fe2000000003f */
[----:B------:R-:W-:Y:S01]  /*fdb0*/  IMAD.MOV.U32 R62, RZ, RZ, R48 ;  /* 0x000000ffff3e7224 */ /* 0x000fe200078e0030 */
[----:B------:R-:W-:Y:S01]  /*fdc0*/  PRMT R71, R71, 0x5410, R60 ;  /* 0x0000541047477816 */ /* 0x000fe2000000003c */
[----:B------:R-:W-:-:S02]  /*fdd0*/  IMAD.MOV.U32 R63, RZ, RZ, R49 ;  /* 0x000000ffff3f7224 */ /* 0x000fc400078e0031 */
[----:B------:R-:W-:-:S03]  /*fde0*/  IMAD.MOV.U32 R60, RZ, RZ, R51 ;  /* 0x000000ffff3c7224 */ /* 0x000fc600078e0033 */
[----:B------:R-:W-:Y:S01]  /*fdf0*/  PRMT R88, R62, 0x5410, R63 ;  /* 0x000054103e587816 */ /* 0x000fe2000000003f */
[----:B------:R-:W-:Y:S01]  /*fe00*/  IMAD.MOV.U32 R62, RZ, RZ, R52 ;  /* 0x000000ffff3e7224 */ /* 0x000fe200078e0034 */
        /* <DEDUP_REMOVED lines=11> */
.L_x_5197:
[----:B------:R-:W-:Y:S05]  /*fec0*/  BSYNC B1 ;  /* 0x0000000000017941 */ /* 0x000fea0003800000 */
.L_x_4861:
[----:B------:R-:W-:Y:S01]  /*fed0*/  BSSY B1, `(.L_x_4863) ;  /* 0x000013e000017945 */ /* 0x000fe20003800000 */
[----:B------:R-:W-:-:S03]  /*fee0*/  PRMT R75, R60, 0x5410, R62 ;  /* 0x000054103c4b7816 */ /* 0x000fc6000000003e */
[----:B------:R-:W-:Y:S05]  /*fef0*/  @P1 BRA `(.L_x_4864) ;  /* 0x0000001000ec1947 */ /* 0x000fea0003800000 */
[----:B------:R-:W1:Y:S01]  /*ff00*/  LDC R79, c[0x0][0x3f4] ;  /* 0x0000fd00ff4f7b82 */ /* 0x000e620000000800 */
[----:B------:R-:W-:Y:S01]  /*ff10*/  BSSY B2, `(.L_x_4865) ;  /* 0x0000067000027945 */ /* 0x000fe20003800000 */
[-C--:B-1----:R-:W-:Y:S02]  /*ff20*/  ISETP.GE.AND P0, PT, R22, R79.reuse, PT ;  /* 0x0000004f1600720c */ /* 0x082fe40003f06270 */
[-C--:B------:R-:W-:Y:S02]  /*ff30*/  ISETP.GE.AND P1, PT, R197, R79.reuse, PT ;  /* 0x0000004fc500720c */ /* 0x080fe40003f26270 */
[----:B------:R-:W-:-:S09]  /*ff40*/  ISETP.GE.AND P2, PT, R198, R79, PT ;  /* 0x0000004fc600720c */ /* 0x000fd20003f46270 */
[----:B------:R-:W-:Y:S05]  /*ff50*/  @P0 BRA `(.L_x_4866) ;  /* 0x0000000400880947 */ /* 0x000fea0003800000 */
[----:B------:R-:W-:Y:S01]  /*ff60*/  LEA.HI R62, R79, R221, RZ, 0x1d ;  /* 0x000000dd4f3e7211 */ /* 0x000fe200078fe8ff */
[--C-:B------:R-:W-:Y:S01]  /*ff70*/  HADD2.F32 R109, -RZ, R100.reuse.H1_H1 ;  /* 0x30000064ff6d7230 */ /* 0x100fe20000004100 */
[----:B0-----:R-:W-:Y:S01]  /*ff80*/  LOP3.LUT R61, R207, 0x38, R22, 0xf8, !PT ;  /* 0x00000038cf3d7812 */ /* 0x001fe200078ef816 */
[----:B------:R-:W-:Y:S01]  /*ff90*/  HADD2.F32 R111, -RZ, R100.H0_H0 ;  /* 0x20000064ff6f7230 */ /* 0x000fe20000004100 */
[----:B------:R-:W-:Y:S01]  /*ffa0*/  SHF.R.S32.HI R63, RZ, 0x1f, R62 ;  /* 0x0000001fff3f7819 */ /* 0x000fe2000001143e */
[----:B------:R-:W-:Y:S01]  /*ffb0*/  IMAD.SHL.U32 R64, R62, 0x8, RZ ;  /* 0x000000083e407824 */ /* 0x000fe200078e00ff */
[----:B------:R-:W-:Y:S01]  /*ffc0*/  LOP3.LUT R60, R61, R208, RZ, 0x3c, !PT ;  /* 0x000000d03d3c7212 */ /* 0x000fe200078e3cff */
[----:B------:R-:W-:Y:S01]  /*ffd0*/  HADD2.F32 R110, -RZ, R97.H1_H1 ;  /* 0x30000061ff6e7230 */ /* 0x000fe20000004100 */
[----:B------:R-:W-:Y:S02]  /*ffe0*/  LEA.HI R62, R63, R62, RZ, 0x3 ;  /* 0x0000003e3f3e7211 */ /* 0x000fe400078f18ff */
[----:B------:R-:W-:Y:S01]  /*fff0*/  LOP3.LUT R63, R207, 0x38, R64, 0xf8, !PT ;  /* 0x00000038cf3f7812 */ /* 0x000fe200078ef840 */
[----:B------:R-:W-:Y:S01]  /*10000*/  IMAD.IADD R61, R209, 0x1, R60 ;  /* 0x00000001d13d7824 */ /* 0x000fe200078e023c */
[----:B------:R-:W-:-:S02]  /*10010*/  SHF.L.U32 R62, R62, 0xa, RZ ;  /* 0x0000000a3e3e7819 */ /* 0x000fc400000006ff */
[----:B------:R-:W-:Y:S01]  /*10020*/  LOP3.LUT R65, R63, R208, RZ, 0x3c, !PT ;  /* 0x000000d03f417212 */ /* 0x000fe200078e3cff */
[--C-:B------:R-:W-:Y:S01]  /*10030*/  IMAD R90, R61, 0x2, R2.reuse ;  /* 0x000000023d5a7824 */ /* 0x100fe200078e0202 */
[----:B------:R-:W-:Y:S02]  /*10040*/  LOP3.LUT R64, R62, 0x7fffe000, RZ, 0xc0, !PT ;  /* 0x7fffe0003e407812 */ /* 0x000fe400078ec0ff */
[----:B------:R-:W-:Y:S02]  /*10050*/  SHF.R.U32.HI R108, RZ, 0x10, R45 ;  /* 0x00000010ff6c7819 */ /* 0x000fe4000001162d */
[----:B------:R-:W-:Y:S01]  /*10060*/  IADD3 R65, R65, R64, R209 ;  /* 0x0000004041417210 */ /* 0x000fe20007ffe0d1 */
[----:B------:R-:W0:Y:S01]  /*10070*/  LDS.128 R60, [R90+0x12400] ;  /* 0x012400005a3c7984 */ /* 0x000e220000000c00 */
[--C-:B------:R-:W-:Y:S01]  /*10080*/  SHF.R.U32.HI R99, RZ, 0x10, R33.reuse ;  /* 0x00000010ff637819 */ /* 0x100fe20000011621 */
[----:B------:R-:W-:Y:S01]  /*10090*/  HADD2.F32 R108, -RZ, R108.H0_H0 ;  /* 0x2000006cff6c7230 */ /* 0x000fe20000004100 */
[----:B------:R-:W-:Y:S01]  /*100a0*/  SHF.R.U64 R32, R32, 0x10, R33 ;  /* 0x0000001020207819 */ /* 0x000fe20000001221 */
[----:B------:R-:W-:Y:S01]  /*100b0*/  IMAD R91, R65, 0x2, R2 ;  /* 0x00000002415b7824 */ /* 0x000fe200078e0202 */
[----:B------:R-:W-:Y:S01]  /*100c0*/  SHF.R.U64 R33, R44, 0x10, R45 ;  /* 0x000000102c217819 */ /* 0x000fe2000000122d */
[----:B------:R-:W-:Y:S01]  /*100d0*/  HADD2.F32 R99, -RZ, R99.H0_H0 ;  /* 0x20000063ff637230 */ /* 0x000fe20000004100 */
[----:B------:R-:W-:-:S02]  /*100e0*/  SHF.R.U64 R34, R34, 0x10, R35 ;  /* 0x0000001022227819 */ /* 0x000fc40000001223 */
[----:B------:R-:W1:Y:S01]  /*100f0*/  LDS.128 R64, [R91+0x12400] ;  /* 0x012400005b407984 */ /* 0x000e620000000c00 */
[----:B------:R-:W-:Y:S02]  /*10100*/  SHF.R.U32.HI R44, RZ, 0x10, R35 ;  /* 0x00000010ff2c7819 */ /* 0x000fe40000011623 */
[--C-:B------:R-:W-:Y:S02]  /*10110*/  SHF.R.U64 R35, R46, 0x10, R47.reuse ;  /* 0x000000102e237819 */ /* 0x100fe4000000122f */
[----:B------:R-:W-:Y:S01]  /*10120*/  SHF.R.U32.HI R46, RZ, 0x10, R47 ;  /* 0x00000010ff2e7819 */ /* 0x000fe2000001162f */
[----:B------:R-:W-:Y:S02]  /*10130*/  HADD2.F32 R44, -RZ, R44.H0_H0 ;  /* 0x2000002cff2c7230 */ /* 0x000fe40000004100 */
[--C-:B0-----:R-:W-:Y:S02]  /*10140*/  HADD2.F32 R104, -RZ, R61.reuse.H0_H0 ;  /* 0x2000003dff687230 */ /* 0x101fe40000004100 */
[----:B------:R-:W-:-:S02]  /*10150*/  HADD2.F32 R102, -RZ, R61.H1_H1 ;  /* 0x3000003dff667230 */ /* 0x000fc40000004100 */
[----:B------:R-:W-:Y:S02]  /*10160*/  HADD2.F32 R61, -RZ, R60.H0_H0 ;  /* 0x2000003cff3d7230 */ /* 0x000fe40000004100 */
[----:B------:R-:W-:Y:S02]  /*10170*/  HADD2.F32 R47, -RZ, R62.H0_H0 ;  /* 0x2000003eff2f7230 */ /* 0x000fe40000004100 */
[----:B------:R-:W-:Y:S02]  /*10180*/  HADD2.F32 R45, -RZ, R63.H0_H0 ;  /* 0x2000003fff2d7230 */ /* 0x000fe40000004100 */
[--C-:B-1----:R-:W-:Y:S02]  /*10190*/  HADD2.F32 R106, -RZ, R65.reuse.H0_H0 ;  /* 0x20000041ff6a7230 */ /* 0x102fe40000004100 */
[----:B------:R-:W-:Y:S02]  /*101a0*/  HADD2.F32 R107, -RZ, R65.H1_H1 ;  /* 0x30000041ff6b7230 */ /* 0x000fe40000004100 */
[----:B------:R-:W-:-:S02]  /*101b0*/  HADD2.F32 R101, -RZ, R67.H0_H0 ;  /* 0x20000043ff657230 */ /* 0x000fc40000004100 */
[C---:B------:R-:W-:Y:S01]  /*101c0*/  FMUL.FTZ R65, R106.reuse, R111 ;  /* 0x0000006f6a417220 */ /* 0x040fe20000410000 */
[----:B------:R-:W-:Y:S02]  /*101d0*/  HADD2.F32 R100, -RZ, R67.H1_H1 ;  /* 0x30000043ff647230 */ /* 0x000fe40000004100 */
[-C--:B------:R-:W-:Y:S01]  /*101e0*/  FMUL.FTZ R67, R106, R109.reuse ;  /* 0x0000006d6a437220 */ /* 0x080fe20000410000 */
[----:B------:R-:W-:Y:S02]  /*101f0*/  HADD2.F32 R105, -RZ, R64.H0_H0 ;  /* 0x20000040ff697230 */ /* 0x000fe40000004100 */
[C---:B------:R-:W-:Y:S01]  /*10200*/  FFMA.FTZ R65, R104.reuse, R109, -R65 ;  /* 0x0000006d68417223 */ /* 0x040fe20000010841 */
[--C-:B------:R-:W-:Y:S02]  /*10210*/  HADD2.F32 R106, -RZ, R98.reuse.H1_H1 ;  /* 0x30000062ff6a7230 */ /* 0x100fe40000004100 */
[----:B------:R-:W-:Y:S01]  /*10220*/  FFMA.FTZ R67, R104, R111, R67 ;  /* 0x0000006f68437223 */ /* 0x000fe20000010043 */
[----:B------:R-:W-:-:S02]  /*10230*/  HADD2.F32 R104, -RZ, R98.H0_H0 ;  /* 0x20000062ff687230 */ /* 0x000fc40000004100 */
[----:B------:R-:W-:Y:S01]  /*10240*/  FMUL.FTZ R109, R107, R108 ;  /* 0x0000006c6b6d7220 */ /* 0x000fe20000410000 */
[----:B------:R-:W-:Y:S02]  /*10250*/  HADD2.F32 R103, -RZ, R66.H0_H0 ;  /* 0x20000042ff677230 */ /* 0x000fe40000004100 */
[----:B------:R-:W-:Y:S01]  /*10260*/  FMUL.FTZ R112, R105, R106 ;  /* 0x0000006a69707220 */ /* 0x000fe20000410000 */
[-C--:B------:R-:W-:Y:S01]  /*10270*/  FMUL.FTZ R107, R107, R99.reuse ;  /* 0x000000636b6b7220 */ /* 0x080fe20000410000 */
[-C--:B------:R-:W-:Y:S01]  /*10280*/  FMUL.FTZ R105, R105, R104.reuse ;  /* 0x0000006869697220 */ /* 0x080fe20000410000 */
[C---:B------:R-:W-:Y:S01]  /*10290*/  FFMA.FTZ R98, R102.reuse, R99, -R109 ;  /* 0x0000006366627223 */ /* 0x040fe2000001086d */
[C---:B------:R-:W-:Y:S01]  /*102a0*/  FFMA.FTZ R99, R61.reuse, R104, -R112 ;  /* 0x000000683d637223 */ /* 0x040fe20000010870 */
[----:B------:R-:W-:Y:S01]  /*102b0*/  FFMA.FTZ R102, R102, R108, R107 ;  /* 0x0000006c66667223 */ /* 0x000fe2000001006b */
[----:B------:R-:W-:Y:S02]  /*102c0*/  HADD2.F32 R104, -RZ, R97.H0_H0 ;  /* 0x20000061ff687230 */ /* 0x000fe40000004100 */
[----:B------:R-:W-:Y:S01]  /*102d0*/  FFMA.FTZ R61, R61, R106, R105 ;  /* 0x0000006a3d3d7223 */ /* 0x000fe20000010069 */
[----:B------:R-:W-:Y:S01]  /*102e0*/  FMUL.FTZ R112, R103, R110 ;  /* 0x0000006e67707220 */ /* 0x000fe20000410000 */
[----:B------:R-:W-:-:S02]  /*102f0*/  HADD2.F32 R108, -RZ, R96.H1_H1 ;  /* 0x30000060ff6c7230 */ /* 0x000fc40000004100 */
[----:B------:R-:W-:Y:S02]  /*10300*/  HADD2.F32 R106, -RZ, R96.H0_H0 ;  /* 0x20000060ff6a7230 */ /* 0x000fe40000004100 */
[-C--:B------:R-:W-:Y:S01]  /*10310*/  FMUL.FTZ R114, R103, R104.reuse ;  /* 0x0000006867727220 */ /* 0x080fe20000410000 */
[----:B------:R-:W-:Y:S01]  /*10320*/  FFMA.FTZ R96, R47, R104, -R112 ;  /* 0x000000682f607223 */ /* 0x000fe20000010870 */
[----:B------:R-:W-:Y:S02]  /*10330*/  HADD2.F32 R97, -RZ, R46.H0_H0 ;  /* 0x2000002eff617230 */ /* 0x000fe40000004100 */
[C---:B------:R-:W-:Y:S01]  /*10340*/  FMUL.FTZ R104, R101.reuse, R108 ;  /* 0x0000006c65687220 */ /* 0x040fe20000410000 */
[----:B------:R-:W-:Y:S01]  /*10350*/  FMUL.FTZ R101, R101, R106 ;  /* 0x0000006a65657220 */ /* 0x000fe20000410000 */
[----:B------:R-:W-:Y:S01]  /*10360*/  FFMA.FTZ R46, R47, R110, R114 ;  /* 0x0000006e2f2e7223 */ /* 0x000fe20000010072 */
[----:B------:R-:W-:Y:S02]  /*10370*/  HADD2.F32 R63, -RZ, R63.H1_H1 ;  /* 0x3000003fff3f7230 */ /* 0x000fe40000004100 */
[----:B------:R-:W-:Y:S01]  /*10380*/  FMUL.FTZ R110, R100, R97 ;  /* 0x00000061646e7220 */ /* 0x000fe20000410000 */
[C---:B------:R-:W-:Y:S01]  /*10390*/  FFMA.FTZ R104, R45.reuse, R106, -R104 ;  /* 0x0000006a2d687223 */ /* 0x040fe20000010868 */
[----:B------:R-:W-:Y:S01]  /*103a0*/  FFMA.FTZ R101, R45, R108, R101 ;  /* 0x0000006c2d657223 */ /* 0x000fe20000010065 */
[----:B------:R-:W-:-:S02]  /*103b0*/  HADD2.F32 R64, -RZ, R64.H1_H1 ;  /* 0x30000040ff407230 */ /* 0x000fc40000004100 */
[-C--:B------:R-:W-:Y:S01]  /*103c0*/  FMUL.FTZ R100, R100, R44.reuse ;  /* 0x0000002c64647220 */ /* 0x080fe20000410000 */
[----:B------:R-:W-:Y:S02]  /*103d0*/  HADD2.F32 R66, -RZ, R66.H1_H1 ;  /* 0x30000042ff427230 */ /* 0x000fe40000004100 */
[C---:B------:R-:W-:Y:S01]  /*103e0*/  FFMA.FTZ R103, R63.reuse, R44, -R110 ;  /* 0x0000002c3f677223 */ /* 0x040fe2000001086e */
[----:B------:R-:W-:Y:S02]  /*103f0*/  HADD2.F32 R45, -RZ, R33.H0_H0 ;  /* 0x20000021ff2d7230 */ /* 0x000fe40000004100 */
[----:B------:R-:W-:Y:S01]  /*10400*/  FFMA.FTZ R100, R63, R97, R100 ;  /* 0x000000613f647223 */ /* 0x000fe20000010064 */
[----:B------:R-:W-:Y:S02]  /*10410*/  HADD2.F32 R47, -RZ, R35.H0_H0 ;  /* 0x20000023ff2f7230 */ /* 0x000fe40000004100 */
[----:B------:R-:W-:Y:S02]  /*10420*/  HADD2.F32 R33, -RZ, R32.H0_H0 ;  /* 0x20000020ff217230 */ /* 0x000fe40000004100 */
[----:B------:R-:W-:Y:S01]  /*10430*/  FMUL.FTZ R63, R64, R45 ;  /* 0x0000002d403f7220 */ /* 0x000fe20000410000 */
[----:B------:R-:W-:-:S02]  /*10440*/  HADD2.F32 R35, -RZ, R34.H0_H0 ;  /* 0x20000022ff237230 */ /* 0x000fc40000004100 */
        /* <DEDUP_REMOVED lines=16> */
[----:B------:R-:W-:-:S02]  /*10550*/  F2FP.F16.F32.PACK_AB R44, R44, R61 ;  /* 0x0000003d2c2c723e */ /* 0x000fc400000000ff */
[----:B------:R-:W-:-:S05]  /*10560*/  F2FP.F16.F32.PACK_AB R46, R63, R46 ;  /* 0x0000002e3f2e723e */ /* 0x000fca00000000ff */
[----:B------:R1:W-:Y:S02]  /*10570*/  STS.128 [R91+0x12400], R44 ;  /* 0x0124002c5b007388 */ /* 0x0003e40000000c00 */
.L_x_4866:
[----:B------:R-:W-:Y:S05]  /*10580*/  BSYNC B2 ;  /* 0x0000000000027941 */ /* 0x000fea0003800000 */
.L_x_4865:
[----:B------:R-:W-:Y:S04]  /*10590*/  BSSY B2, `(.L_x_4867) ;  /* 0x0000069000027945 */ /* 0x000fe80003800000 */
[----:B------:R-:W-:Y:S05]  /*105a0*/  @P1 BRA `(.L_x_4868) ;  /* 0x00000004009c1947 */ /* 0x000fea0003800000 */
[----:B-1----:R-:W2:Y:S01]  /*105b0*/  LDL R32, [R1+0x40] ;  /* 0x0000400001207983 */ /* 0x002ea20000100800 */
[----:B------:R-:W-:Y:S01]  /*105c0*/  LEA.HI R33, R76, R197, RZ, 0x6 ;  /* 0x000000c54c217211 */ /* 0x000fe200078f30ff */
[----:B------:R-:W-:Y:S01]  /*105d0*/  HADD2.F32 R96, -RZ, R92.H1_H1 ;  /* 0x3000005cff607230 */ /* 0x000fe20000004100 */
[----:B------:R-:W-:Y:S01]  /*105e0*/  LOP3.LUT R35, R207, 0x38, R74, 0xf8, !PT ;  /* 0x00000038cf237812 */ /* 0x000fe200078ef84a */
[----:B------:R-:W-:Y:S01]  /*105f0*/  HADD2.F32 R90, -RZ, R94.H1_H1 ;  /* 0x3000005eff5a7230 */ /* 0x000fe20000004100 */
[--C-:B------:R-:W-:Y:S01]  /*10600*/  SHF.R.U64 R40, R40, 0x10, R41.reuse ;  /* 0x0000001028287819 */ /* 0x100fe20000001229 */
[----:B------:R-:W-:Y:S01]  /*10610*/  IMAD.SHL.U32 R34, R33, 0x80, RZ ;  /* 0x0000008021227824 */ /* 0x000fe200078e00ff */
[----:B------:R-:W-:Y:S01]  /*10620*/  LOP3.LUT R35, R35, R208, RZ, 0x3c, !PT ;  /* 0x000000d023237212 */ /* 0x000fe200078e3cff */
[----:B------:R-:W-:Y:S01]  /*10630*/  HADD2.F32 R92, -RZ, R92.H0_H0 ;  /* 0x2000005cff5c7230 */ /* 0x000fe20000004100 */
[----:B------:R-:W-:Y:S01]  /*10640*/  SHF.R.U32.HI R91, RZ, 0x10, R41 ;  /* 0x00000010ff5b7819 */ /* 0x000fe20000011629 */
[----:B------:R-:W-:Y:S01]  /*10650*/  HADD2.F32 R94, -RZ, R94.H0_H0 ;  /* 0x2000005eff5e7230 */ /* 0x000fe20000004100 */
[----:B------:R-:W-:-:S02]  /*10660*/  LOP3.LUT R44, R34, 0xffffe000, RZ, 0xc0, !PT ;  /* 0xffffe000222c7812 */ /* 0x000fc400078ec0ff */
[----:B------:R-:W-:Y:S01]  /*10670*/  SHF.R.U32.HI R97, RZ, 0x10, R29 ;  /* 0x00000010ff617819 */ /* 0x000fe2000001161d */
[----:B------:R-:W-:Y:S01]  /*10680*/  HADD2.F32 R91, -RZ, R91.H0_H0 ;  /* 0x2000005bff5b7230 */ /* 0x000fe20000004100 */
[----:B------:R-:W-:Y:S02]  /*10690*/  IADD3 R35, R35, R44, R209 ;  /* 0x0000002c23237210 */ /* 0x000fe40007ffe0d1 */
[----:B------:R-:W-:Y:S02]  /*106a0*/  SHF.R.U64 R28, R28, 0x10, R29 ;  /* 0x000000101c1c7819 */ /* 0x000fe4000000121d */
[----:B------:R-:W-:Y:S02]  /*106b0*/  SHF.R.U64 R29, R30, 0x10, R31 ;  /* 0x000000101e1d7819 */ /* 0x000fe4000000121f */
[--C-:B------:R-:W-:Y:S02]  /*106c0*/  SHF.R.U64 R30, R42, 0x10, R43.reuse ;  /* 0x000000102a1e7819 */ /* 0x100fe4000000122b */
[----:B------:R-:W-:Y:S01]  /*106d0*/  SHF.R.U32.HI R63, RZ, 0x10, R43 ;  /* 0x00000010ff3f7819 */ /* 0x000fe2000001162b */
[----:B------:R-:W-:Y:S01]  /*106e0*/  HADD2.F32 R29, -RZ, R29.H0_H0 ;  /* 0x2000001dff1d7230 */ /* 0x000fe20000004100 */
[----:B------:R-:W-:-:S02]  /*106f0*/  SHF.R.U32.HI R31, RZ, 0x10, R31 ;  /* 0x00000010ff1f7819 */ /* 0x000fc4000001161f */
[----:B--2---:R-:W-:Y:S02]  /*10700*/  R2UR UR4, R32 ;  /* 0x00000000200472ca */ /* 0x004fe400000e0000 */
[----:B------:R-:W-:-:S04]  /*10710*/  LEA.HI R32, R79, R21, RZ, 0x1d ;  /* 0x000000154f207211 */ /* 0x000fc800078fe8ff */
[----:B------:R-:W-:Y:S01]  /*10720*/  SHF.R.S32.HI R33, RZ, 0x1f, R32 ;  /* 0x0000001fff217819 */ /* 0x000fe20000011420 */
[----:B------:R-:W-:-:S03]  /*10730*/  IMAD.SHL.U32 R34, R32, 0x8, RZ ;  /* 0x0000000820227824 */ /* 0x000fc600078e00ff */
[----:B------:R-:W-:Y:S02]  /*10740*/  LEA.HI R32, R33, R32, RZ, 0x3 ;  /* 0x0000002021207211 */ /* 0x000fe400078f18ff */
[----:B------:R-:W-:Y:S02]  /*10750*/  LOP3.LUT R33, R207, 0x38, R34, 0xf8, !PT ;  /* 0x00000038cf217812 */ /* 0x000fe400078ef822 */
[----:B------:R-:W-:Y:S01]  /*10760*/  LEA R60, R35, UR4, 0x1 ;  /* 0x00000004233c7c11 */ /* 0x000fe2000f8e08ff */
[----:B------:R-:W-:Y:S01]  /*10770*/  IMAD.SHL.U32 R32, R32, 0x400, RZ ;  /* 0x0000040020207824 */ /* 0x000fe200078e00ff */
[----:B------:R-:W-:-:S04]  /*10780*/  LOP3.LUT R45, R33, R208, RZ, 0x3c, !PT ;  /* 0x000000d0212d7212 */ /* 0x000fc800078e3cff */
[----:B------:R-:W-:Y:S02]  /*10790*/  LOP3.LUT R44, R32, 0x7fffe000, RZ, 0xc0, !PT ;  /* 0x7fffe000202c7812 */ /* 0x000fe400078ec0ff */
[----:B------:R-:W1:Y:S02]  /*107a0*/  LDS.128 R32, [R60] ;  /* 0x000000003c207984 */ /* 0x000e640000000c00 */
[----:B------:R-:W-:-:S05]  /*107b0*/  IADD3 R45, R45, R44, R209 ;  /* 0x0000002c2d2d7210 */ /* 0x000fca0007ffe0d1 */
[----:B0-----:R-:W-:-:S05]  /*107c0*/  IMAD R61, R45, 0x2, R2 ;  /* 0x000000022d3d7824 */ /* 0x001fca00078e0202 */
[----:B------:R-:W0:Y:S01]  /*107d0*/  LDS.128 R44, [R61+0x12400] ;  /* 0x012400003d2c7984 */ /* 0x000e220000000c00 */
[--C-:B-1----:R-:W-:Y:S02]  /*107e0*/  HADD2.F32 R41, -RZ, R33.reuse.H0_H0 ;  /* 0x20000021ff297230 */ /* 0x102fe40000004100 */
[----:B------:R-:W-:Y:S02]  /*107f0*/  HADD2.F32 R65, -RZ, R33.H1_H1 ;  /* 0x30000021ff417230 */ /* 0x000fe40000004100 */
[----:B------:R-:W-:Y:S02]  /*10800*/  HADD2.F32 R64, -RZ, R32.H0_H0 ;  /* 0x20000020ff407230 */ /* 0x000fe40000004100 */
[----:B------:R-:W-:Y:S02]  /*10810*/  HADD2.F32 R43, -RZ, R34.H0_H0 ;  /* 0x20000022ff2b7230 */ /* 0x000fe40000004100 */
[--C-:B------:R-:W-:Y:S02]  /*10820*/  HADD2.F32 R42, -RZ, R35.reuse.H0_H0 ;  /* 0x20000023ff2a7230 */ /* 0x100fe40000004100 */
[----:B------:R-:W-:-:S02]  /*10830*/  HADD2.F32 R35, -RZ, R35.H1_H1 ;  /* 0x30000023ff237230 */ /* 0x000fc40000004100 */
[--C-:B0-----:R-:W-:Y:S02]  /*10840*/  HADD2.F32 R33, -RZ, R45.reuse.H0_H0 ;  /* 0x2000002dff217230 */ /* 0x101fe40000004100 */
[----:B------:R-:W-:Y:S02]  /*10850*/  HADD2.F32 R62, -RZ, R45.H1_H1 ;  /* 0x3000002dff3e7230 */ /* 0x000fe40000004100 */
[----:B------:R-:W-:Y:S02]  /*10860*/  HADD2.F32 R45, -RZ, R44.H0_H0 ;  /* 0x2000002cff2d7230 */ /* 0x000fe40000004100 */
[C---:B------:R-:W-:Y:S01]  /*10870*/  FMUL.FTZ R98, R33.reuse, R96 ;  /* 0x0000006021627220 */ /* 0x040fe20000410000 */
[-C--:B------:R-:W-:Y:S01]  /*10880*/  FMUL.FTZ R100, R33, R90.reuse ;  /* 0x0000005a21647220 */ /* 0x080fe20000410000 */
[----:B------:R-:W-:Y:S02]  /*10890*/  HADD2.F32 R66, -RZ, R46.H0_H0 ;  /* 0x2000002eff427230 */ /* 0x000fe40000004100 */
[----:B------:R-:W-:Y:S01]  /*108a0*/  FFMA.FTZ R33, R41, R90, -R98 ;  /* 0x0000005a29217223 */ /* 0x000fe20000010862 */
[----:B------:R-:W-:-:S02]  /*108b0*/  HADD2.F32 R90, -RZ, R97.H0_H0 ;  /* 0x20000061ff5a7230 */ /* 0x000fc40000004100 */
[C---:B------:R-:W-:Y:S01]  /*108c0*/  FMUL.FTZ R98, R62.reuse, R91 ;  /* 0x0000005b3e627220 */ /* 0x040fe20000410000 */
[----:B------:R-:W-:Y:S01]  /*108d0*/  FFMA.FTZ R41, R41, R96, R100 ;  /* 0x0000006029297223 */ /* 0x000fe20000010064 */
[C---:B------:R-:W-:Y:S01]  /*108e0*/  FMUL.FTZ R97, R45.reuse, R92 ;  /* 0x0000005c2d617220 */ /* 0x040fe20000410000 */
[----:B------:R-:W-:Y:S01]  /*108f0*/  FMUL.FTZ R99, R45, R94 ;  /* 0x0000005e2d637220 */ /* 0x000fe20000410000 */
[-C--:B------:R-:W-:Y:S01]  /*10900*/  FMUL.FTZ R96, R62, R90.reuse ;  /* 0x0000005a3e607220 */ /* 0x080fe20000410000 */
[----:B------:R-:W-:Y:S01]  /*10910*/  FFMA.FTZ R62, R65, R90, -R98 ;  /* 0x0000005a413e7223 */ /* 0x000fe20000010862 */
[----:B------:R-:W-:Y:S02]  /*10920*/  HADD2.F32 R90, -RZ, R93.H0_H0 ;  /* 0x2000005dff5a7230 */ /* 0x000fe40000004100 */
[C---:B------:R-:W-:Y:S01]  /*10930*/  FFMA.FTZ R97, R64.reuse, R94, -R97 ;  /* 0x0000005e40617223 */ /* 0x040fe20000010861 */
[----:B------:R-:W-:Y:S02]  /*10940*/  HADD2.F32 R45, -RZ, R95.H0_H0 ;  /* 0x2000005fff2d7230 */ /* 0x000fe40000004100 */
[----:B------:R-:W-:Y:S01]  /*10950*/  FFMA.FTZ R99, R64, R92, R99 ;  /* 0x0000005c40637223 */ /* 0x000fe20000010063 */
[----:B------:R-:W-:-:S02]  /*10960*/  HADD2.F32 R67, -RZ, R47.H0_H0 ;  /* 0x2000002fff437230 */ /* 0x000fc40000004100 */
[C---:B------:R-:W-:Y:S01]  /*10970*/  FMUL.FTZ R64, R66.reuse, R90 ;  /* 0x0000005a42407220 */ /* 0x040fe20000410000 */
[----:B------:R-:W-:Y:S02]  /*10980*/  HADD2.F32 R95, -RZ, R95.H1_H1 ;  /* 0x3000005fff5f7230 */ /* 0x000fe40000004100 */
[----:B------:R-:W-:Y:S01]  /*10990*/  FFMA.FTZ R96, R65, R91, R96 ;  /* 0x0000005b41607223 */ /* 0x000fe20000010060 */
[----:B------:R-:W-:Y:S02]  /*109a0*/  HADD2.F32 R93, -RZ, R93.H1_H1 ;  /* 0x3000005dff5d7230 */ /* 0x000fe40000004100 */
[-C--:B------:R-:W-:Y:S01]  /*109b0*/  FFMA.FTZ R65, R43, R45.reuse, -R64 ;  /* 0x0000002d2b417223 */ /* 0x080fe20000010840 */
[----:B------:R-:W-:Y:S01]  /*109c0*/  FMUL.FTZ R92, R66, R45 ;  /* 0x0000002d425c7220 */ /* 0x000fe20000410000 */
[----:B------:R-:W-:Y:S02]  /*109d0*/  HADD2.F32 R64, -RZ, R31.H0_H0 ;  /* 0x2000001fff407230 */ /* 0x000fe40000004100 */
[----:B------:R-:W-:Y:S01]  /*109e0*/  FMUL.FTZ R94, R67, R95 ;  /* 0x0000005f435e7220 */ /* 0x000fe20000410000 */
[----:B------:R-:W-:-:S02]  /*109f0*/  HADD2.F32 R47, -RZ, R47.H1_H1 ;  /* 0x3000002fff2f7230 */ /* 0x000fc40000004100 */
[-C--:B------:R-:W-:Y:S01]  /*10a00*/  FMUL.FTZ R31, R67, R93.reuse ;  /* 0x0000005d431f7220 */ /* 0x080fe20000410000 */
[----:B------:R-:W-:Y:S02]  /*10a10*/  HADD2.F32 R66, -RZ, R63.H0_H0 ;  /* 0x2000003fff427230 */ /* 0x000fe40000004100 */
[----:B------:R-:W-:Y:S01]  /*10a20*/  FFMA.FTZ R92, R43, R90, R92 ;  /* 0x0000005a2b5c7223 */ /* 0x000fe2000001005c */
[C---:B------:R-:W-:Y:S01]  /*10a30*/  FFMA.FTZ R94, R42.reuse, R93, R94 ;  /* 0x0000005d2a5e7223 */ /* 0x040fe2000001005e */
[----:B------:R-:W-:Y:S01]  /*10a40*/  FFMA.FTZ R95, R42, R95, -R31 ;  /* 0x0000005f2a5f7223 */ /* 0x000fe2000001081f */
        /* <DEDUP_REMOVED lines=10> */
[----:B------:R-:W-:Y:S02]  /*10af0*/  HADD2.F32 R32, -RZ, R32.H1_H1 ;  /* 0x30000020ff207230 */ /* 0x000fe40000004100 */
[----:B------:R-:W-:Y:S01]  /*10b00*/  FMUL.FTZ R47, R46, R45 ;  /* 0x0000002d2e2f7220 */ /* 0x000fe20000410000 */
[----:B------:R-:W-:-:S02]  /*10b10*/  HADD2.F32 R34, -RZ, R34.H1_H1 ;  /* 0x30000022ff227230 */ /* 0x000fc40000004100 */
[----:B------:R-:W-:Y:S01]  /*10b20*/  FMUL.FTZ R44, R44, R31 ;  /* 0x0000001f2c2c7220 */ /* 0x000fe20000410000 */
[----:B------:R-:W-:Y:S01]  /*10b30*/  FMUL.FTZ R46, R46, R29 ;  /* 0x0000001d2e2e7220 */ /* 0x000fe20000410000 */
[----:B------:R-:W-:Y:S01]  /*10b40*/  FFMA.FTZ R28, R32, R31, -R35 ;  /* 0x0000001f201c7223 */ /* 0x000fe20000010823 */
[----:B------:R-:W-:Y:S01]  /*10b50*/  F2FP.F16.F32.PACK_AB R31, R90, R95 ;  /* 0x0000005f5a1f723e */ /* 0x000fe200000000ff */
[----:B------:R-:W-:Y:S01]  /*10b60*/  FFMA.FTZ R30, R34, R29, -R47 ;  /* 0x0000001d221e7223 */ /* 0x000fe2000001082f */
[----:B------:R-:W-:Y:S01]  /*10b70*/  FFMA.FTZ R32, R32, R43, R44 ;  /* 0x0000002b20207223 */ /* 0x000fe2000001002c */
[----:B------:R-:W-:Y:S01]  /*10b80*/  FFMA.FTZ R45, R34, R45, R46 ;  /* 0x0000002d222d7223 */ /* 0x000fe2000001002e */
[----:B------:R-:W-:Y:S02]  /*10b90*/  F2FP.F16.F32.PACK_AB R29, R62, R33 ;  /* 0x000000213e1d723e */ /* 0x000fe400000000ff */
[----:B------:R-:W-:Y:S02]  /*10ba0*/  F2FP.F16.F32.PACK_AB R28, R28, R97 ;  /* 0x000000611c1c723e */ /* 0x000fe400000000ff */
[----:B------:R-:W-:-:S02]  /*10bb0*/  F2FP.F16.F32.PACK_AB R30, R30, R65 ;  /* 0x000000411e1e723e */ /* 0x000fc400000000ff */
[----:B------:R-:W-:Y:S02]  /*10bc0*/  F2FP.F16.F32.PACK_AB R35, R63, R94 ;  /* 0x0000005e3f23723e */ /* 0x000fe400000000ff */
[----:B------:R-:W-:Y:S01]  /*10bd0*/  F2FP.F16.F32.PACK_AB R33, R96, R41 ;  /* 0x000000296021723e */ /* 0x000fe200000000ff */
[----:B------:R2:W-:Y:S01]  /*10be0*/  STS.128 [R60], R28 ;  /* 0x0000001c3c007388 */ /* 0x0005e20000000c00 */
[----:B------:R-:W-:Y:S02]  /*10bf0*/  F2FP.F16.F32.PACK_AB R32, R32, R99 ;  /* 0x000000632020723e */ /* 0x000fe400000000ff */
[----:B------:R-:W-:-:S05]  /*10c00*/  F2FP.F16.F32.PACK_AB R34, R45, R92 ;  /* 0x0000005c2d22723e */ /* 0x000fca00000000ff */
[----:B------:R2:W-:Y:S02]  /*10c10*/  STS.128 [R61+0x12400], R32 ;  /* 0x012400203d007388 */ /* 0x0005e40000000c00 */
.L_x_4868:
[----:B------:R-:W-:Y:S05]  /*10c20*/  BSYNC B2 ;  /* 0x0000000000027941 */ /* 0x000fea0003800000 */
.L_x_4867:
[----:B------:R-:W-:Y:S05]  /*10c30*/  @P2 BRA `(.L_x_4864) ;  /* 0x00000004009c2947 */ /* 0x000fea0003800000 */
[----:B--2---:R-:W2:Y:S01]  /*10c40*/  LDL R28, [R1+0x40] ;  /* 0x00004000011c7983 */ /* 0x004ea20000100800 */
[----:B------:R-:W-:Y:S01]  /*10c50*/  LEA.HI R79, R79, R20, RZ, 0x1d ;  /* 0x000000144f4f7211 */ /* 0x000fe200078fe8ff */
[----:B-1----:R-:W-:Y:S01]  /*10c60*/  HADD2.F32 R44, -RZ, R84.H1_H1 ;  /* 0x30000054ff2c7230 */ /* 0x002fe20000004100 */
[----:B------:R-:W-:Y:S01]  /*10c70*/  LOP3.LUT R29, R207, 0x38, R3, 0xf8, !PT ;  /* 0x00000038cf1d7812 */ /* 0x000fe200078ef803 */
[--C-:B------:R-:W-:Y:S01]  /*10c80*/  HADD2.F32 R45, -RZ, R82.reuse.H1_H1 ;  /* 0x30000052ff2d7230 */ /* 0x100fe20000004100 */
[----:B------:R-:W-:Y:S01]  /*10c90*/  SHF.R.S32.HI R30, RZ, 0x1f, R79 ;  /* 0x0000001fff1e7819 */ /* 0x000fe2000001144f */
[----:B------:R-:W-:Y:S01]  /*10ca0*/  HADD2.F32 R82, -RZ, R82.H0_H0 ;  /* 0x20000052ff527230 */ /* 0x000fe20000004100 */
[----:B------:R-:W-:Y:S01]  /*10cb0*/  LOP3.LUT R29, R29, R208, RZ, 0x3c, !PT ;  /* 0x000000d01d1d7212 */ /* 0x000fe200078e3cff */
[----:B------:R-:W-:Y:S01]  /*10cc0*/  HADD2.F32 R84, -RZ, R84.H0_H0 ;  /* 0x20000054ff547230 */ /* 0x000fe20000004100 */
[----:B------:R-:W-:Y:S02]  /*10cd0*/  LEA.HI R30, R30, R79, RZ, 0x3 ;  /* 0x0000004f1e1e7211 */ /* 0x000fe400078f18ff */
[----:B------:R-:W-:-:S02]  /*10ce0*/  SHF.R.U64 R63, R38, 0x10, R39 ;  /* 0x00000010263f7819 */ /* 0x000fc40000001227 */
[----:B------:R-:W-:Y:S01]  /*10cf0*/  SHF.R.U32.HI R46, RZ, 0x10, R37 ;  /* 0x00000010ff2e7819 */ /* 0x000fe20000011625 */
[----:B------:R-:W-:Y:S01]  /*10d00*/  IMAD.SHL.U32 R30, R30, 0x400, RZ ;  /* 0x000004001e1e7824 */ /* 0x000fe200078e00ff */
[--C-:B------:R-:W-:Y:S02]  /*10d10*/  SHF.R.U64 R24, R24, 0x10, R25.reuse ;  /* 0x0000001018187819 */ /* 0x100fe40000001219 */
[----:B------:R-:W-:Y:S01]  /*10d20*/  SHF.R.U32.HI R47, RZ, 0x10, R25 ;  /* 0x00000010ff2f7819 */ /* 0x000fe20000011619 */
[----:B------:R-:W-:Y:S01]  /*10d30*/  HADD2.F32 R46, -RZ, R46.H0_H0 ;  /* 0x2000002eff2e7230 */ /* 0x000fe20000004100 */
[--C-:B------:R-:W-:Y:S02]  /*10d40*/  SHF.R.U64 R25, R26, 0x10, R27.reuse ;  /* 0x000000101a197819 */ /* 0x100fe4000000121b */
[----:B------:R-:W-:Y:S02]  /*10d50*/  SHF.R.U32.HI R66, RZ, 0x10, R27 ;  /* 0x00000010ff427819 */ /* 0x000fe4000001161b */
[----:B0-----:R-:W-:Y:S01]  /*10d60*/  SHF.R.U32.HI R61, RZ, 0x10, R39 ;  /* 0x00000010ff3d7819 */ /* 0x001fe20000011627 */
[----:B------:R-:W-:Y:S01]  /*10d70*/  HADD2.F32 R25, -RZ, R25.H0_H0 ;  /* 0x20000019ff197230 */ /* 0x000fe20000004100 */
[----:B------:R-:W-:-:S02]  /*10d80*/  SHF.R.U64 R65, R36, 0x10, R37 ;  /* 0x0000001024417819 */ /* 0x000fc40000001225 */
[----:B--2---:R-:W-:Y:S02]  /*10d90*/  R2UR UR4, R28 ;  /* 0x000000001c0472ca */ /* 0x004fe400000e0000 */
[----:B------:R-:W-:-:S05]  /*10da0*/  LEA.HI R28, R0, R198, RZ, 0x6 ;  /* 0x000000c6001c7211 */ /* 0x000fca00078f30ff */
[----:B------:R-:W-:-:S05]  /*10db0*/  IMAD.SHL.U32 R28, R28, 0x80, RZ ;  /* 0x000000801c1c7824 */ /* 0x000fca00078e00ff */
[----:B------:R-:W-:Y:S02]  /*10dc0*/  LOP3.LUT R32, R28, 0xffffe000, RZ, 0xc0, !PT ;  /* 0xffffe0001c207812 */ /* 0x000fe400078ec0ff */
[----:B------:R-:W-:Y:S02]  /*10dd0*/  SHF.L.U32 R28, R79, 0x3, RZ ;  /* 0x000000034f1c7819 */ /* 0x000fe400000006ff */
[----:B------:R-:W-:Y:S02]  /*10de0*/  IADD3 R32, R29, R32, R209 ;  /* 0x000000201d207210 */ /* 0x000fe40007ffe0d1 */
[----:B------:R-:W-:Y:S02]  /*10df0*/  LOP3.LUT R29, R207, 0x38, R28, 0xf8, !PT ;  /* 0x00000038cf1d7812 */ /* 0x000fe400078ef81c */
[----:B------:R-:W-:Y:S02]  /*10e00*/  LEA R40, R32, UR4, 0x1 ;  /* 0x0000000420287c11 */ /* 0x000fe4000f8e08ff */
[----:B------:R-:W-:-:S02]  /*10e10*/  LOP3.LUT R33, R29, R208, RZ, 0x3c, !PT ;  /* 0x000000d01d217212 */ /* 0x000fc400078e3cff */
[----:B------:R-:W-:Y:S02]  /*10e20*/  LOP3.LUT R32, R30, 0x7fffe000, RZ, 0xc0, !PT ;  /* 0x7fffe0001e207812 */ /* 0x000fe400078ec0ff */
[----:B------:R-:W0:Y:S02]  /*10e30*/  LDS.128 R28, [R40] ;  /* 0x00000000281c7984 */ /* 0x000e240000000c00 */
[----:B------:R-:W-:-:S05]  /*10e40*/  IADD3 R33, R33, R32, R209 ;  /* 0x0000002021217210 */ /* 0x000fca0007ffe0d1 */
[----:B------:R-:W-:-:S05]  /*10e50*/  IMAD R41, R33, 0x2, R2 ;  /* 0x0000000221297824 */ /* 0x000fca00078e0202 */
[----:B------:R-:W1:Y:S01]  /*10e60*/  LDS.128 R32, [R41+0x12400] ;  /* 0x0124000029207984 */ /* 0x000e620000000c00 */
[--C-:B0-----:R-:W-:Y:S02]  /*10e70*/  HADD2.F32 R27, -RZ, R29.reuse.H0_H0 ;  /* 0x2000001dff1b7230 */ /* 0x101fe40000004100 */
[----:B------:R-:W-:Y:S02]  /*10e80*/  HADD2.F32 R26, -RZ, R28.H0_H0 ;  /* 0x2000001cff1a7230 */ /* 0x000fe40000004100 */
[----:B------:R-:W-:Y:S02]  /*10e90*/  HADD2.F32 R29, -RZ, R29.H1_H1 ;  /* 0x3000001dff1d7230 */ /* 0x000fe40000004100 */
[----:B------:R-:W-:Y:S02]  /*10ea0*/  HADD2.F32 R36, -RZ, R30.H0_H0 ;  /* 0x2000001eff247230 */ /* 0x000fe40000004100 */
[--C-:B------:R-:W-:Y:S02]  /*10eb0*/  HADD2.F32 R37, -RZ, R31.reuse.H0_H0 ;  /* 0x2000001fff257230 */ /* 0x100fe40000004100 */
[----:B------:R-:W-:-:S02]  /*10ec0*/  HADD2.F32 R31, -RZ, R31.H1_H1 ;  /* 0x3000001fff1f7230 */ /* 0x000fc40000004100 */
[--C-:B-1----:R-:W-:Y:S02]  /*10ed0*/  HADD2.F32 R38, -RZ, R33.reuse.H0_H0 ;  /* 0x20000021ff267230 */ /* 0x102fe40000004100 */
[----:B------:R-:W-:Y:S02]  /*10ee0*/  HADD2.F32 R39, -RZ, R33.H1_H1 ;  /* 0x30000021ff277230 */ /* 0x000fe40000004100 */
[----:B------:R-:W-:Y:S02]  /*10ef0*/  HADD2.F32 R33, -RZ, R32.H0_H0 ;  /* 0x20000020ff217230 */ /* 0x000fe40000004100 */
[CC--:B------:R-:W-:Y:S01]  /*10f00*/  FMUL.FTZ R60, R38.reuse, R45.reuse ;  /* 0x0000002d263c7220 */ /* 0x0c0fe20000410000 */
[-C--:B------:R-:W-:Y:S01]  /*10f10*/  FMUL.FTZ R62, R38, R44.reuse ;  /* 0x0000002c263e7220 */ /* 0x080fe20000410000 */
[----:B------:R-:W-:Y:S02]  /*10f20*/  HADD2.F32 R38, -RZ, R47.H0_H0 ;  /* 0x2000002fff267230 */ /* 0x000fe40000004100 */
[C---:B------:R-:W-:Y:S01]  /*10f30*/  FFMA.FTZ R60, R27.reuse, R44, -R60 ;  /* 0x0000002c1b3c7223 */ /* 0x040fe2000001083c */
[----:B------:R-:W-:Y:S01]  /*10f40*/  FFMA.FTZ R62, R27, R45, R62 ;  /* 0x0000002d1b3e7223 */ /* 0x000fe2000001003e */
[----:B------:R-:W-:Y:S01]  /*10f50*/  FMUL.FTZ R27, R33, R82 ;  /* 0x00000052211b7220 */ /* 0x000fe20000410000 */
[----:B------:R-:W-:Y:S01]  /*10f60*/  FMUL.FTZ R44, R39, R46 ;  /* 0x0000002e272c7220 */ /* 0x000fe20000410000 */
[----:B------:R-:W-:Y:S01]  /*10f70*/  FMUL.FTZ R33, R33, R84 ;  /* 0x0000005421217220 */ /* 0x000fe20000410000 */
[----:B------:R-:W-:Y:S01]  /*10f80*/  FMUL.FTZ R64, R39, R38 ;  /* 0x0000002627407220 */ /* 0x000fe20000410000 */
[----:B------:R-:W-:Y:S01]  /*10f90*/  FFMA.FTZ R84, R26, R84, -R27 ;  /* 0x000000541a547223 */ /* 0x000fe2000001081b */
[----:B------:R-:W-:-:S02]  /*10fa0*/  HADD2.F32 R42, -RZ, R34.H0_H0 ;  /* 0x20000022ff2a7230 */ /* 0x000fc40000004100 */
[C---:B------:R-:W-:Y:S01]  /*10fb0*/  FFMA.FTZ R45, R29.reuse, R38, -R44 ;  /* 0x000000261d2d7223 */ /* 0x040fe2000001082c */
[----:B------:R-:W-:Y:S02]  /*10fc0*/  HADD2.F32 R39, -RZ, R83.H0_H0 ;  /* 0x20000053ff277230 */ /* 0x000fe40000004100 */
        /* <DEDUP_REMOVED lines=8> */
[----:B------:R-:W-:Y:S01]  /*11050*/  FFMA.FTZ R46, R36, R27, -R29 ;  /* 0x0000001b242e7223 */ /* 0x000fe2000001081d */
[----:B------:R-:W-:Y:S02]  /*11060*/  HADD2.F32 R35, -RZ, R35.H1_H1 ;  /* 0x30000023ff237230 */ /* 0x000fe40000004100 */
[C---:B------:R-:W-:Y:S01]  /*11070*/  FMUL.FTZ R64, R43.reuse, R44 ;  /* 0x0000002c2b407220 */ /* 0x040fe20000410000 */
[----:B------:R-:W-:Y:S02]  /*11080*/  HADD2.F32 R42, -RZ, R61.H0_H0 ;  /* 0x2000003dff2a7230 */ /* 0x000fe40000004100 */
[----:B------:R-:W-:Y:S01]  /*11090*/  FMUL.FTZ R43, R43, R26 ;  /* 0x0000001a2b2b7220 */ /* 0x000fe20000410000 */
[----:B------:R-:W-:-:S02]  /*110a0*/  HADD2.F32 R38, -RZ, R66.H0_H0 ;  /* 0x20000042ff267230 */ /* 0x000fc40000004100 */
[----:B------:R-:W-:Y:S01]  /*110b0*/  FFMA.FTZ R36, R36, R39, R33 ;  /* 0x0000002724247223 */ /* 0x000fe20000010021 */
[----:B------:R-:W-:Y:S01]  /*110c0*/  FFMA.FTZ R64, R37, R26, -R64 ;  /* 0x0000001a25407223 */ /* 0x000fe20000010840 */
[----:B------:R-:W-:Y:S02]  /*110d0*/  HADD2.F32 R32, -RZ, R32.H1_H1 ;  /* 0x30000020ff207230 */ /* 0x000fe40000004100 */
[C---:B------:R-:W-:Y:S01]  /*110e0*/  FMUL.FTZ R66, R35.reuse, R42 ;  /* 0x0000002a23427220 */ /* 0x040fe20000410000 */
[----:B------:R-:W-:Y:S02]  /*110f0*/  HADD2.F32 R34, -RZ, R34.H1_H1 ;  /* 0x30000022ff227230 */ /* 0x000fe40000004100 */
[-C--:B------:R-:W-:Y:S01]  /*11100*/  FMUL.FTZ R26, R35, R38.reuse ;  /* 0x00000026231a7220 */ /* 0x080fe20000410000 */
        /* <DEDUP_REMOVED lines=11> */
[----:B------:R-:W-:Y:S01]  /*111c0*/  FFMA.FTZ R43, R37, R44, R43 ;  /* 0x0000002c252b7223 */ /* 0x000fe2000001002b */
        /* <DEDUP_REMOVED lines=14> */
.L_x_4864:
[----:B------:R-:W-:Y:S05]  /*112b0*/  BSYNC B1 ;  /* 0x0000000000017941 */ /* 0x000fea0003800000 */
.L_x_4863:
[----:B------:R-:W-:-:S13]  /*112c0*/  ISETP.GE.AND P0, PT, R218, R69, PT ;  /* 0x00000045da00720c */ /* 0x000fda0003f06270 */
[----:B------:R-:W-:Y:S05]  /*112d0*/  @P0 BRA `(.L_x_4844) ;  /* 0x0000001000ec0947 */ /* 0x000fea0003800000 */
[----:B------:R4:W5:Y:S01]  /*112e0*/  LDL R63, [R1+0x40] ;  /* 0x00004000013f7983 */ /* 0x0009620000100800 */
[----:B-12---:R-:W1:Y:S01]  /*112f0*/  LDC R32, c[0x0][0x3f4] ;  /* 0x0000fd00ff207b82 */ /* 0x006e620000000800 */
[----:B------:R-:W-:Y:S01]  /*11300*/  BSSY B1, `(.L_x_4869) ;  /* 0x0000068000017945 */ /* 0x000fe20003800000 */
[----:B------:R-:W-:Y:S02]  /*11310*/  SHF.R.U32.HI R62, RZ, 0x3, R205 ;  /* 0x00000003ff3e7819 */ /* 0x000fe400000116cd */
[-C--:B-1----:R-:W-:Y:S02]  /*11320*/  ISETP.GE.AND P0, PT, R22, R32.reuse, PT ;  /* 0x000000201600720c */ /* 0x082fe40003f06270 */
[-C--:B------:R-:W-:Y:S02]  /*11330*/  ISETP.GE.AND P1, PT, R197, R32.reuse, PT ;  /* 0x00000020c500720c */ /* 0x080fe40003f26270 */
[----:B------:R-:W-:-:S09]  /*11340*/  ISETP.GE.AND P2, PT, R198, R32, PT ;  /* 0x00000020c600720c */ /* 0x000fd20003f46270 */
[----:B----4-:R-:W-:Y:S05]  /*11350*/  @P0 BRA `(.L_x_4870) ;  /* 0x0000000400880947 */ /* 0x010fea0003800000 */
[----:B---3--:R-:W-:Y:S01]  /*11360*/  LEA.HI R24, R32, R221, RZ, 0x1d ;  /* 0x000000dd20187211 */ /* 0x008fe200078fe8ff */
[----:B------:R-:W-:Y:S01]  /*11370*/  HADD2.F32 R40, -RZ, R88.H1_H1 ;  /* 0x30000058ff287230 */ /* 0x000fe20000004100 */
[----:B-----5:R-:W-:Y:S01]  /*11380*/  R2UR UR4, R63 ;  /* 0x000000003f0472ca */ /* 0x020fe200000e0000 */
[--C-:B------:R-:W-:Y:S01]  /*11390*/  HADD2.F32 R42, -RZ, R86.reuse.H1_H1 ;  /* 0x30000056ff2a7230 */ /* 0x100fe20000004100 */
[----:B------:R-:W-:Y:S01]  /*113a0*/  SHF.R.S32.HI R25, RZ, 0x1f, R24 ;  /* 0x0000001fff197819 */ /* 0x000fe20000011418 */
[----:B------:R-:W-:Y:S01]  /*113b0*/  IMAD.SHL.U32 R26, R24, 0x8, RZ ;  /* 0x00000008181a7824 */ /* 0x000fe200078e00ff */
[----:B------:R-:W-:Y:S01]  /*113c0*/  LOP3.LUT R27, R205, 0x38, R22, 0xf8, !PT ;  /* 0x00000038cd1b7812 */ /* 0x000fe200078ef816 */
[----:B------:R-:W-:Y:S01]  /*113d0*/  HADD2.F32 R86, -RZ, R86.H0_H0 ;  /* 0x20000056ff567230 */ /* 0x000fe20000004100 */
[----:B------:R-:W-:Y:S01]  /*113e0*/  LEA.HI R25, R25, R24, RZ, 0x3 ;  /* 0x0000001819197211 */ /* 0x000fe200078f18ff */
[----:B------:R-:W-:Y:S01]  /*113f0*/  HADD2.F32 R88, -RZ, R88.H0_H0 ;  /* 0x20000058ff587230 */ /* 0x000fe20000004100 */
[----:B------:R-:W-:-:S02]  /*11400*/  LOP3.LUT R24, R205, 0x38, R26, 0xf8, !PT ;  /* 0x00000038cd187812 */ /* 0x000fc400078ef81a */
[----:B------:R-:W-:Y:S01]  /*11410*/  LOP3.LUT R27, R210, R27, R62, 0xf6, !PT ;  /* 0x0000001bd21b7212 */ /* 0x000fe200078ef63e */
[----:B------:R-:W-:Y:S01]  /*11420*/  IMAD.SHL.U32 R25, R25, 0x400, RZ ;  /* 0x0000040019197824 */ /* 0x000fe200078e00ff */
[----:B------:R-:W-:Y:S02]  /*11430*/  LOP3.LUT R29, R24, R62, RZ, 0x3c, !PT ;  /* 0x0000003e181d7212 */ /* 0x000fe400078e3cff */
[----:B------:R-:W-:Y:S02]  /*11440*/  LEA R33, R27, UR4, 0x1 ;  /* 0x000000041b217c11 */ /* 0x000fe4000f8e08ff */
[----:B------:R-:W-:Y:S02]  /*11450*/  LOP3.LUT R28, R25, 0x7fffe000, RZ, 0xc0, !PT ;  /* 0x7fffe000191c7812 */ /* 0x000fe400078ec0ff */
[----:B------:R-:W-:Y:S01]  /*11460*/  SHF.R.U32.HI R39, RZ, 0x10, R5 ;  /* 0x00000010ff277819 */ /* 0x000fe20000011605 */
[----:B------:R-:W1:Y:S01]  /*11470*/  LDS.128 R24, [R33] ;  /* 0x0000000021187984 */ /* 0x000e620000000c00 */
[----:B------:R-:W-:-:S02]  /*11480*/  IADD3 R29, R29, R28, R210 ;  /* 0x0000001c1d1d7210 */ /* 0x000fc40007ffe0d2 */
[--C-:B0-----:R-:W-:Y:S01]  /*11490*/  SHF.R.U64 R61, R48, 0x10, R49.reuse ;  /* 0x00000010303d7819 */ /* 0x101fe20000001231 */
[----:B------:R-:W-:Y:S01]  /*114a0*/  HADD2.F32 R39, -RZ, R39.H0_H0 ;  /* 0x20000027ff277230 */ /* 0x000fe20000004100 */
[----:B------:R-:W-:Y:S01]  /*114b0*/  SHF.R.U32.HI R48, RZ, 0x10, R49 ;  /* 0x00000010ff307819 */ /* 0x000fe20000011631 */
[----:B------:R-:W-:Y:S01]  /*114c0*/  IMAD R34, R29, 0x2, R2 ;  /* 0x000000021d227824 */ /* 0x000fe200078e0202 */
[----:B------:R-:W-:Y:S02]  /*114d0*/  SHF.R.U64 R49, R4, 0x10, R5 ;  /* 0x0000001004317819 */ /* 0x000fe40000001205 */
[--C-:B------:R-:W-:Y:S02]  /*114e0*/  SHF.R.U64 R60, R50, 0x10, R51.reuse ;  /* 0x00000010323c7819 */ /* 0x100fe40000001233 */
[----:B------:R-:W0:Y:S01]  /*114f0*/  LDS.128 R28, [R34+0x12400] ;  /* 0x01240000221c7984 */ /* 0x000e220000000c00 */
[----:B------:R-:W-:Y:S02]  /*11500*/  SHF.R.U32.HI R50, RZ, 0x10, R51 ;  /* 0x00000010ff327819 */ /* 0x000fe40000011633 */
[----:B------:R-:W-:-:S02]  /*11510*/  SHF.R.U32.HI R43, RZ, 0x10, R7 ;  /* 0x00000010ff2b7819 */ /* 0x000fc40000011607 */
[----:B------:R-:W-:Y:S01]  /*11520*/  SHF.R.U64 R47, R6, 0x10, R7 ;  /* 0x00000010062f7819 */ /* 0x000fe20000001207 */
        /* <DEDUP_REMOVED lines=12> */
[C---:B------:R-:W-:Y:S01]  /*115f0*/  FFMA.FTZ R44, R5.reuse, R40, -R44 ;  /* 0x00000028052c7223 */ /* 0x040fe2000001082c */
[----:B------:R-:W-:Y:S01]  /*11600*/  FFMA.FTZ R46, R5, R42, R46 ;  /* 0x0000002a052e7223 */ /* 0x000fe2000001002e */
[C---:B------:R-:W-:Y:S01]  /*11610*/  FMUL.FTZ R40, R36.reuse, R39 ;  /* 0x0000002724287220 */ /* 0x040fe20000410000 */
[C---:B------:R-:W-:Y:S01]  /*11620*/  FMUL.FTZ R5, R29.reuse, R86 ;  /* 0x000000561d057220 */ /* 0x040fe20000410000 */
[-C--:B------:R-:W-:Y:S01]  /*11630*/  FMUL.FTZ R29, R29, R88.reuse ;  /* 0x000000581d1d7220 */ /* 0x080fe20000410000 */
[-C--:B------:R-:W-:Y:S01]  /*11640*/  FMUL.FTZ R36, R36, R35.reuse ;  /* 0x0000002324247220 */ /* 0x080fe20000410000 */
[----:B------:R-:W-:Y:S01]  /*11650*/  FFMA.FTZ R41, R25, R35, -R40 ;  /* 0x0000002319297223 */ /* 0x000fe20000010828 */
[----:B------:R-:W-:Y:S01]  /*11660*/  FFMA.FTZ R88, R4, R88, -R5 ;  /* 0x0000005804587223 */ /* 0x000fe20000010805 */
[----:B------:R-:W-:-:S02]  /*11670*/  HADD2.F32 R37, -RZ, R30.H0_H0 ;  /* 0x2000001eff257230 */ /* 0x000fc40000004100 */
[----:B------:R-:W-:Y:S01]  /*11680*/  FFMA.FTZ R39, R25, R39, R36 ;  /* 0x0000002719277223 */ /* 0x000fe20000010024 */
[----:B------:R-:W-:Y:S02]  /*11690*/  HADD2.F32 R35, -RZ, R87.H0_H0 ;  /* 0x20000057ff237230 */ /* 0x000fe40000004100 */
[----:B------:R-:W-:Y:S01]  /*116a0*/  FFMA.FTZ R86, R4, R86, R29 ;  /* 0x0000005604567223 */ /* 0x000fe2000001001d */
[----:B------:R-:W-:Y:S02]  /*116b0*/  HADD2.F32 R5, -RZ, R89.H0_H0 ;  /* 0x20000059ff057230 */ /* 0x000fe40000004100 */
[----:B------:R-:W-:Y:S02]  /*116c0*/  HADD2.F32 R38, -RZ, R31.H0_H0 ;  /* 0x2000001fff267230 */ /* 0x000fe40000004100 */
[C---:B------:R-:W-:Y:S01]  /*116d0*/  FMUL.FTZ R25, R37.reuse, R35 ;  /* 0x0000002325197220 */ /* 0x040fe20000410000 */
[----:B------:R-:W-:Y:S02]  /*116e0*/  HADD2.F32 R89, -RZ, R89.H1_H1 ;  /* 0x30000059ff597230 */ /* 0x000fe40000004100 */
[----:B------:R-:W-:Y:S01]  /*116f0*/  FMUL.FTZ R29, R37, R5 ;  /* 0x00000005251d7220 */ /* 0x000fe20000410000 */
[----:B------:R-:W-:-:S02]  /*11700*/  HADD2.F32 R87, -RZ, R87.H1_H1 ;  /* 0x30000057ff577230 */ /* 0x000fc40000004100 */
[----:B------:R-:W-:Y:S01]  /*11710*/  FFMA.FTZ R37, R6, R5, -R25 ;  /* 0x0000000506257223 */ /* 0x000fe20000010819 */
[----:B------:R-:W-:Y:S02]  /*11720*/  HADD2.F32 R31, -RZ, R31.H1_H1 ;  /* 0x3000001fff1f7230 */ /* 0x000fe40000004100 */
[C---:B------:R-:W-:Y:S01]  /*11730*/  FMUL.FTZ R42, R38.reuse, R89 ;  /* 0x00000059262a7220 */ /* 0x040fe20000410000 */
[----:B------:R-:W-:Y:S02]  /*11740*/  HADD2.F32 R36, -RZ, R43.H0_H0 ;  /* 0x2000002bff247230 */ /* 0x000fe40000004100 */
[----:B------:R-:W-:Y:S01]  /*11750*/  FMUL.FTZ R40, R38, R87 ;  /* 0x0000005726287220 */ /* 0x000fe20000410000 */
[----:B------:R-:W-:Y:S02]  /*11760*/  HADD2.F32 R4, -RZ, R50.H0_H0 ;  /* 0x20000032ff047230 */ /* 0x000fe40000004100 */
[----:B------:R-:W-:Y:S01]  /*11770*/  FFMA.FTZ R38, R6, R35, R29 ;  /* 0x0000002306267223 */ /* 0x000fe2000001001d */
[----:B------:R-:W-:-:S02]  /*11780*/  HADD2.F32 R28, -RZ, R28.H1_H1 ;  /* 0x3000001cff1c7230 */ /* 0x000fc40000004100 */
[----:B------:R-:W-:Y:S01]  /*11790*/  FMUL.FTZ R6, R31, R36 ;  /* 0x000000241f067220 */ /* 0x000fe20000410000 */
[----:B------:R-:W-:Y:S02]  /*117a0*/  HADD2.F32 R30, -RZ, R30.H1_H1 ;  /* 0x3000001eff1e7230 */ /* 0x000fe40000004100 */
[C---:B------:R-:W-:Y:S01]  /*117b0*/  FFMA.FTZ R40, R7.reuse, R89, -R40 ;  /* 0x0000005907287223 */ /* 0x040fe20000010828 */
[----:B------:R-:W-:Y:S01]  /*117c0*/  FFMA.FTZ R42, R7, R87, R42 ;  /* 0x00000057072a7223 */ /* 0x000fe2000001002a */
        /* <DEDUP_REMOVED lines=27> */
.L_x_4870:
[----:B------:R-:W-:Y:S05]  /*11980*/  BSYNC B1 ;  /* 0x0000000000017941 */ /* 0x000fea0003800000 */
.L_x_4869:
[----:B------:R-:W-:Y:S04]  /*11990*/  BSSY B1, `(.L_x_4871) ;  /* 0x0000068000017945 */ /* 0x000fe80003800000 */
[----:B------:R-:W-:Y:S05]  /*119a0*/  @P1 BRA `(.L_x_4872) ;  /* 0x0000000400981947 */ /* 0x000fea0003800000 */
[----:B------:R-:W-:Y:S01]  /*119b0*/  LEA.HI R21, R32, R21, RZ, 0x1d ;  /* 0x0000001520157211 */ /* 0x000fe200078fe8ff */
[--C-:B-1----:R-:W-:Y:S01]  /*119c0*/  HADD2.F32 R33, -RZ, R80.reuse.H1_H1 ;  /* 0x30000050ff217230 */ /* 0x102fe20000004100 */
[----:B------:R-:W-:Y:S01]  /*119d0*/  LEA.HI R76, R76, R197, RZ, 0x6 ;  /* 0x000000c54c4c7211 */ /* 0x000fe200078f30ff */
[--C-:B------:R-:W-:Y:S01]  /*119e0*/  HADD2.F32 R35, -RZ, R77.reuse.H1_H1 ;  /* 0x3000004dff237230 */ /* 0x100fe20000004100 */
[----:B------:R-:W-:Y:S01]  /*119f0*/  SHF.R.S32.HI R6, RZ, 0x1f, R21 ;  /* 0x0000001fff067819 */ /* 0x000fe20000011415 */
[----:B------:R-:W-:Y:S01]  /*11a00*/  IMAD.SHL.U32 R4, R21, 0x8, RZ ;  /* 0x0000000815047824 */ /* 0x000fe200078e00ff */
[----:B-----5:R-:W-:Y:S01]  /*11a10*/  R2UR UR4, R63 ;  /* 0x000000003f0472ca */ /* 0x020fe200000e0000 */
[----:B------:R-:W-:Y:S01]  /*11a20*/  IMAD.SHL.U32 R76, R76, 0x80, RZ ;  /* 0x000000804c4c7824 */ /* 0x000fe200078e00ff */
[----:B------:R-:W-:Y:S01]  /*11a30*/  LEA.HI R6, R6, R21, RZ, 0x3 ;  /* 0x0000001506067211 */ /* 0x000fe200078f18ff */
[----:B------:R-:W-:Y:S01]  /*11a40*/  HADD2.F32 R34, -RZ, R77.H0_H0 ;  /* 0x2000004dff227230 */ /* 0x000fe20000004100 */
[----:B------:R-:W-:Y:S01]  /*11a50*/  LOP3.LUT R4, R205, 0x38, R4, 0xf8, !PT ;  /* 0x00000038cd047812 */ /* 0x000fe200078ef804 */
[----:B------:R-:W-:Y:S01]  /*11a60*/  HADD2.F32 R80, -RZ, R80.H0_H0 ;  /* 0x20000050ff507230 */ /* 0x000fe20000004100 */
[----:B------:R-:W-:-:S02]  /*11a70*/  SHF.L.U32 R6, R6, 0xa, RZ ;  /* 0x0000000a06067819 */ /* 0x000fc400000006ff */
[----:B------:R-:W-:Y:S02]  /*11a80*/  LOP3.LUT R21, R4, R62, RZ, 0x3c, !PT ;  /* 0x0000003e04157212 */ /* 0x000fe400078e3cff */
[----:B---3--:R-:W-:Y:S02]  /*11a90*/  LOP3.LUT R24, R6, 0x7fffe000, RZ, 0xc0, !PT ;  /* 0x7fffe00006187812 */ /* 0x008fe400078ec0ff */
[----:B------:R-:W-:Y:S02]  /*11aa0*/  LOP3.LUT R74, R205, 0x38, R74, 0xf8, !PT ;  /* 0x00000038cd4a7812 */ /* 0x000fe400078ef84a */
[----:B------:R-:W-:Y:S02]  /*11ab0*/  IADD3 R21, R21, R24, R210 ;  /* 0x0000001815157210 */ /* 0x000fe40007ffe0d2 */
[----:B------:R-:W-:Y:S02]  /*11ac0*/  LOP3.LUT R74, R74, R62, RZ, 0x3c, !PT ;  /* 0x0000003e4a4a7212 */ /* 0x000fe400078e3cff */
[----:B------:R-:W-:Y:S01]  /*11ad0*/  LOP3.LUT R5, R76, 0xffffe000, RZ, 0xc0, !PT ;  /* 0xffffe0004c057812 */ /* 0x000fe200078ec0ff */
[----:B------:R-:W-:Y:S01]  /*11ae0*/  IMAD R21, R21, 0x2, R2 ;  /* 0x0000000215157824 */ /* 0x000fe200078e0202 */
[----:B------:R-:W-:-:S02]  /*11af0*/  SHF.R.U64 R46, R52, 0x10, R53 ;  /* 0x00000010342e7819 */ /* 0x000fc40000001235 */
[----:B------:R-:W-:Y:S02]  /*11b00*/  IADD3 R5, R74, R5, R210 ;  /* 0x000000054a057210 */ /* 0x000fe40007ffe0d2 */
[----:B------:R-:W1:Y:S01]  /*11b10*/  LDS.128 R24, [R21+0x12400] ;  /* 0x0124000015187984 */ /* 0x000e620000000c00 */
[----:B------:R-:W-:Y:S02]  /*11b20*/  SHF.R.U32.HI R52, RZ, 0x10, R53 ;  /* 0x00000010ff347819 */ /* 0x000fe40000011635 */
[----:B------:R-:W-:Y:S02]  /*11b30*/  LEA R47, R5, UR4, 0x1 ;  /* 0x00000004052f7c11 */ /* 0x000fe4000f8e08ff */
[--C-:B------:R-:W-:Y:S02]  /*11b40*/  SHF.R.U32.HI R36, RZ, 0x10, R9.reuse ;  /* 0x00000010ff247819 */ /* 0x100fe40000011609 */
[----:B------:R-:W-:Y:S01]  /*11b50*/  SHF.R.U64 R44, R8, 0x10, R9 ;  /* 0x00000010082c7819 */ /* 0x000fe20000001209 */
[----:B------:R-:W2:Y:S01]  /*11b60*/  LDS.128 R4, [R47] ;  /* 0x000000002f047984 */ /* 0x000ea20000000c00 */
[--C-:B------:R-:W-:Y:S01]  /*11b70*/  SHF.R.U64 R45, R54, 0x10, R55.reuse ;  /* 0x00000010362d7819 */ /* 0x100fe20000001237 */
[----:B------:R-:W-:Y:S01]  /*11b80*/  HADD2.F32 R36, -RZ, R36.H0_H0 ;  /* 0x20000024ff247230 */ /* 0x000fe20000004100 */
[----:B------:R-:W-:-:S02]  /*11b90*/  SHF.R.U32.HI R54, RZ, 0x10, R55 ;  /* 0x00000010ff367819 */ /* 0x000fc40000011637 */
[--C-:B------:R-:W-:Y:S02]  /*11ba0*/  SHF.R.U32.HI R41, RZ, 0x10, R11.reuse ;  /* 0x00000010ff297819 */ /* 0x100fe4000001160b */
[----:B------:R-:W-:Y:S01]  /*11bb0*/  SHF.R.U64 R43, R10, 0x10, R11 ;  /* 0x000000100a2b7819 */ /* 0x000fe2000000120b */
[--C-:B-1----:R-:W-:Y:S02]  /*11bc0*/  HADD2.F32 R28, -RZ, R25.reuse.H0_H0 ;  /* 0x20000019ff1c7230 */ /* 0x102fe40000004100 */
[----:B------:R-:W-:Y:S02]  /*11bd0*/  HADD2.F32 R29, -RZ, R25.H1_H1 ;  /* 0x30000019ff1d7230 */ /* 0x000fe40000004100 */
[----:B------:R-:W-:Y:S02]  /*11be0*/  HADD2.F32 R25, -RZ, R24.H0_H0 ;  /* 0x20000018ff197230 */ /* 0x000fe40000004100 */
[C---:B------:R-:W-:Y:S01]  /*11bf0*/  FMUL.FTZ R37, R28.reuse, R35 ;  /* 0x000000231c257220 */ /* 0x040fe20000410000 */
[----:B------:R-:W-:Y:S01]  /*11c00*/  FMUL.FTZ R39, R28, R33 ;  /* 0x000000211c277220 */ /* 0x000fe20000410000 */
[----:B------:R-:W-:-:S02]  /*11c10*/  HADD2.F32 R28, -RZ, R52.H0_H0 ;  /* 0x20000034ff1c7230 */ /* 0x000fc40000004100 */
[C---:B------:R-:W-:Y:S01]  /*11c20*/  FMUL.FTZ R38, R29.reuse, R36 ;  /* 0x000000241d267220 */ /* 0x040fe20000410000 */
[--C-:B--2---:R-:W-:Y:S02]  /*11c30*/  HADD2.F32 R8, -RZ, R5.reuse.H0_H0 ;  /* 0x20000005ff087230 */ /* 0x104fe40000004100 */
[----:B------:R-:W-:Y:S02]  /*11c40*/  HADD2.F32 R9, -RZ, R5.H1_H1 ;  /* 0x30000005ff097230 */ /* 0x000fe40000004100 */
[----:B------:R-:W-:Y:S01]  /*11c50*/  FMUL.FTZ R40, R29, R28 ;  /* 0x0000001c1d287220 */ /* 0x000fe20000410000 */
[----:B------:R-:W-:Y:S02]  /*11c60*/  HADD2.F32 R5, -RZ, R4.H0_H0 ;  /* 0x20000004ff057230 */ /* 0x000fe40000004100 */
[C---:B------:R-:W-:Y:S01]  /*11c70*/  FFMA.FTZ R37, R8.reuse, R33, -R37 ;  /* 0x0000002108257223 */ /* 0x040fe20000010825 */
[----:B------:R-:W-:Y:S01]  /*11c80*/  FFMA.FTZ R39, R8, R35, R39 ;  /* 0x0000002308277223 */ /* 0x000fe20000010027 */
[----:B------:R-:W-:Y:S01]  /*11c90*/  FMUL.FTZ R8, R25, R34 ;  /* 0x0000002219087220 */ /* 0x000fe20000410000 */
[----:B------:R-:W-:Y:S01]  /*11ca0*/  FFMA.FTZ R38, R9, R28, -R38 ;  /* 0x0000001c09267223 */ /* 0x000fe20000010826 */
[----:B------:R-:W-:-:S02]  /*11cb0*/  HADD2.F32 R29, -RZ, R78.H0_H0 ;  /* 0x2000004eff1d7230 */ /* 0x000fc40000004100 */
[----:B------:R-:W-:Y:S01]  /*11cc0*/  FMUL.FTZ R25, R25, R80 ;  /* 0x0000005019197220 */ /* 0x000fe20000410000 */
[----:B------:R-:W-:Y:S01]  /*11cd0*/  FFMA.FTZ R40, R9, R36, R40 ;  /* 0x0000002409287223 */ /* 0x000fe20000010028 */
[----:B------:R-:W-:Y:S02]  /*11ce0*/  HADD2.F32 R30, -RZ, R26.H0_H0 ;  /* 0x2000001aff1e7230 */ /* 0x000fe40000004100 */
[C---:B------:R-:W-:Y:S01]  /*11cf0*/  FFMA.FTZ R80, R5.reuse, R80, -R8 ;  /* 0x0000005005507223 */ /* 0x040fe20000010808 */
[----:B------:R-:W-:Y:S02]  /*11d00*/  HADD2.F32 R31, -RZ, R27.H0_H0 ;  /* 0x2000001bff1f7230 */ /* 0x000fe40000004100 */
[----:B------:R-:W-:Y:S01]  /*11d10*/  FFMA.FTZ R34, R5, R34, R25 ;  /* 0x0000002205227223 */ /* 0x000fe20000010019 */
[----:B------:R-:W-:Y:S02]  /*11d20*/  HADD2.F32 R9, -RZ, R81.H0_H0 ;  /* 0x20000051ff097230 */ /* 0x000fe40000004100 */
[----:B------:R-:W-:Y:S01]  /*11d30*/  FMUL.FTZ R5, R30, R29 ;  /* 0x0000001d1e057220 */ /* 0x000fe20000410000 */
[----:B------:R-:W-:-:S02]  /*11d40*/  HADD2.F32 R78, -RZ, R78.H1_H1 ;  /* 0x3000004eff4e7230 */ /* 0x000fc40000004100 */
[----:B------:R-:W-:Y:S02]  /*11d50*/  HADD2.F32 R8, -RZ, R81.H1_H1 ;  /* 0x30000051ff087230 */ /* 0x000fe40000004100 */
[----:B------:R-:W-:Y:S01]  /*11d60*/  FMUL.FTZ R25, R30, R9 ;  /* 0x000000091e197220 */ /* 0x000fe20000410000 */
[----:B------:R-:W-:Y:S02]  /*11d70*/  HADD2.F32 R11, -RZ, R7.H0_H0 ;  /* 0x20000007ff0b7230 */ /* 0x000fe40000004100 */
[C---:B------:R-:W-:Y:S01]  /*11d80*/  FMUL.FTZ R36, R31.reuse, R78 ;  /* 0x0000004e1f247220 */ /* 0x040fe20000410000 */
[----:B------:R-:W-:Y:S02]  /*11d90*/  HADD2.F32 R10, -RZ, R6.H0_H0 ;  /* 0x20000006ff0a7230 */ /* 0x000fe40000004100 */
[-C--:B------:R-:W-:Y:S01]  /*11da0*/  FMUL.FTZ R31, R31, R8.reuse ;  /* 0x000000081f1f7220 */ /* 0x080fe20000410000 */
[----:B------:R-:W-:Y:S02]  /*11db0*/  HADD2.F32 R27, -RZ, R27.H1_H1 ;  /* 0x3000001bff1b7230 */ /* 0x000fe40000004100 */
[----:B------:R-:W-:Y:S01]  /*11dc0*/  FFMA.FTZ R36, R11, R8, -R36 ;  /* 0x000000080b247223 */ /* 0x000fe20000010824 */
[----:B------:R-:W-:-:S02]  /*11dd0*/  HADD2.F32 R30, -RZ, R41.H0_H0 ;  /* 0x20000029ff1e7230 */ /* 0x000fc40000004100 */
[----:B------:R-:W-:Y:S01]  /*11de0*/  FFMA.FTZ R78, R11, R78, R31 ;  /* 0x0000004e0b4e7223 */ /* 0x000fe2000001001f */
[----:B------:R-:W-:Y:S02]  /*11df0*/  HADD2.F32 R28, -RZ, R54.H0_H0 ;  /* 0x20000036ff1c7230 */ /* 0x000fe40000004100 */
[----:B------:R-:W-:Y:S01]  /*11e00*/  FFMA.FTZ R33, R10, R9, -R5 ;  /* 0x000000090a217223 */ /* 0x000fe20000010805 */
[----:B------:R-:W-:Y:S02]  /*11e10*/  HADD2.F32 R7, -RZ, R7.H1_H1 ;  /* 0x30000007ff077230 */ /* 0x000fe40000004100 */
[C---:B------:R-:W-:Y:S01]  /*11e20*/  FMUL.FTZ R42, R27.reuse, R30 ;  /* 0x0000001e1b2a7220 */ /* 0x040fe20000410000 */
[----:B------:R-:W-:Y:S02]  /*11e30*/  HADD2.F32 R24, -RZ, R24.H1_H1 ;  /* 0x30000018ff187230 */ /* 0x000fe40000004100 */
[----:B------:R-:W-:Y:S01]  /*11e40*/  FMUL.FTZ R8, R27, R28 ;  /* 0x0000001c1b087220 */ /* 0x000fe20000410000 */
[----:B------:R-:W-:-:S02]  /*11e50*/  HADD2.F32 R11, -RZ, R44.H0_H0 ;  /* 0x2000002cff0b7230 */ /* 0x000fc40000004100 */
[----:B------:R-:W-:Y:S01]  /*11e60*/  FFMA.FTZ R10, R10, R29, R25 ;  /* 0x0000001d0a0a7223 */ /* 0x000fe20000010019 */
[----:B------:R-:W-:Y:S02]  /*11e70*/  HADD2.F32 R5, -RZ, R46.H0_H0 ;  /* 0x2000002eff057230 */ /* 0x000fe40000004100 */
[C---:B------:R-:W-:Y:S01]  /*11e80*/  FFMA.FTZ R35, R7.reuse, R28, -R42 ;  /* 0x0000001c07237223 */ /* 0x040fe2000001082a */
[----:B------:R-:W-:Y:S02]  /*11e90*/  HADD2.F32 R26, -RZ, R26.H1_H1 ;  /* 0x3000001aff1a7230 */ /* 0x000fe40000004100 */
[----:B------:R-:W-:Y:S01]  /*11ea0*/  FFMA.FTZ R41, R7, R30, R8 ;  /* 0x0000001e07297223 */ /* 0x000fe20000010008 */
[----:B------:R-:W-:Y:S02]  /*11eb0*/  HADD2.F32 R25, -RZ, R43.H0_H0 ;  /* 0x2000002bff197230 */ /* 0x000fe40000004100 */
[----:B------:R-:W-:Y:S01]  /*11ec0*/  FMUL.FTZ R7, R24, R11 ;  /* 0x0000000b18077220 */ /* 0x000fe20000410000 */
[----:B------:R-:W-:-:S02]  /*11ed0*/  HADD2.F32 R9, -RZ, R45.H0_H0 ;  /* 0x2000002dff097230 */ /* 0x000fc40000004100 */
[----:B------:R-:W-:Y:S01]  /*11ee0*/  FMUL.FTZ R24, R24, R5 ;  /* 0x0000000518187220 */ /* 0x000fe20000410000 */
[----:B------:R-:W-:Y:S02]  /*11ef0*/  HADD2.F32 R4, -RZ, R4.H1_H1 ;  /* 0x30000004ff047230 */ /* 0x000fe40000004100 */
[C---:B------:R-:W-:Y:S01]  /*11f00*/  FMUL.FTZ R31, R26.reuse, R25 ;  /* 0x000000191a1f7220 */ /* 0x040fe20000410000 */
[----:B------:R-:W-:Y:S02]  /*11f10*/  HADD2.F32 R6, -RZ, R6.H1_H1 ;  /* 0x30000006ff067230 */ /* 0x000fe40000004100 */
[----:B------:R-:W-:Y:S01]  /*11f20*/  FMUL.FTZ R26, R26, R9 ;  /* 0x000000091a1a7220 */ /* 0x000fe20000410000 */
[C---:B------:R-:W-:Y:S01]  /*11f30*/  FFMA.FTZ R29, R4.reuse, R11, R24 ;  /* 0x0000000b041d7223 */ /* 0x040fe20000010018 */
[----:B------:R-:W-:Y:S01]  /*11f40*/  FFMA.FTZ R27, R4, R5, -R7 ;  /* 0x00000005041b7223 */ /* 0x000fe20000010807 */
        /* <DEDUP_REMOVED lines=12> */
.L_x_4872:
[----:B------:R-:W-:Y:S05]  /*12010*/  BSYNC B1 ;  /* 0x0000000000017941 */ /* 0x000fea0003800000 */
.L_x_4871:
[----:B------:R-:W-:Y:S05]  /*12020*/  @P2 BRA `(.L_x_4844) ;  /* 0x0000000400982947 */ /* 0x000fea0003800000 */
[----:B------:R-:W-:Y:S01]  /*12030*/  LEA.HI R0, R0, R198, RZ, 0x6 ;  /* 0x000000c600007211 */ /* 0x000fe200078f30ff */
[--C-:B-1-3--:R-:W-:Y:S01]  /*12040*/  HADD2.F32 R25, -RZ, R73.reuse.H1_H1 ;  /* 0x30000049ff197230 */ /* 0x10afe20000004100 */
[----:B------:R-:W-:Y:S01]  /*12050*/  LEA.HI R20, R32, R20, RZ, 0x1d ;  /* 0x0000001420147211 */ /* 0x000fe200078fe8ff */
[--C-:B------:R-:W-:Y:S01]  /*12060*/  HADD2.F32 R26, -RZ, R70.reuse.H1_H1 ;  /* 0x30000046ff1a7230 */ /* 0x100fe20000004100 */
[----:B--2---:R-:W-:Y:S01]  /*12070*/  LOP3.LUT R4, R205, 0x38, R3, 0xf8, !PT ;  /* 0x00000038cd047812 */ /* 0x004fe200078ef803 */
[----:B------:R-:W-:Y:S01]  /*12080*/  IMAD.SHL.U32 R0, R0, 0x80, RZ ;  /* 0x0000008000007824 */ /* 0x000fe200078e00ff */
[----:B------:R-:W-:Y:S01]  /*12090*/  SHF.R.S32.HI R3, RZ, 0x1f, R20 ;  /* 0x0000001fff037819 */ /* 0x000fe20000011414 */
[----:B------:R-:W-:Y:S01]  /*120a0*/  HADD2.F32 R70, -RZ, R70.H0_H0 ;  /* 0x20000046ff467230 */ /* 0x000fe20000004100 */
[----:B------:R-:W-:Y:S01]  /*120b0*/  LOP3.LUT R4, R4, R62, RZ, 0x3c, !PT ;  /* 0x0000003e04047212 */ /* 0x000fe200078e3cff */
[----:B------:R-:W-:Y:S01]  /*120c0*/  HADD2.F32 R73, -RZ, R73.H0_H0 ;  /* 0x20000049ff497230 */ /* 0x000fe20000004100 */
[----:B------:R-:W-:Y:S01]  /*120d0*/  LOP3.LUT R5, R0, 0xffffe000, RZ, 0xc0, !PT ;  /* 0xffffe00000057812 */ /* 0x000fe200078ec0ff */
[----:B------:R-:W-:Y:S01]  /*120e0*/  IMAD.SHL.U32 R0, R20, 0x8, RZ ;  /* 0x0000000814007824 */ /* 0x000fe200078e00ff */
[----:B------:R-:W-:-:S02]  /*120f0*/  LEA.HI R3, R3, R20, RZ, 0x3 ;  /* 0x0000001403037211 */ /* 0x000fc400078f18ff */
[----:B------:R-:W-:Y:S02]  /*12100*/  IADD3 R5, R4, R5, R210 ;  /* 0x0000000504057210 */ /* 0x000fe40007ffe0d2 */
[----:B------:R-:W-:Y:S01]  /*12110*/  LOP3.LUT R0, R205, 0x38, R0, 0xf8, !PT ;  /* 0x00000038cd007812 */ /* 0x000fe200078ef800 */
[----:B------:R-:W-:Y:S01]  /*12120*/  IMAD.SHL.U32 R4, R3, 0x400, RZ ;  /* 0x0000040003047824 */ /* 0x000fe200078e00ff */
[----:B-----5:R-:W-:Y:S02]  /*12130*/  R2UR UR4, R63 ;  /* 0x000000003f0472ca */ /* 0x020fe400000e0000 */
[----:B------:R-:W-:Y:S02]  /*12140*/  LOP3.LUT R3, R0, R62, RZ, 0x3c, !PT ;  /* 0x0000003e00037212 */ /* 0x000fe400078e3cff */
[----:B------:R-:W-:Y:S02]  /*12150*/  LOP3.LUT R0, R4, 0x7fffe000, RZ, 0xc0, !PT ;  /* 0x7fffe00004007812 */ /* 0x000fe400078ec0ff */
[----:B------:R-:W-:-:S02]  /*12160*/  SHF.R.U32.HI R27, RZ, 0x10, R13 ;  /* 0x00000010ff1b7819 */ /* 0x000fc4000001160d */
[----:B------:R-:W-:Y:S02]  /*12170*/  IADD3 R3, R3, R0, R210 ;  /* 0x0000000003037210 */ /* 0x000fe40007ffe0d2 */
[--C-:B------:R-:W-:Y:S01]  /*12180*/  SHF.R.U64 R33, R14, 0x10, R15.reuse ;  /* 0x000000100e217819 */ /* 0x100fe2000000120f */
[----:B------:R-:W-:Y:S01]  /*12190*/  HADD2.F32 R27, -RZ, R27.H0_H0 ;  /* 0x2000001bff1b7230 */ /* 0x000fe20000004100 */
[----:B------:R-:W-:Y:S01]  /*121a0*/  SHF.R.U32.HI R32, RZ, 0x10, R15 ;  /* 0x00000010ff207819 */ /* 0x000fe2000001160f */
[----:B------:R-:W-:Y:S01]  /*121b0*/  IMAD R3, R3, 0x2, R2 ;  /* 0x0000000203037824 */ /* 0x000fe200078e0202 */
[----:B------:R-:W-:Y:S02]  /*121c0*/  LEA R37, R5, UR4, 0x1 ;  /* 0x0000000405257c11 */ /* 0x000fe4000f8e08ff */
[--C-:B------:R-:W-:Y:S02]  /*121d0*/  SHF.R.U64 R36, R56, 0x10, R57.reuse ;  /* 0x0000001038247819 */ /* 0x100fe40000001239 */
[----:B------:R-:W1:Y:S01]  /*121e0*/  LDS.128 R8, [R3+0x12400] ;  /* 0x0124000003087984 */ /* 0x000e620000000c00 */
[----:B------:R-:W-:-:S02]  /*121f0*/  SHF.R.U32.HI R56, RZ, 0x10, R57 ;  /* 0x00000010ff387819 */ /* 0x000fc40000011639 */
[----:B------:R-:W-:Y:S01]  /*12200*/  SHF.R.U64 R34, R12, 0x10, R13 ;  /* 0x000000100c227819 */ /* 0x000fe2000000120d */
[----:B------:R-:W2:Y:S01]  /*12210*/  LDS.128 R4, [R37] ;  /* 0x0000000025047984 */ /* 0x000ea20000000c00 */
[--C-:B------:R-:W-:Y:S02]  /*12220*/  SHF.R.U64 R35, R58, 0x10, R59.reuse ;  /* 0x000000103a237819 */ /* 0x100fe4000000123b */
[----:B------:R-:W-:Y:S01]  /*12230*/  SHF.R.U32.HI R58, RZ, 0x10, R59 ;  /* 0x00000010ff3a7819 */ /* 0x000fe2000001163b */
[--C-:B-1----:R-:W-:Y:S02]  /*12240*/  HADD2.F32 R15, -RZ, R9.reuse.H0_H0 ;  /* 0x20000009ff0f7230 */ /* 0x102fe40000004100 */
[----:B------:R-:W-:Y:S02]  /*12250*/  HADD2.F32 R20, -RZ, R9.H1_H1 ;  /* 0x30000009ff147230 */ /* 0x000fe40000004100 */
[--C-:B--2---:R-:W-:Y:S02]  /*12260*/  HADD2.F32 R12, -RZ, R5.reuse.H0_H0 ;  /* 0x20000005ff0c7230 */ /* 0x104fe40000004100 */
[C---:B------:R-:W-:Y:S01]  /*12270*/  FMUL.FTZ R29, R15.reuse, R26 ;  /* 0x0000001a0f1d7220 */ /* 0x040fe20000410000 */
[----:B------:R-:W-:Y:S01]  /*12280*/  FMUL.FTZ R31, R15, R25 ;  /* 0x000000190f1f7220 */ /* 0x000fe20000410000 */
[----:B------:R-:W-:-:S02]  /*12290*/  HADD2.F32 R5, -RZ, R5.H1_H1 ;  /* 0x30000005ff057230 */ /* 0x000fc40000004100 */
[----:B------:R-:W-:Y:S01]  /*122a0*/  FMUL.FTZ R28, R20, R27 ;  /* 0x0000001b141c7220 */ /* 0x000fe20000410000 */
[----:B------:R-:W-:Y:S02]  /*122b0*/  HADD2.F32 R15, -RZ, R56.H0_H0 ;  /* 0x20000038ff0f7230 */ /* 0x000fe40000004100 */
[C---:B------:R-:W-:Y:S01]  /*122c0*/  FFMA.FTZ R29, R12.reuse, R25, -R29 ;  /* 0x000000190c1d7223 */ /* 0x040fe2000001081d */
[----:B------:R-:W-:Y:S02]  /*122d0*/  HADD2.F32 R9, -RZ, R8.H0_H0 ;  /* 0x20000008ff097230 */ /* 0x000fe40000004100 */
[----:B------:R-:W-:Y:S01]  /*122e0*/  FFMA.FTZ R31, R12, R26, R31 ;  /* 0x0000001a0c1f7223 */ /* 0x000fe2000001001f */
[----:B------:R-:W-:Y:S02]  /*122f0*/  HADD2.F32 R0, -RZ, R4.H0_H0 ;  /* 0x20000004ff007230 */ /* 0x000fe40000004100 */
[-C--:B------:R-:W-:Y:S01]  /*12300*/  FMUL.FTZ R12, R20, R15.reuse ;  /* 0x0000000f140c7220 */ /* 0x080fe20000410000 */
[----:B------:R-:W-:Y:S01]  /*12310*/  FFMA.FTZ R28, R5, R15, -R28 ;  /* 0x0000000f051c7223 */ /* 0x000fe2000001081c */
[----:B------:R-:W-:Y:S01]  /*12320*/  FMUL.FTZ R15, R9, R70 ;  /* 0x00000046090f7220 */ /* 0x000fe20000410000 */
[----:B------:R-:W-:-:S02]  /*12330*/  HADD2.F32 R21, -RZ, R10.H0_H0 ;  /* 0x2000000aff157230 */ /* 0x000fc40000004100 */
        /* <DEDUP_REMOVED lines=8> */
[C---:B------:R-:W-:Y:S01]  /*123c0*/  FMUL.FTZ R0, R21.reuse, R20 ;  /* 0x0000001415007220 */ /* 0x040fe20000410000 */
[----:B------:R-:W-:Y:S02]  /*123d0*/  HADD2.F32 R71, -RZ, R71.H1_H1 ;  /* 0x30000047ff477230 */ /* 0x000fe40000004100 */
[----:B------:R-:W-:Y:S02]  /*123e0*/  HADD2.F32 R75, -RZ, R75.H1_H1 ;  /* 0x3000004bff4b7230 */ /* 0x000fe40000004100 */
[-C--:B------:R-:W-:Y:S01]  /*123f0*/  FMUL.FTZ R30, R21, R12.reuse ;  /* 0x0000000c151e7220 */ /* 0x080fe20000410000 */
[----:B------:R-:W-:Y:S02]  /*12400*/  HADD2.F32 R14, -RZ, R7.H0_H0 ;  /* 0x20000007ff0e7230 */ /* 0x000fe40000004100 */
[----:B------:R-:W-:Y:S01]  /*12410*/  FFMA.FTZ R25, R13, R12, -R0 ;  /* 0x0000000c0d197223 */ /* 0x000fe20000010800 */
[----:B------:R-:W-:Y:S01]  /*12420*/  FMUL.FTZ R5, R24, R71 ;  /* 0x0000004718057220 */ /* 0x000fe20000410000 */
[----:B------:R-:W-:-:S02]  /*12430*/  HADD2.F32 R11, -RZ, R11.H1_H1 ;  /* 0x3000000bff0b7230 */ /* 0x000fc40000004100 */
[-C--:B------:R-:W-:Y:S01]  /*12440*/  FMUL.FTZ R24, R24, R75.reuse ;  /* 0x0000004b18187220 */ /* 0x080fe20000410000 */
[----:B------:R-:W-:Y:S02]  /*12450*/  HADD2.F32 R12, -RZ, R32.H0_H0 ;  /* 0x20000020ff0c7230 */ /* 0x000fe40000004100 */
[----:B------:R-:W-:Y:S01]  /*12460*/  FFMA.FTZ R30, R13, R20, R30 ;  /* 0x000000140d1e7223 */ /* 0x000fe2000001001e */
[----:B------:R-:W-:Y:S02]  /*12470*/  HADD2.F32 R0, -RZ, R58.H0_H0 ;  /* 0x2000003aff007230 */ /* 0x000fe40000004100 */
[C---:B------:R-:W-:Y:S01]  /*12480*/  FFMA.FTZ R75, R14.reuse, R75, -R5 ;  /* 0x0000004b0e4b7223 */ /* 0x040fe20000010805 */
[----:B------:R-:W-:Y:S01]  /*12490*/  FFMA.FTZ R24, R14, R71, R24 ;  /* 0x000000470e187223 */ /* 0x000fe20000010018 */
[----:B------:R-:W-:Y:S02]  /*124a0*/  HADD2.F32 R7, -RZ, R7.H1_H1 ;  /* 0x30000007ff077230 */ /* 0x000fe40000004100 */
[C---:B------:R-:W-:Y:S01]  /*124b0*/  FMUL.FTZ R20, R11.reuse, R12 ;  /* 0x0000000c0b147220 */ /* 0x040fe20000410000 */
[----:B------:R-:W-:Y:S01]  /*124c0*/  FMUL.FTZ R14, R11, R0 ;  /* 0x000000000b0e7220 */ /* 0x000fe20000410000 */
[----:B------:R-:W-:-:S02]  /*124d0*/  HADD2.F32 R8, -RZ, R8.H1_H1 ;  /* 0x30000008ff087230 */ /* 0x000fc40000004100 */
[----:B------:R-:W-:Y:S02]  /*124e0*/  HADD2.F32 R10, -RZ, R10.H1_H1 ;  /* 0x3000000aff0a7230 */ /* 0x000fe40000004100 */
[C---:B------:R-:W-:Y:S01]  /*124f0*/  FFMA.FTZ R20, R7.reuse, R0, -R20 ;  /* 0x0000000007147223 */ /* 0x040fe20000010814 */
[----:B------:R-:W-:Y:S02]  /*12500*/  HADD2.F32 R11, -RZ, R34.H0_H0 ;  /* 0x20000022ff0b7230 */ /* 0x000fe40000004100 */
[----:B------:R-:W-:Y:S02]  /*12510*/  HADD2.F32 R13, -RZ, R33.H0_H0 ;  /* 0x20000021ff0d7230 */ /* 0x000fe40000004100 */
[----:B------:R-:W-:Y:S01]  /*12520*/  FFMA.FTZ R33, R7, R12, R14 ;  /* 0x0000000c07217223 */ /* 0x000fe2000001000e */
        /* <DEDUP_REMOVED lines=22> */
.L_x_4844:
[----:B------:R-:W-:Y:S05]  /*12690*/  BSYNC B0 ;  /* 0x0000000000007941 */ /* 0x000fea0003800000 */
.L_x_4822:
        /* <DEDUP_REMOVED lines=8> */
.L_x_4820:
[----:B0--3--:R-:W3:Y:S02]  /*12720*/  LDL R0, [R1+0x3c] ;  /* 0x00003c0001007983 */ /* 0x009ee40000100800 */
[----:B---3--:R-:W-:-:S13]  /*12730*/  R2UR UR4, R0 ;  /* 0x00000000000472ca */ /* 0x008fda00000e0000 */
[----:B------:R-:W-:-:S05]  /*12740*/  IMAD.U32 R0, RZ, RZ, UR4 ;  /* 0x00000004ff007e24 */ /* 0x000fca000f8e00ff */
[----:B------:R-:W-:-:S13]  /*12750*/  ISETP.NE.AND P0, PT, R0, 0x3, PT ;  /* 0x000000030000780c */ /* 0x000fda0003f05270 */
[----:B------:R-:W-:Y:S05]  /*12760*/  @!P0 BRA `(.L_x_4873) ;  /* 0x0000000000048947 */ /* 0x000fea0003800000 */
[----:B------:R-:W-:Y:S01]  /*12770*/  BPT.TRAP 0x1 ;  /* 0x000000040000795c */ /* 0x000fe20000300000 */
.L_x_4873:
[----:B--2-4-:R-:W-:Y:S01]  /*12780*/  IMAD R4, R17, 0x8, R2 ;  /* 0x0000000811047824 */ /* 0x014fe200078e0202 */
[----:B-1----:R-:W-:-:S04]  /*12790*/  SHF.L.U32 R3, R19, 0x1f, RZ ;  /* 0x0000001f13037819 */ /* 0x002fc800000006ff */
[----:B------:R0:W1:Y:S01]  /*127a0*/  SYNCS.PHASECHK.TRANS64.TRYWAIT P2, [R4+URZ+0x30830], R3 ;  /* 0x03083003040075a7 */ /* 0x000062000804017f */
[----:B------:R-:W-:Y:S05]  /*127b0*/  @!P0 BRA `(.L_x_4874) ;  /* 0x0000000000048947 */ /* 0x000fea0003800000 */
[----:B------:R-:W-:Y:S01]  /*127c0*/  BPT.TRAP 0x1 ;  /* 0x000000040000795c */ /* 0x000fe20000300000 */
.L_x_4874:
[----:B------:R-:W2:Y:S02]  /*127d0*/  S2R R0, SR_TID.X ;  /* 0x0000000000007919 */ /* 0x000ea40000002100 */
[----:B--2---:R-:W-:-:S04]  /*127e0*/  LOP3.LUT R0, R0, 0x7f, RZ, 0xc0, !PT ;  /* 0x0000007f00007812 */ /* 0x004fc800078ec0ff */
[----:B------:R-:W-:Y:S01]  /*127f0*/  ISETP.NE.AND P1, PT, R0, RZ, PT ;  /* 0x000000ff0000720c */ /* 0x000fe20003f25270 */
[----:B-1----:R-:W-:-:S12]  /*12800*/  @P2 BRA `(.L_x_4875) ;  /* 0x0000000000082947 */ /* 0x002fd80003800000 */
[----:B------:R-:W1:Y:S02]  /*12810*/  SYNCS.PHASECHK.TRANS64.TRYWAIT P2, [R4+URZ+0x30830], R3 ;  /* 0x03083003040075a7 */ /* 0x000e64000804017f */
[----:B-1----:R-:W-:Y:S05]  /*12820*/  @!P2 BRA `(.L_x_4876) ;  /* 0x000001c00050a947 */ /* 0x002fea0003800000 */
.L_x_4875:
[----:B------:R-:W-:Y:S05]  /*12830*/  WARPSYNC.ALL ;  /* 0x0000000000007948 */ /* 0x000fea0003800000 */
[----:B------:R-:W-:Y:S01]  /*12840*/  IADD3 R0, R2, 0x1e400, RZ ;  /* 0x0001e40002007810 */ /* 0x000fe20007ffe0ff */
[----:B------:R-:W-:Y:S01]  /*12850*/  IMAD.MOV.U32 R7, RZ, RZ, 0x40000040 ;  /* 0x40000040ff077424 */ /* 0x000fe200078e00ff */
[----:B------:R-:W-:Y:S01]  /*12860*/  R2UR UR52, R68 ;  /* 0x00000000443472ca */ /* 0x000fe200000e0000 */
[----:B------:R-:W-:Y:S01]  /*12870*/  UMOV UR53, 0x40000040 ;  /* 0x4000004000357882 */ /* 0x000fe20000000000 */
[----:B------:R-:W-:Y:S01]  /*12880*/  SHF.R.U32.HI R0, RZ, 0x4, R0 ;  /* 0x00000004ff007819 */ /* 0x000fe20000011600 */
[----:B-----5:R-:W-:Y:S01]  /*12890*/  WARPGROUP.ARRIVE ;  /* 0x00000000000079c5 */ /* 0x020fe20000000000 */
[----:B------:R-:W-:Y:S01]  /*128a0*/  R2UR UR55, R7 ;  /* 0x00000000073772ca */ /* 0x000fe200000e0000 */
[----:B------:R-:W-:Y:S01]  /*128b0*/  IMAD.MOV.U32 R11, RZ, RZ, 0x40000040 ;  /* 0x40000040ff0b7424 */ /* 0x000fe200078e00ff */
[----:B------:R-:W-:Y:S01]  /*128c0*/  LOP3.LUT R0, R0, 0x3fff, RZ, 0xc0, !PT ;  /* 0x00003fff00007812 */ /* 0x000fe200078ec0ff */
[----:B------:R-:W-:Y:S01]  /*128d0*/  UMOV UR49, 0x40000040 ;  /* 0x4000004000317882 */ /* 0x000fe20000000000 */
[----:B------:R-:W-:Y:S01]  /*128e0*/  UMOV UR9, 0x40000040 ;  /* 0x4000004000097882 */ /* 0x000fe20000000000 */
[----:B------:R-:W-:Y:S01]  /*128f0*/  UMOV UR57, 0x40000040 ;  /* 0x4000004000397882 */ /* 0x000fe20000000000 */
[----:B------:R-:W-:Y:S01]  /*12900*/  LOP3.LUT R8, R0, 0x10000, RZ, 0xfc, !PT ;  /* 0x0001000000087812 */ /* 0x000fe200078efcff */
[----:B------:R-:W-:Y:S01]  /*12910*/  IMAD.U32 R13, RZ, RZ, UR9 ;  /* 0x00000009ff0d7e24 */ /* 0x000fe2000f8e00ff */
[----:B------:R-:W-:Y:S01]  /*12920*/  R2UR UR51, R11 ;  /* 0x000000000b3372ca */ /* 0x000fe200000e0000 */
[----:B------:R-:W-:Y:S01]  /*12930*/  ULOP3.LUT UR52, UR52, 0x10000, URZ, 0xfc, !UPT ;  /* 0x0001000034347892 */ /* 0x000fe2000f8efc3f */
[----:B------:R-:W-:Y:S01]  /*12940*/  IMAD.MOV.U32 R11, RZ, RZ, 0x40000040 ;  /* 0x40000040ff0b7424 */ /* 0x000fe200078e00ff */
[----:B------:R-:W-:Y:S01]  /*12950*/  UMOV UR41, 0x40000040 ;  /* 0x4000004000297882 */ /* 0x000fe20000000000 */
[----:B------:R-:W-:Y:S01]  /*12960*/  IMAD R6, R17, 0x900, R8 ;  /* 0x0000090011067824 */ /* 0x000fe200078e0208 */
[----:B------:R-:W-:Y:S01]  /*12970*/  UIADD3 UR48, UR52, 0x2, URZ ;  /* 0x0000000234307890 */ /* 0x000fe2000fffe03f */
[----:B------:R-:W-:Y:S01]  /*12980*/  IMAD.MOV.U32 R7, RZ, RZ, 0x40000040 ;  /* 0x40000040ff077424 */ /* 0x000fe200078e00ff */
[----:B------:R-:W-:Y:S01]  /*12990*/  R2UR UR11, R11 ;  /* 0x000000000b0b72ca */ /* 0x000fe200000e0000 */
[C---:B------:R-:W-:Y:S01]  /*129a0*/  VIADD R10, R6.reuse, 0x2 ;  /* 0x00000002060a7836 */ /* 0x040fe20000000000 */
[----:B------:R-:W-:Y:S01]  /*129b0*/  R2UR UR54, R6 ;  /* 0x00000000063672ca */ /* 0x000fe200000e0000 */
[----:B------:R-:W-:Y:S01]  /*129c0*/  UIADD3 UR4, UR52, 0x4, URZ ;  /* 0x0000000434047890 */ /* 0x000fe2000fffe03f */
[----:B------:R-:W-:Y:S01]  /*129d0*/  IMAD.MOV.U32 R11, RZ, RZ, 0x40000040 ;  /* 0x40000040ff0b7424 */ /* 0x000fe200078e00ff */
[----:B------:R-:W-:Y:S01]  /*129e0*/  UIADD3 UR56, UR52, 0x802, URZ ;  /* 0x0000080234387890 */ /* 0x000fe2000fffe03f */
[----:B------:R-:W-:Y:S01]  /*129f0*/  R2UR UR50, R10 ;  /* 0x000000000a3272ca */ /* 0x000fe200000e0000 */
[----:B------:R-:W-:Y:S01]  /*12a00*/  VIADD R10, R6, 0x4 ;  /* 0x00000004060a7836 */ /* 0x000fe20000000000 */
[----:B------:R-:W-:Y:S01]  /*12a10*/  UIADD3 UR40, UR52, 0x804, URZ ;  /* 0x0000080434287890 */ /* 0x000fe2000fffe03f */
[----:B------:R-:W-:Y:S01]  /*12a20*/  R2UR UR39, R7 ;  /* 0x00000000072772ca */ /* 0x000fe200000e0000 */
[----:B------:R-:W-:Y:S01]  /*12a30*/  UMOV UR8, UR4 ;  /* 0x0000000400087c82 */ /* 0x000fe20008000000 */
[----:B------:R-:W-:Y:S01]  /*12a40*/  UIADD3 UR4, UR52, 0x6, URZ ;  /* 0x0000000634047890 */ /* 0x000fe2000fffe03f */
[----:B------:R-:W-:Y:S01]  /*12a50*/  R2UR UR10, R10 ;  /* 0x000000000a0a72ca */ /* 0x000fe200000e0000 */
[----:B------:R-:W-:Y:S01]  /*12a60*/  IMAD.U32 R12, RZ, RZ, UR8 ;  /* 0x00000008ff0c7e24 */ /* 0x000fe2000f8e00ff */
[----:B------:R-:W-:Y:S01]  /*12a70*/  IADD3 R10, R6, 0x6, RZ ;  /* 0x00000006060a7810 */ /* 0x000fe20007ffe0ff */
[----:B------:R-:W-:Y:S01]  /*12a80*/  HGMMA.64x96x16.F32 R24, gdesc[UR52], RZ, !UPT, gsb0 ;  /* 0x01600000341879f0 */ /* 0x000fe2000c0008ff */
[----:B------:R-:W-:Y:S01]  /*12a90*/  UIADD3 UR36, UR52, 0x806, URZ ;  /* 0x0000080634247890 */ /* 0x000fe2000fffe03f */
[----:B------:R-:W2:Y:S01]  /*12aa0*/  LDC R96, c[0x0][0x448] ;  /* 0x00011200ff607b82 */ /* 0x000ea20000000800 */
[----:B------:R3:W-:Y:S01]  /*12ab0*/  STL.64 [R1+0x30], R12 ;  /* 0x0000300c01007387 */ /* 0x0007e20000100a00 */
[----:B------:R-:W-:Y:S01]  /*12ac0*/  UMOV UR37, 0x40000040 ;  /* 0x4000004000257882 */ /* 0x000fe20000000000 */
[----:B------:R-:W-:Y:S01]  /*12ad0*/  IMAD.IADD R5, R213, 0x1, R211 ;  /* 0x00000001d5057824 */ /* 0x000fe200078e02d3 */
[----:B01----:R-:W-:-:S02]  /*12ae0*/  @!P1 IADD3 R4, R4, 0x30840, RZ ;  /* 0x0003084004049810 */ /* 0x003fc40007ffe0ff */
[----:B------:R-:W-:Y:S02]  /*12af0*/  LOP3.LUT R18, R18, 0xffdfffff, RZ, 0xc0, !PT ;  /* 0xffdfffff12127812 */ /* 0x000fe400078ec0ff */
[----:B------:R-:W-:Y:S02]  /*12b00*/  @!P1 PRMT R4, RZ, 0x654, R4 ;  /* 0x00000654ff049816 */ /* 0x000fe40000000004 */
[----:B--2---:R-:W-:-:S13]  /*12b10*/  ISETP.NE.AND P2, PT, R96, 0x1, PT ;  /* 0x000000016000780c */ /* 0x004fda0003f45270 */
[----:B------:R-:W-:-:S04]  /*12b20*/  @P2 LOP3.LUT R18, R18, 0x200000, RZ, 0xfc, !PT ;  /* 0x0020000012122812 */ /* 0x000fc800078efcff */
[----:B------:R-:W-:Y:S01]  /*12b30*/  LOP3.LUT R18, R18, 0xffefffff, RZ, 0xc0, !PT ;  /* 0xffefffff12127812 */ /* 0x000fe200078ec0ff */
[----:B------:R-:W-:Y:S02]  /*12b40*/  WARPGROUP.DEPBAR.LE gsb0, 0x0 ;  /* 0x00008000000079c5 */ /* 0x000fe40000010000 */
[----:B------:R-:W-:-:S06]  /*12b50*/  WARPGROUP.ARRIVE ;  /* 0x00000000000079c5 */ /* 0x000fcc0000000000 */
[----:B------:R-:W-:Y:S03]  /*12b60*/  HGMMA.64x96x16.F32 R24, gdesc[UR48], R24, gsb0 ;  /* 0x01600000301879f0 */ /* 0x000fe60008000818 */
[----:B------:R-:W-:Y:S02]  /*12b70*/  WARPGROUP.DEPBAR.LE gsb0, 0x0 ;  /* 0x00008000000079c5 */ /* 0x000fe40000010000 */
[----:B------:R-:W-:-:S06]  /*12b80*/  WARPGROUP.ARRIVE ;  /* 0x00000000000079c5 */ /* 0x000fcc0000000000 */
[----:B------:R-:W-:Y:S01]  /*12b90*/  HGMMA.64x96x16.F32 R24, gdesc[UR8], R24, gsb0 ;  /* 0x01600000081879f0 */ /* 0x000fe20008000818 */
[----:B------:R-:W-:Y:S01]  /*12ba0*/  R2UR UR10, R10 ;  /* 0x000000000a0a72ca */ /* 0x000fe200000e0000 */
[----:B------:R-:W-:Y:S01]  /*12bb0*/  UMOV UR8, UR4 ;  /* 0x0000000400087c82 */ /* 0x000fe20008000000 */
[----:B------:R-:W-:Y:S01]  /*12bc0*/  R2UR UR11, R11 ;  /* 0x000000000b0b72ca */ /* 0x000fe200000e0000 */
[----:B------:R-:W-:Y:S01]  /*12bd0*/  UMOV UR9, 0x40000040 ;  /* 0x4000004000097882 */ /* 0x000fe20000000000 */
[----:B------:R-:W-:Y:S01]  /*12be0*/  VIADD R10, R6, 0x300 ;  /* 0x00000300060a7836 */ /* 0x000fe20000000000 */
[----:B------:R-:W-:Y:S01]  /*12bf0*/  UIADD3 UR4, UR52, 0x400, URZ ;  /* 0x0000040034047890 */ /* 0x000fe2000fffe03f */
[----:B------:R-:W-:Y:S02]  /*12c00*/  IMAD.MOV.U32 R11, RZ, RZ, 0x40000040 ;  /* 0x40000040ff0b7424 */ /* 0x000fe400078e00ff */
[----:B---3--:R-:W-:Y:S02]  /*12c10*/  IMAD.U32 R12, RZ, RZ, UR8 ;  /* 0x00000008ff0c7e24 */ /* 0x008fe4000f8e00ff */
[----:B------:R-:W-:-:S05]  /*12c20*/  IMAD.U32 R13, RZ, RZ, UR9 ;  /* 0x00000009ff0d7e24 */ /* 0x000fca000f8e00ff */
[----:B------:R0:W-:Y:S01]  /*12c30*/  STL.64 [R1+0x28], R12 ;  /* 0x0000280c01007387 */ /* 0x0001e20000100a00 */
[----:B------:R-:W-:Y:S02]  /*12c40*/  WARPGROUP.DEPBAR.LE gsb0, 0x0 ;  /* 0x00008000000079c5 */ /* 0x000fe40000010000 */
[----:B------:R-:W-:-:S06]  /*12c50*/  WARPGROUP.ARRIVE ;  /* 0x00000000000079c5 */ /* 0x000fcc0000000000 */
[----:B------:R-:W-:Y:S01]  /*12c60*/  HGMMA.64x96x16.F32 R24, gdesc[UR8], R24, gsb0 ;  /* 0x01600000081879f0 */ /* 0x000fe20008000818 */
[----:B------:R-:W-:Y:S01]  /*12c70*/  R2UR UR10, R10 ;  /* 0x000000000a0a72ca */ /* 0x000fe200000e0000 */
[----:B------:R-:W-:Y:S01]  /*12c80*/  UMOV UR8, UR4 ;  /* 0x0000000400087c82 */ /* 0x000fe20008000000 */
[----:B------:R-:W-:Y:S01]  /*12c90*/  R2UR UR11, R11 ;  /* 0x000000000b0b72ca */ /* 0x000fe200000e0000 */
[----:B------:R-:W-:Y:S01]  /*12ca0*/  UMOV UR9, 0x40000040 ;  /* 0x4000004000097882 */ /* 0x000fe20000000000 */
[----:B------:R-:W-:Y:S01]  /*12cb0*/  IMAD.MOV.U32 R11, RZ, RZ, 0x40000040 ;  /* 0x40000040ff0b7424 */ /* 0x000fe200078e00ff */
[----:B------:R-:W-:Y:S01]  /*12cc0*/  IADD3 R10, R6, 0x302, RZ ;  /* 0x00000302060a7810 */ /* 0x000fe20007ffe0ff */
[----:B------:R-:W-:Y:S01]  /*12cd0*/  UIADD3 UR4, UR52, 0x402, URZ ;  /* 0x0000040234047890 */ /* 0x000fe2000fffe03f */
[----:B0-----:R-:W-:Y:S02]  /*12ce0*/  IMAD.U32 R12, RZ, RZ, UR8 ;  /* 0x00000008ff0c7e24 */ /* 0x001fe4000f8e00ff */
        /* <DEDUP_REMOVED lines=50> */
[----:B------:R-:W-:Y:S01]  /*13010*/  ULDC UR4, c[0x0][0x9d8] ;  /* 0x0002760000047ab9 */ /* 0x000fe20000000800 */
[----:B0-----:R-:W-:Y:S02]  /*13020*/  IMAD.U32 R12, RZ, RZ, UR8 ;  /* 0x00000008ff0c7e24 */ /* 0x001fe4000f8e00ff */
[----:B------:R-:W-:Y:S01]  /*13030*/  R2UR UR58, R10 ;  /* 0x000000000a3a72ca */ /* 0x000fe200000e0000 */
[----:B------:R-:W-:Y:S01]  /*13040*/  VIADD R10, R6, 0x604 ;  /* 0x00000604060a7836 */ /* 0x000fe20000000000 */
[----:B------:R-:W-:Y:S01]  /*13050*/  R2UR UR59, R11 ;  /* 0x000000000b3b72ca */ /* 0x000fe200000e0000 */
[----:B------:R-:W-:-:S02]  /*13060*/  IMAD.MOV.U32 R11, RZ, RZ, 0x40000040 ;  /* 0x40000040ff0b7424 */ /* 0x000fc400078e00ff */
[----:B------:R-:W-:Y:S01]  /*13070*/  VIADD R6, R6, 0x606 ;  /* 0x0000060606067836 */ /* 0x000fe20000000000 */
[----:B------:R-:W-:Y:S01]  /*13080*/  R2UR UR42, R10 ;  /* 0x000000000a2a72ca */ /* 0x000fe200000e0000 */
[----:B------:R-:W-:Y:S01]  /*13090*/  IMAD.U32 R13, RZ, RZ, UR9 ;  /* 0x00000009ff0d7e24 */ /* 0x000fe2000f8e00ff */
[----:B------:R-:W-:Y:S01]  /*130a0*/  R2UR UR43, R11 ;  /* 0x000000000b2b72ca */ /* 0x000fe200000e0000 */
[----:B------:R-:W0:Y:S01]  /*130b0*/  @P2 LDC R10, c[0x0][0x44c] ;  /* 0x00011300ff0a2b82 */ /* 0x000e220000000800 */
[----:B------:R-:W-:Y:S02]  /*130c0*/  R2UR UR38, R6 ;  /* 0x00000000062672ca */ /* 0x000fe400000e0000 */
[----:B------:R1:W-:Y:S05]  /*130d0*/  STL.64 [R1], R12 ;  /* 0x0000000c01007387 */ /* 0x0003ea0000100a00 */
[----:B------:R-:W2:Y:S01]  /*130e0*/  @P2 LDC R11, c[0x0][0x450] ;  /* 0x00011400ff0b2b82 */ /* 0x000ea20000000800 */
[----:B0-----:R-:W-:Y:S01]  /*130f0*/  @P2 IMAD.HI.U32 R10, R5, R10, RZ ;  /* 0x0000000a050a2227 */ /* 0x001fe200078e00ff */
        /* <DEDUP_REMOVED lines=16> */
[----:B------:R-:W-:Y:S01]  /*13200*/  FMUL.FTZ R29, R50, UR4 ;  /* 0x00000004321d7c20 */ /* 0x000fe20008410000 */
[----:B------:R-:W-:Y:S01]  /*13210*/  IMAD.MOV.U32 R50, RZ, RZ, R5 ;  /* 0x000000ffff327224 */ /* 0x000fe200078e0005 */
[----:B--2---:R-:W-:Y:S01]  /*13220*/  @P2 SHF.R.U32.HI R50, RZ, R11, R10 ;  /* 0x0000000bff322219 */ /* 0x004fe2000001160a */
[----:B------:R-:W-:Y:S01]  /*13230*/  FMUL.FTZ R21, R43, UR4 ;  /* 0x000000042b157c20 */ /* 0x000fe20008410000 */
[----:B------:R-:W0:Y:S01]  /*13240*/  LDC.64 R10, c[0x0][0x9e0] ;  /* 0x00027800ff0a7b82 */ /* 0x000e220000000a00 */
[----:B------:R-:W-:Y:S01]  /*13250*/  FMUL.FTZ R6, R24, UR4 ;  /* 0x0000000418067c20 */ /* 0x000fe20008410000 */
[----:B------:R-:W-:Y:S01]  /*13260*/  FMUL.FTZ R0, R26, UR4 ;  /* 0x000000041a007c20 */ /* 0x000fe20008410000 */
[----:B------:R-:W-:Y:S01]  /*13270*/  FMUL.FTZ R9, R31, UR4 ;  /* 0x000000041f097c20 */ /* 0x000fe20008410000 */
[----:B-1----:R-:W-:Y:S01]  /*13280*/  FMUL.FTZ R13, R35, UR4 ;  /* 0x00000004230d7c20 */ /* 0x002fe20008410000 */
        /* <DEDUP_REMOVED lines=43> */
[----:B------:R-:W-:Y:S01]  /*13540*/  IMAD.MOV.U32 R5, RZ, RZ, -0x60 ;  /* 0xffffffa0ff057424 */ /* 0x000fe200078e00ff */
[----:B0-----:R-:W-:Y:S01]  /*13550*/  ISETP.GE.AND P2, PT, R11, 0x1, PT ;  /* 0x000000010b00780c */ /* 0x001fe20003f46270 */
[----:B------:R-:W0:Y:S02]  /*13560*/  MUFU.TANH R6, R6 ;  /* 0x0000000600067308 */ /* 0x000e240000002400 */
[----:B------:R-:W-:-:S02]  /*13570*/  IMAD R5, R72, R5, 0x61 ;  /* 0x0000006148057424 */ /* 0x000fc400078e0205 */
[----:B-1----:R-:W-:Y:S02]  /*13580*/  IMAD R4, R72, -0x60, R196 ;  /* 0xffffffa048047824 */ /* 0x002fe400078e02c4 */
[----:B------:R-:W-:Y:S01]  /*13590*/  VIADD R76, R5, 0xffffffff ;  /* 0xffffffff054c7836 */ /* 0x000fe20000000000 */
[----:B------:R-:W-:Y:S01]  /*135a0*/  IADD3 R52, R196, R5, -R199 ;  /* 0x00000005c4347210 */ /* 0x000fe20007ffe8c7 */
[----:B------:R-:W1:Y:S01]  /*135b0*/  MUFU.TANH R24, R24 ;  /* 0x0000001800187308 */ /* 0x000e620000002400 */
[----:B------:R-:W-:Y:S01]  /*135c0*/  IADD3 R66, -R199, 0x60, R4 ;  /* 0x00000060c7427810 */ /* 0x000fe20007ffe104 */
[----:B------:R-:W-:Y:S02]  /*135d0*/  IMAD.U32 R4, RZ, RZ, UR5 ;  /* 0x00000005ff047e24 */ /* 0x000fe4000f8e00ff */
[----:B------:R-:W-:Y:S01]  /*135e0*/  IMAD.IADD R49, R52, 0x1, -R195 ;  /* 0x0000000134317824 */ /* 0x000fe200078e0ac3 */
[----:B------:R-:W-:Y:S01]  /*135f0*/  @P2 LOP3.LUT R18, R18, 0x100000, RZ, 0xfc, !PT ;  /* 0x0010000012122812 */ /* 0x000fe200078efcff */
[----:B------:R-:W-:Y:S01]  /*13600*/  IMAD.IADD R78, R76, 0x1, -R199 ;  /* 0x000000014c4e7824 */ /* 0x000fe200078e0ac7 */
[----:B------:R3:W-:Y:S01]  /*13610*/  STL [R1+0x38], R4 ;  /* 0x0000380401007387 */ /* 0x0007e20000100800 */
[----:B------:R-:W4:Y:S01]  /*13620*/  MUFU.TANH R0, R0 ;  /* 0x0000000000007308 */ /* 0x000f220000002400 */
[----:B------:R-:W-:-:S02]  /*13630*/  VIADD R70, R49, UR5 ;  /* 0x0000000531467c36 */ /* 0x000fc40008000000 */
[----:B------:R-:W-:-:S03]  /*13640*/  IMAD.IADD R71, R49, 0x1, R10 ;  /* 0x0000000131477824 */ /* 0x000fc600078e020a */
[----:B--2---:R-:W-:Y:S02]  /*13650*/  IADD3 R54, R70, R55, RZ ;  /* 0x0000003746367210 */ /* 0x004fe40007ffe0ff */
        /* <DEDUP_REMOVED lines=58> */
.L_x_4879:
[----:B------:R-:W-:-:S13]  /*13a00*/  ISETP.NE.AND P2, PT, R11, 0x1, PT ;  /* 0x000000010b00780c */ /* 0x000fda0003f45270 */
[----:B------:R-:W1:Y:S02]  /*13a10*/  @P2 LDC.64 R4, c[0x0][0x9e8] ;  /* 0x00027a00ff042b82 */ /* 0x000e640000000a00 */
[----:B-1----:R-:W-:-:S05]  /*13a20*/  @P2 IMAD.HI.U32 R4, R49, R4, RZ ;  /* 0x0000000431042227 */ /* 0x002fca00078e00ff */
[----:B------:R-:W-:-:S07]  /*13a30*/  @P2 SHF.R.U32.HI R49, RZ, R5, R4 ;  /* 0x00000005ff312219 */ /* 0x000fce0000011604 */
.L_x_4880:
[----:B------:R-:W-:Y:S05]  /*13a40*/  BSYNC B0 ;  /* 0x0000000000007941 */ /* 0x000fea0003800000 */
.L_x_4878:
[----:B------:R-:W-:-:S05]  /*13a50*/  IMAD R49, R49, R11, R78 ;  /* 0x0000000b31317224 */ /* 0x000fca00078e024e */
[----:B------:R-:W-:Y:S02]  /*13a60*/  VIMNMX R54, R54, R49, !PT ;  /* 0x0000003136367248 */ /* 0x000fe40007fe0100 */
[----:B------:R-:W-:-:S07]  /*13a70*/  VIADDMNMX R52, R49, R11, R52, PT ;  /* 0x0000000b31347246 */ /* 0x000fce0003800134 */
.L_x_4877:
[C---:B------:R-:W-:Y:S01]  /*13a80*/  ISETP.GE.AND P2, PT, R76.reuse, 0x2, PT ;  /* 0x000000024c00780c */ /* 0x040fe20003f46270 */
[----:B------:R-:W1:Y:S01]  /*13a90*/  SHFL.IDX PT, R5, R50, 0x1, 0x1c1f ;  /* 0x003c1f0032057f89 */ /* 0x000e6200000e0000 */
[----:B------:R-:W-:Y:S02]  /*13aa0*/  ISETP.GE.AND P6, PT, R76, 0x9, PT ;  /* 0x000000094c00780c */ /* 0x000fe40003fc6270 */
[----:B------:R-:W-:Y:S02]  /*13ab0*/  ISETP.GT.AND P3, PT, R54, 0x1, !P2 ;  /* 0x000000013600780c */ /* 0x000fe40005764270 */
[----:B------:R-:W-:Y:S02]  /*13ac0*/  ISETP.GE.AND P4, PT, R76, 0xa, PT ;  /* 0x0000000a4c00780c */ /* 0x000fe40003f86270 */
[----:B------:R-:W-:Y:S02]  /*13ad0*/  ISETP.LT.OR P3, PT, R52, 0x2, P3 ;  /* 0x000000023400780c */ /* 0x000fe40001f61670 */
[----:B------:R-:W-:-:S02]  /*13ae0*/  P2R R75, PR, RZ, 0x10 ;  /* 0x00000010ff4b7803 */ /* 0x000fc40000000000 */
[----:B------:R-:W-:Y:S02]  /*13af0*/  FSEL R101, R24, -INF , !P3 ;  /* 0xff80000018657808 */ /* 0x000fe40005800000 */
[----:B------:R-:W-:-:S04]  /*13b00*/  ISETP.GT.AND P3, PT, R54, 0x8, !P6 ;  /* 0x000000083600780c */ /* 0x000fc80007764270 */
[----:B------:R-:W-:-:S04]  /*13b10*/  ISETP.LT.OR P3, PT, R52, 0x9, P3 ;  /* 0x000000093400780c */ /* 0x000fc80001f61670 */
[----:B0-----:R-:W-:Y:S02]  /*13b20*/  FSEL R97, R27, -INF , !P3 ;  /* 0xff8000001b617808 */ /* 0x001fe40005800000 */
[----:B------:R-:W-:Y:S02]  /*13b30*/  ISETP.GT.AND P3, PT, R54, 0x9, !P4 ;  /* 0x000000093600780c */ /* 0x000fe40006764270 */
[----:B------:R-:W-:Y:S02]  /*13b40*/  ISETP.GE.AND P4, PT, R76, 0x11, PT ;  /* 0x000000114c00780c */ /* 0x000fe40003f86270 */
[----:B------:R-:W-:Y:S02]  /*13b50*/  ISETP.LT.OR P3, PT, R52, 0xa, P3 ;  /* 0x0000000a3400780c */ /* 0x000fe40001f61670 */
[----:B------:R-:W-:Y:S02]  /*13b60*/  P2R R80, PR, RZ, 0x10 ;  /* 0x00000010ff507803 */ /* 0x000fe40000000000 */
[----:B------:R-:W-:Y:S01]  /*13b70*/  FSEL R95, R28, -INF , !P3 ;  /* 0xff8000001c5f7808 */ /* 0x000fe20005800000 */
[----:B-1----:R-:W-:Y:S01]  /*13b80*/  IMAD.IADD R28, R70, 0x1, R5 ;  /* 0x00000001461c7824 */ /* 0x002fe200078e0205 */
[----:B------:R-:W-:-:S02]  /*13b90*/  ISETP.GT.AND P3, PT, R54, 0x10, !P4 ;  /* 0x000000103600780c */ /* 0x000fc40006764270 */
[----:B------:R-:W-:Y:S02]  /*13ba0*/  ISETP.GE.AND P4, PT, R76, 0x12, PT ;  /* 0x000000124c00780c */ /* 0x000fe40003f86270 */
[----:B------:R-:W-:Y:S02]  /*13bb0*/  ISETP.LT.OR P3, PT, R52, 0x11, P3 ;  /* 0x000000113400780c */ /* 0x000fe40001f61670 */
[----:B------:R-:W-:Y:S02]  /*13bc0*/  P2R R81, PR, RZ, 0x10 ;  /* 0x00000010ff517803 */ /* 0x000fe40000000000 */
[----:B------:R-:W-:Y:S02]  /*13bd0*/  FSEL R93, R31, -INF , !P3 ;  /* 0xff8000001f5d7808 */ /* 0x000fe40005800000 */
[----:B------:R-:W-:Y:S02]  /*13be0*/  ISETP.GT.AND P3, PT, R54, 0x11, !P4 ;  /* 0x000000113600780c */ /* 0x000fe40006764270 */
[----:B------:R-:W-:-:S02]  /*13bf0*/  ISETP.GE.AND P4, PT, R76, 0x19, PT ;  /* 0x000000194c00780c */ /* 0x000fc40003f86270 */
[----:B------:R-:W-:Y:S02]  /*13c00*/  ISETP.LT.OR P3, PT, R52, 0x12, P3 ;  /* 0x000000123400780c */ /* 0x000fe40001f61670 */
[----:B------:R-:W-:Y:S02]  /*13c10*/  P2R R82, PR, RZ, 0x10 ;  /* 0x00000010ff527803 */ /* 0x000fe40000000000 */
[----:B------:R-:W-:Y:S02]  /*13c20*/  FSEL R91, R32, -INF , !P3 ;  /* 0xff800000205b7808 */ /* 0x000fe40005800000 */
[----:B------:R-:W-:Y:S02]  /*13c30*/  ISETP.GT.AND P3, PT, R54, 0x18, !P4 ;  /* 0x000000183600780c */ /* 0x000fe40006764270 */
[----:B------:R-:W-:Y:S02]  /*13c40*/  ISETP.GE.AND P4, PT, R76, 0x1a, PT ;  /* 0x0000001a4c00780c */ /* 0x000fe40003f86270 */
[----:B------:R-:W-:-:S02]  /*13c50*/  ISETP.LT.OR P3, PT, R52, 0x19, P3 ;  /* 0x000000193400780c */ /* 0x000fc40001f61670 */
[----:B------:R-:W-:Y:S02]  /*13c60*/  P2R R77, PR, RZ, 0x10 ;  /* 0x00000010ff4d7803 */ /* 0x000fe40000000000 */
[----:B------:R-:W-:Y:S02]  /*13c70*/  FSEL R87, R35, -INF , !P3 ;  /* 0xff80000023577808 */ /* 0x000fe40005800000 */
[----:B------:R-:W-:Y:S02]  /*13c80*/  ISETP.GT.AND P3, PT, R54, 0x19, !P4 ;  /* 0x000000193600780c */ /* 0x000fe40006764270 */
[----:B------:R-:W-:Y:S02]  /*13c90*/  ISETP.GE.AND P4, PT, R76, 0x21, PT ;  /* 0x000000214c00780c */ /* 0x000fe40003f86270 */
[----:B------:R-:W-:Y:S02]  /*13ca0*/  ISETP.LT.OR P3, PT, R52, 0x1a, P3 ;  /* 0x0000001a3400780c */ /* 0x000fe40001f61670 */
[----:B------:R-:W-:-:S02]  /*13cb0*/  P2R R79, PR, RZ, 0x10 ;  /* 0x00000010ff4f7803 */ /* 0x000fc40000000000 */
[----:B------:R-:W-:Y:S02]  /*13cc0*/  FSEL R69, R36, -INF , !P3 ;  /* 0xff80000024457808 */ /* 0x000fe40005800000 */
[----:B------:R-:W-:Y:S02]  /*13cd0*/  ISETP.GT.AND P3, PT, R54, 0x20, !P4 ;  /* 0x000000203600780c */ /* 0x000fe40006764270 */
[----:B------:R-:W-:Y:S02]  /*13ce0*/  ISETP.GE.AND P4, PT, R76, 0x22, PT ;  /* 0x000000224c00780c */ /* 0x000fe40003f86270 */
[----:B------:R-:W-:Y:S02]  /*13cf0*/  ISETP.LT.OR P3, PT, R52, 0x21, P3 ;  /* 0x000000213400780c */ /* 0x000fe40001f61670 */
[----:B------:R-:W-:Y:S02]  /*13d00*/  P2R R83, PR, RZ, 0x10 ;  /* 0x00000010ff537803 */ /* 0x000fe40000000000 */
[----:B------:R-:W-:-:S02]  /*13d10*/  FSEL R67, R73, -INF , !P3 ;  /* 0xff80000049437808 */ /* 0x000fc40005800000 */
[----:B------:R-:W-:Y:S02]  /*13d20*/  ISETP.GT.AND P3, PT, R54, 0x21, !P4 ;  /* 0x000000213600780c */ /* 0x000fe40006764270 */
[----:B------:R-:W-:Y:S02]  /*13d30*/  ISETP.GE.AND P4, PT, R76, 0x29, PT ;  /* 0x000000294c00780c */ /* 0x000fe40003f86270 */
[----:B------:R-:W-:Y:S02]  /*13d40*/  ISETP.LT.OR P3, PT, R52, 0x22, P3 ;  /* 0x000000223400780c */ /* 0x000fe40001f61670 */
[----:B------:R-:W-:Y:S02]  /*13d50*/  VIADDMNMX R24, R5, R71, R66, PT ;  /* 0x0000004705187246 */ /* 0x000fe40003800142 */
        /* <DEDUP_REMOVED lines=73> */
[----:B------:R-:W-:-:S13]  /*141f0*/  ISETP.GE.AND P5, PT, R11, 0x1, PT ;  /* 0x000000010b00780c */ /* 0x000fda0003fa6270 */
[----:B------:R-:W-:Y:S05]  /*14200*/  @!P5 BRA `(.L_x_4881) ;  /* 0x00000000004cd947 */ /* 0x000fea0003800000 */
        /* <DEDUP_REMOVED lines=11> */
.L_x_4883:
[----:B------:R-:W-:-:S13]  /*142c0*/  ISETP.NE.AND P5, PT, R11, 0x1, PT ;  /* 0x000000010b00780c */ /* 0x000fda0003fa5270 */
[----:B------:R-:W0:Y:S02]  /*142d0*/  @P5 LDC.64 R4, c[0x0][0x9e8] ;  /* 0x00027a00ff045b82 */ /* 0x000e240000000a00 */
[----:B0-----:R-:W-:-:S05]  /*142e0*/  @P5 IMAD.HI.U32 R4, R6, R4, RZ ;  /* 0x0000000406045227 */ /* 0x001fca00078e00ff */
[----:B------:R-:W-:-:S07]  /*142f0*/  @P5 SHF.R.U32.HI R6, RZ, R5, R4 ;  /* 0x00000005ff065219 */ /* 0x000fce0000011604 */
.L_x_4884:
[----:B------:R-:W-:Y:S05]  /*14300*/  BSYNC B0 ;  /* 0x0000000000007941 */ /* 0x000fea0003800000 */
.L_x_4882:
[----:B------:R-:W-:-:S05]  /*14310*/  IMAD R5, R6, R11, R78 ;  /* 0x0000000b06057224 */ /* 0x000fca00078e024e */
[----:B------:R-:W-:Y:S02]  /*14320*/  VIMNMX R28, R28, R5, !PT ;  /* 0x000000051c1c7248 */ /* 0x000fe40007fe0100 */
[----:B------:R-:W-:-:S07]  /*14330*/  VIADDMNMX R24, R5, R11, R24, PT ;  /* 0x0000000b05187246 */ /* 0x000fce0003800118 */
.L_x_4881:
[----:B------:R-:W-:Y:S01]  /*14340*/  ISETP.GT.AND P2, PT, R28, 0x1, !P2 ;  /* 0x000000011c00780c */ /* 0x000fe20005744270 */
[----:B------:R-:W-:Y:S01]  /*14350*/  ULDC UR4, c[0x0][0x988] ;  /* 0x0002620000047ab9 */ /* 0x000fe20000000800 */
[----:B------:R-:W-:Y:S01]  /*14360*/  ISETP.NE.AND P5, PT, R79, RZ, PT ;  /* 0x000000ff4f00720c */ /* 0x000fe20003fa5270 */
[----:B------:R-:W-:Y:S01]  /*14370*/  IMAD.U32 R6, RZ, RZ, UR4 ;  /* 0x00000004ff067e24 */ /* 0x000fe2000f8e00ff */
[----:B------:R-:W-:Y:S02]  /*14380*/  ISETP.LT.OR P2, PT, R24, 0x2, P2 ;  /* 0x000000021800780c */ /* 0x000fe40001741670 */
[----:B------:R-:W-:Y:S02]  /*14390*/  ISETP.GT.AND P6, PT, R28, 0x8, !P6 ;  /* 0x000000081c00780c */ /* 0x000fe400077c4270 */
[----:B------:R-:W-:Y:S02]  /*143a0*/  FSEL R79, R3, -INF , !P2 ;  /* 0xff800000034f7808 */ /* 0x000fe40005000000 */
[----:B------:R-:W-:-:S02]  /*143b0*/  ISETP.NE.AND P2, PT, R75, RZ, PT ;  /* 0x000000ff4b00720c */ /* 0x000fc40003f45270 */
[----:B------:R-:W-:Y:S02]  /*143c0*/  ISETP.LT.OR P6, PT, R24, 0x9, P6 ;  /* 0x000000091800780c */ /* 0x000fe400037c1670 */
[----:B------:R-:W-:Y:S02]  /*143d0*/  ISETP.GT.AND P2, PT, R28, 0x9, !P2 ;  /* 0x000000091c00780c */ /* 0x000fe40005744270 */
[----:B------:R-:W-:Y:S02]  /*143e0*/  FSEL R7, R7, -INF , !P6 ;  /* 0xff80000007077808 */ /* 0x000fe40007000000 */
[----:B------:R-:W-:Y:S02]  /*143f0*/  ISETP.LT.OR P2, PT, R24, 0xa, P2 ;  /* 0x0000000a1800780c */ /* 0x000fe40001741670 */
[----:B------:R-:W-:Y:S02]  /*14400*/  ISETP.NE.AND P6, PT, R77, RZ, PT ;  /* 0x000000ff4d00720c */ /* 0x000fe40003fc5270 */
[----:B------:R-:W-:-:S02]  /*14410*/  FSEL R77, R9, -INF , !P2 ;  /* 0xff800000094d7808 */ /* 0x000fc40005000000 */
[----:B------:R-:W-:Y:S02]  /*14420*/  ISETP.NE.AND P2, PT, R80, RZ, PT ;  /* 0x000000ff5000720c */ /* 0x000fe40003f45270 */
[C---:B------:R-:W-:Y:S02]  /*14430*/  ISETP.GT.AND P4, PT, R28.reuse, RZ, !P4 ;  /* 0x000000ff1c00720c */ /* 0x040fe40006784270 */
[----:B------:R-:W-:Y:S02]  /*14440*/  ISETP.GT.AND P2, PT, R28, 0x10, !P2 ;  /* 0x000000101c00780c */ /* 0x000fe40005744270 */
[C---:B------:R-:W-:Y:S02]  /*14450*/  ISETP.LT.OR P4, PT, R24.reuse, 0x1, P4 ;  /* 0x000000011800780c */ /* 0x040fe40002781670 */
[----:B------:R-:W-:Y:S02]  /*14460*/  ISETP.LT.OR P2, PT, R24, 0x11, P2 ;  /* 0x000000111800780c */ /* 0x000fe40001741670 */
[----:B------:R-:W-:-:S02]  /*14470*/  FSEL R4, R0, -INF , !P4 ;  /* 0xff80000000047808 */ /* 0x000fc40006000000 */
        /* <DEDUP_REMOVED lines=53> */
[----:B------:R-:W-:-:S02]  /*147d0*/  FMNMX.FTZ R0, R31, R0, !PT ;  /* 0x000000001f007209 */ /* 0x000fc40007810000 */
[----:B------:R-:W-:Y:S02]  /*147e0*/  ISETP.NE.AND P2, PT, R88, RZ, PT ;  /* 0x000000ff5800720c */ /* 0x000fe40003f45270 */
[----:B------:R-:W-:Y:S01]  /*147f0*/  ISETP.NE.AND P6, PT, R48, RZ, PT ;  /* 0x000000ff3000720c */ /* 0x000fe20003fc5270 */
[----:B------:R-:W0:Y:S01]  /*14800*/  SHFL.BFLY PT, R3, R0, 0x2, 0x1f ;  /* 0x0c401f0000037f89 */ /* 0x000e2200000e0000 */
[----:B------:R-:W-:Y:S02]  /*14810*/  ISETP.GT.AND P2, PT, R28, 0x31, !P2 ;  /* 0x000000311c00780c */ /* 0x000fe40005744270 */
[----:B------:R-:W-:Y:S02]  /*14820*/  ISETP.NE.AND P5, PT, R60, RZ, PT ;  /* 0x000000ff3c00720c */ /* 0x000fe40003fa5270 */
[----:B------:R-:W-:Y:S02]  /*14830*/  ISETP.LT.OR P2, PT, R24, 0x32, P2 ;  /* 0x000000321800780c */ /* 0x000fe40001741670 */
[----:B------:R-:W-:-:S02]  /*14840*/  ISETP.GT.AND P3, PT, R28, 0x58, !P3 ;  /* 0x000000581c00780c */ /* 0x000fc40005f64270 */
[----:B------:R-:W-:Y:S02]  /*14850*/  FSEL R15, R30, -INF , !P2 ;  /* 0xff8000001e0f7808 */ /* 0x000fe40005000000 */
[----:B------:R-:W-:Y:S02]  /*14860*/  ISETP.NE.AND P2, PT, R46, RZ, PT ;  /* 0x000000ff2e00720c */ /* 0x000fe40003f45270 */
[----:B------:R-:W-:Y:S02]  /*14870*/  ISETP.LT.OR P3, PT, R24, 0x59, P3 ;  /* 0x000000591800780c */ /* 0x000fe40001f61670 */
[----:B------:R-:W-:-:S04]  /*14880*/  ISETP.GT.AND P2, PT, R28, 0x38, !P2 ;  /* 0x000000381c00780c */ /* 0x000fc80005744270 */
[----:B------:R-:W-:-:S04]  /*14890*/  ISETP.LT.OR P2, PT, R24, 0x39, P2 ;  /* 0x000000391800780c */ /* 0x000fc80001741670 */
[----:B------:R-:W-:Y:S02]  /*148a0*/  FSEL R33, R33, -INF , !P2 ;  /* 0xff80000021217808 */ /* 0x000fe40005000000 */
[----:B------:R-:W-:Y:S02]  /*148b0*/  ISETP.NE.AND P2, PT, R90, RZ, PT ;  /* 0x000000ff5a00720c */ /* 0x000fe40003f45270 */
[----:B0-----:R-:W-:Y:S02]  /*148c0*/  FMNMX.FTZ R12, R0, R3, !PT ;  /* 0x00000003000c7209 */ /* 0x001fe40007810000 */
[----:B------:R-:W-:Y:S02]  /*148d0*/  FMNMX.FTZ R0, R4, R79, !PT ;  /* 0x0000004f04007209 */ /* 0x000fe40007810000 */
[----:B------:R-:W-:Y:S01]  /*148e0*/  ISETP.GT.AND P2, PT, R28, 0x39, !P2 ;  /* 0x000000391c00780c */ /* 0x000fe20005744270 */
[----:B------:R-:W0:Y:S01]  /*148f0*/  SHFL.BFLY PT, R3, R12, 0x1, 0x1f ;  /* 0x0c201f000c037f89 */ /* 0x000e2200000e0000 */
        /* <DEDUP_REMOVED lines=23> */
[----:B------:R-:W-:Y:S02]  /*14a70*/  FMNMX.FTZ R0, R29, R0, !PT ;  /* 0x000000001d007209 */ /* 0x000fe40007810000 */
[----:B------:R-:W-:-:S02]  /*14a80*/  ISETP.GT.AND P2, PT, R28, 0x49, !P5 ;  /* 0x000000491c00780c */ /* 0x000fc40006f44270 */
[----:B0-----:R-:W-:Y:S02]  /*14a90*/  FMNMX.FTZ R3, R12, R3, !PT ;  /* 0x000000030c037209 */ /* 0x001fe40007810000 */
[----:B------:R-:W-:Y:S02]  /*14aa0*/  FMNMX.FTZ R0, R15, R0, !PT ;  /* 0x000000000f007209 */ /* 0x000fe40007810000 */
[----:B------:R-:W-:Y:S01]  /*14ab0*/  ISETP.LT.OR P2, PT, R24, 0x4a, P2 ;  /* 0x0000004a1800780c */ /* 0x000fe20001741670 */
[----:B------:R-:W-:Y:S01]  /*14ac0*/  FMUL.FTZ R14, R3, R6 ;  /* 0x00000006030e7220 */ /* 0x000fe20000410000 */
[----:B------:R-:W-:Y:S02]  /*14ad0*/  FMNMX.FTZ R0, R33, R0, !PT ;  /* 0x0000000021007209 */ /* 0x000fe40007810000 */
[----:B------:R-:W-:Y:S02]  /*14ae0*/  FSEL R89, R89, -INF , !P2 ;  /* 0xff80000059597808 */ /* 0x000fe40005000000 */
[----:B------:R-:W-:-:S02]  /*14af0*/  FSETP.NEU.FTZ.AND P2, PT, R3, -INF , PT ;  /* 0xff8000000300780b */ /* 0x000fc40003f5d000 */
[----:B------:R-:W-:Y:S02]  /*14b00*/  ISETP.NE.AND P5, PT, R56, RZ, PT ;  /* 0x000000ff3800720c */ /* 0x000fe40003fa5270 */
[----:B------:R-:W-:Y:S02]  /*14b10*/  FMNMX.FTZ R0, R81, R0, !PT ;  /* 0x0000000051007209 */ /* 0x000fe40007810000 */
[----:B------:R-:W-:Y:S02]  /*14b20*/  FSEL R14, R14, RZ, P2 ;  /* 0x000000ff0e0e7208 */ /* 0x000fe40001000000 */
[----:B------:R-:W-:Y:S02]  /*14b30*/  ISETP.GT.AND P2, PT, R28, 0x50, !P5 ;  /* 0x000000501c00780c */ /* 0x000fe40006f44270 */
[----:B------:R-:W-:Y:S01]  /*14b40*/  FMNMX.FTZ R0, R37, R0, !PT ;  /* 0x0000000025007209 */ /* 0x000fe20007810000 */
[-CC-:B------:R-:W-:Y:S01]  /*14b50*/  FFMA.FTZ R180, R67, R6.reuse, -R14.reuse ;  /* 0x0000000643b47223 */ /* 0x180fe2000001080e */
[----:B------:R-:W-:Y:S01]  /*14b60*/  ISETP.LT.OR P2, PT, R24, 0x51, P2 ;  /* 0x000000511800780c */ /* 0x000fe20001741670 */
[-CC-:B------:R-:W-:Y:S01]  /*14b70*/  FFMA.FTZ R186, R87, R6.reuse, -R14.reuse ;  /* 0x0000000657ba7223 */ /* 0x180fe2000001080e */
[----:B------:R-:W-:Y:S01]  /*14b80*/  ISETP.NE.AND P6, PT, R36, RZ, PT ;  /* 0x000000ff2400720c */ /* 0x000fe20003fc5270 */
[--C-:B------:R-:W-:Y:S01]  /*14b90*/  FFMA.FTZ R188, R32, R6, -R14.reuse ;  /* 0x0000000620bc7223 */ /* 0x100fe2000001080e */
[----:B------:R-:W-:Y:S01]  /*14ba0*/  FMNMX.FTZ R0, R83, R0, !PT ;  /* 0x0000000053007209 */ /* 0x000fe20007810000 */
[-CC-:B------:R-:W-:Y:S01]  /*14bb0*/  FFMA.FTZ R101, R101, R6.reuse, -R14.reuse ;  /* 0x0000000665657223 */ /* 0x180fe2000001080e */
[----:B------:R-:W-:Y:S01]  /*14bc0*/  FSEL R99, R42, -INF , !P2 ;  /* 0xff8000002a637808 */ /* 0x000fe20005000000 */
[--C-:B------:R-:W-:Y:S01]  /*14bd0*/  FFMA.FTZ R190, R97, R6, -R14.reuse ;  /* 0x0000000661be7223 */ /* 0x100fe2000001080e */
[----:B------:R-:W-:Y:S01]  /*14be0*/  ISETP.GT.AND P2, PT, R28, 0x51, !P6 ;  /* 0x000000511c00780c */ /* 0x000fe20007744270 */
[----:B------:R-:W-:Y:S01]  /*14bf0*/  MUFU.EX2 R188, R188 ;  /* 0x000000bc00bc7308 */ /* 0x000fe20000000800 */
[----:B------:R-:W-:Y:S01]  /*14c00*/  FMNMX.FTZ R0, R85, R0, !PT ;  /* 0x0000000055007209 */ /* 0x000fe20007810000 */
[-CC-:B------:R-:W-:Y:S01]  /*14c10*/  FFMA.FTZ R95, R95, R6.reuse, -R14.reuse ;  /* 0x000000065f5f7223 */ /* 0x180fe2000001080e */
[----:B------:R-:W-:Y:S01]  /*14c20*/  ISETP.NE.AND P5, PT, R44, RZ, PT ;  /* 0x000000ff2c00720c */ /* 0x000fe20003fa5270 */
[-CC-:B------:R-:W-:Y:S01]  /*14c30*/  FFMA.FTZ R184, R93, R6.reuse, -R14.reuse ;  /* 0x000000065db87223 */ /* 0x180fe2000001080e */
[----:B------:R-:W-:Y:S01]  /*14c40*/  ISETP.LT.OR P2, PT, R24, 0x52, P2 ;  /* 0x000000521800780c */ /* 0x000fe20001741670 */
[--C-:B------:R-:W-:Y:S01]  /*14c50*/  FFMA.FTZ R91, R91, R6, -R14.reuse ;  /* 0x000000065b5b7223 */ /* 0x100fe2000001080e */
[----:B------:R-:W-:Y:S01]  /*14c60*/  FMNMX.FTZ R0, R89, R0, !PT ;  /* 0x0000000059007209 */ /* 0x000fe20007810000 */
[----:B------:R-:W0:Y:S01]  /*14c70*/  MUFU.EX2 R101, R101 ;  /* 0x0000006500657308 */ /* 0x000e220000000800 */
[----:B------:R-:W-:Y:S01]  /*14c80*/  ISETP.GT.AND P4, PT, R28, 0x59, !P5 ;  /* 0x000000591c00780c */ /* 0x000fe20006f84270 */
[-CC-:B------:R-:W-:Y:S01]  /*14c90*/  FFMA.FTZ R182, R49, R6.reuse, -R14.reuse ;  /* 0x0000000631b67223 */ /* 0x180fe2000001080e */
[----:B------:R-:W-:Y:S01]  /*14ca0*/  FSEL R67, R39, -INF , !P2 ;  /* 0xff80000027437808 */ /* 0x000fe20005000000 */
[--C-:B------:R-:W-:Y:S01]  /*14cb0*/  FFMA.FTZ R39, R65, R6, -R14.reuse ;  /* 0x0000000641277223 */ /* 0x100fe2000001080e */
[----:B------:R-:W-:Y:S01]  /*14cc0*/  FMNMX.FTZ R0, R99, R0, !PT ;  /* 0x0000000063007209 */ /* 0x000fe20007810000 */
[-CC-:B------:R-:W-:Y:S01]  /*14cd0*/  FFMA.FTZ R178, R51, R6.reuse, -R14.reuse ;  /* 0x0000000633b27223 */ /* 0x180fe2000001080e */
[----:B------:R-:W-:Y:S01]  /*14ce0*/  ISETP.LT.OR P4, PT, R24, 0x5a, P4 ;  /* 0x0000005a1800780c */ /* 0x000fe20002781670 */
[----:B------:R-:W1:Y:S01]  /*14cf0*/  MUFU.EX2 R190, R190 ;  /* 0x000000be00be7308 */ /* 0x000e620000000800 */
[----:B------:R-:W-:Y:S01]  /*14d00*/  FSEL R65, R40, -INF , !P3 ;  /* 0xff80000028417808 */ /* 0x000fe20005800000 */
[--C-:B------:R-:W-:Y:S01]  /*14d10*/  FFMA.FTZ R172, R53, R6, -R14.reuse ;  /* 0x0000000635ac7223 */ /* 0x100fe2000001080e */
[----:B------:R-:W-:Y:S01]  /*14d20*/  FMNMX.FTZ R0, R67, R0, !PT ;  /* 0x0000000043007209 */ /* 0x000fe20007810000 */
[-CC-:B------:R-:W-:Y:S01]  /*14d30*/  FFMA.FTZ R170, R27, R6.reuse, -R14.reuse ;  /* 0x000000061baa7223 */ /* 0x180fe2000001080e */
[----:B------:R-:W-:Y:S01]  /*14d40*/  FSEL R87, R41, -INF , !P4 ;  /* 0xff80000029577808 */ /* 0x000fe20006000000 */
[--C-:B------:R-:W-:Y:S01]  /*14d50*/  FFMA.FTZ R41, R57, R6, -R14.reuse ;  /* 0x0000000639297223 */ /* 0x100fe2000001080e */
[----:B------:R-:W-:Y:S01]  /*14d60*/  FMNMX.FTZ R0, R65, R0, !PT ;  /* 0x0000000041007209 */ /* 0x000fe20007810000 */
[----:B------:R-:W2:Y:S01]  /*14d70*/  MUFU.EX2 R95, R95 ;  /* 0x0000005f005f7308 */ /* 0x000ea20000000800 */
[----:B------:R-:W-:Y:S01]  /*14d80*/  ISETP.NE.AND P5, PT, R96, 0x1, PT ;  /* 0x000000016000780c */ /* 0x000fe20003fa5270 */
[--C-:B------:R-:W-:Y:S01]  /*14d90*/  FFMA.FTZ R69, R69, R6, -R14.reuse ;  /* 0x0000000645457223 */ /* 0x100fe2000001080e */
[----:B------:R-:W-:Y:S01]  /*14da0*/  FMNMX.FTZ R0, R87, R0, !PT ;  /* 0x0000000057007209 */ /* 0x000fe20007810000 */
[-CC-:B------:R-:W-:Y:S01]  /*14db0*/  FFMA.FTZ R176, R55, R6.reuse, -R14.reuse ;  /* 0x0000000637b07223 */ /* 0x180fe2000001080e */
[-CC-:B------:R-:W-:Y:S01]  /*14dc0*/  FFMA.FTZ R49, R63, R6.reuse, -R14.reuse ;  /* 0x000000063f317223 */ /* 0x180fe2000001080e */
[-CC-:B------:R-:W-:Y:S01]  /*14dd0*/  FFMA.FTZ R51, R61, R6.reuse, -R14.reuse ;  /* 0x000000063d337223 */ /* 0x180fe2000001080e */
[-CC-:B------:R-:W-:Y:S01]  /*14de0*/  FFMA.FTZ R53, R59, R6.reuse, -R14.reuse ;  /* 0x000000063b357223 */ /* 0x180fe2000001080e */
[----:B------:R-:W3:Y:S01]  /*14df0*/  SHFL.BFLY PT, R57, R0, 0x2, 0x1f ;  /* 0x0c401f0000397f89 */ /* 0x000ee200000e0000 */
[----:B------:R-:W4:Y:S01]  /*14e00*/  MUFU.EX2 R184, R184 ;  /* 0x000000b800b87308 */ /* 0x000f220000000800 */
[-CC-:B------:R-:W-:Y:S01]  /*14e10*/  FFMA.FTZ R174, R47, R6.reuse, -R14.reuse ;  /* 0x000000062fae7223 */ /* 0x180fe2000001080e */
[-CC-:B------:R-:W-:Y:S01]  /*14e20*/  FFMA.FTZ R45, R45, R6.reuse, -R14.reuse ;  /* 0x000000062d2d7223 */ /* 0x180fe2000001080e */
[-CC-:B------:R-:W-:Y:S01]  /*14e30*/  FFMA.FTZ R168, R43, R6.reuse, -R14.reuse ;  /* 0x000000062ba87223 */ /* 0x180fe2000001080e */
[-CC-:B------:R-:W-:Y:S01]  /*14e40*/  FFMA.FTZ R35, R35, R6.reuse, -R14.reuse ;  /* 0x0000000623237223 */ /* 0x180fe2000001080e */
[----:B------:R-:W-:Y:S01]  /*14e50*/  FFMA.FTZ R27, R31, R6, -R14 ;  /* 0x000000061f1b7223 */ /* 0x000fe2000001080e */
[----:B------:R-:W5:Y:S01]  /*14e60*/  @P5 LDC R38, c[0x0][0x44c] ;  /* 0x00011300ff265b82 */ /* 0x000f620000000800 */
[----:B------:R-:W-:Y:S01]  /*14e70*/  IMAD.MOV.U32 R40, RZ, RZ, R211 ;  /* 0x000000ffff287224 */ /* 0x000fe200078e00d3 */
[----:B------:R-:W5:Y:S06]  /*14e80*/  MUFU.EX2 R91, R91 ;  /* 0x0000005b005b7308 */ /* 0x000f6c0000000800 */
[----:B------:R-:W5:Y:S02]  /*14e90*/  @P5 LDC R42, c[0x0][0x450] ;  /* 0x00011400ff2a5b82 */ /* 0x000f640000000800 */
[----:B------:R-:W5:Y:S01]  /*14ea0*/  MUFU.EX2 R186, R186 ;  /* 0x000000ba00ba7308 */ /* 0x000f620000000800 */
[----:B---3--:R-:W-:-:S07]  /*14eb0*/  FMNMX.FTZ R57, R0, R57, !PT ;  /* 0x0000003900397209 */ /* 0x008fce0007810000 */
[----:B------:R-:W3:Y:S01]  /*14ec0*/  MUFU.EX2 R69, R69 ;  /* 0x0000004500457308 */ /* 0x000ee20000000800 */
        /* <DEDUP_REMOVED lines=15> */
[----:B------:R-:W-:Y:S01]  /*14fc0*/  FADD.FTZ R5, R188, R101 ;  /* 0x00000065bc057221 */ /* 0x000fe20000010000 */
[-CC-:B------:R-:W-:Y:S01]  /*14fd0*/  FFMA.FTZ R14, R75, R6.reuse, -R30.reuse ;  /* 0x000000064b0e7223 */ /* 0x180fe2000001081e */
[----:B------:R-:W-:Y:S01]  /*14fe0*/  MUFU.EX2 R189, R189 ;  /* 0x000000bd00bd7308 */ /* 0x000fe20000000800 */
[-CC-:B------:R-:W-:Y:S01]  /*14ff0*/  FFMA.FTZ R187, R13, R6.reuse, -R30.reuse ;  /* 0x000000060dbb7223 */ /* 0x180fe2000001081e */
[----:B-1----:R-:W-:Y:S01]  /*15000*/  FADD.FTZ R32, R190, R5 ;  /* 0x00000005be207221 */ /* 0x002fe20000010000 */
[-CC-:B------:R-:W-:Y:S01]  /*15010*/  FFMA.FTZ R20, R73, R6.reuse, -R30.reuse ;  /* 0x0000000649147223 */ /* 0x180fe2000001081e */
[-CC-:B------:R-:W-:Y:S01]  /*15020*/  FFMA.FTZ R181, R9, R6.reuse, -R30.reuse ;  /* 0x0000000609b57223 */ /* 0x180fe2000001081e */
[-C--:B------:R-:W-:Y:S01]  /*15030*/  FFMA.FTZ R24, R71, R6.reuse, -R30 ;  /* 0x0000000647187223 */ /* 0x080fe2000001081e */
[----:B--2---:R-:W-:Y:S01]  /*15040*/  FADD.FTZ R5, R95, R32 ;  /* 0x000000205f057221 */ /* 0x004fe20000010000 */
[-CC-:B------:R-:W-:Y:S01]  /*15050*/  FFMA.FTZ R183, R25, R6.reuse, -R30.reuse ;  /* 0x0000000619b77223 */ /* 0x180fe2000001081e */
[----:B------:R-:W0:Y:S01]  /*15060*/  MUFU.EX2 R4, R4 ;  /* 0x0000000400047308 */ /* 0x000e220000000800 */
[-CC-:B------:R-:W-:Y:S01]  /*15070*/  FFMA.FTZ R26, R21, R6.reuse, -R30.reuse ;  /* 0x00000006151a7223 */ /* 0x180fe2000001081e */
[----:B----4-:R-:W-:Y:S01]  /*15080*/  FADD.FTZ R34, R184, R5 ;  /* 0x00000005b8227221 */ /* 0x010fe20000010000 */
[-CC-:B------:R-:W-:Y:S01]  /*15090*/  FFMA.FTZ R177, R29, R6.reuse, -R30.reuse ;  /* 0x000000061db17223 */ /* 0x180fe2000001081e */
[----:B------:R-:W-:Y:S01]  /*150a0*/  FFMA.FTZ R28, R15, R6, -R30 ;  /* 0x000000060f1c7223 */ /* 0x000fe2000001081e */
[----:B-----5:R-:W-:-:S04]  /*150b0*/  @P5 IMAD.HI.U32 R9, R211, R38, RZ ;  /* 0x00000026d3095227 */ /* 0x020fc800078e00ff */
[----:B------:R-:W-:Y:S01]  /*150c0*/  FADD.FTZ R7, R91, R34 ;  /* 0x000000225b077221 */ /* 0x000fe20000010000 */
[-CC-:B------:R-:W-:Y:S01]  /*150d0*/  FFMA.FTZ R33, R33, R6.reuse, -R30.reuse ;  /* 0x0000000621217223 */ /* 0x180fe2000001081e */
[----:B------:R-:W1:Y:S01]  /*150e0*/  MUFU.EX2 R191, R191 ;  /* 0x000000bf00bf7308 */ /* 0x000e620000000800 */
[-CC-:B------:R-:W-:Y:S01]  /*150f0*/  FFMA.FTZ R81, R81, R6.reuse, -R30.reuse ;  /* 0x0000000651517223 */ /* 0x180fe2000001081e */
[----:B------:R-:W-:Y:S01]  /*15100*/  FADD.FTZ R36, R186, R7 ;  /* 0x00000007ba247221 */ /* 0x000fe20000010000 */
[-CC-:B------:R-:W-:Y:S01]  /*15110*/  FFMA.FTZ R37, R37, R6.reuse, -R30.reuse ;  /* 0x0000000625257223 */ /* 0x180fe2000001081e */
[-CC-:B------:R-:W-:Y:S01]  /*15120*/  FFMA.FTZ R83, R83, R6.reuse, -R30.reuse ;  /* 0x0000000653537223 */ /* 0x180fe2000001081e */
[-C--:B------:R-:W-:Y:S01]  /*15130*/  FFMA.FTZ R85, R85, R6.reuse, -R30 ;  /* 0x0000000655557223 */ /* 0x080fe2000001081e */
[----:B---3--:R-:W-:Y:S01]  /*15140*/  FADD.FTZ R7, R69, R36 ;  /* 0x0000002445077221 */ /* 0x008fe20000010000 */
[-C--:B------:R-:W-:Y:S01]  /*15150*/  FFMA.FTZ R89, R89, R6.reuse, -R30 ;  /* 0x0000000659597223 */ /* 0x080fe2000001081e */
[----:B------:R-:W2:Y:S01]  /*15160*/  MUFU.EX2 R12, R12 ;  /* 0x0000000c000c7308 */ /* 0x000ea20000000800 */
[----:B0-----:R-:W-:Y:S01]  /*15170*/  FADD.FTZ R32, R189, R4 ;  /* 0x00000004bd207221 */ /* 0x001fe20000010000 */
[----:B------:R-:W-:Y:S01]  /*15180*/  FADD.FTZ R36, R180, R7 ;  /* 0x00000007b4247221 */ /* 0x000fe20000010000 */
[--C-:B------:R-:W-:Y:S01]  /*15190*/  FFMA.FTZ R99, R99, R6, -R30.reuse ;  /* 0x0000000663637223 */ /* 0x100fe2000001081e */
[----:B------:R-:W-:Y:S01]  /*151a0*/  @P5 SHF.R.U32.HI R40, RZ, R42, R9 ;  /* 0x0000002aff285219 */ /* 0x000fe20000011609 */
[-C--:B------:R-:W-:Y:S01]  /*151b0*/  FFMA.FTZ R67, R67, R6.reuse, -R30 ;  /* 0x0000000643437223 */ /* 0x080fe2000001081e */
[----:B------:R-:W-:Y:S01]  /*151c0*/  FADD.FTZ R7, R39, R36 ;  /* 0x0000002427077221 */ /* 0x000fe20000010000 */
[-C--:B------:R-:W-:Y:S01]  /*151d0*/  FFMA.FTZ R65, R65, R6.reuse, -R30 ;  /* 0x0000000641417223 */ /* 0x080fe2000001081e */
[----:B------:R-:W0:Y:S01]  /*151e0*/  MUFU.EX2 R185, R185 ;  /* 0x000000b900b97308 */ /* 0x000e220000000800 */
[----:B-1----:R-:W-:Y:S01]  /*151f0*/  FADD.FTZ R5, R191, R32 ;  /* 0x00000020bf057221 */ /* 0x002fe20000010000 */
[----:B------:R-:W-:Y:S01]  /*15200*/  FADD.FTZ R38, R182, R7 ;  /* 0x00000007b6267221 */ /* 0x000fe20000010000 */
[----:B------:R-:W-:Y:S01]  /*15210*/  FFMA.FTZ R87, R87, R6, -R30 ;  /* 0x0000000657577223 */ /* 0x000fe2000001081e */
[----:B------:R-:W-:Y:S01]  /*15220*/  IMAD.IADD R151, R151, 0x1, R40 ;  /* 0x0000000197977824 */ /* 0x000fe200078e0228 */
[----:B------:R-:W-:Y:S01]  /*15230*/  ISETP.GE.AND P5, PT, R11, 0x1, PT ;  /* 0x000000010b00780c */ /* 0x000fe20003fa6270 */
[----:B------:R-:W-:Y:S01]  /*15240*/  FADD.FTZ R7, R41, R38 ;  /* 0x0000002629077221 */ /* 0x000fe20000010000 */
[----:B------:R-:W-:Y:S01]  /*15250*/  F2FP.F16.F32.PACK_AB R189, R4, R189 ;  /* 0x000000bd04bd723e */ /* 0x000fe200000000ff */
[----:B------:R-:W1:Y:S01]  /*15260*/  MUFU.EX2 R14, R14 ;  /* 0x0000000e000e7308 */ /* 0x000e620000000800 */
[----:B--2---:R-:W-:Y:S01]  /*15270*/  FADD.FTZ R34, R12, R5 ;  /* 0x000000050c227221 */ /* 0x004fe20000010000 */
[----:B------:R-:W-:Y:S01]  /*15280*/  FADD.FTZ R38, R176, R7 ;  /* 0x00000007b0267221 */ /* 0x000fe20000010000 */
[----:B------:R-:W-:Y:S01]  /*15290*/  F2FP.F16.F32.PACK_AB R188, R101, R188 ;  /* 0x000000bc65bc723e */ /* 0x000fe200000000ff */
[----:B------:R-:W-:Y:S01]  /*152a0*/  IMAD.IADD R10, R151, 0x1, R10 ;  /* 0x00000001970a7824 */ /* 0x000fe200078e020a */
[----:B------:R-:W-:-:S02]  /*152b0*/  F2FP.F16.F32.PACK_AB R190, R95, R190 ;  /* 0x000000be5fbe723e */ /* 0x000fc400000000ff */
[----:B------:R-:W-:Y:S01]  /*152c0*/  F2FP.F16.F32.PACK_AB R184, R91, R184 ;  /* 0x000000b85bb8723e */ /* 0x000fe200000000ff */
[----:B------:R-:W2:Y:S01]  /*152d0*/  MUFU.EX2 R187, R187 ;  /* 0x000000bb00bb7308 */ /* 0x000ea20000000800 */
[----:B0-----:R-:W-:Y:S01]  /*152e0*/  FADD.FTZ R5, R185, R34 ;  /* 0x00000022b9057221 */ /* 0x001fe20000010000 */
[----:B------:R-:W-:Y:S02]  /*152f0*/  F2FP.F16.F32.PACK_AB R186, R69, R186 ;  /* 0x000000ba45ba723e */ /* 0x000fe400000000ff */
[----:B------:R-:W-:Y:S02]  /*15300*/  F2FP.F16.F32.PACK_AB R180, R39, R180 ;  /* 0x000000b427b4723e */ /* 0x000fe400000000ff */
[----:B------:R-:W-:Y:S02]  /*15310*/  F2FP.F16.F32.PACK_AB R182, R41, R182 ;  /* 0x000000b629b6723e */ /* 0x000fe400000000ff */
[----:B------:R-:W0:Y:S01]  /*15320*/  MUFU.EX2 R20, R20 ;  /* 0x0000001400147308 */ /* 0x000e220000000800 */
[----:B-1----:R-:W-:Y:S01]  /*15330*/  FADD.FTZ R34, R14, R5 ;  /* 0x000000050e227221 */ /* 0x002fe20000010000 */
[----:B------:R-:W-:-:S02]  /*15340*/  F2FP.F16.F32.PACK_AB R191, R12, R191 ;  /* 0x000000bf0cbf723e */ /* 0x000fc400000000ff */
[----:B------:R-:W-:-:S04]  /*15350*/  F2FP.F16.F32.PACK_AB R185, R14, R185 ;  /* 0x000000b90eb9723e */ /* 0x000fc800000000ff */
        /* <DEDUP_REMOVED lines=84> */
.L_x_4887:
[----:B------:R-:W-:-:S13]  /*158a0*/  ISETP.NE.AND P2, PT, R11, 0x1, PT ;  /* 0x000000010b00780c */ /* 0x000fda0003f45270 */
[----:B------:R-:W0:Y:S02]  /*158b0*/  @P2 LDC.64 R12, c[0x0][0x9e8] ;  /* 0x00027a00ff0c2b82 */ /* 0x000e240000000a00 */
[----:B0-----:R-:W-:-:S05]  /*158c0*/  @P2 IMAD.HI.U32 R12, R9, R12, RZ ;  /* 0x0000000c090c2227 */ /* 0x001fca00078e00ff */
[----:B------:R-:W-:-:S07]  /*158d0*/  @P2 SHF.R.U32.HI R9, RZ, R13, R12 ;  /* 0x0000000dff092219 */ /* 0x000fce000001160c */
.L_x_4888:
[----:B------:R-:W-:Y:S05]  /*158e0*/  BSYNC B0 ;  /* 0x0000000000007941 */ /* 0x000fea0003800000 */
.L_x_4886:
[----:B------:R-:W-:-:S05]  /*158f0*/  IMAD R9, R9, R11, R11 ;  /* 0x0000000b09097224 */ /* 0x000fca00078e020b */
[----:B------:R-:W-:-:S07]  /*15900*/  VIMNMX R10, R10, R9, PT ;  /* 0x000000090a0a7248 */ /* 0x000fce0003fe0100 */
.L_x_4885:
[----:B------:R-:W-:Y:S01]  /*15910*/  IMAD.HI R10, R10, 0x2aaaaaab, RZ ;  /* 0x2aaaaaab0a0a7827 */ /* 0x000fe200078e02ff */
[----:B------:R-:W-:Y:S01]  /*15920*/  ULDC UR58, c[0x0][0x9d8] ;  /* 0x00027600003a7ab9 */ /* 0x000fe20000000800 */
[----:B------:R-:W-:Y:S01]  /*15930*/  ULDC UR59, c[0x0][0x9d8] ;  /* 0x00027600003b7ab9 */ /* 0x000fe20000000800 */
[----:B------:R-:W-:Y:S01]  /*15940*/  BSSY B0, `(.L_x_4889) ;  /* 0x00003e3000007945 */ /* 0x000fe20003800000 */
[----:B------:R-:W-:Y:S01]  /*15950*/  IMAD.MOV.U32 R120, RZ, RZ, 0x3f800000 ;  /* 0x3f800000ff787424 */ /* 0x000fe200078e00ff */
[----:B------:R-:W-:Y:S02]  /*15960*/  SHF.R.U32.HI R9, RZ, 0x1f, R10 ;  /* 0x0000001fff097819 */ /* 0x000fe4000001160a */
[----:B------:R-:W-:Y:S02]  /*15970*/  CS2R R118, SRZ ;  /* 0x0000000000767805 */ /* 0x000fe4000001ff00 */
[----:B------:R-:W-:Y:S02]  /*15980*/  CS2R R116, SRZ ;  /* 0x0000000000747805 */ /* 0x000fe4000001ff00 */
[----:B------:R-:W-:-:S02]  /*15990*/  CS2R R114, SRZ ;  /* 0x0000000000727805 */ /* 0x000fc4000001ff00 */
[----:B------:R-:W-:Y:S01]  /*159a0*/  LEA.HI.SX32 R11, R10, R9, 0x1c ;  /* 0x000000090a0b7211 */ /* 0x000fe200078fe2ff */
[----:B------:R-:W-:Y:S01]  /*159b0*/  IMAD.MOV.U32 R9, RZ, RZ, 0x3f800000 ;  /* 0x3f800000ff097424 */ /* 0x000fe200078e00ff */
[----:B------:R-:W-:Y:S02]  /*159c0*/  CS2R R112, SRZ ;  /* 0x0000000000707805 */ /* 0x000fe4000001ff00 */
[----:B------:R-:W-:Y:S02]  /*159d0*/  CS2R R110, SRZ ;  /* 0x00000000006e7805 */ /* 0x000fe4000001ff00 */
[----:B------:R-:W-:Y:S02]  /*159e0*/  VIMNMX R20, R212, R11, !PT ;  /* 0x0000000bd4147248 */ /* 0x000fe40007fe0100 */
[----:B------:R-:W-:Y:S02]  /*159f0*/  CS2R R108, SRZ ;  /* 0x00000000006c7805 */ /* 0x000fe4000001ff00 */
[----:B------:R-:W-:-:S02]  /*15a00*/  CS2R R106, SRZ ;  /* 0x00000000006a7805 */ /* 0x000fc4000001ff00 */
[----:B------:R-:W-:Y:S02]  /*15a10*/  CS2R R104, SRZ ;  /* 0x0000000000687805 */ /* 0x000fe4000001ff00 */
[----:B------:R-:W-:Y:S02]  /*15a20*/  ISETP.GE.AND P2, PT, R7, R20, PT ;  /* 0x000000140700720c */ /* 0x000fe40003f46270 */
        /* <DEDUP_REMOVED lines=41> */
[----:B------:R-:W-:Y:S01]  /*15cc0*/  BSSY B1, `(.L_x_4891) ;  /* 0x00003a6000017945 */ /* 0x000fe20003800000 */
[----:B------:R-:W-:Y:S02]  /*15cd0*/  IMAD.MOV.U32 R9, RZ, RZ, 0x3f800000 ;  /* 0x3f800000ff097424 */ /* 0x000fe400078e00ff */
[----:B------:R-:W-:-:S07]  /*15ce0*/  IMAD.MOV.U32 R119, RZ, RZ, RZ ;  /* 0x000000ffff777224 */ /* 0x000fce00078e00ff */
.L_x_4910:
[----:B------:R-:W-:-:S05]  /*15cf0*/  VIADD R15, R17, 0x1 ;  /* 0x00000001110f7836 */ /* 0x000fca0000000000 */
[----:B------:R-:W-:-:S04]  /*15d00*/  ISETP.NE.AND P2, PT, R15, 0x2, PT ;  /* 0x000000020f00780c */ /* 0x000fc80003f45270 */
[----:B------:R-:W-:Y:S02]  /*15d10*/  SEL R14, RZ, 0x1, P2 ;  /* 0x00000001ff0e7807 */ /* 0x000fe40001000000 */
[----:B------:R-:W-:Y:S02]  /*15d20*/  SEL R15, R15, RZ, P2 ;  /* 0x000000ff0f0f7207 */ /* 0x000fe40001000000 */
[----:B------:R-:W-:Y:S01]  /*15d30*/  LOP3.LUT R14, R19, R14, RZ, 0x3c, !PT ;  /* 0x0000000e130e7212 */ /* 0x000fe200078e3cff */
[----:B------:R-:W-:Y:S06]  /*15d40*/  @!P0 BRA `(.L_x_4892) ;  /* 0x0000000000048947 */ /* 0x000fec0003800000 */
[----:B------:R-:W-:Y:S01]  /*15d50*/  BPT.TRAP 0x1 ;  /* 0x000000040000795c */ /* 0x000fe20000300000 */
.L_x_4892:
[----:B------:R-:W-:Y:S01]  /*15d60*/  IMAD R6, R15, 0x8, R2 ;  /* 0x000000080f067824 */ /* 0x000fe200078e0202 */
[----:B------:R-:W-:-:S04]  /*15d70*/  SHF.L.U32 R11, R14, 0x1f, RZ ;  /* 0x0000001f0e0b7819 */ /* 0x000fc800000006ff */
[----:B------:R0:W1:Y:S01]  /*15d80*/  SYNCS.PHASECHK.TRANS64.TRYWAIT P2, [R6+URZ+0x30830], R11 ;  /* 0x0308300b060075a7 */ /* 0x000062000804017f */
[----:B------:R-:W-:Y:S05]  /*15d90*/  @!P0 BRA `(.L_x_4893) ;  /* 0x0000000000048947 */ /* 0x000fea0003800000 */
[----:B------:R-:W-:Y:S01]  /*15da0*/  BPT.TRAP 0x1 ;  /* 0x000000040000795c */ /* 0x000fe20000300000 */
.L_x_4893:
[----:B------:R-:W-:Y:S01]  /*15db0*/  IMAD R126, R15, 0x900, R8 ;  /* 0x000009000f7e7824 */ /* 0x000fe200078e0208 */
[----:B------:R-:W-:Y:S03]  /*15dc0*/  BSSY B2, `(.L_x_4894) ;  /* 0x0000006000027945 */ /* 0x000fe60003800000 */
[C---:B------:R-:W-:Y:S01]  /*15dd0*/  VIADD R12, R126.reuse, 0x2 ;  /* 0x000000027e0c7836 */ /* 0x040fe20000000000 */
[----:B------:R-:W-:Y:S01]  /*15de0*/  IADD3 R122, R126, 0x4, RZ ;  /* 0x000000047e7a7810 */ /* 0x000fe20007ffe0ff */
[----:B-1----:R-:W-:Y:S06]  /*15df0*/  @P2 BRA `(.L_x_4895) ;  /* 0x0000000000082947 */ /* 0x002fec0003800000 */
[----:B------:R-:W1:Y:S02]  /*15e00*/  SYNCS.PHASECHK.TRANS64.TRYWAIT P2, [R6+URZ+0x30830], R11 ;  /* 0x0308300b060075a7 */ /* 0x000e64000804017f */
[----:B-1----:R-:W-:Y:S05]  /*15e10*/  @!P2 BRA `(.L_x_4896) ;  /* 0x0000018800e8a947 */ /* 0x002fea0003800000 */
.L_x_4895:
[----:B------:R-:W-:Y:S05]  /*15e20*/  BSYNC B2 ;  /* 0x0000000000027941 */ /* 0x000fea0003800000 */
.L_x_4894:
[----:B------:R-:W-:Y:S01]  /*15e30*/  IMAD.MOV.U32 R10, RZ, RZ, R126 ;  /* 0x000000ffff0a7224 */ /* 0x000fe200078e007e */
[----:B------:R2:W-:Y:S04]  /*15e40*/  STL.64 [R1+0x90], R14 ;  /* 0x0000900e01007387 */ /* 0x0005e80000100a00 */
[----:B------:R-:W-:Y:S01]  /*15e50*/  R2UR UR54, R10 ;  /* 0x000000000a3672ca */ /* 0x000fe200000e0000 */
[----:B------:R-:W-:Y:S02]  /*15e60*/  VIADD R10, R126, 0x300 ;  /* 0x000003007e0a7836 */ /* 0x000fe40000000000 */
[----:B01----:R-:W-:-:S03]  /*15e70*/  IMAD.MOV.U32 R11, RZ, RZ, 0x40000040 ;  /* 0x40000040ff0b7424 */ /* 0x003fc600078e00ff */
[----:B------:R-:W-:Y:S01]  /*15e80*/  R2UR UR26, R10 ;  /* 0x000000000a1a72ca */ /* 0x000fe200000e0000 */
[----:B--2---:R-:W2:Y:S01]  /*15e90*/  LDL.64 R14, [R1+0x28] ;  /* 0x00002800010e7983 */ /* 0x004ea20000100a00 */
[----:B------:R-:W-:-:S03]  /*15ea0*/  IADD3 R10, R126, 0x304, RZ ;  /* 0x000003047e0a7810 */ /* 0x000fc60007ffe0ff */
[----:B------:R0:W-:Y:S01]  /*15eb0*/  STL.64 [R1+0x88], R6 ;  /* 0x0000880601007387 */ /* 0x0001e20000100a00 */
[C---:B------:R-:W-:Y:S02]  /*15ec0*/  R2UR UR55, R11.reuse ;  /* 0x000000000b3772ca */ /* 0x040fe400000e0000 */
[C---:B------:R-:W-:Y:S02]  /*15ed0*/  R2UR UR27, R11.reuse ;  /* 0x000000000b1b72ca */ /* 0x040fe400000e0000 */
[----:B------:R-:W-:Y:S02]  /*15ee0*/  R2UR UR18, R10 ;  /* 0x000000000a1272ca */ /* 0x000fe400000e0000 */
[----:B------:R-:W-:Y:S01]  /*15ef0*/  R2UR UR19, R11 ;  /* 0x000000000b1372ca */ /* 0x000fe200000e0000 */
[----:B0-----:R-:W3:Y:S04]  /*15f00*/  LDL.64 R6, [R1+0x20] ;  /* 0x0000200001067983 */ /* 0x001ee80000100a00 */
[----:B------:R0:W-:Y:S04]  /*15f10*/  STL.64 [R1+0x80], R4 ;  /* 0x0000800401007387 */ /* 0x0001e80000100a00 */
[----:B0-----:R-:W4:Y:S04]  /*15f20*/  LDL.64 R4, [R1+0x18] ;  /* 0x0000180001047983 */ /* 0x001f280000100a00 */
[----:B------:R0:W-:Y:S04]  /*15f30*/  STL.64 [R1+0x78], R2 ;  /* 0x0000780201007387 */ /* 0x0001e80000100a00 */
[----:B------:R-:W2:Y:S01]  /*15f40*/  LDL.64 R10, [R1+0x30] ;  /* 0x00003000010a7983 */ /* 0x000ea20000100a00 */
[----:B------:R-:W-:Y:S01]  /*15f50*/  R2UR UR50, R12 ;  /* 0x000000000c3272ca */ /* 0x000fe200000e0000 */
[----:B------:R-:W-:Y:S01]  /*15f60*/  VIADD R12, R126, 0x6 ;  /* 0x000000067e0c7836 */ /* 0x000fe20000000000 */
[----:B------:R-:W-:Y:S01]  /*15f70*/  R2UR UR34, R122 ;  /* 0x000000007a2272ca */ /* 0x000fe200000e0000 */
[----:B------:R-:W-:-:S02]  /*15f80*/  VIADD R122, R126, 0x302 ;  /* 0x000003027e7a7836 */ /* 0x000fc40000000000 */
[-C--:B------:R-:W-:Y:S01]  /*15f90*/  FMUL.FTZ R24, R24, R120.reuse ;  /* 0x0000007818187220 */ /* 0x080fe20000410000 */
        /* <DEDUP_REMOVED lines=49> */
[C---:B------:R-:W-:Y:S01]  /*162b0*/  VIADD R12, R126.reuse, 0x306 ;  /* 0x000003067e0c7836 */ /* 0x040fe20000000000 */
[----:B------:R-:W-:Y:S01]  /*162c0*/  MOV R127, 0x40000040 ;  /* 0x40000040007f7802 */ /* 0x000fe20000000f00 */
[C---:B------:R-:W-:Y:S01]  /*162d0*/  VIADD R120, R126.reuse, 0x600 ;  /* 0x000006007e787836 */ /* 0x040fe20000000000 */
[----:B0-----:R-:W4:Y:S01]  /*162e0*/  LDL.64 R2, [R1+0x10] ;  /* 0x0000100001027983 */ /* 0x001f220000100a00 */
[----:B------:R-:W-:-:S02]  /*162f0*/  VIADD R122, R126, 0x602 ;  /* 0x000006027e7a7836 */ /* 0x000fc40000000000 */
[-C--:B------:R-:W-:Y:S01]  /*16300*/  FMUL.FTZ R26, R26, R9.reuse ;  /* 0x000000091a1a7220 */ /* 0x080fe20000410000 */
[----:B------:R-:W-:Y:S02]  /*16310*/  VIADD R124, R126, 0x604 ;  /* 0x000006047e7c7836 */ /* 0x000fe40000000000 */
[-C--:B------:R-:W-:Y:S01]  /*16320*/  FMUL.FTZ R27, R27, R9.reuse ;  /* 0x000000091b1b7220 */ /* 0x080fe20000410000 */
[----:B------:R-:W-:Y:S02]  /*16330*/  IMAD.MOV.U32 R123, RZ, RZ, 0x40000040 ;  /* 0x40000040ff7b7424 */ /* 0x000fe400078e00ff */
[-C--:B------:R-:W-:Y:S01]  /*16340*/  FMUL.FTZ R30, R30, R9.reuse ;  /* 0x000000091e1e7220 */ /* 0x080fe20000410000 */
[----:B------:R-:W-:Y:S02]  /*16350*/  VIADD R126, R126, 0x606 ;  /* 0x000006067e7e7836 */ /* 0x000fe40000000000 */
[-C--:B------:R-:W-:Y:S01]  /*16360*/  FMUL.FTZ R31, R31, R9.reuse ;  /* 0x000000091f1f7220 */ /* 0x080fe20000410000 */
[----:B------:R-:W-:Y:S01]  /*16370*/  IMAD.MOV.U32 R121, RZ, RZ, 0x40000040 ;  /* 0x40000040ff797424 */ /* 0x000fe200078e00ff */
[C---:B------:R-:W-:Y:S01]  /*16380*/  R2UR UR35, R123.reuse ;  /* 0x000000007b2372ca */ /* 0x040fe200000e0000 */
[----:B------:R-:W-:Y:S01]  /*16390*/  IMAD.MOV.U32 R125, RZ, RZ, 0x40000040 ;  /* 0x40000040ff7d7424 */ /* 0x000fe200078e00ff */
[----:B------:R-:W-:Y:S01]  /*163a0*/  R2UR UR23, R123 ;  /* 0x000000007b1772ca */ /* 0x000fe200000e0000 */
[----:B------:R-:W-:Y:S01]  /*163b0*/  IMAD.MOV.U32 R13, RZ, RZ, 0x40000040 ;  /* 0x40000040ff0d7424 */ /* 0x000fe200078e00ff */
        /* <DEDUP_REMOVED lines=16> */
[----:B------:R-:W-:Y:S01]  /*164c0*/  WARPGROUP.ARRIVE ;  /* 0x00000000000079c5 */ /* 0x000fe20000000000 */
[C---:B------:R-:W-:Y:S01]  /*164d0*/  R2UR UR51, R13.reuse ;  /* 0x000000000d3372ca */ /* 0x040fe200000e0000 */
[-C--:B------:R-:W-:Y:S01]  /*164e0*/  FMUL.FTZ R50, R50, R9.reuse ;  /* 0x0000000932327220 */ /* 0x080fe20000410000 */
[----:B------:R-:W-:Y:S01]  /*164f0*/  R2UR UR31, R13 ;  /* 0x000000000d1f72ca */ /* 0x000fe200000e0000 */
[-C--:B------:R-:W-:Y:S01]  /*16500*/  FMUL.FTZ R51, R51, R9.reuse ;  /* 0x0000000933337220 */ /* 0x080fe20000410000 */
[-C--:B------:R-:W-:Y:S01]  /*16510*/  FMUL.FTZ R54, R54, R9.reuse ;  /* 0x0000000936367220 */ /* 0x080fe20000410000 */
[----:B------:R-:W-:Y:S01]  /*16520*/  HGMMA.64x96x16.F32 R120, gdesc[UR52], RZ, !UPT, gsb0 ;  /* 0x01600000347879f0 */ /* 0x000fe2000c0008ff */
        /* <DEDUP_REMOVED lines=35> */
[----:B------:R-:W-:Y:S01]  /*16760*/  HGMMA.64x96x16.F32 R120, gdesc[UR48], R120, gsb0 ;  /* 0x01600000307879f0 */ /* 0x000fe20008000878 */
[----:B--2---:R-:W-:Y:S02]  /*16770*/  R2UR UR32, R10 ;  /* 0x000000000a2072ca */ /* 0x004fe400000e0000 */
[----:B------:R-:W-:Y:S02]  /*16780*/  R2UR UR33, R11 ;  /* 0x000000000b2172ca */ /* 0x000fe400000e0000 */
[----:B------:R-:W-:Y:S01]  /*16790*/  R2UR UR28, R14 ;  /* 0x000000000e1c72ca */ /* 0x000fe200000e0000 */
[----:B------:R-:W2:Y:S01]  /*167a0*/  LDL.64 R10, [R1] ;  /* 0x00000000010a7983 */ /* 0x000ea20000100a00 */
[----:B------:R-:W-:Y:S02]  /*167b0*/  WARPGROUP.DEPBAR.LE gsb0, 0x0 ;  /* 0x00008000000079c5 */ /* 0x000fe40000010000 */
[----:B------:R-:W-:-:S07]  /*167c0*/  WARPGROUP.ARRIVE ;  /* 0x00000000000079c5 */ /* 0x000fce0000000000 */
[----:B------:R-:W-:Y:S01]  /*167d0*/  HGMMA.64x96x16.F32 R120, gdesc[UR32], R120, gsb0 ;  /* 0x01600000207879f0 */ /* 0x000fe20008000878 */
[----:B------:R-:W-:Y:S02]  /*167e0*/  R2UR UR29, R15 ;  /* 0x000000000f1d72ca */ /* 0x000fe400000e0000 */
[----:B------:R-:W-:Y:S02]  /*167f0*/  R2UR UR14, R12 ;  /* 0x000000000c0e72ca */ /* 0x000fe400000e0000 */
[----:B------:R-:W-:Y:S02]  /*16800*/  R2UR UR15, R13 ;  /* 0x000000000d0f72ca */ /* 0x000fe400000e0000 */
[----:B------:R-:W2:Y:S01]  /*16810*/  LDL.64 R12, [R1+0x8] ;  /* 0x00000800010c7983 */ /* 0x000ea20000100a00 */
[----:B---3--:R-:W-:Y:S02]  /*16820*/  R2UR UR24, R6 ;  /* 0x00000000061872ca */ /* 0x008fe400000e0000 */
[----:B------:R-:W-:Y:S01]  /*16830*/  R2UR UR25, R7 ;  /* 0x00000000071972ca */ /* 0x000fe200000e0000 */
[----:B------:R0:W5:Y:S01]  /*16840*/  LDL.LU.64 R14, [R1+0x90] ;  /* 0x00009000010e7983 */ /* 0x0001620000300a00 */
[----:B----4-:R-:W-:-:S02]  /*16850*/  R2UR UR20, R4 ;  /* 0x00000000041472ca */ /* 0x010fc400000e0000 */
[----:B------:R-:W-:Y:S01]  /*16860*/  R2UR UR21, R5 ;  /* 0x00000000051572ca */ /* 0x000fe200000e0000 */
[----:B------:R0:W5:Y:S01]  /*16870*/  LDL.LU.64 R6, [R1+0x88] ;  /* 0x0000880001067983 */ /* 0x0001620000300a00 */
[----:B------:R-:W-:Y:S01]  /*16880*/  UMOV UR4, UR56 ;  /* 0x0000003800047c82 */ /* 0x000fe20008000000 */
[----:B------:R-:W-:Y:S02]  /*16890*/  UMOV UR5, UR57 ;  /* 0x0000003900057c82 */ /* 0x000fe40008000000 */
[----:B------:R0:W5:Y:S01]  /*168a0*/  LDL.LU.64 R4, [R1+0x80] ;  /* 0x0000800001047983 */ /* 0x0001620000300a00 */
[----:B------:R-:W-:Y:S02]  /*168b0*/  WARPGROUP.DEPBAR.LE gsb0, 0x0 ;  /* 0x00008000000079c5 */ /* 0x000fe40000010000 */
[----:B------:R-:W-:-:S06]  /*168c0*/  WARPGROUP.ARRIVE ;  /* 0x00000000000079c5 */ /* 0x000fcc0000000000 */
[----:B------:R-:W-:Y:S03]  /*168d0*/  HGMMA.64x96x16.F32 R120, gdesc[UR28], R120, gsb0 ;  /* 0x016000001c7879f0 */ /* 0x000fe60008000878 */
[----:B------:R-:W-:Y:S02]  /*168e0*/  WARPGROUP.DEPBAR.LE gsb0, 0x0 ;  /* 0x00008000000079c5 */ /* 0x000fe40000010000 */
[----:B------:R-:W-:-:S06]  /*168f0*/  WARPGROUP.ARRIVE ;  /* 0x00000000000079c5 */ /* 0x000fcc0000000000 */
[----:B------:R-:W-:Y:S01]  /*16900*/  HGMMA.64x96x16.F32 R120, gdesc[UR24], R120, gsb0 ;  /* 0x01600000187879f0 */ /* 0x000fe20008000878 */
[----:B------:R-:W-:Y:S02]  /*16910*/  R2UR UR16, R2 ;  /* 0x00000000021072ca */ /* 0x000fe400000e0000 */
[----:B------:R-:W-:Y:S02]  /*16920*/  R2UR UR17, R3 ;  /* 0x00000000031172ca */ /* 0x000fe400000e0000 */
[----:B------:R0:W5:Y:S01]  /*16930*/  LDL.LU.64 R2, [R1+0x78] ;  /* 0x0000780001027983 */ /* 0x0001620000300a00 */
[----:B------:R-:W-:Y:S02]  /*16940*/  WARPGROUP.DEPBAR.LE gsb0, 0x0 ;  /* 0x00008000000079c5 */ /* 0x000fe40000010000 */
[----:B------:R-:W-:-:S06]  /*16950*/  WARPGROUP.ARRIVE ;  /* 0x00000000000079c5 */ /* 0x000fcc0000000000 */
[----:B------:R-:W-:Y:S01]  /*16960*/  HGMMA.64x96x16.F32 R120, gdesc[UR20], R120, gsb0 ;  /* 0x01600000147879f0 */ /* 0x000fe20008000878 */
[----:B--2---:R-:W-:Y:S02]  /*16970*/  R2UR UR12, R12 ;  /* 0x000000000c0c72ca */ /* 0x004fe400000e0000 */
[----:B------:R-:W-:Y:S01]  /*16980*/  R2UR UR13, R13 ;  /* 0x000000000d0d72ca */ /* 0x000fe200000e0000 */
[----:B------:R-:W-:Y:S02]  /*16990*/  WARPGROUP.DEPBAR.LE gsb0, 0x0 ;  /* 0x00008000000079c5 */ /* 0x000fe40000010000 */
[----:B------:R-:W-:-:S06]  /*169a0*/  WARPGROUP.ARRIVE ;  /* 0x00000000000079c5 */ /* 0x000fcc0000000000 */
[----:B------:R-:W-:Y:S01]  /*169b0*/  HGMMA.64x96x16.F32 R120, gdesc[UR16], R120, gsb0 ;  /* 0x01600000107879f0 */ /* 0x000fe20008000878 */
[----:B------:R-:W-:Y:S02]  /*169c0*/  R2UR UR8, R10 ;  /* 0x000000000a0872ca */ /* 0x000fe400000e0000 */
[----:B------:R-:W-:Y:S01]  /*169d0*/  R2UR UR9, R11 ;  /* 0x000000000b0972ca */ /* 0x000fe200000e0000 */
        /* <DEDUP_REMOVED lines=16> */
[----:B0-----:R-:W-:Y:S05]  /*16ae0*/  @!P0 BRA `(.L_x_4897) ;  /* 0x0000000000048947 */ /* 0x001fea0003800000 */
[----:B------:R-:W-:Y:S01]  /*16af0*/  BPT.TRAP 0x1 ;  /* 0x000000040000795c */ /* 0x000fe20000300000 */
.L_x_4897:
[----:B------:R-:W-:Y:S01]  /*16b00*/  SHF.L.U32 R10, R19, 0x1f, RZ ;  /* 0x0000001f130a7819 */ /* 0x000fe200000006ff */
[----:B-----5:R-:W-:-:S04]  /*16b10*/  IMAD R9, R17, 0x8, R2 ;  /* 0x0000000811097824 */ /* 0x020fc800078e0202 */
[----:B------:R0:W1:Y:S01]  /*16b20*/  SYNCS.PHASECHK.TRANS64.TRYWAIT P2, [R9+URZ+0x30850], R10 ;  /* 0x0308500a090075a7 */ /* 0x000062000804017f */
[----:B------:R-:W-:Y:S05]  /*16b30*/  @!P0 BRA `(.L_x_4898) ;  /* 0x0000000000048947 */ /* 0x000fea0003800000 */
[----:B------:R-:W-:Y:S01]  /*16b40*/  BPT.TRAP 0x1 ;  /* 0x000000040000795c */ /* 0x000fe20000300000 */
.L_x_4898:
[----:B------:R-:W-:Y:S04]  /*16b50*/  BSSY B2, `(.L_x_4899) ;  /* 0x0000004000027945 */ /* 0x000fe80003800000 */
[----:B-1----:R-:W-:Y:S05]  /*16b60*/  @P2 BRA `(.L_x_4900) ;  /* 0x0000000000082947 */ /* 0x002fea0003800000 */
[----:B------:R-:W1:Y:S02]  /*16b70*/  SYNCS.PHASECHK.TRANS64.TRYWAIT P2, [R9+URZ+0x30850], R10 ;  /* 0x0308500a090075a7 */ /* 0x000e64000804017f */
[----:B-1----:R-:W-:Y:S05]  /*16b80*/  @!P2 BRA `(.L_x_4901) ;  /* 0x0000017c00a0a947 */ /* 0x002fea0003800000 */
.L_x_4900:
[----:B------:R-:W-:Y:S05]  /*16b90*/  BSYNC B2 ;  /* 0x0000000000027941 */ /* 0x000fea0003800000 */
.L_x_4899:
[----:B------:R-:W2:Y:S01]  /*16ba0*/  LDL R12, [R1+0x38] ;  /* 0x00003800010c7983 */ /* 0x000ea20000100800 */
[----:B01----:R-:W-:Y:S01]  /*16bb0*/  VIADD R10, R2, 0x400 ;  /* 0x00000400020a7836 */ /* 0x003fe20000000000 */
[----:B------:R-:W-:Y:S01]  /*16bc0*/  WARPGROUP.ARRIVE ;  /* 0x00000000000079c5 */ /* 0x000fe20000000000 */
[----:B------:R-:W-:Y:S01]  /*16bd0*/  IMAD.MOV.U32 R11, RZ, RZ, 0x40000040 ;  /* 0x40000040ff0b7424 */ /* 0x000fe200078e00ff */
[----:B------:R-:W-:Y:S01]  /*16be0*/  ULDC UR5, c[0x0][0x9d8] ;  /* 0x0002760000057ab9 */ /* 0x000fe20000000800 */
[----:B------:R-:W-:Y:S01]  /*16bf0*/  IMAD.MOV.U32 R13, RZ, RZ, 0x40000040 ;  /* 0x40000040ff0d7424 */ /* 0x000fe200078e00ff */
[----:B------:R-:W-:Y:S01]  /*16c00*/  SHF.R.U32.HI R10, RZ, 0x4, R10 ;  /* 0x00000004ff0a7819 */ /* 0x000fe2000001160a */
[----:B------:R-:W-:Y:S01]  /*16c10*/  FMUL.FTZ R19, R123, UR5 ;  /* 0x000000057b137c20 */ /* 0x000fe20008410000 */
[----:B------:R-:W-:Y:S01]  /*16c20*/  R2UR UR7, R11 ;  /* 0x000000000b0772ca */ /* 0x000fe200000e0000 */
[----:B------:R-:W-:Y:S01]  /*16c30*/  IMAD.MOV.U32 R11, RZ, RZ, 0x40000040 ;  /* 0x40000040ff0b7424 */ /* 0x000fe200078e00ff */
[----:B------:R-:W-:Y:S01]  /*16c40*/  LOP3.LUT R10, R10, 0x3fff, RZ, 0xc0, !PT ;  /* 0x00003fff0a0a7812 */ /* 0x000fe200078ec0ff */
[----:B------:R-:W-:Y:S01]  /*16c50*/  FMUL.FTZ R21, R124, UR5 ;  /* 0x000000057c157c20 */ /* 0x000fe20008410000 */
        /* <DEDUP_REMOVED lines=27> */
[----:B------:R-:W-:-:S02]  /*16e10*/  IMAD.MOV.U32 R13, RZ, RZ, 0x40000040 ;  /* 0x40000040ff0d7424 */ /* 0x000fc400078e00ff */
[----:B------:R-:W-:Y:S01]  /*16e20*/  FMUL.FTZ R157, R160, UR5 ;  /* 0x00000005a09d7c20 */ /* 0x000fe20008410000 */
[----:B------:R-:W-:Y:S01]  /*16e30*/  FMUL.FTZ R156, R163, UR5 ;  /* 0x00000005a39c7c20 */ /* 0x000fe20008410000 */
[----:B------:R-:W-:Y:S01]  /*16e40*/  FMUL.FTZ R161, R164, UR5 ;  /* 0x00000005a4a17c20 */ /* 0x000fe20008410000 */
[----:B------:R-:W-:Y:S01]  /*16e50*/  FMUL.FTZ R163, R165, UR5 ;  /* 0x00000005a5a37c20 */ /* 0x000fe20008410000 */
[----:B------:R-:W-:Y:S02]  /*16e60*/  IMAD R164, R7, -0x60, RZ ;  /* 0xffffffa007a47824 */ /* 0x000fe400078e02ff */
[----:B------:R-:W-:Y:S01]  /*16e70*/  FMUL.FTZ R160, R167, UR5 ;  /* 0x00000005a7a07c20 */ /* 0x000fe20008410000 */
[----:B------:R-:W-:Y:S01]  /*16e80*/  LOP3.LUT P2, RZ, R18, 0x100000, RZ, 0xc0, !PT ;  /* 0x0010000012ff7812 */ /* 0x000fe2000784c0ff */
[----:B------:R-:W0:Y:S01]  /*16e90*/  MUFU.TANH R17, R17 ;  /* 0x0000001100117308 */ /* 0x000e220000002400 */
[----:B------:R-:W-:Y:S01]  /*16ea0*/  @!P1 VIADD R6, R6, 0x30840 ;  /* 0x0003084006069836 */ /* 0x000fe20000000000 */
[----:B------:R-:W-:-:S04]  /*16eb0*/  IADD3 R167, -R199, 0x1, R164 ;  /* 0x00000001c7a77810 */ /* 0x000fc80007ffe1a4 */
[----:B------:R-:W-:Y:S02]  /*16ec0*/  IADD3 R167, -R195, R167, R196 ;  /* 0x000000a7c3a77210 */ /* 0x000fe40007ffe1c4 */
[----:B------:R-:W1:Y:S01]  /*16ed0*/  MUFU.TANH R19, R19 ;  /* 0x0000001300137308 */ /* 0x000e620000002400 */
[----:B------:R-:W-:-:S07]  /*16ee0*/  @!P1 PRMT R6, RZ, 0x654, R6 ;  /* 0x00000654ff069816 */ /* 0x000fce0000000006 */
        /* <DEDUP_REMOVED lines=25> */
[----:B------:R-:W5:Y:S04]  /*17080*/  LDC R191, c[0x0][0x448] ;  /* 0x00011200ffbf7b82 */ /* 0x000f680000000800 */
[----:B------:R-:W0:Y:S08]  /*17090*/  MUFU.TANH R156, R156 ;  /* 0x0000009c009c7308 */ /* 0x000e300000002400 */
[----:B------:R-:W0:Y:S08]  /*170a0*/  MUFU.TANH R161, R161 ;  /* 0x000000a100a17308 */ /* 0x000e300000002400 */
[----:B------:R-:W0:Y:S01]  /*170b0*/  MUFU.TANH R163, R163 ;  /* 0x000000a300a37308 */ /* 0x000e220000002400 */
[----:B-----5:R-:W-:-:S07]  /*170c0*/  ISETP.NE.AND P3, PT, R191, 0x1, PT ;  /* 0x00000001bf00780c */ /* 0x020fce0003f65270 */
[----:B------:R-:W0:Y:S01]  /*170d0*/  MUFU.TANH R160, R160 ;  /* 0x000000a000a07308 */ /* 0x000e220000002400 */
[----:B--2---:R-:W-:Y:S01]  /*170e0*/  R2UR UR4, R12 ;  /* 0x000000000c0472ca */ /* 0x004fe200000e0000 */
[----:B------:R-:W-:-:S05]  /*170f0*/  VIADD R12, R10, 0x80 ;  /* 0x000000800a0c7836 */ /* 0x000fca0000000000 */
[----:B------:R-:W-:Y:S01]  /*17100*/  R2UR UR6, R12 ;  /* 0x000000000c0672ca */ /* 0x000fe200000e0000 */
[----:B------:R-:W-:-:S12]  /*17110*/  VIADD R12, R10, 0x100 ;  /* 0x000001000a0c7836 */ /* 0x000fd80000000000 */
        /* <DEDUP_REMOVED lines=27> */
[----:B------:R-:W-:-:S02]  /*172d0*/  IMAD.IADD R162, R213, 0x1, R211 ;  /* 0x00000001d5a27824 */ /* 0x000fc400078e02d3 */
        /* <DEDUP_REMOVED lines=10> */
[----:B------:R-:W2:Y:S01]  /*17380*/  MUFU.TANH R12, R12 ;  /* 0x0000000c000c7308 */ /* 0x000ea20000002400 */
[----:B------:R-:W-:-:S07]  /*17390*/  ULDC UR5, c[0x0][0x9e0] ;  /* 0x0002780000057ab9 */ /* 0x000fce0000000800 */
        /* <DEDUP_REMOVED lines=21> */
[----:B------:R-:W-:Y:S02]  /*174f0*/  R2UR UR6, R10 ;  /* 0x000000000a0672ca */ /* 0x000fe400000e0000 */
[----:B------:R-:W-:Y:S01]  /*17500*/  R2UR UR7, R11 ;  /* 0x000000000b0772ca */ /* 0x000fe200000e0000 */
[----:B------:R-:W5:Y:S08]  /*17510*/  @P3 LDC R10, c[0x0][0x450] ;  /* 0x00011400ff0a3b82 */ /* 0x000f700000000800 */
[----:B------:R-:W1:Y:S02]  /*17520*/  @P3 LDC R11, c[0x0][0x44c] ;  /* 0x00011300ff0b3b82 */ /* 0x000e640000000800 */
[----:B-1----:R-:W-:-:S05]  /*17530*/  @P3 IMAD.HI.U32 R11, R162, R11, RZ ;  /* 0x0000000ba20b3227 */ /* 0x002fca00078e00ff */
[----:B-----5:R-:W-:Y:S01]  /*17540*/  @P3 SHF.R.U32.HI R162, RZ, R10, R11 ;  /* 0x0000000affa23219 */ /* 0x020fe2000001160b */
[----:B------:R-:W-:Y:S02]  /*17550*/  WARPGROUP.DEPBAR.LE gsb0, 0x0 ;  /* 0x00008000000079c5 */ /* 0x000fe40000010000 */
[----:B------:R-:W-:-:S06]  /*17560*/  WARPGROUP.ARRIVE ;  /* 0x00000000000079c5 */ /* 0x000fcc0000000000 */
[----:B------:R-:W-:Y:S03]  /*17570*/  HGMMA.64x192x16.F32 R24, R168, gdesc[UR4].tnspB, R24, gsb0 ;  /* 0x42e00004a8187df0 */ /* 0x000fe60008000818 */
[----:B------:R-:W-:Y:S02]  /*17580*/  WARPGROUP.DEPBAR.LE gsb0, 0x0 ;  /* 0x00008000000079c5 */ /* 0x000fe40000010000 */
[----:B------:R-:W1:Y:S01]  /*17590*/  SHFL.IDX PT, R169, R162, RZ, 0x1c1f ;  /* 0x001c1fffa2a97589 */ /* 0x000e6200000e0000 */
[C---:B------:R-:W-:Y:S01]  /*175a0*/  IADD3 R168, R167.reuse, UR5, RZ ;  /* 0x00000005a7a87c10 */ /* 0x040fe2000fffe0ff */
[----:B------:R-:W-:Y:S01]  /*175b0*/  VIADD R167, R167, UR4 ;  /* 0x00000004a7a77c36 */ /* 0x000fe20008000000 */
[----:B------:R5:W-:Y:S02]  /*175c0*/  @!P1 SYNCS.ARRIVE.TRANS64.RED.A1T0 RZ, [R6+URZ], RZ ;  /* 0x000000ff06ff99a7 */ /* 0x000be4000810043f */
[----:B-----5:R-:W-:-:S02]  /*175d0*/  IMAD.IADD R6, R164, 0x1, -R199 ;  /* 0x00000001a4067824 */ /* 0x020fc400078e0ac7 */
[--C-:B-1----:R-:W-:Y:S02]  /*175e0*/  IMAD.IADD R166, R168, 0x1, R169.reuse ;  /* 0x00000001a8a67824 */ /* 0x102fe400078e02a9 */
[----:B------:R-:W-:Y:S01]  /*175f0*/  IMAD.IADD R165, R167, 0x1, R169 ;  /* 0x00000001a7a57824 */ /* 0x000fe200078e02a9 */
[----:B0-234-:R-:W-:Y:S06]  /*17600*/  @!P2 BRA `(.L_x_4902) ;  /* 0x00000000005ca947 */ /* 0x01dfec0003800000 */
        /* <DEDUP_REMOVED lines=13> */
.L_x_4904:
[----:B------:R-:W-:Y:S02]  /*176e0*/  ULDC UR4, c[0x0][0x9e4] ;  /* 0x0002790000047ab9 */ /* 0x000fe40000000800 */
[----:B------:R-:W-:-:S05]  /*176f0*/  IMAD.U32 R170, RZ, RZ, UR4 ;  /* 0x00000004ffaa7e24 */ /* 0x000fca000f8e00ff */
[----:B------:R-:W-:-:S13]  /*17700*/  ISETP.NE.AND P2, PT, R170, 0x1, PT ;  /* 0x00000001aa00780c */ /* 0x000fda0003f45270 */
[----:B------:R-:W0:Y:S02]  /*17710*/  @P2 LDC.64 R10, c[0x0][0x9e8] ;  /* 0x00027a00ff0a2b82 */ /* 0x000e240000000a00 */
[----:B0-----:R-:W-:-:S05]  /*17720*/  @P2 IMAD.HI.U32 R10, R169, R10, RZ ;  /* 0x0000000aa90a2227 */ /* 0x001fca00078e00ff */
[----:B------:R-:W-:-:S07]  /*17730*/  @P2 SHF.R.U32.HI R169, RZ, R11, R10 ;  /* 0x0000000bffa92219 */ /* 0x000fce000001160a */
.L_x_4905:
[----:B------:R-:W-:Y:S05]  /*17740*/  BSYNC B2 ;  /* 0x0000000000027941 */ /* 0x000fea0003800000 */
.L_x_4903:
[----:B------:R-:W-:-:S05]  /*17750*/  IMAD R169, R169, R170, R6 ;  /* 0x000000aaa9a97224 */ /* 0x000fca00078e0206 */
[----:B------:R-:W-:Y:S02]  /*17760*/  VIMNMX R165, R165, R169, !PT ;  /* 0x000000a9a5a57248 */ /* 0x000fe40007fe0100 */
[----:B------:R-:W-:-:S07]  /*17770*/  VIADDMNMX R166, R169, R170, R166, PT ;  /* 0x000000aaa9a67246 */ /* 0x000fce00038001a6 */
.L_x_4902:
[C---:B------:R-:W-:Y:S01]  /*17780*/  ISETP.GE.AND P2, PT, R164.reuse, 0x2, PT ;  /* 0x00000002a400780c */ /* 0x040fe20003f46270 */
[----:B------:R-:W0:Y:S01]  /*17790*/  SHFL.IDX PT, R162, R162, 0x1, 0x1c1f ;  /* 0x003c1f00a2a27f89 */ /* 0x000e2200000e0000 */
[----:B------:R-:W-:Y:S02]  /*177a0*/  ISETP.GE.AND P5, PT, R164, 0xa, PT ;  /* 0x0000000aa400780c */ /* 0x000fe40003fa6270 */
[----:B------:R-:W-:Y:S02]  /*177b0*/  ISETP.GT.AND P3, PT, R165, 0x1, !P2 ;  /* 0x00000001a500780c */ /* 0x000fe40005764270 */
[----:B------:R-:W-:Y:S02]  /*177c0*/  LOP3.LUT R18, R18, 0xfffffffb, RZ, 0xc0, !PT ;  /* 0xfffffffb12127812 */ /* 0x000fe400078ec0ff */
[----:B------:R-:W-:Y:S02]  /*177d0*/  ISETP.LT.OR P4, PT, R166, 0x2, P3 ;  /* 0x00000002a600780c */ /* 0x000fe40001f81670 */
[----:B------:R-:W-:-:S02]  /*177e0*/  ISETP.GE.AND P3, PT, R164, 0x9, PT ;  /* 0x00000009a400780c */ /* 0x000fc40003f66270 */
[----:B------:R-:W-:Y:S02]  /*177f0*/  FSEL R17, R17, -INF , !P4 ;  /* 0xff80000011117808 */ /* 0x000fe40006000000 */
[----:B------:R-:W-:Y:S02]  /*17800*/  ISETP.GT.AND P4, PT, R165, 0x8, !P3 ;  /* 0x00000008a500780c */ /* 0x000fe40005f84270 */
[----:B------:R-:W-:Y:S02]  /*17810*/  @P5 LOP3.LUT R18, R18, 0x4, RZ, 0xfc, !PT ;  /* 0x0000000412125812 */ /* 0x000fe400078efcff */
[----:B------:R-:W-:Y:S02]  /*17820*/  ISETP.LT.OR P4, PT, R166, 0x9, P4 ;  /* 0x00000009a600780c */ /* 0x000fe40002781670 */
[----:B------:R-:W-:Y:S02]  /*17830*/  LOP3.LUT R18, R18, 0xfffffff7, RZ, 0xc0, !PT ;  /* 0xfffffff712127812 */ /* 0x000fe400078ec0ff */
[----:B------:R-:W-:-:S02]  /*17840*/  FSEL R21, R21, -INF , !P4 ;  /* 0xff80000015157808 */ /* 0x000fc40006000000 */
[----:B------:R-:W-:Y:S01]  /*17850*/  ISETP.GT.AND P4, PT, R165, 0x9, !P5 ;  /* 0x00000009a500780c */ /* 0x000fe20006f84270 */
[----:B0-----:R-:W-:Y:S01]  /*17860*/  IMAD.IADD R168, R168, 0x1, R162 ;  /* 0x00000001a8a87824 */ /* 0x001fe200078e02a2 */
[----:B------:R-:W-:Y:S02]  /*17870*/  ISETP.GE.AND P5, PT, R164, 0x11, PT ;  /* 0x00000011a400780c */ /* 0x000fe40003fa6270 */
[----:B------:R-:W-:Y:S02]  /*17880*/  ISETP.LT.OR P4, PT, R166, 0xa, P4 ;  /* 0x0000000aa600780c */ /* 0x000fe40002781670 */
[----:B------:R-:W-:Y:S02]  /*17890*/  IADD3 R167, R167, R162, RZ ;  /* 0x000000a2a7a77210 */ /* 0x000fe40007ffe0ff */
        /* <DEDUP_REMOVED lines=121> */
[----:B------:R-:W-:-:S13]  /*18030*/  LOP3.LUT P6, RZ, R18, 0x100000, RZ, 0xc0, !PT ;  /* 0x0010000012ff7812 */ /* 0x000fda00078cc0ff */
[----:B------:R-:W-:Y:S05]  /*18040*/  @!P6 BRA `(.L_x_4906) ;  /* 0x00000000005ce947 */ /* 0x000fea0003800000 */
        /* <DEDUP_REMOVED lines=13> */
.L_x_4908:
[----:B------:R-:W-:Y:S02]  /*18120*/  ULDC UR4, c[0x0][0x9e4] ;  /* 0x0002790000047ab9 */ /* 0x000fe40000000800 */
[----:B------:R-:W-:-:S05]  /*18130*/  IMAD.U32 R164, RZ, RZ, UR4 ;  /* 0x00000004ffa47e24 */ /* 0x000fca000f8e00ff */
[----:B------:R-:W-:-:S13]  /*18140*/  ISETP.NE.AND P6, PT, R164, 0x1, PT ;  /* 0x00000001a400780c */ /* 0x000fda0003fc5270 */
[----:B------:R-:W0:Y:S02]  /*18150*/  @P6 LDC.64 R10, c[0x0][0x9e8] ;  /* 0x00027a00ff0a6b82 */ /* 0x000e240000000a00 */
[----:B0-----:R-:W-:-:S05]  /*18160*/  @P6 IMAD.HI.U32 R10, R162, R10, RZ ;  /* 0x0000000aa20a6227 */ /* 0x001fca00078e00ff */
[----:B------:R-:W-:-:S07]  /*18170*/  @P6 SHF.R.U32.HI R162, RZ, R11, R10 ;  /* 0x0000000bffa26219 */ /* 0x000fce000001160a */
.L_x_4909:
[----:B------:R-:W-:Y:S05]  /*18180*/  BSYNC B2 ;  /* 0x0000000000027941 */ /* 0x000fea0003800000 */
.L_x_4907:
[----:B------:R-:W-:-:S05]  /*18190*/  IMAD R6, R162, R164, R6 ;  /* 0x000000a4a2067224 */ /* 0x000fca00078e0206 */
[----:B------:R-:W-:Y:S02]  /*181a0*/  VIADDMNMX R168, R6, R164, R168, PT ;  /* 0x000000a406a87246 */ /* 0x000fe400038001a8 */
[----:B------:R-:W-:-:S07]  /*181b0*/  VIMNMX R167, R167, R6, !PT ;  /* 0x00000006a7a77248 */ /* 0x000fce0007fe0100 */
.L_x_4906:
[C---:B------:R-:W-:Y:S01]  /*181c0*/  ISETP.GT.AND P2, PT, R167.reuse, 0x1, !P2 ;  /* 0x00000001a700780c */ /* 0x040fe20005744270 */
[----:B------:R-:W-:Y:S01]  /*181d0*/  ULDC UR4, c[0x0][0x988] ;  /* 0x0002620000047ab9 */ /* 0x000fe20000000800 */
[----:B------:R-:W-:Y:S01]  /*181e0*/  ISETP.GT.AND P3, PT, R167, 0x8, !P3 ;  /* 0x00000008a700780c */ /* 0x000fe20005f64270 */
[----:B------:R-:W-:Y:S01]  /*181f0*/  @!P1 VIADD R9, R9, 0x30860 ;  /* 0x0003086009099836 */ /* 0x000fe20000000000 */
[C---:B------:R-:W-:Y:S02]  /*18200*/  ISETP.LT.OR P2, PT, R168.reuse, 0x2, P2 ;  /* 0x00000002a800780c */ /* 0x040fe40001741670 */
[----:B------:R-:W-:Y:S02]  /*18210*/  ISETP.LT.OR P3, PT, R168, 0x9, P3 ;  /* 0x00000009a800780c */ /* 0x000fe40001f61670 */
[----:B------:R-:W-:Y:S02]  /*18220*/  FSEL R19, R19, -INF , !P2 ;  /* 0xff80000013137808 */ /* 0x000fe40005000000 */
[----:B------:R-:W-:-:S02]  /*18230*/  LOP3.LUT P2, RZ, R18, 0x4, RZ, 0xc0, !PT ;  /* 0x0000000412ff7812 */ /* 0x000fc4000784c0ff */
[----:B------:R-:W-:Y:S02]  /*18240*/  FSEL R121, R121, -INF , !P3 ;  /* 0xff80000079797808 */ /* 0x000fe40005800000 */
[----:B------:R-:W-:Y:S02]  /*18250*/  ISETP.GT.AND P2, PT, R167, 0x9, !P2 ;  /* 0x00000009a700780c */ /* 0x000fe40005744270 */
[----:B------:R-:W-:Y:S02]  /*18260*/  LOP3.LUT P3, RZ, R18, 0x10000, RZ, 0xc0, !PT ;  /* 0x0001000012ff7812 */ /* 0x000fe4000786c0ff */
[----:B------:R-:W-:Y:S02]  /*18270*/  ISETP.LT.OR P2, PT, R168, 0xa, P2 ;  /* 0x0000000aa800780c */ /* 0x000fe40001741670 */
[----:B------:R-:W-:Y:S02]  /*18280*/  LOP3.LUT P6, RZ, R18, 0x8000, RZ, 0xc0, !PT ;  /* 0x0000800012ff7812 */ /* 0x000fe400078cc0ff */
[----:B------:R-:W-:-:S02]  /*18290*/  FSEL R122, R122, -INF , !P2 ;  /* 0xff8000007a7a7808 */ /* 0x000fc40005000000 */
[----:B------:R-:W-:Y:S02]  /*182a0*/  LOP3.LUT P2, RZ, R18, 0x8, RZ, 0xc0, !PT ;  /* 0x0000000812ff7812 */ /* 0x000fe4000784c0ff */
[----:B------:R-:W-:Y:S02]  /*182b0*/  FMNMX.FTZ R6, R12, R3, !PT ;  /* 0x000000030c067209 */ /* 0x000fe40007810000 */
[----:B------:R-:W-:Y:S02]  /*182c0*/  ISETP.GT.AND P2, PT, R167, 0x10, !P2 ;  /* 0x00000010a700780c */ /* 0x000fe40005744270 */
[----:B------:R-:W-:Y:S02]  /*182d0*/  FMNMX.FTZ R6, R17, R6, !PT ;  /* 0x0000000611067209 */ /* 0x000fe40007810000 */
[----:B------:R-:W-:Y:S02]  /*182e0*/  ISETP.LT.OR P2, PT, R168, 0x11, P2 ;  /* 0x00000011a800780c */ /* 0x000fe40001741670 */
[----:B------:R-:W-:-:S02]  /*182f0*/  FMNMX.FTZ R6, R21, R6, !PT ;  /* 0x0000000615067209 */ /* 0x000fc40007810000 */
        /* <DEDUP_REMOVED lines=57> */
[----:B------:R-:W-:Y:S02]  /*18690*/  ISETP.GT.AND P4, PT, R167, 0x51, !P4 ;  /* 0x00000051a700780c */ /* 0x000fe40006784270 */
[C---:B------:R-:W-:Y:S02]  /*186a0*/  ISETP.LT.OR P2, PT, R168.reuse, 0x32, P2 ;  /* 0x00000032a800780c */ /* 0x040fe40001741670 */
[----:B------:R-:W-:Y:S02]  /*186b0*/  ISETP.LT.OR P4, PT, R168, 0x52, P4 ;  /* 0x00000052a800780c */ /* 0x000fe40002781670 */
[----:B------:R-:W-:-:S02]  /*186c0*/  FSEL R141, R141, -INF , !P2 ;  /* 0xff8000008d8d7808 */ /* 0x000fc40005000000 */
[----:B------:R-:W-:Y:S02]  /*186d0*/  LOP3.LUT P2, RZ, R18, 0x400, RZ, 0xc0, !PT ;  /* 0x0000040012ff7812 */ /* 0x000fe4000784c0ff */
[C---:B------:R-:W-:Y:S02]  /*186e0*/  ISETP.GT.AND P5, PT, R167.reuse, 0x58, !P5 ;  /* 0x00000058a700780c */ /* 0x040fe40006fa4270 */
[----:B------:R-:W-:Y:S02]  /*186f0*/  ISETP.GT.AND P2, PT, R167, 0x38, !P2 ;  /* 0x00000038a700780c */ /* 0x000fe40005744270 */
[----:B------:R-:W-:Y:S02]  /*18700*/  FSEL R156, R156, -INF , !P4 ;  /* 0xff8000009c9c7808 */ /* 0x000fe40006000000 */
[----:B------:R-:W-:Y:S02]  /*18710*/  ISETP.LT.OR P2, PT, R168, 0x39, P2 ;  /* 0x00000039a800780c */ /* 0x000fe40001741670 */
[----:B0-----:R-:W-:-:S02]  /*18720*/  FMNMX.FTZ R10, R6, R10, !PT ;  /* 0x0000000a060a7209 */ /* 0x001fc40007810000 */
[----:B------:R-:W-:Y:S02]  /*18730*/  FSEL R143, R143, -INF , !P2 ;  /* 0xff8000008f8f7808 */ /* 0x000fe40005000000 */
[----:B------:R-:W-:Y:S01]  /*18740*/  LOP3.LUT P2, RZ, R18, 0x200, RZ, 0xc0, !PT ;  /* 0x0000020012ff7812 */ /* 0x000fe2000784c0ff */
[----:B------:R-:W0:Y:S01]  /*18750*/  SHFL.BFLY PT, R6, R10, 0x1, 0x1f ;  /* 0x0c201f000a067f89 */ /* 0x000e2200000e0000 */
[C---:B------:R-:W-:Y:S02]  /*18760*/  ISETP.LT.OR P5, PT, R168.reuse, 0x59, P5 ;  /* 0x00000059a800780c */ /* 0x040fe40002fa1670 */
[----:B------:R-:W-:Y:S02]  /*18770*/  ISETP.GT.AND P2, PT, R167, 0x39, !P2 ;  /* 0x00000039a700780c */ /* 0x000fe40005744270 */
[----:B------:R-:W-:Y:S02]  /*18780*/  FSEL R159, R159, -INF , !P5 ;  /* 0xff8000009f9f7808 */ /* 0x000fe40006800000 */
[----:B------:R-:W-:-:S02]  /*18790*/  ISETP.LT.OR P2, PT, R168, 0x3a, P2 ;  /* 0x0000003aa800780c */ /* 0x000fc40001741670 */
[----:B------:R-:W-:Y:S02]  /*187a0*/  @!P1 PRMT R9, RZ, 0x654, R9 ;  /* 0x00000654ff099816 */ /* 0x000fe40000000009 */
[----:B------:R-:W-:Y:S02]  /*187b0*/  FSEL R144, R144, -INF , !P2 ;  /* 0xff80000090907808 */ /* 0x000fe40005000000 */
[----:B------:R-:W-:Y:S01]  /*187c0*/  LOP3.LUT P2, RZ, R18, 0x100, RZ, 0xc0, !PT ;  /* 0x0000010012ff7812 */ /* 0x000fe2000784c0ff */
[----:B------:R1:W-:Y:S03]  /*187d0*/  @!P1 SYNCS.ARRIVE.TRANS64.RED.A1T0 RZ, [R9+URZ], RZ ;  /* 0x000000ff09ff99a7 */ /* 0x0003e6000810043f */
[----:B------:R-:W-:-:S04]  /*187e0*/  ISETP.GT.AND P2, PT, R167, 0x40, !P2 ;  /* 0x00000040a700780c */ /* 0x000fc80005744270 */
[----:B------:R-:W-:Y:S02]  /*187f0*/  ISETP.LT.OR P2, PT, R168, 0x41, P2 ;  /* 0x00000041a800780c */ /* 0x000fe40001741670 */
[----:B0-----:R-:W-:Y:S01]  /*18800*/  FMNMX.FTZ R10, R10, R6, !PT ;  /* 0x000000060a0a7209 */ /* 0x001fe20007810000 */
[----:B------:R-:W-:Y:S01]  /*18810*/  IMAD.U32 R6, RZ, RZ, UR4 ;  /* 0x00000004ff067e24 */ /* 0x000fe2000f8e00ff */
[----:B------:R-:W-:Y:S02]  /*18820*/  FSEL R147, R147, -INF , !P2 ;  /* 0xff80000093937808 */ /* 0x000fe40005000000 */
[----:B------:R-:W-:Y:S01]  /*18830*/  LOP3.LUT P2, RZ, R18, 0x80, RZ, 0xc0, !PT ;  /* 0x0000008012ff7812 */ /* 0x000fe2000784c0ff */
[----:B------:R-:W-:-:S03]  /*18840*/  FMUL.FTZ R11, R10, R6 ;  /* 0x000000060a0b7220 */ /* 0x000fc60000410000 */
[----:B------:R-:W-:-:S04]  /*18850*/  ISETP.GT.AND P2, PT, R167, 0x41, !P2 ;  /* 0x00000041a700780c */ /* 0x000fc80005744270 */
[----:B------:R-:W-:-:S04]  /*18860*/  ISETP.LT.OR P2, PT, R168, 0x42, P2 ;  /* 0x00000042a800780c */ /* 0x000fc80001741670 */
[----:B------:R-:W-:Y:S02]  /*18870*/  FSEL R148, R148, -INF , !P2 ;  /* 0xff80000094947808 */ /* 0x000fe40005000000 */
[----:B------:R-:W-:-:S04]  /*18880*/  LOP3.LUT P2, RZ, R18, 0x40, RZ, 0xc0, !PT ;  /* 0x0000004012ff7812 */ /* 0x000fc8000784c0ff */
[----:B------:R-:W-:-:S04]  /*18890*/  ISETP.GT.AND P2, PT, R167, 0x48, !P2 ;  /* 0x00000048a700780c */ /* 0x000fc80005744270 */
[----:B------:R-:W-:-:S04]  /*188a0*/  ISETP.LT.OR P2, PT, R168, 0x49, P2 ;  /* 0x00000049a800780c */ /* 0x000fc80001741670 */
[----:B------:R-:W-:Y:S02]  /*188b0*/  FSEL R151, R151, -INF , !P2 ;  /* 0xff80000097977808 */ /* 0x000fe40005000000 */
[----:B------:R-:W-:Y:S02]  /*188c0*/  ISETP.GT.AND P2, PT, R167, 0x49, !P3 ;  /* 0x00000049a700780c */ /* 0x000fe40005f44270 */
[----:B------:R-:W-:Y:S02]  /*188d0*/  LOP3.LUT P3, RZ, R18, 0x2, RZ, 0xc0, !PT ;  /* 0x0000000212ff7812 */ /* 0x000fe4000786c0ff */
[----:B------:R-:W-:-:S04]  /*188e0*/  ISETP.LT.OR P2, PT, R168, 0x4a, P2 ;  /* 0x0000004aa800780c */ /* 0x000fc80001741670 */
[----:B------:R-:W-:Y:S02]  /*188f0*/  FSEL R152, R152, -INF , !P2 ;  /* 0xff80000098987808 */ /* 0x000fe40005000000 */
[----:B------:R-:W-:Y:S02]  /*18900*/  ISETP.GT.AND P2, PT, R167, 0x50, !P6 ;  /* 0x00000050a700780c */ /* 0x000fe40007744270 */
[----:B------:R-:W-:Y:S02]  /*18910*/  LOP3.LUT P6, RZ, R18, 0x1, RZ, 0xc0, !PT ;  /* 0x0000000112ff7812 */ /* 0x000fe400078cc0ff */
[----:B------:R-:W-:-:S04]  /*18920*/  ISETP.LT.OR P2, PT, R168, 0x51, P2 ;  /* 0x00000051a800780c */ /* 0x000fc80001741670 */
[----:B------:R-:W-:Y:S02]  /*18930*/  FSEL R155, R155, -INF , !P2 ;  /* 0xff8000009b9b7808 */ /* 0x000fe40005000000 */
[C---:B------:R-:W-:Y:S02]  /*18940*/  ISETP.GT.AND P2, PT, R167.reuse, RZ, !P3 ;  /* 0x000000ffa700720c */ /* 0x040fe40005f44270 */
[----:B------:R-:W-:Y:S02]  /*18950*/  ISETP.GT.AND P3, PT, R167, 0x59, !P6 ;  /* 0x00000059a700780c */ /* 0x000fe40007764270 */
[C---:B------:R-:W-:Y:S02]  /*18960*/  ISETP.LT.OR P2, PT, R168.reuse, 0x1, P2 ;  /* 0x00000001a800780c */ /* 0x040fe40001741670 */
[----:B------:R-:W-:Y:S02]  /*18970*/  ISETP.LT.OR P3, PT, R168, 0x5a, P3 ;  /* 0x0000005aa800780c */ /* 0x000fe40001f61670 */
[----:B------:R-:W-:-:S02]  /*18980*/  FSEL R13, R13, -INF , !P2 ;  /* 0xff8000000d0d7808 */ /* 0x000fc40005000000 */
[----:B------:R-:W-:Y:S02]  /*18990*/  FSETP.NEU.FTZ.AND P2, PT, R10, -INF , PT ;  /* 0xff8000000a00780b */ /* 0x000fe40003f5d000 */
[----:B------:R-:W-:Y:S02]  /*189a0*/  FSEL R160, R160, -INF , !P3 ;  /* 0xff800000a0a07808 */ /* 0x000fe40005800000 */
[----:B------:R-:W-:-:S05]  /*189b0*/  FSEL R11, R11, RZ, P2 ;  /* 0x000000ff0b0b7208 */ /* 0x000fca0001000000 */
        /* <DEDUP_REMOVED lines=11> */
[----:B------:R0:W-:Y:S01]  /*18a70*/  MUFU.EX2 R12, R17 ;  /* 0x00000011000c7308 */ /* 0x0001e20000000800 */
        /* <DEDUP_REMOVED lines=8> */
[--C-:B0-----:R-:W-:Y:S01]  /*18b00*/  FFMA.FTZ R17, R120, R6, -R11.reuse ;  /* 0x0000000678117223 */ /* 0x101fe2000001080b */
        /* <DEDUP_REMOVED lines=10> */
[----:B------:R-:W-:Y:S01]  /*18bb0*/  FFMA.FTZ R163, R163, R6, -R11 ;  /* 0x00000006a3a37223 */ /* 0x000fe2000001080b */
[----:B------:R-:W-:Y:S01]  /*18bc0*/  MUFU.EX2 R188, R188 ;  /* 0x000000bc00bc7308 */ /* 0x000fe20000000800 */
[----:B------:R-:W-:-:S04]  /*18bd0*/  FMNMX.FTZ R162, R131, R162, !PT ;  /* 0x000000a283a27209 */ /* 0x000fc80007810000 */
[----:B------:R-:W-:-:S03]  /*18be0*/  FMNMX.FTZ R162, R132, R162, !PT ;  /* 0x000000a284a27209 */ /* 0x000fc60007810000 */
        /* <DEDUP_REMOVED lines=34> */
[----:B------:R-:W-:Y:S02]  /*18e10*/  FSEL R120, R10, RZ, P2 ;  /* 0x000000ff0a787208 */ /* 0x000fe40001000000 */
[C---:B------:R-:W-:Y:S01]  /*18e20*/  FSETP.NEU.FTZ.AND P2, PT, R11.reuse, -INF , PT ;  /* 0xff8000000b00780b */ /* 0x040fe20003f5d000 */
[CC--:B------:R-:W-:Y:S02]  /*18e30*/  FMUL.FTZ R139, R11.reuse, R6.reuse ;  /* 0x000000060b8b7220 */ /* 0x0c0fe40000410000 */
[----:B------:R-:W-:Y:S01]  /*18e40*/  FADD.FTZ R120, -R120, R3 ;  /* 0x0000000378787221 */ /* 0x000fe20000010100 */
[----:B-1----:R-:W-:Y:S01]  /*18e50*/  FSEL R9, R11, RZ, P2 ;  /* 0x000000ff0b097208 */ /* 0x002fe20001000000 */
[----:B------:R-:W-:Y:S01]  /*18e60*/  MUFU.EX2 R134, R134 ;  /* 0x0000008600867308 */ /* 0x000fe20000000800 */
[----:B------:R-:W-:Y:S01]  /*18e70*/  FSEL R139, R139, RZ, P2 ;  /* 0x000000ff8b8b7208 */ /* 0x000fe20001000000 */
[----:B------:R-:W-:Y:S01]  /*18e80*/  FMUL.FTZ R120, R120, R6 ;  /* 0x0000000678787220 */ /* 0x000fe20000410000 */
[----:B------:R-:W-:Y:S01]  /*18e90*/  ISETP.GT.AND P2, PT, R7, R20, PT ;  /* 0x000000140700720c */ /* 0x000fe20003f44270 */
[----:B------:R-:W-:Y:S01]  /*18ea0*/  FADD.FTZ R9, -R9, R0 ;  /* 0x0000000009097221 */ /* 0x000fe20000010100 */
[----:B------:R-:W-:-:S02]  /*18eb0*/  VIADD R7, R7, 0xffffffff ;  /* 0xffffffff07077836 */ /* 0x000fc40000000000 */
[-CC-:B------:R-:W-:Y:S01]  /*18ec0*/  FFMA.FTZ R189, R13, R6.reuse, -R139.reuse ;  /* 0x000000060dbd7223 */ /* 0x180fe2000001088b */
[-CC-:B------:R-:W-:Y:S01]  /*18ed0*/  FFMA.FTZ R13, R19, R6.reuse, -R139.reuse ;  /* 0x00000006130d7223 */ /* 0x180fe2000001088b */
[----:B------:R-:W0:Y:S01]  /*18ee0*/  MUFU.EX2 R120, R120 ;  /* 0x0000007800787308 */ /* 0x000e220000000800 */
[-C--:B------:R-:W-:Y:S01]  /*18ef0*/  FMUL.FTZ R9, R9, R6.reuse ;  /* 0x0000000609097220 */ /* 0x080fe20000410000 */
        /* <DEDUP_REMOVED lines=15> */
[----:B0-----:R-:W-:Y:S01]  /*18ff0*/  FFMA.FTZ R5, R120, R5, R188 ;  /* 0x0000000578057223 */ /* 0x001fe200000100bc */
[-CC-:B------:R-:W-:Y:S01]  /*19000*/  FFMA.FTZ R144, R144, R6.reuse, -R139.reuse ;  /* 0x0000000690907223 */ /* 0x180fe2000001088b */
[-CC-:B------:R-:W-:Y:S01]  /*19010*/  FFMA.FTZ R147, R147, R6.reuse, -R139.reuse ;  /* 0x0000000693937223 */ /* 0x180fe2000001088b */
[-C--:B------:R-:W-:Y:S01]  /*19020*/  FFMA.FTZ R148, R148, R6.reuse, -R139 ;  /* 0x0000000694947223 */ /* 0x080fe2000001088b */
[----:B------:R-:W-:Y:S01]  /*19030*/  FADD.FTZ R5, R12, R5 ;  /* 0x000000050c057221 */ /* 0x000fe20000010000 */
[-CC-:B------:R-:W-:Y:S01]  /*19040*/  FFMA.FTZ R151, R151, R6.reuse, -R139.reuse ;  /* 0x0000000697977223 */ /* 0x180fe2000001088b */
[----:B------:R-:W-:Y:S01]  /*19050*/  FFMA.FTZ R152, R152, R6, -R139 ;  /* 0x0000000698987223 */ /* 0x000fe2000001088b */
[----:B------:R-:W0:Y:S01]  /*19060*/  MUFU.EX2 R13, R13 ;  /* 0x0000000d000d7308 */ /* 0x000e220000000800 */
[----:B------:R-:W-:Y:S01]  /*19070*/  FADD.FTZ R5, R190, R5 ;  /* 0x00000005be057221 */ /* 0x000fe20000010000 */
[----:B------:R-:W-:Y:S01]  /*19080*/  F2FP.F16.F32.PACK_AB R188, R12, R188 ;  /* 0x000000bc0cbc723e */ /* 0x000fe200000000ff */
[-CC-:B------:R-:W-:Y:S01]  /*19090*/  FFMA.FTZ R155, R155, R6.reuse, -R139.reuse ;  /* 0x000000069b9b7223 */ /* 0x180fe2000001088b */
[-C--:B------:R-:W-:Y:S01]  /*190a0*/  FFMA.FTZ R156, R156, R6.reuse, -R139 ;  /* 0x000000069c9c7223 */ /* 0x080fe2000001088b */
[----:B------:R-:W-:Y:S01]  /*190b0*/  FADD.FTZ R5, R17, R5 ;  /* 0x0000000511057221 */ /* 0x000fe20000010000 */
[-CC-:B------:R-:W-:Y:S01]  /*190c0*/  FFMA.FTZ R159, R159, R6.reuse, -R139.reuse ;  /* 0x000000069f9f7223 */ /* 0x180fe2000001088b */
[----:B------:R-:W-:Y:S01]  /*190d0*/  FFMA.FTZ R139, R160, R6, -R139 ;  /* 0x00000006a08b7223 */ /* 0x000fe2000001088b */
[----:B------:R-:W2:Y:S01]  /*190e0*/  MUFU.EX2 R191, R191 ;  /* 0x000000bf00bf7308 */ /* 0x000ea20000000800 */
[----:B------:R-:W-:Y:S01]  /*190f0*/  FADD.FTZ R5, R184, R5 ;  /* 0x00000005b8057221 */ /* 0x000fe20000010000 */
[----:B-1----:R-:W-:Y:S01]  /*19100*/  FFMA.FTZ R4, R9, R4, R189 ;  /* 0x0000000409047223 */ /* 0x002fe200000100bd */
[----:B------:R-:W-:Y:S01]  /*19110*/  F2FP.F16.F32.PACK_AB R190, R17, R190 ;  /* 0x000000be11be723e */ /* 0x000fe200000000ff */
[----:B------:R-:W-:-:S02]  /*19120*/  IMAD.MOV.U32 R17, RZ, RZ, R15 ;  /* 0x000000ffff117224 */ /* 0x000fc400078e000f */
[C---:B------:R-:W-:Y:S01]  /*19130*/  FADD.FTZ R5, R21.reuse, R5 ;  /* 0x0000000515057221 */ /* 0x040fe20000010000 */
[----:B------:R-:W-:Y:S01]  /*19140*/  F2FP.F16.F32.PACK_AB R184, R21, R184 ;  /* 0x000000b815b8723e */ /* 0x000fe200000000ff */
[----:B------:R-:W1:Y:S01]  /*19150*/  MUFU.EX2 R19, R19 ;  /* 0x0000001300137308 */ /* 0x000e620000000800 */
[----:B0-----:R-:W-:Y:S01]  /*19160*/  FADD.FTZ R4, R13, R4 ;  /* 0x000000040d047221 */ /* 0x001fe20000010000 */
[----:B------:R-:W-:Y:S01]  /*19170*/  FADD.FTZ R5, R186, R5 ;  /* 0x00000005ba057221 */ /* 0x000fe20000010000 */
[----:B------:R-:W-:Y:S02]  /*19180*/  F2FP.F16.F32.PACK_AB R186, R125, R186 ;  /* 0x000000ba7dba723e */ /* 0x000fe400000000ff */
[----:B------:R-:W-:Y:S01]  /*19190*/  F2FP.F16.F32.PACK_AB R189, R13, R189 ;  /* 0x000000bd0dbd723e */ /* 0x000fe200000000ff */
[----:B------:R-:W-:Y:S02]  /*191a0*/  FADD.FTZ R5, R125, R5 ;  /* 0x000000057d057221 */ /* 0x000fe40000010000 */
[----:B------:R-:W0:Y:S01]  /*191b0*/  MUFU.EX2 R185, R185 ;  /* 0x000000b900b97308 */ /* 0x000e220000000800 */
[----:B--2---:R-:W-:Y:S01]  /*191c0*/  FADD.FTZ R4, R191, R4 ;  /* 0x00000004bf047221 */ /* 0x004fe20000010000 */
[----:B------:R-:W-:Y:S01]  /*191d0*/  FADD.FTZ R5, R180, R5 ;  /* 0x00000005b4057221 */ /* 0x000fe20000010000 */
[----:B------:R-:W-:-:S03]  /*191e0*/  F2FP.F16.F32.PACK_AB R180, R126, R180 ;  /* 0x000000b47eb4723e */ /* 0x000fc600000000ff */
[----:B------:R-:W-:Y:S02]  /*191f0*/  FADD.FTZ R5, R126, R5 ;  /* 0x000000057e057221 */ /* 0x000fe40000010000 */
[----:B------:R-:W2:Y:S01]  /*19200*/  MUFU.EX2 R121, R121 ;  /* 0x0000007900797308 */ /* 0x000ea20000000800 */
[C---:B-1----:R-:W-:Y:S01]  /*19210*/  FADD.FTZ R4, R19.reuse, R4 ;  /* 0x0000000413047221 */ /* 0x042fe20000010000 */
[----:B------:R-:W-:Y:S01]  /*19220*/  FADD.FTZ R5, R182, R5 ;  /* 0x00000005b6057221 */ /* 0x000fe20000010000 */
[----:B------:R-:W-:Y:S01]  /*19230*/  F2FP.F16.F32.PACK_AB R191, R19, R191 ;  /* 0x000000bf13bf723e */ /* 0x000fe200000000ff */
[----:B------:R-:W-:Y:S01]  /*19240*/  IMAD.MOV.U32 R19, RZ, RZ, R14 ;  /* 0x000000ffff137224 */ /* 0x000fe200078e000e */
        /* <DEDUP_REMOVED lines=8> */
[----:B--2---:R-:W-:Y:S01]  /*192d0*/  FADD.FTZ R4, R121, R4 ;  /* 0x0000000479047221 */ /* 0x004fe20000010000 */
[----:B------:R-:W-:Y:S01]  /*192e0*/  FADD.FTZ R5, R178, R5 ;  /* 0x00000005b2057221 */ /* 0x000fe20000010000 */
[----:B------:R-:W-:Y:S02]  /*192f0*/  F2FP.F16.F32.PACK_AB R178, R133, R178 ;  /* 0x000000b285b2723e */ /* 0x000fe400000000ff */
[----:B------:R-:W-:Y:S01]  /*19300*/  F2FP.F16.F32.PACK_AB R185, R121, R185 ;  /* 0x000000b979b9723e */ /* 0x000fe200000000ff */
        /* <DEDUP_REMOVED lines=58> */
[----:B-1----:R-:W-:Y:S01]  /*196b0*/  FADD.FTZ R4, R159, R4 ;  /* 0x000000049f047221 */ /* 0x002fe20000010000 */
[C---:B0-----:R-:W-:Y:S01]  /*196c0*/  FADD.FTZ R5, R3.reuse, R12 ;  /* 0x0000000c03057221 */ /* 0x041fe20000010000 */
[----:B------:R-:W-:Y:S02]  /*196d0*/  F2FP.F16.F32.PACK_AB R170, R3, R170 ;  /* 0x000000aa03aa723e */ /* 0x000fe400000000ff */
[----:B------:R-:W-:Y:S01]  /*196e0*/  MOV R3, R10 ;  /* 0x0000000a00037202 */ /* 0x000fe20000000f00 */
[C---:B--2---:R-:W-:Y:S01]  /*196f0*/  FADD.FTZ R4, R139.reuse, R4 ;  /* 0x000000048b047221 */ /* 0x044fe20000010000 */
[----:B------:R-:W-:Y:S01]  /*19700*/  F2FP.F16.F32.PACK_AB R171, R139, R159 ;  /* 0x0000009f8bab723e */ /* 0x000fe200000000ff */
[----:B------:R-:W-:Y:S06]  /*19710*/  @P2 BRA `(.L_x_4910) ;  /* 0xffffffc400742947 */ /* 0x000fec000383ffff */
[----:B------:R-:W-:Y:S05]  /*19720*/  BSYNC B1 ;  /* 0x0000000000017941 */ /* 0x000fea0003800000 */
.L_x_4891:
[----:B------:R-:W-:Y:S02]  /*19730*/  IMAD.MOV.U32 R0, RZ, RZ, R11 ;  /* 0x000000ffff007224 */ /* 0x000fe400078e000b */
[----:B------:R-:W-:Y:S02]  /*19740*/  IMAD.MOV.U32 R3, RZ, RZ, R10 ;  /* 0x000000ffff037224 */ /* 0x000fe400078e000a */
[----:B------:R-:W-:Y:S02]  /*19750*/  IMAD.MOV.U32 R17, RZ, RZ, R15 ;  /* 0x000000ffff117224 */ /* 0x000fe400078e000f */
[----:B------:R-:W-:-:S07]  /*19760*/  IMAD.MOV.U32 R19, RZ, RZ, R14 ;  /* 0x000000ffff137224 */ /* 0x000fce00078e000e */
.L_x_4890:
[----:B------:R-:W-:Y:S05]  /*19770*/  BSYNC B0 ;  /* 0x0000000000007941 */ /* 0x000fea0003800000 */
.L_x_4889:
[----:B------:R-:W0:Y:S01]  /*19780*/  LDC R10, c[0x0][0x448] ;  /* 0x00011200ff0a7b82 */ /* 0x000e220000000800 */
[----:B------:R-:W-:Y:S01]  /*19790*/  LOP3.LUT R18, R18, 0xffefffff, RZ, 0xc0, !PT ;  /* 0xffefffff12127812 */ /* 0x000fe200078ec0ff */
[----:B------:R-:W-:Y:S01]  /*197a0*/  ULDC UR4, c[0x0][0x9dc] ;  /* 0x0002770000047ab9 */ /* 0x000fe20000000800 */
[----:B------:R-:W-:-:S05]  /*197b0*/  IADD3 R13, R196, 0x1, -R195 ;  /* 0x00000001c40d7810 */ /* 0x000fca0007ffe8c3 */
[----:B------:R-:W1:Y:S01]  /*197c0*/  LDC R14, c[0x0][0x9e4] ;  /* 0x00027900ff0e7b82 */ /* 0x000e620000000800 */
[----:B0-----:R-:W-:Y:S01]  /*197d0*/  ISETP.NE.AND P2, PT, R10, 0x1, PT ;  /* 0x000000010a00780c */ /* 0x001fe20003f45270 */
[----:B------:R-:W-:-:S12]  /*197e0*/  VIADD R10, R211, 0x7f ;  /* 0x0000007fd30a7836 */ /* 0x000fd80000000000 */
[----:B------:R-:W0:Y:S01]  /*197f0*/  @P2 LDC R11, c[0x0][0x44c] ;  /* 0x00011300ff0b2b82 */ /* 0x000e220000000800 */
[----:B------:R-:W-:-:S04]  /*19800*/  @P2 LOP3.LUT R18, R18, 0x100000, RZ, 0xfc, !PT ;  /* 0x0010000012122812 */ /* 0x000fc800078efcff */
[----:B------:R-:W-:-:S03]  /*19810*/  LOP3.LUT R18, R18, 0xffdfffff, RZ, 0xc0, !PT ;  /* 0xffdfffff12127812 */ /* 0x000fc600078ec0ff */
[----:B------:R-:W2:Y:S01]  /*19820*/  @P2 LDC R12, c[0x0][0x450] ;  /* 0x00011400ff0c2b82 */ /* 0x000ea20000000800 */
[----:B0-----:R-:W-:-:S05]  /*19830*/  @P2 IMAD.HI.U32 R11, R10, R11, RZ ;  /* 0x0000000b0a0b2227 */ /* 0x001fca00078e00ff */
[----:B--2---:R-:W-:Y:S02]  /*19840*/  @P2 SHF.R.U32.HI R10, RZ, R12, R11 ;  /* 0x0000000cff0a2219 */ /* 0x004fe4000001160b */
[----:B-1----:R-:W-:-:S03]  /*19850*/  ISETP.GE.AND P2, PT, R14, 0x1, PT ;  /* 0x000000010e00780c */ /* 0x002fc60003f46270 */
[----:B------:R-:W-:-:S05]  /*19860*/  IMAD.IADD R10, R13, 0x1, R10 ;  /* 0x000000010d0a7824 */ /* 0x000fca00078e020a */
[----:B------:R-:W-:-:S05]  /*19870*/  IADD3 R12, R10, -UR4, RZ ;  /* 0x800000040a0c7c10 */ /* 0x000fca000fffe0ff */
[----:B------:R-:W-:Y:S01]  /*19880*/  @P2 LOP3.LUT R18, R18, 0x200000, RZ, 0xfc, !PT ;  /* 0x0020000012122812 */ /* 0x000fe200078efcff */
        /* <DEDUP_REMOVED lines=12> */
.L_x_4913:
[----:B------:R-:W-:-:S13]  /*19950*/  ISETP.NE.AND P2, PT, R14, 0x1, PT ;  /* 0x000000010e00780c */ /* 0x000fda0003f45270 */
[----:B------:R-:W0:Y:S02]  /*19960*/  @P2 LDC.64 R10, c[0x0][0x9e8] ;  /* 0x00027a00ff0a2b82 */ /* 0x000e240000000a00 */
[----:B0-----:R-:W-:-:S05]  /*19970*/  @P2 IMAD.HI.U32 R10, R13, R10, RZ ;  /* 0x0000000a0d0a2227 */ /* 0x001fca00078e00ff */
[----:B------:R-:W-:-:S07]  /*19980*/  @P2 SHF.R.U32.HI R13, RZ, R11, R10 ;  /* 0x0000000bff0d2219 */ /* 0x000fce000001160a */
.L_x_4914:
[----:B------:R-:W-:Y:S05]  /*19990*/  BSYNC B0 ;  /* 0x0000000000007941 */ /* 0x000fea0003800000 */
.L_x_4912:
[----:B------:R-:W-:-:S05]  /*199a0*/  IMAD R13, R13, R14, RZ ;  /* 0x0000000e0d0d7224 */ /* 0x000fca00078e02ff */
[----:B------:R-:W-:-:S07]  /*199b0*/  VIMNMX R12, R12, R13, !PT ;  /* 0x0000000d0c0c7248 */ /* 0x000fce0007fe0100 */
.L_x_4911:
[----:B------:R-:W-:Y:S01]  /*199c0*/  VIADD R12, R12, 0x5f ;  /* 0x0000005f0c0c7836 */ /* 0x000fe20000000000 */
[----:B------:R-:W-:Y:S03]  /*199d0*/  BSSY B0, `(.L_x_4915) ;  /* 0x0000282000007945 */ /* 0x000fe60003800000 */
[----:B------:R-:W-:-:S05]  /*199e0*/  IMAD.HI R12, R12, 0x2aaaaaab, RZ ;  /* 0x2aaaaaab0c0c7827 */ /* 0x000fca00078e02ff */
[----:B------:R-:W-:-:S04]  /*199f0*/  SHF.R.U32.HI R11, RZ, 0x1f, R12 ;  /* 0x0000001fff0b7819 */ /* 0x000fc8000001160c */
[----:B------:R-:W-:-:S04]  /*19a00*/  LEA.HI.SX32 R11, R12, R11, 0x1c ;  /* 0x0000000b0c0b7211 */ /* 0x000fc800078fe2ff */
[----:B------:R-:W-:-:S04]  /*19a10*/  VIMNMX R14, R212, R11, !PT ;  /* 0x0000000bd40e7248 */ /* 0x000fc80007fe0100 */
[----:B------:R-:W-:-:S13]  /*19a20*/  ISETP.GE.AND P2, PT, R7, R14, PT ;  /* 0x0000000e0700720c */ /* 0x000fda0003f46270 */
[----:B------:R-:W-:Y:S05]  /*19a30*/  @!P2 BRA `(.L_x_4916) ;  /* 0x0000002400eca947 */ /* 0x000fea0003800000 */
[----:B------:R-:W-:Y:S01]  /*19a40*/  BSSY B1, `(.L_x_4917) ;  /* 0x0000279000017945 */ /* 0x000fe20003800000 */
[----:B------:R-:W-:Y:S02]  /*19a50*/  IMAD.MOV.U32 R15, RZ, RZ, R7 ;  /* 0x000000ffff0f7224 */ /* 0x000fe400078e0007 */
[----:B------:R-:W-:Y:S02]  /*19a60*/  IMAD.MOV.U32 R13, RZ, RZ, R0 ;  /* 0x000000ffff0d7224 */ /* 0x000fe400078e0000 */
[----:B------:R-:W-:Y:S02]  /*19a70*/  IMAD.MOV.U32 R12, RZ, RZ, R3 ;  /* 0x000000ffff0c7224 */ /* 0x000fe400078e0003 */
[----:B------:R-:W-:Y:S02]  /*19a80*/  IMAD.MOV.U32 R10, RZ, RZ, R19 ;  /* 0x000000ffff0a7224 */ /* 0x000fe400078e0013 */
[----:B------:R-:W-:-:S07]  /*19a90*/  IMAD.MOV.U32 R7, RZ, RZ, R17 ;  /* 0x000000ffff077224 */ /* 0x000fce00078e0011 */
.L_x_4928:
[----:B------:R-:W-:-:S04]  /*19aa0*/  IADD3 R17, R7, 0x1, RZ ;  /* 0x0000000107117810 */ /* 0x000fc80007ffe0ff */
[----:B------:R-:W-:-:S04]  /*19ab0*/  ISETP.NE.AND P2, PT, R17, 0x2, PT ;  /* 0x000000021100780c */ /* 0x000fc80003f45270 */
[----:B------:R-:W-:Y:S02]  /*19ac0*/  SEL R19, RZ, 0x1, P2 ;  /* 0x00000001ff137807 */ /* 0x000fe40001000000 */
[----:B------:R-:W-:Y:S02]  /*19ad0*/  SEL R17, R17, RZ, P2 ;  /* 0x000000ff11117207 */ /* 0x000fe40001000000 */
[----:B------:R-:W-:Y:S01]  /*19ae0*/  LOP3.LUT R19, R10, R19, RZ, 0x3c, !PT ;  /* 0x000000130a137212 */ /* 0x000fe200078e3cff */
[----:B------:R-:W-:Y:S06]  /*19af0*/  @!P0 BRA `(.L_x_4918) ;  /* 0x0000000000048947 */ /* 0x000fec0003800000 */
[----:B------:R-:W-:Y:S01]  /*19b00*/  BPT.TRAP 0x1 ;  /* 0x000000040000795c */ /* 0x000fe20000300000 */
.L_x_4918:
[----:B------:R-:W-:Y:S01]  /*19b10*/  IMAD R0, R17, 0x8, R2 ;  /* 0x0000000811007824 */ /* 0x000fe200078e0202 */
[----:B------:R-:W-:-:S04]  /*19b20*/  SHF.L.U32 R3, R19, 0x1f, RZ ;  /* 0x0000001f13037819 */ /* 0x000fc800000006ff */
[----:B------:R0:W1:Y:S01]  /*19b30*/  SYNCS.PHASECHK.TRANS64.TRYWAIT P2, [R0+URZ+0x30830], R3 ;  /* 0x03083003000075a7 */ /* 0x000062000804017f */
[----:B------:R-:W-:Y:S05]  /*19b40*/  @!P0 BRA `(.L_x_4919) ;  /* 0x0000000000048947 */ /* 0x000fea0003800000 */
[----:B------:R-:W-:Y:S01]  /*19b50*/  BPT.TRAP 0x1 ;  /* 0x000000040000795c */ /* 0x000fe20000300000 */
.L_x_4919:
[----:B------:R-:W-:Y:S01]  /*19b60*/  IMAD R128, R17, 0x900, R8 ;  /* 0x0000090011807824 */ /* 0x000fe200078e0208 */
[----:B------:R-:W-:Y:S03]  /*19b70*/  BSSY B2, `(.L_x_4920) ;  /* 0x0000006000027945 */ /* 0x000fe60003800000 */
[C---:B------:R-:W-:Y:S02]  /*19b80*/  VIADD R122, R128.reuse, 0x2 ;  /* 0x00000002807a7836 */ /* 0x040fe40000000000 */
[----:B------:R-:W-:Y:S01]  /*19b90*/  VIADD R124, R128, 0x4 ;  /* 0x00000004807c7836 */ /* 0x000fe20000000000 */
[----:B-1----:R-:W-:Y:S06]  /*19ba0*/  @P2 BRA `(.L_x_4921) ;  /* 0x0000000000082947 */ /* 0x002fec0003800000 */
[----:B------:R-:W1:Y:S02]  /*19bb0*/  SYNCS.PHASECHK.TRANS64.TRYWAIT P2, [R0+URZ+0x30830], R3 ;  /* 0x03083003000075a7 */ /* 0x000e64000804017f */
[----:B-1----:R-:W-:Y:S05]  /*19bc0*/  @!P2 BRA `(.L_x_4922) ;  /* 0x0000014c00a4a947 */ /* 0x002fea0003800000 */
.L_x_4921:
[----:B------:R-:W-:Y:S05]  /*19bd0*/  BSYNC B2 ;  /* 0x0000000000027941 */ /* 0x000fea0003800000 */
.L_x_4920:
[----:B------:R-:W-:Y:S01]  /*19be0*/  IMAD.MOV.U32 R20, RZ, RZ, R128 ;  /* 0x000000ffff147224 */ /* 0x000fe200078e0080 */
[----:B------:R2:W-:Y:S04]  /*19bf0*/  STL.64 [R1+0x88], R12 ;  /* 0x0000880c01007387 */ /* 0x0005e80000100a00 */
[----:B------:R-:W-:Y:S02]  /*19c00*/  R2UR UR54, R20 ;  /* 0x00000000143672ca */ /* 0x000fe400000e0000 */
[----:B------:R-:W-:Y:S01]  /*19c10*/  IADD3 R20, R128, 0x300, RZ ;  /* 0x0000030080147810 */ /* 0x000fe20007ffe0ff */
[----:B------:R-:W-:-:S03]  /*19c20*/  IMAD.MOV.U32 R21, RZ, RZ, 0x40000040 ;  /* 0x40000040ff157424 */ /* 0x000fc600078e00ff */
[----:B------:R-:W-:Y:S01]  /*19c30*/  R2UR UR26, R20 ;  /* 0x00000000141a72ca */ /* 0x000fe200000e0000 */
[----:B--2---:R-:W2:Y:S01]  /*19c40*/  LDL.64 R12, [R1+0x28] ;  /* 0x00002800010c7983 */ /* 0x004ea20000100a00 */
[----:B------:R-:W-:-:S03]  /*19c50*/  VIADD R20, R128, 0x304 ;  /* 0x0000030480147836 */ /* 0x000fc60000000000 */
[----:B------:R3:W-:Y:S01]  /*19c60*/  STL [R1+0x84], R10 ;  /* 0x0000840a01007387 */ /* 0x0007e20000100800 */
[C---:B------:R-:W-:Y:S02]  /*19c70*/  R2UR UR55, R21.reuse ;  /* 0x00000000153772ca */ /* 0x040fe400000e0000 */
[C---:B------:R-:W-:Y:S02]  /*19c80*/  R2UR UR27, R21.reuse ;  /* 0x00000000151b72ca */ /* 0x040fe400000e0000 */
[----:B------:R-:W-:Y:S01]  /*19c90*/  R2UR UR18, R20 ;  /* 0x00000000141272ca */ /* 0x000fe200000e0000 */
[----:B---3--:R-:W3:Y:S04]  /*19ca0*/  LDL.64 R10, [R1+0x20] ;  /* 0x00002000010a7983 */ /* 0x008ee80000100a00 */
[----:B------:R4:W-:Y:S01]  /*19cb0*/  STL [R1+0x80], R7 ;  /* 0x0000800701007387 */ /* 0x0009e20000100800 */
[----:B------:R-:W-:-:S03]  /*19cc0*/  R2UR UR19, R21 ;  /* 0x00000000151372ca */ /* 0x000fc600000e0000 */
[----:B----4-:R-:W4:Y:S04]  /*19cd0*/  LDL.64 R6, [R1+0x18] ;  /* 0x0000180001067983 */ /* 0x010f280000100a00 */
[----:B------:R0:W-:Y:S04]  /*19ce0*/  STL.64 [R1+0x78], R4 ;  /* 0x0000780401007387 */ /* 0x0001e80000100a00 */
[----:B0-----:R-:W4:Y:S04]  /*19cf0*/  LDL.64 R4, [R1+0x10] ;  /* 0x0000100001047983 */ /* 0x001f280000100a00 */
[----:B------:R1:W-:Y:S04]  /*19d00*/  STL [R1+0x70], R2 ;  /* 0x0000700201007387 */ /* 0x0003e80000100800 */
        /* <DEDUP_REMOVED lines=56> */
[----:B-1----:R-:W4:Y:S01]  /*1a090*/  LDL.64 R2, [R1+0x8] ;  /* 0x0000080001027983 */ /* 0x002f220000100a00 */
[----:B------:R-:W-:-:S02]  /*1a0a0*/  VIADD R122, R128, 0x600 ;  /* 0x00000600807a7836 */ /* 0x000fc40000000000 */
[-C--:B------:R-:W-:Y:S01]  /*1a0b0*/  FMUL.FTZ R26, R26, R9.reuse ;  /* 0x000000091a1a7220 */ /* 0x080fe20000410000 */
[C---:B------:R-:W-:Y:S02]  /*1a0c0*/  VIADD R124, R128.reuse, 0x602 ;  /* 0x00000602807c7836 */ /* 0x040fe40000000000 */
[-C--:B------:R-:W-:Y:S01]  /*1a0d0*/  FMUL.FTZ R27, R27, R9.reuse ;  /* 0x000000091b1b7220 */ /* 0x080fe20000410000 */
[C---:B------:R-:W-:Y:S01]  /*1a0e0*/  VIADD R126, R128.reuse, 0x604 ;  /* 0x00000604807e7836 */ /* 0x040fe20000000000 */
[----:B------:R-:W-:Y:S01]  /*1a0f0*/  IADD3 R128, R128, 0x606, RZ ;  /* 0x0000060680807810 */ /* 0x000fe20007ffe0ff */
[----:B------:R-:W-:Y:S02]  /*1a100*/  IMAD.MOV.U32 R123, RZ, RZ, 0x40000040 ;  /* 0x40000040ff7b7424 */ /* 0x000fe400078e00ff */
[-C--:B------:R-:W-:Y:S01]  /*1a110*/  FMUL.FTZ R30, R30, R9.reuse ;  /* 0x000000091e1e7220 */ /* 0x080fe20000410000 */
[----:B------:R-:W-:Y:S02]  /*1a120*/  IMAD.MOV.U32 R125, RZ, RZ, 0x40000040 ;  /* 0x40000040ff7d7424 */ /* 0x000fe400078e00ff */
[-C--:B------:R-:W-:Y:S01]  /*1a130*/  FMUL.FTZ R31, R31, R9.reuse ;  /* 0x000000091f1f7220 */ /* 0x080fe20000410000 */
[----:B------:R-:W-:Y:S01]  /*1a140*/  IMAD.MOV.U32 R121, RZ, RZ, 0x40000040 ;  /* 0x40000040ff797424 */ /* 0x000fe200078e00ff */
[----:B------:R-:W-:Y:S01]  /*1a150*/  R2UR UR51, R123 ;  /* 0x000000007b3372ca */ /* 0x000fe200000e0000 */
        /* <DEDUP_REMOVED lines=28> */
[-C--:B------:R-:W-:Y:S01]  /*1a320*/  FMUL.FTZ R58, R58, R9.reuse ;  /* 0x000000093a3a7220 */ /* 0x080fe20000410000 */
[-C--:B------:R-:W-:Y:S01]  /*1a330*/  FMUL.FTZ R59, R59, R9.reuse ;  /* 0x000000093b3b7220 */ /* 0x080fe20000410000 */
[-C--:B------:R-:W-:Y:S01]  /*1a340*/  FMUL.FTZ R62, R62, R9.reuse ;  /* 0x000000093e3e7220 */ /* 0x080fe20000410000 */
        /* <DEDUP_REMOVED lines=41> */
[----:B---3--:R-:W-:Y:S01]  /*1a5e0*/  R2UR UR24, R10 ;  /* 0x000000000a1872ca */ /* 0x008fe200000e0000 */
[----:B------:R0:W5:Y:S01]  /*1a5f0*/  LDL.LU.64 R12, [R1+0x88] ;  /* 0x00008800010c7983 */ /* 0x0001620000300a00 */
[----:B------:R-:W-:Y:S02]  /*1a600*/  R2UR UR25, R11 ;  /* 0x000000000b1972ca */ /* 0x000fe400000e0000 */
[----:B----4-:R-:W-:Y:S01]  /*1a610*/  R2UR UR20, R6 ;  /* 0x00000000061472ca */ /* 0x010fe200000e0000 */
[----:B------:R0:W5:Y:S01]  /*1a620*/  LDL.LU R10, [R1+0x84] ;  /* 0x00008400010a7983 */ /* 0x0001620000300800 */
[----:B------:R-:W-:Y:S02]  /*1a630*/  WARPGROUP.DEPBAR.LE gsb0, 0x0 ;  /* 0x00008000000079c5 */ /* 0x000fe40000010000 */
[----:B------:R-:W-:-:S06]  /*1a640*/  WARPGROUP.ARRIVE ;  /* 0x00000000000079c5 */ /* 0x000fcc0000000000 */
[----:B------:R-:W-:Y:S01]  /*1a650*/  HGMMA.64x96x16.F32 R120, gdesc[UR28], R120, gsb0 ;  /* 0x016000001c7879f0 */ /* 0x000fe20008000878 */
[----:B------:R-:W-:Y:S02]  /*1a660*/  R2UR UR21, R7 ;  /* 0x00000000071572ca */ /* 0x000fe400000e0000 */
[----:B------:R-:W-:Y:S01]  /*1a670*/  R2UR UR16, R4 ;  /* 0x00000000041072ca */ /* 0x000fe200000e0000 */
[----:B------:R0:W5:Y:S01]  /*1a680*/  LDL.LU R7, [R1+0x80] ;  /* 0x0000800001077983 */ /* 0x0001620000300800 */
[----:B------:R-:W-:Y:S02]  /*1a690*/  WARPGROUP.DEPBAR.LE gsb0, 0x0 ;  /* 0x00008000000079c5 */ /* 0x000fe40000010000 */
[----:B------:R-:W-:-:S06]  /*1a6a0*/  WARPGROUP.ARRIVE ;  /* 0x00000000000079c5 */ /* 0x000fcc0000000000 */
[----:B------:R-:W-:Y:S01]  /*1a6b0*/  HGMMA.64x96x16.F32 R120, gdesc[UR24], R120, gsb0 ;  /* 0x01600000187879f0 */ /* 0x000fe20008000878 */
[----:B------:R-:W-:Y:S02]  /*1a6c0*/  R2UR UR17, R5 ;  /* 0x00000000051172ca */ /* 0x000fe400000e0000 */
[----:B------:R-:W-:Y:S01]  /*1a6d0*/  R2UR UR12, R2 ;  /* 0x00000000020c72ca */ /* 0x000fe200000e0000 */
[----:B------:R0:W5:Y:S01]  /*1a6e0*/  LDL.LU.64 R4, [R1+0x78] ;  /* 0x0000780001047983 */ /* 0x0001620000300a00 */
[----:B------:R-:W-:Y:S01]  /*1a6f0*/  R2UR UR13, R3 ;  /* 0x00000000030d72ca */ /* 0x000fe200000e0000 */
[----:B------:R-:W-:Y:S01]  /*1a700*/  UMOV UR4, UR56 ;  /* 0x0000003800047c82 */ /* 0x000fe20008000000 */
[----:B------:R-:W-:Y:S01]  /*1a710*/  UMOV UR5, UR57 ;  /* 0x0000003900057c82 */ /* 0x000fe20008000000 */
[----:B------:R0:W5:Y:S01]  /*1a720*/  LDL.LU R2, [R1+0x70] ;  /* 0x0000700001027983 */ /* 0x0001620000300800 */
[----:B------:R-:W-:Y:S02]  /*1a730*/  WARPGROUP.DEPBAR.LE gsb0, 0x0 ;  /* 0x00008000000079c5 */ /* 0x000fe40000010000 */
[----:B------:R-:W-:-:S06]  /*1a740*/  WARPGROUP.ARRIVE ;  /* 0x00000000000079c5 */ /* 0x000fcc0000000000 */
[----:B------:R-:W-:Y:S03]  /*1a750*/  HGMMA.64x96x16.F32 R120, gdesc[UR20], R120, gsb0 ;  /* 0x01600000147879f0 */ /* 0x000fe60008000878 */
[----:B------:R-:W-:Y:S02]  /*1a760*/  WARPGROUP.DEPBAR.LE gsb0, 0x0 ;  /* 0x00008000000079c5 */ /* 0x000fe40000010000 */
[----:B------:R-:W-:-:S06]  /*1a770*/  WARPGROUP.ARRIVE ;  /* 0x00000000000079c5 */ /* 0x000fcc0000000000 */
[----:B------:R-:W-:Y:S01]  /*1a780*/  HGMMA.64x96x16.F32 R120, gdesc[UR16], R120, gsb0 ;  /* 0x01600000107879f0 */ /* 0x000fe20008000878 */
[----:B--2---:R-:W-:Y:S02]  /*1a790*/  R2UR UR8, R20 ;  /* 0x00000000140872ca */ /* 0x004fe400000e0000 */
        /* <DEDUP_REMOVED lines=19> */
.L_x_4923:
[----:B-----5:R-:W-:Y:S01]  /*1a8d0*/  SHF.L.U32 R0, R10, 0x1f, RZ ;  /* 0x0000001f0a007819 */ /* 0x020fe200000006ff */
[----:B------:R-:W-:-:S04]  /*1a8e0*/  IMAD R20, R7, 0x8, R2 ;  /* 0x0000000807147824 */ /* 0x000fc800078e0202 */
[----:B------:R0:W1:Y:S01]  /*1a8f0*/  SYNCS.PHASECHK.TRANS64.TRYWAIT P2, [R20+URZ+0x30850], R0 ;  /* 0x03085000140075a7 */ /* 0x000062000804017f */
[----:B------:R-:W-:Y:S05]  /*1a900*/  @!P0 BRA `(.L_x_4924) ;  /* 0x0000000000048947 */ /* 0x000fea0003800000 */
[----:B------:R-:W-:Y:S01]  /*1a910*/  BPT.TRAP 0x1 ;  /* 0x000000040000795c */ /* 0x000fe20000300000 */
.L_x_4924:
[----:B------:R-:W-:Y:S04]  /*1a920*/  BSSY B2, `(.L_x_4925) ;  /* 0x0000004000027945 */ /* 0x000fe80003800000 */
[----:B-1----:R-:W-:Y:S05]  /*1a930*/  @P2 BRA `(.L_x_4926) ;  /* 0x0000000000082947 */ /* 0x002fea0003800000 */
[----:B------:R-:W1:Y:S02]  /*1a940*/  SYNCS.PHASECHK.TRANS64.TRYWAIT P2, [R20+URZ+0x30850], R0 ;  /* 0x03085000140075a7 */ /* 0x000e64000804017f */
[----:B-1----:R-:W-:Y:S05]  /*1a950*/  @!P2 BRA `(.L_x_4927) ;  /* 0x000001400054a947 */ /* 0x002fea0003800000 */
.L_x_4926:
[----:B------:R-:W-:Y:S05]  /*1a960*/  BSYNC B2 ;  /* 0x0000000000027941 */ /* 0x000fea0003800000 */
.L_x_4925:
[----:B01----:R-:W-:Y:S01]  /*1a970*/  VIADD R0, R2, 0x400 ;  /* 0x0000040002007836 */ /* 0x003fe20000000000 */
[----:B------:R-:W-:Y:S01]  /*1a980*/  WARPGROUP.ARRIVE ;  /* 0x00000000000079c5 */ /* 0x000fe20000000000 */
[----:B------:R-:W-:Y:S02]  /*1a990*/  IMAD.MOV.U32 R11, RZ, RZ, 0x40000040 ;  /* 0x40000040ff0b7424 */ /* 0x000fe400078e00ff */
[----:B------:R-:W-:Y:S01]  /*1a9a0*/  FMUL.FTZ R9, R121, UR59 ;  /* 0x0000003b79097c20 */ /* 0x000fe20008410000 */
        /* <DEDUP_REMOVED lines=15> */
[----:B------:R-:W-:Y:S01]  /*1aaa0*/  MOV R7, 0x40000040 ;  /* 0x4000004000077802 */ /* 0x000fe20000000f00 */
        /* <DEDUP_REMOVED lines=26> */
[----:B0-----:R-:W-:Y:S01]  /*1ac50*/  FMNMX.FTZ R3, R0, R12, !PT ;  /* 0x0000000c00037209 */ /* 0x001fe20007810000 */
[----:B------:R-:W-:Y:S01]  /*1ac60*/  FMUL.FTZ R157, R165, UR59 ;  /* 0x0000003ba59d7c20 */ /* 0x000fe20008410000 */
[----:B------:R-:W-:Y:S01]  /*1ac70*/  ULDC UR4, c[0x0][0x988] ;  /* 0x0002620000047ab9 */ /* 0x000fe20000000800 */
[----:B------:R-:W-:Y:S01]  /*1ac80*/  MUFU.TANH R129, R129 ;  /* 0x0000008100817308 */ /* 0x000fe20000002400 */
[----:B------:R-:W-:Y:S01]  /*1ac90*/  FMNMX.FTZ R3, R9, R3, !PT ;  /* 0x0000000309037209 */ /* 0x000fe20007810000 */
[----:B------:R-:W-:Y:S01]  /*1aca0*/  FMUL.FTZ R161, R163, UR59 ;  /* 0x0000003ba3a17c20 */ /* 0x000fe20008410000 */
[----:B------:R-:W-:Y:S01]  /*1acb0*/  FMUL.FTZ R163, R167, UR59 ;  /* 0x0000003ba7a37c20 */ /* 0x000fe20008410000 */
[----:B------:R-:W-:Y:S01]  /*1acc0*/  FMUL.FTZ R143, R143, UR59 ;  /* 0x0000003b8f8f7c20 */ /* 0x000fe20008410000 */
[----:B------:R-:W-:Y:S01]  /*1acd0*/  FMNMX.FTZ R3, R121, R3, !PT ;  /* 0x0000000379037209 */ /* 0x000fe20007810000 */
        /* <DEDUP_REMOVED lines=9> */
[----:B------:R-:W-:Y:S01]  /*1ad70*/  @!P1 VIADD R20, R20, 0x30860 ;  /* 0x0003086014149836 */ /* 0x000fe20000000000 */
[----:B------:R-:W-:Y:S01]  /*1ad80*/  MUFU.TANH R133, R133 ;  /* 0x0000008500857308 */ /* 0x000fe20000002400 */
[C---:B------:R-:W-:Y:S01]  /*1ad90*/  ISETP.GT.AND P2, PT, R15.reuse, R14, PT ;  /* 0x0000000e0f00720c */ /* 0x040fe20003f44270 */
[----:B------:R-:W-:-:S02]  /*1ada0*/  VIADD R15, R15, 0xffffffff ;  /* 0xffffffff0f0f7836 */ /* 0x000fc40000000000 */
[----:B------:R-:W-:-:S04]  /*1adb0*/  @!P1 PRMT R20, RZ, 0x654, R20 ;  /* 0x00000654ff149816 */ /* 0x000fc80000000014 */
        /* <DEDUP_REMOVED lines=23> */
[----:B------:R-:W-:-:S05]  /*1af30*/  WARPGROUP.ARRIVE ;  /* 0x00000000000079c5 */ /* 0x000fca0000000000 */
[----:B------:R-:W-:Y:S01]  /*1af40*/  MUFU.TANH R147, R147 ;  /* 0x0000009300937308 */ /* 0x000fe20000002400 */
[----:B------:R-:W-:Y:S01]  /*1af50*/  HGMMA.64x192x16.F32 R24, R184, gdesc[UR4].tnspB, R24, gsb0 ;  /* 0x42e00004b8187df0 */ /* 0x000fe20008000818 */
        /* <DEDUP_REMOVED lines=32> */
[----:B------:R-:W-:Y:S01]  /*1b160*/  R2UR UR6, R6 ;  /* 0x00000000060672ca */ /* 0x000fe200000e0000 */
[----:B------:R-:W-:Y:S01]  /*1b170*/  FMUL.FTZ R160, R162, UR59 ;  /* 0x0000003ba2a07c20 */ /* 0x000fe20008410000 */
[----:B------:R-:W-:-:S04]  /*1b180*/  FMUL.FTZ R162, R166, UR59 ;  /* 0x0000003ba6a27c20 */ /* 0x000fc80008410000 */
[----:B------:R-:W1:Y:S08]  /*1b190*/  MUFU.TANH R125, R125 ;  /* 0x0000007d007d7308 */ /* 0x000e700000002400 */
[----:B------:R-:W2:Y:S01]  /*1b1a0*/  MUFU.TANH R139, R139 ;  /* 0x0000008b008b7308 */ /* 0x000ea20000002400 */
[----:B0-----:R-:W-:-:S07]  /*1b1b0*/  FMNMX.FTZ R3, R122, R3, !PT ;  /* 0x000000037a037209 */ /* 0x001fce0007810000 */
[----:B------:R-:W0:Y:S01]  /*1b1c0*/  MUFU.TANH R144, R144 ;  /* 0x0000009000907308 */ /* 0x000e220000002400 */
[----:B-1----:R-:W-:-:S04]  /*1b1d0*/  FMNMX.FTZ R3, R125, R3, !PT ;  /* 0x000000037d037209 */ /* 0x002fc80007810000 */
[----:B------:R-:W-:-:S03]  /*1b1e0*/  FMNMX.FTZ R3, R126, R3, !PT ;  /* 0x000000037e037209 */ /* 0x000fc60007810000 */
[----:B------:R-:W1:Y:S01]  /*1b1f0*/  MUFU.TANH R152, R152 ;  /* 0x0000009800987308 */ /* 0x000e620000002400 */
[----:B------:R-:W-:-:S04]  /*1b200*/  FMNMX.FTZ R3, R129, R3, !PT ;  /* 0x0000000381037209 */ /* 0x000fc80007810000 */
[----:B------:R-:W-:-:S03]  /*1b210*/  FMNMX.FTZ R3, R130, R3, !PT ;  /* 0x0000000382037209 */ /* 0x000fc60007810000 */
[----:B------:R-:W3:Y:S01]  /*1b220*/  MUFU.TANH R7, R7 ;  /* 0x0000000700077308 */ /* 0x000ee20000002400 */
[----:B------:R-:W-:-:S04]  /*1b230*/  FMNMX.FTZ R3, R133, R3, !PT ;  /* 0x0000000385037209 */ /* 0x000fc80007810000 */
[----:B------:R-:W-:-:S03]  /*1b240*/  FMNMX.FTZ R3, R135, R3, !PT ;  /* 0x0000000387037209 */ /* 0x000fc60007810000 */
[----:B------:R-:W4:Y:S01]  /*1b250*/  MUFU.TANH R128, R128 ;  /* 0x0000008000807308 */ /* 0x000f220000002400 */
[----:B------:R-:W-:-:S04]  /*1b260*/  FMNMX.FTZ R3, R137, R3, !PT ;  /* 0x0000000389037209 */ /* 0x000fc80007810000 */
[----:B------:R-:W-:-:S03]  /*1b270*/  FMNMX.FTZ R3, R138, R3, !PT ;  /* 0x000000038a037209 */ /* 0x000fc60007810000 */
[----:B------:R-:W-:Y:S01]  /*1b280*/  MUFU.TANH R134, R134 ;  /* 0x0000008600867308 */ /* 0x000fe20000002400 */
[----:B--2---:R-:W-:-:S04]  /*1b290*/  FMNMX.FTZ R3, R139, R3, !PT ;  /* 0x000000038b037209 */ /* 0x004fc80007810000 */
[----:B------:R-:W-:-:S03]  /*1b2a0*/  FMNMX.FTZ R3, R140, R3, !PT ;  /* 0x000000038c037209 */ /* 0x000fc60007810000 */
[----:B------:R-:W-:Y:S01]  /*1b2b0*/  MUFU.TANH R160, R160 ;  /* 0x000000a000a07308 */ /* 0x000fe20000002400 */
[----:B------:R-:W-:-:S04]  /*1b2c0*/  FMNMX.FTZ R3, R141, R3, !PT ;  /* 0x000000038d037209 */ /* 0x000fc80007810000 */
[----:B------:R-:W-:-:S03]  /*1b2d0*/  FMNMX.FTZ R3, R142, R3, !PT ;  /* 0x000000038e037209 */ /* 0x000fc60007810000 */
[----:B------:R-:W-:Y:S01]  /*1b2e0*/  MUFU.TANH R162, R162 ;  /* 0x000000a200a27308 */ /* 0x000fe20000002400 */
[----:B0-----:R-:W-:-:S04]  /*1b2f0*/  FMNMX.FTZ R3, R144, R3, !PT ;  /* 0x0000000390037209 */ /* 0x001fc80007810000 */
[----:B------:R-:W-:-:S04]  /*1b300*/  FMNMX.FTZ R3, R145, R3, !PT ;  /* 0x0000000391037209 */ /* 0x000fc80007810000 */
[----:B------:R-:W-:-:S04]  /*1b310*/  FMNMX.FTZ R3, R148, R3, !PT ;  /* 0x0000000394037209 */ /* 0x000fc80007810000 */
[----:B------:R-:W-:-:S04]  /*1b320*/  FMNMX.FTZ R3, R149, R3, !PT ;  /* 0x0000000395037209 */ /* 0x000fc80007810000 */
[----:B-1----:R-:W-:-:S04]  /*1b330*/  FMNMX.FTZ R3, R152, R3, !PT ;  /* 0x0000000398037209 */ /* 0x002fc80007810000 */
[----:B------:R-:W-:-:S04]  /*1b340*/  FMNMX.FTZ R3, R153, R3, !PT ;  /* 0x0000000399037209 */ /* 0x000fc80007810000 */
[----:B------:R-:W-:-:S04]  /*1b350*/  FMNMX.FTZ R3, R156, R3, !PT ;  /* 0x000000039c037209 */ /* 0x000fc80007810000 */
[----:B------:R-:W-:-:S05]  /*1b360*/  FMNMX.FTZ R3, R157, R3, !PT ;  /* 0x000000039d037209 */ /* 0x000fca0007810000 */
[----:B------:R-:W0:Y:S02]  /*1b370*/  SHFL.BFLY PT, R6, R3, 0x2, 0x1f ;  /* 0x0c401f0003067f89 */ /* 0x000e2400000e0000 */
[----:B0-----:R-:W-:-:S05]  /*1b380*/  FMNMX.FTZ R3, R3, R6, !PT ;  /* 0x0000000603037209 */ /* 0x001fca0007810000 */
[----:B------:R-:W0:Y:S02]  /*1b390*/  SHFL.BFLY PT, R6, R3, 0x1, 0x1f ;  /* 0x0c201f0003067f89 */ /* 0x000e2400000e0000 */
[----:B0-----:R-:W-:Y:S01]  /*1b3a0*/  FMNMX.FTZ R3, R3, R6, !PT ;  /* 0x0000000603037209 */ /* 0x001fe20007810000 */
[----:B------:R-:W-:-:S04]  /*1b3b0*/  IMAD.U32 R6, RZ, RZ, UR4 ;  /* 0x00000004ff067e24 */ /* 0x000fc8000f8e00ff */
[CC--:B------:R-:W-:Y:S01]  /*1b3c0*/  FMUL.FTZ R167, R3.reuse, R6.reuse ;  /* 0x0000000603a77220 */ /* 0x0c0fe20000410000 */
[----:B------:R-:W-:Y:S01]  /*1b3d0*/  FADD.FTZ R120, -R3, R12 ;  /* 0x0000000c03787221 */ /* 0x000fe20000010100 */
[----:B------:R-:W-:Y:S02]  /*1b3e0*/  IADD3 R12, R10, 0x280, RZ ;  /* 0x000002800a0c7810 */ /* 0x000fe40007ffe0ff */
[-CC-:B------:R-:W-:Y:S01]  /*1b3f0*/  FFMA.FTZ R188, R0, R6.reuse, -R167.reuse ;  /* 0x0000000600bc7223 */ /* 0x180fe200000108a7 */
[----:B---3--:R-:W-:Y:S01]  /*1b400*/  FMNMX.FTZ R0, R7, R13, !PT ;  /* 0x0000000d07007209 */ /* 0x008fe20007810000 */
[-CC-:B------:R-:W-:Y:S01]  /*1b410*/  FFMA.FTZ R164, R9, R6.reuse, -R167.reuse ;  /* 0x0000000609a47223 */ /* 0x180fe200000108a7 */
[-C--:B------:R-:W-:Y:S01]  /*1b420*/  FMUL.FTZ R120, R120, R6.reuse ;  /* 0x0000000678787220 */ /* 0x080fe20000410000 */
        /* <DEDUP_REMOVED lines=15> */
[-CC-:B------:R-:W-:Y:S01]  /*1b520*/  FFMA.FTZ R137, R138, R6.reuse, -R167.reuse ;  /* 0x000000068a897223 */ /* 0x180fe200000108a7 */
[--C-:B------:R-:W-:Y:S01]  /*1b530*/  FFMA.FTZ R125, R140, R6, -R167.reuse ;  /* 0x000000068c7d7223 */ /* 0x100fe200000108a7 */
[----:B------:R-:W-:Y:S01]  /*1b540*/  FMNMX.FTZ R0, R127, R0, !PT ;  /* 0x000000007f007209 */ /* 0x000fe20007810000 */
[----:B------:R-:W1:Y:S01]  /*1b550*/  MUFU.EX2 R164, R164 ;  /* 0x000000a400a47308 */ /* 0x000e620000000800 */
[-CC-:B------:R-:W-:Y:S01]  /*1b560*/  FFMA.FTZ R129, R142, R6.reuse, -R167.reuse ;  /* 0x000000068e817223 */ /* 0x180fe200000108a7 */
[--C-:B------:R-:W-:Y:S01]  /*1b570*/  FFMA.FTZ R130, R145, R6, -R167.reuse ;  /* 0x0000000691827223 */ /* 0x100fe200000108a7 */
[----:B----4-:R-:W-:Y:S01]  /*1b580*/  FMNMX.FTZ R0, R128, R0, !PT ;  /* 0x0000000080007209 */ /* 0x010fe20007810000 */
[-CC-:B------:R-:W-:Y:S01]  /*1b590*/  FFMA.FTZ R133, R149, R6.reuse, -R167.reuse ;  /* 0x0000000695857223 */ /* 0x180fe200000108a7 */
[-CC-:B------:R-:W-:Y:S01]  /*1b5a0*/  FFMA.FTZ R121, R152, R6.reuse, -R167.reuse ;  /* 0x0000000698797223 */ /* 0x180fe200000108a7 */
[----:B------:R-:W-:Y:S01]  /*1b5b0*/  FFMA.FTZ R135, R153, R6, -R167 ;  /* 0x0000000699877223 */ /* 0x000fe200000108a7 */
[----:B------:R-:W-:Y:S01]  /*1b5c0*/  FMNMX.FTZ R0, R131, R0, !PT ;  /* 0x0000000083007209 */ /* 0x000fe20007810000 */
[----:B------:R-:W-:-:S02]  /*1b5d0*/  WARPGROUP.DEPBAR.LE gsb0, 0x0 ;  /* 0x00008000000079c5 */ /* 0x000fc40000010000 */
[----:B------:R-:W-:Y:S01]  /*1b5e0*/  WARPGROUP.ARRIVE ;  /* 0x00000000000079c5 */ /* 0x000fe20000000000 */
[----:B------:R-:W-:Y:S01]  /*1b5f0*/  FMNMX.FTZ R0, R132, R0, !PT ;  /* 0x0000000084007209 */ /* 0x000fe20007810000 */
[----:B------:R-:W2:Y:S01]  /*1b600*/  MUFU.EX2 R190, R190 ;  /* 0x000000be00be7308 */ /* 0x000ea20000000800 */
[----:B0-----:R-:W-:Y:S01]  /*1b610*/  FFMA.FTZ R5, R120, R5, R188 ;  /* 0x0000000578057223 */ /* 0x001fe200000100bc */
[----:B------:R-:W-:Y:S01]  /*1b620*/  FFMA.FTZ R176, R139, R6, -R167 ;  /* 0x000000068bb07223 */ /* 0x000fe200000108a7 */
[----:B------:R-:W-:Y:S01]  /*1b630*/  FMNMX.FTZ R0, R134, R0, !PT ;  /* 0x0000000086007209 */ /* 0x000fe20007810000 */
[----:B------:R-:W-:Y:S01]  /*1b640*/  HGMMA.64x192x16.F32 R24, R172, gdesc[UR4].tnspB, R24, gsb0 ;  /* 0x42e00004ac187df0 */ /* 0x000fe20008000818 */
[----:B------:R-:W-:Y:S01]  /*1b650*/  R2UR UR6, R12 ;  /* 0x000000000c0672ca */ /* 0x000fe200000e0000 */
[----:B-1----:R-:W-:Y:S01]  /*1b660*/  FADD.FTZ R5, R164, R5 ;  /* 0x00000005a4057221 */ /* 0x002fe20000010000 */
[----:B------:R-:W-:Y:S01]  /*1b670*/  FMNMX.FTZ R0, R136, R0, !PT ;  /* 0x0000000088007209 */ /* 0x000fe20007810000 */
[----:B------:R-:W0:Y:S01]  /*1b680*/  MUFU.EX2 R166, R166 ;  /* 0x000000a600a67308 */ /* 0x000e220000000800 */
[-CC-:B------:R-:W-:Y:S01]  /*1b690*/  FFMA.FTZ R178, R141, R6.reuse, -R167.reuse ;  /* 0x000000068db27223 */ /* 0x180fe200000108a7 */
[--C-:B------:R-:W-:Y:S01]  /*1b6a0*/  FFMA.FTZ R138, R156, R6, -R167.reuse ;  /* 0x000000069c8a7223 */ /* 0x100fe200000108a7 */
[----:B------:R-:W-:Y:S01]  /*1b6b0*/  FMNMX.FTZ R0, R143, R0, !PT ;  /* 0x000000008f007209 */ /* 0x000fe20007810000 */
[----:B------:R-:W-:Y:S01]  /*1b6c0*/  FFMA.FTZ R157, R157, R6, -R167 ;  /* 0x000000069d9d7223 */ /* 0x000fe200000108a7 */
[----:B------:R-:W-:-:S02]  /*1b6d0*/  F2FP.F16.F32.PACK_AB R188, R164, R188 ;  /* 0x000000bca4bc723e */ /* 0x000fc400000000ff */
[----:B------:R-:W-:Y:S01]  /*1b6e0*/  FMNMX.FTZ R0, R146, R0, !PT ;  /* 0x0000000092007209 */ /* 0x000fe20007810000 */
[----:B------:R-:W-:Y:S01]  /*1b6f0*/  MUFU.EX2 R184, R184 ;  /* 0x000000b800b87308 */ /* 0x000fe20000000800 */
        /* <DEDUP_REMOVED lines=29> */
[----:B0-----:R-:W-:-:S07]  /*1b8d0*/  FMNMX.FTZ R0, R0, R9, !PT ;  /* 0x0000000900007209 */ /* 0x001fce0007810000 */
[----:B------:R-:W-:Y:S01]  /*1b8e0*/  MUFU.EX2 R133, R133 ;  /* 0x0000008500857308 */ /* 0x000fe20000000800 */
[----:B------:R-:W-:Y:S01]  /*1b8f0*/  FADD.FTZ R9, -R0, R13 ;  /* 0x0000000d00097221 */ /* 0x000fe20000010100 */
[----:B------:R-:W-:-:S03]  /*1b900*/  IMAD.MOV.U32 R13, RZ, RZ, 0x40000040 ;  /* 0x40000040ff0d7424 */ /* 0x000fc600078e00ff */
[-C--:B------:R-:W-:Y:S02]  /*1b910*/  FMUL.FTZ R9, R9, R6.reuse ;  /* 0x0000000609097220 */ /* 0x080fe40000410000 */
[----:B------:R-:W-:Y:S01]  /*1b920*/  R2UR UR7, R13 ;  /* 0x000000000d0772ca */ /* 0x000fe200000e0000 */
[-C--:B------:R-:W-:Y:S01]  /*1b930*/  FMUL.FTZ R13, R0, R6.reuse ;  /* 0x00000006000d7220 */ /* 0x080fe20000410000 */
[----:B------:R-:W-:Y:S03]  /*1b940*/  MUFU.EX2 R121, R121 ;  /* 0x0000007900797308 */ /* 0x000fe60000000800 */
[-CC-:B------:R-:W-:Y:S01]  /*1b950*/  FFMA.FTZ R189, R7, R6.reuse, -R13.reuse ;  /* 0x0000000607bd7223 */ /* 0x180fe2000001080d */
[-CC-:B------:R-:W-:Y:S01]  /*1b960*/  FFMA.FTZ R7, R11, R6.reuse, -R13.reuse ;  /* 0x000000060b077223 */ /* 0x180fe2000001080d */
[-CC-:B------:R-:W-:Y:S01]  /*1b970*/  FFMA.FTZ R191, R21, R6.reuse, -R13.reuse ;  /* 0x0000000615bf7223 */ /* 0x180fe2000001080d */
[-CC-:B------:R-:W-:Y:S01]  /*1b980*/  FFMA.FTZ R11, R123, R6.reuse, -R13.reuse ;  /* 0x000000067b0b7223 */ /* 0x180fe2000001080d */
[-CC-:B------:R-:W-:Y:S01]  /*1b990*/  FFMA.FTZ R185, R124, R6.reuse, -R13.reuse ;  /* 0x000000067cb97223 */ /* 0x180fe2000001080d */
[----:B------:R-:W-:Y:S01]  /*1b9a0*/  MUFU.EX2 R9, R9 ;  /* 0x0000000900097308 */ /* 0x000fe20000000800 */
[----:B------:R-:W-:Y:S01]  /*1b9b0*/  FFMA.FTZ R12, R127, R6, -R13 ;  /* 0x000000067f0c7223 */ /* 0x000fe2000001080d */
[----:B------:R-:W-:-:S02]  /*1b9c0*/  @!P1 IMAD R127, R17, 0x8, R2 ;  /* 0x00000008117f9824 */ /* 0x000fc400078e0202 */
[-CC-:B------:R-:W-:Y:S01]  /*1b9d0*/  FFMA.FTZ R187, R128, R6.reuse, -R13.reuse ;  /* 0x0000000680bb7223 */ /* 0x180fe2000001080d */
[-CC-:B------:R-:W-:Y:S01]  /*1b9e0*/  FFMA.FTZ R21, R131, R6.reuse, -R13.reuse ;  /* 0x0000000683157223 */ /* 0x180fe2000001080d */
[-CC-:B------:R-:W-:Y:S01]  /*1b9f0*/  FFMA.FTZ R181, R132, R6.reuse, -R13.reuse ;  /* 0x0000000684b57223 */ /* 0x180fe2000001080d */
[----:B------:R-:W-:Y:S02]  /*1ba00*/  @!P1 VIADD R127, R127, 0x30840 ;  /* 0x000308407f7f9836 */ /* 0x000fe40000000000 */
[-CC-:B------:R-:W-:Y:S01]  /*1ba10*/  FFMA.FTZ R123, R134, R6.reuse, -R13.reuse ;  /* 0x00000006867b7223 */ /* 0x180fe2000001080d */
[----:B------:R-:W0:Y:S01]  /*1ba20*/  MUFU.EX2 R189, R189 ;  /* 0x000000bd00bd7308 */ /* 0x000e220000000800 */
[-CC-:B------:R-:W-:Y:S01]  /*1ba30*/  FFMA.FTZ R183, R136, R6.reuse, -R13.reuse ;  /* 0x0000000688b77223 */ /* 0x180fe2000001080d */
[-C--:B------:R-:W-:Y:S01]  /*1ba40*/  FFMA.FTZ R124, R143, R6.reuse, -R13 ;  /* 0x000000068f7c7223 */ /* 0x080fe2000001080d */
[----:B------:R-:W-:Y:S01]  /*1ba50*/  @!P1 PRMT R128, RZ, 0x654, R127 ;  /* 0x00000654ff809816 */ /* 0x000fe2000000007f */
        /* <DEDUP_REMOVED lines=8> */
[----:B------:R-:W-:-:S04]  /*1bae0*/  FFMA.FTZ R162, R162, R6, -R13 ;  /* 0x00000006a2a27223 */ /* 0x000fc8000001080d */
        /* <DEDUP_REMOVED lines=8> */
[----:B------:R-:W-:Y:S01]  /*1bb70*/  MUFU.EX2 R21, R21 ;  /* 0x0000001500157308 */ /* 0x000fe20000000800 */
[----:B------:R-:W-:-:S02]  /*1bb80*/  WARPGROUP.DEPBAR.LE gsb0, 0x0 ;  /* 0x00008000000079c5 */ /* 0x000fc40000010000 */
[----:B------:R-:W-:-:S05]  /*1bb90*/  WARPGROUP.ARRIVE ;  /* 0x00000000000079c5 */ /* 0x000fca0000000000 */
[----:B------:R-:W-:Y:S01]  /*1bba0*/  MUFU.EX2 R181, R181 ;  /* 0x000000b500b57308 */ /* 0x000fe20000000800 */
[-C--:B------:R-:W-:Y:S01]  /*1bbb0*/  FFMA.FTZ R172, R144, R6.reuse, -R167 ;  /* 0x0000000690ac7223 */ /* 0x080fe200000108a7 */
[-C--:B------:R-:W-:Y:S01]  /*1bbc0*/  FFMA.FTZ R173, R154, R6.reuse, -R13 ;  /* 0x000000069aad7223 */ /* 0x080fe2000001080d */
[-C--:B------:R-:W-:Y:S01]  /*1bbd0*/  FFMA.FTZ R174, R148, R6.reuse, -R167 ;  /* 0x0000000694ae7223 */ /* 0x080fe200000108a7 */
[----:B------:R-:W-:Y:S01]  /*1bbe0*/  FFMA.FTZ R175, R158, R6, -R13 ;  /* 0x000000069eaf7223 */ /* 0x000fe2000001080d */
[----:B------:R-:W-:Y:S03]  /*1bbf0*/  HGMMA.64x192x16.F32 R24, R168, gdesc[UR4].tnspB, R24, gsb0 ;  /* 0x42e00004a8187df0 */ /* 0x000fe60008000818 */
        /* <DEDUP_REMOVED lines=22> */
[----:B-1----:R-:W-:Y:S01]  /*1bd60*/  FADD.FTZ R128, R191, R4 ;  /* 0x00000004bf807221 */ /* 0x002fe20000010000 */
[----:B------:R0:W-:Y:S01]  /*1bd70*/  @!P1 SYNCS.ARRIVE.TRANS64.RED.A1T0 RZ, [R20+URZ], RZ ;  /* 0x000000ff14ff99a7 */ /* 0x0001e2000810043f */
[----:B------:R-:W-:Y:S01]  /*1bd80*/  MUFU.EX2 R4, R151 ;  /* 0x0000009700047308 */ /* 0x000fe20000000800 */
[C---:B------:R-:W-:Y:S01]  /*1bd90*/  F2FP.F16.F32.PACK_AB R191, R11.reuse, R191 ;  /* 0x000000bf0bbf723e */ /* 0x040fe200000000ff */
[----:B------:R-:W-:-:S04]  /*1bda0*/  FADD.FTZ R128, R11, R128 ;  /* 0x000000800b807221 */ /* 0x000fc80000010000 */
[----:B------:R-:W-:Y:S01]  /*1bdb0*/  FADD.FTZ R128, R185, R128 ;  /* 0x00000080b9807221 */ /* 0x000fe20000010000 */
[----:B0-----:R-:W-:Y:S01]  /*1bdc0*/  FADD.FTZ R20, R184, R5 ;  /* 0x00000005b8147221 */ /* 0x001fe20000010000 */
[-CC-:B------:R-:W-:Y:S01]  /*1bdd0*/  FFMA.FTZ R5, R155, R6.reuse, -R13.reuse ;  /* 0x000000069b057223 */ /* 0x180fe2000001080d */
[----:B------:R-:W-:Y:S01]  /*1bde0*/  FFMA.FTZ R13, R163, R6, -R13 ;  /* 0x00000006a30d7223 */ /* 0x000fe2000001080d */
[C---:B------:R-:W-:Y:S01]  /*1bdf0*/  FADD.FTZ R128, R12.reuse, R128 ;  /* 0x000000800c807221 */ /* 0x040fe20000010000 */
[----:B------:R-:W-:Y:S01]  /*1be00*/  FADD.FTZ R20, R165, R20 ;  /* 0x00000014a5147221 */ /* 0x000fe20000010000 */
[----:B------:R-:W-:Y:S01]  /*1be10*/  F2FP.F16.F32.PACK_AB R185, R12, R185 ;  /* 0x000000b90cb9723e */ /* 0x000fe200000000ff */
[----:B------:R-:W-:Y:S02]  /*1be20*/  IMAD.MOV.U32 R12, RZ, RZ, R3 ;  /* 0x000000ffff0c7224 */ /* 0x000fe400078e0003 */
[----:B------:R-:W-:Y:S01]  /*1be30*/  FADD.FTZ R128, R187, R128 ;  /* 0x00000080bb807221 */ /* 0x000fe20000010000 */
[----:B------:R-:W-:Y:S01]  /*1be40*/  FADD.FTZ R20, R186, R20 ;  /* 0x00000014ba147221 */ /* 0x000fe20000010000 */
[----:B------:R-:W-:Y:S01]  /*1be50*/  MUFU.EX2 R5, R5 ;  /* 0x0000000500057308 */ /* 0x000fe20000000800 */
[----:B------:R-:W-:Y:S01]  /*1be60*/  F2FP.F16.F32.PACK_AB R184, R165, R184 ;  /* 0x000000b8a5b8723e */ /* 0x000fe200000000ff */
[----:B------:R-:W-:Y:S01]  /*1be70*/  FADD.FTZ R128, R21, R128 ;  /* 0x0000008015807221 */ /* 0x000fe20000010000 */
[C---:B------:R-:W-:Y:S01]  /*1be80*/  FADD.FTZ R20, R122.reuse, R20 ;  /* 0x000000147a147221 */ /* 0x040fe20000010000 */
[----:B------:R-:W-:-:S02]  /*1be90*/  F2FP.F16.F32.PACK_AB R186, R122, R186 ;  /* 0x000000ba7aba723e */ /* 0x000fc400000000ff */
[----:B------:R-:W-:Y:S01]  /*1bea0*/  FADD.FTZ R128, R181, R128 ;  /* 0x00000080b5807221 */ /* 0x000fe20000010000 */
[----:B------:R-:W-:Y:S01]  /*1beb0*/  FADD.FTZ R20, R180, R20 ;  /* 0x00000014b4147221 */ /* 0x000fe20000010000 */
[----:B------:R-:W0:Y:S01]  /*1bec0*/  MUFU.EX2 R13, R13 ;  /* 0x0000000d000d7308 */ /* 0x000e220000000800 */
[----:B------:R-:W-:Y:S01]  /*1bed0*/  F2FP.F16.F32.PACK_AB R187, R21, R187 ;  /* 0x000000bb15bb723e */ /* 0x000fe200000000ff */
        /* <DEDUP_REMOVED lines=38> */
[----:B------:R-:W-:Y:S02]  /*1c140*/  F2FP.F16.F32.PACK_AB R174, R133, R174 ;  /* 0x000000ae85ae723e */ /* 0x000fe400000000ff */
[----:B------:R-:W-:Y:S01]  /*1c150*/  FADD.FTZ R4, R162, R7 ;  /* 0x00000007a2047221 */ /* 0x000fe20000010000 */
[----:B------:R-:W-:Y:S01]  /*1c160*/  FADD.FTZ R5, R138, R5 ;  /* 0x000000058a057221 */ /* 0x000fe20000010000 */
[----:B------:R-:W-:-:S02]  /*1c170*/  IMAD.MOV.U32 R7, RZ, RZ, R17 ;  /* 0x000000ffff077224 */ /* 0x000fc400078e0011 */
[----:B------:R-:W-:Y:S01]  /*1c180*/  FADD.FTZ R4, R13, R4 ;  /* 0x000000040d047221 */ /* 0x000fe20000010000 */
[----:B------:R-:W-:Y:S01]  /*1c190*/  FADD.FTZ R5, R10, R5 ;  /* 0x000000050a057221 */ /* 0x000fe20000010000 */
[----:B------:R-:W-:Y:S01]  /*1c1a0*/  IMAD.MOV.U32 R10, RZ, RZ, R19 ;  /* 0x000000ffff0a7224 */ /* 0x000fe200078e0013 */
[----:B------:R-:W-:Y:S01]  /*1c1b0*/  MOV R13, R0 ;  /* 0x00000000000d7202 */ /* 0x000fe20000000f00 */
[----:B------:R-:W-:Y:S06]  /*1c1c0*/  @P2 BRA `(.L_x_4928) ;  /* 0xffffffd800342947 */ /* 0x000fec000383ffff */
[----:B------:R-:W-:Y:S05]  /*1c1d0*/  BSYNC B1 ;  /* 0x0000000000017941 */ /* 0x000fea0003800000 */
.L_x_4917:
[----:B------:R-:W-:-:S07]  /*1c1e0*/  IMAD.MOV.U32 R7, RZ, RZ, R15 ;  /* 0x000000ffff077224 */ /* 0x000fce00078e000f */
.L_x_4916:
[----:B------:R-:W-:Y:S05]  /*1c1f0*/  BSYNC B0 ;  /* 0x0000000000007941 */ /* 0x000fea0003800000 */
.L_x_4915:
[----:B------:R-:W-:Y:S01]  /*1c200*/  ISETP.GE.AND P2, PT, R7, R212, PT ;  /* 0x000000d40700720c */ /* 0x000fe20003f46270 */
[----:B------:R-:W-:-:S12]  /*1c210*/  BSSY B0, `(.L_x_4929) ;  /* 0x00003ab000007945 */ /* 0x000fd80003800000 */
[----:B------:R-:W-:Y:S05]  /*1c220*/  @!P2 BRA `(.L_x_4930) ;  /* 0x0000003800a4a947 */ /* 0x000fea0003800000 */
[----:B------:R-:W-:Y:S02]  /*1c230*/  IMAD.MOV.U32 R15, RZ, RZ, R0 ;  /* 0x000000ffff0f7224 */ /* 0x000fe400078e0000 */
[----:B------:R-:W-:Y:S02]  /*1c240*/  IMAD.MOV.U32 R14, RZ, RZ, R3 ;  /* 0x000000ffff0e7224 */ /* 0x000fe400078e0003 */
[----:B------:R-:W-:Y:S02]  /*1c250*/  IMAD.MOV.U32 R11, RZ, RZ, R19 ;  /* 0x000000ffff0b7224 */ /* 0x000fe400078e0013 */
[----:B------:R-:W-:-:S07]  /*1c260*/  IMAD.MOV.U32 R10, RZ, RZ, R17 ;  /* 0x000000ffff0a7224 */ /* 0x000fce00078e0011 */
.L_x_4949:
[----:B------:R-:W-:-:S05]  /*1c270*/  VIADD R0, R10, 0x1 ;  /* 0x000000010a007836 */ /* 0x000fca0000000000 */
[----:B------:R-:W-:-:S04]  /*1c280*/  ISETP.NE.AND P2, PT, R0, 0x2, PT ;  /* 0x000000020000780c */ /* 0x000fc80003f45270 */
[----:B------:R-:W-:Y:S02]  /*1c290*/  SEL R6, RZ, 0x1, P2 ;  /* 0x00000001ff067807 */ /* 0x000fe40001000000 */
[----:B------:R-:W-:Y:S02]  /*1c2a0*/  SEL R0, R0, RZ, P2 ;  /* 0x000000ff00007207 */ /* 0x000fe40001000000 */
[----:B------:R-:W-:Y:S02]  /*1c2b0*/  LOP3.LUT R19, R11, R6, RZ, 0x3c, !PT ;  /* 0x000000060b137212 */ /* 0x000fe400078e3cff */
[----:B------:R-:W-:Y:S01]  /*1c2c0*/  MOV R17, R0 ;  /* 0x0000000000117202 */ /* 0x000fe20000000f00 */
[----:B------:R-:W-:Y:S06]  /*1c2d0*/  @!P0 BRA `(.L_x_4931) ;  /* 0x0000000000048947 */ /* 0x000fec0003800000 */
[----:B------:R-:W-:Y:S01]  /*1c2e0*/  BPT.TRAP 0x1 ;  /* 0x000000040000795c */ /* 0x000fe20000300000 */
.L_x_4931:
[----:B------:R-:W-:Y:S01]  /*1c2f0*/  IMAD R3, R17, 0x8, R2 ;  /* 0x0000000811037824 */ /* 0x000fe200078e0202 */
[----:B------:R-:W-:-:S04]  /*1c300*/  SHF.L.U32 R6, R19, 0x1f, RZ ;  /* 0x0000001f13067819 */ /* 0x000fc800000006ff */
[----:B------:R0:W1:Y:S01]  /*1c310*/  SYNCS.PHASECHK.TRANS64.TRYWAIT P2, [R3+URZ+0x30830], R6 ;  /* 0x03083006030075a7 */ /* 0x000062000804017f */
[----:B------:R-:W-:Y:S05]  /*1c320*/  @!P0 BRA `(.L_x_4932) ;  /* 0x0000000000048947 */ /* 0x000fea0003800000 */
[----:B------:R-:W-:Y:S01]  /*1c330*/  BPT.TRAP 0x1 ;  /* 0x000000040000795c */ /* 0x000fe20000300000 */
.L_x_4932:
[----:B------:R-:W-:Y:S01]  /*1c340*/  IMAD R126, R17, 0x900, R8 ;  /* 0x00000900117e7824 */ /* 0x000fe200078e0208 */
[----:B------:R-:W-:Y:S03]  /*1c350*/  BSSY B1, `(.L_x_4933) ;  /* 0x0000006000017945 */ /* 0x000fe60003800000 */
[C---:B------:R-:W-:Y:S02]  /*1c360*/  VIADD R20, R126.reuse, 0x2 ;  /* 0x000000027e147836 */ /* 0x040fe40000000000 */
[----:B------:R-:W-:Y:S01]  /*1c370*/  VIADD R122, R126, 0x4 ;  /* 0x000000047e7a7836 */ /* 0x000fe20000000000 */
[----:B-1----:R-:W-:Y:S06]  /*1c380*/  @P2 BRA `(.L_x_4934) ;  /* 0x0000000000082947 */ /* 0x002fec0003800000 */
[----:B------:R-:W1:Y:S02]  /*1c390*/  SYNCS.PHASECHK.TRANS64.TRYWAIT P2, [R3+URZ+0x30830], R6 ;  /* 0x03083006030075a7 */ /* 0x000e64000804017f */
[----:B-1----:R-:W-:Y:S05]  /*1c3a0*/  @!P2 BRA `(.L_x_4935) ;  /* 0x0000012400d4a947 */ /* 0x002fea0003800000 */
.L_x_4934:
[----:B------:R-:W-:Y:S05]  /*1c3b0*/  BSYNC B1 ;  /* 0x0000000000017941 */ /* 0x000fea0003800000 */
.L_x_4933:
[----:B------:R-:W-:Y:S01]  /*1c3c0*/  IMAD.MOV.U32 R12, RZ, RZ, R126 ;  /* 0x000000ffff0c7224 */ /* 0x000fe200078e007e */
[----:B------:R2:W-:Y:S04]  /*1c3d0*/  STL.64 [R1+0x88], R10 ;  /* 0x0000880a01007387 */ /* 0x0005e80000100a00 */
[----:B------:R-:W-:Y:S02]  /*1c3e0*/  R2UR UR54, R12 ;  /* 0x000000000c3672ca */ /* 0x000fe400000e0000 */
[----:B------:R-:W-:Y:S01]  /*1c3f0*/  IADD3 R12, R126, 0x300, RZ ;  /* 0x000003007e0c7810 */ /* 0x000fe20007ffe0ff */
[----:B------:R-:W-:-:S03]  /*1c400*/  IMAD.MOV.U32 R13, RZ, RZ, 0x40000040 ;  /* 0x40000040ff0d7424 */ /* 0x000fc600078e00ff */
[----:B------:R-:W-:Y:S01]  /*1c410*/  R2UR UR26, R12 ;  /* 0x000000000c1a72ca */ /* 0x000fe200000e0000 */
[----:B------:R-:W-:Y:S01]  /*1c420*/  VIADD R12, R126, 0x304 ;  /* 0x000003047e0c7836 */ /* 0x000fe20000000000 */
[----:B--2---:R-:W2:Y:S04]  /*1c430*/  LDL.64 R10, [R1+0x28] ;  /* 0x00002800010a7983 */ /* 0x004ea80000100a00 */
[----:B------:R0:W-:Y:S01]  /*1c440*/  STL [R1+0x80], R7 ;  /* 0x0000800701007387 */ /* 0x0001e20000100800 */
[C---:B------:R-:W-:Y:S02]  /*1c450*/  R2UR UR55, R13.reuse ;  /* 0x000000000d3772ca */ /* 0x040fe400000e0000 */
[----:B------:R-:W-:Y:S02]  /*1c460*/  R2UR UR27, R13 ;  /* 0x000000000d1b72ca */ /* 0x000fe400000e0000 */
[----:B------:R-:W-:-:S02]  /*1c470*/  R2UR UR18, R12 ;  /* 0x000000000c1272ca */ /* 0x000fc400000e0000 */
[----:B------:R-:W-:Y:S01]  /*1c480*/  R2UR UR19, R13 ;  /* 0x000000000d1372ca */ /* 0x000fe200000e0000 */
[----:B01----:R-:W3:Y:S04]  /*1c490*/  LDL.64 R6, [R1+0x20] ;  /* 0x0000200001067983 */ /* 0x003ee80000100a00 */
        /* <DEDUP_REMOVED lines=59> */
[----:B0-----:R-:W4:Y:S01]  /*1c850*/  LDL.64 R2, [R1+0x10] ;  /* 0x0000100001027983 */ /* 0x001f220000100a00 */
        /* <DEDUP_REMOVED lines=90> */
[----:B------:R0:W5:Y:S01]  /*1ce00*/  LDL.LU R7, [R1+0x80] ;  /* 0x0000800001077983 */ /* 0x0001620000300800 */
        /* <DEDUP_REMOVED lines=40> */
.L_x_4936:
[----:B-----5:R-:W-:Y:S01]  /*1d090*/  SHF.L.U32 R3, R11, 0x1f, RZ ;  /* 0x0000001f0b037819 */ /* 0x020fe200000006ff */
[----:B------:R-:W-:-:S04]  /*1d0a0*/  IMAD R9, R10, 0x8, R2 ;  /* 0x000000080a097824 */ /* 0x000fc800078e0202 */
[----:B------:R0:W1:Y:S01]  /*1d0b0*/  SYNCS.PHASECHK.TRANS64.TRYWAIT P2, [R9+URZ+0x30850], R3 ;  /* 0x03085003090075a7 */ /* 0x000062000804017f */
[----:B------:R-:W-:Y:S05]  /*1d0c0*/  @!P0 BRA `(.L_x_4937) ;  /* 0x0000000000048947 */ /* 0x000fea0003800000 */
[----:B------:R-:W-:Y:S01]  /*1d0d0*/  BPT.TRAP 0x1 ;  /* 0x000000040000795c */ /* 0x000fe20000300000 */
.L_x_4937:
[----:B------:R-:W-:Y:S04]  /*1d0e0*/  BSSY B1, `(.L_x_4938) ;  /* 0x0000004000017945 */ /* 0x000fe80003800000 */
[----:B-1----:R-:W-:Y:S05]  /*1d0f0*/  @P2 BRA `(.L_x_4939) ;  /* 0x0000000000082947 */ /* 0x002fea0003800000 */
[----:B------:R-:W1:Y:S02]  /*1d100*/  SYNCS.PHASECHK.TRANS64.TRYWAIT P2, [R9+URZ+0x30850], R3 ;  /* 0x03085003090075a7 */ /* 0x000e64000804017f */
[----:B-1----:R-:W-:Y:S05]  /*1d110*/  @!P2 BRA `(.L_x_4940) ;  /* 0x00000118008ca947 */ /* 0x002fea0003800000 */
.L_x_4939:
[----:B------:R-:W-:Y:S05]  /*1d120*/  BSYNC B1 ;  /* 0x0000000000017941 */ /* 0x000fea0003800000 */
.L_x_4938:
[----:B01----:R-:W-:Y:S01]  /*1d130*/  VIADD R3, R2, 0x400 ;  /* 0x0000040002037836 */ /* 0x003fe20000000000 */
[----:B------:R-:W2:Y:S01]  /*1d140*/  LDL R6, [R1+0x38] ;  /* 0x0000380001067983 */ /* 0x000ea20000100800 */
[----:B------:R-:W-:Y:S01]  /*1d150*/  IMAD.MOV.U32 R11, RZ, RZ, 0x40000040 ;  /* 0x40000040ff0b7424 */ /* 0x000fe200078e00ff */
[----:B------:R-:W-:Y:S01]  /*1d160*/  WARPGROUP.ARRIVE ;  /* 0x00000000000079c5 */ /* 0x000fe20000000000 */
[----:B------:R-:W-:Y:S01]  /*1d170*/  MOV R13, 0x40000040 ;  /* 0x40000040000d7802 */ /* 0x000fe20000000f00 */
[----:B------:R-:W-:Y:S01]  /*1d180*/  FMUL.FTZ R21, R125, UR58 ;  /* 0x0000003a7d157c20 */ /* 0x000fe20008410000 */
[----:B------:R-:W-:Y:S01]  /*1d190*/  SHF.R.U32.HI R3, RZ, 0x4, R3 ;  /* 0x00000004ff037819 */ /* 0x000fe20000011603 */
[----:B------:R-:W-:Y:S01]  /*1d1a0*/  FMUL.FTZ R125, R129, UR58 ;  /* 0x0000003a817d7c20 */ /* 0x000fe20008410000 */
[----:B------:R-:W-:Y:S01]  /*1d1b0*/  R2UR UR7, R11 ;  /* 0x000000000b0772ca */ /* 0x000fe200000e0000 */
[----:B------:R-:W-:Y:S01]  /*1d1c0*/  FMUL.FTZ R129, R133, UR58 ;  /* 0x0000003a85817c20 */ /* 0x000fe20008410000 */
[----:B------:R-:W-:Y:S01]  /*1d1d0*/  LOP3.LUT R3, R3, 0x3fff, RZ, 0xc0, !PT ;  /* 0x00003fff03037812 */ /* 0x000fe200078ec0ff */
[----:B------:R-:W-:Y:S01]  /*1d1e0*/  FMUL.FTZ R133, R137, UR58 ;  /* 0x0000003a89857c20 */ /* 0x000fe20008410000 */
[----:B------:R-:W-:Y:S01]  /*1d1f0*/  MOV R11, 0x40000040 ;  /* 0x40000040000b7802 */ /* 0x000fe20000000f00 */
        /* <DEDUP_REMOVED lines=8> */
[----:B------:R-:W-:Y:S02]  /*1d280*/  IMAD.IADD R161, R213, 0x1, R211 ;  /* 0x00000001d5a17824 */ /* 0x000fe400078e02d3 */
[----:B------:R-:W-:Y:S01]  /*1d290*/  FMUL.FTZ R20, R124, UR58 ;  /* 0x0000003a7c147c20 */ /* 0x000fe20008410000 */
[C---:B------:R-:W-:Y:S01]  /*1d2a0*/  VIADD R12, R10.reuse, 0x80 ;  /* 0x000000800a0c7836 */ /* 0x040fe20000000000 */
        /* <DEDUP_REMOVED lines=17> */
[----:B------:R-:W-:-:S02]  /*1d3c0*/  IMAD.MOV.U32 R13, RZ, RZ, 0x40000040 ;  /* 0x40000040ff0d7424 */ /* 0x000fc400078e00ff */
[----:B------:R-:W-:Y:S01]  /*1d3d0*/  FMUL.FTZ R150, R158, UR58 ;  /* 0x0000003a9e967c20 */ /* 0x000fe20008410000 */
[----:B------:R-:W-:Y:S01]  /*1d3e0*/  FMUL.FTZ R158, R167, UR58 ;  /* 0x0000003aa79e7c20 */ /* 0x000fe20008410000 */
[----:B------:R-:W0:Y:S01]  /*1d3f0*/  MUFU.TANH R3, R3 ;  /* 0x0000000300037308 */ /* 0x000e220000002400 */
[----:B------:R-:W-:-:S07]  /*1d400*/  ULDC UR5, c[0x0][0x9e0] ;  /* 0x0002780000057ab9 */ /* 0x000fce0000000800 */
[----:B------:R-:W1:Y:S08]  /*1d410*/  MUFU.TANH R20, R20 ;  /* 0x0000001400147308 */ /* 0x000e700000002400 */
        /* <DEDUP_REMOVED lines=25> */
[----:B------:R-:W5:Y:S05]  /*1d5b0*/  LDC R191, c[0x0][0x448] ;  /* 0x00011200ffbf7b82 */ /* 0x000f6a0000000800 */
[----:B------:R-:W-:Y:S01]  /*1d5c0*/  HGMMA.64x192x16.F32 R24, R184, gdesc[UR4].tnspB, R24, gsb0 ;  /* 0x42e00004b8187df0 */ /* 0x000fe20008000818 */
[----:B------:R-:W-:Y:S01]  /*1d5d0*/  R2UR UR6, R12 ;  /* 0x000000000c0672ca */ /* 0x000fe200000e0000 */
[----:B------:R-:W-:Y:S01]  /*1d5e0*/  VIADD R12, R10, 0x180 ;  /* 0x000001800a0c7836 */ /* 0x000fe20000000000 */
[----:B------:R-:W-:Y:S01]  /*1d5f0*/  R2UR UR7, R13 ;  /* 0x000000000d0772ca */ /* 0x000fe200000e0000 */
[----:B------:R-:W-:Y:S01]  /*1d600*/  IMAD.MOV.U32 R13, RZ, RZ, 0x40000040 ;  /* 0x40000040ff0d7424 */ /* 0x000fe200078e00ff */
[----:B-----5:R-:W-:-:S02]  /*1d610*/  ISETP.NE.AND P2, PT, R191, 0x1, PT ;  /* 0x00000001bf00780c */ /* 0x020fc40003f45270 */
[----:B--2---:R-:W-:Y:S01]  /*1d620*/  R2UR UR4, R6 ;  /* 0x00000000060472ca */ /* 0x004fe200000e0000 */
[----:B------:R-:W-:Y:S01]  /*1d630*/  FMUL.FTZ R6, R121, UR58 ;  /* 0x0000003a79067c20 */ /* 0x000fe20008410000 */
[----:B------:R-:W-:Y:S01]  /*1d640*/  FMUL.FTZ R121, R127, UR58 ;  /* 0x0000003a7f797c20 */ /* 0x000fe20008410000 */
[----:B------:R-:W-:Y:S01]  /*1d650*/  FMUL.FTZ R127, R135, UR58 ;  /* 0x0000003a877f7c20 */ /* 0x000fe20008410000 */
[----:B------:R-:W-:Y:S01]  /*1d660*/  FMUL.FTZ R135, R143, UR58 ;  /* 0x0000003a8f877c20 */ /* 0x000fe20008410000 */
[----:B------:R-:W-:Y:S01]  /*1d670*/  FMUL.FTZ R143, R151, UR58 ;  /* 0x0000003a978f7c20 */ /* 0x000fe20008410000 */
[----:B------:R-:W-:Y:S01]  /*1d680*/  FMUL.FTZ R151, R159, UR58 ;  /* 0x0000003a9f977c20 */ /* 0x000fe20008410000 */
[----:B------:R-:W2:Y:S08]  /*1d690*/  MUFU.TANH R6, R6 ;  /* 0x0000000600067308 */ /* 0x000eb00000002400 */
        /* <DEDUP_REMOVED lines=34> */
[----:B------:R-:W-:Y:S01]  /*1d8c0*/  FMUL.FTZ R162, R165, UR58 ;  /* 0x0000003aa5a27c20 */ /* 0x000fe20008410000 */
[----:B------:R-:W0:Y:S01]  /*1d8d0*/  MUFU.TANH R12, R12 ;  /* 0x0000000c000c7308 */ /* 0x000e220000002400 */
[----:B------:R-:W-:Y:S01]  /*1d8e0*/  IMAD.IADD R159, R164, 0x1, -R199 ;  /* 0x00000001a49f7824 */ /* 0x000fe200078e0ac7 */
[----:B------:R-:W-:-:S04]  /*1d8f0*/  IADD3 R167, -R199, 0x1, R164 ;  /* 0x00000001c7a77810 */ /* 0x000fc80007ffe1a4 */
[----:B------:R-:W-:Y:S02]  /*1d900*/  IADD3 R167, -R195, R167, R196 ;  /* 0x000000a7c3a77210 */ /* 0x000fe40007ffe1c4 */
        /* <DEDUP_REMOVED lines=24> */
[----:B------:R-:W-:Y:S02]  /*1da90*/  @!P1 IMAD R10, R0, 0x8, R2 ;  /* 0x00000008000a9824 */ /* 0x000fe400078e0202 */
[----:B------:R-:W-:Y:S02]  /*1daa0*/  FMUL.FTZ R0, R166, UR58 ;  /* 0x0000003aa6007c20 */ /* 0x000fe40008410000 */
[----:B------:R-:W1:Y:S01]  /*1dab0*/  SHFL.IDX PT, R163, R161, RZ, 0x1c1f ;  /* 0x001c1fffa1a37589 */ /* 0x000e6200000e0000 */
[----:B------:R-:W-:-:S03]  /*1dac0*/  @!P1 VIADD R10, R10, 0x30840 ;  /* 0x000308400a0a9836 */ /* 0x000fc60000000000 */
[----:B------:R-:W0:Y:S02]  /*1dad0*/  MUFU.TANH R0, R0 ;  /* 0x0000000000007308 */ /* 0x000e240000002400 */
[----:B------:R-:W-:Y:S01]  /*1dae0*/  @!P1 PRMT R10, RZ, 0x654, R10 ;  /* 0x00000654ff0a9816 */ /* 0x000fe2000000000a */
[----:B------:R-:W-:Y:S02]  /*1daf0*/  WARPGROUP.DEPBAR.LE gsb0, 0x0 ;  /* 0x00008000000079c5 */ /* 0x000fe40000010000 */
[----:B------:R-:W-:-:S06]  /*1db00*/  WARPGROUP.ARRIVE ;  /* 0x00000000000079c5 */ /* 0x000fcc0000000000 */
[----:B------:R-:W-:Y:S03]  /*1db10*/  HGMMA.64x192x16.F32 R24, R168, gdesc[UR4].tnspB, R24, gsb0 ;  /* 0x42e00004a8187df0 */ /* 0x000fe60008000818 */
[----:B------:R-:W-:Y:S02]  /*1db20*/  WARPGROUP.DEPBAR.LE gsb0, 0x0 ;  /* 0x00008000000079c5 */ /* 0x000fe40000010000 */
[----:B------:R-:W5:Y:S01]  /*1db30*/  LDC R170, c[0x0][0x9e4] ;  /* 0x00027900ffaa7b82 */ /* 0x000f620000000800 */
[C---:B------:R-:W-:Y:S02]  /*1db40*/  VIADD R168, R167.reuse, UR5 ;  /* 0x00000005a7a87c36 */ /* 0x040fe40008000000 */
[----:B------:R-:W-:Y:S02]  /*1db50*/  VIADD R167, R167, UR4 ;  /* 0x00000004a7a77c36 */ /* 0x000fe40008000000 */
[----:B-1----:R-:W-:Y:S01]  /*1db60*/  IMAD.IADD R166, R168, 0x1, R163 ;  /* 0x00000001a8a67824 */ /* 0x002fe200078e02a3 */
[----:B------:R1:W-:Y:S02]  /*1db70*/  @!P1 SYNCS.ARRIVE.TRANS64.RED.A1T0 RZ, [R10+URZ], RZ ;  /* 0x000000ff0aff99a7 */ /* 0x0003e4000810043f */
[----:B------:R-:W-:-:S02]  /*1db80*/  IADD3 R165, R167, R163, RZ ;  /* 0x000000a3a7a57210 */ /* 0x000fc40007ffe0ff */
[----:B-----5:R-:W-:-:S13]  /*1db90*/  ISETP.GE.AND P2, PT, R170, 0x1, PT ;  /* 0x00000001aa00780c */ /* 0x020fda0003f46270 */
[----:B01234-:R-:W-:Y:S05]  /*1dba0*/  @!P2 BRA `(.L_x_4941) ;  /* 0x00000000005ca947 */ /* 0x01ffea0003800000 */
        /* <DEDUP_REMOVED lines=13> */
.L_x_4943:
[----:B------:R-:W-:Y:S02]  /*1dc80*/  ULDC UR4, c[0x0][0x9e4] ;  /* 0x0002790000047ab9 */ /* 0x000fe40000000800 */
[----:B------:R-:W-:-:S05]  /*1dc90*/  IMAD.U32 R169, RZ, RZ, UR4 ;  /* 0x00000004ffa97e24 */ /* 0x000fca000f8e00ff */
[----:B------:R-:W-:-:S13]  /*1dca0*/  ISETP.NE.AND P2, PT, R169, 0x1, PT ;  /* 0x00000001a900780c */ /* 0x000fda0003f45270 */
[----:B------:R-:W0:Y:S02]  /*1dcb0*/  @P2 LDC.64 R10, c[0x0][0x9e8] ;  /* 0x00027a00ff0a2b82 */ /* 0x000e240000000a00 */
[----:B0-----:R-:W-:-:S05]  /*1dcc0*/  @P2 IMAD.HI.U32 R10, R163, R10, RZ ;  /* 0x0000000aa30a2227 */ /* 0x001fca00078e00ff */
[----:B------:R-:W-:-:S07]  /*1dcd0*/  @P2 SHF.R.U32.HI R163, RZ, R11, R10 ;  /* 0x0000000bffa32219 */ /* 0x000fce000001160a */
.L_x_4944:
[----:B------:R-:W-:Y:S05]  /*1dce0*/  BSYNC B1 ;  /* 0x0000000000017941 */ /* 0x000fea0003800000 */
.L_x_4942:
[----:B------:R-:W-:-:S05]  /*1dcf0*/  IMAD R163, R163, R169, R159 ;  /* 0x000000a9a3a37224 */ /* 0x000fca00078e029f */
[----:B------:R-:W-:Y:S02]  /*1dd00*/  VIADDMNMX R166, R163, R169, R166, PT ;  /* 0x000000a9a3a67246 */ /* 0x000fe400038001a6 */
[----:B------:R-:W-:-:S07]  /*1dd10*/  VIMNMX R165, R165, R163, !PT ;  /* 0x000000a3a5a57248 */ /* 0x000fce0007fe0100 */
.L_x_4941:
[C---:B------:R-:W-:Y:S02]  /*1dd20*/  ISETP.GE.AND P2, PT, R164.reuse, 0x2, PT ;  /* 0x00000002a400780c */ /* 0x040fe40003f46270 */
        /* <DEDUP_REMOVED lines=11> */
[----:B------:R-:W-:Y:S02]  /*1dde0*/  ISETP.GT.AND P4, PT, R165, 0x9, !P5 ;  /* 0x00000009a500780c */ /* 0x000fe40006f84270 */
[----:B------:R-:W-:Y:S02]  /*1ddf0*/  ISETP.GE.AND P5, PT, R164, 0x11, PT ;  /* 0x00000011a400780c */ /* 0x000fe40003fa6270 */
[----:B------:R-:W-:-:S04]  /*1de00*/  ISETP.LT.OR P4, PT, R166, 0xa, P4 ;  /* 0x0000000aa600780c */ /* 0x000fc80002781670 */
        /* <DEDUP_REMOVED lines=116> */
[----:B------:R-:W-:Y:S01]  /*1e550*/  ISETP.GE.AND P6, PT, R164, 0x5a, PT ;  /* 0x0000005aa400780c */ /* 0x000fe20003fc6270 */
[----:B------:R-:W0:-:S12]  /*1e560*/  SHFL.IDX PT, R3, R161, 0x1, 0x1c1f ;  /* 0x003c1f00a1037f89 */ /* 0x000e1800000e0000 */
[----:B------:R-:W-:Y:S02]  /*1e570*/  @P6 LOP3.LUT R18, R18, 0x1, RZ, 0xfc, !PT ;  /* 0x0000000112126812 */ /* 0x000fe400078efcff */
[----:B------:R-:W-:-:S04]  /*1e580*/  ISETP.GT.AND P6, PT, R165, 0x59, !P6 ;  /* 0x00000059a500780c */ /* 0x000fc800077c4270 */
[----:B------:R-:W-:-:S04]  /*1e590*/  ISETP.LT.OR P6, PT, R166, 0x5a, P6 ;  /* 0x0000005aa600780c */ /* 0x000fc800037c1670 */
[----:B------:R-:W-:Y:S02]  /*1e5a0*/  FSEL R162, R162, -INF , !P6 ;  /* 0xff800000a2a27808 */ /* 0x000fe40007000000 */
[----:B------:R-:W-:Y:S01]  /*1e5b0*/  ISETP.GE.AND P6, PT, R170, 0x1, PT ;  /* 0x00000001aa00780c */ /* 0x000fe20003fc6270 */
[--C-:B0-----:R-:W-:Y:S02]  /*1e5c0*/  IMAD.IADD R168, R168, 0x1, R3.reuse ;  /* 0x00000001a8a87824 */ /* 0x101fe400078e0203 */
[----:B------:R-:W-:-:S10]  /*1e5d0*/  IMAD.IADD R167, R167, 0x1, R3 ;  /* 0x00000001a7a77824 */ /* 0x000fd400078e0203 */
        /* <DEDUP_REMOVED lines=14> */
.L_x_4947:
[----:B------:R-:W-:Y:S02]  /*1e6c0*/  ULDC UR4, c[0x0][0x9e4] ;  /* 0x0002790000047ab9 */ /* 0x000fe40000000800 */
[----:B------:R-:W-:-:S05]  /*1e6d0*/  IMAD.U32 R6, RZ, RZ, UR4 ;  /* 0x00000004ff067e24 */ /* 0x000fca000f8e00ff */
[----:B------:R-:W-:-:S13]  /*1e6e0*/  ISETP.NE.AND P6, PT, R6, 0x1, PT ;  /* 0x000000010600780c */ /* 0x000fda0003fc5270 */
[----:B------:R-:W0:Y:S02]  /*1e6f0*/  @P6 LDC.64 R10, c[0x0][0x9e8] ;  /* 0x00027a00ff0a6b82 */ /* 0x000e240000000a00 */
[----:B0-----:R-:W-:-:S05]  /*1e700*/  @P6 IMAD.HI.U32 R10, R3, R10, RZ ;  /* 0x0000000a030a6227 */ /* 0x001fca00078e00ff */
[----:B------:R-:W-:-:S07]  /*1e710*/  @P6 SHF.R.U32.HI R3, RZ, R11, R10 ;  /* 0x0000000bff036219 */ /* 0x000fce000001160a */
.L_x_4948:
[----:B------:R-:W-:Y:S05]  /*1e720*/  BSYNC B1 ;  /* 0x0000000000017941 */ /* 0x000fea0003800000 */
.L_x_4946:
[----:B------:R-:W-:-:S05]  /*1e730*/  IMAD R3, R3, R6, R159 ;  /* 0x0000000603037224 */ /* 0x000fca00078e029f */
[----:B------:R-:W-:Y:S02]  /*1e740*/  VIADDMNMX R168, R3, R6, R168, PT ;  /* 0x0000000603a87246 */ /* 0x000fe400038001a8 */
[----:B------:R-:W-:-:S07]  /*1e750*/  VIMNMX R167, R167, R3, !PT ;  /* 0x00000003a7a77248 */ /* 0x000fce0007fe0100 */
.L_x_4945:
[C---:B------:R-:W-:Y:S01]  /*1e760*/  ISETP.GT.AND P2, PT, R167.reuse, 0x1, !P2 ;  /* 0x00000001a700780c */ /* 0x040fe20005744270 */
[----:B------:R-:W-:Y:S01]  /*1e770*/  ULDC UR4, c[0x0][0x988] ;  /* 0x0002620000047ab9 */ /* 0x000fe20000000800 */
[----:B------:R-:W-:Y:S02]  /*1e780*/  ISETP.GT.AND P3, PT, R167, 0x8, !P3 ;  /* 0x00000008a700780c */ /* 0x000fe40005f64270 */
        /* <DEDUP_REMOVED lines=39> */
[----:B------:R-:W-:-:S02]  /*1ea00*/  LOP3.LUT P3, RZ, R18, 0x20, RZ, 0xc0, !PT ;  /* 0x0000002012ff7812 */ /* 0x000fc4000786c0ff */
        /* <DEDUP_REMOVED lines=8> */
[C---:B------:R-:W-:Y:S02]  /*1ea90*/  LOP3.LUT P2, RZ, R18.reuse, 0x4000, RZ, 0xc0, !PT ;  /* 0x0000400012ff7812 */ /* 0x040fe4000784c0ff */
[----:B------:R-:W-:Y:S02]  /*1eaa0*/  LOP3.LUT P6, RZ, R18, 0x10, RZ, 0xc0, !PT ;  /* 0x0000001012ff7812 */ /* 0x000fe400078cc0ff */
        /* <DEDUP_REMOVED lines=17> */
[----:B------:R-:W-:Y:S02]  /*1ebc0*/  FMNMX.FTZ R3, R160, R3, !PT ;  /* 0x00000003a0037209 */ /* 0x000fe40007810000 */
[----:B------:R-:W-:Y:S02]  /*1ebd0*/  FSEL R139, R139, -INF , !P2 ;  /* 0xff8000008b8b7808 */ /* 0x000fe40005000000 */
[----:B------:R-:W-:-:S02]  /*1ebe0*/  LOP3.LUT P2, RZ, R18, 0x800, RZ, 0xc0, !PT ;  /* 0x0000080012ff7812 */ /* 0x000fc4000784c0ff */
[----:B------:R-:W-:Y:S02]  /*1ebf0*/  FMNMX.FTZ R3, R162, R3, !PT ;  /* 0x00000003a2037209 */ /* 0x000fe40007810000 */
[C---:B------:R-:W-:Y:S02]  /*1ec00*/  ISETP.GT.AND P2, PT, R167.reuse, 0x31, !P2 ;  /* 0x00000031a700780c */ /* 0x040fe40005744270 */
[----:B------:R-:W-:Y:S01]  /*1ec10*/  ISETP.GT.AND P4, PT, R167, 0x51, !P4 ;  /* 0x00000051a700780c */ /* 0x000fe20006784270 */
[----:B------:R-:W0:Y:S01]  /*1ec20*/  SHFL.BFLY PT, R6, R3, 0x2, 0x1f ;  /* 0x0c401f0003067f89 */ /* 0x000e2200000e0000 */
[C---:B------:R-:W-:Y:S02]  /*1ec30*/  ISETP.LT.OR P2, PT, R168.reuse, 0x32, P2 ;  /* 0x00000032a800780c */ /* 0x040fe40001741670 */
[----:B------:R-:W-:Y:S02]  /*1ec40*/  ISETP.LT.OR P4, PT, R168, 0x52, P4 ;  /* 0x00000052a800780c */ /* 0x000fe40002781670 */
[----:B------:R-:W-:-:S02]  /*1ec50*/  FSEL R140, R140, -INF , !P2 ;  /* 0xff8000008c8c7808 */ /* 0x000fc40005000000 */
[----:B------:R-:W-:Y:S02]  /*1ec60*/  LOP3.LUT P2, RZ, R18, 0x400, RZ, 0xc0, !PT ;  /* 0x0000040012ff7812 */ /* 0x000fe4000784c0ff */
[C---:B------:R-:W-:Y:S02]  /*1ec70*/  ISETP.GT.AND P5, PT, R167.reuse, 0x58, !P5 ;  /* 0x00000058a700780c */ /* 0x040fe40006fa4270 */
[----:B------:R-:W-:Y:S02]  /*1ec80*/  ISETP.GT.AND P2, PT, R167, 0x38, !P2 ;  /* 0x00000038a700780c */ /* 0x000fe40005744270 */
[----:B------:R-:W-:Y:S02]  /*1ec90*/  FSEL R155, R155, -INF , !P4 ;  /* 0xff8000009b9b7808 */ /* 0x000fe40006000000 */
[C---:B------:R-:W-:Y:S02]  /*1eca0*/  ISETP.LT.OR P2, PT, R168.reuse, 0x39, P2 ;  /* 0x00000039a800780c */ /* 0x040fe40001741670 */
[----:B------:R-:W-:-:S02]  /*1ecb0*/  ISETP.LT.OR P5, PT, R168, 0x59, P5 ;  /* 0x00000059a800780c */ /* 0x000fc40002fa1670 */
[----:B------:R-:W-:Y:S02]  /*1ecc0*/  FSEL R142, R142, -INF , !P2 ;  /* 0xff8000008e8e7808 */ /* 0x000fe40005000000 */
[----:B------:R-:W-:Y:S02]  /*1ecd0*/  LOP3.LUT P2, RZ, R18, 0x200, RZ, 0xc0, !PT ;  /* 0x0000020012ff7812 */ /* 0x000fe4000784c0ff */
[----:B------:R-:W-:Y:S02]  /*1ece0*/  @!P1 IADD3 R9, R9, 0x30860, RZ ;  /* 0x0003086009099810 */ /* 0x000fe40007ffe0ff */
[----:B------:R-:W-:Y:S02]  /*1ecf0*/  ISETP.GT.AND P2, PT, R167, 0x39, !P2 ;  /* 0x00000039a700780c */ /* 0x000fe40005744270 */
[----:B0-----:R-:W-:Y:S02]  /*1ed00*/  FMNMX.FTZ R3, R3, R6, !PT ;  /* 0x0000000603037209 */ /* 0x001fe40007810000 */
[----:B------:R-:W-:-:S02]  /*1ed10*/  ISETP.LT.OR P2, PT, R168, 0x3a, P2 ;  /* 0x0000003aa800780c */ /* 0x000fc40001741670 */
[----:B------:R-:W-:Y:S01]  /*1ed20*/  @!P1 PRMT R9, RZ, 0x654, R9 ;  /* 0x00000654ff099816 */ /* 0x000fe20000000009 */
[----:B------:R-:W0:Y:S01]  /*1ed30*/  SHFL.BFLY PT, R6, R3, 0x1, 0x1f ;  /* 0x0c201f0003067f89 */ /* 0x000e2200000e0000 */
[----:B------:R-:W-:Y:S02]  /*1ed40*/  FSEL R143, R143, -INF , !P2 ;  /* 0xff8000008f8f7808 */ /* 0x000fe40005000000 */
[----:B------:R-:W-:Y:S01]  /*1ed50*/  LOP3.LUT P2, RZ, R18, 0x100, RZ, 0xc0, !PT ;  /* 0x0000010012ff7812 */ /* 0x000fe2000784c0ff */
[----:B------:R1:W-:Y:S03]  /*1ed60*/  @!P1 SYNCS.ARRIVE.TRANS64.RED.A1T0 RZ, [R9+URZ], RZ ;  /* 0x000000ff09ff99a7 */ /* 0x0003e6000810043f */
[----:B------:R-:W-:-:S04]  /*1ed70*/  ISETP.GT.AND P2, PT, R167, 0x40, !P2 ;  /* 0x00000040a700780c */ /* 0x000fc80005744270 */
[----:B------:R-:W-:-:S04]  /*1ed80*/  ISETP.LT.OR P2, PT, R168, 0x41, P2 ;  /* 0x00000041a800780c */ /* 0x000fc80001741670 */
[----:B------:R-:W-:Y:S02]  /*1ed90*/  FSEL R146, R146, -INF , !P2 ;  /* 0xff80000092927808 */ /* 0x000fe40005000000 */
[----:B------:R-:W-:-:S04]  /*1eda0*/  LOP3.LUT P2, RZ, R18, 0x80, RZ, 0xc0, !PT ;  /* 0x0000008012ff7812 */ /* 0x000fc8000784c0ff */
[----:B------:R-:W-:Y:S02]  /*1edb0*/  ISETP.GT.AND P2, PT, R167, 0x41, !P2 ;  /* 0x00000041a700780c */ /* 0x000fe40005744270 */
[----:B0-----:R-:W-:Y:S01]  /*1edc0*/  FMNMX.FTZ R3, R3, R6, !PT ;  /* 0x0000000603037209 */ /* 0x001fe20007810000 */
[----:B------:R-:W-:Y:S01]  /*1edd0*/  IMAD.U32 R6, RZ, RZ, UR4 ;  /* 0x00000004ff067e24 */ /* 0x000fe2000f8e00ff */
[----:B------:R-:W-:-:S03]  /*1ede0*/  ISETP.LT.OR P2, PT, R168, 0x42, P2 ;  /* 0x00000042a800780c */ /* 0x000fc60001741670 */
[----:B------:R-:W-:Y:S01]  /*1edf0*/  FMUL.FTZ R11, R3, R6 ;  /* 0x00000006030b7220 */ /* 0x000fe20000410000 */
        /* <DEDUP_REMOVED lines=19> */
[----:B------:R-:W-:Y:S02]  /*1ef30*/  FMNMX.FTZ R120, R12, R15, !PT ;  /* 0x0000000f0c787209 */ /* 0x000fe40007810000 */
[----:B------:R-:W-:Y:S02]  /*1ef40*/  FSEL R11, R11, RZ, P2 ;  /* 0x000000ff0b0b7208 */ /* 0x000fe40001000000 */
[----:B------:R-:W-:Y:S02]  /*1ef50*/  FMNMX.FTZ R120, R13, R120, !PT ;  /* 0x000000780d787209 */ /* 0x000fe40007810000 */
        /* <DEDUP_REMOVED lines=39> */
[----:B------:R-:W-:-:S02]  /*1f1d0*/  FFMA.FTZ R11, R162, R6, -R11 ;  /* 0x00000006a20b7223 */ /* 0x000fc4000001080b */
        /* <DEDUP_REMOVED lines=32> */
[-C--:B------:R-:W-:Y:S02]  /*1f3e0*/  FMUL.FTZ R141, R0, R6.reuse ;  /* 0x00000006008d7220 */ /* 0x080fe40000410000 */
        /* <DEDUP_REMOVED lines=10> */
[----:B------:R0:W1:Y:S01]  /*1f490*/  MUFU.EX2 R120, R14 ;  /* 0x0000000e00787308 */ /* 0x0000620000000800 */
        /* <DEDUP_REMOVED lines=8> */
[-CC-:B0-----:R-:W-:Y:S01]  /*1f520*/  FFMA.FTZ R14, R127, R6.reuse, -R141.reuse ;  /* 0x000000067f0e7223 */ /* 0x181fe2000001088d */
[-CC-:B------:R-:W-:Y:S01]  /*1f530*/  FFMA.FTZ R121, R131, R6.reuse, -R141.reuse ;  /* 0x0000000683797223 */ /* 0x180fe2000001088d */
[-CC-:B------:R-:W-:Y:S01]  /*1f540*/  FFMA.FTZ R183, R134, R6.reuse, -R141.reuse ;  /* 0x0000000686b77223 */ /* 0x180fe2000001088d */
[-CC-:B------:R-:W-:Y:S01]  /*1f550*/  FFMA.FTZ R15, R135, R6.reuse, -R141.reuse ;  /* 0x00000006870f7223 */ /* 0x180fe2000001088d */
[-CC-:B------:R-:W-:Y:S01]  /*1f560*/  FFMA.FTZ R177, R139, R6.reuse, -R141.reuse ;  /* 0x000000068bb17223 */ /* 0x180fe2000001088d */
[-CC-:B------:R-:W-:Y:S01]  /*1f570*/  FFMA.FTZ R140, R140, R6.reuse, -R141.reuse ;  /* 0x000000068c8c7223 */ /* 0x180fe2000001088d */
[-CC-:B------:R-:W-:Y:S01]  /*1f580*/  FFMA.FTZ R142, R142, R6.reuse, -R141.reuse ;  /* 0x000000068e8e7223 */ /* 0x180fe2000001088d */
[----:B------:R-:W0:Y:S01]  /*1f590*/  MUFU.EX2 R9, R9 ;  /* 0x0000000900097308 */ /* 0x000e220000000800 */
[----:B-1----:R-:W-:Y:S01]  /*1f5a0*/  FFMA.FTZ R5, R120, R5, R188 ;  /* 0x0000000578057223 */ /* 0x002fe200000100bc */
[-CC-:B------:R-:W-:Y:S01]  /*1f5b0*/  FFMA.FTZ R143, R143, R6.reuse, -R141.reuse ;  /* 0x000000068f8f7223 */ /* 0x180fe2000001088d */
[-CC-:B------:R-:W-:Y:S01]  /*1f5c0*/  FFMA.FTZ R146, R146, R6.reuse, -R141.reuse ;  /* 0x0000000692927223 */ /* 0x180fe2000001088d */
[-C--:B------:R-:W-:Y:S01]  /*1f5d0*/  FFMA.FTZ R147, R147, R6.reuse, -R141 ;  /* 0x0000000693937223 */ /* 0x080fe2000001088d */
[----:B------:R-:W-:Y:S01]  /*1f5e0*/  FADD.FTZ R5, R159, R5 ;  /* 0x000000059f057221 */ /* 0x000fe20000010000 */
[-CC-:B------:R-:W-:Y:S01]  /*1f5f0*/  FFMA.FTZ R150, R150, R6.reuse, -R141.reuse ;  /* 0x0000000696967223 */ /* 0x180fe2000001088d */
[----:B------:R-:W-:Y:S01]  /*1f600*/  FFMA.FTZ R151, R151, R6, -R141 ;  /* 0x0000000697977223 */ /* 0x000fe2000001088d */
[----:B------:R-:W1:Y:S01]  /*1f610*/  MUFU.EX2 R12, R12 ;  /* 0x0000000c000c7308 */ /* 0x000e620000000800 */
        /* <DEDUP_REMOVED lines=9> */
[----:B0-----:R-:W-:Y:S01]  /*1f6b0*/  FFMA.FTZ R4, R9, R4, R189 ;  /* 0x0000000409047223 */ /* 0x001fe200000100bd */
[----:B------:R-:W-:-:S02]  /*1f6c0*/  F2FP.F16.F32.PACK_AB R188, R159, R188 ;  /* 0x000000bc9fbc723e */ /* 0x000fc400000000ff */
[C---:B------:R-:W-:Y:S01]  /*1f6d0*/  FADD.FTZ R5, R21.reuse, R5 ;  /* 0x0000000515057221 */ /* 0x040fe20000010000 */
[----:B------:R-:W-:Y:S02]  /*1f6e0*/  F2FP.F16.F32.PACK_AB R184, R21, R184 ;  /* 0x000000b815b8723e */ /* 0x000fe400000000ff */
[----:B------:R-:W0:Y:S01]  /*1f6f0*/  MUFU.EX2 R10, R10 ;  /* 0x0000000a000a7308 */ /* 0x000e220000000800 */
[----:B-1----:R-:W-:Y:S01]  /*1f700*/  FADD.FTZ R4, R12, R4 ;  /* 0x000000040c047221 */ /* 0x002fe20000010000 */
[----:B------:R-:W-:Y:S01]  /*1f710*/  FADD.FTZ R5, R186, R5 ;  /* 0x00000005ba057221 */ /* 0x000fe20000010000 */
[----:B------:R-:W-:Y:S02]  /*1f720*/  F2FP.F16.F32.PACK_AB R186, R124, R186 ;  /* 0x000000ba7cba723e */ /* 0x000fe400000000ff */
[----:B------:R-:W-:Y:S01]  /*1f730*/  F2FP.F16.F32.PACK_AB R189, R12, R189 ;  /* 0x000000bd0cbd723e */ /* 0x000fe200000000ff */
[----:B------:R-:W-:Y:S02]  /*1f740*/  FADD.FTZ R5, R124, R5 ;  /* 0x000000057c057221 */ /* 0x000fe40000010000 */
[----:B------:R-:W1:Y:S01]  /*1f750*/  MUFU.EX2 R185, R185 ;  /* 0x000000b900b97308 */ /* 0x000e620000000800 */
[----:B--2---:R-:W-:Y:S01]  /*1f760*/  FADD.FTZ R4, R191, R4 ;  /* 0x00000004bf047221 */ /* 0x004fe20000010000 */
[----:B------:R-:W-:Y:S01]  /*1f770*/  FADD.FTZ R5, R180, R5 ;  /* 0x00000005b4057221 */ /* 0x000fe20000010000 */
[----:B------:R-:W-:-:S03]  /*1f780*/  F2FP.F16.F32.PACK_AB R180, R125, R180 ;  /* 0x000000b47db4723e */ /* 0x000fc600000000ff */
[----:B------:R-:W-:Y:S02]  /*1f790*/  FADD.FTZ R5, R125, R5 ;  /* 0x000000057d057221 */ /* 0x000fe40000010000 */
[----:B------:R-:W2:Y:S01]  /*1f7a0*/  MUFU.EX2 R13, R13 ;  /* 0x0000000d000d7308 */ /* 0x000ea20000000800 */
[----:B0-----:R-:W-:Y:S01]  /*1f7b0*/  FADD.FTZ R4, R10, R4 ;  /* 0x000000040a047221 */ /* 0x001fe20000010000 */
[----:B------:R-:W-:Y:S01]  /*1f7c0*/  FADD.FTZ R5, R182, R5 ;  /* 0x00000005b6057221 */ /* 0x000fe20000010000 */
[----:B------:R-:W-:Y:S01]  /*1f7d0*/  F2FP.F16.F32.PACK_AB R191, R10, R191 ;  /* 0x000000bf0abf723e */ /* 0x000fe200000000ff */
[----:B------:R-:W-:Y:S01]  /*1f7e0*/  IMAD.MOV.U32 R10, RZ, RZ, R17 ;  /* 0x000000ffff0a7224 */ /* 0x000fe200078e0011 */
        /* <DEDUP_REMOVED lines=8> */
[C---:B--2---:R-:W-:Y:S01]  /*1f870*/  FADD.FTZ R4, R13.reuse, R4 ;  /* 0x000000040d047221 */ /* 0x044fe20000010000 */
[----:B------:R-:W-:Y:S01]  /*1f880*/  FADD.FTZ R5, R178, R5 ;  /* 0x00000005b2057221 */ /* 0x000fe20000010000 */
[C---:B------:R-:W-:Y:S02]  /*1f890*/  F2FP.F16.F32.PACK_AB R178, R132.reuse, R178 ;  /* 0x000000b284b2723e */ /* 0x040fe400000000ff */
[----:B------:R-:W-:Y:S01]  /*1f8a0*/  F2FP.F16.F32.PACK_AB R185, R13, R185 ;  /* 0x000000b90db9723e */ /* 0x000fe200000000ff */
        /* <DEDUP_REMOVED lines=9> */
[----:B------:R-:W-:Y:S01]  /*1f940*/  F2FP.F16.F32.PACK_AB R187, R14, R187 ;  /* 0x000000bb0ebb723e */ /* 0x000fe200000000ff */
[----:B------:R-:W-:-:S04]  /*1f950*/  IMAD.MOV.U32 R14, RZ, RZ, R3 ;  /* 0x000000ffff0e7224 */ /* 0x000fc800078e0003 */
        /* <DEDUP_REMOVED lines=48> */
[----:B------:R-:W-:-:S03]  /*1fc60*/  F2FP.F16.F32.PACK_AB R169, R155, R154 ;  /* 0x0000009a9ba9723e */ /* 0x000fc600000000ff */
[----:B0-----:R-:W-:Y:S01]  /*1fc70*/  FADD.FTZ R4, R136, R11 ;  /* 0x0000000b88047221 */ /* 0x001fe20000010000 */
[----:B------:R-:W-:-:S03]  /*1fc80*/  IMAD.MOV.U32 R11, RZ, RZ, R19 ;  /* 0x000000ffff0b7224 */ /* 0x000fc600078e0013 */
[C---:B-1----:R-:W-:Y:S01]  /*1fc90*/  FADD.FTZ R4, R141.reuse, R4 ;  /* 0x000000048d047221 */ /* 0x042fe20000010000 */
[----:B------:R-:W-:Y:S01]  /*1fca0*/  F2FP.F16.F32.PACK_AB R171, R141, R136 ;  /* 0x000000888dab723e */ /* 0x000fe200000000ff */
[----:B------:R-:W-:Y:S06]  /*1fcb0*/  @P2 BRA `(.L_x_4949) ;  /* 0xffffffc4006c2947 */ /* 0x000fec000383ffff */
.L_x_4930:
[----:B------:R-:W-:Y:S05]  /*1fcc0*/  BSYNC B0 ;  /* 0x0000000000007941 */ /* 0x000fea0003800000 */
.L_x_4929:
        /* <DEDUP_REMOVED lines=99> */
.L_x_4950:
[----:B------:R-:W-:Y:S01]  /*20300*/  IMAD R7, R17, 0x8, R2 ;  /* 0x0000000811077824 */ /* 0x000fe200078e0202 */
[----:B------:R-:W-:-:S04]  /*20310*/  SHF.L.U32 R8, R19, 0x1f, RZ ;  /* 0x0000001f13087819 */ /* 0x000fc800000006ff */
[----:B------:R0:W1:Y:S01]  /*20320*/  SYNCS.PHASECHK.TRANS64.TRYWAIT P2, [R7+URZ+0x30850], R8 ;  /* 0x03085008070075a7 */ /* 0x000062000804017f */
[----:B------:R-:W-:Y:S05]  /*20330*/  @!P0 BRA `(.L_x_4951) ;  /* 0x0000000000048947 */ /* 0x000fea0003800000 */
[----:B------:R-:W-:Y:S01]  /*20340*/  BPT.TRAP 0x1 ;  /* 0x000000040000795c */ /* 0x000fe20000300000 */
.L_x_4951:
        /* <DEDUP_REMOVED lines=9> */
.L_x_4953:
[----:B------:R-:W-:Y:S05]  /*203e0*/  BSYNC B0 ;  /* 0x0000000000007941 */ /* 0x000fea0003800000 */
.L_x_4952:
[----:B------:R-:W-:Y:S01]  /*203f0*/  IMAD.MOV.U32 R9, RZ, RZ, 0x40000040 ;  /* 0x40000040ff097424 */ /* 0x000fe200078e00ff */
[----:B01----:R-:W-:Y:S01]  /*20400*/  MOV R8, R2 ;  /* 0x0000000200087202 */ /* 0x003fe20000000f00 */
[----:B------:R-:W-:Y:S01]  /*20410*/  WARPGROUP.ARRIVE ;  /* 0x00000000000079c5 */ /* 0x000fe20000000000 */
[----:B------:R-:W-:Y:S02]  /*20420*/  VIADD R17, R17, 0x1 ;  /* 0x0000000111117836 */ /* 0x000fe40000000000 */
[----:B------:R-:W-:Y:S01]  /*20430*/  R2UR UR6, R8 ;  /* 0x00000000080672ca */ /* 0x000fe200000e0000 */
[----:B------:R-:W-:Y:S01]  /*20440*/  VIADD R8, R2, 0x80 ;  /* 0x0000008002087836 */ /* 0x000fe20000000000 */
[----:B------:R-:W-:Y:S01]  /*20450*/  R2UR UR7, R9 ;  /* 0x00000000090772ca */ /* 0x000fe200000e0000 */
[----:B------:R-:W-:Y:S01]  /*20460*/  IMAD.MOV.U32 R9, RZ, RZ, 0x40000040 ;  /* 0x40000040ff097424 */ /* 0x000fe200078e00ff */
[----:B------:R-:W-:Y:S01]  /*20470*/  ISETP.NE.AND P2, PT, R17, 0x2, PT ;  /* 0x000000021100780c */ /* 0x000fe20003f45270 */
[----:B------:R-:W-:-:S02]  /*20480*/  IMAD.MOV.U32 R12, RZ, RZ, RZ ;  /* 0x000000ffff0c7224 */ /* 0x000fc400078e00ff */
[----:B------:R-:W-:Y:S01]  /*20490*/  VIADD R217, R217, 0x1 ;  /* 0x00000001d9d97836 */ /* 0x000fe20000000000 */
[----:B------:R-:W-:-:S07]  /*204a0*/  SEL R17, R17, RZ, P2 ;  /* 0x000000ff11117207 */ /* 0x000fce0001000000 */
        /* <DEDUP_REMOVED lines=26> */
[----:B------:R-:W0:Y:S02]  /*20650*/  SHFL.BFLY PT, R2, R5, 0x2, 0x1f ;  /* 0x0c401f0005027f89 */ /* 0x000e2400000e0000 */
[----:B0-----:R-:W-:Y:S01]  /*20660*/  FADD.FTZ R2, R2, R5 ;  /* 0x0000000502027221 */ /* 0x001fe20000010000 */
[----:B------:R-:W-:Y:S01]  /*20670*/  IMAD.MOV.U32 R5, RZ, RZ, -0x800000 ;  /* 0xff800000ff057424 */ /* 0x000fe200078e00ff */
[----:B------:R-:W-:Y:S02]  /*20680*/  WARPGROUP.DEPBAR.LE gsb0, 0x0 ;  /* 0x00008000000079c5 */ /* 0x000fe40000010000 */
[----:B------:R-:W-:-:S09]  /*20690*/  WARPGROUP.ARRIVE ;  /* 0x00000000000079c5 */ /* 0x000fd20000000000 */
[----:B------:R-:W-:Y:S01]  /*206a0*/  HGMMA.64x192x16.F32 R24, R172, gdesc[UR4].tnspB, R24, gsb0 ;  /* 0x42e00004ac187df0 */ /* 0x000fe20008000818 */
[----:B------:R-:W-:Y:S02]  /*206b0*/  R2UR UR6, R8 ;  /* 0x00000000080672ca */ /* 0x000fe400000e0000 */
[----:B------:R-:W-:Y:S02]  /*206c0*/  R2UR UR7, R9 ;  /* 0x00000000090772ca */ /* 0x000fe400000e0000 */
[----:B------:R-:W0:Y:S02]  /*206d0*/  SHFL.BFLY PT, R9, R4, 0x2, 0x1f ;  /* 0x0c401f0004097f89 */ /* 0x000e2400000e0000 */
[----:B0-----:R-:W-:Y:S01]  /*206e0*/  FADD.FTZ R8, R9, R4 ;  /* 0x0000000409087221 */ /* 0x001fe20000010000 */
[----:B------:R-:W-:Y:S01]  /*206f0*/  IMAD.MOV.U32 R4, RZ, RZ, -0x800000 ;  /* 0xff800000ff047424 */ /* 0x000fe200078e00ff */
[----:B------:R-:W0:Y:S04]  /*20700*/  SHFL.BFLY PT, R9, R2, 0x1, 0x1f ;  /* 0x0c201f0002097f89 */ /* 0x000e2800000e0000 */
[----:B------:R-:W1:Y:S01]  /*20710*/  SHFL.BFLY PT, R11, R8, 0x1, 0x1f ;  /* 0x0c201f00080b7f89 */ /* 0x000e6200000e0000 */
[----:B0-----:R-:W-:Y:S01]  /*20720*/  FADD.FTZ R13, R2, R9 ;  /* 0x00000009020d7221 */ /* 0x001fe20000010000 */
[----:B------:R-:W-:Y:S01]  /*20730*/  SEL R2, RZ, 0x1, P2 ;  /* 0x00000001ff027807 */ /* 0x000fe20001000000 */
[----:B-1----:R-:W-:-:S03]  /*20740*/  FADD.FTZ R14, R8, R11 ;  /* 0x0000000b080e7221 */ /* 0x002fc60000010000 */
[----:B------:R-:W-:Y:S01]  /*20750*/  FSETP.NE.FTZ.AND P0, PT, R13, RZ, PT ;  /* 0x000000ff0d00720b */ /* 0x000fe20003f15000 */
[----:B------:R-:W-:Y:S01]  /*20760*/  @!P1 VIADD R11, R7, 0x30860 ;  /* 0x00030860070b9836 */ /* 0x000fe20000000000 */
[----:B------:R-:W-:Y:S02]  /*20770*/  LOP3.LUT R19, R19, R2, RZ, 0x3c, !PT ;  /* 0x0000000213137212 */ /* 0x000fe400078e3cff */
[----:B------:R-:W-:Y:S02]  /*20780*/  FSETP.NE.FTZ.AND P3, PT, R14, RZ, PT ;  /* 0x000000ff0e00720b */ /* 0x000fe40003f75000 */
[----:B------:R-:W-:Y:S02]  /*20790*/  MOV R2, RZ ;  /* 0x000000ff00027202 */ /* 0x000fe40000000f00 */
[----:B------:R-:W-:-:S05]  /*207a0*/  @!P1 PRMT R11, RZ, 0x654, R11 ;  /* 0x00000654ff0b9816 */ /* 0x000fca000000000b */
        /* <DEDUP_REMOVED lines=112> */
.L_x_4814:
        /* <DEDUP_REMOVED lines=13> */
[----:B------:R-:W-:Y:S02]  /*20f80*/  MOV R136, R2 ;  /* 0x0000000200887202 */ /* 0x000fe40000000f00 */
[----:B---3--:R-:W-:Y:S01]  /*20f90*/  MOV R137, R3 ;  /* 0x0000000300897202 */ /* 0x008fe20000000f00 */
[----:B------:R-:W-:Y:S02]  /*20fa0*/  BAR.SYNC.DEFER_BLOCKING 0x1, 0x100 ;  /* 0x0044000000007b1d */ /* 0x000fe40000010000 */
[----:B--2---:R-:W-:-:S03]  /*20fb0*/  IMAD.WIDE R12, R0, 0x2, R136 ;  /* 0x00000002000c7825 */ /* 0x004fc600078e0288 */
[C---:B------:R-:W-:Y:S02]  /*20fc0*/  IADD3 R84, P1, R12.reuse, 0x40, RZ ;  /* 0x000000400c547810 */ /* 0x040fe40007f3e0ff */
[----:B------:R-:W-:Y:S02]  /*20fd0*/  IADD3 R74, P2, R12, 0x20, RZ ;  /* 0x000000200c4a7810 */ /* 0x000fe40007f5e0ff */
[----:B------:R-:W-:Y:S01]  /*20fe0*/  LOP3.LUT R143, R84, 0x380, RZ, 0xc0, !PT ;  /* 0x00000380548f7812 */ /* 0x000fe200078ec0ff */
[--C-:B------:R-:W-:Y:S01]  /*20ff0*/  IMAD.X R85, RZ, RZ, R13.reuse, P1 ;  /* 0x000000ffff557224 */ /* 0x100fe200008e060d */
[----:B------:R-:W-:Y:S01]  /*21000*/  LOP3.LUT R141, R74, 0x380, RZ, 0xc0, !PT ;  /* 0x000003804a8d7812 */ /* 0x000fe200078ec0ff */
[----:B------:R-:W-:Y:S01]  /*21010*/  IMAD.X R75, RZ, RZ, R13, P2 ;  /* 0x000000ffff4b7224 */ /* 0x000fe200010e060d */
[----:B------:R-:W-:Y:S02]  /*21020*/  SHF.R.U64 R143, R143, 0x3, RZ ;  /* 0x000000038f8f7819 */ /* 0x000fe400000012ff */
[----:B------:R-:W-:-:S02]  /*21030*/  IADD3 R72, P4, R12, 0x4040, RZ ;  /* 0x000040400c487810 */ /* 0x000fc40007f9e0ff */
[C---:B------:R-:W-:Y:S02]  /*21040*/  IADD3 R86, P6, R12.reuse, 0x60, RZ ;  /* 0x000000600c567810 */ /* 0x040fe40007fde0ff */
[----:B------:R-:W-:Y:S01]  /*21050*/  SHF.R.U64 R141, R141, 0x3, RZ ;  /* 0x000000038d8d7819 */ /* 0x000fe200000012ff */
[--C-:B------:R-:W-:Y:S01]  /*21060*/  IMAD.X R93, RZ, RZ, R13.reuse, P4 ;  /* 0x000000ffff5d7224 */ /* 0x100fe200020e060d */
[C---:B------:R-:W-:Y:S01]  /*21070*/  IADD3 R14, P0, R12.reuse, 0x4020, RZ ;  /* 0x000040200c0e7810 */ /* 0x040fe20007f1e0ff */
[----:B------:R-:W-:Y:S01]  /*21080*/  IMAD.X R87, RZ, RZ, R13, P6 ;  /* 0x000000ffff577224 */ /* 0x000fe200030e060d */
[----:B------:R-:W-:Y:S02]  /*21090*/  LOP3.LUT R84, R143, R84, RZ, 0x3c, !PT ;  /* 0x000000548f547212 */ /* 0x000fe400078e3cff */
[----:B------:R-:W-:Y:S02]  /*210a0*/  IADD3 R88, P5, R12, 0x4000, RZ ;  /* 0x000040000c587810 */ /* 0x000fe40007fbe0ff */
[----:B------:R-:W-:-:S02]  /*210b0*/  LOP3.LUT R143, R72, 0x380, RZ, 0xc0, !PT ;  /* 0x00000380488f7812 */ /* 0x000fc400078ec0ff */
[----:B------:R-:W-:Y:S01]  /*210c0*/  LOP3.LUT R145, R86, 0x380, RZ, 0xc0, !PT ;  /* 0x0000038056917812 */ /* 0x000fe200078ec0ff */
[----:B------:R-:W-:Y:S01]  /*210d0*/  IMAD.X R89, RZ, RZ, R13, P5 ;  /* 0x000000ffff597224 */ /* 0x000fe200028e060d */
[----:B------:R-:W-:Y:S02]  /*210e0*/  LOP3.LUT R74, R141, R74, RZ, 0x3c, !PT ;  /* 0x0000004a8d4a7212 */ /* 0x000fe400078e3cff */
[----:B------:R-:W-:Y:S02]  /*210f0*/  LOP3.LUT R141, R14, 0x380, RZ, 0xc0, !PT ;  /* 0x000003800e8d7812 */ /* 0x000fe400078ec0ff */
[----:B------:R-:W-:Y:S02]  /*21100*/  SHF.R.U64 R143, R143, 0x3, RZ ;  /* 0x000000038f8f7819 */ /* 0x000fe400000012ff */
[----:B------:R-:W-:Y:S02]  /*21110*/  IADD3 R3, P6, R12, 0x8040, RZ ;  /* 0x000080400c037810 */ /* 0x000fe40007fde0ff */
[----:B------:R-:W-:-:S02]  /*21120*/  SHF.R.U64 R145, R145, 0x3, RZ ;  /* 0x0000000391917819 */ /* 0x000fc400000012ff */
[C---:B------:R-:W-:Y:S01]  /*21130*/  LOP3.LUT R73, R12.reuse, 0x380, RZ, 0xc0, !PT ;  /* 0x000003800c497812 */ /* 0x040fe200078ec0ff */
[--C-:B------:R-:W-:Y:S01]  /*21140*/  IMAD.X R139, RZ, RZ, R13.reuse, P6 ;  /* 0x000000ffff8b7224 */ /* 0x100fe200030e060d */
[C---:B------:R-:W-:Y:S02]  /*21150*/  IADD3 R94, P3, R12.reuse, 0x4060, RZ ;  /* 0x000040600c5e7810 */ /* 0x040fe40007f7e0ff */
[C---:B------:R-:W-:Y:S02]  /*21160*/  IADD3 R15, P2, R12.reuse, 0x8000, RZ ;  /* 0x000080000c0f7810 */ /* 0x040fe40007f5e0ff */
[----:B-1----:R-:W-:Y:S01]  /*21170*/  IADD3 R56, P5, R12, 0x8060, RZ ;  /* 0x000080600c387810 */ /* 0x002fe20007fbe0ff */
[--C-:B------:R-:W-:Y:S01]  /*21180*/  IMAD.X R95, RZ, RZ, R13.reuse, P3 ;  /* 0x000000ffff5f7224 */ /* 0x100fe200018e060d */
[----:B------:R-:W-:Y:S01]  /*21190*/  LOP3.LUT R90, R88, 0x380, RZ, 0xc0, !PT ;  /* 0x00000380585a7812 */ /* 0x000fe200078ec0ff */
[----:B------:R-:W-:Y:S01]  /*211a0*/  IMAD.X R97, RZ, RZ, R13, P2 ;  /* 0x000000ffff617224 */ /* 0x000fe200010e060d */
[----:B------:R-:W-:-:S02]  /*211b0*/  SHF.R.U64 R141, R141, 0x3, RZ ;  /* 0x000000038d8d7819 */ /* 0x000fc400000012ff */
[----:B------:R-:W-:Y:S02]  /*211c0*/  IADD3 R0, P1, R12, 0x8020, RZ ;  /* 0x000080200c007810 */ /* 0x000fe40007f3e0ff */
[----:B------:R-:W-:Y:S02]  /*211d0*/  LOP3.LUT R92, R143, R72, RZ, 0x3c, !PT ;  /* 0x000000488f5c7212 */ /* 0x000fe400078e3cff */
[----:B------:R-:W-:Y:S01]  /*211e0*/  LOP3.LUT R86, R145, R86, RZ, 0x3c, !PT ;  /* 0x0000005691567212 */ /* 0x000fe200078e3cff */
[----:B------:R-:W-:Y:S01]  /*211f0*/  IMAD.X R99, RZ, RZ, R13, P1 ;  /* 0x000000ffff637224 */ /* 0x000fe200008e060d */
[----:B------:R-:W-:Y:S02]  /*21200*/  LOP3.LUT R72, R3, 0x380, RZ, 0xc0, !PT ;  /* 0x0000038003487812 */ /* 0x000fe400078ec0ff */
[----:B------:R-:W-:Y:S02]  /*21210*/  SHF.R.U64 R73, R73, 0x3, RZ ;  /* 0x0000000349497819 */ /* 0x000fe400000012ff */
[----:B-----5:R-:W-:-:S02]  /*21220*/  SHF.R.U64 R147, R90, 0x3, RZ ;  /* 0x000000035a937819 */ /* 0x020fc400000012ff */
[----:B------:R-:W-:Y:S02]  /*21230*/  LOP3.LUT R145, R94, 0x380, RZ, 0xc0, !PT ;  /* 0x000003805e917812 */ /* 0x000fe400078ec0ff */
[----:B------:R-:W-:Y:S02]  /*21240*/  LOP3.LUT R96, R15, 0x380, RZ, 0xc0, !PT ;  /* 0x000003800f607812 */ /* 0x000fe400078ec0ff */
[----:B------:R-:W-:Y:S02]  /*21250*/  LOP3.LUT R143, R56, 0x380, RZ, 0xc0, !PT ;  /* 0x00000380388f7812 */ /* 0x000fe400078ec0ff */
[----:B------:R-:W-:Y:S02]  /*21260*/  LOP3.LUT R90, R141, R14, RZ, 0x3c, !PT ;  /* 0x0000000e8d5a7212 */ /* 0x000fe400078e3cff */
[----:B------:R-:W-:Y:S02]  /*21270*/  LOP3.LUT R141, R0, 0x380, RZ, 0xc0, !PT ;  /* 0x00000380008d7812 */ /* 0x000fe400078ec0ff */
[----:B------:R-:W-:-:S02]  /*21280*/  SHF.R.U64 R72, R72, 0x3, RZ ;  /* 0x0000000348487819 */ /* 0x000fc400000012ff */
[----:B------:R-:W-:Y:S01]  /*21290*/  LOP3.LUT R12, R73, R12, RZ, 0x3c, !PT ;  /* 0x0000000c490c7212 */ /* 0x000fe200078e3cff */
[----:B------:R-:W-:Y:S01]  /*212a0*/  IMAD.X R73, RZ, RZ, R13, P5 ;  /* 0x000000ffff497224 */ /* 0x000fe200028e060d */
[----:B------:R-:W-:Y:S02]  /*212b0*/  SHF.R.U64 R145, R145, 0x3, RZ ;  /* 0x0000000391917819 */ /* 0x000fe400000012ff */
[----:B------:R-:W-:Y:S02]  /*212c0*/  SHF.R.U64 R96, R96, 0x3, RZ ;  /* 0x0000000360607819 */ /* 0x000fe400000012ff */
[----:B------:R-:W-:Y:S02]  /*212d0*/  SHF.R.U64 R143, R143, 0x3, RZ ;  /* 0x000000038f8f7819 */ /* 0x000fe400000012ff */
[----:B------:R-:W-:Y:S02]  /*212e0*/  SHF.R.U64 R141, R141, 0x3, RZ ;  /* 0x000000038d8d7819 */ /* 0x000fe400000012ff */
[----:B------:R-:W-:-:S02]  /*212f0*/  IADD3.X R91, RZ, R13, RZ, P0, !PT ;  /* 0x0000000dff5b7210 */ /* 0x000fc400007fe4ff */
[----:B------:R-:W-:Y:S02]  /*21300*/  LOP3.LUT R88, R147, R88, RZ, 0x3c, !PT ;  /* 0x0000005893587212 */ /* 0x000fe400078e3cff */
[----:B------:R-:W-:Y:S02]  /*21310*/  LOP3.LUT R138, R72, R3, RZ, 0x3c, !PT ;  /* 0x00000003488a7212 */ /* 0x000fe400078e3cff */
[----:B------:R-:W-:Y:S02]  /*21320*/  LOP3.LUT R94, R145, R94, RZ, 0x3c, !PT ;  /* 0x0000005e915e7212 */ /* 0x000fe400078e3cff */
[----:B------:R-:W-:Y:S02]  /*21330*/  LOP3.LUT R96, R96, R15, RZ, 0x3c, !PT ;  /* 0x0000000f60607212 */ /* 0x000fe400078e3cff */
[----:B------:R-:W-:Y:S02]  /*21340*/  MOV R144, R12 ;  /* 0x0000000c00907202 */ /* 0x000fe40000000f00 */
[----:B------:R-:W-:-:S02]  /*21350*/  LOP3.LUT R72, R143, R56, RZ, 0x3c, !PT ;  /* 0x000000388f487212 */ /* 0x000fc400078e3cff */
[----:B------:R-:W-:Y:S02]  /*21360*/  F2FP.F16.F32.PACK_AB R12, R25, R24 ;  /* 0x00000018190c723e */ /* 0x000fe400000000ff */
[----:B------:R-:W-:Y:S02]  /*21370*/  F2FP.F16.F32.PACK_AB R13, R27, R26 ;  /* 0x0000001a1b0d723e */ /* 0x000fe400000000ff */
[----:B------:R-:W-:Y:S02]  /*21380*/  F2FP.F16.F32.PACK_AB R14, R29, R28 ;  /* 0x0000001c1d0e723e */ /* 0x000fe400000000ff */
[----:B------:R-:W-:Y:S02]  /*21390*/  F2FP.F16.F32.PACK_AB R15, R31, R30 ;  /* 0x0000001e1f0f723e */ /* 0x000fe400000000ff */
[----:B------:R-:W-:Y:S02]  /*213a0*/  MOV R146, R84 ;  /* 0x0000005400927202 */ /* 0x000fe40000000f00 */
[----:B------:R-:W-:Y:S01]  /*213b0*/  MOV R143, R86 ;  /* 0x00000056008f7202 */ /* 0x000fe20000000f00 */
[----:B------:R1:W-:Y:S01]  /*213c0*/  STSM.16.M88.4 [R144], R12 ;  /* 0x0000000c90007844 */ /* 0x0003e20000000200 */
[----:B------:R-:W-:-:S02]  /*213d0*/  LOP3.LUT R98, R141, R0, RZ, 0x3c, !PT ;  /* 0x000000008d627212 */ /* 0x000fc400078e3cff */
[----:B------:R-:W-:Y:S02]  /*213e0*/  MOV R75, R74 ;  /* 0x0000004a004b7202 */ /* 0x000fe40000000f00 */
[----:B------:R-:W-:Y:S02]  /*213f0*/  F2FP.F16.F32.PACK_AB R84, R33, R32 ;  /* 0x000000202154723e */ /* 0x000fe400000000ff */
[----:B------:R-:W-:Y:S02]  /*21400*/  F2FP.F16.F32.PACK_AB R85, R35, R34 ;  /* 0x000000222355723e */ /* 0x000fe400000000ff */
[----:B------:R-:W-:Y:S02]  /*21410*/  F2FP.F16.F32.PACK_AB R86, R37, R36 ;  /* 0x000000242556723e */ /* 0x000fe400000000ff */
[----:B------:R-:W-:Y:S02]  /*21420*/  F2FP.F16.F32.PACK_AB R87, R39, R38 ;  /* 0x000000262757723e */ /* 0x000fe400000000ff */
[----:B------:R-:W-:-:S02]  /*21430*/  MOV R0, R88 ;  /* 0x0000005800007202 */ /* 0x000fc40000000f00 */
[----:B------:R-:W-:Y:S01]  /*21440*/  MOV R140, R90 ;  /* 0x0000005a008c7202 */ /* 0x000fe20000000f00 */
[----:B------:R2:W-:Y:S01]  /*21450*/  STSM.16.M88.4 [R75], R84 ;  /* 0x000000544b007844 */ /* 0x0005e20000000200 */
[----:B------:R-:W-:Y:S01]  /*21460*/  MOV R141, R92 ;  /* 0x0000005c008d7202 */ /* 0x000fe20000000f00 */
[----:B-1----:R-:W1:Y:S01]  /*21470*/  LDC.64 R144, c[0x0][0xc00] ;  /* 0x00030000ff907b82 */ /* 0x002e620000000a00 */
[----:B------:R-:W-:Y:S02]  /*21480*/  MOV R142, R94 ;  /* 0x0000005e008e7202 */ /* 0x000fe40000000f00 */
[----:B------:R-:W-:Y:S02]  /*21490*/  F2FP.F16.F32.PACK_AB R88, R41, R40 ;  /* 0x000000282958723e */ /* 0x000fe400000000ff */
        /* <DEDUP_REMOVED lines=8> */
[----:B------:R-:W-:-:S02]  /*21520*/  MOV R56, R72 ;  /* 0x0000004800387202 */ /* 0x000fc40000000f00 */
[----:B------:R-:W-:Y:S01]  /*21530*/  F2FP.F16.F32.PACK_AB R12, R7, R6 ;  /* 0x00000006070c723e */ /* 0x000fe200000000ff */
[----:B------:R-:W-:Y:S01]  /*21540*/  STSM.16.M88.4 [R143], R92 ;  /* 0x0000005c8f007844 */ /* 0x000fe20000000200 */
[----:B------:R-:W-:Y:S02]  /*21550*/  F2FP.F16.F32.PACK_AB R13, R125, R124 ;  /* 0x0000007c7d0d723e */ /* 0x000fe400000000ff */
[----:B------:R-:W-:Y:S02]  /*21560*/  F2FP.F16.F32.PACK_AB R14, R61, R60 ;  /* 0x0000003c3d0e723e */ /* 0x000fe400000000ff */
[----:B------:R-:W-:Y:S02]  /*21570*/  F2FP.F16.F32.PACK_AB R15, R63, R62 ;  /* 0x0000003e3f0f723e */ /* 0x000fe400000000ff */
[----:B------:R-:W-:Y:S02]  /*21580*/  F2FP.F16.F32.PACK_AB R72, R65, R64 ;  /* 0x000000404148723e */ /* 0x000fe400000000ff */
[----:B------:R-:W-:Y:S01]  /*21590*/  F2FP.F16.F32.PACK_AB R73, R67, R66 ;  /* 0x000000424349723e */ /* 0x000fe200000000ff */
[----:B------:R4:W-:Y:S01]  /*215a0*/  STSM.16.M88.4 [R0], R12 ;  /* 0x0000000c00007844 */ /* 0x0009e20000000200 */
[----:B------:R-:W-:-:S02]  /*215b0*/  F2FP.F16.F32.PACK_AB R74, R69, R68 ;  /* 0x00000044454a723e */ /* 0x000fc400000000ff */
[----:B--2---:R-:W-:Y:S02]  /*215c0*/  F2FP.F16.F32.PACK_AB R75, R71, R70 ;  /* 0x00000046474b723e */ /* 0x004fe400000000ff */
[----:B------:R-:W-:Y:S02]  /*215d0*/  F2FP.F16.F32.PACK_AB R84, R9, R8 ;  /* 0x000000080954723e */ /* 0x000fe400000000ff */
[----:B------:R-:W-:Y:S01]  /*215e0*/  F2FP.F16.F32.PACK_AB R85, R127, R126 ;  /* 0x0000007e7f55723e */ /* 0x000fe200000000ff */
[----:B------:R-:W-:Y:S01]  /*215f0*/  STSM.16.M88.4 [R140], R72 ;  /* 0x000000488c007844 */ /* 0x000fe20000000200 */
[----:B------:R-:W-:Y:S02]  /*21600*/  F2FP.F16.F32.PACK_AB R86, R77, R76 ;  /* 0x0000004c4d56723e */ /* 0x000fe400000000ff */
[----:B------:R-:W-:Y:S02]  /*21610*/  F2FP.F16.F32.PACK_AB R87, R79, R78 ;  /* 0x0000004e4f57723e */ /* 0x000fe400000000ff */
[----:B---3--:R-:W-:-:S02]  /*21620*/  F2FP.F16.F32.PACK_AB R88, R81, R80 ;  /* 0x000000505158723e */ /* 0x008fc400000000ff */
[----:B------:R-:W-:Y:S01]  /*21630*/  F2FP.F16.F32.PACK_AB R89, R83, R82 ;  /* 0x000000525359723e */ /* 0x000fe200000000ff */
[----:B------:R1:W-:Y:S01]  /*21640*/  STSM.16.M88.4 [R141], R84 ;  /* 0x000000548d007844 */ /* 0x0003e20000000200 */
[----:B------:R-:W-:Y:S01]  /*21650*/  F2FP.F16.F32.PACK_AB R90, R11, R10 ;  /* 0x0000000a0b5a723e */ /* 0x000fe200000000ff */
[----:B----4-:R-:W-:Y:S01]  /*21660*/  IMAD.MOV.U32 R0, RZ, RZ, RZ ;  /* 0x000000ffff007224 */ /* 0x010fe200078e00ff */
[----:B------:R-:W-:Y:S02]  /*21670*/  F2FP.F16.F32.PACK_AB R91, R129, R128 ;  /* 0x00000080815b723e */ /* 0x000fe400000000ff */
[----:B------:R-:W-:Y:S02]  /*21680*/  MOV R96, R96 ;  /* 0x0000006000607202 */ /* 0x000fe40000000f00 */
[----:B------:R-:W-:Y:S01]  /*21690*/  F2FP.F16.F32.PACK_AB R92, R21, R20 ;  /* 0x00000014155c723e */ /* 0x000fe200000000ff */
[----:B------:R2:W-:Y:S01]  /*216a0*/  STSM.16.M88.4 [R142], R88 ;  /* 0x000000588e007844 */ /* 0x0005e20000000200 */
[----:B------:R-:W-:-:S02]  /*216b0*/  F2FP.F16.F32.PACK_AB R93, R131, R130 ;  /* 0x00000082835d723e */ /* 0x000fc400000000ff */
[----:B------:R-:W-:Y:S02]  /*216c0*/  F2FP.F16.F32.PACK_AB R94, R121, R120 ;  /* 0x00000078795e723e */ /* 0x000fe400000000ff */
[----:B------:R-:W-:Y:S02]  /*216d0*/  F2FP.F16.F32.PACK_AB R95, R133, R132 ;  /* 0x00000084855f723e */ /* 0x000fe400000000ff */
[----:B------:R-:W-:Y:S01]  /*216e0*/  MOV R3, R98 ;  /* 0x0000006200037202 */ /* 0x000fe20000000f00 */
[----:B-1----:R-:W-:Y:S01]  /*216f0*/  IMAD.WIDE R84, R216, 0x4, R144 ;  /* 0x00000004d8547825 */ /* 0x002fe200078e0290 */
[----:B------:R-:W-:Y:S01]  /*21700*/  F2FP.F16.F32.PACK_AB R97, R135, R134 ;  /* 0x000000868761723e */ /* 0x000fe200000000ff */
[----:B------:R1:W-:Y:S01]  /*21710*/  STSM.16.M88.4 [R96], R92 ;  /* 0x0000005c60007844 */ /* 0x0003e20000000200 */
[----:B------:R-:W-:Y:S01]  /*21720*/  F2FP.F16.F32.PACK_AB R98, R101, R100 ;  /* 0x000000646562723e */ /* 0x000fe200000000ff */
[----:B------:R-:W3:Y:S01]  /*21730*/  LDC.64 R86, c[0x0][0xba8] ;  /* 0x0002ea00ff567b82 */ /* 0x000ee20000000a00 */
[----:B------:R-:W-:-:S02]  /*21740*/  F2FP.F16.F32.PACK_AB R99, R103, R102 ;  /* 0x000000666763723e */ /* 0x000fc400000000ff */
[----:B------:R-:W-:Y:S02]  /*21750*/  MOV R138, R138 ;  /* 0x0000008a008a7202 */ /* 0x000fe40000000f00 */
[----:B------:R-:W-:Y:S02]  /*21760*/  F2FP.F16.F32.PACK_AB R12, R105, R104 ;  /* 0x00000068690c723e */ /* 0x000fe400000000ff */
[----:B------:R-:W-:Y:S01]  /*21770*/  F2FP.F16.F32.PACK_AB R13, R107, R106 ;  /* 0x0000006a6b0d723e */ /* 0x000fe200000000ff */
[----:B--2---:R-:W2:Y:S01]  /*21780*/  LDC R88, c[0x0][0xbe8] ;  /* 0x0002fa00ff587b82 */ /* 0x004ea20000000800 */
[----:B------:R-:W-:Y:S02]  /*21790*/  F2FP.F16.F32.PACK_AB R14, R109, R108 ;  /* 0x0000006c6d0e723e */ /* 0x000fe400000000ff */
[----:B------:R-:W-:Y:S02]  /*217a0*/  F2FP.F16.F32.PACK_AB R15, R111, R110 ;  /* 0x0000006e6f0f723e */ /* 0x000fe400000000ff */
[----:B------:R-:W-:-:S02]  /*217b0*/  F2FP.F16.F32.PACK_AB R72, R113, R112 ;  /* 0x000000707148723e */ /* 0x000fc400000000ff */
[----:B-1----:R-:W-:Y:S02]  /*217c0*/  F2FP.F16.F32.PACK_AB R96, R123, R122 ;  /* 0x0000007a7b60723e */ /* 0x002fe400000000ff */
[----:B------:R-:W-:Y:S02]  /*217d0*/  F2FP.F16.F32.PACK_AB R73, R115, R114 ;  /* 0x000000727349723e */ /* 0x000fe400000000ff */
[----:B------:R-:W-:Y:S01]  /*217e0*/  F2FP.F16.F32.PACK_AB R74, R117, R116 ;  /* 0x00000074754a723e */ /* 0x000fe200000000ff */
[----:B------:R-:W-:Y:S01]  /*217f0*/  STSM.16.M88.4 [R3], R96 ;  /* 0x0000006003007844 */ /* 0x000fe20000000200 */
[----:B------:R-:W-:Y:S02]  /*21800*/  F2FP.F16.F32.PACK_AB R75, R119, R118 ;  /* 0x00000076774b723e */ /* 0x000fe400000000ff */
[----:B------:R-:W-:Y:S01]  /*21810*/  ISETP.NE.U32.AND P0, PT, RZ, UR4, PT ;  /* 0x00000004ff007c0c */ /* 0x000fe2000bf05070 */
[----:B------:R1:W-:Y:S03]  /*21820*/  STSM.16.M88.4 [R138], R12 ;  /* 0x0000000c8a007844 */ /* 0x0003e60000000200 */
[----:B------:R-:W-:Y:S01]  /*21830*/  ISETP.NE.AND.EX P0, PT, RZ, UR5, PT, P0 ;  /* 0x00000005ff007c0c */ /* 0x000fe2000bf05300 */
[----:B------:R4:W-:Y:S01]  /*21840*/  STSM.16.M88.4 [R56], R72 ;  /* 0x0000004838007844 */ /* 0x0009e20000000200 */
[----:B------:R-:W-:Y:S11]  /*21850*/  BAR.SYNC.DEFER_BLOCKING 0x1, 0x100 ;  /* 0x0044000000007b1d */ /* 0x000ff60000010000 */
[----:B------:R-:W3:Y:S01]  /*21860*/  @P0 LDG.E R0, desc[UR46][R84.64] ;  /* 0x0000002e54000981 */ /* 0x000ee2000c1e1900 */
[----:B------:R-:W-:Y:S01]  /*21870*/  ISETP.NE.U32.AND P1, PT, RZ, UR6, PT ;  /* 0x00000006ff007c0c */ /* 0x000fe2000bf25070 */
[----:B------:R-:W-:Y:S01]  /*21880*/  ULDC UR6, c[0x0][0xa88] ;  /* 0x0002a20000067ab9 */ /* 0x000fe20000000800 */
[----:B------:R-:W-:-:S02]  /*21890*/  ISETP.NE.AND P2, PT, R215, RZ, PT ;  /* 0x000000ffd700720c */ /* 0x000fc40003f45270 */
[----:B------:R-:W-:Y:S01]  /*218a0*/  MOV R91, UR6 ;  /* 0x00000006005b7c02 */ /* 0x000fe20008000f00 */
[----:B------:R-:W-:Y:S01]  /*218b0*/  ULDC UR6, c[0x0][0xad4] ;  /* 0x0002b50000067ab9 */ /* 0x000fe20000000800 */
[----:B------:R-:W-:Y:S02]  /*218c0*/  ISETP.NE.AND.EX P1, PT, RZ, UR7, PT, P1 ;  /* 0x00000007ff007c0c */ /* 0x000fe4000bf25310 */
[----:B------:R-:W-:Y:S01]  /*218d0*/  SEL R215, R215, UR6, P2 ;  /* 0x00000006d7d77c07 */ /* 0x000fe20009000000 */
[----:B------:R-:W-:-:S03]  /*218e0*/  IMAD.MOV.U32 R90, RZ, RZ, 0x9b8 ;  /* 0x000009b8ff5a7424 */ /* 0x000fc600078e00ff */
[----:B------:R-:W-:-:S04]  /*218f0*/  ISETP.GT.AND P3, PT, R215, 0x1, PT ;  /* 0x00000001d700780c */ /* 0x000fc80003f64270 */
[----:B------:R-:W-:-:S03]  /*21900*/  SEL R90, R90, 0x978, P3 ;  /* 0x000009785a5a7807 */ /* 0x000fc60001800000 */
[----:B-1----:R-:W1:Y:S08]  /*21910*/  @P1 LDC.64 R12, c[0x0][0xc08] ;  /* 0x00030200ff0c1b82 */ /* 0x002e700000000a00 */
[----:B------:R-:W0:Y:S08]  /*21920*/  LDC.64 R14, c[0x0][R90+0x220] ;  /* 0x000088005a0e7b82 */ /* 0x000e300000000a00 */
[----:B----4-:R-:W4:Y:S01]  /*21930*/  LDC.64 R72, c[0x0][R90+0x218] ;  /* 0x000086005a487b82 */ /* 0x010f220000000a00 */
[----:B--2---:R-:W-:-:S07]  /*21940*/  ISETP.NE.AND P4, PT, R88, 0x1, PT ;  /* 0x000000015800780c */ /* 0x004fce0003f85270 */
[----:B------:R-:W2:Y:S01]  /*21950*/  LDC.64 R74, c[0x0][R90+0x228] ;  /* 0x00008a005a4a7b82 */ /* 0x000ea20000000a00 */
[----:B-1----:R-:W-:-:S05]  /*21960*/  @P1 IMAD.WIDE R12, R216, 0x4, R12 ;  /* 0x00000004d80c1825 */ /* 0x002fca00078e020c */
[----:B------:R1:W5:Y:S01]  /*21970*/  @P1 LDG.E R91, desc[UR46][R12.64] ;  /* 0x0000002e0c5b1981 */ /* 0x000362000c1e1900 */
[----:B------:R-:W-:Y:S01]  /*21980*/  ISETP.NE.U32.AND P2, PT, RZ, UR4, PT ;  /* 0x00000004ff007c0c */ /* 0x000fe2000bf45070 */
[----:B------:R-:W2:Y:S01]  /*21990*/  @P4 LDC R92, c[0x0][0xbec] ;  /* 0x0002fb00ff5c4b82 */ /* 0x000ea20000000800 */
[----:B------:R-:W-:Y:S02]  /*219a0*/  SHF.R.S32.HI R56, RZ, 0x1f, R216 ;  /* 0x0000001fff387819 */ /* 0x000fe400000114d8 */
[----:B------:R-:W-:Y:S02]  /*219b0*/  ISETP.NE.AND.EX P2, PT, RZ, UR5, PT, P2 ;  /* 0x00000005ff007c0c */ /* 0x000fe4000bf45320 */
[----:B------:R-:W-:Y:S02]  /*219c0*/  SEL R93, R220, RZ, P3 ;  /* 0x000000ffdc5d7207 */ /* 0x000fe40001800000 */
[----:B------:R-:W-:Y:S01]  /*219d0*/  SEL R3, R216, RZ, !P2 ;  /* 0x000000ffd8037207 */ /* 0x000fe20005000000 */
[----:B-1----:R1:W1:Y:S01]  /*219e0*/  LDC.64 R12, c[0x0][R90+0x210] ;  /* 0x000084005a0c7b82 */ /* 0x0022620000000a00 */
[----:B------:R-:W-:-:S07]  /*219f0*/  SEL R89, R56, RZ, !P2 ;  /* 0x000000ff38597207 */ /* 0x000fce0005000000 */
[----:B------:R-:W1:Y:S01]  /*21a00*/  @P4 LDC R99, c[0x0][0xbf0] ;  /* 0x0002fc00ff634b82 */ /* 0x000e620000000800 */
[----:B0-----:R-:W-:-:S07]  /*21a10*/  IMAD R15, R15, R3, RZ ;  /* 0x000000030f0f7224 */ /* 0x001fce00078e02ff */
[----:B---3--:R-:W0:Y:S01]  /*21a20*/  @!P3 LDC R86, c[0x0][0xb50] ;  /* 0x0002d400ff56bb82 */ /* 0x008e220000000800 */
[C---:B------:R-:W-:Y:S02]  /*21a30*/  IMAD R97, R14.reuse, R89, R15 ;  /* 0x000000590e617224 */ /* 0x040fe400078e020f */
[----:B------:R-:W-:-:S05]  /*21a40*/  IMAD.WIDE.U32 R14, R14, R3, RZ ;  /* 0x000000030e0e7225 */ /* 0x000fca00078e00ff */
[----:B------:R-:W3:Y:S01]  /*21a50*/  @!P3 LDC R87, c[0x0][0xb54] ;  /* 0x0002d500ff57bb82 */ /* 0x000ee20000000800 */
[-C--:B----4-:R-:W-:Y:S02]  /*21a60*/  IMAD R95, R73, R214.reuse, RZ ;  /* 0x000000d6495f7224 */ /* 0x090fe400078e02ff */
[----:B------:R-:W-:-:S04]  /*21a70*/  IMAD.WIDE.U32 R72, R72, R214, RZ ;  /* 0x000000d648487225 */ /* 0x000fc800078e00ff */
[----:B------:R-:W-:Y:S02]  /*21a80*/  IMAD.IADD R89, R213, 0x1, R211 ;  /* 0x00000001d5597824 */ /* 0x000fe400078e02d3 */
[----:B------:R-:W-:Y:S02]  /*21a90*/  IMAD.IADD R97, R15, 0x1, R97 ;  /* 0x000000010f617824 */ /* 0x000fe400078e0261 */
[----:B------:R-:W-:Y:S02]  /*21aa0*/  IMAD.MOV.U32 R15, RZ, RZ, R89 ;  /* 0x000000ffff0f7224 */ /* 0x000fe400078e0059 */
[----:B------:R-:W-:Y:S02]  /*21ab0*/  IMAD.IADD R73, R73, 0x1, R95 ;  /* 0x0000000149497824 */ /* 0x000fe400078e025f */
[-C--:B--2---:R-:W-:Y:S02]  /*21ac0*/  IMAD R95, R75, R93.reuse, RZ ;  /* 0x0000005d4b5f7224 */ /* 0x084fe400078e02ff */
[----:B------:R-:W-:-:S04]  /*21ad0*/  IMAD.WIDE.U32 R74, R74, R93, RZ ;  /* 0x0000005d4a4a7225 */ /* 0x000fc800078e00ff */
[----:B------:R-:W-:Y:S01]  /*21ae0*/  IMAD.IADD R95, R75, 0x1, R95 ;  /* 0x000000014b5f7824 */ /* 0x000fe200078e025f */
[--C-:B------:R-:W-:Y:S01]  /*21af0*/  IADD3 R72, P2, P5, R14, R72, R0.reuse ;  /* 0x000000480e487210 */ /* 0x100fe20007d5e000 */
[----:B------:R-:W-:Y:S01]  /*21b00*/  @P4 IMAD.HI.U32 R14, R89, R92, RZ ;  /* 0x0000005c590e4227 */ /* 0x000fe200078e00ff */
[----:B------:R-:W-:-:S04]  /*21b10*/  SHF.R.S32.HI R56, RZ, 0x1f, R0 ;  /* 0x0000001fff387819 */ /* 0x000fc80000011400 */
[----:B-1----:R-:W-:Y:S02]  /*21b20*/  @P4 SHF.R.U32.HI R15, RZ, R99, R14 ;  /* 0x00000063ff0f4219 */ /* 0x002fe4000001160e */
[----:B------:R-:W-:Y:S02]  /*21b30*/  IADD3.X R73, R97, R73, R56, P2, P5 ;  /* 0x0000004961497210 */ /* 0x000fe400017ea438 */
[----:B------:R-:W-:Y:S01]  /*21b40*/  IADD3 R74, P2, P5, R15, R72, R74 ;  /* 0x000000480f4a7210 */ /* 0x000fe20007d5e04a */
[--C-:B------:R-:W-:Y:S01]  /*21b50*/  IMAD.MOV R90, RZ, RZ, -R15.reuse ;  /* 0x000000ffff5a7224 */ /* 0x100fe200078e0a0f */
[----:B------:R-:W-:-:S03]  /*21b60*/  SHF.R.S32.HI R14, RZ, 0x1f, R15 ;  /* 0x0000001fff0e7819 */ /* 0x000fc6000001140f */
[----:B------:R-:W-:Y:S01]  /*21b70*/  IMAD R15, R88, R90, R89 ;  /* 0x0000005a580f7224 */ /* 0x000fe200078e0259 */
[----:B------:R-:W-:-:S03]  /*21b80*/  IADD3.X R75, R14, R73, R95, P2, P5 ;  /* 0x000000490e4b7210 */ /* 0x000fc600017ea45f */
        /* <DEDUP_REMOVED lines=12> */
.L_x_4957:
[----:B------:R-:W2:Y:S04]  /*21c50*/  LDL R72, [R1+0x64] ;  /* 0x0000640001487983 */ /* 0x000ea80000100800 */
[----:B------:R-:W3:Y:S04]  /*21c60*/  LDL R73, [R1+0x50] ;  /* 0x0000500001497983 */ /* 0x000ee80000100800 */
[----:B------:R-:W-:Y:S04]  /*21c70*/  SHFL.IDX PT, R12, R86, RZ, 0x1c1f ;  /* 0x001c1fff560c7589 */ /* 0x000fe800000e0000 */
[----:B------:R-:W0:Y:S04]  /*21c80*/  SHFL.IDX PT, R13, R87, RZ, 0x1c1f ;  /* 0x001c1fff570d7589 */ /* 0x000e2800000e0000 */
[----:B------:R-:W-:Y:S04]  /*21c90*/  SHFL.IDX PT, R14, R86, 0x1, 0x1c1f ;  /* 0x003c1f00560e7f89 */ /* 0x000fe800000e0000 */
[----:B------:R-:W1:Y:S01]  /*21ca0*/  SHFL.IDX PT, R15, R87, 0x1, 0x1c1f ;  /* 0x003c1f00570f7f89 */ /* 0x000e6200000e0000 */
[----:B--2---:R-:W-:-:S02]  /*21cb0*/  IMAD.IADD R75, R72, 0x1, R211 ;  /* 0x00000001484b7824 */ /* 0x004fc400078e02d3 */
[----:B-----5:R-:W-:Y:S01]  /*21cc0*/  IMAD R72, R91, R88, RZ ;  /* 0x000000585b487224 */ /* 0x020fe200078e02ff */
[----:B---3--:R-:W-:Y:S01]  /*21cd0*/  LOP3.LUT P0, RZ, R73, 0x3, RZ, 0xc0, !PT ;  /* 0x0000000349ff7812 */ /* 0x008fe2000780c0ff */
[----:B------:R-:W-:-:S03]  /*21ce0*/  VIADD R73, R75, 0x8 ;  /* 0x000000084b497836 */ /* 0x000fc60000000000 */
[-C--:B------:R-:W-:Y:S02]  /*21cf0*/  ISETP.GE.OR P1, PT, R75, R72.reuse, P0 ;  /* 0x000000484b00720c */ /* 0x080fe40000726670 */
[----:B------:R-:W-:-:S11]  /*21d00*/  ISETP.GE.OR P0, PT, R73, R72, P0 ;  /* 0x000000484900720c */ /* 0x000fd60000706670 */
        /* <DEDUP_REMOVED lines=8> */
[----:B0-----:R-:W-:-:S05]  /*21d90*/  VIADD R4, R4, 0xffffff80 ;  /* 0xffffff8004047836 */ /* 0x001fca0000000000 */
        /* <DEDUP_REMOVED lines=10> */
[C---:B------:R-:W-:Y:S01]  /*21e40*/  IADD3 R9, P3, R136.reuse, 0x1000, RZ ;  /* 0x0000100088097810 */ /* 0x040fe20007f7e0ff */
[----:B------:R-:W-:Y:S01]  /*21e50*/  ULDC.64 UR4, c[0x0][0xae8] ;  /* 0x0002ba0000047ab9 */ /* 0x000fe20000000a00 */
[C---:B------:R-:W-:Y:S01]  /*21e60*/  IADD3 R13, P2, R136.reuse, 0x2000, RZ ;  /* 0x00002000880d7810 */ /* 0x040fe20007f5e0ff */
[----:B------:R-:W-:Y:S01]  /*21e70*/  IMAD.IADD R65, R65, 0x1, R67 ;  /* 0x0000000141417824 */ /* 0x000fe200078e0243 */
[----:B------:R-:W-:Y:S01]  /*21e80*/  IADD3 R25, P6, R136, 0x3000, RZ ;  /* 0x0000300088197810 */ /* 0x000fe20007fde0ff */
[----:B------:R-:W-:Y:S01]  /*21e90*/  IMAD R0, R66, 0x20, R21 ;  /* 0x0000002042007824 */ /* 0x000fe200078e0215 */
[C---:B------:R-:W-:Y:S02]  /*21ea0*/  IADD3 R29, P5, R136.reuse, 0x4000, RZ ;  /* 0x00004000881d7810 */ /* 0x040fe40007fbe0ff */
[----:B------:R-:W-:Y:S01]  /*21eb0*/  IADD3 R33, P1, R136, 0x5000, RZ ;  /* 0x0000500088217810 */ /* 0x000fe20007f3e0ff */
[----:B------:R-:W-:Y:S01]  /*21ec0*/  IMAD.WIDE.U32 R64, R214, UR4, R64 ;  /* 0x00000004d6407c25 */ /* 0x000fe2000f8e0040 */
[----:B------:R-:W-:-:S02]  /*21ed0*/  LOP3.LUT R8, R9, 0x380, RZ, 0xc0, !PT ;  /* 0x0000038009087812 */ /* 0x000fc400078ec0ff */
[----:B------:R-:W-:Y:S01]  /*21ee0*/  LOP3.LUT R12, R13, 0x380, RZ, 0xc0, !PT ;  /* 0x000003800d0c7812 */ /* 0x000fe200078ec0ff */
[----:B------:R-:W-:Y:S01]  /*21ef0*/  IMAD.IADD R66, R211, 0x1, R0 ;  /* 0x00000001d3427824 */ /* 0x000fe200078e0200 */
[----:B------:R-:W-:Y:S02]  /*21f00*/  LOP3.LUT R24, R25, 0x380, RZ, 0xc0, !PT ;  /* 0x0000038019187812 */ /* 0x000fe400078ec0ff */
[----:B------:R-:W-:Y:S02]  /*21f10*/  LOP3.LUT R28, R29, 0x380, RZ, 0xc0, !PT ;  /* 0x000003801d1c7812 */ /* 0x000fe400078ec0ff */
[----:B------:R-:W-:Y:S02]  /*21f20*/  LOP3.LUT R32, R33, 0x380, RZ, 0xc0, !PT ;  /* 0x0000038021207812 */ /* 0x000fe400078ec0ff */
[----:B------:R-:W-:Y:S01]  /*21f30*/  SHF.R.S32.HI R56, RZ, 0x1f, R3 ;  /* 0x0000001fff387819 */ /* 0x000fe20000011403 */
[----:B------:R-:W-:Y:S01]  /*21f40*/  IMAD R65, R214, UR5, R65 ;  /* 0x00000005d6417c24 */ /* 0x000fe2000f8e0241 */
[----:B------:R-:W-:Y:S01]  /*21f50*/  SHF.R.U64 R8, R8, 0x3, RZ ;  /* 0x0000000308087819 */ /* 0x000fe200000012ff */
[----:B-1----:R-:W-:Y:S01]  /*21f60*/  @P4 IMAD.HI.U32 R0, R66, R69, RZ ;  /* 0x0000004542004227 */ /* 0x002fe200078e00ff */
[----:B------:R-:W-:Y:S01]  /*21f70*/  SHF.R.U64 R12, R12, 0x3, RZ ;  /* 0x000000030c0c7819 */ /* 0x000fe200000012ff */
[----:B------:R-:W-:Y:S01]  /*21f80*/  ULDC.64 UR4, c[0x0][0xaf0] ;  /* 0x0002bc0000047ab9 */ /* 0x000fe20000000a00 */
[----:B------:R-:W-:-:S02]  /*21f90*/  SHF.R.U64 R24, R24, 0x3, RZ ;  /* 0x0000000318187819 */ /* 0x000fc400000012ff */
[----:B------:R-:W-:Y:S02]  /*21fa0*/  SHF.R.U64 R28, R28, 0x3, RZ ;  /* 0x000000031c1c7819 */ /* 0x000fe400000012ff */
[----:B------:R-:W-:Y:S01]  /*21fb0*/  SHF.R.U64 R32, R32, 0x3, RZ ;  /* 0x0000000320207819 */ /* 0x000fe200000012ff */
[----:B------:R-:W-:Y:S01]  /*21fc0*/  IMAD R56, R56, UR4, RZ ;  /* 0x0000000438387c24 */ /* 0x000fe2000f8e02ff */
[----:B------:R-:W-:Y:S01]  /*21fd0*/  LOP3.LUT R8, R8, R9, RZ, 0x3c, !PT ;  /* 0x0000000908087212 */ /* 0x000fe200078e3cff */
[----:B------:R-:W-:Y:S01]  /*21fe0*/  IMAD.MOV.U32 R67, RZ, RZ, R66 ;  /* 0x000000ffff437224 */ /* 0x000fe200078e0042 */
        /* <DEDUP_REMOVED lines=9> */
[C---:B------:R-:W-:Y:S01]  /*22080*/  IMAD R69, R3.reuse, UR5, R56 ;  /* 0x0000000503457c24 */ /* 0x040fe2000f8e0238 */
[----:B--2---:R-:W-:Y:S01]  /*22090*/  @P4 SHF.R.U32.HI R67, RZ, R71, R0 ;  /* 0x00000047ff434219 */ /* 0x004fe20000011600 */
[----:B------:R-:W-:Y:S01]  /*220a0*/  IMAD.WIDE.U32 R64, R3, UR4, R64 ;  /* 0x0000000403407c25 */ /* 0x000fe2000f8e0040 */
[C---:B------:R-:W-:Y:S01]  /*220b0*/  IADD3 R37, P0, R136.reuse, 0x6000, RZ ;  /* 0x0000600088257810 */ /* 0x040fe20007f1e0ff */
[----:B------:R-:W-:Y:S01]  /*220c0*/  ULDC.64 UR4, c[0x0][0xae0] ;  /* 0x0002b80000047ab9 */ /* 0x000fe20000000a00 */
[C---:B------:R-:W-:Y:S01]  /*220d0*/  IADD3 R41, P3, R136.reuse, 0x7000, RZ ;  /* 0x0000700088297810 */ /* 0x040fe20007f7e0ff */
[----:B------:R-:W5:Y:S01]  /*220e0*/  LD.E.128 R12, desc[UR46][R12.64] ;  /* 0x0000002e0c0c7980 */ /* 0x000f62000c101d00 */
[----:B------:R-:W-:-:S02]  /*220f0*/  IADD3 R45, P2, R136, 0x8000, RZ ;  /* 0x00008000882d7810 */ /* 0x000fc40007f5e0ff */
[C---:B------:R-:W-:Y:S01]  /*22100*/  IADD3 R49, P6, R136.reuse, 0x9000, RZ ;  /* 0x0000900088317810 */ /* 0x040fe20007fde0ff */
[----:B------:R-:W5:Y:S01]  /*22110*/  LD.E.128 R24, desc[UR46][R24.64] ;  /* 0x0000002e18187980 */ /* 0x000f62000c101d00 */
[C---:B------:R-:W-:Y:S02]  /*22120*/  IADD3 R53, P5, R136.reuse, 0xa000, RZ ;  /* 0x0000a00088357810 */ /* 0x040fe40007fbe0ff */
        /* <DEDUP_REMOVED lines=37> */
[----:B------:R-:W-:-:S02]  /*22380*/  LOP3.LUT R60, R4, R5, RZ, 0x3c, !PT ;  /* 0x00000005043c7212 */ /* 0x000fc400078e3cff */
[----:B------:R-:W-:Y:S02]  /*22390*/  SHF.R.S32.HI R0, RZ, 0x1f, R3 ;  /* 0x0000001fff007819 */ /* 0x000fe40000011403 */
[----:B------:R-:W-:Y:S01]  /*223a0*/  LOP3.LUT R136, R7, R136, RZ, 0x3c, !PT ;  /* 0x0000008807887212 */ /* 0x000fe200078e3cff */
[----:B------:R-:W-:Y:S01]  /*223b0*/  IMAD.IADD R65, R65, 0x1, R67 ;  /* 0x0000000141417824 */ /* 0x000fe200078e0243 */
[----:B------:R-:W5:Y:S01]  /*223c0*/  LD.E.128 R36, desc[UR46][R36.64] ;  /* 0x0000002e24247980 */ /* 0x000f62000c101d00 */
[----:B------:R-:W-:-:S03]  /*223d0*/  IMAD R0, R0, UR4, RZ ;  /* 0x0000000400007c24 */ /* 0x000fc6000f8e02ff */
[----:B------:R0:W5:Y:S01]  /*223e0*/  LD.E.128 R4, desc[UR46][R136.64] ;  /* 0x0000002e88047980 */ /* 0x000162000c101d00 */
[----:B------:R-:W-:-:S03]  /*223f0*/  IMAD.IADD R211, R21, 0x1, R211 ;  /* 0x0000000115d37824 */ /* 0x000fc600078e02d3 */
[----:B------:R-:W5:Y:S01]  /*22400*/  LD.E.128 R40, desc[UR46][R40.64] ;  /* 0x0000002e28287980 */ /* 0x000f62000c101d00 */
[----:B------:R-:W-:-:S03]  /*22410*/  IMAD R67, R3, UR5, R0 ;  /* 0x0000000503437c24 */ /* 0x000fc6000f8e0200 */
[----:B------:R-:W5:Y:S01]  /*22420*/  LD.E.128 R44, desc[UR46][R44.64] ;  /* 0x0000002e2c2c7980 */ /* 0x000f62000c101d00 */
[----:B------:R-:W-:Y:S01]  /*22430*/  IMAD.WIDE.U32 R64, R3, UR4, R64 ;  /* 0x0000000403407c25 */ /* 0x000fe2000f8e0040 */
[----:B------:R-:W-:Y:S02]  /*22440*/  ULDC.64 UR4, c[0x0][0xa80] ;  /* 0x0002a00000047ab9 */ /* 0x000fe40000000a00 */
[----:B------:R-:W5:Y:S04]  /*22450*/  LD.E.128 R48, desc[UR46][R48.64] ;  /* 0x0000002e30307980 */ /* 0x000f68000c101d00 */
[----:B------:R-:W5:Y:S04]  /*22460*/  LD.E.128 R52, desc[UR46][R52.64] ;  /* 0x0000002e34347980 */ /* 0x000f68000c101d00 */
[----:B------:R-:W5:Y:S01]  /*22470*/  LD.E.128 R60, desc[UR46][R60.64] ;  /* 0x0000002e3c3c7980 */ /* 0x000f62000c101d00 */
[----:B------:R-:W-:Y:S01]  /*22480*/  @!PT LDS RZ, [RZ] ;  /* 0x00000000fffff984 */ /* 0x000fe20000000800 */
[----:B------:R-:W-:Y:S01]  /*22490*/  @!PT LDS RZ, [RZ] ;  /* 0x00000000fffff984 */ /* 0x000fe20000000800 */
[----:B------:R-:W-:Y:S01]  /*224a0*/  @!PT LDS RZ, [RZ] ;  /* 0x00000000fffff984 */ /* 0x000fe20000000800 */
[----:B------:R-:W-:Y:S01]  /*224b0*/  @!PT LDS RZ, [RZ] ;  /* 0x00000000fffff984 */ /* 0x000fe20000000800 */
[----:B------:R1:W-:Y:S06]  /*224c0*/  MEMBAR.ALL.CTA ;  /* 0x0000000000007992 */ /* 0x0003ec0000008000 */
[----:B-1----:R-:W1:Y:S01]  /*224d0*/  FENCE.VIEW.ASYNC.S ;  /* 0x00000000000073c6 */ /* 0x002e620000000000 */
[----:B------:R-:W-:Y:S01]  /*224e0*/  VIADD R21, R211, 0x40 ;  /* 0x00000040d3157836 */ /* 0x000fe20000000000 */
[----:B------:R-:W-:Y:S01]  /*224f0*/  LEA R56, P2, R64, UR4, 0x1 ;  /* 0x0000000440387c11 */ /* 0x000fe2000f8408ff */
[----:B------:R-:W-:-:S03]  /*22500*/  IMAD.IADD R65, R65, 0x1, R67 ;  /* 0x0000000141417824 */ /* 0x000fc600078e0243 */
[-C--:B------:R-:W-:Y:S02]  /*22510*/  ISETP.GE.AND P0, PT, R21, R72.reuse, PT ;  /* 0x000000481500720c */ /* 0x080fe40003f06270 */
[----:B------:R-:W-:Y:S02]  /*22520*/  LEA.HI.X R21, R64, UR5, R65, 0x1, P2 ;  /* 0x0000000540157c11 */ /* 0x000fe400090f0c41 */
[C---:B------:R-:W-:Y:S01]  /*22530*/  ISETP.GE.AND P2, PT, R211.reuse, R72, PT ;  /* 0x00000048d300720c */ /* 0x040fe20003f46270 */
[----:B------:R-:W-:Y:S02]  /*22540*/  VIADD R0, R2, 0x30820 ;  /* 0x0003082002007836 */ /* 0x000fe40000000000 */
[----:B------:R-:W-:-:S03]  /*22550*/  VIADD R3, R211, 0x20 ;  /* 0x00000020d3037836 */ /* 0x000fc60000000000 */
[----:B------:R-:W-:Y:S01]  /*22560*/  PRMT R0, RZ, 0x654, R0 ;  /* 0x00000654ff007816 */ /* 0x000fe20000000000 */
[C---:B------:R-:W-:Y:S01]  /*22570*/  VIADD R70, R20.reuse, 0x40 ;  /* 0x0000004014467836 */ /* 0x040fe20000000000 */
[----:B------:R-:W-:Y:S01]  /*22580*/  ISETP.GE.AND P1, PT, R3, R72, PT ;  /* 0x000000480300720c */ /* 0x000fe20003f26270 */
[----:B-1----:R0:W1:Y:S01]  /*22590*/  SHFL.IDX PT, R69, R56, RZ, 0x181f ;  /* 0x00181fff38457589 */ /* 0x00206200000e0000 */
[----:B------:R-:W-:Y:S01]  /*225a0*/  IADD3 R74, R20, 0x80, RZ ;  /* 0x00000080144a7810 */ /* 0x000fe20007ffe0ff */
[----:B------:R-:W-:Y:S02]  /*225b0*/  BSSY B1, `(.L_x_4959) ;  /* 0x0000014000017945 */ /* 0x000fe40003800000 */
[----:B------:R0:W2:Y:S01]  /*225c0*/  SHFL.IDX PT, R3, R21, RZ, 0x181f ;  /* 0x00181fff15037589 */ /* 0x0000a200000e0000 */
[----:B------:R3:W-:Y:S01]  /*225d0*/  SYNCS.ARRIVE.TRANS64.RED.A1T0 RZ, [R0+URZ], RZ ;  /* 0x000000ff00ff79a7 */ /* 0x0007e2000810043f */
[----:B------:R-:W-:Y:S02]  /*225e0*/  SHF.R.S32.HI R71, RZ, 0x1f, R20 ;  /* 0x0000001fff477819 */ /* 0x000fe40000011414 */
[----:B------:R-:W-:-:S02]  /*225f0*/  SHF.R.S32.HI R73, RZ, 0x1f, R74 ;  /* 0x0000001fff497819 */ /* 0x000fc4000001144a */
[----:B---3--:R-:W-:Y:S01]  /*22600*/  SHF.R.S32.HI R0, RZ, 0x1f, R70 ;  /* 0x0000001fff007819 */ /* 0x008fe20000011446 */
[----:B0-----:R-:W-:Y:S06]  /*22610*/  @P2 BRA `(.L_x_4960) ;  /* 0x0000000000342947 */ /* 0x001fec0003800000 */
        /* <DEDUP_REMOVED lines=13> */
.L_x_4960:
[----:B------:R-:W-:Y:S05]  /*226f0*/  BSYNC B1 ;  /* 0x0000000000017941 */ /* 0x000fea0003800000 */
.L_x_4959:
[----:B--2---:R2:W3:Y:S01]  /*22700*/  SHFL.IDX PT, R3, R21, 0x1, 0x181f ;  /* 0x00381f0015037f89 */ /* 0x0044e200000e0000 */
[----:B------:R-:W-:Y:S03]  /*22710*/  BSSY B1, `(.L_x_4961) ;  /* 0x0000010000017945 */ /* 0x000fe60003800000 */
[----:B0----5:R2:W0:Y:S01]  /*22720*/  SHFL.IDX PT, R29, R56, 0x1, 0x181f ;  /* 0x00381f00381d7f89 */ /* 0x02142200000e0000 */
        /* <DEDUP_REMOVED lines=14> */
.L_x_4962:
[----:B------:R-:W-:Y:S05]  /*22810*/  BSYNC B1 ;  /* 0x0000000000017941 */ /* 0x000fea0003800000 */
.L_x_4961:
[----:B---3--:R3:W0:Y:S01]  /*22820*/  SHFL.IDX PT, R3, R21, 0x2, 0x181f ;  /* 0x00581f0015037f89 */ /* 0x00862200000e0000 */
[----:B------:R-:W-:Y:S03]  /*22830*/  BSSY B1, `(.L_x_4963) ;  /* 0x0000010000017945 */ /* 0x000fe60003800000 */
[----:B----4-:R3:W4:Y:S01]  /*22840*/  SHFL.IDX PT, R9, R56, 0x2, 0x181f ;  /* 0x00581f0038097f89 */ /* 0x01072200000e0000 */
[----:B------:R-:W-:Y:S05]  /*22850*/  @P0 BRA `(.L_x_4964) ;  /* 0x0000000000340947 */ /* 0x000fea0003800000 */
[----:B------:R-:W-:Y:S02]  /*22860*/  ULDC UR4, c[0x0][0xac8] ;  /* 0x0002b20000047ab9 */ /* 0x000fe40000000800 */
        /* <DEDUP_REMOVED lines=12> */
.L_x_4964:
[----:B------:R-:W-:Y:S05]  /*22930*/  BSYNC B1 ;  /* 0x0000000000017941 */ /* 0x000fea0003800000 */
.L_x_4963:
[----:B0-----:R-:W-:Y:S01]  /*22940*/  VIADD R3, R211, 0x60 ;  /* 0x00000060d3037836 */ /* 0x001fe20000000000 */
[----:B--23--:R-:W0:Y:S04]  /*22950*/  SHFL.IDX PT, R21, R21, 0x3, 0x181f ;  /* 0x00781f0015157f89 */ /* 0x00ce2800000e0000 */
[----:B------:R-:W-:Y:S01]  /*22960*/  ISETP.GE.AND P0, PT, R3, R72, PT ;  /* 0x000000480300720c */ /* 0x000fe20003f06270 */
[----:B----4-:R4:W2:-:S12]  /*22970*/  SHFL.IDX PT, R9, R56, 0x3, 0x181f ;  /* 0x00781f0038097f89 */ /* 0x01089800000e0000 */
[----:B----4-:R-:W-:Y:S05]  /*22980*/  @P0 BRA `(.L_x_4965) ;  /* 0x0000002000080947 */ /* 0x010fea0003800000 */
[----:B------:R-:W-:Y:S02]  /*22990*/  ULDC UR4, c[0x0][0xac8] ;  /* 0x0002b20000047ab9 */ /* 0x000fe40000000800 */
[----:B------:R-:W-:Y:S02]  /*229a0*/  ISETP.GE.AND P2, PT, R20, UR4, PT ;  /* 0x0000000414007c0c */ /* 0x000fe4000bf46270 */
[----:B------:R-:W-:-:S11]  /*229b0*/  ISETP.GE.AND P3, PT, R70, UR4, PT ;  /* 0x0000000446007c0c */ /* 0x000fd6000bf66270 */
[-C--:B--2---:R-:W-:Y:S02]  /*229c0*/  @!P2 LEA R4, P0, R20, R9.reuse, 0x1 ;  /* 0x000000091404a211 */ /* 0x084fe400078008ff */
[----:B------:R-:W-:Y:S02]  /*229d0*/  @!P3 LEA R6, P1, R70, R9, 0x1 ;  /* 0x000000094606b211 */ /* 0x000fe400078208ff */
[-C--:B0-----:R-:W-:Y:S02]  /*229e0*/  @!P2 LEA.HI.X R5, R20, R21.reuse, R71, 0x1, P0 ;  /* 0x000000151405a211 */ /* 0x081fe400000f0c47 */
[----:B------:R-:W-:Y:S02]  /*229f0*/  @!P3 LEA.HI.X R7, R70, R21, R0, 0x1, P1 ;  /* 0x000000154607b211 */ /* 0x000fe400008f0c00 */
[----:B------:R-:W-:Y:S01]  /*22a00*/  ISETP.GE.AND P0, PT, R74, UR4, PT ;  /* 0x000000044a007c0c */ /* 0x000fe2000bf06270 */
[----:B------:R4:W-:Y:S04]  /*22a10*/  @!P2 ST.E.128 desc[UR46][R4.64], R24 ;  /* 0x000000180400a985 */ /* 0x0009e8000c101d2e */
[----:B------:R4:W-:Y:S08]  /*22a20*/  @!P3 ST.E.128 desc[UR46][R6.64], R40 ;  /* 0x000000280600b985 */ /* 0x0009f0000c101d2e */
[----:B------:R-:W-:Y:S05]  /*22a30*/  @P0 BRA `(.L_x_4965) ;  /* 0x0000001c00dc0947 */ /* 0x000fea0003800000 */
[----:B----4-:R-:W-:-:S04]  /*22a40*/  LEA R4, P0, R74, R9, 0x1 ;  /* 0x000000094a047211 */ /* 0x010fc800078008ff */
[----:B------:R-:W-:-:S05]  /*22a50*/  LEA.HI.X R5, R74, R21, R73, 0x1, P0 ;  /* 0x000000154a057211 */ /* 0x000fca00000f0c49 */
[----:B------:R0:W-:Y:S01]  /*22a60*/  ST.E.128 desc[UR46][R4.64], R60 ;  /* 0x0000003c04007985 */ /* 0x0001e2000c101d2e */
[----:B------:R-:W-:Y:S05]  /*22a70*/  BRA `(.L_x_4965) ;  /* 0x0000001c00cc7947 */ /* 0x000fea0003800000 */
.L_x_4958:
[----:B0-----:R-:W0:Y:S01]  /*22a80*/  @P4 LDC R12, c[0x0][0xbec] ;  /* 0x0002fb00ff0c4b82 */ /* 0x001e220000000800 */
[----:B------:R-:W-:Y:S01]  /*22a90*/  ULDC.64 UR4, c[0x0][0xb08] ;  /* 0x0002c20000047ab9 */ /* 0x000fe20000000a00 */
[----:B------:R-:W-:Y:S01]  /*22aa0*/  ULDC.64 UR6, c[0x0][0xb30] ;  /* 0x0002cc0000067ab9 */ /* 0x000fe20000000a00 */
[----:B------:R-:W-:Y:S01]  /*22ab0*/  IMAD R13, R56, UR4, RZ ;  /* 0x00000004380d7c24 */ /* 0x000fe2000f8e02ff */
[----:B------:R-:W-:Y:S01]  /*22ac0*/  ISETP.GE.AND P0, PT, R75, R72, PT ;  /* 0x000000484b00720c */ /* 0x000fe20003f06270 */
[C---:B------:R-:W-:Y:S01]  /*22ad0*/  IMAD.WIDE.U32 R4, R0.reuse, UR4, RZ ;  /* 0x0000000400047c25 */ /* 0x040fe2000f8e00ff */
[----:B------:R-:W-:Y:S01]  /*22ae0*/  BSSY B1, `(.L_x_4966) ;  /* 0x00000a8000017945 */ /* 0x000fe20003800000 */
[----:B------:R-:W-:Y:S01]  /*22af0*/  SHF.R.S32.HI R84, RZ, 0x1f, R222 ;  /* 0x0000001fff547819 */ /* 0x000fe200000114de */
[----:B------:R-:W1:Y:S01]  /*22b00*/  @P4 LDC R15, c[0x0][0xbf0] ;  /* 0x0002fc00ff0f4b82 */ /* 0x000e620000000800 */
[----:B------:R-:W-:Y:S01]  /*22b10*/  IMAD R13, R0, UR5, R13 ;  /* 0x00000005000d7c24 */ /* 0x000fe2000f8e020d */
[----:B------:R-:W-:Y:S01]  /*22b20*/  ULDC.64 UR4, c[0x0][0xb38] ;  /* 0x0002ce0000047ab9 */ /* 0x000fe20000000a00 */
[----:B------:R-:W-:Y:S01]  /*22b30*/  SHF.R.S32.HI R0, RZ, 0x1f, R3 ;  /* 0x0000001fff007819 */ /* 0x000fe20000011403 */
[----:B------:R-:W-:Y:S01]  /*22b40*/  VIADD R139, R199, 0x10 ;  /* 0x00000010c78b7836 */ /* 0x000fe20000000000 */
[----:B------:R-:W-:Y:S01]  /*22b50*/  SHF.R.S32.HI R85, RZ, 0x1f, R223 ;  /* 0x0000001fff557819 */ /* 0x000fe200000114df */
        /* <DEDUP_REMOVED lines=9> */
[----:B0-----:R-:W-:Y:S01]  /*22bf0*/  @P4 IMAD.HI.U32 R12, R89, R12, RZ ;  /* 0x0000000c590c4227 */ /* 0x001fe200078e00ff */
[----:B------:R-:W-:Y:S02]  /*22c00*/  SHF.R.S32.HI R92, RZ, 0x1f, R228 ;  /* 0x0000001fff5c7819 */ /* 0x000fe400000114e4 */
        /* <DEDUP_REMOVED lines=8> */
[----:B------:R-:W-:Y:S01]  /*22c90*/  IMAD.MOV.U32 R3, RZ, RZ, R89 ;  /* 0x000000ffff037224 */ /* 0x000fe200078e0059 */
[----:B-1----:R-:W-:Y:S01]  /*22ca0*/  @P4 SHF.R.U32.HI R3, RZ, R15, R12 ;  /* 0x0000000fff034219 */ /* 0x002fe2000001160c */
[----:B------:R-:W-:Y:S01]  /*22cb0*/  IMAD.IADD R5, R5, 0x1, R13 ;  /* 0x0000000105057824 */ /* 0x000fe200078e020d */
[----:B------:R-:W-:Y:S01]  /*22cc0*/  SHF.R.S32.HI R97, RZ, 0x1f, R233 ;  /* 0x0000001fff617819 */ /* 0x000fe200000114e9 */
[----:B------:R-:W-:Y:S01]  /*22cd0*/  VIADD R12, R2, 0x30820 ;  /* 0x00030820020c7836 */ /* 0x000fe20000000000 */
[--C-:B------:R-:W-:Y:S01]  /*22ce0*/  SHF.R.S32.HI R0, RZ, 0x1f, R3.reuse ;  /* 0x0000001fff007819 */ /* 0x100fe20000011403 */
[----:B------:R-:W-:Y:S01]  /*22cf0*/  IMAD.MOV R13, RZ, RZ, -R3 ;  /* 0x000000ffff0d7224 */ /* 0x000fe200078e0a03 */
[----:B------:R-:W-:Y:S01]  /*22d00*/  SHF.R.S32.HI R98, RZ, 0x1f, R234 ;  /* 0x0000001fff627819 */ /* 0x000fe200000114ea */
[----:B------:R-:W-:Y:S01]  /*22d10*/  IMAD.WIDE.U32 R4, R220, UR4, R4 ;  /* 0x00000004dc047c25 */ /* 0x000fe2000f8e0004 */
[----:B------:R-:W-:-:S02]  /*22d20*/  PRMT R12, RZ, 0x654, R12 ;  /* 0x00000654ff0c7816 */ /* 0x000fc4000000000c */
[----:B------:R-:W-:Y:S01]  /*22d30*/  SHF.R.S32.HI R99, RZ, 0x1f, R235 ;  /* 0x0000001fff637819 */ /* 0x000fe200000114eb */
[----:B------:R-:W-:Y:S01]  /*22d40*/  IMAD R13, R88, R13, R89 ;  /* 0x0000000d580d7224 */ /* 0x000fe200078e0259 */
[----:B------:R0:W-:Y:S01]  /*22d50*/  SYNCS.ARRIVE.TRANS64.RED.A1T0 RZ, [R12+URZ], RZ ;  /* 0x000000ff0cff79a7 */ /* 0x0001e2000810043f */
        /* <DEDUP_REMOVED lines=11> */
[----:B------:R-:W-:Y:S02]  /*22e10*/  IMAD.IADD R5, R5, 0x1, R15 ;  /* 0x0000000105057824 */ /* 0x000fe400078e020f */
[C---:B------:R-:W-:Y:S02]  /*22e20*/  IMAD R3, R13.reuse, UR5, R0 ;  /* 0x000000050d037c24 */ /* 0x040fe4000f8e0200 */
[----:B------:R-:W-:Y:S01]  /*22e30*/  IMAD.WIDE.U32 R4, R13, UR4, R4 ;  /* 0x000000040d047c25 */ /* 0x000fe2000f8e0004 */
[----:B------:R-:W-:-:S03]  /*22e40*/  ULDC.64 UR4, c[0x0][0xb00] ;  /* 0x0002c00000047ab9 */ /* 0x000fc60000000a00 */
[----:B------:R-:W-:Y:S01]  /*22e50*/  VIADD R138, R199, 0x10 ;  /* 0x00000010c78a7836 */ /* 0x000fe20000000000 */
[----:B------:R-:W-:Y:S01]  /*22e60*/  IADD3 R3, R5, R3, RZ ;  /* 0x0000000305037210 */ /* 0x000fe20007ffe0ff */
[----:B------:R-:W-:Y:S01]  /*22e70*/  VIADD R140, R199, 0x8 ;  /* 0x00000008c78c7836 */ /* 0x000fe20000000000 */
[----:B------:R-:W-:-:S04]  /*22e80*/  LEA R0, P1, R4, UR4, 0x2 ;  /* 0x0000000404007c11 */ /* 0x000fc8000f8210ff */
[----:B------:R-:W-:Y:S02]  /*22e90*/  LEA.HI.X R3, R4, UR5, R3, 0x2, P1 ;  /* 0x0000000504037c11 */ /* 0x000fe400088f1403 */
[----:B------:R0:W1:Y:S04]  /*22ea0*/  SHFL.IDX PT, R4, R0, RZ, 0x1c1f ;  /* 0x001c1fff00047589 */ /* 0x00006800000e0000 */
[----:B------:R0:W2:Y:S01]  /*22eb0*/  SHFL.IDX PT, R5, R3, RZ, 0x1c1f ;  /* 0x001c1fff03057589 */ /* 0x0000a200000e0000 */
[----:B------:R-:W-:Y:S05]  /*22ec0*/  @P0 BRA `(.L_x_4967) ;  /* 0x0000000400a40947 */ /* 0x000fea0003800000 */
[----:B------:R-:W-:Y:S02]  /*22ed0*/  ULDC UR4, c[0x0][0xac8] ;  /* 0x0002b20000047ab9 */ /* 0x000fe40000000800 */
[----:B------:R-:W-:Y:S02]  /*22ee0*/  ISETP.GE.AND P4, PT, R140, UR4, PT ;  /* 0x000000048c007c0c */ /* 0x000fe4000bf86270 */
[----:B------:R-:W-:Y:S02]  /*22ef0*/  ISETP.GE.AND P3, PT, R138, UR4, PT ;  /* 0x000000048a007c0c */ /* 0x000fe4000bf66270 */
[----:B------:R-:W-:Y:S02]  /*22f00*/  ISETP.GE.AND P5, PT, R199, UR4, PT ;  /* 0x00000004c7007c0c */ /* 0x000fe4000bfa6270 */
[----:B------:R-:W-:Y:S02]  /*22f10*/  ISETP.GE.AND P1, PT, R236, UR4, PT ;  /* 0x00000004ec007c0c */ /* 0x000fe4000bf26270 */
[----:B------:R-:W-:-:S05]  /*22f20*/  ISETP.GE.AND P0, PT, R237, UR4, PT ;  /* 0x00000004ed007c0c */ /* 0x000fca000bf06270 */
[-C--:B01----:R-:W-:Y:S02]  /*22f30*/  @!P4 LEA R12, P2, R140, R4.reuse, 0x2 ;  /* 0x000000048c0cc211 */ /* 0x083fe400078410ff */
        /* <DEDUP_REMOVED lines=10> */
[-C--:B0-----:R-:W-:Y:S01]  /*22fe0*/  @!P0 LEA R12, P6, R237, R4.reuse, 0x2 ;  /* 0x00000004ed0c8211 */ /* 0x081fe200078c10ff */
[C---:B------:R-:W-:Y:S01]  /*22ff0*/  VIADD R29, R199.reuse, 0xa8 ;  /* 0x000000a8c71d7836 */ /* 0x040fe20000000000 */
[CC--:B-1----:R-:W-:Y:S01]  /*23000*/  @!P1 LEA R14, P5, R236.reuse, R4.reuse, 0x2 ;  /* 0x00000004ec0e9211 */ /* 0x0c2fe200078a10ff */
        /* <DEDUP_REMOVED lines=22> */
[----:B0-----:R-:W-:-:S03]  /*23170*/  @!P1 LEA R12, P3, R230, R4, 0x2 ;  /* 0x00000004e60c9211 */ /* 0x001fc600078610ff */
[-C--:B-1----:R-:W-:Y:S02]  /*23180*/  @!P2 LEA R14, P6, R229, R4.reuse, 0x2 ;  /* 0x00000004e50ea211 */ /* 0x082fe400078c10ff */
[-C--:B------:R-:W-:Y:S02]  /*23190*/  @!P1 LEA.HI.X R13, R230, R5.reuse, R94, 0x2, P3 ;  /* 0x00000005e60d9211 */ /* 0x080fe400018f145e */
[----:B--2---:R-:W-:Y:S01]  /*231a0*/  @!P0 LEA R6, P4, R231, R4, 0x2 ;  /* 0x00000004e7068211 */ /* 0x004fe200078810ff */
[----:B------:R-:W-:Y:S01]  /*231b0*/  VIADD R25, R199, 0xa0 ;  /* 0x000000a0c7197836 */ /* 0x000fe20000000000 */
[-C--:B------:R-:W-:Y:S02]  /*231c0*/  @!P2 LEA.HI.X R15, R229, R5.reuse, R93, 0x2, P6 ;  /* 0x00000005e50fa211 */ /* 0x080fe400030f145d */
[----:B------:R-:W-:Y:S02]  /*231d0*/  @!P0 LEA.HI.X R7, R231, R5, R95, 0x2, P4 ;  /* 0x00000005e7078211 */ /* 0x000fe400020f145f */
[----:B------:R-:W-:-:S02]  /*231e0*/  ISETP.GE.AND P4, PT, R227, UR4, PT ;  /* 0x00000004e3007c0c */ /* 0x000fc4000bf86270 */
[----:B------:R-:W-:Y:S01]  /*231f0*/  ISETP.GE.AND P3, PT, R226, UR4, PT ;  /* 0x00000004e2007c0c */ /* 0x000fe2000bf66270 */
[----:B------:R0:W-:Y:S01]  /*23200*/  @!P0 ST.E.64 desc[UR46][R6.64], R60 ;  /* 0x0000003c06008985 */ /* 0x0001e2000c101b2e */
[----:B------:R-:W-:-:S03]  /*23210*/  ISETP.GE.AND P0, PT, R224, UR4, PT ;  /* 0x00000004e0007c0c */ /* 0x000fc6000bf06270 */
[----:B------:R1:W-:Y:S04]  /*23220*/  @!P1 ST.E.64 desc[UR46][R12.64], R64 ;  /* 0x000000400c009985 */ /* 0x0003e8000c101b2e */
[----:B------:R2:W-:Y:S01]  /*23230*/  @!P2 ST.E.64 desc[UR46][R14.64], R68 ;  /* 0x000000440e00a985 */ /* 0x0005e2000c101b2e */
[----:B------:R-:W-:Y:S02]  /*23240*/  ISETP.GE.AND P2, PT, R225, UR4, PT ;  /* 0x00000004e1007c0c */ /* 0x000fe4000bf46270 */
[CC--:B0-----:R-:W-:Y:S02]  /*23250*/  @!P5 LEA R6, P6, R228.reuse, R4.reuse, 0x2 ;  /* 0x00000004e406d211 */ /* 0x0c1fe400078c10ff */
[----:B-1----:R-:W-:Y:S02]  /*23260*/  @!P4 LEA R12, P1, R227, R4, 0x2 ;  /* 0x00000004e30cc211 */ /* 0x002fe400078210ff */
[----:B------:R-:W-:-:S02]  /*23270*/  @!P5 LEA.HI.X R7, R228, R5, R92, 0x2, P6 ;  /* 0x00000005e407d211 */ /* 0x000fc400030f145c */
        /* <DEDUP_REMOVED lines=9> */
[CC--:B------:R-:W-:Y:S02]  /*23310*/  @!P0 LEA R8, P5, R224.reuse, R4.reuse, 0x2 ;  /* 0x00000004e0088211 */ /* 0x0c0fe400078a10ff */
[-C--:B------:R-:W-:Y:S02]  /*23320*/  @!P2 LEA.HI.X R7, R225, R5.reuse, R87, 0x2, P4 ;  /* 0x00000005e107a211 */ /* 0x080fe400020f1457 */
[----:B-1----:R-:W-:Y:S02]  /*23330*/  @!P1 LEA R12, P6, R223, R4, 0x2 ;  /* 0x00000004df0c9211 */ /* 0x002fe400078c10ff */
[----:B------:R-:W-:Y:S01]  /*23340*/  ISETP.GE.AND P4, PT, R25, UR4, PT ;  /* 0x0000000419007c0c */ /* 0x000fe2000bf86270 */
[----:B------:R0:W-:Y:S01]  /*23350*/  @!P2 ST.E.64 desc[UR46][R6.64], R10 ;  /* 0x0000000a0600a985 */ /* 0x0001e2000c101b2e */
[----:B------:R-:W-:-:S02]  /*23360*/  @!P0 LEA.HI.X R9, R224, R5, R86, 0x2, P5 ;  /* 0x00000005e0098211 */ /* 0x000fc400028f1456 */
[----:B------:R-:W-:Y:S02]  /*23370*/  @!P1 LEA.HI.X R13, R223, R5, R85, 0x2, P6 ;  /* 0x00000005df0d9211 */ /* 0x000fe400030f1455 */
[----:B------:R-:W-:Y:S01]  /*23380*/  ISETP.GE.AND P2, PT, R222, UR4, PT ;  /* 0x00000004de007c0c */ /* 0x000fe2000bf46270 */
[----:B------:R1:W-:Y:S01]  /*23390*/  @!P0 ST.E.64 desc[UR46][R8.64], R20 ;  /* 0x0000001408008985 */ /* 0x0003e2000c101b2e */
[----:B--2---:R-:W-:Y:S02]  /*233a0*/  SHF.R.S32.HI R14, RZ, 0x1f, R219 ;  /* 0x0000001fff0e7819 */ /* 0x004fe400000114db */
[----:B------:R-:W-:Y:S01]  /*233b0*/  ISETP.GE.AND P0, PT, R33, UR4, PT ;  /* 0x0000000421007c0c */ /* 0x000fe2000bf06270 */
[----:B------:R2:W-:Y:S01]  /*233c0*/  @!P1 ST.E.64 desc[UR46][R12.64], R120 ;  /* 0x000000780c009985 */ /* 0x0005e2000c101b2e */
[----:B------:R-:W-:Y:S02]  /*233d0*/  ISETP.GE.AND P1, PT, R29, UR4, PT ;  /* 0x000000041d007c0c */ /* 0x000fe4000bf26270 */
[----:B0-----:R-:W-:-:S02]  /*233e0*/  SHF.R.S32.HI R6, RZ, 0x1f, R25 ;  /* 0x0000001fff067819 */ /* 0x001fc40000011419 */
[-C--:B------:R-:W-:Y:S02]  /*233f0*/  @!P4 LEA R10, P5, R25, R4.reuse, 0x2 ;  /* 0x00000004190ac211 */ /* 0x080fe400078a10ff */
[----:B------:R-:W-:Y:S02]  /*23400*/  SHF.R.S32.HI R7, RZ, 0x1f, R33 ;  /* 0x0000001fff077819 */ /* 0x000fe40000011421 */
[----:B-1----:R-:W-:Y:S02]  /*23410*/  IADD3 R21, R199, 0xb8, RZ ;  /* 0x000000b8c7157810 */ /* 0x002fe40007ffe0ff */
[----:B------:R-:W-:Y:S02]  /*23420*/  @!P4 LEA.HI.X R11, R25, R5, R6, 0x2, P5 ;  /* 0x00000005190bc211 */ /* 0x000fe400028f1406 */
[----:B--2---:R-:W-:Y:S02]  /*23430*/  @!P3 LEA R12, P6, R219, R4, 0x2 ;  /* 0x00000004db0cb211 */ /* 0x004fe400078c10ff */
[----:B------:R-:W-:-:S02]  /*23440*/  ISETP.GE.AND P5, PT, R21, UR4, PT ;  /* 0x0000000415007c0c */ /* 0x000fc4000bfa6270 */
[-C--:B------:R-:W-:Y:S02]  /*23450*/  @!P3 LEA.HI.X R13, R219, R5.reuse, R14, 0x2, P6 ;  /* 0x00000005db0db211 */ /* 0x080fe400030f140e */
[CC--:B------:R-:W-:Y:S02]  /*23460*/  @!P2 LEA R14, P6, R222.reuse, R4.reuse, 0x2 ;  /* 0x00000004de0ea211 */ /* 0x0c0fe400078c10ff */
[----:B------:R-:W-:Y:S02]  /*23470*/  SHF.R.S32.HI R6, RZ, 0x1f, R29 ;  /* 0x0000001fff067819 */ /* 0x000fe4000001141d */
[-C--:B------:R-:W-:Y:S02]  /*23480*/  @!P2 LEA.HI.X R15, R222, R5.reuse, R84, 0x2, P6 ;  /* 0x00000005de0fa211 */ /* 0x080fe400030f1454 */
[C---:B------:R-:W-:Y:S02]  /*23490*/  @!P1 LEA R8, P6, R29.reuse, R4, 0x2 ;  /* 0x000000041d089211 */ /* 0x040fe400078c10ff */
[----:B------:R-:W-:Y:S01]  /*234a0*/  SHF.R.S32.HI R20, RZ, 0x1f, R21 ;  /* 0x0000001fff147819 */ /* 0x000fe20000011415 */
[----:B------:R3:W-:Y:S01]  /*234b0*/  @!P2 ST.E.64 desc[UR46][R14.64], R122 ;  /* 0x0000007a0e00a985 */ /* 0x0007e2000c101b2e */
[----:B------:R-:W-:-:S02]  /*234c0*/  @!P1 LEA.HI.X R9, R29, R5, R6, 0x2, P6 ;  /* 0x000000051d099211 */ /* 0x000fc400030f1406 */
[CC--:B------:R-:W-:Y:S01]  /*234d0*/  @!P0 LEA R6, P6, R33.reuse, R4.reuse, 0x2 ;  /* 0x0000000421068211 */ /* 0x0c0fe200078c10ff */
[----:B------:R3:W-:Y:S03]  /*234e0*/  @!P3 ST.E.64 desc[UR46][R12.64], R100 ;  /* 0x000000640c00b985 */ /* 0x0007e6000c101b2e */
[----:B------:R-:W-:Y:S01]  /*234f0*/  @!P0 LEA.HI.X R7, R33, R5, R7, 0x2, P6 ;  /* 0x0000000521078211 */ /* 0x000fe200030f1407 */
[----:B------:R3:W-:Y:S01]  /*23500*/  @!P4 ST.E.64 desc[UR46][R10.64], R104 ;  /* 0x000000680a00c985 */ /* 0x0007e2000c101b2e */
[----:B------:R-:W-:-:S03]  /*23510*/  @!P5 LEA R4, P6, R21, R4, 0x2 ;  /* 0x000000041504d211 */ /* 0x000fc600078c10ff */
[----:B------:R3:W-:Y:S01]  /*23520*/  @!P1 ST.E.64 desc[UR46][R8.64], R108 ;  /* 0x0000006c08009985 */ /* 0x0007e2000c101b2e */
[----:B------:R-:W-:-:S03]  /*23530*/  @!P5 LEA.HI.X R5, R21, R5, R20, 0x2, P6 ;  /* 0x000000051505d211 */ /* 0x000fc600030f1414 */
[----:B------:R3:W-:Y:S04]  /*23540*/  @!P0 ST.E.64 desc[UR46][R6.64], R112 ;  /* 0x0000007006008985 */ /* 0x0007e8000c101b2e */
[----:B------:R3:W-:Y:S02]  /*23550*/  @!P5 ST.E.64 desc[UR46][R4.64], R116 ;  /* 0x000000740400d985 */ /* 0x0007e4000c101b2e */
.L_x_4967:
[----:B------:R-:W-:Y:S05]  /*23560*/  BSYNC B1 ;  /* 0x0000000000017941 */ /* 0x000fea0003800000 */
.L_x_4966:
[----:B------:R-:W-:Y:S01]  /*23570*/  ISETP.GE.AND P0, PT, R73, R72, PT ;  /* 0x000000484900720c */ /* 0x000fe20003f06270 */
[----:B--23--:R2:W3:Y:S04]  /*23580*/  SHFL.IDX PT, R5, R3, 0x1, 0x1c1f ;  /* 0x003c1f0003057f89 */ /* 0x00c4e800000e0000 */
[----:B-1----:R2:W1:Y:S08]  /*23590*/  SHFL.IDX PT, R4, R0, 0x1, 0x1c1f ;  /* 0x003c1f0000047f89 */ /* 0x00247000000e0000 */
[----:B--2---:R-:W-:Y:S05]  /*235a0*/  @P0 BRA `(.L_x_4965) ;  /* 0x0000001400000947 */ /* 0x004fea0003800000 */
[----:B------:R-:W-:Y:S01]  /*235b0*/  ULDC UR4, c[0x0][0xac8] ;  /* 0x0002b20000047ab9 */ /* 0x000fe20000000800 */
[C---:B------:R-:W-:Y:S01]  /*235c0*/  VIADD R25, R199.reuse, 0xa8 ;  /* 0x000000a8c7197836 */ /* 0x040fe20000000000 */
[----:B------:R-:W-:Y:S01]  /*235d0*/  ISETP.GE.AND P1, PT, R140, UR4, PT ;  /* 0x000000048c007c0c */ /* 0x000fe2000bf26270 */
[C---:B0-----:R-:W-:Y:S01]  /*235e0*/  VIADD R3, R199.reuse, 0xb0 ;  /* 0x000000b0c7037836 */ /* 0x041fe20000000000 */
[----:B------:R-:W-:Y:S02]  /*235f0*/  ISETP.GE.AND P0, PT, R138, UR4, PT ;  /* 0x000000048a007c0c */ /* 0x000fe4000bf06270 */
[----:B------:R-:W-:Y:S02]  /*23600*/  ISETP.GE.AND P2, PT, R199, UR4, PT ;  /* 0x00000004c7007c0c */ /* 0x000fe4000bf46270 */
[----:B------:R-:W-:Y:S02]  /*23610*/  ISETP.GE.AND P3, PT, R237, UR4, PT ;  /* 0x00000004ed007c0c */ /* 0x000fe4000bf66270 */
[----:B------:R-:W-:-:S02]  /*23620*/  ISETP.GE.AND P4, PT, R236, UR4, PT ;  /* 0x00000004ec007c0c */ /* 0x000fc4000bf86270 */
[----:B------:R-:W-:-:S03]  /*23630*/  SHF.R.S32.HI R0, RZ, 0x1f, R219 ;  /* 0x0000001fff007819 */ /* 0x000fc600000114db */
[-C--:B-1----:R-:W-:Y:S02]  /*23640*/  @!P1 LEA R8, P5, R140, R4.reuse, 0x2 ;  /* 0x000000048c089211 */ /* 0x082fe400078a10ff */
[-C--:B------:R-:W-:Y:S02]  /*23650*/  @!P0 LEA R10, P6, R138, R4.reuse, 0x2 ;  /* 0x000000048a0a8211 */ /* 0x080fe400078c10ff */
[-C--:B---3--:R-:W-:Y:S01]  /*23660*/  @!P1 LEA.HI.X R9, R140, R5.reuse, R141, 0x2, P5 ;  /* 0x000000058c099211 */ /* 0x088fe200028f148d */
[----:B------:R-:W-:Y:S01]  /*23670*/  @!P2 IMAD.WIDE R6, R199, 0x4, R4 ;  /* 0x00000004c706a825 */ /* 0x000fe200078e0204 */
[----:B------:R-:W-:Y:S02]  /*23680*/  ISETP.GE.AND P5, PT, R235, UR4, PT ;  /* 0x00000004eb007c0c */ /* 0x000fe4000bfa6270 */
[----:B------:R-:W-:Y:S02]  /*23690*/  @!P0 LEA.HI.X R11, R138, R5, R139, 0x2, P6 ;  /* 0x000000058a0b8211 */ /* 0x000fe400030f148b */
[----:B------:R0:W-:Y:S01]  /*236a0*/  @!P2 ST.E.64 desc[UR46][R6.64], R26 ;  /* 0x0000001a0600a985 */ /* 0x0001e2000c101b2e */
[----:B------:R-:W-:-:S02]  /*236b0*/  @!P3 LEA R12, P6, R237, R4, 0x2 ;  /* 0x00000004ed0cb211 */ /* 0x000fc400078c10ff */
[-C--:B------:R-:W-:Y:S01]  /*236c0*/  @!P4 LEA R14, P2, R236, R4.reuse, 0x2 ;  /* 0x00000004ec0ec211 */ /* 0x080fe200078410ff */
[----:B------:R1:W-:Y:S01]  /*236d0*/  @!P1 ST.E.64 desc[UR46][R8.64], R30 ;  /* 0x0000001e08009985 */ /* 0x0003e2000c101b2e */
[----:B------:R-:W-:Y:S02]  /*236e0*/  ISETP.GE.AND P1, PT, R233, UR4, PT ;  /* 0x00000004e9007c0c */ /* 0x000fe4000bf26270 */
[-C--:B------:R-:W-:Y:S01]  /*236f0*/  @!P3 LEA.HI.X R13, R237, R5.reuse, R137, 0x2, P6 ;  /* 0x00000005ed0db211 */ /* 0x080fe200030f1489 */
[----:B------:R2:W-:Y:S01]  /*23700*/  @!P0 ST.E.64 desc[UR46][R10.64], R34 ;  /* 0x000000220a008985 */ /* 0x0005e2000c101b2e */
[----:B------:R-:W-:Y:S02]  /*23710*/  ISETP.GE.AND P0, PT, R234, UR4, PT ;  /* 0x00000004ea007c0c */ /* 0x000fe4000bf06270 */
[----:B------:R-:W-:Y:S01]  /*23720*/  @!P5 LEA R20, P6, R235, R4, 0x2 ;  /* 0x00000004eb14d211 */ /* 0x000fe200078c10ff */
        /* <DEDUP_REMOVED lines=8> */
[-C--:B0-----:R-:W-:Y:S02]  /*237b0*/  @!P0 LEA R6, P6, R234, R4.reuse, 0x2 ;  /* 0x00000004ea068211 */ /* 0x081fe400078c10ff */
[----:B-1----:R-:W-:-:S02]  /*237c0*/  @!P1 LEA R8, P5, R233, R4, 0x2 ;  /* 0x00000004e9089211 */ /* 0x002fc400078a10ff */
[-C--:B------:R-:W-:Y:S02]  /*237d0*/  @!P0 LEA.HI.X R7, R234, R5.reuse, R98, 0x2, P6 ;  /* 0x00000005ea078211 */ /* 0x080fe400030f1462 */
[CC--:B--2---:R-:W-:Y:S02]  /*237e0*/  @!P2 LEA R10, P6, R232.reuse, R4.reuse, 0x2 ;  /* 0x00000004e80aa211 */ /* 0x0c4fe400078c10ff */
[-C--:B------:R-:W-:Y:S01]  /*237f0*/  @!P1 LEA.HI.X R9, R233, R5.reuse, R97, 0x2, P5 ;  /* 0x00000005e9099211 */ /* 0x080fe200028f1461 */
[----:B------:R0:W-:Y:S01]  /*23800*/  @!P0 ST.E.64 desc[UR46][R6.64], R50 ;  /* 0x0000003206008985 */ /* 0x0001e2000c101b2e */
[----:B------:R-:W-:Y:S02]  /*23810*/  ISETP.GE.AND P5, PT, R229, UR4, PT ;  /* 0x00000004e5007c0c */ /* 0x000fe4000bfa6270 */
[----:B------:R-:W-:Y:S01]  /*23820*/  @!P2 LEA.HI.X R11, R232, R5, R96, 0x2, P6 ;  /* 0x00000005e80ba211 */ /* 0x000fe200030f1460 */
[----:B------:R1:W-:Y:S01]  /*23830*/  @!P1 ST.E.64 desc[UR46][R8.64], R54 ;  /* 0x0000003608009985 */ /* 0x0003e2000c101b2e */
[----:B---3--:R-:W-:-:S02]  /*23840*/  @!P3 LEA R12, P1, R231, R4, 0x2 ;  /* 0x00000004e70cb211 */ /* 0x008fc400078210ff */
[-C--:B----4-:R-:W-:Y:S01]  /*23850*/  @!P4 LEA R14, P0, R230, R4.reuse, 0x2 ;  /* 0x00000004e60ec211 */ /* 0x090fe200078010ff */
[----:B------:R2:W-:Y:S01]  /*23860*/  @!P2 ST.E.64 desc[UR46][R10.64], R124 ;  /* 0x0000007c0a00a985 */ /* 0x0005e2000c101b2e */
[----:B------:R-:W-:Y:S02]  /*23870*/  ISETP.GE.AND P2, PT, R228, UR4, PT ;  /* 0x00000004e4007c0c */ /* 0x000fe4000bf46270 */
[-C--:B------:R-:W-:Y:S02]  /*23880*/  @!P3 LEA.HI.X R13, R231, R5.reuse, R95, 0x2, P1 ;  /* 0x00000005e70db211 */ /* 0x080fe400008f145f */
[----:B------:R-:W-:Y:S02]  /*23890*/  ISETP.GE.AND P1, PT, R227, UR4, PT ;  /* 0x00000004e3007c0c */ /* 0x000fe4000bf26270 */
[----:B-----5:R-:W-:Y:S01]  /*238a0*/  @!P5 LEA R20, P6, R229, R4, 0x2 ;  /* 0x00000004e514d211 */ /* 0x020fe200078c10ff */
[----:B------:R3:W-:Y:S01]  /*238b0*/  @!P3 ST.E.64 desc[UR46][R12.64], R62 ;  /* 0x0000003e0c00b985 */ /* 0x0007e2000c101b2e */
[----:B------:R-:W-:-:S02]  /*238c0*/  @!P4 LEA.HI.X R15, R230, R5, R94, 0x2, P0 ;  /* 0x00000005e60fc211 */ /* 0x000fc400000f145e */
[----:B------:R-:W-:Y:S02]  /*238d0*/  @!P5 LEA.HI.X R21, R229, R5, R93, 0x2, P6 ;  /* 0x00000005e515d211 */ /* 0x000fe400030f145d */
[----:B------:R-:W-:Y:S01]  /*238e0*/  ISETP.GE.AND P0, PT, R226, UR4, PT ;  /* 0x00000004e2007c0c */ /* 0x000fe2000bf06270 */
[----:B------:R-:W-:Y:S01]  /*238f0*/  @!P4 ST.E.64 desc[UR46][R14.64], R66 ;  /* 0x000000420e00c985 */ /* 0x000fe2000c101b2e */
[----:B------:R-:W-:Y:S02]  /*23900*/  ISETP.GE.AND P3, PT, R225, UR4, PT ;  /* 0x00000004e1007c0c */ /* 0x000fe4000bf66270 */
[-C--:B0-----:R-:W-:Y:S01]  /*23910*/  @!P2 LEA R6, P6, R228, R4.reuse, 0x2 ;  /* 0x00000004e406a211 */ /* 0x081fe200078c10ff */
[----:B------:R0:W-:Y:S01]  /*23920*/  @!P5 ST.E.64 desc[UR46][R20.64], R70 ;  /* 0x000000461400d985 */ /* 0x0001e2000c101b2e */
[----:B------:R-:W-:Y:S02]  /*23930*/  ISETP.GE.AND P4, PT, R224, UR4, PT ;  /* 0x00000004e0007c0c */ /* 0x000fe4000bf86270 */
[----:B-1----:R-:W-:-:S02]  /*23940*/  @!P1 LEA R8, P5, R227, R4, 0x2 ;  /* 0x00000004e3089211 */ /* 0x002fc400078a10ff */
[-C--:B------:R-:W-:Y:S02]  /*23950*/  @!P2 LEA.HI.X R7, R228, R5.reuse, R92, 0x2, P6 ;  /* 0x00000005e407a211 */ /* 0x080fe400030f145c */
[-C--:B------:R-:W-:Y:S02]  /*23960*/  @!P1 LEA.HI.X R9, R227, R5.reuse, R91, 0x2, P5 ;  /* 0x00000005e3099211 */ /* 0x080fe400028f145b */
[CC--:B--2---:R-:W-:Y:S01]  /*23970*/  @!P0 LEA R10, P6, R226.reuse, R4.reuse, 0x2 ;  /* 0x00000004e20a8211 */ /* 0x0c4fe200078c10ff */
[----:B------:R1:W-:Y:S01]  /*23980*/  @!P2 ST.E.64 desc[UR46][R6.64], R126 ;  /* 0x0000007e0600a985 */ /* 0x0003e2000c101b2e */
[----:B------:R-:W-:Y:S02]  /*23990*/  ISETP.GE.AND P2, PT, R223, UR4, PT ;  /* 0x00000004df007c0c */ /* 0x000fe4000bf46270 */
[-C--:B------:R-:W-:Y:S01]  /*239a0*/  @!P0 LEA.HI.X R11, R226, R5.reuse, R90, 0x2, P6 ;  /* 0x00000005e20b8211 */ /* 0x080fe200030f145a */
[----:B------:R2:W-:Y:S01]  /*239b0*/  @!P1 ST.E.64 desc[UR46][R8.64], R78 ;  /* 0x0000004e08009985 */ /* 0x0005e2000c101b2e */
[-C--:B---3--:R-:W-:Y:S01]  /*239c0*/  @!P3 LEA R12, P1, R225, R4.reuse, 0x2 ;  /* 0x00000004e10cb211 */ /* 0x088fe200078210ff */
[----:B0-----:R-:W-:Y:S01]  /*239d0*/  VIADD R21, R199, 0xa0 ;  /* 0x000000a0c7157836 */ /* 0x001fe20000000000 */
[----:B------:R-:W-:Y:S01]  /*239e0*/  @!P4 LEA R14, P5, R224, R4, 0x2 ;  /* 0x00000004e00ec211 */ /* 0x000fe200078a10ff */
[----:B------:R0:W-:Y:S01]  /*239f0*/  @!P0 ST.E.64 desc[UR46][R10.64], R82 ;  /* 0x000000520a008985 */ /* 0x0001e2000c101b2e */
[----:B------:R-:W-:-:S02]  /*23a00*/  @!P3 LEA.HI.X R13, R225, R5, R87, 0x2, P1 ;  /* 0x00000005e10db211 */ /* 0x000fc400008f1457 */
[----:B------:R-:W-:Y:S02]  /*23a10*/  ISETP.GE.AND P1, PT, R222, UR4, PT ;  /* 0x00000004de007c0c */ /* 0x000fe4000bf26270 */
[----:B------:R-:W-:Y:S01]  /*23a20*/  @!P4 LEA.HI.X R15, R224, R5, R86, 0x2, P5 ;  /* 0x00000005e00fc211 */ /* 0x000fe200028f1456 */
[----:B------:R3:W-:Y:S01]  /*23a30*/  @!P3 ST.E.64 desc[UR46][R12.64], R128 ;  /* 0x000000800c00b985 */ /* 0x0007e2000c101b2e */
[----:B------:R-:W-:Y:S02]  /*23a40*/  ISETP.GE.AND P0, PT, R219, UR4, PT ;  /* 0x00000004db007c0c */ /* 0x000fe4000bf06270 */
[----:B-1----:R-:W-:Y:S01]  /*23a50*/  @!P2 LEA R6, P5, R223, R4, 0x2 ;  /* 0x00000004df06a211 */ /* 0x002fe200078a10ff */
[----:B------:R1:W-:Y:S01]  /*23a60*/  @!P4 ST.E.64 desc[UR46][R14.64], R130 ;  /* 0x000000820e00c985 */ /* 0x0003e2000c101b2e */
[----:B------:R-:W-:Y:S02]  /*23a70*/  ISETP.GE.AND P4, PT, R21, UR4, PT ;  /* 0x0000000415007c0c */ /* 0x000fe4000bf86270 */
[----:B------:R-:W-:-:S02]  /*23a80*/  ISETP.GE.AND P3, PT, R25, UR4, PT ;  /* 0x0000000419007c0c */ /* 0x000fc4000bf66270 */
[----:B------:R-:W-:Y:S02]  /*23a90*/  @!P2 LEA.HI.X R7, R223, R5, R85, 0x2, P5 ;  /* 0x00000005df07a211 */ /* 0x000fe400028f1455 */
[----:B--2---:R-:W-:-:S03]  /*23aa0*/  @!P1 LEA R8, P6, R222, R4, 0x2 ;  /* 0x00000004de089211 */ /* 0x004fc600078c10ff */
[-C--:B0-----:R-:W-:Y:S01]  /*23ab0*/  @!P0 LEA R10, P5, R219, R4.reuse, 0x2 ;  /* 0x00000004db0a8211 */ /* 0x081fe200078a10ff */
[----:B------:R2:W-:Y:S01]  /*23ac0*/  @!P2 ST.E.64 desc[UR46][R6.64], R132 ;  /* 0x000000840600a985 */ /* 0x0005e2000c101b2e */
[-C--:B------:R-:W-:Y:S02]  /*23ad0*/  @!P1 LEA.HI.X R9, R222, R5.reuse, R84, 0x2, P6 ;  /* 0x00000005de099211 */ /* 0x080fe400030f1454 */
[----:B------:R-:W-:Y:S02]  /*23ae0*/  ISETP.GE.AND P6, PT, R3, UR4, PT ;  /* 0x0000000403007c0c */ /* 0x000fe4000bfc6270 */
[----:B------:R-:W-:Y:S01]  /*23af0*/  @!P0 LEA.HI.X R11, R219, R5, R0, 0x2, P5 ;  /* 0x00000005db0b8211 */ /* 0x000fe200028f1400 */
[----:B------:R2:W-:Y:S01]  /*23b00*/  @!P1 ST.E.64 desc[UR46][R8.64], R134 ;  /* 0x0000008608009985 */ /* 0x0005e2000c101b2e */
[----:B---3--:R-:W-:Y:S02]  /*23b10*/  SHF.R.S32.HI R13, RZ, 0x1f, R21 ;  /* 0x0000001fff0d7819 */ /* 0x008fe40000011415 */
[----:B------:R-:W-:Y:S01]  /*23b20*/  @!P4 LEA R12, P5, R21, R4, 0x2 ;  /* 0x00000004150cc211 */ /* 0x000fe200078a10ff */
[----:B------:R2:W-:Y:S01]  /*23b30*/  @!P0 ST.E.64 desc[UR46][R10.64], R102 ;  /* 0x000000660a008985 */ /* 0x0005e2000c101b2e */
[----:B------:R-:W-:-:S02]  /*23b40*/  SHF.R.S32.HI R0, RZ, 0x1f, R25 ;  /* 0x0000001fff007819 */ /* 0x000fc40000011419 */
[----:B------:R-:W-:Y:S02]  /*23b50*/  @!P4 LEA.HI.X R13, R21, R5, R13, 0x2, P5 ;  /* 0x00000005150dc211 */ /* 0x000fe400028f140d */
[----:B-1----:R-:W-:-:S03]  /*23b60*/  @!P3 LEA R14, P5, R25, R4, 0x2 ;  /* 0x00000004190eb211 */ /* 0x002fc600078a10ff */
[----:B------:R2:W-:Y:S01]  /*23b70*/  @!P4 ST.E.64 desc[UR46][R12.64], R106 ;  /* 0x0000006a0c00c985 */ /* 0x0005e2000c101b2e */
[-C--:B------:R-:W-:Y:S02]  /*23b80*/  @!P3 LEA.HI.X R15, R25, R5.reuse, R0, 0x2, P5 ;  /* 0x00000005190fb211 */ /* 0x080fe400028f1400 */
[----:B------:R-:W-:Y:S02]  /*23b90*/  SHF.R.S32.HI R0, RZ, 0x1f, R3 ;  /* 0x0000001fff007819 */ /* 0x000fe40000011403 */
[C---:B------:R-:W-:Y:S01]  /*23ba0*/  @!P6 LEA R20, P5, R3.reuse, R4, 0x2 ;  /* 0x000000040314e211 */ /* 0x040fe200078a10ff */
[----:B------:R2:W-:Y:S03]  /*23bb0*/  @!P3 ST.E.64 desc[UR46][R14.64], R110 ;  /* 0x0000006e0e00b985 */ /* 0x0005e6000c101b2e */
[----:B------:R-:W-:Y:S01]  /*23bc0*/  @!P6 LEA.HI.X R21, R3, R5, R0, 0x2, P5 ;  /* 0x000000050315e211 */ /* 0x000fe200028f1400 */
[----:B------:R-:W-:-:S04]  /*23bd0*/  VIADD R3, R199, 0xb8 ;  /* 0x000000b8c7037836 */ /* 0x000fc80000000000 */
[----:B------:R2:W-:Y:S01]  /*23be0*/  @!P6 ST.E.64 desc[UR46][R20.64], R114 ;  /* 0x000000721400e985 */ /* 0x0005e2000c101b2e */
[----:B------:R-:W-:-:S13]  /*23bf0*/  ISETP.GE.AND P0, PT, R3, UR4, PT ;  /* 0x0000000403007c0c */ /* 0x000fda000bf06270 */
[----:B--2---:R-:W-:Y:S05]  /*23c00*/  @P0 BRA `(.L_x_4965) ;  /* 0x0000000c00680947 */ /* 0x004fea0003800000 */
[----:B------:R-:W-:Y:S02]  /*23c10*/  LEA R4, P0, R3, R4, 0x2 ;  /* 0x0000000403047211 */ /* 0x000fe400078010ff */
[----:B------:R-:W-:-:S04]  /*23c20*/  SHF.R.S32.HI R0, RZ, 0x1f, R3 ;  /* 0x0000001fff007819 */ /* 0x000fc80000011403 */
[----:B------:R-:W-:-:S05]  /*23c30*/  LEA.HI.X R5, R3, R5, R0, 0x2, P0 ;  /* 0x0000000503057211 */ /* 0x000fca00000f1400 */
[----:B------:R2:W-:Y:S01]  /*23c40*/  ST.E.64 desc[UR46][R4.64], R118 ;  /* 0x0000007604007985 */ /* 0x0005e2000c101b2e */
[----:B------:R-:W-:Y:S05]  /*23c50*/  BRA `(.L_x_4965) ;  /* 0x0000000c00547947 */ /* 0x000fea0003800000 */
.L_x_4956:
[----:B------:R-:W-:Y:S01]  /*23c60*/  ULDC.64 UR4, c[0x0][0xc08] ;  /* 0x0003020000047ab9 */ /* 0x000fe20000000a00 */
[----:B------:R-:W2:Y:S01]  /*23c70*/  LDC.64 R4, c[0x0][0xc00] ;  /* 0x00030000ff047b82 */ /* 0x000ea20000000a00 */
[----:B------:R-:W-:Y:S01]  /*23c80*/  ISETP.NE.U32.AND P0, PT, RZ, UR4, PT ;  /* 0x00000004ff007c0c */ /* 0x000fe2000bf05070 */
[----:B------:R-:W-:-:S03]  /*23c90*/  IMAD.MOV.U32 R3, RZ, RZ, RZ ;  /* 0x000000ffff037224 */ /* 0x000fc600078e00ff */
[----:B------:R-:W-:Y:S01]  /*23ca0*/  ISETP.NE.AND.EX P1, PT, RZ, UR5, PT, P0 ;  /* 0x00000005ff007c0c */ /* 0x000fe2000bf25300 */
[----:B------:R-:W-:Y:S02]  /*23cb0*/  ULDC.64 UR4, c[0x0][0xc00] ;  /* 0x0003000000047ab9 */ /* 0x000fe40000000a00 */
[----:B------:R-:W-:-:S04]  /*23cc0*/  ISETP.NE.U32.AND P0, PT, RZ, UR4, PT ;  /* 0x00000004ff007c0c */ /* 0x000fc8000bf05070 */
[----:B------:R-:W-:-:S06]  /*23cd0*/  ISETP.NE.AND.EX P0, PT, RZ, UR5, PT, P0 ;  /* 0x00000005ff007c0c */ /* 0x000fcc000bf05300 */
[----:B------:R-:W3:Y:S01]  /*23ce0*/  @P1 LDC.64 R6, c[0x0][0xc08] ;  /* 0x00030200ff061b82 */ /* 0x000ee20000000a00 */
[----:B------:R-:W-:Y:S02]  /*23cf0*/  ULDC UR4, c[0x0][0xa88] ;  /* 0x0002a20000047ab9 */ /* 0x000fe40000000800 */
[----:B------:R-:W-:Y:S02]  /*23d00*/  IMAD.U32 R0, RZ, RZ, UR4 ;  /* 0x00000004ff007e24 */ /* 0x000fe4000f8e00ff */
[----:B--2---:R-:W-:-:S05]  /*23d10*/  IMAD.WIDE R4, R216, 0x4, R4 ;  /* 0x00000004d8047825 */ /* 0x004fca00078e0204 */
[----:B------:R2:W5:Y:S01]  /*23d20*/  @P0 LDG.E R3, desc[UR46][R4.64] ;  /* 0x0000002e04030981 */ /* 0x000562000c1e1900 */
[----:B---3--:R-:W-:-:S05]  /*23d30*/  @P1 IMAD.WIDE R6, R216, 0x4, R6 ;  /* 0x00000004d8061825 */ /* 0x008fca00078e0206 */
[----:B------:R2:W5:Y:S01]  /*23d40*/  @P1 LDG.E R0, desc[UR46][R6.64] ;  /* 0x0000002e06001981 */ /* 0x000562000c1e1900 */
[----:B------:R-:W-:Y:S02]  /*23d50*/  ISETP.NE.AND P2, PT, R215, RZ, PT ;  /* 0x000000ffd700720c */ /* 0x000fe40003f45270 */
[----:B------:R-:W-:Y:S01]  /*23d60*/  SHF.R.S32.HI R28, RZ, 0x1f, R216 ;  /* 0x0000001fff1c7819 */ /* 0x000fe200000114d8 */
[----:B------:R-:W3:Y:S10]  /*23d70*/  S2R R8, SR_TID.X ;  /* 0x0000000000087919 */ /* 0x000ef40000002100 */
        /* <DEDUP_REMOVED lines=9> */
.L_x_4968:
[----:B------:R-:W-:Y:S01]  /*23e10*/  BSSY B1, `(.L_x_4969) ;  /* 0x0000035000017945 */ /* 0x000fe20003800000 */
[----:B------:R-:W-:Y:S02]  /*23e20*/  SEL R29, R216, RZ, !P0 ;  /* 0x000000ffd81d7207 */ /* 0x000fe40004000000 */
[----:B------:R-:W-:Y:S02]  /*23e30*/  SEL R28, R28, RZ, !P0 ;  /* 0x000000ff1c1c7207 */ /* 0x000fe40004000000 */
[----:B-----5:R-:W-:Y:S01]  /*23e40*/  SHF.R.S32.HI R26, RZ, 0x1f, R3 ;  /* 0x0000001fff1a7819 */ /* 0x020fe20000011403 */
[----:B------:R-:W-:Y:S06]  /*23e50*/  @P3 BRA `(.L_x_4970) ;  /* 0x0000000000c03947 */ /* 0x000fec0003800000 */
[----:B------:R-:W2:Y:S01]  /*23e60*/  LDC R33, c[0x0][0xbe8] ;  /* 0x0002fa00ff217b82 */ /* 0x000ea20000000800 */
[----:B------:R-:W-:Y:S01]  /*23e70*/  IADD3 R31, R211, -0x80, R8 ;  /* 0xffffff80d31f7810 */ /* 0x000fe20007ffe008 */
[----:B--2---:R-:W-:-:S05]  /*23e80*/  IMAD R4, R0, R33, RZ ;  /* 0x0000002100047224 */ /* 0x004fca00078e02ff */
[----:B------:R-:W-:-:S13]  /*23e90*/  ISETP.GE.AND P0, PT, R31, R4, PT ;  /* 0x000000041f00720c */ /* 0x000fda0003f06270 */
[----:B------:R-:W-:Y:S05]  /*23ea0*/  @P0 BRA `(.L_x_4970) ;  /* 0x0000000000ac0947 */ /* 0x000fea0003800000 */
[----:B------:R-:W-:Y:S01]  /*23eb0*/  IMAD.MOV.U32 R24, RZ, RZ, 0x9b8 ;  /* 0x000009b8ff187424 */ /* 0x000fe200078e00ff */
[----:B------:R-:W-:Y:S01]  /*23ec0*/  ISETP.GT.AND P0, PT, R215, 0x1, PT ;  /* 0x00000001d700780c */ /* 0x000fe20003f04270 */
[----:B------:R-:W2:Y:S01]  /*23ed0*/  LDC.64 R4, c[0x0][0xba8] ;  /* 0x0002ea00ff047b82 */ /* 0x000ea20000000a00 */
[----:B------:R-:W-:Y:S01]  /*23ee0*/  ISETP.NE.AND P1, PT, R33, 0x1, PT ;  /* 0x000000012100780c */ /* 0x000fe20003f25270 */
[----:B------:R-:W-:Y:S01]  /*23ef0*/  IMAD.MOV.U32 R21, RZ, RZ, R31 ;  /* 0x000000ffff157224 */ /* 0x000fe200078e001f */
[----:B------:R-:W-:-:S05]  /*23f00*/  SEL R24, R24, 0x978, P0 ;  /* 0x0000097818187807 */ /* 0x000fca0000000000 */
[----:B------:R-:W3:Y:S08]  /*23f10*/  LDC.64 R10, c[0x0][R24+0x220] ;  /* 0x00008800180a7b82 */ /* 0x000ef00000000a00 */
[----:B------:R-:W4:Y:S08]  /*23f20*/  LDC.64 R8, c[0x0][R24+0x218] ;  /* 0x0000860018087b82 */ /* 0x000f300000000a00 */
[----:B------:R-:W5:Y:S08]  /*23f30*/  LDC.64 R12, c[0x0][R24+0x228] ;  /* 0x00008a00180c7b82 */ /* 0x000f700000000a00 */
[----:B------:R-:W0:Y:S08]  /*23f40*/  @P1 LDC R20, c[0x0][0xbec] ;  /* 0x0002fb00ff141b82 */ /* 0x000e300000000800 */
[----:B------:R-:W1:Y:S08]  /*23f50*/  LDC.64 R6, c[0x0][R24+0x210] ;  /* 0x0000840018067b82 */ /* 0x000e700000000a00 */
[----:B------:R-:W5:Y:S01]  /*23f60*/  @P1 LDC R27, c[0x0][0xbf0] ;  /* 0x0002fc00ff1b1b82 */ /* 0x000f620000000800 */
[----:B0-----:R-:W-:-:S07]  /*23f70*/  @P1 IMAD.HI.U32 R20, R31, R20, RZ ;  /* 0x000000141f141227 */ /* 0x001fce00078e00ff */
[----:B--2---:R-:W0:Y:S01]  /*23f80*/  @!P0 LDC R4, c[0x0][0xb50] ;  /* 0x0002d400ff048b82 */ /* 0x004e220000000800 */
[-C--:B---3--:R-:W-:Y:S02]  /*23f90*/  IMAD R11, R11, R29.reuse, RZ ;  /* 0x0000001d0b0b7224 */ /* 0x088fe400078e02ff */
[----:B------:R-:W-:-:S05]  /*23fa0*/  IMAD.WIDE.U32 R14, R10, R29, RZ ;  /* 0x0000001d0a0e7225 */ /* 0x000fca00078e00ff */
[----:B------:R-:W2:Y:S01]  /*23fb0*/  @!P0 LDC R5, c[0x0][0xb54] ;  /* 0x0002d500ff058b82 */ /* 0x000ea20000000800 */
[-C--:B----4-:R-:W-:Y:S02]  /*23fc0*/  IMAD R25, R9, R214.reuse, RZ ;  /* 0x000000d609197224 */ /* 0x090fe400078e02ff */
[----:B------:R-:W-:Y:S01]  /*23fd0*/  IMAD.WIDE.U32 R8, R8, R214, RZ ;  /* 0x000000d608087225 */ /* 0x000fe200078e00ff */
[----:B-----5:R-:W-:-:S03]  /*23fe0*/  @P1 SHF.R.U32.HI R21, RZ, R27, R20 ;  /* 0x0000001bff151219 */ /* 0x020fc60000011614 */
[----:B------:R-:W-:Y:S01]  /*23ff0*/  IMAD R27, R10, R28, R11 ;  /* 0x0000001c0a1b7224 */ /* 0x000fe200078e020b */
[----:B------:R-:W-:Y:S01]  /*24000*/  SEL R11, R220, RZ, P0 ;  /* 0x000000ffdc0b7207 */ /* 0x000fe20000000000 */
        /* <DEDUP_REMOVED lines=8> */
[----:B------:R-:W-:Y:S01]  /*24090*/  SHF.R.S32.HI R21, RZ, 0x1f, R21 ;  /* 0x0000001fff157819 */ /* 0x000fe20000011415 */
[----:B------:R-:W-:Y:S02]  /*240a0*/  IMAD.IADD R13, R9, 0x1, R13 ;  /* 0x00000001090d7824 */ /* 0x000fe400078e020d */
[----:B------:R-:W-:-:S03]  /*240b0*/  IMAD R11, R33, R14, R31 ;  /* 0x0000000e210b7224 */ /* 0x000fc600078e021f */
[----:B------:R-:W-:Y:S01]  /*240c0*/  IADD3.X R9, R21, R12, R13, P0, P1 ;  /* 0x0000000c15097210 */ /* 0x000fe200007e240d */
[----:B-1----:R-:W-:Y:S01]  /*240d0*/  IMAD R7, R7, R11, RZ ;  /* 0x0000000b07077224 */ /* 0x002fe200078e02ff */
[----:B------:R-:W-:-:S05]  /*240e0*/  SHF.R.S32.HI R13, RZ, 0x1f, R11 ;  /* 0x0000001fff0d7819 */ /* 0x000fca000001140b */
[C---:B------:R-:W-:Y:S02]  /*240f0*/  IMAD R13, R6.reuse, R13, R7 ;  /* 0x0000000d060d7224 */ /* 0x040fe400078e0207 */
[----:B------:R-:W-:-:S04]  /*24100*/  IMAD.WIDE.U32 R6, R6, R11, R8 ;  /* 0x0000000b06067225 */ /* 0x000fc800078e0008 */
[----:B------:R-:W-:Y:S01]  /*24110*/  IMAD.IADD R7, R7, 0x1, R13 ;  /* 0x0000000107077824 */ /* 0x000fe200078e020d */
[----:B0-----:R-:W-:-:S04]  /*24120*/  LEA R4, P0, R6, R4, 0x2 ;  /* 0x0000000406047211 */ /* 0x001fc800078010ff */
[----:B--2---:R-:W-:Y:S02]  /*24130*/  LEA.HI.X R5, R6, R5, R7, 0x2, P0 ;  /* 0x0000000506057211 */ /* 0x004fe400000f1407 */
[----:B------:R-:W-:-:S05]  /*24140*/  MOV R7, 0xff800000 ;  /* 0xff80000000077802 */ /* 0x000fca0000000f00 */
[----:B------:R2:W-:Y:S02]  /*24150*/  STG.E desc[UR46][R4.64], R7 ;  /* 0x0000000704007986 */ /* 0x0005e4000c10192e */
.L_x_4970:
[----:B------:R-:W-:Y:S05]  /*24160*/  BSYNC B1 ;  /* 0x0000000000017941 */ /* 0x000fea0003800000 */
.L_x_4969:
        /* <DEDUP_REMOVED lines=16> */
[----:B------:R-:W-:Y:S01]  /*24270*/  SHF.R.S32.HI R12, RZ, 0x3, R8 ;  /* 0x00000003ff0c7819 */ /* 0x000fe20000011408 */
[----:B------:R-:W-:-:S02]  /*24280*/  IMAD.IADD R5, R5, 0x1, R7 ;  /* 0x0000000105057824 */ /* 0x000fc400078e0207 */
[----:B------:R-:W-:Y:S02]  /*24290*/  IMAD.IADD R10, R6, 0x1, -R3 ;  /* 0x00000001060a7824 */ /* 0x000fe400078e0a03 */
[----:B------:R-:W-:-:S04]  /*242a0*/  IMAD.WIDE.U32 R4, R214, UR4, R4 ;  /* 0x00000004d6047c25 */ /* 0x000fc8000f8e0004 */
[----:B------:R-:W-:Y:S02]  /*242b0*/  IMAD R6, R10, 0x20, R12 ;  /* 0x000000200a067824 */ /* 0x000fe400078e020c */
[----:B------:R-:W-:Y:S01]  /*242c0*/  IMAD R5, R214, UR5, R5 ;  /* 0x00000005d6057c24 */ /* 0x000fe2000f8e0205 */
[----:B------:R-:W-:Y:S01]  /*242d0*/  ULDC.64 UR4, c[0x0][0xaf0] ;  /* 0x0002bc0000047ab9 */ /* 0x000fe20000000a00 */
[----:B------:R-:W-:Y:S02]  /*242e0*/  IMAD.IADD R8, R211, 0x1, R6 ;  /* 0x00000001d3087824 */ /* 0x000fe400078e0206 */
[----:B------:R-:W-:Y:S02]  /*242f0*/  IMAD R7, R28, UR4, RZ ;  /* 0x000000041c077c24 */ /* 0x000fe4000f8e02ff */
[----:B--2---:R-:W-:-:S04]  /*24300*/  @P0 IMAD.HI.U32 R6, R8, R9, RZ ;  /* 0x0000000908060227 */ /* 0x004fc800078e00ff */
[----:B------:R-:W-:Y:S02]  /*24310*/  IMAD.MOV.U32 R3, RZ, RZ, R8 ;  /* 0x000000ffff037224 */ /* 0x000fe400078e0008 */
[C---:B------:R-:W-:Y:S01]  /*24320*/  IMAD R7, R29.reuse, UR5, R7 ;  /* 0x000000051d077c24 */ /* 0x040fe2000f8e0207 */
[----:B---3--:R-:W-:Y:S01]  /*24330*/  @P0 SHF.R.U32.HI R3, RZ, R13, R6 ;  /* 0x0000000dff030219 */ /* 0x008fe20000011606 */
[----:B------:R-:W-:Y:S01]  /*24340*/  IMAD.WIDE.U32 R4, R29, UR4, R4 ;  /* 0x000000041d047c25 */ /* 0x000fe2000f8e0004 */
[----:B------:R-:W-:Y:S02]  /*24350*/  ULDC.64 UR4, c[0x0][0xae0] ;  /* 0x0002b80000047ab9 */ /* 0x000fe40000000a00 */
[----:B------:R-:W-:Y:S01]  /*24360*/  SHF.R.S32.HI R6, RZ, 0x1f, R3 ;  /* 0x0000001fff067819 */ /* 0x000fe20000011403 */
[----:B------:R-:W-:Y:S01]  /*24370*/  IMAD.IADD R5, R5, 0x1, R7 ;  /* 0x0000000105057824 */ /* 0x000fe200078e0207 */
[----:B------:R-:W-:-:S03]  /*24380*/  IADD3 R7, -R3, RZ, RZ ;  /* 0x000000ff03077210 */ /* 0x000fc60007ffe1ff */
[----:B------:R-:W-:Y:S02]  /*24390*/  IMAD R6, R6, UR4, RZ ;  /* 0x0000000406067c24 */ /* 0x000fe4000f8e02ff */
[----:B------:R-:W-:Y:S02]  /*243a0*/  IMAD R7, R11, R7, R8 ;  /* 0x000000070b077224 */ /* 0x000fe400078e0208 */
[----:B------:R-:W-:-:S04]  /*243b0*/  IMAD.WIDE.U32 R4, R3, UR4, R4 ;  /* 0x0000000403047c25 */ /* 0x000fc8000f8e0004 */
[----:B------:R-:W-:Y:S01]  /*243c0*/  IMAD R9, R3, UR5, R6 ;  /* 0x0000000503097c24 */ /* 0x000fe2000f8e0206 */
[----:B------:R-:W-:Y:S01]  /*243d0*/  SHF.R.S32.HI R3, RZ, 0x1f, R7 ;  /* 0x0000001fff037819 */ /* 0x000fe20000011407 */
[----:B------:R-:W-:Y:S01]  /*243e0*/  IMAD.IADD R8, R12, 0x1, R211 ;  /* 0x000000010c087824 */ /* 0x000fe200078e02d3 */
[----:B------:R-:W-:Y:S01]  /*243f0*/  ULDC.64 UR4, c[0x0][0xad8] ;  /* 0x0002b60000047ab9 */ /* 0x000fe20000000a00 */
[----:B------:R-:W-:Y:S02]  /*24400*/  IMAD.IADD R5, R5, 0x1, R9 ;  /* 0x0000000105057824 */ /* 0x000fe400078e0209 */
[----:B------:R-:W-:Y:S02]  /*24410*/  IMAD R6, R3, UR4, RZ ;  /* 0x0000000403067c24 */ /* 0x000fe4000f8e02ff */
[----:B------:R-:W-:Y:S02]  /*24420*/  IMAD R11, R0, R11, RZ ;  /* 0x0000000b000b7224 */ /* 0x000fe400078e02ff */
[----:B------:R-:W-:-:S02]  /*24430*/  VIADD R3, R8, 0x40 ;  /* 0x0000004008037836 */ /* 0x000fc40000000000 */
[C---:B------:R-:W-:Y:S01]  /*24440*/  IMAD R9, R7.reuse, UR5, R6 ;  /* 0x0000000507097c24 */ /* 0x040fe2000f8e0206 */
[-C--:B------:R-:W-:Y:S01]  /*24450*/  ISETP.GE.AND P2, PT, R8, R11.reuse, PT ;  /* 0x0000000b0800720c */ /* 0x080fe20003f46270 */
[----:B------:R-:W-:Y:S01]  /*24460*/  IMAD.WIDE.U32 R4, R7, UR4, R4 ;  /* 0x0000000407047c25 */ /* 0x000fe2000f8e0004 */
[----:B------:R-:W-:Y:S01]  /*24470*/  ISETP.GE.AND P1, PT, R3, R11, PT ;  /* 0x0000000b0300720c */ /* 0x000fe20003f26270 */
[----:B------:R-:W-:Y:S02]  /*24480*/  ULDC.64 UR4, c[0x0][0xa80] ;  /* 0x0002a00000047ab9 */ /* 0x000fe40000000a00 */
[----:B------:R-:W-:Y:S01]  /*24490*/  IMAD.IADD R3, R5, 0x1, R9 ;  /* 0x0000000105037824 */ /* 0x000fe200078e0209 */
[----:B------:R-:W-:Y:S01]  /*244a0*/  LEA R6, P3, R4, UR4, 0x1 ;  /* 0x0000000404067c11 */ /* 0x000fe2000f8608ff */
[----:B------:R-:W-:Y:S02]  /*244b0*/  VIADD R0, R8, 0x20 ;  /* 0x0000002008007836 */ /* 0x000fe40000000000 */
[----:B------:R-:W-:Y:S01]  /*244c0*/  IMAD.SHL.U32 R7, R10, 0x8, RZ ;  /* 0x000000080a077824 */ /* 0x000fe200078e00ff */
[----:B------:R-:W-:-:S02]  /*244d0*/  LEA.HI.X R3, R4, UR5, R3, 0x1, P3 ;  /* 0x0000000504037c11 */ /* 0x000fc400098f0c03 */
[----:B------:R-:W-:Y:S01]  /*244e0*/  ISETP.GE.AND P0, PT, R0, R11, PT ;  /* 0x0000000b0000720c */ /* 0x000fe20003f06270 */
[C---:B------:R-:W-:Y:S01]  /*244f0*/  VIADD R13, R7.reuse, 0x80 ;  /* 0x00000080070d7836 */ /* 0x040fe20000000000 */
[----:B------:R-:W-:Y:S01]  /*24500*/  IADD3 R9, R7, 0x40, RZ ;  /* 0x0000004007097810 */ /* 0x000fe20007ffe0ff */
[----:B------:R2:W3:Y:S01]  /*24510*/  SHFL.IDX PT, R4, R6, RZ, 0x181f ;  /* 0x00181fff06047589 */ /* 0x0004e200000e0000 */
[----:B------:R-:W-:Y:S02]  /*24520*/  SHF.R.S32.HI R14, RZ, 0x1f, R7 ;  /* 0x0000001fff0e7819 */ /* 0x000fe40000011407 */
        /* <DEDUP_REMOVED lines=17> */
.L_x_4972:
[----:B------:R-:W-:Y:S05]  /*24640*/  BSYNC B1 ;  /* 0x0000000000017941 */ /* 0x000fea0003800000 */
.L_x_4971:
        /* <DEDUP_REMOVED lines=17> */
.L_x_4974:
[----:B------:R-:W-:Y:S05]  /*24760*/  BSYNC B1 ;  /* 0x0000000000017941 */ /* 0x000fea0003800000 */
.L_x_4973:
        /* <DEDUP_REMOVED lines=17> */
.L_x_4976:
[----:B------:R-:W-:Y:S05]  /*24880*/  BSYNC B1 ;  /* 0x0000000000017941 */ /* 0x000fea0003800000 */
.L_x_4975:
        /* <DEDUP_REMOVED lines=18> */
.L_x_4965:
[----:B------:R-:W-:Y:S05]  /*249b0*/  BSYNC B0 ;  /* 0x0000000000007941 */ /* 0x000fea0003800000 */
.L_x_4955:
[----:B------:R-:W-:Y:S02]  /*249c0*/  ULDC UR4, c[0x0][0xc3c] ;  /* 0x00030f0000047ab9 */ /* 0x000fe40000000800 */
[----:B-1----:R-:W-:-:S13]  /*249d0*/  ISETP.GE.AND P0, PT, R59, UR4, PT ;  /* 0x000000043b007c0c */ /* 0x002fda000bf06270 */
[----:B------:R-:W-:Y:S05]  /*249e0*/  @!P0 BRA `(.L_x_4977) ;  /* 0xfffffdc800248947 */ /* 0x000fea000383ffff */
[----:B------:R-:W-:Y:S05]  /*249f0*/  BRA `(.L_x_4683) ;  /* 0x00000094008c7947 */ /* 0x000fea0003800000 */
.L_x_4681:
        /* <DEDUP_REMOVED lines=18> */
.L_x_4978:
[----:B------:R-:W-:Y:S01]  /*24b20*/  LOP3.LUT R0, R6, 0x1f, RZ, 0xc0, !PT ;  /* 0x0000001f06007812 */ /* 0x000fe200078ec0ff */
[----:B------:R-:W-:Y:S01]  /*24b30*/  ULDC UR4, c[0x0][0xc3c] ;  /* 0x00030f0000047ab9 */ /* 0x000fe20000000800 */
[----:B------:R-:W-:Y:S01]  /*24b40*/  IMAD.MOV.U32 R8, RZ, RZ, RZ ;  /* 0x000000ffff087224 */ /* 0x000fe200078e00ff */
[----:B------:R-:W0:Y:S01]  /*24b50*/  S2UR UR6, SR_CTAID.X ;  /* 0x00000000000679c3 */ /* 0x000e220000002500 */
[----:B------:R-:W-:Y:S01]  /*24b60*/  ISETP.NE.AND P0, PT, R0, 0x1f, PT ;  /* 0x0000001f0000780c */ /* 0x000fe20003f05270 */
[----:B------:R-:W-:-:S03]  /*24b70*/  ULDC UR5, c[0x0][0xc38] ;  /* 0x00030e0000057ab9 */ /* 0x000fc60000000800 */
[----:B------:R-:W-:-:S13]  /*24b80*/  ISETP.GE.OR P1, PT, R0, UR4, !P0 ;  /* 0x0000000400007c0c */ /* 0x000fda000c726670 */
[----:B------:R-:W1:Y:S08]  /*24b90*/  @!P1 LDC.64 R2, c[0x0][0xc80] ;  /* 0x00032000ff029b82 */ /* 0x000e700000000a00 */
[----:B------:R-:W2:Y:S01]  /*24ba0*/  @!P1 LDC.64 R4, c[0x0][0xc78] ;  /* 0x00031e00ff049b82 */ /* 0x000ea20000000a00 */
[----:B-1----:R-:W-:-:S05]  /*24bb0*/  @!P1 IMAD.WIDE.U32 R2, R0, 0x4, R2 ;  /* 0x0000000400029825 */ /* 0x002fca00078e0002 */
        /* <DEDUP_REMOVED lines=33> */
.L_x_4982:
        /* <DEDUP_REMOVED lines=39> */
.L_x_4980:
        /* <DEDUP_REMOVED lines=10> */
[----:B------:R-:W-:-:S05]  /*250e0*/  IADD3 R2, R9, -0x1, RZ ;  /* 0xffffffff09027810 */ /* 0x000fca0007ffe0ff */
[----:B------:R3:W4:Y:S02]  /*250f0*/  SHFL.IDX PT, R3, R5, R2, 0x1f ;  /* 0x00001f0205037589 */ /* 0x00072400000e0000 */
.L_x_4983:
        /* <DEDUP_REMOVED lines=30> */
[----:B------:R-:W-:-:S02]  /*252e0*/  ISETP.GE.U32.AND P0, PT, R12, R7, PT ;  /* 0x000000070c00720c */ /* 0x000fc40003f06070 */
[----:B0-----:R-:W-:-:S05]  /*252f0*/  IADD3 R2, RZ, -R3, RZ ;  /* 0x80000003ff027210 */ /* 0x001fca0007ffe0ff */
[----:B------:R-:W-:Y:S02]  /*25300*/  IMAD R7, R2, R9, RZ ;  /* 0x0000000902077224 */ /* 0x000fe400078e02ff */
[----:B------:R-:W-:-:S04]  /*25310*/  IMAD.MOV.U32 R2, RZ, RZ, RZ ;  /* 0x000000ffff027224 */ /* 0x000fc800078e00ff */
        /* <DEDUP_REMOVED lines=29> */
.L_x_4984:
[----:B-1----:R-:W1:Y:S02]  /*254f0*/  LDC.64 R2, c[0x0][0xc90] ;  /* 0x00032400ff027b82 */ /* 0x002e640000000a00 */
[----:B-1----:R-:W-:-:S05]  /*25500*/  IMAD.WIDE R2, R14, 0x4, R2 ;  /* 0x000000040e027825 */ /* 0x002fca00078e0202 */
[----:B0-----:R0:W2:Y:S02]  /*25510*/  LDG.E R7, desc[UR46][R2.64] ;  /* 0x0000002e02077981 */ /* 0x0010a4000c1e1900 */
[----:B0-----:R-:W-:Y:S01]  /*25520*/  MOV R2, RZ ;  /* 0x000000ff00027202 */ /* 0x001fe20000000f00 */
        /* <DEDUP_REMOVED lines=24> */
[----:B------:R-:W-:Y:S01]  /*256b0*/  IMAD R9, R7, R2, RZ ;  /* 0x0000000207097224 */ /* 0x000fe200078e02ff */
[----:B------:R-:W-:-:S03]  /*256c0*/  IADD3 R2, -R2, RZ, RZ ;  /* 0x000000ff02027210 */ /* 0x000fc60007ffe1ff */
[----:B------:R-:W-:Y:S02]  /*256d0*/  IMAD.MOV R10, RZ, RZ, -R9 ;  /* 0x000000ffff0a7224 */ /* 0x000fe400078e0a09 */
[----:B------:R-:W-:Y:S02]  /*256e0*/  IMAD R8, R8, R2, R5 ;  /* 0x0000000208087224 */ /* 0x000fe400078e0205 */
[----:B------:R-:W-:Y:S01]  /*256f0*/  IMAD.MOV.U32 R2, RZ, RZ, RZ ;  /* 0x000000ffff027224 */ /* 0x000fe200078e00ff */
[----:B------:R-:W-:Y:S02]  /*25700*/  VIADDMNMX R7, R10, UR5, R7, PT ;  /* 0x000000050a077c46 */ /* 0x000fe4000b800107 */
[----:B------:R-:W-:Y:S02]  /*25710*/  IADD3 R9, R9, 0x1000000, R8 ;  /* 0x0100000009097810 */ /* 0x000fe40007ffe008 */
        /* <DEDUP_REMOVED lines=22> */
[----:B------:R-:W-:Y:S02]  /*25880*/  @!P1 LOP3.LUT R2, RZ, R7, RZ, 0x33, !PT ;  /* 0x00000007ff029212 */ /* 0x000fe400078e33ff */
[----:B------:R-:W-:-:S05]  /*25890*/  IADD3 R7, -R7, RZ, RZ ;  /* 0x000000ff07077210 */ /* 0x000fca0007ffe1ff */
[----:B------:R-:W-:-:S05]  /*258a0*/  IMAD R3, R2, R7, R9 ;  /* 0x0000000702037224 */ /* 0x000fca00078e0209 */
[----:B------:R1:W-:Y:S02]  /*258b0*/  STL [R1+0x8], R3 ;  /* 0x0000080301007387 */ /* 0x0003e40000100800 */
.L_x_4985:
[----:B01----:R-:W-:-:S05]  /*258c0*/  LOP3.LUT R3, RZ, R2, RZ, 0x33, !PT ;  /* 0x00000002ff037212 */ /* 0x003fca00078e33ff */
[----:B------:R-:W-:-:S05]  /*258d0*/  IMAD.IADD R2, R4, 0x1, R3 ;  /* 0x0000000104027824 */ /* 0x000fca00078e0203 */
[----:B------:R1:W-:Y:S01]  /*258e0*/  STL [R1+0x4], R2 ;  /* 0x0000040201007387 */ /* 0x0003e20000100800 */
[----:B------:R-:W-:Y:S05]  /*258f0*/  BRA `(.L_x_4986) ;  /* 0x0000000000107947 */ /* 0x000fea0003800000 */
.L_x_4981:
[----:B------:R-:W-:Y:S01]  /*25900*/  IMAD.U32 R2, RZ, RZ, UR6 ;  /* 0x00000006ff027e24 */ /* 0x000fe2000f8e00ff */
[----:B------:R0:W-:Y:S04]  /*25910*/  STL [R1+0x4], RZ ;  /* 0x000004ff01007387 */ /* 0x0001e80000100800 */
[----:B------:R0:W-:Y:S04]  /*25920*/  STL [R1+0x8], RZ ;  /* 0x000008ff01007387 */ /* 0x0001e80000100800 */
[----:B------:R0:W-:Y:S02]  /*25930*/  STL [R1], R2 ;  /* 0x0000000201007387 */ /* 0x0001e40000100800 */
.L_x_4986:
        /* <DEDUP_REMOVED lines=10> */
.L_x_4979:
        /* <DEDUP_REMOVED lines=21> */
[----:B------:R-:W-:Y:S01]  /*25b30*/  IMAD.U32 R19, RZ, RZ, UR4 ;  /* 0x00000004ff137e24 */ /* 0x000fe2000f8e00ff */
        /* <DEDUP_REMOVED lines=8> */
[----:B------:R-:W-:Y:S01]  /*25bc0*/  IMAD.SHL.U32 R6, R6, 0x10, RZ ;  /* 0x0000001006067824 */ /* 0x000fe200078e00ff */
[----:B------:R-:W-:-:S03]  /*25bd0*/  LEA R2, R2, R19, 0x1 ;  /* 0x0000001302027211 */ /* 0x000fc600078e08ff */
[----:B------:R0:W-:Y:S04]  /*25be0*/  STL [R1+0x28], R3 ;  /* 0x0000280301007387 */ /* 0x0001e80000100800 */
[----:B------:R1:W-:Y:S04]  /*25bf0*/  STL [R1+0x2c], R2 ;  /* 0x00002c0201007387 */ /* 0x0003e80000100800 */
[----:B------:R-:W-:Y:S01]  /*25c00*/  STL [R1+0x58], RZ ;  /* 0x000058ff01007387 */ /* 0x000fe20000100800 */
[----:B------:R-:W-:Y:S02]  /*25c10*/  @P0 LOP3.LUT R18, R18, 0x1, RZ, 0xfc, !PT ;  /* 0x0000000112120812 */ /* 0x000fe400078efcff */
[----:B0-----:R-:W-:-:S02]  /*25c20*/  SHF.R.U32.HI R3, RZ, 0x3, R4 ;  /* 0x00000003ff037819 */ /* 0x001fc40000011604 */
[----:B------:R-:W-:Y:S01]  /*25c30*/  ISETP.NE.OR P0, PT, R4, RZ, !P0 ;  /* 0x000000ff0400720c */ /* 0x000fe20004705670 */
[----:B-1----:R-:W-:Y:S01]  /*25c40*/  IMAD.MOV.U32 R2, RZ, RZ, 0x1 ;  /* 0x00000001ff027424 */ /* 0x002fe200078e00ff */
[----:B------:R-:W-:Y:S01]  /*25c50*/  LOP3.LUT R3, R3, 0x70, R6, 0xf8, !PT ;  /* 0x0000007003037812 */ /* 0x000fe200078ef806 */
[----:B------:R-:W-:Y:S01]  /*25c60*/  IMAD.MOV.U32 R3, RZ, RZ, 0x1 ;  /* 0x00000001ff037424 */ /* 0x000fe200078e00ff */
[----:B------:R-:W-:Y:S02]  /*25c70*/  LOP3.LUT R18, R18, 0xfffffff7, RZ, 0xc0, !PT ;  /* 0xfffffff712127812 */ /* 0x000fe400078ec0ff */
[----:B------:R0:W-:Y:S04]  /*25c80*/  STL [R1+0x20], R2 ;  /* 0x0000200201007387 */ /* 0x0001e80000100800 */
[----:B------:R1:W-:Y:S03]  /*25c90*/  STL [R1+0x1c], RZ ;  /* 0x00001cff01007387 */ /* 0x0003e60000100800 */
[----:B------:R-:W-:Y:S01]  /*25ca0*/  @P0 LOP3.LUT R18, R18, 0x8, RZ, 0xfc, !PT ;  /* 0x0000000812120812 */ /* 0x000fe200078efcff */
[----:B------:R1:W-:Y:S01]  /*25cb0*/  STL [R1+0x10], RZ ;  /* 0x000010ff01007387 */ /* 0x0003e20000100800 */
[----:B0-----:R-:W-:-:S03]  /*25cc0*/  LOP3.LUT R2, R0, 0x40, RZ, 0xfc, !PT ;  /* 0x0000004000027812 */ /* 0x001fc600078efcff */
[----:B------:R1:W-:Y:S01]  /*25cd0*/  STL [R1+0x14], R3 ;  /* 0x0000140301007387 */ /* 0x0003e20000100800 */
[----:B------:R-:W-:-:S07]  /*25ce0*/  LOP3.LUT R0, R0, 0x80, RZ, 0xfc, !PT ;  /* 0x0000008000007812 */ /* 0x000fce00078efcff */
.L_x_5157:
[----:B--2---:R-:W2:Y:S01]  /*25cf0*/  LDL R14, [R1+0xc] ;  /* 0x00000c00010e7983 */ /* 0x004ea20000100800 */
[----:B------:R-:W2:Y:S01]  /*25d00*/  LDC.64 R12, c[0x0][0xa00] ;  /* 0x00028000ff0c7b82 */ /* 0x000ea20000000a00 */
[----:B------:R-:W-:Y:S05]  /*25d10*/  YIELD ;  /* 0x0000000000007946 */ /* 0x000fea0003800000 */
[----:B------:R-:W-:Y:S01]  /*25d20*/  ULDC.64 UR4, c[0x0][0xa28] ;  /* 0x00028a0000047ab9 */ /* 0x000fe20000000a00 */
[----:B01----:R-:W-:Y:S02]  /*25d30*/  CS2R R6, SRZ ;  /* 0x0000000000067805 */ /* 0x003fe4000001ff00 */
[----:B------:R-:W-:Y:S01]  /*25d40*/  ISETP.NE.U32.AND P0, PT, RZ, UR4, PT ;  /* 0x00000004ff007c0c */ /* 0x000fe2000bf05070 */
[----:B------:R-:W-:Y:S01]  /*25d50*/  ULDC.64 UR8, c[0x0][0xa18] ;  /* 0x0002860000087ab9 */ /* 0x000fe20000000a00 */
[----:B------:R-:W0:Y:S01]  /*25d60*/  LDC.64 R4, c[0x0][0xa08] ;  /* 0x00028200ff047b82 */ /* 0x000e220000000a00 */
[----:B------:R-:W-:Y:S01]  /*25d70*/  ULDC.64 UR6, c[0x0][0xa08] ;  /* 0x0002820000067ab9 */ /* 0x000fe20000000a00 */
[----:B------:R-:W-:Y:S01]  /*25d80*/  ISETP.NE.AND.EX P0, PT, RZ, UR5, PT, P0 ;  /* 0x00000005ff007c0c */ /* 0x000fe2000bf05300 */
[----:B------:R-:W-:-:S02]  /*25d90*/  ULDC.64 UR4, c[0x0][0xa00] ;  /* 0x0002800000047ab9 */ /* 0x000fc40000000a00 */
[----:B------:R-:W-:-:S04]  /*25da0*/  ISETP.NE.U32.AND P1, PT, RZ, UR4, PT ;  /* 0x00000004ff007c0c */ /* 0x000fc8000bf25070 */
[----:B------:R-:W-:Y:S01]  /*25db0*/  ISETP.NE.AND.EX P1, PT, RZ, UR5, PT, P1 ;  /* 0x00000005ff007c0c */ /* 0x000fe2000bf25310 */
[----:B------:R-:W-:Y:S01]  /*25dc0*/  ULDC.64 UR4, c[0x0][0xa10] ;  /* 0x0002840000047ab9 */ /* 0x000fe20000000a00 */
[----:B------:R-:W-:-:S04]  /*25dd0*/  ISETP.NE.U32.AND P3, PT, RZ, UR8, PT ;  /* 0x00000008ff007c0c */ /* 0x000fc8000bf65070 */
[----:B------:R-:W-:Y:S01]  /*25de0*/  ISETP.NE.AND.EX P3, PT, RZ, UR9, PT, P3 ;  /* 0x00000009ff007c0c */ /* 0x000fe2000bf65330 */
[----:B-1----:R-:W1:-:S12]  /*25df0*/  @P0 LDC.64 R2, c[0x0][0xa28] ;  /* 0x00028a00ff020b82 */ /* 0x002e580000000a00 */
        /* <DEDUP_REMOVED lines=12> */
[----:B------:R-:W-:Y:S01]  /*25ec0*/  IMAD.MOV.U32 R0, RZ, RZ, RZ ;  /* 0x000000ffff007224 */ /* 0x000fe200078e00ff */
[----:B-1----:R-:W1:Y:S01]  /*25ed0*/  LDC.64 R2, c[0x0][0xa10] ;  /* 0x00028400ff027b82 */ /* 0x002e620000000a00 */
[----:B0-----:R-:W-:-:S10]  /*25ee0*/  IMAD.WIDE R4, R14, 0x4, R4 ;  /* 0x000000040e047825 */ /* 0x001fd400078e0204 */
[----:B------:R0:W5:Y:S01]  /*25ef0*/  @P2 LDG.E R8, desc[UR46][R4.64] ;  /* 0x0000002e04082981 */ /* 0x000162000c1e1900 */
[----:B-1----:R-:W-:-:S05]  /*25f00*/  IMAD.WIDE R2, R14, 0x4, R2 ;  /* 0x000000040e027825 */ /* 0x002fca00078e0202 */
[----:B------:R0:W5:Y:S04]  /*25f10*/  @P0 LDG.E R0, desc[UR46][R2.64] ;  /* 0x0000002e02000981 */ /* 0x000168000c1e1900 */
[----:B--2---:R1:W-:Y:S02]  /*25f20*/  STL [R1+0x48], R7 ;  /* 0x0000480701007387 */ /* 0x0043e40000100800 */
[----:B-1----:R-:W-:Y:S01]  /*25f30*/  IMAD.U32 R7, RZ, RZ, UR4 ;  /* 0x00000004ff077e24 */ /* 0x002fe2000f8e00ff */
        /* <DEDUP_REMOVED lines=12> */
[----:B-1----:R-:W-:Y:S01]  /*26000*/  IMAD.U32 R7, RZ, RZ, UR4 ;  /* 0x00000004ff077e24 */ /* 0x002fe2000f8e00ff */
[----:B0-----:R-:W-:Y:S06]  /*26010*/  @P3 BRA `(.L_x_4988) ;  /* 0x0000000000143947 */ /* 0x001fec0003800000 */
[----:B------:R-:W-:Y:S05]  /*26020*/  @!P1 BRA `(.L_x_4988) ;  /* 0x0000000000109947 */ /* 0x000fea0003800000 */
[----:B------:R-:W2:Y:S04]  /*26030*/  LDG.E R9, desc[UR46][R12.64] ;  /* 0x0000002e0c097981 */ /* 0x000ea8000c1e1900 */
[----:B------:R-:W2:Y:S02]  /*26040*/  LDG.E R12, desc[UR46][R12.64+0x4] ;  /* 0x0000042e0c0c7981 */ /* 0x000ea4000c1e1900 */
[----:B--2--5:R-:W-:-:S05]  /*26050*/  IADD3 R15, -R9, R12, RZ ;  /* 0x0000000c090f7210 */ /* 0x024fca0007ffe1ff */
[----:B------:R0:W-:Y:S02]  /*26060*/  STL [R1+0x38], R15 ;  /* 0x0000380f01007387 */ /* 0x0001e40000100800 */
.L_x_4988:
        /* <DEDUP_REMOVED lines=12> */
[----:B------:R-:W1:Y:S02]  /*26130*/  LDC.64 R4, c[0x0][0xa20] ;  /* 0x00028800ff047b82 */ /* 0x000e640000000a00 */
[----:B-1----:R-:W-:-:S05]  /*26140*/  IMAD.WIDE R4, R14, 0x4, R4 ;  /* 0x000000040e047825 */ /* 0x002fca00078e0204 */
[----:B------:R1:W5:Y:S01]  /*26150*/  LDG.E R7, desc[UR46][R4.64] ;  /* 0x0000002e04077981 */ /* 0x000362000c1e1900 */
[----:B------:R-:W-:Y:S05]  /*26160*/  BRA `(.L_x_4990) ;  /* 0x0000000000107947 */ /* 0x000fea0003800000 */
.L_x_4989:
[----:B------:R-:W-:Y:S05]  /*26170*/  @!P2 BRA `(.L_x_4990) ;  /* 0x00000000000ca947 */ /* 0x000fea0003800000 */
[----:B------:R-:W2:Y:S04]  /*26180*/  LDG.E R7, desc[UR46][R4.64] ;  /* 0x0000002e04077981 */ /* 0x000ea8000c1e1900 */
[----:B------:R-:W2:Y:S02]  /*26190*/  LDG.E R4, desc[UR46][R4.64+0x4] ;  /* 0x0000042e04047981 */ /* 0x000ea4000c1e1900 */
[----:B--2---:R-:W-:-:S07]  /*261a0*/  IMAD.IADD R7, R4, 0x1, -R7 ;  /* 0x0000000104077824 */ /* 0x004fce00078e0a07 */
.L_x_4990:
[----:B------:R-:W2:Y:S04]  /*261b0*/  LDL.LU R8, [R1+0x4] ;  /* 0x0000040001087983 */ /* 0x000ea80000300800 */
[----:B-1----:R-:W3:Y:S04]  /*261c0*/  @P0 LDG.E R4, desc[UR46][R2.64] ;  /* 0x0000002e02040981 */ /* 0x002ee8000c1e1900 */
        /* <DEDUP_REMOVED lines=8> */
[----:B------:R2:W-:Y:S01]  /*26250*/  STL [R1+0x34], R12 ;  /* 0x0000340c01007387 */ /* 0x0005e20000100800 */
[----:B---3--:R-:W-:Y:S02]  /*26260*/  @P0 IMAD.IADD R10, R2, 0x1, -R4 ;  /* 0x00000001020a0824 */ /* 0x008fe400078e0a04 */
[----:B-1----:R-:W-:-:S04]  /*26270*/  @P1 IMAD.HI.U32 R2, R7, R3, RZ ;  /* 0x0000000307021227 */ /* 0x002fc800078e00ff */
[----:B------:R-:W-:Y:S01]  /*26280*/  IMAD.IADD R6, R9, 0x1, R10 ;  /* 0x0000000109067824 */ /* 0x000fe200078e020a */
[----:B----4-:R-:W-:-:S04]  /*26290*/  @P1 SHF.R.U32.HI R7, RZ, R5, R2 ;  /* 0x00000005ff071219 */ /* 0x010fc80000011602 */
[C---:B------:R-:W-:Y:S02]  /*262a0*/  IADD3 R2, R6.reuse, 0x5f, RZ ;  /* 0x0000005f06027810 */ /* 0x040fe40007ffe0ff */
[----:B------:R-:W-:-:S03]  /*262b0*/  IADD3 R21, R6, 0x1, -R15 ;  /* 0x0000000106157810 */ /* 0x000fc60007ffe80f */
[----:B------:R-:W-:-:S04]  /*262c0*/  IMAD.HI R2, R2, 0x2aaaaaab, RZ ;  /* 0x2aaaaaab02027827 */ /* 0x000fc800078e02ff */
[----:B------:R-:W-:Y:S01]  /*262d0*/  IMAD.IADD R7, R21, 0x1, R7 ;  /* 0x0000000115077824 */ /* 0x000fe200078e0207 */
[----:B------:R-:W-:-:S04]  /*262e0*/  SHF.R.U32.HI R3, RZ, 0x1f, R2 ;  /* 0x0000001fff037819 */ /* 0x000fc80000011602 */
[----:B------:R-:W-:Y:S02]  /*262f0*/  LEA.HI.SX32 R11, R2, R3, 0x1c ;  /* 0x00000003020b7211 */ /* 0x000fe400078fe2ff */
[----:B------:R-:W1:Y:S03]  /*26300*/  LDC.64 R2, c[0x0][0x9e0] ;  /* 0x00027800ff027b82 */ /* 0x000e660000000a00 */
        /* <DEDUP_REMOVED lines=15> */
.L_x_4993:
[----:B------:R-:W-:-:S13]  /*26400*/  ISETP.NE.AND P3, PT, R3, 0x1, PT ;  /* 0x000000010300780c */ /* 0x000fda0003f65270 */
[----:B------:R-:W1:Y:S02]  /*26410*/  @P3 LDC.64 R4, c[0x0][0x9e8] ;  /* 0x00027a00ff043b82 */ /* 0x000e640000000a00 */
[----:B-1----:R-:W-:-:S05]  /*26420*/  @P3 IMAD.HI.U32 R4, R2, R4, RZ ;  /* 0x0000000402043227 */ /* 0x002fca00078e00ff */
[----:B------:R-:W-:-:S07]  /*26430*/  @P3 SHF.R.U32.HI R2, RZ, R5, R4 ;  /* 0x00000005ff023219 */ /* 0x000fce0000011604 */
.L_x_4994:
[----:B------:R-:W-:Y:S05]  /*26440*/  BSYNC B0 ;  /* 0x0000000000007941 */ /* 0x000fea0003800000 */
.L_x_4992:
[----:B------:R-:W-:-:S05]  /*26450*/  IMAD R2, R2, R3, R3 ;  /* 0x0000000302027224 */ /* 0x000fca00078e0203 */
[----:B------:R-:W-:-:S07]  /*26460*/  VIMNMX R8, R8, R2, PT ;  /* 0x0000000208087248 */ /* 0x000fce0003fe0100 */
.L_x_4991:
[----:B------:R-:W1:Y:S01]  /*26470*/  @P1 LDC R4, c[0x0][0x44c] ;  /* 0x00011300ff041b82 */ /* 0x000e620000000800 */
[----:B------:R-:W-:Y:S01]  /*26480*/  VIADD R8, R8, 0x5f ;  /* 0x0000005f08087836 */ /* 0x000fe20000000000 */
[----:B------:R-:W-:Y:S01]  /*26490*/  ULDC UR4, c[0x0][0x9dc] ;  /* 0x0002770000047ab9 */ /* 0x000fe20000000800 */
[----:B------:R-:W-:Y:S02]  /*264a0*/  IMAD.MOV.U32 R2, RZ, RZ, R12 ;  /* 0x000000ffff027224 */ /* 0x000fe400078e000c */
[----:B------:R-:W-:-:S03]  /*264b0*/  IMAD.HI R8, R8, 0x2aaaaaab, RZ ;  /* 0x2aaaaaab08087827 */ /* 0x000fc600078e02ff */
[----:B------:R-:W2:Y:S01]  /*264c0*/  @P1 LDC R5, c[0x0][0x450] ;  /* 0x00011400ff051b82 */ /* 0x000ea20000000800 */
[----:B------:R-:W-:Y:S01]  /*264d0*/  IMAD.IADD R20, R6, 0x1, -R15 ;  /* 0x0000000106147824 */ /* 0x000fe200078e0a0f */
[----:B------:R-:W-:-:S04]  /*264e0*/  SHF.R.U32.HI R7, RZ, 0x1f, R8 ;  /* 0x0000001fff077819 */ /* 0x000fc80000011608 */
[----:B------:R-:W-:-:S04]  /*264f0*/  LEA.HI.SX32 R7, R8, R7, 0x1c ;  /* 0x0000000708077211 */ /* 0x000fc800078fe2ff */
[----:B------:R-:W-:Y:S01]  /*26500*/  VIMNMX R7, R11, R7, PT ;  /* 0x000000070b077248 */ /* 0x000fe20003fe0100 */
[----:B-1----:R-:W-:-:S05]  /*26510*/  @P1 IMAD.HI.U32 R4, R12, R4, RZ ;  /* 0x000000040c041227 */ /* 0x002fca00078e00ff */
[----:B--2---:R-:W-:-:S04]  /*26520*/  @P1 SHF.R.U32.HI R2, RZ, R5, R4 ;  /* 0x00000005ff021219 */ /* 0x004fc80000011604 */
[----:B------:R-:W-:-:S05]  /*26530*/  IADD3 R2, R20, R2, RZ ;  /* 0x0000000214027210 */ /* 0x000fca0007ffe0ff */
        /* <DEDUP_REMOVED lines=12> */
.L_x_4997:
[----:B------:R-:W-:-:S13]  /*26600*/  ISETP.NE.AND P1, PT, R3, 0x1, PT ;  /* 0x000000010300780c */ /* 0x000fda0003f25270 */
[----:B------:R-:W1:Y:S02]  /*26610*/  @P1 LDC.64 R4, c[0x0][0x9e8] ;  /* 0x00027a00ff041b82 */ /* 0x000e640000000a00 */
[----:B-1----:R-:W-:-:S05]  /*26620*/  @P1 IMAD.HI.U32 R4, R2, R4, RZ ;  /* 0x0000000402041227 */ /* 0x002fca00078e00ff */
[----:B------:R-:W-:-:S07]  /*26630*/  @P1 SHF.R.U32.HI R2, RZ, R5, R4 ;  /* 0x00000005ff021219 */ /* 0x000fce0000011604 */
.L_x_4998:
[----:B------:R-:W-:Y:S05]  /*26640*/  BSYNC B0 ;  /* 0x0000000000007941 */ /* 0x000fea0003800000 */
.L_x_4996:
[----:B------:R-:W-:-:S05]  /*26650*/  IMAD R2, R2, R3, RZ ;  /* 0x0000000302027224 */ /* 0x000fca00078e02ff */
[----:B------:R-:W-:-:S07]  /*26660*/  VIMNMX R6, R6, R2, !PT ;  /* 0x0000000206067248 */ /* 0x000fce0007fe0100 */
.L_x_4995:
[----:B------:R-:W-:Y:S01]  /*26670*/  IMAD.HI R6, R6, 0x2aaaaaab, RZ ;  /* 0x2aaaaaab06067827 */ /* 0x000fe200078e02ff */
[----:B------:R-:W-:Y:S01]  /*26680*/  LOP3.LUT R12, R17, 0xff, RZ, 0xc0, !PT ;  /* 0x000000ff110c7812 */ /* 0x000fe200078ec0ff */
[----:B------:R-:W-:Y:S01]  /*26690*/  BSSY B0, `(.L_x_4999) ;  /* 0x0000027000007945 */ /* 0x000fe20003800000 */
[----:B------:R-:W-:Y:S01]  /*266a0*/  SHF.R.U32.HI R17, RZ, 0x10, R17 ;  /* 0x00000010ff117819 */ /* 0x000fe20000011611 */
[----:B------:R-:W-:Y:S01]  /*266b0*/  IMAD.MOV.U32 R2, RZ, RZ, RZ ;  /* 0x000000ffff027224 */ /* 0x000fe200078e00ff */
[----:B------:R-:W-:Y:S01]  /*266c0*/  SHF.R.U32.HI R4, RZ, 0x1f, R6 ;  /* 0x0000001fff047819 */ /* 0x000fe20000011606 */
[----:B------:R1:W-:Y:S03]  /*266d0*/  STL [R1+0x50], R12 ;  /* 0x0000500c01007387 */ /* 0x0003e60000100800 */
[----:B------:R-:W-:-:S04]  /*266e0*/  LEA.HI.SX32 R4, R6, R4, 0x1c ;  /* 0x0000000406047211 */ /* 0x000fc800078fe2ff */
        /* <DEDUP_REMOVED lines=14> */
[----:B------:R-:W-:Y:S01]  /*267d0*/  ISETP.GE.AND P1, PT, R2, RZ, PT ;  /* 0x000000ff0200720c */ /* 0x000fe20003f26270 */
[----:B--2---:R-:W-:-:S04]  /*267e0*/  IMAD.MOV R2, RZ, RZ, -R3 ;  /* 0x000000ffff027224 */ /* 0x004fc800078e0a03 */
[----:B------:R-:W-:Y:S02]  /*267f0*/  IMAD R11, R2, R6, RZ ;  /* 0x00000006020b7224 */ /* 0x000fe400078e02ff */
[----:B------:R-:W-:-:S04]  /*26800*/  IMAD.MOV.U32 R2, RZ, RZ, RZ ;  /* 0x000000ffff027224 */ /* 0x000fc800078e00ff */
[----:B------:R-:W-:Y:S01]  /*26810*/  IMAD.HI.U32 R11, R3, R11, R2 ;  /* 0x0000000b030b7227 */ /* 0x000fe200078e0002 */
[----:B------:R-:W-:Y:S02]  /*26820*/  IABS R2, R5 ;  /* 0x0000000500027213 */ /* 0x000fe40000000000 */
[----:B------:R-:W-:-:S03]  /*26830*/  IABS R3, R8 ;  /* 0x0000000800037213 */ /* 0x000fc60000000000 */
[----:B------:R-:W-:-:S05]  /*26840*/  IMAD.MOV R2, RZ, RZ, -R2 ;  /* 0x000000ffff027224 */ /* 0x000fca00078e0a02 */
[----:B------:R-:W-:Y:S01]  /*26850*/  MOV R8, R2 ;  /* 0x0000000200087202 */ /* 0x000fe20000000f00 */
[----:B------:R-:W-:-:S04]  /*26860*/  IMAD.HI.U32 R2, R11, R3, RZ ;  /* 0x000000030b027227 */ /* 0x000fc800078e00ff */
[----:B------:R-:W-:-:S05]  /*26870*/  IMAD R3, R2, R8, R3 ;  /* 0x0000000802037224 */ /* 0x000fca00078e0203 */
[----:B------:R-:W-:-:S13]  /*26880*/  ISETP.GT.U32.AND P2, PT, R6, R3, PT ;  /* 0x000000030600720c */ /* 0x000fda0003f44070 */
[----:B------:R-:W-:Y:S02]  /*26890*/  @!P2 IMAD.IADD R3, R3, 0x1, -R6 ;  /* 0x000000010303a824 */ /* 0x000fe400078e0a06 */
[----:B------:R-:W-:-:S03]  /*268a0*/  @!P2 VIADD R2, R2, 0x1 ;  /* 0x000000010202a836 */ /* 0x000fc60000000000 */
[----:B------:R-:W-:-:S13]  /*268b0*/  ISETP.GE.U32.AND P2, PT, R3, R6, PT ;  /* 0x000000060300720c */ /* 0x000fda0003f46070 */
[----:B------:R-:W-:Y:S01]  /*268c0*/  @P2 VIADD R2, R2, 0x1 ;  /* 0x0000000102022836 */ /* 0x000fe20000000000 */
[----:B------:R-:W-:-:S03]  /*268d0*/  ISETP.NE.AND P2, PT, R5, RZ, PT ;  /* 0x000000ff0500720c */ /* 0x000fc60003f45270 */
[----:B------:R-:W-:-:S10]  /*268e0*/  @!P1 IMAD.MOV R2, RZ, RZ, -R2 ;  /* 0x000000ffff029224 */ /* 0x000fd400078e0a02 */
[----:B------:R-:W-:-:S07]  /*268f0*/  @!P2 LOP3.LUT R2, RZ, R5, RZ, 0x33, !PT ;  /* 0x00000005ff02a212 */ /* 0x000fce00078e33ff */
.L_x_5000:
[----:B------:R-:W-:Y:S05]  /*26900*/  BSYNC B0 ;  /* 0x0000000000007941 */ /* 0x000fea0003800000 */
.L_x_4999:
[----:B------:R-:W-:Y:S01]  /*26910*/  IMAD R4, R12, R2, R4 ;  /* 0x000000020c047224 */ /* 0x000fe200078e0204 */
[----:B------:R-:W-:Y:S01]  /*26920*/  BSSY B0, `(.L_x_5001) ;  /* 0x0000157000007945 */ /* 0x000fe20003800000 */
[----:B------:R-:W-:-:S03]  /*26930*/  PLOP3.LUT P5, PT, PT, PT, PT, 0x80, 0x0 ;  /* 0x000000000000781c */ /* 0x000fc60003faf070 */
        /* <DEDUP_REMOVED lines=22> */
.L_x_5200:
[----:B--2---:R-:W-:Y:S02]  /*26aa0*/  ISETP.NE.AND P0, PT, R14, RZ, PT ;  /* 0x000000ff0e00720c */ /* 0x004fe40003f05270 */
[----:B------:R-:W-:-:S11]  /*26ab0*/  PLOP3.LUT P2, PT, PT, PT, PT, 0x8, 0x0 ;  /* 0x000000000000781c */ /* 0x000fd60003f4e170 */
[----:B------:R-:W-:Y:S05]  /*26ac0*/  @P0 BRA `(.L_x_5004) ;  /* 0x00000000000c0947 */ /* 0x000fea0003800000 */
[----:B------:R-:W-:-:S03]  /*26ad0*/  UMOV UR4, 0xffffffff ;  /* 0xffffffff00047882 */ /* 0x000fc60000000000 */
[----:B------:R-:W-:Y:S05]  /*26ae0*/  BRA.DIV UR4, `(.L_x_5005) ;  /* 0x0000008204747947 */ /* 0x000fea000b800000 */
[----:B------:R-:W-:-:S13]  /*26af0*/  ELECT P2, URZ, PT ;  /* 0x00000000003f782f */ /* 0x000fda0003840000 */
.L_x_5004:
[----:B-1----:R-:W2:Y:S01]  /*26b00*/  LDL R4, [R1+0x58] ;  /* 0x0000580001047983 */ /* 0x002ea20000100800 */
[----:B------:R-:W-:Y:S01]  /*26b10*/  BSSY B1, `(.L_x_5006) ;  /* 0x0000008000017945 */ /* 0x000fe20003800000 */
[----:B--2---:R-:W-:-:S05]  /*26b20*/  VIADD R4, R4, 0x1 ;  /* 0x0000000104047836 */ /* 0x004fca0000000000 */
[----:B------:R-:W-:-:S04]  /*26b30*/  LEA.HI R5, R4, R4, RZ, 0x1 ;  /* 0x0000000404057211 */ /* 0x000fc800078f08ff */
[----:B------:R-:W-:-:S04]  /*26b40*/  LOP3.LUT R5, R5, 0xfffffffe, RZ, 0xc0, !PT ;  /* 0xfffffffe05057812 */ /* 0x000fc800078ec0ff */
[----:B------:R-:W-:-:S04]  /*26b50*/  IADD3 R4, R4, -R5, RZ ;  /* 0x8000000504047210 */ /* 0x000fc80007ffe0ff */
[----:B------:R-:W-:-:S04]  /*26b60*/  SHF.L.U32 R4, R4, 0x1f, RZ ;  /* 0x0000001f04047819 */ /* 0x000fc800000006ff */
[----:B------:R-:W1:Y:S02]  /*26b70*/  SYNCS.PHASECHK.TRANS64.TRYWAIT P0, [R19+URZ+0x30820], R4 ;  /* 0x03082004130075a7 */ /* 0x000e64000800017f */
[----:B-1----:R-:W-:Y:S05]  /*26b80*/  @!P0 BRA `(.L_x_5007) ;  /* 0x0000008000708947 */ /* 0x002fea0003800000 */
.L_x_5203:
[----:B------:R-:W-:Y:S05]  /*26b90*/  BSYNC B1 ;  /* 0x0000000000017941 */ /* 0x000fea0003800000 */
.L_x_5006:
        /* <DEDUP_REMOVED lines=12> */
.L_x_5204:
[----:B------:R-:W-:Y:S05]  /*26c60*/  BSYNC B2 ;  /* 0x0000000000027941 */ /* 0x000fea0003800000 */
.L_x_5010:
[----:B------:R-:W-:Y:S04]  /*26c70*/  BSSY B2, `(.L_x_5012) ;  /* 0x0000007000027945 */ /* 0x000fe80003800000 */
[----:B------:R-:W-:Y:S05]  /*26c80*/  @P4 BRA `(.L_x_5013) ;  /* 0x0000000000144947 */ /* 0x000fea0003800000 */
[----:B------:R-:W-:Y:S01]  /*26c90*/  LOP3.LUT P0, RZ, R18, 0x1, RZ, 0xc0, !PT ;  /* 0x0000000112ff7812 */ /* 0x000fe2000780c0ff */
[----:B-1----:R-:W-:-:S04]  /*26ca0*/  IMAD.MOV.U32 R4, RZ, RZ, 0x9000 ;  /* 0x00009000ff047424 */ /* 0x002fc800078e00ff */
[----:B------:R3:W-:Y:S08]  /*26cb0*/  SYNCS.ARRIVE.TRANS64 RZ, [R6+URZ+0x30890], R4 ;  /* 0x0308900406ff79a7 */ /* 0x0007f0000800003f */
[----:B------:R-:W-:Y:S05]  /*26cc0*/  @!P0 BRA `(.L_x_5013) ;  /* 0x0000000000048947 */ /* 0x000fea0003800000 */
[----:B------:R-:W-:Y:S01]  /*26cd0*/  BPT.TRAP 0x1 ;  /* 0x000000040000795c */ /* 0x000fe20000300000 */
.L_x_5013:
[----:B------:R-:W-:Y:S05]  /*26ce0*/  BSYNC B2 ;  /* 0x0000000000027941 */ /* 0x000fea0003800000 */
.L_x_5012:
[----:B-1-3--:R-:W3:Y:S01]  /*26cf0*/  LDL R4, [R1+0x1c] ;  /* 0x00001c0001047983 */ /* 0x00aee20000100800 */
[----:B------:R-:W-:Y:S01]  /*26d00*/  IMAD.MOV.U32 R14, RZ, RZ, RZ ;  /* 0x000000ffff0e7224 */ /* 0x000fe200078e00ff */
[----:B------:R-:W-:Y:S01]  /*26d10*/  UIADD3 UR4, UP0, UR36, 0x570, URZ ;  /* 0x0000057024047890 */ /* 0x000fe2000ff1e03f */
[----:B------:R-:W-:Y:S01]  /*26d20*/  IMAD R5, R9, 0x60, R0 ;  /* 0x0000006009057824 */ /* 0x000fe200078e0200 */
[----:B------:R-:W-:Y:S01]  /*26d30*/  PLOP3.LUT P0, PT, PT, PT, PT, 0x80, 0x0 ;  /* 0x000000000000781c */ /* 0x000fe20003f0f070 */
[----:B------:R-:W-:Y:S01]  /*26d40*/  UMOV UR6, 0x0 ;  /* 0x0000000000067882 */ /* 0x000fe20000000000 */
[----:B------:R-:W-:Y:S01]  /*26d50*/  R2UR UR10, R14 ;  /* 0x000000000e0a72ca */ /* 0x000fe200000e0000 */
[----:B------:R-:W-:Y:S01]  /*26d60*/  VIADD R5, R5, 0xffffffa0 ;  /* 0xffffffa005057836 */ /* 0x000fe20000000000 */
[----:B------:R-:W-:Y:S01]  /*26d70*/  UIADD3.X UR5, URZ, UR37, URZ, UP0, !UPT ;  /* 0x000000253f057290 */ /* 0x000fe200087fe43f */
[----:B------:R-:W-:Y:S01]  /*26d80*/  UMOV UR7, 0x12f00000 ;  /* 0x12f0000000077882 */ /* 0x000fe20000000000 */
[----:B---3--:R-:W-:-:S02]  /*26d90*/  IMAD R8, R4, 0x9000, R19 ;  /* 0x0000900004087824 */ /* 0x008fc400078e0213 */
[----:B------:R-:W-:Y:S02]  /*26da0*/  VIADD R4, R6, 0x30890 ;  /* 0x0003089006047836 */ /* 0x000fe40000000000 */
[----:B------:R-:W-:-:S07]  /*26db0*/  VIADD R7, R8, 0x1e400 ;  /* 0x0001e40008077836 */ /* 0x000fce0000000000 */
.L_x_5014:
        /* <DEDUP_REMOVED lines=13> */
[----:B------:R-:W-:Y:S01]  /*26e90*/  IADD3 R7, R8, 0x21400, RZ ;  /* 0x0002140008077810 */ /* 0x000fe20007ffe0ff */
[----:B------:R-:W-:Y:S01]  /*26ea0*/  UMOV UR7, 0x12f00000 ;  /* 0x12f0000000077882 */ /* 0x000fe20000000000 */
[----:B------:R-:W-:-:S15]  /*26eb0*/  R2UR UR10, R13 ;  /* 0x000000000d0a72ca */ /* 0x000fde00000e0000 */
.L_x_5015:
        /* <DEDUP_REMOVED lines=16> */
.L_x_5016:
        /* <DEDUP_REMOVED lines=13> */
.L_x_5205:
[----:B------:R-:W-:Y:S05]  /*27090*/  BSYNC B2 ;  /* 0x0000000000027941 */ /* 0x000fea0003800000 */
.L_x_5017:
[----:B------:R-:W-:Y:S01]  /*270a0*/  BSSY B2, `(.L_x_5019) ;  /* 0x0000009000027945 */ /* 0x000fe20003800000 */
[----:B-12---:R-:W-:Y:S02]  /*270b0*/  IMAD.MOV.U32 R10, RZ, RZ, 0x0 ;  /* 0x00000000ff0a7424 */ /* 0x006fe400078e00ff */
[----:B------:R-:W-:Y:S01]  /*270c0*/  IMAD.MOV.U32 R11, RZ, RZ, 0x12f00000 ;  /* 0x12f00000ff0b7424 */ /* 0x000fe200078e00ff */
[----:B------:R-:W-:Y:S06]  /*270d0*/  @P4 BRA `(.L_x_5020) ;  /* 0x0000000000144947 */ /* 0x000fec0003800000 */
[----:B------:R-:W-:Y:S01]  /*270e0*/  LOP3.LUT P0, RZ, R18, 0x1, RZ, 0xc0, !PT ;  /* 0x0000000112ff7812 */ /* 0x000fe2000780c0ff */
[----:B------:R-:W-:-:S04]  /*270f0*/  IMAD.MOV.U32 R4, RZ, RZ, 0x9000 ;  /* 0x00009000ff047424 */ /* 0x000fc800078e00ff */
[----:B------:R1:W-:Y:S08]  /*27100*/  SYNCS.ARRIVE.TRANS64 RZ, [R6+URZ+0x308b0], R4 ;  /* 0x0308b00406ff79a7 */ /* 0x0003f0000800003f */
[----:B------:R-:W-:Y:S05]  /*27110*/  @!P0 BRA `(.L_x_5020) ;  /* 0x0000000000048947 */ /* 0x000fea0003800000 */
[----:B------:R-:W-:Y:S01]  /*27120*/  BPT.TRAP 0x1 ;  /* 0x000000040000795c */ /* 0x000fe20000300000 */
.L_x_5020:
[----:B------:R-:W-:Y:S05]  /*27130*/  BSYNC B2 ;  /* 0x0000000000027941 */ /* 0x000fea0003800000 */
.L_x_5019:
[----:B------:R-:W-:Y:S01]  /*27140*/  R2UR UR10, R14 ;  /* 0x000000000e0a72ca */ /* 0x000fe200000e0000 */
[----:B------:R-:W-:Y:S01]  /*27150*/  UIADD3 UR4, UP0, UR36, 0x670, URZ ;  /* 0x0000067024047890 */ /* 0x000fe2000ff1e03f */
[----:B------:R-:W-:Y:S01]  /*27160*/  R2UR UR6, R10 ;  /* 0x000000000a0672ca */ /* 0x000fe200000e0000 */
[----:B-1----:R-:W-:Y:S01]  /*27170*/  VIADD R6, R6, 0x308b0 ;  /* 0x000308b006067836 */ /* 0x002fe20000000000 */
[----:B------:R-:W-:Y:S01]  /*27180*/  R2UR UR7, R11 ;  /* 0x000000000b0772ca */ /* 0x000fe200000e0000 */
[----:B------:R-:W-:Y:S01]  /*27190*/  VIADD R4, R8, 0x400 ;  /* 0x0000040008047836 */ /* 0x000fe20000000000 */
[----:B------:R-:W-:Y:S01]  /*271a0*/  PLOP3.LUT P0, PT, PT, PT, PT, 0x80, 0x0 ;  /* 0x000000000000781c */ /* 0x000fe20003f0f070 */
[----:B------:R-:W-:-:S12]  /*271b0*/  UIADD3.X UR5, URZ, UR37, URZ, UP0, !UPT ;  /* 0x000000253f057290 */ /* 0x000fd800087fe43f */
.L_x_5021:
        /* <DEDUP_REMOVED lines=10> */
[----:B------:R-:W-:Y:S02]  /*27260*/  R2UR UR10, R13 ;  /* 0x000000000d0a72ca */ /* 0x000fe400000e0000 */
[----:B------:R-:W-:Y:S02]  /*27270*/  R2UR UR6, R10 ;  /* 0x000000000a0672ca */ /* 0x000fe400000e0000 */
[----:B------:R-:W-:Y:S02]  /*27280*/  R2UR UR7, R11 ;  /* 0x000000000b0772ca */ /* 0x000fe400000e0000 */
[----:B------:R-:W-:Y:S02]  /*27290*/  PLOP3.LUT P0, PT, PT, PT, PT, 0x80, 0x0 ;  /* 0x000000000000781c */ /* 0x000fe40003f0f070 */
[----:B------:R-:W-:-:S11]  /*272a0*/  IADD3 R4, R8, 0x3400, RZ ;  /* 0x0000340008047810 */ /* 0x000fd60007ffe0ff */
.L_x_5022:
        /* <DEDUP_REMOVED lines=10> */
[----:B------:R-:W-:Y:S01]  /*27350*/  R2UR UR10, R12 ;  /* 0x000000000c0a72ca */ /* 0x000fe200000e0000 */
[----:B------:R-:W-:Y:S01]  /*27360*/  VIADD R8, R8, 0x6400 ;  /* 0x0000640008087836 */ /* 0x000fe20000000000 */
[----:B------:R-:W-:Y:S02]  /*27370*/  R2UR UR6, R10 ;  /* 0x000000000a0672ca */ /* 0x000fe400000e0000 */
[----:B------:R-:W-:Y:S02]  /*27380*/  R2UR UR7, R11 ;  /* 0x000000000b0772ca */ /* 0x000fe400000e0000 */
[----:B------:R-:W-:-:S13]  /*27390*/  PLOP3.LUT P0, PT, PT, PT, PT, 0x80, 0x0 ;  /* 0x000000000000781c */ /* 0x000fda0003f0f070 */
.L_x_5023:
        /* <DEDUP_REMOVED lines=10> */
.L_x_5009:
[----:B------:R-:W-:Y:S05]  /*27440*/  BSYNC B1 ;  /* 0x0000000000017941 */ /* 0x000fea0003800000 */
.L_x_5008:
[----:B-1----:R-:W2:Y:S04]  /*27450*/  LDL.LU R4, [R1+0x1c] ;  /* 0x00001c0001047983 */ /* 0x002ea80000300800 */
        /* <DEDUP_REMOVED lines=12> */
.L_x_5040:
        /* <DEDUP_REMOVED lines=8> */
[----:B------:R-:W-:Y:S01]  /*275a0*/  ISETP.NE.AND P1, PT, R4, RZ, PT ;  /* 0x000000ff0400720c */ /* 0x000fe20003f25270 */
[----:B--2---:R-:W-:Y:S01]  /*275b0*/  IMAD R8, R6, 0x8, R19 ;  /* 0x0000000806087824 */ /* 0x004fe200078e0213 */
[----:B---3--:R-:W-:-:S04]  /*275c0*/  SHF.L.U32 R7, R5, 0x1f, RZ ;  /* 0x0000001f05077819 */ /* 0x008fc800000006ff */
[----:B------:R-:W1:Y:S02]  /*275d0*/  SYNCS.PHASECHK.TRANS64.TRYWAIT P0, [R8+URZ+0x308a0], R7 ;  /* 0x0308a007080075a7 */ /* 0x000e64000800017f */
[----:B-1----:R-:W-:Y:S05]  /*275e0*/  @!P0 BRA `(.L_x_5027) ;  /* 0x0000007800148947 */ /* 0x002fea0003800000 */
.L_x_5206:
[----:B------:R-:W-:Y:S05]  /*275f0*/  BSYNC B2 ;  /* 0x0000000000027941 */ /* 0x000fea0003800000 */
.L_x_5026:
[----:B------:R-:W-:Y:S04]  /*27600*/  BSSY B2, `(.L_x_5028) ;  /* 0x0000007000027945 */ /* 0x000fe80003800000 */
[----:B------:R-:W-:Y:S05]  /*27610*/  @P1 BRA `(.L_x_5029) ;  /* 0x0000000000141947 */ /* 0x000fea0003800000 */
[----:B------:R-:W-:Y:S01]  /*27620*/  LOP3.LUT P0, RZ, R18, 0x1, RZ, 0xc0, !PT ;  /* 0x0000000112ff7812 */ /* 0x000fe2000780c0ff */
[----:B------:R-:W-:-:S04]  /*27630*/  IMAD.MOV.U32 R4, RZ, RZ, 0x9000 ;  /* 0x00009000ff047424 */ /* 0x000fc800078e00ff */
[----:B------:R2:W-:Y:S08]  /*27640*/  SYNCS.ARRIVE.TRANS64 RZ, [R8+URZ+0x30890], R4 ;  /* 0x0308900408ff79a7 */ /* 0x0005f0000800003f */
[----:B------:R-:W-:Y:S05]  /*27650*/  @!P0 BRA `(.L_x_5029) ;  /* 0x0000000000048947 */ /* 0x000fea0003800000 */
[----:B------:R-:W-:Y:S01]  /*27660*/  BPT.TRAP 0x1 ;  /* 0x000000040000795c */ /* 0x000fe20000300000 */
.L_x_5029:
[----:B------:R-:W-:Y:S05]  /*27670*/  BSYNC B2 ;  /* 0x0000000000027941 */ /* 0x000fea0003800000 */
.L_x_5028:
        /* <DEDUP_REMOVED lines=12> */
.L_x_5030:
        /* <DEDUP_REMOVED lines=12> */
[----:B------:R-:W-:Y:S01]  /*27800*/  VIADD R10, R6, 0x21400 ;  /* 0x00021400060a7836 */ /* 0x000fe20000000000 */
[----:B------:R-:W-:Y:S01]  /*27810*/  UMOV UR6, 0x0 ;  /* 0x0000000000067882 */ /* 0x000fe20000000000 */
[----:B------:R-:W-:Y:S01]  /*27820*/  UMOV UR7, 0x12f00000 ;  /* 0x12f0000000077882 */ /* 0x000fe20000000000 */
[----:B------:R-:W-:-:S15]  /*27830*/  R2UR UR10, R14 ;  /* 0x000000000e0a72ca */ /* 0x000fde00000e0000 */
.L_x_5031:
        /* <DEDUP_REMOVED lines=16> */
.L_x_5032:
        /* <DEDUP_REMOVED lines=10> */
[----:B------:R-:W2:Y:S01]  /*279e0*/  SYNCS.PHASECHK.TRANS64.TRYWAIT P0, [R8+URZ+0x308c0], R7 ;  /* 0x0308c007080075a7 */ /* 0x000ea2000800017f */
[----:B------:R-:W-:Y:S04]  /*279f0*/  BSSY B2, `(.L_x_5033) ;  /* 0x0000002000027945 */ /* 0x000fe80003800000 */
[----:B--2---:R-:W-:Y:S05]  /*27a00*/  @!P0 BRA `(.L_x_5034) ;  /* 0x0000007400208947 */ /* 0x004fea0003800000 */
.L_x_5207:
[----:B------:R-:W-:Y:S05]  /*27a10*/  BSYNC B2 ;  /* 0x0000000000027941 */ /* 0x000fea0003800000 */
.L_x_5033:
        /* <DEDUP_REMOVED lines=9> */
.L_x_5036:
[----:B------:R-:W-:Y:S05]  /*27ab0*/  BSYNC B2 ;  /* 0x0000000000027941 */ /* 0x000fea0003800000 */
.L_x_5035:
[----:B------:R-:W-:Y:S01]  /*27ac0*/  R2UR UR10, R12 ;  /* 0x000000000c0a72ca */ /* 0x000fe200000e0000 */
[----:B------:R-:W-:Y:S01]  /*27ad0*/  UIADD3 UR4, UP0, UR36, 0x670, URZ ;  /* 0x0000067024047890 */ /* 0x000fe2000ff1e03f */
[----:B------:R-:W-:Y:S01]  /*27ae0*/  R2UR UR6, R10 ;  /* 0x000000000a0672ca */ /* 0x000fe200000e0000 */
[----:B---3--:R-:W-:Y:S01]  /*27af0*/  VIADD R4, R6, 0x400 ;  /* 0x0000040006047836 */ /* 0x008fe20000000000 */
[----:B------:R-:W-:Y:S01]  /*27b00*/  R2UR UR7, R11 ;  /* 0x000000000b0772ca */ /* 0x000fe200000e0000 */
[----:B------:R-:W-:Y:S01]  /*27b10*/  UIADD3.X UR5, URZ, UR37, URZ, UP0, !UPT ;  /* 0x000000253f057290 */ /* 0x000fe200087fe43f */
[----:B------:R-:W-:Y:S02]  /*27b20*/  PLOP3.LUT P0, PT, PT, PT, PT, 0x80, 0x0 ;  /* 0x000000000000781c */ /* 0x000fe40003f0f070 */
[----:B-12---:R-:W-:-:S11]  /*27b30*/  IADD3 R8, R8, 0x308b0, RZ ;  /* 0x000308b008087810 */ /* 0x006fd60007ffe0ff */
.L_x_5037:
        /* <DEDUP_REMOVED lines=15> */
.L_x_5038:
        /* <DEDUP_REMOVED lines=15> */
.L_x_5039:
        /* <DEDUP_REMOVED lines=10> */
.L_x_5025:
[----:B------:R-:W-:Y:S05]  /*27dc0*/  BSYNC B1 ;  /* 0x0000000000017941 */ /* 0x000fea0003800000 */
.L_x_5024:
        /* <DEDUP_REMOVED lines=12> */
.L_x_5002:
[----:B------:R-:W-:Y:S05]  /*27e90*/  BSYNC B0 ;  /* 0x0000000000007941 */ /* 0x000fea0003800000 */
.L_x_5001:
[----:B-12---:R-:W2:Y:S01]  /*27ea0*/  LDL R7, [R1+0x34] ;  /* 0x0000340001077983 */ /* 0x006ea20000100800 */
[----:B------:R-:W1:Y:S01]  /*27eb0*/  LDC R0, c[0x0][0x448] ;  /* 0x00011200ff007b82 */ /* 0x000e620000000800 */
[----:B------:R-:W-:Y:S07]  /*27ec0*/  @!P5 WARPSYNC.ALL ;  /* 0x000000000000d948 */ /* 0x000fee0003800000 */
[----:B------:R-:W-:Y:S01]  /*27ed0*/  @!P5 BAR.SYNC.DEFER_BLOCKING 0xc, 0x180 ;  /* 0x030600000000db1d */ /* 0x000fe20000010000 */
[----:B-1----:R-:W-:-:S13]  /*27ee0*/  ISETP.NE.AND P0, PT, R0, 0x1, PT ;  /* 0x000000010000780c */ /* 0x002fda0003f05270 */
[----:B------:R-:W1:Y:S08]  /*27ef0*/  @P0 LDC R0, c[0x0][0x44c] ;  /* 0x00011300ff000b82 */ /* 0x000e700000000800 */
[----:B------:R-:W3:Y:S01]  /*27f00*/  @P0 LDC R3, c[0x0][0x450] ;  /* 0x00011400ff030b82 */ /* 0x000ee20000000800 */
[----:B--2---:R-:W-:-:S04]  /*27f10*/  VIADD R2, R7, 0x7f ;  /* 0x0000007f07027836 */ /* 0x004fc80000000000 */
[----:B-1----:R-:W-:-:S05]  /*27f20*/  @P0 IMAD.HI.U32 R0, R2, R0, RZ ;  /* 0x0000000002000227 */ /* 0x002fca00078e00ff */
[----:B---3--:R-:W-:-:S05]  /*27f30*/  @P0 SHF.R.U32.HI R2, RZ, R3, R0 ;  /* 0x00000003ff020219 */ /* 0x008fca0000011600 */
[----:B------:R-:W-:Y:S02]  /*27f40*/  IMAD.IADD R0, R21, 0x1, R2 ;  /* 0x0000000115007824 */ /* 0x000fe400078e0202 */
[----:B------:R-:W1:Y:S02]  /*27f50*/  LDC.64 R2, c[0x0][0x9e0] ;  /* 0x00027800ff027b82 */ /* 0x000e640000000a00 */
[----:B-1----:R-:W-:Y:S02]  /*27f60*/  ISETP.GE.AND P1, PT, R3, 0x1, PT ;  /* 0x000000010300780c */ /* 0x002fe40003f26270 */
[----:B------:R-:W-:-:S11]  /*27f70*/  IADD3 R2, R0, R2, RZ ;  /* 0x0000000200027210 */ /* 0x000fd60007ffe0ff */
        /* <DEDUP_REMOVED lines=12> */
.L_x_5043:
[----:B------:R-:W-:-:S13]  /*28040*/  ISETP.NE.AND P2, PT, R3, 0x1, PT ;  /* 0x000000010300780c */ /* 0x000fda0003f45270 */
[----:B------:R-:W1:Y:S02]  /*28050*/  @P2 LDC.64 R4, c[0x0][0x9e8] ;  /* 0x00027a00ff042b82 */ /* 0x000e640000000a00 */
[----:B-1----:R-:W-:-:S05]  /*28060*/  @P2 IMAD.HI.U32 R4, R6, R4, RZ ;  /* 0x0000000406042227 */ /* 0x002fca00078e00ff */
[----:B------:R-:W-:-:S07]  /*28070*/  @P2 SHF.R.U32.HI R6, RZ, R5, R4 ;  /* 0x00000005ff062219 */ /* 0x000fce0000011604 */
.L_x_5044:
[----:B------:R-:W-:Y:S05]  /*28080*/  BSYNC B0 ;  /* 0x0000000000007941 */ /* 0x000fea0003800000 */
.L_x_5042:
[----:B------:R-:W-:-:S05]  /*28090*/  IMAD R6, R6, R3, R3 ;  /* 0x0000000306067224 */ /* 0x000fca00078e0203 */
[----:B------:R-:W-:-:S07]  /*280a0*/  VIMNMX R2, R2, R6, PT ;  /* 0x0000000602027248 */ /* 0x000fce0003fe0100 */
.L_x_5041:
[----:B------:R-:W2:Y:S01]  /*280b0*/  LDL R6, [R1+0x5c] ;  /* 0x00005c0001067983 */ /* 0x000ea20000100800 */
[----:B------:R-:W1:Y:S01]  /*280c0*/  @P0 LDC R0, c[0x0][0x44c] ;  /* 0x00011300ff000b82 */ /* 0x000e620000000800 */
[----:B------:R-:W-:Y:S01]  /*280d0*/  VIADD R2, R2, 0x5f ;  /* 0x0000005f02027836 */ /* 0x000fe20000000000 */
[----:B------:R-:W-:Y:S01]  /*280e0*/  ULDC UR4, c[0x0][0x9dc] ;  /* 0x0002770000047ab9 */ /* 0x000fe20000000800 */
[----:B------:R-:W-:Y:S02]  /*280f0*/  IMAD.MOV.U32 R4, RZ, RZ, R7 ;  /* 0x000000ffff047224 */ /* 0x000fe400078e0007 */
[----:B------:R-:W-:-:S03]  /*28100*/  IMAD.HI R2, R2, 0x2aaaaaab, RZ ;  /* 0x2aaaaaab02027827 */ /* 0x000fc600078e02ff */
[----:B------:R-:W3:Y:S01]  /*28110*/  @P0 LDC R5, c[0x0][0x450] ;  /* 0x00011400ff050b82 */ /* 0x000ee20000000800 */
[----:B-1----:R-:W-:-:S05]  /*28120*/  @P0 IMAD.HI.U32 R0, R7, R0, RZ ;  /* 0x0000000007000227 */ /* 0x002fca00078e00ff */
[----:B---3--:R-:W-:-:S05]  /*28130*/  @P0 SHF.R.U32.HI R4, RZ, R5, R0 ;  /* 0x00000005ff040219 */ /* 0x008fca0000011600 */
[----:B------:R-:W-:Y:S01]  /*28140*/  IMAD.IADD R0, R20, 0x1, R4 ;  /* 0x0000000114007824 */ /* 0x000fe200078e0204 */
[----:B------:R-:W-:-:S04]  /*28150*/  SHF.R.U32.HI R4, RZ, 0x1f, R2 ;  /* 0x0000001fff047819 */ /* 0x000fc80000011602 */
[----:B------:R-:W-:Y:S01]  /*28160*/  LEA.HI.SX32 R7, R2, R4, 0x1c ;  /* 0x0000000402077211 */ /* 0x000fe200078fe2ff */
        /* <DEDUP_REMOVED lines=14> */
.L_x_5047:
[----:B------:R-:W-:-:S13]  /*28250*/  ISETP.NE.AND P0, PT, R3, 0x1, PT ;  /* 0x000000010300780c */ /* 0x000fda0003f05270 */
[----:B------:R-:W1:Y:S02]  /*28260*/  @P0 LDC.64 R4, c[0x0][0x9e8] ;  /* 0x00027a00ff040b82 */ /* 0x000e640000000a00 */
[----:B-1----:R-:W-:-:S05]  /*28270*/  @P0 IMAD.HI.U32 R4, R0, R4, RZ ;  /* 0x0000000400040227 */ /* 0x002fca00078e00ff */
[----:B------:R-:W-:-:S07]  /*28280*/  @P0 SHF.R.U32.HI R0, RZ, R5, R4 ;  /* 0x00000005ff000219 */ /* 0x000fce0000011604 */
.L_x_5048:
[----:B------:R-:W-:Y:S05]  /*28290*/  BSYNC B0 ;  /* 0x0000000000007941 */ /* 0x000fea0003800000 */
.L_x_5046:
[----:B------:R-:W-:-:S05]  /*282a0*/  IMAD R0, R0, R3, RZ ;  /* 0x0000000300007224 */ /* 0x000fca00078e02ff */
[----:B------:R-:W-:-:S07]  /*282b0*/  VIMNMX R2, R2, R0, !PT ;  /* 0x0000000002027248 */ /* 0x000fce0007fe0100 */
.L_x_5045:
[----:B------:R-:W-:Y:S01]  /*282c0*/  IMAD.HI R2, R2, 0x2aaaaaab, RZ ;  /* 0x2aaaaaab02027827 */ /* 0x000fe200078e02ff */
[----:B------:R-:W-:Y:S01]  /*282d0*/  ISETP.NE.AND P1, PT, R17, RZ, PT ;  /* 0x000000ff1100720c */ /* 0x000fe20003f25270 */
[----:B------:R-:W-:Y:S03]  /*282e0*/  BSSY B0, `(.L_x_5049) ;  /* 0x0000025000007945 */ /* 0x000fe60003800000 */
[----:B------:R-:W-:-:S04]  /*282f0*/  SHF.R.U32.HI R0, RZ, 0x1f, R2 ;  /* 0x0000001fff007819 */ /* 0x000fc80000011602 */
[----:B------:R-:W-:-:S04]  /*28300*/  LEA.HI.SX32 R0, R2, R0, 0x1c ;  /* 0x0000000002007211 */ /* 0x000fc800078fe2ff */
[----:B------:R-:W-:Y:S01]  /*28310*/  VIMNMX R8, RZ, R0, !PT ;  /* 0x00000000ff087248 */ /* 0x000fe20007fe0100 */
[----:B------:R-:W1:Y:S03]  /*28320*/  @!P1 LDC R17, c[0x0][0x9f0] ;  /* 0x00027c00ff119b82 */ /* 0x000e660000000800 */
        /* <DEDUP_REMOVED lines=9> */
[----:B-1----:R-:W-:-:S05]  /*283c0*/  IADD3 R2, RZ, -R3, RZ ;  /* 0x80000003ff027210 */ /* 0x002fca0007ffe0ff */
[----:B------:R-:W-:Y:S02]  /*283d0*/  IMAD R4, R2, R0, RZ ;  /* 0x0000000002047224 */ /* 0x000fe400078e02ff */
[----:B------:R-:W-:-:S04]  /*283e0*/  IMAD.MOV.U32 R2, RZ, RZ, RZ ;  /* 0x000000ffff027224 */ /* 0x000fc800078e00ff */
[----:B------:R-:W-:Y:S01]  /*283f0*/  IMAD.HI.U32 R7, R3, R4, R2 ;  /* 0x0000000403077227 */ /* 0x000fe200078e0002 */
[----:B------:R-:W-:Y:S02]  /*28400*/  IADD3 R4, R17, -0x1, R6 ;  /* 0xffffffff11047810 */ /* 0x000fe40007ffe006 */
[----:B------:R-:W-:-:S03]  /*28410*/  IABS R2, R17 ;  /* 0x0000001100027213 */ /* 0x000fc60000000000 */
[----:B------:R-:W-:Y:S02]  /*28420*/  IMAD.IADD R4, R4, 0x1, -R8 ;  /* 0x0000000104047824 */ /* 0x000fe400078e0a08 */
[----:B------:R-:W-:-:S03]  /*28430*/  IMAD.MOV R2, RZ, RZ, -R2 ;  /* 0x000000ffff027224 */ /* 0x000fc600078e0a02 */
[----:B------:R-:W-:Y:S01]  /*28440*/  IABS R3, R4 ;  /* 0x0000000400037213 */ /* 0x000fe20000000000 */
[----:B------:R-:W-:Y:S01]  /*28450*/  IMAD.MOV.U32 R5, RZ, RZ, R2 ;  /* 0x000000ffff057224 */ /* 0x000fe200078e0002 */
        /* <DEDUP_REMOVED lines=13> */
.L_x_5050:
[----:B------:R-:W-:Y:S05]  /*28530*/  BSYNC B0 ;  /* 0x0000000000007941 */ /* 0x000fea0003800000 */
.L_x_5049:
        /* <DEDUP_REMOVED lines=14> */
[----:B------:R-:W-:Y:S02]  /*28620*/  VOTEU.ANY UR4, UPT, PT ;  /* 0x0000000000047886 */ /* 0x000fe400038e0100 */
[----:B------:R-:W2:Y:S08]  /*28630*/  FLO.U32 R0, UR4 ;  /* 0x0000000400007d00 */ /* 0x000eb000080e0000 */
[----:B------:R-:W3:Y:S01]  /*28640*/  POPC R4, UR4 ;  /* 0x0000000400047d09 */ /* 0x000ee20008000000 */
[----:B--2---:R-:W-:-:S02]  /*28650*/  ISETP.EQ.U32.AND P0, PT, R0, R3, PT ;  /* 0x000000030000720c */ /* 0x004fc40003f02070 */
[----:B------:R-:W3:Y:S11]  /*28660*/  LDC.64 R2, c[0x0][0xc60] ;  /* 0x00031800ff027b82 */ /* 0x000ef60000000a00 */
        /* <DEDUP_REMOVED lines=8> */
.L_x_5052:
        /* <DEDUP_REMOVED lines=9> */
[----:B------:R-:W-:Y:S01]  /*28780*/  MOV R8, 0x70 ;  /* 0x0000007000087802 */ /* 0x000fe20000000f00 */
[----:B------:R-:W2:Y:S01]  /*28790*/  LDC.64 R2, c[0x4][R2] ;  /* 0x0100000002027b82 */ /* 0x000ea20000000a00 */
[----:B------:R-:W-:Y:S02]  /*287a0*/  IMAD.U32 R5, RZ, RZ, UR7 ;  /* 0x00000007ff057e24 */ /* 0x000fe4000f8e00ff */
[----:B------:R-:W-:Y:S02]  /*287b0*/  IMAD.U32 R6, RZ, RZ, UR8 ;  /* 0x00000008ff067e24 */ /* 0x000fe4000f8e00ff */
[----:B------:R-:W-:-:S02]  /*287c0*/  IMAD.U32 R7, RZ, RZ, UR9 ;  /* 0x00000009ff077e24 */ /* 0x000fc4000f8e00ff */
[----:B------:R-:W-:Y:S02]  /*287d0*/  IMAD.U32 R10, RZ, RZ, UR4 ;  /* 0x00000004ff0a7e24 */ /* 0x000fe4000f8e00ff */
[----:B------:R-:W-:Y:S02]  /*287e0*/  IMAD.U32 R11, RZ, RZ, UR5 ;  /* 0x00000005ff0b7e24 */ /* 0x000fe4000f8e00ff */
[----:B------:R-:W-:Y:S02]  /*287f0*/  IMAD.MOV.U32 R12, RZ, RZ, 0x1 ;  /* 0x00000001ff0c7424 */ /* 0x000fe400078e00ff */
[----:B------:R-:W-:-:S07]  /*28800*/  IMAD.MOV.U32 R13, RZ, RZ, RZ ;  /* 0x000000ffff0d7224 */ /* 0x000fce00078e00ff */
[----:B------:R-:W-:-:S07]  /*28810*/  LEPC R20, `(.L_x_5055) ;  /* 0x000000001014794e */ /* 0x000fce0000000000 */
[----:B012---:R-:W-:Y:S05]  /*28820*/  CALL.ABS.NOINC R2 ;  /* 0x0000000002007343 */ /* 0x007fea0003c00000 */
.L_x_5055:
[----:B------:R-:W-:Y:S05]  /*28830*/  BSYNC B6 ;  /* 0x0000000000067941 */ /* 0x000fea0003800000 */
.L_x_5054:
        /* <DEDUP_REMOVED lines=17> */
[----:B-1----:R-:W-:-:S07]  /*28950*/  IMAD.MOV.U32 R13, RZ, RZ, RZ ;  /* 0x000000ffff0d7224 */ /* 0x002fce00078e00ff */
[----:B------:R-:W-:-:S07]  /*28960*/  LEPC R20, `(.L_x_5058) ;  /* 0x000000001014794e */ /* 0x000fce0000000000 */
[----:B0-2---:R-:W-:Y:S05]  /*28970*/  CALL.ABS.NOINC R2 ;  /* 0x0000000002007343 */ /* 0x005fea0003c00000 */
.L_x_5058:
        /* <DEDUP_REMOVED lines=15> */
.L_x_5057:
[----:B------:R-:W-:Y:S05]  /*28a70*/  BSYNC B6 ;  /* 0x0000000000067941 */ /* 0x000fea0003800000 */
.L_x_5056:
[----:B------:R-:W2:Y:S01]  /*28a80*/  LDL R0, [R1+0xc] ;  /* 0x00000c0001007983 */ /* 0x000ea20000100800 */
[----:B------:R-:W-:Y:S02]  /*28a90*/  ULDC.64 UR4, c[0x0][0x9f8] ;  /* 0x00027e0000047ab9 */ /* 0x000fe40000000a00 */
[----:B------:R-:W-:Y:S01]  /*28aa0*/  ISETP.NE.U32.AND P0, PT, RZ, UR4, PT ;  /* 0x00000004ff007c0c */ /* 0x000fe2000bf05070 */
[----:B-1----:R-:W3:Y:S03]  /*28ab0*/  LDL R17, [R1+0x44] ;  /* 0x0000440001117983 */ /* 0x002ee60000100800 */
[----:B------:R-:W-:Y:S01]  /*28ac0*/  ISETP.NE.AND.EX P0, PT, RZ, UR5, PT, P0 ;  /* 0x00000005ff007c0c */ /* 0x000fe2000bf05300 */
[----:B------:R-:W-:-:S12]  /*28ad0*/  ULDC.64 UR4, c[0x0][0xa08] ;  /* 0x0002820000047ab9 */ /* 0x000fd80000000a00 */
[----:B------:R-:W1:Y:S01]  /*28ae0*/  @P0 LDC.64 R2, c[0x0][0x9f8] ;  /* 0x00027e00ff020b82 */ /* 0x000e620000000a00 */
[----:B--2---:R-:W-:Y:S02]  /*28af0*/  IMAD.MOV.U32 R7, RZ, RZ, R0 ;  /* 0x000000ffff077224 */ /* 0x004fe400078e0000 */
        /* <DEDUP_REMOVED lines=16> */
.L_x_5210:
        /* <DEDUP_REMOVED lines=9> */
.L_x_5213:
[----:B------:R-:W-:Y:S05]  /*28c90*/  @!P6 BRA `(.L_x_5060) ;  /* 0x000000040020e947 */ /* 0x000fea0003800000 */
[----:B------:R-:W-:-:S04]  /*28ca0*/  ISETP.NE.U32.AND P0, PT, R2, RZ, PT ;  /* 0x000000ff0200720c */ /* 0x000fc80003f05070 */
[----:B------:R-:W-:-:S13]  /*28cb0*/  ISETP.NE.AND.EX P0, PT, R3, RZ, PT, P0 ;  /* 0x000000ff0300720c */ /* 0x000fda0003f05300 */
[----:B------:R-:W-:Y:S05]  /*28cc0*/  @!P0 BRA `(.L_x_5062) ;  /* 0x0000000000508947 */ /* 0x000fea0003800000 */
[----:B------:R-:W3:Y:S01]  /*28cd0*/  LDC R6, c[0x0][0x43c] ;  /* 0x00010f00ff067b82 */ /* 0x000ee20000000800 */
[----:B------:R-:W-:Y:S01]  /*28ce0*/  MOV R9, R0 ;  /* 0x0000000000097202 */ /* 0x000fe20000000f00 */
[----:B------:R-:W-:-:S04]  /*28cf0*/  ULDC.64 UR4, c[0x0][0x428] ;  /* 0x00010a0000047ab9 */ /* 0x000fc80000000a00 */
        /* <DEDUP_REMOVED lines=17> */
.L_x_5062:
[----:B------:R-:W4:Y:S04]  /*28e10*/  LDL R0, [R1+0x10] ;  /* 0x0000100001007983 */ /* 0x000f280000100800 */
[----:B---3--:R-:W3:Y:S01]  /*28e20*/  LDL R2, [R1+0x14] ;  /* 0x0000140001027983 */ /* 0x008ee20000100800 */
[----:B----4-:R-:W-:Y:S01]  /*28e30*/  IMAD R0, R0, 0x8, R19 ;  /* 0x0000000800007824 */ /* 0x010fe200078e0213 */
[----:B---3--:R-:W-:-:S04]  /*28e40*/  SHF.L.U32 R2, R2, 0x1f, RZ ;  /* 0x0000001f02027819 */ /* 0x008fc800000006ff */
[----:B------:R-:W3:Y:S02]  /*28e50*/  SYNCS.PHASECHK.TRANS64.TRYWAIT P0, [R0+URZ+0x30840], R2 ;  /* 0x03084002000075a7 */ /* 0x000ee4000800017f */
[----:B---3--:R-:W-:Y:S05]  /*28e60*/  @!P0 BRA `(.L_x_5063) ;  /* 0x0000006000708947 */ /* 0x008fea0003800000 */
.L_x_5214:
        /* <DEDUP_REMOVED lines=9> */
.L_x_5064:
[----:B--2---:R-:W2:Y:S04]  /*28f00*/  LDL R4, [R1+0x10] ;  /* 0x0000100001047983 */ /* 0x004ea80000100800 */
[----:B------:R-:W2:Y:S04]  /*28f10*/  LDL R3, [R1+0x4] ;  /* 0x0000040001037983 */ /* 0x000ea80000100800 */
[----:B---34-:R-:W3:Y:S01]  /*28f20*/  LDL R2, [R1+0x18] ;  /* 0x0000180001027983 */ /* 0x018ee20000100800 */
        /* <DEDUP_REMOVED lines=12> */
[----:B--2---:R-:W-:Y:S01]  /*28ff0*/  IMAD R0, R4, 0x9000, R19 ;  /* 0x0000900004007824 */ /* 0x004fe200078e0213 */
[----:B------:R-:W-:-:S04]  /*29000*/  R2UR UR11, R3 ;  /* 0x00000000030b72ca */ /* 0x000fc800000e0000 */
        /* <DEDUP_REMOVED lines=10> */
[----:B--2---:R-:W-:Y:S01]  /*290b0*/  UMOV UR8, UR15 ;  /* 0x0000000f00087c82 */ /* 0x004fe20008000000 */
[----:B------:R-:W-:Y:S02]  /*290c0*/  UMOV UR10, UR17 ;  /* 0x00000011000a7c82 */ /* 0x000fe40008000000 */
[----:B------:R2:W-:Y:S02]  /*290d0*/  UTMALDG.4D [UR8], [UR4], desc[UR6] ;  /* 0x00000608040075b4 */ /* 0x0005e40008019000 */
[----:B--2---:R-:W-:Y:S01]  /*290e0*/  UMOV UR8, UR16 ;  /* 0x0000001000087c82 */ /* 0x004fe20008000000 */
[----:B------:R-:W-:-:S02]  /*290f0*/  UMOV UR10, UR14 ;  /* 0x0000000e000a7c82 */ /* 0x000fc40008000000 */
[----:B------:R3:W-:Y:S02]  /*29100*/  UTMALDG.4D [UR8], [UR4], desc[UR6] ;  /* 0x00000608040075b4 */ /* 0x0007e40008019000 */
[----:B---3--:R-:W-:Y:S01]  /*29110*/  NOP ;  /* 0x0000000000007918 */ /* 0x008fe20000000000 */
.L_x_5060:
        /* <DEDUP_REMOVED lines=11> */
[----:B------:R-:W-:Y:S02]  /*291d0*/  LOP3.LUT P0, RZ, R0, 0x3ff, RZ, 0xc0, !PT ;  /* 0x000003ff00ff7812 */ /* 0x000fe4000780c0ff */
[----:B------:R-:W-:-:S05]  /*291e0*/  IADD3 R0, R5, R2, RZ ;  /* 0x0000000205007210 */ /* 0x000fca0007ffe0ff */
[----:B------:R2:W-:Y:S06]  /*291f0*/  STL [R1+0x54], R0 ;  /* 0x0000540001007387 */ /* 0x0005ec0000100800 */
[----:B------:R-:W-:Y:S05]  /*29200*/  @!P0 BRA `(.L_x_5066) ;  /* 0x0000000000408947 */ /* 0x000fea0003800000 */
[----:B------:R-:W-:Y:S01]  /*29210*/  MOV R2, 0x0 ;  /* 0x0000000000027802 */ /* 0x000fe20000000f00 */
[----:B------:R-:W-:Y:S01]  /*29220*/  ULDC.64 UR4, c[0x4][0x1b8] ;  /* 0x01006e0000047ab9 */ /* 0x000fe20000000a00 */
[----:B------:R-:W-:Y:S01]  /*29230*/  ULDC.64 UR6, c[0x4][0x1c0] ;  /* 0x0100700000067ab9 */ /* 0x000fe20000000a00 */
[----:B------:R-:W-:Y:S01]  /*29240*/  ULDC.64 UR8, c[0x4][0xe8] ;  /* 0x01003a0000087ab9 */ /* 0x000fe20000000a00 */
[----:B--2---:R-:W-:Y:S01]  /*29250*/  IMAD.U32 R4, RZ, RZ, UR4 ;  /* 0x00000004ff047e24 */ /* 0x004fe2000f8e00ff */
[----:B------:R-:W-:Y:S01]  /*29260*/  MOV R12, 0x1 ;  /* 0x00000001000c7802 */ /* 0x000fe20000000f00 */
[----:B------:R-:W2:Y:S01]  /*29270*/  LDC.64 R2, c[0x4][R2] ;  /* 0x0100000002027b82 */ /* 0x000ea20000000a00 */
[----:B------:R-:W-:Y:S02]  /*29280*/  IMAD.U32 R5, RZ, RZ, UR5 ;  /* 0x00000005ff057e24 */ /* 0x000fe4000f8e00ff */
[----:B------:R-:W-:Y:S02]  /*29290*/  IMAD.U32 R6, RZ, RZ, UR6 ;  /* 0x00000006ff067e24 */ /* 0x000fe4000f8e00ff */
[----:B-1----:R-:W-:-:S02]  /*292a0*/  IMAD.U32 R7, RZ, RZ, UR7 ;  /* 0x00000007ff077e24 */ /* 0x002fc4000f8e00ff */
[----:B------:R-:W-:Y:S02]  /*292b0*/  IMAD.U32 R10, RZ, RZ, UR8 ;  /* 0x00000008ff0a7e24 */ /* 0x000fe4000f8e00ff */
[----:B------:R-:W-:Y:S02]  /*292c0*/  IMAD.U32 R11, RZ, RZ, UR9 ;  /* 0x00000009ff0b7e24 */ /* 0x000fe4000f8e00ff */
[----:B------:R-:W-:Y:S02]  /*292d0*/  IMAD.MOV.U32 R8, RZ, RZ, 0x70 ;  /* 0x00000070ff087424 */ /* 0x000fe400078e00ff */
[----:B------:R-:W-:-:S07]  /*292e0*/  IMAD.MOV.U32 R13, RZ, RZ, RZ ;  /* 0x000000ffff0d7224 */ /* 0x000fce00078e00ff */
[----:B------:R-:W-:-:S07]  /*292f0*/  LEPC R20, `(.L_x_5066) ;  /* 0x000000001014794e */ /* 0x000fce0000000000 */
[----:B0-2---:R-:W-:Y:S05]  /*29300*/  CALL.ABS.NOINC R2 ;  /* 0x0000000002007343 */ /* 0x005fea0003c00000 */
.L_x_5066:
[----:B------:R-:W-:Y:S05]  /*29310*/  BSYNC B6 ;  /* 0x0000000000067941 */ /* 0x000fea0003800000 */
.L_x_5065:
        /* <DEDUP_REMOVED lines=13> */
[----:B-----5:R-:W-:-:S05]  /*293f0*/  IMAD.SHL.U32 R9, R9, 0x8, RZ ;  /* 0x0000000809097824 */ /* 0x020fca00078e00ff */
[----:B------:R-:W-:-:S04]  /*29400*/  LOP3.LUT R9, R9, 0x38, RZ, 0xc0, !PT ;  /* 0x0000003809097812 */ /* 0x000fc800078ec0ff */
        /* <DEDUP_REMOVED lines=21> */
[----:B------:R-:W-:Y:S01]  /*29560*/  ULDC.64 UR4, c[0x0][0x2d0] ;  /* 0x0000b40000047ab9 */ /* 0x000fe20000000a00 */
[----:B----4-:R-:W-:Y:S02]  /*29570*/  IMAD.IADD R4, R8, 0x1, R11 ;  /* 0x0000000108047824 */ /* 0x010fe400078e020b */
        /* <DEDUP_REMOVED lines=11> */
[----:B------:R-:W-:-:S04]  /*29630*/  ULDC.64 UR4, c[0x0][0x2c8] ;  /* 0x0000b20000047ab9 */ /* 0x000fc80000000a00 */
[----:B------:R-:W-:Y:S02]  /*29640*/  IADD3 R3, R3, R0, RZ ;  /* 0x0000000003037210 */ /* 0x000fe40007ffe0ff */
        /* <DEDUP_REMOVED lines=14> */
[----:B------:R-:W-:Y:S01]  /*29730*/  ISETP.GE.AND P1, PT, R9, UR4, PT ;  /* 0x0000000409007c0c */ /* 0x000fe2000bf26270 */
[----:B------:R-:W-:-:S12]  /*29740*/  BRA.DIV UR5, `(.L_x_5067) ;  /* 0x0000005a054c7947 */ /* 0x000fd8000b800000 */
[----:B------:R-:W2:Y:S04]  /*29750*/  LDL.LU R6, [R1+0x38] ;  /* 0x0000380001067983 */ /* 0x000ea80000300800 */
[----:B------:R-:W3:Y:S04]  /*29760*/  LDL.LU R11, [R1+0x34] ;  /* 0x00003400010b7983 */ /* 0x000ee80000300800 */
[----:B------:R-:W4:Y:S01]  /*29770*/  LDL R9, [R1+0x2c] ;  /* 0x00002c0001097983 */ /* 0x000f220000100800 */
[----:B--2---:R-:W-:-:S03]  /*29780*/  IMAD R2, R6, R7, RZ ;  /* 0x0000000706027224 */ /* 0x004fc600078e02ff */
[----:B------:R-:W0:Y:S01]  /*29790*/  SHFL.IDX PT, R7, R4, RZ, 0x181f ;  /* 0x00181fff04077589 */ /* 0x000e2200000e0000 */
[----:B---3--:R-:W-:-:S03]  /*297a0*/  IMAD.IADD R0, R10, 0x1, R11 ;  /* 0x000000010a007824 */ /* 0x008fc600078e020b */
[----:B------:R-:W1:Y:S01]  /*297b0*/  SHFL.IDX PT, R6, R3, RZ, 0x181f ;  /* 0x00181fff03067589 */ /* 0x000e6200000e0000 */
[C---:B------:R-:W-:Y:S01]  /*297c0*/  VIADD R5, R0.reuse, 0x10 ;  /* 0x0000001000057836 */ /* 0x040fe20000000000 */
[----:B------:R-:W-:-:S13]  /*297d0*/  ISETP.GE.AND P2, PT, R0, R2, PT ;  /* 0x000000020000720c */ /* 0x000fda0003f46270 */
[----:B0-----:R-:W-:-:S05]  /*297e0*/  @!P2 LEA R7, P4, R8, R7, 0x1 ;  /* 0x000000070807a211 */ /* 0x001fca00078808ff */
[----:B-1----:R-:W-:-:S05]  /*297f0*/  @!P2 IMAD.X R6, RZ, RZ, R6, P4 ;  /* 0x000000ffff06a224 */ /* 0x002fca00020e0606 */
[----:B------:R-:W-:-:S04]  /*29800*/  @!P2 LOP3.LUT R7, R7, R6, RZ, 0x3c, !PT ;  /* 0x000000060707a212 */ /* 0x000fc800078e3cff */
[----:B------:R-:W-:-:S04]  /*29810*/  @!P2 LOP3.LUT R6, R7, R6, RZ, 0x3c, !PT ;  /* 0x000000060706a212 */ /* 0x000fc800078e3cff */
[----:B------:R-:W-:-:S05]  /*29820*/  @!P2 LOP3.LUT R7, R7, R6, RZ, 0x3c, !PT ;  /* 0x000000060707a212 */ /* 0x000fca00078e3cff */
[----:B------:R-:W-:Y:S01]  /*29830*/  @!PT LDS RZ, [RZ] ;  /* 0x00000000fffff984 */ /* 0x000fe20000000800 */
[----:B----4-:R-:W-:Y:S04]  /*29840*/  @!P2 LDGSTS.E.BYPASS.LTC128B.128 [R9+0x12400], desc[UR46][R6.64], !P3 ;  /* 0x124000000609afae */ /* 0x010fe8000d901d6e */
[----:B------:R-:W-:Y:S04]  /*29850*/  @!P2 LDGSTS.E.BYPASS.LTC128B.128 [R9+0x16400], desc[UR46][R6.64+0x80], !P0 ;  /* 0x164000800609afae */ /* 0x000fe8000c101d6e */
[----:B------:R0:W-:Y:S01]  /*29860*/  @!P2 LDGSTS.E.BYPASS.LTC128B.128 [R9+0x1a400], desc[UR46][R6.64+0x100], !P1 ;  /* 0x1a4001000609afae */ /* 0x0001e2000c901d6e */
[----:B------:R-:W-:-:S03]  /*29870*/  ISETP.GE.AND P2, PT, R5, R2, PT ;  /* 0x000000020500720c */ /* 0x000fc60003f46270 */
[----:B------:R-:W1:Y:S04]  /*29880*/  SHFL.IDX PT, R5, R4, 0x1, 0x181f ;  /* 0x00381f0004057f89 */ /* 0x000e6800000e0000 */
[----:B0-----:R-:W0:Y:S06]  /*29890*/  SHFL.IDX PT, R6, R3, 0x1, 0x181f ;  /* 0x00381f0003067f89 */ /* 0x001e2c00000e0000 */
[----:B-1----:R-:W-:-:S05]  /*298a0*/  @!P2 LEA R5, P4, R8, R5, 0x1 ;  /* 0x000000050805a211 */ /* 0x002fca00078808ff */
[----:B0-----:R-:W-:-:S05]  /*298b0*/  @!P2 IMAD.X R6, RZ, RZ, R6, P4 ;  /* 0x000000ffff06a224 */ /* 0x001fca00020e0606 */
[----:B------:R-:W-:Y:S01]  /*298c0*/  @!P2 MOV R7, R6 ;  /* 0x000000060007a202 */ /* 0x000fe20000000f00 */
        /* <DEDUP_REMOVED lines=60> */
[----:B------:R0:W2:Y:S02]  /*29c90*/  SHFL.IDX PT, R3, R4, 0x7, 0x181f ;  /* 0x00f81f0004037f89 */ /* 0x0000a400000e0000 */
.L_x_5231:
[----:B------:R-:W-:Y:S01]  /*29ca0*/  VIADD R0, R0, 0x70 ;  /* 0x0000007000007836 */ /* 0x000fe20000000000 */
[----:B------:R-:W-:Y:S04]  /*29cb0*/  BSSY B0, `(.L_x_5068) ;  /* 0x000000c000007945 */ /* 0x000fe80003800000 */
[----:B------:R-:W-:-:S13]  /*29cc0*/  ISETP.GE.AND P2, PT, R0, R2, PT ;  /* 0x000000020000720c */ /* 0x000fda0003f46270 */
[----:B------:R-:W-:Y:S05]  /*29cd0*/  @P2 BRA `(.L_x_5069) ;  /* 0x0000000000242947 */ /* 0x000fea0003800000 */
[----:B0-----:R-:W4:Y:S01]  /*29ce0*/  LDL R4, [R1+0x2c] ;  /* 0x00002c0001047983 */ /* 0x001f220000100800 */
[----:B--2---:R-:W-:-:S05]  /*29cf0*/  LEA R2, P2, R8, R3, 0x1 ;  /* 0x0000000308027211 */ /* 0x004fca00078408ff */
[----:B-1----:R-:W-:-:S05]  /*29d00*/  IMAD.X R3, RZ, RZ, R5, P2 ;  /* 0x000000ffff037224 */ /* 0x002fca00010e0605 */
[----:B------:R-:W-:Y:S01]  /*29d10*/  @!PT LDS RZ, [RZ] ;  /* 0x00000000fffff984 */ /* 0x000fe20000000800 */
[----:B------:R-:W-:Y:S01]  /*29d20*/  @!PT LDS RZ, [RZ] ;  /* 0x00000000fffff984 */ /* 0x000fe20000000800 */
[----:B------:R-:W-:Y:S01]  /*29d30*/  @!PT LDS RZ, [RZ] ;  /* 0x00000000fffff984 */ /* 0x000fe20000000800 */
[----:B----4-:R4:W-:Y:S04]  /*29d40*/  LDGSTS.E.BYPASS.LTC128B.128 [R4+0x15c00], desc[UR46][R2.64], !P3 ;  /* 0x15c0000002047fae */ /* 0x0109e8000d901d6e */
[----:B------:R4:W-:Y:S04]  /*29d50*/  LDGSTS.E.BYPASS.LTC128B.128 [R4+0x19c00], desc[UR46][R2.64+0x80], !P0 ;  /* 0x19c0008002047fae */ /* 0x0009e8000c101d6e */
[----:B------:R4:W-:Y:S02]  /*29d60*/  LDGSTS.E.BYPASS.LTC128B.128 [R4+0x1dc00], desc[UR46][R2.64+0x100], !P1 ;  /* 0x1dc0010002047fae */ /* 0x0009e4000c901d6e */
.L_x_5069:
[----:B------:R-:W-:Y:S05]  /*29d70*/  BSYNC B0 ;  /* 0x0000000000007941 */ /* 0x000fea0003800000 */
.L_x_5068:
[----:B------:R-:W-:Y:S01]  /*29d80*/  NOP ;  /* 0x0000000000007918 */ /* 0x000fe20000000000 */
[----:B------:R-:W-:-:S13]  /*29d90*/  PLOP3.LUT P0, PT, PT, PT, PT, 0x80, 0x0 ;  /* 0x000000000000781c */ /* 0x000fda0003f0f070 */
.L_x_5070:
[----:B------:R-:W-:Y:S02]  /*29da0*/  PLOP3.LUT P1, PT, P1, P0, PT, 0xa2, 0x0 ;  /* 0x000000000000781c */ /* 0x000fe40000f21472 */
[----:B------:R-:W-:-:S08]  /*29db0*/  @P0 R2UR P1, UR4, R19 ;  /* 0x00000000130402ca */ /* 0x000fd00000020000 */
[----:B------:R-:W-:-:S05]  /*29dc0*/  @P0 PLOP3.LUT P0, PT, P1, PT, PT, 0x80, 0x0 ;  /* 0x000000000000081c */ /* 0x000fca0000f0f070 */
[----:B------:R-:W-:Y:S01]  /*29dd0*/  @!P1 SYNCS.ARRIVE.TRANS64.RED.A0T1 RZ, [UR4+0x30800], RZ ;  /* 0x030800ffffff99a7 */ /* 0x000fe20008200404 */
[----:B------:R-:W-:Y:S07]  /*29de0*/  @!P1 ARRIVES.LDGSTSBAR.64.TRANSCNT [UR4+0x30800] ;  /* 0x03080000ff0099b0 */ /* 0x000fee0008000a84 */
[----:B------:R-:W-:Y:S05]  /*29df0*/  @P0 BRA.U.ANY `(.L_x_5070) ;  /* 0xfffffffd00e80947 */ /* 0x000fea000393ffff */
[----:B----4-:R-:W4:Y:S02]  /*29e00*/  LDL.LU R2, [R1+0x58] ;  /* 0x0000580001027983 */ /* 0x010f240000300800 */
[----:B----4-:R-:W-:-:S04]  /*29e10*/  IADD3 R2, R2, 0x1, RZ ;  /* 0x0000000102027810 */ /* 0x010fc80007ffe0ff */
[----:B------:R-:W-:Y:S01]  /*29e20*/  LEA.HI R0, R2, R2, RZ, 0x1 ;  /* 0x0000000202007211 */ /* 0x000fe200078f08ff */
[----:B------:R4:W-:Y:S03]  /*29e30*/  STL [R1+0x58], R2 ;  /* 0x0000580201007387 */ /* 0x0009e60000100800 */
        /* <DEDUP_REMOVED lines=8> */
.L_x_5232:
[----:B------:R-:W-:Y:S05]  /*29ec0*/  BSYNC B0 ;  /* 0x0000000000007941 */ /* 0x000fea0003800000 */
.L_x_5071:
[----:B------:R-:W4:Y:S04]  /*29ed0*/  LDL R2, [R1+0x44] ;  /* 0x0000440001027983 */ /* 0x000f280000100800 */
[----:B0-----:R-:W5:Y:S01]  /*29ee0*/  LDL R4, [R1+0x30] ;  /* 0x0000300001047983 */ /* 0x001f620000100800 */
[----:B------:R-:W-:Y:S01]  /*29ef0*/  BSSY B0, `(.L_x_5073) ;  /* 0x000024d000007945 */ /* 0x000fe20003800000 */
[----:B----4-:R-:W-:-:S05]  /*29f00*/  VIADD R0, R2, 0xfffffffe ;  /* 0xfffffffe02007836 */ /* 0x010fca0000000000 */
[----:B-----5:R-:W-:-:S13]  /*29f10*/  ISETP.GE.AND P0, PT, R0, R4, PT ;  /* 0x000000040000720c */ /* 0x020fda0003f06270 */
[----:B------:R-:W-:Y:S05]  /*29f20*/  @!P0 BRA `(.L_x_5074) ;  /* 0x0000002400248947 */ /* 0x000fea0003800000 */
[----:B--2---:R-:W2:Y:S04]  /*29f30*/  LDL.LU R3, [R1+0x50] ;  /* 0x0000500001037983 */ /* 0x004ea80000300800 */
[----:B---3--:R-:W3:Y:S04]  /*29f40*/  LDL.LU R7, [R1+0x40] ;  /* 0x0000400001077983 */ /* 0x008ee80000300800 */
        /* <DEDUP_REMOVED lines=52> */
.L_x_5079:
[----:B------:R-:W-:Y:S01]  /*2a290*/  IMAD R3, R8, 0x8, R19 ;  /* 0x0000000808037824 */ /* 0x000fe200078e0213 */
[----:B------:R-:W-:Y:S01]  /*2a2a0*/  SHF.L.U32 R2, R9, 0x1f, RZ ;  /* 0x0000001f09027819 */ /* 0x000fe200000006ff */
[----:B------:R-:W-:Y:S03]  /*2a2b0*/  BSSY B3, `(.L_x_5080) ;  /* 0x0000003000037945 */ /* 0x000fe60003800000 */
[----:B------:R-:W1:Y:S02]  /*2a2c0*/  SYNCS.PHASECHK.TRANS64.TRYWAIT P0, [R3+URZ+0x30840], R2 ;  /* 0x03084002030075a7 */ /* 0x000e64000800017f */
[----:B-1----:R-:W-:Y:S05]  /*2a2d0*/  @!P0 BRA `(.L_x_5081) ;  /* 0x0000005800588947 */ /* 0x002fea0003800000 */
.L_x_5233:
[----:B------:R-:W-:Y:S05]  /*2a2e0*/  BSYNC B3 ;  /* 0x0000000000037941 */ /* 0x000fea0003800000 */
.L_x_5080:
        /* <DEDUP_REMOVED lines=10> */
.L_x_5083:
[----:B------:R-:W-:Y:S05]  /*2a390*/  BSYNC B3 ;  /* 0x0000000000037941 */ /* 0x000fea0003800000 */
.L_x_5082:
[----:B01----:R-:W2:Y:S01]  /*2a3a0*/  LDL R2, [R1+0x18] ;  /* 0x0000180001027983 */ /* 0x003ea20000100800 */
        /* <DEDUP_REMOVED lines=11> */
.L_x_5084:
        /* <DEDUP_REMOVED lines=16> */
.L_x_5085:
        /* <DEDUP_REMOVED lines=16> */
.L_x_5086:
        /* <DEDUP_REMOVED lines=17> */
.L_x_5234:
[----:B------:R-:W-:Y:S05]  /*2a770*/  BSYNC B3 ;  /* 0x0000000000037941 */ /* 0x000fea0003800000 */
.L_x_5087:
        /* <DEDUP_REMOVED lines=10> */
.L_x_5089:
[----:B------:R-:W-:Y:S01]  /*2a820*/  LOP3.LUT P0, RZ, R18, 0x8, RZ, 0xc0, !PT ;  /* 0x0000000812ff7812 */ /* 0x000fe2000780c0ff */
[----:B------:R-:W-:-:S12]  /*2a830*/  BSSY B3, `(.L_x_5090) ;  /* 0x0000003000037945 */ /* 0x000fd80003800000 */
[----:B------:R-:W-:Y:S05]  /*2a840*/  @P0 BRA `(.L_x_5091) ;  /* 0x0000000000040947 */ /* 0x000fea0003800000 */
[----:B------:R-:W-:Y:S01]  /*2a850*/  BPT.TRAP 0x1 ;  /* 0x000000040000795c */ /* 0x000fe20000300000 */
.L_x_5091:
[----:B------:R-:W-:Y:S05]  /*2a860*/  BSYNC B3 ;  /* 0x0000000000037941 */ /* 0x000fea0003800000 */
.L_x_5090:
        /* <DEDUP_REMOVED lines=13> */
.L_x_5092:
        /* <DEDUP_REMOVED lines=15> */
.L_x_5093:
        /* <DEDUP_REMOVED lines=15> */
.L_x_5094:
        /* <DEDUP_REMOVED lines=12> */
.L_x_5078:
[----:B------:R-:W-:Y:S05]  /*2abe0*/  BSYNC B1 ;  /* 0x0000000000017941 */ /* 0x000fea0003800000 */
.L_x_5077:
[----:B0-----:R-:W2:Y:S04]  /*2abf0*/  LDL.LU R0, [R1+0x44] ;  /* 0x0000440001007983 */ /* 0x001ea80000300800 */
[----:B------:R0:W-:Y:S04]  /*2ac00*/  STL [R1+0x10], R8 ;  /* 0x0000100801007387 */ /* 0x0001e80000100800 */
[----:B------:R0:W-:Y:S02]  /*2ac10*/  STL [R1+0x14], R9 ;  /* 0x0000140901007387 */ /* 0x0001e40000100800 */
[----:B0-2---:R-:W-:-:S07]  /*2ac20*/  VIADD R0, R0, 0xfffffffd ;  /* 0xfffffffd00007836 */ /* 0x005fce0000000000 */
.L_x_5076:
[----:B------:R-:W-:Y:S05]  /*2ac30*/  BSYNC B2 ;  /* 0x0000000000027941 */ /* 0x000fea0003800000 */
.L_x_5075:
[----:B------:R-:W-:-:S05]  /*2ac40*/  VIADD R10, R10, 0xfffffffe ;  /* 0xfffffffe0a0a7836 */ /* 0x000fca0000000000 */
[----:B------:R-:W-:-:S13]  /*2ac50*/  ISETP.NE.AND P0, PT, R10, R7, PT ;  /* 0x000000070a00720c */ /* 0x000fda0003f05270 */
[----:B------:R-:W-:Y:S05]  /*2ac60*/  @!P0 BRA `(.L_x_5074) ;  /* 0x0000001400d48947 */ /* 0x000fea0003800000 */
[----:B------:R-:W-:-:S07]  /*2ac70*/  IMAD.MOV.U32 R9, RZ, RZ, R17 ;  /* 0x000000ffff097224 */ /* 0x000fce00078e0011 */
.L_x_5131:
        /* <DEDUP_REMOVED lines=35> */
.L_x_5097:
[----:B------:R-:W-:Y:S01]  /*2aeb0*/  IMAD R3, R4, 0x8, R19 ;  /* 0x0000000804037824 */ /* 0x000fe200078e0213 */
[----:B------:R-:W-:Y:S01]  /*2aec0*/  SHF.L.U32 R2, R5, 0x1f, RZ ;  /* 0x0000001f05027819 */ /* 0x000fe200000006ff */
[----:B------:R-:W-:Y:S03]  /*2aed0*/  BSSY B2, `(.L_x_5098) ;  /* 0x0000003000027945 */ /* 0x000fe60003800000 */
[----:B------:R-:W1:Y:S02]  /*2aee0*/  SYNCS.PHASECHK.TRANS64.TRYWAIT P0, [R3+URZ+0x30840], R2 ;  /* 0x03084002030075a7 */ /* 0x000e64000800017f */
[----:B-1----:R-:W-:Y:S05]  /*2aef0*/  @!P0 BRA `(.L_x_5099) ;  /* 0x0000004c00788947 */ /* 0x002fea0003800000 */
.L_x_5235:
[----:B------:R-:W-:Y:S05]  /*2af00*/  BSYNC B2 ;  /* 0x0000000000027941 */ /* 0x000fea0003800000 */
.L_x_5098:
        /* <DEDUP_REMOVED lines=10> */
.L_x_5101:
[----:B------:R-:W-:Y:S05]  /*2afb0*/  BSYNC B2 ;  /* 0x0000000000027941 */ /* 0x000fea0003800000 */
.L_x_5100:
[----:B-12---:R-:W2:Y:S01]  /*2afc0*/  LDL R2, [R1+0x18] ;  /* 0x0000180001027983 */ /* 0x006ea20000100800 */
        /* <DEDUP_REMOVED lines=11> */
.L_x_5102:
        /* <DEDUP_REMOVED lines=16> */
.L_x_5103:
        /* <DEDUP_REMOVED lines=16> */
.L_x_5104:
        /* <DEDUP_REMOVED lines=17> */
.L_x_5236:
[----:B------:R-:W-:Y:S05]  /*2b390*/  BSYNC B2 ;  /* 0x0000000000027941 */ /* 0x000fea0003800000 */
.L_x_5105:
        /* <DEDUP_REMOVED lines=10> */
.L_x_5107:
[----:B------:R-:W-:Y:S01]  /*2b440*/  LOP3.LUT P0, RZ, R18, 0x8, RZ, 0xc0, !PT ;  /* 0x0000000812ff7812 */ /* 0x000fe2000780c0ff */
[----:B------:R-:W-:-:S12]  /*2b450*/  BSSY B2, `(.L_x_5108) ;  /* 0x0000003000027945 */ /* 0x000fd80003800000 */
[----:B------:R-:W-:Y:S05]  /*2b460*/  @P0 BRA `(.L_x_5109) ;  /* 0x0000000000040947 */ /* 0x000fea0003800000 */
[----:B------:R-:W-:Y:S01]  /*2b470*/  BPT.TRAP 0x1 ;  /* 0x000000040000795c */ /* 0x000fe20000300000 */
.L_x_5109:
[----:B------:R-:W-:Y:S05]  /*2b480*/  BSYNC B2 ;  /* 0x0000000000027941 */ /* 0x000fea0003800000 */
.L_x_5108:
        /* <DEDUP_REMOVED lines=13> */
.L_x_5110:
        /* <DEDUP_REMOVED lines=15> */
.L_x_5111:
        /* <DEDUP_REMOVED lines=15> */
.L_x_5112:
        /* <DEDUP_REMOVED lines=12> */
.L_x_5096:
[----:B------:R-:W-:Y:S05]  /*2b800*/  BSYNC B1 ;  /* 0x0000000000017941 */ /* 0x000fea0003800000 */
.L_x_5095:
        /* <DEDUP_REMOVED lines=35> */
.L_x_5115:
[----:B------:R-:W-:Y:S01]  /*2ba40*/  LEA R3, R11, R19, 0x3 ;  /* 0x000000130b037211 */ /* 0x000fe200078e18ff */
[----:B------:R-:W-:Y:S01]  /*2ba50*/  BSSY B2, `(.L_x_5116) ;  /* 0x0000004000027945 */ /* 0x000fe20003800000 */
[----:B------:R-:W-:-:S04]  /*2ba60*/  SHF.L.U32 R2, R10, 0x1f, RZ ;  /* 0x0000001f0a027819 */ /* 0x000fc800000006ff */
[----:B------:R-:W2:Y:S02]  /*2ba70*/  SYNCS.PHASECHK.TRANS64.TRYWAIT P0, [R3+URZ+0x30840], R2 ;  /* 0x03084002030075a7 */ /* 0x000ea4000800017f */
[----:B--2---:R-:W-:Y:S05]  /*2ba80*/  @!P0 BRA `(.L_x_5117) ;  /* 0x0000004000bc8947 */ /* 0x004fea0003800000 */
.L_x_5237:
[----:B------:R-:W-:Y:S05]  /*2ba90*/  BSYNC B2 ;  /* 0x0000000000027941 */ /* 0x000fea0003800000 */
.L_x_5116:
        /* <DEDUP_REMOVED lines=10> */
.L_x_5119:
[----:B------:R-:W-:Y:S05]  /*2bb40*/  BSYNC B2 ;  /* 0x0000000000027941 */ /* 0x000fea0003800000 */
.L_x_5118:
        /* <DEDUP_REMOVED lines=10> */
[----:B---3--:R-:W-:-:S02]  /*2bbf0*/  IMAD R8, R8, 0x9000, R19 ;  /* 0x0000900008087824 */ /* 0x008fc400078e0213 */
[----:B--2---:R-:W-:Y:S02]  /*2bc00*/  IMAD R2, R7, 0x60, R2 ;  /* 0x0000006007027824 */ /* 0x004fe400078e0202 */
[----:B------:R-:W-:-:S08]  /*2bc10*/  VIADD R10, R8, 0x1e400 ;  /* 0x0001e400080a7836 */ /* 0x000fd00000000000 */
.L_x_5120:
        /* <DEDUP_REMOVED lines=16> */
.L_x_5121:
        /* <DEDUP_REMOVED lines=16> */
.L_x_5122:
        /* <DEDUP_REMOVED lines=15> */
.L_x_5238:
[----:B------:R-:W-:Y:S05]  /*2bf10*/  BSYNC B2 ;  /* 0x0000000000027941 */ /* 0x000fea0003800000 */
.L_x_5123:
        /* <DEDUP_REMOVED lines=10> */
.L_x_5125:
[----:B------:R-:W-:Y:S01]  /*2bfc0*/  LOP3.LUT P0, RZ, R18, 0x8, RZ, 0xc0, !PT ;  /* 0x0000000812ff7812 */ /* 0x000fe2000780c0ff */
[----:B------:R-:W-:-:S12]  /*2bfd0*/  BSSY B2, `(.L_x_5126) ;  /* 0x0000003000027945 */ /* 0x000fd80003800000 */
[----:B------:R-:W-:Y:S05]  /*2bfe0*/  @P0 BRA `(.L_x_5127) ;  /* 0x0000000000040947 */ /* 0x000fea0003800000 */
[----:B------:R-:W-:Y:S01]  /*2bff0*/  BPT.TRAP 0x1 ;  /* 0x000000040000795c */ /* 0x000fe20000300000 */
.L_x_5127:
[----:B------:R-:W-:Y:S05]  /*2c000*/  BSYNC B2 ;  /* 0x0000000000027941 */ /* 0x000fea0003800000 */
.L_x_5126:
        /* <DEDUP_REMOVED lines=12> */
.L_x_5128:
        /* <DEDUP_REMOVED lines=15> */
.L_x_5129:
        /* <DEDUP_REMOVED lines=15> */
.L_x_5130:
        /* <DEDUP_REMOVED lines=12> */
.L_x_5114:
[----:B------:R-:W-:Y:S05]  /*2c370*/  BSYNC B1 ;  /* 0x0000000000017941 */ /* 0x000fea0003800000 */
.L_x_5113:
[----:B------:R-:W2:Y:S01]  /*2c380*/  LDL R2, [R1+0x30] ;  /* 0x0000300001027983 */ /* 0x000ea20000100800 */
[----:B------:R-:W-:Y:S02]  /*2c390*/  IADD3 R0, R0, -0x2, RZ ;  /* 0xfffffffe00007810 */ /* 0x000fe40007ffe0ff */
[----:B--2---:R-:W-:-:S13]  /*2c3a0*/  ISETP.GT.AND P0, PT, R6, R2, PT ;  /* 0x000000020600720c */ /* 0x004fda0003f04270 */
[----:B------:R-:W-:Y:S05]  /*2c3b0*/  @P0 BRA `(.L_x_5131) ;  /* 0xffffffe800300947 */ /* 0x000fea000383ffff */
.L_x_5074:
[----:B------:R-:W-:Y:S05]  /*2c3c0*/  BSYNC B0 ;  /* 0x0000000000007941 */ /* 0x000fea0003800000 */
.L_x_5073:
[----:B------:R-:W4:Y:S01]  /*2c3d0*/  S2R R2, SR_TID.X ;  /* 0x0000000000027919 */ /* 0x000f220000002100 */
[----:B------:R-:W-:Y:S01]  /*2c3e0*/  BSSY B0, `(.L_x_5132) ;  /* 0x0000011000007945 */ /* 0x000fe20003800000 */
[----:B----4-:R-:W-:-:S04]  /*2c3f0*/  LOP3.LUT R2, R2, 0x7f, RZ, 0xc0, !PT ;  /* 0x0000007f02027812 */ /* 0x010fc800078ec0ff */
[----:B------:R-:W-:-:S13]  /*2c400*/  ISETP.NE.AND P0, PT, R2, RZ, PT ;  /* 0x000000ff0200720c */ /* 0x000fda0003f05270 */
[----:B------:R-:W-:Y:S05]  /*2c410*/  @P0 BRA `(.L_x_5133) ;  /* 0x0000000000340947 */ /* 0x000fea0003800000 */
[----:B------:R-:W4:Y:S01]  /*2c420*/  S2R R2, SR_LANEID ;  /* 0x0000000000027919 */ /* 0x000f220000000000 */
[----:B------:R-:W-:Y:S01]  /*2c430*/  VOTEU.ANY UR4, UPT, PT ;  /* 0x0000000000047886 */ /* 0x000fe200038e0100 */
[----:B-1----:R-:W1:Y:S01]  /*2c440*/  LDC.64 R4, c[0x0][0xc60] ;  /* 0x00031800ff047b82 */ /* 0x002e620000000a00 */
[----:B------:R-:W4:Y:S02]  /*2c450*/  FLO.U32 R0, UR4 ;  /* 0x0000000400007d00 */ /* 0x000f2400080e0000 */
[----:B----4-:R-:W-:-:S06]  /*2c460*/  ISETP.EQ.U32.AND P0, PT, R0, R2, PT ;  /* 0x000000020000720c */ /* 0x010fcc0003f02070 */
[----:B------:R-:W1:Y:S07]  /*2c470*/  POPC R2, UR4 ;  /* 0x0000000400027d09 */ /* 0x000e6e0008000000 */
[----:B-1----:R-:W4:Y:S04]  /*2c480*/  @P0 ATOMG.E.ADD.STRONG.GPU PT, R2, desc[UR46][R4.64], R2 ;  /* 0x00000002040209a8 */ /* 0x002f2800081ee1ee */
[----:B----4-:R1:W4:Y:S02]  /*2c490*/  SHFL.IDX PT, R2, R2, R0, 0x1f ;  /* 0x00001f0002027589 */ /* 0x01032400000e0000 */
[----:B-1----:R-:W1:Y:S02]  /*2c4a0*/  S2R R0, SR_LTMASK ;  /* 0x0000000000007919 */ /* 0x002e640000003900 */
[----:B-1----:R-:W-:-:S06]  /*2c4b0*/  LOP3.LUT R0, R0, UR4, RZ, 0xc0, !PT ;  /* 0x0000000400007c12 */ /* 0x002fcc000f8ec0ff */
[----:B------:R-:W4:Y:S02]  /*2c4c0*/  POPC R0, R0 ;  /* 0x0000000000007309 */ /* 0x000f240000000000 */
[----:B----4-:R-:W-:-:S05]  /*2c4d0*/  IADD3 R0, R2, UR39, R0 ;  /* 0x0000002702007c10 */ /* 0x010fca000fffe000 */
[----:B------:R4:W-:Y:S02]  /*2c4e0*/  STL [R1], R0 ;  /* 0x0000000001007387 */ /* 0x0009e40000100800 */
.L_x_5133:
[----:B------:R-:W-:Y:S05]  /*2c4f0*/  BSYNC B0 ;  /* 0x0000000000007941 */ /* 0x000fea0003800000 */
.L_x_5132:
[----:B------:R-:W-:Y:S01]  /*2c500*/  LOP3.LUT P0, RZ, R18, 0x4, RZ, 0xc0, !PT ;  /* 0x0000000412ff7812 */ /* 0x000fe2000780c0ff */
[----:B------:R-:W-:-:S12]  /*2c510*/  BSSY B0, `(.L_x_5134) ;  /* 0x000004e000007945 */ /* 0x000fd80003800000 */
[----:B------:R-:W-:Y:S05]  /*2c520*/  @!P0 BRA `(.L_x_5135) ;  /* 0x0000000400308947 */ /* 0x000fea0003800000 */
[----:B----4-:R-:W4:Y:S04]  /*2c530*/  LDL R0, [R1+0x10] ;  /* 0x0000100001007983 */ /* 0x010f280000100800 */
[----:B------:R-:W5:Y:S01]  /*2c540*/  LDL R2, [R1+0x14] ;  /* 0x0000140001027983 */ /* 0x000f620000100800 */
[----:B------:R-:W-:Y:S01]  /*2c550*/  BSSY B1, `(.L_x_5136) ;  /* 0x0000005000017945 */ /* 0x000fe20003800000 */
[----:B----4-:R-:W-:Y:S01]  /*2c560*/  IMAD R0, R0, 0x8, R19 ;  /* 0x0000000800007824 */ /* 0x010fe200078e0213 */
[----:B-----5:R-:W-:-:S04]  /*2c570*/  SHF.L.U32 R2, R2, 0x1f, RZ ;  /* 0x0000001f02027819 */ /* 0x020fc800000006ff */
[----:B------:R-:W4:Y:S02]  /*2c580*/  SYNCS.PHASECHK.TRANS64.TRYWAIT P0, [R0+URZ+0x30860], R2 ;  /* 0x03086002000075a7 */ /* 0x000f24000800017f */
[----:B----4-:R-:W-:Y:S05]  /*2c590*/  @!P0 BRA `(.L_x_5137) ;  /* 0x0000003800208947 */ /* 0x010fea0003800000 */
.L_x_5239:
[----:B------:R-:W-:Y:S05]  /*2c5a0*/  BSYNC B1 ;  /* 0x0000000000017941 */ /* 0x000fea0003800000 */
.L_x_5136:
[----:B--2---:R-:W2:Y:S01]  /*2c5b0*/  S2R R3, SR_TID.X ;  /* 0x0000000000037919 */ /* 0x004ea20000002100 */
[----:B------:R-:W-:-:S04]  /*2c5c0*/  UPRMT UR4, UR38, 0x9910, URZ ;  /* 0x0000991026047896 */ /* 0x000fc8000800003f */
[----:B------:R-:W-:Y:S01]  /*2c5d0*/  UISETP.NE.AND UP0, UPT, UR4, 0x2, UPT ;  /* 0x000000020400788c */ /* 0x000fe2000bf05270 */
[----:B--2---:R-:W-:-:S04]  /*2c5e0*/  LOP3.LUT R3, R3, 0x7f, RZ, 0xc0, !PT ;  /* 0x0000007f03037812 */ /* 0x004fc800078ec0ff */
[----:B------:R-:W-:-:S13]  /*2c5f0*/  ISETP.NE.AND P0, PT, R3, RZ, PT ;  /* 0x000000ff0300720c */ /* 0x000fda0003f05270 */
[----:B----4-:R-:W-:-:S04]  /*2c600*/  @!P0 IMAD.MOV.U32 R2, RZ, RZ, 0x9000 ;  /* 0x00009000ff028424 */ /* 0x010fc800078e00ff */
[----:B------:R2:W-:Y:S01]  /*2c610*/  @!P0 SYNCS.ARRIVE.TRANS64 RZ, [R0+URZ+0x30850], R2 ;  /* 0x0308500200ff89a7 */ /* 0x0005e2000800003f */
[----:B------:R-:W-:-:S13]  /*2c620*/  PLOP3.LUT P0, PT, PT, PT, UP0, 0x80, 0x0 ;  /* 0x000000000000781c */ /* 0x000fda0003f0f008 */
[----:B--2---:R-:W-:Y:S05]  /*2c630*/  @P0 BRA `(.L_x_5138) ;  /* 0x0000000000040947 */ /* 0x004fea0003800000 */
[----:B------:R-:W-:Y:S01]  /*2c640*/  BPT.TRAP 0x1 ;  /* 0x000000040000795c */ /* 0x000fe20000300000 */
.L_x_5138:
[----:B------:R-:W-:Y:S01]  /*2c650*/  LOP3.LUT P0, RZ, R18, 0x8, RZ, 0xc0, !PT ;  /* 0x0000000812ff7812 */ /* 0x000fe2000780c0ff */
[----:B------:R-:W-:-:S12]  /*2c660*/  BSSY B1, `(.L_x_5139) ;  /* 0x0000003000017945 */ /* 0x000fd80003800000 */
[----:B------:R-:W-:Y:S05]  /*2c670*/  @P0 BRA `(.L_x_5140) ;  /* 0x0000000000040947 */ /* 0x000fea0003800000 */
[----:B------:R-:W-:Y:S01]  /*2c680*/  BPT.TRAP 0x1 ;  /* 0x000000040000795c */ /* 0x000fe20000300000 */
.L_x_5140:
[----:B------:R-:W-:Y:S05]  /*2c690*/  BSYNC B1 ;  /* 0x0000000000017941 */ /* 0x000fea0003800000 */
.L_x_5139:
[----:B------:R-:W2:Y:S04]  /*2c6a0*/  LDL.LU R4, [R1+0x18] ;  /* 0x0000180001047983 */ /* 0x000ea80000300800 */
[----:B------:R-:W2:Y:S04]  /*2c6b0*/  LDL.LU R3, [R1+0x4] ;  /* 0x0000040001037983 */ /* 0x000ea80000300800 */
[----:B------:R-:W4:Y:S01]  /*2c6c0*/  LDL R2, [R1+0x10] ;  /* 0x0000100001027983 */ /* 0x000f220000100800 */
        /* <DEDUP_REMOVED lines=8> */
[----:B----4-:R-:W-:-:S04]  /*2c750*/  IMAD R2, R2, 0x9000, R19 ;  /* 0x0000900002027824 */ /* 0x010fc800078e0213 */
[----:B------:R-:W-:-:S07]  /*2c760*/  VIADD R4, R2, 0x400 ;  /* 0x0000040002047836 */ /* 0x000fce0000000000 */
.L_x_5141:
        /* <DEDUP_REMOVED lines=15> */
.L_x_5142:
        /* <DEDUP_REMOVED lines=15> */
.L_x_5143:
        /* <DEDUP_REMOVED lines=10> */
.L_x_5135:
[----:B------:R-:W-:Y:S05]  /*2c9f0*/  BSYNC B0 ;  /* 0x0000000000007941 */ /* 0x000fea0003800000 */
.L_x_5134:
[----:B-1----:R-:W4:Y:S04]  /*2ca00*/  LDL.LU R5, [R1+0x10] ;  /* 0x0000100001057983 */ /* 0x002f280000300800 */
[----:B------:R-:W5:Y:S01]  /*2ca10*/  LDL.LU R4, [R1+0x14] ;  /* 0x0000140001047983 */ /* 0x000f620000300800 */
[----:B----4-:R-:W-:-:S05]  /*2ca20*/  VIADD R0, R5, 0x1 ;  /* 0x0000000105007836 */ /* 0x010fca0000000000 */
[----:B------:R-:W-:-:S04]  /*2ca30*/  ISETP.NE.AND P0, PT, R0, 0x2, PT ;  /* 0x000000020000780c */ /* 0x000fc80003f05270 */
[----:B------:R-:W-:Y:S02]  /*2ca40*/  SEL R2, RZ, 0x1, P0 ;  /* 0x00000001ff027807 */ /* 0x000fe40000000000 */
[----:B------:R-:W-:Y:S02]  /*2ca50*/  SEL R0, R0, RZ, P0 ;  /* 0x000000ff00007207 */ /* 0x000fe40000000000 */
[----:B-----5:R-:W-:-:S03]  /*2ca60*/  LOP3.LUT R4, R4, R2, RZ, 0x3c, !PT ;  /* 0x0000000204047212 */ /* 0x020fc600078e3cff */
[----:B------:R1:W-:Y:S04]  /*2ca70*/  STL [R1+0x10], R0 ;  /* 0x0000100001007387 */ /* 0x0003e80000100800 */
[----:B------:R1:W-:Y:S02]  /*2ca80*/  STL [R1+0x14], R4 ;  /* 0x0000140401007387 */ /* 0x0003e40000100800 */
.L_x_5053:
[----:B------:R-:W-:Y:S05]  /*2ca90*/  BSYNC B7 ;  /* 0x0000000000077941 */ /* 0x000fea0003800000 */
.L_x_5051:
[----:B------:R-:W-:-:S13]  /*2caa0*/  LOP3.LUT P0, RZ, R18, 0x10, RZ, 0xc0, !PT ;  /* 0x0000001012ff7812 */ /* 0x000fda000780c0ff */
[----:B------:R-:W-:Y:S05]  /*2cab0*/  @!P0 BRA `(.L_x_5144) ;  /* 0x00000000002c8947 */ /* 0x000fea0003800000 */
[----:B------:R-:W-:Y:S05]  /*2cac0*/  WARPSYNC.ALL ;  /* 0x0000000000007948 */ /* 0x000fea0003800000 */
[----:B------:R-:W5:Y:S08]  /*2cad0*/  S2UR UR5, SR_CgaCtaId ;  /* 0x00000000000579c3 */ /* 0x000f700000008800 */
[----:B------:R-:W-:Y:S06]  /*2cae0*/  BAR.SYNC.DEFER_BLOCKING 0x5, 0x180 ;  /* 0x0146000000007b1d */ /* 0x000fec0000010000 */
[----:B------:R-:W-:-:S02]  /*2caf0*/  UMOV UR4, 0x400 ;  /* 0x0000040000047882 */ /* 0x000fc40000000000 */
[----:B-----5:R-:W-:-:S06]  /*2cb00*/  ULEA UR4, UR5, UR4, 0x18 ;  /* 0x0000000405047291 */ /* 0x020fcc000f8ec03f */
[----:B------:R-:W-:-:S05]  /*2cb10*/  MOV R19, UR4 ;  /* 0x0000000400137c02 */ /* 0x000fca0008000f00 */
[----:B-1-3--:R-:W1:Y:S04]  /*2cb20*/  LDS.128 R4, [R19+0x308d0] ;  /* 0x0308d00013047984 */ /* 0x00ae680000000c00 */
[----:B-1----:R1:W-:Y:S04]  /*2cb30*/  STL.64 [R1], R4 ;  /* 0x0000000401007387 */ /* 0x0023e80000100a00 */
[----:B------:R1:W-:Y:S01]  /*2cb40*/  STL.64 [R1+0x8], R6 ;  /* 0x0000080601007387 */ /* 0x0003e20000100a00 */
[----:B------:R-:W-:Y:S06]  /*2cb50*/  BAR.ARV 0x4, 0x180 ;  /* 0x0106000000007b1d */ /* 0x000fec0000002000 */
[----:B------:R-:W-:Y:S05]  /*2cb60*/  BRA `(.L_x_5145) ;  /* 0x00000010002c7947 */ /* 0x000fea0003800000 */
.L_x_5144:
[----:B------:R-:W5:Y:S01]  /*2cb70*/  LDL R16, [R1+0x28] ;  /* 0x0000280001107983 */ /* 0x000f620000100800 */
[----:B------:R-:W-:Y:S01]  /*2cb80*/  UMOV UR4, 0xffffffff ;  /* 0xffffffff00047882 */ /* 0x000fe20000000000 */
[----:B-----5:R-:W-:Y:S02]  /*2cb90*/  ISETP.NE.AND P5, PT, R16, 0x1f, PT ;  /* 0x0000001f1000780c */ /* 0x020fe40003fa5270 */
[----:B------:R-:W-:Y:S11]  /*2cba0*/  BRA.DIV UR4, `(.L_x_5146) ;  /* 0x0000003204b07947 */ /* 0x000ff6000b800000 */
[----:B--2---:R-:W1:Y:S01]  /*2cbb0*/  LDL R3, [R1+0xc] ;  /* 0x00000c0001037983 */ /* 0x004e620000100800 */
[----:B------:R-:W-:-:S03]  /*2cbc0*/  ULDC UR4, c[0x0][0xc3c] ;  /* 0x00030f0000047ab9 */ /* 0x000fc60000000800 */
[----:B------:R-:W0:Y:S01]  /*2cbd0*/  LDL.LU R2, [R1] ;  /* 0x0000000001027983 */ /* 0x000e220000300800 */
[----:B------:R-:W-:Y:S01]  /*2cbe0*/  LOP3.LUT P4, RZ, R18, 0x1, RZ, 0xc0, !PT ;  /* 0x0000000112ff7812 */ /* 0x000fe2000788c0ff */
[----:B-1--4-:R-:W-:Y:S02]  /*2cbf0*/  IMAD.IADD R0, R3, 0x1, R16 ;  /* 0x0000000103007824 */ /* 0x012fe400078e0210 */
[----:B0-----:R-:W-:-:S03]  /*2cc00*/  IMAD.MOV.U32 R10, RZ, RZ, R2 ;  /* 0x000000ffff0a7224 */ /* 0x001fc600078e0002 */
[----:B------:R-:W-:-:S13]  /*2cc10*/  ISETP.GE.OR P0, PT, R0, UR4, !P5 ;  /* 0x0000000400007c0c */ /* 0x000fda000ef06670 */
[----:B------:R-:W0:Y:S08]  /*2cc20*/  @!P0 LDC.64 R2, c[0x0][0xc80] ;  /* 0x00032000ff028b82 */ /* 0x000e300000000a00 */
[----:B---3--:R-:W1:Y:S01]  /*2cc30*/  @!P0 LDC.64 R6, c[0x0][0xc78] ;  /* 0x00031e00ff068b82 */ /* 0x008e620000000a00 */
        /* <DEDUP_REMOVED lines=9> */
[----:B------:R-:W-:-:S03]  /*2ccd0*/  ISETP.GE.U32.AND P3, PT, R16, 0x10, PT ;  /* 0x000000101000780c */ /* 0x000fc60003f66070 */
[----:B------:R-:W-:Y:S01]  /*2cce0*/  SHFL.IDX PT, R0, R10, 0x1, 0x1f ;  /* 0x00201f000a007f89 */ /* 0x000fe200000e0000 */
[----:B--2---:R-:W-:Y:S02]  /*2ccf0*/  @!P0 IMAD.MOV.U32 R4, RZ, RZ, R8 ;  /* 0x000000ffff048224 */ /* 0x004fe400078e0008 */
        /* <DEDUP_REMOVED lines=20> */
.L_x_5249:
[----:B------:R-:W-:Y:S02]  /*2ce40*/  ULDC UR4, c[0x0][0xc38] ;  /* 0x00030e0000047ab9 */ /* 0x000fe40000000800 */
[----:B------:R-:W-:-:S04]  /*2ce50*/  IMAD.U32 R2, RZ, RZ, UR4 ;  /* 0x00000004ff027e24 */ /* 0x000fc8000f8e00ff */
[----:B-1----:R-:W-:-:S04]  /*2ce60*/  IMAD R9, R9, R2, RZ ;  /* 0x0000000209097224 */ /* 0x002fc800078e02ff */
[----:B------:R-:W-:-:S05]  /*2ce70*/  IMAD.IADD R0, R0, 0x1, R9 ;  /* 0x0000000100007824 */ /* 0x000fca00078e0209 */
[----:B------:R-:W-:-:S13]  /*2ce80*/  ISETP.GT.AND P4, PT, R0, R5, PT ;  /* 0x000000050000720c */ /* 0x000fda0003f84270 */
[----:B------:R-:W-:Y:S05]  /*2ce90*/  @P4 BRA `(.L_x_5147) ;  /* 0x0000000000ac4947 */ /* 0x000fea0003800000 */
.L_x_5150:
[----:B------:R-:W2:Y:S01]  /*2cea0*/  LDL.LU R3, [R1+0xc] ;  /* 0x00000c0001037983 */ /* 0x000ea20000300800 */
[----:B------:R-:W1:Y:S01]  /*2ceb0*/  LDC R2, c[0x0][0xc3c] ;  /* 0x00030f00ff027b82 */ /* 0x000e620000000800 */
[----:B--2---:R-:W-:-:S05]  /*2cec0*/  VIADD R3, R3, 0x1f ;  /* 0x0000001f03037836 */ /* 0x004fca0000000000 */
[----:B-1----:R-:W-:-:S13]  /*2ced0*/  ISETP.GE.AND P4, PT, R3, R2, PT ;  /* 0x000000020300720c */ /* 0x002fda0003f86270 */
[----:B------:R-:W-:Y:S05]  /*2cee0*/  @P4 BRA `(.L_x_5148) ;  /* 0x0000000800e84947 */ /* 0x000fea0003800000 */
[----:B------:R-:W2:Y:S04]  /*2cef0*/  LDL R4, [R1+0x28] ;  /* 0x0000280001047983 */ /* 0x000ea80000100800 */
[----:B------:R1:W-:Y:S01]  /*2cf00*/  STL [R1+0xc], R3 ;  /* 0x00000c0301007387 */ /* 0x0003e20000100800 */
[----:B--2---:R-:W-:Y:S01]  /*2cf10*/  IADD3 R6, R3, R4, RZ ;  /* 0x0000000403067210 */ /* 0x004fe20007ffe0ff */
        /* <DEDUP_REMOVED lines=29> */
.L_x_5257:
[----:B------:R-:W-:Y:S02]  /*2d0f0*/  ULDC UR4, c[0x0][0xc38] ;  /* 0x00030e0000047ab9 */ /* 0x000fe40000000800 */
[----:B------:R-:W-:-:S05]  /*2d100*/  MOV R2, UR4 ;  /* 0x0000000400027c02 */ /* 0x000fca0008000f00 */
[----:B-1----:R-:W-:-:S04]  /*2d110*/  IMAD R9, R9, R2, RZ ;  /* 0x0000000209097224 */ /* 0x002fc800078e02ff */
[----:B------:R-:W-:-:S05]  /*2d120*/  IMAD.IADD R0, R9, 0x1, R0 ;  /* 0x0000000109007824 */ /* 0x000fca00078e0200 */
[----:B------:R-:W-:-:S13]  /*2d130*/  ISETP.GT.AND P4, PT, R0, R5, PT ;  /* 0x000000050000720c */ /* 0x000fda0003f84270 */
[----:B------:R-:W-:Y:S05]  /*2d140*/  @!P4 BRA `(.L_x_5150) ;  /* 0xfffffffc0054c947 */ /* 0x000fea000383ffff */
.L_x_5147:
        /* <DEDUP_REMOVED lines=12> */
.L_x_5262:
[----:B------:R-:W-:-:S13]  /*2d210*/  ISETP.NE.AND P0, PT, R0, RZ, PT ;  /* 0x000000ff0000720c */ /* 0x000fda0003f05270 */
[----:B------:R-:W-:Y:S05]  /*2d220*/  @!P0 BRA `(.L_x_5152) ;  /* 0x0000000000148947 */ /* 0x000fea0003800000 */
[----:B------:R-:W-:Y:S01]  /*2d230*/  UMOV UR4, 0xffffffff ;  /* 0xffffffff00047882 */ /* 0x000fe20000000000 */
[----:B-1----:R-:W-:Y:S02]  /*2d240*/  VIADD R3, R3, 0xffffffff ;  /* 0xffffffff03037836 */ /* 0x002fe40000000000 */
[----:B------:R-:W-:Y:S05]  /*2d250*/  BRA.DIV UR4, `(.L_x_5153) ;  /* 0x0000003604a87947 */ /* 0x000fea000b800000 */
[----:B------:R1:W2:Y:S02]  /*2d260*/  SHFL.IDX PT, R3, R7, R3, 0x1f ;  /* 0x00001f0307037589 */ /* 0x0002a400000e0000 */
.L_x_5265:
[----:B--2---:R-:W-:-:S07]  /*2d270*/  IMAD.MOV.U32 R8, RZ, RZ, R3 ;  /* 0x000000ffff087224 */ /* 0x004fce00078e0003 */
.L_x_5152:
[----:B------:R-:W-:Y:S01]  /*2d280*/  ISETP.NE.AND P0, PT, R6, 0x1, PT ;  /* 0x000000010600780c */ /* 0x000fe20003f05270 */
[----:B------:R-:W-:-:S05]  /*2d290*/  IMAD R0, R8, R2, R9 ;  /* 0x0000000208007224 */ /* 0x000fca00078e0209 */
[----:B------:R2:W-:Y:S02]  /*2d2a0*/  STL [R1], R0 ;  /* 0x0000000001007387 */ /* 0x0005e40000100800 */
[----:B--2---:R-:W-:-:S05]  /*2d2b0*/  IMAD.IADD R0, R5, 0x1, -R0 ;  /* 0x0000000105007824 */ /* 0x004fca00078e0a00 */
[----:B------:R-:W-:Y:S05]  /*2d2c0*/  @!P0 BRA `(.L_x_5154) ;  /* 0x0000000000e48947 */ /* 0x000fea0003800000 */
[----:B------:R-:W-:-:S04]  /*2d2d0*/  IABS R5, R4 ;  /* 0x0000000400057213 */ /* 0x000fc80000000000 */
[----:B------:R-:W2:Y:S08]  /*2d2e0*/  I2F.RP R2, R5 ;  /* 0x0000000500027306 */ /* 0x000eb00000209400 */
[----:B--2---:R-:W2:Y:S02]  /*2d2f0*/  MUFU.RCP R2, R2 ;  /* 0x0000000200027308 */ /* 0x004ea40000001000 */
[----:B--2---:R-:W-:-:S06]  /*2d300*/  VIADD R2, R2, 0xffffffe ;  /* 0x0ffffffe02027836 */ /* 0x004fcc0000000000 */
[----:B-1----:R-:W1:Y:S02]  /*2d310*/  F2I.FTZ.U32.TRUNC.NTZ R3, R2 ;  /* 0x0000000200037305 */ /* 0x002e64000021f000 */
[----:B-1----:R-:W-:-:S05]  /*2d320*/  IADD3 R2, RZ, -R3, RZ ;  /* 0x80000003ff027210 */ /* 0x002fca0007ffe0ff */
        /* <DEDUP_REMOVED lines=43> */
[----:B------:R-:W-:Y:S02]  /*2d5e0*/  @!P1 IADD3 R7, -R7, RZ, RZ ;  /* 0x000000ff07079210 */ /* 0x000fe40007ffe1ff */
[----:B------:R-:W-:-:S05]  /*2d5f0*/  @!P2 LOP3.LUT R7, RZ, R6, RZ, 0x33, !PT ;  /* 0x00000006ff07a212 */ /* 0x000fca00078e33ff */
[----:B------:R-:W-:-:S04]  /*2d600*/  IMAD.MOV R2, RZ, RZ, -R7 ;  /* 0x000000ffff027224 */ /* 0x000fc800078e0a07 */
[C---:B------:R-:W-:Y:S02]  /*2d610*/  IMAD R2, R6.reuse, R2, R3 ;  /* 0x0000000206027224 */ /* 0x040fe400078e0203 */
[----:B------:R-:W-:-:S04]  /*2d620*/  IMAD R6, R6, 0x1000000, R7 ;  /* 0x0100000006067824 */ /* 0x000fc800078e0207 */
[----:B------:R-:W-:-:S05]  /*2d630*/  IMAD R2, R2, 0x10000, R6 ;  /* 0x0001000002027824 */ /* 0x000fca00078e0206 */
[----:B------:R1:W-:Y:S01]  /*2d640*/  STL [R1+0x8], R2 ;  /* 0x0000080201007387 */ /* 0x0003e20000100800 */
[----:B------:R-:W-:Y:S05]  /*2d650*/  BRA `(.L_x_5155) ;  /* 0x0000000000fc7947 */ /* 0x000fea0003800000 */
.L_x_5154:
[----:B-1----:R-:W2:Y:S01]  /*2d660*/  LDL R3, [R1+0xc] ;  /* 0x00000c0001037983 */ /* 0x002ea20000100800 */
[----:B0-----:R-:W2:Y:S02]  /*2d670*/  LDC.64 R6, c[0x0][0xc90] ;  /* 0x00032400ff067b82 */ /* 0x001ea40000000a00 */
        /* <DEDUP_REMOVED lines=37> */
[----:B0-----:R-:W-:Y:S01]  /*2d8d0*/  MOV R2, RZ ;  /* 0x000000ff00027202 */ /* 0x001fe20000000f00 */
[----:B-1----:R-:W-:-:S04]  /*2d8e0*/  IMAD.MOV R0, RZ, RZ, -R3 ;  /* 0x000000ffff007224 */ /* 0x002fc800078e0a03 */
[----:B------:R-:W-:-:S04]  /*2d8f0*/  IMAD R0, R0, R9, RZ ;  /* 0x0000000900007224 */ /* 0x000fc800078e02ff */
        /* <DEDUP_REMOVED lines=17> */
[----:B------:R-:W-:Y:S01]  /*2da10*/  @!P2 LOP3.LUT R0, RZ, R8, RZ, 0x33, !PT ;  /* 0x00000008ff00a212 */ /* 0x000fe200078e33ff */
[----:B------:R-:W-:-:S04]  /*2da20*/  IMAD.MOV R8, RZ, RZ, -R8 ;  /* 0x000000ffff087224 */ /* 0x000fc800078e0a08 */
[----:B------:R-:W-:-:S05]  /*2da30*/  IMAD R2, R0, R8, R6 ;  /* 0x0000000800027224 */ /* 0x000fca00078e0206 */
[----:B------:R0:W-:Y:S02]  /*2da40*/  STL [R1+0x8], R2 ;  /* 0x0000080201007387 */ /* 0x0001e40000100800 */
.L_x_5155:
[----:B------:R-:W-:-:S04]  /*2da50*/  LOP3.LUT R0, RZ, R0, RZ, 0x33, !PT ;  /* 0x00000000ff007212 */ /* 0x000fc800078e33ff */
[----:B------:R-:W-:-:S05]  /*2da60*/  IADD3 R0, R4, R0, RZ ;  /* 0x0000000004007210 */ /* 0x000fca0007ffe0ff */
[----:B------:R2:W-:Y:S01]  /*2da70*/  STL [R1+0x4], R0 ;  /* 0x0000040001007387 */ /* 0x0005e20000100800 */
[----:B------:R-:W-:Y:S05]  /*2da80*/  BRA `(.L_x_5156) ;  /* 0x0000000000287947 */ /* 0x000fea0003800000 */
.L_x_5148:
        /* <DEDUP_REMOVED lines=10> */
.L_x_5156:
[----:B-12---:R-:W2:Y:S04]  /*2db30*/  LDL R0, [R1+0x28] ;  /* 0x0000280001007983 */ /* 0x006ea80000100800 */
[----:B0-----:R-:W3:Y:S04]  /*2db40*/  LDL R2, [R1+0xc] ;  /* 0x00000c0001027983 */ /* 0x001ee80000100800 */
        /* <DEDUP_REMOVED lines=13> */
.L_x_5145:
[----:B----4-:R-:W3:Y:S01]  /*2dc20*/  LDL R0, [R1+0xc] ;  /* 0x00000c0001007983 */ /* 0x010ee20000100800 */
[----:B------:R-:W-:Y:S02]  /*2dc30*/  ULDC UR4, c[0x0][0xc3c] ;  /* 0x00030f0000047ab9 */ /* 0x000fe40000000800 */
[----:B---3--:R-:W-:-:S13]  /*2dc40*/  ISETP.GE.AND P0, PT, R0, UR4, PT ;  /* 0x0000000400007c0c */ /* 0x008fda000bf06270 */
[----:B------:R-:W-:Y:S05]  /*2dc50*/  @!P0 BRA `(.L_x_5157) ;  /* 0xffffff8000248947 */ /* 0x000fea000383ffff */
[----:B------:R-:W-:Y:S05]  /*2dc60*/  BSYNC B8 ;  /* 0x0000000000087941 */ /* 0x000fea0003800000 */
.L_x_4987:
        /* <DEDUP_REMOVED lines=12> */
.L_x_5266:
[----:B------:R-:W-:Y:S05]  /*2dd30*/  BSYNC B0 ;  /* 0x0000000000007941 */ /* 0x000fea0003800000 */
.L_x_5158:
[----:B------:R-:W-:-:S03]  /*2dd40*/  UMOV UR4, 0xffffffff ;  /* 0xffffffff00047882 */ /* 0x000fc60000000000 */
[----:B------:R-:W-:Y:S05]  /*2dd50*/  BRA.DIV UR4, `(.L_x_5160) ;  /* 0x0000002e04287947 */ /* 0x000fea000b800000 */
[----:B------:R-:W1:Y:S02]  /*2dd60*/  S2R R2, SR_TID.X ;  /* 0x0000000000027919 */ /* 0x000e640000002100 */
[----:B-1----:R-:W-:-:S04]  /*2dd70*/  SHF.R.U32.HI R2, RZ, 0x5, R2 ;  /* 0x00000005ff027819 */ /* 0x002fc80000011602 */
[----:B------:R-:W-:-:S05]  /*2dd80*/  LOP3.LUT R2, R2, 0x3, RZ, 0xc0, !PT ;  /* 0x0000000302027812 */ /* 0x000fca00078ec0ff */
[----:B------:R1:W2:Y:S02]  /*2dd90*/  SHFL.IDX PT, R14, R2, RZ, 0x1f ;  /* 0x00001fff020e7589 */ /* 0x0002a400000e0000 */
.L_x_5269:
[----:B--2---:R-:W-:-:S13]  /*2dda0*/  ISETP.NE.AND P0, PT, R14, RZ, PT ;  /* 0x000000ff0e00720c */ /* 0x004fda0003f05270 */
[----:B------:R-:W-:Y:S05]  /*2ddb0*/  @P0 BRA `(.L_x_4683) ;  /* 0x00000000009c0947 */ /* 0x000fea0003800000 */
[----:B------:R-:W-:-:S03]  /*2ddc0*/  UMOV UR4, 0xffffffff ;  /* 0xffffffff00047882 */ /* 0x000fc60000000000 */
[----:B------:R-:W-:Y:S05]  /*2ddd0*/  BRA.DIV UR4, `(.L_x_5161) ;  /* 0x0000002e043c7947 */ /* 0x000fea000b800000 */
[----:B------:R-:W-:-:S13]  /*2dde0*/  ELECT P6, URZ, PT ;  /* 0x00000000003f782f */ /* 0x000fda00038c0000 */
.L_x_5272:
        /* <DEDUP_REMOVED lines=8> */
.L_x_5162:
[----:B0-----:R-:W2:Y:S04]  /*2de70*/  LDL R3, [R1+0x10] ;  /* 0x0000100001037983 */ /* 0x001ea80000100800 */
[----:B------:R-:W3:Y:S01]  /*2de80*/  LDL.LU R7, [R1+0x14] ;  /* 0x0000140001077983 */ /* 0x000ee20000300800 */
[----:B------:R-:W-:-:S04]  /*2de90*/  VIADD R2, R0, 0x30840 ;  /* 0x0003084000027836 */ /* 0x000fc80000000000 */
[C---:B--2---:R-:W-:Y:S02]  /*2dea0*/  IMAD R6, R3.reuse, 0x8, R2 ;  /* 0x0000000803067824 */ /* 0x044fe400078e0202 */
[----:B------:R-:W-:Y:S01]  /*2deb0*/  VIADD R3, R3, 0x1 ;  /* 0x0000000103037836 */ /* 0x000fe20000000000 */
[----:B---3--:R-:W-:-:S04]  /*2dec0*/  SHF.L.U32 R5, R7, 0x1f, RZ ;  /* 0x0000001f07057819 */ /* 0x008fc800000006ff */
        /* <DEDUP_REMOVED lines=8> */
.L_x_5273:
[----:B------:R-:W1:Y:S02]  /*2df50*/  SYNCS.PHASECHK.TRANS64.TRYWAIT P0, [R7+URZ], R2 ;  /* 0x00000002070075a7 */ /* 0x000e64000800017f */
[----:B-1----:R-:W-:Y:S05]  /*2df60*/  @!P0 BRA `(.L_x_5164) ;  /* 0x0000002c000c8947 */ /* 0x002fea0003800000 */
.L_x_5274:
[----:B------:R-:W-:Y:S05]  /*2df70*/  @!P2 BRA `(.L_x_5165) ;  /* 0x000000000004a947 */ /* 0x000fea0003800000 */
[----:B------:R-:W-:Y:S01]  /*2df80*/  BPT.TRAP 0x1 ;  /* 0x000000040000795c */ /* 0x000fe20000300000 */
.L_x_5165:
[----:B------:R-:W2:Y:S01]  /*2df90*/  LDL.LU R4, [R1+0x10] ;  /* 0x0000100001047983 */ /* 0x000ea20000300800 */
[----:B------:R-:W-:-:S04]  /*2dfa0*/  VIADD R0, R0, 0x30860 ;  /* 0x0003086000007836 */ /* 0x000fc80000000000 */
[----:B--2---:R-:W-:-:S04]  /*2dfb0*/  IMAD R4, R4, 0x8, R0 ;  /* 0x0000000804047824 */ /* 0x004fc800078e0200 */
[----:B------:R-:W2:Y:S02]  /*2dfc0*/  SYNCS.PHASECHK.TRANS64.TRYWAIT P0, [R4+URZ], R5 ;  /* 0x00000005040075a7 */ /* 0x000ea4000800017f */
[----:B--2---:R-:W-:Y:S05]  /*2dfd0*/  @!P0 BRA `(.L_x_5166) ;  /* 0x0000002c00048947 */ /* 0x004fea0003800000 */
.L_x_5275:
[----:B------:R-:W-:-:S07]  /*2dfe0*/  IMAD R3, R3, 0x8, R0 ;  /* 0x0000000803037824 */ /* 0x000fce00078e0200 */
.L_x_5167:
[----:B---3--:R3:W4:Y:S02]  /*2dff0*/  SYNCS.PHASECHK.TRANS64.TRYWAIT P0, [R3+URZ], R2 ;  /* 0x00000002030075a7 */ /* 0x008724000800017f */
[----:B----4-:R-:W-:Y:S05]  /*2e000*/  @!P0 NANOSLEEP.SYNCS 0x989680 ;  /* 0x009896800000895d */ /* 0x010fea0003900000 */
[----:B------:R-:W4:Y:S02]  /*2e010*/  @!P0 SYNCS.PHASECHK.TRANS64 P0, [R3+URZ], R2 ;  /* 0x00000002030085a7 */ /* 0x000f24000800007f */
[----:B----4-:R-:W-:Y:S05]  /*2e020*/  @!P0 BRA `(.L_x_5167) ;  /* 0xfffffffc00f08947 */ /* 0x010fea000383ffff */
.L_x_4683:
[----:B------:R-:W-:Y:S05]  /*2e030*/  BSYNC B9 ;  /* 0x0000000000097941 */ /* 0x000fea0003800000 */
.L_x_4680:
[----:B------:R-:W-:Y:S05]  /*2e040*/  EXIT ;  /* 0x000000000000794d */ /* 0x000fea0003800000 */
.L_x_4711:
[----:B0-----:R0:W1:Y:S02]  /*2e050*/  SYNCS.PHASECHK.TRANS64.TRYWAIT P5, [R88+URZ+0x30890], R89 ;  /* 0x03089059580075a7 */ /* 0x00106400080a017f */
[----:B-1----:R-:W-:Y:S05]  /*2e060*/  @!P5 NANOSLEEP.SYNCS 0x989680 ;  /* 0x009896800000d95d */ /* 0x002fea0003900000 */
[----:B------:R-:W1:Y:S02]  /*2e070*/  @!P5 SYNCS.PHASECHK.TRANS64 P5, [R88+URZ+0x30890], R89 ;  /* 0x030890595800d5a7 */ /* 0x000e6400080a007f */
[----:B-1----:R-:W-:Y:S05]  /*2e080*/  @!P5 BRA `(.L_x_4711) ;  /* 0xfffffffc00f0d947 */ /* 0x002fea000383ffff */
[----:B------:R-:W-:Y:S05]  /*2e090*/  BRA `(.L_x_5168) ;  /* 0xfffffd5c001c7947 */ /* 0x000fea000383ffff */
.L_x_4765:
[----:B-1----:R1:W3:Y:S02]  /*2e0a0*/  SYNCS.PHASECHK.TRANS64.TRYWAIT P5, [R88+URZ+0x30890], R89 ;  /* 0x03089059580075a7 */ /* 0x0022e400080a017f */
[----:B---3--:R-:W-:Y:S05]  /*2e0b0*/  @!P5 NANOSLEEP.SYNCS 0x989680 ;  /* 0x009896800000d95d */ /* 0x008fea0003900000 */
[----:B------:R-:W3:Y:S02]  /*2e0c0*/  @!P5 SYNCS.PHASECHK.TRANS64 P5, [R88+URZ+0x30890], R89 ;  /* 0x030890595800d5a7 */ /* 0x000ee400080a007f */
[----:B---3--:R-:W-:Y:S05]  /*2e0d0*/  @!P5 BRA `(.L_x_4765) ;  /* 0xfffffffc00f0d947 */ /* 0x008fea000383ffff */
[----:B------:R-:W-:Y:S05]  /*2e0e0*/  BRA `(.L_x_5169) ;  /* 0xfffffd8c00f47947 */ /* 0x000fea000383ffff */
.L_x_4790:
[----:B0-----:R0:W1:Y:S02]  /*2e0f0*/  SYNCS.PHASECHK.TRANS64.TRYWAIT P3, [R88+URZ+0x30890], R89 ;  /* 0x03089059580075a7 */ /* 0x001064000806017f */
[----:B-1----:R-:W-:Y:S05]  /*2e100*/  @!P3 NANOSLEEP.SYNCS 0x989680 ;  /* 0x009896800000b95d */ /* 0x002fea0003900000 */
[----:B------:R-:W1:Y:S02]  /*2e110*/  @!P3 SYNCS.PHASECHK.TRANS64 P3, [R88+URZ+0x30890], R89 ;  /* 0x030890595800b5a7 */ /* 0x000e64000806007f */
[----:B-1----:R-:W-:Y:S05]  /*2e120*/  @!P3 BRA `(.L_x_4790) ;  /* 0xfffffffc00f0b947 */ /* 0x002fea000383ffff */
[----:B------:R-:W-:Y:S05]  /*2e130*/  BRA `(.L_x_5170) ;  /* 0xfffffdc000107947 */ /* 0x000fea000383ffff */
.L_x_4796:
[----:B-1----:R1:W2:Y:S02]  /*2e140*/  SYNCS.PHASECHK.TRANS64.TRYWAIT P2, [R88+URZ+0x308b0], R89 ;  /* 0x0308b059580075a7 */ /* 0x0022a4000804017f */
[----:B--2---:R-:W-:Y:S05]  /*2e150*/  @!P2 NANOSLEEP.SYNCS 0x989680 ;  /* 0x009896800000a95d */ /* 0x004fea0003900000 */
[----:B------:R-:W2:Y:S02]  /*2e160*/  @!P2 SYNCS.PHASECHK.TRANS64 P2, [R88+URZ+0x308b0], R89 ;  /* 0x0308b0595800a5a7 */ /* 0x000ea4000804007f */
[----:B--2---:R-:W-:Y:S05]  /*2e170*/  @!P2 BRA `(.L_x_4796) ;  /* 0xfffffffc00f0a947 */ /* 0x004fea000383ffff */
[----:B------:R-:W-:Y:S05]  /*2e180*/  BRA `(.L_x_5171) ;  /* 0xfffffdc400087947 */ /* 0x000fea000383ffff */
.L_x_4824:
[----:B------:R-:W-:Y:S01]  /*2e190*/  BSSY B1, `(.L_x_5172) ;  /* 0x0000008000017945 */ /* 0x000fe20003800000 */
[----:B------:R-:W-:Y:S01]  /*2e1a0*/  MOV R13, R5 ;  /* 0x00000005000d7202 */ /* 0x000fe20000000f00 */
[----:B------:R-:W-:Y:S02]  /*2e1b0*/  IMAD.MOV.U32 R12, RZ, RZ, RZ ;  /* 0x000000ffff0c7224 */ /* 0x000fe400078e00ff */
[----:B------:R-:W-:Y:S02]  /*2e1c0*/  IMAD.MOV.U32 R11, RZ, RZ, 0x1c1f ;  /* 0x00001c1fff0b7424 */ /* 0x000fe400078e00ff */
[----:B------:R-:W-:-:S07]  /*2e1d0*/  IMAD.MOV.U32 R15, RZ, RZ, -0x1 ;  /* 0xffffffffff0f7424 */ /* 0x000fce00078e00ff */
[----:B------:R-:W-:Y:S05]  /*2e1e0*/  WARPSYNC.COLLECTIVE R15, `(.L_x_5173) ;  /* 0x000000000f087348 */ /* 0x000fea0003c00000 */
[----:B------:R0:W1:Y:S02]  /*2e1f0*/  SHFL.IDX P6, R14, R13, R12, R11 ;  /* 0x0000000c0d0e7389 */ /* 0x00006400000c000b */
[----:B01----:R-:W-:Y:S01]  /*2e200*/  ENDCOLLECTIVE ;  /* 0x000000000000791b */ /* 0x003fe20003800000 */
.L_x_5173:
[----:B------:R-:W-:Y:S05]  /*2e210*/  BSYNC B1 ;  /* 0x0000000000017941 */ /* 0x000fea0003800000 */
.L_x_5172:
[----:B------:R-:W-:Y:S01]  /*2e220*/  IMAD.MOV.U32 R13, RZ, RZ, R3 ;  /* 0x000000ffff0d7224 */ /* 0x000fe200078e0003 */
[----:B------:R-:W-:Y:S01]  /*2e230*/  MOV R15, 0xffffffff ;  /* 0xffffffff000f7802 */ /* 0x000fe20000000f00 */
[----:B------:R-:W-:Y:S02]  /*2e240*/  IMAD.MOV.U32 R12, RZ, RZ, RZ ;  /* 0x000000ffff0c7224 */ /* 0x000fe400078e00ff */
[----:B------:R-:W-:Y:S02]  /*2e250*/  IMAD.MOV.U32 R11, RZ, RZ, 0x1c1f ;  /* 0x00001c1fff0b7424 */ /* 0x000fe400078e00ff */
[----:B------:R-:W-:-:S07]  /*2e260*/  IMAD.MOV.U32 R7, RZ, RZ, R14 ;  /* 0x000000ffff077224 */ /* 0x000fce00078e000e */
[----:B------:R-:W-:Y:S05]  /*2e270*/  WARPSYNC.COLLECTIVE R15, `(.L_x_5174) ;  /* 0x000000000f087348 */ /* 0x000fea0003c00000 */
[----:B------:R0:W1:Y:S02]  /*2e280*/  SHFL.IDX P6, R14, R13, R12, R11 ;  /* 0x0000000c0d0e7389 */ /* 0x00006400000c000b */
[----:B01----:R-:W-:Y:S01]  /*2e290*/  ENDCOLLECTIVE ;  /* 0x000000000000791b */ /* 0x003fe20003800000 */
.L_x_5174:
[----:B------:R-:W-:Y:S02]  /*2e2a0*/  IMAD.MOV.U32 R13, RZ, RZ, R63 ;  /* 0x000000ffff0d7224 */ /* 0x000fe400078e003f */
[----:B------:R-:W-:-:S07]  /*2e2b0*/  IMAD.MOV.U32 R6, RZ, RZ, R14 ;  /* 0x000000ffff067224 */ /* 0x000fce00078e000e */
[----:B------:R-:W-:Y:S05]  /*2e2c0*/  WARPSYNC.COLLECTIVE R15, `(.L_x_5175) ;  /* 0x000000000f087348 */ /* 0x000fea0003c00000 */
[----:B------:R0:W1:Y:S02]  /*2e2d0*/  SHFL.IDX P6, R14, R13, R12, R11 ;  /* 0x0000000c0d0e7389 */ /* 0x00006400000c000b */
[----:B01----:R-:W-:Y:S01]  /*2e2e0*/  ENDCOLLECTIVE ;  /* 0x000000000000791b */ /* 0x003fe20003800000 */
.L_x_5175:
[----:B------:R-:W-:Y:S02]  /*2e2f0*/  IMAD.MOV.U32 R13, RZ, RZ, R0 ;  /* 0x000000ffff0d7224 */ /* 0x000fe400078e0000 */
[----:B------:R-:W-:-:S07]  /*2e300*/  IMAD.MOV.U32 R9, RZ, RZ, R14 ;  /* 0x000000ffff097224 */ /* 0x000fce00078e000e */
[----:B------:R-:W-:Y:S05]  /*2e310*/  WARPSYNC.COLLECTIVE R15, `(.L_x_5176) ;  /* 0x000000000f087348 */ /* 0x000fea0003c00000 */
[----:B------:R0:W1:Y:S02]  /*2e320*/  SHFL.IDX P6, R14, R13, R12, R11 ;  /* 0x0000000c0d0e7389 */ /* 0x00006400000c000b */
[----:B01----:R-:W-:Y:S01]  /*2e330*/  ENDCOLLECTIVE ;  /* 0x000000000000791b */ /* 0x003fe20003800000 */
.L_x_5176:
[----:B------:R-:W-:Y:S05]  /*2e340*/  BRA `(.L_x_5177) ;  /* 0xfffffdd800687947 */ /* 0x000fea000383ffff */
.L_x_4827:
[----:B------:R-:W-:Y:S01]  /*2e350*/  BSSY B1, `(.L_x_5178) ;  /* 0x0000008000017945 */ /* 0x000fe20003800000 */
[----:B------:R-:W-:Y:S01]  /*2e360*/  IMAD.MOV.U32 R13, RZ, RZ, R5 ;  /* 0x000000ffff0d7224 */ /* 0x000fe200078e0005 */
[----:B------:R-:W-:Y:S01]  /*2e370*/  MOV R15, 0xffffffff ;  /* 0xffffffff000f7802 */ /* 0x000fe20000000f00 */
[----:B------:R-:W-:Y:S02]  /*2e380*/  IMAD.MOV.U32 R12, RZ, RZ, 0x1 ;  /* 0x00000001ff0c7424 */ /* 0x000fe400078e00ff */
[----:B------:R-:W-:-:S07]  /*2e390*/  IMAD.MOV.U32 R11, RZ, RZ, 0x1c1f ;  /* 0x00001c1fff0b7424 */ /* 0x000fce00078e00ff */
[----:B0--34-:R-:W-:Y:S05]  /*2e3a0*/  WARPSYNC.COLLECTIVE R15, `(.L_x_5179) ;  /* 0x000000000f087348 */ /* 0x019fea0003c00000 */
[----:B----4-:R1:W2:Y:S02]  /*2e3b0*/  SHFL.IDX P6, R14, R13, R12, R11 ;  /* 0x0000000c0d0e7389 */ /* 0x0102a400000c000b */
[----:B0123--:R-:W-:Y:S01]  /*2e3c0*/  ENDCOLLECTIVE ;  /* 0x000000000000791b */ /* 0x00ffe20003800000 */
.L_x_5179:
[----:B------:R-:W-:Y:S05]  /*2e3d0*/  BSYNC B1 ;  /* 0x0000000000017941 */ /* 0x000fea0003800000 */
.L_x_5178:
        /* <DEDUP_REMOVED lines=8> */
.L_x_5180:
[----:B------:R-:W-:Y:S02]  /*2e460*/  IMAD.MOV.U32 R13, RZ, RZ, R63 ;  /* 0x000000ffff0d7224 */ /* 0x000fe400078e003f */
[----:B------:R-:W-:-:S07]  /*2e470*/  IMAD.MOV.U32 R4, RZ, RZ, R14 ;  /* 0x000000ffff047224 */ /* 0x000fce00078e000e */
[----:B------:R-:W-:Y:S05]  /*2e480*/  WARPSYNC.COLLECTIVE R15, `(.L_x_5181) ;  /* 0x000000000f087348 */ /* 0x000fea0003c00000 */
[----:B------:R0:W1:Y:S02]  /*2e490*/  SHFL.IDX P6, R14, R13, R12, R11 ;  /* 0x0000000c0d0e7389 */ /* 0x00006400000c000b */
[----:B01----:R-:W-:Y:S01]  /*2e4a0*/  ENDCOLLECTIVE ;  /* 0x000000000000791b */ /* 0x003fe20003800000 */
.L_x_5181:
[----:B------:R-:W-:Y:S01]  /*2e4b0*/  IMAD.MOV.U32 R13, RZ, RZ, R0 ;  /* 0x000000ffff0d7224 */ /* 0x000fe200078e0000 */
[----:B------:R-:W-:-:S07]  /*2e4c0*/  MOV R63, R14 ;  /* 0x0000000e003f7202 */ /* 0x000fce0000000f00 */
[----:B------:R-:W-:Y:S05]  /*2e4d0*/  WARPSYNC.COLLECTIVE R15, `(.L_x_5182) ;  /* 0x000000000f087348 */ /* 0x000fea0003c00000 */
[----:B------:R0:W1:Y:S02]  /*2e4e0*/  SHFL.IDX P6, R14, R13, R12, R11 ;  /* 0x0000000c0d0e7389 */ /* 0x00006400000c000b */
[----:B01----:R-:W-:Y:S01]  /*2e4f0*/  ENDCOLLECTIVE ;  /* 0x000000000000791b */ /* 0x003fe20003800000 */
.L_x_5182:
[----:B------:R-:W-:Y:S01]  /*2e500*/  IMAD.MOV.U32 R62, RZ, RZ, R14 ;  /* 0x000000ffff3e7224 */ /* 0x000fe200078e000e */
[----:B------:R-:W-:Y:S06]  /*2e510*/  BRA `(.L_x_5183) ;  /* 0xfffffddc00ec7947 */ /* 0x000fec000383ffff */
.L_x_4831:
[----:B0-----:R0:W1:Y:S02]  /*2e520*/  SYNCS.PHASECHK.TRANS64.TRYWAIT P0, [R2+URZ+0x30800], R5 ;  /* 0x03080005020075a7 */ /* 0x001064000800017f */
[----:B-1----:R-:W-:Y:S05]  /*2e530*/  @!P0 NANOSLEEP.SYNCS 0x989680 ;  /* 0x009896800000895d */ /* 0x002fea0003900000 */
[----:B------:R-:W1:Y:S02]  /*2e540*/  @!P0 SYNCS.PHASECHK.TRANS64 P0, [R2+URZ+0x30800], R5 ;  /* 0x03080005020085a7 */ /* 0x000e64000800007f */
[----:B-1----:R-:W-:Y:S05]  /*2e550*/  @!P0 BRA `(.L_x_4831) ;  /* 0xfffffffc00f08947 */ /* 0x002fea000383ffff */
[----:B------:R-:W-:Y:S05]  /*2e560*/  BRA `(.L_x_5184) ;  /* 0xfffffde800047947 */ /* 0x000fea000383ffff */
.L_x_4855:
        /* <DEDUP_REMOVED lines=8> */
.L_x_5186:
[----:B------:R-:W-:Y:S05]  /*2e5f0*/  BSYNC B1 ;  /* 0x0000000000017941 */ /* 0x000fea0003800000 */
.L_x_5185:
        /* <DEDUP_REMOVED lines=8> */
.L_x_5187:
[----:B------:R-:W-:Y:S02]  /*2e680*/  IMAD.MOV.U32 R9, RZ, RZ, R5 ;  /* 0x000000ffff097224 */ /* 0x000fe400078e0005 */
[----:B------:R-:W-:Y:S02]  /*2e690*/  IMAD.MOV.U32 R13, RZ, RZ, R71 ;  /* 0x000000ffff0d7224 */ /* 0x000fe400078e0047 */
[----:B------:R-:W-:-:S07]  /*2e6a0*/  IMAD.MOV.U32 R4, RZ, RZ, R14 ;  /* 0x000000ffff047224 */ /* 0x000fce00078e000e */
[----:B------:R-:W-:Y:S05]  /*2e6b0*/  WARPSYNC.COLLECTIVE R15, `(.L_x_5188) ;  /* 0x000000000f087348 */ /* 0x000fea0003c00000 */
[----:B------:R0:W1:Y:S02]  /*2e6c0*/  SHFL.IDX P6, R14, R13, R12, R11 ;  /* 0x0000000c0d0e7389 */ /* 0x00006400000c000b */
[----:B01----:R-:W-:Y:S01]  /*2e6d0*/  ENDCOLLECTIVE ;  /* 0x000000000000791b */ /* 0x003fe20003800000 */
.L_x_5188:
[----:B------:R-:W-:Y:S01]  /*2e6e0*/  MOV R8, R4 ;  /* 0x0000000400087202 */ /* 0x000fe20000000f00 */
[----:B------:R-:W-:Y:S02]  /*2e6f0*/  IMAD.MOV.U32 R13, RZ, RZ, R70 ;  /* 0x000000ffff0d7224 */ /* 0x000fe400078e0046 */
[----:B------:R-:W-:-:S07]  /*2e700*/  IMAD.MOV.U32 R7, RZ, RZ, R14 ;  /* 0x000000ffff077224 */ /* 0x000fce00078e000e */
[----:B------:R-:W-:Y:S05]  /*2e710*/  WARPSYNC.COLLECTIVE R15, `(.L_x_5189) ;  /* 0x000000000f087348 */ /* 0x000fea0003c00000 */
[----:B------:R0:W1:Y:S02]  /*2e720*/  SHFL.IDX P6, R14, R13, R12, R11 ;  /* 0x0000000c0d0e7389 */ /* 0x00006400000c000b */
[----:B01----:R-:W-:Y:S01]  /*2e730*/  ENDCOLLECTIVE ;  /* 0x000000000000791b */ /* 0x003fe20003800000 */
.L_x_5189:
[----:B------:R-:W-:Y:S05]  /*2e740*/  BRA `(.L_x_5190) ;  /* 0xfffffe0800ec7947 */ /* 0x000fea000383ffff */
.L_x_4858:
[----:B------:R-:W-:Y:S01]  /*2e750*/  BSSY B1, `(.L_x_5191) ;  /* 0x0000008000017945 */ /* 0x000fe20003800000 */
[----:B------:R-:W-:Y:S02]  /*2e760*/  IMAD.MOV.U32 R13, RZ, RZ, R63 ;  /* 0x000000ffff0d7224 */ /* 0x000fe400078e003f */
[----:B------:R-:W-:Y:S02]  /*2e770*/  IMAD.MOV.U32 R12, RZ, RZ, 0x1 ;  /* 0x00000001ff0c7424 */ /* 0x000fe400078e00ff */
[----:B------:R-:W-:Y:S02]  /*2e780*/  IMAD.MOV.U32 R11, RZ, RZ, 0x1c1f ;  /* 0x00001c1fff0b7424 */ /* 0x000fe400078e00ff */
[----:B------:R-:W-:-:S07]  /*2e790*/  IMAD.MOV.U32 R15, RZ, RZ, -0x1 ;  /* 0xffffffffff0f7424 */ /* 0x000fce00078e00ff */
[----:B----4-:R-:W-:Y:S05]  /*2e7a0*/  WARPSYNC.COLLECTIVE R15, `(.L_x_5192) ;  /* 0x000000000f087348 */ /* 0x010fea0003c00000 */
[----:B----4-:R0:W1:Y:S02]  /*2e7b0*/  SHFL.IDX P6, R14, R13, R12, R11 ;  /* 0x0000000c0d0e7389 */ /* 0x01006400000c000b */
[----:B01----:R-:W-:Y:S01]  /*2e7c0*/  ENDCOLLECTIVE ;  /* 0x000000000000791b */ /* 0x003fe20003800000 */
.L_x_5192:
[----:B------:R-:W-:Y:S05]  /*2e7d0*/  BSYNC B1 ;  /* 0x0000000000017941 */ /* 0x000fea0003800000 */
.L_x_5191:
        /* <DEDUP_REMOVED lines=8> */
.L_x_5193:
[----:B------:R-:W-:Y:S02]  /*2e860*/  IMAD.MOV.U32 R13, RZ, RZ, R71 ;  /* 0x000000ffff0d7224 */ /* 0x000fe400078e0047 */
[----:B------:R-:W-:-:S07]  /*2e870*/  IMAD.MOV.U32 R62, RZ, RZ, R14 ;  /* 0x000000ffff3e7224 */ /* 0x000fce00078e000e */
[----:B------:R-:W-:Y:S05]  /*2e880*/  WARPSYNC.COLLECTIVE R15, `(.L_x_5194) ;  /* 0x000000000f087348 */ /* 0x000fea0003c00000 */
[----:B------:R0:W1:Y:S02]  /*2e890*/  SHFL.IDX P6, R14, R13, R12, R11 ;  /* 0x0000000c0d0e7389 */ /* 0x00006400000c000b */
[----:B01----:R-:W-:Y:S01]  /*2e8a0*/  ENDCOLLECTIVE ;  /* 0x000000000000791b */ /* 0x003fe20003800000 */
.L_x_5194:
[----:B------:R-:W-:Y:S02]  /*2e8b0*/  IMAD.MOV.U32 R13, RZ, RZ, R70 ;  /* 0x000000ffff0d7224 */ /* 0x000fe400078e0046 */
[----:B------:R-:W-:-:S07]  /*2e8c0*/  IMAD.MOV.U32 R71, RZ, RZ, R14 ;  /* 0x000000ffff477224 */ /* 0x000fce00078e000e */
[----:B------:R-:W-:Y:S05]  /*2e8d0*/  WARPSYNC.COLLECTIVE R15, `(.L_x_5195) ;  /* 0x000000000f087348 */ /* 0x000fea0003c00000 */
[----:B------:R0:W1:Y:S02]  /*2e8e0*/  SHFL.IDX P6, R14, R13, R12, R11 ;  /* 0x0000000c0d0e7389 */ /* 0x00006400000c000b */
[----:B01----:R-:W-:Y:S01]  /*2e8f0*/  ENDCOLLECTIVE ;  /* 0x000000000000791b */ /* 0x003fe20003800000 */
.L_x_5195:
[----:B------:R-:W-:Y:S01]  /*2e900*/  IMAD.MOV.U32 R70, RZ, RZ, R14 ;  /* 0x000000ffff467224 */ /* 0x000fe200078e000e */
[----:B------:R-:W-:Y:S06]  /*2e910*/  BRA `(.L_x_5196) ;  /* 0xfffffe0c00f47947 */ /* 0x000fec000383ffff */
.L_x_4862:
[----:B0-----:R0:W1:Y:S02]  /*2e920*/  SYNCS.PHASECHK.TRANS64.TRYWAIT P0, [R2+URZ+0x30800], R61 ;  /* 0x0308003d020075a7 */ /* 0x001064000800017f */
[----:B-1----:R-:W-:Y:S05]  /*2e930*/  @!P0 NANOSLEEP.SYNCS 0x989680 ;  /* 0x009896800000895d */ /* 0x002fea0003900000 */
[----:B------:R-:W1:Y:S02]  /*2e940*/  @!P0 SYNCS.PHASECHK.TRANS64 P0, [R2+URZ+0x30800], R61 ;  /* 0x0308003d020085a7 */ /* 0x000e64000800007f */
[----:B-1----:R-:W-:Y:S05]  /*2e950*/  @!P0 BRA `(.L_x_4862) ;  /* 0xfffffffc00f08947 */ /* 0x002fea000383ffff */
[----:B------:R-:W-:Y:S05]  /*2e960*/  BRA `(.L_x_5197) ;  /* 0xfffffe1400547947 */ /* 0x000fea000383ffff */
.L_x_4876:
[----:B-1----:R1:W2:Y:S02]  /*2e970*/  SYNCS.PHASECHK.TRANS64.TRYWAIT P2, [R4+URZ+0x30830], R3 ;  /* 0x03083003040075a7 */ /* 0x0022a4000804017f */
[----:B--2---:R-:W-:Y:S05]  /*2e980*/  @!P2 NANOSLEEP.SYNCS 0x989680 ;  /* 0x009896800000a95d */ /* 0x004fea0003900000 */
[----:B------:R-:W2:Y:S02]  /*2e990*/  @!P2 SYNCS.PHASECHK.TRANS64 P2, [R4+URZ+0x30830], R3 ;  /* 0x030830030400a5a7 */ /* 0x000ea4000804007f */
[----:B--2---:R-:W-:Y:S05]  /*2e9a0*/  @!P2 BRA `(.L_x_4876) ;  /* 0xfffffffc00f0a947 */ /* 0x004fea000383ffff */
[----:B------:R-:W-:Y:S05]  /*2e9b0*/  BRA `(.L_x_4875) ;  /* 0xfffffe3c009c7947 */ /* 0x000fea000383ffff */
.L_x_4896:
[----:B-1----:R1:W2:Y:S02]  /*2e9c0*/  SYNCS.PHASECHK.TRANS64.TRYWAIT P2, [R6+URZ+0x30830], R11 ;  /* 0x0308300b060075a7 */ /* 0x0022a4000804017f */
[----:B--2---:R-:W-:Y:S05]  /*2e9d0*/  @!P2 NANOSLEEP.SYNCS 0x989680 ;  /* 0x009896800000a95d */ /* 0x004fea0003900000 */
[----:B------:R-:W2:Y:S02]  /*2e9e0*/  @!P2 SYNCS.PHASECHK.TRANS64 P2, [R6+URZ+0x30830], R11 ;  /* 0x0308300b0600a5a7 */ /* 0x000ea4000804007f */
[----:B--2---:R-:W-:Y:S05]  /*2e9f0*/  @!P2 BRA `(.L_x_4896) ;  /* 0xfffffffc00f0a947 */ /* 0x004fea000383ffff */
[----:B------:R-:W-:Y:S05]  /*2ea00*/  BRA `(.L_x_4895) ;  /* 0xfffffe7400047947 */ /* 0x000fea000383ffff */
.L_x_4901:
[----:B-1----:R1:W2:Y:S02]  /*2ea10*/  SYNCS.PHASECHK.TRANS64.TRYWAIT P2, [R9+URZ+0x30850], R10 ;  /* 0x0308500a090075a7 */ /* 0x0022a4000804017f */
[----:B--2---:R-:W-:Y:S05]  /*2ea20*/  @!P2 NANOSLEEP.SYNCS 0x989680 ;  /* 0x009896800000a95d */ /* 0x004fea0003900000 */
[----:B------:R-:W2:Y:S02]  /*2ea30*/  @!P2 SYNCS.PHASECHK.TRANS64 P2, [R9+URZ+0x30850], R10 ;  /* 0x0308500a0900a5a7 */ /* 0x000ea4000804007f */
[----:B--2---:R-:W-:Y:S05]  /*2ea40*/  @!P2 BRA `(.L_x_4901) ;  /* 0xfffffffc00f0a947 */ /* 0x004fea000383ffff */
[----:B------:R-:W-:Y:S05]  /*2ea50*/  BRA `(.L_x_4900) ;  /* 0xfffffe80004c7947 */ /* 0x000fea000383ffff */
.L_x_4922:
[----:B-1----:R1:W2:Y:S02]  /*2ea60*/  SYNCS.PHASECHK.TRANS64.TRYWAIT P2, [R0+URZ+0x30830], R3 ;  /* 0x03083003000075a7 */ /* 0x0022a4000804017f */
[----:B--2---:R-:W-:Y:S05]  /*2ea70*/  @!P2 NANOSLEEP.SYNCS 0x989680 ;  /* 0x009896800000a95d */ /* 0x004fea0003900000 */
[----:B------:R-:W2:Y:S02]  /*2ea80*/  @!P2 SYNCS.PHASECHK.TRANS64 P2, [R0+URZ+0x30830], R3 ;  /* 0x030830030000a5a7 */ /* 0x000ea4000804007f */
[----:B--2---:R-:W-:Y:S05]  /*2ea90*/  @!P2 BRA `(.L_x_4922) ;  /* 0xfffffffc00f0a947 */ /* 0x004fea000383ffff */
[----:B------:R-:W-:Y:S05]  /*2eaa0*/  BRA `(.L_x_4921) ;  /* 0xfffffeb000487947 */ /* 0x000fea000383ffff */
.L_x_4927:
[----:B-1----:R1:W2:Y:S02]  /*2eab0*/  SYNCS.PHASECHK.TRANS64.TRYWAIT P2, [R20+URZ+0x30850], R0 ;  /* 0x03085000140075a7 */ /* 0x0022a4000804017f */
[----:B--2---:R-:W-:Y:S05]  /*2eac0*/  @!P2 NANOSLEEP.SYNCS 0x989680 ;  /* 0x009896800000a95d */ /* 0x004fea0003900000 */
[----:B------:R-:W2:Y:S02]  /*2ead0*/  @!P2 SYNCS.PHASECHK.TRANS64 P2, [R20+URZ+0x30850], R0 ;  /* 0x030850001400a5a7 */ /* 0x000ea4000804007f */
[----:B--2---:R-:W-:Y:S05]  /*2eae0*/  @!P2 BRA `(.L_x_4927) ;  /* 0xfffffffc00f0a947 */ /* 0x004fea000383ffff */
[----:B------:R-:W-:Y:S05]  /*2eaf0*/  BRA `(.L_x_4926) ;  /* 0xfffffebc00987947 */ /* 0x000fea000383ffff */
.L_x_4935:
[----:B-1----:R1:W2:Y:S02]  /*2eb00*/  SYNCS.PHASECHK.TRANS64.TRYWAIT P2, [R3+URZ+0x30830], R6 ;  /* 0x03083006030075a7 */ /* 0x0022a4000804017f */
[----:B--2---:R-:W-:Y:S05]  /*2eb10*/  @!P2 NANOSLEEP.SYNCS 0x989680 ;  /* 0x009896800000a95d */ /* 0x004fea0003900000 */
[----:B------:R-:W2:Y:S02]  /*2eb20*/  @!P2 SYNCS.PHASECHK.TRANS64 P2, [R3+URZ+0x30830], R6 ;  /* 0x030830060300a5a7 */ /* 0x000ea4000804007f */
[----:B--2---:R-:W-:Y:S05]  /*2eb30*/  @!P2 BRA `(.L_x_4935) ;  /* 0xfffffffc00f0a947 */ /* 0x004fea000383ffff */
[----:B------:R-:W-:Y:S05]  /*2eb40*/  BRA `(.L_x_4934) ;  /* 0xfffffed800187947 */ /* 0x000fea000383ffff */
.L_x_4940:
[----:B-1----:R1:W2:Y:S02]  /*2eb50*/  SYNCS.PHASECHK.TRANS64.TRYWAIT P2, [R9+URZ+0x30850], R3 ;  /* 0x03085003090075a7 */ /* 0x0022a4000804017f */
[----:B--2---:R-:W-:Y:S05]  /*2eb60*/  @!P2 NANOSLEEP.SYNCS 0x989680 ;  /* 0x009896800000a95d */ /* 0x004fea0003900000 */
[----:B------:R-:W2:Y:S02]  /*2eb70*/  @!P2 SYNCS.PHASECHK.TRANS64 P2, [R9+URZ+0x30850], R3 ;  /* 0x030850030900a5a7 */ /* 0x000ea4000804007f */
[----:B--2---:R-:W-:Y:S05]  /*2eb80*/  @!P2 BRA `(.L_x_4940) ;  /* 0xfffffffc00f0a947 */ /* 0x004fea000383ffff */
[----:B------:R-:W-:Y:S05]  /*2eb90*/  BRA `(.L_x_4939) ;  /* 0xfffffee400607947 */ /* 0x000fea000383ffff */
.L_x_4954:
[----:B-1----:R1:W2:Y:S02]  /*2eba0*/  SYNCS.PHASECHK.TRANS64.TRYWAIT P0, [R7+URZ+0x30850], R8 ;  /* 0x03085008070075a7 */ /* 0x0022a4000800017f */
[----:B--2---:R-:W-:Y:S05]  /*2ebb0*/  @!P0 NANOSLEEP.SYNCS 0x989680 ;  /* 0x009896800000895d */ /* 0x004fea0003900000 */
[----:B------:R-:W2:Y:S02]  /*2ebc0*/  @!P0 SYNCS.PHASECHK.TRANS64 P0, [R7+URZ+0x30850], R8 ;  /* 0x03085008070085a7 */ /* 0x000ea4000800007f */
[----:B--2---:R-:W-:Y:S05]  /*2ebd0*/  @!P0 BRA `(.L_x_4954) ;  /* 0xfffffffc00f08947 */ /* 0x004fea000383ffff */
[----:B------:R-:W-:Y:S05]  /*2ebe0*/  BRA `(.L_x_4953) ;  /* 0xffffff1400fc7947 */ /* 0x000fea000383ffff */
.L_x_5003:
        /* <DEDUP_REMOVED lines=11> */
.L_x_5199:
[----:B------:R-:W-:Y:S05]  /*2eca0*/  BSYNC B1 ;  /* 0x0000000000017941 */ /* 0x000fea0003800000 */
.L_x_5198:
[----:B------:R-:W-:Y:S05]  /*2ecb0*/  BRA `(.L_x_5200) ;  /* 0xffffff7c00787947 */ /* 0x000fea000383ffff */
.L_x_5005:
[----:B------:R-:W-:Y:S01]  /*2ecc0*/  BSSY B1, `(.L_x_5201) ;  /* 0x0000006000017945 */ /* 0x000fe20003800000 */
[----:B0-----:R-:W-:-:S07]  /*2ecd0*/  IMAD.MOV.U32 R15, RZ, RZ, -0x1 ;  /* 0xffffffffff0f7424 */ /* 0x001fce00078e00ff */
[----:B-1----:R-:W-:Y:S05]  /*2ece0*/  WARPSYNC.COLLECTIVE R15, `(.L_x_5202) ;  /* 0x000000000f0c7348 */ /* 0x002fea0003c00000 */
[----:B------:R-:W-:Y:S02]  /*2ecf0*/  ELECT P6, UR62, PT ;  /* 0x00000000003e782f */ /* 0x000fe400038c0000 */
[----:B------:R-:W-:Y:S01]  /*2ed00*/  MOV R14, UR62 ;  /* 0x0000003e000e7c02 */ /* 0x000fe20008000f00 */
[----:B-1----:R-:W-:Y:S10]  /*2ed10*/  ENDCOLLECTIVE ;  /* 0x000000000000791b */ /* 0x002ff40003800000 */
.L_x_5202:
[----:B------:R-:W-:Y:S05]  /*2ed20*/  BSYNC B1 ;  /* 0x0000000000017941 */ /* 0x000fea0003800000 */
.L_x_5201:
[----:B------:R-:W-:Y:S01]  /*2ed30*/  PLOP3.LUT P2, PT, P6, PT, PT, 0x80, 0x0 ;  /* 0x000000000000781c */ /* 0x000fe2000374f070 */
[----:B------:R-:W-:-:S12]  /*2ed40*/  BRA `(.L_x_5004) ;  /* 0xffffff7c006c7947 */ /* 0x000fd8000383ffff */
.L_x_5007:
[----:B-1----:R1:W2:Y:S02]  /*2ed50*/  SYNCS.PHASECHK.TRANS64.TRYWAIT P0, [R19+URZ+0x30820], R4 ;  /* 0x03082004130075a7 */ /* 0x0022a4000800017f */
[----:B--2---:R-:W-:Y:S05]  /*2ed60*/  @!P0 NANOSLEEP.SYNCS 0x989680 ;  /* 0x009896800000895d */ /* 0x004fea0003900000 */
[----:B------:R-:W2:Y:S02]  /*2ed70*/  @!P0 SYNCS.PHASECHK.TRANS64 P0, [R19+URZ+0x30820], R4 ;  /* 0x03082004130085a7 */ /* 0x000ea4000800007f */
[----:B--2---:R-:W-:Y:S05]  /*2ed80*/  @!P0 BRA `(.L_x_5007) ;  /* 0xfffffffc00f08947 */ /* 0x004fea000383ffff */
[----:B------:R-:W-:Y:S05]  /*2ed90*/  BRA `(.L_x_5203) ;  /* 0xffffff7c007c7947 */ /* 0x000fea000383ffff */
.L_x_5011:
[----:B--2---:R2:W3:Y:S02]  /*2eda0*/  SYNCS.PHASECHK.TRANS64.TRYWAIT P0, [R6+URZ+0x308a0], R10 ;  /* 0x0308a00a060075a7 */ /* 0x0044e4000800017f */
[----:B---3--:R-:W-:Y:S05]  /*2edb0*/  @!P0 NANOSLEEP.SYNCS 0x989680 ;  /* 0x009896800000895d */ /* 0x008fea0003900000 */
[----:B------:R-:W3:Y:S02]  /*2edc0*/  @!P0 SYNCS.PHASECHK.TRANS64 P0, [R6+URZ+0x308a0], R10 ;  /* 0x0308a00a060085a7 */ /* 0x000ee4000800007f */
[----:B---3--:R-:W-:Y:S05]  /*2edd0*/  @!P0 BRA `(.L_x_5011) ;  /* 0xfffffffc00f08947 */ /* 0x008fea000383ffff */
[----:B------:R-:W-:Y:S05]  /*2ede0*/  BRA `(.L_x_5204) ;  /* 0xffffff7c009c7947 */ /* 0x000fea000383ffff */
.L_x_5018:
[----:B-1----:R1:W3:Y:S02]  /*2edf0*/  SYNCS.PHASECHK.TRANS64.TRYWAIT P0, [R6+URZ+0x308c0], R10 ;  /* 0x0308c00a060075a7 */ /* 0x0022e4000800017f */
[----:B---3--:R-:W-:Y:S05]  /*2ee00*/  @!P0 NANOSLEEP.SYNCS 0x989680 ;  /* 0x009896800000895d */ /* 0x008fea0003900000 */
[----:B------:R-:W3:Y:S02]  /*2ee10*/  @!P0 SYNCS.PHASECHK.TRANS64 P0, [R6+URZ+0x308c0], R10 ;  /* 0x0308c00a060085a7 */ /* 0x000ee4000800007f */
[----:B---3--:R-:W-:Y:S05]  /*2ee20*/  @!P0 BRA `(.L_x_5018) ;  /* 0xfffffffc00f08947 */ /* 0x008fea000383ffff */
[----:B------:R-:W-:Y:S05]  /*2ee30*/  BRA `(.L_x_5205) ;  /* 0xffffff8000947947 */ /* 0x000fea000383ffff */
.L_x_5027:
[----:B-1----:R1:W2:Y:S02]  /*2ee40*/  SYNCS.PHASECHK.TRANS64.TRYWAIT P0, [R8+URZ+0x308a0], R7 ;  /* 0x0308a007080075a7 */ /* 0x0022a4000800017f */
[----:B--2---:R-:W-:Y:S05]  /*2ee50*/  @!P0 NANOSLEEP.SYNCS 0x989680 ;  /* 0x009896800000895d */ /* 0x004fea0003900000 */
[----:B------:R-:W2:Y:S02]  /*2ee60*/  @!P0 SYNCS.PHASECHK.TRANS64 P0, [R8+URZ+0x308a0], R7 ;  /* 0x0308a007080085a7 */ /* 0x000ea4000800007f */
[----:B--2---:R-:W-:Y:S05]  /*2ee70*/  @!P0 BRA `(.L_x_5027) ;  /* 0xfffffffc00f08947 */ /* 0x004fea000383ffff */
[----:B------:R-:W-:Y:S05]  /*2ee80*/  BRA `(.L_x_5206) ;  /* 0xffffff8400d87947 */ /* 0x000fea000383ffff */
.L_x_5034:
[----:B--2---:R2:W3:Y:S02]  /*2ee90*/  SYNCS.PHASECHK.TRANS64.TRYWAIT P0, [R8+URZ+0x308c0], R7 ;  /* 0x0308c007080075a7 */ /* 0x0044e4000800017f */
[----:B---3--:R-:W-:Y:S05]  /*2eea0*/  @!P0 NANOSLEEP.SYNCS 0x989680 ;  /* 0x009896800000895d */ /* 0x008fea0003900000 */
[----:B------:R-:W3:Y:S02]  /*2eeb0*/  @!P0 SYNCS.PHASECHK.TRANS64 P0, [R8+URZ+0x308c0], R7 ;  /* 0x0308c007080085a7 */ /* 0x000ee4000800007f */
[----:B---3--:R-:W-:Y:S05]  /*2eec0*/  @!P0 BRA `(.L_x_5034) ;  /* 0xfffffffc00f08947 */ /* 0x008fea000383ffff */
[----:B------:R-:W-:Y:S05]  /*2eed0*/  BRA `(.L_x_5207) ;  /* 0xffffff8800cc7947 */ /* 0x000fea000383ffff */
.L_x_5059:
[----:B------:R-:W2:Y:S01]  /*2eee0*/  S2R R4, SR_TID.X ;  /* 0x0000000000047919 */ /* 0x000ea20000002100 */
[----:B------:R-:W-:Y:S01]  /*2eef0*/  BSSY B0, `(.L_x_5208) ;  /* 0x000000a000007945 */ /* 0x000fe20003800000 */
[----:B------:R-:W-:Y:S01]  /*2ef00*/  IMAD.MOV.U32 R12, RZ, RZ, RZ ;  /* 0x000000ffff0c7224 */ /* 0x000fe200078e00ff */
[----:B0-----:R-:W-:Y:S01]  /*2ef10*/  MOV R15, 0xffffffff ;  /* 0xffffffff000f7802 */ /* 0x001fe20000000f00 */
[----:B------:R-:W-:Y:S01]  /*2ef20*/  IMAD.MOV.U32 R11, RZ, RZ, 0x1f ;  /* 0x0000001fff0b7424 */ /* 0x000fe200078e00ff */
[----:B--2---:R-:W-:-:S04]  /*2ef30*/  SHF.R.U32.HI R4, RZ, 0x5, R4 ;  /* 0x00000005ff047819 */ /* 0x004fc80000011604 */
[----:B------:R-:W-:-:S05]  /*2ef40*/  LOP3.LUT R4, R4, 0x3, RZ, 0xc0, !PT ;  /* 0x0000000304047812 */ /* 0x000fca00078ec0ff */
[----:B------:R-:W-:-:S07]  /*2ef50*/  IMAD.MOV.U32 R13, RZ, RZ, R4 ;  /* 0x000000ffff0d7224 */ /* 0x000fce00078e0004 */
[----:B-1----:R-:W-:Y:S05]  /*2ef60*/  WARPSYNC.COLLECTIVE R15, `(.L_x_5209) ;  /* 0x000000000f087348 */ /* 0x002fea0003c00000 */
[----:B------:R0:W2:Y:S02]  /*2ef70*/  SHFL.IDX P6, R14, R13, R12, R11 ;  /* 0x0000000c0d0e7389 */ /* 0x0000a400000c000b */
[----:B012---:R-:W-:Y:S01]  /*2ef80*/  ENDCOLLECTIVE ;  /* 0x000000000000791b */ /* 0x007fe20003800000 */
.L_x_5209:
[----:B------:R-:W-:Y:S05]  /*2ef90*/  BSYNC B0 ;  /* 0x0000000000007941 */ /* 0x000fea0003800000 */
.L_x_5208:
[----:B------:R-:W-:Y:S05]  /*2efa0*/  BRA `(.L_x_5210) ;  /* 0xffffff9c00147947 */ /* 0x000fea000383ffff */
.L_x_5061:
[----:B------:R-:W-:Y:S01]  /*2efb0*/  BSSY B0, `(.L_x_5211) ;  /* 0x0000006000007945 */ /* 0x000fe20003800000 */
[----:B0-----:R-:W-:-:S07]  /*2efc0*/  IMAD.MOV.U32 R15, RZ, RZ, -0x1 ;  /* 0xffffffffff0f7424 */ /* 0x001fce00078e00ff */
[----:B-12---:R-:W-:Y:S05]  /*2efd0*/  WARPSYNC.COLLECTIVE R15, `(.L_x_5212) ;  /* 0x000000000f0c7348 */ /* 0x006fea0003c00000 */
[----:B------:R-:W-:Y:S02]  /*2efe0*/  ELECT P6, UR62, PT ;  /* 0x00000000003e782f */ /* 0x000fe400038c0000 */
[----:B------:R-:W-:Y:S01]  /*2eff0*/  MOV R14, UR62 ;  /* 0x0000003e000e7c02 */ /* 0x000fe20008000f00 */
[----:B-12---:R-:W-:Y:S10]  /*2f000*/  ENDCOLLECTIVE ;  /* 0x000000000000791b */ /* 0x006ff40003800000 */
.L_x_5212:
[----:B------:R-:W-:Y:S05]  /*2f010*/  BSYNC B0 ;  /* 0x0000000000007941 */ /* 0x000fea0003800000 */
.L_x_5211:
[----:B------:R-:W-:Y:S05]  /*2f020*/  BRA `(.L_x_5213) ;  /* 0xffffff9c00187947 */ /* 0x000fea000383ffff */
.L_x_5063:
[----:B---3--:R3:W4:Y:S02]  /*2f030*/  SYNCS.PHASECHK.TRANS64.TRYWAIT P0, [R0+URZ+0x30840], R2 ;  /* 0x03084002000075a7 */ /* 0x008724000800017f */
[----:B----4-:R-:W-:Y:S05]  /*2f040*/  @!P0 NANOSLEEP.SYNCS 0x989680 ;  /* 0x009896800000895d */ /* 0x010fea0003900000 */
[----:B------:R-:W4:Y:S02]  /*2f050*/  @!P0 SYNCS.PHASECHK.TRANS64 P0, [R0+URZ+0x30840], R2 ;  /* 0x03084002000085a7 */ /* 0x000f24000800007f */
[----:B----4-:R-:W-:Y:S05]  /*2f060*/  @!P0 BRA `(.L_x_5063) ;  /* 0xfffffffc00f08947 */ /* 0x010fea000383ffff */
[----:B------:R-:W-:Y:S05]  /*2f070*/  BRA `(.L_x_5214) ;  /* 0xffffff9c007c7947 */ /* 0x000fea000383ffff */
.L_x_5067:
[----:B------:R0:W5:Y:S01]  /*2f080*/  LDL.LU R9, [R1+0x38] ;  /* 0x0000380001097983 */ /* 0x0001620000300800 */
[----:B------:R-:W-:Y:S02]  /*2f090*/  IMAD.MOV.U32 R5, RZ, RZ, R11 ;  /* 0x000000ffff057224 */ /* 0x000fe400078e000b */
[----:B------:R-:W-:Y:S02]  /*2f0a0*/  IMAD.MOV.U32 R13, RZ, RZ, R3 ;  /* 0x000000ffff0d7224 */ /* 0x000fe400078e0003 */
[----:B------:R-:W-:Y:S02]  /*2f0b0*/  IMAD.MOV.U32 R12, RZ, RZ, RZ ;  /* 0x000000ffff0c7224 */ /* 0x000fe400078e00ff */
[----:B------:R-:W-:Y:S02]  /*2f0c0*/  IMAD.MOV.U32 R11, RZ, RZ, 0x181f ;  /* 0x0000181fff0b7424 */ /* 0x000fe400078e00ff */
[----:B0-----:R-:W-:-:S07]  /*2f0d0*/  IMAD.MOV.U32 R15, RZ, RZ, -0x1 ;  /* 0xffffffffff0f7424 */ /* 0x001fce00078e00ff */
[----:B-----5:R-:W-:Y:S05]  /*2f0e0*/  WARPSYNC.COLLECTIVE R15, `(.L_x_5215) ;  /* 0x000000000f087348 */ /* 0x020fea0003c00000 */
[----:B------:R0:W1:Y:S02]  /*2f0f0*/  SHFL.IDX P6, R14, R13, R12, R11 ;  /* 0x0000000c0d0e7389 */ /* 0x00006400000c000b */
[----:B01---5:R-:W-:Y:S01]  /*2f100*/  ENDCOLLECTIVE ;  /* 0x000000000000791b */ /* 0x023fe20003800000 */
.L_x_5215:
[----:B------:R-:W-:Y:S01]  /*2f110*/  MOV R13, R4 ;  /* 0x00000004000d7202 */ /* 0x000fe20000000f00 */
[----:B------:R-:W-:-:S07]  /*2f120*/  IMAD.MOV.U32 R6, RZ, RZ, R14 ;  /* 0x000000ffff067224 */ /* 0x000fce00078e000e */
[----:B------:R-:W-:Y:S05]  /*2f130*/  WARPSYNC.COLLECTIVE R15, `(.L_x_5216) ;  /* 0x000000000f087348 */ /* 0x000fea0003c00000 */
[----:B------:R0:W1:Y:S02]  /*2f140*/  SHFL.IDX P6, R14, R13, R12, R11 ;  /* 0x0000000c0d0e7389 */ /* 0x00006400000c000b */
[----:B01----:R-:W-:Y:S01]  /*2f150*/  ENDCOLLECTIVE ;  /* 0x000000000000791b */ /* 0x003fe20003800000 */
.L_x_5216:
[----:B------:R-:W-:Y:S02]  /*2f160*/  IMAD R2, R9, R7, RZ ;  /* 0x0000000709027224 */ /* 0x000fe400078e02ff */
[----:B------:R0:W5:Y:S01]  /*2f170*/  LDL R9, [R1+0x2c] ;  /* 0x00002c0001097983 */ /* 0x0001620000100800 */
[----:B------:R-:W-:Y:S02]  /*2f180*/  IMAD.IADD R0, R10, 0x1, R5 ;  /* 0x000000010a007824 */ /* 0x000fe400078e0205 */
[----:B------:R-:W-:Y:S02]  /*2f190*/  IMAD.MOV.U32 R7, RZ, RZ, R14 ;  /* 0x000000ffff077224 */ /* 0x000fe400078e000e */
[----:B------:R-:W-:Y:S01]  /*2f1a0*/  IMAD.MOV.U32 R13, RZ, RZ, R3 ;  /* 0x000000ffff0d7224 */ /* 0x000fe200078e0003 */
[C---:B------:R-:W-:Y:S01]  /*2f1b0*/  ISETP.GE.AND P2, PT, R0.reuse, R2, PT ;  /* 0x000000020000720c */ /* 0x040fe20003f46270 */
[----:B------:R-:W-:Y:S02]  /*2f1c0*/  IMAD.MOV.U32 R12, RZ, RZ, 0x1 ;  /* 0x00000001ff0c7424 */ /* 0x000fe400078e00ff */
[----:B0-----:R-:W-:-:S10]  /*2f1d0*/  VIADD R5, R0, 0x10 ;  /* 0x0000001000057836 */ /* 0x001fd40000000000 */
[----:B-----5:R-:W-:Y:S05]  /*2f1e0*/  WARPSYNC.COLLECTIVE R15, `(.L_x_5217) ;  /* 0x000000000f087348 */ /* 0x020fea0003c00000 */
[----:B------:R0:W1:Y:S02]  /*2f1f0*/  SHFL.IDX P6, R14, R13, R12, R11 ;  /* 0x0000000c0d0e7389 */ /* 0x00006400000c000b */
[----:B01---5:R-:W-:Y:S01]  /*2f200*/  ENDCOLLECTIVE ;  /* 0x000000000000791b */ /* 0x023fe20003800000 */
.L_x_5217:
        /* <DEDUP_REMOVED lines=17> */
.L_x_5218:
[----:B------:R-:W-:Y:S02]  /*2f320*/  IMAD.MOV.U32 R13, RZ, RZ, R3 ;  /* 0x000000ffff0d7224 */ /* 0x000fe400078e0003 */
[----:B------:R-:W-:Y:S02]  /*2f330*/  IMAD.MOV.U32 R12, RZ, RZ, 0x2 ;  /* 0x00000002ff0c7424 */ /* 0x000fe400078e00ff */
[----:B------:R-:W-:-:S07]  /*2f340*/  IMAD.MOV.U32 R5, RZ, RZ, R14 ;  /* 0x000000ffff057224 */ /* 0x000fce00078e000e */
[----:B------:R-:W-:Y:S05]  /*2f350*/  WARPSYNC.COLLECTIVE R15, `(.L_x_5219) ;  /* 0x000000000f087348 */ /* 0x000fea0003c00000 */
[----:B------:R0:W1:Y:S02]  /*2f360*/  SHFL.IDX P6, R14, R13, R12, R11 ;  /* 0x0000000c0d0e7389 */ /* 0x00006400000c000b */
[----:B01----:R-:W-:Y:S01]  /*2f370*/  ENDCOLLECTIVE ;  /* 0x000000000000791b */ /* 0x003fe20003800000 */
.L_x_5219:
[----:B------:R-:W-:-:S05]  /*2f380*/  @!P2 LEA R5, P4, R8, R5, 0x1 ;  /* 0x000000050805a211 */ /* 0x000fca00078808ff */
[----:B------:R-:W-:-:S04]  /*2f390*/  @!P2 IMAD.X R6, RZ, RZ, R6, P4 ;  /* 0x000000ffff06a224 */ /* 0x000fc800020e0606 */
        /* <DEDUP_REMOVED lines=15> */
.L_x_5220:
[----:B------:R-:W-:Y:S01]  /*2f490*/  IMAD.MOV.U32 R13, RZ, RZ, R3 ;  /* 0x000000ffff0d7224 */ /* 0x000fe200078e0003 */
[----:B------:R-:W-:Y:S01]  /*2f4a0*/  MOV R12, 0x3 ;  /* 0x00000003000c7802 */ /* 0x000fe20000000f00 */
[----:B------:R-:W-:-:S07]  /*2f4b0*/  IMAD.MOV.U32 R5, RZ, RZ, R14 ;  /* 0x000000ffff057224 */ /* 0x000fce00078e000e */
[----:B------:R-:W-:Y:S05]  /*2f4c0*/  WARPSYNC.COLLECTIVE R15, `(.L_x_5221) ;  /* 0x000000000f087348 */ /* 0x000fea0003c00000 */
[----:B------:R0:W1:Y:S02]  /*2f4d0*/  SHFL.IDX P6, R14, R13, R12, R11 ;  /* 0x0000000c0d0e7389 */ /* 0x00006400000c000b */
[----:B01----:R-:W-:Y:S01]  /*2f4e0*/  ENDCOLLECTIVE ;  /* 0x000000000000791b */ /* 0x003fe20003800000 */
.L_x_5221:
        /* <DEDUP_REMOVED lines=17> */
.L_x_5222:
[----:B------:R-:W-:Y:S01]  /*2f600*/  MOV R13, R3 ;  /* 0x00000003000d7202 */ /* 0x000fe20000000f00 */
[----:B------:R-:W-:Y:S02]  /*2f610*/  IMAD.MOV.U32 R12, RZ, RZ, 0x4 ;  /* 0x00000004ff0c7424 */ /* 0x000fe400078e00ff */
[----:B------:R-:W-:-:S07]  /*2f620*/  IMAD.MOV.U32 R5, RZ, RZ, R14 ;  /* 0x000000ffff057224 */ /* 0x000fce00078e000e */
[----:B------:R-:W-:Y:S05]  /*2f630*/  WARPSYNC.COLLECTIVE R15, `(.L_x_5223) ;  /* 0x000000000f087348 */ /* 0x000fea0003c00000 */
[----:B------:R0:W1:Y:S02]  /*2f640*/  SHFL.IDX P6, R14, R13, R12, R11 ;  /* 0x0000000c0d0e7389 */ /* 0x00006400000c000b */
[----:B01----:R-:W-:Y:S01]  /*2f650*/  ENDCOLLECTIVE ;  /* 0x000000000000791b */ /* 0x003fe20003800000 */
.L_x_5223:
        /* <DEDUP_REMOVED lines=17> */
.L_x_5224:
[----:B------:R-:W-:Y:S02]  /*2f770*/  IMAD.MOV.U32 R13, RZ, RZ, R3 ;  /* 0x000000ffff0d7224 */ /* 0x000fe400078e0003 */
[----:B------:R-:W-:Y:S02]  /*2f780*/  IMAD.MOV.U32 R12, RZ, RZ, 0x5 ;  /* 0x00000005ff0c7424 */ /* 0x000fe400078e00ff */
[----:B------:R-:W-:-:S07]  /*2f790*/  IMAD.MOV.U32 R5, RZ, RZ, R14 ;  /* 0x000000ffff057224 */ /* 0x000fce00078e000e */
[----:B------:R-:W-:Y:S05]  /*2f7a0*/  WARPSYNC.COLLECTIVE R15, `(.L_x_5225) ;  /* 0x000000000f087348 */ /* 0x000fea0003c00000 */
[----:B------:R0:W1:Y:S02]  /*2f7b0*/  SHFL.IDX P6, R14, R13, R12, R11 ;  /* 0x0000000c0d0e7389 */ /* 0x00006400000c000b */
[----:B01----:R-:W-:Y:S01]  /*2f7c0*/  ENDCOLLECTIVE ;  /* 0x000000000000791b */ /* 0x003fe20003800000 */
.L_x_5225:
[----:B------:R-:W-:-:S05]  /*2f7d0*/  @!P2 LEA R5, P4, R8, R5, 0x1 ;  /* 0x000000050805a211 */ /* 0x000fca00078808ff */
[----:B------:R-:W-:-:S04]  /*2f7e0*/  @!P2 IMAD.X R6, RZ, RZ, R6, P4 ;  /* 0x000000ffff06a224 */ /* 0x000fc800020e0606 */
[----:B------:R-:W-:Y:S02]  /*2f7f0*/  @!P2 IMAD.MOV.U32 R7, RZ, RZ, R6 ;  /* 0x000000ffff07a224 */ /* 0x000fe400078e0006 */
[----:B------:R-:W-:Y:S01]  /*2f800*/  @!P2 IMAD.MOV.U32 R6, RZ, RZ, R5 ;  /* 0x000000ffff06a224 */ /* 0x000fe200078e0005 */
[----:B------:R-:W-:Y:S01]  /*2f810*/  IADD3 R5, R0, 0x50, RZ ;  /* 0x0000005000057810 */ /* 0x000fe20007ffe0ff */
[----:B------:R-:W-:-:S03]  /*2f820*/  IMAD.MOV.U32 R13, RZ, RZ, R4 ;  /* 0x000000ffff0d7224 */ /* 0x000fc600078e0004 */
        /* <DEDUP_REMOVED lines=11> */
.L_x_5226:
[----:B------:R-:W-:Y:S02]  /*2f8e0*/  IMAD.MOV.U32 R13, RZ, RZ, R3 ;  /* 0x000000ffff0d7224 */ /* 0x000fe400078e0003 */
[----:B------:R-:W-:Y:S02]  /*2f8f0*/  IMAD.MOV.U32 R12, RZ, RZ, 0x6 ;  /* 0x00000006ff0c7424 */ /* 0x000fe400078e00ff */
[----:B------:R-:W-:-:S07]  /*2f900*/  IMAD.MOV.U32 R5, RZ, RZ, R14 ;  /* 0x000000ffff057224 */ /* 0x000fce00078e000e */
[----:B------:R-:W-:Y:S05]  /*2f910*/  WARPSYNC.COLLECTIVE R15, `(.L_x_5227) ;  /* 0x000000000f087348 */ /* 0x000fea0003c00000 */
[----:B------:R0:W1:Y:S02]  /*2f920*/  SHFL.IDX P6, R14, R13, R12, R11 ;  /* 0x0000000c0d0e7389 */ /* 0x00006400000c000b */
[----:B01----:R-:W-:Y:S01]  /*2f930*/  ENDCOLLECTIVE ;  /* 0x000000000000791b */ /* 0x003fe20003800000 */
.L_x_5227:
        /* <DEDUP_REMOVED lines=17> */
.L_x_5228:
[----:B------:R-:W-:Y:S02]  /*2fa50*/  IMAD.MOV.U32 R13, RZ, RZ, R3 ;  /* 0x000000ffff0d7224 */ /* 0x000fe400078e0003 */
[----:B------:R-:W-:Y:S02]  /*2fa60*/  IMAD.MOV.U32 R12, RZ, RZ, 0x7 ;  /* 0x00000007ff0c7424 */ /* 0x000fe400078e00ff */
[----:B------:R-:W-:-:S07]  /*2fa70*/  IMAD.MOV.U32 R5, RZ, RZ, R14 ;  /* 0x000000ffff057224 */ /* 0x000fce00078e000e */
[----:B------:R-:W-:Y:S05]  /*2fa80*/  WARPSYNC.COLLECTIVE R15, `(.L_x_5229) ;  /* 0x000000000f087348 */ /* 0x000fea0003c00000 */
[----:B------:R0:W1:Y:S02]  /*2fa90*/  SHFL.IDX P6, R14, R13, R12, R11 ;  /* 0x0000000c0d0e7389 */ /* 0x00006400000c000b */
[----:B01----:R-:W-:Y:S01]  /*2faa0*/  ENDCOLLECTIVE ;  /* 0x000000000000791b */ /* 0x003fe20003800000 */
.L_x_5229:
        /* <DEDUP_REMOVED lines=9> */
[----:B------:R-:W-:-:S03]  /*2fb40*/  IMAD.MOV.U32 R5, RZ, RZ, R14 ;  /* 0x000000ffff057224 */ /* 0x000fc600078e000e */
[----:B------:R0:W-:Y:S04]  /*2fb50*/  @!P2 LDGSTS.E.BYPASS.LTC128B.128 [R9+0x19400], desc[UR46][R6.64+0x80], !P0 ;  /* 0x194000800609afae */ /* 0x0001e8000c101d6e */
[----:B0-----:R-:W-:Y:S05]  /*2fb60*/  WARPSYNC.COLLECTIVE R15, `(.L_x_5230) ;  /* 0x000000000f087348 */ /* 0x001fea0003c00000 */
[----:B------:R1:W2:Y:S02]  /*2fb70*/  SHFL.IDX P6, R14, R13, R12, R11 ;  /* 0x0000000c0d0e7389 */ /* 0x0002a400000c000b */
[----:B012---:R-:W-:Y:S01]  /*2fb80*/  ENDCOLLECTIVE ;  /* 0x000000000000791b */ /* 0x007fe20003800000 */
.L_x_5230:
[----:B------:R-:W-:Y:S01]  /*2fb90*/  @!PT LDS RZ, [RZ] ;  /* 0x00000000fffff984 */ /* 0x000fe20000000800 */
[----:B------:R-:W-:Y:S01]  /*2fba0*/  @!PT LDS RZ, [RZ] ;  /* 0x00000000fffff984 */ /* 0x000fe20000000800 */
[----:B------:R-:W-:Y:S01]  /*2fbb0*/  @!PT LDS RZ, [RZ] ;  /* 0x00000000fffff984 */ /* 0x000fe20000000800 */
[----:B------:R3:W-:Y:S01]  /*2fbc0*/  @!P2 LDGSTS.E.BYPASS.LTC128B.128 [R9+0x1d400], desc[UR46][R6.64+0x100], !P1 ;  /* 0x1d4001000609afae */ /* 0x0007e2000c901d6e */
[----:B------:R-:W-:Y:S01]  /*2fbd0*/  IMAD.MOV.U32 R3, RZ, RZ, R14 ;  /* 0x000000ffff037224 */ /* 0x000fe200078e000e */
[----:B------:R-:W-:Y:S06]  /*2fbe0*/  BRA `(.L_x_5231) ;  /* 0xffffffa0002c7947 */ /* 0x000fec000383ffff */
.L_x_5072:
[----:B----4-:R4:W0:Y:S02]  /*2fbf0*/  SYNCS.PHASECHK.TRANS64.TRYWAIT P0, [R19+URZ+0x30820], R0 ;  /* 0x03082000130075a7 */ /* 0x010824000800017f */
[----:B0-----:R-:W-:Y:S05]  /*2fc00*/  @!P0 NANOSLEEP.SYNCS 0x989680 ;  /* 0x009896800000895d */ /* 0x001fea0003900000 */
[----:B------:R-:W0:Y:S02]  /*2fc10*/  @!P0 SYNCS.PHASECHK.TRANS64 P0, [R19+URZ+0x30820], R0 ;  /* 0x03082000130085a7 */ /* 0x000e24000800007f */
[----:B0-----:R-:W-:Y:S05]  /*2fc20*/  @!P0 BRA `(.L_x_5072) ;  /* 0xfffffffc00f08947 */ /* 0x001fea000383ffff */
[----:B------:R-:W-:Y:S05]  /*2fc30*/  BRA `(.L_x_5232) ;  /* 0xffffffa000a07947 */ /* 0x000fea000383ffff */
.L_x_5081:
[----:B-1----:R1:W2:Y:S02]  /*2fc40*/  SYNCS.PHASECHK.TRANS64.TRYWAIT P0, [R3+URZ+0x30840], R2 ;  /* 0x03084002030075a7 */ /* 0x0022a4000800017f */
[----:B--2---:R-:W-:Y:S05]  /*2fc50*/  @!P0 NANOSLEEP.SYNCS 0x989680 ;  /* 0x009896800000895d */ /* 0x004fea0003900000 */
[----:B------:R-:W2:Y:S02]  /*2fc60*/  @!P0 SYNCS.PHASECHK.TRANS64 P0, [R3+URZ+0x30840], R2 ;  /* 0x03084002030085a7 */ /* 0x000ea4000800007f */
[----:B--2---:R-:W-:Y:S05]  /*2fc70*/  @!P0 BRA `(.L_x_5081) ;  /* 0xfffffffc00f08947 */ /* 0x004fea000383ffff */
[----:B------:R-:W-:Y:S05]  /*2fc80*/  BRA `(.L_x_5233) ;  /* 0xffffffa400947947 */ /* 0x000fea000383ffff */
.L_x_5088:
[----:B0-----:R0:W1:Y:S02]  /*2fc90*/  SYNCS.PHASECHK.TRANS64.TRYWAIT P0, [R2+URZ+0x30860], R3 ;  /* 0x03086003020075a7 */ /* 0x001064000800017f */
[----:B-1----:R-:W-:Y:S05]  /*2fca0*/  @!P0 NANOSLEEP.SYNCS 0x989680 ;  /* 0x009896800000895d */ /* 0x002fea0003900000 */
[----:B------:R-:W1:Y:S02]  /*2fcb0*/  @!P0 SYNCS.PHASECHK.TRANS64 P0, [R2+URZ+0x30860], R3 ;  /* 0x03086003020085a7 */ /* 0x000e64000800007f */
[----:B-1----:R-:W-:Y:S05]  /*2fcc0*/  @!P0 BRA `(.L_x_5088) ;  /* 0xfffffffc00f08947 */ /* 0x002fea000383ffff */
[----:B------:R-:W-:Y:S05]  /*2fcd0*/  BRA `(.L_x_5234) ;  /* 0xffffffa800a47947 */ /* 0x000fea000383ffff */
.L_x_5099:
[----:B-1----:R1:W2:Y:S02]  /*2fce0*/  SYNCS.PHASECHK.TRANS64.TRYWAIT P0, [R3+URZ+0x30840], R2 ;  /* 0x03084002030075a7 */ /* 0x0022a4000800017f */
[----:B--2---:R-:W-:Y:S05]  /*2fcf0*/  @!P0 NANOSLEEP.SYNCS 0x989680 ;  /* 0x009896800000895d */ /* 0x004fea0003900000 */
[----:B------:R-:W2:Y:S02]  /*2fd00*/  @!P0 SYNCS.PHASECHK.TRANS64 P0, [R3+URZ+0x30840], R2 ;  /* 0x03084002030085a7 */ /* 0x000ea4000800007f */
[----:B--2---:R-:W-:Y:S05]  /*2fd10*/  @!P0 BRA `(.L_x_5099) ;  /* 0xfffffffc00f08947 */ /* 0x004fea000383ffff */
[----:B------:R-:W-:Y:S05]  /*2fd20*/  BRA `(.L_x_5235) ;  /* 0xffffffb000747947 */ /* 0x000fea000383ffff */
.L_x_5106:
[----:B0-----:R0:W1:Y:S02]  /*2fd30*/  SYNCS.PHASECHK.TRANS64.TRYWAIT P0, [R2+URZ+0x30860], R3 ;  /* 0x03086003020075a7 */ /* 0x001064000800017f */
[----:B-1----:R-:W-:Y:S05]  /*2fd40*/  @!P0 NANOSLEEP.SYNCS 0x989680 ;  /* 0x009896800000895d */ /* 0x002fea0003900000 */
[----:B------:R-:W1:Y:S02]  /*2fd50*/  @!P0 SYNCS.PHASECHK.TRANS64 P0, [R2+URZ+0x30860], R3 ;  /* 0x03086003020085a7 */ /* 0x000e64000800007f */
[----:B-1----:R-:W-:Y:S05]  /*2fd60*/  @!P0 BRA `(.L_x_5106) ;  /* 0xfffffffc00f08947 */ /* 0x002fea000383ffff */
[----:B------:R-:W-:Y:S05]  /*2fd70*/  BRA `(.L_x_5236) ;  /* 0xffffffb400847947 */ /* 0x000fea000383ffff */
.L_x_5117:
[----:B--2---:R2:W3:Y:S02]  /*2fd80*/  SYNCS.PHASECHK.TRANS64.TRYWAIT P0, [R3+URZ+0x30840], R2 ;  /* 0x03084002030075a7 */ /* 0x0044e4000800017f */
[----:B---3--:R-:W-:Y:S05]  /*2fd90*/  @!P0 NANOSLEEP.SYNCS 0x989680 ;  /* 0x009896800000895d */ /* 0x008fea0003900000 */
[----:B------:R-:W3:Y:S02]  /*2fda0*/  @!P0 SYNCS.PHASECHK.TRANS64 P0, [R3+URZ+0x30840], R2 ;  /* 0x03084002030085a7 */ /* 0x000ee4000800007f */
[----:B---3--:R-:W-:Y:S05]  /*2fdb0*/  @!P0 BRA `(.L_x_5117) ;  /* 0xfffffffc00f08947 */ /* 0x008fea000383ffff */
[----:B------:R-:W-:Y:S05]  /*2fdc0*/  BRA `(.L_x_5237) ;  /* 0xffffffbc00307947 */ /* 0x000fea000383ffff */
.L_x_5124:
[----:B0-----:R0:W1:Y:S02]  /*2fdd0*/  SYNCS.PHASECHK.TRANS64.TRYWAIT P0, [R2+URZ+0x30860], R5 ;  /* 0x03086005020075a7 */ /* 0x001064000800017f */
[----:B-1----:R-:W-:Y:S05]  /*2fde0*/  @!P0 NANOSLEEP.SYNCS 0x989680 ;  /* 0x009896800000895d */ /* 0x002fea0003900000 */
[----:B------:R-:W1:Y:S02]  /*2fdf0*/  @!P0 SYNCS.PHASECHK.TRANS64 P0, [R2+URZ+0x30860], R5 ;  /* 0x03086005020085a7 */ /* 0x000e64000800007f */
[----:B-1----:R-:W-:Y:S05]  /*2fe00*/  @!P0 BRA `(.L_x_5124) ;  /* 0xfffffffc00f08947 */ /* 0x002fea000383ffff */
[----:B------:R-:W-:Y:S05]  /*2fe10*/  BRA `(.L_x_5238) ;  /* 0xffffffc0003c7947 */ /* 0x000fea000383ffff */
.L_x_5137:
[----:B----4-:R4:W0:Y:S02]  /*2fe20*/  SYNCS.PHASECHK.TRANS64.TRYWAIT P0, [R0+URZ+0x30860], R2 ;  /* 0x03086002000075a7 */ /* 0x010824000800017f */
[----:B0-----:R-:W-:Y:S05]  /*2fe30*/  @!P0 NANOSLEEP.SYNCS 0x989680 ;  /* 0x009896800000895d */ /* 0x001fea0003900000 */
[----:B------:R-:W0:Y:S02]  /*2fe40*/  @!P0 SYNCS.PHASECHK.TRANS64 P0, [R0+URZ+0x30860], R2 ;  /* 0x03086002000085a7 */ /* 0x000e24000800007f */
[----:B0-----:R-:W-:Y:S05]  /*2fe50*/  @!P0 BRA `(.L_x_5137) ;  /* 0xfffffffc00f08947 */ /* 0x001fea000383ffff */
[----:B------:R-:W-:Y:S05]  /*2fe60*/  BRA `(.L_x_5239) ;  /* 0xffffffc400cc7947 */ /* 0x000fea000383ffff */
.L_x_5146:
[----:B-1--4-:R-:W4:Y:S01]  /*2fe70*/  LDL R0, [R1] ;  /* 0x0000000001007983 */ /* 0x012f220000100800 */
[----:B------:R-:W-:Y:S01]  /*2fe80*/  BSSY B0, `(.L_x_5240) ;  /* 0x0000008000007945 */ /* 0x000fe20003800000 */
[----:B------:R-:W-:Y:S01]  /*2fe90*/  MOV R12, RZ ;  /* 0x000000ff000c7202 */ /* 0x000fe20000000f00 */
[----:B0-----:R-:W-:Y:S02]  /*2fea0*/  IMAD.MOV.U32 R11, RZ, RZ, 0x1f ;  /* 0x0000001fff0b7424 */ /* 0x001fe400078e00ff */
[----:B------:R-:W-:Y:S02]  /*2feb0*/  IMAD.MOV.U32 R15, RZ, RZ, -0x1 ;  /* 0xffffffffff0f7424 */ /* 0x000fe400078e00ff */
[----:B----4-:R-:W-:-:S07]  /*2fec0*/  IMAD.MOV.U32 R13, RZ, RZ, R0 ;  /* 0x000000ffff0d7224 */ /* 0x010fce00078e0000 */
[----:B--23--:R-:W-:Y:S05]  /*2fed0*/  WARPSYNC.COLLECTIVE R15, `(.L_x_5241) ;  /* 0x000000000f087348 */ /* 0x00cfea0003c00000 */
[----:B------:R0:W1:Y:S02]  /*2fee0*/  SHFL.IDX P6, R14, R13, R12, R11 ;  /* 0x0000000c0d0e7389 */ /* 0x00006400000c000b */
[----:B0123--:R-:W-:Y:S01]  /*2fef0*/  ENDCOLLECTIVE ;  /* 0x000000000000791b */ /* 0x00ffe20003800000 */
.L_x_5241:
[----:B------:R-:W-:Y:S05]  /*2ff00*/  BSYNC B0 ;  /* 0x0000000000007941 */ /* 0x000fea0003800000 */
.L_x_5240:
[----:B------:R0:W5:Y:S01]  /*2ff10*/  LDL R2, [R1+0xc] ;  /* 0x00000c0001027983 */ /* 0x0001620000100800 */
[----:B------:R-:W-:Y:S01]  /*2ff20*/  IMAD.MOV.U32 R13, RZ, RZ, R0 ;  /* 0x000000ffff0d7224 */ /* 0x000fe200078e0000 */
[----:B------:R-:W-:Y:S01]  /*2ff30*/  LOP3.LUT P1, RZ, R18, 0x1, RZ, 0xc0, !PT ;  /* 0x0000000112ff7812 */ /* 0x000fe2000782c0ff */
[----:B------:R-:W-:Y:S02]  /*2ff40*/  IMAD.MOV.U32 R12, RZ, RZ, 0x1 ;  /* 0x00000001ff0c7424 */ /* 0x000fe400078e00ff */
[----:B------:R-:W-:Y:S02]  /*2ff50*/  IMAD.MOV.U32 R11, RZ, RZ, 0x1f ;  /* 0x0000001fff0b7424 */ /* 0x000fe400078e00ff */
[----:B------:R-:W-:Y:S02]  /*2ff60*/  IMAD.MOV.U32 R15, RZ, RZ, -0x1 ;  /* 0xffffffffff0f7424 */ /* 0x000fe400078e00ff */
[----:B0-----:R-:W-:-:S07]  /*2ff70*/  IMAD.MOV.U32 R5, RZ, RZ, R14 ;  /* 0x000000ffff057224 */ /* 0x001fce00078e000e */
[----:B-----5:R-:W-:Y:S05]  /*2ff80*/  WARPSYNC.COLLECTIVE R15, `(.L_x_5242) ;  /* 0x000000000f087348 */ /* 0x020fea0003c00000 */
[----:B------:R0:W1:Y:S02]  /*2ff90*/  SHFL.IDX P6, R14, R13, R12, R11 ;  /* 0x0000000c0d0e7389 */ /* 0x00006400000c000b */
[----:B01---5:R-:W-:Y:S01]  /*2ffa0*/  ENDCOLLECTIVE ;  /* 0x000000000000791b */ /* 0x023fe20003800000 */
.L_x_5242:
[----:B------:R-:W-:Y:S01]  /*2ffb0*/  ULDC UR4, c[0x0][0xc3c] ;  /* 0x00030f0000047ab9 */ /* 0x000fe20000000800 */
        /* <DEDUP_REMOVED lines=13> */
[----:B------:R-:W-:Y:S02]  /*30090*/  IMAD.MOV.U32 R11, RZ, RZ, RZ ;  /* 0x000000ffff0b7224 */ /* 0x000fe400078e00ff */
        /* <DEDUP_REMOVED lines=9> */
.L_x_5243:
        /* <DEDUP_REMOVED lines=9> */
.L_x_5244:
        /* <DEDUP_REMOVED lines=8> */
.L_x_5245:
        /* <DEDUP_REMOVED lines=8> */
.L_x_5246:
        /* <DEDUP_REMOVED lines=8> */
.L_x_5247:
[----:B------:R-:W-:Y:S02]  /*30340*/  IMAD.MOV.U32 R12, RZ, RZ, 0x1f ;  /* 0x0000001fff0c7424 */ /* 0x000fe400078e00ff */
[----:B------:R-:W-:Y:S01]  /*30350*/  IMAD.MOV.U32 R11, RZ, RZ, 0x1f ;  /* 0x0000001fff0b7424 */ /* 0x000fe200078e00ff */
[----:B------:R-:W-:-:S04]  /*30360*/  MOV R3, R14 ;  /* 0x0000000e00037202 */ /* 0x000fc80000000f00 */
[----:B------:R-:W-:-:S05]  /*30370*/  SEL R3, R3, RZ, P3 ;  /* 0x000000ff03037207 */ /* 0x000fca0001800000 */
[----:B------:R-:W-:-:S04]  /*30380*/  IMAD.IADD R7, R2, 0x1, R3 ;  /* 0x0000000102077824 */ /* 0x000fc800078e0203 */
[----:B------:R-:W-:-:S07]  /*30390*/  IMAD.MOV.U32 R13, RZ, RZ, R7 ;  /* 0x000000ffff0d7224 */ /* 0x000fce00078e0007 */
[----:B------:R-:W-:Y:S05]  /*303a0*/  WARPSYNC.COLLECTIVE R15, `(.L_x_5248) ;  /* 0x000000000f087348 */ /* 0x000fea0003c00000 */
[----:B------:R0:W1:Y:S02]  /*303b0*/  SHFL.IDX P6, R14, R13, R12, R11 ;  /* 0x0000000c0d0e7389 */ /* 0x00006400000c000b */
[----:B01----:R-:W-:Y:S01]  /*303c0*/  ENDCOLLECTIVE ;  /* 0x000000000000791b */ /* 0x003fe20003800000 */
.L_x_5248:
[----:B------:R-:W-:Y:S01]  /*303d0*/  IMAD.MOV.U32 R9, RZ, RZ, R14 ;  /* 0x000000ffff097224 */ /* 0x000fe200078e000e */
[----:B------:R-:W-:Y:S06]  /*303e0*/  BRA `(.L_x_5249) ;  /* 0xffffffc800947947 */ /* 0x000fec000383ffff */
.L_x_5149:
        /* <DEDUP_REMOVED lines=8> */
.L_x_5251:
[----:B------:R-:W-:Y:S05]  /*30470*/  BSYNC B0 ;  /* 0x0000000000007941 */ /* 0x000fea0003800000 */
.L_x_5250:
[----:B------:R-:W-:Y:S01]  /*30480*/  IMAD.MOV.U32 R3, RZ, RZ, R14 ;  /* 0x000000ffff037224 */ /* 0x000fe200078e000e */
[----:B------:R-:W-:Y:S01]  /*30490*/  LOP3.LUT P4, RZ, R18, 0x1, RZ, 0xc0, !PT ;  /* 0x0000000112ff7812 */ /* 0x000fe2000788c0ff */
[----:B------:R-:W-:Y:S01]  /*304a0*/  IMAD.MOV.U32 R12, RZ, RZ, 0x2 ;  /* 0x00000002ff0c7424 */ /* 0x000fe200078e00ff */
[----:B------:R-:W-:Y:S01]  /*304b0*/  MOV R15, 0xffffffff ;  /* 0xffffffff000f7802 */ /* 0x000fe20000000f00 */
[----:B------:R-:W-:Y:S01]  /*304c0*/  IMAD.MOV.U32 R11, RZ, RZ, RZ ;  /* 0x000000ffff0b7224 */ /* 0x000fe200078e00ff */
[----:B------:R-:W-:-:S05]  /*304d0*/  SEL R3, R3, RZ, P4 ;  /* 0x000000ff03037207 */ /* 0x000fca0002000000 */
[----:B------:R-:W-:-:S04]  /*304e0*/  IMAD.IADD R2, R2, 0x1, R3 ;  /* 0x0000000102027824 */ /* 0x000fc800078e0203 */
[----:B------:R-:W-:-:S07]  /*304f0*/  IMAD.MOV.U32 R13, RZ, RZ, R2 ;  /* 0x000000ffff0d7224 */ /* 0x000fce00078e0002 */
[----:B------:R-:W-:Y:S05]  /*30500*/  WARPSYNC.COLLECTIVE R15, `(.L_x_5252) ;  /* 0x000000000f087348 */ /* 0x000fea0003c00000 */
[----:B------:R0:W1:Y:S02]  /*30510*/  SHFL.UP P6, R14, R13, R12, R11 ;  /* 0x0400000c0d0e7389 */ /* 0x00006400000c000b */
[----:B01----:R-:W-:Y:S01]  /*30520*/  ENDCOLLECTIVE ;  /* 0x000000000000791b */ /* 0x003fe20003800000 */
.L_x_5252:
        /* <DEDUP_REMOVED lines=8> */
.L_x_5253:
        /* <DEDUP_REMOVED lines=8> */
.L_x_5254:
        /* <DEDUP_REMOVED lines=8> */
.L_x_5255:
        /* <DEDUP_REMOVED lines=9> */
.L_x_5256:
[----:B------:R-:W-:Y:S01]  /*30740*/  IMAD.MOV.U32 R9, RZ, RZ, R14 ;  /* 0x000000ffff097224 */ /* 0x000fe200078e000e */
[----:B------:R-:W-:Y:S06]  /*30750*/  BRA `(.L_x_5257) ;  /* 0xffffffc800647947 */ /* 0x000fec000383ffff */
.L_x_5151:
[----:B------:R-:W-:Y:S01]  /*30760*/  BSSY B0, `(.L_x_5258) ;  /* 0x0000006000007945 */ /* 0x000fe20003800000 */
[----:B------:R-:W-:Y:S01]  /*30770*/  PLOP3.LUT P6, PT, P6, PT, PT, 0x8, 0x0 ;  /* 0x000000000000781c */ /* 0x000fe200037ce170 */
[----:B------:R-:W-:-:S12]  /*30780*/  IMAD.MOV.U32 R15, RZ, RZ, -0x1 ;  /* 0xffffffffff0f7424 */ /* 0x000fd800078e00ff */
[----:B0-----:R-:W-:Y:S05]  /*30790*/  WARPSYNC.COLLECTIVE R15, `(.L_x_5259) ;  /* 0x000000000f087348 */ /* 0x001fea0003c00000 */
[----:B------:R-:W-:Y:S01]  /*307a0*/  VOTE.ANY R14, PT, P6 ;  /* 0x00000000000e7806 */ /* 0x000fe200030e0100 */
[----:B0-----:R-:W-:Y:S06]  /*307b0*/  ENDCOLLECTIVE ;  /* 0x000000000000791b */ /* 0x001fec0003800000 */
.L_x_5259:
[----:B------:R-:W-:Y:S05]  /*307c0*/  BSYNC B0 ;  /* 0x0000000000007941 */ /* 0x000fea0003800000 */
.L_x_5258:
[----:B------:R0:W5:Y:S01]  /*307d0*/  LDL.LU R10, [R1+0xc] ;  /* 0x00000c00010a7983 */ /* 0x0001620000300800 */
[----:B------:R-:W-:Y:S01]  /*307e0*/  IMAD.MOV.U32 R0, RZ, RZ, R14 ;  /* 0x000000ffff007224 */ /* 0x000fe200078e000e */
[----:B------:R-:W-:Y:S01]  /*307f0*/  MOV R15, 0xffffffff ;  /* 0xffffffff000f7802 */ /* 0x000fe20000000f00 */
[----:B------:R-:W-:Y:S02]  /*30800*/  IMAD.MOV.U32 R13, RZ, RZ, R4 ;  /* 0x000000ffff0d7224 */ /* 0x000fe400078e0004 */
[----:B------:R-:W1:Y:S01]  /*30810*/  POPC R3, R0 ;  /* 0x0000000000037309 */ /* 0x000e620000000000 */
[----:B------:R-:W-:Y:S02]  /*30820*/  IMAD.MOV.U32 R11, RZ, RZ, 0x1f ;  /* 0x0000001fff0b7424 */ /* 0x000fe400078e00ff */
[----:B01----:R-:W-:-:S07]  /*30830*/  IMAD.MOV.U32 R12, RZ, RZ, R3 ;  /* 0x000000ffff0c7224 */ /* 0x003fce00078e0003 */
[----:B-----5:R-:W-:Y:S05]  /*30840*/  WARPSYNC.COLLECTIVE R15, `(.L_x_5260) ;  /* 0x000000000f087348 */ /* 0x020fea0003c00000 */
[----:B------:R0:W1:Y:S02]  /*30850*/  SHFL.IDX P6, R14, R13, R12, R11 ;  /* 0x0000000c0d0e7389 */ /* 0x00006400000c000b */
[----:B01---5:R-:W-:Y:S01]  /*30860*/  ENDCOLLECTIVE ;  /* 0x000000000000791b */ /* 0x023fe20003800000 */
.L_x_5260:
[----:B------:R-:W-:Y:S02]  /*30870*/  IMAD.MOV.U32 R13, RZ, RZ, R6 ;  /* 0x000000ffff0d7224 */ /* 0x000fe400078e0006 */
[----:B------:R-:W-:-:S07]  /*30880*/  IMAD.MOV.U32 R4, RZ, RZ, R14 ;  /* 0x000000ffff047224 */ /* 0x000fce00078e000e */
[----:B------:R-:W-:Y:S05]  /*30890*/  WARPSYNC.COLLECTIVE R15, `(.L_x_5261) ;  /* 0x000000000f087348 */ /* 0x000fea0003c00000 */
[----:B------:R0:W1:Y:S02]  /*308a0*/  SHFL.IDX P6, R14, R13, R12, R11 ;  /* 0x0000000c0d0e7389 */ /* 0x00006400000c000b */
[----:B01----:R-:W-:Y:S01]  /*308b0*/  ENDCOLLECTIVE ;  /* 0x000000000000791b */ /* 0x003fe20003800000 */
.L_x_5261:
[----:B------:R-:W-:Y:S02]  /*308c0*/  IMAD.MOV.U32 R6, RZ, RZ, R14 ;  /* 0x000000ffff067224 */ /* 0x000fe400078e000e */
[----:B------:R-:W-:-:S05]  /*308d0*/  IMAD.IADD R10, R3, 0x1, R10 ;  /* 0x00000001030a7824 */ /* 0x000fca00078e020a */
[----:B------:R0:W-:Y:S01]  /*308e0*/  STL [R1+0xc], R10 ;  /* 0x00000c0a01007387 */ /* 0x0001e20000100800 */
[----:B------:R-:W-:Y:S05]  /*308f0*/  BRA `(.L_x_5262) ;  /* 0xffffffc800447947 */ /* 0x000fea000383ffff */
.L_x_5153:
        /* <DEDUP_REMOVED lines=8> */
.L_x_5264:
[----:B------:R-:W-:Y:S05]  /*30980*/  BSYNC B0 ;  /* 0x0000000000007941 */ /* 0x000fea0003800000 */
.L_x_5263:
[----:B------:R-:W-:Y:S01]  /*30990*/  IMAD.MOV.U32 R3, RZ, RZ, R14 ;  /* 0x000000ffff037224 */ /* 0x000fe200078e000e */
[----:B------:R-:W-:Y:S06]  /*309a0*/  BRA `(.L_x_5265) ;  /* 0xffffffc800307947 */ /* 0x000fec000383ffff */
.L_x_5159:
[----:B0-----:R0:W1:Y:S02]  /*309b0*/  SYNCS.PHASECHK.TRANS64.TRYWAIT P0, [R0+URZ+0x30820], R3 ;  /* 0x03082003000075a7 */ /* 0x001064000800017f */
[----:B-1----:R-:W-:Y:S05]  /*309c0*/  @!P0 NANOSLEEP.SYNCS 0x989680 ;  /* 0x009896800000895d */ /* 0x002fea0003900000 */
[----:B------:R-:W1:Y:S02]  /*309d0*/  @!P0 SYNCS.PHASECHK.TRANS64 P0, [R0+URZ+0x30820], R3 ;  /* 0x03082003000085a7 */ /* 0x000e64000800007f */
[----:B-1----:R-:W-:Y:S05]  /*309e0*/  @!P0 BRA `(.L_x_5159) ;  /* 0xfffffffc00f08947 */ /* 0x002fea000383ffff */
[----:B------:R-:W-:Y:S05]  /*309f0*/  BRA `(.L_x_5266) ;  /* 0xffffffd000cc7947 */ /* 0x000fea000383ffff */
.L_x_5160:
        /* <DEDUP_REMOVED lines=11> */
.L_x_5268:
[----:B------:R-:W-:Y:S05]  /*30ab0*/  BSYNC B0 ;  /* 0x0000000000007941 */ /* 0x000fea0003800000 */
.L_x_5267:
[----:B------:R-:W-:Y:S05]  /*30ac0*/  BRA `(.L_x_5269) ;  /* 0xffffffd000b47947 */ /* 0x000fea000383ffff */
.L_x_5161:
[----:B------:R-:W-:Y:S01]  /*30ad0*/  BSSY B0, `(.L_x_5270) ;  /* 0x0000006000007945 */ /* 0x000fe20003800000 */
[----:B------:R-:W-:-:S07]  /*30ae0*/  IMAD.MOV.U32 R15, RZ, RZ, -0x1 ;  /* 0xffffffffff0f7424 */ /* 0x000fce00078e00ff */
[----:B01----:R-:W-:Y:S05]  /*30af0*/  WARPSYNC.COLLECTIVE R15, `(.L_x_5271) ;  /* 0x000000000f0c7348 */ /* 0x003fea0003c00000 */
[----:B------:R-:W-:Y:S02]  /*30b00*/  ELECT P6, UR62, PT ;  /* 0x00000000003e782f */ /* 0x000fe400038c0000 */
[----:B------:R-:W-:Y:S01]  /*30b10*/  MOV R14, UR62 ;  /* 0x0000003e000e7c02 */ /* 0x000fe20008000f00 */
[----:B01----:R-:W-:Y:S10]  /*30b20*/  ENDCOLLECTIVE ;  /* 0x000000000000791b */ /* 0x003ff40003800000 */
.L_x_5271:
[----:B------:R-:W-:Y:S05]  /*30b30*/  BSYNC B0 ;  /* 0x0000000000007941 */ /* 0x000fea0003800000 */
.L_x_5270:
[----:B------:R-:W-:Y:S05]  /*30b40*/  BRA `(.L_x_5272) ;  /* 0xffffffd000a87947 */ /* 0x000fea000383ffff */
.L_x_5163:
[----:B0-----:R0:W1:Y:S02]  /*30b50*/  SYNCS.PHASECHK.TRANS64.TRYWAIT P0, [R6+URZ], R5 ;  /* 0x00000005060075a7 */ /* 0x001064000800017f */
[----:B-1----:R-:W-:Y:S05]  /*30b60*/  @!P0 NANOSLEEP.SYNCS 0x989680 ;  /* 0x009896800000895d */ /* 0x002fea0003900000 */
[----:B------:R-:W1:Y:S02]  /*30b70*/  @!P0 SYNCS.PHASECHK.TRANS64 P0, [R6+URZ], R5 ;  /* 0x00000005060085a7 */ /* 0x000e64000800007f */
[----:B-1----:R-:W-:Y:S05]  /*30b80*/  @!P0 BRA `(.L_x_5163) ;  /* 0xfffffffc00f08947 */ /* 0x002fea000383ffff */
[----:B------:R-:W-:Y:S05]  /*30b90*/  BRA `(.L_x_5273) ;  /* 0xffffffd000ec7947 */ /* 0x000fea000383ffff */
.L_x_5164:
[----:B-1----:R1:W2:Y:S02]  /*30ba0*/  SYNCS.PHASECHK.TRANS64.TRYWAIT P0, [R7+URZ], R2 ;  /* 0x00000002070075a7 */ /* 0x0022a4000800017f */
[----:B--2---:R-:W-:Y:S05]  /*30bb0*/  @!P0 NANOSLEEP.SYNCS 0x989680 ;  /* 0x009896800000895d */ /* 0x004fea0003900000 */
[----:B------:R-:W2:Y:S02]  /*30bc0*/  @!P0 SYNCS.PHASECHK.TRANS64 P0, [R7+URZ], R2 ;  /* 0x00000002070085a7 */ /* 0x000ea4000800007f */
[----:B--2---:R-:W-:Y:S05]  /*30bd0*/  @!P0 BRA `(.L_x_5164) ;  /* 0xfffffffc00f08947 */ /* 0x004fea000383ffff */
[----:B------:R-:W-:Y:S05]  /*30be0*/  BRA `(.L_x_5274) ;  /* 0xffffffd000e07947 */ /* 0x000fea000383ffff */
.L_x_5166:
[----:B--2---:R2:W3:Y:S02]  /*30bf0*/  SYNCS.PHASECHK.TRANS64.TRYWAIT P0, [R4+URZ], R5 ;  /* 0x00000005040075a7 */ /* 0x0044e4000800017f */
[----:B---3--:R-:W-:Y:S05]  /*30c00*/  @!P0 NANOSLEEP.SYNCS 0x989680 ;  /* 0x009896800000895d */ /* 0x008fea0003900000 */
[----:B------:R-:W3:Y:S02]  /*30c10*/  @!P0 SYNCS.PHASECHK.TRANS64 P0, [R4+URZ], R5 ;  /* 0x00000005040085a7 */ /* 0x000ee4000800007f */
[----:B---3--:R-:W-:Y:S05]  /*30c20*/  @!P0 BRA `(.L_x_5166) ;  /* 0xfffffffc00f08947 */ /* 0x008fea000383ffff */
[----:B------:R-:W-:Y:S05]  /*30c30*/  BRA `(.L_x_5275) ;  /* 0xffffffd000e87947 */ /* 0x000fea000383ffff */
.L_x_5276:
        /* <DEDUP_REMOVED lines=12> */
.L_x_14853:


//--------------------- .text._ZN7cutlass13device_kernelIN5flash11enable_sm90INS1_16FlashAttnFwdSm90INS1_25CollectiveMainloopFwdSm90ILi2EN4cute5tupleIJNS5_1CILi1EEES8_S8_EEENS6_IJNS7_ILi128EEENS7_ILi112EEENS7_ILi192EEEEEELi192ENS_6half_tEfNS_4arch4Sm90ELb1ELb0ELb1ELb0ELb0ELb0ELb0ELb1ELb1ELb1ELb1ELb0EEENS1_21CollectiveEpilogueFwdINS6_IJSA_SC_SB_EEES9_SE_SG_Li256ELb0ELb1ELb1ELb0EEENS1_19SingleTileSchedulerILb0ELb1ELb1ELi128EEEEEEEEEvNT_6ParamsE --------------------------
	.section	.text._ZN7cutlass13device_kernelIN5flash11enable_sm90INS1_16FlashAttnFwdSm90INS1_25CollectiveMainloopFwdSm90ILi2EN4cute5tupleIJNS5_1CILi1EEES8_S8_EEENS6_IJNS7_ILi128EEENS7_ILi112EEENS7_ILi192EEEEEELi192ENS_6half_tEfNS_4arch4Sm90ELb1ELb0ELb1ELb0ELb0ELb0ELb0ELb1ELb1ELb1ELb1ELb0EEENS1_21CollectiveEpilogueFwdINS6_IJSA_SC_SB_EEES9_SE_SG_Li256ELb0ELb1ELb1ELb0EEENS1_19SingleTileSchedulerILb0ELb1ELb1ELi128EEEEEEEEEvNT_6ParamsE,"ax",@progbits
	.align	128
.text._ZN7cutlass13device_kernelIN5flash11enable_sm90INS1_16FlashAttnFwdSm90INS1_25CollectiveMainloopFwdSm90ILi2EN4cute5tupleIJNS5_1CILi1EEES8_S8_EEENS6_IJNS7_ILi128EEENS7_ILi112EEENS7_ILi192EEEEEELi192ENS_6half_tEfNS_4arch4Sm90ELb1ELb0ELb1ELb0ELb0ELb0ELb0ELb1ELb1ELb1ELb1ELb0EEENS1_21CollectiveEpilogueFwdINS6_IJSA_SC_SB_EEES9_SE_SG_Li256ELb0ELb1ELb1ELb0EEENS1_19SingleTileSchedulerILb0ELb1ELb1ELi128EEEEEEEEEvNT_6ParamsE:
        .type           _ZN7cutlass13device_kernelIN5flash11enable_sm90INS1_16FlashAttnFwdSm90INS1_25CollectiveMainloopFwdSm90ILi2EN4cute5tupleIJNS5_1CILi1EEES8_S8_EEENS6_IJNS7_ILi128EEENS7_ILi112EEENS7_ILi192EEEEEELi192ENS_6half_tEfNS_4arch4Sm90ELb1ELb0ELb1ELb0ELb0ELb0ELb0ELb1ELb1ELb1ELb1ELb0EEENS1_21CollectiveEpilogueFwdINS6_IJSA_SC_SB_EEES9_SE_SG_Li256ELb0ELb1ELb1ELb0EEENS1_19SingleTileSchedulerILb0ELb1ELb1ELi128EEEEEEEEEvNT_6ParamsE,@function
        .size           _ZN7cutlass13device_kernelIN5flash11enable_sm90INS1_16FlashAttnFwdSm90INS1_25CollectiveMainloopFwdSm90ILi2EN4cute5tupleIJNS5_1CILi1EEES8_S8_EEENS6_IJNS7_ILi128EEENS7_ILi112EEENS7_ILi192EEEEEELi192ENS_6half_tEfNS_4arch4Sm90ELb1ELb0ELb1ELb0ELb0ELb0ELb0ELb1ELb1ELb1ELb1ELb0EEENS1_21CollectiveEpilogueFwdINS6_IJSA_SC_SB_EEES9_SE_SG_Li256ELb0ELb1ELb1ELb0EEENS1_19SingleTileSchedulerILb0ELb1ELb1ELi128EEEEEEEEEvNT_6ParamsE,(.L_x_14854 - _ZN7cutlass13device_kernelIN5flash11enable_sm90INS1_16FlashAttnFwdSm90INS1_25CollectiveMainloopFwdSm90ILi2EN4cute5tupleIJNS5_1CILi1EEES8_S8_EEENS6_IJNS7_ILi128EEENS7_ILi112EEENS7_ILi192EEEEEELi192ENS_6half_tEfNS_4arch4Sm90ELb1ELb0ELb1ELb0ELb0ELb0ELb0ELb1ELb1ELb1ELb1ELb0EEENS1_21CollectiveEpilogueFwdINS6_IJSA_SC_SB_EEES9_SE_SG_Li256ELb0ELb1ELb1ELb0EEENS1_19SingleTileSchedulerILb0ELb1ELb1ELi128EEEEEEEEEvNT_6ParamsE)
        .other          _ZN7cutlass13device_kernelIN5flash11enable_sm90INS1_16FlashAttnFwdSm90INS1_25CollectiveMainloopFwdSm90ILi2EN4cute5tupleIJNS5_1CILi1EEES8_S8_EEENS6_IJNS7_ILi128EEENS7_ILi112EEENS7_ILi192EEEEEELi192ENS_6half_tEfNS_4arch4Sm90ELb1ELb0ELb1ELb0ELb0ELb0ELb0ELb1ELb1ELb1ELb1ELb0EEENS1_21CollectiveEpilogueFwdINS6_IJSA_SC_SB_EEES9_SE_SG_Li256ELb0ELb1ELb1ELb0EEENS1_19SingleTileSchedulerILb0ELb1ELb1ELi128EEEEEEEEEvNT_6ParamsE,@"STO_CUDA_ENTRY STV_DEFAULT"
_ZN7cutlass13device_kernelIN5flash11enable_sm90INS1_16FlashAttnFwdSm90INS1_25CollectiveMainloopFwdSm90ILi2EN4cute5tupleIJNS5_1CILi1EEES8_S8_EEENS6_IJNS7_ILi128EEENS7_ILi112EEENS7_ILi192EEEEEELi192ENS_6half_tEfNS_4arch4Sm90ELb1ELb0ELb1ELb0ELb0ELb0ELb0ELb1ELb1ELb1ELb1ELb0EEENS1_21CollectiveEpilogueFwdINS6_IJSA_SC_SB_EEES9_SE_SG_Li256ELb0ELb1ELb1ELb0EEENS1_19SingleTileSchedulerILb0ELb1ELb1ELi128EEEEEEEEEvNT_6ParamsE:
        /* <DEDUP_REMOVED lines=18> */
.L_x_5278:
[----:B------:R-:W-:Y:S05]  /*0120*/  BSYNC B0 ;  /* 0x0000000000007941 */ /* 0x000fea0003800000 */
.L_x_5277:
        /* <DEDUP_REMOVED lines=41> */
.L_x_5279:
        /* <DEDUP_REMOVED lines=22> */
.L_x_5280:
        /* <DEDUP_REMOVED lines=18> */
.L_x_5281:
        /* <DEDUP_REMOVED lines=22> */
.L_x_5282:
        /* <DEDUP_REMOVED lines=22> */
.L_x_5283:
        /* <DEDUP_REMOVED lines=9> */
.L_x_5286:
        /* <DEDUP_REMOVED lines=19> */
[----:B------:R-:W1:Y:S01]  /*0ac0*/  S2UR UR38, SR_CTAID.X ;  /* 0x00000000002679c3 */ /* 0x000e620000002500 */
[----:B------:R-:W-:Y:S01]  /*0ad0*/  ULDC UR4, c[0x0][0x448] ;  /* 0x0001120000047ab9 */ /* 0x000fe20000000800 */
[----:B------:R-:W-:Y:S01]  /*0ae0*/  ULDC UR6, c[0x0][0x424] ;  /* 0x0001090000067ab9 */ /* 0x000fe20000000800 */
[----:B------:R-:W-:Y:S01]  /*0af0*/  UISETP.NE.AND UP1, UPT, UR4, 0x1, UPT ;  /* 0x000000010400788c */ /* 0x000fe2000bf25270 */
[----:B------:R-:W-:Y:S02]  /*0b00*/  ULDC UR7, c[0x0][0x288] ;  /* 0x0000a20000077ab9 */ /* 0x000fe40000000800 */
[----:B------:R-:W-:Y:S01]  /*0b10*/  ULDC.64 UR4, c[0x0][0x418] ;  /* 0x0001060000047ab9 */ /* 0x000fe20000000a00 */
[----:B------:R-:W-:Y:S02]  /*0b20*/  UIADD3 UR7, -UR7, 0x70, URZ ;  /* 0x0000007007077890 */ /* 0x000fe4000fffe13f */
[----:B------:R-:W-:Y:S01]  /*0b30*/  UISETP.NE.U32.AND UP0, UPT, UR4, URZ, UPT ;  /* 0x0000003f0400728c */ /* 0x000fe2000bf05070 */
[----:B------:R-:W-:Y:S01]  /*0b40*/  ULDC UR48, c[0x0][0x2f0] ;  /* 0x0000bc0000307ab9 */ /* 0x000fe20000000800 */
[----:B------:R-:W-:-:S02]  /*0b50*/  USHF.R.U32.HI UR11, URZ, 0x10, UR8 ;  /* 0x000000103f0b7899 */ /* 0x000fc40008011608 */
[----:B------:R-:W-:Y:S01]  /*0b60*/  UISETP.NE.AND.EX UP0, UPT, UR5, URZ, UPT, UP0 ;  /* 0x0000003f0500728c */ /* 0x000fe2000bf05300 */
[----:B------:R-:W-:Y:S02]  /*0b70*/  @UP1 ULDC UR9, c[0x0][0x450] ;  /* 0x0001140000091ab9 */ /* 0x000fe40000000800 */
[----:B------:R-:W-:Y:S01]  /*0b80*/  @UP1 ULDC UR5, c[0x0][0x44c] ;  /* 0x0001130000051ab9 */ /* 0x000fe20000000800 */
[----:B------:R-:W-:-:S04]  /*0b90*/  USEL UR10, UR6, 0x1, UP0 ;  /* 0x00000001060a7887 */ /* 0x000fc80008000000 */
[----:B------:R-:W-:Y:S02]  /*0ba0*/  UIMAD UR7, UR10, UR48, UR7 ;  /* 0x000000300a0772a4 */ /* 0x000fe4000f8e0207 */
[----:B-1----:R-:W-:Y:S01]  /*0bb0*/  USHF.L.U32 UR38, UR38, 0x7, URZ ;  /* 0x0000000726267899 */ /* 0x002fe2000800063f */
[----:B------:R-:W-:-:S03]  /*0bc0*/  IMAD.U32 R17, RZ, RZ, UR10 ;  /* 0x0000000aff117e24 */ /* 0x000fc6000f8e00ff */
[----:B------:R-:W-:Y:S02]  /*0bd0*/  @UP1 UIADD3 UR4, UR38, 0x7f, URZ ;  /* 0x0000007f26041890 */ /* 0x000fe4000fffe03f */
[----:B------:R-:W-:Y:S02]  /*0be0*/  UIADD3 UR6, UR38, 0x7f, URZ ;  /* 0x0000007f26067890 */ /* 0x000fe4000fffe03f */
[----:B------:R-:W-:-:S04]  /*0bf0*/  UIMAD.WIDE.U32 UR4, UR4, UR5, URZ ;  /* 0x00000005040472a5 */ /* 0x000fc8000f8e003f */
[----:B------:R-:W-:Y:S02]  /*0c00*/  @UP1 USHF.R.U32.HI UR6, URZ, UR9, UR5 ;  /* 0x000000093f061299 */ /* 0x000fe40008011605 */
[----:B------:R-:W-:Y:S02]  /*0c10*/  UIMAD UR5, UR10, UR48, 0x6f ;  /* 0x0000006f0a0574a4 */ /* 0x000fe4000f8e0230 */
[----:B------:R-:W-:Y:S01]  /*0c20*/  UIADD3 UR7, UR7, UR6, URZ ;  /* 0x0000000607077290 */ /* 0x000fe2000fffe03f */
[----:B------:R-:W-:Y:S02]  /*0c30*/  UMOV UR4, URZ ;  /* 0x0000003f00047c82 */ /* 0x000fe40008000000 */
[----:B------:R-:W-:Y:S01]  /*0c40*/  UMOV UR6, URZ ;  /* 0x0000003f00067c82 */ /* 0x000fe20008000000 */
[----:B------:R-:W-:Y:S02]  /*0c50*/  UIMAD.WIDE UR4, UR5, -0x6db6db6d, UR4 ;  /* 0x92492493050478a5 */ /* 0x000fe4000f8e0204 */
[----:B------:R-:W-:-:S02]  /*0c60*/  UIMAD.WIDE UR6, UR7, -0x6db6db6d, UR6 ;  /* 0x92492493070678a5 */ /* 0x000fc4000f8e0206 */
[----:B------:R-:W-:Y:S02]  /*0c70*/  USHF.R.U32.HI UR4, URZ, 0x1f, UR5 ;  /* 0x0000001f3f047899 */ /* 0x000fe40008011605 */
[----:B------:R-:W-:Y:S02]  /*0c80*/  USHF.R.U32.HI UR6, URZ, 0x1f, UR7 ;  /* 0x0000001f3f067899 */ /* 0x000fe40008011607 */
[----:B------:R-:W-:Y:S02]  /*0c90*/  ULEA.HI.SX32 UR4, UR5, UR4, 0x1a ;  /* 0x0000000405047291 */ /* 0x000fe4000f8fd23f */
[----:B------:R-:W-:Y:S02]  /*0ca0*/  ULEA.HI.SX32 UR6, UR7, UR6, 0x1a ;  /* 0x0000000607067291 */ /* 0x000fe4000f8fd23f */
[----:B------:R-:W-:Y:S02]  /*0cb0*/  ULOP3.LUT UR7, UR8, 0xffff, URZ, 0xc0, !UPT ;  /* 0x0000ffff08077892 */ /* 0x000fe4000f8ec03f */
[----:B------:R-:W-:-:S04]  /*0cc0*/  UISETP.LT.AND UP0, UPT, UR4, UR6, UPT ;  /* 0x000000060400728c */ /* 0x000fc8000bf01270 */
[----:B------:R-:W-:Y:S02]  /*0cd0*/  USEL UR10, UR4, UR6, UP0 ;  /* 0x00000006040a7287 */ /* 0x000fe40008000000 */
[----:B------:R-:W-:Y:S02]  /*0ce0*/  UISETP.NE.AND UP0, UPT, UR11, URZ, UPT ;  /* 0x0000003f0b00728c */ /* 0x000fe4000bf05270 */
[----:B------:R-:W-:Y:S01]  /*0cf0*/  UISETP.GE.AND UP1, UPT, UR10, 0x1, UPT ;  /* 0x000000010a00788c */ /* 0x000fe2000bf26270 */
[----:B------:R-:W-:-:S05]  /*0d00*/  UMOV UR4, URZ ;  /* 0x0000003f00047c82 */ /* 0x000fca0008000000 */
[----:B------:R-:W-:-:S03]  /*0d10*/  PLOP3.LUT P0, PT, PT, PT, UP1, 0x80, 0x0 ;  /* 0x000000000000781c */ /* 0x000fc60003f0f018 */
[----:B------:R-:W-:-:S10]  /*0d20*/  @!UP0 ULDC UR11, c[0x0][0x9f0] ;  /* 0x00027c00000b8ab9 */ /* 0x000fd40000000800 */
[----:B------:R-:W-:Y:S05]  /*0d30*/  @!P0 BRA `(.L_x_5288) ;  /* 0x0000000000848947 */ /* 0x000fea0003800000 */
[----:B------:R-:W-:Y:S01]  /*0d40*/  MOV R3, UR11 ;  /* 0x0000000b00037c02 */ /* 0x000fe20008000f00 */
[----:B------:R-:W-:Y:S01]  /*0d50*/  UIADD3 UR6, UR11, -0x1, UR10 ;  /* 0xffffffff0b067890 */ /* 0x000fe2000fffe00a */
[----:B------:R-:W-:Y:S02]  /*0d60*/  UMOV UR4, URZ ;  /* 0x0000003f00047c82 */ /* 0x000fe40008000000 */
        /* <DEDUP_REMOVED lines=30> */
.L_x_5288:
[----:B------:R-:W-:Y:S02]  /*0f50*/  UIMAD UR6, UR7, UR4, URZ ;  /* 0x00000004070672a4 */ /* 0x000fe4000f8e023f */
[----:B------:R-:W-:Y:S01]  /*0f60*/  IMAD.U32 R3, RZ, RZ, UR4 ;  /* 0x00000004ff037e24 */ /* 0x000fe2000f8e00ff */
[----:B------:R-:W-:Y:S01]  /*0f70*/  MOV R0, UR10 ;  /* 0x0000000a00007c02 */ /* 0x000fe20008000f00 */
[----:B0-----:R-:W0:Y:S01]  /*0f80*/  S2R R2, SR_TID.X ;  /* 0x0000000000027919 */ /* 0x001e220000002100 */
[----:B------:R-:W-:Y:S02]  /*0f90*/  R2UR UR5, R17 ;  /* 0x00000000110572ca */ /* 0x000fe400000e0000 */
[----:B------:R-:W-:Y:S02]  /*0fa0*/  CS2R R118, SRZ ;  /* 0x0000000000767805 */ /* 0x000fe4000001ff00 */
[----:B------:R-:W-:Y:S01]  /*0fb0*/  VIADDMNMX R0, R3, UR6, R0, PT ;  /* 0x0000000603007c46 */ /* 0x000fe2000b800100 */
[----:B------:R-:W-:Y:S01]  /*0fc0*/  IMAD.U32 R18, RZ, RZ, UR6 ;  /* 0x00000006ff127e24 */ /* 0x000fe2000f8e00ff */
[----:B------:R-:W-:-:S02]  /*0fd0*/  PLOP3.LUT P0, PT, PT, PT, PT, 0x80, 0x0 ;  /* 0x000000000000781c */ /* 0x000fc40003f0f070 */
[----:B------:R-:W-:Y:S02]  /*0fe0*/  CS2R R116, SRZ ;  /* 0x0000000000747805 */ /* 0x000fe4000001ff00 */
[----:B------:R-:W-:Y:S01]  /*0ff0*/  R2UR UR39, R0 ;  /* 0x00000000002772ca */ /* 0x000fe200000e0000 */
[----:B------:R-:W-:Y:S01]  /*1000*/  IMAD.MOV.U32 R0, RZ, RZ, RZ ;  /* 0x000000ffff007224 */ /* 0x000fe200078e00ff */
[----:B------:R-:W-:Y:S02]  /*1010*/  CS2R R114, SRZ ;  /* 0x0000000000727805 */ /* 0x000fe4000001ff00 */
[----:B------:R-:W-:Y:S02]  /*1020*/  CS2R R112, SRZ ;  /* 0x0000000000707805 */ /* 0x000fe4000001ff00 */
[----:B------:R-:W-:Y:S02]  /*1030*/  CS2R R110, SRZ ;  /* 0x00000000006e7805 */ /* 0x000fe4000001ff00 */
[----:B------:R-:W-:-:S02]  /*1040*/  CS2R R108, SRZ ;  /* 0x00000000006c7805 */ /* 0x000fc4000001ff00 */
[----:B------:R-:W-:Y:S01]  /*1050*/  CS2R R106, SRZ ;  /* 0x00000000006a7805 */ /* 0x000fe2000001ff00 */
[----:B------:R-:W-:Y:S01]  /*1060*/  UIMAD UR48, UR5, UR48, URZ ;  /* 0x00000030053072a4 */ /* 0x000fe2000f8e023f */
        /* <DEDUP_REMOVED lines=16> */
[----:B------:R-:W-:Y:S01]  /*1170*/  CS2R R76, SRZ ;  /* 0x00000000004c7805 */ /* 0x000fe2000001ff00 */
[----:B0-----:R-:W-:Y:S01]  /*1180*/  VIADD R22, R2, 0xffffff80 ;  /* 0xffffff8002167836 */ /* 0x001fe20000000000 */
[----:B------:R-:W-:Y:S02]  /*1190*/  MOV R2, RZ ;  /* 0x000000ff00027202 */ /* 0x000fe40000000f00 */
        /* <DEDUP_REMOVED lines=62> */
.L_x_5290:
[----:B------:R-:W-:Y:S02]  /*1580*/  R2UR UR4, R16 ;  /* 0x00000000100472ca */ /* 0x000fe400000e0000 */
[----:B------:R-:W-:-:S11]  /*1590*/  SHF.L.U32 R0, RZ, 0x1f, RZ ;  /* 0x0000001fff007819 */ /* 0x000fd600000006ff */
[----:B------:R-:W0:Y:S02]  /*15a0*/  SYNCS.PHASECHK.TRANS64.TRYWAIT P0, [UR4+0x36800], R0 ;  /* 0x03680000ff0075a7 */ /* 0x000e240008000144 */
[----:B0-----:R-:W-:Y:S05]  /*15b0*/  @!P0 BRA `(.L_x_5291) ;  /* 0x0000015000108947 */ /* 0x001fea0003800000 */
.L_x_5412:
[----:B------:R-:W2:Y:S02]  /*15c0*/  LDL R2, [R1+0xc] ;  /* 0x00000c0001027983 */ /* 0x000ea40000100800 */
[----:B--2---:R-:W-:-:S13]  /*15d0*/  R2UR UR4, R2 ;  /* 0x00000000020472ca */ /* 0x004fda00000e0000 */
[----:B------:R-:W-:-:S06]  /*15e0*/  ULOP3.LUT UR4, UR4, 0x1, URZ, 0xfc, !UPT ;  /* 0x0000000104047892 */ /* 0x000fcc000f8efc3f */
[----:B------:R-:W-:-:S05]  /*15f0*/  IMAD.U32 R2, RZ, RZ, UR4 ;  /* 0x00000004ff027e24 */ /* 0x000fca000f8e00ff */
[----:B------:R-:W-:-:S13]  /*1600*/  ISETP.NE.AND P0, PT, R2, 0x3, PT ;  /* 0x000000030200780c */ /* 0x000fda0003f05270 */
[----:B------:R-:W-:Y:S05]  /*1610*/  @!P0 BRA `(.L_x_5292) ;  /* 0x0000000000048947 */ /* 0x000fea0003800000 */
[----:B------:R-:W-:Y:S01]  /*1620*/  BPT.TRAP 0x1 ;  /* 0x000000040000795c */ /* 0x000fe20000300000 */
.L_x_5292:
[----:B------:R-:W-:-:S13]  /*1630*/  R2UR UR4, R16 ;  /* 0x00000000100472ca */ /* 0x000fda00000e0000 */
[----:B------:R1:W2:Y:S01]  /*1640*/  SYNCS.PHASECHK.TRANS64.TRYWAIT P2, [UR4+0x36830], R0 ;  /* 0x03683000ff0075a7 */ /* 0x0002a20008040144 */
[----:B------:R-:W-:Y:S05]  /*1650*/  @!P0 BRA `(.L_x_5293) ;  /* 0x0000000000048947 */ /* 0x000fea0003800000 */
[----:B------:R-:W-:Y:S01]  /*1660*/  BPT.TRAP 0x1 ;  /* 0x000000040000795c */ /* 0x000fe20000300000 */
.L_x_5293:
        /* <DEDUP_REMOVED lines=9> */
.L_x_5294:
        /* <DEDUP_REMOVED lines=18> */
[----:B------:R-:W-:Y:S01]  /*1820*/  R2UR UR17, R5 ;  /* 0x00000000051172ca */ /* 0x000fe200000e0000 */
[----:B------:R-:W-:Y:S01]  /*1830*/  USHF.R.U32.HI UR4, URZ, 0x4, UR4 ;  /* 0x000000043f047899 */ /* 0x000fe20008011604 */
[----:B------:R-:W-:Y:S01]  /*1840*/  R2UR UR6, R4 ;  /* 0x00000000040672ca */ /* 0x000fe200000e0000 */
[----:B------:R-:W-:Y:S01]  /*1850*/  UMOV UR27, 0x40000040 ;  /* 0x40000040001b7882 */ /* 0x000fe20000000000 */
[----:B------:R-:W-:Y:S01]  /*1860*/  UMOV UR29, 0x40000040 ;  /* 0x40000040001d7882 */ /* 0x000fe20000000000 */
[----:B------:R-:W-:Y:S01]  /*1870*/  ULOP3.LUT UR4, UR4, 0x3fff, URZ, 0xc0, !UPT ;  /* 0x00003fff04047892 */ /* 0x000fe2000f8ec03f */
[----:B------:R-:W-:Y:S01]  /*1880*/  LOP3.LUT R13, R80, 0xffffff80, RZ, 0xc0, !PT ;  /* 0xffffff80500d7812 */ /* 0x000fe200078ec0ff */
[----:B------:R-:W-:Y:S01]  /*1890*/  UMOV UR31, 0x40000040 ;  /* 0x40000040001f7882 */ /* 0x000fe20000000000 */
[----:B------:R-:W-:Y:S01]  /*18a0*/  UMOV UR33, 0x40000040 ;  /* 0x4000004000217882 */ /* 0x000fe20000000000 */
[----:B------:R-:W-:Y:S01]  /*18b0*/  ULOP3.LUT UR50, UR4, 0x10000, URZ, 0xfc, !UPT ;  /* 0x0001000004327892 */ /* 0x000fe2000f8efc3f */
[----:B------:R-:W-:Y:S01]  /*18c0*/  IADD3 R13, R22, -R13, RZ ;  /* 0x8000000d160d7210 */ /* 0x000fe20007ffe0ff */
[----:B------:R-:W-:Y:S01]  /*18d0*/  UMOV UR35, 0x40000040 ;  /* 0x4000004000237882 */ /* 0x000fe20000000000 */
[----:B------:R-:W-:Y:S01]  /*18e0*/  UMOV UR37, 0x40000040 ;  /* 0x4000004000257882 */ /* 0x000fe20000000000 */
[----:B------:R-:W-:Y:S01]  /*18f0*/  UIADD3 UR22, UR50, 0x80, URZ ;  /* 0x0000008032167890 */ /* 0x000fe2000fffe03f */
[----:B------:R-:W-:Y:S01]  /*1900*/  SHF.R.S32.HI R6, RZ, 0x1f, R13 ;  /* 0x0000001fff067819 */ /* 0x000fe2000001140d */
[----:B------:R-:W-:Y:S01]  /*1910*/  UIADD3 UR14, UR50, 0x180, URZ ;  /* 0x00000180320e7890 */ /* 0x000fe2000fffe03f */
[----:B------:R-:W-:Y:S01]  /*1920*/  LEA.HI R23, R23, R22, RZ, 0x2 ;  /* 0x0000001617177211 */ /* 0x000fe200078f10ff */
[----:B------:R-:W-:Y:S01]  /*1930*/  UMOV UR10, UR50 ;  /* 0x00000032000a7c82 */ /* 0x000fe20008000000 */
[----:B------:R-:W-:Y:S01]  /*1940*/  UIADD3 UR18, UR50, 0x200, URZ ;  /* 0x0000020032127890 */ /* 0x000fe2000fffe03f */
[----:B------:R-:W-:Y:S01]  /*1950*/  HGMMA.64x16x16.F32 R72, gdesc[UR8], RZ, !UPT, gsb0 ;  /* 0x00200000084879f0 */ /* 0x000fe2000c0008ff */
[----:B------:R-:W-:Y:S01]  /*1960*/  R2UR UR8, R4 ;  /* 0x00000000040872ca */ /* 0x000fe200000e0000 */
[----:B------:R-:W-:Y:S01]  /*1970*/  UIADD3 UR10, UR50, 0x100, URZ ;  /* 0x00000100320a7890 */ /* 0x000fe2000fffe03f */
[----:B------:R-:W-:Y:S01]  /*1980*/  R2UR UR9, R5 ;  /* 0x00000000050972ca */ /* 0x000fe200000e0000 */
[----:B------:R-:W-:Y:S01]  /*1990*/  UMOV UR11, 0x40000040 ;  /* 0x40000040000b7882 */ /* 0x000fe20000000000 */
[----:B------:R-:W-:Y:S01]  /*19a0*/  UIADD3 UR4, UR6, 0x2, URZ ;  /* 0x0000000206047890 */ /* 0x000fe2000fffe03f */
[CC--:B------:R-:W-:Y:S01]  /*19b0*/  LEA.HI R10, R6.reuse, R13.reuse, RZ, 0x2 ;  /* 0x0000000d060a7211 */ /* 0x0c0fe200078f10ff */
[----:B------:R-:W-:Y:S01]  /*19c0*/  UIADD3 UR7, UR50, 0x2, URZ ;  /* 0x0000000232077890 */ /* 0x000fe2000fffe03f */
[----:B------:R-:W-:Y:S01]  /*19d0*/  LEA.HI R12, R6, R13, RZ, 0x5 ;  /* 0x0000000d060c7211 */ /* 0x000fe200078f28ff */
[----:B------:R-:W-:Y:S01]  /*19e0*/  UIADD3 UR24, UR6, 0x404, URZ ;  /* 0x0000040406187890 */ /* 0x000fe2000fffe03f */
[----:B------:R-:W-:Y:S01]  /*19f0*/  SHF.R.S32.HI R6, RZ, 0x2, R10 ;  /* 0x00000002ff067819 */ /* 0x000fe2000001140a */
[----:B------:R-:W-:Y:S01]  /*1a00*/  UIADD3 UR26, UR50, 0x384, URZ ;  /* 0x00000384321a7890 */ /* 0x000fe2000fffe03f */
[----:B------:R-:W-:Y:S01]  /*1a10*/  LOP3.LUT R23, R23, 0xfffffffc, RZ, 0xc0, !PT ;  /* 0xfffffffc17177812 */ /* 0x000fe200078ec0ff */
[----:B------:R-:W-:Y:S01]  /*1a20*/  UIADD3 UR28, UR6, 0x406, URZ ;  /* 0x00000406061c7890 */ /* 0x000fe2000fffe03f */
[----:B------:R-:W-:Y:S01]  /*1a30*/  SHF.R.S32.HI R12, RZ, 0x5, R12 ;  /* 0x00000005ff0c7819 */ /* 0x000fe2000001140c */
[----:B------:R-:W-:-:S02]  /*1a40*/  UIADD3 UR30, UR50, 0x386, URZ ;  /* 0x00000386321e7890 */ /* 0x000fc4000fffe03f */
[----:B------:R-:W-:Y:S01]  /*1a50*/  IMAD.U32 R9, RZ, RZ, UR50 ;  /* 0x00000032ff097e24 */ /* 0x000fe2000f8e00ff */
[----:B------:R-:W-:Y:S01]  /*1a60*/  UIADD3 UR32, UR6, 0x800, URZ ;  /* 0x0000080006207890 */ /* 0x000fe2000fffe03f */
[----:B------:R-:W-:Y:S01]  /*1a70*/  LEA R12, R12, UR38, 0x4 ;  /* 0x000000260c0c7c11 */ /* 0x000fe2000f8e20ff */
[----:B------:R-:W-:Y:S01]  /*1a80*/  UIADD3 UR34, UR50, 0x700, URZ ;  /* 0x0000070032227890 */ /* 0x000fe2000fffe03f */
[----:B------:R-:W-:Y:S01]  /*1a90*/  CS2R R118, SRZ ;  /* 0x0000000000767805 */ /* 0x000fe2000001ff00 */
[----:B------:R-:W-:Y:S01]  /*1aa0*/  UIADD3 UR36, UR6, 0x802, URZ ;  /* 0x0000080206247890 */ /* 0x000fe2000fffe03f */
[----:B------:R-:W-:Y:S01]  /*1ab0*/  CS2R R116, SRZ ;  /* 0x0000000000747805 */ /* 0x000fe2000001ff00 */
[----:B------:R-:W-:Y:S01]  /*1ac0*/  UIADD3 UR42, UR50, 0x702, URZ ;  /* 0x00000702322a7890 */ /* 0x000fe2000fffe03f */
[----:B------:R-:W-:Y:S01]  /*1ad0*/  CS2R R114, SRZ ;  /* 0x0000000000727805 */ /* 0x000fe2000001ff00 */
[----:B------:R-:W-:Y:S01]  /*1ae0*/  UMOV UR41, UR37 ;  /* 0x0000002500297c82 */ /* 0x000fe20008000000 */
[----:B------:R-:W-:Y:S01]  /*1af0*/  UMOV UR43, 0x40000040 ;  /* 0x40000040002b7882 */ /* 0x000fe20000000000 */
[----:B------:R-:W-:Y:S01]  /*1b00*/  UIADD3 UR44, UR6, 0x806, URZ ;  /* 0x00000806062c7890 */ /* 0x000fe2000fffe03f */
[----:B------:R-:W-:Y:S01]  /*1b10*/  CS2R R112, SRZ ;  /* 0x0000000000707805 */ /* 0x000fe2000001ff00 */
[----:B------:R-:W-:Y:S01]  /*1b20*/  UMOV UR40, UR36 ;  /* 0x0000002400287c82 */ /* 0x000fe20008000000 */
[----:B------:R-:W-:Y:S01]  /*1b30*/  UIADD3 UR46, UR50, 0x706, URZ ;  /* 0x00000706322e7890 */ /* 0x000fe2000fffe03f */
[----:B------:R-:W-:Y:S01]  /*1b40*/  CS2R R110, SRZ ;  /* 0x00000000006e7805 */ /* 0x000fe2000001ff00 */
[----:B------:R-:W-:Y:S01]  /*1b50*/  UMOV UR45, 0x40000040 ;  /* 0x40000040002d7882 */ /* 0x000fe20000000000 */
[----:B------:R-:W-:Y:S01]  /*1b60*/  UMOV UR47, 0x40000040 ;  /* 0x40000040002f7882 */ /* 0x000fe20000000000 */
[----:B------:R-:W-:Y:S01]  /*1b70*/  UMOV UR60, URZ ;  /* 0x0000003f003c7c82 */ /* 0x000fe20008000000 */
[----:B------:R-:W-:-:S02]  /*1b80*/  CS2R R108, SRZ ;  /* 0x00000000006c7805 */ /* 0x000fc4000001ff00 */
[----:B------:R-:W-:Y:S01]  /*1b90*/  CS2R R106, SRZ ;  /* 0x00000000006a7805 */ /* 0x000fe2000001ff00 */
        /* <DEDUP_REMOVED lines=179> */
[----:B------:R-:W-:Y:S01]  /*26d0*/  UIADD3 UR14, UR39, -0x2, URZ ;  /* 0xfffffffe270e7890 */ /* 0x000fe2000fffe03f */
        /* <DEDUP_REMOVED lines=238> */
[----:B------:R-:W-:Y:S02]  /*35c0*/  UMOV UR10, 0xffffff90 ;  /* 0xffffff90000a7882 */ /* 0x000fe40000000000 */
[----:B------:R-:W-:Y:S01]  /*35d0*/  UIMAD UR10, UR39, UR10, 0x71 ;  /* 0x00000071270a74a4 */ /* 0x000fe2000f8e020a */
        /* <DEDUP_REMOVED lines=37> */
[----:B------:R-:W-:-:S06]  /*3830*/  UISETP.NE.AND UP0, UPT, UR7, 0x1, UPT ;  /* 0x000000010700788c */ /* 0x000fcc000bf05270 */
[----:B------:R-:W-:-:S05]  /*3840*/  PLOP3.LUT P2, PT, PT, PT, UP0, 0x80, 0x0 ;  /* 0x000000000000781c */ /* 0x000fca0003f4f008 */
[----:B------:R-:W-:Y:S01]  /*3850*/  @UP0 ULDC UR7, c[0x0][0x44c] ;  /* 0x0001130000070ab9 */ /* 0x000fe20000000800 */
[----:B------:R-:W-:Y:S01]  /*3860*/  @UP0 ULDC UR11, c[0x0][0x450] ;  /* 0x00011400000b0ab9 */ /* 0x000fe20000000800 */
        /* <DEDUP_REMOVED lines=22> */
[----:B------:R-:W-:Y:S01]  /*39d0*/  UIADD3 UR46, UR50, 0x806, URZ ;  /* 0x00000806322e7890 */ /* 0x000fe2000fffe03f */
[----:B------:R-:W0:Y:S01]  /*39e0*/  MUFU.TANH R74, R74 ;  /* 0x0000004a004a7308 */ /* 0x000e220000002400 */
[----:B------:R-:W-:Y:S01]  /*39f0*/  UMOV UR47, 0x40000040 ;  /* 0x40000040002f7882 */ /* 0x000fe20000000000 */
[----:B------:R-:W-:Y:S01]  /*3a00*/  FMUL.FTZ R2, R73, UR6 ;  /* 0x0000000649027c20 */ /* 0x000fe20008410000 */
[----:B-1----:R-:W-:Y:S01]  /*3a10*/  FMUL.FTZ R0, R72, UR6 ;  /* 0x0000000648007c20 */ /* 0x002fe20008410000 */
[----:B------:R-:W-:-:S04]  /*3a20*/  FMUL.FTZ R7, R76, UR6 ;  /* 0x000000064c077c20 */ /* 0x000fc80008410000 */
[----:B------:R-:W1:Y:S08]  /*3a30*/  MUFU.TANH R75, R75 ;  /* 0x0000004b004b7308 */ /* 0x000e700000002400 */
[----:B------:R-:W2:Y:S08]  /*3a40*/  MUFU.TANH R78, R78 ;  /* 0x0000004e004e7308 */ /* 0x000eb00000002400 */
[----:B------:R-:W3:Y:S08]  /*3a50*/  MUFU.TANH R79, R79 ;  /* 0x0000004f004f7308 */ /* 0x000ef00000002400 */
[----:B------:R-:W-:Y:S08]  /*3a60*/  MUFU.TANH R0, R0 ;  /* 0x0000000000007308 */ /* 0x000ff00000002400 */
[----:B------:R-:W-:Y:S08]  /*3a70*/  MUFU.TANH R2, R2 ;  /* 0x0000000200027308 */ /* 0x000ff00000002400 */
[----:B------:R-:W-:Y:S01]  /*3a80*/  MUFU.TANH R7, R7 ;  /* 0x0000000700077308 */ /* 0x000fe20000002400 */
[----:B------:R-:W-:-:S02]  /*3a90*/  WARPGROUP.DEPBAR.LE gsb0, 0x0 ;  /* 0x00008000000079c5 */ /* 0x000fc40000010000 */
[----:B------:R-:W-:Y:S01]  /*3aa0*/  WARPGROUP.ARRIVE ;  /* 0x00000000000079c5 */ /* 0x000fe20000000000 */
[----:B------:R-:W-:Y:S01]  /*3ab0*/  FMUL.FTZ R11, R64, UR6 ;  /* 0x00000006400b7c20 */ /* 0x000fe20008410000 */
[----:B------:R-:W-:Y:S01]  /*3ac0*/  IMAD.IADD R64, R22, 0x1, -R23 ;  /* 0x0000000116407824 */ /* 0x000fe200078e0a17 */
[----:B------:R-:W-:Y:S01]  /*3ad0*/  LEA.HI R23, R81, R81, RZ, 0x1 ;  /* 0x0000005151177211 */ /* 0x000fe200078f08ff */
[----:B------:R-:W-:Y:S01]  /*3ae0*/  FMUL.FTZ R14, R69, UR6 ;  /* 0x00000006450e7c20 */ /* 0x000fe20008410000 */
[----:B------:R-:W-:Y:S01]  /*3af0*/  FMUL.FTZ R15, R68, UR6 ;  /* 0x00000006440f7c20 */ /* 0x000fe20008410000 */
[----:B------:R-:W-:Y:S01]  /*3b00*/  HGMMA.64x16x16.F32 R56, gdesc[UR44], R56, gsb0 ;  /* 0x002000002c3879f0 */ /* 0x000fe20008000838 */
[----:B------:R-:W-:Y:S01]  /*3b10*/  UIADD3 UR46, UR50, 0x886, URZ ;  /* 0x00000886322e7890 */ /* 0x000fe2000fffe03f */
[----:B------:R-:W-:Y:S01]  /*3b20*/  FMUL.FTZ R66, R66, UR6 ;  /* 0x0000000642427c20 */ /* 0x000fe20008410000 */
[----:B------:R-:W-:Y:S01]  /*3b30*/  UMOV UR47, 0x40000040 ;  /* 0x40000040002f7882 */ /* 0x000fe20000000000 */
[----:B------:R-:W-:Y:S01]  /*3b40*/  FMUL.FTZ R67, R67, UR6 ;  /* 0x0000000643437c20 */ /* 0x000fe20008410000 */
[----:B------:R-:W-:Y:S01]  /*3b50*/  FMUL.FTZ R70, R70, UR6 ;  /* 0x0000000646467c20 */ /* 0x000fe20008410000 */
[----:B------:R-:W-:Y:S01]  /*3b60*/  FMUL.FTZ R71, R71, UR6 ;  /* 0x0000000647477c20 */ /* 0x000fe20008410000 */
[----:B------:R-:W-:Y:S01]  /*3b70*/  FMUL.FTZ R8, R65, UR6 ;  /* 0x0000000641087c20 */ /* 0x000fe20008410000 */
[----:B------:R-:W4:Y:S08]  /*3b80*/  MUFU.TANH R66, R66 ;  /* 0x0000004200427308 */ /* 0x000f300000002400 */
[----:B------:R-:W5:Y:S08]  /*3b90*/  MUFU.TANH R67, R67 ;  /* 0x0000004300437308 */ /* 0x000f700000002400 */
[----:B------:R-:W5:Y:S08]  /*3ba0*/  MUFU.TANH R70, R70 ;  /* 0x0000004600467308 */ /* 0x000f700000002400 */
[----:B------:R-:W5:Y:S08]  /*3bb0*/  MUFU.TANH R65, R71 ;  /* 0x0000004700417308 */ /* 0x000f700000002400 */
[----:B------:R-:W-:Y:S08]  /*3bc0*/  MUFU.TANH R3, R3 ;  /* 0x0000000300037308 */ /* 0x000ff00000002400 */
[----:B------:R-:W-:Y:S01]  /*3bd0*/  MUFU.TANH R11, R11 ;  /* 0x0000000b000b7308 */ /* 0x000fe20000002400 */
[----:B------:R-:W-:-:S02]  /*3be0*/  WARPGROUP.DEPBAR.LE gsb0, 0x0 ;  /* 0x00008000000079c5 */ /* 0x000fc40000010000 */
[----:B------:R-:W-:Y:S01]  /*3bf0*/  WARPGROUP.ARRIVE ;  /* 0x00000000000079c5 */ /* 0x000fe20000000000 */
[----:B------:R-:W-:Y:S01]  /*3c00*/  FMUL.FTZ R20, R57, UR6 ;  /* 0x0000000639147c20 */ /* 0x000fe20008410000 */
[----:B------:R-:W-:Y:S01]  /*3c10*/  SHF.R.S32.HI R57, RZ, 0x1f, R10 ;  /* 0x0000001fff397819 */ /* 0x000fe2000001140a */
[----:B------:R-:W-:Y:S01]  /*3c20*/  FMUL.FTZ R59, R59, UR6 ;  /* 0x000000063b3b7c20 */ /* 0x000fe20008410000 */
[----:B------:R-:W-:Y:S01]  /*3c30*/  FMUL.FTZ R21, R56, UR6 ;  /* 0x0000000638157c20 */ /* 0x000fe20008410000 */
[----:B------:R-:W-:Y:S01]  /*3c40*/  LOP3.LUT R56, R23, 0x3fffffe, RZ, 0xc0, !PT ;  /* 0x03fffffe17387812 */ /* 0x000fe200078ec0ff */
[----:B------:R-:W-:Y:S01]  /*3c50*/  HGMMA.64x16x16.F32 R48, gdesc[UR44], R48, gsb0 ;  /* 0x002000002c3079f0 */ /* 0x000fe20008000830 */
[----:B------:R-:W-:Y:S01]  /*3c60*/  UIADD3 UR46, UR50, 0x906, URZ ;  /* 0x00000906322e7890 */ /* 0x000fe2000fffe03f */
[-C--:B------:R-:W-:Y:S01]  /*3c70*/  LEA.HI R57, R57, R6.reuse, RZ, 0x3 ;  /* 0x0000000639397211 */ /* 0x080fe200078f18ff */
[----:B------:R-:W-:Y:S01]  /*3c80*/  UMOV UR47, 0x40000040 ;  /* 0x40000040002f7882 */ /* 0x000fe20000000000 */
[----:B------:R0:W-:Y:S01]  /*3c90*/  MUFU.TANH R69, R59 ;  /* 0x0000003b00457308 */ /* 0x0001e20000002400 */
[----:B------:R-:W-:Y:S01]  /*3ca0*/  IMAD.IADD R56, R81, 0x1, -R56 ;  /* 0x0000000151387824 */ /* 0x000fe200078e0a38 */
[----:B------:R-:W-:Y:S01]  /*3cb0*/  LOP3.LUT R57, R57, 0xfffffff8, RZ, 0xc0, !PT ;  /* 0xfffffff839397812 */ /* 0x000fe200078ec0ff */
[----:B------:R-:W-:Y:S01]  /*3cc0*/  FMUL.FTZ R58, R58, UR6 ;  /* 0x000000063a3a7c20 */ /* 0x000fe20008410000 */
[----:B------:R-:W-:Y:S01]  /*3cd0*/  LOP3.LUT R10, R10, 0x7ffffffc, RZ, 0xc0, !PT ;  /* 0x7ffffffc0a0a7812 */ /* 0x000fe200078ec0ff */
[----:B------:R-:W-:Y:S01]  /*3ce0*/  FMUL.FTZ R22, R60, UR6 ;  /* 0x000000063c167c20 */ /* 0x000fe20008410000 */
[----:B------:R-:W-:Y:S01]  /*3cf0*/  FMUL.FTZ R23, R61, UR6 ;  /* 0x000000063d177c20 */ /* 0x000fe20008410000 */
[----:B------:R-:W-:Y:S01]  /*3d00*/  FMUL.FTZ R63, R63, UR6 ;  /* 0x000000063f3f7c20 */ /* 0x000fe20008410000 */
[----:B------:R1:W5:Y:S01]  /*3d10*/  MUFU.TANH R68, R58 ;  /* 0x0000003a00447308 */ /* 0x0003620000002400 */
[----:B0-----:R-:W-:Y:S01]  /*3d20*/  IADD3 R59, R12, R6, -R57 ;  /* 0x000000060c3b7210 */ /* 0x001fe20007ffe839 */
[----:B------:R-:W-:Y:S01]  /*3d30*/  IMAD.IADD R13, R13, 0x1, -R10 ;  /* 0x000000010d0d7824 */ /* 0x000fe200078e0a0a */
[----:B------:R-:W-:Y:S01]  /*3d40*/  LEA.HI R6, R64, R64, RZ, 0x1 ;  /* 0x0000004040067211 */ /* 0x000fe200078f08ff */
[----:B------:R-:W-:-:S02]  /*3d50*/  FMUL.FTZ R62, R62, UR6 ;  /* 0x000000063e3e7c20 */ /* 0x000fc40008410000 */
[----:B------:R-:W-:Y:S01]  /*3d60*/  IMAD R59, R56, 0x40, R59 ;  /* 0x00000040383b7824 */ /* 0x000fe200078e023b */
[----:B------:R-:W-:Y:S01]  /*3d70*/  LOP3.LUT R57, R6, 0x1ffffffe, RZ, 0xc0, !PT ;  /* 0x1ffffffe06397812 */ /* 0x000fe200078ec0ff */
[----:B------:R-:W-:Y:S04]  /*3d80*/  MUFU.TANH R73, R63 ;  /* 0x0000003f00497308 */ /* 0x000fe80000002400 */
[----:B------:R-:W-:Y:S02]  /*3d90*/  IMAD.IADD R12, R64, 0x1, -R57 ;  /* 0x00000001400c7824 */ /* 0x000fe400078e0a39 */
[----:B------:R-:W-:Y:S02]  /*3da0*/  IMAD.U32 R57, RZ, RZ, UR48 ;  /* 0x00000030ff397e24 */ /* 0x000fe4000f8e00ff */
[----:B------:R-:W0:Y:S01]  /*3db0*/  MUFU.TANH R62, R62 ;  /* 0x0000003e003e7308 */ /* 0x000e220000002400 */
[----:B------:R-:W-:-:S05]  /*3dc0*/  LEA R12, R12, R59, 0x3 ;  /* 0x0000003b0c0c7211 */ /* 0x000fca00078e18ff */
[----:B------:R-:W-:Y:S01]  /*3dd0*/  @P2 IMAD.HI.U32 R6, R12, UR7, RZ ;  /* 0x000000070c062c27 */ /* 0x000fe2000f8e00ff */
[----:B------:R-:W-:Y:S01]  /*3de0*/  @UP0 ULDC UR7, c[0x0][0x450] ;  /* 0x0001140000070ab9 */ /* 0x000fe20000000800 */
[----:B------:R-:W-:Y:S08]  /*3df0*/  MUFU.TANH R8, R8 ;  /* 0x0000000800087308 */ /* 0x000ff00000002400 */
[----:B------:R-:W-:Y:S01]  /*3e00*/  MUFU.TANH R15, R15 ;  /* 0x0000000f000f7308 */ /* 0x000fe20000002400 */
[----:B------:R-:W-:-:S02]  /*3e10*/  WARPGROUP.DEPBAR.LE gsb0, 0x0 ;  /* 0x00008000000079c5 */ /* 0x000fc40000010000 */
[----:B------:R-:W-:Y:S01]  /*3e20*/  WARPGROUP.ARRIVE ;  /* 0x00000000000079c5 */ /* 0x000fe20000000000 */
[----:B------:R-:W-:Y:S01]  /*3e30*/  FMUL.FTZ R56, R48, UR6 ;  /* 0x0000000630387c20 */ /* 0x000fe20008410000 */
[----:B------:R-:W-:Y:S01]  /*3e40*/  FMUL.FTZ R48, R49, UR6 ;  /* 0x0000000631307c20 */ /* 0x000fe20008410000 */
[----:B------:R-:W-:Y:S01]  /*3e50*/  IMAD.MOV.U32 R49, RZ, RZ, R12 ;  /* 0x000000ffff317224 */ /* 0x000fe200078e000c */
[----:B------:R-:W-:Y:S01]  /*3e60*/  @P2 SHF.R.U32.HI R49, RZ, UR7, R6 ;  /* 0x00000007ff312c19 */ /* 0x000fe20008011606 */
[----:B------:R-:W-:Y:S01]  /*3e70*/  UIMAD UR7, UR39, -0x70, UR48 ;  /* 0xffffff90270778a4 */ /* 0x000fe2000f8e0230 */
[----:B------:R-:W-:Y:S01]  /*3e80*/  HGMMA.64x16x16.F32 R40, gdesc[UR44], R40, gsb0 ;  /* 0x002000002c2879f0 */ /* 0x000fe20008000828 */
[----:B------:R-:W-:Y:S01]  /*3e90*/  UIADD3 UR46, UR50, 0x986, URZ ;  /* 0x00000986322e7890 */ /* 0x000fe2000fffe03f */
[----:B------:R-:W-:Y:S01]  /*3ea0*/  FMUL.FTZ R50, R50, UR6 ;  /* 0x0000000632327c20 */ /* 0x000fe20008410000 */
[----:B------:R-:W-:Y:S01]  /*3eb0*/  UMOV UR47, 0x40000040 ;  /* 0x40000040002f7882 */ /* 0x000fe20000000000 */
[----:B-1----:R-:W1:Y:S01]  /*3ec0*/  SHFL.IDX PT, R58, R49, 0x1, 0x1c1f ;  /* 0x003c1f00313a7f89 */ /* 0x002e6200000e0000 */
[----:B------:R-:W-:Y:S01]  /*3ed0*/  UIADD3 UR7, UR7, 0x70, URZ ;  /* 0x0000007007077890 */ /* 0x000fe2000fffe03f */
[----:B------:R-:W-:Y:S01]  /*3ee0*/  IMAD.U32 R6, RZ, RZ, UR10 ;  /* 0x0000000aff067e24 */ /* 0x000fe2000f8e00ff */
[----:B------:R2:W0:Y:S01]  /*3ef0*/  MUFU.TANH R60, R50 ;  /* 0x00000032003c7308 */ /* 0x0004220000002400 */
[----:B------:R-:W-:Y:S01]  /*3f00*/  ULDC UR10, c[0x0][0x288] ;  /* 0x0000a200000a7ab9 */ /* 0x000fe20000000800 */
[----:B------:R-:W-:Y:S01]  /*3f10*/  FMUL.FTZ R51, R51, UR6 ;  /* 0x0000000633337c20 */ /* 0x000fe20008410000 */
[----:B------:R-:W-:-:S02]  /*3f20*/  IMAD R6, R13, -0x2, R6 ;  /* 0xfffffffe0d067824 */ /* 0x000fc400078e0206 */
[----:B------:R-:W-:Y:S01]  /*3f30*/  FMUL.FTZ R54, R54, UR6 ;  /* 0x0000000636367c20 */ /* 0x000fe20008410000 */
[----:B------:R-:W-:Y:S01]  /*3f40*/  FMUL.FTZ R55, R55, UR6 ;  /* 0x0000000637377c20 */ /* 0x000fe20008410000 */
[----:B------:R-:W-:Y:S01]  /*3f50*/  FMUL.FTZ R52, R52, UR6 ;  /* 0x0000000634347c20 */ /* 0x000fe20008410000 */
[----:B------:R-:W-:Y:S01]  /*3f60*/  FMUL.FTZ R53, R53, UR6 ;  /* 0x0000000635357c20 */ /* 0x000fe20008410000 */
[----:B------:R-:W-:Y:S01]  /*3f70*/  IADD3 R57, R6, -UR10, R57 ;  /* 0x8000000a06397c10 */ /* 0x000fe2000fffe039 */
[----:B------:R3:W0:Y:S01]  /*3f80*/  MUFU.TANH R77, R51 ;  /* 0x00000033004d7308 */ /* 0x0006220000002400 */
[----:B--2---:R-:W-:Y:S01]  /*3f90*/  MOV R50, UR7 ;  /* 0x0000000700327c02 */ /* 0x004fe20008000f00 */
[----:B------:R-:W-:-:S04]  /*3fa0*/  ULDC UR7, c[0x0][0x988] ;  /* 0x0002620000077ab9 */ /* 0x000fc80000000800 */
[----:B------:R-:W-:Y:S02]  /*3fb0*/  IMAD R50, R13, -0x2, R50 ;  /* 0xfffffffe0d327824 */ /* 0x000fe400078e0232 */
[----:B------:R2:W0:Y:S03]  /*3fc0*/  MUFU.TANH R10, R54 ;  /* 0x00000036000a7308 */ /* 0x0004260000002400 */
[----:B-1----:R-:W-:-:S04]  /*3fd0*/  VIADDMNMX R58, R58, R57, R50, PT ;  /* 0x000000393a3a7246 */ /* 0x002fc80003800132 */
[C---:B------:R-:W-:Y:S01]  /*3fe0*/  ISETP.GT.AND P5, PT, R58.reuse, RZ, PT ;  /* 0x000000ff3a00720c */ /* 0x040fe20003fa4270 */
[----:B------:R1:W0:Y:S01]  /*3ff0*/  MUFU.TANH R81, R55 ;  /* 0x0000003700517308 */ /* 0x0002220000002400 */
[C---:B------:R-:W-:Y:S02]  /*4000*/  ISETP.GT.AND P6, PT, R58.reuse, 0x1, PT ;  /* 0x000000013a00780c */ /* 0x040fe40003fc4270 */
[----:B------:R-:W-:Y:S02]  /*4010*/  ISETP.GT.AND P4, PT, R58, 0x8, PT ;  /* 0x000000083a00780c */ /* 0x000fe40003f84270 */
[----:B---3--:R-:W-:Y:S02]  /*4020*/  FSEL R51, R74, -INF , P5 ;  /* 0xff8000004a337808 */ /* 0x008fe40002800000 */
[----:B--2---:R-:W-:Y:S01]  /*4030*/  FSEL R54, R75, -INF , P6 ;  /* 0xff8000004b367808 */ /* 0x004fe20003000000 */
[----:B------:R-:W-:Y:S01]  /*4040*/  MUFU.TANH R14, R14 ;  /* 0x0000000e000e7308 */ /* 0x000fe20000002400 */
[----:B------:R-:W-:-:S02]  /*4050*/  ISETP.GT.AND P3, PT, R58, 0x9, PT ;  /* 0x000000093a00780c */ /* 0x000fc40003f64270 */
[----:B-1----:R-:W-:Y:S02]  /*4060*/  FSEL R55, R78, -INF , P4 ;  /* 0xff8000004e377808 */ /* 0x002fe40002000000 */
[----:B------:R-:W-:Y:S02]  /*4070*/  FMNMX.FTZ R6, R51, R54, !PT ;  /* 0x0000003633067209 */ /* 0x000fe40007810000 */
[C---:B------:R-:W-:Y:S01]  /*4080*/  ISETP.GT.AND P5, PT, R58.reuse, 0x10, PT ;  /* 0x000000103a00780c */ /* 0x040fe20003fa4270 */
[----:B------:R-:W-:Y:S01]  /*4090*/  MUFU.TANH R21, R21 ;  /* 0x0000001500157308 */ /* 0x000fe20000002400 */
[----:B------:R-:W-:Y:S01]  /*40a0*/  FSEL R59, R79, -INF , P3 ;  /* 0xff8000004f3b7808 */ /* 0x000fe20001800000 */
[----:B------:R-:W-:Y:S02]  /*40b0*/  WARPGROUP.DEPBAR.LE gsb0, 0x0 ;  /* 0x00008000000079c5 */ /* 0x000fe40000010000 */
[----:B------:R-:W-:Y:S01]  /*40c0*/  WARPGROUP.ARRIVE ;  /* 0x00000000000079c5 */ /* 0x000fe20000000000 */
[----:B------:R-:W-:Y:S01]  /*40d0*/  FMNMX.FTZ R6, R55, R6, !PT ;  /* 0x0000000637067209 */ /* 0x000fe20007810000 */
[----:B------:R-:W-:Y:S01]  /*40e0*/  FMUL.FTZ R43, R43, UR6 ;  /* 0x000000062b2b7c20 */ /* 0x000fe20008410000 */
[----:B------:R-:W-:Y:S01]  /*40f0*/  ISETP.GT.AND P3, PT, R58, 0x11, PT ;  /* 0x000000113a00780c */ /* 0x000fe20003f64270 */
[----:B------:R-:W-:Y:S01]  /*4100*/  FMUL.FTZ R42, R42, UR6 ;  /* 0x000000062a2a7c20 */ /* 0x000fe20008410000 */
[----:B----4-:R-:W-:Y:S01]  /*4110*/  FSEL R61, R66, -INF , P5 ;  /* 0xff800000423d7808 */ /* 0x010fe20002800000 */
[----:B------:R-:W-:Y:S01]  /*4120*/  HGMMA.64x16x16.F32 R32, gdesc[UR44], R32, gsb0 ;  /* 0x002000002c2079f0 */ /* 0x000fe20008000820 */
[----:B------:R-:W-:Y:S01]  /*4130*/  UIADD3 UR46, UR50, 0xa06, URZ ;  /* 0x00000a06322e7890 */ /* 0x000fe2000fffe03f */
[----:B------:R-:W-:Y:S01]  /*4140*/  FMNMX.FTZ R6, R59, R6, !PT ;  /* 0x000000063b067209 */ /* 0x000fe20007810000 */
[----:B------:R-:W-:Y:S01]  /*4150*/  UMOV UR47, 0x40000040 ;  /* 0x40000040002f7882 */ /* 0x000fe20000000000 */
[----:B------:R-:W-:Y:S01]  /*4160*/  ISETP.GT.AND P4, PT, R58, 0x18, PT ;  /* 0x000000183a00780c */ /* 0x000fe20003f84270 */
[----:B------:R1:W-:Y:S01]  /*4170*/  MUFU.TANH R85, R43 ;  /* 0x0000002b00557308 */ /* 0x0003e20000002400 */
[----:B-----5:R-:W-:Y:S01]  /*4180*/  FSEL R63, R67, -INF , P3 ;  /* 0xff800000433f7808 */ /* 0x020fe20001800000 */
[----:B------:R-:W-:Y:S01]  /*4190*/  FMUL.FTZ R46, R46, UR6 ;  /* 0x000000062e2e7c20 */ /* 0x000fe20008410000 */
[----:B------:R-:W-:Y:S01]  /*41a0*/  FMNMX.FTZ R6, R61, R6, !PT ;  /* 0x000000063d067209 */ /* 0x000fe20007810000 */
[----:B------:R-:W-:Y:S01]  /*41b0*/  FMUL.FTZ R47, R47, UR6 ;  /* 0x000000062f2f7c20 */ /* 0x000fe20008410000 */
[----:B------:R-:W-:Y:S01]  /*41c0*/  ISETP.GT.AND P3, PT, R58, 0x19, PT ;  /* 0x000000193a00780c */ /* 0x000fe20003f64270 */
[----:B------:R-:W-:Y:S01]  /*41d0*/  FMUL.FTZ R40, R40, UR6 ;  /* 0x0000000628287c20 */ /* 0x000fe20008410000 */
[----:B------:R-:W-:Y:S01]  /*41e0*/  FMNMX.FTZ R6, R63, R6, !PT ;  /* 0x000000063f067209 */ /* 0x000fe20007810000 */
[----:B------:R-:W2:Y:S01]  /*41f0*/  MUFU.TANH R42, R42 ;  /* 0x0000002a002a7308 */ /* 0x000ea20000002400 */
[----:B-1----:R-:W-:Y:S01]  /*4200*/  FSEL R43, R70, -INF , P4 ;  /* 0xff800000462b7808 */ /* 0x002fe20002000000 */
[----:B------:R-:W-:Y:S01]  /*4210*/  FMUL.FTZ R41, R41, UR6 ;  /* 0x0000000629297c20 */ /* 0x000fe20008410000 */
[----:B------:R-:W-:Y:S01]  /*4220*/  ISETP.GT.AND P4, PT, R58, 0x20, PT ;  /* 0x000000203a00780c */ /* 0x000fe20003f84270 */
[----:B------:R-:W-:Y:S01]  /*4230*/  FMUL.FTZ R44, R44, UR6 ;  /* 0x000000062c2c7c20 */ /* 0x000fe20008410000 */
[----:B------:R-:W-:Y:S01]  /*4240*/  FSEL R65, R65, -INF , P3 ;  /* 0xff80000041417808 */ /* 0x000fe20001800000 */
[----:B------:R-:W-:Y:S01]  /*4250*/  FMUL.FTZ R45, R45, UR6 ;  /* 0x000000062d2d7c20 */ /* 0x000fe20008410000 */
[----:B------:R-:W-:Y:S01]  /*4260*/  FMNMX.FTZ R6, R43, R6, !PT ;  /* 0x000000062b067209 */ /* 0x000fe20007810000 */
[----:B------:R-:W1:Y:S01]  /*4270*/  MUFU.TANH R46, R46 ;  /* 0x0000002e002e7308 */ /* 0x000e620000002400 */
[----:B------:R-:W-:-:S02]  /*4280*/  ISETP.GT.AND P3, PT, R58, 0x21, PT ;  /* 0x000000213a00780c */ /* 0x000fc40003f64270 */
[----:B------:R-:W-:Y:S02]  /*4290*/  FSEL R67, R68, -INF , P4 ;  /* 0xff80000044437808 */ /* 0x000fe40002000000 */
[----:B------:R-:W-:Y:S02]  /*42a0*/  FMNMX.FTZ R6, R65, R6, !PT ;  /* 0x0000000641067209 */ /* 0x000fe40007810000 */
[C---:B------:R-:W-:Y:S01]  /*42b0*/  ISETP.GT.AND P4, PT, R58.reuse, 0x28, PT ;  /* 0x000000283a00780c */ /* 0x040fe20003f84270 */
[----:B------:R-:W3:Y:S01]  /*42c0*/  MUFU.TANH R47, R47 ;  /* 0x0000002f002f7308 */ /* 0x000ee20000002400 */
[----:B------:R-:W-:Y:S02]  /*42d0*/  FSEL R69, R69, -INF , P3 ;  /* 0xff80000045457808 */ /* 0x000fe40001800000 */
[----:B------:R-:W-:Y:S02]  /*42e0*/  FMNMX.FTZ R6, R67, R6, !PT ;  /* 0x0000000643067209 */ /* 0x000fe40007810000 */
[----:B------:R-:W-:-:S02]  /*42f0*/  ISETP.GT.AND P3, PT, R58, 0x29, PT ;  /* 0x000000293a00780c */ /* 0x000fc40003f64270 */
[----:B0-----:R-:W-:Y:S01]  /*4300*/  FSEL R71, R62, -INF , P4 ;  /* 0xff8000003e477808 */ /* 0x001fe20002000000 */
[----:B------:R-:W-:Y:S01]  /*4310*/  MUFU.TANH R20, R20 ;  /* 0x0000001400147308 */ /* 0x000fe20000002400 */
[----:B------:R-:W-:Y:S02]  /*4320*/  FMNMX.FTZ R6, R69, R6, !PT ;  /* 0x0000000645067209 */ /* 0x000fe40007810000 */
[C---:B------:R-:W-:Y:S02]  /*4330*/  ISETP.GT.AND P4, PT, R58.reuse, 0x30, PT ;  /* 0x000000303a00780c */ /* 0x040fe40003f84270 */
[----:B------:R-:W-:Y:S02]  /*4340*/  FSEL R73, R73, -INF , P3 ;  /* 0xff80000049497808 */ /* 0x000fe40001800000 */
[----:B------:R-:W-:Y:S01]  /*4350*/  FMNMX.FTZ R6, R71, R6, !PT ;  /* 0x0000000647067209 */ /* 0x000fe20007810000 */
[----:B------:R-:W-:Y:S01]  /*4360*/  MUFU.TANH R22, R22 ;  /* 0x0000001600167308 */ /* 0x000fe20000002400 */
[----:B------:R-:W-:-:S02]  /*4370*/  ISETP.GT.AND P3, PT, R58, 0x31, PT ;  /* 0x000000313a00780c */ /* 0x000fc40003f64270 */
        /* <DEDUP_REMOVED lines=11> */
[----:B------:R-:W0:Y:S01]  /*4430*/  MUFU.TANH R34, R34 ;  /* 0x0000002200227308 */ /* 0x000e220000002400 */
[----:B------:R-:W-:Y:S01]  /*4440*/  FSEL R79, R10, -INF , P4 ;  /* 0xff8000000a4f7808 */ /* 0x000fe20002000000 */
[----:B------:R-:W-:Y:S01]  /*4450*/  FMUL.FTZ R38, R38, UR6 ;  /* 0x0000000626267c20 */ /* 0x000fe20008410000 */
[----:B------:R-:W-:Y:S01]  /*4460*/  FMNMX.FTZ R6, R77, R6, !PT ;  /* 0x000000064d067209 */ /* 0x000fe20007810000 */
[----:B------:R-:W-:Y:S01]  /*4470*/  FMUL.FTZ R39, R39, UR6 ;  /* 0x0000000627277c20 */ /* 0x000fe20008410000 */
[C---:B------:R-:W-:Y:S01]  /*4480*/  ISETP.GT.AND P4, PT, R58.reuse, 0x40, PT ;  /* 0x000000403a00780c */ /* 0x040fe20003f84270 */
[----:B------:R-:W-:Y:S01]  /*4490*/  FMUL.FTZ R33, R33, UR6 ;  /* 0x0000000621217c20 */ /* 0x000fe20008410000 */
[----:B------:R-:W-:Y:S01]  /*44a0*/  FSEL R81, R81, -INF , P3 ;  /* 0xff80000051517808 */ /* 0x000fe20001800000 */
[----:B------:R-:W4:Y:S01]  /*44b0*/  MUFU.TANH R35, R35 ;  /* 0x0000002300237308 */ /* 0x000f220000002400 */
[----:B------:R-:W-:Y:S01]  /*44c0*/  FMNMX.FTZ R6, R79, R6, !PT ;  /* 0x000000064f067209 */ /* 0x000fe20007810000 */
[----:B------:R-:W-:Y:S01]  /*44d0*/  FMUL.FTZ R37, R37, UR6 ;  /* 0x0000000625257c20 */ /* 0x000fe20008410000 */
[----:B------:R-:W-:Y:S01]  /*44e0*/  ISETP.GT.AND P3, PT, R58, 0x41, PT ;  /* 0x000000413a00780c */ /* 0x000fe20003f64270 */
[----:B------:R-:W-:Y:S01]  /*44f0*/  FMUL.FTZ R32, R32, UR6 ;  /* 0x0000000620207c20 */ /* 0x000fe20008410000 */
[----:B--2---:R-:W-:Y:S01]  /*4500*/  FSEL R83, R42, -INF , P4 ;  /* 0xff8000002a537808 */ /* 0x004fe20002000000 */
[----:B------:R-:W-:Y:S01]  /*4510*/  FMUL.FTZ R36, R36, UR6 ;  /* 0x0000000624247c20 */ /* 0x000fe20008410000 */
[----:B------:R-:W-:Y:S01]  /*4520*/  FMNMX.FTZ R6, R81, R6, !PT ;  /* 0x0000000651067209 */ /* 0x000fe20007810000 */
[----:B------:R-:W2:Y:S01]  /*4530*/  MUFU.TANH R38, R38 ;  /* 0x0000002600267308 */ /* 0x000ea20000002400 */
[----:B------:R-:W-:-:S02]  /*4540*/  ISETP.GT.AND P4, PT, R58, 0x48, PT ;  /* 0x000000483a00780c */ /* 0x000fc40003f84270 */
[----:B------:R-:W-:Y:S02]  /*4550*/  FSEL R85, R85, -INF , P3 ;  /* 0xff80000055557808 */ /* 0x000fe40001800000 */
[----:B------:R-:W-:Y:S02]  /*4560*/  FMNMX.FTZ R6, R83, R6, !PT ;  /* 0x0000000653067209 */ /* 0x000fe40007810000 */
[----:B------:R-:W-:Y:S01]  /*4570*/  ISETP.GT.AND P3, PT, R58, 0x49, PT ;  /* 0x000000493a00780c */ /* 0x000fe20003f64270 */
[----:B------:R-:W5:Y:S01]  /*4580*/  MUFU.TANH R39, R39 ;  /* 0x0000002700277308 */ /* 0x000f620000002400 */
[----:B-1----:R-:W-:Y:S02]  /*4590*/  FSEL R87, R46, -INF , P4 ;  /* 0xff8000002e577808 */ /* 0x002fe40002000000 */
[----:B------:R-:W-:Y:S02]  /*45a0*/  FMNMX.FTZ R6, R85, R6, !PT ;  /* 0x0000000655067209 */ /* 0x000fe40007810000 */
[----:B------:R-:W-:-:S02]  /*45b0*/  ISETP.GT.AND P4, PT, R58, 0x50, PT ;  /* 0x000000503a00780c */ /* 0x000fc40003f84270 */
[----:B---3--:R-:W-:Y:S01]  /*45c0*/  FSEL R89, R47, -INF , P3 ;  /* 0xff8000002f597808 */ /* 0x008fe20001800000 */
[----:B------:R-:W-:Y:S01]  /*45d0*/  MUFU.TANH R23, R23 ;  /* 0x0000001700177308 */ /* 0x000fe20000002400 */
[----:B------:R-:W-:Y:S02]  /*45e0*/  FMNMX.FTZ R6, R87, R6, !PT ;  /* 0x0000000657067209 */ /* 0x000fe40007810000 */
[----:B------:R-:W-:Y:S02]  /*45f0*/  ISETP.GT.AND P3, PT, R58, 0x51, PT ;  /* 0x000000513a00780c */ /* 0x000fe40003f64270 */
[----:B0-----:R-:W-:Y:S02]  /*4600*/  FSEL R91, R34, -INF , P4 ;  /* 0xff800000225b7808 */ /* 0x001fe40002000000 */
[----:B------:R-:W-:Y:S01]  /*4610*/  FMNMX.FTZ R6, R89, R6, !PT ;  /* 0x0000000659067209 */ /* 0x000fe20007810000 */
[----:B------:R-:W-:Y:S01]  /*4620*/  MUFU.TANH R56, R56 ;  /* 0x0000003800387308 */ /* 0x000fe20000002400 */
[----:B------:R-:W-:-:S02]  /*4630*/  ISETP.GT.AND P4, PT, R58, 0x58, PT ;  /* 0x000000583a00780c */ /* 0x000fc40003f84270 */
[----:B----4-:R-:W-:Y:S02]  /*4640*/  FSEL R93, R35, -INF , P3 ;  /* 0xff800000235d7808 */ /* 0x010fe40001800000 */
[----:B------:R-:W-:Y:S02]  /*4650*/  FMNMX.FTZ R6, R91, R6, !PT ;  /* 0x000000065b067209 */ /* 0x000fe40007810000 */
[----:B------:R-:W-:Y:S01]  /*4660*/  ISETP.GT.AND P3, PT, R58, 0x59, PT ;  /* 0x000000593a00780c */ /* 0x000fe20003f64270 */
[----:B------:R-:W-:Y:S01]  /*4670*/  MUFU.TANH R48, R48 ;  /* 0x0000003000307308 */ /* 0x000fe20000002400 */
[----:B--2---:R-:W-:Y:S01]  /*4680*/  FSEL R95, R38, -INF , P4 ;  /* 0xff800000265f7808 */ /* 0x004fe20002000000 */
[----:B------:R-:W-:Y:S02]  /*4690*/  WARPGROUP.DEPBAR.LE gsb0, 0x0 ;  /* 0x00008000000079c5 */ /* 0x000fe40000010000 */
[----:B------:R-:W-:Y:S01]  /*46a0*/  FMUL.FTZ R26, R26, UR6 ;  /* 0x000000061a1a7c20 */ /* 0x000fe20008410000 */
[----:B------:R-:W-:Y:S01]  /*46b0*/  FMUL.FTZ R27, R27, UR6 ;  /* 0x000000061b1b7c20 */ /* 0x000fe20008410000 */
[----:B------:R-:W-:Y:S01]  /*46c0*/  FMUL.FTZ R30, R30, UR6 ;  /* 0x000000061e1e7c20 */ /* 0x000fe20008410000 */
[----:B------:R-:W-:Y:S01]  /*46d0*/  FMUL.FTZ R31, R31, UR6 ;  /* 0x000000061f1f7c20 */ /* 0x000fe20008410000 */
[----:B------:R-:W-:Y:S01]  /*46e0*/  FMNMX.FTZ R6, R93, R6, !PT ;  /* 0x000000065d067209 */ /* 0x000fe20007810000 */
[----:B------:R-:W-:Y:S01]  /*46f0*/  FMUL.FTZ R24, R24, UR6 ;  /* 0x0000000618187c20 */ /* 0x000fe20008410000 */
[----:B------:R-:W0:Y:S01]  /*4700*/  MUFU.TANH R26, R26 ;  /* 0x0000001a001a7308 */ /* 0x000e220000002400 */
[----:B------:R-:W-:Y:S01]  /*4710*/  ISETP.GT.AND P4, PT, R58, 0x60, PT ;  /* 0x000000603a00780c */ /* 0x000fe20003f84270 */
[----:B------:R-:W-:Y:S01]  /*4720*/  FMUL.FTZ R25, R25, UR6 ;  /* 0x0000000619197c20 */ /* 0x000fe20008410000 */
[----:B-----5:R-:W-:Y:S01]  /*4730*/  FSEL R97, R39, -INF , P3 ;  /* 0xff80000027617808 */ /* 0x020fe20001800000 */
[----:B------:R-:W-:Y:S01]  /*4740*/  FMUL.FTZ R29, R29, UR6 ;  /* 0x000000061d1d7c20 */ /* 0x000fe20008410000 */
[----:B------:R-:W-:Y:S01]  /*4750*/  FMNMX.FTZ R6, R95, R6, !PT ;  /* 0x000000065f067209 */ /* 0x000fe20007810000 */
[----:B------:R-:W-:Y:S01]  /*4760*/  FMUL.FTZ R28, R28, UR6 ;  /* 0x000000061c1c7c20 */ /* 0x000fe20008410000 */
[----:B------:R-:W-:Y:S01]  /*4770*/  ISETP.GT.AND P3, PT, R58, 0x61, PT ;  /* 0x000000613a00780c */ /* 0x000fe20003f64270 */
[----:B------:R-:W1:Y:S01]  /*4780*/  MUFU.TANH R27, R27 ;  /* 0x0000001b001b7308 */ /* 0x000e620000002400 */
[----:B------:R-:W-:Y:S01]  /*4790*/  FMNMX.FTZ R6, R97, R6, !PT ;  /* 0x0000000661067209 */ /* 0x000fe20007810000 */
[----:B------:R-:W-:-:S06]  /*47a0*/  @UP0 ULDC UR6, c[0x0][0x44c] ;  /* 0x0001130000060ab9 */ /* 0x000fcc0000000800 */
[----:B------:R-:W2:Y:S01]  /*47b0*/  MUFU.TANH R30, R30 ;  /* 0x0000001e001e7308 */ /* 0x000ea20000002400 */
[----:B0-----:R-:W-:Y:S02]  /*47c0*/  FSEL R99, R26, -INF , P4 ;  /* 0xff8000001a637808 */ /* 0x001fe40002000000 */
[----:B------:R-:W-:Y:S01]  /*47d0*/  ISETP.GT.AND P4, PT, R58, 0x68, PT ;  /* 0x000000683a00780c */ /* 0x000fe20003f84270 */
[----:B------:R-:W0:Y:S01]  /*47e0*/  SHFL.IDX PT, R26, R49, RZ, 0x1c1f ;  /* 0x001c1fff311a7589 */ /* 0x000e2200000e0000 */
[----:B------:R-:W-:-:S03]  /*47f0*/  FMNMX.FTZ R6, R99, R6, !PT ;  /* 0x0000000663067209 */ /* 0x000fc60007810000 */
[----:B------:R-:W3:Y:S01]  /*4800*/  MUFU.TANH R31, R31 ;  /* 0x0000001f001f7308 */ /* 0x000ee20000002400 */
[----:B-1----:R-:W-:Y:S02]  /*4810*/  FSEL R101, R27, -INF , P3 ;  /* 0xff8000001b657808 */ /* 0x002fe40001800000 */
[----:B------:R-:W-:Y:S02]  /*4820*/  ISETP.GT.AND P3, PT, R58, 0x69, PT ;  /* 0x000000693a00780c */ /* 0x000fe40003f64270 */
[----:B------:R-:W-:-:S03]  /*4830*/  FMNMX.FTZ R6, R101, R6, !PT ;  /* 0x0000000665067209 */ /* 0x000fc60007810000 */
[----:B------:R1:W-:Y:S01]  /*4840*/  MUFU.TANH R46, R24 ;  /* 0x00000018002e7308 */ /* 0x0003e20000002400 */
[----:B--2---:R-:W-:-:S04]  /*4850*/  FSEL R103, R30, -INF , P4 ;  /* 0xff8000001e677808 */ /* 0x004fc80002000000 */
[----:B------:R-:W-:-:S03]  /*4860*/  FMNMX.FTZ R6, R103, R6, !PT ;  /* 0x0000000667067209 */ /* 0x000fc60007810000 */
[----:B------:R2:W-:Y:S01]  /*4870*/  MUFU.TANH R58, R25 ;  /* 0x00000019003a7308 */ /* 0x0005e20000002400 */
[----:B---3--:R-:W-:Y:S02]  /*4880*/  FSEL R105, R31, -INF , P3 ;  /* 0xff8000001f697808 */ /* 0x008fe40001800000 */
[----:B0-----:R-:W-:Y:S02]  /*4890*/  VIADDMNMX R26, R26, R57, R50, PT ;  /* 0x000000391a1a7246 */ /* 0x001fe40003800132 */
[----:B------:R-:W-:Y:S02]  /*48a0*/  FMNMX.FTZ R6, R105, R6, !PT ;  /* 0x0000000669067209 */ /* 0x000fe40007810000 */
[C---:B------:R-:W-:Y:S01]  /*48b0*/  ISETP.GT.AND P4, PT, R26.reuse, 0x1, PT ;  /* 0x000000011a00780c */ /* 0x040fe20003f84270 */
[----:B------:R0:W-:Y:S01]  /*48c0*/  MUFU.TANH R50, R29 ;  /* 0x0000001d00327308 */ /* 0x0001e20000002400 */
[----:B------:R-:W-:Y:S01]  /*48d0*/  ISETP.GT.AND P5, PT, R26, 0x8, PT ;  /* 0x000000081a00780c */ /* 0x000fe20003fa4270 */
[----:B------:R-:W3:Y:S01]  /*48e0*/  SHFL.BFLY PT, R27, R6, 0x2, 0x1f ;  /* 0x0c401f00061b7f89 */ /* 0x000ee200000e0000 */
[----:B-1----:R-:W-:-:S02]  /*48f0*/  FSEL R24, R2, -INF , P4 ;  /* 0xff80000002187808 */ /* 0x002fc40002000000 */
[----:B------:R-:W-:Y:S02]  /*4900*/  FSEL R7, R7, -INF , P5 ;  /* 0xff80000007077808 */ /* 0x000fe40002800000 */
[----:B------:R-:W-:Y:S01]  /*4910*/  ISETP.GT.AND P4, PT, R26, 0x10, PT ;  /* 0x000000101a00780c */ /* 0x000fe20003f84270 */
[----:B------:R1:W-:Y:S08]  /*4920*/  MUFU.TANH R38, R33 ;  /* 0x0000002100267308 */ /* 0x0003f00000002400 */
[----:B------:R-:W4:Y:S08]  /*4930*/  MUFU.TANH R52, R52 ;  /* 0x0000003400347308 */ /* 0x000f300000002400 */
[----:B------:R-:W5:Y:S01]  /*4940*/  MUFU.TANH R53, R53 ;  /* 0x0000003500357308 */ /* 0x000f620000002400 */
[----:B---3--:R-:W-:Y:S01]  /*4950*/  FMNMX.FTZ R27, R6, R27, !PT ;  /* 0x0000001b061b7209 */ /* 0x008fe20007810000 */
[----:B------:R-:W-:Y:S01]  /*4960*/  IMAD.U32 R6, RZ, RZ, UR7 ;  /* 0x00000007ff067e24 */ /* 0x000fe2000f8e00ff */
[----:B------:R-:W-:-:S03]  /*4970*/  UIMAD.WIDE.U32 UR6, UR38, UR6, URZ ;  /* 0x00000006260672a5 */ /* 0x000fc6000f8e003f */
[----:B------:R-:W3:Y:S02]  /*4980*/  SHFL.BFLY PT, R10, R27, 0x1, 0x1f ;  /* 0x0c201f001b0a7f89 */ /* 0x000ee400000e0000 */
[----:B------:R-:W5:Y:S01]  /*4990*/  MUFU.TANH R40, R40 ;  /* 0x0000002800287308 */ /* 0x000f620000002400 */
[----:B------:R-:W-:-:S04]  /*49a0*/  @UP0 USHF.R.U32.HI UR38, URZ, UR11, UR7 ;  /* 0x0000000b3f260299 */ /* 0x000fc80008011607 */
[----:B------:R-:W-:-:S03]  /*49b0*/  UIADD3 UR39, UR38, -UR10, UR48 ;  /* 0x8000000a26277290 */ /* 0x000fc6000fffe030 */
[----:B------:R4:W-:Y:S01]  /*49c0*/  MUFU.TANH R42, R37 ;  /* 0x00000025002a7308 */ /* 0x0009e20000002400 */
[----:B------:R-:W-:Y:S02]  /*49d0*/  UMOV UR38, URZ ;  /* 0x0000003f00267c82 */ /* 0x000fe40008000000 */
[----:B------:R-:W-:-:S04]  /*49e0*/  UIMAD.WIDE UR38, UR39, -0x6db6db6d, UR38 ;  /* 0x92492493272678a5 */ /* 0x000fc8000f8e0226 */
[----:B------:R-:W-:Y:S01]  /*49f0*/  USHF.R.U32.HI UR6, URZ, 0x1f, UR39 ;  /* 0x0000001f3f067899 */ /* 0x000fe20008011627 */
[----:B------:R5:W5:Y:S03]  /*4a00*/  MUFU.TANH R47, R41 ;  /* 0x00000029002f7308 */ /* 0x000b660000002400 */
[----:B------:R-:W-:Y:S01]  /*4a10*/  ULEA.HI.SX32 UR6, UR39, UR6, 0x1a ;  /* 0x0000000627067291 */ /* 0x000fe2000f8fd23f */
[----:B---3--:R-:W-:-:S04]  /*4a20*/  FMNMX.FTZ R10, R27, R10, !PT ;  /* 0x0000000a1b0a7209 */ /* 0x008fc80007810000 */
[----:B------:R-:W3:Y:S01]  /*4a30*/  MUFU.TANH R44, R44 ;  /* 0x0000002c002c7308 */ /* 0x000ee20000002400 */
[----:B------:R-:W-:Y:S01]  /*4a40*/  UISETP.LT.AND UP1, UPT, UR15, UR6, UPT ;  /* 0x000000060f00728c */ /* 0x000fe2000bf21270 */
[C---:B------:R-:W-:Y:S01]  /*4a50*/  FSETP.NEU.FTZ.AND P3, PT, R10.reuse, -INF , PT ;  /* 0xff8000000a00780b */ /* 0x040fe20003f7d000 */
[----:B------:R-:W-:Y:S02]  /*4a60*/  FMUL.FTZ R27, R10, R6 ;  /* 0x000000060a1b7220 */ /* 0x000fe40000410000 */
[----:B------:R-:W-:-:S03]  /*4a70*/  USEL UR7, UR15, UR6, !UP1 ;  /* 0x000000060f077287 */ /* 0x000fc6000c800000 */
[----:B------:R3:W-:Y:S01]  /*4a80*/  MUFU.TANH R34, R45 ;  /* 0x0000002d00227308 */ /* 0x0007e20000002400 */
[----:B------:R-:W-:Y:S01]  /*4a90*/  FSEL R30, R27, RZ, P3 ;  /* 0x000000ff1b1e7208 */ /* 0x000fe20001800000 */
[----:B------:R-:W-:Y:S01]  /*4aa0*/  UISETP.GE.AND UP1, UPT, UR14, UR7, UPT ;  /* 0x000000070e00728c */ /* 0x000fe2000bf26270 */
[----:B------:R-:W-:Y:S01]  /*4ab0*/  ISETP.GT.AND P3, PT, R26, RZ, PT ;  /* 0x000000ff1a00720c */ /* 0x000fe20003f64270 */
[----:B------:R-:W-:Y:S01]  /*4ac0*/  UMOV UR6, URZ ;  /* 0x0000003f00067c82 */ /* 0x000fe20008000000 */
[----:B------:R-:W-:Y:S01]  /*4ad0*/  FSEL R27, R11, -INF , P4 ;  /* 0xff8000000b1b7808 */ /* 0x000fe20002000000 */
[-CC-:B------:R-:W-:Y:S01]  /*4ae0*/  FFMA.FTZ R199, R43, R6.reuse, -R30.reuse ;  /* 0x000000062bc77223 */ /* 0x180fe2000001081e */
[----:B--2---:R-:W-:Y:S01]  /*4af0*/  FSEL R25, R0, -INF , P3 ;  /* 0xff80000000197808 */ /* 0x004fe20001800000 */
[----:B------:R-:W-:Y:S01]  /*4b00*/  MUFU.TANH R32, R32 ;  /* 0x0000002000207308 */ /* 0x000fe20000002400 */
[C---:B------:R-:W-:Y:S01]  /*4b10*/  ISETP.GT.AND P3, PT, R26.reuse, 0x9, PT ;  /* 0x000000091a00780c */ /* 0x040fe20003f64270 */
[--C-:B------:R-:W-:Y:S01]  /*4b20*/  FFMA.FTZ R201, R51, R6, -R30.reuse ;  /* 0x0000000633c97223 */ /* 0x100fe2000001081e */
[----:B------:R-:W-:Y:S01]  /*4b30*/  FMNMX.FTZ R2, R25, R24, !PT ;  /* 0x0000001819027209 */ /* 0x000fe20007810000 */
[-CC-:B------:R-:W-:Y:S01]  /*4b40*/  FFMA.FTZ R203, R55, R6.reuse, -R30.reuse ;  /* 0x0000000637cb7223 */ /* 0x180fe2000001081e */
[----:B------:R-:W-:Y:S01]  /*4b50*/  FSEL R3, R3, -INF , P3 ;  /* 0xff80000003037808 */ /* 0x000fe20001800000 */
[--C-:B------:R-:W-:Y:S01]  /*4b60*/  FFMA.FTZ R59, R59, R6, -R30.reuse ;  /* 0x000000063b3b7223 */ /* 0x100fe2000001081e */
[----:B------:R-:W-:Y:S01]  /*4b70*/  FMNMX.FTZ R2, R7, R2, !PT ;  /* 0x0000000207027209 */ /* 0x000fe20007810000 */
[----:B------:R-:W-:Y:S01]  /*4b80*/  MUFU.TANH R36, R36 ;  /* 0x0000002400247308 */ /* 0x000fe20000002400 */
[C---:B------:R-:W-:Y:S01]  /*4b90*/  ISETP.GT.AND P3, PT, R26.reuse, 0x11, PT ;  /* 0x000000111a00780c */ /* 0x040fe20003f64270 */
[--C-:B------:R-:W-:Y:S01]  /*4ba0*/  FFMA.FTZ R197, R61, R6, -R30.reuse ;  /* 0x000000063dc57223 */ /* 0x100fe2000001081e */
[----:B------:R-:W-:Y:S01]  /*4bb0*/  FMNMX.FTZ R2, R3, R2, !PT ;  /* 0x0000000203027209 */ /* 0x000fe20007810000 */
[-CC-:B------:R-:W-:Y:S01]  /*4bc0*/  FFMA.FTZ R63, R63, R6.reuse, -R30.reuse ;  /* 0x000000063f3f7223 */ /* 0x180fe2000001081e */
[----:B------:R-:W-:Y:S01]  /*4bd0*/  ISETP.GT.AND P4, PT, R26, 0x18, PT ;  /* 0x000000181a00780c */ /* 0x000fe20003f84270 */
[--C-:B------:R-:W-:Y:S01]  /*4be0*/  FFMA.FTZ R65, R65, R6, -R30.reuse ;  /* 0x0000000641417223 */ /* 0x100fe2000001081e */
[----:B0-----:R-:W-:Y:S01]  /*4bf0*/  FSEL R29, R8, -INF , P3 ;  /* 0xff800000081d7808 */ /* 0x001fe20001800000 */
[----:B------:R-:W-:Y:S01]  /*4c00*/  MUFU.TANH R60, R28 ;  /* 0x0000001c003c7308 */ /* 0x000fe20000002400 */
[----:B------:R-:W-:Y:S01]  /*4c10*/  FMNMX.FTZ R2, R27, R2, !PT ;  /* 0x000000021b027209 */ /* 0x000fe20007810000 */
[-CC-:B------:R-:W-:Y:S01]  /*4c20*/  FFMA.FTZ R67, R67, R6.reuse, -R30.reuse ;  /* 0x0000000643437223 */ /* 0x180fe2000001081e */
[----:B------:R-:W-:Y:S01]  /*4c30*/  ISETP.GT.AND P3, PT, R26, 0x19, PT ;  /* 0x000000191a00780c */ /* 0x000fe20003f64270 */
[-CC-:B------:R-:W-:Y:S01]  /*4c40*/  FFMA.FTZ R0, R54, R6.reuse, -R30.reuse ;  /* 0x0000000636007223 */ /* 0x180fe2000001081e */
        /* <DEDUP_REMOVED lines=9> */
[-CC-:B------:R-:W-:Y:S01]  /*4ce0*/  FFMA.FTZ R75, R75, R6.reuse, -R30.reuse ;  /* 0x000000064b4b7223 */ /* 0x180fe2000001081e */
[C---:B------:R-:W-:Y:S01]  /*4cf0*/  ISETP.GT.AND P3, PT, R26.reuse, 0x21, PT ;  /* 0x000000211a00780c */ /* 0x040fe20003f64270 */
[----:B------:R-:W-:Y:S01]  /*4d00*/  MUFU.EX2 R2, R59 ;  /* 0x0000003b00027308 */ /* 0x000fe20000000800 */
[----:B------:R-:W-:Y:S01]  /*4d10*/  FSEL R21, R21, -INF , P4 ;  /* 0xff80000015157808 */ /* 0x000fe20002000000 */
[--C-:B------:R-:W-:Y:S01]  /*4d20*/  FFMA.FTZ R77, R77, R6, -R30.reuse ;  /* 0x000000064d4d7223 */ /* 0x100fe2000001081e */
[----:B------:R-:W-:Y:S01]  /*4d30*/  FMNMX.FTZ R8, R31, R8, !PT ;  /* 0x000000081f087209 */ /* 0x000fe20007810000 */
[-CC-:B------:R-:W-:Y:S01]  /*4d40*/  FFMA.FTZ R79, R79, R6.reuse, -R30.reuse ;  /* 0x000000064f4f7223 */ /* 0x180fe2000001081e */
[----:B------:R-:W-:Y:S01]  /*4d50*/  ISETP.GT.AND P4, PT, R26, 0x28, PT ;  /* 0x000000281a00780c */ /* 0x000fe20003f84270 */
[--C-:B------:R-:W-:Y:S01]  /*4d60*/  FFMA.FTZ R81, R81, R6, -R30.reuse ;  /* 0x0000000651517223 */ /* 0x100fe2000001081e */
[----:B-1----:R-:W-:Y:S01]  /*4d70*/  FSEL R33, R20, -INF , P3 ;  /* 0xff80000014217808 */ /* 0x002fe20001800000 */
[----:B------:R-:W-:Y:S01]  /*4d80*/  MUFU.EX2 R201, R201 ;  /* 0x000000c900c97308 */ /* 0x000fe20000000800 */
        /* <DEDUP_REMOVED lines=8> */
[C---:B------:R-:W-:Y:S01]  /*4e10*/  ISETP.GT.AND P4, PT, R26.reuse, 0x30, PT ;  /* 0x000000301a00780c */ /* 0x040fe20003f84270 */
[-CC-:B------:R-:W-:Y:S01]  /*4e20*/  FFMA.FTZ R89, R89, R6.reuse, -R30.reuse ;  /* 0x0000000659597223 */ /* 0x180fe2000001081e */
[----:B------:R-:W-:Y:S01]  /*4e30*/  FSEL R23, R23, -INF , P3 ;  /* 0xff80000017177808 */ /* 0x000fe20001800000 */
[--C-:B------:R-:W-:Y:S01]  /*4e40*/  FFMA.FTZ R91, R91, R6, -R30.reuse ;  /* 0x000000065b5b7223 */ /* 0x100fe2000001081e */
[----:B------:R-:W-:Y:S01]  /*4e50*/  FMNMX.FTZ R14, R35, R14, !PT ;  /* 0x0000000e230e7209 */ /* 0x000fe20007810000 */
[-CC-:B------:R-:W-:Y:S01]  /*4e60*/  FFMA.FTZ R93, R93, R6.reuse, -R30.reuse ;  /* 0x000000065d5d7223 */ /* 0x180fe2000001081e */
[----:B------:R-:W-:Y:S01]  /*4e70*/  ISETP.GT.AND P3, PT, R26, 0x31, PT ;  /* 0x000000311a00780c */ /* 0x000fe20003f64270 */
[----:B------:R-:W-:Y:S01]  /*4e80*/  MUFU.EX2 R8, R63 ;  /* 0x0000003f00087308 */ /* 0x000fe20000000800 */
[----:B----4-:R-:W-:Y:S01]  /*4e90*/  FSEL R37, R56, -INF , P4 ;  /* 0xff80000038257808 */ /* 0x010fe20002000000 */
[--C-:B------:R-:W-:Y:S01]  /*4ea0*/  FFMA.FTZ R95, R95, R6, -R30.reuse ;  /* 0x000000065f5f7223 */ /* 0x100fe2000001081e */
[----:B------:R-:W-:Y:S01]  /*4eb0*/  FMNMX.FTZ R14, R23, R14, !PT ;  /* 0x0000000e170e7209 */ /* 0x000fe20007810000 */
[-CC-:B------:R-:W-:Y:S01]  /*4ec0*/  FFMA.FTZ R97, R97, R6.reuse, -R30.reuse ;  /* 0x0000000661617223 */ /* 0x180fe2000001081e */
[----:B------:R-:W-:Y:S01]  /*4ed0*/  ISETP.GT.AND P4, PT, R26, 0x38, PT ;  /* 0x000000381a00780c */ /* 0x000fe20003f84270 */
[--C-:B------:R-:W-:Y:S01]  /*4ee0*/  FFMA.FTZ R99, R99, R6, -R30.reuse ;  /* 0x0000000663637223 */ /* 0x100fe2000001081e */
[----:B------:R-:W-:Y:S01]  /*4ef0*/  FSEL R39, R48, -INF , P3 ;  /* 0xff80000030277808 */ /* 0x000fe20001800000 */
[----:B------:R-:W0:Y:S01]  /*4f00*/  MUFU.EX2 R0, R0 ;  /* 0x0000000000007308 */ /* 0x000e220000000800 */
[----:B------:R-:W-:Y:S01]  /*4f10*/  FMNMX.FTZ R14, R37, R14, !PT ;  /* 0x0000000e250e7209 */ /* 0x000fe20007810000 */
[-CC-:B------:R-:W-:Y:S01]  /*4f20*/  FFMA.FTZ R101, R101, R6.reuse, -R30.reuse ;  /* 0x0000000665657223 */ /* 0x180fe2000001081e */
[----:B------:R-:W-:Y:S01]  /*4f30*/  ISETP.GT.AND P3, PT, R26, 0x39, PT ;  /* 0x000000391a00780c */ /* 0x000fe20003f64270 */
[-CC-:B------:R-:W-:Y:S01]  /*4f40*/  FFMA.FTZ R103, R103, R6.reuse, -R30.reuse ;  /* 0x0000000667677223 */ /* 0x180fe2000001081e */
[----:B-----5:R-:W-:Y:S01]  /*4f50*/  FSEL R41, R52, -INF , P4 ;  /* 0xff80000034297808 */ /* 0x020fe20002000000 */
[----:B------:R-:W-:Y:S01]  /*4f60*/  FFMA.FTZ R30, R105, R6, -R30 ;  /* 0x00000006691e7223 */ /* 0x000fe2000001081e */
[----:B------:R-:W-:Y:S01]  /*4f70*/  FMNMX.FTZ R14, R39, R14, !PT ;  /* 0x0000000e270e7209 */ /* 0x000fe20007810000 */
[----:B------:R-:W-:Y:S01]  /*4f80*/  MUFU.EX2 R203, R203 ;  /* 0x000000cb00cb7308 */ /* 0x000fe20000000800 */
[----:B------:R-:W-:Y:S01]  /*4f90*/  ISETP.GT.AND P4, PT, R26, 0x40, PT ;  /* 0x000000401a00780c */ /* 0x000fe20003f84270 */
[----:B------:R-:W-:Y:S01]  /*4fa0*/  IMAD.U32 R204, RZ, RZ, UR7 ;  /* 0x00000007ffcc7e24 */ /* 0x000fe2000f8e00ff */
[----:B------:R-:W-:-:S02]  /*4fb0*/  FSEL R43, R53, -INF , P3 ;  /* 0xff800000352b7808 */ /* 0x000fc40001800000 */
[----:B------:R-:W-:Y:S02]  /*4fc0*/  CS2R R104, SRZ ;  /* 0x0000000000687805 */ /* 0x000fe4000001ff00 */
[----:B------:R-:W-:Y:S02]  /*4fd0*/  FMNMX.FTZ R14, R41, R14, !PT ;  /* 0x0000000e290e7209 */ /* 0x000fe40007810000 */
[----:B------:R-:W-:Y:S01]  /*4fe0*/  ISETP.GT.AND P3, PT, R26, 0x41, PT ;  /* 0x000000411a00780c */ /* 0x000fe20003f64270 */
[----:B------:R-:W-:Y:S01]  /*4ff0*/  MUFU.EX2 R197, R197 ;  /* 0x000000c500c57308 */ /* 0x000fe20000000800 */
[----:B---3--:R-:W-:Y:S02]  /*5000*/  FSEL R45, R40, -INF , P4 ;  /* 0xff800000282d7808 */ /* 0x008fe40002000000 */
[----:B------:R-:W-:Y:S02]  /*5010*/  FMNMX.FTZ R14, R43, R14, !PT ;  /* 0x0000000e2b0e7209 */ /* 0x000fe40007810000 */
[----:B------:R-:W-:-:S02]  /*5020*/  ISETP.GT.AND P4, PT, R26, 0x48, PT ;  /* 0x000000481a00780c */ /* 0x000fc40003f84270 */
[----:B------:R-:W-:Y:S01]  /*5030*/  FSEL R47, R47, -INF , P3 ;  /* 0xff8000002f2f7808 */ /* 0x000fe20001800000 */
[----:B------:R-:W-:Y:S01]  /*5040*/  MUFU.EX2 R28, R69 ;  /* 0x00000045001c7308 */ /* 0x000fe20000000800 */
[----:B------:R-:W-:Y:S02]  /*5050*/  FMNMX.FTZ R14, R45, R14, !PT ;  /* 0x0000000e2d0e7209 */ /* 0x000fe40007810000 */
[----:B------:R-:W-:Y:S02]  /*5060*/  ISETP.GT.AND P3, PT, R26, 0x49, PT ;  /* 0x000000491a00780c */ /* 0x000fe40003f64270 */
[----:B------:R-:W-:Y:S01]  /*5070*/  FSEL R49, R44, -INF , P4 ;  /* 0xff8000002c317808 */ /* 0x000fe20002000000 */
[----:B0-----:R-:W-:Y:S01]  /*5080*/  FADD.FTZ R44, R201, R0 ;  /* 0x00000000c92c7221 */ /* 0x001fe20000010000 */
[----:B------:R-:W-:Y:S01]  /*5090*/  FMNMX.FTZ R14, R47, R14, !PT ;  /* 0x0000000e2f0e7209 */ /* 0x000fe20007810000 */
[----:B------:R-:W-:Y:S01]  /*50a0*/  MUFU.EX2 R199, R199 ;  /* 0x000000c700c77308 */ /* 0x000fe20000000800 */
[----:B------:R-:W-:-:S02]  /*50b0*/  ISETP.GT.AND P4, PT, R26, 0x50, PT ;  /* 0x000000501a00780c */ /* 0x000fc40003f84270 */
[----:B------:R-:W-:Y:S02]  /*50c0*/  FSEL R51, R34, -INF , P3 ;  /* 0xff80000022337808 */ /* 0x000fe40001800000 */
[----:B------:R-:W-:Y:S02]  /*50d0*/  FMNMX.FTZ R14, R49, R14, !PT ;  /* 0x0000000e310e7209 */ /* 0x000fe40007810000 */
[----:B------:R-:W-:Y:S01]  /*50e0*/  ISETP.GT.AND P3, PT, R26, 0x51, PT ;  /* 0x000000511a00780c */ /* 0x000fe20003f64270 */
[----:B------:R-:W-:Y:S01]  /*50f0*/  MUFU.EX2 R71, R71 ;  /* 0x0000004700477308 */ /* 0x000fe20000000800 */
[----:B------:R-:W-:Y:S02]  /*5100*/  FSEL R53, R32, -INF , P4 ;  /* 0xff80000020357808 */ /* 0x000fe40002000000 */
[----:B------:R-:W-:Y:S02]  /*5110*/  FMNMX.FTZ R14, R51, R14, !PT ;  /* 0x0000000e330e7209 */ /* 0x000fe40007810000 */
[----:B------:R-:W-:-:S02]  /*5120*/  ISETP.GT.AND P4, PT, R26, 0x58, PT ;  /* 0x000000581a00780c */ /* 0x000fc40003f84270 */
[----:B------:R-:W-:Y:S01]  /*5130*/  FSEL R55, R38, -INF , P3 ;  /* 0xff80000026377808 */ /* 0x000fe20001800000 */
[----:B------:R0:W1:Y:S01]  /*5140*/  MUFU.EX2 R32, R73 ;  /* 0x0000004900207308 */ /* 0x0000620000000800 */
[----:B------:R-:W-:Y:S02]  /*5150*/  FMNMX.FTZ R14, R53, R14, !PT ;  /* 0x0000000e350e7209 */ /* 0x000fe40007810000 */
[----:B------:R-:W-:Y:S02]  /*5160*/  ISETP.GT.AND P3, PT, R26, 0x59, PT ;  /* 0x000000591a00780c */ /* 0x000fe40003f64270 */
[----:B------:R-:W-:Y:S02]  /*5170*/  FSEL R57, R36, -INF , P4 ;  /* 0xff80000024397808 */ /* 0x000fe40002000000 */
[----:B------:R-:W-:Y:S01]  /*5180*/  FMNMX.FTZ R14, R55, R14, !PT ;  /* 0x0000000e370e7209 */ /* 0x000fe20007810000 */
[----:B------:R-:W-:Y:S01]  /*5190*/  MUFU.EX2 R75, R75 ;  /* 0x0000004b004b7308 */ /* 0x000fe20000000800 */
[----:B------:R-:W-:-:S02]  /*51a0*/  ISETP.GT.AND P4, PT, R26, 0x60, PT ;  /* 0x000000601a00780c */ /* 0x000fc40003f84270 */
[----:B0-----:R-:W-:Y:S02]  /*51b0*/  CS2R R72, SRZ ;  /* 0x0000000000487805 */ /* 0x001fe4000001ff00 */
[----:B------:R-:W-:Y:S02]  /*51c0*/  FSEL R59, R42, -INF , P3 ;  /* 0xff8000002a3b7808 */ /* 0x000fe40001800000 */
[----:B------:R-:W-:Y:S02]  /*51d0*/  FMNMX.FTZ R14, R57, R14, !PT ;  /* 0x0000000e390e7209 */ /* 0x000fe40007810000 */
[----:B------:R-:W-:Y:S01]  /*51e0*/  ISETP.GT.AND P3, PT, R26, 0x61, PT ;  /* 0x000000611a00780c */ /* 0x000fe20003f64270 */
[----:B------:R-:W-:Y:S01]  /*51f0*/  MUFU.EX2 R79, R79 ;  /* 0x0000004f004f7308 */ /* 0x000fe20000000800 */
[----:B------:R-:W-:Y:S02]  /*5200*/  FSEL R61, R46, -INF , P4 ;  /* 0xff8000002e3d7808 */ /* 0x000fe40002000000 */
[----:B------:R-:W-:-:S02]  /*5210*/  FMNMX.FTZ R14, R59, R14, !PT ;  /* 0x0000000e3b0e7209 */ /* 0x000fc40007810000 */
[----:B------:R-:W-:Y:S02]  /*5220*/  ISETP.GT.AND P4, PT, R26, 0x68, PT ;  /* 0x000000681a00780c */ /* 0x000fe40003f84270 */
[----:B------:R-:W-:Y:S01]  /*5230*/  FSEL R63, R58, -INF , P3 ;  /* 0xff8000003a3f7808 */ /* 0x000fe20001800000 */
[----:B------:R0:W2:Y:S01]  /*5240*/  MUFU.EX2 R34, R81 ;  /* 0x0000005100227308 */ /* 0x0000a20000000800 */
[----:B------:R-:W-:Y:S02]  /*5250*/  FMNMX.FTZ R14, R61, R14, !PT ;  /* 0x0000000e3d0e7209 */ /* 0x000fe40007810000 */
[----:B------:R-:W-:Y:S02]  /*5260*/  ISETP.GT.AND P3, PT, R26, 0x69, PT ;  /* 0x000000691a00780c */ /* 0x000fe40003f64270 */
[----:B------:R-:W-:Y:S02]  /*5270*/  FSEL R65, R60, -INF , P4 ;  /* 0xff8000003c417808 */ /* 0x000fe40002000000 */
[----:B------:R-:W-:Y:S01]  /*5280*/  FMNMX.FTZ R14, R63, R14, !PT ;  /* 0x0000000e3f0e7209 */ /* 0x000fe20007810000 */
[----:B------:R3:W4:Y:S01]  /*5290*/  MUFU.EX2 R26, R77 ;  /* 0x0000004d001a7308 */ /* 0x0007220000000800 */
[----:B------:R-:W-:-:S02]  /*52a0*/  FSEL R67, R50, -INF , P3 ;  /* 0xff80000032437808 */ /* 0x000fc40001800000 */
[----:B0-----:R-:W-:Y:S02]  /*52b0*/  CS2R R80, SRZ ;  /* 0x0000000000507805 */ /* 0x001fe4000001ff00 */
[----:B------:R-:W-:Y:S02]  /*52c0*/  FMNMX.FTZ R14, R65, R14, !PT ;  /* 0x0000000e410e7209 */ /* 0x000fe40007810000 */
[----:B------:R-:W-:Y:S02]  /*52d0*/  F2FP.F16.F32.PACK_AB R201, R0, R201 ;  /* 0x000000c900c9723e */ /* 0x000fe400000000ff */
[----:B------:R-:W-:Y:S01]  /*52e0*/  FMNMX.FTZ R14, R67, R14, !PT ;  /* 0x0000000e430e7209 */ /* 0x000fe20007810000 */
[----:B------:R-:W-:Y:S01]  /*52f0*/  MUFU.EX2 R83, R83 ;  /* 0x0000005300537308 */ /* 0x000fe20000000800 */
[----:B-1----:R-:W-:Y:S02]  /*5300*/  F2FP.F16.F32.PACK_AB R195, R32, R71 ;  /* 0x0000004720c3723e */ /* 0x002fe400000000ff */
[----:B---3--:R-:W-:-:S02]  /*5310*/  CS2R R76, SRZ ;  /* 0x00000000004c7805 */ /* 0x008fc4000001ff00 */
[----:B--2---:R-:W-:Y:S01]  /*5320*/  F2FP.F16.F32.PACK_AB R191, R34, R79 ;  /* 0x0000004f22bf723e */ /* 0x004fe200000000ff */
[----:B------:R-:W0:Y:S02]  /*5330*/  SHFL.BFLY PT, R11, R14, 0x2, 0x1f ;  /* 0x0c401f000e0b7f89 */ /* 0x000e2400000e0000 */
[----:B------:R1:W2:Y:S01]  /*5340*/  MUFU.EX2 R36, R85 ;  /* 0x0000005500247308 */ /* 0x0002a20000000800 */
[----:B----4-:R-:W-:-:S07]  /*5350*/  F2FP.F16.F32.PACK_AB R189, R26, R75 ;  /* 0x0000004b1abd723e */ /* 0x010fce00000000ff */
[----:B------:R-:W-:Y:S01]  /*5360*/  MUFU.EX2 R87, R87 ;  /* 0x0000005700577308 */ /* 0x000fe20000000800 */
[----:B-1----:R-:W-:-:S07]  /*5370*/  CS2R R84, SRZ ;  /* 0x0000000000547805 */ /* 0x002fce000001ff00 */
[----:B------:R1:W3:Y:S01]  /*5380*/  MUFU.EX2 R38, R89 ;  /* 0x0000005900267308 */ /* 0x0002e20000000800 */
[----:B--2---:R-:W-:Y:S02]  /*5390*/  F2FP.F16.F32.PACK_AB R185, R36, R83 ;  /* 0x0000005324b9723e */ /* 0x004fe400000000ff */
[----:B0-----:R-:W-:-:S05]  /*53a0*/  FMNMX.FTZ R20, R14, R11, !PT ;  /* 0x0000000b0e147209 */ /* 0x001fca0007810000 */
[----:B------:R-:W-:Y:S01]  /*53b0*/  MUFU.EX2 R91, R91 ;  /* 0x0000005b005b7308 */ /* 0x000fe20000000800 */
[----:B------:R-:W0:Y:S01]  /*53c0*/  SHFL.BFLY PT, R11, R20, 0x1, 0x1f ;  /* 0x0c201f00140b7f89 */ /* 0x000e2200000e0000 */
[----:B-1----:R-:W-:-:S06]  /*53d0*/  CS2R R88, SRZ ;  /* 0x0000000000587805 */ /* 0x002fcc000001ff00 */
[----:B------:R1:W2:Y:S01]  /*53e0*/  MUFU.EX2 R40, R93 ;  /* 0x0000005d00287308 */ /* 0x0002a20000000800 */
[----:B---3--:R-:W-:-:S07]  /*53f0*/  F2FP.F16.F32.PACK_AB R187, R38, R87 ;  /* 0x0000005726bb723e */ /* 0x008fce00000000ff */
[----:B------:R-:W-:Y:S01]  /*5400*/  MUFU.EX2 R95, R95 ;  /* 0x0000005f005f7308 */ /* 0x000fe20000000800 */
[----:B-1----:R-:W-:-:S07]  /*5410*/  CS2R R92, SRZ ;  /* 0x00000000005c7805 */ /* 0x002fce000001ff00 */
[----:B------:R1:W3:Y:S01]  /*5420*/  MUFU.EX2 R42, R97 ;  /* 0x00000061002a7308 */ /* 0x0002e20000000800 */
[----:B0-----:R-:W-:Y:S02]  /*5430*/  FMNMX.FTZ R11, R20, R11, !PT ;  /* 0x0000000b140b7209 */ /* 0x001fe40007810000 */
[----:B--2---:R-:W-:Y:S02]  /*5440*/  F2FP.F16.F32.PACK_AB R181, R40, R91 ;  /* 0x0000005b28b5723e */ /* 0x004fe400000000ff */
[C---:B------:R-:W-:Y:S01]  /*5450*/  FSETP.NEU.FTZ.AND P3, PT, R11.reuse, -INF , PT ;  /* 0xff8000000b00780b */ /* 0x040fe20003f7d000 */
[----:B------:R-:W-:Y:S02]  /*5460*/  FMUL.FTZ R14, R11, R6 ;  /* 0x000000060b0e7220 */ /* 0x000fe40000410000 */
[----:B------:R-:W-:Y:S01]  /*5470*/  MUFU.EX2 R99, R99 ;  /* 0x0000006300637308 */ /* 0x000fe20000000800 */
[----:B-1----:R-:W-:Y:S02]  /*5480*/  CS2R R96, SRZ ;  /* 0x0000000000607805 */ /* 0x002fe4000001ff00 */
[----:B------:R-:W-:-:S02]  /*5490*/  FSEL R14, R14, RZ, P3 ;  /* 0x000000ff0e0e7208 */ /* 0x000fc40001800000 */
[----:B------:R-:W-:-:S03]  /*54a0*/  PLOP3.LUT P3, PT, PT, PT, UP1, 0x80, 0x0 ;  /* 0x000000000000781c */ /* 0x000fc60003f6f018 */
        /* <DEDUP_REMOVED lines=29> */
[-C--:B------:R-:W-:Y:S01]  /*5680*/  FFMA.FTZ R65, R65, R6.reuse, -R14 ;  /* 0x0000000641417223 */ /* 0x080fe2000001080e */
[----:B------:R2:W4:Y:S01]  /*5690*/  MUFU.EX2 R202, R7 ;  /* 0x0000000700ca7308 */ /* 0x0005220000000800 */
[----:B-1----:R-:W-:Y:S01]  /*56a0*/  FADD.FTZ R3, R203, R44 ;  /* 0x0000002ccb037221 */ /* 0x002fe20000010000 */
[----:B------:R-:W-:Y:S01]  /*56b0*/  FFMA.FTZ R14, R67, R6, -R14 ;  /* 0x00000006430e7223 */ /* 0x000fe2000001080e */
[----:B------:R-:W-:-:S02]  /*56c0*/  F2FP.F16.F32.PACK_AB R203, R2, R203 ;  /* 0x000000cb02cb723e */ /* 0x000fc400000000ff */
[----:B------:R-:W-:Y:S01]  /*56d0*/  CS2R R66, SRZ ;  /* 0x0000000000427805 */ /* 0x000fe2000001ff00 */
[----:B------:R-:W-:Y:S01]  /*56e0*/  FADD.FTZ R44, R2, R3 ;  /* 0x00000003022c7221 */ /* 0x000fe20000010000 */
[----:B---3--:R-:W-:Y:S01]  /*56f0*/  F2FP.F16.F32.PACK_AB R183, R42, R95 ;  /* 0x0000005f2ab7723e */ /* 0x008fe200000000ff */
[----:B------:R-:W1:Y:S02]  /*5700*/  MUFU.EX2 R27, R27 ;  /* 0x0000001b001b7308 */ /* 0x000e640000000800 */
[----:B------:R-:W-:Y:S01]  /*5710*/  FADD.FTZ R3, R197, R44 ;  /* 0x0000002cc5037221 */ /* 0x000fe20000010000 */
[----:B------:R-:W-:Y:S02]  /*5720*/  F2FP.F16.F32.PACK_AB R197, R8, R197 ;  /* 0x000000c508c5723e */ /* 0x000fe400000000ff */
[----:B0-----:R-:W-:Y:S01]  /*5730*/  F2FP.F16.F32.PACK_AB R200, R24, R25 ;  /* 0x0000001918c8723e */ /* 0x001fe200000000ff */
[----:B------:R-:W-:Y:S01]  /*5740*/  FADD.FTZ R44, R8, R3 ;  /* 0x00000003082c7221 */ /* 0x000fe20000010000 */
[----:B------:R-:W-:Y:S01]  /*5750*/  FADD.FTZ R3, R25, R24 ;  /* 0x0000001819037221 */ /* 0x000fe20000010000 */
[----:B------:R-:W-:Y:S01]  /*5760*/  CS2R R24, SRZ ;  /* 0x0000000000187805 */ /* 0x000fe2000001ff00 */
[----:B------:R0:W3:Y:S01]  /*5770*/  MUFU.EX2 R196, R29 ;  /* 0x0000001d00c47308 */ /* 0x0000e20000000800 */
[----:B--2---:R-:W-:Y:S01]  /*5780*/  FADD.FTZ R7, R199, R44 ;  /* 0x0000002cc7077221 */ /* 0x004fe20000010000 */
[----:B----4-:R-:W-:Y:S01]  /*5790*/  FADD.FTZ R44, R202, R3 ;  /* 0x00000003ca2c7221 */ /* 0x010fe20000010000 */
[----:B------:R-:W-:-:S02]  /*57a0*/  F2FP.F16.F32.PACK_AB R202, R69, R202 ;  /* 0x000000ca45ca723e */ /* 0x000fc400000000ff */
[C---:B------:R-:W-:Y:S01]  /*57b0*/  FADD.FTZ R46, R22.reuse, R7 ;  /* 0x00000007162e7221 */ /* 0x040fe20000010000 */
[----:B------:R-:W-:Y:S01]  /*57c0*/  FADD.FTZ R44, R69, R44 ;  /* 0x0000002c452c7221 */ /* 0x000fe20000010000 */
[----:B------:R-:W-:Y:S01]  /*57d0*/  F2FP.F16.F32.PACK_AB R199, R22, R199 ;  /* 0x000000c716c7723e */ /* 0x000fe200000000ff */
[----:B------:R-:W2:Y:S01]  /*57e0*/  MUFU.EX2 R15, R15 ;  /* 0x0000000f000f7308 */ /* 0x000ea20000000800 */
[----:B------:R-:W-:Y:S01]  /*57f0*/  FADD.FTZ R7, R193, R46 ;  /* 0x0000002ec1077221 */ /* 0x000fe20000010000 */
[----:B-1----:R-:W-:Y:S01]  /*5800*/  FADD.FTZ R3, R27, R44 ;  /* 0x0000002c1b037221 */ /* 0x002fe20000010000 */
[C---:B------:R-:W-:Y:S02]  /*5810*/  F2FP.F16.F32.PACK_AB R193, R28.reuse, R193 ;  /* 0x000000c11cc1723e */ /* 0x040fe400000000ff */
[----:B------:R-:W-:Y:S01]  /*5820*/  CS2R R68, SRZ ;  /* 0x0000000000447805 */ /* 0x000fe2000001ff00 */
[----:B------:R-:W-:Y:S01]  /*5830*/  FADD.FTZ R46, R28, R7 ;  /* 0x000000071c2e7221 */ /* 0x000fe20000010000 */
[----:B0-----:R-:W-:Y:S01]  /*5840*/  CS2R R28, SRZ ;  /* 0x00000000001c7805 */ /* 0x001fe2000001ff00 */
[----:B------:R-:W0:Y:S01]  /*5850*/  MUFU.EX2 R198, R31 ;  /* 0x0000001f00c67308 */ /* 0x000e220000000800 */
[C---:B---3--:R-:W-:Y:S01]  /*5860*/  FADD.FTZ R44, R196.reuse, R3 ;  /* 0x00000003c42c7221 */ /* 0x048fe20000010000 */
[----:B------:R-:W-:Y:S01]  /*5870*/  FADD.FTZ R3, R71, R46 ;  /* 0x0000002e47037221 */ /* 0x000fe20000010000 */
[----:B------:R-:W-:-:S02]  /*5880*/  F2FP.F16.F32.PACK_AB R196, R196, R27 ;  /* 0x0000001bc4c4723e */ /* 0x000fc400000000ff */
[----:B------:R-:W-:Y:S01]  /*5890*/  CS2R R70, SRZ ;  /* 0x0000000000467805 */ /* 0x000fe2000001ff00 */
[----:B------:R-:W-:Y:S02]  /*58a0*/  FADD.FTZ R46, R32, R3 ;  /* 0x00000003202e7221 */ /* 0x000fe40000010000 */
[----:B------:R-:W1:Y:S01]  /*58b0*/  MUFU.EX2 R21, R21 ;  /* 0x0000001500157308 */ /* 0x000e620000000800 */
[----:B--2---:R-:W-:-:S07]  /*58c0*/  FADD.FTZ R7, R15, R44 ;  /* 0x0000002c0f077221 */ /* 0x004fce0000010000 */
[----:B------:R2:W3:Y:S01]  /*58d0*/  MUFU.EX2 R192, R33 ;  /* 0x0000002100c07308 */ /* 0x0004e20000000800 */
[C---:B0-----:R-:W-:Y:S01]  /*58e0*/  FADD.FTZ R44, R198.reuse, R7 ;  /* 0x00000007c62c7221 */ /* 0x041fe20000010000 */
[----:B------:R-:W-:-:S06]  /*58f0*/  F2FP.F16.F32.PACK_AB R198, R198, R15 ;  /* 0x0000000fc6c6723e */ /* 0x000fcc00000000ff */
[----:B------:R-:W0:Y:S01]  /*5900*/  MUFU.EX2 R35, R35 ;  /* 0x0000002300237308 */ /* 0x000e220000000800 */
[----:B-1----:R-:W-:Y:S01]  /*5910*/  FADD.FTZ R7, R21, R44 ;  /* 0x0000002c15077221 */ /* 0x002fe20000010000 */
[----:B--2---:R-:W-:-:S06]  /*5920*/  CS2R R32, SRZ ;  /* 0x0000000000207805 */ /* 0x004fcc000001ff00 */
[----:B------:R1:W2:Y:S01]  /*5930*/  MUFU.EX2 R194, R23 ;  /* 0x0000001700c27308 */ /* 0x0002a20000000800 */
[C---:B---3--:R-:W-:Y:S01]  /*5940*/  FADD.FTZ R44, R192.reuse, R7 ;  /* 0x00000007c02c7221 */ /* 0x048fe20000010000 */
[----:B------:R-:W-:-:S06]  /*5950*/  F2FP.F16.F32.PACK_AB R192, R192, R21 ;  /* 0x00000015c0c0723e */ /* 0x000fcc00000000ff */
[----:B------:R-:W3:Y:S01]  /*5960*/  MUFU.EX2 R37, R37 ;  /* 0x0000002500257308 */ /* 0x000ee20000000800 */
[----:B-1----:R-:W-:-:S04]  /*5970*/  IMAD.U32 R23, RZ, RZ, UR49 ;  /* 0x00000031ff177e24 */ /* 0x002fc8000f8e00ff */
[----:B------:R-:W-:Y:S02]  /*5980*/  @!P1 VIADD R3, R23, 0x36840 ;  /* 0x0003684017039836 */ /* 0x000fe40000000000 */
[----:B------:R-:W-:Y:S01]  /*5990*/  FADD.FTZ R23, R75, R46 ;  /* 0x0000002e4b177221 */ /* 0x000fe20000010000 */
[----:B------:R-:W-:Y:S01]  /*59a0*/  CS2R R74, SRZ ;  /* 0x00000000004a7805 */ /* 0x000fe2000001ff00 */
[----:B------:R-:W1:Y:S01]  /*59b0*/  MUFU.EX2 R188, R39 ;  /* 0x0000002700bc7308 */ /* 0x000e620000000800 */
[----:B------:R-:W-:Y:S01]  /*59c0*/  @!P1 PRMT R3, RZ, 0x654, R3 ;  /* 0x00000654ff039816 */ /* 0x000fe20000000003 */
[----:B------:R-:W-:Y:S01]  /*59d0*/  FADD.FTZ R46, R26, R23 ;  /* 0x000000171a2e7221 */ /* 0x000fe20000010000 */
[----:B------:R-:W-:Y:S02]  /*59e0*/  CS2R R26, SRZ ;  /* 0x00000000001a7805 */ /* 0x000fe4000001ff00 */
[----:B------:R0:W-:Y:S01]  /*59f0*/  @!P1 SYNCS.ARRIVE.TRANS64.RED.A1T0 RZ, [R3+URZ], RZ ;  /* 0x000000ff03ff99a7 */ /* 0x0001e2000810043f */
[----:B------:R-:W-:-:S02]  /*5a00*/  FADD.FTZ R7, R79, R46 ;  /* 0x0000002e4f077221 */ /* 0x000fc40000010000 */
[----:B------:R-:W4:Y:S01]  /*5a10*/  MUFU.EX2 R41, R41 ;  /* 0x0000002900297308 */ /* 0x000f220000000800 */
[----:B------:R-:W-:Y:S01]  /*5a20*/  CS2R R78, SRZ ;  /* 0x00000000004e7805 */ /* 0x000fe2000001ff00 */
[----:B------:R-:W-:Y:S01]  /*5a30*/  FADD.FTZ R46, R34, R7 ;  /* 0x00000007222e7221 */ /* 0x000fe20000010000 */
[----:B0-----:R-:W-:-:S03]  /*5a40*/  FADD.FTZ R3, R35, R44 ;  /* 0x0000002c23037221 */ /* 0x001fc60000010000 */
[----:B------:R-:W-:Y:S02]  /*5a50*/  FADD.FTZ R7, R83, R46 ;  /* 0x0000002e53077221 */ /* 0x000fe40000010000 */
[----:B------:R-:W0:Y:S01]  /*5a60*/  MUFU.EX2 R190, R43 ;  /* 0x0000002b00be7308 */ /* 0x000e220000000800 */
[----:B------:R-:W-:Y:S01]  /*5a70*/  CS2R R82, SRZ ;  /* 0x0000000000527805 */ /* 0x000fe2000001ff00 */
[----:B--2---:R-:W-:Y:S01]  /*5a80*/  FADD.FTZ R44, R194, R3 ;  /* 0x00000003c22c7221 */ /* 0x004fe20000010000 */
[----:B------:R-:W-:Y:S01]  /*5a90*/  FADD.FTZ R46, R36, R7 ;  /* 0x00000007242e7221 */ /* 0x000fe20000010000 */
[----:B------:R-:W-:Y:S02]  /*5aa0*/  F2FP.F16.F32.PACK_AB R194, R194, R35 ;  /* 0x00000023c2c2723e */ /* 0x000fe400000000ff */
[----:B------:R-:W-:Y:S01]  /*5ab0*/  CS2R R34, SRZ ;  /* 0x0000000000227805 */ /* 0x000fe2000001ff00 */
[----:B---3--:R-:W-:Y:S01]  /*5ac0*/  FADD.FTZ R3, R37, R44 ;  /* 0x0000002c25037221 */ /* 0x008fe20000010000 */
[----:B------:R-:W-:Y:S01]  /*5ad0*/  FADD.FTZ R7, R87, R46 ;  /* 0x0000002e57077221 */ /* 0x000fe20000010000 */
[----:B------:R-:W2:Y:S01]  /*5ae0*/  MUFU.EX2 R45, R45 ;  /* 0x0000002d002d7308 */ /* 0x000ea20000000800 */
[----:B------:R-:W-:Y:S01]  /*5af0*/  CS2R R86, SRZ ;  /* 0x0000000000567805 */ /* 0x000fe2000001ff00 */
[C---:B-1----:R-:W-:Y:S01]  /*5b00*/  FADD.FTZ R44, R188.reuse, R3 ;  /* 0x00000003bc2c7221 */ /* 0x042fe20000010000 */
[----:B------:R-:W-:-:S02]  /*5b10*/  F2FP.F16.F32.PACK_AB R188, R188, R37 ;  /* 0x00000025bcbc723e */ /* 0x000fc400000000ff */
[----:B------:R-:W-:Y:S01]  /*5b20*/  CS2R R36, SRZ ;  /* 0x0000000000247805 */ /* 0x000fe2000001ff00 */
[----:B----4-:R-:W-:Y:S01]  /*5b30*/  FADD.FTZ R3, R41, R44 ;  /* 0x0000002c29037221 */ /* 0x010fe20000010000 */
[----:B------:R-:W-:Y:S01]  /*5b40*/  FADD.FTZ R44, R38, R7 ;  /* 0x00000007262c7221 */ /* 0x000fe20000010000 */
[----:B------:R1:W3:Y:S01]  /*5b50*/  MUFU.EX2 R184, R47 ;  /* 0x0000002f00b87308 */ /* 0x0002e20000000800 */
[----:B------:R-:W-:Y:S01]  /*5b60*/  CS2R R38, SRZ ;  /* 0x0000000000267805 */ /* 0x000fe2000001ff00 */
[C---:B0-----:R-:W-:Y:S01]  /*5b70*/  FADD.FTZ R0, R190.reuse, R3 ;  /* 0x00000003be007221 */ /* 0x041fe20000010000 */
[----:B------:R-:W-:Y:S01]  /*5b80*/  FADD.FTZ R7, R91, R44 ;  /* 0x0000002c5b077221 */ /* 0x000fe20000010000 */
[----:B------:R-:W-:Y:S02]  /*5b90*/  F2FP.F16.F32.PACK_AB R190, R190, R41 ;  /* 0x00000029bebe723e */ /* 0x000fe400000000ff */
[----:B------:R-:W-:Y:S01]  /*5ba0*/  CS2R R90, SRZ ;  /* 0x00000000005a7805 */ /* 0x000fe2000001ff00 */
[----:B------:R-:W-:Y:S01]  /*5bb0*/  FADD.FTZ R2, R40, R7 ;  /* 0x0000000728027221 */ /* 0x000fe20000010000 */
[----:B------:R-:W0:Y:S01]  /*5bc0*/  MUFU.EX2 R49, R49 ;  /* 0x0000003100317308 */ /* 0x000e220000000800 */
[----:B--2---:R-:W-:Y:S01]  /*5bd0*/  FADD.FTZ R3, R45, R0 ;  /* 0x000000002d037221 */ /* 0x004fe20000010000 */
[----:B-1----:R-:W-:Y:S01]  /*5be0*/  CS2R R46, SRZ ;  /* 0x00000000002e7805 */ /* 0x002fe2000001ff00 */
[----:B------:R-:W-:Y:S01]  /*5bf0*/  FADD.FTZ R7, R95, R2 ;  /* 0x000000025f077221 */ /* 0x000fe20000010000 */
[----:B------:R-:W-:-:S02]  /*5c00*/  CS2R R94, SRZ ;  /* 0x00000000005e7805 */ /* 0x000fc4000001ff00 */
[----:B------:R-:W-:Y:S01]  /*5c10*/  CS2R R40, SRZ ;  /* 0x0000000000287805 */ /* 0x000fe2000001ff00 */
[----:B------:R-:W-:Y:S01]  /*5c20*/  FADD.FTZ R2, R42, R7 ;  /* 0x000000072a027221 */ /* 0x000fe20000010000 */
[----:B------:R1:W2:Y:S01]  /*5c30*/  MUFU.EX2 R186, R51 ;  /* 0x0000003300ba7308 */ /* 0x0002a20000000800 */
[C---:B---3--:R-:W-:Y:S01]  /*5c40*/  FADD.FTZ R0, R184.reuse, R3 ;  /* 0x00000003b8007221 */ /* 0x048fe20000010000 */
[----:B------:R-:W-:Y:S01]  /*5c50*/  F2FP.F16.F32.PACK_AB R184, R184, R45 ;  /* 0x0000002db8b8723e */ /* 0x000fe200000000ff */
[----:B------:R-:W-:Y:S01]  /*5c60*/  FADD.FTZ R7, R99, R2 ;  /* 0x0000000263077221 */ /* 0x000fe20000010000 */
[----:B------:R-:W-:Y:S02]  /*5c70*/  CS2R R44, SRZ ;  /* 0x00000000002c7805 */ /* 0x000fe4000001ff00 */
[----:B------:R-:W-:Y:S02]  /*5c80*/  CS2R R42, SRZ ;  /* 0x00000000002a7805 */ /* 0x000fe4000001ff00 */
[----:B------:R-:W3:Y:S01]  /*5c90*/  MUFU.EX2 R53, R53 ;  /* 0x0000003500357308 */ /* 0x000ee20000000800 */
[----:B0-----:R-:W-:Y:S01]  /*5ca0*/  FADD.FTZ R3, R49, R0 ;  /* 0x0000000031037221 */ /* 0x001fe20000010000 */
[----:B-1----:R-:W-:-:S06]  /*5cb0*/  CS2R R50, SRZ ;  /* 0x0000000000327805 */ /* 0x002fcc000001ff00 */
[----:B------:R0:W1:Y:S01]  /*5cc0*/  MUFU.EX2 R180, R55 ;  /* 0x0000003700b47308 */ /* 0x0000620000000800 */
[C---:B--2---:R-:W-:Y:S01]  /*5cd0*/  FADD.FTZ R0, R186.reuse, R3 ;  /* 0x00000003ba007221 */ /* 0x044fe20000010000 */
[----:B------:R-:W-:Y:S02]  /*5ce0*/  F2FP.F16.F32.PACK_AB R186, R186, R49 ;  /* 0x00000031baba723e */ /* 0x000fe400000000ff */
[----:B------:R-:W-:-:S04]  /*5cf0*/  CS2R R48, SRZ ;  /* 0x0000000000307805 */ /* 0x000fc8000001ff00 */
[----:B------:R-:W2:Y:S01]  /*5d00*/  MUFU.EX2 R57, R57 ;  /* 0x0000003900397308 */ /* 0x000ea20000000800 */
[----:B---3--:R-:W-:Y:S01]  /*5d10*/  FADD.FTZ R3, R53, R0 ;  /* 0x0000000035037221 */ /* 0x008fe20000010000 */
[----:B0-----:R-:W-:-:S06]  /*5d20*/  CS2R R54, SRZ ;  /* 0x0000000000367805 */ /* 0x001fcc000001ff00 */
[----:B------:R0:W3:Y:S01]  /*5d30*/  MUFU.EX2 R182, R59 ;  /* 0x0000003b00b67308 */ /* 0x0000e20000000800 */
[C---:B-1----:R-:W-:Y:S01]  /*5d40*/  FADD.FTZ R0, R180.reuse, R3 ;  /* 0x00000003b4007221 */ /* 0x042fe20000010000 */
[----:B------:R-:W-:Y:S02]  /*5d50*/  F2FP.F16.F32.PACK_AB R180, R180, R53 ;  /* 0x00000035b4b4723e */ /* 0x000fe400000000ff */
[----:B------:R-:W-:-:S04]  /*5d60*/  CS2R R52, SRZ ;  /* 0x0000000000347805 */ /* 0x000fc8000001ff00 */
[----:B------:R-:W1:Y:S01]  /*5d70*/  MUFU.EX2 R61, R61 ;  /* 0x0000003d003d7308 */ /* 0x000e620000000800 */
[----:B--2---:R-:W-:Y:S01]  /*5d80*/  FADD.FTZ R3, R57, R0 ;  /* 0x0000000039037221 */ /* 0x004fe20000010000 */
[----:B0-----:R-:W-:-:S06]  /*5d90*/  CS2R R58, SRZ ;  /* 0x00000000003a7805 */ /* 0x001fcc000001ff00 */
[----:B------:R0:W2:Y:S01]  /*5da0*/  MUFU.EX2 R176, R63 ;  /* 0x0000003f00b07308 */ /* 0x0000a20000000800 */
[C---:B---3--:R-:W-:Y:S01]  /*5db0*/  FADD.FTZ R0, R182.reuse, R3 ;  /* 0x00000003b6007221 */ /* 0x048fe20000010000 */
[----:B------:R-:W-:Y:S02]  /*5dc0*/  F2FP.F16.F32.PACK_AB R182, R182, R57 ;  /* 0x00000039b6b6723e */ /* 0x000fe400000000ff */
[----:B------:R-:W-:-:S04]  /*5dd0*/  CS2R R56, SRZ ;  /* 0x0000000000387805 */ /* 0x000fc8000001ff00 */
[----:B------:R3:W4:Y:S01]  /*5de0*/  MUFU.EX2 R20, R101 ;  /* 0x0000006500147308 */ /* 0x0007220000000800 */
[----:B-1----:R-:W-:Y:S01]  /*5df0*/  FADD.FTZ R3, R61, R0 ;  /* 0x000000003d037221 */ /* 0x002fe20000010000 */
[----:B0-----:R-:W-:-:S06]  /*5e00*/  CS2R R62, SRZ ;  /* 0x00000000003e7805 */ /* 0x001fcc000001ff00 */
[----:B------:R-:W0:Y:S01]  /*5e10*/  MUFU.EX2 R65, R65 ;  /* 0x0000004100417308 */ /* 0x000e220000000800 */
[C---:B--2---:R-:W-:Y:S01]  /*5e20*/  FADD.FTZ R0, R176.reuse, R3 ;  /* 0x00000003b0007221 */ /* 0x044fe20000010000 */
[----:B------:R-:W-:Y:S02]  /*5e30*/  F2FP.F16.F32.PACK_AB R176, R176, R61 ;  /* 0x0000003db0b0723e */ /* 0x000fe400000000ff */
[----:B---3--:R-:W-:Y:S02]  /*5e40*/  CS2R R100, SRZ ;  /* 0x0000000000647805 */ /* 0x008fe4000001ff00 */
[----:B------:R-:W-:Y:S02]  /*5e50*/  CS2R R60, SRZ ;  /* 0x00000000003c7805 */ /* 0x000fe4000001ff00 */
[----:B------:R-:W1:Y:S01]  /*5e60*/  MUFU.EX2 R103, R103 ;  /* 0x0000006700677308 */ /* 0x000e620000000800 */
[C---:B----4-:R-:W-:Y:S01]  /*5e70*/  FADD.FTZ R2, R20.reuse, R7 ;  /* 0x0000000714027221 */ /* 0x050fe20000010000 */
[----:B------:R-:W-:Y:S01]  /*5e80*/  F2FP.F16.F32.PACK_AB R177, R20, R99 ;  /* 0x0000006314b1723e */ /* 0x000fe200000000ff */
[----:B------:R-:W-:Y:S01]  /*5e90*/  IMAD.U32 R20, RZ, RZ, UR14 ;  /* 0x0000000eff147e24 */ /* 0x000fe2000f8e00ff */
[----:B------:R-:W-:-:S04]  /*5ea0*/  CS2R R98, SRZ ;  /* 0x0000000000627805 */ /* 0x000fc8000001ff00 */
[----:B------:R-:W2:Y:S01]  /*5eb0*/  MUFU.EX2 R14, R14 ;  /* 0x0000000e000e7308 */ /* 0x000ea20000000800 */
[----:B0-----:R-:W-:Y:S01]  /*5ec0*/  FADD.FTZ R3, R65, R0 ;  /* 0x0000000041037221 */ /* 0x001fe20000010000 */
[----:B------:R-:W-:-:S06]  /*5ed0*/  MOV R0, 0x3f800000 ;  /* 0x3f80000000007802 */ /* 0x000fcc0000000f00 */
[----:B------:R-:W0:Y:S01]  /*5ee0*/  MUFU.EX2 R30, R30 ;  /* 0x0000001e001e7308 */ /* 0x000e220000000800 */
[----:B-1----:R-:W-:Y:S01]  /*5ef0*/  FADD.FTZ R7, R103, R2 ;  /* 0x0000000267077221 */ /* 0x002fe20000010000 */
[----:B------:R-:W-:Y:S02]  /*5f00*/  IMAD.MOV.U32 R2, RZ, RZ, 0x3f800000 ;  /* 0x3f800000ff027424 */ /* 0x000fe400078e00ff */
[C---:B--2---:R-:W-:Y:S01]  /*5f10*/  FADD.FTZ R8, R14.reuse, R3 ;  /* 0x000000030e087221 */ /* 0x044fe20000010000 */
[----:B------:R-:W-:Y:S01]  /*5f20*/  IMAD.U32 R3, RZ, RZ, UR6 ;  /* 0x00000006ff037e24 */ /* 0x000fe2000f8e00ff */
[----:B------:R-:W-:Y:S02]  /*5f30*/  F2FP.F16.F32.PACK_AB R178, R14, R65 ;  /* 0x000000410eb2723e */ /* 0x000fe400000000ff */
[----:B------:R-:W-:Y:S01]  /*5f40*/  CS2R R64, SRZ ;  /* 0x0000000000407805 */ /* 0x000fe2000001ff00 */
[C---:B0-----:R-:W-:Y:S01]  /*5f50*/  FADD.FTZ R7, R30.reuse, R7 ;  /* 0x000000071e077221 */ /* 0x041fe20000010000 */
[----:B------:R-:W-:-:S02]  /*5f60*/  F2FP.F16.F32.PACK_AB R179, R30, R103 ;  /* 0x000000671eb3723e */ /* 0x000fc400000000ff */
[----:B------:R-:W-:Y:S02]  /*5f70*/  CS2R R102, SRZ ;  /* 0x0000000000667805 */ /* 0x000fe4000001ff00 */
[----:B------:R-:W-:Y:S01]  /*5f80*/  CS2R R30, SRZ ;  /* 0x00000000001e7805 */ /* 0x000fe2000001ff00 */
[----:B------:R-:W-:Y:S06]  /*5f90*/  @!P3 BRA `(.L_x_5296) ;  /* 0x0000004c0030b947 */ /* 0x000fec0003800000 */
[----:B------:R-:W-:Y:S01]  /*5fa0*/  R2UR UR59, R20 ;  /* 0x00000000143b72ca */ /* 0x000fe200000e0000 */
[----:B------:R-:W-:Y:S01]  /*5fb0*/  UMOV UR6, URZ ;  /* 0x0000003f00067c82 */ /* 0x000fe20008000000 */
[----:B------:R-:W-:Y:S01]  /*5fc0*/  IMAD.MOV.U32 R14, RZ, RZ, R10 ;  /* 0x000000ffff0e7224 */ /* 0x000fe200078e000a */
[----:B------:R-:W-:Y:S01]  /*5fd0*/  MOV R15, R11 ;  /* 0x0000000b000f7202 */ /* 0x000fe20000000f00 */
[----:B------:R-:W-:Y:S01]  /*5fe0*/  IMAD.U32 R21, RZ, RZ, UR6 ;  /* 0x00000006ff157e24 */ /* 0x000fe2000f8e00ff */
[----:B------:R-:W-:Y:S01]  /*5ff0*/  UMOV UR58, URZ ;  /* 0x0000003f003a7c82 */ /* 0x000fe20008000000 */
[----:B------:R-:W-:Y:S01]  /*6000*/  IMAD.MOV.U32 R2, RZ, RZ, 0x3f800000 ;  /* 0x3f800000ff027424 */ /* 0x000fe200078e00ff */
[----:B------:R-:W-:Y:S01]  /*6010*/  ULDC UR57, c[0x0][0x9d8] ;  /* 0x0002760000397ab9 */ /* 0x000fe20000000800 */
[----:B------:R-:W-:-:S07]  /*6020*/  IMAD.MOV.U32 R119, RZ, RZ, RZ ;  /* 0x000000ffff777224 */ /* 0x000fce00078e00ff */
.L_x_5305:
        /* <DEDUP_REMOVED lines=9> */
.L_x_5297:
[----:B------:R-:W-:Y:S02]  /*60c0*/  R2UR UR7, R16 ;  /* 0x00000000100772ca */ /* 0x000fe400000e0000 */
[----:B------:R-:W-:-:S11]  /*60d0*/  R2UR UR6, R3 ;  /* 0x00000000030672ca */ /* 0x000fd600000e0000 */
[----:B------:R-:W-:Y:S02]  /*60e0*/  ULEA UR61, UR60, UR7, 0x3 ;  /* 0x000000073c3d7291 */ /* 0x000fe4000f8e183f */
[----:B------:R-:W-:-:S04]  /*60f0*/  MOV R6, UR6 ;  /* 0x0000000600067c02 */ /* 0x000fc80008000f00 */
[----:B------:R-:W-:-:S04]  /*6100*/  SHF.L.U32 R6, R6, 0x1f, RZ ;  /* 0x0000001f06067819 */ /* 0x000fc800000006ff */
[----:B------:R0:W1:Y:S01]  /*6110*/  SYNCS.PHASECHK.TRANS64.TRYWAIT P3, [UR61+0x36830], R6 ;  /* 0x03683006ff0075a7 */ /* 0x000062000806017d */
[----:B------:R-:W-:Y:S05]  /*6120*/  @!P0 BRA `(.L_x_5298) ;  /* 0x0000000000048947 */ /* 0x000fea0003800000 */
[----:B------:R-:W-:Y:S01]  /*6130*/  BPT.TRAP 0x1 ;  /* 0x000000040000795c */ /* 0x000fe20000300000 */
.L_x_5298:
[----:B-1----:R-:W-:Y:S05]  /*6140*/  @P3 BRA `(.L_x_5299) ;  /* 0x0000000000083947 */ /* 0x002fea0003800000 */
[----:B------:R-:W1:Y:S02]  /*6150*/  SYNCS.PHASECHK.TRANS64.TRYWAIT P3, [UR61+0x36830], R6 ;  /* 0x03683006ff0075a7 */ /* 0x000e64000806017d */
[----:B-1----:R-:W-:Y:S05]  /*6160*/  @!P3 BRA `(.L_x_5300) ;  /* 0x00000104005cb947 */ /* 0x002fea0003800000 */
.L_x_5299:
        /* <DEDUP_REMOVED lines=13> */
[----:B------:R-:W-:Y:S01]  /*6240*/  UIMAD UR56, UR60, 0xa80, UR6 ;  /* 0x00000a803c3878a4 */ /* 0x000fe2000f8e0206 */
[C---:B------:R-:W-:Y:S01]  /*6250*/  R2UR UR40, R4.reuse ;  /* 0x00000000042872ca */ /* 0x040fe200000e0000 */
[----:B------:R-:W-:Y:S01]  /*6260*/  UMOV UR19, 0x40000040 ;  /* 0x4000004000137882 */ /* 0x000fe20000000000 */
[C---:B------:R-:W-:Y:S01]  /*6270*/  R2UR UR41, R5.reuse ;  /* 0x00000000052972ca */ /* 0x040fe200000e0000 */
[----:B------:R-:W-:Y:S01]  /*6280*/  UIADD3 UR50, UR56, 0x80, URZ ;  /* 0x0000008038327890 */ /* 0x000fe2000fffe03f */
[----:B------:R-:W-:Y:S01]  /*6290*/  MOV R11, UR45 ;  /* 0x0000002d000b7c02 */ /* 0x000fe20008000f00 */
[----:B------:R-:W-:Y:S01]  /*62a0*/  UIADD3 UR6, UR56, 0x100, URZ ;  /* 0x0000010038067890 */ /* 0x000fe2000fffe03f */
[----:B------:R-:W-:Y:S01]  /*62b0*/  MOV R20, UR44 ;  /* 0x0000002c00147c02 */ /* 0x000fe20008000f00 */
[----:B------:R-:W-:Y:S01]  /*62c0*/  UMOV UR54, UR56 ;  /* 0x0000003800367c82 */ /* 0x000fe20008000000 */
[----:B------:R-:W-:Y:S01]  /*62d0*/  UIADD3 UR7, UR56, 0x180, URZ ;  /* 0x0000018038077890 */ /* 0x000fe2000fffe03f */
[----:B------:R-:W-:Y:S01]  /*62e0*/  HGMMA.64x16x16.F32 R168, gdesc[UR52], RZ, !UPT, gsb0 ;  /* 0x0020000034a879f0 */ /* 0x000fe2000c0008ff */
[C---:B------:R-:W-:Y:S01]  /*62f0*/  R2UR UR52, R4.reuse ;  /* 0x00000000043472ca */ /* 0x040fe200000e0000 */
[----:B------:R-:W-:Y:S01]  /*6300*/  UMOV UR55, 0x40000040 ;  /* 0x4000004000377882 */ /* 0x000fe20000000000 */
[C---:B------:R-:W-:Y:S01]  /*6310*/  R2UR UR53, R5.reuse ;  /* 0x00000000053572ca */ /* 0x040fe200000e0000 */
[----:B------:R-:W-:Y:S01]  /*6320*/  UMOV UR54, UR6 ;  /* 0x0000000600367c82 */ /* 0x000fe20008000000 */
[----:B------:R-:W-:Y:S01]  /*6330*/  R2UR UR44, R4 ;  /* 0x00000000042c72ca */ /* 0x000fe200000e0000 */
[----:B------:R-:W-:Y:S01]  /*6340*/  UMOV UR42, UR7 ;  /* 0x00000007002a7c82 */ /* 0x000fe20008000000 */
[----:B------:R-:W-:Y:S01]  /*6350*/  R2UR UR45, R5 ;  /* 0x00000000052d72ca */ /* 0x000fe200000e0000 */
[----:B------:R-:W-:Y:S01]  /*6360*/  UIADD3 UR6, UR56, 0x200, URZ ;  /* 0x0000020038067890 */ /* 0x000fe2000fffe03f */
[-C--:B------:R-:W-:Y:S01]  /*6370*/  FMUL.FTZ R24, R24, R0.reuse ;  /* 0x0000000018187220 */ /* 0x080fe20000410000 */
        /* <DEDUP_REMOVED lines=578> */
.L_x_5301:
        /* <DEDUP_REMOVED lines=8> */
.L_x_5302:
[----:B-1----:R-:W-:Y:S05]  /*8820*/  @P3 BRA `(.L_x_5303) ;  /* 0x0000000000083947 */ /* 0x002fea0003800000 */
[----:B------:R-:W1:Y:S02]  /*8830*/  SYNCS.PHASECHK.TRANS64.TRYWAIT P3, [UR11+0x36850], R0 ;  /* 0x03685000ff0075a7 */ /* 0x000e64000806014b */
[----:B-1----:R-:W-:Y:S05]  /*8840*/  @!P3 BRA `(.L_x_5304) ;  /* 0x000000dc00bcb947 */ /* 0x002fea0003800000 */
.L_x_5303:
[----:B------:R-:W-:Y:S01]  /*8850*/  R2UR UR6, R16 ;  /* 0x00000000100672ca */ /* 0x000fe200000e0000 */
[----:B------:R-:W-:Y:S01]  /*8860*/  WARPGROUP.ARRIVE ;  /* 0x00000000000079c5 */ /* 0x000fe20000000000 */
[----:B------:R-:W-:Y:S01]  /*8870*/  UMOV UR7, 0x40000040 ;  /* 0x4000004000077882 */ /* 0x000fe20000000000 */
[----:B------:R-:W-:Y:S01]  /*8880*/  FMUL.FTZ R159, R159, UR57 ;  /* 0x000000399f9f7c20 */ /* 0x000fe20008410000 */
[----:B------:R-:W-:Y:S01]  /*8890*/  FMUL.FTZ R22, R160, UR57 ;  /* 0x00000039a0167c20 */ /* 0x000fe20008410000 */
[----:B------:R-:W-:Y:S01]  /*88a0*/  FMUL.FTZ R160, R164, UR57 ;  /* 0x00000039a4a07c20 */ /* 0x000fe20008410000 */
[----:B------:R-:W-:Y:S01]  /*88b0*/  R2UR UR15, R17 ;  /* 0x00000000110f72ca */ /* 0x000fe200000e0000 */
[----:B------:R-:W-:Y:S01]  /*88c0*/  MUFU.TANH R164, R159 ;  /* 0x0000009f00a47308 */ /* 0x000fe20000002400 */
[----:B------:R-:W-:Y:S01]  /*88d0*/  FMUL.FTZ R6, R170, UR57 ;  /* 0x00000039aa067c20 */ /* 0x000fe20008410000 */
[----:B------:R-:W-:Y:S01]  /*88e0*/  FMUL.FTZ R10, R171, UR57 ;  /* 0x00000039ab0a7c20 */ /* 0x000fe20008410000 */
[----:B------:R-:W-:Y:S01]  /*88f0*/  ULDC UR14, c[0x0][0x2f0] ;  /* 0x0000bc00000e7ab9 */ /* 0x000fe20000000800 */
[----:B------:R-:W-:Y:S01]  /*8900*/  FMUL.FTZ R21, R161, UR57 ;  /* 0x00000039a1157c20 */ /* 0x000fe20008410000 */
[----:B------:R-:W-:Y:S01]  /*8910*/  FMUL.FTZ R161, R152, UR57 ;  /* 0x0000003998a17c20 */ /* 0x000fe20008410000 */
[----:B------:R-:W-:Y:S01]  /*8920*/  UIADD3 UR6, UR6, 0x400, URZ ;  /* 0x0000040006067890 */ /* 0x000fe2000fffe03f */
[----:B------:R-:W-:Y:S01]  /*8930*/  FMUL.FTZ R152, R153, UR57 ;  /* 0x0000003999987c20 */ /* 0x000fe20008410000 */
[----:B------:R-:W2:Y:S01]  /*8940*/  MUFU.TANH R6, R6 ;  /* 0x0000000600067308 */ /* 0x000ea20000002400 */
[----:B------:R-:W-:Y:S01]  /*8950*/  FMUL.FTZ R153, R157, UR57 ;  /* 0x000000399d997c20 */ /* 0x000fe20008410000 */
[----:B------:R-:W-:Y:S01]  /*8960*/  USHF.R.U32.HI UR6, URZ, 0x4, UR6 ;  /* 0x000000043f067899 */ /* 0x000fe20008011606 */
[----:B------:R-:W-:Y:S01]  /*8970*/  FMUL.FTZ R157, R150, UR57 ;  /* 0x00000039969d7c20 */ /* 0x000fe20008410000 */
[----:B------:R-:W-:Y:S01]  /*8980*/  FMUL.FTZ R158, R158, UR57 ;  /* 0x000000399e9e7c20 */ /* 0x000fe20008410000 */
[----:B------:R-:W-:Y:S01]  /*8990*/  FMUL.FTZ R147, R147, UR57 ;  /* 0x0000003993937c20 */ /* 0x000fe20008410000 */
[----:B------:R-:W-:Y:S01]  /*89a0*/  ULOP3.LUT UR6, UR6, 0x3fff, URZ, 0xc0, !UPT ;  /* 0x00003fff06067892 */ /* 0x000fe2000f8ec03f */
[----:B------:R-:W-:Y:S01]  /*89b0*/  FMUL.FTZ R23, R165, UR57 ;  /* 0x00000039a5177c20 */ /* 0x000fe20008410000 */
[----:B------:R-:W3:Y:S01]  /*89c0*/  MUFU.TANH R10, R10 ;  /* 0x0000000a000a7308 */ /* 0x000ee20000002400 */
[----:B------:R-:W-:Y:S01]  /*89d0*/  FMUL.FTZ R151, R151, UR57 ;  /* 0x0000003997977c20 */ /* 0x000fe20008410000 */
[----:B------:R-:W-:Y:S01]  /*89e0*/  ULOP3.LUT UR6, UR6, 0x3800000, URZ, 0xfc, !UPT ;  /* 0x0380000006067892 */ /* 0x000fe2000f8efc3f */
[----:B------:R-:W-:Y:S01]  /*89f0*/  FMUL.FTZ R138, R138, UR57 ;  /* 0x000000398a8a7c20 */ /* 0x000fe20008410000 */
[----:B------:R-:W-:Y:S01]  /*8a00*/  FMUL.FTZ R139, R139, UR57 ;  /* 0x000000398b8b7c20 */ /* 0x000fe20008410000 */
[----:B------:R-:W-:Y:S01]  /*8a10*/  FMUL.FTZ R143, R143, UR57 ;  /* 0x000000398f8f7c20 */ /* 0x000fe20008410000 */
[----:B------:R-:W-:Y:S01]  /*8a20*/  UIMAD UR10, UR58, 0xa80, UR6 ;  /* 0x00000a803a0a78a4 */ /* 0x000fe2000f8e0206 */
[----:B------:R-:W-:Y:S01]  /*8a30*/  FMUL.FTZ R142, R142, UR57 ;  /* 0x000000398e8e7c20 */ /* 0x000fe20008410000 */
[----:B------:R-:W-:Y:S01]  /*8a40*/  MUFU.TANH R158, R158 ;  /* 0x0000009e009e7308 */ /* 0x000fe20000002400 */
[----:B------:R-:W-:Y:S01]  /*8a50*/  FMUL.FTZ R130, R130, UR57 ;  /* 0x0000003982827c20 */ /* 0x000fe20008410000 */
[----:B------:R-:W-:Y:S01]  /*8a60*/  FMUL.FTZ R134, R134, UR57 ;  /* 0x0000003986867c20 */ /* 0x000fe20008410000 */
[----:B------:R-:W-:Y:S01]  /*8a70*/  FMUL.FTZ R122, R122, UR57 ;  /* 0x000000397a7a7c20 */ /* 0x000fe20008410000 */
[----:B01----:R-:W-:Y:S01]  /*8a80*/  FMUL.FTZ R0, R169, UR57 ;  /* 0x00000039a9007c20 */ /* 0x003fe20008410000 */
[----:B------:R-:W-:Y:S01]  /*8a90*/  UMOV UR6, UR10 ;  /* 0x0000000a00067c82 */ /* 0x000fe20008000000 */
[----:B------:R-:W-:Y:S01]  /*8aa0*/  FMUL.FTZ R126, R126, UR57 ;  /* 0x000000397e7e7c20 */ /* 0x000fe20008410000 */
[----:B------:R-:W-:Y:S01]  /*8ab0*/  HGMMA.64x192x16.F32 R24, R200, gdesc[UR4].tnspB, R24, gsb0 ;  /* 0x42e00004c8187df0 */ /* 0x000fe20008000818 */
[----:B------:R-:W-:Y:S01]  /*8ac0*/  UIADD3 UR6, UR10, 0x80, URZ ;  /* 0x000000800a067890 */ /* 0x000fe2000fffe03f */
[----:B------:R-:W-:Y:S01]  /*8ad0*/  MUFU.TANH R165, R147 ;  /* 0x0000009300a57308 */ /* 0x000fe20000002400 */
[----:B------:R-:W-:Y:S01]  /*8ae0*/  UMOV UR7, 0x40000040 ;  /* 0x4000004000077882 */ /* 0x000fe20000000000 */
        /* <DEDUP_REMOVED lines=8> */
[----:B------:R-:W-:-:S06]  /*8b70*/  UMOV UR58, UR60 ;  /* 0x0000003c003a7c82 */ /* 0x000fcc0008000000 */
[----:B------:R-:W-:Y:S08]  /*8b80*/  MUFU.TANH R138, R138 ;  /* 0x0000008a008a7308 */ /* 0x000ff00000002400 */
[----:B------:R-:W-:Y:S08]  /*8b90*/  MUFU.TANH R142, R142 ;  /* 0x0000008e008e7308 */ /* 0x000ff00000002400 */
[----:B------:R-:W-:Y:S08]  /*8ba0*/  MUFU.TANH R130, R130 ;  /* 0x0000008200827308 */ /* 0x000ff00000002400 */
[----:B------:R-:W-:Y:S08]  /*8bb0*/  MUFU.TANH R134, R134 ;  /* 0x0000008600867308 */ /* 0x000ff00000002400 */
[----:B------:R-:W-:Y:S08]  /*8bc0*/  MUFU.TANH R122, R122 ;  /* 0x0000007a007a7308 */ /* 0x000ff00000002400 */
[----:B------:R0:W-:Y:S08]  /*8bd0*/  MUFU.TANH R173, R126 ;  /* 0x0000007e00ad7308 */ /* 0x0001f00000002400 */
[----:B------:R-:W-:Y:S01]  /*8be0*/  MUFU.TANH R2, R2 ;  /* 0x0000000200027308 */ /* 0x000fe20000002400 */
[----:B0-----:R-:W-:Y:S01]  /*8bf0*/  FMUL.FTZ R126, R148, UR57 ;  /* 0x00000039947e7c20 */ /* 0x001fe20008410000 */
[----:B------:R-:W-:-:S06]  /*8c00*/  FMUL.FTZ R148, R121, UR57 ;  /* 0x0000003979947c20 */ /* 0x000fcc0008410000 */
        /* <DEDUP_REMOVED lines=17> */
[----:B------:R-:W-:-:S05]  /*8d20*/  FMUL.FTZ R203, R174, UR57 ;  /* 0x00000039aecb7c20 */ /* 0x000fca0008410000 */
[----:B------:R-:W-:Y:S01]  /*8d30*/  HGMMA.64x192x16.F32 R24, R196, gdesc[UR4].tnspB, R24, gsb0 ;  /* 0x42e00004c4187df0 */ /* 0x000fe20008000818 */
[----:B------:R-:W-:Y:S01]  /*8d40*/  UIADD3 UR6, UR10, 0x100, URZ ;  /* 0x000001000a067890 */ /* 0x000fe2000fffe03f */
[----:B------:R-:W0:Y:S01]  /*8d50*/  MUFU.TANH R203, R203 ;  /* 0x000000cb00cb7308 */ /* 0x000e220000002400 */
[----:B------:R-:W-:Y:S01]  /*8d60*/  UMOV UR7, 0x40000040 ;  /* 0x4000004000077882 */ /* 0x000fe20000000000 */
[----:B------:R-:W-:Y:S02]  /*8d70*/  WARPGROUP.DEPBAR.LE gsb0, 0x0 ;  /* 0x00008000000079c5 */ /* 0x000fe40000010000 */
[----:B------:R-:W-:Y:S01]  /*8d80*/  WARPGROUP.ARRIVE ;  /* 0x00000000000079c5 */ /* 0x000fe20000000000 */
[----:B------:R-:W-:Y:S01]  /*8d90*/  FMUL.FTZ R199, R175, UR57 ;  /* 0x00000039afc77c20 */ /* 0x000fe20008410000 */
[----:B------:R-:W-:Y:S01]  /*8da0*/  FMUL.FTZ R175, R155, UR57 ;  /* 0x000000399baf7c20 */ /* 0x000fe20008410000 */
[----:B------:R-:W-:Y:S01]  /*8db0*/  FMUL.FTZ R197, R162, UR57 ;  /* 0x00000039a2c57c20 */ /* 0x000fe20008410000 */
[----:B------:R-:W-:Y:S01]  /*8dc0*/  FMUL.FTZ R162, R167, UR57 ;  /* 0x00000039a7a27c20 */ /* 0x000fe20008410000 */
[----:B------:R-:W-:-:S09]  /*8dd0*/  IMAD.U32 R167, RZ, RZ, UR14 ;  /* 0x0000000effa77e24 */ /* 0x000fd2000f8e00ff */
[----:B------:R-:W-:Y:S01]  /*8de0*/  HGMMA.64x192x16.F32 R24, R192, gdesc[UR4].tnspB, R24, gsb0 ;  /* 0x42e00004c0187df0 */ /* 0x000fe20008000818 */
[----:B------:R-:W-:Y:S01]  /*8df0*/  @UP0 ULDC UR6, c[0x0][0x44c] ;  /* 0x0001130000060ab9 */ /* 0x000fe20000000800 */
[----:B------:R-:W-:Y:S01]  /*8e00*/  UMOV UR7, 0x40000040 ;  /* 0x4000004000077882 */ /* 0x000fe20000000000 */
[----:B------:R-:W-:Y:S01]  /*8e10*/  @P2 IMAD.HI.U32 R155, R12, UR6, RZ ;  /* 0x000000060c9b2c27 */ /* 0x000fe2000f8e00ff */
[----:B------:R-:W-:Y:S01]  /*8e20*/  @UP0 ULDC UR6, c[0x0][0x450] ;  /* 0x0001140000060ab9 */ /* 0x000fe20000000800 */
[----:B------:R-:W-:Y:S01]  /*8e30*/  ULDC UR14, c[0x0][0x288] ;  /* 0x0000a200000e7ab9 */ /* 0x000fe20000000800 */
[----:B------:R-:W1:Y:S08]  /*8e40*/  MUFU.TANH R199, R199 ;  /* 0x000000c700c77308 */ /* 0x000e700000002400 */
[----:B------:R-:W4:Y:S08]  /*8e50*/  MUFU.TANH R197, R197 ;  /* 0x000000c500c57308 */ /* 0x000f300000002400 */
[----:B------:R-:W-:Y:S08]  /*8e60*/  MUFU.TANH R162, R162 ;  /* 0x000000a200a27308 */ /* 0x000ff00000002400 */
[----:B------:R-:W-:Y:S01]  /*8e70*/  MUFU.TANH R175, R175 ;  /* 0x000000af00af7308 */ /* 0x000fe20000002400 */
[----:B------:R-:W-:-:S02]  /*8e80*/  WARPGROUP.DEPBAR.LE gsb0, 0x0 ;  /* 0x00008000000079c5 */ /* 0x000fc40000010000 */
[----:B------:R-:W-:Y:S01]  /*8e90*/  FMUL.FTZ R195, R163, UR57 ;  /* 0x00000039a3c37c20 */ /* 0x000fe20008410000 */
[----:B------:R-:W-:Y:S01]  /*8ea0*/  FMUL.FTZ R163, R154, UR57 ;  /* 0x000000399aa37c20 */ /* 0x000fe20008410000 */
[----:B------:R-:W-:Y:S01]  /*8eb0*/  FMUL.FTZ R154, R156, UR57 ;  /* 0x000000399c9a7c20 */ /* 0x000fe20008410000 */
[----:B------:R-:W-:Y:S01]  /*8ec0*/  IMAD.MOV.U32 R156, RZ, RZ, R12 ;  /* 0x000000ffff9c7224 */ /* 0x000fe200078e000c */
[----:B------:R-:W-:Y:S01]  /*8ed0*/  @P2 SHF.R.U32.HI R156, RZ, UR6, R155 ;  /* 0x00000006ff9c2c19 */ /* 0x000fe2000801169b */
[----:B------:R-:W-:Y:S01]  /*8ee0*/  UMOV UR6, 0x1 ;  /* 0x0000000100067882 */ /* 0x000fe20000000000 */
[----:B------:R-:W-:Y:S01]  /*8ef0*/  FMUL.FTZ R155, R146, UR57 ;  /* 0x00000039929b7c20 */ /* 0x000fe20008410000 */
[----:B------:R-:W-:Y:S01]  /*8f00*/  UIMAD UR6, UR59, -0x70, UR6 ;  /* 0xffffff903b0678a4 */ /* 0x000fe2000f8e0206 */
[----:B------:R-:W-:Y:S01]  /*8f10*/  WARPGROUP.ARRIVE ;  /* 0x00000000000079c5 */ /* 0x000fe20000000000 */
[----:B------:R-:W5:Y:S01]  /*8f20*/  SHFL.IDX PT, R159, R156, 0x1, 0x1c1f ;  /* 0x003c1f009c9f7f89 */ /* 0x000f6200000e0000 */
[----:B------:R-:W-:Y:S01]  /*8f30*/  FMUL.FTZ R193, R166, UR57 ;  /* 0x00000039a6c17c20 */ /* 0x000fe20008410000 */
[----:B------:R-:W4:Y:S02]  /*8f40*/  MUFU.TANH R195, R195 ;  /* 0x000000c300c37308 */ /* 0x000f240000002400 */
[----:B------:R-:W-:Y:S01]  /*8f50*/  IMAD.U32 R146, RZ, RZ, UR6 ;  /* 0x00000006ff927e24 */ /* 0x000fe2000f8e00ff */
[----:B------:R-:W-:-:S03]  /*8f60*/  UIADD3 UR6, UR10, 0x180, URZ ;  /* 0x000001800a067890 */ /* 0x000fc6000fffe03f */
[----:B------:R-:W-:Y:S02]  /*8f70*/  IMAD R146, R13, -0x2, R146 ;  /* 0xfffffffe0d927824 */ /* 0x000fe400078e0292 */
[----:B------:R-:W4:Y:S02]  /*8f80*/  MUFU.TANH R193, R193 ;  /* 0x000000c100c17308 */ /* 0x000f240000002400 */
[----:B------:R-:W-:Y:S02]  /*8f90*/  IMAD R146, R167, UR15, R146 ;  /* 0x0000000fa7927c24 */ /* 0x000fe4000f8e0292 */
[----:B------:R-:W-:Y:S01]  /*8fa0*/  HGMMA.64x192x16.F32 R24, R188, gdesc[UR4].tnspB, R24, gsb0 ;  /* 0x42e00004bc187df0 */ /* 0x000fe20008000818 */
[----:B------:R-:W-:Y:S01]  /*8fb0*/  UIADD3 UR6, UR10, 0x200, URZ ;  /* 0x000002000a067890 */ /* 0x000fe2000fffe03f */
[----:B------:R-:W-:Y:S02]  /*8fc0*/  UMOV UR7, 0x40000040 ;  /* 0x4000004000077882 */ /* 0x000fe40000000000 */
[----:B------:R-:W4:Y:S01]  /*8fd0*/  MUFU.TANH R163, R163 ;  /* 0x000000a300a37308 */ /* 0x000f220000002400 */
[----:B-----5:R-:W-:-:S07]  /*8fe0*/  IADD3 R150, R159, -UR14, R146 ;  /* 0x8000000e9f967c10 */ /* 0x020fce000fffe092 */
[----:B------:R-:W5:Y:S01]  /*8ff0*/  MUFU.TANH R155, R155 ;  /* 0x0000009b009b7308 */ /* 0x000f620000002400 */
[C---:B------:R-:W-:Y:S02]  /*9000*/  ISETP.GT.AND P3, PT, R150.reuse, RZ, PT ;  /* 0x000000ff9600720c */ /* 0x040fe40003f64270 */
[----:B------:R-:W-:Y:S02]  /*9010*/  ISETP.GT.AND P4, PT, R150, 0x1, PT ;  /* 0x000000019600780c */ /* 0x000fe40003f84270 */
[----:B--2---:R-:W-:Y:S02]  /*9020*/  FSEL R201, R6, -INF , P3 ;  /* 0xff80000006c97808 */ /* 0x004fe40001800000 */
[----:B------:R-:W-:Y:S01]  /*9030*/  ISETP.GT.AND P3, PT, R150, 0x8, PT ;  /* 0x000000089600780c */ /* 0x000fe20003f64270 */
[----:B------:R-:W2:Y:S01]  /*9040*/  MUFU.TANH R159, R151 ;  /* 0x00000097009f7308 */ /* 0x000ea20000002400 */
[----:B---3--:R-:W-:Y:S02]  /*9050*/  FSEL R205, R10, -INF , P4 ;  /* 0xff8000000acd7808 */ /* 0x008fe40002000000 */
[----:B------:R-:W-:-:S02]  /*9060*/  FMNMX.FTZ R6, R201, R14, !PT ;  /* 0x0000000ec9067209 */ /* 0x000fc40007810000 */
[C---:B------:R-:W-:Y:S02]  /*9070*/  ISETP.GT.AND P4, PT, R150.reuse, 0x9, PT ;  /* 0x000000099600780c */ /* 0x040fe40003f84270 */
[----:B0-----:R-:W-:Y:S01]  /*9080*/  FSEL R203, R203, -INF , P3 ;  /* 0xff800000cbcb7808 */ /* 0x001fe20001800000 */
[----:B------:R5:W0:Y:S01]  /*9090*/  MUFU.TANH R166, R139 ;  /* 0x0000008b00a67308 */ /* 0x000a220000002400 */
[----:B------:R-:W-:Y:S02]  /*90a0*/  FMNMX.FTZ R6, R205, R6, !PT ;  /* 0x00000006cd067209 */ /* 0x000fe40007810000 */
[C---:B------:R-:W-:Y:S02]  /*90b0*/  ISETP.GT.AND P3, PT, R150.reuse, 0x10, PT ;  /* 0x000000109600780c */ /* 0x040fe40003f64270 */
[----:B-1----:R-:W-:Y:S02]  /*90c0*/  FSEL R199, R199, -INF , P4 ;  /* 0xff800000c7c77808 */ /* 0x002fe40002000000 */
[----:B------:R-:W-:Y:S01]  /*90d0*/  FMNMX.FTZ R6, R203, R6, !PT ;  /* 0x00000006cb067209 */ /* 0x000fe20007810000 */
[----:B------:R-:W1:Y:S01]  /*90e0*/  MUFU.TANH R167, R143 ;  /* 0x0000008f00a77308 */ /* 0x000e620000002400 */
[----:B------:R-:W-:-:S02]  /*90f0*/  ISETP.GT.AND P4, PT, R150, 0x11, PT ;  /* 0x000000119600780c */ /* 0x000fc40003f84270 */
[----:B----4-:R-:W-:Y:S02]  /*9100*/  FSEL R197, R197, -INF , P3 ;  /* 0xff800000c5c57808 */ /* 0x010fe40001800000 */
[----:B------:R-:W-:Y:S02]  /*9110*/  FMNMX.FTZ R6, R199, R6, !PT ;  /* 0x00000006c7067209 */ /* 0x000fe40007810000 */
[C---:B------:R-:W-:Y:S01]  /*9120*/  ISETP.GT.AND P3, PT, R150.reuse, 0x18, PT ;  /* 0x000000189600780c */ /* 0x040fe20003f64270 */
[----:B------:R-:W-:Y:S01]  /*9130*/  MUFU.TANH R154, R154 ;  /* 0x0000009a009a7308 */ /* 0x000fe20000002400 */
[----:B------:R-:W-:Y:S02]  /*9140*/  FSEL R195, R195, -INF , P4 ;  /* 0xff800000c3c37808 */ /* 0x000fe40002000000 */
[----:B------:R-:W-:Y:S02]  /*9150*/  FMNMX.FTZ R6, R197, R6, !PT ;  /* 0x00000006c5067209 */ /* 0x000fe40007810000 */
[----:B------:R-:W-:-:S02]  /*9160*/  ISETP.GT.AND P4, PT, R150, 0x19, PT ;  /* 0x000000199600780c */ /* 0x000fc40003f84270 */
[----:B------:R-:W-:Y:S02]  /*9170*/  FSEL R193, R193, -INF , P3 ;  /* 0xff800000c1c17808 */ /* 0x000fe40001800000 */
[----:B------:R-:W-:Y:S02]  /*9180*/  FMNMX.FTZ R6, R195, R6, !PT ;  /* 0x00000006c3067209 */ /* 0x000fe40007810000 */
[----:B------:R-:W-:Y:S02]  /*9190*/  ISETP.GT.AND P3, PT, R150, 0x20, PT ;  /* 0x000000209600780c */ /* 0x000fe40003f64270 */
[----:B------:R-:W-:Y:S01]  /*91a0*/  FMNMX.FTZ R6, R193, R6, !PT ;  /* 0x00000006c1067209 */ /* 0x000fe20007810000 */
[----:B------:R-:W-:Y:S02]  /*91b0*/  WARPGROUP.DEPBAR.LE gsb0, 0x0 ;  /* 0x00008000000079c5 */ /* 0x000fe40000010000 */
[----:B------:R-:W-:Y:S01]  /*91c0*/  WARPGROUP.ARRIVE ;  /* 0x00000000000079c5 */ /* 0x000fe20000000000 */
[----:B------:R-:W-:-:S02]  /*91d0*/  FSEL R191, R162, -INF , P4 ;  /* 0xff800000a2bf7808 */ /* 0x000fc40002000000 */
[C---:B------:R-:W-:Y:S02]  /*91e0*/  ISETP.GT.AND P4, PT, R150.reuse, 0x21, PT ;  /* 0x000000219600780c */ /* 0x040fe40003f84270 */
[----:B------:R-:W-:Y:S01]  /*91f0*/  FSEL R189, R163, -INF , P3 ;  /* 0xff800000a3bd7808 */ /* 0x000fe20001800000 */
[----:B------:R-:W-:Y:S01]  /*9200*/  HGMMA.64x192x16.F32 R24, R184, gdesc[UR4].tnspB, R24, gsb0 ;  /* 0x42e00004b8187df0 */ /* 0x000fe20008000818 */
[----:B------:R-:W-:Y:S01]  /*9210*/  FMNMX.FTZ R6, R191, R6, !PT ;  /* 0x00000006bf067209 */ /* 0x000fe20007810000 */
[----:B------:R-:W-:Y:S01]  /*9220*/  UIADD3 UR6, UR10, 0x280, URZ ;  /* 0x000002800a067890 */ /* 0x000fe2000fffe03f */
[C---:B------:R-:W-:Y:S01]  /*9230*/  ISETP.GT.AND P3, PT, R150.reuse, 0x28, PT ;  /* 0x000000289600780c */ /* 0x040fe20003f64270 */
[----:B------:R-:W-:Y:S01]  /*9240*/  UMOV UR7, 0x40000040 ;  /* 0x4000004000077882 */ /* 0x000fe20000000000 */
[----:B------:R-:W-:Y:S02]  /*9250*/  FSEL R175, R175, -INF , P4 ;  /* 0xff800000afaf7808 */ /* 0x000fe40002000000 */
[----:B------:R-:W-:Y:S01]  /*9260*/  FMNMX.FTZ R10, R189, R6, !PT ;  /* 0x00000006bd0a7209 */ /* 0x000fe20007810000 */
[----:B------:R-:W-:Y:S01]  /*9270*/  FMUL.FTZ R6, R131, UR57 ;  /* 0x0000003983067c20 */ /* 0x000fe20008410000 */
[----:B------:R-:W-:-:S02]  /*9280*/  ISETP.GT.AND P4, PT, R150, 0x29, PT ;  /* 0x000000299600780c */ /* 0x000fc40003f84270 */
[----:B------:R-:W-:Y:S02]  /*9290*/  FSEL R147, R158, -INF , P3 ;  /* 0xff8000009e937808 */ /* 0x000fe40001800000 */
[----:B------:R-:W-:Y:S01]  /*92a0*/  FMNMX.FTZ R10, R175, R10, !PT ;  /* 0x0000000aaf0a7209 */ /* 0x000fe20007810000 */
[----:B------:R3:W4:Y:S01]  /*92b0*/  MUFU.TANH R158, R6 ;  /* 0x00000006009e7308 */ /* 0x0007220000002400 */
[----:B------:R-:W-:Y:S02]  /*92c0*/  ISETP.GT.AND P3, PT, R150, 0x30, PT ;  /* 0x000000309600780c */ /* 0x000fe40003f64270 */
[----:B------:R-:W-:Y:S02]  /*92d0*/  FSEL R131, R164, -INF , P4 ;  /* 0xff800000a4837808 */ /* 0x000fe40002000000 */
[----:B------:R-:W-:Y:S02]  /*92e0*/  FMNMX.FTZ R10, R147, R10, !PT ;  /* 0x0000000a930a7209 */ /* 0x000fe40007810000 */
[----:B------:R-:W-:-:S02]  /*92f0*/  ISETP.GT.AND P4, PT, R150, 0x31, PT ;  /* 0x000000319600780c */ /* 0x000fc40003f84270 */
[----:B-----5:R-:W-:Y:S01]  /*9300*/  FSEL R139, R155, -INF , P3 ;  /* 0xff8000009b8b7808 */ /* 0x020fe20001800000 */
[----:B---3--:R-:W-:Y:S01]  /*9310*/  FMUL.FTZ R6, R135, UR57 ;  /* 0x0000003987067c20 */ /* 0x008fe20008410000 */
[----:B------:R-:W-:Y:S02]  /*9320*/  FMNMX.FTZ R10, R131, R10, !PT ;  /* 0x0000000a830a7209 */ /* 0x000fe40007810000 */
[C---:B------:R-:W-:Y:S01]  /*9330*/  ISETP.GT.AND P3, PT, R150.reuse, 0x38, PT ;  /* 0x000000389600780c */ /* 0x040fe20003f64270 */
[----:B------:R3:W5:Y:S01]  /*9340*/  MUFU.TANH R171, R6 ;  /* 0x0000000600ab7308 */ /* 0x0007620000002400 */
[----:B------:R-:W-:Y:S02]  /*9350*/  FSEL R143, R165, -INF , P4 ;  /* 0xff800000a58f7808 */ /* 0x000fe40002000000 */
[----:B------:R-:W-:Y:S02]  /*9360*/  FMNMX.FTZ R10, R139, R10, !PT ;  /* 0x0000000a8b0a7209 */ /* 0x000fe40007810000 */
[----:B------:R-:W-:-:S02]  /*9370*/  ISETP.GT.AND P4, PT, R150, 0x39, PT ;  /* 0x000000399600780c */ /* 0x000fc40003f84270 */
[----:B------:R-:W-:Y:S02]  /*9380*/  FSEL R151, R157, -INF , P3 ;  /* 0xff8000009d977808 */ /* 0x000fe40001800000 */
[----:B------:R-:W-:Y:S01]  /*9390*/  FMNMX.FTZ R10, R143, R10, !PT ;  /* 0x0000000a8f0a7209 */ /* 0x000fe20007810000 */
[----:B---3--:R-:W-:Y:S01]  /*93a0*/  FMUL.FTZ R6, R123, UR57 ;  /* 0x000000397b067c20 */ /* 0x008fe20008410000 */
[C---:B------:R-:W-:Y:S02]  /*93b0*/  ISETP.GT.AND P3, PT, R150.reuse, 0x40, PT ;  /* 0x000000409600780c */ /* 0x040fe40003f64270 */
[----:B--2---:R-:W-:Y:S01]  /*93c0*/  FSEL R135, R159, -INF , P4 ;  /* 0xff8000009f877808 */ /* 0x004fe20002000000 */
[----:B------:R2:W3:Y:S01]  /*93d0*/  MUFU.TANH R169, R6 ;  /* 0x0000000600a97308 */ /* 0x0004e20000002400 */
[----:B------:R-:W-:Y:S02]  /*93e0*/  FMNMX.FTZ R10, R151, R10, !PT ;  /* 0x0000000a970a7209 */ /* 0x000fe40007810000 */
[----:B------:R-:W-:-:S02]  /*93f0*/  ISETP.GT.AND P4, PT, R150, 0x41, PT ;  /* 0x000000419600780c */ /* 0x000fc40003f84270 */
[----:B------:R-:W-:Y:S01]  /*9400*/  FSEL R155, R138, -INF , P3 ;  /* 0xff8000008a9b7808 */ /* 0x000fe20001800000 */
[----:B------:R-:W-:Y:S01]  /*9410*/  FMUL.FTZ R138, R140, UR57 ;  /* 0x000000398c8a7c20 */ /* 0x000fe20008410000 */
[----:B------:R-:W-:Y:S01]  /*9420*/  FMNMX.FTZ R10, R135, R10, !PT ;  /* 0x0000000a870a7209 */ /* 0x000fe20007810000 */
[----:B------:R-:W-:Y:S01]  /*9430*/  FMUL.FTZ R140, R128, UR57 ;  /* 0x00000039808c7c20 */ /* 0x000fe20008410000 */
[----:B------:R-:W-:Y:S01]  /*9440*/  ISETP.GT.AND P3, PT, R150, 0x48, PT ;  /* 0x000000489600780c */ /* 0x000fe20003f64270 */
[----:B--2---:R-:W-:Y:S01]  /*9450*/  FMUL.FTZ R6, R127, UR57 ;  /* 0x000000397f067c20 */ /* 0x004fe20008410000 */
[----:B0-----:R-:W-:Y:S01]  /*9460*/  FSEL R157, R166, -INF , P4 ;  /* 0xff800000a69d7808 */ /* 0x001fe20002000000 */
[----:B------:R-:W-:Y:S01]  /*9470*/  FMUL.FTZ R128, R129, UR57 ;  /* 0x0000003981807c20 */ /* 0x000fe20008410000 */
[----:B------:R-:W-:Y:S01]  /*9480*/  FMNMX.FTZ R10, R155, R10, !PT ;  /* 0x0000000a9b0a7209 */ /* 0x000fe20007810000 */
[----:B------:R0:W2:Y:S01]  /*9490*/  SHFL.IDX PT, R129, R156, RZ, 0x1c1f ;  /* 0x001c1fff9c817589 */ /* 0x0000a200000e0000 */
[----:B------:R-:W-:Y:S01]  /*94a0*/  ISETP.GT.AND P4, PT, R150, 0x49, PT ;  /* 0x000000499600780c */ /* 0x000fe20003f84270 */
[----:B------:R-:W0:Y:S01]  /*94b0*/  MUFU.TANH R6, R6 ;  /* 0x0000000600067308 */ /* 0x000e220000002400 */
[----:B------:R-:W-:Y:S01]  /*94c0*/  FSEL R123, R142, -INF , P3 ;  /* 0xff8000008e7b7808 */ /* 0x000fe20001800000 */
[----:B------:R-:W-:Y:S01]  /*94d0*/  FMUL.FTZ R142, R132, UR57 ;  /* 0x00000039848e7c20 */ /* 0x000fe20008410000 */
[----:B------:R-:W-:Y:S01]  /*94e0*/  FMNMX.FTZ R10, R157, R10, !PT ;  /* 0x0000000a9d0a7209 */ /* 0x000fe20007810000 */
[----:B------:R-:W-:Y:S01]  /*94f0*/  FMUL.FTZ R132, R133, UR57 ;  /* 0x0000003985847c20 */ /* 0x000fe20008410000 */
[----:B------:R-:W-:-:S02]  /*9500*/  ISETP.GT.AND P3, PT, R150, 0x50, PT ;  /* 0x000000509600780c */ /* 0x000fc40003f64270 */
[----:B-1----:R-:W-:Y:S01]  /*9510*/  FSEL R159, R167, -INF , P4 ;  /* 0xff800000a79f7808 */ /* 0x002fe20002000000 */
[----:B------:R-:W-:Y:S01]  /*9520*/  MUFU.TANH R138, R138 ;  /* 0x0000008a008a7308 */ /* 0x000fe20000002400 */
[----:B------:R-:W-:Y:S02]  /*9530*/  FMNMX.FTZ R10, R123, R10, !PT ;  /* 0x0000000a7b0a7209 */ /* 0x000fe40007810000 */
[----:B------:R-:W-:Y:S02]  /*9540*/  ISETP.GT.AND P4, PT, R150, 0x51, PT ;  /* 0x000000519600780c */ /* 0x000fe40003f84270 */
[----:B------:R-:W-:Y:S01]  /*9550*/  FSEL R163, R130, -INF , P3 ;  /* 0xff80000082a37808 */ /* 0x000fe20001800000 */
[----:B------:R-:W-:Y:S01]  /*9560*/  FMUL.FTZ R130, R149, UR57 ;  /* 0x0000003995827c20 */ /* 0x000fe20008410000 */
[----:B------:R-:W-:Y:S01]  /*9570*/  FMNMX.FTZ R10, R159, R10, !PT ;  /* 0x0000000a9f0a7209 */ /* 0x000fe20007810000 */
[----:B------:R-:W-:Y:S01]  /*9580*/  MUFU.TANH R140, R140 ;  /* 0x0000008c008c7308 */ /* 0x000fe20000002400 */
[----:B------:R-:W-:-:S02]  /*9590*/  ISETP.GT.AND P3, PT, R150, 0x58, PT ;  /* 0x000000589600780c */ /* 0x000fc40003f64270 */
[----:B----4-:R-:W-:Y:S01]  /*95a0*/  FSEL R165, R158, -INF , P4 ;  /* 0xff8000009ea57808 */ /* 0x010fe20002000000 */
[----:B------:R-:W-:Y:S01]  /*95b0*/  FMUL.FTZ R158, R125, UR57 ;  /* 0x000000397d9e7c20 */ /* 0x000fe20008410000 */
[----:B------:R-:W-:Y:S02]  /*95c0*/  FMNMX.FTZ R10, R163, R10, !PT ;  /* 0x0000000aa30a7209 */ /* 0x000fe40007810000 */
[----:B------:R-:W-:Y:S01]  /*95d0*/  ISETP.GT.AND P4, PT, R150, 0x59, PT ;  /* 0x000000599600780c */ /* 0x000fe20003f84270 */
[----:B------:R-:W1:Y:S01]  /*95e0*/  MUFU.TANH R130, R130 ;  /* 0x0000008200827308 */ /* 0x000e620000002400 */
[----:B------:R-:W-:Y:S01]  /*95f0*/  FSEL R167, R134, -INF , P3 ;  /* 0xff80000086a77808 */ /* 0x000fe20001800000 */
[----:B------:R-:W-:Y:S01]  /*9600*/  FMUL.FTZ R134, R137, UR57 ;  /* 0x0000003989867c20 */ /* 0x000fe20008410000 */
[----:B------:R-:W-:Y:S01]  /*9610*/  FMNMX.FTZ R10, R165, R10, !PT ;  /* 0x0000000aa50a7209 */ /* 0x000fe20007810000 */
[----:B------:R-:W-:Y:S01]  /*9620*/  FMUL.FTZ R137, R141, UR57 ;  /* 0x000000398d897c20 */ /* 0x000fe20008410000 */
[----:B------:R-:W-:-:S02]  /*9630*/  ISETP.GT.AND P3, PT, R150, 0x60, PT ;  /* 0x000000609600780c */ /* 0x000fc40003f64270 */
[----:B-----5:R-:W-:Y:S01]  /*9640*/  FSEL R171, R171, -INF , P4 ;  /* 0xff800000abab7808 */ /* 0x020fe20002000000 */
[----:B------:R-:W4:Y:S01]  /*9650*/  MUFU.TANH R134, R134 ;  /* 0x0000008600867308 */ /* 0x000f220000002400 */
[----:B------:R-:W-:Y:S02]  /*9660*/  FMNMX.FTZ R10, R167, R10, !PT ;  /* 0x0000000aa70a7209 */ /* 0x000fe40007810000 */
[----:B------:R-:W-:Y:S02]  /*9670*/  ISETP.GT.AND P4, PT, R150, 0x61, PT ;  /* 0x000000619600780c */ /* 0x000fe40003f84270 */
[----:B------:R-:W-:Y:S02]  /*9680*/  FSEL R127, R122, -INF , P3 ;  /* 0xff8000007a7f7808 */ /* 0x000fe40001800000 */
[----:B------:R-:W-:Y:S01]  /*9690*/  FMNMX.FTZ R10, R171, R10, !PT ;  /* 0x0000000aab0a7209 */ /* 0x000fe20007810000 */
[----:B------:R-:W5:Y:S01]  /*96a0*/  MUFU.TANH R137, R137 ;  /* 0x0000008900897308 */ /* 0x000f620000002400 */
[----:B------:R-:W-:-:S02]  /*96b0*/  ISETP.GT.AND P3, PT, R150, 0x68, PT ;  /* 0x000000689600780c */ /* 0x000fc40003f64270 */
[----:B---3--:R-:W-:Y:S02]  /*96c0*/  FSEL R169, R169, -INF , P4 ;  /* 0xff800000a9a97808 */ /* 0x008fe40002000000 */
[----:B------:R-:W-:Y:S02]  /*96d0*/  FMNMX.FTZ R10, R127, R10, !PT ;  /* 0x0000000a7f0a7209 */ /* 0x000fe40007810000 */
[----:B------:R-:W-:Y:S01]  /*96e0*/  ISETP.GT.AND P4, PT, R150, 0x69, PT ;  /* 0x000000699600780c */ /* 0x000fe20003f84270 */
[----:B------:R-:W-:Y:S01]  /*96f0*/  FMUL.FTZ R150, R120, UR57 ;  /* 0x0000003978967c20 */ /* 0x000fe20008410000 */
[----:B------:R-:W-:Y:S01]  /*9700*/  FSEL R173, R173, -INF , P3 ;  /* 0xff800000adad7808 */ /* 0x000fe20001800000 */
[----:B0-----:R0:W-:Y:S01]  /*9710*/  MUFU.TANH R156, R124 ;  /* 0x0000007c009c7308 */ /* 0x0011e20000002400 */
[----:B------:R-:W-:Y:S02]  /*9720*/  FMNMX.FTZ R10, R169, R10, !PT ;  /* 0x0000000aa90a7209 */ /* 0x000fe40007810000 */
[----:B------:R-:W-:-:S02]  /*9730*/  FSEL R149, R6, -INF , P4 ;  /* 0xff80000006957808 */ /* 0x000fc40002000000 */
[----:B------:R-:W-:Y:S01]  /*9740*/  FMNMX.FTZ R10, R173, R10, !PT ;  /* 0x0000000aad0a7209 */ /* 0x000fe20007810000 */
[----:B------:R-:W3:Y:S01]  /*9750*/  LDC R6, c[0x0][0x988] ;  /* 0x00026200ff067b82 */ /* 0x000ee20000000800 */
[----:B--2---:R-:W-:Y:S01]  /*9760*/  IADD3 R146, R129, -UR14, R146 ;  /* 0x8000000e81927c10 */ /* 0x004fe2000fffe092 */
[----:B------:R-:W2:Y:S01]  /*9770*/  MUFU.TANH R128, R128 ;  /* 0x0000008000807308 */ /* 0x000ea20000002400 */
[----:B------:R-:W-:Y:S02]  /*9780*/  FMNMX.FTZ R10, R149, R10, !PT ;  /* 0x0000000a950a7209 */ /* 0x000fe40007810000 */
[C---:B------:R-:W-:Y:S02]  /*9790*/  ISETP.GT.AND P4, PT, R146.reuse, RZ, PT ;  /* 0x000000ff9200720c */ /* 0x040fe40003f84270 */
[----:B------:R-:W-:Y:S01]  /*97a0*/  ISETP.GT.AND P5, PT, R146, 0x1, PT ;  /* 0x000000019200780c */ /* 0x000fe20003fa4270 */
[----:B------:R-:W1:Y:S01]  /*97b0*/  SHFL.BFLY PT, R207, R10, 0x2, 0x1f ;  /* 0x0c401f000acf7f89 */ /* 0x000e6200000e0000 */
[----:B------:R-:W-:Y:S01]  /*97c0*/  FSEL R2, R2, -INF , P4 ;  /* 0xff80000002027808 */ /* 0x000fe20002000000 */
[----:B------:R-:W2:Y:S01]  /*97d0*/  MUFU.TANH R142, R142 ;  /* 0x0000008e008e7308 */ /* 0x000ea20000002400 */
[----:B------:R-:W-:-:S02]  /*97e0*/  FSEL R121, R0, -INF , P5 ;  /* 0xff80000000797808 */ /* 0x000fc40002800000 */
[----:B------:R-:W-:Y:S02]  /*97f0*/  ISETP.GT.AND P4, PT, R146, 0x8, PT ;  /* 0x000000089200780c */ /* 0x000fe40003f84270 */
[----:B------:R-:W-:Y:S02]  /*9800*/  FMNMX.FTZ R0, R2, R15, !PT ;  /* 0x0000000f02007209 */ /* 0x000fe40007810000 */
[----:B------:R-:W-:Y:S01]  /*9810*/  ISETP.GT.AND P5, PT, R146, 0x9, PT ;  /* 0x000000099200780c */ /* 0x000fe20003fa4270 */
[----:B------:R-:W2:Y:S01]  /*9820*/  MUFU.TANH R132, R132 ;  /* 0x0000008400847308 */ /* 0x000ea20000002400 */
[----:B------:R-:W-:Y:S02]  /*9830*/  FSEL R125, R20, -INF , P4 ;  /* 0xff800000147d7808 */ /* 0x000fe40002000000 */
[----:B------:R-:W-:Y:S02]  /*9840*/  FMNMX.FTZ R0, R121, R0, !PT ;  /* 0x0000000079007209 */ /* 0x000fe40007810000 */
[----:B------:R-:W-:-:S02]  /*9850*/  ISETP.GT.AND P4, PT, R146, 0x10, PT ;  /* 0x000000109200780c */ /* 0x000fc40003f84270 */
[----:B------:R-:W-:Y:S01]  /*9860*/  FSEL R129, R11, -INF , P5 ;  /* 0xff8000000b817808 */ /* 0x000fe20002800000 */
[----:B------:R-:W2:Y:S01]  /*9870*/  MUFU.TANH R150, R150 ;  /* 0x0000009600967308 */ /* 0x000ea20000002400 */
[----:B------:R-:W-:Y:S02]  /*9880*/  FMNMX.FTZ R0, R125, R0, !PT ;  /* 0x000000007d007209 */ /* 0x000fe40007810000 */
[----:B------:R-:W-:Y:S02]  /*9890*/  ISETP.GT.AND P5, PT, R146, 0x11, PT ;  /* 0x000000119200780c */ /* 0x000fe40003fa4270 */
[----:B------:R-:W-:Y:S02]  /*98a0*/  FSEL R133, R22, -INF , P4 ;  /* 0xff80000016857808 */ /* 0x000fe40002000000 */
[----:B-1----:R-:W-:Y:S01]  /*98b0*/  FMNMX.FTZ R207, R10, R207, !PT ;  /* 0x000000cf0acf7209 */ /* 0x002fe20007810000 */
[----:B------:R-:W1:Y:S01]  /*98c0*/  MUFU.TANH R158, R158 ;  /* 0x0000009e009e7308 */ /* 0x000e620000002400 */
[----:B------:R-:W-:-:S02]  /*98d0*/  FMNMX.FTZ R0, R129, R0, !PT ;  /* 0x0000000081007209 */ /* 0x000fc40007810000 */
[C---:B------:R-:W-:Y:S01]  /*98e0*/  ISETP.GT.AND P4, PT, R146.reuse, 0x18, PT ;  /* 0x000000189200780c */ /* 0x040fe20003f84270 */
[----:B------:R-:W4:Y:S01]  /*98f0*/  SHFL.BFLY PT, R10, R207, 0x1, 0x1f ;  /* 0x0c201f00cf0a7f89 */ /* 0x000f2200000e0000 */
[----:B------:R-:W-:Y:S02]  /*9900*/  FSEL R21, R21, -INF , P5 ;  /* 0xff80000015157808 */ /* 0x000fe40002800000 */
[----:B------:R-:W-:Y:S02]  /*9910*/  FMNMX.FTZ R0, R133, R0, !PT ;  /* 0x0000000085007209 */ /* 0x000fe40007810000 */
[----:B------:R-:W-:Y:S02]  /*9920*/  ISETP.GT.AND P5, PT, R146, 0x19, PT ;  /* 0x000000199200780c */ /* 0x000fe40003fa4270 */
[----:B------:R-:W-:Y:S02]  /*9930*/  FSEL R141, R160, -INF , P4 ;  /* 0xff800000a08d7808 */ /* 0x000fe40002000000 */
[----:B------:R-:W-:-:S02]  /*9940*/  FMNMX.FTZ R0, R21, R0, !PT ;  /* 0x0000000015007209 */ /* 0x000fc40007810000 */
[C---:B------:R-:W-:Y:S02]  /*9950*/  ISETP.GT.AND P4, PT, R146.reuse, 0x20, PT ;  /* 0x000000209200780c */ /* 0x040fe40003f84270 */
[----:B------:R-:W-:Y:S02]  /*9960*/  FSEL R23, R23, -INF , P5 ;  /* 0xff80000017177808 */ /* 0x000fe40002800000 */
[----:B------:R-:W-:Y:S02]  /*9970*/  FMNMX.FTZ R0, R141, R0, !PT ;  /* 0x000000008d007209 */ /* 0x000fe40007810000 */
[----:B------:R-:W-:Y:S02]  /*9980*/  ISETP.GT.AND P5, PT, R146, 0x21, PT ;  /* 0x000000219200780c */ /* 0x000fe40003fa4270 */
[----:B------:R-:W-:Y:S02]  /*9990*/  FSEL R161, R161, -INF , P4 ;  /* 0xff800000a1a17808 */ /* 0x000fe40002000000 */
[----:B------:R-:W-:-:S02]  /*99a0*/  FMNMX.FTZ R0, R23, R0, !PT ;  /* 0x0000000017007209 */ /* 0x000fc40007810000 */
[----:B------:R-:W-:Y:S02]  /*99b0*/  ISETP.GT.AND P4, PT, R146, 0x28, PT ;  /* 0x000000289200780c */ /* 0x000fe40003f84270 */
[----:B----4-:R-:W-:Y:S02]  /*99c0*/  FMNMX.FTZ R10, R207, R10, !PT ;  /* 0x0000000acf0a7209 */ /* 0x010fe40007810000 */
[----:B------:R-:W-:Y:S02]  /*99d0*/  FMNMX.FTZ R0, R161, R0, !PT ;  /* 0x00000000a1007209 */ /* 0x000fe40007810000 */
[C---:B------:R-:W-:Y:S01]  /*99e0*/  FSETP.NEU.FTZ.AND P3, PT, R10.reuse, -INF , PT ;  /* 0xff8000000a00780b */ /* 0x040fe20003f7d000 */
[----:B---3--:R-:W-:Y:S01]  /*99f0*/  FMUL.FTZ R120, R10, R6 ;  /* 0x000000060a787220 */ /* 0x008fe20000410000 */
[----:B------:R-:W-:-:S04]  /*9a00*/  R2UR UR14, R204 ;  /* 0x00000000cc0e72ca */ /* 0x000fc800000e0000 */
[----:B------:R-:W-:-:S05]  /*9a10*/  FSEL R120, R120, RZ, P3 ;  /* 0x000000ff78787208 */ /* 0x000fca0001800000 */
[-CC-:B------:R-:W-:Y:S01]  /*9a20*/  FFMA.FTZ R20, R205, R6.reuse, -R120.reuse ;  /* 0x00000006cd147223 */ /* 0x180fe20000010878 */
[-CC-:B0-----:R-:W-:Y:S01]  /*9a30*/  FFMA.FTZ R124, R191, R6.reuse, -R120.reuse ;  /* 0x00000006bf7c7223 */ /* 0x181fe20000010878 */
        /* <DEDUP_REMOVED lines=11> */
[----:B------:R-:W-:Y:S01]  /*9af0*/  FFMA.FTZ R127, R127, R6, -R120 ;  /* 0x000000067f7f7223 */ /* 0x000fe20000010878 */
[----:B------:R-:W-:-:S02]  /*9b00*/  WARPGROUP.DEPBAR.LE gsb0, 0x0 ;  /* 0x00008000000079c5 */ /* 0x000fc40000010000 */
[----:B------:R-:W-:Y:S01]  /*9b10*/  WARPGROUP.ARRIVE ;  /* 0x00000000000079c5 */ /* 0x000fe20000000000 */
[----:B------:R-:W-:Y:S01]  /*9b20*/  FSEL R185, R152, -INF , P5 ;  /* 0xff80000098b97808 */ /* 0x000fe20002800000 */
[----:B------:R-:W-:Y:S01]  /*9b30*/  MUFU.EX2 R201, R201 ;  /* 0x000000c900c97308 */ /* 0x000fe20000000800 */
[----:B------:R-:W-:Y:S01]  /*9b40*/  ISETP.GT.AND P5, PT, R146, 0x29, PT ;  /* 0x000000299200780c */ /* 0x000fe20003fa4270 */
[----:B------:R-:W-:Y:S01]  /*9b50*/  UISETP.GT.AND UP1, UPT, UR59, UR14, UPT ;  /* 0x0000000e3b00728c */ /* 0x000fe2000bf24270 */
[----:B------:R-:W-:Y:S01]  /*9b60*/  FSEL R187, R154, -INF , P4 ;  /* 0xff8000009abb7808 */ /* 0x000fe20002000000 */
[----:B------:R-:W-:Y:S01]  /*9b70*/  HGMMA.64x192x16.F32 R24, R180, gdesc[UR4].tnspB, R24, gsb0 ;  /* 0x42e00004b4187df0 */ /* 0x000fe20008000818 */
[----:B------:R-:W-:Y:S01]  /*9b80*/  FMNMX.FTZ R0, R185, R0, !PT ;  /* 0x00000000b9007209 */ /* 0x000fe20007810000 */
[----:B------:R-:W-:Y:S01]  /*9b90*/  UIADD3 UR6, UR10, 0x300, URZ ;  /* 0x000003000a067890 */ /* 0x000fe2000fffe03f */
[C---:B------:R-:W-:Y:S01]  /*9ba0*/  ISETP.GT.AND P4, PT, R146.reuse, 0x30, PT ;  /* 0x000000309200780c */ /* 0x040fe20003f84270 */
[----:B------:R-:W-:Y:S01]  /*9bb0*/  UMOV UR7, 0x40000040 ;  /* 0x4000004000077882 */ /* 0x000fe20000000000 */
[----:B------:R-:W-:Y:S01]  /*9bc0*/  FSEL R153, R153, -INF , P5 ;  /* 0xff80000099997808 */ /* 0x000fe20002800000 */
[----:B------:R-:W-:Y:S01]  /*9bd0*/  MUFU.EX2 R203, R203 ;  /* 0x000000cb00cb7308 */ /* 0x000fe20000000800 */
[----:B------:R-:W-:Y:S01]  /*9be0*/  FMNMX.FTZ R0, R187, R0, !PT ;  /* 0x00000000bb007209 */ /* 0x000fe20007810000 */
[----:B------:R-:W-:Y:S01]  /*9bf0*/  UIADD3 UR59, UR59, -0x1, URZ ;  /* 0xffffffff3b3b7890 */ /* 0x000fe2000fffe03f */
[----:B------:R-:W-:-:S02]  /*9c00*/  ISETP.GT.AND P5, PT, R146, 0x31, PT ;  /* 0x000000319200780c */ /* 0x000fc40003fa4270 */
[----:B------:R-:W-:Y:S02]  /*9c10*/  FSEL R205, R144, -INF , P4 ;  /* 0xff80000090cd7808 */ /* 0x000fe40002000000 */
[----:B------:R-:W-:Y:S01]  /*9c20*/  FMNMX.FTZ R0, R153, R0, !PT ;  /* 0x0000000099007209 */ /* 0x000fe20007810000 */
[----:B------:R-:W-:Y:S01]  /*9c30*/  MUFU.EX2 R22, R22 ;  /* 0x0000001600167308 */ /* 0x000fe20000000800 */
[C---:B------:R-:W-:Y:S02]  /*9c40*/  ISETP.GT.AND P4, PT, R146.reuse, 0x38, PT ;  /* 0x000000389200780c */ /* 0x040fe40003f84270 */
[----:B------:R-:W-:Y:S02]  /*9c50*/  FSEL R145, R145, -INF , P5 ;  /* 0xff80000091917808 */ /* 0x000fe40002800000 */
[----:B------:R-:W-:Y:S02]  /*9c60*/  FMNMX.FTZ R0, R205, R0, !PT ;  /* 0x00000000cd007209 */ /* 0x000fe40007810000 */
[----:B------:R-:W-:Y:S01]  /*9c70*/  ISETP.GT.AND P5, PT, R146, 0x39, PT ;  /* 0x000000399200780c */ /* 0x000fe20003fa4270 */
[----:B------:R-:W-:Y:S01]  /*9c80*/  MUFU.EX2 R197, R197 ;  /* 0x000000c500c57308 */ /* 0x000fe20000000800 */
[----:B------:R-:W-:Y:S01]  /*9c90*/  FSEL R211, R126, -INF , P4 ;  /* 0xff8000007ed37808 */ /* 0x000fe20002000000 */
[----:B------:R-:W-:Y:S01]  /*9ca0*/  FFMA.FTZ R126, R175, R6, -R120 ;  /* 0x00000006af7e7223 */ /* 0x000fe20000010878 */
[----:B------:R-:W-:-:S02]  /*9cb0*/  FMNMX.FTZ R0, R145, R0, !PT ;  /* 0x0000000091007209 */ /* 0x000fc40007810000 */
[----:B------:R-:W-:Y:S02]  /*9cc0*/  ISETP.GT.AND P4, PT, R146, 0x40, PT ;  /* 0x000000409200780c */ /* 0x000fe40003f84270 */
[----:B------:R-:W-:Y:S01]  /*9cd0*/  FSEL R207, R130, -INF , P5 ;  /* 0xff80000082cf7808 */ /* 0x000fe20002800000 */
        /* <DEDUP_REMOVED lines=12> */
[----:B------:R-:W-:Y:S01]  /*9da0*/  FFMA.FTZ R134, R157, R6, -R120 ;  /* 0x000000069d867223 */ /* 0x000fe20000010878 */
[----:B------:R-:W-:-:S02]  /*9db0*/  FMNMX.FTZ R0, R209, R0, !PT ;  /* 0x00000000d1007209 */ /* 0x000fc40007810000 */
[----:B------:R-:W-:Y:S01]  /*9dc0*/  ISETP.GT.AND P5, PT, R146, 0x49, PT ;  /* 0x000000499200780c */ /* 0x000fe20003fa4270 */
[----:B------:R-:W-:Y:S01]  /*9dd0*/  MUFU.EX2 R124, R124 ;  /* 0x0000007c007c7308 */ /* 0x000fe20000000800 */
[----:B------:R-:W-:Y:S01]  /*9de0*/  FSEL R189, R138, -INF , P4 ;  /* 0xff8000008abd7808 */ /* 0x000fe20002000000 */
[----:B------:R-:W-:Y:S01]  /*9df0*/  FFMA.FTZ R138, R163, R6, -R120 ;  /* 0x00000006a38a7223 */ /* 0x000fe20000010878 */
[----:B------:R-:W-:Y:S02]  /*9e00*/  FMNMX.FTZ R0, R191, R0, !PT ;  /* 0x00000000bf007209 */ /* 0x000fe40007810000 */
[----:B------:R-:W-:Y:S02]  /*9e10*/  ISETP.GT.AND P4, PT, R146, 0x50, PT ;  /* 0x000000509200780c */ /* 0x000fe40003f84270 */
[----:B-----5:R-:W-:Y:S01]  /*9e20*/  FSEL R137, R137, -INF , P5 ;  /* 0xff80000089897808 */ /* 0x020fe20002800000 */
[----:B------:R-:W-:Y:S01]  /*9e30*/  MUFU.EX2 R193, R193 ;  /* 0x000000c100c17308 */ /* 0x000fe20000000800 */
[----:B------:R-:W-:-:S02]  /*9e40*/  FMNMX.FTZ R0, R189, R0, !PT ;  /* 0x00000000bd007209 */ /* 0x000fc40007810000 */
[----:B------:R-:W-:Y:S02]  /*9e50*/  ISETP.GT.AND P5, PT, R146, 0x51, PT ;  /* 0x000000519200780c */ /* 0x000fe40003fa4270 */
[----:B------:R-:W-:Y:S01]  /*9e60*/  FSEL R175, R140, -INF , P4 ;  /* 0xff8000008caf7808 */ /* 0x000fe20002000000 */
[--C-:B------:R-:W-:Y:S01]  /*9e70*/  FFMA.FTZ R140, R171, R6, -R120.reuse ;  /* 0x00000006ab8c7223 */ /* 0x100fe20000010878 */
[----:B------:R-:W-:Y:S01]  /*9e80*/  FMNMX.FTZ R0, R137, R0, !PT ;  /* 0x0000000089007209 */ /* 0x000fe20007810000 */
[----:B------:R-:W-:Y:S01]  /*9e90*/  MUFU.EX2 R126, R126 ;  /* 0x0000007e007e7308 */ /* 0x000fe20000000800 */
[----:B------:R-:W-:Y:S02]  /*9ea0*/  ISETP.GT.AND P4, PT, R146, 0x58, PT ;  /* 0x000000589200780c */ /* 0x000fe40003f84270 */
[----:B--2---:R-:W-:Y:S01]  /*9eb0*/  FSEL R213, R128, -INF , P5 ;  /* 0xff80000080d57808 */ /* 0x004fe20002800000 */
[--C-:B------:R-:W-:Y:S01]  /*9ec0*/  FFMA.FTZ R128, R131, R6, -R120.reuse ;  /* 0x0000000683807223 */ /* 0x100fe20000010878 */
[----:B------:R-:W-:Y:S01]  /*9ed0*/  FMNMX.FTZ R0, R175, R0, !PT ;  /* 0x00000000af007209 */ /* 0x000fe20007810000 */
[-CC-:B------:R-:W-:Y:S01]  /*9ee0*/  FFMA.FTZ R131, R155, R6.reuse, -R120.reuse ;  /* 0x000000069b837223 */ /* 0x180fe20000010878 */
[----:B------:R-:W-:Y:S01]  /*9ef0*/  ISETP.GT.AND P5, PT, R146, 0x59, PT ;  /* 0x000000599200780c */ /* 0x000fe20003fa4270 */
[----:B------:R-:W-:Y:S01]  /*9f00*/  MUFU.EX2 R195, R195 ;  /* 0x000000c300c37308 */ /* 0x000fe20000000800 */
[----:B------:R-:W-:Y:S01]  /*9f10*/  FSEL R147, R142, -INF , P4 ;  /* 0xff8000008e937808 */ /* 0x000fe20002000000 */
[----:B------:R-:W-:Y:S01]  /*9f20*/  FFMA.FTZ R142, R169, R6, -R120 ;  /* 0x00000006a98e7223 */ /* 0x000fe20000010878 */
[----:B------:R-:W-:-:S02]  /*9f30*/  FMNMX.FTZ R0, R213, R0, !PT ;  /* 0x00000000d5007209 */ /* 0x000fc40007810000 */
[----:B------:R-:W-:Y:S02]  /*9f40*/  ISETP.GT.AND P4, PT, R146, 0x60, PT ;  /* 0x000000609200780c */ /* 0x000fe40003f84270 */
[----:B------:R-:W-:Y:S01]  /*9f50*/  FSEL R215, R132, -INF , P5 ;  /* 0xff80000084d77808 */ /* 0x000fe20002800000 */
[----:B------:R-:W-:Y:S01]  /*9f60*/  FFMA.FTZ R132, R151, R6, -R120 ;  /* 0x0000000697847223 */ /* 0x000fe20000010878 */
[----:B------:R-:W-:Y:S01]  /*9f70*/  FMNMX.FTZ R0, R147, R0, !PT ;  /* 0x0000000093007209 */ /* 0x000fe20007810000 */
[----:B------:R-:W-:Y:S01]  /*9f80*/  MUFU.EX2 R128, R128 ;  /* 0x0000008000807308 */ /* 0x000fe20000000800 */
[----:B------:R-:W-:Y:S02]  /*9f90*/  ISETP.GT.AND P5, PT, R146, 0x61, PT ;  /* 0x000000619200780c */ /* 0x000fe40003fa4270 */
[----:B------:R-:W-:Y:S02]  /*9fa0*/  FSEL R217, R150, -INF , P4 ;  /* 0xff80000096d97808 */ /* 0x000fe40002000000 */
[----:B------:R-:W-:-:S02]  /*9fb0*/  FMNMX.FTZ R0, R215, R0, !PT ;  /* 0x00000000d7007209 */ /* 0x000fc40007810000 */
[----:B------:R-:W-:Y:S01]  /*9fc0*/  ISETP.GT.AND P4, PT, R146, 0x68, PT ;  /* 0x000000689200780c */ /* 0x000fe20003f84270 */
[----:B------:R-:W-:Y:S01]  /*9fd0*/  MUFU.EX2 R130, R130 ;  /* 0x0000008200827308 */ /* 0x000fe20000000800 */
[----:B------:R-:W-:Y:S02]  /*9fe0*/  FSEL R219, R148, -INF , P5 ;  /* 0xff80000094db7808 */ /* 0x000fe40002800000 */
[----:B------:R-:W-:Y:S02]  /*9ff0*/  FMNMX.FTZ R0, R217, R0, !PT ;  /* 0x00000000d9007209 */ /* 0x000fe40007810000 */
[----:B------:R-:W-:Y:S02]  /*a000*/  ISETP.GT.AND P5, PT, R146, 0x69, PT ;  /* 0x000000699200780c */ /* 0x000fe40003fa4270 */
[----:B------:R-:W-:Y:S01]  /*a010*/  FSEL R221, R156, -INF , P4 ;  /* 0xff8000009cdd7808 */ /* 0x000fe20002000000 */
[----:B------:R-:W-:Y:S01]  /*a020*/  MUFU.EX2 R139, R139 ;  /* 0x0000008b008b7308 */ /* 0x000fe20000000800 */
[----:B------:R-:W-:-:S02]  /*a030*/  FMNMX.FTZ R0, R219, R0, !PT ;  /* 0x00000000db007209 */ /* 0x000fc40007810000 */
[----:B-1----:R-:W-:Y:S02]  /*a040*/  FSEL R223, R158, -INF , P5 ;  /* 0xff8000009edf7808 */ /* 0x002fe40002800000 */
[----:B------:R-:W-:-:S03]  /*a050*/  FMNMX.FTZ R0, R221, R0, !PT ;  /* 0x00000000dd007209 */ /* 0x000fc60007810000 */
[----:B------:R-:W-:Y:S01]  /*a060*/  MUFU.EX2 R132, R132 ;  /* 0x0000008400847308 */ /* 0x000fe20000000800 */
[----:B------:R-:W-:-:S05]  /*a070*/  FMNMX.FTZ R0, R223, R0, !PT ;  /* 0x00000000df007209 */ /* 0x000fca0007810000 */
[----:B------:R-:W0:Y:S02]  /*a080*/  SHFL.BFLY PT, R11, R0, 0x2, 0x1f ;  /* 0x0c401f00000b7f89 */ /* 0x000e2400000e0000 */
        /* <DEDUP_REMOVED lines=11> */
[C---:B------:R-:W-:Y:S02]  /*a140*/  FMUL.FTZ R144, R11.reuse, R6 ;  /* 0x000000060b907220 */ /* 0x040fe40000410000 */
[----:B------:R-:W-:Y:S01]  /*a150*/  MUFU.EX2 R127, R127 ;  /* 0x0000007f007f7308 */ /* 0x000fe20000000800 */
[----:B------:R-:W-:Y:S02]  /*a160*/  FSEL R0, R11, RZ, P4 ;  /* 0x000000ff0b007208 */ /* 0x000fe40002000000 */
[----:B------:R-:W-:-:S03]  /*a170*/  FSEL R144, R144, RZ, P4 ;  /* 0x000000ff90907208 */ /* 0x000fc60002000000 */
[----:B------:R-:W-:Y:S02]  /*a180*/  FADD.FTZ R15, -R0, R15 ;  /* 0x0000000f000f7221 */ /* 0x000fe40000010100 */
[----:B------:R-:W-:Y:S01]  /*a190*/  MUFU.EX2 R142, R142 ;  /* 0x0000008e008e7308 */ /* 0x000fe20000000800 */
[-CC-:B------:R-:W-:Y:S01]  /*a1a0*/  FFMA.FTZ R198, R141, R6.reuse, -R144.reuse ;  /* 0x000000068dc67223 */ /* 0x180fe20000010890 */
[----:B------:R-:W-:Y:S01]  /*a1b0*/  FSEL R141, R10, RZ, P3 ;  /* 0x000000ff0a8d7208 */ /* 0x000fe20001800000 */
[-CC-:B------:R-:W-:Y:S01]  /*a1c0*/  FFMA.FTZ R151, R2, R6.reuse, -R144.reuse ;  /* 0x0000000602977223 */ /* 0x180fe20000010890 */
[-C--:B------:R-:W-:Y:S01]  /*a1d0*/  FMUL.FTZ R0, R15, R6.reuse ;  /* 0x000000060f007220 */ /* 0x080fe20000410000 */
[-CC-:B------:R-:W-:Y:S01]  /*a1e0*/  FFMA.FTZ R200, R121, R6.reuse, -R144.reuse ;  /* 0x0000000679c87223 */ /* 0x180fe20000010890 */
[-C--:B------:R-:W-:Y:S01]  /*a1f0*/  FFMA.FTZ R202, R125, R6.reuse, -R144 ;  /* 0x000000067dca7223 */ /* 0x080fe20000010890 */
[----:B------:R-:W-:Y:S01]  /*a200*/  FADD.FTZ R141, -R141, R14 ;  /* 0x0000000e8d8d7221 */ /* 0x000fe20000010100 */
[-CC-:B------:R-:W-:Y:S01]  /*a210*/  FFMA.FTZ R121, R129, R6.reuse, -R144.reuse ;  /* 0x0000000681797223 */ /* 0x180fe20000010890 */
[----:B------:R-:W-:Y:S01]  /*a220*/  MUFU.EX2 R151, R151 ;  /* 0x0000009700977308 */ /* 0x000fe20000000800 */
[-CC-:B------:R-:W-:Y:S01]  /*a230*/  FFMA.FTZ R196, R133, R6.reuse, -R144.reuse ;  /* 0x0000000685c47223 */ /* 0x180fe20000010890 */
[-C--:B------:R-:W-:Y:S01]  /*a240*/  FMUL.FTZ R141, R141, R6.reuse ;  /* 0x000000068d8d7220 */ /* 0x080fe20000410000 */
[----:B------:R-:W-:Y:S01]  /*a250*/  MOV R14, UR61 ;  /* 0x0000003d000e7c02 */ /* 0x000fe20008000f00 */
[----:B------:R-:W-:Y:S01]  /*a260*/  FFMA.FTZ R133, R145, R6, -R144 ;  /* 0x0000000691857223 */ /* 0x000fe20000010890 */
[----:B------:R-:W-:-:S02]  /*a270*/  IMAD.U32 R145, RZ, RZ, UR11 ;  /* 0x0000000bff917e24 */ /* 0x000fc4000f8e00ff */
[-CC-:B------:R-:W-:Y:S01]  /*a280*/  FFMA.FTZ R21, R21, R6.reuse, -R144.reuse ;  /* 0x0000000615157223 */ /* 0x180fe20000010890 */
[-CC-:B------:R-:W-:Y:S01]  /*a290*/  FFMA.FTZ R23, R23, R6.reuse, -R144.reuse ;  /* 0x0000000617177223 */ /* 0x180fe20000010890 */
[----:B------:R-:W0:Y:S01]  /*a2a0*/  MUFU.EX2 R0, R0 ;  /* 0x0000000000007308 */ /* 0x000e220000000800 */
[----:B------:R-:W-:Y:S02]  /*a2b0*/  @!P1 VIADD R14, R14, 0x36840 ;  /* 0x000368400e0e9836 */ /* 0x000fe40000000000 */
[-CC-:B------:R-:W-:Y:S01]  /*a2c0*/  FFMA.FTZ R192, R161, R6.reuse, -R144.reuse ;  /* 0x00000006a1c07223 */ /* 0x180fe20000010890 */
[----:B------:R-:W-:Y:S02]  /*a2d0*/  @!P1 VIADD R145, R145, 0x36860 ;  /* 0x0003686091919836 */ /* 0x000fe40000000000 */
[-CC-:B------:R-:W-:Y:S01]  /*a2e0*/  FFMA.FTZ R125, R185, R6.reuse, -R144.reuse ;  /* 0x00000006b97d7223 */ /* 0x180fe20000010890 */
[-C--:B------:R-:W-:Y:S01]  /*a2f0*/  FFMA.FTZ R194, R187, R6.reuse, -R144 ;  /* 0x00000006bbc27223 */ /* 0x080fe20000010890 */
[----:B------:R-:W-:Y:S01]  /*a300*/  @!P1 PRMT R14, RZ, 0x654, R14 ;  /* 0x00000654ff0e9816 */ /* 0x000fe2000000000e */
[-CC-:B------:R-:W-:Y:S01]  /*a310*/  FFMA.FTZ R129, R153, R6.reuse, -R144.reuse ;  /* 0x0000000699817223 */ /* 0x180fe20000010890 */
[----:B------:R0:W1:Y:S01]  /*a320*/  MUFU.EX2 R2, R141 ;  /* 0x0000008d00027308 */ /* 0x0000620000000800 */
[-CC-:B------:R-:W-:Y:S01]  /*a330*/  FFMA.FTZ R188, R205, R6.reuse, -R144.reuse ;  /* 0x00000006cdbc7223 */ /* 0x180fe20000010890 */
[-CC-:B------:R-:W-:Y:S01]  /*a340*/  FFMA.FTZ R137, R137, R6.reuse, -R144.reuse ;  /* 0x0000000689897223 */ /* 0x180fe20000010890 */
[----:B------:R-:W-:Y:S01]  /*a350*/  FFMA.FTZ R190, R211, R6, -R144 ;  /* 0x00000006d3be7223 */ /* 0x000fe20000010890 */
[----:B------:R-:W-:-:S02]  /*a360*/  WARPGROUP.DEPBAR.LE gsb0, 0x0 ;  /* 0x00008000000079c5 */ /* 0x000fc40000010000 */
[----:B------:R-:W-:Y:S01]  /*a370*/  WARPGROUP.ARRIVE ;  /* 0x00000000000079c5 */ /* 0x000fe20000000000 */
[--C-:B------:R-:W-:Y:S01]  /*a380*/  FFMA.FTZ R15, R207, R6, -R144.reuse ;  /* 0x00000006cf0f7223 */ /* 0x100fe20000010890 */
[----:B------:R-:W2:Y:S01]  /*a390*/  MUFU.EX2 R200, R200 ;  /* 0x000000c800c87308 */ /* 0x000ea20000000800 */
[----:B0-----:R-:W-:Y:S01]  /*a3a0*/  FFMA.FTZ R141, R0, R8, R151 ;  /* 0x00000008008d7223 */ /* 0x001fe20000010097 */
[----:B------:R-:W-:Y:S01]  /*a3b0*/  @!P1 PRMT R8, RZ, 0x654, R145 ;  /* 0x00000654ff089816 */ /* 0x000fe20000000091 */
[-CC-:B------:R-:W-:Y:S01]  /*a3c0*/  FFMA.FTZ R184, R209, R6.reuse, -R144.reuse ;  /* 0x00000006d1b87223 */ /* 0x180fe20000010890 */
[----:B------:R-:W-:Y:S01]  /*a3d0*/  HGMMA.64x192x16.F32 R24, R176, gdesc[UR4].tnspB, R24, gsb0 ;  /* 0x42e00004b0187df0 */ /* 0x000fe20008000818 */
[-CC-:B------:R-:W-:Y:S01]  /*a3e0*/  FFMA.FTZ R191, R191, R6.reuse, -R144.reuse ;  /* 0x00000006bfbf7223 */ /* 0x180fe20000010890 */
[-CC-:B------:R-:W-:Y:S01]  /*a3f0*/  FFMA.FTZ R186, R189, R6.reuse, -R144.reuse ;  /* 0x00000006bdba7223 */ /* 0x180fe20000010890 */
[-C--:B------:R-:W-:Y:S01]  /*a400*/  FFMA.FTZ R175, R175, R6.reuse, -R144 ;  /* 0x00000006afaf7223 */ /* 0x080fe20000010890 */
[----:B------:R-:W0:Y:S01]  /*a410*/  MUFU.EX2 R202, R202 ;  /* 0x000000ca00ca7308 */ /* 0x000e220000000800 */
[----:B-1----:R-:W-:Y:S01]  /*a420*/  FFMA.FTZ R145, R2, R7, R201 ;  /* 0x0000000702917223 */ /* 0x002fe200000100c9 */
[-C--:B------:R-:W-:Y:S01]  /*a430*/  FFMA.FTZ R181, R165, R6.reuse, -R120 ;  /* 0x00000006a5b57223 */ /* 0x080fe20000010878 */
[-C--:B------:R-:W-:Y:S01]  /*a440*/  FFMA.FTZ R213, R213, R6.reuse, -R144 ;  /* 0x00000006d5d57223 */ /* 0x080fe20000010890 */
[-C--:B------:R-:W-:Y:S01]  /*a450*/  FFMA.FTZ R183, R167, R6.reuse, -R120 ;  /* 0x00000006a7b77223 */ /* 0x080fe20000010878 */
[-CC-:B------:R-:W-:Y:S01]  /*a460*/  FFMA.FTZ R147, R147, R6.reuse, -R144.reuse ;  /* 0x0000000693937223 */ /* 0x180fe20000010890 */
[-CC-:B------:R-:W-:Y:S01]  /*a470*/  FFMA.FTZ R215, R215, R6.reuse, -R144.reuse ;  /* 0x00000006d7d77223 */ /* 0x180fe20000010890 */
[-CC-:B------:R-:W-:Y:S01]  /*a480*/  FFMA.FTZ R217, R217, R6.reuse, -R144.reuse ;  /* 0x00000006d9d97223 */ /* 0x180fe20000010890 */
[----:B------:R-:W1:Y:S01]  /*a490*/  MUFU.EX2 R121, R121 ;  /* 0x0000007900797308 */ /* 0x000e620000000800 */
[----:B--2---:R-:W-:Y:S01]  /*a4a0*/  FADD.FTZ R141, R200, R141 ;  /* 0x0000008dc88d7221 */ /* 0x004fe20000010000 */
[-CC-:B------:R-:W-:Y:S01]  /*a4b0*/  FFMA.FTZ R219, R219, R6.reuse, -R144.reuse ;  /* 0x00000006dbdb7223 */ /* 0x180fe20000010890 */
[-C--:B------:R-:W-:Y:S01]  /*a4c0*/  FFMA.FTZ R221, R221, R6.reuse, -R144 ;  /* 0x00000006dddd7223 */ /* 0x080fe20000010890 */
[-C--:B------:R-:W-:Y:S01]  /*a4d0*/  FFMA.FTZ R120, R149, R6.reuse, -R120 ;  /* 0x0000000695787223 */ /* 0x080fe20000010878 */
[----:B------:R-:W-:Y:S01]  /*a4e0*/  FFMA.FTZ R144, R223, R6, -R144 ;  /* 0x00000006df907223 */ /* 0x000fe20000010890 */
[----:B------:R-:W-:-:S02]  /*a4f0*/  R2UR UR6, R3 ;  /* 0x00000000030672ca */ /* 0x000fc400000e0000 */
[----:B------:R-:W2:Y:S01]  /*a500*/  MUFU.EX2 R196, R196 ;  /* 0x000000c400c47308 */ /* 0x000ea20000000800 */
[----:B------:R-:W-:Y:S02]  /*a510*/  PLOP3.LUT P3, PT, PT, PT, UP1, 0x80, 0x0 ;  /* 0x000000000000781c */ /* 0x000fe40003f6f018 */
[----:B------:R-:W-:Y:S02]  /*a520*/  F2FP.F16.F32.PACK_AB R201, R20, R201 ;  /* 0x000000c914c9723e */ /* 0x000fe400000000ff */
[----:B------:R-:W-:Y:S02]  /*a530*/  F2FP.F16.F32.PACK_AB R200, R200, R151 ;  /* 0x00000097c8c8723e */ /* 0x000fe400000000ff */
[----:B------:R-:W-:Y:S01]  /*a540*/  F2FP.F16.F32.PACK_AB R189, R139, R130 ;  /* 0x000000828bbd723e */ /* 0x000fe200000000ff */
[----:B------:R-:W3:Y:S01]  /*a550*/  MUFU.EX2 R21, R21 ;  /* 0x0000001500157308 */ /* 0x000ee20000000800 */
[----:B------:R-:W-:Y:S02]  /*a560*/  F2FP.F16.F32.PACK_AB R185, R134, R131 ;  /* 0x0000008386b9723e */ /* 0x000fe400000000ff */
[----:B------:R-:W-:-:S05]  /*a570*/  F2FP.F16.F32.PACK_AB R187, R136, R123 ;  /* 0x0000007b88bb723e */ /* 0x000fca00000000ff */
[----:B------:R-:W4:Y:S08]  /*a580*/  MUFU.EX2 R198, R198 ;  /* 0x000000c600c67308 */ /* 0x000f300000000800 */
[----:B------:R-:W5:Y:S08]  /*a590*/  MUFU.EX2 R23, R23 ;  /* 0x0000001700177308 */ /* 0x000f700000000800 */
[----:B------:R-:W5:Y:S08]  /*a5a0*/  MUFU.EX2 R192, R192 ;  /* 0x000000c000c07308 */ /* 0x000f700000000800 */
[----:B------:R-:W5:Y:S08]  /*a5b0*/  MUFU.EX2 R125, R125 ;  /* 0x0000007d007d7308 */ /* 0x000f700000000800 */
[----:B------:R-:W5:Y:S08]  /*a5c0*/  MUFU.EX2 R194, R194 ;  /* 0x000000c200c27308 */ /* 0x000f700000000800 */
[----:B------:R-:W5:Y:S08]  /*a5d0*/  MUFU.EX2 R129, R129 ;  /* 0x0000008100817308 */ /* 0x000f700000000800 */
[----:B------:R-:W5:Y:S08]  /*a5e0*/  MUFU.EX2 R188, R188 ;  /* 0x000000bc00bc7308 */ /* 0x000f700000000800 */
[----:B------:R-:W-:Y:S08]  /*a5f0*/  MUFU.EX2 R146, R137 ;  /* 0x0000008900927308 */ /* 0x000ff00000000800 */
[----:B------:R-:W5:Y:S08]  /*a600*/  MUFU.EX2 R133, R133 ;  /* 0x0000008500857308 */ /* 0x000f700000000800 */
[----:B------:R-:W5:Y:S08]  /*a610*/  MUFU.EX2 R190, R190 ;  /* 0x000000be00be7308 */ /* 0x000f700000000800 */
[----:B------:R-:W5:Y:S08]  /*a620*/  MUFU.EX2 R15, R15 ;  /* 0x0000000f000f7308 */ /* 0x000f700000000800 */
[----:B------:R-:W-:Y:S08]  /*a630*/  MUFU.EX2 R184, R184 ;  /* 0x000000b800b87308 */ /* 0x000ff00000000800 */
[----:B------:R0:W-:Y:S08]  /*a640*/  MUFU.EX2 R7, R191 ;  /* 0x000000bf00077308 */ /* 0x0001f00000000800 */
        /* <DEDUP_REMOVED lines=11> */
[----:B------:R0:W-:Y:S01]  /*a700*/  @!P1 SYNCS.ARRIVE.TRANS64.RED.A1T0 RZ, [R14+URZ], RZ ;  /* 0x000000ff0eff99a7 */ /* 0x0001e2000810043f */
[----:B------:R-:W-:-:S04]  /*a710*/  F2FP.F16.F32.PACK_AB R177, R142, R127 ;  /* 0x0000007f8eb1723e */ /* 0x000fc800000000ff */
[----:B------:R-:W-:Y:S01]  /*a720*/  MUFU.EX2 R176, R217 ;  /* 0x000000d900b07308 */ /* 0x000fe20000000800 */
[----:B------:R2:W-:Y:S01]  /*a730*/  @!P1 SYNCS.ARRIVE.TRANS64.RED.A1T0 RZ, [R8+URZ], RZ ;  /* 0x000000ff08ff99a7 */ /* 0x0005e2000810043f */
[----:B0-----:R-:W-:Y:S01]  /*a740*/  FADD.FTZ R14, R202, R141 ;  /* 0x0000008dca0e7221 */ /* 0x001fe20000010000 */
[----:B-1----:R-:W-:-:S05]  /*a750*/  F2FP.F16.F32.PACK_AB R202, R121, R202 ;  /* 0x000000ca79ca723e */ /* 0x002fca00000000ff */
[----:B------:R-:W-:Y:S01]  /*a760*/  MUFU.EX2 R178, R221 ;  /* 0x000000dd00b27308 */ /* 0x000fe20000000800 */
[----:B--2---:R-:W-:Y:S01]  /*a770*/  FADD.FTZ R8, R20, R145 ;  /* 0x0000009114087221 */ /* 0x004fe20000010000 */
[----:B------:R-:W-:-:S03]  /*a780*/  FADD.FTZ R145, R121, R14 ;  /* 0x0000000e79917221 */ /* 0x000fc60000010000 */
[----:B------:R-:W-:Y:S01]  /*a790*/  FADD.FTZ R141, R203, R8 ;  /* 0x00000008cb8d7221 */ /* 0x000fe20000010000 */
[----:B------:R-:W-:Y:S01]  /*a7a0*/  FADD.FTZ R14, R196, R145 ;  /* 0x00000091c40e7221 */ /* 0x000fe20000010000 */
[C---:B---3--:R-:W-:Y:S01]  /*a7b0*/  F2FP.F16.F32.PACK_AB R196, R21.reuse, R196 ;  /* 0x000000c415c4723e */ /* 0x048fe200000000ff */
[----:B------:R-:W-:Y:S01]  /*a7c0*/  MUFU.EX2 R144, R144 ;  /* 0x0000009000907308 */ /* 0x000fe20000000800 */
[C---:B------:R-:W-:Y:S01]  /*a7d0*/  FADD.FTZ R8, R22.reuse, R141 ;  /* 0x0000008d16087221 */ /* 0x040fe20000010000 */
[----:B------:R-:W-:Y:S01]  /*a7e0*/  FADD.FTZ R145, R21, R14 ;  /* 0x0000000e15917221 */ /* 0x000fe20000010000 */
[----:B------:R-:W-:Y:S02]  /*a7f0*/  F2FP.F16.F32.PACK_AB R203, R22, R203 ;  /* 0x000000cb16cb723e */ /* 0x000fe400000000ff */
[----:B------:R-:W-:Y:S01]  /*a800*/  FADD.FTZ R141, R197, R8 ;  /* 0x00000008c58d7221 */ /* 0x000fe20000010000 */
[----:B----4-:R-:W-:Y:S01]  /*a810*/  FADD.FTZ R14, R198, R145 ;  /* 0x00000091c60e7221 */ /* 0x010fe20000010000 */
[C---:B-----5:R-:W-:Y:S01]  /*a820*/  F2FP.F16.F32.PACK_AB R198, R23.reuse, R198 ;  /* 0x000000c617c6723e */ /* 0x060fe200000000ff */
[----:B------:R-:W0:Y:S01]  /*a830*/  MUFU.EX2 R120, R120 ;  /* 0x0000007800787308 */ /* 0x000e220000000800 */
[C---:B------:R-:W-:Y:S01]  /*a840*/  FADD.FTZ R8, R122.reuse, R141 ;  /* 0x0000008d7a087221 */ /* 0x040fe20000010000 */
[----:B------:R-:W-:Y:S01]  /*a850*/  FADD.FTZ R145, R23, R14 ;  /* 0x0000000e17917221 */ /* 0x000fe20000010000 */
        /* <DEDUP_REMOVED lines=21> */
[----:B------:R-:W-:Y:S02]  /*a9b0*/  F2FP.F16.F32.PACK_AB R190, R15, R190 ;  /* 0x000000be0fbe723e */ /* 0x000fe400000000ff */
[----:B------:R-:W-:Y:S01]  /*a9c0*/  FADD.FTZ R23, R139, R14 ;  /* 0x0000000e8b177221 */ /* 0x000fe20000010000 */
[----:B------:R-:W-:Y:S01]  /*a9d0*/  FADD.FTZ R21, R15, R8 ;  /* 0x000000080f157221 */ /* 0x000fe20000010000 */
[----:B0-----:R-:W-:Y:S02]  /*a9e0*/  F2FP.F16.F32.PACK_AB R179, R120, R143 ;  /* 0x0000008f78b3723e */ /* 0x001fe400000000ff */
[----:B------:R-:W-:Y:S01]  /*a9f0*/  FADD.FTZ R14, R132, R23 ;  /* 0x00000017840e7221 */ /* 0x000fe20000010000 */
[----:B------:R-:W-:Y:S01]  /*aa00*/  FADD.FTZ R8, R184, R21 ;  /* 0x00000015b8087221 */ /* 0x000fe20000010000 */
[----:B------:R-:W-:-:S02]  /*aa10*/  F2FP.F16.F32.PACK_AB R184, R7, R184 ;  /* 0x000000b807b8723e */ /* 0x000fc400000000ff */
[----:B------:R-:W-:Y:S01]  /*aa20*/  FADD.FTZ R14, R135, R14 ;  /* 0x0000000e870e7221 */ /* 0x000fe20000010000 */
[----:B------:R-:W-:-:S03]  /*aa30*/  FADD.FTZ R23, R7, R8 ;  /* 0x0000000807177221 */ /* 0x000fc60000010000 */
[----:B------:R-:W-:Y:S01]  /*aa40*/  FADD.FTZ R21, R131, R14 ;  /* 0x0000000e83157221 */ /* 0x000fe20000010000 */
[----:B------:R-:W-:Y:S01]  /*aa50*/  FADD.FTZ R23, R186, R23 ;  /* 0x00000017ba177221 */ /* 0x000fe20000010000 */
[----:B------:R-:W-:Y:S01]  /*aa60*/  F2FP.F16.F32.PACK_AB R186, R146, R186 ;  /* 0x000000ba92ba723e */ /* 0x000fe200000000ff */
[----:B------:R-:W-:Y:S02]  /*aa70*/  IMAD.MOV.U32 R14, RZ, RZ, R10 ;  /* 0x000000ffff0e7224 */ /* 0x000fe400078e000a */
[----:B------:R-:W-:Y:S01]  /*aa80*/  FADD.FTZ R8, R134, R21 ;  /* 0x0000001586087221 */ /* 0x000fe20000010000 */
[----:B------:R-:W-:Y:S01]  /*aa90*/  FADD.FTZ R23, R146, R23 ;  /* 0x0000001792177221 */ /* 0x000fe20000010000 */
[----:B------:R-:W-:Y:S02]  /*aaa0*/  IMAD.U32 R21, RZ, RZ, UR6 ;  /* 0x00000006ff157e24 */ /* 0x000fe4000f8e00ff */
[----:B------:R-:W-:Y:S01]  /*aab0*/  FADD.FTZ R15, R123, R8 ;  /* 0x000000087b0f7221 */ /* 0x000fe20000010000 */
[----:B------:R-:W-:Y:S01]  /*aac0*/  FADD.FTZ R23, R180, R23 ;  /* 0x00000017b4177221 */ /* 0x000fe20000010000 */
[----:B------:R-:W-:-:S02]  /*aad0*/  F2FP.F16.F32.PACK_AB R180, R213, R180 ;  /* 0x000000b4d5b4723e */ /* 0x000fc400000000ff */
[----:B------:R-:W-:Y:S01]  /*aae0*/  FADD.FTZ R15, R136, R15 ;  /* 0x0000000f880f7221 */ /* 0x000fe20000010000 */
[----:B------:R-:W-:-:S03]  /*aaf0*/  FADD.FTZ R23, R213, R23 ;  /* 0x00000017d5177221 */ /* 0x000fc60000010000 */
        /* <DEDUP_REMOVED lines=16> */
[----:B------:R-:W-:-:S03]  /*ac00*/  MOV R15, R11 ;  /* 0x0000000b000f7202 */ /* 0x000fc60000000f00 */
[----:B------:R-:W-:Y:S01]  /*ac10*/  FADD.FTZ R7, R143, R8 ;  /* 0x000000088f077221 */ /* 0x000fe20000010000 */
[----:B------:R-:W-:-:S03]  /*ac20*/  FADD.FTZ R8, R144, R23 ;  /* 0x0000001790087221 */ /* 0x000fc60000010000 */
[----:B------:R-:W-:Y:S01]  /*ac30*/  FADD.FTZ R7, R120, R7 ;  /* 0x0000000778077221 */ /* 0x000fe20000010000 */
[----:B------:R-:W-:Y:S06]  /*ac40*/  @P3 BRA `(.L_x_5305) ;  /* 0xffffffb000f83947 */ /* 0x000fec000383ffff */
[----:B------:R-:W-:-:S07]  /*ac50*/  IMAD.U32 R20, RZ, RZ, UR59 ;  /* 0x0000003bff147e24 */ /* 0x000fce000f8e00ff */
.L_x_5296:
[----:B------:R-:W-:Y:S02]  /*ac60*/  R2UR UR7, R18 ;  /* 0x00000000120772ca */ /* 0x000fe400000e0000 */
[----:B------:R-:W-:-:S13]  /*ac70*/  R2UR UR6, R20 ;  /* 0x00000000140672ca */ /* 0x000fda00000e0000 */
[----:B------:R-:W-:-:S06]  /*ac80*/  UISETP.GE.AND UP0, UPT, UR6, UR7, UPT ;  /* 0x000000070600728c */ /* 0x000fcc000bf06270 */
[----:B------:R-:W-:-:S13]  /*ac90*/  PLOP3.LUT P2, PT, PT, PT, UP0, 0x80, 0x0 ;  /* 0x000000000000781c */ /* 0x000fda0003f4f008 */
[----:B------:R-:W-:Y:S05]  /*aca0*/  @!P2 BRA `(.L_x_5306) ;  /* 0x000000440038a947 */ /* 0x000fea0003800000 */
[----:B------:R-:W-:Y:S01]  /*acb0*/  R2UR UR7, R3 ;  /* 0x00000000030772ca */ /* 0x000fe200000e0000 */
[----:B------:R-:W-:Y:S01]  /*acc0*/  IMAD.MOV.U32 R13, RZ, RZ, R10 ;  /* 0x000000ffff0d7224 */ /* 0x000fe200078e000a */
[----:B------:R-:W-:Y:S01]  /*acd0*/  UMOV UR61, UR60 ;  /* 0x0000003c003d7c82 */ /* 0x000fe20008000000 */
[----:B------:R-:W-:Y:S01]  /*ace0*/  IMAD.MOV.U32 R12, RZ, RZ, R11 ;  /* 0x000000ffff0c7224 */ /* 0x000fe200078e000b */
[----:B------:R-:W-:-:S09]  /*acf0*/  ULDC UR6, c[0x0][0x9d8] ;  /* 0x0002760000067ab9 */ /* 0x000fd20000000800 */
[----:B------:R-:W-:-:S07]  /*ad00*/  MOV R14, UR7 ;  /* 0x00000007000e7c02 */ /* 0x000fce0008000f00 */
.L_x_5315:
        /* <DEDUP_REMOVED lines=9> */
.L_x_5307:
        /* <DEDUP_REMOVED lines=9> */
.L_x_5308:
[----:B-1----:R-:W-:Y:S05]  /*ae30*/  @P2 BRA `(.L_x_5309) ;  /* 0x00000000000c2947 */ /* 0x002fea0003800000 */
[----:B------:R-:W-:-:S13]  /*ae40*/  R2UR UR7, R15 ;  /* 0x000000000f0772ca */ /* 0x000fda00000e0000 */
[----:B------:R-:W1:Y:S02]  /*ae50*/  SYNCS.PHASECHK.TRANS64.TRYWAIT P2, [UR7+0x36830], R6 ;  /* 0x03683006ff0075a7 */ /* 0x000e640008040147 */
[----:B-1----:R-:W-:Y:S05]  /*ae60*/  @!P2 BRA `(.L_x_5310) ;  /* 0x000000b8004ca947 */ /* 0x002fea0003800000 */
.L_x_5309:
        /* <DEDUP_REMOVED lines=619> */
.L_x_5311:
        /* <DEDUP_REMOVED lines=8> */
.L_x_5312:
[----:B-1----:R-:W-:Y:S05]  /*d5a0*/  @P2 BRA `(.L_x_5313) ;  /* 0x0000000000082947 */ /* 0x002fea0003800000 */
[----:B------:R-:W1:Y:S02]  /*d5b0*/  SYNCS.PHASECHK.TRANS64.TRYWAIT P2, [UR11+0x36850], R0 ;  /* 0x03685000ff0075a7 */ /* 0x000e64000804014b */
[----:B-1----:R-:W-:Y:S05]  /*d5c0*/  @!P2 BRA `(.L_x_5314) ;  /* 0x000000900090a947 */ /* 0x002fea0003800000 */
.L_x_5313:
[----:B------:R-:W-:Y:S01]  /*d5d0*/  R2UR UR7, R16 ;  /* 0x00000000100772ca */ /* 0x000fe200000e0000 */
[----:B------:R-:W-:Y:S01]  /*d5e0*/  WARPGROUP.ARRIVE ;  /* 0x00000000000079c5 */ /* 0x000fe20000000000 */
[----:B------:R-:W-:Y:S01]  /*d5f0*/  UMOV UR15, 0x40000040 ;  /* 0x40000040000f7882 */ /* 0x000fe20000000000 */
[----:B------:R-:W-:Y:S01]  /*d600*/  R2UR UR18, R15 ;  /* 0x000000000f1272ca */ /* 0x000fe200000e0000 */
        /* <DEDUP_REMOVED lines=55> */
[----:B-1----:R-:W-:Y:S01]  /*d980*/  FMNMX.FTZ R0, R175, R0, !PT ;  /* 0x00000000af007209 */ /* 0x002fe20007810000 */
        /* <DEDUP_REMOVED lines=10> */
[----:B------:R-:W-:Y:S01]  /*da30*/  R2UR UR7, R20 ;  /* 0x00000000140772ca */ /* 0x000fe200000e0000 */
[----:B------:R-:W-:-:S03]  /*da40*/  UMOV UR61, UR60 ;  /* 0x0000003c003d7c82 */ /* 0x000fc60008000000 */
[----:B------:R-:W-:Y:S08]  /*da50*/  MUFU.TANH R211, R211 ;  /* 0x000000d300d37308 */ /* 0x000ff00000002400 */
        /* <DEDUP_REMOVED lines=28> */
[----:B------:R-:W-:-:S03]  /*dc20*/  FMUL.FTZ R203, R152, UR6 ;  /* 0x0000000698cb7c20 */ /* 0x000fc60008410000 */
        /* <DEDUP_REMOVED lines=30> */
[----:B-1----:R-:W-:-:S04]  /*de10*/  FMNMX.FTZ R0, R197, R0, !PT ;  /* 0x00000000c5007209 */ /* 0x002fc80007810000 */
[----:B------:R-:W-:-:S03]  /*de20*/  FMNMX.FTZ R0, R201, R0, !PT ;  /* 0x00000000c9007209 */ /* 0x000fc60007810000 */
[----:B------:R-:W1:Y:S01]  /*de30*/  MUFU.TANH R165, R165 ;  /* 0x000000a500a57308 */ /* 0x000e620000002400 */
[----:B--2---:R-:W-:-:S04]  /*de40*/  FMNMX.FTZ R0, R199, R0, !PT ;  /* 0x00000000c7007209 */ /* 0x004fc80007810000 */
[----:B------:R-:W-:-:S04]  /*de50*/  FMNMX.FTZ R0, R203, R0, !PT ;  /* 0x00000000cb007209 */ /* 0x000fc80007810000 */
[----:B------:R-:W-:Y:S02]  /*de60*/  FMNMX.FTZ R0, R205, R0, !PT ;  /* 0x00000000cd007209 */ /* 0x000fe40007810000 */
[----:B---3--:R-:W-:-:S04]  /*de70*/  FMNMX.FTZ R10, R161, R10, !PT ;  /* 0x0000000aa10a7209 */ /* 0x008fc80007810000 */
[----:B------:R-:W-:-:S04]  /*de80*/  FMNMX.FTZ R10, R163, R10, !PT ;  /* 0x0000000aa30a7209 */ /* 0x000fc80007810000 */
[----:B-1----:R-:W-:-:S04]  /*de90*/  FMNMX.FTZ R10, R165, R10, !PT ;  /* 0x0000000aa50a7209 */ /* 0x002fc80007810000 */
        /* <DEDUP_REMOVED lines=71> */
[-CC-:B------:R-:W-:Y:S01]  /*e310*/  FFMA.FTZ R15, R15, R6.reuse, -R2.reuse ;  /* 0x000000060f0f7223 */ /* 0x180fe20000010802 */
[----:B------:R-:W0:Y:S01]  /*e320*/  SHFL.BFLY PT, R193, R10, 0x2, 0x1f ;  /* 0x0c401f000ac17f89 */ /* 0x000e2200000e0000 */
[-CC-:B------:R-:W-:Y:S01]  /*e330*/  FFMA.FTZ R198, R201, R6.reuse, -R2.reuse ;  /* 0x00000006c9c67223 */ /* 0x180fe20000010802 */
[-C--:B------:R-:W-:Y:S01]  /*e340*/  FMUL.FTZ R235, R235, R6.reuse ;  /* 0x00000006ebeb7220 */ /* 0x080fe20000410000 */
        /* <DEDUP_REMOVED lines=17> */
[----:B------:R-:W-:Y:S01]  /*e460*/  FFMA.FTZ R231, R231, R6, -R2 ;  /* 0x00000006e7e77223 */ /* 0x000fe20000010802 */
        /* <DEDUP_REMOVED lines=8> */
[----:B------:R-:W-:-:S04]  /*e4f0*/  FMUL.FTZ R132, R10, R6 ;  /* 0x000000060a847220 */ /* 0x000fc80000410000 */
[-CC-:B------:R-:W-:Y:S01]  /*e500*/  FFMA.FTZ R201, R14, R6.reuse, -R132.reuse ;  /* 0x000000060ec97223 */ /* 0x180fe20000010884 */
[-CC-:B------:R-:W-:Y:S01]  /*e510*/  FFMA.FTZ R14, R21, R6.reuse, -R132.reuse ;  /* 0x00000006150e7223 */ /* 0x180fe20000010884 */
[----:B------:R-:W-:Y:S01]  /*e520*/  MOV R21, UR18 ;  /* 0x0000001200157c02 */ /* 0x000fe20008000f00 */
[-CC-:B------:R-:W-:Y:S01]  /*e530*/  FFMA.FTZ R203, R23, R6.reuse, -R132.reuse ;  /* 0x0000000617cb7223 */ /* 0x180fe20000010884 */
[-CC-:B------:R-:W-:Y:S01]  /*e540*/  FFMA.FTZ R120, R173, R6.reuse, -R132.reuse ;  /* 0x00000006ad787223 */ /* 0x180fe20000010884 */
[----:B------:R-:W-:Y:S01]  /*e550*/  IMAD.U32 R23, RZ, RZ, UR11 ;  /* 0x0000000bff177e24 */ /* 0x000fe2000f8e00ff */
[----:B------:R-:W-:Y:S01]  /*e560*/  MUFU.EX2 R201, R201 ;  /* 0x000000c900c97308 */ /* 0x000fe20000000800 */
[----:B------:R-:W-:Y:S02]  /*e570*/  @!P1 VIADD R20, R21, 0x36840 ;  /* 0x0003684015149836 */ /* 0x000fe40000000000 */
[----:B------:R-:W-:Y:S01]  /*e580*/  FFMA.FTZ R197, R161, R6, -R132 ;  /* 0x00000006a1c57223 */ /* 0x000fe20000010884 */
[----:B------:R-:W-:-:S02]  /*e590*/  @!P1 VIADD R23, R23, 0x36860 ;  /* 0x0003686017179836 */ /* 0x000fc40000000000 */
        /* <DEDUP_REMOVED lines=25> */
[----:B------:R-:W-:-:S03]  /*e730*/  R2UR UR18, R18 ;  /* 0x00000000121272ca */ /* 0x000fc600000e0000 */
[----:B------:R-:W-:Y:S01]  /*e740*/  MUFU.EX2 R197, R197 ;  /* 0x000000c500c57308 */ /* 0x000fe20000000800 */
[----:B------:R-:W-:Y:S02]  /*e750*/  WARPGROUP.DEPBAR.LE gsb0, 0x0 ;  /* 0x00008000000079c5 */ /* 0x000fe40000010000 */
[----:B------:R-:W-:Y:S01]  /*e760*/  WARPGROUP.ARRIVE ;  /* 0x00000000000079c5 */ /* 0x000fe20000000000 */
[-CC-:B------:R-:W-:Y:S01]  /*e770*/  FFMA.FTZ R187, R209, R6.reuse, -R2.reuse ;  /* 0x00000006d1bb7223 */ /* 0x180fe20000010802 */
[-CC-:B------:R-:W-:Y:S01]  /*e780*/  FFMA.FTZ R209, R189, R6.reuse, -R2.reuse ;  /* 0x00000006bdd17223 */ /* 0x180fe20000010802 */
[----:B------:R-:W-:Y:S01]  /*e790*/  FADD.FTZ R189, -R10, R13 ;  /* 0x0000000d0abd7221 */ /* 0x000fe20000010100 */
[-CC-:B------:R-:W-:Y:S01]  /*e7a0*/  FFMA.FTZ R185, R195, R6.reuse, -R2.reuse ;  /* 0x00000006c3b97223 */ /* 0x180fe20000010802 */
[-CC-:B------:R-:W-:Y:S01]  /*e7b0*/  FFMA.FTZ R184, R215, R6.reuse, -R2.reuse ;  /* 0x00000006d7b87223 */ /* 0x180fe20000010802 */
[----:B------:R-:W-:Y:S01]  /*e7c0*/  HGMMA.64x192x16.F32 R24, R180, gdesc[UR12].tnspB, R24, gsb0 ;  /* 0x42e0000cb4187df0 */ /* 0x000fe20008000818 */
[----:B------:R-:W-:Y:S01]  /*e7d0*/  UMOV UR14, UR10 ;  /* 0x0000000a000e7c82 */ /* 0x000fe20008000000 */
[----:B------:R-:W-:Y:S01]  /*e7e0*/  UMOV UR15, 0x40000040 ;  /* 0x40000040000f7882 */ /* 0x000fe20000000000 */
[-C--:B------:R-:W-:Y:S01]  /*e7f0*/  FMUL.FTZ R189, R189, R6.reuse ;  /* 0x00000006bdbd7220 */ /* 0x080fe20000410000 */
[-C--:B------:R-:W-:Y:S01]  /*e800*/  FFMA.FTZ R186, R219, R6.reuse, -R2 ;  /* 0x00000006dbba7223 */ /* 0x080fe20000010802 */
[----:B------:R-:W-:Y:S01]  /*e810*/  MUFU.EX2 R122, R122 ;  /* 0x0000007a007a7308 */ /* 0x000fe20000000800 */
[----:B------:R-:W-:Y:S01]  /*e820*/  FFMA.FTZ R195, R157, R6, -R132 ;  /* 0x000000069dc37223 */ /* 0x000fe20000010884 */
[----:B------:R-:W-:Y:S01]  /*e830*/  UISETP.GT.AND UP0, UPT, UR7, UR18, UPT ;  /* 0x000000120700728c */ /* 0x000fe2000bf04270 */
[----:B------:R-:W-:Y:S01]  /*e840*/  R2UR UR10, R3 ;  /* 0x00000000030a72ca */ /* 0x000fe200000e0000 */
[----:B------:R-:W-:-:S04]  /*e850*/  UIADD3 UR7, UR7, -0x1, URZ ;  /* 0xffffffff07077890 */ /* 0x000fc8000fffe03f */
[----:B------:R-:W-:Y:S01]  /*e860*/  MUFU.EX2 R198, R198 ;  /* 0x000000c600c67308 */ /* 0x000fe20000000800 */
[----:B------:R-:W-:-:S07]  /*e870*/  PLOP3.LUT P2, PT, PT, PT, UP0, 0x80, 0x0 ;  /* 0x000000000000781c */ /* 0x000fce0003f4f008 */
        /* <DEDUP_REMOVED lines=32> */
[----:B------:R0:W-:Y:S08]  /*ea80*/  MUFU.EX2 R2, R189 ;  /* 0x000000bd00027308 */ /* 0x0001f00000000800 */
[----:B------:R-:W-:Y:S01]  /*ea90*/  MUFU.EX2 R180, R180 ;  /* 0x000000b400b47308 */ /* 0x000fe20000000800 */
[----:B0-----:R-:W-:-:S07]  /*eaa0*/  FFMA.FTZ R189, R145, R6, -R132 ;  /* 0x0000000691bd7223 */ /* 0x001fce0000010884 */
        /* <DEDUP_REMOVED lines=13> */
[----:B------:R-:W1:Y:S01]  /*eb80*/  MUFU.EX2 R13, R231 ;  /* 0x000000e7000d7308 */ /* 0x000e620000000800 */
[----:B------:R-:W-:-:S02]  /*eb90*/  WARPGROUP.DEPBAR.LE gsb0, 0x0 ;  /* 0x00008000000079c5 */ /* 0x000fc40000010000 */
[----:B------:R2:W-:Y:S05]  /*eba0*/  @!P1 SYNCS.ARRIVE.TRANS64.RED.A1T0 RZ, [R21+URZ], RZ ;  /* 0x000000ff15ff99a7 */ /* 0x0005ea000810043f */
[----:B------:R-:W-:Y:S01]  /*ebb0*/  MUFU.EX2 R179, R233 ;  /* 0x000000e900b37308 */ /* 0x000fe20000000800 */
[----:B0-----:R-:W-:Y:S02]  /*ebc0*/  F2FP.F16.F32.PACK_AB R176, R209, R12 ;  /* 0x0000000cd1b0723e */ /* 0x001fe400000000ff */
[----:B-1----:R-:W-:Y:S02]  /*ebd0*/  F2FP.F16.F32.PACK_AB R178, R13, R22 ;  /* 0x000000160db2723e */ /* 0x002fe400000000ff */
[----:B------:R-:W-:Y:S01]  /*ebe0*/  F2FP.F16.F32.PACK_AB R177, R123, R151 ;  /* 0x000000977bb1723e */ /* 0x000fe200000000ff */
[----:B--2---:R-:W-:Y:S01]  /*ebf0*/  FFMA.FTZ R21, R0, R8, R15 ;  /* 0x0000000800157223 */ /* 0x004fe2000001000f */
[----:B------:R-:W-:Y:S01]  /*ec00*/  @!P1 PRMT R8, RZ, 0x654, R23 ;  /* 0x00000654ff089816 */ /* 0x000fe20000000017 */
[----:B------:R-:W-:Y:S01]  /*ec10*/  FFMA.FTZ R23, R2, R7, R201 ;  /* 0x0000000702177223 */ /* 0x000fe200000100c9 */
[----:B------:R-:W-:Y:S01]  /*ec20*/  F2FP.F16.F32.PACK_AB R201, R14, R201 ;  /* 0x000000c90ec9723e */ /* 0x000fe200000000ff */
[C---:B------:R-:W-:Y:S01]  /*ec30*/  FADD.FTZ R21, R200.reuse, R21 ;  /* 0x00000015c8157221 */ /* 0x040fe20000010000 */
[----:B------:R0:W-:Y:S01]  /*ec40*/  @!P1 SYNCS.ARRIVE.TRANS64.RED.A1T0 RZ, [R8+URZ], RZ ;  /* 0x000000ff08ff99a7 */ /* 0x0001e2000810043f */
[----:B------:R-:W-:Y:S01]  /*ec50*/  F2FP.F16.F32.PACK_AB R200, R200, R15 ;  /* 0x0000000fc8c8723e */ /* 0x000fe200000000ff */
[----:B------:R-:W1:Y:S01]  /*ec60*/  MUFU.EX2 R7, R125 ;  /* 0x0000007d00077308 */ /* 0x000e620000000800 */
[----:B------:R-:W-:Y:S01]  /*ec70*/  FADD.FTZ R134, R202, R21 ;  /* 0x00000015ca867221 */ /* 0x000fe20000010000 */
[----:B------:R-:W-:Y:S01]  /*ec80*/  F2FP.F16.F32.PACK_AB R202, R17, R202 ;  /* 0x000000ca11ca723e */ /* 0x000fe200000000ff */
[----:B0-----:R-:W-:-:S02]  /*ec90*/  FADD.FTZ R8, R14, R23 ;  /* 0x000000170e087221 */ /* 0x001fc40000010000 */
[----:B------:R-:W-:Y:S02]  /*eca0*/  FADD.FTZ R23, R17, R134 ;  /* 0x0000008611177221 */ /* 0x000fe40000010000 */
[----:B------:R-:W-:Y:S02]  /*ecb0*/  FADD.FTZ R21, R203, R8 ;  /* 0x00000008cb157221 */ /* 0x000fe40000010000 */
[----:B------:R-:W-:Y:S01]  /*ecc0*/  FADD.FTZ R134, R196, R23 ;  /* 0x00000017c4867221 */ /* 0x000fe20000010000 */
[C---:B------:R-:W-:Y:S01]  /*ecd0*/  F2FP.F16.F32.PACK_AB R196, R169.reuse, R196 ;  /* 0x000000c4a9c4723e */ /* 0x040fe200000000ff */
[C---:B------:R-:W-:Y:S02]  /*ece0*/  FADD.FTZ R8, R120.reuse, R21 ;  /* 0x0000001578087221 */ /* 0x040fe40000010000 */
[----:B------:R-:W-:Y:S01]  /*ecf0*/  FADD.FTZ R23, R169, R134 ;  /* 0x00000086a9177221 */ /* 0x000fe20000010000 */
[----:B------:R-:W-:Y:S01]  /*ed00*/  F2FP.F16.F32.PACK_AB R203, R120, R203 ;  /* 0x000000cb78cb723e */ /* 0x000fe200000000ff */
[----:B------:R-:W-:-:S02]  /*ed10*/  FADD.FTZ R21, R197, R8 ;  /* 0x00000008c5157221 */ /* 0x000fc40000010000 */
[----:B------:R-:W-:Y:S01]  /*ed20*/  FADD.FTZ R134, R198, R23 ;  /* 0x00000017c6867221 */ /* 0x000fe20000010000 */
[C---:B------:R-:W-:Y:S01]  /*ed30*/  F2FP.F16.F32.PACK_AB R197, R122.reuse, R197 ;  /* 0x000000c57ac5723e */ /* 0x040fe200000000ff */
[----:B------:R-:W-:Y:S02]  /*ed40*/  FADD.FTZ R8, R122, R21 ;  /* 0x000000157a087221 */ /* 0x000fe40000010000 */
[C---:B------:R-:W-:Y:S01]  /*ed50*/  FADD.FTZ R23, R171.reuse, R134 ;  /* 0x00000086ab177221 */ /* 0x040fe20000010000 */
[----:B------:R-:W-:Y:S01]  /*ed60*/  F2FP.F16.F32.PACK_AB R198, R171, R198 ;  /* 0x000000c6abc6723e */ /* 0x000fe200000000ff */
[----:B------:R-:W-:Y:S02]  /*ed70*/  FADD.FTZ R21, R199, R8 ;  /* 0x00000008c7157221 */ /* 0x000fe40000010000 */
[----:B------:R-:W-:Y:S01]  /*ed80*/  FADD.FTZ R134, R192, R23 ;  /* 0x00000017c0867221 */ /* 0x000fe20000010000 */
[C---:B------:R-:W-:Y:S01]  /*ed90*/  F2FP.F16.F32.PACK_AB R199, R124.reuse, R199 ;  /* 0x000000c77cc7723e */ /* 0x040fe200000000ff */
[----:B------:R-:W-:-:S02]  /*eda0*/  FADD.FTZ R8, R124, R21 ;  /* 0x000000157c087221 */ /* 0x000fc40000010000 */
[C---:B------:R-:W-:Y:S01]  /*edb0*/  FADD.FTZ R23, R175.reuse, R134 ;  /* 0x00000086af177221 */ /* 0x040fe20000010000 */
[----:B------:R-:W-:Y:S01]  /*edc0*/  F2FP.F16.F32.PACK_AB R192, R175, R192 ;  /* 0x000000c0afc0723e */ /* 0x000fe200000000ff */
[----:B------:R-:W-:Y:S02]  /*edd0*/  FADD.FTZ R21, R193, R8 ;  /* 0x00000008c1157221 */ /* 0x000fe40000010000 */
[----:B------:R-:W-:Y:S01]  /*ede0*/  FADD.FTZ R132, R194, R23 ;  /* 0x00000017c2847221 */ /* 0x000fe20000010000 */
[C---:B------:R-:W-:Y:S01]  /*edf0*/  F2FP.F16.F32.PACK_AB R194, R185.reuse, R194 ;  /* 0x000000c2b9c2723e */ /* 0x040fe200000000ff */
[----:B------:R-:W-:Y:S02]  /*ee00*/  FADD.FTZ R8, R126, R21 ;  /* 0x000000157e087221 */ /* 0x000fe40000010000 */
[----:B------:R-:W-:Y:S01]  /*ee10*/  FADD.FTZ R17, R185, R132 ;  /* 0x00000084b9117221 */ /* 0x000fe20000010000 */
[----:B-1----:R-:W-:Y:S01]  /*ee20*/  F2FP.F16.F32.PACK_AB R185, R129, R7 ;  /* 0x0000000781b9723e */ /* 0x002fe200000000ff */
[----:B------:R-:W-:-:S02]  /*ee30*/  FADD.FTZ R15, R195, R8 ;  /* 0x00000008c30f7221 */ /* 0x000fc40000010000 */
[----:B------:R-:W-:Y:S01]  /*ee40*/  FADD.FTZ R14, R188, R17 ;  /* 0x00000011bc0e7221 */ /* 0x000fe20000010000 */
[C---:B------:R-:W-:Y:S01]  /*ee50*/  F2FP.F16.F32.PACK_AB R188, R187.reuse, R188 ;  /* 0x000000bcbbbc723e */ /* 0x040fe200000000ff */
[----:B------:R-:W-:Y:S02]  /*ee60*/  FADD.FTZ R8, R128, R15 ;  /* 0x0000000f80087221 */ /* 0x000fe40000010000 */
[----:B------:R-:W-:Y:S01]  /*ee70*/  FADD.FTZ R17, R187, R14 ;  /* 0x0000000ebb117221 */ /* 0x000fe20000010000 */
[----:B------:R-:W-:Y:S01]  /*ee80*/  F2FP.F16.F32.PACK_AB R193, R126, R193 ;  /* 0x000000c17ec1723e */ /* 0x000fe200000000ff */
[----:B------:R-:W-:Y:S02]  /*ee90*/  FADD.FTZ R15, R189, R8 ;  /* 0x00000008bd0f7221 */ /* 0x000fe40000010000 */
[----:B------:R-:W-:Y:S01]  /*eea0*/  FADD.FTZ R14, R190, R17 ;  /* 0x00000011be0e7221 */ /* 0x000fe20000010000 */
[----:B------:R-:W-:Y:S01]  /*eeb0*/  F2FP.F16.F32.PACK_AB R195, R128, R195 ;  /* 0x000000c380c3723e */ /* 0x000fe200000000ff */
[----:B------:R-:W-:-:S02]  /*eec0*/  FADD.FTZ R8, R130, R15 ;  /* 0x0000000f82087221 */ /* 0x000fc40000010000 */
[----:B------:R-:W-:Y:S01]  /*eed0*/  FADD.FTZ R17, R205, R14 ;  /* 0x0000000ecd117221 */ /* 0x000fe20000010000 */
[----:B------:R-:W-:Y:S01]  /*eee0*/  F2FP.F16.F32.PACK_AB R189, R130, R189 ;  /* 0x000000bd82bd723e */ /* 0x000fe200000000ff */
[----:B------:R-:W-:Y:S02]  /*eef0*/  FADD.FTZ R15, R191, R8 ;  /* 0x00000008bf0f7221 */ /* 0x000fe40000010000 */
[----:B------:R-:W-:Y:S01]  /*ef00*/  FADD.FTZ R14, R184, R17 ;  /* 0x00000011b80e7221 */ /* 0x000fe20000010000 */
[C---:B------:R-:W-:Y:S01]  /*ef10*/  F2FP.F16.F32.PACK_AB R191, R20.reuse, R191 ;  /* 0x000000bf14bf723e */ /* 0x040fe200000000ff */
[----:B------:R-:W-:Y:S02]  /*ef20*/  FADD.FTZ R8, R20, R15 ;  /* 0x0000000f14087221 */ /* 0x000fe40000010000 */
[----:B------:R-:W-:Y:S01]  /*ef30*/  FADD.FTZ R15, R207, R14 ;  /* 0x0000000ecf0f7221 */ /* 0x000fe20000010000 */
[----:B------:R-:W0:Y:S01]  /*ef40*/  MUFU.EX2 R20, R127 ;  /* 0x0000007f00147308 */ /* 0x000e220000000800 */
[----:B------:R-:W-:Y:S01]  /*ef50*/  F2FP.F16.F32.PACK_AB R190, R205, R190 ;  /* 0x000000becdbe723e */ /* 0x000fe200000000ff */
        /* <DEDUP_REMOVED lines=23> */
[----:B------:R-:W-:Y:S02]  /*f0d0*/  IMAD.U32 R14, RZ, RZ, UR10 ;  /* 0x0000000aff0e7e24 */ /* 0x000fe4000f8e00ff */
[----:B------:R-:W-:Y:S01]  /*f0e0*/  FADD.FTZ R8, R151, R8 ;  /* 0x0000000897087221 */ /* 0x000fe20000010000 */
[----:B------:R-:W-:-:S03]  /*f0f0*/  FADD.FTZ R12, R22, R7 ;  /* 0x00000007160c7221 */ /* 0x000fc60000010000 */
[----:B------:R-:W-:-:S04]  /*f100*/  FADD.FTZ R8, R123, R8 ;  /* 0x000000087b087221 */ /* 0x000fc80000010000 */
[----:B------:R-:W-:Y:S01]  /*f110*/  FADD.FTZ R7, R179, R8 ;  /* 0x00000008b3077221 */ /* 0x000fe20000010000 */
[C---:B0-----:R-:W-:Y:S01]  /*f120*/  F2FP.F16.F32.PACK_AB R179, R20.reuse, R179 ;  /* 0x000000b314b3723e */ /* 0x041fe200000000ff */
[----:B------:R-:W-:Y:S01]  /*f130*/  FADD.FTZ R8, R13, R12 ;  /* 0x0000000c0d087221 */ /* 0x000fe20000010000 */
[----:B------:R-:W-:Y:S02]  /*f140*/  IMAD.MOV.U32 R13, RZ, RZ, R10 ;  /* 0x000000ffff0d7224 */ /* 0x000fe400078e000a */
[----:B------:R-:W-:Y:S01]  /*f150*/  FADD.FTZ R7, R20, R7 ;  /* 0x0000000714077221 */ /* 0x000fe20000010000 */
[----:B------:R-:W-:Y:S01]  /*f160*/  IMAD.U32 R20, RZ, RZ, UR7 ;  /* 0x00000007ff147e24 */ /* 0x000fe2000f8e00ff */
[----:B------:R-:W-:Y:S01]  /*f170*/  MOV R12, R11 ;  /* 0x0000000b000c7202 */ /* 0x000fe20000000f00 */
[----:B------:R-:W-:Y:S06]  /*f180*/  @P2 BRA `(.L_x_5315) ;  /* 0xffffffb800e02947 */ /* 0x000fec000383ffff */
.L_x_5306:
        /* <DEDUP_REMOVED lines=99> */
.L_x_5316:
        /* <DEDUP_REMOVED lines=8> */
.L_x_5317:
[----:B-1----:R-:W-:Y:S05]  /*f840*/  @P2 BRA `(.L_x_5318) ;  /* 0x0000000000082947 */ /* 0x002fea0003800000 */
[----:B------:R-:W1:Y:S02]  /*f850*/  SYNCS.PHASECHK.TRANS64.TRYWAIT P0, [UR5+0x36850], R0 ;  /* 0x03685000ff0075a7 */ /* 0x000e640008000145 */
[----:B-1----:R-:W-:Y:S05]  /*f860*/  @!P0 BRA `(.L_x_5319) ;  /* 0x0000007000008947 */ /* 0x002fea0003800000 */
.L_x_5318:
[----:B------:R-:W-:Y:S01]  /*f870*/  R2UR UR4, R16 ;  /* 0x00000000100472ca */ /* 0x000fe200000e0000 */
[----:B------:R-:W-:Y:S01]  /*f880*/  WARPGROUP.ARRIVE ;  /* 0x00000000000079c5 */ /* 0x000fe20000000000 */
[----:B------:R-:W-:Y:S01]  /*f890*/  UMOV UR7, 0x40000040 ;  /* 0x4000004000077882 */ /* 0x000fe20000000000 */
[----:B-1----:R-:W1:Y:S01]  /*f8a0*/  SHFL.BFLY PT, R3, R8, 0x2, 0x1f ;  /* 0x0c401f0008037f89 */ /* 0x002e6200000e0000 */
[----:B------:R-:W-:Y:S01]  /*f8b0*/  MOV R12, UR5 ;  /* 0x00000005000c7c02 */ /* 0x000fe20008000f00 */
[----:B------:R-:W-:Y:S02]  /*f8c0*/  IMAD.MOV.U32 R2, RZ, RZ, -0x800000 ;  /* 0xff800000ff027424 */ /* 0x000fe400078e00ff */
[----:B0-----:R-:W0:Y:S02]  /*f8d0*/  SHFL.BFLY PT, R0, R7, 0x2, 0x1f ;  /* 0x0c401f0007007f89 */ /* 0x001e2400000e0000 */
[----:B------:R-:W-:-:S04]  /*f8e0*/  @!P1 VIADD R12, R12, 0x36860 ;  /* 0x000368600c0c9836 */ /* 0x000fc80000000000 */
[----:B------:R-:W-:Y:S01]  /*f8f0*/  UIADD3 UR4, UR4, 0x400, URZ ;  /* 0x0000040004047890 */ /* 0x000fe2000fffe03f */
[----:B------:R-:W-:-:S03]  /*f900*/  @!P1 PRMT R12, RZ, 0x654, R12 ;  /* 0x00000654ff0c9816 */ /* 0x000fc6000000000c */
[----:B------:R-:W-:-:S04]  /*f910*/  USHF.R.U32.HI UR4, URZ, 0x4, UR4 ;  /* 0x000000043f047899 */ /* 0x000fc80008011604 */
[----:B------:R-:W-:-:S04]  /*f920*/  ULOP3.LUT UR4, UR4, 0x3fff, URZ, 0xc0, !UPT ;  /* 0x00003fff04047892 */ /* 0x000fc8000f8ec03f */
[----:B------:R-:W-:Y:S01]  /*f930*/  ULOP3.LUT UR4, UR4, 0x3800000, URZ, 0xfc, !UPT ;  /* 0x0380000004047892 */ /* 0x000fe2000f8efc3f */
[----:B-1----:R-:W-:-:S03]  /*f940*/  FADD.FTZ R3, R3, R8 ;  /* 0x0000000803037221 */ /* 0x002fc60000010000 */
[----:B------:R-:W-:Y:S01]  /*f950*/  UIMAD UR60, UR60, 0xa80, UR4 ;  /* 0x00000a803c3c78a4 */ /* 0x000fe2000f8e0204 */
[----:B0-----:R-:W-:-:S03]  /*f960*/  FADD.FTZ R4, R0, R7 ;  /* 0x0000000700047221 */ /* 0x001fc60000010000 */
[----:B------:R-:W-:Y:S01]  /*f970*/  UIADD3 UR4, UR60, 0x80, URZ ;  /* 0x000000803c047890 */ /* 0x000fe2000fffe03f */
[----:B------:R-:W0:Y:S02]  /*f980*/  SHFL.BFLY PT, R0, R3, 0x1, 0x1f ;  /* 0x0c201f0003007f89 */ /* 0x000e2400000e0000 */
[----:B------:R-:W-:-:S06]  /*f990*/  UMOV UR6, UR60 ;  /* 0x0000003c00067c82 */ /* 0x000fcc0008000000 */
[----:B------:R-:W-:Y:S01]  /*f9a0*/  HGMMA.64x192x16.F32 R24, R200, gdesc[UR4].tnspB, R24, gsb0 ;  /* 0x42e00004c8187df0 */ /* 0x000fe20008000818 */
[----:B------:R-:W-:Y:S01]  /*f9b0*/  UMOV UR7, 0x40000040 ;  /* 0x4000004000077882 */ /* 0x000fe20000000000 */
[----:B------:R-:W-:Y:S01]  /*f9c0*/  UMOV UR6, UR4 ;  /* 0x0000000400067c82 */ /* 0x000fe20008000000 */
[----:B------:R-:W-:Y:S01]  /*f9d0*/  UIADD3 UR4, UR60, 0x100, URZ ;  /* 0x000001003c047890 */ /* 0x000fe2000fffe03f */
[----:B------:R-:W1:Y:S01]  /*f9e0*/  SHFL.BFLY PT, R5, R4, 0x1, 0x1f ;  /* 0x0c201f0004057f89 */ /* 0x000e6200000e0000 */
[----:B0-----:R-:W-:Y:S01]  /*f9f0*/  FADD.FTZ R13, R3, R0 ;  /* 0x00000000030d7221 */ /* 0x001fe20000010000 */
[----:B------:R-:W-:Y:S02]  /*fa00*/  IMAD.MOV.U32 R3, RZ, RZ, RZ ;  /* 0x000000ffff037224 */ /* 0x000fe400078e00ff */
[----:B------:R-:W-:Y:S02]  /*fa10*/  IMAD.MOV.U32 R0, RZ, RZ, -0x800000 ;  /* 0xff800000ff007424 */ /* 0x000fe400078e00ff */
[----:B------:R-:W-:Y:S01]  /*fa20*/  FSETP.NE.FTZ.AND P0, PT, R13, RZ, PT ;  /* 0x000000ff0d00720b */ /* 0x000fe20003f15000 */
[----:B-1----:R-:W-:Y:S01]  /*fa30*/  FADD.FTZ R14, R4, R5 ;  /* 0x00000005040e7221 */ /* 0x002fe20000010000 */
[----:B------:R-:W-:-:S04]  /*fa40*/  IMAD.MOV.U32 R5, RZ, RZ, RZ ;  /* 0x000000ffff057224 */ /* 0x000fc800078e00ff */
        /* <DEDUP_REMOVED lines=15> */
[----:B------:R-:W-:Y:S01]  /*fb40*/  UMOV UR6, UR4 ;  /* 0x0000000400067c82 */ /* 0x000fe20008000000 */
[----:B------:R-:W-:Y:S01]  /*fb50*/  UMOV UR7, 0x40000040 ;  /* 0x4000004000077882 */ /* 0x000fe20000000000 */
[----:B------:R-:W-:Y:S01]  /*fb60*/  UIADD3 UR4, UR60, 0x180, URZ ;  /* 0x000001803c047890 */ /* 0x000fe2000fffe03f */
[----:B------:R-:W-:Y:S02]  /*fb70*/  WARPGROUP.DEPBAR.LE gsb0, 0x0 ;  /* 0x00008000000079c5 */ /* 0x000fe40000010000 */
[----:B------:R-:W-:-:S14]  /*fb80*/  WARPGROUP.ARRIVE ;  /* 0x00000000000079c5 */ /* 0x000fdc0000000000 */
        /* <DEDUP_REMOVED lines=9> */
[----:B------:R-:W-:Y:S02]  /*fc20*/  UIADD3 UR4, UR60, 0x280, URZ ;  /* 0x000002803c047890 */ /* 0x000fe4000fffe03f */
[----:B------:R-:W-:Y:S01]  /*fc30*/  UIADD3 UR60, UR60, 0x300, URZ ;  /* 0x000003003c3c7890 */ /* 0x000fe2000fffe03f */
[----:B------:R-:W-:Y:S02]  /*fc40*/  WARPGROUP.DEPBAR.LE gsb0, 0x0 ;  /* 0x00008000000079c5 */ /* 0x000fe40000010000 */
[----:B------:R-:W-:-:S12]  /*fc50*/  WARPGROUP.ARRIVE ;  /* 0x00000000000079c5 */ /* 0x000fd80000000000 */
[----:B------:R-:W-:Y:S01]  /*fc60*/  HGMMA.64x192x16.F32 R24, R184, gdesc[UR4].tnspB, R24, gsb0 ;  /* 0x42e00004b8187df0 */ /* 0x000fe20008000818 */
[----:B------:R-:W-:Y:S01]  /*fc70*/  UMOV UR6, UR4 ;  /* 0x0000000400067c82 */ /* 0x000fe20008000000 */
[----:B------:R-:W-:Y:S01]  /*fc80*/  UMOV UR7, 0x40000040 ;  /* 0x4000004000077882 */ /* 0x000fe20000000000 */
[----:B------:R-:W-:Y:S02]  /*fc90*/  WARPGROUP.DEPBAR.LE gsb0, 0x0 ;  /* 0x00008000000079c5 */ /* 0x000fe40000010000 */
[----:B------:R-:W-:-:S15]  /*fca0*/  WARPGROUP.ARRIVE ;  /* 0x00000000000079c5 */ /* 0x000fde0000000000 */
        /* <DEDUP_REMOVED lines=104> */
.L_x_5289:
        /* <DEDUP_REMOVED lines=19> */
[----:B0-----:R-:W-:Y:S01]  /*10460*/  IADD3 R4, R3, -0x80, RZ ;  /* 0xffffff8003047810 */ /* 0x001fe20007ffe0ff */
[----:B------:R-:W-:Y:S01]  /*10470*/  ULDC.64 UR8, c[0x0][0xb38] ;  /* 0x0002ce0000087ab9 */ /* 0x000fe20000000a00 */
[----:B---3--:R-:W-:Y:S02]  /*10480*/  USHF.R.S32.HI UR10, URZ, 0x1f, UR12 ;  /* 0x0000001f3f0a7899 */ /* 0x008fe4000801140c */
[----:B------:R-:W-:Y:S01]  /*10490*/  SHF.R.S32.HI R3, RZ, 0x1f, R4 ;  /* 0x0000001fff037819 */ /* 0x000fe20000011404 */
[----:B------:R-:W-:Y:S02]  /*104a0*/  UIMAD UR7, UR7, UR8, URZ ;  /* 0x00000008070772a4 */ /* 0x000fe4000f8e023f */
[----:B------:R-:W0:Y:S01]  /*104b0*/  LDC.64 R14, c[0x0][0xb40] ;  /* 0x0002d000ff0e7b82 */ /* 0x000e220000000a00 */
[CC--:B------:R-:W-:Y:S02]  /*104c0*/  LEA.HI R5, R3.reuse, R4.reuse, RZ, 0x7 ;  /* 0x0000000403057211 */ /* 0x0c0fe400078f38ff */
[----:B------:R-:W-:-:S02]  /*104d0*/  LEA.HI R10, R3, R4, RZ, 0x2 ;  /* 0x00000004030a7211 */ /* 0x000fc400078f10ff */
[C---:B------:R-:W-:Y:S02]  /*104e0*/  LOP3.LUT R7, R5.reuse, 0xffffff80, RZ, 0xc0, !PT ;  /* 0xffffff8005077812 */ /* 0x040fe400078ec0ff */
[----:B------:R-:W-:Y:S01]  /*104f0*/  SHF.R.S32.HI R6, RZ, 0x7, R5 ;  /* 0x00000007ff067819 */ /* 0x000fe20000011405 */
[----:B------:R-:W1:Y:S02]  /*10500*/  @P0 LDC R13, c[0x0][0xbf0] ;  /* 0x0002fc00ff0d0b82 */ /* 0x000e640000000800 */
[----:B------:R-:W-:Y:S01]  /*10510*/  IMAD.IADD R20, R4, 0x1, -R7 ;  /* 0x0000000104147824 */ /* 0x000fe200078e0a07 */
[----:B------:R-:W-:Y:S02]  /*10520*/  LEA.HI R3, R5, R6, RZ, 0x1 ;  /* 0x0000000605037211 */ /* 0x000fe400078f08ff */
        /* <DEDUP_REMOVED lines=17> */
[----:B------:R-:W-:Y:S02]  /*10640*/  SHF.R.S32.HI R7, RZ, 0x5, R7 ;  /* 0x00000005ff077819 */ /* 0x000fe40000011407 */
[----:B------:R-:W-:Y:S01]  /*10650*/  IADD3 R12, R5, -R6, RZ ;  /* 0x80000006050c7210 */ /* 0x000fe20007ffe0ff */
[----:B------:R-:W-:-:S02]  /*10660*/  IMAD.IADD R4, R8, 0x1, -R9 ;  /* 0x0000000108047824 */ /* 0x000fc400078e0a09 */
[----:B------:R-:W0:Y:S01]  /*10670*/  @P0 LDC R9, c[0x0][0xbec] ;  /* 0x0002fb00ff090b82 */ /* 0x000e220000000800 */
[----:B------:R-:W-:Y:S02]  /*10680*/  IMAD.U32 R5, RZ, RZ, UR5 ;  /* 0x00000005ff057e24 */ /* 0x000fe4000f8e00ff */
[----:B------:R-:W-:Y:S02]  /*10690*/  IMAD R6, R7, 0x10, R4 ;  /* 0x0000001007067824 */ /* 0x000fe400078e0204 */
[----:B------:R-:W-:Y:S01]  /*106a0*/  IMAD.U32 R4, RZ, RZ, UR4 ;  /* 0x00000004ff047e24 */ /* 0x000fe2000f8e00ff */
[----:B------:R-:W-:Y:S01]  /*106b0*/  UIMAD.WIDE.U32 UR4, UR13, UR8, URZ ;  /* 0x000000080d0472a5 */ /* 0x000fe2000f8e003f */
[----:B------:R-:W-:Y:S01]  /*106c0*/  IMAD.U32 R5, RZ, RZ, UR6 ;  /* 0x00000006ff057e24 */ /* 0x000fe2000f8e00ff */
[----:B------:R-:W-:Y:S01]  /*106d0*/  LEA R3, R3, R6, 0x6 ;  /* 0x0000000603037211 */ /* 0x000fe200078e30ff */
[----:B------:R-:W-:Y:S01]  /*106e0*/  UIMAD UR6, UR13, UR9, UR7 ;  /* 0x000000090d0672a4 */ /* 0x000fe2000f8e0207 */
[----:B---3--:R-:W-:-:S02]  /*106f0*/  IMAD R8, R10, UR10, RZ ;  /* 0x0000000a0a087c24 */ /* 0x008fc4000f8e02ff */
[----:B------:R-:W-:Y:S01]  /*10700*/  IMAD.WIDE.U32 R4, R10, UR12, R4 ;  /* 0x0000000c0a047c25 */ /* 0x000fe2000f8e0004 */
[----:B------:R-:W-:Y:S01]  /*10710*/  UIADD3 UR6, UR5, UR6, URZ ;  /* 0x0000000605067290 */ /* 0x000fe2000fffe03f */
[----:B------:R-:W-:Y:S02]  /*10720*/  ULDC.64 UR8, c[0x0][0xb28] ;  /* 0x0002ca0000087ab9 */ /* 0x000fe40000000a00 */
[----:B------:R-:W-:Y:S02]  /*10730*/  IMAD R6, R12, 0x8, R3 ;  /* 0x000000080c067824 */ /* 0x000fe400078e0203 */
[----:B------:R-:W-:Y:S02]  /*10740*/  IMAD R11, R11, UR12, R8 ;  /* 0x0000000c0b0b7c24 */ /* 0x000fe4000f8e0208 */
[----:B--2---:R-:W-:Y:S02]  /*10750*/  IMAD R8, R16, 0x80, R6 ;  /* 0x0000008010087824 */ /* 0x004fe400078e0206 */
[----:B------:R-:W-:Y:S01]  /*10760*/  IMAD.U32 R7, RZ, RZ, UR5 ;  /* 0x00000005ff077e24 */ /* 0x000fe2000f8e00ff */
[----:B------:R-:W-:Y:S01]  /*10770*/  MOV R7, UR6 ;  /* 0x0000000600077c02 */ /* 0x000fe20008000f00 */
[----:B0-----:R-:W-:Y:S01]  /*10780*/  @P0 IMAD.HI.U32 R10, R8, R9, RZ ;  /* 0x00000009080a0227 */ /* 0x001fe200078e00ff */
[----:B------:R-:W-:-:S03]  /*10790*/  ULDC.64 UR6, c[0x0][0xb48] ;  /* 0x0002d20000067ab9 */ /* 0x000fc60000000a00 */
[----:B------:R-:W-:Y:S01]  /*107a0*/  IMAD.U32 R6, RZ, RZ, UR4 ;  /* 0x00000004ff067e24 */ /* 0x000fe2000f8e00ff */
[----:B------:R-:W-:Y:S01]  /*107b0*/  ULDC.64 UR4, c[0x0][0xbe0] ;  /* 0x0002f80000047ab9 */ /* 0x000fe20000000a00 */
[C---:B------:R-:W-:Y:S02]  /*107c0*/  IMAD R12, R14.reuse, UR10, RZ ;  /* 0x0000000a0e0c7c24 */ /* 0x040fe4000f8e02ff */
[----:B------:R-:W-:Y:S01]  /*107d0*/  IMAD.MOV.U32 R9, RZ, RZ, R8 ;  /* 0x000000ffff097224 */ /* 0x000fe200078e0008 */
[----:B-1----:R-:W-:Y:S01]  /*107e0*/  @P0 SHF.R.U32.HI R9, RZ, R13, R10 ;  /* 0x0000000dff090219 */ /* 0x002fe2000001160a */
[----:B------:R-:W-:Y:S01]  /*107f0*/  IMAD R13, R15, UR12, R12 ;  /* 0x0000000c0f0d7c24 */ /* 0x000fe2000f8e020c */
[----:B------:R-:W-:Y:S01]  /*10800*/  SHF.R.S32.HI R12, RZ, 0x1f, R21 ;  /* 0x0000001fff0c7819 */ /* 0x000fe20000011415 */
[----:B------:R-:W-:-:S04]  /*10810*/  IMAD.WIDE.U32 R6, R14, UR12, R6 ;  /* 0x0000000c0e067c25 */ /* 0x000fc8000f8e0006 */
[----:B------:R-:W-:Y:S01]  /*10820*/  IMAD.IADD R5, R5, 0x1, R11 ;  /* 0x0000000105057824 */ /* 0x000fe200078e020b */
[----:B------:R-:W-:Y:S01]  /*10830*/  IADD3 R7, R7, R13, RZ ;  /* 0x0000000d07077210 */ /* 0x000fe20007ffe0ff */
[----:B----4-:R-:W-:-:S04]  /*10840*/  @P0 IMAD.HI.U32 R23, R8, R23, RZ ;  /* 0x0000001708170227 */ /* 0x010fc800078e00ff */
        /* <DEDUP_REMOVED lines=35> */
[----:B------:R-:W-:Y:S01]  /*10a80*/  IADD3 R5, R5, R11, RZ ;  /* 0x0000000b05057210 */ /* 0x000fe20007ffe0ff */
        /* <DEDUP_REMOVED lines=16> */
[----:B------:R1:W2:Y:S01]  /*10b90*/  SHFL.IDX PT, R11, R13, 0x1, 0x1c1f ;  /* 0x003c1f000d0b7f89 */ /* 0x0002a200000e0000 */
[-C--:B------:R-:W-:Y:S01]  /*10ba0*/  ISETP.GE.OR P0, PT, R23, R18.reuse, P0 ;  /* 0x000000121700720c */ /* 0x080fe20000706670 */
[----:B------:R-:W-:Y:S01]  /*10bb0*/  UPRMT UR4, URZ, 0x654, UR4 ;  /* 0x000006543f047896 */ /* 0x000fe20008000004 */
[----:B------:R-:W-:Y:S01]  /*10bc0*/  ISETP.GE.AND P2, PT, R3, R18, PT ;  /* 0x000000120300720c */ /* 0x000fe20003f46270 */
[----:B------:R3:W4:Y:S01]  /*10bd0*/  SHFL.IDX PT, R4, R6, RZ, 0x1c1f ;  /* 0x001c1fff06047589 */ /* 0x00072200000e0000 */
[----:B-1----:R-:W-:-:S03]  /*10be0*/  LOP3.LUT R13, R22, 0x7ffffffc, RZ, 0xc0, !PT ;  /* 0x7ffffffc160d7812 */ /* 0x002fc600078ec0ff */
[----:B------:R3:W1:Y:S03]  /*10bf0*/  SHFL.IDX PT, R5, R7, RZ, 0x1c1f ;  /* 0x001c1fff07057589 */ /* 0x00066600000e0000 */
[----:B------:R-:W-:Y:S01]  /*10c00*/  SYNCS.ARRIVE.TRANS64.RED.A1T0 RZ, [UR4], RZ ;  /* 0x000000ffffff79a7 */ /* 0x000fe20008100404 */
[----:B------:R-:W-:-:S05]  /*10c10*/  IMAD.IADD R13, R20, 0x1, -R13 ;  /* 0x00000001140d7824 */ /* 0x000fca00078e0a0d */
[----:B------:R-:W-:Y:S01]  /*10c20*/  SHF.L.U32 R3, R13, 0x1, RZ ;  /* 0x000000010d037819 */ /* 0x000fe200000006ff */
        /* <DEDUP_REMOVED lines=15> */
[C---:B------:R-:W-:Y:S01]  /*10d20*/  VIADD R17, R3.reuse, 0x40 ;  /* 0x0000004003117836 */ /* 0x040fe20000000000 */
[C---:B------:R-:W-:Y:S01]  /*10d30*/  IADD3 R22, R3.reuse, 0x50, RZ ;  /* 0x0000005003167810 */ /* 0x040fe20007ffe0ff */
[C---:B------:R-:W-:Y:S01]  /*10d40*/  VIADD R20, R3.reuse, 0x48 ;  /* 0x0000004803147836 */ /* 0x040fe20000000000 */
[----:B------:R-:W-:Y:S01]  /*10d50*/  ISETP.GE.AND P3, PT, R16, UR4, PT ;  /* 0x0000000410007c0c */ /* 0x000fe2000bf66270 */
[----:B-1--4-:R-:W-:-:S02]  /*10d60*/  @!P0 IMAD.WIDE R8, R3, 0x4, R4 ;  /* 0x0000000403088825 */ /* 0x012fc400078e0204 */
[----:B------:R-:W-:Y:S02]  /*10d70*/  @!P1 LEA.HI R0, R0, R0, RZ, 0x1 ;  /* 0x0000000000009211 */ /* 0x000fe400078f08ff */
[----:B------:R-:W-:Y:S01]  /*10d80*/  @!P2 LEA.HI R2, R2, R2, RZ, 0x1 ;  /* 0x000000020202a211 */ /* 0x000fe200078f08ff */
[----:B------:R0:W-:Y:S01]  /*10d90*/  @!P0 ST.E.64 desc[UR6][R8.64], R24 ;  /* 0x0000001808008985 */ /* 0x0001e2000c101b06 */
[----:B------:R-:W-:Y:S02]  /*10da0*/  @!P1 LOP3.LUT R11, R0, 0xfffffffe, RZ, 0xc0, !PT ;  /* 0xfffffffe000b9812 */ /* 0x000fe400078ec0ff */
[----:B------:R-:W-:Y:S01]  /*10db0*/  @!P2 LOP3.LUT R13, R2, 0xfffffffe, RZ, 0xc0, !PT ;  /* 0xfffffffe020da812 */ /* 0x000fe200078ec0ff */
[C---:B------:R-:W-:Y:S01]  /*10dc0*/  VIADD R2, R3.reuse, 0x30 ;  /* 0x0000003003027836 */ /* 0x040fe20000000000 */
[----:B------:R-:W-:Y:S01]  /*10dd0*/  IADD3 R0, R3, 0x28, RZ ;  /* 0x0000002803007810 */ /* 0x000fe20007ffe0ff */
[----:B------:R-:W-:Y:S01]  /*10de0*/  @!P1 IMAD.WIDE R10, R11, 0x4, R4 ;  /* 0x000000040b0a9825 */ /* 0x000fe200078e0204 */
[----:B------:R-:W-:-:S02]  /*10df0*/  @!P5 LEA.HI R14, R14, R14, RZ, 0x1 ;  /* 0x0000000e0e0ed211 */ /* 0x000fc400078f08ff */
[----:B------:R-:W-:Y:S01]  /*10e00*/  ISETP.GE.AND P0, PT, R0, UR4, PT ;  /* 0x0000000400007c0c */ /* 0x000fe2000bf06270 */
[----:B------:R-:W-:Y:S01]  /*10e10*/  @!P2 IMAD.WIDE R12, R13, 0x4, R4 ;  /* 0x000000040d0ca825 */ /* 0x000fe200078e0204 */
[----:B------:R1:W-:Y:S01]  /*10e20*/  @!P1 ST.E.64 desc[UR6][R10.64], R28 ;  /* 0x0000001c0a009985 */ /* 0x0003e2000c101b06 */
[----:B------:R-:W-:Y:S02]  /*10e30*/  ISETP.GE.AND P4, PT, R2, UR4, PT ;  /* 0x0000000402007c0c */ /* 0x000fe4000bf86270 */
[----:B------:R-:W-:Y:S01]  /*10e40*/  ISETP.GE.AND P1, PT, R20, UR4, PT ;  /* 0x0000000414007c0c */ /* 0x000fe2000bf26270 */
        /* <DEDUP_REMOVED lines=22> */
[----:B------:R-:W-:Y:S01]  /*10fb0*/  VIADD R20, R3, 0x70 ;  /* 0x0000007003147836 */ /* 0x000fe20000000000 */
[----:B------:R-:W-:Y:S02]  /*10fc0*/  ISETP.GE.AND P5, PT, R22, UR4, PT ;  /* 0x0000000416007c0c */ /* 0x000fe4000bfa6270 */
        /* <DEDUP_REMOVED lines=20> */
[----:B0-----:R-:W-:Y:S02]  /*11110*/  @!P5 LOP3.LUT R9, R22, 0xfffffffe, RZ, 0xc0, !PT ;  /* 0xfffffffe1609d812 */ /* 0x001fe400078ec0ff */
[----:B------:R-:W-:Y:S02]  /*11120*/  @!P0 LEA.HI R0, R0, R0, RZ, 0x1 ;  /* 0x0000000000008211 */ /* 0x000fe400078f08ff */
[----:B-1----:R-:W-:Y:S01]  /*11130*/  @!P6 LOP3.LUT R11, R24, 0xfffffffe, RZ, 0xc0, !PT ;  /* 0xfffffffe180be812 */ /* 0x002fe200078ec0ff */
[--C-:B------:R-:W-:Y:S01]  /*11140*/  @!P5 IMAD.WIDE R8, R9, 0x4, R4.reuse ;  /* 0x000000040908d825 */ /* 0x100fe200078e0204 */
[----:B------:R-:W-:Y:S02]  /*11150*/  @!P1 LEA.HI R2, R2, R2, RZ, 0x1 ;  /* 0x0000000202029211 */ /* 0x000fe400078f08ff */
[----:B--2---:R-:W-:Y:S01]  /*11160*/  @!P0 LOP3.LUT R13, R0, 0xfffffffe, RZ, 0xc0, !PT ;  /* 0xfffffffe000d8812 */ /* 0x004fe200078ec0ff */
        /* <DEDUP_REMOVED lines=21> */
[----:B------:R-:W-:Y:S01]  /*112c0*/  IADD3 R21, R3, 0xa0, RZ ;  /* 0x000000a003157810 */ /* 0x000fe20007ffe0ff */
[----:B------:R1:W-:Y:S01]  /*112d0*/  @!P2 ST.E.64 desc[UR6][R10.64], R80 ;  /* 0x000000500a00a985 */ /* 0x0003e2000c101b06 */
[----:B------:R-:W-:Y:S01]  /*112e0*/  ISETP.GE.AND P2, PT, R20, UR4, PT ;  /* 0x0000000414007c0c */ /* 0x000fe2000bf46270 */
[----:B------:R-:W-:Y:S01]  /*112f0*/  @!P4 IMAD.WIDE R16, R25, 0x4, R4 ;  /* 0x000000041910c825 */ /* 0x000fe200078e0204 */
[----:B------:R-:W-:Y:S01]  /*11300*/  @!P0 LEA.HI R0, R0, R0, RZ, 0x1 ;  /* 0x0000000000008211 */ /* 0x000fe200078f08ff */
[----:B------:R3:W-:Y:S01]  /*11310*/  @!P3 ST.E.64 desc[UR6][R14.64], R84 ;  /* 0x000000540e00b985 */ /* 0x0007e2000c101b06 */
[----:B------:R-:W-:Y:S01]  /*11320*/  ISETP.GE.AND P3, PT, R21, UR4, PT ;  /* 0x0000000415007c0c */ /* 0x000fe2000bf66270 */
[----:B--2---:R-:W-:-:S02]  /*11330*/  VIADD R12, R3, 0xa8 ;  /* 0x000000a8030c7836 */ /* 0x004fc40000000000 */
[C---:B------:R-:W-:Y:S01]  /*11340*/  VIADD R13, R3.reuse, 0xb0 ;  /* 0x000000b0030d7836 */ /* 0x040fe20000000000 */
[----:B------:R2:W-:Y:S01]  /*11350*/  @!P4 ST.E.64 desc[UR6][R16.64], R88 ;  /* 0x000000581000c985 */ /* 0x0005e2000c101b06 */
[----:B0-----:R-:W-:Y:S01]  /*11360*/  VIADD R9, R3, 0xb8 ;  /* 0x000000b803097836 */ /* 0x001fe20000000000 */
[----:B------:R-:W-:Y:S02]  /*11370*/  ISETP.GE.AND P4, PT, R12, UR4, PT ;  /* 0x000000040c007c0c */ /* 0x000fe4000bf86270 */
[----:B------:R-:W-:Y:S02]  /*11380*/  ISETP.GE.AND P5, PT, R13, UR4, PT ;  /* 0x000000040d007c0c */ /* 0x000fe4000bfa6270 */
[----:B------:R-:W-:Y:S02]  /*11390*/  ISETP.GE.AND P6, PT, R9, UR4, PT ;  /* 0x0000000409007c0c */ /* 0x000fe4000bfc6270 */
[----:B------:R-:W-:Y:S02]  /*113a0*/  @!P1 LEA.HI R2, R2, R2, RZ, 0x1 ;  /* 0x0000000202029211 */ /* 0x000fe400078f08ff */
[----:B------:R-:W-:-:S02]  /*113b0*/  @!P2 LEA.HI R20, R20, R20, RZ, 0x1 ;  /* 0x000000141414a211 */ /* 0x000fc400078f08ff */
[----:B------:R-:W-:Y:S02]  /*113c0*/  @!P3 LEA.HI R21, R21, R21, RZ, 0x1 ;  /* 0x000000151515b211 */ /* 0x000fe400078f08ff */
[----:B-1----:R-:W-:Y:S02]  /*113d0*/  @!P1 LOP3.LUT R11, R2, 0xfffffffe, RZ, 0xc0, !PT ;  /* 0xfffffffe020b9812 */ /* 0x002fe400078ec0ff */
[----:B------:R-:W-:Y:S02]  /*113e0*/  @!P4 LEA.HI R12, R12, R12, RZ, 0x1 ;  /* 0x0000000c0c0cc211 */ /* 0x000fe400078f08ff */
[----:B------:R-:W-:Y:S02]  /*113f0*/  @!P5 LEA.HI R8, R13, R13, RZ, 0x1 ;  /* 0x0000000d0d08d211 */ /* 0x000fe400078f08ff */
[----:B------:R-:W-:Y:S02]  /*11400*/  @!P6 LEA.HI R10, R9, R9, RZ, 0x1 ;  /* 0x00000009090ae211 */ /* 0x000fe400078f08ff */
[----:B------:R-:W-:-:S02]  /*11410*/  @!P0 LOP3.LUT R9, R0, 0xfffffffe, RZ, 0xc0, !PT ;  /* 0xfffffffe00098812 */ /* 0x000fc400078ec0ff */
[----:B------:R-:W-:Y:S02]  /*11420*/  @!P2 LOP3.LUT R13, R20, 0xfffffffe, RZ, 0xc0, !PT ;  /* 0xfffffffe140da812 */ /* 0x000fe400078ec0ff */
[----:B---3--:R-:W-:Y:S02]  /*11430*/  @!P3 LOP3.LUT R15, R21, 0xfffffffe, RZ, 0xc0, !PT ;  /* 0xfffffffe150fb812 */ /* 0x008fe400078ec0ff */
[----:B--2---:R-:W-:Y:S01]  /*11440*/  @!P4 LOP3.LUT R17, R12, 0xfffffffe, RZ, 0xc0, !PT ;  /* 0xfffffffe0c11c812 */ /* 0x004fe200078ec0ff */
        /* <DEDUP_REMOVED lines=16> */
.L_x_5322:
[----:B------:R-:W-:Y:S05]  /*11550*/  BSYNC B0 ;  /* 0x0000000000007941 */ /* 0x000fea0003800000 */
.L_x_5321:
[----:B------:R-:W-:Y:S01]  /*11560*/  ISETP.GE.AND P0, PT, R23, R18, PT ;  /* 0x000000121700720c */ /* 0x000fe20003f06270 */
[----:B01----:R0:W1:Y:S04]  /*11570*/  SHFL.IDX PT, R5, R7, 0x1, 0x1c1f ;  /* 0x003c1f0007057f89 */ /* 0x00306800000e0000 */
[----:B----4-:R0:W4:Y:S08]  /*11580*/  SHFL.IDX PT, R4, R6, 0x1, 0x1c1f ;  /* 0x003c1f0006047f89 */ /* 0x01013000000e0000 */
[----:B0-----:R-:W-:Y:S05]  /*11590*/  @P0 BRA `(.L_x_5287) ;  /* 0x0000005000100947 */ /* 0x001fea0003800000 */
[C---:B---3--:R-:W-:Y:S01]  /*115a0*/  VIADD R0, R3.reuse, 0x8 ;  /* 0x0000000803007836 */ /* 0x048fe20000000000 */
[----:B------:R-:W-:Y:S01]  /*115b0*/  ULDC UR4, c[0x0][0xac8] ;  /* 0x0002b20000047ab9 */ /* 0x000fe20000000800 */
[C---:B------:R-:W-:Y:S01]  /*115c0*/  IADD3 R2, R3.reuse, 0x10, RZ ;  /* 0x0000001003027810 */ /* 0x040fe20007ffe0ff */
[C---:B------:R-:W-:Y:S01]  /*115d0*/  VIADD R10, R3.reuse, 0x18 ;  /* 0x00000018030a7836 */ /* 0x040fe20000000000 */
[C---:B------:R-:W-:Y:S01]  /*115e0*/  ISETP.GE.AND P2, PT, R3.reuse, UR4, PT ;  /* 0x0000000403007c0c */ /* 0x040fe2000bf46270 */
[C---:B------:R-:W-:Y:S01]  /*115f0*/  VIADD R11, R3.reuse, 0x28 ;  /* 0x00000028030b7836 */ /* 0x040fe20000000000 */
[----:B------:R-:W-:Y:S01]  /*11600*/  ISETP.GE.AND P3, PT, R0, UR4, PT ;  /* 0x0000000400007c0c */ /* 0x000fe2000bf66270 */
[----:B------:R-:W-:Y:S01]  /*11610*/  ULDC.64 UR6, c[0x0][0x208] ;  /* 0x0000820000067ab9 */ /* 0x000fe20000000a00 */
[----:B------:R-:W-:Y:S01]  /*11620*/  ISETP.GE.AND P0, PT, R2, UR4, PT ;  /* 0x0000000402007c0c */ /* 0x000fe2000bf06270 */
[C---:B------:R-:W-:Y:S01]  /*11630*/  VIADD R12, R3.reuse, 0x30 ;  /* 0x00000030030c7836 */ /* 0x040fe20000000000 */
[----:B------:R-:W-:Y:S01]  /*11640*/  ISETP.GE.AND P1, PT, R10, UR4, PT ;  /* 0x000000040a007c0c */ /* 0x000fe2000bf26270 */
[C---:B------:R-:W-:Y:S01]  /*11650*/  VIADD R14, R3.reuse, 0x40 ;  /* 0x00000040030e7836 */ /* 0x040fe20000000000 */
[C---:B------:R-:W-:Y:S01]  /*11660*/  IADD3 R13, R3.reuse, 0x38, RZ ;  /* 0x00000038030d7810 */ /* 0x040fe20007ffe0ff */
[C---:B------:R-:W-:Y:S01]  /*11670*/  VIADD R16, R3.reuse, 0x48 ;  /* 0x0000004803107836 */ /* 0x040fe20000000000 */
[----:B------:R-:W-:Y:S01]  /*11680*/  ISETP.GE.AND P4, PT, R12, UR4, PT ;  /* 0x000000040c007c0c */ /* 0x000fe2000bf86270 */
[----:B------:R-:W-:Y:S01]  /*11690*/  VIADD R18, R3, 0x50 ;  /* 0x0000005003127836 */ /* 0x000fe20000000000 */
[----:B------:R-:W-:Y:S01]  /*116a0*/  ISETP.GE.AND P5, PT, R13, UR4, PT ;  /* 0x000000040d007c0c */ /* 0x000fe2000bfa6270 */
[----:B-1--4-:R-:W-:Y:S01]  /*116b0*/  @!P2 IMAD.WIDE R6, R3, 0x4, R4 ;  /* 0x000000040306a825 */ /* 0x012fe200078e0204 */
[----:B------:R-:W-:-:S02]  /*116c0*/  ISETP.GE.AND P6, PT, R14, UR4, PT ;  /* 0x000000040e007c0c */ /* 0x000fc4000bfc6270 */
[----:B------:R-:W-:Y:S01]  /*116d0*/  @!P3 LEA.HI R0, R0, R0, RZ, 0x1 ;  /* 0x000000000000b211 */ /* 0x000fe200078f08ff */
[C---:B------:R-:W-:Y:S01]  /*116e0*/  VIADD R20, R3.reuse, 0x70 ;  /* 0x0000007003147836 */ /* 0x040fe20000000000 */
[----:B------:R0:W-:Y:S01]  /*116f0*/  @!P2 ST.E.64 desc[UR6][R6.64], R26 ;  /* 0x0000001a0600a985 */ /* 0x0001e2000c101b06 */
[----:B------:R-:W-:Y:S02]  /*11700*/  @!P0 LEA.HI R2, R2, R2, RZ, 0x1 ;  /* 0x0000000202028211 */ /* 0x000fe400078f08ff */
[----:B------:R-:W-:Y:S01]  /*11710*/  @!P3 LOP3.LUT R9, R0, 0xfffffffe, RZ, 0xc0, !PT ;  /* 0xfffffffe0009b812 */ /* 0x000fe200078ec0ff */
[----:B------:R-:W-:Y:S01]  /*11720*/  VIADD R0, R3, 0x20 ;  /* 0x0000002003007836 */ /* 0x000fe20000000000 */
[----:B------:R-:W-:Y:S02]  /*11730*/  @!P1 LEA.HI R10, R10, R10, RZ, 0x1 ;  /* 0x0000000a0a0a9211 */ /* 0x000fe400078f08ff */
[----:B------:R-:W-:Y:S01]  /*11740*/  @!P4 LEA.HI R12, R12, R12, RZ, 0x1 ;  /* 0x0000000c0c0cc211 */ /* 0x000fe200078f08ff */
[----:B------:R-:W-:Y:S01]  /*11750*/  @!P3 IMAD.WIDE R8, R9, 0x4, R4 ;  /* 0x000000040908b825 */ /* 0x000fe200078e0204 */
[----:B------:R-:W-:-:S02]  /*11760*/  ISETP.GE.AND P2, PT, R0, UR4, PT ;  /* 0x0000000400007c0c */ /* 0x000fc4000bf46270 */
[----:B------:R-:W-:Y:S02]  /*11770*/  @!P6 LEA.HI R14, R14, R14, RZ, 0x1 ;  /* 0x0000000e0e0ee211 */ /* 0x000fe400078f08ff */
[----:B------:R1:W-:Y:S01]  /*11780*/  @!P3 ST.E.64 desc[UR6][R8.64], R30 ;  /* 0x0000001e0800b985 */ /* 0x0003e2000c101b06 */
[----:B------:R-:W-:Y:S02]  /*11790*/  ISETP.GE.AND P3, PT, R11, UR4, PT ;  /* 0x000000040b007c0c */ /* 0x000fe4000bf66270 */
[----:B0-----:R-:W-:Y:S02]  /*117a0*/  @!P0 LOP3.LUT R7, R2, 0xfffffffe, RZ, 0xc0, !PT ;  /* 0xfffffffe02078812 */ /* 0x001fe400078ec0ff */
[----:B------:R-:W-:Y:S02]  /*117b0*/  @!P4 LOP3.LUT R15, R12, 0xfffffffe, RZ, 0xc0, !PT ;  /* 0xfffffffe0c0fc812 */ /* 0x000fe400078ec0ff */
[----:B------:R-:W-:Y:S01]  /*117c0*/  @!P6 LOP3.LUT R21, R14, 0xfffffffe, RZ, 0xc0, !PT ;  /* 0xfffffffe0e15e812 */ /* 0x000fe200078ec0ff */
[----:B------:R-:W-:Y:S01]  /*117d0*/  @!P0 IMAD.WIDE R6, R7, 0x4, R4 ;  /* 0x0000000407068825 */ /* 0x000fe200078e0204 */
[----:B------:R-:W-:-:S04]  /*117e0*/  @!P2 LEA.HI R0, R0, R0, RZ, 0x1 ;  /* 0x000000000000a211 */ /* 0x000fc800078f08ff */
        /* <DEDUP_REMOVED lines=12> */
[----:B------:R-:W-:-:S02]  /*118b0*/  ISETP.GE.AND P0, PT, R18, UR4, PT ;  /* 0x0000000412007c0c */ /* 0x000fc4000bf06270 */
[----:B------:R-:W-:Y:S01]  /*118c0*/  IADD3 R2, R3, 0x60, RZ ;  /* 0x0000006003027810 */ /* 0x000fe20007ffe0ff */
        /* <DEDUP_REMOVED lines=12> */
[----:B------:R-:W-:Y:S01]  /*11990*/  VIADD R21, R3, 0x78 ;  /* 0x0000007803157836 */ /* 0x000fe20000000000 */
[----:B------:R-:W-:Y:S01]  /*119a0*/  ISETP.GE.AND P4, PT, R20, UR4, PT ;  /* 0x0000000414007c0c */ /* 0x000fe2000bf86270 */
[----:B------:R-:W-:Y:S01]  /*119b0*/  @!P1 IMAD.WIDE R6, R7, 0x4, R4 ;  /* 0x0000000407069825 */ /* 0x000fe200078e0204 */
[----:B------:R-:W-:Y:S01]  /*119c0*/  @!P5 ST.E.64 desc[UR6][R12.64], R54 ;  /* 0x000000360c00d985 */ /* 0x000fe2000c101b06 */
[----:B------:R-:W-:-:S02]  /*119d0*/  ISETP.GE.AND P5, PT, R17, UR4, PT ;  /* 0x0000000411007c0c */ /* 0x000fc4000bfa6270 */
[----:B------:R-:W-:Y:S01]  /*119e0*/  ISETP.GE.AND P3, PT, R21, UR4, PT ;  /* 0x0000000415007c0c */ /* 0x000fe2000bf66270 */
[----:B------:R-:W-:Y:S01]  /*119f0*/  @!P6 ST.E.64 desc[UR6][R14.64], R58 ;  /* 0x0000003a0e00e985 */ /* 0x000fe2000c101b06 */
[----:B------:R-:W-:Y:S01]  /*11a00*/  ISETP.GE.AND P6, PT, R2, UR4, PT ;  /* 0x0000000402007c0c */ /* 0x000fe2000bfc6270 */
[----:B------:R-:W-:Y:S01]  /*11a10*/  VIADD R16, R3, 0x80 ;  /* 0x0000008003107836 */ /* 0x000fe20000000000 */
[----:B-1----:R-:W-:Y:S01]  /*11a20*/  @!P0 LOP3.LUT R9, R18, 0xfffffffe, RZ, 0xc0, !PT ;  /* 0xfffffffe12098812 */ /* 0x002fe200078ec0ff */
[----:B------:R1:W-:Y:S01]  /*11a30*/  @!P1 ST.E.64 desc[UR6][R6.64], R62 ;  /* 0x0000003e06009985 */ /* 0x0003e2000c101b06 */
[----:B------:R-:W-:Y:S02]  /*11a40*/  @!P2 LEA.HI R0, R0, R0, RZ, 0x1 ;  /* 0x000000000000a211 */ /* 0x000fe400078f08ff */
[----:B------:R-:W-:Y:S01]  /*11a50*/  @!P4 LEA.HI R20, R20, R20, RZ, 0x1 ;  /* 0x000000141414c211 */ /* 0x000fe200078f08ff */
[----:B------:R-:W-:Y:S01]  /*11a60*/  @!P0 IMAD.WIDE R8, R9, 0x4, R4 ;  /* 0x0000000409088825 */ /* 0x000fe200078e0204 */
[----:B0-----:R-:W-:-:S02]  /*11a70*/  @!P2 LOP3.LUT R11, R0, 0xfffffffe, RZ, 0xc0, !PT ;  /* 0xfffffffe000ba812 */ /* 0x001fc400078ec0ff */
[----:B------:R-:W-:Y:S01]  /*11a80*/  @!P5 LEA.HI R17, R17, R17, RZ, 0x1 ;  /* 0x000000111111d211 */ /* 0x000fe200078f08ff */
[----:B------:R-:W-:Y:S01]  /*11a90*/  VIADD R0, R3, 0x90 ;  /* 0x0000009003007836 */ /* 0x000fe20000000000 */
[----:B------:R-:W-:Y:S01]  /*11aa0*/  @!P3 LEA.HI R21, R21, R21, RZ, 0x1 ;  /* 0x000000151515b211 */ /* 0x000fe200078f08ff */
[----:B------:R0:W-:Y:S01]  /*11ab0*/  @!P0 ST.E.64 desc[UR6][R8.64], R66 ;  /* 0x0000004208008985 */ /* 0x0001e2000c101b06 */
[----:B------:R-:W-:Y:S02]  /*11ac0*/  @!P6 LEA.HI R2, R2, R2, RZ, 0x1 ;  /* 0x000000020202e211 */ /* 0x000fe400078f08ff */
[----:B------:R-:W-:Y:S01]  /*11ad0*/  @!P5 LOP3.LUT R17, R17, 0xfffffffe, RZ, 0xc0, !PT ;  /* 0xfffffffe1111d812 */ /* 0x000fe200078ec0ff */
[--C-:B-1----:R-:W-:Y:S01]  /*11ae0*/  @!P2 IMAD.WIDE R6, R11, 0x4, R4.reuse ;  /* 0x000000040b06a825 */ /* 0x102fe200078e0204 */
[----:B------:R-:W-:Y:S02]  /*11af0*/  @!P6 LOP3.LUT R13, R2, 0xfffffffe, RZ, 0xc0, !PT ;  /* 0xfffffffe020de812 */ /* 0x000fe400078ec0ff */
[----:B------:R-:W-:Y:S01]  /*11b00*/  @!P4 LOP3.LUT R15, R20, 0xfffffffe, RZ, 0xc0, !PT ;  /* 0xfffffffe140fc812 */ /* 0x000fe200078ec0ff */
[--C-:B------:R-:W-:Y:S01]  /*11b10*/  @!P5 IMAD.WIDE R10, R17, 0x4, R4.reuse ;  /* 0x00000004110ad825 */ /* 0x100fe200078e0204 */
[----:B------:R-:W-:Y:S01]  /*11b20*/  @!P3 LOP3.LUT R21, R21, 0xfffffffe, RZ, 0xc0, !PT ;  /* 0xfffffffe1515b812 */ /* 0x000fe200078ec0ff */
[----:B------:R1:W-:Y:S01]  /*11b30*/  @!P2 ST.E.64 desc[UR6][R6.64], R70 ;  /* 0x000000460600a985 */ /* 0x0003e2000c101b06 */
[C---:B------:R-:W-:Y:S01]  /*11b40*/  IADD3 R18, R3.reuse, 0x88, RZ ;  /* 0x0000008803127810 */ /* 0x040fe20007ffe0ff */
[----:B------:R-:W-:Y:S01]  /*11b50*/  VIADD R2, R3, 0x98 ;  /* 0x0000009803027836 */ /* 0x000fe20000000000 */
[----:B------:R-:W-:Y:S01]  /*11b60*/  ISETP.GE.AND P0, PT, R16, UR4, PT ;  /* 0x0000000410007c0c */ /* 0x000fe2000bf06270 */
[----:B0-----:R-:W-:Y:S01]  /*11b70*/  @!P6 IMAD.WIDE R8, R13, 0x4, R4 ;  /* 0x000000040d08e825 */ /* 0x001fe200078e0204 */
[----:B------:R-:W-:-:S02]  /*11b80*/  ISETP.GE.AND P1, PT, R18, UR4, PT ;  /* 0x0000000412007c0c */ /* 0x000fc4000bf26270 */
[----:B------:R-:W-:Y:S01]  /*11b90*/  ISETP.GE.AND P2, PT, R0, UR4, PT ;  /* 0x0000000400007c0c */ /* 0x000fe2000bf46270 */
[--C-:B------:R-:W-:Y:S01]  /*11ba0*/  @!P4 IMAD.WIDE R12, R15, 0x4, R4.reuse ;  /* 0x000000040f0cc825 */ /* 0x100fe200078e0204 */
[----:B------:R0:W-:Y:S03]  /*11bb0*/  @!P6 ST.E.64 desc[UR6][R8.64], R74 ;  /* 0x0000004a0800e985 */ /* 0x0001e6000c101b06 */
[----:B------:R-:W-:Y:S01]  /*11bc0*/  @!P3 IMAD.WIDE R14, R21, 0x4, R4 ;  /* 0x00000004150eb825 */ /* 0x000fe200078e0204 */
[----:B------:R2:W-:Y:S01]  /*11bd0*/  @!P5 ST.E.64 desc[UR6][R10.64], R78 ;  /* 0x0000004e0a00d985 */ /* 0x0005e2000c101b06 */
[C---:B------:R-:W-:Y:S02]  /*11be0*/  IADD3 R21, R3.reuse, 0xb0, RZ ;  /* 0x000000b003157810 */ /* 0x040fe40007ffe0ff */
[C---:B------:R-:W-:Y:S01]  /*11bf0*/  VIADD R17, R3.reuse, 0xa0 ;  /* 0x000000a003117836 */ /* 0x040fe20000000000 */
[----:B------:R3:W-:Y:S01]  /*11c00*/  @!P4 ST.E.64 desc[UR6][R12.64], R82 ;  /* 0x000000520c00c985 */ /* 0x0007e2000c101b06 */
[C---:B------:R-:W-:Y:S01]  /*11c10*/  VIADD R20, R3.reuse, 0xa8 ;  /* 0x000000a803147836 */ /* 0x040fe20000000000 */
[----:B------:R-:W-:Y:S01]  /*11c20*/  @!P0 LEA.HI R16, R16, R16, RZ, 0x1 ;  /* 0x0000001010108211 */ /* 0x000fe200078f08ff */
[----:B------:R-:W-:Y:S01]  /*11c30*/  VIADD R3, R3, 0xb8 ;  /* 0x000000b803037836 */ /* 0x000fe20000000000 */
[----:B------:R4:W-:Y:S01]  /*11c40*/  @!P3 ST.E.64 desc[UR6][R14.64], R86 ;  /* 0x000000560e00b985 */ /* 0x0009e2000c101b06 */
[----:B------:R-:W-:-:S02]  /*11c50*/  ISETP.GE.AND P3, PT, R2, UR4, PT ;  /* 0x0000000402007c0c */ /* 0x000fc4000bf66270 */
[----:B------:R-:W-:Y:S02]  /*11c60*/  ISETP.GE.AND P4, PT, R17, UR4, PT ;  /* 0x0000000411007c0c */ /* 0x000fe4000bf86270 */
[----:B------:R-:W-:Y:S02]  /*11c70*/  ISETP.GE.AND P5, PT, R20, UR4, PT ;  /* 0x0000000414007c0c */ /* 0x000fe4000bfa6270 */
[----:B------:R-:W-:Y:S02]  /*11c80*/  ISETP.GE.AND P6, PT, R21, UR4, PT ;  /* 0x0000000415007c0c */ /* 0x000fe4000bfc6270 */
[----:B------:R-:W-:Y:S02]  /*11c90*/  @!P1 LEA.HI R18, R18, R18, RZ, 0x1 ;  /* 0x0000001212129211 */ /* 0x000fe400078f08ff */
[----:B-1----:R-:W-:Y:S02]  /*11ca0*/  @!P0 LOP3.LUT R7, R16, 0xfffffffe, RZ, 0xc0, !PT ;  /* 0xfffffffe10078812 */ /* 0x002fe400078ec0ff */
[----:B0-----:R-:W-:-:S02]  /*11cb0*/  @!P1 LOP3.LUT R9, R18, 0xfffffffe, RZ, 0xc0, !PT ;  /* 0xfffffffe12099812 */ /* 0x001fc400078ec0ff */
[----:B------:R-:W-:Y:S01]  /*11cc0*/  @!P2 LEA.HI R0, R0, R0, RZ, 0x1 ;  /* 0x000000000000a211 */ /* 0x000fe200078f08ff */
[--C-:B------:R-:W-:Y:S01]  /*11cd0*/  @!P0 IMAD.WIDE R6, R7, 0x4, R4.reuse ;  /* 0x0000000407068825 */ /* 0x100fe200078e0204 */
[----:B------:R-:W-:Y:S02]  /*11ce0*/  @!P3 LEA.HI R2, R2, R2, RZ, 0x1 ;  /* 0x000000020202b211 */ /* 0x000fe400078f08ff */
[----:B------:R-:W-:Y:S01]  /*11cf0*/  @!P4 LEA.HI R17, R17, R17, RZ, 0x1 ;  /* 0x000000111111c211 */ /* 0x000fe200078f08ff */
[----:B------:R-:W-:Y:S01]  /*11d00*/  @!P1 IMAD.WIDE R8, R9, 0x4, R4 ;  /* 0x0000000409089825 */ /* 0x000fe200078e0204 */
[----:B------:R-:W-:Y:S01]  /*11d10*/  @!P5 LEA.HI R20, R20, R20, RZ, 0x1 ;  /* 0x000000141414d211 */ /* 0x000fe200078f08ff */
[----:B------:R0:W-:Y:S01]  /*11d20*/  @!P0 ST.E.64 desc[UR6][R6.64], R90 ;  /* 0x0000005a06008985 */ /* 0x0001e2000c101b06 */
[----:B------:R-:W-:Y:S02]  /*11d30*/  @!P6 LEA.HI R21, R21, R21, RZ, 0x1 ;  /* 0x000000151515e211 */ /* 0x000fe400078f08ff */
[----:B--2---:R-:W-:Y:S01]  /*11d40*/  @!P2 LOP3.LUT R11, R0, 0xfffffffe, RZ, 0xc0, !PT ;  /* 0xfffffffe000ba812 */ /* 0x004fe200078ec0ff */
[----:B------:R1:W-:Y:S01]  /*11d50*/  @!P1 ST.E.64 desc[UR6][R8.64], R94 ;  /* 0x0000005e08009985 */ /* 0x0003e2000c101b06 */
[----:B---3--:R-:W-:-:S02]  /*11d60*/  @!P3 LOP3.LUT R13, R2, 0xfffffffe, RZ, 0xc0, !PT ;  /* 0xfffffffe020db812 */ /* 0x008fc400078ec0ff */
[----:B------:R-:W-:Y:S02]  /*11d70*/  @!P4 LOP3.LUT R17, R17, 0xfffffffe, RZ, 0xc0, !PT ;  /* 0xfffffffe1111c812 */ /* 0x000fe400078ec0ff */
[----:B------:R-:W-:Y:S02]  /*11d80*/  ISETP.GE.AND P0, PT, R3, UR4, PT ;  /* 0x0000000403007c0c */ /* 0x000fe4000bf06270 */
[----:B----4-:R-:W-:Y:S02]  /*11d90*/  @!P5 LOP3.LUT R15, R20, 0xfffffffe, RZ, 0xc0, !PT ;  /* 0xfffffffe140fd812 */ /* 0x010fe400078ec0ff */
[----:B------:R-:W-:Y:S01]  /*11da0*/  @!P6 LOP3.LUT R21, R21, 0xfffffffe, RZ, 0xc0, !PT ;  /* 0xfffffffe1515e812 */ /* 0x000fe200078ec0ff */
        /* <DEDUP_REMOVED lines=17> */
.L_x_5320:
        /* <DEDUP_REMOVED lines=16> */
[----:B------:R-:W-:Y:S01]  /*11fc0*/  MOV R5, R0 ;  /* 0x0000000000057202 */ /* 0x000fe20000000f00 */
        /* <DEDUP_REMOVED lines=45> */
.L_x_5285:
        /* <DEDUP_REMOVED lines=18> */
.L_x_5323:
[----:B------:R-:W-:Y:S01]  /*123c0*/  ULDC UR42, c[0x0][0xc50] ;  /* 0x00031400002a7ab9 */ /* 0x000fe20000000800 */
[----:B------:R-:W-:Y:S01]  /*123d0*/  UMOV UR36, UR6 ;  /* 0x0000000600247c82 */ /* 0x000fe20008000000 */
[----:B------:R-:W-:-:S11]  /*123e0*/  UISETP.NE.AND UP0, UPT, UR42, 0x1, UPT ;  /* 0x000000012a00788c */ /* 0x000fd6000bf05270 */
[----:B------:R-:W-:Y:S01]  /*123f0*/  @UP0 ULDC UR4, c[0x0][0xc54] ;  /* 0x0003150000040ab9 */ /* 0x000fe20000000800 */
[----:B------:R-:W-:Y:S01]  /*12400*/  @UP0 ULDC UR7, c[0x0][0xc58] ;  /* 0x0003160000070ab9 */ /* 0x000fe20000000800 */
[----:B------:R-:W-:-:S04]  /*12410*/  UIMAD.WIDE.U32 UR4, UR6, UR4, URZ ;  /* 0x00000004060472a5 */ /* 0x000fc8000f8e003f */
[----:B------:R-:W-:-:S12]  /*12420*/  @UP0 USHF.R.U32.HI UR36, URZ, UR7, UR5 ;  /* 0x000000073f240299 */ /* 0x000fd80008011605 */
.L_x_5324:
        /* <DEDUP_REMOVED lines=14> */
[----:B------:R-:W-:Y:S02]  /*12510*/  UISETP.NE.AND.EX UP0, UPT, UR7, URZ, UPT, UP0 ;  /* 0x0000003f0700728c */ /* 0x000fe4000bf05300 */
[----:B------:R-:W-:-:S02]  /*12520*/  UIADD3 UR10, -UR5, 0x70, URZ ;  /* 0x00000070050a7890 */ /* 0x000fc4000fffe13f */
[----:B------:R-:W-:Y:S01]  /*12530*/  USEL UR7, UR6, 0x1, UP0 ;  /* 0x0000000106077887 */ /* 0x000fe20008000000 */
[----:B------:R-:W-:Y:S01]  /*12540*/  ULDC UR9, c[0x0][0x2f0] ;  /* 0x0000bc0000097ab9 */ /* 0x000fe20000000800 */
[----:B------:R-:W-:Y:S02]  /*12550*/  UMOV UR41, URZ ;  /* 0x0000003f00297c82 */ /* 0x000fe40008000000 */
[----:B------:R-:W-:Y:S02]  /*12560*/  UIMAD UR10, UR7, UR9, UR10 ;  /* 0x00000009070a72a4 */ /* 0x000fe4000f8e020a */
[----:B0-----:R-:W-:-:S03]  /*12570*/  ULEA UR8, UR4, 0x7f, 0x7 ;  /* 0x0000007f04087891 */ /* 0x001fc6000f8e383f */
[----:B------:R-:W-:Y:S02]  /*12580*/  @UP1 ULDC UR4, c[0x0][0x44c] ;  /* 0x0001130000041ab9 */ /* 0x000fe40000000800 */
[----:B------:R-:W-:Y:S02]  /*12590*/  UIMAD.WIDE.U32 UR4, UR8, UR4, URZ ;  /* 0x00000004080472a5 */ /* 0x000fe4000f8e003f */
[----:B------:R-:W-:Y:S01]  /*125a0*/  UMOV UR6, UR8 ;  /* 0x0000000800067c82 */ /* 0x000fe20008000000 */
[----:B------:R-:W-:Y:S02]  /*125b0*/  @UP1 ULDC UR8, c[0x0][0x450] ;  /* 0x0001140000081ab9 */ /* 0x000fe40000000800 */
[----:B------:R-:W-:Y:S02]  /*125c0*/  @UP1 USHF.R.U32.HI UR6, URZ, UR8, UR5 ;  /* 0x000000083f061299 */ /* 0x000fe40008011605 */
[----:B------:R-:W-:Y:S02]  /*125d0*/  UIMAD UR5, UR7, UR9, 0x6f ;  /* 0x0000006f070574a4 */ /* 0x000fe4000f8e0209 */
[----:B------:R-:W-:Y:S01]  /*125e0*/  UIADD3 UR7, UR10, UR6, URZ ;  /* 0x000000060a077290 */ /* 0x000fe2000fffe03f */
[----:B------:R-:W-:-:S02]  /*125f0*/  UMOV UR4, URZ ;  /* 0x0000003f00047c82 */ /* 0x000fc40008000000 */
[----:B------:R-:W-:Y:S01]  /*12600*/  UMOV UR6, URZ ;  /* 0x0000003f00067c82 */ /* 0x000fe20008000000 */
[----:B------:R-:W-:Y:S02]  /*12610*/  UIMAD.WIDE UR4, UR5, -0x6db6db6d, UR4 ;  /* 0x92492493050478a5 */ /* 0x000fe4000f8e0204 */
[----:B------:R-:W-:Y:S02]  /*12620*/  UIMAD.WIDE UR6, UR7, -0x6db6db6d, UR6 ;  /* 0x92492493070678a5 */ /* 0x000fe4000f8e0206 */
[----:B------:R-:W-:Y:S02]  /*12630*/  USHF.R.U32.HI UR8, URZ, 0x1f, UR5 ;  /* 0x0000001f3f087899 */ /* 0x000fe40008011605 */
[----:B------:R-:W-:Y:S02]  /*12640*/  USHF.R.U32.HI UR4, URZ, 0x1f, UR7 ;  /* 0x0000001f3f047899 */ /* 0x000fe40008011607 */
[----:B------:R-:W-:Y:S02]  /*12650*/  ULEA.HI.SX32 UR8, UR5, UR8, 0x1a ;  /* 0x0000000805087291 */ /* 0x000fe4000f8fd23f */
[----:B------:R-:W-:-:S02]  /*12660*/  ULEA.HI.SX32 UR4, UR7, UR4, 0x1a ;  /* 0x0000000407047291 */ /* 0x000fc4000f8fd23f */
[----:B------:R-:W-:Y:S02]  /*12670*/  USHF.R.U32.HI UR10, URZ, 0x10, UR42 ;  /* 0x000000103f0a7899 */ /* 0x000fe4000801162a */
[----:B------:R-:W-:Y:S02]  /*12680*/  UISETP.LT.AND UP0, UPT, UR8, UR4, UPT ;  /* 0x000000040800728c */ /* 0x000fe4000bf01270 */
[----:B------:R-:W-:Y:S02]  /*12690*/  ULOP3.LUT UR42, UR42, 0xffff, URZ, 0xc0, !UPT ;  /* 0x0000ffff2a2a7892 */ /* 0x000fe4000f8ec03f */
[----:B------:R-:W-:Y:S02]  /*126a0*/  USEL UR39, UR8, UR4, UP0 ;  /* 0x0000000408277287 */ /* 0x000fe40008000000 */
[----:B------:R-:W-:Y:S02]  /*126b0*/  UISETP.NE.AND UP0, UPT, UR10, URZ, UPT ;  /* 0x0000003f0a00728c */ /* 0x000fe4000bf05270 */
[----:B------:R-:W-:-:S06]  /*126c0*/  UISETP.GE.AND UP1, UPT, UR39, 0x1, UPT ;  /* 0x000000012700788c */ /* 0x000fcc000bf26270 */
[----:B------:R-:W-:-:S03]  /*126d0*/  PLOP3.LUT P0, PT, PT, PT, UP1, 0x80, 0x0 ;  /* 0x000000000000781c */ /* 0x000fc60003f0f018 */
[----:B------:R-:W-:-:S10]  /*126e0*/  @!UP0 ULDC UR10, c[0x0][0x9f0] ;  /* 0x00027c00000a8ab9 */ /* 0x000fd40000000800 */
[----:B------:R-:W-:Y:S05]  /*126f0*/  @!P0 BRA `(.L_x_5326) ;  /* 0x0000000000848947 */ /* 0x000fea0003800000 */
[----:B------:R-:W-:Y:S01]  /*12700*/  IMAD.U32 R3, RZ, RZ, UR10 ;  /* 0x0000000aff037e24 */ /* 0x000fe2000f8e00ff */
[----:B------:R-:W-:Y:S01]  /*12710*/  UIADD3 UR6, UR10, -0x1, UR39 ;  /* 0xffffffff0a067890 */ /* 0x000fe2000fffe027 */
[----:B------:R-:W-:-:S03]  /*12720*/  UMOV UR4, URZ ;  /* 0x0000003f00047c82 */ /* 0x000fc60008000000 */
[-C--:B------:R-:W-:Y:S02]  /*12730*/  IABS R0, R3.reuse ;  /* 0x0000000300007213 */ /* 0x080fe40000000000 */
[----:B------:R-:W-:Y:S01]  /*12740*/  IABS R4, R3 ;  /* 0x0000000300047213 */ /* 0x000fe20000000000 */
[----:B------:R-:W-:Y:S01]  /*12750*/  IMAD.U32 R3, RZ, RZ, UR6 ;  /* 0x00000006ff037e24 */ /* 0x000fe2000f8e00ff */
[----:B------:R-:W-:Y:S01]  /*12760*/  R2UR UR11, R0 ;  /* 0x00000000000b72ca */ /* 0x000fe200000e0000 */
[----:B------:R-:W-:Y:S01]  /*12770*/  ULOP3.LUT UR6, UR6, UR10, URZ, 0x3c, !UPT ;  /* 0x0000000a06067292 */ /* 0x000fe2000f8e3c3f */
[----:B------:R-:W-:-:S11]  /*12780*/  IADD3 R4, RZ, -R4, RZ ;  /* 0x80000004ff047210 */ /* 0x000fd60007ffe0ff */
[----:B------:R-:W0:Y:S08]  /*12790*/  I2F.RP R0, UR11 ;  /* 0x0000000b00007d06 */ /* 0x000e300008209400 */
[----:B0-----:R-:W0:Y:S02]  /*127a0*/  MUFU.RCP R0, R0 ;  /* 0x0000000000007308 */ /* 0x001e240000001000 */
[----:B0-----:R-:W-:Y:S01]  /*127b0*/  VIADD R2, R0, 0xffffffe ;  /* 0x0ffffffe00027836 */ /* 0x001fe20000000000 */
[----:B------:R-:W-:Y:S01]  /*127c0*/  IABS R0, R3 ;  /* 0x0000000300007213 */ /* 0x000fe20000000000 */
[----:B------:R-:W-:-:S03]  /*127d0*/  IMAD.MOV.U32 R3, RZ, RZ, R4 ;  /* 0x000000ffff037224 */ /* 0x000fc600078e0004 */
[----:B------:R-:W-:Y:S01]  /*127e0*/  R2UR UR8, R0 ;  /* 0x00000000000872ca */ /* 0x000fe200000e0000 */
[----:B------:R-:W0:Y:S01]  /*127f0*/  F2I.FTZ.U32.TRUNC.NTZ R2, R2 ;  /* 0x0000000200027305 */ /* 0x000e22000021f000 */
        /* <DEDUP_REMOVED lines=17> */
.L_x_5326:
[----:B------:R-:W-:Y:S01]  /*12910*/  UIMAD UR40, UR42, UR41, URZ ;  /* 0x000000292a2872a4 */ /* 0x000fe2000f8e023f */
[----:B------:R-:W-:-:S05]  /*12920*/  IMAD.U32 R0, RZ, RZ, UR39 ;  /* 0x00000027ff007e24 */ /* 0x000fca000f8e00ff */
[----:B------:R-:W-:-:S05]  /*12930*/  IMAD.U32 R3, RZ, RZ, UR40 ;  /* 0x00000028ff037e24 */ /* 0x000fca000f8e00ff */
[----:B------:R-:W-:Y:S01]  /*12940*/  VIADDMNMX R17, R3, UR41, R0, PT ;  /* 0x0000002903117c46 */ /* 0x000fe2000b800100 */
[----:B------:R-:W-:Y:S01]  /*12950*/  IMAD.MOV.U32 R0, RZ, RZ, RZ ;  /* 0x000000ffff007224 */ /* 0x000fe200078e00ff */
[----:B------:R-:W-:Y:S02]  /*12960*/  MOV R3, 0x1 ;  /* 0x0000000100037802 */ /* 0x000fe40000000f00 */
        /* <DEDUP_REMOVED lines=26> */
.L_x_5327:
        /* <DEDUP_REMOVED lines=20> */
.L_x_5329:
        /* <DEDUP_REMOVED lines=15> */
.L_x_5328:
        /* <DEDUP_REMOVED lines=21> */
.L_x_5414:
        /* <DEDUP_REMOVED lines=8> */
.L_x_5417:
[----:B------:R-:W-:Y:S05]  /*12f10*/  @!P6 BRA `(.L_x_5331) ;  /* 0x000000040008e947 */ /* 0x000fea0003800000 */
[----:B------:R-:W-:Y:S01]  /*12f20*/  IMAD.MOV.U32 R16, RZ, RZ, R18 ;  /* 0x000000ffff107224 */ /* 0x000fe200078e0012 */
[----:B------:R-:W-:Y:S06]  /*12f30*/  @!P1 BRA `(.L_x_5333) ;  /* 0x00000000004c9947 */ /* 0x000fec0003800000 */
[----:B------:R-:W1:Y:S01]  /*12f40*/  LDC R6, c[0x0][0x43c] ;  /* 0x00010f00ff067b82 */ /* 0x000e620000000800 */
[----:B0-----:R-:W-:Y:S01]  /*12f50*/  MOV R0, R17 ;  /* 0x0000001100007202 */ /* 0x001fe20000000f00 */
        /* <DEDUP_REMOVED lines=17> */
.L_x_5333:
[----:B0-----:R-:W-:Y:S01]  /*13070*/  IMAD.MOV.U32 R0, RZ, RZ, 0x1 ;  /* 0x00000001ff007424 */ /* 0x001fe200078e00ff */
[----:B------:R-:W1:Y:S04]  /*13080*/  S2R R8, SR_TID.X ;  /* 0x0000000000087919 */ /* 0x000e680000002100 */
[----:B------:R-:W-:-:S04]  /*13090*/  SHF.L.U32 R0, R0, 0x1f, RZ ;  /* 0x0000001f00007819 */ /* 0x000fc800000006ff */
[----:B------:R-:W0:Y:S01]  /*130a0*/  SYNCS.PHASECHK.TRANS64.TRYWAIT P0, [UR38+0x36840], R0 ;  /* 0x03684000ff0075a7 */ /* 0x000e220008000166 */
[----:B-1----:R-:W-:-:S04]  /*130b0*/  LOP3.LUT R2, R8, 0x7f, RZ, 0xc0, !PT ;  /* 0x0000007f08027812 */ /* 0x002fc800078ec0ff */
[----:B------:R-:W-:Y:S01]  /*130c0*/  ISETP.NE.AND P1, PT, R2, RZ, PT ;  /* 0x000000ff0200720c */ /* 0x000fe20003f25270 */
[----:B0-----:R-:W-:-:S12]  /*130d0*/  @!P0 BRA `(.L_x_5334) ;  /* 0x00000038003c8947 */ /* 0x001fd80003800000 */
.L_x_5418:
[----:B------:R-:W-:Y:S05]  /*130e0*/  @P1 BRA `(.L_x_5335) ;  /* 0x0000000000181947 */ /* 0x000fea0003800000 */
[----:B------:R-:W1:Y:S01]  /*130f0*/  S2R R2, SR_TID.X ;  /* 0x0000000000027919 */ /* 0x000e620000002100 */
[----:B0-----:R-:W-:-:S04]  /*13100*/  MOV R0, 0xa800 ;  /* 0x0000a80000007802 */ /* 0x001fc80000000f00 */
[----:B------:R2:W-:Y:S01]  /*13110*/  SYNCS.ARRIVE.TRANS64 RZ, [UR38+0x36830], R0 ;  /* 0x03683000ffff79a7 */ /* 0x0005e20008000026 */
[----:B-1----:R-:W-:-:S13]  /*13120*/  LOP3.LUT P0, RZ, R2, 0x1f, RZ, 0xc0, !PT ;  /* 0x0000001f02ff7812 */ /* 0x002fda000780c0ff */
[----:B--2---:R-:W-:Y:S05]  /*13130*/  @!P0 BRA `(.L_x_5335) ;  /* 0x0000000000048947 */ /* 0x004fea0003800000 */
[----:B------:R-:W-:Y:S01]  /*13140*/  BPT.TRAP 0x1 ;  /* 0x000000040000795c */ /* 0x000fe20000300000 */
.L_x_5335:
        /* <DEDUP_REMOVED lines=31> */
.L_x_5331:
        /* <DEDUP_REMOVED lines=22> */
.L_x_5336:
        /* <DEDUP_REMOVED lines=26> */
[----:B-1----:R-:W-:-:S04]  /*13640*/  @P0 IMAD.HI.U32 R10, R0, R9, RZ ;  /* 0x00000009000a0227 */ /* 0x002fc800078e00ff */
[----:B------:R-:W-:Y:S01]  /*13650*/  IMAD.SHL.U32 R9, R12, 0x8, RZ ;  /* 0x000000080c097824 */ /* 0x000fe200078e00ff */
[----:B0-----:R-:W-:-:S04]  /*13660*/  @P0 SHF.R.U32.HI R4, RZ, R7, R10 ;  /* 0x00000007ff040219 */ /* 0x001fc8000001160a */
[--C-:B------:R-:W-:Y:S01]  /*13670*/  SHF.R.S32.HI R5, RZ, 0x1f, R4.reuse ;  /* 0x0000001fff057819 */ /* 0x100fe20000011404 */
[----:B------:R-:W-:Y:S02]  /*13680*/  IMAD.MOV R7, RZ, RZ, -R4 ;  /* 0x000000ffff077224 */ /* 0x000fe400078e0a04 */
[----:B------:R-:W-:-:S04]  /*13690*/  IMAD.WIDE.U32 R2, R4, UR4, R2 ;  /* 0x0000000404027c25 */ /* 0x000fc8000f8e0002 */
[----:B------:R-:W-:Y:S02]  /*136a0*/  IMAD R5, R5, UR4, RZ ;  /* 0x0000000405057c24 */ /* 0x000fe4000f8e02ff */
[----:B------:R-:W-:Y:S02]  /*136b0*/  IMAD R0, R6, R7, R0 ;  /* 0x0000000706007224 */ /* 0x000fe400078e0200 */
[----:B------:R-:W-:Y:S01]  /*136c0*/  IMAD R5, R4, UR5, R5 ;  /* 0x0000000504057c24 */ /* 0x000fe2000f8e0205 */
[----:B------:R-:W-:Y:S02]  /*136d0*/  ULDC.64 UR4, c[0x0][0x2c8] ;  /* 0x0000b20000047ab9 */ /* 0x000fe40000000a00 */
[----:B------:R-:W-:Y:S02]  /*136e0*/  SHF.R.S32.HI R4, RZ, 0x1f, R0 ;  /* 0x0000001fff047819 */ /* 0x000fe40000011400 */
[----:B------:R-:W-:-:S03]  /*136f0*/  IADD3 R3, R3, R5, RZ ;  /* 0x0000000503037210 */ /* 0x000fc60007ffe0ff */
        /* <DEDUP_REMOVED lines=23> */
[----:B------:R-:W-:Y:S01]  /*13870*/  IMAD R8, R11, 0x80, R8 ;  /* 0x000000800b087824 */ /* 0x000fe200078e0208 */
[----:B------:R-:W-:Y:S01]  /*13880*/  ULDC.64 UR6, c[0x0][0x208] ;  /* 0x0000820000067ab9 */ /* 0x000fe20000000a00 */
[----:B------:R-:W1:Y:S01]  /*13890*/  SHFL.IDX PT, R14, R0, RZ, 0x181f ;  /* 0x00181fff000e7589 */ /* 0x000e6200000e0000 */
[----:B------:R-:W-:Y:S02]  /*138a0*/  IMAD R6, R6, UR4, RZ ;  /* 0x0000000406067c24 */ /* 0x000fe4000f8e02ff */
[C---:B------:R-:W-:Y:S01]  /*138b0*/  VIADD R5, R8.reuse, 0x10 ;  /* 0x0000001008057836 */ /* 0x040fe20000000000 */
[----:B------:R-:W2:Y:S02]  /*138c0*/  SHFL.IDX PT, R4, R7, 0x1, 0x181f ;  /* 0x00381f0007047f89 */ /* 0x000ea400000e0000 */
[----:B------:R-:W-:-:S13]  /*138d0*/  ISETP.GE.AND P3, PT, R8, R6, PT ;  /* 0x000000060800720c */ /* 0x000fda0003f66270 */
[----:B------:R-:W-:Y:S02]  /*138e0*/  @!P3 LEA R21, R9, UR38, 0x1 ;  /* 0x000000260915bc11 */ /* 0x000fe4000f8e08ff */
[----:B0-----:R-:W-:Y:S01]  /*138f0*/  MOV R3, R2 ;  /* 0x0000000200037202 */ /* 0x001fe20000000f00 */
[----:B-1----:R-:W-:Y:S02]  /*13900*/  IMAD.MOV.U32 R2, RZ, RZ, R14 ;  /* 0x000000ffff027224 */ /* 0x002fe400078e000e */
[----:B------:R-:W0:Y:S02]  /*13910*/  SHFL.IDX PT, R14, R0, 0x1, 0x181f ;  /* 0x00381f00000e7f89 */ /* 0x000e2400000e0000 */
[----:B------:R-:W-:-:S05]  /*13920*/  @!P3 IMAD.WIDE.U32 R2, R10, 0x2, R2 ;  /* 0x000000020a02b825 */ /* 0x000fca00078e0002 */
[----:B------:R-:W-:Y:S04]  /*13930*/  @!P3 LDGSTS.E.BYPASS.LTC128B.128 [R21+0x15400], desc[UR6][R2.64], !P2 ;  /* 0x154000000215bfae */ /* 0x000fe8000d101d46 */
[----:B------:R-:W-:Y:S04]  /*13940*/  @!P3 LDGSTS.E.BYPASS.LTC128B.128 [R21+0x19400], desc[UR6][R2.64+0x80], !P0 ;  /* 0x194000800215bfae */ /* 0x000fe8000c101d46 */
[----:B------:R1:W-:Y:S01]  /*13950*/  @!P3 LDGSTS.E.BYPASS.LTC128B.128 [R21+0x1d400], desc[UR6][R2.64+0x100], !P1 ;  /* 0x1d4001000215bfae */ /* 0x0003e2000c901d46 */
[----:B------:R-:W-:Y:S01]  /*13960*/  ISETP.GE.AND P3, PT, R5, R6, PT ;  /* 0x000000060500720c */ /* 0x000fe20003f66270 */
[----:B--2---:R-:W-:-:S02]  /*13970*/  IMAD.MOV.U32 R5, RZ, RZ, R4 ;  /* 0x000000ffff057224 */ /* 0x004fc400078e0004 */
[----:B0-----:R-:W-:Y:S02]  /*13980*/  IMAD.MOV.U32 R4, RZ, RZ, R14 ;  /* 0x000000ffff047224 */ /* 0x001fe400078e000e */
[----:B------:R-:W-:Y:S01]  /*13990*/  SHFL.IDX PT, R14, R0, 0x2, 0x181f ;  /* 0x00581f00000e7f89 */ /* 0x000fe200000e0000 */
[----:B-1----:R-:W-:-:S07]  /*139a0*/  IADD3 R3, R8, 0x20, RZ ;  /* 0x0000002008037810 */ /* 0x002fce0007ffe0ff */
[----:B------:R-:W-:Y:S01]  /*139b0*/  @!P3 IMAD.WIDE.U32 R4, R10, 0x2, R4 ;  /* 0x000000020a04b825 */ /* 0x000fe200078e0004 */
[----:B------:R-:W0:Y:S01]  /*139c0*/  SHFL.IDX PT, R2, R7, 0x2, 0x181f ;  /* 0x00581f0007027f89 */ /* 0x000e2200000e0000 */
[----:B------:R-:W-:-:S05]  /*139d0*/  @!P3 LEA R20, R9, UR38, 0x1 ;  /* 0x000000260914bc11 */ /* 0x000fca000f8e08ff */
[----:B------:R-:W-:Y:S04]  /*139e0*/  @!P3 LDGSTS.E.BYPASS.LTC128B.128 [R20+0x15c00], desc[UR6][R4.64], !P2 ;  /* 0x15c000000414bfae */ /* 0x000fe8000d101d46 */
[----:B------:R-:W-:Y:S04]  /*139f0*/  @!P3 LDGSTS.E.BYPASS.LTC128B.128 [R20+0x19c00], desc[UR6][R4.64+0x80], !P0 ;  /* 0x19c000800414bfae */ /* 0x000fe8000c101d46 */
[----:B------:R1:W-:Y:S01]  /*13a00*/  @!P3 LDGSTS.E.BYPASS.LTC128B.128 [R20+0x1dc00], desc[UR6][R4.64+0x100], !P1 ;  /* 0x1dc001000414bfae */ /* 0x0003e2000c901d46 */
[----:B------:R-:W-:Y:S01]  /*13a10*/  ISETP.GE.AND P3, PT, R3, R6, PT ;  /* 0x000000060300720c */ /* 0x000fe20003f66270 */
[----:B0-----:R-:W-:-:S02]  /*13a20*/  IMAD.MOV.U32 R3, RZ, RZ, R2 ;  /* 0x000000ffff037224 */ /* 0x001fc400078e0002 */
[----:B------:R-:W-:Y:S01]  /*13a30*/  IMAD.MOV.U32 R2, RZ, RZ, R14 ;  /* 0x000000ffff027224 */ /* 0x000fe200078e000e */
[----:B-1----:R-:W0:Y:S09]  /*13a40*/  SHFL.IDX PT, R4, R7, 0x3, 0x181f ;  /* 0x00781f0007047f89 */ /* 0x002e3200000e0000 */
        /* <DEDUP_REMOVED lines=8> */
[----:B0-----:R-:W-:Y:S01]  /*13ad0*/  IMAD.MOV.U32 R5, RZ, RZ, R4 ;  /* 0x000000ffff057224 */ /* 0x001fe200078e0004 */
[----:B-1----:R-:W-:Y:S01]  /*13ae0*/  MOV R4, R14 ;  /* 0x0000000e00047202 */ /* 0x002fe20000000f00 */
[----:B--2---:R-:W0:Y:S01]  /*13af0*/  SHFL.IDX PT, R2, R7, 0x4, 0x181f ;  /* 0x00981f0007027f89 */ /* 0x004e2200000e0000 */
[----:B------:R-:W-:-:S09]  /*13b00*/  VIADD R3, R8, 0x40 ;  /* 0x0000004008037836 */ /* 0x000fd20000000000 */
        /* <DEDUP_REMOVED lines=20> */
[----:B--2---:R-:W0:Y:S01]  /*13c50*/  SHFL.IDX PT, R2, R7, 0x6, 0x181f ;  /* 0x00d81f0007027f89 */ /* 0x004e2200000e0000 */
        /* <DEDUP_REMOVED lines=17> */
.L_x_5435:
[----:B0-----:R-:W-:Y:S01]  /*13d70*/  IADD3 R3, R8, 0x70, RZ ;  /* 0x0000007008037810 */ /* 0x001fe20007ffe0ff */
[----:B------:R-:W-:Y:S01]  /*13d80*/  BSSY B0, `(.L_x_5338) ;  /* 0x000000e000007945 */ /* 0x000fe20003800000 */
[----:B--2---:R-:W-:Y:S02]  /*13d90*/  IMAD.MOV.U32 R2, RZ, RZ, R14 ;  /* 0x000000ffff027224 */ /* 0x004fe400078e000e */
[----:B------:R-:W-:Y:S01]  /*13da0*/  ISETP.GE.AND P3, PT, R3, R6, PT ;  /* 0x000000060300720c */ /* 0x000fe20003f66270 */
[----:B-1----:R-:W-:-:S12]  /*13db0*/  IMAD.MOV.U32 R3, RZ, RZ, R4 ;  /* 0x000000ffff037224 */ /* 0x002fd800078e0004 */
        /* <DEDUP_REMOVED lines=10> */
.L_x_5339:
[----:B------:R-:W-:Y:S05]  /*13e60*/  BSYNC B0 ;  /* 0x0000000000007941 */ /* 0x000fea0003800000 */
.L_x_5338:
        /* <DEDUP_REMOVED lines=12> */
.L_x_5436:
[----:B0-----:R-:W-:Y:S01]  /*13f30*/  MOV R9, 0x1 ;  /* 0x0000000100097802 */ /* 0x001fe20000000f00 */
[----:B------:R-:W-:Y:S01]  /*13f40*/  IMAD.MOV.U32 R8, RZ, RZ, RZ ;  /* 0x000000ffff087224 */ /* 0x000fe200078e00ff */
        /* <DEDUP_REMOVED lines=26> */
.L_x_5377:
[----:B------:R-:W2:Y:S01]  /*140f0*/  LDL R2, [R1] ;  /* 0x0000000001027983 */ /* 0x000ea20000100800 */
[----:B------:R-:W-:Y:S01]  /*14100*/  VIADD R7, R7, 0xfffffffe ;  /* 0xfffffffe07077836 */ /* 0x000fe20000000000 */
[----:B------:R-:W-:Y:S04]  /*14110*/  BSSY B1, `(.L_x_5343) ;  /* 0x0000097000017945 */ /* 0x000fe80003800000 */
[----:B------:R-:W-:Y:S02]  /*14120*/  ISETP.NE.AND P1, PT, R7, RZ, PT ;  /* 0x000000ff0700720c */ /* 0x000fe40003f25270 */
[----:B--2---:R-:W-:-:S13]  /*14130*/  ISETP.NE.AND P0, PT, R2, RZ, PT ;  /* 0x000000ff0200720c */ /* 0x004fda0003f05270 */
[----:B0-----:R-:W-:Y:S05]  /*14140*/  @!P0 BRA `(.L_x_5344) ;  /* 0x00000008004c8947 */ /* 0x001fea0003800000 */
        /* <DEDUP_REMOVED lines=23> */
.L_x_5345:
[----:B------:R-:W1:Y:S01]  /*142c0*/  S2R R2, SR_TID.X ;  /* 0x0000000000027919 */ /* 0x000e620000002100 */
[----:B------:R-:W-:Y:S01]  /*142d0*/  BSSY B2, `(.L_x_5346) ;  /* 0x0000006000027945 */ /* 0x000fe20003800000 */
[----:B-1----:R-:W-:Y:S02]  /*142e0*/  LOP3.LUT R3, R2, 0x7f, RZ, 0xc0, !PT ;  /* 0x0000007f02037812 */ /* 0x002fe400078ec0ff */
[----:B------:R-:W-:Y:S02]  /*142f0*/  SHF.L.U32 R2, R6, 0x1f, RZ ;  /* 0x0000001f06027819 */ /* 0x000fe400000006ff */
[----:B------:R-:W-:Y:S02]  /*14300*/  ISETP.NE.AND P2, PT, R3, RZ, PT ;  /* 0x000000ff0300720c */ /* 0x000fe40003f45270 */
[----:B------:R-:W1:Y:S02]  /*14310*/  SYNCS.PHASECHK.TRANS64.TRYWAIT P0, [UR38+0x36848], R2 ;  /* 0x03684802ff0075a7 */ /* 0x000e640008000166 */
[----:B-1----:R-:W-:Y:S09]  /*14320*/  @!P0 BRA `(.L_x_5347) ;  /* 0x0000003000988947 */ /* 0x002ff20003800000 */
.L_x_5437:
[----:B------:R-:W-:Y:S05]  /*14330*/  BSYNC B2 ;  /* 0x0000000000027941 */ /* 0x000fea0003800000 */
.L_x_5346:
[----:B------:R-:W-:Y:S04]  /*14340*/  BSSY B2, `(.L_x_5348) ;  /* 0x0000007000027945 */ /* 0x000fe80003800000 */
[----:B------:R-:W-:Y:S05]  /*14350*/  @P2 BRA `(.L_x_5349) ;  /* 0x0000000000142947 */ /* 0x000fea0003800000 */
[----:B------:R-:W-:Y:S01]  /*14360*/  ISETP.NE.AND P0, PT, R10, RZ, PT ;  /* 0x000000ff0a00720c */ /* 0x000fe20003f05270 */
[----:B-1----:R-:W-:-:S04]  /*14370*/  IMAD.MOV.U32 R3, RZ, RZ, 0xa800 ;  /* 0x0000a800ff037424 */ /* 0x002fc800078e00ff */
[----:B------:R2:W-:Y:S08]  /*14380*/  SYNCS.ARRIVE.TRANS64 RZ, [UR38+0x36838], R3 ;  /* 0x03683803ffff79a7 */ /* 0x0005f00008000026 */
[----:B--2---:R-:W-:Y:S05]  /*14390*/  @!P0 BRA `(.L_x_5349) ;  /* 0x0000000000048947 */ /* 0x004fea0003800000 */
[----:B------:R-:W-:Y:S01]  /*143a0*/  BPT.TRAP 0x1 ;  /* 0x000000040000795c */ /* 0x000fe20000300000 */
.L_x_5349:
[----:B------:R-:W-:Y:S05]  /*143b0*/  BSYNC B2 ;  /* 0x0000000000027941 */ /* 0x000fea0003800000 */
.L_x_5348:
[----:B0-----:R-:W-:Y:S01]  /*143c0*/  MOV R5, RZ ;  /* 0x000000ff00057202 */ /* 0x001fe20000000f00 */
        /* <DEDUP_REMOVED lines=10> */
.L_x_5350:
        /* <DEDUP_REMOVED lines=13> */
.L_x_5351:
        /* <DEDUP_REMOVED lines=15> */
.L_x_5352:
        /* <DEDUP_REMOVED lines=12> */
.L_x_5438:
[----:B------:R-:W-:Y:S05]  /*146f0*/  BSYNC B2 ;  /* 0x0000000000027941 */ /* 0x000fea0003800000 */
.L_x_5353:
        /* <DEDUP_REMOVED lines=9> */
.L_x_5356:
[----:B------:R-:W-:Y:S05]  /*14790*/  BSYNC B2 ;  /* 0x0000000000027941 */ /* 0x000fea0003800000 */
.L_x_5355:
        /* <DEDUP_REMOVED lines=10> */
.L_x_5357:
        /* <DEDUP_REMOVED lines=13> */
.L_x_5358:
        /* <DEDUP_REMOVED lines=13> */
.L_x_5359:
        /* <DEDUP_REMOVED lines=10> */
.L_x_5344:
[----:B------:R-:W-:Y:S05]  /*14a80*/  BSYNC B1 ;  /* 0x0000000000017941 */ /* 0x000fea0003800000 */
.L_x_5343:
        /* <DEDUP_REMOVED lines=9> */
[----:B------:R-:W1:Y:S01]  /*14b20*/  LDC R4, c[0x0][0x43c] ;  /* 0x00010f00ff047b82 */ /* 0x000e620000000800 */
[----:B------:R-:W-:Y:S01]  /*14b30*/  ULDC.64 UR4, c[0x0][0x428] ;  /* 0x00010a0000047ab9 */ /* 0x000fe20000000a00 */
[----:B------:R-:W-:Y:S01]  /*14b40*/  ULDC.64 UR6, c[0x0][0x208] ;  /* 0x0000820000067ab9 */ /* 0x000fe20000000a00 */
[----:B-1----:R-:W-:-:S13]  /*14b50*/  ISETP.NE.AND P0, PT, R4, 0x1, PT ;  /* 0x000000010400780c */ /* 0x002fda0003f05270 */
[----:B------:R-:W1:Y:S02]  /*14b60*/  @P0 LDC.64 R2, c[0x0][0x440] ;  /* 0x00011000ff020b82 */ /* 0x000e640000000a00 */
[----:B-1----:R-:W-:-:S04]  /*14b70*/  @P0 IMAD.HI.U32 R5, R11, R2, RZ ;  /* 0x000000020b050227 */ /* 0x002fc800078e00ff */
        /* <DEDUP_REMOVED lines=13> */
.L_x_5362:
[----:B------:R-:W2:Y:S01]  /*14c50*/  S2R R2, SR_TID.X ;  /* 0x0000000000027919 */ /* 0x000ea20000002100 */
[----:B------:R-:W-:Y:S01]  /*14c60*/  BSSY B2, `(.L_x_5363) ;  /* 0x0000006000027945 */ /* 0x000fe20003800000 */
[----:B--2---:R-:W-:Y:S02]  /*14c70*/  LOP3.LUT R3, R2, 0x7f, RZ, 0xc0, !PT ;  /* 0x0000007f02037812 */ /* 0x004fe400078ec0ff */
[----:B------:R-:W-:Y:S02]  /*14c80*/  SHF.L.U32 R2, R9, 0x1f, RZ ;  /* 0x0000001f09027819 */ /* 0x000fe400000006ff */
[----:B------:R-:W-:Y:S02]  /*14c90*/  ISETP.NE.AND P2, PT, R3, RZ, PT ;  /* 0x000000ff0300720c */ /* 0x000fe40003f45270 */
[----:B------:R-:W2:Y:S02]  /*14ca0*/  SYNCS.PHASECHK.TRANS64.TRYWAIT P0, [UR38+0x36840], R2 ;  /* 0x03684002ff0075a7 */ /* 0x000ea40008000166 */
[----:B--2---:R-:W-:Y:S09]  /*14cb0*/  @!P0 BRA `(.L_x_5364) ;  /* 0x0000002800648947 */ /* 0x004ff20003800000 */
.L_x_5439:
[----:B------:R-:W-:Y:S05]  /*14cc0*/  BSYNC B2 ;  /* 0x0000000000027941 */ /* 0x000fea0003800000 */
.L_x_5363:
[----:B------:R-:W-:Y:S04]  /*14cd0*/  BSSY B2, `(.L_x_5365) ;  /* 0x0000007000027945 */ /* 0x000fe80003800000 */
[----:B------:R-:W-:Y:S05]  /*14ce0*/  @P2 BRA `(.L_x_5366) ;  /* 0x0000000000142947 */ /* 0x000fea0003800000 */
[----:B------:R-:W-:Y:S01]  /*14cf0*/  ISETP.NE.AND P0, PT, R10, RZ, PT ;  /* 0x000000ff0a00720c */ /* 0x000fe20003f05270 */
[----:B--2---:R-:W-:-:S04]  /*14d00*/  IMAD.MOV.U32 R2, RZ, RZ, 0xa800 ;  /* 0x0000a800ff027424 */ /* 0x004fc800078e00ff */
[----:B------:R3:W-:Y:S08]  /*14d10*/  SYNCS.ARRIVE.TRANS64 RZ, [UR38+0x36830], R2 ;  /* 0x03683002ffff79a7 */ /* 0x0007f00008000026 */
[----:B---3--:R-:W-:Y:S05]  /*14d20*/  @!P0 BRA `(.L_x_5366) ;  /* 0x0000000000048947 */ /* 0x008fea0003800000 */
[----:B------:R-:W-:Y:S01]  /*14d30*/  BPT.TRAP 0x1 ;  /* 0x000000040000795c */ /* 0x000fe20000300000 */
.L_x_5366:
[----:B------:R-:W-:Y:S05]  /*14d40*/  BSYNC B2 ;  /* 0x0000000000027941 */ /* 0x000fea0003800000 */
.L_x_5365:
[----:B0-----:R-:W-:Y:S01]  /*14d50*/  IMAD.MOV.U32 R14, RZ, RZ, RZ ;  /* 0x000000ffff0e7224 */ /* 0x001fe200078e00ff */
[----:B------:R-:W-:Y:S01]  /*14d60*/  ULDC.64 UR4, c[0x0][0x198] ;  /* 0x0000660000047ab9 */ /* 0x000fe20000000a00 */
[----:B------:R-:W-:Y:S01]  /*14d70*/  PLOP3.LUT P0, PT, PT, PT, PT, 0x80, 0x0 ;  /* 0x000000000000781c */ /* 0x000fe20003f0f070 */
[----:B------:R-:W-:Y:S01]  /*14d80*/  UIADD3 UR4, UP0, UR4, 0x370, URZ ;  /* 0x0000037004047890 */ /* 0x000fe2000ff1e03f */
[----:B--2---:R-:W-:Y:S01]  /*14d90*/  IMAD R2, R11, 0x70, RZ ;  /* 0x000000700b027824 */ /* 0x004fe200078e02ff */
[----:B------:R-:W-:Y:S01]  /*14da0*/  R2UR UR10, R14 ;  /* 0x000000000e0a72ca */ /* 0x000fe200000e0000 */
[----:B------:R-:W-:Y:S02]  /*14db0*/  UIADD3 UR8, UR38, 0x21400, URZ ;  /* 0x0002140026087890 */ /* 0x000fe4000fffe03f */
[----:B------:R-:W-:Y:S02]  /*14dc0*/  UIADD3 UR9, UR38, 0x36830, URZ ;  /* 0x0003683026097890 */ /* 0x000fe4000fffe03f */
[----:B------:R-:W-:Y:S01]  /*14dd0*/  UIADD3.X UR5, URZ, UR5, URZ, UP0, !UPT ;  /* 0x000000053f057290 */ /* 0x000fe200087fe43f */
[----:B------:R-:W-:Y:S01]  /*14de0*/  UMOV UR6, 0x0 ;  /* 0x0000000000067882 */ /* 0x000fe20000000000 */
[----:B------:R-:W-:-:S10]  /*14df0*/  UMOV UR7, 0x14f00000 ;  /* 0x14f0000000077882 */ /* 0x000fd40000000000 */
.L_x_5367:
        /* <DEDUP_REMOVED lines=8> */
[----:B-1----:R-:W-:Y:S01]  /*14e80*/  IMAD.MOV.U32 R5, RZ, RZ, 0x40 ;  /* 0x00000040ff057424 */ /* 0x002fe200078e00ff */
[----:B------:R-:W-:Y:S01]  /*14e90*/  PLOP3.LUT P0, PT, PT, PT, PT, 0x80, 0x0 ;  /* 0x000000000000781c */ /* 0x000fe20003f0f070 */
[----:B------:R-:W-:Y:S01]  /*14ea0*/  UIADD3 UR8, UR38, 0x24c00, URZ ;  /* 0x00024c0026087890 */ /* 0x000fe2000fffe03f */
[----:B------:R-:W-:Y:S02]  /*14eb0*/  UMOV UR6, 0x0 ;  /* 0x0000000000067882 */ /* 0x000fe40000000000 */
[----:B------:R-:W-:Y:S01]  /*14ec0*/  R2UR UR10, R5 ;  /* 0x00000000050a72ca */ /* 0x000fe200000e0000 */
[----:B------:R-:W-:-:S14]  /*14ed0*/  UMOV UR7, 0x14f00000 ;  /* 0x14f0000000077882 */ /* 0x000fdc0000000000 */
.L_x_5368:
        /* <DEDUP_REMOVED lines=14> */
.L_x_5369:
        /* <DEDUP_REMOVED lines=12> */
.L_x_5440:
[----:B------:R-:W-:Y:S05]  /*15080*/  BSYNC B2 ;  /* 0x0000000000027941 */ /* 0x000fea0003800000 */
.L_x_5370:
        /* <DEDUP_REMOVED lines=9> */
.L_x_5373:
[----:B------:R-:W-:Y:S05]  /*15120*/  BSYNC B2 ;  /* 0x0000000000027941 */ /* 0x000fea0003800000 */
.L_x_5372:
        /* <DEDUP_REMOVED lines=10> */
.L_x_5374:
        /* <DEDUP_REMOVED lines=13> */
.L_x_5375:
        /* <DEDUP_REMOVED lines=13> */
.L_x_5376:
        /* <DEDUP_REMOVED lines=10> */
.L_x_5361:
[----:B------:R-:W-:Y:S05]  /*15410*/  BSYNC B1 ;  /* 0x0000000000017941 */ /* 0x000fea0003800000 */
.L_x_5360:
[----:B------:R-:W-:Y:S02]  /*15420*/  VIADD R0, R0, 0xfffffffe ;  /* 0xfffffffe00007836 */ /* 0x000fe40000000000 */
[----:B------:R-:W-:Y:S01]  /*15430*/  IMAD.MOV.U32 R6, RZ, RZ, R9 ;  /* 0x000000ffff067224 */ /* 0x000fe200078e0009 */
[----:B------:R-:W-:Y:S06]  /*15440*/  @P1 BRA `(.L_x_5377) ;  /* 0xffffffec00281947 */ /* 0x000fec000383ffff */
[----:B------:R-:W-:Y:S05]  /*15450*/  BSYNC B0 ;  /* 0x0000000000007941 */ /* 0x000fea0003800000 */
.L_x_5342:
        /* <DEDUP_REMOVED lines=10> */
[----:B------:R-:W1:Y:S01]  /*15500*/  LDC R7, c[0x0][0x43c] ;  /* 0x00010f00ff077b82 */ /* 0x000e620000000800 */
[----:B------:R-:W-:Y:S01]  /*15510*/  IMAD.MOV.U32 R6, RZ, RZ, R0 ;  /* 0x000000ffff067224 */ /* 0x000fe200078e0000 */
[----:B------:R-:W-:Y:S01]  /*15520*/  ULDC.64 UR4, c[0x0][0x428] ;  /* 0x00010a0000047ab9 */ /* 0x000fe20000000a00 */
[----:B------:R-:W-:Y:S01]  /*15530*/  ULDC.64 UR6, c[0x0][0x208] ;  /* 0x0000820000067ab9 */ /* 0x000fe20000000a00 */
[----:B------:R-:W-:-:S04]  /*15540*/  IMAD R19, R19, UR4, RZ ;  /* 0x0000000413137c24 */ /* 0x000fc8000f8e02ff */
[----:B------:R-:W-:Y:S01]  /*15550*/  IMAD R19, R18, UR5, R19 ;  /* 0x0000000512137c24 */ /* 0x000fe2000f8e0213 */
[----:B-1----:R-:W-:-:S13]  /*15560*/  ISETP.NE.AND P0, PT, R7, 0x1, PT ;  /* 0x000000010700780c */ /* 0x002fda0003f05270 */
[----:B------:R-:W1:Y:S02]  /*15570*/  @P0 LDC.64 R2, c[0x0][0x440] ;  /* 0x00011000ff020b82 */ /* 0x000e640000000a00 */
[----:B-1----:R-:W-:-:S05]  /*15580*/  @P0 IMAD.HI.U32 R2, R0, R2, RZ ;  /* 0x0000000200020227 */ /* 0x002fca00078e00ff */
[----:B------:R-:W-:-:S04]  /*15590*/  @P0 SHF.R.U32.HI R6, RZ, R3, R2 ;  /* 0x00000003ff060219 */ /* 0x000fc80000011602 */
[----:B------:R-:W-:Y:S02]  /*155a0*/  SHF.R.S32.HI R3, RZ, 0x1f, R6 ;  /* 0x0000001fff037819 */ /* 0x000fe40000011406 */
[----:B------:R-:W-:-:S05]  /*155b0*/  MOV R2, R6 ;  /* 0x0000000600027202 */ /* 0x000fca0000000f00 */
        /* <DEDUP_REMOVED lines=8> */
.L_x_5379:
[----:B------:R-:W2:Y:S01]  /*15640*/  S2R R2, SR_TID.X ;  /* 0x0000000000027919 */ /* 0x000ea20000002100 */
[----:B------:R-:W-:Y:S01]  /*15650*/  BSSY B1, `(.L_x_5380) ;  /* 0x0000006000017945 */ /* 0x000fe20003800000 */
[----:B--2---:R-:W-:Y:S02]  /*15660*/  LOP3.LUT R3, R2, 0x7f, RZ, 0xc0, !PT ;  /* 0x0000007f02037812 */ /* 0x004fe400078ec0ff */
[----:B------:R-:W-:Y:S02]  /*15670*/  SHF.L.U32 R2, R9, 0x1f, RZ ;  /* 0x0000001f09027819 */ /* 0x000fe400000006ff */
[----:B------:R-:W-:Y:S02]  /*15680*/  ISETP.NE.AND P1, PT, R3, RZ, PT ;  /* 0x000000ff0300720c */ /* 0x000fe40003f25270 */
[----:B------:R-:W2:Y:S02]  /*15690*/  SYNCS.PHASECHK.TRANS64.TRYWAIT P0, [UR38+0x36848], R2 ;  /* 0x03684802ff0075a7 */ /* 0x000ea40008000166 */
[----:B--2---:R-:W-:Y:S09]  /*156a0*/  @!P0 BRA `(.L_x_5381) ;  /* 0x0000002000188947 */ /* 0x004ff20003800000 */
.L_x_5441:
[----:B------:R-:W-:Y:S05]  /*156b0*/  BSYNC B1 ;  /* 0x0000000000017941 */ /* 0x000fea0003800000 */
.L_x_5380:
[----:B------:R-:W-:Y:S04]  /*156c0*/  BSSY B1, `(.L_x_5382) ;  /* 0x0000007000017945 */ /* 0x000fe80003800000 */
[----:B------:R-:W-:Y:S05]  /*156d0*/  @P1 BRA `(.L_x_5383) ;  /* 0x0000000000141947 */ /* 0x000fea0003800000 */
[----:B------:R-:W-:Y:S01]  /*156e0*/  ISETP.NE.AND P0, PT, R10, RZ, PT ;  /* 0x000000ff0a00720c */ /* 0x000fe20003f05270 */
[----:B--2---:R-:W-:-:S04]  /*156f0*/  IMAD.MOV.U32 R3, RZ, RZ, 0xa800 ;  /* 0x0000a800ff037424 */ /* 0x004fc800078e00ff */
[----:B------:R3:W-:Y:S08]  /*15700*/  SYNCS.ARRIVE.TRANS64 RZ, [UR38+0x36838], R3 ;  /* 0x03683803ffff79a7 */ /* 0x0007f00008000026 */
[----:B---3--:R-:W-:Y:S05]  /*15710*/  @!P0 BRA `(.L_x_5383) ;  /* 0x0000000000048947 */ /* 0x008fea0003800000 */
[----:B------:R-:W-:Y:S01]  /*15720*/  BPT.TRAP 0x1 ;  /* 0x000000040000795c */ /* 0x000fe20000300000 */
.L_x_5383:
[----:B------:R-:W-:Y:S05]  /*15730*/  BSYNC B1 ;  /* 0x0000000000017941 */ /* 0x000fea0003800000 */
.L_x_5382:
[----:B------:R-:W-:Y:S01]  /*15740*/  IMAD.MOV.U32 R7, RZ, RZ, RZ ;  /* 0x000000ffff077224 */ /* 0x000fe200078e00ff */
        /* <DEDUP_REMOVED lines=10> */
.L_x_5384:
[----:B------:R-:W-:-:S13]  /*157f0*/  @P0 ELECT P2, URZ, PT ;  /* 0x00000000003f082f */ /* 0x000fda0003840000 */
[----:B-----5:R-:W-:Y:S01]  /*15800*/  @P2 R2UR UR13, R4 ;  /* 0x00000000040d22ca */ /* 0x020fe200000e0000 */
[----:B------:R-:W-:Y:S01]  /*15810*/  UMOV UR12, UR36 ;  /* 0x00000024000c7c82 */ /* 0x000fe20008000000 */
[----:B------:R-:W-:Y:S02]  /*15820*/  @P2 R2UR UR11, R3 ;  /* 0x00000000030b22ca */ /* 0x000fe400000e0000 */
[----:B------:R-:W-:Y:S02]  /*15830*/  @P2 PLOP3.LUT P0, PT, P2, PT, PT, 0x8, 0x0 ;  /* 0x000000000000281c */ /* 0x000fe4000170e170 */
[----:B------:R-:W-:-:S09]  /*15840*/  PLOP3.LUT P2, PT, PT, PT, PT, 0x8, 0x0 ;  /* 0x000000000000781c */ /* 0x000fd20003f4e170 */
[----:B------:R2:W-:Y:S02]  /*15850*/  UTMALDG.4D [UR8], [UR4], desc[UR6] ;  /* 0x00000608040075b4 */ /* 0x0005e40008019000 */
[----:B--2---:R-:W-:Y:S05]  /*15860*/  @P0 BRA.U.ANY `(.L_x_5384) ;  /* 0xfffffffd00e00947 */ /* 0x004fea000393ffff */
[----:B------:R-:W-:Y:S01]  /*15870*/  MOV R6, 0x40 ;  /* 0x0000004000067802 */ /* 0x000fe20000000f00 */
[----:B------:R-:W-:Y:S01]  /*15880*/  UIADD3 UR8, UR38, 0x2f400, URZ ;  /* 0x0002f40026087890 */ /* 0x000fe2000fffe03f */
[----:B------:R-:W-:Y:S01]  /*15890*/  PLOP3.LUT P0, PT, PT, PT, PT, 0x80, 0x0 ;  /* 0x000000000000781c */ /* 0x000fe20003f0f070 */
[----:B------:R-:W-:Y:S01]  /*158a0*/  UMOV UR6, 0x0 ;  /* 0x0000000000067882 */ /* 0x000fe20000000000 */
[----:B------:R-:W-:Y:S01]  /*158b0*/  R2UR UR10, R6 ;  /* 0x00000000060a72ca */ /* 0x000fe200000e0000 */
[----:B------:R-:W-:-:S14]  /*158c0*/  UMOV UR7, 0x14f00000 ;  /* 0x14f0000000077882 */ /* 0x000fdc0000000000 */
.L_x_5385:
        /* <DEDUP_REMOVED lines=8> */
[----:B-1----:R-:W-:Y:S01]  /*15950*/  IMAD.MOV.U32 R5, RZ, RZ, 0x80 ;  /* 0x00000080ff057424 */ /* 0x002fe200078e00ff */
[----:B------:R-:W-:Y:S01]  /*15960*/  PLOP3.LUT P0, PT, PT, PT, PT, 0x80, 0x0 ;  /* 0x000000000000781c */ /* 0x000fe20003f0f070 */
[----:B------:R-:W-:Y:S01]  /*15970*/  UIADD3 UR8, UR38, 0x32c00, URZ ;  /* 0x00032c0026087890 */ /* 0x000fe2000fffe03f */
[----:B------:R-:W-:Y:S02]  /*15980*/  UMOV UR6, 0x0 ;  /* 0x0000000000067882 */ /* 0x000fe40000000000 */
[----:B------:R-:W-:Y:S01]  /*15990*/  R2UR UR10, R5 ;  /* 0x00000000050a72ca */ /* 0x000fe200000e0000 */
[----:B------:R-:W-:-:S14]  /*159a0*/  UMOV UR7, 0x14f00000 ;  /* 0x14f0000000077882 */ /* 0x000fdc0000000000 */
.L_x_5386:
        /* <DEDUP_REMOVED lines=8> */
[----:B------:R-:W1:Y:S01]  /*15a30*/  SYNCS.PHASECHK.TRANS64.TRYWAIT P0, [UR38+0x36860], R2 ;  /* 0x03686002ff0075a7 */ /* 0x000e620008000166 */
[----:B------:R-:W-:Y:S04]  /*15a40*/  BSSY B1, `(.L_x_5387) ;  /* 0x0000002000017945 */ /* 0x000fe80003800000 */
[----:B-1----:R-:W-:Y:S05]  /*15a50*/  @!P0 BRA `(.L_x_5388) ;  /* 0x0000001c00448947 */ /* 0x002fea0003800000 */
.L_x_5442:
[----:B------:R-:W-:Y:S05]  /*15a60*/  BSYNC B1 ;  /* 0x0000000000017941 */ /* 0x000fea0003800000 */
.L_x_5387:
[----:B------:R-:W-:Y:S01]  /*15a70*/  BSSY B1, `(.L_x_5389) ;  /* 0x0000009000017945 */ /* 0x000fe20003800000 */
[----:B-1----:R-:W-:Y:S02]  /*15a80*/  IMAD.MOV.U32 R2, RZ, RZ, 0x0 ;  /* 0x00000000ff027424 */ /* 0x002fe400078e00ff */
[----:B------:R-:W-:Y:S01]  /*15a90*/  IMAD.MOV.U32 R3, RZ, RZ, 0x14f00000 ;  /* 0x14f00000ff037424 */ /* 0x000fe200078e00ff */
[----:B------:R-:W-:Y:S06]  /*15aa0*/  @P1 BRA `(.L_x_5390) ;  /* 0x0000000000141947 */ /* 0x000fec0003800000 */
[----:B------:R-:W-:Y:S01]  /*15ab0*/  ISETP.NE.AND P0, PT, R10, RZ, PT ;  /* 0x000000ff0a00720c */ /* 0x000fe20003f05270 */
[----:B------:R-:W-:-:S04]  /*15ac0*/  IMAD.MOV.U32 R11, RZ, RZ, 0xa800 ;  /* 0x0000a800ff0b7424 */ /* 0x000fc800078e00ff */
[----:B------:R1:W-:Y:S08]  /*15ad0*/  SYNCS.ARRIVE.TRANS64 RZ, [UR38+0x36850], R11 ;  /* 0x0368500bffff79a7 */ /* 0x0003f00008000026 */
[----:B-1----:R-:W-:Y:S05]  /*15ae0*/  @!P0 BRA `(.L_x_5390) ;  /* 0x0000000000048947 */ /* 0x002fea0003800000 */
[----:B------:R-:W-:Y:S01]  /*15af0*/  BPT.TRAP 0x1 ;  /* 0x000000040000795c */ /* 0x000fe20000300000 */
.L_x_5390:
[----:B------:R-:W-:Y:S05]  /*15b00*/  BSYNC B1 ;  /* 0x0000000000017941 */ /* 0x000fea0003800000 */
.L_x_5389:
        /* <DEDUP_REMOVED lines=10> */
.L_x_5391:
        /* <DEDUP_REMOVED lines=13> */
.L_x_5392:
        /* <DEDUP_REMOVED lines=13> */
.L_x_5393:
        /* <DEDUP_REMOVED lines=8> */
[----:B------:R-:W-:Y:S01]  /*15dd0*/  MOV R17, R0 ;  /* 0x0000000000117202 */ /* 0x000fe20000000f00 */
[----:B------:R-:W-:-:S07]  /*15de0*/  IMAD.MOV.U32 R16, RZ, RZ, R4 ;  /* 0x000000ffff107224 */ /* 0x000fce00078e0004 */
.L_x_5378:
[----:B------:R-:W-:Y:S05]  /*15df0*/  BSYNC B0 ;  /* 0x0000000000007941 */ /* 0x000fea0003800000 */
.L_x_5341:
        /* <DEDUP_REMOVED lines=12> */
.L_x_5443:
[----:B------:R-:W-:Y:S05]  /*15ec0*/  BSYNC B1 ;  /* 0x0000000000017941 */ /* 0x000fea0003800000 */
.L_x_5396:
        /* <DEDUP_REMOVED lines=8> */
.L_x_5399:
[----:B------:R-:W-:Y:S05]  /*15f50*/  BSYNC B1 ;  /* 0x0000000000017941 */ /* 0x000fea0003800000 */
.L_x_5398:
        /* <DEDUP_REMOVED lines=13> */
.L_x_5400:
        /* <DEDUP_REMOVED lines=13> */
.L_x_5401:
        /* <DEDUP_REMOVED lines=13> */
.L_x_5402:
        /* <DEDUP_REMOVED lines=8> */
.L_x_5395:
[----:B------:R-:W-:Y:S05]  /*16250*/  BSYNC B0 ;  /* 0x0000000000007941 */ /* 0x000fea0003800000 */
.L_x_5394:
[----:B-1----:R-:W-:Y:S02]  /*16260*/  VIADD R0, R8, 0x1 ;  /* 0x0000000108007836 */ /* 0x002fe40000000000 */
[----:B------:R-:W-:-:S03]  /*16270*/  IMAD.MOV.U32 R3, RZ, RZ, RZ ;  /* 0x000000ffff037224 */ /* 0x000fc600078e00ff */
[----:B------:R-:W-:-:S04]  /*16280*/  ISETP.NE.AND P0, PT, R0, 0x2, PT ;  /* 0x000000020000780c */ /* 0x000fc80003f05270 */
[----:B------:R-:W-:Y:S02]  /*16290*/  SEL R2, RZ, 0x1, P0 ;  /* 0x00000001ff027807 */ /* 0x000fe40000000000 */
[----:B------:R-:W-:Y:S02]  /*162a0*/  SEL R0, R0, RZ, P0 ;  /* 0x000000ff00007207 */ /* 0x000fe40000000000 */
[----:B------:R-:W-:-:S07]  /*162b0*/  LOP3.LUT R9, R9, R2, RZ, 0x3c, !PT ;  /* 0x0000000209097212 */ /* 0x000fce00078e3cff */
.L_x_5325:
[----:B------:R-:W1:Y:S01]  /*162c0*/  S2R R5, SR_CgaCtaId ;  /* 0x0000000000057919 */ /* 0x000e620000008800 */
[----:B------:R-:W-:Y:S02]  /*162d0*/  MOV R2, 0x400 ;  /* 0x0000040000027802 */ /* 0x000fe40000000f00 */
[----:B------:R-:W-:Y:S02]  /*162e0*/  SHF.L.U32 R3, R3, 0x1f, RZ ;  /* 0x0000001f03037819 */ /* 0x000fe400000006ff */
[----:B-1----:R-:W-:-:S04]  /*162f0*/  LEA R2, R5, R2, 0x18 ;  /* 0x0000000205027211 */ /* 0x002fc800078ec0ff */
[----:B------:R-:W1:Y:S02]  /*16300*/  SYNCS.PHASECHK.TRANS64.TRYWAIT P0, [R2+URZ+0x36820], R3 ;  /* 0x03682003020075a7 */ /* 0x000e64000800017f */
[----:B-1----:R-:W-:Y:S05]  /*16310*/  @!P0 BRA `(.L_x_5403) ;  /* 0x0000001400408947 */ /* 0x002fea0003800000 */
.L_x_5444:
[----:B------:R-:W-:-:S03]  /*16320*/  UMOV UR4, 0xffffffff ;  /* 0xffffffff00047882 */ /* 0x000fc60000000000 */
[----:B------:R-:W-:Y:S05]  /*16330*/  BRA.DIV UR4, `(.L_x_5404) ;  /* 0x00000016044c7947 */ /* 0x000fea000b800000 */
[----:B-1----:R-:W1:Y:S02]  /*16340*/  S2R R3, SR_TID.X ;  /* 0x0000000000037919 */ /* 0x002e640000002100 */
[----:B-1----:R-:W-:-:S04]  /*16350*/  SHF.R.U32.HI R3, RZ, 0x5, R3 ;  /* 0x00000005ff037819 */ /* 0x002fc80000011603 */
[----:B------:R-:W-:-:S05]  /*16360*/  LOP3.LUT R3, R3, 0x3, RZ, 0xc0, !PT ;  /* 0x0000000303037812 */ /* 0x000fca00078ec0ff */
[----:B0-----:R0:W1:Y:S02]  /*16370*/  SHFL.IDX PT, R14, R3, RZ, 0x1f ;  /* 0x00001fff030e7589 */ /* 0x00106400000e0000 */
.L_x_5447:
[----:B-1----:R-:W-:-:S13]  /*16380*/  ISETP.NE.AND P0, PT, R14, RZ, PT ;  /* 0x000000ff0e00720c */ /* 0x002fda0003f05270 */
[----:B------:R-:W-:Y:S05]  /*16390*/  @P0 BRA `(.L_x_5287) ;  /* 0x0000000000900947 */ /* 0x000fea0003800000 */
[----:B------:R-:W-:-:S03]  /*163a0*/  UMOV UR4, 0xffffffff ;  /* 0xffffffff00047882 */ /* 0x000fc60000000000 */
[----:B------:R-:W-:Y:S05]  /*163b0*/  BRA.DIV UR4, `(.L_x_5405) ;  /* 0x0000001604607947 */ /* 0x000fea000b800000 */
[----:B------:R-:W-:-:S13]  /*163c0*/  ELECT P6, URZ, PT ;  /* 0x00000000003f782f */ /* 0x000fda00038c0000 */
.L_x_5450:
        /* <DEDUP_REMOVED lines=8> */
.L_x_5406:
        /* <DEDUP_REMOVED lines=12> */
.L_x_5451:
[----:B------:R-:W1:Y:S02]  /*16510*/  SYNCS.PHASECHK.TRANS64.TRYWAIT P0, [R3+URZ], R4 ;  /* 0x00000004030075a7 */ /* 0x000e64000800017f */
[----:B-1----:R-:W-:Y:S05]  /*16520*/  @!P0 BRA `(.L_x_5408) ;  /* 0x0000001400388947 */ /* 0x002fea0003800000 */
.L_x_5452:
[----:B------:R-:W-:Y:S05]  /*16530*/  @!P2 BRA `(.L_x_5409) ;  /* 0x000000000004a947 */ /* 0x000fea0003800000 */
[----:B------:R-:W-:Y:S01]  /*16540*/  BPT.TRAP 0x1 ;  /* 0x000000040000795c */ /* 0x000fe20000300000 */
.L_x_5409:
[----:B-1----:R-:W-:-:S05]  /*16550*/  IADD3 R3, R2, 0x36860, RZ ;  /* 0x0003686002037810 */ /* 0x002fca0007ffe0ff */
[----:B------:R-:W-:-:S04]  /*16560*/  IMAD R0, R0, 0x8, R3 ;  /* 0x0000000800007824 */ /* 0x000fc800078e0203 */
[----:B------:R-:W1:Y:S02]  /*16570*/  SYNCS.PHASECHK.TRANS64.TRYWAIT P0, [R0+URZ], R5 ;  /* 0x00000005000075a7 */ /* 0x000e64000800017f */
[----:B-1----:R-:W-:Y:S05]  /*16580*/  @!P0 BRA `(.L_x_5410) ;  /* 0x0000001400348947 */ /* 0x002fea0003800000 */
.L_x_5453:
[----:B------:R-:W-:-:S07]  /*16590*/  IMAD R3, R8, 0x8, R3 ;  /* 0x0000000808037824 */ /* 0x000fce00078e0203 */
.L_x_5411:
[----:B--2---:R2:W3:Y:S02]  /*165a0*/  SYNCS.PHASECHK.TRANS64.TRYWAIT P0, [R3+URZ], R4 ;  /* 0x00000004030075a7 */ /* 0x0044e4000800017f */
[----:B---3--:R-:W-:Y:S05]  /*165b0*/  @!P0 NANOSLEEP.SYNCS 0x989680 ;  /* 0x009896800000895d */ /* 0x008fea0003900000 */
[----:B------:R-:W3:Y:S02]  /*165c0*/  @!P0 SYNCS.PHASECHK.TRANS64 P0, [R3+URZ], R4 ;  /* 0x00000004030085a7 */ /* 0x000ee4000800007f */
[----:B---3--:R-:W-:Y:S05]  /*165d0*/  @!P0 BRA `(.L_x_5411) ;  /* 0xfffffffc00f08947 */ /* 0x008fea000383ffff */
.L_x_5287:
[----:B------:R-:W-:Y:S05]  /*165e0*/  BSYNC B6 ;  /* 0x0000000000067941 */ /* 0x000fea0003800000 */
.L_x_5284:
[----:B------:R-:W-:Y:S05]  /*165f0*/  EXIT ;  /* 0x000000000000794d */ /* 0x000fea0003800000 */
.L_x_5291:
[----:B------:R-:W-:-:S13]  /*16600*/  R2UR UR4, R16 ;  /* 0x00000000100472ca */ /* 0x000fda00000e0000 */
[----:B0-----:R-:W-:-:S04]  /*16610*/  IMAD.U32 R3, RZ, RZ, UR4 ;  /* 0x00000004ff037e24 */ /* 0x001fc8000f8e00ff */
[----:B------:R0:W1:Y:S03]  /*16620*/  SYNCS.PHASECHK.TRANS64.TRYWAIT P0, [R3+URZ+0x36800], R0 ;  /* 0x03680000030075a7 */ /* 0x000066000800017f */
[----:B-1----:R-:W-:Y:S05]  /*16630*/  @!P0 NANOSLEEP.SYNCS 0x989680 ;  /* 0x009896800000895d */ /* 0x002fea0003900000 */
[----:B------:R-:W1:Y:S02]  /*16640*/  @!P0 SYNCS.PHASECHK.TRANS64 P0, [R3+URZ+0x36800], R0 ;  /* 0x03680000030085a7 */ /* 0x000e64000800007f */
[----:B-1----:R-:W-:Y:S05]  /*16650*/  @!P0 BRA `(.L_x_5291) ;  /* 0xfffffffc00e88947 */ /* 0x002fea000383ffff */
[----:B------:R-:W-:Y:S05]  /*16660*/  BRA `(.L_x_5412) ;  /* 0xfffffeac00d47947 */ /* 0x000fea000383ffff */
.L_x_5295:
[----:B------:R-:W-:-:S13]  /*16670*/  R2UR UR4, R16 ;  /* 0x00000000100472ca */ /* 0x000fda00000e0000 */
[----:B0-----:R-:W-:-:S04]  /*16680*/  IMAD.U32 R3, RZ, RZ, UR4 ;  /* 0x00000004ff037e24 */ /* 0x001fc8000f8e00ff */
[----:B------:R0:W2:Y:S03]  /*16690*/  SYNCS.PHASECHK.TRANS64.TRYWAIT P2, [R3+URZ+0x36830], R0 ;  /* 0x03683000030075a7 */ /* 0x0000a6000804017f */
[----:B--2---:R-:W-:Y:S05]  /*166a0*/  @!P2 NANOSLEEP.SYNCS 0x989680 ;  /* 0x009896800000a95d */ /* 0x004fea0003900000 */
[----:B------:R-:W2:Y:S02]  /*166b0*/  @!P2 SYNCS.PHASECHK.TRANS64 P2, [R3+URZ+0x36830], R0 ;  /* 0x036830000300a5a7 */ /* 0x000ea4000804007f */
[----:B--2---:R-:W-:Y:S05]  /*166c0*/  @!P2 BRA `(.L_x_5295) ;  /* 0xfffffffc00e8a947 */ /* 0x004fea000383ffff */
[----:B------:R-:W-:Y:S05]  /*166d0*/  BRA `(.L_x_5294) ;  /* 0xfffffeb000087947 */ /* 0x000fea000383ffff */
.L_x_5300:
[----:B-1----:R-:W-:-:S04]  /*166e0*/  MOV R11, UR61 ;  /* 0x0000003d000b7c02 */ /* 0x002fc80008000f00 */
[----:B------:R1:W2:Y:S03]  /*166f0*/  SYNCS.PHASECHK.TRANS64.TRYWAIT P3, [R11+URZ+0x36830], R6 ;  /* 0x036830060b0075a7 */ /* 0x0002a6000806017f */
[----:B--2---:R-:W-:Y:S05]  /*16700*/  @!P3 NANOSLEEP.SYNCS 0x989680 ;  /* 0x009896800000b95d */ /* 0x004fea0003900000 */
[----:B------:R-:W2:Y:S02]  /*16710*/  @!P3 SYNCS.PHASECHK.TRANS64 P3, [R11+URZ+0x36830], R6 ;  /* 0x036830060b00b5a7 */ /* 0x000ea4000806007f */
[----:B--2---:R-:W-:Y:S05]  /*16720*/  @!P3 BRA `(.L_x_5300) ;  /* 0xfffffffc00ecb947 */ /* 0x004fea000383ffff */
[----:B------:R-:W-:Y:S05]  /*16730*/  BRA `(.L_x_5299) ;  /* 0xfffffef8008c7947 */ /* 0x000fea000383ffff */
.L_x_5304:
[----:B-1----:R-:W-:-:S04]  /*16740*/  IMAD.U32 R11, RZ, RZ, UR11 ;  /* 0x0000000bff0b7e24 */ /* 0x002fc8000f8e00ff */
[----:B------:R1:W2:Y:S03]  /*16750*/  SYNCS.PHASECHK.TRANS64.TRYWAIT P3, [R11+URZ+0x36850], R0 ;  /* 0x036850000b0075a7 */ /* 0x0002a6000806017f */
[----:B--2---:R-:W-:Y:S05]  /*16760*/  @!P3 NANOSLEEP.SYNCS 0x989680 ;  /* 0x009896800000b95d */ /* 0x004fea0003900000 */
[----:B------:R-:W2:Y:S02]  /*16770*/  @!P3 SYNCS.PHASECHK.TRANS64 P3, [R11+URZ+0x36850], R0 ;  /* 0x036850000b00b5a7 */ /* 0x000ea4000806007f */
[----:B--2---:R-:W-:Y:S05]  /*16780*/  @!P3 BRA `(.L_x_5304) ;  /* 0xfffffffc00ecb947 */ /* 0x004fea000383ffff */
[----:B------:R-:W-:Y:S05]  /*16790*/  BRA `(.L_x_5303) ;  /* 0xffffff20002c7947 */ /* 0x000fea000383ffff */
.L_x_5310:
[----:B------:R-:W-:-:S13]  /*167a0*/  R2UR UR7, R15 ;  /* 0x000000000f0772ca */ /* 0x000fda00000e0000 */
[----:B-1----:R-:W-:-:S04]  /*167b0*/  IMAD.U32 R11, RZ, RZ, UR7 ;  /* 0x00000007ff0b7e24 */ /* 0x002fc8000f8e00ff */
[----:B------:R1:W2:Y:S03]  /*167c0*/  SYNCS.PHASECHK.TRANS64.TRYWAIT P2, [R11+URZ+0x36830], R6 ;  /* 0x036830060b0075a7 */ /* 0x0002a6000804017f */
[----:B--2---:R-:W-:Y:S05]  /*167d0*/  @!P2 NANOSLEEP.SYNCS 0x989680 ;  /* 0x009896800000a95d */ /* 0x004fea0003900000 */
[----:B------:R-:W2:Y:S02]  /*167e0*/  @!P2 SYNCS.PHASECHK.TRANS64 P2, [R11+URZ+0x36830], R6 ;  /* 0x036830060b00a5a7 */ /* 0x000ea4000804007f */
[----:B--2---:R-:W-:Y:S05]  /*167f0*/  @!P2 BRA `(.L_x_5310) ;  /* 0xfffffffc00e8a947 */ /* 0x004fea000383ffff */
[----:B------:R-:W-:Y:S05]  /*16800*/  BRA `(.L_x_5309) ;  /* 0xffffff4400987947 */ /* 0x000fea000383ffff */
.L_x_5314:
[----:B-1----:R-:W-:-:S04]  /*16810*/  IMAD.U32 R11, RZ, RZ, UR11 ;  /* 0x0000000bff0b7e24 */ /* 0x002fc8000f8e00ff */
[----:B------:R1:W2:Y:S03]  /*16820*/  SYNCS.PHASECHK.TRANS64.TRYWAIT P2, [R11+URZ+0x36850], R0 ;  /* 0x036850000b0075a7 */ /* 0x0002a6000804017f */
[----:B--2---:R-:W-:Y:S05]  /*16830*/  @!P2 NANOSLEEP.SYNCS 0x989680 ;  /* 0x009896800000a95d */ /* 0x004fea0003900000 */
[----:B------:R-:W2:Y:S02]  /*16840*/  @!P2 SYNCS.PHASECHK.TRANS64 P2, [R11+URZ+0x36850], R0 ;  /* 0x036850000b00a5a7 */ /* 0x000ea4000804007f */
[----:B--2---:R-:W-:Y:S05]  /*16850*/  @!P2 BRA `(.L_x_5314) ;  /* 0xfffffffc00eca947 */ /* 0x004fea000383ffff */
[----:B------:R-:W-:Y:S05]  /*16860*/  BRA `(.L_x_5313) ;  /* 0xffffff6c00587947 */ /* 0x000fea000383ffff */
.L_x_5319:
[----:B-1----:R-:W-:-:S04]  /*16870*/  IMAD.U32 R3, RZ, RZ, UR5 ;  /* 0x00000005ff037e24 */ /* 0x002fc8000f8e00ff */
[----:B------:R1:W2:Y:S03]  /*16880*/  SYNCS.PHASECHK.TRANS64.TRYWAIT P0, [R3+URZ+0x36850], R0 ;  /* 0x03685000030075a7 */ /* 0x0002a6000800017f */
[----:B--2---:R-:W-:Y:S05]  /*16890*/  @!P0 NANOSLEEP.SYNCS 0x989680 ;  /* 0x009896800000895d */ /* 0x004fea0003900000 */
[----:B------:R-:W2:Y:S02]  /*168a0*/  @!P0 SYNCS.PHASECHK.TRANS64 P0, [R3+URZ+0x36850], R0 ;  /* 0x03685000030085a7 */ /* 0x000ea4000800007f */
[----:B--2---:R-:W-:Y:S05]  /*168b0*/  @!P0 BRA `(.L_x_5319) ;  /* 0xfffffffc00ec8947 */ /* 0x004fea000383ffff */
[----:B------:R-:W-:Y:S05]  /*168c0*/  BRA `(.L_x_5318) ;  /* 0xffffff8c00e87947 */ /* 0x000fea000383ffff */
.L_x_5330:
[----:B------:R-:W-:Y:S01]  /*168d0*/  MOV R13, R0 ;  /* 0x00000000000d7202 */ /* 0x000fe20000000f00 */
[----:B------:R-:W-:Y:S02]  /*168e0*/  IMAD.MOV.U32 R12, RZ, RZ, RZ ;  /* 0x000000ffff0c7224 */ /* 0x000fe400078e00ff */
[----:B------:R-:W-:Y:S02]  /*168f0*/  IMAD.MOV.U32 R11, RZ, RZ, 0x1f ;  /* 0x0000001fff0b7424 */ /* 0x000fe400078e00ff */
[----:B------:R-:W-:-:S07]  /*16900*/  IMAD.MOV.U32 R15, RZ, RZ, -0x1 ;  /* 0xffffffffff0f7424 */ /* 0x000fce00078e00ff */
[----:B------:R-:W-:Y:S05]  /*16910*/  WARPSYNC.COLLECTIVE R15, `(.L_x_5413) ;  /* 0x000000000f087348 */ /* 0x000fea0003c00000 */
[----:B------:R0:W1:Y:S02]  /*16920*/  SHFL.IDX P6, R14, R13, R12, R11 ;  /* 0x0000000c0d0e7389 */ /* 0x00006400000c000b */
[----:B01----:R-:W-:Y:S01]  /*16930*/  ENDCOLLECTIVE ;  /* 0x000000000000791b */ /* 0x003fe20003800000 */
.L_x_5413:
[----:B------:R-:W-:Y:S05]  /*16940*/  BRA `(.L_x_5414) ;  /* 0xffffffc400507947 */ /* 0x000fea000383ffff */
.L_x_5332:
[----:B------:R-:W-:Y:S01]  /*16950*/  BSSY B0, `(.L_x_5415) ;  /* 0x0000006000007945 */ /* 0x000fe20003800000 */
[----:B------:R-:W-:-:S07]  /*16960*/  IMAD.MOV.U32 R15, RZ, RZ, -0x1 ;  /* 0xffffffffff0f7424 */ /* 0x000fce00078e00ff */
[----:B0-----:R-:W-:Y:S05]  /*16970*/  WARPSYNC.COLLECTIVE R15, `(.L_x_5416) ;  /* 0x000000000f0c7348 */ /* 0x001fea0003c00000 */
[----:B------:R-:W-:Y:S02]  /*16980*/  ELECT P6, UR62, PT ;  /* 0x00000000003e782f */ /* 0x000fe400038c0000 */
[----:B------:R-:W-:Y:S01]  /*16990*/  MOV R14, UR62 ;  /* 0x0000003e000e7c02 */ /* 0x000fe20008000f00 */
[----:B0-----:R-:W-:Y:S10]  /*169a0*/  ENDCOLLECTIVE ;  /* 0x000000000000791b */ /* 0x001ff40003800000 */
.L_x_5416:
[----:B------:R-:W-:Y:S05]  /*169b0*/  BSYNC B0 ;  /* 0x0000000000007941 */ /* 0x000fea0003800000 */
.L_x_5415:
[----:B------:R-:W-:Y:S05]  /*169c0*/  BRA `(.L_x_5417) ;  /* 0xffffffc400507947 */ /* 0x000fea000383ffff */
.L_x_5334:
[----:B0-----:R-:W-:-:S04]  /*169d0*/  MOV R3, UR38 ;  /* 0x0000002600037c02 */ /* 0x001fc80008000f00 */
[----:B------:R0:W1:Y:S03]  /*169e0*/  SYNCS.PHASECHK.TRANS64.TRYWAIT P0, [R3+URZ+0x36840], R0 ;  /* 0x03684000030075a7 */ /* 0x000066000800017f */
[----:B-1----:R-:W-:Y:S05]  /*169f0*/  @!P0 NANOSLEEP.SYNCS 0x989680 ;  /* 0x009896800000895d */ /* 0x002fea0003900000 */
[----:B------:R-:W1:Y:S02]  /*16a00*/  @!P0 SYNCS.PHASECHK.TRANS64 P0, [R3+URZ+0x36840], R0 ;  /* 0x03684000030085a7 */ /* 0x000e64000800007f */
[----:B-1----:R-:W-:Y:S05]  /*16a10*/  @!P0 BRA `(.L_x_5334) ;  /* 0xfffffffc00ec8947 */ /* 0x002fea000383ffff */
[----:B------:R-:W-:Y:S05]  /*16a20*/  BRA `(.L_x_5418) ;  /* 0xffffffc400ac7947 */ /* 0x000fea000383ffff */
.L_x_5337:
[----:B------:R-:W-:Y:S01]  /*16a30*/  IMAD R8, R11, 0x80, R8 ;  /* 0x000000800b087824 */ /* 0x000fe200078e0208 */
[----:B------:R-:W-:Y:S01]  /*16a40*/  MOV R15, 0xffffffff ;  /* 0xffffffff000f7802 */ /* 0x000fe20000000f00 */
[----:B------:R-:W-:Y:S02]  /*16a50*/  IMAD.MOV.U32 R13, RZ, RZ, R7 ;  /* 0x000000ffff0d7224 */ /* 0x000fe400078e0007 */
[----:B------:R-:W-:Y:S01]  /*16a60*/  IMAD.MOV.U32 R12, RZ, RZ, RZ ;  /* 0x000000ffff0c7224 */ /* 0x000fe200078e00ff */
[----:B------:R-:W-:Y:S01]  /*16a70*/  IADD3 R5, R8, 0x10, RZ ;  /* 0x0000001008057810 */ /* 0x000fe20007ffe0ff */
[----:B------:R-:W-:-:S07]  /*16a80*/  IMAD.MOV.U32 R11, RZ, RZ, 0x181f ;  /* 0x0000181fff0b7424 */ /* 0x000fce00078e00ff */
[----:B------:R-:W-:Y:S05]  /*16a90*/  WARPSYNC.COLLECTIVE R15, `(.L_x_5419) ;  /* 0x000000000f087348 */ /* 0x000fea0003c00000 */
[----:B------:R0:W1:Y:S02]  /*16aa0*/  SHFL.IDX P6, R14, R13, R12, R11 ;  /* 0x0000000c0d0e7389 */ /* 0x00006400000c000b */
[----:B01----:R-:W-:Y:S01]  /*16ab0*/  ENDCOLLECTIVE ;  /* 0x000000000000791b */ /* 0x003fe20003800000 */
.L_x_5419:
[----:B------:R-:W-:Y:S02]  /*16ac0*/  IMAD.MOV.U32 R13, RZ, RZ, R0 ;  /* 0x000000ffff0d7224 */ /* 0x000fe400078e0000 */
[----:B------:R-:W-:-:S07]  /*16ad0*/  IMAD.MOV.U32 R2, RZ, RZ, R14 ;  /* 0x000000ffff027224 */ /* 0x000fce00078e000e */
[----:B------:R-:W-:Y:S05]  /*16ae0*/  WARPSYNC.COLLECTIVE R15, `(.L_x_5420) ;  /* 0x000000000f087348 */ /* 0x000fea0003c00000 */
[----:B------:R0:W1:Y:S02]  /*16af0*/  SHFL.IDX P6, R14, R13, R12, R11 ;  /* 0x0000000c0d0e7389 */ /* 0x00006400000c000b */
[----:B01----:R-:W-:Y:S01]  /*16b00*/  ENDCOLLECTIVE ;  /* 0x000000000000791b */ /* 0x003fe20003800000 */
.L_x_5420:
        /* <DEDUP_REMOVED lines=20> */
.L_x_5421:
[----:B------:R-:W-:Y:S01]  /*16c50*/  VIADD R3, R8, 0x20 ;  /* 0x0000002008037836 */ /* 0x000fe20000000000 */
[----:B------:R-:W-:Y:S01]  /*16c60*/  @!P3 LEA R20, R9, UR38, 0x1 ;  /* 0x000000260914bc11 */ /* 0x000fe2000f8e08ff */
[----:B------:R-:W-:Y:S02]  /*16c70*/  IMAD.MOV.U32 R13, RZ, RZ, R0 ;  /* 0x000000ffff0d7224 */ /* 0x000fe400078e0000 */
[----:B------:R-:W-:-:S07]  /*16c80*/  IMAD.MOV.U32 R4, RZ, RZ, R14 ;  /* 0x000000ffff047224 */ /* 0x000fce00078e000e */
[----:B------:R-:W-:Y:S05]  /*16c90*/  WARPSYNC.COLLECTIVE R15, `(.L_x_5422) ;  /* 0x000000000f087348 */ /* 0x000fea0003c00000 */
[----:B------:R0:W1:Y:S02]  /*16ca0*/  SHFL.IDX P6, R14, R13, R12, R11 ;  /* 0x0000000c0d0e7389 */ /* 0x00006400000c000b */
[----:B01----:R-:W-:Y:S01]  /*16cb0*/  ENDCOLLECTIVE ;  /* 0x000000000000791b */ /* 0x003fe20003800000 */
.L_x_5422:
[----:B------:R-:W-:Y:S01]  /*16cc0*/  ULDC.64 UR4, c[0x0][0x208] ;  /* 0x0000820000047ab9 */ /* 0x000fe20000000a00 */
[----:B------:R-:W-:Y:S01]  /*16cd0*/  MOV R5, R4 ;  /* 0x0000000400057202 */ /* 0x000fe20000000f00 */
        /* <DEDUP_REMOVED lines=14> */
.L_x_5423:
[----:B------:R-:W-:Y:S01]  /*16dc0*/  VIADD R5, R8, 0x30 ;  /* 0x0000003008057836 */ /* 0x000fe20000000000 */
[----:B------:R-:W-:Y:S01]  /*16dd0*/  @!P3 LEA R21, R9, UR38, 0x1 ;  /* 0x000000260915bc11 */ /* 0x000fe2000f8e08ff */
[----:B------:R-:W-:Y:S01]  /*16de0*/  IMAD.MOV.U32 R13, RZ, RZ, R0 ;  /* 0x000000ffff0d7224 */ /* 0x000fe200078e0000 */
[----:B------:R-:W-:-:S07]  /*16df0*/  MOV R2, R14 ;  /* 0x0000000e00027202 */ /* 0x000fce0000000f00 */
[----:B------:R-:W-:Y:S05]  /*16e00*/  WARPSYNC.COLLECTIVE R15, `(.L_x_5424) ;  /* 0x000000000f087348 */ /* 0x000fea0003c00000 */
[----:B------:R0:W1:Y:S02]  /*16e10*/  SHFL.IDX P6, R14, R13, R12, R11 ;  /* 0x0000000c0d0e7389 */ /* 0x00006400000c000b */
[----:B01----:R-:W-:Y:S01]  /*16e20*/  ENDCOLLECTIVE ;  /* 0x000000000000791b */ /* 0x003fe20003800000 */
.L_x_5424:
[----:B------:R-:W-:Y:S01]  /*16e30*/  ULDC.64 UR4, c[0x0][0x208] ;  /* 0x0000820000047ab9 */ /* 0x000fe20000000a00 */
[----:B------:R-:W-:Y:S01]  /*16e40*/  IMAD.MOV.U32 R3, RZ, RZ, R2 ;  /* 0x000000ffff037224 */ /* 0x000fe200078e0002 */
        /* <DEDUP_REMOVED lines=14> */
.L_x_5425:
[----:B------:R-:W-:Y:S01]  /*16f30*/  VIADD R3, R8, 0x40 ;  /* 0x0000004008037836 */ /* 0x000fe20000000000 */
[----:B------:R-:W-:Y:S01]  /*16f40*/  @!P3 LEA R20, R9, UR38, 0x1 ;  /* 0x000000260914bc11 */ /* 0x000fe2000f8e08ff */
[----:B------:R-:W-:Y:S02]  /*16f50*/  IMAD.MOV.U32 R13, RZ, RZ, R0 ;  /* 0x000000ffff0d7224 */ /* 0x000fe400078e0000 */
[----:B------:R-:W-:-:S07]  /*16f60*/  IMAD.MOV.U32 R4, RZ, RZ, R14 ;  /* 0x000000ffff047224 */ /* 0x000fce00078e000e */
[----:B------:R-:W-:Y:S05]  /*16f70*/  WARPSYNC.COLLECTIVE R15, `(.L_x_5426) ;  /* 0x000000000f087348 */ /* 0x000fea0003c00000 */
[----:B------:R0:W1:Y:S02]  /*16f80*/  SHFL.IDX P6, R14, R13, R12, R11 ;  /* 0x0000000c0d0e7389 */ /* 0x00006400000c000b */
[----:B01----:R-:W-:Y:S01]  /*16f90*/  ENDCOLLECTIVE ;  /* 0x000000000000791b */ /* 0x003fe20003800000 */
.L_x_5426:
[----:B------:R-:W-:Y:S01]  /*16fa0*/  ULDC.64 UR4, c[0x0][0x208] ;  /* 0x0000820000047ab9 */ /* 0x000fe20000000a00 */
[----:B------:R-:W-:Y:S01]  /*16fb0*/  MOV R5, R4 ;  /* 0x0000000400057202 */ /* 0x000fe20000000f00 */
        /* <DEDUP_REMOVED lines=14> */
.L_x_5427:
[----:B------:R-:W-:Y:S01]  /*170a0*/  VIADD R5, R8, 0x50 ;  /* 0x0000005008057836 */ /* 0x000fe20000000000 */
[----:B------:R-:W-:Y:S01]  /*170b0*/  @!P3 LEA R21, R9, UR38, 0x1 ;  /* 0x000000260915bc11 */ /* 0x000fe2000f8e08ff */
[----:B------:R-:W-:Y:S02]  /*170c0*/  IMAD.MOV.U32 R13, RZ, RZ, R0 ;  /* 0x000000ffff0d7224 */ /* 0x000fe400078e0000 */
[----:B------:R-:W-:-:S07]  /*170d0*/  IMAD.MOV.U32 R2, RZ, RZ, R14 ;  /* 0x000000ffff027224 */ /* 0x000fce00078e000e */
[----:B------:R-:W-:Y:S05]  /*170e0*/  WARPSYNC.COLLECTIVE R15, `(.L_x_5428) ;  /* 0x000000000f087348 */ /* 0x000fea0003c00000 */
[----:B------:R0:W1:Y:S02]  /*170f0*/  SHFL.IDX P6, R14, R13, R12, R11 ;  /* 0x0000000c0d0e7389 */ /* 0x00006400000c000b */
[----:B01----:R-:W-:Y:S01]  /*17100*/  ENDCOLLECTIVE ;  /* 0x000000000000791b */ /* 0x003fe20003800000 */
.L_x_5428:
        /* <DEDUP_REMOVED lines=16> */
.L_x_5429:
[----:B------:R-:W-:Y:S02]  /*17210*/  IADD3 R3, R8, 0x60, RZ ;  /* 0x0000006008037810 */ /* 0x000fe40007ffe0ff */
[----:B------:R-:W-:Y:S01]  /*17220*/  @!P3 LEA R20, R9, UR38, 0x1 ;  /* 0x000000260914bc11 */ /* 0x000fe2000f8e08ff */
[----:B------:R-:W-:Y:S01]  /*17230*/  IMAD.MOV.U32 R13, RZ, RZ, R0 ;  /* 0x000000ffff0d7224 */ /* 0x000fe200078e0000 */
[----:B------:R-:W-:-:S07]  /*17240*/  MOV R4, R14 ;  /* 0x0000000e00047202 */ /* 0x000fce0000000f00 */
[----:B------:R-:W-:Y:S05]  /*17250*/  WARPSYNC.COLLECTIVE R15, `(.L_x_5430) ;  /* 0x000000000f087348 */ /* 0x000fea0003c00000 */
[----:B------:R0:W1:Y:S02]  /*17260*/  SHFL.IDX P6, R14, R13, R12, R11 ;  /* 0x0000000c0d0e7389 */ /* 0x00006400000c000b */
[----:B01----:R-:W-:Y:S01]  /*17270*/  ENDCOLLECTIVE ;  /* 0x000000000000791b */ /* 0x003fe20003800000 */
.L_x_5430:
        /* <DEDUP_REMOVED lines=16> */
.L_x_5431:
[----:B------:R-:W-:Y:S02]  /*17380*/  @!P3 LEA R21, R9, UR38, 0x1 ;  /* 0x000000260915bc11 */ /* 0x000fe4000f8e08ff */
[----:B------:R-:W-:Y:S01]  /*17390*/  MOV R13, R0 ;  /* 0x00000000000d7202 */ /* 0x000fe20000000f00 */
[----:B------:R-:W-:-:S07]  /*173a0*/  IMAD.MOV.U32 R2, RZ, RZ, R14 ;  /* 0x000000ffff027224 */ /* 0x000fce00078e000e */
[----:B------:R-:W-:Y:S05]  /*173b0*/  WARPSYNC.COLLECTIVE R15, `(.L_x_5432) ;  /* 0x000000000f087348 */ /* 0x000fea0003c00000 */
[----:B------:R0:W1:Y:S02]  /*173c0*/  SHFL.IDX P6, R14, R13, R12, R11 ;  /* 0x0000000c0d0e7389 */ /* 0x00006400000c000b */
[----:B01----:R-:W-:Y:S01]  /*173d0*/  ENDCOLLECTIVE ;  /* 0x000000000000791b */ /* 0x003fe20003800000 */
.L_x_5432:
[----:B------:R-:W-:Y:S01]  /*173e0*/  ULDC.64 UR4, c[0x0][0x208] ;  /* 0x0000820000047ab9 */ /* 0x000fe20000000a00 */
[----:B------:R-:W-:Y:S02]  /*173f0*/  IMAD.MOV.U32 R3, RZ, RZ, R2 ;  /* 0x000000ffff037224 */ /* 0x000fe400078e0002 */
        /* <DEDUP_REMOVED lines=13> */
.L_x_5433:
[----:B------:R-:W-:Y:S02]  /*174d0*/  IMAD.MOV.U32 R13, RZ, RZ, R0 ;  /* 0x000000ffff0d7224 */ /* 0x000fe400078e0000 */
[----:B------:R-:W-:-:S07]  /*174e0*/  IMAD.MOV.U32 R4, RZ, RZ, R14 ;  /* 0x000000ffff047224 */ /* 0x000fce00078e000e */
[----:B------:R-:W-:Y:S05]  /*174f0*/  WARPSYNC.COLLECTIVE R15, `(.L_x_5434) ;  /* 0x000000000f087348 */ /* 0x000fea0003c00000 */
[----:B------:R0:W1:Y:S02]  /*17500*/  SHFL.IDX P6, R14, R13, R12, R11 ;  /* 0x0000000c0d0e7389 */ /* 0x00006400000c000b */
[----:B01----:R-:W-:Y:S01]  /*17510*/  ENDCOLLECTIVE ;  /* 0x000000000000791b */ /* 0x003fe20003800000 */
.L_x_5434:
[----:B------:R-:W-:Y:S05]  /*17520*/  BRA `(.L_x_5435) ;  /* 0xffffffc800107947 */ /* 0x000fea000383ffff */
.L_x_5340:
[----:B-1----:R-:W-:-:S04]  /*17530*/  IMAD.U32 R3, RZ, RZ, UR38 ;  /* 0x00000026ff037e24 */ /* 0x002fc8000f8e00ff */
[----:B------:R1:W2:Y:S03]  /*17540*/  SYNCS.PHASECHK.TRANS64.TRYWAIT P0, [R3+URZ+0x36820], R2 ;  /* 0x03682002030075a7 */ /* 0x0002a6000800017f */
[----:B--2---:R-:W-:Y:S05]  /*17550*/  @!P0 NANOSLEEP.SYNCS 0x989680 ;  /* 0x009896800000895d */ /* 0x004fea0003900000 */
[----:B------:R-:W2:Y:S02]  /*17560*/  @!P0 SYNCS.PHASECHK.TRANS64 P0, [R3+URZ+0x36820], R2 ;  /* 0x03682002030085a7 */ /* 0x000ea4000800007f */
[----:B--2---:R-:W-:Y:S05]  /*17570*/  @!P0 BRA `(.L_x_5340) ;  /* 0xfffffffc00ec8947 */ /* 0x004fea000383ffff */
[----:B------:R-:W-:Y:S05]  /*17580*/  BRA `(.L_x_5436) ;  /* 0xffffffc800687947 */ /* 0x000fea000383ffff */
.L_x_5347:
[----:B-1----:R-:W-:-:S04]  /*17590*/  MOV R3, UR38 ;  /* 0x0000002600037c02 */ /* 0x002fc80008000f00 */
[----:B------:R1:W2:Y:S03]  /*175a0*/  SYNCS.PHASECHK.TRANS64.TRYWAIT P0, [R3+URZ+0x36848], R2 ;  /* 0x03684802030075a7 */ /* 0x0002a6000800017f */
[----:B--2---:R-:W-:Y:S05]  /*175b0*/  @!P0 NANOSLEEP.SYNCS 0x989680 ;  /* 0x009896800000895d */ /* 0x004fea0003900000 */
[----:B------:R-:W2:Y:S02]  /*175c0*/  @!P0 SYNCS.PHASECHK.TRANS64 P0, [R3+URZ+0x36848], R2 ;  /* 0x03684802030085a7 */ /* 0x000ea4000800007f */
[----:B--2---:R-:W-:Y:S05]  /*175d0*/  @!P0 BRA `(.L_x_5347) ;  /* 0xfffffffc00ec8947 */ /* 0x004fea000383ffff */
[----:B------:R-:W-:Y:S05]  /*175e0*/  BRA `(.L_x_5437) ;  /* 0xffffffcc00507947 */ /* 0x000fea000383ffff */
.L_x_5354:
[----:B0-----:R-:W-:-:S04]  /*175f0*/  IMAD.U32 R3, RZ, RZ, UR38 ;  /* 0x00000026ff037e24 */ /* 0x001fc8000f8e00ff */
[----:B------:R0:W1:Y:S03]  /*17600*/  SYNCS.PHASECHK.TRANS64.TRYWAIT P0, [R3+URZ+0x36860], R2 ;  /* 0x03686002030075a7 */ /* 0x000066000800017f */
[----:B-1----:R-:W-:Y:S05]  /*17610*/  @!P0 NANOSLEEP.SYNCS 0x989680 ;  /* 0x009896800000895d */ /* 0x002fea0003900000 */
[----:B------:R-:W1:Y:S02]  /*17620*/  @!P0 SYNCS.PHASECHK.TRANS64 P0, [R3+URZ+0x36860], R2 ;  /* 0x03686002030085a7 */ /* 0x000e64000800007f */
[----:B-1----:R-:W-:Y:S05]  /*17630*/  @!P0 BRA `(.L_x_5354) ;  /* 0xfffffffc00ec8947 */ /* 0x002fea000383ffff */
[----:B------:R-:W-:Y:S05]  /*17640*/  BRA `(.L_x_5438) ;  /* 0xffffffd000287947 */ /* 0x000fea000383ffff */
.L_x_5364:
[----:B--2---:R-:W-:-:S04]  /*17650*/  IMAD.U32 R3, RZ, RZ, UR38 ;  /* 0x00000026ff037e24 */ /* 0x004fc8000f8e00ff */
[----:B------:R2:W3:Y:S03]  /*17660*/  SYNCS.PHASECHK.TRANS64.TRYWAIT P0, [R3+URZ+0x36840], R2 ;  /* 0x03684002030075a7 */ /* 0x0004e6000800017f */
[----:B---3--:R-:W-:Y:S05]  /*17670*/  @!P0 NANOSLEEP.SYNCS 0x989680 ;  /* 0x009896800000895d */ /* 0x008fea0003900000 */
[----:B------:R-:W3:Y:S02]  /*17680*/  @!P0 SYNCS.PHASECHK.TRANS64 P0, [R3+URZ+0x36840], R2 ;  /* 0x03684002030085a7 */ /* 0x000ee4000800007f */
[----:B---3--:R-:W-:Y:S05]  /*17690*/  @!P0 BRA `(.L_x_5364) ;  /* 0xfffffffc00ec8947 */ /* 0x008fea000383ffff */
[----:B------:R-:W-:Y:S05]  /*176a0*/  BRA `(.L_x_5439) ;  /* 0xffffffd400847947 */ /* 0x000fea000383ffff */
.L_x_5371:
[----:B0-----:R-:W-:-:S04]  /*176b0*/  IMAD.U32 R3, RZ, RZ, UR38 ;  /* 0x00000026ff037e24 */ /* 0x001fc8000f8e00ff */
[----:B------:R0:W1:Y:S03]  /*176c0*/  SYNCS.PHASECHK.TRANS64.TRYWAIT P0, [R3+URZ+0x36868], R2 ;  /* 0x03686802030075a7 */ /* 0x000066000800017f */
[----:B-1----:R-:W-:Y:S05]  /*176d0*/  @!P0 NANOSLEEP.SYNCS 0x989680 ;  /* 0x009896800000895d */ /* 0x002fea0003900000 */
[----:B------:R-:W1:Y:S02]  /*176e0*/  @!P0 SYNCS.PHASECHK.TRANS64 P0, [R3+URZ+0x36868], R2 ;  /* 0x03686802030085a7 */ /* 0x000e64000800007f */
[----:B-1----:R-:W-:Y:S05]  /*176f0*/  @!P0 BRA `(.L_x_5371) ;  /* 0xfffffffc00ec8947 */ /* 0x002fea000383ffff */
[----:B------:R-:W-:Y:S05]  /*17700*/  BRA `(.L_x_5440) ;  /* 0xffffffd8005c7947 */ /* 0x000fea000383ffff */
.L_x_5381:
[----:B--2---:R-:W-:-:S04]  /*17710*/  MOV R3, UR38 ;  /* 0x0000002600037c02 */ /* 0x004fc80008000f00 */
[----:B------:R2:W3:Y:S03]  /*17720*/  SYNCS.PHASECHK.TRANS64.TRYWAIT P0, [R3+URZ+0x36848], R2 ;  /* 0x03684802030075a7 */ /* 0x0004e6000800017f */
[----:B---3--:R-:W-:Y:S05]  /*17730*/  @!P0 NANOSLEEP.SYNCS 0x989680 ;  /* 0x009896800000895d */ /* 0x008fea0003900000 */
[----:B------:R-:W3:Y:S02]  /*17740*/  @!P0 SYNCS.PHASECHK.TRANS64 P0, [R3+URZ+0x36848], R2 ;  /* 0x03684802030085a7 */ /* 0x000ee4000800007f */
[----:B---3--:R-:W-:Y:S05]  /*17750*/  @!P0 BRA `(.L_x_5381) ;  /* 0xfffffffc00ec8947 */ /* 0x008fea000383ffff */
[----:B------:R-:W-:Y:S05]  /*17760*/  BRA `(.L_x_5441) ;  /* 0xffffffdc00d07947 */ /* 0x000fea000383ffff */
.L_x_5388:
[----:B-1----:R-:W-:-:S04]  /*17770*/  IMAD.U32 R3, RZ, RZ, UR38 ;  /* 0x00000026ff037e24 */ /* 0x002fc8000f8e00ff */
[----:B------:R1:W2:Y:S03]  /*17780*/  SYNCS.PHASECHK.TRANS64.TRYWAIT P0, [R3+URZ+0x36860], R2 ;  /* 0x03686002030075a7 */ /* 0x0002a6000800017f */
[----:B--2---:R-:W-:Y:S05]  /*17790*/  @!P0 NANOSLEEP.SYNCS 0x989680 ;  /* 0x009896800000895d */ /* 0x004fea0003900000 */
[----:B------:R-:W2:Y:S02]  /*177a0*/  @!P0 SYNCS.PHASECHK.TRANS64 P0, [R3+URZ+0x36860], R2 ;  /* 0x03686002030085a7 */ /* 0x000ea4000800007f */
[----:B--2---:R-:W-:Y:S05]  /*177b0*/  @!P0 BRA `(.L_x_5388) ;  /* 0xfffffffc00ec8947 */ /* 0x004fea000383ffff */
[----:B------:R-:W-:Y:S05]  /*177c0*/  BRA `(.L_x_5442) ;  /* 0xffffffe000a47947 */ /* 0x000fea000383ffff */
.L_x_5397:
[----:B-1----:R1:W2:Y:S02]  /*177d0*/  SYNCS.PHASECHK.TRANS64.TRYWAIT P0, [R3+URZ+0x36860], R0 ;  /* 0x03686000030075a7 */ /* 0x0022a4000800017f */
[----:B--2---:R-:W-:Y:S05]  /*177e0*/  @!P0 NANOSLEEP.SYNCS 0x989680 ;  /* 0x009896800000895d */ /* 0x004fea0003900000 */
[----:B------:R-:W2:Y:S02]  /*177f0*/  @!P0 SYNCS.PHASECHK.TRANS64 P0, [R3+URZ+0x36860], R0 ;  /* 0x03686000030085a7 */ /* 0x000ea4000800007f */
[----:B--2---:R-:W-:Y:S05]  /*17800*/  @!P0 BRA `(.L_x_5397) ;  /* 0xfffffffc00f08947 */ /* 0x004fea000383ffff */
[----:B------:R-:W-:Y:S05]  /*17810*/  BRA `(.L_x_5443) ;  /* 0xffffffe400a87947 */ /* 0x000fea000383ffff */
.L_x_5403:
[----:B-1----:R1:W2:Y:S02]  /*17820*/  SYNCS.PHASECHK.TRANS64.TRYWAIT P0, [R2+URZ+0x36820], R3 ;  /* 0x03682003020075a7 */ /* 0x0022a4000800017f */
[----:B--2---:R-:W-:Y:S05]  /*17830*/  @!P0 NANOSLEEP.SYNCS 0x989680 ;  /* 0x009896800000895d */ /* 0x004fea0003900000 */
[----:B------:R-:W2:Y:S02]  /*17840*/  @!P0 SYNCS.PHASECHK.TRANS64 P0, [R2+URZ+0x36820], R3 ;  /* 0x03682003020085a7 */ /* 0x000ea4000800007f */
[----:B--2---:R-:W-:Y:S05]  /*17850*/  @!P0 BRA `(.L_x_5403) ;  /* 0xfffffffc00f08947 */ /* 0x004fea000383ffff */
[----:B------:R-:W-:Y:S05]  /*17860*/  BRA `(.L_x_5444) ;  /* 0xffffffe800ac7947 */ /* 0x000fea000383ffff */
.L_x_5404:
[----:B------:R-:W2:Y:S01]  /*17870*/  S2R R4, SR_TID.X ;  /* 0x0000000000047919 */ /* 0x000ea20000002100 */
[----:B------:R-:W-:Y:S01]  /*17880*/  BSSY B0, `(.L_x_5445) ;  /* 0x000000a000007945 */ /* 0x000fe20003800000 */
[----:B------:R-:W-:Y:S01]  /*17890*/  IMAD.MOV.U32 R12, RZ, RZ, RZ ;  /* 0x000000ffff0c7224 */ /* 0x000fe200078e00ff */
[----:B------:R-:W-:Y:S01]  /*178a0*/  MOV R11, 0x1f ;  /* 0x0000001f000b7802 */ /* 0x000fe20000000f00 */
[----:B------:R-:W-:Y:S01]  /*178b0*/  IMAD.MOV.U32 R15, RZ, RZ, -0x1 ;  /* 0xffffffffff0f7424 */ /* 0x000fe200078e00ff */
[----:B--2---:R-:W-:-:S04]  /*178c0*/  SHF.R.U32.HI R4, RZ, 0x5, R4 ;  /* 0x00000005ff047819 */ /* 0x004fc80000011604 */
[----:B------:R-:W-:-:S05]  /*178d0*/  LOP3.LUT R4, R4, 0x3, RZ, 0xc0, !PT ;  /* 0x0000000304047812 */ /* 0x000fca00078ec0ff */
[----:B------:R-:W-:-:S07]  /*178e0*/  IMAD.MOV.U32 R13, RZ, RZ, R4 ;  /* 0x000000ffff0d7224 */ /* 0x000fce00078e0004 */
[----:B01----:R-:W-:Y:S05]  /*178f0*/  WARPSYNC.COLLECTIVE R15, `(.L_x_5446) ;  /* 0x000000000f087348 */ /* 0x003fea0003c00000 */
[----:B0-----:R0:W2:Y:S02]  /*17900*/  SHFL.IDX P6, R14, R13, R12, R11 ;  /* 0x0000000c0d0e7389 */ /* 0x0010a400000c000b */
[----:B012---:R-:W-:Y:S01]  /*17910*/  ENDCOLLECTIVE ;  /* 0x000000000000791b */ /* 0x007fe20003800000 */
.L_x_5446:
[----:B------:R-:W-:Y:S05]  /*17920*/  BSYNC B0 ;  /* 0x0000000000007941 */ /* 0x000fea0003800000 */
.L_x_5445:
[----:B------:R-:W-:Y:S05]  /*17930*/  BRA `(.L_x_5447) ;  /* 0xffffffe800907947 */ /* 0x000fea000383ffff */
.L_x_5405:
[----:B------:R-:W-:Y:S01]  /*17940*/  BSSY B0, `(.L_x_5448) ;  /* 0x0000006000007945 */ /* 0x000fe20003800000 */
[----:B------:R-:W-:-:S07]  /*17950*/  IMAD.MOV.U32 R15, RZ, RZ, -0x1 ;  /* 0xffffffffff0f7424 */ /* 0x000fce00078e00ff */
[----:B0-----:R-:W-:Y:S05]  /*17960*/  WARPSYNC.COLLECTIVE R15, `(.L_x_5449) ;  /* 0x000000000f0c7348 */ /* 0x001fea0003c00000 */
[----:B------:R-:W-:Y:S02]  /*17970*/  ELECT P6, UR62, PT ;  /* 0x00000000003e782f */ /* 0x000fe400038c0000 */
[----:B------:R-:W-:Y:S01]  /*17980*/  MOV R14, UR62 ;  /* 0x0000003e000e7c02 */ /* 0x000fe20008000f00 */
[----:B0-----:R-:W-:Y:S10]  /*17990*/  ENDCOLLECTIVE ;  /* 0x000000000000791b */ /* 0x001ff40003800000 */
.L_x_5449:
[----:B------:R-:W-:Y:S05]  /*179a0*/  BSYNC B0 ;  /* 0x0000000000007941 */ /* 0x000fea0003800000 */
.L_x_5448:
[----:B------:R-:W-:Y:S05]  /*179b0*/  BRA `(.L_x_5450) ;  /* 0xffffffe800847947 */ /* 0x000fea000383ffff */
.L_x_5407:
[----:B0-----:R0:W1:Y:S02]  /*179c0*/  SYNCS.PHASECHK.TRANS64.TRYWAIT P0, [R6+URZ], R5 ;  /* 0x00000005060075a7 */ /* 0x001064000800017f */
[----:B-1----:R-:W-:Y:S05]  /*179d0*/  @!P0 NANOSLEEP.SYNCS 0x989680 ;  /* 0x009896800000895d */ /* 0x002fea0003900000 */
[----:B------:R-:W1:Y:S02]  /*179e0*/  @!P0 SYNCS.PHASECHK.TRANS64 P0, [R6+URZ], R5 ;  /* 0x00000005060085a7 */ /* 0x000e64000800007f */
[----:B-1----:R-:W-:Y:S05]  /*179f0*/  @!P0 BRA `(.L_x_5407) ;  /* 0xfffffffc00f08947 */ /* 0x002fea000383ffff */
[----:B------:R-:W-:Y:S05]  /*17a00*/  BRA `(.L_x_5451) ;  /* 0xffffffe800c07947 */ /* 0x000fea000383ffff */
.L_x_5408:
[----:B-1----:R1:W2:Y:S02]  /*17a10*/  SYNCS.PHASECHK.TRANS64.TRYWAIT P0, [R3+URZ], R4 ;  /* 0x00000004030075a7 */ /* 0x0022a4000800017f */
[----:B--2---:R-:W-:Y:S05]  /*17a20*/  @!P0 NANOSLEEP.SYNCS 0x989680 ;  /* 0x009896800000895d */ /* 0x004fea0003900000 */
[----:B------:R-:W2:Y:S02]  /*17a30*/  @!P0 SYNCS.PHASECHK.TRANS64 P0, [R3+URZ], R4 ;  /* 0x00000004030085a7 */ /* 0x000ea4000800007f */
[----:B--2---:R-:W-:Y:S05]  /*17a40*/  @!P0 BRA `(.L_x_5408) ;  /* 0xfffffffc00f08947 */ /* 0x004fea000383ffff */
[----:B------:R-:W-:Y:S05]  /*17a50*/  BRA `(.L_x_5452) ;  /* 0xffffffe800b47947 */ /* 0x000fea000383ffff */
.L_x_5410:
[----:B-1----:R1:W2:Y:S02]  /*17a60*/  SYNCS.PHASECHK.TRANS64.TRYWAIT P0, [R0+URZ], R5 ;  /* 0x00000005000075a7 */ /* 0x0022a4000800017f */
[----:B--2---:R-:W-:Y:S05]  /*17a70*/  @!P0 NANOSLEEP.SYNCS 0x989680 ;  /* 0x009896800000895d */ /* 0x004fea0003900000 */
[----:B------:R-:W2:Y:S02]  /*17a80*/  @!P0 SYNCS.PHASECHK.TRANS64 P0, [R0+URZ], R5 ;  /* 0x00000005000085a7 */ /* 0x000ea4000800007f */
[----:B--2---:R-:W-:Y:S05]  /*17a90*/  @!P0 BRA `(.L_x_5410) ;  /* 0xfffffffc00f08947 */ /* 0x004fea000383ffff */
[----:B------:R-:W-:Y:S05]  /*17aa0*/  BRA `(.L_x_5453) ;  /* 0xffffffe800b87947 */ /* 0x000fea000383ffff */
.L_x_5454:
        /* <DEDUP_REMOVED lines=13> */
.L_x_14854:


//--------------------- .text._ZN7cutlass13device_kernelIN5flash11enable_sm90INS1_16FlashAttnFwdSm90INS1_25CollectiveMainloopFwdSm90ILi2EN4cute5tupleIJNS5_1CILi1EEES8_S8_EEENS6_IJNS7_ILi128EEENS7_ILi112EEENS7_ILi192EEEEEELi192ENS_6half_tEfNS_4arch4Sm90ELb1ELb0ELb1ELb1ELb0ELb0ELb0ELb1ELb1ELb1ELb1ELb0EEENS1_21CollectiveEpilogueFwdINS6_IJSA_SC_SB_EEES9_SE_SG_Li256ELb1ELb1ELb1ELb0EEENS1_36VarlenDynamicPersistentTileSchedulerILi128ELi112ELi256ELi128ELb1ELb1ELb1ELb1ELb1ELb1EEEEEEEEEvNT_6ParamsE --------------------------
	.section	.text._ZN7cutlass13device_kernelIN5flash11enable_sm90INS1_16FlashAttnFwdSm90INS1_25CollectiveMainloopFwdSm90ILi2EN4cute5tupleIJNS5_1CILi1EEES8_S8_EEENS6_IJNS7_ILi128EEENS7_ILi112EEENS7_ILi192EEEEEELi192ENS_6half_tEfNS_4arch4Sm90ELb1ELb0ELb1ELb1ELb0ELb0ELb0ELb1ELb1ELb1ELb1ELb0EEENS1_21CollectiveEpilogueFwdINS6_IJSA_SC_SB_EEES9_SE_SG_Li256ELb1ELb1ELb1ELb0EEENS1_36VarlenDynamicPersistentTileSchedulerILi128ELi112ELi256ELi128ELb1ELb1ELb1ELb1ELb1ELb1EEEEEEEEEvNT_6ParamsE,"ax",@progbits
	.align	128
.text._ZN7cutlass13device_kernelIN5flash11enable_sm90INS1_16FlashAttnFwdSm90INS1_25CollectiveMainloopFwdSm90ILi2EN4cute5tupleIJNS5_1CILi1EEES8_S8_EEENS6_IJNS7_ILi128EEENS7_ILi112EEENS7_ILi192EEEEEELi192ENS_6half_tEfNS_4arch4Sm90ELb1ELb0ELb1ELb1ELb0ELb0ELb0ELb1ELb1ELb1ELb1ELb0EEENS1_21CollectiveEpilogueFwdINS6_IJSA_SC_SB_EEES9_SE_SG_Li256ELb1ELb1ELb1ELb0EEENS1_36VarlenDynamicPersistentTileSchedulerILi128ELi112ELi256ELi128ELb1ELb1ELb1ELb1ELb1ELb1EEEEEEEEEvNT_6ParamsE:
        .type           _ZN7cutlass13device_kernelIN5flash11enable_sm90INS1_16FlashAttnFwdSm90INS1_25CollectiveMainloopFwdSm90ILi2EN4cute5tupleIJNS5_1CILi1EEES8_S8_EEENS6_IJNS7_ILi128EEENS7_ILi112EEENS7_ILi192EEEEEELi192ENS_6half_tEfNS_4arch4Sm90ELb1ELb0ELb1ELb1ELb0ELb0ELb0ELb1ELb1ELb1ELb1ELb0EEENS1_21CollectiveEpilogueFwdINS6_IJSA_SC_SB_EEES9_SE_SG_Li256ELb1ELb1ELb1ELb0EEENS1_36VarlenDynamicPersistentTileSchedulerILi128ELi112ELi256ELi128ELb1ELb1ELb1ELb1ELb1ELb1EEEEEEEEEvNT_6ParamsE,@function
        .size           _ZN7cutlass13device_kernelIN5flash11enable_sm90INS1_16FlashAttnFwdSm90INS1_25CollectiveMainloopFwdSm90ILi2EN4cute5tupleIJNS5_1CILi1EEES8_S8_EEENS6_IJNS7_ILi128EEENS7_ILi112EEENS7_ILi192EEEEEELi192ENS_6half_tEfNS_4arch4Sm90ELb1ELb0ELb1ELb1ELb0ELb0ELb0ELb1ELb1ELb1ELb1ELb0EEENS1_21CollectiveEpilogueFwdINS6_IJSA_SC_SB_EEES9_SE_SG_Li256ELb1ELb1ELb1ELb0EEENS1_36VarlenDynamicPersistentTileSchedulerILi128ELi112ELi256ELi128ELb1ELb1ELb1ELb1ELb1ELb1EEEEEEEEEvNT_6ParamsE,(.L_x_14855 - _ZN7cutlass13device_kernelIN5flash11enable_sm90INS1_16FlashAttnFwdSm90INS1_25CollectiveMainloopFwdSm90ILi2EN4cute5tupleIJNS5_1CILi1EEES8_S8_EEENS6_IJNS7_ILi128EEENS7_ILi112EEENS7_ILi192EEEEEELi192ENS_6half_tEfNS_4arch4Sm90ELb1ELb0ELb1ELb1ELb0ELb0ELb0ELb1ELb1ELb1ELb1ELb0EEENS1_21CollectiveEpilogueFwdINS6_IJSA_SC_SB_EEES9_SE_SG_Li256ELb1ELb1ELb1ELb0EEENS1_36VarlenDynamicPersistentTileSchedulerILi128ELi112ELi256ELi128ELb1ELb1ELb1ELb1ELb1ELb1EEEEEEEEEvNT_6ParamsE)
        .other          _ZN7cutlass13device_kernelIN5flash11enable_sm90INS1_16FlashAttnFwdSm90INS1_25CollectiveMainloopFwdSm90ILi2EN4cute5tupleIJNS5_1CILi1EEES8_S8_EEENS6_IJNS7_ILi128EEENS7_ILi112EEENS7_ILi192EEEEEELi192ENS_6half_tEfNS_4arch4Sm90ELb1ELb0ELb1ELb1ELb0ELb0ELb0ELb1ELb1ELb1ELb1ELb0EEENS1_21CollectiveEpilogueFwdINS6_IJSA_SC_SB_EEES9_SE_SG_Li256ELb1ELb1ELb1ELb0EEENS1_36VarlenDynamicPersistentTileSchedulerILi128ELi112ELi256ELi128ELb1ELb1ELb1ELb1ELb1ELb1EEEEEEEEEvNT_6ParamsE,@"STO_CUDA_ENTRY STV_DEFAULT"
_ZN7cutlass13device_kernelIN5flash11enable_sm90INS1_16FlashAttnFwdSm90INS1_25CollectiveMainloopFwdSm90ILi2EN4cute5tupleIJNS5_1CILi1EEES8_S8_EEENS6_IJNS7_ILi128EEENS7_ILi112EEENS7_ILi192EEEEEELi192ENS_6half_tEfNS_4arch4Sm90ELb1ELb0ELb1ELb1ELb0ELb0ELb0ELb1ELb1ELb1ELb1ELb0EEENS1_21CollectiveEpilogueFwdINS6_IJSA_SC_SB_EEES9_SE_SG_Li256ELb1ELb1ELb1ELb0EEENS1_36VarlenDynamicPersistentTileSchedulerILi128ELi112ELi256ELi128ELb1ELb1ELb1ELb1ELb1ELb1EEEEEEEEEvNT_6ParamsE:
        /* <DEDUP_REMOVED lines=18> */
.L_x_5456:
[----:B------:R-:W-:Y:S05]  /*0120*/  BSYNC B0 ;  /* 0x0000000000007941 */ /* 0x000fea0003800000 */
.L_x_5455:
        /* <DEDUP_REMOVED lines=41> */
.L_x_5457:
        /* <DEDUP_REMOVED lines=22> */
.L_x_5458:
        /* <DEDUP_REMOVED lines=18> */
.L_x_5459:
        /* <DEDUP_REMOVED lines=22> */
.L_x_5460:
        /* <DEDUP_REMOVED lines=22> */
.L_x_5461:
        /* <DEDUP_REMOVED lines=8> */
.L_x_5463:
        /* <DEDUP_REMOVED lines=16> */
[----:B------:R-:W-:Y:S01]  /*0a80*/  UMOV UR36, URZ ;  /* 0x0000003f00247c82 */ /* 0x000fe20008000000 */
[----:B------:R-:W-:Y:S01]  /*0a90*/  R2UR UR7, R7 ;  /* 0x00000000070772ca */ /* 0x000fe200000e0000 */
[----:B------:R-:W0:Y:S01]  /*0aa0*/  S2R R0, SR_TID.X ;  /* 0x0000000000007919 */ /* 0x000e220000002100 */
[----:B------:R-:W-:Y:S01]  /*0ab0*/  R2UR UR5, R5 ;  /* 0x00000000050572ca */ /* 0x000fe200000e0000 */
[----:B0-----:R-:W-:-:S05]  /*0ac0*/  VIADD R12, R0, 0xffffff80 ;  /* 0xffffff80000c7836 */ /* 0x001fca0000000000 */
[----:B------:R-:W-:-:S04]  /*0ad0*/  SHF.R.S32.HI R0, RZ, 0x1f, R12 ;  /* 0x0000001fff007819 */ /* 0x000fc8000001140c */
[CC--:B------:R-:W-:Y:S02]  /*0ae0*/  LEA.HI R3, R0.reuse, R12.reuse, RZ, 0x4 ;  /* 0x0000000c00037211 */ /* 0x0c0fe400078f20ff */
[CC--:B------:R-:W-:Y:S02]  /*0af0*/  LEA.HI R4, R0.reuse, R12.reuse, RZ, 0x5 ;  /* 0x0000000c00047211 */ /* 0x0c0fe400078f28ff */
[----:B------:R-:W-:Y:S02]  /*0b00*/  SHF.R.S32.HI R6, RZ, 0x4, R3 ;  /* 0x00000004ff067819 */ /* 0x000fe40000011403 */
[----:B------:R-:W-:Y:S01]  /*0b10*/  LEA.HI R11, R0, R12, RZ, 0x2 ;  /* 0x0000000c000b7211 */ /* 0x000fe200078f10ff */
[----:B------:R-:W-:Y:S01]  /*0b20*/  IMAD.SHL.U32 R5, R4, 0x20, RZ ;  /* 0x0000002004057824 */ /* 0x000fe200078e00ff */
[C---:B------:R-:W-:Y:S02]  /*0b30*/  LOP3.LUT R4, R3.reuse, 0x3fffff0, RZ, 0xc0, !PT ;  /* 0x03fffff003047812 */ /* 0x040fe400078ec0ff */
[----:B------:R-:W-:-:S02]  /*0b40*/  LEA.HI R3, R3, R6, RZ, 0x1 ;  /* 0x0000000603037211 */ /* 0x000fc400078f08ff */
[----:B------:R-:W-:Y:S01]  /*0b50*/  LOP3.LUT R5, R5, 0xfffffc00, RZ, 0xc0, !PT ;  /* 0xfffffc0005057812 */ /* 0x000fe200078ec0ff */
[----:B------:R-:W-:Y:S01]  /*0b60*/  IMAD.IADD R4, R12, 0x1, -R4 ;  /* 0x000000010c047824 */ /* 0x000fe200078e0a04 */
[----:B------:R-:W-:Y:S02]  /*0b70*/  LOP3.LUT R3, R3, 0x1ffffffe, RZ, 0xc0, !PT ;  /* 0x1ffffffe03037812 */ /* 0x000fe400078ec0ff */
[----:B------:R-:W-:Y:S01]  /*0b80*/  LOP3.LUT R11, R11, 0xfffffffc, RZ, 0xc0, !PT ;  /* 0xfffffffc0b0b7812 */ /* 0x000fe200078ec0ff */
[----:B------:R-:W-:Y:S02]  /*0b90*/  IMAD R4, R4, 0x40, R5 ;  /* 0x0000004004047824 */ /* 0x000fe400078e0205 */
[----:B------:R-:W-:Y:S02]  /*0ba0*/  IMAD.IADD R3, R6, 0x1, -R3 ;  /* 0x0000000106037824 */ /* 0x000fe400078e0a03 */
[----:B------:R-:W-:Y:S02]  /*0bb0*/  IMAD.IADD R11, R12, 0x1, -R11 ;  /* 0x000000010c0b7824 */ /* 0x000fe400078e0a0b */
[----:B------:R-:W-:-:S03]  /*0bc0*/  IMAD R3, R3, 0x8, R4 ;  /* 0x0000000803037824 */ /* 0x000fc600078e0204 */
[----:B------:R-:W-:Y:S02]  /*0bd0*/  LEA.HI R5, R11, R11, RZ, 0x1 ;  /* 0x0000000b0b057211 */ /* 0x000fe400078f08ff */
[----:B------:R0:W-:Y:S02]  /*0be0*/  STL [R1+0x50], R3 ;  /* 0x0000500301007387 */ /* 0x0001e40000100800 */
[----:B------:R-:W-:-:S05]  /*0bf0*/  LOP3.LUT R4, R5, 0x1ffffffe, RZ, 0xc0, !PT ;  /* 0x1ffffffe05047812 */ /* 0x000fca00078ec0ff */
        /* <DEDUP_REMOVED lines=19> */
[----:B------:R-:W-:-:S02]  /*0d30*/  LOP3.LUT R6, R7, 0x7ffffffc, RZ, 0xc0, !PT ;  /* 0x7ffffffc07067812 */ /* 0x000fc400078ec0ff */
[----:B------:R-:W-:Y:S02]  /*0d40*/  LEA.HI R10, R10, R9, RZ, 0x3 ;  /* 0x000000090a0a7211 */ /* 0x000fe400078f18ff */
[----:B------:R-:W-:Y:S01]  /*0d50*/  SHF.R.S32.HI R8, RZ, 0x5, R8 ;  /* 0x00000005ff087819 */ /* 0x000fe20000011408 */
[----:B------:R-:W-:Y:S01]  /*0d60*/  IMAD.IADD R6, R235, 0x1, -R6 ;  /* 0x00000001eb067824 */ /* 0x000fe200078e0a06 */
[----:B------:R-:W-:-:S03]  /*0d70*/  LOP3.LUT R10, R10, 0xfffffff8, RZ, 0xc0, !PT ;  /* 0xfffffff80a0a7812 */ /* 0x000fc600078ec0ff */
[----:B------:R-:W-:Y:S02]  /*0d80*/  IMAD.SHL.U32 R19, R6, 0x2, RZ ;  /* 0x0000000206137824 */ /* 0x000fe400078e00ff */
[----:B------:R-:W-:Y:S02]  /*0d90*/  IMAD.IADD R9, R9, 0x1, -R10 ;  /* 0x0000000109097824 */ /* 0x000fe400078e0a0a */
[C---:B------:R-:W-:Y:S02]  /*0da0*/  VIADD R231, R19.reuse, 0x8 ;  /* 0x0000000813e77836 */ /* 0x040fe40000000000 */
[----:B------:R-:W-:Y:S02]  /*0db0*/  IMAD R9, R8, 0x10, R9 ;  /* 0x0000001008097824 */ /* 0x000fe400078e0209 */
[----:B------:R-:W-:Y:S01]  /*0dc0*/  VIADD R230, R19, 0x10 ;  /* 0x0000001013e67836 */ /* 0x000fe20000000000 */
[----:B------:R-:W-:Y:S01]  /*0dd0*/  SHF.R.S32.HI R5, RZ, 0x1f, R231 ;  /* 0x0000001fff057819 */ /* 0x000fe200000114e7 */
[----:B0-----:R-:W-:-:S02]  /*0de0*/  IMAD R3, R2, 0x40, R9 ;  /* 0x0000004002037824 */ /* 0x001fc400078e0209 */
[----:B------:R-:W-:Y:S01]  /*0df0*/  IMAD.U32 R2, RZ, RZ, UR4 ;  /* 0x00000004ff027e24 */ /* 0x000fe2000f8e00ff */
[----:B------:R-:W-:Y:S01]  /*0e00*/  UMOV UR4, URZ ;  /* 0x0000003f00047c82 */ /* 0x000fe20008000000 */
[C---:B------:R-:W-:Y:S01]  /*0e10*/  VIADD R229, R19.reuse, 0x30 ;  /* 0x0000003013e57836 */ /* 0x040fe20000000000 */
[----:B------:R-:W-:Y:S01]  /*0e20*/  STL [R1+0x48], R3 ;  /* 0x0000480301007387 */ /* 0x000fe20000100800 */
[C---:B------:R-:W-:Y:S02]  /*0e30*/  VIADD R228, R19.reuse, 0x38 ;  /* 0x0000003813e47836 */ /* 0x040fe40000000000 */
        /* <DEDUP_REMOVED lines=32> */
[----:B------:R-:W-:Y:S01]  /*1040*/  IMAD.U32 R234, RZ, RZ, UR4 ;  /* 0x00000004ffea7e24 */ /* 0x000fe2000f8e00ff */
[----:B------:R-:W-:Y:S01]  /*1050*/  SHF.R.S32.HI R2, RZ, 0x1f, R215 ;  /* 0x0000001fff027819 */ /* 0x000fe200000114d7 */
[C---:B------:R-:W-:Y:S01]  /*1060*/  VIADD R208, R19.reuse, 0x18 ;  /* 0x0000001813d07836 */ /* 0x040fe20000000000 */
[----:B------:R-:W-:Y:S01]  /*1070*/  SHF.R.S32.HI R0, RZ, 0x1f, R214 ;  /* 0x0000001fff007819 */ /* 0x000fe200000114d6 */
[----:B------:R-:W-:Y:S01]  /*1080*/  VIADD R207, R19, 0x28 ;  /* 0x0000002813cf7836 */ /* 0x000fe20000000000 */
[----:B------:R-:W-:Y:S01]  /*1090*/  SHF.R.S32.HI R237, RZ, 0x1f, R213 ;  /* 0x0000001fffed7819 */ /* 0x000fe200000114d5 */
[----:B------:R-:W-:Y:S01]  /*10a0*/  IMAD R204, R4, 0x8, R3 ;  /* 0x0000000804cc7824 */ /* 0x000fe200078e0203 */
[----:B------:R-:W-:Y:S01]  /*10b0*/  SHF.R.S32.HI R236, RZ, 0x1f, R212 ;  /* 0x0000001fffec7819 */ /* 0x000fe200000114d4 */
[----:B------:R-:W-:-:S07]  /*10c0*/  IMAD.U32 R16, RZ, RZ, UR4 ;  /* 0x00000004ff107e24 */ /* 0x000fce000f8e00ff */
.L_x_5521:
[----:B------:R-:W-:Y:S01]  /*10d0*/  ULDC.64 UR8, c[0x0][0xc88] ;  /* 0x0003220000087ab9 */ /* 0x000fe20000000a00 */
[----:B------:R-:W-:Y:S01]  /*10e0*/  ULDC.64 UR12, c[0x0][0x208] ;  /* 0x00008200000c7ab9 */ /* 0x000fe20000000a00 */
[----:B------:R-:W-:Y:S01]  /*10f0*/  UIMAD.WIDE UR8, UR7, 0x4, UR8 ;  /* 0x00000004070878a5 */ /* 0x000fe2000f8e0208 */
[----:B------:R-:W-:-:S05]  /*1100*/  ULDC.64 UR10, c[0x0][0xa18] ;  /* 0x00028600000a7ab9 */ /* 0x000fca0000000a00 */
[----:B01-34-:R-:W-:Y:S02]  /*1110*/  IMAD.U32 R2, RZ, RZ, UR8 ;  /* 0x00000008ff027e24 */ /* 0x01bfe4000f8e00ff */
[----:B------:R-:W-:Y:S01]  /*1120*/  IMAD.U32 R3, RZ, RZ, UR9 ;  /* 0x00000009ff037e24 */ /* 0x000fe2000f8e00ff */
[----:B------:R-:W-:-:S04]  /*1130*/  ULDC.64 UR8, c[0x0][0xa28] ;  /* 0x00028a0000087ab9 */ /* 0x000fc80000000a00 */
[----:B--2---:R-:W2:Y:S01]  /*1140*/  LDG.E R2, desc[UR12][R2.64] ;  /* 0x0000000c02027981 */ /* 0x004ea2000c1e1900 */
        /* <DEDUP_REMOVED lines=17> */
[----:B------:R-:W-:-:S03]  /*1260*/  IMAD.U32 R4, RZ, RZ, UR10 ;  /* 0x0000000aff047e24 */ /* 0x000fc6000f8e00ff */
[----:B------:R-:W-:Y:S01]  /*1270*/  IMAD.U32 R5, RZ, RZ, UR11 ;  /* 0x0000000bff057e24 */ /* 0x000fe2000f8e00ff */
[----:B------:R-:W2:Y:S01]  /*1280*/  @P0 LDG.E R2, desc[UR12][R2.64] ;  /* 0x0000000c02020981 */ /* 0x000ea2000c1e1900 */
[----:B------:R-:W-:Y:S02]  /*1290*/  UISETP.NE.U32.AND UP0, UPT, UR8, URZ, UPT ;  /* 0x0000003f0800728c */ /* 0x000fe4000bf05070 */
[----:B------:R-:W-:Y:S01]  /*12a0*/  ULOP3.LUT UR7, UR6, 0xff000000, URZ, 0xc0, !UPT ;  /* 0xff00000006077892 */ /* 0x000fe2000f8ec03f */
[----:B------:R-:W3:Y:S01]  /*12b0*/  @P2 LDG.E R4, desc[UR12][R4.64] ;  /* 0x0000000c04042981 */ /* 0x000ee2000c1e1900 */
[----:B------:R-:W-:Y:S01]  /*12c0*/  ULDC UR11, c[0x0][0x288] ;  /* 0x0000a200000b7ab9 */ /* 0x000fe20000000800 */
[----:B------:R-:W-:Y:S02]  /*12d0*/  UISETP.NE.AND.EX UP0, UPT, UR9, URZ, UPT, UP0 ;  /* 0x0000003f0900728c */ /* 0x000fe4000bf05300 */
[----:B------:R-:W-:Y:S01]  /*12e0*/  ULOP3.LUT UR8, UR6, 0xff0000, URZ, 0xc0, !UPT ;  /* 0x00ff000006087892 */ /* 0x000fe2000f8ec03f */
[----:B------:R-:W-:Y:S01]  /*12f0*/  ULDC UR9, c[0x0][0x424] ;  /* 0x0001090000097ab9 */ /* 0x000fe20000000800 */
[----:B------:R-:W-:Y:S01]  /*1300*/  ULDC.64 UR12, c[0x0][0xa20] ;  /* 0x00028800000c7ab9 */ /* 0x000fe20000000a00 */
[----:B------:R-:W-:Y:S01]  /*1310*/  ULOP3.LUT UR6, UR6, 0xffff, URZ, 0xc0, !UPT ;  /* 0x0000ffff06067892 */ /* 0x000fe2000f8ec03f */
[----:B------:R-:W-:Y:S01]  /*1320*/  ISETP.NE.U32.AND P1, PT, RZ, UR12, PT ;  /* 0x0000000cff007c0c */ /* 0x000fe2000bf25070 */
[----:B------:R-:W-:-:S02]  /*1330*/  USHF.R.U32.HI UR7, URZ, 0x8, UR7 ;  /* 0x000000083f077899 */ /* 0x000fc40008011607 */
[----:B------:R-:W-:Y:S01]  /*1340*/  USEL UR9, UR9, 0x1, UP0 ;  /* 0x0000000109097887 */ /* 0x000fe20008000000 */
[----:B------:R-:W-:Y:S01]  /*1350*/  ISETP.NE.AND.EX P1, PT, RZ, UR13, PT, P1 ;  /* 0x0000000dff007c0c */ /* 0x000fe2000bf25310 */
[----:B------:R-:W-:Y:S01]  /*1360*/  ULDC UR10, c[0x0][0x2f0] ;  /* 0x0000bc00000a7ab9 */ /* 0x000fe20000000800 */
[----:B------:R-:W-:Y:S01]  /*1370*/  UMOV UR4, URZ ;  /* 0x0000003f00047c82 */ /* 0x000fe20008000000 */
[----:B------:R-:W-:Y:S01]  /*1380*/  ULEA.HI UR8, UR8, UR7, URZ, 0x10 ;  /* 0x0000000708087291 */ /* 0x000fe2000f8f803f */
[----:B------:R-:W-:Y:S01]  /*1390*/  IMAD.U32 R211, RZ, RZ, UR6 ;  /* 0x00000006ffd37e24 */ /* 0x000fe2000f8e00ff */
[----:B------:R-:W-:Y:S01]  /*13a0*/  UIMAD UR9, UR9, UR10, URZ ;  /* 0x0000000a090972a4 */ /* 0x000fe2000f8e023f */
[----:B--2---:R-:W-:Y:S02]  /*13b0*/  @P0 R2UR UR4, R2 ;  /* 0x00000000020402ca */ /* 0x004fe400000e0000 */
[----:B---3--:R-:W-:-:S13]  /*13c0*/  @P2 R2UR UR11, R4 ;  /* 0x00000000040b22ca */ /* 0x008fda00000e0000 */
[----:B------:R-:W-:Y:S01]  /*13d0*/  IMAD.U32 R17, RZ, RZ, UR11 ;  /* 0x0000000bff117e24 */ /* 0x000fe2000f8e00ff */
[----:B-----5:R-:W-:Y:S06]  /*13e0*/  @P2 BRA `(.L_x_5464) ;  /* 0x0000000000402947 */ /* 0x020fec0003800000 */
        /* <DEDUP_REMOVED lines=16> */
.L_x_5464:
        /* <DEDUP_REMOVED lines=11> */
.L_x_5465:
        /* <DEDUP_REMOVED lines=15> */
.L_x_5466:
        /* <DEDUP_REMOVED lines=70> */
.L_x_5467:
        /* <DEDUP_REMOVED lines=97> */
.L_x_5469:
        /* <DEDUP_REMOVED lines=12> */
.L_x_5652:
[----:B------:R-:W-:Y:S05]  /*21c0*/  @!P0 BRA `(.L_x_5471) ;  /* 0x0000000000048947 */ /* 0x000fea0003800000 */
[----:B------:R-:W-:Y:S01]  /*21d0*/  BPT.TRAP 0x1 ;  /* 0x000000040000795c */ /* 0x000fe20000300000 */
.L_x_5471:
[----:B------:R-:W-:Y:S01]  /*21e0*/  R2UR UR4, R16 ;  /* 0x00000000100472ca */ /* 0x000fe200000e0000 */
[----:B0-----:R-:W-:-:S05]  /*21f0*/  IMAD.U32 R0, RZ, RZ, UR36 ;  /* 0x00000024ff007e24 */ /* 0x001fca000f8e00ff */
[----:B------:R-:W-:-:S07]  /*2200*/  LEA R0, R0, UR60, 0x3 ;  /* 0x0000003c00007c11 */ /* 0x000fce000f8e18ff */
[----:B------:R-:W-:-:S05]  /*2210*/  IMAD.U32 R3, RZ, RZ, UR4 ;  /* 0x00000004ff037e24 */ /* 0x000fca000f8e00ff */
[----:B------:R-:W-:-:S04]  /*2220*/  SHF.L.U32 R3, R3, 0x1f, RZ ;  /* 0x0000001f03037819 */ /* 0x000fc800000006ff */
[----:B------:R0:W1:Y:S01]  /*2230*/  SYNCS.PHASECHK.TRANS64.TRYWAIT P2, [R0+URZ+0x36830], R3 ;  /* 0x03683003000075a7 */ /* 0x000062000804017f */
[----:B------:R-:W-:Y:S05]  /*2240*/  @!P0 BRA `(.L_x_5472) ;  /* 0x0000000000048947 */ /* 0x000fea0003800000 */
[----:B------:R-:W-:Y:S01]  /*2250*/  BPT.TRAP 0x1 ;  /* 0x000000040000795c */ /* 0x000fe20000300000 */
.L_x_5472:
[----:B------:R-:W2:Y:S02]  /*2260*/  S2R R2, SR_TID.X ;  /* 0x0000000000027919 */ /* 0x000ea40000002100 */
[----:B--2---:R-:W-:Y:S01]  /*2270*/  LOP3.LUT P1, RZ, R2, 0x7f, RZ, 0xc0, !PT ;  /* 0x0000007f02ff7812 */ /* 0x004fe2000782c0ff */
[----:B-1----:R-:W-:-:S12]  /*2280*/  @P2 BRA `(.L_x_5473) ;  /* 0x0000000000082947 */ /* 0x002fd80003800000 */
[----:B------:R-:W1:Y:S02]  /*2290*/  SYNCS.PHASECHK.TRANS64.TRYWAIT P2, [R0+URZ+0x36830], R3 ;  /* 0x03683003000075a7 */ /* 0x000e64000804017f */
[----:B-1----:R-:W-:Y:S05]  /*22a0*/  @!P2 BRA `(.L_x_5474) ;  /* 0x000001a00008a947 */ /* 0x002fea0003800000 */
.L_x_5473:
[----:B------:R-:W-:Y:S05]  /*22b0*/  WARPSYNC.ALL ;  /* 0x0000000000007948 */ /* 0x000fea0003800000 */
[----:B------:R-:W-:Y:S01]  /*22c0*/  UIADD3 UR4, UR60, 0x21400, URZ ;  /* 0x000214003c047890 */ /* 0x000fe2000fffe03f */
[----:B------:R-:W-:Y:S01]  /*22d0*/  WARPGROUP.ARRIVE ;  /* 0x00000000000079c5 */ /* 0x000fe20000000000 */
[----:B------:R-:W-:Y:S01]  /*22e0*/  ULOP3.LUT UR38, UR38, 0x10000, URZ, 0xfc, !UPT ;  /* 0x0001000026267892 */ /* 0x000fe2000f8efc3f */
[----:B01----:R-:W-:Y:S01]  /*22f0*/  @!P1 VIADD R0, R0, 0x36840 ;  /* 0x0003684000009836 */ /* 0x003fe20000000000 */
[----:B------:R-:W-:Y:S01]  /*2300*/  USHF.R.U32.HI UR4, URZ, 0x4, UR4 ;  /* 0x000000043f047899 */ /* 0x000fe20008011604 */
[----:B------:R-:W-:Y:S01]  /*2310*/  CS2R R118, SRZ ;  /* 0x0000000000767805 */ /* 0x000fe2000001ff00 */
[----:B------:R-:W-:Y:S01]  /*2320*/  UMOV UR53, 0x40000040 ;  /* 0x4000004000357882 */ /* 0x000fe20000000000 */
[----:B------:R-:W-:Y:S01]  /*2330*/  UMOV UR55, 0x40000040 ;  /* 0x4000004000377882 */ /* 0x000fe20000000000 */
[----:B------:R-:W-:Y:S01]  /*2340*/  ULOP3.LUT UR4, UR4, 0x3fff, URZ, 0xc0, !UPT ;  /* 0x00003fff04047892 */ /* 0x000fe2000f8ec03f */
[----:B------:R-:W-:Y:S01]  /*2350*/  MOV R4, UR53 ;  /* 0x0000003500047c02 */ /* 0x000fe20008000f00 */
[----:B------:R-:W-:Y:S01]  /*2360*/  UMOV UR52, UR38 ;  /* 0x0000002600347c82 */ /* 0x000fe20008000000 */
[----:B------:R-:W-:Y:S01]  /*2370*/  UMOV UR7, 0x40000040 ;  /* 0x4000004000077882 */ /* 0x000fe20000000000 */
[----:B------:R-:W-:Y:S01]  /*2380*/  ULOP3.LUT UR5, UR4, 0x10000, URZ, 0xfc, !UPT ;  /* 0x0001000004057892 */ /* 0x000fe2000f8efc3f */
[----:B------:R-:W-:Y:S01]  /*2390*/  MOV R6, UR52 ;  /* 0x0000003400067c02 */ /* 0x000fe20008000f00 */
[----:B------:R-:W-:Y:S01]  /*23a0*/  UMOV UR8, UR52 ;  /* 0x0000003400087c82 */ /* 0x000fe20008000000 */
[----:B------:R-:W-:Y:S01]  /*23b0*/  UMOV UR4, UR52 ;  /* 0x0000003400047c82 */ /* 0x000fe20008000000 */
[----:B------:R-:W-:Y:S01]  /*23c0*/  UIMAD UR37, UR36, 0xa80, UR5 ;  /* 0x00000a80242578a4 */ /* 0x000fe2000f8e0205 */
[----:B------:R-:W-:Y:S01]  /*23d0*/  @!P1 PRMT R0, RZ, 0x654, R0 ;  /* 0x00000654ff009816 */ /* 0x000fe20000000000 */
[----:B------:R-:W-:Y:S01]  /*23e0*/  IMAD.U32 R5, RZ, RZ, UR5 ;  /* 0x00000005ff057e24 */ /* 0x000fe2000f8e00ff */
[----:B------:R-:W-:Y:S01]  /*23f0*/  UMOV UR5, UR53 ;  /* 0x0000003500057c82 */ /* 0x000fe20008000000 */
[----:B------:R-:W-:Y:S01]  /*2400*/  UIADD3 UR6, UR37, 0x80, URZ ;  /* 0x0000008025067890 */ /* 0x000fe2000fffe03f */
[----:B------:R-:W-:Y:S01]  /*2410*/  CS2R R116, SRZ ;  /* 0x0000000000747805 */ /* 0x000fe2000001ff00 */
[----:B------:R-:W-:Y:S01]  /*2420*/  UIADD3 UR10, UR37, 0x100, URZ ;  /* 0x00000100250a7890 */ /* 0x000fe2000fffe03f */
[----:B------:R-:W-:Y:S01]  /*2430*/  CS2R R114, SRZ ;  /* 0x0000000000727805 */ /* 0x000fe2000001ff00 */
[----:B------:R-:W-:Y:S01]  /*2440*/  UMOV UR54, UR37 ;  /* 0x0000002500367c82 */ /* 0x000fe20008000000 */
[----:B------:R-:W-:Y:S01]  /*2450*/  UMOV UR9, UR53 ;  /* 0x0000003500097c82 */ /* 0x000fe20008000000 */
[----:B------:R-:W-:Y:S01]  /*2460*/  HGMMA.64x16x16.F32 R72, gdesc[UR52], RZ, !UPT, gsb0 ;  /* 0x00200000344879f0 */ /* 0x000fe2000c0008ff */
[----:B------:R-:W-:Y:S01]  /*2470*/  UMOV UR11, 0x40000040 ;  /* 0x40000040000b7882 */ /* 0x000fe20000000000 */
[----:B------:R-:W-:Y:S01]  /*2480*/  UIADD3 UR14, UR37, 0x180, URZ ;  /* 0x00000180250e7890 */ /* 0x000fe2000fffe03f */
[----:B------:R-:W-:Y:S01]  /*2490*/  CS2R R112, SRZ ;  /* 0x0000000000707805 */ /* 0x000fe2000001ff00 */
[----:B------:R-:W-:Y:S01]  /*24a0*/  UMOV UR12, UR52 ;  /* 0x00000034000c7c82 */ /* 0x000fe20008000000 */
[----:B------:R-:W-:Y:S01]  /*24b0*/  UMOV UR13, UR53 ;  /* 0x00000035000d7c82 */ /* 0x000fe20008000000 */
        /* <DEDUP_REMOVED lines=34> */
[----:B------:R-:W-:Y:S01]  /*26e0*/  UMOV UR55, 0x40000040 ;  /* 0x4000004000377882 */ /* 0x000fe20000000000 */
[----:B------:R-:W-:-:S02]  /*26f0*/  CS2R R90, SRZ ;  /* 0x00000000005a7805 */ /* 0x000fc4000001ff00 */
[----:B------:R-:W-:Y:S02]  /*2700*/  CS2R R88, SRZ ;  /* 0x0000000000587805 */ /* 0x000fe4000001ff00 */
[----:B------:R-:W-:Y:S02]  /*2710*/  CS2R R86, SRZ ;  /* 0x0000000000567805 */ /* 0x000fe4000001ff00 */
[----:B------:R-:W-:Y:S02]  /*2720*/  CS2R R84, SRZ ;  /* 0x0000000000547805 */ /* 0x000fe4000001ff00 */
[----:B------:R-:W-:Y:S01]  /*2730*/  CS2R R82, SRZ ;  /* 0x0000000000527805 */ /* 0x000fe2000001ff00 */
        /* <DEDUP_REMOVED lines=440> */
[----:B------:R-:W-:Y:S01]  /*42c0*/  UMOV UR56, UR44 ;  /* 0x0000002c00387c82 */ /* 0x000fe20008000000 */
[----:B------:R-:W-:Y:S01]  /*42d0*/  UMOV UR57, UR45 ;  /* 0x0000002d00397c82 */ /* 0x000fe20008000000 */
[----:B------:R-:W-:-:S02]  /*42e0*/  UIADD3 UR6, UR38, 0x806, URZ ;  /* 0x0000080626067890 */ /* 0x000fc4000fffe03f */
[----:B------:R-:W-:Y:S01]  /*42f0*/  UIADD3 UR38, UR39, -0x2, URZ ;  /* 0xfffffffe27267890 */ /* 0x000fe2000fffe03f */
        /* <DEDUP_REMOVED lines=20> */
[----:B------:R-:W-:Y:S02]  /*4440*/  R2UR UR12, R3 ;  /* 0x00000000030c72ca */ /* 0x000fe400000e0000 */
        /* <DEDUP_REMOVED lines=18> */
[----:B------:R-:W-:Y:S02]  /*4570*/  WARPGROUP.DEPBAR.LE gsb0, 0x0 ;  /* 0x00008000000079c5 */ /* 0x000fe40000010000 */
[----:B------:R-:W-:-:S06]  /*4580*/  WARPGROUP.ARRIVE ;  /* 0x00000000000079c5 */ /* 0x000fcc0000000000 */
[----:B------:R-:W-:Y:S01]  /*4590*/  HGMMA.64x16x16.F32 R32, gdesc[UR48], R32, gsb0 ;  /* 0x00200000302079f0 */ /* 0x000fe20008000820 */
[----:B------:R-:W-:Y:S01]  /*45a0*/  UMOV UR48, UR6 ;  /* 0x0000000600307c82 */ /* 0x000fe20008000000 */
[----:B------:R-:W-:Y:S01]  /*45b0*/  UMOV UR49, 0x40000040 ;  /* 0x4000004000317882 */ /* 0x000fe20000000000 */
[----:B------:R-:W-:Y:S01]  /*45c0*/  UMOV UR50, UR10 ;  /* 0x0000000a00327c82 */ /* 0x000fe20008000000 */
[----:B------:R-:W-:Y:S01]  /*45d0*/  UMOV UR51, 0x40000040 ;  /* 0x4000004000337882 */ /* 0x000fe20000000000 */
[----:B------:R-:W-:Y:S01]  /*45e0*/  ULDC UR6, c[0x0][0x9d8] ;  /* 0x0002760000067ab9 */ /* 0x000fe20000000800 */
[----:B------:R-:W-:Y:S01]  /*45f0*/  UIMAD UR10, UR39, -0x70, UR18 ;  /* 0xffffff90270a78a4 */ /* 0x000fe2000f8e0212 */
        /* <DEDUP_REMOVED lines=18> */
[----:B------:R-:W-:Y:S01]  /*4720*/  UMOV UR51, 0x40000040 ;  /* 0x4000004000337882 */ /* 0x000fe20000000000 */
[----:B------:R-:W-:Y:S01]  /*4730*/  FMUL.FTZ R2, R72, UR6 ;  /* 0x0000000648027c20 */ /* 0x000fe20008410000 */
[----:B------:R-:W-:Y:S01]  /*4740*/  FMUL.FTZ R3, R73, UR6 ;  /* 0x0000000649037c20 */ /* 0x000fe20008410000 */
        /* <DEDUP_REMOVED lines=10> */
[----:B------:R-:W-:Y:S02]  /*47f0*/  VIADD R65, R204, UR11 ;  /* 0x0000000bcc417c36 */ /* 0x000fe40008000000 */
[----:B------:R-:W-:Y:S01]  /*4800*/  FMUL.FTZ R66, R66, UR6 ;  /* 0x0000000642427c20 */ /* 0x000fe20008410000 */
[----:B------:R-:W-:Y:S01]  /*4810*/  FMUL.FTZ R67, R67, UR6 ;  /* 0x0000000643437c20 */ /* 0x000fe20008410000 */
[----:B------:R-:W-:Y:S01]  /*4820*/  FMUL.FTZ R70, R70, UR6 ;  /* 0x0000000646467c20 */ /* 0x000fe20008410000 */
[----:B------:R-:W-:Y:S01]  /*4830*/  HGMMA.64x16x16.F32 R56, gdesc[UR48], R56, gsb0 ;  /* 0x00200000303879f0 */ /* 0x000fe20008000838 */
[----:B------:R-:W-:Y:S01]  /*4840*/  UIADD3 UR50, UR37, 0x886, URZ ;  /* 0x0000088625327890 */ /* 0x000fe2000fffe03f */
[----:B------:R-:W-:Y:S01]  /*4850*/  @P2 IMAD.HI.U32 R6, R65, UR7, RZ ;  /* 0x0000000741062c27 */ /* 0x000fe2000f8e00ff */
[----:B------:R-:W-:Y:S01]  /*4860*/  UMOV UR51, 0x40000040 ;  /* 0x4000004000337882 */ /* 0x000fe20000000000 */
[----:B------:R-:W-:Y:S01]  /*4870*/  @UP0 ULDC UR7, c[0x0][0x450] ;  /* 0x0001140000070ab9 */ /* 0x000fe20000000800 */
[----:B------:R4:W5:Y:S01]  /*4880*/  MUFU.TANH R20, R66 ;  /* 0x0000004200147308 */ /* 0x0009620000002400 */
[----:B------:R-:W-:Y:S01]  /*4890*/  FMUL.FTZ R8, R64, UR6 ;  /* 0x0000000640087c20 */ /* 0x000fe20008410000 */
[----:B------:R-:W-:Y:S01]  /*48a0*/  @P2 SHF.R.U32.HI R65, RZ, UR7, R6 ;  /* 0x00000007ff412c19 */ /* 0x000fe20008011606 */
[----:B------:R-:W-:Y:S01]  /*48b0*/  UIMAD UR7, UR39, -0x70, URZ ;  /* 0xffffff90270778a4 */ /* 0x000fe2000f8e023f */
[----:B------:R-:W-:Y:S01]  /*48c0*/  FMUL.FTZ R11, R68, UR6 ;  /* 0x00000006440b7c20 */ /* 0x000fe20008410000 */
[----:B------:R-:W-:Y:S01]  /*48d0*/  FMUL.FTZ R71, R71, UR6 ;  /* 0x0000000647477c20 */ /* 0x000fe20008410000 */
[----:B------:R-:W-:Y:S01]  /*48e0*/  FMUL.FTZ R10, R69, UR6 ;  /* 0x00000006450a7c20 */ /* 0x000fe20008410000 */
[----:B------:R-:W0:Y:S01]  /*48f0*/  SHFL.IDX PT, R6, R65, 0x1, 0x1c1f ;  /* 0x003c1f0041067f89 */ /* 0x000e2200000e0000 */
[----:B------:R-:W5:Y:S01]  /*4900*/  MUFU.TANH R72, R67 ;  /* 0x0000004300487308 */ /* 0x000f620000002400 */
[----:B----4-:R-:W-:Y:S01]  /*4910*/  IMAD.U32 R66, RZ, RZ, UR10 ;  /* 0x0000000aff427e24 */ /* 0x010fe2000f8e00ff */
[----:B------:R-:W-:Y:S01]  /*4920*/  UMOV UR10, UR11 ;  /* 0x0000000b000a7c82 */ /* 0x000fe20008000000 */
[----:B------:R-:W4:Y:S03]  /*4930*/  SHFL.IDX PT, R65, R65, RZ, 0x1c1f ;  /* 0x001c1fff41417589 */ /* 0x000f2600000e0000 */
[----:B------:R-:W-:-:S02]  /*4940*/  IADD3 R66, -R19, 0x70, R66 ;  /* 0x0000007013427810 */ /* 0x000fc40007ffe142 */
[----:B------:R-:W5:Y:S08]  /*4950*/  MUFU.TANH R70, R70 ;  /* 0x0000004600467308 */ /* 0x000f700000002400 */
[----:B------:R-:W5:Y:S08]  /*4960*/  MUFU.TANH R71, R71 ;  /* 0x0000004700477308 */ /* 0x000f700000002400 */
        /* <DEDUP_REMOVED lines=8> */
[----:B------:R1:W5:Y:S01]  /*49f0*/  MUFU.TANH R56, R58 ;  /* 0x0000003a00387308 */ /* 0x0003620000002400 */
[----:B------:R-:W-:Y:S01]  /*4a00*/  HGMMA.64x16x16.F32 R48, gdesc[UR48], R48, gsb0 ;  /* 0x00200000303079f0 */ /* 0x000fe20008000830 */
[----:B------:R-:W-:Y:S01]  /*4a10*/  UIADD3 UR50, UR37, 0x906, URZ ;  /* 0x0000090625327890 */ /* 0x000fe2000fffe03f */
[----:B------:R-:W-:Y:S01]  /*4a20*/  IMAD.U32 R60, RZ, RZ, UR19 ;  /* 0x00000013ff3c7e24 */ /* 0x000fe2000f8e00ff */
[----:B------:R-:W-:Y:S01]  /*4a30*/  UMOV UR51, 0x40000040 ;  /* 0x4000004000337882 */ /* 0x000fe20000000000 */
[----:B------:R-:W-:Y:S01]  /*4a40*/  FMUL.FTZ R62, R62, UR6 ;  /* 0x000000063e3e7c20 */ /* 0x000fe20008410000 */
[----:B------:R-:W-:Y:S01]  /*4a50*/  FMUL.FTZ R14, R61, UR6 ;  /* 0x000000063d0e7c20 */ /* 0x000fe20008410000 */
[----:B------:R-:W-:Y:S01]  /*4a60*/  FMUL.FTZ R59, R59, UR6 ;  /* 0x000000063b3b7c20 */ /* 0x000fe20008410000 */
[----:B------:R2:W-:Y:S01]  /*4a70*/  MUFU.TANH R76, R63 ;  /* 0x0000003f004c7308 */ /* 0x0005e20000002400 */
[----:B-1----:R-:W-:-:S02]  /*4a80*/  IMAD.U32 R58, RZ, RZ, UR7 ;  /* 0x00000007ff3a7e24 */ /* 0x002fc4000f8e00ff */
[----:B------:R-:W-:-:S05]  /*4a90*/  FMUL.FTZ R13, R57, UR6 ;  /* 0x00000006390d7c20 */ /* 0x000fca0008410000 */
[----:B------:R1:W-:Y:S01]  /*4aa0*/  MUFU.TANH R73, R62 ;  /* 0x0000003e00497308 */ /* 0x0003e20000002400 */
[----:B--2---:R-:W-:-:S04]  /*4ab0*/  IADD3 R63, -R19, 0x71, R58 ;  /* 0x00000071133f7810 */ /* 0x004fc80007ffe13a */
[----:B------:R-:W-:-:S03]  /*4ac0*/  IADD3 R63, -R60, UR18, R63 ;  /* 0x000000123c3f7c10 */ /* 0x000fc6000fffe13f */
[----:B------:R2:W2:Y:S01]  /*4ad0*/  MUFU.TANH R69, R59 ;  /* 0x0000003b00457308 */ /* 0x0004a20000002400 */
[-CC-:B0-----:R-:W-:Y:S02]  /*4ae0*/  VIADDMNMX R67, R6, R63.reuse, R66.reuse, PT ;  /* 0x0000003f06437246 */ /* 0x181fe40003800142 */
[----:B----4-:R-:W-:Y:S02]  /*4af0*/  VIADDMNMX R65, R65, R63, R66, PT ;  /* 0x0000003f41417246 */ /* 0x010fe40003800142 */
[C---:B------:R-:W-:Y:S02]  /*4b00*/  ISETP.GT.AND P5, PT, R67.reuse, RZ, PT ;  /* 0x000000ff4300720c */ /* 0x040fe40003fa4270 */
[C---:B------:R-:W-:Y:S01]  /*4b10*/  ISETP.GT.AND P6, PT, R67.reuse, 0x1, PT ;  /* 0x000000014300780c */ /* 0x040fe20003fc4270 */
[----:B------:R-:W-:Y:S01]  /*4b20*/  MUFU.TANH R9, R9 ;  /* 0x0000000900097308 */ /* 0x000fe20000002400 */
[----:B------:R-:W-:Y:S02]  /*4b30*/  ISETP.GT.AND P4, PT, R67, 0x8, PT ;  /* 0x000000084300780c */ /* 0x000fe40003f84270 */
[----:B------:R-:W-:-:S02]  /*4b40*/  FSEL R68, R74, -INF , P5 ;  /* 0xff8000004a447808 */ /* 0x000fc40002800000 */
[----:B------:R-:W-:Y:S02]  /*4b50*/  FSEL R64, R75, -INF , P6 ;  /* 0xff8000004b407808 */ /* 0x000fe40003000000 */
[C---:B------:R-:W-:Y:S01]  /*4b60*/  ISETP.GT.AND P3, PT, R67.reuse, 0x9, PT ;  /* 0x000000094300780c */ /* 0x040fe20003f64270 */
[----:B------:R-:W-:Y:S01]  /*4b70*/  MUFU.TANH R11, R11 ;  /* 0x0000000b000b7308 */ /* 0x000fe20000002400 */
[----:B-1----:R-:W-:Y:S02]  /*4b80*/  FSEL R62, R78, -INF , P4 ;  /* 0xff8000004e3e7808 */ /* 0x002fe40002000000 */
[----:B------:R-:W-:Y:S02]  /*4b90*/  ISETP.GT.AND P5, PT, R67, 0x10, PT ;  /* 0x000000104300780c */ /* 0x000fe40003fa4270 */
[----:B---3--:R-:W-:Y:S02]  /*4ba0*/  FSEL R61, R79, -INF , P3 ;  /* 0xff8000004f3d7808 */ /* 0x008fe40001800000 */
[----:B------:R-:W-:Y:S01]  /*4bb0*/  ISETP.GT.AND P3, PT, R67, 0x11, PT ;  /* 0x000000114300780c */ /* 0x000fe20003f64270 */
[----:B------:R-:W-:Y:S01]  /*4bc0*/  MUFU.TANH R10, R10 ;  /* 0x0000000a000a7308 */ /* 0x000fe20000002400 */
[----:B-----5:R-:W-:-:S02]  /*4bd0*/  FSEL R60, R20, -INF , P5 ;  /* 0xff800000143c7808 */ /* 0x020fc40002800000 */
[----:B------:R-:W-:Y:S01]  /*4be0*/  ISETP.GT.AND P4, PT, R67, 0x18, PT ;  /* 0x000000184300780c */ /* 0x000fe20003f84270 */
[----:B------:R-:W-:Y:S02]  /*4bf0*/  WARPGROUP.DEPBAR.LE gsb0, 0x0 ;  /* 0x00008000000079c5 */ /* 0x000fe40000010000 */
[----:B------:R-:W-:Y:S01]  /*4c00*/  WARPGROUP.ARRIVE ;  /* 0x00000000000079c5 */ /* 0x000fe20000000000 */
[----:B------:R-:W-:Y:S01]  /*4c10*/  FMUL.FTZ R21, R48, UR6 ;  /* 0x0000000630157c20 */ /* 0x000fe20008410000 */
[----:B------:R-:W-:Y:S01]  /*4c20*/  FMUL.FTZ R48, R49, UR6 ;  /* 0x0000000631307c20 */ /* 0x000fe20008410000 */
[----:B------:R-:W-:Y:S01]  /*4c30*/  FMNMX.FTZ R49, R68, R64, !PT ;  /* 0x0000004044317209 */ /* 0x000fe20007810000 */
[----:B------:R-:W-:Y:S01]  /*4c40*/  FMUL.FTZ R50, R50, UR6 ;  /* 0x0000000632327c20 */ /* 0x000fe20008410000 */
[----:B--2---:R-:W-:Y:S01]  /*4c50*/  FSEL R59, R72, -INF , P3 ;  /* 0xff800000483b7808 */ /* 0x004fe20001800000 */
[----:B------:R-:W-:Y:S01]  /*4c60*/  HGMMA.64x16x16.F32 R40, gdesc[UR48], R40, gsb0 ;  /* 0x00200000302879f0 */ /* 0x000fe20008000828 */
[----:B------:R-:W-:Y:S01]  /*4c70*/  UIADD3 UR50, UR37, 0x986, URZ ;  /* 0x0000098625327890 */ /* 0x000fe2000fffe03f */
[----:B------:R-:W-:Y:S01]  /*4c80*/  FMNMX.FTZ R6, R62, R49, !PT ;  /* 0x000000313e067209 */ /* 0x000fe20007810000 */
[----:B------:R-:W-:Y:S01]  /*4c90*/  UMOV UR51, 0x40000040 ;  /* 0x4000004000337882 */ /* 0x000fe20000000000 */
[----:B------:R-:W-:Y:S01]  /*4ca0*/  ISETP.GT.AND P3, PT, R67, 0x19, PT ;  /* 0x000000194300780c */ /* 0x000fe20003f64270 */
[----:B------:R-:W-:Y:S01]  /*4cb0*/  FMUL.FTZ R51, R51, UR6 ;  /* 0x0000000633337c20 */ /* 0x000fe20008410000 */
[----:B------:R-:W-:Y:S01]  /*4cc0*/  FMNMX.FTZ R49, R61, R6, !PT ;  /* 0x000000063d317209 */ /* 0x000fe20007810000 */
        /* <DEDUP_REMOVED lines=8> */
[----:B------:R-:W-:Y:S01]  /*4d50*/  MUFU.TANH R51, R51 ;  /* 0x0000003300337308 */ /* 0x000fe20000002400 */
[----:B------:R-:W-:-:S02]  /*4d60*/  ISETP.GT.AND P3, PT, R67, 0x21, PT ;  /* 0x000000214300780c */ /* 0x000fc40003f64270 */
[----:B------:R-:W-:Y:S02]  /*4d70*/  FSEL R56, R56, -INF , P4 ;  /* 0xff80000038387808 */ /* 0x000fe40002000000 */
[----:B------:R-:W-:Y:S02]  /*4d80*/  ISETP.GT.AND P4, PT, R67, 0x28, PT ;  /* 0x000000284300780c */ /* 0x000fe40003f84270 */
[----:B------:R-:W-:Y:S01]  /*4d90*/  ISETP.GT.AND P5, PT, R65, 0x8, PT ;  /* 0x000000084100780c */ /* 0x000fe20003fa4270 */
[----:B------:R1:W-:Y:S08]  /*4da0*/  MUFU.TANH R81, R55 ;  /* 0x0000003700517308 */ /* 0x0003f00000002400 */
[----:B------:R2:W3:Y:S01]  /*4db0*/  MUFU.TANH R80, R54 ;  /* 0x0000003600507308 */ /* 0x0004e20000002400 */
[----:B-1----:R-:W-:-:S02]  /*4dc0*/  FSEL R55, R69, -INF , P3 ;  /* 0xff80000045377808 */ /* 0x002fc40001800000 */
[----:B------:R-:W-:-:S04]  /*4dd0*/  ISETP.GT.AND P3, PT, R67, 0x29, PT ;  /* 0x000000294300780c */ /* 0x000fc80003f64270 */
[----:B------:R-:W-:Y:S01]  /*4de0*/  FSEL R50, R76, -INF , P3 ;  /* 0xff8000004c327808 */ /* 0x000fe20001800000 */
[----:B------:R-:W-:Y:S01]  /*4df0*/  MUFU.TANH R12, R12 ;  /* 0x0000000c000c7308 */ /* 0x000fe20000002400 */
[----:B--2---:R-:W-:Y:S02]  /*4e00*/  FSEL R54, R73, -INF , P4 ;  /* 0xff80000049367808 */ /* 0x004fe40002000000 */
[C---:B------:R-:W-:Y:S02]  /*4e10*/  ISETP.GT.AND P4, PT, R67.reuse, 0x30, PT ;  /* 0x000000304300780c */ /* 0x040fe40003f84270 */
[----:B------:R-:W-:-:S03]  /*4e20*/  ISETP.GT.AND P3, PT, R67, 0x31, PT ;  /* 0x000000314300780c */ /* 0x000fc60003f64270 */
[----:B------:R-:W-:Y:S01]  /*4e30*/  MUFU.TANH R13, R13 ;  /* 0x0000000d000d7308 */ /* 0x000fe20000002400 */
[----:B------:R-:W-:Y:S02]  /*4e40*/  WARPGROUP.DEPBAR.LE gsb0, 0x0 ;  /* 0x00008000000079c5 */ /* 0x000fe40000010000 */
[----:B------:R-:W-:Y:S01]  /*4e50*/  WARPGROUP.ARRIVE ;  /* 0x00000000000079c5 */ /* 0x000fe20000000000 */
[----:B------:R-:W-:Y:S01]  /*4e60*/  FMUL.FTZ R43, R43, UR6 ;  /* 0x000000062b2b7c20 */ /* 0x000fe20008410000 */
[----:B------:R-:W-:Y:S01]  /*4e70*/  FMUL.FTZ R47, R47, UR6 ;  /* 0x000000062f2f7c20 */ /* 0x000fe20008410000 */
[----:B------:R-:W-:Y:S01]  /*4e80*/  FMUL.FTZ R42, R42, UR6 ;  /* 0x000000062a2a7c20 */ /* 0x000fe20008410000 */
[----:B------:R-:W-:Y:S01]  /*4e90*/  FMUL.FTZ R46, R46, UR6 ;  /* 0x000000062e2e7c20 */ /* 0x000fe20008410000 */
[----:B------:R1:W2:Y:S01]  /*4ea0*/  MUFU.TANH R74, R43 ;  /* 0x0000002b004a7308 */ /* 0x0002a20000002400 */
        /* <DEDUP_REMOVED lines=8> */
[----:B-1----:R-:W-:-:S04]  /*4f30*/  FMNMX.FTZ R43, R59, R6, !PT ;  /* 0x000000063b2b7209 */ /* 0x002fc80007810000 */
[----:B------:R-:W-:-:S03]  /*4f40*/  FMNMX.FTZ R6, R58, R43, !PT ;  /* 0x0000002b3a067209 */ /* 0x000fc60007810000 */
[----:B------:R-:W1:Y:S01]  /*4f50*/  MUFU.TANH R42, R42 ;  /* 0x0000002a002a7308 */ /* 0x000e620000002400 */
[----:B------:R-:W-:-:S04]  /*4f60*/  FMNMX.FTZ R43, R57, R6, !PT ;  /* 0x00000006392b7209 */ /* 0x000fc80007810000 */
[----:B------:R-:W-:-:S03]  /*4f70*/  FMNMX.FTZ R6, R56, R43, !PT ;  /* 0x0000002b38067209 */ /* 0x000fc60007810000 */
[----:B------:R-:W5:Y:S01]  /*4f80*/  MUFU.TANH R75, R46 ;  /* 0x0000002e004b7308 */ /* 0x000f620000002400 */
[----:B------:R-:W-:-:S04]  /*4f90*/  FMNMX.FTZ R43, R55, R6, !PT ;  /* 0x00000006372b7209 */ /* 0x000fc80007810000 */
[----:B----4-:R-:W-:Y:S02]  /*4fa0*/  FMNMX.FTZ R47, R54, R43, !PT ;  /* 0x0000002b362f7209 */ /* 0x010fe40007810000 */
[----:B0-----:R-:W-:Y:S01]  /*4fb0*/  FSEL R43, R77, -INF , P4 ;  /* 0xff8000004d2b7808 */ /* 0x001fe20002000000 */
[----:B------:R-:W-:Y:S01]  /*4fc0*/  MUFU.TANH R15, R15 ;  /* 0x0000000f000f7308 */ /* 0x000fe20000002400 */
[----:B------:R-:W-:Y:S02]  /*4fd0*/  FMNMX.FTZ R20, R50, R47, !PT ;  /* 0x0000002f32147209 */ /* 0x000fe40007810000 */
[----:B------:R-:W-:Y:S02]  /*4fe0*/  ISETP.GT.AND P4, PT, R67, 0x38, PT ;  /* 0x000000384300780c */ /* 0x000fe40003f84270 */
[----:B------:R-:W-:Y:S02]  /*4ff0*/  FMNMX.FTZ R47, R43, R20, !PT ;  /* 0x000000142b2f7209 */ /* 0x000fe40007810000 */
[----:B---3--:R-:W-:Y:S01]  /*5000*/  FSEL R20, R80, -INF , P4 ;  /* 0xff80000050147808 */ /* 0x008fe20002000000 */
[----:B------:R-:W-:Y:S01]  /*5010*/  MUFU.TANH R14, R14 ;  /* 0x0000000e000e7308 */ /* 0x000fe20000002400 */
[----:B------:R-:W-:-:S07]  /*5020*/  ISETP.GT.AND P4, PT, R67, 0x40, PT ;  /* 0x000000404300780c */ /* 0x000fce0003f84270 */
[----:B------:R-:W-:Y:S01]  /*5030*/  MUFU.TANH R21, R21 ;  /* 0x0000001500157308 */ /* 0x000fe20000002400 */
[----:B------:R-:W-:Y:S02]  /*5040*/  WARPGROUP.DEPBAR.LE gsb0, 0x0 ;  /* 0x00008000000079c5 */ /* 0x000fe40000010000 */
[----:B------:R-:W-:Y:S01]  /*5050*/  WARPGROUP.ARRIVE ;  /* 0x00000000000079c5 */ /* 0x000fe20000000000 */
[----:B------:R-:W-:Y:S01]  /*5060*/  FMUL.FTZ R6, R38, UR6 ;  /* 0x0000000626067c20 */ /* 0x000fe20008410000 */
[----:B------:R-:W-:Y:S01]  /*5070*/  FSEL R38, R51, -INF , P3 ;  /* 0xff80000033267808 */ /* 0x000fe20001800000 */
[----:B------:R-:W-:Y:S01]  /*5080*/  FMUL.FTZ R34, R34, UR6 ;  /* 0x0000000622227c20 */ /* 0x000fe20008410000 */
[----:B------:R-:W-:Y:S01]  /*5090*/  ISETP.GT.AND P3, PT, R67, 0x39, PT ;  /* 0x000000394300780c */ /* 0x000fe20003f64270 */
[----:B------:R-:W-:Y:S01]  /*50a0*/  MUFU.TANH R72, R6 ;  /* 0x0000000600487308 */ /* 0x000fe20000002400 */
[----:B------:R-:W-:Y:S01]  /*50b0*/  HGMMA.64x16x16.F32 R24, gdesc[UR48], R24, gsb0 ;  /* 0x00200000301879f0 */ /* 0x000fe20008000818 */
[----:B------:R-:W-:Y:S01]  /*50c0*/  FMNMX.FTZ R47, R38, R47, !PT ;  /* 0x0000002f262f7209 */ /* 0x000fe20007810000 */
[----:B------:R-:W-:Y:S01]  /*50d0*/  FMUL.FTZ R35, R35, UR6 ;  /* 0x0000000623237c20 */ /* 0x000fe20008410000 */
[----:B------:R-:W-:Y:S01]  /*50e0*/  FMUL.FTZ R39, R39, UR6 ;  /* 0x0000000627277c20 */ /* 0x000fe20008410000 */
[----:B------:R-:W-:Y:S01]  /*50f0*/  FMUL.FTZ R33, R33, UR6 ;  /* 0x0000000621217c20 */ /* 0x000fe20008410000 */
[----:B------:R-:W-:Y:S01]  /*5100*/  FMNMX.FTZ R47, R20, R47, !PT ;  /* 0x0000002f142f7209 */ /* 0x000fe20007810000 */
[----:B------:R-:W-:Y:S01]  /*5110*/  FMUL.FTZ R37, R37, UR6 ;  /* 0x0000000625257c20 */ /* 0x000fe20008410000 */
[----:B------:R0:W3:Y:S01]  /*5120*/  MUFU.TANH R71, R34 ;  /* 0x0000002200477308 */ /* 0x0000e20000002400 */
[----:B------:R-:W-:Y:S01]  /*5130*/  FMUL.FTZ R32, R32, UR6 ;  /* 0x0000000620207c20 */ /* 0x000fe20008410000 */
[----:B------:R-:W-:-:S06]  /*5140*/  FMUL.FTZ R36, R36, UR6 ;  /* 0x0000000624247c20 */ /* 0x000fcc0008410000 */
[----:B------:R2:W4:Y:S01]  /*5150*/  MUFU.TANH R69, R35 ;  /* 0x0000002300457308 */ /* 0x0005220000002400 */
[----:B0-----:R-:W-:Y:S02]  /*5160*/  FSEL R34, R81, -INF , P3 ;  /* 0xff80000051227808 */ /* 0x001fe40001800000 */
[----:B------:R-:W-:Y:S02]  /*5170*/  CS2R R80, SRZ ;  /* 0x0000000000507805 */ /* 0x000fe4000001ff00 */
[C---:B------:R-:W-:Y:S02]  /*5180*/  ISETP.GT.AND P3, PT, R67.reuse, 0x41, PT ;  /* 0x000000414300780c */ /* 0x040fe40003f64270 */
[----:B------:R-:W-:Y:S01]  /*5190*/  FMNMX.FTZ R47, R34, R47, !PT ;  /* 0x0000002f222f7209 */ /* 0x000fe20007810000 */
[----:B------:R-:W0:Y:S01]  /*51a0*/  MUFU.TANH R73, R39 ;  /* 0x0000002700497308 */ /* 0x000e220000002400 */
[----:B--2---:R-:W-:Y:S02]  /*51b0*/  FSEL R35, R74, -INF , P3 ;  /* 0xff8000004a237808 */ /* 0x004fe40001800000 */
[----:B------:R-:W-:-:S05]  /*51c0*/  ISETP.GT.AND P3, PT, R67, 0x49, PT ;  /* 0x000000494300780c */ /* 0x000fca0003f64270 */
[----:B------:R-:W-:Y:S08]  /*51d0*/  MUFU.TANH R48, R48 ;  /* 0x0000003000307308 */ /* 0x000ff00000002400 */
[----:B------:R-:W-:Y:S08]  /*51e0*/  MUFU.TANH R45, R45 ;  /* 0x0000002d002d7308 */ /* 0x000ff00000002400 */
[----:B------:R-:W-:Y:S01]  /*51f0*/  MUFU.TANH R36, R36 ;  /* 0x0000002400247308 */ /* 0x000fe20000002400 */
[----:B------:R-:W-:-:S02]  /*5200*/  WARPGROUP.DEPBAR.LE gsb0, 0x0 ;  /* 0x00008000000079c5 */ /* 0x000fc40000010000 */
[----:B------:R-:W-:Y:S01]  /*5210*/  FMUL.FTZ R6, R26, UR6 ;  /* 0x000000061a067c20 */ /* 0x000fe20008410000 */
[----:B-1----:R-:W-:Y:S01]  /*5220*/  FSEL R26, R42, -INF , P4 ;  /* 0xff8000002a1a7808 */ /* 0x002fe20002000000 */
[----:B------:R-:W-:Y:S01]  /*5230*/  FMUL.FTZ R46, R27, UR6 ;  /* 0x000000061b2e7c20 */ /* 0x000fe20008410000 */
[----:B------:R-:W-:Y:S02]  /*5240*/  ISETP.GT.AND P4, PT, R67, 0x48, PT ;  /* 0x000000484300780c */ /* 0x000fe40003f84270 */
[----:B------:R1:W2:Y:S01]  /*5250*/  MUFU.TANH R76, R6 ;  /* 0x00000006004c7308 */ /* 0x0002a20000002400 */
[----:B------:R-:W-:Y:S01]  /*5260*/  FMNMX.FTZ R42, R26, R47, !PT ;  /* 0x0000002f1a2a7209 */ /* 0x000fe20007810000 */
[----:B------:R-:W-:Y:S01]  /*5270*/  FMUL.FTZ R51, R31, UR6 ;  /* 0x000000061f337c20 */ /* 0x000fe20008410000 */
[----:B-----5:R-:W-:Y:S01]  /*5280*/  FSEL R27, R75, -INF , P4 ;  /* 0xff8000004b1b7808 */ /* 0x020fe20002000000 */
[----:B------:R-:W-:Y:S01]  /*5290*/  FMUL.FTZ R24, R24, UR6 ;  /* 0x0000000618187c20 */ /* 0x000fe20008410000 */
[----:B------:R-:W-:Y:S01]  /*52a0*/  FMNMX.FTZ R70, R35, R42, !PT ;  /* 0x0000002a23467209 */ /* 0x000fe20007810000 */
[----:B------:R-:W-:Y:S01]  /*52b0*/  FMUL.FTZ R25, R25, UR6 ;  /* 0x0000000619197c20 */ /* 0x000fe20008410000 */
[----:B------:R-:W-:Y:S01]  /*52c0*/  ISETP.GT.AND P4, PT, R67, 0x50, PT ;  /* 0x000000504300780c */ /* 0x000fe20003f84270 */
[----:B------:R0:W5:Y:S01]  /*52d0*/  MUFU.TANH R74, R46 ;  /* 0x0000002e004a7308 */ /* 0x0001620000002400 */
[----:B------:R-:W-:Y:S01]  /*52e0*/  FSEL R42, R49, -INF , P3 ;  /* 0xff800000312a7808 */ /* 0x000fe20001800000 */
[----:B-1----:R-:W-:Y:S01]  /*52f0*/  FMUL.FTZ R6, R30, UR6 ;  /* 0x000000061e067c20 */ /* 0x002fe20008410000 */
[----:B------:R-:W-:Y:S01]  /*5300*/  FMNMX.FTZ R47, R27, R70, !PT ;  /* 0x000000461b2f7209 */ /* 0x000fe20007810000 */
[----:B------:R-:W-:Y:S01]  /*5310*/  FMUL.FTZ R28, R28, UR6 ;  /* 0x000000061c1c7c20 */ /* 0x000fe20008410000 */
[----:B------:R-:W-:Y:S01]  /*5320*/  ISETP.GT.AND P3, PT, R67, 0x51, PT ;  /* 0x000000514300780c */ /* 0x000fe20003f64270 */
[----:B------:R1:W-:Y:S01]  /*5330*/  @!P1 SYNCS.ARRIVE.TRANS64.RED.A1T0 RZ, [R0+URZ], RZ ;  /* 0x000000ff00ff99a7 */ /* 0x0003e2000810043f */
[----:B---3--:R-:W-:Y:S01]  /*5340*/  FSEL R39, R71, -INF , P4 ;  /* 0xff80000047277808 */ /* 0x008fe20002000000 */
[----:B------:R-:W-:Y:S01]  /*5350*/  MUFU.TANH R75, R33 ;  /* 0x00000021004b7308 */ /* 0x000fe20000002400 */
[----:B------:R-:W-:-:S02]  /*5360*/  FMNMX.FTZ R70, R42, R47, !PT ;  /* 0x0000002f2a467209 */ /* 0x000fc40007810000 */
[----:B------:R-:W-:Y:S02]  /*5370*/  ISETP.GT.AND P4, PT, R67, 0x58, PT ;  /* 0x000000584300780c */ /* 0x000fe40003f84270 */
[----:B----4-:R-:W-:Y:S02]  /*5380*/  FSEL R30, R69, -INF , P3 ;  /* 0xff800000451e7808 */ /* 0x010fe40001800000 */
[----:B------:R-:W-:Y:S01]  /*5390*/  FMNMX.FTZ R47, R39, R70, !PT ;  /* 0x00000046272f7209 */ /* 0x000fe20007810000 */
[----:B------:R3:W4:Y:S01]  /*53a0*/  MUFU.TANH R71, R6 ;  /* 0x0000000600477308 */ /* 0x0007220000002400 */
[----:B------:R-:W-:Y:S02]  /*53b0*/  ISETP.GT.AND P3, PT, R67, 0x59, PT ;  /* 0x000000594300780c */ /* 0x000fe40003f64270 */
[----:B------:R-:W-:Y:S02]  /*53c0*/  FSEL R31, R72, -INF , P4 ;  /* 0xff800000481f7808 */ /* 0x000fe40002000000 */
[----:B------:R-:W-:-:S02]  /*53d0*/  FMNMX.FTZ R70, R30, R47, !PT ;  /* 0x0000002f1e467209 */ /* 0x000fc40007810000 */
[----:B------:R-:W-:Y:S01]  /*53e0*/  ISETP.GT.AND P4, PT, R67, 0x60, PT ;  /* 0x000000604300780c */ /* 0x000fe20003f84270 */
[----:B------:R4:W1:Y:S01]  /*53f0*/  MUFU.TANH R72, R51 ;  /* 0x0000003300487308 */ /* 0x0008620000002400 */
[----:B0-----:R-:W-:Y:S01]  /*5400*/  FSEL R46, R73, -INF , P3 ;  /* 0xff800000492e7808 */ /* 0x001fe20001800000 */
[----:B---3--:R-:W-:Y:S01]  /*5410*/  FMUL.FTZ R6, R52, UR6 ;  /* 0x0000000634067c20 */ /* 0x008fe20008410000 */
[----:B------:R-:W-:Y:S02]  /*5420*/  FMNMX.FTZ R49, R31, R70, !PT ;  /* 0x000000461f317209 */ /* 0x000fe40007810000 */
[----:B------:R-:W-:Y:S02]  /*5430*/  ISETP.GT.AND P3, PT, R67, 0x61, PT ;  /* 0x000000614300780c */ /* 0x000fe40003f64270 */
[----:B--2---:R-:W-:Y:S01]  /*5440*/  FSEL R47, R76, -INF , P4 ;  /* 0xff8000004c2f7808 */ /* 0x004fe20002000000 */
[----:B------:R0:W2:Y:S01]  /*5450*/  MUFU.TANH R69, R6 ;  /* 0x0000000600457308 */ /* 0x0000a20000002400 */
[----:B------:R-:W-:-:S02]  /*5460*/  FMNMX.FTZ R52, R46, R49, !PT ;  /* 0x000000312e347209 */ /* 0x000fc40007810000 */
[----:B------:R-:W-:Y:S02]  /*5470*/  ISETP.GT.AND P4, PT, R67, 0x68, PT ;  /* 0x000000684300780c */ /* 0x000fe40003f84270 */
[----:B-----5:R-:W-:Y:S02]  /*5480*/  FSEL R49, R74, -INF , P3 ;  /* 0xff8000004a317808 */ /* 0x020fe40001800000 */
[----:B------:R-:W-:Y:S01]  /*5490*/  FMNMX.FTZ R52, R47, R52, !PT ;  /* 0x000000342f347209 */ /* 0x000fe20007810000 */
[----:B------:R-:W-:Y:S01]  /*54a0*/  MUFU.TANH R76, R37 ;  /* 0x00000025004c7308 */ /* 0x000fe20000002400 */
[----:B------:R-:W-:Y:S02]  /*54b0*/  ISETP.GT.AND P3, PT, R67, 0x69, PT ;  /* 0x000000694300780c */ /* 0x000fe40003f64270 */
[----:B----4-:R-:W-:Y:S02]  /*54c0*/  FSEL R51, R71, -INF , P4 ;  /* 0xff80000047337808 */ /* 0x010fe40002000000 */
[----:B------:R-:W-:-:S02]  /*54d0*/  FMNMX.FTZ R70, R49, R52, !PT ;  /* 0x0000003431467209 */ /* 0x000fc40007810000 */
[----:B-1----:R-:W-:Y:S01]  /*54e0*/  FSEL R52, R72, -INF , P3 ;  /* 0xff80000048347808 */ /* 0x002fe20001800000 */
[----:B------:R-:W1:Y:S01]  /*54f0*/  MUFU.TANH R71, R53 ;  /* 0x0000003500477308 */ /* 0x000e620000002400 */
[----:B------:R-:W-:Y:S02]  /*5500*/  FMNMX.FTZ R67, R51, R70, !PT ;  /* 0x0000004633437209 */ /* 0x000fe40007810000 */
[----:B------:R-:W-:Y:S02]  /*5510*/  ISETP.GT.AND P4, PT, R65, 0x1, PT ;  /* 0x000000014100780c */ /* 0x000fe40003f84270 */
[----:B------:R-:W-:-:S03]  /*5520*/  FMNMX.FTZ R67, R52, R67, !PT ;  /* 0x0000004334437209 */ /* 0x000fc60007810000 */
[----:B------:R-:W3:Y:S02]  /*5530*/  MUFU.TANH R70, R40 ;  /* 0x0000002800467308 */ /* 0x000ee40000002400 */
[----:B0-----:R-:W0:Y:S06]  /*5540*/  SHFL.BFLY PT, R6, R67, 0x2, 0x1f ;  /* 0x0c401f0043067f89 */ /* 0x001e2c00000e0000 */
[----:B------:R4:W5:Y:S08]  /*5550*/  MUFU.TANH R72, R41 ;  /* 0x0000002900487308 */ /* 0x0009700000002400 */
[----:B------:R2:W-:Y:S01]  /*5560*/  MUFU.TANH R74, R32 ;  /* 0x00000020004a7308 */ /* 0x0005e20000002400 */
[----:B----4-:R-:W-:-:S02]  /*5570*/  FSEL R41, R3, -INF , P4 ;  /* 0xff80000003297808 */ /* 0x010fc40002000000 */
[----:B------:R-:W-:-:S05]  /*5580*/  ISETP.GT.AND P4, PT, R65, 0x10, PT ;  /* 0x000000104100780c */ /* 0x000fca0003f84270 */
[----:B------:R-:W-:Y:S01]  /*5590*/  MUFU.TANH R77, R24 ;  /* 0x00000018004d7308 */ /* 0x000fe20000002400 */
[----:B--2---:R-:W-:Y:S01]  /*55a0*/  FMUL.FTZ R32, R29, UR6 ;  /* 0x000000061d207c20 */ /* 0x004fe20008410000 */
[----:B0-----:R-:W-:Y:S01]  /*55b0*/  FMNMX.FTZ R53, R67, R6, !PT ;  /* 0x0000000643357209 */ /* 0x001fe20007810000 */
[----:B------:R-:W-:Y:S01]  /*55c0*/  @UP0 ULDC UR6, c[0x0][0x44c] ;  /* 0x0001130000060ab9 */ /* 0x000fe20000000800 */
[----:B------:R-:W-:Y:S01]  /*55d0*/  FSEL R29, R7, -INF , P5 ;  /* 0xff800000071d7808 */ /* 0x000fe20002800000 */
[----:B------:R-:W-:Y:S02]  /*55e0*/  UIMAD.WIDE.U32 UR6, UR11, UR6, URZ ;  /* 0x000000060b0672a5 */ /* 0x000fe4000f8e003f */
[----:B------:R-:W0:Y:S01]  /*55f0*/  SHFL.BFLY PT, R6, R53, 0x1, 0x1f ;  /* 0x0c201f0035067f89 */ /* 0x000e2200000e0000 */
[----:B------:R2:W4:Y:S01]  /*5600*/  MUFU.TANH R73, R44 ;  /* 0x0000002c00497308 */ /* 0x0005220000002400 */
[----:B------:R-:W-:Y:S02]  /*5610*/  @UP0 ULDC UR11, c[0x0][0x450] ;  /* 0x00011400000b0ab9 */ /* 0x000fe40000000800 */
[----:B------:R-:W-:Y:S01]  /*5620*/  @UP0 USHF.R.U32.HI UR10, URZ, UR11, UR7 ;  /* 0x0000000b3f0a0299 */ /* 0x000fe20008011607 */
[----:B------:R-:W-:-:S03]  /*5630*/  UMOV UR6, URZ ;  /* 0x0000003f00067c82 */ /* 0x000fc60008000000 */
[----:B------:R-:W-:Y:S01]  /*5640*/  UIADD3 UR7, UR10, UR18, -UR19 ;  /* 0x000000120a077290 */ /* 0x000fe2000fffe813 */
[----:B------:R-:W4:Y:S01]  /*5650*/  MUFU.TANH R25, R25 ;  /* 0x0000001900197308 */ /* 0x000f220000002400 */
[----:B--2---:R-:W-:Y:S02]  /*5660*/  FSEL R44, R8, -INF , P4 ;  /* 0xff800000082c7808 */ /* 0x004fe40002000000 */
[----:B------:R-:W-:Y:S01]  /*5670*/  ISETP.GT.AND P4, PT, R65, 0x18, PT ;  /* 0x000000184100780c */ /* 0x000fe20003f84270 */
[----:B------:R-:W-:-:S04]  /*5680*/  UIMAD.WIDE UR6, UR7, -0x6db6db6d, UR6 ;  /* 0x92492493070678a5 */ /* 0x000fc8000f8e0206 */
[----:B------:R-:W2:Y:S01]  /*5690*/  MUFU.TANH R28, R28 ;  /* 0x0000001c001c7308 */ /* 0x000ea20000002400 */
[----:B------:R-:W-:-:S04]  /*56a0*/  USHF.R.U32.HI UR6, URZ, 0x1f, UR7 ;  /* 0x0000001f3f067899 */ /* 0x000fc80008011607 */
[----:B------:R-:W-:Y:S01]  /*56b0*/  ULEA.HI.SX32 UR6, UR7, UR6, 0x1a ;  /* 0x0000000607067291 */ /* 0x000fe2000f8fd23f */
[----:B0-----:R-:W-:Y:S02]  /*56c0*/  FMNMX.FTZ R6, R53, R6, !PT ;  /* 0x0000000635067209 */ /* 0x001fe40007810000 */
[----:B------:R-:W0:Y:S01]  /*56d0*/  MUFU.TANH R78, R32 ;  /* 0x00000020004e7308 */ /* 0x000e220000002400 */
[----:B------:R-:W-:Y:S01]  /*56e0*/  UISETP.LT.AND UP1, UPT, UR15, UR6, UPT ;  /* 0x000000060f00728c */ /* 0x000fe2000bf21270 */
[C---:B------:R-:W-:Y:S01]  /*56f0*/  FSETP.NEU.FTZ.AND P3, PT, R6.reuse, -INF , PT ;  /* 0xff8000000600780b */ /* 0x040fe20003f7d000 */
[----:B------:R-:W-:Y:S02]  /*5700*/  FMUL.FTZ R33, R6, UR14 ;  /* 0x0000000e06217c20 */ /* 0x000fe40008410000 */
[----:B------:R-:W-:-:S03]  /*5710*/  USEL UR7, UR15, UR6, !UP1 ;  /* 0x000000060f077287 */ /* 0x000fc6000c800000 */
[----:B------:R-:W-:Y:S01]  /*5720*/  FSEL R37, R33, RZ, P3 ;  /* 0x000000ff21257208 */ /* 0x000fe20001800000 */
[----:B------:R-:W-:Y:S01]  /*5730*/  UISETP.GE.AND UP1, UPT, UR38, UR7, UPT ;  /* 0x000000072600728c */ /* 0x000fe2000bf26270 */
[----:B------:R-:W-:-:S03]  /*5740*/  ISETP.GT.AND P3, PT, R65, RZ, PT ;  /* 0x000000ff4100720c */ /* 0x000fc60003f64270 */
[--C-:B------:R-:W-:Y:S01]  /*5750*/  FFMA.FTZ R203, R62, UR14, -R37.reuse ;  /* 0x0000000e3ecb7c23 */ /* 0x100fe20008010825 */
[----:B------:R-:W-:Y:S01]  /*5760*/  FSEL R40, R2, -INF , P3 ;  /* 0xff80000002287808 */ /* 0x000fe20001800000 */
[--C-:B------:R-:W-:Y:S01]  /*5770*/  FFMA.FTZ R7, R61, UR14, -R37.reuse ;  /* 0x0000000e3d077c23 */ /* 0x100fe20008010825 */
[----:B------:R-:W-:Y:S01]  /*5780*/  ISETP.GT.AND P3, PT, R65, 0x9, PT ;  /* 0x000000094100780c */ /* 0x000fe20003f64270 */
[--C-:B------:R-:W-:Y:S01]  /*5790*/  FFMA.FTZ R197, R60, UR14, -R37.reuse ;  /* 0x0000000e3cc57c23 */ /* 0x100fe20008010825 */
[----:B------:R-:W-:Y:S01]  /*57a0*/  FMNMX.FTZ R24, R40, R41, !PT ;  /* 0x0000002928187209 */ /* 0x000fe20007810000 */
[--C-:B------:R-:W-:Y:S01]  /*57b0*/  FFMA.FTZ R2, R64, UR14, -R37.reuse ;  /* 0x0000000e40027c23 */ /* 0x100fe20008010825 */
[----:B------:R-:W-:Y:S01]  /*57c0*/  FSEL R33, R4, -INF , P3 ;  /* 0xff80000004217808 */ /* 0x000fe20001800000 */
[--C-:B------:R-:W-:Y:S01]  /*57d0*/  FFMA.FTZ R199, R58, UR14, -R37.reuse ;  /* 0x0000000e3ac77c23 */ /* 0x100fe20008010825 */
[----:B------:R-:W-:Y:S01]  /*57e0*/  FMNMX.FTZ R24, R29, R24, !PT ;  /* 0x000000181d187209 */ /* 0x000fe20007810000 */
        /* <DEDUP_REMOVED lines=26> */
[----:B------:R-:W0:Y:S01]  /*5990*/  MUFU.EX2 R2, R2 ;  /* 0x0000000200027308 */ /* 0x000e220000000800 */
[----:B------:R-:W-:Y:S01]  /*59a0*/  ISETP.GT.AND P4, PT, R65, 0x28, PT ;  /* 0x000000284100780c */ /* 0x000fe20003f84270 */
[--C-:B------:R-:W-:Y:S01]  /*59b0*/  FFMA.FTZ R189, R43, UR14, -R37.reuse ;  /* 0x0000000e2bbd7c23 */ /* 0x100fe20008010825 */
[----:B------:R-:W-:Y:S01]  /*59c0*/  FSEL R60, R13, -INF , P3 ;  /* 0xff8000000d3c7808 */ /* 0x000fe20001800000 */
[--C-:B------:R-:W-:Y:S01]  /*59d0*/  FFMA.FTZ R181, R39, UR14, -R37.reuse ;  /* 0x0000000e27b57c23 */ /* 0x100fe20008010825 */
[----:B------:R-:W-:Y:S01]  /*59e0*/  FMNMX.FTZ R3, R63, R8, !PT ;  /* 0x000000083f037209 */ /* 0x000fe20007810000 */
[--C-:B------:R-:W-:Y:S01]  /*59f0*/  FFMA.FTZ R8, R59, UR14, -R37.reuse ;  /* 0x0000000e3b087c23 */ /* 0x100fe20008010825 */
[----:B------:R-:W-:Y:S01]  /*5a00*/  ISETP.GT.AND P3, PT, R65, 0x29, PT ;  /* 0x000000294100780c */ /* 0x000fe20003f64270 */
[----:B------:R-:W0:Y:S01]  /*5a10*/  MUFU.EX2 R203, R203 ;  /* 0x000000cb00cb7308 */ /* 0x000e220000000800 */
[----:B------:R-:W-:Y:S01]  /*5a20*/  FSEL R64, R15, -INF , P4 ;  /* 0xff8000000f407808 */ /* 0x000fe20002000000 */
[--C-:B------:R-:W-:Y:S01]  /*5a30*/  FFMA.FTZ R30, R30, UR14, -R37.reuse ;  /* 0x0000000e1e1e7c23 */ /* 0x100fe20008010825 */
[----:B------:R-:W-:Y:S01]  /*5a40*/  FMNMX.FTZ R3, R60, R3, !PT ;  /* 0x000000033c037209 */ /* 0x000fe20007810000 */
[--C-:B------:R-:W-:Y:S01]  /*5a50*/  FFMA.FTZ R177, R47, UR14, -R37.reuse ;  /* 0x0000000e2fb17c23 */ /* 0x100fe20008010825 */
[----:B------:R-:W-:Y:S01]  /*5a60*/  ISETP.GT.AND P4, PT, R65, 0x30, PT ;  /* 0x000000304100780c */ /* 0x000fe20003f84270 */
[--C-:B------:R-:W-:Y:S01]  /*5a70*/  FFMA.FTZ R49, R49, UR14, -R37.reuse ;  /* 0x0000000e31317c23 */ /* 0x100fe20008010825 */
[----:B------:R-:W-:Y:S01]  /*5a80*/  FSEL R59, R14, -INF , P3 ;  /* 0xff8000000e3b7808 */ /* 0x000fe20001800000 */
[----:B------:R-:W0:Y:S01]  /*5a90*/  MUFU.EX2 R197, R197 ;  /* 0x000000c500c57308 */ /* 0x000e220000000800 */
[----:B------:R-:W-:Y:S01]  /*5aa0*/  FMNMX.FTZ R10, R64, R3, !PT ;  /* 0x00000003400a7209 */ /* 0x000fe20007810000 */
[----:B------:R-:W-:Y:S01]  /*5ab0*/  FFMA.FTZ R179, R51, UR14, -R37 ;  /* 0x0000000e33b37c23 */ /* 0x000fe20008010825 */
[----:B------:R-:W-:-:S02]  /*5ac0*/  ISETP.GT.AND P3, PT, R65, 0x31, PT ;  /* 0x000000314100780c */ /* 0x000fc40003f64270 */
[----:B------:R-:W-:Y:S02]  /*5ad0*/  FSEL R66, R21, -INF , P4 ;  /* 0xff80000015427808 */ /* 0x000fe40002000000 */
[----:B------:R-:W-:Y:S01]  /*5ae0*/  FMNMX.FTZ R3, R59, R10, !PT ;  /* 0x0000000a3b037209 */ /* 0x000fe20007810000 */
[----:B------:R-:W-:Y:S01]  /*5af0*/  FFMA.FTZ R10, R57, UR14, -R37 ;  /* 0x0000000e390a7c23 */ /* 0x000fe20008010825 */
[C---:B------:R-:W-:Y:S01]  /*5b00*/  ISETP.GT.AND P4, PT, R65.reuse, 0x38, PT ;  /* 0x000000384100780c */ /* 0x040fe20003f84270 */
[----:B------:R-:W0:Y:S01]  /*5b10*/  MUFU.EX2 R8, R8 ;  /* 0x0000000800087308 */ /* 0x000e220000000800 */
[----:B------:R-:W-:Y:S02]  /*5b20*/  FSEL R58, R48, -INF , P3 ;  /* 0xff800000303a7808 */ /* 0x000fe40001800000 */
[----:B------:R-:W-:Y:S02]  /*5b30*/  FMNMX.FTZ R3, R66, R3, !PT ;  /* 0x0000000342037209 */ /* 0x000fe40007810000 */
[----:B------:R-:W-:-:S02]  /*5b40*/  ISETP.GT.AND P3, PT, R65, 0x39, PT ;  /* 0x000000394100780c */ /* 0x000fc40003f64270 */
[----:B------:R-:W-:Y:S01]  /*5b50*/  FSEL R67, R69, -INF , P4 ;  /* 0xff80000045437808 */ /* 0x000fe20002000000 */
[----:B------:R-:W0:Y:S01]  /*5b60*/  MUFU.EX2 R199, R199 ;  /* 0x000000c700c77308 */ /* 0x000e220000000800 */
[----:B------:R-:W-:Y:S02]  /*5b70*/  FMNMX.FTZ R12, R58, R3, !PT ;  /* 0x000000033a0c7209 */ /* 0x000fe40007810000 */
[----:B------:R-:W-:Y:S02]  /*5b80*/  ISETP.GT.AND P4, PT, R65, 0x40, PT ;  /* 0x000000404100780c */ /* 0x000fe40003f84270 */
[----:B-1----:R-:W-:Y:S02]  /*5b90*/  FSEL R57, R71, -INF , P3 ;  /* 0xff80000047397808 */ /* 0x002fe40001800000 */
[----:B------:R-:W-:Y:S01]  /*5ba0*/  FMNMX.FTZ R12, R67, R12, !PT ;  /* 0x0000000c430c7209 */ /* 0x000fe20007810000 */
[----:B------:R-:W1:Y:S01]  /*5bb0*/  MUFU.EX2 R10, R10 ;  /* 0x0000000a000a7308 */ /* 0x000e620000000800 */
[----:B------:R-:W-:-:S02]  /*5bc0*/  ISETP.GT.AND P3, PT, R65, 0x41, PT ;  /* 0x000000414100780c */ /* 0x000fc40003f64270 */
[----:B---3--:R-:W-:Y:S02]  /*5bd0*/  FSEL R68, R70, -INF , P4 ;  /* 0xff80000046447808 */ /* 0x008fe40002000000 */
[----:B------:R-:W-:Y:S02]  /*5be0*/  CS2R R70, SRZ ;  /* 0x0000000000467805 */ /* 0x000fe4000001ff00 */
[----:B------:R-:W-:Y:S01]  /*5bf0*/  FMNMX.FTZ R3, R57, R12, !PT ;  /* 0x0000000c39037209 */ /* 0x000fe20007810000 */
[----:B------:R-:W-:Y:S01]  /*5c00*/  FFMA.FTZ R12, R55, UR14, -R37 ;  /* 0x0000000e370c7c23 */ /* 0x000fe20008010825 */
[----:B------:R-:W-:Y:S01]  /*5c10*/  ISETP.GT.AND P4, PT, R65, 0x48, PT ;  /* 0x000000484100780c */ /* 0x000fe20003f84270 */
[----:B------:R-:W-:Y:S01]  /*5c20*/  MUFU.EX2 R193, R193 ;  /* 0x000000c100c17308 */ /* 0x000fe20000000800 */
[----:B-----5:R-:W-:Y:S02]  /*5c30*/  FSEL R56, R72, -INF , P3 ;  /* 0xff80000048387808 */ /* 0x020fe40001800000 */
[----:B------:R-:W-:-:S02]  /*5c40*/  CS2R R54, SRZ ;  /* 0x0000000000367805 */ /* 0x000fc4000001ff00 */
[----:B------:R-:W-:Y:S02]  /*5c50*/  FMNMX.FTZ R3, R68, R3, !PT ;  /* 0x0000000344037209 */ /* 0x000fe40007810000 */
[----:B------:R-:W-:Y:S02]  /*5c60*/  ISETP.GT.AND P3, PT, R65, 0x49, PT ;  /* 0x000000494100780c */ /* 0x000fe40003f64270 */
[----:B----4-:R-:W-:Y:S01]  /*5c70*/  FSEL R48, R73, -INF , P4 ;  /* 0xff80000049307808 */ /* 0x010fe20002000000 */
[----:B------:R-:W-:Y:S01]  /*5c80*/  MUFU.EX2 R12, R12 ;  /* 0x0000000c000c7308 */ /* 0x000fe20000000800 */
[----:B------:R-:W-:Y:S02]  /*5c90*/  FMNMX.FTZ R3, R56, R3, !PT ;  /* 0x0000000338037209 */ /* 0x000fe40007810000 */
[----:B------:R-:W-:Y:S02]  /*5ca0*/  CS2R R72, SRZ ;  /* 0x0000000000487805 */ /* 0x000fe4000001ff00 */
[----:B------:R-:W-:-:S02]  /*5cb0*/  ISETP.GT.AND P4, PT, R65, 0x50, PT ;  /* 0x000000504100780c */ /* 0x000fc40003f84270 */
[----:B------:R-:W-:Y:S02]  /*5cc0*/  FSEL R45, R45, -INF , P3 ;  /* 0xff8000002d2d7808 */ /* 0x000fe40001800000 */
[----:B------:R-:W-:Y:S01]  /*5cd0*/  FMNMX.FTZ R14, R48, R3, !PT ;  /* 0x00000003300e7209 */ /* 0x000fe20007810000 */
[----:B------:R-:W-:Y:S01]  /*5ce0*/  MUFU.EX2 R195, R195 ;  /* 0x000000c300c37308 */ /* 0x000fe20000000800 */
[----:B------:R-:W-:Y:S02]  /*5cf0*/  ISETP.GT.AND P3, PT, R65, 0x51, PT ;  /* 0x000000514100780c */ /* 0x000fe40003f64270 */
[----:B------:R-:W-:Y:S02]  /*5d00*/  FSEL R21, R74, -INF , P4 ;  /* 0xff8000004a157808 */ /* 0x000fe40002000000 */
[----:B------:R-:W-:Y:S02]  /*5d10*/  FMNMX.FTZ R14, R45, R14, !PT ;  /* 0x0000000e2d0e7209 */ /* 0x000fe40007810000 */
[----:B------:R-:W-:Y:S01]  /*5d20*/  ISETP.GT.AND P4, PT, R65, 0x58, PT ;  /* 0x000000584100780c */ /* 0x000fe20003f84270 */
[----:B------:R-:W-:Y:S01]  /*5d30*/  MUFU.EX2 R189, R189 ;  /* 0x000000bd00bd7308 */ /* 0x000fe20000000800 */
[----:B------:R-:W-:-:S02]  /*5d40*/  FSEL R3, R75, -INF , P3 ;  /* 0xff8000004b037808 */ /* 0x000fc40001800000 */
[----:B------:R-:W-:Y:S02]  /*5d50*/  CS2R R74, SRZ ;  /* 0x00000000004a7805 */ /* 0x000fe4000001ff00 */
[----:B------:R-:W-:Y:S02]  /*5d60*/  FMNMX.FTZ R14, R21, R14, !PT ;  /* 0x0000000e150e7209 */ /* 0x000fe40007810000 */
[----:B------:R-:W-:Y:S02]  /*5d70*/  ISETP.GT.AND P3, PT, R65, 0x59, PT ;  /* 0x000000594100780c */ /* 0x000fe40003f64270 */
[----:B------:R-:W-:Y:S01]  /*5d80*/  FSEL R9, R36, -INF , P4 ;  /* 0xff80000024097808 */ /* 0x000fe20002000000 */
[----:B------:R-:W-:Y:S01]  /*5d90*/  MUFU.EX2 R191, R191 ;  /* 0x000000bf00bf7308 */ /* 0x000fe20000000800 */
[----:B------:R-:W-:Y:S02]  /*5da0*/  FMNMX.FTZ R24, R3, R14, !PT ;  /* 0x0000000e03187209 */ /* 0x000fe40007810000 */
[----:B------:R-:W-:-:S02]  /*5db0*/  ISETP.GT.AND P4, PT, R65, 0x60, PT ;  /* 0x000000604100780c */ /* 0x000fc40003f84270 */
[----:B------:R-:W-:Y:S02]  /*5dc0*/  FSEL R11, R76, -INF , P3 ;  /* 0xff8000004c0b7808 */ /* 0x000fe40001800000 */
[----:B------:R-:W-:Y:S01]  /*5dd0*/  FMNMX.FTZ R24, R9, R24, !PT ;  /* 0x0000001809187209 */ /* 0x000fe20007810000 */
[----:B------:R3:W-:Y:S01]  /*5de0*/  MUFU.EX2 R14, R50 ;  /* 0x00000032000e7308 */ /* 0x0007e20000000800 */
[----:B------:R-:W-:Y:S02]  /*5df0*/  ISETP.GT.AND P3, PT, R65, 0x61, PT ;  /* 0x000000614100780c */ /* 0x000fe40003f64270 */
[----:B------:R-:W-:Y:S02]  /*5e00*/  FSEL R13, R77, -INF , P4 ;  /* 0xff8000004d0d7808 */ /* 0x000fe40002000000 */
[----:B------:R-:W-:Y:S02]  /*5e10*/  CS2R R76, SRZ ;  /* 0x00000000004c7805 */ /* 0x000fe4000001ff00 */
[----:B------:R-:W-:-:S02]  /*5e20*/  FMNMX.FTZ R24, R11, R24, !PT ;  /* 0x000000180b187209 */ /* 0x000fc40007810000 */
[----:B------:R-:W-:Y:S01]  /*5e30*/  ISETP.GT.AND P4, PT, R65, 0x68, PT ;  /* 0x000000684100780c */ /* 0x000fe20003f84270 */
[----:B------:R-:W-:Y:S01]  /*5e40*/  MUFU.EX2 R20, R20 ;  /* 0x0000001400147308 */ /* 0x000fe20000000800 */
[----:B------:R-:W-:Y:S02]  /*5e50*/  FSEL R15, R25, -INF , P3 ;  /* 0xff800000190f7808 */ /* 0x000fe40001800000 */
[----:B---3--:R-:W-:Y:S02]  /*5e60*/  CS2R R50, SRZ ;  /* 0x0000000000327805 */ /* 0x008fe4000001ff00 */
[----:B------:R-:W-:Y:S02]  /*5e70*/  FMNMX.FTZ R24, R13, R24, !PT ;  /* 0x000000180d187209 */ /* 0x000fe40007810000 */
[----:B------:R-:W-:Y:S02]  /*5e80*/  ISETP.GT.AND P3, PT, R65, 0x69, PT ;  /* 0x000000694100780c */ /* 0x000fe40003f64270 */
[----:B--2---:R-:W-:Y:S01]  /*5e90*/  FSEL R25, R28, -INF , P4 ;  /* 0xff8000001c197808 */ /* 0x004fe20002000000 */
[----:B------:R-:W-:Y:S01]  /*5ea0*/  MUFU.EX2 R185, R185 ;  /* 0x000000b900b97308 */ /* 0x000fe20000000800 */
[----:B------:R-:W-:-:S02]  /*5eb0*/  FMNMX.FTZ R32, R15, R24, !PT ;  /* 0x000000180f207209 */ /* 0x000fc40007810000 */
[----:B0-----:R-:W-:Y:S02]  /*5ec0*/  FSEL R28, R78, -INF , P3 ;  /* 0xff8000004e1c7808 */ /* 0x001fe40001800000 */
[----:B------:R-:W-:Y:S02]  /*5ed0*/  CS2R R78, SRZ ;  /* 0x00000000004e7805 */ /* 0x000fe4000001ff00 */
[----:B------:R-:W-:Y:S01]  /*5ee0*/  FMNMX.FTZ R7, R25, R32, !PT ;  /* 0x0000002019077209 */ /* 0x000fe20007810000 */
[----:B------:R-:W-:Y:S01]  /*5ef0*/  FFMA.FTZ R32, R42, UR14, -R37 ;  /* 0x0000000e2a207c23 */ /* 0x000fe20008010825 */
[----:B------:R0:W-:Y:S02]  /*5f00*/  MUFU.EX2 R24, R38 ;  /* 0x0000002600187308 */ /* 0x0001e40000000800 */
[----:B------:R-:W-:-:S05]  /*5f10*/  FMNMX.FTZ R7, R28, R7, !PT ;  /* 0x000000071c077209 */ /* 0x000fca0007810000 */
[----:B------:R-:W2:Y:S01]  /*5f20*/  SHFL.BFLY PT, R34, R7, 0x2, 0x1f ;  /* 0x0c401f0007227f89 */ /* 0x000ea200000e0000 */
[----:B------:R-:W-:Y:S01]  /*5f30*/  MUFU.EX2 R26, R26 ;  /* 0x0000001a001a7308 */ /* 0x000fe20000000800 */
[----:B0-----:R-:W-:-:S07]  /*5f40*/  FFMA.FTZ R38, R52, UR14, -R37 ;  /* 0x0000000e34267c23 */ /* 0x001fce0008010825 */
[----:B------:R-:W-:Y:S08]  /*5f50*/  MUFU.EX2 R187, R187 ;  /* 0x000000bb00bb7308 */ /* 0x000ff00000000800 */
[----:B------:R-:W-:Y:S01]  /*5f60*/  MUFU.EX2 R32, R32 ;  /* 0x0000002000207308 */ /* 0x000fe20000000800 */
[----:B--2---:R-:W-:Y:S01]  /*5f70*/  FMNMX.FTZ R27, R7, R34, !PT ;  /* 0x00000022071b7209 */ /* 0x004fe20007810000 */
[----:B------:R-:W-:-:S06]  /*5f80*/  FFMA.FTZ R34, R46, UR14, -R37 ;  /* 0x0000000e2e227c23 */ /* 0x000fcc0008010825 */
[----:B------:R-:W-:Y:S01]  /*5f90*/  MUFU.EX2 R181, R181 ;  /* 0x000000b500b57308 */ /* 0x000fe20000000800 */
[----:B------:R-:W-:Y:S01]  /*5fa0*/  CS2R R46, SRZ ;  /* 0x00000000002e7805 */ /* 0x000fe2000001ff00 */
[----:B------:R-:W0:Y:S06]  /*5fb0*/  SHFL.BFLY PT, R36, R27, 0x1, 0x1f ;  /* 0x0c201f001b247f89 */ /* 0x000e2c00000e0000 */
[----:B------:R-:W-:Y:S08]  /*5fc0*/  MUFU.EX2 R30, R30 ;  /* 0x0000001e001e7308 */ /* 0x000ff00000000800 */
[----:B------:R-:W-:Y:S08]  /*5fd0*/  MUFU.EX2 R183, R183 ;  /* 0x000000b700b77308 */ /* 0x000ff00000000800 */
[----:B------:R-:W-:Y:S01]  /*5fe0*/  MUFU.EX2 R34, R34 ;  /* 0x0000002200227308 */ /* 0x000fe20000000800 */
[----:B0-----:R-:W-:-:S04]  /*5ff0*/  FMNMX.FTZ R7, R27, R36, !PT ;  /* 0x000000241b077209 */ /* 0x001fc80007810000 */
[C---:B------:R-:W-:Y:S01]  /*6000*/  FSETP.NEU.FTZ.AND P3, PT, R7.reuse, -INF , PT ;  /* 0xff8000000700780b */ /* 0x040fe20003f7d000 */
[----:B------:R-:W-:Y:S02]  /*6010*/  FMUL.FTZ R27, R7, UR14 ;  /* 0x0000000e071b7c20 */ /* 0x000fe40008410000 */
[----:B------:R-:W-:Y:S03]  /*6020*/  MUFU.EX2 R177, R177 ;  /* 0x000000b100b17308 */ /* 0x000fe60000000800 */
[----:B------:R-:W-:Y:S02]  /*6030*/  FSEL R42, R27, RZ, P3 ;  /* 0x000000ff1b2a7208 */ /* 0x000fe40001800000 */
[----:B------:R-:W-:-:S03]  /*6040*/  PLOP3.LUT P3, PT, PT, PT, UP1, 0x80, 0x0 ;  /* 0x000000000000781c */ /* 0x000fc60003f6f018 */
[----:B------:R-:W-:Y:S01]  /*6050*/  MUFU.EX2 R36, R49 ;  /* 0x0000003100247308 */ /* 0x000fe20000000800 */
[--C-:B------:R-:W-:Y:S01]  /*6060*/  FFMA.FTZ R200, R40, UR14, -R42.reuse ;  /* 0x0000000e28c87c23 */ /* 0x100fe2000801082a */
[--C-:B------:R-:W-:Y:S01]  /*6070*/  FFMA.FTZ R27, R41, UR14, -R42.reuse ;  /* 0x0000000e291b7c23 */ /* 0x100fe2000801082a */
[----:B------:R-:W-:Y:S01]  /*6080*/  FFMA.FTZ R202, R29, UR14, -R42 ;  /* 0x0000000e1dca7c23 */ /* 0x000fe2000801082a */
        /* <DEDUP_REMOVED lines=20> */
[----:B------:R-:W2:Y:S01]  /*61d0*/  MUFU.EX2 R202, R202 ;  /* 0x000000ca00ca7308 */ /* 0x000ea20000000800 */
[----:B------:R-:W-:Y:S01]  /*61e0*/  FADD.FTZ R37, R199, R40 ;  /* 0x00000028c7257221 */ /* 0x000fe20000010000 */
[--C-:B------:R-:W-:Y:S01]  /*61f0*/  FFMA.FTZ R68, R68, UR14, -R42.reuse ;  /* 0x0000000e44447c23 */ /* 0x100fe2000801082a */
[--C-:B------:R-:W-:Y:S01]  /*6200*/  FFMA.FTZ R56, R56, UR14, -R42.reuse ;  /* 0x0000000e38387c23 */ /* 0x100fe2000801082a */
[--C-:B------:R-:W-:Y:S01]  /*6210*/  FFMA.FTZ R48, R48, UR14, -R42.reuse ;  /* 0x0000000e30307c23 */ /* 0x100fe2000801082a */
[----:B-1----:R-:W-:Y:S01]  /*6220*/  FADD.FTZ R44, R10, R37 ;  /* 0x000000250a2c7221 */ /* 0x002fe20000010000 */
[--C-:B------:R-:W-:Y:S01]  /*6230*/  FFMA.FTZ R3, R3, UR14, -R42.reuse ;  /* 0x0000000e03037c23 */ /* 0x100fe2000801082a */
[----:B------:R-:W-:Y:S01]  /*6240*/  FFMA.FTZ R45, R45, UR14, -R42 ;  /* 0x0000000e2d2d7c23 */ /* 0x000fe2000801082a */
[----:B------:R-:W1:Y:S01]  /*6250*/  MUFU.EX2 R29, R29 ;  /* 0x0000001d001d7308 */ /* 0x000e620000000800 */
[----:B0-----:R-:W-:Y:S01]  /*6260*/  FADD.FTZ R35, R200, R27 ;  /* 0x0000001bc8237221 */ /* 0x001fe20000010000 */
[----:B------:R-:W-:Y:S01]  /*6270*/  FADD.FTZ R39, R193, R44 ;  /* 0x0000002cc1277221 */ /* 0x000fe20000010000 */
[--C-:B------:R-:W-:Y:S01]  /*6280*/  FFMA.FTZ R21, R21, UR14, -R42.reuse ;  /* 0x0000000e15157c23 */ /* 0x100fe2000801082a */
[--C-:B------:R-:W-:Y:S01]  /*6290*/  FFMA.FTZ R9, R9, UR14, -R42.reuse ;  /* 0x0000000e09097c23 */ /* 0x100fe2000801082a */
[----:B------:R-:W-:Y:S01]  /*62a0*/  F2FP.F16.F32.PACK_AB R201, R2, R201 ;  /* 0x000000c902c9723e */ /* 0x000fe200000000ff */
[----:B------:R-:W-:Y:S01]  /*62b0*/  FADD.FTZ R44, R12, R39 ;  /* 0x000000270c2c7221 */ /* 0x000fe20000010000 */
[----:B------:R-:W-:Y:S01]  /*62c0*/  FFMA.FTZ R11, R11, UR14, -R42 ;  /* 0x0000000e0b0b7c23 */ /* 0x000fe2000801082a */
[----:B------:R-:W0:Y:S01]  /*62d0*/  MUFU.EX2 R196, R196 ;  /* 0x000000c400c47308 */ /* 0x000e220000000800 */
[----:B--2---:R-:W-:Y:S01]  /*62e0*/  FADD.FTZ R40, R202, R35 ;  /* 0x00000023ca287221 */ /* 0x004fe20000010000 */
[----:B------:R-:W-:Y:S01]  /*62f0*/  FADD.FTZ R39, R195, R44 ;  /* 0x0000002cc3277221 */ /* 0x000fe20000010000 */
[--C-:B------:R-:W-:Y:S01]  /*6300*/  FFMA.FTZ R13, R13, UR14, -R42.reuse ;  /* 0x0000000e0d0d7c23 */ /* 0x100fe2000801082a */
[--C-:B------:R-:W-:Y:S01]  /*6310*/  FFMA.FTZ R15, R15, UR14, -R42.reuse ;  /* 0x0000000e0f0f7c23 */ /* 0x100fe2000801082a */
[--C-:B------:R-:W-:Y:S01]  /*6320*/  FFMA.FTZ R25, R25, UR14, -R42.reuse ;  /* 0x0000000e19197c23 */ /* 0x100fe2000801082a */
[----:B------:R-:W-:Y:S01]  /*6330*/  FADD.FTZ R44, R14, R39 ;  /* 0x000000270e2c7221 */ /* 0x000fe20000010000 */
[----:B------:R-:W-:Y:S01]  /*6340*/  FFMA.FTZ R28, R28, UR14, -R42 ;  /* 0x0000000e1c1c7c23 */ /* 0x000fe2000801082a */
[----:B------:R-:W2:Y:S01]  /*6350*/  MUFU.EX2 R31, R31 ;  /* 0x0000001f001f7308 */ /* 0x000ea20000000800 */
[----:B-1----:R-:W-:Y:S01]  /*6360*/  FADD.FTZ R37, R29, R40 ;  /* 0x000000281d257221 */ /* 0x002fe20000010000 */
[----:B------:R-:W-:Y:S01]  /*6370*/  FADD.FTZ R39, R189, R44 ;  /* 0x0000002cbd277221 */ /* 0x000fe20000010000 */
[----:B------:R-:W-:Y:S01]  /*6380*/  F2FP.F16.F32.PACK_AB R197, R8, R197 ;  /* 0x000000c508c5723e */ /* 0x000fe200000000ff */
[----:B------:R-:W-:Y:S01]  /*6390*/  IMAD.U32 R8, RZ, RZ, UR7 ;  /* 0x00000007ff087e24 */ /* 0x000fe2000f8e00ff */
[----:B------:R-:W-:-:S02]  /*63a0*/  F2FP.F16.F32.PACK_AB R203, R4, R203 ;  /* 0x000000cb04cb723e */ /* 0x000fc400000000ff */
[----:B------:R-:W-:Y:S02]  /*63b0*/  CS2R R52, SRZ ;  /* 0x0000000000347805 */ /* 0x000fe4000001ff00 */
[----:B------:R-:W-:Y:S01]  /*63c0*/  F2FP.F16.F32.PACK_AB R189, R24, R189 ;  /* 0x000000bd18bd723e */ /* 0x000fe200000000ff */
[----:B------:R-:W1:Y:S01]  /*63d0*/  MUFU.EX2 R62, R62 ;  /* 0x0000003e003e7308 */ /* 0x000e620000000800 */
[----:B0-----:R-:W-:Y:S01]  /*63e0*/  FADD.FTZ R40, R196, R37 ;  /* 0x00000025c4287221 */ /* 0x001fe20000010000 */
[----:B------:R-:W-:Y:S02]  /*63f0*/  F2FP.F16.F32.PACK_AB R200, R27, R200 ;  /* 0x000000c81bc8723e */ /* 0x000fe400000000ff */
[----:B------:R-:W-:Y:S02]  /*6400*/  CS2R R42, SRZ ;  /* 0x00000000002a7805 */ /* 0x000fe4000001ff00 */
[----:B------:R-:W-:Y:S02]  /*6410*/  F2FP.F16.F32.PACK_AB R202, R29, R202 ;  /* 0x000000ca1dca723e */ /* 0x000fe400000000ff */
[----:B------:R-:W-:Y:S01]  /*6420*/  F2FP.F16.F32.PACK_AB R199, R10, R199 ;  /* 0x000000c70ac7723e */ /* 0x000fe200000000ff */
[----:B------:R-:W0:Y:S01]  /*6430*/  MUFU.EX2 R61, R61 ;  /* 0x0000003d003d7308 */ /* 0x000e220000000800 */
[C---:B--2---:R-:W-:Y:S01]  /*6440*/  FADD.FTZ R37, R31.reuse, R40 ;  /* 0x000000281f257221 */ /* 0x044fe20000010000 */
[----:B------:R-:W-:-:S02]  /*6450*/  F2FP.F16.F32.PACK_AB R196, R31, R196 ;  /* 0x000000c41fc4723e */ /* 0x000fc400000000ff */
[----:B------:R-:W-:Y:S02]  /*6460*/  F2FP.F16.F32.PACK_AB R193, R12, R193 ;  /* 0x000000c10cc1723e */ /* 0x000fe400000000ff */
[----:B------:R-:W-:Y:S02]  /*6470*/  F2FP.F16.F32.PACK_AB R195, R14, R195 ;  /* 0x000000c30ec3723e */ /* 0x000fe400000000ff */
[----:B------:R-:W2:Y:S01]  /*6480*/  MUFU.EX2 R63, R63 ;  /* 0x0000003f003f7308 */ /* 0x000ea20000000800 */
[----:B-1----:R-:W-:-:S07]  /*6490*/  FADD.FTZ R40, R62, R37 ;  /* 0x000000253e287221 */ /* 0x002fce0000010000 */
[----:B------:R-:W1:Y:S01]  /*64a0*/  MUFU.EX2 R60, R60 ;  /* 0x0000003c003c7308 */ /* 0x000e620000000800 */
[C---:B0-----:R-:W-:Y:S01]  /*64b0*/  FADD.FTZ R40, R61.reuse, R40 ;  /* 0x000000283d287221 */ /* 0x041fe20000010000 */
[----:B------:R-:W-:-:S06]  /*64c0*/  F2FP.F16.F32.PACK_AB R198, R61, R62 ;  /* 0x0000003e3dc6723e */ /* 0x000fcc00000000ff */
[----:B------:R-:W0:Y:S01]  /*64d0*/  MUFU.EX2 R64, R64 ;  /* 0x0000004000407308 */ /* 0x000e220000000800 */
[----:B--2---:R-:W-:Y:S01]  /*64e0*/  FADD.FTZ R37, R63, R40 ;  /* 0x000000283f257221 */ /* 0x004fe20000010000 */
[----:B------:R-:W-:-:S04]  /*64f0*/  FADD.FTZ R40, R24, R39 ;  /* 0x0000002718287221 */ /* 0x000fc80000010000 */
[----:B------:R-:W-:Y:S01]  /*6500*/  FADD.FTZ R39, R191, R40 ;  /* 0x00000028bf277221 */ /* 0x000fe20000010000 */
[----:B------:R-:W-:Y:S01]  /*6510*/  F2FP.F16.F32.PACK_AB R191, R20, R191 ;  /* 0x000000bf14bf723e */ /* 0x000fe200000000ff */
[----:B------:R-:W2:Y:S01]  /*6520*/  MUFU.EX2 R59, R59 ;  /* 0x0000003b003b7308 */ /* 0x000ea20000000800 */
[----:B-1----:R-:W-:Y:S01]  /*6530*/  FADD.FTZ R37, R60, R37 ;  /* 0x000000253c257221 */ /* 0x002fe20000010000 */
[----:B------:R-:W-:Y:S01]  /*6540*/  FADD.FTZ R40, R20, R39 ;  /* 0x0000002714287221 */ /* 0x000fe20000010000 */
[----:B------:R-:W-:Y:S02]  /*6550*/  F2FP.F16.F32.PACK_AB R192, R60, R63 ;  /* 0x0000003f3cc0723e */ /* 0x000fe400000000ff */
[----:B------:R-:W-:Y:S02]  /*6560*/  CS2R R62, SRZ ;  /* 0x00000000003e7805 */ /* 0x000fe4000001ff00 */
[----:B------:R-:W-:Y:S01]  /*6570*/  CS2R R60, SRZ ;  /* 0x00000000003c7805 */ /* 0x000fe2000001ff00 */
[----:B------:R-:W-:Y:S01]  /*6580*/  FADD.FTZ R39, R185, R40 ;  /* 0x00000028b9277221 */ /* 0x000fe20000010000 */
[----:B------:R-:W-:Y:S01]  /*6590*/  F2FP.F16.F32.PACK_AB R185, R26, R185 ;  /* 0x000000b91ab9723e */ /* 0x000fe200000000ff */
[----:B------:R-:W1:Y:S01]  /*65a0*/  MUFU.EX2 R66, R66 ;  /* 0x0000004200427308 */ /* 0x000e620000000800 */
[----:B0-----:R-:W-:Y:S01]  /*65b0*/  FADD.FTZ R0, R64, R37 ;  /* 0x0000002540007221 */ /* 0x001fe20000010000 */
[----:B------:R-:W-:Y:S01]  /*65c0*/  FADD.FTZ R40, R26, R39 ;  /* 0x000000271a287221 */ /* 0x000fe20000010000 */
[----:B------:R-:W-:-:S05]  /*65d0*/  CS2R R26, SRZ ;  /* 0x00000000001a7805 */ /* 0x000fca000001ff00 */
[----:B------:R0:W3:Y:S01]  /*65e0*/  MUFU.EX2 R33, R58 ;  /* 0x0000003a00217308 */ /* 0x0000e20000000800 */
[C---:B--2---:R-:W-:Y:S01]  /*65f0*/  FADD.FTZ R37, R59.reuse, R0 ;  /* 0x000000003b257221 */ /* 0x044fe20000010000 */
[----:B------:R-:W-:Y:S02]  /*6600*/  F2FP.F16.F32.PACK_AB R194, R59, R64 ;  /* 0x000000403bc2723e */ /* 0x000fe400000000ff */
[----:B------:R-:W-:-:S04]  /*6610*/  CS2R R64, SRZ ;  /* 0x0000000000407805 */ /* 0x000fc8000001ff00 */
[----:B------:R-:W-:Y:S01]  /*6620*/  MUFU.EX2 R67, R67 ;  /* 0x0000004300437308 */ /* 0x000fe20000000800 */
[----:B-1----:R-:W-:Y:S01]  /*6630*/  FADD.FTZ R0, R66, R37 ;  /* 0x0000002542007221 */ /* 0x002fe20000010000 */
[----:B------:R-:W-:Y:S01]  /*6640*/  FADD.FTZ R37, R187, R40 ;  /* 0x00000028bb257221 */ /* 0x000fe20000010000 */
[----:B------:R-:W-:Y:S02]  /*6650*/  F2FP.F16.F32.PACK_AB R187, R32, R187 ;  /* 0x000000bb20bb723e */ /* 0x000fe400000000ff */
[----:B0-----:R-:W-:Y:S02]  /*6660*/  CS2R R58, SRZ ;  /* 0x00000000003a7805 */ /* 0x001fe4000001ff00 */
[----:B------:R-:W-:Y:S01]  /*6670*/  CS2R R40, SRZ ;  /* 0x0000000000287805 */ /* 0x000fe2000001ff00 */
[----:B------:R-:W-:Y:S01]  /*6680*/  MUFU.EX2 R190, R57 ;  /* 0x0000003900be7308 */ /* 0x000fe20000000800 */
[C---:B---3--:R-:W-:Y:S01]  /*6690*/  FADD.FTZ R0, R33.reuse, R0 ;  /* 0x0000000021007221 */ /* 0x048fe20000010000 */
[----:B------:R-:W-:-:S06]  /*66a0*/  F2FP.F16.F32.PACK_AB R188, R33, R66 ;  /* 0x0000004221bc723e */ /* 0x000fcc00000000ff */
[----:B------:R-:W-:Y:S08]  /*66b0*/  MUFU.EX2 R68, R68 ;  /* 0x0000004400447308 */ /* 0x000ff00000000800 */
[----:B------:R0:W1:Y:S08]  /*66c0*/  MUFU.EX2 R35, R56 ;  /* 0x0000003800237308 */ /* 0x0000700000000800 */
[----:B------:R-:W2:Y:S01]  /*66d0*/  MUFU.EX2 R48, R48 ;  /* 0x0000003000307308 */ /* 0x000ea20000000800 */
[----:B0-----:R-:W-:-:S07]  /*66e0*/  CS2R R56, SRZ ;  /* 0x0000000000387805 */ /* 0x001fce000001ff00 */
[----:B------:R0:W-:Y:S01]  /*66f0*/  MUFU.EX2 R180, R3 ;  /* 0x0000000300b47308 */ /* 0x0001e20000000800 */
[----:B-1----:R-:W-:-:S07]  /*6700*/  F2FP.F16.F32.PACK_AB R184, R35, R68 ;  /* 0x0000004423b8723e */ /* 0x002fce00000000ff */
[----:B------:R-:W1:Y:S01]  /*6710*/  MUFU.EX2 R45, R45 ;  /* 0x0000002d002d7308 */ /* 0x000e620000000800 */
[----:B0-----:R-:W-:Y:S01]  /*6720*/  FADD.FTZ R3, R67, R0 ;  /* 0x0000000043037221 */ /* 0x001fe20000010000 */
[----:B------:R-:W-:Y:S01]  /*6730*/  FADD.FTZ R0, R32, R37 ;  /* 0x0000002520007221 */ /* 0x000fe20000010000 */
[----:B------:R-:W-:Y:S02]  /*6740*/  CS2R R32, SRZ ;  /* 0x0000000000207805 */ /* 0x000fe4000001ff00 */
[----:B------:R-:W-:Y:S01]  /*6750*/  FADD.FTZ R3, R190, R3 ;  /* 0x00000003be037221 */ /* 0x000fe20000010000 */
[----:B------:R-:W-:Y:S01]  /*6760*/  FADD.FTZ R37, R181, R0 ;  /* 0x00000000b5257221 */ /* 0x000fe20000010000 */
[----:B------:R-:W-:Y:S01]  /*6770*/  F2FP.F16.F32.PACK_AB R181, R30, R181 ;  /* 0x000000b51eb5723e */ /* 0x000fe200000000ff */
[----:B------:R-:W0:Y:S01]  /*6780*/  MUFU.EX2 R21, R21 ;  /* 0x0000001500157308 */ /* 0x000e220000000800 */
[----:B------:R-:W-:Y:S01]  /*6790*/  FADD.FTZ R0, R68, R3 ;  /* 0x0000000344007221 */ /* 0x000fe20000010000 */
[----:B------:R-:W-:Y:S01]  /*67a0*/  FADD.FTZ R2, R30, R37 ;  /* 0x000000251e027221 */ /* 0x000fe20000010000 */
[----:B------:R-:W-:-:S02]  /*67b0*/  F2FP.F16.F32.PACK_AB R190, R190, R67 ;  /* 0x00000043bebe723e */ /* 0x000fc400000000ff */
[----:B------:R-:W-:Y:S01]  /*67c0*/  CS2R R68, SRZ ;  /* 0x0000000000447805 */ /* 0x000fe2000001ff00 */
[----:B------:R-:W-:Y:S01]  /*67d0*/  FADD.FTZ R3, R35, R0 ;  /* 0x0000000023037221 */ /* 0x000fe20000010000 */
[----:B------:R-:W-:Y:S01]  /*67e0*/  FADD.FTZ R37, R183, R2 ;  /* 0x00000002b7257221 */ /* 0x000fe20000010000 */
[----:B------:R-:W-:Y:S01]  /*67f0*/  F2FP.F16.F32.PACK_AB R183, R34, R183 ;  /* 0x000000b722b7723e */ /* 0x000fe200000000ff */
[----:B------:R-:W3:Y:S01]  /*6800*/  MUFU.EX2 R9, R9 ;  /* 0x0000000900097308 */ /* 0x000ee20000000800 */
[----:B--2---:R-:W-:Y:S01]  /*6810*/  FADD.FTZ R0, R48, R3 ;  /* 0x0000000330007221 */ /* 0x004fe20000010000 */
[----:B------:R-:W-:Y:S01]  /*6820*/  FADD.FTZ R2, R34, R37 ;  /* 0x0000002522027221 */ /* 0x000fe20000010000 */
[C---:B-1----:R-:W-:Y:S02]  /*6830*/  F2FP.F16.F32.PACK_AB R186, R45.reuse, R48 ;  /* 0x000000302dba723e */ /* 0x042fe400000000ff */
[----:B------:R-:W-:Y:S01]  /*6840*/  CS2R R66, SRZ ;  /* 0x0000000000427805 */ /* 0x000fe2000001ff00 */
[----:B------:R-:W-:Y:S01]  /*6850*/  FADD.FTZ R0, R45, R0 ;  /* 0x000000002d007221 */ /* 0x000fe20000010000 */
[----:B------:R-:W-:-:S02]  /*6860*/  CS2R R48, SRZ ;  /* 0x0000000000307805 */ /* 0x000fc4000001ff00 */
[----:B------:R-:W-:Y:S01]  /*6870*/  CS2R R44, SRZ ;  /* 0x00000000002c7805 */ /* 0x000fe2000001ff00 */
[----:B------:R1:W2:Y:S01]  /*6880*/  MUFU.EX2 R182, R11 ;  /* 0x0000000b00b67308 */ /* 0x0002a20000000800 */
[----:B0-----:R-:W-:Y:S01]  /*6890*/  FADD.FTZ R3, R21, R0 ;  /* 0x0000000015037221 */ /* 0x001fe20000010000 */
[----:B------:R-:W-:Y:S02]  /*68a0*/  CS2R R34, SRZ ;  /* 0x0000000000227805 */ /* 0x000fe4000001ff00 */
[----:B------:R-:W-:Y:S01]  /*68b0*/  CS2R R30, SRZ ;  /* 0x00000000001e7805 */ /* 0x000fe2000001ff00 */
[C---:B------:R-:W-:Y:S01]  /*68c0*/  FADD.FTZ R0, R180.reuse, R3 ;  /* 0x00000003b4007221 */ /* 0x040fe20000010000 */
[----:B------:R-:W-:Y:S02]  /*68d0*/  F2FP.F16.F32.PACK_AB R180, R180, R21 ;  /* 0x00000015b4b4723e */ /* 0x000fe400000000ff */
[----:B------:R-:W0:Y:S01]  /*68e0*/  MUFU.EX2 R13, R13 ;  /* 0x0000000d000d7308 */ /* 0x000e220000000800 */
[----:B-1----:R-:W-:Y:S01]  /*68f0*/  FADD.FTZ R11, R177, R2 ;  /* 0x00000002b10b7221 */ /* 0x002fe20000010000 */
[----:B------:R-:W-:-:S03]  /*6900*/  F2FP.F16.F32.PACK_AB R177, R36, R177 ;  /* 0x000000b124b1723e */ /* 0x000fc600000000ff */
[----:B------:R-:W-:Y:S01]  /*6910*/  FADD.FTZ R2, R36, R11 ;  /* 0x0000000b24027221 */ /* 0x000fe20000010000 */
[----:B---3--:R-:W-:Y:S01]  /*6920*/  FADD.FTZ R11, R9, R0 ;  /* 0x00000000090b7221 */ /* 0x008fe20000010000 */
[----:B------:R-:W-:Y:S01]  /*6930*/  CS2R R36, SRZ ;  /* 0x0000000000247805 */ /* 0x000fe2000001ff00 */
[----:B------:R-:W1:Y:S02]  /*6940*/  MUFU.EX2 R176, R15 ;  /* 0x0000000f00b07308 */ /* 0x000e640000000800 */
[C---:B--2---:R-:W-:Y:S01]  /*6950*/  FADD.FTZ R0, R182.reuse, R11 ;  /* 0x0000000bb6007221 */ /* 0x044fe20000010000 */
[----:B------:R-:W-:-:S05]  /*6960*/  F2FP.F16.F32.PACK_AB R182, R182, R9 ;  /* 0x00000009b6b6723e */ /* 0x000fca00000000ff */
[----:B------:R-:W2:Y:S01]  /*6970*/  MUFU.EX2 R179, R179 ;  /* 0x000000b300b37308 */ /* 0x000ea20000000800 */
[----:B0-----:R-:W-:-:S07]  /*6980*/  FADD.FTZ R11, R13, R0 ;  /* 0x000000000d0b7221 */ /* 0x001fce0000010000 */
[----:B------:R-:W0:Y:S01]  /*6990*/  MUFU.EX2 R25, R25 ;  /* 0x0000001900197308 */ /* 0x000e220000000800 */
[C---:B-1----:R-:W-:Y:S01]  /*69a0*/  FADD.FTZ R0, R176.reuse, R11 ;  /* 0x0000000bb0007221 */ /* 0x042fe20000010000 */
[----:B------:R-:W-:-:S06]  /*69b0*/  F2FP.F16.F32.PACK_AB R176, R176, R13 ;  /* 0x0000000db0b0723e */ /* 0x000fcc00000000ff */
[----:B------:R-:W1:Y:S01]  /*69c0*/  MUFU.EX2 R38, R38 ;  /* 0x0000002600267308 */ /* 0x000e620000000800 */
[----:B--2---:R-:W-:Y:S01]  /*69d0*/  FADD.FTZ R3, R179, R2 ;  /* 0x00000002b3037221 */ /* 0x004fe20000010000 */
[----:B------:R-:W-:-:S06]  /*69e0*/  IMAD.MOV.U32 R2, RZ, RZ, 0x3f800000 ;  /* 0x3f800000ff027424 */ /* 0x000fcc00078e00ff */
[----:B------:R-:W2:Y:S01]  /*69f0*/  MUFU.EX2 R28, R28 ;  /* 0x0000001c001c7308 */ /* 0x000ea20000000800 */
[----:B0-----:R-:W-:Y:S01]  /*6a00*/  FADD.FTZ R11, R25, R0 ;  /* 0x00000000190b7221 */ /* 0x001fe20000010000 */
[----:B------:R-:W-:Y:S02]  /*6a10*/  IMAD.MOV.U32 R0, RZ, RZ, 0x3f800000 ;  /* 0x3f800000ff007424 */ /* 0x000fe400078e00ff */
[C---:B-1----:R-:W-:Y:S01]  /*6a20*/  FADD.FTZ R3, R38.reuse, R3 ;  /* 0x0000000326037221 */ /* 0x042fe20000010000 */
[----:B------:R-:W-:Y:S02]  /*6a30*/  F2FP.F16.F32.PACK_AB R179, R38, R179 ;  /* 0x000000b326b3723e */ /* 0x000fe400000000ff */
[----:B------:R-:W-:Y:S01]  /*6a40*/  CS2R R38, SRZ ;  /* 0x0000000000267805 */ /* 0x000fe2000001ff00 */
[C---:B--2---:R-:W-:Y:S01]  /*6a50*/  FADD.FTZ R4, R28.reuse, R11 ;  /* 0x0000000b1c047221 */ /* 0x044fe20000010000 */
[----:B------:R-:W-:Y:S02]  /*6a60*/  F2FP.F16.F32.PACK_AB R178, R28, R25 ;  /* 0x000000191cb2723e */ /* 0x000fe400000000ff */
[----:B------:R-:W-:-:S02]  /*6a70*/  CS2R R28, SRZ ;  /* 0x00000000001c7805 */ /* 0x000fc4000001ff00 */
[----:B------:R-:W-:Y:S01]  /*6a80*/  CS2R R24, SRZ ;  /* 0x0000000000187805 */ /* 0x000fe2000001ff00 */
[----:B------:R-:W-:Y:S06]  /*6a90*/  @!P3 BRA `(.L_x_5475) ;  /* 0x0000004c0008b947 */ /* 0x000fec0003800000 */
[----:B------:R-:W-:Y:S01]  /*6aa0*/  R2UR UR61, R16 ;  /* 0x00000000103d72ca */ /* 0x000fe200000e0000 */
[----:B------:R-:W-:Y:S01]  /*6ab0*/  IMAD.MOV.U32 R9, RZ, RZ, R6 ;  /* 0x000000ffff097224 */ /* 0x000fe200078e0006 */
[----:B------:R-:W-:Y:S01]  /*6ac0*/  UMOV UR37, UR36 ;  /* 0x0000002400257c82 */ /* 0x000fe20008000000 */
[----:B------:R-:W-:Y:S01]  /*6ad0*/  IMAD.MOV.U32 R10, RZ, RZ, R7 ;  /* 0x000000ffff0a7224 */ /* 0x000fe200078e0007 */
[----:B------:R-:W-:Y:S01]  /*6ae0*/  ULDC UR7, c[0x0][0x9d8] ;  /* 0x0002760000077ab9 */ /* 0x000fe20000000800 */
[----:B------:R-:W-:Y:S02]  /*6af0*/  IMAD.MOV.U32 R2, RZ, RZ, 0x3f800000 ;  /* 0x3f800000ff027424 */ /* 0x000fe400078e00ff */
[----:B------:R-:W-:-:S08]  /*6b00*/  IMAD.MOV.U32 R119, RZ, RZ, RZ ;  /* 0x000000ffff777224 */ /* 0x000fd000078e00ff */
.L_x_5484:
        /* <DEDUP_REMOVED lines=8> */
.L_x_5476:
[----:B------:R-:W-:Y:S01]  /*6b90*/  R2UR UR6, R16 ;  /* 0x00000000100672ca */ /* 0x000fe200000e0000 */
[----:B------:R-:W-:-:S12]  /*6ba0*/  ULEA UR39, UR36, UR60, 0x3 ;  /* 0x0000003c24277291 */ /* 0x000fd8000f8e183f */
[----:B------:R-:W-:-:S05]  /*6bb0*/  IMAD.U32 R6, RZ, RZ, UR6 ;  /* 0x00000006ff067e24 */ /* 0x000fca000f8e00ff */
[----:B------:R-:W-:-:S04]  /*6bc0*/  SHF.L.U32 R6, R6, 0x1f, RZ ;  /* 0x0000001f06067819 */ /* 0x000fc800000006ff */
[----:B------:R0:W1:Y:S01]  /*6bd0*/  SYNCS.PHASECHK.TRANS64.TRYWAIT P3, [UR39+0x36830], R6 ;  /* 0x03683006ff0075a7 */ /* 0x0000620008060167 */
[----:B------:R-:W-:Y:S05]  /*6be0*/  @!P0 BRA `(.L_x_5477) ;  /* 0x0000000000048947 */ /* 0x000fea0003800000 */
[----:B------:R-:W-:Y:S01]  /*6bf0*/  BPT.TRAP 0x1 ;  /* 0x000000040000795c */ /* 0x000fe20000300000 */
.L_x_5477:
[----:B-1----:R-:W-:Y:S05]  /*6c00*/  @P3 BRA `(.L_x_5478) ;  /* 0x0000000000083947 */ /* 0x002fea0003800000 */
[----:B------:R-:W1:Y:S02]  /*6c10*/  SYNCS.PHASECHK.TRANS64.TRYWAIT P3, [UR39+0x36830], R6 ;  /* 0x03683006ff0075a7 */ /* 0x000e640008060167 */
[----:B-1----:R-:W-:Y:S05]  /*6c20*/  @!P3 BRA `(.L_x_5479) ;  /* 0x0000015400bcb947 */ /* 0x002fea0003800000 */
.L_x_5478:
[----:B------:R-:W-:Y:S01]  /*6c30*/  R2UR UR6, R5 ;  /* 0x00000000050672ca */ /* 0x000fe200000e0000 */
[----:B------:R-:W-:Y:S01]  /*6c40*/  WARPGROUP.ARRIVE ;  /* 0x00000000000079c5 */ /* 0x000fe20000000000 */
[----:B------:R-:W-:Y:S01]  /*6c50*/  UMOV UR56, UR52 ;  /* 0x0000003400387c82 */ /* 0x000fe20008000000 */
[----:B------:R-:W-:Y:S01]  /*6c60*/  UMOV UR57, UR53 ;  /* 0x0000003500397c82 */ /* 0x000fe20008000000 */
        /* <DEDUP_REMOVED lines=9> */
[----:B------:R-:W-:Y:S01]  /*6d00*/  UIMAD UR6, UR36, 0xa80, UR6 ;  /* 0x00000a80240678a4 */ /* 0x000fe2000f8e0206 */
[-C--:B------:R-:W-:Y:S01]  /*6d10*/  FMUL.FTZ R24, R24, R0.reuse ;  /* 0x0000000018187220 */ /* 0x080fe20000410000 */
[----:B------:R-:W-:Y:S01]  /*6d20*/  UMOV UR51, 0x40000040 ;  /* 0x4000004000337882 */ /* 0x000fe20000000000 */
[-C--:B------:R-:W-:Y:S01]  /*6d30*/  FMUL.FTZ R25, R25, R0.reuse ;  /* 0x0000000019197220 */ /* 0x080fe20000410000 */
        /* <DEDUP_REMOVED lines=119> */
[----:B------:R-:W-:-:S05]  /*74b0*/  FMUL.FTZ R119, R119, R2 ;  /* 0x0000000277777220 */ /* 0x000fca0000410000 */
        /* <DEDUP_REMOVED lines=8> */
[----:B------:R-:W-:Y:S01]  /*7540*/  UMOV UR54, UR10 ;  /* 0x0000000a00367c82 */ /* 0x000fe20008000000 */
[----:B------:R-:W-:Y:S01]  /*7550*/  UMOV UR55, 0x40000040 ;  /* 0x4000004000377882 */ /* 0x000fe20000000000 */
[----:B------:R-:W-:Y:S01]  /*7560*/  UIADD3 UR10, UR6, 0x82, URZ ;  /* 0x00000082060a7890 */ /* 0x000fe2000fffe03f */
        /* <DEDUP_REMOVED lines=462> */
.L_x_5480:
[----:B------:R-:W-:Y:S01]  /*9250*/  ULEA UR6, UR37, UR60, 0x3 ;  /* 0x0000003c25067291 */ /* 0x000fe2000f8e183f */
[----:B------:R-:W-:-:S05]  /*9260*/  IMAD.U32 R0, RZ, RZ, UR61 ;  /* 0x0000003dff007e24 */ /* 0x000fca000f8e00ff */
[----:B------:R-:W-:-:S04]  /*9270*/  SHF.L.U32 R0, R0, 0x1f, RZ ;  /* 0x0000001f00007819 */ /* 0x000fc800000006ff */
[----:B------:R2:W3:Y:S01]  /*9280*/  SYNCS.PHASECHK.TRANS64.TRYWAIT P3, [UR6+0x36850], R0 ;  /* 0x03685000ff0075a7 */ /* 0x0004e20008060146 */
[----:B------:R-:W-:Y:S05]  /*9290*/  @!P0 BRA `(.L_x_5481) ;  /* 0x0000000000048947 */ /* 0x000fea0003800000 */
[----:B------:R-:W-:Y:S01]  /*92a0*/  BPT.TRAP 0x1 ;  /* 0x000000040000795c */ /* 0x000fe20000300000 */
.L_x_5481:
[----:B---3--:R-:W-:Y:S05]  /*92b0*/  @P3 BRA `(.L_x_5482) ;  /* 0x0000000000083947 */ /* 0x008fea0003800000 */
[----:B------:R-:W3:Y:S02]  /*92c0*/  SYNCS.PHASECHK.TRANS64.TRYWAIT P3, [UR6+0x36850], R0 ;  /* 0x03685000ff0075a7 */ /* 0x000ee40008060146 */
[----:B---3--:R-:W-:Y:S05]  /*92d0*/  @!P3 BRA `(.L_x_5483) ;  /* 0x000001300028b947 */ /* 0x008fea0003800000 */
.L_x_5482:
[----:B------:R-:W-:Y:S01]  /*92e0*/  UIADD3 UR10, UR60, 0x400, URZ ;  /* 0x000004003c0a7890 */ /* 0x000fe2000fffe03f */
[----:B------:R-:W-:Y:S01]  /*92f0*/  WARPGROUP.ARRIVE ;  /* 0x00000000000079c5 */ /* 0x000fe20000000000 */
[----:B------:R-:W-:Y:S01]  /*9300*/  UMOV UR11, 0x40000040 ;  /* 0x40000040000b7882 */ /* 0x000fe20000000000 */
[----:B------:R-:W-:Y:S01]  /*9310*/  R2UR UR19, R23 ;  /* 0x00000000171372ca */ /* 0x000fe200000e0000 */
[----:B------:R-:W-:Y:S01]  /*9320*/  USHF.R.U32.HI UR10, URZ, 0x4, UR10 ;  /* 0x000000043f0a7899 */ /* 0x000fe2000801160a */
[----:B------:R-:W-:Y:S01]  /*9330*/  FMUL.FTZ R21, R153, UR7 ;  /* 0x0000000799157c20 */ /* 0x000fe20008410000 */
[----:B------:R-:W-:Y:S01]  /*9340*/  FMUL.FTZ R153, R157, UR7 ;  /* 0x000000079d997c20 */ /* 0x000fe20008410000 */
[----:B------:R-:W-:Y:S01]  /*9350*/  FMUL.FTZ R157, R158, UR7 ;  /* 0x000000079e9d7c20 */ /* 0x000fe20008410000 */
[----:B------:R-:W-:Y:S01]  /*9360*/  ULOP3.LUT UR10, UR10, 0x3fff, URZ, 0xc0, !UPT ;  /* 0x00003fff0a0a7892 */ /* 0x000fe2000f8ec03f */
[----:B------:R-:W-:Y:S01]  /*9370*/  FMUL.FTZ R158, R147, UR7 ;  /* 0x00000007939e7c20 */ /* 0x000fe20008410000 */
[----:B------:R-:W-:Y:S01]  /*9380*/  R2UR UR18, R17 ;  /* 0x00000000111272ca */ /* 0x000fe200000e0000 */
[----:B------:R-:W-:Y:S01]  /*9390*/  FMUL.FTZ R13, R161, UR7 ;  /* 0x00000007a10d7c20 */ /* 0x000fe20008410000 */
[----:B------:R-:W-:Y:S01]  /*93a0*/  ULOP3.LUT UR10, UR10, 0x3800000, URZ, 0xfc, !UPT ;  /* 0x038000000a0a7892 */ /* 0x000fe2000f8efc3f */
[----:B------:R-:W-:Y:S01]  /*93b0*/  R2UR UR14, R18 ;  /* 0x00000000120e72ca */ /* 0x000fe200000e0000 */
[----:B------:R-:W-:Y:S01]  /*93c0*/  FMUL.FTZ R161, R162, UR7 ;  /* 0x00000007a2a17c20 */ /* 0x000fe20008410000 */
[----:B------:R-:W-:Y:S01]  /*93d0*/  FMUL.FTZ R162, R166, UR7 ;  /* 0x00000007a6a27c20 */ /* 0x000fe20008410000 */
[----:B------:R-:W-:Y:S01]  /*93e0*/  UIMAD UR15, UR37, 0xa80, UR10 ;  /* 0x00000a80250f78a4 */ /* 0x000fe2000f8e020a */
[----:B01----:R-:W-:-:S02]  /*93f0*/  VIADD R6, R204, UR19 ;  /* 0x00000013cc067c36 */ /* 0x003fc40008000000 */
[----:B---3--:R-:W-:Y:S01]  /*9400*/  FMUL.FTZ R2, R169, UR7 ;  /* 0x00000007a9027c20 */ /* 0x008fe20008410000 */
        /* <DEDUP_REMOVED lines=8> */
[----:B--2---:R-:W-:Y:S01]  /*9490*/  FMUL.FTZ R0, R168, UR7 ;  /* 0x00000007a8007c20 */ /* 0x004fe20008410000 */
[----:B------:R-:W-:Y:S01]  /*94a0*/  UMOV UR11, 0x40000040 ;  /* 0x40000040000b7882 */ /* 0x000fe20000000000 */
[----:B------:R-:W-:Y:S01]  /*94b0*/  FMUL.FTZ R167, R139, UR7 ;  /* 0x000000078ba77c20 */ /* 0x000fe20008410000 */
[----:B------:R-:W-:Y:S01]  /*94c0*/  FMUL.FTZ R168, R171, UR7 ;  /* 0x00000007aba87c20 */ /* 0x000fe20008410000 */
[----:B------:R-:W-:Y:S01]  /*94d0*/  IMAD.U32 R139, RZ, RZ, UR18 ;  /* 0x00000012ff8b7e24 */ /* 0x000fe2000f8e00ff */
        /* <DEDUP_REMOVED lines=20> */
[----:B------:R-:W-:Y:S01]  /*9620*/  FMUL.FTZ R174, R122, UR7 ;  /* 0x000000077aae7c20 */ /* 0x000fe20008410000 */
[----:B------:R-:W-:Y:S01]  /*9630*/  FMUL.FTZ R151, R151, UR7 ;  /* 0x0000000797977c20 */ /* 0x000fe20008410000 */
[----:B------:R-:W-:Y:S01]  /*9640*/  FMUL.FTZ R175, R123, UR7 ;  /* 0x000000077baf7c20 */ /* 0x000fe20008410000 */
[----:B------:R-:W-:Y:S01]  /*9650*/  FMUL.FTZ R127, R127, UR7 ;  /* 0x000000077f7f7c20 */ /* 0x000fe20008410000 */
[----:B------:R-:W3:Y:S01]  /*9660*/  MUFU.TANH R170, R170 ;  /* 0x000000aa00aa7308 */ /* 0x000ee20000002400 */
        /* <DEDUP_REMOVED lines=9> */
[----:B------:R-:W-:Y:S01]  /*9700*/  FMUL.FTZ R133, R133, UR7 ;  /* 0x0000000785857c20 */ /* 0x000fe20008410000 */
[----:B------:R-:W-:Y:S01]  /*9710*/  FMUL.FTZ R120, R120, UR7 ;  /* 0x0000000778787c20 */ /* 0x000fe20008410000 */
[----:B------:R-:W-:Y:S01]  /*9720*/  FMUL.FTZ R121, R121, UR7 ;  /* 0x0000000779797c20 */ /* 0x000fe20008410000 */
[----:B------:R-:W-:Y:S01]  /*9730*/  FMUL.FTZ R125, R125, UR7 ;  /* 0x000000077d7d7c20 */ /* 0x000fe20008410000 */
[----:B------:R-:W-:Y:S01]  /*9740*/  R2UR UR18, R8 ;  /* 0x00000000081272ca */ /* 0x000fe200000e0000 */
[----:B------:R-:W-:Y:S01]  /*9750*/  UMOV UR37, UR36 ;  /* 0x0000002400257c82 */ /* 0x000fe20008000000 */
[----:B------:R-:W5:Y:S01]  /*9760*/  MUFU.TANH R160, R160 ;  /* 0x000000a000a07308 */ /* 0x000f620000002400 */
[----:B------:R-:W-:-:S07]  /*9770*/  R2UR UR61, R16 ;  /* 0x00000000103d72ca */ /* 0x000fce00000e0000 */
[----:B------:R-:W5:Y:S03]  /*9780*/  MUFU.TANH R162, R162 ;  /* 0x000000a200a27308 */ /* 0x000f660000002400 */
[----:B------:R-:W-:-:S05]  /*9790*/  UISETP.GT.AND UP1, UPT, UR38, UR18, UPT ;  /* 0x000000122600728c */ /* 0x000fca000bf24270 */
[----:B------:R-:W5:Y:S08]  /*97a0*/  MUFU.TANH R163, R163 ;  /* 0x000000a300a37308 */ /* 0x000f700000002400 */
        /* <DEDUP_REMOVED lines=8> */
[----:B------:R-:W-:Y:S08]  /*9830*/  MUFU.TANH R166, R166 ;  /* 0x000000a600a67308 */ /* 0x000ff00000002400 */
[----:B------:R-:W5:Y:S08]  /*9840*/  MUFU.TANH R167, R167 ;  /* 0x000000a700a77308 */ /* 0x000f700000002400 */
[----:B------:R-:W5:Y:S08]  /*9850*/  MUFU.TANH R172, R172 ;  /* 0x000000ac00ac7308 */ /* 0x000f700000002400 */
        /* <DEDUP_REMOVED lines=46> */
[----:B------:R-:W-:Y:S01]  /*9b40*/  @UP0 ULDC UR10, c[0x0][0x44c] ;  /* 0x00011300000a0ab9 */ /* 0x000fe20000000800 */
[----:B------:R-:W-:Y:S01]  /*9b50*/  UMOV UR11, 0x40000040 ;  /* 0x40000040000b7882 */ /* 0x000fe20000000000 */
[----:B------:R-:W-:Y:S01]  /*9b60*/  @P2 IMAD.HI.U32 R147, R6, UR10, RZ ;  /* 0x0000000a06932c27 */ /* 0x000fe2000f8e00ff */
[----:B------:R-:W-:-:S04]  /*9b70*/  @UP0 ULDC UR10, c[0x0][0x450] ;  /* 0x00011400000a0ab9 */ /* 0x000fc80000000800 */
[----:B------:R-:W-:Y:S01]  /*9b80*/  @P2 SHF.R.U32.HI R6, RZ, UR10, R147 ;  /* 0x0000000aff062c19 */ /* 0x000fe20008011693 */
[----:B------:R-:W-:Y:S02]  /*9b90*/  UIMAD UR10, UR38, -0x70, URZ ;  /* 0xffffff90260a78a4 */ /* 0x000fe4000f8e023f */
[----:B------:R-:W-:Y:S02]  /*9ba0*/  UIADD3 UR38, UR38, -0x1, URZ ;  /* 0xffffffff26267890 */ /* 0x000fe4000fffe03f */
[----:B------:R-:W0:Y:S02]  /*9bb0*/  SHFL.IDX PT, R147, R6, 0x1, 0x1c1f ;  /* 0x003c1f0006937f89 */ /* 0x000e2400000e0000 */
[----:B------:R-:W-:Y:S01]  /*9bc0*/  IMAD.U32 R138, RZ, RZ, UR10 ;  /* 0x0000000aff8a7e24 */ /* 0x000fe2000f8e00ff */
[----:B------:R-:W-:-:S04]  /*9bd0*/  ULDC UR10, c[0x0][0x988] ;  /* 0x00026200000a7ab9 */ /* 0x000fc80000000800 */
[----:B------:R-:W-:-:S04]  /*9be0*/  IADD3 R138, -R19, 0x1, R138 ;  /* 0x00000001138a7810 */ /* 0x000fc80007ffe18a */
[----:B------:R-:W-:Y:S01]  /*9bf0*/  IADD3 R138, -R139, UR14, R138 ;  /* 0x0000000e8b8a7c10 */ /* 0x000fe2000fffe18a */
[----:B------:R-:W-:Y:S01]  /*9c00*/  UMOV UR14, UR10 ;  /* 0x0000000a000e7c82 */ /* 0x000fe20008000000 */
[----:B------:R-:W-:-:S03]  /*9c10*/  UIADD3 UR10, UR15, 0x280, URZ ;  /* 0x000002800f0a7890 */ /* 0x000fc6000fffe03f */
[----:B0-----:R-:W-:Y:S02]  /*9c20*/  IMAD.IADD R164, R138, 0x1, R147 ;  /* 0x000000018aa47824 */ /* 0x001fe400078e0293 */
[----:B------:R-:W-:-:S03]  /*9c30*/  FMUL.FTZ R147, R131, UR7 ;  /* 0x0000000783937c20 */ /* 0x000fc60008410000 */
[C---:B------:R-:W-:Y:S02]  /*9c40*/  ISETP.GT.AND P3, PT, R164.reuse, RZ, PT ;  /* 0x000000ffa400720c */ /* 0x040fe40003f64270 */
[C---:B------:R-:W-:Y:S02]  /*9c50*/  ISETP.GT.AND P4, PT, R164.reuse, 0x1, PT ;  /* 0x00000001a400780c */ /* 0x040fe40003f84270 */
[----:B------:R-:W-:Y:S02]  /*9c60*/  FSEL R139, R169, -INF , P3 ;  /* 0xff800000a98b7808 */ /* 0x000fe40001800000 */
[----:B------:R-:W-:Y:S01]  /*9c70*/  ISETP.GT.AND P3, PT, R164, 0x8, PT ;  /* 0x00000008a400780c */ /* 0x000fe20003f64270 */
[----:B------:R0:W5:Y:S01]  /*9c80*/  MUFU.TANH R169, R148 ;  /* 0x0000009400a97308 */ /* 0x0001620000002400 */
[----:B-1----:R-:W-:Y:S02]  /*9c90*/  FSEL R130, R168, -INF , P4 ;  /* 0xff800000a8827808 */ /* 0x002fe40002000000 */
[----:B------:R-:W-:-:S02]  /*9ca0*/  FMNMX.FTZ R173, R139, R9, !PT ;  /* 0x000000098bad7209 */ /* 0x000fc40007810000 */
[----:B------:R-:W-:Y:S02]  /*9cb0*/  ISETP.GT.AND P4, PT, R164, 0x9, PT ;  /* 0x00000009a400780c */ /* 0x000fe40003f84270 */
[----:B--2---:R-:W-:Y:S01]  /*9cc0*/  FSEL R142, R171, -INF , P3 ;  /* 0xff800000ab8e7808 */ /* 0x004fe20001800000 */
[----:B------:R4:W-:Y:S01]  /*9cd0*/  MUFU.TANH R168, R143 ;  /* 0x0000008f00a87308 */ /* 0x0009e20000002400 */
[----:B------:R-:W-:Y:S01]  /*9ce0*/  FMNMX.FTZ R173, R130, R173, !PT ;  /* 0x000000ad82ad7209 */ /* 0x000fe20007810000 */
[----:B------:R-:W-:Y:S01]  /*9cf0*/  FMUL.FTZ R171, R134, UR7 ;  /* 0x0000000786ab7c20 */ /* 0x000fe20008410000 */
[----:B------:R-:W-:Y:S02]  /*9d00*/  ISETP.GT.AND P3, PT, R164, 0x10, PT ;  /* 0x00000010a400780c */ /* 0x000fe40003f64270 */
[----:B---3--:R-:W-:Y:S02]  /*9d10*/  FSEL R131, R170, -INF , P4 ;  /* 0xff800000aa837808 */ /* 0x008fe40002000000 */
[----:B0-----:R-:W-:Y:S01]  /*9d20*/  FMNMX.FTZ R148, R142, R173, !PT ;  /* 0x000000ad8e947209 */ /* 0x001fe20007810000 */
[----:B------:R0:W1:Y:S01]  /*9d30*/  MUFU.TANH R170, R147 ;  /* 0x0000009300aa7308 */ /* 0x0000620000002400 */
[----:B------:R-:W-:Y:S01]  /*9d40*/  ISETP.GT.AND P4, PT, R164, 0x11, PT ;  /* 0x00000011a400780c */ /* 0x000fe20003f84270 */
[----:B------:R-:W-:Y:S01]  /*9d50*/  FMUL.FTZ R173, R135, UR7 ;  /* 0x0000000787ad7c20 */ /* 0x000fe20008410000 */
[----:B----4-:R-:W-:-:S02]  /*9d60*/  FSEL R143, R161, -INF , P3 ;  /* 0xff800000a18f7808 */ /* 0x010fc40001800000 */
[----:B------:R-:W-:Y:S02]  /*9d70*/  FMNMX.FTZ R148, R131, R148, !PT ;  /* 0x0000009483947209 */ /* 0x000fe40007810000 */
[----:B------:R-:W-:Y:S01]  /*9d80*/  ISETP.GT.AND P3, PT, R164, 0x18, PT ;  /* 0x00000018a400780c */ /* 0x000fe20003f64270 */
[----:B------:R-:W2:Y:S01]  /*9d90*/  MUFU.TANH R171, R171 ;  /* 0x000000ab00ab7308 */ /* 0x000ea20000002400 */
[----:B-----5:R-:W-:Y:S02]  /*9da0*/  FSEL R134, R160, -INF , P4 ;  /* 0xff800000a0867808 */ /* 0x020fe40002000000 */
[----:B------:R-:W-:Y:S02]  /*9db0*/  FMNMX.FTZ R161, R143, R148, !PT ;  /* 0x000000948fa17209 */ /* 0x000fe40007810000 */
[----:B------:R-:W-:Y:S02]  /*9dc0*/  ISETP.GT.AND P4, PT, R164, 0x19, PT ;  /* 0x00000019a400780c */ /* 0x000fe40003f84270 */
[----:B0-----:R-:W-:Y:S01]  /*9dd0*/  FSEL R147, R162, -INF , P3 ;  /* 0xff800000a2937808 */ /* 0x001fe20001800000 */
[----:B------:R-:W0:Y:S01]  /*9de0*/  MUFU.TANH R173, R173 ;  /* 0x000000ad00ad7308 */ /* 0x000e220000002400 */
        /* <DEDUP_REMOVED lines=16> */
[C---:B------:R-:W-:Y:S02]  /*9ef0*/  ISETP.GT.AND P4, PT, R164.reuse, 0x31, PT ;  /* 0x00000031a400780c */ /* 0x040fe40003f84270 */
[----:B------:R-:W-:Y:S02]  /*9f00*/  FSEL R155, R159, -INF , P3 ;  /* 0xff8000009f9b7808 */ /* 0x000fe40001800000 */
[----:B------:R-:W-:-:S02]  /*9f10*/  ISETP.GT.AND P5, PT, R164, 0x38, PT ;  /* 0x00000038a400780c */ /* 0x000fc40003fa4270 */
[----:B------:R-:W-:Y:S02]  /*9f20*/  FSEL R163, R158, -INF , P4 ;  /* 0xff8000009ea37808 */ /* 0x000fe40002000000 */
[C---:B------:R-:W-:Y:S02]  /*9f30*/  ISETP.GT.AND P3, PT, R164.reuse, 0x39, PT ;  /* 0x00000039a400780c */ /* 0x040fe40003f64270 */
[----:B------:R-:W-:Y:S02]  /*9f40*/  FSEL R162, R165, -INF , P5 ;  /* 0xff800000a5a27808 */ /* 0x000fe40002800000 */
[C---:B------:R-:W-:Y:S02]  /*9f50*/  ISETP.GT.AND P4, PT, R164.reuse, 0x40, PT ;  /* 0x00000040a400780c */ /* 0x040fe40003f84270 */
[----:B------:R-:W-:Y:S02]  /*9f60*/  FSEL R158, R151, -INF , P3 ;  /* 0xff800000979e7808 */ /* 0x000fe40001800000 */
[----:B------:R-:W-:-:S02]  /*9f70*/  ISETP.GT.AND P5, PT, R164, 0x41, PT ;  /* 0x00000041a400780c */ /* 0x000fc40003fa4270 */
[C---:B------:R-:W-:Y:S02]  /*9f80*/  ISETP.GT.AND P6, PT, R164.reuse, 0x48, PT ;  /* 0x00000048a400780c */ /* 0x040fe40003fc4270 */
[----:B------:R-:W-:Y:S02]  /*9f90*/  FSEL R161, R167, -INF , P5 ;  /* 0xff800000a7a17808 */ /* 0x000fe40002800000 */
[----:B------:R-:W-:Y:S02]  /*9fa0*/  ISETP.GT.AND P3, PT, R164, 0x49, PT ;  /* 0x00000049a400780c */ /* 0x000fe40003f64270 */
[----:B------:R-:W-:Y:S02]  /*9fb0*/  FSEL R154, R172, -INF , P6 ;  /* 0xff800000ac9a7808 */ /* 0x000fe40003000000 */
[----:B------:R-:W-:Y:S02]  /*9fc0*/  FSEL R160, R169, -INF , P3 ;  /* 0xff800000a9a07808 */ /* 0x000fe40001800000 */
[----:B------:R-:W-:-:S02]  /*9fd0*/  ISETP.GT.AND P5, PT, R164, 0x51, PT ;  /* 0x00000051a400780c */ /* 0x000fc40003fa4270 */
[C---:B------:R-:W-:Y:S02]  /*9fe0*/  ISETP.GT.AND P6, PT, R164.reuse, 0x58, PT ;  /* 0x00000058a400780c */ /* 0x040fe40003fc4270 */
[----:B------:R-:W-:Y:S01]  /*9ff0*/  ISETP.GT.AND P3, PT, R164, 0x59, PT ;  /* 0x00000059a400780c */ /* 0x000fe20003f64270 */
[----:B------:R-:W-:Y:S02]  /*a000*/  WARPGROUP.DEPBAR.LE gsb0, 0x0 ;  /* 0x00008000000079c5 */ /* 0x000fe40000010000 */
[----:B------:R-:W-:Y:S01]  /*a010*/  FMUL.FTZ R184, R126, UR7 ;  /* 0x000000077eb87c20 */ /* 0x000fe20008410000 */
[----:B------:R-:W-:Y:S01]  /*a020*/  FMNMX.FTZ R126, R150, R157, !PT ;  /* 0x0000009d967e7209 */ /* 0x000fe20007810000 */
[----:B------:R-:W-:-:S03]  /*a030*/  WARPGROUP.ARRIVE ;  /* 0x00000000000079c5 */ /* 0x000fc60000000000 */
[----:B------:R-:W-:Y:S01]  /*a040*/  FMNMX.FTZ R126, R155, R126, !PT ;  /* 0x0000007e9b7e7209 */ /* 0x000fe20007810000 */
[----:B------:R-:W3:Y:S02]  /*a050*/  MUFU.TANH R184, R184 ;  /* 0x000000b800b87308 */ /* 0x000ee40000002400 */
[----:B------:R-:W-:Y:S01]  /*a060*/  HGMMA.64x192x16.F32 R24, R180, gdesc[UR8].tnspB, R24, gsb0 ;  /* 0x42e00008b4187df0 */ /* 0x000fe20008000818 */
[----:B------:R-:W-:Y:S01]  /*a070*/  FMNMX.FTZ R157, R163, R126, !PT ;  /* 0x0000007ea39d7209 */ /* 0x000fe20007810000 */
[----:B------:R-:W-:Y:S01]  /*a080*/  UIADD3 UR10, UR15, 0x300, URZ ;  /* 0x000003000f0a7890 */ /* 0x000fe2000fffe03f */
[----:B------:R-:W-:Y:S01]  /*a090*/  FSEL R126, R166, -INF , P4 ;  /* 0xff800000a67e7808 */ /* 0x000fe20002000000 */
[----:B------:R-:W-:Y:S01]  /*a0a0*/  UMOV UR11, 0x40000040 ;  /* 0x40000040000b7882 */ /* 0x000fe20000000000 */
[----:B------:R-:W-:Y:S02]  /*a0b0*/  FMNMX.FTZ R157, R162, R157, !PT ;  /* 0x0000009da29d7209 */ /* 0x000fe40007810000 */
[----:B------:R-:W-:-:S02]  /*a0c0*/  ISETP.GT.AND P4, PT, R164, 0x50, PT ;  /* 0x00000050a400780c */ /* 0x000fc40003f84270 */
[----:B------:R-:W-:-:S04]  /*a0d0*/  FMNMX.FTZ R157, R158, R157, !PT ;  /* 0x0000009d9e9d7209 */ /* 0x000fc80007810000 */
[----:B------:R-:W-:Y:S02]  /*a0e0*/  FMNMX.FTZ R156, R126, R157, !PT ;  /* 0x0000009d7e9c7209 */ /* 0x000fe40007810000 */
[----:B-1----:R-:W-:Y:S02]  /*a0f0*/  FSEL R157, R170, -INF , P5 ;  /* 0xff800000aa9d7808 */ /* 0x002fe40002800000 */
[----:B------:R-:W-:Y:S01]  /*a100*/  FMNMX.FTZ R151, R161, R156, !PT ;  /* 0x0000009ca1977209 */ /* 0x000fe20007810000 */
[----:B------:R-:W1:Y:S01]  /*a110*/  SHFL.IDX PT, R170, R6, RZ, 0x1c1f ;  /* 0x001c1fff06aa7589 */ /* 0x000e6200000e0000 */
[----:B------:R-:W-:Y:S02]  /*a120*/  FSEL R156, R168, -INF , P4 ;  /* 0xff800000a89c7808 */ /* 0x000fe40002000000 */
[----:B------:R-:W-:Y:S02]  /*a130*/  FMNMX.FTZ R159, R154, R151, !PT ;  /* 0x000000979a9f7209 */ /* 0x000fe40007810000 */
[----:B--2---:R-:W-:-:S02]  /*a140*/  FSEL R151, R171, -INF , P6 ;  /* 0xff800000ab977808 */ /* 0x004fc40003000000 */
[----:B------:R-:W-:Y:S02]  /*a150*/  FMNMX.FTZ R165, R160, R159, !PT ;  /* 0x0000009fa0a57209 */ /* 0x000fe40007810000 */
[----:B0-----:R-:W-:Y:S02]  /*a160*/  FSEL R159, R173, -INF , P3 ;  /* 0xff800000ad9f7808 */ /* 0x001fe40001800000 */
[C---:B------:R-:W-:Y:S02]  /*a170*/  ISETP.GT.AND P4, PT, R164.reuse, 0x60, PT ;  /* 0x00000060a400780c */ /* 0x040fe40003f84270 */
[C---:B------:R-:W-:Y:S02]  /*a180*/  ISETP.GT.AND P5, PT, R164.reuse, 0x61, PT ;  /* 0x00000061a400780c */ /* 0x040fe40003fa4270 */
[C---:B------:R-:W-:Y:S02]  /*a190*/  ISETP.GT.AND P6, PT, R164.reuse, 0x68, PT ;  /* 0x00000068a400780c */ /* 0x040fe40003fc4270 */
[----:B------:R-:W-:-:S02]  /*a1a0*/  ISETP.GT.AND P3, PT, R164, 0x69, PT ;  /* 0x00000069a400780c */ /* 0x000fc40003f64270 */
[----:B------:R-:W-:Y:S01]  /*a1b0*/  FMNMX.FTZ R164, R156, R165, !PT ;  /* 0x000000a59ca47209 */ /* 0x000fe20007810000 */
[----:B------:R-:W-:Y:S01]  /*a1c0*/  FMUL.FTZ R165, R149, UR7 ;  /* 0x0000000795a57c20 */ /* 0x000fe20008410000 */
[----:B------:R-:W-:Y:S02]  /*a1d0*/  FSEL R149, R174, -INF , P4 ;  /* 0xff800000ae957808 */ /* 0x000fe40002000000 */
[----:B------:R-:W-:Y:S01]  /*a1e0*/  FMNMX.FTZ R164, R157, R164, !PT ;  /* 0x000000a49da47209 */ /* 0x000fe20007810000 */
[----:B-1----:R-:W-:Y:S01]  /*a1f0*/  IMAD.IADD R138, R138, 0x1, R170 ;  /* 0x000000018a8a7824 */ /* 0x002fe200078e02aa */
[----:B------:R-:W-:Y:S01]  /*a200*/  FSEL R127, R127, -INF , P3 ;  /* 0xff8000007f7f7808 */ /* 0x000fe20001800000 */
[----:B------:R-:W0:Y:S01]  /*a210*/  MUFU.TANH R165, R165 ;  /* 0x000000a500a57308 */ /* 0x000e220000002400 */
[----:B------:R-:W-:Y:S02]  /*a220*/  FMNMX.FTZ R164, R151, R164, !PT ;  /* 0x000000a497a47209 */ /* 0x000fe40007810000 */
[----:B------:R-:W-:-:S02]  /*a230*/  ISETP.GT.AND P4, PT, R138, 0x8, PT ;  /* 0x000000088a00780c */ /* 0x000fc40003f84270 */
[----:B------:R-:W-:Y:S02]  /*a240*/  FMNMX.FTZ R166, R159, R164, !PT ;  /* 0x000000a49fa67209 */ /* 0x000fe40007810000 */
[----:B------:R-:W-:Y:S02]  /*a250*/  FSEL R164, R175, -INF , P5 ;  /* 0xff800000afa47808 */ /* 0x000fe40002800000 */
[----:B------:R-:W-:Y:S01]  /*a260*/  FMNMX.FTZ R167, R149, R166, !PT ;  /* 0x000000a695a77209 */ /* 0x000fe20007810000 */
[----:B------:R-:W-:Y:S01]  /*a270*/  FMUL.FTZ R166, R136, UR7 ;  /* 0x0000000788a67c20 */ /* 0x000fe20008410000 */
[----:B---3--:R-:W-:Y:S02]  /*a280*/  FSEL R136, R184, -INF , P6 ;  /* 0xff800000b8887808 */ /* 0x008fe40003000000 */
[----:B------:R-:W-:Y:S02]  /*a290*/  FMNMX.FTZ R167, R164, R167, !PT ;  /* 0x000000a7a4a77209 */ /* 0x000fe40007810000 */
[----:B------:R-:W-:Y:S01]  /*a2a0*/  ISETP.GT.AND P6, PT, R138, RZ, PT ;  /* 0x000000ff8a00720c */ /* 0x000fe20003fc4270 */
[----:B------:R-:W1:Y:S01]  /*a2b0*/  MUFU.TANH R166, R166 ;  /* 0x000000a600a67308 */ /* 0x000e620000002400 */
[----:B------:R-:W-:-:S02]  /*a2c0*/  FMNMX.FTZ R168, R136, R167, !PT ;  /* 0x000000a788a87209 */ /* 0x000fc40007810000 */
[----:B------:R-:W-:Y:S02]  /*a2d0*/  ISETP.GT.AND P5, PT, R138, 0x1, PT ;  /* 0x000000018a00780c */ /* 0x000fe40003fa4270 */
[----:B------:R-:W-:Y:S02]  /*a2e0*/  FMNMX.FTZ R168, R127, R168, !PT ;  /* 0x000000a87fa87209 */ /* 0x000fe40007810000 */
[----:B------:R-:W-:Y:S02]  /*a2f0*/  FSEL R0, R0, -INF , P6 ;  /* 0xff80000000007808 */ /* 0x000fe40003000000 */
[----:B------:R-:W-:Y:S01]  /*a300*/  FSEL R2, R2, -INF , P5 ;  /* 0xff80000002027808 */ /* 0x000fe20002800000 */
[----:B------:R-:W2:Y:S01]  /*a310*/  SHFL.BFLY PT, R167, R168, 0x2, 0x1f ;  /* 0x0c401f00a8a77f89 */ /* 0x000ea200000e0000 */
[C---:B------:R-:W-:Y:S02]  /*a320*/  ISETP.GT.AND P6, PT, R138.reuse, 0x9, PT ;  /* 0x000000098a00780c */ /* 0x040fe40003fc4270 */
[----:B------:R-:W-:-:S04]  /*a330*/  ISETP.GT.AND P5, PT, R138, 0x10, PT ;  /* 0x000000108a00780c */ /* 0x000fc80003fa4270 */
[----:B------:R-:W-:Y:S02]  /*a340*/  FSEL R12, R12, -INF , P5 ;  /* 0xff8000000c0c7808 */ /* 0x000fe40002800000 */
[----:B------:R-:W-:Y:S02]  /*a350*/  ISETP.GT.AND P5, PT, R138, 0x19, PT ;  /* 0x000000198a00780c */ /* 0x000fe40003fa4270 */
[----:B--2---:R-:W-:Y:S01]  /*a360*/  FMNMX.FTZ R168, R168, R167, !PT ;  /* 0x000000a7a8a87209 */ /* 0x004fe20007810000 */
[----:B------:R-:W-:-:S04]  /*a370*/  FMUL.FTZ R167, R124, UR7 ;  /* 0x000000077ca77c20 */ /* 0x000fc80008410000 */
[----:B------:R-:W2:Y:S02]  /*a380*/  SHFL.BFLY PT, R169, R168, 0x1, 0x1f ;  /* 0x0c201f00a8a97f89 */ /* 0x000ea400000e0000 */
[----:B------:R-:W3:Y:S01]  /*a390*/  MUFU.TANH R167, R167 ;  /* 0x000000a700a77308 */ /* 0x000ee20000002400 */
[----:B--2---:R-:W-:Y:S02]  /*a3a0*/  FMNMX.FTZ R6, R168, R169, !PT ;  /* 0x000000a9a8067209 */ /* 0x004fe40007810000 */
[----:B------:R-:W-:Y:S02]  /*a3b0*/  FMNMX.FTZ R169, R0, R10, !PT ;  /* 0x0000000a00a97209 */ /* 0x000fe40007810000 */
[C---:B------:R-:W-:Y:S01]  /*a3c0*/  FSETP.NEU.FTZ.AND P3, PT, R6.reuse, -INF , PT ;  /* 0xff8000000600780b */ /* 0x040fe20003f7d000 */
[----:B------:R-:W-:Y:S01]  /*a3d0*/  FMUL.FTZ R124, R6, UR14 ;  /* 0x0000000e067c7c20 */ /* 0x000fe20008410000 */
[----:B------:R-:W-:Y:S02]  /*a3e0*/  FMNMX.FTZ R170, R2, R169, !PT ;  /* 0x000000a902aa7209 */ /* 0x000fe40007810000 */
[----:B------:R-:W-:-:S02]  /*a3f0*/  FSEL R168, R11, -INF , P6 ;  /* 0xff8000000ba87808 */ /* 0x000fc40003000000 */
[----:B------:R-:W-:Y:S02]  /*a400*/  FSEL R124, R124, RZ, P3 ;  /* 0x000000ff7c7c7208 */ /* 0x000fe40001800000 */
[----:B------:R-:W-:-:S03]  /*a410*/  ISETP.GT.AND P6, PT, R138, 0x18, PT ;  /* 0x000000188a00780c */ /* 0x000fc60003fc4270 */
        /* <DEDUP_REMOVED lines=17> */
[----:B------:R-:W-:Y:S01]  /*a530*/  FMNMX.FTZ R7, R13, R130, !PT ;  /* 0x000000820d077209 */ /* 0x000fe20007810000 */
[--C-:B------:R-:W-:Y:S01]  /*a540*/  FFMA.FTZ R185, R126, UR14, -R124.reuse ;  /* 0x0000000e7eb97c23 */ /* 0x100fe2000801087c */
[----:B------:R-:W-:Y:S01]  /*a550*/  FSEL R130, R15, -INF , P5 ;  /* 0xff8000000f827808 */ /* 0x000fe20002800000 */
[--C-:B------:R-:W-:Y:S01]  /*a560*/  FFMA.FTZ R15, R131, UR14, -R124.reuse ;  /* 0x0000000e830f7c23 */ /* 0x100fe2000801087c */
[----:B------:R-:W-:Y:S01]  /*a570*/  FMNMX.FTZ R7, R14, R7, !PT ;  /* 0x000000070e077209 */ /* 0x000fe20007810000 */
[--C-:B------:R-:W-:Y:S01]  /*a580*/  FFMA.FTZ R122, R122, UR14, -R124.reuse ;  /* 0x0000000e7a7a7c23 */ /* 0x100fe2000801087c */
[----:B------:R-:W-:Y:S01]  /*a590*/  FSEL R131, R20, -INF , P4 ;  /* 0xff80000014837808 */ /* 0x000fe20002000000 */
[----:B------:R-:W-:Y:S01]  /*a5a0*/  MUFU.EX2 R11, R11 ;  /* 0x0000000b000b7308 */ /* 0x000fe20000000800 */
[----:B------:R-:W-:Y:S01]  /*a5b0*/  ISETP.GT.AND P6, PT, R138, 0x21, PT ;  /* 0x000000218a00780c */ /* 0x000fe20003fc4270 */
        /* <DEDUP_REMOVED lines=18> */
[----:B------:R-:W-:Y:S01]  /*a6e0*/  FFMA.FTZ R136, R136, UR14, -R124 ;  /* 0x0000000e88887c23 */ /* 0x000fe2000801087c */
[----:B------:R-:W-:-:S02]  /*a6f0*/  FMNMX.FTZ R134, R152, R7, !PT ;  /* 0x0000000798867209 */ /* 0x000fc40007810000 */
[----:B------:R-:W-:Y:S02]  /*a700*/  ISETP.GT.AND P5, PT, R138, 0x31, PT ;  /* 0x000000318a00780c */ /* 0x000fe40003fa4270 */
[----:B------:R-:W-:Y:S01]  /*a710*/  FSEL R144, R144, -INF , P6 ;  /* 0xff80000090907808 */ /* 0x000fe20003000000 */
[----:B------:R-:W-:Y:S01]  /*a720*/  MUFU.EX2 R197, R197 ;  /* 0x000000c500c57308 */ /* 0x000fe20000000800 */
[----:B------:R-:W-:Y:S02]  /*a730*/  FMNMX.FTZ R7, R153, R134, !PT ;  /* 0x0000008699077209 */ /* 0x000fe40007810000 */
[----:B------:R-:W-:Y:S02]  /*a740*/  ISETP.GT.AND P4, PT, R138, 0x38, PT ;  /* 0x000000388a00780c */ /* 0x000fe40003f84270 */
[----:B------:R-:W-:Y:S02]  /*a750*/  FSEL R145, R145, -INF , P5 ;  /* 0xff80000091917808 */ /* 0x000fe40002800000 */
[----:B------:R-:W-:Y:S01]  /*a760*/  FMNMX.FTZ R134, R144, R7, !PT ;  /* 0x0000000790867209 */ /* 0x000fe20007810000 */
[----:B------:R-:W-:Y:S01]  /*a770*/  MUFU.EX2 R20, R20 ;  /* 0x0000001400147308 */ /* 0x000fe20000000800 */
[----:B------:R-:W-:-:S02]  /*a780*/  ISETP.GT.AND P6, PT, R138, 0x39, PT ;  /* 0x000000398a00780c */ /* 0x000fc40003fc4270 */
[----:B------:R-:W-:Y:S02]  /*a790*/  FSEL R146, R146, -INF , P4 ;  /* 0xff80000092927808 */ /* 0x000fe40002000000 */
[----:B------:R-:W-:Y:S01]  /*a7a0*/  FMNMX.FTZ R7, R145, R134, !PT ;  /* 0x0000008691077209 */ /* 0x000fe20007810000 */
[--C-:B------:R-:W-:Y:S01]  /*a7b0*/  FFMA.FTZ R134, R135, UR14, -R124.reuse ;  /* 0x0000000e87867c23 */ /* 0x100fe2000801087c */
[----:B------:R-:W-:Y:S01]  /*a7c0*/  ISETP.GT.AND P5, PT, R138, 0x40, PT ;  /* 0x000000408a00780c */ /* 0x000fe20003fa4270 */
[----:B------:R-:W-:Y:S01]  /*a7d0*/  MUFU.EX2 R199, R199 ;  /* 0x000000c700c77308 */ /* 0x000fe20000000800 */
[----:B0-----:R-:W-:Y:S01]  /*a7e0*/  FSEL R165, R165, -INF , P6 ;  /* 0xff800000a5a57808 */ /* 0x001fe20003000000 */
[----:B------:R-:W-:Y:S02]  /*a7f0*/  WARPGROUP.DEPBAR.LE gsb0, 0x0 ;  /* 0x00008000000079c5 */ /* 0x000fe40000010000 */
[----:B------:R-:W-:Y:S01]  /*a800*/  FMNMX.FTZ R142, R146, R7, !PT ;  /* 0x00000007928e7209 */ /* 0x000fe20007810000 */
[----:B------:R-:W-:Y:S01]  /*a810*/  WARPGROUP.ARRIVE ;  /* 0x00000000000079c5 */ /* 0x000fe20000000000 */
[----:B------:R-:W-:Y:S01]  /*a820*/  ISETP.GT.AND P4, PT, R138, 0x41, PT ;  /* 0x000000418a00780c */ /* 0x000fe20003f84270 */
[--C-:B------:R-:W-:Y:S01]  /*a830*/  FFMA.FTZ R183, R151, UR14, -R124.reuse ;  /* 0x0000000e97b77c23 */ /* 0x100fe2000801087c */
[----:B-1----:R-:W-:Y:S01]  /*a840*/  FSEL R166, R166, -INF , P5 ;  /* 0xff800000a6a67808 */ /* 0x002fe20002800000 */
[----:B------:R-:W-:Y:S01]  /*a850*/  FFMA.FTZ R181, R157, UR14, -R124 ;  /* 0x0000000e9db57c23 */ /* 0x000fe2000801087c */
[----:B------:R-:W-:Y:S01]  /*a860*/  FMNMX.FTZ R7, R165, R142, !PT ;  /* 0x0000008ea5077209 */ /* 0x000fe20007810000 */
[----:B------:R-:W-:Y:S01]  /*a870*/  HGMMA.64x192x16.F32 R24, R176, gdesc[UR8].tnspB, R24, gsb0 ;  /* 0x42e00008b0187df0 */ /* 0x000fe20008000818 */
[----:B------:R-:W-:Y:S01]  /*a880*/  ISETP.GT.AND P6, PT, R138, 0x48, PT ;  /* 0x000000488a00780c */ /* 0x000fe20003fc4270 */
[----:B------:R-:W-:Y:S01]  /*a890*/  MUFU.EX2 R134, R134 ;  /* 0x0000008600867308 */ /* 0x000fe20000000800 */
[----:B------:R-:W-:-:S02]  /*a8a0*/  FSEL R137, R137, -INF , P4 ;  /* 0xff80000089897808 */ /* 0x000fc40002000000 */
[----:B------:R-:W-:Y:S02]  /*a8b0*/  FMNMX.FTZ R142, R166, R7, !PT ;  /* 0x00000007a68e7209 */ /* 0x000fe40007810000 */
[----:B------:R-:W-:Y:S02]  /*a8c0*/  ISETP.GT.AND P5, PT, R138, 0x49, PT ;  /* 0x000000498a00780c */ /* 0x000fe40003fa4270 */
[----:B------:R-:W-:Y:S01]  /*a8d0*/  FSEL R140, R140, -INF , P6 ;  /* 0xff8000008c8c7808 */ /* 0x000fe20003000000 */
[----:B------:R-:W-:Y:S01]  /*a8e0*/  MUFU.EX2 R193, R193 ;  /* 0x000000c100c17308 */ /* 0x000fe20000000800 */
[----:B------:R-:W-:Y:S02]  /*a8f0*/  FMNMX.FTZ R7, R137, R142, !PT ;  /* 0x0000008e89077209 */ /* 0x000fe40007810000 */
[----:B------:R-:W-:Y:S02]  /*a900*/  ISETP.GT.AND P4, PT, R138, 0x50, PT ;  /* 0x000000508a00780c */ /* 0x000fe40003f84270 */
[----:B------:R-:W-:-:S02]  /*a910*/  FSEL R141, R141, -INF , P5 ;  /* 0xff8000008d8d7808 */ /* 0x000fc40002800000 */
        /* <DEDUP_REMOVED lines=8> */
[----:B------:R-:W-:Y:S02]  /*a9a0*/  FMNMX.FTZ R142, R135, R142, !PT ;  /* 0x0000008e878e7209 */ /* 0x000fe40007810000 */
[----:B------:R-:W-:Y:S02]  /*a9b0*/  ISETP.GT.AND P4, PT, R138, 0x59, PT ;  /* 0x000000598a00780c */ /* 0x000fe40003f84270 */
[----:B------:R-:W-:Y:S01]  /*a9c0*/  FSEL R132, R132, -INF , P5 ;  /* 0xff80000084847808 */ /* 0x000fe20002800000 */
[----:B------:R-:W-:Y:S01]  /*a9d0*/  MUFU.EX2 R189, R189 ;  /* 0x000000bd00bd7308 */ /* 0x000fe20000000800 */
[----:B------:R-:W-:Y:S01]  /*a9e0*/  FMNMX.FTZ R7, R129, R142, !PT ;  /* 0x0000008e81077209 */ /* 0x000fe20007810000 */
[--C-:B------:R-:W-:Y:S01]  /*a9f0*/  FFMA.FTZ R142, R164, UR14, -R124.reuse ;  /* 0x0000000ea48e7c23 */ /* 0x100fe2000801087c */
[----:B------:R-:W-:Y:S02]  /*aa00*/  ISETP.GT.AND P6, PT, R138, 0x60, PT ;  /* 0x000000608a00780c */ /* 0x000fe40003fc4270 */
[----:B------:R-:W-:Y:S01]  /*aa10*/  FSEL R143, R133, -INF , P4 ;  /* 0xff800000858f7808 */ /* 0x000fe20002000000 */
[----:B------:R-:W-:Y:S01]  /*aa20*/  FFMA.FTZ R133, R159, UR14, -R124 ;  /* 0x0000000e9f857c23 */ /* 0x000fe2000801087c */
[----:B------:R-:W-:Y:S01]  /*aa30*/  FMNMX.FTZ R128, R132, R7, !PT ;  /* 0x0000000784807209 */ /* 0x000fe20007810000 */
[----:B------:R-:W-:Y:S01]  /*aa40*/  MUFU.EX2 R191, R191 ;  /* 0x000000bf00bf7308 */ /* 0x000fe20000000800 */
[----:B------:R-:W-:-:S02]  /*aa50*/  ISETP.GT.AND P5, PT, R138, 0x61, PT ;  /* 0x000000618a00780c */ /* 0x000fc40003fa4270 */
[----:B------:R-:W-:Y:S02]  /*aa60*/  FSEL R147, R120, -INF , P6 ;  /* 0xff80000078937808 */ /* 0x000fe40003000000 */
[----:B------:R-:W-:Y:S02]  /*aa70*/  FMNMX.FTZ R128, R143, R128, !PT ;  /* 0x000000808f807209 */ /* 0x000fe40007810000 */
[----:B------:R-:W-:Y:S01]  /*aa80*/  ISETP.GT.AND P4, PT, R138, 0x68, PT ;  /* 0x000000688a00780c */ /* 0x000fe20003f84270 */
[----:B------:R0:W-:Y:S01]  /*aa90*/  MUFU.EX2 R120, R123 ;  /* 0x0000007b00787308 */ /* 0x0001e20000000800 */
[----:B------:R-:W-:Y:S01]  /*aaa0*/  FSEL R148, R121, -INF , P5 ;  /* 0xff80000079947808 */ /* 0x000fe20002800000 */
[----:B------:R-:W-:Y:S01]  /*aab0*/  FFMA.FTZ R121, R158, UR14, -R124 ;  /* 0x0000000e9e797c23 */ /* 0x000fe2000801087c */
[----:B------:R-:W-:Y:S02]  /*aac0*/  FMNMX.FTZ R7, R147, R128, !PT ;  /* 0x0000008093077209 */ /* 0x000fe40007810000 */
[----:B------:R-:W-:-:S02]  /*aad0*/  ISETP.GT.AND P6, PT, R138, 0x69, PT ;  /* 0x000000698a00780c */ /* 0x000fc40003fc4270 */
[----:B---3--:R-:W-:Y:S01]  /*aae0*/  FSEL R167, R167, -INF , P4 ;  /* 0xff800000a7a77808 */ /* 0x008fe20002000000 */
[----:B------:R-:W-:Y:S01]  /*aaf0*/  MUFU.EX2 R121, R121 ;  /* 0x0000007900797308 */ /* 0x000fe20000000800 */
[----:B------:R-:W-:Y:S02]  /*ab00*/  FMNMX.FTZ R128, R148, R7, !PT ;  /* 0x0000000794807209 */ /* 0x000fe40007810000 */
[----:B------:R-:W-:Y:S01]  /*ab10*/  FSEL R150, R125, -INF , P6 ;  /* 0xff8000007d967808 */ /* 0x000fe20003000000 */
[----:B------:R-:W-:Y:S01]  /*ab20*/  FFMA.FTZ R125, R161, UR14, -R124 ;  /* 0x0000000ea17d7c23 */ /* 0x000fe2000801087c */
[----:B------:R-:W-:-:S03]  /*ab30*/  FMNMX.FTZ R7, R167, R128, !PT ;  /* 0x00000080a7077209 */ /* 0x000fc60007810000 */
[----:B------:R-:W-:Y:S01]  /*ab40*/  MUFU.EX2 R128, R163 ;  /* 0x000000a300807308 */ /* 0x000fe20000000800 */
[----:B------:R-:W-:-:S05]  /*ab50*/  FMNMX.FTZ R7, R150, R7, !PT ;  /* 0x0000000796077209 */ /* 0x000fca0007810000 */
[----:B0-----:R-:W0:Y:S02]  /*ab60*/  SHFL.BFLY PT, R123, R7, 0x2, 0x1f ;  /* 0x0c401f00077b7f89 */ /* 0x001e2400000e0000 */
        /* <DEDUP_REMOVED lines=9> */
[----:B0-----:R-:W-:Y:S01]  /*ac00*/  FMNMX.FTZ R7, R7, R138, !PT ;  /* 0x0000008a07077209 */ /* 0x001fe20007810000 */
[--C-:B------:R-:W-:Y:S01]  /*ac10*/  FFMA.FTZ R138, R149, UR14, -R124.reuse ;  /* 0x0000000e958a7c23 */ /* 0x100fe2000801087c */
[----:B------:R-:W-:-:S02]  /*ac20*/  FFMA.FTZ R124, R127, UR14, -R124 ;  /* 0x0000000e7f7c7c23 */ /* 0x000fc4000801087c */
[C---:B------:R-:W-:Y:S01]  /*ac30*/  FSETP.NEU.FTZ.AND P4, PT, R7.reuse, -INF , PT ;  /* 0xff8000000700780b */ /* 0x040fe20003f9d000 */
[----:B------:R-:W-:Y:S02]  /*ac40*/  FMUL.FTZ R149, R7, UR14 ;  /* 0x0000000e07957c20 */ /* 0x000fe40008410000 */
[----:B------:R-:W-:Y:S03]  /*ac50*/  MUFU.EX2 R133, R133 ;  /* 0x0000008500857308 */ /* 0x000fe60000000800 */
[----:B------:R-:W-:-:S05]  /*ac60*/  FSEL R149, R149, RZ, P4 ;  /* 0x000000ff95957208 */ /* 0x000fca0002000000 */
[----:B------:R-:W-:Y:S01]  /*ac70*/  MUFU.EX2 R138, R138 ;  /* 0x0000008a008a7308 */ /* 0x000fe20000000800 */
[--C-:B------:R-:W-:Y:S01]  /*ac80*/  FFMA.FTZ R200, R0, UR14, -R149.reuse ;  /* 0x0000000e00c87c23 */ /* 0x100fe20008010895 */
[----:B------:R-:W-:Y:S01]  /*ac90*/  FSEL R0, R6, RZ, P3 ;  /* 0x000000ff06007208 */ /* 0x000fe20001800000 */
[--C-:B------:R-:W-:Y:S01]  /*aca0*/  FFMA.FTZ R151, R2, UR14, -R149.reuse ;  /* 0x0000000e02977c23 */ /* 0x100fe20008010895 */
[--C-:B------:R-:W-:Y:S01]  /*acb0*/  FFMA.FTZ R202, R139, UR14, -R149.reuse ;  /* 0x0000000e8bca7c23 */ /* 0x100fe20008010895 */
[--C-:B------:R-:W-:Y:S01]  /*acc0*/  FFMA.FTZ R139, R168, UR14, -R149.reuse ;  /* 0x0000000ea88b7c23 */ /* 0x100fe20008010895 */
[----:B------:R-:W-:Y:S01]  /*acd0*/  FFMA.FTZ R196, R12, UR14, -R149 ;  /* 0x0000000e0cc47c23 */ /* 0x000fe20008010895 */
[----:B------:R-:W-:Y:S01]  /*ace0*/  FADD.FTZ R0, -R0, R9 ;  /* 0x0000000900007221 */ /* 0x000fe20000010100 */
[----:B------:R-:W-:Y:S01]  /*acf0*/  FSEL R9, R7, RZ, P4 ;  /* 0x000000ff07097208 */ /* 0x000fe20002000000 */
[----:B------:R-:W-:Y:S01]  /*ad00*/  MUFU.EX2 R200, R200 ;  /* 0x000000c800c87308 */ /* 0x000fe20000000800 */
[----:B------:R-:W-:Y:S01]  /*ad10*/  FFMA.FTZ R192, R131, UR14, -R149 ;  /* 0x0000000e83c07c23 */ /* 0x000fe20008010895 */
[----:B------:R-:W-:Y:S01]  /*ad20*/  FMUL.FTZ R2, R0, UR14 ;  /* 0x0000000e00027c20 */ /* 0x000fe20008410000 */
[----:B------:R-:W-:-:S02]  /*ad30*/  IMAD.U32 R131, RZ, RZ, UR6 ;  /* 0x00000006ff837e24 */ /* 0x000fc4000f8e00ff */
[----:B------:R-:W-:Y:S01]  /*ad40*/  FADD.FTZ R9, -R9, R10 ;  /* 0x0000000a09097221 */ /* 0x000fe20000010100 */
[----:B------:R-:W-:Y:S02]  /*ad50*/  IMAD.U32 R10, RZ, RZ, UR39 ;  /* 0x00000027ff0a7e24 */ /* 0x000fe4000f8e00ff */
[--C-:B------:R-:W-:Y:S01]  /*ad60*/  FFMA.FTZ R12, R13, UR14, -R149.reuse ;  /* 0x0000000e0d0c7c23 */ /* 0x100fe20008010895 */
[----:B------:R-:W-:Y:S02]  /*ad70*/  @!P1 VIADD R131, R131, 0x36860 ;  /* 0x0003686083839836 */ /* 0x000fe40000000000 */
[----:B------:R-:W-:Y:S01]  /*ad80*/  FMUL.FTZ R0, R9, UR14 ;  /* 0x0000000e09007c20 */ /* 0x000fe20008410000 */
[----:B------:R-:W-:Y:S01]  /*ad90*/  MUFU.EX2 R2, R2 ;  /* 0x0000000200027308 */ /* 0x000fe20000000800 */
[----:B------:R-:W-:Y:S02]  /*ada0*/  @!P1 VIADD R10, R10, 0x36840 ;  /* 0x000368400a0a9836 */ /* 0x000fe40000000000 */
[--C-:B------:R-:W-:Y:S01]  /*adb0*/  FFMA.FTZ R198, R14, UR14, -R149.reuse ;  /* 0x0000000e0ec67c23 */ /* 0x100fe20008010895 */
[----:B------:R-:W-:Y:S01]  /*adc0*/  FFMA.FTZ R188, R144, UR14, -R149 ;  /* 0x0000000e90bc7c23 */ /* 0x000fe20008010895 */
[----:B------:R-:W-:Y:S01]  /*add0*/  @!P1 PRMT R144, RZ, 0x654, R131 ;  /* 0x00000654ff909816 */ /* 0x000fe20000000083 */
[--C-:B------:R-:W-:Y:S01]  /*ade0*/  FFMA.FTZ R13, R130, UR14, -R149.reuse ;  /* 0x0000000e820d7c23 */ /* 0x100fe20008010895 */
[----:B------:R-:W-:Y:S01]  /*adf0*/  @!P1 PRMT R10, RZ, 0x654, R10 ;  /* 0x00000654ff0a9816 */ /* 0x000fe2000000000a */
[--C-:B------:R-:W-:Y:S01]  /*ae00*/  FFMA.FTZ R14, R21, UR14, -R149.reuse ;  /* 0x0000000e150e7c23 */ /* 0x100fe20008010895 */
[----:B------:R-:W0:Y:S01]  /*ae10*/  MUFU.EX2 R0, R0 ;  /* 0x0000000000007308 */ /* 0x000e220000000800 */
[--C-:B------:R-:W-:Y:S01]  /*ae20*/  FFMA.FTZ R194, R152, UR14, -R149.reuse ;  /* 0x0000000e98c27c23 */ /* 0x100fe20008010895 */
        /* <DEDUP_REMOVED lines=15> */
[----:B0-----:R-:W-:Y:S01]  /*af20*/  FFMA.FTZ R4, R0, R4, R200 ;  /* 0x0000000400047223 */ /* 0x001fe200000100c8 */
[----:B------:R-:W-:Y:S01]  /*af30*/  FFMA.FTZ R167, R167, UR14, -R149 ;  /* 0x0000000ea7a77c23 */ /* 0x000fe20008010895 */
[----:B------:R-:W-:-:S05]  /*af40*/  PLOP3.LUT P3, PT, PT, PT, UP1, 0x80, 0x0 ;  /* 0x000000000000781c */ /* 0x000fca0003f6f018 */
[----:B------:R-:W0:Y:S01]  /*af50*/  MUFU.EX2 R139, R139 ;  /* 0x0000008b008b7308 */ /* 0x000e220000000800 */
[C---:B-1----:R-:W-:Y:S01]  /*af60*/  FADD.FTZ R131, R151.reuse, R4 ;  /* 0x0000000497837221 */ /* 0x042fe20000010000 */
[----:B------:R-:W-:-:S06]  /*af70*/  F2FP.F16.F32.PACK_AB R200, R151, R200 ;  /* 0x000000c897c8723e */ /* 0x000fcc00000000ff */
[----:B------:R-:W1:Y:S01]  /*af80*/  MUFU.EX2 R196, R196 ;  /* 0x000000c400c47308 */ /* 0x000e620000000800 */
[----:B--2---:R-:W-:-:S07]  /*af90*/  FADD.FTZ R4, R202, R131 ;  /* 0x00000083ca047221 */ /* 0x004fce0000010000 */
[----:B------:R-:W2:Y:S01]  /*afa0*/  MUFU.EX2 R12, R12 ;  /* 0x0000000c000c7308 */ /* 0x000ea20000000800 */
[----:B------:R-:W-:Y:S02]  /*afb0*/  WARPGROUP.DEPBAR.LE gsb0, 0x0 ;  /* 0x00008000000079c5 */ /* 0x000fe40000010000 */
[----:B------:R3:W-:Y:S01]  /*afc0*/  @!P1 SYNCS.ARRIVE.TRANS64.RED.A1T0 RZ, [R10+URZ], RZ ;  /* 0x000000ff0aff99a7 */ /* 0x0007e2000810043f */
[----:B0-----:R-:W-:Y:S01]  /*afd0*/  FADD.FTZ R127, R139, R4 ;  /* 0x000000048b7f7221 */ /* 0x001fe20000010000 */
[--C-:B------:R-:W-:Y:S01]  /*afe0*/  FFMA.FTZ R4, R141, UR14, -R149.reuse ;  /* 0x0000000e8d047c23 */ /* 0x100fe20008010895 */
[----:B------:R-:W-:Y:S01]  /*aff0*/  FFMA.FTZ R149, R150, UR14, -R149 ;  /* 0x0000000e96957c23 */ /* 0x000fe20008010895 */
[----:B------:R-:W-:Y:S01]  /*b000*/  F2FP.F16.F32.PACK_AB R202, R139, R202 ;  /* 0x000000ca8bca723e */ /* 0x000fe200000000ff */
[----:B------:R-:W0:Y:S01]  /*b010*/  MUFU.EX2 R198, R198 ;  /* 0x000000c600c67308 */ /* 0x000e220000000800 */
[----:B-1----:R-:W-:Y:S01]  /*b020*/  FADD.FTZ R127, R196, R127 ;  /* 0x0000007fc47f7221 */ /* 0x002fe20000010000 */
[----:B---3--:R-:W-:Y:S01]  /*b030*/  FFMA.FTZ R10, R2, R3, R201 ;  /* 0x00000003020a7223 */ /* 0x008fe200000100c9 */
[C---:B------:R-:W-:Y:S01]  /*b040*/  F2FP.F16.F32.PACK_AB R201, R11.reuse, R201 ;  /* 0x000000c90bc9723e */ /* 0x040fe200000000ff */
[----:B------:R1:W-:Y:S02]  /*b050*/  @!P1 SYNCS.ARRIVE.TRANS64.RED.A1T0 RZ, [R144+URZ], RZ ;  /* 0x000000ff90ff99a7 */ /* 0x0003e4000810043f */
[----:B------:R-:W-:-:S02]  /*b060*/  FADD.FTZ R10, R11, R10 ;  /* 0x0000000a0b0a7221 */ /* 0x000fc40000010000 */
[----:B------:R-:W3:Y:S01]  /*b070*/  MUFU.EX2 R13, R13 ;  /* 0x0000000d000d7308 */ /* 0x000ee20000000800 */
[C---:B--2---:R-:W-:Y:S01]  /*b080*/  FADD.FTZ R127, R12.reuse, R127 ;  /* 0x0000007f0c7f7221 */ /* 0x044fe20000010000 */
[----:B------:R-:W-:Y:S01]  /*b090*/  F2FP.F16.F32.PACK_AB R196, R12, R196 ;  /* 0x000000c40cc4723e */ /* 0x000fe200000000ff */
[----:B------:R-:W-:Y:S01]  /*b0a0*/  FADD.FTZ R10, R203, R10 ;  /* 0x0000000acb0a7221 */ /* 0x000fe20000010000 */
[----:B------:R-:W-:-:S03]  /*b0b0*/  F2FP.F16.F32.PACK_AB R203, R15, R203 ;  /* 0x000000cb0fcb723e */ /* 0x000fc600000000ff */
[----:B------:R-:W-:Y:S01]  /*b0c0*/  FADD.FTZ R10, R15, R10 ;  /* 0x0000000a0f0a7221 */ /* 0x000fe20000010000 */
[----:B------:R-:W2:Y:S01]  /*b0d0*/  MUFU.EX2 R192, R192 ;  /* 0x000000c000c07308 */ /* 0x000ea20000000800 */
[----:B0-----:R-:W-:Y:S02]  /*b0e0*/  FADD.FTZ R132, R198, R127 ;  /* 0x0000007fc6847221 */ /* 0x001fe40000010000 */
[----:B------:R-:W-:Y:S01]  /*b0f0*/  FADD.FTZ R131, R197, R10 ;  /* 0x0000000ac5837221 */ /* 0x000fe20000010000 */
[----:B------:R-:W-:-:S03]  /*b100*/  F2FP.F16.F32.PACK_AB R197, R20, R197 ;  /* 0x000000c514c5723e */ /* 0x000fc600000000ff */
[----:B------:R-:W-:Y:S01]  /*b110*/  FADD.FTZ R10, R20, R131 ;  /* 0x00000083140a7221 */ /* 0x000fe20000010000 */
[----:B------:R-:W0:Y:S01]  /*b120*/  MUFU.EX2 R14, R14 ;  /* 0x0000000e000e7308 */ /* 0x000e220000000800 */
[C---:B---3--:R-:W-:Y:S01]  /*b130*/  FADD.FTZ R131, R13.reuse, R132 ;  /* 0x000000840d837221 */ /* 0x048fe20000010000 */
[----:B------:R-:W-:Y:S01]  /*b140*/  F2FP.F16.F32.PACK_AB R198, R13, R198 ;  /* 0x000000c60dc6723e */ /* 0x000fe200000000ff */
[----:B------:R-:W-:Y:S01]  /*b150*/  FADD.FTZ R127, R199, R10 ;  /* 0x0000000ac77f7221 */ /* 0x000fe20000010000 */
[----:B------:R-:W-:-:S03]  /*b160*/  F2FP.F16.F32.PACK_AB R199, R134, R199 ;  /* 0x000000c786c7723e */ /* 0x000fc600000000ff */
[----:B------:R-:W-:Y:S01]  /*b170*/  FADD.FTZ R10, R134, R127 ;  /* 0x0000007f860a7221 */ /* 0x000fe20000010000 */
[----:B------:R-:W3:Y:S01]  /*b180*/  MUFU.EX2 R194, R194 ;  /* 0x000000c200c27308 */ /* 0x000ee20000000800 */
[----:B--2---:R-:W-:Y:S02]  /*b190*/  FADD.FTZ R131, R192, R131 ;  /* 0x00000083c0837221 */ /* 0x004fe40000010000 */
[----:B------:R-:W-:Y:S01]  /*b1a0*/  FADD.FTZ R127, R193, R10 ;  /* 0x0000000ac17f7221 */ /* 0x000fe20000010000 */
[----:B------:R-:W-:-:S03]  /*b1b0*/  F2FP.F16.F32.PACK_AB R193, R122, R193 ;  /* 0x000000c17ac1723e */ /* 0x000fc600000000ff */
[----:B------:R-:W-:Y:S01]  /*b1c0*/  FADD.FTZ R10, R122, R127 ;  /* 0x0000007f7a0a7221 */ /* 0x000fe20000010000 */
[----:B------:R-:W2:Y:S01]  /*b1d0*/  MUFU.EX2 R21, R21 ;  /* 0x0000001500157308 */ /* 0x000ea20000000800 */
[C---:B0-----:R-:W-:Y:S01]  /*b1e0*/  FADD.FTZ R131, R14.reuse, R131 ;  /* 0x000000830e837221 */ /* 0x041fe20000010000 */
[----:B------:R-:W-:Y:S01]  /*b1f0*/  F2FP.F16.F32.PACK_AB R192, R14, R192 ;  /* 0x000000c00ec0723e */ /* 0x000fe200000000ff */
[----:B------:R-:W-:Y:S01]  /*b200*/  FADD.FTZ R15, R195, R10 ;  /* 0x0000000ac30f7221 */ /* 0x000fe20000010000 */
[----:B------:R-:W-:-:S03]  /*b210*/  F2FP.F16.F32.PACK_AB R195, R120, R195 ;  /* 0x000000c378c3723e */ /* 0x000fc600000000ff */
[----:B------:R-:W-:Y:S01]  /*b220*/  FADD.FTZ R10, R120, R15 ;  /* 0x0000000f780a7221 */ /* 0x000fe20000010000 */
[----:B------:R-:W0:Y:S01]  /*b230*/  MUFU.EX2 R188, R188 ;  /* 0x000000bc00bc7308 */ /* 0x000e220000000800 */
[----:B---3--:R-:W-:Y:S02]  /*b240*/  FADD.FTZ R132, R194, R131 ;  /* 0x00000083c2847221 */ /* 0x008fe40000010000 */
[----:B------:R-:W-:Y:S01]  /*b250*/  FADD.FTZ R15, R189, R10 ;  /* 0x0000000abd0f7221 */ /* 0x000fe20000010000 */
[----:B------:R-:W-:-:S03]  /*b260*/  F2FP.F16.F32.PACK_AB R189, R128, R189 ;  /* 0x000000bd80bd723e */ /* 0x000fc600000000ff */
[----:B------:R-:W-:Y:S01]  /*b270*/  FADD.FTZ R10, R128, R15 ;  /* 0x0000000f800a7221 */ /* 0x000fe20000010000 */
        /* <DEDUP_REMOVED lines=15> */
[----:B------:R-:W-:-:S04]  /*b370*/  F2FP.F16.F32.PACK_AB R187, R123, R187 ;  /* 0x000000bb7bbb723e */ /* 0x000fc800000000ff */
[----:B------:R-:W3:Y:S01]  /*b380*/  MUFU.EX2 R184, R184 ;  /* 0x000000b800b87308 */ /* 0x000ee20000000800 */
[----:B--2---:R-:W-:-:S07]  /*b390*/  FADD.FTZ R12, R190, R127 ;  /* 0x0000007fbe0c7221 */ /* 0x004fce0000010000 */
[----:B------:R-:W2:Y:S01]  /*b3a0*/  MUFU.EX2 R3, R137 ;  /* 0x0000008900037308 */ /* 0x000ea20000000800 */
[C---:B0-----:R-:W-:Y:S01]  /*b3b0*/  FADD.FTZ R13, R9.reuse, R12 ;  /* 0x0000000c090d7221 */ /* 0x041fe20000010000 */
[----:B------:R-:W-:Y:S01]  /*b3c0*/  F2FP.F16.F32.PACK_AB R190, R9, R190 ;  /* 0x000000be09be723e */ /* 0x000fe200000000ff */
[----:B------:R-:W-:-:S05]  /*b3d0*/  FADD.FTZ R9, R123, R10 ;  /* 0x0000000a7b097221 */ /* 0x000fca0000010000 */
[----:B------:R-:W0:Y:S01]  /*b3e0*/  MUFU.EX2 R186, R186 ;  /* 0x000000ba00ba7308 */ /* 0x000e220000000800 */
[----:B---3--:R-:W-:-:S07]  /*b3f0*/  FADD.FTZ R12, R184, R13 ;  /* 0x0000000db80c7221 */ /* 0x008fce0000010000 */
[----:B------:R-:W3:Y:S01]  /*b400*/  MUFU.EX2 R4, R4 ;  /* 0x0000000400047308 */ /* 0x000ee20000000800 */
[C---:B--2---:R-:W-:Y:S01]  /*b410*/  FADD.FTZ R13, R3.reuse, R12 ;  /* 0x0000000c030d7221 */ /* 0x044fe20000010000 */
[----:B------:R-:W-:Y:S01]  /*b420*/  FADD.FTZ R12, R126, R9 ;  /* 0x000000097e0c7221 */ /* 0x000fe20000010000 */
[----:B------:R-:W-:-:S03]  /*b430*/  F2FP.F16.F32.PACK_AB R184, R3, R184 ;  /* 0x000000b803b8723e */ /* 0x000fc600000000ff */
[C---:B------:R-:W-:Y:S01]  /*b440*/  FADD.FTZ R12, R181.reuse, R12 ;  /* 0x0000000cb50c7221 */ /* 0x040fe20000010000 */
[----:B------:R-:W-:Y:S01]  /*b450*/  F2FP.F16.F32.PACK_AB R181, R181, R126 ;  /* 0x0000007eb5b5723e */ /* 0x000fe200000000ff */
[----:B------:R-:W2:Y:S01]  /*b460*/  MUFU.EX2 R180, R180 ;  /* 0x000000b400b47308 */ /* 0x000ea20000000800 */
[----:B0-----:R-:W-:Y:S01]  /*b470*/  FADD.FTZ R13, R186, R13 ;  /* 0x0000000dba0d7221 */ /* 0x001fe20000010000 */
[----:B------:R-:W-:Y:S01]  /*b480*/  FADD.FTZ R12, R183, R12 ;  /* 0x0000000cb70c7221 */ /* 0x000fe20000010000 */
[----:B------:R-:W-:-:S05]  /*b490*/  F2FP.F16.F32.PACK_AB R183, R133, R183 ;  /* 0x000000b785b7723e */ /* 0x000fca00000000ff */
[----:B------:R-:W0:Y:S01]  /*b4a0*/  MUFU.EX2 R11, R129 ;  /* 0x00000081000b7308 */ /* 0x000e220000000800 */
[C---:B---3--:R-:W-:Y:S01]  /*b4b0*/  FADD.FTZ R13, R4.reuse, R13 ;  /* 0x0000000d040d7221 */ /* 0x048fe20000010000 */
[----:B------:R-:W-:-:S06]  /*b4c0*/  F2FP.F16.F32.PACK_AB R186, R4, R186 ;  /* 0x000000ba04ba723e */ /* 0x000fcc00000000ff */
[----:B------:R-:W3:Y:S01]  /*b4d0*/  MUFU.EX2 R182, R182 ;  /* 0x000000b600b67308 */ /* 0x000ee20000000800 */
[----:B--2---:R-:W-:-:S07]  /*b4e0*/  FADD.FTZ R10, R180, R13 ;  /* 0x0000000db40a7221 */ /* 0x004fce0000010000 */
[----:B------:R-:W2:Y:S01]  /*b4f0*/  MUFU.EX2 R143, R143 ;  /* 0x0000008f008f7308 */ /* 0x000ea20000000800 */
[C---:B0-----:R-:W-:Y:S01]  /*b500*/  FADD.FTZ R3, R11.reuse, R10 ;  /* 0x0000000a0b037221 */ /* 0x041fe20000010000 */
[----:B------:R-:W-:Y:S01]  /*b510*/  F2FP.F16.F32.PACK_AB R180, R11, R180 ;  /* 0x000000b40bb4723e */ /* 0x000fe200000000ff */
[----:B------:R-:W-:-:S05]  /*b520*/  IMAD.MOV.U32 R10, RZ, RZ, R7 ;  /* 0x000000ffff0a7224 */ /* 0x000fca00078e0007 */
[----:B------:R-:W0:Y:S01]  /*b530*/  MUFU.EX2 R147, R147 ;  /* 0x0000009300937308 */ /* 0x000e220000000800 */
[----:B---3--:R-:W-:Y:S01]  /*b540*/  FADD.FTZ R4, R182, R3 ;  /* 0x00000003b6047221 */ /* 0x008fe20000010000 */
[----:B------:R-:W-:-:S04]  /*b550*/  FADD.FTZ R3, R133, R12 ;  /* 0x0000000c85037221 */ /* 0x000fc80000010000 */
[----:B------:R-:W-:Y:S02]  /*b560*/  FADD.FTZ R3, R138, R3 ;  /* 0x000000038a037221 */ /* 0x000fe40000010000 */
[----:B------:R-:W3:Y:S01]  /*b570*/  MUFU.EX2 R148, R148 ;  /* 0x0000009400947308 */ /* 0x000ee20000000800 */
[C---:B--2---:R-:W-:Y:S01]  /*b580*/  FADD.FTZ R4, R143.reuse, R4 ;  /* 0x000000048f047221 */ /* 0x044fe20000010000 */
[----:B------:R-:W-:-:S06]  /*b590*/  F2FP.F16.F32.PACK_AB R182, R143, R182 ;  /* 0x000000b68fb6723e */ /* 0x000fcc00000000ff */
[----:B------:R-:W2:Y:S01]  /*b5a0*/  MUFU.EX2 R142, R142 ;  /* 0x0000008e008e7308 */ /* 0x000ea20000000800 */
[----:B0-----:R-:W-:-:S07]  /*b5b0*/  FADD.FTZ R9, R147, R4 ;  /* 0x0000000493097221 */ /* 0x001fce0000010000 */
[----:B------:R-:W0:Y:S01]  /*b5c0*/  MUFU.EX2 R178, R167 ;  /* 0x000000a700b27308 */ /* 0x000e220000000800 */
[C---:B---3--:R-:W-:Y:S01]  /*b5d0*/  FADD.FTZ R9, R148.reuse, R9 ;  /* 0x0000000994097221 */ /* 0x048fe20000010000 */
[----:B------:R-:W-:-:S06]  /*b5e0*/  F2FP.F16.F32.PACK_AB R176, R148, R147 ;  /* 0x0000009394b0723e */ /* 0x000fcc00000000ff */
[----:B------:R-:W3:Y:S01]  /*b5f0*/  MUFU.EX2 R136, R136 ;  /* 0x0000008800887308 */ /* 0x000ee20000000800 */
[C---:B--2---:R-:W-:Y:S01]  /*b600*/  FADD.FTZ R3, R142.reuse, R3 ;  /* 0x000000038e037221 */ /* 0x044fe20000010000 */
[----:B------:R-:W-:-:S06]  /*b610*/  F2FP.F16.F32.PACK_AB R177, R142, R138 ;  /* 0x0000008a8eb1723e */ /* 0x000fcc00000000ff */
[----:B------:R-:W2:Y:S01]  /*b620*/  MUFU.EX2 R149, R149 ;  /* 0x0000009500957308 */ /* 0x000ea20000000800 */
[----:B0-----:R-:W-:-:S07]  /*b630*/  FADD.FTZ R9, R178, R9 ;  /* 0x00000009b2097221 */ /* 0x001fce0000010000 */
[----:B------:R-:W0:Y:S01]  /*b640*/  MUFU.EX2 R124, R124 ;  /* 0x0000007c007c7308 */ /* 0x000e220000000800 */
[----:B---3--:R-:W-:Y:S01]  /*b650*/  FADD.FTZ R3, R136, R3 ;  /* 0x0000000388037221 */ /* 0x008fe20000010000 */
[C---:B--2---:R-:W-:Y:S01]  /*b660*/  FADD.FTZ R4, R149.reuse, R9 ;  /* 0x0000000995047221 */ /* 0x044fe20000010000 */
[----:B------:R-:W-:Y:S01]  /*b670*/  F2FP.F16.F32.PACK_AB R178, R149, R178 ;  /* 0x000000b295b2723e */ /* 0x000fe200000000ff */
[----:B------:R-:W-:Y:S02]  /*b680*/  IMAD.MOV.U32 R9, RZ, RZ, R6 ;  /* 0x000000ffff097224 */ /* 0x000fe400078e0006 */
[C---:B0-----:R-:W-:Y:S01]  /*b690*/  FADD.FTZ R3, R124.reuse, R3 ;  /* 0x000000037c037221 */ /* 0x041fe20000010000 */
[----:B------:R-:W-:Y:S01]  /*b6a0*/  F2FP.F16.F32.PACK_AB R179, R124, R136 ;  /* 0x000000887cb3723e */ /* 0x000fe200000000ff */
[----:B-1----:R-:W-:Y:S06]  /*b6b0*/  @P3 BRA `(.L_x_5484) ;  /* 0xffffffb400143947 */ /* 0x002fec000383ffff */
.L_x_5475:
        /* <DEDUP_REMOVED lines=8> */
[----:B------:R-:W-:Y:S01]  /*b740*/  ULDC UR7, c[0x0][0x9d8] ;  /* 0x0002760000077ab9 */ /* 0x000fe20000000800 */
[----:B------:R-:W-:-:S10]  /*b750*/  ULDC UR61, c[0x0][0x988] ;  /* 0x00026200003d7ab9 */ /* 0x000fd40000000800 */
.L_x_5494:
        /* <DEDUP_REMOVED lines=8> */
.L_x_5486:
[----:B------:R-:W-:Y:S01]  /*b7e0*/  R2UR UR10, R16 ;  /* 0x00000000100a72ca */ /* 0x000fe200000e0000 */
[----:B------:R-:W-:-:S12]  /*b7f0*/  ULEA UR6, UR36, UR60, 0x3 ;  /* 0x0000003c24067291 */ /* 0x000fd8000f8e183f */
[----:B------:R-:W-:-:S05]  /*b800*/  IMAD.U32 R6, RZ, RZ, UR10 ;  /* 0x0000000aff067e24 */ /* 0x000fca000f8e00ff */
[----:B------:R-:W-:-:S04]  /*b810*/  SHF.L.U32 R6, R6, 0x1f, RZ ;  /* 0x0000001f06067819 */ /* 0x000fc800000006ff */
[----:B------:R0:W1:Y:S01]  /*b820*/  SYNCS.PHASECHK.TRANS64.TRYWAIT P2, [UR6+0x36830], R6 ;  /* 0x03683006ff0075a7 */ /* 0x0000620008040146 */
[----:B------:R-:W-:Y:S05]  /*b830*/  @!P0 BRA `(.L_x_5487) ;  /* 0x0000000000048947 */ /* 0x000fea0003800000 */
[----:B------:R-:W-:Y:S01]  /*b840*/  BPT.TRAP 0x1 ;  /* 0x000000040000795c */ /* 0x000fe20000300000 */
.L_x_5487:
[----:B-1----:R-:W-:Y:S05]  /*b850*/  @P2 BRA `(.L_x_5488) ;  /* 0x0000000000082947 */ /* 0x002fea0003800000 */
[----:B------:R-:W1:Y:S02]  /*b860*/  SYNCS.PHASECHK.TRANS64.TRYWAIT P2, [UR6+0x36830], R6 ;  /* 0x03683006ff0075a7 */ /* 0x000e640008040146 */
[----:B-1----:R-:W-:Y:S05]  /*b870*/  @!P2 BRA `(.L_x_5489) ;  /* 0x0000010800d8a947 */ /* 0x002fea0003800000 */
.L_x_5488:
[----:B------:R-:W-:Y:S01]  /*b880*/  R2UR UR6, R5 ;  /* 0x00000000050672ca */ /* 0x000fe200000e0000 */
[----:B------:R-:W-:Y:S01]  /*b890*/  WARPGROUP.ARRIVE ;  /* 0x00000000000079c5 */ /* 0x000fe20000000000 */
[----:B------:R-:W-:Y:S01]  /*b8a0*/  UMOV UR56, UR52 ;  /* 0x0000003400387c82 */ /* 0x000fe20008000000 */
[----:B------:R-:W-:Y:S01]  /*b8b0*/  UMOV UR57, UR53 ;  /* 0x0000003500397c82 */ /* 0x000fe20008000000 */
[----:B------:R-:W-:Y:S01]  /*b8c0*/  UMOV UR59, 0x40000040 ;  /* 0x40000040003b7882 */ /* 0x000fe20000000000 */
[----:B------:R-:W-:Y:S01]  /*b8d0*/  UMOV UR55, 0x40000040 ;  /* 0x4000004000377882 */ /* 0x000fe20000000000 */
[----:B------:R-:W-:Y:S01]  /*b8e0*/  MOV R10, UR45 ;  /* 0x0000002d000a7c02 */ /* 0x000fe20008000f00 */
[----:B------:R-:W-:Y:S01]  /*b8f0*/  UMOV UR45, UR53 ;  /* 0x00000035002d7c82 */ /* 0x000fe20008000000 */
[----:B------:R-:W-:Y:S01]  /*b900*/  MOV R11, UR44 ;  /* 0x0000002c000b7c02 */ /* 0x000fe20008000f00 */
[----:B------:R-:W-:Y:S01]  /*b910*/  UMOV UR44, UR52 ;  /* 0x00000034002c7c82 */ /* 0x000fe20008000000 */
[----:B------:R-:W-:Y:S01]  /*b920*/  UMOV UR47, 0x40000040 ;  /* 0x40000040002f7882 */ /* 0x000fe20000000000 */
[----:B01----:R-:W-:Y:S01]  /*b930*/  MOV R6, UR49 ;  /* 0x0000003100067c02 */ /* 0x003fe20008000f00 */
[----:B------:R-:W-:Y:S01]  /*b940*/  UMOV UR49, UR53 ;  /* 0x0000003500317c82 */ /* 0x000fe20008000000 */
[----:B------:R-:W-:Y:S01]  /*b950*/  UIMAD UR6, UR36, 0xa80, UR6 ;  /* 0x00000a80240678a4 */ /* 0x000fe2000f8e0206 */
[----:B------:R-:W-:Y:S01]  /*b960*/  MOV R7, UR48 ;  /* 0x0000003000077c02 */ /* 0x000fe20008000f00 */
[----:B------:R-:W-:Y:S01]  /*b970*/  UMOV UR48, UR52 ;  /* 0x0000003400307c82 */ /* 0x000fe20008000000 */
        /* <DEDUP_REMOVED lines=605> */
.L_x_5490:
[----:B------:R-:W-:Y:S01]  /*df50*/  ULEA UR6, UR37, UR60, 0x3 ;  /* 0x0000003c25067291 */ /* 0x000fe2000f8e183f */
[----:B------:R-:W-:-:S05]  /*df60*/  IMAD.U32 R0, RZ, RZ, UR39 ;  /* 0x00000027ff007e24 */ /* 0x000fca000f8e00ff */
[----:B------:R-:W-:-:S04]  /*df70*/  SHF.L.U32 R0, R0, 0x1f, RZ ;  /* 0x0000001f00007819 */ /* 0x000fc800000006ff */
[----:B------:R0:W1:Y:S01]  /*df80*/  SYNCS.PHASECHK.TRANS64.TRYWAIT P2, [UR6+0x36850], R0 ;  /* 0x03685000ff0075a7 */ /* 0x0000620008040146 */
[----:B------:R-:W-:Y:S05]  /*df90*/  @!P0 BRA `(.L_x_5491) ;  /* 0x0000000000048947 */ /* 0x000fea0003800000 */
[----:B------:R-:W-:Y:S01]  /*dfa0*/  BPT.TRAP 0x1 ;  /* 0x000000040000795c */ /* 0x000fe20000300000 */
.L_x_5491:
[----:B-1----:R-:W-:Y:S05]  /*dfb0*/  @P2 BRA `(.L_x_5492) ;  /* 0x0000000000082947 */ /* 0x002fea0003800000 */
[----:B------:R-:W1:Y:S02]  /*dfc0*/  SYNCS.PHASECHK.TRANS64.TRYWAIT P2, [UR6+0x36850], R0 ;  /* 0x03685000ff0075a7 */ /* 0x000e640008040146 */
[----:B-1----:R-:W-:Y:S05]  /*dfd0*/  @!P2 BRA `(.L_x_5493) ;  /* 0x000000e40018a947 */ /* 0x002fea0003800000 */
.L_x_5492:
[----:B------:R-:W-:Y:S01]  /*dfe0*/  UIADD3 UR10, UR60, 0x400, URZ ;  /* 0x000004003c0a7890 */ /* 0x000fe2000fffe03f */
[----:B------:R-:W-:Y:S01]  /*dff0*/  WARPGROUP.ARRIVE ;  /* 0x00000000000079c5 */ /* 0x000fe20000000000 */
[----:B------:R-:W-:Y:S01]  /*e000*/  UMOV UR11, 0x40000040 ;  /* 0x40000040000b7882 */ /* 0x000fe20000000000 */
[----:B-1----:R-:W-:Y:S01]  /*e010*/  FMUL.FTZ R2, R168, UR7 ;  /* 0x00000007a8027c20 */ /* 0x002fe20008410000 */
[----:B------:R-:W-:Y:S01]  /*e020*/  USHF.R.U32.HI UR10, URZ, 0x4, UR10 ;  /* 0x000000043f0a7899 */ /* 0x000fe2000801160a */
[----:B------:R-:W-:Y:S01]  /*e030*/  FMUL.FTZ R6, R169, UR7 ;  /* 0x00000007a9067c20 */ /* 0x000fe20008410000 */
[----:B------:R-:W-:Y:S01]  /*e040*/  FMUL.FTZ R12, R172, UR7 ;  /* 0x00000007ac0c7c20 */ /* 0x000fe20008410000 */
[----:B------:R-:W-:Y:S01]  /*e050*/  FMUL.FTZ R14, R173, UR7 ;  /* 0x00000007ad0e7c20 */ /* 0x000fe20008410000 */
[----:B------:R-:W-:Y:S01]  /*e060*/  ULOP3.LUT UR10, UR10, 0x3fff, URZ, 0xc0, !UPT ;  /* 0x00003fff0a0a7892 */ /* 0x000fe2000f8ec03f */
[----:B------:R-:W1:Y:S01]  /*e070*/  MUFU.TANH R2, R2 ;  /* 0x0000000200027308 */ /* 0x000e620000002400 */
[----:B------:R-:W-:Y:S01]  /*e080*/  FMUL.FTZ R18, R160, UR7 ;  /* 0x00000007a0127c20 */ /* 0x000fe20008410000 */
[----:B------:R-:W-:Y:S01]  /*e090*/  FMUL.FTZ R20, R161, UR7 ;  /* 0x00000007a1147c20 */ /* 0x000fe20008410000 */
[----:B------:R-:W-:Y:S01]  /*e0a0*/  ULOP3.LUT UR10, UR10, 0x3800000, URZ, 0xfc, !UPT ;  /* 0x038000000a0a7892 */ /* 0x000fe2000f8efc3f */
[----:B------:R-:W-:Y:S01]  /*e0b0*/  FMUL.FTZ R161, R164, UR7 ;  /* 0x00000007a4a17c20 */ /* 0x000fe20008410000 */
[----:B------:R-:W-:Y:S01]  /*e0c0*/  FMUL.FTZ R17, R162, UR7 ;  /* 0x00000007a2117c20 */ /* 0x000fe20008410000 */
[----:B------:R-:W-:Y:S01]  /*e0d0*/  FMUL.FTZ R162, R165, UR7 ;  /* 0x00000007a5a27c20 */ /* 0x000fe20008410000 */
[----:B------:R-:W-:Y:S01]  /*e0e0*/  UIMAD UR15, UR37, 0xa80, UR10 ;  /* 0x00000a80250f78a4 */ /* 0x000fe2000f8e020a */
[----:B------:R-:W2:Y:S01]  /*e0f0*/  MUFU.TANH R6, R6 ;  /* 0x0000000600067308 */ /* 0x000ea20000002400 */
        /* <DEDUP_REMOVED lines=9> */
[----:B------:R-:W3:Y:S01]  /*e190*/  MUFU.TANH R12, R12 ;  /* 0x0000000c000c7308 */ /* 0x000ee20000002400 */
[----:B------:R-:W-:Y:S01]  /*e1a0*/  UMOV UR11, 0x40000040 ;  /* 0x40000040000b7882 */ /* 0x000fe20000000000 */
[----:B-1----:R-:W-:Y:S01]  /*e1b0*/  FMNMX.FTZ R7, R2, R9, !PT ;  /* 0x0000000902077209 */ /* 0x002fe20007810000 */
[----:B------:R-:W-:Y:S01]  /*e1c0*/  FMUL.FTZ R155, R158, UR7 ;  /* 0x000000079e9b7c20 */ /* 0x000fe20008410000 */
[----:B------:R-:W-:Y:S01]  /*e1d0*/  FMUL.FTZ R158, R159, UR7 ;  /* 0x000000079f9e7c20 */ /* 0x000fe20008410000 */
[----:B------:R-:W-:Y:S01]  /*e1e0*/  FMUL.FTZ R159, R144, UR7 ;  /* 0x00000007909f7c20 */ /* 0x000fe20008410000 */
[----:B------:R-:W-:Y:S01]  /*e1f0*/  FMUL.FTZ R145, R145, UR7 ;  /* 0x0000000791917c20 */ /* 0x000fe20008410000 */
[----:B--2---:R-:W-:Y:S01]  /*e200*/  FMNMX.FTZ R7, R6, R7, !PT ;  /* 0x0000000706077209 */ /* 0x004fe20007810000 */
        /* <DEDUP_REMOVED lines=9> */
[----:B---3--:R-:W-:Y:S01]  /*e2a0*/  FMNMX.FTZ R7, R12, R7, !PT ;  /* 0x000000070c077209 */ /* 0x008fe20007810000 */
        /* <DEDUP_REMOVED lines=19> */
[----:B------:R-:W-:Y:S01]  /*e3e0*/  UMOV UR14, UR61 ;  /* 0x0000003d000e7c82 */ /* 0x000fe20008000000 */
        /* <DEDUP_REMOVED lines=21> */
[----:B------:R-:W-:Y:S01]  /*e540*/  R2UR UR18, R22 ;  /* 0x00000000161272ca */ /* 0x000fe200000e0000 */
[----:B------:R-:W-:Y:S01]  /*e550*/  UMOV UR37, UR36 ;  /* 0x0000002400257c82 */ /* 0x000fe20008000000 */
[----:B------:R-:W-:-:S03]  /*e560*/  R2UR UR39, R16 ;  /* 0x00000000102772ca */ /* 0x000fc600000e0000 */
[----:B------:R-:W2:Y:S01]  /*e570*/  MUFU.TANH R156, R156 ;  /* 0x0000009c009c7308 */ /* 0x000ea20000002400 */
[----:B0-----:R-:W-:-:S07]  /*e580*/  FMNMX.FTZ R0, R164, R7, !PT ;  /* 0x00000007a4007209 */ /* 0x001fce0007810000 */
[----:B------:R-:W0:Y:S01]  /*e590*/  MUFU.TANH R157, R157 ;  /* 0x0000009d009d7308 */ /* 0x000e220000002400 */
[----:B-1----:R-:W-:Y:S01]  /*e5a0*/  FMNMX.FTZ R7, R153, R0, !PT ;  /* 0x0000000099077209 */ /* 0x002fe20007810000 */
[----:B------:R-:W-:Y:S02]  /*e5b0*/  UISETP.GT.AND UP0, UPT, UR38, UR18, UPT ;  /* 0x000000122600728c */ /* 0x000fe4000bf04270 */
[----:B------:R-:W-:-:S04]  /*e5c0*/  UIADD3 UR38, UR38, -0x1, URZ ;  /* 0xffffffff26267890 */ /* 0x000fc8000fffe03f */
        /* <DEDUP_REMOVED lines=32> */
[----:B--2---:R-:W-:Y:S01]  /*e7d0*/  FMNMX.FTZ R7, R121, R0, !PT ;  /* 0x0000000079077209 */ /* 0x004fe20007810000 */
[----:B------:R-:W-:Y:S02]  /*e7e0*/  WARPGROUP.DEPBAR.LE gsb0, 0x0 ;  /* 0x00008000000079c5 */ /* 0x000fe40000010000 */
[----:B------:R-:W-:-:S04]  /*e7f0*/  WARPGROUP.ARRIVE ;  /* 0x00000000000079c5 */ /* 0x000fc80000000000 */
[----:B------:R-:W2:Y:S01]  /*e800*/  MUFU.TANH R10, R10 ;  /* 0x0000000a000a7308 */ /* 0x000ea20000002400 */
[----:B0-----:R-:W-:Y:S01]  /*e810*/  FMNMX.FTZ R0, R150, R7, !PT ;  /* 0x0000000796007209 */ /* 0x001fe20007810000 */
[----:B------:R-:W-:Y:S01]  /*e820*/  HGMMA.64x192x16.F32 R24, R196, gdesc[UR8].tnspB, R24, gsb0 ;  /* 0x42e00008c4187df0 */ /* 0x000fe20008000818 */
[----:B------:R-:W-:Y:S01]  /*e830*/  UIADD3 UR10, UR15, 0x100, URZ ;  /* 0x000001000f0a7890 */ /* 0x000fe2000fffe03f */
[----:B------:R-:W-:-:S04]  /*e840*/  UMOV UR11, 0x40000040 ;  /* 0x40000040000b7882 */ /* 0x000fc80000000000 */
        /* <DEDUP_REMOVED lines=12> */
[----:B--2---:R-:W-:-:S05]  /*e910*/  FMNMX.FTZ R7, R151, R0, !PT ;  /* 0x0000000097077209 */ /* 0x004fca0007810000 */
[C---:B------:R-:W-:Y:S01]  /*e920*/  FADD.FTZ R0, -R7.reuse, R9 ;  /* 0x0000000907007221 */ /* 0x040fe20000010100 */
[----:B------:R-:W-:Y:S01]  /*e930*/  FMUL.FTZ R9, R7, UR14 ;  /* 0x0000000e07097c20 */ /* 0x000fe20008410000 */
[----:B------:R-:W2:Y:S02]  /*e940*/  MUFU.TANH R154, R154 ;  /* 0x0000009a009a7308 */ /* 0x000ea40000002400 */
[----:B------:R-:W-:Y:S01]  /*e950*/  FMUL.FTZ R0, R0, UR14 ;  /* 0x0000000e00007c20 */ /* 0x000fe20008410000 */
[--C-:B------:R-:W-:Y:S01]  /*e960*/  FFMA.FTZ R200, R2, UR14, -R9.reuse ;  /* 0x0000000e02c87c23 */ /* 0x100fe20008010809 */
[----:B------:R-:W-:Y:S01]  /*e970*/  FMNMX.FTZ R2, R10, R8, !PT ;  /* 0x000000080a027209 */ /* 0x000fe20007810000 */
[--C-:B------:R-:W-:Y:S01]  /*e980*/  FFMA.FTZ R202, R12, UR14, -R9.reuse ;  /* 0x0000000e0cca7c23 */ /* 0x100fe20008010809 */
[--C-:B------:R-:W-:Y:S01]  /*e990*/  FFMA.FTZ R12, R153, UR14, -R9.reuse ;  /* 0x0000000e990c7c23 */ /* 0x100fe20008010809 */
[--C-:B------:R-:W-:Y:S01]  /*e9a0*/  FFMA.FTZ R151, R6, UR14, -R9.reuse ;  /* 0x0000000e06977c23 */ /* 0x100fe20008010809 */
[----:B0-----:R-:W-:Y:S01]  /*e9b0*/  FMNMX.FTZ R2, R11, R2, !PT ;  /* 0x000000020b027209 */ /* 0x001fe20007810000 */
[----:B------:R-:W0:Y:S01]  /*e9c0*/  MUFU.TANH R155, R155 ;  /* 0x0000009b009b7308 */ /* 0x000e220000002400 */
        /* <DEDUP_REMOVED lines=8> */
[----:B------:R-:W-:-:S02]  /*ea50*/  FFMA.FTZ R121, R121, UR14, -R9 ;  /* 0x0000000e79797c23 */ /* 0x000fc40008010809 */
[----:B-----5:R-:W-:-:S04]  /*ea60*/  FMNMX.FTZ R2, R17, R2, !PT ;  /* 0x0000000211027209 */ /* 0x020fc80007810000 */
[----:B-1----:R-:W-:Y:S01]  /*ea70*/  FMNMX.FTZ R165, R21, R2, !PT ;  /* 0x0000000215a57209 */ /* 0x002fe20007810000 */
[----:B------:R-:W1:Y:S03]  /*ea80*/  MUFU.TANH R144, R144 ;  /* 0x0000009000907308 */ /* 0x000e660000002400 */
[----:B------:R-:W-:-:S04]  /*ea90*/  FMNMX.FTZ R2, R160, R165, !PT ;  /* 0x000000a5a0027209 */ /* 0x000fc80007810000 */
[----:B------:R-:W-:Y:S01]  /*eaa0*/  FMNMX.FTZ R167, R163, R2, !PT ;  /* 0x00000002a3a77209 */ /* 0x000fe20007810000 */
[----:B------:R-:W4:Y:S03]  /*eab0*/  MUFU.TANH R146, R146 ;  /* 0x0000009200927308 */ /* 0x000f260000002400 */
[----:B------:R-:W-:-:S04]  /*eac0*/  FMNMX.FTZ R167, R152, R167, !PT ;  /* 0x000000a798a77209 */ /* 0x000fc80007810000 */
[----:B--2---:R-:W-:Y:S01]  /*ead0*/  FMNMX.FTZ R2, R154, R167, !PT ;  /* 0x000000a79a027209 */ /* 0x004fe20007810000 */
[----:B------:R-:W2:Y:S08]  /*eae0*/  MUFU.TANH R147, R147 ;  /* 0x0000009300937308 */ /* 0x000eb00000002400 */
        /* <DEDUP_REMOVED lines=9> */
[----:B------:R-:W-:Y:S08]  /*eb80*/  MUFU.TANH R122, R122 ;  /* 0x0000007a007a7308 */ /* 0x000ff00000002400 */
[----:B------:R-:W-:Y:S01]  /*eb90*/  MUFU.TANH R123, R123 ;  /* 0x0000007b007b7308 */ /* 0x000fe20000002400 */
[----:B------:R-:W-:-:S02]  /*eba0*/  WARPGROUP.DEPBAR.LE gsb0, 0x0 ;  /* 0x00008000000079c5 */ /* 0x000fc40000010000 */
[----:B------:R-:W-:Y:S01]  /*ebb0*/  WARPGROUP.ARRIVE ;  /* 0x00000000000079c5 */ /* 0x000fe20000000000 */
[----:B------:R-:W-:Y:S01]  /*ebc0*/  FFMA.FTZ R198, R161, UR14, -R9 ;  /* 0x0000000ea1c67c23 */ /* 0x000fe20008010809 */
[----:B0-----:R-:W-:-:S03]  /*ebd0*/  FMNMX.FTZ R161, R155, R2, !PT ;  /* 0x000000029ba17209 */ /* 0x001fc60007810000 */
[----:B------:R-:W-:Y:S01]  /*ebe0*/  MUFU.TANH R126, R126 ;  /* 0x0000007e007e7308 */ /* 0x000fe20000002400 */
[--C-:B------:R-:W-:Y:S01]  /*ebf0*/  FFMA.FTZ R196, R18, UR14, -R9.reuse ;  /* 0x0000000e12c47c23 */ /* 0x100fe20008010809 */
[----:B------:R-:W-:Y:S01]  /*ec00*/  FFMA.FTZ R18, R162, UR14, -R9 ;  /* 0x0000000ea2127c23 */ /* 0x000fe20008010809 */
[----:B------:R-:W-:Y:S01]  /*ec10*/  HGMMA.64x192x16.F32 R24, R192, gdesc[UR8].tnspB, R24, gsb0 ;  /* 0x42e00008c0187df0 */ /* 0x000fe20008000818 */
[----:B------:R-:W-:Y:S01]  /*ec20*/  UIADD3 UR10, UR15, 0x180, URZ ;  /* 0x000001800f0a7890 */ /* 0x000fe2000fffe03f */
[----:B---3--:R-:W-:Y:S01]  /*ec30*/  FMNMX.FTZ R161, R158, R161, !PT ;  /* 0x000000a19ea17209 */ /* 0x008fe20007810000 */
[----:B------:R-:W-:Y:S02]  /*ec40*/  UMOV UR11, 0x40000040 ;  /* 0x40000040000b7882 */ /* 0x000fe40000000000 */
[----:B------:R0:W-:Y:S01]  /*ec50*/  MUFU.EX2 R165, R20 ;  /* 0x0000001400a57308 */ /* 0x0001e20000000800 */
[----:B-1----:R-:W-:-:S04]  /*ec60*/  FMNMX.FTZ R161, R144, R161, !PT ;  /* 0x000000a190a17209 */ /* 0x002fc80007810000 */
[----:B----4-:R-:W-:-:S03]  /*ec70*/  FMNMX.FTZ R2, R146, R161, !PT ;  /* 0x000000a192027209 */ /* 0x010fc60007810000 */
[----:B------:R-:W-:Y:S01]  /*ec80*/  MUFU.TANH R127, R127 ;  /* 0x0000007f007f7308 */ /* 0x000fe20000002400 */
[----:B--2---:R-:W-:Y:S01]  /*ec90*/  FMNMX.FTZ R153, R147, R2, !PT ;  /* 0x0000000293997209 */ /* 0x004fe20007810000 */
[----:B0-----:R-:W-:-:S03]  /*eca0*/  FFMA.FTZ R20, R145, UR14, -R9 ;  /* 0x0000000e91147c23 */ /* 0x001fc60008010809 */
[----:B-----5:R-:W-:-:S03]  /*ecb0*/  FMNMX.FTZ R153, R124, R153, !PT ;  /* 0x000000997c997209 */ /* 0x020fc60007810000 */
[----:B------:R-:W-:Y:S01]  /*ecc0*/  MUFU.EX2 R0, R0 ;  /* 0x0000000000007308 */ /* 0x000fe20000000800 */
[----:B------:R-:W-:-:S04]  /*ecd0*/  FMNMX.FTZ R2, R138, R153, !PT ;  /* 0x000000998a027209 */ /* 0x000fc80007810000 */
[----:B------:R-:W-:-:S03]  /*ece0*/  FMNMX.FTZ R153, R139, R2, !PT ;  /* 0x000000028b997209 */ /* 0x000fc60007810000 */
[----:B------:R-:W0:Y:S01]  /*ecf0*/  MUFU.EX2 R200, R200 ;  /* 0x000000c800c87308 */ /* 0x000e220000000800 */
[----:B------:R-:W-:-:S04]  /*ed00*/  FMNMX.FTZ R2, R142, R153, !PT ;  /* 0x000000998e027209 */ /* 0x000fc80007810000 */
[----:B------:R-:W-:-:S03]  /*ed10*/  FMNMX.FTZ R157, R143, R2, !PT ;  /* 0x000000028f9d7209 */ /* 0x000fc60007810000 */
[----:B------:R-:W-:Y:S01]  /*ed20*/  MUFU.EX2 R153, R6 ;  /* 0x0000000600997308 */ /* 0x000fe20000000800 */
[----:B------:R-:W-:-:S04]  /*ed30*/  FMNMX.FTZ R2, R130, R157, !PT ;  /* 0x0000009d82027209 */ /* 0x000fc80007810000 */
[----:B------:R-:W-:-:S03]  /*ed40*/  FMNMX.FTZ R157, R131, R2, !PT ;  /* 0x00000002839d7209 */ /* 0x000fc60007810000 */
[----:B------:R-:W1:Y:S01]  /*ed50*/  MUFU.EX2 R151, R151 ;  /* 0x0000009700977308 */ /* 0x000e620000000800 */
[----:B------:R-:W-:Y:S01]  /*ed60*/  FMNMX.FTZ R2, R134, R157, !PT ;  /* 0x0000009d86027209 */ /* 0x000fe20007810000 */
[----:B0-----:R-:W-:-:S03]  /*ed70*/  FFMA.FTZ R4, R0, R4, R200 ;  /* 0x0000000400047223 */ /* 0x001fc600000100c8 */
[----:B------:R-:W-:-:S03]  /*ed80*/  FMNMX.FTZ R145, R135, R2, !PT ;  /* 0x0000000287917209 */ /* 0x000fc60007810000 */
[----:B------:R-:W-:Y:S01]  /*ed90*/  MUFU.EX2 R202, R202 ;  /* 0x000000ca00ca7308 */ /* 0x000fe20000000800 */
[----:B------:R-:W-:-:S04]  /*eda0*/  FMNMX.FTZ R2, R122, R145, !PT ;  /* 0x000000917a027209 */ /* 0x000fc80007810000 */
[----:B------:R-:W-:-:S03]  /*edb0*/  FMNMX.FTZ R145, R123, R2, !PT ;  /* 0x000000027b917209 */ /* 0x000fc60007810000 */
[----:B------:R-:W-:Y:S01]  /*edc0*/  MUFU.EX2 R166, R166 ;  /* 0x000000a600a67308 */ /* 0x000fe20000000800 */
[----:B------:R-:W-:Y:S02]  /*edd0*/  FMNMX.FTZ R2, R126, R145, !PT ;  /* 0x000000917e027209 */ /* 0x000fe40007810000 */
[----:B-1----:R-:W-:Y:S02]  /*ede0*/  F2FP.F16.F32.PACK_AB R200, R151, R200 ;  /* 0x000000c897c8723e */ /* 0x002fe400000000ff */
        /* <DEDUP_REMOVED lines=13> */
[----:B------:R-:W-:-:S04]  /*eec0*/  FADD.FTZ R2, -R6, R8 ;  /* 0x0000000806027221 */ /* 0x000fc80000010100 */
[----:B------:R-:W-:-:S06]  /*eed0*/  FMUL.FTZ R2, R2, UR14 ;  /* 0x0000000e02027c20 */ /* 0x000fcc0008410000 */
[----:B------:R-:W-:Y:S01]  /*eee0*/  MUFU.EX2 R2, R2 ;  /* 0x0000000200027308 */ /* 0x000fe20000000800 */
[----:B------:R-:W-:Y:S02]  /*eef0*/  WARPGROUP.DEPBAR.LE gsb0, 0x0 ;  /* 0x00008000000079c5 */ /* 0x000fe40000010000 */
[----:B------:R-:W-:Y:S01]  /*ef00*/  WARPGROUP.ARRIVE ;  /* 0x00000000000079c5 */ /* 0x000fe20000000000 */
[--C-:B------:R-:W-:Y:S01]  /*ef10*/  FFMA.FTZ R192, R164, UR14, -R9.reuse ;  /* 0x0000000ea4c07c23 */ /* 0x100fe20008010809 */
[----:B------:R-:W-:-:S04]  /*ef20*/  FFMA.FTZ R194, R156, UR14, -R9 ;  /* 0x0000000e9cc27c23 */ /* 0x000fc80008010809 */
[----:B------:R-:W-:Y:S01]  /*ef30*/  HGMMA.64x192x16.F32 R24, R188, gdesc[UR8].tnspB, R24, gsb0 ;  /* 0x42e00008bc187df0 */ /* 0x000fe20008000818 */
[----:B------:R-:W-:Y:S01]  /*ef40*/  UIADD3 UR10, UR15, 0x200, URZ ;  /* 0x000002000f0a7890 */ /* 0x000fe2000fffe03f */
[----:B------:R-:W-:Y:S01]  /*ef50*/  MUFU.EX2 R192, R192 ;  /* 0x000000c000c07308 */ /* 0x000fe20000000800 */
[----:B------:R-:W-:-:S07]  /*ef60*/  UMOV UR11, 0x40000040 ;  /* 0x40000040000b7882 */ /* 0x000fce0000000000 */
[----:B------:R-:W-:Y:S01]  /*ef70*/  MUFU.EX2 R194, R194 ;  /* 0x000000c200c27308 */ /* 0x000fe20000000800 */
[----:B------:R-:W-:Y:S02]  /*ef80*/  WARPGROUP.DEPBAR.LE gsb0, 0x0 ;  /* 0x00008000000079c5 */ /* 0x000fe40000010000 */
[----:B------:R-:W-:Y:S01]  /*ef90*/  WARPGROUP.ARRIVE ;  /* 0x00000000000079c5 */ /* 0x000fe20000000000 */
[--C-:B------:R-:W-:Y:S01]  /*efa0*/  FFMA.FTZ R188, R159, UR14, -R9.reuse ;  /* 0x0000000e9fbc7c23 */ /* 0x100fe20008010809 */
[----:B------:R-:W-:-:S05]  /*efb0*/  FFMA.FTZ R190, R148, UR14, -R9 ;  /* 0x0000000e94be7c23 */ /* 0x000fca0008010809 */
        /* <DEDUP_REMOVED lines=8> */
[--C-:B------:R-:W-:Y:S01]  /*f040*/  FFMA.FTZ R136, R137, UR14, -R9.reuse ;  /* 0x0000000e89887c23 */ /* 0x100fe20008010809 */
[--C-:B------:R-:W-:Y:S01]  /*f050*/  FFMA.FTZ R186, R140, UR14, -R9.reuse ;  /* 0x0000000e8cba7c23 */ /* 0x100fe20008010809 */
[----:B------:R-:W-:Y:S01]  /*f060*/  FFMA.FTZ R137, R141, UR14, -R9 ;  /* 0x0000000e8d897c23 */ /* 0x000fe20008010809 */
[----:B------:R-:W-:Y:S02]  /*f070*/  IMAD.U32 R140, RZ, RZ, UR6 ;  /* 0x00000006ff8c7e24 */ /* 0x000fe4000f8e00ff */
[----:B------:R-:W-:Y:S01]  /*f080*/  HGMMA.64x192x16.F32 R24, R180, gdesc[UR8].tnspB, R24, gsb0 ;  /* 0x42e00008b4187df0 */ /* 0x000fe20008000818 */
[----:B------:R-:W-:Y:S01]  /*f090*/  UIADD3 UR10, UR15, 0x300, URZ ;  /* 0x000003000f0a7890 */ /* 0x000fe2000fffe03f */
[----:B------:R-:W-:Y:S01]  /*f0a0*/  MUFU.EX2 R184, R184 ;  /* 0x000000b800b87308 */ /* 0x000fe20000000800 */
[----:B------:R-:W-:Y:S01]  /*f0b0*/  UMOV UR11, 0x40000040 ;  /* 0x40000040000b7882 */ /* 0x000fe20000000000 */
[----:B------:R-:W-:-:S05]  /*f0c0*/  @!P1 VIADD R140, R140, 0x36860 ;  /* 0x000368608c8c9836 */ /* 0x000fca0000000000 */
[----:B------:R-:W-:Y:S01]  /*f0d0*/  @!P1 PRMT R140, RZ, 0x654, R140 ;  /* 0x00000654ff8c9816 */ /* 0x000fe2000000008c */
        /* <DEDUP_REMOVED lines=9> */
[----:B------:R-:W-:Y:S01]  /*f170*/  FMUL.FTZ R125, R6, UR14 ;  /* 0x0000000e067d7c20 */ /* 0x000fe20008410000 */
[----:B------:R-:W-:Y:S01]  /*f180*/  HGMMA.64x192x16.F32 R24, R176, gdesc[UR8].tnspB, R24, gsb0 ;  /* 0x42e00008b0187df0 */ /* 0x000fe20008000818 */
[--C-:B------:R-:W-:Y:S01]  /*f190*/  FFMA.FTZ R182, R132, UR14, -R9.reuse ;  /* 0x0000000e84b67c23 */ /* 0x100fe20008010809 */
[----:B------:R-:W-:Y:S01]  /*f1a0*/  FFMA.FTZ R132, R150, UR14, -R9 ;  /* 0x0000000e96847c23 */ /* 0x000fe20008010809 */
        /* <DEDUP_REMOVED lines=16> */
[--C-:B------:R-:W-:Y:S01]  /*f2b0*/  FFMA.FTZ R189, R144, UR14, -R125.reuse ;  /* 0x0000000e90bd7c23 */ /* 0x100fe2000801087d */
[----:B------:R-:W-:Y:S01]  /*f2c0*/  @!P1 LEA R133, R133, UR60, 0x3 ;  /* 0x0000003c85859c11 */ /* 0x000fe2000f8e18ff */
[--C-:B------:R-:W-:Y:S01]  /*f2d0*/  FFMA.FTZ R21, R146, UR14, -R125.reuse ;  /* 0x0000000e92157c23 */ /* 0x100fe2000801087d */
[----:B------:R-:W0:Y:S01]  /*f2e0*/  MUFU.EX2 R9, R9 ;  /* 0x0000000900097308 */ /* 0x000e220000000800 */
[--C-:B------:R-:W-:Y:S01]  /*f2f0*/  FFMA.FTZ R191, R147, UR14, -R125.reuse ;  /* 0x0000000e93bf7c23 */ /* 0x100fe2000801087d */
[--C-:B------:R-:W-:Y:S01]  /*f300*/  FFMA.FTZ R124, R124, UR14, -R125.reuse ;  /* 0x0000000e7c7c7c23 */ /* 0x100fe2000801087d */
[----:B------:R-:W-:Y:S02]  /*f310*/  @!P1 VIADD R133, R133, 0x36840 ;  /* 0x0003684085859836 */ /* 0x000fe40000000000 */
[--C-:B------:R-:W-:Y:S01]  /*f320*/  FFMA.FTZ R181, R130, UR14, -R125.reuse ;  /* 0x0000000e82b57c23 */ /* 0x100fe2000801087d */
[--C-:B------:R-:W-:Y:S01]  /*f330*/  FFMA.FTZ R187, R142, UR14, -R125.reuse ;  /* 0x0000000e8ebb7c23 */ /* 0x100fe2000801087d */
[--C-:B------:R-:W-:Y:S01]  /*f340*/  FFMA.FTZ R143, R143, UR14, -R125.reuse ;  /* 0x0000000e8f8f7c23 */ /* 0x100fe2000801087d */
[----:B------:R-:W-:Y:S01]  /*f350*/  FFMA.FTZ R131, R131, UR14, -R125 ;  /* 0x0000000e83837c23 */ /* 0x000fe2000801087d */
[----:B------:R-:W2:Y:S01]  /*f360*/  MUFU.EX2 R203, R203 ;  /* 0x000000cb00cb7308 */ /* 0x000ea20000000800 */
[----:B-1----:R-:W-:Y:S01]  /*f370*/  FFMA.FTZ R138, R2, R3, R201 ;  /* 0x00000003028a7223 */ /* 0x002fe200000100c9 */
[----:B------:R-:W-:Y:S01]  /*f380*/  @!P1 PRMT R133, RZ, 0x654, R133 ;  /* 0x00000654ff859816 */ /* 0x000fe20000000085 */
[----:B------:R-:W-:Y:S01]  /*f390*/  FADD.FTZ R3, R151, R4 ;  /* 0x0000000497037221 */ /* 0x000fe20000010000 */
[--C-:B------:R-:W-:Y:S01]  /*f3a0*/  FFMA.FTZ R4, R139, UR14, -R125.reuse ;  /* 0x0000000e8b047c23 */ /* 0x100fe2000801087d */
[--C-:B------:R-:W-:Y:S01]  /*f3b0*/  FFMA.FTZ R134, R134, UR14, -R125.reuse ;  /* 0x0000000e86867c23 */ /* 0x100fe2000801087d */
[----:B------:R-:W-:Y:S01]  /*f3c0*/  FFMA.FTZ R135, R135, UR14, -R125 ;  /* 0x0000000e87877c23 */ /* 0x000fe2000801087d */
[----:B------:R-:W-:Y:S01]  /*f3d0*/  FADD.FTZ R3, R202, R3 ;  /* 0x00000003ca037221 */ /* 0x000fe20000010000 */
[----:B------:R-:W1:Y:S01]  /*f3e0*/  MUFU.EX2 R10, R10 ;  /* 0x0000000a000a7308 */ /* 0x000e620000000800 */
[C---:B0-----:R-:W-:Y:S01]  /*f3f0*/  FADD.FTZ R138, R9.reuse, R138 ;  /* 0x0000008a098a7221 */ /* 0x041fe20000010000 */
[----:B------:R-:W-:Y:S01]  /*f400*/  F2FP.F16.F32.PACK_AB R201, R9, R201 ;  /* 0x000000c909c9723e */ /* 0x000fe200000000ff */
[----:B------:R-:W-:Y:S01]  /*f410*/  FADD.FTZ R3, R166, R3 ;  /* 0x00000003a6037221 */ /* 0x000fe20000010000 */
[--C-:B------:R-:W-:Y:S01]  /*f420*/  FFMA.FTZ R123, R123, UR14, -R125.reuse ;  /* 0x0000000e7b7b7c23 */ /* 0x100fe2000801087d */
[----:B------:R-:W-:Y:S01]  /*f430*/  FFMA.FTZ R126, R126, UR14, -R125 ;  /* 0x0000000e7e7e7c23 */ /* 0x000fe2000801087d */
[----:B------:R-:W-:-:S02]  /*f440*/  F2FP.F16.F32.PACK_AB R202, R166, R202 ;  /* 0x000000caa6ca723e */ /* 0x000fc400000000ff */
[----:B------:R-:W0:Y:S08]  /*f450*/  MUFU.EX2 R197, R197 ;  /* 0x000000c500c57308 */ /* 0x000e300000000800 */
[----:B------:R-:W3:Y:S08]  /*f460*/  MUFU.EX2 R11, R11 ;  /* 0x0000000b000b7308 */ /* 0x000ef00000000800 */
[----:B------:R-:W4:Y:S08]  /*f470*/  MUFU.EX2 R199, R199 ;  /* 0x000000c700c77308 */ /* 0x000f300000000800 */
[----:B------:R-:W5:Y:S08]  /*f480*/  MUFU.EX2 R13, R13 ;  /* 0x0000000d000d7308 */ /* 0x000f700000000800 */
        /* <DEDUP_REMOVED lines=17> */
[----:B------:R2:W-:Y:S05]  /*f5a0*/  @!P1 SYNCS.ARRIVE.TRANS64.RED.A1T0 RZ, [R133+URZ], RZ ;  /* 0x000000ff85ff99a7 */ /* 0x0005ea000810043f */
[----:B------:R-:W-:Y:S01]  /*f5b0*/  MUFU.EX2 R129, R129 ;  /* 0x0000008100817308 */ /* 0x000fe20000000800 */
[----:B------:R-:W-:Y:S01]  /*f5c0*/  F2FP.F16.F32.PACK_AB R176, R121, R120 ;  /* 0x0000007879b0723e */ /* 0x000fe200000000ff */
[----:B--2---:R-:W-:Y:S01]  /*f5d0*/  FADD.FTZ R133, R203, R138 ;  /* 0x0000008acb857221 */ /* 0x004fe20000010000 */
[----:B------:R2:W-:Y:S01]  /*f5e0*/  @!P1 SYNCS.ARRIVE.TRANS64.RED.A1T0 RZ, [R140+URZ], RZ ;  /* 0x000000ff8cff99a7 */ /* 0x0005e2000810043f */
[----:B-1----:R-:W-:-:S04]  /*f5f0*/  F2FP.F16.F32.PACK_AB R203, R10, R203 ;  /* 0x000000cb0acb723e */ /* 0x002fc800000000ff */
[----:B------:R-:W-:Y:S01]  /*f600*/  MUFU.EX2 R135, R135 ;  /* 0x0000008700877308 */ /* 0x000fe20000000800 */
[----:B------:R-:W-:-:S04]  /*f610*/  FADD.FTZ R138, R10, R133 ;  /* 0x000000850a8a7221 */ /* 0x000fc80000010000 */
[----:B0-----:R-:W-:Y:S01]  /*f620*/  FADD.FTZ R138, R197, R138 ;  /* 0x0000008ac58a7221 */ /* 0x001fe20000010000 */
[----:B--2---:R-:W-:Y:S01]  /*f630*/  FADD.FTZ R140, R196, R3 ;  /* 0x00000003c48c7221 */ /* 0x004fe20000010000 */
[C---:B---3--:R-:W-:Y:S01]  /*f640*/  F2FP.F16.F32.PACK_AB R197, R11.reuse, R197 ;  /* 0x000000c50bc5723e */ /* 0x048fe200000000ff */
[----:B------:R-:W-:Y:S01]  /*f650*/  MUFU.EX2 R10, R131 ;  /* 0x00000083000a7308 */ /* 0x000fe20000000800 */
[----:B------:R-:W-:Y:S01]  /*f660*/  FADD.FTZ R138, R11, R138 ;  /* 0x0000008a0b8a7221 */ /* 0x000fe20000010000 */
[C---:B------:R-:W-:Y:S01]  /*f670*/  FADD.FTZ R3, R165.reuse, R140 ;  /* 0x0000008ca5037221 */ /* 0x040fe20000010000 */
[----:B------:R-:W-:Y:S02]  /*f680*/  F2FP.F16.F32.PACK_AB R196, R165, R196 ;  /* 0x000000c4a5c4723e */ /* 0x000fe400000000ff */
[----:B----4-:R-:W-:Y:S01]  /*f690*/  FADD.FTZ R138, R199, R138 ;  /* 0x0000008ac78a7221 */ /* 0x010fe20000010000 */
[----:B------:R-:W-:Y:S01]  /*f6a0*/  FADD.FTZ R133, R198, R3 ;  /* 0x00000003c6857221 */ /* 0x000fe20000010000 */
[----:B------:R-:W-:Y:S01]  /*f6b0*/  FFMA.FTZ R3, R122, UR14, -R125 ;  /* 0x0000000e7a037c23 */ /* 0x000fe2000801087d */
[C---:B------:R-:W-:Y:S01]  /*f6c0*/  F2FP.F16.F32.PACK_AB R198, R18.reuse, R198 ;  /* 0x000000c612c6723e */ /* 0x040fe200000000ff */
[----:B-----5:R-:W-:Y:S01]  /*f6d0*/  FADD.FTZ R138, R13, R138 ;  /* 0x0000008a0d8a7221 */ /* 0x020fe20000010000 */
[----:B------:R-:W-:Y:S01]  /*f6e0*/  FADD.FTZ R133, R18, R133 ;  /* 0x0000008512857221 */ /* 0x000fe20000010000 */
[----:B------:R-:W-:Y:S01]  /*f6f0*/  MUFU.EX2 R122, R143 ;  /* 0x0000008f007a7308 */ /* 0x000fe20000000800 */
[----:B------:R-:W-:Y:S01]  /*f700*/  FFMA.FTZ R125, R127, UR14, -R125 ;  /* 0x0000000e7f7d7c23 */ /* 0x000fe2000801087d */
[----:B------:R-:W-:Y:S01]  /*f710*/  FADD.FTZ R138, R193, R138 ;  /* 0x0000008ac18a7221 */ /* 0x000fe20000010000 */
[----:B------:R-:W-:Y:S01]  /*f720*/  FADD.FTZ R133, R192, R133 ;  /* 0x00000085c0857221 */ /* 0x000fe20000010000 */
[----:B------:R-:W-:-:S02]  /*f730*/  F2FP.F16.F32.PACK_AB R192, R12, R192 ;  /* 0x000000c00cc0723e */ /* 0x000fc400000000ff */
[----:B------:R-:W-:Y:S01]  /*f740*/  FADD.FTZ R138, R15, R138 ;  /* 0x0000008a0f8a7221 */ /* 0x000fe20000010000 */
[----:B------:R-:W-:Y:S01]  /*f750*/  FADD.FTZ R133, R12, R133 ;  /* 0x000000850c857221 */ /* 0x000fe20000010000 */
[----:B------:R-:W-:Y:S01]  /*f760*/  MUFU.EX2 R3, R3 ;  /* 0x0000000300037308 */ /* 0x000fe20000000800 */
[----:B------:R-:W-:Y:S01]  /*f770*/  F2FP.F16.F32.PACK_AB R199, R13, R199 ;  /* 0x000000c70dc7723e */ /* 0x000fe200000000ff */
[----:B------:R-:W-:Y:S01]  /*f780*/  FADD.FTZ R138, R195, R138 ;  /* 0x0000008ac38a7221 */ /* 0x000fe20000010000 */
[----:B------:R-:W-:Y:S01]  /*f790*/  FADD.FTZ R130, R194, R133 ;  /* 0x00000085c2827221 */ /* 0x000fe20000010000 */
[----:B------:R-:W-:Y:S02]  /*f7a0*/  F2FP.F16.F32.PACK_AB R193, R15, R193 ;  /* 0x000000c10fc1723e */ /* 0x000fe400000000ff */
[----:B------:R-:W-:Y:S01]  /*f7b0*/  FADD.FTZ R138, R17, R138 ;  /* 0x0000008a118a7221 */ /* 0x000fe20000010000 */
[C---:B------:R-:W-:Y:S01]  /*f7c0*/  FADD.FTZ R9, R153.reuse, R130 ;  /* 0x0000008299097221 */ /* 0x040fe20000010000 */
[----:B------:R-:W0:Y:S01]  /*f7d0*/  MUFU.EX2 R123, R123 ;  /* 0x0000007b007b7308 */ /* 0x000e220000000800 */
[----:B------:R-:W-:Y:S01]  /*f7e0*/  F2FP.F16.F32.PACK_AB R194, R153, R194 ;  /* 0x000000c299c2723e */ /* 0x000fe200000000ff */
[----:B------:R-:W-:Y:S01]  /*f7f0*/  FADD.FTZ R138, R189, R138 ;  /* 0x0000008abd8a7221 */ /* 0x000fe20000010000 */
[----:B------:R-:W-:Y:S01]  /*f800*/  FADD.FTZ R9, R188, R9 ;  /* 0x00000009bc097221 */ /* 0x000fe20000010000 */
[----:B------:R-:W-:-:S02]  /*f810*/  F2FP.F16.F32.PACK_AB R195, R17, R195 ;  /* 0x000000c311c3723e */ /* 0x000fc400000000ff */
[----:B------:R-:W-:Y:S01]  /*f820*/  FADD.FTZ R138, R21, R138 ;  /* 0x0000008a158a7221 */ /* 0x000fe20000010000 */
[C---:B------:R-:W-:Y:S01]  /*f830*/  FADD.FTZ R9, R20.reuse, R9 ;  /* 0x0000000914097221 */ /* 0x040fe20000010000 */
[----:B------:R-:W1:Y:S01]  /*f840*/  MUFU.EX2 R132, R132 ;  /* 0x0000008400847308 */ /* 0x000e620000000800 */
[----:B------:R-:W-:Y:S01]  /*f850*/  F2FP.F16.F32.PACK_AB R188, R20, R188 ;  /* 0x000000bc14bc723e */ /* 0x000fe200000000ff */
[----:B------:R-:W-:Y:S01]  /*f860*/  FADD.FTZ R11, R191, R138 ;  /* 0x0000008abf0b7221 */ /* 0x000fe20000010000 */
[----:B------:R-:W-:Y:S01]  /*f870*/  FADD.FTZ R9, R190, R9 ;  /* 0x00000009be097221 */ /* 0x000fe20000010000 */
[----:B------:R-:W-:Y:S02]  /*f880*/  F2FP.F16.F32.PACK_AB R189, R21, R189 ;  /* 0x000000bd15bd723e */ /* 0x000fe400000000ff */
[----:B------:R-:W-:Y:S01]  /*f890*/  FADD.FTZ R12, R124, R11 ;  /* 0x0000000b7c0c7221 */ /* 0x000fe20000010000 */
[----:B------:R-:W-:Y:S01]  /*f8a0*/  FADD.FTZ R9, R14, R9 ;  /* 0x000000090e097221 */ /* 0x000fe20000010000 */
[----:B------:R-:W2:Y:S01]  /*f8b0*/  MUFU.EX2 R179, R126 ;  /* 0x0000007e00b37308 */ /* 0x000ea20000000800 */
[----:B0-----:R-:W-:Y:S01]  /*f8c0*/  F2FP.F16.F32.PACK_AB R177, R123, R3 ;  /* 0x000000037bb1723e */ /* 0x001fe200000000ff */
[----:B------:R-:W-:Y:S01]  /*f8d0*/  FADD.FTZ R11, R185, R12 ;  /* 0x0000000cb90b7221 */ /* 0x000fe20000010000 */
[----:B------:R-:W-:Y:S01]  /*f8e0*/  FADD.FTZ R9, R184, R9 ;  /* 0x00000009b8097221 */ /* 0x000fe20000010000 */
[----:B------:R-:W-:-:S02]  /*f8f0*/  F2FP.F16.F32.PACK_AB R185, R4, R185 ;  /* 0x000000b904b9723e */ /* 0x000fc400000000ff */
[----:B------:R-:W-:Y:S01]  /*f900*/  FADD.FTZ R12, R4, R11 ;  /* 0x0000000b040c7221 */ /* 0x000fe20000010000 */
[----:B------:R-:W-:Y:S01]  /*f910*/  FADD.FTZ R9, R136, R9 ;  /* 0x0000000988097221 */ /* 0x000fe20000010000 */
[----:B------:R-:W0:Y:S01]  /*f920*/  MUFU.EX2 R125, R125 ;  /* 0x0000007d007d7308 */ /* 0x000e220000000800 */
[----:B-1----:R-:W-:Y:S02]  /*f930*/  F2FP.F16.F32.PACK_AB R178, R8, R132 ;  /* 0x0000008408b2723e */ /* 0x002fe400000000ff */
        /* <DEDUP_REMOVED lines=25> */
[----:B--2---:R-:W-:Y:S01]  /*fad0*/  FADD.FTZ R12, R179, R12 ;  /* 0x0000000cb30c7221 */ /* 0x004fe20000010000 */
[----:B------:R-:W-:Y:S02]  /*fae0*/  F2FP.F16.F32.PACK_AB R183, R135, R134 ;  /* 0x0000008687b7723e */ /* 0x000fe400000000ff */
[----:B------:R-:W-:Y:S01]  /*faf0*/  FADD.FTZ R4, R8, R9 ;  /* 0x0000000908047221 */ /* 0x000fe20000010000 */
[C---:B0-----:R-:W-:Y:S01]  /*fb00*/  FADD.FTZ R3, R125.reuse, R12 ;  /* 0x0000000c7d037221 */ /* 0x041fe20000010000 */
[----:B------:R-:W-:Y:S01]  /*fb10*/  F2FP.F16.F32.PACK_AB R179, R125, R179 ;  /* 0x000000b37db3723e */ /* 0x000fe200000000ff */
[----:B------:R-:W-:Y:S02]  /*fb20*/  IMAD.MOV.U32 R8, RZ, RZ, R6 ;  /* 0x000000ffff087224 */ /* 0x000fe400078e0006 */
[----:B------:R-:W-:Y:S01]  /*fb30*/  IMAD.MOV.U32 R9, RZ, RZ, R7 ;  /* 0x000000ffff097224 */ /* 0x000fe200078e0007 */
[----:B------:R-:W-:Y:S06]  /*fb40*/  @P2 BRA `(.L_x_5494) ;  /* 0xffffffbc00042947 */ /* 0x000fec000383ffff */
.L_x_5485:
        /* <DEDUP_REMOVED lines=99> */
.L_x_5495:
[----:B------:R-:W-:Y:S01]  /*10180*/  R2UR UR4, R16 ;  /* 0x00000000100472ca */ /* 0x000fe200000e0000 */
[----:B------:R-:W-:-:S12]  /*10190*/  ULEA UR5, UR36, UR60, 0x3 ;  /* 0x0000003c24057291 */ /* 0x000fd8000f8e183f */
[----:B------:R-:W-:-:S05]  /*101a0*/  IMAD.U32 R0, RZ, RZ, UR4 ;  /* 0x00000004ff007e24 */ /* 0x000fca000f8e00ff */
[----:B------:R-:W-:-:S04]  /*101b0*/  SHF.L.U32 R0, R0, 0x1f, RZ ;  /* 0x0000001f00007819 */ /* 0x000fc800000006ff */
[----:B------:R0:W1:Y:S01]  /*101c0*/  SYNCS.PHASECHK.TRANS64.TRYWAIT P2, [UR5+0x36850], R0 ;  /* 0x03685000ff0075a7 */ /* 0x0000620008040145 */
[----:B------:R-:W-:Y:S05]  /*101d0*/  @!P0 BRA `(.L_x_5496) ;  /* 0x0000000000048947 */ /* 0x000fea0003800000 */
[----:B------:R-:W-:Y:S01]  /*101e0*/  BPT.TRAP 0x1 ;  /* 0x000000040000795c */ /* 0x000fe20000300000 */
.L_x_5496:
[----:B-1----:R-:W-:Y:S05]  /*101f0*/  @P2 BRA `(.L_x_5497) ;  /* 0x0000000000082947 */ /* 0x002fea0003800000 */
[----:B------:R-:W1:Y:S02]  /*10200*/  SYNCS.PHASECHK.TRANS64.TRYWAIT P0, [UR5+0x36850], R0 ;  /* 0x03685000ff0075a7 */ /* 0x000e640008000145 */
[----:B-1----:R-:W-:Y:S05]  /*10210*/  @!P0 BRA `(.L_x_5498) ;  /* 0x000000c000a08947 */ /* 0x002fea0003800000 */
.L_x_5497:
[----:B------:R-:W-:Y:S01]  /*10220*/  UIADD3 UR60, UR60, 0x400, URZ ;  /* 0x000004003c3c7890 */ /* 0x000fe2000fffe03f */
[----:B------:R-:W-:Y:S01]  /*10230*/  WARPGROUP.ARRIVE ;  /* 0x00000000000079c5 */ /* 0x000fe20000000000 */
[----:B------:R-:W-:Y:S01]  /*10240*/  UMOV UR7, 0x40000040 ;  /* 0x4000004000077882 */ /* 0x000fe20000000000 */
[----:B-1----:R-:W1:Y:S01]  /*10250*/  SHFL.BFLY PT, R5, R4, 0x2, 0x1f ;  /* 0x0c401f0004057f89 */ /* 0x002e6200000e0000 */
[----:B------:R-:W-:Y:S01]  /*10260*/  USHF.R.U32.HI UR60, URZ, 0x4, UR60 ;  /* 0x000000043f3c7899 */ /* 0x000fe2000801163c */
[----:B------:R-:W-:Y:S01]  /*10270*/  IMAD.U32 R11, RZ, RZ, UR5 ;  /* 0x00000005ff0b7e24 */ /* 0x000fe2000f8e00ff */
[----:B------:R-:W-:Y:S01]  /*10280*/  R2UR UR8, R234 ;  /* 0x00000000ea0872ca */ /* 0x000fe200000e0000 */
[----:B0-----:R-:W0:Y:S01]  /*10290*/  SHFL.BFLY PT, R0, R3, 0x2, 0x1f ;  /* 0x0c401f0003007f89 */ /* 0x001e2200000e0000 */
[----:B------:R-:W-:Y:S01]  /*102a0*/  ULOP3.LUT UR60, UR60, 0x3fff, URZ, 0xc0, !UPT ;  /* 0x00003fff3c3c7892 */ /* 0x000fe2000f8ec03f */
[----:B------:R-:W-:Y:S01]  /*102b0*/  @!P1 VIADD R11, R11, 0x36860 ;  /* 0x000368600b0b9836 */ /* 0x000fe20000000000 */
[----:B------:R-:W-:Y:S01]  /*102c0*/  R2UR UR5, R16 ;  /* 0x00000000100572ca */ /* 0x000fe200000e0000 */
[----:B------:R-:W-:Y:S01]  /*102d0*/  IMAD.MOV.U32 R8, RZ, RZ, RZ ;  /* 0x000000ffff087224 */ /* 0x000fe200078e00ff */
[----:B------:R-:W-:-:S02]  /*102e0*/  ULOP3.LUT UR4, UR60, 0x3800000, URZ, 0xfc, !UPT ;  /* 0x038000003c047892 */ /* 0x000fc4000f8efc3f */
[----:B------:R-:W-:Y:S02]  /*102f0*/  @!P1 PRMT R11, RZ, 0x654, R11 ;  /* 0x00000654ff0b9816 */ /* 0x000fe4000000000b */
[----:B------:R-:W-:Y:S02]  /*10300*/  UIMAD UR4, UR36, 0xa80, UR4 ;  /* 0x00000a80240478a4 */ /* 0x000fe4000f8e0204 */
[----:B------:R-:W-:Y:S02]  /*10310*/  UIADD3 UR36, UR36, 0x1, URZ ;  /* 0x0000000124247890 */ /* 0x000fe4000fffe03f */
[----:B------:R-:W-:Y:S02]  /*10320*/  UIADD3 UR8, UR8, 0x1, URZ ;  /* 0x0000000108087890 */ /* 0x000fe4000fffe03f */
[----:B------:R-:W-:Y:S01]  /*10330*/  UISETP.NE.AND UP0, UPT, UR36, 0x2, UPT ;  /* 0x000000022400788c */ /* 0x000fe2000bf05270 */
[----:B------:R-:W-:Y:S02]  /*10340*/  UMOV UR6, UR4 ;  /* 0x0000000400067c82 */ /* 0x000fe40008000000 */
[----:B------:R-:W-:Y:S01]  /*10350*/  HGMMA.64x192x16.F32 R24, R200, gdesc[UR4].tnspB, R24, gsb0 ;  /* 0x42e00004c8187df0 */ /* 0x000fe20008000818 */
[----:B------:R-:W-:Y:S01]  /*10360*/  UIADD3 UR6, UR4, 0x80, URZ ;  /* 0x0000008004067890 */ /* 0x000fe2000fffe03f */
[----:B-1----:R-:W-:Y:S01]  /*10370*/  FADD.FTZ R5, R5, R4 ;  /* 0x0000000405057221 */ /* 0x002fe20000010000 */
[----:B------:R-:W-:Y:S01]  /*10380*/  UMOV UR7, 0x40000040 ;  /* 0x4000004000077882 */ /* 0x000fe20000000000 */
[----:B------:R-:W-:-:S02]  /*10390*/  IMAD.U32 R4, RZ, RZ, UR14 ;  /* 0x0000000eff047e24 */ /* 0x000fc4000f8e00ff */
[----:B0-----:R-:W-:Y:S01]  /*103a0*/  FADD.FTZ R2, R0, R3 ;  /* 0x0000000300027221 */ /* 0x001fe20000010000 */
[----:B------:R-:W-:Y:S01]  /*103b0*/  IMAD.MOV.U32 R3, RZ, RZ, RZ ;  /* 0x000000ffff037224 */ /* 0x000fe200078e00ff */
[----:B------:R-:W0:Y:S01]  /*103c0*/  SHFL.BFLY PT, R0, R5, 0x1, 0x1f ;  /* 0x0c201f0005007f89 */ /* 0x000e2200000e0000 */
[----:B------:R-:W-:Y:S01]  /*103d0*/  IMAD.U32 R234, RZ, RZ, UR8 ;  /* 0x00000008ffea7e24 */ /* 0x000fe2000f8e00ff */
[----:B------:R-:W-:Y:S02]  /*103e0*/  USEL UR36, UR36, URZ, UP0 ;  /* 0x0000003f24247287 */ /* 0x000fe40008000000 */
[----:B------:R-:W1:Y:S01]  /*103f0*/  SHFL.BFLY PT, R9, R2, 0x1, 0x1f ;  /* 0x0c201f0002097f89 */ /* 0x000e6200000e0000 */
[----:B0-----:R-:W-:Y:S01]  /*10400*/  FADD.FTZ R12, R5, R0 ;  /* 0x00000000050c7221 */ /* 0x001fe20000010000 */
[----:B------:R-:W-:Y:S02]  /*10410*/  IMAD.U32 R5, RZ, RZ, UR14 ;  /* 0x0000000eff057e24 */ /* 0x000fe4000f8e00ff */
[----:B------:R-:W-:-:S02]  /*10420*/  IMAD.MOV.U32 R0, RZ, RZ, -0x800000 ;  /* 0xff800000ff007424 */ /* 0x000fc400078e00ff */
        /* <DEDUP_REMOVED lines=10> */
[----:B------:R-:W-:Y:S02]  /*104d0*/  PLOP3.LUT P0, PT, PT, PT, PT, 0x8, 0x0 ;  /* 0x000000000000781c */ /* 0x000fe40003f0e170 */
[----:B------:R-:W0:Y:S01]  /*104e0*/  @P2 MUFU.RCP R3, R13 ;  /* 0x0000000d00032308 */ /* 0x000e220000001000 */
[----:B--2---:R-:W-:Y:S01]  /*104f0*/  @P2 FMUL.FTZ R12, R5, 0.69314718246459960938 ;  /* 0x3f317218050c2820 */ /* 0x004fe20000410000 */
        /* <DEDUP_REMOVED lines=29> */
[----:B------:R-:W-:-:S06]  /*106d0*/  ULOP3.LUT UR5, UR5, UR4, URZ, 0x3c, !UPT ;  /* 0x0000000405057292 */ /* 0x000fcc000f8e3c3f */
[----:B------:R-:W-:Y:S01]  /*106e0*/  IMAD.U32 R16, RZ, RZ, UR5 ;  /* 0x00000005ff107e24 */ /* 0x000fe2000f8e00ff */
[----:B------:R-:W-:Y:S02]  /*106f0*/  WARPGROUP.DEPBAR.LE gsb0, 0x0 ;  /* 0x00008000000079c5 */ /* 0x000fe40000010000 */
[----:B------:R-:W-:-:S06]  /*10700*/  WARPGROUP.ARRIVE ;  /* 0x00000000000079c5 */ /* 0x000fcc0000000000 */
[----:B------:R-:W-:Y:S03]  /*10710*/  HGMMA.64x192x16.F32 R24, R176, gdesc[UR4].tnspB, R24, gsb0 ;  /* 0x42e00004b0187df0 */ /* 0x000fe60008000818 */
        /* <DEDUP_REMOVED lines=98> */
.L_x_5468:
        /* <DEDUP_REMOVED lines=20> */
[----:B------:R-:W-:-:S02]  /*10e80*/  R2UR UR17, R23 ;  /* 0x00000000171172ca */ /* 0x000fc400000e0000 */
[----:B------:R-:W-:Y:S02]  /*10e90*/  R2UR UR18, R209 ;  /* 0x00000000d11272ca */ /* 0x000fe400000e0000 */
[----:B------:R-:W-:Y:S01]  /*10ea0*/  R2UR UR23, R211 ;  /* 0x00000000d31772ca */ /* 0x000fe200000e0000 */
[----:B------:R-:W-:Y:S01]  /*10eb0*/  UIMAD.WIDE UR12, UR9, 0x4, UR12 ;  /* 0x00000004090c78a5 */ /* 0x000fe2000f8e020c */
[----:B------:R-:W-:Y:S01]  /*10ec0*/  UMOV UR10, UR8 ;  /* 0x00000008000a7c82 */ /* 0x000fe20008000000 */
[----:B0-----:R-:W-:Y:S01]  /*10ed0*/  UMOV UR11, UR4 ;  /* 0x00000004000b7c82 */ /* 0x001fe20008000000 */
[----:B------:R-:W-:Y:S01]  /*10ee0*/  BAR.SYNC.DEFER_BLOCKING 0x1, 0x100 ;  /* 0x0044000000007b1d */ /* 0x000fe20000010000 */
[----:B--2---:R-:W-:-:S03]  /*10ef0*/  IMAD.WIDE R4, R3, R4, UR10 ;  /* 0x0000000a03047e25 */ /* 0x004fc6000f8e0204 */
[C---:B------:R-:W-:Y:S02]  /*10f00*/  LOP3.LUT R3, R4.reuse, 0x380, RZ, 0xc0, !PT ;  /* 0x0000038004037812 */ /* 0x040fe400078ec0ff */
[C---:B------:R-:W-:Y:S02]  /*10f10*/  IADD3 R6, P2, R4.reuse, 0x20, RZ ;  /* 0x0000002004067810 */ /* 0x040fe40007f5e0ff */
[C---:B------:R-:W-:Y:S02]  /*10f20*/  IADD3 R8, P1, R4.reuse, 0x40, RZ ;  /* 0x0000004004087810 */ /* 0x040fe40007f3e0ff */
[C---:B------:R-:W-:Y:S01]  /*10f30*/  IADD3 R17, P6, R4.reuse, 0x60, RZ ;  /* 0x0000006004117810 */ /* 0x040fe20007fde0ff */
[--C-:B------:R-:W-:Y:S01]  /*10f40*/  IMAD.X R13, RZ, RZ, R5.reuse, P2 ;  /* 0x000000ffff0d7224 */ /* 0x100fe200010e0605 */
[----:B------:R-:W-:Y:S01]  /*10f50*/  IADD3 R133, P5, R4, 0x4000, RZ ;  /* 0x0000400004857810 */ /* 0x000fe20007fbe0ff */
[--C-:B------:R-:W-:Y:S01]  /*10f60*/  IMAD.X R15, RZ, RZ, R5.reuse, P1 ;  /* 0x000000ffff0f7224 */ /* 0x100fe200008e0605 */
[----:B------:R-:W-:Y:S01]  /*10f70*/  SHF.R.U64 R3, R3, 0x3, RZ ;  /* 0x0000000303037819 */ /* 0x000fe200000012ff */
[--C-:B------:R-:W-:Y:S01]  /*10f80*/  IMAD.X R85, RZ, RZ, R5.reuse, P6 ;  /* 0x000000ffff557224 */ /* 0x100fe200030e0605 */
[----:B------:R-:W-:Y:S01]  /*10f90*/  LOP3.LUT R7, R8, 0x380, RZ, 0xc0, !PT ;  /* 0x0000038008077812 */ /* 0x000fe200078ec0ff */
[----:B------:R-:W-:Y:S01]  /*10fa0*/  IMAD.X R87, RZ, RZ, R5, P5 ;  /* 0x000000ffff577224 */ /* 0x000fe200028e0605 */
[----:B------:R-:W-:-:S02]  /*10fb0*/  IADD3 R22, P0, R4, 0x4020, RZ ;  /* 0x0000402004167810 */ /* 0x000fc40007f1e0ff */
        /* <DEDUP_REMOVED lines=15> */
[----:B------:R-:W-:-:S02]  /*110b0*/  SHF.R.U64 R7, R7, 0x3, RZ ;  /* 0x0000000307077819 */ /* 0x000fc400000012ff */
[----:B------:R-:W-:Y:S02]  /*110c0*/  SHF.R.U64 R3, R3, 0x3, RZ ;  /* 0x0000000303037819 */ /* 0x000fe400000012ff */
[----:B------:R-:W-:Y:S02]  /*110d0*/  LOP3.LUT R14, R7, R8, RZ, 0x3c, !PT ;  /* 0x00000008070e7212 */ /* 0x000fe400078e3cff */
[----:B------:R-:W-:Y:S02]  /*110e0*/  LOP3.LUT R10, R17, 0x380, RZ, 0xc0, !PT ;  /* 0x00000380110a7812 */ /* 0x000fe400078ec0ff */
[----:B------:R-:W-:Y:S02]  /*110f0*/  LOP3.LUT R8, R137, 0x380, RZ, 0xc0, !PT ;  /* 0x0000038089087812 */ /* 0x000fe400078ec0ff */
[----:B------:R-:W-:Y:S02]  /*11100*/  LOP3.LUT R18, R133, 0x380, RZ, 0xc0, !PT ;  /* 0x0000038085127812 */ /* 0x000fe400078ec0ff */
[----:B------:R-:W-:-:S02]  /*11110*/  LOP3.LUT R12, R3, R6, RZ, 0x3c, !PT ;  /* 0x00000006030c7212 */ /* 0x000fc400078e3cff */
[----:B------:R-:W-:Y:S02]  /*11120*/  SHF.R.U64 R10, R10, 0x3, RZ ;  /* 0x000000030a0a7819 */ /* 0x000fe400000012ff */
[----:B------:R-:W-:Y:S02]  /*11130*/  LOP3.LUT R3, R22, 0x380, RZ, 0xc0, !PT ;  /* 0x0000038016037812 */ /* 0x000fe400078ec0ff */
[----:B------:R-:W-:Y:S02]  /*11140*/  LOP3.LUT R6, R135, 0x380, RZ, 0xc0, !PT ;  /* 0x0000038087067812 */ /* 0x000fe400078ec0ff */
[----:B------:R-:W-:Y:S02]  /*11150*/  SHF.R.U64 R8, R8, 0x3, RZ ;  /* 0x0000000308087819 */ /* 0x000fe400000012ff */
[----:B------:R-:W-:Y:S02]  /*11160*/  LOP3.LUT R7, R92, 0x380, RZ, 0xc0, !PT ;  /* 0x000003805c077812 */ /* 0x000fe400078ec0ff */
[----:B------:R-:W-:-:S02]  /*11170*/  SHF.R.U64 R18, R18, 0x3, RZ ;  /* 0x0000000312127819 */ /* 0x000fc400000012ff */
[----:B------:R-:W-:Y:S02]  /*11180*/  LOP3.LUT R84, R10, R17, RZ, 0x3c, !PT ;  /* 0x000000110a547212 */ /* 0x000fe400078e3cff */
[----:B------:R-:W-:Y:S02]  /*11190*/  SHF.R.U64 R3, R3, 0x3, RZ ;  /* 0x0000000303037819 */ /* 0x000fe400000012ff */
[----:B------:R-:W-:Y:S02]  /*111a0*/  SHF.R.U64 R6, R6, 0x3, RZ ;  /* 0x0000000306067819 */ /* 0x000fe400000012ff */
[----:B------:R-:W-:Y:S02]  /*111b0*/  LOP3.LUT R94, R8, R137, RZ, 0x3c, !PT ;  /* 0x00000089085e7212 */ /* 0x000fe400078e3cff */
[----:B------:R-:W-:Y:S02]  /*111c0*/  LOP3.LUT R8, R139, 0x380, RZ, 0xc0, !PT ;  /* 0x000003808b087812 */ /* 0x000fe400078ec0ff */
[----:B------:R-:W-:-:S02]  /*111d0*/  LOP3.LUT R10, R141, 0x380, RZ, 0xc0, !PT ;  /* 0x000003808d0a7812 */ /* 0x000fc400078ec0ff */
[----:B------:R-:W-:Y:S02]  /*111e0*/  SHF.R.U64 R7, R7, 0x3, RZ ;  /* 0x0000000307077819 */ /* 0x000fe400000012ff */
[----:B------:R-:W-:Y:S02]  /*111f0*/  LOP3.LUT R86, R18, R133, RZ, 0x3c, !PT ;  /* 0x0000008512567212 */ /* 0x000fe400078e3cff */
[----:B------:R-:W-:Y:S02]  /*11200*/  LOP3.LUT R88, R3, R22, RZ, 0x3c, !PT ;  /* 0x0000001603587212 */ /* 0x000fe400078e3cff */
[----:B------:R-:W-:Y:S02]  /*11210*/  LOP3.LUT R90, R6, R135, RZ, 0x3c, !PT ;  /* 0x00000087065a7212 */ /* 0x000fe400078e3cff */
[----:B------:R-:W-:Y:S02]  /*11220*/  SHF.R.U64 R8, R8, 0x3, RZ ;  /* 0x0000000308087819 */ /* 0x000fe400000012ff */
[----:B------:R-:W-:-:S02]  /*11230*/  SHF.R.U64 R10, R10, 0x3, RZ ;  /* 0x000000030a0a7819 */ /* 0x000fc400000012ff */
[----:B------:R-:W-:Y:S02]  /*11240*/  LOP3.LUT R92, R7, R92, RZ, 0x3c, !PT ;  /* 0x0000005c075c7212 */ /* 0x000fe400078e3cff */
[----:B------:R-:W-:Y:S02]  /*11250*/  MOV R17, R4 ;  /* 0x0000000400117202 */ /* 0x000fe40000000f00 */
[----:B------:R-:W-:Y:S02]  /*11260*/  F2FP.F16.F32.PACK_AB R4, R25, R24 ;  /* 0x000000181904723e */ /* 0x000fe400000000ff */
[----:B------:R-:W-:Y:S02]  /*11270*/  F2FP.F16.F32.PACK_AB R5, R27, R26 ;  /* 0x0000001a1b05723e */ /* 0x000fe400000000ff */
[----:B------:R-:W-:Y:S02]  /*11280*/  LOP3.LUT R3, R130, 0x380, RZ, 0xc0, !PT ;  /* 0x0000038082037812 */ /* 0x000fe400078ec0ff */
[----:B------:R-:W-:-:S02]  /*11290*/  F2FP.F16.F32.PACK_AB R6, R29, R28 ;  /* 0x0000001c1d06723e */ /* 0x000fc400000000ff */
[----:B------:R-:W-:Y:S02]  /*112a0*/  F2FP.F16.F32.PACK_AB R7, R31, R30 ;  /* 0x0000001e1f07723e */ /* 0x000fe400000000ff */
[----:B------:R-:W-:Y:S02]  /*112b0*/  MOV R135, R84 ;  /* 0x0000005400877202 */ /* 0x000fe40000000f00 */
[----:B------:R-:W-:Y:S01]  /*112c0*/  MOV R134, R86 ;  /* 0x0000005600867202 */ /* 0x000fe20000000f00 */
[----:B------:R0:W-:Y:S01]  /*112d0*/  STSM.16.M88.4 [R17], R4 ;  /* 0x0000000411007844 */ /* 0x0001e20000000200 */
[----:B------:R-:W-:Y:S02]  /*112e0*/  MOV R13, R12 ;  /* 0x0000000c000d7202 */ /* 0x000fe40000000f00 */
[----:B------:R-:W-:Y:S02]  /*112f0*/  MOV R133, R88 ;  /* 0x0000005800857202 */ /* 0x000fe40000000f00 */
[----:B------:R-:W-:-:S02]  /*11300*/  MOV R132, R90 ;  /* 0x0000005a00847202 */ /* 0x000fc40000000f00 */
[----:B------:R-:W-:Y:S02]  /*11310*/  F2FP.F16.F32.PACK_AB R84, R33, R32 ;  /* 0x000000202154723e */ /* 0x000fe400000000ff */
[----:B------:R-:W-:Y:S02]  /*11320*/  F2FP.F16.F32.PACK_AB R85, R35, R34 ;  /* 0x000000222355723e */ /* 0x000fe400000000ff */
[----:B------:R-:W-:Y:S02]  /*11330*/  F2FP.F16.F32.PACK_AB R86, R37, R36 ;  /* 0x000000242556723e */ /* 0x000fe400000000ff */
[----:B------:R-:W-:Y:S02]  /*11340*/  F2FP.F16.F32.PACK_AB R87, R39, R38 ;  /* 0x000000262757723e */ /* 0x000fe400000000ff */
[----:B------:R-:W-:Y:S02]  /*11350*/  LOP3.LUT R8, R8, R139, RZ, 0x3c, !PT ;  /* 0x0000008b08087212 */ /* 0x000fe400078e3cff */
[----:B------:R-:W-:Y:S01]  /*11360*/  LOP3.LUT R10, R10, R141, RZ, 0x3c, !PT ;  /* 0x0000008d0a0a7212 */ /* 0x000fe200078e3cff */
[----:B------:R1:W-:Y:S01]  /*11370*/  STSM.16.M88.4 [R13], R84 ;  /* 0x000000540d007844 */ /* 0x0003e20000000200 */
[----:B------:R-:W-:-:S02]  /*11380*/  MOV R14, R14 ;  /* 0x0000000e000e7202 */ /* 0x000fc40000000f00 */
[----:B------:R-:W-:Y:S02]  /*11390*/  F2FP.F16.F32.PACK_AB R88, R41, R40 ;  /* 0x000000282958723e */ /* 0x000fe400000000ff */
[----:B------:R-:W-:Y:S02]  /*113a0*/  F2FP.F16.F32.PACK_AB R89, R43, R42 ;  /* 0x0000002a2b59723e */ /* 0x000fe400000000ff */
[----:B------:R-:W-:Y:S02]  /*113b0*/  F2FP.F16.F32.PACK_AB R90, R45, R44 ;  /* 0x0000002c2d5a723e */ /* 0x000fe400000000ff */
[----:B------:R-:W-:Y:S02]  /*113c0*/  F2FP.F16.F32.PACK_AB R91, R47, R46 ;  /* 0x0000002e2f5b723e */ /* 0x000fe400000000ff */
[----:B------:R-:W-:Y:S02]  /*113d0*/  SHF.R.U64 R3, R3, 0x3, RZ ;  /* 0x0000000303037819 */ /* 0x000fe400000012ff */
[----:B------:R-:W-:Y:S01]  /*113e0*/  MOV R18, R8 ;  /* 0x0000000800127202 */ /* 0x000fe20000000f00 */
[----:B------:R2:W-:Y:S01]  /*113f0*/  STSM.16.M88.4 [R14], R88 ;  /* 0x000000580e007844 */ /* 0x0005e20000000200 */
[----:B0-----:R-:W-:-:S02]  /*11400*/  MOV R17, R10 ;  /* 0x0000000a00117202 */ /* 0x001fc40000000f00 */
[----:B------:R-:W-:Y:S02]  /*11410*/  F2FP.F16.F32.PACK_AB R4, R49, R48 ;  /* 0x000000303104723e */ /* 0x000fe400000000ff */
[----:B------:R-:W-:Y:S02]  /*11420*/  F2FP.F16.F32.PACK_AB R5, R51, R50 ;  /* 0x000000323305723e */ /* 0x000fe400000000ff */
[----:B------:R-:W-:Y:S02]  /*11430*/  F2FP.F16.F32.PACK_AB R6, R53, R52 ;  /* 0x000000343506723e */ /* 0x000fe400000000ff */
[----:B------:R-:W-:Y:S02]  /*11440*/  F2FP.F16.F32.PACK_AB R7, R55, R54 ;  /* 0x000000363707723e */ /* 0x000fe400000000ff */
[----:B------:R-:W-:Y:S02]  /*11450*/  F2FP.F16.F32.PACK_AB R8, R57, R56 ;  /* 0x000000383908723e */ /* 0x000fe400000000ff */
[----:B------:R-:W-:Y:S01]  /*11460*/  F2FP.F16.F32.PACK_AB R9, R59, R58 ;  /* 0x0000003a3b09723e */ /* 0x000fe200000000ff */
[----:B------:R-:W-:Y:S01]  /*11470*/  STSM.16.M88.4 [R135], R4 ;  /* 0x0000000487007844 */ /* 0x000fe20000000200 */
[----:B------:R-:W-:-:S02]  /*11480*/  F2FP.F16.F32.PACK_AB R10, R61, R60 ;  /* 0x0000003c3d0a723e */ /* 0x000fc400000000ff */
[----:B------:R-:W-:Y:S02]  /*11490*/  F2FP.F16.F32.PACK_AB R11, R63, R62 ;  /* 0x0000003e3f0b723e */ /* 0x000fe400000000ff */
[----:B------:R-:W-:Y:S02]  /*114a0*/  LOP3.LUT R130, R3, R130, RZ, 0x3c, !PT ;  /* 0x0000008203827212 */ /* 0x000fe400078e3cff */
[----:B------:R-:W-:Y:S01]  /*114b0*/  F2FP.F16.F32.PACK_AB R12, R65, R64 ;  /* 0x00000040410c723e */ /* 0x000fe200000000ff */
[----:B------:R-:W-:Y:S01]  /*114c0*/  STSM.16.M88.4 [R134], R8 ;  /* 0x0000000886007844 */ /* 0x000fe20000000200 */
[----:B-1----:R-:W-:Y:S02]  /*114d0*/  F2FP.F16.F32.PACK_AB R13, R67, R66 ;  /* 0x00000042430d723e */ /* 0x002fe400000000ff */
[----:B--2---:R-:W-:Y:S02]  /*114e0*/  F2FP.F16.F32.PACK_AB R14, R69, R68 ;  /* 0x00000044450e723e */ /* 0x004fe400000000ff */
[----:B------:R-:W-:-:S02]  /*114f0*/  F2FP.F16.F32.PACK_AB R15, R71, R70 ;  /* 0x00000046470f723e */ /* 0x000fc400000000ff */
[----:B------:R-:W-:Y:S02]  /*11500*/  F2FP.F16.F32.PACK_AB R84, R73, R72 ;  /* 0x000000484954723e */ /* 0x000fe400000000ff */
[----:B------:R-:W-:Y:S01]  /*11510*/  F2FP.F16.F32.PACK_AB R85, R75, R74 ;  /* 0x0000004a4b55723e */ /* 0x000fe200000000ff */
[----:B------:R-:W-:Y:S01]  /*11520*/  STSM.16.M88.4 [R133], R12 ;  /* 0x0000000c85007844 */ /* 0x000fe20000000200 */
[----:B------:R-:W-:Y:S02]  /*11530*/  F2FP.F16.F32.PACK_AB R86, R77, R76 ;  /* 0x0000004c4d56723e */ /* 0x000fe400000000ff */
[----:B------:R-:W-:Y:S02]  /*11540*/  F2FP.F16.F32.PACK_AB R87, R79, R78 ;  /* 0x0000004e4f57723e */ /* 0x000fe400000000ff */
[----:B------:R-:W-:Y:S02]  /*11550*/  MOV R3, R92 ;  /* 0x0000005c00037202 */ /* 0x000fe40000000f00 */
[----:B------:R-:W-:Y:S01]  /*11560*/  MOV R22, R94 ;  /* 0x0000005e00167202 */ /* 0x000fe20000000f00 */
[----:B------:R0:W-:Y:S01]  /*11570*/  STSM.16.M88.4 [R132], R84 ;  /* 0x0000005484007844 */ /* 0x0001e20000000200 */
[----:B------:R-:W-:-:S02]  /*11580*/  F2FP.F16.F32.PACK_AB R88, R81, R80 ;  /* 0x000000505158723e */ /* 0x000fc400000000ff */
[----:B------:R-:W-:Y:S02]  /*11590*/  F2FP.F16.F32.PACK_AB R89, R83, R82 ;  /* 0x000000525359723e */ /* 0x000fe400000000ff */
[----:B------:R-:W-:Y:S02]  /*115a0*/  F2FP.F16.F32.PACK_AB R90, R21, R20 ;  /* 0x00000014155a723e */ /* 0x000fe400000000ff */
[----:B------:R-:W-:Y:S02]  /*115b0*/  F2FP.F16.F32.PACK_AB R91, R125, R124 ;  /* 0x0000007c7d5b723e */ /* 0x000fe400000000ff */
[----:B------:R-:W-:Y:S02]  /*115c0*/  F2FP.F16.F32.PACK_AB R92, R121, R120 ;  /* 0x00000078795c723e */ /* 0x000fe400000000ff */
[----:B------:R-:W-:Y:S01]  /*115d0*/  F2FP.F16.F32.PACK_AB R93, R127, R126 ;  /* 0x0000007e7f5d723e */ /* 0x000fe200000000ff */
[----:B------:R-:W-:Y:S01]  /*115e0*/  STSM.16.M88.4 [R3], R88 ;  /* 0x0000005803007844 */ /* 0x000fe20000000200 */
[----:B------:R-:W-:-:S02]  /*115f0*/  F2FP.F16.F32.PACK_AB R94, R123, R122 ;  /* 0x0000007a7b5e723e */ /* 0x000fc400000000ff */
[----:B------:R-:W-:Y:S01]  /*11600*/  F2FP.F16.F32.PACK_AB R95, R129, R128 ;  /* 0x00000080815f723e */ /* 0x000fe200000000ff */
[----:B0-----:R-:W-:Y:S01]  /*11610*/  IMAD.U32 R84, RZ, RZ, UR12 ;  /* 0x0000000cff547e24 */ /* 0x001fe2000f8e00ff */
[----:B------:R-:W-:Y:S01]  /*11620*/  MOV R130, R130 ;  /* 0x0000008200827202 */ /* 0x000fe20000000f00 */
[----:B------:R-:W-:Y:S01]  /*11630*/  IMAD.U32 R85, RZ, RZ, UR13 ;  /* 0x0000000dff557e24 */ /* 0x000fe2000f8e00ff */
[----:B------:R-:W-:Y:S01]  /*11640*/  F2FP.F16.F32.PACK_AB R4, R97, R96 ;  /* 0x000000606104723e */ /* 0x000fe200000000ff */
[----:B------:R-:W-:Y:S01]  /*11650*/  STSM.16.M88.4 [R22], R92 ;  /* 0x0000005c16007844 */ /* 0x000fe20000000200 */
[----:B------:R-:W-:Y:S01]  /*11660*/  F2FP.F16.F32.PACK_AB R5, R99, R98 ;  /* 0x000000626305723e */ /* 0x000fe200000000ff */
[----:B------:R-:W-:Y:S01]  /*11670*/  ULDC.64 UR12, c[0x0][0xc08] ;  /* 0x00030200000c7ab9 */ /* 0x000fe20000000a00 */
[----:B------:R-:W-:Y:S02]  /*11680*/  F2FP.F16.F32.PACK_AB R6, R101, R100 ;  /* 0x000000646506723e */ /* 0x000fe400000000ff */
[----:B------:R-:W-:-:S02]  /*11690*/  F2FP.F16.F32.PACK_AB R7, R103, R102 ;  /* 0x000000666707723e */ /* 0x000fc400000000ff */
[----:B------:R-:W-:Y:S02]  /*116a0*/  F2FP.F16.F32.PACK_AB R8, R105, R104 ;  /* 0x000000686908723e */ /* 0x000fe400000000ff */
[----:B------:R-:W-:Y:S01]  /*116b0*/  F2FP.F16.F32.PACK_AB R9, R107, R106 ;  /* 0x0000006a6b09723e */ /* 0x000fe200000000ff */
[----:B------:R-:W-:Y:S01]  /*116c0*/  STSM.16.M88.4 [R130], R4 ;  /* 0x0000000482007844 */ /* 0x000fe20000000200 */
[----:B------:R-:W-:Y:S02]  /*116d0*/  F2FP.F16.F32.PACK_AB R10, R109, R108 ;  /* 0x0000006c6d0a723e */ /* 0x000fe400000000ff */
[----:B------:R-:W-:Y:S02]  /*116e0*/  F2FP.F16.F32.PACK_AB R11, R111, R110 ;  /* 0x0000006e6f0b723e */ /* 0x000fe400000000ff */
[----:B------:R-:W-:Y:S02]  /*116f0*/  F2FP.F16.F32.PACK_AB R12, R113, R112 ;  /* 0x00000070710c723e */ /* 0x000fe400000000ff */
[----:B------:R-:W-:Y:S01]  /*11700*/  F2FP.F16.F32.PACK_AB R13, R115, R114 ;  /* 0x00000072730d723e */ /* 0x000fe200000000ff */
[----:B------:R-:W-:Y:S01]  /*11710*/  STSM.16.M88.4 [R18], R8 ;  /* 0x0000000812007844 */ /* 0x000fe20000000200 */
[----:B------:R-:W-:-:S02]  /*11720*/  F2FP.F16.F32.PACK_AB R14, R117, R116 ;  /* 0x00000074750e723e */ /* 0x000fc400000000ff */
[----:B------:R-:W-:Y:S02]  /*11730*/  F2FP.F16.F32.PACK_AB R15, R119, R118 ;  /* 0x00000076770f723e */ /* 0x000fe400000000ff */
[----:B------:R-:W-:-:S03]  /*11740*/  ISETP.NE.U32.AND P0, PT, RZ, UR14, PT ;  /* 0x0000000eff007c0c */ /* 0x000fc6000bf05070 */
[----:B------:R0:W-:Y:S01]  /*11750*/  STSM.16.M88.4 [R17], R12 ;  /* 0x0000000c11007844 */ /* 0x0001e20000000200 */
[----:B------:R-:W-:Y:S01]  /*11760*/  BAR.SYNC.DEFER_BLOCKING 0x1, 0x100 ;  /* 0x0044000000007b1d */ /* 0x000fe20000010000 */
[----:B------:R-:W-:-:S07]  /*11770*/  ISETP.NE.AND.EX P0, PT, RZ, UR15, PT, P0 ;  /* 0x0000000fff007c0c */ /* 0x000fce000bf05300 */
[----:B0-----:R-:W0:Y:S06]  /*11780*/  LDC R17, c[0x0][0xbe8] ;  /* 0x0002fa00ff117b82 */ /* 0x001e2c0000000800 */
[----:B------:R-:W2:Y:S01]  /*11790*/  @P0 LDG.E R3, desc[UR20][R84.64] ;  /* 0x0000001454030981 */ /* 0x000ea2000c1e1900 */
[----:B------:R-:W-:Y:S01]  /*117a0*/  UISETP.NE.U32.AND UP0, UPT, UR12, URZ, UPT ;  /* 0x0000003f0c00728c */ /* 0x000fe2000bf05070 */
[----:B------:R-:W-:-:S03]  /*117b0*/  ULDC UR4, c[0x0][0xa88] ;  /* 0x0002a20000047ab9 */ /* 0x000fc60000000800 */
[----:B------:R-:W-:Y:S01]  /*117c0*/  UISETP.NE.AND.EX UP0, UPT, UR13, URZ, UPT, UP0 ;  /* 0x0000003f0d00728c */ /* 0x000fe2000bf05300 */
[----:B------:R-:W-:Y:S01]  /*117d0*/  IMAD.U32 R6, RZ, RZ, UR4 ;  /* 0x00000004ff067e24 */ /* 0x000fe2000f8e00ff */
[----:B------:R-:W-:-:S04]  /*117e0*/  ULDC UR4, c[0x0][0xad4] ;  /* 0x0002b50000047ab9 */ /* 0x000fc80000000800 */
[----:B------:R-:W-:Y:S02]  /*117f0*/  PLOP3.LUT P4, PT, PT, PT, UP0, 0x80, 0x0 ;  /* 0x000000000000781c */ /* 0x000fe40003f8f008 */
[----:B0-----:R-:W-:-:S03]  /*11800*/  ISETP.NE.AND P1, PT, R17, 0x1, PT ;  /* 0x000000011100780c */ /* 0x001fc60003f25270 */
[----:B------:R-:W-:-:S04]  /*11810*/  @UP0 ULEA UR12, UP1, UR9, UR12, 0x2 ;  /* 0x0000000c090c0291 */ /* 0x000fc8000f82103f */
[----:B------:R-:W-:Y:S02]  /*11820*/  @UP0 ULEA.HI.X UR13, UR9, UR13, UR16, 0x2, UP1 ;  /* 0x0000000d090d0291 */ /* 0x000fe400088f1410 */
[----:B------:R-:W-:Y:S01]  /*11830*/  UISETP.NE.AND UP0, UPT, UR19, URZ, UPT ;  /* 0x0000003f1300728c */ /* 0x000fe2000bf05270 */
[----:B------:R-:W-:-:S03]  /*11840*/  IMAD.U32 R4, RZ, RZ, UR12 ;  /* 0x0000000cff047e24 */ /* 0x000fc6000f8e00ff */
[----:B------:R-:W0:Y:S01]  /*11850*/  @P1 LDC R7, c[0x0][0xbec] ;  /* 0x0002fb00ff071b82 */ /* 0x000e220000000800 */
[----:B------:R-:W-:Y:S01]  /*11860*/  USEL UR4, UR19, UR4, UP0 ;  /* 0x0000000413047287 */ /* 0x000fe20008000000 */
[----:B------:R-:W-:Y:S01]  /*11870*/  IMAD.U32 R5, RZ, RZ, UR13 ;  /* 0x0000000dff057e24 */ /* 0x000fe2000f8e00ff */
[----:B------:R-:W-:Y:S02]  /*11880*/  UMOV UR22, 0x9b8 ;  /* 0x000009b800167882 */ /* 0x000fe40000000000 */
[----:B------:R-:W-:-:S03]  /*11890*/  UISETP.GT.AND UP1, UPT, UR4, 0x1, UPT ;  /* 0x000000010400788c */ /* 0x000fc6000bf24270 */
[----:B------:R-:W1:Y:S01]  /*118a0*/  @P1 LDC R9, c[0x0][0xbf0] ;  /* 0x0002fc00ff091b82 */ /* 0x000e620000000800 */
[----:B------:R-:W-:Y:S01]  /*118b0*/  USEL UR22, UR22, 0x978, UP1 ;  /* 0x0000097816167887 */ /* 0x000fe20008800000 */
[----:B------:R0:W5:Y:S01]  /*118c0*/  @P4 LDG.E R6, desc[UR20][R4.64] ;  /* 0x0000001404064981 */ /* 0x000162000c1e1900 */
[----:B------:R-:W-:Y:S01]  /*118d0*/  UISETP.NE.U32.AND UP0, UPT, UR14, URZ, UPT ;  /* 0x0000003f0e00728c */ /* 0x000fe2000bf05070 */
[----:B------:R-:W-:Y:S01]  /*118e0*/  VIADD R14, R204, UR17 ;  /* 0x00000011cc0e7c36 */ /* 0x000fe20008000000 */
[----:B------:R-:W-:Y:S01]  /*118f0*/  UMOV UR4, URZ ;  /* 0x0000003f00047c82 */ /* 0x000fe20008000000 */
[----:B------:R-:W-:Y:S02]  /*11900*/  USEL UR20, UR18, URZ, UP1 ;  /* 0x0000003f12147287 */ /* 0x000fe40008800000 */
[----:B------:R-:W-:-:S04]  /*11910*/  UISETP.NE.AND.EX UP0, UPT, UR15, URZ, UPT, UP0 ;  /* 0x0000003f0f00728c */ /* 0x000fc8000bf05300 */
        /* <DEDUP_REMOVED lines=9> */
[----:B------:R-:W-:Y:S02]  /*119b0*/  UIMAD.WIDE.U32 UR24, UR18, UR20, URZ ;  /* 0x00000014121872a5 */ /* 0x000fe4000f8e003f */
[----:B------:R-:W-:Y:S02]  /*119c0*/  UIMAD.WIDE.U32 UR12, UR16, UR9, URZ ;  /* 0x00000009100c72a5 */ /* 0x000fe4000f8e003f */
[----:B------:R-:W-:Y:S02]  /*119d0*/  UIMAD UR18, UR19, UR20, URZ ;  /* 0x00000014131272a4 */ /* 0x000fe4000f8e023f */
[----:B------:R-:W-:Y:S01]  /*119e0*/  UIMAD UR17, UR16, UR21, UR17 ;  /* 0x00000015101172a4 */ /* 0x000fe2000f8e0211 */
[----:B------:R-:W-:Y:S01]  /*119f0*/  IMAD.U32 R5, RZ, RZ, UR25 ;  /* 0x00000019ff057e24 */ /* 0x000fe2000f8e00ff */
[----:B------:R-:W-:Y:S02]  /*11a00*/  UIADD3 UR18, UR25, UR18, URZ ;  /* 0x0000001219127290 */ /* 0x000fe4000fffe03f */
[----:B------:R-:W-:-:S02]  /*11a10*/  UIADD3 UR23, UR15, UR23, URZ ;  /* 0x000000170f177290 */ /* 0x000fc4000fffe03f */
[----:B------:R-:W-:Y:S02]  /*11a20*/  UIADD3 UR17, UR13, UR17, URZ ;  /* 0x000000110d117290 */ /* 0x000fe4000fffe03f */
[----:B------:R-:W-:Y:S01]  /*11a30*/  IMAD.U32 R10, RZ, RZ, UR18 ;  /* 0x00000012ff0a7e24 */ /* 0x000fe2000f8e00ff */
[----:B--2---:R-:W-:Y:S01]  /*11a40*/  @P0 R2UR UR4, R3 ;  /* 0x00000000030402ca */ /* 0x004fe200000e0000 */
[----:B------:R-:W-:Y:S01]  /*11a50*/  IMAD.MOV.U32 R3, RZ, RZ, R14 ;  /* 0x000000ffff037224 */ /* 0x000fe200078e000e */
[----:B-1----:R-:W-:Y:S01]  /*11a60*/  @P1 SHF.R.U32.HI R3, RZ, R9, R4 ;  /* 0x00000009ff031219 */ /* 0x002fe20000011604 */
[----:B------:R-:W-:-:S03]  /*11a70*/  IMAD.U32 R4, RZ, RZ, UR24 ;  /* 0x00000018ff047e24 */ /* 0x000fc6000f8e00ff */
[--C-:B------:R-:W-:Y:S01]  /*11a80*/  SHF.R.S32.HI R5, RZ, 0x1f, R3.reuse ;  /* 0x0000001fff057819 */ /* 0x100fe20000011403 */
[----:B------:R-:W-:-:S04]  /*11a90*/  IMAD.MOV R8, RZ, RZ, -R3 ;  /* 0x000000ffff087224 */ /* 0x000fc800078e0a03 */
[----:B------:R-:W-:Y:S02]  /*11aa0*/  IMAD R7, R17, R8, R14 ;  /* 0x0000000811077224 */ /* 0x000fe400078e020e */
[----:B------:R-:W-:Y:S02]  /*11ab0*/  UIADD3 UR14, UP0, UP2, UR12, UR14, UR4 ;  /* 0x0000000e0c0e7290 */ /* 0x000fe4000fa1e004 */
[----:B------:R-:W-:Y:S01]  /*11ac0*/  USHF.R.S32.HI UR16, URZ, 0x1f, UR4 ;  /* 0x0000001f3f107899 */ /* 0x000fe20008011404 */
[----:B------:R-:W-:-:S03]  /*11ad0*/  ULDC.64 UR12, c[0x0][UR22+0x210] ;  /* 0x00008400160c7abb */ /* 0x000fc60008000a00 */
        /* <DEDUP_REMOVED lines=19> */
.L_x_5501:
[----:B------:R-:W2:Y:S01]  /*11c10*/  LDL R3, [R1+0x48] ;  /* 0x0000480001037983 */ /* 0x000ea20000100800 */
[----:B------:R-:W-:Y:S02]  /*11c20*/  R2UR UR12, R23 ;  /* 0x00000000170c72ca */ /* 0x000fe400000e0000 */
[----:B------:R-:W-:Y:S01]  /*11c30*/  LOP3.LUT P0, RZ, R235, 0x3, RZ, 0xc0, !PT ;  /* 0x00000003ebff7812 */ /* 0x000fe2000780c0ff */
[----:B------:R-:W-:Y:S04]  /*11c40*/  SHFL.IDX PT, R4, R7, RZ, 0x1c1f ;  /* 0x001c1fff07047589 */ /* 0x000fe800000e0000 */
[----:B------:R-:W0:Y:S04]  /*11c50*/  SHFL.IDX PT, R5, R10, RZ, 0x1c1f ;  /* 0x001c1fff0a057589 */ /* 0x000e2800000e0000 */
[----:B------:R-:W-:Y:S04]  /*11c60*/  SHFL.IDX PT, R8, R7, 0x1, 0x1c1f ;  /* 0x003c1f0007087f89 */ /* 0x000fe800000e0000 */
[----:B------:R-:W1:Y:S01]  /*11c70*/  SHFL.IDX PT, R9, R10, 0x1, 0x1c1f ;  /* 0x003c1f000a097f89 */ /* 0x000e6200000e0000 */
[----:B--2---:R-:W-:Y:S01]  /*11c80*/  VIADD R12, R3, UR12 ;  /* 0x0000000c030c7c36 */ /* 0x004fe20008000000 */
[----:B------:R-:W-:Y:S01]  /*11c90*/  ULDC.64 UR12, c[0x0][0x208] ;  /* 0x00008200000c7ab9 */ /* 0x000fe20000000a00 */
[----:B-----5:R-:W-:-:S02]  /*11ca0*/  IMAD R3, R6, R17, RZ ;  /* 0x0000001106037224 */ /* 0x020fc400078e02ff */
[----:B------:R-:W-:-:S03]  /*11cb0*/  VIADD R6, R12, 0x8 ;  /* 0x000000080c067836 */ /* 0x000fc60000000000 */
[-C--:B------:R-:W-:Y:S02]  /*11cc0*/  ISETP.GE.OR P2, PT, R12, R3.reuse, P0 ;  /* 0x000000030c00720c */ /* 0x080fe40000746670 */
[----:B------:R-:W-:-:S11]  /*11cd0*/  ISETP.GE.OR P0, PT, R6, R3, P0 ;  /* 0x000000030600720c */ /* 0x000fd60000706670 */
[----:B0-----:R0:W-:Y:S04]  /*11ce0*/  @!P2 ST.E desc[UR12][R4.64], R0 ;  /* 0x000000000400a985 */ /* 0x0011e8000c10190c */
[----:B-1----:R0:W-:Y:S01]  /*11cf0*/  @!P0 ST.E desc[UR12][R8.64], R2 ;  /* 0x0000000208008985 */ /* 0x0021e2000c10190c */
[----:B------:R-:W-:-:S13]  /*11d00*/  PLOP3.LUT P0, PT, PT, PT, UP1, 0x80, 0x0 ;  /* 0x000000000000781c */ /* 0x000fda0003f0f018 */
[----:B0-----:R-:W-:Y:S05]  /*11d10*/  @P0 BRA `(.L_x_5502) ;  /* 0x0000000c00640947 */ /* 0x001fea0003800000 */
[----:B------:R-:W-:Y:S01]  /*11d20*/  IMAD.SHL.U32 R63, R205, 0x8, RZ ;  /* 0x00000008cd3f7824 */ /* 0x000fe200078e00ff */
[----:B------:R-:W0:Y:S01]  /*11d30*/  @P1 LDC R57, c[0x0][0xbec] ;  /* 0x0002fb00ff391b82 */ /* 0x000e220000000800 */
[----:B------:R-:W-:Y:S01]  /*11d40*/  IMAD.MOV.U32 R5, RZ, RZ, 0x2 ;  /* 0x00000002ff057424 */ /* 0x000fe200078e00ff */
[----:B------:R-:W-:Y:S01]  /*11d50*/  ULDC.64 UR12, c[0x0][0x208] ;  /* 0x00008200000c7ab9 */ /* 0x000fe20000000a00 */
[----:B------:R-:W-:Y:S01]  /*11d60*/  IMAD R4, R232, 0x40, R63 ;  /* 0x00000040e8047824 */ /* 0x000fe200078e023f */
[----:B------:R-:W-:Y:S01]  /*11d70*/  R2UR UR17, R23 ;  /* 0x00000000171172ca */ /* 0x000fe200000e0000 */
        /* <DEDUP_REMOVED lines=84> */
[----:B------:R-:W-:Y:S01]  /*122c0*/  UIADD3 UR11, UR11, UR12, URZ ;  /* 0x0000000c0b0b7290 */ /* 0x000fe2000fffe03f */
[----:B------:R-:W-:-:S02]  /*122d0*/  VIADD R18, R0, UR17 ;  /* 0x0000001100127c36 */ /* 0x000fc40008000000 */
[----:B------:R-:W-:Y:S02]  /*122e0*/  ULDC.64 UR12, c[0x0][0xae8] ;  /* 0x0002ba00000c7ab9 */ /* 0x000fe40000000a00 */
[----:B------:R-:W-:Y:S01]  /*122f0*/  UIMAD.WIDE.U32 UR10, UR18, UR12, UR10 ;  /* 0x0000000c120a72a5 */ /* 0x000fe2000f8e000a */
[----:B0-----:R-:W-:Y:S01]  /*12300*/  @P1 IMAD.HI.U32 R0, R18, R57, RZ ;  /* 0x0000003912001227 */ /* 0x001fe200078e00ff */
[----:B------:R-:W-:Y:S02]  /*12310*/  USHF.R.S32.HI UR4, URZ, 0x1f, UR9 ;  /* 0x0000001f3f047899 */ /* 0x000fe40008011409 */
[----:B------:R-:W-:Y:S01]  /*12320*/  UIMAD UR11, UR18, UR13, UR11 ;  /* 0x0000000d120b72a4 */ /* 0x000fe2000f8e020b */
[----:B------:R-:W-:Y:S02]  /*12330*/  IMAD.MOV.U32 R59, RZ, RZ, R18 ;  /* 0x000000ffff3b7224 */ /* 0x000fe400078e0012 */
[----:B------:R-:W-:Y:S01]  /*12340*/  ULDC.64 UR12, c[0x0][0xaf0] ;  /* 0x0002bc00000c7ab9 */ /* 0x000fe20000000a00 */
[----:B-1----:R-:W-:Y:S01]  /*12350*/  @P1 SHF.R.U32.HI R59, RZ, R61, R0 ;  /* 0x0000003dff3b1219 */ /* 0x002fe20000011600 */
[----:B------:R-:W-:-:S02]  /*12360*/  UIMAD UR4, UR4, UR12, URZ ;  /* 0x0000000c040472a4 */ /* 0x000fc4000f8e023f */
[----:B------:R-:W-:Y:S01]  /*12370*/  UIMAD.WIDE.U32 UR10, UR9, UR12, UR10 ;  /* 0x0000000c090a72a5 */ /* 0x000fe2000f8e000a */
[--C-:B------:R-:W-:Y:S01]  /*12380*/  SHF.R.S32.HI R0, RZ, 0x1f, R59.reuse ;  /* 0x0000001fff007819 */ /* 0x100fe2000001143b */
[----:B------:R-:W-:Y:S01]  /*12390*/  UIMAD UR4, UR9, UR13, UR4 ;  /* 0x0000000d090472a4 */ /* 0x000fe2000f8e0204 */
[----:B------:R-:W-:Y:S02]  /*123a0*/  IMAD.MOV R2, RZ, RZ, -R59 ;  /* 0x000000ffff027224 */ /* 0x000fe400078e0a3b */
[----:B------:R-:W-:Y:S01]  /*123b0*/  ULDC.64 UR12, c[0x0][0xae0] ;  /* 0x0002b800000c7ab9 */ /* 0x000fe20000000a00 */
[----:B------:R-:W-:Y:S01]  /*123c0*/  UIADD3 UR4, UR11, UR4, URZ ;  /* 0x000000040b047290 */ /* 0x000fe2000fffe03f */
[----:B------:R-:W-:Y:S02]  /*123d0*/  IMAD R0, R0, UR12, RZ ;  /* 0x0000000c00007c24 */ /* 0x000fe4000f8e02ff */
[----:B------:R-:W-:Y:S02]  /*123e0*/  IMAD R17, R17, R2, R18 ;  /* 0x0000000211117224 */ /* 0x000fe400078e0212 */
[----:B------:R-:W-:-:S02]  /*123f0*/  IMAD.U32 R57, RZ, RZ, UR11 ;  /* 0x0000000bff397e24 */ /* 0x000fc4000f8e00ff */
[----:B------:R-:W-:Y:S01]  /*12400*/  IMAD.U32 R56, RZ, RZ, UR10 ;  /* 0x0000000aff387e24 */ /* 0x000fe2000f8e00ff */
[----:B------:R-:W-:Y:S01]  /*12410*/  ULDC.64 UR10, c[0x0][0xad8] ;  /* 0x0002b600000a7ab9 */ /* 0x000fe20000000a00 */
[----:B------:R-:W-:Y:S02]  /*12420*/  IMAD.U32 R57, RZ, RZ, UR4 ;  /* 0x00000004ff397e24 */ /* 0x000fe4000f8e00ff */
[C---:B------:R-:W-:Y:S01]  /*12430*/  IMAD R61, R59.reuse, UR13, R0 ;  /* 0x0000000d3b3d7c24 */ /* 0x040fe2000f8e0200 */
[----:B------:R-:W-:Y:S01]  /*12440*/  SHF.R.S32.HI R0, RZ, 0x1f, R17 ;  /* 0x0000001fff007819 */ /* 0x000fe20000011411 */
[----:B------:R-:W-:-:S04]  /*12450*/  IMAD.WIDE.U32 R56, R59, UR12, R56 ;  /* 0x0000000c3b387c25 */ /* 0x000fc8000f8e0038 */
[----:B------:R-:W-:Y:S02]  /*12460*/  IMAD R2, R0, UR10, RZ ;  /* 0x0000000a00027c24 */ /* 0x000fe4000f8e02ff */
[----:B------:R-:W-:Y:S02]  /*12470*/  VIADD R18, R232, UR17 ;  /* 0x00000011e8127c36 */ /* 0x000fe40008000000 */
[----:B------:R-:W-:Y:S02]  /*12480*/  IMAD.IADD R57, R57, 0x1, R61 ;  /* 0x0000000139397824 */ /* 0x000fe400078e023d */
[C---:B------:R-:W-:Y:S02]  /*12490*/  IMAD R59, R17.reuse, UR11, R2 ;  /* 0x0000000b113b7c24 */ /* 0x040fe4000f8e0202 */
[C---:B------:R-:W-:Y:S01]  /*124a0*/  VIADD R2, R18.reuse, 0x40 ;  /* 0x0000004012027836 */ /* 0x040fe20000000000 */
[----:B------:R-:W-:Y:S01]  /*124b0*/  UIADD3 UR8, UR8, 0x36820, URZ ;  /* 0x0003682008087890 */ /* 0x000fe2000fffe03f */
[----:B------:R-:W-:Y:S01]  /*124c0*/  IMAD.WIDE.U32 R56, R17, UR10, R56 ;  /* 0x0000000a11387c25 */ /* 0x000fe2000f8e0038 */
[-C--:B------:R-:W-:Y:S01]  /*124d0*/  ISETP.GE.AND P2, PT, R18, R3.reuse, PT ;  /* 0x000000031200720c */ /* 0x080fe20003f46270 */
[----:B------:R-:W-:Y:S01]  /*124e0*/  ULDC.64 UR10, c[0x0][0xa80] ;  /* 0x0002a000000a7ab9 */ /* 0x000fe20000000a00 */
[----:B------:R-:W-:Y:S01]  /*124f0*/  ISETP.GE.AND P1, PT, R2, R3, PT ;  /* 0x000000030200720c */ /* 0x000fe20003f26270 */
[----:B------:R-:W-:Y:S01]  /*12500*/  IMAD.IADD R17, R57, 0x1, R59 ;  /* 0x0000000139117824 */ /* 0x000fe200078e023b */
[----:B------:R-:W-:Y:S01]  /*12510*/  UPRMT UR8, URZ, 0x654, UR8 ;  /* 0x000006543f087896 */ /* 0x000fe20008000008 */
[----:B------:R-:W-:Y:S01]  /*12520*/  LEA R2, P3, R56, UR10, 0x1 ;  /* 0x0000000a38027c11 */ /* 0x000fe2000f8608ff */
[----:B------:R-:W-:-:S03]  /*12530*/  VIADD R0, R18, 0x20 ;  /* 0x0000002012007836 */ /* 0x000fc60000000000 */
[----:B------:R-:W-:Y:S01]  /*12540*/  LEA.HI.X R17, R56, UR11, R17, 0x1, P3 ;  /* 0x0000000b38117c11 */ /* 0x000fe200098f0c11 */
[C---:B------:R-:W-:Y:S01]  /*12550*/  VIADD R65, R63.reuse, 0x40 ;  /* 0x000000403f417836 */ /* 0x040fe20000000000 */
[----:B------:R-:W-:Y:S01]  /*12560*/  ISETP.GE.AND P0, PT, R0, R3, PT ;  /* 0x000000030000720c */ /* 0x000fe20003f06270 */
[----:B------:R-:W-:Y:S01]  /*12570*/  VIADD R67, R63, 0x80 ;  /* 0x000000803f437836 */ /* 0x000fe20000000000 */
[----:B--2---:R-:W-:Y:S01]  /*12580*/  SYNCS.ARRIVE.TRANS64.RED.A1T0 RZ, [UR8], RZ ;  /* 0x000000ffffff79a7 */ /* 0x004fe20008100408 */
[----:B------:R0:W1:Y:S01]  /*12590*/  SHFL.IDX PT, R60, R2, RZ, 0x181f ;  /* 0x00181fff023c7589 */ /* 0x00006200000e0000 */
[----:B------:R-:W-:Y:S03]  /*125a0*/  BSSY B1, `(.L_x_5503) ;  /* 0x0000014000017945 */ /* 0x000fe60003800000 */
[----:B------:R0:W2:Y:S01]  /*125b0*/  SHFL.IDX PT, R0, R17, RZ, 0x181f ;  /* 0x00181fff11007589 */ /* 0x0000a200000e0000 */
[----:B------:R-:W-:-:S02]  /*125c0*/  SHF.R.S32.HI R62, RZ, 0x1f, R63 ;  /* 0x0000001fff3e7819 */ /* 0x000fc4000001143f */
        /* <DEDUP_REMOVED lines=17> */
.L_x_5504:
[----:B------:R-:W-:Y:S05]  /*126e0*/  BSYNC B1 ;  /* 0x0000000000017941 */ /* 0x000fea0003800000 */
.L_x_5503:
[----:B--2---:R2:W4:Y:S01]  /*126f0*/  SHFL.IDX PT, R0, R17, 0x1, 0x181f ;  /* 0x00381f0011007f89 */ /* 0x00452200000e0000 */
[----:B------:R-:W-:Y:S03]  /*12700*/  BSSY B1, `(.L_x_5505) ;  /* 0x0000011000017945 */ /* 0x000fe60003800000 */
[----:B---3-5:R2:W3:Y:S01]  /*12710*/  SHFL.IDX PT, R24, R2, 0x1, 0x181f ;  /* 0x00381f0002187f89 */ /* 0x0284e200000e0000 */
[----:B------:R-:W-:Y:S05]  /*12720*/  @P0 BRA `(.L_x_5506) ;  /* 0x0000000000380947 */ /* 0x000fea0003800000 */
[----:B------:R-:W-:Y:S01]  /*12730*/  ULDC UR4, c[0x0][0xac8] ;  /* 0x0002b20000047ab9 */ /* 0x000fe20000000800 */
[----:B------:R-:W-:Y:S01]  /*12740*/  ULDC.64 UR8, c[0x0][0x208] ;  /* 0x0000820000087ab9 */ /* 0x000fe20000000a00 */
[----:B------:R-:W-:Y:S02]  /*12750*/  ISETP.GE.AND P4, PT, R63, UR4, PT ;  /* 0x000000043f007c0c */ /* 0x000fe4000bf86270 */
[----:B------:R-:W-:Y:S02]  /*12760*/  ISETP.GE.AND P5, PT, R65, UR4, PT ;  /* 0x0000000441007c0c */ /* 0x000fe4000bfa6270 */
[----:B------:R-:W-:-:S09]  /*12770*/  ISETP.GE.AND P6, PT, R67, UR4, PT ;  /* 0x0000000443007c0c */ /* 0x000fd2000bfc6270 */
[-C--:B---3--:R-:W-:Y:S02]  /*12780*/  @!P4 LEA R4, P0, R63, R24.reuse, 0x1 ;  /* 0x000000183f04c211 */ /* 0x088fe400078008ff */
        /* <DEDUP_REMOVED lines=8> */
.L_x_5506:
[----:B------:R-:W-:Y:S05]  /*12810*/  BSYNC B1 ;  /* 0x0000000000017941 */ /* 0x000fea0003800000 */
.L_x_5505:
[----:B----4-:R4:W0:Y:S01]  /*12820*/  SHFL.IDX PT, R0, R17, 0x2, 0x181f ;  /* 0x00581f0011007f89 */ /* 0x01082200000e0000 */
[----:B------:R-:W-:Y:S03]  /*12830*/  BSSY B1, `(.L_x_5507) ;  /* 0x0000011000017945 */ /* 0x000fe60003800000 */
[----:B---3--:R4:W3:Y:S01]  /*12840*/  SHFL.IDX PT, R8, R2, 0x2, 0x181f ;  /* 0x00581f0002087f89 */ /* 0x0088e200000e0000 */
        /* <DEDUP_REMOVED lines=15> */
.L_x_5508:
[----:B------:R-:W-:Y:S05]  /*12940*/  BSYNC B1 ;  /* 0x0000000000017941 */ /* 0x000fea0003800000 */
.L_x_5507:
[----:B0-----:R-:W-:Y:S01]  /*12950*/  VIADD R0, R18, 0x60 ;  /* 0x0000006012007836 */ /* 0x001fe20000000000 */
[----:B--2-4-:R-:W4:Y:S04]  /*12960*/  SHFL.IDX PT, R17, R17, 0x3, 0x181f ;  /* 0x00781f0011117f89 */ /* 0x014f2800000e0000 */
[----:B------:R-:W-:Y:S01]  /*12970*/  ISETP.GE.AND P0, PT, R0, R3, PT ;  /* 0x000000030000720c */ /* 0x000fe20003f06270 */
[----:B------:R0:W2:-:S12]  /*12980*/  SHFL.IDX PT, R6, R2, 0x3, 0x181f ;  /* 0x00781f0002067f89 */ /* 0x00009800000e0000 */
[----:B0-----:R-:W-:Y:S05]  /*12990*/  @P0 BRA `(.L_x_5509) ;  /* 0x0000002000680947 */ /* 0x001fea0003800000 */
[----:B------:R-:W-:Y:S01]  /*129a0*/  ULDC UR4, c[0x0][0xac8] ;  /* 0x0002b20000047ab9 */ /* 0x000fe20000000800 */
[----:B------:R-:W-:Y:S01]  /*129b0*/  ULDC.64 UR8, c[0x0][0x208] ;  /* 0x0000820000087ab9 */ /* 0x000fe20000000a00 */
[----:B------:R-:W-:Y:S02]  /*129c0*/  ISETP.GE.AND P2, PT, R63, UR4, PT ;  /* 0x000000043f007c0c */ /* 0x000fe4000bf46270 */
[----:B------:R-:W-:-:S11]  /*129d0*/  ISETP.GE.AND P3, PT, R65, UR4, PT ;  /* 0x0000000441007c0c */ /* 0x000fd6000bf66270 */
[-C--:B--2---:R-:W-:Y:S02]  /*129e0*/  @!P2 LEA R2, P0, R63, R6.reuse, 0x1 ;  /* 0x000000063f02a211 */ /* 0x084fe400078008ff */
[----:B------:R-:W-:Y:S02]  /*129f0*/  @!P3 LEA R4, P1, R65, R6, 0x1 ;  /* 0x000000064104b211 */ /* 0x000fe400078208ff */
[-C--:B----4-:R-:W-:Y:S02]  /*12a00*/  @!P2 LEA.HI.X R3, R63, R17.reuse, R62, 0x1, P0 ;  /* 0x000000113f03a211 */ /* 0x090fe400000f0c3e */
        /* <DEDUP_REMOVED lines=10> */
.L_x_5502:
        /* <DEDUP_REMOVED lines=43> */
[----:B------:R-:W-:Y:S01]  /*12d60*/  IMAD R17, R17, R2, R14 ;  /* 0x0000000211117224 */ /* 0x000fe200078e020e */
[----:B------:R-:W-:Y:S01]  /*12d70*/  SHF.R.S32.HI R95, RZ, 0x1f, R224 ;  /* 0x0000001fff5f7819 */ /* 0x000fe200000114e0 */
        /* <DEDUP_REMOVED lines=26> */
[----:B------:R-:W-:Y:S01]  /*12f20*/  VIADD R7, R19, 0x20 ;  /* 0x0000002013077836 */ /* 0x000fe20000000000 */
[----:B------:R-:W-:Y:S01]  /*12f30*/  ISETP.GE.AND P4, PT, R231, UR4, PT ;  /* 0x00000004e7007c0c */ /* 0x000fe2000bf86270 */
[----:B------:R-:W-:Y:S01]  /*12f40*/  ULDC.64 UR8, c[0x0][0x208] ;  /* 0x0000820000087ab9 */ /* 0x000fe20000000a00 */
[----:B------:R-:W-:Y:S02]  /*12f50*/  ISETP.GE.AND P3, PT, R230, UR4, PT ;  /* 0x00000004e6007c0c */ /* 0x000fe4000bf66270 */
[----:B------:R-:W-:Y:S02]  /*12f60*/  ISETP.GE.AND P5, PT, R19, UR4, PT ;  /* 0x0000000413007c0c */ /* 0x000fe4000bfa6270 */
[----:B------:R-:W-:Y:S02]  /*12f70*/  ISETP.GE.AND P0, PT, R7, UR4, PT ;  /* 0x0000000407007c0c */ /* 0x000fe4000bf06270 */
[----:B------:R-:W-:-:S02]  /*12f80*/  ISETP.GE.AND P1, PT, R208, UR4, PT ;  /* 0x00000004d0007c0c */ /* 0x000fc4000bf26270 */
[----:B------:R-:W-:Y:S02]  /*12f90*/  SHF.R.S32.HI R9, RZ, 0x1f, R7 ;  /* 0x0000001fff097819 */ /* 0x000fe40000011407 */
[----:B------:R-:W-:Y:S02]  /*12fa0*/  SHF.R.S32.HI R17, RZ, 0x1f, R207 ;  /* 0x0000001fff117819 */ /* 0x000fe400000114cf */
[-C--:B-1----:R-:W-:Y:S02]  /*12fb0*/  @!P4 LEA R12, P6, R231, R4.reuse, 0x2 ;  /* 0x00000004e70cc211 */ /* 0x082fe400078c10ff */
[C---:B------:R-:W-:Y:S01]  /*12fc0*/  @!P3 LEA R14, P2, R230.reuse, R4, 0x2 ;  /* 0x00000004e60eb211 */ /* 0x040fe200078410ff */
[----:B--2---:R-:W-:Y:S01]  /*12fd0*/  @!P5 IMAD.WIDE R10, R19, 0x4, R4 ;  /* 0x00000004130ad825 */ /* 0x004fe200078e0204 */
[-C--:B------:R-:W-:Y:S02]  /*12fe0*/  @!P4 LEA.HI.X R13, R231, R5.reuse, R136, 0x2, P6 ;  /* 0x00000005e70dc211 */ /* 0x080fe400030f1488 */
[----:B------:R-:W-:-:S02]  /*12ff0*/  @!P3 LEA.HI.X R15, R230, R5, R135, 0x2, P2 ;  /* 0x00000005e60fb211 */ /* 0x000fc400010f1487 */
[----:B------:R-:W-:Y:S01]  /*13000*/  ISETP.GE.AND P2, PT, R207, UR4, PT ;  /* 0x00000004cf007c0c */ /* 0x000fe2000bf46270 */
[----:B------:R1:W-:Y:S01]  /*13010*/  @!P5 ST.E.64 desc[UR8][R10.64], R24 ;  /* 0x000000180a00d985 */ /* 0x0003e2000c101b08 */
[CC--:B------:R-:W-:Y:S02]  /*13020*/  @!P0 LEA R8, P6, R7.reuse, R4.reuse, 0x2 ;  /* 0x0000000407088211 */ /* 0x0c0fe400078c10ff */
[----:B------:R-:W-:Y:S01]  /*13030*/  @!P1 LEA R22, P5, R208, R4, 0x2 ;  /* 0x00000004d0169211 */ /* 0x000fe200078a10ff */
[----:B------:R2:W-:Y:S01]  /*13040*/  @!P4 ST.E.64 desc[UR8][R12.64], R28 ;  /* 0x0000001c0c00c985 */ /* 0x0005e2000c101b08 */
[----:B------:R-:W-:Y:S02]  /*13050*/  @!P0 LEA.HI.X R9, R7, R5, R9, 0x2, P6 ;  /* 0x0000000507098211 */ /* 0x000fe400030f1409 */
[----:B------:R-:W-:Y:S01]  /*13060*/  SHF.R.S32.HI R7, RZ, 0x1f, R208 ;  /* 0x0000001fff077819 */ /* 0x000fe200000114d0 */
[----:B------:R3:W-:Y:S01]  /*13070*/  @!P3 ST.E.64 desc[UR8][R14.64], R32 ;  /* 0x000000200e00b985 */ /* 0x0007e2000c101b08 */
[----:B------:R-:W-:-:S02]  /*13080*/  ISETP.GE.AND P3, PT, R229, UR4, PT ;  /* 0x00000004e5007c0c */ /* 0x000fc4000bf66270 */
[----:B------:R-:W-:Y:S02]  /*13090*/  ISETP.GE.AND P4, PT, R228, UR4, PT ;  /* 0x00000004e4007c0c */ /* 0x000fe4000bf86270 */
[-C--:B------:R-:W-:Y:S02]  /*130a0*/  @!P1 LEA.HI.X R23, R208, R5.reuse, R7, 0x2, P5 ;  /* 0x00000005d0179211 */ /* 0x080fe400028f1407 */
[----:B------:R-:W-:Y:S02]  /*130b0*/  ISETP.GE.AND P5, PT, R227, UR4, PT ;  /* 0x00000004e3007c0c */ /* 0x000fe4000bfa6270 */
[CC--:B------:R-:W-:Y:S01]  /*130c0*/  @!P2 LEA R84, P6, R207.reuse, R4.reuse, 0x2 ;  /* 0x00000004cf54a211 */ /* 0x0c0fe200078c10ff */
[----:B------:R-:W-:Y:S03]  /*130d0*/  @!P1 ST.E.64 desc[UR8][R22.64], R36 ;  /* 0x0000002416009985 */ /* 0x000fe6000c101b08 */
[----:B------:R-:W-:Y:S01]  /*130e0*/  @!P2 LEA.HI.X R85, R207, R5, R17, 0x2, P6 ;  /* 0x00000005cf55a211 */ /* 0x000fe200030f1411 */
[----:B------:R4:W-:Y:S01]  /*130f0*/  @!P0 ST.E.64 desc[UR8][R8.64], R40 ;  /* 0x0000002808008985 */ /* 0x0009e2000c101b08 */
[----:B-1----:R-:W-:-:S02]  /*13100*/  @!P3 LEA R10, P1, R229, R4, 0x2 ;  /* 0x00000004e50ab211 */ /* 0x002fc400078210ff */
[----:B------:R-:W-:Y:S01]  /*13110*/  ISETP.GE.AND P0, PT, R226, UR4, PT ;  /* 0x00000004e2007c0c */ /* 0x000fe2000bf06270 */
[----:B------:R-:W-:Y:S01]  /*13120*/  @!P2 ST.E.64 desc[UR8][R84.64], R44 ;  /* 0x0000002c5400a985 */ /* 0x000fe2000c101b08 */
[-C--:B------:R-:W-:Y:S02]  /*13130*/  @!P3 LEA.HI.X R11, R229, R5.reuse, R134, 0x2, P1 ;  /* 0x00000005e50bb211 */ /* 0x080fe400008f1486 */
[----:B------:R-:W-:Y:S02]  /*13140*/  ISETP.GE.AND P1, PT, R225, UR4, PT ;  /* 0x00000004e1007c0c */ /* 0x000fe4000bf26270 */
[CC--:B--2---:R-:W-:Y:S01]  /*13150*/  @!P4 LEA R12, P2, R228.reuse, R4.reuse, 0x2 ;  /* 0x00000004e40cc211 */ /* 0x0c4fe200078410ff */
[----:B------:R1:W-:Y:S01]  /*13160*/  @!P3 ST.E.64 desc[UR8][R10.64], R48 ;  /* 0x000000300a00b985 */ /* 0x0003e2000c101b08 */
[----:B---3--:R-:W-:Y:S02]  /*13170*/  @!P5 LEA R14, P6, R227, R4, 0x2 ;  /* 0x00000004e30ed211 */ /* 0x008fe400078c10ff */
[----:B------:R-:W-:-:S02]  /*13180*/  @!P4 LEA.HI.X R13, R228, R5, R133, 0x2, P2 ;  /* 0x00000005e40dc211 */ /* 0x000fc400010f1485 */
[----:B------:R-:W-:Y:S02]  /*13190*/  ISETP.GE.AND P2, PT, R224, UR4, PT ;  /* 0x00000004e0007c0c */ /* 0x000fe4000bf46270 */
[----:B------:R-:W-:Y:S01]  /*131a0*/  @!P5 LEA.HI.X R15, R227, R5, R132, 0x2, P6 ;  /* 0x00000005e30fd211 */ /* 0x000fe200030f1484 */
[----:B------:R2:W-:Y:S01]  /*131b0*/  @!P4 ST.E.64 desc[UR8][R12.64], R52 ;  /* 0x000000340c00c985 */ /* 0x0005e2000c101b08 */
[-C--:B----4-:R-:W-:Y:S02]  /*131c0*/  @!P0 LEA R8, P6, R226, R4.reuse, 0x2 ;  /* 0x00000004e2088211 */ /* 0x090fe400078c10ff */
[----:B------:R-:W-:Y:S01]  /*131d0*/  @!P1 LEA R22, P3, R225, R4, 0x2 ;  /* 0x00000004e1169211 */ /* 0x000fe200078610ff */
[----:B------:R3:W-:Y:S01]  /*131e0*/  @!P5 ST.E.64 desc[UR8][R14.64], R56 ;  /* 0x000000380e00d985 */ /* 0x0007e2000c101b08 */
[----:B------:R-:W-:Y:S02]  /*131f0*/  ISETP.GE.AND P5, PT, R223, UR4, PT ;  /* 0x00000004df007c0c */ /* 0x000fe4000bfa6270 */
[----:B------:R-:W-:-:S02]  /*13200*/  ISETP.GE.AND P4, PT, R222, UR4, PT ;  /* 0x00000004de007c0c */ /* 0x000fc4000bf86270 */
[-C--:B------:R-:W-:Y:S02]  /*13210*/  @!P1 LEA.HI.X R23, R225, R5.reuse, R130, 0x2, P3 ;  /* 0x00000005e1179211 */ /* 0x080fe400018f1482 */
[----:B------:R-:W-:Y:S02]  /*13220*/  ISETP.GE.AND P3, PT, R221, UR4, PT ;  /* 0x00000004dd007c0c */ /* 0x000fe4000bf66270 */
[----:B------:R-:W-:Y:S02]  /*13230*/  @!P0 LEA.HI.X R9, R226, R5, R131, 0x2, P6 ;  /* 0x00000005e2098211 */ /* 0x000fe400030f1483 */
[----:B------:R-:W-:-:S03]  /*13240*/  @!P2 LEA R24, P6, R224, R4, 0x2 ;  /* 0x00000004e018a211 */ /* 0x000fc600078c10ff */
[----:B------:R4:W-:Y:S01]  /*13250*/  @!P0 ST.E.64 desc[UR8][R8.64], R60 ;  /* 0x0000003c08008985 */ /* 0x0009e2000c101b08 */
[-C--:B------:R-:W-:Y:S02]  /*13260*/  @!P2 LEA.HI.X R25, R224, R5.reuse, R95, 0x2, P6 ;  /* 0x00000005e019a211 */ /* 0x080fe400030f145f */
[CC--:B-1----:R-:W-:Y:S01]  /*13270*/  @!P5 LEA R10, P6, R223.reuse, R4.reuse, 0x2 ;  /* 0x00000004df0ad211 */ /* 0x0c2fe200078c10ff */
[----:B------:R1:W-:Y:S01]  /*13280*/  @!P1 ST.E.64 desc[UR8][R22.64], R64 ;  /* 0x0000004016009985 */ /* 0x0003e2000c101b08 */
[-C--:B--2---:R-:W-:Y:S02]  /*13290*/  @!P4 LEA R12, P0, R222, R4.reuse, 0x2 ;  /* 0x00000004de0cc211 */ /* 0x084fe400078010ff */
[----:B------:R-:W-:Y:S01]  /*132a0*/  @!P5 LEA.HI.X R11, R223, R5, R94, 0x2, P6 ;  /* 0x00000005df0bd211 */ /* 0x000fe200030f145e */
[----:B------:R2:W-:Y:S01]  /*132b0*/  @!P2 ST.E.64 desc[UR8][R24.64], R68 ;  /* 0x000000441800a985 */ /* 0x0005e2000c101b08 */
[----:B------:R-:W-:Y:S02]  /*132c0*/  ISETP.GE.AND P2, PT, R220, UR4, PT ;  /* 0x00000004dc007c0c */ /* 0x000fe4000bf46270 */
[----:B---3--:R-:W-:Y:S01]  /*132d0*/  @!P3 LEA R14, P6, R221, R4, 0x2 ;  /* 0x00000004dd0eb211 */ /* 0x008fe200078c10ff */
[----:B------:R3:W-:Y:S01]  /*132e0*/  @!P5 ST.E.64 desc[UR8][R10.64], R72 ;  /* 0x000000480a00d985 */ /* 0x0007e2000c101b08 */
[----:B------:R-:W-:-:S02]  /*132f0*/  ISETP.GE.AND P1, PT, R219, UR4, PT ;  /* 0x00000004db007c0c */ /* 0x000fc4000bf26270 */
[-C--:B------:R-:W-:Y:S02]  /*13300*/  @!P4 LEA.HI.X R13, R222, R5.reuse, R93, 0x2, P0 ;  /* 0x00000005de0dc211 */ /* 0x080fe400000f145d */
[----:B------:R-:W-:Y:S02]  /*13310*/  ISETP.GE.AND P0, PT, R218, UR4, PT ;  /* 0x00000004da007c0c */ /* 0x000fe4000bf06270 */
[----:B------:R-:W-:Y:S01]  /*13320*/  @!P3 LEA.HI.X R15, R221, R5, R92, 0x2, P6 ;  /* 0x00000005dd0fb211 */ /* 0x000fe200030f145c */
[----:B------:R5:W-:Y:S02]  /*13330*/  @!P4 ST.E.64 desc[UR8][R12.64], R76 ;  /* 0x0000004c0c00c985 */ /* 0x000be4000c101b08 */
[----:B----4-:R-:W-:Y:S02]  /*13340*/  @!P2 LEA R8, P4, R220, R4, 0x2 ;  /* 0x00000004dc08a211 */ /* 0x010fe400078810ff */
[----:B------:R-:W-:Y:S01]  /*13350*/  @!P3 ST.E.64 desc[UR8][R14.64], R80 ;  /* 0x000000500e00b985 */ /* 0x000fe2000c101b08 */
[----:B------:R-:W-:-:S02]  /*13360*/  ISETP.GE.AND P3, PT, R217, UR4, PT ;  /* 0x00000004d9007c0c */ /* 0x000fc4000bf66270 */
[CC--:B-1----:R-:W-:Y:S02]  /*13370*/  @!P1 LEA R22, P5, R219.reuse, R4.reuse, 0x2 ;  /* 0x00000004db169211 */ /* 0x0c2fe400078a10ff */
[-C--:B------:R-:W-:Y:S02]  /*13380*/  @!P2 LEA.HI.X R9, R220, R5.reuse, R91, 0x2, P4 ;  /* 0x00000005dc09a211 */ /* 0x080fe400020f145b */
[----:B--2---:R-:W-:Y:S02]  /*13390*/  @!P0 LEA R24, P6, R218, R4, 0x2 ;  /* 0x00000004da188211 */ /* 0x004fe400078c10ff */
[----:B------:R-:W-:Y:S01]  /*133a0*/  ISETP.GE.AND P4, PT, R216, UR4, PT ;  /* 0x00000004d8007c0c */ /* 0x000fe2000bf86270 */
[----:B------:R1:W-:Y:S01]  /*133b0*/  @!P2 ST.E.64 desc[UR8][R8.64], R20 ;  /* 0x000000140800a985 */ /* 0x0003e2000c101b08 */
[-C--:B------:R-:W-:Y:S02]  /*133c0*/  @!P1 LEA.HI.X R23, R219, R5.reuse, R90, 0x2, P5 ;  /* 0x00000005db179211 */ /* 0x080fe400028f145a */
[----:B------:R-:W-:-:S02]  /*133d0*/  @!P0 LEA.HI.X R25, R218, R5, R89, 0x2, P6 ;  /* 0x00000005da198211 */ /* 0x000fc400030f1459 */
[----:B------:R-:W-:Y:S01]  /*133e0*/  ISETP.GE.AND P2, PT, R215, UR4, PT ;  /* 0x00000004d7007c0c */ /* 0x000fe2000bf46270 */
[----:B------:R4:W-:Y:S01]  /*133f0*/  @!P1 ST.E.64 desc[UR8][R22.64], R120 ;  /* 0x0000007816009985 */ /* 0x0009e2000c101b08 */
[----:B---3--:R-:W-:Y:S02]  /*13400*/  @!P3 LEA R10, P5, R217, R4, 0x2 ;  /* 0x00000004d90ab211 */ /* 0x008fe400078a10ff */
[----:B------:R-:W-:Y:S01]  /*13410*/  ISETP.GE.AND P1, PT, R214, UR4, PT ;  /* 0x00000004d6007c0c */ /* 0x000fe2000bf26270 */
[----:B------:R4:W-:Y:S01]  /*13420*/  @!P0 ST.E.64 desc[UR8][R24.64], R122 ;  /* 0x0000007a18008985 */ /* 0x0009e2000c101b08 */
[----:B------:R-:W-:Y:S02]  /*13430*/  ISETP.GE.AND P0, PT, R213, UR4, PT ;  /* 0x00000004d5007c0c */ /* 0x000fe4000bf06270 */
[----:B------:R-:W-:Y:S02]  /*13440*/  @!P3 LEA.HI.X R11, R217, R5, R88, 0x2, P5 ;  /* 0x00000005d90bb211 */ /* 0x000fe400028f1458 */
[----:B------:R-:W-:-:S02]  /*13450*/  ISETP.GE.AND P5, PT, R212, UR4, PT ;  /* 0x00000004d4007c0c */ /* 0x000fc4000bfa6270 */
[CC--:B-----5:R-:W-:Y:S01]  /*13460*/  @!P4 LEA R12, P6, R216.reuse, R4.reuse, 0x2 ;  /* 0x00000004d80cc211 */ /* 0x0e0fe200078c10ff */
[----:B------:R4:W-:Y:S01]  /*13470*/  @!P3 ST.E.64 desc[UR8][R10.64], R96 ;  /* 0x000000600a00b985 */ /* 0x0009e2000c101b08 */
[CC--:B-1----:R-:W-:Y:S02]  /*13480*/  @!P2 LEA R8, P3, R215.reuse, R4.reuse, 0x2 ;  /* 0x00000004d708a211 */ /* 0x0c2fe400078610ff */
[-C--:B------:R-:W-:Y:S02]  /*13490*/  @!P4 LEA.HI.X R13, R216, R5.reuse, R87, 0x2, P6 ;  /* 0x00000005d80dc211 */ /* 0x080fe400030f1457 */
[-C--:B------:R-:W-:Y:S02]  /*134a0*/  @!P1 LEA R14, P6, R214, R4.reuse, 0x2 ;  /* 0x00000004d60e9211 */ /* 0x080fe400078c10ff */
[----:B------:R-:W-:Y:S01]  /*134b0*/  @!P2 LEA.HI.X R9, R215, R5, R86, 0x2, P3 ;  /* 0x00000005d709a211 */ /* 0x000fe200018f1456 */
[----:B------:R4:W-:Y:S01]  /*134c0*/  @!P4 ST.E.64 desc[UR8][R12.64], R100 ;  /* 0x000000640c00c985 */ /* 0x0009e2000c101b08 */
[----:B------:R-:W-:-:S02]  /*134d0*/  @!P0 LEA R20, P4, R213, R4, 0x2 ;  /* 0x00000004d5148211 */ /* 0x000fc400078810ff */
        /* <DEDUP_REMOVED lines=8> */
.L_x_5511:
[----:B------:R-:W-:Y:S05]  /*13560*/  BSYNC B1 ;  /* 0x0000000000017941 */ /* 0x000fea0003800000 */
.L_x_5510:
[----:B------:R-:W-:Y:S01]  /*13570*/  ISETP.GE.AND P0, PT, R6, R3, PT ;  /* 0x000000030600720c */ /* 0x000fe20003f06270 */
[----:B--2-4-:R2:W3:Y:S04]  /*13580*/  SHFL.IDX PT, R5, R2, 0x1, 0x1c1f ;  /* 0x003c1f0002057f89 */ /* 0x0144e800000e0000 */
[----:B-1----:R2:W1:Y:S08]  /*13590*/  SHFL.IDX PT, R4, R0, 0x1, 0x1c1f ;  /* 0x003c1f0000047f89 */ /* 0x00247000000e0000 */
[----:B--2---:R-:W-:Y:S05]  /*135a0*/  @P0 BRA `(.L_x_5509) ;  /* 0x0000001400640947 */ /* 0x004fea0003800000 */
        /* <DEDUP_REMOVED lines=9> */
[----:B0-----:R-:W-:Y:S02]  /*13640*/  SHF.R.S32.HI R0, RZ, 0x1f, R13 ;  /* 0x0000001fff007819 */ /* 0x001fe4000001140d */
[-C--:B-1----:R-:W-:Y:S01]  /*13650*/  @!P2 LEA R6, P0, R231, R4.reuse, 0x2 ;  /* 0x00000004e706a211 */ /* 0x082fe200078010ff */
[----:B---3--:R-:W-:Y:S02]  /*13660*/  @!P1 IMAD.WIDE R2, R19, 0x4, R4 ;  /* 0x0000000413029825 */ /* 0x008fe400078e0204 */
[----:B------:R-:W-:Y:S02]  /*13670*/  @!P5 LEA R8, P6, R230, R4, 0x2 ;  /* 0x00000004e608d211 */ /* 0x000fe400078c10ff */
[----:B------:R-:W-:Y:S01]  /*13680*/  @!P2 LEA.HI.X R7, R231, R5, R136, 0x2, P0 ;  /* 0x00000005e707a211 */ /* 0x000fe200000f1488 */
[----:B------:R0:W-:Y:S01]  /*13690*/  @!P1 ST.E.64 desc[UR8][R2.64], R26 ;  /* 0x0000001a02009985 */ /* 0x0001e2000c101b08 */
[----:B------:R-:W-:-:S02]  /*136a0*/  ISETP.GE.AND P0, PT, R207, UR4, PT ;  /* 0x00000004cf007c0c */ /* 0x000fc4000bf06270 */
[-C--:B------:R-:W-:Y:S01]  /*136b0*/  @!P5 LEA.HI.X R9, R230, R5.reuse, R135, 0x2, P6 ;  /* 0x00000005e609d211 */ /* 0x080fe200030f1487 */
[----:B------:R1:W-:Y:S01]  /*136c0*/  @!P2 ST.E.64 desc[UR8][R6.64], R30 ;  /* 0x0000001e0600a985 */ /* 0x0003e2000c101b08 */
[CC--:B------:R-:W-:Y:S02]  /*136d0*/  @!P4 LEA R10, P2, R208.reuse, R4.reuse, 0x2 ;  /* 0x00000004d00ac211 */ /* 0x0c0fe400078410ff */
[----:B------:R-:W-:Y:S01]  /*136e0*/  ISETP.GE.AND P1, PT, R229, UR4, PT ;  /* 0x00000004e5007c0c */ /* 0x000fe2000bf26270 */
[----:B------:R2:W-:Y:S01]  /*136f0*/  @!P5 ST.E.64 desc[UR8][R8.64], R34 ;  /* 0x000000220800d985 */ /* 0x0005e2000c101b08 */
[-C--:B------:R-:W-:Y:S02]  /*13700*/  @!P4 LEA.HI.X R11, R208, R5.reuse, R11, 0x2, P2 ;  /* 0x00000005d00bc211 */ /* 0x080fe400010f140b */
[C---:B------:R-:W-:Y:S02]  /*13710*/  @!P3 LEA R12, P6, R13.reuse, R4, 0x2 ;  /* 0x000000040d0cb211 */ /* 0x040fe400078c10ff */
[----:B------:R-:W-:Y:S01]  /*13720*/  ISETP.GE.AND P2, PT, R228, UR4, PT ;  /* 0x00000004e4007c0c */ /* 0x000fe2000bf46270 */
[----:B------:R3:W-:Y:S01]  /*13730*/  @!P4 ST.E.64 desc[UR8][R10.64], R38 ;  /* 0x000000260a00c985 */ /* 0x0007e2000c101b08 */
[----:B------:R-:W-:-:S02]  /*13740*/  @!P3 LEA.HI.X R13, R13, R5, R0, 0x2, P6 ;  /* 0x000000050d0db211 */ /* 0x000fc400030f1400 */
[----:B------:R-:W-:Y:S02]  /*13750*/  SHF.R.S32.HI R0, RZ, 0x1f, R207 ;  /* 0x0000001fff007819 */ /* 0x000fe400000114cf */
[-C--:B0-----:R-:W-:Y:S01]  /*13760*/  @!P0 LEA R2, P4, R207, R4.reuse, 0x2 ;  /* 0x00000004cf028211 */ /* 0x081fe200078810ff */
[----:B------:R0:W-:Y:S01]  /*13770*/  @!P3 ST.E.64 desc[UR8][R12.64], R42 ;  /* 0x0000002a0c00b985 */ /* 0x0001e2000c101b08 */
[----:B------:R-:W-:Y:S02]  /*13780*/  ISETP.GE.AND P3, PT, R227, UR4, PT ;  /* 0x00000004e3007c0c */ /* 0x000fe4000bf66270 */
[----:B------:R-:W-:Y:S02]  /*13790*/  @!P0 LEA.HI.X R3, R207, R5, R0, 0x2, P4 ;  /* 0x00000005cf038211 */ /* 0x000fe400020f1400 */
        /* <DEDUP_REMOVED lines=9> */
[----:B---3--:R-:W-:Y:S01]  /*13830*/  @!P4 LEA R10, P0, R226, R4, 0x2 ;  /* 0x00000004e20ac211 */ /* 0x008fe200078010ff */
        /* <DEDUP_REMOVED lines=11> */
[-C--:B----4-:R-:W-:Y:S02]  /*138f0*/  @!P1 LEA R6, P3, R223, R4.reuse, 0x2 ;  /* 0x00000004df069211 */ /* 0x090fe400078610ff */
        /* <DEDUP_REMOVED lines=51> */
.L_x_5500:
        /* <DEDUP_REMOVED lines=39> */
.L_x_5512:
        /* <DEDUP_REMOVED lines=64> */
.L_x_5514:
[----:B------:R-:W-:Y:S05]  /*142a0*/  BSYNC B1 ;  /* 0x0000000000017941 */ /* 0x000fea0003800000 */
.L_x_5513:
        /* <DEDUP_REMOVED lines=14> */
[----:B------:R-:W-:Y:S02]  /*14390*/  ULDC.64 UR10, c[0x0][0xae8] ;  /* 0x0002ba00000a7ab9 */ /* 0x000fe40000000a00 */
[----:B------:R-:W-:Y:S01]  /*143a0*/  UIMAD.WIDE.U32 UR8, UR17, UR10, UR8 ;  /* 0x0000000a110872a5 */ /* 0x000fe2000f8e0008 */
[----:B------:R-:W-:Y:S02]  /*143b0*/  VIADD R6, R2, UR16 ;  /* 0x0000001002067c36 */ /* 0x000fe40008000000 */
[----:B------:R-:W-:Y:S01]  /*143c0*/  VIADD R8, R232, UR16 ;  /* 0x00000010e8087c36 */ /* 0x000fe20008000000 */
[----:B------:R-:W-:Y:S01]  /*143d0*/  UIMAD UR9, UR17, UR11, UR9 ;  /* 0x0000000b110972a4 */ /* 0x000fe2000f8e0209 */
[----:B0-----:R-:W-:Y:S02]  /*143e0*/  IMAD.MOV.U32 R5, RZ, RZ, R6 ;  /* 0x000000ffff057224 */ /* 0x001fe400078e0006 */
[----:B------:R-:W-:Y:S01]  /*143f0*/  ULDC.64 UR10, c[0x0][0xaf0] ;  /* 0x0002bc00000a7ab9 */ /* 0x000fe20000000a00 */
[----:B-1----:R-:W-:Y:S01]  /*14400*/  ISETP.NE.AND P0, PT, R11, 0x1, PT ;  /* 0x000000010b00780c */ /* 0x002fe20003f05270 */
[----:B------:R-:W-:-:S04]  /*14410*/  UIMAD UR13, UR13, UR10, URZ ;  /* 0x0000000a0d0d72a4 */ /* 0x000fc8000f8e023f */
[----:B------:R-:W-:Y:S02]  /*14420*/  UIMAD UR4, UR12, UR11, UR13 ;  /* 0x0000000b0c0472a4 */ /* 0x000fe4000f8e020d */
[----:B------:R-:W-:-:S03]  /*14430*/  UIMAD.WIDE.U32 UR12, UR12, UR10, UR8 ;  /* 0x0000000a0c0c72a5 */ /* 0x000fc6000f8e0008 */
[----:B------:R-:W-:Y:S01]  /*14440*/  ULDC.64 UR8, c[0x0][0xae0] ;  /* 0x0002b80000087ab9 */ /* 0x000fe20000000a00 */
[----:B------:R-:W-:Y:S02]  /*14450*/  UIADD3 UR4, UR13, UR4, URZ ;  /* 0x000000040d047290 */ /* 0x000fe4000fffe03f */
[----:B------:R-:W0:Y:S08]  /*14460*/  @P0 LDC R3, c[0x0][0xbec] ;  /* 0x0002fb00ff030b82 */ /* 0x000e300000000800 */
        /* <DEDUP_REMOVED lines=9> */
[----:B------:R-:W-:Y:S02]  /*14500*/  IMAD.U32 R2, RZ, RZ, UR12 ;  /* 0x0000000cff027e24 */ /* 0x000fe4000f8e00ff */
[C---:B------:R-:W-:Y:S01]  /*14510*/  IMAD R9, R5.reuse, UR9, R4 ;  /* 0x0000000905097c24 */ /* 0x040fe2000f8e0204 */
[----:B------:R-:W-:Y:S01]  /*14520*/  SHF.R.S32.HI R4, RZ, 0x1f, R7 ;  /* 0x0000001fff047819 */ /* 0x000fe20000011407 */
[----:B------:R-:W-:Y:S01]  /*14530*/  IMAD.WIDE.U32 R2, R5, UR8, R2 ;  /* 0x0000000805027c25 */ /* 0x000fe2000f8e0002 */
[----:B------:R-:W-:-:S03]  /*14540*/  ULDC.64 UR8, c[0x0][0xad8] ;  /* 0x0002b60000087ab9 */ /* 0x000fc60000000a00 */
[----:B------:R-:W-:Y:S02]  /*14550*/  IMAD.IADD R3, R3, 0x1, R9 ;  /* 0x0000000103037824 */ /* 0x000fe400078e0209 */
[----:B------:R-:W-:Y:S02]  /*14560*/  IMAD R6, R4, UR8, RZ ;  /* 0x0000000804067c24 */ /* 0x000fe4000f8e02ff */
[----:B-----5:R-:W-:Y:S02]  /*14570*/  IMAD R11, R0, R11, RZ ;  /* 0x0000000b000b7224 */ /* 0x020fe400078e02ff */
[C---:B------:R-:W-:Y:S02]  /*14580*/  VIADD R4, R8.reuse, 0x40 ;  /* 0x0000004008047836 */ /* 0x040fe40000000000 */
[C---:B------:R-:W-:Y:S01]  /*14590*/  IMAD R5, R7.reuse, UR9, R6 ;  /* 0x0000000907057c24 */ /* 0x040fe2000f8e0206 */
[-C--:B------:R-:W-:Y:S01]  /*145a0*/  ISETP.GE.AND P2, PT, R8, R11.reuse, PT ;  /* 0x0000000b0800720c */ /* 0x080fe20003f46270 */
[----:B------:R-:W-:Y:S01]  /*145b0*/  IMAD.WIDE.U32 R2, R7, UR8, R2 ;  /* 0x0000000807027c25 */ /* 0x000fe2000f8e0002 */
[----:B------:R-:W-:Y:S01]  /*145c0*/  ULDC.64 UR8, c[0x0][0xa80] ;  /* 0x0002a00000087ab9 */ /* 0x000fe20000000a00 */
[----:B------:R-:W-:-:S02]  /*145d0*/  ISETP.GE.AND P1, PT, R4, R11, PT ;  /* 0x0000000b0400720c */ /* 0x000fc40003f26270 */
[----:B------:R-:W-:Y:S01]  /*145e0*/  IMAD.IADD R3, R3, 0x1, R5 ;  /* 0x0000000103037824 */ /* 0x000fe200078e0205 */
[----:B------:R-:W-:Y:S01]  /*145f0*/  LEA R4, P3, R2, UR8, 0x1 ;  /* 0x0000000802047c11 */ /* 0x000fe2000f8608ff */
[----:B------:R-:W-:Y:S02]  /*14600*/  VIADD R0, R8, 0x20 ;  /* 0x0000002008007836 */ /* 0x000fe40000000000 */
[----:B------:R-:W-:Y:S01]  /*14610*/  IMAD.SHL.U32 R7, R205, 0x8, RZ ;  /* 0x00000008cd077824 */ /* 0x000fe200078e00ff */
[----:B------:R-:W-:Y:S02]  /*14620*/  LEA.HI.X R5, R2, UR9, R3, 0x1, P3 ;  /* 0x0000000902057c11 */ /* 0x000fe400098f0c03 */
[----:B------:R-:W-:Y:S01]  /*14630*/  ISETP.GE.AND P0, PT, R0, R11, PT ;  /* 0x0000000b0000720c */ /* 0x000fe20003f06270 */
[C---:B------:R-:W-:Y:S01]  /*14640*/  VIADD R9, R7.reuse, 0x80 ;  /* 0x0000008007097836 */ /* 0x040fe20000000000 */
[----:B------:R0:W1:Y:S01]  /*14650*/  SHFL.IDX PT, R2, R4, RZ, 0x181f ;  /* 0x00181fff04027589 */ /* 0x00006200000e0000 */
[----:B------:R-:W-:Y:S01]  /*14660*/  VIADD R13, R7, 0x40 ;  /* 0x00000040070d7836 */ /* 0x000fe20000000000 */
[----:B------:R-:W-:-:S02]  /*14670*/  SHF.R.S32.HI R10, RZ, 0x1f, R7 ;  /* 0x0000001fff0a7819 */ /* 0x000fc40000011407 */
        /* <DEDUP_REMOVED lines=18> */
.L_x_5516:
[----:B------:R-:W-:Y:S05]  /*147a0*/  BSYNC B1 ;  /* 0x0000000000017941 */ /* 0x000fea0003800000 */
.L_x_5515:
        /* <DEDUP_REMOVED lines=18> */
.L_x_5518:
[----:B------:R-:W-:Y:S05]  /*148d0*/  BSYNC B1 ;  /* 0x0000000000017941 */ /* 0x000fea0003800000 */
.L_x_5517:
        /* <DEDUP_REMOVED lines=18> */
.L_x_5520:
[----:B------:R-:W-:Y:S05]  /*14a00*/  BSYNC B1 ;  /* 0x0000000000017941 */ /* 0x000fea0003800000 */
.L_x_5519:
        /* <DEDUP_REMOVED lines=19> */
.L_x_5509:
[----:B------:R-:W-:Y:S05]  /*14b40*/  BSYNC B0 ;  /* 0x0000000000007941 */ /* 0x000fea0003800000 */
.L_x_5499:
[----:B------:R-:W-:Y:S02]  /*14b50*/  ULDC UR4, c[0x0][0xc3c] ;  /* 0x00030f0000047ab9 */ /* 0x000fe40000000800 */
[----:B------:R-:W-:-:S06]  /*14b60*/  UISETP.GE.AND UP0, UPT, UR7, UR4, UPT ;  /* 0x000000040700728c */ /* 0x000fcc000bf06270 */
[----:B------:R-:W-:-:S13]  /*14b70*/  PLOP3.LUT P0, PT, PT, PT, UP0, 0x80, 0x0 ;  /* 0x000000000000781c */ /* 0x000fda0003f0f008 */
[----:B------:R-:W-:Y:S05]  /*14b80*/  @!P0 BRA `(.L_x_5521) ;  /* 0xfffffec400508947 */ /* 0x000fea000383ffff */
[----:B------:R-:W-:Y:S05]  /*14b90*/  EXIT ;  /* 0x000000000000794d */ /* 0x000fea0003800000 */
.L_x_5462:
        /* <DEDUP_REMOVED lines=18> */
.L_x_5522:
[----:B0-----:R-:W0:Y:S01]  /*14cc0*/  S2R R0, SR_TID.X ;  /* 0x0000000000007919 */ /* 0x001e220000002100 */
[----:B------:R-:W-:Y:S01]  /*14cd0*/  ULDC UR4, c[0x0][0xc3c] ;  /* 0x00030f0000047ab9 */ /* 0x000fe20000000800 */
[----:B------:R-:W-:Y:S01]  /*14ce0*/  ULDC.64 UR6, c[0x0][0x208] ;  /* 0x0000820000067ab9 */ /* 0x000fe20000000a00 */
        /* <DEDUP_REMOVED lines=8> */
[----:B-1----:R-:W-:-:S04]  /*14d70*/  @!P1 IMAD.WIDE.U32 R2, R0, 0x4, R4 ;  /* 0x0000000400029825 */ /* 0x002fc800078e0004 */
[----:B------:R-:W-:-:S06]  /*14d80*/  IMAD.MOV.U32 R5, RZ, RZ, RZ ;  /* 0x000000ffff057224 */ /* 0x000fcc00078e00ff */
        /* <DEDUP_REMOVED lines=32> */
.L_x_5526:
        /* <DEDUP_REMOVED lines=40> */
.L_x_5524:
        /* <DEDUP_REMOVED lines=10> */
[----:B------:R-:W-:-:S06]  /*152b0*/  VIADD R8, R10, 0xffffffff ;  /* 0xffffffff0a087836 */ /* 0x000fcc0000000000 */
[----:B------:R3:W4:Y:S02]  /*152c0*/  SHFL.IDX PT, R8, R3, R8, 0x1f ;  /* 0x00001f0803087589 */ /* 0x00072400000e0000 */
.L_x_5527:
[----:B---34-:R-:W-:Y:S01]  /*152d0*/  IMAD R3, R8, UR5, R9 ;  /* 0x0000000508037c24 */ /* 0x018fe2000f8e0209 */
[----:B-1----:R-:W-:Y:S01]  /*152e0*/  ISETP.NE.AND P0, PT, R7, 0x1, PT ;  /* 0x000000010700780c */ /* 0x002fe20003f05270 */
[----:B------:R-:W-:-:S03]  /*152f0*/  VIADD R13, R10, UR4 ;  /* 0x000000040a0d7c36 */ /* 0x000fc60008000000 */
[----:B------:R1:W-:Y:S01]  /*15300*/  STL [R1], R3 ;  /* 0x0000000301007387 */ /* 0x0003e20000100800 */
[----:B0-----:R-:W-:-:S03]  /*15310*/  IADD3 R5, -R3, UR6, RZ ;  /* 0x0000000603057c10 */ /* 0x001fc6000fffe1ff */
[----:B------:R1:W-:Y:S05]  /*15320*/  STL [R1+0xc], R13 ;  /* 0x00000c0d01007387 */ /* 0x0003ea0000100800 */
[----:B------:R-:W-:Y:S05]  /*15330*/  @!P0 BRA `(.L_x_5528) ;  /* 0x0000000000e08947 */ /* 0x000fea0003800000 */
[----:B--2---:R-:W-:Y:S01]  /*15340*/  IABS R6, R4 ;  /* 0x0000000400067213 */ /* 0x004fe20000000000 */
[----:B------:R-:W-:Y:S01]  /*15350*/  IMAD.MOV.U32 R2, RZ, RZ, RZ ;  /* 0x000000ffff027224 */ /* 0x000fe200078e00ff */
[----:B------:R-:W-:Y:S02]  /*15360*/  IABS R8, R7 ;  /* 0x0000000700087213 */ /* 0x000fe40000000000 */
[----:B------:R-:W0:Y:S08]  /*15370*/  I2F.RP R9, R6 ;  /* 0x0000000600097306 */ /* 0x000e300000209400 */
[----:B------:R-:W-:Y:S08]  /*15380*/  I2F.RP R12, R8 ;  /* 0x00000008000c7306 */ /* 0x000ff00000209400 */
[----:B0-----:R-:W1:Y:S02]  /*15390*/  MUFU.RCP R9, R9 ;  /* 0x0000000900097308 */ /* 0x001e640000001000 */
[----:B-1----:R-:W-:-:S06]  /*153a0*/  VIADD R3, R9, 0xffffffe ;  /* 0x0ffffffe09037836 */ /* 0x002fcc0000000000 */
[----:B------:R-:W0:Y:S02]  /*153b0*/  F2I.FTZ.U32.TRUNC.NTZ R3, R3 ;  /* 0x0000000300037305 */ /* 0x000e24000021f000 */
[----:B0-----:R-:W-:-:S04]  /*153c0*/  IMAD.MOV R11, RZ, RZ, -R3 ;  /* 0x000000ffff0b7224 */ /* 0x001fc800078e0a03 */
[----:B------:R-:W-:-:S04]  /*153d0*/  IMAD R11, R11, R6, RZ ;  /* 0x000000060b0b7224 */ /* 0x000fc800078e02ff */
[----:B------:R-:W-:Y:S01]  /*153e0*/  IMAD.HI.U32 R10, R3, R11, R2 ;  /* 0x0000000b030a7227 */ /* 0x000fe200078e0002 */
[----:B------:R-:W-:Y:S01]  /*153f0*/  IABS R11, R5 ;  /* 0x00000005000b7213 */ /* 0x000fe20000000000 */
[----:B------:R-:W0:Y:S01]  /*15400*/  MUFU.RCP R2, R12 ;  /* 0x0000000c00027308 */ /* 0x000e220000001000 */
[----:B------:R-:W-:-:S03]  /*15410*/  IABS R3, R4 ;  /* 0x0000000400037213 */ /* 0x000fc60000000000 */
[----:B------:R-:W-:-:S04]  /*15420*/  IMAD.HI.U32 R9, R10, R11, RZ ;  /* 0x0000000b0a097227 */ /* 0x000fc800078e00ff */
[----:B------:R-:W-:-:S04]  /*15430*/  IMAD.MOV R14, RZ, RZ, -R3 ;  /* 0x000000ffff0e7224 */ /* 0x000fc800078e0a03 */
[----:B------:R-:W-:Y:S02]  /*15440*/  IMAD R11, R9, R14, R11 ;  /* 0x0000000e090b7224 */ /* 0x000fe400078e020b */
[----:B0-----:R-:W-:-:S03]  /*15450*/  VIADD R3, R2, 0xffffffe ;  /* 0x0ffffffe02037836 */ /* 0x001fc60000000000 */
[----:B------:R-:W-:Y:S01]  /*15460*/  ISETP.GT.U32.AND P1, PT, R6, R11, PT ;  /* 0x0000000b0600720c */ /* 0x000fe20003f24070 */
[----:B------:R-:W-:Y:S02]  /*15470*/  IMAD.MOV.U32 R2, RZ, RZ, RZ ;  /* 0x000000ffff027224 */ /* 0x000fe400078e00ff */
[----:B------:R-:W0:Y:S10]  /*15480*/  F2I.FTZ.U32.TRUNC.NTZ R3, R3 ;  /* 0x0000000300037305 */ /* 0x000e34000021f000 */
[----:B------:R-:W-:-:S02]  /*15490*/  @!P1 IMAD.IADD R11, R11, 0x1, -R6 ;  /* 0x000000010b0b9824 */ /* 0x000fc400078e0a06 */
[----:B------:R-:W-:Y:S01]  /*154a0*/  @!P1 VIADD R9, R9, 0x1 ;  /* 0x0000000109099836 */ /* 0x000fe20000000000 */
[----:B------:R-:W-:Y:S02]  /*154b0*/  ISETP.NE.AND P1, PT, R4, RZ, PT ;  /* 0x000000ff0400720c */ /* 0x000fe40003f25270 */
[----:B------:R-:W-:Y:S01]  /*154c0*/  ISETP.GE.U32.AND P0, PT, R11, R6, PT ;  /* 0x000000060b00720c */ /* 0x000fe20003f06070 */
[----:B0-----:R-:W-:-:S04]  /*154d0*/  IMAD.MOV R11, RZ, RZ, -R3 ;  /* 0x000000ffff0b7224 */ /* 0x001fc800078e0a03 */
[----:B------:R-:W-:-:S04]  /*154e0*/  IMAD R11, R11, R8, RZ ;  /* 0x000000080b0b7224 */ /* 0x000fc800078e02ff */
[----:B------:R-:W-:Y:S01]  /*154f0*/  IMAD.HI.U32 R6, R3, R11, R2 ;  /* 0x0000000b03067227 */ /* 0x000fe200078e0002 */
[----:B------:R-:W-:-:S03]  /*15500*/  LOP3.LUT R2, R5, R4, RZ, 0x3c, !PT ;  /* 0x0000000405027212 */ /* 0x000fc600078e3cff */
[----:B------:R-:W-:Y:S01]  /*15510*/  @P0 VIADD R9, R9, 0x1 ;  /* 0x0000000109090836 */ /* 0x000fe20000000000 */
[----:B------:R-:W-:Y:S02]  /*15520*/  ISETP.GE.AND P2, PT, R2, RZ, PT ;  /* 0x000000ff0200720c */ /* 0x000fe40003f46270 */
[----:B------:R-:W-:-:S05]  /*15530*/  IABS R2, R7 ;  /* 0x0000000700027213 */ /* 0x000fca0000000000 */
[----:B------:R-:W-:-:S06]  /*15540*/  IMAD.MOV R2, RZ, RZ, -R2 ;  /* 0x000000ffff027224 */ /* 0x000fcc00078e0a02 */
[----:B------:R-:W-:Y:S01]  /*15550*/  @!P2 IMAD.MOV R9, RZ, RZ, -R9 ;  /* 0x000000ffff09a224 */ /* 0x000fe200078e0a09 */
[----:B------:R-:W-:-:S04]  /*15560*/  @!P1 LOP3.LUT R9, RZ, R4, RZ, 0x33, !PT ;  /* 0x00000004ff099212 */ /* 0x000fc800078e33ff */
[----:B------:R-:W-:-:S05]  /*15570*/  IABS R3, R9 ;  /* 0x0000000900037213 */ /* 0x000fca0000000000 */
        /* <DEDUP_REMOVED lines=12> */
[--C-:B------:R-:W-:Y:S02]  /*15640*/  IMAD.MOV R2, RZ, RZ, -R6.reuse ;  /* 0x000000ffff027224 */ /* 0x100fe400078e0a06 */
[C---:B------:R-:W-:Y:S02]  /*15650*/  IMAD R6, R7.reuse, 0x1000000, R6 ;  /* 0x0100000007067824 */ /* 0x040fe400078e0206 */
[--C-:B------:R-:W-:Y:S02]  /*15660*/  IMAD R7, R7, R2, R9.reuse ;  /* 0x0000000207077224 */ /* 0x100fe400078e0209 */
[----:B------:R-:W-:Y:S02]  /*15670*/  IMAD.MOV R2, RZ, RZ, -R9 ;  /* 0x000000ffff027224 */ /* 0x000fe400078e0a09 */
[----:B------:R-:W-:Y:S02]  /*15680*/  IMAD R3, R7, 0x10000, R6 ;  /* 0x0001000007037824 */ /* 0x000fe400078e0206 */
[----:B------:R-:W-:-:S03]  /*15690*/  IMAD R2, R4, R2, R5 ;  /* 0x0000000204027224 */ /* 0x000fc600078e0205 */
[----:B------:R0:W-:Y:S01]  /*156a0*/  STL [R1+0x8], R3 ;  /* 0x0000080301007387 */ /* 0x0001e20000100800 */
[----:B------:R-:W-:Y:S05]  /*156b0*/  BRA `(.L_x_5529) ;  /* 0x0000000000f87947 */ /* 0x000fea0003800000 */
.L_x_5528:
[----:B-1----:R-:W0:Y:S01]  /*156c0*/  LDC.64 R2, c[0x0][0xc90] ;  /* 0x00032400ff027b82 */ /* 0x002e220000000a00 */
[----:B------:R-:W-:Y:S01]  /*156d0*/  ULDC.64 UR6, c[0x0][0x208] ;  /* 0x0000820000067ab9 */ /* 0x000fe20000000a00 */
[----:B0-----:R-:W-:-:S05]  /*156e0*/  IMAD.WIDE R2, R13, 0x4, R2 ;  /* 0x000000040d027825 */ /* 0x001fca00078e0202 */
[----:B------:R0:W2:Y:S02]  /*156f0*/  LDG.E R7, desc[UR6][R2.64] ;  /* 0x0000000602077981 */ /* 0x0000a4000c1e1900 */
        /* <DEDUP_REMOVED lines=29> */
[----:B------:R-:W-:-:S04]  /*158d0*/  VIADDMNMX R7, R10, UR5, R7, PT ;  /* 0x000000050a077c46 */ /* 0x000fc8000b800107 */
[-C--:B------:R-:W-:Y:S02]  /*158e0*/  IABS R9, R7.reuse ;  /* 0x0000000700097213 */ /* 0x080fe40000000000 */
        /* <DEDUP_REMOVED lines=11> */
[----:B------:R-:W-:Y:S02]  /*159a0*/  LOP3.LUT R3, R5, R7, RZ, 0x3c, !PT ;  /* 0x0000000705037212 */ /* 0x000fe400078e3cff */
[----:B------:R-:W-:Y:S01]  /*159b0*/  IADD3 R5, R8, 0x1000000, R5 ;  /* 0x0100000008057810 */ /* 0x000fe20007ffe005 */
        /* <DEDUP_REMOVED lines=10> */
[----:B------:R-:W-:Y:S01]  /*15a60*/  @!P1 LOP3.LUT R2, RZ, R7, RZ, 0x33, !PT ;  /* 0x00000007ff029212 */ /* 0x000fe200078e33ff */
[----:B------:R-:W-:-:S04]  /*15a70*/  IMAD.MOV R7, RZ, RZ, -R7 ;  /* 0x000000ffff077224 */ /* 0x000fc800078e0a07 */
[----:B------:R-:W-:-:S05]  /*15a80*/  IMAD R3, R2, R7, R5 ;  /* 0x0000000702037224 */ /* 0x000fca00078e0205 */
[----:B------:R1:W-:Y:S02]  /*15a90*/  STL [R1+0x8], R3 ;  /* 0x0000080301007387 */ /* 0x0003e40000100800 */
.L_x_5529:
[----:B01----:R-:W-:-:S05]  /*15aa0*/  LOP3.LUT R3, RZ, R2, RZ, 0x33, !PT ;  /* 0x00000002ff037212 */ /* 0x003fca00078e33ff */
[----:B------:R-:W-:-:S05]  /*15ab0*/  IMAD.IADD R2, R4, 0x1, R3 ;  /* 0x0000000104027824 */ /* 0x000fca00078e0203 */
[----:B------:R1:W-:Y:S01]  /*15ac0*/  STL [R1+0x4], R2 ;  /* 0x0000040201007387 */ /* 0x0003e20000100800 */
[----:B------:R-:W-:Y:S05]  /*15ad0*/  BRA `(.L_x_5530) ;  /* 0x0000000000107947 */ /* 0x000fea0003800000 */
.L_x_5525:
[----:B------:R-:W-:Y:S01]  /*15ae0*/  IMAD.U32 R2, RZ, RZ, UR6 ;  /* 0x00000006ff027e24 */ /* 0x000fe2000f8e00ff */
[----:B------:R0:W-:Y:S04]  /*15af0*/  STL [R1+0x4], RZ ;  /* 0x000004ff01007387 */ /* 0x0001e80000100800 */
[----:B------:R0:W-:Y:S04]  /*15b00*/  STL [R1+0x8], RZ ;  /* 0x000008ff01007387 */ /* 0x0001e80000100800 */
[----:B------:R0:W-:Y:S02]  /*15b10*/  STL [R1], R2 ;  /* 0x0000000201007387 */ /* 0x0001e40000100800 */
.L_x_5530:
        /* <DEDUP_REMOVED lines=10> */
.L_x_5523:
        /* <DEDUP_REMOVED lines=8> */
[----:B---3--:R-:W2:Y:S01]  /*15c40*/  S2R R5, SR_TID.X ;  /* 0x0000000000057919 */ /* 0x008ea20000002100 */
[----:B------:R-:W3:Y:S01]  /*15c50*/  S2UR UR5, SR_CgaCtaId ;  /* 0x00000000000579c3 */ /* 0x000ee20000008800 */
[----:B------:R-:W-:Y:S01]  /*15c60*/  UMOV UR4, 0x400 ;  /* 0x0000040000047882 */ /* 0x000fe20000000000 */
[----:B------:R-:W-:Y:S01]  /*15c70*/  BSSY B8, `(.L_x_5531) ;  /* 0x0000622000087945 */ /* 0x000fe20003800000 */
[----:B------:R-:W-:Y:S01]  /*15c80*/  IMAD.MOV.U32 R19, RZ, RZ, RZ ;  /* 0x000000ffff137224 */ /* 0x000fe200078e00ff */
[----:B------:R-:W-:Y:S01]  /*15c90*/  ULDC UR38, c[0x0][0xc] ;  /* 0x0000030000267ab9 */ /* 0x000fe20000000800 */
[----:B------:R-:W-:Y:S01]  /*15ca0*/  ULDC.64 UR36, c[0x0][0x198] ;  /* 0x0000660000247ab9 */ /* 0x000fe20000000a00 */
[----:B---3--:R-:W-:-:S06]  /*15cb0*/  ULEA UR4, UR5, UR4, 0x18 ;  /* 0x0000000405047291 */ /* 0x008fcc000f8ec03f */
[----:B------:R-:W-:Y:S01]  /*15cc0*/  IMAD.U32 R18, RZ, RZ, UR4 ;  /* 0x00000004ff127e24 */ /* 0x000fe2000f8e00ff */
[C---:B--2---:R-:W-:Y:S01]  /*15cd0*/  LOP3.LUT R4, R5.reuse, 0x7f, RZ, 0xc0, !PT ;  /* 0x0000007f05047812 */ /* 0x044fe200078ec0ff */
[----:B0-----:R-:W-:-:S05]  /*15ce0*/  IMAD.SHL.U32 R0, R5, 0x8, RZ ;  /* 0x0000000805007824 */ /* 0x001fca00078e00ff */
[C---:B-1----:R-:W-:Y:S02]  /*15cf0*/  LOP3.LUT R2, R0.reuse, 0x1f8, RZ, 0xc0, !PT ;  /* 0x000001f800027812 */ /* 0x042fe400078ec0ff */
        /* <DEDUP_REMOVED lines=14> */
.L_x_5639:
        /* <DEDUP_REMOVED lines=52> */
[----:B------:R-:W-:Y:S01]  /*16120*/  IMAD.MOV.U32 R10, RZ, RZ, R9 ;  /* 0x000000ffff0a7224 */ /* 0x000fe200078e0009 */
[----:B------:R-:W-:Y:S06]  /*16130*/  @P2 BRA `(.L_x_5532) ;  /* 0x0000000000182947 */ /* 0x000fec0003800000 */
[----:B------:R-:W-:Y:S05]  /*16140*/  @!P1 BRA `(.L_x_5532) ;  /* 0x0000000000149947 */ /* 0x000fea0003800000 */
[----:B------:R-:W-:Y:S02]  /*16150*/  ULDC.64 UR4, c[0x0][0x208] ;  /* 0x0000820000047ab9 */ /* 0x000fe40000000a00 */
[----:B------:R-:W2:Y:S04]  /*16160*/  LDG.E R7, desc[UR4][R2.64] ;  /* 0x0000000402077981 */ /* 0x000ea8000c1e1900 */
[----:B------:R-:W2:Y:S02]  /*16170*/  LDG.E R2, desc[UR4][R2.64+0x4] ;  /* 0x0000040402027981 */ /* 0x000ea4000c1e1900 */
[----:B--2---:R-:W-:-:S05]  /*16180*/  IMAD.IADD R10, R2, 0x1, -R7 ;  /* 0x00000001020a7824 */ /* 0x004fca00078e0a07 */
[----:B------:R1:W-:Y:S02]  /*16190*/  STL [R1+0x38], R10 ;  /* 0x0000380a01007387 */ /* 0x0003e40000100800 */
.L_x_5532:
[----:B------:R-:W0:Y:S01]  /*161a0*/  LDL.LU R3, [R1+0x8] ;  /* 0x0000080001037983 */ /* 0x000e220000300800 */
[----:B------:R-:W-:Y:S02]  /*161b0*/  ULDC.64 UR4, c[0x0][0xa20] ;  /* 0x0002880000047ab9 */ /* 0x000fe40000000a00 */
[----:B------:R-:W-:-:S04]  /*161c0*/  ISETP.NE.U32.AND P1, PT, RZ, UR4, PT ;  /* 0x00000004ff007c0c */ /* 0x000fc8000bf25070 */
[----:B------:R-:W-:Y:S02]  /*161d0*/  ISETP.NE.AND.EX P1, PT, RZ, UR5, PT, P1 ;  /* 0x00000005ff007c0c */ /* 0x000fe4000bf25310 */
[C---:B0-----:R-:W-:Y:S02]  /*161e0*/  LOP3.LUT R9, R3.reuse, 0xff000000, RZ, 0xc0, !PT ;  /* 0xff00000003097812 */ /* 0x041fe400078ec0ff */
        /* <DEDUP_REMOVED lines=14> */
.L_x_5533:
[----:B------:R-:W-:Y:S05]  /*162d0*/  @!P0 BRA `(.L_x_5534) ;  /* 0x0000000000108947 */ /* 0x000fea0003800000 */
[----:B------:R-:W-:Y:S02]  /*162e0*/  ULDC.64 UR4, c[0x0][0x208] ;  /* 0x0000820000047ab9 */ /* 0x000fe40000000a00 */
[----:B------:R-:W2:Y:S04]  /*162f0*/  LDG.E R6, desc[UR4][R4.64] ;  /* 0x0000000404067981 */ /* 0x000ea8000c1e1900 */
[----:B------:R-:W2:Y:S02]  /*16300*/  LDG.E R4, desc[UR4][R4.64+0x4] ;  /* 0x0000040404047981 */ /* 0x000ea4000c1e1900 */
[----:B--2---:R-:W-:-:S07]  /*16310*/  IMAD.IADD R6, R4, 0x1, -R6 ;  /* 0x0000000104067824 */ /* 0x004fce00078e0a06 */
.L_x_5534:
[----:B0-----:R-:W3:Y:S01]  /*16320*/  LDL R2, [R1+0x4] ;  /* 0x0000040001027983 */ /* 0x001ee20000100800 */
[----:B-----5:R-:W-:Y:S01]  /*16330*/  IMAD.IADD R6, R6, 0x1, -R0 ;  /* 0x0000000106067824 */ /* 0x020fe200078e0a00 */
[----:B------:R-:W-:Y:S01]  /*16340*/  BSSY B0, `(.L_x_5535) ;  /* 0x000003c000007945 */ /* 0x000fe20003800000 */
[----:B------:R-:W0:Y:S01]  /*16350*/  LDC R0, c[0x0][0x448] ;  /* 0x00011200ff007b82 */ /* 0x000e220000000800 */
[----:B------:R-:W-:Y:S02]  /*16360*/  IMAD.MOV.U32 R4, RZ, RZ, RZ ;  /* 0x000000ffff047224 */ /* 0x000fe400078e00ff */
[----:B------:R-:W-:Y:S02]  /*16370*/  VIADD R5, R6, 0x6f ;  /* 0x0000006f06057836 */ /* 0x000fe40000000000 */
[----:B--2---:R-:W-:Y:S02]  /*16380*/  IMAD.MOV.U32 R7, RZ, RZ, RZ ;  /* 0x000000ffff077224 */ /* 0x004fe400078e00ff */
[----:B------:R-:W-:Y:S01]  /*16390*/  IMAD.HI R4, R5, -0x6db6db6d, R4 ;  /* 0x9249249305047827 */ /* 0x000fe200078e0204 */
[----:B0-----:R-:W-:-:S13]  /*163a0*/  ISETP.NE.AND P0, PT, R0, 0x1, PT ;  /* 0x000000010000780c */ /* 0x001fda0003f05270 */
[----:B------:R-:W0:Y:S08]  /*163b0*/  @P0 LDC R0, c[0x0][0x44c] ;  /* 0x00011300ff000b82 */ /* 0x000e300000000800 */
[----:B------:R-:W2:Y:S01]  /*163c0*/  @P0 LDC R3, c[0x0][0x450] ;  /* 0x00011400ff030b82 */ /* 0x000ea20000000800 */
[----:B---3--:R-:W-:-:S04]  /*163d0*/  IMAD.SHL.U32 R2, R2, 0x80, RZ ;  /* 0x0000008002027824 */ /* 0x008fc800078e00ff */
[----:B------:R-:W-:-:S04]  /*163e0*/  VIADD R2, R2, 0x7f ;  /* 0x0000007f02027836 */ /* 0x000fc80000000000 */
[----:B0-----:R-:W-:-:S05]  /*163f0*/  @P0 IMAD.HI.U32 R0, R2, R0, RZ ;  /* 0x0000000002000227 */ /* 0x001fca00078e00ff */
[----:B--2---:R-:W-:Y:S02]  /*16400*/  @P0 SHF.R.U32.HI R2, RZ, R3, R0 ;  /* 0x00000003ff020219 */ /* 0x004fe40000011600 */
[----:B------:R-:W-:Y:S02]  /*16410*/  IADD3 R3, R6, 0x70, -R10 ;  /* 0x0000007006037810 */ /* 0x000fe40007ffe80a */
[----:B------:R-:W-:Y:S02]  /*16420*/  SHF.R.U32.HI R0, RZ, 0x1f, R4 ;  /* 0x0000001fff007819 */ /* 0x000fe40000011604 */
[----:B-1----:R-:W-:Y:S01]  /*16430*/  LOP3.LUT R10, R9, 0xff, RZ, 0xc0, !PT ;  /* 0x000000ff090a7812 */ /* 0x002fe200078ec0ff */
[----:B------:R-:W-:Y:S01]  /*16440*/  IMAD.IADD R3, R3, 0x1, R2 ;  /* 0x0000000103037824 */ /* 0x000fe200078e0202 */
[----:B------:R-:W-:Y:S01]  /*16450*/  LEA.HI.SX32 R0, R4, R0, 0x1a ;  /* 0x0000000004007211 */ /* 0x000fe200078fd2ff */
[----:B------:R-:W-:-:S04]  /*16460*/  IMAD.MOV.U32 R2, RZ, RZ, RZ ;  /* 0x000000ffff027224 */ /* 0x000fc800078e00ff */
[----:B------:R-:W-:-:S05]  /*16470*/  IMAD.HI R2, R3, -0x6db6db6d, R2 ;  /* 0x9249249303027827 */ /* 0x000fca00078e0202 */
[----:B------:R-:W-:-:S04]  /*16480*/  SHF.R.U32.HI R3, RZ, 0x1f, R2 ;  /* 0x0000001fff037819 */ /* 0x000fc80000011602 */
[----:B------:R-:W-:-:S04]  /*16490*/  LEA.HI.SX32 R3, R2, R3, 0x1a ;  /* 0x0000000302037211 */ /* 0x000fc800078fd2ff */
[----:B------:R-:W-:Y:S02]  /*164a0*/  VIMNMX R8, R0, R3, PT ;  /* 0x0000000300087248 */ /* 0x000fe40003fe0100 */
[----:B------:R-:W-:Y:S01]  /*164b0*/  SHF.R.U32.HI R0, RZ, 0x10, R9 ;  /* 0x00000010ff007819 */ /* 0x000fe20000011609 */
[----:B------:R-:W-:Y:S01]  /*164c0*/  IMAD.MOV.U32 R9, RZ, RZ, R7 ;  /* 0x000000ffff097224 */ /* 0x000fe200078e0007 */
[----:B------:R-:W-:Y:S01]  /*164d0*/  ISETP.GE.AND P1, PT, R8, 0x1, PT ;  /* 0x000000010800780c */ /* 0x000fe20003f26270 */
[----:B------:R0:W-:Y:S01]  /*164e0*/  STL [R1+0x30], R8 ;  /* 0x0000300801007387 */ /* 0x0001e20000100800 */
[----:B------:R-:W-:-:S03]  /*164f0*/  ISETP.NE.AND P0, PT, R0, RZ, PT ;  /* 0x000000ff0000720c */ /* 0x000fc60003f05270 */
[----:B------:R0:W-:Y:S04]  /*16500*/  STL [R1+0x3c], R7 ;  /* 0x00003c0701007387 */ /* 0x0001e80000100800 */
[----:B------:R0:W-:Y:S06]  /*16510*/  STL [R1+0x48], R10 ;  /* 0x0000480a01007387 */ /* 0x0001ec0000100800 */
[----:B------:R-:W1:Y:S01]  /*16520*/  @!P0 LDC R0, c[0x0][0x9f0] ;  /* 0x00027c00ff008b82 */ /* 0x000e620000000800 */
[----:B------:R-:W-:Y:S05]  /*16530*/  @!P1 BRA `(.L_x_5536) ;  /* 0x0000000000709947 */ /* 0x000fea0003800000 */
        /* <DEDUP_REMOVED lines=8> */
[----:B0-----:R-:W-:Y:S01]  /*165c0*/  IMAD.HI.U32 R7, R3, R5, R2 ;  /* 0x0000000503077227 */ /* 0x001fe200078e0002 */
        /* <DEDUP_REMOVED lines=19> */
.L_x_5536:
[----:B------:R-:W-:Y:S05]  /*16700*/  BSYNC B0 ;  /* 0x0000000000007941 */ /* 0x000fea0003800000 */
.L_x_5535:
        /* <DEDUP_REMOVED lines=14> */
[----:B------:R-:W3:Y:S01]  /*167f0*/  LDC.64 R2, c[0x0][0xc60] ;  /* 0x00031800ff027b82 */ /* 0x000ee20000000a00 */
[----:B------:R-:W1:Y:S01]  /*16800*/  FLO.U32 R0, UR4 ;  /* 0x0000000400007d00 */ /* 0x000e6200080e0000 */
[----:B------:R-:W-:Y:S01]  /*16810*/  ULDC.64 UR6, c[0x0][0x208] ;  /* 0x0000820000067ab9 */ /* 0x000fe20000000a00 */
[----:B-1----:R-:W-:-:S06]  /*16820*/  ISETP.EQ.U32.AND P0, PT, R0, R5, PT ;  /* 0x000000050000720c */ /* 0x002fcc0003f02070 */
[----:B------:R-:W3:Y:S07]  /*16830*/  POPC R5, UR4 ;  /* 0x0000000400057d09 */ /* 0x000eee0008000000 */
[----:B---3--:R-:W3:Y:S01]  /*16840*/  @P0 ATOMG.E.ADD.STRONG.GPU PT, R3, desc[UR6][R2.64], R5 ;  /* 0x00000005020309a8 */ /* 0x008ee200081ee1c6 */
[----:B------:R-:W1:Y:S02]  /*16850*/  S2R R4, SR_LTMASK ;  /* 0x0000000000047919 */ /* 0x000e640000003900 */
[----:B-1----:R-:W-:-:S04]  /*16860*/  LOP3.LUT R4, R4, UR4, RZ, 0xc0, !PT ;  /* 0x0000000404047c12 */ /* 0x002fc8000f8ec0ff */
[----:B0-----:R-:W0:Y:S01]  /*16870*/  POPC R7, R4 ;  /* 0x0000000400077309 */ /* 0x001e220000000000 */
[----:B---3--:R-:W0:Y:S02]  /*16880*/  SHFL.IDX PT, R0, R3, R0, 0x1f ;  /* 0x00001f0003007589 */ /* 0x008e2400000e0000 */
[----:B0-----:R-:W-:-:S05]  /*16890*/  IADD3 R0, R0, UR38, R7 ;  /* 0x0000002600007c10 */ /* 0x001fca000fffe007 */
[----:B------:R3:W-:Y:S01]  /*168a0*/  STL [R1], R0 ;  /* 0x0000000001007387 */ /* 0x0007e20000100800 */
[----:B------:R-:W-:Y:S05]  /*168b0*/  BRA `(.L_x_5539) ;  /* 0x0000004000ec7947 */ /* 0x000fea0003800000 */
.L_x_5538:
        /* <DEDUP_REMOVED lines=19> */
[----:B-12---:R-:W-:Y:S05]  /*169f0*/  CALL.ABS.NOINC R2 ;  /* 0x0000000002007343 */ /* 0x006fea0003c00000 */
.L_x_5541:
[----:B------:R-:W-:Y:S05]  /*16a00*/  BSYNC B6 ;  /* 0x0000000000067941 */ /* 0x000fea0003800000 */
.L_x_5540:
        /* <DEDUP_REMOVED lines=10> */
[----:B------:R-:W-:Y:S02]  /*16ab0*/  IMAD.U32 R5, RZ, RZ, UR7 ;  /* 0x00000007ff057e24 */ /* 0x000fe4000f8e00ff */
[----:B------:R-:W-:Y:S02]  /*16ac0*/  IMAD.U32 R6, RZ, RZ, UR8 ;  /* 0x00000008ff067e24 */ /* 0x000fe4000f8e00ff */
[----:B0-----:R-:W-:-:S02]  /*16ad0*/  IMAD.U32 R7, RZ, RZ, UR9 ;  /* 0x00000009ff077e24 */ /* 0x001fc4000f8e00ff */
[----:B------:R-:W-:Y:S02]  /*16ae0*/  IMAD.U32 R10, RZ, RZ, UR4 ;  /* 0x00000004ff0a7e24 */ /* 0x000fe4000f8e00ff */
[----:B------:R-:W-:Y:S02]  /*16af0*/  IMAD.U32 R11, RZ, RZ, UR5 ;  /* 0x00000005ff0b7e24 */ /* 0x000fe4000f8e00ff */
[----:B------:R-:W-:Y:S02]  /*16b00*/  IMAD.MOV.U32 R8, RZ, RZ, 0x70 ;  /* 0x00000070ff087424 */ /* 0x000fe400078e00ff */
[----:B------:R-:W-:Y:S02]  /*16b10*/  IMAD.MOV.U32 R12, RZ, RZ, 0x1 ;  /* 0x00000001ff0c7424 */ /* 0x000fe400078e00ff */
[----:B-1----:R-:W-:-:S07]  /*16b20*/  IMAD.MOV.U32 R13, RZ, RZ, RZ ;  /* 0x000000ffff0d7224 */ /* 0x002fce00078e00ff */
[----:B------:R-:W-:-:S07]  /*16b30*/  LEPC R20, `(.L_x_5544) ;  /* 0x000000001014794e */ /* 0x000fce0000000000 */
[----:B--23--:R-:W-:Y:S05]  /*16b40*/  CALL.ABS.NOINC R2 ;  /* 0x0000000002007343 */ /* 0x00cfea0003c00000 */
.L_x_5544:
        /* <DEDUP_REMOVED lines=16> */
.L_x_5543:
[----:B------:R-:W-:Y:S05]  /*16c50*/  BSYNC B6 ;  /* 0x0000000000067941 */ /* 0x000fea0003800000 */
.L_x_5542:
[----:B------:R-:W3:Y:S01]  /*16c60*/  LDL.LU R4, [R1+0x1c] ;  /* 0x00001c0001047983 */ /* 0x000ee20000300800 */
[----:B------:R-:W-:-:S03]  /*16c70*/  ULDC.64 UR4, c[0x0][0x9f8] ;  /* 0x00027e0000047ab9 */ /* 0x000fc60000000a00 */
[----:B0-----:R-:W4:Y:S01]  /*16c80*/  LDL R7, [R1+0x10] ;  /* 0x0000100001077983 */ /* 0x001f220000100800 */
        /* <DEDUP_REMOVED lines=22> */
.L_x_5655:
        /* <DEDUP_REMOVED lines=9> */
.L_x_5658:
[----:B------:R-:W-:Y:S05]  /*16e80*/  @!P6 BRA `(.L_x_5546) ;  /* 0x000000040024e947 */ /* 0x000fea0003800000 */
[----:B------:R-:W-:-:S04]  /*16e90*/  ISETP.NE.U32.AND P0, PT, R2, RZ, PT ;  /* 0x000000ff0200720c */ /* 0x000fc80003f05070 */
[----:B------:R-:W-:-:S13]  /*16ea0*/  ISETP.NE.AND.EX P0, PT, R3, RZ, PT, P0 ;  /* 0x000000ff0300720c */ /* 0x000fda0003f05300 */
[----:B------:R-:W-:Y:S05]  /*16eb0*/  @!P0 BRA `(.L_x_5548) ;  /* 0x0000000000548947 */ /* 0x000fea0003800000 */
[----:B------:R-:W0:Y:S01]  /*16ec0*/  LDC R6, c[0x0][0x43c] ;  /* 0x00010f00ff067b82 */ /* 0x000e220000000800 */
[----:B--2---:R-:W-:Y:S01]  /*16ed0*/  IMAD.MOV.U32 R9, RZ, RZ, R0 ;  /* 0x000000ffff097224 */ /* 0x004fe200078e0000 */
        /* <DEDUP_REMOVED lines=19> */
.L_x_5548:
[----:B0-----:R-:W4:Y:S01]  /*17010*/  LDL R2, [R1+0x14] ;  /* 0x0000140001027983 */ /* 0x001f220000100800 */
[----:B---3--:R-:W-:Y:S01]  /*17020*/  IMAD R0, R19, 0x8, R18 ;  /* 0x0000000813007824 */ /* 0x008fe200078e0212 */
[----:B----4-:R-:W-:-:S04]  /*17030*/  SHF.L.U32 R2, R2, 0x1f, RZ ;  /* 0x0000001f02027819 */ /* 0x010fc800000006ff */
[----:B------:R-:W0:Y:S02]  /*17040*/  SYNCS.PHASECHK.TRANS64.TRYWAIT P0, [R0+URZ+0x36840], R2 ;  /* 0x03684002000075a7 */ /* 0x000e24000800017f */
[----:B0-----:R-:W-:Y:S05]  /*17050*/  @!P0 BRA `(.L_x_5549) ;  /* 0x00000054007c8947 */ /* 0x001fea0003800000 */
.L_x_5659:
        /* <DEDUP_REMOVED lines=11> */
.L_x_5550:
        /* <DEDUP_REMOVED lines=33> */
.L_x_5546:
        /* <DEDUP_REMOVED lines=39> */
[----:B0-2---:R-:W-:Y:S05]  /*17590*/  CALL.ABS.NOINC R2 ;  /* 0x0000000002007343 */ /* 0x005fea0003c00000 */
.L_x_5552:
[----:B------:R-:W-:Y:S05]  /*175a0*/  BSYNC B6 ;  /* 0x0000000000067941 */ /* 0x000fea0003800000 */
.L_x_5551:
[----:B0-----:R-:W3:Y:S01]  /*175b0*/  LDL.LU R0, [R1+0x44] ;  /* 0x0000440001007983 */ /* 0x001ee20000300800 */
[----:B------:R-:W-:Y:S01]  /*175c0*/  ULDC.64 UR4, c[0x0][0x2d8] ;  /* 0x0000b60000047ab9 */ /* 0x000fe20000000a00 */
[----:B------:R-:W0:Y:S01]  /*175d0*/  LDC R7, c[0x0][0x448] ;  /* 0x00011200ff077b82 */ /* 0x000e220000000800 */
[----:B------:R-:W-:Y:S01]  /*175e0*/  ULDC.64 UR6, c[0x0][0x280] ;  /* 0x0000a00000067ab9 */ /* 0x000fe20000000a00 */
[----:B------:R-:W4:Y:S04]  /*175f0*/  LDL.LU R5, [R1+0x34] ;  /* 0x0000340001057983 */ /* 0x000f280000300800 */
[----:B------:R-:W4:Y:S04]  /*17600*/  LDL.LU.64 R2, [R1+0x50] ;  /* 0x0000500001027983 */ /* 0x000f280000300a00 */
[----:B------:R-:W3:Y:S04]  /*17610*/  LDL.LU R4, [R1+0x2c] ;  /* 0x00002c0001047983 */ /* 0x000ee80000300800 */
[----:B--2---:R-:W2:Y:S01]  /*17620*/  LDL R9, [R1+0x4] ;  /* 0x0000040001097983 */ /* 0x004ea20000100800 */
[----:B------:R-:W1:Y:S01]  /*17630*/  S2R R10, SR_TID.X ;  /* 0x00000000000a7919 */ /* 0x000e620000002100 */
[----:B0-----:R-:W-:-:S13]  /*17640*/  ISETP.NE.AND P0, PT, R7, 0x1, PT ;  /* 0x000000010700780c */ /* 0x001fda0003f05270 */
[----:B------:R-:W0:Y:S01]  /*17650*/  @P0 LDC R6, c[0x0][0x450] ;  /* 0x00011400ff060b82 */ /* 0x000e220000000800 */
[----:B-1----:R-:W-:-:S05]  /*17660*/  IMAD.SHL.U32 R10, R10, 0x8, RZ ;  /* 0x000000080a0a7824 */ /* 0x002fca00078e00ff */
[----:B------:R-:W-:-:S04]  /*17670*/  LOP3.LUT R10, R10, 0x38, RZ, 0xc0, !PT ;  /* 0x000000380a0a7812 */ /* 0x000fc800078ec0ff */
[C---:B------:R-:W-:Y:S02]  /*17680*/  LOP3.LUT R11, R10.reuse, 0x40, RZ, 0xfc, !PT ;  /* 0x000000400a0b7812 */ /* 0x040fe400078efcff */
        /* <DEDUP_REMOVED lines=10> */
[----:B------:R-:W3:Y:S02]  /*17730*/  S2R R4, SR_TID.X ;  /* 0x0000000000047919 */ /* 0x000ee40000002100 */
[----:B------:R-:W-:Y:S01]  /*17740*/  IMAD.IADD R3, R3, 0x1, R0 ;  /* 0x0000000103037824 */ /* 0x000fe200078e0200 */
[----:B-1----:R-:W-:-:S04]  /*17750*/  LOP3.LUT R5, R5, 0x7f, RZ, 0xc0, !PT ;  /* 0x0000007f05057812 */ /* 0x002fc800078ec0ff */
[----:B------:R-:W-:Y:S01]  /*17760*/  SHF.R.U32.HI R5, RZ, 0x3, R5 ;  /* 0x00000003ff057819 */ /* 0x000fe20000011605 */
[----:B---3--:R-:W-:-:S05]  /*17770*/  IMAD.SHL.U32 R4, R4, 0x10, RZ ;  /* 0x0000001004047824 */ /* 0x008fca00078e00ff */
[----:B------:R-:W-:Y:S02]  /*17780*/  LOP3.LUT R4, R5, 0x70, R4, 0xf8, !PT ;  /* 0x0000007005047812 */ /* 0x000fe400078ef804 */
[----:B------:R-:W1:Y:S03]  /*17790*/  @P0 LDC R5, c[0x0][0x44c] ;  /* 0x00011300ff050b82 */ /* 0x000e660000000800 */
[----:B--2---:R-:W-:-:S04]  /*177a0*/  IMAD R0, R9, 0x80, R4 ;  /* 0x0000008009007824 */ /* 0x004fc800078e0204 */
        /* <DEDUP_REMOVED lines=9> */
[----:B------:R-:W-:Y:S01]  /*17840*/  ULDC.64 UR4, c[0x0][0x2c8] ;  /* 0x0000b20000047ab9 */ /* 0x000fe20000000a00 */
[----:B------:R-:W0:Y:S02]  /*17850*/  S2R R5, SR_TID.X ;  /* 0x0000000000057919 */ /* 0x000e240000002100 */
        /* <DEDUP_REMOVED lines=10> */
[----:B------:R-:W-:Y:S01]  /*17900*/  ISETP.GE.AND P1, PT, R11, UR4, PT ;  /* 0x000000040b007c0c */ /* 0x000fe2000bf26270 */
[----:B0-----:R-:W-:-:S05]  /*17910*/  IMAD.SHL.U32 R8, R5, 0x8, RZ ;  /* 0x0000000805087824 */ /* 0x001fca00078e00ff */
[----:B------:R-:W-:-:S04]  /*17920*/  LOP3.LUT R8, R8, 0x38, RZ, 0xc0, !PT ;  /* 0x0000003808087812 */ /* 0x000fc800078ec0ff */
[----:B------:R-:W-:Y:S01]  /*17930*/  ISETP.GE.AND P2, PT, R8, UR4, PT ;  /* 0x0000000408007c0c */ /* 0x000fe2000bf46270 */
[----:B------:R-:W-:Y:S01]  /*17940*/  UMOV UR4, 0xffffffff ;  /* 0xffffffff00047882 */ /* 0x000fe20000000000 */
[----:B------:R-:W-:Y:S02]  /*17950*/  LEA.HI.X R3, R2, UR7, R0, 0x1, P3 ;  /* 0x0000000702037c11 */ /* 0x000fe400098f0c00 */
[----:B-1----:R-:W-:Y:S09]  /*17960*/  BRA.DIV UR4, `(.L_x_5553) ;  /* 0x0000004e044c7947 */ /* 0x002ff2000b800000 */
[----:B------:R-:W0:Y:S02]  /*17970*/  S2R R6, SR_TID.X ;  /* 0x0000000000067919 */ /* 0x000e240000002100 */
[----:B0-----:R-:W-:-:S04]  /*17980*/  LOP3.LUT R6, R6, 0x7f, RZ, 0xc0, !PT ;  /* 0x0000007f06067812 */ /* 0x001fc800078ec0ff */
[----:B------:R-:W-:Y:S02]  /*17990*/  SHF.R.U32.HI R9, RZ, 0x3, R6 ;  /* 0x00000003ff097819 */ /* 0x000fe40000011606 */
[----:B------:R-:W2:Y:S04]  /*179a0*/  LDL.LU R6, [R1+0x4] ;  /* 0x0000040001067983 */ /* 0x000ea80000300800 */
[----:B------:R-:W3:Y:S01]  /*179b0*/  LDL.LU R8, [R1+0x38] ;  /* 0x0000380001087983 */ /* 0x000ee20000300800 */
[----:B------:R-:W-:Y:S01]  /*179c0*/  ULDC.64 UR4, c[0x0][0x208] ;  /* 0x0000820000047ab9 */ /* 0x000fe20000000a00 */
[----:B--2---:R-:W-:Y:S02]  /*179d0*/  IMAD R2, R6, 0x80, R9 ;  /* 0x0000008006027824 */ /* 0x004fe400078e0209 */
[----:B------:R-:W0:Y:S01]  /*179e0*/  S2R R6, SR_TID.X ;  /* 0x0000000000067919 */ /* 0x000e220000002100 */
[----:B---3--:R-:W-:-:S02]  /*179f0*/  IMAD R0, R8, R7, RZ ;  /* 0x0000000708007224 */ /* 0x008fc400078e02ff */
[----:B------:R-:W1:Y:S01]  /*17a00*/  SHFL.IDX PT, R7, R4, RZ, 0x181f ;  /* 0x00181fff04077589 */ /* 0x000e6200000e0000 */
[C---:B------:R-:W-:Y:S02]  /*17a10*/  VIADD R5, R2.reuse, 0x10 ;  /* 0x0000001002057836 */ /* 0x040fe40000000000 */
[-C--:B------:R-:W-:Y:S01]  /*17a20*/  ISETP.GE.AND P4, PT, R2, R0.reuse, PT ;  /* 0x000000000200720c */ /* 0x080fe20003f86270 */
[----:B------:R-:W-:Y:S02]  /*17a30*/  SHFL.IDX PT, R9, R3, 0x1, 0x181f ;  /* 0x00381f0003097f89 */ /* 0x000fe400000e0000 */
[----:B------:R-:W-:Y:S02]  /*17a40*/  ISETP.GE.AND P3, PT, R5, R0, PT ;  /* 0x000000000500720c */ /* 0x000fe40003f66270 */
[----:B------:R-:W-:Y:S01]  /*17a50*/  SHFL.IDX PT, R5, R4, 0x1, 0x181f ;  /* 0x00381f0004057f89 */ /* 0x000fe200000e0000 */
[----:B0-----:R-:W-:-:S03]  /*17a60*/  IMAD.SHL.U32 R11, R6, 0x8, RZ ;  /* 0x00000008060b7824 */ /* 0x001fc600078e00ff */
[----:B------:R-:W0:Y:S02]  /*17a70*/  SHFL.IDX PT, R6, R3, RZ, 0x181f ;  /* 0x00181fff03067589 */ /* 0x000e2400000e0000 */
[----:B------:R-:W-:-:S04]  /*17a80*/  LOP3.LUT R11, R11, 0x38, RZ, 0xc0, !PT ;  /* 0x000000380b0b7812 */ /* 0x000fc800078ec0ff */
[----:B-1----:R-:W-:-:S05]  /*17a90*/  @!P4 LEA R7, P5, R11, R7, 0x1 ;  /* 0x000000070b07c211 */ /* 0x002fca00078a08ff */
[----:B0-----:R-:W-:Y:S01]  /*17aa0*/  @!P4 IMAD.X R6, RZ, RZ, R6, P5 ;  /* 0x000000ffff06c224 */ /* 0x001fe200028e0606 */
[----:B------:R-:W-:-:S04]  /*17ab0*/  @!P3 LEA R8, P5, R11, R5, 0x1 ;  /* 0x000000050b08b211 */ /* 0x000fc800078a08ff */
[----:B------:R-:W-:Y:S01]  /*17ac0*/  @!P4 LOP3.LUT R7, R7, R6, RZ, 0x3c, !PT ;  /* 0x000000060707c212 */ /* 0x000fe200078e3cff */
[----:B------:R-:W-:-:S03]  /*17ad0*/  @!P3 IMAD.X R5, RZ, RZ, R9, P5 ;  /* 0x000000ffff05b224 */ /* 0x000fc600028e0609 */
[----:B------:R-:W-:-:S04]  /*17ae0*/  @!P4 LOP3.LUT R6, R7, R6, RZ, 0x3c, !PT ;  /* 0x000000060706c212 */ /* 0x000fc800078e3cff */
[----:B------:R-:W-:-:S05]  /*17af0*/  @!P4 LOP3.LUT R7, R7, R6, RZ, 0x3c, !PT ;  /* 0x000000060707c212 */ /* 0x000fca00078e3cff */
[----:B-----5:R-:W-:Y:S04]  /*17b00*/  @!P4 LDGSTS.E.BYPASS.LTC128B.128 [R10+0x15400], desc[UR4][R6.64], !P2 ;  /* 0x15400000060acfae */ /* 0x020fe8000d101d44 */
[----:B------:R-:W-:Y:S04]  /*17b10*/  @!P4 LDGSTS.E.BYPASS.LTC128B.128 [R10+0x19400], desc[UR4][R6.64+0x80], !P1 ;  /* 0x19400080060acfae */ /* 0x000fe8000c901d44 */
[----:B------:R0:W-:Y:S02]  /*17b20*/  @!P4 LDGSTS.E.BYPASS.LTC128B.128 [R10+0x1d400], desc[UR4][R6.64+0x100], !P0 ;  /* 0x1d400100060acfae */ /* 0x0001e4000c101d44 */
[----:B0-----:R-:W-:-:S02]  /*17b30*/  @!P3 IMAD.MOV.U32 R6, RZ, RZ, R8 ;  /* 0x000000ffff06b224 */ /* 0x001fc400078e0008 */
[----:B------:R-:W-:Y:S01]  /*17b40*/  @!P3 IMAD.MOV.U32 R7, RZ, RZ, R5 ;  /* 0x000000ffff07b224 */ /* 0x000fe200078e0005 */
[----:B------:R-:W-:Y:S01]  /*17b50*/  SHFL.IDX PT, R8, R3, 0x2, 0x181f ;  /* 0x00581f0003087f89 */ /* 0x000fe200000e0000 */
[----:B------:R-:W-:-:S03]  /*17b60*/  VIADD R5, R2, 0x20 ;  /* 0x0000002002057836 */ /* 0x000fc60000000000 */
[----:B------:R-:W-:Y:S04]  /*17b70*/  @!P3 LDGSTS.E.BYPASS.LTC128B.128 [R10+0x15c00], desc[UR4][R6.64], !P2 ;  /* 0x15c00000060abfae */ /* 0x000fe8000d101d44 */
[----:B------:R-:W-:Y:S04]  /*17b80*/  @!P3 LDGSTS.E.BYPASS.LTC128B.128 [R10+0x19c00], desc[UR4][R6.64+0x80], !P1 ;  /* 0x19c00080060abfae */ /* 0x000fe8000c901d44 */
[----:B------:R0:W-:Y:S01]  /*17b90*/  @!P3 LDGSTS.E.BYPASS.LTC128B.128 [R10+0x1dc00], desc[UR4][R6.64+0x100], !P0 ;  /* 0x1dc00100060abfae */ /* 0x0001e2000c101d44 */
[----:B------:R-:W-:-:S03]  /*17ba0*/  ISETP.GE.AND P3, PT, R5, R0, PT ;  /* 0x000000000500720c */ /* 0x000fc60003f66270 */
[----:B------:R-:W1:Y:S10]  /*17bb0*/  SHFL.IDX PT, R5, R4, 0x2, 0x181f ;  /* 0x00581f0004057f89 */ /* 0x000e7400000e0000 */
        /* <DEDUP_REMOVED lines=53> */
.L_x_5676:
        /* <DEDUP_REMOVED lines=16> */
.L_x_5555:
[----:B------:R-:W-:Y:S05]  /*18010*/  BSYNC B0 ;  /* 0x0000000000007941 */ /* 0x000fea0003800000 */
.L_x_5554:
[----:B------:R-:W-:Y:S01]  /*18020*/  NOP ;  /* 0x0000000000007918 */ /* 0x000fe20000000000 */
[----:B------:R-:W-:Y:S01]  /*18030*/  PLOP3.LUT P0, PT, PT, PT, PT, 0x80, 0x0 ;  /* 0x000000000000781c */ /* 0x000fe20003f0f070 */
[----:B0-----:R-:W-:-:S12]  /*18040*/  VIADD R6, R18, 0x36800 ;  /* 0x0003680012067836 */ /* 0x001fd80000000000 */
.L_x_5556:
        /* <DEDUP_REMOVED lines=18> */
.L_x_5677:
[----:B------:R-:W-:Y:S05]  /*18170*/  BSYNC B0 ;  /* 0x0000000000007941 */ /* 0x000fea0003800000 */
.L_x_5557:
        /* <DEDUP_REMOVED lines=55> */
.L_x_5565:
[----:B------:R-:W-:Y:S01]  /*184f0*/  IMAD R3, R9, 0x8, R18 ;  /* 0x0000000809037824 */ /* 0x000fe200078e0212 */
[----:B------:R-:W-:Y:S01]  /*18500*/  SHF.L.U32 R2, R13, 0x1f, RZ ;  /* 0x0000001f0d027819 */ /* 0x000fe200000006ff */
[----:B------:R-:W-:Y:S03]  /*18510*/  BSSY B3, `(.L_x_5566) ;  /* 0x0000003000037945 */ /* 0x000fe60003800000 */
[----:B------:R-:W1:Y:S02]  /*18520*/  SYNCS.PHASECHK.TRANS64.TRYWAIT P0, [R3+URZ+0x36840], R2 ;  /* 0x03684002030075a7 */ /* 0x000e64000800017f */
[----:B-1----:R-:W-:Y:S05]  /*18530*/  @!P0 BRA `(.L_x_5567) ;  /* 0x0000004c00648947 */ /* 0x002fea0003800000 */
.L_x_5678:
[----:B------:R-:W-:Y:S05]  /*18540*/  BSYNC B3 ;  /* 0x0000000000037941 */ /* 0x000fea0003800000 */
.L_x_5566:
        /* <DEDUP_REMOVED lines=12> */
.L_x_5569:
[----:B------:R-:W-:Y:S05]  /*18610*/  BSYNC B3 ;  /* 0x0000000000037941 */ /* 0x000fea0003800000 */
.L_x_5568:
        /* <DEDUP_REMOVED lines=12> */
.L_x_5570:
        /* <DEDUP_REMOVED lines=16> */
.L_x_5571:
        /* <DEDUP_REMOVED lines=16> */
.L_x_5572:
        /* <DEDUP_REMOVED lines=16> */
.L_x_5679:
[----:B------:R-:W-:Y:S05]  /*189e0*/  BSYNC B3 ;  /* 0x0000000000037941 */ /* 0x000fea0003800000 */
.L_x_5573:
        /* <DEDUP_REMOVED lines=12> */
.L_x_5576:
[----:B------:R-:W-:Y:S05]  /*18ab0*/  BSYNC B3 ;  /* 0x0000000000037941 */ /* 0x000fea0003800000 */
.L_x_5575:
        /* <DEDUP_REMOVED lines=13> */
.L_x_5577:
        /* <DEDUP_REMOVED lines=15> */
.L_x_5578:
        /* <DEDUP_REMOVED lines=15> */
.L_x_5579:
        /* <DEDUP_REMOVED lines=12> */
.L_x_5564:
[----:B------:R-:W-:Y:S05]  /*18e30*/  BSYNC B1 ;  /* 0x0000000000017941 */ /* 0x000fea0003800000 */
.L_x_5563:
[----:B0-----:R-:W2:Y:S01]  /*18e40*/  LDL.LU R0, [R1+0x40] ;  /* 0x0000400001007983 */ /* 0x001ea20000300800 */
[----:B------:R-:W-:-:S03]  /*18e50*/  IMAD.MOV.U32 R19, RZ, RZ, R9 ;  /* 0x000000ffff137224 */ /* 0x000fc600078e0009 */
[----:B------:R0:W-:Y:S02]  /*18e60*/  STL [R1+0x14], R13 ;  /* 0x0000140d01007387 */ /* 0x0001e40000100800 */
[----:B0-2---:R-:W-:-:S07]  /*18e70*/  VIADD R0, R0, 0xfffffffd ;  /* 0xfffffffd00007836 */ /* 0x005fce0000000000 */
.L_x_5562:
[----:B------:R-:W-:Y:S05]  /*18e80*/  BSYNC B2 ;  /* 0x0000000000027941 */ /* 0x000fea0003800000 */
.L_x_5561:
[----:B------:R-:W-:Y:S01]  /*18e90*/  VIADD R12, R12, 0xfffffffe ;  /* 0xfffffffe0c0c7836 */ /* 0x000fe20000000000 */
[----:B------:R-:W-:-:S04]  /*18ea0*/  LOP3.LUT R4, RZ, R4, RZ, 0x33, !PT ;  /* 0x00000004ff047212 */ /* 0x000fc800078e33ff */
[----:B------:R-:W-:-:S13]  /*18eb0*/  ISETP.NE.AND P0, PT, R12, R4, PT ;  /* 0x000000040c00720c */ /* 0x000fda0003f05270 */
[----:B------:R-:W-:Y:S05]  /*18ec0*/  @!P0 BRA `(.L_x_5560) ;  /* 0x0000001400cc8947 */ /* 0x000fea0003800000 */
[----:B------:R-:W-:-:S07]  /*18ed0*/  IMAD.MOV.U32 R9, RZ, RZ, R17 ;  /* 0x000000ffff097224 */ /* 0x000fce00078e0011 */
.L_x_5614:
        /* <DEDUP_REMOVED lines=36> */
.L_x_5582:
[----:B------:R-:W-:Y:S01]  /*19120*/  IMAD R3, R4, 0x8, R18 ;  /* 0x0000000804037824 */ /* 0x000fe200078e0212 */
[----:B------:R-:W-:Y:S01]  /*19130*/  SHF.L.U32 R2, R5, 0x1f, RZ ;  /* 0x0000001f05027819 */ /* 0x000fe200000006ff */
[----:B------:R-:W-:Y:S03]  /*19140*/  BSSY B2, `(.L_x_5583) ;  /* 0x0000003000027945 */ /* 0x000fe60003800000 */
[----:B------:R-:W1:Y:S02]  /*19150*/  SYNCS.PHASECHK.TRANS64.TRYWAIT P0, [R3+URZ+0x36840], R2 ;  /* 0x03684002030075a7 */ /* 0x000e64000800017f */
[----:B-1----:R-:W-:Y:S05]  /*19160*/  @!P0 BRA `(.L_x_5584) ;  /* 0x0000004000808947 */ /* 0x002fea0003800000 */
.L_x_5680:
[----:B------:R-:W-:Y:S05]  /*19170*/  BSYNC B2 ;  /* 0x0000000000027941 */ /* 0x000fea0003800000 */
.L_x_5583:
        /* <DEDUP_REMOVED lines=12> */
.L_x_5586:
[----:B------:R-:W-:Y:S05]  /*19240*/  BSYNC B2 ;  /* 0x0000000000027941 */ /* 0x000fea0003800000 */
.L_x_5585:
        /* <DEDUP_REMOVED lines=12> */
.L_x_5587:
        /* <DEDUP_REMOVED lines=16> */
.L_x_5588:
        /* <DEDUP_REMOVED lines=16> */
.L_x_5589:
        /* <DEDUP_REMOVED lines=16> */
.L_x_5681:
[----:B------:R-:W-:Y:S05]  /*19610*/  BSYNC B2 ;  /* 0x0000000000027941 */ /* 0x000fea0003800000 */
.L_x_5590:
        /* <DEDUP_REMOVED lines=11> */
.L_x_5593:
[----:B------:R-:W-:Y:S05]  /*196d0*/  BSYNC B2 ;  /* 0x0000000000027941 */ /* 0x000fea0003800000 */
.L_x_5592:
        /* <DEDUP_REMOVED lines=12> */
.L_x_5594:
        /* <DEDUP_REMOVED lines=15> */
.L_x_5595:
        /* <DEDUP_REMOVED lines=15> */
.L_x_5596:
        /* <DEDUP_REMOVED lines=12> */
.L_x_5581:
[----:B------:R-:W-:Y:S05]  /*19a40*/  BSYNC B1 ;  /* 0x0000000000017941 */ /* 0x000fea0003800000 */
.L_x_5580:
        /* <DEDUP_REMOVED lines=36> */
.L_x_5599:
[----:B------:R-:W-:Y:S01]  /*19c90*/  IMAD R2, R19, 0x8, R18 ;  /* 0x0000000813027824 */ /* 0x000fe200078e0212 */
[----:B------:R-:W-:Y:S01]  /*19ca0*/  SHF.L.U32 R3, R12, 0x1f, RZ ;  /* 0x0000001f0c037819 */ /* 0x000fe200000006ff */
[----:B------:R-:W-:Y:S03]  /*19cb0*/  BSSY B2, `(.L_x_5600) ;  /* 0x0000003000027945 */ /* 0x000fe60003800000 */
[----:B------:R-:W2:Y:S02]  /*19cc0*/  SYNCS.PHASECHK.TRANS64.TRYWAIT P0, [R2+URZ+0x36840], R3 ;  /* 0x03684003020075a7 */ /* 0x000ea4000800017f */
[----:B--2---:R-:W-:Y:S05]  /*19cd0*/  @!P0 BRA `(.L_x_5601) ;  /* 0x0000003400cc8947 */ /* 0x004fea0003800000 */
.L_x_5682:
[----:B------:R-:W-:Y:S05]  /*19ce0*/  BSYNC B2 ;  /* 0x0000000000027941 */ /* 0x000fea0003800000 */
.L_x_5600:
        /* <DEDUP_REMOVED lines=12> */
.L_x_5603:
[----:B------:R-:W-:Y:S05]  /*19db0*/  BSYNC B2 ;  /* 0x0000000000027941 */ /* 0x000fea0003800000 */
.L_x_5602:
        /* <DEDUP_REMOVED lines=13> */
.L_x_5604:
        /* <DEDUP_REMOVED lines=16> */
.L_x_5605:
        /* <DEDUP_REMOVED lines=16> */
.L_x_5606:
        /* <DEDUP_REMOVED lines=15> */
.L_x_5683:
[----:B------:R-:W-:Y:S05]  /*1a180*/  BSYNC B2 ;  /* 0x0000000000027941 */ /* 0x000fea0003800000 */
.L_x_5607:
        /* <DEDUP_REMOVED lines=11> */
.L_x_5610:
[----:B------:R-:W-:Y:S05]  /*1a240*/  BSYNC B2 ;  /* 0x0000000000027941 */ /* 0x000fea0003800000 */
.L_x_5609:
        /* <DEDUP_REMOVED lines=12> */
.L_x_5611:
        /* <DEDUP_REMOVED lines=15> */
.L_x_5612:
        /* <DEDUP_REMOVED lines=15> */
.L_x_5613:
        /* <DEDUP_REMOVED lines=12> */
.L_x_5598:
[----:B------:R-:W-:Y:S05]  /*1a5b0*/  BSYNC B1 ;  /* 0x0000000000017941 */ /* 0x000fea0003800000 */
.L_x_5597:
[----:B------:R-:W2:Y:S01]  /*1a5c0*/  LDL R2, [R1+0x28] ;  /* 0x0000280001027983 */ /* 0x000ea20000100800 */
[----:B------:R-:W-:Y:S01]  /*1a5d0*/  VIADD R0, R0, 0xfffffffe ;  /* 0xfffffffe00007836 */ /* 0x000fe20000000000 */
[----:B--2---:R-:W-:-:S13]  /*1a5e0*/  ISETP.GT.AND P0, PT, R7, R2, PT ;  /* 0x000000020700720c */ /* 0x004fda0003f04270 */
[----:B------:R-:W-:Y:S05]  /*1a5f0*/  @P0 BRA `(.L_x_5614) ;  /* 0xffffffe800380947 */ /* 0x000fea000383ffff */
.L_x_5560:
[----:B------:R-:W-:Y:S05]  /*1a600*/  BSYNC B0 ;  /* 0x0000000000007941 */ /* 0x000fea0003800000 */
.L_x_5559:
        /* <DEDUP_REMOVED lines=19> */
.L_x_5616:
[----:B------:R-:W-:Y:S05]  /*1a740*/  BSYNC B0 ;  /* 0x0000000000007941 */ /* 0x000fea0003800000 */
.L_x_5615:
        /* <DEDUP_REMOVED lines=11> */
.L_x_5684:
[----:B------:R-:W-:Y:S05]  /*1a800*/  BSYNC B1 ;  /* 0x0000000000017941 */ /* 0x000fea0003800000 */
.L_x_5619:
        /* <DEDUP_REMOVED lines=9> */
.L_x_5622:
[----:B------:R-:W-:Y:S05]  /*1a8a0*/  BSYNC B1 ;  /* 0x0000000000017941 */ /* 0x000fea0003800000 */
.L_x_5621:
        /* <DEDUP_REMOVED lines=12> */
.L_x_5623:
        /* <DEDUP_REMOVED lines=15> */
.L_x_5624:
        /* <DEDUP_REMOVED lines=15> */
.L_x_5625:
        /* <DEDUP_REMOVED lines=10> */
.L_x_5618:
[----:B------:R-:W-:Y:S05]  /*1abf0*/  BSYNC B0 ;  /* 0x0000000000007941 */ /* 0x000fea0003800000 */
.L_x_5617:
[----:B------:R-:W2:Y:S01]  /*1ac00*/  LDL.LU R4, [R1+0x14] ;  /* 0x0000140001047983 */ /* 0x000ea20000300800 */
[----:B------:R-:W-:-:S05]  /*1ac10*/  VIADD R19, R19, 0x1 ;  /* 0x0000000113137836 */ /* 0x000fca0000000000 */
[----:B------:R-:W-:-:S04]  /*1ac20*/  ISETP.NE.AND P0, PT, R19, 0x2, PT ;  /* 0x000000021300780c */ /* 0x000fc80003f05270 */
[----:B------:R-:W-:Y:S02]  /*1ac30*/  SEL R0, RZ, 0x1, P0 ;  /* 0x00000001ff007807 */ /* 0x000fe40000000000 */
[----:B------:R-:W-:Y:S02]  /*1ac40*/  SEL R19, R19, RZ, P0 ;  /* 0x000000ff13137207 */ /* 0x000fe40000000000 */
[----:B--2---:R-:W-:-:S05]  /*1ac50*/  LOP3.LUT R4, R4, R0, RZ, 0x3c, !PT ;  /* 0x0000000004047212 */ /* 0x004fca00078e3cff */
[----:B------:R2:W-:Y:S02]  /*1ac60*/  STL [R1+0x14], R4 ;  /* 0x0000140401007387 */ /* 0x0005e40000100800 */
.L_x_5539:
[----:B------:R-:W-:Y:S05]  /*1ac70*/  BSYNC B7 ;  /* 0x0000000000077941 */ /* 0x000fea0003800000 */
.L_x_5537:
        /* <DEDUP_REMOVED lines=14> */
.L_x_5626:
[----:B------:R-:W0:Y:S01]  /*1ad60*/  S2R R0, SR_TID.X ;  /* 0x0000000000007919 */ /* 0x000e220000002100 */
[----:B------:R-:W-:Y:S01]  /*1ad70*/  UMOV UR4, 0xffffffff ;  /* 0xffffffff00047882 */ /* 0x000fe20000000000 */
[----:B0-----:R-:W-:-:S04]  /*1ad80*/  LOP3.LUT R10, R0, 0x1f, RZ, 0xc0, !PT ;  /* 0x0000001f000a7812 */ /* 0x001fc800078ec0ff */
[----:B------:R-:W-:Y:S01]  /*1ad90*/  ISETP.NE.AND P0, PT, R10, 0x1f, PT ;  /* 0x0000001f0a00780c */ /* 0x000fe20003f05270 */
[----:B------:R-:W-:-:S12]  /*1ada0*/  BRA.DIV UR4, `(.L_x_5628) ;  /* 0x0000002604d47947 */ /* 0x000fd8000b800000 */
[----:B------:R-:W3:Y:S01]  /*1adb0*/  LDL.LU R3, [R1] ;  /* 0x0000000001037983 */ /* 0x000ee20000300800 */
[----:B------:R-:W-:-:S03]  /*1adc0*/  ULDC UR4, c[0x0][0xc3c] ;  /* 0x00030f0000047ab9 */ /* 0x000fc60000000800 */
[----:B-1----:R-:W4:Y:S01]  /*1add0*/  LDL R8, [R1+0xc] ;  /* 0x00000c0001087983 */ /* 0x002f220000100800 */
[----:B------:R-:W-:Y:S01]  /*1ade0*/  ULDC.64 UR6, c[0x0][0x208] ;  /* 0x0000820000067ab9 */ /* 0x000fe20000000a00 */
[----:B----4-:R-:W-:Y:S02]  /*1adf0*/  IMAD.IADD R0, R8, 0x1, R10 ;  /* 0x0000000108007824 */ /* 0x010fe400078e020a */
[----:B---3--:R-:W-:-:S03]  /*1ae00*/  IMAD.MOV.U32 R8, RZ, RZ, R3 ;  /* 0x000000ffff087224 */ /* 0x008fc600078e0003 */
[----:B------:R-:W-:-:S13]  /*1ae10*/  ISETP.GE.OR P1, PT, R0, UR4, !P0 ;  /* 0x0000000400007c0c */ /* 0x000fda000c726670 */
[----:B------:R-:W0:Y:S08]  /*1ae20*/  @!P1 LDC.64 R2, c[0x0][0xc80] ;  /* 0x00032000ff029b82 */ /* 0x000e300000000a00 */
[----:B------:R-:W1:Y:S01]  /*1ae30*/  @!P1 LDC.64 R6, c[0x0][0xc78] ;  /* 0x00031e00ff069b82 */ /* 0x000e620000000a00 */
[----:B0-----:R-:W-:-:S05]  /*1ae40*/  @!P1 IMAD.WIDE R2, R0, 0x4, R2 ;  /* 0x0000000400029825 */ /* 0x001fca00078e0202 */
[----:B------:R1:W3:Y:S02]  /*1ae50*/  @!P1 LDG.E R5, desc[UR6][R2.64] ;  /* 0x0000000602059981 */ /* 0x0002e4000c1e1900 */
[----:B-1----:R-:W-:-:S06]  /*1ae60*/  @!P1 IMAD.WIDE R2, R0, 0x4, R6 ;  /* 0x0000000400029825 */ /* 0x002fcc00078e0206 */
[----:B------:R-:W4:Y:S01]  /*1ae70*/  @!P1 LDG.E R2, desc[UR6][R2.64] ;  /* 0x0000000602029981 */ /* 0x000f22000c1e1900 */
[----:B------:R-:W-:Y:S02]  /*1ae80*/  CS2R R6, SRZ ;  /* 0x0000000000067805 */ /* 0x000fe4000001ff00 */
[C---:B------:R-:W-:Y:S02]  /*1ae90*/  ISETP.GE.U32.AND P2, PT, R10.reuse, 0x2, PT ;  /* 0x000000020a00780c */ /* 0x040fe40003f46070 */
[C---:B------:R-:W-:Y:S01]  /*1aea0*/  ISETP.GE.U32.AND P3, PT, R10.reuse, 0x4, PT ;  /* 0x000000040a00780c */ /* 0x040fe20003f66070 */
[----:B--2---:R-:W-:Y:S01]  /*1aeb0*/  SHFL.IDX PT, R4, R8, RZ, 0x1f ;  /* 0x00001fff08047589 */ /* 0x004fe200000e0000 */
[C---:B------:R-:W-:Y:S02]  /*1aec0*/  ISETP.GE.U32.AND P4, PT, R10.reuse, 0x8, PT ;  /* 0x000000080a00780c */ /* 0x040fe40003f86070 */
[----:B------:R-:W-:Y:S01]  /*1aed0*/  ISETP.GE.U32.AND P5, PT, R10, 0x10, PT ;  /* 0x000000100a00780c */ /* 0x000fe20003fa6070 */
[----:B------:R-:W-:Y:S01]  /*1aee0*/  SHFL.IDX PT, R0, R8, 0x1, 0x1f ;  /* 0x00201f0008007f89 */ /* 0x000fe200000e0000 */
[----:B---3--:R-:W-:-:S02]  /*1aef0*/  @!P1 IMAD.MOV.U32 R6, RZ, RZ, R5 ;  /* 0x000000ffff069224 */ /* 0x008fc400078e0005 */
[----:B----4-:R-:W-:Y:S01]  /*1af00*/  @!P1 IMAD.MOV.U32 R7, RZ, RZ, R2 ;  /* 0x000000ffff079224 */ /* 0x010fe200078e0002 */
[----:B------:R-:W-:-:S03]  /*1af10*/  ISETP.NE.AND P1, PT, R10, RZ, PT ;  /* 0x000000ff0a00720c */ /* 0x000fc60003f25270 */
[----:B------:R-:W-:-:S05]  /*1af20*/  IMAD R2, R7, R6, RZ ;  /* 0x0000000607027224 */ /* 0x000fca00078e02ff */
[----:B------:R-:W0:Y:S02]  /*1af30*/  SHFL.UP PT, R3, R2, 0x1, RZ ;  /* 0x0420000002037989 */ /* 0x000e2400000e00ff */
[----:B0-----:R-:W-:-:S05]  /*1af40*/  SEL R5, R3, RZ, P1 ;  /* 0x000000ff03057207 */ /* 0x001fca0000800000 */
[----:B------:R-:W-:Y:S02]  /*1af50*/  IMAD.IADD R2, R2, 0x1, R5 ;  /* 0x0000000102027824 */ /* 0x000fe400078e0205 */
[----:B------:R-:W-:-:S03]  /*1af60*/  IMAD.MOV.U32 R5, RZ, RZ, RZ ;  /* 0x000000ffff057224 */ /* 0x000fc600078e00ff */
        /* <DEDUP_REMOVED lines=13> */
.L_x_5694:
[----:B------:R-:W-:Y:S02]  /*1b040*/  ULDC UR4, c[0x0][0xc38] ;  /* 0x00030e0000047ab9 */ /* 0x000fe40000000800 */
[----:B------:R-:W-:-:S04]  /*1b050*/  IMAD.U32 R8, RZ, RZ, UR4 ;  /* 0x00000004ff087e24 */ /* 0x000fc8000f8e00ff */
[----:B-1----:R-:W-:-:S04]  /*1b060*/  IMAD R9, R9, R8, RZ ;  /* 0x0000000809097224 */ /* 0x002fc800078e02ff */
[----:B------:R-:W-:-:S05]  /*1b070*/  IMAD.IADD R0, R0, 0x1, R9 ;  /* 0x0000000100007824 */ /* 0x000fca00078e0209 */
[----:B------:R-:W-:-:S13]  /*1b080*/  ISETP.GT.AND P6, PT, R0, R4, PT ;  /* 0x000000040000720c */ /* 0x000fda0003fc4270 */
[----:B------:R-:W-:Y:S05]  /*1b090*/  @P6 BRA `(.L_x_5629) ;  /* 0x0000000000b06947 */ /* 0x000fea0003800000 */
.L_x_5632:
        /* <DEDUP_REMOVED lines=38> */
.L_x_5702:
[----:B------:R-:W-:Y:S02]  /*1b300*/  ULDC UR4, c[0x0][0xc38] ;  /* 0x00030e0000047ab9 */ /* 0x000fe40000000800 */
[----:B------:R-:W-:-:S04]  /*1b310*/  IMAD.U32 R8, RZ, RZ, UR4 ;  /* 0x00000004ff087e24 */ /* 0x000fc8000f8e00ff */
[----:B-1----:R-:W-:-:S04]  /*1b320*/  IMAD R9, R9, R8, RZ ;  /* 0x0000000809097224 */ /* 0x002fc800078e02ff */
[----:B------:R-:W-:-:S05]  /*1b330*/  IMAD.IADD R0, R9, 0x1, R0 ;  /* 0x0000000109007824 */ /* 0x000fca00078e0200 */
[----:B------:R-:W-:-:S13]  /*1b340*/  ISETP.GT.AND P6, PT, R0, R4, PT ;  /* 0x000000040000720c */ /* 0x000fda0003fc4270 */
[----:B------:R-:W-:Y:S05]  /*1b350*/  @!P6 BRA `(.L_x_5632) ;  /* 0xfffffffc0050e947 */ /* 0x000fea000383ffff */
.L_x_5629:
        /* <DEDUP_REMOVED lines=12> */
.L_x_5707:
[----:B------:R-:W-:-:S13]  /*1b420*/  ISETP.NE.AND P0, PT, R3, RZ, PT ;  /* 0x000000ff0300720c */ /* 0x000fda0003f05270 */
[----:B------:R-:W-:Y:S05]  /*1b430*/  @!P0 BRA `(.L_x_5634) ;  /* 0x0000000000148947 */ /* 0x000fea0003800000 */
[----:B------:R-:W-:Y:S01]  /*1b440*/  UMOV UR4, 0xffffffff ;  /* 0xffffffff00047882 */ /* 0x000fe20000000000 */
[----:B---3--:R-:W-:Y:S02]  /*1b450*/  VIADD R10, R10, 0xffffffff ;  /* 0xffffffff0a0a7836 */ /* 0x008fe40000000000 */
[----:B------:R-:W-:Y:S05]  /*1b460*/  BRA.DIV UR4, `(.L_x_5635) ;  /* 0x0000002a04c47947 */ /* 0x000fea000b800000 */
[----:B0-----:R0:W1:Y:S02]  /*1b470*/  SHFL.IDX PT, R2, R2, R10, 0x1f ;  /* 0x00001f0a02027589 */ /* 0x00106400000e0000 */
.L_x_5710:
[----:B-1----:R-:W-:-:S07]  /*1b480*/  IMAD.MOV.U32 R5, RZ, RZ, R2 ;  /* 0x000000ffff057224 */ /* 0x002fce00078e0002 */
.L_x_5634:
        /* <DEDUP_REMOVED lines=31> */
[----:B---3--:R-:W-:Y:S02]  /*1b680*/  IMAD R6, R2, R5, RZ ;  /* 0x0000000502067224 */ /* 0x008fe400078e02ff */
        /* <DEDUP_REMOVED lines=30> */
.L_x_5636:
[----:B------:R-:W2:Y:S01]  /*1b870*/  LDL R5, [R1+0xc] ;  /* 0x00000c0001057983 */ /* 0x000ea20000100800 */
[----:B0-----:R-:W2:Y:S01]  /*1b880*/  LDC.64 R2, c[0x0][0xc90] ;  /* 0x00032400ff027b82 */ /* 0x001ea20000000a00 */
[----:B------:R-:W-:Y:S01]  /*1b890*/  ULDC.64 UR4, c[0x0][0x208] ;  /* 0x0000820000047ab9 */ /* 0x000fe20000000a00 */
[----:B--2---:R-:W-:-:S05]  /*1b8a0*/  IMAD.WIDE R2, R5, 0x4, R2 ;  /* 0x0000000405027825 */ /* 0x004fca00078e0202 */
[----:B---3--:R-:W2:Y:S02]  /*1b8b0*/  LDG.E R6, desc[UR4][R2.64] ;  /* 0x0000000402067981 */ /* 0x008ea4000c1e1900 */
        /* <DEDUP_REMOVED lines=59> */
.L_x_5637:
[----:B0-----:R-:W-:-:S05]  /*1bc70*/  LOP3.LUT R3, RZ, R4, RZ, 0x33, !PT ;  /* 0x00000004ff037212 */ /* 0x001fca00078e33ff */
[----:B------:R-:W-:-:S05]  /*1bc80*/  IMAD.IADD R0, R0, 0x1, R3 ;  /* 0x0000000100007824 */ /* 0x000fca00078e0203 */
[----:B------:R2:W-:Y:S01]  /*1bc90*/  STL [R1+0x4], R0 ;  /* 0x0000040001007387 */ /* 0x0005e20000100800 */
[----:B------:R-:W-:Y:S05]  /*1bca0*/  BRA `(.L_x_5638) ;  /* 0x0000000000287947 */ /* 0x000fea0003800000 */
.L_x_5630:
        /* <DEDUP_REMOVED lines=10> */
.L_x_5638:
[----:B0-----:R-:W3:Y:S04]  /*1bd50*/  LDL R3, [R1+0x8] ;  /* 0x0000080001037983 */ /* 0x001ee80000100800 */
[----:B-1----:R-:W4:Y:S04]  /*1bd60*/  LDL R2, [R1+0xc] ;  /* 0x00000c0001027983 */ /* 0x002f280000100800 */
[----:B------:R-:W5:Y:S04]  /*1bd70*/  LDL R4, [R1] ;  /* 0x0000000001047983 */ /* 0x000f680000100800 */
[----:B------:R-:W5:Y:S01]  /*1bd80*/  LDL R5, [R1+0x4] ;  /* 0x0000040001057983 */ /* 0x000f620000100800 */
[----:B------:R-:W-:Y:S05]  /*1bd90*/  WARPSYNC.ALL ;  /* 0x0000000000007948 */ /* 0x000fea0003800000 */
[----:B--2---:R-:W0:Y:S02]  /*1bda0*/  S2R R0, SR_TID.X ;  /* 0x0000000000007919 */ /* 0x004e240000002100 */
        /* <DEDUP_REMOVED lines=10> */
.L_x_5627:
[----:B------:R-:W2:Y:S01]  /*1be50*/  LDL R0, [R1+0xc] ;  /* 0x00000c0001007983 */ /* 0x000ea20000100800 */
[----:B------:R-:W-:Y:S02]  /*1be60*/  ULDC UR4, c[0x0][0xc3c] ;  /* 0x00030f0000047ab9 */ /* 0x000fe40000000800 */
[----:B--2---:R-:W-:-:S13]  /*1be70*/  ISETP.GE.AND P0, PT, R0, UR4, PT ;  /* 0x0000000400007c0c */ /* 0x004fda000bf06270 */
[----:B------:R-:W-:Y:S05]  /*1be80*/  @!P0 BRA `(.L_x_5639) ;  /* 0xffffff9c00d48947 */ /* 0x000fea000383ffff */
[----:B------:R-:W-:Y:S05]  /*1be90*/  BSYNC B8 ;  /* 0x0000000000087941 */ /* 0x000fea0003800000 */
.L_x_5531:
[----:B0-----:R-:W2:Y:S01]  /*1bea0*/  LDL.LU R0, [R1+0x58] ;  /* 0x0000580001007983 */ /* 0x001ea20000300800 */
[----:B------:R-:W-:Y:S01]  /*1beb0*/  BSSY B0, `(.L_x_5640) ;  /* 0x000000b000007945 */ /* 0x000fe20003800000 */
[----:B-1-3--:R-:W0:Y:S01]  /*1bec0*/  S2R R5, SR_CgaCtaId ;  /* 0x0000000000057919 */ /* 0x00ae220000008800 */
        /* <DEDUP_REMOVED lines=9> */
.L_x_5711:
[----:B------:R-:W-:Y:S05]  /*1bf60*/  BSYNC B0 ;  /* 0x0000000000007941 */ /* 0x000fea0003800000 */
.L_x_5640:
[----:B------:R-:W-:-:S03]  /*1bf70*/  UMOV UR4, 0xffffffff ;  /* 0xffffffff00047882 */ /* 0x000fc60000000000 */
[----:B------:R-:W-:Y:S05]  /*1bf80*/  BRA.DIV UR4, `(.L_x_5642) ;  /* 0x00000022043c7947 */ /* 0x000fea000b800000 */
[----:B------:R-:W1:Y:S02]  /*1bf90*/  S2R R2, SR_TID.X ;  /* 0x0000000000027919 */ /* 0x000e640000002100 */
[----:B-1----:R-:W-:-:S04]  /*1bfa0*/  SHF.R.U32.HI R2, RZ, 0x5, R2 ;  /* 0x00000005ff027819 */ /* 0x002fc80000011602 */
[----:B------:R-:W-:-:S05]  /*1bfb0*/  LOP3.LUT R2, R2, 0x3, RZ, 0xc0, !PT ;  /* 0x0000000302027812 */ /* 0x000fca00078ec0ff */
[----:B------:R1:W2:Y:S02]  /*1bfc0*/  SHFL.IDX PT, R14, R2, RZ, 0x1f ;  /* 0x00001fff020e7589 */ /* 0x0002a400000e0000 */
.L_x_5714:
[----:B--2---:R-:W-:Y:S01]  /*1bfd0*/  ISETP.NE.AND P0, PT, R14, RZ, PT ;  /* 0x000000ff0e00720c */ /* 0x004fe20003f05270 */
[----:B------:R-:W-:-:S12]  /*1bfe0*/  BSSY B0, `(.L_x_5643) ;  /* 0x0000027000007945 */ /* 0x000fd80003800000 */
[----:B------:R-:W-:Y:S05]  /*1bff0*/  @P0 BRA `(.L_x_5644) ;  /* 0x0000000000940947 */ /* 0x000fea0003800000 */
[----:B------:R-:W-:-:S03]  /*1c000*/  UMOV UR4, 0xffffffff ;  /* 0xffffffff00047882 */ /* 0x000fc60000000000 */
[----:B------:R-:W-:Y:S05]  /*1c010*/  BRA.DIV UR4, `(.L_x_5645) ;  /* 0x00000022044c7947 */ /* 0x000fea000b800000 */
[----:B------:R-:W-:-:S13]  /*1c020*/  ELECT P6, URZ, PT ;  /* 0x00000000003f782f */ /* 0x000fda00038c0000 */
.L_x_5717:
        /* <DEDUP_REMOVED lines=8> */
.L_x_5646:
        /* <DEDUP_REMOVED lines=13> */
.L_x_5718:
[----:B------:R-:W1:Y:S02]  /*1c180*/  SYNCS.PHASECHK.TRANS64.TRYWAIT P0, [R7+URZ], R2 ;  /* 0x00000002070075a7 */ /* 0x000e64000800017f */
[----:B-1----:R-:W-:Y:S05]  /*1c190*/  @!P0 BRA `(.L_x_5648) ;  /* 0x0000002000208947 */ /* 0x002fea0003800000 */
.L_x_5719:
[----:B------:R-:W-:Y:S05]  /*1c1a0*/  @!P2 BRA `(.L_x_5649) ;  /* 0x000000000004a947 */ /* 0x000fea0003800000 */
[----:B------:R-:W-:Y:S01]  /*1c1b0*/  BPT.TRAP 0x1 ;  /* 0x000000040000795c */ /* 0x000fe20000300000 */
.L_x_5649:
[----:B------:R-:W-:-:S04]  /*1c1c0*/  VIADD R0, R0, 0x36860 ;  /* 0x0003686000007836 */ /* 0x000fc80000000000 */
[----:B------:R-:W-:-:S04]  /*1c1d0*/  IMAD R4, R19, 0x8, R0 ;  /* 0x0000000813047824 */ /* 0x000fc800078e0200 */
[----:B------:R-:W2:Y:S02]  /*1c1e0*/  SYNCS.PHASECHK.TRANS64.TRYWAIT P0, [R4+URZ], R5 ;  /* 0x00000005040075a7 */ /* 0x000ea4000800017f */
[----:B--2---:R-:W-:Y:S05]  /*1c1f0*/  @!P0 BRA `(.L_x_5650) ;  /* 0x00000020001c8947 */ /* 0x004fea0003800000 */
.L_x_5720:
[----:B------:R-:W-:-:S07]  /*1c200*/  IMAD R3, R3, 0x8, R0 ;  /* 0x0000000803037824 */ /* 0x000fce00078e0200 */
.L_x_5651:
[----:B---3--:R3:W4:Y:S02]  /*1c210*/  SYNCS.PHASECHK.TRANS64.TRYWAIT P0, [R3+URZ], R2 ;  /* 0x00000002030075a7 */ /* 0x008724000800017f */
[----:B----4-:R-:W-:Y:S05]  /*1c220*/  @!P0 NANOSLEEP.SYNCS 0x989680 ;  /* 0x009896800000895d */ /* 0x010fea0003900000 */
[----:B------:R-:W4:Y:S02]  /*1c230*/  @!P0 SYNCS.PHASECHK.TRANS64 P0, [R3+URZ], R2 ;  /* 0x00000002030085a7 */ /* 0x000f24000800007f */
[----:B----4-:R-:W-:Y:S05]  /*1c240*/  @!P0 BRA `(.L_x_5651) ;  /* 0xfffffffc00f08947 */ /* 0x010fea000383ffff */
.L_x_5644:
[----:B------:R-:W-:Y:S05]  /*1c250*/  BSYNC B0 ;  /* 0x0000000000007941 */ /* 0x000fea0003800000 */
.L_x_5643:
[----:B------:R-:W-:Y:S05]  /*1c260*/  EXIT ;  /* 0x000000000000794d */ /* 0x000fea0003800000 */
.L_x_5470:
[----:B0-----:R-:W-:-:S04]  /*1c270*/  IMAD.U32 R3, RZ, RZ, UR60 ;  /* 0x0000003cff037e24 */ /* 0x001fc8000f8e00ff */
[----:B------:R0:W1:Y:S03]  /*1c280*/  SYNCS.PHASECHK.TRANS64.TRYWAIT P1, [R3+URZ+0x36800], R0 ;  /* 0x03680000030075a7 */ /* 0x000066000802017f */
[----:B-1----:R-:W-:Y:S05]  /*1c290*/  @!P1 NANOSLEEP.SYNCS 0x989680 ;  /* 0x009896800000995d */ /* 0x002fea0003900000 */
[----:B------:R-:W1:Y:S02]  /*1c2a0*/  @!P1 SYNCS.PHASECHK.TRANS64 P1, [R3+URZ+0x36800], R0 ;  /* 0x03680000030095a7 */ /* 0x000e64000802007f */
[----:B-1----:R-:W-:Y:S05]  /*1c2b0*/  @!P1 BRA `(.L_x_5470) ;  /* 0xfffffffc00ec9947 */ /* 0x002fea000383ffff */
[----:B------:R-:W-:Y:S05]  /*1c2c0*/  BRA `(.L_x_5652) ;  /* 0xfffffe5c00bc7947 */ /* 0x000fea000383ffff */
.L_x_5474:
[----:B-1----:R1:W2:Y:S02]  /*1c2d0*/  SYNCS.PHASECHK.TRANS64.TRYWAIT P2, [R0+URZ+0x36830], R3 ;  /* 0x03683003000075a7 */ /* 0x0022a4000804017f */
[----:B--2---:R-:W-:Y:S05]  /*1c2e0*/  @!P2 NANOSLEEP.SYNCS 0x989680 ;  /* 0x009896800000a95d */ /* 0x004fea0003900000 */
[----:B------:R-:W2:Y:S02]  /*1c2f0*/  @!P2 SYNCS.PHASECHK.TRANS64 P2, [R0+URZ+0x36830], R3 ;  /* 0x036830030000a5a7 */ /* 0x000ea4000804007f */
[----:B--2---:R-:W-:Y:S05]  /*1c300*/  @!P2 BRA `(.L_x_5474) ;  /* 0xfffffffc00f0a947 */ /* 0x004fea000383ffff */
[----:B------:R-:W-:Y:S05]  /*1c310*/  BRA `(.L_x_5473) ;  /* 0xfffffe5c00e47947 */ /* 0x000fea000383ffff */
.L_x_5479:
[----:B-1----:R-:W-:-:S04]  /*1c320*/  IMAD.U32 R7, RZ, RZ, UR39 ;  /* 0x00000027ff077e24 */ /* 0x002fc8000f8e00ff */
[----:B------:R1:W2:Y:S03]  /*1c330*/  SYNCS.PHASECHK.TRANS64.TRYWAIT P3, [R7+URZ+0x36830], R6 ;  /* 0x03683006070075a7 */ /* 0x0002a6000806017f */
[----:B--2---:R-:W-:Y:S05]  /*1c340*/  @!P3 NANOSLEEP.SYNCS 0x989680 ;  /* 0x009896800000b95d */ /* 0x004fea0003900000 */
[----:B------:R-:W2:Y:S02]  /*1c350*/  @!P3 SYNCS.PHASECHK.TRANS64 P3, [R7+URZ+0x36830], R6 ;  /* 0x036830060700b5a7 */ /* 0x000ea4000806007f */
[----:B--2---:R-:W-:Y:S05]  /*1c360*/  @!P3 BRA `(.L_x_5479) ;  /* 0xfffffffc00ecb947 */ /* 0x004fea000383ffff */
[----:B------:R-:W-:Y:S05]  /*1c370*/  BRA `(.L_x_5478) ;  /* 0xfffffea8002c7947 */ /* 0x000fea000383ffff */
.L_x_5483:
[----:B---3--:R-:W-:-:S04]  /*1c380*/  IMAD.U32 R2, RZ, RZ, UR6 ;  /* 0x00000006ff027e24 */ /* 0x008fc8000f8e00ff */
[----:B------:R3:W4:Y:S03]  /*1c390*/  SYNCS.PHASECHK.TRANS64.TRYWAIT P3, [R2+URZ+0x36850], R0 ;  /* 0x03685000020075a7 */ /* 0x000726000806017f */
[----:B----4-:R-:W-:Y:S05]  /*1c3a0*/  @!P3 NANOSLEEP.SYNCS 0x989680 ;  /* 0x009896800000b95d */ /* 0x010fea0003900000 */
[----:B------:R-:W4:Y:S02]  /*1c3b0*/  @!P3 SYNCS.PHASECHK.TRANS64 P3, [R2+URZ+0x36850], R0 ;  /* 0x036850000200b5a7 */ /* 0x000f24000806007f */
[----:B----4-:R-:W-:Y:S05]  /*1c3c0*/  @!P3 BRA `(.L_x_5483) ;  /* 0xfffffffc00ecb947 */ /* 0x010fea000383ffff */
[----:B------:R-:W-:Y:S05]  /*1c3d0*/  BRA `(.L_x_5482) ;  /* 0xfffffecc00c07947 */ /* 0x000fea000383ffff */
.L_x_5489:
[----:B-1----:R-:W-:-:S04]  /*1c3e0*/  IMAD.U32 R7, RZ, RZ, UR6 ;  /* 0x00000006ff077e24 */ /* 0x002fc8000f8e00ff */
[----:B------:R1:W2:Y:S03]  /*1c3f0*/  SYNCS.PHASECHK.TRANS64.TRYWAIT P2, [R7+URZ+0x36830], R6 ;  /* 0x03683006070075a7 */ /* 0x0002a6000804017f */
[----:B--2---:R-:W-:Y:S05]  /*1c400*/  @!P2 NANOSLEEP.SYNCS 0x989680 ;  /* 0x009896800000a95d */ /* 0x004fea0003900000 */
[----:B------:R-:W2:Y:S02]  /*1c410*/  @!P2 SYNCS.PHASECHK.TRANS64 P2, [R7+URZ+0x36830], R6 ;  /* 0x036830060700a5a7 */ /* 0x000ea4000804007f */
[----:B--2---:R-:W-:Y:S05]  /*1c420*/  @!P2 BRA `(.L_x_5489) ;  /* 0xfffffffc00eca947 */ /* 0x004fea000383ffff */
[----:B------:R-:W-:Y:S05]  /*1c430*/  BRA `(.L_x_5488) ;  /* 0xfffffef400107947 */ /* 0x000fea000383ffff */
.L_x_5493:
[----:B-1----:R-:W-:-:S04]  /*1c440*/  IMAD.U32 R2, RZ, RZ, UR6 ;  /* 0x00000006ff027e24 */ /* 0x002fc8000f8e00ff */
[----:B------:R1:W2:Y:S03]  /*1c450*/  SYNCS.PHASECHK.TRANS64.TRYWAIT P2, [R2+URZ+0x36850], R0 ;  /* 0x03685000020075a7 */ /* 0x0002a6000804017f */
[----:B--2---:R-:W-:Y:S05]  /*1c460*/  @!P2 NANOSLEEP.SYNCS 0x989680 ;  /* 0x009896800000a95d */ /* 0x004fea0003900000 */
[----:B------:R-:W2:Y:S02]  /*1c470*/  @!P2 SYNCS.PHASECHK.TRANS64 P2, [R2+URZ+0x36850], R0 ;  /* 0x036850000200a5a7 */ /* 0x000ea4000804007f */
[----:B--2---:R-:W-:Y:S05]  /*1c480*/  @!P2 BRA `(.L_x_5493) ;  /* 0xfffffffc00eca947 */ /* 0x004fea000383ffff */
[----:B------:R-:W-:Y:S05]  /*1c490*/  BRA `(.L_x_5492) ;  /* 0xffffff1800d07947 */ /* 0x000fea000383ffff */
.L_x_5498:
[----:B-1----:R-:W-:-:S04]  /*1c4a0*/  IMAD.U32 R5, RZ, RZ, UR5 ;  /* 0x00000005ff057e24 */ /* 0x002fc8000f8e00ff */
[----:B------:R1:W2:Y:S03]  /*1c4b0*/  SYNCS.PHASECHK.TRANS64.TRYWAIT P0, [R5+URZ+0x36850], R0 ;  /* 0x03685000050075a7 */ /* 0x0002a6000800017f */
[----:B--2---:R-:W-:Y:S05]  /*1c4c0*/  @!P0 NANOSLEEP.SYNCS 0x989680 ;  /* 0x009896800000895d */ /* 0x004fea0003900000 */
[----:B------:R-:W2:Y:S02]  /*1c4d0*/  @!P0 SYNCS.PHASECHK.TRANS64 P0, [R5+URZ+0x36850], R0 ;  /* 0x03685000050085a7 */ /* 0x000ea4000800007f */
[----:B--2---:R-:W-:Y:S05]  /*1c4e0*/  @!P0 BRA `(.L_x_5498) ;  /* 0xfffffffc00ec8947 */ /* 0x004fea000383ffff */
[----:B------:R-:W-:Y:S05]  /*1c4f0*/  BRA `(.L_x_5497) ;  /* 0xffffff3c00487947 */ /* 0x000fea000383ffff */
.L_x_5545:
        /* <DEDUP_REMOVED lines=11> */
.L_x_5654:
[----:B------:R-:W-:Y:S05]  /*1c5b0*/  BSYNC B0 ;  /* 0x0000000000007941 */ /* 0x000fea0003800000 */
.L_x_5653:
[----:B------:R-:W-:Y:S05]  /*1c5c0*/  BRA `(.L_x_5655) ;  /* 0xffffffa800087947 */ /* 0x000fea000383ffff */
.L_x_5547:
[----:B------:R-:W-:Y:S01]  /*1c5d0*/  BSSY B0, `(.L_x_5656) ;  /* 0x0000006000007945 */ /* 0x000fe20003800000 */
[----:B------:R-:W-:-:S07]  /*1c5e0*/  IMAD.MOV.U32 R15, RZ, RZ, -0x1 ;  /* 0xffffffffff0f7424 */ /* 0x000fce00078e00ff */
[----:B--23--:R-:W-:Y:S05]  /*1c5f0*/  WARPSYNC.COLLECTIVE R15, `(.L_x_5657) ;  /* 0x000000000f0c7348 */ /* 0x00cfea0003c00000 */
[----:B------:R-:W-:Y:S02]  /*1c600*/  ELECT P6, UR62, PT ;  /* 0x00000000003e782f */ /* 0x000fe400038c0000 */
[----:B------:R-:W-:Y:S01]  /*1c610*/  MOV R14, UR62 ;  /* 0x0000003e000e7c02 */ /* 0x000fe20008000f00 */
[----:B--23--:R-:W-:Y:S10]  /*1c620*/  ENDCOLLECTIVE ;  /* 0x000000000000791b */ /* 0x00cff40003800000 */
.L_x_5657:
[----:B------:R-:W-:Y:S05]  /*1c630*/  BSYNC B0 ;  /* 0x0000000000007941 */ /* 0x000fea0003800000 */
.L_x_5656:
[----:B------:R-:W-:Y:S05]  /*1c640*/  BRA `(.L_x_5658) ;  /* 0xffffffa8000c7947 */ /* 0x000fea000383ffff */
.L_x_5549:
[----:B0-----:R0:W1:Y:S02]  /*1c650*/  SYNCS.PHASECHK.TRANS64.TRYWAIT P0, [R0+URZ+0x36840], R2 ;  /* 0x03684002000075a7 */ /* 0x001064000800017f */
[----:B-1----:R-:W-:Y:S05]  /*1c660*/  @!P0 NANOSLEEP.SYNCS 0x989680 ;  /* 0x009896800000895d */ /* 0x002fea0003900000 */
[----:B------:R-:W1:Y:S02]  /*1c670*/  @!P0 SYNCS.PHASECHK.TRANS64 P0, [R0+URZ+0x36840], R2 ;  /* 0x03684002000085a7 */ /* 0x000e64000800007f */
[----:B-1----:R-:W-:Y:S05]  /*1c680*/  @!P0 BRA `(.L_x_5549) ;  /* 0xfffffffc00f08947 */ /* 0x002fea000383ffff */
[----:B------:R-:W-:Y:S05]  /*1c690*/  BRA `(.L_x_5659) ;  /* 0xffffffa800707947 */ /* 0x000fea000383ffff */
.L_x_5553:
[----:B------:R-:W2:Y:S01]  /*1c6a0*/  LDL.LU R11, [R1+0x38] ;  /* 0x00003800010b7983 */ /* 0x000ea20000300800 */
[----:B------:R-:W-:Y:S01]  /*1c6b0*/  IMAD.MOV.U32 R13, RZ, RZ, R3 ;  /* 0x000000ffff0d7224 */ /* 0x000fe200078e0003 */
[----:B------:R-:W-:Y:S01]  /*1c6c0*/  LOP3.LUT R5, R5, 0x7f, RZ, 0xc0, !PT ;  /* 0x0000007f05057812 */ /* 0x000fe200078ec0ff */
[----:B------:R-:W-:Y:S02]  /*1c6d0*/  IMAD.MOV.U32 R12, RZ, RZ, RZ ;  /* 0x000000ffff0c7224 */ /* 0x000fe400078e00ff */
[----:B------:R-:W-:Y:S01]  /*1c6e0*/  IMAD.MOV.U32 R15, RZ, RZ, -0x1 ;  /* 0xffffffffff0f7424 */ /* 0x000fe200078e00ff */
        /* <DEDUP_REMOVED lines=9> */
.L_x_5660:
[----:B------:R-:W-:Y:S02]  /*1c780*/  IMAD.MOV.U32 R13, RZ, RZ, R4 ;  /* 0x000000ffff0d7224 */ /* 0x000fe400078e0004 */
[----:B------:R-:W-:-:S07]  /*1c790*/  IMAD.MOV.U32 R6, RZ, RZ, R14 ;  /* 0x000000ffff067224 */ /* 0x000fce00078e000e */
[----:B------:R-:W-:Y:S05]  /*1c7a0*/  WARPSYNC.COLLECTIVE R15, `(.L_x_5661) ;  /* 0x000000000f087348 */ /* 0x000fea0003c00000 */
[----:B------:R0:W1:Y:S02]  /*1c7b0*/  SHFL.IDX P6, R14, R13, R12, R11 ;  /* 0x0000000c0d0e7389 */ /* 0x00006400000c000b */
[----:B01----:R-:W-:Y:S01]  /*1c7c0*/  ENDCOLLECTIVE ;  /* 0x000000000000791b */ /* 0x003fe20003800000 */
.L_x_5661:
        /* <DEDUP_REMOVED lines=19> */
.L_x_5662:
[----:B------:R-:W-:Y:S02]  /*1c900*/  IMAD.MOV.U32 R13, RZ, RZ, R4 ;  /* 0x000000ffff0d7224 */ /* 0x000fe400078e0004 */
[----:B------:R-:W-:-:S07]  /*1c910*/  IMAD.MOV.U32 R9, RZ, RZ, R14 ;  /* 0x000000ffff097224 */ /* 0x000fce00078e000e */
[----:B------:R-:W-:Y:S05]  /*1c920*/  WARPSYNC.COLLECTIVE R15, `(.L_x_5663) ;  /* 0x000000000f087348 */ /* 0x000fea0003c00000 */
[----:B------:R0:W1:Y:S02]  /*1c930*/  SHFL.IDX P6, R14, R13, R12, R11 ;  /* 0x0000000c0d0e7389 */ /* 0x00006400000c000b */
[----:B01----:R-:W-:Y:S01]  /*1c940*/  ENDCOLLECTIVE ;  /* 0x000000000000791b */ /* 0x003fe20003800000 */
.L_x_5663:
        /* <DEDUP_REMOVED lines=20> */
.L_x_5664:
[----:B------:R-:W-:Y:S02]  /*1ca90*/  IMAD.MOV.U32 R13, RZ, RZ, R4 ;  /* 0x000000ffff0d7224 */ /* 0x000fe400078e0004 */
[----:B------:R-:W-:-:S05]  /*1caa0*/  IMAD.SHL.U32 R9, R9, 0x8, RZ ;  /* 0x0000000809097824 */ /* 0x000fca00078e00ff */
[----:B------:R-:W-:Y:S01]  /*1cab0*/  LOP3.LUT R9, R9, 0x38, RZ, 0xc0, !PT ;  /* 0x0000003809097812 */ /* 0x000fe200078ec0ff */
[----:B------:R-:W-:-:S07]  /*1cac0*/  IMAD.MOV.U32 R8, RZ, RZ, R14 ;  /* 0x000000ffff087224 */ /* 0x000fce00078e000e */
[----:B------:R-:W-:Y:S05]  /*1cad0*/  WARPSYNC.COLLECTIVE R15, `(.L_x_5665) ;  /* 0x000000000f087348 */ /* 0x000fea0003c00000 */
[----:B------:R0:W1:Y:S02]  /*1cae0*/  SHFL.IDX P6, R14, R13, R12, R11 ;  /* 0x0000000c0d0e7389 */ /* 0x00006400000c000b */
[----:B01----:R-:W-:Y:S01]  /*1caf0*/  ENDCOLLECTIVE ;  /* 0x000000000000791b */ /* 0x003fe20003800000 */
.L_x_5665:
        /* <DEDUP_REMOVED lines=19> */
.L_x_5666:
[----:B------:R-:W-:Y:S02]  /*1cc30*/  IMAD.MOV.U32 R13, RZ, RZ, R4 ;  /* 0x000000ffff0d7224 */ /* 0x000fe400078e0004 */
[----:B------:R-:W-:-:S07]  /*1cc40*/  IMAD.MOV.U32 R6, RZ, RZ, R14 ;  /* 0x000000ffff067224 */ /* 0x000fce00078e000e */
[----:B------:R-:W-:Y:S05]  /*1cc50*/  WARPSYNC.COLLECTIVE R15, `(.L_x_5667) ;  /* 0x000000000f087348 */ /* 0x000fea0003c00000 */
[----:B------:R0:W1:Y:S02]  /*1cc60*/  SHFL.IDX P6, R14, R13, R12, R11 ;  /* 0x0000000c0d0e7389 */ /* 0x00006400000c000b */
[----:B01----:R-:W-:Y:S01]  /*1cc70*/  ENDCOLLECTIVE ;  /* 0x000000000000791b */ /* 0x003fe20003800000 */
.L_x_5667:
        /* <DEDUP_REMOVED lines=19> */
.L_x_5668:
[----:B------:R-:W-:Y:S02]  /*1cdb0*/  IMAD.MOV.U32 R13, RZ, RZ, R4 ;  /* 0x000000ffff0d7224 */ /* 0x000fe400078e0004 */
[----:B------:R-:W-:-:S07]  /*1cdc0*/  IMAD.MOV.U32 R6, RZ, RZ, R14 ;  /* 0x000000ffff067224 */ /* 0x000fce00078e000e */
[----:B------:R-:W-:Y:S05]  /*1cdd0*/  WARPSYNC.COLLECTIVE R15, `(.L_x_5669) ;  /* 0x000000000f087348 */ /* 0x000fea0003c00000 */
[----:B------:R0:W1:Y:S02]  /*1cde0*/  SHFL.IDX P6, R14, R13, R12, R11 ;  /* 0x0000000c0d0e7389 */ /* 0x00006400000c000b */
[----:B01----:R-:W-:Y:S01]  /*1cdf0*/  ENDCOLLECTIVE ;  /* 0x000000000000791b */ /* 0x003fe20003800000 */
.L_x_5669:
        /* <DEDUP_REMOVED lines=19> */
.L_x_5670:
[----:B------:R-:W-:Y:S02]  /*1cf30*/  IMAD.MOV.U32 R13, RZ, RZ, R4 ;  /* 0x000000ffff0d7224 */ /* 0x000fe400078e0004 */
[----:B------:R-:W-:-:S07]  /*1cf40*/  IMAD.MOV.U32 R6, RZ, RZ, R14 ;  /* 0x000000ffff067224 */ /* 0x000fce00078e000e */
[----:B------:R-:W-:Y:S05]  /*1cf50*/  WARPSYNC.COLLECTIVE R15, `(.L_x_5671) ;  /* 0x000000000f087348 */ /* 0x000fea0003c00000 */
[----:B------:R0:W1:Y:S02]  /*1cf60*/  SHFL.IDX P6, R14, R13, R12, R11 ;  /* 0x0000000c0d0e7389 */ /* 0x00006400000c000b */
[----:B01----:R-:W-:Y:S01]  /*1cf70*/  ENDCOLLECTIVE ;  /* 0x000000000000791b */ /* 0x003fe20003800000 */
.L_x_5671:
        /* <DEDUP_REMOVED lines=17> */
.L_x_5672:
[----:B------:R-:W-:-:S05]  /*1d090*/  VIADD R7, R2, 0x60 ;  /* 0x0000006002077836 */ /* 0x000fca0000000000 */
[----:B------:R-:W-:Y:S01]  /*1d0a0*/  ISETP.GE.AND P4, PT, R7, R0, PT ;  /* 0x000000000700720c */ /* 0x000fe20003f86270 */
[----:B------:R-:W-:Y:S02]  /*1d0b0*/  IMAD.MOV.U32 R13, RZ, RZ, R4 ;  /* 0x000000ffff0d7224 */ /* 0x000fe400078e0004 */
[----:B------:R-:W-:-:S10]  /*1d0c0*/  IMAD.MOV.U32 R6, RZ, RZ, R14 ;  /* 0x000000ffff067224 */ /* 0x000fd400078e000e */
[----:B------:R-:W-:Y:S05]  /*1d0d0*/  WARPSYNC.COLLECTIVE R15, `(.L_x_5673) ;  /* 0x000000000f087348 */ /* 0x000fea0003c00000 */
[----:B------:R0:W1:Y:S02]  /*1d0e0*/  SHFL.IDX P6, R14, R13, R12, R11 ;  /* 0x0000000c0d0e7389 */ /* 0x00006400000c000b */
[----:B01----:R-:W-:Y:S01]  /*1d0f0*/  ENDCOLLECTIVE ;  /* 0x000000000000791b */ /* 0x003fe20003800000 */
.L_x_5673:
        /* <DEDUP_REMOVED lines=17> */
.L_x_5674:
[----:B------:R-:W-:Y:S02]  /*1d210*/  IMAD.MOV.U32 R13, RZ, RZ, R4 ;  /* 0x000000ffff0d7224 */ /* 0x000fe400078e0004 */
[----:B------:R-:W-:-:S07]  /*1d220*/  IMAD.MOV.U32 R5, RZ, RZ, R14 ;  /* 0x000000ffff057224 */ /* 0x000fce00078e000e */
[----:B------:R-:W-:Y:S05]  /*1d230*/  WARPSYNC.COLLECTIVE R15, `(.L_x_5675) ;  /* 0x000000000f087348 */ /* 0x000fea0003c00000 */
[----:B------:R0:W1:Y:S02]  /*1d240*/  SHFL.IDX P6, R14, R13, R12, R11 ;  /* 0x0000000c0d0e7389 */ /* 0x00006400000c000b */
[----:B01----:R-:W-:Y:S01]  /*1d250*/  ENDCOLLECTIVE ;  /* 0x000000000000791b */ /* 0x003fe20003800000 */
.L_x_5675:
[----:B------:R-:W-:Y:S01]  /*1d260*/  IMAD.MOV.U32 R3, RZ, RZ, R14 ;  /* 0x000000ffff037224 */ /* 0x000fe200078e000e */
[----:B------:R-:W-:Y:S06]  /*1d270*/  BRA `(.L_x_5676) ;  /* 0xffffffac00247947 */ /* 0x000fec000383ffff */
.L_x_5558:
[----:B0-----:R0:W3:Y:S02]  /*1d280*/  SYNCS.PHASECHK.TRANS64.TRYWAIT P0, [R18+URZ+0x36820], R0 ;  /* 0x03682000120075a7 */ /* 0x0010e4000800017f */
[----:B---3--:R-:W-:Y:S05]  /*1d290*/  @!P0 NANOSLEEP.SYNCS 0x989680 ;  /* 0x009896800000895d */ /* 0x008fea0003900000 */
[----:B------:R-:W3:Y:S02]  /*1d2a0*/  @!P0 SYNCS.PHASECHK.TRANS64 P0, [R18+URZ+0x36820], R0 ;  /* 0x03682000120085a7 */ /* 0x000ee4000800007f */
[----:B---3--:R-:W-:Y:S05]  /*1d2b0*/  @!P0 BRA `(.L_x_5558) ;  /* 0xfffffffc00f08947 */ /* 0x008fea000383ffff */
[----:B------:R-:W-:Y:S05]  /*1d2c0*/  BRA `(.L_x_5677) ;  /* 0xffffffac00a87947 */ /* 0x000fea000383ffff */
.L_x_5567:
[----:B-1----:R1:W2:Y:S02]  /*1d2d0*/  SYNCS.PHASECHK.TRANS64.TRYWAIT P0, [R3+URZ+0x36840], R2 ;  /* 0x03684002030075a7 */ /* 0x0022a4000800017f */
[----:B--2---:R-:W-:Y:S05]  /*1d2e0*/  @!P0 NANOSLEEP.SYNCS 0x989680 ;  /* 0x009896800000895d */ /* 0x004fea0003900000 */
[----:B------:R-:W2:Y:S02]  /*1d2f0*/  @!P0 SYNCS.PHASECHK.TRANS64 P0, [R3+URZ+0x36840], R2 ;  /* 0x03684002030085a7 */ /* 0x000ea4000800007f */
[----:B--2---:R-:W-:Y:S05]  /*1d300*/  @!P0 BRA `(.L_x_5567) ;  /* 0xfffffffc00f08947 */ /* 0x004fea000383ffff */
[----:B------:R-:W-:Y:S05]  /*1d310*/  BRA `(.L_x_5678) ;  /* 0xffffffb000887947 */ /* 0x000fea000383ffff */
.L_x_5574:
[----:B-1----:R1:W2:Y:S02]  /*1d320*/  SYNCS.PHASECHK.TRANS64.TRYWAIT P0, [R3+URZ+0x60], R2 ;  /* 0x00006002030075a7 */ /* 0x0022a4000800017f */
[----:B--2---:R-:W-:Y:S05]  /*1d330*/  @!P0 NANOSLEEP.SYNCS 0x989680 ;  /* 0x009896800000895d */ /* 0x004fea0003900000 */
[----:B------:R-:W2:Y:S02]  /*1d340*/  @!P0 SYNCS.PHASECHK.TRANS64 P0, [R3+URZ+0x60], R2 ;  /* 0x00006002030085a7 */ /* 0x000ea4000800007f */
[----:B--2---:R-:W-:Y:S05]  /*1d350*/  @!P0 BRA `(.L_x_5574) ;  /* 0xfffffffc00f08947 */ /* 0x004fea000383ffff */
[----:B------:R-:W-:Y:S05]  /*1d360*/  BRA `(.L_x_5679) ;  /* 0xffffffb4009c7947 */ /* 0x000fea000383ffff */
.L_x_5584:
[----:B-1----:R1:W2:Y:S02]  /*1d370*/  SYNCS.PHASECHK.TRANS64.TRYWAIT P0, [R3+URZ+0x36840], R2 ;  /* 0x03684002030075a7 */ /* 0x0022a4000800017f */
[----:B--2---:R-:W-:Y:S05]  /*1d380*/  @!P0 NANOSLEEP.SYNCS 0x989680 ;  /* 0x009896800000895d */ /* 0x004fea0003900000 */
[----:B------:R-:W2:Y:S02]  /*1d390*/  @!P0 SYNCS.PHASECHK.TRANS64 P0, [R3+URZ+0x36840], R2 ;  /* 0x03684002030085a7 */ /* 0x000ea4000800007f */
[----:B--2---:R-:W-:Y:S05]  /*1d3a0*/  @!P0 BRA `(.L_x_5584) ;  /* 0xfffffffc00f08947 */ /* 0x004fea000383ffff */
[----:B------:R-:W-:Y:S05]  /*1d3b0*/  BRA `(.L_x_5680) ;  /* 0xffffffbc006c7947 */ /* 0x000fea000383ffff */
.L_x_5591:
[----:B0-----:R0:W1:Y:S02]  /*1d3c0*/  SYNCS.PHASECHK.TRANS64.TRYWAIT P0, [R2+URZ+0x60], R3 ;  /* 0x00006003020075a7 */ /* 0x001064000800017f */
[----:B-1----:R-:W-:Y:S05]  /*1d3d0*/  @!P0 NANOSLEEP.SYNCS 0x989680 ;  /* 0x009896800000895d */ /* 0x002fea0003900000 */
[----:B------:R-:W1:Y:S02]  /*1d3e0*/  @!P0 SYNCS.PHASECHK.TRANS64 P0, [R2+URZ+0x60], R3 ;  /* 0x00006003020085a7 */ /* 0x000e64000800007f */
[----:B-1----:R-:W-:Y:S05]  /*1d3f0*/  @!P0 BRA `(.L_x_5591) ;  /* 0xfffffffc00f08947 */ /* 0x002fea000383ffff */
[----:B------:R-:W-:Y:S05]  /*1d400*/  BRA `(.L_x_5681) ;  /* 0xffffffc000807947 */ /* 0x000fea000383ffff */
.L_x_5601:
[----:B--2---:R2:W3:Y:S02]  /*1d410*/  SYNCS.PHASECHK.TRANS64.TRYWAIT P0, [R2+URZ+0x36840], R3 ;  /* 0x03684003020075a7 */ /* 0x0044e4000800017f */
[----:B---3--:R-:W-:Y:S05]  /*1d420*/  @!P0 NANOSLEEP.SYNCS 0x989680 ;  /* 0x009896800000895d */ /* 0x008fea0003900000 */
[----:B------:R-:W3:Y:S02]  /*1d430*/  @!P0 SYNCS.PHASECHK.TRANS64 P0, [R2+URZ+0x36840], R3 ;  /* 0x03684003020085a7 */ /* 0x000ee4000800007f */
[----:B---3--:R-:W-:Y:S05]  /*1d440*/  @!P0 BRA `(.L_x_5601) ;  /* 0xfffffffc00f08947 */ /* 0x008fea000383ffff */
[----:B------:R-:W-:Y:S05]  /*1d450*/  BRA `(.L_x_5682) ;  /* 0xffffffc800207947 */ /* 0x000fea000383ffff */
.L_x_5608:
[----:B0-----:R0:W1:Y:S02]  /*1d460*/  SYNCS.PHASECHK.TRANS64.TRYWAIT P0, [R2+URZ+0x60], R5 ;  /* 0x00006005020075a7 */ /* 0x001064000800017f */
[----:B-1----:R-:W-:Y:S05]  /*1d470*/  @!P0 NANOSLEEP.SYNCS 0x989680 ;  /* 0x009896800000895d */ /* 0x002fea0003900000 */
[----:B------:R-:W1:Y:S02]  /*1d480*/  @!P0 SYNCS.PHASECHK.TRANS64 P0, [R2+URZ+0x60], R5 ;  /* 0x00006005020085a7 */ /* 0x000e64000800007f */
[----:B-1----:R-:W-:Y:S05]  /*1d490*/  @!P0 BRA `(.L_x_5608) ;  /* 0xfffffffc00f08947 */ /* 0x002fea000383ffff */
[----:B------:R-:W-:Y:S05]  /*1d4a0*/  BRA `(.L_x_5683) ;  /* 0xffffffcc00347947 */ /* 0x000fea000383ffff */
.L_x_5620:
[----:B--2---:R2:W3:Y:S02]  /*1d4b0*/  SYNCS.PHASECHK.TRANS64.TRYWAIT P0, [R0+URZ+0x36860], R2 ;  /* 0x03686002000075a7 */ /* 0x0044e4000800017f */
[----:B---3--:R-:W-:Y:S05]  /*1d4c0*/  @!P0 NANOSLEEP.SYNCS 0x989680 ;  /* 0x009896800000895d */ /* 0x008fea0003900000 */
[----:B------:R-:W3:Y:S02]  /*1d4d0*/  @!P0 SYNCS.PHASECHK.TRANS64 P0, [R0+URZ+0x36860], R2 ;  /* 0x03686002000085a7 */ /* 0x000ee4000800007f */
[----:B---3--:R-:W-:Y:S05]  /*1d4e0*/  @!P0 BRA `(.L_x_5620) ;  /* 0xfffffffc00f08947 */ /* 0x008fea000383ffff */
[----:B------:R-:W-:Y:S05]  /*1d4f0*/  BRA `(.L_x_5684) ;  /* 0xffffffd000c07947 */ /* 0x000fea000383ffff */
.L_x_5628:
[----:B------:R-:W3:Y:S01]  /*1d500*/  LDL R0, [R1] ;  /* 0x0000000001007983 */ /* 0x000ee20000100800 */
[----:B------:R-:W-:Y:S01]  /*1d510*/  BSSY B0, `(.L_x_5685) ;  /* 0x0000008000007945 */ /* 0x000fe20003800000 */
[----:B------:R-:W-:Y:S02]  /*1d520*/  IMAD.MOV.U32 R12, RZ, RZ, RZ ;  /* 0x000000ffff0c7224 */ /* 0x000fe400078e00ff */
[----:B------:R-:W-:Y:S02]  /*1d530*/  IMAD.MOV.U32 R11, RZ, RZ, 0x1f ;  /* 0x0000001fff0b7424 */ /* 0x000fe400078e00ff */
[----:B------:R-:W-:Y:S02]  /*1d540*/  IMAD.MOV.U32 R15, RZ, RZ, -0x1 ;  /* 0xffffffffff0f7424 */ /* 0x000fe400078e00ff */
[----:B---3--:R-:W-:-:S07]  /*1d550*/  IMAD.MOV.U32 R13, RZ, RZ, R0 ;  /* 0x000000ffff0d7224 */ /* 0x008fce00078e0000 */
[----:B-12---:R-:W-:Y:S05]  /*1d560*/  WARPSYNC.COLLECTIVE R15, `(.L_x_5686) ;  /* 0x000000000f087348 */ /* 0x006fea0003c00000 */
[----:B------:R0:W3:Y:S02]  /*1d570*/  SHFL.IDX P6, R14, R13, R12, R11 ;  /* 0x0000000c0d0e7389 */ /* 0x0000e400000c000b */
[----:B0123--:R-:W-:Y:S01]  /*1d580*/  ENDCOLLECTIVE ;  /* 0x000000000000791b */ /* 0x00ffe20003800000 */
.L_x_5686:
[----:B------:R-:W-:Y:S05]  /*1d590*/  BSYNC B0 ;  /* 0x0000000000007941 */ /* 0x000fea0003800000 */
.L_x_5685:
        /* <DEDUP_REMOVED lines=9> */
.L_x_5687:
        /* <DEDUP_REMOVED lines=26> */
.L_x_5688:
        /* <DEDUP_REMOVED lines=8> */
.L_x_5689:
        /* <DEDUP_REMOVED lines=8> */
.L_x_5690:
        /* <DEDUP_REMOVED lines=8> */
.L_x_5691:
        /* <DEDUP_REMOVED lines=8> */
.L_x_5692:
        /* <DEDUP_REMOVED lines=9> */
.L_x_5693:
[----:B------:R-:W-:Y:S01]  /*1da60*/  IMAD.MOV.U32 R9, RZ, RZ, R14 ;  /* 0x000000ffff097224 */ /* 0x000fe200078e000e */
[----:B------:R-:W-:Y:S06]  /*1da70*/  BRA `(.L_x_5694) ;  /* 0xffffffd400707947 */ /* 0x000fec000383ffff */
.L_x_5631:
        /* <DEDUP_REMOVED lines=8> */
.L_x_5696:
[----:B------:R-:W-:Y:S05]  /*1db00*/  BSYNC B0 ;  /* 0x0000000000007941 */ /* 0x000fea0003800000 */
.L_x_5695:
        /* <DEDUP_REMOVED lines=10> */
.L_x_5697:
        /* <DEDUP_REMOVED lines=8> */
.L_x_5698:
        /* <DEDUP_REMOVED lines=8> */
.L_x_5699:
        /* <DEDUP_REMOVED lines=8> */
.L_x_5700:
        /* <DEDUP_REMOVED lines=9> */
.L_x_5701:
[----:B------:R-:W-:Y:S01]  /*1ddc0*/  IMAD.MOV.U32 R9, RZ, RZ, R14 ;  /* 0x000000ffff097224 */ /* 0x000fe200078e000e */
[----:B------:R-:W-:Y:S06]  /*1ddd0*/  BRA `(.L_x_5702) ;  /* 0xffffffd400487947 */ /* 0x000fec000383ffff */
.L_x_5633:
[----:B------:R-:W-:Y:S01]  /*1dde0*/  BSSY B0, `(.L_x_5703) ;  /* 0x0000006000007945 */ /* 0x000fe20003800000 */
[----:B------:R-:W-:Y:S01]  /*1ddf0*/  PLOP3.LUT P6, PT, P6, PT, PT, 0x8, 0x0 ;  /* 0x000000000000781c */ /* 0x000fe200037ce170 */
[----:B------:R-:W-:-:S12]  /*1de00*/  IMAD.MOV.U32 R15, RZ, RZ, -0x1 ;  /* 0xffffffffff0f7424 */ /* 0x000fd800078e00ff */
[----:B0-----:R-:W-:Y:S05]  /*1de10*/  WARPSYNC.COLLECTIVE R15, `(.L_x_5704) ;  /* 0x000000000f087348 */ /* 0x001fea0003c00000 */
[----:B------:R-:W-:Y:S01]  /*1de20*/  VOTE.ANY R14, PT, P6 ;  /* 0x00000000000e7806 */ /* 0x000fe200030e0100 */
[----:B0-----:R-:W-:Y:S06]  /*1de30*/  ENDCOLLECTIVE ;  /* 0x000000000000791b */ /* 0x001fec0003800000 */
.L_x_5704:
[----:B------:R-:W-:Y:S05]  /*1de40*/  BSYNC B0 ;  /* 0x0000000000007941 */ /* 0x000fea0003800000 */
.L_x_5703:
        /* <DEDUP_REMOVED lines=10> */
.L_x_5705:
[----:B------:R-:W-:Y:S02]  /*1def0*/  IMAD.MOV.U32 R13, RZ, RZ, R7 ;  /* 0x000000ffff0d7224 */ /* 0x000fe400078e0007 */
[----:B------:R-:W-:-:S07]  /*1df00*/  IMAD.MOV.U32 R0, RZ, RZ, R14 ;  /* 0x000000ffff007224 */ /* 0x000fce00078e000e */
[----:B------:R-:W-:Y:S05]  /*1df10*/  WARPSYNC.COLLECTIVE R15, `(.L_x_5706) ;  /* 0x000000000f087348 */ /* 0x000fea0003c00000 */
[----:B------:R0:W1:Y:S02]  /*1df20*/  SHFL.IDX P6, R14, R13, R12, R11 ;  /* 0x0000000c0d0e7389 */ /* 0x00006400000c000b */
[----:B01----:R-:W-:Y:S01]  /*1df30*/  ENDCOLLECTIVE ;  /* 0x000000000000791b */ /* 0x003fe20003800000 */
.L_x_5706:
[----:B------:R-:W-:Y:S02]  /*1df40*/  IMAD.MOV.U32 R7, RZ, RZ, R14 ;  /* 0x000000ffff077224 */ /* 0x000fe400078e000e */
[----:B------:R-:W-:-:S05]  /*1df50*/  IMAD.IADD R6, R10, 0x1, R16 ;  /* 0x000000010a067824 */ /* 0x000fca00078e0210 */
[----:B------:R0:W-:Y:S01]  /*1df60*/  STL [R1+0xc], R6 ;  /* 0x00000c0601007387 */ /* 0x0001e20000100800 */
[----:B------:R-:W-:Y:S05]  /*1df70*/  BRA `(.L_x_5707) ;  /* 0xffffffd400287947 */ /* 0x000fea000383ffff */
.L_x_5635:
        /* <DEDUP_REMOVED lines=8> */
.L_x_5709:
[----:B------:R-:W-:Y:S05]  /*1e000*/  BSYNC B0 ;  /* 0x0000000000007941 */ /* 0x000fea0003800000 */
.L_x_5708:
[----:B------:R-:W-:Y:S01]  /*1e010*/  IMAD.MOV.U32 R2, RZ, RZ, R14 ;  /* 0x000000ffff027224 */ /* 0x000fe200078e000e */
[----:B------:R-:W-:Y:S06]  /*1e020*/  BRA `(.L_x_5710) ;  /* 0xffffffd400147947 */ /* 0x000fec000383ffff */
.L_x_5641:
[----:B0-----:R0:W1:Y:S02]  /*1e030*/  SYNCS.PHASECHK.TRANS64.TRYWAIT P0, [R0+URZ+0x36820], R3 ;  /* 0x03682003000075a7 */ /* 0x001064000800017f */
[----:B-1----:R-:W-:Y:S05]  /*1e040*/  @!P0 NANOSLEEP.SYNCS 0x989680 ;  /* 0x009896800000895d */ /* 0x002fea0003900000 */
[----:B------:R-:W1:Y:S02]  /*1e050*/  @!P0 SYNCS.PHASECHK.TRANS64 P0, [R0+URZ+0x36820], R3 ;  /* 0x03682003000085a7 */ /* 0x000e64000800007f */
[----:B-1----:R-:W-:Y:S05]  /*1e060*/  @!P0 BRA `(.L_x_5641) ;  /* 0xfffffffc00f08947 */ /* 0x002fea000383ffff */
[----:B------:R-:W-:Y:S05]  /*1e070*/  BRA `(.L_x_5711) ;  /* 0xffffffdc00b87947 */ /* 0x000fea000383ffff */
.L_x_5642:
        /* <DEDUP_REMOVED lines=11> */
.L_x_5713:
[----:B------:R-:W-:Y:S05]  /*1e130*/  BSYNC B0 ;  /* 0x0000000000007941 */ /* 0x000fea0003800000 */
.L_x_5712:
[----:B------:R-:W-:Y:S05]  /*1e140*/  BRA `(.L_x_5714) ;  /* 0xffffffdc00a07947 */ /* 0x000fea000383ffff */
.L_x_5645:
[----:B------:R-:W-:Y:S01]  /*1e150*/  BSSY B1, `(.L_x_5715) ;  /* 0x0000006000017945 */ /* 0x000fe20003800000 */
[----:B------:R-:W-:-:S07]  /*1e160*/  IMAD.MOV.U32 R15, RZ, RZ, -0x1 ;  /* 0xffffffffff0f7424 */ /* 0x000fce00078e00ff */
[----:B01----:R-:W-:Y:S05]  /*1e170*/  WARPSYNC.COLLECTIVE R15, `(.L_x_5716) ;  /* 0x000000000f0c7348 */ /* 0x003fea0003c00000 */
[----:B------:R-:W-:Y:S02]  /*1e180*/  ELECT P6, UR62, PT ;  /* 0x00000000003e782f */ /* 0x000fe400038c0000 */
[----:B------:R-:W-:Y:S01]  /*1e190*/  MOV R14, UR62 ;  /* 0x0000003e000e7c02 */ /* 0x000fe20008000f00 */
[----:B01----:R-:W-:Y:S10]  /*1e1a0*/  ENDCOLLECTIVE ;  /* 0x000000000000791b */ /* 0x003ff40003800000 */
.L_x_5716:
[----:B------:R-:W-:Y:S05]  /*1e1b0*/  BSYNC B1 ;  /* 0x0000000000017941 */ /* 0x000fea0003800000 */
.L_x_5715:
[----:B------:R-:W-:Y:S05]  /*1e1c0*/  BRA `(.L_x_5717) ;  /* 0xffffffdc00987947 */ /* 0x000fea000383ffff */
.L_x_5647:
[----:B0-----:R0:W1:Y:S02]  /*1e1d0*/  SYNCS.PHASECHK.TRANS64.TRYWAIT P0, [R6+URZ], R5 ;  /* 0x00000005060075a7 */ /* 0x001064000800017f */
[----:B-1----:R-:W-:Y:S05]  /*1e1e0*/  @!P0 NANOSLEEP.SYNCS 0x989680 ;  /* 0x009896800000895d */ /* 0x002fea0003900000 */
[----:B------:R-:W1:Y:S02]  /*1e1f0*/  @!P0 SYNCS.PHASECHK.TRANS64 P0, [R6+URZ], R5 ;  /* 0x00000005060085a7 */ /* 0x000e64000800007f */
[----:B-1----:R-:W-:Y:S05]  /*1e200*/  @!P0 BRA `(.L_x_5647) ;  /* 0xfffffffc00f08947 */ /* 0x002fea000383ffff */
[----:B------:R-:W-:Y:S05]  /*1e210*/  BRA `(.L_x_5718) ;  /* 0xffffffdc00d87947 */ /* 0x000fea000383ffff */
.L_x_5648:
[----:B-1----:R1:W2:Y:S02]  /*1e220*/  SYNCS.PHASECHK.TRANS64.TRYWAIT P0, [R7+URZ], R2 ;  /* 0x00000002070075a7 */ /* 0x0022a4000800017f */
[----:B--2---:R-:W-:Y:S05]  /*1e230*/  @!P0 NANOSLEEP.SYNCS 0x989680 ;  /* 0x009896800000895d */ /* 0x004fea0003900000 */
[----:B------:R-:W2:Y:S02]  /*1e240*/  @!P0 SYNCS.PHASECHK.TRANS64 P0, [R7+URZ], R2 ;  /* 0x00000002070085a7 */ /* 0x000ea4000800007f */
[----:B--2---:R-:W-:Y:S05]  /*1e250*/  @!P0 BRA `(.L_x_5648) ;  /* 0xfffffffc00f08947 */ /* 0x004fea000383ffff */
[----:B------:R-:W-:Y:S05]  /*1e260*/  BRA `(.L_x_5719) ;  /* 0xffffffdc00cc7947 */ /* 0x000fea000383ffff */
.L_x_5650:
[----:B--2---:R2:W3:Y:S02]  /*1e270*/  SYNCS.PHASECHK.TRANS64.TRYWAIT P0, [R4+URZ], R5 ;  /* 0x00000005040075a7 */ /* 0x0044e4000800017f */
[----:B---3--:R-:W-:Y:S05]  /*1e280*/  @!P0 NANOSLEEP.SYNCS 0x989680 ;  /* 0x009896800000895d */ /* 0x008fea0003900000 */
[----:B------:R-:W3:Y:S02]  /*1e290*/  @!P0 SYNCS.PHASECHK.TRANS64 P0, [R4+URZ], R5 ;  /* 0x00000005040085a7 */ /* 0x000ee4000800007f */
[----:B---3--:R-:W-:Y:S05]  /*1e2a0*/  @!P0 BRA `(.L_x_5650) ;  /* 0xfffffffc00f08947 */ /* 0x008fea000383ffff */
[----:B------:R-:W-:Y:S05]  /*1e2b0*/  BRA `(.L_x_5720) ;  /* 0xffffffdc00d07947 */ /* 0x000fea000383ffff */
.L_x_5721:
        /* <DEDUP_REMOVED lines=12> */
.L_x_14855:


//--------------------- .text._ZN7cutlass13device_kernelIN5flash11enable_sm90INS1_16FlashAttnFwdSm90INS1_25CollectiveMainloopFwdSm90ILi2EN4cute5tupleIJNS5_1CILi1EEES8_S8_EEENS6_IJNS7_ILi128EEENS7_ILi112EEENS7_ILi192EEEEEELi192ENS_6half_tEfNS_4arch4Sm90ELb1ELb0ELb1ELb1ELb0ELb1ELb0ELb1ELb1ELb1ELb1ELb0EEENS1_21CollectiveEpilogueFwdINS6_IJSA_SC_SB_EEES9_SE_SG_Li256ELb1ELb1ELb1ELb0EEENS1_36VarlenDynamicPersistentTileSchedulerILi128ELi112ELi256ELi128ELb1ELb1ELb1ELb1ELb1ELb1EEEEEEEEEvNT_6ParamsE --------------------------
	.section	.text._ZN7cutlass13device_kernelIN5flash11enable_sm90INS1_16FlashAttnFwdSm90INS1_25CollectiveMainloopFwdSm90ILi2EN4cute5tupleIJNS5_1CILi1EEES8_S8_EEENS6_IJNS7_ILi128EEENS7_ILi112EEENS7_ILi192EEEEEELi192ENS_6half_tEfNS_4arch4Sm90ELb1ELb0ELb1ELb1ELb0ELb1ELb0ELb1ELb1ELb1ELb1ELb0EEENS1_21CollectiveEpilogueFwdINS6_IJSA_SC_SB_EEES9_SE_SG_Li256ELb1ELb1ELb1ELb0EEENS1_36VarlenDynamicPersistentTileSchedulerILi128ELi112ELi256ELi128ELb1ELb1ELb1ELb1ELb1ELb1EEEEEEEEEvNT_6ParamsE,"ax",@progbits
	.align	128
.text._ZN7cutlass13device_kernelIN5flash11enable_sm90INS1_16FlashAttnFwdSm90INS1_25CollectiveMainloopFwdSm90ILi2EN4cute5tupleIJNS5_1CILi1EEES8_S8_EEENS6_IJNS7_ILi128EEENS7_ILi112EEENS7_ILi192EEEEEELi192ENS_6half_tEfNS_4arch4Sm90ELb1ELb0ELb1ELb1ELb0ELb1ELb0ELb1ELb1ELb1ELb1ELb0EEENS1_21CollectiveEpilogueFwdINS6_IJSA_SC_SB_EEES9_SE_SG_Li256ELb1ELb1ELb1ELb0EEENS1_36VarlenDynamicPersistentTileSchedulerILi128ELi112ELi256ELi128ELb1ELb1ELb1ELb1ELb1ELb1EEEEEEEEEvNT_6ParamsE:
        .type           _ZN7cutlass13device_kernelIN5flash11enable_sm90INS1_16FlashAttnFwdSm90INS1_25CollectiveMainloopFwdSm90ILi2EN4cute5tupleIJNS5_1CILi1EEES8_S8_EEENS6_IJNS7_ILi128EEENS7_ILi112EEENS7_ILi192EEEEEELi192ENS_6half_tEfNS_4arch4Sm90ELb1ELb0ELb1ELb1ELb0ELb1ELb0ELb1ELb1ELb1ELb1ELb0EEENS1_21CollectiveEpilogueFwdINS6_IJSA_SC_SB_EEES9_SE_SG_Li256ELb1ELb1ELb1ELb0EEENS1_36VarlenDynamicPersistentTileSchedulerILi128ELi112ELi256ELi128ELb1ELb1ELb1ELb1ELb1ELb1EEEEEEEEEvNT_6ParamsE,@function
        .size           _ZN7cutlass13device_kernelIN5flash11enable_sm90INS1_16FlashAttnFwdSm90INS1_25CollectiveMainloopFwdSm90ILi2EN4cute5tupleIJNS5_1CILi1EEES8_S8_EEENS6_IJNS7_ILi128EEENS7_ILi112EEENS7_ILi192EEEEEELi192ENS_6half_tEfNS_4arch4Sm90ELb1ELb0ELb1ELb1ELb0ELb1ELb0ELb1ELb1ELb1ELb1ELb0EEENS1_21CollectiveEpilogueFwdINS6_IJSA_SC_SB_EEES9_SE_SG_Li256ELb1ELb1ELb1ELb0EEENS1_36VarlenDynamicPersistentTileSchedulerILi128ELi112ELi256ELi128ELb1ELb1ELb1ELb1ELb1ELb1EEEEEEEEEvNT_6ParamsE,(.L_x_14856 - _ZN7cutlass13device_kernelIN5flash11enable_sm90INS1_16FlashAttnFwdSm90INS1_25CollectiveMainloopFwdSm90ILi2EN4cute5tupleIJNS5_1CILi1EEES8_S8_EEENS6_IJNS7_ILi128EEENS7_ILi112EEENS7_ILi192EEEEEELi192ENS_6half_tEfNS_4arch4Sm90ELb1ELb0ELb1ELb1ELb0ELb1ELb0ELb1ELb1ELb1ELb1ELb0EEENS1_21CollectiveEpilogueFwdINS6_IJSA_SC_SB_EEES9_SE_SG_Li256ELb1ELb1ELb1ELb0EEENS1_36VarlenDynamicPersistentTileSchedulerILi128ELi112ELi256ELi128ELb1ELb1ELb1ELb1ELb1ELb1EEEEEEEEEvNT_6ParamsE)
        .other          _ZN7cutlass13device_kernelIN5flash11enable_sm90INS1_16FlashAttnFwdSm90INS1_25CollectiveMainloopFwdSm90ILi2EN4cute5tupleIJNS5_1CILi1EEES8_S8_EEENS6_IJNS7_ILi128EEENS7_ILi112EEENS7_ILi192EEEEEELi192ENS_6half_tEfNS_4arch4Sm90ELb1ELb0ELb1ELb1ELb0ELb1ELb0ELb1ELb1ELb1ELb1ELb0EEENS1_21CollectiveEpilogueFwdINS6_IJSA_SC_SB_EEES9_SE_SG_Li256ELb1ELb1ELb1ELb0EEENS1_36VarlenDynamicPersistentTileSchedulerILi128ELi112ELi256ELi128ELb1ELb1ELb1ELb1ELb1ELb1EEEEEEEEEvNT_6ParamsE,@"STO_CUDA_ENTRY STV_DEFAULT"
_ZN7cutlass13device_kernelIN5flash11enable_sm90INS1_16FlashAttnFwdSm90INS1_25CollectiveMainloopFwdSm90ILi2EN4cute5tupleIJNS5_1CILi1EEES8_S8_EEENS6_IJNS7_ILi128EEENS7_ILi112EEENS7_ILi192EEEEEELi192ENS_6half_tEfNS_4arch4Sm90ELb1ELb0ELb1ELb1ELb0ELb1ELb0ELb1ELb1ELb1ELb1ELb0EEENS1_21CollectiveEpilogueFwdINS6_IJSA_SC_SB_EEES9_SE_SG_Li256ELb1ELb1ELb1ELb0EEENS1_36VarlenDynamicPersistentTileSchedulerILi128ELi112ELi256ELi128ELb1ELb1ELb1ELb1ELb1ELb1EEEEEEEEEvNT_6ParamsE:
        /* <DEDUP_REMOVED lines=24> */
.L_x_5723:
[----:B------:R-:W-:Y:S05]  /*0180*/  BSYNC B0 ;  /* 0x0000000000007941 */ /* 0x000fea0003800000 */
.L_x_5722:
        /* <DEDUP_REMOVED lines=41> */
.L_x_5724:
        /* <DEDUP_REMOVED lines=22> */
.L_x_5725:
        /* <DEDUP_REMOVED lines=18> */
.L_x_5726:
        /* <DEDUP_REMOVED lines=22> */
.L_x_5727:
        /* <DEDUP_REMOVED lines=22> */
.L_x_5728:
        /* <DEDUP_REMOVED lines=10> */
.L_x_5731:
        /* <DEDUP_REMOVED lines=17> */
[----:B------:R-:W-:Y:S01]  /*0b10*/  R2UR UR4, R16 ;  /* 0x00000000100472ca */ /* 0x000fe200000e0000 */
[----:B------:R-:W-:Y:S01]  /*0b20*/  IMAD.MOV.U32 R17, RZ, RZ, RZ ;  /* 0x000000ffff117224 */ /* 0x000fe200078e00ff */
[----:B------:R-:W-:Y:S02]  /*0b30*/  MOV R235, RZ ;  /* 0x000000ff00eb7202 */ /* 0x000fe40000000f00 */
[----:B------:R-:W-:Y:S02]  /*0b40*/  CS2R R208, SRZ ;  /* 0x0000000000d07805 */ /* 0x000fe4000001ff00 */
[----:B------:R-:W-:Y:S01]  /*0b50*/  SHF.R.S32.HI R3, RZ, 0x1f, R6 ;  /* 0x0000001fff037819 */ /* 0x000fe20000011406 */
[----:B------:R-:W-:-:S03]  /*0b60*/  IMAD.MOV.U32 R205, RZ, RZ, RZ ;  /* 0x000000ffffcd7224 */ /* 0x000fc600078e00ff */
[----:B0-----:R-:W-:-:S04]  /*0b70*/  LEA.HI R2, R3, R6, RZ, 0x4 ;  /* 0x0000000603027211 */ /* 0x001fc800078f20ff */
[----:B------:R-:W-:Y:S01]  /*0b80*/  SHF.R.S32.HI R7, RZ, 0x4, R2 ;  /* 0x00000004ff077819 */ /* 0x000fe20000011402 */
[----:B------:R-:W-:-:S03]  /*0b90*/  UIADD3 UR4, UR4, 0x15400, URZ ;  /* 0x0001540004047890 */ /* 0x000fc6000fffe03f */
[----:B------:R-:W-:-:S04]  /*0ba0*/  LEA.HI R4, R2, R7, RZ, 0x1 ;  /* 0x0000000702047211 */ /* 0x000fc800078f08ff */
[----:B------:R-:W-:-:S04]  /*0bb0*/  LOP3.LUT R4, R4, 0x1ffffffe, RZ, 0xc0, !PT ;  /* 0x1ffffffe04047812 */ /* 0x000fc800078ec0ff */
[----:B------:R-:W-:Y:S02]  /*0bc0*/  IADD3 R7, R7, -R4, RZ ;  /* 0x8000000407077210 */ /* 0x000fe40007ffe0ff */
[----:B------:R-:W-:-:S04]  /*0bd0*/  LEA.HI R4, R3, R6, RZ, 0x5 ;  /* 0x0000000603047211 */ /* 0x000fc800078f28ff */
[----:B------:R-:W-:-:S05]  /*0be0*/  SHF.R.S32.HI R4, RZ, 0x5, R4 ;  /* 0x00000005ff047819 */ /* 0x000fca0000011404 */
[----:B------:R-:W-:Y:S01]  /*0bf0*/  IMAD.SHL.U32 R220, R4, 0x200, RZ ;  /* 0x0000020004dc7824 */ /* 0x000fe200078e00ff */
[----:B--2---:R-:W-:Y:S02]  /*0c00*/  R2UR UR5, R0 ;  /* 0x00000000000572ca */ /* 0x004fe400000e0000 */
[----:B------:R-:W-:-:S04]  /*0c10*/  LEA.HI R0, R3, R6, RZ, 0x7 ;  /* 0x0000000603007211 */ /* 0x000fc800078f38ff */
[----:B------:R-:W-:-:S05]  /*0c20*/  LOP3.LUT R5, R0, 0xffffff80, RZ, 0xc0, !PT ;  /* 0xffffff8000057812 */ /* 0x000fca00078ec0ff */
[----:B------:R-:W-:Y:S02]  /*0c30*/  IMAD.IADD R21, R6, 0x1, -R5 ;  /* 0x0000000106157824 */ /* 0x000fe400078e0a05 */
[----:B------:R-:W-:-:S03]  /*0c40*/  ULOP3.LUT UR5, UR5, 0x1, URZ, 0xfc, !UPT ;  /* 0x0000000105057892 */ /* 0x000fc6000f8efc3f */
[----:B------:R-:W-:Y:S01]  /*0c50*/  SHF.R.S32.HI R9, RZ, 0x1f, R21 ;  /* 0x0000001fff097819 */ /* 0x000fe20000011415 */
[----:B------:R-:W-:Y:S03]  /*0c60*/  STL [R1+0x6c], R21 ;  /* 0x00006c1501007387 */ /* 0x000fe60000100800 */
[CC--:B------:R-:W-:Y:S02]  /*0c70*/  LEA.HI R12, R9.reuse, R21.reuse, RZ, 0x2 ;  /* 0x00000015090c7211 */ /* 0x0c0fe400078f10ff */
[----:B------:R-:W-:Y:S02]  /*0c80*/  LEA.HI R9, R9, R21, RZ, 0x5 ;  /* 0x0000001509097211 */ /* 0x000fe400078f28ff */
[--C-:B------:R-:W-:Y:S02]  /*0c90*/  SHF.R.S32.HI R8, RZ, 0x2, R12.reuse ;  /* 0x00000002ff087819 */ /* 0x100fe4000001140c */
[----:B------:R-:W-:-:S02]  /*0ca0*/  SHF.R.S32.HI R5, RZ, 0x1f, R12 ;  /* 0x0000001fff057819 */ /* 0x000fc4000001140c */
[----:B------:R-:W-:Y:S02]  /*0cb0*/  LOP3.LUT R12, R12, 0x7ffffffc, RZ, 0xc0, !PT ;  /* 0x7ffffffc0c0c7812 */ /* 0x000fe400078ec0ff */
[----:B------:R-:W-:-:S03]  /*0cc0*/  LEA.HI R5, R5, R8, RZ, 0x3 ;  /* 0x0000000805057211 */ /* 0x000fc600078f18ff */
[----:B------:R-:W-:Y:S01]  /*0cd0*/  IMAD.IADD R12, R21, 0x1, -R12 ;  /* 0x00000001150c7824 */ /* 0x000fe200078e0a0c */
[----:B------:R-:W-:Y:S02]  /*0ce0*/  LOP3.LUT R11, R5, 0xfffffff8, RZ, 0xc0, !PT ;  /* 0xfffffff8050b7812 */ /* 0x000fe400078ec0ff */
[----:B------:R-:W-:Y:S01]  /*0cf0*/  SHF.R.S32.HI R5, RZ, 0x7, R0 ;  /* 0x00000007ff057819 */ /* 0x000fe20000011400 */
[----:B------:R-:W-:Y:S02]  /*0d00*/  IMAD.SHL.U32 R227, R12, 0x2, RZ ;  /* 0x000000020ce37824 */ /* 0x000fe400078e00ff */
[----:B------:R-:W-:Y:S01]  /*0d10*/  IMAD.IADD R11, R8, 0x1, -R11 ;  /* 0x00000001080b7824 */ /* 0x000fe200078e0a0b */
[----:B------:R-:W-:Y:S01]  /*0d20*/  LEA.HI R8, R3, R6, RZ, 0x2 ;  /* 0x0000000603087211 */ /* 0x000fe200078f10ff */
[C---:B------:R-:W-:Y:S01]  /*0d30*/  VIADD R30, R227.reuse, 0x10 ;  /* 0x00000010e31e7836 */ /* 0x040fe20000000000 */
[----:B------:R-:W-:Y:S01]  /*0d40*/  LOP3.LUT R3, R2, 0x3fffff0, RZ, 0xc0, !PT ;  /* 0x03fffff002037812 */ /* 0x000fe200078ec0ff */
[C---:B------:R-:W-:Y:S01]  /*0d50*/  VIADD R27, R227.reuse, 0x28 ;  /* 0x00000028e31b7836 */ /* 0x040fe20000000000 */
[----:B------:R-:W-:Y:S01]  /*0d60*/  LEA.HI R0, R0, R5, RZ, 0x1 ;  /* 0x0000000500007211 */ /* 0x000fe200078f08ff */
[C---:B------:R-:W-:Y:S01]  /*0d70*/  VIADD R28, R227.reuse, 0x20 ;  /* 0x00000020e31c7836 */ /* 0x040fe20000000000 */
[----:B------:R-:W-:Y:S01]  /*0d80*/  SHF.R.S32.HI R2, RZ, 0x5, R9 ;  /* 0x00000005ff027819 */ /* 0x000fe20000011409 */
[----:B------:R-:W-:Y:S01]  /*0d90*/  IMAD.IADD R3, R6, 0x1, -R3 ;  /* 0x0000000106037824 */ /* 0x000fe200078e0a03 */
[----:B------:R-:W-:Y:S01]  /*0da0*/  LOP3.LUT R0, R0, 0x3fffffe, RZ, 0xc0, !PT ;  /* 0x03fffffe00007812 */ /* 0x000fe200078ec0ff */
[----:B------:R-:W-:Y:S01]  /*0db0*/  VIADD R24, R227, 0x40 ;  /* 0x00000040e3187836 */ /* 0x000fe20000000000 */
[--C-:B------:R-:W-:Y:S01]  /*0dc0*/  SHF.R.S32.HI R204, RZ, 0x2, R8.reuse ;  /* 0x00000002ffcc7819 */ /* 0x100fe20000011408 */
[----:B------:R-:W-:Y:S01]  /*0dd0*/  IMAD R10, R4, 0x10, R3 ;  /* 0x00000010040a7824 */ /* 0x000fe200078e0203 */
[----:B------:R-:W-:Y:S01]  /*0de0*/  SHF.R.S32.HI R3, RZ, 0x1f, R8 ;  /* 0x0000001fff037819 */ /* 0x000fe20000011408 */
[----:B------:R-:W-:Y:S01]  /*0df0*/  IMAD.IADD R0, R5, 0x1, -R0 ;  /* 0x0000000105007824 */ /* 0x000fe200078e0a00 */
[----:B------:R-:W-:Y:S01]  /*0e00*/  IADD3 R236, R204, 0x40, RZ ;  /* 0x00000040ccec7810 */ /* 0x000fe20007ffe0ff */
[----:B------:R-:W-:Y:S01]  /*0e10*/  IMAD R11, R2, 0x10, R11 ;  /* 0x00000010020b7824 */ /* 0x000fe200078e020b */
[----:B------:R-:W-:Y:S01]  /*0e20*/  LOP3.LUT R9, R8, 0xfffffffc, RZ, 0xc0, !PT ;  /* 0xfffffffc08097812 */ /* 0x000fe200078ec0ff */
[----:B------:R-:W-:Y:S01]  /*0e30*/  IMAD.U32 R5, RZ, RZ, UR4 ;  /* 0x00000004ff057e24 */ /* 0x000fe2000f8e00ff */
[----:B------:R-:W-:Y:S01]  /*0e40*/  LEA.HI R3, R3, R204, RZ, 0x3 ;  /* 0x000000cc03037211 */ /* 0x000fe200078f18ff */
[----:B------:R-:W-:Y:S01]  /*0e50*/  IMAD R20, R0, 0x40, R11 ;  /* 0x0000004000147824 */ /* 0x000fe200078e020b */
[----:B------:R-:W-:Y:S01]  /*0e60*/  IADD3 R6, R6, -R9, RZ ;  /* 0x8000000906067210 */ /* 0x000fe20007ffe0ff */
[----:B------:R-:W-:Y:S01]  /*0e70*/  IMAD.U32 R0, RZ, RZ, UR5 ;  /* 0x00000005ff007e24 */ /* 0x000fe2000f8e00ff */
[----:B------:R-:W-:Y:S01]  /*0e80*/  LOP3.LUT R3, R3, 0xfffffff8, RZ, 0xc0, !PT ;  /* 0xfffffff803037812 */ /* 0x000fe200078ec0ff */
[----:B------:R-:W-:Y:S01]  /*0e90*/  IMAD.SHL.U32 R217, R236, 0x40, RZ ;  /* 0x00000040ecd97824 */ /* 0x000fe200078e00ff */
[----:B------:R-:W-:Y:S01]  /*0ea0*/  STL [R1+0x70], R20 ;  /* 0x0000701401007387 */ /* 0x000fe20000100800 */
[----:B------:R-:W-:Y:S01]  /*0eb0*/  IMAD R2, R10, 0x8, R7 ;  /* 0x000000080a027824 */ /* 0x000fe200078e0207 */
[----:B------:R-:W-:Y:S01]  /*0ec0*/  SHF.R.S32.HI R7, RZ, 0x1f, R236 ;  /* 0x0000001fff077819 */ /* 0x000fe200000114ec */
[----:B------:R-:W-:Y:S01]  /*0ed0*/  IMAD.IADD R3, R204, 0x1, -R3 ;  /* 0x00000001cc037824 */ /* 0x000fe200078e0a03 */
[----:B------:R0:W-:Y:S01]  /*0ee0*/  STL [R1+0x44], R0 ;  /* 0x0000440001007387 */ /* 0x0001e20000100800 */
[----:B------:R-:W-:Y:S01]  /*0ef0*/  LOP3.LUT R217, R217, 0x1c0, RZ, 0xc0, !PT ;  /* 0x000001c0d9d97812 */ /* 0x000fe200078ec0ff */
[C---:B------:R-:W-:Y:S01]  /*0f00*/  IMAD.SHL.U32 R22, R6.reuse, 0x4, RZ ;  /* 0x0000000406167824 */ /* 0x040fe200078e00ff */
[----:B------:R-:W-:Y:S01]  /*0f10*/  LEA.HI R7, R7, R236, RZ, 0x3 ;  /* 0x000000ec07077211 */ /* 0x000fe200078f18ff */
[----:B------:R1:W-:Y:S01]  /*0f20*/  STL [R1+0x4c], R5 ;  /* 0x00004c0501007387 */ /* 0x0003e20000100800 */
[----:B------:R-:W-:Y:S01]  /*0f30*/  IMAD.SHL.U32 R3, R3, 0x40, RZ ;  /* 0x0000004003037824 */ /* 0x000fe200078e00ff */
[----:B------:R-:W-:Y:S01]  /*0f40*/  IADD3 R31, R227, 0x8, RZ ;  /* 0x00000008e31f7810 */ /* 0x000fe20007ffe0ff */
[----:B------:R-:W-:Y:S01]  /*0f50*/  IMAD.MOV.U32 R10, RZ, RZ, R14 ;  /* 0x000000ffff0a7224 */ /* 0x000fe200078e000e */
[----:B------:R-:W-:Y:S01]  /*0f60*/  SHF.L.U32 R7, R7, 0x6, RZ ;  /* 0x0000000607077819 */ /* 0x000fe200000006ff */
[----:B------:R-:W-:Y:S01]  /*0f70*/  IMAD.MOV.U32 R11, RZ, RZ, R15 ;  /* 0x000000ffff0b7224 */ /* 0x000fe200078e000f */
[----:B0-----:R-:W-:Y:S01]  /*0f80*/  LEA.HI R0, R6, R6, RZ, 0x1 ;  /* 0x0000000606007211 */ /* 0x001fe200078f08ff */
[----:B------:R-:W-:Y:S01]  /*0f90*/  VIADD R14, R227, 0x58 ;  /* 0x00000058e30e7836 */ /* 0x000fe20000000000 */
[----:B------:R-:W-:Y:S01]  /*0fa0*/  LOP3.LUT R218, R3, 0x1c0, RZ, 0xc0, !PT ;  /* 0x000001c003da7812 */ /* 0x000fe200078ec0ff */
[----:B------:R-:W-:Y:S01]  /*0fb0*/  IMAD.MOV.U32 R9, RZ, RZ, R13 ;  /* 0x000000ffff097224 */ /* 0x000fe200078e000d */
[----:B-1----:R-:W-:Y:S01]  /*0fc0*/  LOP3.LUT R5, R0, 0x1ffffffe, RZ, 0xc0, !PT ;  /* 0x1ffffffe00057812 */ /* 0x002fe200078ec0ff */
[----:B------:R-:W-:Y:S01]  /*0fd0*/  IMAD.SHL.U32 R18, R6, 0x8, RZ ;  /* 0x0000000806127824 */ /* 0x000fe200078e00ff */
[----:B------:R-:W-:Y:S01]  /*0fe0*/  SHF.R.U32.HI R0, RZ, 0x3, R217 ;  /* 0x00000003ff007819 */ /* 0x000fe200000116d9 */
[----:B------:R-:W-:Y:S01]  /*0ff0*/  IMAD.SHL.U32 R0, R2, 0x8, RZ ;  /* 0x0000000802007824 */ /* 0x000fe200078e00ff */
[C---:B------:R-:W-:Y:S01]  /*1000*/  IADD3 R25, R227.reuse, 0x38, RZ ;  /* 0x00000038e3197810 */ /* 0x040fe20007ffe0ff */
[----:B------:R-:W-:Y:S01]  /*1010*/  IMAD.IADD R5, R6, 0x1, -R5 ;  /* 0x0000000106057824 */ /* 0x000fe200078e0a05 */
[C---:B------:R-:W-:Y:S01]  /*1020*/  IADD3 R213, R22.reuse, 0x20, RZ ;  /* 0x0000002016d57810 */ /* 0x040fe20007ffe0ff */
[C---:B------:R-:W-:Y:S01]  /*1030*/  VIADD R15, R227.reuse, 0x50 ;  /* 0x00000050e30f7836 */ /* 0x040fe20000000000 */
[----:B------:R0:W-:Y:S01]  /*1040*/  STL [R1+0x74], R0 ;  /* 0x0000740001007387 */ /* 0x0001e20000100800 */
[----:B------:R-:W-:Y:S01]  /*1050*/  VIADD R8, R227, 0x70 ;  /* 0x00000070e3087836 */ /* 0x000fe20000000000 */
[----:B------:R-:W-:Y:S01]  /*1060*/  LOP3.LUT R221, R7, 0xfffffe00, RZ, 0xc0, !PT ;  /* 0xfffffe0007dd7812 */ /* 0x000fe200078ec0ff */
[C---:B------:R-:W-:Y:S01]  /*1070*/  VIADD R29, R227.reuse, 0x18 ;  /* 0x00000018e31d7836 */ /* 0x040fe20000000000 */
[----:B------:R-:W-:Y:S01]  /*1080*/  SHF.R.S32.HI R2, RZ, 0x1f, R30 ;  /* 0x0000001fff027819 */ /* 0x000fe2000001141e */
[C---:B------:R-:W-:Y:S01]  /*1090*/  VIADD R26, R227.reuse, 0x30 ;  /* 0x00000030e31a7836 */ /* 0x040fe20000000000 */
[C---:B------:R-:W-:Y:S01]  /*10a0*/  IADD3 R12, R227.reuse, 0x68, RZ ;  /* 0x00000068e30c7810 */ /* 0x040fe20007ffe0ff */
        /* <DEDUP_REMOVED lines=10> */
[C---:B0-----:R-:W-:Y:S01]  /*1150*/  VIADD R0, R227.reuse, 0x90 ;  /* 0x00000090e3007836 */ /* 0x041fe20000000000 */
[----:B------:R-:W-:Y:S01]  /*1160*/  SHF.R.S32.HI R2, RZ, 0x1f, R14 ;  /* 0x0000001fff027819 */ /* 0x000fe2000001140e */
[C---:B------:R-:W-:Y:S01]  /*1170*/  VIADD R212, R22.reuse, 0x40 ;  /* 0x0000004016d47836 */ /* 0x040fe20000000000 */
[----:B------:R-:W-:Y:S01]  /*1180*/  SHF.R.S32.HI R7, RZ, 0x1f, R15 ;  /* 0x0000001fff077819 */ /* 0x000fe2000001140f */
[C---:B------:R-:W-:Y:S01]  /*1190*/  VIADD R215, R22.reuse, 0x10 ;  /* 0x0000001016d77836 */ /* 0x040fe20000000000 */
[----:B------:R-:W-:Y:S01]  /*11a0*/  SHF.R.S32.HI R2, RZ, 0x1f, R8 ;  /* 0x0000001fff027819 */ /* 0x000fe20000011408 */
[C---:B------:R-:W-:Y:S01]  /*11b0*/  VIADD R214, R22.reuse, 0x30 ;  /* 0x0000003016d67836 */ /* 0x040fe20000000000 */
[----:B------:R-:W-:Y:S01]  /*11c0*/  SHF.R.U32.HI R219, RZ, 0x3, R218 ;  /* 0x00000003ffdb7819 */ /* 0x000fe200000116da */
[C---:B------:R-:W-:Y:S01]  /*11d0*/  VIADD R216, R22.reuse, 0x50 ;  /* 0x0000005016d87836 */ /* 0x040fe20000000000 */
[----:B------:R-:W-:Y:S01]  /*11e0*/  IADD3 R237, R227, 0x98, RZ ;  /* 0x00000098e3ed7810 */ /* 0x000fe20007ffe0ff */
[C---:B------:R-:W-:Y:S01]  /*11f0*/  IMAD.IADD R206, R22.reuse, 0x1, R213 ;  /* 0x0000000116ce7824 */ /* 0x040fe200078e02d5 */
[----:B------:R-:W-:Y:S01]  /*1200*/  SHF.R.S32.HI R29, RZ, 0x1f, R29 ;  /* 0x0000001fff1d7819 */ /* 0x000fe2000001141d */
[----:B------:R-:W-:Y:S01]  /*1210*/  IMAD.IADD R207, R22, 0x1, R212 ;  /* 0x0000000116cf7824 */ /* 0x000fe200078e02d4 */
[----:B------:R-:W-:Y:S01]  /*1220*/  SHF.R.S32.HI R26, RZ, 0x1f, R26 ;  /* 0x0000001fff1a7819 */ /* 0x000fe2000001141a */
[----:B------:R-:W-:Y:S01]  /*1230*/  IMAD R229, R5, 0x8, R20 ;  /* 0x0000000805e57824 */ /* 0x000fe200078e0214 */
[----:B------:R-:W-:-:S02]  /*1240*/  SHF.R.S32.HI R21, RZ, 0x1f, R21 ;  /* 0x0000001fff157819 */ /* 0x000fc40000011415 */
[----:B------:R-:W-:Y:S02]  /*1250*/  SHF.R.S32.HI R13, RZ, 0x1f, R13 ;  /* 0x0000001fff0d7819 */ /* 0x000fe4000001140d */
[----:B------:R-:W-:Y:S02]  /*1260*/  SHF.R.S32.HI R7, RZ, 0x1f, R12 ;  /* 0x0000001fff077819 */ /* 0x000fe4000001140c */
[----:B------:R-:W-:Y:S02]  /*1270*/  SHF.R.S32.HI R6, RZ, 0x1f, R6 ;  /* 0x0000001fff067819 */ /* 0x000fe40000011406 */
[----:B------:R-:W-:Y:S02]  /*1280*/  SHF.R.S32.HI R4, RZ, 0x1f, R4 ;  /* 0x0000001fff047819 */ /* 0x000fe40000011404 */
[----:B------:R-:W-:Y:S02]  /*1290*/  SHF.R.S32.HI R2, RZ, 0x1f, R3 ;  /* 0x0000001fff027819 */ /* 0x000fe40000011403 */
[----:B------:R-:W-:-:S07]  /*12a0*/  SHF.R.S32.HI R0, RZ, 0x1f, R0 ;  /* 0x0000001fff007819 */ /* 0x000fce0000011400 */
.L_x_5963:
        /* <DEDUP_REMOVED lines=14> */
[----:B--2---:R-:W-:Y:S01]  /*1390*/  SHF.R.S32.HI R0, RZ, 0x1f, R232 ;  /* 0x0000001fff007819 */ /* 0x004fe200000114e8 */
[C---:B------:R-:W-:Y:S02]  /*13a0*/  IMAD.SHL.U32 R233, R232.reuse, 0x4, RZ ;  /* 0x00000004e8e97824 */ /* 0x040fe400078e00ff */
[C---:B---3--:R-:W-:Y:S02]  /*13b0*/  @P2 LEA R2, P3, R232.reuse, UR4, 0x2 ;  /* 0x00000004e8022c11 */ /* 0x048fe4000f8610ff */
[C-C-:B------:R-:W-:Y:S01]  /*13c0*/  SHF.L.U64.HI R234, R232.reuse, 0x2, R0.reuse ;  /* 0x00000002e8ea7819 */ /* 0x140fe20000010200 */
[----:B------:R0:W-:Y:S01]  /*13d0*/  STL [R1+0x68], R0 ;  /* 0x0000680001007387 */ /* 0x0001e20000100800 */
[----:B------:R-:W-:Y:S01]  /*13e0*/  @P2 LEA.HI.X R3, R232, UR5, R0, 0x2, P3 ;  /* 0x00000005e8032c11 */ /* 0x000fe200098f1400 */
[----:B------:R-:W-:Y:S01]  /*13f0*/  ULDC UR4, c[0x0][0x288] ;  /* 0x0000a20000047ab9 */ /* 0x000fe20000000800 */
[----:B----4-:R-:W-:-:S03]  /*1400*/  IADD3 R6, P4, R233, UR6, RZ ;  /* 0x00000006e9067c10 */ /* 0x010fc6000ff9e0ff */
[----:B------:R1:W5:Y:S01]  /*1410*/  @P2 LDG.E R8, desc[UR60][R2.64] ;  /* 0x0000003c02082981 */ /* 0x000362000c1e1900 */
[----:B------:R-:W-:Y:S01]  /*1420*/  @P1 IADD3 R4, P2, R233, UR8, RZ ;  /* 0x00000008e9041c10 */ /* 0x000fe2000ff5e0ff */
[----:B------:R-:W-:Y:S01]  /*1430*/  IMAD.U32 R224, RZ, RZ, UR4 ;  /* 0x00000004ffe07e24 */ /* 0x000fe2000f8e00ff */
[C---:B------:R-:W-:Y:S01]  /*1440*/  IADD3.X R7, R234.reuse, UR7, RZ, P4, !PT ;  /* 0x00000007ea077c10 */ /* 0x040fe2000a7fe4ff */
[----:B------:R-:W-:Y:S01]  /*1450*/  ULDC.64 UR4, c[0x0][0x418] ;  /* 0x0001060000047ab9 */ /* 0x000fe20000000a00 */
[----:B------:R-:W-:Y:S01]  /*1460*/  @P1 IADD3.X R5, R234, UR9, RZ, P2, !PT ;  /* 0x00000009ea051c10 */ /* 0x000fe200097fe4ff */
[----:B------:R-:W-:Y:S02]  /*1470*/  ULDC.64 UR6, c[0x0][0xa20] ;  /* 0x0002880000067ab9 */ /* 0x000fe40000000a00 */
[----:B------:R2:W5:Y:S04]  /*1480*/  @P0 LDG.E R26, desc[UR60][R6.64] ;  /* 0x0000003c061a0981 */ /* 0x000568000c1e1900 */
[----:B------:R2:W5:Y:S01]  /*1490*/  @P1 LDG.E R224, desc[UR60][R4.64] ;  /* 0x0000003c04e01981 */ /* 0x000562000c1e1900 */
[----:B------:R-:W-:Y:S01]  /*14a0*/  UISETP.NE.U32.AND UP0, UPT, UR4, URZ, UPT ;  /* 0x0000003f0400728c */ /* 0x000fe2000bf05070 */
[----:B-1----:R-:W-:-:S02]  /*14b0*/  LOP3.LUT R2, R10, 0xff000000, RZ, 0xc0, !PT ;  /* 0xff0000000a027812 */ /* 0x002fc400078ec0ff */
[----:B------:R-:W-:Y:S01]  /*14c0*/  ULDC UR4, c[0x0][0x424] ;  /* 0x0001090000047ab9 */ /* 0x000fe20000000800 */
[----:B------:R-:W-:Y:S01]  /*14d0*/  UISETP.NE.AND.EX UP0, UPT, UR5, URZ, UPT, UP0 ;  /* 0x0000003f0500728c */ /* 0x000fe2000bf05300 */
[----:B------:R-:W-:Y:S02]  /*14e0*/  ISETP.NE.U32.AND P2, PT, RZ, UR6, PT ;  /* 0x00000006ff007c0c */ /* 0x000fe4000bf45070 */
[----:B------:R-:W-:Y:S01]  /*14f0*/  ULDC UR5, c[0x0][0x2f0] ;  /* 0x0000bc0000057ab9 */ /* 0x000fe20000000800 */
[----:B------:R-:W-:Y:S01]  /*1500*/  USEL UR4, UR4, 0x1, UP0 ;  /* 0x0000000104047887 */ /* 0x000fe20008000000 */
[----:B0-----:R-:W-:Y:S02]  /*1510*/  LOP3.LUT R0, R10, 0xff0000, RZ, 0xc0, !PT ;  /* 0x00ff00000a007812 */ /* 0x001fe400078ec0ff */
[----:B------:R-:W-:Y:S01]  /*1520*/  SHF.R.U32.HI R3, RZ, 0x8, R2 ;  /* 0x00000008ff037819 */ /* 0x000fe20000011602 */
[----:B------:R-:W-:Y:S01]  /*1530*/  UIMAD UR4, UR4, UR5, URZ ;  /* 0x00000005040472a4 */ /* 0x000fe2000f8e023f */
[----:B------:R-:W-:-:S02]  /*1540*/  ISETP.NE.AND.EX P2, PT, RZ, UR7, PT, P2 ;  /* 0x00000007ff007c0c */ /* 0x000fc4000bf45320 */
[----:B------:R-:W-:Y:S01]  /*1550*/  ULDC UR5, c[0x0][0x348] ;  /* 0x0000d20000057ab9 */ /* 0x000fe20000000800 */
[----:B------:R-:W-:Y:S02]  /*1560*/  LEA.HI R231, R0, R3, RZ, 0x10 ;  /* 0x0000000300e77211 */ /* 0x000fe400078f80ff */
[----:B------:R-:W-:Y:S01]  /*1570*/  LOP3.LUT R230, R10, 0xffff, RZ, 0xc0, !PT ;  /* 0x0000ffff0ae67812 */ /* 0x000fe200078ec0ff */
[----:B--2---:R-:W-:Y:S07]  /*1580*/  @P1 BRA `(.L_x_5733) ;  /* 0x0000000000241947 */ /* 0x004fee0003800000 */
        /* <DEDUP_REMOVED lines=9> */
.L_x_5733:
[----:B------:R-:W-:Y:S02]  /*1620*/  IMAD.U32 R2, RZ, RZ, UR5 ;  /* 0x00000005ff027e24 */ /* 0x000fe4000f8e00ff */
[----:B------:R-:W-:Y:S01]  /*1630*/  IMAD.U32 R27, RZ, RZ, UR4 ;  /* 0x00000004ff1b7e24 */ /* 0x000fe2000f8e00ff */
[----:B------:R-:W-:Y:S06]  /*1640*/  @!P2 BRA `(.L_x_5734) ;  /* 0x000000000010a947 */ /* 0x000fec0003800000 */
[----:B------:R-:W-:-:S04]  /*1650*/  IADD3 R4, P0, R233, UR6, RZ ;  /* 0x00000006e9047c10 */ /* 0x000fc8000ff1e0ff */
[----:B------:R-:W-:-:S05]  /*1660*/  IADD3.X R5, R234, UR7, RZ, P0, !PT ;  /* 0x00000007ea057c10 */ /* 0x000fca00087fe4ff */
[----:B------:R0:W5:Y:S01]  /*1670*/  LDG.E R27, desc[UR60][R4.64] ;  /* 0x0000003c041b7981 */ /* 0x000162000c1e1900 */
[----:B------:R-:W-:Y:S05]  /*1680*/  BRA `(.L_x_5735) ;  /* 0x0000000000107947 */ /* 0x000fea0003800000 */
.L_x_5734:
[----:B------:R-:W-:Y:S05]  /*1690*/  @!P0 BRA `(.L_x_5735) ;  /* 0x00000000000c8947 */ /* 0x000fea0003800000 */
[----:B------:R-:W2:Y:S04]  /*16a0*/  LDG.E R0, desc[UR60][R6.64] ;  /* 0x0000003c06007981 */ /* 0x000ea8000c1e1900 */
[----:B------:R-:W2:Y:S02]  /*16b0*/  LDG.E R27, desc[UR60][R6.64+0x4] ;  /* 0x0000043c061b7981 */ /* 0x000ea4000c1e1900 */
[----:B--2---:R-:W-:-:S07]  /*16c0*/  IMAD.IADD R27, R27, 0x1, -R0 ;  /* 0x000000011b1b7824 */ /* 0x004fce00078e0a00 */
.L_x_5735:
[----:B------:R-:W-:Y:S01]  /*16d0*/  ULDC.64 UR4, c[0x0][0xa10] ;  /* 0x0002840000047ab9 */ /* 0x000fe20000000a00 */
[----:B------:R-:W1:Y:S01]  /*16e0*/  LDC R10, c[0x0][0x448] ;  /* 0x00011200ff0a7b82 */ /* 0x000e620000000800 */
[----:B------:R-:W-:-:S04]  /*16f0*/  ISETP.NE.U32.AND P0, PT, RZ, UR4, PT ;  /* 0x00000004ff007c0c */ /* 0x000fc8000bf05070 */
        /* <DEDUP_REMOVED lines=9> */
[----:B------:R-:W-:-:S04]  /*1790*/  @P1 IADD3 R6, P2, R233, UR4, RZ ;  /* 0x00000004e9061c10 */ /* 0x000fc8000ff5e0ff */
[----:B------:R-:W-:-:S05]  /*17a0*/  @P1 IADD3.X R7, R234, UR5, RZ, P2, !PT ;  /* 0x00000005ea071c10 */ /* 0x000fca00097fe4ff */
[----:B------:R3:W5:Y:S01]  /*17b0*/  @P1 LDG.E R145, desc[UR60][R6.64] ;  /* 0x0000003c06911981 */ /* 0x000762000c1e1900 */
[----:B-1----:R-:W-:Y:S01]  /*17c0*/  ISETP.NE.AND P1, PT, R10, 0x1, PT ;  /* 0x000000010a00780c */ /* 0x002fe20003f25270 */
[----:B------:R-:W-:Y:S01]  /*17d0*/  IMAD.SHL.U32 R226, R9, 0x80, RZ ;  /* 0x0000008009e27824 */ /* 0x000fe200078e00ff */
[----:B------:R-:W-:Y:S01]  /*17e0*/  LOP3.LUT R13, R231, 0xff, RZ, 0xc0, !PT ;  /* 0x000000ffe70d7812 */ /* 0x000fe200078ec0ff */
[----:B------:R-:W-:Y:S01]  /*17f0*/  IMAD.IADD R9, R27, 0x1, -R8 ;  /* 0x000000011b097824 */ /* 0x000fe200078e0a08 */
[----:B------:R-:W-:Y:S01]  /*1800*/  BSSY B0, `(.L_x_5736) ;  /* 0x0000036000007945 */ /* 0x000fe20003800000 */
[----:B------:R-:W-:Y:S02]  /*1810*/  SHF.R.U32.HI R231, RZ, 0x10, R231 ;  /* 0x00000010ffe77819 */ /* 0x000fe400000116e7 */
[----:B0-----:R-:W-:Y:S01]  /*1820*/  IADD3 R4, R226, 0x7f, RZ ;  /* 0x0000007fe2047810 */ /* 0x001fe20007ffe0ff */
[----:B------:R0:W-:Y:S01]  /*1830*/  STL [R1+0x48], R13 ;  /* 0x0000480d01007387 */ /* 0x0001e20000100800 */
[----:B---3--:R-:W-:-:S04]  /*1840*/  IMAD.MOV.U32 R6, RZ, RZ, RZ ;  /* 0x000000ffff067224 */ /* 0x008fc800078e00ff */
[----:B------:R-:W1:Y:S08]  /*1850*/  @P1 LDC R11, c[0x0][0x44c] ;  /* 0x00011300ff0b1b82 */ /* 0x000e700000000800 */
[----:B------:R-:W3:Y:S01]  /*1860*/  @P1 LDC R5, c[0x0][0x450] ;  /* 0x00011400ff051b82 */ /* 0x000ee20000000800 */
[----:B--2---:R-:W-:Y:S02]  /*1870*/  @P0 IMAD.IADD R2, R3, 0x1, -R0 ;  /* 0x0000000103020824 */ /* 0x004fe400078e0a00 */
[----:B-1----:R-:W-:-:S04]  /*1880*/  @P1 IMAD.HI.U32 R0, R4, R11, RZ ;  /* 0x0000000b04001227 */ /* 0x002fc800078e00ff */
[----:B------:R-:W-:Y:S01]  /*1890*/  IMAD.IADD R228, R9, 0x1, R2 ;  /* 0x0000000109e47824 */ /* 0x000fe200078e0202 */
[----:B---3--:R-:W-:Y:S01]  /*18a0*/  @P1 SHF.R.U32.HI R4, RZ, R5, R0 ;  /* 0x00000005ff041219 */ /* 0x008fe20000011600 */
[----:B------:R-:W-:Y:S02]  /*18b0*/  IMAD.MOV.U32 R0, RZ, RZ, RZ ;  /* 0x000000ffff007224 */ /* 0x000fe400078e00ff */
[C---:B------:R-:W-:Y:S01]  /*18c0*/  VIADD R5, R228.reuse, 0x6f ;  /* 0x0000006fe4057836 */ /* 0x040fe20000000000 */
[----:B------:R-:W-:-:S05]  /*18d0*/  IADD3 R150, R228, 0x70, -R224 ;  /* 0x00000070e4967810 */ /* 0x000fca0007ffe8e0 */
[----:B------:R-:W-:Y:S01]  /*18e0*/  IMAD.IADD R7, R150, 0x1, R4 ;  /* 0x0000000196077824 */ /* 0x000fe200078e0204 */
[----:B------:R-:W-:-:S03]  /*18f0*/  MOV R4, RZ ;  /* 0x000000ff00047202 */ /* 0x000fc60000000f00 */
[----:B------:R-:W-:-:S04]  /*1900*/  IMAD.HI R6, R7, -0x6db6db6d, R6 ;  /* 0x9249249307067827 */ /* 0x000fc800078e0206 */
[----:B------:R-:W-:Y:S01]  /*1910*/  IMAD.HI R4, R5, -0x6db6db6d, R4 ;  /* 0x9249249305047827 */ /* 0x000fe200078e0204 */
[----:B------:R-:W-:-:S04]  /*1920*/  SHF.R.U32.HI R3, RZ, 0x1f, R6 ;  /* 0x0000001fff037819 */ /* 0x000fc80000011606 */
[----:B------:R-:W-:Y:S02]  /*1930*/  SHF.R.U32.HI R151, RZ, 0x1f, R4 ;  /* 0x0000001fff977819 */ /* 0x000fe40000011604 */
[----:B------:R-:W-:Y:S02]  /*1940*/  LEA.HI.SX32 R6, R6, R3, 0x1a ;  /* 0x0000000306067211 */ /* 0x000fe400078fd2ff */
        /* <DEDUP_REMOVED lines=18> */
[----:B0-----:R-:W-:Y:S01]  /*1a70*/  MOV R4, RZ ;  /* 0x000000ff00047202 */ /* 0x001fe20000000f00 */
        /* <DEDUP_REMOVED lines=14> */
.L_x_5737:
[----:B------:R-:W-:Y:S05]  /*1b60*/  BSYNC B0 ;  /* 0x0000000000007941 */ /* 0x000fea0003800000 */
.L_x_5736:
        /* <DEDUP_REMOVED lines=10> */
[----:B------:R-:W-:-:S06]  /*1c10*/  IMAD.MOV.U32 R24, RZ, RZ, R125 ;  /* 0x000000ffff187224 */ /* 0x000fcc00078e007d */
        /* <DEDUP_REMOVED lines=26> */
[----:B-1---5:R-:W-:Y:S05]  /*1dc0*/  CALL.ABS.NOINC R14 ;  /* 0x000000000e007343 */ /* 0x022fea0003c00000 */
.L_x_5740:
[----:B------:R-:W-:Y:S05]  /*1dd0*/  BSYNC B6 ;  /* 0x0000000000067941 */ /* 0x000fea0003800000 */
.L_x_5739:
        /* <DEDUP_REMOVED lines=20> */
.L_x_5742:
[----:B------:R-:W-:Y:S05]  /*1f20*/  BSYNC B6 ;  /* 0x0000000000067941 */ /* 0x000fea0003800000 */
.L_x_5741:
[----:B------:R-:W-:Y:S01]  /*1f30*/  ULDC.64 UR4, c[0x0][0x9f8] ;  /* 0x00027e0000047ab9 */ /* 0x000fe20000000a00 */
[----:B------:R-:W-:Y:S01]  /*1f40*/  IMAD.MOV.U32 R6, RZ, RZ, R232 ;  /* 0x000000ffff067224 */ /* 0x000fe200078e00e8 */
[----:B------:R-:W-:Y:S01]  /*1f50*/  ISETP.NE.U32.AND P0, PT, RZ, UR4, PT ;  /* 0x00000004ff007c0c */ /* 0x000fe2000bf05070 */
[----:B------:R-:W2:Y:S01]  /*1f60*/  LDL.LU R20, [R1+0x10] ;  /* 0x0000100001147983 */ /* 0x000ea20000300800 */
[----:B------:R-:W-:Y:S01]  /*1f70*/  ULDC UR6, c[0x0][0x2f4] ;  /* 0x0000bd0000067ab9 */ /* 0x000fe20000000800 */
[----:B------:R-:W0:Y:S01]  /*1f80*/  LDC.64 R114, c[0x0][0x300] ;  /* 0x0000c000ff727b82 */ /* 0x000e220000000a00 */
[----:B------:R-:W-:Y:S01]  /*1f90*/  ISETP.NE.AND.EX P0, PT, RZ, UR5, PT, P0 ;  /* 0x00000005ff007c0c */ /* 0x000fe2000bf05300 */
[----:B------:R-:W1:Y:S01]  /*1fa0*/  S2R R3, SR_TID.X ;  /* 0x0000000000037919 */ /* 0x000e620000002100 */
[----:B------:R-:W-:Y:S01]  /*1fb0*/  VIADD R0, R18, 0x60 ;  /* 0x0000006012007836 */ /* 0x000fe20000000000 */
[----:B------:R-:W-:Y:S01]  /*1fc0*/  IADD3 R121, R26, R27, RZ ;  /* 0x0000001b1a797210 */ /* 0x000fe20007ffe0ff */
[----:B------:R-:W-:-:S03]  /*1fd0*/  ULDC.64 UR8, c[0x0][0xa08] ;  /* 0x0002820000087ab9 */ /* 0x000fc60000000a00 */
[----:B------:R-:W3:Y:S06]  /*1fe0*/  LDC.64 R108, c[0x0][0x3f8] ;  /* 0x0000fe00ff6c7b82 */ /* 0x000eec0000000a00 */
[----:B------:R-:W-:Y:S02]  /*1ff0*/  @P0 IADD3 R4, P1, R233, UR4, RZ ;  /* 0x00000004e9040c10 */ /* 0x000fe4000ff3e0ff */
[----:B------:R-:W-:Y:S01]  /*2000*/  SHF.R.S32.HI R19, RZ, 0x1f, R18 ;  /* 0x0000001fff137819 */ /* 0x000fe20000011412 */
[----:B------:R-:W4:Y:S01]  /*2010*/  LDC.64 R102, c[0x0][0x408] ;  /* 0x00010200ff667b82 */ /* 0x000f220000000a00 */
[----:B------:R-:W-:Y:S01]  /*2020*/  @P0 IADD3.X R5, R234, UR5, RZ, P1, !PT ;  /* 0x00000005ea050c10 */ /* 0x000fe20008ffe4ff */
[----:B------:R-:W-:-:S04]  /*2030*/  ULDC.64 UR4, c[0x0][0x330] ;  /* 0x0000cc0000047ab9 */ /* 0x000fc80000000a00 */
[----:B------:R1:W2:Y:S01]  /*2040*/  @P0 LDG.E R6, desc[UR60][R4.64] ;  /* 0x0000003c04060981 */ /* 0x0002a2000c1e1900 */
[----:B------:R-:W-:Y:S01]  /*2050*/  ISETP.GE.AND P1, PT, R206, UR6, PT ;  /* 0x00000006ce007c0c */ /* 0x000fe2000bf26270 */
[----:B------:R-:W-:Y:S01]  /*2060*/  IMAD.WIDE.U32 R116, R230, UR4, R18 ;  /* 0x00000004e6747c25 */ /* 0x000fe2000f8e0012 */
[----:B------:R-:W-:Y:S01]  /*2070*/  ISETP.GE.AND P0, PT, R18, UR6, PT ;  /* 0x0000000612007c0c */ /* 0x000fe2000bf06270 */
[----:B------:R-:W0:Y:S01]  /*2080*/  LDC R15, c[0x0][0x3f4] ;  /* 0x0000fd00ff0f7b82 */ /* 0x000e220000000800 */
[----:B------:R-:W-:Y:S01]  /*2090*/  SEL R7, RZ, 0xffffffff, P1 ;  /* 0xffffffffff077807 */ /* 0x000fe20000800000 */
[----:B------:R-:W-:Y:S01]  /*20a0*/  IMAD R117, R230, UR5, R117 ;  /* 0x00000005e6757c24 */ /* 0x000fe2000f8e0275 */
[----:B------:R-:W-:Y:S01]  /*20b0*/  ISETP.GE.AND P1, PT, R0, UR6, PT ;  /* 0x0000000600007c0c */ /* 0x000fe2000bf26270 */
[----:B------:R-:W-:Y:S01]  /*20c0*/  ULDC.64 UR4, c[0x0][0x308] ;  /* 0x0000c20000047ab9 */ /* 0x000fe20000000a00 */
[----:B------:R-:W-:Y:S01]  /*20d0*/  SHF.R.S32.HI R13, RZ, 0x1f, R121 ;  /* 0x0000001fff0d7819 */ /* 0x000fe20000011479 */
[----:B-1----:R-:W-:Y:S01]  /*20e0*/  IMAD.SHL.U32 R4, R7, 0x2, RZ ;  /* 0x0000000207047824 */ /* 0x002fe200078e00ff */
[----:B------:R-:W-:Y:S01]  /*20f0*/  SEL R5, RZ, 0x8, P1 ;  /* 0x00000008ff057807 */ /* 0x000fe20000800000 */
[----:B------:R-:W-:Y:S01]  /*2100*/  VIADD R8, R3, 0xffffff80 ;  /* 0xffffff8003087836 */ /* 0x000fe20000000000 */
[----:B------:R-:W-:Y:S01]  /*2110*/  SEL R3, RZ, 0x1, P0 ;  /* 0x00000001ff037807 */ /* 0x000fe20000000000 */
[----:B---3--:R-:W-:Y:S01]  /*2120*/  IMAD.WIDE.U32 R110, R204, R108, R18 ;  /* 0x0000006ccc6e7225 */ /* 0x008fe200078e0012 */
[----:B------:R-:W-:Y:S01]  /*2130*/  ISETP.GE.AND P0, PT, R207, UR6, PT ;  /* 0x00000006cf007c0c */ /* 0x000fe2000bf06270 */
[----:B------:R-:W1:Y:S01]  /*2140*/  S2R R152, SR_TID.X ;  /* 0x0000000000987919 */ /* 0x000e620000002100 */
[----:B------:R-:W-:Y:S01]  /*2150*/  LOP3.LUT R3, R4, 0x2, R3, 0xe2, !PT ;  /* 0x0000000204037812 */ /* 0x000fe200078ee203 */
[----:B----4-:R-:W-:Y:S01]  /*2160*/  IMAD.WIDE.U32 R104, R204, R102, R18 ;  /* 0x00000066cc687225 */ /* 0x010fe200078e0012 */
[----:B------:R-:W-:-:S02]  /*2170*/  SEL R4, RZ, 0x4, P0 ;  /* 0x00000004ff047807 */ /* 0x000fc40000000000 */
[----:B------:R-:W-:Y:S01]  /*2180*/  SHF.R.S32.HI R7, RZ, 0x1f, R8 ;  /* 0x0000001fff077819 */ /* 0x000fe20000011408 */
[----:B------:R-:W-:Y:S01]  /*2190*/  IMAD R33, R109, 0x70, RZ ;  /* 0x000000706d217824 */ /* 0x000fe200078e02ff */
[----:B------:R-:W-:Y:S01]  /*21a0*/  LOP3.LUT R30, R5, R3, R4, 0xfe, !PT ;  /* 0x00000003051e7212 */ /* 0x000fe200078efe04 */
[----:B------:R-:W-:Y:S01]  /*21b0*/  VIADD R3, R18, 0x80 ;  /* 0x0000008012037836 */ /* 0x000fe20000000000 */
[----:B------:R-:W-:Y:S01]  /*21c0*/  LEA.HI R7, R7, R8, RZ, 0x2 ;  /* 0x0000000807077211 */ /* 0x000fe200078f10ff */
[-C--:B0-----:R-:W-:Y:S01]  /*21d0*/  IMAD R8, R13, R114.reuse, RZ ;  /* 0x000000720d087224 */ /* 0x081fe200078e02ff */
[----:B------:R-:W-:Y:S01]  /*21e0*/  SHF.R.S32.HI R148, RZ, 0x1f, R204 ;  /* 0x0000001fff947819 */ /* 0x000fe200000114cc */
[----:B------:R-:W-:Y:S01]  /*21f0*/  IMAD.WIDE.U32 R4, R121, R114, RZ ;  /* 0x0000007279047225 */ /* 0x000fe200078e00ff */
[----:B------:R-:W-:Y:S02]  /*2200*/  ISETP.GE.AND P0, PT, R3, UR6, PT ;  /* 0x0000000603007c0c */ /* 0x000fe4000bf06270 */
[----:B------:R-:W-:Y:S01]  /*2210*/  SHF.R.S32.HI R11, RZ, 0x1f, R7 ;  /* 0x0000001fff0b7819 */ /* 0x000fe20000011407 */
[----:B------:R-:W-:Y:S01]  /*2220*/  IMAD R9, R121, R115, R8 ;  /* 0x0000007379097224 */ /* 0x000fe200078e0208 */
[----:B------:R-:W-:Y:S01]  /*2230*/  SEL R7, RZ, 0x10, P0 ;  /* 0x00000010ff077807 */ /* 0x000fe20000000000 */
[----:B------:R-:W-:Y:S01]  /*2240*/  IMAD R135, R103, 0x70, RZ ;  /* 0x0000007067877824 */ /* 0x000fe200078e02ff */
[----:B------:R-:W-:Y:S01]  /*2250*/  ISETP.NE.U32.AND P0, PT, RZ, UR8, PT ;  /* 0x00000008ff007c0c */ /* 0x000fe2000bf05070 */
[----:B------:R-:W-:Y:S01]  /*2260*/  IMAD.IADD R5, R5, 0x1, R9 ;  /* 0x0000000105057824 */ /* 0x000fe200078e0209 */
[----:B------:R-:W-:Y:S01]  /*2270*/  LEA.HI R11, R11, R204, RZ, 0x3 ;  /* 0x000000cc0b0b7211 */ /* 0x000fe200078f18ff */
[----:B------:R-:W-:Y:S01]  /*2280*/  IMAD R133, R115, 0x70, RZ ;  /* 0x0000007073857824 */ /* 0x000fe200078e02ff */
[----:B------:R-:W-:Y:S01]  /*2290*/  LOP3.LUT R30, R30, R7, RZ, 0xfc, !PT ;  /* 0x000000071e1e7212 */ /* 0x000fe200078efcff */
[----:B------:R-:W-:Y:S01]  /*22a0*/  IMAD.WIDE.U32 R4, R230, UR4, R4 ;  /* 0x00000004e6047c25 */ /* 0x000fe2000f8e0004 */
[----:B------:R-:W-:-:S02]  /*22b0*/  ISETP.NE.AND.EX P0, PT, RZ, UR9, PT, P0 ;  /* 0x00000009ff007c0c */ /* 0x000fc4000bf05300 */
[----:B------:R-:W-:Y:S01]  /*22c0*/  LOP3.LUT R11, R11, 0xfffffff8, RZ, 0xc0, !PT ;  /* 0xfffffff80b0b7812 */ /* 0x000fe200078ec0ff */
[----:B------:R-:W-:Y:S01]  /*22d0*/  IMAD R5, R230, UR5, R5 ;  /* 0x00000005e6057c24 */ /* 0x000fe2000f8e0205 */
[----:B------:R-:W-:Y:S01]  /*22e0*/  ULDC.64 UR4, c[0x0][0x310] ;  /* 0x0000c40000047ab9 */ /* 0x000fe20000000a00 */
[--C-:B------:R-:W-:Y:S01]  /*22f0*/  SHF.R.S32.HI R23, RZ, 0x1f, R22.reuse ;  /* 0x0000001fff177819 */ /* 0x100fe20000011416 */
[----:B------:R-:W-:Y:S01]  /*2300*/  IMAD.SHL.U32 R137, R114, 0x40, RZ ;  /* 0x0000004072897824 */ /* 0x000fe200078e00ff */
[C---:B------:R-:W-:Y:S01]  /*2310*/  IADD3 R132, R204.reuse, -R11, RZ ;  /* 0x8000000bcc847210 */ /* 0x040fe20007ffe0ff */
[----:B------:R-:W-:Y:S01]  /*2320*/  IMAD.SHL.U32 R124, R15, 0x2, RZ ;  /* 0x000000020f7c7824 */ /* 0x000fe200078e00ff */
[----:B------:R-:W-:Y:S01]  /*2330*/  ISETP.GE.AND P2, PT, R207, R15, PT ;  /* 0x0000000fcf00720c */ /* 0x000fe20003f46270 */
[--C-:B------:R-:W-:Y:S01]  /*2340*/  IMAD.WIDE.U32 R112, R204, R108, R22.reuse ;  /* 0x0000006ccc707225 */ /* 0x100fe200078e0016 */
[----:B------:R-:W-:Y:S02]  /*2350*/  LOP3.LUT P1, RZ, R132, 0x4, RZ, 0xc0, !PT ;  /* 0x0000000484ff7812 */ /* 0x000fe4000782c0ff */
[C---:B------:R-:W-:Y:S01]  /*2360*/  IADD3 R120, P3, R204.reuse, R121, RZ ;  /* 0x00000079cc787210 */ /* 0x040fe20007f7e0ff */
[----:B------:R-:W-:Y:S01]  /*2370*/  IMAD.WIDE.U32 R106, R204, R102, R22 ;  /* 0x00000066cc6a7225 */ /* 0x000fe200078e0016 */
[----:B------:R-:W-:-:S02]  /*2380*/  SHF.L.U64.HI R136, R114, 0x6, R115 ;  /* 0x0000000672887819 */ /* 0x000fc40000010273 */
[----:B------:R-:W-:Y:S01]  /*2390*/  SHF.R.S32.HI R149, RZ, 0x1f, R236 ;  /* 0x0000001fff957819 */ /* 0x000fe200000114ec */
[----:B------:R-:W-:Y:S01]  /*23a0*/  IMAD.X R121, R13, 0x1, R148, P3 ;  /* 0x000000010d797824 */ /* 0x000fe200018e0694 */
[----:B-1----:R-:W-:Y:S02]  /*23b0*/  LEA.HI R152, R152, 0x8, RZ, 0x19 ;  /* 0x0000000898987811 */ /* 0x002fe400078fc8ff */
[----:B--2---:R-:W-:-:S04]  /*23c0*/  LOP3.LUT R20, R20, 0xfffffffb, RZ, 0xc0, !PT ;  /* 0xfffffffb14147812 */ /* 0x004fc800078ec0ff */
[----:B------:R-:W-:Y:S02]  /*23d0*/  @P1 LOP3.LUT R20, R20, 0x4, RZ, 0xfc, !PT ;  /* 0x0000000414141812 */ /* 0x000fe400078efcff */
[----:B------:R-:W-:Y:S02]  /*23e0*/  ISETP.GE.AND P1, PT, R206, R15, PT ;  /* 0x0000000fce00720c */ /* 0x000fe40003f26270 */
[----:B------:R-:W-:-:S04]  /*23f0*/  LOP3.LUT R20, R20, 0xfffffffe, RZ, 0xc0, !PT ;  /* 0xfffffffe14147812 */ /* 0x000fc800078ec0ff */
[----:B------:R-:W-:-:S05]  /*2400*/  @P2 LOP3.LUT R20, R20, 0x1, RZ, 0xfc, !PT ;  /* 0x0000000114142812 */ /* 0x000fca00078efcff */
[----:B------:R0:W-:Y:S01]  /*2410*/  STL [R1+0x10], R20 ;  /* 0x0000101401007387 */ /* 0x0001e20000100800 */
[----:B------:R-:W-:Y:S02]  /*2420*/  SHF.R.S32.HI R7, RZ, 0x1f, R6 ;  /* 0x0000001fff077819 */ /* 0x000fe40000011406 */
[----:B------:R-:W-:Y:S01]  /*2430*/  SEL R39, R6, RZ, !P0 ;  /* 0x000000ff06277207 */ /* 0x000fe20004000000 */
[----:B------:R-:W-:Y:S01]  /*2440*/  IMAD R6, R148, R108, RZ ;  /* 0x0000006c94067224 */ /* 0x000fe200078e02ff */
[----:B------:R-:W-:Y:S02]  /*2450*/  SEL R8, R7, RZ, !P0 ;  /* 0x000000ff07087207 */ /* 0x000fe40004000000 */
[----:B0-----:R-:W-:Y:S01]  /*2460*/  SHF.R.U32.HI R20, RZ, 0x3, R217 ;  /* 0x00000003ff147819 */ /* 0x001fe200000116d9 */
[----:B------:R-:W-:-:S04]  /*2470*/  IMAD.WIDE.U32 R118, R39, UR4, R4 ;  /* 0x0000000427767c25 */ /* 0x000fc8000f8e0004 */
[----:B------:R-:W-:Y:S02]  /*2480*/  IMAD R10, R8, UR4, RZ ;  /* 0x00000004080a7c24 */ /* 0x000fe4000f8e02ff */
[----:B------:R-:W-:Y:S02]  /*2490*/  IMAD R9, R204, R109, R6 ;  /* 0x0000006dcc097224 */ /* 0x000fe400078e0206 */
[----:B------:R-:W-:Y:S01]  /*24a0*/  IMAD R11, R39, UR5, R10 ;  /* 0x00000005270b7c24 */ /* 0x000fe2000f8e020a */
[----:B------:R-:W-:Y:S01]  /*24b0*/  ULDC.64 UR4, c[0x0][0x338] ;  /* 0x0000ce0000047ab9 */ /* 0x000fe20000000a00 */
[-C--:B------:R-:W-:Y:S02]  /*24c0*/  IMAD R4, R148, R114.reuse, RZ ;  /* 0x0000007294047224 */ /* 0x080fe400078e02ff */
[----:B------:R-:W-:-:S04]  /*24d0*/  IMAD.WIDE.U32 R6, R204, R114, R18 ;  /* 0x00000072cc067225 */ /* 0x000fc800078e0012 */
[----:B------:R-:W-:Y:S01]  /*24e0*/  IMAD R10, R204, R115, R4 ;  /* 0x00000073cc0a7224 */ /* 0x000fe200078e0204 */
[----:B------:R-:W-:Y:S01]  /*24f0*/  IADD3 R4, P0, R118, R6, RZ ;  /* 0x0000000676047210 */ /* 0x000fe20007f1e0ff */
[----:B------:R-:W-:Y:S02]  /*2500*/  IMAD.IADD R5, R119, 0x1, R11 ;  /* 0x0000000177057824 */ /* 0x000fe400078e020b */
[----:B------:R-:W-:Y:S02]  /*2510*/  IMAD R8, R8, UR4, RZ ;  /* 0x0000000408087c24 */ /* 0x000fe4000f8e02ff */
[----:B------:R-:W-:Y:S01]  /*2520*/  IMAD.IADD R113, R113, 0x1, R9 ;  /* 0x0000000171717824 */ /* 0x000fe200078e0209 */
[----:B------:R-:W-:Y:S01]  /*2530*/  IADD3.X R6, R5, R7, R10, P0, !PT ;  /* 0x0000000705067210 */ /* 0x000fe200007fe40a */
[----:B------:R-:W-:Y:S01]  /*2540*/  IMAD R7, R148, R102, RZ ;  /* 0x0000006694077224 */ /* 0x000fe200078e02ff */
[----:B------:R-:W-:Y:S01]  /*2550*/  ISETP.GE.AND P0, PT, R18, R15, PT ;  /* 0x0000000f1200720c */ /* 0x000fe20003f06270 */
[----:B------:R-:W-:Y:S01]  /*2560*/  IMAD.IADD R111, R9, 0x1, R111 ;  /* 0x00000001096f7824 */ /* 0x000fe200078e026f */
[C---:B------:R-:W-:Y:S01]  /*2570*/  SEL R9, R15.reuse, RZ, P1 ;  /* 0x000000ff0f097207 */ /* 0x040fe20000800000 */
[----:B------:R-:W-:Y:S01]  /*2580*/  IMAD R11, R204, R103, R7 ;  /* 0x00000067cc0b7224 */ /* 0x000fe200078e0207 */
[----:B------:R-:W-:Y:S01]  /*2590*/  SEL R7, R15, RZ, P0 ;  /* 0x000000ff0f077207 */ /* 0x000fe20000000000 */
[----:B------:R-:W-:-:S03]  /*25a0*/  IMAD.WIDE.U32 R116, R39, UR4, R116 ;  /* 0x0000000427747c25 */ /* 0x000fc6000f8e0074 */
[----:B------:R-:W-:Y:S01]  /*25b0*/  IADD3 R7, R18, R7, RZ ;  /* 0x0000000712077210 */ /* 0x000fe20007ffe0ff */
[----:B------:R-:W-:Y:S01]  /*25c0*/  IMAD R39, R39, UR5, R8 ;  /* 0x0000000527277c24 */ /* 0x000fe2000f8e0208 */
[----:B------:R-:W-:Y:S01]  /*25d0*/  SEL R8, R15, RZ, P2 ;  /* 0x000000ff0f087207 */ /* 0x000fe20001000000 */
[----:B------:R-:W-:Y:S02]  /*25e0*/  IMAD.IADD R9, R206, 0x1, R9 ;  /* 0x00000001ce097824 */ /* 0x000fe400078e0209 */
[----:B------:R-:W-:Y:S02]  /*25f0*/  IMAD.IADD R107, R107, 0x1, R11 ;  /* 0x000000016b6b7824 */ /* 0x000fe400078e020b */
[----:B------:R-:W-:Y:S01]  /*2600*/  IMAD.IADD R12, R207, 0x1, R8 ;  /* 0x00000001cf0c7824 */ /* 0x000fe200078e0208 */
[----:B------:R-:W-:Y:S01]  /*2610*/  SHF.R.S32.HI R8, RZ, 0x1f, R7 ;  /* 0x0000001fff087819 */ /* 0x000fe20000011407 */
[----:B------:R-:W-:Y:S01]  /*2620*/  IMAD.IADD R105, R11, 0x1, R105 ;  /* 0x000000010b697824 */ /* 0x000fe200078e0269 */
[----:B------:R-:W-:Y:S01]  /*2630*/  SHF.R.S32.HI R10, RZ, 0x1f, R9 ;  /* 0x0000001fff0a7819 */ /* 0x000fe20000011409 */
[----:B-----5:R-:W-:Y:S01]  /*2640*/  IMAD.WIDE.U32 R112, R145, R108, R112 ;  /* 0x0000006c91707225 */ /* 0x020fe200078e0070 */
[----:B------:R-:W-:-:S02]  /*2650*/  LEA.HI R21, R8, R7, RZ, 0x3 ;  /* 0x0000000708157211 */ /* 0x000fc400078f18ff */
[----:B------:R-:W-:Y:S01]  /*2660*/  LEA.HI R7, R8, R7, RZ, 0x6 ;  /* 0x0000000708077211 */ /* 0x000fe200078f30ff */
[C---:B------:R-:W-:Y:S01]  /*2670*/  IMAD.WIDE.U32 R110, R145.reuse, R108, R110 ;  /* 0x0000006c916e7225 */ /* 0x040fe200078e006e */
[CC--:B------:R-:W-:Y:S02]  /*2680*/  LEA.HI R8, R10.reuse, R9.reuse, RZ, 0x6 ;  /* 0x000000090a087211 */ /* 0x0c0fe400078f30ff */
[----:B------:R-:W-:Y:S01]  /*2690*/  LEA.HI R27, R10, R9, RZ, 0x3 ;  /* 0x000000090a1b7211 */ /* 0x000fe200078f18ff */
[CC--:B------:R-:W-:Y:S01]  /*26a0*/  IMAD.WIDE.U32 R106, R145.reuse, R102.reuse, R106 ;  /* 0x00000066916a7225 */ /* 0x0c0fe200078e006a */
[----:B------:R-:W-:Y:S02]  /*26b0*/  SHF.R.S32.HI R9, RZ, 0x6, R8 ;  /* 0x00000006ff097819 */ /* 0x000fe40000011408 */
[----:B------:R-:W-:Y:S01]  /*26c0*/  LOP3.LUT R10, R218, 0x38, R27, 0xf8, !PT ;  /* 0x00000038da0a7812 */ /* 0x000fe200078ef81b */
[----:B------:R-:W-:Y:S01]  /*26d0*/  IMAD.WIDE.U32 R104, R145, R102, R104 ;  /* 0x0000006691687225 */ /* 0x000fe200078e0068 */
[----:B------:R-:W-:-:S02]  /*26e0*/  SHF.R.S32.HI R29, RZ, 0x1f, R12 ;  /* 0x0000001fff1d7819 */ /* 0x000fc4000001140c */
[----:B------:R-:W-:Y:S01]  /*26f0*/  SHF.R.S32.HI R7, RZ, 0x6, R7 ;  /* 0x00000006ff077819 */ /* 0x000fe20000011407 */
[C-C-:B------:R-:W-:Y:S01]  /*2700*/  IMAD R143, R9.reuse, 0x1c00, R220.reuse ;  /* 0x00001c00098f7824 */ /* 0x140fe200078e02dc */
[-C--:B------:R-:W-:Y:S01]  /*2710*/  LOP3.LUT R10, R10, R219.reuse, RZ, 0x3c, !PT ;  /* 0x000000db0a0a7212 */ /* 0x080fe200078e3cff */
[----:B------:R-:W-:Y:S01]  /*2720*/  IMAD R140, R9, 0x1c00, R221 ;  /* 0x00001c00098c7824 */ /* 0x000fe200078e02dd */
[-C--:B------:R-:W-:Y:S01]  /*2730*/  LEA.HI R32, R29, R12.reuse, RZ, 0x3 ;  /* 0x0000000c1d207211 */ /* 0x080fe200078f18ff */
[C---:B------:R-:W-:Y:S01]  /*2740*/  IMAD R144, R7.reuse, 0x1c00, R220 ;  /* 0x00001c0007907824 */ /* 0x040fe200078e02dc */
[----:B------:R-:W-:Y:S01]  /*2750*/  LOP3.LUT R8, R218, 0x38, R21, 0xf8, !PT ;  /* 0x00000038da087812 */ /* 0x000fe200078ef815 */
[----:B------:R-:W-:Y:S01]  /*2760*/  IMAD R142, R7, 0x1c00, R221 ;  /* 0x00001c00078e7824 */ /* 0x000fe200078e02dd */
[----:B------:R-:W-:Y:S01]  /*2770*/  LEA.HI R12, R29, R12, RZ, 0x6 ;  /* 0x0000000c1d0c7211 */ /* 0x000fe200078f30ff */
[----:B------:R-:W-:Y:S01]  /*2780*/  IMAD.IADD R143, R143, 0x1, R10 ;  /* 0x000000018f8f7824 */ /* 0x000fe200078e020a */
[----:B------:R-:W-:Y:S01]  /*2790*/  LOP3.LUT R7, R8, R219, RZ, 0x3c, !PT ;  /* 0x000000db08077212 */ /* 0x000fe200078e3cff */
[----:B------:R-:W-:Y:S01]  /*27a0*/  IMAD.WIDE.U32 R114, R114, 0x70, RZ ;  /* 0x0000007072727825 */ /* 0x000fe200078e00ff */
[----:B------:R-:W-:-:S02]  /*27b0*/  SHF.R.S32.HI R12, RZ, 0x6, R12 ;  /* 0x00000006ff0c7819 */ /* 0x000fc4000001140c */
[--C-:B------:R-:W-:Y:S01]  /*27c0*/  LOP3.LUT R8, R218, 0x38, R32.reuse, 0xf8, !PT ;  /* 0x00000038da087812 */ /* 0x100fe200078ef820 */
[----:B------:R-:W-:Y:S01]  /*27d0*/  IMAD.IADD R144, R144, 0x1, R7 ;  /* 0x0000000190907824 */ /* 0x000fe200078e0207 */
[----:B------:R-:W-:Y:S01]  /*27e0*/  LOP3.LUT R10, R217, 0x38, R32, 0xf8, !PT ;  /* 0x00000038d90a7812 */ /* 0x000fe200078ef820 */
[----:B------:R-:W-:Y:S01]  /*27f0*/  IMAD R141, R12, 0x1c00, R220 ;  /* 0x00001c000c8d7824 */ /* 0x000fe200078e02dc */
[----:B------:R-:W-:Y:S01]  /*2800*/  LOP3.LUT R8, R8, R219, RZ, 0x3c, !PT ;  /* 0x000000db08087212 */ /* 0x000fe200078e3cff */
[----:B------:R-:W-:Y:S01]  /*2810*/  IMAD R139, R12, 0x1c00, R221 ;  /* 0x00001c000c8b7824 */ /* 0x000fe200078e02dd */
[----:B------:R-:W-:Y:S01]  /*2820*/  LOP3.LUT R10, R10, R20, RZ, 0x3c, !PT ;  /* 0x000000140a0a7212 */ /* 0x000fe200078e3cff */
[----:B------:R-:W-:Y:S01]  /*2830*/  IMAD.IADD R133, R115, 0x1, R133 ;  /* 0x0000000173857824 */ /* 0x000fe200078e0285 */
[----:B------:R-:W-:Y:S01]  /*2840*/  SHF.R.S32.HI R9, RZ, 0x1f, R145 ;  /* 0x0000001fff097819 */ /* 0x000fe20000011491 */
[----:B------:R-:W-:Y:S01]  /*2850*/  IMAD.IADD R141, R141, 0x1, R8 ;  /* 0x000000018d8d7824 */ /* 0x000fe200078e0208 */
[----:B------:R-:W-:Y:S01]  /*2860*/  LOP3.LUT R11, R217, 0x38, R21, 0xf8, !PT ;  /* 0x00000038d90b7812 */ /* 0x000fe200078ef815 */
[----:B------:R-:W-:Y:S01]  /*2870*/  IMAD.IADD R139, R139, 0x1, R10 ;  /* 0x000000018b8b7824 */ /* 0x000fe200078e020a */
[----:B------:R-:W-:Y:S01]  /*2880*/  LOP3.LUT R7, R217, 0x38, R27, 0xf8, !PT ;  /* 0x00000038d9077812 */ /* 0x000fe200078ef81b */
[C---:B------:R-:W-:Y:S01]  /*2890*/  IMAD R8, R9.reuse, R108, RZ ;  /* 0x0000006c09087224 */ /* 0x040fe200078e02ff */
[----:B------:R-:W-:Y:S01]  /*28a0*/  LOP3.LUT R12, R218, 0x18, R18, 0xf8, !PT ;  /* 0x00000018da0c7812 */ /* 0x000fe200078ef812 */
[----:B------:R-:W-:Y:S01]  /*28b0*/  IMAD R10, R9, R102, RZ ;  /* 0x00000066090a7224 */ /* 0x000fe200078e02ff */
[-C--:B------:R-:W-:Y:S01]  /*28c0*/  LOP3.LUT R11, R11, R20.reuse, RZ, 0x3c, !PT ;  /* 0x000000140b0b7212 */ /* 0x080fe200078e3cff */
[----:B------:R-:W-:Y:S01]  /*28d0*/  VIADD R9, R18, 0xa0 ;  /* 0x000000a012097836 */ /* 0x000fe20000000000 */
[----:B------:R-:W-:Y:S01]  /*28e0*/  LOP3.LUT R7, R7, R20, RZ, 0x3c, !PT ;  /* 0x0000001407077212 */ /* 0x000fe200078e3cff */
[----:B------:R-:W-:Y:S01]  /*28f0*/  IMAD R35, R145, R109, R8 ;  /* 0x0000006d91237224 */ /* 0x000fe200078e0208 */
[----:B------:R-:W-:Y:S01]  /*2900*/  LOP3.LUT R29, R12, R219, RZ, 0x3c, !PT ;  /* 0x000000db0c1d7212 */ /* 0x000fe200078e3cff */
[----:B------:R-:W-:Y:S01]  /*2910*/  IMAD.IADD R142, R142, 0x1, R11 ;  /* 0x000000018e8e7824 */ /* 0x000fe200078e020b */
[----:B------:R-:W-:Y:S01]  /*2920*/  ISETP.GE.AND P2, PT, R9, UR6, PT ;  /* 0x0000000609007c0c */ /* 0x000fe2000bf46270 */
[----:B------:R-:W-:Y:S01]  /*2930*/  IMAD R37, R145, R103, R10 ;  /* 0x0000006791257224 */ /* 0x000fe200078e020a */
[----:B------:R-:W-:Y:S01]  /*2940*/  IADD3 R140, R140, R7, RZ ;  /* 0x000000078c8c7210 */ /* 0x000fe20007ffe0ff */
[----:B------:R-:W-:Y:S01]  /*2950*/  IMAD.SHL.U32 R8, R108, 0x40, RZ ;  /* 0x000000406c087824 */ /* 0x000fe200078e00ff */
[----:B------:R-:W-:Y:S01]  /*2960*/  SEL R31, RZ, 0x20, P2 ;  /* 0x00000020ff1f7807 */ /* 0x000fe20001000000 */
[----:B------:R-:W-:Y:S01]  /*2970*/  IMAD.IADD R138, R220, 0x1, R29 ;  /* 0x00000001dc8a7824 */ /* 0x000fe200078e021d */
[C---:B------:R-:W-:Y:S01]  /*2980*/  SHF.L.U64.HI R7, R108.reuse, 0x6, R109 ;  /* 0x000000066c077819 */ /* 0x040fe2000001026d */
[----:B------:R-:W-:Y:S01]  /*2990*/  IMAD.WIDE.U32 R108, R108, 0x70, RZ ;  /* 0x000000706c6c7825 */ /* 0x000fe200078e00ff */
[----:B------:R-:W-:-:S02]  /*29a0*/  SHF.L.U64.HI R10, R102, 0x6, R103 ;  /* 0x00000006660a7819 */ /* 0x000fc40000010267 */
[C---:B------:R-:W-:Y:S01]  /*29b0*/  SHF.L.U32 R11, R102.reuse, 0x6, RZ ;  /* 0x00000006660b7819 */ /* 0x040fe200000006ff */
[----:B------:R-:W-:Y:S01]  /*29c0*/  IMAD.WIDE.U32 R102, R102, 0x70, RZ ;  /* 0x0000007066667825 */ /* 0x000fe200078e00ff */
[----:B------:R-:W-:Y:S02]  /*29d0*/  SHF.R.S32.HI R20, RZ, 0x3, R21 ;  /* 0x00000003ff147819 */ /* 0x000fe40000011415 */
[----:B------:R-:W-:Y:S01]  /*29e0*/  SHF.R.S32.HI R26, RZ, 0x3, R27 ;  /* 0x00000003ff1a7819 */ /* 0x000fe2000001141b */
[----:B------:R-:W-:Y:S01]  /*29f0*/  IMAD.IADD R12, R113, 0x1, R35 ;  /* 0x00000001710c7824 */ /* 0x000fe200078e0223 */
[----:B------:R-:W-:Y:S01]  /*2a00*/  LOP3.LUT R38, R30, R31, RZ, 0xfc, !PT ;  /* 0x0000001f1e267212 */ /* 0x000fe200078efcff */
        /* <DEDUP_REMOVED lines=9> */
[----:B------:R-:W-:-:S02]  /*2aa0*/  LOP3.LUT R34, R38, 0x2, RZ, 0xc0, !PT ;  /* 0x0000000226227812 */ /* 0x000fc400078ec0ff */
[C---:B------:R-:W-:Y:S02]  /*2ab0*/  LOP3.LUT R35, R38.reuse, 0x4, RZ, 0xc0, !PT ;  /* 0x0000000426237812 */ /* 0x040fe400078ec0ff */
[C---:B------:R-:W-:Y:S02]  /*2ac0*/  LOP3.LUT R36, R38.reuse, 0x8, RZ, 0xc0, !PT ;  /* 0x0000000826247812 */ /* 0x040fe400078ec0ff */
[----:B------:R-:W-:Y:S02]  /*2ad0*/  LOP3.LUT R37, R38, 0x10, RZ, 0xc0, !PT ;  /* 0x0000001026257812 */ /* 0x000fe400078ec0ff */
[----:B------:R-:W-:Y:S02]  /*2ae0*/  IADD3 R135, R103, R135, RZ ;  /* 0x0000008767877210 */ /* 0x000fe40007ffe0ff */
[----:B------:R-:W-:Y:S02]  /*2af0*/  LOP3.LUT R30, R30, 0x1, RZ, 0xc0, !PT ;  /* 0x000000011e1e7812 */ /* 0x000fe400078ec0ff */
[----:B------:R-:W-:-:S02]  /*2b00*/  SHF.R.S32.HI R31, RZ, 0x1f, R21 ;  /* 0x0000001fff1f7819 */ /* 0x000fc40000011415 */
[----:B------:R-:W-:Y:S02]  /*2b10*/  SHF.R.S32.HI R32, RZ, 0x1f, R27 ;  /* 0x0000001fff207819 */ /* 0x000fe4000001141b */
[----:B------:R-:W-:Y:S02]  /*2b20*/  SHF.R.S32.HI R33, RZ, 0x1f, R29 ;  /* 0x0000001fff217819 */ /* 0x000fe4000001141d */
[----:B------:R-:W-:-:S07]  /*2b30*/  LOP3.LUT R38, R38, 0x20, RZ, 0xc0, !PT ;  /* 0x0000002026267812 */ /* 0x000fce00078ec0ff */
.L_x_5842:
[----:B-12---:R-:W2:Y:S01]  /*2b40*/  LDL.LU R45, [R1+0x10] ;  /* 0x00001000012d7983 */ /* 0x006ea20000300800 */
[----:B------:R-:W-:Y:S01]  /*2b50*/  IADD3 R47, R24, -0x1, RZ ;  /* 0xffffffff182f7810 */ /* 0x000fe20007ffe0ff */
[----:B------:R-:W0:Y:S01]  /*2b60*/  LDC.64 R122, c[0x0][0x2e8] ;  /* 0x0000ba00ff7a7b82 */ /* 0x000e220000000a00 */
[----:B------:R-:W-:Y:S01]  /*2b70*/  LOP3.LUT P5, RZ, R132, 0x4, RZ, 0xc0, !PT ;  /* 0x0000000484ff7812 */ /* 0x000fe200078ac0ff */
[----:B------:R-:W-:Y:S01]  /*2b80*/  IMAD R40, R17, 0x5400, R138 ;  /* 0x0000540011287824 */ /* 0x000fe200078e028a */
[----:B------:R-:W-:Y:S01]  /*2b90*/  SHF.R.S32.HI R44, RZ, 0x1f, R47 ;  /* 0x0000001fff2c7819 */ /* 0x000fe2000001142f */
[-C--:B------:R-:W-:Y:S01]  /*2ba0*/  IMAD R41, R133, R47.reuse, RZ ;  /* 0x0000002f85297224 */ /* 0x080fe200078e02ff */
[----:B------:R-:W-:Y:S05]  /*2bb0*/  YIELD ;  /* 0x0000000000007946 */ /* 0x000fea0003800000 */
[----:B------:R-:W-:Y:S01]  /*2bc0*/  IMAD.WIDE.U32 R126, R114, R47, RZ ;  /* 0x0000002f727e7225 */ /* 0x000fe200078e00ff */
[----:B------:R-:W1:Y:S01]  /*2bd0*/  LDC R101, c[0x0][0x3f4] ;  /* 0x0000fd00ff657b82 */ /* 0x000e620000000800 */
[----:B------:R-:W-:Y:S02]  /*2be0*/  BSSY B0, `(.L_x_5743) ;  /* 0x0000758000007945 */ /* 0x000fe40003800000 */
[----:B------:R-:W-:Y:S01]  /*2bf0*/  IMAD R41, R44, R114, R41 ;  /* 0x000000722c297224 */ /* 0x000fe200078e0229 */
[----:B------:R-:W-:-:S02]  /*2c00*/  IADD3 R24, P2, P3, R4, R126, R137 ;  /* 0x0000007e04187210 */ /* 0x000fc40007b5e089 */
[----:B------:R-:W-:Y:S01]  /*2c10*/  IADD3 R42, P4, R4, R126, RZ ;  /* 0x0000007e042a7210 */ /* 0x000fe20007f9e0ff */
[----:B------:R-:W-:-:S04]  /*2c20*/  IMAD.IADD R96, R127, 0x1, R41 ;  /* 0x000000017f607824 */ /* 0x000fc800078e0229 */
[----:B------:R-:W-:Y:S01]  /*2c30*/  IMAD.X R43, R96, 0x1, R6, P4 ;  /* 0x00000001602b7824 */ /* 0x000fe200020e0606 */
[----:B------:R-:W-:Y:S02]  /*2c40*/  IADD3.X R41, R6, R96, R136, P2, P3 ;  /* 0x0000006006297210 */ /* 0x000fe400017e6488 */
[----:B------:R-:W-:Y:S02]  /*2c50*/  ISETP.GT.AND P3, PT, R47, R125, PT ;  /* 0x0000007d2f00720c */ /* 0x000fe40003f64270 */
[-C--:B0-----:R-:W-:Y:S02]  /*2c60*/  LEA R48, P2, R24, R122.reuse, 0x1 ;  /* 0x0000007a18307211 */ /* 0x081fe400078408ff */
[----:B------:R-:W-:Y:S02]  /*2c70*/  LEA R50, P4, R42, R122, 0x1 ;  /* 0x0000007a2a327211 */ /* 0x000fe400078808ff */
[-C--:B------:R-:W-:Y:S02]  /*2c80*/  LEA.HI.X R49, R24, R123.reuse, R41, 0x1, P2 ;  /* 0x0000007b18317211 */ /* 0x080fe400010f0c29 */
[----:B------:R-:W-:Y:S01]  /*2c90*/  LEA.HI.X R51, R42, R123, R43, 0x1, P4 ;  /* 0x0000007b2a337211 */ /* 0x000fe200020f0c2b */
[C---:B------:R-:W-:Y:S01]  /*2ca0*/  VIADD R42, R40.reuse, 0x20 ;  /* 0x00000020282a7836 */ /* 0x040fe20000000000 */
[----:B-1----:R-:W-:Y:S01]  /*2cb0*/  ISETP.GE.AND P2, PT, R101, 0x1, PT ;  /* 0x000000016500780c */ /* 0x002fe20003f46270 */
[C---:B------:R-:W-:Y:S01]  /*2cc0*/  @P5 VIADD R42, R40.reuse, 0xffffffe0 ;  /* 0xffffffe0282a5836 */ /* 0x040fe20000000000 */
[----:B------:R-:W-:Y:S01]  /*2cd0*/  MOV R24, R47 ;  /* 0x0000002f00187202 */ /* 0x000fe20000000f00 */
[----:B------:R-:W-:-:S02]  /*2ce0*/  IMAD R40, R40, 0x2, R25 ;  /* 0x0000000228287824 */ /* 0x000fc400078e0219 */
[----:B------:R-:W-:Y:S01]  /*2cf0*/  IMAD R41, R42, 0x2, R25 ;  /* 0x000000022a297824 */ /* 0x000fe200078e0219 */
[----:B--2---:R-:W-:-:S04]  /*2d00*/  LOP3.LUT R45, R45, 0xfffffffd, RZ, 0xc0, !PT ;  /* 0xfffffffd2d2d7812 */ /* 0x004fc800078ec0ff */
[----:B------:R-:W-:-:S05]  /*2d10*/  @P3 LOP3.LUT R45, R45, 0x2, RZ, 0xfc, !PT ;  /* 0x000000022d2d3812 */ /* 0x000fca00078efcff */
[----:B------:R0:W-:Y:S01]  /*2d20*/  STL [R1+0x10], R45 ;  /* 0x0000102d01007387 */ /* 0x0001e20000100800 */
[----:B-----5:R-:W-:Y:S05]  /*2d30*/  @!P2 BRA `(.L_x_5744) ;  /* 0x000000700028a947 */ /* 0x020fea0003800000 */
[----:B------:R-:W-:Y:S01]  /*2d40*/  ULDC.U8 UR4, c[0x0][0x410] ;  /* 0x0001040000047ab9 */ /* 0x000fe20000000000 */
[-C--:B------:R-:W-:Y:S01]  /*2d50*/  IMAD R43, R134, R47.reuse, RZ ;  /* 0x0000002f862b7224 */ /* 0x080fe200078e02ff */
[----:B------:R-:W-:Y:S01]  /*2d60*/  ISETP.NE.AND P2, PT, RZ, UR4, PT ;  /* 0x00000004ff007c0c */ /* 0x000fe2000bf45270 */
[-C--:B0-----:R-:W-:Y:S02]  /*2d70*/  IMAD R45, R135, R47.reuse, RZ ;  /* 0x0000002f872d7224 */ /* 0x081fe400078e02ff */
        /* <DEDUP_REMOVED lines=65> */
.L_x_5747:
[----:B------:R-:W-:Y:S05]  /*3190*/  BSYNC B1 ;  /* 0x0000000000017941 */ /* 0x000fea0003800000 */
.L_x_5746:
        /* <DEDUP_REMOVED lines=12> */
[----:B-----5:R-:W-:Y:S01]  /*3260*/  MOV R129, R76 ;  /* 0x0000004c00817202 */ /* 0x020fe20000000f00 */
[----:B------:R-:W-:Y:S01]  /*3270*/  IMAD.MOV.U32 R128, RZ, RZ, R77 ;  /* 0x000000ffff807224 */ /* 0x000fe200078e004d */
[----:B------:R-:W-:Y:S01]  /*3280*/  CS2R R74, SRZ ;  /* 0x00000000004a7805 */ /* 0x000fe2000001ff00 */
        /* <DEDUP_REMOVED lines=41> */
.L_x_5749:
[----:B------:R-:W-:Y:S05]  /*3520*/  BSYNC B1 ;  /* 0x0000000000017941 */ /* 0x000fea0003800000 */
.L_x_5748:
[----:B------:R-:W2:Y:S01]  /*3530*/  LDL R43, [R1+0x44] ;  /* 0x00004400012b7983 */ /* 0x000ea20000100800 */
[----:B01----:R-:W-:Y:S01]  /*3540*/  IMAD.MOV.U32 R44, RZ, RZ, R81 ;  /* 0x000000ffff2c7224 */ /* 0x003fe200078e0051 */
[----:B------:R-:W-:Y:S01]  /*3550*/  PRMT R157, R129, 0x5410, R128 ;  /* 0x00005410819d7816 */ /* 0x000fe20000000080 */
[----:B------:R-:W-:Y:S02]  /*3560*/  IMAD.MOV.U32 R45, RZ, RZ, R84 ;  /* 0x000000ffff2d7224 */ /* 0x000fe400078e0054 */
[----:B------:R-:W-:Y:S01]  /*3570*/  IMAD.MOV.U32 R46, RZ, RZ, R85 ;  /* 0x000000ffff2e7224 */ /* 0x000fe200078e0055 */
[----:B------:R-:W-:Y:S01]  /*3580*/  PRMT R159, R159, 0x5410, R44 ;  /* 0x000054109f9f7816 */ /* 0x000fe2000000002c */
[----:B------:R-:W-:-:S03]  /*3590*/  IMAD.MOV.U32 R44, RZ, RZ, R89 ;  /* 0x000000ffff2c7224 */ /* 0x000fc600078e0059 */
[----:B------:R-:W-:Y:S01]  /*35a0*/  PRMT R162, R46, 0x5410, R45 ;  /* 0x000054102ea27816 */ /* 0x000fe2000000002d */
[----:B------:R-:W-:Y:S02]  /*35b0*/  IMAD.MOV.U32 R45, RZ, RZ, R96 ;  /* 0x000000ffff2d7224 */ /* 0x000fe400078e0060 */
[----:B------:R-:W-:-:S05]  /*35c0*/  IMAD.MOV.U32 R46, RZ, RZ, R97 ;  /* 0x000000ffff2e7224 */ /* 0x000fca00078e0061 */
[----:B------:R-:W-:Y:S01]  /*35d0*/  PRMT R165, R45, 0x5410, R46 ;  /* 0x000054102da57816 */ /* 0x000fe2000000002e */
[----:B------:R-:W-:Y:S01]  /*35e0*/  IMAD.MOV.U32 R45, RZ, RZ, R123 ;  /* 0x000000ffff2d7224 */ /* 0x000fe200078e007b */
[----:B------:R-:W-:Y:S02]  /*35f0*/  MOV R46, R78 ;  /* 0x0000004e002e7202 */ /* 0x000fe40000000f00 */
[----:B--2---:R-:W-:Y:S01]  /*3600*/  R2UR UR4, R43 ;  /* 0x000000002b0472ca */ /* 0x004fe200000e0000 */
[----:B------:R-:W-:-:S05]  /*3610*/  IMAD.MOV.U32 R43, RZ, RZ, R80 ;  /* 0x000000ffff2b7224 */ /* 0x000fca00078e0050 */
[----:B------:R-:W-:Y:S02]  /*3620*/  PRMT R161, R161, 0x5410, R43 ;  /* 0x00005410a1a17816 */ /* 0x000fe4000000002b */
[----:B------:R-:W-:-:S04]  /*3630*/  MOV R43, R88 ;  /* 0x00000058002b7202 */ /* 0x000fc80000000f00 */
[----:B------:R-:W-:Y:S01]  /*3640*/  PRMT R164, R43, 0x5410, R44 ;  /* 0x000054102ba47816 */ /* 0x000fe2000000002c */
[----:B------:R-:W-:Y:S01]  /*3650*/  IMAD.MOV.U32 R44, RZ, RZ, R122 ;  /* 0x000000ffff2c7224 */ /* 0x000fe200078e007a */
[----:B------:R-:W-:Y:S01]  /*3660*/  UISETP.NE.AND UP0, UPT, UR4, 0x3, UPT ;  /* 0x000000030400788c */ /* 0x000fe2000bf05270 */
[----:B------:R-:W-:-:S03]  /*3670*/  IMAD.MOV.U32 R43, RZ, RZ, R79 ;  /* 0x000000ffff2b7224 */ /* 0x000fc600078e004f */
[----:B------:R-:W-:Y:S01]  /*3680*/  PRMT R153, R44, 0x5410, R45 ;  /* 0x000054102c997816 */ /* 0x000fe2000000002d */
[----:B------:R-:W-:Y:S01]  /*3690*/  IMAD.MOV.U32 R45, RZ, RZ, R83 ;  /* 0x000000ffff2d7224 */ /* 0x000fe200078e0053 */
[----:B------:R-:W-:Y:S01]  /*36a0*/  PRMT R158, R46, 0x5410, R43 ;  /* 0x000054102e9e7816 */ /* 0x000fe2000000002b */
[----:B------:R-:W-:Y:S01]  /*36b0*/  IMAD.MOV.U32 R46, RZ, RZ, R82 ;  /* 0x000000ffff2e7224 */ /* 0x000fe200078e0052 */
[----:B------:R-:W-:Y:S01]  /*36c0*/  PLOP3.LUT P2, PT, PT, PT, UP0, 0x80, 0x0 ;  /* 0x000000000000781c */ /* 0x000fe20003f4f008 */
        /* <DEDUP_REMOVED lines=13> */
[----:B-----5:R-:W-:Y:S01]  /*37a0*/  MOV R46, R52 ;  /* 0x00000034002e7202 */ /* 0x020fe20000000f00 */
[----:B------:R-:W-:-:S03]  /*37b0*/  IMAD.MOV.U32 R43, RZ, RZ, R53 ;  /* 0x000000ffff2b7224 */ /* 0x000fc600078e0035 */
        /* <DEDUP_REMOVED lines=35> */
[----:B------:R-:W-:-:S03]  /*39f0*/  IMAD.MOV.U32 R44, RZ, RZ, R75 ;  /* 0x000000ffff2c7224 */ /* 0x000fc600078e004b */
[----:B------:R-:W-:Y:S02]  /*3a00*/  PRMT R159, R43, 0x7610, R159 ;  /* 0x000076102b9f7816 */ /* 0x000fe4000000009f */
[----:B------:R-:W-:Y:S01]  /*3a10*/  PRMT R160, R160, 0x5410, R44 ;  /* 0x00005410a0a07816 */ /* 0x000fe2000000002c */
[----:B------:R-:W-:Y:S06]  /*3a20*/  @!P2 BRA `(.L_x_5750) ;  /* 0x000000000004a947 */ /* 0x000fec0003800000 */
[----:B------:R-:W-:Y:S01]  /*3a30*/  BPT.TRAP 0x1 ;  /* 0x000000040000795c */ /* 0x000fe20000300000 */
.L_x_5750:
[----:B------:R-:W-:Y:S01]  /*3a40*/  LEA R43, R17, R16, 0x3 ;  /* 0x00000010112b7211 */ /* 0x000fe200078e18ff */
[----:B------:R-:W-:Y:S01]  /*3a50*/  BSSY B1, `(.L_x_5751) ;  /* 0x0000004000017945 */ /* 0x000fe20003800000 */
[----:B------:R-:W-:-:S04]  /*3a60*/  SHF.L.U32 R100, R209, 0x1f, RZ ;  /* 0x0000001fd1647819 */ /* 0x000fc800000006ff */
[----:B------:R-:W0:Y:S02]  /*3a70*/  SYNCS.PHASECHK.TRANS64.TRYWAIT P5, [R43+URZ+0x36890], R100 ;  /* 0x036890642b0075a7 */ /* 0x000e2400080a017f */
[----:B0-----:R-:W-:Y:S05]  /*3a80*/  @!P5 BRA `(.L_x_5752) ;  /* 0x000002d000b0d947 */ /* 0x001fea0003800000 */
.L_x_6138:
[----:B------:R-:W-:Y:S05]  /*3a90*/  BSYNC B1 ;  /* 0x0000000000017941 */ /* 0x000fea0003800000 */
.L_x_5751:
        /* <DEDUP_REMOVED lines=21> */
[-C--:B------:R-:W-:Y:S01]  /*3bf0*/  FFMA.FTZ R45, R127, R92.reuse, -R45 ;  /* 0x0000005c7f2d7223 */ /* 0x080fe2000001082d */
[----:B------:R-:W-:Y:S02]  /*3c00*/  HADD2.F32 R127, -RZ, R44.H0_H0 ;  /* 0x2000002cff7f7230 */ /* 0x000fe40000004100 */
[----:B------:R-:W-:Y:S01]  /*3c10*/  FFMA.FTZ R92, R123, R92, R93 ;  /* 0x0000005c7b5c7223 */ /* 0x000fe2000001005d */
[----:B------:R-:W-:-:S02]  /*3c20*/  HADD2.F32 R93, -RZ, R47.H1_H1 ;  /* 0x3000002fff5d7230 */ /* 0x000fc40000004100 */
[----:B------:R-:W-:Y:S02]  /*3c30*/  HADD2.F32 R123, -RZ, R47.H0_H0 ;  /* 0x2000002fff7b7230 */ /* 0x000fe40000004100 */
[----:B------:R-:W-:Y:S01]  /*3c40*/  F2FP.F16.F32.PACK_AB R45, R92, R45 ;  /* 0x0000002d5c2d723e */ /* 0x000fe200000000ff */
[----:B------:R-:W-:-:S04]  /*3c50*/  FMUL.FTZ R47, R93, R126 ;  /* 0x0000007e5d2f7220 */ /* 0x000fc80000410000 */
[C---:B------:R-:W-:Y:S01]  /*3c60*/  FFMA.FTZ R47, R123.reuse, R122, -R47 ;  /* 0x0000007a7b2f7223 */ /* 0x040fe2000001082f */
[----:B------:R-:W-:Y:S01]  /*3c70*/  FMUL.FTZ R123, R123, R126 ;  /* 0x0000007e7b7b7220 */ /* 0x000fe20000410000 */
[----:B------:R-:W-:-:S03]  /*3c80*/  HADD2.F32 R126, -RZ, R168.H0_H0 ;  /* 0x200000a8ff7e7230 */ /* 0x000fc60000004100 */
[----:B------:R-:W-:Y:S01]  /*3c90*/  FFMA.FTZ R93, R93, R122, R123 ;  /* 0x0000007a5d5d7223 */ /* 0x000fe2000001007b */
[----:B------:R-:W-:Y:S02]  /*3ca0*/  HADD2.F32 R122, -RZ, R44.H1_H1 ;  /* 0x3000002cff7a7230 */ /* 0x000fe40000004100 */
[----:B------:R-:W-:Y:S02]  /*3cb0*/  HADD2.F32 R123, -RZ, R153.H0_H0 ;  /* 0x20000099ff7b7230 */ /* 0x000fe40000004100 */
[----:B------:R-:W-:Y:S01]  /*3cc0*/  F2FP.F16.F32.PACK_AB R47, R93, R47 ;  /* 0x0000002f5d2f723e */ /* 0x000fe200000000ff */
[-C--:B------:R-:W-:Y:S01]  /*3cd0*/  FMUL.FTZ R44, R122, R126.reuse ;  /* 0x0000007e7a2c7220 */ /* 0x080fe20000410000 */
[----:B------:R-:W-:-:S03]  /*3ce0*/  FMUL.FTZ R126, R127, R126 ;  /* 0x0000007e7f7e7220 */ /* 0x000fc60000410000 */
[-C--:B------:R-:W-:Y:S01]  /*3cf0*/  FFMA.FTZ R44, R127, R123.reuse, -R44 ;  /* 0x0000007b7f2c7223 */ /* 0x080fe2000001082c */
[----:B------:R-:W-:Y:S01]  /*3d00*/  FFMA.FTZ R122, R122, R123, R126 ;  /* 0x0000007b7a7a7223 */ /* 0x000fe2000001007e */
[----:B------:R-:W-:Y:S02]  /*3d10*/  HADD2.F32 R123, -RZ, R168.H1_H1 ;  /* 0x300000a8ff7b7230 */ /* 0x000fe40000004100 */
[--C-:B------:R-:W-:Y:S02]  /*3d20*/  HADD2.F32 R126, -RZ, R46.reuse.H1_H1 ;  /* 0x3000002eff7e7230 */ /* 0x100fe40000004100 */
        /* <DEDUP_REMOVED lines=8> */
.L_x_5758:
[----:B------:R-:W-:Y:S05]  /*3db0*/  BSYNC B3 ;  /* 0x0000000000037941 */ /* 0x000fea0003800000 */
.L_x_5757:
[----:B--2---:R1:W-:Y:S02]  /*3dc0*/  STG.E.128 desc[UR60][R50.64], R44 ;  /* 0x0000002c32007986 */ /* 0x0043e4000c101d3c */
.L_x_5756:
[----:B------:R-:W-:Y:S05]  /*3dd0*/  BSYNC B2 ;  /* 0x0000000000027941 */ /* 0x000fea0003800000 */
.L_x_5755:
        /* <DEDUP_REMOVED lines=10> */
[----:B------:R-:W-:Y:S01]  /*3e80*/  HADD2.F32 R122, -RZ, R167.H1_H1 ;  /* 0x300000a7ff7a7230 */ /* 0x000fe20000004100 */
[----:B------:R-:W-:Y:S01]  /*3e90*/  SHF.R.U32.HI R99, RZ, 0x10, R99 ;  /* 0x00000010ff637819 */ /* 0x000fe20000011663 */
        /* <DEDUP_REMOVED lines=10> */
[----:B------:R-:W-:Y:S02]  /*3f40*/  IMAD.MOV.U32 R92, RZ, RZ, R44 ;  /* 0x000000ffff5c7224 */ /* 0x000fe400078e002c */
[----:B------:R-:W-:Y:S02]  /*3f50*/  IMAD.MOV.U32 R44, RZ, RZ, R47 ;  /* 0x000000ffff2c7224 */ /* 0x000fe400078e002f */
[----:B------:R-:W-:Y:S01]  /*3f60*/  HADD2.F32 R47, -RZ, R99.H0_H0 ;  /* 0x20000063ff2f7230 */ /* 0x000fe20000004100 */
[----:B------:R-:W-:Y:S02]  /*3f70*/  F2FP.F16.F32.PACK_AB R96, R98, R96 ;  /* 0x000000606260723e */ /* 0x000fe400000000ff */
[--C-:B------:R-:W-:Y:S02]  /*3f80*/  HADD2.F32 R45, -RZ, R44.reuse.H1_H1 ;  /* 0x3000002cff2d7230 */ /* 0x100fe40000004100 */
[----:B------:R-:W-:-:S03]  /*3f90*/  HADD2.F32 R44, -RZ, R44.H0_H0 ;  /* 0x2000002cff2c7230 */ /* 0x000fc60000004100 */
[CC--:B------:R-:W-:Y:S02]  /*3fa0*/  FMUL.FTZ R93, R45.reuse, R47.reuse ;  /* 0x0000002f2d5d7220 */ /* 0x0c0fe40000410000 */
[C---:B------:R-:W-:Y:S02]  /*3fb0*/  FMUL.FTZ R47, R44.reuse, R47 ;  /* 0x0000002f2c2f7220 */ /* 0x040fe40000410000 */
[-C--:B------:R-:W-:Y:S01]  /*3fc0*/  FFMA.FTZ R44, R44, R97.reuse, -R93 ;  /* 0x000000612c2c7223 */ /* 0x080fe2000001085d */
[----:B------:R-:W-:Y:S02]  /*3fd0*/  IMAD.MOV.U32 R93, RZ, RZ, R46 ;  /* 0x000000ffff5d7224 */ /* 0x000fe400078e002e */
[----:B------:R-:W-:Y:S01]  /*3fe0*/  FFMA.FTZ R45, R45, R97, R47 ;  /* 0x000000612d2d7223 */ /* 0x000fe2000001002f */
[----:B------:R-:W-:Y:S02]  /*3ff0*/  HADD2.F32 R46, -RZ, R92.H1_H1 ;  /* 0x3000005cff2e7230 */ /* 0x000fe40000004100 */
[----:B------:R-:W-:-:S02]  /*4000*/  HADD2.F32 R97, -RZ, R167.H0_H0 ;  /* 0x200000a7ff617230 */ /* 0x000fc40000004100 */
        /* <DEDUP_REMOVED lines=8> */
[----:B------:R-:W-:Y:S02]  /*4090*/  HADD2.F32 R93, -RZ, R165.H1_H1 ;  /* 0x300000a5ff5d7230 */ /* 0x000fe40000004100 */
[-C--:B------:R-:W-:Y:S01]  /*40a0*/  FMUL.FTZ R99, R92, R122.reuse ;  /* 0x0000007a5c637220 */ /* 0x080fe20000410000 */
[----:B------:R-:W-:Y:S01]  /*40b0*/  F2FP.F16.F32.PACK_AB R46, R46, R47 ;  /* 0x0000002f2e2e723e */ /* 0x000fe200000000ff */
[----:B------:R-:W-:-:S02]  /*40c0*/  FMUL.FTZ R122, R97, R122 ;  /* 0x0000007a617a7220 */ /* 0x000fc40000410000 */
[-C--:B------:R-:W-:Y:S02]  /*40d0*/  FFMA.FTZ R99, R97, R93.reuse, -R99 ;  /* 0x0000005d61637223 */ /* 0x080fe40000010863 */
[----:B------:R-:W-:Y:S01]  /*40e0*/  FFMA.FTZ R122, R92, R93, R122 ;  /* 0x0000005d5c7a7223 */ /* 0x000fe2000001007a */
[----:B------:R-:W-:Y:S01]  /*40f0*/  F2FP.F16.F32.PACK_AB R92, R45, R44 ;  /* 0x0000002c2d5c723e */ /* 0x000fe200000000ff */
[----:B------:R-:W-:Y:S01]  /*4100*/  IMAD.MOV.U32 R44, RZ, RZ, R46 ;  /* 0x000000ffff2c7224 */ /* 0x000fe200078e002e */
[----:B------:R-:W-:Y:S02]  /*4110*/  MOV R45, R96 ;  /* 0x00000060002d7202 */ /* 0x000fe40000000f00 */
[----:B------:R-:W-:Y:S01]  /*4120*/  F2FP.F16.F32.PACK_AB R99, R122, R99 ;  /* 0x000000637a63723e */ /* 0x000fe200000000ff */
[----:B------:R-:W-:-:S04]  /*4130*/  IMAD.MOV.U32 R47, RZ, RZ, R92 ;  /* 0x000000ffff2f7224 */ /* 0x000fc800078e005c */
[----:B------:R-:W-:-:S07]  /*4140*/  IMAD.MOV.U32 R46, RZ, RZ, R99 ;  /* 0x000000ffff2e7224 */ /* 0x000fce00078e0063 */
.L_x_5762:
[----:B------:R-:W-:Y:S05]  /*4150*/  BSYNC B3 ;  /* 0x0000000000037941 */ /* 0x000fea0003800000 */
.L_x_5761:
[----:B--2---:R2:W-:Y:S02]  /*4160*/  STG.E.128 desc[UR60][R50.64+0x40], R44 ;  /* 0x0000402c32007986 */ /* 0x0045e4000c101d3c */
.L_x_5760:
[----:B------:R-:W-:Y:S05]  /*4170*/  BSYNC B2 ;  /* 0x0000000000027941 */ /* 0x000fea0003800000 */
.L_x_5759:
        /* <DEDUP_REMOVED lines=33> */
[----:B------:R-:W-:Y:S01]  /*4390*/  MOV R88, R46 ;  /* 0x0000002e00587202 */ /* 0x000fe20000000f00 */
[--C-:B------:R-:W-:Y:S02]  /*43a0*/  HADD2.F32 R46, -RZ, R89.reuse.H1_H1 ;  /* 0x30000059ff2e7230 */ /* 0x100fe40000004100 */
[----:B------:R-:W-:-:S02]  /*43b0*/  HADD2.F32 R47, -RZ, R89.H0_H0 ;  /* 0x20000059ff2f7230 */ /* 0x000fc40000004100 */
        /* <DEDUP_REMOVED lines=17> */
[----:B------:R-:W-:-:S04]  /*44d0*/  IMAD.MOV.U32 R47, RZ, RZ, R88 ;  /* 0x000000ffff2f7224 */ /* 0x000fc800078e0058 */
[----:B------:R-:W-:-:S07]  /*44e0*/  IMAD.MOV.U32 R46, RZ, RZ, R91 ;  /* 0x000000ffff2e7224 */ /* 0x000fce00078e005b */
.L_x_5766:
[----:B------:R-:W-:Y:S05]  /*44f0*/  BSYNC B3 ;  /* 0x0000000000037941 */ /* 0x000fea0003800000 */
.L_x_5765:
[----:B--2---:R3:W-:Y:S02]  /*4500*/  STG.E.128 desc[UR60][R50.64+0x80], R44 ;  /* 0x0000802c32007986 */ /* 0x0047e4000c101d3c */
.L_x_5764:
[----:B------:R-:W-:Y:S05]  /*4510*/  BSYNC B2 ;  /* 0x0000000000027941 */ /* 0x000fea0003800000 */
.L_x_5763:
        /* <DEDUP_REMOVED lines=15> */
[CC--:B------:R-:W-:Y:S01]  /*4610*/  FMUL.FTZ R89, R45.reuse, R86.reuse ;  /* 0x000000562d597220 */ /* 0x0c0fe20000410000 */
[----:B------:R-:W-:Y:S02]  /*4620*/  HADD2.F32 R90, -RZ, R162.H1_H1 ;  /* 0x300000a2ff5a7230 */ /* 0x000fe40000004100 */
[C---:B------:R-:W-:Y:S01]  /*4630*/  FMUL.FTZ R86, R88.reuse, R86 ;  /* 0x0000005658567220 */ /* 0x040fe20000410000 */
[----:B------:R-:W-:Y:S02]  /*4640*/  HADD2.F32 R92, -RZ, R163.H0_H0 ;  /* 0x200000a3ff5c7230 */ /* 0x000fe40000004100 */
[-C--:B------:R-:W-:Y:S01]  /*4650*/  FFMA.FTZ R88, R88, R84.reuse, -R89 ;  /* 0x0000005458587223 */ /* 0x080fe20000010859 */
[----:B------:R-:W-:Y:S01]  /*4660*/  FFMA.FTZ R86, R45, R84, R86 ;  /* 0x000000542d567223 */ /* 0x000fe20000010056 */
[----:B------:R-:W-:Y:S02]  /*4670*/  SHF.R.U32.HI R45, RZ, 0x10, R87 ;  /* 0x00000010ff2d7819 */ /* 0x000fe40000011657 */
[----:B------:R-:W-:-:S02]  /*4680*/  MOV R84, R47 ;  /* 0x0000002f00547202 */ /* 0x000fc40000000f00 */
[----:B------:R-:W-:Y:S01]  /*4690*/  SHF.R.U32.HI R87, RZ, 0x10, R85 ;  /* 0x00000010ff577819 */ /* 0x000fe20000011655 */
[----:B------:R-:W-:Y:S01]  /*46a0*/  HADD2.F32 R47, -RZ, R45.H0_H0 ;  /* 0x2000002dff2f7230 */ /* 0x000fe20000004100 */
[----:B------:R-:W-:Y:S01]  /*46b0*/  F2FP.F16.F32.PACK_AB R86, R86, R88 ;  /* 0x000000585656723e */ /* 0x000fe200000000ff */
[--C-:B------:R-:W-:Y:S02]  /*46c0*/  HADD2.F32 R45, -RZ, R84.reuse.H1_H1 ;  /* 0x30000054ff2d7230 */ /* 0x100fe40000004100 */
[----:B------:R-:W-:Y:S02]  /*46d0*/  HADD2.F32 R85, -RZ, R84.H0_H0 ;  /* 0x20000054ff557230 */ /* 0x000fe40000004100 */
[----:B------:R-:W-:Y:S02]  /*46e0*/  HADD2.F32 R84, -RZ, R87.H0_H0 ;  /* 0x20000057ff547230 */ /* 0x000fe40000004100 */
[----:B------:R-:W-:Y:S01]  /*46f0*/  FMUL.FTZ R89, R45, R47 ;  /* 0x0000002f2d597220 */ /* 0x000fe20000410000 */
[----:B------:R-:W-:-:S02]  /*4700*/  IMAD.MOV.U32 R87, RZ, RZ, R46 ;  /* 0x000000ffff577224 */ /* 0x000fc400078e002e */
[C---:B------:R-:W-:Y:S01]  /*4710*/  FMUL.FTZ R46, R85.reuse, R47 ;  /* 0x0000002f552e7220 */ /* 0x040fe20000410000 */
[-C--:B------:R-:W-:Y:S01]  /*4720*/  FFMA.FTZ R47, R85, R84.reuse, -R89 ;  /* 0x00000054552f7223 */ /* 0x080fe20000010859 */
[--C-:B------:R-:W-:Y:S02]  /*4730*/  HADD2.F32 R89, -RZ, R44.reuse.H1_H1 ;  /* 0x3000002cff597230 */ /* 0x100fe40000004100 */
[----:B------:R-:W-:Y:S01]  /*4740*/  FFMA.FTZ R45, R45, R84, R46 ;  /* 0x000000542d2d7223 */ /* 0x000fe2000001002e */
[----:B------:R-:W-:Y:S02]  /*4750*/  HADD2.F32 R46, -RZ, R44.H0_H0 ;  /* 0x2000002cff2e7230 */ /* 0x000fe40000004100 */
[--C-:B------:R-:W-:Y:S02]  /*4760*/  HADD2.F32 R84, -RZ, R87.reuse.H1_H1 ;  /* 0x30000057ff547230 */ /* 0x100fe40000004100 */
[----:B------:R-:W-:Y:S01]  /*4770*/  FMUL.FTZ R44, R89, R91 ;  /* 0x0000005b592c7220 */ /* 0x000fe20000410000 */
[----:B------:R-:W-:-:S02]  /*4780*/  HADD2.F32 R87, -RZ, R87.H0_H0 ;  /* 0x20000057ff577230 */ /* 0x000fc40000004100 */
[C---:B------:R-:W-:Y:S01]  /*4790*/  FMUL.FTZ R91, R46.reuse, R91 ;  /* 0x0000005b2e5b7220 */ /* 0x040fe20000410000 */
[----:B------:R-:W-:Y:S02]  /*47a0*/  HADD2.F32 R85, -RZ, R162.H0_H0 ;  /* 0x200000a2ff557230 */ /* 0x000fe40000004100 */
[----:B------:R-:W-:Y:S01]  /*47b0*/  FFMA.FTZ R46, R46, R90, -R44 ;  /* 0x0000005a2e2e7223 */ /* 0x000fe2000001082c */
[CC--:B------:R-:W-:Y:S01]  /*47c0*/  FMUL.FTZ R44, R84.reuse, R92.reuse ;  /* 0x0000005c542c7220 */ /* 0x0c0fe20000410000 */
[----:B------:R-:W-:Y:S01]  /*47d0*/  FMUL.FTZ R92, R87, R92 ;  /* 0x0000005c575c7220 */ /* 0x000fe20000410000 */
[----:B------:R-:W-:Y:S01]  /*47e0*/  FFMA.FTZ R91, R89, R90, R91 ;  /* 0x0000005a595b7223 */ /* 0x000fe2000001005b */
[----:B------:R-:W-:Y:S01]  /*47f0*/  F2FP.F16.F32.PACK_AB R47, R45, R47 ;  /* 0x0000002f2d2f723e */ /* 0x000fe200000000ff */
[-C--:B------:R-:W-:Y:S01]  /*4800*/  FFMA.FTZ R44, R87, R85.reuse, -R44 ;  /* 0x00000055572c7223 */ /* 0x080fe2000001082c */
[----:B------:R-:W-:Y:S01]  /*4810*/  FFMA.FTZ R92, R84, R85, R92 ;  /* 0x00000055545c7223 */ /* 0x000fe2000001005c */
[----:B------:R-:W-:Y:S01]  /*4820*/  IMAD.MOV.U32 R45, RZ, RZ, R86 ;  /* 0x000000ffff2d7224 */ /* 0x000fe200078e0056 */
[----:B------:R-:W-:-:S03]  /*4830*/  F2FP.F16.F32.PACK_AB R46, R91, R46 ;  /* 0x0000002e5b2e723e */ /* 0x000fc600000000ff */
[----:B------:R-:W-:Y:S02]  /*4840*/  F2FP.F16.F32.PACK_AB R92, R92, R44 ;  /* 0x0000002c5c5c723e */ /* 0x000fe400000000ff */
[----:B------:R-:W-:-:S03]  /*4850*/  IMAD.MOV.U32 R44, RZ, RZ, R46 ;  /* 0x000000ffff2c7224 */ /* 0x000fc600078e002e */
[----:B------:R-:W-:-:S07]  /*4860*/  IMAD.MOV.U32 R46, RZ, RZ, R92 ;  /* 0x000000ffff2e7224 */ /* 0x000fce00078e005c */
.L_x_5770:
[----:B------:R-:W-:Y:S05]  /*4870*/  BSYNC B3 ;  /* 0x0000000000037941 */ /* 0x000fea0003800000 */
.L_x_5769:
[----:B--2---:R4:W-:Y:S02]  /*4880*/  STG.E.128 desc[UR60][R50.64+0xc0], R44 ;  /* 0x0000c02c32007986 */ /* 0x0049e4000c101d3c */
.L_x_5768:
[----:B------:R-:W-:Y:S05]  /*4890*/  BSYNC B2 ;  /* 0x0000000000027941 */ /* 0x000fea0003800000 */
.L_x_5767:
        /* <DEDUP_REMOVED lines=45> */
[----:B------:R-:W-:-:S03]  /*4b70*/  MOV R45, R81 ;  /* 0x00000051002d7202 */ /* 0x000fc60000000f00 */
[----:B------:R-:W-:Y:S02]  /*4b80*/  F2FP.F16.F32.PACK_AB R47, R47, R88 ;  /* 0x000000582f2f723e */ /* 0x000fe400000000ff */
[----:B------:R-:W-:-:S03]  /*4b90*/  F2FP.F16.F32.PACK_AB R85, R161, R85 ;  /* 0x00000055a155723e */ /* 0x000fc600000000ff */
[----:B------:R-:W-:Y:S02]  /*4ba0*/  IMAD.MOV.U32 R46, RZ, RZ, R47 ;  /* 0x000000ffff2e7224 */ /* 0x000fe400078e002f */
[----:B------:R-:W-:Y:S02]  /*4bb0*/  IMAD.MOV.U32 R44, RZ, RZ, R85 ;  /* 0x000000ffff2c7224 */ /* 0x000fe400078e0055 */
[----:B------:R-:W-:-:S07]  /*4bc0*/  IMAD.MOV.U32 R47, RZ, RZ, R82 ;  /* 0x000000ffff2f7224 */ /* 0x000fce00078e0052 */
.L_x_5774:
[----:B------:R-:W-:Y:S05]  /*4bd0*/  BSYNC B3 ;  /* 0x0000000000037941 */ /* 0x000fea0003800000 */
.L_x_5773:
[----:B--2---:R1:W-:Y:S02]  /*4be0*/  STG.E.128 desc[UR60][R50.64+0x100], R44 ;  /* 0x0001002c32007986 */ /* 0x0043e4000c101d3c */
.L_x_5772:
[----:B------:R-:W-:Y:S05]  /*4bf0*/  BSYNC B2 ;  /* 0x0000000000027941 */ /* 0x000fea0003800000 */
.L_x_5771:
        /* <DEDUP_REMOVED lines=46> */
[----:B------:R-:W-:Y:S01]  /*4ee0*/  F2FP.F16.F32.PACK_AB R46, R158, R47 ;  /* 0x0000002f9e2e723e */ /* 0x000fe200000000ff */
[----:B------:R-:W-:-:S07]  /*4ef0*/  IMAD.MOV.U32 R47, RZ, RZ, R78 ;  /* 0x000000ffff2f7224 */ /* 0x000fce00078e004e */
.L_x_5776:
[----:B------:R-:W-:Y:S05]  /*4f00*/  BSYNC B2 ;  /* 0x0000000000027941 */ /* 0x000fea0003800000 */
.L_x_5775:
[----:B--2---:R1:W-:Y:S02]  /*4f10*/  STG.E.128 desc[UR60][R50.64+0x140], R44 ;  /* 0x0001402c32007986 */ /* 0x0043e4000c101d3c */
.L_x_5754:
[----:B------:R-:W-:Y:S05]  /*4f20*/  BSYNC B1 ;  /* 0x0000000000017941 */ /* 0x000fea0003800000 */
.L_x_5753:
        /* <DEDUP_REMOVED lines=11> */
[----:B--2---:R-:W-:Y:S01]  /*4fe0*/  HADD2.F32 R75, -RZ, R45.H0_H0 ;  /* 0x2000002dff4b7230 */ /* 0x004fe20000004100 */
[--C-:B------:R-:W-:Y:S01]  /*4ff0*/  SHF.R.U64 R50, R72, 0x10, R73.reuse ;  /* 0x0000001048327819 */ /* 0x100fe20000001249 */
[----:B------:R-:W-:Y:S01]  /*5000*/  HADD2.F32 R51, -RZ, R51.H0_H0 ;  /* 0x20000033ff337230 */ /* 0x000fe20000004100 */
[----:B------:R-:W-:Y:S01]  /*5010*/  SHF.R.U32.HI R72, RZ, 0x10, R73 ;  /* 0x00000010ff487819 */ /* 0x000fe20000011649 */
[----:B------:R-:W-:Y:S02]  /*5020*/  HADD2.F32 R73, -RZ, R45.H1_H1 ;  /* 0x3000002dff497230 */ /* 0x000fe40000004100 */
[----:B------:R-:W-:Y:S02]  /*5030*/  HADD2.F32 R74, -RZ, R74.H0_H0 ;  /* 0x2000004aff4a7230 */ /* 0x000fe40000004100 */
[----:B------:R-:W-:Y:S01]  /*5040*/  FMUL.FTZ R80, R75, R51 ;  /* 0x000000334b507220 */ /* 0x000fe20000410000 */
[----:B------:R-:W-:-:S02]  /*5050*/  HADD2.F32 R45, -RZ, R47.H1_H1 ;  /* 0x3000002fff2d7230 */ /* 0x000fc40000004100 */
[----:B------:R-:W-:Y:S01]  /*5060*/  FMUL.FTZ R76, R73, R51 ;  /* 0x00000033494c7220 */ /* 0x000fe20000410000 */
[----:B------:R-:W-:Y:S02]  /*5070*/  HADD2.F32 R47, -RZ, R47.H0_H0 ;  /* 0x2000002fff2f7230 */ /* 0x000fe40000004100 */
[----:B------:R-:W-:Y:S02]  /*5080*/  HADD2.F32 R50, -RZ, R50.H0_H0 ;  /* 0x20000032ff327230 */ /* 0x000fe40000004100 */
        /* <DEDUP_REMOVED lines=8> */
[----:B------:R-:W-:-:S02]  /*5110*/  HADD2.F32 R50, -RZ, R44.H1_H1 ;  /* 0x3000002cff327230 */ /* 0x000fc40000004100 */
[----:B------:R-:W-:Y:S01]  /*5120*/  HADD2.F32 R72, -RZ, R44.H0_H0 ;  /* 0x2000002cff487230 */ /* 0x000fe20000004100 */
[----:B------:R-:W-:Y:S01]  /*5130*/  F2FP.F16.F32.PACK_AB R73, R73, R76 ;  /* 0x0000004c4949723e */ /* 0x000fe200000000ff */
[--C-:B------:R-:W-:Y:S02]  /*5140*/  HADD2.F32 R44, -RZ, R46.reuse.H1_H1 ;  /* 0x3000002eff2c7230 */ /* 0x100fe40000004100 */
[-C--:B------:R-:W-:Y:S01]  /*5150*/  FMUL.FTZ R75, R50, R159.reuse ;  /* 0x0000009f324b7220 */ /* 0x080fe20000410000 */
[--C-:B------:R-:W-:Y:S02]  /*5160*/  HADD2.F32 R47, -RZ, R155.reuse.H0_H0 ;  /* 0x2000009bff2f7230 */ /* 0x100fe40000004100 */
[----:B------:R-:W-:Y:S01]  /*5170*/  FMUL.FTZ R159, R72, R159 ;  /* 0x0000009f489f7220 */ /* 0x000fe20000410000 */
[----:B------:R-:W-:Y:S02]  /*5180*/  HADD2.F32 R46, -RZ, R46.H0_H0 ;  /* 0x2000002eff2e7230 */ /* 0x000fe40000004100 */
[----:B------:R-:W-:Y:S01]  /*5190*/  FMUL.FTZ R77, R44, R51 ;  /* 0x000000332c4d7220 */ /* 0x000fe20000410000 */
[----:B------:R-:W-:-:S02]  /*51a0*/  HADD2.F32 R155, -RZ, R155.H1_H1 ;  /* 0x3000009bff9b7230 */ /* 0x000fc40000004100 */
[-C--:B------:R-:W-:Y:S01]  /*51b0*/  FFMA.FTZ R72, R72, R47.reuse, -R75 ;  /* 0x0000002f48487223 */ /* 0x080fe2000001084b */
[----:B------:R-:W-:Y:S01]  /*51c0*/  FFMA.FTZ R159, R50, R47, R159 ;  /* 0x0000002f329f7223 */ /* 0x000fe2000001009f */
[C---:B------:R-:W-:Y:S01]  /*51d0*/  FMUL.FTZ R51, R46.reuse, R51 ;  /* 0x000000332e337220 */ /* 0x040fe20000410000 */
[----:B------:R-:W-:Y:S01]  /*51e0*/  F2FP.F16.F32.PACK_AB R47, R45, R78 ;  /* 0x0000004e2d2f723e */ /* 0x000fe200000000ff */
[----:B------:R-:W-:Y:S01]  /*51f0*/  FFMA.FTZ R77, R46, R155, -R77 ;  /* 0x0000009b2e4d7223 */ /* 0x000fe2000001084d */
[----:B------:R-:W-:Y:S01]  /*5200*/  MOV R45, R73 ;  /* 0x00000049002d7202 */ /* 0x000fe20000000f00 */
[----:B------:R-:W-:Y:S01]  /*5210*/  FFMA.FTZ R44, R44, R155, R51 ;  /* 0x0000009b2c2c7223 */ /* 0x000fe20000010033 */
[----:B------:R-:W-:-:S04]  /*5220*/  F2FP.F16.F32.PACK_AB R72, R159, R72 ;  /* 0x000000489f48723e */ /* 0x000fc800000000ff */
[----:B------:R-:W-:Y:S01]  /*5230*/  F2FP.F16.F32.PACK_AB R46, R44, R77 ;  /* 0x0000004d2c2e723e */ /* 0x000fe200000000ff */
[----:B------:R-:W-:-:S07]  /*5240*/  IMAD.MOV.U32 R44, RZ, RZ, R72 ;  /* 0x000000ffff2c7224 */ /* 0x000fce00078e0048 */
.L_x_5781:
[----:B------:R-:W-:Y:S05]  /*5250*/  BSYNC B2 ;  /* 0x0000000000027941 */ /* 0x000fea0003800000 */
.L_x_5780:
[----:B--2---:R1:W-:Y:S02]  /*5260*/  STG.E.128 desc[UR60][R48.64], R44 ;  /* 0x0000002c30007986 */ /* 0x0043e4000c101d3c */
.L_x_5779:
[----:B------:R-:W-:Y:S05]  /*5270*/  BSYNC B1 ;  /* 0x0000000000017941 */ /* 0x000fea0003800000 */
.L_x_5778:
        /* <DEDUP_REMOVED lines=18> */
[----:B------:R-:W-:Y:S01]  /*53a0*/  FMUL.FTZ R73, R45, R70 ;  /* 0x000000462d497220 */ /* 0x000fe20000410000 */
[----:B------:R-:W-:Y:S02]  /*53b0*/  HADD2.F32 R51, -RZ, R51.H0_H0 ;  /* 0x20000033ff337230 */ /* 0x000fe40000004100 */
[-C--:B------:R-:W-:Y:S01]  /*53c0*/  FMUL.FTZ R70, R68, R71.reuse ;  /* 0x0000004744467220 */ /* 0x080fe20000410000 */
[----:B------:R-:W-:Y:S02]  /*53d0*/  HADD2.F32 R69, -RZ, R69.H0_H0 ;  /* 0x20000045ff457230 */ /* 0x000fe40000004100 */
[----:B------:R-:W-:Y:S01]  /*53e0*/  FMUL.FTZ R71, R47, R71 ;  /* 0x000000472f477220 */ /* 0x000fe20000410000 */
[-C--:B------:R-:W-:Y:S01]  /*53f0*/  FFMA.FTZ R45, R45, R51.reuse, -R72 ;  /* 0x000000332d2d7223 */ /* 0x080fe20000010848 */
[----:B------:R-:W-:Y:S02]  /*5400*/  FFMA.FTZ R50, R50, R51, R73 ;  /* 0x0000003332327223 */ /* 0x000fe40000010049 */
[----:B------:R-:W-:Y:S01]  /*5410*/  FFMA.FTZ R68, R68, R69, R71 ;  /* 0x0000004544447223 */ /* 0x000fe20000010047 */
[----:B------:R-:W-:-:S02]  /*5420*/  HADD2.F32 R51, -RZ, R44.H1_H1 ;  /* 0x3000002cff337230 */ /* 0x000fc40000004100 */
[----:B------:R-:W-:Y:S01]  /*5430*/  FFMA.FTZ R47, R47, R69, -R70 ;  /* 0x000000452f2f7223 */ /* 0x000fe20000010846 */
[----:B------:R-:W-:Y:S01]  /*5440*/  HADD2.F32 R71, -RZ, R156.H0_H0 ;  /* 0x2000009cff477230 */ /* 0x000fe20000004100 */
[----:B------:R-:W-:Y:S01]  /*5450*/  F2FP.F16.F32.PACK_AB R45, R50, R45 ;  /* 0x0000002d322d723e */ /* 0x000fe200000000ff */
        /* <DEDUP_REMOVED lines=17> */
.L_x_5785:
[----:B------:R-:W-:Y:S05]  /*5570*/  BSYNC B2 ;  /* 0x0000000000027941 */ /* 0x000fea0003800000 */
.L_x_5784:
[----:B--2---:R1:W-:Y:S02]  /*5580*/  STG.E.128 desc[UR60][R48.64+0x40], R44 ;  /* 0x0000402c30007986 */ /* 0x0043e4000c101d3c */
.L_x_5783:
[----:B------:R-:W-:Y:S05]  /*5590*/  BSYNC B1 ;  /* 0x0000000000017941 */ /* 0x000fea0003800000 */
.L_x_5782:
        /* <DEDUP_REMOVED lines=26> */
[----:B------:R-:W-:Y:S01]  /*5740*/  FFMA.FTZ R67, R47, R64, R70 ;  /* 0x000000402f437223 */ /* 0x000fe20000010046 */
[-C--:B------:R-:W-:Y:S01]  /*5750*/  FFMA.FTZ R72, R51, R66.reuse, -R72 ;  /* 0x0000004233487223 */ /* 0x080fe20000010848 */
[----:B------:R-:W-:Y:S01]  /*5760*/  FFMA.FTZ R71, R45, R66, R68 ;  /* 0x000000422d477223 */ /* 0x000fe20000010044 */
[----:B------:R-:W-:-:S02]  /*5770*/  HADD2.F32 R51, -RZ, R147.H0_H0 ;  /* 0x20000093ff337230 */ /* 0x000fc40000004100 */
[----:B------:R-:W-:Y:S02]  /*5780*/  HADD2.F32 R64, -RZ, R146.H0_H0 ;  /* 0x20000092ff407230 */ /* 0x000fe40000004100 */
[----:B------:R-:W-:Y:S02]  /*5790*/  HADD2.F32 R45, -RZ, R50.H1_H1 ;  /* 0x30000032ff2d7230 */ /* 0x000fe40000004100 */
[----:B------:R-:W-:Y:S02]  /*57a0*/  HADD2.F32 R47, -RZ, R46.H1_H1 ;  /* 0x3000002eff2f7230 */ /* 0x000fe40000004100 */
[----:B------:R-:W-:Y:S02]  /*57b0*/  HADD2.F32 R147, -RZ, R147.H1_H1 ;  /* 0x30000093ff937230 */ /* 0x000fe40000004100 */
[----:B------:R-:W-:Y:S01]  /*57c0*/  FMUL.FTZ R65, R45, R64 ;  /* 0x000000402d417220 */ /* 0x000fe20000410000 */
[----:B------:R-:W-:Y:S02]  /*57d0*/  HADD2.F32 R50, -RZ, R50.H0_H0 ;  /* 0x20000032ff327230 */ /* 0x000fe40000004100 */
[----:B------:R-:W-:-:S02]  /*57e0*/  HADD2.F32 R46, -RZ, R46.H0_H0 ;  /* 0x2000002eff2e7230 */ /* 0x000fc40000004100 */
[----:B------:R-:W-:Y:S01]  /*57f0*/  FMUL.FTZ R69, R47, R147 ;  /* 0x000000932f457220 */ /* 0x000fe20000410000 */
[----:B------:R-:W-:Y:S02]  /*5800*/  HADD2.F32 R146, -RZ, R146.H1_H1 ;  /* 0x30000092ff927230 */ /* 0x000fe40000004100 */
[C---:B------:R-:W-:Y:S01]  /*5810*/  FMUL.FTZ R64, R50.reuse, R64 ;  /* 0x0000004032407220 */ /* 0x040fe20000410000 */
[----:B------:R-:W-:Y:S01]  /*5820*/  FFMA.FTZ R65, R50, R51, -R65 ;  /* 0x0000003332417223 */ /* 0x000fe20000010841 */
[C---:B------:R-:W-:Y:S02]  /*5830*/  FMUL.FTZ R66, R46.reuse, R147 ;  /* 0x000000932e427220 */ /* 0x040fe40000410000 */
[----:B------:R-:W-:Y:S01]  /*5840*/  FFMA.FTZ R64, R45, R51, R64 ;  /* 0x000000332d407223 */ /* 0x000fe20000010040 */
[-C--:B------:R-:W-:Y:S01]  /*5850*/  FFMA.FTZ R69, R46, R146.reuse, -R69 ;  /* 0x000000922e457223 */ /* 0x080fe20000010845 */
[----:B------:R-:W-:Y:S01]  /*5860*/  FFMA.FTZ R66, R47, R146, R66 ;  /* 0x000000922f427223 */ /* 0x000fe20000010042 */
[----:B------:R-:W-:-:S02]  /*5870*/  F2FP.F16.F32.PACK_AB R45, R67, R44 ;  /* 0x0000002c432d723e */ /* 0x000fc400000000ff */
[----:B------:R-:W-:Y:S02]  /*5880*/  F2FP.F16.F32.PACK_AB R47, R71, R72 ;  /* 0x00000048472f723e */ /* 0x000fe400000000ff */
[----:B------:R-:W-:Y:S02]  /*5890*/  F2FP.F16.F32.PACK_AB R44, R64, R65 ;  /* 0x00000041402c723e */ /* 0x000fe400000000ff */
[----:B------:R-:W-:-:S07]  /*58a0*/  F2FP.F16.F32.PACK_AB R46, R66, R69 ;  /* 0x00000045422e723e */ /* 0x000fce00000000ff */
.L_x_5789:
[----:B------:R-:W-:Y:S05]  /*58b0*/  BSYNC B2 ;  /* 0x0000000000027941 */ /* 0x000fea0003800000 */
.L_x_5788:
[----:B--2---:R1:W-:Y:S02]  /*58c0*/  STG.E.128 desc[UR60][R48.64+0x80], R44 ;  /* 0x0000802c30007986 */ /* 0x0043e4000c101d3c */
.L_x_5787:
[----:B------:R-:W-:Y:S05]  /*58d0*/  BSYNC B1 ;  /* 0x0000000000017941 */ /* 0x000fea0003800000 */
.L_x_5786:
        /* <DEDUP_REMOVED lines=48> */
.L_x_5793:
[----:B------:R-:W-:Y:S05]  /*5be0*/  BSYNC B2 ;  /* 0x0000000000027941 */ /* 0x000fea0003800000 */
.L_x_5792:
[----:B--2---:R1:W-:Y:S02]  /*5bf0*/  STG.E.128 desc[UR60][R48.64+0xc0], R44 ;  /* 0x0000c02c30007986 */ /* 0x0043e4000c101d3c */
.L_x_5791:
[----:B------:R-:W-:Y:S05]  /*5c00*/  BSYNC B1 ;  /* 0x0000000000017941 */ /* 0x000fea0003800000 */
.L_x_5790:
        /* <DEDUP_REMOVED lines=48> */
.L_x_5797:
[----:B------:R-:W-:Y:S05]  /*5f10*/  BSYNC B2 ;  /* 0x0000000000027941 */ /* 0x000fea0003800000 */
.L_x_5796:
[----:B--2---:R1:W-:Y:S02]  /*5f20*/  STG.E.128 desc[UR60][R48.64+0x100], R44 ;  /* 0x0001002c30007986 */ /* 0x0043e4000c101d3c */
.L_x_5795:
[----:B------:R-:W-:Y:S05]  /*5f30*/  BSYNC B1 ;  /* 0x0000000000017941 */ /* 0x000fea0003800000 */
.L_x_5794:
        /* <DEDUP_REMOVED lines=47> */
.L_x_5799:
[----:B------:R-:W-:Y:S05]  /*6230*/  BSYNC B1 ;  /* 0x0000000000017941 */ /* 0x000fea0003800000 */
.L_x_5798:
[----:B--2---:R1:W-:Y:S01]  /*6240*/  STG.E.128 desc[UR60][R48.64+0x140], R44 ;  /* 0x0001402c30007986 */ /* 0x0043e2000c101d3c */
[----:B------:R-:W-:Y:S05]  /*6250*/  BRA `(.L_x_5777) ;  /* 0x0000003c00c07947 */ /* 0x000fea0003800000 */
.L_x_5745:
        /* <DEDUP_REMOVED lines=22> */
[----:B------:R-:W-:-:S02]  /*63c0*/  LEA R68, P2, R44, UR4, 0x1 ;  /* 0x000000042c447c11 */ /* 0x000fc4000f8408ff */
[----:B------:R-:W-:Y:S02]  /*63d0*/  CS2R R64, SRZ ;  /* 0x0000000000407805 */ /* 0x000fe4000001ff00 */
        /* <DEDUP_REMOVED lines=23> */
.L_x_5801:
[----:B------:R-:W-:Y:S05]  /*6550*/  BSYNC B1 ;  /* 0x0000000000017941 */ /* 0x000fea0003800000 */
.L_x_5800:
        /* <DEDUP_REMOVED lines=47> */
.L_x_5803:
[----:B------:R-:W-:Y:S05]  /*6850*/  BSYNC B1 ;  /* 0x0000000000017941 */ /* 0x000fea0003800000 */
.L_x_5802:
[----:B------:R-:W2:Y:S01]  /*6860*/  LDL R43, [R1+0x44] ;  /* 0x00004400012b7983 */ /* 0x000ea20000100800 */
[----:B0-----:R-:W-:Y:S01]  /*6870*/  IMAD.MOV.U32 R92, RZ, RZ, R45 ;  /* 0x000000ffff5c7224 */ /* 0x001fe200078e002d */
[----:B------:R-:W-:Y:S01]  /*6880*/  MOV R94, R50 ;  /* 0x00000032005e7202 */ /* 0x000fe20000000f00 */
[----:B------:R-:W-:Y:S01]  /*6890*/  IMAD.MOV.U32 R93, RZ, RZ, R51 ;  /* 0x000000ffff5d7224 */ /* 0x000fe200078e0033 */
[----:B------:R-:W-:Y:S02]  /*68a0*/  PRMT R174, R97, 0x7610, R174 ;  /* 0x0000761061ae7816 */ /* 0x000fe400000000ae */
[----:B------:R-:W-:Y:S01]  /*68b0*/  PRMT R175, R92, 0x7610, R175 ;  /* 0x000076105caf7816 */ /* 0x000fe200000000af */
[----:B------:R-:W-:Y:S01]  /*68c0*/  IMAD.MOV.U32 R92, RZ, RZ, R48 ;  /* 0x000000ffff5c7224 */ /* 0x000fe200078e0030 */
[----:B------:R-:W-:Y:S01]  /*68d0*/  PRMT R176, R94, 0x7610, R176 ;  /* 0x000076105eb07816 */ /* 0x000fe200000000b0 */
[----:B------:R-:W-:Y:S01]  /*68e0*/  IMAD.MOV.U32 R94, RZ, RZ, R53 ;  /* 0x000000ffff5e7224 */ /* 0x000fe200078e0035 */
[----:B------:R-:W-:-:S02]  /*68f0*/  PRMT R178, R93, 0x7610, R178 ;  /* 0x000076105db27816 */ /* 0x000fc400000000b2 */
[----:B------:R-:W-:Y:S01]  /*6900*/  PRMT R177, R92, 0x7610, R177 ;  /* 0x000076105cb17816 */ /* 0x000fe200000000b1 */
[----:B------:R-:W-:Y:S01]  /*6910*/  IMAD.MOV.U32 R92, RZ, RZ, R55 ;  /* 0x000000ffff5c7224 */ /* 0x000fe200078e0037 */
[----:B------:R-:W-:Y:S02]  /*6920*/  MOV R93, R52 ;  /* 0x00000034005d7202 */ /* 0x000fe40000000f00 */
        /* <DEDUP_REMOVED lines=12> */
[----:B------:R-:W-:Y:S02]  /*69f0*/  PRMT R177, R177, 0x5410, R93 ;  /* 0x00005410b1b17816 */ /* 0x000fe4000000005d */
[----:B------:R-:W-:-:S02]  /*6a00*/  MOV R93, R64 ;  /* 0x00000040005d7202 */ /* 0x000fc40000000f00 */
[----:B------:R-:W-:Y:S01]  /*6a10*/  PRMT R176, R176, 0x5410, R94 ;  /* 0x00005410b0b07816 */ /* 0x000fe2000000005e */
[----:B------:R-:W-:Y:S01]  /*6a20*/  IMAD.MOV.U32 R94, RZ, RZ, R65 ;  /* 0x000000ffff5e7224 */ /* 0x000fe200078e0041 */
[----:B------:R-:W-:Y:S01]  /*6a30*/  PRMT R182, R92, 0x5410, R93 ;  /* 0x000054105cb67816 */ /* 0x000fe2000000005d */
[----:B-----5:R-:W-:-:S03]  /*6a40*/  IMAD.MOV.U32 R92, RZ, RZ, R70 ;  /* 0x000000ffff5c7224 */ /* 0x020fc600078e0046 */
[----:B------:R-:W-:Y:S02]  /*6a50*/  PRMT R159, R94, 0x7610, R159 ;  /* 0x000076105e9f7816 */ /* 0x000fe4000000009f */
        /* <DEDUP_REMOVED lines=52> */
.L_x_5804:
        /* <DEDUP_REMOVED lines=8> */
.L_x_6139:
[----:B------:R-:W-:Y:S05]  /*6e20*/  BSYNC B1 ;  /* 0x0000000000017941 */ /* 0x000fea0003800000 */
.L_x_5805:
        /* <DEDUP_REMOVED lines=113> */
[----:B------:R-:W-:-:S03]  /*7540*/  IMAD.MOV.U32 R99, RZ, RZ, R67 ;  /* 0x000000ffff637224 */ /* 0x000fc600078e0043 */
[----:B------:R-:W-:Y:S01]  /*7550*/  F2FP.F16.F32.PACK_AB R66, R66, R96 ;  /* 0x000000604242723e */ /* 0x000fe200000000ff */
[----:B------:R-:W-:Y:S01]  /*7560*/  IMAD.MOV.U32 R96, RZ, RZ, R64 ;  /* 0x000000ffff607224 */ /* 0x000fe200078e0040 */
[----:B------:R-:W-:-:S03]  /*7570*/  F2FP.F16.F32.PACK_AB R55, R55, R159 ;  /* 0x0000009f3737723e */ /* 0x000fc600000000ff */
[----:B------:R-:W-:Y:S02]  /*7580*/  IMAD.MOV.U32 R94, RZ, RZ, R66 ;  /* 0x000000ffff5e7224 */ /* 0x000fe400078e0042 */
[----:B------:R-:W-:-:S07]  /*7590*/  IMAD.MOV.U32 R98, RZ, RZ, R55 ;  /* 0x000000ffff627224 */ /* 0x000fce00078e0037 */
.L_x_5812:
[----:B------:R-:W-:Y:S05]  /*75a0*/  BSYNC B3 ;  /* 0x0000000000037941 */ /* 0x000fea0003800000 */
.L_x_5811:
        /* <DEDUP_REMOVED lines=12> */
.L_x_5810:
[----:B------:R-:W-:Y:S05]  /*7670*/  BSYNC B2 ;  /* 0x0000000000027941 */ /* 0x000fea0003800000 */
.L_x_5809:
        /* <DEDUP_REMOVED lines=111> */
[----:B------:R-:W-:-:S03]  /*7d70*/  F2FP.F16.F32.PACK_AB R51, R51, R93 ;  /* 0x0000005d3333723e */ /* 0x000fc600000000ff */
[----:B------:R-:W-:Y:S01]  /*7d80*/  IMAD.MOV.U32 R54, RZ, RZ, R61 ;  /* 0x000000ffff367224 */ /* 0x000fe200078e003d */
[----:B------:R-:W-:-:S07]  /*7d90*/  MOV R66, R51 ;  /* 0x0000003300427202 */ /* 0x000fce0000000f00 */
.L_x_5816:
[----:B------:R-:W-:Y:S05]  /*7da0*/  BSYNC B3 ;  /* 0x0000000000037941 */ /* 0x000fea0003800000 */
.L_x_5815:
        /* <DEDUP_REMOVED lines=12> */
.L_x_5814:
[----:B------:R-:W-:Y:S05]  /*7e70*/  BSYNC B2 ;  /* 0x0000000000027941 */ /* 0x000fea0003800000 */
.L_x_5813:
        /* <DEDUP_REMOVED lines=27> */
[----:B--2---:R-:W-:Y:S01]  /*8030*/  MOV R65, R53 ;  /* 0x0000003500417202 */ /* 0x004fe20000000f00 */
[----:B0-----:R-:W-:Y:S01]  /*8040*/  IMAD.MOV.U32 R53, RZ, RZ, R49 ;  /* 0x000000ffff357224 */ /* 0x001fe200078e0031 */
[----:B------:R-:W-:Y:S01]  /*8050*/  SHF.R.U64 R56, R56, 0x10, R57 ;  /* 0x0000001038387819 */ /* 0x000fe20000001239 */
[----:B------:R-:W-:Y:S01]  /*8060*/  HADD2.F32 R66, -RZ, R175.H1_H1 ;  /* 0x300000afff427230 */ /* 0x000fe20000004100 */
[----:B------:R-:W-:Y:S01]  /*8070*/  SHF.R.U64 R44, R44, 0x10, R45 ;  /* 0x000000102c2c7819 */ /* 0x000fe2000000122d */
[----:B------:R-:W-:Y:S01]  /*8080*/  HADD2.F32 R63, -RZ, R65.H0_H0 ;  /* 0x20000041ff3f7230 */ /* 0x000fe20000004100 */
[----:B------:R-:W-:Y:S01]  /*8090*/  SHF.R.U64 R58, R58, 0x10, R59 ;  /* 0x000000103a3a7819 */ /* 0x000fe2000000123b */
[----:B------:R-:W-:Y:S01]  /*80a0*/  HADD2.F32 R64, -RZ, R53.H0_H0 ;  /* 0x20000035ff407230 */ /* 0x000fe20000004100 */
[----:B------:R-:W-:Y:S01]  /*80b0*/  SHF.R.U64 R46, R46, 0x10, R47 ;  /* 0x000000102e2e7819 */ /* 0x000fe2000000122f */
[----:B------:R-:W-:Y:S02]  /*80c0*/  HADD2.F32 R49, -RZ, R175.H0_H0 ;  /* 0x200000afff317230 */ /* 0x000fe40000004100 */
[----:B------:R-:W-:Y:S01]  /*80d0*/  FMUL.FTZ R67, R63, R66 ;  /* 0x000000423f437220 */ /* 0x000fe20000410000 */
[----:B------:R-:W-:-:S02]  /*80e0*/  HADD2.F32 R53, -RZ, R53.H1_H1 ;  /* 0x30000035ff357230 */ /* 0x000fc40000004100 */
        /* <DEDUP_REMOVED lines=33> */
[----:B------:R-:W-:Y:S01]  /*8300*/  IMAD.MOV.U32 R49, RZ, RZ, R53 ;  /* 0x000000ffff317224 */ /* 0x000fe200078e0035 */
[----:B------:R-:W-:Y:S01]  /*8310*/  MOV R53, R63 ;  /* 0x0000003f00357202 */ /* 0x000fe20000000f00 */
[----:B------:R-:W-:Y:S02]  /*8320*/  HADD2.F32 R66, -RZ, R66.H0_H0 ;  /* 0x20000042ff427230 */ /* 0x000fe40000004100 */
[----:B------:R-:W-:-:S03]  /*8330*/  HADD2.F32 R67, -RZ, R67.H0_H0 ;  /* 0x20000043ff437230 */ /* 0x000fc60000004100 */
        /* <DEDUP_REMOVED lines=26> */
[----:B------:R-:W-:Y:S01]  /*84e0*/  FFMA.FTZ R51, R48, R172, -R51 ;  /* 0x000000ac30337223 */ /* 0x000fe20000010833 */
[----:B------:R-:W-:Y:S01]  /*84f0*/  F2FP.F16.F32.PACK_AB R45, R45, R94 ;  /* 0x0000005e2d2d723e */ /* 0x000fe200000000ff */
[----:B------:R-:W-:Y:S01]  /*8500*/  FFMA.FTZ R173, R44, R172, R173 ;  /* 0x000000ac2cad7223 */ /* 0x000fe200000100ad */
[-C--:B------:R-:W-:Y:S01]  /*8510*/  FMUL.FTZ R44, R54, R58.reuse ;  /* 0x0000003a362c7220 */ /* 0x080fe20000410000 */
[----:B------:R-:W-:Y:S01]  /*8520*/  FMUL.FTZ R58, R50, R58 ;  /* 0x0000003a323a7220 */ /* 0x000fe20000410000 */
[----:B------:R-:W-:Y:S01]  /*8530*/  F2FP.F16.F32.PACK_AB R56, R56, R65 ;  /* 0x000000413838723e */ /* 0x000fe200000000ff */
[----:B------:R-:W-:Y:S02]  /*8540*/  IMAD.MOV.U32 R48, RZ, RZ, R45 ;  /* 0x000000ffff307224 */ /* 0x000fe400078e002d */
[-C--:B------:R-:W-:Y:S01]  /*8550*/  FFMA.FTZ R44, R50, R46.reuse, -R44 ;  /* 0x0000002e322c7223 */ /* 0x080fe2000001082c */
[----:B------:R-:W-:Y:S01]  /*8560*/  FFMA.FTZ R58, R54, R46, R58 ;  /* 0x0000002e363a7223 */ /* 0x000fe2000001003a */
[----:B------:R-:W-:-:S03]  /*8570*/  IMAD.MOV.U32 R52, RZ, RZ, R56 ;  /* 0x000000ffff347224 */ /* 0x000fc600078e0038 */
[----:B------:R-:W-:Y:S02]  /*8580*/  F2FP.F16.F32.PACK_AB R51, R44, R51 ;  /* 0x000000332c33723e */ /* 0x000fe400000000ff */
[----:B------:R-:W-:-:S03]  /*8590*/  F2FP.F16.F32.PACK_AB R58, R58, R173 ;  /* 0x000000ad3a3a723e */ /* 0x000fc600000000ff */
[----:B------:R-:W-:Y:S02]  /*85a0*/  IMAD.MOV.U32 R50, RZ, RZ, R51 ;  /* 0x000000ffff327224 */ /* 0x000fe400078e0033 */
[----:B------:R-:W-:Y:S02]  /*85b0*/  IMAD.MOV.U32 R51, RZ, RZ, R55 ;  /* 0x000000ffff337224 */ /* 0x000fe400078e0037 */
[----:B------:R-:W-:Y:S02]  /*85c0*/  IMAD.MOV.U32 R54, RZ, RZ, R58 ;  /* 0x000000ffff367224 */ /* 0x000fe400078e003a */
[----:B------:R-:W-:-:S07]  /*85d0*/  IMAD.MOV.U32 R55, RZ, RZ, R66 ;  /* 0x000000ffff377224 */ /* 0x000fce00078e0042 */
.L_x_5818:
[----:B------:R-:W-:Y:S05]  /*85e0*/  BSYNC B2 ;  /* 0x0000000000027941 */ /* 0x000fea0003800000 */
.L_x_5817:
        /* <DEDUP_REMOVED lines=10> */
.L_x_5808:
[----:B------:R-:W-:Y:S05]  /*8690*/  BSYNC B1 ;  /* 0x0000000000017941 */ /* 0x000fea0003800000 */
.L_x_5807:
[-C--:B0-2---:R-:W-:Y:S02]  /*86a0*/  IMAD R44, R149, R128.reuse, RZ ;  /* 0x00000080952c7224 */ /* 0x085fe400078e02ff */
        /* <DEDUP_REMOVED lines=14> */
[----:B------:R-:W-:-:S04]  /*8790*/  LEA.HI.SX32 R44, R45, R20, 0x1c ;  /* 0x000000142d2c7211 */ /* 0x000fc800078fe2ff */
[----:B------:R-:W-:-:S04]  /*87a0*/  SHF.L.U32 R45, R44, 0x3, RZ ;  /* 0x000000032c2d7819 */ /* 0x000fc800000006ff */
        /* <DEDUP_REMOVED lines=70> */
[-C--:B------:R-:W-:Y:S01]  /*8c10*/  FMUL.FTZ R61, R48, R58.reuse ;  /* 0x0000003a303d7220 */ /* 0x080fe20000410000 */
        /* <DEDUP_REMOVED lines=33> */
[----:B------:R-:W-:-:S02]  /*8e30*/  F2FP.F16.F32.PACK_AB R49, R88, R66 ;  /* 0x000000425831723e */ /* 0x000fc400000000ff */
[----:B------:R-:W-:Y:S02]  /*8e40*/  F2FP.F16.F32.PACK_AB R50, R60, R170 ;  /* 0x000000aa3c32723e */ /* 0x000fe400000000ff */
[----:B------:R-:W-:-:S07]  /*8e50*/  MOV R47, R64 ;  /* 0x00000040002f7202 */ /* 0x000fce0000000f00 */
.L_x_5822:
[----:B------:R-:W-:Y:S05]  /*8e60*/  BSYNC B2 ;  /* 0x0000000000027941 */ /* 0x000fea0003800000 */
.L_x_5821:
[----:B0-----:R0:W-:Y:S04]  /*8e70*/  STG.E.128 desc[UR60][R52.64], R44 ;  /* 0x0000002c34007986 */ /* 0x0011e8000c101d3c */
[----:B--2---:R0:W-:Y:S02]  /*8e80*/  @!P3 STG.E.128 desc[UR60][R54.64], R48 ;  /* 0x000000303600b986 */ /* 0x0041e4000c101d3c */
.L_x_5820:
[----:B------:R-:W-:Y:S05]  /*8e90*/  BSYNC B1 ;  /* 0x0000000000017941 */ /* 0x000fea0003800000 */
.L_x_5819:
        /* <DEDUP_REMOVED lines=10> */
[----:B------:R-:W-:-:S05]  /*8f40*/  LEA.HI.SX32 R48, R45, R26, 0x1c ;  /* 0x0000001a2d307211 */ /* 0x000fca00078fe2ff */
[----:B------:R-:W-:-:S05]  /*8f50*/  IMAD.SHL.U32 R49, R48, 0x8, RZ ;  /* 0x0000000830317824 */ /* 0x000fca00078e00ff */
        /* <DEDUP_REMOVED lines=30> */
[--C-:B0-----:R-:W-:Y:S01]  /*9140*/  HADD2.F32 R76, -RZ, R45.reuse.H0_H0 ;  /* 0x2000002dff4c7230 */ /* 0x101fe20000004100 */
[--C-:B------:R-:W-:Y:S01]  /*9150*/  SHF.R.U64 R60, R86, 0x10, R87.reuse ;  /* 0x00000010563c7819 */ /* 0x100fe20000001257 */
[----:B------:R-:W-:Y:S01]  /*9160*/  HADD2.F32 R49, -RZ, R84.H0_H0 ;  /* 0x20000054ff317230 */ /* 0x000fe20000004100 */
[----:B------:R-:W-:Y:S01]  /*9170*/  SHF.R.U32.HI R86, RZ, 0x10, R87 ;  /* 0x00000010ff567819 */ /* 0x000fe20000011657 */
[----:B------:R-:W-:-:S02]  /*9180*/  HADD2.F32 R66, -RZ, R45.H1_H1 ;  /* 0x3000002dff427230 */ /* 0x000fc40000004100 */
[-C--:B------:R-:W-:Y:S01]  /*9190*/  FMUL.FTZ R45, R62, R65.reuse ;  /* 0x000000413e2d7220 */ /* 0x080fe20000410000 */
[----:B------:R-:W-:Y:S02]  /*91a0*/  HADD2.F32 R61, -RZ, R165.H1_H1 ;  /* 0x300000a5ff3d7230 */ /* 0x000fe40000004100 */
[----:B------:R-:W-:Y:S01]  /*91b0*/  FMUL.FTZ R65, R76, R65 ;  /* 0x000000414c417220 */ /* 0x000fe20000410000 */
[----:B------:R-:W-:Y:S02]  /*91c0*/  HADD2.F32 R63, -RZ, R72.H0_H0 ;  /* 0x20000048ff3f7230 */ /* 0x000fe40000004100 */
[-C--:B------:R-:W-:Y:S01]  /*91d0*/  FMUL.FTZ R67, R64, R49.reuse ;  /* 0x0000003140437220 */ /* 0x080fe20000410000 */
[----:B------:R-:W-:Y:S01]  /*91e0*/  FMUL.FTZ R73, R66, R49 ;  /* 0x0000003142497220 */ /* 0x000fe20000410000 */
[----:B------:R-:W-:Y:S01]  /*91f0*/  SHF.R.U64 R59, R74, 0x10, R75 ;  /* 0x000000104a3b7819 */ /* 0x000fe2000000124b */
[-C--:B------:R-:W-:Y:S01]  /*9200*/  FFMA.FTZ R45, R76, R61.reuse, -R45 ;  /* 0x0000003d4c2d7223 */ /* 0x080fe2000001082d */
[----:B------:R-:W-:Y:S01]  /*9210*/  FFMA.FTZ R49, R62, R61, R65 ;  /* 0x0000003d3e317223 */ /* 0x000fe20000010041 */
[----:B------:R-:W-:Y:S01]  /*9220*/  SHF.R.U32.HI R74, RZ, 0x10, R75 ;  /* 0x00000010ff4a7819 */ /* 0x000fe2000001164b */
[----:B------:R-:W-:Y:S01]  /*9230*/  FFMA.FTZ R62, R66, R63, -R67 ;  /* 0x0000003f423e7223 */ /* 0x000fe20000010843 */
[----:B------:R-:W-:-:S02]  /*9240*/  HADD2.F32 R65, -RZ, R166.H1_H1 ;  /* 0x300000a6ff417230 */ /* 0x000fc40000004100 */
[----:B------:R-:W-:Y:S01]  /*9250*/  FFMA.FTZ R64, R64, R63, R73 ;  /* 0x0000003f40407223 */ /* 0x000fe20000010049 */
[----:B------:R-:W-:Y:S02]  /*9260*/  HADD2.F32 R76, -RZ, R47.H0_H0 ;  /* 0x2000002fff4c7230 */ /* 0x000fe40000004100 */
[--C-:B------:R-:W-:Y:S01]  /*9270*/  HADD2.F32 R66, -RZ, R51.reuse.H0_H0 ;  /* 0x20000033ff427230 */ /* 0x100fe20000004100 */
[----:B------:R-:W-:Y:S01]  /*9280*/  F2FP.F16.F32.PACK_AB R45, R62, R45 ;  /* 0x0000002d3e2d723e */ /* 0x000fe200000000ff */
[----:B------:R-:W-:Y:S02]  /*9290*/  HADD2.F32 R72, -RZ, R51.H1_H1 ;  /* 0x30000033ff487230 */ /* 0x000fe40000004100 */
[----:B------:R-:W-:Y:S01]  /*92a0*/  FMUL.FTZ R51, R76, R65 ;  /* 0x000000414c337220 */ /* 0x000fe20000410000 */
[----:B------:R-:W-:Y:S01]  /*92b0*/  HADD2.F32 R86, -RZ, R86.H0_H0 ;  /* 0x20000056ff567230 */ /* 0x000fe20000004100 */
[----:B------:R-:W-:Y:S01]  /*92c0*/  F2FP.F16.F32.PACK_AB R49, R64, R49 ;  /* 0x000000314031723e */ /* 0x000fe200000000ff */
[----:B------:R-:W-:-:S02]  /*92d0*/  HADD2.F32 R63, -RZ, R47.H1_H1 ;  /* 0x3000002fff3f7230 */ /* 0x000fc40000004100 */
[----:B------:R-:W-:Y:S01]  /*92e0*/  FMUL.FTZ R47, R66, R65 ;  /* 0x00000041422f7220 */ /* 0x000fe20000410000 */
[----:B------:R-:W-:Y:S02]  /*92f0*/  HADD2.F32 R61, -RZ, R164.H1_H1 ;  /* 0x300000a4ff3d7230 */ /* 0x000fe40000004100 */
[-C--:B------:R-:W-:Y:S01]  /*9300*/  FMUL.FTZ R78, R72, R86.reuse ;  /* 0x00000056484e7220 */ /* 0x080fe20000410000 */
[----:B------:R-:W-:Y:S02]  /*9310*/  HADD2.F32 R74, -RZ, R74.H0_H0 ;  /* 0x2000004aff4a7230 */ /* 0x000fe40000004100 */
[C---:B------:R-:W-:Y:S01]  /*9320*/  FMUL.FTZ R65, R63.reuse, R86 ;  /* 0x000000563f417220 */ /* 0x040fe20000410000 */
[----:B------:R-:W-:Y:S02]  /*9330*/  HADD2.F32 R167, -RZ, R167.H0_H0 ;  /* 0x200000a7ffa77230 */ /* 0x000fe40000004100 */
[-C--:B------:R-:W-:Y:S01]  /*9340*/  FFMA.FTZ R51, R66, R61.reuse, R51 ;  /* 0x0000003d42337223 */ /* 0x080fe20000010033 */
[----:B------:R-:W-:Y:S01]  /*9350*/  FFMA.FTZ R47, R76, R61, -R47 ;  /* 0x0000003d4c2f7223 */ /* 0x000fe2000001082f */
[-C--:B------:R-:W-:Y:S01]  /*9360*/  FFMA.FTZ R66, R63, R74.reuse, -R78 ;  /* 0x0000004a3f427223 */ /* 0x080fe2000001084e */
[----:B------:R-:W-:Y:S01]  /*9370*/  FFMA.FTZ R72, R72, R74, R65 ;  /* 0x0000004a48487223 */ /* 0x000fe20000010041 */
[----:B------:R-:W-:-:S02]  /*9380*/  HADD2.F32 R63, -RZ, R48.H0_H0 ;  /* 0x20000030ff3f7230 */ /* 0x000fc40000004100 */
[----:B------:R-:W-:Y:S01]  /*9390*/  HADD2.F32 R76, -RZ, R58.H0_H0 ;  /* 0x2000003aff4c7230 */ /* 0x000fe20000004100 */
[----:B------:R-:W-:Y:S01]  /*93a0*/  F2FP.F16.F32.PACK_AB R47, R66, R47 ;  /* 0x0000002f422f723e */ /* 0x000fe200000000ff */
[----:B------:R-:W-:Y:S01]  /*93b0*/  HADD2.F32 R65, -RZ, R48.H1_H1 ;  /* 0x30000030ff417230 */ /* 0x000fe20000004100 */
[----:B------:R-:W-:Y:S01]  /*93c0*/  F2FP.F16.F32.PACK_AB R51, R72, R51 ;  /* 0x000000334833723e */ /* 0x000fe200000000ff */
[--C-:B------:R-:W-:Y:S02]  /*93d0*/  HADD2.F32 R61, -RZ, R44.reuse.H1_H1 ;  /* 0x3000002cff3d7230 */ /* 0x100fe40000004100 */
        /* <DEDUP_REMOVED lines=28> */
[----:B------:R-:W-:-:S04]  /*95a0*/  FFMA.FTZ R50, R50, R59, R67 ;  /* 0x0000003b32327223 */ /* 0x000fc80000010043 */
[----:B------:R-:W-:Y:S02]  /*95b0*/  F2FP.F16.F32.PACK_AB R46, R46, R73 ;  /* 0x000000492e2e723e */ /* 0x000fe400000000ff */
[----:B------:R-:W-:-:S07]  /*95c0*/  F2FP.F16.F32.PACK_AB R50, R50, R65 ;  /* 0x000000413232723e */ /* 0x000fce00000000ff */
.L_x_5826:
[----:B------:R-:W-:Y:S05]  /*95d0*/  BSYNC B2 ;  /* 0x0000000000027941 */ /* 0x000fea0003800000 */
.L_x_5825:
[----:B0-----:R4:W-:Y:S04]  /*95e0*/  STG.E.128 desc[UR60][R52.64], R44 ;  /* 0x0000002c34007986 */ /* 0x0019e8000c101d3c */
[----:B--2---:R4:W-:Y:S02]  /*95f0*/  @!P3 STG.E.128 desc[UR60][R54.64], R48 ;  /* 0x000000303600b986 */ /* 0x0049e4000c101d3c */
.L_x_5824:
[----:B------:R-:W-:Y:S05]  /*9600*/  BSYNC B1 ;  /* 0x0000000000017941 */ /* 0x000fea0003800000 */
.L_x_5823:
[----:B------:R-:W-:-:S13]  /*9610*/  ISETP.NE.AND P3, PT, R35, RZ, PT ;  /* 0x000000ff2300720c */ /* 0x000fda0003f65270 */
[----:B------:R-:W-:Y:S05]  /*9620*/  @!P3 BRA `(.L_x_5777) ;  /* 0x0000000800ccb947 */ /* 0x000fea0003800000 */
[----:B0---4-:R-:W2:Y:S01]  /*9630*/  LDL R44, [R1+0x10] ;  /* 0x00001000012c7983 */ /* 0x011ea20000100800 */
[----:B------:R-:W-:Y:S01]  /*9640*/  SHF.R.U32.HI R47, RZ, 0x3, R217 ;  /* 0x00000003ff2f7819 */ /* 0x000fe200000116d9 */
[----:B------:R-:W-:Y:S01]  /*9650*/  BSSY B1, `(.L_x_5827) ;  /* 0x000006e000017945 */ /* 0x000fe20003800000 */
[----:B------:R-:W-:-:S04]  /*9660*/  IADD3 R46, P3, P4, R118, R126, R29 ;  /* 0x0000007e762e7210 */ /* 0x000fc80007c7e01d */
[----:B---3--:R-:W-:Y:S02]  /*9670*/  IADD3.X R49, R5, R56, R33, P3, P4 ;  /* 0x0000003805317210 */ /* 0x008fe40001fe8421 */
[----:B------:R-:W-:-:S04]  /*9680*/  LEA R52, P3, R46, R122, 0x1 ;  /* 0x0000007a2e347211 */ /* 0x000fc800078608ff */
[----:B------:R-:W-:Y:S02]  /*9690*/  LEA.HI.X R53, R46, R123, R49, 0x1, P3 ;  /* 0x0000007b2e357211 */ /* 0x000fe400018f0c31 */
[----:B------:R-:W-:Y:S02]  /*96a0*/  ISETP.GE.AND P3, PT, R207, R101, PT ;  /* 0x00000065cf00720c */ /* 0x000fe40003f66270 */
[----:B--2---:R-:W-:-:S04]  /*96b0*/  LOP3.LUT P5, RZ, R44, 0x1, RZ, 0xc0, !PT ;  /* 0x000000012cff7812 */ /* 0x004fc800078ac0ff */
[----:B------:R-:W-:-:S04]  /*96c0*/  SEL R147, R124, R147, !P5 ;  /* 0x000000937c937207 */ /* 0x000fc80006800000 */
[----:B------:R-:W-:-:S04]  /*96d0*/  SHF.R.S32.HI R44, RZ, 0x1f, R147 ;  /* 0x0000001fff2c7819 */ /* 0x000fc80000011493 */
[----:B------:R-:W-:-:S04]  /*96e0*/  LEA.HI R147, R44, R147, RZ, 0x4 ;  /* 0x000000932c937211 */ /* 0x000fc800078f20ff */
[----:B------:R-:W-:-:S04]  /*96f0*/  LEA.HI.SX32 R147, R147, R28, 0x1c ;  /* 0x0000001c93937211 */ /* 0x000fc800078fe2ff */
[----:B------:R-:W-:Y:S02]  /*9700*/  SHF.R.S32.HI R44, RZ, 0x1f, R147 ;  /* 0x0000001fff2c7819 */ /* 0x000fe40000011493 */
[----:B------:R-:W-:Y:S02]  /*9710*/  SHF.L.U32 R55, R147, 0x3, RZ ;  /* 0x0000000393377819 */ /* 0x000fe400000006ff */
[----:B------:R-:W-:-:S04]  /*9720*/  LEA.HI R44, R44, R147, RZ, 0x3 ;  /* 0x000000932c2c7211 */ /* 0x000fc800078f18ff */
        /* <DEDUP_REMOVED lines=12> */
[----:B------:R-:W-:Y:S01]  /*97f0*/  SHF.R.U32.HI R65, RZ, 0x10, R81 ;  /* 0x00000010ff417819 */ /* 0x000fe20000011651 */
[----:B--2---:R-:W-:Y:S01]  /*9800*/  IMAD.MOV.U32 R60, RZ, RZ, R49 ;  /* 0x000000ffff3c7224 */ /* 0x004fe200078e0031 */
[----:B------:R-:W-:Y:S01]  /*9810*/  MOV R61, R51 ;  /* 0x00000033003d7202 */ /* 0x000fe20000000f00 */
[----:B0-----:R-:W-:Y:S01]  /*9820*/  IMAD.MOV.U32 R49, RZ, RZ, R47 ;  /* 0x000000ffff317224 */ /* 0x001fe200078e002f */
[--C-:B------:R-:W-:Y:S01]  /*9830*/  SHF.R.U32.HI R63, RZ, 0x10, R69.reuse ;  /* 0x00000010ff3f7819 */ /* 0x100fe20000011645 */
[----:B------:R-:W-:Y:S01]  /*9840*/  HADD2.F32 R65, -RZ, R65.H0_H0 ;  /* 0x20000041ff417230 */ /* 0x000fe20000004100 */
[----:B------:R-:W-:Y:S01]  /*9850*/  SHF.R.U64 R54, R68, 0x10, R69 ;  /* 0x0000001044367819 */ /* 0x000fe20000001245 */
[--C-:B------:R-:W-:Y:S01]  /*9860*/  HADD2.F32 R51, -RZ, R60.reuse.H0_H0 ;  /* 0x2000003cff337230 */ /* 0x100fe20000004100 */
[--C-:B------:R-:W-:Y:S01]  /*9870*/  SHF.R.U64 R59, R82, 0x10, R83.reuse ;  /* 0x00000010523b7819 */ /* 0x100fe20000001253 */
[----:B------:R-:W-:Y:S01]  /*9880*/  HADD2.F32 R62, -RZ, R60.H1_H1 ;  /* 0x3000003cff3e7230 */ /* 0x000fe20000004100 */
[----:B------:R-:W-:Y:S01]  /*9890*/  SHF.R.U32.HI R82, RZ, 0x10, R83 ;  /* 0x00000010ff527819 */ /* 0x000fe20000011653 */
[----:B------:R-:W-:Y:S01]  /*98a0*/  HADD2.F32 R66, -RZ, R157.H1_H1 ;  /* 0x3000009dff427230 */ /* 0x000fe20000004100 */
[----:B------:R-:W-:Y:S01]  /*98b0*/  SHF.R.U64 R57, R70, 0x10, R71 ;  /* 0x0000001046397819 */ /* 0x000fe20000001247 */
[----:B------:R-:W-:-:S02]  /*98c0*/  HADD2.F32 R60, -RZ, R45.H1_H1 ;  /* 0x3000002dff3c7230 */ /* 0x000fc40000004100 */
[-C--:B------:R-:W-:Y:S01]  /*98d0*/  FMUL.FTZ R67, R62, R65.reuse ;  /* 0x000000413e437220 */ /* 0x080fe20000410000 */
[----:B------:R-:W-:Y:S02]  /*98e0*/  HADD2.F32 R47, -RZ, R45.H0_H0 ;  /* 0x2000002dff2f7230 */ /* 0x000fe40000004100 */
        /* <DEDUP_REMOVED lines=11> */
[--C-:B------:R-:W-:Y:S01]  /*99a0*/  HADD2.F32 R63, -RZ, R61.reuse.H0_H0 ;  /* 0x2000003dff3f7230 */ /* 0x100fe20000004100 */
[----:B------:R-:W-:Y:S01]  /*99b0*/  SHF.R.U64 R58, R80, 0x10, R81 ;  /* 0x00000010503a7819 */ /* 0x000fe20000001251 */
[----:B------:R-:W-:Y:S01]  /*99c0*/  HADD2.F32 R61, -RZ, R61.H1_H1 ;  /* 0x3000003dff3d7230 */ /* 0x000fe20000004100 */
[----:B------:R-:W-:Y:S01]  /*99d0*/  F2FP.F16.F32.PACK_AB R45, R60, R45 ;  /* 0x0000002d3c2d723e */ /* 0x000fe200000000ff */
[----:B------:R-:W-:Y:S02]  /*99e0*/  HADD2.F32 R51, -RZ, R49.H0_H0 ;  /* 0x20000031ff337230 */ /* 0x000fe40000004100 */
[----:B------:R-:W-:Y:S01]  /*99f0*/  FMUL.FTZ R72, R63, R68 ;  /* 0x000000443f487220 */ /* 0x000fe20000410000 */
[----:B------:R-:W-:-:S02]  /*9a00*/  HADD2.F32 R82, -RZ, R82.H0_H0 ;  /* 0x20000052ff527230 */ /* 0x000fc40000004100 */
[----:B------:R-:W-:Y:S02]  /*9a10*/  HADD2.F32 R64, -RZ, R49.H1_H1 ;  /* 0x30000031ff407230 */ /* 0x000fe40000004100 */
[----:B------:R-:W-:Y:S01]  /*9a20*/  FMUL.FTZ R68, R51, R68 ;  /* 0x0000004433447220 */ /* 0x000fe20000410000 */
[----:B------:R-:W-:Y:S02]  /*9a30*/  HADD2.F32 R66, -RZ, R154.H1_H1 ;  /* 0x3000009aff427230 */ /* 0x000fe40000004100 */
[-C--:B------:R-:W-:Y:S01]  /*9a40*/  FMUL.FTZ R65, R61, R82.reuse ;  /* 0x000000523d417220 */ /* 0x080fe20000410000 */
[----:B------:R-:W-:Y:S02]  /*9a50*/  HADD2.F32 R70, -RZ, R70.H0_H0 ;  /* 0x20000046ff467230 */ /* 0x000fe40000004100 */
[C---:B------:R-:W-:Y:S01]  /*9a60*/  FMUL.FTZ R82, R64.reuse, R82 ;  /* 0x0000005240527220 */ /* 0x040fe20000410000 */
[----:B------:R-:W-:Y:S02]  /*9a70*/  HADD2.F32 R157, -RZ, R157.H0_H0 ;  /* 0x2000009dff9d7230 */ /* 0x000fe40000004100 */
[-C--:B------:R-:W-:Y:S01]  /*9a80*/  FFMA.FTZ R49, R51, R66.reuse, -R72 ;  /* 0x0000004233317223 */ /* 0x080fe20000010848 */
[----:B------:R-:W-:Y:S01]  /*9a90*/  FFMA.FTZ R51, R63, R66, R68 ;  /* 0x000000423f337223 */ /* 0x000fe20000010044 */
[-C--:B------:R-:W-:Y:S01]  /*9aa0*/  FFMA.FTZ R64, R64, R70.reuse, -R65 ;  /* 0x0000004640407223 */ /* 0x080fe20000010841 */
[----:B------:R-:W-:Y:S01]  /*9ab0*/  FFMA.FTZ R66, R61, R70, R82 ;  /* 0x000000463d427223 */ /* 0x000fe20000010052 */
[----:B------:R-:W-:-:S02]  /*9ac0*/  HADD2.F32 R65, -RZ, R58.H0_H0 ;  /* 0x2000003aff417230 */ /* 0x000fc40000004100 */
[----:B------:R-:W-:Y:S01]  /*9ad0*/  HADD2.F32 R61, -RZ, R48.H0_H0 ;  /* 0x20000030ff3d7230 */ /* 0x000fe20000004100 */
[----:B------:R-:W-:Y:S01]  /*9ae0*/  F2FP.F16.F32.PACK_AB R64, R64, R49 ;  /* 0x000000314040723e */ /* 0x000fe200000000ff */
[----:B------:R-:W-:Y:S01]  /*9af0*/  HADD2.F32 R58, -RZ, R44.H0_H0 ;  /* 0x2000002cff3a7230 */ /* 0x000fe20000004100 */
[----:B------:R-:W-:Y:S01]  /*9b00*/  F2FP.F16.F32.PACK_AB R49, R62, R47 ;  /* 0x0000002f3e31723e */ /* 0x000fe200000000ff */
[----:B------:R-:W-:Y:S02]  /*9b10*/  HADD2.F32 R48, -RZ, R48.H1_H1 ;  /* 0x30000030ff307230 */ /* 0x000fe40000004100 */
[----:B------:R-:W-:Y:S01]  /*9b20*/  FMUL.FTZ R67, R61, R157 ;  /* 0x0000009d3d437220 */ /* 0x000fe20000410000 */
[----:B------:R-:W-:Y:S01]  /*9b30*/  HADD2.F32 R44, -RZ, R44.H1_H1 ;  /* 0x3000002cff2c7230 */ /* 0x000fe20000004100 */
[----:B------:R-:W-:Y:S01]  /*9b40*/  F2FP.F16.F32.PACK_AB R51, R66, R51 ;  /* 0x000000334233723e */ /* 0x000fe200000000ff */
[----:B------:R-:W-:Y:S02]  /*9b50*/  HADD2.F32 R155, -RZ, R155.H0_H0 ;  /* 0x2000009bff9b7230 */ /* 0x000fe40000004100 */
[----:B------:R-:W-:Y:S01]  /*9b60*/  FMUL.FTZ R69, R48, R65 ;  /* 0x0000004130457220 */ /* 0x000fe20000410000 */
[----:B------:R-:W-:-:S02]  /*9b70*/  HADD2.F32 R63, -RZ, R54.H0_H0 ;  /* 0x20000036ff3f7230 */ /* 0x000fc40000004100 */
[----:B------:R-:W-:Y:S01]  /*9b80*/  FMUL.FTZ R65, R44, R65 ;  /* 0x000000412c417220 */ /* 0x000fe20000410000 */
[C---:B------:R-:W-:Y:S01]  /*9b90*/  FMUL.FTZ R54, R58.reuse, R157 ;  /* 0x0000009d3a367220 */ /* 0x040fe20000410000 */
[----:B------:R-:W-:Y:S01]  /*9ba0*/  FFMA.FTZ R67, R58, R155, -R67 ;  /* 0x0000009b3a437223 */ /* 0x000fe20000010843 */
[----:B------:R-:W-:Y:S02]  /*9bb0*/  HADD2.F32 R59, -RZ, R59.H0_H0 ;  /* 0x2000003bff3b7230 */ /* 0x000fe40000004100 */
[-C--:B------:R-:W-:Y:S01]  /*9bc0*/  FFMA.FTZ R65, R48, R63.reuse, R65 ;  /* 0x0000003f30417223 */ /* 0x080fe20000010041 */
[----:B------:R-:W-:Y:S01]  /*9bd0*/  FFMA.FTZ R58, R44, R63, -R69 ;  /* 0x0000003f2c3a7223 */ /* 0x000fe20000010845 */
[----:B------:R-:W-:Y:S02]  /*9be0*/  HADD2.F32 R48, -RZ, R50.H0_H0 ;  /* 0x20000032ff307230 */ /* 0x000fe40000004100 */
[----:B------:R-:W-:Y:S01]  /*9bf0*/  FFMA.FTZ R54, R61, R155, R54 ;  /* 0x0000009b3d367223 */ /* 0x000fe20000010036 */
[----:B------:R-:W-:-:S02]  /*9c00*/  HADD2.F32 R63, -RZ, R156.H0_H0 ;  /* 0x2000009cff3f7230 */ /* 0x000fc40000004100 */
[----:B------:R-:W-:Y:S02]  /*9c10*/  HADD2.F32 R44, -RZ, R46.H0_H0 ;  /* 0x2000002eff2c7230 */ /* 0x000fe40000004100 */
[----:B------:R-:W-:Y:S02]  /*9c20*/  HADD2.F32 R50, -RZ, R50.H1_H1 ;  /* 0x30000032ff327230 */ /* 0x000fe40000004100 */
[-C--:B------:R-:W-:Y:S01]  /*9c30*/  FMUL.FTZ R69, R48, R63.reuse ;  /* 0x0000003f30457220 */ /* 0x080fe20000410000 */
[----:B------:R-:W-:Y:S02]  /*9c40*/  HADD2.F32 R46, -RZ, R46.H1_H1 ;  /* 0x3000002eff2e7230 */ /* 0x000fe40000004100 */
[----:B------:R-:W-:Y:S01]  /*9c50*/  FMUL.FTZ R63, R44, R63 ;  /* 0x0000003f2c3f7220 */ /* 0x000fe20000410000 */
[----:B------:R-:W-:Y:S02]  /*9c60*/  HADD2.F32 R61, -RZ, R154.H0_H0 ;  /* 0x2000009aff3d7230 */ /* 0x000fe40000004100 */
[----:B------:R-:W-:Y:S01]  /*9c70*/  FMUL.FTZ R71, R50, R59 ;  /* 0x0000003b32477220 */ /* 0x000fe20000410000 */
[----:B------:R-:W-:-:S02]  /*9c80*/  HADD2.F32 R57, -RZ, R57.H0_H0 ;  /* 0x20000039ff397230 */ /* 0x000fc40000004100 */
[----:B------:R-:W-:Y:S01]  /*9c90*/  FMUL.FTZ R59, R46, R59 ;  /* 0x0000003b2e3b7220 */ /* 0x000fe20000410000 */
[----:B------:R-:W-:Y:S02]  /*9ca0*/  IMAD.MOV.U32 R47, RZ, RZ, R64 ;  /* 0x000000ffff2f7224 */ /* 0x000fe400078e0040 */
[-C--:B------:R-:W-:Y:S01]  /*9cb0*/  FFMA.FTZ R69, R44, R61.reuse, -R69 ;  /* 0x0000003d2c457223 */ /* 0x080fe20000010845 */
[----:B------:R-:W-:Y:S01]  /*9cc0*/  FFMA.FTZ R63, R48, R61, R63 ;  /* 0x0000003d303f7223 */ /* 0x000fe2000001003f */
[-C--:B------:R-:W-:Y:S01]  /*9cd0*/  FFMA.FTZ R46, R46, R57.reuse, -R71 ;  /* 0x000000392e2e7223 */ /* 0x080fe20000010847 */
[----:B------:R-:W-:Y:S01]  /*9ce0*/  FFMA.FTZ R50, R50, R57, R59 ;  /* 0x0000003932327223 */ /* 0x000fe2000001003b */
[----:B------:R-:W-:Y:S02]  /*9cf0*/  F2FP.F16.F32.PACK_AB R44, R58, R67 ;  /* 0x000000433a2c723e */ /* 0x000fe400000000ff */
[----:B------:R-:W-:Y:S02]  /*9d00*/  F2FP.F16.F32.PACK_AB R48, R65, R54 ;  /* 0x000000364130723e */ /* 0x000fe400000000ff */
[----:B------:R-:W-:-:S02]  /*9d10*/  F2FP.F16.F32.PACK_AB R46, R46, R69 ;  /* 0x000000452e2e723e */ /* 0x000fc400000000ff */
[----:B------:R-:W-:-:S07]  /*9d20*/  F2FP.F16.F32.PACK_AB R50, R50, R63 ;  /* 0x0000003f3232723e */ /* 0x000fce00000000ff */
.L_x_5828:
[----:B------:R-:W-:Y:S05]  /*9d30*/  BSYNC B1 ;  /* 0x0000000000017941 */ /* 0x000fea0003800000 */
.L_x_5827:
        /* <DEDUP_REMOVED lines=10> */
.L_x_5744:
[----:B------:R-:W2:Y:S02]  /*9de0*/  LDL R44, [R1+0x44] ;  /* 0x00004400012c7983 */ /* 0x000ea40000100800 */
[----:B--2---:R-:W-:-:S13]  /*9df0*/  R2UR UR4, R44 ;  /* 0x000000002c0472ca */ /* 0x004fda00000e0000 */
[----:B------:R-:W-:-:S06]  /*9e00*/  UISETP.NE.AND UP0, UPT, UR4, 0x3, UPT ;  /* 0x000000030400788c */ /* 0x000fcc000bf05270 */
[----:B------:R-:W-:-:S13]  /*9e10*/  PLOP3.LUT P2, PT, PT, PT, UP0, 0x80, 0x0 ;  /* 0x000000000000781c */ /* 0x000fda0003f4f008 */
[----:B------:R-:W-:Y:S05]  /*9e20*/  @!P2 BRA `(.L_x_5829) ;  /* 0x000000000004a947 */ /* 0x000fea0003800000 */
[----:B------:R-:W-:Y:S01]  /*9e30*/  BPT.TRAP 0x1 ;  /* 0x000000040000795c */ /* 0x000fe20000300000 */
.L_x_5829:
[----:B------:R-:W-:Y:S01]  /*9e40*/  IMAD R43, R17, 0x8, R16 ;  /* 0x00000008112b7824 */ /* 0x000fe200078e0210 */
[----:B------:R-:W-:Y:S01]  /*9e50*/  SHF.L.U32 R100, R209, 0x1f, RZ ;  /* 0x0000001fd1647819 */ /* 0x000fe200000006ff */
[----:B------:R-:W-:Y:S01]  /*9e60*/  IMAD R42, R24, -0x70, R2 ;  /* 0xffffff90182a7824 */ /* 0x000fe200078e0202 */
[----:B------:R-:W-:Y:S02]  /*9e70*/  BSSY B1, `(.L_x_5830) ;  /* 0x0000004000017945 */ /* 0x000fe40003800000 */
[----:B------:R-:W1:Y:S02]  /*9e80*/  SYNCS.PHASECHK.TRANS64.TRYWAIT P3, [R43+URZ+0x36890], R100 ;  /* 0x036890642b0075a7 */ /* 0x000e64000806017f */
[----:B------:R-:W-:Y:S01]  /*9e90*/  VIMNMX R42, R42, 0x70, PT ;  /* 0x000000702a2a7848 */ /* 0x000fe20003fe0100 */
[----:B-1----:R-:W-:Y:S06]  /*9ea0*/  @!P3 BRA `(.L_x_5831) ;  /* 0x0000026c00d0b947 */ /* 0x002fec0003800000 */
.L_x_6140:
[----:B------:R-:W-:Y:S05]  /*9eb0*/  BSYNC B1 ;  /* 0x0000000000017941 */ /* 0x000fea0003800000 */
.L_x_5830:
        /* <DEDUP_REMOVED lines=21> */
.L_x_5833:
[----:B------:R-:W-:Y:S05]  /*a010*/  BSYNC B1 ;  /* 0x0000000000017941 */ /* 0x000fea0003800000 */
.L_x_5832:
        /* <DEDUP_REMOVED lines=20> */
.L_x_5777:
[----:B------:R-:W-:Y:S05]  /*a160*/  BSYNC B0 ;  /* 0x0000000000007941 */ /* 0x000fea0003800000 */
.L_x_5743:
        /* <DEDUP_REMOVED lines=17> */
.L_x_5835:
[----:B------:R-:W-:Y:S05]  /*a280*/  BSYNC B0 ;  /* 0x0000000000007941 */ /* 0x000fea0003800000 */
.L_x_5834:
[----:B------:R-:W1:Y:S01]  /*a290*/  SYNCS.PHASECHK.TRANS64.TRYWAIT P2, [R43+URZ+0x368b0], R100 ;  /* 0x0368b0642b0075a7 */ /* 0x000e62000804017f */
[----:B------:R-:W-:Y:S01]  /*a2a0*/  ULDC.64 UR4, c[0x0][0x318] ;  /* 0x0000c60000047ab9 */ /* 0x000fe20000000a00 */
[----:B------:R-:W-:Y:S01]  /*a2b0*/  ULDC.64 UR6, c[0x0][0x328] ;  /* 0x0000ca0000067ab9 */ /* 0x000fe20000000a00 */
[----:B0-----:R-:W-:Y:S01]  /*a2c0*/  IMAD.U32 R44, RZ, RZ, UR4 ;  /* 0x00000004ff2c7e24 */ /* 0x001fe2000f8e00ff */
[----:B------:R-:W-:Y:S01]  /*a2d0*/  MOV R45, UR7 ;  /* 0x00000007002d7c02 */ /* 0x000fe20008000f00 */
[----:B------:R-:W-:Y:S01]  /*a2e0*/  IMAD.U32 R46, RZ, RZ, UR6 ;  /* 0x00000006ff2e7e24 */ /* 0x000fe2000f8e00ff */
[----:B------:R-:W-:Y:S02]  /*a2f0*/  BSSY B0, `(.L_x_5836) ;  /* 0x0000007000007945 */ /* 0x000fe40003800000 */
[----:B------:R0:W-:Y:S04]  /*a300*/  STL [R1+0x38], R44 ;  /* 0x0000382c01007387 */ /* 0x0001e80000100800 */
[----:B------:R2:W-:Y:S01]  /*a310*/  STL [R1+0x40], R46 ;  /* 0x0000402e01007387 */ /* 0x0005e20000100800 */
[----:B0-----:R-:W-:-:S05]  /*a320*/  IMAD.U32 R44, RZ, RZ, UR5 ;  /* 0x00000005ff2c7e24 */ /* 0x001fca000f8e00ff */
[----:B------:R2:W-:Y:S04]  /*a330*/  STL [R1+0x14], R44 ;  /* 0x0000142c01007387 */ /* 0x0005e80000100800 */
[----:B------:R2:W-:Y:S02]  /*a340*/  STL [R1+0x3c], R45 ;  /* 0x00003c2d01007387 */ /* 0x0005e40000100800 */
[----:B-12---:R-:W-:Y:S05]  /*a350*/  @!P2 BRA `(.L_x_5837) ;  /* 0x0000026800b8a947 */ /* 0x006fea0003800000 */
.L_x_6141:
[----:B------:R-:W-:Y:S05]  /*a360*/  BSYNC B0 ;  /* 0x0000000000007941 */ /* 0x000fea0003800000 */
.L_x_5836:
[----:B------:R1:W5:Y:S04]  /*a370*/  LDL R55, [R1+0x40] ;  /* 0x0000400001377983 */ /* 0x0003680000100800 */
[----:B------:R1:W5:Y:S04]  /*a380*/  LDL R54, [R1+0x3c] ;  /* 0x00003c0001367983 */ /* 0x0003680000100800 */
[----:B------:R1:W5:Y:S04]  /*a390*/  LDL R53, [R1+0x38] ;  /* 0x0000380001357983 */ /* 0x0003680000100800 */
[----:B------:R1:W5:Y:S01]  /*a3a0*/  LDL R52, [R1+0x14] ;  /* 0x0000140001347983 */ /* 0x0003620000100800 */
[----:B------:R-:W-:Y:S01]  /*a3b0*/  ISETP.GE.AND P2, PT, R204, R42, PT ;  /* 0x0000002acc00720c */ /* 0x000fe20003f46270 */
[----:B------:R-:W-:Y:S01]  /*a3c0*/  BSSY B0, `(.L_x_5838) ;  /* 0x0000022000007945 */ /* 0x000fe20003800000 */
[----:B------:R-:W-:-:S11]  /*a3d0*/  IMAD.WIDE R48, R24, 0x70, R120 ;  /* 0x0000007018307825 */ /* 0x000fd600078e0278 */
[----:B-1----:R-:W-:Y:S05]  /*a3e0*/  @P2 BRA `(.L_x_5839) ;  /* 0x00000000007c2947 */ /* 0x002fea0003800000 */
[----:B-----5:R-:W-:Y:S01]  /*a3f0*/  R2UR UR7, R55 ;  /* 0x00000000370772ca */ /* 0x020fe200000e0000 */
[----:B------:R-:W-:Y:S01]  /*a400*/  IMAD.MOV.U32 R44, RZ, RZ, R116 ;  /* 0x000000ffff2c7224 */ /* 0x000fe200078e0074 */
        /* <DEDUP_REMOVED lines=12> */
[----:B------:R-:W1:Y:S04]  /*a4d0*/  @!P2 LDS.128 R44, [R40] ;  /* 0x00000000282ca984 */ /* 0x000e680000000c00 */
[----:B-1----:R-:W-:Y:S01]  /*a4e0*/  @!P2 STG.E.128 desc[UR60][R50.64], R44 ;  /* 0x0000002c3200a986 */ /* 0x002fe2000c101d3c */
[----:B------:R-:W-:-:S13]  /*a4f0*/  ISETP.GE.AND P2, PT, R206, UR4, PT ;  /* 0x00000004ce007c0c */ /* 0x000fda000bf46270 */
[----:B------:R-:W1:Y:S04]  /*a500*/  @!P2 LDS.128 R44, [R41] ;  /* 0x00000000292ca984 */ /* 0x000e680000000c00 */
[----:B-1----:R-:W-:Y:S01]  /*a510*/  @!P2 STG.E.128 desc[UR60][R50.64+0x40], R44 ;  /* 0x0000402c3200a986 */ /* 0x002fe2000c101d3c */
[----:B------:R-:W-:-:S13]  /*a520*/  ISETP.GE.AND P2, PT, R207, UR4, PT ;  /* 0x00000004cf007c0c */ /* 0x000fda000bf46270 */
[----:B------:R-:W1:Y:S04]  /*a530*/  @!P2 LDS.128 R44, [R40+0x3800] ;  /* 0x00380000282ca984 */ /* 0x000e680000000c00 */
        /* <DEDUP_REMOVED lines=9> */
[----:B-1----:R1:W-:Y:S02]  /*a5d0*/  @!P2 STG.E.128 desc[UR60][R50.64+0x140], R44 ;  /* 0x0001402c3200a986 */ /* 0x0023e4000c101d3c */
.L_x_5839:
[----:B------:R-:W-:Y:S05]  /*a5e0*/  BSYNC B0 ;  /* 0x0000000000007941 */ /* 0x000fea0003800000 */
.L_x_5838:
[----:B------:R-:W-:Y:S01]  /*a5f0*/  ISETP.GE.AND P2, PT, R236, R42, PT ;  /* 0x0000002aec00720c */ /* 0x000fe20003f46270 */
[----:B------:R-:W-:-:S12]  /*a600*/  BSSY B0, `(.L_x_5840) ;  /* 0x0000023000007945 */ /* 0x000fd80003800000 */
[----:B------:R-:W-:Y:S05]  /*a610*/  @P2 BRA `(.L_x_5841) ;  /* 0x0000000000842947 */ /* 0x000fea0003800000 */
[----:B-----5:R-:W-:Y:S01]  /*a620*/  R2UR UR7, R55 ;  /* 0x00000000370772ca */ /* 0x020fe200000e0000 */
[----:B-1----:R-:W-:Y:S01]  /*a630*/  IMAD.MOV.U32 R45, RZ, RZ, R39 ;  /* 0x000000ffff2d7224 */ /* 0x002fe200078e0027 */
[----:B------:R-:W-:Y:S02]  /*a640*/  R2UR UR4, R54 ;  /* 0x00000000360472ca */ /* 0x000fe400000e0000 */
[----:B------:R-:W-:Y:S02]  /*a650*/  IADD3 R47, P2, R48, 0x40, RZ ;  /* 0x00000040302f7810 */ /* 0x000fe40007f5e0ff */
[----:B------:R-:W-:Y:S02]  /*a660*/  R2UR UR6, R53 ;  /* 0x00000000350672ca */ /* 0x000fe400000e0000 */
[----:B------:R-:W-:Y:S01]  /*a670*/  MOV R44, R116 ;  /* 0x00000074002c7202 */ /* 0x000fe20000000f00 */
[----:B------:R-:W-:Y:S01]  /*a680*/  IMAD.X R48, RZ, RZ, R49, P2 ;  /* 0x000000ffff307224 */ /* 0x000fe200010e0631 */
        /* <DEDUP_REMOVED lines=26> */
.L_x_5841:
[----:B------:R-:W-:Y:S05]  /*a830*/  BSYNC B0 ;  /* 0x0000000000007941 */ /* 0x000fea0003800000 */
.L_x_5840:
[----:B------:R-:W3:Y:S01]  /*a840*/  LDL R40, [R1+0x10] ;  /* 0x0000100001287983 */ /* 0x000ee20000100800 */
[----:B0-----:R-:W-:Y:S01]  /*a850*/  @!P3 VIADD R43, R43, 0x368c0 ;  /* 0x000368c02b2bb836 */ /* 0x001fe20000000000 */
[----:B------:R-:W-:Y:S01]  /*a860*/  PLOP3.LUT P2, PT, PT, PT, PT, 0x8, 0x0 ;  /* 0x000000000000781c */ /* 0x000fe20003f4e170 */
[----:B------:R-:W-:Y:S01]  /*a870*/  VIADD R17, R17, 0x1 ;  /* 0x0000000111117836 */ /* 0x000fe20000000000 */
        /* <DEDUP_REMOVED lines=11> */
[----:B---3--:R-:W-:Y:S02]  /*a930*/  LOP3.LUT P4, RZ, R40, 0x2, RZ, 0xc0, !PT ;  /* 0x0000000228ff7812 */ /* 0x008fe4000788c0ff */
[----:B------:R-:W-:-:S04]  /*a940*/  SEL R40, RZ, 0x1, P3 ;  /* 0x00000001ff287807 */ /* 0x000fc80001800000 */
[----:B------:R-:W-:-:S07]  /*a950*/  LOP3.LUT R209, R209, R40, RZ, 0x3c, !PT ;  /* 0x00000028d1d17212 */ /* 0x000fce00078e3cff */
[----:B0-----:R-:W-:Y:S05]  /*a960*/  @P4 BRA `(.L_x_5842) ;  /* 0xffffff8000744947 */ /* 0x001fea000383ffff */
.L_x_5738:
[----:B------:R-:W0:Y:S01]  /*a970*/  LDC R0, c[0x0][0x448] ;  /* 0x00011200ff007b82 */ /* 0x000e220000000800 */
[----:B------:R-:W-:Y:S01]  /*a980*/  VIADD R3, R226, 0x7f ;  /* 0x0000007fe2037836 */ /* 0x000fe20000000000 */
[----:B------:R-:W-:Y:S01]  /*a990*/  BSSY B0, `(.L_x_5843) ;  /* 0x0000011000007945 */ /* 0x000fe20003800000 */
[----:B------:R-:W-:Y:S01]  /*a9a0*/  IMAD.MOV.U32 R2, RZ, RZ, RZ ;  /* 0x000000ffff027224 */ /* 0x000fe200078e00ff */
[----:B0-----:R-:W-:-:S13]  /*a9b0*/  ISETP.NE.AND P0, PT, R0, 0x1, PT ;  /* 0x000000010000780c */ /* 0x001fda0003f05270 */
[----:B------:R-:W0:Y:S08]  /*a9c0*/  @P0 LDC R0, c[0x0][0x44c] ;  /* 0x00011300ff000b82 */ /* 0x000e300000000800 */
[----:B------:R-:W3:Y:S01]  /*a9d0*/  @P0 LDC R5, c[0x0][0x450] ;  /* 0x00011400ff050b82 */ /* 0x000ee20000000800 */
[----:B0-----:R-:W-:-:S05]  /*a9e0*/  @P0 IMAD.HI.U32 R0, R3, R0, RZ ;  /* 0x0000000003000227 */ /* 0x001fca00078e00ff */
[----:B---3--:R-:W-:-:S04]  /*a9f0*/  @P0 SHF.R.U32.HI R3, RZ, R5, R0 ;  /* 0x00000005ff030219 */ /* 0x008fc80000011600 */
[----:B------:R-:W-:-:S05]  /*aa00*/  IADD3 R3, R150, R3, RZ ;  /* 0x0000000396037210 */ /* 0x000fca0007ffe0ff */
[----:B------:R-:W-:-:S05]  /*aa10*/  IMAD.HI R2, R3, -0x6db6db6d, R2 ;  /* 0x9249249303027827 */ /* 0x000fca00078e0202 */
[----:B------:R-:W-:-:S04]  /*aa20*/  SHF.R.U32.HI R3, RZ, 0x1f, R2 ;  /* 0x0000001fff037819 */ /* 0x000fc80000011602 */
[----:B------:R-:W-:-:S04]  /*aa30*/  LEA.HI.SX32 R2, R2, R3, 0x1a ;  /* 0x0000000302027211 */ /* 0x000fc800078fd2ff */
[----:B------:R-:W-:Y:S01]  /*aa40*/  VIMNMX R151, R151, R2, PT ;  /* 0x0000000297977248 */ /* 0x000fe20003fe0100 */
[----:B------:R-:W-:-:S03]  /*aa50*/  IMAD.MOV.U32 R2, RZ, RZ, RZ ;  /* 0x000000ffff027224 */ /* 0x000fc600078e00ff */
[----:B------:R-:W-:Y:S01]  /*aa60*/  ISETP.GE.AND P0, PT, R151, 0x1, PT ;  /* 0x000000019700780c */ /* 0x000fe20003f06270 */
[----:B------:R-:W-:-:S12]  /*aa70*/  @P2 BRA `(.L_x_5844) ;  /* 0x0000000000082947 */ /* 0x000fd80003800000 */
[----:B------:R-:W0:Y:S02]  /*aa80*/  FENCE.VIEW.ASYNC.G ;  /* 0x00000000000073c6 */ /* 0x000e240000000100 */
[----:B0-----:R-:W-:Y:S06]  /*aa90*/  BAR.ARV 0xc, 0x180 ;  /* 0x0306000000007b1d */ /* 0x001fec0000002000 */
.L_x_5844:
[----:B------:R-:W-:Y:S05]  /*aaa0*/  BSYNC B0 ;  /* 0x0000000000007941 */ /* 0x000fea0003800000 */
.L_x_5843:
[----:B------:R-:W-:Y:S04]  /*aab0*/  BSSY B0, `(.L_x_5845) ;  /* 0x0000020000007945 */ /* 0x000fe80003800000 */
[----:B------:R-:W-:Y:S05]  /*aac0*/  @!P0 BRA `(.L_x_5846) ;  /* 0x0000000000788947 */ /* 0x000fea0003800000 */
[----:B------:R-:W-:Y:S01]  /*aad0*/  ISETP.NE.AND P0, PT, R231, RZ, PT ;  /* 0x000000ffe700720c */ /* 0x000fe20003f05270 */
[----:B------:R-:W-:-:S03]  /*aae0*/  ULDC UR4, c[0x0][0x9f0] ;  /* 0x00027c0000047ab9 */ /* 0x000fc60000000800 */
[----:B------:R-:W-:-:S04]  /*aaf0*/  SEL R6, R231, UR4, P0 ;  /* 0x00000004e7067c07 */ /* 0x000fc80008000000 */
[-C--:B------:R-:W-:Y:S02]  /*ab00*/  IABS R5, R6.reuse ;  /* 0x0000000600057213 */ /* 0x080fe40000000000 */
        /* <DEDUP_REMOVED lines=8> */
[----:B------:R0:W3:Y:S01]  /*ab90*/  F2I.FTZ.U32.TRUNC.NTZ R3, R2 ;  /* 0x0000000200037305 */ /* 0x0000e2000021f000 */
[----:B------:R-:W-:Y:S02]  /*aba0*/  ISETP.GE.AND P2, PT, R0, RZ, PT ;  /* 0x000000ff0000720c */ /* 0x000fe40003f46270 */
[----:B0-----:R-:W-:Y:S01]  /*abb0*/  MOV R2, RZ ;  /* 0x000000ff00027202 */ /* 0x001fe20000000f00 */
[----:B---3--:R-:W-:-:S04]  /*abc0*/  IMAD.MOV R8, RZ, RZ, -R3 ;  /* 0x000000ffff087224 */ /* 0x008fc800078e0a03 */
        /* <DEDUP_REMOVED lines=14> */
.L_x_5846:
[----:B------:R-:W-:Y:S05]  /*acb0*/  BSYNC B0 ;  /* 0x0000000000007941 */ /* 0x000fea0003800000 */
.L_x_5845:
[----:B------:R-:W3:Y:S01]  /*acc0*/  LDL R0, [R1+0x48] ;  /* 0x0000480001007983 */ /* 0x000ee20000100800 */
[----:B------:R-:W-:Y:S01]  /*acd0*/  PLOP3.LUT P0, PT, PT, PT, PT, 0x80, 0x0 ;  /* 0x000000000000781c */ /* 0x000fe20003f0f070 */
        /* <DEDUP_REMOVED lines=33> */
[----:B-----5:R-:W-:Y:S02]  /*aef0*/  CS2R R54, SRZ ;  /* 0x0000000000367805 */ /* 0x020fe4000001ff00 */
[----:B------:R-:W-:Y:S02]  /*af00*/  CS2R R52, SRZ ;  /* 0x0000000000347805 */ /* 0x000fe4000001ff00 */
[----:B-1----:R-:W-:-:S02]  /*af10*/  CS2R R50, SRZ ;  /* 0x0000000000327805 */ /* 0x002fc4000001ff00 */
[----:B--2---:R-:W-:Y:S02]  /*af20*/  CS2R R48, SRZ ;  /* 0x0000000000307805 */ /* 0x004fe4000001ff00 */
        /* <DEDUP_REMOVED lines=12> */
[----:B---3--:R-:W-:Y:S02]  /*aff0*/  IMAD R225, R0, R2, RZ ;  /* 0x0000000200e17224 */ /* 0x008fe400078e02ff */
[----:B------:R-:W-:-:S03]  /*b000*/  IMAD.MOV.U32 R0, RZ, RZ, RZ ;  /* 0x000000ffff007224 */ /* 0x000fc600078e00ff */
[----:B------:R-:W-:-:S04]  /*b010*/  VIADDMNMX R2, R225, R2, R151, PT ;  /* 0x00000002e1027246 */ /* 0x000fc80003800197 */
[----:B------:R-:W-:-:S13]  /*b020*/  ISETP.GT.AND P1, PT, R2, R225, PT ;  /* 0x000000e10200720c */ /* 0x000fda0003f24270 */
[----:B------:R-:W-:Y:S05]  /*b030*/  @!P1 BRA `(.L_x_5847) ;  /* 0x0000018c00b49947 */ /* 0x000fea0003800000 */
[----:B------:R-:W2:Y:S01]  /*b040*/  LDL R3, [R1+0x4c] ;  /* 0x00004c0001037983 */ /* 0x000ea20000100800 */
[----:B------:R-:W0:Y:S02]  /*b050*/  S2R R0, SR_TID.X ;  /* 0x0000000000007919 */ /* 0x000e240000002100 */
[----:B0-----:R-:W-:-:S05]  /*b060*/  VIADD R73, R0, 0xffffff80 ;  /* 0xffffff8000497836 */ /* 0x001fca0000000000 */
[----:B------:R-:W-:-:S04]  /*b070*/  SHF.R.S32.HI R40, RZ, 0x1f, R73 ;  /* 0x0000001fff287819 */ /* 0x000fc80000011449 */
[----:B------:R-:W-:-:S04]  /*b080*/  LEA.HI R0, R40, R73, RZ, 0x7 ;  /* 0x0000004928007211 */ /* 0x000fc800078f38ff */
[----:B------:R-:W-:-:S06]  /*b090*/  SHF.R.S32.HI R0, RZ, 0x7, R0 ;  /* 0x00000007ff007819 */ /* 0x000fcc0000011400 */
[----:B------:R-:W0:Y:S01]  /*b0a0*/  SHFL.IDX PT, R0, R0, RZ, 0x1f ;  /* 0x00001fff00007589 */ /* 0x000e2200000e0000 */
[----:B--2---:R-:W-:Y:S02]  /*b0b0*/  R2UR UR4, R3 ;  /* 0x00000000030472ca */ /* 0x004fe400000e0000 */
[----:B0-----:R-:W-:-:S04]  /*b0c0*/  LEA.HI R3, R0, R0, RZ, 0x1 ;  /* 0x0000000000037211 */ /* 0x001fc800078f08ff */
[----:B------:R-:W-:-:S05]  /*b0d0*/  LOP3.LUT R3, R3, 0x1e, RZ, 0xc0, !PT ;  /* 0x0000001e03037812 */ /* 0x000fca00078ec0ff */
[----:B------:R-:W-:Y:S02]  /*b0e0*/  IMAD.IADD R3, R0, 0x1, -R3 ;  /* 0x0000000100037824 */ /* 0x000fe400078e0a03 */
[----:B------:R-:W-:-:S03]  /*b0f0*/  ULOP3.LUT UP0, URZ, UR4, 0x9f, URZ, 0xc0, !UPT ;  /* 0x0000009f043f7892 */ /* 0x000fc6000f80c03f */
[----:B------:R-:W-:-:S03]  /*b100*/  LEA R3, R3, UR4, 0xd ;  /* 0x0000000403037c11 */ /* 0x000fc6000f8e68ff */
[----:B------:R-:W-:Y:S02]  /*b110*/  PLOP3.LUT P0, PT, PT, PT, UP0, 0x80, 0x0 ;  /* 0x000000000000781c */ /* 0x000fe40003f0f008 */
[----:B------:R-:W-:-:S04]  /*b120*/  SHF.R.U32.HI R3, RZ, 0x4, R3 ;  /* 0x00000004ff037819 */ /* 0x000fc80000011603 */
[----:B------:R-:W-:-:S07]  /*b130*/  LOP3.LUT R68, R3, 0x3fff, RZ, 0xc0, !PT ;  /* 0x00003fff03447812 */ /* 0x000fce00078ec0ff */
[----:B------:R-:W-:Y:S05]  /*b140*/  @!P0 BRA `(.L_x_5848) ;  /* 0x0000000000408947 */ /* 0x000fea0003800000 */
        /* <DEDUP_REMOVED lines=16> */
.L_x_5848:
        /* <DEDUP_REMOVED lines=12> */
.L_x_5852:
[----:B-1----:R1:W2:Y:S02]  /*b310*/  SYNCS.PHASECHK.TRANS64.TRYWAIT P0, [R16+URZ+0x36800], R3 ;  /* 0x03680003100075a7 */ /* 0x0022a4000800017f */
[----:B--2---:R-:W-:Y:S05]  /*b320*/  @!P0 NANOSLEEP.SYNCS 0x989680 ;  /* 0x009896800000895d */ /* 0x004fea0003900000 */
[----:B------:R-:W2:Y:S02]  /*b330*/  @!P0 SYNCS.PHASECHK.TRANS64 P0, [R16+URZ+0x36800], R3 ;  /* 0x03680003100085a7 */ /* 0x000ea4000800007f */
[----:B--2---:R-:W-:Y:S05]  /*b340*/  @!P0 BRA `(.L_x_5852) ;  /* 0xfffffffc00f08947 */ /* 0x004fea000383ffff */
.L_x_5851:
[----:B------:R-:W-:Y:S05]  /*b350*/  BSYNC B0 ;  /* 0x0000000000007941 */ /* 0x000fea0003800000 */
.L_x_5850:
[----:B------:R-:W-:Y:S05]  /*b360*/  BRA `(.L_x_5853) ;  /* 0x0000006c00fc7947 */ /* 0x000fea0003800000 */
.L_x_5849:
[----:B------:R-:W2:Y:S01]  /*b370*/  LDL R0, [R1+0x4c] ;  /* 0x00004c0001007983 */ /* 0x000ea20000100800 */
[----:B------:R-:W-:Y:S02]  /*b380*/  ULDC.64 UR6, c[0x0][0x408] ;  /* 0x0001020000067ab9 */ /* 0x000fe40000000a00 */
[----:B------:R-:W-:Y:S01]  /*b390*/  IMAD.WIDE.U32 R24, R145, UR6, RZ ;  /* 0x0000000691187c25 */ /* 0x000fe2000f8e00ff */
        /* <DEDUP_REMOVED lines=29> */
.L_x_5854:
[----:B------:R-:W-:Y:S01]  /*b570*/  ULDC.U8 UR4, c[0x0][0x410] ;  /* 0x0001040000047ab9 */ /* 0x000fe20000000000 */
[----:B------:R-:W-:Y:S01]  /*b580*/  BSSY B0, `(.L_x_5855) ;  /* 0x00006d5000007945 */ /* 0x000fe20003800000 */
[----:B------:R-:W-:Y:S01]  /*b590*/  ISETP.NE.AND P0, PT, RZ, UR4, PT ;  /* 0x00000004ff007c0c */ /* 0x000fe2000bf05270 */
[----:B------:R-:W-:-:S12]  /*b5a0*/  IMAD.IADD R64, R204, 0x1, R226 ;  /* 0x00000001cc407824 */ /* 0x000fd800078e02e2 */
[----:B------:R-:W-:Y:S05]  /*b5b0*/  @!P0 BRA `(.L_x_5856) ;  /* 0x0000003400a48947 */ /* 0x000fea0003800000 */
[----:B------:R-:W0:Y:S01]  /*b5c0*/  LDC R71, c[0x0][0x448] ;  /* 0x00011200ff477b82 */ /* 0x000e220000000800 */
[----:B------:R-:W-:Y:S01]  /*b5d0*/  LEA.HI R40, R40, R73, RZ, 0x2 ;  /* 0x0000004928287211 */ /* 0x000fe200078f10ff */
[----:B------:R-:W-:Y:S01]  /*b5e0*/  ULDC.64 UR4, c[0x0][0x3f8] ;  /* 0x0000fe0000047ab9 */ /* 0x000fe20000000a00 */
[----:B------:R-:W-:Y:S01]  /*b5f0*/  ULDC.64 UR6, c[0x0][0x408] ;  /* 0x0001020000067ab9 */ /* 0x000fe20000000a00 */
[----:B------:R-:W-:Y:S01]  /*b600*/  MOV R7, R29 ;  /* 0x0000001d00077202 */ /* 0x000fe20000000f00 */
[----:B------:R-:W-:Y:S01]  /*b610*/  IMAD.MOV.U32 R6, RZ, RZ, R26 ;  /* 0x000000ffff067224 */ /* 0x000fe200078e001a */
[----:B------:R-:W-:Y:S01]  /*b620*/  LOP3.LUT R4, R40, 0xfffffffc, RZ, 0xc0, !PT ;  /* 0xfffffffc28047812 */ /* 0x000fe200078ec0ff */
[----:B------:R-:W-:Y:S01]  /*b630*/  IMAD.MOV.U32 R8, RZ, RZ, R24 ;  /* 0x000000ffff087224 */ /* 0x000fe200078e0018 */
[----:B------:R-:W-:Y:S01]  /*b640*/  SHF.R.S32.HI R67, RZ, 0x1f, R214 ;  /* 0x0000001fff437819 */ /* 0x000fe200000114d6 */
[----:B------:R-:W-:Y:S01]  /*b650*/  IMAD.MOV.U32 R9, RZ, RZ, R31 ;  /* 0x000000ffff097224 */ /* 0x000fe200078e001f */
[----:B------:R-:W-:Y:S01]  /*b660*/  SHF.R.S32.HI R65, RZ, 0x1f, R212 ;  /* 0x0000001fff417819 */ /* 0x000fe200000114d4 */
[----:B------:R-:W-:Y:S01]  /*b670*/  IMAD.IADD R3, R73, 0x1, -R4 ;  /* 0x0000000149037824 */ /* 0x000fe200078e0a04 */
[----:B------:R-:W-:-:S02]  /*b680*/  SHF.R.S32.HI R66, RZ, 0x1f, R213 ;  /* 0x0000001fff427819 */ /* 0x000fc400000114d5 */
[----:B------:R-:W-:Y:S01]  /*b690*/  SHF.R.S32.HI R80, RZ, 0x1f, R215 ;  /* 0x0000001fff507819 */ /* 0x000fe200000114d7 */
[----:B------:R-:W-:Y:S01]  /*b6a0*/  IMAD R3, R3, 0x40, R64 ;  /* 0x0000004003037824 */ /* 0x000fe200078e0240 */
        /* <DEDUP_REMOVED lines=26> */
.L_x_6147:
        /* <DEDUP_REMOVED lines=19> */
[----:B------:R-:W-:Y:S02]  /*b980*/  ISETP.GE.AND P2, PT, R213, UR4, PT ;  /* 0x00000004d5007c0c */ /* 0x000fe4000bf46270 */
[----:B------:R-:W-:Y:S02]  /*b990*/  ISETP.GE.AND P1, PT, R214, UR4, PT ;  /* 0x00000004d6007c0c */ /* 0x000fe4000bf26270 */
[----:B------:R-:W-:Y:S02]  /*b9a0*/  ISETP.GE.AND P4, PT, R22, UR4, PT ;  /* 0x0000000416007c0c */ /* 0x000fe4000bf86270 */
[----:B------:R-:W-:-:S05]  /*b9b0*/  ISETP.GE.AND P0, PT, R212, UR4, PT ;  /* 0x00000004d4007c0c */ /* 0x000fca000bf06270 */
[C---:B------:R-:W-:Y:S01]  /*b9c0*/  @!P3 IMAD.SHL.U32 R31, R215.reuse, 0x2, RZ ;  /* 0x00000002d71fb824 */ /* 0x040fe200078e00ff */
[----:B------:R-:W-:Y:S02]  /*b9d0*/  @!P3 SHF.L.U64.HI R20, R215, 0x1, R80 ;  /* 0x00000001d714b819 */ /* 0x000fe40000010250 */
[C---:B------:R-:W-:Y:S01]  /*b9e0*/  @!P2 SHF.L.U32 R27, R213.reuse, 0x1, RZ ;  /* 0x00000001d51ba819 */ /* 0x040fe200000006ff */
[----:B------:R-:W-:Y:S01]  /*b9f0*/  @!P1 IMAD.SHL.U32 R21, R214, 0x2, RZ ;  /* 0x00000002d6159824 */ /* 0x000fe200078e00ff */
[-C--:B--2---:R-:W-:Y:S01]  /*ba00*/  @!P3 IADD3 R32, P6, R6, R31.reuse, RZ ;  /* 0x0000001f0620b210 */ /* 0x084fe20007fde0ff */
[----:B------:R-:W-:Y:S01]  /*ba10*/  @!P4 IMAD.MOV.U32 R8, RZ, RZ, R6 ;  /* 0x000000ffff08c224 */ /* 0x000fe200078e0006 */
[----:B----4-:R-:W-:Y:S01]  /*ba20*/  @!P3 IADD3 R30, P5, R14, R31, RZ ;  /* 0x0000001f0e1eb210 */ /* 0x010fe20007fbe0ff */
[----:B-1----:R-:W-:Y:S01]  /*ba30*/  @!P4 IMAD.MOV.U32 R9, RZ, RZ, R5 ;  /* 0x000000ffff09c224 */ /* 0x002fe200078e0005 */
[----:B------:R-:W-:Y:S01]  /*ba40*/  @!P2 SHF.L.U64.HI R10, R213, 0x1, R66 ;  /* 0x00000001d50aa819 */ /* 0x000fe20000010242 */
[--C-:B------:R-:W-:Y:S01]  /*ba50*/  @!P3 IMAD.X R33, R5, 0x1, R20.reuse, P6 ;  /* 0x000000010521b824 */ /* 0x100fe200030e0614 */
[-C--:B------:R-:W-:Y:S01]  /*ba60*/  @!P2 IADD3 R28, P6, R6, R27.reuse, RZ ;  /* 0x0000001b061ca210 */ /* 0x080fe20007fde0ff */
[----:B---3--:R-:W-:Y:S01]  /*ba70*/  @!P3 IMAD.X R31, R7, 0x1, R20, P5 ;  /* 0x00000001071fb824 */ /* 0x008fe200028e0614 */
[----:B------:R-:W-:-:S02]  /*ba80*/  @!P2 IADD3 R26, P5, R14, R27, RZ ;  /* 0x0000001b0e1aa210 */ /* 0x000fc40007fbe0ff */
[----:B------:R-:W-:Y:S01]  /*ba90*/  @!P1 SHF.L.U64.HI R12, R214, 0x1, R67 ;  /* 0x00000001d60c9819 */ /* 0x000fe20000010243 */
[----:B------:R-:W-:Y:S01]  /*baa0*/  @!P0 IMAD.SHL.U32 R11, R212, 0x2, RZ ;  /* 0x00000002d40b8824 */ /* 0x000fe200078e00ff */
[----:B------:R-:W-:Y:S01]  /*bab0*/  @!P2 IADD3.X R29, R5, R10, RZ, P6, !PT ;  /* 0x0000000a051da210 */ /* 0x000fe200037fe4ff */
[----:B------:R-:W-:Y:S01]  /*bac0*/  @!P4 IMAD.WIDE R8, R22, 0x2, R8 ;  /* 0x000000021608c825 */ /* 0x000fe200078e0208 */
[----:B------:R-:W-:-:S03]  /*bad0*/  @!P1 IADD3 R24, P6, R6, R21, RZ ;  /* 0x0000001506189210 */ /* 0x000fc60007fde0ff */
[----:B------:R-:W-:Y:S01]  /*bae0*/  @!P2 IMAD.X R27, R7, 0x1, R10, P5 ;  /* 0x00000001071ba824 */ /* 0x000fe200028e060a */
[----:B------:R-:W-:Y:S01]  /*baf0*/  ISETP.GE.AND P5, PT, R216, UR4, PT ;  /* 0x00000004d8007c0c */ /* 0x000fe2000bfa6270 */
[--C-:B------:R-:W-:Y:S01]  /*bb00*/  @!P1 IMAD.X R25, R5, 0x1, R12.reuse, P6 ;  /* 0x0000000105199824 */ /* 0x100fe200030e060c */
[----:B------:R-:W-:Y:S01]  /*bb10*/  @!P1 IADD3 R20, P6, R14, R21, RZ ;  /* 0x000000150e149210 */ /* 0x000fe20007fde0ff */
[----:B------:R-:W-:Y:S01]  /*bb20*/  @!P4 IMAD.MOV.U32 R15, RZ, RZ, R7 ;  /* 0x000000ffff0fc224 */ /* 0x000fe200078e0007 */
[----:B------:R-:W-:Y:S01]  /*bb30*/  @!P0 SHF.L.U64.HI R10, R212, 0x1, R65 ;  /* 0x00000001d40a8819 */ /* 0x000fe20000010241 */
[----:B------:R1:W5:Y:S01]  /*bb40*/  @!P4 LD.E.64 R60, desc[UR60][R8.64] ;  /* 0x0000003c083cc980 */ /* 0x000362000c101b00 */
[----:B------:R-:W-:Y:S01]  /*bb50*/  CS2R R58, SRZ ;  /* 0x00000000003a7805 */ /* 0x000fe2000001ff00 */
[----:B------:R-:W-:Y:S01]  /*bb60*/  @!P1 IMAD.X R21, R7, 0x1, R12, P6 ;  /* 0x0000000107159824 */ /* 0x000fe200030e060c */
[----:B------:R-:W-:Y:S01]  /*bb70*/  @!P0 IADD3 R12, P6, R6, R11, RZ ;  /* 0x0000000b060c8210 */ /* 0x000fe20007fde0ff */
[----:B------:R-:W-:-:S03]  /*bb80*/  @!P4 IMAD.WIDE R34, R22, 0x2, R14 ;  /* 0x000000021622c825 */ /* 0x000fc600078e020e */
[----:B------:R-:W-:Y:S01]  /*bb90*/  @!P0 IADD3.X R13, R5, R10, RZ, P6, !PT ;  /* 0x0000000a050d8210 */ /* 0x000fe200037fe4ff */
[----:B------:R-:W-:Y:S01]  /*bba0*/  @!P5 IMAD.SHL.U32 R15, R216, 0x2, RZ ;  /* 0x00000002d80fd824 */ /* 0x000fe200078e00ff */
[----:B------:R2:W5:Y:S01]  /*bbb0*/  @!P4 LD.E.64 R58, desc[UR60][R34.64] ;  /* 0x0000003c223ac980 */ /* 0x000562000c101b00 */
[----:B-1----:R-:W-:Y:S02]  /*bbc0*/  SHF.R.S32.HI R9, RZ, 0x1f, R216 ;  /* 0x0000001fff097819 */ /* 0x002fe400000114d8 */
[----:B------:R-:W-:Y:S02]  /*bbd0*/  @!P0 IADD3 R8, P6, R14, R11, RZ ;  /* 0x0000000b0e088210 */ /* 0x000fe40007fde0ff */
[----:B------:R-:W-:-:S03]  /*bbe0*/  @!P5 SHF.L.U64.HI R36, R216, 0x1, R9 ;  /* 0x00000001d824d819 */ /* 0x000fc60000010209 */
[----:B------:R-:W-:Y:S01]  /*bbf0*/  @!P0 IMAD.X R9, R7, 0x1, R10, P6 ;  /* 0x0000000107098824 */ /* 0x000fe200030e060a */
[-C--:B------:R-:W-:Y:S02]  /*bc00*/  @!P5 IADD3 R10, P4, R6, R15.reuse, RZ ;  /* 0x0000000f060ad210 */ /* 0x080fe40007f9e0ff */
[----:B------:R-:W-:Y:S02]  /*bc10*/  @!P5 IADD3 R14, P6, R14, R15, RZ ;  /* 0x0000000f0e0ed210 */ /* 0x000fe40007fde0ff */
[----:B------:R-:W-:Y:S02]  /*bc20*/  CS2R R56, SRZ ;  /* 0x0000000000387805 */ /* 0x000fe4000001ff00 */
[----:B------:R-:W-:Y:S01]  /*bc30*/  CS2R R54, SRZ ;  /* 0x0000000000367805 */ /* 0x000fe2000001ff00 */
[--C-:B------:R-:W-:Y:S01]  /*bc40*/  @!P5 IMAD.X R11, R5, 0x1, R36.reuse, P4 ;  /* 0x00000001050bd824 */ /* 0x100fe200020e0624 */
[----:B------:R-:W-:Y:S01]  /*bc50*/  CS2R R52, SRZ ;  /* 0x0000000000347805 */ /* 0x000fe2000001ff00 */
[----:B------:R-:W-:Y:S01]  /*bc60*/  @!P5 IMAD.X R15, R7, 0x1, R36, P6 ;  /* 0x00000001070fd824 */ /* 0x000fe200030e0624 */
[----:B------:R-:W-:-:S02]  /*bc70*/  CS2R R50, SRZ ;  /* 0x0000000000327805 */ /* 0x000fc4000001ff00 */
[----:B------:R-:W-:Y:S02]  /*bc80*/  CS2R R48, SRZ ;  /* 0x0000000000307805 */ /* 0x000fe4000001ff00 */
[----:B------:R-:W-:Y:S02]  /*bc90*/  CS2R R46, SRZ ;  /* 0x00000000002e7805 */ /* 0x000fe4000001ff00 */
[----:B------:R-:W-:Y:S02]  /*bca0*/  CS2R R44, SRZ ;  /* 0x00000000002c7805 */ /* 0x000fe4000001ff00 */
[----:B------:R-:W-:Y:S02]  /*bcb0*/  CS2R R42, SRZ ;  /* 0x00000000002a7805 */ /* 0x000fe4000001ff00 */
[----:B------:R-:W-:Y:S02]  /*bcc0*/  CS2R R36, SRZ ;  /* 0x0000000000247805 */ /* 0x000fe4000001ff00 */
[----:B------:R-:W-:Y:S01]  /*bcd0*/  CS2R R38, SRZ ;  /* 0x0000000000267805 */ /* 0x000fe2000001ff00 */
        /* <DEDUP_REMOVED lines=10> */
.L_x_5859:
[----:B------:R-:W-:Y:S05]  /*bd80*/  BSYNC B1 ;  /* 0x0000000000017941 */ /* 0x000fea0003800000 */
.L_x_5858:
[----:B-1---5:R-:W-:Y:S01]  /*bd90*/  IMAD.MOV.U32 R5, RZ, RZ, R38 ;  /* 0x000000ffff057224 */ /* 0x022fe200078e0026 */
[----:B--2---:R-:W-:Y:S01]  /*bda0*/  MOV R6, R39 ;  /* 0x0000002700067202 */ /* 0x004fe20000000f00 */
[----:B---3--:R-:W-:Y:S01]  /*bdb0*/  IMAD.MOV.U32 R7, RZ, RZ, R42 ;  /* 0x000000ffff077224 */ /* 0x008fe200078e002a */
[----:B------:R-:W-:Y:S01]  /*bdc0*/  UMOV UR4, 0xffffffff ;  /* 0xffffffff00047882 */ /* 0x000fe20000000000 */
[----:B------:R-:W-:Y:S01]  /*bdd0*/  IMAD.MOV.U32 R8, RZ, RZ, R43 ;  /* 0x000000ffff087224 */ /* 0x000fe200078e002b */
[----:B------:R-:W-:Y:S01]  /*bde0*/  PRMT R70, R5, 0x5410, R6 ;  /* 0x0000541005467816 */ /* 0x000fe20000000006 */
[----:B------:R-:W-:Y:S01]  /*bdf0*/  IMAD.MOV.U32 R5, RZ, RZ, R46 ;  /* 0x000000ffff057224 */ /* 0x000fe200078e002e */
[----:B------:R-:W-:Y:S01]  /*be00*/  CS2R R30, SRZ ;  /* 0x00000000001e7805 */ /* 0x000fe2000001ff00 */
        /* <DEDUP_REMOVED lines=26> */
[----:B------:R-:W-:Y:S01]  /*bfb0*/  PRMT R78, R5, 0x5410, R6 ;  /* 0x00005410054e7816 */ /* 0x000fe20000000006 */
[----:B------:R-:W-:Y:S01]  /*bfc0*/  IMAD.MOV.U32 R5, RZ, RZ, R44 ;  /* 0x000000ffff057224 */ /* 0x000fe200078e002c */
[----:B------:R-:W-:Y:S01]  /*bfd0*/  PRMT R76, R7, 0x5410, R8 ;  /* 0x00005410074c7816 */ /* 0x000fe20000000008 */
[----:B------:R-:W-:-:S02]  /*bfe0*/  IMAD.MOV.U32 R6, RZ, RZ, R45 ;  /* 0x000000ffff067224 */ /* 0x000fc400078e002d */
[----:B------:R-:W-:Y:S02]  /*bff0*/  IMAD.MOV.U32 R7, RZ, RZ, R36 ;  /* 0x000000ffff077224 */ /* 0x000fe400078e0024 */
[----:B------:R-:W-:Y:S01]  /*c000*/  IMAD.MOV.U32 R8, RZ, RZ, R37 ;  /* 0x000000ffff087224 */ /* 0x000fe200078e0025 */
[----:B------:R-:W-:-:S04]  /*c010*/  PRMT R74, R5, 0x5410, R6 ;  /* 0x00005410054a7816 */ /* 0x000fc80000000006 */
[----:B------:R-:W-:Y:S01]  /*c020*/  PRMT R72, R7, 0x5410, R8 ;  /* 0x0000541007487816 */ /* 0x000fe20000000008 */
[----:B------:R-:W-:Y:S06]  /*c030*/  BRA.DIV UR4, `(.L_x_5860) ;  /* 0x0000025204047947 */ /* 0x000fec000b800000 */
[----:B0-----:R-:W0:Y:S04]  /*c040*/  SHFL.IDX PT, R0, R0, 0x1, 0x1c1f ;  /* 0x003c1f0000007f89 */ /* 0x001e2800000e0000 */
[----:B------:R1:W2:Y:S04]  /*c050*/  SHFL.IDX PT, R69, R4, 0x1, 0x1c1f ;  /* 0x003c1f0004457f89 */ /* 0x0002a800000e0000 */
[----:B------:R-:W3:Y:S04]  /*c060*/  SHFL.IDX PT, R63, R63, 0x1, 0x1c1f ;  /* 0x003c1f003f3f7f89 */ /* 0x000ee800000e0000 */
[----:B------:R1:W0:Y:S02]  /*c070*/  SHFL.IDX PT, R62, R3, 0x1, 0x1c1f ;  /* 0x003c1f00033e7f89 */ /* 0x00022400000e0000 */
.L_x_6153:
[----:B-1----:R-:W-:Y:S01]  /*c080*/  SHF.R.S32.HI R3, RZ, 0x1f, R40 ;  /* 0x0000001fff037819 */ /* 0x002fe20000011428 */
[----:B------:R-:W-:Y:S01]  /*c090*/  VIADD R64, R64, 0x40 ;  /* 0x0000004040407836 */ /* 0x000fe20000000000 */
[----:B------:R-:W-:Y:S01]  /*c0a0*/  LOP3.LUT R4, R218, 0x18, R18, 0xf8, !PT ;  /* 0x00000018da047812 */ /* 0x000fe200078ef812 */
[----:B------:R-:W-:Y:S01]  /*c0b0*/  BSSY B1, `(.L_x_5861) ;  /* 0x0000059000017945 */ /* 0x000fe20003800000 */
[----:B------:R-:W-:Y:S02]  /*c0c0*/  LEA.HI R3, R3, R204, RZ, 0x3 ;  /* 0x000000cc03037211 */ /* 0x000fe400078f18ff */
[----:B------:R-:W-:Y:S02]  /*c0d0*/  CS2R R32, SRZ ;  /* 0x0000000000207805 */ /* 0x000fe4000001ff00 */
[----:B------:R-:W-:Y:S02]  /*c0e0*/  ISETP.GE.AND P1, PT, R64, R71, PT ;  /* 0x000000474000720c */ /* 0x000fe40003f26270 */
[----:B------:R-:W-:-:S02]  /*c0f0*/  CS2R R26, SRZ ;  /* 0x00000000001a7805 */ /* 0x000fc4000001ff00 */
[----:B------:R-:W-:Y:S02]  /*c100*/  LOP3.LUT R3, R3, 0xfffffff8, RZ, 0xc0, !PT ;  /* 0xfffffff803037812 */ /* 0x000fe400078ec0ff */
[----:B------:R-:W-:Y:S02]  /*c110*/  CS2R R20, SRZ ;  /* 0x0000000000147805 */ /* 0x000fe4000001ff00 */
[----:B------:R-:W-:Y:S02]  /*c120*/  CS2R R12, SRZ ;  /* 0x00000000000c7805 */ /* 0x000fe4000001ff00 */
[----:B------:R-:W-:Y:S02]  /*c130*/  CS2R R8, SRZ ;  /* 0x0000000000087805 */ /* 0x000fe4000001ff00 */
[----:B------:R-:W-:Y:S02]  /*c140*/  IADD3 R3, R204, -R3, RZ ;  /* 0x80000003cc037210 */ /* 0x000fe40007ffe0ff */
[----:B------:R-:W-:-:S02]  /*c150*/  CS2R R40, SRZ ;  /* 0x0000000000287805 */ /* 0x000fc4000001ff00 */
[----:B------:R-:W-:Y:S02]  /*c160*/  CS2R R34, SRZ ;  /* 0x0000000000227805 */ /* 0x000fe4000001ff00 */
[----:B------:R-:W-:Y:S02]  /*c170*/  CS2R R28, SRZ ;  /* 0x00000000001c7805 */ /* 0x000fe4000001ff00 */
[----:B------:R-:W-:Y:S02]  /*c180*/  LOP3.LUT P0, RZ, R3, 0x4, RZ, 0xc0, !PT ;  /* 0x0000000403ff7812 */ /* 0x000fe4000780c0ff */
[----:B------:R-:W-:Y:S02]  /*c190*/  CS2R R24, SRZ ;  /* 0x0000000000187805 */ /* 0x000fe4000001ff00 */
[----:B------:R-:W-:Y:S02]  /*c1a0*/  LOP3.LUT R3, R4, R219, RZ, 0x3c, !PT ;  /* 0x000000db04037212 */ /* 0x000fe400078e3cff */
[----:B----4-:R-:W-:-:S02]  /*c1b0*/  CS2R R14, SRZ ;  /* 0x00000000000e7805 */ /* 0x010fc4000001ff00 */
[----:B------:R-:W-:Y:S01]  /*c1c0*/  CS2R R10, SRZ ;  /* 0x00000000000a7805 */ /* 0x000fe2000001ff00 */
        /* <DEDUP_REMOVED lines=13> */
[----:B------:R-:W-:Y:S02]  /*c2a0*/  @!P3 SHF.L.U64.HI R66, R213, 0x1, R66 ;  /* 0x00000001d542b819 */ /* 0x000fe40000010242 */
[CC--:B--2---:R-:W-:Y:S01]  /*c2b0*/  @!P4 IADD3 R26, P5, R69.reuse, R24.reuse, RZ ;  /* 0x00000018451ac210 */ /* 0x0c4fe20007fbe0ff */
[----:B------:R-:W-:Y:S01]  /*c2c0*/  @!P1 IMAD.SHL.U32 R4, R212, 0x2, RZ ;  /* 0x00000002d4049824 */ /* 0x000fe200078e00ff */
[----:B0-----:R-:W-:Y:S02]  /*c2d0*/  @!P4 IADD3 R24, P6, R62, R24, RZ ;  /* 0x000000183e18c210 */ /* 0x001fe40007fde0ff */
[----:B------:R-:W-:Y:S01]  /*c2e0*/  @!P2 SHF.L.U32 R10, R214, 0x1, RZ ;  /* 0x00000001d60aa819 */ /* 0x000fe200000006ff */
[--C-:B------:R-:W-:Y:S01]  /*c2f0*/  @!P4 IMAD.X R27, R0, 0x1, R80.reuse, P5 ;  /* 0x00000001001bc824 */ /* 0x100fe200028e0650 */
[----:B------:R-:W-:Y:S01]  /*c300*/  @!P3 IADD3 R20, P5, R69, R14, RZ ;  /* 0x0000000e4514b210 */ /* 0x000fe20007fbe0ff */
[----:B---3--:R-:W-:Y:S01]  /*c310*/  @!P4 IMAD.X R25, R63, 0x1, R80, P6 ;  /* 0x000000013f19c824 */ /* 0x008fe200030e0650 */
[----:B------:R-:W-:-:S02]  /*c320*/  @!P2 SHF.L.U64.HI R67, R214, 0x1, R67 ;  /* 0x00000001d643a819 */ /* 0x000fc40000010243 */
[----:B------:R-:W-:Y:S01]  /*c330*/  @!P3 IADD3 R14, P6, R62, R14, RZ ;  /* 0x0000000e3e0eb210 */ /* 0x000fe20007fde0ff */
[--C-:B------:R-:W-:Y:S01]  /*c340*/  @!P3 IMAD.X R21, R0, 0x1, R66.reuse, P5 ;  /* 0x000000010015b824 */ /* 0x100fe200028e0642 */
[-C--:B------:R-:W-:Y:S02]  /*c350*/  @!P2 IADD3 R12, P5, R69, R10.reuse, RZ ;  /* 0x0000000a450ca210 */ /* 0x080fe40007fbe0ff */
[----:B------:R-:W-:Y:S01]  /*c360*/  @!P1 SHF.L.U64.HI R65, R212, 0x1, R65 ;  /* 0x00000001d4419819 */ /* 0x000fe20000010241 */
[----:B------:R-:W-:Y:S01]  /*c370*/  @!P3 IMAD.X R15, R63, 0x1, R66, P6 ;  /* 0x000000013f0fb824 */ /* 0x000fe200030e0642 */
[----:B------:R-:W-:Y:S01]  /*c380*/  @!P2 IADD3 R10, P6, R62, R10, RZ ;  /* 0x0000000a3e0aa210 */ /* 0x000fe20007fde0ff */
[----:B------:R-:W-:Y:S01]  /*c390*/  @!P2 IMAD.X R13, R0, 0x1, R67, P5 ;  /* 0x00000001000da824 */ /* 0x000fe200028e0643 */
[----:B------:R-:W-:Y:S02]  /*c3a0*/  @!P1 IADD3 R8, P5, R69, R4, RZ ;  /* 0x0000000445089210 */ /* 0x000fe40007fbe0ff */
[----:B------:R-:W-:-:S02]  /*c3b0*/  @!P2 IADD3.X R11, R63, R67, RZ, P6, !PT ;  /* 0x000000433f0ba210 */ /* 0x000fc400037fe4ff */
[----:B------:R-:W-:Y:S01]  /*c3c0*/  ISETP.GE.AND P6, PT, R22, UR4, PT ;  /* 0x0000000416007c0c */ /* 0x000fe2000bfc6270 */
[----:B------:R-:W-:Y:S01]  /*c3d0*/  @!P1 IMAD.X R9, R0, 0x1, R65, P5 ;  /* 0x0000000100099824 */ /* 0x000fe200028e0641 */
[----:B------:R-:W-:-:S05]  /*c3e0*/  @!P1 IADD3 R4, P5, R62, R4, RZ ;  /* 0x000000043e049210 */ /* 0x000fca0007fbe0ff */
[----:B------:R-:W-:Y:S01]  /*c3f0*/  @!P1 IMAD.X R5, R63, 0x1, R65, P5 ;  /* 0x000000013f059824 */ /* 0x000fe200028e0641 */
[----:B------:R-:W-:-:S05]  /*c400*/  ISETP.GE.AND P5, PT, R216, UR4, PT ;  /* 0x00000004d8007c0c */ /* 0x000fca000bfa6270 */
[----:B------:R-:W-:Y:S01]  /*c410*/  @!P6 MOV R7, R63 ;  /* 0x0000003f0007e202 */ /* 0x000fe20000000f00 */
[----:B------:R-:W-:Y:S02]  /*c420*/  @!P6 IMAD.MOV.U32 R28, RZ, RZ, R69 ;  /* 0x000000ffff1ce224 */ /* 0x000fe400078e0045 */
[----:B------:R-:W-:Y:S02]  /*c430*/  @!P6 IMAD.MOV.U32 R29, RZ, RZ, R0 ;  /* 0x000000ffff1de224 */ /* 0x000fe400078e0000 */
[----:B------:R-:W-:Y:S02]  /*c440*/  @!P6 IMAD.MOV.U32 R6, RZ, RZ, R62 ;  /* 0x000000ffff06e224 */ /* 0x000fe400078e003e */
[----:B------:R-:W-:-:S04]  /*c450*/  @!P6 IMAD.WIDE R64, R22, 0x2, R28 ;  /* 0x000000021640e825 */ /* 0x000fc800078e021c */
[----:B------:R-:W-:Y:S01]  /*c460*/  @!P6 IMAD.WIDE R66, R22, 0x2, R6 ;  /* 0x000000021642e825 */ /* 0x000fe200078e0206 */
[----:B------:R-:W-:Y:S01]  /*c470*/  SHF.R.S32.HI R7, RZ, 0x1f, R216 ;  /* 0x0000001fff077819 */ /* 0x000fe200000114d8 */
[----:B------:R-:W5:Y:S02]  /*c480*/  @!P6 LD.E.64 R40, desc[UR60][R64.64] ;  /* 0x0000003c4028e980 */ /* 0x000f64000c101b00 */
[C---:B------:R-:W-:Y:S01]  /*c490*/  @!P5 IMAD.SHL.U32 R29, R216.reuse, 0x2, RZ ;  /* 0x00000002d81dd824 */ /* 0x040fe200078e00ff */
[----:B------:R-:W-:Y:S01]  /*c4a0*/  @!P5 SHF.L.U64.HI R28, R216, 0x1, R7 ;  /* 0x00000001d81cd819 */ /* 0x000fe20000010207 */
[----:B------:R-:W5:Y:S03]  /*c4b0*/  @!P6 LD.E.64 R30, desc[UR60][R66.64] ;  /* 0x0000003c421ee980 */ /* 0x000f66000c101b00 */
[----:B------:R-:W-:Y:S02]  /*c4c0*/  @!P5 IADD3 R6, P6, R69, R29, RZ ;  /* 0x0000001d4506d210 */ /* 0x000fe40007fde0ff */
[----:B------:R-:W-:-:S03]  /*c4d0*/  CS2R R34, SRZ ;  /* 0x0000000000227805 */ /* 0x000fc6000001ff00 */
[--C-:B------:R-:W-:Y:S01]  /*c4e0*/  @!P5 IMAD.X R7, R0, 0x1, R28.reuse, P6 ;  /* 0x000000010007d824 */ /* 0x100fe200030e061c */
[----:B------:R-:W-:Y:S02]  /*c4f0*/  @!P5 IADD3 R62, P6, R62, R29, RZ ;  /* 0x0000001d3e3ed210 */ /* 0x000fe40007fde0ff */
[----:B------:R0:W5:Y:S01]  /*c500*/  @!P4 LD.E.64 R34, desc[UR60][R26.64] ;  /* 0x0000003c1a22c980 */ /* 0x000162000c101b00 */
[----:B------:R-:W-:Y:S02]  /*c510*/  CS2R R32, SRZ ;  /* 0x0000000000207805 */ /* 0x000fe4000001ff00 */
[----:B------:R-:W-:Y:S01]  /*c520*/  @!P5 IMAD.X R63, R63, 0x1, R28, P6 ;  /* 0x000000013f3fd824 */ /* 0x000fe200030e061c */
[----:B------:R-:W-:-:S03]  /*c530*/  CS2R R28, SRZ ;  /* 0x00000000001c7805 */ /* 0x000fc6000001ff00 */
[----:B------:R1:W5:Y:S01]  /*c540*/  @!P4 LD.E.64 R32, desc[UR60][R24.64] ;  /* 0x0000003c1820c980 */ /* 0x000362000c101b00 */
[----:B0-----:R-:W-:-:S03]  /*c550*/  CS2R R26, SRZ ;  /* 0x00000000001a7805 */ /* 0x001fc6000001ff00 */
[----:B------:R0:W5:Y:S04]  /*c560*/  @!P3 LD.E.64 R28, desc[UR60][R20.64] ;  /* 0x0000003c141cb980 */ /* 0x000168000c101b00 */
[----:B------:R2:W5:Y:S01]  /*c570*/  @!P3 LD.E.64 R26, desc[UR60][R14.64] ;  /* 0x0000003c0e1ab980 */ /* 0x000562000c101b00 */
[----:B-1----:R-:W-:Y:S02]  /*c580*/  CS2R R24, SRZ ;  /* 0x0000000000187805 */ /* 0x002fe4000001ff00 */
[----:B0-----:R-:W-:-:S04]  /*c590*/  CS2R R20, SRZ ;  /* 0x0000000000147805 */ /* 0x001fc8000001ff00 */
[----:B------:R0:W5:Y:S01]  /*c5a0*/  @!P2 LD.E.64 R24, desc[UR60][R12.64] ;  /* 0x0000003c0c18a980 */ /* 0x000162000c101b00 */
[----:B--2---:R-:W-:-:S03]  /*c5b0*/  CS2R R14, SRZ ;  /* 0x00000000000e7805 */ /* 0x004fc6000001ff00 */
[----:B------:R1:W5:Y:S04]  /*c5c0*/  @!P2 LD.E.64 R20, desc[UR60][R10.64] ;  /* 0x0000003c0a14a980 */ /* 0x000368000c101b00 */
[----:B------:R2:W5:Y:S01]  /*c5d0*/  @!P1 LD.E.64 R14, desc[UR60][R8.64] ;  /* 0x0000003c080e9980 */ /* 0x000562000c101b00 */
[----:B0-----:R-:W-:Y:S02]  /*c5e0*/  CS2R R12, SRZ ;  /* 0x00000000000c7805 */ /* 0x001fe4000001ff00 */
[----:B-1----:R-:W-:-:S04]  /*c5f0*/  CS2R R10, SRZ ;  /* 0x00000000000a7805 */ /* 0x002fc8000001ff00 */
[----:B------:R1:W5:Y:S01]  /*c600*/  @!P1 LD.E.64 R12, desc[UR60][R4.64] ;  /* 0x0000003c040c9980 */ /* 0x000362000c101b00 */
[----:B--2---:R-:W-:-:S03]  /*c610*/  CS2R R8, SRZ ;  /* 0x0000000000087805 */ /* 0x004fc6000001ff00 */
[----:B------:R1:W5:Y:S04]  /*c620*/  @!P5 LD.E.64 R10, desc[UR60][R6.64] ;  /* 0x0000003c060ad980 */ /* 0x000368000c101b00 */
[----:B------:R1:W5:Y:S02]  /*c630*/  @!P5 LD.E.64 R8, desc[UR60][R62.64] ;  /* 0x0000003c3e08d980 */ /* 0x000364000c101b00 */
.L_x_5862:
[----:B------:R-:W-:Y:S05]  /*c640*/  BSYNC B1 ;  /* 0x0000000000017941 */ /* 0x000fea0003800000 */
.L_x_5861:
[----:B-1----:R-:W-:Y:S01]  /*c650*/  LEA.HI R4, R235, R235, RZ, 0x1 ;  /* 0x000000ebeb047211 */ /* 0x002fe200078f08ff */
[C---:B------:R-:W-:Y:S01]  /*c660*/  VIADD R6, R3.reuse, 0x15400 ;  /* 0x0001540003067836 */ /* 0x040fe20000000000 */
[----:B-----5:R-:W-:Y:S01]  /*c670*/  MOV R5, R30 ;  /* 0x0000001e00057202 */ /* 0x020fe20000000f00 */
[----:B0-----:R-:W-:Y:S01]  /*c680*/  VIADD R0, R3, 0x15440 ;  /* 0x0001544003007836 */ /* 0x001fe20000000000 */
[----:B------:R-:W-:Y:S01]  /*c690*/  LOP3.LUT R4, R4, 0xfffffffe, RZ, 0xc0, !PT ;  /* 0xfffffffe04047812 */ /* 0x000fe200078ec0ff */
[----:B------:R-:W-:Y:S01]  /*c6a0*/  @P0 VIADD R0, R6, 0xffffffc0 ;  /* 0xffffffc006000836 */ /* 0x000fe20000000000 */
[----:B------:R-:W-:Y:S01]  /*c6b0*/  PRMT R83, R5, 0x7610, R83 ;  /* 0x0000761005537816 */ /* 0x000fe20000000053 */
[----:B------:R-:W-:Y:S01]  /*c6c0*/  IMAD.MOV.U32 R5, RZ, RZ, R31 ;  /* 0x000000ffff057224 */ /* 0x000fe200078e001f */
[----:B------:R-:W-:Y:S01]  /*c6d0*/  VIADDMNMX R71, R71, -R226, 0x80, PT ;  /* 0x0000008047477446 */ /* 0x000fe200038009e2 */
[----:B------:R-:W-:Y:S01]  /*c6e0*/  IMAD.IADD R4, R235, 0x1, -R4 ;  /* 0x00000001eb047824 */ /* 0x000fe200078e0a04 */
[----:B------:R-:W-:Y:S01]  /*c6f0*/  BSSY B1, `(.L_x_5863) ;  /* 0x0000028000017945 */ /* 0x000fe20003800000 */
[----:B------:R-:W-:Y:S01]  /*c700*/  IMAD.MOV.U32 R6, RZ, RZ, R32 ;  /* 0x000000ffff067224 */ /* 0x000fe200078e0020 */
        /* <DEDUP_REMOVED lines=9> */
[----:B------:R-:W-:Y:S01]  /*c7a0*/  MOV R6, R26 ;  /* 0x0000001a00067202 */ /* 0x000fe20000000f00 */
[----:B---3--:R-:W-:Y:S01]  /*c7b0*/  IMAD.MOV.U32 R63, RZ, RZ, R34 ;  /* 0x000000ffff3f7224 */ /* 0x008fe200078e0022 */
[----:B------:R-:W-:-:S02]  /*c7c0*/  PRMT R66, R62, 0x7610, R66 ;  /* 0x000076103e427816 */ /* 0x000fc40000000042 */
[----:B--2---:R-:W-:Y:S01]  /*c7d0*/  PRMT R69, R6, 0x5410, R7 ;  /* 0x0000541006457816 */ /* 0x004fe20000000007 */
        /* <DEDUP_REMOVED lines=10> */
[----:B------:R-:W-:-:S02]  /*c880*/  IMAD.MOV.U32 R7, RZ, RZ, R41 ;  /* 0x000000ffff077224 */ /* 0x000fc400078e0029 */
[----:B------:R-:W-:-:S03]  /*c890*/  IMAD.MOV.U32 R4, RZ, RZ, R35 ;  /* 0x000000ffff047224 */ /* 0x000fc600078e0023 */
        /* <DEDUP_REMOVED lines=10> */
[----:B------:R-:W-:Y:S02]  /*c940*/  PRMT R65, R7, 0x5410, R63 ;  /* 0x0000541007417816 */ /* 0x000fe4000000003f */
[----:B------:R-:W-:Y:S01]  /*c950*/  MOV R4, R10 ;  /* 0x0000000a00047202 */ /* 0x000fe20000000f00 */
[----:B0-----:R-:W-:Y:S06]  /*c960*/  @!P0 BRA `(.L_x_5864) ;  /* 0x00000248002c8947 */ /* 0x001fec0003800000 */
.L_x_6154:
[----:B------:R-:W-:Y:S05]  /*c970*/  BSYNC B1 ;  /* 0x0000000000017941 */ /* 0x000fea0003800000 */
.L_x_5863:
        /* <DEDUP_REMOVED lines=24> */
[CC--:B------:R-:W-:Y:S01]  /*cb00*/  FMUL.FTZ R91, R61.reuse, R90.reuse ;  /* 0x0000005a3d5b7220 */ /* 0x0c0fe20000410000 */
[----:B------:R-:W-:Y:S01]  /*cb10*/  FMUL.FTZ R61, R61, R87 ;  /* 0x000000573d3d7220 */ /* 0x000fe20000410000 */
[----:B------:R-:W-:Y:S02]  /*cb20*/  HADD2.F32 R4, -RZ, R4.H1_H1 ;  /* 0x30000004ff047230 */ /* 0x000fe40000004100 */
[--C-:B------:R-:W-:Y:S02]  /*cb30*/  HADD2.F32 R58, -RZ, R6.reuse.H0_H0 ;  /* 0x20000006ff3a7230 */ /* 0x100fe40000004100 */
[----:B------:R-:W-:Y:S01]  /*cb40*/  FFMA.FTZ R94, R60, R90, R61 ;  /* 0x0000005a3c5e7223 */ /* 0x000fe2000001003d */
[----:B------:R-:W-:-:S02]  /*cb50*/  HADD2.F32 R59, -RZ, R6.H1_H1 ;  /* 0x30000006ff3b7230 */ /* 0x000fc40000004100 */
[----:B------:R-:W-:Y:S01]  /*cb60*/  FMUL.FTZ R92, R4, R89 ;  /* 0x00000059045c7220 */ /* 0x000fe20000410000 */
[--C-:B------:R-:W-:Y:S02]  /*cb70*/  HADD2.F32 R61, -RZ, R86.reuse.H0_H0 ;  /* 0x20000056ff3d7230 */ /* 0x100fe40000004100 */
[----:B------:R-:W-:Y:S01]  /*cb80*/  FFMA.FTZ R91, R60, R87, -R91 ;  /* 0x000000573c5b7223 */ /* 0x000fe2000001085b */
[--C-:B------:R-:W-:Y:S02]  /*cb90*/  HADD2.F32 R6, -RZ, R5.reuse.H0_H0 ;  /* 0x20000005ff067230 */ /* 0x100fe40000004100 */
[-C--:B------:R-:W-:Y:S01]  /*cba0*/  FMUL.FTZ R90, R4, R88.reuse ;  /* 0x00000058045a7220 */ /* 0x080fe20000410000 */
[----:B------:R-:W-:Y:S02]  /*cbb0*/  HADD2.F32 R86, -RZ, R86.H1_H1 ;  /* 0x30000056ff567230 */ /* 0x000fe40000004100 */
        /* <DEDUP_REMOVED lines=18> */
.L_x_5868:
[----:B------:R-:W-:Y:S05]  /*cce0*/  BSYNC B2 ;  /* 0x0000000000027941 */ /* 0x000fea0003800000 */
.L_x_5867:
[----:B------:R-:W-:Y:S04]  /*ccf0*/  BSSY B2, `(.L_x_5869) ;  /* 0x000002c000027945 */ /* 0x000fe80003800000 */
[----:B------:R-:W-:Y:S05]  /*cd00*/  @P1 BRA `(.L_x_5870) ;  /* 0x0000000000a81947 */ /* 0x000fea0003800000 */
[----:B0-----:R-:W0:Y:S01]  /*cd10*/  LDS.128 R4, [R0] ;  /* 0x0000000000047984 */ /* 0x001e220000000c00 */
        /* <DEDUP_REMOVED lines=8> */
[----:B0-----:R-:W-:-:S02]  /*cda0*/  HADD2.F32 R56, -RZ, R7.H0_H0 ;  /* 0x20000007ff387230 */ /* 0x001fc40000004100 */
[----:B------:R-:W-:Y:S02]  /*cdb0*/  HADD2.F32 R57, -RZ, R7.H1_H1 ;  /* 0x30000007ff397230 */ /* 0x000fe40000004100 */
[--C-:B------:R-:W-:Y:S02]  /*cdc0*/  HADD2.F32 R7, -RZ, R4.reuse.H0_H0 ;  /* 0x20000004ff077230 */ /* 0x100fe40000004100 */
[----:B------:R-:W-:Y:S02]  /*cdd0*/  HADD2.F32 R4, -RZ, R4.H1_H1 ;  /* 0x30000004ff047230 */ /* 0x000fe40000004100 */
[CC--:B------:R-:W-:Y:S01]  /*cde0*/  FMUL.FTZ R61, R57.reuse, R60.reuse ;  /* 0x0000003c393d7220 */ /* 0x0c0fe20000410000 */
[----:B------:R-:W-:Y:S01]  /*cdf0*/  FMUL.FTZ R57, R57, R59 ;  /* 0x0000003b39397220 */ /* 0x000fe20000410000 */
[--C-:B------:R-:W-:Y:S02]  /*ce00*/  HADD2.F32 R54, -RZ, R6.reuse.H0_H0 ;  /* 0x20000006ff367230 */ /* 0x100fe40000004100 */
[----:B------:R-:W-:Y:S01]  /*ce10*/  FMUL.FTZ R86, R4, R85 ;  /* 0x0000005504567220 */ /* 0x000fe20000410000 */
[----:B------:R-:W-:Y:S01]  /*ce20*/  FFMA.FTZ R88, R56, R60, R57 ;  /* 0x0000003c38587223 */ /* 0x000fe20000010039 */
[----:B------:R-:W-:-:S02]  /*ce30*/  HADD2.F32 R55, -RZ, R6.H1_H1 ;  /* 0x30000006ff377230 */ /* 0x000fc40000004100 */
[-C--:B------:R-:W-:Y:S01]  /*ce40*/  FMUL.FTZ R60, R4, R58.reuse ;  /* 0x0000003a043c7220 */ /* 0x080fe20000410000 */
[C---:B------:R-:W-:Y:S01]  /*ce50*/  FFMA.FTZ R86, R7.reuse, R58, -R86 ;  /* 0x0000003a07567223 */ /* 0x040fe20000010856 */
[--C-:B------:R-:W-:Y:S02]  /*ce60*/  HADD2.F32 R6, -RZ, R5.reuse.H0_H0 ;  /* 0x20000005ff067230 */ /* 0x100fe40000004100 */
[----:B------:R-:W-:Y:S01]  /*ce70*/  FFMA.FTZ R61, R56, R59, -R61 ;  /* 0x0000003b383d7223 */ /* 0x000fe2000001083d */
[----:B------:R-:W-:Y:S02]  /*ce80*/  HADD2.F32 R58, -RZ, R82.H0_H0 ;  /* 0x20000052ff3a7230 */ /* 0x000fe40000004100 */
[----:B------:R-:W-:Y:S01]  /*ce90*/  FFMA.FTZ R85, R7, R85, R60 ;  /* 0x0000005507557223 */ /* 0x000fe2000001003c */
[----:B------:R-:W-:Y:S02]  /*cea0*/  HADD2.F32 R5, -RZ, R5.H1_H1 ;  /* 0x30000005ff057230 */ /* 0x000fe40000004100 */
[----:B------:R-:W-:-:S02]  /*ceb0*/  HADD2.F32 R56, -RZ, R81.H1_H1 ;  /* 0x30000051ff387230 */ /* 0x000fc40000004100 */
[C---:B------:R-:W-:Y:S01]  /*cec0*/  FMUL.FTZ R59, R55.reuse, R58 ;  /* 0x0000003a373b7220 */ /* 0x040fe20000410000 */
[----:B------:R-:W-:Y:S02]  /*ced0*/  HADD2.F32 R57, -RZ, R87.H0_H0 ;  /* 0x20000057ff397230 */ /* 0x000fe40000004100 */
[----:B------:R-:W-:Y:S02]  /*cee0*/  HADD2.F32 R4, -RZ, R89.H0_H0 ;  /* 0x20000059ff047230 */ /* 0x000fe40000004100 */
[-C--:B------:R-:W-:Y:S01]  /*cef0*/  FMUL.FTZ R55, R55, R56.reuse ;  /* 0x0000003837377220 */ /* 0x080fe20000410000 */
[C---:B------:R-:W-:Y:S01]  /*cf00*/  FFMA.FTZ R59, R54.reuse, R56, -R59 ;  /* 0x00000038363b7223 */ /* 0x040fe2000001083b */
[C---:B------:R-:W-:Y:S01]  /*cf10*/  FMUL.FTZ R7, R5.reuse, R57 ;  /* 0x0000003905077220 */ /* 0x040fe20000410000 */
[----:B------:R-:W-:Y:S01]  /*cf20*/  FMUL.FTZ R60, R5, R4 ;  /* 0x00000004053c7220 */ /* 0x000fe20000410000 */
[----:B------:R-:W-:Y:S02]  /*cf30*/  FFMA.FTZ R54, R54, R58, R55 ;  /* 0x0000003a36367223 */ /* 0x000fe40000010037 */
[----:B------:R-:W-:Y:S01]  /*cf40*/  FFMA.FTZ R5, R6, R4, -R7 ;  /* 0x0000000406057223 */ /* 0x000fe20000010807 */
[----:B------:R-:W-:Y:S01]  /*cf50*/  F2FP.F16.F32.PACK_AB R7, R88, R61 ;  /* 0x0000003d5807723e */ /* 0x000fe200000000ff */
[----:B------:R-:W-:Y:S01]  /*cf60*/  FFMA.FTZ R60, R6, R57, R60 ;  /* 0x00000039063c7223 */ /* 0x000fe2000001003c */
[----:B------:R-:W-:-:S02]  /*cf70*/  F2FP.F16.F32.PACK_AB R4, R85, R86 ;  /* 0x000000565504723e */ /* 0x000fc400000000ff */
[----:B------:R-:W-:Y:S02]  /*cf80*/  F2FP.F16.F32.PACK_AB R6, R54, R59 ;  /* 0x0000003b3606723e */ /* 0x000fe400000000ff */
[----:B------:R-:W-:-:S05]  /*cf90*/  F2FP.F16.F32.PACK_AB R5, R60, R5 ;  /* 0x000000053c05723e */ /* 0x000fca00000000ff */
[----:B------:R1:W-:Y:S02]  /*cfa0*/  STS.128 [R0], R4 ;  /* 0x0000000400007388 */ /* 0x0003e40000000c00 */
.L_x_5870:
[----:B------:R-:W-:Y:S05]  /*cfb0*/  BSYNC B2 ;  /* 0x0000000000027941 */ /* 0x000fea0003800000 */
.L_x_5869:
[----:B------:R-:W-:Y:S04]  /*cfc0*/  BSSY B2, `(.L_x_5871) ;  /* 0x000002c000027945 */ /* 0x000fe80003800000 */
[----:B------:R-:W-:Y:S05]  /*cfd0*/  @P2 BRA `(.L_x_5872) ;  /* 0x0000000000a82947 */ /* 0x000fea0003800000 */
[----:B01----:R-:W0:Y:S01]  /*cfe0*/  LDS.128 R4, [R3+0x19400] ;  /* 0x0194000003047984 */ /* 0x003e220000000c00 */
[----:B------:R-:W-:Y:S01]  /*cff0*/  SHF.R.U32.HI R55, RZ, 0x10, R53 ;  /* 0x00000010ff377819 */ /* 0x000fe20000011635 */
[----:B------:R-:W-:Y:S01]  /*d000*/  HADD2.F32 R54, -RZ, R78.H0_H0 ;  /* 0x2000004eff367230 */ /* 0x000fe20000004100 */
[----:B------:R-:W-:Y:S01]  /*d010*/  SHF.R.U32.HI R57, RZ, 0x10, R51 ;  /* 0x00000010ff397819 */ /* 0x000fe20000011633 */
[----:B------:R-:W-:Y:S01]  /*d020*/  HADD2.F32 R56, -RZ, R77.H0_H0 ;  /* 0x2000004dff387230 */ /* 0x000fe20000004100 */
        /* <DEDUP_REMOVED lines=37> */
.L_x_5872:
[----:B------:R-:W-:Y:S05]  /*d280*/  BSYNC B2 ;  /* 0x0000000000027941 */ /* 0x000fea0003800000 */
.L_x_5871:
[----:B------:R-:W-:Y:S04]  /*d290*/  BSSY B2, `(.L_x_5873) ;  /* 0x000002c000027945 */ /* 0x000fe80003800000 */
[----:B------:R-:W-:Y:S05]  /*d2a0*/  @P3 BRA `(.L_x_5874) ;  /* 0x0000000000a83947 */ /* 0x000fea0003800000 */
[----:B012---:R-:W0:Y:S01]  /*d2b0*/  LDS.128 R4, [R0+0x4000] ;  /* 0x0040000000047984 */ /* 0x007e220000000c00 */
        /* <DEDUP_REMOVED lines=41> */
.L_x_5874:
[----:B------:R-:W-:Y:S05]  /*d550*/  BSYNC B2 ;  /* 0x0000000000027941 */ /* 0x000fea0003800000 */
.L_x_5873:
[----:B------:R-:W-:Y:S04]  /*d560*/  BSSY B2, `(.L_x_5875) ;  /* 0x000002c000027945 */ /* 0x000fe80003800000 */
[----:B------:R-:W-:Y:S05]  /*d570*/  @P4 BRA `(.L_x_5876) ;  /* 0x0000000000a84947 */ /* 0x000fea0003800000 */
[----:B0123--:R-:W0:Y:S01]  /*d580*/  LDS.128 R4, [R3+0x1d400] ;  /* 0x01d4000003047984 */ /* 0x00fe220000000c00 */
        /* <DEDUP_REMOVED lines=41> */
.L_x_5876:
[----:B------:R-:W-:Y:S05]  /*d820*/  BSYNC B2 ;  /* 0x0000000000027941 */ /* 0x000fea0003800000 */
.L_x_5875:
[----:B------:R-:W-:Y:S05]  /*d830*/  @P5 BRA `(.L_x_5866) ;  /* 0x0000000000a85947 */ /* 0x000fea0003800000 */
[----:B01234-:R-:W0:Y:S01]  /*d840*/  LDS.128 R4, [R0+0x8000] ;  /* 0x0080000000047984 */ /* 0x01fe220000000c00 */
[----:B------:R-:W-:Y:S01]  /*d850*/  SHF.R.U32.HI R43, RZ, 0x10, R37 ;  /* 0x00000010ff2b7819 */ /* 0x000fe20000011625 */
[----:B------:R-:W-:Y:S01]  /*d860*/  HADD2.F32 R42, -RZ, R72.H0_H0 ;  /* 0x20000048ff2a7230 */ /* 0x000fe20000004100 */
[--C-:B------:R-:W-:Y:S01]  /*d870*/  SHF.R.U32.HI R45, RZ, 0x10, R39.reuse ;  /* 0x00000010ff2d7819 */ /* 0x100fe20000011627 */
        /* <DEDUP_REMOVED lines=38> */
.L_x_5866:
[----:B------:R-:W-:Y:S05]  /*dae0*/  BSYNC B1 ;  /* 0x0000000000017941 */ /* 0x000fea0003800000 */
.L_x_5865:
        /* <DEDUP_REMOVED lines=53> */
.L_x_5879:
[----:B------:R-:W-:Y:S05]  /*de40*/  BSYNC B1 ;  /* 0x0000000000017941 */ /* 0x000fea0003800000 */
.L_x_5878:
[----:B------:R-:W-:Y:S04]  /*de50*/  BSSY B1, `(.L_x_5880) ;  /* 0x000002c000017945 */ /* 0x000fe80003800000 */
[----:B------:R-:W-:Y:S05]  /*de60*/  @P1 BRA `(.L_x_5881) ;  /* 0x0000000000a81947 */ /* 0x000fea0003800000 */
[----:B0-----:R-:W0:Y:S01]  /*de70*/  LDS.128 R4, [R0+0x2000] ;  /* 0x0020000000047984 */ /* 0x001e220000000c00 */
[----:B------:R-:W-:Y:S01]  /*de80*/  SHF.R.U64 R41, R34, 0x10, R35 ;  /* 0x0000001022297819 */ /* 0x000fe20000001223 */
[----:B------:R-:W-:Y:S01]  /*de90*/  HADD2.F32 R81, -RZ, R81.H0_H0 ;  /* 0x20000051ff517230 */ /* 0x000fe20000004100 */
        /* <DEDUP_REMOVED lines=39> */
.L_x_5881:
[----:B------:R-:W-:Y:S05]  /*e110*/  BSYNC B1 ;  /* 0x0000000000017941 */ /* 0x000fea0003800000 */
.L_x_5880:
        /* <DEDUP_REMOVED lines=44> */
.L_x_5883:
[----:B------:R-:W-:Y:S05]  /*e3e0*/  BSYNC B1 ;  /* 0x0000000000017941 */ /* 0x000fea0003800000 */
.L_x_5882:
        /* <DEDUP_REMOVED lines=44> */
.L_x_5885:
[----:B------:R-:W-:Y:S05]  /*e6b0*/  BSYNC B1 ;  /* 0x0000000000017941 */ /* 0x000fea0003800000 */
.L_x_5884:
        /* <DEDUP_REMOVED lines=44> */
.L_x_5887:
[----:B------:R-:W-:Y:S05]  /*e980*/  BSYNC B1 ;  /* 0x0000000000017941 */ /* 0x000fea0003800000 */
.L_x_5886:
        /* <DEDUP_REMOVED lines=44> */
.L_x_5856:
        /* <DEDUP_REMOVED lines=8> */
[----:B------:R-:W-:-:S03]  /*ecd0*/  SHF.R.S32.HI R21, RZ, 0x1f, R206 ;  /* 0x0000001fff157819 */ /* 0x000fc600000114ce */
[----:B------:R-:W-:Y:S01]  /*ece0*/  IMAD.IADD R73, R73, 0x1, -R40 ;  /* 0x0000000149497824 */ /* 0x000fe200078e0a28 */
[----:B------:R-:W-:-:S03]  /*ecf0*/  LEA.HI R69, R21, R206, RZ, 0x3 ;  /* 0x000000ce15457211 */ /* 0x000fc600078f18ff */
[----:B------:R-:W-:Y:S01]  /*ed00*/  IMAD R3, R73, 0x40, R64 ;  /* 0x0000004049037824 */ /* 0x000fe200078e0240 */
        /* <DEDUP_REMOVED lines=19> */
[----:B------:R-:W-:Y:S01]  /*ee40*/  SHF.R.S32.HI R0, RZ, 0x1f, R207 ;  /* 0x0000001fff007819 */ /* 0x000fe200000114cf */
[----:B------:R-:W-:Y:S01]  /*ee50*/  IMAD.IADD R71, R7, 0x1, R71 ;  /* 0x0000000107477824 */ /* 0x000fe200078e0247 */
[----:B------:R-:W-:-:S02]  /*ee60*/  LEA R70, P1, R6, UR6, 0x1 ;  /* 0x0000000606467c11 */ /* 0x000fc4000f8208ff */
[----:B------:R-:W-:Y:S02]  /*ee70*/  LEA.HI R3, R0, R207, RZ, 0x3 ;  /* 0x000000cf00037211 */ /* 0x000fe400078f18ff */
        /* <DEDUP_REMOVED lines=10> */
.L_x_6160:
[----:B------:R-:W-:Y:S01]  /*ef20*/  IMAD R75, R224, R75, RZ ;  /* 0x0000004be04b7224 */ /* 0x000fe200078e02ff */
[----:B------:R-:W-:Y:S01]  /*ef30*/  BSSY B1, `(.L_x_5889) ;  /* 0x000002e000017945 */ /* 0x000fe20003800000 */
[----:B---3--:R-:W-:Y:S02]  /*ef40*/  MOV R15, R7 ;  /* 0x00000007000f7202 */ /* 0x008fe40000000f00 */
        /* <DEDUP_REMOVED lines=44> */
.L_x_5890:
[----:B------:R-:W-:Y:S05]  /*f210*/  BSYNC B1 ;  /* 0x0000000000017941 */ /* 0x000fea0003800000 */
.L_x_5889:
[----:B0----5:R-:W-:Y:S01]  /*f220*/  IMAD.MOV.U32 R4, RZ, RZ, R44 ;  /* 0x000000ffff047224 */ /* 0x021fe200078e002c */
[----:B------:R-:W-:Y:S01]  /*f230*/  MOV R7, R47 ;  /* 0x0000002f00077202 */ /* 0x000fe20000000f00 */
[----:B------:R-:W-:Y:S01]  /*f240*/  IMAD.MOV.U32 R6, RZ, RZ, R46 ;  /* 0x000000ffff067224 */ /* 0x000fe200078e002e */
        /* <DEDUP_REMOVED lines=46> */
.L_x_6166:
        /* <DEDUP_REMOVED lines=45> */
.L_x_5893:
[----:B------:R-:W-:Y:S05]  /*f800*/  BSYNC B1 ;  /* 0x0000000000017941 */ /* 0x000fea0003800000 */
.L_x_5892:
[----:B----4-:R-:W-:Y:S01]  /*f810*/  LEA.HI R60, R235, R235, RZ, 0x1 ;  /* 0x000000ebeb3c7211 */ /* 0x010fe200078f08ff */
[----:B-1---5:R-:W-:Y:S01]  /*f820*/  IMAD.MOV.U32 R62, RZ, RZ, R5 ;  /* 0x000000ffff3e7224 */ /* 0x022fe200078e0005 */
[----:B------:R-:W-:Y:S01]  /*f830*/  MOV R61, R4 ;  /* 0x00000004003d7202 */ /* 0x000fe20000000f00 */
[----:B0-----:R-:W-:Y:S01]  /*f840*/  IMAD.MOV.U32 R63, RZ, RZ, R7 ;  /* 0x000000ffff3f7224 */ /* 0x001fe200078e0007 */
[----:B------:R-:W-:Y:S01]  /*f850*/  LOP3.LUT R60, R60, 0xfffffffe, RZ, 0xc0, !PT ;  /* 0xfffffffe3c3c7812 */ /* 0x000fe200078ec0ff */
[----:B------:R-:W-:Y:S01]  /*f860*/  IMAD.MOV.U32 R64, RZ, RZ, R10 ;  /* 0x000000ffff407224 */ /* 0x000fe200078e000a */
[----:B------:R-:W-:Y:S01]  /*f870*/  PRMT R88, R61, 0x5410, R62 ;  /* 0x000054103d587816 */ /* 0x000fe2000000003e */
[----:B------:R-:W-:Y:S01]  /*f880*/  IMAD.MOV.U32 R61, RZ, RZ, R6 ;  /* 0x000000ffff3d7224 */ /* 0x000fe200078e0006 */
[----:B--2---:R-:W-:Y:S01]  /*f890*/  VIADDMNMX R71, R75, -R226, 0x80, PT ;  /* 0x000000804b477446 */ /* 0x004fe200038009e2 */
[----:B------:R-:W-:Y:S01]  /*f8a0*/  IMAD.IADD R60, R235, 0x1, -R60 ;  /* 0x00000001eb3c7824 */ /* 0x000fe200078e0a3c */
[----:B------:R-:W-:Y:S01]  /*f8b0*/  PRMT R81, R64, 0x7610, R81 ;  /* 0x0000761040517816 */ /* 0x000fe20000000051 */
[----:B------:R-:W-:Y:S01]  /*f8c0*/  IMAD.MOV.U32 R62, RZ, RZ, R8 ;  /* 0x000000ffff3e7224 */ /* 0x000fe200078e0008 */
[----:B------:R-:W-:Y:S01]  /*f8d0*/  PRMT R89, R61, 0x5410, R63 ;  /* 0x000054103d597816 */ /* 0x000fe2000000003f */
[----:B------:R-:W-:Y:S01]  /*f8e0*/  IMAD.MOV.U32 R64, RZ, RZ, R14 ;  /* 0x000000ffff407224 */ /* 0x000fe200078e000e */
[----:B------:R-:W-:Y:S01]  /*f8f0*/  SHF.L.U32 R61, R60, 0x1f, RZ ;  /* 0x0000001f3c3d7819 */ /* 0x000fe200000006ff */
[----:B------:R-:W-:Y:S01]  /*f900*/  IMAD.MOV.U32 R60, RZ, RZ, R11 ;  /* 0x000000ffff3c7224 */ /* 0x000fe200078e000b */
[----:B------:R-:W-:Y:S01]  /*f910*/  MOV R63, R9 ;  /* 0x00000009003f7202 */ /* 0x000fe20000000f00 */
[----:B------:R-:W-:Y:S01]  /*f920*/  BSSY B1, `(.L_x_5894) ;  /* 0x000001e000017945 */ /* 0x000fe20003800000 */
[----:B------:R-:W0:Y:S01]  /*f930*/  SYNCS.PHASECHK.TRANS64.TRYWAIT P0, [R16+URZ+0x36800], R61 ;  /* 0x0368003d100075a7 */ /* 0x000e22000800017f */
        /* <DEDUP_REMOVED lines=9> */
[----:B---3--:R-:W-:Y:S01]  /*f9d0*/  PRMT R70, R62, 0x5410, R63 ;  /* 0x000054103e467816 */ /* 0x008fe2000000003f */
[----:B------:R-:W-:Y:S01]  /*f9e0*/  IMAD.MOV.U32 R62, RZ, RZ, R48 ;  /* 0x000000ffff3e7224 */ /* 0x000fe200078e0030 */
[----:B------:R-:W-:Y:S01]  /*f9f0*/  PRMT R74, R74, 0x5410, R60 ;  /* 0x000054104a4a7816 */ /* 0x000fe2000000003c */
[----:B------:R-:W-:Y:S01]  /*fa00*/  IMAD.MOV.U32 R63, RZ, RZ, R49 ;  /* 0x000000ffff3f7224 */ /* 0x000fe200078e0031 */
[----:B------:R-:W-:Y:S01]  /*fa10*/  ISETP.GE.AND P1, PT, R204, R71, PT ;  /* 0x00000047cc00720c */ /* 0x000fe20003f26270 */
        /* <DEDUP_REMOVED lines=14> */
.L_x_6167:
[----:B------:R-:W-:Y:S05]  /*fb00*/  BSYNC B1 ;  /* 0x0000000000017941 */ /* 0x000fea0003800000 */
.L_x_5894:
        /* <DEDUP_REMOVED lines=10> */
[--C-:B------:R-:W-:Y:S01]  /*fbb0*/  HADD2.F32 R109, -RZ, R99.reuse.H0_H0 ;  /* 0x20000063ff6d7230 */ /* 0x100fe20000004100 */
[----:B------:R-:W-:Y:S01]  /*fbc0*/  LOP3.LUT R60, R218, 0x38, R18, 0xf8, !PT ;  /* 0x00000038da3c7812 */ /* 0x000fe200078ef812 */
[----:B------:R-:W-:Y:S01]  /*fbd0*/  HADD2.F32 R108, -RZ, R99.H1_H1 ;  /* 0x30000063ff6c7230 */ /* 0x000fe20000004100 */
[----:B------:R-:W-:Y:S01]  /*fbe0*/  SHF.R.S32.HI R65, RZ, 0x1f, R62 ;  /* 0x0000001fff417819 */ /* 0x000fe2000001143e */
[----:B------:R-:W-:Y:S01]  /*fbf0*/  IMAD.SHL.U32 R63, R62, 0x8, RZ ;  /* 0x000000083e3f7824 */ /* 0x000fe200078e00ff */
[-C--:B0-----:R-:W-:Y:S02]  /*fc00*/  LOP3.LUT R61, R60, R219.reuse, RZ, 0x3c, !PT ;  /* 0x000000db3c3d7212 */ /* 0x081fe400078e3cff */
[----:B------:R-:W-:Y:S02]  /*fc10*/  LEA.HI R65, R65, R62, RZ, 0x3 ;  /* 0x0000003e41417211 */ /* 0x000fe400078f18ff */
[----:B------:R-:W-:Y:S01]  /*fc20*/  LOP3.LUT R60, R218, 0x38, R63, 0xf8, !PT ;  /* 0x00000038da3c7812 */ /* 0x000fe200078ef83f */
[----:B------:R-:W-:Y:S01]  /*fc30*/  IMAD.IADD R61, R220, 0x1, R61 ;  /* 0x00000001dc3d7824 */ /* 0x000fe200078e023d */
[----:B------:R-:W-:Y:S01]  /*fc40*/  SHF.R.U32.HI R98, RZ, 0x10, R45 ;  /* 0x00000010ff627819 */ /* 0x000fe2000001162d */
[----:B------:R-:W-:Y:S01]  /*fc50*/  IMAD.SHL.U32 R65, R65, 0x400, RZ ;  /* 0x0000040041417824 */ /* 0x000fe200078e00ff */
[----:B------:R-:W-:Y:S01]  /*fc60*/  LOP3.LUT R64, R60, R219, RZ, 0x3c, !PT ;  /* 0x000000db3c407212 */ /* 0x000fe200078e3cff */
[----:B------:R-:W-:Y:S01]  /*fc70*/  IMAD R78, R61, 0x2, R16 ;  /* 0x000000023d4e7824 */ /* 0x000fe200078e0210 */
[----:B------:R-:W-:Y:S01]  /*fc80*/  SHF.R.U32.HI R96, RZ, 0x10, R33 ;  /* 0x00000010ff607819 */ /* 0x000fe20000011621 */
[----:B------:R-:W-:Y:S01]  /*fc90*/  HADD2.F32 R98, -RZ, R98.H0_H0 ;  /* 0x20000062ff627230 */ /* 0x000fe20000004100 */
[----:B------:R-:W-:-:S02]  /*fca0*/  LOP3.LUT R65, R65, 0x7fffe000, RZ, 0xc0, !PT ;  /* 0x7fffe00041417812 */ /* 0x000fc400078ec0ff */
[----:B------:R-:W0:Y:S01]  /*fcb0*/  LDS.128 R60, [R78+0x15400] ;  /* 0x015400004e3c7984 */ /* 0x000e220000000c00 */
[----:B------:R-:W-:Y:S01]  /*fcc0*/  HADD2.F32 R96, -RZ, R96.H0_H0 ;  /* 0x20000060ff607230 */ /* 0x000fe20000004100 */
[----:B------:R-:W-:Y:S02]  /*fcd0*/  IADD3 R65, R64, R65, R220 ;  /* 0x0000004140417210 */ /* 0x000fe40007ffe0dc */
[----:B------:R-:W-:Y:S02]  /*fce0*/  SHF.R.U64 R32, R32, 0x10, R33 ;  /* 0x0000001020207819 */ /* 0x000fe40000001221 */
[----:B------:R-:W-:Y:S01]  /*fcf0*/  SHF.R.U64 R33, R44, 0x10, R45 ;  /* 0x000000102c217819 */ /* 0x000fe2000000122d */
[----:B------:R-:W-:Y:S01]  /*fd00*/  IMAD R79, R65, 0x2, R16 ;  /* 0x00000002414f7824 */ /* 0x000fe200078e0210 */
[--C-:B------:R-:W-:Y:S02]  /*fd10*/  SHF.R.U64 R34, R34, 0x10, R35.reuse ;  /* 0x0000001022227819 */ /* 0x100fe40000001223 */
[----:B------:R-:W-:-:S02]  /*fd20*/  SHF.R.U32.HI R44, RZ, 0x10, R35 ;  /* 0x00000010ff2c7819 */ /* 0x000fc40000011623 */
[----:B------:R-:W1:Y:S01]  /*fd30*/  LDS.128 R64, [R79+0x15400] ;  /* 0x015400004f407984 */ /* 0x000e620000000c00 */
[--C-:B------:R-:W-:Y:S02]  /*fd40*/  SHF.R.U64 R35, R46, 0x10, R47.reuse ;  /* 0x000000102e237819 */ /* 0x100fe4000000122f */
[----:B------:R-:W-:Y:S01]  /*fd50*/  SHF.R.U32.HI R46, RZ, 0x10, R47 ;  /* 0x00000010ff2e7819 */ /* 0x000fe2000001162f */
[----:B------:R-:W-:Y:S02]  /*fd60*/  HADD2.F32 R44, -RZ, R44.H0_H0 ;  /* 0x2000002cff2c7230 */ /* 0x000fe40000004100 */
[--C-:B0-----:R-:W-:Y:S02]  /*fd70*/  HADD2.F32 R101, -RZ, R61.reuse.H0_H0 ;  /* 0x2000003dff657230 */ /* 0x101fe40000004100 */
[----:B------:R-:W-:Y:S02]  /*fd80*/  HADD2.F32 R97, -RZ, R61.H1_H1 ;  /* 0x3000003dff617230 */ /* 0x000fe40000004100 */
[----:B------:R-:W-:-:S02]  /*fd90*/  HADD2.F32 R61, -RZ, R60.H0_H0 ;  /* 0x2000003cff3d7230 */ /* 0x000fc40000004100 */
[----:B------:R-:W-:Y:S02]  /*fda0*/  HADD2.F32 R47, -RZ, R62.H0_H0 ;  /* 0x2000003eff2f7230 */ /* 0x000fe40000004100 */
[--C-:B------:R-:W-:Y:S02]  /*fdb0*/  HADD2.F32 R45, -RZ, R63.reuse.H0_H0 ;  /* 0x2000003fff2d7230 */ /* 0x100fe40000004100 */
[----:B------:R-:W-:Y:S02]  /*fdc0*/  HADD2.F32 R63, -RZ, R63.H1_H1 ;  /* 0x3000003fff3f7230 */ /* 0x000fe40000004100 */
[--C-:B-1----:R-:W-:Y:S02]  /*fdd0*/  HADD2.F32 R106, -RZ, R65.reuse.H0_H0 ;  /* 0x20000041ff6a7230 */ /* 0x102fe40000004100 */
[----:B------:R-:W-:Y:S02]  /*fde0*/  HADD2.F32 R107, -RZ, R65.H1_H1 ;  /* 0x30000041ff6b7230 */ /* 0x000fe40000004100 */
[----:B------:R-:W-:-:S02]  /*fdf0*/  HADD2.F32 R103, -RZ, R64.H0_H0 ;  /* 0x20000040ff677230 */ /* 0x000fc40000004100 */
[CC--:B------:R-:W-:Y:S01]  /*fe00*/  FMUL.FTZ R110, R106.reuse, R109.reuse ;  /* 0x0000006d6a6e7220 */ /* 0x0c0fe20000410000 */
[----:B------:R-:W-:Y:S01]  /*fe10*/  FMUL.FTZ R106, R106, R108 ;  /* 0x0000006c6a6a7220 */ /* 0x000fe20000410000 */
[----:B------:R-:W-:Y:S01]  /*fe20*/  FMUL.FTZ R112, R107, R96 ;  /* 0x000000606b707220 */ /* 0x000fe20000410000 */
[----:B------:R-:W-:Y:S02]  /*fe30*/  HADD2.F32 R100, -RZ, R66.H0_H0 ;  /* 0x20000042ff647230 */ /* 0x000fe40000004100 */
[----:B------:R-:W-:Y:S01]  /*fe40*/  FFMA.FTZ R65, R101, R108, -R110 ;  /* 0x0000006c65417223 */ /* 0x000fe2000001086e */
[--C-:B------:R-:W-:Y:S02]  /*fe50*/  HADD2.F32 R108, -RZ, R105.reuse.H0_H0 ;  /* 0x20000069ff6c7230 */ /* 0x100fe40000004100 */
[----:B------:R-:W-:Y:S01]  /*fe60*/  FMUL.FTZ R110, R107, R98 ;  /* 0x000000626b6e7220 */ /* 0x000fe20000410000 */
[----:B------:R-:W-:Y:S01]  /*fe70*/  FFMA.FTZ R101, R101, R109, R106 ;  /* 0x0000006d65657223 */ /* 0x000fe2000001006a */
[----:B------:R-:W-:-:S02]  /*fe80*/  HADD2.F32 R106, -RZ, R105.H1_H1 ;  /* 0x30000069ff6a7230 */ /* 0x000fc40000004100 */
[C---:B------:R-:W-:Y:S01]  /*fe90*/  FFMA.FTZ R98, R97.reuse, R98, R112 ;  /* 0x0000006261627223 */ /* 0x040fe20000010070 */
[----:B------:R-:W-:Y:S01]  /*fea0*/  FFMA.FTZ R96, R97, R96, -R110 ;  /* 0x0000006061607223 */ /* 0x000fe2000001086e */
[C---:B------:R-:W-:Y:S01]  /*feb0*/  FMUL.FTZ R110, R103.reuse, R108 ;  /* 0x0000006c676e7220 */ /* 0x040fe20000410000 */
[--C-:B------:R-:W-:Y:S02]  /*fec0*/  HADD2.F32 R105, -RZ, R104.reuse.H1_H1 ;  /* 0x30000068ff697230 */ /* 0x100fe40000004100 */
[-C--:B------:R-:W-:Y:S01]  /*fed0*/  FMUL.FTZ R103, R103, R106.reuse ;  /* 0x0000006a67677220 */ /* 0x080fe20000410000 */
[----:B------:R-:W-:Y:S02]  /*fee0*/  HADD2.F32 R104, -RZ, R104.H0_H0 ;  /* 0x20000068ff687230 */ /* 0x000fe40000004100 */
[C---:B------:R-:W-:Y:S01]  /*fef0*/  FFMA.FTZ R97, R61.reuse, R106, -R110 ;  /* 0x0000006a3d617223 */ /* 0x040fe2000001086e */
[----:B------:R-:W-:Y:S02]  /*ff00*/  HADD2.F32 R106, -RZ, R102.H1_H1 ;  /* 0x30000066ff6a7230 */ /* 0x000fe40000004100 */
[----:B------:R-:W-:Y:S01]  /*ff10*/  FFMA.FTZ R61, R61, R108, R103 ;  /* 0x0000006c3d3d7223 */ /* 0x000fe20000010067 */
[----:B------:R-:W-:-:S02]  /*ff20*/  HADD2.F32 R99, -RZ, R67.H0_H0 ;  /* 0x20000043ff637230 */ /* 0x000fc40000004100 */
[CC--:B------:R-:W-:Y:S01]  /*ff30*/  FMUL.FTZ R108, R100.reuse, R105.reuse ;  /* 0x00000069646c7220 */ /* 0x0c0fe20000410000 */
[----:B------:R-:W-:Y:S02]  /*ff40*/  HADD2.F32 R102, -RZ, R102.H0_H0 ;  /* 0x20000066ff667230 */ /* 0x000fe40000004100 */
[-C--:B------:R-:W-:Y:S01]  /*ff50*/  FMUL.FTZ R110, R100, R104.reuse ;  /* 0x00000068646e7220 */ /* 0x080fe20000410000 */
[----:B------:R-:W-:Y:S02]  /*ff60*/  HADD2.F32 R67, -RZ, R67.H1_H1 ;  /* 0x30000043ff437230 */ /* 0x000fe40000004100 */
[----:B------:R-:W-:Y:S01]  /*ff70*/  FFMA.FTZ R100, R47, R104, -R108 ;  /* 0x000000682f647223 */ /* 0x000fe2000001086c */
[----:B------:R-:W-:Y:S02]  /*ff80*/  HADD2.F32 R104, -RZ, R46.H0_H0 ;  /* 0x2000002eff687230 */ /* 0x000fe40000004100 */
        /* <DEDUP_REMOVED lines=8> */
[-C--:B------:R-:W-:Y:S01]  /*10010*/  FMUL.FTZ R102, R67, R44.reuse ;  /* 0x0000002c43667220 */ /* 0x080fe20000410000 */
[----:B------:R-:W-:Y:S02]  /*10020*/  HADD2.F32 R45, -RZ, R33.H0_H0 ;  /* 0x20000021ff2d7230 */ /* 0x000fe40000004100 */
        /* <DEDUP_REMOVED lines=21> */
[----:B------:R1:W-:Y:S01]  /*10180*/  STS.128 [R78+0x15400], R32 ;  /* 0x015400204e007388 */ /* 0x0003e20000000c00 */
[----:B------:R-:W-:Y:S02]  /*10190*/  F2FP.F16.F32.PACK_AB R44, R44, R61 ;  /* 0x0000003d2c2c723e */ /* 0x000fe400000000ff */
[----:B------:R-:W-:-:S05]  /*101a0*/  F2FP.F16.F32.PACK_AB R46, R63, R46 ;  /* 0x0000002e3f2e723e */ /* 0x000fca00000000ff */
[----:B------:R1:W-:Y:S02]  /*101b0*/  STS.128 [R79+0x15400], R44 ;  /* 0x0154002c4f007388 */ /* 0x0003e40000000c00 */
.L_x_5899:
[----:B------:R-:W-:Y:S05]  /*101c0*/  BSYNC B2 ;  /* 0x0000000000027941 */ /* 0x000fea0003800000 */
.L_x_5898:
[----:B------:R-:W-:Y:S04]  /*101d0*/  BSSY B2, `(.L_x_5900) ;  /* 0x0000069000027945 */ /* 0x000fe80003800000 */
[----:B------:R-:W-:Y:S05]  /*101e0*/  @P1 BRA `(.L_x_5901) ;  /* 0x00000004009c1947 */ /* 0x000fea0003800000 */
[----:B-1----:R-:W2:Y:S01]  /*101f0*/  LDL R32, [R1+0x4c] ;  /* 0x00004c0001207983 */ /* 0x002ea20000100800 */
[----:B------:R-:W-:Y:S01]  /*10200*/  LEA.HI R33, R21, R206, RZ, 0x6 ;  /* 0x000000ce15217211 */ /* 0x000fe200078f30ff */
[--C-:B------:R-:W-:Y:S01]  /*10210*/  HADD2.F32 R97, -RZ, R95.reuse.H0_H0 ;  /* 0x2000005fff617230 */ /* 0x100fe20000004100 */
[----:B------:R-:W-:Y:S01]  /*10220*/  LOP3.LUT R34, R218, 0x38, R69, 0xf8, !PT ;  /* 0x00000038da227812 */ /* 0x000fe200078ef845 */
[----:B------:R-:W-:Y:S01]  /*10230*/  HADD2.F32 R96, -RZ, R95.H1_H1 ;  /* 0x3000005fff607230 */ /* 0x000fe20000004100 */
[----:B------:R-:W-:Y:S02]  /*10240*/  SHF.L.U32 R33, R33, 0x7, RZ ;  /* 0x0000000721217819 */ /* 0x000fe400000006ff */
[----:B------:R-:W-:Y:S02]  /*10250*/  LOP3.LUT R34, R34, R219, RZ, 0x3c, !PT ;  /* 0x000000db22227212 */ /* 0x000fe400078e3cff */
[----:B------:R-:W-:Y:S02]  /*10260*/  LOP3.LUT R45, R33, 0xffffe000, RZ, 0xc0, !PT ;  /* 0xffffe000212d7812 */ /* 0x000fe400078ec0ff */
[----:B------:R-:W-:-:S02]  /*10270*/  SHF.R.U64 R28, R28, 0x10, R29 ;  /* 0x000000101c1c7819 */ /* 0x000fc4000000121d */
[----:B------:R-:W-:Y:S02]  /*10280*/  IADD3 R34, R34, R45, R220 ;  /* 0x0000002d22227210 */ /* 0x000fe40007ffe0dc */
[----:B------:R-:W-:Y:S02]  /*10290*/  SHF.R.U32.HI R99, RZ, 0x10, R29 ;  /* 0x00000010ff637819 */ /* 0x000fe4000001161d */
[----:B------:R-:W-:Y:S02]  /*102a0*/  SHF.R.U64 R29, R30, 0x10, R31 ;  /* 0x000000101e1d7819 */ /* 0x000fe4000000121f */
[--C-:B------:R-:W-:Y:S01]  /*102b0*/  SHF.R.U64 R30, R42, 0x10, R43.reuse ;  /* 0x000000102a1e7819 */ /* 0x100fe2000000122b */
[----:B------:R-:W-:Y:S01]  /*102c0*/  HADD2.F32 R95, -RZ, R99.H0_H0 ;  /* 0x20000063ff5f7230 */ /* 0x000fe20000004100 */
[----:B------:R-:W-:Y:S01]  /*102d0*/  SHF.R.U32.HI R42, RZ, 0x10, R43 ;  /* 0x00000010ff2a7819 */ /* 0x000fe2000001162b */
[----:B------:R-:W-:Y:S01]  /*102e0*/  HADD2.F32 R29, -RZ, R29.H0_H0 ;  /* 0x2000001dff1d7230 */ /* 0x000fe20000004100 */
[----:B------:R-:W-:-:S02]  /*102f0*/  SHF.R.U32.HI R98, RZ, 0x10, R41 ;  /* 0x00000010ff627819 */ /* 0x000fc40000011629 */
[----:B------:R-:W-:Y:S02]  /*10300*/  SHF.R.U32.HI R31, RZ, 0x10, R31 ;  /* 0x00000010ff1f7819 */ /* 0x000fe4000001161f */
[----:B------:R-:W-:Y:S01]  /*10310*/  SHF.R.U64 R40, R40, 0x10, R41 ;  /* 0x0000001028287819 */ /* 0x000fe20000001229 */
[----:B------:R-:W-:Y:S01]  /*10320*/  HADD2.F32 R98, -RZ, R98.H0_H0 ;  /* 0x20000062ff627230 */ /* 0x000fe20000004100 */
        /* <DEDUP_REMOVED lines=22> */
[--C-:B------:R-:W-:Y:S02]  /*10490*/  HADD2.F32 R79, -RZ, R47.reuse.H0_H0 ;  /* 0x2000002fff4f7230 */ /* 0x100fe40000004100 */
        /* <DEDUP_REMOVED lines=8> */
[C---:B------:R-:W-:Y:S01]  /*10520*/  FMUL.FTZ R99, R67.reuse, R98 ;  /* 0x0000006243637220 */ /* 0x040fe20000410000 */
[----:B------:R-:W-:Y:S01]  /*10530*/  FMUL.FTZ R97, R67, R95 ;  /* 0x0000005f43617220 */ /* 0x000fe20000410000 */
[----:B------:R-:W-:Y:S02]  /*10540*/  HADD2.F32 R78, -RZ, R46.H0_H0 ;  /* 0x2000002eff4e7230 */ /* 0x000fe40000004100 */
[----:B------:R-:W-:Y:S01]  /*10550*/  FMUL.FTZ R100, R66, R96 ;  /* 0x0000006042647220 */ /* 0x000fe20000410000 */
[----:B------:R-:W-:-:S02]  /*10560*/  HADD2.F32 R92, -RZ, R92.H1_H1 ;  /* 0x3000005cff5c7230 */ /* 0x000fc40000004100 */
[----:B------:R-:W-:Y:S01]  /*10570*/  FMUL.FTZ R67, R66, R47 ;  /* 0x0000002f42437220 */ /* 0x000fe20000410000 */
[C---:B------:R-:W-:Y:S01]  /*10580*/  FFMA.FTZ R62, R64.reuse, R95, -R99 ;  /* 0x0000005f403e7223 */ /* 0x040fe20000010863 */
[----:B------:R-:W-:Y:S01]  /*10590*/  FFMA.FTZ R64, R64, R98, R97 ;  /* 0x0000006240407223 */ /* 0x000fe20000010061 */
[--C-:B------:R-:W-:Y:S02]  /*105a0*/  HADD2.F32 R66, -RZ, R93.reuse.H1_H1 ;  /* 0x3000005dff427230 */ /* 0x100fe40000004100 */
[C---:B------:R-:W-:Y:S01]  /*105b0*/  FFMA.FTZ R67, R65.reuse, R96, R67 ;  /* 0x0000006041437223 */ /* 0x040fe20000010043 */
[----:B------:R-:W-:Y:S01]  /*105c0*/  FMUL.FTZ R98, R78, R92 ;  /* 0x0000005c4e627220 */ /* 0x000fe20000410000 */
[----:B------:R-:W-:Y:S02]  /*105d0*/  HADD2.F32 R96, -RZ, R93.H0_H0 ;  /* 0x2000005dff607230 */ /* 0x000fe40000004100 */
[----:B------:R-:W-:Y:S01]  /*105e0*/  FFMA.FTZ R47, R65, R47, -R100 ;  /* 0x0000002f412f7223 */ /* 0x000fe20000010864 */
[----:B------:R-:W-:-:S02]  /*105f0*/  HADD2.F32 R94, -RZ, R94.H1_H1 ;  /* 0x3000005eff5e7230 */ /* 0x000fc40000004100 */
[-C--:B------:R-:W-:Y:S01]  /*10600*/  FMUL.FTZ R78, R78, R66.reuse ;  /* 0x000000424e4e7220 */ /* 0x080fe20000410000 */
[----:B------:R-:W-:Y:S01]  /*10610*/  FFMA.FTZ R98, R33, R66, -R98 ;  /* 0x0000004221627223 */ /* 0x000fe20000010862 */
[----:B------:R-:W-:Y:S02]  /*10620*/  HADD2.F32 R66, -RZ, R42.H0_H0 ;  /* 0x2000002aff427230 */ /* 0x000fe40000004100 */
[C---:B------:R-:W-:Y:S01]  /*10630*/  FMUL.FTZ R100, R79.reuse, R96 ;  /* 0x000000604f647220 */ /* 0x040fe20000410000 */
[----:B------:R-:W-:Y:S02]  /*10640*/  HADD2.F32 R42, -RZ, R31.H0_H0 ;  /* 0x2000001fff2a7230 */ /* 0x000fe40000004100 */
[----:B------:R-:W-:Y:S01]  /*10650*/  FMUL.FTZ R79, R79, R94 ;  /* 0x0000005e4f4f7220 */ /* 0x000fe20000410000 */
[----:B------:R-:W-:Y:S01]  /*10660*/  FFMA.FTZ R78, R33, R92, R78 ;  /* 0x0000005c214e7223 */ /* 0x000fe2000001004e */
[----:B------:R-:W-:Y:S01]  /*10670*/  FFMA.FTZ R100, R41, R94, -R100 ;  /* 0x0000005e29647223 */ /* 0x000fe20000010864 */
[----:B------:R-:W-:-:S02]  /*10680*/  HADD2.F32 R44, -RZ, R44.H1_H1 ;  /* 0x3000002cff2c7230 */ /* 0x000fc40000004100 */
        /* <DEDUP_REMOVED lines=29> */
.L_x_5901:
[----:B------:R-:W-:Y:S05]  /*10860*/  BSYNC B2 ;  /* 0x0000000000027941 */ /* 0x000fea0003800000 */
.L_x_5900:
[----:B------:R-:W-:Y:S05]  /*10870*/  @P2 BRA `(.L_x_5897) ;  /* 0x00000004009c2947 */ /* 0x000fea0003800000 */
[----:B--2---:R-:W2:Y:S01]  /*10880*/  LDL R28, [R1+0x4c] ;  /* 0x00004c00011c7983 */ /* 0x004ea20000100800 */
[----:B------:R-:W-:Y:S01]  /*10890*/  LEA.HI R75, R75, R20, RZ, 0x1d ;  /* 0x000000144b4b7211 */ /* 0x000fe200078fe8ff */
[----:B-1----:R-:W-:Y:S01]  /*108a0*/  HADD2.F32 R46, -RZ, R86.H1_H1 ;  /* 0x30000056ff2e7230 */ /* 0x002fe20000004100 */
[----:B------:R-:W-:Y:S01]  /*108b0*/  LOP3.LUT R30, R218, 0x38, R3, 0xf8, !PT ;  /* 0x00000038da1e7812 */ /* 0x000fe200078ef803 */
[--C-:B------:R-:W-:Y:S01]  /*108c0*/  HADD2.F32 R47, -RZ, R84.reuse.H1_H1 ;  /* 0x30000054ff2f7230 */ /* 0x100fe20000004100 */
[----:B------:R-:W-:Y:S01]  /*108d0*/  SHF.R.U32.HI R60, RZ, 0x10, R37 ;  /* 0x00000010ff3c7819 */ /* 0x000fe20000011625 */
[----:B------:R-:W-:Y:S01]  /*108e0*/  HADD2.F32 R84, -RZ, R84.H0_H0 ;  /* 0x20000054ff547230 */ /* 0x000fe20000004100 */
[----:B------:R-:W-:Y:S01]  /*108f0*/  LOP3.LUT R30, R30, R219, RZ, 0x3c, !PT ;  /* 0x000000db1e1e7212 */ /* 0x000fe200078e3cff */
[----:B------:R-:W-:Y:S01]  /*10900*/  HADD2.F32 R86, -RZ, R86.H0_H0 ;  /* 0x20000056ff567230 */ /* 0x000fe20000004100 */
[----:B0-----:R-:W-:Y:S01]  /*10910*/  SHF.R.U32.HI R61, RZ, 0x10, R25 ;  /* 0x00000010ff3d7819 */ /* 0x001fe20000011619 */
[----:B------:R-:W-:Y:S01]  /*10920*/  HADD2.F32 R60, -RZ, R60.H0_H0 ;  /* 0x2000003cff3c7230 */ /* 0x000fe20000004100 */
[----:B------:R-:W-:-:S02]  /*10930*/  SHF.R.U64 R36, R36, 0x10, R37 ;  /* 0x0000001024247819 */ /* 0x000fc40000001225 */
[----:B------:R-:W-:Y:S02]  /*10940*/  SHF.R.U64 R24, R24, 0x10, R25 ;  /* 0x0000001018187819 */ /* 0x000fe40000001219 */
[--C-:B------:R-:W-:Y:S02]  /*10950*/  SHF.R.U64 R25, R26, 0x10, R27.reuse ;  /* 0x000000101a197819 */ /* 0x100fe4000000121b */
[----:B------:R-:W-:Y:S02]  /*10960*/  SHF.R.U32.HI R65, RZ, 0x10, R27 ;  /* 0x00000010ff417819 */ /* 0x000fe4000001161b */
[--C-:B------:R-:W-:Y:S01]  /*10970*/  SHF.R.U32.HI R63, RZ, 0x10, R39.reuse ;  /* 0x00000010ff3f7819 */ /* 0x100fe20000011627 */
[----:B------:R-:W-:Y:S01]  /*10980*/  HADD2.F32 R25, -RZ, R25.H0_H0 ;  /* 0x20000019ff197230 */ /* 0x000fe20000004100 */
[----:B------:R-:W-:Y:S02]  /*10990*/  SHF.R.U64 R26, R38, 0x10, R39 ;  /* 0x00000010261a7819 */ /* 0x000fe40000001227 */
[----:B--2---:R-:W-:-:S02]  /*109a0*/  R2UR UR4, R28 ;  /* 0x000000001c0472ca */ /* 0x004fc400000e0000 */
[----:B------:R-:W-:-:S05]  /*109b0*/  LEA.HI R28, R0, R207, RZ, 0x6 ;  /* 0x000000cf001c7211 */ /* 0x000fca00078f30ff */
[----:B------:R-:W-:Y:S01]  /*109c0*/  IMAD.SHL.U32 R29, R28, 0x80, RZ ;  /* 0x000000801c1d7824 */ /* 0x000fe200078e00ff */
[----:B------:R-:W-:-:S04]  /*109d0*/  SHF.R.S32.HI R28, RZ, 0x1f, R75 ;  /* 0x0000001fff1c7819 */ /* 0x000fc8000001144b */
[----:B------:R-:W-:Y:S01]  /*109e0*/  LOP3.LUT R31, R29, 0xffffe000, RZ, 0xc0, !PT ;  /* 0xffffe0001d1f7812 */ /* 0x000fe200078ec0ff */
[----:B------:R-:W-:Y:S01]  /*109f0*/  IMAD.SHL.U32 R29, R75, 0x8, RZ ;  /* 0x000000084b1d7824 */ /* 0x000fe200078e00ff */
[----:B------:R-:W-:Y:S02]  /*10a00*/  LEA.HI R75, R28, R75, RZ, 0x3 ;  /* 0x0000004b1c4b7211 */ /* 0x000fe400078f18ff */
[----:B------:R-:W-:Y:S02]  /*10a10*/  IADD3 R30, R30, R31, R220 ;  /* 0x0000001f1e1e7210 */ /* 0x000fe40007ffe0dc */
[----:B------:R-:W-:Y:S02]  /*10a20*/  LOP3.LUT R28, R218, 0x38, R29, 0xf8, !PT ;  /* 0x00000038da1c7812 */ /* 0x000fe400078ef81d */
[----:B------:R-:W-:Y:S02]  /*10a30*/  SHF.L.U32 R75, R75, 0xa, RZ ;  /* 0x0000000a4b4b7819 */ /* 0x000fe400000006ff */
[----:B------:R-:W-:-:S02]  /*10a40*/  LOP3.LUT R32, R28, R219, RZ, 0x3c, !PT ;  /* 0x000000db1c207212 */ /* 0x000fc400078e3cff */
        /* <DEDUP_REMOVED lines=8> */
[----:B------:R-:W-:Y:S02]  /*10ad0*/  HADD2.F32 R27, -RZ, R28.H0_H0 ;  /* 0x2000001cff1b7230 */ /* 0x000fe40000004100 */
[----:B------:R-:W-:Y:S02]  /*10ae0*/  HADD2.F32 R38, -RZ, R30.H0_H0 ;  /* 0x2000001eff267230 */ /* 0x000fe40000004100 */
[--C-:B-1----:R-:W-:Y:S02]  /*10af0*/  HADD2.F32 R42, -RZ, R33.reuse.H0_H0 ;  /* 0x20000021ff2a7230 */ /* 0x102fe40000004100 */
[----:B------:R-:W-:-:S02]  /*10b00*/  HADD2.F32 R43, -RZ, R33.H1_H1 ;  /* 0x30000021ff2b7230 */ /* 0x000fc40000004100 */
[----:B------:R-:W-:Y:S02]  /*10b10*/  HADD2.F32 R33, -RZ, R32.H0_H0 ;  /* 0x20000020ff217230 */ /* 0x000fe40000004100 */
[CC--:B------:R-:W-:Y:S01]  /*10b20*/  FMUL.FTZ R62, R42.reuse, R47.reuse ;  /* 0x0000002f2a3e7220 */ /* 0x0c0fe20000410000 */
[-C--:B------:R-:W-:Y:S01]  /*10b30*/  FMUL.FTZ R64, R42, R46.reuse ;  /* 0x0000002e2a407220 */ /* 0x080fe20000410000 */
[----:B------:R-:W-:Y:S02]  /*10b40*/  HADD2.F32 R42, -RZ, R61.H0_H0 ;  /* 0x2000003dff2a7230 */ /* 0x000fe40000004100 */
[----:B------:R-:W-:Y:S01]  /*10b50*/  FFMA.FTZ R62, R37, R46, -R62 ;  /* 0x0000002e253e7223 */ /* 0x000fe2000001083e */
[----:B------:R-:W-:Y:S01]  /*10b60*/  FMUL.FTZ R46, R43, R60 ;  /* 0x0000003c2b2e7220 */ /* 0x000fe20000410000 */
[----:B------:R-:W-:Y:S01]  /*10b70*/  FFMA.FTZ R64, R37, R47, R64 ;  /* 0x0000002f25407223 */ /* 0x000fe20000010040 */
[----:B------:R-:W-:Y:S01]  /*10b80*/  FMUL.FTZ R66, R43, R42 ;  /* 0x0000002a2b427220 */ /* 0x000fe20000410000 */
[----:B------:R-:W-:-:S02]  /*10b90*/  HADD2.F32 R44, -RZ, R34.H0_H0 ;  /* 0x20000022ff2c7230 */ /* 0x000fc40000004100 */
[----:B------:R-:W-:Y:S01]  /*10ba0*/  FFMA.FTZ R43, R29, R42, -R46 ;  /* 0x0000002a1d2b7223 */ /* 0x000fe2000001082e */
[----:B------:R-:W-:Y:S01]  /*10bb0*/  FMUL.FTZ R42, R33, R84 ;  /* 0x00000054212a7220 */ /* 0x000fe20000410000 */
[----:B------:R-:W-:Y:S01]  /*10bc0*/  FFMA.FTZ R47, R29, R60, R66 ;  /* 0x0000003c1d2f7223 */ /* 0x000fe20000010042 */
[----:B------:R-:W-:Y:S02]  /*10bd0*/  HADD2.F32 R37, -RZ, R85.H0_H0 ;  /* 0x20000055ff257230 */ /* 0x000fe40000004100 */
[-C--:B------:R-:W-:Y:S01]  /*10be0*/  FMUL.FTZ R33, R33, R86.reuse ;  /* 0x0000005621217220 */ /* 0x080fe20000410000 */
[----:B------:R-:W-:Y:S02]  /*10bf0*/  HADD2.F32 R29, -RZ, R87.H0_H0 ;  /* 0x20000057ff1d7230 */ /* 0x000fe40000004100 */
[C---:B------:R-:W-:Y:S01]  /*10c00*/  FFMA.FTZ R86, R27.reuse, R86, -R42 ;  /* 0x000000561b567223 */ /* 0x040fe2000001082a */
[----:B------:R-:W-:Y:S02]  /*10c10*/  HADD2.F32 R45, -RZ, R35.H0_H0 ;  /* 0x20000023ff2d7230 */ /* 0x000fe40000004100 */
[----:B------:R-:W-:Y:S01]  /*10c20*/  FFMA.FTZ R84, R27, R84, R33 ;  /* 0x000000541b547223 */ /* 0x000fe20000010021 */
[----:B------:R-:W-:-:S02]  /*10c30*/  HADD2.F32 R46, -RZ, R85.H1_H1 ;  /* 0x30000055ff2e7230 */ /* 0x000fc40000004100 */
[C---:B------:R-:W-:Y:S01]  /*10c40*/  FMUL.FTZ R27, R44.reuse, R37 ;  /* 0x000000252c1b7220 */ /* 0x040fe20000410000 */
[----:B------:R-:W-:Y:S02]  /*10c50*/  HADD2.F32 R39, -RZ, R31.H0_H0 ;  /* 0x2000001fff277230 */ /* 0x000fe40000004100 */
[-C--:B------:R-:W-:Y:S01]  /*10c60*/  FMUL.FTZ R33, R44, R29.reuse ;  /* 0x0000001d2c217220 */ /* 0x080fe20000410000 */
[----:B------:R-:W-:Y:S02]  /*10c70*/  HADD2.F32 R42, -RZ, R87.H1_H1 ;  /* 0x30000057ff2a7230 */ /* 0x000fe40000004100 */
[----:B------:R-:W-:Y:S01]  /*10c80*/  FMUL.FTZ R66, R45, R46 ;  /* 0x0000002e2d427220 */ /* 0x000fe20000410000 */
[----:B------:R-:W-:Y:S02]  /*10c90*/  HADD2.F32 R35, -RZ, R35.H1_H1 ;  /* 0x30000023ff237230 */ /* 0x000fe40000004100 */
[----:B------:R-:W-:Y:S01]  /*10ca0*/  FFMA.FTZ R61, R38, R29, -R27 ;  /* 0x0000001d263d7223 */ /* 0x000fe2000001081b */
[----:B------:R-:W-:-:S02]  /*10cb0*/  HADD2.F32 R60, -RZ, R63.H0_H0 ;  /* 0x2000003fff3c7230 */ /* 0x000fc40000004100 */
[-C--:B------:R-:W-:Y:S01]  /*10cc0*/  FMUL.FTZ R45, R45, R42.reuse ;  /* 0x0000002a2d2d7220 */ /* 0x080fe20000410000 */
[----:B------:R-:W-:Y:S02]  /*10cd0*/  HADD2.F32 R44, -RZ, R65.H0_H0 ;  /* 0x20000041ff2c7230 */ /* 0x000fe40000004100 */
[----:B------:R-:W-:Y:S01]  /*10ce0*/  FFMA.FTZ R38, R38, R37, R33 ;  /* 0x0000002526267223 */ /* 0x000fe20000010021 */
[----:B------:R-:W-:Y:S02]  /*10cf0*/  HADD2.F32 R31, -RZ, R31.H1_H1 ;  /* 0x3000001fff1f7230 */ /* 0x000fe40000004100 */
[----:B------:R-:W-:Y:S01]  /*10d00*/  FFMA.FTZ R66, R39, R42, -R66 ;  /* 0x0000002a27427223 */ /* 0x000fe20000010842 */
[----:B------:R-:W-:Y:S02]  /*10d10*/  HADD2.F32 R32, -RZ, R32.H1_H1 ;  /* 0x30000020ff207230 */ /* 0x000fe40000004100 */
[----:B------:R-:W-:Y:S01]  /*10d20*/  FMUL.FTZ R78, R35, R60 ;  /* 0x0000003c234e7220 */ /* 0x000fe20000410000 */
[----:B------:R-:W-:-:S02]  /*10d30*/  HADD2.F32 R34, -RZ, R34.H1_H1 ;  /* 0x30000022ff227230 */ /* 0x000fc40000004100 */
[----:B------:R-:W-:Y:S01]  /*10d40*/  FMUL.FTZ R42, R35, R44 ;  /* 0x0000002c232a7220 */ /* 0x000fe20000410000 */
[----:B------:R-:W-:Y:S02]  /*10d50*/  HADD2.F32 R29, -RZ, R36.H0_H0 ;  /* 0x20000024ff1d7230 */ /* 0x000fe40000004100 */
[----:B------:R-:W-:Y:S01]  /*10d60*/  FFMA.FTZ R45, R39, R46, R45 ;  /* 0x0000002e272d7223 */ /* 0x000fe2000001002d */
[----:B------:R-:W-:Y:S02]  /*10d70*/  HADD2.F32 R33, -RZ, R26.H0_H0 ;  /* 0x2000001aff217230 */ /* 0x000fe40000004100 */
[C---:B------:R-:W-:Y:S01]  /*10d80*/  FFMA.FTZ R63, R31.reuse, R44, -R78 ;  /* 0x0000002c1f3f7223 */ /* 0x040fe2000001084e */
[----:B------:R-:W-:Y:S02]  /*10d90*/  HADD2.F32 R27, -RZ, R24.H0_H0 ;  /* 0x20000018ff1b7230 */ /* 0x000fe40000004100 */
[----:B------:R-:W-:Y:S01]  /*10da0*/  FFMA.FTZ R42, R31, R60, R42 ;  /* 0x0000003c1f2a7223 */ /* 0x000fe2000001002a */
[----:B------:R-:W-:-:S02]  /*10db0*/  HADD2.F32 R28, -RZ, R28.H1_H1 ;  /* 0x3000001cff1c7230 */ /* 0x000fc40000004100 */
        /* <DEDUP_REMOVED lines=19> */
.L_x_5897:
[----:B------:R-:W-:Y:S05]  /*10ef0*/  BSYNC B1 ;  /* 0x0000000000017941 */ /* 0x000fea0003800000 */
.L_x_5896:
        /* <DEDUP_REMOVED lines=10> */
[----:B------:R-:W-:Y:S01]  /*10fa0*/  LEA.HI R73, R33, R73, RZ, 0x1d ;  /* 0x0000004921497211 */ /* 0x000fe200078fe8ff */
[----:B---3--:R-:W-:Y:S01]  /*10fb0*/  HADD2.F32 R40, -RZ, R90.H1_H1 ;  /* 0x3000005aff287230 */ /* 0x008fe20000004100 */
        /* <DEDUP_REMOVED lines=8> */
[----:B------:R-:W-:-:S02]  /*11040*/  LOP3.LUT R28, R221, R28, R62, 0xf6, !PT ;  /* 0x0000001cdd1c7212 */ /* 0x000fc400078ef63e */
[----:B------:R-:W-:Y:S01]  /*11050*/  LOP3.LUT R24, R217, 0x38, R24, 0xf8, !PT ;  /* 0x00000038d9187812 */ /* 0x000fe200078ef818 */
[----:B------:R-:W-:Y:S01]  /*11060*/  IMAD.SHL.U32 R26, R26, 0x400, RZ ;  /* 0x000004001a1a7824 */ /* 0x000fe200078e00ff */
[----:B------:R-:W-:Y:S02]  /*11070*/  SHF.R.U32.HI R39, RZ, 0x10, R5 ;  /* 0x00000010ff277819 */ /* 0x000fe40000011605 */
[----:B------:R-:W-:Y:S02]  /*11080*/  LEA R32, R28, UR4, 0x1 ;  /* 0x000000041c207c11 */ /* 0x000fe4000f8e08ff */
[----:B------:R-:W-:Y:S01]  /*11090*/  LOP3.LUT R28, R24, R62, RZ, 0x3c, !PT ;  /* 0x0000003e181c7212 */ /* 0x000fe200078e3cff */
[----:B------:R-:W-:Y:S01]  /*110a0*/  HADD2.F32 R39, -RZ, R39.H0_H0 ;  /* 0x20000027ff277230 */ /* 0x000fe20000004100 */
[----:B------:R-:W-:Y:S02]  /*110b0*/  LOP3.LUT R29, R26, 0x7fffe000, RZ, 0xc0, !PT ;  /* 0x7fffe0001a1d7812 */ /* 0x000fe400078ec0ff */
[----:B------:R-:W1:Y:S01]  /*110c0*/  LDS.128 R24, [R32] ;  /* 0x0000000020187984 */ /* 0x000e620000000c00 */
[----:B0-----:R-:W-:-:S02]  /*110d0*/  SHF.R.U64 R61, R48, 0x10, R49 ;  /* 0x00000010303d7819 */ /* 0x001fc40000001231 */
[----:B------:R-:W-:Y:S02]  /*110e0*/  IADD3 R29, R28, R29, R221 ;  /* 0x0000001d1c1d7210 */ /* 0x000fe40007ffe0dd */
[----:B------:R-:W-:Y:S02]  /*110f0*/  SHF.R.U32.HI R48, RZ, 0x10, R49 ;  /* 0x00000010ff307819 */ /* 0x000fe40000011631 */
[----:B------:R-:W-:Y:S01]  /*11100*/  SHF.R.U64 R49, R4, 0x10, R5 ;  /* 0x0000001004317819 */ /* 0x000fe20000001205 */
[----:B------:R-:W-:Y:S01]  /*11110*/  IMAD R34, R29, 0x2, R16 ;  /* 0x000000021d227824 */ /* 0x000fe200078e0210 */
[--C-:B------:R-:W-:Y:S02]  /*11120*/  SHF.R.U64 R60, R50, 0x10, R51.reuse ;  /* 0x00000010323c7819 */ /* 0x100fe40000001233 */
[----:B------:R-:W-:Y:S02]  /*11130*/  SHF.R.U32.HI R50, RZ, 0x10, R51 ;  /* 0x00000010ff327819 */ /* 0x000fe40000011633 */
[----:B------:R-:W0:Y:S01]  /*11140*/  LDS.128 R28, [R34+0x15400] ;  /* 0x01540000221c7984 */ /* 0x000e220000000c00 */
        /* <DEDUP_REMOVED lines=8> */
[----:B------:R-:W-:Y:S02]  /*111d0*/  HADD2.F32 R24, -RZ, R24.H1_H1 ;  /* 0x30000018ff187230 */ /* 0x000fe40000004100 */
[--C-:B0-----:R-:W-:Y:S02]  /*111e0*/  HADD2.F32 R35, -RZ, R29.reuse.H0_H0 ;  /* 0x2000001dff237230 */ /* 0x101fe40000004100 */
[----:B------:R-:W-:Y:S02]  /*111f0*/  HADD2.F32 R36, -RZ, R29.H1_H1 ;  /* 0x3000001dff247230 */ /* 0x000fe40000004100 */
[----:B------:R-:W-:Y:S02]  /*11200*/  HADD2.F32 R29, -RZ, R28.H0_H0 ;  /* 0x2000001cff1d7230 */ /* 0x000fe40000004100 */
[C---:B------:R-:W-:Y:S01]  /*11210*/  FMUL.FTZ R44, R35.reuse, R42 ;  /* 0x0000002a232c7220 */ /* 0x040fe20000410000 */
[----:B------:R-:W-:Y:S01]  /*11220*/  FMUL.FTZ R46, R35, R40 ;  /* 0x00000028232e7220 */ /* 0x000fe20000410000 */
[----:B------:R-:W-:-:S02]  /*11230*/  HADD2.F32 R35, -RZ, R48.H0_H0 ;  /* 0x20000030ff237230 */ /* 0x000fc40000004100 */
[C---:B------:R-:W-:Y:S01]  /*11240*/  FFMA.FTZ R44, R5.reuse, R40, -R44 ;  /* 0x00000028052c7223 */ /* 0x040fe2000001082c */
[----:B------:R-:W-:Y:S01]  /*11250*/  FFMA.FTZ R46, R5, R42, R46 ;  /* 0x0000002a052e7223 */ /* 0x000fe2000001002e */
[C---:B------:R-:W-:Y:S01]  /*11260*/  FMUL.FTZ R40, R36.reuse, R39 ;  /* 0x0000002724287220 */ /* 0x040fe20000410000 */
[C---:B------:R-:W-:Y:S01]  /*11270*/  FMUL.FTZ R5, R29.reuse, R88 ;  /* 0x000000581d057220 */ /* 0x040fe20000410000 */
[-C--:B------:R-:W-:Y:S01]  /*11280*/  FMUL.FTZ R29, R29, R90.reuse ;  /* 0x0000005a1d1d7220 */ /* 0x080fe20000410000 */
[-C--:B------:R-:W-:Y:S01]  /*11290*/  FMUL.FTZ R36, R36, R35.reuse ;  /* 0x0000002324247220 */ /* 0x080fe20000410000 */
[C---:B------:R-:W-:Y:S01]  /*112a0*/  FFMA.FTZ R41, R25.reuse, R35, -R40 ;  /* 0x0000002319297223 */ /* 0x040fe20000010828 */
[----:B------:R-:W-:Y:S01]  /*112b0*/  FFMA.FTZ R90, R4, R90, -R5 ;  /* 0x0000005a045a7223 */ /* 0x000fe20000010805 */
[----:B------:R-:W-:Y:S02]  /*112c0*/  HADD2.F32 R37, -RZ, R30.H0_H0 ;  /* 0x2000001eff257230 */ /* 0x000fe40000004100 */
[----:B------:R-:W-:Y:S01]  /*112d0*/  FFMA.FTZ R39, R25, R39, R36 ;  /* 0x0000002719277223 */ /* 0x000fe20000010024 */
[----:B------:R-:W-:-:S02]  /*112e0*/  HADD2.F32 R35, -RZ, R89.H0_H0 ;  /* 0x20000059ff237230 */ /* 0x000fc40000004100 */
[----:B------:R-:W-:Y:S01]  /*112f0*/  FFMA.FTZ R88, R4, R88, R29 ;  /* 0x0000005804587223 */ /* 0x000fe2000001001d */
[----:B------:R-:W-:Y:S02]  /*11300*/  HADD2.F32 R5, -RZ, R91.H0_H0 ;  /* 0x2000005bff057230 */ /* 0x000fe40000004100 */
[----:B------:R-:W-:Y:S02]  /*11310*/  HADD2.F32 R38, -RZ, R31.H0_H0 ;  /* 0x2000001fff267230 */ /* 0x000fe40000004100 */
[C---:B------:R-:W-:Y:S01]  /*11320*/  FMUL.FTZ R25, R37.reuse, R35 ;  /* 0x0000002325197220 */ /* 0x040fe20000410000 */
[----:B------:R-:W-:Y:S02]  /*11330*/  HADD2.F32 R91, -RZ, R91.H1_H1 ;  /* 0x3000005bff5b7230 */ /* 0x000fe40000004100 */
[-C--:B------:R-:W-:Y:S01]  /*11340*/  FMUL.FTZ R29, R37, R5.reuse ;  /* 0x00000005251d7220 */ /* 0x080fe20000410000 */
[----:B------:R-:W-:Y:S02]  /*11350*/  HADD2.F32 R89, -RZ, R89.H1_H1 ;  /* 0x30000059ff597230 */ /* 0x000fe40000004100 */
[----:B------:R-:W-:Y:S01]  /*11360*/  FFMA.FTZ R37, R6, R5, -R25 ;  /* 0x0000000506257223 */ /* 0x000fe20000010819 */
[----:B------:R-:W-:-:S02]  /*11370*/  HADD2.F32 R31, -RZ, R31.H1_H1 ;  /* 0x3000001fff1f7230 */ /* 0x000fc40000004100 */
[C---:B------:R-:W-:Y:S01]  /*11380*/  FMUL.FTZ R42, R38.reuse, R91 ;  /* 0x0000005b262a7220 */ /* 0x040fe20000410000 */
[----:B------:R-:W-:Y:S02]  /*11390*/  HADD2.F32 R36, -RZ, R43.H0_H0 ;  /* 0x2000002bff247230 */ /* 0x000fe40000004100 */
[----:B------:R-:W-:Y:S01]  /*113a0*/  FMUL.FTZ R40, R38, R89 ;  /* 0x0000005926287220 */ /* 0x000fe20000410000 */
[----:B------:R-:W-:Y:S02]  /*113b0*/  HADD2.F32 R4, -RZ, R50.H0_H0 ;  /* 0x20000032ff047230 */ /* 0x000fe40000004100 */
[----:B------:R-:W-:Y:S01]  /*113c0*/  FFMA.FTZ R38, R6, R35, R29 ;  /* 0x0000002306267223 */ /* 0x000fe2000001001d */
[----:B------:R-:W-:Y:S02]  /*113d0*/  HADD2.F32 R28, -RZ, R28.H1_H1 ;  /* 0x3000001cff1c7230 */ /* 0x000fe40000004100 */
[----:B------:R-:W-:Y:S01]  /*113e0*/  FMUL.FTZ R6, R31, R36 ;  /* 0x000000241f067220 */ /* 0x000fe20000410000 */
[----:B------:R-:W-:-:S02]  /*113f0*/  HADD2.F32 R30, -RZ, R30.H1_H1 ;  /* 0x3000001eff1e7230 */ /* 0x000fc40000004100 */
[C---:B------:R-:W-:Y:S01]  /*11400*/  FFMA.FTZ R40, R7.reuse, R91, -R40 ;  /* 0x0000005b07287223 */ /* 0x040fe20000010828 */
[----:B------:R-:W-:Y:S01]  /*11410*/  FFMA.FTZ R42, R7, R89, R42 ;  /* 0x00000059072a7223 */ /* 0x000fe2000001002a */
[-C--:B------:R-:W-:Y:S01]  /*11420*/  FMUL.FTZ R48, R31, R4.reuse ;  /* 0x000000041f307220 */ /* 0x080fe20000410000 */
[----:B------:R-:W-:Y:S02]  /*11430*/  HADD2.F32 R25, -RZ, R49.H0_H0 ;  /* 0x20000031ff197230 */ /* 0x000fe40000004100 */
[C---:B------:R-:W-:Y:S01]  /*11440*/  FFMA.FTZ R45, R27.reuse, R4, -R6 ;  /* 0x000000041b2d7223 */ /* 0x040fe20000010806 */
[----:B------:R-:W-:Y:S02]  /*11450*/  HADD2.F32 R29, -RZ, R47.H0_H0 ;  /* 0x2000002fff1d7230 */ /* 0x000fe40000004100 */
[----:B------:R-:W-:Y:S01]  /*11460*/  FFMA.FTZ R47, R27, R36, R48 ;  /* 0x000000241b2f7223 */ /* 0x000fe20000010030 */
[----:B------:R-:W-:Y:S02]  /*11470*/  HADD2.F32 R5, -RZ, R61.H0_H0 ;  /* 0x2000003dff057230 */ /* 0x000fe40000004100 */
[----:B------:R-:W-:Y:S01]  /*11480*/  FMUL.FTZ R27, R28, R25 ;  /* 0x000000191c1b7220 */ /* 0x000fe20000410000 */
[----:B------:R-:W-:-:S02]  /*11490*/  HADD2.F32 R7, -RZ, R60.H0_H0 ;  /* 0x2000003cff077230 */ /* 0x000fc40000004100 */
[----:B------:R-:W-:Y:S01]  /*114a0*/  FMUL.FTZ R43, R30, R29 ;  /* 0x0000001d1e2b7220 */ /* 0x000fe20000410000 */
[----:B------:R-:W-:Y:S02]  /*114b0*/  HADD2.F32 R26, -RZ, R26.H1_H1 ;  /* 0x3000001aff1a7230 */ /* 0x000fe40000004100 */
[-C--:B------:R-:W-:Y:S01]  /*114c0*/  FMUL.FTZ R28, R28, R5.reuse ;  /* 0x000000051c1c7220 */ /* 0x080fe20000410000 */
[----:B------:R-:W-:Y:S01]  /*114d0*/  FFMA.FTZ R31, R24, R5, -R27 ;  /* 0x00000005181f7223 */ /* 0x000fe2000001081b */
[-C--:B------:R-:W-:Y:S01]  /*114e0*/  FMUL.FTZ R30, R30, R7.reuse ;  /* 0x000000071e1e7220 */ /* 0x080fe20000410000 */
        /* <DEDUP_REMOVED lines=13> */
.L_x_5903:
[----:B------:R-:W-:Y:S05]  /*115c0*/  BSYNC B1 ;  /* 0x0000000000017941 */ /* 0x000fea0003800000 */
.L_x_5902:
[----:B------:R-:W-:Y:S04]  /*115d0*/  BSSY B1, `(.L_x_5904) ;  /* 0x0000068000017945 */ /* 0x000fe80003800000 */
[----:B------:R-:W-:Y:S05]  /*115e0*/  @P1 BRA `(.L_x_5905) ;  /* 0x0000000400981947 */ /* 0x000fea0003800000 */
[----:B------:R-:W-:Y:S01]  /*115f0*/  LEA.HI R72, R33, R72, RZ, 0x1d ;  /* 0x0000004821487211 */ /* 0x000fe200078fe8ff */
[----:B------:R-:W-:Y:S01]  /*11600*/  HADD2.F32 R35, -RZ, R82.H1_H1 ;  /* 0x30000052ff237230 */ /* 0x000fe20000004100 */
[----:B------:R-:W-:Y:S01]  /*11610*/  LEA.HI R21, R21, R206, RZ, 0x6 ;  /* 0x000000ce15157211 */ /* 0x000fe200078f30ff */
[--C-:B------:R-:W-:Y:S01]  /*11620*/  HADD2.F32 R37, -RZ, R80.reuse.H1_H1 ;  /* 0x30000050ff257230 */ /* 0x100fe20000004100 */
[----:B-1----:R-:W-:Y:S01]  /*11630*/  SHF.R.S32.HI R5, RZ, 0x1f, R72 ;  /* 0x0000001fff057819 */ /* 0x002fe20000011448 */
[----:B------:R-:W-:Y:S01]  /*11640*/  HADD2.F32 R80, -RZ, R80.H0_H0 ;  /* 0x20000050ff507230 */ /* 0x000fe20000004100 */
[----:B------:R-:W-:Y:S01]  /*11650*/  SHF.L.U32 R4, R72, 0x3, RZ ;  /* 0x0000000348047819 */ /* 0x000fe200000006ff */
[----:B------:R-:W-:Y:S01]  /*11660*/  IMAD.SHL.U32 R21, R21, 0x80, RZ ;  /* 0x0000008015157824 */ /* 0x000fe200078e00ff */
[----:B------:R-:W-:Y:S01]  /*11670*/  LEA.HI R5, R5, R72, RZ, 0x3 ;  /* 0x0000004805057211 */ /* 0x000fe200078f18ff */
[----:B------:R-:W-:Y:S01]  /*11680*/  HADD2.F32 R82, -RZ, R82.H0_H0 ;  /* 0x20000052ff527230 */ /* 0x000fe20000004100 */
[----:B------:R-:W-:-:S02]  /*11690*/  LOP3.LUT R4, R217, 0x38, R4, 0xf8, !PT ;  /* 0x00000038d9047812 */ /* 0x000fc400078ef804 */
[----:B------:R-:W-:Y:S01]  /*116a0*/  LOP3.LUT R6, R21, 0xffffe000, RZ, 0xc0, !PT ;  /* 0xffffe00015067812 */ /* 0x000fe200078ec0ff */
[----:B------:R-:W-:Y:S01]  /*116b0*/  IMAD.SHL.U32 R5, R5, 0x400, RZ ;  /* 0x0000040005057824 */ /* 0x000fe200078e00ff */
[----:B---3--:R-:W-:Y:S02]  /*116c0*/  LOP3.LUT R24, R4, R62, RZ, 0x3c, !PT ;  /* 0x0000003e04187212 */ /* 0x008fe400078e3cff */
[----:B-----5:R-:W-:Y:S02]  /*116d0*/  R2UR UR4, R63 ;  /* 0x000000003f0472ca */ /* 0x020fe400000e0000 */
[----:B------:R-:W-:Y:S02]  /*116e0*/  LOP3.LUT R21, R5, 0x7fffe000, RZ, 0xc0, !PT ;  /* 0x7fffe00005157812 */ /* 0x000fe400078ec0ff */
[----:B------:R-:W-:Y:S02]  /*116f0*/  LOP3.LUT R69, R217, 0x38, R69, 0xf8, !PT ;  /* 0x00000038d9457812 */ /* 0x000fe400078ef845 */
[----:B------:R-:W-:-:S02]  /*11700*/  IADD3 R21, R24, R21, R221 ;  /* 0x0000001518157210 */ /* 0x000fc40007ffe0dd */
[----:B------:R-:W-:Y:S02]  /*11710*/  LOP3.LUT R69, R69, R62, RZ, 0x3c, !PT ;  /* 0x0000003e45457212 */ /* 0x000fe400078e3cff */
[----:B------:R-:W-:Y:S01]  /*11720*/  SHF.R.U64 R45, R52, 0x10, R53 ;  /* 0x00000010342d7819 */ /* 0x000fe20000001235 */
[----:B------:R-:W-:Y:S01]  /*11730*/  IMAD R21, R21, 0x2, R16 ;  /* 0x0000000215157824 */ /* 0x000fe200078e0210 */
[----:B------:R-:W-:Y:S02]  /*11740*/  IADD3 R6, R69, R6, R221 ;  /* 0x0000000645067210 */ /* 0x000fe40007ffe0dd */
[----:B------:R-:W-:Y:S02]  /*11750*/  SHF.R.U32.HI R52, RZ, 0x10, R53 ;  /* 0x00000010ff347819 */ /* 0x000fe40000011635 */
[----:B------:R-:W1:Y:S01]  /*11760*/  LDS.128 R24, [R21+0x15400] ;  /* 0x0154000015187984 */ /* 0x000e620000000c00 */
[----:B------:R-:W-:Y:S02]  /*11770*/  LEA R46, R6, UR4, 0x1 ;  /* 0x00000004062e7c11 */ /* 0x000fe4000f8e08ff */
[----:B------:R-:W-:-:S02]  /*11780*/  SHF.R.U32.HI R32, RZ, 0x10, R9 ;  /* 0x00000010ff207819 */ /* 0x000fc40000011609 */
[----:B------:R-:W-:Y:S01]  /*11790*/  SHF.R.U64 R43, R8, 0x10, R9 ;  /* 0x00000010082b7819 */ /* 0x000fe20000001209 */
[----:B------:R-:W2:Y:S01]  /*117a0*/  LDS.128 R4, [R46] ;  /* 0x000000002e047984 */ /* 0x000ea20000000c00 */
[----:B------:R-:W-:Y:S01]  /*117b0*/  SHF.R.U32.HI R38, RZ, 0x10, R11 ;  /* 0x00000010ff267819 */ /* 0x000fe2000001160b */
[----:B------:R-:W-:Y:S01]  /*117c0*/  HADD2.F32 R32, -RZ, R32.H0_H0 ;  /* 0x20000020ff207230 */ /* 0x000fe20000004100 */
[--C-:B------:R-:W-:Y:S02]  /*117d0*/  SHF.R.U64 R44, R54, 0x10, R55.reuse ;  /* 0x00000010362c7819 */ /* 0x100fe40000001237 */
[----:B------:R-:W-:Y:S02]  /*117e0*/  SHF.R.U32.HI R54, RZ, 0x10, R55 ;  /* 0x00000010ff367819 */ /* 0x000fe40000011637 */
[----:B------:R-:W-:Y:S01]  /*117f0*/  SHF.R.U64 R42, R10, 0x10, R11 ;  /* 0x000000100a2a7819 */ /* 0x000fe2000000120b */
[--C-:B-1----:R-:W-:Y:S02]  /*11800*/  HADD2.F32 R28, -RZ, R25.reuse.H0_H0 ;  /* 0x20000019ff1c7230 */ /* 0x102fe40000004100 */
[----:B------:R-:W-:-:S02]  /*11810*/  HADD2.F32 R29, -RZ, R25.H1_H1 ;  /* 0x30000019ff1d7230 */ /* 0x000fc40000004100 */
[----:B------:R-:W-:Y:S02]  /*11820*/  HADD2.F32 R25, -RZ, R24.H0_H0 ;  /* 0x20000018ff197230 */ /* 0x000fe40000004100 */
[C---:B------:R-:W-:Y:S01]  /*11830*/  FMUL.FTZ R39, R28.reuse, R37 ;  /* 0x000000251c277220 */ /* 0x040fe20000410000 */
[----:B------:R-:W-:Y:S01]  /*11840*/  FMUL.FTZ R41, R28, R35 ;  /* 0x000000231c297220 */ /* 0x000fe20000410000 */
[----:B------:R-:W-:Y:S02]  /*11850*/  HADD2.F32 R28, -RZ, R52.H0_H0 ;  /* 0x20000034ff1c7230 */ /* 0x000fe40000004100 */
[C---:B------:R-:W-:Y:S01]  /*11860*/  FMUL.FTZ R34, R29.reuse, R32 ;  /* 0x000000201d227220 */ /* 0x040fe20000410000 */
[--C-:B--2---:R-:W-:Y:S02]  /*11870*/  HADD2.F32 R8, -RZ, R5.reuse.H0_H0 ;  /* 0x20000005ff087230 */ /* 0x104fe40000004100 */
[----:B------:R-:W-:Y:S02]  /*11880*/  HADD2.F32 R9, -RZ, R5.H1_H1 ;  /* 0x30000005ff097230 */ /* 0x000fe40000004100 */
[----:B------:R-:W-:Y:S01]  /*11890*/  FMUL.FTZ R36, R29, R28 ;  /* 0x0000001c1d247220 */ /* 0x000fe20000410000 */
[----:B------:R-:W-:-:S02]  /*118a0*/  HADD2.F32 R5, -RZ, R4.H0_H0 ;  /* 0x20000004ff057230 */ /* 0x000fc40000004100 */
[C---:B------:R-:W-:Y:S01]  /*118b0*/  FFMA.FTZ R39, R8.reuse, R35, -R39 ;  /* 0x0000002308277223 */ /* 0x040fe20000010827 */
[----:B------:R-:W-:Y:S01]  /*118c0*/  FFMA.FTZ R41, R8, R37, R41 ;  /* 0x0000002508297223 */ /* 0x000fe20000010029 */
[----:B------:R-:W-:Y:S01]  /*118d0*/  FMUL.FTZ R8, R25, R80 ;  /* 0x0000005019087220 */ /* 0x000fe20000410000 */
[C---:B------:R-:W-:Y:S01]  /*118e0*/  FFMA.FTZ R34, R9.reuse, R28, -R34 ;  /* 0x0000001c09227223 */ /* 0x040fe20000010822 */
[----:B------:R-:W-:Y:S01]  /*118f0*/  FFMA.FTZ R36, R9, R32, R36 ;  /* 0x0000002009247223 */ /* 0x000fe20000010024 */
[----:B------:R-:W-:Y:S02]  /*11900*/  HADD2.F32 R30, -RZ, R26.H0_H0 ;  /* 0x2000001aff1e7230 */ /* 0x000fe40000004100 */
[-C--:B------:R-:W-:Y:S01]  /*11910*/  FMUL.FTZ R25, R25, R82.reuse ;  /* 0x0000005219197220 */ /* 0x080fe20000410000 */
[----:B------:R-:W-:Y:S02]  /*11920*/  HADD2.F32 R29, -RZ, R81.H0_H0 ;  /* 0x20000051ff1d7230 */ /* 0x000fe40000004100 */
[----:B------:R-:W-:Y:S01]  /*11930*/  FFMA.FTZ R82, R5, R82, -R8 ;  /* 0x0000005205527223 */ /* 0x000fe20000010808 */
[----:B------:R-:W-:-:S02]  /*11940*/  HADD2.F32 R9, -RZ, R83.H0_H0 ;  /* 0x20000053ff097230 */ /* 0x000fc40000004100 */
[----:B------:R-:W-:Y:S01]  /*11950*/  FFMA.FTZ R80, R5, R80, R25 ;  /* 0x0000005005507223 */ /* 0x000fe20000010019 */
[----:B------:R-:W-:Y:S02]  /*11960*/  HADD2.F32 R31, -RZ, R27.H0_H0 ;  /* 0x2000001bff1f7230 */ /* 0x000fe40000004100 */
[C---:B------:R-:W-:Y:S01]  /*11970*/  FMUL.FTZ R5, R30.reuse, R29 ;  /* 0x0000001d1e057220 */ /* 0x040fe20000410000 */
[----:B------:R-:W-:Y:S02]  /*11980*/  HADD2.F32 R32, -RZ, R81.H1_H1 ;  /* 0x30000051ff207230 */ /* 0x000fe40000004100 */
[----:B------:R-:W-:Y:S01]  /*11990*/  FMUL.FTZ R25, R30, R9 ;  /* 0x000000091e197220 */ /* 0x000fe20000410000 */
[----:B------:R-:W-:Y:S02]  /*119a0*/  HADD2.F32 R8, -RZ, R83.H1_H1 ;  /* 0x30000053ff087230 */ /* 0x000fe40000004100 */
[----:B------:R-:W-:Y:S02]  /*119b0*/  HADD2.F32 R30, -RZ, R38.H0_H0 ;  /* 0x20000026ff1e7230 */ /* 0x000fe40000004100 */
[----:B------:R-:W-:Y:S01]  /*119c0*/  FMUL.FTZ R38, R31, R32 ;  /* 0x000000201f267220 */ /* 0x000fe20000410000 */
[----:B------:R-:W-:-:S02]  /*119d0*/  HADD2.F32 R11, -RZ, R7.H0_H0 ;  /* 0x20000007ff0b7230 */ /* 0x000fc40000004100 */
[-C--:B------:R-:W-:Y:S01]  /*119e0*/  FMUL.FTZ R31, R31, R8.reuse ;  /* 0x000000081f1f7220 */ /* 0x080fe20000410000 */
[----:B------:R-:W-:Y:S02]  /*119f0*/  HADD2.F32 R10, -RZ, R6.H0_H0 ;  /* 0x20000006ff0a7230 */ /* 0x000fe40000004100 */
[----:B------:R-:W-:Y:S02]  /*11a00*/  HADD2.F32 R27, -RZ, R27.H1_H1 ;  /* 0x3000001bff1b7230 */ /* 0x000fe40000004100 */
[C---:B------:R-:W-:Y:S01]  /*11a10*/  FFMA.FTZ R38, R11.reuse, R8, -R38 ;  /* 0x000000080b267223 */ /* 0x040fe20000010826 */
[----:B------:R-:W-:Y:S02]  /*11a20*/  HADD2.F32 R28, -RZ, R54.H0_H0 ;  /* 0x20000036ff1c7230 */ /* 0x000fe40000004100 */
[----:B------:R-:W-:Y:S01]  /*11a30*/  FFMA.FTZ R32, R11, R32, R31 ;  /* 0x000000200b207223 */ /* 0x000fe2000001001f */
[----:B------:R-:W-:Y:S02]  /*11a40*/  HADD2.F32 R7, -RZ, R7.H1_H1 ;  /* 0x30000007ff077230 */ /* 0x000fe40000004100 */
[----:B------:R-:W-:Y:S01]  /*11a50*/  FFMA.FTZ R35, R10, R9, -R5 ;  /* 0x000000090a237223 */ /* 0x000fe20000010805 */
[----:B------:R-:W-:-:S02]  /*11a60*/  HADD2.F32 R24, -RZ, R24.H1_H1 ;  /* 0x30000018ff187230 */ /* 0x000fc40000004100 */
[C---:B------:R-:W-:Y:S01]  /*11a70*/  FMUL.FTZ R40, R27.reuse, R30 ;  /* 0x0000001e1b287220 */ /* 0x040fe20000410000 */
[-C--:B------:R-:W-:Y:S01]  /*11a80*/  FMUL.FTZ R8, R27, R28.reuse ;  /* 0x0000001c1b087220 */ /* 0x080fe20000410000 */
[----:B------:R-:W-:Y:S02]  /*11a90*/  HADD2.F32 R11, -RZ, R43.H0_H0 ;  /* 0x2000002bff0b7230 */ /* 0x000fe40000004100 */
[----:B------:R-:W-:Y:S01]  /*11aa0*/  FFMA.FTZ R10, R10, R29, R25 ;  /* 0x0000001d0a0a7223 */ /* 0x000fe20000010019 */
[----:B------:R-:W-:Y:S02]  /*11ab0*/  HADD2.F32 R5, -RZ, R45.H0_H0 ;  /* 0x2000002dff057230 */ /* 0x000fe40000004100 */
[C---:B------:R-:W-:Y:S01]  /*11ac0*/  FFMA.FTZ R37, R7.reuse, R28, -R40 ;  /* 0x0000001c07257223 */ /* 0x040fe20000010828 */
[----:B------:R-:W-:Y:S02]  /*11ad0*/  HADD2.F32 R26, -RZ, R26.H1_H1 ;  /* 0x3000001aff1a7230 */ /* 0x000fe40000004100 */
[----:B------:R-:W-:Y:S01]  /*11ae0*/  FFMA.FTZ R43, R7, R30, R8 ;  /* 0x0000001e072b7223 */ /* 0x000fe20000010008 */
[----:B------:R-:W-:-:S02]  /*11af0*/  HADD2.F32 R25, -RZ, R42.H0_H0 ;  /* 0x2000002aff197230 */ /* 0x000fc40000004100 */
[C---:B------:R-:W-:Y:S01]  /*11b00*/  FMUL.FTZ R7, R24.reuse, R11 ;  /* 0x0000000b18077220 */ /* 0x040fe20000410000 */
[----:B------:R-:W-:Y:S02]  /*11b10*/  HADD2.F32 R9, -RZ, R44.H0_H0 ;  /* 0x2000002cff097230 */ /* 0x000fe40000004100 */
        /* <DEDUP_REMOVED lines=19> */
.L_x_5905:
[----:B------:R-:W-:Y:S05]  /*11c50*/  BSYNC B1 ;  /* 0x0000000000017941 */ /* 0x000fea0003800000 */
.L_x_5904:
[----:B------:R-:W-:Y:S05]  /*11c60*/  @P2 BRA `(.L_x_5877) ;  /* 0x0000000400982947 */ /* 0x000fea0003800000 */
[----:B------:R-:W-:Y:S01]  /*11c70*/  LEA.HI R0, R0, R207, RZ, 0x6 ;  /* 0x000000cf00007211 */ /* 0x000fe200078f30ff */
[----:B-1-3--:R-:W-:Y:S01]  /*11c80*/  HADD2.F32 R25, -RZ, R76.H1_H1 ;  /* 0x3000004cff197230 */ /* 0x00afe20000004100 */
        /* <DEDUP_REMOVED lines=11> */
[----:B-----5:R-:W-:Y:S02]  /*11d40*/  R2UR UR4, R63 ;  /* 0x000000003f0472ca */ /* 0x020fe400000e0000 */
[----:B------:R-:W-:Y:S01]  /*11d50*/  LOP3.LUT R0, R217, 0x38, R0, 0xf8, !PT ;  /* 0x00000038d9007812 */ /* 0x000fe200078ef800 */
[----:B------:R-:W-:Y:S01]  /*11d60*/  IMAD.SHL.U32 R3, R3, 0x400, RZ ;  /* 0x0000040003037824 */ /* 0x000fe200078e00ff */
[----:B------:R-:W-:Y:S02]  /*11d70*/  IADD3 R4, R5, R4, R221 ;  /* 0x0000000405047210 */ /* 0x000fe40007ffe0dd */
[----:B------:R-:W-:Y:S02]  /*11d80*/  LOP3.LUT R0, R0, R62, RZ, 0x3c, !PT ;  /* 0x0000003e00007212 */ /* 0x000fe400078e3cff */
[----:B------:R-:W-:Y:S02]  /*11d90*/  LOP3.LUT R3, R3, 0x7fffe000, RZ, 0xc0, !PT ;  /* 0x7fffe00003037812 */ /* 0x000fe400078ec0ff */
[----:B------:R-:W-:-:S02]  /*11da0*/  SHF.R.U32.HI R27, RZ, 0x10, R13 ;  /* 0x00000010ff1b7819 */ /* 0x000fc4000001160d */
[----:B------:R-:W-:Y:S02]  /*11db0*/  IADD3 R3, R0, R3, R221 ;  /* 0x0000000300037210 */ /* 0x000fe40007ffe0dd */
[----:B------:R-:W-:Y:S01]  /*11dc0*/  LEA R37, R4, UR4, 0x1 ;  /* 0x0000000404257c11 */ /* 0x000fe2000f8e08ff */
[----:B------:R-:W-:Y:S01]  /*11dd0*/  HADD2.F32 R27, -RZ, R27.H0_H0 ;  /* 0x2000001bff1b7230 */ /* 0x000fe20000004100 */
[----:B------:R-:W-:Y:S02]  /*11de0*/  LEA R3, R3, R16, 0x1 ;  /* 0x0000001003037211 */ /* 0x000fe400078e08ff */
[--C-:B------:R-:W-:Y:S01]  /*11df0*/  SHF.R.U64 R33, R14, 0x10, R15.reuse ;  /* 0x000000100e217819 */ /* 0x100fe2000000120f */
[----:B------:R-:W1:Y:S01]  /*11e00*/  LDS.128 R4, [R37] ;  /* 0x0000000025047984 */ /* 0x000e620000000c00 */
[----:B------:R-:W-:Y:S02]  /*11e10*/  SHF.R.U32.HI R32, RZ, 0x10, R15 ;  /* 0x00000010ff207819 */ /* 0x000fe4000001160f */
[--C-:B------:R-:W-:Y:S01]  /*11e20*/  SHF.R.U64 R36, R56, 0x10, R57.reuse ;  /* 0x0000001038247819 */ /* 0x100fe20000001239 */
[----:B------:R-:W2:Y:S01]  /*11e30*/  LDS.128 R8, [R3+0x15400] ;  /* 0x0154000003087984 */ /* 0x000ea20000000c00 */
[----:B------:R-:W-:-:S02]  /*11e40*/  SHF.R.U32.HI R56, RZ, 0x10, R57 ;  /* 0x00000010ff387819 */ /* 0x000fc40000011639 */
[----:B------:R-:W-:Y:S02]  /*11e50*/  SHF.R.U64 R34, R12, 0x10, R13 ;  /* 0x000000100c227819 */ /* 0x000fe4000000120d */
[--C-:B------:R-:W-:Y:S02]  /*11e60*/  SHF.R.U64 R35, R58, 0x10, R59.reuse ;  /* 0x000000103a237819 */ /* 0x100fe4000000123b */
[----:B------:R-:W-:Y:S01]  /*11e70*/  SHF.R.U32.HI R58, RZ, 0x10, R59 ;  /* 0x00000010ff3a7819 */ /* 0x000fe2000001163b */
[--C-:B-1----:R-:W-:Y:S02]  /*11e80*/  HADD2.F32 R12, -RZ, R5.reuse.H0_H0 ;  /* 0x20000005ff0c7230 */ /* 0x102fe40000004100 */
[----:B------:R-:W-:Y:S02]  /*11e90*/  HADD2.F32 R5, -RZ, R5.H1_H1 ;  /* 0x30000005ff057230 */ /* 0x000fe40000004100 */
[--C-:B--2---:R-:W-:Y:S02]  /*11ea0*/  HADD2.F32 R15, -RZ, R9.reuse.H0_H0 ;  /* 0x20000009ff0f7230 */ /* 0x104fe40000004100 */
[----:B------:R-:W-:-:S02]  /*11eb0*/  HADD2.F32 R20, -RZ, R9.H1_H1 ;  /* 0x30000009ff147230 */ /* 0x000fc40000004100 */
[----:B------:R-:W-:Y:S02]  /*11ec0*/  HADD2.F32 R9, -RZ, R8.H0_H0 ;  /* 0x20000008ff097230 */ /* 0x000fe40000004100 */
[CC--:B------:R-:W-:Y:S01]  /*11ed0*/  FMUL.FTZ R29, R15.reuse, R26.reuse ;  /* 0x0000001a0f1d7220 */ /* 0x0c0fe20000410000 */
[----:B------:R-:W-:Y:S01]  /*11ee0*/  FMUL.FTZ R31, R15, R25 ;  /* 0x000000190f1f7220 */ /* 0x000fe20000410000 */
[----:B------:R-:W-:Y:S02]  /*11ef0*/  HADD2.F32 R15, -RZ, R56.H0_H0 ;  /* 0x20000038ff0f7230 */ /* 0x000fe40000004100 */
[----:B------:R-:W-:Y:S01]  /*11f00*/  FMUL.FTZ R28, R20, R27 ;  /* 0x0000001b141c7220 */ /* 0x000fe20000410000 */
[C---:B------:R-:W-:Y:S01]  /*11f10*/  FFMA.FTZ R29, R12.reuse, R25, -R29 ;  /* 0x000000190c1d7223 */ /* 0x040fe2000001081d */
[----:B------:R-:W-:Y:S01]  /*11f20*/  FFMA.FTZ R31, R12, R26, R31 ;  /* 0x0000001a0c1f7223 */ /* 0x000fe2000001001f */
[----:B------:R-:W-:Y:S02]  /*11f30*/  HADD2.F32 R0, -RZ, R4.H0_H0 ;  /* 0x20000004ff007230 */ /* 0x000fe40000004100 */
[-C--:B------:R-:W-:Y:S01]  /*11f40*/  FMUL.FTZ R12, R20, R15.reuse ;  /* 0x0000000f140c7220 */ /* 0x080fe20000410000 */
[----:B------:R-:W-:Y:S01]  /*11f50*/  FFMA.FTZ R28, R5, R15, -R28 ;  /* 0x0000000f051c7223 */ /* 0x000fe2000001081c */
[----:B------:R-:W-:Y:S01]  /*11f60*/  FMUL.FTZ R15, R9, R70 ;  /* 0x00000046090f7220 */ /* 0x000fe20000410000 */
[----:B------:R-:W-:-:S02]  /*11f70*/  HADD2.F32 R21, -RZ, R10.H0_H0 ;  /* 0x2000000aff157230 */ /* 0x000fc40000004100 */
[-C--:B------:R-:W-:Y:S01]  /*11f80*/  FMUL.FTZ R9, R9, R76.reuse ;  /* 0x0000004c09097220 */ /* 0x080fe20000410000 */
        /* <DEDUP_REMOVED lines=52> */
.L_x_5877:
[----:B------:R-:W-:Y:S05]  /*122d0*/  BSYNC B0 ;  /* 0x0000000000007941 */ /* 0x000fea0003800000 */
.L_x_5855:
        /* <DEDUP_REMOVED lines=8> */
.L_x_5853:
[----:B0--3--:R-:W3:Y:S02]  /*12360*/  LDL R0, [R1+0x44] ;  /* 0x0000440001007983 */ /* 0x009ee40000100800 */
[----:B---3--:R-:W-:-:S13]  /*12370*/  R2UR UR4, R0 ;  /* 0x00000000000472ca */ /* 0x008fda00000e0000 */
[----:B------:R-:W-:-:S05]  /*12380*/  IMAD.U32 R0, RZ, RZ, UR4 ;  /* 0x00000004ff007e24 */ /* 0x000fca000f8e00ff */
[----:B------:R-:W-:-:S13]  /*12390*/  ISETP.NE.AND P0, PT, R0, 0x3, PT ;  /* 0x000000030000780c */ /* 0x000fda0003f05270 */
[----:B------:R-:W-:Y:S05]  /*123a0*/  @!P0 BRA `(.L_x_5906) ;  /* 0x0000000000048947 */ /* 0x000fea0003800000 */
[----:B------:R-:W-:Y:S01]  /*123b0*/  BPT.TRAP 0x1 ;  /* 0x000000040000795c */ /* 0x000fe20000300000 */
.L_x_5906:
[----:B------:R-:W-:Y:S01]  /*123c0*/  IMAD R0, R205, 0x8, R16 ;  /* 0x00000008cd007824 */ /* 0x000fe200078e0210 */
[----:B-12-4-:R-:W-:-:S04]  /*123d0*/  SHF.L.U32 R3, R208, 0x1f, RZ ;  /* 0x0000001fd0037819 */ /* 0x016fc800000006ff */
[----:B------:R0:W1:Y:S01]  /*123e0*/  SYNCS.PHASECHK.TRANS64.TRYWAIT P2, [R0+URZ+0x36830], R3 ;  /* 0x03683003000075a7 */ /* 0x000062000804017f */
[----:B------:R-:W-:Y:S05]  /*123f0*/  @!P0 BRA `(.L_x_5907) ;  /* 0x0000000000048947 */ /* 0x000fea0003800000 */
[----:B------:R-:W-:Y:S01]  /*12400*/  BPT.TRAP 0x1 ;  /* 0x000000040000795c */ /* 0x000fe20000300000 */
.L_x_5907:
[----:B------:R-:W2:Y:S02]  /*12410*/  S2R R4, SR_TID.X ;  /* 0x0000000000047919 */ /* 0x000ea40000002100 */
[----:B--2---:R-:W-:-:S04]  /*12420*/  LOP3.LUT R4, R4, 0x7f, RZ, 0xc0, !PT ;  /* 0x0000007f04047812 */ /* 0x004fc800078ec0ff */
[----:B------:R-:W-:Y:S01]  /*12430*/  ISETP.NE.AND P1, PT, R4, RZ, PT ;  /* 0x000000ff0400720c */ /* 0x000fe20003f25270 */
[----:B-1----:R-:W-:-:S12]  /*12440*/  @P2 BRA `(.L_x_5908) ;  /* 0x0000000000082947 */ /* 0x002fd80003800000 */
[----:B------:R-:W1:Y:S02]  /*12450*/  SYNCS.PHASECHK.TRANS64.TRYWAIT P2, [R0+URZ+0x36830], R3 ;  /* 0x03683003000075a7 */ /* 0x000e64000804017f */
[----:B-1----:R-:W-:Y:S05]  /*12460*/  @!P2 BRA `(.L_x_5909) ;  /* 0x000001f00080a947 */ /* 0x002fea0003800000 */
.L_x_5908:
        /* <DEDUP_REMOVED lines=18> */
[----:B------:R-:W-:Y:S01]  /*12590*/  MOV R13, UR5 ;  /* 0x00000005000d7c02 */ /* 0x000fe20008000f00 */
[----:B------:R-:W-:Y:S01]  /*125a0*/  IMAD R4, R205, 0xa80, R222 ;  /* 0x00000a80cd047824 */ /* 0x000fe200078e02de */
[----:B------:R-:W-:Y:S01]  /*125b0*/  R2UR UR23, R9 ;  /* 0x00000000091772ca */ /* 0x000fe200000e0000 */
[----:B------:R-:W-:Y:S01]  /*125c0*/  IMAD.MOV.U32 R11, RZ, RZ, 0x40000040 ;  /* 0x40000040ff0b7424 */ /* 0x000fe200078e00ff */
[----:B------:R-:W-:Y:S01]  /*125d0*/  UMOV UR4, UR24 ;  /* 0x0000001800047c82 */ /* 0x000fe20008000000 */
[C---:B------:R-:W-:Y:S01]  /*125e0*/  VIADD R6, R4.reuse, 0x80 ;  /* 0x0000008004067836 */ /* 0x040fe20000000000 */
[C---:B------:R-:W-:Y:S01]  /*125f0*/  R2UR UR6, R4.reuse ;  /* 0x00000000040672ca */ /* 0x040fe200000e0000 */
[----:B------:R-:W-:Y:S01]  /*12600*/  UMOV UR26, UR4 ;  /* 0x00000004001a7c82 */ /* 0x000fe20008000000 */
[----:B------:R-:W-:Y:S01]  /*12610*/  VIADD R8, R4, 0x100 ;  /* 0x0000010004087836 */ /* 0x000fe20000000000 */
[----:B------:R-:W-:Y:S01]  /*12620*/  UMOV UR16, UR26 ;  /* 0x0000001a00107c82 */ /* 0x000fe20008000000 */
[----:B------:R-:W-:Y:S01]  /*12630*/  R2UR UR18, R6 ;  /* 0x00000000061272ca */ /* 0x000fe200000e0000 */
[----:B------:R-:W-:Y:S01]  /*12640*/  UMOV UR20, UR26 ;  /* 0x0000001a00147c82 */ /* 0x000fe20008000000 */
[----:B------:R-:W-:Y:S01]  /*12650*/  VIADD R6, R4, 0x180 ;  /* 0x0000018004067836 */ /* 0x000fe20000000000 */
[----:B------:R-:W-:Y:S01]  /*12660*/  R2UR UR22, R8 ;  /* 0x00000000081672ca */ /* 0x000fe200000e0000 */
[----:B------:R-:W-:Y:S01]  /*12670*/  IMAD.U32 R12, RZ, RZ, UR4 ;  /* 0x00000004ff0c7e24 */ /* 0x000fe2000f8e00ff */
[----:B------:R-:W-:Y:S01]  /*12680*/  R2UR UR11, R11 ;  /* 0x000000000b0b72ca */ /* 0x000fe200000e0000 */
[----:B------:R-:W-:Y:S01]  /*12690*/  VIADD R10, R4, 0x200 ;  /* 0x00000200040a7836 */ /* 0x000fe20000000000 */
[----:B------:R-:W-:Y:S01]  /*126a0*/  UMOV UR8, UR26 ;  /* 0x0000001a00087c82 */ /* 0x000fe20008000000 */
[----:B------:R-:W-:Y:S01]  /*126b0*/  UMOV UR9, UR27 ;  /* 0x0000001b00097c82 */ /* 0x000fe20008000000 */
[----:B------:R-:W-:Y:S01]  /*126c0*/  HGMMA.64x16x16.F32 R72, gdesc[UR4], RZ, !UPT, gsb0 ;  /* 0x00200000044879f0 */ /* 0x000fe2000c0008ff */
[----:B------:R-:W-:Y:S01]  /*126d0*/  R2UR UR6, R6 ;  /* 0x00000000060672ca */ /* 0x000fe200000e0000 */
[----:B------:R-:W-:Y:S01]  /*126e0*/  UMOV UR4, UR26 ;  /* 0x0000001a00047c82 */ /* 0x000fe20008000000 */
[----:B------:R-:W-:Y:S01]  /*126f0*/  R2UR UR7, R7 ;  /* 0x00000000070772ca */ /* 0x000fe200000e0000 */
[----:B------:R-:W-:Y:S01]  /*12700*/  UMOV UR5, UR27 ;  /* 0x0000001b00057c82 */ /* 0x000fe20008000000 */
[----:B------:R-:W-:Y:S01]  /*12710*/  R2UR UR10, R10 ;  /* 0x000000000a0a72ca */ /* 0x000fe200000e0000 */
[C---:B------:R-:W-:Y:S01]  /*12720*/  VIADD R8, R4.reuse, 0x280 ;  /* 0x0000028004087836 */ /* 0x040fe20000000000 */
[----:B------:R-:W-:Y:S01]  /*12730*/  UMOV UR12, UR26 ;  /* 0x0000001a000c7c82 */ /* 0x000fe20008000000 */
[----:B------:R-:W-:Y:S01]  /*12740*/  IMAD.MOV.U32 R9, RZ, RZ, 0x40000040 ;  /* 0x40000040ff097424 */ /* 0x000fe200078e00ff */
[----:B------:R-:W-:Y:S01]  /*12750*/  UMOV UR13, UR27 ;  /* 0x0000001b000d7c82 */ /* 0x000fe20008000000 */
[----:B------:R-:W-:Y:S01]  /*12760*/  VIADD R6, R4, 0x300 ;  /* 0x0000030004067836 */ /* 0x000fe20000000000 */
[----:B------:R-:W-:Y:S01]  /*12770*/  R2UR UR14, R8 ;  /* 0x00000000080e72ca */ /* 0x000fe200000e0000 */
[----:B------:R-:W-:Y:S01]  /*12780*/  IMAD.MOV.U32 R7, RZ, RZ, 0x40000040 ;  /* 0x40000040ff077424 */ /* 0x000fe200078e00ff */
[----:B------:R-:W-:Y:S01]  /*12790*/  R2UR UR15, R9 ;  /* 0x00000000090f72ca */ /* 0x000fe200000e0000 */
[----:B------:R-:W-:Y:S01]  /*127a0*/  IMAD.MOV.U32 R9, RZ, RZ, 0x40000040 ;  /* 0x40000040ff097424 */ /* 0x000fe200078e00ff */
[C---:B------:R-:W-:Y:S01]  /*127b0*/  IADD3 R8, R4.reuse, 0x2, RZ ;  /* 0x0000000204087810 */ /* 0x040fe20007ffe0ff */
[----:B------:R-:W-:Y:S01]  /*127c0*/  UMOV UR29, 0x40000040 ;  /* 0x40000040001d7882 */ /* 0x000fe20000000000 */
[----:B------:R-:W-:Y:S01]  /*127d0*/  IMAD.MOV.U32 R11, RZ, RZ, 0x40000040 ;  /* 0x40000040ff0b7424 */ /* 0x000fe200078e00ff */
[----:B------:R-:W-:Y:S01]  /*127e0*/  IADD3 R10, R4, 0x102, RZ ;  /* 0x00000102040a7810 */ /* 0x000fe20007ffe0ff */
[----:B------:R0:W-:Y:S01]  /*127f0*/  STL.64 [R1+0x30], R12 ;  /* 0x0000300c01007387 */ /* 0x0001e20000100a00 */
[----:B------:R-:W-:Y:S01]  /*12800*/  R2UR UR30, R8 ;  /* 0x00000000081e72ca */ /* 0x000fe200000e0000 */
[----:B------:R-:W-:Y:S01]  /*12810*/  VIADD R8, R4, 0x182 ;  /* 0x0000018204087836 */ /* 0x000fe20000000000 */
[----:B------:R-:W-:Y:S01]  /*12820*/  R2UR UR31, R9 ;  /* 0x00000000091f72ca */ /* 0x000fe200000e0000 */
[----:B------:R-:W-:Y:S01]  /*12830*/  UIADD3 UR56, UR24, 0x404, URZ ;  /* 0x0000040418387890 */ /* 0x000fe2000fffe03f */
[----:B------:R-:W-:Y:S01]  /*12840*/  MOV R9, 0x40000040 ;  /* 0x4000004000097802 */ /* 0x000fe20000000f00 */
[----:B------:R-:W-:Y:S01]  /*12850*/  UMOV UR57, 0x40000040 ;  /* 0x4000004000397882 */ /* 0x000fe20000000000 */
[----:B------:R-:W-:Y:S01]  /*12860*/  UIADD3 UR52, UR24, 0x406, URZ ;  /* 0x0000040618347890 */ /* 0x000fe2000fffe03f */
[----:B------:R-:W1:Y:S01]  /*12870*/  LDC R3, c[0x0][0x448] ;  /* 0x00011200ff037b82 */ /* 0x000e620000000800 */
[----:B------:R-:W-:Y:S01]  /*12880*/  UMOV UR53, 0x40000040 ;  /* 0x4000004000357882 */ /* 0x000fe20000000000 */
[----:B------:R-:W-:Y:S01]  /*12890*/  UIADD3 UR48, UR24, 0x800, URZ ;  /* 0x0000080018307890 */ /* 0x000fe2000fffe03f */
[----:B------:R-:W-:Y:S01]  /*128a0*/  IMAD.MOV.U32 R5, RZ, RZ, 0x40000040 ;  /* 0x40000040ff057424 */ /* 0x000fe200078e00ff */
[----:B------:R-:W-:Y:S01]  /*128b0*/  UMOV UR49, 0x40000040 ;  /* 0x4000004000317882 */ /* 0x000fe20000000000 */
[----:B0-----:R-:W-:Y:S01]  /*128c0*/  IMAD.U32 R13, RZ, RZ, UR29 ;  /* 0x0000001dff0d7e24 */ /* 0x001fe2000f8e00ff */
        /* <DEDUP_REMOVED lines=16> */
[----:B-1----:R-:W-:Y:S01]  /*129d0*/  ISETP.NE.AND P2, PT, R3, 0x1, PT ;  /* 0x000000010300780c */ /* 0x002fe20003f45270 */
        /* <DEDUP_REMOVED lines=11> */
[----:B-----5:R-:W-:-:S06]  /*12a90*/  WARPGROUP.ARRIVE ;  /* 0x00000000000079c5 */ /* 0x020fcc0000000000 */
[----:B------:R-:W-:Y:S01]  /*12aa0*/  HGMMA.64x16x16.F32 R56, gdesc[UR20], RZ, !UPT, gsb0 ;  /* 0x00200000143879f0 */ /* 0x000fe2000c0008ff */
[----:B------:R-:W-:Y:S01]  /*12ab0*/  R2UR UR22, R10 ;  /* 0x000000000a1672ca */ /* 0x000fe200000e0000 */
[----:B------:R-:W-:Y:S01]  /*12ac0*/  UMOV UR21, UR27 ;  /* 0x0000001b00157c82 */ /* 0x000fe20008000000 */
[----:B------:R-:W-:Y:S01]  /*12ad0*/  R2UR UR23, R11 ;  /* 0x000000000b1772ca */ /* 0x000fe200000e0000 */
[----:B------:R-:W-:Y:S02]  /*12ae0*/  VIADD R10, R4, 0x282 ;  /* 0x00000282040a7836 */ /* 0x000fe40000000000 */
[----:B------:R-:W-:Y:S01]  /*12af0*/  IMAD.MOV.U32 R11, RZ, RZ, 0x40000040 ;  /* 0x40000040ff0b7424 */ /* 0x000fe200078e00ff */
        /* <DEDUP_REMOVED lines=76> */
[----:B------:R-:W-:Y:S02]  /*12fc0*/  VIADD R8, R4, 0x6 ;  /* 0x0000000604087836 */ /* 0x000fe40000000000 */
[----:B------:R-:W-:Y:S01]  /*12fd0*/  IMAD.MOV.U32 R9, RZ, RZ, 0x40000040 ;  /* 0x40000040ff097424 */ /* 0x000fe200078e00ff */
        /* <DEDUP_REMOVED lines=39> */
[----:B------:R-:W-:Y:S01]  /*13250*/  VIADD R8, R4, 0x186 ;  /* 0x0000018604087836 */ /* 0x000fe20000000000 */
[----:B0-----:R-:W-:Y:S01]  /*13260*/  MOV R13, UR29 ;  /* 0x0000001d000d7c02 */ /* 0x001fe20008000f00 */
        /* <DEDUP_REMOVED lines=17> */
[----:B------:R-:W-:Y:S02]  /*13380*/  VIADD R10, R4, 0x286 ;  /* 0x00000286040a7836 */ /* 0x000fe40000000000 */
[----:B------:R-:W-:Y:S01]  /*13390*/  IMAD.MOV.U32 R11, RZ, RZ, 0x40000040 ;  /* 0x40000040ff0b7424 */ /* 0x000fe200078e00ff */
[----:B------:R-:W-:Y:S02]  /*133a0*/  WARPGROUP.DEPBAR.LE gsb0, 0x0 ;  /* 0x00008000000079c5 */ /* 0x000fe40000010000 */
[----:B------:R-:W-:-:S06]  /*133b0*/  WARPGROUP.ARRIVE ;  /* 0x00000000000079c5 */ /* 0x000fcc0000000000 */
[----:B------:R-:W-:Y:S01]  /*133c0*/  HGMMA.64x16x16.F32 R48, gdesc[UR4], R48, gsb0 ;  /* 0x00200000043079f0 */ /* 0x000fe20008000830 */
[----:B------:R-:W-:Y:S01]  /*133d0*/  UIADD3 UR4, UR24, 0x6, URZ ;  /* 0x0000000618047890 */ /* 0x000fe2000fffe03f */
[----:B------:R-:W-:Y:S01]  /*133e0*/  R2UR UR6, R8 ;  /* 0x00000000080672ca */ /* 0x000fe200000e0000 */
[----:B------:R-:W-:Y:S01]  /*133f0*/  UMOV UR5, UR27 ;  /* 0x0000001b00057c82 */ /* 0x000fe20008000000 */
[----:B------:R-:W-:Y:S01]  /*13400*/  R2UR UR7, R9 ;  /* 0x00000000090772ca */ /* 0x000fe200000e0000 */
[----:B------:R-:W-:Y:S01]  /*13410*/  IMAD.MOV.U32 R9, RZ, RZ, 0x40000040 ;  /* 0x40000040ff097424 */ /* 0x000fe200078e00ff */
[----:B------:R-:W-:Y:S02]  /*13420*/  IADD3 R8, R4, 0x380, RZ ;  /* 0x0000038004087810 */ /* 0x000fe40007ffe0ff */
        /* <DEDUP_REMOVED lines=40> */
[----:B------:R-:W-:Y:S01]  /*136b0*/  MOV R9, 0x40000040 ;  /* 0x4000004000097802 */ /* 0x000fe20000000f00 */
        /* <DEDUP_REMOVED lines=99> */
[----:B------:R-:W-:Y:S01]  /*13cf0*/  R2UR UR58, R8 ;  /* 0x00000000083a72ca */ /* 0x000fe200000e0000 */
[----:B------:R-:W-:Y:S01]  /*13d00*/  UMOV UR20, UR26 ;  /* 0x0000001a00147c82 */ /* 0x000fe20008000000 */
[----:B------:R-:W-:Y:S01]  /*13d10*/  UMOV UR4, UR26 ;  /* 0x0000001a00047c82 */ /* 0x000fe20008000000 */
[----:B------:R-:W-:Y:S01]  /*13d20*/  R2UR UR59, R9 ;  /* 0x00000000093b72ca */ /* 0x000fe200000e0000 */
[----:B------:R-:W-:-:S02]  /*13d30*/  VIADD R8, R4, 0x504 ;  /* 0x0000050404087836 */ /* 0x000fc40000000000 */
[----:B------:R-:W-:Y:S02]  /*13d40*/  IMAD.MOV.U32 R9, RZ, RZ, 0x40000040 ;  /* 0x40000040ff097424 */ /* 0x000fe400078e00ff */
[----:B------:R-:W-:-:S05]  /*13d50*/  IMAD.U32 R12, RZ, RZ, UR28 ;  /* 0x0000001cff0c7e24 */ /* 0x000fca000f8e00ff */
[----:B------:R0:W-:Y:S01]  /*13d60*/  STL.64 [R1], R12 ;  /* 0x0000000c01007387 */ /* 0x0001e20000100a00 */
        /* <DEDUP_REMOVED lines=331> */
[----:B------:R-:W-:Y:S01]  /*15220*/  ULDC UR42, c[0x0][0x9d8] ;  /* 0x00027600002a7ab9 */ /* 0x000fe20000000800 */
[----:B------:R-:W-:Y:S01]  /*15230*/  ULDC UR43, c[0x0][0x9d8] ;  /* 0x00027600002b7ab9 */ /* 0x000fe20000000800 */
        /* <DEDUP_REMOVED lines=47> */
[----:B------:R-:W-:Y:S01]  /*15530*/  MOV R7, 0x40000040 ;  /* 0x4000004000077802 */ /* 0x000fe20000000f00 */
[----:B------:R-:W1:Y:S01]  /*15540*/  MUFU.TANH R94, R94 ;  /* 0x0000005e005e7308 */ /* 0x000e620000002400 */
[----:B------:R-:W-:Y:S01]  /*15550*/  FMUL.FTZ R8, R72, UR8 ;  /* 0x0000000848087c20 */ /* 0x000fe20008410000 */
[----:B------:R-:W-:Y:S01]  /*15560*/  FMUL.FTZ R9, R73, UR8 ;  /* 0x0000000849097c20 */ /* 0x000fe20008410000 */
[----:B------:R-:W-:-:S05]  /*15570*/  FMUL.FTZ R11, R77, UR8 ;  /* 0x000000084d0b7c20 */ /* 0x000fca0008410000 */
[----:B------:R-:W2:Y:S08]  /*15580*/  MUFU.TANH R92, R92 ;  /* 0x0000005c005c7308 */ /* 0x000eb00000002400 */
[----:B------:R-:W3:Y:S08]  /*15590*/  MUFU.TANH R78, R78 ;  /* 0x0000004e004e7308 */ /* 0x000ef00000002400 */
[----:B------:R-:W4:Y:S08]  /*155a0*/  MUFU.TANH R79, R79 ;  /* 0x0000004f004f7308 */ /* 0x000f300000002400 */
[----:B------:R-:W-:Y:S08]  /*155b0*/  MUFU.TANH R8, R8 ;  /* 0x0000000800087308 */ /* 0x000ff00000002400 */
[----:B------:R-:W-:Y:S01]  /*155c0*/  MUFU.TANH R9, R9 ;  /* 0x0000000900097308 */ /* 0x000fe20000002400 */
[----:B------:R-:W-:-:S02]  /*155d0*/  WARPGROUP.DEPBAR.LE gsb0, 0x0 ;  /* 0x00008000000079c5 */ /* 0x000fc40000010000 */
[----:B------:R-:W-:Y:S01]  /*155e0*/  WARPGROUP.ARRIVE ;  /* 0x00000000000079c5 */ /* 0x000fe20000000000 */
[----:B0-----:R-:W-:Y:S01]  /*155f0*/  FMUL.FTZ R12, R64, UR8 ;  /* 0x00000008400c7c20 */ /* 0x001fe20008410000 */
[----:B------:R-:W-:Y:S01]  /*15600*/  FMUL.FTZ R66, R66, UR8 ;  /* 0x0000000842427c20 */ /* 0x000fe20008410000 */
[----:B------:R-:W0:Y:S01]  /*15610*/  @P2 LDC R64, c[0x0][0x44c] ;  /* 0x00011300ff402b82 */ /* 0x000e220000000800 */
        /* <DEDUP_REMOVED lines=8> */
[----:B------:R-:W4:Y:S01]  /*156a0*/  MUFU.TANH R66, R66 ;  /* 0x0000004200427308 */ /* 0x000f220000002400 */
[----:B------:R-:W-:-:S02]  /*156b0*/  IMAD.MOV.U32 R7, RZ, RZ, 0x40000040 ;  /* 0x40000040ff077424 */ /* 0x000fc400078e00ff */
[----:B------:R-:W-:Y:S01]  /*156c0*/  FMUL.FTZ R71, R71, UR8 ;  /* 0x0000000847477c20 */ /* 0x000fe20008410000 */
[----:B------:R-:W-:Y:S01]  /*156d0*/  FMUL.FTZ R14, R68, UR8 ;  /* 0x00000008440e7c20 */ /* 0x000fe20008410000 */
[----:B------:R-:W-:Y:S01]  /*156e0*/  FMUL.FTZ R13, R65, UR8 ;  /* 0x00000008410d7c20 */ /* 0x000fe20008410000 */
[----:B------:R-:W-:Y:S02]  /*156f0*/  FMUL.FTZ R15, R69, UR8 ;  /* 0x00000008450f7c20 */ /* 0x000fe40008410000 */
[----:B------:R-:W4:Y:S08]  /*15700*/  MUFU.TANH R67, R67 ;  /* 0x0000004300437308 */ /* 0x000f300000002400 */
[----:B------:R-:W4:Y:S08]  /*15710*/  MUFU.TANH R70, R70 ;  /* 0x0000004600467308 */ /* 0x000f300000002400 */
        /* <DEDUP_REMOVED lines=8> */
[----:B------:R-:W1:Y:S01]  /*157a0*/  @P2 LDC R60, c[0x0][0x450] ;  /* 0x00011400ff3c2b82 */ /* 0x000e620000000800 */
[----:B------:R-:W-:Y:S01]  /*157b0*/  FMUL.FTZ R58, R58, UR8 ;  /* 0x000000083a3a7c20 */ /* 0x000fe20008410000 */
[----:B------:R-:W-:Y:S01]  /*157c0*/  HGMMA.64x16x16.F32 R48, gdesc[UR4], R48, gsb0 ;  /* 0x00200000043079f0 */ /* 0x000fe20008000830 */
[----:B------:R-:W-:Y:S01]  /*157d0*/  R2UR UR6, R6 ;  /* 0x00000000060672ca */ /* 0x000fe200000e0000 */
[----:B------:R-:W-:Y:S01]  /*157e0*/  UMOV UR4, UR36 ;  /* 0x0000002400047c82 */ /* 0x000fe20008000000 */
[----:B------:R-:W-:Y:S01]  /*157f0*/  R2UR UR7, R7 ;  /* 0x00000000070772ca */ /* 0x000fe200000e0000 */
[----:B------:R-:W-:Y:S01]  /*15800*/  UMOV UR5, UR37 ;  /* 0x0000002500057c82 */ /* 0x000fe20008000000 */
[C---:B------:R-:W-:Y:S01]  /*15810*/  VIADD R6, R4.reuse, 0x986 ;  /* 0x0000098604067836 */ /* 0x040fe20000000000 */
[----:B------:R-:W-:Y:S01]  /*15820*/  MOV R7, 0x40000040 ;  /* 0x4000004000077802 */ /* 0x000fe20000000f00 */
[----:B------:R2:W-:Y:S01]  /*15830*/  MUFU.TANH R74, R59 ;  /* 0x0000003b004a7308 */ /* 0x0005e20000002400 */
[----:B------:R-:W-:-:S02]  /*15840*/  VIADD R4, R4, 0xa06 ;  /* 0x00000a0604047836 */ /* 0x000fc40000000000 */
[----:B------:R-:W-:Y:S01]  /*15850*/  FMUL.FTZ R62, R62, UR8 ;  /* 0x000000083e3e7c20 */ /* 0x000fe20008410000 */
[----:B------:R-:W-:Y:S01]  /*15860*/  FMUL.FTZ R63, R63, UR8 ;  /* 0x000000083f3f7c20 */ /* 0x000fe20008410000 */
[----:B------:R-:W-:Y:S01]  /*15870*/  FMUL.FTZ R21, R57, UR8 ;  /* 0x0000000839157c20 */ /* 0x000fe20008410000 */
[----:B------:R-:W-:Y:S02]  /*15880*/  FMUL.FTZ R57, R61, UR8 ;  /* 0x000000083d397c20 */ /* 0x000fe40008410000 */
[----:B------:R3:W4:Y:S01]  /*15890*/  MUFU.TANH R76, R58 ;  /* 0x0000003a004c7308 */ /* 0x0007220000002400 */
[----:B--2---:R-:W-:-:S04]  /*158a0*/  IMAD.IADD R59, R229, 0x1, R226 ;  /* 0x00000001e53b7824 */ /* 0x004fc800078e02e2 */
[----:B0-----:R-:W-:-:S03]  /*158b0*/  @P2 IMAD.HI.U32 R3, R59, R64, RZ ;  /* 0x000000403b032227 */ /* 0x001fc600078e00ff */
[----:B------:R-:W0:Y:S01]  /*158c0*/  MUFU.TANH R62, R62 ;  /* 0x0000003e003e7308 */ /* 0x000e220000002400 */
[----:B---3--:R-:W-:Y:S01]  /*158d0*/  IMAD R58, R2, -0x70, R228 ;  /* 0xffffff90023a7824 */ /* 0x008fe200078e02e4 */
[----:B-1----:R-:W-:-:S05]  /*158e0*/  @P2 SHF.R.U32.HI R59, RZ, R60, R3 ;  /* 0x0000003cff3b2219 */ /* 0x002fca0000011603 */
[----:B------:R-:W1:Y:S01]  /*158f0*/  SHFL.IDX PT, R60, R59, 0x1, 0x1c1f ;  /* 0x003c1f003b3c7f89 */ /* 0x000e6200000e0000 */
[----:B------:R-:W2:Y:S03]  /*15900*/  MUFU.TANH R63, R63 ;  /* 0x0000003f003f7308 */ /* 0x000ea60000002400 */
[----:B------:R-:W3:Y:S05]  /*15910*/  SHFL.IDX PT, R59, R59, RZ, 0x1c1f ;  /* 0x001c1fff3b3b7589 */ /* 0x000eea00000e0000 */
        /* <DEDUP_REMOVED lines=14> */
[----:B------:R-:W-:Y:S01]  /*15a00*/  IMAD R6, R2, -0x70, RZ ;  /* 0xffffff9002067824 */ /* 0x000fe200078e02ff */
[----:B------:R4:W-:Y:S01]  /*15a10*/  MUFU.TANH R7, R49 ;  /* 0x0000003100077308 */ /* 0x0009e20000002400 */
[----:B------:R-:W-:-:S03]  /*15a20*/  FMUL.FTZ R48, R48, UR8 ;  /* 0x0000000830307c20 */ /* 0x000fc60008410000 */
[----:B------:R-:W-:-:S04]  /*15a30*/  IADD3 R3, -R227, 0x71, R6 ;  /* 0x00000071e3037810 */ /* 0x000fc80007ffe106 */
[----:B------:R-:W-:Y:S01]  /*15a40*/  IADD3 R90, -R224, R3, R228 ;  /* 0x00000003e05a7210 */ /* 0x000fe20007ffe1e4 */
[----:B------:R-:W2:Y:S01]  /*15a50*/  MUFU.TANH R50, R50 ;  /* 0x0000003200327308 */ /* 0x000ea20000002400 */
[----:B----4-:R-:W-:-:S04]  /*15a60*/  IADD3 R49, -R227, 0x70, R58 ;  /* 0x00000070e3317810 */ /* 0x010fc80007ffe13a */
[-CC-:B-1----:R-:W-:Y:S02]  /*15a70*/  VIADDMNMX R3, R60, R90.reuse, R49.reuse, PT ;  /* 0x0000005a3c037246 */ /* 0x182fe40003800131 */
[----:B---3--:R-:W-:Y:S01]  /*15a80*/  VIADDMNMX R49, R59, R90, R49, PT ;  /* 0x0000005a3b317246 */ /* 0x008fe20003800131 */
[----:B------:R-:W1:Y:S01]  /*15a90*/  MUFU.TANH R51, R51 ;  /* 0x0000003300337308 */ /* 0x000e620000002400 */
[C---:B------:R-:W-:Y:S02]  /*15aa0*/  ISETP.GT.AND P5, PT, R3.reuse, RZ, PT ;  /* 0x000000ff0300720c */ /* 0x040fe40003fa4270 */
[C---:B------:R-:W-:Y:S02]  /*15ab0*/  ISETP.GT.AND P6, PT, R3.reuse, 0x1, PT ;  /* 0x000000010300780c */ /* 0x040fe40003fc4270 */
[----:B------:R-:W-:Y:S02]  /*15ac0*/  ISETP.GT.AND P4, PT, R3, 0x8, PT ;  /* 0x000000080300780c */ /* 0x000fe40003f84270 */
[----:B------:R-:W-:Y:S01]  /*15ad0*/  FSEL R94, R94, -INF , P5 ;  /* 0xff8000005e5e7808 */ /* 0x000fe20002800000 */
[----:B------:R-:W3:Y:S01]  /*15ae0*/  MUFU.TANH R54, R54 ;  /* 0x0000003600367308 */ /* 0x000ee20000002400 */
[----:B------:R-:W-:-:S02]  /*15af0*/  FSEL R92, R92, -INF , P6 ;  /* 0xff8000005c5c7808 */ /* 0x000fc40003000000 */
[C---:B------:R-:W-:Y:S02]  /*15b00*/  ISETP.GT.AND P3, PT, R3.reuse, 0x9, PT ;  /* 0x000000090300780c */ /* 0x040fe40003f64270 */
[----:B------:R-:W-:Y:S02]  /*15b10*/  FSEL R88, R78, -INF , P4 ;  /* 0xff8000004e587808 */ /* 0x000fe40002000000 */
[----:B------:R-:W-:Y:S01]  /*15b20*/  ISETP.GT.AND P5, PT, R3, 0x10, PT ;  /* 0x000000100300780c */ /* 0x000fe20003fa4270 */
[----:B------:R-:W4:Y:S01]  /*15b30*/  MUFU.TANH R55, R55 ;  /* 0x0000003700377308 */ /* 0x000f220000002400 */
[----:B------:R-:W-:Y:S02]  /*15b40*/  FSEL R86, R79, -INF , P3 ;  /* 0xff8000004f567808 */ /* 0x000fe40001800000 */
[----:B------:R-:W-:Y:S02]  /*15b50*/  ISETP.GT.AND P3, PT, R3, 0x11, PT ;  /* 0x000000110300780c */ /* 0x000fe40003f64270 */
[----:B------:R-:W-:-:S02]  /*15b60*/  FSEL R84, R66, -INF , P5 ;  /* 0xff80000042547808 */ /* 0x000fc40002800000 */
[----:B------:R-:W-:Y:S01]  /*15b70*/  ISETP.GT.AND P4, PT, R3, 0x18, PT ;  /* 0x000000180300780c */ /* 0x000fe20003f84270 */
[----:B------:R-:W-:Y:S01]  /*15b80*/  MUFU.TANH R14, R14 ;  /* 0x0000000e000e7308 */ /* 0x000fe20000002400 */
[----:B------:R-:W-:Y:S02]  /*15b90*/  FSEL R82, R67, -INF , P3 ;  /* 0xff80000043527808 */ /* 0x000fe40001800000 */
[C---:B------:R-:W-:Y:S01]  /*15ba0*/  ISETP.GT.AND P3, PT, R3.reuse, 0x19, PT ;  /* 0x000000190300780c */ /* 0x040fe20003f64270 */
[----:B------:R-:W-:Y:S02]  /*15bb0*/  WARPGROUP.DEPBAR.LE gsb0, 0x0 ;  /* 0x00008000000079c5 */ /* 0x000fe40000010000 */
[----:B------:R-:W-:Y:S01]  /*15bc0*/  WARPGROUP.ARRIVE ;  /* 0x00000000000079c5 */ /* 0x000fe20000000000 */
[----:B------:R-:W-:Y:S01]  /*15bd0*/  FSEL R80, R70, -INF , P4 ;  /* 0xff80000046507808 */ /* 0x000fe20002000000 */
[----:B------:R-:W-:Y:S01]  /*15be0*/  FMUL.FTZ R42, R42, UR8 ;  /* 0x000000082a2a7c20 */ /* 0x000fe20008410000 */
[----:B------:R-:W-:Y:S01]  /*15bf0*/  ISETP.GT.AND P4, PT, R3, 0x20, PT ;  /* 0x000000200300780c */ /* 0x000fe20003f84270 */
[----:B------:R-:W-:Y:S01]  /*15c00*/  FMUL.FTZ R43, R43, UR8 ;  /* 0x000000082b2b7c20 */ /* 0x000fe20008410000 */
[----:B------:R-:W-:Y:S01]  /*15c10*/  FSEL R78, R71, -INF , P3 ;  /* 0xff800000474e7808 */ /* 0x000fe20001800000 */
[----:B------:R-:W-:Y:S01]  /*15c20*/  HGMMA.64x16x16.F32 R32, gdesc[UR4], R32, gsb0 ;  /* 0x00200000042079f0 */ /* 0x000fe20008000820 */
[----:B------:R-:W-:Y:S01]  /*15c30*/  R2UR UR6, R4 ;  /* 0x00000000040672ca */ /* 0x000fe200000e0000 */
[----:B------:R-:W-:Y:S01]  /*15c40*/  UMOV UR4, UR36 ;  /* 0x0000002400047c82 */ /* 0x000fe20008000000 */
[----:B------:R-:W-:Y:S01]  /*15c50*/  R2UR UR7, R5 ;  /* 0x00000000050772ca */ /* 0x000fe200000e0000 */
[----:B------:R-:W-:Y:S01]  /*15c60*/  UMOV UR5, UR37 ;  /* 0x0000002500057c82 */ /* 0x000fe20008000000 */
[----:B------:R-:W-:Y:S01]  /*15c70*/  FMNMX.FTZ R5, R94, R92, !PT ;  /* 0x0000005c5e057209 */ /* 0x000fe20007810000 */
[----:B------:R-:W4:Y:S01]  /*15c80*/  MUFU.TANH R42, R42 ;  /* 0x0000002a002a7308 */ /* 0x000f220000002400 */
[----:B------:R-:W-:Y:S01]  /*15c90*/  ISETP.GT.AND P3, PT, R3, 0x21, PT ;  /* 0x000000210300780c */ /* 0x000fe20003f64270 */
[----:B------:R-:W-:Y:S01]  /*15ca0*/  FMUL.FTZ R46, R46, UR8 ;  /* 0x000000082e2e7c20 */ /* 0x000fe20008410000 */
[----:B------:R-:W-:Y:S01]  /*15cb0*/  FMNMX.FTZ R5, R88, R5, !PT ;  /* 0x0000000558057209 */ /* 0x000fe20007810000 */
[----:B------:R-:W-:Y:S01]  /*15cc0*/  FMUL.FTZ R47, R47, UR8 ;  /* 0x000000082f2f7c20 */ /* 0x000fe20008410000 */
[----:B------:R-:W-:-:S02]  /*15cd0*/  FSEL R76, R76, -INF , P4 ;  /* 0xff8000004c4c7808 */ /* 0x000fc40002000000 */
[----:B------:R-:W-:Y:S01]  /*15ce0*/  FMNMX.FTZ R5, R86, R5, !PT ;  /* 0x0000000556057209 */ /* 0x000fe20007810000 */
[----:B------:R-:W4:Y:S01]  /*15cf0*/  MUFU.TANH R43, R43 ;  /* 0x0000002b002b7308 */ /* 0x000f220000002400 */
[C---:B------:R-:W-:Y:S02]  /*15d00*/  ISETP.GT.AND P4, PT, R3.reuse, 0x28, PT ;  /* 0x000000280300780c */ /* 0x040fe40003f84270 */
[----:B------:R-:W-:Y:S02]  /*15d10*/  FMNMX.FTZ R5, R84, R5, !PT ;  /* 0x0000000554057209 */ /* 0x000fe40007810000 */
[----:B------:R-:W-:Y:S02]  /*15d20*/  FSEL R74, R74, -INF , P3 ;  /* 0xff8000004a4a7808 */ /* 0x000fe40001800000 */
[----:B------:R-:W-:Y:S01]  /*15d30*/  FMNMX.FTZ R5, R82, R5, !PT ;  /* 0x0000000552057209 */ /* 0x000fe20007810000 */
[----:B------:R-:W4:Y:S01]  /*15d40*/  MUFU.TANH R46, R46 ;  /* 0x0000002e002e7308 */ /* 0x000f220000002400 */
[----:B------:R-:W-:-:S02]  /*15d50*/  ISETP.GT.AND P3, PT, R3, 0x29, PT ;  /* 0x000000290300780c */ /* 0x000fc40003f64270 */
[----:B------:R-:W-:Y:S02]  /*15d60*/  FMNMX.FTZ R5, R80, R5, !PT ;  /* 0x0000000550057209 */ /* 0x000fe40007810000 */
[----:B0-----:R-:W-:Y:S02]  /*15d70*/  FSEL R72, R62, -INF , P4 ;  /* 0xff8000003e487808 */ /* 0x001fe40002000000 */
[----:B------:R-:W-:Y:S01]  /*15d80*/  FMNMX.FTZ R5, R78, R5, !PT ;  /* 0x000000054e057209 */ /* 0x000fe20007810000 */
[----:B------:R-:W0:Y:S01]  /*15d90*/  MUFU.TANH R47, R47 ;  /* 0x0000002f002f7308 */ /* 0x000e220000002400 */
[----:B------:R-:W-:Y:S02]  /*15da0*/  ISETP.GT.AND P4, PT, R3, 0x30, PT ;  /* 0x000000300300780c */ /* 0x000fe40003f84270 */
[----:B------:R-:W-:Y:S02]  /*15db0*/  FMNMX.FTZ R5, R76, R5, !PT ;  /* 0x000000054c057209 */ /* 0x000fe40007810000 */
[----:B--2---:R-:W-:-:S02]  /*15dc0*/  FSEL R70, R63, -INF , P3 ;  /* 0xff8000003f467808 */ /* 0x004fc40001800000 */
[----:B------:R-:W-:Y:S01]  /*15dd0*/  FMNMX.FTZ R5, R74, R5, !PT ;  /* 0x000000054a057209 */ /* 0x000fe20007810000 */
[----:B------:R-:W-:Y:S01]  /*15de0*/  MUFU.TANH R15, R15 ;  /* 0x0000000f000f7308 */ /* 0x000fe20000002400 */
[C---:B------:R-:W-:Y:S02]  /*15df0*/  ISETP.GT.AND P3, PT, R3.reuse, 0x31, PT ;  /* 0x000000310300780c */ /* 0x040fe40003f64270 */
[----:B------:R-:W-:Y:S02]  /*15e00*/  FMNMX.FTZ R5, R72, R5, !PT ;  /* 0x0000000548057209 */ /* 0x000fe40007810000 */
[----:B------:R-:W-:Y:S02]  /*15e10*/  FSEL R68, R50, -INF , P4 ;  /* 0xff80000032447808 */ /* 0x000fe40002000000 */
[----:B------:R-:W-:Y:S01]  /*15e20*/  FMNMX.FTZ R5, R70, R5, !PT ;  /* 0x0000000546057209 */ /* 0x000fe20007810000 */
[----:B------:R-:W-:Y:S01]  /*15e30*/  MUFU.TANH R20, R20 ;  /* 0x0000001400147308 */ /* 0x000fe20000002400 */
[----:B------:R-:W-:-:S02]  /*15e40*/  ISETP.GT.AND P4, PT, R3, 0x38, PT ;  /* 0x000000380300780c */ /* 0x000fc40003f84270 */
[----:B-1----:R-:W-:Y:S02]  /*15e50*/  FSEL R66, R51, -INF , P3 ;  /* 0xff80000033427808 */ /* 0x002fe40001800000 */
[----:B------:R-:W-:Y:S01]  /*15e60*/  FMNMX.FTZ R5, R68, R5, !PT ;  /* 0x0000000544057209 */ /* 0x000fe20007810000 */
[----:B------:R-:W-:Y:S02]  /*15e70*/  WARPGROUP.DEPBAR.LE gsb0, 0x0 ;  /* 0x00008000000079c5 */ /* 0x000fe40000010000 */
[----:B------:R-:W-:Y:S01]  /*15e80*/  WARPGROUP.ARRIVE ;  /* 0x00000000000079c5 */ /* 0x000fe20000000000 */
[----:B------:R-:W-:Y:S01]  /*15e90*/  ISETP.GT.AND P3, PT, R3, 0x39, PT ;  /* 0x000000390300780c */ /* 0x000fe20003f64270 */
[----:B------:R-:W-:Y:S01]  /*15ea0*/  FMUL.FTZ R34, R34, UR8 ;  /* 0x0000000822227c20 */ /* 0x000fe20008410000 */
[----:B---3--:R-:W-:Y:S01]  /*15eb0*/  FSEL R60, R54, -INF , P4 ;  /* 0xff800000363c7808 */ /* 0x008fe20002000000 */
[----:B------:R-:W-:Y:S01]  /*15ec0*/  FMUL.FTZ R35, R35, UR8 ;  /* 0x0000000823237c20 */ /* 0x000fe20008410000 */
[----:B------:R-:W-:Y:S01]  /*15ed0*/  FMNMX.FTZ R5, R66, R5, !PT ;  /* 0x0000000542057209 */ /* 0x000fe20007810000 */
[----:B------:R-:W-:Y:S01]  /*15ee0*/  HGMMA.64x16x16.F32 R24, gdesc[UR4], R24, gsb0 ;  /* 0x00200000041879f0 */ /* 0x000fe20008000818 */
[----:B------:R-:W-:Y:S01]  /*15ef0*/  ISETP.GT.AND P4, PT, R3, 0x40, PT ;  /* 0x000000400300780c */ /* 0x000fe20003f84270 */
[----:B------:R-:W1:Y:S01]  /*15f00*/  MUFU.TANH R34, R34 ;  /* 0x0000002200227308 */ /* 0x000e620000002400 */
[----:B----4-:R-:W-:Y:S01]  /*15f10*/  FSEL R64, R55, -INF , P3 ;  /* 0xff80000037407808 */ /* 0x010fe20001800000 */
[----:B------:R-:W-:Y:S01]  /*15f20*/  FMUL.FTZ R38, R38, UR8 ;  /* 0x0000000826267c20 */ /* 0x000fe20008410000 */
[----:B------:R-:W-:Y:S01]  /*15f30*/  FMNMX.FTZ R5, R60, R5, !PT ;  /* 0x000000053c057209 */ /* 0x000fe20007810000 */
[----:B------:R-:W-:Y:S01]  /*15f40*/  FMUL.FTZ R39, R39, UR8 ;  /* 0x0000000827277c20 */ /* 0x000fe20008410000 */
[----:B------:R-:W-:Y:S01]  /*15f50*/  ISETP.GT.AND P3, PT, R3, 0x41, PT ;  /* 0x000000410300780c */ /* 0x000fe20003f64270 */
[----:B------:R-:W-:Y:S01]  /*15f60*/  ULDC UR4, c[0x0][0x988] ;  /* 0x0002620000047ab9 */ /* 0x000fe20000000800 */
[----:B------:R-:W-:Y:S01]  /*15f70*/  FSEL R62, R42, -INF , P4 ;  /* 0xff8000002a3e7808 */ /* 0x000fe20002000000 */
[----:B------:R-:W2:Y:S01]  /*15f80*/  MUFU.TANH R35, R35 ;  /* 0x0000002300237308 */ /* 0x000ea20000002400 */
[----:B------:R-:W-:Y:S01]  /*15f90*/  FMNMX.FTZ R5, R64, R5, !PT ;  /* 0x0000000540057209 */ /* 0x000fe20007810000 */
[----:B------:R-:W-:Y:S01]  /*15fa0*/  FMUL.FTZ R98, R37, UR8 ;  /* 0x0000000825627c20 */ /* 0x000fe20008410000 */
[----:B------:R-:W-:Y:S01]  /*15fb0*/  ISETP.GT.AND P4, PT, R3, 0x48, PT ;  /* 0x000000480300780c */ /* 0x000fe20003f84270 */
[----:B------:R-:W-:Y:S01]  /*15fc0*/  FMUL.FTZ R96, R36, UR8 ;  /* 0x0000000824607c20 */ /* 0x000fe20008410000 */
[----:B------:R-:W-:-:S02]  /*15fd0*/  FSEL R58, R43, -INF , P3 ;  /* 0xff8000002b3a7808 */ /* 0x000fc40001800000 */
[----:B------:R-:W-:Y:S01]  /*15fe0*/  FMNMX.FTZ R5, R62, R5, !PT ;  /* 0x000000053e057209 */ /* 0x000fe20007810000 */
[----:B------:R2:W3:Y:S01]  /*15ff0*/  MUFU.TANH R4, R38 ;  /* 0x0000002600047308 */ /* 0x0004e20000002400 */
[C---:B------:R-:W-:Y:S02]  /*16000*/  ISETP.GT.AND P3, PT, R3.reuse, 0x49, PT ;  /* 0x000000490300780c */ /* 0x040fe40003f64270 */
[----:B------:R-:W-:Y:S02]  /*16010*/  FSEL R54, R46, -INF , P4 ;  /* 0xff8000002e367808 */ /* 0x000fe40002000000 */
[----:B------:R-:W-:Y:S02]  /*16020*/  FMNMX.FTZ R5, R58, R5, !PT ;  /* 0x000000053a057209 */ /* 0x000fe40007810000 */
[----:B------:R-:W-:Y:S01]  /*16030*/  ISETP.GT.AND P4, PT, R3, 0x50, PT ;  /* 0x000000500300780c */ /* 0x000fe20003f84270 */
[----:B------:R-:W4:Y:S01]  /*16040*/  MUFU.TANH R39, R39 ;  /* 0x0000002700277308 */ /* 0x000f220000002400 */
[----:B0-----:R-:W-:Y:S01]  /*16050*/  FSEL R50, R47, -INF , P3 ;  /* 0xff8000002f327808 */ /* 0x001fe20001800000 */
        /* <DEDUP_REMOVED lines=8> */
[----:B--2---:R-:W-:Y:S01]  /*160e0*/  FSEL R38, R35, -INF , P3 ;  /* 0xff80000023267808 */ /* 0x004fe20001800000 */
[----:B------:R-:W-:Y:S01]  /*160f0*/  FMUL.FTZ R35, R53, UR8 ;  /* 0x0000000835237c20 */ /* 0x000fe20008410000 */
[----:B------:R-:W-:Y:S01]  /*16100*/  FMNMX.FTZ R5, R46, R5, !PT ;  /* 0x000000052e057209 */ /* 0x000fe20007810000 */
[----:B------:R-:W-:Y:S01]  /*16110*/  MUFU.TANH R56, R56 ;  /* 0x0000003800387308 */ /* 0x000fe20000002400 */
[----:B------:R-:W-:-:S02]  /*16120*/  ISETP.GT.AND P3, PT, R3, 0x59, PT ;  /* 0x000000590300780c */ /* 0x000fc40003f64270 */
[----:B---3--:R-:W-:Y:S02]  /*16130*/  FSEL R42, R4, -INF , P4 ;  /* 0xff800000042a7808 */ /* 0x008fe40002000000 */
[----:B------:R-:W-:Y:S02]  /*16140*/  FMNMX.FTZ R5, R38, R5, !PT ;  /* 0x0000000526057209 */ /* 0x000fe40007810000 */
[----:B------:R-:W-:Y:S01]  /*16150*/  ISETP.GT.AND P4, PT, R3, 0x60, PT ;  /* 0x000000600300780c */ /* 0x000fe20003f84270 */
[----:B------:R-:W-:Y:S01]  /*16160*/  MUFU.TANH R57, R57 ;  /* 0x0000003900397308 */ /* 0x000fe20000002400 */
[----:B----4-:R-:W-:Y:S01]  /*16170*/  FSEL R34, R39, -INF , P3 ;  /* 0xff80000027227808 */ /* 0x010fe20001800000 */
[----:B------:R-:W-:Y:S02]  /*16180*/  WARPGROUP.DEPBAR.LE gsb0, 0x0 ;  /* 0x00008000000079c5 */ /* 0x000fe40000010000 */
[----:B------:R-:W-:Y:S01]  /*16190*/  FMUL.FTZ R26, R26, UR8 ;  /* 0x000000081a1a7c20 */ /* 0x000fe20008410000 */
[----:B------:R-:W-:Y:S01]  /*161a0*/  FMUL.FTZ R27, R27, UR8 ;  /* 0x000000081b1b7c20 */ /* 0x000fe20008410000 */
[----:B------:R-:W-:Y:S01]  /*161b0*/  FMUL.FTZ R30, R30, UR8 ;  /* 0x000000081e1e7c20 */ /* 0x000fe20008410000 */
[----:B------:R-:W-:Y:S01]  /*161c0*/  FMUL.FTZ R31, R31, UR8 ;  /* 0x000000081f1f7c20 */ /* 0x000fe20008410000 */
[----:B------:R-:W-:Y:S01]  /*161d0*/  FMNMX.FTZ R5, R42, R5, !PT ;  /* 0x000000052a057209 */ /* 0x000fe20007810000 */
[----:B------:R0:W-:Y:S01]  /*161e0*/  MUFU.TANH R6, R27 ;  /* 0x0000001b00067308 */ /* 0x0001e20000002400 */
[----:B------:R-:W-:Y:S01]  /*161f0*/  ISETP.GT.AND P3, PT, R3, 0x61, PT ;  /* 0x000000610300780c */ /* 0x000fe20003f64270 */
[----:B------:R-:W-:Y:S01]  /*16200*/  FMUL.FTZ R39, R45, UR8 ;  /* 0x000000082d277c20 */ /* 0x000fe20008410000 */
[----:B------:R-:W-:Y:S01]  /*16210*/  FMNMX.FTZ R5, R34, R5, !PT ;  /* 0x0000000522057209 */ /* 0x000fe20007810000 */
[----:B------:R-:W-:Y:S01]  /*16220*/  FMUL.FTZ R45, R33, UR8 ;  /* 0x00000008212d7c20 */ /* 0x000fe20008410000 */
[----:B------:R-:W-:Y:S01]  /*16230*/  FMUL.FTZ R33, R25, UR8 ;  /* 0x0000000819217c20 */ /* 0x000fe20008410000 */
[----:B------:R-:W-:Y:S01]  /*16240*/  ISETP.GT.AND P5, PT, R49, 0x8, PT ;  /* 0x000000083100780c */ /* 0x000fe20003fa4270 */
[----:B------:R-:W-:Y:S01]  /*16250*/  FMUL.FTZ R100, R24, UR8 ;  /* 0x0000000818647c20 */ /* 0x000fe20008410000 */
[----:B------:R-:W1:Y:S01]  /*16260*/  MUFU.TANH R26, R26 ;  /* 0x0000001a001a7308 */ /* 0x000e620000002400 */
[----:B------:R-:W-:Y:S01]  /*16270*/  FMUL.FTZ R102, R28, UR8 ;  /* 0x000000081c667c20 */ /* 0x000fe20008410000 */
[----:B------:R-:W-:Y:S01]  /*16280*/  FSEL R24, R10, -INF , P5 ;  /* 0xff8000000a187808 */ /* 0x000fe20002800000 */
[----:B0-----:R-:W-:Y:S01]  /*16290*/  FMUL.FTZ R27, R52, UR8 ;  /* 0x00000008341b7c20 */ /* 0x001fe20008410000 */
[----:B------:R-:W-:Y:S01]  /*162a0*/  FMUL.FTZ R29, R29, UR8 ;  /* 0x000000081d1d7c20 */ /* 0x000fe20008410000 */
[----:B------:R0:W-:Y:S03]  /*162b0*/  @!P1 SYNCS.ARRIVE.TRANS64.RED.A1T0 RZ, [R0+URZ], RZ ;  /* 0x000000ff00ff99a7 */ /* 0x0001e6000810043f */
[----:B------:R2:W3:Y:S08]  /*162c0*/  MUFU.TANH R43, R30 ;  /* 0x0000001e002b7308 */ /* 0x0004f00000002400 */
[----:B------:R-:W4:Y:S01]  /*162d0*/  MUFU.TANH R31, R31 ;  /* 0x0000001f001f7308 */ /* 0x000f220000002400 */
[----:B-1----:R-:W-:-:S02]  /*162e0*/  FSEL R4, R26, -INF , P4 ;  /* 0xff8000001a047808 */ /* 0x002fc40002000000 */
[C---:B------:R-:W-:Y:S02]  /*162f0*/  ISETP.GT.AND P4, PT, R3.reuse, 0x68, PT ;  /* 0x000000680300780c */ /* 0x040fe40003f84270 */
[----:B--2---:R-:W-:Y:S02]  /*16300*/  FSEL R30, R6, -INF , P3 ;  /* 0xff800000061e7808 */ /* 0x004fe40001800000 */
[----:B------:R-:W-:Y:S01]  /*16310*/  FMNMX.FTZ R5, R4, R5, !PT ;  /* 0x0000000504057209 */ /* 0x000fe20007810000 */
[----:B------:R-:W1:Y:S01]  /*16320*/  MUFU.TANH R48, R48 ;  /* 0x0000003000307308 */ /* 0x000e620000002400 */
[----:B------:R-:W-:Y:S01]  /*16330*/  ISETP.GT.AND P3, PT, R3, 0x69, PT ;  /* 0x000000690300780c */ /* 0x000fe20003f64270 */
[----:B------:R-:W-:Y:S01]  /*16340*/  IMAD.U32 R3, RZ, RZ, UR4 ;  /* 0x00000004ff037e24 */ /* 0x000fe2000f8e00ff */
[----:B---3--:R-:W-:Y:S01]  /*16350*/  FSEL R26, R43, -INF , P4 ;  /* 0xff8000002b1a7808 */ /* 0x008fe20002000000 */
[----:B------:R-:W-:Y:S01]  /*16360*/  FMUL.FTZ R43, R40, UR8 ;  /* 0x00000008282b7c20 */ /* 0x000fe20008410000 */
[----:B------:R-:W-:-:S02]  /*16370*/  FMNMX.FTZ R5, R30, R5, !PT ;  /* 0x000000051e057209 */ /* 0x000fc40007810000 */
[----:B------:R-:W-:Y:S01]  /*16380*/  ISETP.GT.AND P4, PT, R49, 0x1, PT ;  /* 0x000000013100780c */ /* 0x000fe20003f84270 */
[----:B------:R-:W2:Y:S01]  /*16390*/  MUFU.TANH R27, R27 ;  /* 0x0000001b001b7308 */ /* 0x000ea20000002400 */
[----:B----4-:R-:W-:Y:S01]  /*163a0*/  FSEL R6, R31, -INF , P3 ;  /* 0xff8000001f067808 */ /* 0x010fe20001800000 */
[----:B------:R-:W-:Y:S01]  /*163b0*/  FMUL.FTZ R31, R32, UR8 ;  /* 0x00000008201f7c20 */ /* 0x000fe20008410000 */
[----:B------:R-:W-:Y:S02]  /*163c0*/  FMNMX.FTZ R5, R26, R5, !PT ;  /* 0x000000051a057209 */ /* 0x000fe40007810000 */
[----:B------:R-:W-:Y:S02]  /*163d0*/  FSEL R9, R9, -INF , P4 ;  /* 0xff80000009097808 */ /* 0x000fe40002000000 */
[----:B------:R-:W-:Y:S01]  /*163e0*/  FMNMX.FTZ R5, R6, R5, !PT ;  /* 0x0000000506057209 */ /* 0x000fe20007810000 */
[----:B------:R-:W3:Y:S01]  /*163f0*/  MUFU.TANH R35, R35 ;  /* 0x0000002300237308 */ /* 0x000ee20000002400 */
[----:B------:R-:W-:-:S03]  /*16400*/  ISETP.GT.AND P4, PT, R49, 0x10, PT ;  /* 0x000000103100780c */ /* 0x000fc60003f84270 */
[----:B------:R-:W4:Y:S01]  /*16410*/  SHFL.BFLY PT, R40, R5, 0x2, 0x1f ;  /* 0x0c401f0005287f89 */ /* 0x000f2200000e0000 */
[----:B------:R-:W-:Y:S02]  /*16420*/  FSEL R32, R12, -INF , P4 ;  /* 0xff8000000c207808 */ /* 0x000fe40002000000 */
[----:B------:R-:W-:Y:S01]  /*16430*/  ISETP.GT.AND P4, PT, R49, 0x18, PT ;  /* 0x000000183100780c */ /* 0x000fe20003f84270 */
[----:B------:R-:W0:Y:S08]  /*16440*/  MUFU.TANH R43, R43 ;  /* 0x0000002b002b7308 */ /* 0x000e300000002400 */
[----:B------:R-:W-:Y:S08]  /*16450*/  MUFU.TANH R47, R47 ;  /* 0x0000002f002f7308 */ /* 0x000ff00000002400 */
[----:B------:R-:W-:Y:S01]  /*16460*/  MUFU.TANH R41, R41 ;  /* 0x0000002900297308 */ /* 0x000fe20000002400 */
[----:B----4-:R-:W-:-:S07]  /*16470*/  FMNMX.FTZ R40, R5, R40, !PT ;  /* 0x0000002805287209 */ /* 0x010fce0007810000 */
[----:B------:R-:W-:Y:S01]  /*16480*/  MUFU.TANH R39, R39 ;  /* 0x0000002700277308 */ /* 0x000fe20000002400 */
[----:B------:R-:W4:Y:S07]  /*16490*/  SHFL.BFLY PT, R5, R40, 0x1, 0x1f ;  /* 0x0c201f0028057f89 */ /* 0x000f2e00000e0000 */
[----:B------:R-:W-:Y:S08]  /*164a0*/  MUFU.TANH R31, R31 ;  /* 0x0000001f001f7308 */ /* 0x000ff00000002400 */
[----:B------:R-:W-:Y:S08]  /*164b0*/  MUFU.TANH R45, R45 ;  /* 0x0000002d002d7308 */ /* 0x000ff00000002400 */
[----:B------:R-:W-:Y:S01]  /*164c0*/  MUFU.TANH R96, R96 ;  /* 0x0000006000607308 */ /* 0x000fe20000002400 */
[----:B----4-:R-:W-:-:S02]  /*164d0*/  FMNMX.FTZ R5, R40, R5, !PT ;  /* 0x0000000528057209 */ /* 0x010fc40007810000 */
[----:B------:R-:W-:Y:S02]  /*164e0*/  FSEL R40, R14, -INF , P4 ;  /* 0xff8000000e287808 */ /* 0x000fe40002000000 */
[C---:B------:R-:W-:Y:S01]  /*164f0*/  FSETP.NEU.FTZ.AND P3, PT, R5.reuse, -INF , PT ;  /* 0xff8000000500780b */ /* 0x040fe20003f7d000 */
[----:B------:R-:W-:Y:S01]  /*16500*/  FMUL.FTZ R25, R5, R3 ;  /* 0x0000000305197220 */ /* 0x000fe20000410000 */
[----:B------:R-:W-:Y:S01]  /*16510*/  ISETP.GT.AND P4, PT, R49, 0x20, PT ;  /* 0x000000203100780c */ /* 0x000fe20003f84270 */
[----:B------:R-:W-:Y:S03]  /*16520*/  MUFU.TANH R98, R98 ;  /* 0x0000006200627308 */ /* 0x000fe60000002400 */
[----:B------:R-:W-:Y:S02]  /*16530*/  FSEL R25, R25, RZ, P3 ;  /* 0x000000ff19197208 */ /* 0x000fe40001800000 */
[----:B------:R-:W-:-:S02]  /*16540*/  ISETP.GT.AND P3, PT, R49, RZ, PT ;  /* 0x000000ff3100720c */ /* 0x000fc40003f64270 */
[----:B------:R-:W-:Y:S01]  /*16550*/  FSEL R52, R20, -INF , P4 ;  /* 0xff80000014347808 */ /* 0x000fe20002000000 */
[-CC-:B------:R-:W-:Y:S01]  /*16560*/  FFMA.FTZ R197, R84, R3.reuse, -R25.reuse ;  /* 0x0000000354c57223 */ /* 0x180fe20000010819 */
[----:B------:R-:W-:Y:S01]  /*16570*/  FSEL R8, R8, -INF , P3 ;  /* 0xff80000008087808 */ /* 0x000fe20001800000 */
[-CC-:B------:R-:W-:Y:S01]  /*16580*/  FFMA.FTZ R14, R82, R3.reuse, -R25.reuse ;  /* 0x00000003520e7223 */ /* 0x180fe20000010819 */
[----:B------:R-:W-:Y:S01]  /*16590*/  ISETP.GT.AND P3, PT, R49, 0x9, PT ;  /* 0x000000093100780c */ /* 0x000fe20003f64270 */
[--C-:B------:R-:W-:Y:S01]  /*165a0*/  FFMA.FTZ R199, R80, R3, -R25.reuse ;  /* 0x0000000350c77223 */ /* 0x100fe20000010819 */
        /* <DEDUP_REMOVED lines=11> */
[----:B------:R-:W-:Y:S01]  /*16660*/  MUFU.TANH R100, R100 ;  /* 0x0000006400647308 */ /* 0x000fe20000002400 */
        /* <DEDUP_REMOVED lines=10> */
[C---:B------:R-:W-:Y:S01]  /*16710*/  ISETP.GT.AND P3, PT, R49.reuse, 0x21, PT ;  /* 0x000000213100780c */ /* 0x040fe20003f64270 */
[--C-:B------:R-:W-:Y:S01]  /*16720*/  FFMA.FTZ R60, R64, R3, -R25.reuse ;  /* 0x00000003403c7223 */ /* 0x100fe20000010819 */
[----:B------:R-:W-:Y:S01]  /*16730*/  FMNMX.FTZ R37, R44, R37, !PT ;  /* 0x000000252c257209 */ /* 0x000fe20007810000 */
[-CC-:B------:R-:W-:Y:S01]  /*16740*/  FFMA.FTZ R177, R4, R3.reuse, -R25.reuse ;  /* 0x0000000304b17223 */ /* 0x180fe20000010819 */
[----:B------:R-:W-:Y:S01]  /*16750*/  ISETP.GT.AND P4, PT, R49, 0x28, PT ;  /* 0x000000283100780c */ /* 0x000fe20003f84270 */
[----:B------:R-:W-:Y:S01]  /*16760*/  MUFU.TANH R102, R102 ;  /* 0x0000006600667308 */ /* 0x000fe20000002400 */
[----:B------:R-:W-:Y:S01]  /*16770*/  FSEL R84, R21, -INF , P3 ;  /* 0xff80000015547808 */ /* 0x000fe20001800000 */
[--C-:B------:R-:W-:Y:S01]  /*16780*/  FFMA.FTZ R179, R26, R3, -R25.reuse ;  /* 0x000000031ab37223 */ /* 0x100fe20000010819 */
[----:B------:R-:W-:Y:S01]  /*16790*/  FMNMX.FTZ R37, R52, R37, !PT ;  /* 0x0000002534257209 */ /* 0x000fe20007810000 */
[-CC-:B------:R-:W-:Y:S01]  /*167a0*/  FFMA.FTZ R26, R6, R3.reuse, -R25.reuse ;  /* 0x00000003061a7223 */ /* 0x180fe20000010819 */
[C---:B------:R-:W-:Y:S01]  /*167b0*/  ISETP.GT.AND P3, PT, R49.reuse, 0x29, PT ;  /* 0x000000293100780c */ /* 0x040fe20003f64270 */
[--C-:B------:R-:W-:Y:S01]  /*167c0*/  FFMA.FTZ R74, R74, R3, -R25.reuse ;  /* 0x000000034a4a7223 */ /* 0x100fe20000010819 */
[----:B------:R-:W-:Y:S01]  /*167d0*/  FSEL R56, R56, -INF , P4 ;  /* 0xff80000038387808 */ /* 0x000fe20002000000 */
        /* <DEDUP_REMOVED lines=11> */
[----:B-1----:R-:W-:Y:S01]  /*16890*/  FSEL R48, R48, -INF , P4 ;  /* 0xff80000030307808 */ /* 0x002fe20002000000 */
        /* <DEDUP_REMOVED lines=9> */
[----:B------:R-:W-:Y:S01]  /*16930*/  ISETP.GT.AND P3, PT, R49, 0x39, PT ;  /* 0x000000393100780c */ /* 0x000fe20003f64270 */
[--C-:B------:R-:W-:Y:S01]  /*16940*/  FFMA.FTZ R183, R42, R3, -R25.reuse ;  /* 0x000000032ab77223 */ /* 0x100fe20000010819 */
[----:B--2---:R-:W-:Y:S01]  /*16950*/  FSEL R86, R27, -INF , P4 ;  /* 0xff8000001b567808 */ /* 0x004fe20002000000 */
[----:B------:R-:W2:Y:S01]  /*16960*/  MUFU.EX2 R203, R203 ;  /* 0x000000cb00cb7308 */ /* 0x000ea20000000800 */
[----:B------:R-:W-:Y:S01]  /*16970*/  FMNMX.FTZ R37, R80, R37, !PT ;  /* 0x0000002550257209 */ /* 0x000fe20007810000 */
[-CC-:B------:R-:W-:Y:S01]  /*16980*/  FFMA.FTZ R34, R34, R3.reuse, -R25.reuse ;  /* 0x0000000322227223 */ /* 0x180fe20000010819 */
[----:B------:R-:W-:Y:S01]  /*16990*/  ISETP.GT.AND P4, PT, R49, 0x40, PT ;  /* 0x000000403100780c */ /* 0x000fe20003f84270 */
[----:B------:R-:W-:Y:S01]  /*169a0*/  FFMA.FTZ R30, R30, R3, -R25 ;  /* 0x000000031e1e7223 */ /* 0x000fe20000010819 */
[----:B---3--:R-:W-:-:S02]  /*169b0*/  FSEL R78, R35, -INF , P3 ;  /* 0xff800000234e7808 */ /* 0x008fc40001800000 */
[----:B------:R-:W-:Y:S02]  /*169c0*/  CS2R R62, SRZ ;  /* 0x00000000003e7805 */ /* 0x000fe4000001ff00 */
[----:B------:R-:W-:Y:S01]  /*169d0*/  FMNMX.FTZ R37, R86, R37, !PT ;  /* 0x0000002556257209 */ /* 0x000fe20007810000 */
[----:B------:R-:W3:Y:S01]  /*169e0*/  MUFU.EX2 R12, R12 ;  /* 0x0000000c000c7308 */ /* 0x000ee20000000800 */
[----:B------:R-:W-:Y:S01]  /*169f0*/  ISETP.GT.AND P3, PT, R49, 0x41, PT ;  /* 0x000000413100780c */ /* 0x000fe20003f64270 */
[----:B------:R-:W4:Y:S01]  /*16a00*/  @P2 LDC R35, c[0x0][0x450] ;  /* 0x00011400ff232b82 */ /* 0x000f220000000800 */
[----:B0-----:R-:W-:Y:S01]  /*16a10*/  FSEL R88, R43, -INF , P4 ;  /* 0xff8000002b587808 */ /* 0x001fe20002000000 */
[----:B-1----:R-:W-:Y:S01]  /*16a20*/  FADD.FTZ R6, R201, R10 ;  /* 0x0000000ac9067221 */ /* 0x002fe20000010000 */
[----:B------:R-:W-:Y:S02]  /*16a30*/  FMNMX.FTZ R37, R78, R37, !PT ;  /* 0x000000254e257209 */ /* 0x000fe40007810000 */
[----:B------:R-:W-:-:S02]  /*16a40*/  CS2R R54, SRZ ;  /* 0x0000000000367805 */ /* 0x000fc4000001ff00 */
[----:B------:R-:W-:Y:S01]  /*16a50*/  ISETP.GT.AND P4, PT, R49, 0x48, PT ;  /* 0x000000483100780c */ /* 0x000fe20003f84270 */
[----:B------:R-:W0:Y:S01]  /*16a60*/  MUFU.EX2 R197, R197 ;  /* 0x000000c500c57308 */ /* 0x000e220000000800 */
[----:B------:R-:W-:Y:S02]  /*16a70*/  FSEL R92, R47, -INF , P3 ;  /* 0xff8000002f5c7808 */ /* 0x000fe40001800000 */
[----:B------:R-:W-:Y:S02]  /*16a80*/  CS2R R46, SRZ ;  /* 0x00000000002e7805 */ /* 0x000fe4000001ff00 */
[----:B------:R-:W-:Y:S02]  /*16a90*/  FMNMX.FTZ R37, R88, R37, !PT ;  /* 0x0000002558257209 */ /* 0x000fe40007810000 */
[----:B------:R-:W-:Y:S02]  /*16aa0*/  CS2R R42, SRZ ;  /* 0x00000000002a7805 */ /* 0x000fe4000001ff00 */
[----:B------:R-:W-:-:S02]  /*16ab0*/  ISETP.GT.AND P3, PT, R49, 0x49, PT ;  /* 0x000000493100780c */ /* 0x000fc40003f64270 */
[----:B------:R-:W-:Y:S01]  /*16ac0*/  FSEL R76, R41, -INF , P4 ;  /* 0xff800000294c7808 */ /* 0x000fe20002000000 */
[----:B------:R-:W1:Y:S01]  /*16ad0*/  MUFU.EX2 R14, R14 ;  /* 0x0000000e000e7308 */ /* 0x000e620000000800 */
[----:B------:R-:W-:Y:S02]  /*16ae0*/  FMNMX.FTZ R37, R92, R37, !PT ;  /* 0x000000255c257209 */ /* 0x000fe40007810000 */
[----:B------:R-:W-:Y:S02]  /*16af0*/  ISETP.GT.AND P4, PT, R49, 0x50, PT ;  /* 0x000000503100780c */ /* 0x000fe40003f84270 */
[----:B------:R-:W-:Y:S01]  /*16b00*/  FSEL R90, R39, -INF , P3 ;  /* 0xff800000275a7808 */ /* 0x000fe20001800000 */
[----:B------:R-:W-:Y:S01]  /*16b10*/  IMAD.MOV.U32 R39, RZ, RZ, R226 ;  /* 0x000000ffff277224 */ /* 0x000fe200078e00e2 */
[----:B------:R-:W-:Y:S01]  /*16b20*/  FMNMX.FTZ R37, R76, R37, !PT ;  /* 0x000000254c257209 */ /* 0x000fe20007810000 */
[----:B------:R-:W4:Y:S01]  /*16b30*/  MUFU.EX2 R199, R199 ;  /* 0x000000c700c77308 */ /* 0x000f220000000800 */
[----:B------:R-:W-:-:S02]  /*16b40*/  ISETP.GT.AND P3, PT, R49, 0x51, PT ;  /* 0x000000513100780c */ /* 0x000fc40003f64270 */
[----:B------:R-:W-:Y:S02]  /*16b50*/  FSEL R94, R31, -INF , P4 ;  /* 0xff8000001f5e7808 */ /* 0x000fe40002000000 */
[----:B------:R-:W-:Y:S02]  /*16b60*/  FMNMX.FTZ R37, R90, R37, !PT ;  /* 0x000000255a257209 */ /* 0x000fe40007810000 */
[----:B------:R-:W-:Y:S01]  /*16b70*/  ISETP.GT.AND P4, PT, R49, 0x58, PT ;  /* 0x000000583100780c */ /* 0x000fe20003f84270 */
[----:B------:R-:W4:Y:S01]  /*16b80*/  MUFU.EX2 R20, R20 ;  /* 0x0000001400147308 */ /* 0x000f220000000800 */
[----:B------:R-:W-:Y:S02]  /*16b90*/  FSEL R72, R45, -INF , P3 ;  /* 0xff8000002d487808 */ /* 0x000fe40001800000 */
[----:B------:R-:W-:Y:S02]  /*16ba0*/  FMNMX.FTZ R37, R94, R37, !PT ;  /* 0x000000255e257209 */ /* 0x000fe40007810000 */
[----:B------:R-:W-:-:S02]  /*16bb0*/  ISETP.GT.AND P3, PT, R49, 0x59, PT ;  /* 0x000000593100780c */ /* 0x000fc40003f64270 */
[----:B------:R-:W-:Y:S01]  /*16bc0*/  FSEL R96, R96, -INF , P4 ;  /* 0xff80000060607808 */ /* 0x000fe20002000000 */
[----:B------:R-:W4:Y:S01]  /*16bd0*/  MUFU.EX2 R193, R193 ;  /* 0x000000c100c17308 */ /* 0x000f220000000800 */
[----:B------:R-:W-:Y:S02]  /*16be0*/  FMNMX.FTZ R37, R72, R37, !PT ;  /* 0x0000002548257209 */ /* 0x000fe40007810000 */
[C---:B------:R-:W-:Y:S02]  /*16bf0*/  ISETP.GT.AND P4, PT, R49.reuse, 0x60, PT ;  /* 0x000000603100780c */ /* 0x040fe40003f84270 */
[----:B------:R-:W-:Y:S02]  /*16c00*/  FSEL R98, R98, -INF , P3 ;  /* 0xff80000062627808 */ /* 0x000fe40001800000 */
[----:B------:R-:W-:Y:S01]  /*16c10*/  FMNMX.FTZ R37, R96, R37, !PT ;  /* 0x0000002560257209 */ /* 0x000fe20007810000 */
[----:B------:R-:W4:Y:S01]  /*16c20*/  MUFU.EX2 R74, R74 ;  /* 0x0000004a004a7308 */ /* 0x000f220000000800 */
[----:B------:R-:W-:-:S02]  /*16c30*/  ISETP.GT.AND P3, PT, R49, 0x61, PT ;  /* 0x000000613100780c */ /* 0x000fc40003f64270 */
[----:B------:R-:W-:Y:S02]  /*16c40*/  FSEL R100, R100, -INF , P4 ;  /* 0xff80000064647808 */ /* 0x000fe40002000000 */
[----:B------:R-:W-:Y:S02]  /*16c50*/  FMNMX.FTZ R37, R98, R37, !PT ;  /* 0x0000002562257209 */ /* 0x000fe40007810000 */
[----:B------:R-:W-:Y:S01]  /*16c60*/  ISETP.GT.AND P4, PT, R49, 0x68, PT ;  /* 0x000000683100780c */ /* 0x000fe20003f84270 */
[----:B------:R-:W-:Y:S01]  /*16c70*/  MUFU.EX2 R195, R195 ;  /* 0x000000c300c37308 */ /* 0x000fe20000000800 */
[----:B------:R-:W-:Y:S02]  /*16c80*/  FSEL R68, R33, -INF , P3 ;  /* 0xff80000021447808 */ /* 0x000fe40001800000 */
[----:B------:R-:W-:Y:S01]  /*16c90*/  FMNMX.FTZ R37, R100, R37, !PT ;  /* 0x0000002564257209 */ /* 0x000fe20007810000 */
[----:B------:R-:W4:Y:S01]  /*16ca0*/  @P2 LDC R33, c[0x0][0x44c] ;  /* 0x00011300ff212b82 */ /* 0x000f220000000800 */
[----:B------:R-:W-:-:S02]  /*16cb0*/  ISETP.GT.AND P3, PT, R49, 0x69, PT ;  /* 0x000000693100780c */ /* 0x000fc40003f64270 */
[----:B------:R-:W-:Y:S01]  /*16cc0*/  FSEL R102, R102, -INF , P4 ;  /* 0xff80000066667808 */ /* 0x000fe20002000000 */
[----:B------:R-:W-:Y:S01]  /*16cd0*/  MUFU.EX2 R70, R70 ;  /* 0x0000004600467308 */ /* 0x000fe20000000800 */
[----:B------:R-:W-:Y:S02]  /*16ce0*/  FMNMX.FTZ R37, R68, R37, !PT ;  /* 0x0000002544257209 */ /* 0x000fe40007810000 */
[----:B------:R-:W-:Y:S02]  /*16cf0*/  FSEL R104, R29, -INF , P3 ;  /* 0xff8000001d687808 */ /* 0x000fe40001800000 */
[----:B------:R-:W-:Y:S02]  /*16d00*/  FMNMX.FTZ R37, R102, R37, !PT ;  /* 0x0000002566257209 */ /* 0x000fe40007810000 */
[----:B------:R-:W-:Y:S01]  /*16d10*/  F2FP.F16.F32.PACK_AB R201, R10, R201 ;  /* 0x000000c90ac9723e */ /* 0x000fe200000000ff */
[----:B------:R-:W-:Y:S01]  /*16d20*/  MUFU.EX2 R189, R189 ;  /* 0x000000bd00bd7308 */ /* 0x000fe20000000800 */
[----:B------:R-:W-:Y:S01]  /*16d30*/  FMNMX.FTZ R37, R104, R37, !PT ;  /* 0x0000002568257209 */ /* 0x000fe20007810000 */
[----:B------:R-:W-:-:S02]  /*16d40*/  VIADD R10, R2, 0xfffffffe ;  /* 0xfffffffe020a7836 */ /* 0x000fc40000000000 */
[----:B------:R-:W-:Y:S02]  /*16d50*/  IMAD.MOV.U32 R2, RZ, RZ, 0x3f800000 ;  /* 0x3f800000ff027424 */ /* 0x000fe400078e00ff */
[----:B------:R-:W2:Y:S02]  /*16d60*/  SHFL.BFLY PT, R64, R37, 0x2, 0x1f ;  /* 0x0c401f0025407f89 */ /* 0x000ea400000e0000 */
[----:B------:R-:W-:Y:S08]  /*16d70*/  MUFU.EX2 R66, R66 ;  /* 0x0000004200427308 */ /* 0x000ff00000000800 */
[----:B------:R-:W-:Y:S08]  /*16d80*/  MUFU.EX2 R191, R191 ;  /* 0x000000bf00bf7308 */ /* 0x000ff00000000800 */
[----:B------:R-:W-:Y:S01]  /*16d90*/  MUFU.EX2 R60, R60 ;  /* 0x0000003c003c7308 */ /* 0x000fe20000000800 */
[----:B--2---:R-:W-:-:S07]  /*16da0*/  FMNMX.FTZ R64, R37, R64, !PT ;  /* 0x0000004025407209 */ /* 0x004fce0007810000 */
[----:B------:R-:W-:Y:S01]  /*16db0*/  MUFU.EX2 R185, R185 ;  /* 0x000000b900b97308 */ /* 0x000fe20000000800 */
[----:B------:R-:W2:Y:S07]  /*16dc0*/  SHFL.BFLY PT, R7, R64, 0x1, 0x1f ;  /* 0x0c201f0040077f89 */ /* 0x000eae00000e0000 */
[----:B------:R-:W-:Y:S08]  /*16dd0*/  MUFU.EX2 R58, R58 ;  /* 0x0000003a003a7308 */ /* 0x000ff00000000800 */
[----:B------:R-:W-:Y:S08]  /*16de0*/  MUFU.EX2 R187, R187 ;  /* 0x000000bb00bb7308 */ /* 0x000ff00000000800 */
[----:B------:R-:W-:Y:S01]  /*16df0*/  MUFU.EX2 R50, R50 ;  /* 0x0000003200327308 */ /* 0x000fe20000000800 */
[----:B--2---:R-:W-:Y:S01]  /*16e00*/  FMNMX.FTZ R4, R64, R7, !PT ;  /* 0x0000000740047209 */ /* 0x004fe20007810000 */
[----:B------:R-:W-:Y:S01]  /*16e10*/  FADD.FTZ R7, R203, R6 ;  /* 0x00000006cb077221 */ /* 0x000fe20000010000 */
[----:B---3--:R-:W-:-:S02]  /*16e20*/  F2FP.F16.F32.PACK_AB R203, R12, R203 ;  /* 0x000000cb0ccb723e */ /* 0x008fc400000000ff */
[----:B------:R-:W-:Y:S02]  /*16e30*/  CS2R R64, SRZ ;  /* 0x0000000000407805 */ /* 0x000fe4000001ff00 */
[C---:B------:R-:W-:Y:S01]  /*16e40*/  FSETP.NEU.FTZ.AND P3, PT, R4.reuse, -INF , PT ;  /* 0xff8000000400780b */ /* 0x040fe20003f7d000 */
[----:B------:R-:W-:Y:S01]  /*16e50*/  FMUL.FTZ R27, R4, R3 ;  /* 0x00000003041b7220 */ /* 0x000fe20000410000 */
[----:B------:R-:W-:Y:S01]  /*16e60*/  FADD.FTZ R6, R12, R7 ;  /* 0x000000070c067221 */ /* 0x000fe20000010000 */
[----:B------:R-:W-:Y:S03]  /*16e70*/  MUFU.EX2 R181, R181 ;  /* 0x000000b500b57308 */ /* 0x000fe60000000800 */
[----:B------:R-:W-:Y:S01]  /*16e80*/  FSEL R27, R27, RZ, P3 ;  /* 0x000000ff1b1b7208 */ /* 0x000fe20001800000 */
[----:B0-----:R-:W-:Y:S01]  /*16e90*/  FADD.FTZ R7, R197, R6 ;  /* 0x00000006c5077221 */ /* 0x001fe20000010000 */
[----:B-1----:R-:W-:-:S03]  /*16ea0*/  F2FP.F16.F32.PACK_AB R197, R14, R197 ;  /* 0x000000c50ec5723e */ /* 0x002fc600000000ff */
        /* <DEDUP_REMOVED lines=8> */
[----:B----4-:R-:W-:-:S04]  /*16f30*/  @P2 IMAD.HI.U32 R8, R226, R33, RZ ;  /* 0x00000021e2082227 */ /* 0x010fc800078e00ff */
[----:B------:R-:W-:Y:S01]  /*16f40*/  FADD.FTZ R6, R14, R7 ;  /* 0x000000070e067221 */ /* 0x000fe20000010000 */
[-CC-:B------:R-:W-:Y:S01]  /*16f50*/  FFMA.FTZ R15, R44, R3.reuse, -R27.reuse ;  /* 0x000000032c0f7223 */ /* 0x180fe2000001081b */
[-CC-:B------:R-:W-:Y:S01]  /*16f60*/  FFMA.FTZ R192, R52, R3.reuse, -R27.reuse ;  /* 0x0000000334c07223 */ /* 0x180fe2000001081b */
[--C-:B------:R-:W-:Y:S01]  /*16f70*/  FFMA.FTZ R21, R84, R3, -R27.reuse ;  /* 0x0000000354157223 */ /* 0x100fe2000001081b */
[----:B------:R-:W-:Y:S01]  /*16f80*/  @P2 SHF.R.U32.HI R39, RZ, R35, R8 ;  /* 0x00000023ff272219 */ /* 0x000fe20000011608 */
[----:B------:R-:W0:Y:S01]  /*16f90*/  MUFU.EX2 R9, R9 ;  /* 0x0000000900097308 */ /* 0x000e220000000800 */
[----:B------:R-:W-:Y:S01]  /*16fa0*/  FADD.FTZ R35, R199, R6 ;  /* 0x00000006c7237221 */ /* 0x000fe20000010000 */
[-CC-:B------:R-:W-:Y:S01]  /*16fb0*/  FFMA.FTZ R194, R56, R3.reuse, -R27.reuse ;  /* 0x0000000338c27223 */ /* 0x180fe2000001081b */
[-CC-:B------:R-:W-:Y:S01]  /*16fc0*/  FFMA.FTZ R25, R82, R3.reuse, -R27.reuse ;  /* 0x0000000352197223 */ /* 0x180fe2000001081b */
[-C--:B------:R-:W-:Y:S01]  /*16fd0*/  FFMA.FTZ R188, R48, R3.reuse, -R27 ;  /* 0x0000000330bc7223 */ /* 0x080fe2000001081b */
[----:B------:R-:W-:Y:S01]  /*16fe0*/  FADD.FTZ R8, R20, R35 ;  /* 0x0000002314087221 */ /* 0x000fe20000010000 */
[-CC-:B------:R-:W-:Y:S01]  /*16ff0*/  FFMA.FTZ R29, R80, R3.reuse, -R27.reuse ;  /* 0x00000003501d7223 */ /* 0x180fe2000001081b */
[-CC-:B------:R-:W-:Y:S01]  /*17000*/  FFMA.FTZ R190, R86, R3.reuse, -R27.reuse ;  /* 0x0000000356be7223 */ /* 0x180fe2000001081b */
[----:B------:R-:W1:Y:S01]  /*17010*/  MUFU.EX2 R202, R202 ;  /* 0x000000ca00ca7308 */ /* 0x000e620000000800 */
[----:B------:R-:W-:Y:S01]  /*17020*/  FADD.FTZ R37, R193, R8 ;  /* 0x00000008c1257221 */ /* 0x000fe20000010000 */
[-CC-:B------:R-:W-:Y:S01]  /*17030*/  FFMA.FTZ R31, R78, R3.reuse, -R27.reuse ;  /* 0x000000034e1f7223 */ /* 0x180fe2000001081b */
[-CC-:B------:R-:W-:Y:S01]  /*17040*/  FFMA.FTZ R184, R88, R3.reuse, -R27.reuse ;  /* 0x0000000358b87223 */ /* 0x180fe2000001081b */
[-C--:B------:R-:W-:Y:S01]  /*17050*/  FFMA.FTZ R33, R92, R3.reuse, -R27 ;  /* 0x000000035c217223 */ /* 0x080fe2000001081b */
[----:B------:R-:W-:Y:S01]  /*17060*/  FADD.FTZ R8, R74, R37 ;  /* 0x000000254a087221 */ /* 0x000fe20000010000 */
[-CC-:B------:R-:W-:Y:S01]  /*17070*/  FFMA.FTZ R186, R76, R3.reuse, -R27.reuse ;  /* 0x000000034cba7223 */ /* 0x180fe2000001081b */
[-C--:B------:R-:W-:Y:S01]  /*17080*/  FFMA.FTZ R90, R90, R3.reuse, -R27 ;  /* 0x000000035a5a7223 */ /* 0x080fe2000001081b */
[----:B------:R-:W2:Y:S01]  /*17090*/  MUFU.EX2 R11, R11 ;  /* 0x0000000b000b7308 */ /* 0x000ea20000000800 */
[----:B0-----:R-:W-:Y:S01]  /*170a0*/  FADD.FTZ R7, R200, R9 ;  /* 0x00000009c8077221 */ /* 0x001fe20000010000 */
[----:B------:R-:W-:Y:S01]  /*170b0*/  FADD.FTZ R37, R195, R8 ;  /* 0x00000008c3257221 */ /* 0x000fe20000010000 */
[-CC-:B------:R-:W-:Y:S01]  /*170c0*/  FFMA.FTZ R94, R94, R3.reuse, -R27.reuse ;  /* 0x000000035e5e7223 */ /* 0x180fe2000001081b */
[-CC-:B------:R-:W-:Y:S01]  /*170d0*/  FFMA.FTZ R72, R72, R3.reuse, -R27.reuse ;  /* 0x0000000348487223 */ /* 0x180fe2000001081b */
[-C--:B------:R-:W-:Y:S01]  /*170e0*/  FFMA.FTZ R96, R96, R3.reuse, -R27 ;  /* 0x0000000360607223 */ /* 0x080fe2000001081b */
[----:B------:R-:W-:Y:S01]  /*170f0*/  FADD.FTZ R8, R70, R37 ;  /* 0x0000002546087221 */ /* 0x000fe20000010000 */
[-C--:B------:R-:W-:Y:S01]  /*17100*/  FFMA.FTZ R98, R98, R3.reuse, -R27 ;  /* 0x0000000362627223 */ /* 0x080fe2000001081b */
[----:B------:R-:W0:Y:S01]  /*17110*/  MUFU.EX2 R196, R196 ;  /* 0x000000c400c47308 */ /* 0x000e220000000800 */
[----:B-1----:R-:W-:Y:S01]  /*17120*/  FADD.FTZ R6, R202, R7 ;  /* 0x00000007ca067221 */ /* 0x002fe20000010000 */
[----:B------:R-:W-:Y:S01]  /*17130*/  IADD3 R7, R39, R228, -R224 ;  /* 0x000000e427077210 */ /* 0x000fe20007ffe8e0 */
[----:B------:R-:W-:Y:S01]  /*17140*/  FADD.FTZ R37, R189, R8 ;  /* 0x00000008bd257221 */ /* 0x000fe20000010000 */
[-CC-:B------:R-:W-:Y:S01]  /*17150*/  FFMA.FTZ R100, R100, R3.reuse, -R27.reuse ;  /* 0x0000000364647223 */ /* 0x180fe2000001081b */
[-CC-:B------:R-:W-:Y:S01]  /*17160*/  FFMA.FTZ R68, R68, R3.reuse, -R27.reuse ;  /* 0x0000000344447223 */ /* 0x180fe2000001081b */
[-CC-:B------:R-:W-:Y:S01]  /*17170*/  FFMA.FTZ R102, R102, R3.reuse, -R27.reuse ;  /* 0x0000000366667223 */ /* 0x180fe2000001081b */
[----:B------:R-:W-:Y:S01]  /*17180*/  FFMA.FTZ R104, R104, R3, -R27 ;  /* 0x0000000368687223 */ /* 0x000fe2000001081b */
[----:B------:R-:W1:Y:S01]  /*17190*/  MUFU.EX2 R13, R13 ;  /* 0x0000000d000d7308 */ /* 0x000e620000000800 */
[----:B--2---:R-:W-:Y:S01]  /*171a0*/  FADD.FTZ R35, R11, R6 ;  /* 0x000000060b237221 */ /* 0x004fe20000010000 */
[----:B------:R-:W-:-:S02]  /*171b0*/  F2FP.F16.F32.PACK_AB R200, R9, R200 ;  /* 0x000000c809c8723e */ /* 0x000fc400000000ff */
[----:B------:R-:W-:Y:S02]  /*171c0*/  CS2R R92, SRZ ;  /* 0x00000000005c7805 */ /* 0x000fe4000001ff00 */
[----:B------:R-:W-:Y:S02]  /*171d0*/  F2FP.F16.F32.PACK_AB R202, R11, R202 ;  /* 0x000000ca0bca723e */ /* 0x000fe400000000ff */
[----:B------:R-:W-:Y:S02]  /*171e0*/  CS2R R88, SRZ ;  /* 0x0000000000587805 */ /* 0x000fe4000001ff00 */
[----:B------:R-:W-:Y:S02]  /*171f0*/  F2FP.F16.F32.PACK_AB R193, R74, R193 ;  /* 0x000000c14ac1723e */ /* 0x000fe400000000ff */
[----:B------:R-:W-:Y:S01]  /*17200*/  CS2R R86, SRZ ;  /* 0x0000000000567805 */ /* 0x000fe2000001ff00 */
[----:B------:R-:W2:Y:S01]  /*17210*/  MUFU.EX2 R198, R198 ;  /* 0x000000c600c67308 */ /* 0x000ea20000000800 */
[----:B0-----:R-:W-:Y:S01]  /*17220*/  FADD.FTZ R6, R196, R35 ;  /* 0x00000023c4067221 */ /* 0x001fe20000010000 */
[----:B------:R-:W-:-:S02]  /*17230*/  F2FP.F16.F32.PACK_AB R195, R70, R195 ;  /* 0x000000c346c3723e */ /* 0x000fc400000000ff */
[----:B------:R-:W-:Y:S02]  /*17240*/  CS2R R84, SRZ ;  /* 0x0000000000547805 */ /* 0x000fe4000001ff00 */
[----:B------:R-:W-:Y:S02]  /*17250*/  F2FP.F16.F32.PACK_AB R189, R66, R189 ;  /* 0x000000bd42bd723e */ /* 0x000fe400000000ff */
[----:B------:R-:W-:Y:S02]  /*17260*/  CS2R R82, SRZ ;  /* 0x0000000000527805 */ /* 0x000fe4000001ff00 */
[----:B------:R-:W-:Y:S02]  /*17270*/  F2FP.F16.F32.PACK_AB R199, R20, R199 ;  /* 0x000000c714c7723e */ /* 0x000fe400000000ff */
[----:B------:R-:W-:Y:S01]  /*17280*/  CS2R R80, SRZ ;  /* 0x0000000000507805 */ /* 0x000fe2000001ff00 */
[----:B------:R-:W0:Y:S01]  /*17290*/  MUFU.EX2 R15, R15 ;  /* 0x0000000f000f7308 */ /* 0x000e220000000800 */
[C---:B-1----:R-:W-:Y:S01]  /*172a0*/  FADD.FTZ R35, R13.reuse, R6 ;  /* 0x000000060d237221 */ /* 0x042fe20000010000 */
[----:B------:R-:W-:Y:S01]  /*172b0*/  IMAD.MOV.U32 R6, RZ, RZ, RZ ;  /* 0x000000ffff067224 */ /* 0x000fe200078e00ff */
[----:B------:R-:W-:-:S02]  /*172c0*/  F2FP.F16.F32.PACK_AB R196, R13, R196 ;  /* 0x000000c40dc4723e */ /* 0x000fc400000000ff */
[----:B------:R-:W-:Y:S02]  /*172d0*/  CS2R R78, SRZ ;  /* 0x00000000004e7805 */ /* 0x000fe4000001ff00 */
[----:B------:R-:W-:Y:S01]  /*172e0*/  CS2R R76, SRZ ;  /* 0x00000000004c7805 */ /* 0x000fe2000001ff00 */
[----:B------:R-:W-:-:S04]  /*172f0*/  IMAD.HI R24, R7, -0x6db6db6d, R6 ;  /* 0x9249249307187827 */ /* 0x000fc800078e0206 */
[----:B------:R-:W-:Y:S01]  /*17300*/  FADD.FTZ R6, R66, R37 ;  /* 0x0000002542067221 */ /* 0x000fe20000010000 */
[----:B------:R-:W1:Y:S01]  /*17310*/  MUFU.EX2 R192, R192 ;  /* 0x000000c000c07308 */ /* 0x000e620000000800 */
[----:B--2---:R-:W-:Y:S01]  /*17320*/  FADD.FTZ R0, R198, R35 ;  /* 0x00000023c6007221 */ /* 0x004fe20000010000 */
[----:B------:R-:W-:Y:S01]  /*17330*/  CS2R R74, SRZ ;  /* 0x00000000004a7805 */ /* 0x000fe2000001ff00 */
[----:B------:R-:W-:Y:S01]  /*17340*/  FADD.FTZ R37, R191, R6 ;  /* 0x00000006bf257221 */ /* 0x000fe20000010000 */
[C---:B------:R-:W-:Y:S02]  /*17350*/  F2FP.F16.F32.PACK_AB R191, R60.reuse, R191 ;  /* 0x000000bf3cbf723e */ /* 0x040fe400000000ff */
[----:B------:R-:W-:Y:S02]  /*17360*/  CS2R R70, SRZ ;  /* 0x0000000000467805 */ /* 0x000fe4000001ff00 */
[----:B------:R-:W-:Y:S01]  /*17370*/  CS2R R66, SRZ ;  /* 0x0000000000427805 */ /* 0x000fe2000001ff00 */
[----:B------:R-:W-:Y:S01]  /*17380*/  FADD.FTZ R6, R60, R37 ;  /* 0x000000253c067221 */ /* 0x000fe20000010000 */
[----:B------:R-:W2:Y:S01]  /*17390*/  MUFU.EX2 R21, R21 ;  /* 0x0000001500157308 */ /* 0x000ea20000000800 */
[C---:B0-----:R-:W-:Y:S01]  /*173a0*/  FADD.FTZ R35, R15.reuse, R0 ;  /* 0x000000000f237221 */ /* 0x041fe20000010000 */
[----:B------:R-:W-:Y:S01]  /*173b0*/  F2FP.F16.F32.PACK_AB R198, R15, R198 ;  /* 0x000000c60fc6723e */ /* 0x000fe200000000ff */
[----:B------:R-:W-:Y:S01]  /*173c0*/  FADD.FTZ R39, R185, R6 ;  /* 0x00000006b9277221 */ /* 0x000fe20000010000 */
[----:B------:R-:W-:-:S02]  /*173d0*/  F2FP.F16.F32.PACK_AB R185, R58, R185 ;  /* 0x000000b93ab9723e */ /* 0x000fc400000000ff */
[----:B------:R-:W-:Y:S02]  /*173e0*/  CS2R R60, SRZ ;  /* 0x00000000003c7805 */ /* 0x000fe4000001ff00 */
[----:B------:R-:W-:Y:S01]  /*173f0*/  CS2R R56, SRZ ;  /* 0x0000000000387805 */ /* 0x000fe2000001ff00 */
[----:B------:R-:W-:Y:S01]  /*17400*/  FADD.FTZ R6, R58, R39 ;  /* 0x000000273a067221 */ /* 0x000fe20000010000 */
[----:B------:R-:W0:Y:S01]  /*17410*/  MUFU.EX2 R194, R194 ;  /* 0x000000c200c27308 */ /* 0x000e220000000800 */
[----:B-1----:R-:W-:Y:S01]  /*17420*/  FADD.FTZ R0, R192, R35 ;  /* 0x00000023c0007221 */ /* 0x002fe20000010000 */
[----:B------:R-:W-:Y:S02]  /*17430*/  SHF.R.U32.HI R39, RZ, 0x1f, R24 ;  /* 0x0000001fff277819 */ /* 0x000fe40000011618 */
[----:B------:R-:W-:Y:S02]  /*17440*/  CS2R R58, SRZ ;  /* 0x00000000003a7805 */ /* 0x000fe4000001ff00 */
[----:B------:R-:W-:-:S02]  /*17450*/  CS2R R52, SRZ ;  /* 0x0000000000347805 */ /* 0x000fc4000001ff00 */
[----:B------:R-:W-:Y:S02]  /*17460*/  CS2R R48, SRZ ;  /* 0x0000000000307805 */ /* 0x000fe4000001ff00 */
[----:B------:R-:W-:Y:S02]  /*17470*/  LEA.HI.SX32 R8, R24, R39, 0x1a ;  /* 0x0000002718087211 */ /* 0x000fe400078fd2ff */
[----:B------:R-:W-:Y:S01]  /*17480*/  CS2R R44, SRZ ;  /* 0x00000000002c7805 */ /* 0x000fe2000001ff00 */
[----:B------:R-:W1:Y:S01]  /*17490*/  MUFU.EX2 R25, R25 ;  /* 0x0000001900197308 */ /* 0x000e620000000800 */
[----:B--2---:R-:W-:Y:S01]  /*174a0*/  FADD.FTZ R35, R21, R0 ;  /* 0x0000000015237221 */ /* 0x004fe20000010000 */
[----:B------:R-:W-:Y:S02]  /*174b0*/  VIMNMX R223, R225, R8, !PT ;  /* 0x00000008e1df7248 */ /* 0x000fe40007fe0100 */
[----:B------:R-:W-:Y:S02]  /*174c0*/  F2FP.F16.F32.PACK_AB R192, R21, R192 ;  /* 0x000000c015c0723e */ /* 0x000fe400000000ff */
[----:B------:R-:W-:-:S02]  /*174d0*/  ISETP.GE.AND P3, PT, R10, R223, PT ;  /* 0x000000df0a00720c */ /* 0x000fc40003f66270 */
        /* <DEDUP_REMOVED lines=8> */
[----:B------:R-:W-:Y:S01]  /*17560*/  FADD.FTZ R37, R187, R6 ;  /* 0x00000006bb257221 */ /* 0x000fe20000010000 */
[----:B------:R-:W-:-:S03]  /*17570*/  F2FP.F16.F32.PACK_AB R187, R50, R187 ;  /* 0x000000bb32bb723e */ /* 0x000fc600000000ff */
[----:B------:R-:W-:Y:S01]  /*17580*/  FADD.FTZ R6, R50, R37 ;  /* 0x0000002532067221 */ /* 0x000fe20000010000 */
[----:B------:R-:W-:Y:S01]  /*17590*/  CS2R R50, SRZ ;  /* 0x0000000000327805 */ /* 0x000fe2000001ff00 */
[----:B------:R-:W2:Y:S01]  /*175a0*/  MUFU.EX2 R31, R31 ;  /* 0x0000001f001f7308 */ /* 0x000ea20000000800 */
[----:B0-----:R-:W-:Y:S01]  /*175b0*/  FADD.FTZ R27, R29, R0 ;  /* 0x000000001d1b7221 */ /* 0x001fe20000010000 */
[----:B------:R-:W-:Y:S01]  /*175c0*/  FADD.FTZ R39, R181, R6 ;  /* 0x00000006b5277221 */ /* 0x000fe20000010000 */
[----:B------:R-:W-:Y:S02]  /*175d0*/  F2FP.F16.F32.PACK_AB R188, R29, R188 ;  /* 0x000000bc1dbc723e */ /* 0x000fe400000000ff */
[----:B------:R-:W-:-:S03]  /*175e0*/  CS2R R28, SRZ ;  /* 0x00000000001c7805 */ /* 0x000fc6000001ff00 */
        /* <DEDUP_REMOVED lines=16> */
[----:B------:R0:W3:Y:S01]  /*176f0*/  MUFU.EX2 R7, R90 ;  /* 0x0000005a00077308 */ /* 0x0000e20000000800 */
[----:B-1----:R-:W-:-:S07]  /*17700*/  FADD.FTZ R0, R186, R37 ;  /* 0x00000025ba007221 */ /* 0x002fce0000010000 */
[----:B------:R-:W1:Y:S01]  /*17710*/  MUFU.EX2 R94, R94 ;  /* 0x0000005e005e7308 */ /* 0x000e620000000800 */
[C---:B--2---:R-:W-:Y:S01]  /*17720*/  FADD.FTZ R6, R34.reuse, R39 ;  /* 0x0000002722067221 */ /* 0x044fe20000010000 */
[----:B------:R-:W-:Y:S02]  /*17730*/  F2FP.F16.F32.PACK_AB R183, R34, R183 ;  /* 0x000000b722b7723e */ /* 0x000fe400000000ff */
[----:B0-----:R-:W-:-:S04]  /*17740*/  CS2R R90, SRZ ;  /* 0x00000000005a7805 */ /* 0x001fc8000001ff00 */
[----:B------:R0:W2:Y:S01]  /*17750*/  MUFU.EX2 R35, R72 ;  /* 0x0000004800237308 */ /* 0x0000a20000000800 */
[C---:B---3--:R-:W-:Y:S01]  /*17760*/  FADD.FTZ R39, R7.reuse, R0 ;  /* 0x0000000007277221 */ /* 0x048fe20000010000 */
[----:B------:R-:W-:-:S06]  /*17770*/  F2FP.F16.F32.PACK_AB R186, R7, R186 ;  /* 0x000000ba07ba723e */ /* 0x000fcc00000000ff */
[----:B------:R-:W3:Y:S01]  /*17780*/  MUFU.EX2 R96, R96 ;  /* 0x0000006000607308 */ /* 0x000ee20000000800 */
[----:B-1----:R-:W-:Y:S01]  /*17790*/  FADD.FTZ R0, R94, R39 ;  /* 0x000000275e007221 */ /* 0x002fe20000010000 */
[----:B0-----:R-:W-:-:S06]  /*177a0*/  CS2R R72, SRZ ;  /* 0x0000000000487805 */ /* 0x001fcc000001ff00 */
[----:B------:R0:W1:Y:S01]  /*177b0*/  MUFU.EX2 R27, R98 ;  /* 0x00000062001b7308 */ /* 0x0000620000000800 */
[C---:B--2---:R-:W-:Y:S01]  /*177c0*/  FADD.FTZ R39, R35.reuse, R0 ;  /* 0x0000000023277221 */ /* 0x044fe20000010000 */
[----:B------:R-:W-:Y:S02]  /*177d0*/  F2FP.F16.F32.PACK_AB R180, R35, R94 ;  /* 0x0000005e23b4723e */ /* 0x000fe400000000ff */
[----:B------:R-:W-:Y:S02]  /*177e0*/  CS2R R94, SRZ ;  /* 0x00000000005e7805 */ /* 0x000fe4000001ff00 */
[----:B------:R-:W-:Y:S02]  /*177f0*/  CS2R R34, SRZ ;  /* 0x0000000000227805 */ /* 0x000fe4000001ff00 */
[----:B------:R-:W2:Y:S01]  /*17800*/  MUFU.EX2 R177, R177 ;  /* 0x000000b100b17308 */ /* 0x000ea20000000800 */
[----:B---3--:R-:W-:Y:S01]  /*17810*/  FADD.FTZ R0, R96, R39 ;  /* 0x0000002760007221 */ /* 0x008fe20000010000 */
[----:B0-----:R-:W-:-:S06]  /*17820*/  CS2R R98, SRZ ;  /* 0x0000000000627805 */ /* 0x001fcc000001ff00 */
[----:B------:R-:W0:Y:S01]  /*17830*/  MUFU.EX2 R100, R100 ;  /* 0x0000006400647308 */ /* 0x000e220000000800 */
[C---:B-1----:R-:W-:Y:S01]  /*17840*/  FADD.FTZ R39, R27.reuse, R0 ;  /* 0x000000001b277221 */ /* 0x042fe20000010000 */
[----:B------:R-:W-:Y:S02]  /*17850*/  F2FP.F16.F32.PACK_AB R182, R27, R96 ;  /* 0x000000601bb6723e */ /* 0x000fe400000000ff */
[----:B------:R-:W-:-:S04]  /*17860*/  CS2R R96, SRZ ;  /* 0x0000000000607805 */ /* 0x000fc8000001ff00 */
[----:B------:R-:W1:Y:S01]  /*17870*/  MUFU.EX2 R30, R30 ;  /* 0x0000001e001e7308 */ /* 0x000e620000000800 */
[----:B--2---:R-:W-:-:S07]  /*17880*/  FADD.FTZ R41, R177, R6 ;  /* 0x00000006b1297221 */ /* 0x004fce0000010000 */
[----:B------:R2:W3:Y:S01]  /*17890*/  MUFU.EX2 R37, R68 ;  /* 0x0000004400257308 */ /* 0x0004e20000000800 */
[----:B0-----:R-:W-:Y:S01]  /*178a0*/  FADD.FTZ R0, R100, R39 ;  /* 0x0000002764007221 */ /* 0x001fe20000010000 */
[----:B------:R-:W-:-:S06]  /*178b0*/  CS2R R38, SRZ ;  /* 0x0000000000267805 */ /* 0x000fcc000001ff00 */
[----:B------:R-:W0:Y:S01]  /*178c0*/  MUFU.EX2 R179, R179 ;  /* 0x000000b300b37308 */ /* 0x000e220000000800 */
[C---:B-1----:R-:W-:Y:S01]  /*178d0*/  FADD.FTZ R6, R30.reuse, R41 ;  /* 0x000000291e067221 */ /* 0x042fe20000010000 */
[----:B------:R-:W-:Y:S02]  /*178e0*/  F2FP.F16.F32.PACK_AB R177, R30, R177 ;  /* 0x000000b11eb1723e */ /* 0x000fe400000000ff */
[----:B--2---:R-:W-:Y:S02]  /*178f0*/  CS2R R68, SRZ ;  /* 0x0000000000447805 */ /* 0x004fe4000001ff00 */
[----:B------:R-:W-:Y:S02]  /*17900*/  CS2R R30, SRZ ;  /* 0x00000000001e7805 */ /* 0x000fe4000001ff00 */
[----:B------:R-:W1:Y:S01]  /*17910*/  MUFU.EX2 R102, R102 ;  /* 0x0000006600667308 */ /* 0x000e620000000800 */
[C---:B---3--:R-:W-:Y:S01]  /*17920*/  FADD.FTZ R11, R37.reuse, R0 ;  /* 0x00000000250b7221 */ /* 0x048fe20000010000 */
[----:B------:R-:W-:-:S02]  /*17930*/  F2FP.F16.F32.PACK_AB R176, R37, R100 ;  /* 0x0000006425b0723e */ /* 0x000fc400000000ff */
[----:B------:R-:W-:Y:S02]  /*17940*/  CS2R R100, SRZ ;  /* 0x0000000000647805 */ /* 0x000fe4000001ff00 */
[----:B------:R-:W-:Y:S02]  /*17950*/  CS2R R36, SRZ ;  /* 0x0000000000247805 */ /* 0x000fe4000001ff00 */
[----:B------:R-:W2:Y:S01]  /*17960*/  MUFU.EX2 R26, R26 ;  /* 0x0000001a001a7308 */ /* 0x000ea20000000800 */
[----:B0-----:R-:W-:-:S07]  /*17970*/  FADD.FTZ R41, R179, R6 ;  /* 0x00000006b3297221 */ /* 0x001fce0000010000 */
[----:B------:R0:W3:Y:S01]  /*17980*/  MUFU.EX2 R9, R104 ;  /* 0x0000006800097308 */ /* 0x0000e20000000800 */
[----:B-1----:R-:W-:Y:S01]  /*17990*/  FADD.FTZ R0, R102, R11 ;  /* 0x0000000b66007221 */ /* 0x002fe20000010000 */
[C---:B--2---:R-:W-:Y:S01]  /*179a0*/  FADD.FTZ R6, R26.reuse, R41 ;  /* 0x000000291a067221 */ /* 0x044fe20000010000 */
[----:B------:R-:W-:Y:S02]  /*179b0*/  F2FP.F16.F32.PACK_AB R179, R26, R179 ;  /* 0x000000b31ab3723e */ /* 0x000fe400000000ff */
[----:B0-----:R-:W-:Y:S02]  /*179c0*/  CS2R R104, SRZ ;  /* 0x0000000000687805 */ /* 0x001fe4000001ff00 */
[----:B------:R-:W-:Y:S02]  /*179d0*/  CS2R R40, SRZ ;  /* 0x0000000000287805 */ /* 0x000fe4000001ff00 */
[----:B------:R-:W-:Y:S01]  /*179e0*/  CS2R R26, SRZ ;  /* 0x00000000001a7805 */ /* 0x000fe2000001ff00 */
[C---:B---3--:R-:W-:Y:S01]  /*179f0*/  FADD.FTZ R7, R9.reuse, R0 ;  /* 0x0000000009077221 */ /* 0x048fe20000010000 */
[----:B------:R-:W-:Y:S01]  /*17a00*/  F2FP.F16.F32.PACK_AB R178, R9, R102 ;  /* 0x0000006609b2723e */ /* 0x000fe200000000ff */
[----:B------:R-:W-:Y:S01]  /*17a10*/  IMAD.MOV.U32 R0, RZ, RZ, 0x3f800000 ;  /* 0x3f800000ff007424 */ /* 0x000fe200078e00ff */
[----:B------:R-:W-:Y:S01]  /*17a20*/  CS2R R102, SRZ ;  /* 0x0000000000667805 */ /* 0x000fe2000001ff00 */
[----:B------:R-:W-:Y:S06]  /*17a30*/  @!P3 BRA `(.L_x_5911) ;  /* 0x0000005c0050b947 */ /* 0x000fec0003800000 */
[----:B------:R-:W-:Y:S01]  /*17a40*/  BSSY B1, `(.L_x_5911) ;  /* 0x00005d3000017945 */ /* 0x000fe20003800000 */
[----:B------:R-:W-:Y:S01]  /*17a50*/  MOV R8, R5 ;  /* 0x0000000500087202 */ /* 0x000fe20000000f00 */
[----:B------:R-:W-:Y:S01]  /*17a60*/  IMAD.MOV.U32 R9, RZ, RZ, R4 ;  /* 0x000000ffff097224 */ /* 0x000fe200078e0004 */
[----:B------:R-:W-:Y:S01]  /*17a70*/  MOV R119, RZ ;  /* 0x000000ff00777202 */ /* 0x000fe20000000f00 */
[----:B------:R-:W-:Y:S02]  /*17a80*/  IMAD.MOV.U32 R11, RZ, RZ, R208 ;  /* 0x000000ffff0b7224 */ /* 0x000fe400078e00d0 */
[----:B------:R-:W-:Y:S02]  /*17a90*/  IMAD.MOV.U32 R12, RZ, RZ, R205 ;  /* 0x000000ffff0c7224 */ /* 0x000fe400078e00cd */
[----:B------:R-:W-:-:S07]  /*17aa0*/  IMAD.MOV.U32 R2, RZ, RZ, 0x3f800000 ;  /* 0x3f800000ff027424 */ /* 0x000fce00078e00ff */
.L_x_5922:
[----:B------:R-:W-:-:S05]  /*17ab0*/  VIADD R3, R12, 0x1 ;  /* 0x000000010c037836 */ /* 0x000fca0000000000 */
[----:B------:R-:W-:-:S04]  /*17ac0*/  ISETP.NE.AND P3, PT, R3, 0x2, PT ;  /* 0x000000020300780c */ /* 0x000fc80003f65270 */
[----:B------:R-:W-:Y:S02]  /*17ad0*/  SEL R208, RZ, 0x1, P3 ;  /* 0x00000001ffd07807 */ /* 0x000fe40001800000 */
[----:B------:R-:W-:Y:S02]  /*17ae0*/  SEL R205, R3, RZ, P3 ;  /* 0x000000ff03cd7207 */ /* 0x000fe40001800000 */
[----:B------:R-:W-:Y:S01]  /*17af0*/  LOP3.LUT R208, R11, R208, RZ, 0x3c, !PT ;  /* 0x000000d00bd07212 */ /* 0x000fe200078e3cff */
[----:B------:R-:W-:Y:S06]  /*17b00*/  @!P0 BRA `(.L_x_5912) ;  /* 0x0000000000048947 */ /* 0x000fec0003800000 */
[----:B------:R-:W-:Y:S01]  /*17b10*/  BPT.TRAP 0x1 ;  /* 0x000000040000795c */ /* 0x000fe20000300000 */
.L_x_5912:
[----:B------:R-:W-:Y:S01]  /*17b20*/  IMAD R13, R205, 0x8, R16 ;  /* 0x00000008cd0d7824 */ /* 0x000fe200078e0210 */
[----:B------:R-:W-:-:S04]  /*17b30*/  SHF.L.U32 R4, R208, 0x1f, RZ ;  /* 0x0000001fd0047819 */ /* 0x000fc800000006ff */
[----:B------:R0:W1:Y:S01]  /*17b40*/  SYNCS.PHASECHK.TRANS64.TRYWAIT P3, [R13+URZ+0x36830], R4 ;  /* 0x036830040d0075a7 */ /* 0x000062000806017f */
[----:B------:R-:W-:Y:S05]  /*17b50*/  @!P0 BRA `(.L_x_5913) ;  /* 0x0000000000048947 */ /* 0x000fea0003800000 */
[----:B------:R-:W-:Y:S01]  /*17b60*/  BPT.TRAP 0x1 ;  /* 0x000000040000795c */ /* 0x000fe20000300000 */
.L_x_5913:
[----:B------:R-:W-:Y:S01]  /*17b70*/  IMAD R3, R205, 0xa80, R222 ;  /* 0x00000a80cd037824 */ /* 0x000fe200078e02de */
[----:B------:R-:W-:Y:S03]  /*17b80*/  BSSY B2, `(.L_x_5914) ;  /* 0x0000006000027945 */ /* 0x000fe60003800000 */
[C---:B------:R-:W-:Y:S02]  /*17b90*/  VIADD R122, R3.reuse, 0x80 ;  /* 0x00000080037a7836 */ /* 0x040fe40000000000 */
[----:B------:R-:W-:Y:S01]  /*17ba0*/  VIADD R124, R3, 0x100 ;  /* 0x00000100037c7836 */ /* 0x000fe20000000000 */
[----:B-1----:R-:W-:Y:S06]  /*17bb0*/  @P3 BRA `(.L_x_5915) ;  /* 0x0000000000083947 */ /* 0x002fec0003800000 */
[----:B------:R-:W1:Y:S02]  /*17bc0*/  SYNCS.PHASECHK.TRANS64.TRYWAIT P3, [R13+URZ+0x36830], R4 ;  /* 0x036830040d0075a7 */ /* 0x000e64000806017f */
[----:B-1----:R-:W-:Y:S05]  /*17bd0*/  @!P3 BRA `(.L_x_5916) ;  /* 0x0000019800b8b947 */ /* 0x002fea0003800000 */
.L_x_5915:
[----:B------:R-:W-:Y:S05]  /*17be0*/  BSYNC B2 ;  /* 0x0000000000027941 */ /* 0x000fea0003800000 */
.L_x_5914:
[----:B------:R-:W2:Y:S01]  /*17bf0*/  LDL.64 R20, [R1+0x30] ;  /* 0x0000300001147983 */ /* 0x000ea20000100a00 */
[----:B------:R-:W-:Y:S01]  /*17c00*/  IMAD.MOV.U32 R121, RZ, RZ, 0x40000040 ;  /* 0x40000040ff797424 */ /* 0x000fe200078e00ff */
[----:B------:R-:W-:Y:S02]  /*17c10*/  MOV R120, R3 ;  /* 0x0000000300787202 */ /* 0x000fe40000000f00 */
[----:B------:R-:W3:Y:S02]  /*17c20*/  LDL.64 R14, [R1+0x28] ;  /* 0x00002800010e7983 */ /* 0x000ee40000100a00 */
[----:B------:R-:W-:Y:S02]  /*17c30*/  R2UR UR6, R120 ;  /* 0x00000000780672ca */ /* 0x000fe400000e0000 */
[C---:B------:R-:W-:Y:S01]  /*17c40*/  R2UR UR7, R121.reuse ;  /* 0x00000000790772ca */ /* 0x040fe200000e0000 */
[----:B------:R-:W-:Y:S01]  /*17c50*/  WARPGROUP.ARRIVE ;  /* 0x00000000000079c5 */ /* 0x000fe20000000000 */
[----:B------:R-:W-:Y:S01]  /*17c60*/  IMAD.MOV.U32 R123, RZ, RZ, 0x40000040 ;  /* 0x40000040ff7b7424 */ /* 0x000fe200078e00ff */
[----:B------:R-:W-:Y:S01]  /*17c70*/  R2UR UR22, R122 ;  /* 0x000000007a1672ca */ /* 0x000fe200000e0000 */
[----:B------:R-:W-:Y:S01]  /*17c80*/  IMAD.MOV.U32 R125, RZ, RZ, 0x40000040 ;  /* 0x40000040ff7d7424 */ /* 0x000fe200078e00ff */
[----:B------:R-:W-:Y:S01]  /*17c90*/  R2UR UR19, R121 ;  /* 0x00000000791372ca */ /* 0x000fe200000e0000 */
[----:B------:R4:W-:Y:S01]  /*17ca0*/  STL.64 [R1+0x88], R8 ;  /* 0x0000880801007387 */ /* 0x0009e20000100a00 */
[----:B------:R-:W-:Y:S01]  /*17cb0*/  R2UR UR23, R123 ;  /* 0x000000007b1772ca */ /* 0x000fe200000e0000 */
[----:B------:R-:W-:-:S02]  /*17cc0*/  IMAD.MOV.U32 R120, RZ, RZ, R124 ;  /* 0x000000ffff787224 */ /* 0x000fc400078e007c */
[----:B------:R-:W-:Y:S01]  /*17cd0*/  VIADD R122, R3, 0x180 ;  /* 0x00000180037a7836 */ /* 0x000fe20000000000 */
[----:B------:R-:W-:Y:S01]  /*17ce0*/  R2UR UR15, R123 ;  /* 0x000000007b0f72ca */ /* 0x000fe200000e0000 */
[----:B------:R0:W-:Y:S01]  /*17cf0*/  STL.64 [R1+0x80], R6 ;  /* 0x0000800601007387 */ /* 0x0001e20000100a00 */
[----:B------:R-:W-:Y:S02]  /*17d00*/  R2UR UR18, R120 ;  /* 0x00000000781272ca */ /* 0x000fe400000e0000 */
[----:B------:R-:W-:Y:S02]  /*17d10*/  R2UR UR14, R122 ;  /* 0x000000007a0e72ca */ /* 0x000fe400000e0000 */
[----:B------:R-:W-:Y:S02]  /*17d20*/  IADD3 R120, R3, 0x200, RZ ;  /* 0x0000020003787810 */ /* 0x000fe40007ffe0ff */
[----:B------:R-:W-:Y:S02]  /*17d30*/  R2UR UR35, R121 ;  /* 0x00000000792372ca */ /* 0x000fe400000e0000 */
[----:B--2---:R-:W-:-:S02]  /*17d40*/  R2UR UR8, R20 ;  /* 0x00000000140872ca */ /* 0x004fc400000e0000 */
[----:B------:R-:W-:Y:S01]  /*17d50*/  R2UR UR9, R21 ;  /* 0x00000000150972ca */ /* 0x000fe200000e0000 */
[----:B------:R-:W-:Y:S01]  /*17d60*/  VIADD R124, R3, 0x280 ;  /* 0x00000280037c7836 */ /* 0x000fe20000000000 */
[----:B------:R-:W-:Y:S01]  /*17d70*/  R2UR UR31, R125 ;  /* 0x000000007d1f72ca */ /* 0x000fe200000e0000 */
[----:B----4-:R-:W2:Y:S01]  /*17d80*/  LDL.64 R8, [R1+0x20] ;  /* 0x0000200001087983 */ /* 0x010ea20000100a00 */
[----:B------:R-:W-:Y:S02]  /*17d90*/  R2UR UR27, R123 ;  /* 0x000000007b1b72ca */ /* 0x000fe400000e0000 */
[----:B---3--:R-:W-:Y:S01]  /*17da0*/  R2UR UR46, R14 ;  /* 0x000000000e2e72ca */ /* 0x008fe200000e0000 */
[----:B------:R-:W-:Y:S01]  /*17db0*/  IMAD.MOV.U32 R211, RZ, RZ, 0x40000040 ;  /* 0x40000040ffd37424 */ /* 0x000fe200078e00ff */
[----:B------:R-:W-:Y:S01]  /*17dc0*/  R2UR UR47, R15 ;  /* 0x000000000f2f72ca */ /* 0x000fe200000e0000 */
[----:B0-----:R-:W3:Y:S02]  /*17dd0*/  LDL.64 R6, [R1+0x18] ;  /* 0x0000180001067983 */ /* 0x001ee40000100a00 */
        /* <DEDUP_REMOVED lines=20> */
[----:B------:R-:W-:Y:S01]  /*17f20*/  UMOV UR33, UR9 ;  /* 0x0000000900217c82 */ /* 0x000fe20008000000 */
[----:B------:R-:W-:Y:S02]  /*17f30*/  WARPGROUP.DEPBAR.LE gsb0, 0x0 ;  /* 0x00008000000079c5 */ /* 0x000fe40000010000 */
[----:B------:R-:W-:-:S08]  /*17f40*/  WARPGROUP.ARRIVE ;  /* 0x00000000000079c5 */ /* 0x000fd00000000000 */
[----:B------:R-:W-:Y:S01]  /*17f50*/  HGMMA.64x16x16.F32 R136, gdesc[UR32], RZ, !UPT, gsb0 ;  /* 0x00200000208879f0 */ /* 0x000fe2000c0008ff */
[----:B------:R-:W-:Y:S01]  /*17f60*/  R2UR UR30, R124 ;  /* 0x000000007c1e72ca */ /* 0x000fe200000e0000 */
[----:B------:R-:W-:Y:S01]  /*17f70*/  UMOV UR28, UR8 ;  /* 0x00000008001c7c82 */ /* 0x000fe20008000000 */
[----:B------:R-:W-:Y:S01]  /*17f80*/  UMOV UR29, UR9 ;  /* 0x00000009001d7c82 */ /* 0x000fe20008000000 */
[C---:B------:R-:W-:Y:S02]  /*17f90*/  VIADD R120, R3.reuse, 0x2 ;  /* 0x0000000203787836 */ /* 0x040fe40000000000 */
[----:B------:R-:W-:Y:S02]  /*17fa0*/  IMAD.MOV.U32 R121, RZ, RZ, 0x40000040 ;  /* 0x40000040ff797424 */ /* 0x000fe400078e00ff */
[C---:B------:R-:W-:Y:S01]  /*17fb0*/  VIADD R122, R3.reuse, 0x300 ;  /* 0x00000300037a7836 */ /* 0x040fe20000000000 */
[----:B------:R-:W-:Y:S01]  /*17fc0*/  R2UR UR10, R120 ;  /* 0x00000000780a72ca */ /* 0x000fe200000e0000 */
[----:B------:R-:W-:Y:S01]  /*17fd0*/  VIADD R120, R3, 0x102 ;  /* 0x0000010203787836 */ /* 0x000fe20000000000 */
[----:B------:R-:W-:-:S02]  /*17fe0*/  R2UR UR11, R121 ;  /* 0x00000000790b72ca */ /* 0x000fc400000e0000 */
[----:B------:R-:W-:Y:S01]  /*17ff0*/  MOV R121, 0x40000040 ;  /* 0x4000004000797802 */ /* 0x000fe20000000f00 */
[----:B------:R-:W-:Y:S02]  /*18000*/  WARPGROUP.DEPBAR.LE gsb0, 0x0 ;  /* 0x00008000000079c5 */ /* 0x000fe40000010000 */
[----:B------:R-:W-:-:S06]  /*18010*/  WARPGROUP.ARRIVE ;  /* 0x00000000000079c5 */ /* 0x000fcc0000000000 */
[----:B------:R-:W-:Y:S01]  /*18020*/  HGMMA.64x16x16.F32 R128, gdesc[UR28], RZ, !UPT, gsb0 ;  /* 0x002000001c8079f0 */ /* 0x000fe2000c0008ff */
[----:B------:R-:W-:Y:S01]  /*18030*/  R2UR UR23, R121 ;  /* 0x00000000791772ca */ /* 0x000fe200000e0000 */
[----:B------:R-:W-:Y:S01]  /*18040*/  IMAD.MOV.U32 R123, RZ, RZ, 0x40000040 ;  /* 0x40000040ff7b7424 */ /* 0x000fe200078e00ff */
[----:B------:R-:W-:Y:S01]  /*18050*/  R2UR UR26, R122 ;  /* 0x000000007a1a72ca */ /* 0x000fe200000e0000 */
[----:B------:R-:W-:Y:S01]  /*18060*/  IMAD.MOV.U32 R121, RZ, RZ, 0x40000040 ;  /* 0x40000040ff797424 */ /* 0x000fe200078e00ff */
[----:B------:R-:W-:Y:S01]  /*18070*/  R2UR UR22, R120 ;  /* 0x00000000781672ca */ /* 0x000fe200000e0000 */
[C---:B------:R-:W-:Y:S01]  /*18080*/  VIADD R120, R3.reuse, 0x202 ;  /* 0x0000020203787836 */ /* 0x040fe20000000000 */
[----:B------:R-:W-:Y:S02]  /*18090*/  IADD3 R122, R3, 0x82, RZ ;  /* 0x00000082037a7810 */ /* 0x000fe40007ffe0ff */
[----:B------:R-:W-:Y:S01]  /*180a0*/  R2UR UR7, R123 ;  /* 0x000000007b0772ca */ /* 0x000fe200000e0000 */
[----:B------:R-:W-:Y:S01]  /*180b0*/  IMAD.MOV.U32 R123, RZ, RZ, 0x40000040 ;  /* 0x40000040ff7b7424 */ /* 0x000fe200078e00ff */
[----:B------:R-:W-:Y:S01]  /*180c0*/  R2UR UR6, R122 ;  /* 0x000000007a0672ca */ /* 0x000fe200000e0000 */
[----:B------:R-:W-:Y:S01]  /*180d0*/  VIADD R122, R3, 0x182 ;  /* 0x00000182037a7836 */ /* 0x000fe20000000000 */
[----:B------:R-:W-:Y:S01]  /*180e0*/  R2UR UR51, R121 ;  /* 0x00000000793372ca */ /* 0x000fe200000e0000 */
[----:B------:R-:W-:Y:S01]  /*180f0*/  IMAD.MOV.U32 R121, RZ, RZ, 0x40000040 ;  /* 0x40000040ff797424 */ /* 0x000fe200078e00ff */
[----:B------:R-:W-:-:S02]  /*18100*/  R2UR UR50, R120 ;  /* 0x00000000783272ca */ /* 0x000fc400000e0000 */
[C---:B------:R-:W-:Y:S02]  /*18110*/  IADD3 R120, R3.reuse, 0x302, RZ ;  /* 0x0000030203787810 */ /* 0x040fe40007ffe0ff */
[----:B------:R-:W-:Y:S01]  /*18120*/  R2UR UR18, R122 ;  /* 0x000000007a1272ca */ /* 0x000fe200000e0000 */
[----:B------:R-:W-:Y:S01]  /*18130*/  VIADD R122, R3, 0x282 ;  /* 0x00000282037a7836 */ /* 0x000fe20000000000 */
[----:B------:R-:W-:Y:S01]  /*18140*/  R2UR UR19, R123 ;  /* 0x000000007b1372ca */ /* 0x000fe200000e0000 */
[----:B------:R-:W-:Y:S01]  /*18150*/  IMAD.MOV.U32 R123, RZ, RZ, 0x40000040 ;  /* 0x40000040ff7b7424 */ /* 0x000fe200078e00ff */
[----:B------:R-:W-:Y:S01]  /*18160*/  R2UR UR34, R120 ;  /* 0x00000000782272ca */ /* 0x000fe200000e0000 */
[----:B------:R-:W-:Y:S01]  /*18170*/  VIADD R120, R3, 0x4 ;  /* 0x0000000403787836 */ /* 0x000fe20000000000 */
[----:B------:R-:W-:Y:S01]  /*18180*/  R2UR UR35, R121 ;  /* 0x00000000792372ca */ /* 0x000fe200000e0000 */
[----:B------:R-:W-:Y:S01]  /*18190*/  IMAD.MOV.U32 R121, RZ, RZ, 0x40000040 ;  /* 0x40000040ff797424 */ /* 0x000fe200078e00ff */
[----:B------:R-:W-:-:S02]  /*181a0*/  R2UR UR14, R122 ;  /* 0x000000007a0e72ca */ /* 0x000fc400000e0000 */
[----:B------:R-:W-:Y:S02]  /*181b0*/  R2UR UR15, R123 ;  /* 0x000000007b0f72ca */ /* 0x000fe400000e0000 */
[----:B------:R-:W-:Y:S02]  /*181c0*/  R2UR UR30, R120 ;  /* 0x00000000781e72ca */ /* 0x000fe400000e0000 */
[----:B------:R-:W-:Y:S01]  /*181d0*/  R2UR UR31, R121 ;  /* 0x00000000791f72ca */ /* 0x000fe200000e0000 */
        /* <DEDUP_REMOVED lines=27> */
[----:B------:R-:W-:Y:S01]  /*18390*/  MOV R21, UR48 ;  /* 0x0000003000157c02 */ /* 0x000fe20008000f00 */
        /* <DEDUP_REMOVED lines=14> */
[----:B--2---:R-:W-:Y:S02]  /*18480*/  R2UR UR38, R8 ;  /* 0x00000000082672ca */ /* 0x004fe400000e0000 */
[----:B------:R-:W-:Y:S02]  /*18490*/  R2UR UR39, R9 ;  /* 0x00000000092772ca */ /* 0x000fe400000e0000 */
[----:B------:R-:W-:Y:S01]  /*184a0*/  IADD3 R210, R3, 0x84, RZ ;  /* 0x0000008403d27810 */ /* 0x000fe20007ffe0ff */
[----:B------:R0:W5:Y:S08]  /*184b0*/  LDL.LU.64 R8, [R1+0x88] ;  /* 0x0000880001087983 */ /* 0x0001700000300a00 */
[----:B------:R-:W-:-:S02]  /*184c0*/  UMOV UR28, UR38 ;  /* 0x00000026001c7c82 */ /* 0x000fc40008000000 */
[----:B------:R-:W-:Y:S01]  /*184d0*/  UMOV UR29, UR39 ;  /* 0x00000027001d7c82 */ /* 0x000fe20008000000 */
[----:B------:R-:W-:Y:S02]  /*184e0*/  WARPGROUP.DEPBAR.LE gsb0, 0x0 ;  /* 0x00008000000079c5 */ /* 0x000fe40000010000 */
[----:B------:R-:W-:-:S06]  /*184f0*/  WARPGROUP.ARRIVE ;  /* 0x00000000000079c5 */ /* 0x000fcc0000000000 */
        /* <DEDUP_REMOVED lines=55> */
[----:B------:R-:W-:Y:S02]  /*18870*/  MOV R14, UR41 ;  /* 0x00000029000e7c02 */ /* 0x000fe40008000f00 */
[----:B------:R-:W-:Y:S02]  /*18880*/  MOV R15, UR40 ;  /* 0x00000028000f7c02 */ /* 0x000fe40008000f00 */
[----:B---3--:R-:W-:Y:S02]  /*18890*/  R2UR UR40, R6 ;  /* 0x00000000062872ca */ /* 0x008fe400000e0000 */
[----:B------:R-:W-:-:S02]  /*188a0*/  R2UR UR41, R7 ;  /* 0x00000000072972ca */ /* 0x000fc400000e0000 */
        /* <DEDUP_REMOVED lines=67> */
[----:B------:R0:W5:Y:S01]  /*18ce0*/  LDL.LU.64 R6, [R1+0x80] ;  /* 0x0000800001067983 */ /* 0x0001620000300a00 */
        /* <DEDUP_REMOVED lines=12> */
[----:B------:R-:W2:Y:S08]  /*18db0*/  LDL.64 R210, [R1] ;  /* 0x0000000001d27983 */ /* 0x000eb00000100a00 */
[----:B------:R-:W-:-:S02]  /*18dc0*/  UMOV UR18, UR38 ;  /* 0x0000002600127c82 */ /* 0x000fc40008000000 */
[----:B------:R-:W-:Y:S01]  /*18dd0*/  UMOV UR19, UR39 ;  /* 0x0000002700137c82 */ /* 0x000fe20008000000 */
[----:B------:R-:W-:Y:S02]  /*18de0*/  WARPGROUP.DEPBAR.LE gsb0, 0x0 ;  /* 0x00008000000079c5 */ /* 0x000fe40000010000 */
[----:B------:R-:W-:-:S06]  /*18df0*/  WARPGROUP.ARRIVE ;  /* 0x00000000000079c5 */ /* 0x000fcc0000000000 */
[----:B------:R-:W-:Y:S01]  /*18e00*/  HGMMA.64x16x16.F32 R160, gdesc[UR16], R160, gsb0 ;  /* 0x0020000010a079f0 */ /* 0x000fe200080008a0 */
[----:B------:R-:W-:Y:S01]  /*18e10*/  R2UR UR48, R21 ;  /* 0x00000000153072ca */ /* 0x000fe200000e0000 */
[----:B------:R-:W-:Y:S01]  /*18e20*/  IMAD.MOV.U32 R21, RZ, RZ, 0x40000040 ;  /* 0x40000040ff157424 */ /* 0x000fe200078e00ff */
[----:B------:R-:W-:Y:S02]  /*18e30*/  R2UR UR49, R20 ;  /* 0x00000000143172ca */ /* 0x000fe400000e0000 */
[----:B------:R-:W-:Y:S02]  /*18e40*/  IADD3 R20, R3, 0x480, RZ ;  /* 0x0000048003147810 */ /* 0x000fe40007ffe0ff */
[----:B------:R-:W-:Y:S02]  /*18e50*/  R2UR UR15, R21 ;  /* 0x00000000150f72ca */ /* 0x000fe400000e0000 */
[----:B------:R-:W-:Y:S01]  /*18e60*/  R2UR UR14, R20 ;  /* 0x00000000140e72ca */ /* 0x000fe200000e0000 */
[----:B------:R-:W-:Y:S01]  /*18e70*/  UMOV UR12, UR46 ;  /* 0x0000002e000c7c82 */ /* 0x000fe20008000000 */
[----:B------:R-:W-:Y:S01]  /*18e80*/  UMOV UR13, UR47 ;  /* 0x0000002f000d7c82 */ /* 0x000fe20008000000 */
[----:B------:R-:W-:-:S02]  /*18e90*/  WARPGROUP.DEPBAR.LE gsb0, 0x0 ;  /* 0x00008000000079c5 */ /* 0x000fc40000010000 */
        /* <DEDUP_REMOVED lines=22> */
[----:B-1----:R-:W-:Y:S02]  /*19000*/  MOV R4, UR43 ;  /* 0x0000002b00047c02 */ /* 0x002fe40008000f00 */
[----:B------:R-:W-:Y:S02]  /*19010*/  MOV R5, UR42 ;  /* 0x0000002a00057c02 */ /* 0x000fe40008000f00 */
        /* <DEDUP_REMOVED lines=17> */
[----:B------:R-:W-:Y:S02]  /*19130*/  IADD3 R20, R3, 0x382, RZ ;  /* 0x0000038203147810 */ /* 0x000fe40007ffe0ff */
        /* <DEDUP_REMOVED lines=70> */
[----:B------:R-:W-:Y:S01]  /*195a0*/  R2UR UR43, R4 ;  /* 0x00000000042b72ca */ /* 0x000fe200000e0000 */
[----:B------:R-:W-:Y:S01]  /*195b0*/  VIADD R4, R3, 0x404 ;  /* 0x0000040403047836 */ /* 0x000fe20000000000 */
[----:B------:R-:W-:Y:S01]  /*195c0*/  R2UR UR42, R5 ;  /* 0x00000000052a72ca */ /* 0x000fe200000e0000 */
        /* <DEDUP_REMOVED lines=236> */
[----:B------:R-:W-:Y:S01]  /*1a490*/  IMAD.MOV.U32 R5, RZ, RZ, 0x40000040 ;  /* 0x40000040ff057424 */ /* 0x000fe200078e00ff */
[----:B------:R-:W-:Y:S02]  /*1a4a0*/  IADD3 R4, R3, 0x704, RZ ;  /* 0x0000070403047810 */ /* 0x000fe40007ffe0ff */
[----:B------:R-:W-:Y:S02]  /*1a4b0*/  R2UR UR41, R14 ;  /* 0x000000000e2972ca */ /* 0x000fe400000e0000 */
        /* <DEDUP_REMOVED lines=222> */
.L_x_5917:
[----:B------:R-:W-:Y:S01]  /*1b2a0*/  SHF.L.U32 R0, R11, 0x1f, RZ ;  /* 0x0000001f0b007819 */ /* 0x000fe200000006ff */
[----:B------:R-:W-:-:S04]  /*1b2b0*/  IMAD R11, R12, 0x8, R16 ;  /* 0x000000080c0b7824 */ /* 0x000fc800078e0210 */
[----:B------:R0:W1:Y:S01]  /*1b2c0*/  SYNCS.PHASECHK.TRANS64.TRYWAIT P3, [R11+URZ+0x36850], R0 ;  /* 0x036850000b0075a7 */ /* 0x000062000806017f */
[----:B------:R-:W-:Y:S05]  /*1b2d0*/  @!P0 BRA `(.L_x_5918) ;  /* 0x0000000000048947 */ /* 0x000fea0003800000 */
[----:B------:R-:W-:Y:S01]  /*1b2e0*/  BPT.TRAP 0x1 ;  /* 0x000000040000795c */ /* 0x000fe20000300000 */
.L_x_5918:
[----:B------:R-:W-:Y:S04]  /*1b2f0*/  BSSY B2, `(.L_x_5919) ;  /* 0x0000004000027945 */ /* 0x000fe80003800000 */
[----:B-1----:R-:W-:Y:S05]  /*1b300*/  @P3 BRA `(.L_x_5920) ;  /* 0x0000000000083947 */ /* 0x002fea0003800000 */
[----:B------:R-:W1:Y:S02]  /*1b310*/  SYNCS.PHASECHK.TRANS64.TRYWAIT P3, [R11+URZ+0x36850], R0 ;  /* 0x036850000b0075a7 */ /* 0x000e64000806017f */
[----:B-1----:R-:W-:Y:S05]  /*1b320*/  @!P3 BRA `(.L_x_5921) ;  /* 0x0000016000f8b947 */ /* 0x002fea0003800000 */
.L_x_5920:
[----:B------:R-:W-:Y:S05]  /*1b330*/  BSYNC B2 ;  /* 0x0000000000027941 */ /* 0x000fea0003800000 */
.L_x_5919:
[----:B01----:R-:W-:Y:S01]  /*1b340*/  VIADD R0, R16, 0x400 ;  /* 0x0000040010007836 */ /* 0x003fe20000000000 */
[----:B------:R-:W-:Y:S01]  /*1b350*/  MOV R3, 0x40000040 ;  /* 0x4000004000037802 */ /* 0x000fe20000000f00 */
[----:B------:R-:W-:Y:S01]  /*1b360*/  WARPGROUP.ARRIVE ;  /* 0x00000000000079c5 */ /* 0x000fe20000000000 */
[----:B------:R-:W-:Y:S01]  /*1b370*/  IMAD.MOV.U32 R5, RZ, RZ, 0x40000040 ;  /* 0x40000040ff057424 */ /* 0x000fe200078e00ff */
[----:B------:R-:W0:Y:S01]  /*1b380*/  @P2 LDC R15, c[0x0][0x44c] ;  /* 0x00011300ff0f2b82 */ /* 0x000e220000000800 */
[----:B------:R-:W-:Y:S01]  /*1b390*/  SHF.R.U32.HI R0, RZ, 0x4, R0 ;  /* 0x00000004ff007819 */ /* 0x000fe20000011600 */
[----:B------:R-:W-:Y:S01]  /*1b3a0*/  FMUL.FTZ R21, R173, UR43 ;  /* 0x0000002bad157c20 */ /* 0x000fe20008410000 */
[----:B------:R-:W-:Y:S01]  /*1b3b0*/  R2UR UR7, R3 ;  /* 0x00000000030772ca */ /* 0x000fe200000e0000 */
[----:B------:R-:W-:Y:S01]  /*1b3c0*/  FMUL.FTZ R3, R169, UR43 ;  /* 0x0000002ba9037c20 */ /* 0x000fe20008410000 */
[----:B------:R-:W-:Y:S01]  /*1b3d0*/  LOP3.LUT R0, R0, 0x3fff, RZ, 0xc0, !PT ;  /* 0x00003fff00007812 */ /* 0x000fe200078ec0ff */
[----:B------:R-:W-:Y:S01]  /*1b3e0*/  FMUL.FTZ R169, R161, UR43 ;  /* 0x0000002ba1a97c20 */ /* 0x000fe20008410000 */
[----:B------:R-:W-:Y:S01]  /*1b3f0*/  FMUL.FTZ R161, R162, UR43 ;  /* 0x0000002ba2a17c20 */ /* 0x000fe20008410000 */
[----:B------:R-:W1:Y:S01]  /*1b400*/  @P2 LDC R14, c[0x0][0x450] ;  /* 0x00011400ff0e2b82 */ /* 0x000e620000000800 */
[----:B------:R-:W-:Y:S01]  /*1b410*/  LOP3.LUT R0, R0, 0x3800000, RZ, 0xfc, !PT ;  /* 0x0380000000007812 */ /* 0x000fe200078efcff */
[----:B------:R-:W-:Y:S01]  /*1b420*/  FMUL.FTZ R162, R163, UR43 ;  /* 0x0000002ba3a27c20 */ /* 0x000fe20008410000 */
[----:B------:R-:W-:Y:S01]  /*1b430*/  FMUL.FTZ R163, R164, UR43 ;  /* 0x0000002ba4a37c20 */ /* 0x000fe20008410000 */
[----:B------:R-:W-:Y:S01]  /*1b440*/  FMUL.FTZ R164, R165, UR43 ;  /* 0x0000002ba5a47c20 */ /* 0x000fe20008410000 */
[----:B------:R-:W-:Y:S01]  /*1b450*/  IMAD.IADD R165, R229, 0x1, R226 ;  /* 0x00000001e5a57824 */ /* 0x000fe200078e02e2 */
[----:B------:R-:W-:Y:S01]  /*1b460*/  MUFU.TANH R3, R3 ;  /* 0x0000000300037308 */ /* 0x000fe20000002400 */
[----:B------:R-:W-:-:S02]  /*1b470*/  IMAD R2, R12, 0xa80, R0 ;  /* 0x00000a800c027824 */ /* 0x000fc400078e0200 */
[----:B------:R-:W-:Y:S01]  /*1b480*/  FMUL.FTZ R0, R168, UR43 ;  /* 0x0000002ba8007c20 */ /* 0x000fe20008410000 */
[----:B------:R-:W-:Y:S01]  /*1b490*/  FMUL.FTZ R160, R160, UR43 ;  /* 0x0000002ba0a07c20 */ /* 0x000fe20008410000 */
[----:B------:R-:W-:Y:S01]  /*1b4a0*/  FMUL.FTZ R12, R171, UR43 ;  /* 0x0000002bab0c7c20 */ /* 0x000fe20008410000 */
[C---:B------:R-:W-:Y:S01]  /*1b4b0*/  VIADD R4, R2.reuse, 0x80 ;  /* 0x0000008002047836 */ /* 0x040fe20000000000 */
[----:B------:R-:W-:Y:S01]  /*1b4c0*/  R2UR UR6, R2 ;  /* 0x00000000020672ca */ /* 0x000fe200000e0000 */
[----:B------:R-:W-:Y:S01]  /*1b4d0*/  FMUL.FTZ R152, R152, UR43 ;  /* 0x0000002b98987c20 */ /* 0x000fe20008410000 */
[----:B------:R-:W2:Y:S01]  /*1b4e0*/  MUFU.TANH R0, R0 ;  /* 0x0000000000007308 */ /* 0x000ea20000002400 */
[----:B------:R-:W-:Y:S01]  /*1b4f0*/  FMUL.FTZ R153, R153, UR43 ;  /* 0x0000002b99997c20 */ /* 0x000fe20008410000 */
[----:B0-----:R-:W-:-:S04]  /*1b500*/  @P2 IMAD.HI.U32 R15, R165, R15, RZ ;  /* 0x0000000fa50f2227 */ /* 0x001fc800078e00ff */
        /* <DEDUP_REMOVED lines=19> */
[----:B------:R-:W-:Y:S01]  /*1b640*/  ULDC UR4, c[0x0][0x988] ;  /* 0x0002620000047ab9 */ /* 0x000fe20000000800 */
        /* <DEDUP_REMOVED lines=26> */
[----:B------:R-:W-:-:S03]  /*1b7f0*/  @!P1 VIADD R11, R11, 0x36860 ;  /* 0x000368600b0b9836 */ /* 0x000fc60000000000 */
[----:B------:R-:W-:Y:S02]  /*1b800*/  @!P1 PRMT R13, RZ, 0x654, R13 ;  /* 0x00000654ff0d9816 */ /* 0x000fe4000000000d */
[----:B------:R-:W-:Y:S02]  /*1b810*/  @!P1 PRMT R11, RZ, 0x654, R11 ;  /* 0x00000654ff0b9816 */ /* 0x000fe4000000000b */
        /* <DEDUP_REMOVED lines=25> */
[----:B------:R-:W-:Y:S02]  /*1b9b0*/  R2UR UR6, R4 ;  /* 0x00000000040672ca */ /* 0x000fe400000e0000 */
[----:B------:R-:W-:Y:S01]  /*1b9c0*/  R2UR UR7, R5 ;  /* 0x00000000050772ca */ /* 0x000fe200000e0000 */
[----:B------:R-:W-:Y:S01]  /*1b9d0*/  IMAD.MOV.U32 R5, RZ, RZ, 0x40000040 ;  /* 0x40000040ff057424 */ /* 0x000fe200078e00ff */
[----:B------:R-:W-:Y:S02]  /*1b9e0*/  IADD3 R4, R2, 0x180, RZ ;  /* 0x0000018002047810 */ /* 0x000fe40007ffe0ff */
        /* <DEDUP_REMOVED lines=27> */
[----:B------:R-:W-:Y:S02]  /*1bba0*/  MOV R140, R165 ;  /* 0x000000a5008c7202 */ /* 0x000fe40000000f00 */
[----:B------:R-:W-:Y:S01]  /*1bbb0*/  R2UR UR6, R4 ;  /* 0x00000000040672ca */ /* 0x000fe200000e0000 */
[----:B------:R0:W-:Y:S01]  /*1bbc0*/  MUFU.TANH R165, R170 ;  /* 0x000000aa00a57308 */ /* 0x0001e20000002400 */
[----:B-1----:R-:W-:Y:S01]  /*1bbd0*/  @P2 SHF.R.U32.HI R140, RZ, R14, R15 ;  /* 0x0000000eff8c2219 */ /* 0x002fe2000001160f */
[----:B------:R-:W-:Y:S02]  /*1bbe0*/  IMAD.MOV.U32 R15, RZ, RZ, 0x40000040 ;  /* 0x40000040ff0f7424 */ /* 0x000fe400078e00ff */
[----:B------:R-:W-:Y:S01]  /*1bbf0*/  FMUL.FTZ R4, R172, UR43 ;  /* 0x0000002bac047c20 */ /* 0x000fe20008410000 */
[----:B------:R-:W-:-:S02]  /*1bc00*/  VIADD R14, R2, 0x280 ;  /* 0x00000280020e7836 */ /* 0x000fc40000000000 */
[----:B------:R-:W-:Y:S01]  /*1bc10*/  FMUL.FTZ R172, R127, UR43 ;  /* 0x0000002b7fac7c20 */ /* 0x000fe20008410000 */
[----:B------:R-:W-:Y:S01]  /*1bc20*/  MUFU.TANH R5, R5 ;  /* 0x0000000500057308 */ /* 0x000fe20000002400 */
[----:B0-----:R-:W-:Y:S04]  /*1bc30*/  SHFL.IDX PT, R170, R140, RZ, 0x1c1f ;  /* 0x001c1fff8caa7589 */ /* 0x001fe800000e0000 */
[----:B------:R-:W0:Y:S03]  /*1bc40*/  SHFL.IDX PT, R140, R140, 0x1, 0x1c1f ;  /* 0x003c1f008c8c7f89 */ /* 0x000e2600000e0000 */
[----:B------:R-:W1:Y:S01]  /*1bc50*/  MUFU.TANH R4, R4 ;  /* 0x0000000400047308 */ /* 0x000e620000002400 */
[----:B------:R-:W-:-:S02]  /*1bc60*/  WARPGROUP.DEPBAR.LE gsb0, 0x0 ;  /* 0x00008000000079c5 */ /* 0x000fc40000010000 */
[----:B------:R-:W-:-:S06]  /*1bc70*/  WARPGROUP.ARRIVE ;  /* 0x00000000000079c5 */ /* 0x000fcc0000000000 */
[----:B------:R-:W-:Y:S01]  /*1bc80*/  HGMMA.64x192x16.F32 R24, R184, gdesc[UR4].tnspB, R24, gsb0 ;  /* 0x42e00004b8187df0 */ /* 0x000fe20008000818 */
[----:B------:R-:W-:Y:S01]  /*1bc90*/  R2UR UR7, R15 ;  /* 0x000000000f0772ca */ /* 0x000fe200000e0000 */
[----:B------:R-:W-:Y:S01]  /*1bca0*/  IMAD R15, R10, -0x70, RZ ;  /* 0xffffff900a0f7824 */ /* 0x000fe200078e02ff */
[----:B------:R-:W-:Y:S01]  /*1bcb0*/  R2UR UR6, R14 ;  /* 0x000000000e0672ca */ /* 0x000fe200000e0000 */
[----:B------:R-:W-:Y:S01]  /*1bcc0*/  FMUL.FTZ R14, R128, UR43 ;  /* 0x0000002b800e7c20 */ /* 0x000fe20008410000 */
[----:B------:R-:W-:Y:S01]  /*1bcd0*/  FMUL.FTZ R128, R129, UR43 ;  /* 0x0000002b81807c20 */ /* 0x000fe20008410000 */
[----:B------:R-:W-:Y:S01]  /*1bce0*/  FMUL.FTZ R129, R132, UR43 ;  /* 0x0000002b84817c20 */ /* 0x000fe20008410000 */
[----:B------:R-:W-:-:S03]  /*1bcf0*/  IADD3 R15, -R227, 0x1, R15 ;  /* 0x00000001e30f7810 */ /* 0x000fc60007ffe10f */
[----:B------:R-:W3:Y:S01]  /*1bd00*/  MUFU.TANH R14, R14 ;  /* 0x0000000e000e7308 */ /* 0x000ee20000002400 */
[----:B------:R-:W-:-:S04]  /*1bd10*/  IADD3 R15, -R224, R15, R228 ;  /* 0x0000000fe00f7210 */ /* 0x000fc80007ffe1e4 */
[C---:B0-----:R-:W-:Y:S01]  /*1bd20*/  IADD3 R127, R15.reuse, R140, RZ ;  /* 0x0000008c0f7f7210 */ /* 0x041fe20007ffe0ff */
[----:B------:R-:W-:Y:S02]  /*1bd30*/  IMAD.IADD R132, R15, 0x1, R170 ;  /* 0x000000010f847824 */ /* 0x000fe400078e02aa */
[----:B------:R-:W-:Y:S01]  /*1bd40*/  FMUL.FTZ R170, R166, UR43 ;  /* 0x0000002ba6aa7c20 */ /* 0x000fe20008410000 */
[----:B------:R-:W0:Y:S02]  /*1bd50*/  MUFU.TANH R128, R128 ;  /* 0x0000008000807308 */ /* 0x000e240000002400 */
[C---:B------:R-:W-:Y:S02]  /*1bd60*/  ISETP.GT.AND P3, PT, R132.reuse, RZ, PT ;  /* 0x000000ff8400720c */ /* 0x040fe40003f64270 */
[----:B------:R-:W-:Y:S02]  /*1bd70*/  ISETP.GT.AND P4, PT, R132, 0x1, PT ;  /* 0x000000018400780c */ /* 0x000fe40003f84270 */
[----:B--2---:R-:W-:-:S02]  /*1bd80*/  FSEL R0, R0, -INF , P3 ;  /* 0xff80000000007808 */ /* 0x004fc40001800000 */
[----:B------:R-:W2:Y:S01]  /*1bd90*/  MUFU.TANH R129, R129 ;  /* 0x0000008100817308 */ /* 0x000ea20000002400 */
[----:B------:R-:W-:Y:S02]  /*1bda0*/  FSEL R166, R3, -INF , P4 ;  /* 0xff80000003a67808 */ /* 0x000fe40002000000 */
[----:B------:R-:W-:Y:S02]  /*1bdb0*/  ISETP.GT.AND P5, PT, R132, 0x8, PT ;  /* 0x000000088400780c */ /* 0x000fe40003fa4270 */
[----:B-----5:R-:W-:Y:S02]  /*1bdc0*/  FMNMX.FTZ R3, R0, R9, !PT ;  /* 0x0000000900037209 */ /* 0x020fe40007810000 */
[----:B------:R-:W-:Y:S01]  /*1bdd0*/  ISETP.GT.AND P6, PT, R132, 0x9, PT ;  /* 0x000000098400780c */ /* 0x000fe20003fc4270 */
[----:B------:R-:W-:Y:S01]  /*1bde0*/  MUFU.TANH R170, R170 ;  /* 0x000000aa00aa7308 */ /* 0x000fe20000002400 */
[----:B-1----:R-:W-:Y:S02]  /*1bdf0*/  FSEL R171, R4, -INF , P5 ;  /* 0xff80000004ab7808 */ /* 0x002fe40002800000 */
[----:B------:R-:W-:-:S02]  /*1be00*/  FMNMX.FTZ R3, R166, R3, !PT ;  /* 0x00000003a6037209 */ /* 0x000fc40007810000 */
[C---:B------:R-:W-:Y:S02]  /*1be10*/  ISETP.GT.AND P3, PT, R132.reuse, 0x10, PT ;  /* 0x000000108400780c */ /* 0x040fe40003f64270 */
[----:B------:R-:W-:Y:S01]  /*1be20*/  FSEL R21, R21, -INF , P6 ;  /* 0xff80000015157808 */ /* 0x000fe20003000000 */
[----:B------:R-:W-:Y:S01]  /*1be30*/  MUFU.TANH R15, R172 ;  /* 0x000000ac000f7308 */ /* 0x000fe20000002400 */
        /* <DEDUP_REMOVED lines=46> */
[C---:B------:R-:W-:Y:S01]  /*1c120*/  ISETP.GT.AND P3, PT, R132.reuse, 0x50, PT ;  /* 0x000000508400780c */ /* 0x040fe20003f64270 */
[----:B------:R1:W4:Y:S01]  /*1c130*/  MUFU.TANH R3, R121 ;  /* 0x0000007900037308 */ /* 0x0003220000002400 */
[----:B------:R-:W-:Y:S02]  /*1c140*/  FSEL R141, R141, -INF , P6 ;  /* 0xff8000008d8d7808 */ /* 0x000fe40003000000 */
[----:B------:R-:W-:Y:S02]  /*1c150*/  FMNMX.FTZ R4, R165, R4, !PT ;  /* 0x00000004a5047209 */ /* 0x000fe40007810000 */
[----:B------:R-:W-:Y:S02]  /*1c160*/  ISETP.GT.AND P4, PT, R132, 0x51, PT ;  /* 0x000000518400780c */ /* 0x000fe40003f84270 */
[----:B---3--:R-:W-:Y:S02]  /*1c170*/  FSEL R14, R14, -INF , P3 ;  /* 0xff8000000e0e7808 */ /* 0x008fe40001800000 */
[----:B------:R-:W-:Y:S01]  /*1c180*/  FMNMX.FTZ R4, R141, R4, !PT ;  /* 0x000000048d047209 */ /* 0x000fe20007810000 */
[----:B-1----:R-:W-:Y:S01]  /*1c190*/  FMUL.FTZ R121, R124, UR43 ;  /* 0x0000002b7c797c20 */ /* 0x002fe20008410000 */
[----:B------:R-:W-:Y:S01]  /*1c1a0*/  ISETP.GT.AND P5, PT, R132, 0x58, PT ;  /* 0x000000588400780c */ /* 0x000fe20003fa4270 */
[----:B------:R-:W-:Y:S01]  /*1c1b0*/  FMUL.FTZ R124, R125, UR43 ;  /* 0x0000002b7d7c7c20 */ /* 0x000fe20008410000 */
[----:B0-----:R-:W-:-:S02]  /*1c1c0*/  FSEL R128, R128, -INF , P4 ;  /* 0xff80000080807808 */ /* 0x001fc40002000000 */
[----:B------:R-:W-:Y:S01]  /*1c1d0*/  FMNMX.FTZ R4, R14, R4, !PT ;  /* 0x000000040e047209 */ /* 0x000fe20007810000 */
[----:B------:R-:W0:Y:S01]  /*1c1e0*/  MUFU.TANH R121, R121 ;  /* 0x0000007900797308 */ /* 0x000e220000002400 */
[----:B------:R-:W-:Y:S02]  /*1c1f0*/  ISETP.GT.AND P6, PT, R132, 0x59, PT ;  /* 0x000000598400780c */ /* 0x000fe40003fc4270 */
[----:B--2---:R-:W-:Y:S02]  /*1c200*/  FSEL R129, R129, -INF , P5 ;  /* 0xff80000081817808 */ /* 0x004fe40002800000 */
[----:B------:R-:W-:Y:S02]  /*1c210*/  FMNMX.FTZ R4, R128, R4, !PT ;  /* 0x0000000480047209 */ /* 0x000fe40007810000 */
[----:B------:R-:W-:Y:S01]  /*1c220*/  ISETP.GT.AND P3, PT, R132, 0x60, PT ;  /* 0x000000608400780c */ /* 0x000fe20003f64270 */
[----:B------:R-:W1:Y:S01]  /*1c230*/  MUFU.TANH R124, R124 ;  /* 0x0000007c007c7308 */ /* 0x000e620000002400 */
[----:B------:R-:W-:-:S02]  /*1c240*/  FSEL R133, R133, -INF , P6 ;  /* 0xff80000085857808 */ /* 0x000fc40003000000 */
[----:B------:R-:W-:Y:S02]  /*1c250*/  FMNMX.FTZ R4, R129, R4, !PT ;  /* 0x0000000481047209 */ /* 0x000fe40007810000 */
[----:B------:R-:W-:Y:S02]  /*1c260*/  ISETP.GT.AND P4, PT, R132, 0x61, PT ;  /* 0x000000618400780c */ /* 0x000fe40003f84270 */
[----:B------:R-:W-:Y:S02]  /*1c270*/  FSEL R120, R120, -INF , P3 ;  /* 0xff80000078787808 */ /* 0x000fe40001800000 */
[----:B------:R-:W-:Y:S02]  /*1c280*/  FMNMX.FTZ R4, R133, R4, !PT ;  /* 0x0000000485047209 */ /* 0x000fe40007810000 */
[----:B------:R-:W-:Y:S02]  /*1c290*/  ISETP.GT.AND P5, PT, R132, 0x68, PT ;  /* 0x000000688400780c */ /* 0x000fe40003fa4270 */
[----:B----4-:R-:W-:-:S02]  /*1c2a0*/  FSEL R125, R3, -INF , P4 ;  /* 0xff800000037d7808 */ /* 0x010fc40002000000 */
[----:B------:R-:W-:Y:S02]  /*1c2b0*/  FMNMX.FTZ R4, R120, R4, !PT ;  /* 0x0000000478047209 */ /* 0x000fe40007810000 */
[----:B------:R-:W-:Y:S01]  /*1c2c0*/  ISETP.GT.AND P6, PT, R132, 0x69, PT ;  /* 0x000000698400780c */ /* 0x000fe20003fc4270 */
[----:B------:R-:W-:Y:S01]  /*1c2d0*/  FMUL.FTZ R132, R167, UR43 ;  /* 0x0000002ba7847c20 */ /* 0x000fe20008410000 */
[----:B0-----:R-:W-:Y:S02]  /*1c2e0*/  FSEL R121, R121, -INF , P5 ;  /* 0xff80000079797808 */ /* 0x001fe40002800000 */
[----:B------:R-:W-:Y:S02]  /*1c2f0*/  FMNMX.FTZ R4, R125, R4, !PT ;  /* 0x000000047d047209 */ /* 0x000fe40007810000 */
[----:B-1----:R-:W-:Y:S01]  /*1c300*/  FSEL R124, R124, -INF , P6 ;  /* 0xff8000007c7c7808 */ /* 0x002fe20003000000 */
[----:B------:R-:W0:Y:S01]  /*1c310*/  MUFU.TANH R132, R132 ;  /* 0x0000008400847308 */ /* 0x000e220000002400 */
[----:B------:R-:W-:-:S02]  /*1c320*/  FMNMX.FTZ R3, R121, R4, !PT ;  /* 0x0000000479037209 */ /* 0x000fc40007810000 */
[C---:B------:R-:W-:Y:S02]  /*1c330*/  ISETP.GT.AND P4, PT, R127.reuse, RZ, PT ;  /* 0x000000ff7f00720c */ /* 0x040fe40003f84270 */
[----:B------:R-:W-:Y:S02]  /*1c340*/  FMNMX.FTZ R3, R124, R3, !PT ;  /* 0x000000037c037209 */ /* 0x000fe40007810000 */
[----:B------:R-:W-:-:S03]  /*1c350*/  ISETP.GT.AND P5, PT, R127, 0x1, PT ;  /* 0x000000017f00780c */ /* 0x000fc60003fa4270 */
[----:B------:R-:W1:Y:S01]  /*1c360*/  SHFL.BFLY PT, R4, R3, 0x2, 0x1f ;  /* 0x0c401f0003047f89 */ /* 0x000e6200000e0000 */
[----:B------:R-:W-:Y:S02]  /*1c370*/  FSEL R12, R12, -INF , P5 ;  /* 0xff8000000c0c7808 */ /* 0x000fe40002800000 */
[----:B------:R-:W-:-:S04]  /*1c380*/  ISETP.GT.AND P5, PT, R127, 0x9, PT ;  /* 0x000000097f00780c */ /* 0x000fc80003fa4270 */
[----:B------:R-:W-:Y:S02]  /*1c390*/  FSEL R168, R168, -INF , P5 ;  /* 0xff800000a8a87808 */ /* 0x000fe40002800000 */
[C---:B------:R-:W-:Y:S01]  /*1c3a0*/  ISETP.GT.AND P5, PT, R127.reuse, 0x11, PT ;  /* 0x000000117f00780c */ /* 0x040fe20003fa4270 */
[----:B------:R-:W-:Y:S02]  /*1c3b0*/  WARPGROUP.DEPBAR.LE gsb0, 0x0 ;  /* 0x00008000000079c5 */ /* 0x000fe40000010000 */
[----:B------:R-:W-:Y:S01]  /*1c3c0*/  WARPGROUP.ARRIVE ;  /* 0x00000000000079c5 */ /* 0x000fe20000000000 */
[----:B------:R-:W-:Y:S02]  /*1c3d0*/  FSEL R162, R162, -INF , P5 ;  /* 0xff800000a2a27808 */ /* 0x000fe40002800000 */
[----:B------:R-:W-:-:S03]  /*1c3e0*/  ISETP.GT.AND P5, PT, R127, 0x19, PT ;  /* 0x000000197f00780c */ /* 0x000fc60003fa4270 */
[----:B------:R-:W-:Y:S01]  /*1c3f0*/  HGMMA.64x192x16.F32 R24, R180, gdesc[UR4].tnspB, R24, gsb0 ;  /* 0x42e00004b4187df0 */ /* 0x000fe20008000818 */
[----:B-1----:R-:W-:-:S05]  /*1c400*/  FMNMX.FTZ R4, R3, R4, !PT ;  /* 0x0000000403047209 */ /* 0x002fca0007810000 */
[----:B------:R-:W1:Y:S02]  /*1c410*/  SHFL.BFLY PT, R3, R4, 0x1, 0x1f ;  /* 0x0c201f0004037f89 */ /* 0x000e6400000e0000 */
[----:B-1----:R-:W-:Y:S01]  /*1c420*/  FMNMX.FTZ R4, R4, R3, !PT ;  /* 0x0000000304047209 */ /* 0x002fe20007810000 */
[----:B------:R-:W-:-:S03]  /*1c430*/  IMAD.U32 R3, RZ, RZ, UR4 ;  /* 0x00000004ff037e24 */ /* 0x000fc6000f8e00ff */
[C---:B------:R-:W-:Y:S01]  /*1c440*/  FSETP.NEU.FTZ.AND P3, PT, R4.reuse, -INF , PT ;  /* 0xff8000000400780b */ /* 0x040fe20003f7d000 */
[----:B------:R-:W-:-:S05]  /*1c450*/  FMUL.FTZ R167, R4, R3 ;  /* 0x0000000304a77220 */ /* 0x000fca0000410000 */
[----:B------:R-:W-:-:S05]  /*1c460*/  FSEL R140, R167, RZ, P3 ;  /* 0x000000ffa78c7208 */ /* 0x000fca0001800000 */
[-CC-:B------:R-:W-:Y:S01]  /*1c470*/  FFMA.FTZ R200, R0, R3.reuse, -R140.reuse ;  /* 0x0000000300c87223 */ /* 0x180fe2000001088c */
[----:B------:R-:W-:Y:S01]  /*1c480*/  FSEL R0, R5, -INF , P4 ;  /* 0xff80000005007808 */ /* 0x000fe20002000000 */
[-CC-:B------:R-:W-:Y:S01]  /*1c490*/  FFMA.FTZ R196, R160, R3.reuse, -R140.reuse ;  /* 0x00000003a0c47223 */ /* 0x180fe2000001088c */
[----:B------:R-:W-:Y:S01]  /*1c4a0*/  ISETP.GT.AND P4, PT, R127, 0x8, PT ;  /* 0x000000087f00780c */ /* 0x000fe20003f84270 */
[-CC-:B------:R-:W-:Y:S01]  /*1c4b0*/  FFMA.FTZ R198, R163, R3.reuse, -R140.reuse ;  /* 0x00000003a3c67223 */ /* 0x180fe2000001088c */
        /* <DEDUP_REMOVED lines=23> */
[-CC-:B------:R-:W-:Y:S01]  /*1c630*/  FFMA.FTZ R128, R128, R3.reuse, -R140.reuse ;  /* 0x0000000380807223 */ /* 0x180fe2000001088c */
[----:B0-----:R-:W-:Y:S01]  /*1c640*/  FSEL R166, R132, -INF , P5 ;  /* 0xff80000084a67808 */ /* 0x001fe20002800000 */
        /* <DEDUP_REMOVED lines=23> */
[----:B------:R-:W-:Y:S01]  /*1c7c0*/  FSEL R160, R146, -INF , P4 ;  /* 0xff80000092a07808 */ /* 0x000fe20002000000 */
[----:B------:R-:W-:Y:S01]  /*1c7d0*/  FFMA.FTZ R146, R164, R3, -R140 ;  /* 0x00000003a4927223 */ /* 0x000fe2000001088c */
[----:B------:R-:W-:Y:S02]  /*1c7e0*/  FMNMX.FTZ R5, R159, R5, !PT ;  /* 0x000000059f057209 */ /* 0x000fe40007810000 */
[----:B------:R-:W-:Y:S01]  /*1c7f0*/  ISETP.GT.AND P4, PT, R127, 0x38, PT ;  /* 0x000000387f00780c */ /* 0x000fe20003f84270 */
[----:B------:R-:W-:Y:S01]  /*1c800*/  MUFU.EX2 R198, R198 ;  /* 0x000000c600c67308 */ /* 0x000fe20000000800 */
[----:B------:R-:W-:Y:S02]  /*1c810*/  FSEL R147, R147, -INF , P5 ;  /* 0xff80000093937808 */ /* 0x000fe40002800000 */
[----:B------:R-:W-:Y:S02]  /*1c820*/  FMNMX.FTZ R5, R160, R5, !PT ;  /* 0x00000005a0057209 */ /* 0x000fe40007810000 */
[----:B------:R-:W-:-:S02]  /*1c830*/  ISETP.GT.AND P5, PT, R127, 0x39, PT ;  /* 0x000000397f00780c */ /* 0x000fc40003fa4270 */
        /* <DEDUP_REMOVED lines=41> */
[--C-:B------:R-:W-:Y:S01]  /*1cad0*/  FFMA.FTZ R122, R145, R3, -R140.reuse ;  /* 0x00000003917a7223 */ /* 0x100fe2000001088c */
[----:B------:R-:W-:Y:S02]  /*1cae0*/  FMNMX.FTZ R5, R135, R5, !PT ;  /* 0x0000000587057209 */ /* 0x000fe40007810000 */
[----:B------:R-:W-:Y:S01]  /*1caf0*/  ISETP.GT.AND P4, PT, R127, 0x68, PT ;  /* 0x000000687f00780c */ /* 0x000fe20003f84270 */
[----:B------:R-:W-:Y:S01]  /*1cb00*/  MUFU.EX2 R186, R186 ;  /* 0x000000ba00ba7308 */ /* 0x000fe20000000800 */
[----:B------:R-:W-:Y:S01]  /*1cb10*/  FSEL R144, R123, -INF , P5 ;  /* 0xff8000007b907808 */ /* 0x000fe20002800000 */
[--C-:B------:R-:W-:Y:S01]  /*1cb20*/  FFMA.FTZ R123, R149, R3, -R140.reuse ;  /* 0x00000003957b7223 */ /* 0x100fe2000001088c */
[----:B------:R-:W-:Y:S02]  /*1cb30*/  FMNMX.FTZ R5, R153, R5, !PT ;  /* 0x0000000599057209 */ /* 0x000fe40007810000 */
[----:B------:R-:W-:Y:S01]  /*1cb40*/  ISETP.GT.AND P5, PT, R127, 0x69, PT ;  /* 0x000000697f00780c */ /* 0x000fe20003fa4270 */
[-CC-:B------:R-:W-:Y:S01]  /*1cb50*/  FFMA.FTZ R127, R141, R3.reuse, -R140.reuse ;  /* 0x000000038d7f7223 */ /* 0x180fe2000001088c */
[----:B------:R-:W-:Y:S01]  /*1cb60*/  FSEL R156, R126, -INF , P4 ;  /* 0xff8000007e9c7808 */ /* 0x000fe20002000000 */
[----:B------:R-:W-:Y:S01]  /*1cb70*/  FFMA.FTZ R126, R137, R3, -R140 ;  /* 0x00000003897e7223 */ /* 0x000fe2000001088c */
[----:B------:R-:W-:Y:S01]  /*1cb80*/  FMNMX.FTZ R5, R144, R5, !PT ;  /* 0x0000000590057209 */ /* 0x000fe20007810000 */
[----:B------:R-:W-:Y:S01]  /*1cb90*/  MUFU.EX2 R122, R122 ;  /* 0x0000007a007a7308 */ /* 0x000fe20000000800 */
[----:B------:R-:W-:-:S02]  /*1cba0*/  FSEL R145, R15, -INF , P5 ;  /* 0xff8000000f917808 */ /* 0x000fc40002800000 */
[----:B------:R-:W-:-:S04]  /*1cbb0*/  FMNMX.FTZ R5, R156, R5, !PT ;  /* 0x000000059c057209 */ /* 0x000fc80007810000 */
[----:B------:R-:W-:Y:S01]  /*1cbc0*/  FMNMX.FTZ R5, R145, R5, !PT ;  /* 0x0000000591057209 */ /* 0x000fe20007810000 */
[----:B------:R-:W-:Y:S04]  /*1cbd0*/  MUFU.EX2 R123, R123 ;  /* 0x0000007b007b7308 */ /* 0x000fe80000000800 */
[----:B------:R-:W0:Y:S01]  /*1cbe0*/  SHFL.BFLY PT, R15, R5, 0x2, 0x1f ;  /* 0x0c401f00050f7f89 */ /* 0x000e2200000e0000 */
[----:B------:R-:W-:Y:S02]  /*1cbf0*/  WARPGROUP.DEPBAR.LE gsb0, 0x0 ;  /* 0x00008000000079c5 */ /* 0x000fe40000010000 */
[-CC-:B------:R-:W-:Y:S01]  /*1cc00*/  FFMA.FTZ R180, R14, R3.reuse, -R140.reuse ;  /* 0x000000030eb47223 */ /* 0x180fe2000001088c */
[----:B------:R-:W-:Y:S01]  /*1cc10*/  WARPGROUP.ARRIVE ;  /* 0x00000000000079c5 */ /* 0x000fe20000000000 */
[-CC-:B------:R-:W-:Y:S01]  /*1cc20*/  FFMA.FTZ R182, R129, R3.reuse, -R140.reuse ;  /* 0x0000000381b67223 */ /* 0x180fe2000001088c */
[----:B------:R-:W-:Y:S01]  /*1cc30*/  FFMA.FTZ R129, R133, R3, -R140 ;  /* 0x0000000385817223 */ /* 0x000fe2000001088c */
        /* <DEDUP_REMOVED lines=8> */
[----:B0-----:R-:W-:Y:S01]  /*1ccc0*/  FMNMX.FTZ R5, R5, R14, !PT ;  /* 0x0000000e05057209 */ /* 0x001fe20007810000 */
[----:B------:R-:W-:-:S06]  /*1ccd0*/  VIADD R14, R2, 0x300 ;  /* 0x00000300020e7836 */ /* 0x000fcc0000000000 */
[----:B------:R-:W-:Y:S01]  /*1cce0*/  MUFU.EX2 R120, R120 ;  /* 0x0000007800787308 */ /* 0x000fe20000000800 */
[C---:B------:R-:W-:Y:S01]  /*1ccf0*/  FSETP.NEU.FTZ.AND P4, PT, R5.reuse, -INF , PT ;  /* 0xff8000000500780b */ /* 0x040fe20003f9d000 */
[C---:B------:R-:W-:Y:S01]  /*1cd00*/  FMUL.FTZ R136, R5.reuse, R3 ;  /* 0x0000000305887220 */ /* 0x040fe20000410000 */
[----:B------:R-:W-:Y:S02]  /*1cd10*/  R2UR UR6, R14 ;  /* 0x000000000e0672ca */ /* 0x000fe400000e0000 */
[----:B------:R-:W-:Y:S02]  /*1cd20*/  FSEL R15, R5, RZ, P4 ;  /* 0x000000ff050f7208 */ /* 0x000fe40002000000 */
[----:B------:R-:W-:Y:S01]  /*1cd30*/  FSEL R136, R136, RZ, P4 ;  /* 0x000000ff88887208 */ /* 0x000fe20002000000 */
[----:B------:R-:W-:Y:S02]  /*1cd40*/  MUFU.EX2 R125, R125 ;  /* 0x0000007d007d7308 */ /* 0x000fe40000000800 */
[----:B------:R-:W-:Y:S01]  /*1cd50*/  FADD.FTZ R2, -R15, R8 ;  /* 0x000000080f027221 */ /* 0x000fe20000010100 */
[----:B------:R-:W-:-:S02]  /*1cd60*/  IMAD.MOV.U32 R15, RZ, RZ, 0x40000040 ;  /* 0x40000040ff0f7424 */ /* 0x000fc400078e00ff */
[-CC-:B------:R-:W-:Y:S01]  /*1cd70*/  FFMA.FTZ R201, R0, R3.reuse, -R136.reuse ;  /* 0x0000000300c97223 */ /* 0x180fe20000010888 */
[----:B------:R-:W-:Y:S01]  /*1cd80*/  FSEL R0, R4, RZ, P3 ;  /* 0x000000ff04007208 */ /* 0x000fe20001800000 */
[-C--:B------:R-:W-:Y:S01]  /*1cd90*/  FMUL.FTZ R2, R2, R3.reuse ;  /* 0x0000000302027220 */ /* 0x080fe20000410000 */
[-CC-:B------:R-:W-:Y:S01]  /*1cda0*/  FFMA.FTZ R12, R12, R3.reuse, -R136.reuse ;  /* 0x000000030c0c7223 */ /* 0x180fe20000010888 */
[----:B------:R-:W-:Y:S01]  /*1cdb0*/  R2UR UR7, R15 ;  /* 0x000000000f0772ca */ /* 0x000fe200000e0000 */
[-CC-:B------:R-:W-:Y:S01]  /*1cdc0*/  FFMA.FTZ R203, R167, R3.reuse, -R136.reuse ;  /* 0x00000003a7cb7223 */ /* 0x180fe20000010888 */
[----:B------:R-:W-:Y:S01]  /*1cdd0*/  FADD.FTZ R0, -R0, R9 ;  /* 0x0000000900007221 */ /* 0x000fe20000010100 */
[----:B------:R-:W-:Y:S01]  /*1cde0*/  MUFU.EX2 R201, R201 ;  /* 0x000000c900c97308 */ /* 0x000fe20000000800 */
[-CC-:B------:R-:W-:Y:S01]  /*1cdf0*/  FFMA.FTZ R133, R168, R3.reuse, -R136.reuse ;  /* 0x00000003a8857223 */ /* 0x180fe20000010888 */
[-CC-:B------:R-:W-:Y:S01]  /*1ce00*/  FFMA.FTZ R197, R161, R3.reuse, -R136.reuse ;  /* 0x00000003a1c57223 */ /* 0x180fe20000010888 */
[-C--:B------:R-:W-:Y:S01]  /*1ce10*/  FMUL.FTZ R0, R0, R3.reuse ;  /* 0x0000000300007220 */ /* 0x080fe20000410000 */
[-CC-:B------:R-:W-:Y:S01]  /*1ce20*/  FFMA.FTZ R141, R162, R3.reuse, -R136.reuse ;  /* 0x00000003a28d7223 */ /* 0x180fe20000010888 */
[-CC-:B------:R-:W-:Y:S01]  /*1ce30*/  FFMA.FTZ R199, R170, R3.reuse, -R136.reuse ;  /* 0x00000003aac77223 */ /* 0x180fe20000010888 */
[-CC-:B------:R-:W-:Y:S01]  /*1ce40*/  FFMA.FTZ R137, R166, R3.reuse, -R136.reuse ;  /* 0x00000003a6897223 */ /* 0x180fe20000010888 */
[-CC-:B------:R-:W-:Y:S01]  /*1ce50*/  FFMA.FTZ R193, R154, R3.reuse, -R136.reuse ;  /* 0x000000039ac17223 */ /* 0x180fe20000010888 */
[----:B------:R-:W0:Y:S01]  /*1ce60*/  MUFU.EX2 R2, R2 ;  /* 0x0000000200027308 */ /* 0x000e220000000800 */
[-CC-:B------:R-:W-:Y:S01]  /*1ce70*/  FFMA.FTZ R140, R155, R3.reuse, -R136.reuse ;  /* 0x000000039b8c7223 */ /* 0x180fe20000010888 */
[----:B------:R-:W-:Y:S01]  /*1ce80*/  HGMMA.64x192x16.F32 R24, R176, gdesc[UR4].tnspB, R24, gsb0 ;  /* 0x42e00004b0187df0 */ /* 0x000fe20008000818 */
        /* <DEDUP_REMOVED lines=13> */
[----:B------:R-:W2:Y:S01]  /*1cf60*/  MUFU.EX2 R12, R12 ;  /* 0x0000000c000c7308 */ /* 0x000ea20000000800 */
[----:B0-----:R-:W-:Y:S01]  /*1cf70*/  FFMA.FTZ R6, R2, R6, R201 ;  /* 0x0000000602067223 */ /* 0x001fe200000100c9 */
[-CC-:B------:R-:W-:Y:S01]  /*1cf80*/  FFMA.FTZ R153, R153, R3.reuse, -R136.reuse ;  /* 0x0000000399997223 */ /* 0x180fe20000010888 */
[-CC-:B------:R-:W-:Y:S01]  /*1cf90*/  FFMA.FTZ R144, R144, R3.reuse, -R136.reuse ;  /* 0x0000000390907223 */ /* 0x180fe20000010888 */
[----:B------:R-:W-:Y:S01]  /*1cfa0*/  FFMA.FTZ R156, R156, R3, -R136 ;  /* 0x000000039c9c7223 */ /* 0x000fe20000010888 */
[----:B------:R-:W-:-:S02]  /*1cfb0*/  ISETP.GT.AND P3, PT, R10, R223, PT ;  /* 0x000000df0a00720c */ /* 0x000fc40003f64270 */
[----:B------:R-:W-:Y:S01]  /*1cfc0*/  IADD3 R10, R10, -0x1, RZ ;  /* 0xffffffff0a0a7810 */ /* 0x000fe20007ffe0ff */
[----:B------:R-:W-:Y:S01]  /*1cfd0*/  MUFU.EX2 R203, R203 ;  /* 0x000000cb00cb7308 */ /* 0x000fe20000000800 */
[----:B-1----:R-:W-:Y:S01]  /*1cfe0*/  FFMA.FTZ R7, R0, R7, R200 ;  /* 0x0000000700077223 */ /* 0x002fe200000100c8 */
[----:B------:R-:W-:-:S03]  /*1cff0*/  F2FP.F16.F32.PACK_AB R200, R20, R200 ;  /* 0x000000c814c8723e */ /* 0x000fc600000000ff */
[----:B------:R-:W-:-:S03]  /*1d000*/  FADD.FTZ R7, R20, R7 ;  /* 0x0000000714077221 */ /* 0x000fc60000010000 */
[----:B------:R-:W-:Y:S01]  /*1d010*/  MUFU.EX2 R133, R133 ;  /* 0x0000008500857308 */ /* 0x000fe20000000800 */
[----:B--2---:R-:W-:Y:S01]  /*1d020*/  FADD.FTZ R6, R12, R6 ;  /* 0x000000060c067221 */ /* 0x004fe20000010000 */
[----:B------:R-:W-:Y:S01]  /*1d030*/  FADD.FTZ R7, R202, R7 ;  /* 0x00000007ca077221 */ /* 0x000fe20000010000 */
[----:B------:R-:W-:Y:S01]  /*1d040*/  F2FP.F16.F32.PACK_AB R201, R12, R201 ;  /* 0x000000c90cc9723e */ /* 0x000fe200000000ff */
[----:B------:R-:W-:Y:S01]  /*1d050*/  IMAD.MOV.U32 R12, RZ, RZ, R205 ;  /* 0x000000ffff0c7224 */ /* 0x000fe200078e00cd */
[C---:B------:R-:W-:Y:S01]  /*1d060*/  F2FP.F16.F32.PACK_AB R202, R21.reuse, R202 ;  /* 0x000000ca15ca723e */ /* 0x040fe200000000ff */
[----:B------:R-:W-:Y:S02]  /*1d070*/  FADD.FTZ R7, R21, R7 ;  /* 0x0000000715077221 */ /* 0x000fe40000010000 */
        /* <DEDUP_REMOVED lines=20> */
[----:B------:R-:W-:Y:S01]  /*1d1c0*/  MUFU.EX2 R156, R156 ;  /* 0x0000009c009c7308 */ /* 0x000fe20000000800 */
[----:B------:R-:W-:-:S02]  /*1d1d0*/  WARPGROUP.DEPBAR.LE gsb0, 0x0 ;  /* 0x00008000000079c5 */ /* 0x000fc40000010000 */
[----:B------:R1:W-:Y:S05]  /*1d1e0*/  @!P1 SYNCS.ARRIVE.TRANS64.RED.A1T0 RZ, [R13+URZ], RZ ;  /* 0x000000ff0dff99a7 */ /* 0x0003ea000810043f */
[----:B------:R-:W-:Y:S01]  /*1d1f0*/  MUFU.EX2 R124, R124 ;  /* 0x0000007c007c7308 */ /* 0x000fe20000000800 */
[----:B------:R-:W-:Y:S02]  /*1d200*/  F2FP.F16.F32.PACK_AB R176, R125, R120 ;  /* 0x000000787db0723e */ /* 0x000fe400000000ff */
[----:B0-----:R-:W-:Y:S01]  /*1d210*/  F2FP.F16.F32.PACK_AB R177, R144, R153 ;  /* 0x0000009990b1723e */ /* 0x001fe200000000ff */
[----:B-1----:R-:W-:Y:S01]  /*1d220*/  FADD.FTZ R13, R203, R6 ;  /* 0x00000006cb0d7221 */ /* 0x002fe20000010000 */
[----:B------:R0:W-:Y:S03]  /*1d230*/  @!P1 SYNCS.ARRIVE.TRANS64.RED.A1T0 RZ, [R11+URZ], RZ ;  /* 0x000000ff0bff99a7 */ /* 0x0001e6000810043f */
[----:B------:R-:W1:Y:S01]  /*1d240*/  MUFU.EX2 R6, R139 ;  /* 0x0000008b00067308 */ /* 0x000e620000000800 */
[C---:B------:R-:W-:Y:S01]  /*1d250*/  F2FP.F16.F32.PACK_AB R203, R133.reuse, R203 ;  /* 0x000000cb85cb723e */ /* 0x040fe200000000ff */
[----:B------:R-:W-:-:S04]  /*1d260*/  FADD.FTZ R13, R133, R13 ;  /* 0x0000000d850d7221 */ /* 0x000fc80000010000 */
[----:B------:R-:W-:Y:S01]  /*1d270*/  FADD.FTZ R13, R197, R13 ;  /* 0x0000000dc50d7221 */ /* 0x000fe20000010000 */
[----:B0-----:R-:W-:Y:S01]  /*1d280*/  FADD.FTZ R11, R196, R7 ;  /* 0x00000007c40b7221 */ /* 0x001fe20000010000 */
[--C-:B------:R-:W-:Y:S01]  /*1d290*/  FFMA.FTZ R7, R143, R3, -R136.reuse ;  /* 0x000000038f077223 */ /* 0x100fe20000010888 */
[C---:B------:R-:W-:Y:S01]  /*1d2a0*/  F2FP.F16.F32.PACK_AB R196, R132.reuse, R196 ;  /* 0x000000c484c4723e */ /* 0x040fe200000000ff */
[C---:B------:R-:W-:Y:S01]  /*1d2b0*/  FADD.FTZ R13, R141.reuse, R13 ;  /* 0x0000000d8d0d7221 */ /* 0x040fe20000010000 */
[----:B------:R-:W-:Y:S01]  /*1d2c0*/  FADD.FTZ R11, R132, R11 ;  /* 0x0000000b840b7221 */ /* 0x000fe20000010000 */
[----:B------:R-:W-:Y:S02]  /*1d2d0*/  F2FP.F16.F32.PACK_AB R197, R141, R197 ;  /* 0x000000c58dc5723e */ /* 0x000fe400000000ff */
[----:B------:R-:W-:Y:S01]  /*1d2e0*/  FADD.FTZ R13, R199, R13 ;  /* 0x0000000dc70d7221 */ /* 0x000fe20000010000 */
[----:B------:R-:W-:Y:S01]  /*1d2f0*/  FADD.FTZ R14, R198, R11 ;  /* 0x0000000bc60e7221 */ /* 0x000fe20000010000 */
[----:B------:R-:W0:Y:S01]  /*1d300*/  MUFU.EX2 R7, R7 ;  /* 0x0000000700077308 */ /* 0x000e220000000800 */
[-C--:B------:R-:W-:Y:S01]  /*1d310*/  FFMA.FTZ R11, R131, R3.reuse, -R136 ;  /* 0x00000003830b7223 */ /* 0x080fe20000010888 */
[----:B------:R-:W-:Y:S01]  /*1d320*/  FADD.FTZ R13, R137, R13 ;  /* 0x0000000d890d7221 */ /* 0x000fe20000010000 */
[C---:B------:R-:W-:Y:S01]  /*1d330*/  FADD.FTZ R14, R146.reuse, R14 ;  /* 0x0000000e920e7221 */ /* 0x040fe20000010000 */
[----:B------:R-:W-:Y:S01]  /*1d340*/  FFMA.FTZ R136, R145, R3, -R136 ;  /* 0x0000000391887223 */ /* 0x000fe20000010888 */
[----:B------:R-:W-:Y:S01]  /*1d350*/  F2FP.F16.F32.PACK_AB R198, R146, R198 ;  /* 0x000000c692c6723e */ /* 0x000fe200000000ff */
[----:B------:R-:W-:Y:S01]  /*1d360*/  FADD.FTZ R13, R193, R13 ;  /* 0x0000000dc10d7221 */ /* 0x000fe20000010000 */
[----:B------:R-:W-:Y:S01]  /*1d370*/  FADD.FTZ R14, R192, R14 ;  /* 0x0000000ec00e7221 */ /* 0x000fe20000010000 */
[----:B------:R-:W2:Y:S01]  /*1d380*/  MUFU.EX2 R11, R11 ;  /* 0x0000000b000b7308 */ /* 0x000ea20000000800 */
[----:B------:R-:W-:Y:S01]  /*1d390*/  F2FP.F16.F32.PACK_AB R199, R137, R199 ;  /* 0x000000c789c7723e */ /* 0x000fe200000000ff */
[----:B------:R-:W-:Y:S01]  /*1d3a0*/  FADD.FTZ R13, R140, R13 ;  /* 0x0000000d8c0d7221 */ /* 0x000fe20000010000 */
[C---:B------:R-:W-:Y:S01]  /*1d3b0*/  FADD.FTZ R14, R138.reuse, R14 ;  /* 0x0000000e8a0e7221 */ /* 0x040fe20000010000 */
[----:B------:R-:W-:-:S02]  /*1d3c0*/  F2FP.F16.F32.PACK_AB R192, R138, R192 ;  /* 0x000000c08ac0723e */ /* 0x000fc400000000ff */
[----:B------:R-:W-:Y:S01]  /*1d3d0*/  FADD.FTZ R13, R195, R13 ;  /* 0x0000000dc30d7221 */ /* 0x000fe20000010000 */
[----:B------:R-:W-:Y:S01]  /*1d3e0*/  FADD.FTZ R14, R194, R14 ;  /* 0x0000000ec20e7221 */ /* 0x000fe20000010000 */
[----:B------:R-:W3:Y:S01]  /*1d3f0*/  MUFU.EX2 R136, R136 ;  /* 0x0000008800887308 */ /* 0x000ee20000000800 */
        /* <DEDUP_REMOVED lines=8> */
[----:B------:R-:W-:Y:S01]  /*1d480*/  FADD.FTZ R14, R122, R14 ;  /* 0x0000000e7a0e7221 */ /* 0x000fe20000010000 */
[----:B------:R-:W-:Y:S01]  /*1d490*/  F2FP.F16.F32.PACK_AB R195, R148, R195 ;  /* 0x000000c394c3723e */ /* 0x000fe200000000ff */
[----:B------:R-:W-:Y:S02]  /*1d4a0*/  IMAD.MOV.U32 R9, RZ, RZ, R4 ;  /* 0x000000ffff097224 */ /* 0x000fe400078e0004 */
[----:B------:R-:W-:Y:S01]  /*1d4b0*/  FADD.FTZ R13, R191, R13 ;  /* 0x0000000dbf0d7221 */ /* 0x000fe20000010000 */
[----:B------:R-:W-:Y:S01]  /*1d4c0*/  FADD.FTZ R14, R190, R14 ;  /* 0x0000000ebe0e7221 */ /* 0x000fe20000010000 */
[C---:B------:R-:W-:Y:S02]  /*1d4d0*/  F2FP.F16.F32.PACK_AB R191, R8.reuse, R191 ;  /* 0x000000bf08bf723e */ /* 0x040fe400000000ff */
[----:B------:R-:W-:Y:S01]  /*1d4e0*/  FADD.FTZ R13, R8, R13 ;  /* 0x0000000d080d7221 */ /* 0x000fe20000010000 */
[----:B------:R-:W-:Y:S01]  /*1d4f0*/  FADD.FTZ R14, R123, R14 ;  /* 0x0000000e7b0e7221 */ /* 0x000fe20000010000 */
[----:B------:R-:W-:Y:S01]  /*1d500*/  F2FP.F16.F32.PACK_AB R188, R122, R188 ;  /* 0x000000bc7abc723e */ /* 0x000fe200000000ff */
[----:B------:R-:W-:-:S02]  /*1d510*/  IMAD.MOV.U32 R8, RZ, RZ, R5 ;  /* 0x000000ffff087224 */ /* 0x000fc400078e0005 */
[----:B------:R-:W-:Y:S01]  /*1d520*/  FADD.FTZ R13, R185, R13 ;  /* 0x0000000db90d7221 */ /* 0x000fe20000010000 */
[----:B------:R-:W-:Y:S01]  /*1d530*/  FADD.FTZ R14, R184, R14 ;  /* 0x0000000eb80e7221 */ /* 0x000fe20000010000 */
[C---:B-1----:R-:W-:Y:S02]  /*1d540*/  F2FP.F16.F32.PACK_AB R185, R6.reuse, R185 ;  /* 0x000000b906b9723e */ /* 0x042fe400000000ff */
        /* <DEDUP_REMOVED lines=8> */
[----:B------:R-:W-:Y:S02]  /*1d5d0*/  F2FP.F16.F32.PACK_AB R184, R126, R184 ;  /* 0x000000b87eb8723e */ /* 0x000fe400000000ff */
[----:B------:R-:W-:Y:S01]  /*1d5e0*/  FADD.FTZ R13, R181, R13 ;  /* 0x0000000db50d7221 */ /* 0x000fe20000010000 */
[----:B------:R-:W-:Y:S01]  /*1d5f0*/  FADD.FTZ R14, R180, R14 ;  /* 0x0000000eb40e7221 */ /* 0x000fe20000010000 */
[C---:B--2---:R-:W-:Y:S02]  /*1d600*/  F2FP.F16.F32.PACK_AB R181, R11.reuse, R181 ;  /* 0x000000b50bb5723e */ /* 0x044fe400000000ff */
[----:B------:R-:W-:Y:S01]  /*1d610*/  FADD.FTZ R13, R11, R13 ;  /* 0x0000000d0b0d7221 */ /* 0x000fe20000010000 */
[----:B------:R-:W-:Y:S01]  /*1d620*/  FADD.FTZ R14, R128, R14 ;  /* 0x0000000e800e7221 */ /* 0x000fe20000010000 */
[----:B------:R-:W-:Y:S01]  /*1d630*/  F2FP.F16.F32.PACK_AB R186, R127, R186 ;  /* 0x000000ba7fba723e */ /* 0x000fe200000000ff */
[----:B------:R-:W-:-:S02]  /*1d640*/  IMAD.MOV.U32 R11, RZ, RZ, R208 ;  /* 0x000000ffff0b7224 */ /* 0x000fc400078e00d0 */
[----:B------:R-:W-:Y:S01]  /*1d650*/  FADD.FTZ R13, R183, R13 ;  /* 0x0000000db70d7221 */ /* 0x000fe20000010000 */
[----:B------:R-:W-:Y:S01]  /*1d660*/  FADD.FTZ R14, R182, R14 ;  /* 0x0000000eb60e7221 */ /* 0x000fe20000010000 */
[----:B------:R-:W-:Y:S02]  /*1d670*/  F2FP.F16.F32.PACK_AB R180, R128, R180 ;  /* 0x000000b480b4723e */ /* 0x000fe400000000ff */
        /* <DEDUP_REMOVED lines=11> */
[C---:B---3--:R-:W-:Y:S02]  /*1d730*/  F2FP.F16.F32.PACK_AB R179, R136.reuse, R156 ;  /* 0x0000009c88b3723e */ /* 0x048fe400000000ff */
[----:B------:R-:W-:Y:S01]  /*1d740*/  FADD.FTZ R6, R136, R13 ;  /* 0x0000000d88067221 */ /* 0x000fe20000010000 */
[----:B------:R-:W-:Y:S01]  /*1d750*/  FADD.FTZ R7, R124, R14 ;  /* 0x0000000e7c077221 */ /* 0x000fe20000010000 */
[----:B------:R-:W-:Y:S06]  /*1d760*/  @P3 BRA `(.L_x_5922) ;  /* 0xffffffa000d03947 */ /* 0x000fec000383ffff */
[----:B------:R-:W-:Y:S05]  /*1d770*/  BSYNC B1 ;  /* 0x0000000000017941 */ /* 0x000fea0003800000 */
.L_x_5911:
[----:B------:R-:W-:Y:S05]  /*1d780*/  BSYNC B0 ;  /* 0x0000000000007941 */ /* 0x000fea0003800000 */
.L_x_5910:
[----:B------:R-:W-:Y:S01]  /*1d790*/  ISETP.GE.AND P2, PT, R10, R225, PT ;  /* 0x000000e10a00720c */ /* 0x000fe20003f46270 */
[----:B------:R-:W-:-:S12]  /*1d7a0*/  BSSY B0, `(.L_x_5923) ;  /* 0x0000551000007945 */ /* 0x000fd80003800000 */
[----:B------:R-:W-:Y:S05]  /*1d7b0*/  @!P2 BRA `(.L_x_5924) ;  /* 0x00000054003ca947 */ /* 0x000fea0003800000 */
[----:B------:R-:W-:Y:S01]  /*1d7c0*/  MOV R8, R5 ;  /* 0x0000000500087202 */ /* 0x000fe20000000f00 */
[----:B------:R-:W-:Y:S02]  /*1d7d0*/  IMAD.MOV.U32 R9, RZ, RZ, R4 ;  /* 0x000000ffff097224 */ /* 0x000fe400078e0004 */
[----:B------:R-:W-:Y:S02]  /*1d7e0*/  IMAD.MOV.U32 R11, RZ, RZ, R208 ;  /* 0x000000ffff0b7224 */ /* 0x000fe400078e00d0 */
[----:B------:R-:W-:-:S07]  /*1d7f0*/  IMAD.MOV.U32 R12, RZ, RZ, R205 ;  /* 0x000000ffff0c7224 */ /* 0x000fce00078e00cd */
.L_x_5935:
        /* <DEDUP_REMOVED lines=8> */
.L_x_5925:
[----:B------:R-:W-:Y:S01]  /*1d880*/  IMAD R4, R205, 0x8, R16 ;  /* 0x00000008cd047824 */ /* 0x000fe200078e0210 */
[----:B------:R-:W-:-:S04]  /*1d890*/  SHF.L.U32 R5, R208, 0x1f, RZ ;  /* 0x0000001fd0057819 */ /* 0x000fc800000006ff */
[----:B------:R0:W1:Y:S01]  /*1d8a0*/  SYNCS.PHASECHK.TRANS64.TRYWAIT P2, [R4+URZ+0x36830], R5 ;  /* 0x03683005040075a7 */ /* 0x000062000804017f */
[----:B------:R-:W-:Y:S05]  /*1d8b0*/  @!P0 BRA `(.L_x_5926) ;  /* 0x0000000000048947 */ /* 0x000fea0003800000 */
[----:B------:R-:W-:Y:S01]  /*1d8c0*/  BPT.TRAP 0x1 ;  /* 0x000000040000795c */ /* 0x000fe20000300000 */
.L_x_5926:
[----:B------:R-:W-:Y:S01]  /*1d8d0*/  IMAD R3, R205, 0xa80, R222 ;  /* 0x00000a80cd037824 */ /* 0x000fe200078e02de */
[----:B------:R-:W-:Y:S03]  /*1d8e0*/  BSSY B1, `(.L_x_5927) ;  /* 0x0000006000017945 */ /* 0x000fe60003800000 */
[C---:B------:R-:W-:Y:S02]  /*1d8f0*/  VIADD R122, R3.reuse, 0x80 ;  /* 0x00000080037a7836 */ /* 0x040fe40000000000 */
[----:B------:R-:W-:Y:S01]  /*1d900*/  VIADD R124, R3, 0x100 ;  /* 0x00000100037c7836 */ /* 0x000fe20000000000 */
[----:B-1----:R-:W-:Y:S06]  /*1d910*/  @P2 BRA `(.L_x_5928) ;  /* 0x0000000000082947 */ /* 0x002fec0003800000 */
[----:B------:R-:W1:Y:S02]  /*1d920*/  SYNCS.PHASECHK.TRANS64.TRYWAIT P2, [R4+URZ+0x36830], R5 ;  /* 0x03683005040075a7 */ /* 0x000e64000804017f */
[----:B-1----:R-:W-:Y:S05]  /*1d930*/  @!P2 BRA `(.L_x_5929) ;  /* 0x0000013c0088a947 */ /* 0x002fea0003800000 */
.L_x_5928:
[----:B------:R-:W-:Y:S05]  /*1d940*/  BSYNC B1 ;  /* 0x0000000000017941 */ /* 0x000fea0003800000 */
.L_x_5927:
[----:B------:R-:W2:Y:S01]  /*1d950*/  LDL.64 R20, [R1+0x30] ;  /* 0x0000300001147983 */ /* 0x000ea20000100a00 */
[----:B------:R-:W-:Y:S01]  /*1d960*/  IMAD.MOV.U32 R120, RZ, RZ, R3 ;  /* 0x000000ffff787224 */ /* 0x000fe200078e0003 */
[----:B------:R-:W-:Y:S02]  /*1d970*/  MOV R121, 0x40000040 ;  /* 0x4000004000797802 */ /* 0x000fe40000000f00 */
        /* <DEDUP_REMOVED lines=15> */
[----:B------:R-:W-:Y:S01]  /*1da70*/  R2UR UR14, R122 ;  /* 0x000000007a0e72ca */ /* 0x000fe200000e0000 */
[----:B------:R-:W-:Y:S01]  /*1da80*/  VIADD R120, R3, 0x200 ;  /* 0x0000020003787836 */ /* 0x000fe20000000000 */
[----:B------:R-:W-:Y:S01]  /*1da90*/  R2UR UR35, R121 ;  /* 0x00000000792372ca */ /* 0x000fe200000e0000 */
[----:B----4-:R-:W4:Y:S03]  /*1daa0*/  LDL.64 R8, [R1+0x20] ;  /* 0x0000200001087983 */ /* 0x010f260000100a00 */
[----:B------:R-:W-:-:S02]  /*1dab0*/  R2UR UR34, R120 ;  /* 0x00000000782272ca */ /* 0x000fc400000e0000 */
[----:B--2---:R-:W-:Y:S01]  /*1dac0*/  R2UR UR8, R20 ;  /* 0x00000000140872ca */ /* 0x004fe200000e0000 */
[----:B------:R-:W-:Y:S01]  /*1dad0*/  VIADD R210, R3, 0x84 ;  /* 0x0000008403d27836 */ /* 0x000fe20000000000 */
[----:B------:R-:W-:Y:S01]  /*1dae0*/  R2UR UR9, R21 ;  /* 0x00000000150972ca */ /* 0x000fe200000e0000 */
[----:B0-----:R-:W2:Y:S01]  /*1daf0*/  LDL.64 R6, [R1+0x18] ;  /* 0x0000180001067983 */ /* 0x001ea20000100a00 */
[----:B---3--:R-:W-:Y:S02]  /*1db00*/  R2UR UR46, R14 ;  /* 0x000000000e2e72ca */ /* 0x008fe400000e0000 */
[----:B------:R-:W-:-:S07]  /*1db10*/  R2UR UR47, R15 ;  /* 0x000000000f2f72ca */ /* 0x000fce00000e0000 */
        /* <DEDUP_REMOVED lines=28> */
[C---:B------:R-:W-:Y:S01]  /*1dce0*/  VIADD R120, R3.reuse, 0x2 ;  /* 0x0000000203787836 */ /* 0x040fe20000000000 */
[----:B------:R-:W-:Y:S01]  /*1dcf0*/  MOV R121, 0x40000040 ;  /* 0x4000004000797802 */ /* 0x000fe20000000f00 */
[----:B------:R-:W-:-:S03]  /*1dd00*/  VIADD R122, R3, 0x300 ;  /* 0x00000300037a7836 */ /* 0x000fc60000000000 */
[----:B------:R-:W-:Y:S01]  /*1dd10*/  R2UR UR11, R121 ;  /* 0x00000000790b72ca */ /* 0x000fe200000e0000 */
[----:B------:R-:W-:Y:S01]  /*1dd20*/  IMAD.MOV.U32 R121, RZ, RZ, 0x40000040 ;  /* 0x40000040ff797424 */ /* 0x000fe200078e00ff */
[----:B------:R-:W-:Y:S01]  /*1dd30*/  R2UR UR10, R120 ;  /* 0x00000000780a72ca */ /* 0x000fe200000e0000 */
[----:B------:R-:W-:Y:S01]  /*1dd40*/  VIADD R120, R3, 0x102 ;  /* 0x0000010203787836 */ /* 0x000fe20000000000 */
[----:B------:R-:W-:Y:S02]  /*1dd50*/  WARPGROUP.DEPBAR.LE gsb0, 0x0 ;  /* 0x00008000000079c5 */ /* 0x000fe40000010000 */
[----:B------:R-:W-:-:S06]  /*1dd60*/  WARPGROUP.ARRIVE ;  /* 0x00000000000079c5 */ /* 0x000fcc0000000000 */
[----:B------:R-:W-:Y:S01]  /*1dd70*/  HGMMA.64x16x16.F32 R128, gdesc[UR28], RZ, !UPT, gsb0 ;  /* 0x002000001c8079f0 */ /* 0x000fe2000c0008ff */
[----:B------:R-:W-:Y:S01]  /*1dd80*/  R2UR UR26, R122 ;  /* 0x000000007a1a72ca */ /* 0x000fe200000e0000 */
[----:B------:R-:W-:Y:S01]  /*1dd90*/  VIADD R122, R3, 0x82 ;  /* 0x00000082037a7836 */ /* 0x000fe20000000000 */
[----:B------:R-:W-:Y:S01]  /*1dda0*/  R2UR UR27, R123 ;  /* 0x000000007b1b72ca */ /* 0x000fe200000e0000 */
[----:B------:R-:W-:Y:S01]  /*1ddb0*/  IMAD.MOV.U32 R123, RZ, RZ, 0x40000040 ;  /* 0x40000040ff7b7424 */ /* 0x000fe200078e00ff */
[----:B------:R-:W-:Y:S01]  /*1ddc0*/  R2UR UR23, R121 ;  /* 0x00000000791772ca */ /* 0x000fe200000e0000 */
[----:B------:R-:W-:Y:S01]  /*1ddd0*/  IMAD.MOV.U32 R121, RZ, RZ, 0x40000040 ;  /* 0x40000040ff797424 */ /* 0x000fe200078e00ff */
[----:B------:R-:W-:Y:S02]  /*1dde0*/  R2UR UR22, R120 ;  /* 0x00000000781672ca */ /* 0x000fe400000e0000 */
        /* <DEDUP_REMOVED lines=9> */
[----:B------:R-:W-:Y:S01]  /*1de80*/  R2UR UR18, R122 ;  /* 0x000000007a1272ca */ /* 0x000fe200000e0000 */
[----:B------:R-:W-:Y:S01]  /*1de90*/  VIADD R122, R3, 0x282 ;  /* 0x00000282037a7836 */ /* 0x000fe20000000000 */
[----:B------:R-:W-:-:S02]  /*1dea0*/  R2UR UR19, R123 ;  /* 0x000000007b1372ca */ /* 0x000fc400000e0000 */
[----:B------:R-:W-:Y:S01]  /*1deb0*/  R2UR UR34, R120 ;  /* 0x00000000782272ca */ /* 0x000fe200000e0000 */
[----:B------:R-:W-:Y:S01]  /*1dec0*/  VIADD R120, R3, 0x4 ;  /* 0x0000000403787836 */ /* 0x000fe20000000000 */
[----:B------:R-:W-:Y:S01]  /*1ded0*/  R2UR UR35, R121 ;  /* 0x00000000792372ca */ /* 0x000fe200000e0000 */
[----:B------:R-:W-:Y:S01]  /*1dee0*/  IMAD.MOV.U32 R121, RZ, RZ, 0x40000040 ;  /* 0x40000040ff797424 */ /* 0x000fe200078e00ff */
[----:B------:R-:W-:Y:S02]  /*1def0*/  MOV R123, 0x40000040 ;  /* 0x40000040007b7802 */ /* 0x000fe40000000f00 */
[----:B------:R-:W-:Y:S02]  /*1df00*/  R2UR UR14, R122 ;  /* 0x000000007a0e72ca */ /* 0x000fe400000e0000 */
[----:B------:R-:W-:Y:S02]  /*1df10*/  R2UR UR15, R123 ;  /* 0x000000007b0f72ca */ /* 0x000fe400000e0000 */
[----:B------:R-:W-:-:S02]  /*1df20*/  R2UR UR30, R120 ;  /* 0x00000000781e72ca */ /* 0x000fc400000e0000 */
        /* <DEDUP_REMOVED lines=43> */
[----:B----4-:R-:W-:Y:S02]  /*1e1e0*/  R2UR UR38, R8 ;  /* 0x00000000082672ca */ /* 0x010fe400000e0000 */
[----:B------:R-:W-:Y:S02]  /*1e1f0*/  R2UR UR39, R9 ;  /* 0x00000000092772ca */ /* 0x000fe400000e0000 */
[----:B------:R-:W-:Y:S01]  /*1e200*/  MOV R211, 0x40000040 ;  /* 0x4000004000d37802 */ /* 0x000fe20000000f00 */
        /* <DEDUP_REMOVED lines=62> */
[----:B--2---:R-:W-:Y:S02]  /*1e5f0*/  R2UR UR40, R6 ;  /* 0x00000000062872ca */ /* 0x004fe400000e0000 */
        /* <DEDUP_REMOVED lines=88> */
[----:B------:R-:W-:Y:S01]  /*1eb80*/  VIADD R20, R3, 0x480 ;  /* 0x0000048003147836 */ /* 0x000fe20000000000 */
[----:B------:R-:W-:Y:S02]  /*1eb90*/  R2UR UR48, R21 ;  /* 0x00000000153072ca */ /* 0x000fe400000e0000 */
[----:B------:R-:W-:Y:S02]  /*1eba0*/  MOV R21, 0x40000040 ;  /* 0x4000004000157802 */ /* 0x000fe40000000f00 */
        /* <DEDUP_REMOVED lines=357> */
[----:B------:R-:W-:Y:S02]  /*20200*/  MOV R5, 0x40000040 ;  /* 0x4000004000057802 */ /* 0x000fe40000000f00 */
        /* <DEDUP_REMOVED lines=223> */
.L_x_5930:
[----:B------:R-:W-:Y:S01]  /*21000*/  SHF.L.U32 R0, R11, 0x1f, RZ ;  /* 0x0000001f0b007819 */ /* 0x000fe200000006ff */
[----:B------:R-:W-:-:S04]  /*21010*/  IMAD R11, R12, 0x8, R16 ;  /* 0x000000080c0b7824 */ /* 0x000fc800078e0210 */
[----:B------:R0:W1:Y:S01]  /*21020*/  SYNCS.PHASECHK.TRANS64.TRYWAIT P2, [R11+URZ+0x36850], R0 ;  /* 0x036850000b0075a7 */ /* 0x000062000804017f */
[----:B------:R-:W-:Y:S05]  /*21030*/  @!P0 BRA `(.L_x_5931) ;  /* 0x0000000000048947 */ /* 0x000fea0003800000 */
[----:B------:R-:W-:Y:S01]  /*21040*/  BPT.TRAP 0x1 ;  /* 0x000000040000795c */ /* 0x000fe20000300000 */
.L_x_5931:
[----:B------:R-:W-:Y:S04]  /*21050*/  BSSY B1, `(.L_x_5932) ;  /* 0x0000004000017945 */ /* 0x000fe80003800000 */
[----:B-1----:R-:W-:Y:S05]  /*21060*/  @P2 BRA `(.L_x_5933) ;  /* 0x0000000000082947 */ /* 0x002fea0003800000 */
[----:B------:R-:W1:Y:S02]  /*21070*/  SYNCS.PHASECHK.TRANS64.TRYWAIT P2, [R11+URZ+0x36850], R0 ;  /* 0x036850000b0075a7 */ /* 0x000e64000804017f */
[----:B-1----:R-:W-:Y:S05]  /*21080*/  @!P2 BRA `(.L_x_5934) ;  /* 0x0000010400c8a947 */ /* 0x002fea0003800000 */
.L_x_5933:
[----:B------:R-:W-:Y:S05]  /*21090*/  BSYNC B1 ;  /* 0x0000000000017941 */ /* 0x000fea0003800000 */
.L_x_5932:
        /* <DEDUP_REMOVED lines=20> */
[----:B------:R-:W-:Y:S01]  /*211e0*/  FMUL.FTZ R12, R170, UR42 ;  /* 0x0000002aaa0c7c20 */ /* 0x000fe20008410000 */
[----:B------:R-:W-:Y:S01]  /*211f0*/  FMUL.FTZ R170, R160, UR42 ;  /* 0x0000002aa0aa7c20 */ /* 0x000fe20008410000 */
[----:B------:R-:W-:Y:S01]  /*21200*/  FMUL.FTZ R160, R162, UR42 ;  /* 0x0000002aa2a07c20 */ /* 0x000fe20008410000 */
[C---:B------:R-:W-:Y:S01]  /*21210*/  R2UR UR6, R14.reuse ;  /* 0x000000000e0672ca */ /* 0x040fe200000e0000 */
[----:B------:R-:W-:Y:S01]  /*21220*/  FMUL.FTZ R162, R163, UR42 ;  /* 0x0000002aa3a27c20 */ /* 0x000fe20008410000 */
[----:B------:R-:W-:Y:S01]  /*21230*/  IADD3 R2, R14, 0x80, RZ ;  /* 0x000000800e027810 */ /* 0x000fe20007ffe0ff */
        /* <DEDUP_REMOVED lines=10> */
[----:B------:R-:W-:Y:S01]  /*212e0*/  HGMMA.64x192x16.F32 R24, R200, gdesc[UR4].tnspB, R24, gsb0 ;  /* 0x42e00004c8187df0 */ /* 0x000fe20008000818 */
[----:B------:R-:W-:Y:S01]  /*212f0*/  R2UR UR6, R2 ;  /* 0x00000000020672ca */ /* 0x000fe200000e0000 */
[----:B------:R-:W-:Y:S01]  /*21300*/  VIADD R2, R14, 0x100 ;  /* 0x000001000e027836 */ /* 0x000fe20000000000 */
[----:B------:R-:W-:Y:S01]  /*21310*/  R2UR UR7, R3 ;  /* 0x00000000030772ca */ /* 0x000fe200000e0000 */
[----:B------:R-:W-:-:S02]  /*21320*/  IMAD.MOV.U32 R3, RZ, RZ, 0x40000040 ;  /* 0x40000040ff037424 */ /* 0x000fc400078e00ff */
        /* <DEDUP_REMOVED lines=22> */
[----:B------:R-:W-:Y:S01]  /*21490*/  ULDC UR4, c[0x0][0x988] ;  /* 0x0002620000047ab9 */ /* 0x000fe20000000800 */
[----:B------:R-:W-:Y:S01]  /*214a0*/  FMUL.FTZ R169, R175, UR42 ;  /* 0x0000002aafa97c20 */ /* 0x000fe20008410000 */
[----:B------:R-:W-:Y:S01]  /*214b0*/  FMUL.FTZ R124, R151, UR42 ;  /* 0x0000002a977c7c20 */ /* 0x000fe20008410000 */
[----:B------:R-:W-:Y:S01]  /*214c0*/  VIADD R120, R14, 0x280 ;  /* 0x000002800e787836 */ /* 0x000fe20000000000 */
[----:B------:R-:W-:Y:S01]  /*214d0*/  MUFU.TANH R153, R153 ;  /* 0x0000009900997308 */ /* 0x000fe20000002400 */
[----:B------:R-:W-:-:S02]  /*214e0*/  IMAD.MOV.U32 R121, RZ, RZ, 0x40000040 ;  /* 0x40000040ff797424 */ /* 0x000fc400078e00ff */
        /* <DEDUP_REMOVED lines=13> */
[----:B------:R-:W-:Y:S01]  /*215c0*/  @!P1 IMAD R13, R13, 0x8, R16 ;  /* 0x000000080d0d9824 */ /* 0x000fe200078e0210 */
[----:B------:R-:W-:Y:S01]  /*215d0*/  MUFU.TANH R157, R157 ;  /* 0x0000009d009d7308 */ /* 0x000fe20000002400 */
[----:B------:R-:W-:-:S02]  /*215e0*/  @!P1 IADD3 R11, R11, 0x36860, RZ ;  /* 0x000368600b0b9810 */ /* 0x000fc40007ffe0ff */
[----:B------:R-:W-:Y:S01]  /*215f0*/  @!P1 VIADD R13, R13, 0x36840 ;  /* 0x000368400d0d9836 */ /* 0x000fe20000000000 */
[C---:B------:R-:W-:Y:S01]  /*21600*/  ISETP.GT.AND P2, PT, R10.reuse, R225, PT ;  /* 0x000000e10a00720c */ /* 0x040fe20003f44270 */
[----:B------:R-:W-:Y:S01]  /*21610*/  VIADD R10, R10, 0xffffffff ;  /* 0xffffffff0a0a7836 */ /* 0x000fe20000000000 */
        /* <DEDUP_REMOVED lines=26> */
[----:B------:R-:W-:-:S04]  /*217c0*/  R2UR UR7, R3 ;  /* 0x00000000030772ca */ /* 0x000fc800000e0000 */
[----:B------:R-:W-:Y:S01]  /*217d0*/  MUFU.TANH R160, R160 ;  /* 0x000000a000a07308 */ /* 0x000fe20000002400 */
[----:B------:R-:W-:-:S07]  /*217e0*/  MOV R3, 0x40000040 ;  /* 0x4000004000037802 */ /* 0x000fce0000000f00 */
        /* <DEDUP_REMOVED lines=35> */
[----:B------:R-:W-:Y:S01]  /*21a20*/  FMUL.FTZ R168, R173, UR42 ;  /* 0x0000002aada87c20 */ /* 0x000fe20008410000 */
[----:B------:R-:W-:Y:S02]  /*21a30*/  R2UR UR7, R3 ;  /* 0x00000000030772ca */ /* 0x000fe400000e0000 */
[----:B------:R-:W-:Y:S02]  /*21a40*/  MOV R3, UR4 ;  /* 0x0000000400037c02 */ /* 0x000fe40008000f00 */
[----:B------:R-:W0:Y:S08]  /*21a50*/  MUFU.TANH R2, R2 ;  /* 0x0000000200027308 */ /* 0x000e300000002400 */
[----:B------:R-:W1:Y:S01]  /*21a60*/  MUFU.TANH R168, R168 ;  /* 0x000000a800a87308 */ /* 0x000e620000002400 */
[----:B0----5:R-:W-:-:S04]  /*21a70*/  FMNMX.FTZ R0, R2, R9, !PT ;  /* 0x0000000902007209 */ /* 0x021fc80007810000 */
        /* <DEDUP_REMOVED lines=30> */
[----:B0-----:R-:W-:-:S05]  /*21c60*/  FMNMX.FTZ R4, R4, R0, !PT ;  /* 0x0000000004047209 */ /* 0x001fca0007810000 */
[C---:B------:R-:W-:Y:S01]  /*21c70*/  FMUL.FTZ R174, R4.reuse, R3 ;  /* 0x0000000304ae7220 */ /* 0x040fe20000410000 */
[----:B------:R-:W-:-:S03]  /*21c80*/  FADD.FTZ R0, -R4, R9 ;  /* 0x0000000904007221 */ /* 0x000fc60000010100 */
[-CC-:B------:R-:W-:Y:S01]  /*21c90*/  FFMA.FTZ R200, R2, R3.reuse, -R174.reuse ;  /* 0x0000000302c87223 */ /* 0x180fe200000108ae */
[----:B------:R-:W-:Y:S01]  /*21ca0*/  FMNMX.FTZ R2, R12, R8, !PT ;  /* 0x000000080c027209 */ /* 0x000fe20007810000 */
[-CC-:B------:R-:W-:Y:S01]  /*21cb0*/  FFMA.FTZ R151, R5, R3.reuse, -R174.reuse ;  /* 0x0000000305977223 */ /* 0x180fe200000108ae */
[-C--:B------:R-:W-:Y:S01]  /*21cc0*/  FMUL.FTZ R0, R0, R3.reuse ;  /* 0x0000000300007220 */ /* 0x080fe20000410000 */
[-CC-:B------:R-:W-:Y:S01]  /*21cd0*/  FFMA.FTZ R202, R21, R3.reuse, -R174.reuse ;  /* 0x0000000315ca7223 */ /* 0x180fe200000108ae */
[----:B------:R-:W-:Y:S01]  /*21ce0*/  FMNMX.FTZ R2, R15, R2, !PT ;  /* 0x000000020f027209 */ /* 0x000fe20007810000 */
[----:B------:R-:W-:Y:S02]  /*21cf0*/  WARPGROUP.DEPBAR.LE gsb0, 0x0 ;  /* 0x00008000000079c5 */ /* 0x000fe40000010000 */
[----:B------:R-:W-:Y:S01]  /*21d00*/  WARPGROUP.ARRIVE ;  /* 0x00000000000079c5 */ /* 0x000fe20000000000 */
[----:B------:R-:W-:Y:S01]  /*21d10*/  FMNMX.FTZ R2, R20, R2, !PT ;  /* 0x0000000214027209 */ /* 0x000fe20007810000 */
[----:B------:R-:W-:Y:S01]  /*21d20*/  MUFU.EX2 R0, R0 ;  /* 0x0000000000007308 */ /* 0x000fe20000000800 */
[-CC-:B------:R-:W-:Y:S01]  /*21d30*/  FFMA.FTZ R168, R168, R3.reuse, -R174.reuse ;  /* 0x00000003a8a87223 */ /* 0x180fe200000108ae */
[-CC-:B------:R-:W-:Y:S01]  /*21d40*/  FFMA.FTZ R196, R170, R3.reuse, -R174.reuse ;  /* 0x00000003aac47223 */ /* 0x180fe200000108ae */
[----:B------:R-:W-:Y:S01]  /*21d50*/  FMNMX.FTZ R2, R169, R2, !PT ;  /* 0x00000002a9027209 */ /* 0x000fe20007810000 */
[----:B------:R-:W-:Y:S01]  /*21d60*/  HGMMA.64x192x16.F32 R24, R184, gdesc[UR4].tnspB, R24, gsb0 ;  /* 0x42e00004b8187df0 */ /* 0x000fe20008000818 */
[----:B------:R-:W-:Y:S01]  /*21d70*/  R2UR UR6, R120 ;  /* 0x00000000780672ca */ /* 0x000fe200000e0000 */
[-CC-:B------:R-:W-:Y:S01]  /*21d80*/  FFMA.FTZ R161, R161, R3.reuse, -R174.reuse ;  /* 0x00000003a1a17223 */ /* 0x180fe200000108ae */
[----:B------:R-:W-:Y:S01]  /*21d90*/  FMNMX.FTZ R2, R160, R2, !PT ;  /* 0x00000002a0027209 */ /* 0x000fe20007810000 */
[----:B------:R0:W-:Y:S01]  /*21da0*/  MUFU.TANH R120, R127 ;  /* 0x0000007f00787308 */ /* 0x0001e20000002400 */
[----:B------:R-:W-:Y:S01]  /*21db0*/  R2UR UR7, R121 ;  /* 0x00000000790772ca */ /* 0x000fe200000e0000 */
[-CC-:B------:R-:W-:Y:S01]  /*21dc0*/  FFMA.FTZ R198, R164, R3.reuse, -R174.reuse ;  /* 0x00000003a4c67223 */ /* 0x180fe200000108ae */
[----:B------:R-:W-:Y:S01]  /*21dd0*/  FMNMX.FTZ R2, R162, R2, !PT ;  /* 0x00000002a2027209 */ /* 0x000fe20007810000 */
[-CC-:B------:R-:W-:Y:S01]  /*21de0*/  FFMA.FTZ R125, R125, R3.reuse, -R174.reuse ;  /* 0x000000037d7d7223 */ /* 0x180fe200000108ae */
[-CC-:B------:R-:W-:Y:S01]  /*21df0*/  FFMA.FTZ R21, R165, R3.reuse, -R174.reuse ;  /* 0x00000003a5157223 */ /* 0x180fe200000108ae */
[-CC-:B------:R-:W-:Y:S01]  /*21e00*/  FFMA.FTZ R192, R167, R3.reuse, -R174.reuse ;  /* 0x00000003a7c07223 */ /* 0x180fe200000108ae */
[----:B------:R-:W-:Y:S01]  /*21e10*/  FMNMX.FTZ R2, R163, R2, !PT ;  /* 0x00000002a3027209 */ /* 0x000fe20007810000 */
[----:B------:R-:W1:Y:S01]  /*21e20*/  MUFU.EX2 R200, R200 ;  /* 0x000000c800c87308 */ /* 0x000e620000000800 */
[-CC-:B0-----:R-:W-:Y:S01]  /*21e30*/  FFMA.FTZ R127, R141, R3.reuse, -R174.reuse ;  /* 0x000000038d7f7223 */ /* 0x181fe200000108ae */
[-CC-:B------:R-:W-:Y:S01]  /*21e40*/  FFMA.FTZ R164, R153, R3.reuse, -R174.reuse ;  /* 0x0000000399a47223 */ /* 0x180fe200000108ae */
[----:B------:R-:W-:Y:S01]  /*21e50*/  FMNMX.FTZ R2, R166, R2, !PT ;  /* 0x00000002a6027209 */ /* 0x000fe20007810000 */
[-CC-:B------:R-:W-:Y:S01]  /*21e60*/  FFMA.FTZ R194, R156, R3.reuse, -R174.reuse ;  /* 0x000000039cc27223 */ /* 0x180fe200000108ae */
[-CC-:B------:R-:W-:Y:S01]  /*21e70*/  FFMA.FTZ R153, R157, R3.reuse, -R174.reuse ;  /* 0x000000039d997223 */ /* 0x180fe200000108ae */
[-CC-:B------:R-:W-:Y:S01]  /*21e80*/  FFMA.FTZ R190, R148, R3.reuse, -R174.reuse ;  /* 0x0000000394be7223 */ /* 0x180fe200000108ae */
[----:B------:R-:W-:Y:S01]  /*21e90*/  FMNMX.FTZ R2, R152, R2, !PT ;  /* 0x0000000298027209 */ /* 0x000fe20007810000 */
[----:B------:R-:W0:Y:S01]  /*21ea0*/  MUFU.EX2 R151, R151 ;  /* 0x0000009700977308 */ /* 0x000e220000000800 */
[-CC-:B------:R-:W-:Y:S01]  /*21eb0*/  FFMA.FTZ R188, R159, R3.reuse, -R174.reuse ;  /* 0x000000039fbc7223 */ /* 0x180fe200000108ae */
[-CC-:B------:R-:W-:Y:S01]  /*21ec0*/  FFMA.FTZ R121, R145, R3.reuse, -R174.reuse ;  /* 0x0000000391797223 */ /* 0x180fe200000108ae */
[----:B------:R-:W-:Y:S01]  /*21ed0*/  FMNMX.FTZ R2, R154, R2, !PT ;  /* 0x000000029a027209 */ /* 0x000fe20007810000 */
[-CC-:B------:R-:W-:Y:S01]  /*21ee0*/  FFMA.FTZ R145, R149, R3.reuse, -R174.reuse ;  /* 0x0000000395917223 */ /* 0x180fe200000108ae */
[----:B------:R-:W-:-:S02]  /*21ef0*/  FFMA.FTZ R9, R150, R3, -R174 ;  /* 0x0000000396097223 */ /* 0x000fc400000108ae */
[----:B------:R-:W-:Y:S01]  /*21f00*/  FMNMX.FTZ R2, R155, R2, !PT ;  /* 0x000000029b027209 */ /* 0x000fe20007810000 */
[----:B------:R-:W2:Y:S01]  /*21f10*/  MUFU.EX2 R202, R202 ;  /* 0x000000ca00ca7308 */ /* 0x000ea20000000800 */
[----:B-1----:R-:W-:Y:S02]  /*21f20*/  FFMA.FTZ R7, R0, R7, R200 ;  /* 0x0000000700077223 */ /* 0x002fe400000100c8 */
[----:B------:R-:W-:-:S04]  /*21f30*/  FMNMX.FTZ R2, R158, R2, !PT ;  /* 0x000000029e027209 */ /* 0x000fc80007810000 */
[----:B------:R-:W-:Y:S01]  /*21f40*/  FMNMX.FTZ R2, R144, R2, !PT ;  /* 0x0000000290027209 */ /* 0x000fe20007810000 */
[----:B------:R-:W1:Y:S01]  /*21f50*/  MUFU.EX2 R168, R168 ;  /* 0x000000a800a87308 */ /* 0x000e620000000800 */
[C---:B0-----:R-:W-:Y:S01]  /*21f60*/  FADD.FTZ R7, R151.reuse, R7 ;  /* 0x0000000797077221 */ /* 0x041fe20000010000 */
[----:B------:R-:W-:Y:S02]  /*21f70*/  F2FP.F16.F32.PACK_AB R200, R151, R200 ;  /* 0x000000c897c8723e */ /* 0x000fe400000000ff */
[----:B------:R-:W-:-:S04]  /*21f80*/  FMNMX.FTZ R2, R146, R2, !PT ;  /* 0x0000000292027209 */ /* 0x000fc80007810000 */
[----:B------:R-:W-:Y:S01]  /*21f90*/  FMNMX.FTZ R2, R147, R2, !PT ;  /* 0x0000000293027209 */ /* 0x000fe20007810000 */
[----:B------:R-:W-:Y:S01]  /*21fa0*/  MUFU.EX2 R196, R196 ;  /* 0x000000c400c47308 */ /* 0x000fe20000000800 */
[----:B--2---:R-:W-:Y:S02]  /*21fb0*/  FADD.FTZ R7, R202, R7 ;  /* 0x00000007ca077221 */ /* 0x004fe40000010000 */
[----:B------:R-:W-:-:S04]  /*21fc0*/  FMNMX.FTZ R2, R124, R2, !PT ;  /* 0x000000027c027209 */ /* 0x000fc80007810000 */
[----:B------:R-:W-:Y:S01]  /*21fd0*/  FMNMX.FTZ R2, R138, R2, !PT ;  /* 0x000000028a027209 */ /* 0x000fe20007810000 */
[----:B------:R-:W-:Y:S01]  /*21fe0*/  MUFU.EX2 R161, R161 ;  /* 0x000000a100a17308 */ /* 0x000fe20000000800 */
[C---:B-1----:R-:W-:Y:S01]  /*21ff0*/  FADD.FTZ R7, R168.reuse, R7 ;  /* 0x00000007a8077221 */ /* 0x042fe20000010000 */
        /* <DEDUP_REMOVED lines=28> */
[----:B------:R-:W-:Y:S02]  /*221c0*/  FADD.FTZ R2, -R5, R8 ;  /* 0x0000000805027221 */ /* 0x000fe40000010100 */
[----:B------:R0:W-:Y:S02]  /*221d0*/  MUFU.EX2 R8, R125 ;  /* 0x0000007d00087308 */ /* 0x0001e40000000800 */
[----:B------:R-:W-:-:S06]  /*221e0*/  FMUL.FTZ R2, R2, R3 ;  /* 0x0000000302027220 */ /* 0x000fcc0000410000 */
[----:B------:R-:W-:Y:S01]  /*221f0*/  MUFU.EX2 R2, R2 ;  /* 0x0000000200027308 */ /* 0x000fe20000000800 */
[----:B------:R-:W-:Y:S02]  /*22200*/  WARPGROUP.DEPBAR.LE gsb0, 0x0 ;  /* 0x00008000000079c5 */ /* 0x000fe40000010000 */
[----:B------:R-:W-:Y:S01]  /*22210*/  WARPGROUP.ARRIVE ;  /* 0x00000000000079c5 */ /* 0x000fe20000000000 */
[-CC-:B------:R-:W-:Y:S01]  /*22220*/  FFMA.FTZ R186, R140, R3.reuse, -R174.reuse ;  /* 0x000000038cba7223 */ /* 0x180fe200000108ae */
[-C--:B------:R-:W-:Y:S01]  /*22230*/  FMUL.FTZ R140, R5, R3.reuse ;  /* 0x00000003058c7220 */ /* 0x080fe20000410000 */
[-CC-:B------:R-:W-:Y:S01]  /*22240*/  FFMA.FTZ R184, R136, R3.reuse, -R174.reuse ;  /* 0x0000000388b87223 */ /* 0x180fe200000108ae */
[-C--:B------:R-:W-:Y:S02]  /*22250*/  FFMA.FTZ R136, R137, R3.reuse, -R174 ;  /* 0x0000000389887223 */ /* 0x080fe400000108ae */
[----:B------:R-:W-:Y:S01]  /*22260*/  HGMMA.64x192x16.F32 R24, R180, gdesc[UR4].tnspB, R24, gsb0 ;  /* 0x42e00004b4187df0 */ /* 0x000fe20008000818 */
[-CC-:B------:R-:W-:Y:S01]  /*22270*/  FFMA.FTZ R201, R12, R3.reuse, -R140.reuse ;  /* 0x000000030cc97223 */ /* 0x180fe2000001088c */
[-CC-:B------:R-:W-:Y:S01]  /*22280*/  FFMA.FTZ R12, R15, R3.reuse, -R140.reuse ;  /* 0x000000030f0c7223 */ /* 0x180fe2000001088c */
[----:B------:R-:W-:Y:S01]  /*22290*/  IMAD.MOV.U32 R15, RZ, RZ, 0x40000040 ;  /* 0x40000040ff0f7424 */ /* 0x000fe200078e00ff */
[----:B------:R-:W-:Y:S01]  /*222a0*/  R2UR UR6, R14 ;  /* 0x000000000e0672ca */ /* 0x000fe200000e0000 */
[-CC-:B------:R-:W-:Y:S01]  /*222b0*/  FFMA.FTZ R203, R20, R3.reuse, -R140.reuse ;  /* 0x0000000314cb7223 */ /* 0x180fe2000001088c */
[-CC-:B------:R-:W-:Y:S01]  /*222c0*/  FFMA.FTZ R20, R169, R3.reuse, -R140.reuse ;  /* 0x00000003a9147223 */ /* 0x180fe2000001088c */
[----:B------:R-:W1:Y:S01]  /*222d0*/  MUFU.EX2 R201, R201 ;  /* 0x000000c900c97308 */ /* 0x000e620000000800 */
[----:B------:R-:W-:Y:S01]  /*222e0*/  R2UR UR7, R15 ;  /* 0x000000000f0772ca */ /* 0x000fe200000e0000 */
[-CC-:B------:R-:W-:Y:S01]  /*222f0*/  FFMA.FTZ R197, R160, R3.reuse, -R140.reuse ;  /* 0x00000003a0c57223 */ /* 0x180fe2000001088c */
[-CC-:B------:R-:W-:Y:S01]  /*22300*/  FFMA.FTZ R141, R162, R3.reuse, -R140.reuse ;  /* 0x00000003a28d7223 */ /* 0x180fe2000001088c */
[-CC-:B------:R-:W-:Y:S01]  /*22310*/  FFMA.FTZ R199, R163, R3.reuse, -R140.reuse ;  /* 0x00000003a3c77223 */ /* 0x180fe2000001088c */
[----:B------:R-:W-:Y:S01]  /*22320*/  @!P1 PRMT R15, RZ, 0x654, R13 ;  /* 0x00000654ff0f9816 */ /* 0x000fe2000000000d */
[-CC-:B0-----:R-:W-:Y:S01]  /*22330*/  FFMA.FTZ R125, R166, R3.reuse, -R140.reuse ;  /* 0x00000003a67d7223 */ /* 0x181fe2000001088c */
        /* <DEDUP_REMOVED lines=10> */
[----:B-1----:R-:W-:Y:S01]  /*223e0*/  FFMA.FTZ R6, R2, R6, R201 ;  /* 0x0000000602067223 */ /* 0x002fe200000100c9 */
[-CC-:B------:R-:W-:Y:S01]  /*223f0*/  FFMA.FTZ R185, R138, R3.reuse, -R140.reuse ;  /* 0x000000038ab97223 */ /* 0x180fe2000001088c */
[-CC-:B------:R-:W-:Y:S01]  /*22400*/  FFMA.FTZ R139, R139, R3.reuse, -R140.reuse ;  /* 0x000000038b8b7223 */ /* 0x180fe2000001088c */
[-CC-:B------:R-:W-:Y:S01]  /*22410*/  FFMA.FTZ R187, R142, R3.reuse, -R140.reuse ;  /* 0x000000038ebb7223 */ /* 0x180fe2000001088c */
[-CC-:B------:R-:W-:Y:S01]  /*22420*/  FFMA.FTZ R135, R135, R3.reuse, -R140.reuse ;  /* 0x0000000387877223 */ /* 0x180fe2000001088c */
[-CC-:B------:R-:W-:Y:S01]  /*22430*/  FFMA.FTZ R122, R122, R3.reuse, -R140.reuse ;  /* 0x000000037a7a7223 */ /* 0x180fe2000001088c */
[-C--:B------:R-:W-:Y:S01]  /*22440*/  FFMA.FTZ R123, R123, R3.reuse, -R140 ;  /* 0x000000037b7b7223 */ /* 0x080fe2000001088c */
[----:B------:R-:W-:Y:S01]  /*22450*/  MUFU.EX2 R20, R20 ;  /* 0x0000001400147308 */ /* 0x000fe20000000800 */
[----:B0-----:R-:W-:Y:S01]  /*22460*/  FADD.FTZ R6, R12, R6 ;  /* 0x000000060c067221 */ /* 0x001fe20000010000 */
[-CC-:B------:R-:W-:Y:S01]  /*22470*/  FFMA.FTZ R126, R126, R3.reuse, -R140.reuse ;  /* 0x000000037e7e7223 */ /* 0x180fe2000001088c */
[----:B------:R-:W-:Y:S01]  /*22480*/  FFMA.FTZ R120, R120, R3, -R140 ;  /* 0x0000000378787223 */ /* 0x000fe2000001088c */
[----:B------:R-:W-:Y:S01]  /*22490*/  F2FP.F16.F32.PACK_AB R201, R12, R201 ;  /* 0x000000c90cc9723e */ /* 0x000fe200000000ff */
[----:B------:R-:W-:-:S03]  /*224a0*/  IMAD.MOV.U32 R12, RZ, RZ, R205 ;  /* 0x000000ffff0c7224 */ /* 0x000fc600078e00cd */
        /* <DEDUP_REMOVED lines=24> */
[-C--:B------:R-:W-:Y:S01]  /*22630*/  FFMA.FTZ R181, R130, R3.reuse, -R140 ;  /* 0x0000000382b57223 */ /* 0x080fe2000001088c */
[-CC-:B------:R-:W-:Y:S01]  /*22640*/  FFMA.FTZ R128, R129, R3.reuse, -R174.reuse ;  /* 0x0000000381807223 */ /* 0x180fe200000108ae */
[-C--:B------:R-:W-:Y:S01]  /*22650*/  FFMA.FTZ R182, R132, R3.reuse, -R174 ;  /* 0x0000000384b67223 */ /* 0x080fe200000108ae */
[-C--:B------:R-:W-:Y:S01]  /*22660*/  FFMA.FTZ R183, R134, R3.reuse, -R140 ;  /* 0x0000000386b77223 */ /* 0x080fe2000001088c */
[----:B------:R-:W-:Y:S01]  /*22670*/  HGMMA.64x192x16.F32 R24, R176, gdesc[UR4].tnspB, R24, gsb0 ;  /* 0x42e00004b0187df0 */ /* 0x000fe20008000818 */
[----:B------:R-:W-:Y:S01]  /*22680*/  MUFU.EX2 R180, R180 ;  /* 0x000000b400b47308 */ /* 0x000fe20000000800 */
[-CC-:B------:R-:W-:Y:S01]  /*22690*/  FFMA.FTZ R129, R133, R3.reuse, -R174.reuse ;  /* 0x0000000385817223 */ /* 0x180fe200000108ae */
[-CC-:B------:R-:W-:Y:S01]  /*226a0*/  FFMA.FTZ R132, R171, R3.reuse, -R174.reuse ;  /* 0x00000003ab847223 */ /* 0x180fe200000108ae */
[----:B------:R-:W-:-:S05]  /*226b0*/  FFMA.FTZ R133, R172, R3, -R174 ;  /* 0x00000003ac857223 */ /* 0x000fca00000108ae */
[----:B------:R-:W-:Y:S08]  /*226c0*/  MUFU.EX2 R181, R181 ;  /* 0x000000b500b57308 */ /* 0x000ff00000000800 */
[----:B------:R-:W-:Y:S08]  /*226d0*/  MUFU.EX2 R128, R128 ;  /* 0x0000008000807308 */ /* 0x000ff00000000800 */
[----:B------:R-:W-:Y:S08]  /*226e0*/  MUFU.EX2 R182, R182 ;  /* 0x000000b600b67308 */ /* 0x000ff00000000800 */
[----:B------:R-:W-:Y:S08]  /*226f0*/  MUFU.EX2 R183, R183 ;  /* 0x000000b700b77308 */ /* 0x000ff00000000800 */
[----:B------:R-:W-:Y:S08]  /*22700*/  MUFU.EX2 R129, R129 ;  /* 0x0000008100817308 */ /* 0x000ff00000000800 */
[----:B------:R-:W0:Y:S08]  /*22710*/  MUFU.EX2 R132, R132 ;  /* 0x0000008400847308 */ /* 0x000e300000000800 */
[----:B------:R-:W1:Y:S08]  /*22720*/  MUFU.EX2 R133, R133 ;  /* 0x0000008500857308 */ /* 0x000e700000000800 */
[----:B------:R-:W2:Y:S01]  /*22730*/  MUFU.EX2 R120, R120 ;  /* 0x0000007800787308 */ /* 0x000ea20000000800 */
[----:B------:R-:W-:-:S02]  /*22740*/  WARPGROUP.DEPBAR.LE gsb0, 0x0 ;  /* 0x00008000000079c5 */ /* 0x000fc40000010000 */
[----:B------:R3:W-:Y:S01]  /*22750*/  @!P1 SYNCS.ARRIVE.TRANS64.RED.A1T0 RZ, [R15+URZ], RZ ;  /* 0x000000ff0fff99a7 */ /* 0x0007e2000810043f */
[----:B0-----:R-:W-:Y:S02]  /*22760*/  F2FP.F16.F32.PACK_AB R176, R132, R9 ;  /* 0x0000000984b0723e */ /* 0x001fe400000000ff */
[----:B-1----:R-:W-:Y:S02]  /*22770*/  F2FP.F16.F32.PACK_AB R178, R8, R133 ;  /* 0x0000008508b2723e */ /* 0x002fe400000000ff */
[----:B------:R-:W-:Y:S02]  /*22780*/  F2FP.F16.F32.PACK_AB R177, R123, R122 ;  /* 0x0000007a7bb1723e */ /* 0x000fe400000000ff */
[----:B--2---:R-:W-:Y:S01]  /*22790*/  F2FP.F16.F32.PACK_AB R179, R120, R126 ;  /* 0x0000007e78b3723e */ /* 0x004fe200000000ff */
[----:B---3--:R-:W-:Y:S01]  /*227a0*/  FADD.FTZ R15, R203, R6 ;  /* 0x00000006cb0f7221 */ /* 0x008fe20000010000 */
[----:B------:R0:W-:Y:S01]  /*227b0*/  @!P1 SYNCS.ARRIVE.TRANS64.RED.A1T0 RZ, [R11+URZ], RZ ;  /* 0x000000ff0bff99a7 */ /* 0x0001e2000810043f */
[----:B------:R-:W1:Y:S01]  /*227c0*/  MUFU.EX2 R6, R139 ;  /* 0x0000008b00067308 */ /* 0x000e620000000800 */
[C---:B------:R-:W-:Y:S01]  /*227d0*/  F2FP.F16.F32.PACK_AB R203, R20.reuse, R203 ;  /* 0x000000cb14cb723e */ /* 0x040fe200000000ff */
[----:B------:R-:W-:-:S04]  /*227e0*/  FADD.FTZ R15, R20, R15 ;  /* 0x0000000f140f7221 */ /* 0x000fc80000010000 */
[----:B------:R-:W-:Y:S01]  /*227f0*/  FADD.FTZ R15, R197, R15 ;  /* 0x0000000fc50f7221 */ /* 0x000fe20000010000 */
[----:B0-----:R-:W-:Y:S01]  /*22800*/  FADD.FTZ R11, R196, R7 ;  /* 0x00000007c40b7221 */ /* 0x001fe20000010000 */
[--C-:B------:R-:W-:Y:S01]  /*22810*/  FFMA.FTZ R7, R143, R3, -R140.reuse ;  /* 0x000000038f077223 */ /* 0x100fe2000001088c */
[----:B------:R-:W-:Y:S01]  /*22820*/  F2FP.F16.F32.PACK_AB R196, R161, R196 ;  /* 0x000000c4a1c4723e */ /* 0x000fe200000000ff */
[----:B------:R-:W-:Y:S01]  /*22830*/  FADD.FTZ R15, R141, R15 ;  /* 0x0000000f8d0f7221 */ /* 0x000fe20000010000 */
[----:B------:R-:W-:Y:S01]  /*22840*/  FADD.FTZ R11, R161, R11 ;  /* 0x0000000ba10b7221 */ /* 0x000fe20000010000 */
[----:B------:R-:W-:Y:S02]  /*22850*/  F2FP.F16.F32.PACK_AB R197, R141, R197 ;  /* 0x000000c58dc5723e */ /* 0x000fe400000000ff */
[----:B------:R-:W-:Y:S01]  /*22860*/  FADD.FTZ R15, R199, R15 ;  /* 0x0000000fc70f7221 */ /* 0x000fe20000010000 */
[----:B------:R-:W-:Y:S01]  /*22870*/  FADD.FTZ R124, R198, R11 ;  /* 0x0000000bc67c7221 */ /* 0x000fe20000010000 */
[----:B------:R-:W0:Y:S01]  /*22880*/  MUFU.EX2 R7, R7 ;  /* 0x0000000700077308 */ /* 0x000e220000000800 */
[----:B------:R-:W-:Y:S01]  /*22890*/  FFMA.FTZ R11, R131, R3, -R140 ;  /* 0x00000003830b7223 */ /* 0x000fe2000001088c */
[----:B------:R-:W-:Y:S01]  /*228a0*/  FADD.FTZ R15, R125, R15 ;  /* 0x0000000f7d0f7221 */ /* 0x000fe20000010000 */
[C---:B------:R-:W-:Y:S01]  /*228b0*/  FADD.FTZ R124, R21.reuse, R124 ;  /* 0x0000007c157c7221 */ /* 0x040fe20000010000 */
[----:B------:R-:W-:-:S02]  /*228c0*/  F2FP.F16.F32.PACK_AB R198, R21, R198 ;  /* 0x000000c615c6723e */ /* 0x000fc400000000ff */
[----:B------:R-:W-:Y:S01]  /*228d0*/  FADD.FTZ R15, R193, R15 ;  /* 0x0000000fc10f7221 */ /* 0x000fe20000010000 */
[----:B------:R-:W-:Y:S01]  /*228e0*/  FADD.FTZ R124, R192, R124 ;  /* 0x0000007cc07c7221 */ /* 0x000fe20000010000 */
[----:B------:R-:W2:Y:S01]  /*228f0*/  MUFU.EX2 R11, R11 ;  /* 0x0000000b000b7308 */ /* 0x000ea20000000800 */
        /* <DEDUP_REMOVED lines=14> */
[C---:B------:R-:W-:Y:S01]  /*229e0*/  FADD.FTZ R124, R121.reuse, R124 ;  /* 0x0000007c797c7221 */ /* 0x040fe20000010000 */
[----:B------:R-:W-:-:S02]  /*229f0*/  F2FP.F16.F32.PACK_AB R188, R121, R188 ;  /* 0x000000bc79bc723e */ /* 0x000fc400000000ff */
        /* <DEDUP_REMOVED lines=8> */
[----:B-1----:R-:W-:-:S02]  /*22a80*/  F2FP.F16.F32.PACK_AB R185, R6, R185 ;  /* 0x000000b906b9723e */ /* 0x002fc400000000ff */
[----:B------:R-:W-:Y:S01]  /*22a90*/  FADD.FTZ R15, R6, R15 ;  /* 0x0000000f060f7221 */ /* 0x000fe20000010000 */
[----:B------:R-:W-:Y:S01]  /*22aa0*/  FADD.FTZ R124, R136, R124 ;  /* 0x0000007c887c7221 */ /* 0x000fe20000010000 */
[----:B------:R-:W-:Y:S02]  /*22ab0*/  F2FP.F16.F32.PACK_AB R191, R13, R191 ;  /* 0x000000bf0dbf723e */ /* 0x000fe400000000ff */
[----:B------:R-:W-:Y:S01]  /*22ac0*/  FADD.FTZ R15, R187, R15 ;  /* 0x0000000fbb0f7221 */ /* 0x000fe20000010000 */
[----:B------:R-:W-:Y:S01]  /*22ad0*/  FADD.FTZ R124, R186, R124 ;  /* 0x0000007cba7c7221 */ /* 0x000fe20000010000 */
[C---:B0-----:R-:W-:Y:S02]  /*22ae0*/  F2FP.F16.F32.PACK_AB R187, R7.reuse, R187 ;  /* 0x000000bb07bb723e */ /* 0x041fe400000000ff */
[----:B------:R-:W-:Y:S01]  /*22af0*/  FADD.FTZ R15, R7, R15 ;  /* 0x0000000f070f7221 */ /* 0x000fe20000010000 */
[----:B------:R-:W-:Y:S01]  /*22b00*/  FADD.FTZ R124, R127, R124 ;  /* 0x0000007c7f7c7221 */ /* 0x000fe20000010000 */
[----:B------:R-:W-:-:S02]  /*22b10*/  F2FP.F16.F32.PACK_AB R184, R136, R184 ;  /* 0x000000b888b8723e */ /* 0x000fc400000000ff */
[----:B------:R-:W-:Y:S01]  /*22b20*/  FADD.FTZ R15, R181, R15 ;  /* 0x0000000fb50f7221 */ /* 0x000fe20000010000 */
[----:B------:R-:W-:Y:S01]  /*22b30*/  FADD.FTZ R124, R180, R124 ;  /* 0x0000007cb47c7221 */ /* 0x000fe20000010000 */
[C---:B--2---:R-:W-:Y:S02]  /*22b40*/  F2FP.F16.F32.PACK_AB R181, R11.reuse, R181 ;  /* 0x000000b50bb5723e */ /* 0x044fe400000000ff */
[----:B------:R-:W-:Y:S01]  /*22b50*/  FADD.FTZ R15, R11, R15 ;  /* 0x0000000f0b0f7221 */ /* 0x000fe20000010000 */
[----:B------:R-:W-:Y:S01]  /*22b60*/  FADD.FTZ R124, R128, R124 ;  /* 0x0000007c807c7221 */ /* 0x000fe20000010000 */
[----:B------:R-:W-:Y:S01]  /*22b70*/  F2FP.F16.F32.PACK_AB R186, R127, R186 ;  /* 0x000000ba7fba723e */ /* 0x000fe200000000ff */
[----:B------:R-:W-:Y:S02]  /*22b80*/  IMAD.MOV.U32 R11, RZ, RZ, R208 ;  /* 0x000000ffff0b7224 */ /* 0x000fe400078e00d0 */
        /* <DEDUP_REMOVED lines=11> */
[----:B------:R-:W-:-:S02]  /*22c40*/  MOV R9, R4 ;  /* 0x0000000400097202 */ /* 0x000fc40000000f00 */
[----:B------:R-:W-:Y:S01]  /*22c50*/  FADD.FTZ R15, R126, R15 ;  /* 0x0000000f7e0f7221 */ /* 0x000fe20000010000 */
[----:B------:R-:W-:-:S03]  /*22c60*/  FADD.FTZ R7, R133, R124 ;  /* 0x0000007c85077221 */ /* 0x000fc60000010000 */
[----:B------:R-:W-:Y:S01]  /*22c70*/  FADD.FTZ R6, R120, R15 ;  /* 0x0000000f78067221 */ /* 0x000fe20000010000 */
[----:B------:R-:W-:Y:S01]  /*22c80*/  FADD.FTZ R7, R8, R7 ;  /* 0x0000000708077221 */ /* 0x000fe20000010000 */
[----:B------:R-:W-:Y:S01]  /*22c90*/  IMAD.MOV.U32 R8, RZ, RZ, R5 ;  /* 0x000000ffff087224 */ /* 0x000fe200078e0005 */
[----:B------:R-:W-:Y:S06]  /*22ca0*/  @P2 BRA `(.L_x_5935) ;  /* 0xffffffa800d42947 */ /* 0x000fec000383ffff */
.L_x_5924:
[----:B------:R-:W-:Y:S05]  /*22cb0*/  BSYNC B0 ;  /* 0x0000000000007941 */ /* 0x000fea0003800000 */
.L_x_5923:
        /* <DEDUP_REMOVED lines=99> */
.L_x_5936:
[----:B------:R-:W-:Y:S01]  /*232f0*/  IMAD R0, R205, 0x8, R16 ;  /* 0x00000008cd007824 */ /* 0x000fe200078e0210 */
[----:B------:R-:W-:-:S04]  /*23300*/  SHF.L.U32 R9, R208, 0x1f, RZ ;  /* 0x0000001fd0097819 */ /* 0x000fc800000006ff */
[----:B------:R0:W1:Y:S01]  /*23310*/  SYNCS.PHASECHK.TRANS64.TRYWAIT P2, [R0+URZ+0x36850], R9 ;  /* 0x03685009000075a7 */ /* 0x000062000804017f */
[----:B------:R-:W-:Y:S05]  /*23320*/  @!P0 BRA `(.L_x_5937) ;  /* 0x0000000000048947 */ /* 0x000fea0003800000 */
[----:B------:R-:W-:Y:S01]  /*23330*/  BPT.TRAP 0x1 ;  /* 0x000000040000795c */ /* 0x000fe20000300000 */
.L_x_5937:
        /* <DEDUP_REMOVED lines=9> */
.L_x_5939:
[----:B------:R-:W-:Y:S05]  /*233d0*/  BSYNC B0 ;  /* 0x0000000000007941 */ /* 0x000fea0003800000 */
.L_x_5938:
[----:B------:R-:W-:Y:S01]  /*233e0*/  IMAD.MOV.U32 R8, RZ, RZ, R2 ;  /* 0x000000ffff087224 */ /* 0x000fe200078e0002 */
[----:B------:R-:W-:Y:S01]  /*233f0*/  WARPGROUP.ARRIVE ;  /* 0x00000000000079c5 */ /* 0x000fe20000000000 */
[----:B01----:R-:W-:Y:S02]  /*23400*/  IMAD.MOV.U32 R9, RZ, RZ, 0x40000040 ;  /* 0x40000040ff097424 */ /* 0x003fe400078e00ff */
[----:B------:R-:W-:Y:S01]  /*23410*/  @!P1 VIADD R12, R0, 0x36860 ;  /* 0x00036860000c9836 */ /* 0x000fe20000000000 */
[----:B------:R-:W-:Y:S01]  /*23420*/  R2UR UR6, R8 ;  /* 0x00000000080672ca */ /* 0x000fe200000e0000 */
[----:B------:R-:W-:Y:S01]  /*23430*/  VIADD R205, R205, 0x1 ;  /* 0x00000001cdcd7836 */ /* 0x000fe20000000000 */
[----:B------:R-:W-:Y:S01]  /*23440*/  R2UR UR7, R9 ;  /* 0x00000000090772ca */ /* 0x000fe200000e0000 */
[----:B------:R-:W-:Y:S01]  /*23450*/  IMAD.MOV.U32 R9, RZ, RZ, 0x40000040 ;  /* 0x40000040ff097424 */ /* 0x000fe200078e00ff */
[----:B------:R-:W-:Y:S01]  /*23460*/  IADD3 R8, R2, 0x80, RZ ;  /* 0x0000008002087810 */ /* 0x000fe20007ffe0ff */
[----:B------:R-:W-:Y:S01]  /*23470*/  IMAD.MOV.U32 R0, RZ, RZ, -0x800000 ;  /* 0xff800000ff007424 */ /* 0x000fe200078e00ff */
[----:B------:R-:W-:Y:S01]  /*23480*/  @!P1 PRMT R12, RZ, 0x654, R12 ;  /* 0x00000654ff0c9816 */ /* 0x000fe2000000000c */
[----:B------:R-:W-:Y:S01]  /*23490*/  VIADD R235, R235, 0x1 ;  /* 0x00000001ebeb7836 */ /* 0x000fe20000000000 */
[----:B------:R-:W-:-:S04]  /*234a0*/  ISETP.NE.AND P2, PT, R205, 0x2, PT ;  /* 0x00000002cd00780c */ /* 0x000fc80003f45270 */
[----:B------:R-:W-:-:S03]  /*234b0*/  SEL R205, R205, RZ, P2 ;  /* 0x000000ffcdcd7207 */ /* 0x000fc60001000000 */
        /* <DEDUP_REMOVED lines=10> */
[----:B------:R-:W-:Y:S02]  /*23560*/  R2UR UR7, R9 ;  /* 0x00000000090772ca */ /* 0x000fe400000e0000 */
[----:B------:R-:W-:Y:S01]  /*23570*/  MOV R9, 0x40000040 ;  /* 0x4000004000097802 */ /* 0x000fe20000000f00 */
        /* <DEDUP_REMOVED lines=20> */
[----:B------:R-:W-:Y:S02]  /*236c0*/  IADD3 R8, R2, 0x300, RZ ;  /* 0x0000030002087810 */ /* 0x000fe40007ffe0ff */
[----:B------:R-:W0:Y:S02]  /*236d0*/  SHFL.BFLY PT, R2, R7, 0x2, 0x1f ;  /* 0x0c401f0007027f89 */ /* 0x000e2400000e0000 */
[----:B0-----:R-:W-:Y:S01]  /*236e0*/  FADD.FTZ R2, R2, R7 ;  /* 0x0000000702027221 */ /* 0x001fe20000010000 */
[----:B------:R-:W-:Y:S01]  /*236f0*/  IMAD.MOV.U32 R7, RZ, RZ, RZ ;  /* 0x000000ffff077224 */ /* 0x000fe200078e00ff */
[----:B------:R-:W-:-:S02]  /*23700*/  WARPGROUP.DEPBAR.LE gsb0, 0x0 ;  /* 0x00008000000079c5 */ /* 0x000fc40000010000 */
[----:B------:R-:W-:-:S07]  /*23710*/  WARPGROUP.ARRIVE ;  /* 0x00000000000079c5 */ /* 0x000fce0000000000 */
[----:B------:R-:W-:Y:S01]  /*23720*/  HGMMA.64x192x16.F32 R24, R180, gdesc[UR4].tnspB, R24, gsb0 ;  /* 0x42e00004b4187df0 */ /* 0x000fe20008000818 */
[----:B------:R-:W-:Y:S02]  /*23730*/  R2UR UR6, R8 ;  /* 0x00000000080672ca */ /* 0x000fe400000e0000 */
[----:B------:R-:W-:Y:S02]  /*23740*/  R2UR UR7, R9 ;  /* 0x00000000090772ca */ /* 0x000fe400000e0000 */
[----:B------:R-:W0:Y:S02]  /*23750*/  SHFL.BFLY PT, R9, R6, 0x2, 0x1f ;  /* 0x0c401f0006097f89 */ /* 0x000e2400000e0000 */
[----:B0-----:R-:W-:Y:S01]  /*23760*/  FADD.FTZ R8, R9, R6 ;  /* 0x0000000609087221 */ /* 0x001fe20000010000 */
[----:B------:R-:W-:Y:S01]  /*23770*/  MOV R6, 0xff800000 ;  /* 0xff80000000067802 */ /* 0x000fe20000000f00 */
[----:B------:R-:W0:Y:S04]  /*23780*/  SHFL.BFLY PT, R9, R2, 0x1, 0x1f ;  /* 0x0c201f0002097f89 */ /* 0x000e2800000e0000 */
[----:B------:R-:W1:Y:S01]  /*23790*/  SHFL.BFLY PT, R11, R8, 0x1, 0x1f ;  /* 0x0c201f00080b7f89 */ /* 0x000e6200000e0000 */
[----:B0-----:R-:W-:Y:S01]  /*237a0*/  FADD.FTZ R13, R2, R9 ;  /* 0x00000009020d7221 */ /* 0x001fe20000010000 */
[----:B------:R-:W-:Y:S01]  /*237b0*/  IMAD.MOV.U32 R2, RZ, RZ, RZ ;  /* 0x000000ffff027224 */ /* 0x000fe200078e00ff */
[----:B------:R-:W-:Y:S01]  /*237c0*/  SEL R9, RZ, 0x1, P2 ;  /* 0x00000001ff097807 */ /* 0x000fe20001000000 */
[----:B-1----:R-:W-:-:S02]  /*237d0*/  FADD.FTZ R14, R8, R11 ;  /* 0x0000000b080e7221 */ /* 0x002fc40000010000 */
[----:B------:R-:W-:Y:S02]  /*237e0*/  FSETP.NE.FTZ.AND P0, PT, R13, RZ, PT ;  /* 0x000000ff0d00720b */ /* 0x000fe40003f15000 */
[----:B------:R-:W-:Y:S02]  /*237f0*/  LOP3.LUT R208, R208, R9, RZ, 0x3c, !PT ;  /* 0x00000009d0d07212 */ /* 0x000fe400078e3cff */
        /* <DEDUP_REMOVED lines=113> */
.L_x_5847:
        /* <DEDUP_REMOVED lines=20> */
[----:B------:R-:W-:Y:S02]  /*24050*/  IADD3 R86, P2, R12, 0x20, RZ ;  /* 0x000000200c567810 */ /* 0x000fe40007f5e0ff */
[----:B------:R-:W-:Y:S02]  /*24060*/  LOP3.LUT R100, R92, 0x380, RZ, 0xc0, !PT ;  /* 0x000003805c647812 */ /* 0x000fe400078ec0ff */
[C---:B------:R-:W-:Y:S02]  /*24070*/  IADD3 R90, P6, R12.reuse, 0x60, RZ ;  /* 0x000000600c5a7810 */ /* 0x040fe40007fde0ff */
[C---:B------:R-:W-:Y:S02]  /*24080*/  IADD3 R14, P0, R12.reuse, 0x4020, RZ ;  /* 0x000040200c0e7810 */ /* 0x040fe40007f1e0ff */
[----:B------:R-:W-:-:S02]  /*24090*/  IADD3 R96, P4, R12, 0x4040, RZ ;  /* 0x000040400c607810 */ /* 0x000fc40007f9e0ff */
[----:B------:R-:W-:Y:S02]  /*240a0*/  IADD3.X R87, RZ, R13, RZ, P2, !PT ;  /* 0x0000000dff577210 */ /* 0x000fe400017fe4ff */
[----:B------:R-:W-:Y:S02]  /*240b0*/  SHF.R.U64 R100, R100, 0x3, RZ ;  /* 0x0000000364647819 */ /* 0x000fe400000012ff */
[C---:B------:R-:W-:Y:S02]  /*240c0*/  LOP3.LUT R85, R12.reuse, 0x380, RZ, 0xc0, !PT ;  /* 0x000003800c557812 */ /* 0x040fe400078ec0ff */
[C---:B------:R-:W-:Y:S02]  /*240d0*/  IADD3 R15, P2, R12.reuse, 0x8000, RZ ;  /* 0x000080000c0f7810 */ /* 0x040fe40007f5e0ff */
[----:B------:R-:W-:Y:S02]  /*240e0*/  IADD3 R88, P1, R12, 0x40, RZ ;  /* 0x000000400c587810 */ /* 0x000fe40007f3e0ff */
[----:B------:R-:W-:-:S02]  /*240f0*/  LOP3.LUT R94, R90, 0x380, RZ, 0xc0, !PT ;  /* 0x000003805a5e7812 */ /* 0x000fc400078ec0ff */
[----:B------:R-:W-:Y:S02]  /*24100*/  LOP3.LUT R107, R14, 0x380, RZ, 0xc0, !PT ;  /* 0x000003800e6b7812 */ /* 0x000fe400078ec0ff */
[----:B------:R-:W-:Y:S02]  /*24110*/  IADD3 R98, P3, R12, 0x4060, RZ ;  /* 0x000040600c627810 */ /* 0x000fe40007f7e0ff */
[----:B------:R-:W-:Y:S02]  /*24120*/  LOP3.LUT R92, R100, R92, RZ, 0x3c, !PT ;  /* 0x0000005c645c7212 */ /* 0x000fe400078e3cff */
[----:B------:R-:W-:Y:S02]  /*24130*/  LOP3.LUT R141, R96, 0x380, RZ, 0xc0, !PT ;  /* 0x00000380608d7812 */ /* 0x000fe400078ec0ff */
[----:B------:R-:W-:Y:S02]  /*24140*/  SHF.R.U64 R85, R85, 0x3, RZ ;  /* 0x0000000355557819 */ /* 0x000fe400000012ff */
[----:B------:R-:W-:Y:S01]  /*24150*/  LOP3.LUT R100, R15, 0x380, RZ, 0xc0, !PT ;  /* 0x000003800f647812 */ /* 0x000fe200078ec0ff */
[--C-:B------:R-:W-:Y:S01]  /*24160*/  IMAD.X R89, RZ, RZ, R13.reuse, P1 ;  /* 0x000000ffff597224 */ /* 0x100fe200008e060d */
[----:B------:R-:W-:Y:S01]  /*24170*/  SHF.R.U64 R94, R94, 0x3, RZ ;  /* 0x000000035e5e7819 */ /* 0x000fe200000012ff */
[--C-:B------:R-:W-:Y:S01]  /*24180*/  IMAD.X R91, RZ, RZ, R13.reuse, P6 ;  /* 0x000000ffff5b7224 */ /* 0x100fe200030e060d */
[----:B------:R-:W-:Y:S01]  /*24190*/  SHF.R.U64 R107, R107, 0x3, RZ ;  /* 0x000000036b6b7819 */ /* 0x000fe200000012ff */
[----:B------:R-:W-:Y:S01]  /*241a0*/  IMAD.X R93, RZ, RZ, R13, P5 ;  /* 0x000000ffff5d7224 */ /* 0x000fe200028e060d */
[----:B------:R-:W-:-:S02]  /*241b0*/  IADD3 R7, P1, R12, 0x8020, RZ ;  /* 0x000080200c077810 */ /* 0x000fc40007f3e0ff */
[C---:B-1----:R-:W-:Y:S02]  /*241c0*/  IADD3 R8, P6, R12.reuse, 0x8040, RZ ;  /* 0x000080400c087810 */ /* 0x042fe40007fde0ff */
[----:B------:R-:W-:Y:S02]  /*241d0*/  IADD3 R84, P5, R12, 0x8060, RZ ;  /* 0x000080600c547810 */ /* 0x000fe40007fbe0ff */
[----:B------:R-:W-:Y:S02]  /*241e0*/  LOP3.LUT R104, R88, 0x380, RZ, 0xc0, !PT ;  /* 0x0000038058687812 */ /* 0x000fe400078ec0ff */
[----:B------:R-:W-:Y:S02]  /*241f0*/  LOP3.LUT R143, R98, 0x380, RZ, 0xc0, !PT ;  /* 0x00000380628f7812 */ /* 0x000fe400078ec0ff */
[----:B------:R-:W-:Y:S02]  /*24200*/  SHF.R.U64 R141, R141, 0x3, RZ ;  /* 0x000000038d8d7819 */ /* 0x000fe400000012ff */
[----:B------:R-:W-:-:S02]  /*24210*/  LOP3.LUT R12, R85, R12, RZ, 0x3c, !PT ;  /* 0x0000000c550c7212 */ /* 0x000fc400078e3cff */
[----:B------:R-:W-:Y:S02]  /*24220*/  LOP3.LUT R102, R86, 0x380, RZ, 0xc0, !PT ;  /* 0x0000038056667812 */ /* 0x000fe400078ec0ff */
[----:B------:R-:W-:Y:S02]  /*24230*/  SHF.R.U64 R100, R100, 0x3, RZ ;  /* 0x0000000364647819 */ /* 0x000fe400000012ff */
[----:B------:R-:W-:Y:S02]  /*24240*/  LOP3.LUT R90, R94, R90, RZ, 0x3c, !PT ;  /* 0x0000005a5e5a7212 */ /* 0x000fe400078e3cff */
[----:B------:R-:W-:Y:S01]  /*24250*/  LOP3.LUT R94, R107, R14, RZ, 0x3c, !PT ;  /* 0x0000000e6b5e7212 */ /* 0x000fe200078e3cff */
[--C-:B------:R-:W-:Y:S01]  /*24260*/  IMAD.X R95, RZ, RZ, R13.reuse, P0 ;  /* 0x000000ffff5f7224 */ /* 0x100fe200000e060d */
[----:B------:R-:W-:Y:S01]  /*24270*/  SHF.R.U64 R104, R104, 0x3, RZ ;  /* 0x0000000368687819 */ /* 0x000fe200000012ff */
[--C-:B------:R-:W-:Y:S01]  /*24280*/  IMAD.X R99, RZ, RZ, R13.reuse, P3 ;  /* 0x000000ffff637224 */ /* 0x100fe200018e060d */
[----:B------:R-:W-:Y:S01]  /*24290*/  SHF.R.U64 R143, R143, 0x3, RZ ;  /* 0x000000038f8f7819 */ /* 0x000fe200000012ff */
[--C-:B------:R-:W-:Y:S01]  /*242a0*/  IMAD.X R101, RZ, RZ, R13.reuse, P2 ;  /* 0x000000ffff657224 */ /* 0x100fe200010e060d */
[----:B------:R-:W-:Y:S01]  /*242b0*/  LOP3.LUT R96, R141, R96, RZ, 0x3c, !PT ;  /* 0x000000608d607212 */ /* 0x000fe200078e3cff */
[--C-:B------:R-:W-:Y:S01]  /*242c0*/  IMAD.X R103, RZ, RZ, R13.reuse, P1 ;  /* 0x000000ffff677224 */ /* 0x100fe200008e060d */
[----:B------:R-:W-:Y:S01]  /*242d0*/  LOP3.LUT R107, R8, 0x380, RZ, 0xc0, !PT ;  /* 0x00000380086b7812 */ /* 0x000fe200078ec0ff */
[----:B------:R-:W-:Y:S01]  /*242e0*/  IMAD.X R105, RZ, RZ, R13, P6 ;  /* 0x000000ffff697224 */ /* 0x000fe200030e060d */
[----:B------:R-:W-:-:S02]  /*242f0*/  IADD3.X R97, RZ, R13, RZ, P4, !PT ;  /* 0x0000000dff617210 */ /* 0x000fc400027fe4ff */
[----:B------:R-:W-:Y:S02]  /*24300*/  IADD3.X R85, RZ, R13, RZ, P5, !PT ;  /* 0x0000000dff557210 */ /* 0x000fe40002ffe4ff */
[----:B------:R-:W-:Y:S02]  /*24310*/  SHF.R.U64 R102, R102, 0x3, RZ ;  /* 0x0000000366667819 */ /* 0x000fe400000012ff */
[----:B------:R-:W-:Y:S02]  /*24320*/  LOP3.LUT R100, R100, R15, RZ, 0x3c, !PT ;  /* 0x0000000f64647212 */ /* 0x000fe400078e3cff */
[----:B------:R-:W-:Y:S02]  /*24330*/  MOV R141, R12 ;  /* 0x0000000c008d7202 */ /* 0x000fe40000000f00 */
[----:B------:R-:W-:Y:S02]  /*24340*/  F2FP.F16.F32.PACK_AB R12, R25, R24 ;  /* 0x00000018190c723e */ /* 0x000fe400000000ff */
[----:B------:R-:W-:-:S02]  /*24350*/  F2FP.F16.F32.PACK_AB R13, R27, R26 ;  /* 0x0000001a1b0d723e */ /* 0x000fc400000000ff */
[----:B------:R-:W-:Y:S02]  /*24360*/  F2FP.F16.F32.PACK_AB R14, R29, R28 ;  /* 0x0000001c1d0e723e */ /* 0x000fe400000000ff */
[----:B------:R-:W-:Y:S02]  /*24370*/  F2FP.F16.F32.PACK_AB R15, R31, R30 ;  /* 0x0000001e1f0f723e */ /* 0x000fe400000000ff */
[----:B------:R-:W-:Y:S02]  /*24380*/  LOP3.LUT R88, R104, R88, RZ, 0x3c, !PT ;  /* 0x0000005868587212 */ /* 0x000fe400078e3cff */
[----:B------:R-:W-:Y:S02]  /*24390*/  LOP3.LUT R98, R143, R98, RZ, 0x3c, !PT ;  /* 0x000000628f627212 */ /* 0x000fe400078e3cff */
[----:B------:R-:W-:Y:S02]  /*243a0*/  SHF.R.U64 R107, R107, 0x3, RZ ;  /* 0x000000036b6b7819 */ /* 0x000fe400000012ff */
[----:B------:R-:W-:-:S02]  /*243b0*/  LOP3.LUT R86, R102, R86, RZ, 0x3c, !PT ;  /* 0x0000005666567212 */ /* 0x000fc400078e3cff */
[----:B------:R-:W-:Y:S01]  /*243c0*/  LOP3.LUT R143, R84, 0x380, RZ, 0xc0, !PT ;  /* 0x00000380548f7812 */ /* 0x000fe200078ec0ff */
[----:B------:R1:W-:Y:S01]  /*243d0*/  STSM.16.M88.4 [R141], R12 ;  /* 0x0000000c8d007844 */ /* 0x0003e20000000200 */
[----:B------:R-:W-:Y:S02]  /*243e0*/  LOP3.LUT R104, R107, R8, RZ, 0x3c, !PT ;  /* 0x000000086b687212 */ /* 0x000fe400078e3cff */
[----:B------:R-:W-:Y:S02]  /*243f0*/  SHF.R.U64 R143, R143, 0x3, RZ ;  /* 0x000000038f8f7819 */ /* 0x000fe400000012ff */
[----:B------:R-:W-:Y:S02]  /*24400*/  MOV R86, R86 ;  /* 0x0000005600567202 */ /* 0x000fe40000000f00 */
[----:B------:R-:W-:Y:S02]  /*24410*/  MOV R8, R92 ;  /* 0x0000005c00087202 */ /* 0x000fe40000000f00 */
[----:B------:R-:W-:-:S02]  /*24420*/  MOV R106, R94 ;  /* 0x0000005e006a7202 */ /* 0x000fc40000000f00 */
[----:B------:R-:W-:Y:S02]  /*24430*/  MOV R107, R96 ;  /* 0x00000060006b7202 */ /* 0x000fe40000000f00 */
[----:B------:R-:W-:Y:S02]  /*24440*/  MOV R142, R98 ;  /* 0x00000062008e7202 */ /* 0x000fe40000000f00 */
[----:B-1----:R-:W-:Y:S02]  /*24450*/  MOV R12, R88 ;  /* 0x00000058000c7202 */ /* 0x002fe40000000f00 */
[----:B------:R-:W-:Y:S02]  /*24460*/  MOV R13, R90 ;  /* 0x0000005a000d7202 */ /* 0x000fe40000000f00 */
[----:B------:R-:W-:Y:S02]  /*24470*/  F2FP.F16.F32.PACK_AB R88, R33, R32 ;  /* 0x000000202158723e */ /* 0x000fe400000000ff */
[----:B------:R-:W-:-:S02]  /*24480*/  F2FP.F16.F32.PACK_AB R89, R35, R34 ;  /* 0x000000222359723e */ /* 0x000fc400000000ff */
[----:B------:R-:W-:Y:S02]  /*24490*/  F2FP.F16.F32.PACK_AB R90, R37, R36 ;  /* 0x00000024255a723e */ /* 0x000fe400000000ff */
[----:B------:R-:W-:Y:S02]  /*244a0*/  F2FP.F16.F32.PACK_AB R91, R39, R38 ;  /* 0x00000026275b723e */ /* 0x000fe400000000ff */
        /* <DEDUP_REMOVED lines=9> */
[----:B------:R-:W-:Y:S02]  /*24540*/  LOP3.LUT R84, R143, R84, RZ, 0x3c, !PT ;  /* 0x000000548f547212 */ /* 0x000fe400078e3cff */
[----:B------:R-:W-:Y:S01]  /*24550*/  LOP3.LUT R102, R7, 0x380, RZ, 0xc0, !PT ;  /* 0x0000038007667812 */ /* 0x000fe200078ec0ff */
[----:B------:R2:W-:Y:S01]  /*24560*/  STSM.16.M88.4 [R12], R92 ;  /* 0x0000005c0c007844 */ /* 0x0005e20000000200 */
[----:B------:R-:W-:-:S02]  /*24570*/  MOV R141, R84 ;  /* 0x00000054008d7202 */ /* 0x000fc40000000f00 */
[----:B------:R-:W-:Y:S01]  /*24580*/  F2FP.F16.F32.PACK_AB R14, R61, R60 ;  /* 0x0000003c3d0e723e */ /* 0x000fe200000000ff */
[----:B------:R3:W-:Y:S01]  /*24590*/  STSM.16.M88.4 [R13], R96 ;  /* 0x000000600d007844 */ /* 0x0007e20000000200 */
[----:B------:R-:W-:Y:S02]  /*245a0*/  F2FP.F16.F32.PACK_AB R15, R63, R62 ;  /* 0x0000003e3f0f723e */ /* 0x000fe400000000ff */
[----:B------:R-:W-:Y:S02]  /*245b0*/  SHF.R.U64 R102, R102, 0x3, RZ ;  /* 0x0000000366667819 */ /* 0x000fe400000012ff */
[----:B------:R-:W-:Y:S02]  /*245c0*/  F2FP.F16.F32.PACK_AB R84, R65, R64 ;  /* 0x000000404154723e */ /* 0x000fe400000000ff */
[----:B------:R-:W-:Y:S02]  /*245d0*/  F2FP.F16.F32.PACK_AB R85, R67, R66 ;  /* 0x000000424355723e */ /* 0x000fe400000000ff */
[----:B-1----:R-:W-:-:S02]  /*245e0*/  F2FP.F16.F32.PACK_AB R86, R69, R68 ;  /* 0x000000444556723e */ /* 0x002fc400000000ff */
[----:B------:R-:W-:Y:S02]  /*245f0*/  F2FP.F16.F32.PACK_AB R87, R71, R70 ;  /* 0x000000464757723e */ /* 0x000fe400000000ff */
[----:B--2---:R-:W-:Y:S02]  /*24600*/  F2FP.F16.F32.PACK_AB R12, R57, R56 ;  /* 0x00000038390c723e */ /* 0x004fe400000000ff */
[----:B---3--:R-:W-:Y:S02]  /*24610*/  F2FP.F16.F32.PACK_AB R13, R59, R58 ;  /* 0x0000003a3b0d723e */ /* 0x008fe400000000ff */
[----:B------:R-:W-:Y:S02]  /*24620*/  F2FP.F16.F32.PACK_AB R88, R73, R72 ;  /* 0x000000484958723e */ /* 0x000fe400000000ff */
[----:B------:R-:W-:Y:S02]  /*24630*/  F2FP.F16.F32.PACK_AB R89, R75, R74 ;  /* 0x0000004a4b59723e */ /* 0x000fe400000000ff */
[----:B------:R-:W-:-:S02]  /*24640*/  F2FP.F16.F32.PACK_AB R90, R77, R76 ;  /* 0x0000004c4d5a723e */ /* 0x000fc400000000ff */
[----:B------:R-:W-:Y:S02]  /*24650*/  F2FP.F16.F32.PACK_AB R91, R79, R78 ;  /* 0x0000004e4f5b723e */ /* 0x000fe400000000ff */
[----:B------:R-:W-:Y:S02]  /*24660*/  F2FP.F16.F32.PACK_AB R92, R81, R80 ;  /* 0x00000050515c723e */ /* 0x000fe400000000ff */
[----:B------:R-:W-:Y:S02]  /*24670*/  F2FP.F16.F32.PACK_AB R93, R83, R82 ;  /* 0x00000052535d723e */ /* 0x000fe400000000ff */
[----:B------:R-:W-:Y:S02]  /*24680*/  F2FP.F16.F32.PACK_AB R94, R5, R4 ;  /* 0x00000004055e723e */ /* 0x000fe400000000ff */
[----:B------:R-:W-:Y:S01]  /*24690*/  F2FP.F16.F32.PACK_AB R95, R129, R128 ;  /* 0x00000080815f723e */ /* 0x000fe200000000ff */
[----:B------:R1:W-:Y:S01]  /*246a0*/  STSM.16.M88.4 [R8], R12 ;  /* 0x0000000c08007844 */ /* 0x0003e20000000200 */
[----:B------:R-:W-:-:S02]  /*246b0*/  MOV R100, R100 ;  /* 0x0000006400647202 */ /* 0x000fc40000000f00 */
[----:B------:R-:W-:Y:S02]  /*246c0*/  F2FP.F16.F32.PACK_AB R96, R21, R20 ;  /* 0x000000141560723e */ /* 0x000fe400000000ff */
[----:B------:R-:W-:Y:S02]  /*246d0*/  F2FP.F16.F32.PACK_AB R97, R131, R130 ;  /* 0x000000828361723e */ /* 0x000fe400000000ff */
[----:B------:R-:W-:Y:S02]  /*246e0*/  F2FP.F16.F32.PACK_AB R98, R121, R120 ;  /* 0x000000787962723e */ /* 0x000fe400000000ff */
[----:B------:R-:W-:Y:S01]  /*246f0*/  F2FP.F16.F32.PACK_AB R99, R133, R132 ;  /* 0x000000848563723e */ /* 0x000fe200000000ff */
[----:B------:R-:W-:Y:S01]  /*24700*/  STSM.16.M88.4 [R106], R84 ;  /* 0x000000546a007844 */ /* 0x000fe20000000200 */
[----:B------:R-:W-:-:S03]  /*24710*/  LOP3.LUT R102, R102, R7, RZ, 0x3c, !PT ;  /* 0x0000000766667212 */ /* 0x000fc600078e3cff */
[----:B------:R-:W-:Y:S01]  /*24720*/  STSM.16.M88.4 [R107], R88 ;  /* 0x000000586b007844 */ /* 0x000fe20000000200 */
        /* <DEDUP_REMOVED lines=8> */
[----:B------:R-:W-:-:S02]  /*247b0*/  F2FP.F16.F32.PACK_AB R105, R139, R138 ;  /* 0x0000008a8b69723e */ /* 0x000fc400000000ff */
[----:B-1----:R-:W-:Y:S02]  /*247c0*/  F2FP.F16.F32.PACK_AB R12, R113, R112 ;  /* 0x00000070710c723e */ /* 0x002fe400000000ff */
[----:B------:R-:W-:Y:S02]  /*247d0*/  F2FP.F16.F32.PACK_AB R13, R115, R114 ;  /* 0x00000072730d723e */ /* 0x000fe400000000ff */
[----:B------:R-:W-:Y:S02]  /*247e0*/  F2FP.F16.F32.PACK_AB R14, R117, R116 ;  /* 0x00000074750e723e */ /* 0x000fe400000000ff */
[----:B------:R-:W-:Y:S02]  /*247f0*/  F2FP.F16.F32.PACK_AB R15, R119, R118 ;  /* 0x00000076770f723e */ /* 0x000fe400000000ff */
[----:B------:R-:W-:Y:S01]  /*24800*/  ISETP.NE.U32.AND P0, PT, RZ, UR6, PT ;  /* 0x00000006ff007c0c */ /* 0x000fe2000bf05070 */
[----:B------:R-:W-:Y:S01]  /*24810*/  IMAD.MOV.U32 R8, RZ, RZ, RZ ;  /* 0x000000ffff087224 */ /* 0x000fe200078e00ff */
[----:B--2---:R-:W-:Y:S01]  /*24820*/  F2FP.F16.F32.PACK_AB R100, R123, R122 ;  /* 0x0000007a7b64723e */ /* 0x004fe200000000ff */
[----:B------:R-:W1:Y:S01]  /*24830*/  LDC R92, c[0x0][0xbe8] ;  /* 0x0002fa00ff5c7b82 */ /* 0x000e620000000800 */
[----:B------:R-:W-:-:S02]  /*24840*/  F2FP.F16.F32.PACK_AB R106, R109, R108 ;  /* 0x0000006c6d6a723e */ /* 0x000fc400000000ff */
[----:B------:R-:W-:Y:S01]  /*24850*/  F2FP.F16.F32.PACK_AB R107, R111, R110 ;  /* 0x0000006e6f6b723e */ /* 0x000fe200000000ff */
[----:B------:R-:W-:Y:S04]  /*24860*/  STSM.16.M88.4 [R7], R100 ;  /* 0x0000006407007844 */ /* 0x000fe80000000200 */
[----:B------:R-:W-:Y:S01]  /*24870*/  STSM.16.M88.4 [R140], R104 ;  /* 0x000000688c007844 */ /* 0x000fe20000000200 */
[----:B------:R-:W-:Y:S01]  /*24880*/  IADD3 R84, P1, R233, UR6, RZ ;  /* 0x00000006e9547c10 */ /* 0x000fe2000ff3e0ff */
[----:B------:R-:W2:Y:S02]  /*24890*/  LDC.64 R90, c[0x0][0xba8] ;  /* 0x0002ea00ff5a7b82 */ /* 0x000ea40000000a00 */
[----:B------:R3:W-:Y:S06]  /*248a0*/  STSM.16.M88.4 [R141], R12 ;  /* 0x0000000c8d007844 */ /* 0x0007ec0000000200 */
[----:B------:R-:W-:Y:S01]  /*248b0*/  BAR.SYNC.DEFER_BLOCKING 0x1, 0x100 ;  /* 0x0044000000007b1d */ /* 0x000fe20000010000 */
[----:B------:R-:W-:-:S02]  /*248c0*/  ISETP.NE.AND.EX P0, PT, RZ, UR7, PT, P0 ;  /* 0x00000007ff007c0c */ /* 0x000fc4000bf05300 */
[----:B------:R-:W-:-:S11]  /*248d0*/  IADD3.X R85, R234, UR7, RZ, P1, !PT ;  /* 0x00000007ea557c10 */ /* 0x000fd60008ffe4ff */
[----:B------:R-:W2:Y:S01]  /*248e0*/  @P0 LDG.E R8, desc[UR60][R84.64] ;  /* 0x0000003c54080981 */ /* 0x000ea2000c1e1900 */
[----:B------:R-:W-:-:S04]  /*248f0*/  ISETP.NE.U32.AND P1, PT, RZ, UR4, PT ;  /* 0x00000004ff007c0c */ /* 0x000fc8000bf25070 */
[----:B------:R-:W-:Y:S01]  /*24900*/  ISETP.NE.AND.EX P1, PT, RZ, UR5, PT, P1 ;  /* 0x00000005ff007c0c */ /* 0x000fe2000bf25310 */
[----:B------:R-:W-:-:S12]  /*24910*/  IMAD.MOV.U32 R94, RZ, RZ, 0x9b8 ;  /* 0x000009b8ff5e7424 */ /* 0x000fd800078e00ff */
[----:B---3--:R-:W-:Y:S01]  /*24920*/  @P1 IADD3 R12, P2, R233, UR4, RZ ;  /* 0x00000004e90c1c10 */ /* 0x008fe2000ff5e0ff */
[----:B------:R-:W-:-:S03]  /*24930*/  ULDC UR4, c[0x0][0xa88] ;  /* 0x0002a20000047ab9 */ /* 0x000fc60000000800 */
[----:B------:R-:W-:Y:S01]  /*24940*/  @P1 IADD3.X R13, R234, UR5, RZ, P2, !PT ;  /* 0x00000005ea0d1c10 */ /* 0x000fe200097fe4ff */
[----:B------:R-:W-:Y:S01]  /*24950*/  IMAD.U32 R93, RZ, RZ, UR4 ;  /* 0x00000004ff5d7e24 */ /* 0x000fe2000f8e00ff */
[----:B------:R-:W-:Y:S01]  /*24960*/  ISETP.NE.AND P2, PT, R231, RZ, PT ;  /* 0x000000ffe700720c */ /* 0x000fe20003f45270 */
[----:B------:R-:W-:-:S03]  /*24970*/  ULDC UR4, c[0x0][0xad4] ;  /* 0x0002b50000047ab9 */ /* 0x000fc60000000800 */
[----:B------:R-:W-:Y:S01]  /*24980*/  SEL R231, R231, UR4, P2 ;  /* 0x00000004e7e77c07 */ /* 0x000fe20009000000 */
[----:B------:R3:W5:Y:S03]  /*24990*/  @P1 LDG.E R93, desc[UR60][R12.64] ;  /* 0x0000003c0c5d1981 */ /* 0x000766000c1e1900 */
[----:B------:R-:W-:-:S04]  /*249a0*/  ISETP.GT.AND P3, PT, R231, 0x1, PT ;  /* 0x00000001e700780c */ /* 0x000fc80003f64270 */
[----:B------:R-:W-:-:S04]  /*249b0*/  SEL R94, R94, 0x978, P3 ;  /* 0x000009785e5e7807 */ /* 0x000fc80001800000 */
[----:B------:R-:W0:Y:S08]  /*249c0*/  LDC.64 R14, c[0x0][R94+0x220] ;  /* 0x000088005e0e7b82 */ /* 0x000e300000000a00 */
[----:B------:R-:W2:Y:S01]  /*249d0*/  LDC.64 R86, c[0x0][R94+0x218] ;  /* 0x000086005e567b82 */ /* 0x000ea20000000a00 */
[----:B-1----:R-:W-:-:S07]  /*249e0*/  ISETP.NE.AND P4, PT, R92, 0x1, PT ;  /* 0x000000015c00780c */ /* 0x002fce0003f85270 */
[----:B------:R-:W1:Y:S01]  /*249f0*/  LDC.64 R88, c[0x0][R94+0x228] ;  /* 0x00008a005e587b82 */ /* 0x000e620000000a00 */
[----:B------:R-:W-:-:S07]  /*24a00*/  ISETP.NE.U32.AND P2, PT, RZ, UR6, PT ;  /* 0x00000006ff007c0c */ /* 0x000fce000bf45070 */
[----:B---3--:R3:W3:Y:S01]  /*24a10*/  LDC.64 R12, c[0x0][R94+0x210] ;  /* 0x000084005e0c7b82 */ /* 0x0086e20000000a00 */
[----:B------:R-:W-:-:S07]  /*24a20*/  ISETP.NE.AND.EX P2, PT, RZ, UR7, PT, P2 ;  /* 0x00000007ff007c0c */ /* 0x000fce000bf45320 */
[----:B------:R-:W3:Y:S01]  /*24a30*/  @P4 LDC R96, c[0x0][0xbec] ;  /* 0x0002fb00ff604b82 */ /* 0x000ee20000000800 */
[----:B------:R-:W-:-:S07]  /*24a40*/  SEL R232, R232, RZ, !P2 ;  /* 0x000000ffe8e87207 */ /* 0x000fce0005000000 */
[----:B------:R-:W3:Y:S01]  /*24a50*/  @P4 LDC R101, c[0x0][0xbf0] ;  /* 0x0002fc00ff654b82 */ /* 0x000ee20000000800 */
[----:B----4-:R-:W-:Y:S01]  /*24a60*/  SEL R7, R145, RZ, !P2 ;  /* 0x000000ff91077207 */ /* 0x010fe20005000000 */
[----:B0-----:R-:W-:-:S06]  /*24a70*/  IMAD R15, R15, R232, RZ ;  /* 0x000000e80f0f7224 */ /* 0x001fcc00078e02ff */
[----:B--2---:R-:W0:Y:S01]  /*24a80*/  @!P3 LDC R90, c[0x0][0xb50] ;  /* 0x0002d400ff5abb82 */ /* 0x004e220000000800 */
[C---:B------:R-:W-:Y:S02]  /*24a90*/  IMAD R99, R14.reuse, R7, R15 ;  /* 0x000000070e637224 */ /* 0x040fe400078e020f */
[----:B------:R-:W-:-:S05]  /*24aa0*/  IMAD.WIDE.U32 R14, R14, R232, RZ ;  /* 0x000000e80e0e7225 */ /* 0x000fca00078e00ff */
[----:B------:R-:W2:Y:S01]  /*24ab0*/  @!P3 LDC R91, c[0x0][0xb54] ;  /* 0x0002d500ff5bbb82 */ /* 0x000ea20000000800 */
[-C--:B------:R-:W-:Y:S02]  /*24ac0*/  IMAD R97, R87, R230.reuse, RZ ;  /* 0x000000e657617224 */ /* 0x080fe400078e02ff */
[----:B------:R-:W-:-:S04]  /*24ad0*/  IMAD.WIDE.U32 R86, R86, R230, RZ ;  /* 0x000000e656567225 */ /* 0x000fc800078e00ff */
[----:B------:R-:W-:Y:S01]  /*24ae0*/  IMAD.IADD R7, R229, 0x1, R226 ;  /* 0x00000001e5077824 */ /* 0x000fe200078e02e2 */
[----:B------:R-:W-:Y:S01]  /*24af0*/  IADD3 R103, R87, R97, RZ ;  /* 0x0000006157677210 */ /* 0x000fe20007ffe0ff */
[----:B------:R-:W-:Y:S01]  /*24b00*/  IMAD.IADD R99, R15, 0x1, R99 ;  /* 0x000000010f637824 */ /* 0x000fe200078e0263 */
[----:B------:R-:W-:Y:S01]  /*24b10*/  SEL R95, R144, RZ, P3 ;  /* 0x000000ff905f7207 */ /* 0x000fe20001800000 */
[----:B------:R-:W-:-:S04]  /*24b20*/  IMAD.MOV.U32 R15, RZ, RZ, R7 ;  /* 0x000000ffff0f7224 */ /* 0x000fc800078e0007 */
[-C--:B-1----:R-:W-:Y:S02]  /*24b30*/  IMAD R97, R89, R95.reuse, RZ ;  /* 0x0000005f59617224 */ /* 0x082fe400078e02ff */
[----:B------:R-:W-:-:S04]  /*24b40*/  IMAD.WIDE.U32 R88, R88, R95, RZ ;  /* 0x0000005f58587225 */ /* 0x000fc800078e00ff */
[----:B------:R-:W-:Y:S01]  /*24b50*/  IMAD.IADD R97, R89, 0x1, R97 ;  /* 0x0000000159617824 */ /* 0x000fe200078e0261 */
[--C-:B------:R-:W-:Y:S01]  /*24b60*/  IADD3 R87, P2, P5, R14, R86, R8.reuse ;  /* 0x000000560e577210 */ /* 0x100fe20007d5e008 */
[----:B---3--:R-:W-:Y:S01]  /*24b70*/  @P4 IMAD.HI.U32 R14, R7, R96, RZ ;  /* 0x00000060070e4227 */ /* 0x008fe200078e00ff */
        /* <DEDUP_REMOVED lines=14> */
[----:B--2---:R-:W-:Y:S01]  /*24c60*/  LEA.HI.X R91, R88, R91, R12, 0x2, P2 ;  /* 0x0000005b585b7211 */ /* 0x004fe200010f140c */
[----:B------:R-:W-:Y:S06]  /*24c70*/  @P1 BRA `(.L_x_5943) ;  /* 0x0000000000101947 */ /* 0x000fec0003800000 */
[----:B------:R-:W-:Y:S05]  /*24c80*/  @!P0 BRA `(.L_x_5943) ;  /* 0x00000000000c8947 */ /* 0x000fea0003800000 */
[----:B------:R-:W2:Y:S04]  /*24c90*/  LDG.E R12, desc[UR60][R84.64] ;  /* 0x0000003c540c7981 */ /* 0x000ea8000c1e1900 */
[----:B-----5:R-:W2:Y:S02]  /*24ca0*/  LDG.E R93, desc[UR60][R84.64+0x4] ;  /* 0x0000043c545d7981 */ /* 0x020ea4000c1e1900 */
[----:B--2---:R-:W-:-:S07]  /*24cb0*/  IMAD.IADD R93, R93, 0x1, -R12 ;  /* 0x000000015d5d7824 */ /* 0x004fce00078e0a0c */
.L_x_5943:
        /* <DEDUP_REMOVED lines=17> */
[----:B------:R-:W-:-:S07]  /*24dd0*/  ULDC.64 UR4, c[0x0][0xaa0] ;  /* 0x0002a80000047ab9 */ /* 0x000fce0000000a00 */
[----:B------:R-:W2:Y:S01]  /*24de0*/  @P4 LDC R71, c[0x0][0xbf0] ;  /* 0x0002fc00ff474b82 */ /* 0x000ea20000000800 */
[----:B0-----:R-:W-:-:S05]  /*24df0*/  VIADD R0, R0, 0xffffff80 ;  /* 0xffffff8000007836 */ /* 0x001fca0000000000 */
[----:B------:R-:W-:-:S04]  /*24e00*/  SHF.R.S32.HI R5, RZ, 0x1f, R0 ;  /* 0x0000001fff057819 */ /* 0x000fc80000011400 */
[----:B------:R-:W-:-:S04]  /*24e10*/  LEA.HI R5, R5, R0, RZ, 0x3 ;  /* 0x0000000005057211 */ /* 0x000fc800078f18ff */
[----:B------:R-:W-:Y:S02]  /*24e20*/  LOP3.LUT R7, R5, 0xfffffff8, RZ, 0xc0, !PT ;  /* 0xfffffff805077812 */ /* 0x000fe400078ec0ff */
[----:B------:R-:W-:Y:S02]  /*24e30*/  SHF.R.S32.HI R21, RZ, 0x3, R5 ;  /* 0x00000003ff157819 */ /* 0x000fe40000011405 */
[----:B------:R-:W-:-:S05]  /*24e40*/  IADD3 R20, R0, -R7, RZ ;  /* 0x8000000700147210 */ /* 0x000fca0007ffe0ff */
[----:B------:R-:W-:-:S04]  /*24e50*/  IMAD.SHL.U32 R0, R20, 0x8, RZ ;  /* 0x0000000814007824 */ /* 0x000fc800078e00ff */
[----:B------:R-:W-:-:S04]  /*24e60*/  IMAD R5, R21, 0x40, R0 ;  /* 0x0000004015057824 */ /* 0x000fc800078e0200 */
[----:B------:R-:W-:-:S03]  /*24e70*/  IMAD.WIDE R2, R5, 0x2, R2 ;  /* 0x0000000205027825 */ /* 0x000fc600078e0202 */
        /* <DEDUP_REMOVED lines=24> */
[----:B------:R-:W-:Y:S01]  /*25000*/  IMAD.X R33, RZ, RZ, R3, P5 ;  /* 0x000000ffff217224 */ /* 0x000fe200028e0603 */
[----:B------:R-:W-:Y:S01]  /*25010*/  IADD3.X R29, RZ, R3, RZ, P6, !PT ;  /* 0x00000003ff1d7210 */ /* 0x000fe200037fe4ff */
[----:B------:R-:W5:Y:S01]  /*25020*/  LD.E.128 R12, desc[UR60][R12.64] ;  /* 0x0000003c0c0c7980 */ /* 0x000f62000c101d00 */
[----:B------:R-:W-:-:S02]  /*25030*/  IADD3 R5, P1, R2, 0xb000, RZ ;  /* 0x0000b00002057810 */ /* 0x000fc40007f3e0ff */
[C---:B------:R-:W-:Y:S01]  /*25040*/  IADD3 R41, P0, R2.reuse, 0x6000, RZ ;  /* 0x0000600002297810 */ /* 0x040fe20007f1e0ff */
[----:B------:R-:W5:Y:S01]  /*25050*/  LD.E.128 R24, desc[UR60][R24.64] ;  /* 0x0000003c18187980 */ /* 0x000f62000c101d00 */
[C---:B------:R-:W-:Y:S01]  /*25060*/  IADD3 R45, P3, R2.reuse, 0x7000, RZ ;  /* 0x00007000022d7810 */ /* 0x040fe20007f7e0ff */
[----:B------:R-:W-:Y:S01]  /*25070*/  IMAD.X R61, RZ, RZ, R3, P1 ;  /* 0x000000ffff3d7224 */ /* 0x000fe200008e0603 */
[C---:B------:R-:W-:Y:S01]  /*25080*/  IADD3 R49, P2, R2.reuse, 0x8000, RZ ;  /* 0x0000800002317810 */ /* 0x040fe20007f5e0ff */
[----:B------:R-:W5:Y:S01]  /*25090*/  LD.E.128 R28, desc[UR60][R28.64] ;  /* 0x0000003c1c1c7980 */ /* 0x000f62000c101d00 */
[C---:B------:R-:W-:Y:S02]  /*250a0*/  IADD3 R53, P6, R2.reuse, 0x9000, RZ ;  /* 0x0000900002357810 */ /* 0x040fe40007fde0ff */
[C---:B------:R-:W-:Y:S01]  /*250b0*/  IADD3 R57, P5, R2.reuse, 0xa000, RZ ;  /* 0x0000a00002397810 */ /* 0x040fe20007fbe0ff */
[----:B------:R-:W5:Y:S01]  /*250c0*/  LD.E.128 R32, desc[UR60][R32.64] ;  /* 0x0000003c20207980 */ /* 0x000f62000c101d00 */
[----:B------:R-:W-:-:S02]  /*250d0*/  LOP3.LUT R7, R2, 0x380, RZ, 0xc0, !PT ;  /* 0x0000038002077812 */ /* 0x000fc400078ec0ff */
[----:B------:R-:W-:Y:S02]  /*250e0*/  LOP3.LUT R4, R5, 0x380, RZ, 0xc0, !PT ;  /* 0x0000038005047812 */ /* 0x000fe400078ec0ff */
[----:B------:R-:W-:Y:S02]  /*250f0*/  LOP3.LUT R40, R41, 0x380, RZ, 0xc0, !PT ;  /* 0x0000038029287812 */ /* 0x000fe400078ec0ff */
[----:B------:R-:W-:Y:S02]  /*25100*/  LOP3.LUT R44, R45, 0x380, RZ, 0xc0, !PT ;  /* 0x000003802d2c7812 */ /* 0x000fe400078ec0ff */
[----:B------:R-:W-:Y:S02]  /*25110*/  LOP3.LUT R48, R49, 0x380, RZ, 0xc0, !PT ;  /* 0x0000038031307812 */ /* 0x000fe400078ec0ff */
[----:B------:R-:W-:Y:S02]  /*25120*/  LOP3.LUT R52, R53, 0x380, RZ, 0xc0, !PT ;  /* 0x0000038035347812 */ /* 0x000fe400078ec0ff */
[----:B------:R-:W-:-:S02]  /*25130*/  LOP3.LUT R56, R57, 0x380, RZ, 0xc0, !PT ;  /* 0x0000038039387812 */ /* 0x000fc400078ec0ff */
[----:B------:R-:W-:Y:S02]  /*25140*/  SHF.R.U64 R7, R7, 0x3, RZ ;  /* 0x0000000307077819 */ /* 0x000fe400000012ff */
[----:B------:R-:W-:Y:S02]  /*25150*/  SHF.R.U64 R4, R4, 0x3, RZ ;  /* 0x0000000304047819 */ /* 0x000fe400000012ff */
[----:B------:R-:W-:Y:S02]  /*25160*/  SHF.R.U64 R40, R40, 0x3, RZ ;  /* 0x0000000328287819 */ /* 0x000fe400000012ff */
[----:B------:R-:W-:Y:S02]  /*25170*/  SHF.R.U64 R44, R44, 0x3, RZ ;  /* 0x000000032c2c7819 */ /* 0x000fe400000012ff */
[----:B------:R-:W-:Y:S02]  /*25180*/  SHF.R.U64 R48, R48, 0x3, RZ ;  /* 0x0000000330307819 */ /* 0x000fe400000012ff */
[----:B------:R-:W-:-:S02]  /*25190*/  SHF.R.U64 R52, R52, 0x3, RZ ;  /* 0x0000000334347819 */ /* 0x000fc400000012ff */
[----:B------:R-:W-:Y:S02]  /*251a0*/  SHF.R.U64 R56, R56, 0x3, RZ ;  /* 0x0000000338387819 */ /* 0x000fe400000012ff */
[----:B------:R-:W-:Y:S02]  /*251b0*/  LOP3.LUT R2, R7, R2, RZ, 0x3c, !PT ;  /* 0x0000000207027212 */ /* 0x000fe400078e3cff */
[----:B------:R-:W-:Y:S01]  /*251c0*/  LOP3.LUT R40, R40, R41, RZ, 0x3c, !PT ;  /* 0x0000002928287212 */ /* 0x000fe200078e3cff */
[--C-:B------:R-:W-:Y:S01]  /*251d0*/  IMAD.X R41, RZ, RZ, R3.reuse, P0 ;  /* 0x000000ffff297224 */ /* 0x100fe200000e0603 */
[----:B------:R-:W-:Y:S01]  /*251e0*/  LOP3.LUT R44, R44, R45, RZ, 0x3c, !PT ;  /* 0x0000002d2c2c7212 */ /* 0x000fe200078e3cff */
[--C-:B------:R-:W-:Y:S01]  /*251f0*/  IMAD.X R45, RZ, RZ, R3.reuse, P3 ;  /* 0x000000ffff2d7224 */ /* 0x100fe200018e0603 */
[----:B------:R-:W-:Y:S02]  /*25200*/  LOP3.LUT R48, R48, R49, RZ, 0x3c, !PT ;  /* 0x0000003130307212 */ /* 0x000fe400078e3cff */
[----:B------:R-:W-:Y:S01]  /*25210*/  LOP3.LUT R52, R52, R53, RZ, 0x3c, !PT ;  /* 0x0000003534347212 */ /* 0x000fe200078e3cff */
[--C-:B------:R-:W-:Y:S01]  /*25220*/  IMAD.X R53, RZ, RZ, R3.reuse, P6 ;  /* 0x000000ffff357224 */ /* 0x100fe200030e0603 */
[----:B------:R-:W-:Y:S01]  /*25230*/  LOP3.LUT R56, R56, R57, RZ, 0x3c, !PT ;  /* 0x0000003938387212 */ /* 0x000fe200078e3cff */
[----:B------:R-:W-:Y:S01]  /*25240*/  IMAD.X R57, RZ, RZ, R3, P5 ;  /* 0x000000ffff397224 */ /* 0x000fe200028e0603 */
[----:B------:R-:W-:Y:S01]  /*25250*/  LOP3.LUT R60, R4, R5, RZ, 0x3c, !PT ;  /* 0x00000005043c7212 */ /* 0x000fe200078e3cff */
[----:B------:R-:W5:Y:S01]  /*25260*/  LD.E.128 R40, desc[UR60][R40.64] ;  /* 0x0000003c28287980 */ /* 0x000f62000c101d00 */
[----:B------:R-:W-:-:S03]  /*25270*/  IADD3.X R49, RZ, R3, RZ, P2, !PT ;  /* 0x00000003ff317210 */ /* 0x000fc600017fe4ff */
[----:B------:R0:W5:Y:S01]  /*25280*/  LD.E.128 R4, desc[UR60][R2.64] ;  /* 0x0000003c02047980 */ /* 0x000162000c101d00 */
[----:B------:R-:W-:-:S03]  /*25290*/  SHF.R.S32.HI R67, RZ, 0x1f, R232 ;  /* 0x0000001fff437819 */ /* 0x000fc600000114e8 */
[----:B------:R-:W5:Y:S04]  /*252a0*/  LD.E.128 R44, desc[UR60][R44.64] ;  /* 0x0000003c2c2c7980 */ /* 0x000f68000c101d00 */
[----:B------:R-:W5:Y:S01]  /*252b0*/  LD.E.128 R48, desc[UR60][R48.64] ;  /* 0x0000003c30307980 */ /* 0x000f62000c101d00 */
[----:B0-----:R-:W-:-:S03]  /*252c0*/  IMAD R3, R86, UR4, RZ ;  /* 0x0000000456037c24 */ /* 0x001fc6000f8e02ff */
[----:B------:R-:W5:Y:S01]  /*252d0*/  LD.E.128 R52, desc[UR60][R52.64] ;  /* 0x0000003c34347980 */ /* 0x000f62000c101d00 */
[C---:B------:R-:W-:Y:S02]  /*252e0*/  IMAD R65, R8.reuse, UR5, R3 ;  /* 0x0000000508417c24 */ /* 0x040fe4000f8e0203 */
[----:B------:R-:W-:Y:S01]  /*252f0*/  IMAD.WIDE.U32 R2, R8, UR4, RZ ;  /* 0x0000000408027c25 */ /* 0x000fe2000f8e00ff */
[----:B------:R-:W-:Y:S01]  /*25300*/  ULDC.64 UR4, c[0x0][0xae8] ;  /* 0x0002ba0000047ab9 */ /* 0x000fe20000000a00 */
[----:B------:R-:W5:Y:S02]  /*25310*/  LD.E.128 R56, desc[UR60][R56.64] ;  /* 0x0000003c38387980 */ /* 0x000f64000c101d00 */
[----:B------:R-:W-:Y:S01]  /*25320*/  IMAD.IADD R3, R3, 0x1, R65 ;  /* 0x0000000103037824 */ /* 0x000fe200078e0241 */
[----:B------:R-:W-:Y:S01]  /*25330*/  LEA R65, R20, R21, 0x5 ;  /* 0x0000001514417211 */ /* 0x000fe200078e28ff */
[----:B------:R-:W5:Y:S01]  /*25340*/  LD.E.128 R60, desc[UR60][R60.64] ;  /* 0x0000003c3c3c7980 */ /* 0x000f62000c101d00 */
[----:B------:R-:W-:Y:S01]  /*25350*/  IMAD.WIDE.U32 R2, R230, UR4, R2 ;  /* 0x00000004e6027c25 */ /* 0x000fe2000f8e0002 */
[----:B------:R-:W-:Y:S01]  /*25360*/  @!PT LDS RZ, [RZ] ;  /* 0x00000000fffff984 */ /* 0x000fe20000000800 */
[----:B------:R-:W-:Y:S01]  /*25370*/  @!PT LDS RZ, [RZ] ;  /* 0x00000000fffff984 */ /* 0x000fe20000000800 */
[----:B------:R-:W-:Y:S01]  /*25380*/  @!PT LDS RZ, [RZ] ;  /* 0x00000000fffff984 */ /* 0x000fe20000000800 */
[----:B------:R-:W-:Y:S01]  /*25390*/  @!PT LDS RZ, [RZ] ;  /* 0x00000000fffff984 */ /* 0x000fe20000000800 */
[----:B------:R0:W-:Y:S06]  /*253a0*/  MEMBAR.ALL.CTA ;  /* 0x0000000000007992 */ /* 0x0001ec0000008000 */
[----:B0-----:R-:W0:Y:S01]  /*253b0*/  FENCE.VIEW.ASYNC.S ;  /* 0x00000000000073c6 */ /* 0x001e220000000000 */
[----:B------:R-:W-:-:S02]  /*253c0*/  IMAD.IADD R20, R226, 0x1, R65 ;  /* 0x00000001e2147824 */ /* 0x000fc400078e0241 */
[----:B------:R-:W-:Y:S01]  /*253d0*/  IMAD R3, R230, UR5, R3 ;  /* 0x00000005e6037c24 */ /* 0x000fe2000f8e0203 */
[----:B------:R-:W-:Y:S01]  /*253e0*/  ULDC.64 UR4, c[0x0][0xaf0] ;  /* 0x0002bc0000047ab9 */ /* 0x000fe20000000a00 */
[----:B-1----:R-:W-:-:S04]  /*253f0*/  @P4 IMAD.HI.U32 R8, R20, R69, RZ ;  /* 0x0000004514084227 */ /* 0x002fc800078e00ff */
[----:B------:R-:W-:Y:S01]  /*25400*/  IMAD.MOV.U32 R65, RZ, RZ, R20 ;  /* 0x000000ffff417224 */ /* 0x000fe200078e0014 */
[----:B--2---:R-:W-:Y:S01]  /*25410*/  @P4 SHF.R.U32.HI R65, RZ, R71, R8 ;  /* 0x00000047ff414219 */ /* 0x004fe20000011608 */
        /* <DEDUP_REMOVED lines=9> */
[----:B------:R-:W-:-:S04]  /*254b0*/  IMAD.WIDE.U32 R2, R65, UR4, R2 ;  /* 0x0000000441027c25 */ /* 0x000fc8000f8e0002 */
[----:B------:R-:W-:Y:S01]  /*254c0*/  IMAD R65, R65, UR5, R8 ;  /* 0x0000000541417c24 */ /* 0x000fe2000f8e0208 */
        /* <DEDUP_REMOVED lines=9> */
[----:B------:R-:W-:-:S03]  /*25560*/  IMAD.IADD R71, R21, 0x1, R226 ;  /* 0x0000000115477824 */ /* 0x000fc600078e02e2 */
[----:B------:R-:W-:Y:S02]  /*25570*/  LEA.HI.X R67, R2, UR5, R67, 0x1, P2 ;  /* 0x0000000502437c11 */ /* 0x000fe400090f0c43 */
[CC--:B------:R-:W-:Y:S02]  /*25580*/  ISETP.GE.AND P2, PT, R71.reuse, R84.reuse, PT ;  /* 0x000000544700720c */ /* 0x0c0fe40003f46270 */
[----:B------:R-:W-:Y:S01]  /*25590*/  IADD3 R3, R16, 0x36820, RZ ;  /* 0x0003682010037810 */ /* 0x000fe20007ffe0ff */
[C---:B------:R-:W-:Y:S02]  /*255a0*/  VIADD R21, R71.reuse, 0x20 ;  /* 0x0000002047157836 */ /* 0x040fe40000000000 */
[----:B------:R-:W-:Y:S01]  /*255b0*/  VIADD R65, R71, 0x40 ;  /* 0x0000004047417836 */ /* 0x000fe20000000000 */
[----:B------:R-:W-:Y:S01]  /*255c0*/  PRMT R3, RZ, 0x654, R3 ;  /* 0x00000654ff037816 */ /* 0x000fe20000000003 */
[C---:B------:R-:W-:Y:S01]  /*255d0*/  VIADD R68, R0.reuse, 0x40 ;  /* 0x0000004000447836 */ /* 0x040fe20000000000 */
[-C--:B------:R-:W-:Y:S01]  /*255e0*/  ISETP.GE.AND P1, PT, R21, R84.reuse, PT ;  /* 0x000000541500720c */ /* 0x080fe20003f26270 */
[----:B------:R-:W-:Y:S01]  /*255f0*/  VIADD R70, R0, 0x80 ;  /* 0x0000008000467836 */ /* 0x000fe20000000000 */
[----:B------:R-:W-:Y:S01]  /*25600*/  ISETP.GE.AND P0, PT, R65, R84, PT ;  /* 0x000000544100720c */ /* 0x000fe20003f06270 */
[----:B0-----:R0:W-:Y:S01]  /*25610*/  SYNCS.ARRIVE.TRANS64.RED.A1T0 RZ, [R3+URZ], RZ ;  /* 0x000000ff03ff79a7 */ /* 0x0011e2000810043f */
[----:B------:R0:W1:Y:S01]  /*25620*/  SHFL.IDX PT, R21, R8, RZ, 0x181f ;  /* 0x00181fff08157589 */ /* 0x00006200000e0000 */
[----:B------:R-:W-:Y:S03]  /*25630*/  BSSY B1, `(.L_x_5945) ;  /* 0x0000013000017945 */ /* 0x000fe60003800000 */
[----:B------:R0:W2:Y:S01]  /*25640*/  SHFL.IDX PT, R65, R67, RZ, 0x181f ;  /* 0x00181fff43417589 */ /* 0x0000a200000e0000 */
[----:B------:R-:W-:-:S02]  /*25650*/  SHF.R.S32.HI R66, RZ, 0x1f, R0 ;  /* 0x0000001fff427819 */ /* 0x000fc40000011400 */
[----:B------:R-:W-:Y:S02]  /*25660*/  SHF.R.S32.HI R69, RZ, 0x1f, R68 ;  /* 0x0000001fff457819 */ /* 0x000fe40000011444 */
[----:B------:R-:W-:Y:S01]  /*25670*/  SHF.R.S32.HI R72, RZ, 0x1f, R70 ;  /* 0x0000001fff487819 */ /* 0x000fe20000011446 */
[----:B------:R-:W-:Y:S06]  /*25680*/  @P2 BRA `(.L_x_5946) ;  /* 0x0000000000342947 */ /* 0x000fec0003800000 */
[----:B------:R-:W-:Y:S02]  /*25690*/  ULDC UR4, c[0x0][0xac8] ;  /* 0x0002b20000047ab9 */ /* 0x000fe40000000800 */
[----:B------:R-:W-:Y:S02]  /*256a0*/  ISETP.GE.AND P4, PT, R0, UR4, PT ;  /* 0x0000000400007c0c */ /* 0x000fe4000bf86270 */
[----:B------:R-:W-:Y:S02]  /*256b0*/  ISETP.GE.AND P3, PT, R68, UR4, PT ;  /* 0x0000000444007c0c */ /* 0x000fe4000bf66270 */
[----:B------:R-:W-:-:S09]  /*256c0*/  ISETP.GE.AND P2, PT, R70, UR4, PT ;  /* 0x0000000446007c0c */ /* 0x000fd2000bf46270 */
[-C--:B-1----:R-:W-:Y:S02]  /*256d0*/  @!P4 LEA R2, P6, R0, R21.reuse, 0x1 ;  /* 0x000000150002c211 */ /* 0x082fe400078c08ff */
[----:B------:R-:W-:Y:S02]  /*256e0*/  @!P3 LEA R20, P5, R68, R21, 0x1 ;  /* 0x000000154414b211 */ /* 0x000fe400078a08ff */
[----:B0-2---:R-:W-:Y:S02]  /*256f0*/  @!P4 LEA.HI.X R3, R0, R65, R66, 0x1, P6 ;  /* 0x000000410003c211 */ /* 0x005fe400030f0c42 */
[----:B------:R-:W-:Y:S02]  /*25700*/  @!P2 LEA R64, P6, R70, R21, 0x1 ;  /* 0x000000154640a211 */ /* 0x000fe400078c08ff */
[-C--:B------:R-:W-:Y:S01]  /*25710*/  @!P3 LEA.HI.X R21, R68, R65.reuse, R69, 0x1, P5 ;  /* 0x000000414415b211 */ /* 0x080fe200028f0c45 */
[----:B-----5:R3:W-:Y:S01]  /*25720*/  @!P4 ST.E.128 desc[UR60][R2.64], R4 ;  /* 0x000000040200c985 */ /* 0x0207e2000c101d3c */
[----:B------:R-:W-:-:S03]  /*25730*/  @!P2 LEA.HI.X R65, R70, R65, R72, 0x1, P6 ;  /* 0x000000414641a211 */ /* 0x000fc600030f0c48 */
[----:B------:R3:W-:Y:S04]  /*25740*/  @!P3 ST.E.128 desc[UR60][R20.64], R32 ;  /* 0x000000201400b985 */ /* 0x0007e8000c101d3c */
[----:B------:R3:W-:Y:S02]  /*25750*/  @!P2 ST.E.128 desc[UR60][R64.64], R48 ;  /* 0x000000304000a985 */ /* 0x0007e4000c101d3c */
.L_x_5946:
[----:B------:R-:W-:Y:S05]  /*25760*/  BSYNC B1 ;  /* 0x0000000000017941 */ /* 0x000fea0003800000 */
.L_x_5945:
[----:B---3-5:R3:W4:Y:S01]  /*25770*/  SHFL.IDX PT, R7, R67, 0x1, 0x181f ;  /* 0x00381f0043077f89 */ /* 0x02872200000e0000 */
[----:B------:R-:W-:Y:S03]  /*25780*/  BSSY B1, `(.L_x_5947) ;  /* 0x0000010000017945 */ /* 0x000fe60003800000 */
[----:B0-----:R3:W0:Y:S01]  /*25790*/  SHFL.IDX PT, R3, R8, 0x1, 0x181f ;  /* 0x00381f0008037f89 */ /* 0x00162200000e0000 */
        /* <DEDUP_REMOVED lines=14> */
.L_x_5948:
[----:B------:R-:W-:Y:S05]  /*25880*/  BSYNC B1 ;  /* 0x0000000000017941 */ /* 0x000fea0003800000 */
.L_x_5947:
[----:B0---4-:R0:W4:Y:S01]  /*25890*/  SHFL.IDX PT, R7, R67, 0x2, 0x181f ;  /* 0x00581f0043077f89 */ /* 0x01112200000e0000 */
[----:B------:R-:W-:Y:S03]  /*258a0*/  BSSY B1, `(.L_x_5949) ;  /* 0x0000010000017945 */ /* 0x000fe60003800000 */
[----:B------:R0:W0:Y:S01]  /*258b0*/  SHFL.IDX PT, R3, R8, 0x2, 0x181f ;  /* 0x00581f0008037f89 */ /* 0x00002200000e0000 */
        /* <DEDUP_REMOVED lines=14> */
.L_x_5950:
[----:B------:R-:W-:Y:S05]  /*259a0*/  BSYNC B1 ;  /* 0x0000000000017941 */ /* 0x000fea0003800000 */
.L_x_5949:
[----:B0-----:R-:W-:Y:S01]  /*259b0*/  VIADD R3, R71, 0x60 ;  /* 0x0000006047037836 */ /* 0x001fe20000000000 */
[----:B---3--:R-:W3:Y:S04]  /*259c0*/  SHFL.IDX PT, R67, R67, 0x3, 0x181f ;  /* 0x00781f0043437f89 */ /* 0x008ee800000e0000 */
[----:B------:R-:W-:Y:S01]  /*259d0*/  ISETP.GE.AND P0, PT, R3, R84, PT ;  /* 0x000000540300720c */ /* 0x000fe20003f06270 */
[----:B----4-:R0:W4:-:S12]  /*259e0*/  SHFL.IDX PT, R7, R8, 0x3, 0x181f ;  /* 0x00781f0008077f89 */ /* 0x01011800000e0000 */
[----:B0-----:R-:W-:Y:S05]  /*259f0*/  @P0 BRA `(.L_x_5951) ;  /* 0x00000020008c0947 */ /* 0x001fea0003800000 */
[----:B------:R-:W-:Y:S02]  /*25a00*/  ULDC UR4, c[0x0][0xac8] ;  /* 0x0002b20000047ab9 */ /* 0x000fe40000000800 */
[----:B------:R-:W-:Y:S02]  /*25a10*/  ISETP.GE.AND P2, PT, R0, UR4, PT ;  /* 0x0000000400007c0c */ /* 0x000fe4000bf46270 */
[----:B------:R-:W-:-:S11]  /*25a20*/  ISETP.GE.AND P3, PT, R68, UR4, PT ;  /* 0x0000000444007c0c */ /* 0x000fd6000bf66270 */
[-C--:B----4-:R-:W-:Y:S02]  /*25a30*/  @!P2 LEA R2, P0, R0, R7.reuse, 0x1 ;  /* 0x000000070002a211 */ /* 0x090fe400078008ff */
[----:B------:R-:W-:Y:S02]  /*25a40*/  @!P3 LEA R4, P1, R68, R7, 0x1 ;  /* 0x000000074404b211 */ /* 0x000fe400078208ff */
[-C--:B---3--:R-:W-:Y:S02]  /*25a50*/  @!P2 LEA.HI.X R3, R0, R67.reuse, R66, 0x1, P0 ;  /* 0x000000430003a211 */ /* 0x088fe400000f0c42 */
[----:B------:R-:W-:Y:S02]  /*25a60*/  @!P3 LEA.HI.X R5, R68, R67, R69, 0x1, P1 ;  /* 0x000000434405b211 */ /* 0x000fe400008f0c45 */
[----:B------:R-:W-:Y:S01]  /*25a70*/  ISETP.GE.AND P0, PT, R70, UR4, PT ;  /* 0x0000000446007c0c */ /* 0x000fe2000bf06270 */
[----:B------:R0:W-:Y:S04]  /*25a80*/  @!P2 ST.E.128 desc[UR60][R2.64], R28 ;  /* 0x0000001c0200a985 */ /* 0x0001e8000c101d3c */
[----:B------:R0:W-:Y:S08]  /*25a90*/  @!P3 ST.E.128 desc[UR60][R4.64], R44 ;  /* 0x0000002c0400b985 */ /* 0x0001f0000c101d3c */
[----:B------:R-:W-:Y:S05]  /*25aa0*/  @P0 BRA `(.L_x_5951) ;  /* 0x0000002000600947 */ /* 0x000fea0003800000 */
[----:B0-----:R-:W-:-:S04]  /*25ab0*/  LEA R2, P0, R70, R7, 0x1 ;  /* 0x0000000746027211 */ /* 0x001fc800078008ff */
[----:B------:R-:W-:-:S05]  /*25ac0*/  LEA.HI.X R3, R70, R67, R72, 0x1, P0 ;  /* 0x0000004346037211 */ /* 0x000fca00000f0c48 */
[----:B------:R0:W-:Y:S01]  /*25ad0*/  ST.E.128 desc[UR60][R2.64], R60 ;  /* 0x0000003c02007985 */ /* 0x0001e2000c101d3c */
[----:B------:R-:W-:Y:S05]  /*25ae0*/  BRA `(.L_x_5951) ;  /* 0x0000002000507947 */ /* 0x000fea0003800000 */
.L_x_5944:
[----:B0-----:R-:W0:Y:S01]  /*25af0*/  @P4 LDC R0, c[0x0][0xbec] ;  /* 0x0002fb00ff004b82 */ /* 0x001e220000000800 */
[----:B------:R-:W-:Y:S01]  /*25b00*/  ULDC.64 UR4, c[0x0][0xb08] ;  /* 0x0002c20000047ab9 */ /* 0x000fe20000000a00 */
[----:B------:R-:W-:Y:S01]  /*25b10*/  ULDC.64 UR6, c[0x0][0xb30] ;  /* 0x0002cc0000067ab9 */ /* 0x000fe20000000a00 */
[----:B------:R-:W-:Y:S01]  /*25b20*/  IMAD R13, R86, UR4, RZ ;  /* 0x00000004560d7c24 */ /* 0x000fe2000f8e02ff */
[----:B------:R-:W-:Y:S01]  /*25b30*/  ISETP.GE.AND P0, PT, R87, R84, PT ;  /* 0x000000545700720c */ /* 0x000fe20003f06270 */
[C---:B------:R-:W-:Y:S01]  /*25b40*/  IMAD.WIDE.U32 R2, R8.reuse, UR4, RZ ;  /* 0x0000000408027c25 */ /* 0x040fe2000f8e00ff */
[C---:B------:R-:W-:Y:S01]  /*25b50*/  IADD3 R96, R227.reuse, 0x70, RZ ;  /* 0x00000070e3607810 */ /* 0x040fe20007ffe0ff */
[----:B------:R-:W-:Y:S01]  /*25b60*/  BSSY B1, `(.L_x_5952) ;  /* 0x00000c7000017945 */ /* 0x000fe20003800000 */
[----:B------:R-:W1:Y:S01]  /*25b70*/  @P4 LDC R89, c[0x0][0xbf0] ;  /* 0x0002fc00ff594b82 */ /* 0x000e620000000800 */
[----:B------:R-:W-:Y:S01]  /*25b80*/  IMAD R13, R8, UR5, R13 ;  /* 0x00000005080d7c24 */ /* 0x000fe2000f8e020d */
[----:B------:R-:W-:Y:S01]  /*25b90*/  ULDC.64 UR4, c[0x0][0xb38] ;  /* 0x0002ce0000047ab9 */ /* 0x000fe20000000a00 */
[C---:B------:R-:W-:Y:S01]  /*25ba0*/  VIADD R88, R227.reuse, 0x90 ;  /* 0x00000090e3587836 */ /* 0x040fe20000000000 */
[----:B------:R-:W-:Y:S01]  /*25bb0*/  IADD3 R106, R227, 0x48, RZ ;  /* 0x00000048e36a7810 */ /* 0x000fe20007ffe0ff */
[----:B------:R-:W-:Y:S01]  /*25bc0*/  IMAD.IADD R3, R3, 0x1, R13 ;  /* 0x0000000103037824 */ /* 0x000fe200078e020d */
[----:B------:R-:W-:Y:S01]  /*25bd0*/  SHF.R.S32.HI R13, RZ, 0x1f, R232 ;  /* 0x0000001fff0d7819 */ /* 0x000fe200000114e8 */
[C---:B------:R-:W-:Y:S01]  /*25be0*/  VIADD R90, R227.reuse, 0x88 ;  /* 0x00000088e35a7836 */ /* 0x040fe20000000000 */
[----:B------:R-:W-:Y:S01]  /*25bf0*/  IADD3 R148, R227, 0x20, RZ ;  /* 0x00000020e3947810 */ /* 0x000fe20007ffe0ff */
[----:B------:R-:W-:Y:S01]  /*25c00*/  IMAD.WIDE.U32 R2, R230, UR4, R2 ;  /* 0x00000004e6027c25 */ /* 0x000fe2000f8e0002 */
[----:B------:R-:W-:-:S02]  /*25c10*/  SHF.R.S32.HI R88, RZ, 0x1f, R88 ;  /* 0x0000001fff587819 */ /* 0x000fc40000011458 */
[----:B------:R-:W-:Y:S01]  /*25c20*/  SHF.R.S32.HI R90, RZ, 0x1f, R90 ;  /* 0x0000001fff5a7819 */ /* 0x000fe2000001145a */
[----:B------:R-:W-:Y:S01]  /*25c30*/  IMAD R3, R230, UR5, R3 ;  /* 0x00000005e6037c24 */ /* 0x000fe2000f8e0203 */
[----:B------:R-:W-:Y:S01]  /*25c40*/  ULDC.64 UR4, c[0x0][0xb40] ;  /* 0x0002d00000047ab9 */ /* 0x000fe20000000a00 */
[C---:B------:R-:W-:Y:S01]  /*25c50*/  VIADD R94, R227.reuse, 0x78 ;  /* 0x00000078e35e7836 */ /* 0x040fe20000000000 */
[----:B------:R-:W-:Y:S01]  /*25c60*/  IADD3 R91, R227, 0x80, RZ ;  /* 0x00000080e35b7810 */ /* 0x000fe20007ffe0ff */
[----:B------:R-:W-:Y:S01]  /*25c70*/  IMAD R13, R13, UR4, RZ ;  /* 0x000000040d0d7c24 */ /* 0x000fe2000f8e02ff */
[----:B------:R-:W-:Y:S01]  /*25c80*/  SHF.R.S32.HI R96, RZ, 0x1f, R96 ;  /* 0x0000001fff607819 */ /* 0x000fe20000011460 */
[----:B0-----:R-:W-:Y:S01]  /*25c90*/  @P4 IMAD.HI.U32 R0, R7, R0, RZ ;  /* 0x0000000007004227 */ /* 0x001fe200078e00ff */
[----:B------:R-:W-:Y:S02]  /*25ca0*/  SHF.R.S32.HI R94, RZ, 0x1f, R94 ;  /* 0x0000001fff5e7819 */ /* 0x000fe4000001145e */
[----:B------:R-:W-:Y:S01]  /*25cb0*/  IADD3 R101, R227, 0x58, RZ ;  /* 0x00000058e3657810 */ /* 0x000fe20007ffe0ff */
[C---:B------:R-:W-:Y:S01]  /*25cc0*/  IMAD R15, R232.reuse, UR5, R13 ;  /* 0x00000005e80f7c24 */ /* 0x040fe2000f8e020d */
[----:B------:R-:W-:Y:S01]  /*25cd0*/  MOV R13, R7 ;  /* 0x00000007000d7202 */ /* 0x000fe20000000f00 */
[----:B------:R-:W-:Y:S01]  /*25ce0*/  IMAD.WIDE.U32 R2, R232, UR4, R2 ;  /* 0x00000004e8027c25 */ /* 0x000fe2000f8e0002 */
[----:B-1----:R-:W-:Y:S01]  /*25cf0*/  @P4 SHF.R.U32.HI R13, RZ, R89, R0 ;  /* 0x00000059ff0d4219 */ /* 0x002fe20000011600 */
[----:B------:R-:W-:Y:S01]  /*25d00*/  ULDC.64 UR4, c[0x0][0xb48] ;  /* 0x0002d20000047ab9 */ /* 0x000fe20000000a00 */
[----:B------:R-:W-:Y:S01]  /*25d10*/  SHF.R.S32.HI R106, RZ, 0x1f, R106 ;  /* 0x0000001fff6a7819 */ /* 0x000fe2000001146a */
[----:B------:R-:W-:Y:S01]  /*25d20*/  IMAD.IADD R3, R3, 0x1, R15 ;  /* 0x0000000103037824 */ /* 0x000fe200078e020f */
[--C-:B------:R-:W-:Y:S01]  /*25d30*/  SHF.R.S32.HI R0, RZ, 0x1f, R13.reuse ;  /* 0x0000001fff007819 */ /* 0x100fe2000001140d */
[----:B------:R-:W-:Y:S01]  /*25d40*/  IMAD.MOV R6, RZ, RZ, -R13 ;  /* 0x000000ffff067224 */ /* 0x000fe200078e0a0d */
[----:B------:R-:W-:Y:S01]  /*25d50*/  IADD3 R143, R227, 0x30, RZ ;  /* 0x00000030e38f7810 */ /* 0x000fe20007ffe0ff */
[----:B------:R-:W-:Y:S01]  /*25d60*/  IMAD.WIDE.U32 R2, R144, UR4, R2 ;  /* 0x0000000490027c25 */ /* 0x000fe2000f8e0002 */
[----:B------:R-:W-:-:S02]  /*25d70*/  SHF.R.S32.HI R148, RZ, 0x1f, R148 ;  /* 0x0000001fff947819 */ /* 0x000fc40000011494 */
[----:B------:R-:W-:Y:S01]  /*25d80*/  IADD3 R153, R227, 0x8, RZ ;  /* 0x00000008e3997810 */ /* 0x000fe20007ffe0ff */
[----:B------:R-:W-:Y:S02]  /*25d90*/  IMAD R7, R92, R6, R7 ;  /* 0x000000065c077224 */ /* 0x000fe400078e0207 */
[----:B------:R-:W-:Y:S02]  /*25da0*/  IMAD R0, R0, UR6, RZ ;  /* 0x0000000600007c24 */ /* 0x000fe4000f8e02ff */
[----:B------:R-:W-:Y:S01]  /*25db0*/  IMAD R3, R144, UR5, R3 ;  /* 0x0000000590037c24 */ /* 0x000fe2000f8e0203 */
[----:B------:R-:W-:Y:S01]  /*25dc0*/  ULDC.64 UR4, c[0x0][0xb28] ;  /* 0x0002ca0000047ab9 */ /* 0x000fe20000000a00 */
        /* <DEDUP_REMOVED lines=8> */
[----:B------:R-:W-:Y:S01]  /*25e50*/  VIADD R6, R16, 0x36820 ;  /* 0x0003682010067836 */ /* 0x000fe20000000000 */
[----:B------:R-:W-:Y:S01]  /*25e60*/  IADD3 R3, R3, R13, RZ ;  /* 0x0000000d03037210 */ /* 0x000fe20007ffe0ff */
[C---:B------:R-:W-:Y:S01]  /*25e70*/  VIADD R92, R227.reuse, 0x80 ;  /* 0x00000080e35c7836 */ /* 0x040fe20000000000 */
[C---:B------:R-:W-:Y:S01]  /*25e80*/  LEA R0, P1, R2.reuse, UR4, 0x2 ;  /* 0x0000000402007c11 */ /* 0x040fe2000f8210ff */
[C---:B------:R-:W-:Y:S01]  /*25e90*/  VIADD R98, R227.reuse, 0x68 ;  /* 0x00000068e3627836 */ /* 0x040fe20000000000 */
[----:B------:R-:W-:Y:S01]  /*25ea0*/  PRMT R6, RZ, 0x654, R6 ;  /* 0x00000654ff067816 */ /* 0x000fe20000000006 */
[C---:B------:R-:W-:Y:S01]  /*25eb0*/  VIADD R100, R227.reuse, 0x60 ;  /* 0x00000060e3647836 */ /* 0x040fe20000000000 */
[----:B------:R-:W-:Y:S01]  /*25ec0*/  LEA.HI.X R8, R2, UR5, R3, 0x2, P1 ;  /* 0x0000000502087c11 */ /* 0x000fe200088f1403 */
[C---:B------:R-:W-:Y:S01]  /*25ed0*/  VIADD R102, R227.reuse, 0x58 ;  /* 0x00000058e3667836 */ /* 0x040fe20000000000 */
[----:B------:R0:W-:Y:S01]  /*25ee0*/  SYNCS.ARRIVE.TRANS64.RED.A1T0 RZ, [R6+URZ], RZ ;  /* 0x000000ff06ff79a7 */ /* 0x0001e2000810043f */
[C---:B------:R-:W-:Y:S01]  /*25ef0*/  VIADD R104, R227.reuse, 0x50 ;  /* 0x00000050e3687836 */ /* 0x040fe20000000000 */
[----:B------:R0:W1:Y:S01]  /*25f00*/  SHFL.IDX PT, R2, R0, RZ, 0x1c1f ;  /* 0x001c1fff00027589 */ /* 0x00006200000e0000 */
[C---:B------:R-:W-:Y:S01]  /*25f10*/  VIADD R140, R227.reuse, 0x40 ;  /* 0x00000040e38c7836 */ /* 0x040fe20000000000 */
[----:B------:R-:W-:Y:S01]  /*25f20*/  SHF.R.S32.HI R92, RZ, 0x1f, R92 ;  /* 0x0000001fff5c7819 */ /* 0x000fe2000001145c */
[C---:B------:R-:W-:Y:S01]  /*25f30*/  VIADD R142, R227.reuse, 0x38 ;  /* 0x00000038e38e7836 */ /* 0x040fe20000000000 */
[----:B------:R0:W2:Y:S01]  /*25f40*/  SHFL.IDX PT, R3, R8, RZ, 0x1c1f ;  /* 0x001c1fff08037589 */ /* 0x0000a200000e0000 */
        /* <DEDUP_REMOVED lines=31> */
[----:B------:R-:W-:Y:S02]  /*26140*/  ULDC UR4, c[0x0][0xac8] ;  /* 0x0002b20000047ab9 */ /* 0x000fe40000000800 */
[----:B------:R-:W-:Y:S02]  /*26150*/  ISETP.GE.AND P4, PT, R153, UR4, PT ;  /* 0x0000000499007c0c */ /* 0x000fe4000bf86270 */
[----:B------:R-:W-:Y:S02]  /*26160*/  ISETP.GE.AND P3, PT, R151, UR4, PT ;  /* 0x0000000497007c0c */ /* 0x000fe4000bf66270 */
[----:B------:R-:W-:Y:S02]  /*26170*/  ISETP.GE.AND P5, PT, R227, UR4, PT ;  /* 0x00000004e3007c0c */ /* 0x000fe4000bfa6270 */
[----:B------:R-:W-:Y:S02]  /*26180*/  ISETP.GE.AND P0, PT, R149, UR4, PT ;  /* 0x0000000495007c0c */ /* 0x000fe4000bf06270 */
[----:B------:R-:W-:-:S05]  /*26190*/  ISETP.GE.AND P1, PT, R147, UR4, PT ;  /* 0x0000000493007c0c */ /* 0x000fca000bf26270 */
[-C--:B------:R-:W-:Y:S02]  /*261a0*/  @!P4 LEA R6, P2, R153, R2.reuse, 0x2 ;  /* 0x000000029906c211 */ /* 0x080fe400078410ff */
[----:B------:R-:W-:Y:S02]  /*261b0*/  @!P3 LEA R12, P6, R151, R2, 0x2 ;  /* 0x00000002970cb211 */ /* 0x000fe400078c10ff */
[-C--:B------:R-:W-:Y:S01]  /*261c0*/  @!P4 LEA.HI.X R7, R153, R3.reuse, R154, 0x2, P2 ;  /* 0x000000039907c211 */ /* 0x080fe200010f149a */
[----:B------:R-:W-:Y:S01]  /*261d0*/  @!P5 IMAD.WIDE R14, R227, 0x4, R2 ;  /* 0x00000004e30ed825 */ /* 0x000fe200078e0202 */
[----:B------:R-:W-:Y:S02]  /*261e0*/  ISETP.GE.AND P2, PT, R145, UR4, PT ;  /* 0x0000000491007c0c */ /* 0x000fe4000bf46270 */
[----:B------:R-:W-:Y:S02]  /*261f0*/  @!P3 LEA.HI.X R13, R151, R3, R152, 0x2, P6 ;  /* 0x00000003970db211 */ /* 0x000fe400030f1498 */
[----:B------:R0:W-:Y:S04]  /*26200*/  @!P5 ST.E.64 desc[UR60][R14.64], R24 ;  /* 0x000000180e00d985 */ /* 0x0001e8000c101b3c */
[----:B------:R1:W-:Y:S01]  /*26210*/  @!P4 ST.E.64 desc[UR60][R6.64], R28 ;  /* 0x0000001c0600c985 */ /* 0x0003e2000c101b3c */
[----:B------:R-:W-:-:S03]  /*26220*/  ISETP.GE.AND P4, PT, R141, UR4, PT ;  /* 0x000000048d007c0c */ /* 0x000fc6000bf86270 */
[----:B------:R2:W-:Y:S01]  /*26230*/  @!P3 ST.E.64 desc[UR60][R12.64], R32 ;  /* 0x000000200c00b985 */ /* 0x0005e2000c101b3c */
[----:B------:R-:W-:Y:S01]  /*26240*/  ISETP.GE.AND P3, PT, R143, UR4, PT ;  /* 0x000000048f007c0c */ /* 0x000fe2000bf66270 */
[----:B0-----:R-:W-:Y:S01]  /*26250*/  VIADD R25, R227, 0xa0 ;  /* 0x000000a0e3197836 */ /* 0x001fe20000000000 */
[----:B------:R-:W-:Y:S02]  /*26260*/  SHF.R.S32.HI R24, RZ, 0x1f, R237 ;  /* 0x0000001fff187819 */ /* 0x000fe400000114ed */
[-C--:B-1----:R-:W-:Y:S01]  /*26270*/  @!P0 LEA R6, P6, R149, R2.reuse, 0x2 ;  /* 0x0000000295068211 */ /* 0x082fe200078c10ff */
[----:B------:R-:W-:Y:S01]  /*26280*/  VIADD R29, R227, 0xa8 ;  /* 0x000000a8e31d7836 */ /* 0x000fe20000000000 */
[-C--:B--2---:R-:W-:Y:S01]  /*26290*/  @!P1 LEA R12, P5, R147, R2.reuse, 0x2 ;  /* 0x00000002930c9211 */ /* 0x084fe200078a10ff */
[----:B------:R-:W-:Y:S01]  /*262a0*/  VIADD R33, R227, 0xb0 ;  /* 0x000000b0e3217836 */ /* 0x000fe20000000000 */
[----:B------:R-:W-:Y:S02]  /*262b0*/  @!P0 LEA.HI.X R7, R149, R3, R150, 0x2, P6 ;  /* 0x0000000395078211 */ /* 0x000fe400030f1496 */
[----:B------:R-:W-:-:S02]  /*262c0*/  @!P2 LEA R14, P6, R145, R2, 0x2 ;  /* 0x00000002910ea211 */ /* 0x000fc400078c10ff */
[-C--:B------:R-:W-:Y:S01]  /*262d0*/  @!P1 LEA.HI.X R13, R147, R3.reuse, R148, 0x2, P5 ;  /* 0x00000003930d9211 */ /* 0x080fe200028f1494 */
[----:B------:R0:W-:Y:S01]  /*262e0*/  @!P0 ST.E.64 desc[UR60][R6.64], R36 ;  /* 0x0000002406008985 */ /* 0x0001e2000c101b3c */
[----:B------:R-:W-:Y:S02]  /*262f0*/  ISETP.GE.AND P5, PT, R107, UR4, PT ;  /* 0x000000046b007c0c */ /* 0x000fe4000bfa6270 */
[----:B------:R-:W-:Y:S01]  /*26300*/  @!P2 LEA.HI.X R15, R145, R3, R146, 0x2, P6 ;  /* 0x00000003910fa211 */ /* 0x000fe200030f1492 */
[----:B------:R1:W-:Y:S01]  /*26310*/  @!P1 ST.E.64 desc[UR60][R12.64], R40 ;  /* 0x000000280c009985 */ /* 0x0003e2000c101b3c */
[----:B------:R-:W-:Y:S02]  /*26320*/  ISETP.GE.AND P0, PT, R105, UR4, PT ;  /* 0x0000000469007c0c */ /* 0x000fe4000bf06270 */
[----:B------:R-:W-:Y:S01]  /*26330*/  ISETP.GE.AND P1, PT, R103, UR4, PT ;  /* 0x0000000467007c0c */ /* 0x000fe2000bf26270 */
[----:B------:R2:W-:Y:S01]  /*26340*/  @!P2 ST.E.64 desc[UR60][R14.64], R44 ;  /* 0x0000002c0e00a985 */ /* 0x0005e2000c101b3c */
[----:B0-----:R-:W-:-:S02]  /*26350*/  @!P3 LEA R6, P6, R143, R2, 0x2 ;  /* 0x000000028f06b211 */ /* 0x001fc400078c10ff */
[----:B------:R-:W-:Y:S02]  /*26360*/  IADD3 R37, R227, 0xb8, RZ ;  /* 0x000000b8e3257810 */ /* 0x000fe40007ffe0ff */
        /* <DEDUP_REMOVED lines=16> */
[-C--:B------:R-:W-:Y:S02]  /*26470*/  @!P1 LEA.HI.X R13, R103, R3.reuse, R104, 0x2, P3 ;  /* 0x00000003670d9211 */ /* 0x080fe400018f1468 */
[----:B------:R-:W-:-:S02]  /*26480*/  @!P2 LEA.HI.X R15, R101, R3, R102, 0x2, P6 ;  /* 0x00000003650fa211 */ /* 0x000fc400030f1466 */
[----:B------:R-:W-:Y:S01]  /*26490*/  ISETP.GE.AND P3, PT, R95, UR4, PT ;  /* 0x000000045f007c0c */ /* 0x000fe2000bf66270 */
        /* <DEDUP_REMOVED lines=10> */
[CC--:B--2---:R-:W-:Y:S01]  /*26540*/  @!P3 LEA R14, P6, R95.reuse, R2.reuse, 0x2 ;  /* 0x000000025f0eb211 */ /* 0x0c4fe200078c10ff */
[----:B------:R1:W-:Y:S03]  /*26550*/  @!P4 ST.E.64 desc[UR60][R12.64], R76 ;  /* 0x0000004c0c00c985 */ /* 0x0003e6000c101b3c */
[----:B------:R-:W-:Y:S02]  /*26560*/  @!P3 LEA.HI.X R15, R95, R3, R96, 0x2, P6 ;  /* 0x000000035f0fb211 */ /* 0x000fe400030f1460 */
[----:B0-----:R-:W-:-:S03]  /*26570*/  @!P2 LEA R6, P4, R93, R2, 0x2 ;  /* 0x000000025d06a211 */ /* 0x001fc600078810ff */
[----:B------:R0:W-:Y:S01]  /*26580*/  @!P3 ST.E.64 desc[UR60][R14.64], R80 ;  /* 0x000000500e00b985 */ /* 0x0001e2000c101b3c */
[----:B------:R-:W-:Y:S02]  /*26590*/  ISETP.GE.AND P3, PT, R237, UR4, PT ;  /* 0x00000004ed007c0c */ /* 0x000fe4000bf66270 */
[-C--:B------:R-:W-:Y:S02]  /*265a0*/  @!P2 LEA.HI.X R7, R93, R3.reuse, R94, 0x2, P4 ;  /* 0x000000035d07a211 */ /* 0x080fe400020f145e */
[----:B------:R-:W-:Y:S02]  /*265b0*/  ISETP.GE.AND P4, PT, R25, UR4, PT ;  /* 0x0000000419007c0c */ /* 0x000fe4000bf86270 */
[C---:B-1----:R-:W-:Y:S01]  /*265c0*/  @!P0 LEA R12, P5, R91.reuse, R2, 0x2 ;  /* 0x000000025b0c8211 */ /* 0x042fe200078a10ff */
[----:B------:R1:W-:Y:S01]  /*265d0*/  @!P2 ST.E.64 desc[UR60][R6.64], R4 ;  /* 0x000000040600a985 */ /* 0x0003e2000c101b3c */
[----:B------:R-:W-:Y:S02]  /*265e0*/  ISETP.GE.AND P2, PT, R86, UR4, PT ;  /* 0x0000000456007c0c */ /* 0x000fe4000bf46270 */
[----:B------:R-:W-:-:S02]  /*265f0*/  @!P0 LEA.HI.X R13, R91, R3, R92, 0x2, P5 ;  /* 0x000000035b0d8211 */ /* 0x000fc400028f145c */
[----:B0-----:R-:W-:-:S03]  /*26600*/  @!P1 LEA R14, P6, R89, R2, 0x2 ;  /* 0x00000002590e9211 */ /* 0x001fc600078c10ff */
[----:B------:R0:W-:Y:S01]  /*26610*/  @!P0 ST.E.64 desc[UR60][R12.64], R20 ;  /* 0x000000140c008985 */ /* 0x0001e2000c101b3c */
[----:B------:R-:W-:Y:S02]  /*26620*/  ISETP.GE.AND P0, PT, R33, UR4, PT ;  /* 0x0000000421007c0c */ /* 0x000fe4000bf06270 */
[----:B------:R-:W-:Y:S02]  /*26630*/  @!P1 LEA.HI.X R15, R89, R3, R90, 0x2, P6 ;  /* 0x00000003590f9211 */ /* 0x000fe400030f145a */
[----:B-1----:R-:W-:-:S03]  /*26640*/  SHF.R.S32.HI R4, RZ, 0x1f, R25 ;  /* 0x0000001fff047819 */ /* 0x002fc60000011419 */
[----:B------:R1:W-:Y:S01]  /*26650*/  @!P1 ST.E.64 desc[UR60][R14.64], R120 ;  /* 0x000000780e009985 */ /* 0x0003e2000c101b3c */
[----:B------:R-:W-:Y:S02]  /*26660*/  ISETP.GE.AND P1, PT, R29, UR4, PT ;  /* 0x000000041d007c0c */ /* 0x000fe4000bf26270 */
[----:B------:R-:W-:Y:S02]  /*26670*/  SHF.R.S32.HI R5, RZ, 0x1f, R33 ;  /* 0x0000001fff057819 */ /* 0x000fe40000011421 */
[----:B0-----:R-:W-:-:S04]  /*26680*/  @!P4 LEA R12, P5, R25, R2, 0x2 ;  /* 0x00000002190cc211 */ /* 0x001fc800078a10ff */
[-C--:B------:R-:W-:Y:S02]  /*26690*/  @!P4 LEA.HI.X R13, R25, R3.reuse, R4, 0x2, P5 ;  /* 0x00000003190dc211 */ /* 0x080fe400028f1404 */
[----:B------:R-:W-:Y:S02]  /*266a0*/  ISETP.GE.AND P5, PT, R37, UR4, PT ;  /* 0x0000000425007c0c */ /* 0x000fe4000bfa6270 */
[CC--:B-1----:R-:W-:Y:S02]  /*266b0*/  @!P3 LEA R14, P6, R237.reuse, R2.reuse, 0x2 ;  /* 0x00000002ed0eb211 */ /* 0x0c2fe400078c10ff */
[----:B------:R-:W-:Y:S02]  /*266c0*/  SHF.R.S32.HI R4, RZ, 0x1f, R29 ;  /* 0x0000001fff047819 */ /* 0x000fe4000001141d */
[----:B------:R-:W-:Y:S02]  /*266d0*/  @!P3 LEA.HI.X R15, R237, R3, R24, 0x2, P6 ;  /* 0x00000003ed0fb211 */ /* 0x000fe400030f1418 */
[----:B------:R-:W-:-:S02]  /*266e0*/  @!P2 LEA R20, P6, R86, R2, 0x2 ;  /* 0x000000025614a211 */ /* 0x000fc400078c10ff */
[----:B------:R-:W-:Y:S02]  /*266f0*/  SHF.R.S32.HI R24, RZ, 0x1f, R37 ;  /* 0x0000001fff187819 */ /* 0x000fe40000011425 */
[----:B------:R-:W-:Y:S02]  /*26700*/  @!P2 LEA.HI.X R21, R86, R3, R88, 0x2, P6 ;  /* 0x000000035615a211 */ /* 0x000fe400030f1458 */
[----:B------:R-:W-:-:S03]  /*26710*/  @!P1 LEA R6, P6, R29, R2, 0x2 ;  /* 0x000000021d069211 */ /* 0x000fc600078c10ff */
[----:B------:R0:W-:Y:S01]  /*26720*/  @!P2 ST.E.64 desc[UR60][R20.64], R122 ;  /* 0x0000007a1400a985 */ /* 0x0001e2000c101b3c */
[-C--:B------:R-:W-:Y:S02]  /*26730*/  @!P1 LEA.HI.X R7, R29, R3.reuse, R4, 0x2, P6 ;  /* 0x000000031d079211 */ /* 0x080fe400030f1404 */
        /* <DEDUP_REMOVED lines=9> */
.L_x_5953:
[----:B------:R-:W-:Y:S05]  /*267d0*/  BSYNC B1 ;  /* 0x0000000000017941 */ /* 0x000fea0003800000 */
.L_x_5952:
[----:B------:R-:W-:Y:S01]  /*267e0*/  ISETP.GE.AND P0, PT, R85, R84, PT ;  /* 0x000000545500720c */ /* 0x000fe20003f06270 */
[----:B0-----:R0:W1:Y:S04]  /*267f0*/  SHFL.IDX PT, R3, R8, 0x1, 0x1c1f ;  /* 0x003c1f0008037f89 */ /* 0x00106800000e0000 */
[----:B------:R0:W2:Y:S08]  /*26800*/  SHFL.IDX PT, R2, R0, 0x1, 0x1c1f ;  /* 0x003c1f0000027f89 */ /* 0x0000b000000e0000 */
[----:B0-----:R-:W-:Y:S05]  /*26810*/  @P0 BRA `(.L_x_5951) ;  /* 0x0000001400040947 */ /* 0x001fea0003800000 */
[----:B------:R-:W-:Y:S01]  /*26820*/  ULDC UR4, c[0x0][0xac8] ;  /* 0x0002b20000047ab9 */ /* 0x000fe20000000800 */
[----:B------:R-:W-:Y:S01]  /*26830*/  VIADD R29, R227, 0xb0 ;  /* 0x000000b0e31d7836 */ /* 0x000fe20000000000 */
[----:B------:R-:W-:Y:S02]  /*26840*/  ISETP.GE.AND P1, PT, R153, UR4, PT ;  /* 0x0000000499007c0c */ /* 0x000fe4000bf26270 */
[----:B------:R-:W-:Y:S02]  /*26850*/  ISETP.GE.AND P0, PT, R151, UR4, PT ;  /* 0x0000000497007c0c */ /* 0x000fe4000bf06270 */
[----:B------:R-:W-:Y:S02]  /*26860*/  ISETP.GE.AND P2, PT, R227, UR4, PT ;  /* 0x00000004e3007c0c */ /* 0x000fe4000bf46270 */
[----:B------:R-:W-:Y:S02]  /*26870*/  ISETP.GE.AND P3, PT, R149, UR4, PT ;  /* 0x0000000495007c0c */ /* 0x000fe4000bf66270 */
[----:B------:R-:W-:-:S02]  /*26880*/  ISETP.GE.AND P4, PT, R147, UR4, PT ;  /* 0x0000000493007c0c */ /* 0x000fc4000bf86270 */
[----:B------:R-:W-:-:S03]  /*26890*/  SHF.R.S32.HI R0, RZ, 0x1f, R237 ;  /* 0x0000001fff007819 */ /* 0x000fc600000114ed */
[-C--:B--2---:R-:W-:Y:S02]  /*268a0*/  @!P1 LEA R6, P5, R153, R2.reuse, 0x2 ;  /* 0x0000000299069211 */ /* 0x084fe400078a10ff */
[-C--:B------:R-:W-:Y:S02]  /*268b0*/  @!P0 LEA R12, P6, R151, R2.reuse, 0x2 ;  /* 0x00000002970c8211 */ /* 0x080fe400078c10ff */
[-C--:B-1----:R-:W-:Y:S01]  /*268c0*/  @!P1 LEA.HI.X R7, R153, R3.reuse, R154, 0x2, P5 ;  /* 0x0000000399079211 */ /* 0x082fe200028f149a */
        /* <DEDUP_REMOVED lines=13> */
[----:B------:R-:W-:Y:S01]  /*269a0*/  @!P4 LEA.HI.X R21, R147, R3, R148, 0x2, P2 ;  /* 0x000000039315c211 */ /* 0x000fe200010f1494 */
[----:B0-----:R-:W-:Y:S01]  /*269b0*/  VIADD R27, R227, 0xa0 ;  /* 0x000000a0e31b7836 */ /* 0x001fe20000000000 */
[----:B------:R-:W-:-:S02]  /*269c0*/  ISETP.GE.AND P2, PT, R107, UR4, PT ;  /* 0x000000046b007c0c */ /* 0x000fc4000bf46270 */
[-C--:B------:R-:W-:Y:S01]  /*269d0*/  @!P5 LEA.HI.X R25, R145, R3.reuse, R146, 0x2, P6 ;  /* 0x000000039119d211 */ /* 0x080fe200030f1492 */
[----:B------:R0:W-:Y:S01]  /*269e0*/  @!P4 ST.E.64 desc[UR60][R20.64], R42 ;  /* 0x0000002a1400c985 */ /* 0x0001e2000c101b3c */
[----:B------:R-:W-:Y:S02]  /*269f0*/  ISETP.GE.AND P3, PT, R105, UR4, PT ;  /* 0x0000000469007c0c */ /* 0x000fe4000bf66270 */
[----:B------:R-:W-:Y:S01]  /*26a00*/  ISETP.GE.AND P4, PT, R103, UR4, PT ;  /* 0x0000000467007c0c */ /* 0x000fe2000bf86270 */
[----:B------:R4:W-:Y:S01]  /*26a10*/  @!P5 ST.E.64 desc[UR60][R24.64], R46 ;  /* 0x0000002e1800d985 */ /* 0x0009e2000c101b3c */
[-C--:B------:R-:W-:Y:S02]  /*26a20*/  @!P0 LEA R4, P6, R143, R2.reuse, 0x2 ;  /* 0x000000028f048211 */ /* 0x080fe400078c10ff */
[----:B-1----:R-:W-:Y:S02]  /*26a30*/  @!P1 LEA R6, P5, R141, R2, 0x2 ;  /* 0x000000028d069211 */ /* 0x002fe400078a10ff */
[----:B------:R-:W-:-:S02]  /*26a40*/  @!P0 LEA.HI.X R5, R143, R3, R144, 0x2, P6 ;  /* 0x000000038f058211 */ /* 0x000fc400030f1490 */
[-C--:B--2---:R-:W-:Y:S02]  /*26a50*/  @!P2 LEA R12, P6, R107, R2.reuse, 0x2 ;  /* 0x000000026b0ca211 */ /* 0x084fe400078c10ff */
[-C--:B------:R-:W-:Y:S01]  /*26a60*/  @!P1 LEA.HI.X R7, R141, R3.reuse, R142, 0x2, P5 ;  /* 0x000000038d079211 */ /* 0x080fe200028f148e */
[----:B------:R1:W-:Y:S01]  /*26a70*/  @!P0 ST.E.64 desc[UR60][R4.64], R50 ;  /* 0x0000003204008985 */ /* 0x0003e2000c101b3c */
[----:B------:R-:W-:Y:S02]  /*26a80*/  ISETP.GE.AND P5, PT, R101, UR4, PT ;  /* 0x0000000465007c0c */ /* 0x000fe4000bfa6270 */
[----:B------:R-:W-:Y:S01]  /*26a90*/  @!P2 LEA.HI.X R13, R107, R3, R140, 0x2, P6 ;  /* 0x000000036b0da211 */ /* 0x000fe200030f148c */
[----:B------:R2:W-:Y:S01]  /*26aa0*/  @!P1 ST.E.64 desc[UR60][R6.64], R54 ;  /* 0x0000003606009985 */ /* 0x0005e2000c101b3c */
[-C--:B---3--:R-:W-:Y:S02]  /*26ab0*/  @!P3 LEA R14, P1, R105, R2.reuse, 0x2 ;  /* 0x00000002690eb211 */ /* 0x088fe400078210ff */
[----:B0-----:R-:W-:Y:S01]  /*26ac0*/  @!P4 LEA R20, P0, R103, R2, 0x2 ;  /* 0x000000026714c211 */ /* 0x001fe200078010ff */
[----:B------:R0:W-:Y:S01]  /*26ad0*/  @!P2 ST.E.64 desc[UR60][R12.64], R58 ;  /* 0x0000003a0c00a985 */ /* 0x0001e2000c101b3c */
[----:B------:R-:W-:-:S02]  /*26ae0*/  ISETP.GE.AND P2, PT, R99, UR4, PT ;  /* 0x0000000463007c0c */ /* 0x000fc4000bf46270 */
[-C--:B------:R-:W-:Y:S02]  /*26af0*/  @!P3 LEA.HI.X R15, R105, R3.reuse, R106, 0x2, P1 ;  /* 0x00000003690fb211 */ /* 0x080fe400008f146a */
[----:B------:R-:W-:Y:S02]  /*26b00*/  ISETP.GE.AND P1, PT, R97, UR4, PT ;  /* 0x0000000461007c0c */ /* 0x000fe4000bf26270 */
[----:B----4-:R-:W-:Y:S01]  /*26b10*/  @!P5 LEA R24, P6, R101, R2, 0x2 ;  /* 0x000000026518d211 */ /* 0x010fe200078c10ff */
[----:B------:R3:W-:Y:S01]  /*26b20*/  @!P3 ST.E.64 desc[UR60][R14.64], R62 ;  /* 0x0000003e0e00b985 */ /* 0x0007e2000c101b3c */
[-C--:B------:R-:W-:Y:S02]  /*26b30*/  @!P4 LEA.HI.X R21, R103, R3.reuse, R104, 0x2, P0 ;  /* 0x000000036715c211 */ /* 0x080fe400000f1468 */
[----:B------:R-:W-:Y:S02]  /*26b40*/  @!P5 LEA.HI.X R25, R101, R3, R102, 0x2, P6 ;  /* 0x000000036519d211 */ /* 0x000fe400030f1466 */
[----:B------:R-:W-:Y:S01]  /*26b50*/  ISETP.GE.AND P0, PT, R95, UR4, PT ;  /* 0x000000045f007c0c */ /* 0x000fe2000bf06270 */
[----:B------:R-:W-:Y:S01]  /*26b60*/  @!P4 ST.E.64 desc[UR60][R20.64], R66 ;  /* 0x000000421400c985 */ /* 0x000fe2000c101b3c */
[----:B------:R-:W-:-:S02]  /*26b70*/  ISETP.GE.AND P3, PT, R93, UR4, PT ;  /* 0x000000045d007c0c */ /* 0x000fc4000bf66270 */
[-C--:B-1----:R-:W-:Y:S01]  /*26b80*/  @!P2 LEA R4, P6, R99, R2.reuse, 0x2 ;  /* 0x000000026304a211 */ /* 0x082fe200078c10ff */
[----:B------:R1:W-:Y:S01]  /*26b90*/  @!P5 ST.E.64 desc[UR60][R24.64], R70 ;  /* 0x000000461800d985 */ /* 0x0003e2000c101b3c */
[----:B------:R-:W-:Y:S02]  /*26ba0*/  ISETP.GE.AND P4, PT, R91, UR4, PT ;  /* 0x000000045b007c0c */ /* 0x000fe4000bf86270 */
[-C--:B--2---:R-:W-:Y:S02]  /*26bb0*/  @!P1 LEA R6, P5, R97, R2.reuse, 0x2 ;  /* 0x0000000261069211 */ /* 0x084fe400078a10ff */
[-C--:B------:R-:W-:Y:S02]  /*26bc0*/  @!P2 LEA.HI.X R5, R99, R3.reuse, R100, 0x2, P6 ;  /* 0x000000036305a211 */ /* 0x080fe400030f1464 */
[----:B------:R-:W-:Y:S02]  /*26bd0*/  @!P1 LEA.HI.X R7, R97, R3, R98, 0x2, P5 ;  /* 0x0000000361079211 */ /* 0x000fe400028f1462 */
[----:B0-----:R-:W-:Y:S01]  /*26be0*/  @!P0 LEA R12, P6, R95, R2, 0x2 ;  /* 0x000000025f0c8211 */ /* 0x001fe200078c10ff */
[----:B------:R0:W-:Y:S01]  /*26bf0*/  @!P2 ST.E.64 desc[UR60][R4.64], R74 ;  /* 0x0000004a0400a985 */ /* 0x0001e2000c101b3c */
[----:B------:R-:W-:-:S02]  /*26c00*/  ISETP.GE.AND P2, PT, R89, UR4, PT ;  /* 0x0000000459007c0c */ /* 0x000fc4000bf46270 */
[-C--:B------:R-:W-:Y:S01]  /*26c10*/  @!P0 LEA.HI.X R13, R95, R3.reuse, R96, 0x2, P6 ;  /* 0x000000035f0d8211 */ /* 0x080fe200030f1460 */
[----:B------:R2:W-:Y:S01]  /*26c20*/  @!P1 ST.E.64 desc[UR60][R6.64], R78 ;  /* 0x0000004e06009985 */ /* 0x0005e2000c101b3c */
[-C--:B---3--:R-:W-:Y:S01]  /*26c30*/  @!P3 LEA R14, P1, R93, R2.reuse, 0x2 ;  /* 0x000000025d0eb211 */ /* 0x088fe200078210ff */
[----:B-1----:R-:W-:Y:S01]  /*26c40*/  VIADD R25, R227, 0xa8 ;  /* 0x000000a8e3197836 */ /* 0x002fe20000000000 */
[----:B------:R-:W-:Y:S01]  /*26c50*/  @!P4 LEA R20, P5, R91, R2, 0x2 ;  /* 0x000000025b14c211 */ /* 0x000fe200078a10ff */
[----:B------:R1:W-:Y:S01]  /*26c60*/  @!P0 ST.E.64 desc[UR60][R12.64], R82 ;  /* 0x000000520c008985 */ /* 0x0003e2000c101b3c */
[-C--:B------:R-:W-:Y:S02]  /*26c70*/  @!P3 LEA.HI.X R15, R93, R3.reuse, R94, 0x2, P1 ;  /* 0x000000035d0fb211 */ /* 0x080fe400008f145e */
[----:B------:R-:W-:Y:S02]  /*26c80*/  ISETP.GE.AND P1, PT, R86, UR4, PT ;  /* 0x0000000456007c0c */ /* 0x000fe4000bf26270 */
[----:B------:R-:W-:Y:S01]  /*26c90*/  @!P4 LEA.HI.X R21, R91, R3, R92, 0x2, P5 ;  /* 0x000000035b15c211 */ /* 0x000fe200028f145c */
[----:B------:R3:W-:Y:S01]  /*26ca0*/  @!P3 ST.E.64 desc[UR60][R14.64], R128 ;  /* 0x000000800e00b985 */ /* 0x0007e2000c101b3c */
[----:B------:R-:W-:-:S02]  /*26cb0*/  ISETP.GE.AND P0, PT, R237, UR4, PT ;  /* 0x00000004ed007c0c */ /* 0x000fc4000bf06270 */
[-C--:B0-----:R-:W-:Y:S01]  /*26cc0*/  @!P2 LEA R4, P5, R89, R2.reuse, 0x2 ;  /* 0x000000025904a211 */ /* 0x081fe200078a10ff */
[----:B------:R0:W-:Y:S01]  /*26cd0*/  @!P4 ST.E.64 desc[UR60][R20.64], R130 ;  /* 0x000000821400c985 */ /* 0x0001e2000c101b3c */
[----:B------:R-:W-:Y:S02]  /*26ce0*/  ISETP.GE.AND P4, PT, R27, UR4, PT ;  /* 0x000000041b007c0c */ /* 0x000fe4000bf86270 */
[----:B------:R-:W-:Y:S02]  /*26cf0*/  ISETP.GE.AND P3, PT, R25, UR4, PT ;  /* 0x0000000419007c0c */ /* 0x000fe4000bf66270 */
[----:B------:R-:W-:Y:S02]  /*26d00*/  @!P2 LEA.HI.X R5, R89, R3, R90, 0x2, P5 ;  /* 0x000000035905a211 */ /* 0x000fe400028f145a */
[-C--:B--2---:R-:W-:Y:S02]  /*26d10*/  @!P1 LEA R6, P6, R86, R2.reuse, 0x2 ;  /* 0x0000000256069211 */ /* 0x084fe400078c10ff */
[----:B------:R-:W-:Y:S01]  /*26d20*/  SHF.R.S32.HI R8, RZ, 0x1f, R27 ;  /* 0x0000001fff087819 */ /* 0x000fe2000001141b */
[----:B------:R4:W-:Y:S01]  /*26d30*/  @!P2 ST.E.64 desc[UR60][R4.64], R132 ;  /* 0x000000840400a985 */ /* 0x0009e2000c101b3c */
[----:B-1----:R-:W-:-:S02]  /*26d40*/  @!P0 LEA R12, P5, R237, R2, 0x2 ;  /* 0x00000002ed0c8211 */ /* 0x002fc400078a10ff */
[-C--:B------:R-:W-:Y:S02]  /*26d50*/  @!P1 LEA.HI.X R7, R86, R3.reuse, R88, 0x2, P6 ;  /* 0x0000000356079211 */ /* 0x080fe400030f1458 */
[----:B------:R-:W-:Y:S02]  /*26d60*/  ISETP.GE.AND P6, PT, R29, UR4, PT ;  /* 0x000000041d007c0c */ /* 0x000fe4000bfc6270 */
[-C--:B------:R-:W-:Y:S01]  /*26d70*/  @!P0 LEA.HI.X R13, R237, R3.reuse, R0, 0x2, P5 ;  /* 0x00000003ed0d8211 */ /* 0x080fe200028f1400 */
[----:B------:R4:W-:Y:S01]  /*26d80*/  @!P1 ST.E.64 desc[UR60][R6.64], R134 ;  /* 0x0000008606009985 */ /* 0x0009e2000c101b3c */
[CC--:B---3--:R-:W-:Y:S02]  /*26d90*/  @!P4 LEA R14, P5, R27.reuse, R2.reuse, 0x2 ;  /* 0x000000021b0ec211 */ /* 0x0c8fe400078a10ff */
[----:B------:R-:W-:Y:S01]  /*26da0*/  SHF.R.S32.HI R0, RZ, 0x1f, R25 ;  /* 0x0000001fff007819 */ /* 0x000fe20000011419 */
[----:B------:R4:W-:Y:S01]  /*26db0*/  @!P0 ST.E.64 desc[UR60][R12.64], R136 ;  /* 0x000000880c008985 */ /* 0x0009e2000c101b3c */
[----:B------:R-:W-:Y:S01]  /*26dc0*/  @!P4 LEA.HI.X R15, R27, R3, R8, 0x2, P5 ;  /* 0x000000031b0fc211 */ /* 0x000fe200028f1408 */
[----:B------:R-:W-:Y:S01]  /*26dd0*/  VIADD R27, R227, 0xb8 ;  /* 0x000000b8e31b7836 */ /* 0x000fe20000000000 */
[----:B0-----:R-:W-:-:S03]  /*26de0*/  @!P3 LEA R20, P5, R25, R2, 0x2 ;  /* 0x000000021914b211 */ /* 0x001fc600078a10ff */
[----:B------:R4:W-:Y:S01]  /*26df0*/  @!P4 ST.E.64 desc[UR60][R14.64], R138 ;  /* 0x0000008a0e00c985 */ /* 0x0009e2000c101b3c */
[-C--:B------:R-:W-:Y:S02]  /*26e00*/  @!P3 LEA.HI.X R21, R25, R3.reuse, R0, 0x2, P5 ;  /* 0x000000031915b211 */ /* 0x080fe400028f1400 */
[----:B------:R-:W-:Y:S02]  /*26e10*/  SHF.R.S32.HI R0, RZ, 0x1f, R29 ;  /* 0x0000001fff007819 */ /* 0x000fe4000001141d */
[----:B------:R-:W-:Y:S01]  /*26e20*/  @!P6 LEA R24, P5, R29, R2, 0x2 ;  /* 0x000000021d18e211 */ /* 0x000fe200078a10ff */
[----:B------:R4:W-:Y:S01]  /*26e30*/  @!P3 ST.E.64 desc[UR60][R20.64], R110 ;  /* 0x0000006e1400b985 */ /* 0x0009e2000c101b3c */
[----:B------:R-:W-:Y:S02]  /*26e40*/  ISETP.GE.AND P0, PT, R27, UR4, PT ;  /* 0x000000041b007c0c */ /* 0x000fe4000bf06270 */
[----:B------:R-:W-:-:S05]  /*26e50*/  @!P6 LEA.HI.X R25, R29, R3, R0, 0x2, P5 ;  /* 0x000000031d19e211 */ /* 0x000fca00028f1400 */
[----:B------:R4:W-:Y:S06]  /*26e60*/  @!P6 ST.E.64 desc[UR60][R24.64], R114 ;  /* 0x000000721800e985 */ /* 0x0009ec000c101b3c */
[----:B------:R-:W-:Y:S05]  /*26e70*/  @P0 BRA `(.L_x_5951) ;  /* 0x0000000c006c0947 */ /* 0x000fea0003800000 */
[----:B------:R-:W-:Y:S02]  /*26e80*/  LEA R2, P0, R27, R2, 0x2 ;  /* 0x000000021b027211 */ /* 0x000fe400078010ff */
[----:B------:R-:W-:-:S04]  /*26e90*/  SHF.R.S32.HI R0, RZ, 0x1f, R27 ;  /* 0x0000001fff007819 */ /* 0x000fc8000001141b */
[----:B------:R-:W-:-:S05]  /*26ea0*/  LEA.HI.X R3, R27, R3, R0, 0x2, P0 ;  /* 0x000000031b037211 */ /* 0x000fca00000f1400 */
[----:B------:R0:W-:Y:S01]  /*26eb0*/  ST.E.64 desc[UR60][R2.64], R118 ;  /* 0x0000007602007985 */ /* 0x0001e2000c101b3c */
[----:B------:R-:W-:Y:S05]  /*26ec0*/  BRA `(.L_x_5951) ;  /* 0x0000000c00587947 */ /* 0x000fea0003800000 */
.L_x_5942:
[----:B------:R-:W-:Y:S01]  /*26ed0*/  ULDC.64 UR6, c[0x0][0xc08] ;  /* 0x0003020000067ab9 */ /* 0x000fe20000000a00 */
[----:B------:R-:W-:Y:S01]  /*26ee0*/  ULDC.64 UR4, c[0x0][0xc00] ;  /* 0x0003000000047ab9 */ /* 0x000fe20000000a00 */
[----:B------:R-:W-:Y:S02]  /*26ef0*/  ISETP.NE.U32.AND P1, PT, RZ, UR6, PT ;  /* 0x00000006ff007c0c */ /* 0x000fe4000bf25070 */
[----:B------:R-:W-:Y:S02]  /*26f00*/  ISETP.NE.U32.AND P0, PT, RZ, UR4, PT ;  /* 0x00000004ff007c0c */ /* 0x000fe4000bf05070 */
[----:B------:R-:W-:Y:S02]  /*26f10*/  ISETP.NE.AND.EX P1, PT, RZ, UR7, PT, P1 ;  /* 0x00000007ff007c0c */ /* 0x000fe4000bf25310 */
[----:B------:R-:W-:Y:S02]  /*26f20*/  IADD3 R2, P2, R233, UR4, RZ ;  /* 0x00000004e9027c10 */ /* 0x000fe4000ff5e0ff */
[----:B------:R-:W-:-:S02]  /*26f30*/  ISETP.NE.AND.EX P0, PT, RZ, UR5, PT, P0 ;  /* 0x00000005ff007c0c */ /* 0x000fc4000bf05300 */
[----:B------:R-:W-:Y:S01]  /*26f40*/  IADD3.X R3, R234, UR5, RZ, P2, !PT ;  /* 0x00000005ea037c10 */ /* 0x000fe200097fe4ff */
[----:B------:R-:W-:Y:S01]  /*26f50*/  ULDC UR4, c[0x0][0xa88] ;  /* 0x0002a20000047ab9 */ /* 0x000fe20000000800 */
[----:B------:R-:W-:Y:S01]  /*26f60*/  MOV R25, RZ ;  /* 0x000000ff00197202 */ /* 0x000fe20000000f00 */
        /* <DEDUP_REMOVED lines=15> */
[----:B--2---:R-:W-:-:S07]  /*27060*/  IMAD.IADD R0, R0, 0x1, -R5 ;  /* 0x0000000100007824 */ /* 0x004fce00078e0a05 */
.L_x_5954:
[----:B------:R-:W2:Y:S01]  /*27070*/  LDL.LU R2, [R1+0x68] ;  /* 0x0000680001027983 */ /* 0x000ea20000300800 */
[----:B------:R-:W-:Y:S01]  /*27080*/  BSSY B1, `(.L_x_5955) ;  /* 0x0000036000017945 */ /* 0x000fe20003800000 */
[----:B------:R-:W-:Y:S02]  /*27090*/  SEL R33, R232, RZ, !P0 ;  /* 0x000000ffe8217207 */ /* 0x000fe40004000000 */
[----:B-----5:R-:W-:Y:S02]  /*270a0*/  SHF.R.S32.HI R26, RZ, 0x1f, R25 ;  /* 0x0000001fff1a7819 */ /* 0x020fe40000011419 */
[----:B--2---:R-:W-:Y:S01]  /*270b0*/  SEL R28, R2, RZ, !P0 ;  /* 0x000000ff021c7207 */ /* 0x004fe20004000000 */
[----:B------:R-:W-:Y:S06]  /*270c0*/  @P3 BRA `(.L_x_5956) ;  /* 0x0000000000c43947 */ /* 0x000fec0003800000 */
[----:B------:R-:W2:Y:S01]  /*270d0*/  LDC R37, c[0x0][0xbe8] ;  /* 0x0002fa00ff257b82 */ /* 0x000ea20000000800 */
[----:B------:R-:W-:Y:S01]  /*270e0*/  IADD3 R35, R226, -0x80, R35 ;  /* 0xffffff80e2237810 */ /* 0x000fe20007ffe023 */
[----:B--2---:R-:W-:-:S05]  /*270f0*/  IMAD R2, R0, R37, RZ ;  /* 0x0000002500027224 */ /* 0x004fca00078e02ff */
[----:B------:R-:W-:-:S13]  /*27100*/  ISETP.GE.AND P0, PT, R35, R2, PT ;  /* 0x000000022300720c */ /* 0x000fda0003f06270 */
[----:B------:R-:W-:Y:S05]  /*27110*/  @P0 BRA `(.L_x_5956) ;  /* 0x0000000000b00947 */ /* 0x000fea0003800000 */
[----:B------:R-:W2:Y:S01]  /*27120*/  LDL.LU R30, [R1+0x48] ;  /* 0x00004800011e7983 */ /* 0x000ea20000300800 */
[----:B------:R-:W-:Y:S01]  /*27130*/  IMAD.MOV.U32 R24, RZ, RZ, 0x9b8 ;  /* 0x000009b8ff187424 */ /* 0x000fe200078e00ff */
[----:B------:R-:W-:Y:S01]  /*27140*/  ISETP.GT.AND P0, PT, R231, 0x1, PT ;  /* 0x00000001e700780c */ /* 0x000fe20003f04270 */
[----:B------:R-:W3:Y:S01]  /*27150*/  LDC.64 R2, c[0x0][0xba8] ;  /* 0x0002ea00ff027b82 */ /* 0x000ee20000000a00 */
[----:B------:R-:W-:Y:S02]  /*27160*/  ISETP.NE.AND P1, PT, R37, 0x1, PT ;  /* 0x000000012500780c */ /* 0x000fe40003f25270 */
[----:B------:R-:W-:Y:S02]  /*27170*/  SEL R24, R24, 0x978, P0 ;  /* 0x0000097818187807 */ /* 0x000fe40000000000 */
[----:B------:R-:W-:-:S03]  /*27180*/  MOV R27, R35 ;  /* 0x00000023001b7202 */ /* 0x000fc60000000f00 */
[----:B------:R-:W4:Y:S08]  /*27190*/  LDC.64 R12, c[0x0][R24+0x220] ;  /* 0x00008800180c7b82 */ /* 0x000f300000000a00 */
[----:B------:R-:W5:Y:S08]  /*271a0*/  LDC.64 R6, c[0x0][R24+0x218] ;  /* 0x0000860018067b82 */ /* 0x000f700000000a00 */
[----:B------:R-:W0:Y:S08]  /*271b0*/  LDC.64 R14, c[0x0][R24+0x228] ;  /* 0x00008a00180e7b82 */ /* 0x000e300000000a00 */
[----:B-1----:R-:W1:Y:S08]  /*271c0*/  @P1 LDC R8, c[0x0][0xbec] ;  /* 0x0002fb00ff081b82 */ /* 0x002e700000000800 */
        /* <DEDUP_REMOVED lines=11> */
[----:B------:R-:W-:Y:S01]  /*27280*/  IADD3 R8, P1, P3, R20, R6, R25 ;  /* 0x0000000614087210 */ /* 0x000fe20007b3e019 */
[----:B------:R-:W-:Y:S02]  /*27290*/  IMAD.IADD R29, R7, 0x1, R29 ;  /* 0x00000001071d7824 */ /* 0x000fe400078e021d */
[----:B------:R-:W-:Y:S02]  /*272a0*/  IMAD.MOV R12, RZ, RZ, -R27 ;  /* 0x000000ffff0c7224 */ /* 0x000fe400078e0a1b */
[----:B------:R-:W-:Y:S01]  /*272b0*/  IMAD.IADD R31, R21, 0x1, R31 ;  /* 0x00000001151f7824 */ /* 0x000fe200078e021f */
[----:B--2---:R-:W-:-:S05]  /*272c0*/  SEL R13, R30, RZ, P0 ;  /* 0x000000ff1e0d7207 */ /* 0x004fca0000000000 */
[----:B------:R-:W-:-:S04]  /*272d0*/  IMAD.WIDE.U32 R6, R14, R13, RZ ;  /* 0x0000000d0e067225 */ /* 0x000fc800078e00ff */
[----:B------:R-:W-:Y:S02]  /*272e0*/  IMAD R15, R15, R13, RZ ;  /* 0x0000000d0f0f7224 */ /* 0x000fe400078e02ff */
[----:B------:R-:W-:Y:S01]  /*272f0*/  IMAD R13, R37, R12, R35 ;  /* 0x0000000c250d7224 */ /* 0x000fe200078e0223 */
[----:B------:R-:W-:Y:S01]  /*27300*/  IADD3.X R12, R31, R29, R26, P1, P3 ;  /* 0x0000001d1f0c7210 */ /* 0x000fe20000fe641a */
[----:B------:R-:W-:Y:S01]  /*27310*/  IMAD.IADD R15, R7, 0x1, R15 ;  /* 0x00000001070f7824 */ /* 0x000fe200078e020f */
[----:B------:R-:W-:Y:S01]  /*27320*/  IADD3 R6, P0, P1, R27, R8, R6 ;  /* 0x000000081b067210 */ /* 0x000fe2000791e006 */
[----:B------:R-:W-:Y:S01]  /*27330*/  IMAD R5, R5, R13, RZ ;  /* 0x0000000d05057224 */ /* 0x000fe200078e02ff */
[----:B------:R-:W-:-:S04]  /*27340*/  SHF.R.S32.HI R27, RZ, 0x1f, R27 ;  /* 0x0000001fff1b7819 */ /* 0x000fc8000001141b */
[----:B------:R-:W-:Y:S02]  /*27350*/  IADD3.X R7, R27, R12, R15, P0, P1 ;  /* 0x0000000c1b077210 */ /* 0x000fe400007e240f */
[----:B------:R-:W-:-:S05]  /*27360*/  SHF.R.S32.HI R15, RZ, 0x1f, R13 ;  /* 0x0000001fff0f7819 */ /* 0x000fca000001140d */
[C---:B------:R-:W-:Y:S02]  /*27370*/  IMAD R15, R4.reuse, R15, R5 ;  /* 0x0000000f040f7224 */ /* 0x040fe400078e0205 */
[----:B------:R-:W-:-:S05]  /*27380*/  IMAD.WIDE.U32 R4, R4, R13, R6 ;  /* 0x0000000d04047225 */ /* 0x000fca00078e0006 */
[----:B------:R-:W-:Y:S02]  /*27390*/  IADD3 R5, R5, R15, RZ ;  /* 0x0000000f05057210 */ /* 0x000fe40007ffe0ff */
[----:B-1----:R-:W-:-:S04]  /*273a0*/  LEA R2, P0, R4, R2, 0x2 ;  /* 0x0000000204027211 */ /* 0x002fc800078010ff */
[----:B---3--:R-:W-:Y:S01]  /*273b0*/  LEA.HI.X R3, R4, R3, R5, 0x2, P0 ;  /* 0x0000000304037211 */ /* 0x008fe200000f1405 */
[----:B------:R-:W-:-:S05]  /*273c0*/  IMAD.MOV.U32 R5, RZ, RZ, -0x800000 ;  /* 0xff800000ff057424 */ /* 0x000fca00078e00ff */
[----:B------:R2:W-:Y:S03]  /*273d0*/  STG.E desc[UR60][R2.64], R5 ;  /* 0x0000000502007986 */ /* 0x0005e6000c10193c */
.L_x_5956:
[----:B------:R-:W-:Y:S05]  /*273e0*/  BSYNC B1 ;  /* 0x0000000000017941 */ /* 0x000fea0003800000 */
.L_x_5955:
        /* <DEDUP_REMOVED lines=19> */
[----:B------:R-:W-:-:S03]  /*27520*/  IMAD.WIDE.U32 R2, R230, UR4, R2 ;  /* 0x00000004e6027c25 */ /* 0x000fc6000f8e0002 */
[C---:B------:R-:W-:Y:S01]  /*27530*/  LEA R5, R21.reuse, R12, 0x5 ;  /* 0x0000000c15057211 */ /* 0x040fe200078e28ff */
[----:B------:R-:W-:Y:S01]  /*27540*/  IMAD R3, R230, UR5, R3 ;  /* 0x00000005e6037c24 */ /* 0x000fe2000f8e0203 */
[----:B------:R-:W-:Y:S01]  /*27550*/  ULDC.64 UR4, c[0x0][0xaf0] ;  /* 0x0002bc0000047ab9 */ /* 0x000fe20000000a00 */
[----:B------:R-:W-:Y:S02]  /*27560*/  IMAD.SHL.U32 R21, R21, 0x8, RZ ;  /* 0x0000000815157824 */ /* 0x000fe400078e00ff */
[----:B-1----:R-:W-:Y:S02]  /*27570*/  IMAD.IADD R8, R226, 0x1, R5 ;  /* 0x00000001e2087824 */ /* 0x002fe400078e0205 */
        /* <DEDUP_REMOVED lines=8> */
[----:B------:R-:W-:Y:S02]  /*27600*/  IMAD.IADD R3, R3, 0x1, R7 ;  /* 0x0000000103037824 */ /* 0x000fe400078e0207 */
[----:B------:R-:W-:-:S02]  /*27610*/  IMAD.MOV R7, RZ, RZ, -R5 ;  /* 0x000000ffff077224 */ /* 0x000fc400078e0a05 */
[----:B------:R-:W-:Y:S02]  /*27620*/  IMAD R4, R4, UR4, RZ ;  /* 0x0000000404047c24 */ /* 0x000fe4000f8e02ff */
[----:B------:R-:W-:Y:S01]  /*27630*/  IMAD R7, R13, R7, R8 ;  /* 0x000000070d077224 */ /* 0x000fe200078e0208 */
[----:B------:R-:W-:Y:S01]  /*27640*/  SHF.R.S32.HI R8, RZ, 0x1f, R21 ;  /* 0x0000001fff087819 */ /* 0x000fe20000011415 */
[----:B------:R-:W-:-:S04]  /*27650*/  IMAD.WIDE.U32 R2, R5, UR4, R2 ;  /* 0x0000000405027c25 */ /* 0x000fc8000f8e0002 */
[----:B------:R-:W-:Y:S01]  /*27660*/  IMAD R5, R5, UR5, R4 ;  /* 0x0000000505057c24 */ /* 0x000fe2000f8e0204 */
[----:B------:R-:W-:Y:S01]  /*27670*/  SHF.R.S32.HI R4, RZ, 0x1f, R7 ;  /* 0x0000001fff047819 */ /* 0x000fe20000011407 */
[----:B------:R-:W-:Y:S01]  /*27680*/  ULDC.64 UR4, c[0x0][0xad8] ;  /* 0x0002b60000047ab9 */ /* 0x000fe20000000a00 */
[----:B------:R-:W-:Y:S02]  /*27690*/  IMAD.IADD R226, R12, 0x1, R226 ;  /* 0x000000010ce27824 */ /* 0x000fe400078e02e2 */
[----:B------:R-:W-:Y:S01]  /*276a0*/  IADD3 R3, R3, R5, RZ ;  /* 0x0000000503037210 */ /* 0x000fe20007ffe0ff */
[----:B------:R-:W-:Y:S02]  /*276b0*/  IMAD R6, R4, UR4, RZ ;  /* 0x0000000404067c24 */ /* 0x000fe4000f8e02ff */
[----:B------:R-:W-:Y:S02]  /*276c0*/  IMAD R13, R0, R13, RZ ;  /* 0x0000000d000d7224 */ /* 0x000fe400078e02ff */
[----:B------:R-:W-:-:S02]  /*276d0*/  VIADD R4, R226, 0x40 ;  /* 0x00000040e2047836 */ /* 0x000fc40000000000 */
[C---:B------:R-:W-:Y:S01]  /*276e0*/  IMAD R5, R7.reuse, UR5, R6 ;  /* 0x0000000507057c24 */ /* 0x040fe2000f8e0206 */
[-C--:B------:R-:W-:Y:S01]  /*276f0*/  ISETP.GE.AND P2, PT, R226, R13.reuse, PT ;  /* 0x0000000de200720c */ /* 0x080fe20003f46270 */
[----:B------:R-:W-:Y:S01]  /*27700*/  IMAD.WIDE.U32 R2, R7, UR4, R2 ;  /* 0x0000000407027c25 */ /* 0x000fe2000f8e0002 */
[----:B------:R-:W-:Y:S01]  /*27710*/  ULDC.64 UR4, c[0x0][0xa80] ;  /* 0x0002a00000047ab9 */ /* 0x000fe20000000a00 */
[----:B------:R-:W-:Y:S02]  /*27720*/  ISETP.GE.AND P1, PT, R4, R13, PT ;  /* 0x0000000d0400720c */ /* 0x000fe40003f26270 */
[----:B------:R-:W-:Y:S01]  /*27730*/  VIADD R0, R226, 0x20 ;  /* 0x00000020e2007836 */ /* 0x000fe20000000000 */
[----:B------:R-:W-:Y:S01]  /*27740*/  IADD3 R3, R3, R5, RZ ;  /* 0x0000000503037210 */ /* 0x000fe20007ffe0ff */
[C---:B------:R-:W-:Y:S01]  /*27750*/  VIADD R7, R21.reuse, 0x80 ;  /* 0x0000008015077836 */ /* 0x040fe20000000000 */
[----:B------:R-:W-:Y:S01]  /*27760*/  LEA R4, P3, R2, UR4, 0x1 ;  /* 0x0000000402047c11 */ /* 0x000fe2000f8608ff */
[----:B------:R-:W-:Y:S01]  /*27770*/  VIADD R15, R21, 0x40 ;  /* 0x00000040150f7836 */ /* 0x000fe20000000000 */
[----:B------:R-:W-:-:S02]  /*27780*/  ISETP.GE.AND P0, PT, R0, R13, PT ;  /* 0x0000000d0000720c */ /* 0x000fc40003f06270 */
[----:B------:R-:W-:Y:S02]  /*27790*/  LEA.HI.X R5, R2, UR5, R3, 0x1, P3 ;  /* 0x0000000502057c11 */ /* 0x000fe400098f0c03 */
[----:B------:R1:W2:Y:S01]  /*277a0*/  SHFL.IDX PT, R2, R4, RZ, 0x181f ;  /* 0x00181fff04027589 */ /* 0x0002a200000e0000 */
[----:B------:R-:W-:Y:S02]  /*277b0*/  SHF.R.S32.HI R6, RZ, 0x1f, R7 ;  /* 0x0000001fff067819 */ /* 0x000fe40000011407 */
[----:B------:R-:W-:Y:S01]  /*277c0*/  SHF.R.S32.HI R12, RZ, 0x1f, R15 ;  /* 0x0000001fff0c7819 */ /* 0x000fe2000001140f */
[----:B------:R1:W3:Y:S01]  /*277d0*/  SHFL.IDX PT, R0, R5, RZ, 0x181f ;  /* 0x00181fff05007589 */ /* 0x0002e200000e0000 */
[----:B------:R-:W-:Y:S05]  /*277e0*/  @P2 BRA `(.L_x_5958) ;  /* 0x0000000000342947 */ /* 0x000fea0003800000 */
[----:B------:R-:W-:Y:S02]  /*277f0*/  ULDC UR4, c[0x0][0xac8] ;  /* 0x0002b20000047ab9 */ /* 0x000fe40000000800 */
[----:B------:R-:W-:Y:S02]  /*27800*/  ISETP.GE.AND P4, PT, R21, UR4, PT ;  /* 0x0000000415007c0c */ /* 0x000fe4000bf86270 */
[----:B------:R-:W-:Y:S02]  /*27810*/  ISETP.GE.AND P3, PT, R15, UR4, PT ;  /* 0x000000040f007c0c */ /* 0x000fe4000bf66270 */
[----:B------:R-:W-:-:S09]  /*27820*/  ISETP.GE.AND P2, PT, R7, UR4, PT ;  /* 0x0000000407007c0c */ /* 0x000fd2000bf46270 */
[-C--:B--2---:R-:W-:Y:S02]  /*27830*/  @!P4 LEA R24, P6, R21, R2.reuse, 0x1 ;  /* 0x000000021518c211 */ /* 0x084fe400078c08ff */
[----:B------:R-:W-:Y:S02]  /*27840*/  @!P3 LEA R26, P5, R15, R2, 0x1 ;  /* 0x000000020f1ab211 */ /* 0x000fe400078a08ff */
[----:B---3--:R-:W-:Y:S02]  /*27850*/  @!P4 LEA.HI.X R25, R21, R0, R8, 0x1, P6 ;  /* 0x000000001519c211 */ /* 0x008fe400030f0c08 */
[----:B------:R-:W-:Y:S02]  /*27860*/  @!P2 LEA R2, P6, R7, R2, 0x1 ;  /* 0x000000020702a211 */ /* 0x000fe400078c08ff */
[-C--:B------:R-:W-:Y:S01]  /*27870*/  @!P3 LEA.HI.X R27, R15, R0.reuse, R12, 0x1, P5 ;  /* 0x000000000f1bb211 */ /* 0x080fe200028f0c0c */
[----:B------:R4:W-:Y:S01]  /*27880*/  @!P4 ST.E.128 desc[UR60][R24.64], RZ ;  /* 0x000000ff1800c985 */ /* 0x0009e2000c101d3c */
[----:B------:R-:W-:-:S03]  /*27890*/  @!P2 LEA.HI.X R3, R7, R0, R6, 0x1, P6 ;  /* 0x000000000703a211 */ /* 0x000fc600030f0c06 */
[----:B------:R4:W-:Y:S04]  /*278a0*/  @!P3 ST.E.128 desc[UR60][R26.64], RZ ;  /* 0x000000ff1a00b985 */ /* 0x0009e8000c101d3c */
[----:B------:R4:W-:Y:S02]  /*278b0*/  @!P2 ST.E.128 desc[UR60][R2.64], RZ ;  /* 0x000000ff0200a985 */ /* 0x0009e4000c101d3c */
.L_x_5958:
[----:B------:R-:W-:Y:S05]  /*278c0*/  BSYNC B1 ;  /* 0x0000000000017941 */ /* 0x000fea0003800000 */
.L_x_5957:
[----:B---3--:R3:W0:Y:S01]  /*278d0*/  SHFL.IDX PT, R0, R5, 0x1, 0x181f ;  /* 0x00381f0005007f89 */ /* 0x00862200000e0000 */
[----:B------:R-:W-:Y:S03]  /*278e0*/  BSSY B1, `(.L_x_5959) ;  /* 0x0000010000017945 */ /* 0x000fe60003800000 */
[----:B--2-4-:R3:W2:Y:S01]  /*278f0*/  SHFL.IDX PT, R2, R4, 0x1, 0x181f ;  /* 0x00381f0004027f89 */ /* 0x0146a200000e0000 */
[----:B------:R-:W-:Y:S05]  /*27900*/  @P0 BRA `(.L_x_5960) ;  /* 0x0000000000340947 */ /* 0x000fea0003800000 */
[----:B------:R-:W-:Y:S02]  /*27910*/  ULDC UR4, c[0x0][0xac8] ;  /* 0x0002b20000047ab9 */ /* 0x000fe40000000800 */
        /* <DEDUP_REMOVED lines=12> */
.L_x_5960:
[----:B------:R-:W-:Y:S05]  /*279e0*/  BSYNC B1 ;  /* 0x0000000000017941 */ /* 0x000fea0003800000 */
.L_x_5959:
[----:B0-----:R0:W0:Y:S01]  /*279f0*/  SHFL.IDX PT, R0, R5, 0x2, 0x181f ;  /* 0x00581f0005007f89 */ /* 0x00102200000e0000 */
[----:B------:R-:W-:Y:S03]  /*27a00*/  BSSY B1, `(.L_x_5961) ;  /* 0x0000010000017945 */ /* 0x000fe60003800000 */
[----:B--2-4-:R2:W4:Y:S01]  /*27a10*/  SHFL.IDX PT, R2, R4, 0x2, 0x181f ;  /* 0x00581f0004027f89 */ /* 0x01452200000e0000 */
        /* <DEDUP_REMOVED lines=14> */
.L_x_5962:
[----:B------:R-:W-:Y:S05]  /*27b00*/  BSYNC B1 ;  /* 0x0000000000017941 */ /* 0x000fea0003800000 */
.L_x_5961:
[----:B0-----:R-:W-:Y:S01]  /*27b10*/  VIADD R0, R226, 0x60 ;  /* 0x00000060e2007836 */ /* 0x001fe20000000000 */
[----:B-1-3--:R-:W0:Y:S04]  /*27b20*/  SHFL.IDX PT, R5, R5, 0x3, 0x181f ;  /* 0x00781f0005057f89 */ /* 0x00ae2800000e0000 */
[----:B------:R-:W-:Y:S01]  /*27b30*/  ISETP.GE.AND P0, PT, R0, R13, PT ;  /* 0x0000000d0000720c */ /* 0x000fe20003f06270 */
[----:B----4-:R1:W3:-:S12]  /*27b40*/  SHFL.IDX PT, R2, R4, 0x3, 0x181f ;  /* 0x00781f0004027f89 */ /* 0x0102d800000e0000 */
[----:B-1----:R-:W-:Y:S05]  /*27b50*/  @P0 BRA `(.L_x_5951) ;  /* 0x0000000000340947 */ /* 0x002fea0003800000 */
        /* <DEDUP_REMOVED lines=13> */
.L_x_5951:
[----:B------:R-:W-:Y:S05]  /*27c30*/  BSYNC B0 ;  /* 0x0000000000007941 */ /* 0x000fea0003800000 */
.L_x_5941:
[----:B------:R-:W-:Y:S02]  /*27c40*/  ULDC UR4, c[0x0][0xc3c] ;  /* 0x00030f0000047ab9 */ /* 0x000fe40000000800 */
[----:B-1----:R-:W-:-:S13]  /*27c50*/  ISETP.GE.AND P0, PT, R11, UR4, PT ;  /* 0x000000040b007c0c */ /* 0x002fda000bf06270 */
[----:B------:R-:W-:Y:S05]  /*27c60*/  @!P0 BRA `(.L_x_5963) ;  /* 0xfffffd9400908947 */ /* 0x000fea000383ffff */
[----:B------:R-:W-:Y:S05]  /*27c70*/  BRA `(.L_x_5732) ;  /* 0x00000090002c7947 */ /* 0x000fea0003800000 */
.L_x_5730:
        /* <DEDUP_REMOVED lines=20> */
.L_x_5964:
[----:B------:R-:W-:Y:S01]  /*27dc0*/  LOP3.LUT R0, R6, 0x1f, RZ, 0xc0, !PT ;  /* 0x0000001f06007812 */ /* 0x000fe200078ec0ff */
[----:B------:R-:W-:Y:S01]  /*27dd0*/  ULDC UR4, c[0x0][0xc3c] ;  /* 0x00030f0000047ab9 */ /* 0x000fe20000000800 */
[----:B------:R-:W-:Y:S01]  /*27de0*/  MOV R8, RZ ;  /* 0x000000ff00087202 */ /* 0x000fe20000000f00 */
        /* <DEDUP_REMOVED lines=32> */
[----:B------:R-:W0:Y:S02]  /*27ff0*/  SHFL.IDX PT, R3, R5, 0x1f, 0x1f ;  /* 0x03e01f0005037f89 */ /* 0x000e2400000e0000 */
[----:B0-----:R-:W-:-:S04]  /*28000*/  IMAD R9, R3, UR5, RZ ;  /* 0x0000000503097c24 */ /* 0x001fc8000f8e02ff */
[----:B------:R-:W-:Y:S01]  /*28010*/  IMAD.MOV.U32 R4, RZ, RZ, R9 ;  /* 0x000000ffff047224 */ /* 0x000fe200078e0009 */
[----:B-1----:R-:W-:-:S13]  /*28020*/  ISETP.GT.AND P6, PT, R9, UR6, PT ;  /* 0x0000000609007c0c */ /* 0x002fda000bfc4270 */
[----:B------:R-:W-:Y:S05]  /*28030*/  @P6 BRA `(.L_x_5966) ;  /* 0x0000000000a86947 */ /* 0x000fea0003800000 */
[----:B------:R-:W-:Y:S01]  /*28040*/  IMAD.MOV.U32 R9, RZ, RZ, R4 ;  /* 0x000000ffff097224 */ /* 0x000fe200078e0004 */
[----:B------:R-:W-:Y:S01]  /*28050*/  UMOV UR4, URZ ;  /* 0x0000003f00047c82 */ /* 0x000fe20008000000 */
[----:B------:R-:W-:-:S05]  /*28060*/  ULDC UR5, c[0x0][0xc38] ;  /* 0x00030e0000057ab9 */ /* 0x000fca0000000800 */
.L_x_5968:
        /* <DEDUP_REMOVED lines=8> */
[----:B------:R-:W-:-:S04]  /*280f0*/  MOV R7, RZ ;  /* 0x000000ff00077202 */ /* 0x000fc80000000f00 */
        /* <DEDUP_REMOVED lines=30> */
.L_x_5966:
        /* <DEDUP_REMOVED lines=12> */
.L_x_5969:
        /* <DEDUP_REMOVED lines=16> */
[----:B------:R-:W-:Y:S01]  /*284a0*/  IMAD R11, R2, R7, RZ ;  /* 0x00000007020b7224 */ /* 0x000fe200078e02ff */
[----:B------:R-:W-:-:S05]  /*284b0*/  MOV R2, RZ ;  /* 0x000000ff00027202 */ /* 0x000fca0000000f00 */
        /* <DEDUP_REMOVED lines=14> */
[----:B------:R-:W-:Y:S01]  /*285a0*/  IMAD R7, R2, R9, RZ ;  /* 0x0000000902077224 */ /* 0x000fe200078e02ff */
[----:B------:R-:W-:-:S07]  /*285b0*/  MOV R2, RZ ;  /* 0x000000ff00027202 */ /* 0x000fce0000000f00 */
        /* <DEDUP_REMOVED lines=23> */
[----:B------:R-:W-:Y:S01]  /*28730*/  IMAD.MOV R3, RZ, RZ, -R7 ;  /* 0x000000ffff037224 */ /* 0x000fe200078e0a07 */
[----:B------:R-:W-:-:S03]  /*28740*/  LEA R7, R8, R7, 0x18 ;  /* 0x0000000708077211 */ /* 0x000fc600078ec0ff */
[----:B------:R-:W-:-:S04]  /*28750*/  IMAD R8, R8, R3, R10 ;  /* 0x0000000308087224 */ /* 0x000fc800078e020a */
[----:B------:R-:W-:-:S05]  /*28760*/  IMAD R3, R8, 0x10000, R7 ;  /* 0x0001000008037824 */ /* 0x000fca00078e0207 */
[----:B------:R0:W-:Y:S01]  /*28770*/  STL [R1+0x8], R3 ;  /* 0x0000080301007387 */ /* 0x0001e20000100800 */
[----:B------:R-:W-:Y:S05]  /*28780*/  BRA `(.L_x_5971) ;  /* 0x0000000000f47947 */ /* 0x000fea0003800000 */
.L_x_5970:
        /* <DEDUP_REMOVED lines=31> */
[----:B------:R-:W-:Y:S01]  /*28980*/  IMAD R8, R8, R2, R5 ;  /* 0x0000000208087224 */ /* 0x000fe200078e0205 */
[----:B------:R-:W-:Y:S02]  /*28990*/  MOV R2, RZ ;  /* 0x000000ff00027202 */ /* 0x000fe40000000f00 */
        /* <DEDUP_REMOVED lines=24> */
[----:B------:R-:W-:Y:S01]  /*28b20*/  @!P1 LOP3.LUT R2, RZ, R7, RZ, 0x33, !PT ;  /* 0x00000007ff029212 */ /* 0x000fe200078e33ff */
[----:B------:R-:W-:-:S04]  /*28b30*/  IMAD.MOV R7, RZ, RZ, -R7 ;  /* 0x000000ffff077224 */ /* 0x000fc800078e0a07 */
[----:B------:R-:W-:-:S05]  /*28b40*/  IMAD R3, R2, R7, R9 ;  /* 0x0000000702037224 */ /* 0x000fca00078e0209 */
[----:B------:R1:W-:Y:S02]  /*28b50*/  STL [R1+0x8], R3 ;  /* 0x0000080301007387 */ /* 0x0003e40000100800 */
.L_x_5971:
[----:B01----:R-:W-:-:S05]  /*28b60*/  LOP3.LUT R3, RZ, R2, RZ, 0x33, !PT ;  /* 0x00000002ff037212 */ /* 0x003fca00078e33ff */
[----:B------:R-:W-:-:S05]  /*28b70*/  IMAD.IADD R2, R4, 0x1, R3 ;  /* 0x0000000104027824 */ /* 0x000fca00078e0203 */
[----:B------:R1:W-:Y:S01]  /*28b80*/  STL [R1+0x4], R2 ;  /* 0x0000040201007387 */ /* 0x0003e20000100800 */
[----:B------:R-:W-:Y:S05]  /*28b90*/  BRA `(.L_x_5972) ;  /* 0x0000000000107947 */ /* 0x000fea0003800000 */
.L_x_5967:
[----:B------:R-:W-:Y:S01]  /*28ba0*/  IMAD.U32 R2, RZ, RZ, UR6 ;  /* 0x00000006ff027e24 */ /* 0x000fe2000f8e00ff */
[----:B------:R0:W-:Y:S04]  /*28bb0*/  STL [R1+0x4], RZ ;  /* 0x000004ff01007387 */ /* 0x0001e80000100800 */
[----:B------:R0:W-:Y:S04]  /*28bc0*/  STL [R1+0x8], RZ ;  /* 0x000008ff01007387 */ /* 0x0001e80000100800 */
[----:B------:R0:W-:Y:S02]  /*28bd0*/  STL [R1], R2 ;  /* 0x0000000201007387 */ /* 0x0001e40000100800 */
.L_x_5972:
        /* <DEDUP_REMOVED lines=10> */
.L_x_5965:
[----:B--2---:R-:W2:Y:S01]  /*28c80*/  LDL R0, [R1+0xc] ;  /* 0x00000c0001007983 */ /* 0x004ea20000100800 */
[----:B------:R-:W-:Y:S01]  /*28c90*/  ULDC UR4, c[0x0][0xc3c] ;  /* 0x00030f0000047ab9 */ /* 0x000fe20000000800 */
[----:B------:R-:W-:Y:S02]  /*28ca0*/  MOV R19, RZ ;  /* 0x000000ff00137202 */ /* 0x000fe40000000f00 */
[----:B--2---:R-:W-:Y:S01]  /*28cb0*/  ISETP.GE.AND P0, PT, R0, UR4, PT ;  /* 0x0000000400007c0c */ /* 0x004fe2000bf06270 */
[----:B------:R-:W-:-:S05]  /*28cc0*/  IMAD.MOV.U32 R0, RZ, RZ, 0x1 ;  /* 0x00000001ff007424 */ /* 0x000fca00078e00ff */
[----:B------:R2:W-:Y:S04]  /*28cd0*/  STL [R1+0x18], R0 ;  /* 0x0000180001007387 */ /* 0x0005e80000100800 */
[----:B------:R2:W-:Y:S03]  /*28ce0*/  STL [R1+0x64], RZ ;  /* 0x000064ff01007387 */ /* 0x0005e60000100800 */
[----:B------:R-:W-:Y:S05]  /*28cf0*/  @P0 BRA `(.L_x_5973) ;  /* 0x0000007c00240947 */ /* 0x000fea0003800000 */
[----:B--2---:R-:W2:Y:S04]  /*28d00*/  LDL R0, [R1+0x78] ;  /* 0x0000780001007983 */ /* 0x004ea80000100800 */
[----:B------:R-:W3:Y:S01]  /*28d10*/  LDL.LU R4, [R1+0x10] ;  /* 0x0000100001047983 */ /* 0x000ee20000300800 */
[----:B------:R-:W4:Y:S01]  /*28d20*/  S2UR UR5, SR_CgaCtaId ;  /* 0x00000000000579c3 */ /* 0x000f220000008800 */
[----:B------:R-:W-:Y:S01]  /*28d30*/  LOP3.LUT R5, R6, 0x7f, RZ, 0xc0, !PT ;  /* 0x0000007f06057812 */ /* 0x000fe200078ec0ff */
[----:B------:R-:W-:Y:S01]  /*28d40*/  UMOV UR4, 0x400 ;  /* 0x0000040000047882 */ /* 0x000fe20000000000 */
[----:B------:R-:W-:Y:S01]  /*28d50*/  BSSY B8, `(.L_x_5973) ;  /* 0x00007c3000087945 */ /* 0x000fe20003800000 */
[----:B------:R-:W-:Y:S01]  /*28d60*/  IMAD.MOV.U32 R19, RZ, RZ, RZ ;  /* 0x000000ffff137224 */ /* 0x000fe200078e00ff */
[C---:B------:R-:W-:Y:S01]  /*28d70*/  ISETP.NE.AND P1, PT, R5.reuse, RZ, PT ;  /* 0x000000ff0500720c */ /* 0x040fe20003f25270 */
[----:B01----:R-:W-:Y:S01]  /*28d80*/  IMAD.SHL.U32 R2, R5, 0x8, RZ ;  /* 0x0000000805027824 */ /* 0x003fe200078e00ff */
[----:B------:R-:W-:Y:S01]  /*28d90*/  ULDC.64 UR36, c[0x0][0x198] ;  /* 0x0000660000247ab9 */ /* 0x000fe20000000a00 */
        /* <DEDUP_REMOVED lines=20> */
[----:B------:R-:W-:Y:S02]  /*28ee0*/  LOP3.LUT R5, R2, 0x70, R6, 0xf8, !PT ;  /* 0x0000007002057812 */ /* 0x000fe400078ef806 */
[----:B------:R-:W-:Y:S01]  /*28ef0*/  LEA R2, R3, R18, 0x1 ;  /* 0x0000001203027211 */ /* 0x000fe200078e08ff */
[----:B------:R-:W-:-:S04]  /*28f00*/  IMAD.MOV.U32 R3, RZ, RZ, 0x1 ;  /* 0x00000001ff037424 */ /* 0x000fc800078e00ff */
[----:B------:R-:W-:Y:S01]  /*28f10*/  @P0 LOP3.LUT R4, R4, 0x8, RZ, 0xfc, !PT ;  /* 0x0000000804040812 */ /* 0x000fe200078efcff */
[----:B------:R0:W-:Y:S04]  /*28f20*/  STL [R1+0x30], R2 ;  /* 0x0000300201007387 */ /* 0x0001e80000100800 */
        /* <DEDUP_REMOVED lines=8> */
.L_x_6127:
[----:B------:R-:W2:Y:S01]  /*28fb0*/  LDL R0, [R1+0xc] ;  /* 0x00000c0001007983 */ /* 0x000ea20000100800 */
[----:B-1----:R-:W2:Y:S01]  /*28fc0*/  LDC.64 R2, c[0x0][0xc88] ;  /* 0x00032200ff027b82 */ /* 0x002ea20000000a00 */
[----:B------:R-:W-:Y:S05]  /*28fd0*/  YIELD ;  /* 0x0000000000007946 */ /* 0x000fea0003800000 */
[----:B------:R-:W-:Y:S01]  /*28fe0*/  ULDC.64 UR4, c[0x0][0xa28] ;  /* 0x00028a0000047ab9 */ /* 0x000fe20000000a00 */
[----:B------:R-:W-:Y:S01]  /*28ff0*/  ULDC.64 UR10, c[0x0][0xa18] ;  /* 0x00028600000a7ab9 */ /* 0x000fe20000000a00 */
[----:B------:R-:W-:Y:S01]  /*29000*/  ISETP.NE.U32.AND P0, PT, RZ, UR4, PT ;  /* 0x00000004ff007c0c */ /* 0x000fe2000bf05070 */
[----:B------:R-:W-:Y:S01]  /*29010*/  ULDC.64 UR6, c[0x0][0xa08] ;  /* 0x0002820000067ab9 */ /* 0x000fe20000000a00 */
[----:B--2---:R-:W-:Y:S01]  /*29020*/  IMAD.WIDE R2, R0, 0x4, R2 ;  /* 0x0000000400027825 */ /* 0x004fe200078e0202 */
[----:B------:R-:W-:-:S04]  /*29030*/  ULDC.64 UR8, c[0x0][0xa10] ;  /* 0x0002840000087ab9 */ /* 0x000fc80000000a00 */
[----:B0-----:R-:W2:Y:S01]  /*29040*/  LDG.E R4, desc[UR60][R2.64] ;  /* 0x0000003c02047981 */ /* 0x001ea2000c1e1900 */
[----:B------:R-:W-:Y:S01]  /*29050*/  ISETP.NE.AND.EX P0, PT, RZ, UR5, PT, P0 ;  /* 0x00000005ff007c0c */ /* 0x000fe2000bf05300 */
[----:B------:R-:W-:Y:S01]  /*29060*/  IMAD.MOV.U32 R0, RZ, RZ, RZ ;  /* 0x000000ffff007224 */ /* 0x000fe200078e00ff */
[----:B------:R-:W-:-:S04]  /*29070*/  ISETP.NE.U32.AND P3, PT, RZ, UR10, PT ;  /* 0x0000000aff007c0c */ /* 0x000fc8000bf65070 */
[----:B------:R-:W-:Y:S01]  /*29080*/  ISETP.NE.AND.EX P3, PT, RZ, UR11, PT, P3 ;  /* 0x0000000bff007c0c */ /* 0x000fe2000bf65330 */
[----:B------:R-:W-:Y:S01]  /*29090*/  IMAD.MOV.U32 R12, RZ, RZ, RZ ;  /* 0x000000ffff0c7224 */ /* 0x000fe200078e00ff */
[----:B--2---:R-:W-:Y:S01]  /*290a0*/  SHF.R.S32.HI R5, RZ, 0x1f, R4 ;  /* 0x0000001fff057819 */ /* 0x004fe20000011404 */
[----:B------:R0:W-:Y:S04]  /*290b0*/  STL [R1+0x38], R4 ;  /* 0x0000380401007387 */ /* 0x0001e80000100800 */
[C---:B------:R-:W-:Y:S02]  /*290c0*/  @P0 LEA R2, P1, R4.reuse, UR4, 0x2 ;  /* 0x0000000404020c11 */ /* 0x040fe4000f8210ff */
[C---:B------:R-:W-:Y:S01]  /*290d0*/  SHF.L.U32 R15, R4.reuse, 0x2, RZ ;  /* 0x00000002040f7819 */ /* 0x040fe200000006ff */
[----:B------:R1:W-:Y:S01]  /*290e0*/  STL [R1+0x54], R5 ;  /* 0x0000540501007387 */ /* 0x0003e20000100800 */
[C-C-:B------:R-:W-:Y:S01]  /*290f0*/  @P0 LEA.HI.X R3, R4.reuse, UR5, R5.reuse, 0x2, P1 ;  /* 0x0000000504030c11 */ /* 0x140fe200088f1405 */
[----:B------:R-:W-:Y:S01]  /*29100*/  ULDC.64 UR4, c[0x0][0xa00] ;  /* 0x0002800000047ab9 */ /* 0x000fe20000000a00 */
[----:B------:R-:W-:-:S02]  /*29110*/  SHF.L.U64.HI R14, R4, 0x2, R5 ;  /* 0x00000002040e7819 */ /* 0x000fc40000010205 */
[C---:B------:R-:W-:Y:S01]  /*29120*/  @P3 IADD3 R8, P1, R15.reuse, UR10, RZ ;  /* 0x0000000a0f083c10 */ /* 0x040fe2000ff3e0ff */
[----:B------:R2:W5:Y:S01]  /*29130*/  @P0 LDG.E R0, desc[UR60][R2.64] ;  /* 0x0000003c02000981 */ /* 0x000562000c1e1900 */
[----:B------:R-:W-:Y:S02]  /*29140*/  ISETP.NE.U32.AND P2, PT, RZ, UR6, PT ;  /* 0x00000006ff007c0c */ /* 0x000fe4000bf45070 */
[----:B------:R-:W-:Y:S02]  /*29150*/  CS2R R10, SRZ ;  /* 0x00000000000a7805 */ /* 0x000fe4000001ff00 */
[C---:B------:R-:W-:Y:S01]  /*29160*/  @P3 IADD3.X R9, R14.reuse, UR11, RZ, P1, !PT ;  /* 0x0000000b0e093c10 */ /* 0x040fe20008ffe4ff */
[----:B------:R-:W-:Y:S01]  /*29170*/  STL [R1+0x28], R15 ;  /* 0x0000280f01007387 */ /* 0x000fe20000100800 */
[----:B------:R-:W-:Y:S02]  /*29180*/  IADD3 R6, P1, R15, UR6, RZ ;  /* 0x000000060f067c10 */ /* 0x000fe4000ff3e0ff */
[----:B------:R-:W-:Y:S01]  /*29190*/  ISETP.NE.AND.EX P2, PT, RZ, UR7, PT, P2 ;  /* 0x00000007ff007c0c */ /* 0x000fe2000bf45320 */
[----:B------:R-:W-:Y:S01]  /*291a0*/  STL [R1+0x3c], R14 ;  /* 0x00003c0e01007387 */ /* 0x000fe20000100800 */
[----:B------:R-:W-:-:S02]  /*291b0*/  IADD3.X R7, R14, UR7, RZ, P1, !PT ;  /* 0x000000070e077c10 */ /* 0x000fc40008ffe4ff */
[----:B------:R-:W-:Y:S02]  /*291c0*/  ISETP.NE.U32.AND P1, PT, RZ, UR4, PT ;  /* 0x00000004ff007c0c */ /* 0x000fe4000bf25070 */
[C---:B--2---:R-:W-:Y:S02]  /*291d0*/  IADD3 R2, P0, R15.reuse, UR4, RZ ;  /* 0x000000040f027c10 */ /* 0x044fe4000ff1e0ff */
[----:B------:R-:W-:Y:S02]  /*291e0*/  ISETP.NE.AND.EX P1, PT, RZ, UR5, PT, P1 ;  /* 0x00000005ff007c0c */ /* 0x000fe4000bf25310 */
[C---:B------:R-:W-:Y:S01]  /*291f0*/  IADD3.X R3, R14.reuse, UR5, RZ, P0, !PT ;  /* 0x000000050e037c10 */ /* 0x040fe200087fe4ff */
[----:B------:R-:W-:Y:S01]  /*29200*/  ULDC UR4, c[0x0][0x288] ;  /* 0x0000a20000047ab9 */ /* 0x000fe20000000800 */
[----:B0-----:R-:W-:Y:S01]  /*29210*/  IADD3 R4, P0, R15, UR8, RZ ;  /* 0x000000080f047c10 */ /* 0x001fe2000ff1e0ff */
[----:B------:R0:W5:Y:S03]  /*29220*/  @P2 LDG.E R11, desc[UR60][R6.64] ;  /* 0x0000003c060b2981 */ /* 0x000166000c1e1900 */
[----:B-1----:R-:W-:-:S02]  /*29230*/  IADD3.X R5, R14, UR9, RZ, P0, !PT ;  /* 0x000000090e057c10 */ /* 0x002fc400087fe4ff */
[----:B------:R-:W-:-:S03]  /*29240*/  ISETP.NE.U32.AND P0, PT, RZ, UR8, PT ;  /* 0x00000008ff007c0c */ /* 0x000fc6000bf05070 */
[----:B------:R-:W2:Y:S01]  /*29250*/  @P1 LDG.E R12, desc[UR60][R2.64] ;  /* 0x0000003c020c1981 */ /* 0x000ea2000c1e1900 */
[----:B------:R-:W-:-:S13]  /*29260*/  ISETP.NE.AND.EX P0, PT, RZ, UR9, PT, P0 ;  /* 0x00000009ff007c0c */ /* 0x000fda000bf05300 */
        /* <DEDUP_REMOVED lines=18> */
[----:B------:R-:W2:Y:S04]  /*29390*/  LDG.E R12, desc[UR60][R2.64] ;  /* 0x0000003c020c7981 */ /* 0x000ea8000c1e1900 */
[----:B------:R-:W2:Y:S02]  /*293a0*/  LDG.E R2, desc[UR60][R2.64+0x4] ;  /* 0x0000043c02027981 */ /* 0x000ea4000c1e1900 */
[----:B--2--5:R-:W-:-:S05]  /*293b0*/  IADD3 R13, -R12, R2, RZ ;  /* 0x000000020c0d7210 */ /* 0x024fca0007ffe1ff */
[----:B------:R0:W-:Y:S02]  /*293c0*/  STL [R1+0x50], R13 ;  /* 0x0000500d01007387 */ /* 0x0001e40000100800 */
.L_x_5974:
        /* <DEDUP_REMOVED lines=14> */
[----:B-1----:R-:W-:-:S04]  /*294b0*/  IADD3 R2, P1, R15, UR4, RZ ;  /* 0x000000040f027c10 */ /* 0x002fc8000ff3e0ff */
[----:B------:R-:W-:-:S05]  /*294c0*/  IADD3.X R3, R14, UR5, RZ, P1, !PT ;  /* 0x000000050e037c10 */ /* 0x000fca0008ffe4ff */
[----:B------:R2:W5:Y:S01]  /*294d0*/  LDG.E R8, desc[UR60][R2.64] ;  /* 0x0000003c02087981 */ /* 0x000562000c1e1900 */
[----:B------:R-:W-:Y:S05]  /*294e0*/  BRA `(.L_x_5976) ;  /* 0x0000000000107947 */ /* 0x000fea0003800000 */
.L_x_5975:
[----:B------:R-:W-:Y:S05]  /*294f0*/  @!P2 BRA `(.L_x_5976) ;  /* 0x00000000000ca947 */ /* 0x000fea0003800000 */
[----:B------:R-:W2:Y:S04]  /*29500*/  LDG.E R8, desc[UR60][R6.64] ;  /* 0x0000003c06087981 */ /* 0x000ea8000c1e1900 */
[----:B------:R-:W2:Y:S02]  /*29510*/  LDG.E R6, desc[UR60][R6.64+0x4] ;  /* 0x0000043c06067981 */ /* 0x000ea4000c1e1900 */
[----:B--2---:R-:W-:-:S07]  /*29520*/  IMAD.IADD R8, R6, 0x1, -R8 ;  /* 0x0000000106087824 */ /* 0x004fce00078e0a08 */
.L_x_5976:
[----:B-12---:R-:W2:Y:S01]  /*29530*/  @P0 LDG.E R2, desc[UR60][R4.64] ;  /* 0x0000003c04020981 */ /* 0x006ea2000c1e1900 */
[----:B------:R-:W1:Y:S03]  /*29540*/  LDC R3, c[0x0][0x448] ;  /* 0x00011200ff037b82 */ /* 0x000e660000000800 */
[----:B------:R-:W3:Y:S04]  /*29550*/  LDL R6, [R1+0x4] ;  /* 0x0000040001067983 */ /* 0x000ee80000100800 */
[----:B------:R4:W2:Y:S01]  /*29560*/  @P0 LDG.E R4, desc[UR60][R4.64+0x4] ;  /* 0x0000043c04040981 */ /* 0x0008a2000c1e1900 */
[----:B-1----:R-:W-:-:S13]  /*29570*/  ISETP.NE.AND P1, PT, R3, 0x1, PT ;  /* 0x000000010300780c */ /* 0x002fda0003f25270 */
[----:B------:R-:W1:Y:S08]  /*29580*/  @P1 LDC R3, c[0x0][0x44c] ;  /* 0x00011300ff031b82 */ /* 0x000e700000000800 */
[----:B----4-:R-:W4:Y:S01]  /*29590*/  @P1 LDC R5, c[0x0][0x450] ;  /* 0x00011400ff051b82 */ /* 0x010f220000000800 */
[----:B-----5:R-:W-:Y:S01]  /*295a0*/  IMAD.IADD R7, R8, 0x1, -R0 ;  /* 0x0000000108077824 */ /* 0x020fe200078e0a00 */
[----:B------:R-:W-:-:S05]  /*295b0*/  LOP3.LUT R11, R17, 0xff, RZ, 0xc0, !PT ;  /* 0x000000ff110b7812 */ /* 0x000fca00078ec0ff */
[----:B------:R0:W-:Y:S01]  /*295c0*/  STL [R1+0x60], R11 ;  /* 0x0000600b01007387 */ /* 0x0001e20000100800 */
[----:B------:R-:W-:Y:S01]  /*295d0*/  BSSY B0, `(.L_x_5977) ;  /* 0x0000034000007945 */ /* 0x000fe20003800000 */
[----:B------:R-:W-:Y:S01]  /*295e0*/  SHF.R.U32.HI R17, RZ, 0x10, R17 ;  /* 0x00000010ff117819 */ /* 0x000fe20000011611 */
[----:B--2---:R-:W-:Y:S02]  /*295f0*/  @P0 IMAD.IADD R9, R4, 0x1, -R2 ;  /* 0x0000000104090824 */ /* 0x004fe400078e0a02 */
[----:B---3--:R-:W-:-:S05]  /*29600*/  IMAD.SHL.U32 R2, R6, 0x80, RZ ;  /* 0x0000008006027824 */ /* 0x008fca00078e00ff */
[----:B------:R-:W-:-:S05]  /*29610*/  IADD3 R2, R2, 0x7f, RZ ;  /* 0x0000007f02027810 */ /* 0x000fca0007ffe0ff */
[----:B-1----:R-:W-:-:S04]  /*29620*/  @P1 IMAD.HI.U32 R0, R2, R3, RZ ;  /* 0x0000000302001227 */ /* 0x002fc800078e00ff */
[----:B------:R-:W-:Y:S01]  /*29630*/  IMAD.MOV.U32 R4, RZ, RZ, R2 ;  /* 0x000000ffff047224 */ /* 0x000fe200078e0002 */
[----:B----4-:R-:W-:Y:S01]  /*29640*/  @P1 SHF.R.U32.HI R4, RZ, R5, R0 ;  /* 0x00000005ff041219 */ /* 0x010fe20000011600 */
[----:B------:R-:W-:Y:S01]  /*29650*/  IMAD.IADD R0, R7, 0x1, R9 ;  /* 0x0000000107007824 */ /* 0x000fe200078e0209 */
[----:B------:R-:W-:-:S03]  /*29660*/  MOV R2, RZ ;  /* 0x000000ff00027202 */ /* 0x000fc60000000f00 */
[C---:B------:R-:W-:Y:S01]  /*29670*/  VIADD R3, R0.reuse, 0x6f ;  /* 0x0000006f00037836 */ /* 0x040fe20000000000 */
[----:B------:R-:W-:-:S03]  /*29680*/  IADD3 R21, R0, 0x70, -R13 ;  /* 0x0000007000157810 */ /* 0x000fc60007ffe80d */
[----:B------:R-:W-:-:S04]  /*29690*/  IMAD.HI R5, R3, -0x6db6db6d, R2 ;  /* 0x9249249303057827 */ /* 0x000fc800078e0202 */
[----:B------:R-:W-:-:S04]  /*296a0*/  IMAD.IADD R3, R21, 0x1, R4 ;  /* 0x0000000115037824 */ /* 0x000fc800078e0204 */
[----:B------:R-:W-:Y:S01]  /*296b0*/  IMAD.HI R2, R3, -0x6db6db6d, R2 ;  /* 0x9249249303027827 */ /* 0x000fe200078e0202 */
[----:B------:R-:W-:-:S04]  /*296c0*/  SHF.R.U32.HI R20, RZ, 0x1f, R5 ;  /* 0x0000001fff147819 */ /* 0x000fc80000011605 */
[----:B------:R-:W-:Y:S02]  /*296d0*/  SHF.R.U32.HI R6, RZ, 0x1f, R2 ;  /* 0x0000001fff067819 */ /* 0x000fe40000011602 */
[----:B------:R-:W-:Y:S02]  /*296e0*/  LEA.HI.SX32 R20, R5, R20, 0x1a ;  /* 0x0000001405147211 */ /* 0x000fe400078fd2ff */
[----:B------:R-:W-:-:S04]  /*296f0*/  LEA.HI.SX32 R6, R2, R6, 0x1a ;  /* 0x0000000602067211 */ /* 0x000fc800078fd2ff */
[----:B------:R-:W-:-:S04]  /*29700*/  VIMNMX R6, R20, R6, PT ;  /* 0x0000000614067248 */ /* 0x000fc80003fe0100 */
[----:B------:R-:W-:Y:S01]  /*29710*/  ISETP.GE.AND P1, PT, R6, 0x1, PT ;  /* 0x000000010600780c */ /* 0x000fe20003f26270 */
[----:B------:R-:W-:-:S12]  /*29720*/  IMAD.MOV.U32 R0, RZ, RZ, RZ ;  /* 0x000000ffff007224 */ /* 0x000fd800078e00ff */
        /* <DEDUP_REMOVED lines=11> */
[----:B------:R-:W-:Y:S01]  /*297e0*/  ISETP.GE.AND P1, PT, R4, RZ, PT ;  /* 0x000000ff0400720c */ /* 0x000fe20003f26270 */
[----:B-1----:R-:W-:-:S04]  /*297f0*/  IMAD.MOV R4, RZ, RZ, -R5 ;  /* 0x000000ffff047224 */ /* 0x002fc800078e0a05 */
[----:B------:R-:W-:Y:S01]  /*29800*/  IMAD R8, R4, R3, RZ ;  /* 0x0000000304087224 */ /* 0x000fe200078e02ff */
[----:B------:R-:W-:-:S05]  /*29810*/  MOV R4, RZ ;  /* 0x000000ff00047202 */ /* 0x000fca0000000f00 */
        /* <DEDUP_REMOVED lines=15> */
.L_x_5978:
[----:B------:R-:W-:Y:S05]  /*29910*/  BSYNC B0 ;  /* 0x0000000000007941 */ /* 0x000fea0003800000 */
.L_x_5977:
        /* <DEDUP_REMOVED lines=8> */
[----:B------:R-:W-:Y:S02]  /*299a0*/  ISETP.GT.AND P1, PT, R2, R0, PT ;  /* 0x000000000200720c */ /* 0x000fe40003f24270 */
[----:B------:R-:W-:-:S05]  /*299b0*/  SHF.R.U32.HI R4, RZ, 0x4, R0 ;  /* 0x00000004ff047819 */ /* 0x000fca0000011600 */
[----:B------:R-:W-:-:S04]  /*299c0*/  IMAD.WIDE.U32 R4, R4, 0x24924925, RZ ;  /* 0x2492492504047825 */ /* 0x000fc800078e00ff */
[----:B------:R-:W-:Y:S02]  /*299d0*/  IMAD.MOV.U32 R9, RZ, RZ, R5 ;  /* 0x000000ffff097224 */ /* 0x000fe400078e0005 */
[----:B------:R-:W-:Y:S02]  /*299e0*/  @P1 VIADD R3, R2, 0x6f ;  /* 0x0000006f02031836 */ /* 0x000fe40000000000 */
[----:B------:R-:W-:Y:S01]  /*299f0*/  @P1 IMAD.MOV.U32 R2, RZ, RZ, RZ ;  /* 0x000000ffff021224 */ /* 0x000fe200078e00ff */
[----:B------:R-:W-:-:S03]  /*29a00*/  MOV R7, R9 ;  /* 0x0000000900077202 */ /* 0x000fc60000000f00 */
        /* <DEDUP_REMOVED lines=12> */
.L_x_6170:
[----:B-1----:R-:W-:Y:S02]  /*29ad0*/  ISETP.NE.AND P0, PT, R14, RZ, PT ;  /* 0x000000ff0e00720c */ /* 0x002fe40003f05270 */
[----:B------:R-:W-:-:S11]  /*29ae0*/  PLOP3.LUT P2, PT, PT, PT, PT, 0x8, 0x0 ;  /* 0x000000000000781c */ /* 0x000fd60003f4e170 */
[----:B------:R-:W-:Y:S05]  /*29af0*/  @P0 BRA `(.L_x_5982) ;  /* 0x00000000000c0947 */ /* 0x000fea0003800000 */
[----:B------:R-:W-:-:S03]  /*29b00*/  UMOV UR4, 0xffffffff ;  /* 0xffffffff00047882 */ /* 0x000fc60000000000 */
[----:B------:R-:W-:Y:S05]  /*29b10*/  BRA.DIV UR4, `(.L_x_5983) ;  /* 0x0000007e04807947 */ /* 0x000fea000b800000 */
[----:B------:R-:W-:-:S13]  /*29b20*/  ELECT P2, URZ, PT ;  /* 0x00000000003f782f */ /* 0x000fda0003840000 */
.L_x_5982:
        /* <DEDUP_REMOVED lines=9> */
.L_x_6173:
[----:B------:R-:W-:Y:S05]  /*29bc0*/  BSYNC B1 ;  /* 0x0000000000017941 */ /* 0x000fea0003800000 */
.L_x_5984:
        /* <DEDUP_REMOVED lines=12> */
.L_x_6174:
[----:B------:R-:W-:Y:S05]  /*29c90*/  BSYNC B2 ;  /* 0x0000000000027941 */ /* 0x000fea0003800000 */
.L_x_5988:
        /* <DEDUP_REMOVED lines=8> */
.L_x_5991:
[----:B------:R-:W-:Y:S05]  /*29d20*/  BSYNC B2 ;  /* 0x0000000000027941 */ /* 0x000fea0003800000 */
.L_x_5990:
        /* <DEDUP_REMOVED lines=8> */
[----:B------:R-:W-:Y:S01]  /*29db0*/  UIADD3.X UR5, URZ, UR37, URZ, UP0, !UPT ;  /* 0x000000253f057290 */ /* 0x000fe200087fe43f */
[----:B------:R-:W-:Y:S01]  /*29dc0*/  UMOV UR7, 0x12f00000 ;  /* 0x12f0000000077882 */ /* 0x000fe20000000000 */
[----:B--2---:R-:W-:-:S02]  /*29dd0*/  IMAD R6, R2, 0xa800, R18 ;  /* 0x0000a80002067824 */ /* 0x004fc400078e0212 */
[----:B------:R-:W-:Y:S02]  /*29de0*/  VIADD R2, R5, 0x36890 ;  /* 0x0003689005027836 */ /* 0x000fe40000000000 */
[----:B------:R-:W-:-:S07]  /*29df0*/  VIADD R4, R6, 0x21400 ;  /* 0x0002140006047836 */ /* 0x000fce0000000000 */
.L_x_5992:
        /* <DEDUP_REMOVED lines=16> */
.L_x_5993:
        /* <DEDUP_REMOVED lines=16> */
.L_x_5994:
        /* <DEDUP_REMOVED lines=13> */
.L_x_6175:
[----:B------:R-:W-:Y:S05]  /*2a0d0*/  BSYNC B2 ;  /* 0x0000000000027941 */ /* 0x000fea0003800000 */
.L_x_5995:
[----:B------:R-:W-:Y:S01]  /*2a0e0*/  BSSY B2, `(.L_x_5997) ;  /* 0x000000a000027945 */ /* 0x000fe20003800000 */
[----:B------:R-:W-:Y:S02]  /*2a0f0*/  IMAD.MOV.U32 R12, RZ, RZ, 0x0 ;  /* 0x00000000ff0c7424 */ /* 0x000fe400078e00ff */
[----:B------:R-:W-:Y:S01]  /*2a100*/  IMAD.MOV.U32 R13, RZ, RZ, 0x12f00000 ;  /* 0x12f00000ff0d7424 */ /* 0x000fe200078e00ff */
[----:B------:R-:W-:Y:S06]  /*2a110*/  @P4 BRA `(.L_x_5998) ;  /* 0x0000000000184947 */ /* 0x000fec0003800000 */
[----:B------:R-:W2:Y:S02]  /*2a120*/  LDL R2, [R1+0x10] ;  /* 0x0000100001027983 */ /* 0x000ea40000100800 */
[----:B--2---:R-:W-:Y:S02]  /*2a130*/  LOP3.LUT P0, RZ, R2, 0x1, RZ, 0xc0, !PT ;  /* 0x0000000102ff7812 */ /* 0x004fe4000780c0ff */
[----:B------:R-:W-:-:S04]  /*2a140*/  MOV R2, 0xa800 ;  /* 0x0000a80000027802 */ /* 0x000fc80000000f00 */
[----:B------:R2:W-:Y:S07]  /*2a150*/  SYNCS.ARRIVE.TRANS64 RZ, [R5+URZ+0x368b0], R2 ;  /* 0x0368b00205ff79a7 */ /* 0x0005ee000800003f */
[----:B------:R-:W-:Y:S05]  /*2a160*/  @!P0 BRA `(.L_x_5998) ;  /* 0x0000000000048947 */ /* 0x000fea0003800000 */
[----:B------:R-:W-:Y:S01]  /*2a170*/  BPT.TRAP 0x1 ;  /* 0x000000040000795c */ /* 0x000fe20000300000 */
.L_x_5998:
[----:B------:R-:W-:Y:S05]  /*2a180*/  BSYNC B2 ;  /* 0x0000000000027941 */ /* 0x000fea0003800000 */
.L_x_5997:
        /* <DEDUP_REMOVED lines=8> */
.L_x_5999:
        /* <DEDUP_REMOVED lines=15> */
.L_x_6000:
        /* <DEDUP_REMOVED lines=15> */
.L_x_6001:
        /* <DEDUP_REMOVED lines=10> */
.L_x_5987:
[----:B------:R-:W-:Y:S05]  /*2a490*/  BSYNC B1 ;  /* 0x0000000000017941 */ /* 0x000fea0003800000 */
.L_x_5986:
[----:B0-----:R-:W2:Y:S04]  /*2a4a0*/  LDL.LU R2, [R1+0x20] ;  /* 0x0000200001027983 */ /* 0x001ea80000300800 */
[----:B------:R-:W3:Y:S01]  /*2a4b0*/  LDL.LU R4, [R1+0x24] ;  /* 0x0000240001047983 */ /* 0x000ee20000300800 */
[----:B------:R-:W-:Y:S01]  /*2a4c0*/  VIADD R7, R7, 0xfffffffe ;  /* 0xfffffffe07077836 */ /* 0x000fe20000000000 */
[----:B------:R-:W-:Y:S02]  /*2a4d0*/  PLOP3.LUT P5, PT, PT, PT, PT, 0x8, 0x0 ;  /* 0x000000000000781c */ /* 0x000fe40003fae170 */
[----:B--2---:R-:W-:-:S04]  /*2a4e0*/  IADD3 R2, R2, 0x1, RZ ;  /* 0x0000000102027810 */ /* 0x004fc80007ffe0ff */
        /* <DEDUP_REMOVED lines=8> */
.L_x_6018:
        /* <DEDUP_REMOVED lines=8> */
[----:B------:R-:W-:Y:S01]  /*2a5f0*/  ISETP.NE.AND P1, PT, R2, RZ, PT ;  /* 0x000000ff0200720c */ /* 0x000fe20003f25270 */
[----:B--2---:R-:W-:Y:S01]  /*2a600*/  IMAD R6, R4, 0x8, R18 ;  /* 0x0000000804067824 */ /* 0x004fe200078e0212 */
[----:B---3--:R-:W-:-:S04]  /*2a610*/  SHF.L.U32 R5, R3, 0x1f, RZ ;  /* 0x0000001f03057819 */ /* 0x008fc800000006ff */
[----:B------:R-:W0:Y:S02]  /*2a620*/  SYNCS.PHASECHK.TRANS64.TRYWAIT P0, [R6+URZ+0x368a0], R5 ;  /* 0x0368a005060075a7 */ /* 0x000e24000800017f */
[----:B0-----:R-:W-:Y:S05]  /*2a630*/  @!P0 BRA `(.L_x_6005) ;  /* 0x0000007400188947 */ /* 0x001fea0003800000 */
.L_x_6176:
[----:B------:R-:W-:Y:S05]  /*2a640*/  BSYNC B2 ;  /* 0x0000000000027941 */ /* 0x000fea0003800000 */
.L_x_6004:
        /* <DEDUP_REMOVED lines=8> */
.L_x_6007:
[----:B------:R-:W-:Y:S05]  /*2a6d0*/  BSYNC B2 ;  /* 0x0000000000027941 */ /* 0x000fea0003800000 */
.L_x_6006:
        /* <DEDUP_REMOVED lines=12> */
.L_x_6008:
        /* <DEDUP_REMOVED lines=16> */
.L_x_6009:
        /* <DEDUP_REMOVED lines=16> */
.L_x_6010:
        /* <DEDUP_REMOVED lines=13> */
.L_x_6177:
[----:B------:R-:W-:Y:S05]  /*2aa70*/  BSYNC B2 ;  /* 0x0000000000027941 */ /* 0x000fea0003800000 */
.L_x_6011:
        /* <DEDUP_REMOVED lines=10> */
.L_x_6014:
[----:B------:R-:W-:Y:S05]  /*2ab20*/  BSYNC B2 ;  /* 0x0000000000027941 */ /* 0x000fea0003800000 */
.L_x_6013:
        /* <DEDUP_REMOVED lines=8> */
.L_x_6015:
        /* <DEDUP_REMOVED lines=15> */
.L_x_6016:
        /* <DEDUP_REMOVED lines=15> */
.L_x_6017:
        /* <DEDUP_REMOVED lines=10> */
.L_x_6003:
[----:B------:R-:W-:Y:S05]  /*2ae30*/  BSYNC B1 ;  /* 0x0000000000017941 */ /* 0x000fea0003800000 */
.L_x_6002:
        /* <DEDUP_REMOVED lines=12> */
.L_x_5980:
[----:B------:R-:W-:Y:S05]  /*2af00*/  BSYNC B0 ;  /* 0x0000000000007941 */ /* 0x000fea0003800000 */
.L_x_5979:
        /* <DEDUP_REMOVED lines=12> */
[----:B-1----:R-:W-:Y:S01]  /*2afd0*/  @P0 SHF.R.U32.HI R0, RZ, R3, R2 ;  /* 0x00000003ff000219 */ /* 0x002fe20000011602 */
[----:B------:R-:W-:-:S03]  /*2afe0*/  IMAD.MOV.U32 R2, RZ, RZ, RZ ;  /* 0x000000ffff027224 */ /* 0x000fc600078e00ff */
[----:B------:R-:W-:-:S05]  /*2aff0*/  IADD3 R3, R21, R0, RZ ;  /* 0x0000000015037210 */ /* 0x000fca0007ffe0ff */
[----:B------:R-:W-:-:S05]  /*2b000*/  IMAD.HI R2, R3, -0x6db6db6d, R2 ;  /* 0x9249249303027827 */ /* 0x000fca00078e0202 */
        /* <DEDUP_REMOVED lines=16> */
[-C--:B------:R-:W-:Y:S02]  /*2b110*/  IABS R2, R17.reuse ;  /* 0x0000001100027213 */ /* 0x080fe40000000000 */
[----:B------:R-:W-:Y:S02]  /*2b120*/  IADD3 R4, R17, -0x1, R7 ;  /* 0xffffffff11047810 */ /* 0x000fe40007ffe007 */
        /* <DEDUP_REMOVED lines=16> */
.L_x_6020:
[----:B------:R-:W-:Y:S05]  /*2b230*/  BSYNC B0 ;  /* 0x0000000000007941 */ /* 0x000fea0003800000 */
.L_x_6019:
        /* <DEDUP_REMOVED lines=27> */
.L_x_6022:
        /* <DEDUP_REMOVED lines=12> */
[----:B------:R-:W-:Y:S01]  /*2b4b0*/  MOV R13, RZ ;  /* 0x000000ff000d7202 */ /* 0x000fe20000000f00 */
[----:B------:R-:W-:Y:S02]  /*2b4c0*/  IMAD.U32 R6, RZ, RZ, UR8 ;  /* 0x00000008ff067e24 */ /* 0x000fe4000f8e00ff */
[----:B------:R-:W-:-:S02]  /*2b4d0*/  IMAD.U32 R10, RZ, RZ, UR4 ;  /* 0x00000004ff0a7e24 */ /* 0x000fc4000f8e00ff */
[----:B------:R-:W-:Y:S02]  /*2b4e0*/  IMAD.U32 R11, RZ, RZ, UR5 ;  /* 0x00000005ff0b7e24 */ /* 0x000fe4000f8e00ff */
[----:B------:R-:W-:Y:S02]  /*2b4f0*/  IMAD.MOV.U32 R8, RZ, RZ, 0x70 ;  /* 0x00000070ff087424 */ /* 0x000fe400078e00ff */
[----:B------:R-:W-:-:S07]  /*2b500*/  IMAD.MOV.U32 R12, RZ, RZ, 0x1 ;  /* 0x00000001ff0c7424 */ /* 0x000fce00078e00ff */
[----:B------:R-:W-:-:S07]  /*2b510*/  LEPC R20, `(.L_x_6025) ;  /* 0x000000001014794e */ /* 0x000fce0000000000 */
[----:B0-----:R-:W-:Y:S05]  /*2b520*/  CALL.ABS.NOINC R2 ;  /* 0x0000000002007343 */ /* 0x001fea0003c00000 */
.L_x_6025:
[----:B------:R-:W-:Y:S05]  /*2b530*/  BSYNC B6 ;  /* 0x0000000000067941 */ /* 0x000fea0003800000 */
.L_x_6024:
        /* <DEDUP_REMOVED lines=20> */
.L_x_6028:
        /* <DEDUP_REMOVED lines=15> */
.L_x_6027:
[----:B------:R-:W-:Y:S05]  /*2b770*/  BSYNC B6 ;  /* 0x0000000000067941 */ /* 0x000fea0003800000 */
.L_x_6026:
        /* <DEDUP_REMOVED lines=25> */
.L_x_6180:
        /* <DEDUP_REMOVED lines=11> */
.L_x_6183:
        /* <DEDUP_REMOVED lines=24> */
.L_x_6032:
[----:B-1----:R-:W2:Y:S01]  /*2bb40*/  LDL R2, [R1+0x18] ;  /* 0x0000180001027983 */ /* 0x002ea20000100800 */
[----:B0-----:R-:W-:Y:S01]  /*2bb50*/  IMAD R0, R19, 0x8, R18 ;  /* 0x0000000813007824 */ /* 0x001fe200078e0212 */
[----:B--2---:R-:W-:-:S04]  /*2bb60*/  SHF.L.U32 R2, R2, 0x1f, RZ ;  /* 0x0000001f02027819 */ /* 0x004fc800000006ff */
[----:B------:R-:W0:Y:S02]  /*2bb70*/  SYNCS.PHASECHK.TRANS64.TRYWAIT P0, [R0+URZ+0x36840], R2 ;  /* 0x03684002000075a7 */ /* 0x000e24000800017f */
[----:B0-----:R-:W-:Y:S05]  /*2bb80*/  @!P0 BRA `(.L_x_6033) ;  /* 0x0000006000408947 */ /* 0x001fea0003800000 */
.L_x_6184:
        /* <DEDUP_REMOVED lines=10> */
.L_x_6034:
        /* <DEDUP_REMOVED lines=34> */
.L_x_6030:
        /* <DEDUP_REMOVED lines=40> */
.L_x_6036:
[----:B------:R-:W-:Y:S05]  /*2c0d0*/  BSYNC B6 ;  /* 0x0000000000067941 */ /* 0x000fea0003800000 */
.L_x_6035:
        /* <DEDUP_REMOVED lines=15> */
[----:B------:R-:W-:Y:S02]  /*2c1d0*/  LOP3.LUT R8, R8, 0x38, RZ, 0xc0, !PT ;  /* 0x0000003808087812 */ /* 0x000fe400078ec0ff */
[----:B------:R-:W-:Y:S01]  /*2c1e0*/  LOP3.LUT R9, R9, 0x80, RZ, 0xfc, !PT ;  /* 0x0000008009097812 */ /* 0x000fe200078efcff */
[----:B---3--:R-:W-:Y:S02]  /*2c1f0*/  IMAD.MOV.U32 R3, RZ, RZ, R4 ;  /* 0x000000ffff037224 */ /* 0x008fe400078e0004 */
[----:B------:R-:W1:Y:S01]  /*2c200*/  S2R R4, SR_TID.X ;  /* 0x0000000000047919 */ /* 0x000e620000002100 */
[----:B------:R-:W-:-:S04]  /*2c210*/  IMAD.WIDE.U32 R2, R16, UR4, R2 ;  /* 0x0000000410027c25 */ /* 0x000fc8000f8e0002 */
[----:B------:R-:W-:Y:S01]  /*2c220*/  IMAD R3, R16, UR5, R3 ;  /* 0x0000000510037c24 */ /* 0x000fe2000f8e0203 */
[----:B------:R-:W-:Y:S02]  /*2c230*/  ULDC.64 UR4, c[0x0][0x2e0] ;  /* 0x0000b80000047ab9 */ /* 0x000fe40000000a00 */
[----:B--2---:R-:W-:Y:S02]  /*2c240*/  IMAD R0, R0, UR4, RZ ;  /* 0x0000000400007c24 */ /* 0x004fe4000f8e02ff */
[----:B----4-:R-:W-:-:S04]  /*2c250*/  IMAD.WIDE.U32 R2, R5, UR4, R2 ;  /* 0x0000000405027c25 */ /* 0x010fc8000f8e0002 */
[----:B------:R-:W-:Y:S01]  /*2c260*/  IMAD R0, R5, UR5, R0 ;  /* 0x0000000505007c24 */ /* 0x000fe2000f8e0200 */
[----:B------:R-:W-:-:S04]  /*2c270*/  ULDC.64 UR4, c[0x0][0x2d0] ;  /* 0x0000b40000047ab9 */ /* 0x000fc80000000a00 */
[----:B------:R-:W-:Y:S02]  /*2c280*/  IADD3 R3, R3, R0, RZ ;  /* 0x0000000003037210 */ /* 0x000fe40007ffe0ff */
        /* <DEDUP_REMOVED lines=36> */
[----:B------:R-:W-:-:S05]  /*2c4d0*/  SHF.R.U32.HI R11, RZ, 0x3, R11 ;  /* 0x00000003ff0b7819 */ /* 0x000fca000001160b */
[----:B------:R-:W-:-:S04]  /*2c4e0*/  IMAD R0, R10, 0x80, R11 ;  /* 0x000000800a007824 */ /* 0x000fc800078e020b */
[----:B------:R-:W-:Y:S02]  /*2c4f0*/  VIADD R5, R0, 0x10 ;  /* 0x0000001000057836 */ /* 0x000fe40000000000 */
[----:B--2---:R-:W-:Y:S02]  /*2c500*/  IMAD R2, R6, R7, RZ ;  /* 0x0000000706027224 */ /* 0x004fe400078e02ff */
[----:B------:R-:W0:Y:S04]  /*2c510*/  SHFL.IDX PT, R7, R4, RZ, 0x181f ;  /* 0x00181fff04077589 */ /* 0x000e2800000e0000 */
[----:B------:R-:W1:Y:S01]  /*2c520*/  SHFL.IDX PT, R6, R3, RZ, 0x181f ;  /* 0x00181fff03067589 */ /* 0x000e6200000e0000 */
[----:B------:R-:W-:-:S13]  /*2c530*/  ISETP.GE.AND P2, PT, R0, R2, PT ;  /* 0x000000020000720c */ /* 0x000fda0003f46270 */
[----:B0-----:R-:W-:-:S04]  /*2c540*/  @!P2 LEA R7, P4, R8, R7, 0x1 ;  /* 0x000000070807a211 */ /* 0x001fc800078808ff */
[----:B-1----:R-:W-:-:S04]  /*2c550*/  @!P2 IADD3.X R6, RZ, R6, RZ, P4, !PT ;  /* 0x00000006ff06a210 */ /* 0x002fc800027fe4ff */
        /* <DEDUP_REMOVED lines=13> */
[----:B------:R-:W-:Y:S01]  /*2c630*/  @!P2 IMAD.MOV.U32 R6, RZ, RZ, R5 ;  /* 0x000000ffff06a224 */ /* 0x000fe200078e0005 */
[----:B------:R-:W-:-:S04]  /*2c640*/  IADD3 R5, R0, 0x20, RZ ;  /* 0x0000002000057810 */ /* 0x000fc80007ffe0ff */
        /* <DEDUP_REMOVED lines=41> */
[----:B------:R-:W-:Y:S01]  /*2c8e0*/  @!P2 IMAD.MOV.U32 R7, RZ, RZ, R6 ;  /* 0x000000ffff07a224 */ /* 0x000fe200078e0006 */
[----:B------:R-:W-:Y:S01]  /*2c8f0*/  @!P2 MOV R6, R5 ;  /* 0x000000050006a202 */ /* 0x000fe20000000f00 */
[----:B------:R-:W-:-:S04]  /*2c900*/  VIADD R5, R0, 0x60 ;  /* 0x0000006000057836 */ /* 0x000fc80000000000 */
        /* <DEDUP_REMOVED lines=10> */
[----:B------:R1:W2:Y:S04]  /*2c9b0*/  SHFL.IDX PT, R5, R3, 0x7, 0x181f ;  /* 0x00f81f0003057f89 */ /* 0x0002a800000e0000 */
[----:B------:R1:W-:Y:S04]  /*2c9c0*/  @!P2 LDGSTS.E.BYPASS.LTC128B.128 [R9+0x18400], desc[UR60][R6.64], !P3 ;  /* 0x184000000609afae */ /* 0x0003e8000d901d7c */
[----:B------:R1:W-:Y:S04]  /*2c9d0*/  @!P2 LDGSTS.E.BYPASS.LTC128B.128 [R9+0x1c400], desc[UR60][R6.64+0x80], !P0 ;  /* 0x1c4000800609afae */ /* 0x0003e8000c101d7c */
[----:B------:R1:W-:Y:S04]  /*2c9e0*/  @!P2 LDGSTS.E.BYPASS.LTC128B.128 [R9+0x20400], desc[UR60][R6.64+0x100], !P1 ;  /* 0x204001000609afae */ /* 0x0003e8000c901d7c */
[----:B------:R1:W3:Y:S02]  /*2c9f0*/  SHFL.IDX PT, R3, R4, 0x7, 0x181f ;  /* 0x00f81f0004037f89 */ /* 0x0002e400000e0000 */
.L_x_6201:
[----:B------:R-:W-:Y:S01]  /*2ca00*/  IADD3 R0, R0, 0x70, RZ ;  /* 0x0000007000007810 */ /* 0x000fe20007ffe0ff */
[----:B------:R-:W-:Y:S03]  /*2ca10*/  BSSY B0, `(.L_x_6038) ;  /* 0x000000c000007945 */ /* 0x000fe60003800000 */
[----:B------:R-:W-:-:S13]  /*2ca20*/  ISETP.GE.AND P2, PT, R0, R2, PT ;  /* 0x000000020000720c */ /* 0x000fda0003f46270 */
[----:B------:R-:W-:Y:S05]  /*2ca30*/  @P2 BRA `(.L_x_6039) ;  /* 0x0000000000242947 */ /* 0x000fea0003800000 */
[----:B-1----:R-:W4:Y:S01]  /*2ca40*/  LDL R4, [R1+0x30] ;  /* 0x0000300001047983 */ /* 0x002f220000100800 */
[----:B---3--:R-:W-:-:S05]  /*2ca50*/  LEA R2, P2, R8, R3, 0x1 ;  /* 0x0000000308027211 */ /* 0x008fca00078408ff */
[----:B--2---:R-:W-:-:S05]  /*2ca60*/  IMAD.X R3, RZ, RZ, R5, P2 ;  /* 0x000000ffff037224 */ /* 0x004fca00010e0605 */
[----:B------:R-:W-:Y:S01]  /*2ca70*/  @!PT LDS RZ, [RZ] ;  /* 0x00000000fffff984 */ /* 0x000fe20000000800 */
[----:B------:R-:W-:Y:S01]  /*2ca80*/  @!PT LDS RZ, [RZ] ;  /* 0x00000000fffff984 */ /* 0x000fe20000000800 */
[----:B------:R-:W-:Y:S01]  /*2ca90*/  @!PT LDS RZ, [RZ] ;  /* 0x00000000fffff984 */ /* 0x000fe20000000800 */
[----:B----4-:R4:W-:Y:S04]  /*2caa0*/  LDGSTS.E.BYPASS.LTC128B.128 [R4+0x18c00], desc[UR60][R2.64], !P3 ;  /* 0x18c0000002047fae */ /* 0x0109e8000d901d7c */
[----:B------:R4:W-:Y:S04]  /*2cab0*/  LDGSTS.E.BYPASS.LTC128B.128 [R4+0x1cc00], desc[UR60][R2.64+0x80], !P0 ;  /* 0x1cc0008002047fae */ /* 0x0009e8000c101d7c */
[----:B------:R4:W-:Y:S02]  /*2cac0*/  LDGSTS.E.BYPASS.LTC128B.128 [R4+0x20c00], desc[UR60][R2.64+0x100], !P1 ;  /* 0x20c0010002047fae */ /* 0x0009e4000c901d7c */
.L_x_6039:
[----:B------:R-:W-:Y:S05]  /*2cad0*/  BSYNC B0 ;  /* 0x0000000000007941 */ /* 0x000fea0003800000 */
.L_x_6038:
[----:B------:R-:W-:Y:S01]  /*2cae0*/  NOP ;  /* 0x0000000000007918 */ /* 0x000fe20000000000 */
[----:B------:R-:W-:-:S13]  /*2caf0*/  PLOP3.LUT P0, PT, PT, PT, PT, 0x80, 0x0 ;  /* 0x000000000000781c */ /* 0x000fda0003f0f070 */
.L_x_6040:
        /* <DEDUP_REMOVED lines=18> */
.L_x_6202:
[----:B------:R-:W-:Y:S05]  /*2cc20*/  BSYNC B0 ;  /* 0x0000000000007941 */ /* 0x000fea0003800000 */
.L_x_6041:
[----:B------:R-:W4:Y:S04]  /*2cc30*/  LDL R2, [R1+0x48] ;  /* 0x0000480001027983 */ /* 0x000f280000100800 */
[----:B-1-3--:R-:W3:Y:S01]  /*2cc40*/  LDL R3, [R1+0x34] ;  /* 0x0000340001037983 */ /* 0x00aee20000100800 */
[----:B------:R-:W-:Y:S01]  /*2cc50*/  BSSY B0, `(.L_x_6043) ;  /* 0x0000249000007945 */ /* 0x000fe20003800000 */
[----:B----4-:R-:W-:-:S05]  /*2cc60*/  VIADD R0, R2, 0xfffffffe ;  /* 0xfffffffe02007836 */ /* 0x010fca0000000000 */
[----:B---3--:R-:W-:-:S13]  /*2cc70*/  ISETP.GE.AND P0, PT, R0, R3, PT ;  /* 0x000000030000720c */ /* 0x008fda0003f06270 */
[----:B------:R-:W-:Y:S05]  /*2cc80*/  @!P0 BRA `(.L_x_6044) ;  /* 0x0000002400148947 */ /* 0x000fea0003800000 */
[----:B------:R-:W3:Y:S04]  /*2cc90*/  LDL.LU R2, [R1+0x60] ;  /* 0x0000600001027983 */ /* 0x000ee80000300800 */
[----:B--2---:R-:W2:Y:S04]  /*2cca0*/  LDL.LU R5, [R1+0x44] ;  /* 0x0000440001057983 */ /* 0x004ea80000300800 */
[----:B------:R-:W0:Y:S01]  /*2ccb0*/  LDL.LU R4, [R1+0x40] ;  /* 0x0000400001047983 */ /* 0x000e220000300800 */
[----:B------:R-:W-:Y:S01]  /*2ccc0*/  BSSY B2, `(.L_x_6045) ;  /* 0x00000c7000027945 */ /* 0x000fe20003800000 */
[----:B---3--:R-:W-:-:S05]  /*2ccd0*/  IADD3 R2, R2, 0x1, RZ ;  /* 0x0000000102027810 */ /* 0x008fca0007ffe0ff */
[----:B--2---:R-:W-:-:S05]  /*2cce0*/  IMAD R2, R2, R5, RZ ;  /* 0x0000000502027224 */ /* 0x004fca00078e02ff */
[----:B0-----:R-:W-:Y:S02]  /*2ccf0*/  VIMNMX R6, R4, R2, PT ;  /* 0x0000000204067248 */ /* 0x001fe40003fe0100 */
        /* <DEDUP_REMOVED lines=41> */
.L_x_6049:
[----:B------:R-:W-:Y:S01]  /*2cf90*/  IMAD R3, R8, 0x8, R18 ;  /* 0x0000000808037824 */ /* 0x000fe200078e0212 */
[----:B------:R-:W-:Y:S01]  /*2cfa0*/  SHF.L.U32 R2, R10, 0x1f, RZ ;  /* 0x0000001f0a027819 */ /* 0x000fe200000006ff */
[----:B------:R-:W-:Y:S03]  /*2cfb0*/  BSSY B3, `(.L_x_6050) ;  /* 0x0000003000037945 */ /* 0x000fe60003800000 */
[----:B------:R-:W1:Y:S02]  /*2cfc0*/  SYNCS.PHASECHK.TRANS64.TRYWAIT P0, [R3+URZ+0x36840], R2 ;  /* 0x03684002030075a7 */ /* 0x000e64000800017f */
[----:B-1----:R-:W-:Y:S05]  /*2cfd0*/  @!P0 BRA `(.L_x_6051) ;  /* 0x0000005800388947 */ /* 0x002fea0003800000 */
.L_x_6203:
[----:B------:R-:W-:Y:S05]  /*2cfe0*/  BSYNC B3 ;  /* 0x0000000000037941 */ /* 0x000fea0003800000 */
.L_x_6050:
        /* <DEDUP_REMOVED lines=11> */
.L_x_6053:
[----:B------:R-:W-:Y:S05]  /*2d0a0*/  BSYNC B3 ;  /* 0x0000000000037941 */ /* 0x000fea0003800000 */
.L_x_6052:
        /* <DEDUP_REMOVED lines=12> */
.L_x_6054:
        /* <DEDUP_REMOVED lines=16> */
.L_x_6055:
        /* <DEDUP_REMOVED lines=16> */
.L_x_6056:
        /* <DEDUP_REMOVED lines=16> */
.L_x_6204:
[----:B------:R-:W-:Y:S05]  /*2d470*/  BSYNC B3 ;  /* 0x0000000000037941 */ /* 0x000fea0003800000 */
.L_x_6057:
        /* <DEDUP_REMOVED lines=10> */
.L_x_6059:
[----:B------:R-:W2:Y:S01]  /*2d520*/  LDL R3, [R1+0x10] ;  /* 0x0000100001037983 */ /* 0x000ea20000100800 */
[----:B------:R-:W-:Y:S01]  /*2d530*/  BSSY B3, `(.L_x_6060) ;  /* 0x0000004000037945 */ /* 0x000fe20003800000 */
[----:B--2---:R-:W-:-:S13]  /*2d540*/  LOP3.LUT P0, RZ, R3, 0x8, RZ, 0xc0, !PT ;  /* 0x0000000803ff7812 */ /* 0x004fda000780c0ff */
[----:B------:R-:W-:Y:S05]  /*2d550*/  @P0 BRA `(.L_x_6061) ;  /* 0x0000000000040947 */ /* 0x000fea0003800000 */
[----:B------:R-:W-:Y:S01]  /*2d560*/  BPT.TRAP 0x1 ;  /* 0x000000040000795c */ /* 0x000fe20000300000 */
.L_x_6061:
[----:B------:R-:W-:Y:S05]  /*2d570*/  BSYNC B3 ;  /* 0x0000000000037941 */ /* 0x000fea0003800000 */
.L_x_6060:
        /* <DEDUP_REMOVED lines=12> */
.L_x_6062:
        /* <DEDUP_REMOVED lines=15> */
.L_x_6063:
        /* <DEDUP_REMOVED lines=15> */
.L_x_6064:
        /* <DEDUP_REMOVED lines=12> */
.L_x_6048:
[----:B------:R-:W-:Y:S05]  /*2d8e0*/  BSYNC B1 ;  /* 0x0000000000017941 */ /* 0x000fea0003800000 */
.L_x_6047:
[----:B0-----:R-:W2:Y:S01]  /*2d8f0*/  LDL.LU R0, [R1+0x48] ;  /* 0x0000480001007983 */ /* 0x001ea20000300800 */
[----:B------:R-:W-:-:S03]  /*2d900*/  MOV R19, R8 ;  /* 0x0000000800137202 */ /* 0x000fc60000000f00 */
[----:B------:R0:W-:Y:S02]  /*2d910*/  STL [R1+0x18], R10 ;  /* 0x0000180a01007387 */ /* 0x0001e40000100800 */
[----:B0-2---:R-:W-:-:S07]  /*2d920*/  VIADD R0, R0, 0xfffffffd ;  /* 0xfffffffd00007836 */ /* 0x005fce0000000000 */
.L_x_6046:
[----:B------:R-:W-:Y:S05]  /*2d930*/  BSYNC B2 ;  /* 0x0000000000027941 */ /* 0x000fea0003800000 */
.L_x_6045:
[----:B------:R-:W-:Y:S01]  /*2d940*/  VIADD R9, R9, 0xfffffffe ;  /* 0xfffffffe09097836 */ /* 0x000fe20000000000 */
[----:B------:R-:W-:-:S04]  /*2d950*/  LOP3.LUT R6, RZ, R6, RZ, 0x33, !PT ;  /* 0x00000006ff067212 */ /* 0x000fc800078e33ff */
[----:B------:R-:W-:-:S13]  /*2d960*/  ISETP.NE.AND P0, PT, R9, R6, PT ;  /* 0x000000060900720c */ /* 0x000fda0003f05270 */
[----:B------:R-:W-:Y:S05]  /*2d970*/  @!P0 BRA `(.L_x_6044) ;  /* 0x0000001400d88947 */ /* 0x000fea0003800000 */
[----:B------:R-:W-:-:S07]  /*2d980*/  IMAD.MOV.U32 R9, RZ, RZ, R17 ;  /* 0x000000ffff097224 */ /* 0x000fce00078e0011 */
.L_x_6101:
        /* <DEDUP_REMOVED lines=35> */
.L_x_6067:
[----:B------:R-:W-:Y:S01]  /*2dbc0*/  IMAD R3, R4, 0x8, R18 ;  /* 0x0000000804037824 */ /* 0x000fe200078e0212 */
[----:B------:R-:W-:Y:S01]  /*2dbd0*/  SHF.L.U32 R2, R5, 0x1f, RZ ;  /* 0x0000001f05027819 */ /* 0x000fe200000006ff */
[----:B------:R-:W-:Y:S03]  /*2dbe0*/  BSSY B2, `(.L_x_6068) ;  /* 0x0000003000027945 */ /* 0x000fe60003800000 */
[----:B------:R-:W1:Y:S02]  /*2dbf0*/  SYNCS.PHASECHK.TRANS64.TRYWAIT P0, [R3+URZ+0x36840], R2 ;  /* 0x03684002030075a7 */ /* 0x000e64000800017f */
[----:B-1----:R-:W-:Y:S05]  /*2dc00*/  @!P0 BRA `(.L_x_6069) ;  /* 0x0000004c00548947 */ /* 0x002fea0003800000 */
.L_x_6205:
[----:B------:R-:W-:Y:S05]  /*2dc10*/  BSYNC B2 ;  /* 0x0000000000027941 */ /* 0x000fea0003800000 */
.L_x_6068:
        /* <DEDUP_REMOVED lines=11> */
.L_x_6071:
[----:B------:R-:W-:Y:S05]  /*2dcd0*/  BSYNC B2 ;  /* 0x0000000000027941 */ /* 0x000fea0003800000 */
.L_x_6070:
[----:B-1----:R-:W2:Y:S01]  /*2dce0*/  LDL R2, [R1+0x1c] ;  /* 0x00001c0001027983 */ /* 0x002ea20000100800 */
        /* <DEDUP_REMOVED lines=11> */
.L_x_6072:
        /* <DEDUP_REMOVED lines=16> */
.L_x_6073:
        /* <DEDUP_REMOVED lines=16> */
.L_x_6074:
        /* <DEDUP_REMOVED lines=16> */
.L_x_6206:
[----:B------:R-:W-:Y:S05]  /*2e0a0*/  BSYNC B2 ;  /* 0x0000000000027941 */ /* 0x000fea0003800000 */
.L_x_6075:
        /* <DEDUP_REMOVED lines=10> */
.L_x_6077:
[----:B------:R-:W2:Y:S01]  /*2e150*/  LDL R3, [R1+0x10] ;  /* 0x0000100001037983 */ /* 0x000ea20000100800 */
[----:B------:R-:W-:Y:S01]  /*2e160*/  BSSY B2, `(.L_x_6078) ;  /* 0x0000004000027945 */ /* 0x000fe20003800000 */
[----:B--2---:R-:W-:-:S13]  /*2e170*/  LOP3.LUT P0, RZ, R3, 0x8, RZ, 0xc0, !PT ;  /* 0x0000000803ff7812 */ /* 0x004fda000780c0ff */
[----:B------:R-:W-:Y:S05]  /*2e180*/  @P0 BRA `(.L_x_6079) ;  /* 0x0000000000040947 */ /* 0x000fea0003800000 */
[----:B------:R-:W-:Y:S01]  /*2e190*/  BPT.TRAP 0x1 ;  /* 0x000000040000795c */ /* 0x000fe20000300000 */
.L_x_6079:
[----:B------:R-:W-:Y:S05]  /*2e1a0*/  BSYNC B2 ;  /* 0x0000000000027941 */ /* 0x000fea0003800000 */
.L_x_6078:
        /* <DEDUP_REMOVED lines=12> */
.L_x_6080:
        /* <DEDUP_REMOVED lines=15> */
.L_x_6081:
        /* <DEDUP_REMOVED lines=15> */
.L_x_6082:
        /* <DEDUP_REMOVED lines=12> */
.L_x_6066:
[----:B------:R-:W-:Y:S05]  /*2e510*/  BSYNC B1 ;  /* 0x0000000000017941 */ /* 0x000fea0003800000 */
.L_x_6065:
[----:B------:R-:W2:Y:S01]  /*2e520*/  LDL R2, [R1+0x10] ;  /* 0x0000100001027983 */ /* 0x000ea20000100800 */
[----:B------:R-:W-:Y:S01]  /*2e530*/  VIADD R19, R4, 0x1 ;  /* 0x0000000104137836 */ /* 0x000fe20000000000 */
[----:B------:R-:W-:Y:S01]  /*2e540*/  BSSY B1, `(.L_x_6083) ;  /* 0x00000b5000017945 */ /* 0x000fe20003800000 */
[----:B0-----:R-:W-:-:S03]  /*2e550*/  IADD3 R6, R0, -0x1, RZ ;  /* 0xffffffff00067810 */ /* 0x001fc60007ffe0ff */
        /* <DEDUP_REMOVED lines=31> */
.L_x_6085:
[----:B------:R-:W-:Y:S01]  /*2e750*/  LEA R3, R19, R18, 0x3 ;  /* 0x0000001213037211 */ /* 0x000fe200078e18ff */
[----:B------:R-:W-:Y:S01]  /*2e760*/  BSSY B2, `(.L_x_6086) ;  /* 0x0000004000027945 */ /* 0x000fe20003800000 */
[----:B------:R-:W-:-:S04]  /*2e770*/  SHF.L.U32 R2, R10, 0x1f, RZ ;  /* 0x0000001f0a027819 */ /* 0x000fc800000006ff */
[----:B------:R-:W2:Y:S02]  /*2e780*/  SYNCS.PHASECHK.TRANS64.TRYWAIT P0, [R3+URZ+0x36840], R2 ;  /* 0x03684002030075a7 */ /* 0x000ea4000800017f */
[----:B--2---:R-:W-:Y:S05]  /*2e790*/  @!P0 BRA `(.L_x_6087) ;  /* 0x0000004000988947 */ /* 0x004fea0003800000 */
.L_x_6207:
[----:B------:R-:W-:Y:S05]  /*2e7a0*/  BSYNC B2 ;  /* 0x0000000000027941 */ /* 0x000fea0003800000 */
.L_x_6086:
        /* <DEDUP_REMOVED lines=11> */
.L_x_6089:
[----:B------:R-:W-:Y:S05]  /*2e860*/  BSYNC B2 ;  /* 0x0000000000027941 */ /* 0x000fea0003800000 */
.L_x_6088:
        /* <DEDUP_REMOVED lines=12> */
.L_x_6090:
        /* <DEDUP_REMOVED lines=16> */
.L_x_6091:
        /* <DEDUP_REMOVED lines=16> */
.L_x_6092:
        /* <DEDUP_REMOVED lines=15> */
.L_x_6208:
[----:B------:R-:W-:Y:S05]  /*2ec20*/  BSYNC B2 ;  /* 0x0000000000027941 */ /* 0x000fea0003800000 */
.L_x_6093:
        /* <DEDUP_REMOVED lines=10> */
.L_x_6095:
[----:B------:R-:W2:Y:S01]  /*2ecd0*/  LDL R3, [R1+0x10] ;  /* 0x0000100001037983 */ /* 0x000ea20000100800 */
[----:B------:R-:W-:Y:S01]  /*2ece0*/  BSSY B2, `(.L_x_6096) ;  /* 0x0000004000027945 */ /* 0x000fe20003800000 */
[----:B--2---:R-:W-:-:S13]  /*2ecf0*/  LOP3.LUT P0, RZ, R3, 0x8, RZ, 0xc0, !PT ;  /* 0x0000000803ff7812 */ /* 0x004fda000780c0ff */
[----:B------:R-:W-:Y:S05]  /*2ed00*/  @P0 BRA `(.L_x_6097) ;  /* 0x0000000000040947 */ /* 0x000fea0003800000 */
[----:B------:R-:W-:Y:S01]  /*2ed10*/  BPT.TRAP 0x1 ;  /* 0x000000040000795c */ /* 0x000fe20000300000 */
.L_x_6097:
[----:B------:R-:W-:Y:S05]  /*2ed20*/  BSYNC B2 ;  /* 0x0000000000027941 */ /* 0x000fea0003800000 */
.L_x_6096:
        /* <DEDUP_REMOVED lines=12> */
.L_x_6098:
        /* <DEDUP_REMOVED lines=15> */
.L_x_6099:
        /* <DEDUP_REMOVED lines=15> */
.L_x_6100:
        /* <DEDUP_REMOVED lines=12> */
.L_x_6084:
[----:B------:R-:W-:Y:S05]  /*2f090*/  BSYNC B1 ;  /* 0x0000000000017941 */ /* 0x000fea0003800000 */
.L_x_6083:
[----:B------:R-:W2:Y:S01]  /*2f0a0*/  LDL R2, [R1+0x34] ;  /* 0x0000340001027983 */ /* 0x000ea20000100800 */
[----:B------:R-:W-:Y:S01]  /*2f0b0*/  VIADD R0, R0, 0xfffffffe ;  /* 0xfffffffe00007836 */ /* 0x000fe20000000000 */
[----:B--2---:R-:W-:-:S13]  /*2f0c0*/  ISETP.GT.AND P0, PT, R6, R2, PT ;  /* 0x000000020600720c */ /* 0x004fda0003f04270 */
[----:B------:R-:W-:Y:S05]  /*2f0d0*/  @P0 BRA `(.L_x_6101) ;  /* 0xffffffe8002c0947 */ /* 0x000fea000383ffff */
.L_x_6044:
[----:B------:R-:W-:Y:S05]  /*2f0e0*/  BSYNC B0 ;  /* 0x0000000000007941 */ /* 0x000fea0003800000 */
.L_x_6043:
[----:B------:R-:W3:Y:S01]  /*2f0f0*/  S2R R2, SR_TID.X ;  /* 0x0000000000027919 */ /* 0x000ee20000002100 */
[----:B------:R-:W-:Y:S01]  /*2f100*/  BSSY B0, `(.L_x_6102) ;  /* 0x0000011000007945 */ /* 0x000fe20003800000 */
[----:B---3--:R-:W-:-:S04]  /*2f110*/  LOP3.LUT R2, R2, 0x7f, RZ, 0xc0, !PT ;  /* 0x0000007f02027812 */ /* 0x008fc800078ec0ff */
[----:B------:R-:W-:-:S13]  /*2f120*/  ISETP.NE.AND P0, PT, R2, RZ, PT ;  /* 0x000000ff0200720c */ /* 0x000fda0003f05270 */
[----:B------:R-:W-:Y:S05]  /*2f130*/  @P0 BRA `(.L_x_6103) ;  /* 0x0000000000340947 */ /* 0x000fea0003800000 */
[----:B------:R-:W3:Y:S01]  /*2f140*/  S2R R2, SR_LANEID ;  /* 0x0000000000027919 */ /* 0x000ee20000000000 */
[----:B------:R-:W-:Y:S01]  /*2f150*/  VOTEU.ANY UR4, UPT, PT ;  /* 0x0000000000047886 */ /* 0x000fe200038e0100 */
[----:B--2---:R-:W2:Y:S01]  /*2f160*/  LDC.64 R4, c[0x0][0xc60] ;  /* 0x00031800ff047b82 */ /* 0x004ea20000000a00 */
[----:B------:R-:W3:Y:S02]  /*2f170*/  FLO.U32 R0, UR4 ;  /* 0x0000000400007d00 */ /* 0x000ee400080e0000 */
[----:B---3--:R-:W-:-:S06]  /*2f180*/  ISETP.EQ.U32.AND P0, PT, R0, R2, PT ;  /* 0x000000020000720c */ /* 0x008fcc0003f02070 */
[----:B------:R-:W2:Y:S07]  /*2f190*/  POPC R2, UR4 ;  /* 0x0000000400027d09 */ /* 0x000eae0008000000 */
[----:B--2---:R-:W2:Y:S04]  /*2f1a0*/  @P0 ATOMG.E.ADD.STRONG.GPU PT, R2, desc[UR60][R4.64], R2 ;  /* 0x00000002040209a8 */ /* 0x004ea800081ee1fc */
[----:B--2---:R2:W3:Y:S02]  /*2f1b0*/  SHFL.IDX PT, R2, R2, R0, 0x1f ;  /* 0x00001f0002027589 */ /* 0x0044e400000e0000 */
[----:B--2---:R-:W2:Y:S02]  /*2f1c0*/  S2R R0, SR_LTMASK ;  /* 0x0000000000007919 */ /* 0x004ea40000003900 */
[----:B--2---:R-:W-:-:S06]  /*2f1d0*/  LOP3.LUT R0, R0, UR4, RZ, 0xc0, !PT ;  /* 0x0000000400007c12 */ /* 0x004fcc000f8ec0ff */
[----:B------:R-:W3:Y:S02]  /*2f1e0*/  POPC R0, R0 ;  /* 0x0000000000007309 */ /* 0x000ee40000000000 */
[----:B---3--:R-:W-:-:S05]  /*2f1f0*/  IADD3 R0, R2, UR39, R0 ;  /* 0x0000002702007c10 */ /* 0x008fca000fffe000 */
[----:B------:R3:W-:Y:S02]  /*2f200*/  STL [R1], R0 ;  /* 0x0000000001007387 */ /* 0x0007e40000100800 */
.L_x_6103:
[----:B------:R-:W-:Y:S05]  /*2f210*/  BSYNC B0 ;  /* 0x0000000000007941 */ /* 0x000fea0003800000 */
.L_x_6102:
[----:B---3--:R-:W3:Y:S01]  /*2f220*/  LDL R0, [R1+0x10] ;  /* 0x0000100001007983 */ /* 0x008ee20000100800 */
[----:B------:R-:W-:Y:S01]  /*2f230*/  BSSY B0, `(.L_x_6104) ;  /* 0x000004e000007945 */ /* 0x000fe20003800000 */
[----:B---3--:R-:W-:-:S13]  /*2f240*/  LOP3.LUT P0, RZ, R0, 0x4, RZ, 0xc0, !PT ;  /* 0x0000000400ff7812 */ /* 0x008fda000780c0ff */
[----:B------:R-:W-:Y:S05]  /*2f250*/  @!P0 BRA `(.L_x_6105) ;  /* 0x00000004002c8947 */ /* 0x000fea0003800000 */
[----:B------:R-:W3:Y:S01]  /*2f260*/  LDL R2, [R1+0x18] ;  /* 0x0000180001027983 */ /* 0x000ee20000100800 */
[----:B------:R-:W-:Y:S01]  /*2f270*/  IMAD R0, R19, 0x8, R18 ;  /* 0x0000000813007824 */ /* 0x000fe200078e0212 */
[----:B------:R-:W-:Y:S01]  /*2f280*/  BSSY B1, `(.L_x_6106) ;  /* 0x0000004000017945 */ /* 0x000fe20003800000 */
[----:B---3--:R-:W-:-:S04]  /*2f290*/  SHF.L.U32 R2, R2, 0x1f, RZ ;  /* 0x0000001f02027819 */ /* 0x008fc800000006ff */
[----:B------:R-:W3:Y:S02]  /*2f2a0*/  SYNCS.PHASECHK.TRANS64.TRYWAIT P0, [R0+URZ+0x36860], R2 ;  /* 0x03686002000075a7 */ /* 0x000ee4000800017f */
[----:B---3--:R-:W-:Y:S05]  /*2f2b0*/  @!P0 BRA `(.L_x_6107) ;  /* 0x0000003400f88947 */ /* 0x008fea0003800000 */
.L_x_6209:
[----:B------:R-:W-:Y:S05]  /*2f2c0*/  BSYNC B1 ;  /* 0x0000000000017941 */ /* 0x000fea0003800000 */
.L_x_6106:
[----:B------:R-:W4:Y:S01]  /*2f2d0*/  S2R R3, SR_TID.X ;  /* 0x0000000000037919 */ /* 0x000f220000002100 */
[----:B------:R-:W-:-:S04]  /*2f2e0*/  UPRMT UR4, UR38, 0x9910, URZ ;  /* 0x0000991026047896 */ /* 0x000fc8000800003f */
[----:B------:R-:W-:Y:S01]  /*2f2f0*/  UISETP.NE.AND UP0, UPT, UR4, 0x2, UPT ;  /* 0x000000020400788c */ /* 0x000fe2000bf05270 */
[----:B----4-:R-:W-:-:S04]  /*2f300*/  LOP3.LUT R3, R3, 0x7f, RZ, 0xc0, !PT ;  /* 0x0000007f03037812 */ /* 0x010fc800078ec0ff */
[----:B------:R-:W-:-:S13]  /*2f310*/  ISETP.NE.AND P0, PT, R3, RZ, PT ;  /* 0x000000ff0300720c */ /* 0x000fda0003f05270 */
[----:B---3--:R-:W-:-:S04]  /*2f320*/  @!P0 IMAD.MOV.U32 R2, RZ, RZ, 0xa800 ;  /* 0x0000a800ff028424 */ /* 0x008fc800078e00ff */
[----:B------:R3:W-:Y:S01]  /*2f330*/  @!P0 SYNCS.ARRIVE.TRANS64 RZ, [R0+URZ+0x36850], R2 ;  /* 0x0368500200ff89a7 */ /* 0x0007e2000800003f */
[----:B------:R-:W-:-:S13]  /*2f340*/  PLOP3.LUT P0, PT, PT, PT, UP0, 0x80, 0x0 ;  /* 0x000000000000781c */ /* 0x000fda0003f0f008 */
[----:B---3--:R-:W-:Y:S05]  /*2f350*/  @P0 BRA `(.L_x_6108) ;  /* 0x0000000000040947 */ /* 0x008fea0003800000 */
[----:B------:R-:W-:Y:S01]  /*2f360*/  BPT.TRAP 0x1 ;  /* 0x000000040000795c */ /* 0x000fe20000300000 */
.L_x_6108:
[----:B------:R-:W3:Y:S01]  /*2f370*/  LDL R2, [R1+0x10] ;  /* 0x0000100001027983 */ /* 0x000ee20000100800 */
[----:B------:R-:W-:Y:S01]  /*2f380*/  BSSY B1, `(.L_x_6109) ;  /* 0x0000004000017945 */ /* 0x000fe20003800000 */
[----:B---3--:R-:W-:-:S13]  /*2f390*/  LOP3.LUT P0, RZ, R2, 0x8, RZ, 0xc0, !PT ;  /* 0x0000000802ff7812 */ /* 0x008fda000780c0ff */
[----:B------:R-:W-:Y:S05]  /*2f3a0*/  @P0 BRA `(.L_x_6110) ;  /* 0x0000000000040947 */ /* 0x000fea0003800000 */
[----:B------:R-:W-:Y:S01]  /*2f3b0*/  BPT.TRAP 0x1 ;  /* 0x000000040000795c */ /* 0x000fe20000300000 */
.L_x_6110:
[----:B------:R-:W-:Y:S05]  /*2f3c0*/  BSYNC B1 ;  /* 0x0000000000017941 */ /* 0x000fea0003800000 */
.L_x_6109:
[----:B------:R-:W3:Y:S04]  /*2f3d0*/  LDL.LU R3, [R1+0x1c] ;  /* 0x00001c0001037983 */ /* 0x000ee80000300800 */
[----:B------:R-:W3:Y:S01]  /*2f3e0*/  LDL.LU R2, [R1+0x8] ;  /* 0x0000080001027983 */ /* 0x000ee20000300800 */
        /* <DEDUP_REMOVED lines=8> */
[----:B------:R-:W-:-:S05]  /*2f470*/  IMAD R2, R19, 0xa800, R18 ;  /* 0x0000a80013027824 */ /* 0x000fca00078e0212 */
[----:B------:R-:W-:-:S07]  /*2f480*/  IADD3 R4, R2, 0x400, RZ ;  /* 0x0000040002047810 */ /* 0x000fce0007ffe0ff */
.L_x_6111:
        /* <DEDUP_REMOVED lines=10> */
[----:B------:R-:W-:Y:S01]  /*2f530*/  PLOP3.LUT P0, PT, PT, PT, PT, 0x80, 0x0 ;  /* 0x000000000000781c */ /* 0x000fe20003f0f070 */
[----:B------:R-:W-:Y:S01]  /*2f540*/  VIADD R4, R2, 0x3c00 ;  /* 0x00003c0002047836 */ /* 0x000fe20000000000 */
[----:B------:R-:W-:Y:S01]  /*2f550*/  UMOV UR6, 0x0 ;  /* 0x0000000000067882 */ /* 0x000fe20000000000 */
[----:B------:R-:W-:Y:S01]  /*2f560*/  UMOV UR7, 0x14f00000 ;  /* 0x14f0000000077882 */ /* 0x000fe20000000000 */
[----:B------:R-:W-:-:S09]  /*2f570*/  UMOV UR10, 0x40 ;  /* 0x00000040000a7882 */ /* 0x000fd20000000000 */
.L_x_6112:
        /* <DEDUP_REMOVED lines=15> */
.L_x_6113:
        /* <DEDUP_REMOVED lines=10> */
.L_x_6105:
[----:B------:R-:W-:Y:S05]  /*2f710*/  BSYNC B0 ;  /* 0x0000000000007941 */ /* 0x000fea0003800000 */
.L_x_6104:
[----:B------:R-:W3:Y:S01]  /*2f720*/  LDL.LU R4, [R1+0x18] ;  /* 0x0000180001047983 */ /* 0x000ee20000300800 */
[----:B------:R-:W-:-:S05]  /*2f730*/  VIADD R19, R19, 0x1 ;  /* 0x0000000113137836 */ /* 0x000fca0000000000 */
[----:B------:R-:W-:-:S04]  /*2f740*/  ISETP.NE.AND P0, PT, R19, 0x2, PT ;  /* 0x000000021300780c */ /* 0x000fc80003f05270 */
[----:B------:R-:W-:Y:S02]  /*2f750*/  SEL R0, RZ, 0x1, P0 ;  /* 0x00000001ff007807 */ /* 0x000fe40000000000 */
[----:B------:R-:W-:Y:S02]  /*2f760*/  SEL R19, R19, RZ, P0 ;  /* 0x000000ff13137207 */ /* 0x000fe40000000000 */
[----:B---3--:R-:W-:-:S05]  /*2f770*/  LOP3.LUT R4, R4, R0, RZ, 0x3c, !PT ;  /* 0x0000000004047212 */ /* 0x008fca00078e3cff */
[----:B------:R3:W-:Y:S02]  /*2f780*/  STL [R1+0x18], R4 ;  /* 0x0000180401007387 */ /* 0x0007e40000100800 */
.L_x_6023:
[----:B------:R-:W-:Y:S05]  /*2f790*/  BSYNC B7 ;  /* 0x0000000000077941 */ /* 0x000fea0003800000 */
.L_x_6021:
[----:B0-----:R-:W4:Y:S02]  /*2f7a0*/  LDL R10, [R1+0x10] ;  /* 0x00001000010a7983 */ /* 0x001f240000100800 */
[----:B----4-:R-:W-:-:S13]  /*2f7b0*/  LOP3.LUT P0, RZ, R10, 0x10, RZ, 0xc0, !PT ;  /* 0x000000100aff7812 */ /* 0x010fda000780c0ff */
[----:B------:R-:W-:Y:S05]  /*2f7c0*/  @!P0 BRA `(.L_x_6114) ;  /* 0x00000000002c8947 */ /* 0x000fea0003800000 */
[----:B------:R-:W-:Y:S05]  /*2f7d0*/  WARPSYNC.ALL ;  /* 0x0000000000007948 */ /* 0x000fea0003800000 */
[----:B------:R-:W0:Y:S08]  /*2f7e0*/  S2UR UR5, SR_CgaCtaId ;  /* 0x00000000000579c3 */ /* 0x000e300000008800 */
[----:B------:R-:W-:Y:S06]  /*2f7f0*/  BAR.SYNC.DEFER_BLOCKING 0x5, 0x180 ;  /* 0x0146000000007b1d */ /* 0x000fec0000010000 */
[----:B------:R-:W-:-:S02]  /*2f800*/  UMOV UR4, 0x400 ;  /* 0x0000040000047882 */ /* 0x000fc40000000000 */
[----:B0-----:R-:W-:-:S06]  /*2f810*/  ULEA UR4, UR5, UR4, 0x18 ;  /* 0x0000000405047291 */ /* 0x001fcc000f8ec03f */
[----:B------:R-:W-:-:S05]  /*2f820*/  IMAD.U32 R18, RZ, RZ, UR4 ;  /* 0x00000004ff127e24 */ /* 0x000fca000f8e00ff */
[----:B-123--:R-:W0:Y:S04]  /*2f830*/  LDS.128 R4, [R18+0x368d0] ;  /* 0x0368d00012047984 */ /* 0x00ee280000000c00 */
[----:B0-----:R0:W-:Y:S04]  /*2f840*/  STL.64 [R1], R4 ;  /* 0x0000000401007387 */ /* 0x0011e80000100a00 */
[----:B------:R0:W-:Y:S01]  /*2f850*/  STL.64 [R1+0x8], R6 ;  /* 0x0000080601007387 */ /* 0x0001e20000100a00 */
[----:B------:R-:W-:Y:S06]  /*2f860*/  BAR.ARV 0x4, 0x180 ;  /* 0x0106000000007b1d */ /* 0x000fec0000002000 */
[----:B------:R-:W-:Y:S05]  /*2f870*/  BRA `(.L_x_6115) ;  /* 0x0000001000307947 */ /* 0x000fea0003800000 */
.L_x_6114:
[----:B------:R-:W4:Y:S01]  /*2f880*/  LDL R16, [R1+0x2c] ;  /* 0x00002c0001107983 */ /* 0x000f220000100800 */
[----:B------:R-:W-:Y:S01]  /*2f890*/  UMOV UR4, 0xffffffff ;  /* 0xffffffff00047882 */ /* 0x000fe20000000000 */
[----:B----4-:R-:W-:Y:S02]  /*2f8a0*/  ISETP.NE.AND P5, PT, R16, 0x1f, PT ;  /* 0x0000001f1000780c */ /* 0x010fe40003fa5270 */
        /* <DEDUP_REMOVED lines=8> */
[----:B------:R-:W0:Y:S08]  /*2f930*/  @!P0 LDC.64 R2, c[0x0][0xc80] ;  /* 0x00032000ff028b82 */ /* 0x000e300000000a00 */
[----:B-1----:R-:W1:Y:S01]  /*2f940*/  @!P0 LDC.64 R6, c[0x0][0xc78] ;  /* 0x00031e00ff068b82 */ /* 0x002e620000000a00 */
[----:B0-----:R-:W-:-:S05]  /*2f950*/  @!P0 IMAD.WIDE R2, R0, 0x4, R2 ;  /* 0x0000000400028825 */ /* 0x001fca00078e0202 */
[----:B------:R1:W4:Y:S02]  /*2f960*/  @!P0 LDG.E R8, desc[UR60][R2.64] ;  /* 0x0000003c02088981 */ /* 0x000324000c1e1900 */
[----:B-1----:R-:W-:-:S06]  /*2f970*/  @!P0 IMAD.WIDE R2, R0, 0x4, R6 ;  /* 0x0000000400028825 */ /* 0x002fcc00078e0206 */
[----:B------:R-:W5:Y:S01]  /*2f980*/  @!P0 LDG.E R2, desc[UR60][R2.64] ;  /* 0x0000003c02028981 */ /* 0x000f62000c1e1900 */
[----:B------:R-:W-:Y:S01]  /*2f990*/  IMAD.MOV.U32 R6, RZ, RZ, RZ ;  /* 0x000000ffff067224 */ /* 0x000fe200078e00ff */
[C---:B------:R-:W-:Y:S01]  /*2f9a0*/  ISETP.GE.U32.AND P1, PT, R16.reuse, 0x4, PT ;  /* 0x000000041000780c */ /* 0x040fe20003f26070 */
[----:B---3--:R-:W-:Y:S01]  /*2f9b0*/  IMAD.MOV.U32 R4, RZ, RZ, RZ ;  /* 0x000000ffff047224 */ /* 0x008fe200078e00ff */
[C---:B------:R-:W-:Y:S01]  /*2f9c0*/  ISETP.GE.U32.AND P2, PT, R16.reuse, 0x8, PT ;  /* 0x000000081000780c */ /* 0x040fe20003f46070 */
[----:B--2---:R-:W-:Y:S01]  /*2f9d0*/  SHFL.IDX PT, R5, R10, RZ, 0x1f ;  /* 0x00001fff0a057589 */ /* 0x004fe200000e0000 */
[----:B------:R-:W-:-:S03]  /*2f9e0*/  ISETP.GE.U32.AND P3, PT, R16, 0x10, PT ;  /* 0x000000101000780c */ /* 0x000fc60003f66070 */
[----:B------:R-:W-:Y:S01]  /*2f9f0*/  SHFL.IDX PT, R0, R10, 0x1, 0x1f ;  /* 0x00201f000a007f89 */ /* 0x000fe200000e0000 */
[----:B----4-:R-:W-:Y:S02]  /*2fa00*/  @!P0 IMAD.MOV.U32 R4, RZ, RZ, R8 ;  /* 0x000000ffff048224 */ /* 0x010fe400078e0008 */
[----:B------:R-:W-:Y:S01]  /*2fa10*/  IMAD.MOV.U32 R8, RZ, RZ, RZ ;  /* 0x000000ffff087224 */ /* 0x000fe200078e00ff */
[----:B-----5:R-:W-:Y:S02]  /*2fa20*/  @!P0 MOV R6, R2 ;  /* 0x0000000200068202 */ /* 0x020fe40000000f00 */
        /* <DEDUP_REMOVED lines=18> */
.L_x_6219:
[----:B------:R-:W-:Y:S02]  /*2fb50*/  ULDC UR4, c[0x0][0xc38] ;  /* 0x00030e0000047ab9 */ /* 0x000fe40000000800 */
[----:B------:R-:W-:-:S04]  /*2fb60*/  IMAD.U32 R2, RZ, RZ, UR4 ;  /* 0x00000004ff027e24 */ /* 0x000fc8000f8e00ff */
[----:B-1----:R-:W-:-:S04]  /*2fb70*/  IMAD R9, R9, R2, RZ ;  /* 0x0000000209097224 */ /* 0x002fc800078e02ff */
[----:B------:R-:W-:-:S05]  /*2fb80*/  IMAD.IADD R0, R0, 0x1, R9 ;  /* 0x0000000100007824 */ /* 0x000fca00078e0209 */
[----:B------:R-:W-:-:S13]  /*2fb90*/  ISETP.GT.AND P4, PT, R0, R5, PT ;  /* 0x000000050000720c */ /* 0x000fda0003f84270 */
[----:B------:R-:W-:Y:S05]  /*2fba0*/  @P4 BRA `(.L_x_6117) ;  /* 0x0000000000b04947 */ /* 0x000fea0003800000 */
.L_x_6120:
        /* <DEDUP_REMOVED lines=38> */
.L_x_6227:
[----:B------:R-:W-:Y:S02]  /*2fe10*/  ULDC UR4, c[0x0][0xc38] ;  /* 0x00030e0000047ab9 */ /* 0x000fe40000000800 */
[----:B------:R-:W-:-:S04]  /*2fe20*/  IMAD.U32 R2, RZ, RZ, UR4 ;  /* 0x00000004ff027e24 */ /* 0x000fc8000f8e00ff */
[----:B-1----:R-:W-:-:S04]  /*2fe30*/  IMAD R9, R9, R2, RZ ;  /* 0x0000000209097224 */ /* 0x002fc800078e02ff */
[----:B------:R-:W-:-:S05]  /*2fe40*/  IMAD.IADD R0, R9, 0x1, R0 ;  /* 0x0000000109007824 */ /* 0x000fca00078e0200 */
[----:B------:R-:W-:-:S13]  /*2fe50*/  ISETP.GT.AND P4, PT, R0, R5, PT ;  /* 0x000000050000720c */ /* 0x000fda0003f84270 */
[----:B------:R-:W-:Y:S05]  /*2fe60*/  @!P4 BRA `(.L_x_6120) ;  /* 0xfffffffc0050c947 */ /* 0x000fea000383ffff */
.L_x_6117:
[----:B------:R-:W-:Y:S01]  /*2fe70*/  IADD3 R9, -R9, R0, RZ ;  /* 0x0000000009097210 */ /* 0x000fe20007ffe1ff */
[----:B------:R-:W-:-:S04]  /*2fe80*/  UMOV UR4, 0xffffffff ;  /* 0xffffffff00047882 */ /* 0x000fc80000000000 */
        /* <DEDUP_REMOVED lines=10> */
.L_x_6232:
[----:B------:R-:W-:-:S13]  /*2ff30*/  ISETP.NE.AND P0, PT, R0, RZ, PT ;  /* 0x000000ff0000720c */ /* 0x000fda0003f05270 */
[----:B------:R-:W-:Y:S05]  /*2ff40*/  @!P0 BRA `(.L_x_6122) ;  /* 0x0000000000148947 */ /* 0x000fea0003800000 */
[----:B------:R-:W-:Y:S01]  /*2ff50*/  UMOV UR4, 0xffffffff ;  /* 0xffffffff00047882 */ /* 0x000fe20000000000 */
[----:B-1----:R-:W-:Y:S02]  /*2ff60*/  VIADD R3, R3, 0xffffffff ;  /* 0xffffffff03037836 */ /* 0x002fe40000000000 */
[----:B------:R-:W-:Y:S05]  /*2ff70*/  BRA.DIV UR4, `(.L_x_6123) ;  /* 0x0000003604847947 */ /* 0x000fea000b800000 */
[----:B------:R1:W2:Y:S02]  /*2ff80*/  SHFL.IDX PT, R3, R7, R3, 0x1f ;  /* 0x00001f0307037589 */ /* 0x0002a400000e0000 */
.L_x_6235:
[----:B--2---:R-:W-:-:S07]  /*2ff90*/  IMAD.MOV.U32 R8, RZ, RZ, R3 ;  /* 0x000000ffff087224 */ /* 0x004fce00078e0003 */
.L_x_6122:
        /* <DEDUP_REMOVED lines=8> */
[----:B--2---:R-:W-:-:S06]  /*30020*/  IADD3 R2, R2, 0xffffffe, RZ ;  /* 0x0ffffffe02027810 */ /* 0x004fcc0007ffe0ff */
        /* <DEDUP_REMOVED lines=17> */
[----:B------:R-:W-:Y:S01]  /*30140*/  @P0 VIADD R8, R8, 0x1 ;  /* 0x0000000108080836 */ /* 0x000fe20000000000 */
[----:B-1----:R-:W1:Y:S02]  /*30150*/  MUFU.RCP R2, R2 ;  /* 0x0000000200027308 */ /* 0x002e640000001000 */
[----:B-1----:R-:W-:-:S06]  /*30160*/  IADD3 R2, R2, 0xffffffe, RZ ;  /* 0x0ffffffe02027810 */ /* 0x002fcc0007ffe0ff */
        /* <DEDUP_REMOVED lines=16> */
[----:B------:R-:W-:Y:S01]  /*30270*/  @!P2 IMAD.IADD R2, R2, 0x1, -R5 ;  /* 0x000000010202a824 */ /* 0x000fe200078e0a05 */
[----:B------:R-:W-:Y:S02]  /*30280*/  @!P2 IADD3 R7, R7, 0x1, RZ ;  /* 0x000000010707a810 */ /* 0x000fe40007ffe0ff */
        /* <DEDUP_REMOVED lines=11> */
[----:B------:R-:W-:-:S05]  /*30340*/  IMAD R6, R6, 0x1000000, R7 ;  /* 0x0100000006067824 */ /* 0x000fca00078e0207 */
[----:B------:R-:W-:-:S05]  /*30350*/  LEA R2, R2, R6, 0x10 ;  /* 0x0000000602027211 */ /* 0x000fca00078e80ff */
[----:B------:R1:W-:Y:S01]  /*30360*/  STL [R1+0x8], R2 ;  /* 0x0000080201007387 */ /* 0x0003e20000100800 */
[----:B------:R-:W-:Y:S05]  /*30370*/  BRA `(.L_x_6125) ;  /* 0x0000000000fc7947 */ /* 0x000fea0003800000 */
.L_x_6124:
        /* <DEDUP_REMOVED lines=37> */
[----:B0-----:R-:W-:-:S06]  /*305d0*/  IADD3 R2, R2, 0xffffffe, RZ ;  /* 0x0ffffffe02027810 */ /* 0x001fcc0007ffe0ff */
[----:B------:R0:W1:Y:S02]  /*305e0*/  F2I.FTZ.U32.TRUNC.NTZ R3, R2 ;  /* 0x0000000200037305 */ /* 0x000064000021f000 */
[----:B0-----:R-:W-:Y:S02]  /*305f0*/  IMAD.MOV.U32 R2, RZ, RZ, RZ ;  /* 0x000000ffff027224 */ /* 0x001fe400078e00ff */
        /* <DEDUP_REMOVED lines=23> */
.L_x_6125:
[----:B------:R-:W-:-:S05]  /*30770*/  LOP3.LUT R0, RZ, R0, RZ, 0x33, !PT ;  /* 0x00000000ff007212 */ /* 0x000fca00078e33ff */
[----:B------:R-:W-:-:S05]  /*30780*/  IMAD.IADD R0, R4, 0x1, R0 ;  /* 0x0000000104007824 */ /* 0x000fca00078e0200 */
[----:B------:R2:W-:Y:S01]  /*30790*/  STL [R1+0x4], R0 ;  /* 0x0000040001007387 */ /* 0x0005e20000100800 */
[----:B------:R-:W-:Y:S05]  /*307a0*/  BRA `(.L_x_6126) ;  /* 0x0000000000287947 */ /* 0x000fea0003800000 */
.L_x_6118:
        /* <DEDUP_REMOVED lines=10> */
.L_x_6126:
        /* <DEDUP_REMOVED lines=10> */
[----:B------:R-:W-:Y:S02]  /*308f0*/  @!P0 MOV R2, 0x400 ;  /* 0x0000040000028802 */ /* 0x000fe40000000f00 */
[----:B----4-:R-:W-:Y:S02]  /*30900*/  MOV R6, R3 ;  /* 0x0000000300067202 */ /* 0x010fe40000000f00 */
[----:B0-----:R-:W-:-:S05]  /*30910*/  @!P0 LEA R18, R0, R2, 0x18 ;  /* 0x0000000200128211 */ /* 0x001fca00078ec0ff */
[----:B-----5:R1:W-:Y:S01]  /*30920*/  @!P0 STS.128 [R18+0x368d0], R4 ;  /* 0x0368d00412008388 */ /* 0x0203e20000000c00 */
[----:B------:R-:W-:Y:S06]  /*30930*/  BAR.ARV 0x5, 0x180 ;  /* 0x0146000000007b1d */ /* 0x000fec0000002000 */
.L_x_6115:
[----:B------:R-:W2:Y:S01]  /*30940*/  LDL R0, [R1+0xc] ;  /* 0x00000c0001007983 */ /* 0x000ea20000100800 */
[----:B------:R-:W-:Y:S02]  /*30950*/  ULDC UR4, c[0x0][0xc3c] ;  /* 0x00030f0000047ab9 */ /* 0x000fe40000000800 */
[----:B--2---:R-:W-:-:S13]  /*30960*/  ISETP.GE.AND P0, PT, R0, UR4, PT ;  /* 0x0000000400007c0c */ /* 0x004fda000bf06270 */
[----:B------:R-:W-:Y:S05]  /*30970*/  @!P0 BRA `(.L_x_6127) ;  /* 0xffffff84008c8947 */ /* 0x000fea000383ffff */
[----:B------:R-:W-:Y:S05]  /*30980*/  BSYNC B8 ;  /* 0x0000000000087941 */ /* 0x000fea0003800000 */
.L_x_5973:
        /* <DEDUP_REMOVED lines=12> */
.L_x_6236:
[----:B------:R-:W-:Y:S05]  /*30a50*/  BSYNC B0 ;  /* 0x0000000000007941 */ /* 0x000fea0003800000 */
.L_x_6128:
[----:B------:R-:W-:-:S03]  /*30a60*/  UMOV UR4, 0xffffffff ;  /* 0xffffffff00047882 */ /* 0x000fc60000000000 */
[----:B------:R-:W-:Y:S05]  /*30a70*/  BRA.DIV UR4, `(.L_x_6130) ;  /* 0x0000002e04047947 */ /* 0x000fea000b800000 */
[----:B------:R-:W1:Y:S02]  /*30a80*/  S2R R2, SR_TID.X ;  /* 0x0000000000027919 */ /* 0x000e640000002100 */
[----:B-1----:R-:W-:-:S04]  /*30a90*/  SHF.R.U32.HI R2, RZ, 0x5, R2 ;  /* 0x00000005ff027819 */ /* 0x002fc80000011602 */
[----:B------:R-:W-:-:S05]  /*30aa0*/  LOP3.LUT R2, R2, 0x3, RZ, 0xc0, !PT ;  /* 0x0000000302027812 */ /* 0x000fca00078ec0ff */
[----:B------:R1:W2:Y:S02]  /*30ab0*/  SHFL.IDX PT, R14, R2, RZ, 0x1f ;  /* 0x00001fff020e7589 */ /* 0x0002a400000e0000 */
.L_x_6239:
[----:B--2---:R-:W-:-:S13]  /*30ac0*/  ISETP.NE.AND P0, PT, R14, RZ, PT ;  /* 0x000000ff0e00720c */ /* 0x004fda0003f05270 */
[----:B------:R-:W-:Y:S05]  /*30ad0*/  @P0 BRA `(.L_x_5732) ;  /* 0x0000000000940947 */ /* 0x000fea0003800000 */
[----:B------:R-:W-:-:S03]  /*30ae0*/  UMOV UR4, 0xffffffff ;  /* 0xffffffff00047882 */ /* 0x000fc60000000000 */
[----:B------:R-:W-:Y:S05]  /*30af0*/  BRA.DIV UR4, `(.L_x_6131) ;  /* 0x0000002e04187947 */ /* 0x000fea000b800000 */
[----:B------:R-:W-:-:S13]  /*30b00*/  ELECT P6, URZ, PT ;  /* 0x00000000003f782f */ /* 0x000fda00038c0000 */
.L_x_6242:
        /* <DEDUP_REMOVED lines=8> */
.L_x_6132:
[----:B------:R-:W2:Y:S01]  /*30b90*/  LDL.LU R7, [R1+0x18] ;  /* 0x0000180001077983 */ /* 0x000ea20000300800 */
[----:B------:R-:W-:Y:S01]  /*30ba0*/  IADD3 R2, R0, 0x36840, RZ ;  /* 0x0003684000027810 */ /* 0x000fe20007ffe0ff */
[----:B0-----:R-:W-:-:S04]  /*30bb0*/  VIADD R3, R19, 0x1 ;  /* 0x0000000113037836 */ /* 0x001fc80000000000 */
        /* <DEDUP_REMOVED lines=10> */
.L_x_6243:
[----:B------:R-:W1:Y:S02]  /*30c60*/  SYNCS.PHASECHK.TRANS64.TRYWAIT P0, [R7+URZ], R2 ;  /* 0x00000002070075a7 */ /* 0x000e64000800017f */
[----:B-1----:R-:W-:Y:S05]  /*30c70*/  @!P0 BRA `(.L_x_6134) ;  /* 0x0000002800ec8947 */ /* 0x002fea0003800000 */
.L_x_6244:
[----:B------:R-:W-:Y:S05]  /*30c80*/  @!P2 BRA `(.L_x_6135) ;  /* 0x000000000004a947 */ /* 0x000fea0003800000 */
[----:B------:R-:W-:Y:S01]  /*30c90*/  BPT.TRAP 0x1 ;  /* 0x000000040000795c */ /* 0x000fe20000300000 */
.L_x_6135:
[----:B------:R-:W-:-:S05]  /*30ca0*/  VIADD R0, R0, 0x36860 ;  /* 0x0003686000007836 */ /* 0x000fca0000000000 */
[----:B------:R-:W-:-:S04]  /*30cb0*/  LEA R4, R19, R0, 0x3 ;  /* 0x0000000013047211 */ /* 0x000fc800078e18ff */
[----:B------:R-:W2:Y:S02]  /*30cc0*/  SYNCS.PHASECHK.TRANS64.TRYWAIT P0, [R4+URZ], R5 ;  /* 0x00000005040075a7 */ /* 0x000ea4000800017f */
[----:B--2---:R-:W-:Y:S05]  /*30cd0*/  @!P0 BRA `(.L_x_6136) ;  /* 0x0000002800e88947 */ /* 0x004fea0003800000 */
.L_x_6245:
[----:B------:R-:W-:-:S07]  /*30ce0*/  IMAD R3, R3, 0x8, R0 ;  /* 0x0000000803037824 */ /* 0x000fce00078e0200 */
.L_x_6137:
[----:B---3--:R3:W4:Y:S02]  /*30cf0*/  SYNCS.PHASECHK.TRANS64.TRYWAIT P0, [R3+URZ], R2 ;  /* 0x00000002030075a7 */ /* 0x008724000800017f */
[----:B----4-:R-:W-:Y:S05]  /*30d00*/  @!P0 NANOSLEEP.SYNCS 0x989680 ;  /* 0x009896800000895d */ /* 0x010fea0003900000 */
[----:B------:R-:W4:Y:S02]  /*30d10*/  @!P0 SYNCS.PHASECHK.TRANS64 P0, [R3+URZ], R2 ;  /* 0x00000002030085a7 */ /* 0x000f24000800007f */
[----:B----4-:R-:W-:Y:S05]  /*30d20*/  @!P0 BRA `(.L_x_6137) ;  /* 0xfffffffc00f08947 */ /* 0x010fea000383ffff */
.L_x_5732:
[----:B------:R-:W-:Y:S05]  /*30d30*/  BSYNC B9 ;  /* 0x0000000000097941 */ /* 0x000fea0003800000 */
.L_x_5729:
[----:B------:R-:W-:Y:S05]  /*30d40*/  EXIT ;  /* 0x000000000000794d */ /* 0x000fea0003800000 */
.L_x_5752:
[----:B0-----:R0:W1:Y:S02]  /*30d50*/  SYNCS.PHASECHK.TRANS64.TRYWAIT P5, [R43+URZ+0x36890], R100 ;  /* 0x036890642b0075a7 */ /* 0x00106400080a017f */
[----:B-1----:R-:W-:Y:S05]  /*30d60*/  @!P5 NANOSLEEP.SYNCS 0x989680 ;  /* 0x009896800000d95d */ /* 0x002fea0003900000 */
[----:B------:R-:W1:Y:S02]  /*30d70*/  @!P5 SYNCS.PHASECHK.TRANS64 P5, [R43+URZ+0x36890], R100 ;  /* 0x036890642b00d5a7 */ /* 0x000e6400080a007f */
[----:B-1----:R-:W-:Y:S05]  /*30d80*/  @!P5 BRA `(.L_x_5752) ;  /* 0xfffffffc00f0d947 */ /* 0x002fea000383ffff */
[----:B------:R-:W-:Y:S05]  /*30d90*/  BRA `(.L_x_6138) ;  /* 0xfffffd2c003c7947 */ /* 0x000fea000383ffff */
.L_x_5806:
[----:B-1----:R1:W3:Y:S02]  /*30da0*/  SYNCS.PHASECHK.TRANS64.TRYWAIT P5, [R43+URZ+0x36890], R100 ;  /* 0x036890642b0075a7 */ /* 0x0022e400080a017f */
[----:B---3--:R-:W-:Y:S05]  /*30db0*/  @!P5 NANOSLEEP.SYNCS 0x989680 ;  /* 0x009896800000d95d */ /* 0x008fea0003900000 */
[----:B------:R-:W3:Y:S02]  /*30dc0*/  @!P5 SYNCS.PHASECHK.TRANS64 P5, [R43+URZ+0x36890], R100 ;  /* 0x036890642b00d5a7 */ /* 0x000ee400080a007f */
[----:B---3--:R-:W-:Y:S05]  /*30dd0*/  @!P5 BRA `(.L_x_5806) ;  /* 0xfffffffc00f0d947 */ /* 0x008fea000383ffff */
[----:B------:R-:W-:Y:S05]  /*30de0*/  BRA `(.L_x_6139) ;  /* 0xfffffd60000c7947 */ /* 0x000fea000383ffff */
.L_x_5831:
[----:B-1----:R1:W2:Y:S02]  /*30df0*/  SYNCS.PHASECHK.TRANS64.TRYWAIT P3, [R43+URZ+0x36890], R100 ;  /* 0x036890642b0075a7 */ /* 0x0022a4000806017f */
[----:B--2---:R-:W-:Y:S05]  /*30e00*/  @!P3 NANOSLEEP.SYNCS 0x989680 ;  /* 0x009896800000b95d */ /* 0x004fea0003900000 */
[----:B------:R-:W2:Y:S02]  /*30e10*/  @!P3 SYNCS.PHASECHK.TRANS64 P3, [R43+URZ+0x36890], R100 ;  /* 0x036890642b00b5a7 */ /* 0x000ea4000806007f */
[----:B--2---:R-:W-:Y:S05]  /*30e20*/  @!P3 BRA `(.L_x_5831) ;  /* 0xfffffffc00f0b947 */ /* 0x004fea000383ffff */
[----:B------:R-:W-:Y:S05]  /*30e30*/  BRA `(.L_x_6140) ;  /* 0xfffffd90001c7947 */ /* 0x000fea000383ffff */
.L_x_5837:
[----:B0-----:R0:W1:Y:S02]  /*30e40*/  SYNCS.PHASECHK.TRANS64.TRYWAIT P2, [R43+URZ+0x368b0], R100 ;  /* 0x0368b0642b0075a7 */ /* 0x001064000804017f */
[----:B-1----:R-:W-:Y:S05]  /*30e50*/  @!P2 NANOSLEEP.SYNCS 0x989680 ;  /* 0x009896800000a95d */ /* 0x002fea0003900000 */
[----:B------:R-:W1:Y:S02]  /*30e60*/  @!P2 SYNCS.PHASECHK.TRANS64 P2, [R43+URZ+0x368b0], R100 ;  /* 0x0368b0642b00a5a7 */ /* 0x000e64000804007f */
[----:B-1----:R-:W-:Y:S05]  /*30e70*/  @!P2 BRA `(.L_x_5837) ;  /* 0xfffffffc00f0a947 */ /* 0x002fea000383ffff */
[----:B------:R-:W-:Y:S05]  /*30e80*/  BRA `(.L_x_6141) ;  /* 0xfffffd9400347947 */ /* 0x000fea000383ffff */
.L_x_5857:
        /* <DEDUP_REMOVED lines=8> */
.L_x_6143:
[----:B------:R-:W-:Y:S05]  /*30f10*/  BSYNC B1 ;  /* 0x0000000000017941 */ /* 0x000fea0003800000 */
.L_x_6142:
        /* <DEDUP_REMOVED lines=8> */
.L_x_6144:
[----:B------:R-:W-:Y:S02]  /*30fa0*/  IMAD.MOV.U32 R13, RZ, RZ, R63 ;  /* 0x000000ffff0d7224 */ /* 0x000fe400078e003f */
[----:B------:R-:W-:-:S07]  /*30fb0*/  IMAD.MOV.U32 R6, RZ, RZ, R14 ;  /* 0x000000ffff067224 */ /* 0x000fce00078e000e */
[----:B------:R-:W-:Y:S05]  /*30fc0*/  WARPSYNC.COLLECTIVE R15, `(.L_x_6145) ;  /* 0x000000000f087348 */ /* 0x000fea0003c00000 */
[----:B------:R0:W1:Y:S02]  /*30fd0*/  SHFL.IDX P6, R14, R13, R12, R11 ;  /* 0x0000000c0d0e7389 */ /* 0x00006400000c000b */
[----:B01----:R-:W-:Y:S01]  /*30fe0*/  ENDCOLLECTIVE ;  /* 0x000000000000791b */ /* 0x003fe20003800000 */
.L_x_6145:
[----:B------:R-:W-:Y:S02]  /*30ff0*/  IMAD.MOV.U32 R13, RZ, RZ, R3 ;  /* 0x000000ffff0d7224 */ /* 0x000fe400078e0003 */
[----:B------:R-:W-:-:S07]  /*31000*/  IMAD.MOV.U32 R7, RZ, RZ, R14 ;  /* 0x000000ffff077224 */ /* 0x000fce00078e000e */
[----:B------:R-:W-:Y:S05]  /*31010*/  WARPSYNC.COLLECTIVE R15, `(.L_x_6146) ;  /* 0x000000000f087348 */ /* 0x000fea0003c00000 */
[----:B------:R0:W1:Y:S02]  /*31020*/  SHFL.IDX P6, R14, R13, R12, R11 ;  /* 0x0000000c0d0e7389 */ /* 0x00006400000c000b */
[----:B01----:R-:W-:Y:S01]  /*31030*/  ENDCOLLECTIVE ;  /* 0x000000000000791b */ /* 0x003fe20003800000 */
.L_x_6146:
[----:B------:R-:W-:Y:S05]  /*31040*/  BRA `(.L_x_6147) ;  /* 0xfffffda800007947 */ /* 0x000fea000383ffff */
.L_x_5860:
[----:B------:R-:W-:Y:S01]  /*31050*/  BSSY B1, `(.L_x_6148) ;  /* 0x0000008000017945 */ /* 0x000fe20003800000 */
[----:B------:R-:W-:Y:S01]  /*31060*/  MOV R13, R0 ;  /* 0x00000000000d7202 */ /* 0x000fe20000000f00 */
[----:B------:R-:W-:Y:S02]  /*31070*/  IMAD.MOV.U32 R12, RZ, RZ, 0x1 ;  /* 0x00000001ff0c7424 */ /* 0x000fe400078e00ff */
[----:B------:R-:W-:Y:S02]  /*31080*/  IMAD.MOV.U32 R11, RZ, RZ, 0x1c1f ;  /* 0x00001c1fff0b7424 */ /* 0x000fe400078e00ff */
[----:B------:R-:W-:-:S07]  /*31090*/  IMAD.MOV.U32 R15, RZ, RZ, -0x1 ;  /* 0xffffffffff0f7424 */ /* 0x000fce00078e00ff */
[----:B0---4-:R-:W-:Y:S05]  /*310a0*/  WARPSYNC.COLLECTIVE R15, `(.L_x_6149) ;  /* 0x000000000f087348 */ /* 0x011fea0003c00000 */
[----:B----4-:R1:W2:Y:S02]  /*310b0*/  SHFL.IDX P6, R14, R13, R12, R11 ;  /* 0x0000000c0d0e7389 */ /* 0x0102a400000c000b */
[----:B012---:R-:W-:Y:S01]  /*310c0*/  ENDCOLLECTIVE ;  /* 0x000000000000791b */ /* 0x007fe20003800000 */
.L_x_6149:
[----:B------:R-:W-:Y:S05]  /*310d0*/  BSYNC B1 ;  /* 0x0000000000017941 */ /* 0x000fea0003800000 */
.L_x_6148:
        /* <DEDUP_REMOVED lines=8> */
.L_x_6150:
[----:B------:R-:W-:Y:S01]  /*31160*/  MOV R13, R63 ;  /* 0x0000003f000d7202 */ /* 0x000fe20000000f00 */
[----:B------:R-:W-:-:S07]  /*31170*/  IMAD.MOV.U32 R69, RZ, RZ, R14 ;  /* 0x000000ffff457224 */ /* 0x000fce00078e000e */
[----:B------:R-:W-:Y:S05]  /*31180*/  WARPSYNC.COLLECTIVE R15, `(.L_x_6151) ;  /* 0x000000000f087348 */ /* 0x000fea0003c00000 */
[----:B------:R0:W1:Y:S02]  /*31190*/  SHFL.IDX P6, R14, R13, R12, R11 ;  /* 0x0000000c0d0e7389 */ /* 0x00006400000c000b */
[----:B01----:R-:W-:Y:S01]  /*311a0*/  ENDCOLLECTIVE ;  /* 0x000000000000791b */ /* 0x003fe20003800000 */
.L_x_6151:
[----:B------:R-:W-:Y:S02]  /*311b0*/  IMAD.MOV.U32 R13, RZ, RZ, R3 ;  /* 0x000000ffff0d7224 */ /* 0x000fe400078e0003 */
[----:B------:R-:W-:-:S07]  /*311c0*/  IMAD.MOV.U32 R63, RZ, RZ, R14 ;  /* 0x000000ffff3f7224 */ /* 0x000fce00078e000e */
[----:B------:R-:W-:Y:S05]  /*311d0*/  WARPSYNC.COLLECTIVE R15, `(.L_x_6152) ;  /* 0x000000000f087348 */ /* 0x000fea0003c00000 */
[----:B------:R0:W1:Y:S02]  /*311e0*/  SHFL.IDX P6, R14, R13, R12, R11 ;  /* 0x0000000c0d0e7389 */ /* 0x00006400000c000b */
[----:B01----:R-:W-:Y:S01]  /*311f0*/  ENDCOLLECTIVE ;  /* 0x000000000000791b */ /* 0x003fe20003800000 */
.L_x_6152:
[----:B------:R-:W-:Y:S01]  /*31200*/  IMAD.MOV.U32 R62, RZ, RZ, R14 ;  /* 0x000000ffff3e7224 */ /* 0x000fe200078e000e */
[----:B------:R-:W-:Y:S06]  /*31210*/  BRA `(.L_x_6153) ;  /* 0xfffffdac00987947 */ /* 0x000fec000383ffff */
.L_x_5864:
[----:B0-----:R0:W1:Y:S02]  /*31220*/  SYNCS.PHASECHK.TRANS64.TRYWAIT P0, [R16+URZ+0x36800], R5 ;  /* 0x03680005100075a7 */ /* 0x001064000800017f */
[----:B-1----:R-:W-:Y:S05]  /*31230*/  @!P0 NANOSLEEP.SYNCS 0x989680 ;  /* 0x009896800000895d */ /* 0x002fea0003900000 */
[----:B------:R-:W1:Y:S02]  /*31240*/  @!P0 SYNCS.PHASECHK.TRANS64 P0, [R16+URZ+0x36800], R5 ;  /* 0x03680005100085a7 */ /* 0x000e64000800007f */
[----:B-1----:R-:W-:Y:S05]  /*31250*/  @!P0 BRA `(.L_x_5864) ;  /* 0xfffffffc00f08947 */ /* 0x002fea000383ffff */
[----:B------:R-:W-:Y:S05]  /*31260*/  BRA `(.L_x_6154) ;  /* 0xfffffdb400c07947 */ /* 0x000fea000383ffff */
.L_x_5888:
        /* <DEDUP_REMOVED lines=8> */
.L_x_6156:
[----:B------:R-:W-:Y:S05]  /*312f0*/  BSYNC B1 ;  /* 0x0000000000017941 */ /* 0x000fea0003800000 */
.L_x_6155:
        /* <DEDUP_REMOVED lines=8> */
.L_x_6157:
[----:B------:R-:W-:Y:S02]  /*31380*/  IMAD.MOV.U32 R9, RZ, RZ, R5 ;  /* 0x000000ffff097224 */ /* 0x000fe400078e0005 */
[----:B------:R-:W-:Y:S02]  /*31390*/  IMAD.MOV.U32 R13, RZ, RZ, R71 ;  /* 0x000000ffff0d7224 */ /* 0x000fe400078e0047 */
[----:B------:R-:W-:-:S07]  /*313a0*/  IMAD.MOV.U32 R4, RZ, RZ, R14 ;  /* 0x000000ffff047224 */ /* 0x000fce00078e000e */
[----:B------:R-:W-:Y:S05]  /*313b0*/  WARPSYNC.COLLECTIVE R15, `(.L_x_6158) ;  /* 0x000000000f087348 */ /* 0x000fea0003c00000 */
[----:B------:R0:W1:Y:S02]  /*313c0*/  SHFL.IDX P6, R14, R13, R12, R11 ;  /* 0x0000000c0d0e7389 */ /* 0x00006400000c000b */
[----:B01----:R-:W-:Y:S01]  /*313d0*/  ENDCOLLECTIVE ;  /* 0x000000000000791b */ /* 0x003fe20003800000 */
.L_x_6158:
[----:B------:R-:W-:Y:S02]  /*313e0*/  IMAD.MOV.U32 R8, RZ, RZ, R4 ;  /* 0x000000ffff087224 */ /* 0x000fe400078e0004 */
[----:B------:R-:W-:Y:S01]  /*313f0*/  IMAD.MOV.U32 R13, RZ, RZ, R70 ;  /* 0x000000ffff0d7224 */ /* 0x000fe200078e0046 */
[----:B------:R-:W-:-:S07]  /*31400*/  MOV R7, R14 ;  /* 0x0000000e00077202 */ /* 0x000fce0000000f00 */
[----:B------:R-:W-:Y:S05]  /*31410*/  WARPSYNC.COLLECTIVE R15, `(.L_x_6159) ;  /* 0x000000000f087348 */ /* 0x000fea0003c00000 */
[----:B------:R0:W1:Y:S02]  /*31420*/  SHFL.IDX P6, R14, R13, R12, R11 ;  /* 0x0000000c0d0e7389 */ /* 0x00006400000c000b */
[----:B01----:R-:W-:Y:S01]  /*31430*/  ENDCOLLECTIVE ;  /* 0x000000000000791b */ /* 0x003fe20003800000 */
.L_x_6159:
[----:B------:R-:W-:Y:S05]  /*31440*/  BRA `(.L_x_6160) ;  /* 0xfffffdd800b47947 */ /* 0x000fea000383ffff */
.L_x_5891:
[----:B------:R-:W-:Y:S01]  /*31450*/  BSSY B1, `(.L_x_6161) ;  /* 0x0000008000017945 */ /* 0x000fe20003800000 */
[----:B------:R-:W-:Y:S01]  /*31460*/  IMAD.MOV.U32 R13, RZ, RZ, R63 ;  /* 0x000000ffff0d7224 */ /* 0x000fe200078e003f */
[----:B------:R-:W-:Y:S01]  /*31470*/  MOV R12, 0x1 ;  /* 0x00000001000c7802 */ /* 0x000fe20000000f00 */
[----:B------:R-:W-:Y:S02]  /*31480*/  IMAD.MOV.U32 R11, RZ, RZ, 0x1c1f ;  /* 0x00001c1fff0b7424 */ /* 0x000fe400078e00ff */
[----:B------:R-:W-:-:S07]  /*31490*/  IMAD.MOV.U32 R15, RZ, RZ, -0x1 ;  /* 0xffffffffff0f7424 */ /* 0x000fce00078e00ff */
[----:B----4-:R-:W-:Y:S05]  /*314a0*/  WARPSYNC.COLLECTIVE R15, `(.L_x_6162) ;  /* 0x000000000f087348 */ /* 0x010fea0003c00000 */
[----:B----4-:R0:W1:Y:S02]  /*314b0*/  SHFL.IDX P6, R14, R13, R12, R11 ;  /* 0x0000000c0d0e7389 */ /* 0x01006400000c000b */
[----:B01----:R-:W-:Y:S01]  /*314c0*/  ENDCOLLECTIVE ;  /* 0x000000000000791b */ /* 0x003fe20003800000 */
.L_x_6162:
[----:B------:R-:W-:Y:S05]  /*314d0*/  BSYNC B1 ;  /* 0x0000000000017941 */ /* 0x000fea0003800000 */
.L_x_6161:
        /* <DEDUP_REMOVED lines=8> */
.L_x_6163:
[----:B------:R-:W-:Y:S02]  /*31560*/  IMAD.MOV.U32 R13, RZ, RZ, R71 ;  /* 0x000000ffff0d7224 */ /* 0x000fe400078e0047 */
[----:B------:R-:W-:-:S07]  /*31570*/  IMAD.MOV.U32 R62, RZ, RZ, R14 ;  /* 0x000000ffff3e7224 */ /* 0x000fce00078e000e */
[----:B------:R-:W-:Y:S05]  /*31580*/  WARPSYNC.COLLECTIVE R15, `(.L_x_6164) ;  /* 0x000000000f087348 */ /* 0x000fea0003c00000 */
[----:B------:R0:W1:Y:S02]  /*31590*/  SHFL.IDX P6, R14, R13, R12, R11 ;  /* 0x0000000c0d0e7389 */ /* 0x00006400000c000b */
[----:B01----:R-:W-:Y:S01]  /*315a0*/  ENDCOLLECTIVE ;  /* 0x000000000000791b */ /* 0x003fe20003800000 */
.L_x_6164:
[----:B------:R-:W-:Y:S01]  /*315b0*/  IMAD.MOV.U32 R13, RZ, RZ, R70 ;  /* 0x000000ffff0d7224 */ /* 0x000fe200078e0046 */
[----:B------:R-:W-:-:S07]  /*315c0*/  MOV R71, R14 ;  /* 0x0000000e00477202 */ /* 0x000fce0000000f00 */
[----:B------:R-:W-:Y:S05]  /*315d0*/  WARPSYNC.COLLECTIVE R15, `(.L_x_6165) ;  /* 0x000000000f087348 */ /* 0x000fea0003c00000 */
[----:B------:R0:W1:Y:S02]  /*315e0*/  SHFL.IDX P6, R14, R13, R12, R11 ;  /* 0x0000000c0d0e7389 */ /* 0x00006400000c000b */
[----:B01----:R-:W-:Y:S01]  /*315f0*/  ENDCOLLECTIVE ;  /* 0x000000000000791b */ /* 0x003fe20003800000 */
.L_x_6165:
[----:B------:R-:W-:Y:S01]  /*31600*/  IMAD.MOV.U32 R70, RZ, RZ, R14 ;  /* 0x000000ffff467224 */ /* 0x000fe200078e000e */
[----:B------:R-:W-:Y:S06]  /*31610*/  BRA `(.L_x_6166) ;  /* 0xfffffddc00c47947 */ /* 0x000fec000383ffff */
.L_x_5895:
[----:B0-----:R0:W1:Y:S02]  /*31620*/  SYNCS.PHASECHK.TRANS64.TRYWAIT P0, [R16+URZ+0x36800], R61 ;  /* 0x0368003d100075a7 */ /* 0x001064000800017f */
[----:B-1----:R-:W-:Y:S05]  /*31630*/  @!P0 NANOSLEEP.SYNCS 0x989680 ;  /* 0x009896800000895d */ /* 0x002fea0003900000 */
[----:B------:R-:W1:Y:S02]  /*31640*/  @!P0 SYNCS.PHASECHK.TRANS64 P0, [R16+URZ+0x36800], R61 ;  /* 0x0368003d100085a7 */ /* 0x000e64000800007f */
[----:B-1----:R-:W-:Y:S05]  /*31650*/  @!P0 BRA `(.L_x_5895) ;  /* 0xfffffffc00f08947 */ /* 0x002fea000383ffff */
[----:B------:R-:W-:Y:S05]  /*31660*/  BRA `(.L_x_6167) ;  /* 0xfffffde400247947 */ /* 0x000fea000383ffff */
.L_x_5909:
[----:B-1----:R1:W2:Y:S02]  /*31670*/  SYNCS.PHASECHK.TRANS64.TRYWAIT P2, [R0+URZ+0x36830], R3 ;  /* 0x03683003000075a7 */ /* 0x0022a4000804017f */
[----:B--2---:R-:W-:Y:S05]  /*31680*/  @!P2 NANOSLEEP.SYNCS 0x989680 ;  /* 0x009896800000a95d */ /* 0x004fea0003900000 */
[----:B------:R-:W2:Y:S02]  /*31690*/  @!P2 SYNCS.PHASECHK.TRANS64 P2, [R0+URZ+0x36830], R3 ;  /* 0x036830030000a5a7 */ /* 0x000ea4000804007f */
[----:B--2---:R-:W-:Y:S05]  /*316a0*/  @!P2 BRA `(.L_x_5909) ;  /* 0xfffffffc00f0a947 */ /* 0x004fea000383ffff */
[----:B------:R-:W-:Y:S05]  /*316b0*/  BRA `(.L_x_5908) ;  /* 0xfffffe0c006c7947 */ /* 0x000fea000383ffff */
.L_x_5916:
[----:B-1----:R1:W2:Y:S02]  /*316c0*/  SYNCS.PHASECHK.TRANS64.TRYWAIT P3, [R13+URZ+0x36830], R4 ;  /* 0x036830040d0075a7 */ /* 0x0022a4000806017f */
[----:B--2---:R-:W-:Y:S05]  /*316d0*/  @!P3 NANOSLEEP.SYNCS 0x989680 ;  /* 0x009896800000b95d */ /* 0x004fea0003900000 */
[----:B------:R-:W2:Y:S02]  /*316e0*/  @!P3 SYNCS.PHASECHK.TRANS64 P3, [R13+URZ+0x36830], R4 ;  /* 0x036830040d00b5a7 */ /* 0x000ea4000806007f */
[----:B--2---:R-:W-:Y:S05]  /*316f0*/  @!P3 BRA `(.L_x_5916) ;  /* 0xfffffffc00f0b947 */ /* 0x004fea000383ffff */
[----:B------:R-:W-:Y:S05]  /*31700*/  BRA `(.L_x_5915) ;  /* 0xfffffe6400347947 */ /* 0x000fea000383ffff */
.L_x_5921:
[----:B-1----:R1:W2:Y:S02]  /*31710*/  SYNCS.PHASECHK.TRANS64.TRYWAIT P3, [R11+URZ+0x36850], R0 ;  /* 0x036850000b0075a7 */ /* 0x0022a4000806017f */
[----:B--2---:R-:W-:Y:S05]  /*31720*/  @!P3 NANOSLEEP.SYNCS 0x989680 ;  /* 0x009896800000b95d */ /* 0x004fea0003900000 */
[----:B------:R-:W2:Y:S02]  /*31730*/  @!P3 SYNCS.PHASECHK.TRANS64 P3, [R11+URZ+0x36850], R0 ;  /* 0x036850000b00b5a7 */ /* 0x000ea4000806007f */
[----:B--2---:R-:W-:Y:S05]  /*31740*/  @!P3 BRA `(.L_x_5921) ;  /* 0xfffffffc00f0b947 */ /* 0x004fea000383ffff */
[----:B------:R-:W-:Y:S05]  /*31750*/  BRA `(.L_x_5920) ;  /* 0xfffffe9800f47947 */ /* 0x000fea000383ffff */
.L_x_5929:
[----:B-1----:R1:W2:Y:S02]  /*31760*/  SYNCS.PHASECHK.TRANS64.TRYWAIT P2, [R4+URZ+0x36830], R5 ;  /* 0x03683005040075a7 */ /* 0x0022a4000804017f */
[----:B--2---:R-:W-:Y:S05]  /*31770*/  @!P2 NANOSLEEP.SYNCS 0x989680 ;  /* 0x009896800000a95d */ /* 0x004fea0003900000 */
[----:B------:R-:W2:Y:S02]  /*31780*/  @!P2 SYNCS.PHASECHK.TRANS64 P2, [R4+URZ+0x36830], R5 ;  /* 0x036830050400a5a7 */ /* 0x000ea4000804007f */
[----:B--2---:R-:W-:Y:S05]  /*31790*/  @!P2 BRA `(.L_x_5929) ;  /* 0xfffffffc00f0a947 */ /* 0x004fea000383ffff */
[----:B------:R-:W-:Y:S05]  /*317a0*/  BRA `(.L_x_5928) ;  /* 0xfffffec000647947 */ /* 0x000fea000383ffff */
.L_x_5934:
[----:B-1----:R1:W2:Y:S02]  /*317b0*/  SYNCS.PHASECHK.TRANS64.TRYWAIT P2, [R11+URZ+0x36850], R0 ;  /* 0x036850000b0075a7 */ /* 0x0022a4000804017f */
[----:B--2---:R-:W-:Y:S05]  /*317c0*/  @!P2 NANOSLEEP.SYNCS 0x989680 ;  /* 0x009896800000a95d */ /* 0x004fea0003900000 */
[----:B------:R-:W2:Y:S02]  /*317d0*/  @!P2 SYNCS.PHASECHK.TRANS64 P2, [R11+URZ+0x36850], R0 ;  /* 0x036850000b00a5a7 */ /* 0x000ea4000804007f */
[----:B--2---:R-:W-:Y:S05]  /*317e0*/  @!P2 BRA `(.L_x_5934) ;  /* 0xfffffffc00f0a947 */ /* 0x004fea000383ffff */
[----:B------:R-:W-:Y:S05]  /*317f0*/  BRA `(.L_x_5933) ;  /* 0xfffffef800247947 */ /* 0x000fea000383ffff */
.L_x_5940:
[----:B-1----:R1:W2:Y:S02]  /*31800*/  SYNCS.PHASECHK.TRANS64.TRYWAIT P0, [R0+URZ+0x36850], R9 ;  /* 0x03685009000075a7 */ /* 0x0022a4000800017f */
[----:B--2---:R-:W-:Y:S05]  /*31810*/  @!P0 NANOSLEEP.SYNCS 0x989680 ;  /* 0x009896800000895d */ /* 0x004fea0003900000 */
[----:B------:R-:W2:Y:S02]  /*31820*/  @!P0 SYNCS.PHASECHK.TRANS64 P0, [R0+URZ+0x36850], R9 ;  /* 0x03685009000085a7 */ /* 0x000ea4000800007f */
[----:B--2---:R-:W-:Y:S05]  /*31830*/  @!P0 BRA `(.L_x_5940) ;  /* 0xfffffffc00f08947 */ /* 0x004fea000383ffff */
[----:B------:R-:W-:Y:S05]  /*31840*/  BRA `(.L_x_5939) ;  /* 0xffffff1800e07947 */ /* 0x000fea000383ffff */
.L_x_5981:
        /* <DEDUP_REMOVED lines=11> */
.L_x_6169:
[----:B------:R-:W-:Y:S05]  /*31900*/  BSYNC B1 ;  /* 0x0000000000017941 */ /* 0x000fea0003800000 */
.L_x_6168:
[----:B------:R-:W-:Y:S05]  /*31910*/  BRA `(.L_x_6170) ;  /* 0xffffff80006c7947 */ /* 0x000fea000383ffff */
.L_x_5983:
[----:B------:R-:W-:Y:S01]  /*31920*/  BSSY B1, `(.L_x_6171) ;  /* 0x0000006000017945 */ /* 0x000fe20003800000 */
[----:B------:R-:W-:-:S07]  /*31930*/  IMAD.MOV.U32 R15, RZ, RZ, -0x1 ;  /* 0xffffffffff0f7424 */ /* 0x000fce00078e00ff */
[----:B0-----:R-:W-:Y:S05]  /*31940*/  WARPSYNC.COLLECTIVE R15, `(.L_x_6172) ;  /* 0x000000000f0c7348 */ /* 0x001fea0003c00000 */
[----:B------:R-:W-:Y:S02]  /*31950*/  ELECT P6, UR62, PT ;  /* 0x00000000003e782f */ /* 0x000fe400038c0000 */
[----:B------:R-:W-:Y:S01]  /*31960*/  MOV R14, UR62 ;  /* 0x0000003e000e7c02 */ /* 0x000fe20008000f00 */
[----:B0-----:R-:W-:Y:S10]  /*31970*/  ENDCOLLECTIVE ;  /* 0x000000000000791b */ /* 0x001ff40003800000 */
.L_x_6172:
[----:B------:R-:W-:Y:S05]  /*31980*/  BSYNC B1 ;  /* 0x0000000000017941 */ /* 0x000fea0003800000 */
.L_x_6171:
[----:B------:R-:W-:Y:S01]  /*31990*/  PLOP3.LUT P2, PT, P6, PT, PT, 0x80, 0x0 ;  /* 0x000000000000781c */ /* 0x000fe2000374f070 */
[----:B------:R-:W-:-:S12]  /*319a0*/  BRA `(.L_x_5982) ;  /* 0xffffff8000607947 */ /* 0x000fd8000383ffff */
.L_x_5985:
[----:B0-----:R0:W1:Y:S02]  /*319b0*/  SYNCS.PHASECHK.TRANS64.TRYWAIT P0, [R18+URZ+0x36820], R2 ;  /* 0x03682002120075a7 */ /* 0x001064000800017f */
[----:B-1----:R-:W-:Y:S05]  /*319c0*/  @!P0 NANOSLEEP.SYNCS 0x989680 ;  /* 0x009896800000895d */ /* 0x002fea0003900000 */
[----:B------:R-:W1:Y:S02]  /*319d0*/  @!P0 SYNCS.PHASECHK.TRANS64 P0, [R18+URZ+0x36820], R2 ;  /* 0x03682002120085a7 */ /* 0x000e64000800007f */
[----:B-1----:R-:W-:Y:S05]  /*319e0*/  @!P0 BRA `(.L_x_5985) ;  /* 0xfffffffc00f08947 */ /* 0x002fea000383ffff */
[----:B------:R-:W-:Y:S05]  /*319f0*/  BRA `(.L_x_6173) ;  /* 0xffffff8000707947 */ /* 0x000fea000383ffff */
.L_x_5989:
[----:B-1----:R1:W2:Y:S02]  /*31a00*/  SYNCS.PHASECHK.TRANS64.TRYWAIT P0, [R5+URZ+0x368a0], R8 ;  /* 0x0368a008050075a7 */ /* 0x0022a4000800017f */
[----:B--2---:R-:W-:Y:S05]  /*31a10*/  @!P0 NANOSLEEP.SYNCS 0x989680 ;  /* 0x009896800000895d */ /* 0x004fea0003900000 */
[----:B------:R-:W2:Y:S02]  /*31a20*/  @!P0 SYNCS.PHASECHK.TRANS64 P0, [R5+URZ+0x368a0], R8 ;  /* 0x0368a008050085a7 */ /* 0x000ea4000800007f */
[----:B--2---:R-:W-:Y:S05]  /*31a30*/  @!P0 BRA `(.L_x_5989) ;  /* 0xfffffffc00f08947 */ /* 0x004fea000383ffff */
[----:B------:R-:W-:Y:S05]  /*31a40*/  BRA `(.L_x_6174) ;  /* 0xffffff8000907947 */ /* 0x000fea000383ffff */
.L_x_5996:
[----:B0-----:R0:W2:Y:S02]  /*31a50*/  SYNCS.PHASECHK.TRANS64.TRYWAIT P0, [R5+URZ+0x368c0], R8 ;  /* 0x0368c008050075a7 */ /* 0x0010a4000800017f */
[----:B--2---:R-:W-:Y:S05]  /*31a60*/  @!P0 NANOSLEEP.SYNCS 0x989680 ;  /* 0x009896800000895d */ /* 0x004fea0003900000 */
[----:B------:R-:W2:Y:S02]  /*31a70*/  @!P0 SYNCS.PHASECHK.TRANS64 P0, [R5+URZ+0x368c0], R8 ;  /* 0x0368c008050085a7 */ /* 0x000ea4000800007f */
[----:B--2---:R-:W-:Y:S05]  /*31a80*/  @!P0 BRA `(.L_x_5996) ;  /* 0xfffffffc00f08947 */ /* 0x004fea000383ffff */
[----:B------:R-:W-:Y:S05]  /*31a90*/  BRA `(.L_x_6175) ;  /* 0xffffff84008c7947 */ /* 0x000fea000383ffff */
.L_x_6005:
[----:B0-----:R0:W1:Y:S02]  /*31aa0*/  SYNCS.PHASECHK.TRANS64.TRYWAIT P0, [R6+URZ+0x368a0], R5 ;  /* 0x0368a005060075a7 */ /* 0x001064000800017f */
[----:B-1----:R-:W-:Y:S05]  /*31ab0*/  @!P0 NANOSLEEP.SYNCS 0x989680 ;  /* 0x009896800000895d */ /* 0x002fea0003900000 */
[----:B------:R-:W1:Y:S02]  /*31ac0*/  @!P0 SYNCS.PHASECHK.TRANS64 P0, [R6+URZ+0x368a0], R5 ;  /* 0x0368a005060085a7 */ /* 0x000e64000800007f */
[----:B-1----:R-:W-:Y:S05]  /*31ad0*/  @!P0 BRA `(.L_x_6005) ;  /* 0xfffffffc00f08947 */ /* 0x002fea000383ffff */
[----:B------:R-:W-:Y:S05]  /*31ae0*/  BRA `(.L_x_6176) ;  /* 0xffffff8800d47947 */ /* 0x000fea000383ffff */
.L_x_6012:
[----:B-1----:R1:W2:Y:S02]  /*31af0*/  SYNCS.PHASECHK.TRANS64.TRYWAIT P0, [R6+URZ+0x368c0], R5 ;  /* 0x0368c005060075a7 */ /* 0x0022a4000800017f */
[----:B--2---:R-:W-:Y:S05]  /*31b00*/  @!P0 NANOSLEEP.SYNCS 0x989680 ;  /* 0x009896800000895d */ /* 0x004fea0003900000 */
[----:B------:R-:W2:Y:S02]  /*31b10*/  @!P0 SYNCS.PHASECHK.TRANS64 P0, [R6+URZ+0x368c0], R5 ;  /* 0x0368c005060085a7 */ /* 0x000ea4000800007f */
[----:B--2---:R-:W-:Y:S05]  /*31b20*/  @!P0 BRA `(.L_x_6012) ;  /* 0xfffffffc00f08947 */ /* 0x004fea000383ffff */
[----:B------:R-:W-:Y:S05]  /*31b30*/  BRA `(.L_x_6177) ;  /* 0xffffff8c00cc7947 */ /* 0x000fea000383ffff */
.L_x_6029:
        /* <DEDUP_REMOVED lines=11> */
.L_x_6179:
[----:B------:R-:W-:Y:S05]  /*31bf0*/  BSYNC B0 ;  /* 0x0000000000007941 */ /* 0x000fea0003800000 */
.L_x_6178:
[----:B------:R-:W-:Y:S05]  /*31c00*/  BRA `(.L_x_6180) ;  /* 0xffffff9c00407947 */ /* 0x000fea000383ffff */
.L_x_6031:
[----:B------:R-:W-:Y:S01]  /*31c10*/  BSSY B0, `(.L_x_6181) ;  /* 0x0000006000007945 */ /* 0x000fe20003800000 */
[----:B------:R-:W-:-:S07]  /*31c20*/  IMAD.MOV.U32 R15, RZ, RZ, -0x1 ;  /* 0xffffffffff0f7424 */ /* 0x000fce00078e00ff */
[----:B0-----:R-:W-:Y:S05]  /*31c30*/  WARPSYNC.COLLECTIVE R15, `(.L_x_6182) ;  /* 0x000000000f0c7348 */ /* 0x001fea0003c00000 */
[----:B------:R-:W-:Y:S02]  /*31c40*/  ELECT P6, UR62, PT ;  /* 0x00000000003e782f */ /* 0x000fe400038c0000 */
[----:B------:R-:W-:Y:S01]  /*31c50*/  MOV R14, UR62 ;  /* 0x0000003e000e7c02 */ /* 0x000fe20008000f00 */
[----:B0-----:R-:W-:Y:S10]  /*31c60*/  ENDCOLLECTIVE ;  /* 0x000000000000791b */ /* 0x001ff40003800000 */
.L_x_6182:
[----:B------:R-:W-:Y:S05]  /*31c70*/  BSYNC B0 ;  /* 0x0000000000007941 */ /* 0x000fea0003800000 */
.L_x_6181:
[----:B------:R-:W-:Y:S05]  /*31c80*/  BRA `(.L_x_6183) ;  /* 0xffffff9c004c7947 */ /* 0x000fea000383ffff */
.L_x_6033:
[----:B0-----:R0:W1:Y:S02]  /*31c90*/  SYNCS.PHASECHK.TRANS64.TRYWAIT P0, [R0+URZ+0x36840], R2 ;  /* 0x03684002000075a7 */ /* 0x001064000800017f */
[----:B-1----:R-:W-:Y:S05]  /*31ca0*/  @!P0 NANOSLEEP.SYNCS 0x989680 ;  /* 0x009896800000895d */ /* 0x002fea0003900000 */
[----:B------:R-:W1:Y:S02]  /*31cb0*/  @!P0 SYNCS.PHASECHK.TRANS64 P0, [R0+URZ+0x36840], R2 ;  /* 0x03684002000085a7 */ /* 0x000e64000800007f */
[----:B-1----:R-:W-:Y:S05]  /*31cc0*/  @!P0 BRA `(.L_x_6033) ;  /* 0xfffffffc00f08947 */ /* 0x002fea000383ffff */
[----:B------:R-:W-:Y:S05]  /*31cd0*/  BRA `(.L_x_6184) ;  /* 0xffffff9c00ac7947 */ /* 0x000fea000383ffff */
.L_x_6037:
        /* <DEDUP_REMOVED lines=9> */
.L_x_6185:
[----:B------:R-:W-:Y:S02]  /*31d70*/  IMAD.MOV.U32 R13, RZ, RZ, R4 ;  /* 0x000000ffff0d7224 */ /* 0x000fe400078e0004 */
[----:B------:R-:W-:-:S07]  /*31d80*/  IMAD.MOV.U32 R6, RZ, RZ, R14 ;  /* 0x000000ffff067224 */ /* 0x000fce00078e000e */
[----:B------:R-:W-:Y:S05]  /*31d90*/  WARPSYNC.COLLECTIVE R15, `(.L_x_6186) ;  /* 0x000000000f087348 */ /* 0x000fea0003c00000 */
[----:B------:R0:W1:Y:S02]  /*31da0*/  SHFL.IDX P6, R14, R13, R12, R11 ;  /* 0x0000000c0d0e7389 */ /* 0x00006400000c000b */
[----:B01----:R-:W-:Y:S01]  /*31db0*/  ENDCOLLECTIVE ;  /* 0x000000000000791b */ /* 0x003fe20003800000 */
.L_x_6186:
[----:B------:R-:W-:-:S04]  /*31dc0*/  LOP3.LUT R5, R5, 0x7f, RZ, 0xc0, !PT ;  /* 0x0000007f05057812 */ /* 0x000fc800078ec0ff */
[----:B------:R-:W-:Y:S01]  /*31dd0*/  SHF.R.U32.HI R0, RZ, 0x3, R5 ;  /* 0x00000003ff007819 */ /* 0x000fe20000011605 */
[----:B------:R-:W-:Y:S02]  /*31de0*/  IMAD R2, R9, R7, RZ ;  /* 0x0000000709027224 */ /* 0x000fe400078e02ff */
[----:B------:R0:W5:Y:S01]  /*31df0*/  LDL R9, [R1+0x30] ;  /* 0x0000300001097983 */ /* 0x0001620000100800 */
[----:B------:R-:W-:Y:S01]  /*31e00*/  LEA R0, R10, R0, 0x7 ;  /* 0x000000000a007211 */ /* 0x000fe200078e38ff */
        /* <DEDUP_REMOVED lines=8> */
.L_x_6187:
[----:B------:R-:W-:-:S05]  /*31e90*/  @!P2 LEA R7, P4, R8, R7, 0x1 ;  /* 0x000000070807a211 */ /* 0x000fca00078808ff */
[----:B------:R-:W-:Y:S02]  /*31ea0*/  @!P2 IMAD.X R6, RZ, RZ, R6, P4 ;  /* 0x000000ffff06a224 */ /* 0x000fe400020e0606 */
[----:B------:R-:W-:-:S03]  /*31eb0*/  IMAD.MOV.U32 R13, RZ, RZ, R4 ;  /* 0x000000ffff0d7224 */ /* 0x000fc600078e0004 */
        /* <DEDUP_REMOVED lines=9> */
[----:B------:R-:W-:Y:S02]  /*31f50*/  ISETP.GE.AND P2, PT, R5, R2, PT ;  /* 0x000000020500720c */ /* 0x000fe40003f46270 */
[----:B0-----:R-:W-:-:S11]  /*31f60*/  MOV R6, R14 ;  /* 0x0000000e00067202 */ /* 0x001fd60000000f00 */
[----:B------:R-:W-:Y:S05]  /*31f70*/  WARPSYNC.COLLECTIVE R15, `(.L_x_6188) ;  /* 0x000000000f087348 */ /* 0x000fea0003c00000 */
[----:B------:R0:W1:Y:S02]  /*31f80*/  SHFL.IDX P6, R14, R13, R12, R11 ;  /* 0x0000000c0d0e7389 */ /* 0x00006400000c000b */
[----:B01----:R-:W-:Y:S01]  /*31f90*/  ENDCOLLECTIVE ;  /* 0x000000000000791b */ /* 0x003fe20003800000 */
.L_x_6188:
[----:B------:R-:W-:Y:S02]  /*31fa0*/  IMAD.MOV.U32 R13, RZ, RZ, R3 ;  /* 0x000000ffff0d7224 */ /* 0x000fe400078e0003 */
[----:B------:R-:W-:Y:S02]  /*31fb0*/  IMAD.MOV.U32 R12, RZ, RZ, 0x2 ;  /* 0x00000002ff0c7424 */ /* 0x000fe400078e00ff */
[----:B------:R-:W-:-:S07]  /*31fc0*/  IMAD.MOV.U32 R5, RZ, RZ, R14 ;  /* 0x000000ffff057224 */ /* 0x000fce00078e000e */
[----:B------:R-:W-:Y:S05]  /*31fd0*/  WARPSYNC.COLLECTIVE R15, `(.L_x_6189) ;  /* 0x000000000f087348 */ /* 0x000fea0003c00000 */
[----:B------:R0:W1:Y:S02]  /*31fe0*/  SHFL.IDX P6, R14, R13, R12, R11 ;  /* 0x0000000c0d0e7389 */ /* 0x00006400000c000b */
[----:B01----:R-:W-:Y:S01]  /*31ff0*/  ENDCOLLECTIVE ;  /* 0x000000000000791b */ /* 0x003fe20003800000 */
.L_x_6189:
[----:B------:R-:W-:-:S05]  /*32000*/  @!P2 LEA R5, P4, R8, R5, 0x1 ;  /* 0x000000050805a211 */ /* 0x000fca00078808ff */
[----:B------:R-:W-:-:S04]  /*32010*/  @!P2 IMAD.X R6, RZ, RZ, R6, P4 ;  /* 0x000000ffff06a224 */ /* 0x000fc800020e0606 */
[----:B------:R-:W-:Y:S01]  /*32020*/  @!P2 IMAD.MOV.U32 R7, RZ, RZ, R6 ;  /* 0x000000ffff07a224 */ /* 0x000fe200078e0006 */
[----:B------:R-:W-:Y:S01]  /*32030*/  @!P2 MOV R6, R5 ;  /* 0x000000050006a202 */ /* 0x000fe20000000f00 */
[----:B------:R-:W-:Y:S01]  /*32040*/  VIADD R5, R0, 0x20 ;  /* 0x0000002000057836 */ /* 0x000fe20000000000 */
[----:B------:R-:W-:-:S03]  /*32050*/  MOV R13, R4 ;  /* 0x00000004000d7202 */ /* 0x000fc60000000f00 */
        /* <DEDUP_REMOVED lines=11> */
.L_x_6190:
[----:B------:R-:W-:Y:S02]  /*32110*/  IMAD.MOV.U32 R13, RZ, RZ, R3 ;  /* 0x000000ffff0d7224 */ /* 0x000fe400078e0003 */
[----:B------:R-:W-:Y:S02]  /*32120*/  IMAD.MOV.U32 R12, RZ, RZ, 0x3 ;  /* 0x00000003ff0c7424 */ /* 0x000fe400078e00ff */
[----:B------:R-:W-:-:S07]  /*32130*/  IMAD.MOV.U32 R5, RZ, RZ, R14 ;  /* 0x000000ffff057224 */ /* 0x000fce00078e000e */
[----:B------:R-:W-:Y:S05]  /*32140*/  WARPSYNC.COLLECTIVE R15, `(.L_x_6191) ;  /* 0x000000000f087348 */ /* 0x000fea0003c00000 */
[----:B------:R0:W1:Y:S02]  /*32150*/  SHFL.IDX P6, R14, R13, R12, R11 ;  /* 0x0000000c0d0e7389 */ /* 0x00006400000c000b */
[----:B01----:R-:W-:Y:S01]  /*32160*/  ENDCOLLECTIVE ;  /* 0x000000000000791b */ /* 0x003fe20003800000 */
.L_x_6191:
        /* <DEDUP_REMOVED lines=17> */
.L_x_6192:
[----:B------:R-:W-:Y:S01]  /*32280*/  MOV R13, R3 ;  /* 0x00000003000d7202 */ /* 0x000fe20000000f00 */
[----:B------:R-:W-:Y:S01]  /*32290*/  IMAD.MOV.U32 R12, RZ, RZ, 0x4 ;  /* 0x00000004ff0c7424 */ /* 0x000fe200078e00ff */
[----:B------:R-:W-:-:S07]  /*322a0*/  MOV R5, R14 ;  /* 0x0000000e00057202 */ /* 0x000fce0000000f00 */
[----:B------:R-:W-:Y:S05]  /*322b0*/  WARPSYNC.COLLECTIVE R15, `(.L_x_6193) ;  /* 0x000000000f087348 */ /* 0x000fea0003c00000 */
[----:B------:R0:W1:Y:S02]  /*322c0*/  SHFL.IDX P6, R14, R13, R12, R11 ;  /* 0x0000000c0d0e7389 */ /* 0x00006400000c000b */
[----:B01----:R-:W-:Y:S01]  /*322d0*/  ENDCOLLECTIVE ;  /* 0x000000000000791b */ /* 0x003fe20003800000 */
.L_x_6193:
        /* <DEDUP_REMOVED lines=17> */
.L_x_6194:
[----:B------:R-:W-:Y:S01]  /*323f0*/  IMAD.MOV.U32 R13, RZ, RZ, R3 ;  /* 0x000000ffff0d7224 */ /* 0x000fe200078e0003 */
[----:B------:R-:W-:Y:S01]  /*32400*/  MOV R12, 0x5 ;  /* 0x00000005000c7802 */ /* 0x000fe20000000f00 */
[----:B------:R-:W-:-:S07]  /*32410*/  IMAD.MOV.U32 R5, RZ, RZ, R14 ;  /* 0x000000ffff057224 */ /* 0x000fce00078e000e */
[----:B------:R-:W-:Y:S05]  /*32420*/  WARPSYNC.COLLECTIVE R15, `(.L_x_6195) ;  /* 0x000000000f087348 */ /* 0x000fea0003c00000 */
[----:B------:R0:W1:Y:S02]  /*32430*/  SHFL.IDX P6, R14, R13, R12, R11 ;  /* 0x0000000c0d0e7389 */ /* 0x00006400000c000b */
[----:B01----:R-:W-:Y:S01]  /*32440*/  ENDCOLLECTIVE ;  /* 0x000000000000791b */ /* 0x003fe20003800000 */
.L_x_6195:
        /* <DEDUP_REMOVED lines=17> */
.L_x_6196:
[----:B------:R-:W-:Y:S02]  /*32560*/  IMAD.MOV.U32 R13, RZ, RZ, R3 ;  /* 0x000000ffff0d7224 */ /* 0x000fe400078e0003 */
[----:B------:R-:W-:Y:S02]  /*32570*/  IMAD.MOV.U32 R12, RZ, RZ, 0x6 ;  /* 0x00000006ff0c7424 */ /* 0x000fe400078e00ff */
[----:B------:R-:W-:-:S07]  /*32580*/  IMAD.MOV.U32 R5, RZ, RZ, R14 ;  /* 0x000000ffff057224 */ /* 0x000fce00078e000e */
[----:B------:R-:W-:Y:S05]  /*32590*/  WARPSYNC.COLLECTIVE R15, `(.L_x_6197) ;  /* 0x000000000f087348 */ /* 0x000fea0003c00000 */
[----:B------:R0:W1:Y:S02]  /*325a0*/  SHFL.IDX P6, R14, R13, R12, R11 ;  /* 0x0000000c0d0e7389 */ /* 0x00006400000c000b */
[----:B01----:R-:W-:Y:S01]  /*325b0*/  ENDCOLLECTIVE ;  /* 0x000000000000791b */ /* 0x003fe20003800000 */
.L_x_6197:
        /* <DEDUP_REMOVED lines=17> */
.L_x_6198:
[----:B------:R-:W-:Y:S02]  /*326d0*/  IMAD.MOV.U32 R13, RZ, RZ, R3 ;  /* 0x000000ffff0d7224 */ /* 0x000fe400078e0003 */
[----:B------:R-:W-:Y:S02]  /*326e0*/  IMAD.MOV.U32 R12, RZ, RZ, 0x7 ;  /* 0x00000007ff0c7424 */ /* 0x000fe400078e00ff */
[----:B------:R-:W-:-:S07]  /*326f0*/  IMAD.MOV.U32 R5, RZ, RZ, R14 ;  /* 0x000000ffff057224 */ /* 0x000fce00078e000e */
[----:B------:R-:W-:Y:S05]  /*32700*/  WARPSYNC.COLLECTIVE R15, `(.L_x_6199) ;  /* 0x000000000f087348 */ /* 0x000fea0003c00000 */
[----:B------:R0:W1:Y:S02]  /*32710*/  SHFL.IDX P6, R14, R13, R12, R11 ;  /* 0x0000000c0d0e7389 */ /* 0x00006400000c000b */
[----:B01----:R-:W-:Y:S01]  /*32720*/  ENDCOLLECTIVE ;  /* 0x000000000000791b */ /* 0x003fe20003800000 */
.L_x_6199:
[----:B------:R-:W-:-:S05]  /*32730*/  @!P2 LEA R5, P4, R8, R5, 0x1 ;  /* 0x000000050805a211 */ /* 0x000fca00078808ff */
[----:B------:R-:W-:-:S04]  /*32740*/  @!P2 IMAD.X R6, RZ, RZ, R6, P4 ;  /* 0x000000ffff06a224 */ /* 0x000fc800020e0606 */
[----:B------:R-:W-:Y:S01]  /*32750*/  @!P2 IMAD.MOV.U32 R7, RZ, RZ, R6 ;  /* 0x000000ffff07a224 */ /* 0x000fe200078e0006 */
[----:B------:R-:W-:Y:S01]  /*32760*/  @!P2 MOV R6, R5 ;  /* 0x000000050006a202 */ /* 0x000fe20000000f00 */
[----:B------:R-:W-:-:S04]  /*32770*/  IMAD.MOV.U32 R13, RZ, RZ, R4 ;  /* 0x000000ffff0d7224 */ /* 0x000fc800078e0004 */
[----:B------:R-:W-:Y:S01]  /*32780*/  @!PT LDS RZ, [RZ] ;  /* 0x00000000fffff984 */ /* 0x000fe20000000800 */
[----:B------:R-:W-:Y:S01]  /*32790*/  @!PT LDS RZ, [RZ] ;  /* 0x00000000fffff984 */ /* 0x000fe20000000800 */
[----:B------:R-:W-:Y:S01]  /*327a0*/  @!PT LDS RZ, [RZ] ;  /* 0x00000000fffff984 */ /* 0x000fe20000000800 */
[----:B------:R0:W-:Y:S04]  /*327b0*/  @!P2 LDGSTS.E.BYPASS.LTC128B.128 [R9+0x18400], desc[UR60][R6.64], !P3 ;  /* 0x184000000609afae */ /* 0x0001e8000d901d7c */
[----:B------:R0:W-:Y:S01]  /*327c0*/  @!P2 LDGSTS.E.BYPASS.LTC128B.128 [R9+0x1c400], desc[UR60][R6.64+0x80], !P0 ;  /* 0x1c4000800609afae */ /* 0x0001e2000c101d7c */
[----:B------:R-:W-:-:S07]  /*327d0*/  IMAD.MOV.U32 R5, RZ, RZ, R14 ;  /* 0x000000ffff057224 */ /* 0x000fce00078e000e */
[----:B0-----:R-:W-:Y:S05]  /*327e0*/  WARPSYNC.COLLECTIVE R15, `(.L_x_6200) ;  /* 0x000000000f087348 */ /* 0x001fea0003c00000 */
[----:B------:R1:W2:Y:S02]  /*327f0*/  SHFL.IDX P6, R14, R13, R12, R11 ;  /* 0x0000000c0d0e7389 */ /* 0x0002a400000c000b */
[----:B012---:R-:W-:Y:S01]  /*32800*/  ENDCOLLECTIVE ;  /* 0x000000000000791b */ /* 0x007fe20003800000 */
.L_x_6200:
[----:B------:R-:W-:Y:S01]  /*32810*/  @!PT LDS RZ, [RZ] ;  /* 0x00000000fffff984 */ /* 0x000fe20000000800 */
[----:B------:R-:W-:Y:S01]  /*32820*/  @!PT LDS RZ, [RZ] ;  /* 0x00000000fffff984 */ /* 0x000fe20000000800 */
[----:B------:R-:W-:Y:S01]  /*32830*/  @!PT LDS RZ, [RZ] ;  /* 0x00000000fffff984 */ /* 0x000fe20000000800 */
[----:B------:R0:W-:Y:S01]  /*32840*/  @!P2 LDGSTS.E.BYPASS.LTC128B.128 [R9+0x20400], desc[UR60][R6.64+0x100], !P1 ;  /* 0x204001000609afae */ /* 0x0001e2000c901d7c */
[----:B------:R-:W-:Y:S01]  /*32850*/  MOV R3, R14 ;  /* 0x0000000e00037202 */ /* 0x000fe20000000f00 */
[----:B------:R-:W-:Y:S06]  /*32860*/  BRA `(.L_x_6201) ;  /* 0xffffffa000647947 */ /* 0x000fec000383ffff */
.L_x_6042:
[----:B----4-:R4:W0:Y:S02]  /*32870*/  SYNCS.PHASECHK.TRANS64.TRYWAIT P0, [R18+URZ+0x36820], R0 ;  /* 0x03682000120075a7 */ /* 0x010824000800017f */
[----:B0-----:R-:W-:Y:S05]  /*32880*/  @!P0 NANOSLEEP.SYNCS 0x989680 ;  /* 0x009896800000895d */ /* 0x001fea0003900000 */
[----:B------:R-:W0:Y:S02]  /*32890*/  @!P0 SYNCS.PHASECHK.TRANS64 P0, [R18+URZ+0x36820], R0 ;  /* 0x03682000120085a7 */ /* 0x000e24000800007f */
[----:B0-----:R-:W-:Y:S05]  /*328a0*/  @!P0 BRA `(.L_x_6042) ;  /* 0xfffffffc00f08947 */ /* 0x001fea000383ffff */
[----:B------:R-:W-:Y:S05]  /*328b0*/  BRA `(.L_x_6202) ;  /* 0xffffffa000d87947 */ /* 0x000fea000383ffff */
.L_x_6051:
[----:B-1----:R1:W2:Y:S02]  /*328c0*/  SYNCS.PHASECHK.TRANS64.TRYWAIT P0, [R3+URZ+0x36840], R2 ;  /* 0x03684002030075a7 */ /* 0x0022a4000800017f */
[----:B--2---:R-:W-:Y:S05]  /*328d0*/  @!P0 NANOSLEEP.SYNCS 0x989680 ;  /* 0x009896800000895d */ /* 0x004fea0003900000 */
[----:B------:R-:W2:Y:S02]  /*328e0*/  @!P0 SYNCS.PHASECHK.TRANS64 P0, [R3+URZ+0x36840], R2 ;  /* 0x03684002030085a7 */ /* 0x000ea4000800007f */
[----:B--2---:R-:W-:Y:S05]  /*328f0*/  @!P0 BRA `(.L_x_6051) ;  /* 0xfffffffc00f08947 */ /* 0x004fea000383ffff */
[----:B------:R-:W-:Y:S05]  /*32900*/  BRA `(.L_x_6203) ;  /* 0xffffffa400b47947 */ /* 0x000fea000383ffff */
.L_x_6058:
[----:B0-----:R0:W1:Y:S02]  /*32910*/  SYNCS.PHASECHK.TRANS64.TRYWAIT P0, [R2+URZ+0x36860], R3 ;  /* 0x03686003020075a7 */ /* 0x001064000800017f */
[----:B-1----:R-:W-:Y:S05]  /*32920*/  @!P0 NANOSLEEP.SYNCS 0x989680 ;  /* 0x009896800000895d */ /* 0x002fea0003900000 */
[----:B------:R-:W1:Y:S02]  /*32930*/  @!P0 SYNCS.PHASECHK.TRANS64 P0, [R2+URZ+0x36860], R3 ;  /* 0x03686003020085a7 */ /* 0x000e64000800007f */
[----:B-1----:R-:W-:Y:S05]  /*32940*/  @!P0 BRA `(.L_x_6058) ;  /* 0xfffffffc00f08947 */ /* 0x002fea000383ffff */
[----:B------:R-:W-:Y:S05]  /*32950*/  BRA `(.L_x_6204) ;  /* 0xffffffa800c47947 */ /* 0x000fea000383ffff */
.L_x_6069:
[----:B-1----:R1:W2:Y:S02]  /*32960*/  SYNCS.PHASECHK.TRANS64.TRYWAIT P0, [R3+URZ+0x36840], R2 ;  /* 0x03684002030075a7 */ /* 0x0022a4000800017f */
[----:B--2---:R-:W-:Y:S05]  /*32970*/  @!P0 NANOSLEEP.SYNCS 0x989680 ;  /* 0x009896800000895d */ /* 0x004fea0003900000 */
[----:B------:R-:W2:Y:S02]  /*32980*/  @!P0 SYNCS.PHASECHK.TRANS64 P0, [R3+URZ+0x36840], R2 ;  /* 0x03684002030085a7 */ /* 0x000ea4000800007f */
[----:B--2---:R-:W-:Y:S05]  /*32990*/  @!P0 BRA `(.L_x_6069) ;  /* 0xfffffffc00f08947 */ /* 0x004fea000383ffff */
[----:B------:R-:W-:Y:S05]  /*329a0*/  BRA `(.L_x_6205) ;  /* 0xffffffb000987947 */ /* 0x000fea000383ffff */
.L_x_6076:
[----:B0-----:R0:W1:Y:S02]  /*329b0*/  SYNCS.PHASECHK.TRANS64.TRYWAIT P0, [R2+URZ+0x36860], R3 ;  /* 0x03686003020075a7 */ /* 0x001064000800017f */
[----:B-1----:R-:W-:Y:S05]  /*329c0*/  @!P0 NANOSLEEP.SYNCS 0x989680 ;  /* 0x009896800000895d */ /* 0x002fea0003900000 */
[----:B------:R-:W1:Y:S02]  /*329d0*/  @!P0 SYNCS.PHASECHK.TRANS64 P0, [R2+URZ+0x36860], R3 ;  /* 0x03686003020085a7 */ /* 0x000e64000800007f */
[----:B-1----:R-:W-:Y:S05]  /*329e0*/  @!P0 BRA `(.L_x_6076) ;  /* 0xfffffffc00f08947 */ /* 0x002fea000383ffff */
[----:B------:R-:W-:Y:S05]  /*329f0*/  BRA `(.L_x_6206) ;  /* 0xffffffb400a87947 */ /* 0x000fea000383ffff */
.L_x_6087:
[----:B--2---:R2:W3:Y:S02]  /*32a00*/  SYNCS.PHASECHK.TRANS64.TRYWAIT P0, [R3+URZ+0x36840], R2 ;  /* 0x03684002030075a7 */ /* 0x0044e4000800017f */
[----:B---3--:R-:W-:Y:S05]  /*32a10*/  @!P0 NANOSLEEP.SYNCS 0x989680 ;  /* 0x009896800000895d */ /* 0x008fea0003900000 */
[----:B------:R-:W3:Y:S02]  /*32a20*/  @!P0 SYNCS.PHASECHK.TRANS64 P0, [R3+URZ+0x36840], R2 ;  /* 0x03684002030085a7 */ /* 0x000ee4000800007f */
[----:B---3--:R-:W-:Y:S05]  /*32a30*/  @!P0 BRA `(.L_x_6087) ;  /* 0xfffffffc00f08947 */ /* 0x008fea000383ffff */
[----:B------:R-:W-:Y:S05]  /*32a40*/  BRA `(.L_x_6207) ;  /* 0xffffffbc00547947 */ /* 0x000fea000383ffff */
.L_x_6094:
[----:B0-----:R0:W1:Y:S02]  /*32a50*/  SYNCS.PHASECHK.TRANS64.TRYWAIT P0, [R2+URZ+0x36860], R5 ;  /* 0x03686005020075a7 */ /* 0x001064000800017f */
[----:B-1----:R-:W-:Y:S05]  /*32a60*/  @!P0 NANOSLEEP.SYNCS 0x989680 ;  /* 0x009896800000895d */ /* 0x002fea0003900000 */
[----:B------:R-:W1:Y:S02]  /*32a70*/  @!P0 SYNCS.PHASECHK.TRANS64 P0, [R2+URZ+0x36860], R5 ;  /* 0x03686005020085a7 */ /* 0x000e64000800007f */
[----:B-1----:R-:W-:Y:S05]  /*32a80*/  @!P0 BRA `(.L_x_6094) ;  /* 0xfffffffc00f08947 */ /* 0x002fea000383ffff */
[----:B------:R-:W-:Y:S05]  /*32a90*/  BRA `(.L_x_6208) ;  /* 0xffffffc000607947 */ /* 0x000fea000383ffff */
.L_x_6107:
[----:B---3--:R3:W4:Y:S02]  /*32aa0*/  SYNCS.PHASECHK.TRANS64.TRYWAIT P0, [R0+URZ+0x36860], R2 ;  /* 0x03686002000075a7 */ /* 0x008724000800017f */
[----:B----4-:R-:W-:Y:S05]  /*32ab0*/  @!P0 NANOSLEEP.SYNCS 0x989680 ;  /* 0x009896800000895d */ /* 0x010fea0003900000 */
[----:B------:R-:W4:Y:S02]  /*32ac0*/  @!P0 SYNCS.PHASECHK.TRANS64 P0, [R0+URZ+0x36860], R2 ;  /* 0x03686002000085a7 */ /* 0x000f24000800007f */
[----:B----4-:R-:W-:Y:S05]  /*32ad0*/  @!P0 BRA `(.L_x_6107) ;  /* 0xfffffffc00f08947 */ /* 0x010fea000383ffff */
[----:B------:R-:W-:Y:S05]  /*32ae0*/  BRA `(.L_x_6209) ;  /* 0xffffffc400f47947 */ /* 0x000fea000383ffff */
.L_x_6116:
[----:B------:R-:W4:Y:S01]  /*32af0*/  LDL R0, [R1] ;  /* 0x0000000001007983 */ /* 0x000f220000100800 */
[----:B------:R-:W-:Y:S01]  /*32b00*/  BSSY B0, `(.L_x_6210) ;  /* 0x0000008000007945 */ /* 0x000fe20003800000 */
[----:B------:R-:W-:Y:S02]  /*32b10*/  IMAD.MOV.U32 R12, RZ, RZ, RZ ;  /* 0x000000ffff0c7224 */ /* 0x000fe400078e00ff */
[----:B------:R-:W-:Y:S02]  /*32b20*/  IMAD.MOV.U32 R11, RZ, RZ, 0x1f ;  /* 0x0000001fff0b7424 */ /* 0x000fe400078e00ff */
[----:B------:R-:W-:Y:S02]  /*32b30*/  IMAD.MOV.U32 R15, RZ, RZ, -0x1 ;  /* 0xffffffffff0f7424 */ /* 0x000fe400078e00ff */
[----:B----4-:R-:W-:-:S07]  /*32b40*/  IMAD.MOV.U32 R13, RZ, RZ, R0 ;  /* 0x000000ffff0d7224 */ /* 0x010fce00078e0000 */
[----:B-123--:R-:W-:Y:S05]  /*32b50*/  WARPSYNC.COLLECTIVE R15, `(.L_x_6211) ;  /* 0x000000000f087348 */ /* 0x00efea0003c00000 */
[----:B------:R0:W4:Y:S02]  /*32b60*/  SHFL.IDX P6, R14, R13, R12, R11 ;  /* 0x0000000c0d0e7389 */ /* 0x00012400000c000b */
[----:B01234-:R-:W-:Y:S01]  /*32b70*/  ENDCOLLECTIVE ;  /* 0x000000000000791b */ /* 0x01ffe20003800000 */
.L_x_6211:
[----:B------:R-:W-:Y:S05]  /*32b80*/  BSYNC B0 ;  /* 0x0000000000007941 */ /* 0x000fea0003800000 */
.L_x_6210:
[----:B------:R0:W5:Y:S01]  /*32b90*/  LDL R2, [R1+0xc] ;  /* 0x00000c0001027983 */ /* 0x0001620000100800 */
[----:B------:R-:W-:Y:S01]  /*32ba0*/  IMAD.MOV.U32 R13, RZ, RZ, R0 ;  /* 0x000000ffff0d7224 */ /* 0x000fe200078e0000 */
[----:B------:R-:W-:Y:S01]  /*32bb0*/  MOV R5, R14 ;  /* 0x0000000e00057202 */ /* 0x000fe20000000f00 */
[----:B------:R-:W-:Y:S01]  /*32bc0*/  IMAD.MOV.U32 R12, RZ, RZ, 0x1 ;  /* 0x00000001ff0c7424 */ /* 0x000fe200078e00ff */
[----:B------:R-:W-:Y:S01]  /*32bd0*/  LOP3.LUT P1, RZ, R10, 0x1, RZ, 0xc0, !PT ;  /* 0x000000010aff7812 */ /* 0x000fe2000782c0ff */
[----:B------:R-:W-:Y:S02]  /*32be0*/  IMAD.MOV.U32 R11, RZ, RZ, 0x1f ;  /* 0x0000001fff0b7424 */ /* 0x000fe400078e00ff */
[----:B------:R-:W-:-:S10]  /*32bf0*/  IMAD.MOV.U32 R15, RZ, RZ, -0x1 ;  /* 0xffffffffff0f7424 */ /* 0x000fd400078e00ff */
[----:B0----5:R-:W-:Y:S05]  /*32c00*/  WARPSYNC.COLLECTIVE R15, `(.L_x_6212) ;  /* 0x000000000f087348 */ /* 0x021fea0003c00000 */
[----:B------:R1:W2:Y:S02]  /*32c10*/  SHFL.IDX P6, R14, R13, R12, R11 ;  /* 0x0000000c0d0e7389 */ /* 0x0002a400000c000b */
[----:B012--5:R-:W-:Y:S01]  /*32c20*/  ENDCOLLECTIVE ;  /* 0x000000000000791b */ /* 0x027fe20003800000 */
.L_x_6212:
        /* <DEDUP_REMOVED lines=13> */
[----:B------:R-:W-:Y:S01]  /*32d00*/  ISETP.GE.U32.AND P3, PT, R16, 0x10, PT ;  /* 0x000000101000780c */ /* 0x000fe20003f66070 */
[----:B------:R-:W-:Y:S02]  /*32d10*/  IMAD.MOV.U32 R11, RZ, RZ, RZ ;  /* 0x000000ffff0b7224 */ /* 0x000fe400078e00ff */
[----:B--2---:R-:W-:Y:S01]  /*32d20*/  @!P0 IMAD.MOV.U32 R4, RZ, RZ, R8 ;  /* 0x000000ffff048224 */ /* 0x004fe200078e0008 */
[----:B------:R-:W-:Y:S02]  /*32d30*/  MOV R8, RZ ;  /* 0x000000ff00087202 */ /* 0x000fe40000000f00 */
[----:B---3--:R-:W-:-:S02]  /*32d40*/  @!P0 MOV R6, R2 ;  /* 0x0000000200068202 */ /* 0x008fc40000000f00 */
[----:B------:R-:W-:-:S03]  /*32d50*/  ISETP.GE.U32.AND P0, PT, R16, 0x2, PT ;  /* 0x000000021000780c */ /* 0x000fc60003f06070 */
[----:B------:R-:W-:-:S04]  /*32d60*/  IMAD R2, R6, R4, RZ ;  /* 0x0000000406027224 */ /* 0x000fc800078e02ff */
[----:B------:R-:W-:-:S07]  /*32d70*/  IMAD.MOV.U32 R13, RZ, RZ, R2 ;  /* 0x000000ffff0d7224 */ /* 0x000fce00078e0002 */
[----:B------:R-:W-:Y:S05]  /*32d80*/  WARPSYNC.COLLECTIVE R15, `(.L_x_6213) ;  /* 0x000000000f087348 */ /* 0x000fea0003c00000 */
[----:B------:R0:W1:Y:S02]  /*32d90*/  SHFL.UP P6, R14, R13, R12, R11 ;  /* 0x0400000c0d0e7389 */ /* 0x00006400000c000b */
[----:B01----:R-:W-:Y:S01]  /*32da0*/  ENDCOLLECTIVE ;  /* 0x000000000000791b */ /* 0x003fe20003800000 */
.L_x_6213:
[----:B------:R-:W-:Y:S02]  /*32db0*/  IMAD.MOV.U32 R12, RZ, RZ, 0x2 ;  /* 0x00000002ff0c7424 */ /* 0x000fe400078e00ff */
[----:B------:R-:W-:-:S05]  /*32dc0*/  IMAD.MOV.U32 R3, RZ, RZ, R14 ;  /* 0x000000ffff037224 */ /* 0x000fca00078e000e */
[----:B------:R-:W-:Y:S02]  /*32dd0*/  SEL R3, R3, RZ, P1 ;  /* 0x000000ff03037207 */ /* 0x000fe40000800000 */
[----:B------:R-:W-:-:S03]  /*32de0*/  ISETP.GE.U32.AND P1, PT, R16, 0x4, PT ;  /* 0x000000041000780c */ /* 0x000fc60003f26070 */
[----:B------:R-:W-:-:S05]  /*32df0*/  IMAD.IADD R2, R2, 0x1, R3 ;  /* 0x0000000102027824 */ /* 0x000fca00078e0203 */
[----:B------:R-:W-:-:S07]  /*32e00*/  MOV R13, R2 ;  /* 0x00000002000d7202 */ /* 0x000fce0000000f00 */
[----:B------:R-:W-:Y:S05]  /*32e10*/  WARPSYNC.COLLECTIVE R15, `(.L_x_6214) ;  /* 0x000000000f087348 */ /* 0x000fea0003c00000 */
[----:B------:R0:W1:Y:S02]  /*32e20*/  SHFL.UP P6, R14, R13, R12, R11 ;  /* 0x0400000c0d0e7389 */ /* 0x00006400000c000b */
[----:B01----:R-:W-:Y:S01]  /*32e30*/  ENDCOLLECTIVE ;  /* 0x000000000000791b */ /* 0x003fe20003800000 */
.L_x_6214:
        /* <DEDUP_REMOVED lines=8> */
.L_x_6215:
        /* <DEDUP_REMOVED lines=8> */
.L_x_6216:
        /* <DEDUP_REMOVED lines=8> */
.L_x_6217:
        /* <DEDUP_REMOVED lines=9> */
.L_x_6218:
[----:B------:R-:W-:Y:S01]  /*33050*/  IMAD.MOV.U32 R9, RZ, RZ, R14 ;  /* 0x000000ffff097224 */ /* 0x000fe200078e000e */
[----:B------:R-:W-:Y:S06]  /*33060*/  BRA `(.L_x_6219) ;  /* 0xffffffc800b87947 */ /* 0x000fec000383ffff */
.L_x_6119:
[----:B------:R-:W-:Y:S01]  /*33070*/  BSSY B0, `(.L_x_6220) ;  /* 0x0000008000007945 */ /* 0x000fe20003800000 */
[----:B------:R-:W-:Y:S02]  /*33080*/  IMAD.MOV.U32 R13, RZ, RZ, R2 ;  /* 0x000000ffff0d7224 */ /* 0x000fe400078e0002 */
[----:B------:R-:W-:Y:S02]  /*33090*/  IMAD.MOV.U32 R12, RZ, RZ, 0x1 ;  /* 0x00000001ff0c7424 */ /* 0x000fe400078e00ff */
[----:B------:R-:W-:Y:S02]  /*330a0*/  IMAD.MOV.U32 R11, RZ, RZ, RZ ;  /* 0x000000ffff0b7224 */ /* 0x000fe400078e00ff */
[----:B------:R-:W-:-:S07]  /*330b0*/  IMAD.MOV.U32 R15, RZ, RZ, -0x1 ;  /* 0xffffffffff0f7424 */ /* 0x000fce00078e00ff */
[----:B0-----:R-:W-:Y:S05]  /*330c0*/  WARPSYNC.COLLECTIVE R15, `(.L_x_6221) ;  /* 0x000000000f087348 */ /* 0x001fea0003c00000 */
[----:B------:R1:W2:Y:S02]  /*330d0*/  SHFL.UP P6, R14, R13, R12, R11 ;  /* 0x0400000c0d0e7389 */ /* 0x0002a400000c000b */
[----:B012---:R-:W-:Y:S01]  /*330e0*/  ENDCOLLECTIVE ;  /* 0x000000000000791b */ /* 0x007fe20003800000 */
.L_x_6221:
[----:B------:R-:W-:Y:S05]  /*330f0*/  BSYNC B0 ;  /* 0x0000000000007941 */ /* 0x000fea0003800000 */
.L_x_6220:
[----:B------:R-:W2:Y:S01]  /*33100*/  LDL R7, [R1+0x10] ;  /* 0x0000100001077983 */ /* 0x000ea20000100800 */
[----:B------:R-:W-:Y:S01]  /*33110*/  MOV R3, R14 ;  /* 0x0000000e00037202 */ /* 0x000fe20000000f00 */
[----:B------:R-:W-:Y:S01]  /*33120*/  IMAD.MOV.U32 R12, RZ, RZ, 0x2 ;  /* 0x00000002ff0c7424 */ /* 0x000fe200078e00ff */
[----:B------:R-:W-:Y:S01]  /*33130*/  MOV R15, 0xffffffff ;  /* 0xffffffff000f7802 */ /* 0x000fe20000000f00 */
[----:B------:R-:W-:Y:S01]  /*33140*/  IMAD.MOV.U32 R11, RZ, RZ, RZ ;  /* 0x000000ffff0b7224 */ /* 0x000fe200078e00ff */
[----:B--2---:R-:W-:-:S04]  /*33150*/  LOP3.LUT P4, RZ, R7, 0x1, RZ, 0xc0, !PT ;  /* 0x0000000107ff7812 */ /* 0x004fc8000788c0ff */
[----:B------:R-:W-:-:S05]  /*33160*/  SEL R3, R3, RZ, P4 ;  /* 0x000000ff03037207 */ /* 0x000fca0002000000 */
[----:B------:R-:W-:-:S04]  /*33170*/  IMAD.IADD R2, R2, 0x1, R3 ;  /* 0x0000000102027824 */ /* 0x000fc800078e0203 */
[----:B------:R-:W-:-:S07]  /*33180*/  IMAD.MOV.U32 R13, RZ, RZ, R2 ;  /* 0x000000ffff0d7224 */ /* 0x000fce00078e0002 */
[----:B------:R-:W-:Y:S05]  /*33190*/  WARPSYNC.COLLECTIVE R15, `(.L_x_6222) ;  /* 0x000000000f087348 */ /* 0x000fea0003c00000 */
[----:B------:R0:W1:Y:S02]  /*331a0*/  SHFL.UP P6, R14, R13, R12, R11 ;  /* 0x0400000c0d0e7389 */ /* 0x00006400000c000b */
[----:B01----:R-:W-:Y:S01]  /*331b0*/  ENDCOLLECTIVE ;  /* 0x000000000000791b */ /* 0x003fe20003800000 */
.L_x_6222:
        /* <DEDUP_REMOVED lines=8> */
.L_x_6223:
        /* <DEDUP_REMOVED lines=8> */
.L_x_6224:
        /* <DEDUP_REMOVED lines=8> */
.L_x_6225:
        /* <DEDUP_REMOVED lines=9> */
.L_x_6226:
[----:B------:R-:W-:Y:S01]  /*333d0*/  IMAD.MOV.U32 R9, RZ, RZ, R14 ;  /* 0x000000ffff097224 */ /* 0x000fe200078e000e */
[----:B------:R-:W-:Y:S06]  /*333e0*/  BRA `(.L_x_6227) ;  /* 0xffffffc800887947 */ /* 0x000fec000383ffff */
.L_x_6121:
[----:B------:R-:W-:Y:S01]  /*333f0*/  BSSY B0, `(.L_x_6228) ;  /* 0x0000006000007945 */ /* 0x000fe20003800000 */
[----:B------:R-:W-:Y:S01]  /*33400*/  PLOP3.LUT P6, PT, P6, PT, PT, 0x8, 0x0 ;  /* 0x000000000000781c */ /* 0x000fe200037ce170 */
[----:B------:R-:W-:-:S12]  /*33410*/  IMAD.MOV.U32 R15, RZ, RZ, -0x1 ;  /* 0xffffffffff0f7424 */ /* 0x000fd800078e00ff */
[----:B0-----:R-:W-:Y:S05]  /*33420*/  WARPSYNC.COLLECTIVE R15, `(.L_x_6229) ;  /* 0x000000000f087348 */ /* 0x001fea0003c00000 */
[----:B------:R-:W-:Y:S01]  /*33430*/  VOTE.ANY R14, PT, P6 ;  /* 0x00000000000e7806 */ /* 0x000fe200030e0100 */
[----:B0-----:R-:W-:Y:S06]  /*33440*/  ENDCOLLECTIVE ;  /* 0x000000000000791b */ /* 0x001fec0003800000 */
.L_x_6229:
[----:B------:R-:W-:Y:S05]  /*33450*/  BSYNC B0 ;  /* 0x0000000000007941 */ /* 0x000fea0003800000 */
.L_x_6228:
[----:B------:R0:W5:Y:S01]  /*33460*/  LDL.LU R10, [R1+0xc] ;  /* 0x00000c00010a7983 */ /* 0x0001620000300800 */
[----:B------:R-:W-:Y:S01]  /*33470*/  MOV R0, R14 ;  /* 0x0000000e00007202 */ /* 0x000fe20000000f00 */
[----:B------:R-:W-:Y:S02]  /*33480*/  IMAD.MOV.U32 R13, RZ, RZ, R4 ;  /* 0x000000ffff0d7224 */ /* 0x000fe400078e0004 */
[----:B------:R-:W-:Y:S01]  /*33490*/  IMAD.MOV.U32 R11, RZ, RZ, 0x1f ;  /* 0x0000001fff0b7424 */ /* 0x000fe200078e00ff */
[----:B------:R-:W1:Y:S01]  /*334a0*/  POPC R3, R0 ;  /* 0x0000000000037309 */ /* 0x000e620000000000 */
[----:B------:R-:W-:Y:S02]  /*334b0*/  IMAD.MOV.U32 R15, RZ, RZ, -0x1 ;  /* 0xffffffffff0f7424 */ /* 0x000fe400078e00ff */
[----:B01----:R-:W-:-:S07]  /*334c0*/  IMAD.MOV.U32 R12, RZ, RZ, R3 ;  /* 0x000000ffff0c7224 */ /* 0x003fce00078e0003 */
[----:B-----5:R-:W-:Y:S05]  /*334d0*/  WARPSYNC.COLLECTIVE R15, `(.L_x_6230) ;  /* 0x000000000f087348 */ /* 0x020fea0003c00000 */
[----:B------:R0:W1:Y:S02]  /*334e0*/  SHFL.IDX P6, R14, R13, R12, R11 ;  /* 0x0000000c0d0e7389 */ /* 0x00006400000c000b */
[----:B01---5:R-:W-:Y:S01]  /*334f0*/  ENDCOLLECTIVE ;  /* 0x000000000000791b */ /* 0x023fe20003800000 */
.L_x_6230:
[----:B------:R-:W-:Y:S01]  /*33500*/  IMAD.MOV.U32 R13, RZ, RZ, R6 ;  /* 0x000000ffff0d7224 */ /* 0x000fe200078e0006 */
[----:B------:R-:W-:-:S07]  /*33510*/  MOV R4, R14 ;  /* 0x0000000e00047202 */ /* 0x000fce0000000f00 */
[----:B------:R-:W-:Y:S05]  /*33520*/  WARPSYNC.COLLECTIVE R15, `(.L_x_6231) ;  /* 0x000000000f087348 */ /* 0x000fea0003c00000 */
[----:B------:R0:W1:Y:S02]  /*33530*/  SHFL.IDX P6, R14, R13, R12, R11 ;  /* 0x0000000c0d0e7389 */ /* 0x00006400000c000b */
[----:B01----:R-:W-:Y:S01]  /*33540*/  ENDCOLLECTIVE ;  /* 0x000000000000791b */ /* 0x003fe20003800000 */
.L_x_6231:
[----:B------:R-:W-:Y:S02]  /*33550*/  IMAD.MOV.U32 R6, RZ, RZ, R14 ;  /* 0x000000ffff067224 */ /* 0x000fe400078e000e */
[----:B------:R-:W-:-:S05]  /*33560*/  IMAD.IADD R10, R3, 0x1, R10 ;  /* 0x00000001030a7824 */ /* 0x000fca00078e020a */
[----:B------:R0:W-:Y:S01]  /*33570*/  STL [R1+0xc], R10 ;  /* 0x00000c0a01007387 */ /* 0x0001e20000100800 */
[----:B------:R-:W-:Y:S05]  /*33580*/  BRA `(.L_x_6232) ;  /* 0xffffffc800687947 */ /* 0x000fea000383ffff */
.L_x_6123:
[----:B------:R-:W-:Y:S01]  /*33590*/  BSSY B0, `(.L_x_6233) ;  /* 0x0000008000007945 */ /* 0x000fe20003800000 */
[----:B------:R-:W-:Y:S01]  /*335a0*/  IMAD.MOV.U32 R13, RZ, RZ, R7 ;  /* 0x000000ffff0d7224 */ /* 0x000fe200078e0007 */
[----:B------:R-:W-:Y:S01]  /*335b0*/  MOV R12, R3 ;  /* 0x00000003000c7202 */ /* 0x000fe20000000f00 */
[----:B------:R-:W-:Y:S02]  /*335c0*/  IMAD.MOV.U32 R11, RZ, RZ, 0x1f ;  /* 0x0000001fff0b7424 */ /* 0x000fe400078e00ff */
[----:B------:R-:W-:-:S07]  /*335d0*/  IMAD.MOV.U32 R15, RZ, RZ, -0x1 ;  /* 0xffffffffff0f7424 */ /* 0x000fce00078e00ff */
[----:B0-----:R-:W-:Y:S05]  /*335e0*/  WARPSYNC.COLLECTIVE R15, `(.L_x_6234) ;  /* 0x000000000f087348 */ /* 0x001fea0003c00000 */
[----:B------:R1:W2:Y:S02]  /*335f0*/  SHFL.IDX P6, R14, R13, R12, R11 ;  /* 0x0000000c0d0e7389 */ /* 0x0002a400000c000b */
[----:B012---:R-:W-:Y:S01]  /*33600*/  ENDCOLLECTIVE ;  /* 0x000000000000791b */ /* 0x007fe20003800000 */
.L_x_6234:
[----:B------:R-:W-:Y:S05]  /*33610*/  BSYNC B0 ;  /* 0x0000000000007941 */ /* 0x000fea0003800000 */
.L_x_6233:
[----:B------:R-:W-:Y:S01]  /*33620*/  IMAD.MOV.U32 R3, RZ, RZ, R14 ;  /* 0x000000ffff037224 */ /* 0x000fe200078e000e */
[----:B------:R-:W-:Y:S06]  /*33630*/  BRA `(.L_x_6235) ;  /* 0xffffffc800547947 */ /* 0x000fec000383ffff */
.L_x_6129:
[----:B0-----:R0:W1:Y:S02]  /*33640*/  SYNCS.PHASECHK.TRANS64.TRYWAIT P0, [R0+URZ+0x36820], R3 ;  /* 0x03682003000075a7 */ /* 0x001064000800017f */
[----:B-1----:R-:W-:Y:S05]  /*33650*/  @!P0 NANOSLEEP.SYNCS 0x989680 ;  /* 0x009896800000895d */ /* 0x002fea0003900000 */
[----:B------:R-:W1:Y:S02]  /*33660*/  @!P0 SYNCS.PHASECHK.TRANS64 P0, [R0+URZ+0x36820], R3 ;  /* 0x03682003000085a7 */ /* 0x000e64000800007f */
[----:B-1----:R-:W-:Y:S05]  /*33670*/  @!P0 BRA `(.L_x_6129) ;  /* 0xfffffffc00f08947 */ /* 0x002fea000383ffff */
[----:B------:R-:W-:Y:S05]  /*33680*/  BRA `(.L_x_6236) ;  /* 0xffffffd000f07947 */ /* 0x000fea000383ffff */
.L_x_6130:
        /* <DEDUP_REMOVED lines=11> */
.L_x_6238:
[----:B------:R-:W-:Y:S05]  /*33740*/  BSYNC B0 ;  /* 0x0000000000007941 */ /* 0x000fea0003800000 */
.L_x_6237:
[----:B------:R-:W-:Y:S05]  /*33750*/  BRA `(.L_x_6239) ;  /* 0xffffffd000d87947 */ /* 0x000fea000383ffff */
.L_x_6131:
[----:B------:R-:W-:Y:S01]  /*33760*/  BSSY B0, `(.L_x_6240) ;  /* 0x0000006000007945 */ /* 0x000fe20003800000 */
[----:B------:R-:W-:-:S07]  /*33770*/  IMAD.MOV.U32 R15, RZ, RZ, -0x1 ;  /* 0xffffffffff0f7424 */ /* 0x000fce00078e00ff */
[----:B01----:R-:W-:Y:S05]  /*33780*/  WARPSYNC.COLLECTIVE R15, `(.L_x_6241) ;  /* 0x000000000f0c7348 */ /* 0x003fea0003c00000 */
[----:B------:R-:W-:Y:S02]  /*33790*/  ELECT P6, UR62, PT ;  /* 0x00000000003e782f */ /* 0x000fe400038c0000 */
[----:B------:R-:W-:Y:S01]  /*337a0*/  MOV R14, UR62 ;  /* 0x0000003e000e7c02 */ /* 0x000fe20008000f00 */
[----:B01----:R-:W-:Y:S10]  /*337b0*/  ENDCOLLECTIVE ;  /* 0x000000000000791b */ /* 0x003ff40003800000 */
.L_x_6241:
[----:B------:R-:W-:Y:S05]  /*337c0*/  BSYNC B0 ;  /* 0x0000000000007941 */ /* 0x000fea0003800000 */
.L_x_6240:
[----:B------:R-:W-:Y:S05]  /*337d0*/  BRA `(.L_x_6242) ;  /* 0xffffffd000cc7947 */ /* 0x000fea000383ffff */
.L_x_6133:
[----:B0-----:R0:W1:Y:S02]  /*337e0*/  SYNCS.PHASECHK.TRANS64.TRYWAIT P0, [R6+URZ], R5 ;  /* 0x00000005060075a7 */ /* 0x001064000800017f */
[----:B-1----:R-:W-:Y:S05]  /*337f0*/  @!P0 NANOSLEEP.SYNCS 0x989680 ;  /* 0x009896800000895d */ /* 0x002fea0003900000 */
[----:B------:R-:W1:Y:S02]  /*33800*/  @!P0 SYNCS.PHASECHK.TRANS64 P0, [R6+URZ], R5 ;  /* 0x00000005060085a7 */ /* 0x000e64000800007f */
[----:B-1----:R-:W-:Y:S05]  /*33810*/  @!P0 BRA `(.L_x_6133) ;  /* 0xfffffffc00f08947 */ /* 0x002fea000383ffff */
[----:B------:R-:W-:Y:S05]  /*33820*/  BRA `(.L_x_6243) ;  /* 0xffffffd4000c7947 */ /* 0x000fea000383ffff */
.L_x_6134:
[----:B-1----:R1:W2:Y:S02]  /*33830*/  SYNCS.PHASECHK.TRANS64.TRYWAIT P0, [R7+URZ], R2 ;  /* 0x00000002070075a7 */ /* 0x0022a4000800017f */
[----:B--2---:R-:W-:Y:S05]  /*33840*/  @!P0 NANOSLEEP.SYNCS 0x989680 ;  /* 0x009896800000895d */ /* 0x004fea0003900000 */
[----:B------:R-:W2:Y:S02]  /*33850*/  @!P0 SYNCS.PHASECHK.TRANS64 P0, [R7+URZ], R2 ;  /* 0x00000002070085a7 */ /* 0x000ea4000800007f */
[----:B--2---:R-:W-:Y:S05]  /*33860*/  @!P0 BRA `(.L_x_6134) ;  /* 0xfffffffc00f08947 */ /* 0x004fea000383ffff */
[----:B------:R-:W-:Y:S05]  /*33870*/  BRA `(.L_x_6244) ;  /* 0xffffffd400007947 */ /* 0x000fea000383ffff */
.L_x_6136:
[----:B--2---:R2:W3:Y:S02]  /*33880*/  SYNCS.PHASECHK.TRANS64.TRYWAIT P0, [R4+URZ], R5 ;  /* 0x00000005040075a7 */ /* 0x0044e4000800017f */
[----:B---3--:R-:W-:Y:S05]  /*33890*/  @!P0 NANOSLEEP.SYNCS 0x989680 ;  /* 0x009896800000895d */ /* 0x008fea0003900000 */
[----:B------:R-:W3:Y:S02]  /*338a0*/  @!P0 SYNCS.PHASECHK.TRANS64 P0, [R4+URZ], R5 ;  /* 0x00000005040085a7 */ /* 0x000ee4000800007f */
[----:B---3--:R-:W-:Y:S05]  /*338b0*/  @!P0 BRA `(.L_x_6136) ;  /* 0xfffffffc00f08947 */ /* 0x008fea000383ffff */
[----:B------:R-:W-:Y:S05]  /*338c0*/  BRA `(.L_x_6245) ;  /* 0xffffffd400047947 */ /* 0x000fea000383ffff */
.L_x_6246:
        /* <DEDUP_REMOVED lines=11> */
.L_x_14856:


//--------------------- .text._ZN7cutlass13device_kernelIN5flash11enable_sm90INS1_16FlashAttnFwdSm90INS1_25CollectiveMainloopFwdSm90ILi2EN4cute5tupleIJNS5_1CILi1EEES8_S8_EEENS6_IJNS7_ILi128EEENS7_ILi176EEESA_EEELi128ENS_6half_tEfNS_4arch4Sm90ELb0ELb0ELb1ELb0ELb0ELb0ELb0ELb1ELb1ELb1ELb1ELb0EEENS1_21CollectiveEpilogueFwdINS6_IJSA_SA_SB_EEES9_SD_SF_Li256ELb0ELb1ELb1ELb0EEENS1_19SingleTileSchedulerILb0ELb1ELb1ELi128EEEEEEEEEvNT_6ParamsE --------------------------
	.section	.text._ZN7cutlass13device_kernelIN5flash11enable_sm90INS1_16FlashAttnFwdSm90INS1_25CollectiveMainloopFwdSm90ILi2EN4cute5tupleIJNS5_1CILi1EEES8_S8_EEENS6_IJNS7_ILi128EEENS7_ILi176EEESA_EEELi128ENS_6half_tEfNS_4arch4Sm90ELb0ELb0ELb1ELb0ELb0ELb0ELb0ELb1ELb1ELb1ELb1ELb0EEENS1_21CollectiveEpilogueFwdINS6_IJSA_SA_SB_EEES9_SD_SF_Li256ELb0ELb1ELb1ELb0EEENS1_19SingleTileSchedulerILb0ELb1ELb1ELi128EEEEEEEEEvNT_6ParamsE,"ax",@progbits
	.align	128
.text._ZN7cutlass13device_kernelIN5flash11enable_sm90INS1_16FlashAttnFwdSm90INS1_25CollectiveMainloopFwdSm90ILi2EN4cute5tupleIJNS5_1CILi1EEES8_S8_EEENS6_IJNS7_ILi128EEENS7_ILi176EEESA_EEELi128ENS_6half_tEfNS_4arch4Sm90ELb0ELb0ELb1ELb0ELb0ELb0ELb0ELb1ELb1ELb1ELb1ELb0EEENS1_21CollectiveEpilogueFwdINS6_IJSA_SA_SB_EEES9_SD_SF_Li256ELb0ELb1ELb1ELb0EEENS1_19SingleTileSchedulerILb0ELb1ELb1ELi128EEEEEEEEEvNT_6ParamsE:
        .type           _ZN7cutlass13device_kernelIN5flash11enable_sm90INS1_16FlashAttnFwdSm90INS1_25CollectiveMainloopFwdSm90ILi2EN4cute5tupleIJNS5_1CILi1EEES8_S8_EEENS6_IJNS7_ILi128EEENS7_ILi176EEESA_EEELi128ENS_6half_tEfNS_4arch4Sm90ELb0ELb0ELb1ELb0ELb0ELb0ELb0ELb1ELb1ELb1ELb1ELb0EEENS1_21CollectiveEpilogueFwdINS6_IJSA_SA_SB_EEES9_SD_SF_Li256ELb0ELb1ELb1ELb0EEENS1_19SingleTileSchedulerILb0ELb1ELb1ELi128EEEEEEEEEvNT_6ParamsE,@function
        .size           _ZN7cutlass13device_kernelIN5flash11enable_sm90INS1_16FlashAttnFwdSm90INS1_25CollectiveMainloopFwdSm90ILi2EN4cute5tupleIJNS5_1CILi1EEES8_S8_EEENS6_IJNS7_ILi128EEENS7_ILi176EEESA_EEELi128ENS_6half_tEfNS_4arch4Sm90ELb0ELb0ELb1ELb0ELb0ELb0ELb0ELb1ELb1ELb1ELb1ELb0EEENS1_21CollectiveEpilogueFwdINS6_IJSA_SA_SB_EEES9_SD_SF_Li256ELb0ELb1ELb1ELb0EEENS1_19SingleTileSchedulerILb0ELb1ELb1ELi128EEEEEEEEEvNT_6ParamsE,(.L_x_14857 - _ZN7cutlass13device_kernelIN5flash11enable_sm90INS1_16FlashAttnFwdSm90INS1_25CollectiveMainloopFwdSm90ILi2EN4cute5tupleIJNS5_1CILi1EEES8_S8_EEENS6_IJNS7_ILi128EEENS7_ILi176EEESA_EEELi128ENS_6half_tEfNS_4arch4Sm90ELb0ELb0ELb1ELb0ELb0ELb0ELb0ELb1ELb1ELb1ELb1ELb0EEENS1_21CollectiveEpilogueFwdINS6_IJSA_SA_SB_EEES9_SD_SF_Li256ELb0ELb1ELb1ELb0EEENS1_19SingleTileSchedulerILb0ELb1ELb1ELi128EEEEEEEEEvNT_6ParamsE)
        .other          _ZN7cutlass13device_kernelIN5flash11enable_sm90INS1_16FlashAttnFwdSm90INS1_25CollectiveMainloopFwdSm90ILi2EN4cute5tupleIJNS5_1CILi1EEES8_S8_EEENS6_IJNS7_ILi128EEENS7_ILi176EEESA_EEELi128ENS_6half_tEfNS_4arch4Sm90ELb0ELb0ELb1ELb0ELb0ELb0ELb0ELb1ELb1ELb1ELb1ELb0EEENS1_21CollectiveEpilogueFwdINS6_IJSA_SA_SB_EEES9_SD_SF_Li256ELb0ELb1ELb1ELb0EEENS1_19SingleTileSchedulerILb0ELb1ELb1ELi128EEEEEEEEEvNT_6ParamsE,@"STO_CUDA_ENTRY STV_DEFAULT"
_ZN7cutlass13device_kernelIN5flash11enable_sm90INS1_16FlashAttnFwdSm90INS1_25CollectiveMainloopFwdSm90ILi2EN4cute5tupleIJNS5_1CILi1EEES8_S8_EEENS6_IJNS7_ILi128EEENS7_ILi176EEESA_EEELi128ENS_6half_tEfNS_4arch4Sm90ELb0ELb0ELb1ELb0ELb0ELb0ELb0ELb1ELb1ELb1ELb1ELb0EEENS1_21CollectiveEpilogueFwdINS6_IJSA_SA_SB_EEES9_SD_SF_Li256ELb0ELb1ELb1ELb0EEENS1_19SingleTileSchedulerILb0ELb1ELb1ELi128EEEEEEEEEvNT_6ParamsE:
[----:B------:R-:W0:Y:S02]  /*0000*/  LDC R1, c[0x0][0x28] ;  /* 0x00000a00ff017b82 */ /* 0x000e240000000800 */
[----:B0-----:R-:W-:Y:S01]  /*0010*/  VIADD R1, R1, 0xfffffff0 ;  /* 0xfffffff001017836 */ /* 0x001fe20000000000 */
[----:B------:R-:W0:Y:S01]  /*0020*/  S2R R3, SR_TID.X ;  /* 0x0000000000037919 */ /* 0x000e220000002100 */
[----:B------:R-:W-:Y:S01]  /*0030*/  ELECT P0, URZ, PT ;  /* 0x00000000003f782f */ /* 0x000fe20003800000 */
[----:B------:R-:W-:Y:S01]  /*0040*/  BSSY B0, `(.L_x_6247) ;  /* 0x000000e000007945 */ /* 0x000fe20003800000 */
[--C-:B0-----:R-:W-:Y:S02]  /*0050*/  SHF.R.U32.HI R0, RZ, 0x5, R3.reuse ;  /* 0x00000005ff007819 */ /* 0x101fe40000011603 */
[----:B------:R-:W-:-:S03]  /*0060*/  SHF.R.U32.HI R22, RZ, 0x7, R3 ;  /* 0x00000007ff167819 */ /* 0x000fc60000011603 */
        /* <DEDUP_REMOVED lines=11> */
.L_x_6248:
[----:B------:R-:W-:Y:S05]  /*0120*/  BSYNC B0 ;  /* 0x0000000000007941 */ /* 0x000fea0003800000 */
.L_x_6247:
        /* <DEDUP_REMOVED lines=41> */
.L_x_6249:
        /* <DEDUP_REMOVED lines=22> */
.L_x_6250:
        /* <DEDUP_REMOVED lines=18> */
.L_x_6251:
        /* <DEDUP_REMOVED lines=22> */
.L_x_6252:
        /* <DEDUP_REMOVED lines=22> */
.L_x_6253:
        /* <DEDUP_REMOVED lines=9> */
.L_x_6256:
[----:B------:R-:W-:-:S08]  /*0990*/  NOP ;  /* 0x0000000000007918 */ /* 0x000fd00000000000 */
[----:B------:R-:W1:Y:S02]  /*09a0*/  USETMAXREG.TRY_ALLOC.CTAPOOL UP0, 0xf0 ;  /* 0x000000f0000079c8 */ /* 0x000e640008000600 */
[----:B-1----:R-:W-:-:S13]  /*09b0*/  PLOP3.LUT P0, PT, PT, PT, UP0, 0x80, 0x0 ;  /* 0x000000000000781c */ /* 0x002fda0003f0f008 */
[----:B------:R-:W-:Y:S05]  /*09c0*/  @!P0 BRA `(.L_x_6256) ;  /* 0xfffffffc00f08947 */ /* 0x000fea000383ffff */
[----:B------:R-:W1:Y:S01]  /*09d0*/  S2R R6, SR_TID.X ;  /* 0x0000000000067919 */ /* 0x000e620000002100 */
[----:B------:R-:W2:Y:S01]  /*09e0*/  S2UR UR6, SR_CTAID.Y ;  /* 0x00000000000679c3 */ /* 0x000ea20000002600 */
[----:B------:R-:W-:Y:S02]  /*09f0*/  ULDC UR7, c[0x0][0xc50] ;  /* 0x0003140000077ab9 */ /* 0x000fe40000000800 */
[----:B------:R-:W-:-:S05]  /*0a00*/  UISETP.NE.AND UP0, UPT, UR7, 0x1, UPT ;  /* 0x000000010700788c */ /* 0x000fca000bf05270 */
[----:B------:R-:W3:Y:S06]  /*0a10*/  S2UR UR8, SR_CTAID.Z ;  /* 0x00000000000879c3 */ /* 0x000eec0000002700 */
[----:B------:R-:W-:Y:S01]  /*0a20*/  @UP0 ULDC UR4, c[0x0][0xc54] ;  /* 0x0003150000040ab9 */ /* 0x000fe20000000800 */
[----:B------:R-:W-:Y:S01]  /*0a30*/  @UP0 ULDC UR9, c[0x0][0xc58] ;  /* 0x0003160000090ab9 */ /* 0x000fe20000000800 */
[----:B--2---:R-:W-:Y:S02]  /*0a40*/  UIMAD.WIDE.U32 UR4, UR6, UR4, URZ ;  /* 0x00000004060472a5 */ /* 0x004fe4000f8e003f */
[----:B------:R-:W-:-:S02]  /*0a50*/  UMOV UR10, UR6 ;  /* 0x00000006000a7c82 */ /* 0x000fc40008000000 */
[----:B------:R-:W-:Y:S01]  /*0a60*/  @UP0 USHF.R.U32.HI UR10, URZ, UR9, UR5 ;  /* 0x000000093f0a0299 */ /* 0x000fe20008011605 */
[----:B-1----:R-:W-:-:S03]  /*0a70*/  LOP3.LUT R0, R6, 0xffffff80, RZ, 0xc0, !PT ;  /* 0xffffff8006007812 */ /* 0x002fc600078ec0ff */
[----:B------:R-:W-:Y:S02]  /*0a80*/  UIADD3 UR4, -UR10, URZ, URZ ;  /* 0x0000003f0a047290 */ /* 0x000fe4000fffe13f */
[----:B------:R-:W-:Y:S01]  /*0a90*/  IMAD.U32 R19, RZ, RZ, UR10 ;  /* 0x0000000aff137e24 */ /* 0x000fe2000f8e00ff */
[----:B------:R-:W-:Y:S06]  /*0aa0*/  BAR.ARV 0x8, 0x180 ;  /* 0x0206000000007b1d */ /* 0x000fec0000002000 */
[----:B------:R-:W-:Y:S01]  /*0ab0*/  ISETP.NE.AND P0, PT, R0, 0x80, PT ;  /* 0x000000800000780c */ /* 0x000fe20003f05270 */
[----:B------:R-:W-:-:S12]  /*0ac0*/  UIMAD UR7, UR7, UR4, UR6 ;  /* 0x00000004070772a4 */ /* 0x000fd8000f8e0206 */
[----:B------:R-:W-:Y:S06]  /*0ad0*/  @!P0 BAR.ARV 0x9, 0x100 ;  /* 0x0244000000008b1d */ /* 0x000fec0000002000 */
[----:B---3--:R-:W-:-:S13]  /*0ae0*/  ISETP.LE.AND P0, PT, RZ, UR8, PT ;  /* 0x00000008ff007c0c */ /* 0x008fda000bf03270 */
        /* <DEDUP_REMOVED lines=8> */
[----:B------:R-:W-:-:S04]  /*0b70*/  UIMAD UR37, UR37, UR4, URZ ;  /* 0x00000004252572a4 */ /* 0x000fc8000f8e023f */
[----:B------:R-:W-:Y:S02]  /*0b80*/  UISETP.GE.AND UP0, UPT, UR37, 0x1, UPT ;  /* 0x000000012500788c */ /* 0x000fe4000bf06270 */
[----:B------:R-:W-:-:S04]  /*0b90*/  UIADD3 UR4, UR37, 0xaf, URZ ;  /* 0x000000af25047890 */ /* 0x000fc8000fffe03f */
[----:B------:R-:W-:Y:S01]  /*0ba0*/  PLOP3.LUT P0, PT, PT, PT, UP0, 0x80, 0x0 ;  /* 0x000000000000781c */ /* 0x000fe20003f0f008 */
[----:B------:R-:W-:-:S04]  /*0bb0*/  UIMAD.WIDE UR4, UR4, 0x2e8ba2e9, URZ ;  /* 0x2e8ba2e9040478a5 */ /* 0x000fc8000f8e023f */
        /* <DEDUP_REMOVED lines=11> */
[----:B------:R-:W-:Y:S01]  /*0c70*/  IMAD.U32 R4, RZ, RZ, UR8 ;  /* 0x00000008ff047e24 */ /* 0x000fe2000f8e00ff */
[----:B------:R-:W-:Y:S01]  /*0c80*/  IABS R5, R3 ;  /* 0x0000000300057213 */ /* 0x000fe20000000000 */
[----:B------:R-:W-:Y:S01]  /*0c90*/  ULOP3.LUT UR8, UR8, UR7, URZ, 0x3c, !UPT ;  /* 0x0000000708087292 */ /* 0x000fe2000f8e3c3f */
[----:B------:R-:W-:Y:S02]  /*0ca0*/  R2UR UR12, R0 ;  /* 0x00000000000c72ca */ /* 0x000fe400000e0000 */
[----:B------:R-:W-:-:S05]  /*0cb0*/  IABS R4, R4 ;  /* 0x0000000400047213 */ /* 0x000fca0000000000 */
[----:B------:R-:W-:-:S05]  /*0cc0*/  IMAD.MOV.U32 R3, RZ, RZ, R4 ;  /* 0x000000ffff037224 */ /* 0x000fca00078e0004 */
[----:B------:R-:W-:Y:S01]  /*0cd0*/  R2UR UR11, R3 ;  /* 0x00000000030b72ca */ /* 0x000fe200000e0000 */
[----:B------:R-:W1:Y:S08]  /*0ce0*/  I2F.RP R0, UR12 ;  /* 0x0000000c00007d06 */ /* 0x000e700008209400 */
[----:B-1----:R-:W0:Y:S02]  /*0cf0*/  MUFU.RCP R0, R0 ;  /* 0x0000000000007308 */ /* 0x002e240000001000 */
[----:B0-----:R-:W-:Y:S01]  /*0d00*/  IADD3 R2, R0, 0xffffffe, RZ ;  /* 0x0ffffffe00027810 */ /* 0x001fe20007ffe0ff */
[----:B------:R-:W-:-:S05]  /*0d10*/  IMAD.MOV R0, RZ, RZ, -R5 ;  /* 0x000000ffff007224 */ /* 0x000fca00078e0a05 */
        /* <DEDUP_REMOVED lines=18> */
.L_x_6258:
[----:B------:R-:W-:Y:S01]  /*0e40*/  UIMAD UR5, UR9, UR4, URZ ;  /* 0x00000004090572a4 */ /* 0x000fe2000f8e023f */
[----:B------:R-:W-:Y:S01]  /*0e50*/  IMAD.U32 R0, RZ, RZ, UR6 ;  /* 0x00000006ff007e24 */ /* 0x000fe2000f8e00ff */
[----:B------:R-:W-:Y:S01]  /*0e60*/  MOV R3, UR4 ;  /* 0x0000000400037c02 */ /* 0x000fe20008000f00 */
[----:B------:R-:W-:Y:S01]  /*0e70*/  VIADD R23, R6, 0xffffff80 ;  /* 0xffffff8006177836 */ /* 0x000fe20000000000 */
[----:B------:R-:W-:Y:S01]  /*0e80*/  PLOP3.LUT P0, PT, PT, PT, PT, 0x80, 0x0 ;  /* 0x000000000000781c */ /* 0x000fe20003f0f070 */
[----:B------:R-:W-:Y:S01]  /*0e90*/  IMAD.MOV.U32 R16, RZ, RZ, RZ ;  /* 0x000000ffff107224 */ /* 0x000fe200078e00ff */
        /* <DEDUP_REMOVED lines=18> */
[----:B0-----:R-:W-:-:S02]  /*0fc0*/  CS2R R2, SRZ ;  /* 0x0000000000027805 */ /* 0x001fc4000001ff00 */
        /* <DEDUP_REMOVED lines=32> */
[----:B------:R-:W-:Y:S02]  /*11d0*/  ULEA.HI UR4, UR7, UR7, URZ, 0x1 ;  /* 0x0000000707047291 */ /* 0x000fe4000f8f083f */
[----:B------:R-:W-:Y:S02]  /*11e0*/  MOV R18, UR7 ;  /* 0x0000000700127c02 */ /* 0x000fe40008000f00 */
        /* <DEDUP_REMOVED lines=22> */
.L_x_6260:
[----:B------:R-:W-:Y:S02]  /*1350*/  R2UR UR4, R16 ;  /* 0x00000000100472ca */ /* 0x000fe400000e0000 */
[----:B------:R-:W-:-:S11]  /*1360*/  SHF.L.U32 R0, RZ, 0x1f, RZ ;  /* 0x0000001fff007819 */ /* 0x000fd600000006ff */
[----:B------:R-:W0:Y:S02]  /*1370*/  SYNCS.PHASECHK.TRANS64.TRYWAIT P0, [UR4+0x34800], R0 ;  /* 0x03480000ff0075a7 */ /* 0x000e240008000144 */
[----:B0-----:R-:W-:Y:S05]  /*1380*/  @!P0 BRA `(.L_x_6261) ;  /* 0x0000010c00d48947 */ /* 0x001fea0003800000 */
.L_x_6365:
[----:B------:R-:W2:Y:S02]  /*1390*/  LDL R2, [R1+0xc] ;  /* 0x00000c0001027983 */ /* 0x000ea40000100800 */
[----:B--2---:R-:W-:-:S13]  /*13a0*/  R2UR UR4, R2 ;  /* 0x00000000020472ca */ /* 0x004fda00000e0000 */
[----:B------:R-:W-:-:S06]  /*13b0*/  ULOP3.LUT UR4, UR4, 0x1, URZ, 0xfc, !UPT ;  /* 0x0000000104047892 */ /* 0x000fcc000f8efc3f */
[----:B------:R-:W-:-:S05]  /*13c0*/  IMAD.U32 R2, RZ, RZ, UR4 ;  /* 0x00000004ff027e24 */ /* 0x000fca000f8e00ff */
[----:B------:R-:W-:-:S13]  /*13d0*/  ISETP.NE.AND P0, PT, R2, 0x3, PT ;  /* 0x000000030200780c */ /* 0x000fda0003f05270 */
[----:B------:R-:W-:Y:S05]  /*13e0*/  @!P0 BRA `(.L_x_6262) ;  /* 0x0000000000048947 */ /* 0x000fea0003800000 */
[----:B------:R-:W-:Y:S01]  /*13f0*/  BPT.TRAP 0x1 ;  /* 0x000000040000795c */ /* 0x000fe20000300000 */
.L_x_6262:
[----:B------:R-:W-:-:S13]  /*1400*/  R2UR UR4, R16 ;  /* 0x00000000100472ca */ /* 0x000fda00000e0000 */
[----:B------:R1:W2:Y:S01]  /*1410*/  SYNCS.PHASECHK.TRANS64.TRYWAIT P2, [UR4+0x34830], R0 ;  /* 0x03483000ff0075a7 */ /* 0x0002a20008040144 */
[----:B------:R-:W-:Y:S05]  /*1420*/  @!P0 BRA `(.L_x_6263) ;  /* 0x0000000000048947 */ /* 0x000fea0003800000 */
[----:B------:R-:W-:Y:S01]  /*1430*/  BPT.TRAP 0x1 ;  /* 0x000000040000795c */ /* 0x000fe20000300000 */
.L_x_6263:
        /* <DEDUP_REMOVED lines=8> */
.L_x_6264:
[----:B------:R-:W-:Y:S05]  /*14c0*/  WARPSYNC.ALL ;  /* 0x0000000000007948 */ /* 0x000fea0003800000 */
[----:B01----:R-:W-:Y:S01]  /*14d0*/  IMAD.MOV.U32 R0, RZ, RZ, RZ ;  /* 0x000000ffff007224 */ /* 0x003fe200078e00ff */
[----:B------:R-:W-:Y:S01]  /*14e0*/  LOP3.LUT R2, R2, 0x10000, RZ, 0xfc, !PT ;  /* 0x0001000002027812 */ /* 0x000fe200078efcff */
[----:B------:R-:W-:Y:S01]  /*14f0*/  IMAD.MOV.U32 R87, RZ, RZ, RZ ;  /* 0x000000ffff577224 */ /* 0x000fe200078e00ff */
[----:B------:R-:W-:Y:S02]  /*1500*/  MOV R3, 0x40000040 ;  /* 0x4000004000037802 */ /* 0x000fe40000000f00 */
        /* <DEDUP_REMOVED lines=23> */
[----:B------:R-:W-:Y:S01]  /*1680*/  UMOV UR29, UR33 ;  /* 0x00000021001d7c82 */ /* 0x000fe20008000000 */
[----:B------:R-:W-:Y:S01]  /*1690*/  UMOV UR31, 0x40000040 ;  /* 0x40000040001f7882 */ /* 0x000fe20000000000 */
[----:B------:R-:W-:Y:S01]  /*16a0*/  ULOP3.LUT UR61, UR4, 0x10000, URZ, 0xfc, !UPT ;  /* 0x00010000043d7892 */ /* 0x000fe2000f8efc3f */
[----:B------:R-:W-:Y:S01]  /*16b0*/  P2R R20, PR, RZ, 0x1 ;  /* 0x00000001ff147803 */ /* 0x000fe20000000000 */
[----:B------:R-:W-:Y:S01]  /*16c0*/  IMAD.IADD R23, R23, 0x1, -R80 ;  /* 0x0000000117177824 */ /* 0x000fe200078e0a50 */
[----:B------:R-:W-:Y:S01]  /*16d0*/  UMOV UR35, 0x40000040 ;  /* 0x4000004000237882 */ /* 0x000fe20000000000 */
[----:B------:R-:W-:-:S02]  /*16e0*/  UIADD3 UR14, UR61, 0x80, URZ ;  /* 0x000000803d0e7890 */ /* 0x000fc4000fffe03f */
[----:B------:R-:W-:Y:S01]  /*16f0*/  UIADD3 UR18, UR61, 0x180, URZ ;  /* 0x000001803d127890 */ /* 0x000fe2000fffe03f */
[----:B------:R-:W-:Y:S01]  /*1700*/  SHF.R.S32.HI R10, RZ, 0x1f, R23 ;  /* 0x0000001fff0a7819 */ /* 0x000fe20000011417 */
        /* <DEDUP_REMOVED lines=8> */
[----:B------:R-:W-:Y:S01]  /*1790*/  LEA.HI R10, R10, R23, RZ, 0x2 ;  /* 0x000000170a0a7211 */ /* 0x000fe200078f10ff */
[----:B------:R-:W-:-:S02]  /*17a0*/  UIADD3 UR7, UR61, 0x2, URZ ;  /* 0x000000023d077890 */ /* 0x000fc4000fffe03f */
[----:B------:R-:W-:Y:S01]  /*17b0*/  UIADD3 UR24, UR6, 0x404, URZ ;  /* 0x0000040406187890 */ /* 0x000fe2000fffe03f */
[----:B------:R-:W-:Y:S01]  /*17c0*/  LOP3.LUT R10, R10, 0x7ffffffc, RZ, 0xc0, !PT ;  /* 0x7ffffffc0a0a7812 */ /* 0x000fe200078ec0ff */
[----:B------:R-:W-:Y:S02]  /*17d0*/  UIADD3 UR26, UR61, 0x584, URZ ;  /* 0x000005843d1a7890 */ /* 0x000fe4000fffe03f */
[----:B------:R-:W-:Y:S02]  /*17e0*/  UIADD3 UR32, UR6, 0x406, URZ ;  /* 0x0000040606207890 */ /* 0x000fe4000fffe03f */
[----:B------:R-:W-:Y:S01]  /*17f0*/  UIADD3 UR30, UR61, 0x586, URZ ;  /* 0x000005863d1e7890 */ /* 0x000fe2000fffe03f */
[----:B------:R-:W-:Y:S01]  /*1800*/  IMAD.IADD R10, R23, 0x1, -R10 ;  /* 0x00000001170a7824 */ /* 0x000fe200078e0a0a */
[----:B------:R-:W-:Y:S01]  /*1810*/  UIADD3 UR34, UR61, 0xa86, URZ ;  /* 0x00000a863d227890 */ /* 0x000fe2000fffe03f */
[----:B------:R-:W-:Y:S02]  /*1820*/  IMAD.MOV.U32 R23, RZ, RZ, -0x2 ;  /* 0xfffffffeff177424 */ /* 0x000fe400078e00ff */
[----:B------:R-:W-:-:S02]  /*1830*/  UMOV UR28, UR32 ;  /* 0x00000020001c7c82 */ /* 0x000fc40008000000 */
[----:B------:R-:W-:Y:S02]  /*1840*/  IMAD R10, R10, R23, 0xb0 ;  /* 0x000000b00a0a7424 */ /* 0x000fe400078e0217 */
[----:B------:R-:W-:Y:S01]  /*1850*/  IMAD.U32 R23, RZ, RZ, UR36 ;  /* 0x00000024ff177e24 */ /* 0x000fe2000f8e00ff */
[----:B------:R-:W-:Y:S02]  /*1860*/  UIADD3 UR36, UR36, -0x2, URZ ;  /* 0xfffffffe24247890 */ /* 0x000fe4000fffe03f */
[----:B------:R-:W-:-:S05]  /*1870*/  IADD3 R10, R10, UR37, RZ ;  /* 0x000000250a0a7c10 */ /* 0x000fca000fffe0ff */
[----:B------:R-:W-:-:S05]  /*1880*/  IMAD R10, R23, -0xb0, R10 ;  /* 0xffffff50170a7824 */ /* 0x000fca00078e020a */
[C---:B------:R-:W-:Y:S02]  /*1890*/  ISETP.GT.AND P5, PT, R10.reuse, RZ, PT ;  /* 0x000000ff0a00720c */ /* 0x040fe40003fa4270 */
[C---:B------:R-:W-:Y:S02]  /*18a0*/  ISETP.GT.AND P4, PT, R10.reuse, 0x1, PT ;  /* 0x000000010a00780c */ /* 0x040fe40003f84270 */
[C---:B------:R-:W-:Y:S02]  /*18b0*/  ISETP.GT.AND P2, PT, R10.reuse, 0x8, PT ;  /* 0x000000080a00780c */ /* 0x040fe40003f44270 */
[C---:B------:R-:W-:Y:S02]  /*18c0*/  ISETP.GT.AND P6, PT, R10.reuse, 0x10, PT ;  /* 0x000000100a00780c */ /* 0x040fe40003fc4270 */
[----:B------:R-:W-:Y:S01]  /*18d0*/  ISETP.GT.AND P3, PT, R10, 0x9, PT ;  /* 0x000000090a00780c */ /* 0x000fe20003f64270 */
        /* <DEDUP_REMOVED lines=74> */
[----:B------:R-:W-:Y:S02]  /*1d80*/  UIADD3 UR9, UR61, 0x182, URZ ;  /* 0x000001823d097890 */ /* 0x000fe4000fffe03f */
[----:B------:R-:W-:Y:S02]  /*1d90*/  UIADD3 UR8, UR6, 0x4, URZ ;  /* 0x0000000406087890 */ /* 0x000fe4000fffe03f */
[----:B------:R-:W-:Y:S01]  /*1da0*/  UIADD3 UR10, UR61, 0x4, URZ ;  /* 0x000000043d0a7890 */ /* 0x000fe2000fffe03f */
        /* <DEDUP_REMOVED lines=414> */
[----:B------:R-:W-:Y:S08]  /*3790*/  MUFU.TANH R7, R7 ;  /* 0x0000000700077308 */ /* 0x000ff00000002400 */
[----:B------:R-:W0:Y:S08]  /*37a0*/  MUFU.TANH R8, R8 ;  /* 0x0000000800087308 */ /* 0x000e300000002400 */
[----:B------:R-:W-:Y:S08]  /*37b0*/  MUFU.TANH R118, R118 ;  /* 0x0000007600767308 */ /* 0x000ff00000002400 */
[----:B------:R-:W1:Y:S01]  /*37c0*/  MUFU.TANH R6, R6 ;  /* 0x0000000600067308 */ /* 0x000e620000002400 */
[----:B0-----:R-:W-:-:S07]  /*37d0*/  FSEL R81, R8, -INF , P2 ;  /* 0xff80000008517808 */ /* 0x001fce0001000000 */
[----:B------:R-:W0:Y:S08]  /*37e0*/  MUFU.TANH R9, R9 ;  /* 0x0000000900097308 */ /* 0x000e300000002400 */
[----:B------:R-:W2:Y:S01]  /*37f0*/  MUFU.TANH R5, R5 ;  /* 0x0000000500057308 */ /* 0x000ea20000002400 */
[----:B-1----:R-:W-:Y:S01]  /*3800*/  FSEL R6, R6, -INF , P4 ;  /* 0xff80000006067808 */ /* 0x002fe20002000000 */
[----:B------:R-:W-:-:S02]  /*3810*/  WARPGROUP.DEPBAR.LE gsb0, 0x0 ;  /* 0x00008000000079c5 */ /* 0x000fc40000010000 */
[----:B------:R-:W-:Y:S01]  /*3820*/  WARPGROUP.ARRIVE ;  /* 0x00000000000079c5 */ /* 0x000fe20000000000 */
[----:B------:R-:W-:Y:S01]  /*3830*/  FMUL.FTZ R104, R104, UR6 ;  /* 0x0000000668687c20 */ /* 0x000fe20008410000 */
[----:B------:R-:W-:Y:S01]  /*3840*/  FMUL.FTZ R106, R106, UR6 ;  /* 0x000000066a6a7c20 */ /* 0x000fe20008410000 */
[----:B------:R-:W-:Y:S01]  /*3850*/  FMUL.FTZ R109, R109, UR6 ;  /* 0x000000066d6d7c20 */ /* 0x000fe20008410000 */
[----:B------:R-:W-:Y:S01]  /*3860*/  FMUL.FTZ R105, R105, UR6 ;  /* 0x0000000669697c20 */ /* 0x000fe20008410000 */
[----:B------:R-:W1:Y:S01]  /*3870*/  MUFU.TANH R85, R104 ;  /* 0x0000006800557308 */ /* 0x000e620000002400 */
[----:B------:R-:W-:Y:S01]  /*3880*/  HGMMA.64x16x16.F32 R96, gdesc[UR28], R96, gsb0 ;  /* 0x002000001c6079f0 */ /* 0x000fe20008000860 */
[----:B------:R-:W-:Y:S01]  /*3890*/  UIADD3 UR30, UR61, 0x706, URZ ;  /* 0x000007063d1e7890 */ /* 0x000fe2000fffe03f */
[----:B------:R-:W-:Y:S01]  /*38a0*/  FMUL.FTZ R108, R108, UR6 ;  /* 0x000000066c6c7c20 */ /* 0x000fe20008410000 */
[----:B------:R-:W-:Y:S01]  /*38b0*/  UMOV UR28, UR32 ;  /* 0x00000020001c7c82 */ /* 0x000fe20008000000 */
[----:B------:R-:W-:Y:S01]  /*38c0*/  UMOV UR29, UR33 ;  /* 0x00000021001d7c82 */ /* 0x000fe20008000000 */
[----:B------:R-:W-:Y:S01]  /*38d0*/  UMOV UR31, 0x40000040 ;  /* 0x40000040001f7882 */ /* 0x000fe20000000000 */
[----:B0-----:R-:W-:Y:S01]  /*38e0*/  FSEL R9, R9, -INF , P3 ;  /* 0xff80000009097808 */ /* 0x001fe20001800000 */
[----:B------:R-:W0:Y:S01]  /*38f0*/  MUFU.TANH R13, R106 ;  /* 0x0000006a000d7308 */ /* 0x000e220000002400 */
[----:B------:R-:W-:Y:S01]  /*3900*/  FMUL.FTZ R107, R107, UR6 ;  /* 0x000000066b6b7c20 */ /* 0x000fe20008410000 */
[----:B--2---:R-:W-:Y:S01]  /*3910*/  FSEL R5, R5, -INF , P5 ;  /* 0xff80000005057808 */ /* 0x004fe20002800000 */
[----:B------:R-:W-:Y:S01]  /*3920*/  FMUL.FTZ R110, R110, UR6 ;  /* 0x000000066e6e7c20 */ /* 0x000fe20008410000 */
[----:B------:R-:W-:-:S04]  /*3930*/  FMUL.FTZ R111, R111, UR6 ;  /* 0x000000066f6f7c20 */ /* 0x000fc80008410000 */
[----:B------:R-:W-:Y:S01]  /*3940*/  MUFU.TANH R109, R109 ;  /* 0x0000006d006d7308 */ /* 0x000fe20000002400 */
[----:B-1----:R-:W-:-:S07]  /*3950*/  FSEL R85, R85, -INF , P6 ;  /* 0xff80000055557808 */ /* 0x002fce0003000000 */
[----:B------:R-:W-:Y:S01]  /*3960*/  MUFU.TANH R105, R105 ;  /* 0x0000006900697308 */ /* 0x000fe20000002400 */
[----:B0-----:R-:W-:Y:S02]  /*3970*/  FSEL R13, R13, -INF , P6 ;  /* 0xff8000000d0d7808 */ /* 0x001fe40003000000 */
[----:B------:R-:W-:-:S05]  /*3980*/  ISETP.GT.AND P6, PT, R10, 0x21, PT ;  /* 0x000000210a00780c */ /* 0x000fca0003fc4270 */
[----:B------:R-:W-:Y:S08]  /*3990*/  MUFU.TANH R108, R108 ;  /* 0x0000006c006c7308 */ /* 0x000ff00000002400 */
[----:B------:R-:W0:Y:S08]  /*39a0*/  MUFU.TANH R11, R119 ;  /* 0x00000077000b7308 */ /* 0x000e300000002400 */
        /* <DEDUP_REMOVED lines=15> */
[----:B------:R-:W1:Y:S01]  /*3aa0*/  MUFU.TANH R96, R96 ;  /* 0x0000006000607308 */ /* 0x000e620000002400 */
[----:B------:R-:W-:Y:S01]  /*3ab0*/  FMUL.FTZ R99, R99, UR6 ;  /* 0x0000000663637c20 */ /* 0x000fe20008410000 */
[----:B0-----:R-:W-:Y:S01]  /*3ac0*/  FSEL R11, R11, -INF , P3 ;  /* 0xff8000000b0b7808 */ /* 0x001fe20001800000 */
[----:B------:R-:W-:Y:S01]  /*3ad0*/  FMUL.FTZ R102, R102, UR6 ;  /* 0x0000000666667c20 */ /* 0x000fe20008410000 */
[----:B------:R-:W-:-:S04]  /*3ae0*/  ISETP.GT.AND P3, PT, R10, 0x20, PT ;  /* 0x000000200a00780c */ /* 0x000fc80003f64270 */
[----:B------:R-:W0:Y:S08]  /*3af0*/  MUFU.TANH R21, R110 ;  /* 0x0000006e00157308 */ /* 0x000e300000002400 */
[----:B------:R-:W2:Y:S08]  /*3b00*/  MUFU.TANH R100, R100 ;  /* 0x0000006400647308 */ /* 0x000eb00000002400 */
[----:B------:R-:W3:Y:S08]  /*3b10*/  MUFU.TANH R111, R111 ;  /* 0x0000006f006f7308 */ /* 0x000ef00000002400 */
        /* <DEDUP_REMOVED lines=19> */
[----:B------:R-:W-:Y:S08]  /*3c50*/  MUFU.TANH R98, R98 ;  /* 0x0000006200627308 */ /* 0x000ff00000002400 */
[----:B------:R1:W-:Y:S08]  /*3c60*/  MUFU.TANH R14, R99 ;  /* 0x00000063000e7308 */ /* 0x0003f00000002400 */
[----:B------:R-:W4:Y:S01]  /*3c70*/  MUFU.TANH R88, R88 ;  /* 0x0000005800587308 */ /* 0x000f220000002400 */
[----:B-1----:R-:W-:-:S07]  /*3c80*/  FSEL R99, R96, -INF , P3 ;  /* 0xff80000060637808 */ /* 0x002fce0001800000 */
[----:B------:R-:W-:Y:S08]  /*3c90*/  MUFU.TANH R89, R89 ;  /* 0x0000005900597308 */ /* 0x000ff00000002400 */
[----:B------:R-:W-:Y:S01]  /*3ca0*/  MUFU.TANH R102, R102 ;  /* 0x0000006600667308 */ /* 0x000fe20000002400 */
[----:B------:R-:W-:Y:S02]  /*3cb0*/  WARPGROUP.DEPBAR.LE gsb0, 0x0 ;  /* 0x00008000000079c5 */ /* 0x000fe40000010000 */
[----:B------:R-:W-:Y:S01]  /*3cc0*/  WARPGROUP.ARRIVE ;  /* 0x00000000000079c5 */ /* 0x000fe20000000000 */
[----:B------:R-:W-:-:S04]  /*3cd0*/  FMUL.FTZ R79, R79, UR6 ;  /* 0x000000064f4f7c20 */ /* 0x000fc80008410000 */
[----:B------:R-:W-:Y:S01]  /*3ce0*/  MUFU.TANH R92, R92 ;  /* 0x0000005c005c7308 */ /* 0x000fe20000002400 */
[----:B------:R-:W-:Y:S01]  /*3cf0*/  FMUL.FTZ R72, R72, UR6 ;  /* 0x0000000648487c20 */ /* 0x000fe20008410000 */
[----:B------:R-:W-:Y:S01]  /*3d00*/  FMUL.FTZ R73, R73, UR6 ;  /* 0x0000000649497c20 */ /* 0x000fe20008410000 */
        /* <DEDUP_REMOVED lines=11> */
[----:B------:R-:W-:Y:S01]  /*3dc0*/  MUFU.TANH R93, R93 ;  /* 0x0000005d005d7308 */ /* 0x000fe20000002400 */
[----:B-1----:R-:W-:Y:S02]  /*3dd0*/  FSEL R79, R4, -INF , P5 ;  /* 0xff800000044f7808 */ /* 0x002fe40002800000 */
[----:B------:R-:W-:Y:S02]  /*3de0*/  FSEL R4, R7, -INF , P4 ;  /* 0xff80000007047808 */ /* 0x000fe40002000000 */
[----:B------:R-:W-:Y:S02]  /*3df0*/  FSEL R7, R118, -INF , P2 ;  /* 0xff80000076077808 */ /* 0x000fe40001000000 */
[C---:B------:R-:W-:Y:S01]  /*3e00*/  ISETP.GT.AND P2, PT, R10.reuse, 0x19, PT ;  /* 0x000000190a00780c */ /* 0x040fe20003f44270 */
[----:B------:R-:W1:Y:S01]  /*3e10*/  MUFU.TANH R90, R90 ;  /* 0x0000005a005a7308 */ /* 0x000e620000002400 */
[----:B------:R-:W-:Y:S02]  /*3e20*/  ISETP.GT.AND P5, PT, R10, 0x11, PT ;  /* 0x000000110a00780c */ /* 0x000fe40003fa4270 */
[----:B------:R-:W-:-:S02]  /*3e30*/  FSEL R97, R109, -INF , P2 ;  /* 0xff8000006d617808 */ /* 0x000fc40001000000 */
[----:B------:R-:W-:Y:S02]  /*3e40*/  FSEL R109, R12, -INF , P6 ;  /* 0xff8000000c6d7808 */ /* 0x000fe40003000000 */
[----:B------:R-:W-:Y:S01]  /*3e50*/  FMNMX.FTZ R12, R79, R6, !PT ;  /* 0x000000064f0c7209 */ /* 0x000fe20007810000 */
[----:B------:R-:W-:Y:S01]  /*3e60*/  MUFU.TANH R72, R72 ;  /* 0x0000004800487308 */ /* 0x000fe20000002400 */
[----:B------:R-:W-:Y:S02]  /*3e70*/  ISETP.GT.AND P4, PT, R10, 0x18, PT ;  /* 0x000000180a00780c */ /* 0x000fe40003f84270 */
[----:B------:R-:W-:Y:S02]  /*3e80*/  FMNMX.FTZ R12, R81, R12, !PT ;  /* 0x0000000c510c7209 */ /* 0x000fe40007810000 */
[----:B------:R-:W-:Y:S02]  /*3e90*/  FSEL R91, R105, -INF , P5 ;  /* 0xff800000695b7808 */ /* 0x000fe40002800000 */
[----:B------:R-:W-:Y:S01]  /*3ea0*/  FMNMX.FTZ R12, R9, R12, !PT ;  /* 0x0000000c090c7209 */ /* 0x000fe20007810000 */
[----:B------:R-:W5:Y:S01]  /*3eb0*/  MUFU.TANH R73, R73 ;  /* 0x0000004900497308 */ /* 0x000f620000002400 */
[----:B------:R-:W-:-:S02]  /*3ec0*/  FSEL R95, R108, -INF , P4 ;  /* 0xff8000006c5f7808 */ /* 0x000fc40002000000 */
[----:B------:R-:W-:Y:S02]  /*3ed0*/  FMNMX.FTZ R12, R85, R12, !PT ;  /* 0x0000000c550c7209 */ /* 0x000fe40007810000 */
[----:B------:R-:W-:Y:S02]  /*3ee0*/  FSEL R15, R15, -INF , P5 ;  /* 0xff8000000f0f7808 */ /* 0x000fe40002800000 */
[----:B------:R-:W-:Y:S01]  /*3ef0*/  FMNMX.FTZ R12, R91, R12, !PT ;  /* 0x0000000c5b0c7209 */ /* 0x000fe20007810000 */
[----:B------:R-:W5:Y:S01]  /*3f00*/  MUFU.TANH R94, R94 ;  /* 0x0000005e005e7308 */ /* 0x000f620000002400 */
[----:B------:R-:W-:Y:S02]  /*3f10*/  ISETP.GT.AND P5, PT, R10, 0x28, PT ;  /* 0x000000280a00780c */ /* 0x000fe40003fa4270 */
[----:B------:R-:W-:Y:S02]  /*3f20*/  FMNMX.FTZ R12, R95, R12, !PT ;  /* 0x0000000c5f0c7209 */ /* 0x000fe40007810000 */
[----:B0-----:R-:W-:Y:S01]  /*3f30*/  FSEL R21, R21, -INF , P4 ;  /* 0xff80000015157808 */ /* 0x001fe20002000000 */
[----:B------:R-:W-:-:S02]  /*3f40*/  WARPGROUP.DEPBAR.LE gsb0, 0x0 ;  /* 0x00008000000079c5 */ /* 0x000fc40000010000 */
[----:B------:R-:W-:Y:S01]  /*3f50*/  WARPGROUP.ARRIVE ;  /* 0x00000000000079c5 */ /* 0x000fe20000000000 */
[----:B------:R-:W-:Y:S01]  /*3f60*/  FMNMX.FTZ R12, R97, R12, !PT ;  /* 0x0000000c610c7209 */ /* 0x000fe20007810000 */
[----:B------:R-:W-:Y:S01]  /*3f70*/  FMUL.FTZ R69, R69, UR6 ;  /* 0x0000000645457c20 */ /* 0x000fe20008410000 */
[----:B------:R-:W-:Y:S01]  /*3f80*/  ISETP.GT.AND P4, PT, R10, 0x29, PT ;  /* 0x000000290a00780c */ /* 0x000fe20003f84270 */
[----:B------:R-:W0:Y:S01]  /*3f90*/  MUFU.TANH R76, R76 ;  /* 0x0000004c004c7308 */ /* 0x000e220000002400 */
[----:B------:R-:W-:Y:S01]  /*3fa0*/  FMNMX.FTZ R12, R99, R12, !PT ;  /* 0x0000000c630c7209 */ /* 0x000fe20007810000 */
[----:B------:R-:W-:Y:S01]  /*3fb0*/  HGMMA.64x16x16.F32 R56, gdesc[UR28], R56, gsb0 ;  /* 0x002000001c3879f0 */ /* 0x000fe20008000838 */
[----:B------:R-:W-:Y:S01]  /*3fc0*/  UIADD3 UR30, UR61, 0x906, URZ ;  /* 0x000009063d1e7890 */ /* 0x000fe2000fffe03f */
[----:B--2---:R-:W-:Y:S01]  /*3fd0*/  FSEL R107, R100, -INF , P5 ;  /* 0xff800000646b7808 */ /* 0x004fe20002800000 */
[----:B------:R-:W-:Y:S01]  /*3fe0*/  UMOV UR28, UR32 ;  /* 0x00000020001c7c82 */ /* 0x000fe20008000000 */
[----:B------:R-:W-:Y:S01]  /*3ff0*/  UMOV UR29, UR33 ;  /* 0x00000021001d7c82 */ /* 0x000fe20008000000 */
[----:B------:R-:W-:Y:S01]  /*4000*/  UMOV UR31, 0x40000040 ;  /* 0x40000040001f7882 */ /* 0x000fe20000000000 */
[----:B------:R-:W-:Y:S01]  /*4010*/  FMNMX.FTZ R12, R109, R12, !PT ;  /* 0x0000000c6d0c7209 */ /* 0x000fe20007810000 */
[----:B------:R-:W-:Y:S01]  /*4020*/  MUFU.TANH R133, R69 ;  /* 0x0000004500857308 */ /* 0x000fe20000002400 */
[----:B---3--:R-:W-:Y:S01]  /*4030*/  FSEL R23, R111, -INF , P2 ;  /* 0xff8000006f177808 */ /* 0x008fe20001000000 */
[----:B------:R-:W-:Y:S01]  /*4040*/  FMUL.FTZ R64, R64, UR6 ;  /* 0x0000000640407c20 */ /* 0x000fe20008410000 */
[----:B------:R-:W-:Y:S01]  /*4050*/  ISETP.GT.AND P2, PT, R10, 0x30, PT ;  /* 0x000000300a00780c */ /* 0x000fe20003f44270 */
[----:B------:R-:W-:Y:S01]  /*4060*/  FMUL.FTZ R65, R65, UR6 ;  /* 0x0000000641417c20 */ /* 0x000fe20008410000 */
[----:B------:R-:W-:Y:S01]  /*4070*/  FMNMX.FTZ R12, R107, R12, !PT ;  /* 0x0000000c6b0c7209 */ /* 0x000fe20007810000 */
[----:B------:R-:W-:Y:S01]  /*4080*/  FMUL.FTZ R68, R68, UR6 ;  /* 0x0000000644447c20 */ /* 0x000fe20008410000 */
[----:B----4-:R-:W-:Y:S01]  /*4090*/  FSEL R105, R88, -INF , P2 ;  /* 0xff80000058697808 */ /* 0x010fe20001000000 */
[----:B------:R-:W2:Y:S01]  /*40a0*/  MUFU.TANH R77, R77 ;  /* 0x0000004d004d7308 */ /* 0x000ea20000002400 */
[----:B------:R-:W-:Y:S01]  /*40b0*/  FMUL.FTZ R66, R66, UR6 ;  /* 0x0000000642427c20 */ /* 0x000fe20008410000 */
[----:B------:R-:W-:Y:S01]  /*40c0*/  FMUL.FTZ R67, R67, UR6 ;  /* 0x0000000643437c20 */ /* 0x000fe20008410000 */
[----:B------:R-:W-:Y:S01]  /*40d0*/  FMUL.FTZ R70, R70, UR6 ;  /* 0x0000000646467c20 */ /* 0x000fe20008410000 */
[----:B------:R-:W-:Y:S01]  /*40e0*/  FMUL.FTZ R71, R71, UR6 ;  /* 0x0000000647477c20 */ /* 0x000fe20008410000 */
[----:B------:R-:W-:-:S03]  /*40f0*/  IMAD.U32 R88, RZ, RZ, UR7 ;  /* 0x00000007ff587e24 */ /* 0x000fc6000f8e00ff */
[----:B------:R-:W3:Y:S08]  /*4100*/  MUFU.TANH R74, R74 ;  /* 0x0000004a004a7308 */ /* 0x000ef00000002400 */
[----:B------:R-:W4:Y:S08]  /*4110*/  MUFU.TANH R64, R64 ;  /* 0x0000004000407308 */ /* 0x000f300000002400 */
[----:B------:R-:W4:Y:S08]  /*4120*/  MUFU.TANH R75, R75 ;  /* 0x0000004b004b7308 */ /* 0x000f300000002400 */
[----:B------:R-:W4:Y:S01]  /*4130*/  MUFU.TANH R129, R65 ;  /* 0x0000004100817308 */ /* 0x000f220000002400 */
        /* <DEDUP_REMOVED lines=18> */
[----:B------:R-:W4:Y:S08]  /*4260*/  MUFU.TANH R78, R78 ;  /* 0x0000004e004e7308 */ /* 0x000f300000002400 */
        /* <DEDUP_REMOVED lines=18> */
[----:B-1----:R-:W-:Y:S01]  /*4390*/  FSEL R49, R90, -INF , P2 ;  /* 0xff8000005a317808 */ /* 0x002fe20001000000 */
[----:B------:R-:W-:Y:S01]  /*43a0*/  FMUL.FTZ R50, R50, UR6 ;  /* 0x0000000632327c20 */ /* 0x000fe20008410000 */
[----:B------:R-:W-:Y:S01]  /*43b0*/  ISETP.GT.AND P2, PT, R10, 0x41, PT ;  /* 0x000000410a00780c */ /* 0x000fe20003f44270 */
[----:B------:R-:W-:-:S03]  /*43c0*/  FMUL.FTZ R54, R54, UR6 ;  /* 0x0000000636367c20 */ /* 0x000fc60008410000 */
[----:B-----5:R-:W-:Y:S01]  /*43d0*/  FSEL R119, R73, -INF , P2 ;  /* 0xff80000049777808 */ /* 0x020fe20001000000 */
[----:B------:R-:W-:Y:S08]  /*43e0*/  MUFU.TANH R8, R55 ;  /* 0x0000003700087308 */ /* 0x000ff00000002400 */
[----:B------:R-:W1:Y:S08]  /*43f0*/  MUFU.TANH R67, R67 ;  /* 0x0000004300437308 */ /* 0x000e700000002400 */
[----:B------:R-:W-:Y:S08]  /*4400*/  MUFU.TANH R86, R63 ;  /* 0x0000003f00567308 */ /* 0x000ff00000002400 */
[----:B------:R-:W5:Y:S08]  /*4410*/  MUFU.TANH R70, R70 ;  /* 0x0000004600467308 */ /* 0x000f700000002400 */
[----:B------:R-:W5:Y:S01]  /*4420*/  MUFU.TANH R60, R60 ;  /* 0x0000003c003c7308 */ /* 0x000f620000002400 */
[----:B------:R-:W-:-:S02]  /*4430*/  WARPGROUP.DEPBAR.LE gsb0, 0x0 ;  /* 0x00008000000079c5 */ /* 0x000fc40000010000 */
[----:B------:R-:W-:Y:S01]  /*4440*/  WARPGROUP.ARRIVE ;  /* 0x00000000000079c5 */ /* 0x000fe20000000000 */
[----:B------:R-:W-:Y:S01]  /*4450*/  FMUL.FTZ R104, R47, UR6 ;  /* 0x000000062f687c20 */ /* 0x000fe20008410000 */
[----:B------:R-:W-:Y:S01]  /*4460*/  FSEL R47, R103, -INF , P4 ;  /* 0xff800000672f7808 */ /* 0x000fe20002000000 */
[----:B------:R-:W-:Y:S01]  /*4470*/  FMUL.FTZ R59, R41, UR6 ;  /* 0x00000006293b7c20 */ /* 0x000fe20008410000 */
[----:B------:R-:W-:Y:S01]  /*4480*/  FSEL R103, R101, -INF , P4 ;  /* 0xff80000065677808 */ /* 0x000fe20002000000 */
[----:B------:R-:W-:Y:S01]  /*4490*/  FMUL.FTZ R61, R43, UR6 ;  /* 0x000000062b3d7c20 */ /* 0x000fe20008410000 */
[----:B------:R-:W-:Y:S01]  /*44a0*/  HGMMA.64x16x16.F32 R32, gdesc[UR28], R32, gsb0 ;  /* 0x002000001c2079f0 */ /* 0x000fe20008000820 */
[----:B------:R-:W-:Y:S01]  /*44b0*/  FSEL R41, R98, -INF , P3 ;  /* 0xff80000062297808 */ /* 0x000fe20001800000 */
[----:B------:R-:W-:Y:S01]  /*44c0*/  FMUL.FTZ R69, R45, UR6 ;  /* 0x000000062d457c20 */ /* 0x000fe20008410000 */
[----:B------:R-:W-:Y:S01]  /*44d0*/  ISETP.GT.AND P3, PT, R10, 0x31, PT ;  /* 0x000000310a00780c */ /* 0x000fe20003f64270 */
[----:B------:R-:W-:Y:S01]  /*44e0*/  FMUL.FTZ R57, R40, UR6 ;  /* 0x0000000628397c20 */ /* 0x000fe20008410000 */
[----:B------:R-:W-:Y:S01]  /*44f0*/  FMNMX.FTZ R12, R103, R12, !PT ;  /* 0x0000000c670c7209 */ /* 0x000fe20007810000 */
[----:B------:R0:W-:Y:S01]  /*4500*/  MUFU.TANH R40, R51 ;  /* 0x0000003300287308 */ /* 0x0001e20000002400 */
[----:B------:R-:W-:Y:S01]  /*4510*/  FSEL R43, R14, -INF , P6 ;  /* 0xff8000000e2b7808 */ /* 0x000fe20003000000 */
[----:B------:R-:W-:Y:S01]  /*4520*/  FMUL.FTZ R44, R44, UR6 ;  /* 0x000000062c2c7c20 */ /* 0x000fe20008410000 */
[----:B------:R-:W-:Y:S01]  /*4530*/  ISETP.GT.AND P6, PT, R10, 0x38, PT ;  /* 0x000000380a00780c */ /* 0x000fe20003fc4270 */
[----:B------:R-:W-:Y:S01]  /*4540*/  FMUL.FTZ R42, R42, UR6 ;  /* 0x000000062a2a7c20 */ /* 0x000fe20008410000 */
[----:B------:R-:W-:Y:S01]  /*4550*/  FSEL R113, R89, -INF , P3 ;  /* 0xff80000059717808 */ /* 0x000fe20001800000 */
[----:B------:R-:W-:Y:S01]  /*4560*/  FMUL.FTZ R46, R46, UR6 ;  /* 0x000000062e2e7c20 */ /* 0x000fe20008410000 */
[----:B------:R-:W-:Y:S01]  /*4570*/  FMNMX.FTZ R12, R105, R12, !PT ;  /* 0x0000000c690c7209 */ /* 0x000fe20007810000 */
[----:B------:R3:W-:Y:S01]  /*4580*/  MUFU.TANH R157, R57 ;  /* 0x00000039009d7308 */ /* 0x0007e20000002400 */
[----:B------:R-:W-:-:S02]  /*4590*/  FSEL R45, R102, -INF , P5 ;  /* 0xff800000662d7808 */ /* 0x000fc40002800000 */
[----:B------:R-:W-:Y:S02]  /*45a0*/  ISETP.GT.AND P5, PT, R10, 0x39, PT ;  /* 0x000000390a00780c */ /* 0x000fe40003fa4270 */
[----:B------:R-:W-:Y:S02]  /*45b0*/  FSEL R117, R92, -INF , P6 ;  /* 0xff8000005c757808 */ /* 0x000fe40003000000 */
[----:B------:R-:W-:Y:S01]  /*45c0*/  FMNMX.FTZ R12, R113, R12, !PT ;  /* 0x0000000c710c7209 */ /* 0x000fe20007810000 */
[----:B------:R1:W-:Y:S01]  /*45d0*/  MUFU.TANH R159, R59 ;  /* 0x0000003b009f7308 */ /* 0x0003e20000002400 */
[----:B------:R-:W-:Y:S02]  /*45e0*/  ISETP.GT.AND P4, PT, R10, 0x40, PT ;  /* 0x000000400a00780c */ /* 0x000fe40003f84270 */
[----:B------:R-:W-:Y:S02]  /*45f0*/  FSEL R115, R93, -INF , P5 ;  /* 0xff8000005d737808 */ /* 0x000fe40002800000 */
[----:B------:R-:W-:-:S02]  /*4600*/  FMNMX.FTZ R12, R117, R12, !PT ;  /* 0x0000000c750c7209 */ /* 0x000fc40007810000 */
[----:B------:R-:W-:Y:S01]  /*4610*/  FSEL R121, R72, -INF , P4 ;  /* 0xff80000048797808 */ /* 0x000fe20002000000 */
[----:B------:R5:W-:Y:S01]  /*4620*/  MUFU.TANH R111, R61 ;  /* 0x0000003d006f7308 */ /* 0x000be20000002400 */
[----:B------:R-:W-:Y:S01]  /*4630*/  FMNMX.FTZ R12, R115, R12, !PT ;  /* 0x0000000c730c7209 */ /* 0x000fe20007810000 */
[--C-:B------:R-:W-:Y:S01]  /*4640*/  IMAD.MOV.U32 R72, RZ, RZ, R87.reuse ;  /* 0x000000ffff487224 */ /* 0x100fe200078e0057 */
[----:B0-----:R-:W-:Y:S01]  /*4650*/  FSEL R51, R82, -INF , P3 ;  /* 0xff80000052337808 */ /* 0x001fe20001800000 */
[----:B------:R-:W-:Y:S01]  /*4660*/  IMAD.MOV.U32 R82, RZ, RZ, R87 ;  /* 0x000000ffff527224 */ /* 0x000fe200078e0057 */
[----:B------:R-:W-:Y:S02]  /*4670*/  ISETP.GT.AND P3, PT, R10, 0x48, PT ;  /* 0x000000480a00780c */ /* 0x000fe40003f64270 */
[----:B------:R-:W-:Y:S01]  /*4680*/  FMNMX.FTZ R12, R121, R12, !PT ;  /* 0x0000000c790c7209 */ /* 0x000fe20007810000 */
[----:B------:R-:W0:Y:S01]  /*4690*/  MUFU.TANH R71, R71 ;  /* 0x0000004700477308 */ /* 0x000e220000002400 */
[----:B------:R-:W-:-:S02]  /*46a0*/  FSEL R53, R94, -INF , P6 ;  /* 0xff8000005e357808 */ /* 0x000fc40003000000 */
[----:B------:R-:W-:Y:S02]  /*46b0*/  ISETP.GT.AND P6, PT, R10, 0x49, PT ;  /* 0x000000490a00780c */ /* 0x000fe40003fc4270 */
[----:B------:R-:W-:Y:S01]  /*46c0*/  FSEL R123, R76, -INF , P3 ;  /* 0xff8000004c7b7808 */ /* 0x000fe20001800000 */
[----:B------:R-:W-:Y:S01]  /*46d0*/  IMAD.MOV.U32 R76, RZ, RZ, R87 ;  /* 0x000000ffff4c7224 */ /* 0x000fe200078e0057 */
[----:B------:R-:W-:Y:S01]  /*46e0*/  FMNMX.FTZ R12, R119, R12, !PT ;  /* 0x0000000c770c7209 */ /* 0x000fe20007810000 */
[----:B------:R-:W0:Y:S01]  /*46f0*/  MUFU.TANH R58, R58 ;  /* 0x0000003a003a7308 */ /* 0x000e220000002400 */
[----:B------:R-:W-:Y:S02]  /*4700*/  FSEL R55, R83, -INF , P5 ;  /* 0xff80000053377808 */ /* 0x000fe40002800000 */
[----:B------:R-:W-:Y:S02]  /*4710*/  ISETP.GT.AND P5, PT, R10, 0x50, PT ;  /* 0x000000500a00780c */ /* 0x000fe40003fa4270 */
[----:B--2---:R-:W-:Y:S01]  /*4720*/  FSEL R125, R77, -INF , P6 ;  /* 0xff8000004d7d7808 */ /* 0x004fe20003000000 */
[----:B------:R-:W-:-:S02]  /*4730*/  WARPGROUP.DEPBAR.LE gsb0, 0x0 ;  /* 0x00008000000079c5 */ /* 0x000fc40000010000 */
[----:B------:R-:W-:Y:S01]  /*4740*/  FMNMX.FTZ R14, R123, R12, !PT ;  /* 0x0000000c7b0e7209 */ /* 0x000fe20007810000 */
[----:B------:R-:W-:Y:S01]  /*4750*/  WARPGROUP.ARRIVE ;  /* 0x00000000000079c5 */ /* 0x000fe20000000000 */
[----:B---3--:R-:W-:Y:S01]  /*4760*/  FSEL R57, R74, -INF , P4 ;  /* 0xff8000004a397808 */ /* 0x008fe20002000000 */
[----:B------:R-:W2:Y:S01]  /*4770*/  MUFU.TANH R48, R48 ;  /* 0x0000003000307308 */ /* 0x000ea20000002400 */
[----:B------:R-:W-:Y:S01]  /*4780*/  ISETP.GT.AND P4, PT, R10, 0x51, PT ;  /* 0x000000510a00780c */ /* 0x000fe20003f84270 */
[----:B------:R-:W-:Y:S01]  /*4790*/  FMUL.FTZ R12, R33, UR6 ;  /* 0x00000006210c7c20 */ /* 0x000fe20008410000 */
[----:B----4-:R-:W-:Y:S01]  /*47a0*/  FSEL R127, R64, -INF , P5 ;  /* 0xff800000407f7808 */ /* 0x010fe20002800000 */
[----:B------:R-:W-:Y:S01]  /*47b0*/  HGMMA.64x16x16.F32 R24, gdesc[UR32], R24, gsb0 ;  /* 0x00200000201879f0 */ /* 0x000fe20008000818 */
[----:B------:R-:W-:Y:S01]  /*47c0*/  FMNMX.FTZ R14, R125, R14, !PT ;  /* 0x0000000e7d0e7209 */ /* 0x000fe20007810000 */
[----:B------:R-:W-:Y:S01]  /*47d0*/  FMUL.FTZ R32, R32, UR6 ;  /* 0x0000000620207c20 */ /* 0x000fe20008410000 */
[----:B-1----:R-:W-:Y:S01]  /*47e0*/  FSEL R59, R75, -INF , P2 ;  /* 0xff8000004b3b7808 */ /* 0x002fe20001000000 */
[----:B------:R-:W1:Y:S01]  /*47f0*/  MUFU.TANH R62, R62 ;  /* 0x0000003e003e7308 */ /* 0x000e620000002400 */
[----:B------:R-:W-:Y:S01]  /*4800*/  ISETP.GT.AND P2, PT, R10, 0x58, PT ;  /* 0x000000580a00780c */ /* 0x000fe20003f44270 */
[----:B------:R-:W-:Y:S01]  /*4810*/  FMUL.FTZ R36, R36, UR6 ;  /* 0x0000000624247c20 */ /* 0x000fe20008410000 */
[----:B------:R-:W-:Y:S01]  /*4820*/  FSEL R129, R129, -INF , P4 ;  /* 0xff80000081817808 */ /* 0x000fe20002000000 */
[----:B------:R-:W-:Y:S01]  /*4830*/  FMUL.FTZ R34, R34, UR6 ;  /* 0x0000000622227c20 */ /* 0x000fe20008410000 */
[----:B------:R-:W-:Y:S01]  /*4840*/  FMNMX.FTZ R14, R127, R14, !PT ;  /* 0x0000000e7f0e7209 */ /* 0x000fe20007810000 */
[----:B------:R-:W-:Y:S01]  /*4850*/  FMUL.FTZ R38, R38, UR6 ;  /* 0x0000000626267c20 */ /* 0x000fe20008410000 */
[----:B------:R-:W-:Y:S01]  /*4860*/  FSEL R63, R84, -INF , P6 ;  /* 0xff800000543f7808 */ /* 0x000fe20003000000 */
[----:B------:R3:W-:Y:S01]  /*4870*/  MUFU.TANH R163, R69 ;  /* 0x0000004500a37308 */ /* 0x0007e20000002400 */
[----:B-----5:R-:W-:Y:S01]  /*4880*/  FSEL R61, R78, -INF , P3 ;  /* 0xff8000004e3d7808 */ /* 0x020fe20001800000 */
[----:B------:R-:W-:Y:S01]  /*4890*/  FMUL.FTZ R39, R39, UR6 ;  /* 0x0000000627277c20 */ /* 0x000fe20008410000 */
[C---:B------:R-:W-:Y:S01]  /*48a0*/  ISETP.GT.AND P6, PT, R10.reuse, 0x60, PT ;  /* 0x000000600a00780c */ /* 0x040fe20003fc4270 */
[--C-:B------:R-:W-:Y:S01]  /*48b0*/  IMAD.MOV.U32 R84, RZ, RZ, R87.reuse ;  /* 0x000000ffff547224 */ /* 0x100fe200078e0057 */
[----:B------:R-:W-:Y:S01]  /*48c0*/  ISETP.GT.AND P3, PT, R10, 0x59, PT ;  /* 0x000000590a00780c */ /* 0x000fe20003f64270 */
[--C-:B------:R-:W-:Y:S01]  /*48d0*/  IMAD.MOV.U32 R78, RZ, RZ, R87.reuse ;  /* 0x000000ffff4e7224 */ /* 0x100fe200078e0057 */
[----:B------:R-:W-:Y:S01]  /*48e0*/  FSEL R131, R68, -INF , P2 ;  /* 0xff80000044837808 */ /* 0x000fe20001000000 */
[----:B------:R-:W4:Y:S01]  /*48f0*/  MUFU.TANH R52, R52 ;  /* 0x0000003400347308 */ /* 0x000f220000002400 */
[----:B------:R-:W-:Y:S01]  /*4900*/  FMNMX.FTZ R14, R129, R14, !PT ;  /* 0x0000000e810e7209 */ /* 0x000fe20007810000 */
[--C-:B------:R-:W-:Y:S01]  /*4910*/  IMAD.MOV.U32 R74, RZ, RZ, R87.reuse ;  /* 0x000000ffff4a7224 */ /* 0x100fe200078e0057 */
[----:B------:R-:W-:Y:S01]  /*4920*/  FSEL R135, R56, -INF , P6 ;  /* 0xff80000038877808 */ /* 0x000fe20003000000 */
[--C-:B------:R-:W-:Y:S01]  /*4930*/  IMAD.MOV.U32 R68, RZ, RZ, R87.reuse ;  /* 0x000000ffff447224 */ /* 0x100fe200078e0057 */
[----:B------:R-:W-:Y:S01]  /*4940*/  FSEL R133, R133, -INF , P3 ;  /* 0xff80000085857808 */ /* 0x000fe20001800000 */
[--C-:B------:R-:W-:Y:S01]  /*4950*/  IMAD.MOV.U32 R64, RZ, RZ, R87.reuse ;  /* 0x000000ffff407224 */ /* 0x100fe200078e0057 */
[----:B------:R-:W-:Y:S01]  /*4960*/  FMNMX.FTZ R56, R131, R14, !PT ;  /* 0x0000000e83387209 */ /* 0x000fe20007810000 */
[----:B------:R-:W5:Y:S01]  /*4970*/  MUFU.TANH R50, R50 ;  /* 0x0000003200327308 */ /* 0x000f620000002400 */
[----:B------:R-:W-:Y:S01]  /*4980*/  FSEL R65, R66, -INF , P5 ;  /* 0xff80000042417808 */ /* 0x000fe20002800000 */
[----:B------:R-:W-:Y:S01]  /*4990*/  FMUL.FTZ R14, R35, UR6 ;  /* 0x00000006230e7c20 */ /* 0x000fe20008410000 */
[----:B------:R-:W-:Y:S01]  /*49a0*/  ISETP.GT.AND P5, PT, R10, 0x61, PT ;  /* 0x000000610a00780c */ /* 0x000fe20003fa4270 */
[----:B------:R-:W-:Y:S01]  /*49b0*/  IMAD.MOV.U32 R66, RZ, RZ, R87 ;  /* 0x000000ffff427224 */ /* 0x000fe200078e0057 */
[----:B------:R-:W-:-:S02]  /*49c0*/  FMNMX.FTZ R56, R133, R56, !PT ;  /* 0x0000003885387209 */ /* 0x000fc40007810000 */
[----:B------:R-:W-:Y:S01]  /*49d0*/  FSEL R67, R67, -INF , P4 ;  /* 0xff80000043437808 */ /* 0x000fe20002000000 */
[----:B------:R-:W5:Y:S01]  /*49e0*/  MUFU.TANH R54, R54 ;  /* 0x0000003600367308 */ /* 0x000f620000002400 */
[----:B------:R-:W-:Y:S02]  /*49f0*/  ISETP.GT.AND P4, PT, R10, 0x68, PT ;  /* 0x000000680a00780c */ /* 0x000fe40003f84270 */
[----:B------:R-:W-:Y:S02]  /*4a00*/  FSEL R137, R137, -INF , P5 ;  /* 0xff80000089897808 */ /* 0x000fe40002800000 */
[----:B------:R-:W-:Y:S02]  /*4a10*/  FMNMX.FTZ R56, R135, R56, !PT ;  /* 0x0000003887387209 */ /* 0x000fe40007810000 */
[----:B---3--:R-:W-:Y:S01]  /*4a20*/  FSEL R69, R70, -INF , P2 ;  /* 0xff80000046457808 */ /* 0x008fe20001000000 */
[----:B------:R-:W3:Y:S01]  /*4a30*/  MUFU.TANH R44, R44 ;  /* 0x0000002c002c7308 */ /* 0x000ee20000002400 */
[----:B------:R-:W-:-:S02]  /*4a40*/  ISETP.GT.AND P2, PT, R10, 0x69, PT ;  /* 0x000000690a00780c */ /* 0x000fc40003f44270 */
[----:B------:R-:W-:Y:S02]  /*4a50*/  FSEL R141, R60, -INF , P4 ;  /* 0xff8000003c8d7808 */ /* 0x000fe40002000000 */
[----:B------:R-:W-:Y:S02]  /*4a60*/  FMNMX.FTZ R56, R137, R56, !PT ;  /* 0x0000003889387209 */ /* 0x000fe40007810000 */
[----:B0-----:R-:W-:Y:S01]  /*4a70*/  FSEL R71, R71, -INF , P3 ;  /* 0xff80000047477808 */ /* 0x001fe20001800000 */
[----:B------:R-:W0:Y:S01]  /*4a80*/  MUFU.TANH R32, R32 ;  /* 0x0000002000207308 */ /* 0x000e220000002400 */
[----:B------:R-:W-:Y:S01]  /*4a90*/  ISETP.GT.AND P3, PT, R10, 0x70, PT ;  /* 0x000000700a00780c */ /* 0x000fe20003f64270 */
[----:B------:R-:W-:Y:S02]  /*4aa0*/  WARPGROUP.DEPBAR.LE gsb0, 0x0 ;  /* 0x00008000000079c5 */ /* 0x000fe40000010000 */
[----:B------:R-:W-:Y:S01]  /*4ab0*/  FSEL R145, R145, -INF , P2 ;  /* 0xff80000091917808 */ /* 0x000fe20001000000 */
[----:B------:R-:W-:Y:S01]  /*4ac0*/  FMUL.FTZ R24, R24, UR6 ;  /* 0x0000000618187c20 */ /* 0x000fe20008410000 */
[----:B------:R-:W-:Y:S01]  /*4ad0*/  FMNMX.FTZ R56, R141, R56, !PT ;  /* 0x000000388d387209 */ /* 0x000fe20007810000 */
[----:B------:R-:W-:Y:S01]  /*4ae0*/  FMUL.FTZ R28, R28, UR6 ;  /* 0x000000061c1c7c20 */ /* 0x000fe20008410000 */
[----:B------:R-:W-:Y:S01]  /*4af0*/  FSEL R73, R58, -INF , P6 ;  /* 0xff8000003a497808 */ /* 0x000fe20003000000 */
[----:B------:R-:W0:Y:S01]  /*4b00*/  MUFU.TANH R42, R42 ;  /* 0x0000002a002a7308 */ /* 0x000e220000002400 */
[----:B------:R-:W-:Y:S01]  /*4b10*/  ISETP.GT.AND P6, PT, R10, 0x71, PT ;  /* 0x000000710a00780c */ /* 0x000fe20003fc4270 */
[----:B------:R-:W-:Y:S01]  /*4b20*/  FMUL.FTZ R26, R26, UR6 ;  /* 0x000000061a1a7c20 */ /* 0x000fe20008410000 */
[----:B--2---:R-:W-:Y:S01]  /*4b30*/  FSEL R147, R48, -INF , P3 ;  /* 0xff80000030937808 */ /* 0x004fe20001800000 */
[----:B------:R-:W-:Y:S01]  /*4b40*/  FMUL.FTZ R48, R37, UR6 ;  /* 0x0000000625307c20 */ /* 0x000fe20008410000 */
[----:B------:R-:W-:Y:S01]  /*4b50*/  FMNMX.FTZ R56, R145, R56, !PT ;  /* 0x0000003891387209 */ /* 0x000fe20007810000 */
[----:B------:R-:W-:Y:S01]  /*4b60*/  FMUL.FTZ R30, R30, UR6 ;  /* 0x000000061e1e7c20 */ /* 0x000fe20008410000 */
[----:B------:R-:W-:Y:S01]  /*4b70*/  FSEL R33, R80, -INF , P5 ;  /* 0xff80000050217808 */ /* 0x000fe20002800000 */
[----:B------:R-:W2:Y:S01]  /*4b80*/  MUFU.TANH R12, R12 ;  /* 0x0000000c000c7308 */ /* 0x000ea20000002400 */
[----:B------:R-:W-:Y:S01]  /*4b90*/  ISETP.GT.AND P5, PT, R10, 0x78, PT ;  /* 0x000000780a00780c */ /* 0x000fe20003fa4270 */
[----:B------:R-:W-:Y:S01]  /*4ba0*/  IMAD.MOV.U32 R58, RZ, RZ, R87 ;  /* 0x000000ffff3a7224 */ /* 0x000fe200078e0057 */
[----:B------:R-:W-:-:S02]  /*4bb0*/  FSEL R153, R153, -INF , P6 ;  /* 0xff80000099997808 */ /* 0x000fc40003000000 */
[----:B------:R-:W-:Y:S02]  /*4bc0*/  FMNMX.FTZ R56, R147, R56, !PT ;  /* 0x0000003893387209 */ /* 0x000fe40007810000 */
[----:B-1----:R-:W-:Y:S01]  /*4bd0*/  FSEL R75, R62, -INF , P4 ;  /* 0xff8000003e4b7808 */ /* 0x002fe20002000000 */
[----:B------:R-:W1:Y:S01]  /*4be0*/  MUFU.TANH R46, R46 ;  /* 0x0000002e002e7308 */ /* 0x000e620000002400 */
[----:B------:R-:W-:Y:S01]  /*4bf0*/  ISETP.GT.AND P4, PT, R10, 0x79, PT ;  /* 0x000000790a00780c */ /* 0x000fe20003f84270 */
[--C-:B------:R-:W-:Y:S01]  /*4c00*/  IMAD.MOV.U32 R62, RZ, RZ, R87.reuse ;  /* 0x000000ffff3e7224 */ /* 0x100fe200078e0057 */
[----:B----4-:R-:W-:Y:S02]  /*4c10*/  FSEL R151, R52, -INF , P5 ;  /* 0xff80000034977808 */ /* 0x010fe40002800000 */
[----:B------:R-:W-:Y:S02]  /*4c20*/  FMNMX.FTZ R56, R153, R56, !PT ;  /* 0x0000003899387209 */ /* 0x000fe40007810000 */
[----:B------:R-:W-:Y:S01]  /*4c30*/  FSEL R35, R86, -INF , P2 ;  /* 0xff80000056237808 */ /* 0x000fe20001000000 */
[----:B------:R-:W4:Y:S01]  /*4c40*/  MUFU.TANH R36, R36 ;  /* 0x0000002400247308 */ /* 0x000f220000002400 */
[----:B------:R-:W-:Y:S01]  /*4c50*/  ISETP.GT.AND P2, PT, R10, 0x80, PT ;  /* 0x000000800a00780c */ /* 0x000fe20003f44270 */
[----:B------:R-:W-:Y:S01]  /*4c60*/  IMAD.MOV.U32 R86, RZ, RZ, R87 ;  /* 0x000000ffff567224 */ /* 0x000fe200078e0057 */
[----:B------:R-:W-:-:S02]  /*4c70*/  FSEL R155, R155, -INF , P4 ;  /* 0xff8000009b9b7808 */ /* 0x000fc40002000000 */
[----:B------:R-:W-:Y:S02]  /*4c80*/  FMNMX.FTZ R56, R151, R56, !PT ;  /* 0x0000003897387209 */ /* 0x000fe40007810000 */
[----:B-----5:R-:W-:Y:S01]  /*4c90*/  FSEL R77, R50, -INF , P3 ;  /* 0xff800000324d7808 */ /* 0x020fe20001800000 */
[----:B------:R-:W5:Y:S01]  /*4ca0*/  MUFU.TANH R104, R104 ;  /* 0x0000006800687308 */ /* 0x000f620000002400 */
[----:B------:R-:W-:Y:S02]  /*4cb0*/  ISETP.GT.AND P3, PT, R10, 0x81, PT ;  /* 0x000000810a00780c */ /* 0x000fe40003f64270 */
[----:B------:R-:W-:Y:S02]  /*4cc0*/  FSEL R157, R157, -INF , P2 ;  /* 0xff8000009d9d7808 */ /* 0x000fe40001000000 */
[----:B------:R-:W-:Y:S02]  /*4cd0*/  FMNMX.FTZ R56, R155, R56, !PT ;  /* 0x000000389b387209 */ /* 0x000fe40007810000 */
[----:B------:R-:W-:Y:S01]  /*4ce0*/  FSEL R37, R40, -INF , P6 ;  /* 0xff80000028257808 */ /* 0x000fe20003000000 */
[----:B------:R-:W5:Y:S01]  /*4cf0*/  MUFU.TANH R48, R48 ;  /* 0x0000003000307308 */ /* 0x000f620000002400 */
[----:B------:R-:W-:-:S02]  /*4d00*/  ISETP.GT.AND P6, PT, R10, 0x88, PT ;  /* 0x000000880a00780c */ /* 0x000fc40003fc4270 */
[----:B------:R-:W-:Y:S02]  /*4d10*/  FSEL R159, R159, -INF , P3 ;  /* 0xff8000009f9f7808 */ /* 0x000fe40001800000 */
[----:B------:R-:W-:Y:S02]  /*4d20*/  FMNMX.FTZ R56, R157, R56, !PT ;  /* 0x000000389d387209 */ /* 0x000fe40007810000 */
[----:B------:R-:W-:Y:S01]  /*4d30*/  FSEL R83, R54, -INF , P5 ;  /* 0xff80000036537808 */ /* 0x000fe20002800000 */
[----:B------:R-:W5:Y:S01]  /*4d40*/  MUFU.TANH R34, R34 ;  /* 0x0000002200227308 */ /* 0x000f620000002400 */
[----:B------:R-:W-:Y:S02]  /*4d50*/  ISETP.GT.AND P5, PT, R10, 0x89, PT ;  /* 0x000000890a00780c */ /* 0x000fe40003fa4270 */
[----:B---3--:R-:W-:Y:S02]  /*4d60*/  FSEL R161, R44, -INF , P6 ;  /* 0xff8000002ca17808 */ /* 0x008fe40003000000 */
[----:B------:R-:W-:-:S02]  /*4d70*/  FMNMX.FTZ R56, R159, R56, !PT ;  /* 0x000000389f387209 */ /* 0x000fc40007810000 */
[----:B------:R-:W-:Y:S01]  /*4d80*/  FSEL R93, R8, -INF , P4 ;  /* 0xff800000085d7808 */ /* 0x000fe20002000000 */
[----:B------:R-:W-:Y:S01]  /*4d90*/  FMUL.FTZ R8, R25, UR6 ;  /* 0x0000000619087c20 */ /* 0x000fe20008410000 */
[C---:B------:R-:W-:Y:S01]  /*4da0*/  ISETP.GT.AND P4, PT, R10.reuse, 0x90, PT ;  /* 0x000000900a00780c */ /* 0x040fe20003f84270 */
[----:B------:R-:W3:Y:S01]  /*4db0*/  MUFU.TANH R24, R24 ;  /* 0x0000001800187308 */ /* 0x000ee20000002400 */
[----:B------:R-:W-:Y:S02]  /*4dc0*/  FSEL R163, R163, -INF , P5 ;  /* 0xff800000a3a37808 */ /* 0x000fe40002800000 */
[----:B------:R-:W-:Y:S02]  /*4dd0*/  FMNMX.FTZ R56, R161, R56, !PT ;  /* 0x00000038a1387209 */ /* 0x000fe40007810000 */
[----:B------:R-:W-:Y:S02]  /*4de0*/  FSEL R111, R111, -INF , P3 ;  /* 0xff8000006f6f7808 */ /* 0x000fe40001800000 */
[----:B------:R-:W-:Y:S01]  /*4df0*/  ISETP.GT.AND P3, PT, R10, 0x91, PT ;  /* 0x000000910a00780c */ /* 0x000fe20003f64270 */
[----:B------:R-:W3:Y:S01]  /*4e00*/  MUFU.TANH R14, R14 ;  /* 0x0000000e000e7308 */ /* 0x000ee20000002400 */
[----:B0-----:R-:W-:-:S02]  /*4e10*/  FSEL R165, R32, -INF , P4 ;  /* 0xff80000020a57808 */ /* 0x001fc40002000000 */
[----:B------:R-:W-:Y:S02]  /*4e20*/  FMNMX.FTZ R56, R163, R56, !PT ;  /* 0x00000038a3387209 */ /* 0x000fe40007810000 */
[----:B------:R-:W-:Y:S02]  /*4e30*/  FSEL R101, R42, -INF , P2 ;  /* 0xff8000002a657808 */ /* 0x000fe40001000000 */
[----:B------:R-:W-:Y:S01]  /*4e40*/  ISETP.GT.AND P2, PT, R10, 0x98, PT ;  /* 0x000000980a00780c */ /* 0x000fe20003f44270 */
[----:B------:R-:W0:Y:S01]  /*4e50*/  MUFU.TANH R8, R8 ;  /* 0x0000000800087308 */ /* 0x000e220000002400 */
[----:B--2---:R-:W-:Y:S01]  /*4e60*/  FSEL R167, R12, -INF , P3 ;  /* 0xff8000000ca77808 */ /* 0x004fe20001800000 */
[----:B------:R-:W-:Y:S01]  /*4e70*/  FMUL.FTZ R12, R29, UR6 ;  /* 0x000000061d0c7c20 */ /* 0x000fe20008410000 */
[----:B------:R-:W-:Y:S02]  /*4e80*/  FMNMX.FTZ R56, R165, R56, !PT ;  /* 0x00000038a5387209 */ /* 0x000fe40007810000 */
[----:B-1----:R-:W-:-:S02]  /*4e90*/  FSEL R25, R46, -INF , P6 ;  /* 0xff8000002e197808 */ /* 0x002fc40003000000 */
[----:B------:R-:W-:Y:S01]  /*4ea0*/  ISETP.GT.AND P6, PT, R10, 0x99, PT ;  /* 0x000000990a00780c */ /* 0x000fe20003fc4270 */
[----:B------:R-:W1:Y:S01]  /*4eb0*/  MUFU.TANH R38, R38 ;  /* 0x0000002600267308 */ /* 0x000e620000002400 */
[----:B----4-:R-:W-:Y:S02]  /*4ec0*/  FSEL R169, R36, -INF , P2 ;  /* 0xff80000024a97808 */ /* 0x010fe40001000000 */
[----:B------:R-:W-:Y:S02]  /*4ed0*/  FMNMX.FTZ R56, R167, R56, !PT ;  /* 0x00000038a7387209 */ /* 0x000fe40007810000 */
[----:B-----5:R-:W-:Y:S02]  /*4ee0*/  FSEL R29, R104, -INF , P5 ;  /* 0xff800000681d7808 */ /* 0x020fe40002800000 */
[----:B------:R-:W-:Y:S01]  /*4ef0*/  ISETP.GT.AND P5, PT, R10, 0xa0, PT ;  /* 0x000000a00a00780c */ /* 0x000fe20003fa4270 */
[----:B------:R-:W2:Y:S01]  /*4f00*/  MUFU.TANH R28, R28 ;  /* 0x0000001c001c7308 */ /* 0x000ea20000002400 */
[----:B------:R-:W-:-:S02]  /*4f10*/  FSEL R171, R48, -INF , P6 ;  /* 0xff80000030ab7808 */ /* 0x000fc40003000000 */
[----:B------:R-:W-:Y:S02]  /*4f20*/  FMNMX.FTZ R56, R169, R56, !PT ;  /* 0x00000038a9387209 */ /* 0x000fe40007810000 */
[----:B------:R-:W-:Y:S02]  /*4f30*/  FSEL R139, R34, -INF , P4 ;  /* 0xff800000228b7808 */ /* 0x000fe40002000000 */
[----:B------:R-:W-:Y:S01]  /*4f40*/  ISETP.GT.AND P4, PT, R10, 0xa1, PT ;  /* 0x000000a10a00780c */ /* 0x000fe20003f84270 */
[----:B------:R-:W4:Y:S01]  /*4f50*/  MUFU.TANH R12, R12 ;  /* 0x0000000c000c7308 */ /* 0x000f220000002400 */
[----:B---3--:R-:W-:Y:S02]  /*4f60*/  FSEL R173, R24, -INF , P5 ;  /* 0xff80000018ad7808 */ /* 0x008fe40002800000 */
[----:B------:R-:W-:Y:S02]  /*4f70*/  FMNMX.FTZ R56, R171, R56, !PT ;  /* 0x00000038ab387209 */ /* 0x000fe40007810000 */
[----:B------:R-:W-:Y:S01]  /*4f80*/  FSEL R143, R14, -INF , P3 ;  /* 0xff8000000e8f7808 */ /* 0x000fe20001800000 */
[----:B------:R-:W-:Y:S01]  /*4f90*/  FMUL.FTZ R14, R31, UR6 ;  /* 0x000000061f0e7c20 */ /* 0x000fe20008410000 */
[----:B------:R-:W-:Y:S01]  /*4fa0*/  ISETP.GT.AND P3, PT, R10, 0xa8, PT ;  /* 0x000000a80a00780c */ /* 0x000fe20003f64270 */
[----:B------:R-:W-:Y:S01]  /*4fb0*/  MUFU.TANH R26, R26 ;  /* 0x0000001a001a7308 */ /* 0x000fe20000002400 */
[----:B0-----:R-:W-:-:S02]  /*4fc0*/  FSEL R175, R8, -INF , P4 ;  /* 0xff80000008af7808 */ /* 0x001fc40002000000 */
[----:B------:R-:W-:Y:S02]  /*4fd0*/  FMNMX.FTZ R56, R173, R56, !PT ;  /* 0x00000038ad387209 */ /* 0x000fe40007810000 */
[----:B-1----:R-:W-:Y:S02]  /*4fe0*/  FSEL R149, R38, -INF , P2 ;  /* 0xff80000026957808 */ /* 0x002fe40001000000 */
[----:B------:R-:W-:Y:S01]  /*4ff0*/  ISETP.GT.AND P2, PT, R10, 0xa9, PT ;  /* 0x000000a90a00780c */ /* 0x000fe20003f44270 */
[----:B------:R-:W-:Y:S01]  /*5000*/  MUFU.TANH R30, R30 ;  /* 0x0000001e001e7308 */ /* 0x000fe20000002400 */
[----:B--2---:R-:W-:Y:S02]  /*5010*/  FSEL R177, R28, -INF , P3 ;  /* 0xff8000001cb17808 */ /* 0x004fe40001800000 */
[----:B------:R-:W-:Y:S02]  /*5020*/  FMNMX.FTZ R56, R175, R56, !PT ;  /* 0x00000038af387209 */ /* 0x000fe40007810000 */
[----:B----4-:R-:W-:-:S02]  /*5030*/  FSEL R179, R12, -INF , P2 ;  /* 0xff8000000cb37808 */ /* 0x010fc40001000000 */
[----:B------:R-:W-:Y:S01]  /*5040*/  FMNMX.FTZ R56, R177, R56, !PT ;  /* 0x00000038b1387209 */ /* 0x000fe20007810000 */
[----:B------:R-:W0:Y:S01]  /*5050*/  MUFU.TANH R10, R39 ;  /* 0x00000027000a7308 */ /* 0x000e220000002400 */
[-C--:B------:R-:W-:Y:S02]  /*5060*/  MOV R80, R87.reuse ;  /* 0x0000005700507202 */ /* 0x080fe40000000f00 */
[----:B------:R-:W-:Y:S02]  /*5070*/  FMNMX.FTZ R56, R179, R56, !PT ;  /* 0x00000038b3387209 */ /* 0x000fe40007810000 */
[-C--:B------:R-:W-:Y:S02]  /*5080*/  MOV R70, R87.reuse ;  /* 0x0000005700467202 */ /* 0x080fe40000000f00 */
[----:B------:R-:W-:Y:S01]  /*5090*/  MOV R60, R87 ;  /* 0x00000057003c7202 */ /* 0x000fe20000000f00 */
[----:B------:R-:W1:Y:S01]  /*50a0*/  SHFL.BFLY PT, R89, R56, 0x2, 0x1f ;  /* 0x0c401f0038597f89 */ /* 0x000e6200000e0000 */
[----:B------:R-:W-:Y:S01]  /*50b0*/  MUFU.TANH R14, R14 ;  /* 0x0000000e000e7308 */ /* 0x000fe20000002400 */
[----:B-1----:R-:W-:Y:S01]  /*50c0*/  FMNMX.FTZ R12, R56, R89, !PT ;  /* 0x00000059380c7209 */ /* 0x002fe20007810000 */
[----:B------:R-:W-:-:S04]  /*50d0*/  IMAD.MOV.U32 R56, RZ, RZ, R87 ;  /* 0x000000ffff387224 */ /* 0x000fc800078e0057 */
[----:B------:R-:W1:Y:S02]  /*50e0*/  SHFL.BFLY PT, R89, R12, 0x1, 0x1f ;  /* 0x0c201f000c597f89 */ /* 0x000e6400000e0000 */
[----:B-1----:R-:W-:Y:S01]  /*50f0*/  FMNMX.FTZ R89, R12, R89, !PT ;  /* 0x000000590c597209 */ /* 0x002fe20007810000 */
[----:B------:R-:W-:Y:S01]  /*5100*/  FMUL.FTZ R12, R27, UR6 ;  /* 0x000000061b0c7c20 */ /* 0x000fe20008410000 */
[----:B------:R-:W-:Y:S02]  /*5110*/  R2UR UR6, R17 ;  /* 0x00000000110672ca */ /* 0x000fe400000e0000 */
[C---:B------:R-:W-:Y:S01]  /*5120*/  FSETP.NEU.FTZ.AND P0, PT, R89.reuse, -INF , PT ;  /* 0xff8000005900780b */ /* 0x040fe20003f1d000 */
[----:B------:R-:W-:Y:S02]  /*5130*/  FMUL.FTZ R8, R89, R88 ;  /* 0x0000005859087220 */ /* 0x000fe40000410000 */
[----:B------:R-:W1:Y:S03]  /*5140*/  MUFU.TANH R12, R12 ;  /* 0x0000000c000c7308 */ /* 0x000e660000002400 */
[----:B------:R-:W-:-:S02]  /*5150*/  FSEL R8, R8, RZ, P0 ;  /* 0x000000ff08087208 */ /* 0x000fc40000000000 */
[----:B------:R-:W-:-:S03]  /*5160*/  ISETP.NE.AND P0, PT, R20, RZ, PT ;  /* 0x000000ff1400720c */ /* 0x000fc60003f05270 */
[--C-:B------:R-:W-:Y:S01]  /*5170*/  FFMA.FTZ R27, R6, R88, -R8.reuse ;  /* 0x00000058061b7223 */ /* 0x100fe20000010808 */
[----:B------:R-:W-:Y:S01]  /*5180*/  FMNMX.FTZ R6, R5, R4, !PT ;  /* 0x0000000405067209 */ /* 0x000fe20007810000 */
[-CC-:B------:R-:W-:Y:S01]  /*5190*/  FFMA.FTZ R192, R121, R88.reuse, -R8.reuse ;  /* 0x0000005879c07223 */ /* 0x180fe20000010808 */
[----:B0-----:R-:W-:Y:S01]  /*51a0*/  FSEL R121, R10, -INF , P6 ;  /* 0xff8000000a797808 */ /* 0x001fe20003000000 */
[--C-:B------:R-:W-:Y:S01]  /*51b0*/  FFMA.FTZ R194, R123, R88, -R8.reuse ;  /* 0x000000587bc27223 */ /* 0x100fe20000010808 */
[----:B------:R-:W-:Y:S01]  /*51c0*/  FMNMX.FTZ R6, R7, R6, !PT ;  /* 0x0000000607067209 */ /* 0x000fe20007810000 */
[-CC-:B------:R-:W-:Y:S01]  /*51d0*/  FFMA.FTZ R196, R127, R88.reuse, -R8.reuse ;  /* 0x000000587fc47223 */ /* 0x180fe20000010808 */
[----:B------:R-:W-:Y:S01]  /*51e0*/  FSEL R123, R26, -INF , P5 ;  /* 0xff8000001a7b7808 */ /* 0x000fe20002800000 */
[--C-:B------:R-:W-:Y:S01]  /*51f0*/  FFMA.FTZ R198, R131, R88, -R8.reuse ;  /* 0x0000005883c67223 */ /* 0x100fe20000010808 */
[----:B------:R-:W-:Y:S01]  /*5200*/  FMNMX.FTZ R6, R11, R6, !PT ;  /* 0x000000060b067209 */ /* 0x000fe20007810000 */
[-CC-:B------:R-:W-:Y:S01]  /*5210*/  FFMA.FTZ R188, R105, R88.reuse, -R8.reuse ;  /* 0x0000005869bc7223 */ /* 0x180fe20000010808 */
[----:B-1----:R-:W-:Y:S01]  /*5220*/  FSEL R127, R12, -INF , P4 ;  /* 0xff8000000c7f7808 */ /* 0x002fe20002000000 */
[--C-:B------:R-:W-:Y:S01]  /*5230*/  FFMA.FTZ R105, R133, R88, -R8.reuse ;  /* 0x0000005885697223 */ /* 0x100fe20000010808 */
[----:B------:R-:W-:Y:S01]  /*5240*/  FMNMX.FTZ R6, R13, R6, !PT ;  /* 0x000000060d067209 */ /* 0x000fe20007810000 */
        /* <DEDUP_REMOVED lines=25> */
[-CC-:B------:R-:W-:Y:S01]  /*53e0*/  FFMA.FTZ R91, R113, R88.reuse, -R8.reuse ;  /* 0x00000058715b7223 */ /* 0x180fe20000010808 */
[--C-:B------:R-:W-:Y:S01]  /*53f0*/  FFMA.FTZ R190, R117, R88, -R8.reuse ;  /* 0x0000005875be7223 */ /* 0x100fe20000010808 */
[----:B------:R-:W-:Y:S01]  /*5400*/  FMNMX.FTZ R6, R47, R6, !PT ;  /* 0x000000062f067209 */ /* 0x000fe20007810000 */
[-CC-:B------:R-:W-:Y:S01]  /*5410*/  FFMA.FTZ R95, R115, R88.reuse, -R8.reuse ;  /* 0x00000058735f7223 */ /* 0x180fe20000010808 */
[--C-:B------:R-:W-:Y:S01]  /*5420*/  FFMA.FTZ R97, R119, R88, -R8.reuse ;  /* 0x0000005877617223 */ /* 0x100fe20000010808 */
[----:B------:R-:W2:Y:S01]  /*5430*/  MUFU.EX2 R31, R31 ;  /* 0x0000001f001f7308 */ /* 0x000ea20000000800 */
[----:B------:R-:W-:Y:S01]  /*5440*/  FMNMX.FTZ R6, R49, R6, !PT ;  /* 0x0000000631067209 */ /* 0x000fe20007810000 */
[-CC-:B------:R-:W-:Y:S01]  /*5450*/  FFMA.FTZ R99, R125, R88.reuse, -R8.reuse ;  /* 0x000000587d637223 */ /* 0x180fe20000010808 */
[-CC-:B------:R-:W-:Y:S01]  /*5460*/  FFMA.FTZ R103, R129, R88.reuse, -R8.reuse ;  /* 0x0000005881677223 */ /* 0x180fe20000010808 */
[--C-:B------:R-:W-:Y:S01]  /*5470*/  FFMA.FTZ R200, R135, R88, -R8.reuse ;  /* 0x0000005887c87223 */ /* 0x100fe20000010808 */
[----:B------:R-:W-:Y:S01]  /*5480*/  FMNMX.FTZ R6, R51, R6, !PT ;  /* 0x0000000633067209 */ /* 0x000fe20007810000 */
[-CC-:B------:R-:W-:Y:S01]  /*5490*/  FFMA.FTZ R202, R141, R88.reuse, -R8.reuse ;  /* 0x000000588dca7223 */ /* 0x180fe20000010808 */
[--C-:B------:R-:W-:Y:S01]  /*54a0*/  FFMA.FTZ R109, R145, R88, -R8.reuse ;  /* 0x00000058916d7223 */ /* 0x100fe20000010808 */
[----:B------:R-:W3:Y:S01]  /*54b0*/  MUFU.EX2 R180, R180 ;  /* 0x000000b400b47308 */ /* 0x000ee20000000800 */
[----:B------:R-:W-:Y:S01]  /*54c0*/  FMNMX.FTZ R6, R53, R6, !PT ;  /* 0x0000000635067209 */ /* 0x000fe20007810000 */
[-CC-:B------:R-:W-:Y:S01]  /*54d0*/  FFMA.FTZ R204, R147, R88.reuse, -R8.reuse ;  /* 0x0000005893cc7223 */ /* 0x180fe20000010808 */
[-CC-:B------:R-:W-:Y:S01]  /*54e0*/  FFMA.FTZ R113, R153, R88.reuse, -R8.reuse ;  /* 0x0000005899717223 */ /* 0x180fe20000010808 */
[--C-:B------:R-:W-:Y:S01]  /*54f0*/  FFMA.FTZ R206, R151, R88, -R8.reuse ;  /* 0x0000005897ce7223 */ /* 0x100fe20000010808 */
[----:B------:R-:W-:Y:S01]  /*5500*/  FMNMX.FTZ R6, R55, R6, !PT ;  /* 0x0000000637067209 */ /* 0x000fe20007810000 */
[-CC-:B------:R-:W-:Y:S01]  /*5510*/  FFMA.FTZ R115, R155, R88.reuse, -R8.reuse ;  /* 0x000000589b737223 */ /* 0x180fe20000010808 */
[--C-:B------:R-:W-:Y:S01]  /*5520*/  FFMA.FTZ R208, R157, R88, -R8.reuse ;  /* 0x000000589dd07223 */ /* 0x100fe20000010808 */
[----:B------:R-:W4:Y:S01]  /*5530*/  MUFU.EX2 R39, R39 ;  /* 0x0000002700277308 */ /* 0x000f220000000800 */
[----:B------:R-:W-:Y:S01]  /*5540*/  FMNMX.FTZ R6, R57, R6, !PT ;  /* 0x0000000639067209 */ /* 0x000fe20007810000 */
[-CC-:B------:R-:W-:Y:S01]  /*5550*/  FFMA.FTZ R117, R159, R88.reuse, -R8.reuse ;  /* 0x000000589f757223 */ /* 0x180fe20000010808 */
[-CC-:B------:R-:W-:Y:S01]  /*5560*/  FFMA.FTZ R210, R161, R88.reuse, -R8.reuse ;  /* 0x00000058a1d27223 */ /* 0x180fe20000010808 */
[--C-:B------:R-:W-:Y:S01]  /*5570*/  FFMA.FTZ R119, R163, R88, -R8.reuse ;  /* 0x00000058a3777223 */ /* 0x100fe20000010808 */
[----:B------:R-:W-:Y:S01]  /*5580*/  FMNMX.FTZ R6, R59, R6, !PT ;  /* 0x000000063b067209 */ /* 0x000fe20007810000 */
[-CC-:B------:R-:W-:Y:S01]  /*5590*/  FFMA.FTZ R212, R165, R88.reuse, -R8.reuse ;  /* 0x00000058a5d47223 */ /* 0x180fe20000010808 */
[--C-:B------:R-:W-:Y:S01]  /*55a0*/  FFMA.FTZ R125, R167, R88, -R8.reuse ;  /* 0x00000058a77d7223 */ /* 0x100fe20000010808 */
[----:B------:R-:W5:Y:S01]  /*55b0*/  MUFU.EX2 R182, R182 ;  /* 0x000000b600b67308 */ /* 0x000f620000000800 */
[----:B------:R-:W-:Y:S01]  /*55c0*/  FMNMX.FTZ R6, R61, R6, !PT ;  /* 0x000000063d067209 */ /* 0x000fe20007810000 */
[-CC-:B------:R-:W-:Y:S01]  /*55d0*/  FFMA.FTZ R214, R169, R88.reuse, -R8.reuse ;  /* 0x00000058a9d67223 */ /* 0x180fe20000010808 */
[-CC-:B------:R-:W-:Y:S01]  /*55e0*/  FFMA.FTZ R129, R171, R88.reuse, -R8.reuse ;  /* 0x00000058ab817223 */ /* 0x180fe20000010808 */
[--C-:B------:R-:W-:Y:S01]  /*55f0*/  FFMA.FTZ R216, R173, R88, -R8.reuse ;  /* 0x00000058add87223 */ /* 0x100fe20000010808 */
[----:B------:R-:W-:Y:S01]  /*5600*/  FMNMX.FTZ R6, R63, R6, !PT ;  /* 0x000000063f067209 */ /* 0x000fe20007810000 */
[----:B------:R-:W-:Y:S01]  /*5610*/  FFMA.FTZ R135, R175, R88, -R8 ;  /* 0x00000058af877223 */ /* 0x000fe20000010808 */
[----:B------:R-:W-:Y:S01]  /*5620*/  UISETP.GE.AND UP0, UPT, UR36, UR6, UPT ;  /* 0x000000062400728c */ /* 0x000fe2000bf06270 */
[----:B------:R-:W5:Y:S01]  /*5630*/  MUFU.EX2 R79, R79 ;  /* 0x0000004f004f7308 */ /* 0x000f620000000800 */
[----:B------:R-:W-:Y:S01]  /*5640*/  FMNMX.FTZ R6, R65, R6, !PT ;  /* 0x0000000641067209 */ /* 0x000fe20007810000 */
[----:B------:R-:W-:-:S02]  /*5650*/  UMOV UR6, URZ ;  /* 0x0000003f00067c82 */ /* 0x000fc40008000000 */
[----:B------:R-:W-:Y:S01]  /*5660*/  IMAD.U32 R221, RZ, RZ, UR6 ;  /* 0x00000006ffdd7e24 */ /* 0x000fe2000f8e00ff */
[----:B------:R-:W-:-:S03]  /*5670*/  FMNMX.FTZ R6, R67, R6, !PT ;  /* 0x0000000643067209 */ /* 0x000fc60007810000 */
[----:B------:R-:W5:Y:S01]  /*5680*/  MUFU.EX2 R184, R184 ;  /* 0x000000b800b87308 */ /* 0x000f620000000800 */
        /* <DEDUP_REMOVED lines=47> */
[----:B------:R-:W-:Y:S02]  /*5980*/  FSEL R36, R6, RZ, P2 ;  /* 0x000000ff06247208 */ /* 0x000fe40001000000 */
[----:B------:R-:W-:-:S03]  /*5990*/  PLOP3.LUT P2, PT, PT, PT, UP0, 0x80, 0x0 ;  /* 0x000000000000781c */ /* 0x000fc60003f4f008 */
[-CC-:B------:R-:W-:Y:S01]  /*59a0*/  FFMA.FTZ R177, R5, R88.reuse, -R36.reuse ;  /* 0x0000005805b17223 */ /* 0x180fe20000010824 */
[----:B------:R-:W-:Y:S01]  /*59b0*/  FADD.FTZ R5, R176, R27 ;  /* 0x0000001bb0057221 */ /* 0x000fe20000010000 */
[-CC-:B------:R-:W-:Y:S01]  /*59c0*/  FFMA.FTZ R4, R4, R88.reuse, -R36.reuse ;  /* 0x0000005804047223 */ /* 0x180fe20000010824 */
[-CC-:B------:R-:W-:Y:S01]  /*59d0*/  FFMA.FTZ R179, R7, R88.reuse, -R36.reuse ;  /* 0x0000005807b37223 */ /* 0x180fe20000010824 */
[-CC-:B------:R-:W-:Y:S01]  /*59e0*/  FFMA.FTZ R6, R11, R88.reuse, -R36.reuse ;  /* 0x000000580b067223 */ /* 0x180fe20000010824 */
[----:B-1----:R-:W-:Y:S01]  /*59f0*/  FADD.FTZ R32, R178, R5 ;  /* 0x00000005b2207221 */ /* 0x002fe20000010000 */
[----:B------:R-:W-:Y:S01]  /*5a00*/  MUFU.EX2 R177, R177 ;  /* 0x000000b100b17308 */ /* 0x000fe20000000800 */
[-CC-:B------:R-:W-:Y:S01]  /*5a10*/  FFMA.FTZ R181, R13, R88.reuse, -R36.reuse ;  /* 0x000000580db57223 */ /* 0x180fe20000010824 */
[-C--:B------:R-:W-:Y:S01]  /*5a20*/  FFMA.FTZ R8, R15, R88.reuse, -R36 ;  /* 0x000000580f087223 */ /* 0x080fe20000010824 */
[----:B--2---:R-:W-:Y:S01]  /*5a30*/  FADD.FTZ R5, R31, R32 ;  /* 0x000000201f057221 */ /* 0x004fe20000010000 */
[-CC-:B------:R-:W-:Y:S01]  /*5a40*/  FFMA.FTZ R183, R21, R88.reuse, -R36.reuse ;  /* 0x0000005815b77223 */ /* 0x180fe20000010824 */
[-CC-:B------:R-:W-:Y:S01]  /*5a50*/  FFMA.FTZ R10, R23, R88.reuse, -R36.reuse ;  /* 0x00000058170a7223 */ /* 0x180fe20000010824 */
[-CC-:B------:R-:W-:Y:S01]  /*5a60*/  FFMA.FTZ R185, R41, R88.reuse, -R36.reuse ;  /* 0x0000005829b97223 */ /* 0x180fe20000010824 */
[----:B---3--:R-:W-:Y:S01]  /*5a70*/  FADD.FTZ R32, R180, R5 ;  /* 0x00000005b4207221 */ /* 0x008fe20000010000 */
[----:B------:R-:W0:Y:S01]  /*5a80*/  MUFU.EX2 R4, R4 ;  /* 0x0000000400047308 */ /* 0x000e220000000800 */
[-CC-:B------:R-:W-:Y:S01]  /*5a90*/  FFMA.FTZ R12, R43, R88.reuse, -R36.reuse ;  /* 0x000000582b0c7223 */ /* 0x180fe20000010824 */
[-C--:B------:R-:W-:Y:S01]  /*5aa0*/  FFMA.FTZ R187, R45, R88.reuse, -R36 ;  /* 0x000000582dbb7223 */ /* 0x080fe20000010824 */
[----:B----4-:R-:W-:Y:S01]  /*5ab0*/  FADD.FTZ R5, R39, R32 ;  /* 0x0000002027057221 */ /* 0x010fe20000010000 */
[-CC-:B------:R-:W-:Y:S01]  /*5ac0*/  FFMA.FTZ R14, R47, R88.reuse, -R36.reuse ;  /* 0x000000582f0e7223 */ /* 0x180fe20000010824 */
[-CC-:B------:R-:W-:Y:S01]  /*5ad0*/  FFMA.FTZ R189, R49, R88.reuse, -R36.reuse ;  /* 0x0000005831bd7223 */ /* 0x180fe20000010824 */
[-CC-:B------:R-:W-:Y:S01]  /*5ae0*/  FFMA.FTZ R20, R51, R88.reuse, -R36.reuse ;  /* 0x0000005833147223 */ /* 0x180fe20000010824 */
[----:B-----5:R-:W-:Y:S01]  /*5af0*/  FADD.FTZ R34, R182, R5 ;  /* 0x00000005b6227221 */ /* 0x020fe20000010000 */
[----:B------:R-:W1:Y:S01]  /*5b00*/  MUFU.EX2 R179, R179 ;  /* 0x000000b300b37308 */ /* 0x000e620000000800 */
[-CC-:B------:R-:W-:Y:S01]  /*5b10*/  FFMA.FTZ R191, R53, R88.reuse, -R36.reuse ;  /* 0x0000005835bf7223 */ /* 0x180fe20000010824 */
[-C--:B------:R-:W-:Y:S01]  /*5b20*/  FFMA.FTZ R24, R55, R88.reuse, -R36 ;  /* 0x0000005837187223 */ /* 0x080fe20000010824 */
[----:B------:R-:W-:Y:S01]  /*5b30*/  FADD.FTZ R5, R79, R34 ;  /* 0x000000224f057221 */ /* 0x000fe20000010000 */
[-CC-:B------:R-:W-:Y:S01]  /*5b40*/  FFMA.FTZ R193, R57, R88.reuse, -R36.reuse ;  /* 0x0000005839c17223 */ /* 0x180fe20000010824 */
[-CC-:B------:R-:W-:Y:S01]  /*5b50*/  FFMA.FTZ R26, R59, R88.reuse, -R36.reuse ;  /* 0x000000583b1a7223 */ /* 0x180fe20000010824 */
[-C--:B------:R-:W-:Y:S01]  /*5b60*/  FFMA.FTZ R195, R61, R88.reuse, -R36 ;  /* 0x000000583dc37223 */ /* 0x080fe20000010824 */
[----:B------:R-:W-:Y:S01]  /*5b70*/  FADD.FTZ R34, R184, R5 ;  /* 0x00000005b8227221 */ /* 0x000fe20000010000 */
[----:B------:R-:W2:Y:S01]  /*5b80*/  MUFU.EX2 R6, R6 ;  /* 0x0000000600067308 */ /* 0x000ea20000000800 */
[----:B0-----:R-:W-:Y:S01]  /*5b90*/  FADD.FTZ R38, R177, R4 ;  /* 0x00000004b1267221 */ /* 0x001fe20000010000 */
[-C--:B------:R-:W-:Y:S01]  /*5ba0*/  FFMA.FTZ R28, R63, R88.reuse, -R36 ;  /* 0x000000583f1c7223 */ /* 0x080fe20000010824 */
[----:B------:R-:W-:Y:S01]  /*5bb0*/  FADD.FTZ R7, R81, R34 ;  /* 0x0000002251077221 */ /* 0x000fe20000010000 */
[-CC-:B------:R-:W-:Y:S01]  /*5bc0*/  FFMA.FTZ R197, R65, R88.reuse, -R36.reuse ;  /* 0x0000005841c57223 */ /* 0x180fe20000010824 */
[-CC-:B------:R-:W-:Y:S01]  /*5bd0*/  FFMA.FTZ R30, R67, R88.reuse, -R36.reuse ;  /* 0x00000058431e7223 */ /* 0x180fe20000010824 */
[-C--:B------:R-:W-:Y:S01]  /*5be0*/  FFMA.FTZ R199, R69, R88.reuse, -R36 ;  /* 0x0000005845c77223 */ /* 0x080fe20000010824 */
[----:B------:R-:W-:Y:S01]  /*5bf0*/  FADD.FTZ R40, R186, R7 ;  /* 0x00000007ba287221 */ /* 0x000fe20000010000 */
[----:B------:R-:W0:Y:S01]  /*5c00*/  MUFU.EX2 R181, R181 ;  /* 0x000000b500b57308 */ /* 0x000e220000000800 */
[----:B-1----:R-:W-:Y:S01]  /*5c10*/  FADD.FTZ R5, R179, R38 ;  /* 0x00000026b3057221 */ /* 0x002fe20000010000 */
[-C--:B------:R-:W-:Y:S01]  /*5c20*/  FFMA.FTZ R32, R71, R88.reuse, -R36 ;  /* 0x0000005847207223 */ /* 0x080fe20000010824 */
[----:B------:R-:W-:Y:S01]  /*5c30*/  FADD.FTZ R7, R85, R40 ;  /* 0x0000002855077221 */ /* 0x000fe20000010000 */
[-CC-:B------:R-:W-:Y:S01]  /*5c40*/  FFMA.FTZ R201, R73, R88.reuse, -R36.reuse ;  /* 0x0000005849c97223 */ /* 0x180fe20000010824 */
[-CC-:B------:R-:W-:Y:S01]  /*5c50*/  FFMA.FTZ R34, R33, R88.reuse, -R36.reuse ;  /* 0x0000005821227223 */ /* 0x180fe20000010824 */
[-CC-:B------:R-:W-:Y:S01]  /*5c60*/  FFMA.FTZ R203, R75, R88.reuse, -R36.reuse ;  /* 0x000000584bcb7223 */ /* 0x180fe20000010824 */
[----:B------:R-:W-:Y:S01]  /*5c70*/  FADD.FTZ R40, R188, R7 ;  /* 0x00000007bc287221 */ /* 0x000fe20000010000 */
[----:B------:R-:W1:Y:S01]  /*5c80*/  MUFU.EX2 R8, R8 ;  /* 0x0000000800087308 */ /* 0x000e620000000800 */
[----:B--2---:R-:W-:Y:S01]  /*5c90*/  FADD.FTZ R38, R6, R5 ;  /* 0x0000000506267221 */ /* 0x004fe20000010000 */
        /* <DEDUP_REMOVED lines=12> */
[----:B------:R-:W-:Y:S01]  /*5d60*/  FFMA.FTZ R25, R25, R88, -R36 ;  /* 0x0000005819197223 */ /* 0x000fe20000010824 */
[----:B------:R-:W-:Y:S01]  /*5d70*/  FADD.FTZ R42, R192, R7 ;  /* 0x00000007c02a7221 */ /* 0x000fe20000010000 */
[----:B------:R-:W0:Y:S01]  /*5d80*/  MUFU.EX2 R10, R10 ;  /* 0x0000000a000a7308 */ /* 0x000e220000000800 */
[----:B-1----:R-:W-:Y:S01]  /*5d90*/  FADD.FTZ R38, R8, R5 ;  /* 0x0000000508267221 */ /* 0x002fe20000010000 */
[----:B------:R-:W-:-:S02]  /*5da0*/  IMAD.U32 R7, RZ, RZ, UR38 ;  /* 0x00000026ff077e24 */ /* 0x000fc4000f8e00ff */
[----:B------:R-:W-:Y:S01]  /*5db0*/  FADD.FTZ R11, R97, R42 ;  /* 0x0000002a610b7221 */ /* 0x000fe20000010000 */
[-CC-:B------:R-:W-:Y:S01]  /*5dc0*/  FFMA.FTZ R29, R29, R88.reuse, -R36.reuse ;  /* 0x000000581d1d7223 */ /* 0x180fe20000010824 */
[-CC-:B------:R-:W-:Y:S01]  /*5dd0*/  FFMA.FTZ R139, R139, R88.reuse, -R36.reuse ;  /* 0x000000588b8b7223 */ /* 0x180fe20000010824 */
[-C--:B------:R-:W-:Y:S01]  /*5de0*/  FFMA.FTZ R143, R143, R88.reuse, -R36 ;  /* 0x000000588f8f7223 */ /* 0x080fe20000010824 */
[----:B------:R-:W-:Y:S01]  /*5df0*/  FADD.FTZ R44, R194, R11 ;  /* 0x0000000bc22c7221 */ /* 0x000fe20000010000 */
[----:B------:R-:W1:Y:S01]  /*5e00*/  MUFU.EX2 R185, R185 ;  /* 0x000000b900b97308 */ /* 0x000e620000000800 */
[----:B--2---:R-:W-:Y:S01]  /*5e10*/  FADD.FTZ R5, R183, R38 ;  /* 0x00000026b7057221 */ /* 0x004fe20000010000 */
[-CC-:B------:R-:W-:Y:S01]  /*5e20*/  FFMA.FTZ R149, R149, R88.reuse, -R36.reuse ;  /* 0x0000005895957223 */ /* 0x180fe20000010824 */
[-CC-:B------:R-:W-:Y:S01]  /*5e30*/  FFMA.FTZ R121, R121, R88.reuse, -R36.reuse ;  /* 0x0000005879797223 */ /* 0x180fe20000010824 */
[-CC-:B------:R-:W-:Y:S01]  /*5e40*/  FFMA.FTZ R123, R123, R88.reuse, -R36.reuse ;  /* 0x000000587b7b7223 */ /* 0x180fe20000010824 */
[-CC-:B------:R-:W-:Y:S01]  /*5e50*/  FFMA.FTZ R127, R127, R88.reuse, -R36.reuse ;  /* 0x000000587f7f7223 */ /* 0x180fe20000010824 */
[-CC-:B------:R-:W-:Y:S01]  /*5e60*/  FFMA.FTZ R131, R131, R88.reuse, -R36.reuse ;  /* 0x0000005883837223 */ /* 0x180fe20000010824 */
[----:B------:R-:W-:Y:S01]  /*5e70*/  FFMA.FTZ R133, R133, R88, -R36 ;  /* 0x0000005885857223 */ /* 0x000fe20000010824 */
[----:B------:R-:W2:Y:S01]  /*5e80*/  MUFU.EX2 R12, R12 ;  /* 0x0000000c000c7308 */ /* 0x000ea20000000800 */
[----:B0-----:R-:W-:Y:S01]  /*5e90*/  FADD.FTZ R40, R10, R5 ;  /* 0x000000050a287221 */ /* 0x001fe20000010000 */
[----:B------:R-:W-:Y:S01]  /*5ea0*/  F2FP.F16.F32.PACK_AB R177, R4, R177 ;  /* 0x000000b104b1723e */ /* 0x000fe200000000ff */
[--C-:B------:R-:W-:Y:S01]  /*5eb0*/  IMAD.MOV.U32 R73, RZ, RZ, R87.reuse ;  /* 0x000000ffff497224 */ /* 0x100fe200078e0057 */
[----:B------:R-:W-:Y:S01]  /*5ec0*/  F2FP.F16.F32.PACK_AB R179, R6, R179 ;  /* 0x000000b306b3723e */ /* 0x000fe200000000ff */
[--C-:B------:R-:W-:Y:S01]  /*5ed0*/  IMAD.MOV.U32 R71, RZ, RZ, R87.reuse ;  /* 0x000000ffff477224 */ /* 0x100fe200078e0057 */
[----:B------:R-:W-:Y:S01]  /*5ee0*/  F2FP.F16.F32.PACK_AB R176, R27, R176 ;  /* 0x000000b01bb0723e */ /* 0x000fe200000000ff */
[--C-:B------:R-:W-:Y:S01]  /*5ef0*/  IMAD.MOV.U32 R69, RZ, RZ, R87.reuse ;  /* 0x000000ffff457224 */ /* 0x100fe200078e0057 */
[----:B------:R-:W0:Y:S01]  /*5f00*/  MUFU.EX2 R187, R187 ;  /* 0x000000bb00bb7308 */ /* 0x000e220000000800 */
[----:B-1----:R-:W-:Y:S01]  /*5f10*/  FADD.FTZ R5, R185, R40 ;  /* 0x00000028b9057221 */ /* 0x002fe20000010000 */
[----:B------:R-:W-:Y:S01]  /*5f20*/  F2FP.F16.F32.PACK_AB R178, R31, R178 ;  /* 0x000000b21fb2723e */ /* 0x000fe200000000ff */
[--C-:B------:R-:W-:Y:S01]  /*5f30*/  IMAD.MOV.U32 R67, RZ, RZ, R87.reuse ;  /* 0x000000ffff437224 */ /* 0x100fe200078e0057 */
[----:B------:R-:W-:Y:S01]  /*5f40*/  F2FP.F16.F32.PACK_AB R180, R39, R180 ;  /* 0x000000b427b4723e */ /* 0x000fe200000000ff */
[--C-:B------:R-:W-:Y:S01]  /*5f50*/  IMAD.MOV.U32 R63, RZ, RZ, R87.reuse ;  /* 0x000000ffff3f7224 */ /* 0x100fe200078e0057 */
[----:B------:R-:W-:Y:S01]  /*5f60*/  F2FP.F16.F32.PACK_AB R182, R79, R182 ;  /* 0x000000b64fb6723e */ /* 0x000fe200000000ff */
[----:B------:R-:W-:Y:S01]  /*5f70*/  IMAD.MOV.U32 R79, RZ, RZ, R87 ;  /* 0x000000ffff4f7224 */ /* 0x000fe200078e0057 */
[----:B------:R-:W1:Y:S01]  /*5f80*/  MUFU.EX2 R14, R14 ;  /* 0x0000000e000e7308 */ /* 0x000e620000000800 */
[----:B--2---:R-:W-:Y:S01]  /*5f90*/  FADD.FTZ R40, R12, R5 ;  /* 0x000000050c287221 */ /* 0x004fe20000010000 */
[----:B------:R-:W-:Y:S01]  /*5fa0*/  @!P1 VIADD R5, R7, 0x34840 ;  /* 0x0003484007059836 */ /* 0x000fe20000000000 */
[----:B------:R-:W-:Y:S01]  /*5fb0*/  F2FP.F16.F32.PACK_AB R184, R81, R184 ;  /* 0x000000b851b8723e */ /* 0x000fe200000000ff */
[--C-:B------:R-:W-:Y:S01]  /*5fc0*/  IMAD.MOV.U32 R81, RZ, RZ, R87.reuse ;  /* 0x000000ffff517224 */ /* 0x100fe200078e0057 */
[----:B------:R-:W-:Y:S01]  /*5fd0*/  F2FP.F16.F32.PACK_AB R186, R85, R186 ;  /* 0x000000ba55ba723e */ /* 0x000fe200000000ff */
[----:B------:R-:W-:Y:S01]  /*5fe0*/  IMAD.MOV.U32 R61, RZ, RZ, R87 ;  /* 0x000000ffff3d7224 */ /* 0x000fe200078e0057 */
[----:B------:R-:W-:Y:S01]  /*5ff0*/  @!P1 PRMT R5, RZ, 0x654, R5 ;  /* 0x00000654ff059816 */ /* 0x000fe20000000005 */
[----:B------:R-:W2:Y:S01]  /*6000*/  MUFU.EX2 R189, R189 ;  /* 0x000000bd00bd7308 */ /* 0x000ea20000000800 */
[----:B0-----:R-:W-:Y:S01]  /*6010*/  FADD.FTZ R7, R187, R40 ;  /* 0x00000028bb077221 */ /* 0x001fe20000010000 */
[----:B------:R-:W-:Y:S01]  /*6020*/  F2FP.F16.F32.PACK_AB R188, R91, R188 ;  /* 0x000000bc5bbc723e */ /* 0x000fe200000000ff */
[----:B------:R2:W-:Y:S01]  /*6030*/  @!P1 SYNCS.ARRIVE.TRANS64.RED.A1T0 RZ, [R5+URZ], RZ ;  /* 0x000000ff05ff99a7 */ /* 0x0005e2000810043f */
[----:B------:R-:W-:Y:S01]  /*6040*/  F2FP.F16.F32.PACK_AB R190, R95, R190 ;  /* 0x000000be5fbe723e */ /* 0x000fe200000000ff */
[--C-:B------:R-:W-:Y:S01]  /*6050*/  IMAD.MOV.U32 R59, RZ, RZ, R87.reuse ;  /* 0x000000ffff3b7224 */ /* 0x100fe200078e0057 */
[----:B------:R-:W-:Y:S01]  /*6060*/  F2FP.F16.F32.PACK_AB R192, R97, R192 ;  /* 0x000000c061c0723e */ /* 0x000fe200000000ff */
[----:B------:R-:W-:Y:S01]  /*6070*/  IMAD.MOV.U32 R57, RZ, RZ, R87 ;  /* 0x000000ffff397224 */ /* 0x000fe200078e0057 */
[----:B------:R-:W0:Y:S01]  /*6080*/  MUFU.EX2 R20, R20 ;  /* 0x0000001400147308 */ /* 0x000e220000000800 */
[----:B-1----:R-:W-:Y:S01]  /*6090*/  FADD.FTZ R42, R14, R7 ;  /* 0x000000070e2a7221 */ /* 0x002fe20000010000 */
[C---:B------:R-:W-:Y:S01]  /*60a0*/  FADD.FTZ R7, R99.reuse, R44 ;  /* 0x0000002c63077221 */ /* 0x040fe20000010000 */
[----:B------:R-:W-:Y:S01]  /*60b0*/  F2FP.F16.F32.PACK_AB R194, R99, R194 ;  /* 0x000000c263c2723e */ /* 0x000fe200000000ff */
[----:B------:R-:W-:Y:S01]  /*60c0*/  IMAD.MOV.U32 R53, RZ, RZ, R87 ;  /* 0x000000ffff357224 */ /* 0x000fe200078e0057 */
[----:B------:R-:W-:Y:S01]  /*60d0*/  F2FP.F16.F32.PACK_AB R181, R8, R181 ;  /* 0x000000b508b5723e */ /* 0x000fe200000000ff */
[----:B------:R-:W-:Y:S01]  /*60e0*/  FADD.FTZ R44, R196, R7 ;  /* 0x00000007c42c7221 */ /* 0x000fe20000010000 */
[----:B------:R-:W-:Y:S01]  /*60f0*/  F2FP.F16.F32.PACK_AB R196, R103, R196 ;  /* 0x000000c467c4723e */ /* 0x000fe200000000ff */
[----:B------:R-:W1:Y:S01]  /*6100*/  MUFU.EX2 R191, R191 ;  /* 0x000000bf00bf7308 */ /* 0x000e620000000800 */
[----:B--2---:R-:W-:Y:S01]  /*6110*/  FADD.FTZ R5, R189, R42 ;  /* 0x0000002abd057221 */ /* 0x004fe20000010000 */
[----:B------:R-:W-:Y:S01]  /*6120*/  FADD.FTZ R7, R103, R44 ;  /* 0x0000002c67077221 */ /* 0x000fe20000010000 */
[----:B------:R-:W-:Y:S01]  /*6130*/  F2FP.F16.F32.PACK_AB R183, R10, R183 ;  /* 0x000000b70ab7723e */ /* 0x000fe200000000ff */
[----:B------:R-:W-:Y:S01]  /*6140*/  IMAD.MOV.U32 R51, RZ, RZ, R87 ;  /* 0x000000ffff337224 */ /* 0x000fe200078e0057 */
[----:B------:R-:W-:Y:S01]  /*6150*/  F2FP.F16.F32.PACK_AB R185, R12, R185 ;  /* 0x000000b90cb9723e */ /* 0x000fe200000000ff */
[----:B------:R-:W-:Y:S01]  /*6160*/  FADD.FTZ R46, R198, R7 ;  /* 0x00000007c62e7221 */ /* 0x000fe20000010000 */
[C---:B------:R-:W-:Y:S01]  /*6170*/  F2FP.F16.F32.PACK_AB R198, R105.reuse, R198 ;  /* 0x000000c669c6723e */ /* 0x040fe200000000ff */
[----:B------:R-:W2:Y:S01]  /*6180*/  MUFU.EX2 R24, R24 ;  /* 0x0000001800187308 */ /* 0x000ea20000000800 */
[----:B0-----:R-:W-:Y:S01]  /*6190*/  FADD.FTZ R42, R20, R5 ;  /* 0x00000005142a7221 */ /* 0x001fe20000010000 */
[----:B------:R-:W-:Y:S01]  /*61a0*/  FADD.FTZ R7, R105, R46 ;  /* 0x0000002e69077221 */ /* 0x000fe20000010000 */
[----:B------:R-:W-:Y:S01]  /*61b0*/  F2FP.F16.F32.PACK_AB R187, R14, R187 ;  /* 0x000000bb0ebb723e */ /* 0x000fe200000000ff */
[----:B------:R-:W-:Y:S01]  /*61c0*/  IMAD.MOV.U32 R49, RZ, RZ, R87 ;  /* 0x000000ffff317224 */ /* 0x000fe200078e0057 */
[----:B------:R-:W-:Y:S01]  /*61d0*/  F2FP.F16.F32.PACK_AB R189, R20, R189 ;  /* 0x000000bd14bd723e */ /* 0x000fe200000000ff */
[----:B------:R-:W-:Y:S01]  /*61e0*/  FADD.FTZ R46, R200, R7 ;  /* 0x00000007c82e7221 */ /* 0x000fe20000010000 */
[----:B------:R-:W-:Y:S01]  /*61f0*/  F2FP.F16.F32.PACK_AB R200, R107, R200 ;  /* 0x000000c86bc8723e */ /* 0x000fe200000000ff */
[----:B------:R-:W0:Y:S01]  /*6200*/  MUFU.EX2 R193, R193 ;  /* 0x000000c100c17308 */ /* 0x000e220000000800 */
[----:B-1----:R-:W-:Y:S01]  /*6210*/  FADD.FTZ R5, R191, R42 ;  /* 0x0000002abf057221 */ /* 0x002fe20000010000 */
[----:B------:R-:W-:Y:S01]  /*6220*/  FADD.FTZ R7, R107, R46 ;  /* 0x0000002e6b077221 */ /* 0x000fe20000010000 */
[-C--:B------:R-:W-:Y:S01]  /*6230*/  MOV R85, R87.reuse ;  /* 0x0000005700557202 */ /* 0x080fe20000000f00 */
[----:B------:R-:W-:Y:S01]  /*6240*/  IMAD.MOV.U32 R47, RZ, RZ, R87 ;  /* 0x000000ffff2f7224 */ /* 0x000fe200078e0057 */
[----:B------:R-:W-:Y:S01]  /*6250*/  MOV R75, R87 ;  /* 0x00000057004b7202 */ /* 0x000fe20000000f00 */
[----:B------:R-:W-:Y:S01]  /*6260*/  FADD.FTZ R48, R202, R7 ;  /* 0x00000007ca307221 */ /* 0x000fe20000010000 */
[C---:B------:R-:W-:Y:S01]  /*6270*/  F2FP.F16.F32.PACK_AB R202, R109.reuse, R202 ;  /* 0x000000ca6dca723e */ /* 0x040fe200000000ff */
[----:B------:R-:W1:Y:S01]  /*6280*/  MUFU.EX2 R26, R26 ;  /* 0x0000001a001a7308 */ /* 0x000e620000000800 */
[C---:B--2---:R-:W-:Y:S01]  /*6290*/  FADD.FTZ R44, R24.reuse, R5 ;  /* 0x00000005182c7221 */ /* 0x044fe20000010000 */
[----:B------:R-:W-:Y:S01]  /*62a0*/  FADD.FTZ R7, R109, R48 ;  /* 0x000000306d077221 */ /* 0x000fe20000010000 */
[----:B------:R-:W-:Y:S01]  /*62b0*/  F2FP.F16.F32.PACK_AB R191, R24, R191 ;  /* 0x000000bf18bf723e */ /* 0x000fe200000000ff */
[--C-:B------:R-:W-:Y:S01]  /*62c0*/  IMAD.MOV.U32 R43, RZ, RZ, R87.reuse ;  /* 0x000000ffff2b7224 */ /* 0x100fe200078e0057 */
[-C--:B------:R-:W-:Y:S01]  /*62d0*/  MOV R65, R87.reuse ;  /* 0x0000005700417202 */ /* 0x080fe20000000f00 */
[--C-:B------:R-:W-:Y:S01]  /*62e0*/  IMAD.MOV.U32 R41, RZ, RZ, R87.reuse ;  /* 0x000000ffff297224 */ /* 0x100fe200078e0057 */
[-C--:B------:R-:W-:Y:S01]  /*62f0*/  MOV R55, R87.reuse ;  /* 0x0000005700377202 */ /* 0x080fe20000000f00 */
[----:B------:R-:W2:Y:S01]  /*6300*/  MUFU.EX2 R195, R195 ;  /* 0x000000c300c37308 */ /* 0x000ea20000000800 */
[----:B0-----:R-:W-:Y:S01]  /*6310*/  FADD.FTZ R5, R193, R44 ;  /* 0x0000002cc1057221 */ /* 0x001fe20000010000 */
[----:B------:R-:W-:Y:S01]  /*6320*/  MOV R45, R87 ;  /* 0x00000057002d7202 */ /* 0x000fe20000000f00 */
[----:B------:R-:W-:-:S02]  /*6330*/  IMAD.MOV.U32 R39, RZ, RZ, R87 ;  /* 0x000000ffff277224 */ /* 0x000fc400078e0057 */
[--C-:B------:R-:W-:Y:S02]  /*6340*/  IMAD.MOV.U32 R33, RZ, RZ, R87.reuse ;  /* 0x000000ffff217224 */ /* 0x100fe400078e0057 */
[----:B------:R-:W-:Y:S01]  /*6350*/  IMAD.MOV.U32 R31, RZ, RZ, R87 ;  /* 0x000000ffff1f7224 */ /* 0x000fe200078e0057 */
[----:B------:R-:W0:Y:S01]  /*6360*/  MUFU.EX2 R28, R28 ;  /* 0x0000001c001c7308 */ /* 0x000e220000000800 */
[C---:B-1----:R-:W-:Y:S01]  /*6370*/  FADD.FTZ R44, R26.reuse, R5 ;  /* 0x000000051a2c7221 */ /* 0x042fe20000010000 */
[----:B------:R-:W-:Y:S01]  /*6380*/  F2FP.F16.F32.PACK_AB R193, R26, R193 ;  /* 0x000000c11ac1723e */ /* 0x000fe200000000ff */
[--C-:B------:R-:W-:Y:S02]  /*6390*/  IMAD.MOV.U32 R27, RZ, RZ, R87.reuse ;  /* 0x000000ffff1b7224 */ /* 0x100fe400078e0057 */
[--C-:B------:R-:W-:Y:S02]  /*63a0*/  IMAD.MOV.U32 R26, RZ, RZ, R87.reuse ;  /* 0x000000ffff1a7224 */ /* 0x100fe400078e0057 */
[----:B------:R-:W-:Y:S01]  /*63b0*/  IMAD.MOV.U32 R24, RZ, RZ, R87 ;  /* 0x000000ffff187224 */ /* 0x000fe200078e0057 */
        /* <DEDUP_REMOVED lines=9> */
[C---:B--2---:R-:W-:Y:S01]  /*6450*/  FADD.FTZ R36, R30.reuse, R5 ;  /* 0x000000051e247221 */ /* 0x044fe20000010000 */
[----:B------:R-:W-:Y:S02]  /*6460*/  F2FP.F16.F32.PACK_AB R197, R30, R197 ;  /* 0x000000c51ec5723e */ /* 0x000fe400000000ff */
[----:B------:R-:W-:-:S04]  /*6470*/  MOV R30, R87 ;  /* 0x00000057001e7202 */ /* 0x000fc80000000f00 */
        /* <DEDUP_REMOVED lines=20> */
[----:B------:R-:W-:Y:S01]  /*65c0*/  F2FP.F16.F32.PACK_AB R201, R34, R201 ;  /* 0x000000c922c9723e */ /* 0x000fe200000000ff */
[----:B------:R-:W-:-:S05]  /*65d0*/  IMAD.MOV.U32 R34, RZ, RZ, R87 ;  /* 0x000000ffff227224 */ /* 0x000fca00078e0057 */
[----:B------:R-:W1:Y:S01]  /*65e0*/  MUFU.EX2 R117, R117 ;  /* 0x0000007500757308 */ /* 0x000e620000000800 */
[----:B--2---:R-:W-:-:S07]  /*65f0*/  FADD.FTZ R48, R208, R7 ;  /* 0x00000007d0307221 */ /* 0x004fce0000010000 */
[----:B------:R2:W3:Y:S01]  /*6600*/  MUFU.EX2 R38, R35 ;  /* 0x0000002300267308 */ /* 0x0004e20000000800 */
[----:B0-----:R-:W-:-:S07]  /*6610*/  FADD.FTZ R5, R203, R46 ;  /* 0x0000002ecb057221 */ /* 0x001fce0000010000 */
[----:B------:R-:W0:Y:S01]  /*6620*/  MUFU.EX2 R210, R210 ;  /* 0x000000d200d27308 */ /* 0x000e220000000800 */
[C---:B-1----:R-:W-:Y:S01]  /*6630*/  FADD.FTZ R7, R117.reuse, R48 ;  /* 0x0000003075077221 */ /* 0x042fe20000010000 */
[----:B------:R-:W-:Y:S02]  /*6640*/  F2FP.F16.F32.PACK_AB R208, R117, R208 ;  /* 0x000000d075d0723e */ /* 0x000fe400000000ff */
[----:B--2---:R-:W-:-:S04]  /*6650*/  MOV R35, R87 ;  /* 0x0000005700237202 */ /* 0x004fc80000000f00 */
[----:B------:R-:W1:Y:S01]  /*6660*/  MUFU.EX2 R77, R77 ;  /* 0x0000004d004d7308 */ /* 0x000e620000000800 */
[C---:B---3--:R-:W-:Y:S01]  /*6670*/  FADD.FTZ R48, R38.reuse, R5 ;  /* 0x0000000526307221 */ /* 0x048fe20000010000 */
[----:B------:R-:W-:Y:S01]  /*6680*/  F2FP.F16.F32.PACK_AB R203, R38, R203 ;  /* 0x000000cb26cb723e */ /* 0x000fe200000000ff */
[----:B------:R-:W-:-:S05]  /*6690*/  IMAD.MOV.U32 R38, RZ, RZ, R87 ;  /* 0x000000ffff267224 */ /* 0x000fca00078e0057 */
[----:B------:R-:W2:Y:S01]  /*66a0*/  MUFU.EX2 R119, R119 ;  /* 0x0000007700777308 */ /* 0x000ea20000000800 */
[----:B0-----:R-:W-:-:S07]  /*66b0*/  FADD.FTZ R50, R210, R7 ;  /* 0x00000007d2327221 */ /* 0x001fce0000010000 */
[----:B------:R0:W3:Y:S01]  /*66c0*/  MUFU.EX2 R40, R37 ;  /* 0x0000002500287308 */ /* 0x0000e20000000800 */
[----:B-1----:R-:W-:-:S07]  /*66d0*/  FADD.FTZ R5, R77, R48 ;  /* 0x000000304d057221 */ /* 0x002fce0000010000 */
[----:B------:R-:W1:Y:S01]  /*66e0*/  MUFU.EX2 R212, R212 ;  /* 0x000000d400d47308 */ /* 0x000e620000000800 */
[C---:B--2---:R-:W-:Y:S01]  /*66f0*/  FADD.FTZ R7, R119.reuse, R50 ;  /* 0x0000003277077221 */ /* 0x044fe20000010000 */
[----:B------:R-:W-:Y:S01]  /*6700*/  F2FP.F16.F32.PACK_AB R210, R119, R210 ;  /* 0x000000d277d2723e */ /* 0x000fe200000000ff */
[----:B0-----:R-:W-:-:S05]  /*6710*/  IMAD.MOV.U32 R37, RZ, RZ, R87 ;  /* 0x000000ffff257224 */ /* 0x001fca00078e0057 */
[----:B------:R-:W0:Y:S01]  /*6720*/  MUFU.EX2 R83, R83 ;  /* 0x0000005300537308 */ /* 0x000e220000000800 */
[C---:B---3--:R-:W-:Y:S01]  /*6730*/  FADD.FTZ R48, R40.reuse, R5 ;  /* 0x0000000528307221 */ /* 0x048fe20000010000 */
[----:B------:R-:W-:Y:S01]  /*6740*/  F2FP.F16.F32.PACK_AB R205, R40, R77 ;  /* 0x0000004d28cd723e */ /* 0x000fe200000000ff */
[----:B------:R-:W-:Y:S01]  /*6750*/  IMAD.MOV.U32 R77, RZ, RZ, R87 ;  /* 0x000000ffff4d7224 */ /* 0x000fe200078e0057 */
[----:B------:R-:W-:-:S04]  /*6760*/  MOV R40, R87 ;  /* 0x0000005700287202 */ /* 0x000fc80000000f00 */
        /* <DEDUP_REMOVED lines=9> */
[----:B------:R-:W-:Y:S01]  /*6800*/  F2FP.F16.F32.PACK_AB R207, R42, R83 ;  /* 0x000000532acf723e */ /* 0x000fe200000000ff */
[--C-:B------:R-:W-:Y:S02]  /*6810*/  IMAD.MOV.U32 R83, RZ, RZ, R87.reuse ;  /* 0x000000ffff537224 */ /* 0x100fe400078e0057 */
[----:B------:R-:W-:-:S03]  /*6820*/  IMAD.MOV.U32 R42, RZ, RZ, R87 ;  /* 0x000000ffff2a7224 */ /* 0x000fc600078e0057 */
        /* <DEDUP_REMOVED lines=9> */
[----:B------:R-:W-:Y:S01]  /*68c0*/  F2FP.F16.F32.PACK_AB R209, R44, R101 ;  /* 0x000000652cd1723e */ /* 0x000fe200000000ff */
[----:B------:R-:W-:-:S05]  /*68d0*/  IMAD.MOV.U32 R44, RZ, RZ, R87 ;  /* 0x000000ffff2c7224 */ /* 0x000fca00078e0057 */
[----:B------:R-:W0:Y:S01]  /*68e0*/  MUFU.EX2 R135, R135 ;  /* 0x0000008700877308 */ /* 0x000e220000000800 */
[----:B--2---:R-:W-:-:S07]  /*68f0*/  FADD.FTZ R52, R216, R7 ;  /* 0x00000007d8347221 */ /* 0x004fce0000010000 */
[----:B------:R2:W3:Y:S01]  /*6900*/  MUFU.EX2 R36, R29 ;  /* 0x0000001d00247308 */ /* 0x0004e20000000800 */
[----:B-1----:R-:W-:-:S07]  /*6910*/  FADD.FTZ R5, R25, R50 ;  /* 0x0000003219057221 */ /* 0x002fce0000010000 */
[----:B------:R-:W1:Y:S01]  /*6920*/  MUFU.EX2 R139, R139 ;  /* 0x0000008b008b7308 */ /* 0x000e620000000800 */
[C---:B0-----:R-:W-:Y:S01]  /*6930*/  FADD.FTZ R7, R135.reuse, R52 ;  /* 0x0000003487077221 */ /* 0x041fe20000010000 */
[----:B------:R-:W-:Y:S01]  /*6940*/  F2FP.F16.F32.PACK_AB R216, R135, R216 ;  /* 0x000000d887d8723e */ /* 0x000fe200000000ff */
[----:B--2---:R-:W-:-:S05]  /*6950*/  IMAD.MOV.U32 R29, RZ, RZ, R87 ;  /* 0x000000ffff1d7224 */ /* 0x004fca00078e0057 */
[----:B------:R-:W0:Y:S01]  /*6960*/  MUFU.EX2 R46, R143 ;  /* 0x0000008f002e7308 */ /* 0x000e220000000800 */
[C---:B---3--:R-:W-:Y:S01]  /*6970*/  FADD.FTZ R52, R36.reuse, R5 ;  /* 0x0000000524347221 */ /* 0x048fe20000010000 */
[----:B------:R-:W-:Y:S01]  /*6980*/  F2FP.F16.F32.PACK_AB R211, R36, R25 ;  /* 0x0000001924d3723e */ /* 0x000fe200000000ff */
[----:B------:R-:W-:Y:S01]  /*6990*/  IMAD.MOV.U32 R36, RZ, RZ, R87 ;  /* 0x000000ffff247224 */ /* 0x000fe200078e0057 */
[----:B------:R-:W-:-:S04]  /*69a0*/  MOV R25, R87 ;  /* 0x0000005700197202 */ /* 0x000fc80000000f00 */
[----:B------:R-:W2:Y:S01]  /*69b0*/  MUFU.EX2 R149, R149 ;  /* 0x0000009500957308 */ /* 0x000ea20000000800 */
[----:B-1----:R-:W-:Y:S01]  /*69c0*/  FADD.FTZ R5, R139, R52 ;  /* 0x000000348b057221 */ /* 0x002fe20000010000 */
[----:B------:R-:W-:-:S06]  /*69d0*/  IMAD.MOV.U32 R52, RZ, RZ, R87 ;  /* 0x000000ffff347224 */ /* 0x000fcc00078e0057 */
[----:B------:R-:W1:Y:S01]  /*69e0*/  MUFU.EX2 R48, R121 ;  /* 0x0000007900307308 */ /* 0x000e620000000800 */
[C---:B0-----:R-:W-:Y:S01]  /*69f0*/  FADD.FTZ R4, R46.reuse, R5 ;  /* 0x000000052e047221 */ /* 0x041fe20000010000 */
[----:B------:R-:W-:Y:S01]  /*6a00*/  F2FP.F16.F32.PACK_AB R213, R46, R139 ;  /* 0x0000008b2ed5723e */ /* 0x000fe200000000ff */
[----:B------:R-:W-:-:S05]  /*6a10*/  IMAD.MOV.U32 R46, RZ, RZ, R87 ;  /* 0x000000ffff2e7224 */ /* 0x000fca00078e0057 */
[----:B------:R-:W0:Y:S01]  /*6a20*/  MUFU.EX2 R123, R123 ;  /* 0x0000007b007b7308 */ /* 0x000e220000000800 */
[----:B--2---:R-:W-:-:S07]  /*6a30*/  FADD.FTZ R5, R149, R4 ;  /* 0x0000000495057221 */ /* 0x004fce0000010000 */
[----:B------:R-:W2:Y:S01]  /*6a40*/  MUFU.EX2 R50, R127 ;  /* 0x0000007f00327308 */ /* 0x000ea20000000800 */
[C---:B-1----:R-:W-:Y:S01]  /*6a50*/  FADD.FTZ R6, R48.reuse, R5 ;  /* 0x0000000530067221 */ /* 0x042fe20000010000 */
[----:B------:R-:W-:Y:S01]  /*6a60*/  F2FP.F16.F32.PACK_AB R215, R48, R149 ;  /* 0x0000009530d7723e */ /* 0x000fe200000000ff */
[----:B------:R-:W-:-:S05]  /*6a70*/  IMAD.MOV.U32 R48, RZ, RZ, R87 ;  /* 0x000000ffff307224 */ /* 0x000fca00078e0057 */
[----:B------:R-:W1:Y:S01]  /*6a80*/  MUFU.EX2 R218, R218 ;  /* 0x000000da00da7308 */ /* 0x000e620000000800 */
[----:B0-----:R-:W-:-:S07]  /*6a90*/  FADD.FTZ R5, R123, R6 ;  /* 0x000000067b057221 */ /* 0x001fce0000010000 */
[----:B------:R-:W0:Y:S01]  /*6aa0*/  MUFU.EX2 R131, R131 ;  /* 0x0000008300837308 */ /* 0x000e220000000800 */
[C---:B--2---:R-:W-:Y:S01]  /*6ab0*/  FADD.FTZ R6, R50.reuse, R5 ;  /* 0x0000000532067221 */ /* 0x044fe20000010000 */
[----:B------:R-:W-:Y:S02]  /*6ac0*/  F2FP.F16.F32.PACK_AB R217, R50, R123 ;  /* 0x0000007b32d9723e */ /* 0x000fe400000000ff */
[----:B------:R-:W-:-:S04]  /*6ad0*/  MOV R50, R87 ;  /* 0x0000005700327202 */ /* 0x000fc80000000f00 */
[----:B------:R-:W2:Y:S01]  /*6ae0*/  MUFU.EX2 R137, R137 ;  /* 0x0000008900897308 */ /* 0x000ea20000000800 */
[----:B-1----:R-:W-:-:S07]  /*6af0*/  FADD.FTZ R54, R218, R7 ;  /* 0x00000007da367221 */ /* 0x002fce0000010000 */
[----:B------:R-:W1:Y:S01]  /*6b00*/  MUFU.EX2 R4, R133 ;  /* 0x0000008500047308 */ /* 0x000e620000000800 */
[----:B0-----:R-:W-:Y:S01]  /*6b10*/  FADD.FTZ R5, R131, R6 ;  /* 0x0000000683057221 */ /* 0x001fe20000010000 */
[C---:B--2---:R-:W-:Y:S01]  /*6b20*/  FADD.FTZ R7, R137.reuse, R54 ;  /* 0x0000003689077221 */ /* 0x044fe20000010000 */
[----:B------:R-:W-:Y:S01]  /*6b30*/  F2FP.F16.F32.PACK_AB R218, R137, R218 ;  /* 0x000000da89da723e */ /* 0x000fe200000000ff */
[----:B------:R-:W-:Y:S02]  /*6b40*/  IMAD.MOV.U32 R54, RZ, RZ, R87 ;  /* 0x000000ffff367224 */ /* 0x000fe400078e0057 */
[C---:B-1----:R-:W-:Y:S01]  /*6b50*/  FADD.FTZ R6, R4.reuse, R5 ;  /* 0x0000000504067221 */ /* 0x042fe20000010000 */
[----:B------:R-:W-:Y:S01]  /*6b60*/  F2FP.F16.F32.PACK_AB R219, R4, R131 ;  /* 0x0000008304db723e */ /* 0x000fe200000000ff */
[----:B------:R-:W-:Y:S06]  /*6b70*/  @!P2 BRA `(.L_x_6266) ;  /* 0x000000580008a947 */ /* 0x000fec0003800000 */
[----:B------:R-:W-:Y:S01]  /*6b80*/  UMOV UR6, URZ ;  /* 0x0000003f00067c82 */ /* 0x000fe20008000000 */
[----:B------:R-:W-:Y:S01]  /*6b90*/  IMAD.U32 R220, RZ, RZ, UR36 ;  /* 0x00000024ffdc7e24 */ /* 0x000fe2000f8e00ff */
[----:B------:R-:W-:Y:S01]  /*6ba0*/  MOV R5, R89 ;  /* 0x0000005900057202 */ /* 0x000fe20000000f00 */
[----:B------:R-:W-:Y:S01]  /*6bb0*/  IMAD.MOV.U32 R4, RZ, RZ, R9 ;  /* 0x000000ffff047224 */ /* 0x000fe200078e0009 */
[----:B------:R-:W-:Y:S01]  /*6bc0*/  CS2R R86, SRZ ;  /* 0x0000000000567805 */ /* 0x000fe2000001ff00 */
[----:B------:R-:W-:Y:S01]  /*6bd0*/  IMAD.U32 R11, RZ, RZ, UR6 ;  /* 0x00000006ff0b7e24 */ /* 0x000fe2000f8e00ff */
        /* <DEDUP_REMOVED lines=31> */
[----:B------:R-:W-:Y:S01]  /*6dd0*/  IMAD.U32 R12, RZ, RZ, UR6 ;  /* 0x00000006ff0c7e24 */ /* 0x000fe2000f8e00ff */
[----:B------:R-:W-:-:S06]  /*6de0*/  ULDC UR60, c[0x0][0x9d8] ;  /* 0x00027600003c7ab9 */ /* 0x000fcc0000000800 */
.L_x_6275:
[----:B------:R-:W-:Y:S02]  /*6df0*/  R2UR UR6, R12 ;  /* 0x000000000c0672ca */ /* 0x000fe400000e0000 */
[----:B------:R-:W-:Y:S02]  /*6e00*/  R2UR UR11, R18 ;  /* 0x00000000120b72ca */ /* 0x000fe400000e0000 */
[----:B------:R-:W-:-:S09]  /*6e10*/  R2UR UR10, R11 ;  /* 0x000000000b0a72ca */ /* 0x000fd200000e0000 */
[----:B------:R-:W-:Y:S02]  /*6e20*/  UIADD3 UR6, UR6, 0x1, URZ ;  /* 0x0000000106067890 */ /* 0x000fe4000fffe03f */
[----:B------:R-:W-:Y:S02]  /*6e30*/  ISETP.NE.AND P3, PT, RZ, UR11, PT ;  /* 0x0000000bff007c0c */ /* 0x000fe4000bf65270 */
[----:B------:R-:W-:-:S04]  /*6e40*/  UISETP.NE.AND UP0, UPT, UR6, 0x2, UPT ;  /* 0x000000020600788c */ /* 0x000fc8000bf05270 */
[----:B------:R-:W-:Y:S02]  /*6e50*/  USEL UR7, URZ, 0x1, UP0 ;  /* 0x000000013f077887 */ /* 0x000fe40008000000 */
[----:B------:R-:W-:Y:S02]  /*6e60*/  USEL UR6, UR6, URZ, UP0 ;  /* 0x0000003f06067287 */ /* 0x000fe40008000000 */
[----:B------:R-:W-:-:S04]  /*6e70*/  ULOP3.LUT UR7, UR10, UR7, URZ, 0x3c, !UPT ;  /* 0x000000070a077292 */ /* 0x000fc8000f8e3c3f */
[----:B------:R-:W-:Y:S02]  /*6e80*/  IMAD.U32 R0, RZ, RZ, UR6 ;  /* 0x00000006ff007e24 */ /* 0x000fe4000f8e00ff */
[----:B------:R-:W-:Y:S01]  /*6e90*/  IMAD.U32 R221, RZ, RZ, UR7 ;  /* 0x00000007ffdd7e24 */ /* 0x000fe2000f8e00ff */
[----:B------:R-:W-:Y:S06]  /*6ea0*/  @P3 BRA `(.L_x_6267) ;  /* 0x0000000000343947 */ /* 0x000fec0003800000 */
[----:B------:R-:W-:Y:S05]  /*6eb0*/  @!P0 BRA `(.L_x_6268) ;  /* 0x0000000000048947 */ /* 0x000fea0003800000 */
[----:B------:R-:W-:Y:S01]  /*6ec0*/  BPT.TRAP 0x1 ;  /* 0x000000040000795c */ /* 0x000fe20000300000 */
.L_x_6268:
[----:B------:R-:W-:Y:S02]  /*6ed0*/  R2UR UR7, R221 ;  /* 0x00000000dd0772ca */ /* 0x000fe400000e0000 */
[----:B------:R-:W-:-:S11]  /*6ee0*/  R2UR UR6, R16 ;  /* 0x00000000100672ca */ /* 0x000fd600000e0000 */
[----:B------:R-:W-:Y:S02]  /*6ef0*/  MOV R8, UR7 ;  /* 0x0000000700087c02 */ /* 0x000fe40008000f00 */
[----:B------:R-:W-:Y:S02]  /*6f00*/  LEA R9, R0, UR6, 0x3 ;  /* 0x0000000600097c11 */ /* 0x000fe4000f8e18ff */
[----:B------:R-:W-:-:S04]  /*6f10*/  SHF.L.U32 R8, R8, 0x1f, RZ ;  /* 0x0000001f08087819 */ /* 0x000fc800000006ff */
[----:B------:R0:W1:Y:S01]  /*6f20*/  SYNCS.PHASECHK.TRANS64.TRYWAIT P2, [R9+URZ+0x34830], R8 ;  /* 0x03483008090075a7 */ /* 0x000062000804017f */
[----:B------:R-:W-:Y:S05]  /*6f30*/  @!P0 BRA `(.L_x_6269) ;  /* 0x0000000000048947 */ /* 0x000fea0003800000 */
[----:B------:R-:W-:Y:S01]  /*6f40*/  BPT.TRAP 0x1 ;  /* 0x000000040000795c */ /* 0x000fe20000300000 */
.L_x_6269:
[----:B-1----:R-:W-:Y:S05]  /*6f50*/  @P2 BRA `(.L_x_6267) ;  /* 0x0000000000082947 */ /* 0x002fea0003800000 */
[----:B------:R-:W1:Y:S02]  /*6f60*/  SYNCS.PHASECHK.TRANS64.TRYWAIT P2, [R9+URZ+0x34830], R8 ;  /* 0x03483008090075a7 */ /* 0x000e64000804017f */
[----:B-1----:R-:W-:Y:S05]  /*6f70*/  @!P2 BRA `(.L_x_6270) ;  /* 0x000000b40010a947 */ /* 0x002fea0003800000 */
.L_x_6267:
[----:B01----:R-:W-:Y:S01]  /*6f80*/  VIADD R8, R22, 0x8 ;  /* 0x0000000816087836 */ /* 0x003fe20000000000 */
[----:B------:R-:W-:Y:S01]  /*6f90*/  R2UR UR30, R0 ;  /* 0x00000000001e72ca */ /* 0x000fe200000e0000 */
[----:B------:R-:W-:Y:S01]  /*6fa0*/  UMOV UR31, 0x40000040 ;  /* 0x40000040001f7882 */ /* 0x000fe20000000000 */
[C---:B------:R-:W-:Y:S01]  /*6fb0*/  R2UR UR28, R2.reuse ;  /* 0x00000000021c72ca */ /* 0x040fe200000e0000 */
[----:B------:R-:W-:Y:S01]  /*6fc0*/  UMOV UR51, 0x40000040 ;  /* 0x4000004000337882 */ /* 0x000fe20000000000 */
[----:B------:R0:W-:Y:S01]  /*6fd0*/  BAR.SYNC.DEFER_BLOCKING R8, 0x100 ;  /* 0x000400080000751d */ /* 0x0001e20000010000 */
[C---:B------:R-:W-:Y:S02]  /*6fe0*/  R2UR UR29, R3.reuse ;  /* 0x00000000031d72ca */ /* 0x040fe400000e0000 */
[C---:B------:R-:W-:Y:S02]  /*6ff0*/  R2UR UR48, R2.reuse ;  /* 0x00000000023072ca */ /* 0x040fe400000e0000 */
[C---:B------:R-:W-:Y:S01]  /*7000*/  R2UR UR49, R3.reuse ;  /* 0x00000000033172ca */ /* 0x040fe200000e0000 */
[----:B------:R-:W-:Y:S01]  /*7010*/  UMOV UR55, 0x40000040 ;  /* 0x4000004000377882 */ /* 0x000fe20000000000 */
[C---:B------:R-:W-:Y:S01]  /*7020*/  R2UR UR52, R2.reuse ;  /* 0x00000000023472ca */ /* 0x040fe200000e0000 */
[----:B------:R-:W-:Y:S01]  /*7030*/  UMOV UR39, 0x40000040 ;  /* 0x4000004000277882 */ /* 0x000fe20000000000 */
[----:B------:R-:W-:Y:S01]  /*7040*/  UIMAD UR30, UR30, 0xb00, UR61 ;  /* 0x00000b001e1e78a4 */ /* 0x000fe2000f8e023d */
[C---:B------:R-:W-:Y:S01]  /*7050*/  R2UR UR53, R3.reuse ;  /* 0x00000000033572ca */ /* 0x040fe200000e0000 */
[----:B------:R-:W-:Y:S01]  /*7060*/  UMOV UR43, 0x40000040 ;  /* 0x40000040002b7882 */ /* 0x000fe20000000000 */
[C---:B------:R-:W-:Y:S01]  /*7070*/  R2UR UR36, R2.reuse ;  /* 0x00000000022472ca */ /* 0x040fe200000e0000 */
[----:B------:R-:W-:Y:S01]  /*7080*/  UIADD3 UR50, UR30, 0x80, URZ ;  /* 0x000000801e327890 */ /* 0x000fe2000fffe03f */
[C---:B------:R-:W-:Y:S01]  /*7090*/  R2UR UR37, R3.reuse ;  /* 0x00000000032572ca */ /* 0x040fe200000e0000 */
[----:B------:R-:W-:Y:S01]  /*70a0*/  UIADD3 UR54, UR30, 0x100, URZ ;  /* 0x000001001e367890 */ /* 0x000fe2000fffe03f */
[C---:B------:R-:W-:Y:S01]  /*70b0*/  R2UR UR40, R2.reuse ;  /* 0x00000000022872ca */ /* 0x040fe200000e0000 */
[----:B------:R-:W-:Y:S01]  /*70c0*/  UIADD3 UR38, UR30, 0x180, URZ ;  /* 0x000001801e267890 */ /* 0x000fe2000fffe03f */
[C---:B------:R-:W-:Y:S01]  /*70d0*/  R2UR UR41, R3.reuse ;  /* 0x00000000032972ca */ /* 0x040fe200000e0000 */
[----:B------:R-:W-:Y:S01]  /*70e0*/  UIADD3 UR42, UR30, 0x200, URZ ;  /* 0x000002001e2a7890 */ /* 0x000fe2000fffe03f */
[----:B------:R-:W-:Y:S01]  /*70f0*/  R2UR UR44, R2 ;  /* 0x00000000022c72ca */ /* 0x000fe200000e0000 */
[----:B------:R-:W-:Y:S01]  /*7100*/  UIADD3 UR46, UR30, 0x280, URZ ;  /* 0x000002801e2e7890 */ /* 0x000fe2000fffe03f */
[----:B------:R-:W-:Y:S01]  /*7110*/  R2UR UR45, R3 ;  /* 0x00000000032d72ca */ /* 0x000fe200000e0000 */
[----:B------:R-:W-:Y:S01]  /*7120*/  UMOV UR47, 0x40000040 ;  /* 0x40000040002f7882 */ /* 0x000fe20000000000 */
[----:B------:R-:W-:Y:S01]  /*7130*/  WARPGROUP.ARRIVE ;  /* 0x00000000000079c5 */ /* 0x000fe20000000000 */
[----:B------:R-:W-:Y:S01]  /*7140*/  UIADD3 UR6, UR30, 0x2, URZ ;  /* 0x000000021e067890 */ /* 0x000fe2000fffe03f */
[----:B------:R-:W-:Y:S01]  /*7150*/  MOV R9, UR33 ;  /* 0x0000002100097c02 */ /* 0x000fe20008000f00 */
[----:B------:R-:W-:Y:S01]  /*7160*/  UMOV UR7, 0x40000040 ;  /* 0x4000004000077882 */ /* 0x000fe20000000000 */
[----:B------:R-:W-:Y:S01]  /*7170*/  UIADD3 UR10, UR30, 0x82, URZ ;  /* 0x000000821e0a7890 */ /* 0x000fe2000fffe03f */
[----:B------:R-:W-:Y:S01]  /*7180*/  MOV R10, UR32 ;  /* 0x00000020000a7c02 */ /* 0x000fe20008000f00 */
[----:B------:R-:W-:Y:S01]  /*7190*/  HGMMA.64x16x16.F32 R168, gdesc[UR28], RZ, !UPT, gsb0 ;  /* 0x002000001ca879f0 */ /* 0x000fe2000c0008ff */
[----:B------:R-:W-:Y:S01]  /*71a0*/  UMOV UR32, UR4 ;  /* 0x0000000400207c82 */ /* 0x000fe20008000000 */
[----:B------:R-:W-:Y:S01]  /*71b0*/  UMOV UR33, UR5 ;  /* 0x0000000500217c82 */ /* 0x000fe20008000000 */
[----:B------:R-:W-:Y:S01]  /*71c0*/  UMOV UR35, 0x40000040 ;  /* 0x4000004000237882 */ /* 0x000fe20000000000 */
[----:B------:R-:W-:Y:S01]  /*71d0*/  UIADD3 UR11, UR30, 0x102, URZ ;  /* 0x000001021e0b7890 */ /* 0x000fe2000fffe03f */
[----:B------:R-:W-:Y:S01]  /*71e0*/  UMOV UR34, UR10 ;  /* 0x0000000a00227c82 */ /* 0x000fe20008000000 */
[----:B------:R-:W-:Y:S01]  /*71f0*/  UIADD3 UR58, UR30, 0x402, URZ ;  /* 0x000004021e3a7890 */ /* 0x000fe2000fffe03f */
[----:B------:R-:W-:Y:S01]  /*7200*/  UMOV UR56, UR4 ;  /* 0x0000000400387c82 */ /* 0x000fe20008000000 */
[----:B------:R-:W-:Y:S01]  /*7210*/  UMOV UR57, UR5 ;  /* 0x0000000500397c82 */ /* 0x000fe20008000000 */
[----:B------:R-:W-:Y:S01]  /*7220*/  UMOV UR59, 0x40000040 ;  /* 0x40000040003b7882 */ /* 0x000fe20000000000 */
[----:B------:R-:W-:-:S02]  /*7230*/  UIADD3 UR10, UR30, 0x502, URZ ;  /* 0x000005021e0a7890 */ /* 0x000fc4000fffe03f */
[----:B------:R-:W-:Y:S01]  /*7240*/  UIADD3 UR14, UR30, 0x6, URZ ;  /* 0x000000061e0e7890 */ /* 0x000fe2000fffe03f */
[----:B------:R-:W-:Y:S01]  /*7250*/  UMOV UR15, 0x40000040 ;  /* 0x40000040000f7882 */ /* 0x000fe20000000000 */
[----:B------:R-:W-:Y:S01]  /*7260*/  UIADD3 UR18, UR30, 0x580, URZ ;  /* 0x000005801e127890 */ /* 0x000fe2000fffe03f */
[----:B------:R-:W-:Y:S01]  /*7270*/  UMOV UR19, 0x40000040 ;  /* 0x4000004000137882 */ /* 0x000fe20000000000 */
[----:B------:R-:W-:Y:S01]  /*7280*/  UIADD3 UR22, UR30, 0x582, URZ ;  /* 0x000005821e167890 */ /* 0x000fe2000fffe03f */
[----:B------:R-:W-:Y:S01]  /*7290*/  UMOV UR23, 0x40000040 ;  /* 0x4000004000177882 */ /* 0x000fe20000000000 */
[----:B------:R-:W-:Y:S01]  /*72a0*/  UIADD3 UR26, UR30, 0x584, URZ ;  /* 0x000005841e1a7890 */ /* 0x000fe2000fffe03f */
[----:B------:R-:W-:Y:S01]  /*72b0*/  UMOV UR27, 0x40000040 ;  /* 0x40000040001b7882 */ /* 0x000fe20000000000 */
        /* <DEDUP_REMOVED lines=140> */
[----:B------:R-:W-:-:S05]  /*7b80*/  UIADD3 UR7, UR30, 0x104, URZ ;  /* 0x000001041e077890 */ /* 0x000fca000fffe03f */
        /* <DEDUP_REMOVED lines=293> */
[----:B------:R-:W-:Y:S01]  /*8de0*/  UIADD3 UR34, UR30, 0x586, URZ ;  /* 0x000005861e227890 */ /* 0x000fe2000fffe03f */
[----:B------:R-:W-:Y:S01]  /*8df0*/  R2UR UR32, R10 ;  /* 0x000000000a2072ca */ /* 0x000fe200000e0000 */
[----:B------:R-:W-:-:S10]  /*8e00*/  UMOV UR35, 0x40000040 ;  /* 0x4000004000237882 */ /* 0x000fd40000000000 */
[----:B------:R-:W-:Y:S02]  /*8e10*/  UMOV UR29, UR33 ;  /* 0x00000021001d7c82 */ /* 0x000fe40008000000 */
        /* <DEDUP_REMOVED lines=62> */
[----:B------:R-:W-:-:S07]  /*9200*/  UIADD3 UR6, UR30, 0x986, URZ ;  /* 0x000009861e067890 */ /* 0x000fce000fffe03f */
        /* <DEDUP_REMOVED lines=40> */
[----:B0-----:R-:W-:Y:S05]  /*9490*/  @P3 BRA `(.L_x_6271) ;  /* 0x0000000000383947 */ /* 0x001fea0003800000 */
[----:B------:R-:W-:Y:S05]  /*94a0*/  @!P0 BRA `(.L_x_6272) ;  /* 0x0000000000048947 */ /* 0x000fea0003800000 */
[----:B------:R-:W-:Y:S01]  /*94b0*/  BPT.TRAP 0x1 ;  /* 0x000000040000795c */ /* 0x000fe20000300000 */
.L_x_6272:
        /* <DEDUP_REMOVED lines=9> */
.L_x_6273:
[----:B-1----:R-:W-:Y:S05]  /*9550*/  @P2 BRA `(.L_x_6271) ;  /* 0x0000000000082947 */ /* 0x002fea0003800000 */
[----:B------:R-:W1:Y:S02]  /*9560*/  SYNCS.PHASECHK.TRANS64.TRYWAIT P2, [UR6+0x34850], R8 ;  /* 0x03485008ff0075a7 */ /* 0x000e640008040146 */
[----:B-1----:R-:W-:Y:S05]  /*9570*/  @!P2 BRA `(.L_x_6274) ;  /* 0x0000008c00a4a947 */ /* 0x002fea0003800000 */
.L_x_6271:
[----:B------:R-:W-:Y:S01]  /*9580*/  R2UR UR14, R16 ;  /* 0x00000000100e72ca */ /* 0x000fe200000e0000 */
[----:B------:R-:W-:Y:S01]  /*9590*/  WARPGROUP.ARRIVE ;  /* 0x00000000000079c5 */ /* 0x000fe20000000000 */
[----:B------:R-:W-:Y:S01]  /*95a0*/  R2UR UR15, R12 ;  /* 0x000000000c0f72ca */ /* 0x000fe200000e0000 */
[----:B------:R-:W-:Y:S01]  /*95b0*/  UMOV UR7, 0x40000040 ;  /* 0x4000004000077882 */ /* 0x000fe20000000000 */
        /* <DEDUP_REMOVED lines=9> */
[----:B------:R-:W-:Y:S01]  /*9650*/  UIADD3 UR6, UR14, 0x400, URZ ;  /* 0x000004000e067890 */ /* 0x000fe2000fffe03f */
[----:B------:R-:W-:Y:S01]  /*9660*/  FMUL.FTZ R163, R166, UR60 ;  /* 0x0000003ca6a37c20 */ /* 0x000fe20008410000 */
[----:B------:R-:W-:Y:S01]  /*9670*/  FMUL.FTZ R161, R164, UR60 ;  /* 0x0000003ca4a17c20 */ /* 0x000fe20008410000 */
[----:B------:R-:W-:Y:S01]  /*9680*/  FMUL.FTZ R23, R162, UR60 ;  /* 0x0000003ca2177c20 */ /* 0x000fe20008410000 */
[----:B------:R-:W-:Y:S01]  /*9690*/  USHF.R.U32.HI UR6, URZ, 0x4, UR6 ;  /* 0x000000043f067899 */ /* 0x000fe20008011606 */
[----:B------:R-:W-:Y:S01]  /*96a0*/  FMUL.FTZ R162, R165, UR60 ;  /* 0x0000003ca5a27c20 */ /* 0x000fe20008410000 */
[----:B------:R-:W1:Y:S01]  /*96b0*/  MUFU.TANH R9, R9 ;  /* 0x0000000900097308 */ /* 0x000e620000002400 */
[----:B------:R-:W-:Y:S01]  /*96c0*/  FMUL.FTZ R152, R152, UR60 ;  /* 0x0000003c98987c20 */ /* 0x000fe20008410000 */
[----:B------:R-:W-:Y:S01]  /*96d0*/  ULOP3.LUT UR6, UR6, 0x3fff, URZ, 0xc0, !UPT ;  /* 0x00003fff06067892 */ /* 0x000fe2000f8ec03f */
[----:B------:R-:W-:Y:S01]  /*96e0*/  FMUL.FTZ R153, R153, UR60 ;  /* 0x0000003c99997c20 */ /* 0x000fe20008410000 */
[----:B------:R-:W-:Y:S01]  /*96f0*/  FMUL.FTZ R156, R156, UR60 ;  /* 0x0000003c9c9c7c20 */ /* 0x000fe20008410000 */
[----:B------:R-:W-:Y:S01]  /*9700*/  FMUL.FTZ R157, R157, UR60 ;  /* 0x0000003c9d9d7c20 */ /* 0x000fe20008410000 */
[----:B------:R-:W-:Y:S01]  /*9710*/  ULOP3.LUT UR6, UR6, 0x5800000, URZ, 0xfc, !UPT ;  /* 0x0580000006067892 */ /* 0x000fe2000f8efc3f */
[----:B------:R-:W-:Y:S01]  /*9720*/  FMUL.FTZ R144, R144, UR60 ;  /* 0x0000003c90907c20 */ /* 0x000fe20008410000 */
[----:B------:R-:W2:Y:S01]  /*9730*/  MUFU.TANH R12, R12 ;  /* 0x0000000c000c7308 */ /* 0x000ea20000002400 */
[----:B0-----:R-:W-:Y:S01]  /*9740*/  FMNMX.FTZ R166, R8, R5, !PT ;  /* 0x0000000508a67209 */ /* 0x001fe20007810000 */
[----:B------:R-:W-:Y:S01]  /*9750*/  UIMAD UR6, UR15, 0xb00, UR6 ;  /* 0x00000b000f0678a4 */ /* 0x000fe2000f8e0206 */
[----:B------:R-:W-:Y:S01]  /*9760*/  FMUL.FTZ R145, R145, UR60 ;  /* 0x0000003c91917c20 */ /* 0x000fe20008410000 */
[----:B------:R-:W-:Y:S01]  /*9770*/  FMUL.FTZ R148, R148, UR60 ;  /* 0x0000003c94947c20 */ /* 0x000fe20008410000 */
[----:B------:R-:W-:Y:S01]  /*9780*/  FMUL.FTZ R149, R149, UR60 ;  /* 0x0000003c95957c20 */ /* 0x000fe20008410000 */
[----:B------:R-:W-:Y:S01]  /*9790*/  UIADD3 UR10, UR6, 0x80, URZ ;  /* 0x00000080060a7890 */ /* 0x000fe2000fffe03f */
[----:B------:R-:W-:Y:S01]  /*97a0*/  FMUL.FTZ R136, R136, UR60 ;  /* 0x0000003c88887c20 */ /* 0x000fe20008410000 */
[----:B------:R-:W0:Y:S01]  /*97b0*/  MUFU.TANH R13, R13 ;  /* 0x0000000d000d7308 */ /* 0x000e220000002400 */
[----:B-1----:R-:W-:Y:S01]  /*97c0*/  FMNMX.FTZ R165, R9, R166, !PT ;  /* 0x000000a609a57209 */ /* 0x002fe20007810000 */
[----:B------:R-:W-:Y:S01]  /*97d0*/  FMUL.FTZ R137, R137, UR60 ;  /* 0x0000003c89897c20 */ /* 0x000fe20008410000 */
[----:B------:R-:W-:Y:S01]  /*97e0*/  HGMMA.64x128x16.F32 R24, R176, gdesc[UR4].tnspB, R24, gsb0 ;  /* 0x41e00004b0187df0 */ /* 0x000fe20008000818 */
        /* <DEDUP_REMOVED lines=71> */
[----:B------:R-:W-:-:S05]  /*9c60*/  UMOV UR7, 0x40000040 ;  /* 0x4000004000077882 */ /* 0x000fca0000000000 */
[----:B------:R-:W1:Y:S01]  /*9c70*/  MUFU.TANH R145, R145 ;  /* 0x0000009100917308 */ /* 0x000e620000002400 */
[----:B--2---:R-:W-:-:S07]  /*9c80*/  FMNMX.FTZ R117, R157, R166, !PT ;  /* 0x000000a69d757209 */ /* 0x004fce0007810000 */
[----:B------:R-:W2:Y:S01]  /*9c90*/  MUFU.TANH R148, R148 ;  /* 0x0000009400947308 */ /* 0x000ea20000002400 */
[----:B0-----:R-:W-:Y:S01]  /*9ca0*/  FMNMX.FTZ R166, R144, R117, !PT ;  /* 0x0000007590a67209 */ /* 0x001fe20007810000 */
[----:B------:R-:W-:-:S06]  /*9cb0*/  FMUL.FTZ R117, R118, UR60 ;  /* 0x0000003c76757c20 */ /* 0x000fcc0008410000 */
[----:B------:R-:W0:Y:S01]  /*9cc0*/  MUFU.TANH R149, R149 ;  /* 0x0000009500957308 */ /* 0x000e220000002400 */
[----:B-1----:R-:W-:-:S07]  /*9cd0*/  FMNMX.FTZ R167, R145, R166, !PT ;  /* 0x000000a691a77209 */ /* 0x002fce0007810000 */
[----:B------:R-:W1:Y:S01]  /*9ce0*/  MUFU.TANH R136, R136 ;  /* 0x0000008800887308 */ /* 0x000e620000002400 */
[----:B--2---:R-:W-:Y:S01]  /*9cf0*/  FMNMX.FTZ R118, R148, R167, !PT ;  /* 0x000000a794767209 */ /* 0x004fe20007810000 */
[----:B------:R-:W-:-:S06]  /*9d00*/  FMUL.FTZ R167, R104, UR60 ;  /* 0x0000003c68a77c20 */ /* 0x000fcc0008410000 */
[----:B------:R-:W2:Y:S01]  /*9d10*/  MUFU.TANH R137, R137 ;  /* 0x0000008900897308 */ /* 0x000ea20000002400 */
[----:B0-----:R-:W-:Y:S01]  /*9d20*/  FMNMX.FTZ R169, R149, R118, !PT ;  /* 0x0000007695a97209 */ /* 0x001fe20007810000 */
[----:B------:R-:W-:-:S05]  /*9d30*/  IMAD.U32 R118, RZ, RZ, UR15 ;  /* 0x0000000fff767e24 */ /* 0x000fca000f8e00ff */
[----:B------:R-:W-:Y:S01]  /*9d40*/  @!P1 LEA R118, R118, UR14, 0x3 ;  /* 0x0000000e76769c11 */ /* 0x000fe2000f8e18ff */
[----:B------:R-:W0:Y:S01]  /*9d50*/  MUFU.TANH R140, R140 ;  /* 0x0000008c008c7308 */ /* 0x000e220000002400 */
[----:B-1----:R-:W-:Y:S02]  /*9d60*/  FMNMX.FTZ R104, R136, R169, !PT ;  /* 0x000000a988687209 */ /* 0x002fe40007810000 */
[----:B------:R-:W-:-:S04]  /*9d70*/  @!P1 IADD3 R118, R118, 0x34860, RZ ;  /* 0x0003486076769810 */ /* 0x000fc80007ffe0ff */
[----:B------:R-:W-:Y:S01]  /*9d80*/  @!P1 PRMT R118, RZ, 0x654, R118 ;  /* 0x00000654ff769816 */ /* 0x000fe20000000076 */
[----:B------:R-:W1:Y:S01]  /*9d90*/  MUFU.TANH R141, R141 ;  /* 0x0000008d008d7308 */ /* 0x000e620000002400 */
[----:B--2---:R-:W-:-:S07]  /*9da0*/  FMNMX.FTZ R169, R137, R104, !PT ;  /* 0x0000006889a97209 */ /* 0x004fce0007810000 */
[----:B------:R-:W2:Y:S01]  /*9db0*/  MUFU.TANH R128, R128 ;  /* 0x0000008000807308 */ /* 0x000ea20000002400 */
[----:B0-----:R-:W-:Y:S01]  /*9dc0*/  FMNMX.FTZ R104, R140, R169, !PT ;  /* 0x000000a98c687209 */ /* 0x001fe20007810000 */
[----:B------:R-:W-:-:S06]  /*9dd0*/  FMUL.FTZ R169, R108, UR60 ;  /* 0x0000003c6ca97c20 */ /* 0x000fcc0008410000 */
[----:B------:R-:W0:Y:S01]  /*9de0*/  MUFU.TANH R129, R129 ;  /* 0x0000008100817308 */ /* 0x000e220000002400 */
[----:B------:R-:W-:Y:S02]  /*9df0*/  WARPGROUP.DEPBAR.LE gsb0, 0x0 ;  /* 0x00008000000079c5 */ /* 0x000fe40000010000 */
[----:B------:R-:W-:Y:S01]  /*9e00*/  WARPGROUP.ARRIVE ;  /* 0x00000000000079c5 */ /* 0x000fe20000000000 */
[----:B-1----:R-:W-:Y:S01]  /*9e10*/  FMNMX.FTZ R171, R141, R104, !PT ;  /* 0x000000688dab7209 */ /* 0x002fe20007810000 */
[----:B------:R-:W-:Y:S01]  /*9e20*/  FMUL.FTZ R177, R89, UR60 ;  /* 0x0000003c59b17c20 */ /* 0x000fe20008410000 */
[----:B------:R-:W-:Y:S02]  /*9e30*/  FMUL.FTZ R179, R92, UR60 ;  /* 0x0000003c5cb37c20 */ /* 0x000fe40008410000 */
[----:B------:R-:W1:Y:S01]  /*9e40*/  MUFU.TANH R132, R132 ;  /* 0x0000008400847308 */ /* 0x000e620000002400 */
[----:B------:R-:W-:Y:S01]  /*9e50*/  HGMMA.64x128x16.F32 R24, R180, gdesc[UR8].tnspB, R24, gsb0 ;  /* 0x41e00008b4187df0 */ /* 0x000fe20008000818 */
[----:B------:R-:W-:Y:S01]  /*9e60*/  UIADD3 UR10, UR6, 0x100, URZ ;  /* 0x00000100060a7890 */ /* 0x000fe2000fffe03f */
[----:B--2---:R-:W-:Y:S01]  /*9e70*/  FMNMX.FTZ R104, R128, R171, !PT ;  /* 0x000000ab80687209 */ /* 0x004fe20007810000 */
[----:B------:R-:W-:-:S04]  /*9e80*/  UMOV UR11, 0x40000040 ;  /* 0x40000040000b7882 */ /* 0x000fc80000000000 */
[----:B------:R-:W2:Y:S01]  /*9e90*/  MUFU.TANH R133, R133 ;  /* 0x0000008500857308 */ /* 0x000ea20000002400 */
[----:B0-----:R-:W-:-:S07]  /*9ea0*/  FMNMX.FTZ R171, R129, R104, !PT ;  /* 0x0000006881ab7209 */ /* 0x001fce0007810000 */
[----:B------:R-:W0:Y:S01]  /*9eb0*/  MUFU.TANH R120, R120 ;  /* 0x0000007800787308 */ /* 0x000e220000002400 */
[----:B-1----:R-:W-:Y:S01]  /*9ec0*/  FMNMX.FTZ R104, R132, R171, !PT ;  /* 0x000000ab84687209 */ /* 0x002fe20007810000 */
[----:B------:R-:W-:-:S06]  /*9ed0*/  FMUL.FTZ R171, R96, UR60 ;  /* 0x0000003c60ab7c20 */ /* 0x000fcc0008410000 */
        /* <DEDUP_REMOVED lines=8> */
[----:B------:R-:W-:-:S06]  /*9f60*/  FMUL.FTZ R173, R100, UR60 ;  /* 0x0000003c64ad7c20 */ /* 0x000fcc0008410000 */
        /* <DEDUP_REMOVED lines=8> */
[----:B------:R-:W-:Y:S02]  /*9ff0*/  FMUL.FTZ R175, R88, UR60 ;  /* 0x0000003c58af7c20 */ /* 0x000fe40008410000 */
[----:B------:R-:W0:Y:S04]  /*a000*/  LDC R88, c[0x0][0x988] ;  /* 0x00026200ff587b82 */ /* 0x000e280000000800 */
[----:B------:R-:W3:Y:S01]  /*a010*/  MUFU.TANH R105, R105 ;  /* 0x0000006900697308 */ /* 0x000ee20000002400 */
[----:B-1----:R-:W-:-:S07]  /*a020*/  FMNMX.FTZ R96, R165, R96, !PT ;  /* 0x00000060a5607209 */ /* 0x002fce0007810000 */
[----:B------:R-:W1:Y:S01]  /*a030*/  MUFU.TANH R169, R169 ;  /* 0x000000a900a97308 */ /* 0x000e620000002400 */
[----:B--2---:R-:W-:-:S07]  /*a040*/  FMNMX.FTZ R96, R167, R96, !PT ;  /* 0x00000060a7607209 */ /* 0x004fce0007810000 */
[----:B------:R-:W2:Y:S01]  /*a050*/  MUFU.TANH R109, R109 ;  /* 0x0000006d006d7308 */ /* 0x000ea20000002400 */
[----:B---3--:R-:W-:-:S07]  /*a060*/  FMNMX.FTZ R96, R105, R96, !PT ;  /* 0x0000006069607209 */ /* 0x008fce0007810000 */
[----:B------:R-:W3:Y:S01]  /*a070*/  MUFU.TANH R171, R171 ;  /* 0x000000ab00ab7308 */ /* 0x000ee20000002400 */
[----:B-1----:R-:W-:-:S07]  /*a080*/  FMNMX.FTZ R96, R169, R96, !PT ;  /* 0x00000060a9607209 */ /* 0x002fce0007810000 */
[----:B------:R-:W1:Y:S01]  /*a090*/  MUFU.TANH R97, R97 ;  /* 0x0000006100617308 */ /* 0x000e620000002400 */
[----:B--2---:R-:W-:-:S07]  /*a0a0*/  FMNMX.FTZ R96, R109, R96, !PT ;  /* 0x000000606d607209 */ /* 0x004fce0007810000 */
[----:B------:R-:W2:Y:S01]  /*a0b0*/  MUFU.TANH R173, R173 ;  /* 0x000000ad00ad7308 */ /* 0x000ea20000002400 */
[----:B---3--:R-:W-:-:S07]  /*a0c0*/  FMNMX.FTZ R96, R171, R96, !PT ;  /* 0x00000060ab607209 */ /* 0x008fce0007810000 */
[----:B------:R-:W3:Y:S01]  /*a0d0*/  MUFU.TANH R101, R101 ;  /* 0x0000006500657308 */ /* 0x000ee20000002400 */
[----:B-1----:R-:W-:Y:S01]  /*a0e0*/  FMNMX.FTZ R96, R97, R96, !PT ;  /* 0x0000006061607209 */ /* 0x002fe20007810000 */
[----:B------:R-:W-:Y:S02]  /*a0f0*/  WARPGROUP.DEPBAR.LE gsb0, 0x0 ;  /* 0x00008000000079c5 */ /* 0x000fe40000010000 */
[----:B------:R-:W-:-:S04]  /*a100*/  WARPGROUP.ARRIVE ;  /* 0x00000000000079c5 */ /* 0x000fc80000000000 */
[----:B------:R-:W1:Y:S01]  /*a110*/  MUFU.TANH R175, R175 ;  /* 0x000000af00af7308 */ /* 0x000e620000002400 */
[----:B--2---:R-:W-:Y:S01]  /*a120*/  FMNMX.FTZ R96, R173, R96, !PT ;  /* 0x00000060ad607209 */ /* 0x004fe20007810000 */
[----:B------:R-:W-:Y:S01]  /*a130*/  FMUL.FTZ R181, R106, UR60 ;  /* 0x0000003c6ab57c20 */ /* 0x000fe20008410000 */
[----:B------:R-:W-:Y:S01]  /*a140*/  FMUL.FTZ R183, R110, UR60 ;  /* 0x0000003c6eb77c20 */ /* 0x000fe20008410000 */
[----:B------:R-:W-:Y:S01]  /*a150*/  @!P1 LEA R110, R0, UR14, 0x3 ;  /* 0x0000000e006e9c11 */ /* 0x000fe2000f8e18ff */
[----:B------:R-:W-:Y:S01]  /*a160*/  HGMMA.64x128x16.F32 R24, R184, gdesc[UR8].tnspB, R24, gsb0 ;  /* 0x41e00008b8187df0 */ /* 0x000fe20008000818 */
[----:B------:R-:W-:Y:S01]  /*a170*/  UIADD3 UR10, UR6, 0x180, URZ ;  /* 0x00000180060a7890 */ /* 0x000fe2000fffe03f */
[----:B---3--:R-:W-:Y:S01]  /*a180*/  FMNMX.FTZ R96, R101, R96, !PT ;  /* 0x0000006065607209 */ /* 0x008fe20007810000 */
[----:B------:R-:W-:Y:S01]  /*a190*/  UMOV UR11, 0x40000040 ;  /* 0x40000040000b7882 */ /* 0x000fe20000000000 */
[----:B------:R-:W2:Y:S01]  /*a1a0*/  MUFU.TANH R177, R177 ;  /* 0x000000b100b17308 */ /* 0x000ea20000002400 */
[----:B------:R-:W-:-:S07]  /*a1b0*/  @!P1 VIADD R110, R110, 0x34840 ;  /* 0x000348406e6e9836 */ /* 0x000fce0000000000 */
[----:B------:R-:W3:Y:S01]  /*a1c0*/  MUFU.TANH R179, R179 ;  /* 0x000000b300b37308 */ /* 0x000ee20000002400 */
[----:B-1----:R-:W-:-:S07]  /*a1d0*/  FMNMX.FTZ R96, R175, R96, !PT ;  /* 0x00000060af607209 */ /* 0x002fce0007810000 */
[----:B------:R-:W1:Y:S01]  /*a1e0*/  MUFU.TANH R93, R93 ;  /* 0x0000005d005d7308 */ /* 0x000e620000002400 */
[----:B--2---:R-:W-:-:S07]  /*a1f0*/  FMNMX.FTZ R96, R177, R96, !PT ;  /* 0x00000060b1607209 */ /* 0x004fce0007810000 */
[----:B------:R-:W2:Y:S01]  /*a200*/  MUFU.TANH R11, R11 ;  /* 0x0000000b000b7308 */ /* 0x000ea20000002400 */
[----:B---3--:R-:W-:-:S07]  /*a210*/  FMNMX.FTZ R96, R179, R96, !PT ;  /* 0x00000060b3607209 */ /* 0x008fce0007810000 */
[----:B------:R-:W3:Y:S01]  /*a220*/  MUFU.TANH R10, R10 ;  /* 0x0000000a000a7308 */ /* 0x000ee20000002400 */
[----:B-1----:R-:W-:-:S05]  /*a230*/  FMNMX.FTZ R96, R93, R96, !PT ;  /* 0x000000605d607209 */ /* 0x002fca0007810000 */
[----:B------:R-:W1:Y:S02]  /*a240*/  SHFL.BFLY PT, R89, R96, 0x2, 0x1f ;  /* 0x0c401f0060597f89 */ /* 0x000e6400000e0000 */
[----:B------:R-:W4:Y:S08]  /*a250*/  MUFU.TANH R14, R14 ;  /* 0x0000000e000e7308 */ /* 0x000f300000002400 */
[----:B------:R-:W5:Y:S08]  /*a260*/  MUFU.TANH R15, R15 ;  /* 0x0000000f000f7308 */ /* 0x000f700000002400 */
[----:B------:R-:W5:Y:S01]  /*a270*/  MUFU.TANH R23, R23 ;  /* 0x0000001700177308 */ /* 0x000f620000002400 */
[----:B-1----:R-:W-:-:S07]  /*a280*/  FMNMX.FTZ R89, R96, R89, !PT ;  /* 0x0000005960597209 */ /* 0x002fce0007810000 */
[----:B------:R-:W1:Y:S01]  /*a290*/  MUFU.TANH R160, R160 ;  /* 0x000000a000a07308 */ /* 0x000e620000002400 */
[----:B------:R-:W0:Y:S07]  /*a2a0*/  SHFL.BFLY PT, R92, R89, 0x1, 0x1f ;  /* 0x0c201f00595c7f89 */ /* 0x000e2e00000e0000 */
[----:B------:R-:W1:Y:S08]  /*a2b0*/  MUFU.TANH R163, R163 ;  /* 0x000000a300a37308 */ /* 0x000e700000002400 */
[----:B------:R-:W1:Y:S08]  /*a2c0*/  MUFU.TANH R164, R164 ;  /* 0x000000a400a47308 */ /* 0x000e700000002400 */
[----:B------:R-:W-:Y:S01]  /*a2d0*/  MUFU.TANH R154, R154 ;  /* 0x0000009a009a7308 */ /* 0x000fe20000002400 */
[----:B0-----:R-:W-:-:S05]  /*a2e0*/  FMNMX.FTZ R89, R89, R92, !PT ;  /* 0x0000005c59597209 */ /* 0x001fca0007810000 */
[----:B------:R-:W-:Y:S02]  /*a2f0*/  FADD.FTZ R5, -R89, R5 ;  /* 0x0000000559057221 */ /* 0x000fe40000010100 */
        /* <DEDUP_REMOVED lines=11> */
[----:B------:R-:W-:Y:S01]  /*a3b0*/  HGMMA.64x128x16.F32 R24, R188, gdesc[UR8].tnspB, R24, gsb0 ;  /* 0x41e00008bc187df0 */ /* 0x000fe20008000818 */
        /* <DEDUP_REMOVED lines=22> */
[----:B------:R-:W-:-:S03]  /*a520*/  FMUL.FTZ R90, R5, R88 ;  /* 0x00000058055a7220 */ /* 0x000fc60000410000 */
[----:B------:R-:W-:Y:S01]  /*a530*/  MUFU.TANH R107, R107 ;  /* 0x0000006b006b7308 */ /* 0x000fe20000002400 */
[----:B------:R-:W-:Y:S01]  /*a540*/  FMUL.FTZ R191, R94, UR60 ;  /* 0x0000003c5ebf7c20 */ /* 0x000fe20008410000 */
[----:B------:R-:W-:Y:S01]  /*a550*/  HGMMA.64x128x16.F32 R24, R192, gdesc[UR8].tnspB, R24, gsb0 ;  /* 0x41e00008c0187df0 */ /* 0x000fe20008000818 */
[----:B------:R-:W-:Y:S01]  /*a560*/  UIADD3 UR10, UR6, 0x280, URZ ;  /* 0x00000280060a7890 */ /* 0x000fe2000fffe03f */
[----:B------:R-:W-:-:S04]  /*a570*/  UMOV UR11, 0x40000040 ;  /* 0x40000040000b7882 */ /* 0x000fc80000000000 */
        /* <DEDUP_REMOVED lines=10> */
[----:B------:R-:W-:Y:S01]  /*a620*/  MUFU.EX2 R90, R90 ;  /* 0x0000005a005a7308 */ /* 0x000fe20000000800 */
[----:B------:R-:W-:-:S02]  /*a630*/  WARPGROUP.DEPBAR.LE gsb0, 0x0 ;  /* 0x00008000000079c5 */ /* 0x000fc40000010000 */
[----:B------:R-:W-:Y:S01]  /*a640*/  WARPGROUP.ARRIVE ;  /* 0x00000000000079c5 */ /* 0x000fe20000000000 */
[----:B------:R-:W-:-:S04]  /*a650*/  FMUL.FTZ R195, R89, R88 ;  /* 0x0000005859c37220 */ /* 0x000fc80000410000 */
[--C-:B------:R-:W-:Y:S01]  /*a660*/  FFMA.FTZ R176, R9, R88, -R195.reuse ;  /* 0x0000005809b07223 */ /* 0x100fe200000108c3 */
[----:B------:R-:W-:Y:S01]  /*a670*/  HGMMA.64x128x16.F32 R24, R196, gdesc[UR8].tnspB, R24, gsb0 ;  /* 0x41e00008c4187df0 */ /* 0x000fe20008000818 */
[----:B------:R-:W-:Y:S01]  /*a680*/  UIADD3 UR10, UR6, 0x300, URZ ;  /* 0x00000300060a7890 */ /* 0x000fe2000fffe03f */
[----:B--2---:R-:W-:Y:S01]  /*a690*/  FMNMX.FTZ R9, R11, R4, !PT ;  /* 0x000000040b097209 */ /* 0x004fe20007810000 */
[----:B------:R-:W-:Y:S01]  /*a6a0*/  UMOV UR11, 0x40000040 ;  /* 0x40000040000b7882 */ /* 0x000fe20000000000 */
[-CC-:B------:R-:W-:Y:S01]  /*a6b0*/  FFMA.FTZ R5, R8, R88.reuse, -R195.reuse ;  /* 0x0000005808057223 */ /* 0x180fe200000108c3 */
[-CC-:B------:R-:W-:Y:S01]  /*a6c0*/  FFMA.FTZ R178, R12, R88.reuse, -R195.reuse ;  /* 0x000000580cb27223 */ /* 0x180fe200000108c3 */
[----:B---3--:R-:W-:Y:S01]  /*a6d0*/  FMNMX.FTZ R9, R10, R9, !PT ;  /* 0x000000090a097209 */ /* 0x008fe20007810000 */
[-CC-:B------:R-:W-:Y:S01]  /*a6e0*/  FFMA.FTZ R193, R21, R88.reuse, -R195.reuse ;  /* 0x0000005815c17223 */ /* 0x180fe200000108c3 */
[-CC-:B------:R-:W-:Y:S01]  /*a6f0*/  FFMA.FTZ R21, R157, R88.reuse, -R195.reuse ;  /* 0x000000589d157223 */ /* 0x180fe200000108c3 */
[-CC-:B------:R-:W-:Y:S01]  /*a700*/  FFMA.FTZ R157, R129, R88.reuse, -R195.reuse ;  /* 0x00000058819d7223 */ /* 0x180fe200000108c3 */
[----:B----4-:R-:W-:Y:S01]  /*a710*/  FMNMX.FTZ R8, R14, R9, !PT ;  /* 0x000000090e087209 */ /* 0x010fe20007810000 */
[-CC-:B------:R-:W-:Y:S01]  /*a720*/  FFMA.FTZ R129, R133, R88.reuse, -R195.reuse ;  /* 0x0000005885817223 */ /* 0x180fe200000108c3 */
[-CC-:B------:R-:W-:Y:S01]  /*a730*/  FFMA.FTZ R133, R165, R88.reuse, -R195.reuse ;  /* 0x00000058a5857223 */ /* 0x180fe200000108c3 */
[--C-:B------:R-:W-:Y:S01]  /*a740*/  FFMA.FTZ R165, R177, R88, -R195.reuse ;  /* 0x00000058b1a57223 */ /* 0x100fe200000108c3 */
[----:B-----5:R-:W-:Y:S01]  /*a750*/  FMNMX.FTZ R8, R15, R8, !PT ;  /* 0x000000080f087209 */ /* 0x020fe20007810000 */
[-CC-:B------:R-:W-:Y:S01]  /*a760*/  FFMA.FTZ R179, R179, R88.reuse, -R195.reuse ;  /* 0x00000058b3b37223 */ /* 0x180fe200000108c3 */
[----:B------:R-:W0:Y:S01]  /*a770*/  MUFU.EX2 R5, R5 ;  /* 0x0000000500057308 */ /* 0x000e220000000800 */
[--C-:B------:R-:W-:Y:S01]  /*a780*/  FFMA.FTZ R13, R13, R88, -R195.reuse ;  /* 0x000000580d0d7223 */ /* 0x100fe200000108c3 */
[----:B------:R-:W-:Y:S01]  /*a790*/  FMNMX.FTZ R9, R23, R8, !PT ;  /* 0x0000000817097209 */ /* 0x000fe20007810000 */
[-CC-:B------:R-:W-:Y:S01]  /*a7a0*/  FFMA.FTZ R180, R20, R88.reuse, -R195.reuse ;  /* 0x0000005814b47223 */ /* 0x180fe200000108c3 */
[-CC-:B------:R-:W-:Y:S01]  /*a7b0*/  FFMA.FTZ R182, R161, R88.reuse, -R195.reuse ;  /* 0x00000058a1b67223 */ /* 0x180fe200000108c3 */
[-CC-:B------:R-:W-:Y:S01]  /*a7c0*/  FFMA.FTZ R161, R162, R88.reuse, -R195.reuse ;  /* 0x00000058a2a17223 */ /* 0x180fe200000108c3 */
[----:B-1----:R-:W-:Y:S01]  /*a7d0*/  FMNMX.FTZ R8, R160, R9, !PT ;  /* 0x00000009a0087209 */ /* 0x002fe20007810000 */
[-CC-:B------:R-:W-:Y:S01]  /*a7e0*/  FFMA.FTZ R184, R152, R88.reuse, -R195.reuse ;  /* 0x0000005898b87223 */ /* 0x180fe200000108c3 */
[----:B------:R-:W1:Y:S01]  /*a7f0*/  MUFU.EX2 R176, R176 ;  /* 0x000000b000b07308 */ /* 0x000e620000000800 */
[--C-:B------:R-:W-:Y:S01]  /*a800*/  FFMA.FTZ R153, R153, R88, -R195.reuse ;  /* 0x0000005899997223 */ /* 0x100fe200000108c3 */
[----:B------:R-:W-:Y:S01]  /*a810*/  FMNMX.FTZ R9, R163, R8, !PT ;  /* 0x00000008a3097209 */ /* 0x000fe20007810000 */
[-CC-:B------:R-:W-:Y:S01]  /*a820*/  FFMA.FTZ R186, R156, R88.reuse, -R195.reuse ;  /* 0x000000589cba7223 */ /* 0x180fe200000108c3 */
[-CC-:B------:R-:W-:Y:S01]  /*a830*/  FFMA.FTZ R188, R144, R88.reuse, -R195.reuse ;  /* 0x0000005890bc7223 */ /* 0x180fe200000108c3 */
[-CC-:B------:R-:W-:Y:S01]  /*a840*/  FFMA.FTZ R145, R145, R88.reuse, -R195.reuse ;  /* 0x0000005891917223 */ /* 0x180fe200000108c3 */
[----:B------:R-:W-:Y:S01]  /*a850*/  FMNMX.FTZ R9, R164, R9, !PT ;  /* 0x00000009a4097209 */ /* 0x000fe20007810000 */
[-C--:B------:R-:W-:Y:S01]  /*a860*/  FFMA.FTZ R190, R148, R88.reuse, -R195 ;  /* 0x0000005894be7223 */ /* 0x080fe200000108c3 */
[----:B------:R-:W-:Y:S01]  /*a870*/  MUFU.EX2 R178, R178 ;  /* 0x000000b200b27308 */ /* 0x000fe20000000800 */
[----:B0-----:R-:W-:Y:S01]  /*a880*/  FFMA.FTZ R7, R90, R7, R5 ;  /* 0x000000075a077223 */ /* 0x001fe20000010005 */
[----:B------:R-:W-:Y:S01]  /*a890*/  FMNMX.FTZ R8, R154, R9, !PT ;  /* 0x000000099a087209 */ /* 0x000fe20007810000 */
[-CC-:B------:R-:W-:Y:S01]  /*a8a0*/  FFMA.FTZ R149, R149, R88.reuse, -R195.reuse ;  /* 0x0000005895957223 */ /* 0x180fe200000108c3 */
[-CC-:B------:R-:W-:Y:S01]  /*a8b0*/  FFMA.FTZ R192, R136, R88.reuse, -R195.reuse ;  /* 0x0000005888c07223 */ /* 0x180fe200000108c3 */
[--C-:B------:R-:W-:Y:S01]  /*a8c0*/  FFMA.FTZ R137, R137, R88, -R195.reuse ;  /* 0x0000005889897223 */ /* 0x100fe200000108c3 */
[----:B------:R-:W-:Y:S01]  /*a8d0*/  FMNMX.FTZ R9, R155, R8, !PT ;  /* 0x000000089b097209 */ /* 0x000fe20007810000 */
[-C--:B------:R-:W-:Y:S01]  /*a8e0*/  FFMA.FTZ R194, R140, R88.reuse, -R195 ;  /* 0x000000588cc27223 */ /* 0x080fe200000108c3 */
[----:B------:R-:W-:Y:S01]  /*a8f0*/  MUFU.EX2 R13, R13 ;  /* 0x0000000d000d7308 */ /* 0x000fe20000000800 */
[----:B-1----:R-:W-:Y:S01]  /*a900*/  FADD.FTZ R7, R176, R7 ;  /* 0x00000007b0077221 */ /* 0x002fe20000010000 */
[----:B------:R-:W-:Y:S01]  /*a910*/  FMNMX.FTZ R8, R158, R9, !PT ;  /* 0x000000099e087209 */ /* 0x000fe20007810000 */
[-CC-:B------:R-:W-:Y:S01]  /*a920*/  FFMA.FTZ R141, R141, R88.reuse, -R195.reuse ;  /* 0x000000588d8d7223 */ /* 0x180fe200000108c3 */
[-CC-:B------:R-:W-:Y:S01]  /*a930*/  FFMA.FTZ R121, R121, R88.reuse, -R195.reuse ;  /* 0x0000005879797223 */ /* 0x180fe200000108c3 */
[--C-:B------:R-:W-:Y:S01]  /*a940*/  FFMA.FTZ R125, R125, R88, -R195.reuse ;  /* 0x000000587d7d7223 */ /* 0x100fe200000108c3 */
[----:B------:R-:W-:Y:S01]  /*a950*/  FMNMX.FTZ R9, R159, R8, !PT ;  /* 0x000000089f097209 */ /* 0x000fe20007810000 */
[-CC-:B------:R-:W-:Y:S01]  /*a960*/  FFMA.FTZ R113, R113, R88.reuse, -R195.reuse ;  /* 0x0000005871717223 */ /* 0x180fe200000108c3 */
[----:B------:R-:W-:Y:S01]  /*a970*/  MUFU.EX2 R180, R180 ;  /* 0x000000b400b47308 */ /* 0x000fe20000000800 */
[-CC-:B------:R-:W-:Y:S01]  /*a980*/  FFMA.FTZ R105, R105, R88.reuse, -R195.reuse ;  /* 0x0000005869697223 */ /* 0x180fe200000108c3 */
[----:B------:R-:W-:Y:S01]  /*a990*/  FMNMX.FTZ R8, R146, R9, !PT ;  /* 0x0000000992087209 */ /* 0x000fe20007810000 */
[-CC-:B------:R-:W-:Y:S01]  /*a9a0*/  FFMA.FTZ R109, R109, R88.reuse, -R195.reuse ;  /* 0x000000586d6d7223 */ /* 0x180fe200000108c3 */
[-CC-:B------:R-:W-:Y:S01]  /*a9b0*/  FFMA.FTZ R97, R97, R88.reuse, -R195.reuse ;  /* 0x0000005861617223 */ /* 0x180fe200000108c3 */
[--C-:B------:R-:W-:Y:S01]  /*a9c0*/  FFMA.FTZ R101, R101, R88, -R195.reuse ;  /* 0x0000005865657223 */ /* 0x100fe200000108c3 */
[----:B------:R-:W-:Y:S01]  /*a9d0*/  FMNMX.FTZ R9, R147, R8, !PT ;  /* 0x0000000893097209 */ /* 0x000fe20007810000 */
[-CC-:B------:R-:W-:Y:S01]  /*a9e0*/  FFMA.FTZ R20, R175, R88.reuse, -R195.reuse ;  /* 0x00000058af147223 */ /* 0x180fe200000108c3 */
[----:B------:R-:W-:Y:S01]  /*a9f0*/  MUFU.EX2 R193, R193 ;  /* 0x000000c100c17308 */ /* 0x000fe20000000800 */
[----:B------:R-:W-:Y:S01]  /*aa00*/  FFMA.FTZ R93, R93, R88, -R195 ;  /* 0x000000585d5d7223 */ /* 0x000fe200000108c3 */
[----:B------:R-:W-:-:S02]  /*aa10*/  FMNMX.FTZ R8, R150, R9, !PT ;  /* 0x0000000996087209 */ /* 0x000fc40007810000 */
[----:B------:R-:W-:Y:S02]  /*aa20*/  F2FP.F16.F32.PACK_AB R176, R176, R5 ;  /* 0x00000005b0b0723e */ /* 0x000fe400000000ff */
        /* <DEDUP_REMOVED lines=30> */
[----:B------:R-:W-:Y:S02]  /*ac10*/  WARPGROUP.DEPBAR.LE gsb0, 0x0 ;  /* 0x00008000000079c5 */ /* 0x000fe40000010000 */
[----:B------:R-:W-:Y:S01]  /*ac20*/  WARPGROUP.ARRIVE ;  /* 0x00000000000079c5 */ /* 0x000fe20000000000 */
[----:B------:R-:W-:Y:S02]  /*ac30*/  FMNMX.FTZ R8, R111, R8, !PT ;  /* 0x000000086f087209 */ /* 0x000fe40007810000 */
[----:B------:R-:W-:Y:S01]  /*ac40*/  MUFU.EX2 R192, R192 ;  /* 0x000000c000c07308 */ /* 0x000fe20000000800 */
[-CC-:B------:R-:W-:Y:S01]  /*ac50*/  FFMA.FTZ R196, R128, R88.reuse, -R195.reuse ;  /* 0x0000005880c47223 */ /* 0x180fe200000108c3 */
[----:B------:R-:W-:Y:S01]  /*ac60*/  FFMA.FTZ R198, R132, R88, -R195 ;  /* 0x0000005884c67223 */ /* 0x000fe200000108c3 */
[----:B------:R-:W-:Y:S01]  /*ac70*/  FMNMX.FTZ R8, R185, R8, !PT ;  /* 0x00000008b9087209 */ /* 0x000fe20007810000 */
[----:B------:R-:W-:Y:S01]  /*ac80*/  HGMMA.64x128x16.F32 R24, R200, gdesc[UR8].tnspB, R24, gsb0 ;  /* 0x41e00008c8187df0 */ /* 0x000fe20008000818 */
[----:B------:R-:W-:Y:S01]  /*ac90*/  UIADD3 UR10, UR6, 0x380, URZ ;  /* 0x00000380060a7890 */ /* 0x000fe2000fffe03f */
[----:B------:R-:W-:Y:S01]  /*aca0*/  UMOV UR11, 0x40000040 ;  /* 0x40000040000b7882 */ /* 0x000fe20000000000 */
        /* <DEDUP_REMOVED lines=10> */
[--C-:B------:R-:W-:Y:S01]  /*ad50*/  FFMA.FTZ R8, R171, R88, -R195.reuse ;  /* 0x00000058ab087223 */ /* 0x100fe200000108c3 */
[----:B------:R-:W-:Y:S03]  /*ad60*/  MUFU.EX2 R196, R196 ;  /* 0x000000c400c47308 */ /* 0x000fe60000000800 */
[----:B------:R-:W0:Y:S05]  /*ad70*/  SHFL.BFLY PT, R12, R9, 0x2, 0x1f ;  /* 0x0c401f00090c7f89 */ /* 0x000e2a00000e0000 */
        /* <DEDUP_REMOVED lines=10> */
[----:B------:R-:W-:Y:S08]  /*ae20*/  MUFU.EX2 R133, R133 ;  /* 0x0000008500857308 */ /* 0x000ff00000000800 */
[----:B------:R0:W-:Y:S08]  /*ae30*/  MUFU.EX2 R92, R179 ;  /* 0x000000b3005c7308 */ /* 0x0001f00000000800 */
        /* <DEDUP_REMOVED lines=8> */
[----:B------:R-:W-:-:S03]  /*aec0*/  FFMA.FTZ R202, R124, R88, -R195 ;  /* 0x000000587cca7223 */ /* 0x000fc600000108c3 */
[----:B------:R-:W-:Y:S01]  /*aed0*/  MUFU.EX2 R101, R101 ;  /* 0x0000006500657308 */ /* 0x000fe20000000800 */
[----:B------:R-:W-:Y:S01]  /*aee0*/  HGMMA.64x128x16.F32 R24, R204, gdesc[UR8].tnspB, R24, gsb0 ;  /* 0x41e00008cc187df0 */ /* 0x000fe20008000818 */
[----:B------:R-:W-:Y:S01]  /*aef0*/  UIADD3 UR10, UR6, 0x400, URZ ;  /* 0x00000400060a7890 */ /* 0x000fe2000fffe03f */
[----:B------:R-:W-:-:S05]  /*af00*/  UMOV UR11, 0x40000040 ;  /* 0x40000040000b7882 */ /* 0x000fca0000000000 */
        /* <DEDUP_REMOVED lines=8> */
[----:B------:R-:W-:Y:S01]  /*af90*/  IADD3 R112, -R22, 0xb, RZ ;  /* 0x0000000b16707810 */ /* 0x000fe20007ffe1ff */
[----:B------:R-:W-:Y:S01]  /*afa0*/  FFMA.FTZ R206, R116, R88, -R195 ;  /* 0x0000005874ce7223 */ /* 0x000fe200000108c3 */
[----:B------:R-:W-:Y:S02]  /*afb0*/  @!P1 PRMT R116, RZ, 0x654, R110 ;  /* 0x00000654ff749816 */ /* 0x000fe4000000006e */
[----:B------:R-:W-:Y:S01]  /*afc0*/  HGMMA.64x128x16.F32 R24, R208, gdesc[UR8].tnspB, R24, gsb0 ;  /* 0x41e00008d0187df0 */ /* 0x000fe20008000818 */
[----:B------:R-:W-:Y:S01]  /*afd0*/  UIADD3 UR10, UR6, 0x480, URZ ;  /* 0x00000480060a7890 */ /* 0x000fe2000fffe03f */
[----:B------:R-:W-:Y:S01]  /*afe0*/  MUFU.EX2 R204, R204 ;  /* 0x000000cc00cc7308 */ /* 0x000fe20000000800 */
[----:B------:R-:W-:Y:S01]  /*aff0*/  UMOV UR11, 0x40000040 ;  /* 0x40000040000b7882 */ /* 0x000fe20000000000 */
[----:B------:R-:W-:-:S06]  /*b000*/  UIADD3 UR6, UR6, 0x500, URZ ;  /* 0x0000050006067890 */ /* 0x000fcc000fffe03f */
[----:B------:R-:W-:Y:S01]  /*b010*/  MUFU.EX2 R206, R206 ;  /* 0x000000ce00ce7308 */ /* 0x000fe20000000800 */
[----:B------:R-:W-:Y:S02]  /*b020*/  WARPGROUP.DEPBAR.LE gsb0, 0x0 ;  /* 0x00008000000079c5 */ /* 0x000fe40000010000 */
[----:B------:R-:W-:Y:S01]  /*b030*/  WARPGROUP.ARRIVE ;  /* 0x00000000000079c5 */ /* 0x000fe20000000000 */
[-CC-:B------:R-:W-:Y:S01]  /*b040*/  FFMA.FTZ R208, R167, R88.reuse, -R195.reuse ;  /* 0x00000058a7d07223 */ /* 0x180fe200000108c3 */
[-C--:B------:R-:W-:Y:S01]  /*b050*/  FFMA.FTZ R210, R169, R88.reuse, -R195 ;  /* 0x00000058a9d27223 */ /* 0x080fe200000108c3 */
[C---:B------:R-:W-:Y:S01]  /*b060*/  FADD.FTZ R167, -R9.reuse, R4 ;  /* 0x0000000409a77221 */ /* 0x040fe20000010100 */
[-C--:B------:R-:W-:Y:S02]  /*b070*/  FMUL.FTZ R169, R9, R88.reuse ;  /* 0x0000005809a97220 */ /* 0x080fe40000410000 */
[----:B------:R-:W-:Y:S01]  /*b080*/  HGMMA.64x128x16.F32 R24, R212, gdesc[UR8].tnspB, R24, gsb0 ;  /* 0x41e00008d4187df0 */ /* 0x000fe20008000818 */
[-C--:B------:R-:W-:Y:S01]  /*b090*/  FMUL.FTZ R167, R167, R88.reuse ;  /* 0x00000058a7a77220 */ /* 0x080fe20000410000 */
[-CC-:B------:R-:W-:Y:S01]  /*b0a0*/  FFMA.FTZ R4, R11, R88.reuse, -R169.reuse ;  /* 0x000000580b047223 */ /* 0x180fe200000108a9 */
[-CC-:B------:R-:W-:Y:S01]  /*b0b0*/  FFMA.FTZ R177, R10, R88.reuse, -R169.reuse ;  /* 0x000000580ab17223 */ /* 0x180fe200000108a9 */
[-CC-:B0-----:R-:W-:Y:S01]  /*b0c0*/  FFMA.FTZ R179, R14, R88.reuse, -R169.reuse ;  /* 0x000000580eb37223 */ /* 0x181fe200000108a9 */
        /* <DEDUP_REMOVED lines=25> */
[--C-:B------:R-:W-:Y:S01]  /*b260*/  FFMA.FTZ R108, R131, R88, -R169.reuse ;  /* 0x00000058836c7223 */ /* 0x100fe200000108a9 */
[----:B------:R-:W-:Y:S01]  /*b270*/  MUFU.EX2 R179, R179 ;  /* 0x000000b300b37308 */ /* 0x000fe20000000800 */
[----:B0-----:R-:W-:Y:S01]  /*b280*/  FFMA.FTZ R6, R167, R6, R4 ;  /* 0x00000006a7067223 */ /* 0x001fe20000010004 */
        /* <DEDUP_REMOVED lines=9> */
[----:B------:R-:W-:-:S05]  /*b320*/  FFMA.FTZ R95, R95, R88, -R169 ;  /* 0x000000585f5f7223 */ /* 0x000fca00000108a9 */
[----:B------:R-:W-:Y:S08]  /*b330*/  MUFU.EX2 R11, R11 ;  /* 0x0000000b000b7308 */ /* 0x000ff00000000800 */
        /* <DEDUP_REMOVED lines=13> */
[----:B------:R-:W-:-:S05]  /*b410*/  WARPGROUP.ARRIVE ;  /* 0x00000000000079c5 */ /* 0x000fca0000000000 */
[----:B------:R-:W-:Y:S01]  /*b420*/  MUFU.EX2 R104, R104 ;  /* 0x0000006800687308 */ /* 0x000fe20000000800 */
[----:B------:R-:W-:Y:S02]  /*b430*/  F2FP.F16.F32.PACK_AB R214, R101, R12 ;  /* 0x0000000c65d6723e */ /* 0x000fe400000000ff */
[----:B------:R-:W-:Y:S01]  /*b440*/  F2FP.F16.F32.PACK_AB R212, R97, R8 ;  /* 0x0000000861d4723e */ /* 0x000fe200000000ff */
[----:B------:R-:W-:Y:S01]  /*b450*/  HGMMA.64x128x16.F32 R24, R216, gdesc[UR4].tnspB, R24, gsb0 ;  /* 0x41e00004d8187df0 */ /* 0x000fe20008000818 */
[----:B------:R-:W-:-:S03]  /*b460*/  R2UR UR7, R17 ;  /* 0x00000000110772ca */ /* 0x000fc600000e0000 */
[----:B------:R-:W0:Y:S01]  /*b470*/  MUFU.EX2 R139, R139 ;  /* 0x0000008b008b7308 */ /* 0x000e220000000800 */
[----:B------:R-:W-:-:S07]  /*b480*/  R2UR UR6, R220 ;  /* 0x00000000dc0672ca */ /* 0x000fce00000e0000 */
[----:B------:R-:W1:Y:S06]  /*b490*/  MUFU.EX2 R195, R195 ;  /* 0x000000c300c37308 */ /* 0x000e6c0000000800 */
[----:B------:R-:W-:Y:S01]  /*b4a0*/  UISETP.GT.AND UP0, UPT, UR6, UR7, UPT ;  /* 0x000000070600728c */ /* 0x000fe2000bf04270 */
[----:B------:R-:W-:Y:S01]  /*b4b0*/  R2UR UR7, R0 ;  /* 0x00000000000772ca */ /* 0x000fe200000e0000 */
[----:B------:R-:W2:Y:S01]  /*b4c0*/  MUFU.EX2 R106, R106 ;  /* 0x0000006a006a7308 */ /* 0x000ea20000000800 */
[----:B------:R-:W-:-:S03]  /*b4d0*/  UIADD3 UR6, UR6, -0x1, URZ ;  /* 0xffffffff06067890 */ /* 0x000fc6000fffe03f */
[----:B------:R-:W-:-:S03]  /*b4e0*/  PLOP3.LUT P2, PT, PT, PT, UP0, 0x80, 0x0 ;  /* 0x000000000000781c */ /* 0x000fc60003f4f008 */
[----:B------:R-:W-:Y:S01]  /*b4f0*/  IMAD.U32 R220, RZ, RZ, UR6 ;  /* 0x00000006ffdc7e24 */ /* 0x000fe2000f8e00ff */
[----:B------:R-:W3:Y:S08]  /*b500*/  MUFU.EX2 R197, R197 ;  /* 0x000000c500c57308 */ /* 0x000ef00000000800 */
[----:B------:R-:W4:Y:S08]  /*b510*/  MUFU.EX2 R108, R108 ;  /* 0x0000006c006c7308 */ /* 0x000f300000000800 */
        /* <DEDUP_REMOVED lines=14> */
[----:B------:R0:W-:Y:S06]  /*b600*/  BAR.ARV R112, 0x100 ;  /* 0x000400700000751d */ /* 0x0001ec0000002000 */
[----:B------:R1:W-:Y:S01]  /*b610*/  @!P1 SYNCS.ARRIVE.TRANS64.RED.A1T0 RZ, [R116+URZ], RZ ;  /* 0x000000ff74ff99a7 */ /* 0x0003e2000810043f */
[----:B------:R-:W-:Y:S01]  /*b620*/  MUFU.EX2 R95, R95 ;  /* 0x0000005f005f7308 */ /* 0x000fe20000000800 */
[----:B0-----:R-:W-:Y:S01]  /*b630*/  FADD.FTZ R112, R178, R7 ;  /* 0x00000007b2707221 */ /* 0x001fe20000010000 */
[----:B------:R-:W-:Y:S01]  /*b640*/  F2FP.F16.F32.PACK_AB R178, R13, R178 ;  /* 0x000000b20db2723e */ /* 0x000fe200000000ff */
[----:B------:R-:W-:Y:S01]  /*b650*/  FMUL.FTZ R24, R24, R90 ;  /* 0x0000005a18187220 */ /* 0x000fe20000410000 */
[----:B------:R-:W-:Y:S01]  /*b660*/  F2FP.F16.F32.PACK_AB R216, R165, R20 ;  /* 0x00000014a5d8723e */ /* 0x000fe200000000ff */
[----:B------:R-:W-:Y:S01]  /*b670*/  FMUL.FTZ R25, R25, R90 ;  /* 0x0000005a19197220 */ /* 0x000fe20000410000 */
[----:B------:R-:W-:Y:S01]  /*b680*/  F2FP.F16.F32.PACK_AB R218, R93, R92 ;  /* 0x0000005c5dda723e */ /* 0x000fe200000000ff */
[----:B-1----:R-:W-:Y:S01]  /*b690*/  FADD.FTZ R116, R177, R6 ;  /* 0x00000006b1747221 */ /* 0x002fe20000010000 */
[----:B------:R-:W-:Y:S01]  /*b6a0*/  FFMA.FTZ R6, R123, R88, -R169 ;  /* 0x000000587b067223 */ /* 0x000fe200000108a9 */
[----:B------:R-:W-:Y:S01]  /*b6b0*/  FADD.FTZ R123, R13, R112 ;  /* 0x000000700d7b7221 */ /* 0x000fe20000010000 */
[----:B------:R0:W-:Y:S01]  /*b6c0*/  @!P1 SYNCS.ARRIVE.TRANS64.RED.A1T0 RZ, [R118+URZ], RZ ;  /* 0x000000ff76ff99a7 */ /* 0x0001e2000810043f */
[----:B------:R-:W-:Y:S01]  /*b6d0*/  FADD.FTZ R7, R179, R116 ;  /* 0x00000074b3077221 */ /* 0x000fe20000010000 */
[----:B------:R-:W-:Y:S01]  /*b6e0*/  F2FP.F16.F32.PACK_AB R179, R10, R179 ;  /* 0x000000b30ab3723e */ /* 0x000fe200000000ff */
[----:B------:R-:W-:Y:S01]  /*b6f0*/  FADD.FTZ R116, R180, R123 ;  /* 0x0000007bb4747221 */ /* 0x000fe20000010000 */
[----:B------:R-:W1:Y:S01]  /*b700*/  MUFU.EX2 R6, R6 ;  /* 0x0000000600067308 */ /* 0x000e620000000800 */
[----:B------:R-:W-:Y:S01]  /*b710*/  FADD.FTZ R112, R10, R7 ;  /* 0x000000070a707221 */ /* 0x000fe20000010000 */
[----:B------:R-:W-:Y:S01]  /*b720*/  F2FP.F16.F32.PACK_AB R177, R177, R4 ;  /* 0x00000004b1b1723e */ /* 0x000fe200000000ff */
[C---:B------:R-:W-:Y:S01]  /*b730*/  FADD.FTZ R123, R193.reuse, R116 ;  /* 0x00000074c17b7221 */ /* 0x040fe20000010000 */
[----:B------:R-:W-:Y:S01]  /*b740*/  F2FP.F16.F32.PACK_AB R180, R193, R180 ;  /* 0x000000b4c1b4723e */ /* 0x000fe200000000ff */
[----:B------:R-:W-:Y:S01]  /*b750*/  FADD.FTZ R7, R11, R112 ;  /* 0x000000700b077221 */ /* 0x000fe20000010000 */
[----:B------:R-:W-:Y:S01]  /*b760*/  FFMA.FTZ R112, R127, R88, -R169 ;  /* 0x000000587f707223 */ /* 0x000fe200000108a9 */
[----:B0-----:R-:W-:Y:S01]  /*b770*/  FADD.FTZ R118, R182, R123 ;  /* 0x0000007bb6767221 */ /* 0x001fe20000010000 */
[----:B------:R-:W-:Y:S01]  /*b780*/  MUFU.EX2 R4, R107 ;  /* 0x0000006b00047308 */ /* 0x000fe20000000800 */
[----:B------:R-:W-:Y:S01]  /*b790*/  FADD.FTZ R116, R14, R7 ;  /* 0x000000070e747221 */ /* 0x000fe20000010000 */
[C---:B------:R-:W-:Y:S01]  /*b7a0*/  F2FP.F16.F32.PACK_AB R182, R161.reuse, R182 ;  /* 0x000000b6a1b6723e */ /* 0x040fe200000000ff */
[----:B------:R-:W-:Y:S01]  /*b7b0*/  FADD.FTZ R115, R161, R118 ;  /* 0x00000076a1737221 */ /* 0x000fe20000010000 */
[----:B------:R-:W-:Y:S01]  /*b7c0*/  F2FP.F16.F32.PACK_AB R193, R139, R104 ;  /* 0x000000688bc1723e */ /* 0x000fe200000000ff */
[----:B------:R-:W-:Y:S01]  /*b7d0*/  FADD.FTZ R7, R15, R116 ;  /* 0x000000740f077221 */ /* 0x000fe20000010000 */
[-C--:B------:R-:W-:Y:S01]  /*b7e0*/  FFMA.FTZ R116, R119, R88.reuse, -R169 ;  /* 0x0000005877747223 */ /* 0x080fe200000108a9 */
[----:B------:R-:W-:Y:S01]  /*b7f0*/  FADD.FTZ R120, R184, R115 ;  /* 0x00000073b8787221 */ /* 0x000fe20000010000 */
[----:B------:R-:W0:Y:S01]  /*b800*/  MUFU.EX2 R112, R112 ;  /* 0x0000007000707308 */ /* 0x000e220000000800 */
[C---:B------:R-:W-:Y:S01]  /*b810*/  FADD.FTZ R118, R94.reuse, R7 ;  /* 0x000000075e767221 */ /* 0x040fe20000010000 */
[-CC-:B------:R-:W-:Y:S01]  /*b820*/  FFMA.FTZ R115, R183, R88.reuse, -R169.reuse ;  /* 0x00000058b7737223 */ /* 0x180fe200000108a9 */
[----:B------:R-:W-:Y:S01]  /*b830*/  FADD.FTZ R117, R153, R120 ;  /* 0x0000007899757221 */ /* 0x000fe20000010000 */
[----:B------:R-:W-:Y:S01]  /*b840*/  F2FP.F16.F32.PACK_AB R183, R94, R15 ;  /* 0x0000000f5eb7723e */ /* 0x000fe200000000ff */
[----:B------:R-:W-:Y:S01]  /*b850*/  FADD.FTZ R7, R23, R118 ;  /* 0x0000007617077221 */ /* 0x000fe20000010000 */
[-C--:B------:R-:W-:Y:S01]  /*b860*/  FFMA.FTZ R119, R187, R88.reuse, -R169 ;  /* 0x00000058bb777223 */ /* 0x080fe200000108a9 */
[----:B------:R-:W-:Y:S01]  /*b870*/  FADD.FTZ R118, R186, R117 ;  /* 0x00000075ba767221 */ /* 0x000fe20000010000 */
[----:B------:R-:W0:Y:S01]  /*b880*/  MUFU.EX2 R116, R116 ;  /* 0x0000007400747308 */ /* 0x000e220000000800 */
[C---:B------:R-:W-:Y:S01]  /*b890*/  FADD.FTZ R7, R96.reuse, R7 ;  /* 0x0000000760077221 */ /* 0x040fe20000010000 */
[----:B------:R-:W-:Y:S01]  /*b8a0*/  FFMA.FTZ R117, R185, R88, -R169 ;  /* 0x00000058b9757223 */ /* 0x000fe200000108a9 */
[----:B------:R-:W-:Y:S01]  /*b8b0*/  F2FP.F16.F32.PACK_AB R185, R96, R23 ;  /* 0x0000001760b9723e */ /* 0x000fe200000000ff */
[----:B------:R-:W-:Y:S01]  /*b8c0*/  FMUL.FTZ R28, R28, R90 ;  /* 0x0000005a1c1c7220 */ /* 0x000fe20000410000 */
[----:B------:R-:W-:Y:S01]  /*b8d0*/  FADD.FTZ R120, R98, R7 ;  /* 0x0000000762787221 */ /* 0x000fe20000010000 */
[----:B------:R-:W-:Y:S01]  /*b8e0*/  FADD.FTZ R7, R21, R118 ;  /* 0x0000007615077221 */ /* 0x000fe20000010000 */
[----:B------:R-:W-:Y:S01]  /*b8f0*/  FFMA.FTZ R118, R99, R88, -R169 ;  /* 0x0000005863767223 */ /* 0x000fe200000108a9 */
[----:B------:R-:W0:Y:S01]  /*b900*/  MUFU.EX2 R94, R115 ;  /* 0x00000073005e7308 */ /* 0x000e220000000800 */
[C---:B------:R-:W-:Y:S01]  /*b910*/  FADD.FTZ R123, R155.reuse, R120 ;  /* 0x000000789b7b7221 */ /* 0x040fe20000010000 */
[----:B------:R-:W-:Y:S01]  /*b920*/  FADD.FTZ R120, R188, R7 ;  /* 0x00000007bc787221 */ /* 0x000fe20000010000 */
[----:B------:R-:W-:Y:S01]  /*b930*/  F2FP.F16.F32.PACK_AB R187, R155, R98 ;  /* 0x000000629bbb723e */ /* 0x000fe200000000ff */
[----:B------:R-:W-:Y:S01]  /*b940*/  FFMA.FTZ R99, R189, R88, -R169 ;  /* 0x00000058bd637223 */ /* 0x000fe200000108a9 */
[----:B------:R-:W-:Y:S01]  /*b950*/  FADD.FTZ R122, R100, R123 ;  /* 0x0000007b647a7221 */ /* 0x000fe20000010000 */
[----:B------:R-:W-:Y:S01]  /*b960*/  FADD.FTZ R7, R145, R120 ;  /* 0x0000007891077221 */ /* 0x000fe20000010000 */
[----:B------:R-:W-:Y:S01]  /*b970*/  F2FP.F16.F32.PACK_AB R184, R153, R184 ;  /* 0x000000b899b8723e */ /* 0x000fe200000000ff */
[----:B------:R-:W0:Y:S01]  /*b980*/  MUFU.EX2 R96, R117 ;  /* 0x0000007500607308 */ /* 0x000e220000000800 */
[----:B------:R-:W-:Y:S01]  /*b990*/  FADD.FTZ R123, R147, R122 ;  /* 0x0000007a937b7221 */ /* 0x000fe20000010000 */
[----:B------:R-:W-:Y:S01]  /*b9a0*/  FADD.FTZ R120, R190, R7 ;  /* 0x00000007be787221 */ /* 0x000fe20000010000 */
[----:B------:R-:W-:Y:S01]  /*b9b0*/  FFMA.FTZ R7, R191, R88, -R169 ;  /* 0x00000058bf077223 */ /* 0x000fe200000108a9 */
[----:B------:R-:W-:Y:S01]  /*b9c0*/  F2FP.F16.F32.PACK_AB R186, R21, R186 ;  /* 0x000000ba15ba723e */ /* 0x000fe200000000ff */
[----:B------:R-:W-:Y:S01]  /*b9d0*/  FADD.FTZ R122, R102, R123 ;  /* 0x0000007b667a7221 */ /* 0x000fe20000010000 */
[----:B------:R-:W-:Y:S01]  /*b9e0*/  FADD.FTZ R123, R149, R120 ;  /* 0x00000078957b7221 */ /* 0x000fe20000010000 */
[----:B------:R-:W-:Y:S01]  /*b9f0*/  F2FP.F16.F32.PACK_AB R188, R145, R188 ;  /* 0x000000bc91bc723e */ /* 0x000fe200000000ff */
[----:B------:R-:W0:Y:S01]  /*ba00*/  MUFU.EX2 R118, R118 ;  /* 0x0000007600767308 */ /* 0x000e220000000800 */
[----:B------:R-:W-:Y:S01]  /*ba10*/  FADD.FTZ R127, R151, R122 ;  /* 0x0000007a977f7221 */ /* 0x000fe20000010000 */
[----:B------:R-:W-:Y:S01]  /*ba20*/  FADD.FTZ R120, R192, R123 ;  /* 0x0000007bc0787221 */ /* 0x000fe20000010000 */
[----:B------:R-:W-:Y:S01]  /*ba30*/  F2FP.F16.F32.PACK_AB R189, R147, R100 ;  /* 0x0000006493bd723e */ /* 0x000fe200000000ff */
[----:B------:R-:W-:Y:S01]  /*ba40*/  FMUL.FTZ R29, R29, R90 ;  /* 0x0000005a1d1d7220 */ /* 0x000fe20000410000 */
        /* <DEDUP_REMOVED lines=11> */
[----:B------:R-:W-:Y:S01]  /*bb00*/  FMUL.FTZ R33, R33, R90 ;  /* 0x0000005a21217220 */ /* 0x000fe20000410000 */
[----:B--2---:R-:W-:Y:S01]  /*bb10*/  FADD.FTZ R10, R106, R5 ;  /* 0x000000056a0a7221 */ /* 0x004fe20000010000 */
[----:B------:R-:W-:Y:S01]  /*bb20*/  FADD.FTZ R14, R196, R13 ;  /* 0x0000000dc40e7221 */ /* 0x000fe20000010000 */
[----:B------:R-:W-:Y:S01]  /*bb30*/  F2FP.F16.F32.PACK_AB R194, R141, R194 ;  /* 0x000000c28dc2723e */ /* 0x000fe200000000ff */
[-C--:B------:R-:W-:Y:S01]  /*bb40*/  FMUL.FTZ R36, R36, R90.reuse ;  /* 0x0000005a24247220 */ /* 0x080fe20000410000 */
[----:B---3--:R-:W-:Y:S01]  /*bb50*/  FADD.FTZ R5, R197, R10 ;  /* 0x0000000ac5057221 */ /* 0x008fe20000010000 */
[----:B------:R-:W-:Y:S01]  /*bb60*/  FADD.FTZ R11, R157, R14 ;  /* 0x0000000e9d0b7221 */ /* 0x000fe20000010000 */
[----:B------:R-:W-:Y:S01]  /*bb70*/  F2FP.F16.F32.PACK_AB R195, R106, R195 ;  /* 0x000000c36ac3723e */ /* 0x000fe200000000ff */
[----:B------:R-:W-:Y:S01]  /*bb80*/  FMUL.FTZ R37, R37, R90 ;  /* 0x0000005a25257220 */ /* 0x000fe20000410000 */
[----:B----4-:R-:W-:Y:S01]  /*bb90*/  FADD.FTZ R10, R108, R5 ;  /* 0x000000056c0a7221 */ /* 0x010fe20000010000 */
[----:B------:R-:W-:Y:S01]  /*bba0*/  FADD.FTZ R14, R198, R11 ;  /* 0x0000000bc60e7221 */ /* 0x000fe20000010000 */
[----:B------:R-:W-:Y:S01]  /*bbb0*/  F2FP.F16.F32.PACK_AB R196, R157, R196 ;  /* 0x000000c49dc4723e */ /* 0x000fe200000000ff */
[-C--:B------:R-:W-:Y:S01]  /*bbc0*/  FMUL.FTZ R40, R40, R90.reuse ;  /* 0x0000005a28287220 */ /* 0x080fe20000410000 */
[----:B-----5:R-:W-:Y:S01]  /*bbd0*/  FADD.FTZ R5, R199, R10 ;  /* 0x0000000ac7057221 */ /* 0x020fe20000010000 */
[----:B------:R-:W-:Y:S01]  /*bbe0*/  FADD.FTZ R11, R129, R14 ;  /* 0x0000000e810b7221 */ /* 0x000fe20000010000 */
[----:B------:R-:W-:Y:S01]  /*bbf0*/  F2FP.F16.F32.PACK_AB R197, R108, R197 ;  /* 0x000000c56cc5723e */ /* 0x000fe200000000ff */
[----:B------:R-:W-:Y:S01]  /*bc00*/  FMUL.FTZ R41, R41, R90 ;  /* 0x0000005a29297220 */ /* 0x000fe20000410000 */
[----:B------:R-:W-:Y:S01]  /*bc10*/  FADD.FTZ R10, R110, R5 ;  /* 0x000000056e0a7221 */ /* 0x000fe20000010000 */
[----:B------:R-:W-:Y:S01]  /*bc20*/  FADD.FTZ R14, R200, R11 ;  /* 0x0000000bc80e7221 */ /* 0x000fe20000010000 */
[----:B------:R-:W-:Y:S01]  /*bc30*/  F2FP.F16.F32.PACK_AB R198, R129, R198 ;  /* 0x000000c681c6723e */ /* 0x000fe200000000ff */
[-C--:B------:R-:W-:Y:S01]  /*bc40*/  FMUL.FTZ R44, R44, R90.reuse ;  /* 0x0000005a2c2c7220 */ /* 0x080fe20000410000 */
[----:B------:R-:W-:Y:S01]  /*bc50*/  FADD.FTZ R5, R201, R10 ;  /* 0x0000000ac9057221 */ /* 0x000fe20000010000 */
[----:B------:R-:W-:Y:S01]  /*bc60*/  FADD.FTZ R11, R121, R14 ;  /* 0x0000000e790b7221 */ /* 0x000fe20000010000 */
[C---:B-1----:R-:W-:Y:S01]  /*bc70*/  F2FP.F16.F32.PACK_AB R201, R6.reuse, R201 ;  /* 0x000000c906c9723e */ /* 0x042fe200000000ff */
[-C--:B------:R-:W-:Y:S01]  /*bc80*/  FMUL.FTZ R45, R45, R90.reuse ;  /* 0x0000005a2d2d7220 */ /* 0x080fe20000410000 */
        /* <DEDUP_REMOVED lines=8> */
[----:B0-----:R-:W-:Y:S01]  /*bd10*/  FADD.FTZ R10, R112, R5 ;  /* 0x00000005700a7221 */ /* 0x001fe20000010000 */
[----:B------:R-:W-:Y:S01]  /*bd20*/  FADD.FTZ R14, R204, R11 ;  /* 0x0000000bcc0e7221 */ /* 0x000fe20000010000 */
[----:B------:R-:W-:Y:S01]  /*bd30*/  F2FP.F16.F32.PACK_AB R202, R125, R202 ;  /* 0x000000ca7dca723e */ /* 0x000fe200000000ff */
        /* <DEDUP_REMOVED lines=19> */
[----:B------:R-:W0:Y:S01]  /*be70*/  MUFU.EX2 R10, R99 ;  /* 0x00000063000a7308 */ /* 0x000e220000000800 */
[C---:B------:R-:W-:Y:S01]  /*be80*/  F2FP.F16.F32.PACK_AB R209, R4.reuse, R209 ;  /* 0x000000d104d1723e */ /* 0x040fe200000000ff */
[----:B------:R-:W-:Y:S01]  /*be90*/  FADD.FTZ R5, R4, R5 ;  /* 0x0000000504057221 */ /* 0x000fe20000010000 */
[----:B------:R-:W-:Y:S01]  /*bea0*/  FADD.FTZ R6, R210, R11 ;  /* 0x0000000bd2067221 */ /* 0x000fe20000010000 */
[----:B------:R-:W-:Y:S01]  /*beb0*/  F2FP.F16.F32.PACK_AB R207, R116, R207 ;  /* 0x000000cf74cf723e */ /* 0x000fe200000000ff */
[----:B------:R-:W-:Y:S01]  /*bec0*/  FMUL.FTZ R61, R61, R90 ;  /* 0x0000005a3d3d7220 */ /* 0x000fe20000410000 */
[----:B------:R-:W-:Y:S01]  /*bed0*/  FADD.FTZ R5, R94, R5 ;  /* 0x000000055e057221 */ /* 0x000fe20000010000 */
[----:B------:R-:W-:Y:S01]  /*bee0*/  FADD.FTZ R11, R109, R6 ;  /* 0x000000066d0b7221 */ /* 0x000fe20000010000 */
[----:B------:R1:W2:Y:S01]  /*bef0*/  MUFU.EX2 R14, R7 ;  /* 0x00000007000e7308 */ /* 0x0002a20000000800 */
[----:B------:R-:W-:Y:S01]  /*bf00*/  F2FP.F16.F32.PACK_AB R208, R105, R208 ;  /* 0x000000d069d0723e */ /* 0x000fe200000000ff */
        /* <DEDUP_REMOVED lines=8> */
[----:B------:R-:W-:Y:S01]  /*bf90*/  FADD.FTZ R5, R118, R5 ;  /* 0x0000000576057221 */ /* 0x000fe20000010000 */
[----:B------:R-:W-:Y:S01]  /*bfa0*/  FADD.FTZ R6, R12, R11 ;  /* 0x0000000b0c067221 */ /* 0x000fe20000010000 */
[----:B------:R-:W-:Y:S01]  /*bfb0*/  IMAD.U32 R12, RZ, RZ, UR7 ;  /* 0x00000007ff0c7e24 */ /* 0x000fe2000f8e00ff */
[----:B------:R-:W-:Y:S01]  /*bfc0*/  R2UR UR7, R221 ;  /* 0x00000000dd0772ca */ /* 0x000fe200000e0000 */
[----:B------:R-:W-:Y:S01]  /*bfd0*/  FADD.FTZ R5, R98, R5 ;  /* 0x0000000562057221 */ /* 0x000fe20000010000 */
[----:B------:R-:W-:Y:S01]  /*bfe0*/  FADD.FTZ R11, R101, R6 ;  /* 0x00000006650b7221 */ /* 0x000fe20000010000 */
[----:B------:R-:W-:Y:S01]  /*bff0*/  F2FP.F16.F32.PACK_AB R213, R118, R96 ;  /* 0x0000006076d5723e */ /* 0x000fe200000000ff */
[----:B------:R-:W-:Y:S01]  /*c000*/  FMUL.FTZ R68, R68, R90 ;  /* 0x0000005a44447220 */ /* 0x000fe20000410000 */
[C---:B------:R-:W-:Y:S01]  /*c010*/  FADD.FTZ R5, R103.reuse, R5 ;  /* 0x0000000567057221 */ /* 0x040fe20000010000 */
[----:B------:R-:W-:Y:S01]  /*c020*/  FADD.FTZ R4, R20, R11 ;  /* 0x0000000b14047221 */ /* 0x000fe20000010000 */
[----:B------:R-:W-:Y:S01]  /*c030*/  F2FP.F16.F32.PACK_AB R215, R103, R98 ;  /* 0x0000006267d7723e */ /* 0x000fe200000000ff */
[----:B------:R-:W-:Y:S01]  /*c040*/  FMUL.FTZ R69, R69, R90 ;  /* 0x0000005a45457220 */ /* 0x000fe20000410000 */
[----:B0-----:R-:W-:Y:S01]  /*c050*/  FADD.FTZ R5, R10, R5 ;  /* 0x000000050a057221 */ /* 0x001fe20000010000 */
[----:B-1----:R-:W-:Y:S01]  /*c060*/  FADD.FTZ R7, R165, R4 ;  /* 0x00000004a5077221 */ /* 0x002fe20000010000 */
[C---:B------:R-:W-:Y:S01]  /*c070*/  F2FP.F16.F32.PACK_AB R217, R91.reuse, R10 ;  /* 0x0000000a5bd9723e */ /* 0x040fe200000000ff */
[-C--:B------:R-:W-:Y:S01]  /*c080*/  FMUL.FTZ R72, R72, R90.reuse ;  /* 0x0000005a48487220 */ /* 0x080fe20000410000 */
[----:B------:R-:W-:Y:S01]  /*c090*/  FADD.FTZ R5, R91, R5 ;  /* 0x000000055b057221 */ /* 0x000fe20000010000 */
[----:B------:R-:W-:Y:S01]  /*c0a0*/  FADD.FTZ R4, R92, R7 ;  /* 0x000000075c047221 */ /* 0x000fe20000010000 */
[----:B------:R-:W-:Y:S01]  /*c0b0*/  MOV R11, UR7 ;  /* 0x00000007000b7c02 */ /* 0x000fe20008000f00 */
[----:B------:R-:W-:Y:S01]  /*c0c0*/  FMUL.FTZ R73, R73, R90 ;  /* 0x0000005a49497220 */ /* 0x000fe20000410000 */
[----:B--2---:R-:W-:Y:S01]  /*c0d0*/  FADD.FTZ R5, R14, R5 ;  /* 0x000000050e057221 */ /* 0x004fe20000010000 */
[----:B------:R-:W-:Y:S01]  /*c0e0*/  FADD.FTZ R7, R93, R4 ;  /* 0x000000045d077221 */ /* 0x000fe20000010000 */
[C---:B------:R-:W-:Y:S01]  /*c0f0*/  F2FP.F16.F32.PACK_AB R219, R95.reuse, R14 ;  /* 0x0000000e5fdb723e */ /* 0x040fe200000000ff */
[-C--:B------:R-:W-:Y:S01]  /*c100*/  FMUL.FTZ R76, R76, R90.reuse ;  /* 0x0000005a4c4c7220 */ /* 0x080fe20000410000 */
[----:B------:R-:W-:Y:S01]  /*c110*/  FADD.FTZ R6, R95, R5 ;  /* 0x000000055f067221 */ /* 0x000fe20000010000 */
        /* <DEDUP_REMOVED lines=37> */
[----:B------:R-:W-:-:S02]  /*c370*/  IMAD.MOV.U32 R4, RZ, RZ, R9 ;  /* 0x000000ffff047224 */ /* 0x000fc400078e0009 */
[----:B------:R-:W-:Y:S01]  /*c380*/  IMAD.MOV.U32 R5, RZ, RZ, R89 ;  /* 0x000000ffff057224 */ /* 0x000fe200078e0059 */
[----:B------:R-:W-:Y:S06]  /*c390*/  @P2 BRA `(.L_x_6275) ;  /* 0xffffffa800942947 */ /* 0x000fec000383ffff */
.L_x_6266:
[----:B------:R-:W-:Y:S06]  /*c3a0*/  BAR.ARV 0x8, 0x180 ;  /* 0x0206000000007b1d */ /* 0x000fec0000002000 */
[----:B------:R-:W-:Y:S05]  /*c3b0*/  @!P0 BRA `(.L_x_6276) ;  /* 0x0000000000048947 */ /* 0x000fea0003800000 */
[----:B------:R-:W-:Y:S01]  /*c3c0*/  BPT.TRAP 0x1 ;  /* 0x000000040000795c */ /* 0x000fe20000300000 */
.L_x_6276:
        /* <DEDUP_REMOVED lines=8> */
.L_x_6277:
[----:B-1----:R-:W-:Y:S05]  /*c450*/  @P2 BRA `(.L_x_6278) ;  /* 0x0000000000082947 */ /* 0x002fea0003800000 */
[----:B------:R-:W1:Y:S02]  /*c460*/  SYNCS.PHASECHK.TRANS64.TRYWAIT P0, [R11+URZ+0x34850], R2 ;  /* 0x034850020b0075a7 */ /* 0x000e64000800017f */
[----:B-1----:R-:W-:Y:S05]  /*c470*/  @!P0 BRA `(.L_x_6279) ;  /* 0x0000005c00fc8947 */ /* 0x002fea0003800000 */
.L_x_6278:
[----:B------:R-:W-:Y:S01]  /*c480*/  R2UR UR4, R16 ;  /* 0x00000000100472ca */ /* 0x000fe200000e0000 */
[----:B------:R-:W-:Y:S01]  /*c490*/  WARPGROUP.ARRIVE ;  /* 0x00000000000079c5 */ /* 0x000fe20000000000 */
[----:B------:R-:W-:Y:S01]  /*c4a0*/  R2UR UR5, R0 ;  /* 0x00000000000572ca */ /* 0x000fe200000e0000 */
[----:B------:R-:W-:Y:S01]  /*c4b0*/  UMOV UR7, 0x40000040 ;  /* 0x4000004000077882 */ /* 0x000fe20000000000 */
[----:B------:R-:W2:Y:S01]  /*c4c0*/  SHFL.BFLY PT, R0, R7, 0x2, 0x1f ;  /* 0x0c401f0007007f89 */ /* 0x000ea200000e0000 */
[----:B------:R-:W-:Y:S01]  /*c4d0*/  IMAD.MOV.U32 R8, RZ, RZ, RZ ;  /* 0x000000ffff087224 */ /* 0x000fe200078e00ff */
[----:B------:R-:W-:Y:S01]  /*c4e0*/  MOV R17, RZ ;  /* 0x000000ff00117202 */ /* 0x000fe20000000f00 */
[----:B------:R-:W-:Y:S01]  /*c4f0*/  IMAD.MOV.U32 R16, RZ, RZ, -0x800000 ;  /* 0xff800000ff107424 */ /* 0x000fe200078e00ff */
[----:B------:R-:W0:Y:S05]  /*c500*/  SHFL.BFLY PT, R3, R6, 0x2, 0x1f ;  /* 0x0c401f0006037f89 */ /* 0x000e2a00000e0000 */
[----:B------:R-:W-:-:S04]  /*c510*/  UIADD3 UR4, UR4, 0x400, URZ ;  /* 0x0000040004047890 */ /* 0x000fc8000fffe03f */
[----:B------:R-:W-:-:S04]  /*c520*/  USHF.R.U32.HI UR4, URZ, 0x4, UR4 ;  /* 0x000000043f047899 */ /* 0x000fc80008011604 */
[----:B------:R-:W-:-:S04]  /*c530*/  ULOP3.LUT UR4, UR4, 0x3fff, URZ, 0xc0, !UPT ;  /* 0x00003fff04047892 */ /* 0x000fc8000f8ec03f */
[----:B------:R-:W-:Y:S01]  /*c540*/  ULOP3.LUT UR4, UR4, 0x5800000, URZ, 0xfc, !UPT ;  /* 0x0580000004047892 */ /* 0x000fe2000f8efc3f */
[----:B--2---:R-:W-:-:S03]  /*c550*/  FADD.FTZ R0, R0, R7 ;  /* 0x0000000700007221 */ /* 0x004fc60000010000 */
[----:B------:R-:W-:Y:S01]  /*c560*/  UIMAD UR4, UR5, 0xb00, UR4 ;  /* 0x00000b00050478a4 */ /* 0x000fe2000f8e0204 */
[----:B01----:R-:W-:Y:S02]  /*c570*/  FADD.FTZ R2, R3, R6 ;  /* 0x0000000603027221 */ /* 0x003fe40000010000 */
[----:B------:R-:W0:Y:S04]  /*c580*/  SHFL.BFLY PT, R3, R0, 0x1, 0x1f ;  /* 0x0c201f0000037f89 */ /* 0x000e2800000e0000 */
[----:B------:R-:W-:Y:S02]  /*c590*/  UMOV UR6, UR4 ;  /* 0x0000000400067c82 */ /* 0x000fe40008000000 */
[----:B------:R-:W-:Y:S01]  /*c5a0*/  HGMMA.64x128x16.F32 R24, R176, gdesc[UR4].tnspB, R24, gsb0 ;  /* 0x41e00004b0187df0 */ /* 0x000fe20008000818 */
[----:B------:R-:W-:Y:S01]  /*c5b0*/  UIADD3 UR6, UR4, 0x80, URZ ;  /* 0x0000008004067890 */ /* 0x000fe2000fffe03f */
[----:B------:R-:W1:Y:S01]  /*c5c0*/  SHFL.BFLY PT, R5, R2, 0x1, 0x1f ;  /* 0x0c201f0002057f89 */ /* 0x000e6200000e0000 */
[----:B------:R-:W-:Y:S01]  /*c5d0*/  UMOV UR7, 0x40000040 ;  /* 0x4000004000077882 */ /* 0x000fe20000000000 */
[----:B0-----:R-:W-:Y:S01]  /*c5e0*/  FADD.FTZ R10, R0, R3 ;  /* 0x00000003000a7221 */ /* 0x001fe20000010000 */
[----:B------:R-:W-:-:S04]  /*c5f0*/  IMAD.MOV.U32 R0, RZ, RZ, -0x800000 ;  /* 0xff800000ff007424 */ /* 0x000fc800078e00ff */
[----:B------:R-:W-:Y:S01]  /*c600*/  FSETP.NE.FTZ.AND P0, PT, R10, RZ, PT ;  /* 0x000000ff0a00720b */ /* 0x000fe20003f15000 */
[----:B-1----:R-:W-:Y:S01]  /*c610*/  FADD.FTZ R12, R2, R5 ;  /* 0x00000005020c7221 */ /* 0x002fe20000010000 */
[----:B------:R-:W-:-:S04]  /*c620*/  @!P1 VIADD R5, R11, 0x34860 ;  /* 0x000348600b059836 */ /* 0x000fc80000000000 */
[----:B------:R-:W-:Y:S02]  /*c630*/  FSETP.NE.FTZ.AND P2, PT, R12, RZ, PT ;  /* 0x000000ff0c00720b */ /* 0x000fe40003f55000 */
[----:B------:R-:W-:-:S05]  /*c640*/  @!P1 PRMT R5, RZ, 0x654, R5 ;  /* 0x00000654ff059816 */ /* 0x000fca0000000005 */
        /* <DEDUP_REMOVED lines=13> */
[----:B------:R-:W-:Y:S01]  /*c720*/  HGMMA.64x128x16.F32 R24, R180, gdesc[UR4].tnspB, R24, gsb0 ;  /* 0x41e00004b4187df0 */ /* 0x000fe20008000818 */
[----:B------:R-:W-:Y:S01]  /*c730*/  UIADD3 UR6, UR4, 0x100, URZ ;  /* 0x0000010004067890 */ /* 0x000fe2000fffe03f */
[----:B------:R-:W-:Y:S01]  /*c740*/  UMOV UR7, 0x40000040 ;  /* 0x4000004000077882 */ /* 0x000fe20000000000 */
[----:B------:R-:W-:Y:S02]  /*c750*/  WARPGROUP.DEPBAR.LE gsb0, 0x0 ;  /* 0x00008000000079c5 */ /* 0x000fe40000010000 */
[----:B------:R-:W-:-:S07]  /*c760*/  WARPGROUP.ARRIVE ;  /* 0x00000000000079c5 */ /* 0x000fce0000000000 */
        /* <DEDUP_REMOVED lines=33> */
[----:B------:R-:W-:Y:S01]  /*c980*/  UIADD3 UR4, UR4, 0x500, URZ ;  /* 0x0000050004047890 */ /* 0x000fe2000fffe03f */
[----:B------:R-:W-:Y:S02]  /*c990*/  WARPGROUP.DEPBAR.LE gsb0, 0x0 ;  /* 0x00008000000079c5 */ /* 0x000fe40000010000 */
[----:B------:R-:W-:-:S06]  /*c9a0*/  WARPGROUP.ARRIVE ;  /* 0x00000000000079c5 */ /* 0x000fcc0000000000 */
[----:B------:R-:W-:Y:S01]  /*c9b0*/  HGMMA.64x128x16.F32 R24, R212, gdesc[UR4].tnspB, R24, gsb0 ;  /* 0x41e00004d4187df0 */ /* 0x000fe20008000818 */
[----:B------:R-:W-:Y:S01]  /*c9c0*/  UMOV UR6, UR4 ;  /* 0x0000000400067c82 */ /* 0x000fe20008000000 */
[----:B------:R-:W-:Y:S01]  /*c9d0*/  UMOV UR7, 0x40000040 ;  /* 0x4000004000077882 */ /* 0x000fe20000000000 */
[----:B------:R-:W-:Y:S02]  /*c9e0*/  WARPGROUP.DEPBAR.LE gsb0, 0x0 ;  /* 0x00008000000079c5 */ /* 0x000fe40000010000 */
[----:B------:R-:W-:-:S07]  /*c9f0*/  WARPGROUP.ARRIVE ;  /* 0x00000000000079c5 */ /* 0x000fce0000000000 */
[----:B------:R-:W-:Y:S03]  /*ca00*/  HGMMA.64x128x16.F32 R24, R216, gdesc[UR4].tnspB, R24, gsb0 ;  /* 0x41e00004d8187df0 */ /* 0x000fe60008000818 */
[----:B------:R-:W-:Y:S02]  /*ca10*/  WARPGROUP.DEPBAR.LE gsb0, 0x0 ;  /* 0x00008000000079c5 */ /* 0x000fe40000010000 */
        /* <DEDUP_REMOVED lines=65> */
.L_x_6259:
        /* <DEDUP_REMOVED lines=10> */
[----:B------:R-:W4:Y:S01]  /*ced0*/  LDC.64 R68, c[0x0][0xbd8] ;  /* 0x0002f600ff447b82 */ /* 0x000f220000000a00 */
[----:B------:R-:W-:Y:S02]  /*cee0*/  UIMAD.WIDE.U32 UR4, UR13, UR8, URZ ;  /* 0x000000080d0472a5 */ /* 0x000fe4000f8e003f */
[----:B------:R-:W-:-:S04]  /*cef0*/  UIMAD UR6, UR7, UR8, URZ ;  /* 0x00000008070672a4 */ /* 0x000fc8000f8e023f */
[----:B------:R-:W-:Y:S01]  /*cf00*/  UIMAD UR6, UR13, UR9, UR6 ;  /* 0x000000090d0672a4 */ /* 0x000fe2000f8e0206 */
[----:B-1----:R-:W-:Y:S01]  /*cf10*/  ISETP.NE.AND P0, PT, R71, 0x1, PT ;  /* 0x000000014700780c */ /* 0x002fe20003f05270 */
[----:B------:R-:W1:Y:S01]  /*cf20*/  S2UR UR11, SR_CTAID.Y ;  /* 0x00000000000b79c3 */ /* 0x000e620000002600 */
[----:B------:R-:W-:Y:S01]  /*cf30*/  ULDC.64 UR8, c[0x0][0xb38] ;  /* 0x0002ce0000087ab9 */ /* 0x000fe20000000a00 */
[----:B------:R-:W-:Y:S02]  /*cf40*/  UIADD3 UR6, UR5, UR6, URZ ;  /* 0x0000000605067290 */ /* 0x000fe4000fffe03f */
[----:B------:R-:W-:Y:S01]  /*cf50*/  UIMAD UR7, UR7, UR8, URZ ;  /* 0x00000008070772a4 */ /* 0x000fe2000f8e023f */
[----:B0-----:R-:W-:Y:S01]  /*cf60*/  VIADD R59, R17, 0xffffff80 ;  /* 0xffffff80113b7836 */ /* 0x001fe20000000000 */
[----:B---3--:R-:W-:Y:S02]  /*cf70*/  USHF.R.S32.HI UR10, URZ, 0x1f, UR12 ;  /* 0x0000001f3f0a7899 */ /* 0x008fe4000801140c */
[----:B------:R-:W1:Y:S02]  /*cf80*/  LDC R75, c[0x0][0xc50] ;  /* 0x00031400ff4b7b82 */ /* 0x000e640000000800 */
[----:B------:R-:W-:-:S04]  /*cf90*/  SHF.R.S32.HI R22, RZ, 0x1f, R59 ;  /* 0x0000001fff167819 */ /* 0x000fc8000001143b */
[CC--:B------:R-:W-:Y:S02]  /*cfa0*/  LEA.HI R17, R22.reuse, R59.reuse, RZ, 0x7 ;  /* 0x0000003b16117211 */ /* 0x0c0fe400078f38ff */
[----:B------:R-:W0:Y:S01]  /*cfb0*/  LDC.64 R72, c[0x0][0xb40] ;  /* 0x0002d000ff487b82 */ /* 0x000e220000000a00 */
[----:B------:R-:W-:Y:S02]  /*cfc0*/  LEA.HI R22, R22, R59, RZ, 0x2 ;  /* 0x0000003b16167211 */ /* 0x000fe400078f10ff */
[----:B------:R-:W-:Y:S02]  /*cfd0*/  LOP3.LUT R18, R17, 0xffffff80, RZ, 0xc0, !PT ;  /* 0xffffff8011127812 */ /* 0x000fe400078ec0ff */
[----:B------:R-:W-:Y:S02]  /*cfe0*/  SHF.R.S32.HI R58, RZ, 0x7, R17 ;  /* 0x00000007ff3a7819 */ /* 0x000fe40000011411 */
[----:B------:R-:W-:Y:S01]  /*cff0*/  LOP3.LUT R22, R22, 0xfffffffc, RZ, 0xc0, !PT ;  /* 0xfffffffc16167812 */ /* 0x000fe200078ec0ff */
[----:B------:R-:W-:Y:S01]  /*d000*/  IMAD.IADD R70, R59, 0x1, -R18 ;  /* 0x000000013b467824 */ /* 0x000fe200078e0a12 */
[----:B------:R-:W-:Y:S01]  /*d010*/  LEA.HI R17, R17, R58, RZ, 0x1 ;  /* 0x0000003a11117211 */ /* 0x000fe200078f08ff */
[----:B------:R-:W3:Y:S02]  /*d020*/  @P0 LDC R67, c[0x0][0xbf0] ;  /* 0x0002fc00ff430b82 */ /* 0x000ee40000000800 */
[----:B------:R-:W-:Y:S01]  /*d030*/  IMAD.IADD R22, R59, 0x1, -R22 ;  /* 0x000000013b167824 */ /* 0x000fe200078e0a16 */
[----:B------:R-:W-:-:S02]  /*d040*/  SHF.R.S32.HI R63, RZ, 0x1f, R70 ;  /* 0x0000001fff3f7819 */ /* 0x000fc40000011446 */
[----:B------:R-:W-:Y:S02]  /*d050*/  LOP3.LUT R17, R17, 0x3fffffe, RZ, 0xc0, !PT ;  /* 0x03fffffe11117812 */ /* 0x000fe400078ec0ff */
[----:B------:R-:W-:Y:S01]  /*d060*/  LEA.HI R77, R63, R70, RZ, 0x2 ;  /* 0x000000463f4d7211 */ /* 0x000fe200078f10ff */
[----:B------:R-:W5:Y:S01]  /*d070*/  @P0 LDC R79, c[0x0][0xbec] ;  /* 0x0002fb00ff4f0b82 */ /* 0x000f620000000800 */
[----:B------:R-:W-:Y:S02]  /*d080*/  IADD3 R17, R58, -R17, RZ ;  /* 0x800000113a117210 */ /* 0x000fe40007ffe0ff */
[--C-:B------:R-:W-:Y:S02]  /*d090*/  SHF.R.S32.HI R18, RZ, 0x2, R77.reuse ;  /* 0x00000002ff127819 */ /* 0x100fe4000001144d */
[----:B------:R-:W-:Y:S01]  /*d0a0*/  SHF.R.S32.HI R23, RZ, 0x1f, R77 ;  /* 0x0000001fff177819 */ /* 0x000fe2000001144d */
[----:B0-----:R-:W-:Y:S01]  /*d0b0*/  IMAD R66, R72, UR10, RZ ;  /* 0x0000000a48427c24 */ /* 0x001fe2000f8e02ff */
[----:B------:R-:W-:Y:S01]  /*d0c0*/  LEA.HI R58, R22, R22, RZ, 0x1 ;  /* 0x00000016163a7211 */ /* 0x000fe200078f08ff */
[----:B------:R-:W0:Y:S01]  /*d0d0*/  @P0 LDC R74, c[0x0][0xbf0] ;  /* 0x0002fc00ff4a0b82 */ /* 0x000e220000000800 */
[----:B------:R-:W-:-:S02]  /*d0e0*/  LEA.HI R23, R23, R18, RZ, 0x3 ;  /* 0x0000001217177211 */ /* 0x000fc400078f18ff */
[----:B------:R-:W-:Y:S02]  /*d0f0*/  LOP3.LUT R59, R58, 0x1ffffffe, RZ, 0xc0, !PT ;  /* 0x1ffffffe3a3b7812 */ /* 0x000fe400078ec0ff */
[----:B------:R-:W-:Y:S02]  /*d100*/  LOP3.LUT R23, R23, 0xfffffff8, RZ, 0xc0, !PT ;  /* 0xfffffff817177812 */ /* 0x000fe400078ec0ff */
[----:B------:R-:W-:Y:S01]  /*d110*/  LOP3.LUT R77, R77, 0x7ffffffc, RZ, 0xc0, !PT ;  /* 0x7ffffffc4d4d7812 */ /* 0x000fe200078ec0ff */
[----:B------:R-:W-:Y:S02]  /*d120*/  IMAD.IADD R58, R22, 0x1, -R59 ;  /* 0x00000001163a7824 */ /* 0x000fe400078e0a3b */
[----:B------:R-:W-:Y:S01]  /*d130*/  IMAD.IADD R23, R18, 0x1, -R23 ;  /* 0x0000000112177824 */ /* 0x000fe200078e0a17 */
[----:B------:R-:W-:Y:S01]  /*d140*/  LEA.HI R18, R63, R70, RZ, 0x5 ;  /* 0x000000463f127211 */ /* 0x000fe200078f28ff */
[----:B------:R-:W-:Y:S01]  /*d150*/  IMAD.U32 R22, RZ, RZ, UR4 ;  /* 0x00000004ff167e24 */ /* 0x000fe2000f8e00ff */
[----:B------:R-:W1:Y:S02]  /*d160*/  @P0 LDC R63, c[0x0][0xbec] ;  /* 0x0002fb00ff3f0b82 */ /* 0x000e640000000800 */
[----:B------:R-:W-:-:S05]  /*d170*/  SHF.R.S32.HI R18, RZ, 0x5, R18 ;  /* 0x00000005ff127819 */ /* 0x000fca0000011412 */
[----:B------:R-:W-:Y:S01]  /*d180*/  IMAD R18, R18, 0x10, R23 ;  /* 0x0000001012127824 */ /* 0x000fe200078e0217 */
[----:B------:R-:W-:Y:S01]  /*d190*/  MOV R23, UR5 ;  /* 0x0000000500177c02 */ /* 0x000fe20008000f00 */
[----:B------:R-:W-:Y:S01]  /*d1a0*/  IMAD.U32 R23, RZ, RZ, UR6 ;  /* 0x00000006ff177e24 */ /* 0x000fe2000f8e00ff */
[----:B------:R-:W-:Y:S01]  /*d1b0*/  UIMAD.WIDE.U32 UR4, UR13, UR8, URZ ;  /* 0x000000080d0472a5 */ /* 0x000fe2000f8e003f */
[----:B------:R-:W-:Y:S01]  /*d1c0*/  IMAD R17, R17, 0x40, R18 ;  /* 0x0000004011117824 */ /* 0x000fe200078e0212 */
[----:B------:R-:W-:Y:S01]  /*d1d0*/  UIMAD UR6, UR13, UR9, UR7 ;  /* 0x000000090d0672a4 */ /* 0x000fe2000f8e0207 */
[----:B----4-:R-:W-:Y:S02]  /*d1e0*/  IMAD R18, R68, UR10, RZ ;  /* 0x0000000a44127c24 */ /* 0x010fe4000f8e02ff */
[----:B------:R-:W-:Y:S01]  /*d1f0*/  IMAD R58, R58, 0x8, R17 ;  /* 0x000000083a3a7824 */ /* 0x000fe200078e0211 */
[----:B------:R-:W-:Y:S01]  /*d200*/  UIADD3 UR6, UR5, UR6, URZ ;  /* 0x0000000605067290 */ /* 0x000fe2000fffe03f */
[----:B------:R-:W-:Y:S01]  /*d210*/  IMAD R65, R69, UR12, R18 ;  /* 0x0000000c45417c24 */ /* 0x000fe2000f8e0212 */
[----:B------:R-:W-:Y:S01]  /*d220*/  ULDC.64 UR8, c[0x0][0xb28] ;  /* 0x0002ca0000087ab9 */ /* 0x000fe20000000a00 */
[----:B--2---:R-:W-:Y:S01]  /*d230*/  IMAD R18, R64, 0x80, R58 ;  /* 0x0000008040127824 */ /* 0x004fe200078e023a */
[----:B------:R-:W-:Y:S01]  /*d240*/  MOV R58, UR4 ;  /* 0x00000004003a7c02 */ /* 0x000fe20008000f00 */
[----:B------:R-:W-:-:S04]  /*d250*/  IMAD.WIDE.U32 R22, R68, UR12, R22 ;  /* 0x0000000c44167c25 */ /* 0x000fc8000f8e0016 */
[----:B------:R-:W-:Y:S01]  /*d260*/  IMAD R68, RZ, RZ, -UR13 ;  /* 0x8000000dff447e24 */ /* 0x000fe2000f8e02ff */
[----:B------:R-:W-:Y:S01]  /*d270*/  IADD3 R23, R23, R65, RZ ;  /* 0x0000004117177210 */ /* 0x000fe20007ffe0ff */
[----:B-1----:R-:W-:-:S04]  /*d280*/  @P0 IMAD.HI.U32 R62, R18, R63, RZ ;  /* 0x0000003f123e0227 */ /* 0x002fc800078e00ff */
[----:B------:R-:W-:Y:S01]  /*d290*/  IMAD.U32 R59, RZ, RZ, UR5 ;  /* 0x00000005ff3b7e24 */ /* 0x000fe2000f8e00ff */
[----:B------:R-:W-:Y:S01]  /*d2a0*/  ULDC.64 UR4, c[0x0][0xbe0] ;  /* 0x0002f80000047ab9 */ /* 0x000fe20000000a00 */
[----:B------:R-:W-:Y:S02]  /*d2b0*/  IMAD R75, R75, R68, UR11 ;  /* 0x0000000b4b4b7e24 */ /* 0x000fe4000f8e0244 */
[----:B------:R-:W-:Y:S01]  /*d2c0*/  IMAD.U32 R59, RZ, RZ, UR6 ;  /* 0x00000006ff3b7e24 */ /* 0x000fe2000f8e00ff */
[----:B------:R-:W-:Y:S01]  /*d2d0*/  ULDC.64 UR6, c[0x0][0xb48] ;  /* 0x0002d20000067ab9 */ /* 0x000fe20000000a00 */
[----:B------:R-:W-:Y:S01]  /*d2e0*/  IMAD.MOV.U32 R63, RZ, RZ, R18 ;  /* 0x000000ffff3f7224 */ /* 0x000fe200078e0012 */
[----:B---3--:R-:W-:Y:S01]  /*d2f0*/  @P0 SHF.R.U32.HI R63, RZ, R67, R62 ;  /* 0x00000043ff3f0219 */ /* 0x008fe2000001163e */
[----:B------:R-:W-:Y:S01]  /*d300*/  IMAD R67, R73, UR12, R66 ;  /* 0x0000000c49437c24 */ /* 0x000fe2000f8e0242 */
[----:B------:R-:W-:Y:S01]  /*d310*/  SHF.R.S32.HI R66, RZ, 0x1f, R75 ;  /* 0x0000001fff427819 */ /* 0x000fe2000001144b */
[----:B------:R-:W-:-:S04]  /*d320*/  IMAD.WIDE.U32 R58, R72, UR12, R58 ;  /* 0x0000000c483a7c25 */ /* 0x000fc8000f8e003a */
[----:B-----5:R-:W-:-:S04]  /*d330*/  @P0 IMAD.HI.U32 R79, R18, R79, RZ ;  /* 0x0000004f124f0227 */ /* 0x020fc800078e00ff */
[----:B------:R-:W-:Y:S02]  /*d340*/  IMAD.IADD R59, R59, 0x1, R67 ;  /* 0x000000013b3b7824 */ /* 0x000fe400078e0243 */
[----:B------:R-:W-:Y:S02]  /*d350*/  IMAD R67, R66, UR6, RZ ;  /* 0x0000000642437c24 */ /* 0x000fe4000f8e02ff */
[----:B------:R-:W-:-:S04]  /*d360*/  IMAD.WIDE.U32 R22, R75, UR4, R22 ;  /* 0x000000044b167c25 */ /* 0x000fc8000f8e0016 */
[----:B------:R-:W-:Y:S01]  /*d370*/  IMAD.MOV.U32 R65, RZ, RZ, R18 ;  /* 0x000000ffff417224 */ /* 0x000fe200078e0012 */
[----:B0-----:R-:W-:Y:S01]  /*d380*/  @P0 SHF.R.U32.HI R65, RZ, R74, R79 ;  /* 0x0000004aff410219 */ /* 0x001fe2000001164f */
[----:B------:R-:W-:Y:S01]  /*d390*/  IMAD R62, R66, UR4, RZ ;  /* 0x00000004423e7c24 */ /* 0x000fe2000f8e02ff */
[----:B------:R-:W-:Y:S01]  /*d3a0*/  BAR.SYNC.DEFER_BLOCKING 0x1, 0x100 ;  /* 0x0044000000007b1d */ /* 0x000fe20000010000 */
[C---:B------:R-:W-:Y:S01]  /*d3b0*/  IMAD R69, R75.reuse, UR7, R67 ;  /* 0x000000074b457c24 */ /* 0x040fe2000f8e0243 */
[--C-:B------:R-:W-:Y:S01]  /*d3c0*/  SHF.R.S32.HI R67, RZ, 0x1f, R63.reuse ;  /* 0x0000001fff437819 */ /* 0x100fe2000001143f */
[----:B------:R-:W-:Y:S01]  /*d3d0*/  IMAD R66, R75, UR5, R62 ;  /* 0x000000054b427c24 */ /* 0x000fe2000f8e023e */
[----:B------:R-:W-:Y:S01]  /*d3e0*/  IADD3 R22, P0, R63, R22, RZ ;  /* 0x000000163f167210 */ /* 0x000fe20007f1e0ff */
[----:B------:R-:W-:Y:S01]  /*d3f0*/  IMAD.MOV R63, RZ, RZ, -R63 ;  /* 0x000000ffff3f7224 */ /* 0x000fe200078e0a3f */
[----:B------:R-:W-:Y:S01]  /*d400*/  SHF.R.S32.HI R62, RZ, 0x1f, R65 ;  /* 0x0000001fff3e7819 */ /* 0x000fe20000011441 */
[----:B------:R-:W-:Y:S01]  /*d410*/  IMAD.WIDE.U32 R58, R75, UR6, R58 ;  /* 0x000000064b3a7c25 */ /* 0x000fe2000f8e003a */
[----:B------:R-:W-:Y:S01]  /*d420*/  ULDC.64 UR4, c[0x0][0xb30] ;  /* 0x0002cc0000047ab9 */ /* 0x000fe20000000a00 */
[----:B------:R-:W-:Y:S01]  /*d430*/  IADD3.X R23, R67, R23, R66, P0, !PT ;  /* 0x0000001743177210 */ /* 0x000fe200007fe442 */
[----:B------:R-:W-:Y:S01]  /*d440*/  ULDC.64 UR6, c[0x0][0xbc8] ;  /* 0x0002f20000067ab9 */ /* 0x000fe20000000a00 */
[----:B------:R-:W-:Y:S01]  /*d450*/  IMAD.MOV R68, RZ, RZ, -R65 ;  /* 0x000000ffff447224 */ /* 0x000fe200078e0a41 */
[----:B------:R-:W-:Y:S01]  /*d460*/  IADD3 R59, R59, R69, RZ ;  /* 0x000000453b3b7210 */ /* 0x000fe20007ffe0ff */
[----:B------:R-:W-:-:S02]  /*d470*/  IMAD R63, R71, R63, R18 ;  /* 0x0000003f473f7224 */ /* 0x000fc400078e0212 */
[----:B------:R-:W-:Y:S02]  /*d480*/  IMAD R62, R62, UR4, RZ ;  /* 0x000000043e3e7c24 */ /* 0x000fe4000f8e02ff */
[----:B------:R-:W-:Y:S01]  /*d490*/  IMAD R67, R71, R68, R18 ;  /* 0x0000004447437224 */ /* 0x000fe200078e0212 */
[----:B------:R-:W-:Y:S01]  /*d4a0*/  SHF.R.S32.HI R18, RZ, 0x1f, R63 ;  /* 0x0000001fff127819 */ /* 0x000fe2000001143f */
[C---:B------:R-:W-:Y:S01]  /*d4b0*/  IMAD R69, R65.reuse, UR5, R62 ;  /* 0x0000000541457c24 */ /* 0x040fe2000f8e023e */
[----:B------:R-:W0:Y:S01]  /*d4c0*/  S2UR UR5, SR_CgaCtaId ;  /* 0x00000000000579c3 */ /* 0x000e220000008800 */
[----:B------:R-:W-:Y:S01]  /*d4d0*/  IMAD.WIDE.U32 R58, R65, UR4, R58 ;  /* 0x00000004413a7c25 */ /* 0x000fe2000f8e003a */
[----:B------:R-:W-:Y:S01]  /*d4e0*/  SHF.R.S32.HI R62, RZ, 0x1f, R67 ;  /* 0x0000001fff3e7819 */ /* 0x000fe20000011443 */
[----:B------:R-:W-:Y:S02]  /*d4f0*/  UMOV UR4, 0x400 ;  /* 0x0000040000047882 */ /* 0x000fe40000000000 */
        /* <DEDUP_REMOVED lines=14> */
[----:B0-----:R-:W-:Y:S01]  /*d5e0*/  ULEA UR4, UR5, UR4, 0x18 ;  /* 0x0000000405047291 */ /* 0x001fe2000f8ec03f */
[----:B------:R-:W-:Y:S01]  /*d5f0*/  IMAD R17, R64, 0x80, R17 ;  /* 0x0000008040117824 */ /* 0x000fe200078e0211 */
[----:B------:R-:W-:Y:S01]  /*d600*/  LEA.HI.X R63, R22, UR7, R63, 0x2, P0 ;  /* 0x00000007163f7c11 */ /* 0x000fe200080f143f */
[----:B------:R-:W-:Y:S01]  /*d610*/  IMAD R18, R71, UR6, RZ ;  /* 0x0000000647127c24 */ /* 0x000fe2000f8e02ff */
[----:B------:R-:W-:Y:S01]  /*d620*/  LEA.HI.X R76, R58, UR9, R23, 0x2, P1 ;  /* 0x000000093a4c7c11 */ /* 0x000fe200088f1417 */
[----:B------:R-:W-:Y:S01]  /*d630*/  SHFL.IDX PT, R22, R62, RZ, 0x1c1f ;  /* 0x001c1fff3e167589 */ /* 0x000fe200000e0000 */
[C---:B------:R-:W-:Y:S01]  /*d640*/  LOP3.LUT P0, RZ, R70.reuse, 0x3, RZ, 0xc0, !PT ;  /* 0x0000000346ff7812 */ /* 0x040fe2000780c0ff */
[----:B------:R-:W-:Y:S01]  /*d650*/  UIADD3 UR4, UR4, 0x34820, URZ ;  /* 0x0003482004047890 */ /* 0x000fe2000fffe03f */
[C---:B------:R-:W-:Y:S01]  /*d660*/  IADD3 R69, R17.reuse, 0x8, RZ ;  /* 0x0000000811457810 */ /* 0x040fe20007ffe0ff */
[----:B------:R-:W0:Y:S01]  /*d670*/  SHFL.IDX PT, R23, R63, RZ, 0x1c1f ;  /* 0x001c1fff3f177589 */ /* 0x000e2200000e0000 */
[-C--:B------:R-:W-:Y:S01]  /*d680*/  ISETP.GE.OR P1, PT, R17, R18.reuse, P0 ;  /* 0x000000121100720c */ /* 0x080fe20000726670 */
[----:B------:R-:W-:Y:S01]  /*d690*/  UPRMT UR4, URZ, 0x654, UR4 ;  /* 0x000006543f047896 */ /* 0x000fe20008000004 */
[-C--:B------:R-:W-:Y:S01]  /*d6a0*/  ISETP.GE.OR P0, PT, R69, R18.reuse, P0 ;  /* 0x000000124500720c */ /* 0x080fe20000706670 */
[----:B------:R-:W-:Y:S01]  /*d6b0*/  SHFL.IDX PT, R58, R62, 0x1, 0x1c1f ;  /* 0x003c1f003e3a7f89 */ /* 0x000fe200000e0000 */
[----:B------:R-:W-:Y:S01]  /*d6c0*/  ISETP.GE.AND P2, PT, R17, R18, PT ;  /* 0x000000121100720c */ /* 0x000fe20003f46270 */
[----:B------:R-:W-:-:S02]  /*d6d0*/  IMAD.IADD R71, R70, 0x1, -R77 ;  /* 0x0000000146477824 */ /* 0x000fc400078e0a4d */
[----:B------:R-:W1:Y:S02]  /*d6e0*/  SHFL.IDX PT, R59, R63, 0x1, 0x1c1f ;  /* 0x003c1f003f3b7f89 */ /* 0x000e6400000e0000 */
[----:B------:R-:W-:Y:S01]  /*d6f0*/  IMAD.SHL.U32 R71, R71, 0x2, RZ ;  /* 0x0000000247477824 */ /* 0x000fe200078e00ff */
[----:B------:R-:W-:Y:S01]  /*d700*/  SYNCS.ARRIVE.TRANS64.RED.A1T0 RZ, [UR4], RZ ;  /* 0x000000ffffff79a7 */ /* 0x000fe20008100404 */
[----:B------:R2:W3:Y:S04]  /*d710*/  SHFL.IDX PT, R66, R74, RZ, 0x1c1f ;  /* 0x001c1fff4a427589 */ /* 0x0004e800000e0000 */
[----:B------:R2:W4:Y:S04]  /*d720*/  SHFL.IDX PT, R67, R76, RZ, 0x1c1f ;  /* 0x001c1fff4c437589 */ /* 0x00052800000e0000 */
        /* <DEDUP_REMOVED lines=10> */
[C---:B------:R-:W-:Y:S01]  /*d7d0*/  IADD3 R59, R71.reuse, 0x18, RZ ;  /* 0x00000018473b7810 */ /* 0x040fe20007ffe0ff */
[C---:B------:R-:W-:Y:S01]  /*d7e0*/  VIADD R63, R71.reuse, 0x30 ;  /* 0x00000030473f7836 */ /* 0x040fe20000000000 */
[----:B------:R-:W-:Y:S01]  /*d7f0*/  ISETP.GE.AND P0, PT, R58, UR4, PT ;  /* 0x000000043a007c0c */ /* 0x000fe2000bf06270 */
[----:B------:R-:W-:Y:S01]  /*d800*/  VIADD R64, R71, 0x38 ;  /* 0x0000003847407836 */ /* 0x000fe20000000000 */
[----:B------:R-:W-:Y:S01]  /*d810*/  ISETP.GE.AND P1, PT, R59, UR4, PT ;  /* 0x000000043b007c0c */ /* 0x000fe2000bf26270 */
[C---:B------:R-:W-:Y:S01]  /*d820*/  VIADD R68, R71.reuse, 0x50 ;  /* 0x0000005047447836 */ /* 0x040fe20000000000 */
[C---:B------:R-:W-:Y:S01]  /*d830*/  IADD3 R65, R71.reuse, 0x40, RZ ;  /* 0x0000004047417810 */ /* 0x040fe20007ffe0ff */
[----:B------:R-:W-:Y:S01]  /*d840*/  VIADD R70, R71, 0x58 ;  /* 0x0000005847467836 */ /* 0x000fe20000000000 */
[----:B------:R-:W-:Y:S01]  /*d850*/  ISETP.GE.AND P4, PT, R63, UR4, PT ;  /* 0x000000043f007c0c */ /* 0x000fe2000bf86270 */
[----:B---34-:R-:W-:Y:S01]  /*d860*/  @!P2 IMAD.WIDE R16, R71, 0x4, R66 ;  /* 0x000000044710a825 */ /* 0x018fe200078e0242 */
[----:B------:R-:W-:-:S02]  /*d870*/  ISETP.GE.AND P5, PT, R64, UR4, PT ;  /* 0x0000000440007c0c */ /* 0x000fc4000bfa6270 */
[----:B------:R-:W-:Y:S01]  /*d880*/  @!P3 LEA.HI R0, R0, R0, RZ, 0x1 ;  /* 0x000000000000b211 */ /* 0x000fe200078f08ff */
[----:B------:R-:W-:Y:S01]  /*d890*/  VIADD R72, R71, 0x60 ;  /* 0x0000006047487836 */ /* 0x000fe20000000000 */
[----:B------:R0:W-:Y:S01]  /*d8a0*/  @!P2 ST.E.64 desc[UR6][R16.64], R88 ;  /* 0x000000581000a985 */ /* 0x0001e2000c101b06 */
[----:B------:R-:W-:Y:S02]  /*d8b0*/  ISETP.GE.AND P6, PT, R65, UR4, PT ;  /* 0x0000000441007c0c */ /* 0x000fe4000bfc6270 */
        /* <DEDUP_REMOVED lines=13> */
[----:B------:R-:W-:-:S04]  /*d990*/  @!P2 LEA.HI R0, R0, R0, RZ, 0x1 ;  /* 0x000000000000a211 */ /* 0x000fc800078f08ff */
[----:B------:R0:W-:Y:S01]  /*d9a0*/  @!P0 ST.E.64 desc[UR6][R16.64], R90 ;  /* 0x0000005a10008985 */ /* 0x0001e2000c101b06 */
[----:B------:R-:W-:Y:S02]  /*d9b0*/  @!P3 LEA.HI R62, R62, R62, RZ, 0x1 ;  /* 0x0000003e3e3eb211 */ /* 0x000fe400078f08ff */
[----:B-1----:R-:W-:Y:S02]  /*d9c0*/  @!P1 LOP3.LUT R23, R59, 0xfffffffe, RZ, 0xc0, !PT ;  /* 0xfffffffe3b179812 */ /* 0x002fe400078ec0ff */
[----:B------:R-:W-:Y:S02]  /*d9d0*/  @!P2 LOP3.LUT R59, R0, 0xfffffffe, RZ, 0xc0, !PT ;  /* 0xfffffffe003ba812 */ /* 0x000fe400078ec0ff */
[----:B------:R-:W-:Y:S01]  /*d9e0*/  @!P3 LOP3.LUT R63, R62, 0xfffffffe, RZ, 0xc0, !PT ;  /* 0xfffffffe3e3fb812 */ /* 0x000fe200078ec0ff */
[--C-:B------:R-:W-:Y:S01]  /*d9f0*/  @!P1 IMAD.WIDE R22, R23, 0x4, R66.reuse ;  /* 0x0000000417169825 */ /* 0x100fe200078e0242 */
[----:B------:R-:W-:Y:S02]  /*da00*/  @!P6 LEA.HI R0, R65, R65, RZ, 0x1 ;  /* 0x000000414100e211 */ /* 0x000fe400078f08ff */
[----:B------:R-:W-:Y:S01]  /*da10*/  @!P4 LOP3.LUT R65, R58, 0xfffffffe, RZ, 0xc0, !PT ;  /* 0xfffffffe3a41c812 */ /* 0x000fe200078ec0ff */
[--C-:B------:R-:W-:Y:S01]  /*da20*/  @!P2 IMAD.WIDE R58, R59, 0x4, R66.reuse ;  /* 0x000000043b3aa825 */ /* 0x100fe200078e0242 */
[----:B------:R-:W-:Y:S01]  /*da30*/  @!P6 LOP3.LUT R75, R0, 0xfffffffe, RZ, 0xc0, !PT ;  /* 0xfffffffe004be812 */ /* 0x000fe200078ec0ff */
[----:B------:R1:W-:Y:S01]  /*da40*/  @!P1 ST.E.64 desc[UR6][R22.64], R94 ;  /* 0x0000005e16009985 */ /* 0x0003e2000c101b06 */
[----:B------:R-:W-:Y:S01]  /*da50*/  ISETP.GE.AND P1, PT, R68, UR4, PT ;  /* 0x0000000444007c0c */ /* 0x000fe2000bf26270 */
[----:B0-----:R-:W-:-:S02]  /*da60*/  @!P3 IMAD.WIDE R16, R63, 0x4, R66 ;  /* 0x000000043f10b825 */ /* 0x001fc400078e0242 */
[----:B------:R0:W-:Y:S01]  /*da70*/  @!P2 ST.E.64 desc[UR6][R58.64], R36 ;  /* 0x000000243a00a985 */ /* 0x0001e2000c101b06 */
[----:B------:R-:W-:Y:S01]  /*da80*/  ISETP.GE.AND P2, PT, R70, UR4, PT ;  /* 0x0000000446007c0c */ /* 0x000fe2000bf46270 */
[----:B------:R-:W-:Y:S02]  /*da90*/  VIADD R0, R71, 0x48 ;  /* 0x0000004847007836 */ /* 0x000fe40000000000 */
[--C-:B------:R-:W-:Y:S01]  /*daa0*/  @!P5 IMAD.WIDE R62, R73, 0x4, R66.reuse ;  /* 0x00000004493ed825 */ /* 0x100fe200078e0242 */
[----:B------:R2:W-:Y:S01]  /*dab0*/  @!P3 ST.E.64 desc[UR6][R16.64], R32 ;  /* 0x000000201000b985 */ /* 0x0005e2000c101b06 */
[----:B------:R-:W-:Y:S02]  /*dac0*/  ISETP.GE.AND P3, PT, R72, UR4, PT ;  /* 0x0000000448007c0c */ /* 0x000fe4000bf66270 */
[----:B------:R-:W-:Y:S01]  /*dad0*/  ISETP.GE.AND P0, PT, R0, UR4, PT ;  /* 0x0000000400007c0c */ /* 0x000fe2000bf06270 */
[----:B-1----:R-:W-:Y:S01]  /*dae0*/  @!P4 IMAD.WIDE R22, R65, 0x4, R66 ;  /* 0x000000044116c825 */ /* 0x002fe200078e0242 */
[----:B------:R-:W-:-:S03]  /*daf0*/  @!P1 LEA.HI R68, R68, R68, RZ, 0x1 ;  /* 0x0000004444449211 */ /* 0x000fc600078f08ff */
[----:B------:R-:W-:Y:S01]  /*db00*/  @!P6 IMAD.WIDE R64, R75, 0x4, R66 ;  /* 0x000000044b40e825 */ /* 0x000fe200078e0242 */
[----:B------:R1:W-:Y:S01]  /*db10*/  @!P4 ST.E.64 desc[UR6][R22.64], R28 ;  /* 0x0000001c1600c985 */ /* 0x0003e2000c101b06 */
[C---:B0-----:R-:W-:Y:S02]  /*db20*/  IADD3 R36, R71.reuse, 0x68, RZ ;  /* 0x0000006847247810 */ /* 0x041fe40007ffe0ff */
[C---:B------:R-:W-:Y:S01]  /*db30*/  VIADD R37, R71.reuse, 0x70 ;  /* 0x0000007047257836 */ /* 0x040fe20000000000 */
[----:B------:R0:W-:Y:S01]  /*db40*/  @!P5 ST.E.64 desc[UR6][R62.64], R44 ;  /* 0x0000002c3e00d985 */ /* 0x0001e2000c101b06 */
[----:B--2---:R-:W-:Y:S01]  /*db50*/  VIADD R17, R71, 0x78 ;  /* 0x0000007847117836 */ /* 0x004fe20000000000 */
[----:B------:R-:W-:Y:S02]  /*db60*/  ISETP.GE.AND P4, PT, R36, UR4, PT ;  /* 0x0000000424007c0c */ /* 0x000fe4000bf86270 */
[----:B------:R2:W-:Y:S01]  /*db70*/  @!P6 ST.E.64 desc[UR6][R64.64], R96 ;  /* 0x000000604000e985 */ /* 0x0005e2000c101b06 */
[----:B------:R-:W-:-:S02]  /*db80*/  ISETP.GE.AND P5, PT, R37, UR4, PT ;  /* 0x0000000425007c0c */ /* 0x000fc4000bfa6270 */
[----:B------:R-:W-:Y:S02]  /*db90*/  ISETP.GE.AND P6, PT, R17, UR4, PT ;  /* 0x0000000411007c0c */ /* 0x000fe4000bfc6270 */
[----:B------:R-:W-:Y:S02]  /*dba0*/  @!P0 LEA.HI R0, R0, R0, RZ, 0x1 ;  /* 0x0000000000008211 */ /* 0x000fe400078f08ff */
[----:B------:R-:W-:Y:S02]  /*dbb0*/  @!P2 LEA.HI R70, R70, R70, RZ, 0x1 ;  /* 0x000000464646a211 */ /* 0x000fe400078f08ff */
[----:B------:R-:W-:Y:S02]  /*dbc0*/  @!P3 LEA.HI R72, R72, R72, RZ, 0x1 ;  /* 0x000000484848b211 */ /* 0x000fe400078f08ff */
[----:B------:R-:W-:Y:S02]  /*dbd0*/  @!P4 LEA.HI R36, R36, R36, RZ, 0x1 ;  /* 0x000000242424c211 */ /* 0x000fe400078f08ff */
[----:B-1----:R-:W-:-:S02]  /*dbe0*/  @!P1 LOP3.LUT R23, R68, 0xfffffffe, RZ, 0xc0, !PT ;  /* 0xfffffffe44179812 */ /* 0x002fc400078ec0ff */
[----:B------:R-:W-:Y:S02]  /*dbf0*/  @!P5 LEA.HI R16, R37, R37, RZ, 0x1 ;  /* 0x000000252510d211 */ /* 0x000fe400078f08ff */
[----:B------:R-:W-:Y:S02]  /*dc00*/  @!P6 LEA.HI R22, R17, R17, RZ, 0x1 ;  /* 0x000000111116e211 */ /* 0x000fe400078f08ff */
[----:B------:R-:W-:Y:S02]  /*dc10*/  @!P0 LOP3.LUT R17, R0, 0xfffffffe, RZ, 0xc0, !PT ;  /* 0xfffffffe00118812 */ /* 0x000fe400078ec0ff */
[----:B------:R-:W-:Y:S02]  /*dc20*/  @!P2 LOP3.LUT R29, R70, 0xfffffffe, RZ, 0xc0, !PT ;  /* 0xfffffffe461da812 */ /* 0x000fe400078ec0ff */
[----:B------:R-:W-:Y:S02]  /*dc30*/  @!P3 LOP3.LUT R33, R72, 0xfffffffe, RZ, 0xc0, !PT ;  /* 0xfffffffe4821b812 */ /* 0x000fe400078ec0ff */
[----:B------:R-:W-:Y:S01]  /*dc40*/  @!P4 LOP3.LUT R37, R36, 0xfffffffe, RZ, 0xc0, !PT ;  /* 0xfffffffe2425c812 */ /* 0x000fe200078ec0ff */
[----:B------:R-:W-:Y:S01]  /*dc50*/  @!P2 IMAD.WIDE R28, R29, 0x4, R66 ;  /* 0x000000041d1ca825 */ /* 0x000fe200078e0242 */
[----:B0-----:R-:W-:-:S02]  /*dc60*/  @!P5 LOP3.LUT R45, R16, 0xfffffffe, RZ, 0xc0, !PT ;  /* 0xfffffffe102dd812 */ /* 0x001fc400078ec0ff */
        /* <DEDUP_REMOVED lines=14> */
.L_x_6282:
[----:B------:R-:W-:Y:S05]  /*dd50*/  BSYNC B0 ;  /* 0x0000000000007941 */ /* 0x000fea0003800000 */
.L_x_6281:
[----:B------:R-:W-:Y:S01]  /*dd60*/  ISETP.GE.AND P0, PT, R69, R18, PT ;  /* 0x000000124500720c */ /* 0x000fe20003f06270 */
[----:B--2---:R0:W1:Y:S04]  /*dd70*/  SHFL.IDX PT, R23, R76, 0x1, 0x1c1f ;  /* 0x003c1f004c177f89 */ /* 0x00406800000e0000 */
[----:B------:R0:W2:Y:S08]  /*dd80*/  SHFL.IDX PT, R22, R74, 0x1, 0x1c1f ;  /* 0x003c1f004a167f89 */ /* 0x0000b000000e0000 */
[----:B0-----:R-:W-:Y:S05]  /*dd90*/  @P0 BRA `(.L_x_6257) ;  /* 0x0000004400480947 */ /* 0x001fea0003800000 */
[----:B------:R-:W-:Y:S01]  /*dda0*/  ULDC UR4, c[0x0][0xac8] ;  /* 0x0002b20000047ab9 */ /* 0x000fe20000000800 */
[C---:B------:R-:W-:Y:S01]  /*ddb0*/  VIADD R0, R71.reuse, 0x8 ;  /* 0x0000000847007836 */ /* 0x040fe20000000000 */
[C---:B------:R-:W-:Y:S01]  /*ddc0*/  ISETP.GE.AND P0, PT, R71.reuse, UR4, PT ;  /* 0x0000000447007c0c */ /* 0x040fe2000bf06270 */
[C---:B------:R-:W-:Y:S01]  /*ddd0*/  VIADD R4, R71.reuse, 0x10 ;  /* 0x0000001047047836 */ /* 0x040fe20000000000 */
[C---:B------:R-:W-:Y:S01]  /*dde0*/  IADD3 R6, R71.reuse, 0x18, RZ ;  /* 0x0000001847067810 */ /* 0x040fe20007ffe0ff */
[----:B------:R-:W-:Y:S01]  /*ddf0*/  ULDC.64 UR6, c[0x0][0x208] ;  /* 0x0000820000067ab9 */ /* 0x000fe20000000a00 */
[----:B------:R-:W-:Y:S01]  /*de00*/  ISETP.GE.AND P5, PT, R0, UR4, PT ;  /* 0x0000000400007c0c */ /* 0x000fe2000bfa6270 */
[C---:B------:R-:W-:Y:S01]  /*de10*/  VIADD R13, R71.reuse, 0x28 ;  /* 0x00000028470d7836 */ /* 0x040fe20000000000 */
[----:B------:R-:W-:Y:S01]  /*de20*/  ISETP.GE.AND P6, PT, R4, UR4, PT ;  /* 0x0000000404007c0c */ /* 0x000fe2000bfc6270 */
[C---:B------:R-:W-:Y:S01]  /*de30*/  VIADD R12, R71.reuse, 0x20 ;  /* 0x00000020470c7836 */ /* 0x040fe20000000000 */
[C---:B------:R-:W-:Y:S01]  /*de40*/  IADD3 R24, R71.reuse, 0x40, RZ ;  /* 0x0000004047187810 */ /* 0x040fe20007ffe0ff */
[----:B------:R-:W-:Y:S01]  /*de50*/  VIADD R17, R71, 0x38 ;  /* 0x0000003847117836 */ /* 0x000fe20000000000 */
[----:B------:R-:W-:Y:S01]  /*de60*/  ISETP.GE.AND P3, PT, R13, UR4, PT ;  /* 0x000000040d007c0c */ /* 0x000fe2000bf66270 */
[C---:B------:R-:W-:Y:S01]  /*de70*/  VIADD R16, R71.reuse, 0x30 ;  /* 0x0000003047107836 */ /* 0x040fe20000000000 */
[----:B------:R-:W-:Y:S01]  /*de80*/  ISETP.GE.AND P4, PT, R12, UR4, PT ;  /* 0x000000040c007c0c */ /* 0x000fe2000bf86270 */
[----:B-12---:R-:W-:Y:S01]  /*de90*/  @!P0 IMAD.WIDE R2, R71, 0x4, R22 ;  /* 0x0000000447028825 */ /* 0x006fe200078e0216 */
[----:B------:R-:W-:-:S02]  /*dea0*/  ISETP.GE.AND P1, PT, R17, UR4, PT ;  /* 0x0000000411007c0c */ /* 0x000fc4000bf26270 */
[----:B------:R-:W-:Y:S01]  /*deb0*/  ISETP.GE.AND P2, PT, R16, UR4, PT ;  /* 0x0000000410007c0c */ /* 0x000fe2000bf46270 */
[C---:B------:R-:W-:Y:S01]  /*dec0*/  VIADD R28, R71.reuse, 0x48 ;  /* 0x00000048471c7836 */ /* 0x040fe20000000000 */
[----:B------:R0:W-:Y:S01]  /*ded0*/  @!P0 ST.E.64 desc[UR6][R2.64], R52 ;  /* 0x0000003402008985 */ /* 0x0001e2000c101b06 */
[----:B------:R-:W-:Y:S01]  /*dee0*/  ISETP.GE.AND P0, PT, R6, UR4, PT ;  /* 0x0000000406007c0c */ /* 0x000fe2000bf06270 */
[----:B------:R-:W-:Y:S01]  /*def0*/  VIADD R32, R71, 0x70 ;  /* 0x0000007047207836 */ /* 0x000fe20000000000 */
[----:B------:R-:W-:Y:S02]  /*df00*/  @!P5 LEA.HI R0, R0, R0, RZ, 0x1 ;  /* 0x000000000000d211 */ /* 0x000fe400078f08ff */
[----:B------:R-:W-:Y:S02]  /*df10*/  @!P6 LEA.HI R4, R4, R4, RZ, 0x1 ;  /* 0x000000040404e211 */ /* 0x000fe400078f08ff */
[----:B------:R-:W-:Y:S02]  /*df20*/  @!P5 LOP3.LUT R5, R0, 0xfffffffe, RZ, 0xc0, !PT ;  /* 0xfffffffe0005d812 */ /* 0x000fe400078ec0ff */
[----:B------:R-:W-:-:S02]  /*df30*/  @!P6 LOP3.LUT R7, R4, 0xfffffffe, RZ, 0xc0, !PT ;  /* 0xfffffffe0407e812 */ /* 0x000fc400078ec0ff */
[----:B------:R-:W-:Y:S02]  /*df40*/  @!P3 LEA.HI R0, R13, R13, RZ, 0x1 ;  /* 0x0000000d0d00b211 */ /* 0x000fe400078f08ff */
[----:B------:R-:W-:Y:S01]  /*df50*/  @!P4 LEA.HI R12, R12, R12, RZ, 0x1 ;  /* 0x0000000c0c0cc211 */ /* 0x000fe200078f08ff */
[--C-:B0-----:R-:W-:Y:S01]  /*df60*/  @!P5 IMAD.WIDE R2, R5, 0x4, R22.reuse ;  /* 0x000000040502d825 */ /* 0x101fe200078e0216 */
[----:B------:R-:W-:Y:S02]  /*df70*/  @!P0 LEA.HI R6, R6, R6, RZ, 0x1 ;  /* 0x0000000606068211 */ /* 0x000fe400078f08ff */
[----:B------:R-:W-:Y:S01]  /*df80*/  @!P1 LEA.HI R18, R17, R17, RZ, 0x1 ;  /* 0x0000001111129211 */ /* 0x000fe200078f08ff */
[----:B------:R-:W-:Y:S01]  /*df90*/  @!P6 IMAD.WIDE R4, R7, 0x4, R22 ;  /* 0x000000040704e825 */ /* 0x000fe200078e0216 */
[----:B------:R-:W-:Y:S01]  /*dfa0*/  @!P0 LOP3.LUT R7, R6, 0xfffffffe, RZ, 0xc0, !PT ;  /* 0xfffffffe06078812 */ /* 0x000fe200078ec0ff */
[----:B------:R0:W-:Y:S01]  /*dfb0*/  @!P5 ST.E.64 desc[UR6][R2.64], R40 ;  /* 0x000000280200d985 */ /* 0x0001e2000c101b06 */
[----:B------:R-:W-:-:S02]  /*dfc0*/  ISETP.GE.AND P5, PT, R24, UR4, PT ;  /* 0x0000000418007c0c */ /* 0x000fc4000bfa6270 */
[----:B------:R-:W-:Y:S01]  /*dfd0*/  @!P2 LEA.HI R16, R16, R16, RZ, 0x1 ;  /* 0x000000101010a211 */ /* 0x000fe200078f08ff */
[----:B------:R1:W-:Y:S01]  /*dfe0*/  @!P6 ST.E.64 desc[UR6][R4.64], R56 ;  /* 0x000000380400e985 */ /* 0x0003e2000c101b06 */
[----:B------:R-:W-:Y:S01]  /*dff0*/  @!P3 LOP3.LUT R17, R0, 0xfffffffe, RZ, 0xc0, !PT ;  /* 0xfffffffe0011b812 */ /* 0x000fe200078ec0ff */
[----:B------:R-:W-:Y:S01]  /*e000*/  VIADD R0, R71, 0x50 ;  /* 0x0000005047007836 */ /* 0x000fe20000000000 */
[----:B------:R-:W-:Y:S02]  /*e010*/  @!P4 LOP3.LUT R13, R12, 0xfffffffe, RZ, 0xc0, !PT ;  /* 0xfffffffe0c0dc812 */ /* 0x000fe400078ec0ff */
[----:B------:R-:W-:Y:S02]  /*e020*/  @!P2 LOP3.LUT R25, R16, 0xfffffffe, RZ, 0xc0, !PT ;  /* 0xfffffffe1019a812 */ /* 0x000fe400078ec0ff */
[----:B------:R-:W-:Y:S02]  /*e030*/  ISETP.GE.AND P6, PT, R28, UR4, PT ;  /* 0x000000041c007c0c */ /* 0x000fe4000bfc6270 */
[----:B------:R-:W-:Y:S01]  /*e040*/  @!P1 LOP3.LUT R29, R18, 0xfffffffe, RZ, 0xc0, !PT ;  /* 0xfffffffe121d9812 */ /* 0x000fe200078ec0ff */
[----:B0-----:R-:W-:Y:S01]  /*e050*/  @!P0 IMAD.WIDE R2, R7, 0x4, R22 ;  /* 0x0000000407028825 */ /* 0x001fe200078e0216 */
[----:B------:R-:W-:-:S03]  /*e060*/  @!P5 LEA.HI R24, R24, R24, RZ, 0x1 ;  /* 0x000000181818d211 */ /* 0x000fc600078f08ff */
        /* <DEDUP_REMOVED lines=8> */
[----:B------:R-:W-:-:S02]  /*e0f0*/  ISETP.GE.AND P4, PT, R32, UR4, PT ;  /* 0x0000000420007c0c */ /* 0x000fc4000bf86270 */
[--C-:B------:R-:W-:Y:S01]  /*e100*/  @!P1 IMAD.WIDE R16, R29, 0x4, R22.reuse ;  /* 0x000000041d109825 */ /* 0x100fe200078e0216 */
[----:B------:R-:W-:Y:S01]  /*e110*/  @!P2 ST.E.64 desc[UR6][R12.64], R34 ;  /* 0x000000220c00a985 */ /* 0x000fe2000c101b06 */
[C---:B------:R-:W-:Y:S02]  /*e120*/  IADD3 R29, R71.reuse, 0x68, RZ ;  /* 0x00000068471d7810 */ /* 0x040fe40007ffe0ff */
[C---:B------:R-:W-:Y:S01]  /*e130*/  VIADD R18, R71.reuse, 0x58 ;  /* 0x0000005847127836 */ /* 0x040fe20000000000 */
[----:B------:R-:W-:Y:S01]  /*e140*/  @!P1 ST.E.64 desc[UR6][R16.64], R46 ;  /* 0x0000002e10009985 */ /* 0x000fe2000c101b06 */
[C---:B------:R-:W-:Y:S01]  /*e150*/  VIADD R25, R71.reuse, 0x60 ;  /* 0x0000006047197836 */ /* 0x040fe20000000000 */
[----:B0-----:R-:W-:Y:S01]  /*e160*/  @!P5 LOP3.LUT R3, R24, 0xfffffffe, RZ, 0xc0, !PT ;  /* 0xfffffffe1803d812 */ /* 0x001fe200078ec0ff */
[----:B------:R-:W-:Y:S01]  /*e170*/  VIADD R71, R71, 0x78 ;  /* 0x0000007847477836 */ /* 0x000fe20000000000 */
[----:B------:R-:W-:Y:S02]  /*e180*/  ISETP.GE.AND P1, PT, R18, UR4, PT ;  /* 0x0000000412007c0c */ /* 0x000fe4000bf26270 */
        /* <DEDUP_REMOVED lines=11> */
[----:B------:R-:W-:Y:S01]  /*e240*/  @!P3 LEA.HI R29, R29, R29, RZ, 0x1 ;  /* 0x0000001d1d1db211 */ /* 0x000fe200078f08ff */
[----:B------:R1:W-:Y:S01]  /*e250*/  @!P6 ST.E.64 desc[UR6][R4.64], R50 ;  /* 0x000000320400e985 */ /* 0x0003e2000c101b06 */
[----:B------:R-:W-:Y:S02]  /*e260*/  @!P1 LOP3.LUT R11, R18, 0xfffffffe, RZ, 0xc0, !PT ;  /* 0xfffffffe120b9812 */ /* 0x000fe400078ec0ff */
[----:B------:R-:W-:Y:S01]  /*e270*/  @!P2 LOP3.LUT R25, R25, 0xfffffffe, RZ, 0xc0, !PT ;  /* 0xfffffffe1919a812 */ /* 0x000fe200078ec0ff */
[--C-:B0-----:R-:W-:Y:S01]  /*e280*/  @!P0 IMAD.WIDE R2, R7, 0x4, R22.reuse ;  /* 0x0000000407028825 */ /* 0x101fe200078e0216 */
[----:B------:R-:W-:Y:S02]  /*e290*/  @!P3 LOP3.LUT R29, R29, 0xfffffffe, RZ, 0xc0, !PT ;  /* 0xfffffffe1d1db812 */ /* 0x000fe400078ec0ff */
[----:B------:R-:W-:Y:S01]  /*e2a0*/  @!P4 LOP3.LUT R13, R32, 0xfffffffe, RZ, 0xc0, !PT ;  /* 0xfffffffe200dc812 */ /* 0x000fe200078ec0ff */
[----:B------:R-:W-:Y:S01]  /*e2b0*/  @!P2 IMAD.WIDE R6, R25, 0x4, R22 ;  /* 0x000000041906a825 */ /* 0x000fe200078e0216 */
[----:B------:R0:W-:Y:S01]  /*e2c0*/  @!P0 ST.E.64 desc[UR6][R2.64], R8 ;  /* 0x0000000802008985 */ /* 0x0001e2000c101b06 */
[----:B------:R-:W-:-:S02]  /*e2d0*/  ISETP.GE.AND P0, PT, R71, UR4, PT ;  /* 0x0000000447007c0c */ /* 0x000fc4000bf06270 */
[----:B------:R-:W-:-:S04]  /*e2e0*/  @!P4 IMAD.WIDE R12, R13, 0x4, R22 ;  /* 0x000000040d0cc825 */ /* 0x000fc800078e0216 */
[----:B-1----:R-:W-:-:S04]  /*e2f0*/  @!P1 IMAD.WIDE R4, R11, 0x4, R22 ;  /* 0x000000040b049825 */ /* 0x002fc800078e0216 */
[----:B------:R-:W-:Y:S01]  /*e300*/  @!P3 IMAD.WIDE R10, R29, 0x4, R22 ;  /* 0x000000041d0ab825 */ /* 0x000fe200078e0216 */
[----:B------:R0:W-:Y:S04]  /*e310*/  @!P1 ST.E.64 desc[UR6][R4.64], R14 ;  /* 0x0000000e04009985 */ /* 0x0001e8000c101b06 */
[----:B------:R0:W-:Y:S04]  /*e320*/  @!P2 ST.E.64 desc[UR6][R6.64], R26 ;  /* 0x0000001a0600a985 */ /* 0x0001e8000c101b06 */
[----:B------:R0:W-:Y:S04]  /*e330*/  @!P3 ST.E.64 desc[UR6][R10.64], R42 ;  /* 0x0000002a0a00b985 */ /* 0x0001e8000c101b06 */
[----:B------:R0:W-:Y:S01]  /*e340*/  @!P4 ST.E.64 desc[UR6][R12.64], R54 ;  /* 0x000000360c00c985 */ /* 0x0001e2000c101b06 */
[----:B------:R-:W-:Y:S05]  /*e350*/  @P0 BRA `(.L_x_6257) ;  /* 0x0000003c00d80947 */ /* 0x000fea0003800000 */
[----:B------:R-:W-:Y:S01]  /*e360*/  LEA.HI R71, R71, R71, RZ, 0x1 ;  /* 0x0000004747477211 */ /* 0x000fe200078f08ff */
[----:B------:R-:W-:-:S03]  /*e370*/  ULDC.64 UR4, c[0x0][0x208] ;  /* 0x0000820000047ab9 */ /* 0x000fc60000000a00 */
[----:B0-----:R-:W-:-:S05]  /*e380*/  LOP3.LUT R3, R71, 0xfffffffe, RZ, 0xc0, !PT ;  /* 0xfffffffe47037812 */ /* 0x001fca00078ec0ff */
[----:B------:R-:W-:-:S05]  /*e390*/  IMAD.WIDE R2, R3, 0x4, R22 ;  /* 0x0000000403027825 */ /* 0x000fca00078e0216 */
[----:B------:R0:W-:Y:S01]  /*e3a0*/  ST.E.64 desc[UR4][R2.64], R86 ;  /* 0x0000005602007985 */ /* 0x0001e2000c101b04 */
[----:B------:R-:W-:Y:S05]  /*e3b0*/  BRA `(.L_x_6257) ;  /* 0x0000003c00c07947 */ /* 0x000fea0003800000 */
.L_x_6280:
        /* <DEDUP_REMOVED lines=35> */
[----:B--2---:R-:W-:Y:S01]  /*e5f0*/  @P0 IMAD.HI.U32 R4, R0, R7, RZ ;  /* 0x0000000700040227 */ /* 0x004fe200078e00ff */
[----:B------:R-:W-:-:S03]  /*e600*/  IADD3 R7, RZ, -UR11, RZ ;  /* 0x8000000bff077c10 */ /* 0x000fc6000fffe0ff */
        /* <DEDUP_REMOVED lines=25> */
.L_x_6255:
        /* <DEDUP_REMOVED lines=18> */
.L_x_6283:
[----:B------:R-:W-:Y:S01]  /*e8c0*/  ULDC UR7, c[0x0][0xc50] ;  /* 0x0003140000077ab9 */ /* 0x000fe20000000800 */
[----:B------:R-:W-:Y:S01]  /*e8d0*/  UMOV UR36, UR6 ;  /* 0x0000000600247c82 */ /* 0x000fe20008000000 */
[----:B------:R-:W-:-:S11]  /*e8e0*/  UISETP.NE.AND UP0, UPT, UR7, 0x1, UPT ;  /* 0x000000010700788c */ /* 0x000fd6000bf05270 */
[----:B------:R-:W-:Y:S01]  /*e8f0*/  @UP0 ULDC UR4, c[0x0][0xc54] ;  /* 0x0003150000040ab9 */ /* 0x000fe20000000800 */
[----:B------:R-:W-:Y:S01]  /*e900*/  @UP0 ULDC UR8, c[0x0][0xc58] ;  /* 0x0003160000080ab9 */ /* 0x000fe20000000800 */
[----:B------:R-:W-:-:S04]  /*e910*/  UIMAD.WIDE.U32 UR4, UR6, UR4, URZ ;  /* 0x00000004060472a5 */ /* 0x000fc8000f8e003f */
[----:B------:R-:W-:-:S12]  /*e920*/  @UP0 USHF.R.U32.HI UR36, URZ, UR8, UR5 ;  /* 0x000000083f240299 */ /* 0x000fd80008011605 */
.L_x_6284:
        /* <DEDUP_REMOVED lines=30> */
[----:B------:R-:W-:Y:S02]  /*eb10*/  IABS R4, R3 ;  /* 0x0000000300047213 */ /* 0x000fe40000000000 */
[----:B------:R-:W-:Y:S02]  /*eb20*/  R2UR UR11, R0 ;  /* 0x00000000000b72ca */ /* 0x000fe400000e0000 */
[----:B------:R-:W-:Y:S01]  /*eb30*/  MOV R3, UR7 ;  /* 0x0000000700037c02 */ /* 0x000fe20008000f00 */
[----:B------:R-:W-:Y:S01]  /*eb40*/  IMAD.MOV R4, RZ, RZ, -R4 ;  /* 0x000000ffff047224 */ /* 0x000fe200078e0a04 */
[----:B------:R-:W-:-:S09]  /*eb50*/  ULOP3.LUT UR7, UR7, UR6, URZ, 0x3c, !UPT ;  /* 0x0000000607077292 */ /* 0x000fd2000f8e3c3f */
        /* <DEDUP_REMOVED lines=24> */
.L_x_6286:
[----:B------:R-:W-:Y:S01]  /*ece0*/  UIMAD UR39, UR42, UR41, URZ ;  /* 0x000000292a2772a4 */ /* 0x000fe2000f8e023f */
[----:B------:R-:W-:-:S05]  /*ecf0*/  IMAD.U32 R0, RZ, RZ, UR40 ;  /* 0x00000028ff007e24 */ /* 0x000fca000f8e00ff */
        /* <DEDUP_REMOVED lines=30> */
.L_x_6287:
        /* <DEDUP_REMOVED lines=20> */
.L_x_6289:
[----:B------:R0:W1:Y:S01]  /*f020*/  LDC.64 R2, c[0x4][R16] ;  /* 0x0100000010027b82 */ /* 0x0000620000000a00 */
[----:B------:R-:W-:Y:S01]  /*f030*/  ULDC.64 UR6, c[0x4][0x1b8] ;  /* 0x01006e0000067ab9 */ /* 0x000fe20000000a00 */
[----:B------:R-:W-:Y:S01]  /*f040*/  ULDC.64 UR8, c[0x4][0x1c0] ;  /* 0x0100700000087ab9 */ /* 0x000fe20000000a00 */
[----:B------:R-:W-:Y:S01]  /*f050*/  ULDC.64 UR4, c[0x4][0xc0] ;  /* 0x0100300000047ab9 */ /* 0x000fe20000000a00 */
[----:B------:R-:W-:Y:S01]  /*f060*/  MOV R4, UR6 ;  /* 0x0000000600047c02 */ /* 0x000fe20008000f00 */
[----:B------:R-:W-:Y:S01]  /*f070*/  IMAD.U32 R5, RZ, RZ, UR7 ;  /* 0x00000007ff057e24 */ /* 0x000fe2000f8e00ff */
[----:B------:R-:W-:Y:S01]  /*f080*/  MOV R11, UR5 ;  /* 0x00000005000b7c02 */ /* 0x000fe20008000f00 */
[----:B------:R-:W-:Y:S02]  /*f090*/  IMAD.U32 R6, RZ, RZ, UR8 ;  /* 0x00000008ff067e24 */ /* 0x000fe4000f8e00ff */
[----:B------:R-:W-:Y:S02]  /*f0a0*/  IMAD.U32 R7, RZ, RZ, UR9 ;  /* 0x00000009ff077e24 */ /* 0x000fe4000f8e00ff */
[----:B------:R-:W-:-:S02]  /*f0b0*/  IMAD.U32 R10, RZ, RZ, UR4 ;  /* 0x00000004ff0a7e24 */ /* 0x000fc4000f8e00ff */
[----:B------:R-:W-:Y:S02]  /*f0c0*/  IMAD.MOV.U32 R8, RZ, RZ, 0x70 ;  /* 0x00000070ff087424 */ /* 0x000fe400078e00ff */
[----:B------:R-:W-:Y:S02]  /*f0d0*/  IMAD.MOV.U32 R12, RZ, RZ, 0x1 ;  /* 0x00000001ff0c7424 */ /* 0x000fe400078e00ff */
[----:B0-----:R-:W-:-:S07]  /*f0e0*/  IMAD.MOV.U32 R13, RZ, RZ, RZ ;  /* 0x000000ffff0d7224 */ /* 0x001fce00078e00ff */
[----:B------:R-:W-:-:S07]  /*f0f0*/  LEPC R20, `(.L_x_6288) ;  /* 0x000000001014794e */ /* 0x000fce0000000000 */
[----:B-1----:R-:W-:Y:S05]  /*f100*/  CALL.ABS.NOINC R2 ;  /* 0x0000000002007343 */ /* 0x002fea0003c00000 */
.L_x_6288:
        /* <DEDUP_REMOVED lines=21> */
.L_x_6367:
        /* <DEDUP_REMOVED lines=8> */
.L_x_6370:
        /* <DEDUP_REMOVED lines=22> */
.L_x_6293:
[----:B0-----:R-:W-:Y:S01]  /*f440*/  MOV R0, 0x1 ;  /* 0x0000000100007802 */ /* 0x001fe20000000f00 */
[----:B------:R-:W1:Y:S03]  /*f450*/  S2R R8, SR_TID.X ;  /* 0x0000000000087919 */ /* 0x000e660000002100 */
[----:B------:R-:W-:-:S04]  /*f460*/  SHF.L.U32 R0, R0, 0x1f, RZ ;  /* 0x0000001f00007819 */ /* 0x000fc800000006ff */
[----:B------:R-:W0:Y:S01]  /*f470*/  SYNCS.PHASECHK.TRANS64.TRYWAIT P0, [UR38+0x34840], R0 ;  /* 0x03484000ff0075a7 */ /* 0x000e220008000166 */
[----:B-1----:R-:W-:-:S04]  /*f480*/  LOP3.LUT R2, R8, 0x7f, RZ, 0xc0, !PT ;  /* 0x0000007f08027812 */ /* 0x002fc800078ec0ff */
[----:B------:R-:W-:Y:S01]  /*f490*/  ISETP.NE.AND P1, PT, R2, RZ, PT ;  /* 0x000000ff0200720c */ /* 0x000fe20003f25270 */
[----:B0-----:R-:W-:-:S12]  /*f4a0*/  @!P0 BRA `(.L_x_6294) ;  /* 0x0000003000448947 */ /* 0x001fd80003800000 */
.L_x_6371:
[----:B------:R-:W-:Y:S05]  /*f4b0*/  @P1 BRA `(.L_x_6295) ;  /* 0x0000000000181947 */ /* 0x000fea0003800000 */
[----:B------:R-:W1:Y:S01]  /*f4c0*/  S2R R2, SR_TID.X ;  /* 0x0000000000027919 */ /* 0x000e620000002100 */
[----:B0-----:R-:W-:-:S04]  /*f4d0*/  IMAD.MOV.U32 R0, RZ, RZ, 0xb000 ;  /* 0x0000b000ff007424 */ /* 0x001fc800078e00ff */
[----:B------:R2:W-:Y:S01]  /*f4e0*/  SYNCS.ARRIVE.TRANS64 RZ, [UR38+0x34830], R0 ;  /* 0x03483000ffff79a7 */ /* 0x0005e20008000026 */
[----:B-1----:R-:W-:-:S13]  /*f4f0*/  LOP3.LUT P0, RZ, R2, 0x1f, RZ, 0xc0, !PT ;  /* 0x0000001f02ff7812 */ /* 0x002fda000780c0ff */
[----:B--2---:R-:W-:Y:S05]  /*f500*/  @!P0 BRA `(.L_x_6295) ;  /* 0x0000000000048947 */ /* 0x004fea0003800000 */
[----:B------:R-:W-:Y:S01]  /*f510*/  BPT.TRAP 0x1 ;  /* 0x000000040000795c */ /* 0x000fe20000300000 */
.L_x_6295:
        /* <DEDUP_REMOVED lines=21> */
[----:B------:R1:W-:Y:S01]  /*f670*/  UTMALDG.4D [UR8], [UR4], desc[UR6] ;  /* 0x00000608040075b4 */ /* 0x0003e20008019000 */
[----:B------:R1:W-:Y:S02]  /*f680*/  UTMALDG.4D [UR16], [UR4], desc[UR6] ;  /* 0x00000610040075b4 */ /* 0x0003e40008019000 */
[----:B-1----:R-:W-:Y:S01]  /*f690*/  NOP ;  /* 0x0000000000007918 */ /* 0x002fe20000000000 */
.L_x_6291:
        /* <DEDUP_REMOVED lines=21> */
[----:B01----:R-:W-:Y:S05]  /*f7f0*/  CALL.ABS.NOINC R2 ;  /* 0x0000000002007343 */ /* 0x003fea0003c00000 */
.L_x_6296:
        /* <DEDUP_REMOVED lines=12> */
[C---:B--2---:R-:W-:Y:S01]  /*f8c0*/  LOP3.LUT R13, R14.reuse, 0x7f, RZ, 0xc0, !PT ;  /* 0x0000007f0e0d7812 */ /* 0x044fe200078ec0ff */
[----:B------:R-:W-:-:S10]  /*f8d0*/  IMAD.SHL.U32 R11, R14, 0x10, RZ ;  /* 0x000000100e0b7824 */ /* 0x000fd400078e00ff */
        /* <DEDUP_REMOVED lines=12> */
[----:B-1----:R-:W-:-:S05]  /*f9a0*/  @P0 IMAD.HI.U32 R10, R0, R9, RZ ;  /* 0x00000009000a0227 */ /* 0x002fca00078e00ff */
        /* <DEDUP_REMOVED lines=24> */
[----:B------:R-:W-:Y:S01]  /*fb30*/  ISETP.GE.AND P0, PT, R2, UR4, PT ;  /* 0x0000000402007c0c */ /* 0x000fe2000bf06270 */
[----:B------:R-:W-:Y:S01]  /*fb40*/  UMOV UR4, 0xffffffff ;  /* 0xffffffff00047882 */ /* 0x000fe20000000000 */
[----:B------:R-:W-:-:S02]  /*fb50*/  LOP3.LUT R3, R3, 0x38, R14, 0x78, !PT ;  /* 0x0000003803037812 */ /* 0x000fc400078e780e */
[----:B------:R-:W-:-:S04]  /*fb60*/  SHF.L.U32 R2, R13, 0x3, RZ ;  /* 0x000000030d027819 */ /* 0x000fc800000006ff */
[----:B------:R-:W-:Y:S01]  /*fb70*/  LOP3.LUT R9, R3, 0x200, R2, 0xf8, !PT ;  /* 0x0000020003097812 */ /* 0x000fe200078ef802 */
[----:B------:R-:W-:Y:S06]  /*fb80*/  BRA.DIV UR4, `(.L_x_6297) ;  /* 0x0000002a04a47947 */ /* 0x000fec000b800000 */
[----:B------:R-:W0:Y:S01]  /*fb90*/  S2R R3, SR_CTAID.X ;  /* 0x0000000000037919 */ /* 0x000e220000002500 */
[----:B------:R-:W-:Y:S01]  /*fba0*/  ULDC UR4, c[0x0][0x288] ;  /* 0x0000a20000047ab9 */ /* 0x000fe20000000800 */
[----:B------:R-:W-:Y:S01]  /*fbb0*/  ULDC.64 UR6, c[0x0][0x208] ;  /* 0x0000820000067ab9 */ /* 0x000fe20000000a00 */
[----:B------:R-:W-:Y:S01]  /*fbc0*/  IMAD R6, R6, UR4, RZ ;  /* 0x0000000406067c24 */ /* 0x000fe2000f8e02ff */
[----:B------:R-:W1:Y:S04]  /*fbd0*/  SHFL.IDX PT, R2, R7, RZ, 0x181f ;  /* 0x00181fff07027589 */ /* 0x000e6800000e0000 */
[----:B------:R-:W2:Y:S04]  /*fbe0*/  SHFL.IDX PT, R14, R0, RZ, 0x181f ;  /* 0x00181fff000e7589 */ /* 0x000ea800000e0000 */
[----:B------:R-:W3:Y:S01]  /*fbf0*/  SHFL.IDX PT, R4, R7, 0x1, 0x181f ;  /* 0x00381f0007047f89 */ /* 0x000ee200000e0000 */
[----:B0-----:R-:W-:-:S02]  /*fc00*/  IMAD R8, R3, 0x80, R8 ;  /* 0x0000008003087824 */ /* 0x001fc400078e0208 */
[----:B-1----:R-:W-:Y:S02]  /*fc10*/  IMAD.MOV.U32 R3, RZ, RZ, R2 ;  /* 0x000000ffff037224 */ /* 0x002fe400078e0002 */
[----:B--2---:R-:W-:Y:S01]  /*fc20*/  IMAD.MOV.U32 R2, RZ, RZ, R14 ;  /* 0x000000ffff027224 */ /* 0x004fe200078e000e */
[C---:B------:R-:W-:Y:S01]  /*fc30*/  ISETP.GE.AND P2, PT, R8.reuse, R6, PT ;  /* 0x000000060800720c */ /* 0x040fe20003f46270 */
[----:B------:R-:W0:Y:S01]  /*fc40*/  SHFL.IDX PT, R14, R0, 0x1, 0x181f ;  /* 0x00381f00000e7f89 */ /* 0x000e2200000e0000 */
[----:B------:R-:W-:-:S11]  /*fc50*/  IADD3 R5, R8, 0x10, RZ ;  /* 0x0000001008057810 */ /* 0x000fd60007ffe0ff */
[----:B------:R-:W-:Y:S01]  /*fc60*/  @!P2 IMAD.WIDE.U32 R2, R10, 0x2, R2 ;  /* 0x000000020a02a825 */ /* 0x000fe200078e0002 */
[----:B------:R-:W-:-:S05]  /*fc70*/  @!P2 LEA R21, R9, UR38, 0x1 ;  /* 0x000000260915ac11 */ /* 0x000fca000f8e08ff */
[----:B------:R-:W-:Y:S04]  /*fc80*/  @!P2 LDGSTS.E.BYPASS.LTC128B.128 [R21+0x16400], desc[UR6][R2.64], !P1 ;  /* 0x164000000215afae */ /* 0x000fe8000c901d46 */
[----:B------:R1:W-:Y:S01]  /*fc90*/  @!P2 LDGSTS.E.BYPASS.LTC128B.128 [R21+0x1a400], desc[UR6][R2.64+0x80], !P0 ;  /* 0x1a4000800215afae */ /* 0x0003e2000c101d46 */
[----:B------:R-:W-:Y:S01]  /*fca0*/  ISETP.GE.AND P2, PT, R5, R6, PT ;  /* 0x000000060500720c */ /* 0x000fe20003f46270 */
[----:B---3--:R-:W-:Y:S02]  /*fcb0*/  IMAD.MOV.U32 R5, RZ, RZ, R4 ;  /* 0x000000ffff057224 */ /* 0x008fe400078e0004 */
[----:B0-----:R-:W-:Y:S02]  /*fcc0*/  IMAD.MOV.U32 R4, RZ, RZ, R14 ;  /* 0x000000ffff047224 */ /* 0x001fe400078e000e */
[----:B------:R-:W-:Y:S04]  /*fcd0*/  SHFL.IDX PT, R14, R0, 0x2, 0x181f ;  /* 0x00581f00000e7f89 */ /* 0x000fe800000e0000 */
[----:B-1----:R-:W0:Y:S01]  /*fce0*/  SHFL.IDX PT, R2, R7, 0x2, 0x181f ;  /* 0x00581f0007027f89 */ /* 0x002e2200000e0000 */
[----:B------:R-:W-:-:S03]  /*fcf0*/  VIADD R3, R8, 0x20 ;  /* 0x0000002008037836 */ /* 0x000fc60000000000 */
[----:B------:R-:W-:Y:S01]  /*fd00*/  @!P2 LEA R20, R9, UR38, 0x1 ;  /* 0x000000260914ac11 */ /* 0x000fe2000f8e08ff */
[----:B------:R-:W-:-:S05]  /*fd10*/  @!P2 IMAD.WIDE.U32 R4, R10, 0x2, R4 ;  /* 0x000000020a04a825 */ /* 0x000fca00078e0004 */
[----:B------:R-:W-:Y:S04]  /*fd20*/  @!P2 LDGSTS.E.BYPASS.LTC128B.128 [R20+0x16c00], desc[UR6][R4.64], !P1 ;  /* 0x16c000000414afae */ /* 0x000fe8000c901d46 */
[----:B------:R1:W-:Y:S01]  /*fd30*/  @!P2 LDGSTS.E.BYPASS.LTC128B.128 [R20+0x1ac00], desc[UR6][R4.64+0x80], !P0 ;  /* 0x1ac000800414afae */ /* 0x0003e2000c101d46 */
[----:B------:R-:W-:Y:S02]  /*fd40*/  ISETP.GE.AND P2, PT, R3, R6, PT ;  /* 0x000000060300720c */ /* 0x000fe40003f46270 */
[----:B0-----:R-:W-:Y:S01]  /*fd50*/  MOV R3, R2 ;  /* 0x0000000200037202 */ /* 0x001fe20000000f00 */
[----:B------:R-:W-:Y:S01]  /*fd60*/  IMAD.MOV.U32 R2, RZ, RZ, R14 ;  /* 0x000000ffff027224 */ /* 0x000fe200078e000e */
[----:B-1----:R-:W0:Y:S09]  /*fd70*/  SHFL.IDX PT, R4, R7, 0x3, 0x181f ;  /* 0x00781f0007047f89 */ /* 0x002e3200000e0000 */
[----:B------:R-:W-:Y:S01]  /*fd80*/  @!P2 LEA R21, R9, UR38, 0x1 ;  /* 0x000000260915ac11 */ /* 0x000fe2000f8e08ff */
[----:B------:R-:W-:Y:S01]  /*fd90*/  VIADD R5, R8, 0x30 ;  /* 0x0000003008057836 */ /* 0x000fe20000000000 */
[----:B------:R-:W1:Y:S01]  /*fda0*/  SHFL.IDX PT, R14, R0, 0x3, 0x181f ;  /* 0x00781f00000e7f89 */ /* 0x000e6200000e0000 */
[----:B------:R-:W-:-:S05]  /*fdb0*/  @!P2 IMAD.WIDE.U32 R2, R10, 0x2, R2 ;  /* 0x000000020a02a825 */ /* 0x000fca00078e0002 */
[----:B------:R-:W-:Y:S04]  /*fdc0*/  @!P2 LDGSTS.E.BYPASS.LTC128B.128 [R21+0x17400], desc[UR6][R2.64], !P1 ;  /* 0x174000000215afae */ /* 0x000fe8000c901d46 */
[----:B------:R2:W-:Y:S01]  /*fdd0*/  @!P2 LDGSTS.E.BYPASS.LTC128B.128 [R21+0x1b400], desc[UR6][R2.64+0x80], !P0 ;  /* 0x1b4000800215afae */ /* 0x0005e2000c101d46 */
[----:B------:R-:W-:Y:S01]  /*fde0*/  ISETP.GE.AND P2, PT, R5, R6, PT ;  /* 0x000000060500720c */ /* 0x000fe20003f46270 */
[----:B0-----:R-:W-:Y:S02]  /*fdf0*/  IMAD.MOV.U32 R5, RZ, RZ, R4 ;  /* 0x000000ffff057224 */ /* 0x001fe400078e0004 */
[----:B--2---:R-:W0:Y:S01]  /*fe00*/  SHFL.IDX PT, R2, R7, 0x4, 0x181f ;  /* 0x00981f0007027f89 */ /* 0x004e2200000e0000 */
[----:B------:R-:W-:Y:S01]  /*fe10*/  VIADD R3, R8, 0x40 ;  /* 0x0000004008037836 */ /* 0x000fe20000000000 */
[----:B-1----:R-:W-:-:S02]  /*fe20*/  MOV R4, R14 ;  /* 0x0000000e00047202 */ /* 0x002fc40000000f00 */
[----:B------:R-:W1:Y:S06]  /*fe30*/  SHFL.IDX PT, R14, R0, 0x4, 0x181f ;  /* 0x00981f00000e7f89 */ /* 0x000e6c00000e0000 */
[----:B------:R-:W-:Y:S01]  /*fe40*/  @!P2 LEA R20, R9, UR38, 0x1 ;  /* 0x000000260914ac11 */ /* 0x000fe2000f8e08ff */
[----:B------:R-:W-:-:S05]  /*fe50*/  @!P2 IMAD.WIDE.U32 R4, R10, 0x2, R4 ;  /* 0x000000020a04a825 */ /* 0x000fca00078e0004 */
[----:B------:R-:W-:Y:S04]  /*fe60*/  @!P2 LDGSTS.E.BYPASS.LTC128B.128 [R20+0x17c00], desc[UR6][R4.64], !P1 ;  /* 0x17c000000414afae */ /* 0x000fe8000c901d46 */
[----:B------:R2:W-:Y:S01]  /*fe70*/  @!P2 LDGSTS.E.BYPASS.LTC128B.128 [R20+0x1bc00], desc[UR6][R4.64+0x80], !P0 ;  /* 0x1bc000800414afae */ /* 0x0005e2000c101d46 */
[----:B------:R-:W-:Y:S01]  /*fe80*/  ISETP.GE.AND P2, PT, R3, R6, PT ;  /* 0x000000060300720c */ /* 0x000fe20003f46270 */
[----:B0-----:R-:W-:Y:S02]  /*fe90*/  IMAD.MOV.U32 R3, RZ, RZ, R2 ;  /* 0x000000ffff037224 */ /* 0x001fe400078e0002 */
[----:B-1----:R-:W-:Y:S01]  /*fea0*/  IMAD.MOV.U32 R2, RZ, RZ, R14 ;  /* 0x000000ffff027224 */ /* 0x002fe200078e000e */
[----:B--2---:R-:W0:Y:S09]  /*feb0*/  SHFL.IDX PT, R4, R7, 0x5, 0x181f ;  /* 0x00b81f0007047f89 */ /* 0x004e3200000e0000 */
[----:B------:R-:W-:Y:S01]  /*fec0*/  @!P2 LEA R21, R9, UR38, 0x1 ;  /* 0x000000260915ac11 */ /* 0x000fe2000f8e08ff */
[----:B------:R-:W-:Y:S01]  /*fed0*/  @!P2 IMAD.WIDE.U32 R2, R10, 0x2, R2 ;  /* 0x000000020a02a825 */ /* 0x000fe200078e0002 */
[----:B------:R-:W1:Y:S01]  /*fee0*/  SHFL.IDX PT, R14, R0, 0x5, 0x181f ;  /* 0x00b81f00000e7f89 */ /* 0x000e6200000e0000 */
[----:B------:R-:W-:-:S03]  /*fef0*/  IADD3 R5, R8, 0x50, RZ ;  /* 0x0000005008057810 */ /* 0x000fc60007ffe0ff */
[----:B------:R-:W-:Y:S04]  /*ff00*/  @!P2 LDGSTS.E.BYPASS.LTC128B.128 [R21+0x18400], desc[UR6][R2.64], !P1 ;  /* 0x184000000215afae */ /* 0x000fe8000c901d46 */
[----:B------:R2:W-:Y:S01]  /*ff10*/  @!P2 LDGSTS.E.BYPASS.LTC128B.128 [R21+0x1c400], desc[UR6][R2.64+0x80], !P0 ;  /* 0x1c4000800215afae */ /* 0x0005e2000c101d46 */
[----:B------:R-:W-:Y:S01]  /*ff20*/  ISETP.GE.AND P2, PT, R5, R6, PT ;  /* 0x000000060500720c */ /* 0x000fe20003f46270 */
[----:B0-----:R-:W-:Y:S02]  /*ff30*/  IMAD.MOV.U32 R5, RZ, RZ, R4 ;  /* 0x000000ffff057224 */ /* 0x001fe400078e0004 */
[----:B--2---:R-:W0:Y:S10]  /*ff40*/  SHFL.IDX PT, R2, R7, 0x6, 0x181f ;  /* 0x00d81f0007027f89 */ /* 0x004e3400000e0000 */
[----:B------:R-:W-:Y:S01]  /*ff50*/  @!P2 LEA R20, R9, UR38, 0x1 ;  /* 0x000000260914ac11 */ /* 0x000fe2000f8e08ff */
[----:B------:R-:W-:-:S02]  /*ff60*/  VIADD R3, R8, 0x60 ;  /* 0x0000006008037836 */ /* 0x000fc40000000000 */
[----:B-1----:R-:W-:Y:S02]  /*ff70*/  IMAD.MOV.U32 R4, RZ, RZ, R14 ;  /* 0x000000ffff047224 */ /* 0x002fe400078e000e */
[----:B------:R-:W1:Y:S02]  /*ff80*/  SHFL.IDX PT, R14, R0, 0x6, 0x181f ;  /* 0x00d81f00000e7f89 */ /* 0x000e6400000e0000 */
[----:B------:R-:W-:-:S05]  /*ff90*/  @!P2 IMAD.WIDE.U32 R4, R10, 0x2, R4 ;  /* 0x000000020a04a825 */ /* 0x000fca00078e0004 */
[----:B------:R-:W-:Y:S04]  /*ffa0*/  @!P2 LDGSTS.E.BYPASS.LTC128B.128 [R20+0x18c00], desc[UR6][R4.64], !P1 ;  /* 0x18c000000414afae */ /* 0x000fe8000c901d46 */
[----:B------:R-:W-:Y:S01]  /*ffb0*/  @!P2 LDGSTS.E.BYPASS.LTC128B.128 [R20+0x1cc00], desc[UR6][R4.64+0x80], !P0 ;  /* 0x1cc000800414afae */ /* 0x000fe2000c101d46 */
[----:B------:R-:W-:Y:S02]  /*ffc0*/  ISETP.GE.AND P2, PT, R3, R6, PT ;  /* 0x000000060300720c */ /* 0x000fe40003f46270 */
[----:B0-----:R-:W-:Y:S01]  /*ffd0*/  MOV R3, R2 ;  /* 0x0000000200037202 */ /* 0x001fe20000000f00 */
[----:B-1----:R-:W-:-:S10]  /*ffe0*/  IMAD.MOV.U32 R2, RZ, RZ, R14 ;  /* 0x000000ffff027224 */ /* 0x002fd400078e000e */
[----:B------:R-:W-:Y:S01]  /*fff0*/  @!P2 LEA R21, R9, UR38, 0x1 ;  /* 0x000000260915ac11 */ /* 0x000fe2000f8e08ff */
[----:B------:R0:W1:Y:S01]  /*10000*/  SHFL.IDX PT, R14, R0, 0x7, 0x181f ;  /* 0x00f81f00000e7f89 */ /* 0x00006200000e0000 */
[----:B------:R-:W-:-:S05]  /*10010*/  @!P2 IMAD.WIDE.U32 R2, R10, 0x2, R2 ;  /* 0x000000020a02a825 */ /* 0x000fca00078e0002 */
[----:B------:R-:W-:Y:S04]  /*10020*/  @!P2 LDGSTS.E.BYPASS.LTC128B.128 [R21+0x19400], desc[UR6][R2.64], !P1 ;  /* 0x194000000215afae */ /* 0x000fe8000c901d46 */
[----:B------:R2:W-:Y:S04]  /*10030*/  @!P2 LDGSTS.E.BYPASS.LTC128B.128 [R21+0x1d400], desc[UR6][R2.64+0x80], !P0 ;  /* 0x1d4000800215afae */ /* 0x0005e8000c101d46 */
[----:B--2---:R0:W2:Y:S02]  /*10040*/  SHFL.IDX PT, R2, R7, 0x7, 0x181f ;  /* 0x00f81f0007027f89 */ /* 0x0040a400000e0000 */
.L_x_6388:
[----:B------:R-:W-:Y:S01]  /*10050*/  VIADD R3, R8, 0x70 ;  /* 0x0000007008037836 */ /* 0x000fe20000000000 */
[----:B------:R-:W-:Y:S04]  /*10060*/  BSSY B0, `(.L_x_6298) ;  /* 0x000000d000007945 */ /* 0x000fe80003800000 */
[----:B------:R-:W-:Y:S01]  /*10070*/  ISETP.GE.AND P2, PT, R3, R6, PT ;  /* 0x000000060300720c */ /* 0x000fe20003f46270 */
[----:B--2---:R-:W-:Y:S01]  /*10080*/  IMAD.MOV.U32 R3, RZ, RZ, R2 ;  /* 0x000000ffff037224 */ /* 0x004fe200078e0002 */
        /* <DEDUP_REMOVED lines=9> */
[----:B------:R1:W-:Y:S02]  /*10120*/  LDGSTS.E.BYPASS.LTC128B.128 [R9+0x1dc00], desc[UR4][R2.64+0x80], !P0 ;  /* 0x1dc0008002097fae */ /* 0x0003e4000c101d44 */
.L_x_6299:
[----:B------:R-:W-:Y:S05]  /*10130*/  BSYNC B0 ;  /* 0x0000000000007941 */ /* 0x000fea0003800000 */
.L_x_6298:
[----:B------:R-:W-:Y:S01]  /*10140*/  NOP ;  /* 0x0000000000007918 */ /* 0x000fe20000000000 */
[----:B------:R-:W-:Y:S01]  /*10150*/  SYNCS.ARRIVE.TRANS64.RED.A0T1 RZ, [UR38+0x34800], RZ ;  /* 0x034800ffffff79a7 */ /* 0x000fe20008200426 */
[----:B-1----:R-:W-:Y:S01]  /*10160*/  IMAD.MOV.U32 R2, RZ, RZ, 0x1 ;  /* 0x00000001ff027424 */ /* 0x002fe200078e00ff */
[----:B------:R-:W-:Y:S04]  /*10170*/  ARRIVES.LDGSTSBAR.64.TRANSCNT [UR38+0x34800] ;  /* 0x03480000ff0079b0 */ /* 0x000fe80008000aa6 */
[----:B------:R-:W-:Y:S01]  /*10180*/  SHF.L.U32 R2, R2, 0x1f, RZ ;  /* 0x0000001f02027819 */ /* 0x000fe200000006ff */
[----:B------:R-:W-:Y:S01]  /*10190*/  NOP ;  /* 0x0000000000007918 */ /* 0x000fe20000000000 */
[----:B------:R-:W0:Y:S01]  /*101a0*/  LDL.LU R3, [R1+0x8] ;  /* 0x0000080001037983 */ /* 0x000e220000300800 */
[----:B------:R-:W-:Y:S01]  /*101b0*/  SYNCS.ARRIVE.TRANS64.A1T0 RZ, [UR38+0x34800], RZ ;  /* 0x034800ffffff79a7 */ /* 0x000fe20008100026 */
[----:B------:R-:W1:Y:S01]  /*101c0*/  SYNCS.PHASECHK.TRANS64.TRYWAIT P0, [UR38+0x34820], R2 ;  /* 0x03482002ff0075a7 */ /* 0x000e620008000166 */
[----:B0-----:R-:W-:-:S05]  /*101d0*/  VIADD R0, R3, 0xfffffffe ;  /* 0xfffffffe03007836 */ /* 0x001fca0000000000 */
[----:B------:R-:W-:Y:S01]  /*101e0*/  ISETP.GE.AND P1, PT, R0, UR39, PT ;  /* 0x0000002700007c0c */ /* 0x000fe2000bf26270 */
[----:B-1----:R-:W-:-:S12]  /*101f0*/  @!P0 BRA `(.L_x_6300) ;  /* 0x0000002c00ac8947 */ /* 0x002fd80003800000 */
.L_x_6389:
[----:B------:R-:W-:Y:S01]  /*10200*/  IMAD.MOV.U32 R9, RZ, RZ, 0x1 ;  /* 0x00000001ff097424 */ /* 0x000fe200078e00ff */
[----:B------:R-:W-:Y:S01]  /*10210*/  MOV R8, RZ ;  /* 0x000000ff00087202 */ /* 0x000fe20000000f00 */
[----:B------:R-:W-:Y:S06]  /*10220*/  @!P1 BRA `(.L_x_6301) ;  /* 0x0000001800609947 */ /* 0x000fec0003800000 */
[----:B------:R-:W-:Y:S01]  /*10230*/  UIADD3 UR4, UR42, 0x1, URZ ;  /* 0x000000012a047890 */ /* 0x000fe2000fffe03f */
[----:B0-----:R-:W-:Y:S01]  /*10240*/  LOP3.LUT R2, RZ, UR39, RZ, 0x33, !PT ;  /* 0x00000027ff027c12 */ /* 0x001fe2000f8e33ff */
        /* <DEDUP_REMOVED lines=23> */
.L_x_6333:
        /* <DEDUP_REMOVED lines=29> */
.L_x_6305:
[----:B------:R-:W1:Y:S01]  /*10590*/  S2R R2, SR_TID.X ;  /* 0x0000000000027919 */ /* 0x000e620000002100 */
[----:B------:R-:W-:Y:S01]  /*105a0*/  BSSY B2, `(.L_x_6306) ;  /* 0x0000006000027945 */ /* 0x000fe20003800000 */
[----:B-1----:R-:W-:Y:S02]  /*105b0*/  LOP3.LUT R3, R2, 0x7f, RZ, 0xc0, !PT ;  /* 0x0000007f02037812 */ /* 0x002fe400078ec0ff */
[----:B------:R-:W-:Y:S02]  /*105c0*/  SHF.L.U32 R2, R6, 0x1f, RZ ;  /* 0x0000001f06027819 */ /* 0x000fe400000006ff */
[----:B------:R-:W-:Y:S02]  /*105d0*/  ISETP.NE.AND P2, PT, R3, RZ, PT ;  /* 0x000000ff0300720c */ /* 0x000fe40003f45270 */
[----:B------:R-:W1:Y:S02]  /*105e0*/  SYNCS.PHASECHK.TRANS64.TRYWAIT P0, [UR38+0x34848], R2 ;  /* 0x03484802ff0075a7 */ /* 0x000e640008000166 */
[----:B-1----:R-:W-:Y:S09]  /*105f0*/  @!P0 BRA `(.L_x_6307) ;  /* 0x0000002800c48947 */ /* 0x002ff20003800000 */
.L_x_6390:
[----:B------:R-:W-:Y:S05]  /*10600*/  BSYNC B2 ;  /* 0x0000000000027941 */ /* 0x000fea0003800000 */
.L_x_6306:
[----:B------:R-:W-:Y:S04]  /*10610*/  BSSY B2, `(.L_x_6308) ;  /* 0x0000007000027945 */ /* 0x000fe80003800000 */
[----:B------:R-:W-:Y:S05]  /*10620*/  @P2 BRA `(.L_x_6309) ;  /* 0x0000000000142947 */ /* 0x000fea0003800000 */
[----:B------:R-:W-:Y:S01]  /*10630*/  ISETP.NE.AND P0, PT, R10, RZ, PT ;  /* 0x000000ff0a00720c */ /* 0x000fe20003f05270 */
[----:B-1----:R-:W-:-:S04]  /*10640*/  IMAD.MOV.U32 R3, RZ, RZ, 0xb000 ;  /* 0x0000b000ff037424 */ /* 0x002fc800078e00ff */
[----:B------:R2:W-:Y:S08]  /*10650*/  SYNCS.ARRIVE.TRANS64 RZ, [UR38+0x34838], R3 ;  /* 0x03483803ffff79a7 */ /* 0x0005f00008000026 */
[----:B--2---:R-:W-:Y:S05]  /*10660*/  @!P0 BRA `(.L_x_6309) ;  /* 0x0000000000048947 */ /* 0x004fea0003800000 */
[----:B------:R-:W-:Y:S01]  /*10670*/  BPT.TRAP 0x1 ;  /* 0x000000040000795c */ /* 0x000fe20000300000 */
.L_x_6309:
[----:B------:R-:W-:Y:S05]  /*10680*/  BSYNC B2 ;  /* 0x0000000000027941 */ /* 0x000fea0003800000 */
.L_x_6308:
        /* <DEDUP_REMOVED lines=11> */
.L_x_6310:
        /* <DEDUP_REMOVED lines=13> */
.L_x_6311:
        /* <DEDUP_REMOVED lines=12> */
.L_x_6391:
[----:B------:R-:W-:Y:S05]  /*108d0*/  BSYNC B2 ;  /* 0x0000000000027941 */ /* 0x000fea0003800000 */
.L_x_6312:
        /* <DEDUP_REMOVED lines=9> */
.L_x_6315:
[----:B------:R-:W-:Y:S05]  /*10970*/  BSYNC B2 ;  /* 0x0000000000027941 */ /* 0x000fea0003800000 */
.L_x_6314:
        /* <DEDUP_REMOVED lines=10> */
.L_x_6316:
        /* <DEDUP_REMOVED lines=13> */
.L_x_6317:
        /* <DEDUP_REMOVED lines=10> */
.L_x_6304:
[----:B------:R-:W-:Y:S05]  /*10b90*/  BSYNC B1 ;  /* 0x0000000000017941 */ /* 0x000fea0003800000 */
.L_x_6303:
        /* <DEDUP_REMOVED lines=23> */
[----:B------:R-:W-:-:S04]  /*10d10*/  ULDC.64 UR4, c[0x0][0x418] ;  /* 0x0001060000047ab9 */ /* 0x000fc80000000a00 */
[----:B------:R-:W-:Y:S02]  /*10d20*/  IADD3 R3, R4, R3, RZ ;  /* 0x0000000304037210 */ /* 0x000fe40007ffe0ff */
[----:B------:R-:W-:-:S04]  /*10d30*/  LEA R4, P0, R2, UR4, 0x2 ;  /* 0x0000000402047c11 */ /* 0x000fc8000f8010ff */
[----:B------:R-:W-:-:S05]  /*10d40*/  LEA.HI.X R5, R2, UR5, R3, 0x2, P0 ;  /* 0x0000000502057c11 */ /* 0x000fca00080f1403 */
[----:B------:R0:W5:Y:S04]  /*10d50*/  LDG.E R4, desc[UR6][R4.64] ;  /* 0x0000000604047981 */ /* 0x000168000c1e1900 */
.L_x_6320:
[----:B------:R-:W1:Y:S01]  /*10d60*/  S2R R2, SR_TID.X ;  /* 0x0000000000027919 */ /* 0x000e620000002100 */
[----:B------:R-:W-:Y:S01]  /*10d70*/  BSSY B2, `(.L_x_6321) ;  /* 0x0000006000027945 */ /* 0x000fe20003800000 */
[----:B-1----:R-:W-:Y:S02]  /*10d80*/  LOP3.LUT R3, R2, 0x7f, RZ, 0xc0, !PT ;  /* 0x0000007f02037812 */ /* 0x002fe400078ec0ff */
[----:B------:R-:W-:Y:S02]  /*10d90*/  SHF.L.U32 R2, R9, 0x1f, RZ ;  /* 0x0000001f09027819 */ /* 0x000fe400000006ff */
[----:B------:R-:W-:Y:S02]  /*10da0*/  ISETP.NE.AND P2, PT, R3, RZ, PT ;  /* 0x000000ff0300720c */ /* 0x000fe40003f45270 */
[----:B------:R-:W1:Y:S02]  /*10db0*/  SYNCS.PHASECHK.TRANS64.TRYWAIT P0, [UR38+0x34840], R2 ;  /* 0x03484002ff0075a7 */ /* 0x000e640008000166 */
[----:B-1----:R-:W-:Y:S09]  /*10dc0*/  @!P0 BRA `(.L_x_6322) ;  /* 0x0000002400008947 */ /* 0x002ff20003800000 */
.L_x_6392:
[----:B------:R-:W-:Y:S05]  /*10dd0*/  BSYNC B2 ;  /* 0x0000000000027941 */ /* 0x000fea0003800000 */
.L_x_6321:
[----:B------:R-:W-:Y:S04]  /*10de0*/  BSSY B2, `(.L_x_6323) ;  /* 0x0000007000027945 */ /* 0x000fe80003800000 */
[----:B------:R-:W-:Y:S05]  /*10df0*/  @P2 BRA `(.L_x_6324) ;  /* 0x0000000000142947 */ /* 0x000fea0003800000 */
[----:B------:R-:W-:Y:S01]  /*10e00*/  ISETP.NE.AND P0, PT, R10, RZ, PT ;  /* 0x000000ff0a00720c */ /* 0x000fe20003f05270 */
[----:B-1----:R-:W-:-:S04]  /*10e10*/  IMAD.MOV.U32 R2, RZ, RZ, 0xb000 ;  /* 0x0000b000ff027424 */ /* 0x002fc800078e00ff */
[----:B------:R2:W-:Y:S08]  /*10e20*/  SYNCS.ARRIVE.TRANS64 RZ, [UR38+0x34830], R2 ;  /* 0x03483002ffff79a7 */ /* 0x0005f00008000026 */
[----:B--2---:R-:W-:Y:S05]  /*10e30*/  @!P0 BRA `(.L_x_6324) ;  /* 0x0000000000048947 */ /* 0x004fea0003800000 */
[----:B------:R-:W-:Y:S01]  /*10e40*/  BPT.TRAP 0x1 ;  /* 0x000000040000795c */ /* 0x000fe20000300000 */
.L_x_6324:
[----:B------:R-:W-:Y:S05]  /*10e50*/  BSYNC B2 ;  /* 0x0000000000027941 */ /* 0x000fea0003800000 */
.L_x_6323:
        /* <DEDUP_REMOVED lines=11> */
.L_x_6325:
        /* <DEDUP_REMOVED lines=14> */
.L_x_6326:
        /* <DEDUP_REMOVED lines=12> */
.L_x_6393:
[----:B------:R-:W-:Y:S05]  /*110b0*/  BSYNC B2 ;  /* 0x0000000000027941 */ /* 0x000fea0003800000 */
.L_x_6327:
        /* <DEDUP_REMOVED lines=9> */
.L_x_6330:
[----:B------:R-:W-:Y:S05]  /*11150*/  BSYNC B2 ;  /* 0x0000000000027941 */ /* 0x000fea0003800000 */
.L_x_6329:
        /* <DEDUP_REMOVED lines=10> */
.L_x_6331:
        /* <DEDUP_REMOVED lines=13> */
.L_x_6332:
        /* <DEDUP_REMOVED lines=10> */
.L_x_6319:
[----:B------:R-:W-:Y:S05]  /*11370*/  BSYNC B1 ;  /* 0x0000000000017941 */ /* 0x000fea0003800000 */
.L_x_6318:
[----:B------:R-:W-:Y:S02]  /*11380*/  VIADD R0, R0, 0xfffffffe ;  /* 0xfffffffe00007836 */ /* 0x000fe40000000000 */
[----:B------:R-:W-:Y:S01]  /*11390*/  IMAD.MOV.U32 R6, RZ, RZ, R9 ;  /* 0x000000ffff067224 */ /* 0x000fe200078e0009 */
[----:B------:R-:W-:Y:S06]  /*113a0*/  @P1 BRA `(.L_x_6333) ;  /* 0xfffffff000041947 */ /* 0x000fec000383ffff */
[----:B------:R-:W-:Y:S05]  /*113b0*/  BSYNC B0 ;  /* 0x0000000000007941 */ /* 0x000fea0003800000 */
.L_x_6302:
        /* <DEDUP_REMOVED lines=30> */
.L_x_6335:
[----:B------:R-:W1:Y:S01]  /*115a0*/  S2R R2, SR_TID.X ;  /* 0x0000000000027919 */ /* 0x000e620000002100 */
[----:B------:R-:W-:Y:S01]  /*115b0*/  BSSY B1, `(.L_x_6336) ;  /* 0x0000006000017945 */ /* 0x000fe20003800000 */
[----:B-1----:R-:W-:Y:S02]  /*115c0*/  LOP3.LUT R3, R2, 0x7f, RZ, 0xc0, !PT ;  /* 0x0000007f02037812 */ /* 0x002fe400078ec0ff */
[----:B------:R-:W-:Y:S02]  /*115d0*/  SHF.L.U32 R2, R9, 0x1f, RZ ;  /* 0x0000001f09027819 */ /* 0x000fe400000006ff */
[----:B------:R-:W-:Y:S02]  /*115e0*/  ISETP.NE.AND P1, PT, R3, RZ, PT ;  /* 0x000000ff0300720c */ /* 0x000fe40003f25270 */
[----:B------:R-:W1:Y:S02]  /*115f0*/  SYNCS.PHASECHK.TRANS64.TRYWAIT P0, [UR38+0x34848], R2 ;  /* 0x03484802ff0075a7 */ /* 0x000e640008000166 */
[----:B-1----:R-:W-:Y:S09]  /*11600*/  @!P0 BRA `(.L_x_6337) ;  /* 0x0000001c00208947 */ /* 0x002ff20003800000 */
.L_x_6394:
[----:B------:R-:W-:Y:S05]  /*11610*/  BSYNC B1 ;  /* 0x0000000000017941 */ /* 0x000fea0003800000 */
.L_x_6336:
[----:B------:R-:W-:Y:S04]  /*11620*/  BSSY B1, `(.L_x_6338) ;  /* 0x0000007000017945 */ /* 0x000fe80003800000 */
[----:B------:R-:W-:Y:S05]  /*11630*/  @P1 BRA `(.L_x_6339) ;  /* 0x0000000000141947 */ /* 0x000fea0003800000 */
[----:B------:R-:W-:Y:S02]  /*11640*/  ISETP.NE.AND P0, PT, R10, RZ, PT ;  /* 0x000000ff0a00720c */ /* 0x000fe40003f05270 */
[----:B-1----:R-:W-:-:S04]  /*11650*/  MOV R3, 0xb000 ;  /* 0x0000b00000037802 */ /* 0x002fc80000000f00 */
[----:B------:R2:W-:Y:S07]  /*11660*/  SYNCS.ARRIVE.TRANS64 RZ, [UR38+0x34838], R3 ;  /* 0x03483803ffff79a7 */ /* 0x0005ee0008000026 */
[----:B------:R-:W-:Y:S05]  /*11670*/  @!P0 BRA `(.L_x_6339) ;  /* 0x0000000000048947 */ /* 0x000fea0003800000 */
[----:B------:R-:W-:Y:S01]  /*11680*/  BPT.TRAP 0x1 ;  /* 0x000000040000795c */ /* 0x000fe20000300000 */
.L_x_6339:
[----:B------:R-:W-:Y:S05]  /*11690*/  BSYNC B1 ;  /* 0x0000000000017941 */ /* 0x000fea0003800000 */
.L_x_6338:
        /* <DEDUP_REMOVED lines=11> */
.L_x_6340:
        /* <DEDUP_REMOVED lines=14> */
.L_x_6341:
        /* <DEDUP_REMOVED lines=11> */
.L_x_6395:
[----:B------:R-:W-:Y:S05]  /*118e0*/  BSYNC B1 ;  /* 0x0000000000017941 */ /* 0x000fea0003800000 */
.L_x_6342:
        /* <DEDUP_REMOVED lines=9> */
.L_x_6345:
[----:B------:R-:W-:Y:S05]  /*11980*/  BSYNC B1 ;  /* 0x0000000000017941 */ /* 0x000fea0003800000 */
.L_x_6344:
        /* <DEDUP_REMOVED lines=10> */
.L_x_6346:
        /* <DEDUP_REMOVED lines=13> */
.L_x_6347:
        /* <DEDUP_REMOVED lines=10> */
.L_x_6334:
[----:B------:R-:W-:Y:S05]  /*11ba0*/  BSYNC B0 ;  /* 0x0000000000007941 */ /* 0x000fea0003800000 */
.L_x_6301:
[----:B------:R-:W2:Y:S01]  /*11bb0*/  LDL.LU R0, [R1] ;  /* 0x0000000001007983 */ /* 0x000ea20000300800 */
[----:B------:R-:W-:Y:S01]  /*11bc0*/  BSSY B0, `(.L_x_6348) ;  /* 0x0000037000007945 */ /* 0x000fe20003800000 */
[----:B--2---:R-:W-:-:S13]  /*11bd0*/  ISETP.NE.AND P0, PT, R0, RZ, PT ;  /* 0x000000ff0000720c */ /* 0x004fda0003f05270 */
[----:B------:R-:W-:Y:S05]  /*11be0*/  @!P0 BRA `(.L_x_6349) ;  /* 0x0000000000d08947 */ /* 0x000fea0003800000 */
[----:B------:R-:W1:Y:S01]  /*11bf0*/  S2R R0, SR_TID.X ;  /* 0x0000000000007919 */ /* 0x000e620000002100 */
[----:B0-----:R-:W-:Y:S01]  /*11c00*/  LEA R3, R8, UR38, 0x3 ;  /* 0x0000002608037c11 */ /* 0x001fe2000f8e18ff */
[----:B------:R-:W-:Y:S01]  /*11c10*/  BSSY B1, `(.L_x_6350) ;  /* 0x0000006000017945 */ /* 0x000fe20003800000 */
[----:B-1----:R-:W-:Y:S02]  /*11c20*/  LOP3.LUT R2, R0, 0x7f, RZ, 0xc0, !PT ;  /* 0x0000007f00027812 */ /* 0x002fe400078ec0ff */
[----:B------:R-:W-:Y:S02]  /*11c30*/  SHF.L.U32 R0, R9, 0x1f, RZ ;  /* 0x0000001f09007819 */ /* 0x000fe400000006ff */
[----:B------:R-:W-:Y:S02]  /*11c40*/  ISETP.NE.AND P1, PT, R2, RZ, PT ;  /* 0x000000ff0200720c */ /* 0x000fe40003f25270 */
[----:B------:R-:W0:Y:S02]  /*11c50*/  SYNCS.PHASECHK.TRANS64.TRYWAIT P0, [R3+URZ+0x34860], R0 ;  /* 0x03486000030075a7 */ /* 0x000e24000800017f */
[----:B0-----:R-:W-:Y:S09]  /*11c60*/  @!P0 BRA `(.L_x_6351) ;  /* 0x0000001400b88947 */ /* 0x001ff20003800000 */
.L_x_6396:
[----:B------:R-:W-:Y:S05]  /*11c70*/  BSYNC B1 ;  /* 0x0000000000017941 */ /* 0x000fea0003800000 */
.L_x_6350:
        /* <DEDUP_REMOVED lines=8> */
.L_x_6353:
[----:B------:R-:W-:Y:S05]  /*11d00*/  BSYNC B1 ;  /* 0x0000000000017941 */ /* 0x000fea0003800000 */
.L_x_6352:
        /* <DEDUP_REMOVED lines=13> */
.L_x_6354:
        /* <DEDUP_REMOVED lines=13> */
.L_x_6355:
        /* <DEDUP_REMOVED lines=8> */
.L_x_6349:
[----:B------:R-:W-:Y:S05]  /*11f30*/  BSYNC B0 ;  /* 0x0000000000007941 */ /* 0x000fea0003800000 */
.L_x_6348:
[----:B0-----:R-:W-:Y:S02]  /*11f40*/  VIADD R0, R8, 0x1 ;  /* 0x0000000108007836 */ /* 0x001fe40000000000 */
[----:B------:R-:W-:-:S03]  /*11f50*/  IMAD.MOV.U32 R3, RZ, RZ, RZ ;  /* 0x000000ffff037224 */ /* 0x000fc600078e00ff */
[----:B------:R-:W-:-:S04]  /*11f60*/  ISETP.NE.AND P0, PT, R0, 0x2, PT ;  /* 0x000000020000780c */ /* 0x000fc80003f05270 */
[----:B------:R-:W-:Y:S02]  /*11f70*/  SEL R2, RZ, 0x1, P0 ;  /* 0x00000001ff027807 */ /* 0x000fe40000000000 */
[----:B------:R-:W-:Y:S02]  /*11f80*/  SEL R0, R0, RZ, P0 ;  /* 0x000000ff00007207 */ /* 0x000fe40000000000 */
[----:B------:R-:W-:-:S07]  /*11f90*/  LOP3.LUT R9, R9, R2, RZ, 0x3c, !PT ;  /* 0x0000000209097212 */ /* 0x000fce00078e3cff */
.L_x_6285:
[----:B------:R-:W0:Y:S01]  /*11fa0*/  S2R R5, SR_CgaCtaId ;  /* 0x0000000000057919 */ /* 0x000e220000008800 */
[----:B------:R-:W-:Y:S02]  /*11fb0*/  MOV R2, 0x400 ;  /* 0x0000040000027802 */ /* 0x000fe40000000f00 */
[----:B------:R-:W-:Y:S02]  /*11fc0*/  SHF.L.U32 R3, R3, 0x1f, RZ ;  /* 0x0000001f03037819 */ /* 0x000fe400000006ff */
[----:B0-----:R-:W-:-:S04]  /*11fd0*/  LEA R2, R5, R2, 0x18 ;  /* 0x0000000205027211 */ /* 0x001fc800078ec0ff */
[----:B------:R-:W0:Y:S02]  /*11fe0*/  SYNCS.PHASECHK.TRANS64.TRYWAIT P0, [R2+URZ+0x34820], R3 ;  /* 0x03482003020075a7 */ /* 0x000e24000800017f */
[----:B0-----:R-:W-:Y:S05]  /*11ff0*/  @!P0 BRA `(.L_x_6356) ;  /* 0x0000001000e88947 */ /* 0x001fea0003800000 */
.L_x_6397:
[----:B------:R-:W-:-:S03]  /*12000*/  UMOV UR4, 0xffffffff ;  /* 0xffffffff00047882 */ /* 0x000fc60000000000 */
[----:B------:R-:W-:Y:S05]  /*12010*/  BRA.DIV UR4, `(.L_x_6357) ;  /* 0x0000001204f47947 */ /* 0x000fea000b800000 */
[----:B0-----:R-:W0:Y:S02]  /*12020*/  S2R R3, SR_TID.X ;  /* 0x0000000000037919 */ /* 0x001e240000002100 */
[----:B0-----:R-:W-:-:S04]  /*12030*/  SHF.R.U32.HI R3, RZ, 0x5, R3 ;  /* 0x00000005ff037819 */ /* 0x001fc80000011603 */
[----:B------:R-:W-:-:S05]  /*12040*/  LOP3.LUT R3, R3, 0x3, RZ, 0xc0, !PT ;  /* 0x0000000303037812 */ /* 0x000fca00078ec0ff */
[----:B------:R0:W1:Y:S02]  /*12050*/  SHFL.IDX PT, R14, R3, RZ, 0x1f ;  /* 0x00001fff030e7589 */ /* 0x00006400000e0000 */
.L_x_6400:
[----:B-1----:R-:W-:-:S13]  /*12060*/  ISETP.NE.AND P0, PT, R14, RZ, PT ;  /* 0x000000ff0e00720c */ /* 0x002fda0003f05270 */
[----:B------:R-:W-:Y:S05]  /*12070*/  @P0 BRA `(.L_x_6257) ;  /* 0x0000000000900947 */ /* 0x000fea0003800000 */
[----:B------:R-:W-:-:S03]  /*12080*/  UMOV UR4, 0xffffffff ;  /* 0xffffffff00047882 */ /* 0x000fc60000000000 */
[----:B------:R-:W-:Y:S05]  /*12090*/  BRA.DIV UR4, `(.L_x_6358) ;  /* 0x0000001604087947 */ /* 0x000fea000b800000 */
[----:B------:R-:W-:-:S13]  /*120a0*/  ELECT P6, URZ, PT ;  /* 0x00000000003f782f */ /* 0x000fda00038c0000 */
.L_x_6403:
        /* <DEDUP_REMOVED lines=8> */
.L_x_6359:
[----:B------:R-:W-:Y:S01]  /*12130*/  IADD3 R7, R2, 0x34840, RZ ;  /* 0x0003484002077810 */ /* 0x000fe20007ffe0ff */
[----:B------:R-:W-:Y:S01]  /*12140*/  VIADD R3, R0, 0x1 ;  /* 0x0000000100037836 */ /* 0x000fe20000000000 */
[----:B------:R-:W-:-:S03]  /*12150*/  SHF.L.U32 R5, R9, 0x1f, RZ ;  /* 0x0000001f09057819 */ /* 0x000fc600000006ff */
[----:B------:R-:W-:Y:S01]  /*12160*/  IMAD R6, R0, 0x8, R7 ;  /* 0x0000000800067824 */ /* 0x000fe200078e0207 */
[----:B------:R-:W-:-:S03]  /*12170*/  ISETP.NE.AND P1, PT, R3, 0x2, PT ;  /* 0x000000020300780c */ /* 0x000fc60003f25270 */
[----:B------:R-:W0:Y:S01]  /*12180*/  SYNCS.PHASECHK.TRANS64.TRYWAIT P0, [R6+URZ], R5 ;  /* 0x00000005060075a7 */ /* 0x000e22000800017f */
[----:B------:R-:W-:Y:S02]  /*12190*/  SEL R4, RZ, 0x1, P1 ;  /* 0x00000001ff047807 */ /* 0x000fe40000800000 */
[----:B------:R-:W-:Y:S02]  /*121a0*/  SEL R8, R3, RZ, P1 ;  /* 0x000000ff03087207 */ /* 0x000fe40000800000 */
[----:B------:R-:W-:-:S03]  /*121b0*/  LOP3.LUT R4, R9, R4, RZ, 0x3c, !PT ;  /* 0x0000000409047212 */ /* 0x000fc600078e3cff */
[----:B------:R-:W-:Y:S01]  /*121c0*/  IMAD R3, R8, 0x8, R7 ;  /* 0x0000000808037824 */ /* 0x000fe200078e0207 */
[----:B------:R-:W-:Y:S01]  /*121d0*/  SHF.L.U32 R4, R4, 0x1f, RZ ;  /* 0x0000001f04047819 */ /* 0x000fe200000006ff */
[----:B0-----:R-:W-:Y:S06]  /*121e0*/  @!P0 BRA `(.L_x_6360) ;  /* 0x0000001000d48947 */ /* 0x001fec0003800000 */
.L_x_6404:
[----:B------:R-:W1:Y:S02]  /*121f0*/  SYNCS.PHASECHK.TRANS64.TRYWAIT P0, [R3+URZ], R4 ;  /* 0x00000004030075a7 */ /* 0x000e64000800017f */
[----:B-1----:R-:W-:Y:S05]  /*12200*/  @!P0 BRA `(.L_x_6361) ;  /* 0x0000001000e08947 */ /* 0x002fea0003800000 */
.L_x_6405:
[----:B------:R-:W-:Y:S05]  /*12210*/  @!P2 BRA `(.L_x_6362) ;  /* 0x000000000004a947 */ /* 0x000fea0003800000 */
[----:B------:R-:W-:Y:S01]  /*12220*/  BPT.TRAP 0x1 ;  /* 0x000000040000795c */ /* 0x000fe20000300000 */
.L_x_6362:
[----:B-1----:R-:W-:-:S05]  /*12230*/  IADD3 R3, R2, 0x34860, RZ ;  /* 0x0003486002037810 */ /* 0x002fca0007ffe0ff */
[----:B------:R-:W-:-:S04]  /*12240*/  IMAD R0, R0, 0x8, R3 ;  /* 0x0000000800007824 */ /* 0x000fc800078e0203 */
[----:B------:R-:W1:Y:S02]  /*12250*/  SYNCS.PHASECHK.TRANS64.TRYWAIT P0, [R0+URZ], R5 ;  /* 0x00000005000075a7 */ /* 0x000e64000800017f */
[----:B-1----:R-:W-:Y:S05]  /*12260*/  @!P0 BRA `(.L_x_6363) ;  /* 0x0000001000dc8947 */ /* 0x002fea0003800000 */
.L_x_6406:
[----:B------:R-:W-:-:S07]  /*12270*/  IMAD R3, R8, 0x8, R3 ;  /* 0x0000000808037824 */ /* 0x000fce00078e0203 */
.L_x_6364:
[----:B--2---:R2:W3:Y:S02]  /*12280*/  SYNCS.PHASECHK.TRANS64.TRYWAIT P0, [R3+URZ], R4 ;  /* 0x00000004030075a7 */ /* 0x0044e4000800017f */
[----:B---3--:R-:W-:Y:S05]  /*12290*/  @!P0 NANOSLEEP.SYNCS 0x989680 ;  /* 0x009896800000895d */ /* 0x008fea0003900000 */
[----:B------:R-:W3:Y:S02]  /*122a0*/  @!P0 SYNCS.PHASECHK.TRANS64 P0, [R3+URZ], R4 ;  /* 0x00000004030085a7 */ /* 0x000ee4000800007f */
[----:B---3--:R-:W-:Y:S05]  /*122b0*/  @!P0 BRA `(.L_x_6364) ;  /* 0xfffffffc00f08947 */ /* 0x008fea000383ffff */
.L_x_6257:
[----:B------:R-:W-:Y:S05]  /*122c0*/  BSYNC B6 ;  /* 0x0000000000067941 */ /* 0x000fea0003800000 */
.L_x_6254:
[----:B------:R-:W-:Y:S05]  /*122d0*/  EXIT ;  /* 0x000000000000794d */ /* 0x000fea0003800000 */
.L_x_6261:
[----:B------:R-:W-:-:S13]  /*122e0*/  R2UR UR4, R16 ;  /* 0x00000000100472ca */ /* 0x000fda00000e0000 */
[----:B0-----:R-:W-:-:S04]  /*122f0*/  IMAD.U32 R3, RZ, RZ, UR4 ;  /* 0x00000004ff037e24 */ /* 0x001fc8000f8e00ff */
[----:B------:R0:W1:Y:S03]  /*12300*/  SYNCS.PHASECHK.TRANS64.TRYWAIT P0, [R3+URZ+0x34800], R0 ;  /* 0x03480000030075a7 */ /* 0x000066000800017f */
[----:B-1----:R-:W-:Y:S05]  /*12310*/  @!P0 NANOSLEEP.SYNCS 0x989680 ;  /* 0x009896800000895d */ /* 0x002fea0003900000 */
[----:B------:R-:W1:Y:S02]  /*12320*/  @!P0 SYNCS.PHASECHK.TRANS64 P0, [R3+URZ+0x34800], R0 ;  /* 0x03480000030085a7 */ /* 0x000e64000800007f */
[----:B-1----:R-:W-:Y:S05]  /*12330*/  @!P0 BRA `(.L_x_6261) ;  /* 0xfffffffc00e88947 */ /* 0x002fea000383ffff */
[----:B------:R-:W-:Y:S05]  /*12340*/  BRA `(.L_x_6365) ;  /* 0xfffffef000107947 */ /* 0x000fea000383ffff */
.L_x_6265:
[----:B------:R-:W-:-:S13]  /*12350*/  R2UR UR4, R16 ;  /* 0x00000000100472ca */ /* 0x000fda00000e0000 */
[----:B0-----:R-:W-:-:S04]  /*12360*/  MOV R3, UR4 ;  /* 0x0000000400037c02 */ /* 0x001fc80008000f00 */
[----:B------:R0:W2:Y:S03]  /*12370*/  SYNCS.PHASECHK.TRANS64.TRYWAIT P2, [R3+URZ+0x34830], R0 ;  /* 0x03483000030075a7 */ /* 0x0000a6000804017f */
[----:B--2---:R-:W-:Y:S05]  /*12380*/  @!P2 NANOSLEEP.SYNCS 0x989680 ;  /* 0x009896800000a95d */ /* 0x004fea0003900000 */
[----:B------:R-:W2:Y:S02]  /*12390*/  @!P2 SYNCS.PHASECHK.TRANS64 P2, [R3+URZ+0x34830], R0 ;  /* 0x034830000300a5a7 */ /* 0x000ea4000804007f */
[----:B--2---:R-:W-:Y:S05]  /*123a0*/  @!P2 BRA `(.L_x_6265) ;  /* 0xfffffffc00e8a947 */ /* 0x004fea000383ffff */
[----:B------:R-:W-:Y:S05]  /*123b0*/  BRA `(.L_x_6264) ;  /* 0xfffffef000407947 */ /* 0x000fea000383ffff */
.L_x_6270:
[----:B-1----:R1:W2:Y:S02]  /*123c0*/  SYNCS.PHASECHK.TRANS64.TRYWAIT P2, [R9+URZ+0x34830], R8 ;  /* 0x03483008090075a7 */ /* 0x0022a4000804017f */
[----:B--2---:R-:W-:Y:S05]  /*123d0*/  @!P2 NANOSLEEP.SYNCS 0x989680 ;  /* 0x009896800000a95d */ /* 0x004fea0003900000 */
[----:B------:R-:W2:Y:S02]  /*123e0*/  @!P2 SYNCS.PHASECHK.TRANS64 P2, [R9+URZ+0x34830], R8 ;  /* 0x034830080900a5a7 */ /* 0x000ea4000804007f */
[----:B--2---:R-:W-:Y:S05]  /*123f0*/  @!P2 BRA `(.L_x_6270) ;  /* 0xfffffffc00f0a947 */ /* 0x004fea000383ffff */
[----:B------:R-:W-:Y:S05]  /*12400*/  BRA `(.L_x_6267) ;  /* 0xffffff4800dc7947 */ /* 0x000fea000383ffff */
.L_x_6274:
[----:B-1----:R-:W-:-:S04]  /*12410*/  IMAD.U32 R9, RZ, RZ, UR6 ;  /* 0x00000006ff097e24 */ /* 0x002fc8000f8e00ff */
[----:B------:R1:W2:Y:S03]  /*12420*/  SYNCS.PHASECHK.TRANS64.TRYWAIT P2, [R9+URZ+0x34850], R8 ;  /* 0x03485008090075a7 */ /* 0x0002a6000804017f */
[----:B--2---:R-:W-:Y:S05]  /*12430*/  @!P2 NANOSLEEP.SYNCS 0x989680 ;  /* 0x009896800000a95d */ /* 0x004fea0003900000 */
[----:B------:R-:W2:Y:S02]  /*12440*/  @!P2 SYNCS.PHASECHK.TRANS64 P2, [R9+URZ+0x34850], R8 ;  /* 0x034850080900a5a7 */ /* 0x000ea4000804007f */
[----:B--2---:R-:W-:Y:S05]  /*12450*/  @!P2 BRA `(.L_x_6274) ;  /* 0xfffffffc00eca947 */ /* 0x004fea000383ffff */
[----:B------:R-:W-:Y:S05]  /*12460*/  BRA `(.L_x_6271) ;  /* 0xffffff7000447947 */ /* 0x000fea000383ffff */
.L_x_6279:
[----:B-1----:R1:W2:Y:S02]  /*12470*/  SYNCS.PHASECHK.TRANS64.TRYWAIT P0, [R11+URZ+0x34850], R2 ;  /* 0x034850020b0075a7 */ /* 0x0022a4000800017f */
[----:B--2---:R-:W-:Y:S05]  /*12480*/  @!P0 NANOSLEEP.SYNCS 0x989680 ;  /* 0x009896800000895d */ /* 0x004fea0003900000 */
[----:B------:R-:W2:Y:S02]  /*12490*/  @!P0 SYNCS.PHASECHK.TRANS64 P0, [R11+URZ+0x34850], R2 ;  /* 0x034850020b0085a7 */ /* 0x000ea4000800007f */
[----:B--2---:R-:W-:Y:S05]  /*124a0*/  @!P0 BRA `(.L_x_6279) ;  /* 0xfffffffc00f08947 */ /* 0x004fea000383ffff */
[----:B------:R-:W-:Y:S05]  /*124b0*/  BRA `(.L_x_6278) ;  /* 0xffffff9c00f07947 */ /* 0x000fea000383ffff */
.L_x_6290:
[----:B------:R-:W-:Y:S01]  /*124c0*/  IMAD.MOV.U32 R13, RZ, RZ, R0 ;  /* 0x000000ffff0d7224 */ /* 0x000fe200078e0000 */
[----:B------:R-:W-:Y:S01]  /*124d0*/  MOV R11, 0x1f ;  /* 0x0000001f000b7802 */ /* 0x000fe20000000f00 */
[----:B------:R-:W-:Y:S02]  /*124e0*/  IMAD.MOV.U32 R12, RZ, RZ, RZ ;  /* 0x000000ffff0c7224 */ /* 0x000fe400078e00ff */
[----:B------:R-:W-:-:S07]  /*124f0*/  IMAD.MOV.U32 R15, RZ, RZ, -0x1 ;  /* 0xffffffffff0f7424 */ /* 0x000fce00078e00ff */
[----:B------:R-:W-:Y:S05]  /*12500*/  WARPSYNC.COLLECTIVE R15, `(.L_x_6366) ;  /* 0x000000000f087348 */ /* 0x000fea0003c00000 */
[----:B------:R0:W1:Y:S02]  /*12510*/  SHFL.IDX P6, R14, R13, R12, R11 ;  /* 0x0000000c0d0e7389 */ /* 0x00006400000c000b */
[----:B01----:R-:W-:Y:S01]  /*12520*/  ENDCOLLECTIVE ;  /* 0x000000000000791b */ /* 0x003fe20003800000 */
.L_x_6366:
[----:B------:R-:W-:Y:S05]  /*12530*/  BRA `(.L_x_6367) ;  /* 0xffffffcc00487947 */ /* 0x000fea000383ffff */
.L_x_6292:
[----:B------:R-:W-:Y:S01]  /*12540*/  BSSY B0, `(.L_x_6368) ;  /* 0x0000006000007945 */ /* 0x000fe20003800000 */
[----:B------:R-:W-:-:S07]  /*12550*/  IMAD.MOV.U32 R15, RZ, RZ, -0x1 ;  /* 0xffffffffff0f7424 */ /* 0x000fce00078e00ff */
[----:B0-----:R-:W-:Y:S05]  /*12560*/  WARPSYNC.COLLECTIVE R15, `(.L_x_6369) ;  /* 0x000000000f0c7348 */ /* 0x001fea0003c00000 */
[----:B------:R-:W-:Y:S02]  /*12570*/  ELECT P6, UR62, PT ;  /* 0x00000000003e782f */ /* 0x000fe400038c0000 */
[----:B------:R-:W-:Y:S01]  /*12580*/  MOV R14, UR62 ;  /* 0x0000003e000e7c02 */ /* 0x000fe20008000f00 */
[----:B0-----:R-:W-:Y:S10]  /*12590*/  ENDCOLLECTIVE ;  /* 0x000000000000791b */ /* 0x001ff40003800000 */
.L_x_6369:
[----:B------:R-:W-:Y:S05]  /*125a0*/  BSYNC B0 ;  /* 0x0000000000007941 */ /* 0x000fea0003800000 */
.L_x_6368:
[----:B------:R-:W-:Y:S05]  /*125b0*/  BRA `(.L_x_6370) ;  /* 0xffffffcc00487947 */ /* 0x000fea000383ffff */
.L_x_6294:
[----:B0-----:R-:W-:-:S04]  /*125c0*/  IMAD.U32 R3, RZ, RZ, UR38 ;  /* 0x00000026ff037e24 */ /* 0x001fc8000f8e00ff */
[----:B------:R0:W1:Y:S03]  /*125d0*/  SYNCS.PHASECHK.TRANS64.TRYWAIT P0, [R3+URZ+0x34840], R0 ;  /* 0x03484000030075a7 */ /* 0x000066000800017f */
[----:B-1----:R-:W-:Y:S05]  /*125e0*/  @!P0 NANOSLEEP.SYNCS 0x989680 ;  /* 0x009896800000895d */ /* 0x002fea0003900000 */
[----:B------:R-:W1:Y:S02]  /*125f0*/  @!P0 SYNCS.PHASECHK.TRANS64 P0, [R3+URZ+0x34840], R0 ;  /* 0x03484000030085a7 */ /* 0x000e64000800007f */
[----:B-1----:R-:W-:Y:S05]  /*12600*/  @!P0 BRA `(.L_x_6294) ;  /* 0xfffffffc00ec8947 */ /* 0x002fea000383ffff */
[----:B------:R-:W-:Y:S05]  /*12610*/  BRA `(.L_x_6371) ;  /* 0xffffffcc00a47947 */ /* 0x000fea000383ffff */
.L_x_6297:
[----:B------:R-:W-:Y:S01]  /*12620*/  LEA R8, R12, R8, 0x7 ;  /* 0x000000080c087211 */ /* 0x000fe200078e38ff */
[----:B------:R-:W-:Y:S01]  /*12630*/  IMAD.MOV.U32 R13, RZ, RZ, R7 ;  /* 0x000000ffff0d7224 */ /* 0x000fe200078e0007 */
[----:B------:R-:W-:Y:S01]  /*12640*/  MOV R15, 0xffffffff ;  /* 0xffffffff000f7802 */ /* 0x000fe20000000f00 */
[----:B------:R-:W-:Y:S02]  /*12650*/  IMAD.MOV.U32 R12, RZ, RZ, RZ ;  /* 0x000000ffff0c7224 */ /* 0x000fe400078e00ff */
[----:B------:R-:W-:Y:S02]  /*12660*/  IMAD.MOV.U32 R11, RZ, RZ, 0x181f ;  /* 0x0000181fff0b7424 */ /* 0x000fe400078e00ff */
[----:B------:R-:W-:-:S07]  /*12670*/  VIADD R5, R8, 0x10 ;  /* 0x0000001008057836 */ /* 0x000fce0000000000 */
[----:B------:R-:W-:Y:S05]  /*12680*/  WARPSYNC.COLLECTIVE R15, `(.L_x_6372) ;  /* 0x000000000f087348 */ /* 0x000fea0003c00000 */
[----:B------:R0:W1:Y:S02]  /*12690*/  SHFL.IDX P6, R14, R13, R12, R11 ;  /* 0x0000000c0d0e7389 */ /* 0x00006400000c000b */
[----:B01----:R-:W-:Y:S01]  /*126a0*/  ENDCOLLECTIVE ;  /* 0x000000000000791b */ /* 0x003fe20003800000 */
.L_x_6372:
[----:B------:R-:W-:Y:S02]  /*126b0*/  IMAD.MOV.U32 R13, RZ, RZ, R0 ;  /* 0x000000ffff0d7224 */ /* 0x000fe400078e0000 */
[----:B------:R-:W-:-:S07]  /*126c0*/  IMAD.MOV.U32 R2, RZ, RZ, R14 ;  /* 0x000000ffff027224 */ /* 0x000fce00078e000e */
[----:B------:R-:W-:Y:S05]  /*126d0*/  WARPSYNC.COLLECTIVE R15, `(.L_x_6373) ;  /* 0x000000000f087348 */ /* 0x000fea0003c00000 */
[----:B------:R0:W1:Y:S02]  /*126e0*/  SHFL.IDX P6, R14, R13, R12, R11 ;  /* 0x0000000c0d0e7389 */ /* 0x00006400000c000b */
[----:B01----:R-:W-:Y:S01]  /*126f0*/  ENDCOLLECTIVE ;  /* 0x000000000000791b */ /* 0x003fe20003800000 */
.L_x_6373:
[----:B------:R-:W-:Y:S01]  /*12700*/  ULDC UR4, c[0x0][0x288] ;  /* 0x0000a20000047ab9 */ /* 0x000fe20000000800 */
[----:B------:R-:W-:Y:S01]  /*12710*/  IMAD.MOV.U32 R3, RZ, RZ, R2 ;  /* 0x000000ffff037224 */ /* 0x000fe200078e0002 */
[----:B------:R-:W-:Y:S01]  /*12720*/  ULDC.64 UR6, c[0x0][0x208] ;  /* 0x0000820000067ab9 */ /* 0x000fe20000000a00 */
[----:B------:R-:W-:-:S05]  /*12730*/  IMAD R6, R6, UR4, RZ ;  /* 0x0000000406067c24 */ /* 0x000fca000f8e02ff */
[----:B------:R-:W-:Y:S01]  /*12740*/  ISETP.GE.AND P2, PT, R8, R6, PT ;  /* 0x000000060800720c */ /* 0x000fe20003f46270 */
[----:B------:R-:W-:Y:S02]  /*12750*/  IMAD.MOV.U32 R13, RZ, RZ, R7 ;  /* 0x000000ffff0d7224 */ /* 0x000fe400078e0007 */
[----:B------:R-:W-:-:S10]  /*12760*/  IMAD.MOV.U32 R12, RZ, RZ, 0x1 ;  /* 0x00000001ff0c7424 */ /* 0x000fd400078e00ff */
[----:B------:R-:W-:Y:S02]  /*12770*/  @!P2 LEA R21, R9, UR38, 0x1 ;  /* 0x000000260915ac11 */ /* 0x000fe4000f8e08ff */
[----:B------:R-:W-:-:S05]  /*12780*/  MOV R2, R14 ;  /* 0x0000000e00027202 */ /* 0x000fca0000000f00 */
[----:B------:R-:W-:-:S05]  /*12790*/  @!P2 IMAD.WIDE.U32 R2, R10, 0x2, R2 ;  /* 0x000000020a02a825 */ /* 0x000fca00078e0002 */
[----:B------:R-:W-:Y:S01]  /*127a0*/  @!PT LDS RZ, [RZ] ;  /* 0x00000000fffff984 */ /* 0x000fe20000000800 */
[----:B------:R-:W-:Y:S01]  /*127b0*/  @!PT LDS RZ, [RZ] ;  /* 0x00000000fffff984 */ /* 0x000fe20000000800 */
[----:B------:R-:W-:Y:S01]  /*127c0*/  @!PT LDS RZ, [RZ] ;  /* 0x00000000fffff984 */ /* 0x000fe20000000800 */
[----:B------:R0:W-:Y:S04]  /*127d0*/  @!P2 LDGSTS.E.BYPASS.LTC128B.128 [R21+0x16400], desc[UR6][R2.64], !P1 ;  /* 0x164000000215afae */ /* 0x0001e8000c901d46 */
[----:B------:R0:W-:Y:S01]  /*127e0*/  @!P2 LDGSTS.E.BYPASS.LTC128B.128 [R21+0x1a400], desc[UR6][R2.64+0x80], !P0 ;  /* 0x1a4000800215afae */ /* 0x0001e2000c101d46 */
[----:B------:R-:W-:-:S13]  /*127f0*/  ISETP.GE.AND P2, PT, R5, R6, PT ;  /* 0x000000060500720c */ /* 0x000fda0003f46270 */
[----:B0-----:R-:W-:Y:S05]  /*12800*/  WARPSYNC.COLLECTIVE R15, `(.L_x_6374) ;  /* 0x000000000f087348 */ /* 0x001fea0003c00000 */
[----:B------:R1:W2:Y:S02]  /*12810*/  SHFL.IDX P6, R14, R13, R12, R11 ;  /* 0x0000000c0d0e7389 */ /* 0x0002a400000c000b */
[----:B012---:R-:W-:Y:S01]  /*12820*/  ENDCOLLECTIVE ;  /* 0x000000000000791b */ /* 0x007fe20003800000 */
.L_x_6374:
[----:B------:R-:W-:Y:S02]  /*12830*/  IADD3 R3, R8, 0x20, RZ ;  /* 0x0000002008037810 */ /* 0x000fe40007ffe0ff */
[----:B------:R-:W-:Y:S01]  /*12840*/  @!P2 LEA R20, R9, UR38, 0x1 ;  /* 0x000000260914ac11 */ /* 0x000fe2000f8e08ff */
[----:B------:R-:W-:Y:S01]  /*12850*/  IMAD.MOV.U32 R13, RZ, RZ, R0 ;  /* 0x000000ffff0d7224 */ /* 0x000fe200078e0000 */
[----:B------:R-:W-:-:S07]  /*12860*/  MOV R4, R14 ;  /* 0x0000000e00047202 */ /* 0x000fce0000000f00 */
[----:B------:R-:W-:Y:S05]  /*12870*/  WARPSYNC.COLLECTIVE R15, `(.L_x_6375) ;  /* 0x000000000f087348 */ /* 0x000fea0003c00000 */
[----:B------:R0:W1:Y:S02]  /*12880*/  SHFL.IDX P6, R14, R13, R12, R11 ;  /* 0x0000000c0d0e7389 */ /* 0x00006400000c000b */
[----:B01----:R-:W-:Y:S01]  /*12890*/  ENDCOLLECTIVE ;  /* 0x000000000000791b */ /* 0x003fe20003800000 */
.L_x_6375:
        /* <DEDUP_REMOVED lines=15> */
.L_x_6376:
[----:B------:R-:W-:Y:S01]  /*12990*/  VIADD R5, R8, 0x30 ;  /* 0x0000003008057836 */ /* 0x000fe20000000000 */
[----:B------:R-:W-:Y:S02]  /*129a0*/  @!P2 LEA R21, R9, UR38, 0x1 ;  /* 0x000000260915ac11 */ /* 0x000fe4000f8e08ff */
[----:B------:R-:W-:Y:S01]  /*129b0*/  MOV R13, R0 ;  /* 0x00000000000d7202 */ /* 0x000fe20000000f00 */
[----:B------:R-:W-:-:S07]  /*129c0*/  IMAD.MOV.U32 R2, RZ, RZ, R14 ;  /* 0x000000ffff027224 */ /* 0x000fce00078e000e */
[----:B------:R-:W-:Y:S05]  /*129d0*/  WARPSYNC.COLLECTIVE R15, `(.L_x_6377) ;  /* 0x000000000f087348 */ /* 0x000fea0003c00000 */
[----:B------:R0:W1:Y:S02]  /*129e0*/  SHFL.IDX P6, R14, R13, R12, R11 ;  /* 0x0000000c0d0e7389 */ /* 0x00006400000c000b */
[----:B01----:R-:W-:Y:S01]  /*129f0*/  ENDCOLLECTIVE ;  /* 0x000000000000791b */ /* 0x003fe20003800000 */
.L_x_6377:
        /* <DEDUP_REMOVED lines=15> */
.L_x_6378:
[----:B------:R-:W-:Y:S01]  /*12af0*/  VIADD R3, R8, 0x40 ;  /* 0x0000004008037836 */ /* 0x000fe20000000000 */
[----:B------:R-:W-:Y:S01]  /*12b00*/  @!P2 LEA R20, R9, UR38, 0x1 ;  /* 0x000000260914ac11 */ /* 0x000fe2000f8e08ff */
[----:B------:R-:W-:Y:S02]  /*12b10*/  IMAD.MOV.U32 R13, RZ, RZ, R0 ;  /* 0x000000ffff0d7224 */ /* 0x000fe400078e0000 */
[----:B------:R-:W-:-:S07]  /*12b20*/  IMAD.MOV.U32 R4, RZ, RZ, R14 ;  /* 0x000000ffff047224 */ /* 0x000fce00078e000e */
[----:B------:R-:W-:Y:S05]  /*12b30*/  WARPSYNC.COLLECTIVE R15, `(.L_x_6379) ;  /* 0x000000000f087348 */ /* 0x000fea0003c00000 */
[----:B------:R0:W1:Y:S02]  /*12b40*/  SHFL.IDX P6, R14, R13, R12, R11 ;  /* 0x0000000c0d0e7389 */ /* 0x00006400000c000b */
[----:B01----:R-:W-:Y:S01]  /*12b50*/  ENDCOLLECTIVE ;  /* 0x000000000000791b */ /* 0x003fe20003800000 */
.L_x_6379:
        /* <DEDUP_REMOVED lines=15> */
.L_x_6380:
[----:B------:R-:W-:Y:S01]  /*12c50*/  VIADD R5, R8, 0x50 ;  /* 0x0000005008057836 */ /* 0x000fe20000000000 */
[----:B------:R-:W-:Y:S01]  /*12c60*/  @!P2 LEA R21, R9, UR38, 0x1 ;  /* 0x000000260915ac11 */ /* 0x000fe2000f8e08ff */
[----:B------:R-:W-:Y:S02]  /*12c70*/  IMAD.MOV.U32 R13, RZ, RZ, R0 ;  /* 0x000000ffff0d7224 */ /* 0x000fe400078e0000 */
[----:B------:R-:W-:-:S07]  /*12c80*/  IMAD.MOV.U32 R2, RZ, RZ, R14 ;  /* 0x000000ffff027224 */ /* 0x000fce00078e000e */
[----:B------:R-:W-:Y:S05]  /*12c90*/  WARPSYNC.COLLECTIVE R15, `(.L_x_6381) ;  /* 0x000000000f087348 */ /* 0x000fea0003c00000 */
[----:B------:R0:W1:Y:S02]  /*12ca0*/  SHFL.IDX P6, R14, R13, R12, R11 ;  /* 0x0000000c0d0e7389 */ /* 0x00006400000c000b */
[----:B01----:R-:W-:Y:S01]  /*12cb0*/  ENDCOLLECTIVE ;  /* 0x000000000000791b */ /* 0x003fe20003800000 */
.L_x_6381:
        /* <DEDUP_REMOVED lines=15> */
.L_x_6382:
[----:B------:R-:W-:Y:S02]  /*12db0*/  IADD3 R3, R8, 0x60, RZ ;  /* 0x0000006008037810 */ /* 0x000fe40007ffe0ff */
[----:B------:R-:W-:Y:S01]  /*12dc0*/  @!P2 LEA R20, R9, UR38, 0x1 ;  /* 0x000000260914ac11 */ /* 0x000fe2000f8e08ff */
[----:B------:R-:W-:Y:S01]  /*12dd0*/  IMAD.MOV.U32 R13, RZ, RZ, R0 ;  /* 0x000000ffff0d7224 */ /* 0x000fe200078e0000 */
[----:B------:R-:W-:-:S07]  /*12de0*/  MOV R4, R14 ;  /* 0x0000000e00047202 */ /* 0x000fce0000000f00 */
[----:B------:R-:W-:Y:S05]  /*12df0*/  WARPSYNC.COLLECTIVE R15, `(.L_x_6383) ;  /* 0x000000000f087348 */ /* 0x000fea0003c00000 */
[----:B------:R0:W1:Y:S02]  /*12e00*/  SHFL.IDX P6, R14, R13, R12, R11 ;  /* 0x0000000c0d0e7389 */ /* 0x00006400000c000b */
[----:B01----:R-:W-:Y:S01]  /*12e10*/  ENDCOLLECTIVE ;  /* 0x000000000000791b */ /* 0x003fe20003800000 */
.L_x_6383:
        /* <DEDUP_REMOVED lines=15> */
.L_x_6384:
[----:B------:R-:W-:Y:S02]  /*12f10*/  @!P2 LEA R21, R9, UR38, 0x1 ;  /* 0x000000260915ac11 */ /* 0x000fe4000f8e08ff */
[----:B------:R-:W-:Y:S01]  /*12f20*/  MOV R13, R0 ;  /* 0x00000000000d7202 */ /* 0x000fe20000000f00 */
[----:B------:R-:W-:-:S07]  /*12f30*/  IMAD.MOV.U32 R2, RZ, RZ, R14 ;  /* 0x000000ffff027224 */ /* 0x000fce00078e000e */
[----:B------:R-:W-:Y:S05]  /*12f40*/  WARPSYNC.COLLECTIVE R15, `(.L_x_6385) ;  /* 0x000000000f087348 */ /* 0x000fea0003c00000 */
[----:B------:R0:W1:Y:S02]  /*12f50*/  SHFL.IDX P6, R14, R13, R12, R11 ;  /* 0x0000000c0d0e7389 */ /* 0x00006400000c000b */
[----:B01----:R-:W-:Y:S01]  /*12f60*/  ENDCOLLECTIVE ;  /* 0x000000000000791b */ /* 0x003fe20003800000 */
.L_x_6385:
        /* <DEDUP_REMOVED lines=10> */
[----:B------:R0:W-:Y:S02]  /*13010*/  @!P2 LDGSTS.E.BYPASS.LTC128B.128 [R21+0x1d400], desc[UR4][R2.64+0x80], !P0 ;  /* 0x1d4000800215afae */ /* 0x0001e4000c101d44 */
[----:B0-----:R-:W-:Y:S05]  /*13020*/  WARPSYNC.COLLECTIVE R15, `(.L_x_6386) ;  /* 0x000000000f087348 */ /* 0x001fea0003c00000 */
[----:B------:R1:W2:Y:S02]  /*13030*/  SHFL.IDX P6, R14, R13, R12, R11 ;  /* 0x0000000c0d0e7389 */ /* 0x0002a400000c000b */
[----:B012---:R-:W-:Y:S01]  /*13040*/  ENDCOLLECTIVE ;  /* 0x000000000000791b */ /* 0x007fe20003800000 */
.L_x_6386:
[----:B------:R-:W-:Y:S02]  /*13050*/  IMAD.MOV.U32 R13, RZ, RZ, R0 ;  /* 0x000000ffff0d7224 */ /* 0x000fe400078e0000 */
[----:B------:R-:W-:-:S07]  /*13060*/  IMAD.MOV.U32 R2, RZ, RZ, R14 ;  /* 0x000000ffff027224 */ /* 0x000fce00078e000e */
[----:B------:R-:W-:Y:S05]  /*13070*/  WARPSYNC.COLLECTIVE R15, `(.L_x_6387) ;  /* 0x000000000f087348 */ /* 0x000fea0003c00000 */
[----:B------:R0:W1:Y:S02]  /*13080*/  SHFL.IDX P6, R14, R13, R12, R11 ;  /* 0x0000000c0d0e7389 */ /* 0x00006400000c000b */
[----:B01----:R-:W-:Y:S01]  /*13090*/  ENDCOLLECTIVE ;  /* 0x000000000000791b */ /* 0x003fe20003800000 */
.L_x_6387:
[----:B------:R-:W-:Y:S05]  /*130a0*/  BRA `(.L_x_6388) ;  /* 0xffffffcc00e87947 */ /* 0x000fea000383ffff */
.L_x_6300:
[----:B0-----:R-:W-:-:S04]  /*130b0*/  IMAD.U32 R3, RZ, RZ, UR38 ;  /* 0x00000026ff037e24 */ /* 0x001fc8000f8e00ff */
[----:B------:R0:W1:Y:S03]  /*130c0*/  SYNCS.PHASECHK.TRANS64.TRYWAIT P0, [R3+URZ+0x34820], R2 ;  /* 0x03482002030075a7 */ /* 0x000066000800017f */
[----:B-1----:R-:W-:Y:S05]  /*130d0*/  @!P0 NANOSLEEP.SYNCS 0x989680 ;  /* 0x009896800000895d */ /* 0x002fea0003900000 */
[----:B------:R-:W1:Y:S02]  /*130e0*/  @!P0 SYNCS.PHASECHK.TRANS64 P0, [R3+URZ+0x34820], R2 ;  /* 0x03482002030085a7 */ /* 0x000e64000800007f */
[----:B-1----:R-:W-:Y:S05]  /*130f0*/  @!P0 BRA `(.L_x_6300) ;  /* 0xfffffffc00ec8947 */ /* 0x002fea000383ffff */
[----:B------:R-:W-:Y:S05]  /*13100*/  BRA `(.L_x_6389) ;  /* 0xffffffd0003c7947 */ /* 0x000fea000383ffff */
.L_x_6307:
[----:B-1----:R-:W-:-:S04]  /*13110*/  MOV R3, UR38 ;  /* 0x0000002600037c02 */ /* 0x002fc80008000f00 */
[----:B------:R1:W2:Y:S03]  /*13120*/  SYNCS.PHASECHK.TRANS64.TRYWAIT P0, [R3+URZ+0x34848], R2 ;  /* 0x03484802030075a7 */ /* 0x0002a6000800017f */
[----:B--2---:R-:W-:Y:S05]  /*13130*/  @!P0 NANOSLEEP.SYNCS 0x989680 ;  /* 0x009896800000895d */ /* 0x004fea0003900000 */
[----:B------:R-:W2:Y:S02]  /*13140*/  @!P0 SYNCS.PHASECHK.TRANS64 P0, [R3+URZ+0x34848], R2 ;  /* 0x03484802030085a7 */ /* 0x000ea4000800007f */
[----:B--2---:R-:W-:Y:S05]  /*13150*/  @!P0 BRA `(.L_x_6307) ;  /* 0xfffffffc00ec8947 */ /* 0x004fea000383ffff */
[----:B------:R-:W-:Y:S05]  /*13160*/  BRA `(.L_x_6390) ;  /* 0xffffffd400247947 */ /* 0x000fea000383ffff */
.L_x_6313:
[----:B0-----:R-:W-:-:S04]  /*13170*/  IMAD.U32 R3, RZ, RZ, UR38 ;  /* 0x00000026ff037e24 */ /* 0x001fc8000f8e00ff */
[----:B------:R0:W1:Y:S03]  /*13180*/  SYNCS.PHASECHK.TRANS64.TRYWAIT P0, [R3+URZ+0x34860], R2 ;  /* 0x03486002030075a7 */ /* 0x000066000800017f */
[----:B-1----:R-:W-:Y:S05]  /*13190*/  @!P0 NANOSLEEP.SYNCS 0x989680 ;  /* 0x009896800000895d */ /* 0x002fea0003900000 */
[----:B------:R-:W1:Y:S02]  /*131a0*/  @!P0 SYNCS.PHASECHK.TRANS64 P0, [R3+URZ+0x34860], R2 ;  /* 0x03486002030085a7 */ /* 0x000e64000800007f */
[----:B-1----:R-:W-:Y:S05]  /*131b0*/  @!P0 BRA `(.L_x_6313) ;  /* 0xfffffffc00ec8947 */ /* 0x002fea000383ffff */
[----:B------:R-:W-:Y:S05]  /*131c0*/  BRA `(.L_x_6391) ;  /* 0xffffffd400c07947 */ /* 0x000fea000383ffff */
.L_x_6322:
[----:B-1----:R-:W-:-:S04]  /*131d0*/  IMAD.U32 R3, RZ, RZ, UR38 ;  /* 0x00000026ff037e24 */ /* 0x002fc8000f8e00ff */
[----:B------:R1:W2:Y:S03]  /*131e0*/  SYNCS.PHASECHK.TRANS64.TRYWAIT P0, [R3+URZ+0x34840], R2 ;  /* 0x03484002030075a7 */ /* 0x0002a6000800017f */
[----:B--2---:R-:W-:Y:S05]  /*131f0*/  @!P0 NANOSLEEP.SYNCS 0x989680 ;  /* 0x009896800000895d */ /* 0x004fea0003900000 */
[----:B------:R-:W2:Y:S02]  /*13200*/  @!P0 SYNCS.PHASECHK.TRANS64 P0, [R3+URZ+0x34840], R2 ;  /* 0x03484002030085a7 */ /* 0x000ea4000800007f */
[----:B--2---:R-:W-:Y:S05]  /*13210*/  @!P0 BRA `(.L_x_6322) ;  /* 0xfffffffc00ec8947 */ /* 0x004fea000383ffff */
[----:B------:R-:W-:Y:S05]  /*13220*/  BRA `(.L_x_6392) ;  /* 0xffffffd800e87947 */ /* 0x000fea000383ffff */
.L_x_6328:
[----:B0-----:R-:W-:-:S04]  /*13230*/  IMAD.U32 R3, RZ, RZ, UR38 ;  /* 0x00000026ff037e24 */ /* 0x001fc8000f8e00ff */
[----:B------:R0:W1:Y:S03]  /*13240*/  SYNCS.PHASECHK.TRANS64.TRYWAIT P0, [R3+URZ+0x34868], R2 ;  /* 0x03486802030075a7 */ /* 0x000066000800017f */
[----:B-1----:R-:W-:Y:S05]  /*13250*/  @!P0 NANOSLEEP.SYNCS 0x989680 ;  /* 0x009896800000895d */ /* 0x002fea0003900000 */
[----:B------:R-:W1:Y:S02]  /*13260*/  @!P0 SYNCS.PHASECHK.TRANS64 P0, [R3+URZ+0x34868], R2 ;  /* 0x03486802030085a7 */ /* 0x000e64000800007f */
[----:B-1----:R-:W-:Y:S05]  /*13270*/  @!P0 BRA `(.L_x_6328) ;  /* 0xfffffffc00ec8947 */ /* 0x002fea000383ffff */
[----:B------:R-:W-:Y:S05]  /*13280*/  BRA `(.L_x_6393) ;  /* 0xffffffdc00887947 */ /* 0x000fea000383ffff */
.L_x_6337:
[----:B-1----:R-:W-:-:S04]  /*13290*/  MOV R3, UR38 ;  /* 0x0000002600037c02 */ /* 0x002fc80008000f00 */
[----:B------:R1:W2:Y:S03]  /*132a0*/  SYNCS.PHASECHK.TRANS64.TRYWAIT P0, [R3+URZ+0x34848], R2 ;  /* 0x03484802030075a7 */ /* 0x0002a6000800017f */
[----:B--2---:R-:W-:Y:S05]  /*132b0*/  @!P0 NANOSLEEP.SYNCS 0x989680 ;  /* 0x009896800000895d */ /* 0x004fea0003900000 */
[----:B------:R-:W2:Y:S02]  /*132c0*/  @!P0 SYNCS.PHASECHK.TRANS64 P0, [R3+URZ+0x34848], R2 ;  /* 0x03484802030085a7 */ /* 0x000ea4000800007f */
[----:B--2---:R-:W-:Y:S05]  /*132d0*/  @!P0 BRA `(.L_x_6337) ;  /* 0xfffffffc00ec8947 */ /* 0x004fea000383ffff */
[----:B------:R-:W-:Y:S05]  /*132e0*/  BRA `(.L_x_6394) ;  /* 0xffffffe000c87947 */ /* 0x000fea000383ffff */
.L_x_6343:
[----:B0-----:R-:W-:-:S04]  /*132f0*/  IMAD.U32 R3, RZ, RZ, UR38 ;  /* 0x00000026ff037e24 */ /* 0x001fc8000f8e00ff */
[----:B------:R0:W1:Y:S03]  /*13300*/  SYNCS.PHASECHK.TRANS64.TRYWAIT P0, [R3+URZ+0x34860], R2 ;  /* 0x03486002030075a7 */ /* 0x000066000800017f */
[----:B-1----:R-:W-:Y:S05]  /*13310*/  @!P0 NANOSLEEP.SYNCS 0x989680 ;  /* 0x009896800000895d */ /* 0x002fea0003900000 */
[----:B------:R-:W1:Y:S02]  /*13320*/  @!P0 SYNCS.PHASECHK.TRANS64 P0, [R3+URZ+0x34860], R2 ;  /* 0x03486002030085a7 */ /* 0x000e64000800007f */
[----:B-1----:R-:W-:Y:S05]  /*13330*/  @!P0 BRA `(.L_x_6343) ;  /* 0xfffffffc00ec8947 */ /* 0x002fea000383ffff */
[----:B------:R-:W-:Y:S05]  /*13340*/  BRA `(.L_x_6395) ;  /* 0xffffffe400647947 */ /* 0x000fea000383ffff */
.L_x_6351:
[----:B0-----:R0:W1:Y:S02]  /*13350*/  SYNCS.PHASECHK.TRANS64.TRYWAIT P0, [R3+URZ+0x34860], R0 ;  /* 0x03486000030075a7 */ /* 0x001064000800017f */
[----:B-1----:R-:W-:Y:S05]  /*13360*/  @!P0 NANOSLEEP.SYNCS 0x989680 ;  /* 0x009896800000895d */ /* 0x002fea0003900000 */
[----:B------:R-:W1:Y:S02]  /*13370*/  @!P0 SYNCS.PHASECHK.TRANS64 P0, [R3+URZ+0x34860], R0 ;  /* 0x03486000030085a7 */ /* 0x000e64000800007f */
[----:B-1----:R-:W-:Y:S05]  /*13380*/  @!P0 BRA `(.L_x_6351) ;  /* 0xfffffffc00f08947 */ /* 0x002fea000383ffff */
[----:B------:R-:W-:Y:S05]  /*13390*/  BRA `(.L_x_6396) ;  /* 0xffffffe800347947 */ /* 0x000fea000383ffff */
.L_x_6356:
[----:B0-----:R0:W1:Y:S02]  /*133a0*/  SYNCS.PHASECHK.TRANS64.TRYWAIT P0, [R2+URZ+0x34820], R3 ;  /* 0x03482003020075a7 */ /* 0x001064000800017f */
[----:B-1----:R-:W-:Y:S05]  /*133b0*/  @!P0 NANOSLEEP.SYNCS 0x989680 ;  /* 0x009896800000895d */ /* 0x002fea0003900000 */
[----:B------:R-:W1:Y:S02]  /*133c0*/  @!P0 SYNCS.PHASECHK.TRANS64 P0, [R2+URZ+0x34820], R3 ;  /* 0x03482003020085a7 */ /* 0x000e64000800007f */
[----:B-1----:R-:W-:Y:S05]  /*133d0*/  @!P0 BRA `(.L_x_6356) ;  /* 0xfffffffc00f08947 */ /* 0x002fea000383ffff */
[----:B------:R-:W-:Y:S05]  /*133e0*/  BRA `(.L_x_6397) ;  /* 0xffffffec00047947 */ /* 0x000fea000383ffff */
.L_x_6357:
        /* <DEDUP_REMOVED lines=11> */
.L_x_6399:
[----:B------:R-:W-:Y:S05]  /*134a0*/  BSYNC B0 ;  /* 0x0000000000007941 */ /* 0x000fea0003800000 */
.L_x_6398:
[----:B------:R-:W-:Y:S05]  /*134b0*/  BRA `(.L_x_6400) ;  /* 0xffffffe800e87947 */ /* 0x000fea000383ffff */
.L_x_6358:
[----:B------:R-:W-:Y:S01]  /*134c0*/  BSSY B0, `(.L_x_6401) ;  /* 0x0000006000007945 */ /* 0x000fe20003800000 */
[----:B------:R-:W-:-:S07]  /*134d0*/  IMAD.MOV.U32 R15, RZ, RZ, -0x1 ;  /* 0xffffffffff0f7424 */ /* 0x000fce00078e00ff */
[----:B0-----:R-:W-:Y:S05]  /*134e0*/  WARPSYNC.COLLECTIVE R15, `(.L_x_6402) ;  /* 0x000000000f0c7348 */ /* 0x001fea0003c00000 */
[----:B------:R-:W-:Y:S02]  /*134f0*/  ELECT P6, UR62, PT ;  /* 0x00000000003e782f */ /* 0x000fe400038c0000 */
[----:B------:R-:W-:Y:S01]  /*13500*/  MOV R14, UR62 ;  /* 0x0000003e000e7c02 */ /* 0x000fe20008000f00 */
[----:B0-----:R-:W-:Y:S10]  /*13510*/  ENDCOLLECTIVE ;  /* 0x000000000000791b */ /* 0x001ff40003800000 */
.L_x_6402:
[----:B------:R-:W-:Y:S05]  /*13520*/  BSYNC B0 ;  /* 0x0000000000007941 */ /* 0x000fea0003800000 */
.L_x_6401:
[----:B------:R-:W-:Y:S05]  /*13530*/  BRA `(.L_x_6403) ;  /* 0xffffffe800dc7947 */ /* 0x000fea000383ffff */
.L_x_6360:
[----:B0-----:R0:W1:Y:S02]  /*13540*/  SYNCS.PHASECHK.TRANS64.TRYWAIT P0, [R6+URZ], R5 ;  /* 0x00000005060075a7 */ /* 0x001064000800017f */
[----:B-1----:R-:W-:Y:S05]  /*13550*/  @!P0 NANOSLEEP.SYNCS 0x989680 ;  /* 0x009896800000895d */ /* 0x002fea0003900000 */
[----:B------:R-:W1:Y:S02]  /*13560*/  @!P0 SYNCS.PHASECHK.TRANS64 P0, [R6+URZ], R5 ;  /* 0x00000005060085a7 */ /* 0x000e64000800007f */
[----:B-1----:R-:W-:Y:S05]  /*13570*/  @!P0 BRA `(.L_x_6360) ;  /* 0xfffffffc00f08947 */ /* 0x002fea000383ffff */
[----:B------:R-:W-:Y:S05]  /*13580*/  BRA `(.L_x_6404) ;  /* 0xffffffec00187947 */ /* 0x000fea000383ffff */
.L_x_6361:
[----:B-1----:R1:W2:Y:S02]  /*13590*/  SYNCS.PHASECHK.TRANS64.TRYWAIT P0, [R3+URZ], R4 ;  /* 0x00000004030075a7 */ /* 0x0022a4000800017f */
[----:B--2---:R-:W-:Y:S05]  /*135a0*/  @!P0 NANOSLEEP.SYNCS 0x989680 ;  /* 0x009896800000895d */ /* 0x004fea0003900000 */
[----:B------:R-:W2:Y:S02]  /*135b0*/  @!P0 SYNCS.PHASECHK.TRANS64 P0, [R3+URZ], R4 ;  /* 0x00000004030085a7 */ /* 0x000ea4000800007f */
[----:B--2---:R-:W-:Y:S05]  /*135c0*/  @!P0 BRA `(.L_x_6361) ;  /* 0xfffffffc00f08947 */ /* 0x004fea000383ffff */
[----:B------:R-:W-:Y:S05]  /*135d0*/  BRA `(.L_x_6405) ;  /* 0xffffffec000c7947 */ /* 0x000fea000383ffff */
.L_x_6363:
[----:B-1----:R1:W2:Y:S02]  /*135e0*/  SYNCS.PHASECHK.TRANS64.TRYWAIT P0, [R0+URZ], R5 ;  /* 0x00000005000075a7 */ /* 0x0022a4000800017f */
[----:B--2---:R-:W-:Y:S05]  /*135f0*/  @!P0 NANOSLEEP.SYNCS 0x989680 ;  /* 0x009896800000895d */ /* 0x004fea0003900000 */
[----:B------:R-:W2:Y:S02]  /*13600*/  @!P0 SYNCS.PHASECHK.TRANS64 P0, [R0+URZ], R5 ;  /* 0x00000005000085a7 */ /* 0x000ea4000800007f */
[----:B--2---:R-:W-:Y:S05]  /*13610*/  @!P0 BRA `(.L_x_6363) ;  /* 0xfffffffc00f08947 */ /* 0x004fea000383ffff */
[----:B------:R-:W-:Y:S05]  /*13620*/  BRA `(.L_x_6406) ;  /* 0xffffffec00107947 */ /* 0x000fea000383ffff */
.L_x_6407:
        /* <DEDUP_REMOVED lines=13> */
.L_x_14857:


//--------------------- .text._ZN7cutlass13device_kernelIN5flash11enable_sm90INS1_16FlashAttnFwdSm90INS1_25CollectiveMainloopFwdSm90ILi2EN4cute5tupleIJNS5_1CILi1EEES8_S8_EEENS6_IJNS7_ILi128EEENS7_ILi176EEESA_EEELi128ENS_6half_tEfNS_4arch4Sm90ELb0ELb0ELb1ELb1ELb0ELb0ELb0ELb1ELb1ELb1ELb1ELb0EEENS1_21CollectiveEpilogueFwdINS6_IJSA_SA_SB_EEES9_SD_SF_Li256ELb1ELb1ELb1ELb0EEENS1_36VarlenDynamicPersistentTileSchedulerILi128ELi176ELi256ELi128ELb1ELb1ELb1ELb0ELb1ELb1EEEEEEEEEvNT_6ParamsE --------------------------
	.section	.text._ZN7cutlass13device_kernelIN5flash11enable_sm90INS1_16FlashAttnFwdSm90INS1_25CollectiveMainloopFwdSm90ILi2EN4cute5tupleIJNS5_1CILi1EEES8_S8_EEENS6_IJNS7_ILi128EEENS7_ILi176EEESA_EEELi128ENS_6half_tEfNS_4arch4Sm90ELb0ELb0ELb1ELb1ELb0ELb0ELb0ELb1ELb1ELb1ELb1ELb0EEENS1_21CollectiveEpilogueFwdINS6_IJSA_SA_SB_EEES9_SD_SF_Li256ELb1ELb1ELb1ELb0EEENS1_36VarlenDynamicPersistentTileSchedulerILi128ELi176ELi256ELi128ELb1ELb1ELb1ELb0ELb1ELb1EEEEEEEEEvNT_6ParamsE,"ax",@progbits
	.align	128
.text._ZN7cutlass13device_kernelIN5flash11enable_sm90INS1_16FlashAttnFwdSm90INS1_25CollectiveMainloopFwdSm90ILi2EN4cute5tupleIJNS5_1CILi1EEES8_S8_EEENS6_IJNS7_ILi128EEENS7_ILi176EEESA_EEELi128ENS_6half_tEfNS_4arch4Sm90ELb0ELb0ELb1ELb1ELb0ELb0ELb0ELb1ELb1ELb1ELb1ELb0EEENS1_21CollectiveEpilogueFwdINS6_IJSA_SA_SB_EEES9_SD_SF_Li256ELb1ELb1ELb1ELb0EEENS1_36VarlenDynamicPersistentTileSchedulerILi128ELi176ELi256ELi128ELb1ELb1ELb1ELb0ELb1ELb1EEEEEEEEEvNT_6ParamsE:
        .type           _ZN7cutlass13device_kernelIN5flash11enable_sm90INS1_16FlashAttnFwdSm90INS1_25CollectiveMainloopFwdSm90ILi2EN4cute5tupleIJNS5_1CILi1EEES8_S8_EEENS6_IJNS7_ILi128EEENS7_ILi176EEESA_EEELi128ENS_6half_tEfNS_4arch4Sm90ELb0ELb0ELb1ELb1ELb0ELb0ELb0ELb1ELb1ELb1ELb1ELb0EEENS1_21CollectiveEpilogueFwdINS6_IJSA_SA_SB_EEES9_SD_SF_Li256ELb1ELb1ELb1ELb0EEENS1_36VarlenDynamicPersistentTileSchedulerILi128ELi176ELi256ELi128ELb1ELb1ELb1ELb0ELb1ELb1EEEEEEEEEvNT_6ParamsE,@function
        .size           _ZN7cutlass13device_kernelIN5flash11enable_sm90INS1_16FlashAttnFwdSm90INS1_25CollectiveMainloopFwdSm90ILi2EN4cute5tupleIJNS5_1CILi1EEES8_S8_EEENS6_IJNS7_ILi128EEENS7_ILi176EEESA_EEELi128ENS_6half_tEfNS_4arch4Sm90ELb0ELb0ELb1ELb1ELb0ELb0ELb0ELb1ELb1ELb1ELb1ELb0EEENS1_21CollectiveEpilogueFwdINS6_IJSA_SA_SB_EEES9_SD_SF_Li256ELb1ELb1ELb1ELb0EEENS1_36VarlenDynamicPersistentTileSchedulerILi128ELi176ELi256ELi128ELb1ELb1ELb1ELb0ELb1ELb1EEEEEEEEEvNT_6ParamsE,(.L_x_14858 - _ZN7cutlass13device_kernelIN5flash11enable_sm90INS1_16FlashAttnFwdSm90INS1_25CollectiveMainloopFwdSm90ILi2EN4cute5tupleIJNS5_1CILi1EEES8_S8_EEENS6_IJNS7_ILi128EEENS7_ILi176EEESA_EEELi128ENS_6half_tEfNS_4arch4Sm90ELb0ELb0ELb1ELb1ELb0ELb0ELb0ELb1ELb1ELb1ELb1ELb0EEENS1_21CollectiveEpilogueFwdINS6_IJSA_SA_SB_EEES9_SD_SF_Li256ELb1ELb1ELb1ELb0EEENS1_36VarlenDynamicPersistentTileSchedulerILi128ELi176ELi256ELi128ELb1ELb1ELb1ELb0ELb1ELb1EEEEEEEEEvNT_6ParamsE)
        .other          _ZN7cutlass13device_kernelIN5flash11enable_sm90INS1_16FlashAttnFwdSm90INS1_25CollectiveMainloopFwdSm90ILi2EN4cute5tupleIJNS5_1CILi1EEES8_S8_EEENS6_IJNS7_ILi128EEENS7_ILi176EEESA_EEELi128ENS_6half_tEfNS_4arch4Sm90ELb0ELb0ELb1ELb1ELb0ELb0ELb0ELb1ELb1ELb1ELb1ELb0EEENS1_21CollectiveEpilogueFwdINS6_IJSA_SA_SB_EEES9_SD_SF_Li256ELb1ELb1ELb1ELb0EEENS1_36VarlenDynamicPersistentTileSchedulerILi128ELi176ELi256ELi128ELb1ELb1ELb1ELb0ELb1ELb1EEEEEEEEEvNT_6ParamsE,@"STO_CUDA_ENTRY STV_DEFAULT"
_ZN7cutlass13device_kernelIN5flash11enable_sm90INS1_16FlashAttnFwdSm90INS1_25CollectiveMainloopFwdSm90ILi2EN4cute5tupleIJNS5_1CILi1EEES8_S8_EEENS6_IJNS7_ILi128EEENS7_ILi176EEESA_EEELi128ENS_6half_tEfNS_4arch4Sm90ELb0ELb0ELb1ELb1ELb0ELb0ELb0ELb1ELb1ELb1ELb1ELb0EEENS1_21CollectiveEpilogueFwdINS6_IJSA_SA_SB_EEES9_SD_SF_Li256ELb1ELb1ELb1ELb0EEENS1_36VarlenDynamicPersistentTileSchedulerILi128ELi176ELi256ELi128ELb1ELb1ELb1ELb0ELb1ELb1EEEEEEEEEvNT_6ParamsE:
        /* <DEDUP_REMOVED lines=18> */
.L_x_6409:
[----:B------:R-:W-:Y:S05]  /*0120*/  BSYNC B0 ;  /* 0x0000000000007941 */ /* 0x000fea0003800000 */
.L_x_6408:
        /* <DEDUP_REMOVED lines=41> */
.L_x_6410:
        /* <DEDUP_REMOVED lines=22> */
.L_x_6411:
        /* <DEDUP_REMOVED lines=18> */
.L_x_6412:
        /* <DEDUP_REMOVED lines=22> */
.L_x_6413:
        /* <DEDUP_REMOVED lines=22> */
.L_x_6414:
        /* <DEDUP_REMOVED lines=8> */
.L_x_6416:
[----:B------:R-:W-:-:S08]  /*0980*/  NOP ;  /* 0x0000000000007918 */ /* 0x000fd00000000000 */
[----:B------:R-:W1:Y:S02]  /*0990*/  USETMAXREG.TRY_ALLOC.CTAPOOL UP0, 0xf0 ;  /* 0x000000f0000079c8 */ /* 0x000e640008000600 */
[----:B-1----:R-:W-:-:S13]  /*09a0*/  PLOP3.LUT P0, PT, PT, PT, UP0, 0x80, 0x0 ;  /* 0x000000000000781c */ /* 0x002fda0003f0f008 */
[----:B------:R-:W-:Y:S05]  /*09b0*/  @!P0 BRA `(.L_x_6416) ;  /* 0xfffffffc00f08947 */ /* 0x000fea000383ffff */
[----:B0-----:R-:W0:Y:S01]  /*09c0*/  S2R R2, SR_TID.X ;  /* 0x0000000000027919 */ /* 0x001e220000002100 */
[----:B------:R-:W1:Y:S01]  /*09d0*/  S2UR UR5, SR_CgaCtaId ;  /* 0x00000000000579c3 */ /* 0x000e620000008800 */
[----:B------:R-:W-:-:S07]  /*09e0*/  UMOV UR4, 0x400 ;  /* 0x0000040000047882 */ /* 0x000fce0000000000 */
[----:B------:R-:W-:Y:S06]  /*09f0*/  BAR.ARV 0x8, 0x180 ;  /* 0x0206000000007b1d */ /* 0x000fec0000002000 */
[----:B-1----:R-:W-:Y:S01]  /*0a00*/  ULEA UR4, UR5, UR4, 0x18 ;  /* 0x0000000405047291 */ /* 0x002fe2000f8ec03f */
[----:B0-----:R-:W-:-:S04]  /*0a10*/  LOP3.LUT R0, R2, 0xffffff80, RZ, 0xc0, !PT ;  /* 0xffffff8002007812 */ /* 0x001fc800078ec0ff */
[----:B------:R-:W-:-:S13]  /*0a20*/  ISETP.NE.AND P0, PT, R0, 0x80, PT ;  /* 0x000000800000780c */ /* 0x000fda0003f05270 */
[----:B------:R-:W-:Y:S08]  /*0a30*/  @!P0 BAR.ARV 0x9, 0x100 ;  /* 0x0244000000008b1d */ /* 0x000ff00000002000 */
[----:B------:R-:W-:Y:S06]  /*0a40*/  BAR.SYNC.DEFER_BLOCKING 0x5, 0x180 ;  /* 0x0146000000007b1d */ /* 0x000fec0000010000 */
[----:B------:R-:W0:Y:S01]  /*0a50*/  LDS.128 R12, [UR4+0x348d0] ;  /* 0x0348d004ff0c7984 */ /* 0x000e220008000c00 */
[----:B------:R-:W-:Y:S01]  /*0a60*/  ULDC UR4, c[0x0][0xc3c] ;  /* 0x00030f0000047ab9 */ /* 0x000fe20000000800 */
[----:B------:R-:W-:Y:S06]  /*0a70*/  BAR.ARV 0x4, 0x180 ;  /* 0x0106000000007b1d */ /* 0x000fec0000002000 */
[----:B0-----:R-:W-:-:S13]  /*0a80*/  ISETP.GE.AND P0, PT, R15, UR4, PT ;  /* 0x000000040f007c0c */ /* 0x001fda000bf06270 */
[----:B------:R-:W-:Y:S05]  /*0a90*/  @P0 EXIT ;  /* 0x000000000000094d */ /* 0x000fea0003800000 */
[----:B------:R-:W2:Y:S01]  /*0aa0*/  LDL R3, [R1+0x6c] ;  /* 0x00006c0001037983 */ /* 0x000ea20000100800 */
[----:B------:R-:W-:Y:S01]  /*0ab0*/  VIADD R16, R2, 0xffffff80 ;  /* 0xffffff8002107836 */ /* 0x000fe20000000000 */
[----:B------:R-:W-:Y:S02]  /*0ac0*/  R2UR UR6, R13 ;  /* 0x000000000d0672ca */ /* 0x000fe400000e0000 */
[----:B------:R-:W-:Y:S02]  /*0ad0*/  R2UR UR5, R14 ;  /* 0x000000000e0572ca */ /* 0x000fe400000e0000 */
[----:B------:R-:W-:-:S04]  /*0ae0*/  SHF.R.S32.HI R0, RZ, 0x1f, R16 ;  /* 0x0000001fff007819 */ /* 0x000fc80000011410 */
[CC--:B------:R-:W-:Y:S02]  /*0af0*/  LEA.HI R2, R0.reuse, R16.reuse, RZ, 0x7 ;  /* 0x0000001000027211 */ /* 0x0c0fe400078f38ff */
[CC--:B------:R-:W-:Y:S02]  /*0b00*/  LEA.HI R4, R0.reuse, R16.reuse, RZ, 0x5 ;  /* 0x0000001000047211 */ /* 0x0c0fe400078f28ff */
[----:B------:R-:W-:Y:S02]  /*0b10*/  LEA.HI R11, R0, R16, RZ, 0x2 ;  /* 0x00000010000b7211 */ /* 0x000fe400078f10ff */
[----:B------:R-:W-:Y:S01]  /*0b20*/  SHF.R.S32.HI R17, RZ, 0x7, R2 ;  /* 0x00000007ff117819 */ /* 0x000fe20000011402 */
[----:B------:R-:W-:Y:S01]  /*0b30*/  IMAD.SHL.U32 R5, R4, 0x20, RZ ;  /* 0x0000002004057824 */ /* 0x000fe200078e00ff */
[----:B------:R-:W-:-:S04]  /*0b40*/  LOP3.LUT R11, R11, 0xfffffffc, RZ, 0xc0, !PT ;  /* 0xfffffffc0b0b7812 */ /* 0x000fc800078ec0ff */
[----:B------:R-:W-:Y:S01]  /*0b50*/  LOP3.LUT R5, R5, 0xfffffc00, RZ, 0xc0, !PT ;  /* 0xfffffc0005057812 */ /* 0x000fe200078ec0ff */
[----:B------:R-:W-:Y:S01]  /*0b60*/  IMAD.IADD R11, R16, 0x1, -R11 ;  /* 0x00000001100b7824 */ /* 0x000fe200078e0a0b */
[----:B--2---:R-:W-:Y:S02]  /*0b70*/  R2UR UR4, R3 ;  /* 0x00000000030472ca */ /* 0x004fe400000e0000 */
[C---:B------:R-:W-:Y:S02]  /*0b80*/  LOP3.LUT R3, R2.reuse, 0xffffff80, RZ, 0xc0, !PT ;  /* 0xffffff8002037812 */ /* 0x040fe400078ec0ff */
[----:B------:R-:W-:-:S03]  /*0b90*/  LEA.HI R2, R2, R17, RZ, 0x1 ;  /* 0x0000001102027211 */ /* 0x000fc600078f08ff */
[----:B------:R-:W-:Y:S01]  /*0ba0*/  IMAD.IADD R12, R16, 0x1, -R3 ;  /* 0x00000001100c7824 */ /* 0x000fe200078e0a03 */
[CC--:B------:R-:W-:Y:S02]  /*0bb0*/  LEA.HI R3, R0.reuse, R16.reuse, RZ, 0x4 ;  /* 0x0000001000037211 */ /* 0x0c0fe400078f20ff */
[----:B------:R-:W-:Y:S02]  /*0bc0*/  LEA.HI R0, R0, R16, RZ, 0x3 ;  /* 0x0000001000007211 */ /* 0x000fe400078f18ff */
[----:B------:R-:W-:Y:S01]  /*0bd0*/  SHF.R.S32.HI R7, RZ, 0x1f, R12 ;  /* 0x0000001fff077819 */ /* 0x000fe2000001140c */
[----:B------:R-:W-:Y:S01]  /*0be0*/  ULOP3.LUT UR4, UR4, 0x1, URZ, 0xfc, !UPT ;  /* 0x0000000104047892 */ /* 0x000fe2000f8efc3f */
[----:B------:R-:W-:Y:S02]  /*0bf0*/  LOP3.LUT R4, R3, 0x3fffff0, RZ, 0xc0, !PT ;  /* 0x03fffff003047812 */ /* 0x000fe400078ec0ff */
[----:B------:R-:W-:Y:S02]  /*0c00*/  LEA.HI R8, R7, R12, RZ, 0x2 ;  /* 0x0000000c07087211 */ /* 0x000fe400078f10ff */
[----:B------:R-:W-:Y:S01]  /*0c10*/  LOP3.LUT R23, R0, 0xfffffff8, RZ, 0xc0, !PT ;  /* 0xfffffff800177812 */ /* 0x000fe200078ec0ff */
[----:B------:R-:W-:Y:S01]  /*0c20*/  IMAD.IADD R4, R16, 0x1, -R4 ;  /* 0x0000000110047824 */ /* 0x000fe200078e0a04 */
[----:B------:R-:W-:-:S02]  /*0c30*/  SHF.R.S32.HI R9, RZ, 0x2, R8 ;  /* 0x00000002ff097819 */ /* 0x000fc40000011408 */
[----:B------:R-:W-:Y:S01]  /*0c40*/  SHF.R.S32.HI R6, RZ, 0x1f, R8 ;  /* 0x0000001fff067819 */ /* 0x000fe20000011408 */
[----:B------:R-:W-:Y:S01]  /*0c50*/  IMAD R4, R4, 0x40, R5 ;  /* 0x0000004004047824 */ /* 0x000fe200078e0205 */
[----:B------:R-:W-:Y:S01]  /*0c60*/  LOP3.LUT R8, R8, 0x7ffffffc, RZ, 0xc0, !PT ;  /* 0x7ffffffc08087812 */ /* 0x000fe200078ec0ff */
[----:B------:R-:W-:Y:S01]  /*0c70*/  IMAD.IADD R23, R16, 0x1, -R23 ;  /* 0x0000000110177824 */ /* 0x000fe200078e0a17 */
[----:B------:R-:W-:Y:S01]  /*0c80*/  LEA.HI R6, R6, R9, RZ, 0x3 ;  /* 0x0000000906067211 */ /* 0x000fe200078f18ff */
[----:B------:R-:W-:Y:S01]  /*0c90*/  IMAD.MOV.U32 R16, RZ, RZ, RZ ;  /* 0x000000ffff107224 */ /* 0x000fe200078e00ff */
[----:B------:R-:W-:Y:S01]  /*0ca0*/  LOP3.LUT R2, R2, 0x3fffffe, RZ, 0xc0, !PT ;  /* 0x03fffffe02027812 */ /* 0x000fe200078ec0ff */
[----:B------:R-:W-:Y:S01]  /*0cb0*/  IMAD.IADD R8, R12, 0x1, -R8 ;  /* 0x000000010c087824 */ /* 0x000fe200078e0a08 */
[----:B------:R-:W-:Y:S02]  /*0cc0*/  LOP3.LUT R10, R6, 0xfffffff8, RZ, 0xc0, !PT ;  /* 0xfffffff8060a7812 */ /* 0x000fe400078ec0ff */
[----:B------:R-:W-:Y:S01]  /*0cd0*/  SHF.R.S32.HI R6, RZ, 0x4, R3 ;  /* 0x00000004ff067819 */ /* 0x000fe20000011403 */
[----:B------:R-:W-:Y:S01]  /*0ce0*/  IMAD.IADD R2, R17, 0x1, -R2 ;  /* 0x0000000111027824 */ /* 0x000fe200078e0a02 */
[----:B------:R-:W-:Y:S01]  /*0cf0*/  LEA.HI R7, R7, R12, RZ, 0x5 ;  /* 0x0000000c07077211 */ /* 0x000fe200078f28ff */
[----:B------:R-:W-:Y:S01]  /*0d00*/  IMAD.SHL.U32 R17, R23, 0x8, RZ ;  /* 0x0000000817117824 */ /* 0x000fe200078e00ff */
[----:B------:R-:W-:Y:S01]  /*0d10*/  LEA.HI R3, R3, R6, RZ, 0x1 ;  /* 0x0000000603037211 */ /* 0x000fe200078f08ff */
[----:B------:R-:W-:Y:S01]  /*0d20*/  IMAD.IADD R10, R9, 0x1, -R10 ;  /* 0x00000001090a7824 */ /* 0x000fe200078e0a0a */
[----:B------:R-:W-:Y:S01]  /*0d30*/  SHF.R.S32.HI R7, RZ, 0x5, R7 ;  /* 0x00000005ff077819 */ /* 0x000fe20000011407 */
[----:B------:R-:W-:Y:S01]  /*0d40*/  VIADD R22, R17, 0x40 ;  /* 0x0000004011167836 */ /* 0x000fe20000000000 */
[----:B------:R-:W-:-:S02]  /*0d50*/  LOP3.LUT R3, R3, 0x1ffffffe, RZ, 0xc0, !PT ;  /* 0x1ffffffe03037812 */ /* 0x000fc400078ec0ff */
[----:B------:R-:W-:Y:S01]  /*0d60*/  LEA.HI R5, R11, R11, RZ, 0x1 ;  /* 0x0000000b0b057211 */ /* 0x000fe200078f08ff */
[----:B------:R-:W-:Y:S02]  /*0d70*/  IMAD R7, R7, 0x10, R10 ;  /* 0x0000001007077824 */ /* 0x000fe400078e020a */
[----:B------:R-:W-:Y:S01]  /*0d80*/  IMAD.IADD R3, R6, 0x1, -R3 ;  /* 0x0000000106037824 */ /* 0x000fe200078e0a03 */
[----:B------:R-:W-:Y:S01]  /*0d90*/  LOP3.LUT R6, R5, 0x1ffffffe, RZ, 0xc0, !PT ;  /* 0x1ffffffe05067812 */ /* 0x000fe200078ec0ff */
[----:B------:R-:W-:Y:S02]  /*0da0*/  IMAD R5, R2, 0x40, R7 ;  /* 0x0000004002057824 */ /* 0x000fe400078e0207 */
[----:B------:R-:W-:Y:S01]  /*0db0*/  IMAD R3, R3, 0x8, R4 ;  /* 0x0000000803037824 */ /* 0x000fe200078e0204 */
[----:B------:R-:W-:Y:S01]  /*0dc0*/  SHF.R.S32.HI R4, RZ, 0x1f, R17 ;  /* 0x0000001fff047819 */ /* 0x000fe20000011411 */
[----:B------:R-:W-:Y:S02]  /*0dd0*/  IMAD.IADD R6, R11, 0x1, -R6 ;  /* 0x000000010b067824 */ /* 0x000fe400078e0a06 */
[----:B------:R-:W-:Y:S01]  /*0de0*/  IMAD.U32 R2, RZ, RZ, UR4 ;  /* 0x00000004ff027e24 */ /* 0x000fe2000f8e00ff */
[----:B------:R0:W-:Y:S01]  /*0df0*/  STL [R1+0x64], R3 ;  /* 0x0000640301007387 */ /* 0x0001e20000100800 */
[----:B------:R-:W-:-:S03]  /*0e00*/  IMAD.MOV.U32 R7, RZ, RZ, R15 ;  /* 0x000000ffff077224 */ /* 0x000fc600078e000f */
[----:B------:R-:W-:Y:S04]  /*0e10*/  STL [R1+0x5c], R5 ;  /* 0x00005c0501007387 */ /* 0x000fe80000100800 */
[----:B------:R-:W-:Y:S01]  /*0e20*/  STL [R1+0x10], RZ ;  /* 0x000010ff01007387 */ /* 0x000fe20000100800 */
[----:B0-----:R-:W-:Y:S01]  /*0e30*/  IMAD.SHL.U32 R3, R8, 0x2, RZ ;  /* 0x0000000208037824 */ /* 0x001fe200078e00ff */
[----:B------:R-:W-:Y:S02]  /*0e40*/  SHF.R.S32.HI R8, RZ, 0x3, R0 ;  /* 0x00000003ff087819 */ /* 0x000fe40000011400 */
[----:B------:R-:W-:Y:S01]  /*0e50*/  STL [R1+0x68], R2 ;  /* 0x0000680201007387 */ /* 0x000fe20000100800 */
        /* <DEDUP_REMOVED lines=14> */
[----:B------:R-:W-:Y:S01]  /*0f40*/  IMAD R0, R6, 0x8, R5 ;  /* 0x0000000806007824 */ /* 0x000fe200078e0205 */
[----:B------:R-:W-:Y:S01]  /*0f50*/  SHF.R.S32.HI R4, RZ, 0x1f, R236 ;  /* 0x0000001fff047819 */ /* 0x000fe200000114ec */
[----:B------:R-:W-:-:S02]  /*0f60*/  VIADD R233, R3, 0x28 ;  /* 0x0000002803e97836 */ /* 0x000fc40000000000 */
[C---:B------:R-:W-:Y:S01]  /*0f70*/  VIADD R232, R3.reuse, 0x30 ;  /* 0x0000003003e87836 */ /* 0x040fe20000000000 */
[----:B------:R1:W-:Y:S01]  /*0f80*/  STL [R1+0x60], R0 ;  /* 0x0000600001007387 */ /* 0x0003e20000100800 */
[C---:B------:R-:W-:Y:S01]  /*0f90*/  VIADD R230, R3.reuse, 0x40 ;  /* 0x0000004003e67836 */ /* 0x040fe20000000000 */
[----:B------:R-:W-:Y:S01]  /*0fa0*/  SHF.R.S32.HI R4, RZ, 0x1f, R233 ;  /* 0x0000001fff047819 */ /* 0x000fe200000114e9 */
[C---:B------:R-:W-:Y:S02]  /*0fb0*/  VIADD R229, R3.reuse, 0x48 ;  /* 0x0000004803e57836 */ /* 0x040fe40000000000 */
[C---:B------:R-:W-:Y:S01]  /*0fc0*/  VIADD R227, R3.reuse, 0x58 ;  /* 0x0000005803e37836 */ /* 0x040fe20000000000 */
[----:B------:R-:W-:Y:S01]  /*0fd0*/  SHF.R.S32.HI R4, RZ, 0x1f, R230 ;  /* 0x0000001fff047819 */ /* 0x000fe200000114e6 */
[C---:B------:R-:W-:Y:S02]  /*0fe0*/  VIADD R226, R3.reuse, 0x60 ;  /* 0x0000006003e27836 */ /* 0x040fe40000000000 */
[C---:B------:R-:W-:Y:S01]  /*0ff0*/  VIADD R224, R3.reuse, 0x70 ;  /* 0x0000007003e07836 */ /* 0x040fe20000000000 */
[----:B------:R-:W-:Y:S01]  /*1000*/  SHF.R.S32.HI R4, RZ, 0x1f, R227 ;  /* 0x0000001fff047819 */ /* 0x000fe200000114e3 */
[----:B------:R-:W-:Y:S01]  /*1010*/  VIADD R223, R3, 0x78 ;  /* 0x0000007803df7836 */ /* 0x000fe20000000000 */
[----:B0-----:R-:W-:Y:S01]  /*1020*/  SHF.R.S32.HI R3, RZ, 0x1f, R235 ;  /* 0x0000001fff037819 */ /* 0x001fe200000114eb */
[----:B------:R-:W-:Y:S01]  /*1030*/  IMAD.MOV.U32 R2, RZ, RZ, RZ ;  /* 0x000000ffff027224 */ /* 0x000fe200078e00ff */
[----:B------:R-:W-:-:S02]  /*1040*/  SHF.R.S32.HI R3, RZ, 0x1f, R232 ;  /* 0x0000001fff037819 */ /* 0x000fc400000114e8 */
[----:B------:R-:W-:Y:S02]  /*1050*/  SHF.R.S32.HI R3, RZ, 0x1f, R229 ;  /* 0x0000001fff037819 */ /* 0x000fe400000114e5 */
[----:B------:R-:W-:Y:S02]  /*1060*/  SHF.R.S32.HI R3, RZ, 0x1f, R226 ;  /* 0x0000001fff037819 */ /* 0x000fe400000114e2 */
[----:B------:R-:W-:Y:S02]  /*1070*/  SHF.R.S32.HI R4, RZ, 0x1f, R224 ;  /* 0x0000001fff047819 */ /* 0x000fe400000114e0 */
[----:B-1----:R-:W-:-:S07]  /*1080*/  SHF.R.S32.HI R3, RZ, 0x1f, R223 ;  /* 0x0000001fff037819 */ /* 0x002fce00000114df */
.L_x_6463:
[----:B0123--:R-:W0:Y:S01]  /*1090*/  LDC.64 R4, c[0x0][0xc88] ;  /* 0x00032200ff047b82 */ /* 0x00fe220000000a00 */
[----:B------:R-:W-:Y:S01]  /*10a0*/  ULDC.64 UR12, c[0x0][0x208] ;  /* 0x00008200000c7ab9 */ /* 0x000fe20000000a00 */
[----:B------:R-:W-:Y:S01]  /*10b0*/  ULDC.64 UR8, c[0x0][0xa28] ;  /* 0x00028a0000087ab9 */ /* 0x000fe20000000a00 */
[----:B------:R-:W-:Y:S01]  /*10c0*/  ULDC.64 UR10, c[0x0][0xa20] ;  /* 0x00028800000a7ab9 */ /* 0x000fe20000000a00 */
[----:B0-----:R-:W-:-:S06]  /*10d0*/  IMAD.WIDE R4, R7, 0x4, R4 ;  /* 0x0000000407047825 */ /* 0x001fcc00078e0204 */
        /* <DEDUP_REMOVED lines=14> */
[----:B------:R-:W-:Y:S01]  /*11c0*/  IMAD.U32 R4, RZ, RZ, UR8 ;  /* 0x00000008ff047e24 */ /* 0x000fe2000f8e00ff */
[----:B------:R-:W-:Y:S02]  /*11d0*/  STL [R1+0xc], R0 ;  /* 0x00000c0001007387 */ /* 0x000fe40000100800 */
[----:B------:R-:W-:Y:S01]  /*11e0*/  @UP1 ULEA.HI.X UR11, UR4, UR11, UR7, 0x2, UP0 ;  /* 0x0000000b040b1291 */ /* 0x000fe200080f1407 */
[----:B------:R-:W-:Y:S01]  /*11f0*/  IMAD.U32 R5, RZ, RZ, UR9 ;  /* 0x00000009ff057e24 */ /* 0x000fe2000f8e00ff */
[----:B------:R0:W-:Y:S01]  /*1200*/  STL [R1+0x14], R3 ;  /* 0x0000140301007387 */ /* 0x0001e20000100800 */
[----:B------:R-:W-:Y:S01]  /*1210*/  IMAD.U32 R6, RZ, RZ, UR10 ;  /* 0x0000000aff067e24 */ /* 0x000fe2000f8e00ff */
[----:B------:R-:W-:Y:S01]  /*1220*/  ULDC.64 UR8, c[0x0][0x418] ;  /* 0x0001060000087ab9 */ /* 0x000fe20000000a00 */
[----:B------:R-:W-:Y:S01]  /*1230*/  ULDC UR4, c[0x0][0x424] ;  /* 0x0001090000047ab9 */ /* 0x000fe20000000800 */
[----:B------:R-:W-:Y:S01]  /*1240*/  IMAD.U32 R7, RZ, RZ, UR11 ;  /* 0x0000000bff077e24 */ /* 0x000fe2000f8e00ff */
[----:B------:R-:W2:Y:S01]  /*1250*/  @P0 LDG.E R4, desc[UR12][R4.64] ;  /* 0x0000000c04040981 */ /* 0x000ea2000c1e1900 */
[----:B------:R-:W-:-:S03]  /*1260*/  ULDC UR7, c[0x0][0x2f0] ;  /* 0x0000bc0000077ab9 */ /* 0x000fc60000000800 */
[----:B------:R-:W3:Y:S01]  /*1270*/  @P1 LDG.E R6, desc[UR12][R6.64] ;  /* 0x0000000c06061981 */ /* 0x000ee2000c1e1900 */
[----:B0-----:R-:W-:Y:S01]  /*1280*/  IMAD.U32 R3, RZ, RZ, UR6 ;  /* 0x00000006ff037e24 */ /* 0x001fe2000f8e00ff */
[----:B------:R-:W-:Y:S02]  /*1290*/  UISETP.NE.U32.AND UP0, UPT, UR8, URZ, UPT ;  /* 0x0000003f0800728c */ /* 0x000fe4000bf05070 */
[----:B------:R-:W-:Y:S02]  /*12a0*/  ULOP3.LUT UR6, UR5, 0xffff, URZ, 0xc0, !UPT ;  /* 0x0000ffff05067892 */ /* 0x000fe4000f8ec03f */
[----:B------:R0:W-:Y:S01]  /*12b0*/  STL [R1], R3 ;  /* 0x0000000301007387 */ /* 0x0001e20000100800 */
[----:B------:R-:W-:Y:S01]  /*12c0*/  UISETP.NE.AND.EX UP0, UPT, UR9, URZ, UPT, UP0 ;  /* 0x0000003f0900728c */ /* 0x000fe2000bf05300 */
[----:B------:R-:W-:Y:S02]  /*12d0*/  UMOV UR52, URZ ;  /* 0x0000003f00347c82 */ /* 0x000fe40008000000 */
[----:B------:R-:W-:Y:S01]  /*12e0*/  IMAD.U32 R222, RZ, RZ, UR6 ;  /* 0x00000006ffde7e24 */ /* 0x000fe2000f8e00ff */
[----:B------:R-:W-:-:S02]  /*12f0*/  USEL UR4, UR4, 0x1, UP0 ;  /* 0x0000000104047887 */ /* 0x000fc40008000000 */
[----:B------:R-:W-:Y:S02]  /*1300*/  ULOP3.LUT UR6, UR5, 0xff0000, URZ, 0xc0, !UPT ;  /* 0x00ff000005067892 */ /* 0x000fe4000f8ec03f */
[----:B------:R-:W-:Y:S02]  /*1310*/  UIMAD UR4, UR4, UR7, URZ ;  /* 0x00000007040472a4 */ /* 0x000fe4000f8e023f */
[----:B------:R-:W-:Y:S01]  /*1320*/  ULOP3.LUT UR7, UR5, 0xff000000, URZ, 0xc0, !UPT ;  /* 0xff00000005077892 */ /* 0x000fe2000f8ec03f */
[----:B--2---:R-:W-:-:S04]  /*1330*/  @P0 R2UR UR52, R4 ;  /* 0x00000000043402ca */ /* 0x004fc800000e0000 */
        /* <DEDUP_REMOVED lines=17> */
.L_x_6417:
        /* <DEDUP_REMOVED lines=10> */
[----:B------:R-:W-:Y:S01]  /*14f0*/  MOV R221, UR8 ;  /* 0x0000000800dd7c02 */ /* 0x000fe20008000f00 */
        /* <DEDUP_REMOVED lines=41> */
.L_x_6418:
[----:B------:R-:W-:Y:S01]  /*1790*/  R2UR UR5, R221 ;  /* 0x00000000dd0572ca */ /* 0x000fe200000e0000 */
[----:B------:R-:W-:Y:S01]  /*17a0*/  IMAD.U32 R0, RZ, RZ, UR9 ;  /* 0x00000009ff007e24 */ /* 0x000fe2000f8e00ff */
[----:B------:R-:W-:Y:S01]  /*17b0*/  PLOP3.LUT P0, PT, PT, PT, PT, 0x80, 0x0 ;  /* 0x000000000000781c */ /* 0x000fe20003f0f070 */
[----:B------:R-:W-:Y:S01]  /*17c0*/  IMAD.U32 R3, RZ, RZ, UR4 ;  /* 0x00000004ff037e24 */ /* 0x000fe2000f8e00ff */
        /* <DEDUP_REMOVED lines=9> */
[----:B------:R-:W-:Y:S01]  /*1860*/  UIMAD UR5, UR5, UR4, URZ ;  /* 0x00000004050572a4 */ /* 0x000fe2000f8e023f */
[----:B------:R-:W-:-:S02]  /*1870*/  CS2R R68, SRZ ;  /* 0x0000000000447805 */ /* 0x000fc4000001ff00 */
[----:B------:R-:W-:Y:S02]  /*1880*/  CS2R R66, SRZ ;  /* 0x0000000000427805 */ /* 0x000fe4000001ff00 */
[----:B------:R-:W-:Y:S02]  /*1890*/  CS2R R64, SRZ ;  /* 0x0000000000407805 */ /* 0x000fe4000001ff00 */
[----:B------:R-:W-:Y:S02]  /*18a0*/  CS2R R62, SRZ ;  /* 0x00000000003e7805 */ /* 0x000fe4000001ff00 */
[----:B------:R-:W-:Y:S02]  /*18b0*/  CS2R R60, SRZ ;  /* 0x00000000003c7805 */ /* 0x000fe4000001ff00 */
[----:B------:R-:W-:Y:S01]  /*18c0*/  VIADDMNMX R3, R3, UR5, R0, PT ;  /* 0x0000000503037c46 */ /* 0x000fe2000b800100 */
[----:B------:R-:W-:Y:S01]  /*18d0*/  IMAD.U32 R18, RZ, RZ, UR5 ;  /* 0x00000005ff127e24 */ /* 0x000fe2000f8e00ff */
[----:B------:R-:W-:Y:S01]  /*18e0*/  CS2R R58, SRZ ;  /* 0x00000000003a7805 */ /* 0x000fe2000001ff00 */
[----:B------:R-:W-:Y:S01]  /*18f0*/  IMAD.MOV.U32 R0, RZ, RZ, RZ ;  /* 0x000000ffff007224 */ /* 0x000fe200078e00ff */
[----:B------:R-:W-:Y:S01]  /*1900*/  R2UR UR53, R3 ;  /* 0x00000000033572ca */ /* 0x000fe200000e0000 */
        /* <DEDUP_REMOVED lines=12> */
[----:B------:R-:W-:Y:S01]  /*19d0*/  UISETP.GT.AND UP0, UPT, UR53, UR5, UPT ;  /* 0x000000053500728c */ /* 0x000fe2000bf04270 */
[----:B------:R-:W-:Y:S02]  /*19e0*/  CS2R R96, SRZ ;  /* 0x0000000000607805 */ /* 0x000fe4000001ff00 */
[----:B------:R-:W-:-:S02]  /*19f0*/  CS2R R90, SRZ ;  /* 0x00000000005a7805 */ /* 0x000fc4000001ff00 */
[----:B------:R-:W-:Y:S02]  /*1a00*/  CS2R R94, SRZ ;  /* 0x00000000005e7805 */ /* 0x000fe4000001ff00 */
[----:B------:R-:W-:Y:S02]  /*1a10*/  CS2R R88, SRZ ;  /* 0x0000000000587805 */ /* 0x000fe4000001ff00 */
[----:B------:R-:W-:Y:S02]  /*1a20*/  CS2R R92, SRZ ;  /* 0x00000000005c7805 */ /* 0x000fe4000001ff00 */
[----:B------:R-:W-:Y:S02]  /*1a30*/  PLOP3.LUT P1, PT, PT, PT, UP0, 0x80, 0x0 ;  /* 0x000000000000781c */ /* 0x000fe40003f2f008 */
[----:B------:R-:W-:-:S11]  /*1a40*/  CS2R R20, SRZ ;  /* 0x0000000000147805 */ /* 0x000fd6000001ff00 */
[----:B------:R-:W-:Y:S05]  /*1a50*/  @!P1 BRA `(.L_x_6419) ;  /* 0x000000c000609947 */ /* 0x000fea0003800000 */
        /* <DEDUP_REMOVED lines=13> */
[----:B------:R-:W-:Y:S02]  /*1b30*/  ULEA.HI UR4, UR7, UR7, URZ, 0x1 ;  /* 0x0000000707047291 */ /* 0x000fe4000f8f083f */
[----:B------:R-:W-:Y:S02]  /*1b40*/  IMAD.U32 R19, RZ, RZ, UR7 ;  /* 0x00000007ff137e24 */ /* 0x000fe4000f8e00ff */
        /* <DEDUP_REMOVED lines=22> */
.L_x_6420:
[----:B------:R-:W2:Y:S04]  /*1cb0*/  LDL R20, [R1+0x10] ;  /* 0x0000100001147983 */ /* 0x000ea80000100800 */
[----:B------:R-:W3:Y:S01]  /*1cc0*/  LDL R21, [R1+0x68] ;  /* 0x0000680001157983 */ /* 0x000ee20000100800 */
[----:B------:R-:W0:Y:S01]  /*1cd0*/  S2UR UR5, SR_CgaCtaId ;  /* 0x00000000000579c3 */ /* 0x000e220000008800 */
[----:B------:R-:W-:Y:S02]  /*1ce0*/  UMOV UR4, 0x400 ;  /* 0x0000040000047882 */ /* 0x000fe40000000000 */
[----:B0-----:R-:W-:Y:S01]  /*1cf0*/  ULEA UR4, UR5, UR4, 0x18 ;  /* 0x0000000405047291 */ /* 0x001fe2000f8ec03f */
[----:B------:R-:W-:Y:S01]  /*1d00*/  BSSY B0, `(.L_x_6421) ;  /* 0x000000b000007945 */ /* 0x000fe20003800000 */
[----:B--2---:R-:W-:-:S04]  /*1d10*/  LEA.HI R0, R20, R20, RZ, 0x1 ;  /* 0x0000001414007211 */ /* 0x004fc800078f08ff */
[----:B------:R-:W-:-:S05]  /*1d20*/  LOP3.LUT R0, R0, 0xfffffffe, RZ, 0xc0, !PT ;  /* 0xfffffffe00007812 */ /* 0x000fca00078ec0ff */
[----:B------:R-:W-:Y:S02]  /*1d30*/  IMAD.IADD R3, R20, 0x1, -R0 ;  /* 0x0000000114037824 */ /* 0x000fe400078e0a00 */
[----:B------:R-:W-:-:S03]  /*1d40*/  IMAD.U32 R0, RZ, RZ, UR4 ;  /* 0x00000004ff007e24 */ /* 0x000fc6000f8e00ff */
[----:B------:R-:W-:-:S04]  /*1d50*/  SHF.L.U32 R3, R3, 0x1f, RZ ;  /* 0x0000001f03037819 */ /* 0x000fc800000006ff */
[----:B------:R-:W0:Y:S01]  /*1d60*/  SYNCS.PHASECHK.TRANS64.TRYWAIT P1, [R0+URZ+0x34800], R3 ;  /* 0x03480003000075a7 */ /* 0x000e22000802017f */
[----:B---3--:R-:W-:-:S13]  /*1d70*/  R2UR UR6, R21 ;  /* 0x00000000150672ca */ /* 0x008fda00000e0000 */
[----:B------:R-:W-:-:S05]  /*1d80*/  IMAD.U32 R4, RZ, RZ, UR6 ;  /* 0x00000006ff047e24 */ /* 0x000fca000f8e00ff */
[----:B------:R-:W-:Y:S01]  /*1d90*/  ISETP.NE.AND P0, PT, R4, 0x3, PT ;  /* 0x000000030400780c */ /* 0x000fe20003f05270 */
[----:B0-----:R-:W-:-:S12]  /*1da0*/  @!P1 BRA `(.L_x_6422) ;  /* 0x0000015400f09947 */ /* 0x001fd80003800000 */
.L_x_6583:
[----:B------:R-:W-:Y:S05]  /*1db0*/  BSYNC B0 ;  /* 0x0000000000007941 */ /* 0x000fea0003800000 */
.L_x_6421:
[----:B------:R-:W-:Y:S05]  /*1dc0*/  @!P0 BRA `(.L_x_6423) ;  /* 0x0000000000048947 */ /* 0x000fea0003800000 */
[----:B------:R-:W-:Y:S01]  /*1dd0*/  BPT.TRAP 0x1 ;  /* 0x000000040000795c */ /* 0x000fe20000300000 */
.L_x_6423:
[----:B------:R-:W-:Y:S01]  /*1de0*/  IMAD R10, R2, 0x8, R0 ;  /* 0x00000008020a7824 */ /* 0x000fe200078e0200 */
[----:B0-----:R-:W-:-:S04]  /*1df0*/  SHF.L.U32 R3, R16, 0x1f, RZ ;  /* 0x0000001f10037819 */ /* 0x001fc800000006ff */
[----:B------:R0:W1:Y:S01]  /*1e00*/  SYNCS.PHASECHK.TRANS64.TRYWAIT P2, [R10+URZ+0x34830], R3 ;  /* 0x034830030a0075a7 */ /* 0x000062000804017f */
[----:B------:R-:W-:Y:S05]  /*1e10*/  @!P0 BRA `(.L_x_6424) ;  /* 0x0000000000048947 */ /* 0x000fea0003800000 */
[----:B------:R-:W-:Y:S01]  /*1e20*/  BPT.TRAP 0x1 ;  /* 0x000000040000795c */ /* 0x000fe20000300000 */
.L_x_6424:
[----:B------:R-:W2:Y:S01]  /*1e30*/  S2R R4, SR_TID.X ;  /* 0x0000000000047919 */ /* 0x000ea20000002100 */
[----:B------:R-:W-:Y:S01]  /*1e40*/  IMAD.MOV.U32 R87, RZ, RZ, RZ ;  /* 0x000000ffff577224 */ /* 0x000fe200078e00ff */
[----:B--2---:R-:W-:Y:S01]  /*1e50*/  LOP3.LUT P1, RZ, R4, 0x7f, RZ, 0xc0, !PT ;  /* 0x0000007f04ff7812 */ /* 0x004fe2000782c0ff */
[----:B-1----:R-:W-:-:S12]  /*1e60*/  @P2 BRA `(.L_x_6425) ;  /* 0x0000000000082947 */ /* 0x002fd80003800000 */
[----:B------:R-:W1:Y:S02]  /*1e70*/  SYNCS.PHASECHK.TRANS64.TRYWAIT P2, [R10+URZ+0x34830], R3 ;  /* 0x034830030a0075a7 */ /* 0x000e64000804017f */
[----:B-1----:R-:W-:Y:S05]  /*1e80*/  @!P2 BRA `(.L_x_6426) ;  /* 0x0000015400cca947 */ /* 0x002fea0003800000 */
.L_x_6425:
[----:B------:R-:W-:Y:S05]  /*1e90*/  WARPSYNC.ALL ;  /* 0x0000000000007948 */ /* 0x000fea0003800000 */
[----:B------:R-:W-:Y:S01]  /*1ea0*/  R2UR UR4, R0 ;  /* 0x00000000000472ca */ /* 0x000fe200000e0000 */
[----:B------:R-:W2:Y:S01]  /*1eb0*/  LDL R121, [R1+0x4] ;  /* 0x0000040001797983 */ /* 0x000ea20000100800 */
[----:B------:R-:W-:Y:S01]  /*1ec0*/  R2UR UR6, R2 ;  /* 0x00000000020672ca */ /* 0x000fe200000e0000 */
[----:B------:R-:W-:Y:S01]  /*1ed0*/  WARPGROUP.ARRIVE ;  /* 0x00000000000079c5 */ /* 0x000fe20000000000 */
        /* <DEDUP_REMOVED lines=9> */
[----:B------:R-:W-:Y:S01]  /*1f70*/  UIADD3 UR4, UR4, 0x1e400, URZ ;  /* 0x0001e40004047890 */ /* 0x000fe2000fffe03f */
[----:B------:R-:W-:Y:S01]  /*1f80*/  IMAD.U32 R12, RZ, RZ, UR52 ;  /* 0x00000034ff0c7e24 */ /* 0x000fe2000f8e00ff */
[----:B------:R-:W-:Y:S01]  /*1f90*/  UMOV UR43, 0x40000040 ;  /* 0x40000040002b7882 */ /* 0x000fe20000000000 */
[----:B------:R-:W-:Y:S01]  /*1fa0*/  UMOV UR45, 0x40000040 ;  /* 0x40000040002d7882 */ /* 0x000fe20000000000 */
[----:B------:R-:W-:Y:S01]  /*1fb0*/  USHF.R.U32.HI UR4, URZ, 0x4, UR4 ;  /* 0x000000043f047899 */ /* 0x000fe20008011604 */
[----:B------:R-:W-:Y:S01]  /*1fc0*/  IMAD.U32 R9, RZ, RZ, UR45 ;  /* 0x0000002dff097e24 */ /* 0x000fe2000f8e00ff */
[----:B------:R-:W-:Y:S01]  /*1fd0*/  UMOV UR47, 0x40000040 ;  /* 0x40000040002f7882 */ /* 0x000fe20000000000 */
[----:B------:R-:W-:Y:S01]  /*1fe0*/  UMOV UR51, 0x40000040 ;  /* 0x4000004000337882 */ /* 0x000fe20000000000 */
[----:B------:R-:W-:Y:S01]  /*1ff0*/  ULOP3.LUT UR4, UR4, 0x3fff, URZ, 0xc0, !UPT ;  /* 0x00003fff04047892 */ /* 0x000fe2000f8ec03f */
[----:B------:R-:W-:Y:S01]  /*2000*/  P2R R120, PR, RZ, 0x1 ;  /* 0x00000001ff787803 */ /* 0x000fe20000000000 */
[----:B01----:R-:W-:Y:S01]  /*2010*/  @!P1 VIADD R10, R10, 0x34840 ;  /* 0x000348400a0a9836 */ /* 0x003fe20000000000 */
[----:B------:R-:W-:Y:S01]  /*2020*/  R2UR UR54, R18 ;  /* 0x00000000123672ca */ /* 0x000fe200000e0000 */
[----:B------:R-:W-:-:S02]  /*2030*/  ULOP3.LUT UR5, UR4, 0x10000, URZ, 0xfc, !UPT ;  /* 0x0001000004057892 */ /* 0x000fc4000f8efc3f */
[----:B------:R-:W-:Y:S02]  /*2040*/  ULOP3.LUT UR4, UR36, 0x10000, URZ, 0xfc, !UPT ;  /* 0x0001000024047892 */ /* 0x000fe4000f8efc3f */
[----:B------:R-:W-:Y:S02]  /*2050*/  UIMAD UR6, UR6, 0xb00, UR5 ;  /* 0x00000b00060678a4 */ /* 0x000fe4000f8e0205 */
[----:B------:R-:W-:Y:S01]  /*2060*/  IMAD.U32 R3, RZ, RZ, UR5 ;  /* 0x00000005ff037e24 */ /* 0x000fe2000f8e00ff */
[----:B------:R-:W-:Y:S01]  /*2070*/  UMOV UR5, 0x40000040 ;  /* 0x4000004000057882 */ /* 0x000fe20000000000 */
[----:B------:R-:W-:Y:S01]  /*2080*/  UIADD3 UR10, UR6, 0x80, URZ ;  /* 0x00000080060a7890 */ /* 0x000fe2000fffe03f */
[----:B------:R-:W-:Y:S01]  /*2090*/  UMOV UR8, UR4 ;  /* 0x0000000400087c82 */ /* 0x000fe20008000000 */
[----:B------:R-:W-:Y:S01]  /*20a0*/  UMOV UR9, UR5 ;  /* 0x0000000500097c82 */ /* 0x000fe20008000000 */
[----:B------:R-:W-:Y:S02]  /*20b0*/  UIADD3 UR14, UR6, 0x100, URZ ;  /* 0x00000100060e7890 */ /* 0x000fe4000fffe03f */
[----:B------:R-:W-:Y:S01]  /*20c0*/  HGMMA.64x16x16.F32 R112, gdesc[UR4], RZ, !UPT, gsb0 ;  /* 0x00200000047079f0 */ /* 0x000fe2000c0008ff */
[----:B------:R-:W-:Y:S01]  /*20d0*/  UMOV UR12, UR4 ;  /* 0x00000004000c7c82 */ /* 0x000fe20008000000 */
[----:B------:R-:W-:Y:S01]  /*20e0*/  UMOV UR13, UR5 ;  /* 0x00000005000d7c82 */ /* 0x000fe20008000000 */
[----:B------:R-:W-:Y:S01]  /*20f0*/  UIADD3 UR18, UR6, 0x180, URZ ;  /* 0x0000018006127890 */ /* 0x000fe2000fffe03f */
        /* <DEDUP_REMOVED lines=20> */
[----:B------:R-:W-:-:S02]  /*2240*/  UIADD3 UR7, UR4, 0x2, URZ ;  /* 0x0000000204077890 */ /* 0x000fc4000fffe03f */
[----:B------:R-:W-:-:S05]  /*2250*/  UIADD3 UR50, UR6, 0x604, URZ ;  /* 0x0000060406327890 */ /* 0x000fca000fffe03f */
[----:B------:R-:W-:Y:S01]  /*2260*/  UMOV UR44, UR7 ;  /* 0x00000007002c7c82 */ /* 0x000fe20008000000 */
[----:B------:R-:W-:Y:S01]  /*2270*/  UIADD3 UR7, UR4, 0x4, URZ ;  /* 0x0000000404077890 */ /* 0x000fe2000fffe03f */
[----:B------:R-:W-:Y:S01]  /*2280*/  IMAD.U32 R8, RZ, RZ, UR44 ;  /* 0x0000002cff087e24 */ /* 0x000fe2000f8e00ff */
        /* <DEDUP_REMOVED lines=30> */
[----:B--2---:R-:W-:Y:S01]  /*2470*/  IADD3 R12, R12, 0xb0, -R121 ;  /* 0x000000b00c0c7810 */ /* 0x004fe20007ffe879 */
        /* <DEDUP_REMOVED lines=357> */
[----:B------:R-:W-:Y:S02]  /*3ad0*/  ULDC UR11, c[0x0][0x988] ;  /* 0x00026200000b7ab9 */ /* 0x000fe40000000800 */
        /* <DEDUP_REMOVED lines=128> */
[----:B------:R-:W-:Y:S01]  /*42e0*/  FMUL.FTZ R21, R117, UR7 ;  /* 0x0000000775157c20 */ /* 0x000fe20008410000 */
[----:B------:R-:W-:Y:S01]  /*42f0*/  UMOV UR23, 0x40000040 ;  /* 0x4000004000177882 */ /* 0x000fe20000000000 */
[----:B------:R-:W-:Y:S01]  /*4300*/  MUFU.TANH R13, R13 ;  /* 0x0000000d000d7308 */ /* 0x000fe20000002400 */
[----:B------:R-:W-:Y:S01]  /*4310*/  FMUL.FTZ R14, R115, UR7 ;  /* 0x00000007730e7c20 */ /* 0x000fe20008410000 */
[----:B------:R-:W-:-:S06]  /*4320*/  FMUL.FTZ R82, R118, UR7 ;  /* 0x0000000776527c20 */ /* 0x000fcc0008410000 */
[----:B------:R-:W-:Y:S08]  /*4330*/  MUFU.TANH R15, R15 ;  /* 0x0000000f000f7308 */ /* 0x000ff00000002400 */
[----:B------:R-:W0:Y:S08]  /*4340*/  MUFU.TANH R11, R11 ;  /* 0x0000000b000b7308 */ /* 0x000e300000002400 */
[----:B------:R-:W-:Y:S08]  /*4350*/  MUFU.TANH R83, R83 ;  /* 0x0000005300537308 */ /* 0x000ff00000002400 */
[----:B------:R-:W-:Y:S08]  /*4360*/  MUFU.TANH R20, R20 ;  /* 0x0000001400147308 */ /* 0x000ff00000002400 */
[----:B------:R-:W1:Y:S01]  /*4370*/  MUFU.TANH R21, R21 ;  /* 0x0000001500157308 */ /* 0x000e620000002400 */
        /* <DEDUP_REMOVED lines=16> */
[----:B------:R-:W2:Y:S08]  /*4480*/  MUFU.TANH R14, R14 ;  /* 0x0000000e000e7308 */ /* 0x000eb00000002400 */
[----:B------:R-:W3:Y:S08]  /*4490*/  MUFU.TANH R82, R82 ;  /* 0x0000005200527308 */ /* 0x000ef00000002400 */
[----:B------:R-:W4:Y:S08]  /*44a0*/  MUFU.TANH R81, R81 ;  /* 0x0000005100517308 */ /* 0x000f300000002400 */
[----:B------:R-:W5:Y:S01]  /*44b0*/  MUFU.TANH R85, R85 ;  /* 0x0000005500557308 */ /* 0x000f620000002400 */
        /* <DEDUP_REMOVED lines=11> */
[----:B------:R-:W-:Y:S01]  /*4570*/  FMUL.FTZ R102, R103, UR7 ;  /* 0x0000000767667c20 */ /* 0x000fe20008410000 */
[----:B------:R-:W5:Y:S01]  /*4580*/  MUFU.TANH R84, R84 ;  /* 0x0000005400547308 */ /* 0x000f620000002400 */
[----:B------:R-:W-:-:S07]  /*4590*/  FMUL.FTZ R99, R99, UR7 ;  /* 0x0000000763637c20 */ /* 0x000fce0008410000 */
[----:B------:R-:W-:Y:S08]  /*45a0*/  MUFU.TANH R106, R106 ;  /* 0x0000006a006a7308 */ /* 0x000ff00000002400 */
[----:B------:R-:W5:Y:S08]  /*45b0*/  MUFU.TANH R105, R105 ;  /* 0x0000006900697308 */ /* 0x000f700000002400 */
        /* <DEDUP_REMOVED lines=36> */
[----:B------:R-:W5:Y:S08]  /*4800*/  MUFU.TANH R98, R98 ;  /* 0x0000006200627308 */ /* 0x000f700000002400 */
[----:B------:R-:W-:Y:S08]  /*4810*/  MUFU.TANH R90, R90 ;  /* 0x0000005a005a7308 */ /* 0x000ff00000002400 */
[----:B------:R-:W5:Y:S08]  /*4820*/  MUFU.TANH R94, R94 ;  /* 0x0000005e005e7308 */ /* 0x000f700000002400 */
[----:B------:R-:W5:Y:S08]  /*4830*/  MUFU.TANH R76, R76 ;  /* 0x0000004c004c7308 */ /* 0x000f700000002400 */
        /* <DEDUP_REMOVED lines=10> */
[----:B------:R-:W5:Y:S01]  /*48e0*/  MUFU.TANH R77, R77 ;  /* 0x0000004d004d7308 */ /* 0x000f620000002400 */
[----:B------:R-:W-:Y:S01]  /*48f0*/  UMOV UR23, 0x40000040 ;  /* 0x4000004000177882 */ /* 0x000fe20000000000 */
[----:B------:R-:W-:Y:S01]  /*4900*/  FMUL.FTZ R64, R64, UR7 ;  /* 0x0000000740407c20 */ /* 0x000fe20008410000 */
[----:B------:R-:W-:Y:S01]  /*4910*/  FMUL.FTZ R65, R65, UR7 ;  /* 0x0000000741417c20 */ /* 0x000fe20008410000 */
[----:B------:R-:W-:-:S04]  /*4920*/  FMUL.FTZ R71, R71, UR7 ;  /* 0x0000000747477c20 */ /* 0x000fc80008410000 */
[----:B------:R-:W5:Y:S08]  /*4930*/  MUFU.TANH R102, R102 ;  /* 0x0000006600667308 */ /* 0x000f700000002400 */
[----:B------:R-:W-:Y:S08]  /*4940*/  MUFU.TANH R89, R89 ;  /* 0x0000005900597308 */ /* 0x000ff00000002400 */
[----:B------:R-:W5:Y:S08]  /*4950*/  MUFU.TANH R93, R93 ;  /* 0x0000005d005d7308 */ /* 0x000f700000002400 */
[----:B------:R-:W-:Y:S08]  /*4960*/  MUFU.TANH R92, R92 ;  /* 0x0000005c005c7308 */ /* 0x000ff00000002400 */
[----:B------:R-:W5:Y:S08]  /*4970*/  MUFU.TANH R95, R95 ;  /* 0x0000005f005f7308 */ /* 0x000f700000002400 */
[----:B------:R-:W5:Y:S01]  /*4980*/  MUFU.TANH R64, R64 ;  /* 0x0000004000407308 */ /* 0x000f620000002400 */
[----:B------:R-:W-:-:S02]  /*4990*/  WARPGROUP.DEPBAR.LE gsb0, 0x0 ;  /* 0x00008000000079c5 */ /* 0x000fc40000010000 */
[----:B------:R-:W-:Y:S01]  /*49a0*/  WARPGROUP.ARRIVE ;  /* 0x00000000000079c5 */ /* 0x000fe20000000000 */
[----:B------:R-:W-:Y:S01]  /*49b0*/  FMUL.FTZ R70, R57, UR7 ;  /* 0x0000000739467c20 */ /* 0x000fe20008410000 */
[----:B------:R-:W-:Y:S02]  /*49c0*/  IMAD.U32 R57, RZ, RZ, UR53 ;  /* 0x00000035ff397e24 */ /* 0x000fe4000f8e00ff */
[----:B------:R-:W-:Y:S01]  /*49d0*/  FMUL.FTZ R113, R62, UR7 ;  /* 0x000000073e717c20 */ /* 0x000fe20008410000 */
[----:B------:R-:W-:Y:S01]  /*49e0*/  FMUL.FTZ R62, R63, UR7 ;  /* 0x000000073f3e7c20 */ /* 0x000fe20008410000 */
[----:B------:R-:W-:Y:S01]  /*49f0*/  FMUL.FTZ R69, R56, UR7 ;  /* 0x0000000738457c20 */ /* 0x000fe20008410000 */
[----:B------:R-:W-:Y:S01]  /*4a00*/  HGMMA.64x16x16.F32 R48, gdesc[UR20], R48, gsb0 ;  /* 0x00200000143079f0 */ /* 0x000fe20008000830 */
[----:B------:R-:W-:Y:S01]  /*4a10*/  UIADD3 UR22, UR6, 0x986, URZ ;  /* 0x0000098606167890 */ /* 0x000fe2000fffe03f */
[----:B------:R-:W-:Y:S01]  /*4a20*/  IMAD R12, R57, -0xb0, R12 ;  /* 0xffffff50390c7824 */ /* 0x000fe200078e020c */
[----:B------:R-:W-:Y:S01]  /*4a30*/  UMOV UR23, 0x40000040 ;  /* 0x4000004000177882 */ /* 0x000fe20000000000 */
[----:B------:R-:W-:Y:S01]  /*4a40*/  FMUL.FTZ R111, R59, UR7 ;  /* 0x000000073b6f7c20 */ /* 0x000fe20008410000 */
[----:B------:R-:W-:Y:S01]  /*4a50*/  FMUL.FTZ R112, R58, UR7 ;  /* 0x000000073a707c20 */ /* 0x000fe20008410000 */
[----:B------:R-:W5:Y:S01]  /*4a60*/  MUFU.TANH R72, R72 ;  /* 0x0000004800487308 */ /* 0x000f620000002400 */
[----:B------:R-:W-:Y:S01]  /*4a70*/  ISETP.GT.AND P5, PT, R12, RZ, PT ;  /* 0x000000ff0c00720c */ /* 0x000fe20003fa4270 */
[----:B------:R-:W-:Y:S01]  /*4a80*/  FMUL.FTZ R110, R60, UR7 ;  /* 0x000000073c6e7c20 */ /* 0x000fe20008410000 */
[C---:B------:R-:W-:Y:S01]  /*4a90*/  ISETP.GT.AND P4, PT, R12.reuse, 0x1, PT ;  /* 0x000000010c00780c */ /* 0x040fe20003f84270 */
[----:B------:R-:W-:Y:S01]  /*4aa0*/  FMUL.FTZ R61, R61, UR7 ;  /* 0x000000073d3d7c20 */ /* 0x000fe20008410000 */
[C---:B------:R-:W-:Y:S01]  /*4ab0*/  ISETP.GT.AND P3, PT, R12.reuse, 0x9, PT ;  /* 0x000000090c00780c */ /* 0x040fe20003f64270 */
[----:B------:R-:W-:Y:S01]  /*4ac0*/  UIADD3 UR53, UR53, -0x2, URZ ;  /* 0xfffffffe35357890 */ /* 0x000fe2000fffe03f */
[----:B------:R-:W-:Y:S01]  /*4ad0*/  ISETP.GT.AND P2, PT, R12, 0x8, PT ;  /* 0x000000080c00780c */ /* 0x000fe20003f44270 */
[----:B------:R-:W5:Y:S01]  /*4ae0*/  MUFU.TANH R65, R65 ;  /* 0x0000004100417308 */ /* 0x000f620000002400 */
[----:B0-----:R-:W-:Y:S01]  /*4af0*/  FSEL R11, R11, -INF , P5 ;  /* 0xff8000000b0b7808 */ /* 0x001fe20002800000 */
[----:B------:R-:W-:Y:S01]  /*4b00*/  UISETP.GE.AND UP0, UPT, UR53, UR54, UPT ;  /* 0x000000363500728c */ /* 0x000fe2000bf06270 */
[----:B-1----:R-:W-:-:S02]  /*4b10*/  FSEL R68, R21, -INF , P3 ;  /* 0xff80000015447808 */ /* 0x002fc40001800000 */
[----:B------:R-:W-:Y:S02]  /*4b20*/  ISETP.GT.AND P6, PT, R12, 0x10, PT ;  /* 0x000000100c00780c */ /* 0x000fe40003fc4270 */
[----:B--2---:R-:W-:Y:S01]  /*4b30*/  FSEL R14, R14, -INF , P4 ;  /* 0xff8000000e0e7808 */ /* 0x004fe20002000000 */
[----:B------:R-:W0:Y:S01]  /*4b40*/  MUFU.TANH R67, R67 ;  /* 0x0000004300437308 */ /* 0x000e220000002400 */
[----:B------:R-:W-:-:S07]  /*4b50*/  FSEL R80, R80, -INF , P6 ;  /* 0xff80000050507808 */ /* 0x000fce0003000000 */
[----:B------:R-:W1:Y:S08]  /*4b60*/  MUFU.TANH R74, R74 ;  /* 0x0000004a004a7308 */ /* 0x000e700000002400 */
[----:B------:R-:W2:Y:S08]  /*4b70*/  MUFU.TANH R78, R78 ;  /* 0x0000004e004e7308 */ /* 0x000eb00000002400 */
[----:B------:R-:W2:Y:S01]  /*4b80*/  MUFU.TANH R73, R73 ;  /* 0x0000004900497308 */ /* 0x000ea20000002400 */
[----:B------:R-:W-:-:S02]  /*4b90*/  WARPGROUP.DEPBAR.LE gsb0, 0x0 ;  /* 0x00008000000079c5 */ /* 0x000fc40000010000 */
[----:B------:R-:W-:Y:S01]  /*4ba0*/  WARPGROUP.ARRIVE ;  /* 0x00000000000079c5 */ /* 0x000fe20000000000 */
[----:B------:R-:W-:Y:S01]  /*4bb0*/  FMUL.FTZ R63, R48, UR7 ;  /* 0x00000007303f7c20 */ /* 0x000fe20008410000 */
[----:B------:R-:W-:Y:S01]  /*4bc0*/  FMUL.FTZ R114, R49, UR7 ;  /* 0x0000000731727c20 */ /* 0x000fe20008410000 */
        /* <DEDUP_REMOVED lines=8> */
[----:B------:R-:W-:Y:S01]  /*4c50*/  FSEL R15, R83, -INF , P3 ;  /* 0xff800000530f7808 */ /* 0x000fe20001800000 */
[----:B------:R-:W-:Y:S01]  /*4c60*/  UIADD3 UR22, UR6, 0xa06, URZ ;  /* 0x00000a0606167890 */ /* 0x000fe2000fffe03f */
[----:B------:R3:W-:Y:S01]  /*4c70*/  MUFU.TANH R83, R48 ;  /* 0x0000003000537308 */ /* 0x0007e20000002400 */
[----:B------:R-:W-:Y:S01]  /*4c80*/  FSEL R51, R20, -INF , P2 ;  /* 0xff80000014337808 */ /* 0x000fe20001000000 */
[----:B------:R-:W-:Y:S01]  /*4c90*/  FMUL.FTZ R55, R55, UR7 ;  /* 0x0000000737377c20 */ /* 0x000fe20008410000 */
[----:B------:R-:W-:Y:S01]  /*4ca0*/  FSEL R21, R86, -INF , P5 ;  /* 0xff80000056157808 */ /* 0x000fe20002800000 */
[----:B------:R-:W-:Y:S01]  /*4cb0*/  UMOV UR23, 0x40000040 ;  /* 0x4000004000177882 */ /* 0x000fe20000000000 */
[----:B------:R-:W-:Y:S01]  /*4cc0*/  FSEL R20, R104, -INF , P6 ;  /* 0xff80000068147808 */ /* 0x000fe20003000000 */
[----:B------:R-:W-:Y:S01]  /*4cd0*/  FMUL.FTZ R115, R50, UR7 ;  /* 0x0000000732737c20 */ /* 0x000fe20008410000 */
[----:B------:R-:W-:Y:S01]  /*4ce0*/  ISETP.GT.AND P4, PT, R12, 0x18, PT ;  /* 0x000000180c00780c */ /* 0x000fe20003f84270 */
[----:B------:R5:W-:Y:S01]  /*4cf0*/  MUFU.TANH R86, R53 ;  /* 0x0000003500567308 */ /* 0x000be20000002400 */
[----:B---3--:R-:W-:-:S02]  /*4d00*/  FMNMX.FTZ R48, R49, R52, !PT ;  /* 0x0000003431307209 */ /* 0x008fc40007810000 */
[----:B------:R-:W-:Y:S02]  /*4d10*/  FSEL R13, R82, -INF , P2 ;  /* 0xff800000520d7808 */ /* 0x000fe40001000000 */
[----:B----4-:R-:W-:Y:S02]  /*4d20*/  FSEL R81, R81, -INF , P5 ;  /* 0xff80000051517808 */ /* 0x010fe40002800000 */
[C---:B------:R-:W-:Y:S01]  /*4d30*/  ISETP.GT.AND P2, PT, R12.reuse, 0x19, PT ;  /* 0x000000190c00780c */ /* 0x040fe20003f44270 */
[----:B------:R3:W-:Y:S01]  /*4d40*/  MUFU.TANH R104, R54 ;  /* 0x0000003600687308 */ /* 0x0007e20000002400 */
[----:B-----5:R-:W-:Y:S02]  /*4d50*/  FMNMX.FTZ R53, R51, R48, !PT ;  /* 0x0000003033357209 */ /* 0x020fe40007810000 */
[----:B------:R-:W-:Y:S02]  /*4d60*/  ISETP.GT.AND P3, PT, R12, 0x20, PT ;  /* 0x000000200c00780c */ /* 0x000fe40003f64270 */
[----:B------:R-:W-:-:S02]  /*4d70*/  FMNMX.FTZ R53, R68, R53, !PT ;  /* 0x0000003544357209 */ /* 0x000fc40007810000 */
[----:B------:R-:W-:Y:S01]  /*4d80*/  ISETP.GT.AND P5, PT, R12, 0x28, PT ;  /* 0x000000280c00780c */ /* 0x000fe20003fa4270 */
[----:B------:R-:W4:Y:S01]  /*4d90*/  MUFU.TANH R71, R71 ;  /* 0x0000004700477308 */ /* 0x000f220000002400 */
[----:B---3--:R-:W-:Y:S02]  /*4da0*/  FMNMX.FTZ R54, R80, R53, !PT ;  /* 0x0000003550367209 */ /* 0x008fe40007810000 */
[----:B------:R-:W-:Y:S02]  /*4db0*/  FSEL R85, R85, -INF , P4 ;  /* 0xff80000055557808 */ /* 0x000fe40002000000 */
[----:B------:R-:W-:Y:S02]  /*4dc0*/  FMNMX.FTZ R54, R81, R54, !PT ;  /* 0x0000003651367209 */ /* 0x000fe40007810000 */
[----:B------:R-:W-:Y:S01]  /*4dd0*/  FSEL R84, R84, -INF , P2 ;  /* 0xff80000054547808 */ /* 0x000fe20001000000 */
[----:B------:R-:W3:Y:S01]  /*4de0*/  MUFU.TANH R109, R109 ;  /* 0x0000006d006d7308 */ /* 0x000ee20000002400 */
[----:B------:R-:W-:-:S02]  /*4df0*/  FSEL R105, R105, -INF , P3 ;  /* 0xff80000069697808 */ /* 0x000fc40001800000 */
[----:B------:R-:W-:Y:S02]  /*4e00*/  ISETP.GT.AND P6, PT, R12, 0x21, PT ;  /* 0x000000210c00780c */ /* 0x000fe40003fc4270 */
[----:B------:R-:W-:Y:S02]  /*4e10*/  FSEL R98, R98, -INF , P5 ;  /* 0xff80000062627808 */ /* 0x000fe40002800000 */
[----:B------:R-:W-:Y:S01]  /*4e20*/  FSEL R96, R96, -INF , P6 ;  /* 0xff80000060607808 */ /* 0x000fe20003000000 */
[----:B------:R-:W5:Y:S01]  /*4e30*/  MUFU.TANH R66, R66 ;  /* 0x0000004200427308 */ /* 0x000f620000002400 */
[----:B------:R-:W-:Y:S02]  /*4e40*/  WARPGROUP.DEPBAR.LE gsb0, 0x0 ;  /* 0x00008000000079c5 */ /* 0x000fe40000010000 */
[----:B------:R-:W-:Y:S01]  /*4e50*/  WARPGROUP.ARRIVE ;  /* 0x00000000000079c5 */ /* 0x000fe20000000000 */
[----:B------:R-:W-:Y:S01]  /*4e60*/  FMUL.FTZ R56, R41, UR7 ;  /* 0x0000000729387c20 */ /* 0x000fe20008410000 */
[----:B------:R-:W-:Y:S01]  /*4e70*/  FMUL.FTZ R57, R42, UR7 ;  /* 0x000000072a397c20 */ /* 0x000fe20008410000 */
[----:B------:R-:W-:Y:S01]  /*4e80*/  FMUL.FTZ R59, R44, UR7 ;  /* 0x000000072c3b7c20 */ /* 0x000fe20008410000 */
[----:B------:R-:W-:Y:S01]  /*4e90*/  FSEL R41, R106, -INF , P2 ;  /* 0xff8000006a297808 */ /* 0x000fe20001000000 */
[----:B------:R-:W-:Y:S01]  /*4ea0*/  FMUL.FTZ R117, R46, UR7 ;  /* 0x000000072e757c20 */ /* 0x000fe20008410000 */
[----:B------:R-:W-:Y:S01]  /*4eb0*/  FSEL R42, R108, -INF , P3 ;  /* 0xff8000006c2a7808 */ /* 0x000fe20001800000 */
[----:B------:R-:W-:Y:S01]  /*4ec0*/  HGMMA.64x16x16.F32 R32, gdesc[UR20], R32, gsb0 ;  /* 0x00200000142079f0 */ /* 0x000fe20008000820 */
[C---:B------:R-:W-:Y:S01]  /*4ed0*/  ISETP.GT.AND P2, PT, R12.reuse, 0x30, PT ;  /* 0x000000300c00780c */ /* 0x040fe20003f44270 */
[----:B------:R-:W-:Y:S01]  /*4ee0*/  FMUL.FTZ R118, R47, UR7 ;  /* 0x000000072f767c20 */ /* 0x000fe20008410000 */
[----:B------:R-:W-:Y:S01]  /*4ef0*/  ISETP.GT.AND P3, PT, R12, 0x31, PT ;  /* 0x000000310c00780c */ /* 0x000fe20003f64270 */
[----:B------:R-:W-:Y:S01]  /*4f00*/  FMUL.FTZ R58, R43, UR7 ;  /* 0x000000072b3a7c20 */ /* 0x000fe20008410000 */
[----:B------:R-:W-:Y:S01]  /*4f10*/  FSEL R44, R101, -INF , P5 ;  /* 0xff800000652c7808 */ /* 0x000fe20002800000 */
[----:B------:R-:W-:Y:S01]  /*4f20*/  FMUL.FTZ R50, R40, UR7 ;  /* 0x0000000728327c20 */ /* 0x000fe20008410000 */
[----:B------:R0:W-:Y:S01]  /*4f30*/  MUFU.TANH R101, R55 ;  /* 0x0000003700657308 */ /* 0x0001e20000002400 */
[----:B------:R-:W-:Y:S01]  /*4f40*/  FSEL R46, R103, -INF , P2 ;  /* 0xff800000672e7808 */ /* 0x000fe20001000000 */
[----:B------:R-:W-:Y:S01]  /*4f50*/  FMUL.FTZ R60, R45, UR7 ;  /* 0x000000072d3c7c20 */ /* 0x000fe20008410000 */
[----:B------:R-:W-:Y:S01]  /*4f60*/  FSEL R100, R100, -INF , P2 ;  /* 0xff80000064647808 */ /* 0x000fe20001000000 */
[----:B------:R-:W-:Y:S01]  /*4f70*/  UIADD3 UR22, UR6, 0xa86, URZ ;  /* 0x00000a8606167890 */ /* 0x000fe2000fffe03f */
[----:B------:R-:W-:Y:S01]  /*4f80*/  FSEL R47, R91, -INF , P3 ;  /* 0xff8000005b2f7808 */ /* 0x000fe20001800000 */
[----:B------:R-:W-:Y:S01]  /*4f90*/  UMOV UR23, 0x40000040 ;  /* 0x4000004000177882 */ /* 0x000fe20000000000 */
[----:B------:R-:W-:Y:S01]  /*4fa0*/  ISETP.GT.AND P2, PT, R12, 0x41, PT ;  /* 0x000000410c00780c */ /* 0x000fe20003f44270 */
[----:B------:R1:W-:Y:S01]  /*4fb0*/  MUFU.TANH R91, R56 ;  /* 0x00000038005b7308 */ /* 0x0003e20000002400 */
[----:B0-----:R-:W-:-:S02]  /*4fc0*/  FMNMX.FTZ R55, R85, R54, !PT ;  /* 0x0000003655377209 */ /* 0x001fc40007810000 */
[----:B------:R-:W-:Y:S02]  /*4fd0*/  FSEL R54, R75, -INF , P2 ;  /* 0xff8000004b367808 */ /* 0x000fe40001000000 */
[----:B------:R-:W-:Y:S02]  /*4fe0*/  FSEL R43, R99, -INF , P6 ;  /* 0xff800000632b7808 */ /* 0x000fe40003000000 */
[----:B------:R-:W-:Y:S01]  /*4ff0*/  ISETP.GT.AND P6, PT, R12, 0x38, PT ;  /* 0x000000380c00780c */ /* 0x000fe20003fc4270 */
[----:B------:R0:W-:Y:S01]  /*5000*/  MUFU.TANH R99, R50 ;  /* 0x0000003200637308 */ /* 0x0001e20000002400 */
[----:B-1----:R-:W-:Y:S02]  /*5010*/  FMNMX.FTZ R56, R84, R55, !PT ;  /* 0x0000003754387209 */ /* 0x002fe40007810000 */
[----:B------:R-:W-:Y:S02]  /*5020*/  FSEL R82, R88, -INF , P3 ;  /* 0xff80000058527808 */ /* 0x000fe40001800000 */
[----:B------:R-:W-:-:S02]  /*5030*/  FMNMX.FTZ R75, R105, R56, !PT ;  /* 0x00000038694b7209 */ /* 0x000fc40007810000 */
[----:B------:R-:W-:Y:S01]  /*5040*/  FSEL R40, R107, -INF , P4 ;  /* 0xff8000006b287808 */ /* 0x000fe20002000000 */
[----:B------:R-:W1:Y:S01]  /*5050*/  MUFU.TANH R79, R79 ;  /* 0x0000004f004f7308 */ /* 0x000e620000002400 */
[C---:B------:R-:W-:Y:S02]  /*5060*/  ISETP.GT.AND P3, PT, R12.reuse, 0x48, PT ;  /* 0x000000480c00780c */ /* 0x040fe40003f64270 */
[----:B------:R-:W-:Y:S02]  /*5070*/  ISETP.GT.AND P4, PT, R12, 0x29, PT ;  /* 0x000000290c00780c */ /* 0x000fe40003f84270 */
[----:B------:R-:W-:Y:S02]  /*5080*/  FMNMX.FTZ R75, R96, R75, !PT ;  /* 0x0000004b604b7209 */ /* 0x000fe40007810000 */
[----:B------:R-:W-:Y:S01]  /*5090*/  FSEL R48, R94, -INF , P6 ;  /* 0xff8000005e307808 */ /* 0x000fe20003000000 */
[----:B------:R-:W1:Y:S01]  /*50a0*/  MUFU.TANH R62, R62 ;  /* 0x0000003e003e7308 */ /* 0x000e620000002400 */
[----:B------:R-:W-:-:S02]  /*50b0*/  FSEL R90, R90, -INF , P6 ;  /* 0xff8000005a5a7808 */ /* 0x000fc40003000000 */
[----:B------:R-:W-:Y:S02]  /*50c0*/  ISETP.GT.AND P6, PT, R12, 0x49, PT ;  /* 0x000000490c00780c */ /* 0x000fe40003fc4270 */
[----:B------:R-:W-:Y:S02]  /*50d0*/  FSEL R55, R76, -INF , P3 ;  /* 0xff8000004c377808 */ /* 0x000fe40001800000 */
[----:B------:R-:W-:Y:S01]  /*50e0*/  FSEL R97, R97, -INF , P4 ;  /* 0xff80000061617808 */ /* 0x000fe20002000000 */
[----:B------:R-:W1:Y:S01]  /*50f0*/  MUFU.TANH R69, R69 ;  /* 0x0000004500457308 */ /* 0x000e620000002400 */
[----:B------:R-:W-:Y:S02]  /*5100*/  FMNMX.FTZ R76, R98, R75, !PT ;  /* 0x0000004b624c7209 */ /* 0x000fe40007810000 */
[----:B------:R-:W-:Y:S02]  /*5110*/  FSEL R56, R77, -INF , P6 ;  /* 0xff8000004d387808 */ /* 0x000fe40003000000 */
[----:B------:R-:W-:Y:S01]  /*5120*/  FMNMX.FTZ R77, R97, R76, !PT ;  /* 0x0000004c614d7209 */ /* 0x000fe20007810000 */
[----:B------:R-:W-:-:S02]  /*5130*/  WARPGROUP.DEPBAR.LE gsb0, 0x0 ;  /* 0x00008000000079c5 */ /* 0x000fc40000010000 */
[----:B------:R-:W-:Y:S01]  /*5140*/  ISETP.GT.AND P5, PT, R12, 0x39, PT ;  /* 0x000000390c00780c */ /* 0x000fe20003fa4270 */
[----:B------:R-:W-:Y:S01]  /*5150*/  WARPGROUP.ARRIVE ;  /* 0x00000000000079c5 */ /* 0x000fe20000000000 */
[----:B------:R-:W-:Y:S01]  /*5160*/  FMNMX.FTZ R77, R100, R77, !PT ;  /* 0x0000004d644d7209 */ /* 0x000fe20007810000 */
[----:B------:R-:W1:Y:S01]  /*5170*/  MUFU.TANH R61, R61 ;  /* 0x0000003d003d7308 */ /* 0x000e620000002400 */
[----:B------:R-:W-:Y:S02]  /*5180*/  FSEL R45, R102, -INF , P4 ;  /* 0xff800000662d7808 */ /* 0x000fe40002000000 */
[C---:B------:R-:W-:Y:S01]  /*5190*/  ISETP.GT.AND P4, PT, R12.reuse, 0x40, PT ;  /* 0x000000400c00780c */ /* 0x040fe20003f84270 */
[----:B------:R-:W-:Y:S01]  /*51a0*/  HGMMA.64x16x16.F32 R24, gdesc[UR20], R24, gsb0 ;  /* 0x00200000141879f0 */ /* 0x000fe20008000818 */
[----:B0-----:R-:W-:Y:S02]  /*51b0*/  FSEL R50, R93, -INF , P5 ;  /* 0xff8000005d327808 */ /* 0x001fe40002800000 */
[----:B------:R-:W-:Y:S01]  /*51c0*/  FSEL R89, R89, -INF , P5 ;  /* 0xff80000059597808 */ /* 0x000fe20002800000 */
[----:B------:R2:W-:Y:S01]  /*51d0*/  MUFU.TANH R93, R58 ;  /* 0x0000003a005d7308 */ /* 0x0005e20000002400 */
[----:B------:R-:W-:-:S02]  /*51e0*/  ISETP.GT.AND P5, PT, R12, 0x50, PT ;  /* 0x000000500c00780c */ /* 0x000fc40003fa4270 */
[----:B------:R-:W-:Y:S02]  /*51f0*/  FMNMX.FTZ R77, R82, R77, !PT ;  /* 0x0000004d524d7209 */ /* 0x000fe40007810000 */
[----:B------:R-:W-:Y:S02]  /*5200*/  FSEL R53, R95, -INF , P4 ;  /* 0xff8000005f357808 */ /* 0x000fe40002000000 */
[----:B------:R-:W-:Y:S01]  /*5210*/  FSEL R92, R92, -INF , P4 ;  /* 0xff8000005c5c7808 */ /* 0x000fe20002000000 */
[----:B------:R4:W-:Y:S01]  /*5220*/  MUFU.TANH R95, R60 ;  /* 0x0000003c005f7308 */ /* 0x0009e20000002400 */
[----:B------:R-:W-:Y:S02]  /*5230*/  ISETP.GT.AND P4, PT, R12, 0x51, PT ;  /* 0x000000510c00780c */ /* 0x000fe40003f84270 */
[----:B------:R-:W-:Y:S02]  /*5240*/  FSEL R75, R64, -INF , P5 ;  /* 0xff800000404b7808 */ /* 0x000fe40002800000 */
[----:B------:R-:W-:-:S02]  /*5250*/  FMNMX.FTZ R64, R90, R77, !PT ;  /* 0x0000004d5a407209 */ /* 0x000fc40007810000 */
[----:B------:R-:W-:Y:S01]  /*5260*/  FSEL R72, R72, -INF , P2 ;  /* 0xff80000048487808 */ /* 0x000fe20001000000 */
[----:B------:R-:W0:Y:S01]  /*5270*/  MUFU.TANH R70, R70 ;  /* 0x0000004600467308 */ /* 0x000e220000002400 */
[----:B------:R-:W-:Y:S02]  /*5280*/  ISETP.GT.AND P2, PT, R12, 0x58, PT ;  /* 0x000000580c00780c */ /* 0x000fe40003f44270 */
[----:B------:R-:W-:Y:S02]  /*5290*/  FSEL R76, R65, -INF , P4 ;  /* 0xff800000414c7808 */ /* 0x000fe40002000000 */
[----:B------:R-:W-:Y:S02]  /*52a0*/  FMNMX.FTZ R65, R89, R64, !PT ;  /* 0x0000004059417209 */ /* 0x000fe40007810000 */
[----:B------:R-:W-:Y:S01]  /*52b0*/  FSEL R77, R67, -INF , P2 ;  /* 0xff800000434d7808 */ /* 0x000fe20001000000 */
[----:B------:R-:W0:Y:S01]  /*52c0*/  MUFU.TANH R110, R110 ;  /* 0x0000006e006e7308 */ /* 0x000e220000002400 */
[----:B------:R-:W-:Y:S01]  /*52d0*/  FMNMX.FTZ R67, R92, R65, !PT ;  /* 0x000000415c437209 */ /* 0x000fe20007810000 */
[----:B------:R-:W-:Y:S01]  /*52e0*/  FMUL.FTZ R65, R32, UR7 ;  /* 0x0000000720417c20 */ /* 0x000fe20008410000 */
[----:B------:R-:W-:-:S02]  /*52f0*/  FSEL R74, R74, -INF , P3 ;  /* 0xff8000004a4a7808 */ /* 0x000fc40001800000 */
[----:B------:R-:W-:Y:S02]  /*5300*/  FMNMX.FTZ R67, R72, R67, !PT ;  /* 0x0000004348437209 */ /* 0x000fe40007810000 */
[----:B--2---:R-:W-:Y:S01]  /*5310*/  FSEL R58, R78, -INF , P4 ;  /* 0xff8000004e3a7808 */ /* 0x004fe20002000000 */
[----:B------:R3:W-:Y:S01]  /*5320*/  MUFU.TANH R94, R59 ;  /* 0x0000003b005e7308 */ /* 0x0007e20000002400 */
[----:B------:R-:W-:Y:S02]  /*5330*/  FSEL R73, R73, -INF , P6 ;  /* 0xff80000049497808 */ /* 0x000fe40003000000 */
[----:B------:R-:W-:Y:S01]  /*5340*/  FMNMX.FTZ R78, R74, R67, !PT ;  /* 0x000000434a4e7209 */ /* 0x000fe20007810000 */
[----:B------:R-:W-:Y:S01]  /*5350*/  FMUL.FTZ R67, R33, UR7 ;  /* 0x0000000721437c20 */ /* 0x000fe20008410000 */
[----:B------:R-:W-:Y:S02]  /*5360*/  ISETP.GT.AND P3, PT, R12, 0x59, PT ;  /* 0x000000590c00780c */ /* 0x000fe40003f64270 */
[----:B------:R-:W-:Y:S01]  /*5370*/  FMNMX.FTZ R78, R73, R78, !PT ;  /* 0x0000004e494e7209 */ /* 0x000fe20007810000 */
[----:B------:R1:W-:Y:S01]  /*5380*/  MUFU.TANH R88, R57 ;  /* 0x0000003900587308 */ /* 0x0003e20000002400 */
[----:B----4-:R-:W-:-:S02]  /*5390*/  FSEL R60, R71, -INF , P3 ;  /* 0xff800000473c7808 */ /* 0x010fc40001800000 */
[----:B------:R-:W-:Y:S01]  /*53a0*/  FMNMX.FTZ R71, R75, R78, !PT ;  /* 0x0000004e4b477209 */ /* 0x000fe20007810000 */
[----:B------:R-:W-:Y:S01]  /*53b0*/  FMUL.FTZ R78, R34, UR7 ;  /* 0x00000007224e7c20 */ /* 0x000fe20008410000 */
[----:B---3--:R-:W-:Y:S02]  /*53c0*/  FSEL R59, R109, -INF , P2 ;  /* 0xff8000006d3b7808 */ /* 0x008fe40001000000 */
[----:B------:R-:W-:Y:S01]  /*53d0*/  FMNMX.FTZ R102, R76, R71, !PT ;  /* 0x000000474c667209 */ /* 0x000fe20007810000 */
[----:B------:R-:W2:Y:S01]  /*53e0*/  MUFU.TANH R112, R112 ;  /* 0x0000007000707308 */ /* 0x000ea20000002400 */
[C---:B------:R-:W-:Y:S01]  /*53f0*/  ISETP.GT.AND P2, PT, R12.reuse, 0x69, PT ;  /* 0x000000690c00780c */ /* 0x040fe20003f44270 */
[----:B------:R-:W-:Y:S02]  /*5400*/  WARPGROUP.DEPBAR.LE gsb0, 0x0 ;  /* 0x00008000000079c5 */ /* 0x000fe40000010000 */
[----:B------:R-:W-:Y:S01]  /*5410*/  ISETP.GT.AND P6, PT, R12, 0x60, PT ;  /* 0x000000600c00780c */ /* 0x000fe20003fc4270 */
[----:B------:R-:W-:Y:S01]  /*5420*/  FMUL.FTZ R28, R28, UR7 ;  /* 0x000000071c1c7c20 */ /* 0x000fe20008410000 */
[----:B-----5:R-:W-:Y:S01]  /*5430*/  FSEL R66, R66, -INF , P3 ;  /* 0xff80000042427808 */ /* 0x020fe20001800000 */
[----:B------:R-:W-:Y:S01]  /*5440*/  FMUL.FTZ R30, R30, UR7 ;  /* 0x000000071e1e7c20 */ /* 0x000fe20008410000 */
[----:B------:R-:W-:Y:S01]  /*5450*/  FMNMX.FTZ R71, R77, R102, !PT ;  /* 0x000000664d477209 */ /* 0x000fe20007810000 */
[----:B------:R-:W-:Y:S01]  /*5460*/  MUFU.TANH R63, R63 ;  /* 0x0000003f003f7308 */ /* 0x000fe20000002400 */
[----:B-1----:R-:W-:Y:S01]  /*5470*/  FSEL R57, R79, -INF , P5 ;  /* 0xff8000004f397808 */ /* 0x002fe20002800000 */
[----:B------:R-:W-:Y:S01]  /*5480*/  FMUL.FTZ R79, R35, UR7 ;  /* 0x00000007234f7c20 */ /* 0x000fe20008410000 */
[----:B------:R-:W-:Y:S01]  /*5490*/  FSEL R35, R62, -INF , P2 ;  /* 0xff8000003e237808 */ /* 0x000fe20001000000 */
[----:B------:R-:W-:Y:S01]  /*54a0*/  FMUL.FTZ R102, R37, UR7 ;  /* 0x0000000725667c20 */ /* 0x000fe20008410000 */
[----:B------:R-:W-:-:S02]  /*54b0*/  ISETP.GT.AND P5, PT, R12, 0x61, PT ;  /* 0x000000610c00780c */ /* 0x000fc40003fa4270 */
[----:B------:R-:W-:Y:S01]  /*54c0*/  FSEL R69, R69, -INF , P6 ;  /* 0xff80000045457808 */ /* 0x000fe20003000000 */
[----:B------:R-:W1:Y:S01]  /*54d0*/  MUFU.TANH R111, R111 ;  /* 0x0000006f006f7308 */ /* 0x000e620000002400 */
[----:B------:R-:W-:Y:S02]  /*54e0*/  FMNMX.FTZ R62, R66, R71, !PT ;  /* 0x00000047423e7209 */ /* 0x000fe40007810000 */
[----:B------:R-:W-:Y:S02]  /*54f0*/  FSEL R71, R61, -INF , P2 ;  /* 0xff8000003d477808 */ /* 0x000fe40001000000 */
[----:B------:R-:W-:Y:S02]  /*5500*/  ISETP.GT.AND P4, PT, R12, 0x68, PT ;  /* 0x000000680c00780c */ /* 0x000fe40003f84270 */
[----:B0-----:R-:W-:Y:S01]  /*5510*/  FSEL R70, R70, -INF , P5 ;  /* 0xff80000046467808 */ /* 0x001fe20002800000 */
[----:B------:R-:W0:Y:S01]  /*5520*/  MUFU.TANH R114, R114 ;  /* 0x0000007200727308 */ /* 0x000e220000002400 */
[----:B------:R-:W-:Y:S01]  /*5530*/  FMNMX.FTZ R61, R69, R62, !PT ;  /* 0x0000003e453d7209 */ /* 0x000fe20007810000 */
[----:B------:R-:W-:Y:S01]  /*5540*/  FMUL.FTZ R62, R36, UR7 ;  /* 0x00000007243e7c20 */ /* 0x000fe20008410000 */
[----:B------:R-:W-:-:S02]  /*5550*/  FSEL R110, R110, -INF , P4 ;  /* 0xff8000006e6e7808 */ /* 0x000fc40002000000 */
[----:B------:R-:W-:Y:S02]  /*5560*/  FMNMX.FTZ R61, R70, R61, !PT ;  /* 0x0000003d463d7209 */ /* 0x000fe40007810000 */
[----:B------:R-:W-:Y:S01]  /*5570*/  ISETP.GT.AND P3, PT, R12, 0x70, PT ;  /* 0x000000700c00780c */ /* 0x000fe20003f64270 */
[----:B------:R-:W3:Y:S01]  /*5580*/  MUFU.TANH R113, R113 ;  /* 0x0000007100717308 */ /* 0x000ee20000002400 */
[----:B------:R-:W-:Y:S02]  /*5590*/  FMNMX.FTZ R108, R110, R61, !PT ;  /* 0x0000003d6e6c7209 */ /* 0x000fe40007810000 */
[----:B--2---:R-:W-:Y:S02]  /*55a0*/  FSEL R32, R112, -INF , P6 ;  /* 0xff80000070207808 */ /* 0x004fe40003000000 */
[C---:B------:R-:W-:Y:S02]  /*55b0*/  ISETP.GT.AND P6, PT, R12.reuse, 0x71, PT ;  /* 0x000000710c00780c */ /* 0x040fe40003fc4270 */
[----:B------:R-:W-:Y:S01]  /*55c0*/  FMNMX.FTZ R107, R71, R108, !PT ;  /* 0x0000006c476b7209 */ /* 0x000fe20007810000 */
[----:B------:R-:W2:Y:S01]  /*55d0*/  MUFU.TANH R115, R115 ;  /* 0x0000007300737308 */ /* 0x000ea20000002400 */
[----:B-1----:R-:W-:Y:S01]  /*55e0*/  FSEL R33, R111, -INF , P5 ;  /* 0xff8000006f217808 */ /* 0x002fe20002800000 */
[----:B------:R-:W-:Y:S01]  /*55f0*/  FMUL.FTZ R111, R39, UR7 ;  /* 0x00000007276f7c20 */ /* 0x000fe20008410000 */
[----:B------:R-:W-:-:S02]  /*5600*/  ISETP.GT.AND P5, PT, R12, 0x78, PT ;  /* 0x000000780c00780c */ /* 0x000fc40003fa4270 */
[----:B0-----:R-:W-:Y:S02]  /*5610*/  FSEL R114, R114, -INF , P6 ;  /* 0xff80000072727808 */ /* 0x001fe40003000000 */
[C---:B------:R-:W-:Y:S01]  /*5620*/  ISETP.GT.AND P2, PT, R12.reuse, 0x80, PT ;  /* 0x000000800c00780c */ /* 0x040fe20003f44270 */
[----:B------:R0:W-:Y:S01]  /*5630*/  MUFU.TANH R103, R78 ;  /* 0x0000004e00677308 */ /* 0x0001e20000002400 */
[----:B---3--:R-:W-:Y:S02]  /*5640*/  FSEL R34, R113, -INF , P4 ;  /* 0xff80000071227808 */ /* 0x008fe40002000000 */
[----:B------:R-:W-:Y:S02]  /*5650*/  ISETP.GT.AND P4, PT, R12, 0x79, PT ;  /* 0x000000790c00780c */ /* 0x000fe40003f84270 */
[----:B------:R-:W-:Y:S01]  /*5660*/  FSEL R61, R104, -INF , P5 ;  /* 0xff800000683d7808 */ /* 0x000fe20002800000 */
[----:B------:R-:W-:Y:S01]  /*5670*/  FMUL.FTZ R104, R38, UR7 ;  /* 0x0000000726687c20 */ /* 0x000fe20008410000 */
[----:B------:R-:W-:Y:S01]  /*5680*/  FSEL R38, R101, -INF , P4 ;  /* 0xff80000065267808 */ /* 0x000fe20002000000 */
[----:B------:R-:W1:Y:S01]  /*5690*/  MUFU.TANH R116, R116 ;  /* 0x0000007400747308 */ /* 0x000e620000002400 */
[----:B0-----:R-:W-:Y:S01]  /*56a0*/  FSEL R78, R63, -INF , P3 ;  /* 0xff8000003f4e7808 */ /* 0x001fe20001800000 */
[----:B------:R-:W-:Y:S01]  /*56b0*/  FMUL.FTZ R101, R24, UR7 ;  /* 0x0000000718657c20 */ /* 0x000fe20008410000 */
[----:B--2---:R-:W-:-:S02]  /*56c0*/  FSEL R36, R115, -INF , P3 ;  /* 0xff80000073247808 */ /* 0x004fc40001800000 */
[----:B------:R-:W-:Y:S02]  /*56d0*/  FMNMX.FTZ R107, R78, R107, !PT ;  /* 0x0000006b4e6b7209 */ /* 0x000fe40007810000 */
[----:B------:R-:W-:Y:S01]  /*56e0*/  ISETP.GT.AND P3, PT, R12, 0x81, PT ;  /* 0x000000810c00780c */ /* 0x000fe20003f64270 */
[----:B------:R0:W-:Y:S01]  /*56f0*/  MUFU.TANH R106, R79 ;  /* 0x0000004f006a7308 */ /* 0x0001e20000002400 */
[----:B------:R-:W-:Y:S02]  /*5700*/  FSEL R24, R88, -INF , P2 ;  /* 0xff80000058187808 */ /* 0x000fe40001000000 */
[----:B------:R-:W-:-:S05]  /*5710*/  FSEL R91, R91, -INF , P3 ;  /* 0xff8000005b5b7808 */ /* 0x000fca0001800000 */
[----:B------:R2:W-:Y:S01]  /*5720*/  MUFU.TANH R63, R62 ;  /* 0x0000003e003f7308 */ /* 0x0005e20000002400 */
[----:B0-----:R-:W-:Y:S02]  /*5730*/  FSEL R79, R83, -INF , P5 ;  /* 0xff800000534f7808 */ /* 0x001fe40002800000 */
[----:B------:R-:W-:Y:S02]  /*5740*/  FSEL R83, R86, -INF , P4 ;  /* 0xff80000056537808 */ /* 0x000fe40002000000 */
[----:B------:R-:W-:Y:S02]  /*5750*/  FSEL R86, R99, -INF , P2 ;  /* 0xff80000063567808 */ /* 0x000fe40001000000 */
[----:B-1----:R-:W-:Y:S01]  /*5760*/  FSEL R37, R116, -INF , P6 ;  /* 0xff80000074257808 */ /* 0x002fe20003000000 */
[----:B------:R-:W0:Y:S01]  /*5770*/  MUFU.TANH R65, R65 ;  /* 0x0000004100417308 */ /* 0x000e220000002400 */
[----:B--2---:R-:W-:Y:S02]  /*5780*/  FMNMX.FTZ R62, R114, R107, !PT ;  /* 0x0000006b723e7209 */ /* 0x004fe40007810000 */
[----:B------:R-:W-:-:S02]  /*5790*/  ISETP.GT.AND P6, PT, R12, 0x88, PT ;  /* 0x000000880c00780c */ /* 0x000fc40003fc4270 */
[----:B------:R-:W-:Y:S02]  /*57a0*/  FMNMX.FTZ R62, R79, R62, !PT ;  /* 0x0000003e4f3e7209 */ /* 0x000fe40007810000 */
[----:B------:R-:W-:Y:S01]  /*57b0*/  ISETP.GT.AND P5, PT, R12, 0x89, PT ;  /* 0x000000890c00780c */ /* 0x000fe20003fa4270 */
[----:B------:R-:W1:Y:S01]  /*57c0*/  MUFU.TANH R67, R67 ;  /* 0x0000004300437308 */ /* 0x000e620000002400 */
[----:B------:R-:W-:Y:S02]  /*57d0*/  FMNMX.FTZ R99, R83, R62, !PT ;  /* 0x0000003e53637209 */ /* 0x000fe40007810000 */
[----:B------:R-:W-:Y:S02]  /*57e0*/  FSEL R62, R93, -INF , P3 ;  /* 0xff8000005d3e7808 */ /* 0x000fe40001800000 */
[----:B------:R-:W-:Y:S02]  /*57f0*/  FMNMX.FTZ R108, R86, R99, !PT ;  /* 0x00000063566c7209 */ /* 0x000fe40007810000 */
[----:B------:R-:W-:Y:S01]  /*5800*/  FSEL R93, R94, -INF , P6 ;  /* 0xff8000005e5d7808 */ /* 0x000fe20003000000 */
[----:B------:R-:W-:Y:S01]  /*5810*/  MUFU.TANH R117, R117 ;  /* 0x0000007500757308 */ /* 0x000fe20000002400 */
[----:B------:R-:W-:-:S02]  /*5820*/  FMNMX.FTZ R108, R91, R108, !PT ;  /* 0x0000006c5b6c7209 */ /* 0x000fc40007810000 */
[C---:B------:R-:W-:Y:S02]  /*5830*/  ISETP.GT.AND P4, PT, R12.reuse, 0x90, PT ;  /* 0x000000900c00780c */ /* 0x040fe40003f84270 */
[----:B------:R-:W-:Y:S02]  /*5840*/  FSEL R94, R95, -INF , P5 ;  /* 0xff8000005f5e7808 */ /* 0x000fe40002800000 */
[----:B------:R-:W-:Y:S01]  /*5850*/  FMNMX.FTZ R99, R93, R108, !PT ;  /* 0x0000006c5d637209 */ /* 0x000fe20007810000 */
[----:B------:R-:W2:Y:S01]  /*5860*/  MUFU.TANH R64, R118 ;  /* 0x0000007600407308 */ /* 0x000ea20000002400 */
[----:B------:R-:W-:Y:S02]  /*5870*/  ISETP.GT.AND P3, PT, R12, 0x91, PT ;  /* 0x000000910c00780c */ /* 0x000fe40003f64270 */
[----:B0-----:R-:W-:Y:S02]  /*5880*/  FSEL R95, R65, -INF , P4 ;  /* 0xff800000415f7808 */ /* 0x001fe40002000000 */
[----:B------:R-:W-:-:S02]  /*5890*/  FMNMX.FTZ R108, R94, R99, !PT ;  /* 0x000000635e6c7209 */ /* 0x000fc40007810000 */
[----:B------:R-:W-:Y:S01]  /*58a0*/  ISETP.GT.AND P2, PT, R12, 0x98, PT ;  /* 0x000000980c00780c */ /* 0x000fe20003f44270 */
[----:B------:R-:W0:Y:S01]  /*58b0*/  MUFU.TANH R102, R102 ;  /* 0x0000006600667308 */ /* 0x000e220000002400 */
[----:B-1----:R-:W-:Y:S01]  /*58c0*/  FSEL R99, R67, -INF , P3 ;  /* 0xff80000043637808 */ /* 0x002fe20001800000 */
[----:B------:R-:W-:Y:S01]  /*58d0*/  FMUL.FTZ R67, R29, UR7 ;  /* 0x000000071d437c20 */ /* 0x000fe20008410000 */
[----:B------:R-:W-:-:S04]  /*58e0*/  FMNMX.FTZ R108, R95, R108, !PT ;  /* 0x0000006c5f6c7209 */ /* 0x000fc80007810000 */
[----:B------:R-:W-:Y:S01]  /*58f0*/  FMNMX.FTZ R108, R99, R108, !PT ;  /* 0x0000006c636c7209 */ /* 0x000fe20007810000 */
[----:B------:R1:W3:Y:S01]  /*5900*/  MUFU.TANH R107, R104 ;  /* 0x00000068006b7308 */ /* 0x0002e20000002400 */
[----:B--2---:R-:W-:Y:S02]  /*5910*/  FSEL R64, R64, -INF , P5 ;  /* 0xff80000040407808 */ /* 0x004fe40002800000 */
[----:B------:R-:W-:-:S05]  /*5920*/  ISETP.GT.AND P5, PT, R12, 0xa0, PT ;  /* 0x000000a00c00780c */ /* 0x000fca0003fa4270 */
[----:B------:R2:W4:Y:S01]  /*5930*/  MUFU.TANH R88, R101 ;  /* 0x0000006500587308 */ /* 0x0005220000002400 */
[----:B-1----:R-:W-:Y:S01]  /*5940*/  FMUL.FTZ R104, R25, UR7 ;  /* 0x0000000719687c20 */ /* 0x002fe20008410000 */
[----:B------:R-:W-:Y:S02]  /*5950*/  FSEL R25, R117, -INF , P6 ;  /* 0xff80000075197808 */ /* 0x000fe40003000000 */
[----:B------:R-:W-:-:S04]  /*5960*/  ISETP.GT.AND P6, PT, R12, 0x99, PT ;  /* 0x000000990c00780c */ /* 0x000fc80003fc4270 */
[----:B------:R-:W1:Y:S01]  /*5970*/  MUFU.TANH R104, R104 ;  /* 0x0000006800687308 */ /* 0x000e620000002400 */
[----:B--2---:R-:W-:Y:S02]  /*5980*/  FSEL R101, R63, -INF , P2 ;  /* 0xff8000003f657808 */ /* 0x004fe40001000000 */
[----:B0-----:R-:W-:Y:S02]  /*5990*/  FSEL R102, R102, -INF , P6 ;  /* 0xff80000066667808 */ /* 0x001fe40003000000 */
[----:B------:R-:W-:Y:S01]  /*59a0*/  FMNMX.FTZ R29, R101, R108, !PT ;  /* 0x0000006c651d7209 */ /* 0x000fe20007810000 */
[----:B------:R-:W-:Y:S01]  /*59b0*/  FMUL.FTZ R108, R26, UR7 ;  /* 0x000000071a6c7c20 */ /* 0x000fe20008410000 */
[----:B---3--:R-:W-:Y:S01]  /*59c0*/  FSEL R63, R107, -INF , P2 ;  /* 0xff8000006b3f7808 */ /* 0x008fe20001000000 */
[----:B------:R0:W2:Y:S01]  /*59d0*/  MUFU.TANH R65, R28 ;  /* 0x0000001c00417308 */ /* 0x0000a20000002400 */
[----:B------:R-:W-:Y:S01]  /*59e0*/  ISETP.GT.AND P2, PT, R12, 0xa9, PT ;  /* 0x000000a90c00780c */ /* 0x000fe20003f44270 */
[----:B------:R-:W-:-:S06]  /*59f0*/  FMUL.FTZ R26, R31, UR7 ;  /* 0x000000071f1a7c20 */ /* 0x000fcc0008410000 */
[----:B------:R-:W3:Y:S01]  /*5a00*/  MUFU.TANH R67, R67 ;  /* 0x0000004300437308 */ /* 0x000ee20000002400 */
[----:B0-----:R-:W-:Y:S02]  /*5a10*/  FSEL R28, R103, -INF , P4 ;  /* 0xff800000671c7808 */ /* 0x001fe40002000000 */
[----:B----4-:R-:W-:Y:S02]  /*5a20*/  FSEL R103, R88, -INF , P5 ;  /* 0xff80000058677808 */ /* 0x010fe40002800000 */
[----:B------:R-:W-:Y:S02]  /*5a30*/  ISETP.GT.AND P4, PT, R12, 0xa1, PT ;  /* 0x000000a10c00780c */ /* 0x000fe40003f84270 */
[----:B------:R-:W-:Y:S01]  /*5a40*/  FMNMX.FTZ R88, R102, R29, !PT ;  /* 0x0000001d66587209 */ /* 0x000fe20007810000 */
[----:B------:R-:W0:Y:S01]  /*5a50*/  MUFU.TANH R111, R111 ;  /* 0x0000006f006f7308 */ /* 0x000e220000002400 */
[----:B------:R-:W-:Y:S02]  /*5a60*/  FSEL R29, R106, -INF , P3 ;  /* 0xff8000006a1d7808 */ /* 0x000fe40001800000 */
[----:B------:R-:W-:-:S02]  /*5a70*/  ISETP.GT.AND P3, PT, R12, 0xa8, PT ;  /* 0x000000a80c00780c */ /* 0x000fc40003f64270 */
[----:B-1----:R-:W-:Y:S02]  /*5a80*/  FSEL R104, R104, -INF , P4 ;  /* 0xff80000068687808 */ /* 0x002fe40002000000 */
[----:B------:R-:W-:Y:S01]  /*5a90*/  FMNMX.FTZ R109, R103, R88, !PT ;  /* 0x00000058676d7209 */ /* 0x000fe20007810000 */
[----:B------:R-:W1:Y:S01]  /*5aa0*/  MUFU.TANH R108, R108 ;  /* 0x0000006c006c7308 */ /* 0x000e620000002400 */
[----:B--2---:R-:W-:Y:S02]  /*5ab0*/  FSEL R106, R65, -INF , P3 ;  /* 0xff800000416a7808 */ /* 0x004fe40001800000 */
[----:B------:R-:W-:Y:S02]  /*5ac0*/  FMNMX.FTZ R109, R104, R109, !PT ;  /* 0x0000006d686d7209 */ /* 0x000fe40007810000 */
[----:B---3--:R-:W-:Y:S02]  /*5ad0*/  FSEL R12, R67, -INF , P2 ;  /* 0xff800000430c7808 */ /* 0x008fe40001000000 */
[----:B------:R-:W-:Y:S01]  /*5ae0*/  FMNMX.FTZ R109, R106, R109, !PT ;  /* 0x0000006d6a6d7209 */ /* 0x000fe20007810000 */
[----:B------:R-:W2:Y:S01]  /*5af0*/  MUFU.TANH R30, R30 ;  /* 0x0000001e001e7308 */ /* 0x000ea20000002400 */
[----:B0-----:R-:W-:-:S02]  /*5b00*/  FSEL R111, R111, -INF , P6 ;  /* 0xff8000006f6f7808 */ /* 0x001fc40003000000 */
[----:B------:R-:W-:-:S05]  /*5b10*/  FMNMX.FTZ R109, R12, R109, !PT ;  /* 0x0000006d0c6d7209 */ /* 0x000fca0007810000 */
[----:B------:R-:W0:Y:S01]  /*5b20*/  SHFL.BFLY PT, R88, R109, 0x2, 0x1f ;  /* 0x0c401f006d587f89 */ /* 0x000e2200000e0000 */
[----:B------:R-:W3:Y:S01]  /*5b30*/  MUFU.TANH R26, R26 ;  /* 0x0000001a001a7308 */ /* 0x000ee20000002400 */
[----:B-1----:R-:W-:Y:S02]  /*5b40*/  FSEL R108, R108, -INF , P5 ;  /* 0xff8000006c6c7808 */ /* 0x002fe40002800000 */
[----:B--2---:R-:W-:Y:S02]  /*5b50*/  FSEL R30, R30, -INF , P3 ;  /* 0xff8000001e1e7808 */ /* 0x004fe40001800000 */
[----:B---3--:R-:W-:Y:S02]  /*5b60*/  FSEL R26, R26, -INF , P2 ;  /* 0xff8000001a1a7808 */ /* 0x008fe40001000000 */
[----:B0-----:R-:W-:Y:S01]  /*5b70*/  FMNMX.FTZ R65, R109, R88, !PT ;  /* 0x000000586d417209 */ /* 0x001fe20007810000 */
[----:B------:R-:W-:-:S04]  /*5b80*/  FMUL.FTZ R109, R27, UR7 ;  /* 0x000000071b6d7c20 */ /* 0x000fc80008410000 */
[----:B------:R-:W0:Y:S02]  /*5b90*/  SHFL.BFLY PT, R88, R65, 0x1, 0x1f ;  /* 0x0c201f0041587f89 */ /* 0x000e2400000e0000 */
[----:B------:R-:W1:Y:S02]  /*5ba0*/  MUFU.TANH R109, R109 ;  /* 0x0000006d006d7308 */ /* 0x000e640000002400 */
[----:B-1----:R-:W-:Y:S02]  /*5bb0*/  FSEL R109, R109, -INF , P4 ;  /* 0xff8000006d6d7808 */ /* 0x002fe40002000000 */
[----:B0-----:R-:W-:-:S04]  /*5bc0*/  FMNMX.FTZ R88, R65, R88, !PT ;  /* 0x0000005841587209 */ /* 0x001fc80007810000 */
[C---:B------:R-:W-:Y:S01]  /*5bd0*/  FSETP.NEU.FTZ.AND P0, PT, R88.reuse, -INF , PT ;  /* 0xff8000005800780b */ /* 0x040fe20003f1d000 */
[----:B------:R-:W-:-:S05]  /*5be0*/  FMUL.FTZ R107, R88, UR11 ;  /* 0x0000000b586b7c20 */ /* 0x000fca0008410000 */
[----:B------:R-:W-:Y:S02]  /*5bf0*/  FSEL R107, R107, RZ, P0 ;  /* 0x000000ff6b6b7208 */ /* 0x000fe40000000000 */
[----:B------:R-:W-:-:S03]  /*5c00*/  ISETP.NE.AND P0, PT, R120, RZ, PT ;  /* 0x000000ff7800720c */ /* 0x000fc60003f05270 */
        /* <DEDUP_REMOVED lines=16> */
[----:B------:R-:W0:Y:S01]  /*5d10*/  MUFU.EX2 R176, R176 ;  /* 0x000000b000b07308 */ /* 0x000e220000000800 */
[----:B------:R-:W-:Y:S01]  /*5d20*/  FMNMX.FTZ R67, R21, R52, !PT ;  /* 0x0000003415437209 */ /* 0x000fe20007810000 */
[--C-:B------:R-:W-:Y:S01]  /*5d30*/  FFMA.FTZ R101, R12, UR11, -R107.reuse ;  /* 0x0000000b0c657c23 */ /* 0x100fe2000801086b */
[--C-:B------:R-:W-:Y:S01]  /*5d40*/  FFMA.FTZ R184, R105, UR11, -R107.reuse ;  /* 0x0000000b69b87c23 */ /* 0x100fe2000801086b */
[--C-:B------:R-:W-:Y:S01]  /*5d50*/  FFMA.FTZ R51, R96, UR11, -R107.reuse ;  /* 0x0000000b60337c23 */ /* 0x100fe2000801086b */
[----:B------:R-:W-:Y:S01]  /*5d60*/  FMNMX.FTZ R52, R40, R67, !PT ;  /* 0x0000004328347209 */ /* 0x000fe20007810000 */
[--C-:B------:R-:W-:Y:S01]  /*5d70*/  FFMA.FTZ R186, R98, UR11, -R107.reuse ;  /* 0x0000000b62ba7c23 */ /* 0x100fe2000801086b */
[--C-:B------:R-:W-:Y:S01]  /*5d80*/  FFMA.FTZ R65, R97, UR11, -R107.reuse ;  /* 0x0000000b61417c23 */ /* 0x100fe2000801086b */
[----:B------:R-:W1:Y:S01]  /*5d90*/  MUFU.EX2 R178, R178 ;  /* 0x000000b200b27308 */ /* 0x000e620000000800 */
[----:B------:R-:W-:Y:S01]  /*5da0*/  FMNMX.FTZ R67, R41, R52, !PT ;  /* 0x0000003429437209 */ /* 0x000fe20007810000 */
[--C-:B------:R-:W-:Y:S01]  /*5db0*/  FFMA.FTZ R188, R100, UR11, -R107.reuse ;  /* 0x0000000b64bc7c23 */ /* 0x100fe2000801086b */
[--C-:B------:R-:W-:Y:S01]  /*5dc0*/  FFMA.FTZ R190, R90, UR11, -R107.reuse ;  /* 0x0000000b5abe7c23 */ /* 0x100fe2000801086b */
[--C-:B------:R-:W-:Y:S01]  /*5dd0*/  FFMA.FTZ R192, R92, UR11, -R107.reuse ;  /* 0x0000000b5cc07c23 */ /* 0x100fe2000801086b */
[----:B------:R-:W-:Y:S01]  /*5de0*/  FMNMX.FTZ R52, R42, R67, !PT ;  /* 0x000000432a347209 */ /* 0x000fe20007810000 */
[--C-:B------:R-:W-:Y:S01]  /*5df0*/  FFMA.FTZ R67, R82, UR11, -R107.reuse ;  /* 0x0000000b52437c23 */ /* 0x100fe2000801086b */
[--C-:B------:R-:W-:Y:S01]  /*5e00*/  FFMA.FTZ R72, R72, UR11, -R107.reuse ;  /* 0x0000000b48487c23 */ /* 0x100fe2000801086b */
[----:B------:R-:W2:Y:S01]  /*5e10*/  MUFU.EX2 R31, R31 ;  /* 0x0000001f001f7308 */ /* 0x000ea20000000800 */
[----:B------:R-:W-:Y:S01]  /*5e20*/  FMNMX.FTZ R81, R43, R52, !PT ;  /* 0x000000342b517209 */ /* 0x000fe20007810000 */
[--C-:B------:R-:W-:Y:S01]  /*5e30*/  FFMA.FTZ R194, R74, UR11, -R107.reuse ;  /* 0x0000000b4ac27c23 */ /* 0x100fe2000801086b */
[--C-:B------:R-:W-:Y:S01]  /*5e40*/  FFMA.FTZ R73, R73, UR11, -R107.reuse ;  /* 0x0000000b49497c23 */ /* 0x100fe2000801086b */
[--C-:B------:R-:W-:Y:S01]  /*5e50*/  FFMA.FTZ R196, R75, UR11, -R107.reuse ;  /* 0x0000000b4bc47c23 */ /* 0x100fe2000801086b */
[----:B------:R-:W-:Y:S01]  /*5e60*/  FMNMX.FTZ R52, R44, R81, !PT ;  /* 0x000000512c347209 */ /* 0x000fe20007810000 */
[--C-:B------:R-:W-:Y:S01]  /*5e70*/  FFMA.FTZ R75, R76, UR11, -R107.reuse ;  /* 0x0000000b4c4b7c23 */ /* 0x100fe2000801086b */
[--C-:B------:R-:W-:Y:S01]  /*5e80*/  FFMA.FTZ R200, R69, UR11, -R107.reuse ;  /* 0x0000000b45c87c23 */ /* 0x100fe2000801086b */
[----:B------:R-:W3:Y:S01]  /*5e90*/  MUFU.EX2 R180, R180 ;  /* 0x000000b400b47308 */ /* 0x000ee20000000800 */
[----:B------:R-:W-:Y:S01]  /*5ea0*/  FMNMX.FTZ R81, R45, R52, !PT ;  /* 0x000000342d517209 */ /* 0x000fe20007810000 */
[--C-:B------:R-:W-:Y:S01]  /*5eb0*/  FFMA.FTZ R69, R70, UR11, -R107.reuse ;  /* 0x0000000b46457c23 */ /* 0x100fe2000801086b */
[--C-:B------:R-:W-:Y:S01]  /*5ec0*/  FFMA.FTZ R202, R110, UR11, -R107.reuse ;  /* 0x0000000b6eca7c23 */ /* 0x100fe2000801086b */
[--C-:B------:R-:W-:Y:S01]  /*5ed0*/  FFMA.FTZ R71, R71, UR11, -R107.reuse ;  /* 0x0000000b47477c23 */ /* 0x100fe2000801086b */
[----:B------:R-:W-:Y:S01]  /*5ee0*/  FMNMX.FTZ R52, R46, R81, !PT ;  /* 0x000000512e347209 */ /* 0x000fe20007810000 */
[--C-:B------:R-:W-:Y:S01]  /*5ef0*/  FFMA.FTZ R81, R89, UR11, -R107.reuse ;  /* 0x0000000b59517c23 */ /* 0x100fe2000801086b */
[--C-:B------:R-:W-:Y:S01]  /*5f00*/  FFMA.FTZ R204, R78, UR11, -R107.reuse ;  /* 0x0000000b4ecc7c23 */ /* 0x100fe2000801086b */
[----:B------:R-:W4:Y:S01]  /*5f10*/  MUFU.EX2 R39, R39 ;  /* 0x0000002700277308 */ /* 0x000f220000000800 */
[----:B------:R-:W-:Y:S01]  /*5f20*/  FMNMX.FTZ R85, R47, R52, !PT ;  /* 0x000000342f557209 */ /* 0x000fe20007810000 */
[--C-:B------:R-:W-:Y:S01]  /*5f30*/  FFMA.FTZ R97, R114, UR11, -R107.reuse ;  /* 0x0000000b72617c23 */ /* 0x100fe2000801086b */
[--C-:B------:R-:W-:Y:S01]  /*5f40*/  FFMA.FTZ R206, R79, UR11, -R107.reuse ;  /* 0x0000000b4fce7c23 */ /* 0x100fe2000801086b */
[--C-:B------:R-:W-:Y:S01]  /*5f50*/  FFMA.FTZ R79, R83, UR11, -R107.reuse ;  /* 0x0000000b534f7c23 */ /* 0x100fe2000801086b */
[----:B------:R-:W-:Y:S01]  /*5f60*/  FMNMX.FTZ R85, R48, R85, !PT ;  /* 0x0000005530557209 */ /* 0x000fe20007810000 */
[--C-:B------:R-:W-:Y:S01]  /*5f70*/  FFMA.FTZ R208, R86, UR11, -R107.reuse ;  /* 0x0000000b56d07c23 */ /* 0x100fe2000801086b */
[--C-:B------:R-:W-:Y:S01]  /*5f80*/  FFMA.FTZ R83, R91, UR11, -R107.reuse ;  /* 0x0000000b5b537c23 */ /* 0x100fe2000801086b */
[----:B------:R-:W5:Y:S01]  /*5f90*/  MUFU.EX2 R182, R182 ;  /* 0x000000b600b67308 */ /* 0x000f620000000800 */
        /* <DEDUP_REMOVED lines=10> */
[----:B------:R-:W-:Y:S01]  /*6040*/  FFMA.FTZ R218, R106, UR11, -R107 ;  /* 0x0000000b6ada7c23 */ /* 0x000fe2000801086b */
[--C-:B------:R-:W-:Y:S01]  /*6050*/  IMAD.MOV.U32 R86, RZ, RZ, R87.reuse ;  /* 0x000000ffff567224 */ /* 0x100fe200078e0057 */
[----:B------:R-:W-:Y:S01]  /*6060*/  FMNMX.FTZ R89, R55, R52, !PT ;  /* 0x0000003437597209 */ /* 0x000fe20007810000 */
[--C-:B------:R-:W-:Y:S01]  /*6070*/  IMAD.MOV.U32 R84, RZ, RZ, R87.reuse ;  /* 0x000000ffff547224 */ /* 0x100fe200078e0057 */
[----:B------:R-:W-:Y:S01]  /*6080*/  MOV R76, R87 ;  /* 0x00000057004c7202 */ /* 0x000fe20000000f00 */
[----:B------:R-:W5:Y:S01]  /*6090*/  MUFU.EX2 R184, R184 ;  /* 0x000000b800b87308 */ /* 0x000f620000000800 */
[----:B------:R-:W-:Y:S01]  /*60a0*/  FMNMX.FTZ R52, R56, R89, !PT ;  /* 0x0000005938347209 */ /* 0x000fe20007810000 */
[----:B------:R-:W-:-:S02]  /*60b0*/  IMAD.MOV.U32 R82, RZ, RZ, R87 ;  /* 0x000000ffff527224 */ /* 0x000fc400078e0057 */
[--C-:B------:R-:W-:Y:S01]  /*60c0*/  IMAD.MOV.U32 R80, RZ, RZ, R87.reuse ;  /* 0x000000ffff507224 */ /* 0x100fe200078e0057 */
[----:B------:R-:W-:Y:S01]  /*60d0*/  FMNMX.FTZ R89, R57, R52, !PT ;  /* 0x0000003439597209 */ /* 0x000fe20007810000 */
[--C-:B------:R-:W-:Y:S02]  /*60e0*/  IMAD.MOV.U32 R78, RZ, RZ, R87.reuse ;  /* 0x000000ffff4e7224 */ /* 0x100fe400078e0057 */
[----:B------:R-:W-:Y:S01]  /*60f0*/  MUFU.EX2 R51, R51 ;  /* 0x0000003300337308 */ /* 0x000fe20000000800 */
[----:B------:R-:W-:Y:S01]  /*6100*/  FMNMX.FTZ R52, R58, R89, !PT ;  /* 0x000000593a347209 */ /* 0x000fe20007810000 */
[--C-:B------:R-:W-:Y:S02]  /*6110*/  IMAD.MOV.U32 R74, RZ, RZ, R87.reuse ;  /* 0x000000ffff4a7224 */ /* 0x100fe400078e0057 */
[--C-:B------:R-:W-:Y:S01]  /*6120*/  IMAD.MOV.U32 R70, RZ, RZ, R87.reuse ;  /* 0x000000ffff467224 */ /* 0x100fe200078e0057 */
[----:B------:R-:W-:Y:S01]  /*6130*/  FMNMX.FTZ R89, R59, R52, !PT ;  /* 0x000000343b597209 */ /* 0x000fe20007810000 */
[----:B------:R-:W-:-:S02]  /*6140*/  IMAD.MOV.U32 R68, RZ, RZ, R87 ;  /* 0x000000ffff447224 */ /* 0x000fc400078e0057 */
        /* <DEDUP_REMOVED lines=8> */
[----:B------:R-:W-:Y:S01]  /*61d0*/  FMNMX.FTZ R52, R36, R77, !PT ;  /* 0x0000004d24347209 */ /* 0x000fe20007810000 */
[----:B------:R-:W-:Y:S01]  /*61e0*/  FFMA.FTZ R77, R66, UR11, -R107 ;  /* 0x0000000b424d7c23 */ /* 0x000fe2000801086b */
[----:B------:R-:W-:Y:S01]  /*61f0*/  IMAD.MOV.U32 R66, RZ, RZ, R87 ;  /* 0x000000ffff427224 */ /* 0x000fe200078e0057 */
        /* <DEDUP_REMOVED lines=13> */
[----:B------:R-:W-:-:S04]  /*62d0*/  FMNMX.FTZ R52, R29, R52, !PT ;  /* 0x000000341d347209 */ /* 0x000fc80007810000 */
[----:B------:R-:W-:-:S03]  /*62e0*/  FMNMX.FTZ R52, R63, R52, !PT ;  /* 0x000000343f347209 */ /* 0x000fc60007810000 */
[----:B------:R-:W-:Y:S01]  /*62f0*/  MUFU.EX2 R194, R194 ;  /* 0x000000c200c27308 */ /* 0x000fe20000000800 */
[----:B------:R-:W-:Y:S01]  /*6300*/  FMNMX.FTZ R89, R111, R52, !PT ;  /* 0x000000346f597209 */ /* 0x000fe20007810000 */
[----:B0-----:R-:W-:-:S03]  /*6310*/  IMAD.MOV.U32 R72, RZ, RZ, R87 ;  /* 0x000000ffff487224 */ /* 0x001fc600078e0057 */
[----:B------:R-:W-:-:S03]  /*6320*/  FMNMX.FTZ R52, R108, R89, !PT ;  /* 0x000000596c347209 */ /* 0x000fc60007810000 */
[----:B------:R-:W-:Y:S01]  /*6330*/  MUFU.EX2 R73, R73 ;  /* 0x0000004900497308 */ /* 0x000fe20000000800 */
[----:B------:R-:W-:-:S04]  /*6340*/  FMNMX.FTZ R89, R109, R52, !PT ;  /* 0x000000346d597209 */ /* 0x000fc80007810000 */
        /* <DEDUP_REMOVED lines=20> */
[----:B------:R-:W-:Y:S01]  /*6490*/  FFMA.FTZ R177, R11, UR11, -R103 ;  /* 0x0000000b0bb17c23 */ /* 0x000fe20008010867 */
[----:B------:R-:W-:Y:S01]  /*64a0*/  FADD.FTZ R11, R176, R27 ;  /* 0x0000001bb00b7221 */ /* 0x000fe20000010000 */
[--C-:B------:R-:W-:Y:S01]  /*64b0*/  FFMA.FTZ R12, R14, UR11, -R103.reuse ;  /* 0x0000000b0e0c7c23 */ /* 0x100fe20008010867 */
[--C-:B------:R-:W-:Y:S01]  /*64c0*/  FFMA.FTZ R179, R13, UR11, -R103.reuse ;  /* 0x0000000b0db37c23 */ /* 0x100fe20008010867 */
[----:B------:R-:W-:Y:S01]  /*64d0*/  FFMA.FTZ R52, R15, UR11, -R103 ;  /* 0x0000000b0f347c23 */ /* 0x000fe20008010867 */
[----:B-1----:R-:W-:Y:S01]  /*64e0*/  FADD.FTZ R14, R178, R11 ;  /* 0x0000000bb20e7221 */ /* 0x002fe20000010000 */
[--C-:B------:R-:W-:Y:S01]  /*64f0*/  FFMA.FTZ R181, R20, UR11, -R103.reuse ;  /* 0x0000000b14b57c23 */ /* 0x100fe20008010867 */
[----:B------:R-:W-:Y:S01]  /*6500*/  MUFU.EX2 R177, R177 ;  /* 0x000000b100b17308 */ /* 0x000fe20000000800 */
[--C-:B------:R-:W-:Y:S01]  /*6510*/  FFMA.FTZ R20, R21, UR11, -R103.reuse ;  /* 0x0000000b15147c23 */ /* 0x100fe20008010867 */
[----:B--2---:R-:W-:Y:S01]  /*6520*/  FADD.FTZ R11, R31, R14 ;  /* 0x0000000e1f0b7221 */ /* 0x004fe20000010000 */
[--C-:B------:R-:W-:Y:S01]  /*6530*/  FFMA.FTZ R183, R40, UR11, -R103.reuse ;  /* 0x0000000b28b77c23 */ /* 0x100fe20008010867 */
[--C-:B------:R-:W-:Y:S01]  /*6540*/  FFMA.FTZ R201, R32, UR11, -R103.reuse ;  /* 0x0000000b20c97c23 */ /* 0x100fe20008010867 */
[----:B------:R-:W-:Y:S01]  /*6550*/  FFMA.FTZ R191, R48, UR11, -R103 ;  /* 0x0000000b30bf7c23 */ /* 0x000fe20008010867 */
[----:B---3--:R-:W-:Y:S01]  /*6560*/  FADD.FTZ R14, R180, R11 ;  /* 0x0000000bb40e7221 */ /* 0x008fe20000010000 */
[--C-:B------:R-:W-:Y:S01]  /*6570*/  FFMA.FTZ R40, R41, UR11, -R103.reuse ;  /* 0x0000000b29287c23 */ /* 0x100fe20008010867 */
[----:B------:R-:W0:Y:S01]  /*6580*/  MUFU.EX2 R12, R12 ;  /* 0x0000000c000c7308 */ /* 0x000e220000000800 */
[--C-:B------:R-:W-:Y:S01]  /*6590*/  FFMA.FTZ R48, R50, UR11, -R103.reuse ;  /* 0x0000000b32307c23 */ /* 0x100fe20008010867 */
[----:B----4-:R-:W-:Y:S01]  /*65a0*/  FADD.FTZ R11, R39, R14 ;  /* 0x0000000e270b7221 */ /* 0x010fe20000010000 */
[--C-:B------:R-:W-:Y:S01]  /*65b0*/  FFMA.FTZ R50, R54, UR11, -R103.reuse ;  /* 0x0000000b36327c23 */ /* 0x100fe20008010867 */
[--C-:B------:R-:W-:Y:S01]  /*65c0*/  FFMA.FTZ R54, R56, UR11, -R103.reuse ;  /* 0x0000000b38367c23 */ /* 0x100fe20008010867 */
[----:B------:R-:W-:Y:S01]  /*65d0*/  FFMA.FTZ R56, R58, UR11, -R103 ;  /* 0x0000000b3a387c23 */ /* 0x000fe20008010867 */
[----:B-----5:R-:W-:Y:S01]  /*65e0*/  FADD.FTZ R14, R182, R11 ;  /* 0x0000000bb60e7221 */ /* 0x020fe20000010000 */
[--C-:B------:R-:W-:Y:S01]  /*65f0*/  FFMA.FTZ R185, R42, UR11, -R103.reuse ;  /* 0x0000000b2ab97c23 */ /* 0x100fe20008010867 */
[----:B------:R-:W1:Y:S01]  /*6600*/  MUFU.EX2 R179, R179 ;  /* 0x000000b300b37308 */ /* 0x000e620000000800 */
[--C-:B------:R-:W-:Y:S01]  /*6610*/  FFMA.FTZ R58, R60, UR11, -R103.reuse ;  /* 0x0000000b3c3a7c23 */ /* 0x100fe20008010867 */
[----:B------:R-:W-:Y:S01]  /*6620*/  FADD.FTZ R11, R49, R14 ;  /* 0x0000000e310b7221 */ /* 0x000fe20000010000 */
[--C-:B------:R-:W-:Y:S01]  /*6630*/  FFMA.FTZ R42, R43, UR11, -R103.reuse ;  /* 0x0000000b2b2a7c23 */ /* 0x100fe20008010867 */
[--C-:B------:R-:W-:Y:S01]  /*6640*/  FFMA.FTZ R187, R44, UR11, -R103.reuse ;  /* 0x0000000b2cbb7c23 */ /* 0x100fe20008010867 */
[----:B------:R-:W-:Y:S01]  /*6650*/  FFMA.FTZ R203, R34, UR11, -R103 ;  /* 0x0000000b22cb7c23 */ /* 0x000fe20008010867 */
[----:B------:R-:W-:Y:S01]  /*6660*/  FADD.FTZ R32, R184, R11 ;  /* 0x0000000bb8207221 */ /* 0x000fe20000010000 */
        /* <DEDUP_REMOVED lines=8> */
[--C-:B------:R-:W-:Y:S01]  /*66f0*/  FFMA.FTZ R193, R53, UR11, -R103.reuse ;  /* 0x0000000b35c17c23 */ /* 0x100fe20008010867 */
[----:B------:R-:W0:Y:S01]  /*6700*/  MUFU.EX2 R181, R181 ;  /* 0x000000b500b57308 */ /* 0x000e220000000800 */
[----:B-1----:R-:W-:Y:S01]  /*6710*/  FADD.FTZ R11, R179, R14 ;  /* 0x0000000eb30b7221 */ /* 0x002fe20000010000 */
[----:B------:R-:W-:Y:S01]  /*6720*/  FADD.FTZ R13, R65, R60 ;  /* 0x0000003c410d7221 */ /* 0x000fe20000010000 */
[--C-:B------:R-:W-:Y:S01]  /*6730*/  FFMA.FTZ R195, R55, UR11, -R103.reuse ;  /* 0x0000000b37c37c23 */ /* 0x100fe20008010867 */
[--C-:B------:R-:W-:Y:S01]  /*6740*/  FFMA.FTZ R197, R57, UR11, -R103.reuse ;  /* 0x0000000b39c57c23 */ /* 0x100fe20008010867 */
[----:B------:R-:W-:Y:S01]  /*6750*/  FFMA.FTZ R199, R59, UR11, -R103 ;  /* 0x0000000b3bc77c23 */ /* 0x000fe20008010867 */
[----:B------:R-:W-:Y:S01]  /*6760*/  FADD.FTZ R34, R188, R13 ;  /* 0x0000000dbc227221 */ /* 0x000fe20000010000 */
[----:B------:R-:W-:Y:S01]  /*6770*/  FFMA.FTZ R32, R33, UR11, -R103 ;  /* 0x0000000b21207c23 */ /* 0x000fe20008010867 */
[----:B------:R-:W1:Y:S01]  /*6780*/  MUFU.EX2 R20, R20 ;  /* 0x0000001400147308 */ /* 0x000e620000000800 */
[----:B--2---:R-:W-:Y:S01]  /*6790*/  FADD.FTZ R14, R52, R11 ;  /* 0x0000000b340e7221 */ /* 0x004fe20000010000 */
        /* <DEDUP_REMOVED lines=16> */
[--C-:B------:R-:W-:Y:S01]  /*68a0*/  FFMA.FTZ R29, R29, UR11, -R103.reuse ;  /* 0x0000000b1d1d7c23 */ /* 0x100fe20008010867 */
[--C-:B------:R-:W-:Y:S01]  /*68b0*/  FFMA.FTZ R63, R63, UR11, -R103.reuse ;  /* 0x0000000b3f3f7c23 */ /* 0x100fe20008010867 */
[--C-:B------:R-:W-:Y:S01]  /*68c0*/  FFMA.FTZ R111, R111, UR11, -R103.reuse ;  /* 0x0000000b6f6f7c23 */ /* 0x100fe20008010867 */
[--C-:B------:R-:W-:Y:S01]  /*68d0*/  FFMA.FTZ R108, R108, UR11, -R103.reuse ;  /* 0x0000000b6c6c7c23 */ /* 0x100fe20008010867 */
[----:B------:R-:W-:Y:S01]  /*68e0*/  FFMA.FTZ R109, R109, UR11, -R103 ;  /* 0x0000000b6d6d7c23 */ /* 0x000fe20008010867 */
[----:B------:R-:W-:Y:S01]  /*68f0*/  F2FP.F16.F32.PACK_AB R177, R12, R177 ;  /* 0x000000b10cb1723e */ /* 0x000fe200000000ff */
[----:B------:R-:W1:Y:S01]  /*6900*/  MUFU.EX2 R185, R185 ;  /* 0x000000b900b97308 */ /* 0x000e620000000800 */
[----:B--2---:R-:W-:Y:S01]  /*6910*/  FADD.FTZ R11, R183, R14 ;  /* 0x0000000eb70b7221 */ /* 0x004fe20000010000 */
[----:B------:R-:W-:Y:S01]  /*6920*/  F2FP.F16.F32.PACK_AB R181, R20, R181 ;  /* 0x000000b514b5723e */ /* 0x000fe200000000ff */
[--C-:B------:R-:W-:Y:S01]  /*6930*/  IMAD.MOV.U32 R61, RZ, RZ, R87.reuse ;  /* 0x000000ffff3d7224 */ /* 0x100fe200078e0057 */
[----:B------:R-:W-:Y:S01]  /*6940*/  F2FP.F16.F32.PACK_AB R176, R27, R176 ;  /* 0x000000b01bb0723e */ /* 0x000fe200000000ff */
[--C-:B------:R-:W-:Y:S01]  /*6950*/  IMAD.MOV.U32 R60, RZ, RZ, R87.reuse ;  /* 0x000000ffff3c7224 */ /* 0x100fe200078e0057 */
[----:B------:R-:W-:Y:S01]  /*6960*/  F2FP.F16.F32.PACK_AB R178, R31, R178 ;  /* 0x000000b21fb2723e */ /* 0x000fe200000000ff */
[----:B------:R-:W-:Y:S01]  /*6970*/  IMAD.MOV.U32 R59, RZ, RZ, R87 ;  /* 0x000000ffff3b7224 */ /* 0x000fe200078e0057 */
        /* <DEDUP_REMOVED lines=18> */
[C---:B------:R-:W-:Y:S01]  /*6aa0*/  FADD.FTZ R11, R85.reuse, R36 ;  /* 0x00000024550b7221 */ /* 0x040fe20000010000 */
[----:B------:R-:W-:Y:S01]  /*6ab0*/  F2FP.F16.F32.PACK_AB R192, R85, R192 ;  /* 0x000000c055c0723e */ /* 0x000fe200000000ff */
[----:B------:R-:W-:Y:S01]  /*6ac0*/  IMAD.MOV.U32 R85, RZ, RZ, R87 ;  /* 0x000000ffff557224 */ /* 0x000fe200078e0057 */
[----:B------:R-:W-:Y:S01]  /*6ad0*/  F2FP.F16.F32.PACK_AB R179, R52, R179 ;  /* 0x000000b334b3723e */ /* 0x000fe200000000ff */
[----:B------:R-:W-:Y:S01]  /*6ae0*/  FADD.FTZ R36, R194, R11 ;  /* 0x0000000bc2247221 */ /* 0x000fe20000010000 */
[----:B------:R-:W-:Y:S01]  /*6af0*/  @!P1 PRMT R11, RZ, 0x654, R10 ;  /* 0x00000654ff0b9816 */ /* 0x000fe2000000000a */
[----:B------:R-:W2:Y:S01]  /*6b00*/  MUFU.EX2 R189, R189 ;  /* 0x000000bd00bd7308 */ /* 0x000ea20000000800 */
[----:B0-----:R-:W-:Y:S01]  /*6b10*/  FADD.FTZ R13, R187, R14 ;  /* 0x0000000ebb0d7221 */ /* 0x001fe20000010000 */
[C---:B------:R-:W-:Y:S01]  /*6b20*/  F2FP.F16.F32.PACK_AB R194, R73.reuse, R194 ;  /* 0x000000c249c2723e */ /* 0x040fe200000000ff */
[----:B------:R2:W-:Y:S01]  /*6b30*/  @!P1 SYNCS.ARRIVE.TRANS64.RED.A1T0 RZ, [R11+URZ], RZ ;  /* 0x000000ff0bff99a7 */ /* 0x0005e2000810043f */
[----:B------:R-:W-:Y:S01]  /*6b40*/  F2FP.F16.F32.PACK_AB R183, R40, R183 ;  /* 0x000000b728b7723e */ /* 0x000fe200000000ff */
[--C-:B------:R-:W-:Y:S01]  /*6b50*/  IMAD.MOV.U32 R52, RZ, RZ, R87.reuse ;  /* 0x000000ffff347224 */ /* 0x100fe200078e0057 */
[----:B------:R-:W-:Y:S01]  /*6b60*/  F2FP.F16.F32.PACK_AB R185, R42, R185 ;  /* 0x000000b92ab9723e */ /* 0x000fe200000000ff */
[----:B------:R-:W-:Y:S01]  /*6b70*/  IMAD.MOV.U32 R51, RZ, RZ, R87 ;  /* 0x000000ffff337224 */ /* 0x000fe200078e0057 */
[----:B------:R-:W0:Y:S01]  /*6b80*/  MUFU.EX2 R46, R46 ;  /* 0x0000002e002e7308 */ /* 0x000e220000000800 */
[C---:B-1----:R-:W-:Y:S01]  /*6b90*/  FADD.FTZ R14, R44.reuse, R13 ;  /* 0x0000000d2c0e7221 */ /* 0x042fe20000010000 */
[----:B------:R-:W-:Y:S01]  /*6ba0*/  FADD.FTZ R13, R73, R36 ;  /* 0x00000024490d7221 */ /* 0x000fe20000010000 */
[----:B------:R-:W-:Y:S01]  /*6bb0*/  F2FP.F16.F32.PACK_AB R187, R44, R187 ;  /* 0x000000bb2cbb723e */ /* 0x000fe200000000ff */
[----:B------:R-:W-:-:S02]  /*6bc0*/  IMAD.MOV.U32 R73, RZ, RZ, R87 ;  /* 0x000000ffff497224 */ /* 0x000fc400078e0057 */
[----:B------:R-:W-:Y:S01]  /*6bd0*/  FADD.FTZ R36, R196, R13 ;  /* 0x0000000dc4247221 */ /* 0x000fe20000010000 */
[----:B------:R-:W-:Y:S01]  /*6be0*/  F2FP.F16.F32.PACK_AB R196, R75, R196 ;  /* 0x000000c44bc4723e */ /* 0x000fe200000000ff */
[----:B------:R-:W1:Y:S01]  /*6bf0*/  MUFU.EX2 R191, R191 ;  /* 0x000000bf00bf7308 */ /* 0x000e620000000800 */
[----:B--2---:R-:W-:Y:S01]  /*6c00*/  FADD.FTZ R11, R189, R14 ;  /* 0x0000000ebd0b7221 */ /* 0x004fe20000010000 */
[----:B------:R-:W-:Y:S01]  /*6c10*/  FADD.FTZ R13, R75, R36 ;  /* 0x000000244b0d7221 */ /* 0x000fe20000010000 */
[--C-:B------:R-:W-:Y:S02]  /*6c20*/  IMAD.MOV.U32 R75, RZ, RZ, R87.reuse ;  /* 0x000000ffff4b7224 */ /* 0x100fe400078e0057 */
[----:B------:R-:W-:Y:S02]  /*6c30*/  IMAD.MOV.U32 R49, RZ, RZ, R87 ;  /* 0x000000ffff317224 */ /* 0x000fe400078e0057 */
[----:B------:R-:W-:Y:S01]  /*6c40*/  FADD.FTZ R36, R198, R13 ;  /* 0x0000000dc6247221 */ /* 0x000fe20000010000 */
[C---:B------:R-:W-:Y:S01]  /*6c50*/  F2FP.F16.F32.PACK_AB R198, R77.reuse, R198 ;  /* 0x000000c64dc6723e */ /* 0x040fe200000000ff */
[----:B------:R-:W2:Y:S01]  /*6c60*/  MUFU.EX2 R48, R48 ;  /* 0x0000003000307308 */ /* 0x000ea20000000800 */
[C---:B0-----:R-:W-:Y:S01]  /*6c70*/  FADD.FTZ R14, R46.reuse, R11 ;  /* 0x0000000b2e0e7221 */ /* 0x041fe20000010000 */
[----:B------:R-:W-:Y:S01]  /*6c80*/  FADD.FTZ R15, R77, R36 ;  /* 0x000000244d0f7221 */ /* 0x000fe20000010000 */
[----:B------:R-:W-:Y:S01]  /*6c90*/  F2FP.F16.F32.PACK_AB R189, R46, R189 ;  /* 0x000000bd2ebd723e */ /* 0x000fe200000000ff */
[----:B------:R-:W-:-:S02]  /*6ca0*/  IMAD.MOV.U32 R77, RZ, RZ, R87 ;  /* 0x000000ffff4d7224 */ /* 0x000fc400078e0057 */
[--C-:B------:R-:W-:Y:S02]  /*6cb0*/  IMAD.MOV.U32 R47, RZ, RZ, R87.reuse ;  /* 0x000000ffff2f7224 */ /* 0x100fe400078e0057 */
[----:B------:R-:W0:Y:S01]  /*6cc0*/  MUFU.EX2 R193, R193 ;  /* 0x000000c100c17308 */ /* 0x000e220000000800 */
[----:B-1----:R-:W-:Y:S01]  /*6cd0*/  FADD.FTZ R11, R191, R14 ;  /* 0x0000000ebf0b7221 */ /* 0x002fe20000010000 */
[--C-:B------:R-:W-:Y:S02]  /*6ce0*/  IMAD.MOV.U32 R46, RZ, RZ, R87.reuse ;  /* 0x000000ffff2e7224 */ /* 0x100fe400078e0057 */
[--C-:B------:R-:W-:Y:S02]  /*6cf0*/  IMAD.MOV.U32 R45, RZ, RZ, R87.reuse ;  /* 0x000000ffff2d7224 */ /* 0x100fe400078e0057 */
[----:B------:R-:W-:Y:S02]  /*6d00*/  IMAD.MOV.U32 R44, RZ, RZ, R87 ;  /* 0x000000ffff2c7224 */ /* 0x000fe400078e0057 */
[----:B------:R-:W1:Y:S01]  /*6d10*/  MUFU.EX2 R50, R50 ;  /* 0x0000003200327308 */ /* 0x000e620000000800 */
[----:B--2---:R-:W-:Y:S01]  /*6d20*/  FADD.FTZ R14, R48, R11 ;  /* 0x0000000b300e7221 */ /* 0x004fe20000010000 */
[----:B------:R-:W-:Y:S01]  /*6d30*/  FFMA.FTZ R11, R28, UR11, -R103 ;  /* 0x0000000b1c0b7c23 */ /* 0x000fe20008010867 */
[----:B------:R-:W-:Y:S01]  /*6d40*/  FADD.FTZ R28, R200, R15 ;  /* 0x0000000fc81c7221 */ /* 0x000fe20000010000 */
[C---:B------:R-:W-:Y:S01]  /*6d50*/  F2FP.F16.F32.PACK_AB R200, R69.reuse, R200 ;  /* 0x000000c845c8723e */ /* 0x040fe200000000ff */
[--C-:B------:R-:W-:Y:S01]  /*6d60*/  IMAD.MOV.U32 R43, RZ, RZ, R87.reuse ;  /* 0x000000ffff2b7224 */ /* 0x100fe200078e0057 */
[----:B------:R-:W-:Y:S01]  /*6d70*/  F2FP.F16.F32.PACK_AB R191, R48, R191 ;  /* 0x000000bf30bf723e */ /* 0x000fe200000000ff */
[----:B------:R-:W-:Y:S01]  /*6d80*/  FADD.FTZ R15, R69, R28 ;  /* 0x0000001c450f7221 */ /* 0x000fe20000010000 */
[----:B------:R-:W2:Y:S01]  /*6d90*/  MUFU.EX2 R195, R195 ;  /* 0x000000c300c37308 */ /* 0x000ea20000000800 */
[----:B0-----:R-:W-:Y:S01]  /*6da0*/  FADD.FTZ R13, R193, R14 ;  /* 0x0000000ec10d7221 */ /* 0x001fe20000010000 */
[----:B------:R-:W-:-:S02]  /*6db0*/  IMAD.MOV.U32 R69, RZ, RZ, R87 ;  /* 0x000000ffff457224 */ /* 0x000fc400078e0057 */
[----:B------:R-:W-:Y:S01]  /*6dc0*/  FADD.FTZ R36, R202, R15 ;  /* 0x0000000fca247221 */ /* 0x000fe20000010000 */
[C---:B------:R-:W-:Y:S01]  /*6dd0*/  F2FP.F16.F32.PACK_AB R202, R71.reuse, R202 ;  /* 0x000000ca47ca723e */ /* 0x040fe200000000ff */
[----:B------:R-:W-:Y:S02]  /*6de0*/  IMAD.MOV.U32 R48, RZ, RZ, R87 ;  /* 0x000000ffff307224 */ /* 0x000fe400078e0057 */
[----:B------:R-:W-:Y:S01]  /*6df0*/  FADD.FTZ R21, R71, R36 ;  /* 0x0000002447157221 */ /* 0x000fe20000010000 */
[----:B------:R-:W0:Y:S01]  /*6e00*/  MUFU.EX2 R54, R54 ;  /* 0x0000003600367308 */ /* 0x000e220000000800 */
[C---:B-1----:R-:W-:Y:S01]  /*6e10*/  FADD.FTZ R14, R50.reuse, R13 ;  /* 0x0000000d320e7221 */ /* 0x042fe20000010000 */
[----:B------:R-:W-:Y:S01]  /*6e20*/  F2FP.F16.F32.PACK_AB R193, R50, R193 ;  /* 0x000000c132c1723e */ /* 0x000fe200000000ff */
[--C-:B------:R-:W-:Y:S02]  /*6e30*/  IMAD.MOV.U32 R71, RZ, RZ, R87.reuse ;  /* 0x000000ffff477224 */ /* 0x100fe400078e0057 */
[----:B------:R-:W-:-:S02]  /*6e40*/  IMAD.MOV.U32 R50, RZ, RZ, R87 ;  /* 0x000000ffff327224 */ /* 0x000fc400078e0057 */
[--C-:B------:R-:W-:Y:S01]  /*6e50*/  IMAD.MOV.U32 R42, RZ, RZ, R87.reuse ;  /* 0x000000ffff2a7224 */ /* 0x100fe200078e0057 */
[----:B------:R-:W1:Y:S01]  /*6e60*/  MUFU.EX2 R197, R197 ;  /* 0x000000c500c57308 */ /* 0x000e620000000800 */
[----:B--2---:R-:W-:Y:S01]  /*6e70*/  FADD.FTZ R13, R195, R14 ;  /* 0x0000000ec30d7221 */ /* 0x004fe20000010000 */
[--C-:B------:R-:W-:Y:S02]  /*6e80*/  IMAD.MOV.U32 R41, RZ, RZ, R87.reuse ;  /* 0x000000ffff297224 */ /* 0x100fe400078e0057 */
[--C-:B------:R-:W-:Y:S02]  /*6e90*/  IMAD.MOV.U32 R40, RZ, RZ, R87.reuse ;  /* 0x000000ffff287224 */ /* 0x100fe400078e0057 */
[----:B------:R-:W-:Y:S02]  /*6ea0*/  IMAD.MOV.U32 R39, RZ, RZ, R87 ;  /* 0x000000ffff277224 */ /* 0x000fe400078e0057 */
[----:B------:R-:W2:Y:S01]  /*6eb0*/  MUFU.EX2 R56, R56 ;  /* 0x0000003800387308 */ /* 0x000ea20000000800 */
[----:B0-----:R-:W-:Y:S01]  /*6ec0*/  FADD.FTZ R14, R54, R13 ;  /* 0x0000000d360e7221 */ /* 0x001fe20000010000 */
[----:B------:R-:W-:Y:S01]  /*6ed0*/  FFMA.FTZ R13, R30, UR11, -R103 ;  /* 0x0000000b1e0d7c23 */ /* 0x000fe20008010867 */
[----:B------:R-:W-:Y:S01]  /*6ee0*/  FADD.FTZ R30, R204, R21 ;  /* 0x00000015cc1e7221 */ /* 0x000fe20000010000 */
[----:B------:R-:W-:Y:S01]  /*6ef0*/  FFMA.FTZ R103, R26, UR11, -R103 ;  /* 0x0000000b1a677c23 */ /* 0x000fe20008010867 */
[----:B------:R-:W-:Y:S01]  /*6f00*/  F2FP.F16.F32.PACK_AB R195, R54, R195 ;  /* 0x000000c336c3723e */ /* 0x000fe200000000ff */
[----:B------:R-:W-:-:S02]  /*6f10*/  IMAD.MOV.U32 R54, RZ, RZ, R87 ;  /* 0x000000ffff367224 */ /* 0x000fc400078e0057 */
[----:B------:R-:W-:Y:S01]  /*6f20*/  FADD.FTZ R21, R97, R30 ;  /* 0x0000001e61157221 */ /* 0x000fe20000010000 */
[----:B------:R-:W0:Y:S01]  /*6f30*/  MUFU.EX2 R199, R199 ;  /* 0x000000c700c77308 */ /* 0x000e220000000800 */
[----:B-1----:R-:W-:Y:S01]  /*6f40*/  FADD.FTZ R15, R197, R14 ;  /* 0x0000000ec50f7221 */ /* 0x002fe20000010000 */
[----:B------:R-:W-:Y:S01]  /*6f50*/  F2FP.F16.F32.PACK_AB R204, R97, R204 ;  /* 0x000000cc61cc723e */ /* 0x000fe200000000ff */
[--C-:B------:R-:W-:Y:S02]  /*6f60*/  IMAD.MOV.U32 R35, RZ, RZ, R87.reuse ;  /* 0x000000ffff237224 */ /* 0x100fe400078e0057 */
[--C-:B------:R-:W-:Y:S02]  /*6f70*/  IMAD.MOV.U32 R33, RZ, RZ, R87.reuse ;  /* 0x000000ffff217224 */ /* 0x100fe400078e0057 */
[----:B------:R-:W-:Y:S01]  /*6f80*/  IMAD.MOV.U32 R31, RZ, RZ, R87 ;  /* 0x000000ffff1f7224 */ /* 0x000fe200078e0057 */
[----:B------:R-:W1:Y:S01]  /*6f90*/  MUFU.EX2 R58, R58 ;  /* 0x0000003a003a7308 */ /* 0x000e620000000800 */
[C---:B--2---:R-:W-:Y:S01]  /*6fa0*/  FADD.FTZ R14, R56.reuse, R15 ;  /* 0x0000000f380e7221 */ /* 0x044fe20000010000 */
[----:B------:R-:W-:Y:S01]  /*6fb0*/  F2FP.F16.F32.PACK_AB R197, R56, R197 ;  /* 0x000000c538c5723e */ /* 0x000fe200000000ff */
[----:B------:R-:W-:-:S02]  /*6fc0*/  IMAD.MOV.U32 R56, RZ, RZ, R87 ;  /* 0x000000ffff387224 */ /* 0x000fc400078e0057 */
[--C-:B------:R-:W-:Y:S02]  /*6fd0*/  IMAD.MOV.U32 R27, RZ, RZ, R87.reuse ;  /* 0x000000ffff1b7224 */ /* 0x100fe400078e0057 */
[----:B------:R-:W-:Y:S01]  /*6fe0*/  IMAD.MOV.U32 R25, RZ, RZ, R87 ;  /* 0x000000ffff197224 */ /* 0x000fe200078e0057 */
        /* <DEDUP_REMOVED lines=9> */
[----:B0-----:R-:W-:-:S07]  /*7080*/  FADD.FTZ R15, R201, R14 ;  /* 0x0000000ec90f7221 */ /* 0x001fce0000010000 */
[----:B------:R-:W0:Y:S01]  /*7090*/  MUFU.EX2 R208, R208 ;  /* 0x000000d000d07308 */ /* 0x000e220000000800 */
[C---:B-1----:R-:W-:Y:S01]  /*70a0*/  FADD.FTZ R21, R79.reuse, R26 ;  /* 0x0000001a4f157221 */ /* 0x042fe20000010000 */
[----:B------:R-:W-:Y:S01]  /*70b0*/  F2FP.F16.F32.PACK_AB R206, R79, R206 ;  /* 0x000000ce4fce723e */ /* 0x000fe200000000ff */
[----:B------:R-:W-:-:S05]  /*70c0*/  IMAD.MOV.U32 R79, RZ, RZ, R87 ;  /* 0x000000ffff4f7224 */ /* 0x000fca00078e0057 */
[----:B------:R-:W1:Y:S01]  /*70d0*/  MUFU.EX2 R203, R203 ;  /* 0x000000cb00cb7308 */ /* 0x000e620000000800 */
[C---:B--2---:R-:W-:Y:S01]  /*70e0*/  FADD.FTZ R14, R32.reuse, R15 ;  /* 0x0000000f200e7221 */ /* 0x044fe20000010000 */
[----:B------:R-:W-:Y:S01]  /*70f0*/  F2FP.F16.F32.PACK_AB R201, R32, R201 ;  /* 0x000000c920c9723e */ /* 0x000fe200000000ff */
[----:B------:R-:W-:-:S05]  /*7100*/  IMAD.MOV.U32 R32, RZ, RZ, R87 ;  /* 0x000000ffff207224 */ /* 0x000fca00078e0057 */
[----:B------:R-:W2:Y:S01]  /*7110*/  MUFU.EX2 R83, R83 ;  /* 0x0000005300537308 */ /* 0x000ea20000000800 */
[----:B0-----:R-:W-:-:S07]  /*7120*/  FADD.FTZ R26, R208, R21 ;  /* 0x00000015d01a7221 */ /* 0x001fce0000010000 */
[----:B------:R-:W0:Y:S01]  /*7130*/  MUFU.EX2 R34, R34 ;  /* 0x0000002200227308 */ /* 0x000e220000000800 */
[----:B-1----:R-:W-:-:S07]  /*7140*/  FADD.FTZ R15, R203, R14 ;  /* 0x0000000ecb0f7221 */ /* 0x002fce0000010000 */
[----:B------:R-:W1:Y:S01]  /*7150*/  MUFU.EX2 R210, R210 ;  /* 0x000000d200d27308 */ /* 0x000e620000000800 */
[C---:B--2---:R-:W-:Y:S01]  /*7160*/  FADD.FTZ R21, R83.reuse, R26 ;  /* 0x0000001a53157221 */ /* 0x044fe20000010000 */
[----:B------:R-:W-:Y:S01]  /*7170*/  F2FP.F16.F32.PACK_AB R208, R83, R208 ;  /* 0x000000d053d0723e */ /* 0x000fe200000000ff */
[----:B------:R-:W-:-:S05]  /*7180*/  IMAD.MOV.U32 R83, RZ, RZ, R87 ;  /* 0x000000ffff537224 */ /* 0x000fca00078e0057 */
[----:B------:R-:W2:Y:S01]  /*7190*/  MUFU.EX2 R205, R205 ;  /* 0x000000cd00cd7308 */ /* 0x000ea20000000800 */
[C---:B0-----:R-:W-:Y:S01]  /*71a0*/  FADD.FTZ R14, R34.reuse, R15 ;  /* 0x0000000f220e7221 */ /* 0x041fe20000010000 */
[----:B------:R-:W-:Y:S01]  /*71b0*/  F2FP.F16.F32.PACK_AB R203, R34, R203 ;  /* 0x000000cb22cb723e */ /* 0x000fe200000000ff */
[----:B------:R-:W-:-:S05]  /*71c0*/  IMAD.MOV.U32 R34, RZ, RZ, R87 ;  /* 0x000000ffff227224 */ /* 0x000fca00078e0057 */
[----:B------:R-:W0:Y:S01]  /*71d0*/  MUFU.EX2 R91, R91 ;  /* 0x0000005b005b7308 */ /* 0x000e220000000800 */
[----:B-1----:R-:W-:-:S07]  /*71e0*/  FADD.FTZ R30, R210, R21 ;  /* 0x00000015d21e7221 */ /* 0x002fce0000010000 */
[----:B------:R1:W3:Y:S01]  /*71f0*/  MUFU.EX2 R10, R37 ;  /* 0x00000025000a7308 */ /* 0x0002e20000000800 */
[----:B--2---:R-:W-:-:S07]  /*7200*/  FADD.FTZ R15, R205, R14 ;  /* 0x0000000ecd0f7221 */ /* 0x004fce0000010000 */
[----:B------:R-:W2:Y:S01]  /*7210*/  MUFU.EX2 R212, R212 ;  /* 0x000000d400d47308 */ /* 0x000ea20000000800 */
[C---:B0-----:R-:W-:Y:S01]  /*7220*/  FADD.FTZ R21, R91.reuse, R30 ;  /* 0x0000001e5b157221 */ /* 0x041fe20000010000 */
[----:B------:R-:W-:Y:S01]  /*7230*/  F2FP.F16.F32.PACK_AB R210, R91, R210 ;  /* 0x000000d25bd2723e */ /* 0x000fe200000000ff */
[----:B-1----:R-:W-:-:S05]  /*7240*/  IMAD.MOV.U32 R37, RZ, RZ, R87 ;  /* 0x000000ffff257224 */ /* 0x002fca00078e0057 */
[----:B------:R-:W0:Y:S01]  /*7250*/  MUFU.EX2 R207, R207 ;  /* 0x000000cf00cf7308 */ /* 0x000e220000000800 */
[C---:B---3--:R-:W-:Y:S01]  /*7260*/  FADD.FTZ R14, R10.reuse, R15 ;  /* 0x0000000f0a0e7221 */ /* 0x048fe20000010000 */
[----:B------:R-:W-:-:S06]  /*7270*/  F2FP.F16.F32.PACK_AB R205, R10, R205 ;  /* 0x000000cd0acd723e */ /* 0x000fcc00000000ff */
[----:B------:R-:W1:Y:S01]  /*7280*/  MUFU.EX2 R93, R93 ;  /* 0x0000005d005d7308 */ /* 0x000e620000000800 */
[----:B--2---:R-:W-:-:S07]  /*7290*/  FADD.FTZ R30, R212, R21 ;  /* 0x00000015d41e7221 */ /* 0x004fce0000010000 */
[----:B------:R2:W3:Y:S01]  /*72a0*/  MUFU.EX2 R24, R38 ;  /* 0x0000002600187308 */ /* 0x0004e20000000800 */
[----:B0-----:R-:W-:-:S07]  /*72b0*/  FADD.FTZ R15, R207, R14 ;  /* 0x0000000ecf0f7221 */ /* 0x001fce0000010000 */
[----:B------:R-:W0:Y:S01]  /*72c0*/  MUFU.EX2 R214, R214 ;  /* 0x000000d600d67308 */ /* 0x000e220000000800 */
[C---:B-1----:R-:W-:Y:S01]  /*72d0*/  FADD.FTZ R21, R93.reuse, R30 ;  /* 0x0000001e5d157221 */ /* 0x042fe20000010000 */
[----:B------:R-:W-:Y:S01]  /*72e0*/  F2FP.F16.F32.PACK_AB R212, R93, R212 ;  /* 0x000000d45dd4723e */ /* 0x000fe200000000ff */
[----:B--2---:R-:W-:-:S05]  /*72f0*/  IMAD.MOV.U32 R38, RZ, RZ, R87 ;  /* 0x000000ffff267224 */ /* 0x004fca00078e0057 */
        /* <DEDUP_REMOVED lines=14> */
[----:B------:R-:W-:Y:S02]  /*73e0*/  F2FP.F16.F32.PACK_AB R209, R28, R209 ;  /* 0x000000d11cd1723e */ /* 0x000fe400000000ff */
        /* <DEDUP_REMOVED lines=8> */
[----:B------:R2:W3:Y:S01]  /*7470*/  MUFU.EX2 R26, R29 ;  /* 0x0000001d001a7308 */ /* 0x0004e20000000800 */
[C---:B-1----:R-:W-:Y:S01]  /*7480*/  FADD.FTZ R36, R64.reuse, R15 ;  /* 0x0000000f40247221 */ /* 0x042fe20000010000 */
[----:B------:R-:W-:Y:S01]  /*7490*/  F2FP.F16.F32.PACK_AB R211, R64, R211 ;  /* 0x000000d340d3723e */ /* 0x000fe200000000ff */
[----:B------:R-:W-:-:S05]  /*74a0*/  IMAD.MOV.U32 R64, RZ, RZ, R87 ;  /* 0x000000ffff407224 */ /* 0x000fca00078e0057 */
[----:B------:R-:W1:Y:S01]  /*74b0*/  MUFU.EX2 R63, R63 ;  /* 0x0000003f003f7308 */ /* 0x000e620000000800 */
[----:B0-----:R-:W-:Y:S01]  /*74c0*/  FADD.FTZ R15, R11, R36 ;  /* 0x000000240b0f7221 */ /* 0x001fe20000010000 */
[--C-:B------:R-:W-:Y:S02]  /*74d0*/  IMAD.MOV.U32 R36, RZ, RZ, R87.reuse ;  /* 0x000000ffff247224 */ /* 0x100fe400078e0057 */
[----:B--2---:R-:W-:-:S04]  /*74e0*/  IMAD.MOV.U32 R29, RZ, RZ, R87 ;  /* 0x000000ffff1d7224 */ /* 0x004fc800078e0057 */
[----:B------:R-:W0:Y:S01]  /*74f0*/  MUFU.EX2 R30, R111 ;  /* 0x0000006f001e7308 */ /* 0x000e220000000800 */
[C---:B---3--:R-:W-:Y:S01]  /*7500*/  FADD.FTZ R12, R26.reuse, R15 ;  /* 0x0000000f1a0c7221 */ /* 0x048fe20000010000 */
[----:B------:R-:W-:Y:S01]  /*7510*/  F2FP.F16.F32.PACK_AB R213, R26, R11 ;  /* 0x0000000b1ad5723e */ /* 0x000fe200000000ff */
[----:B------:R-:W-:-:S05]  /*7520*/  IMAD.MOV.U32 R26, RZ, RZ, R87 ;  /* 0x000000ffff1a7224 */ /* 0x000fca00078e0057 */
[----:B------:R-:W2:Y:S01]  /*7530*/  MUFU.EX2 R108, R108 ;  /* 0x0000006c006c7308 */ /* 0x000ea20000000800 */
[----:B-1----:R-:W-:-:S07]  /*7540*/  FADD.FTZ R15, R63, R12 ;  /* 0x0000000c3f0f7221 */ /* 0x002fce0000010000 */
[----:B------:R-:W1:Y:S01]  /*7550*/  MUFU.EX2 R109, R109 ;  /* 0x0000006d006d7308 */ /* 0x000e620000000800 */
[C---:B0-----:R-:W-:Y:S01]  /*7560*/  FADD.FTZ R15, R30.reuse, R15 ;  /* 0x0000000f1e0f7221 */ /* 0x041fe20000010000 */
[----:B------:R-:W-:Y:S01]  /*7570*/  F2FP.F16.F32.PACK_AB R215, R30, R63 ;  /* 0x0000003f1ed7723e */ /* 0x000fe200000000ff */
[--C-:B------:R-:W-:Y:S02]  /*7580*/  IMAD.MOV.U32 R63, RZ, RZ, R87.reuse ;  /* 0x000000ffff3f7224 */ /* 0x100fe400078e0057 */
[----:B------:R-:W-:-:S03]  /*7590*/  IMAD.MOV.U32 R30, RZ, RZ, R87 ;  /* 0x000000ffff1e7224 */ /* 0x000fc600078e0057 */
        /* <DEDUP_REMOVED lines=51> */
[----:B------:R-:W-:-:S06]  /*78d0*/  ULDC UR60, c[0x0][0x9d8] ;  /* 0x00027600003c7ab9 */ /* 0x000fcc0000000800 */
.L_x_6436:
[----:B------:R-:W-:Y:S01]  /*78e0*/  R2UR UR10, R19 ;  /* 0x00000000130a72ca */ /* 0x000fe200000e0000 */
[----:B------:R-:W-:-:S04]  /*78f0*/  UIADD3 UR6, UR61, 0x1, URZ ;  /* 0x000000013d067890 */ /* 0x000fc8000fffe03f */
[----:B------:R-:W-:-:S04]  /*7900*/  UISETP.NE.AND UP0, UPT, UR6, 0x2, UPT ;  /* 0x000000020600788c */ /* 0x000fc8000bf05270 */
[----:B------:R-:W-:Y:S02]  /*7910*/  USEL UR7, URZ, 0x1, UP0 ;  /* 0x000000013f077887 */ /* 0x000fe40008000000 */
[----:B------:R-:W-:Y:S02]  /*7920*/  USEL UR6, UR6, URZ, UP0 ;  /* 0x0000003f06067287 */ /* 0x000fe40008000000 */
[----:B------:R-:W-:Y:S02]  /*7930*/  ISETP.NE.AND P3, PT, RZ, UR10, PT ;  /* 0x0000000aff007c0c */ /* 0x000fe4000bf65270 */
[----:B------:R-:W-:Y:S02]  /*7940*/  LOP3.LUT R16, R15, UR7, RZ, 0x3c, !PT ;  /* 0x000000070f107c12 */ /* 0x000fe4000f8e3cff */
[----:B------:R-:W-:-:S09]  /*7950*/  IMAD.U32 R2, RZ, RZ, UR6 ;  /* 0x00000006ff027e24 */ /* 0x000fd2000f8e00ff */
[----:B------:R-:W-:Y:S05]  /*7960*/  @P3 BRA `(.L_x_6428) ;  /* 0x0000000000343947 */ /* 0x000fea0003800000 */
[----:B------:R-:W-:Y:S05]  /*7970*/  @!P0 BRA `(.L_x_6429) ;  /* 0x0000000000048947 */ /* 0x000fea0003800000 */
[----:B------:R-:W-:Y:S01]  /*7980*/  BPT.TRAP 0x1 ;  /* 0x000000040000795c */ /* 0x000fe20000300000 */
.L_x_6429:
[----:B------:R-:W0:Y:S01]  /*7990*/  S2UR UR7, SR_CgaCtaId ;  /* 0x00000000000779c3 */ /* 0x000e220000008800 */
[----:B------:R-:W-:Y:S01]  /*79a0*/  UMOV UR6, 0x400 ;  /* 0x0000040000067882 */ /* 0x000fe20000000000 */
[----:B------:R-:W-:Y:S01]  /*79b0*/  SHF.L.U32 R21, R16, 0x1f, RZ ;  /* 0x0000001f10157819 */ /* 0x000fe200000006ff */
[----:B0-----:R-:W-:-:S06]  /*79c0*/  ULEA UR6, UR7, UR6, 0x18 ;  /* 0x0000000607067291 */ /* 0x001fcc000f8ec03f */
[----:B------:R-:W-:-:S04]  /*79d0*/  LEA R0, R2, UR6, 0x3 ;  /* 0x0000000602007c11 */ /* 0x000fc8000f8e18ff */
[----:B------:R0:W1:Y:S01]  /*79e0*/  SYNCS.PHASECHK.TRANS64.TRYWAIT P2, [R0+URZ+0x34830], R21 ;  /* 0x03483015000075a7 */ /* 0x000062000804017f */
[----:B------:R-:W-:Y:S05]  /*79f0*/  @!P0 BRA `(.L_x_6430) ;  /* 0x0000000000048947 */ /* 0x000fea0003800000 */
[----:B------:R-:W-:Y:S01]  /*7a00*/  BPT.TRAP 0x1 ;  /* 0x000000040000795c */ /* 0x000fe20000300000 */
.L_x_6430:
[----:B-1----:R-:W-:Y:S05]  /*7a10*/  @P2 BRA `(.L_x_6428) ;  /* 0x0000000000082947 */ /* 0x002fea0003800000 */
[----:B------:R-:W1:Y:S02]  /*7a20*/  SYNCS.PHASECHK.TRANS64.TRYWAIT P2, [R0+URZ+0x34830], R21 ;  /* 0x03483015000075a7 */ /* 0x000e64000804017f */
[----:B-1----:R-:W-:Y:S05]  /*7a30*/  @!P2 BRA `(.L_x_6431) ;  /* 0x000000f800f4a947 */ /* 0x002fea0003800000 */
.L_x_6428:
[----:B------:R-:W2:Y:S01]  /*7a40*/  S2R R20, SR_TID.X ;  /* 0x0000000000147919 */ /* 0x000ea20000002100 */
[----:B------:R-:W-:Y:S01]  /*7a50*/  R2UR UR7, R3 ;  /* 0x00000000030772ca */ /* 0x000fe200000e0000 */
[----:B------:R-:W-:Y:S01]  /*7a60*/  UMOV UR24, UR4 ;  /* 0x0000000400187c82 */ /* 0x000fe20008000000 */
[----:B------:R-:W-:Y:S01]  /*7a70*/  R2UR UR6, R2 ;  /* 0x00000000020672ca */ /* 0x000fe200000e0000 */
[----:B------:R-:W-:Y:S01]  /*7a80*/  UMOV UR25, UR5 ;  /* 0x0000000500197c82 */ /* 0x000fe20008000000 */
[----:B------:R-:W-:Y:S01]  /*7a90*/  UMOV UR27, 0x40000040 ;  /* 0x40000040001b7882 */ /* 0x000fe20000000000 */
[----:B------:R-:W-:Y:S01]  /*7aa0*/  UMOV UR56, UR4 ;  /* 0x0000000400387c82 */ /* 0x000fe20008000000 */
        /* <DEDUP_REMOVED lines=9> */
[----:B------:R-:W-:Y:S01]  /*7b40*/  UIMAD UR6, UR6, 0xb00, UR7 ;  /* 0x00000b00060678a4 */ /* 0x000fe2000f8e0207 */
[----:B------:R-:W-:Y:S01]  /*7b50*/  R2UR UR10, R8 ;  /* 0x00000000080a72ca */ /* 0x000fe200000e0000 */
[----:B------:R-:W-:Y:S01]  /*7b60*/  UMOV UR37, UR5 ;  /* 0x0000000500257c82 */ /* 0x000fe20008000000 */
[----:B------:R-:W-:Y:S01]  /*7b70*/  UMOV UR7, 0x40000040 ;  /* 0x4000004000077882 */ /* 0x000fe20000000000 */
[----:B------:R-:W-:Y:S01]  /*7b80*/  UIADD3 UR26, UR6, 0x80, URZ ;  /* 0x00000080061a7890 */ /* 0x000fe2000fffe03f */
[----:B------:R-:W-:Y:S01]  /*7b90*/  R2UR UR11, R9 ;  /* 0x00000000090b72ca */ /* 0x000fe200000e0000 */
[----:B------:R-:W-:Y:S01]  /*7ba0*/  UIADD3 UR58, UR6, 0x100, URZ ;  /* 0x00000100063a7890 */ /* 0x000fe2000fffe03f */
[----:B------:R-:W-:Y:S01]  /*7bb0*/  R2UR UR14, R6 ;  /* 0x00000000060e72ca */ /* 0x000fe200000e0000 */
[----:B------:R-:W-:Y:S01]  /*7bc0*/  UIADD3 UR30, UR6, 0x180, URZ ;  /* 0x00000180061e7890 */ /* 0x000fe2000fffe03f */
[----:B------:R-:W-:Y:S01]  /*7bd0*/  R2UR UR15, R7 ;  /* 0x00000000070f72ca */ /* 0x000fe200000e0000 */
[----:B------:R-:W-:-:S02]  /*7be0*/  UIADD3 UR34, UR6, 0x200, URZ ;  /* 0x0000020006227890 */ /* 0x000fc4000fffe03f */
[----:B------:R-:W-:Y:S01]  /*7bf0*/  UIADD3 UR38, UR6, 0x280, URZ ;  /* 0x0000028006267890 */ /* 0x000fe2000fffe03f */
[----:B------:R-:W-:Y:S01]  /*7c00*/  UMOV UR39, 0x40000040 ;  /* 0x4000004000277882 */ /* 0x000fe20000000000 */
[----:B------:R-:W-:Y:S01]  /*7c10*/  UIADD3 UR42, UR6, 0x300, URZ ;  /* 0x00000300062a7890 */ /* 0x000fe2000fffe03f */
[----:B--2---:R-:W-:Y:S01]  /*7c20*/  SHF.R.U32.HI R20, RZ, 0x7, R20 ;  /* 0x00000007ff147819 */ /* 0x004fe20000011614 */
[----:B------:R-:W-:Y:S01]  /*7c30*/  UMOV UR40, UR4 ;  /* 0x0000000400287c82 */ /* 0x000fe20008000000 */
[----:B------:R-:W-:Y:S01]  /*7c40*/  UMOV UR41, UR5 ;  /* 0x0000000500297c82 */ /* 0x000fe20008000000 */
[----:B------:R-:W-:Y:S01]  /*7c50*/  UMOV UR43, 0x40000040 ;  /* 0x40000040002b7882 */ /* 0x000fe20000000000 */
[----:B------:R-:W-:Y:S01]  /*7c60*/  UIADD3 UR46, UR6, 0x380, URZ ;  /* 0x00000380062e7890 */ /* 0x000fe2000fffe03f */
[----:B01----:R-:W-:Y:S01]  /*7c70*/  VIADD R0, R20, 0x8 ;  /* 0x0000000814007836 */ /* 0x003fe20000000000 */
[----:B------:R-:W-:Y:S01]  /*7c80*/  UMOV UR44, UR4 ;  /* 0x00000004002c7c82 */ /* 0x000fe20008000000 */
[----:B------:R-:W-:Y:S01]  /*7c90*/  UMOV UR45, UR5 ;  /* 0x00000005002d7c82 */ /* 0x000fe20008000000 */
[----:B------:R-:W-:Y:S01]  /*7ca0*/  UMOV UR47, 0x40000040 ;  /* 0x40000040002f7882 */ /* 0x000fe20000000000 */
[----:B------:R-:W-:Y:S01]  /*7cb0*/  UIADD3 UR50, UR6, 0x480, URZ ;  /* 0x0000048006327890 */ /* 0x000fe2000fffe03f */
[----:B------:R0:W-:Y:S01]  /*7cc0*/  BAR.SYNC.DEFER_BLOCKING R0, 0x100 ;  /* 0x000400000000751d */ /* 0x0001e20000010000 */
[----:B------:R-:W-:-:S02]  /*7cd0*/  UIADD3 UR54, UR6, 0x500, URZ ;  /* 0x0000050006367890 */ /* 0x000fc4000fffe03f */
[----:B------:R-:W-:Y:S02]  /*7ce0*/  UIADD3 UR18, UR6, 0x584, URZ ;  /* 0x0000058406127890 */ /* 0x000fe4000fffe03f */
[----:B------:R-:W-:Y:S01]  /*7cf0*/  UIADD3 UR22, UR6, 0x586, URZ ;  /* 0x0000058606167890 */ /* 0x000fe2000fffe03f */
[----:B------:R-:W-:Y:S01]  /*7d00*/  UMOV UR48, UR4 ;  /* 0x0000000400307c82 */ /* 0x000fe20008000000 */
[----:B------:R-:W-:Y:S01]  /*7d10*/  UMOV UR49, UR5 ;  /* 0x0000000500317c82 */ /* 0x000fe20008000000 */
[----:B------:R-:W-:Y:S01]  /*7d20*/  UMOV UR51, 0x40000040 ;  /* 0x4000004000337882 */ /* 0x000fe20000000000 */
[----:B------:R-:W-:Y:S01]  /*7d30*/  UMOV UR52, UR4 ;  /* 0x0000000400347c82 */ /* 0x000fe20008000000 */
[----:B------:R-:W-:Y:S01]  /*7d40*/  UMOV UR53, UR5 ;  /* 0x0000000500357c82 */ /* 0x000fe20008000000 */
[----:B------:R-:W-:Y:S01]  /*7d50*/  UMOV UR55, 0x40000040 ;  /* 0x4000004000377882 */ /* 0x000fe20000000000 */
[----:B------:R-:W-:Y:S01]  /*7d60*/  UMOV UR19, 0x40000040 ;  /* 0x4000004000137882 */ /* 0x000fe20000000000 */
[----:B------:R-:W-:Y:S01]  /*7d70*/  UMOV UR23, 0x40000040 ;  /* 0x4000004000177882 */ /* 0x000fe20000000000 */
[----:B------:R-:W-:-:S06]  /*7d80*/  WARPGROUP.ARRIVE ;  /* 0x00000000000079c5 */ /* 0x000fcc0000000000 */
[----:B------:R-:W-:Y:S01]  /*7d90*/  HGMMA.64x16x16.F32 R168, gdesc[UR4], RZ, !UPT, gsb0 ;  /* 0x0020000004a879f0 */ /* 0x000fe2000c0008ff */
[----:B------:R-:W-:Y:S02]  /*7da0*/  UIADD3 UR7, UR6, 0x400, URZ ;  /* 0x0000040006077890 */ /* 0x000fe4000fffe03f */
        /* <DEDUP_REMOVED lines=143> */
[----:B------:R-:W-:Y:S02]  /*86a0*/  R2UR UR10, R4 ;  /* 0x00000000040a72ca */ /* 0x000fe400000e0000 */
[----:B------:R-:W-:Y:S01]  /*86b0*/  R2UR UR11, R5 ;  /* 0x00000000050b72ca */ /* 0x000fe200000e0000 */
        /* <DEDUP_REMOVED lines=377> */
[----:B------:R-:W-:Y:S01]  /*9e50*/  UIADD3 UR6, UR6, 0xa86, URZ ;  /* 0x00000a8606067890 */ /* 0x000fe2000fffe03f */
        /* <DEDUP_REMOVED lines=36> */
.L_x_6433:
[----:B------:R-:W0:Y:S01]  /*a0a0*/  S2UR UR7, SR_CgaCtaId ;  /* 0x00000000000779c3 */ /* 0x000e220000008800 */
[----:B------:R-:W-:Y:S01]  /*a0b0*/  UMOV UR6, 0x400 ;  /* 0x0000040000067882 */ /* 0x000fe20000000000 */
[----:B------:R-:W-:Y:S01]  /*a0c0*/  SHF.L.U32 R0, R15, 0x1f, RZ ;  /* 0x0000001f0f007819 */ /* 0x000fe200000006ff */
[----:B0-----:R-:W-:-:S04]  /*a0d0*/  ULEA UR6, UR7, UR6, 0x18 ;  /* 0x0000000607067291 */ /* 0x001fc8000f8ec03f */
[----:B------:R-:W-:-:S09]  /*a0e0*/  ULEA UR6, UR61, UR6, 0x3 ;  /* 0x000000063d067291 */ /* 0x000fd2000f8e183f */
[----:B------:R0:W1:Y:S01]  /*a0f0*/  SYNCS.PHASECHK.TRANS64.TRYWAIT P2, [UR6+0x34850], R0 ;  /* 0x03485000ff0075a7 */ /* 0x0000620008040146 */
[----:B------:R-:W-:Y:S05]  /*a100*/  @!P0 BRA `(.L_x_6434) ;  /* 0x0000000000048947 */ /* 0x000fea0003800000 */
[----:B------:R-:W-:Y:S01]  /*a110*/  BPT.TRAP 0x1 ;  /* 0x000000040000795c */ /* 0x000fe20000300000 */
.L_x_6434:
[----:B-1----:R-:W-:Y:S05]  /*a120*/  @P2 BRA `(.L_x_6432) ;  /* 0x0000000000082947 */ /* 0x002fea0003800000 */
[----:B------:R-:W1:Y:S02]  /*a130*/  SYNCS.PHASECHK.TRANS64.TRYWAIT P2, [UR6+0x34850], R0 ;  /* 0x03485000ff0075a7 */ /* 0x000e640008040146 */
[----:B-1----:R-:W-:Y:S05]  /*a140*/  @!P2 BRA `(.L_x_6435) ;  /* 0x000000d40044a947 */ /* 0x002fea0003800000 */
.L_x_6432:
[----:B------:R-:W2:Y:S01]  /*a150*/  S2UR UR7, SR_CgaCtaId ;  /* 0x00000000000779c3 */ /* 0x000ea20000008800 */
[----:B------:R-:W-:Y:S01]  /*a160*/  UMOV UR6, 0x400 ;  /* 0x0000040000067882 */ /* 0x000fe20000000000 */
[----:B------:R-:W-:Y:S01]  /*a170*/  WARPGROUP.ARRIVE ;  /* 0x00000000000079c5 */ /* 0x000fe20000000000 */
[----:B-1----:R-:W-:Y:S01]  /*a180*/  FMUL.FTZ R15, R168, UR60 ;  /* 0x0000003ca80f7c20 */ /* 0x002fe20008410000 */
        /* <DEDUP_REMOVED lines=20> */
[----:B--2---:R-:W-:Y:S01]  /*a2d0*/  ULEA UR6, UR7, UR6, 0x18 ;  /* 0x0000000607067291 */ /* 0x004fe2000f8ec03f */
[----:B------:R-:W2:Y:S01]  /*a2e0*/  MUFU.TANH R169, R169 ;  /* 0x000000a900a97308 */ /* 0x000ea20000002400 */
[----:B-1----:R-:W-:Y:S01]  /*a2f0*/  FMNMX.FTZ R173, R15, R11, !PT ;  /* 0x0000000b0fad7209 */ /* 0x002fe20007810000 */
[----:B------:R-:W-:Y:S01]  /*a300*/  UMOV UR7, 0x40000040 ;  /* 0x4000004000077882 */ /* 0x000fe20000000000 */
[----:B------:R-:W-:Y:S01]  /*a310*/  FMUL.FTZ R140, R140, UR60 ;  /* 0x0000003c8c8c7c20 */ /* 0x000fe20008410000 */
[----:B------:R-:W-:Y:S01]  /*a320*/  FMUL.FTZ R141, R141, UR60 ;  /* 0x0000003c8d8d7c20 */ /* 0x000fe20008410000 */
[----:B0-----:R-:W-:-:S02]  /*a330*/  IMAD.U32 R0, RZ, RZ, UR6 ;  /* 0x00000006ff007e24 */ /* 0x001fc4000f8e00ff */
[----:B------:R-:W-:Y:S01]  /*a340*/  FMUL.FTZ R128, R128, UR60 ;  /* 0x0000003c80807c20 */ /* 0x000fe20008410000 */
[----:B------:R-:W-:Y:S01]  /*a350*/  FMUL.FTZ R129, R129, UR60 ;  /* 0x0000003c81817c20 */ /* 0x000fe20008410000 */
[----:B------:R-:W0:Y:S01]  /*a360*/  MUFU.TANH R170, R170 ;  /* 0x000000aa00aa7308 */ /* 0x000e220000002400 */
[----:B---3--:R-:W-:Y:S01]  /*a370*/  FMNMX.FTZ R173, R20, R173, !PT ;  /* 0x000000ad14ad7209 */ /* 0x008fe20007810000 */
[----:B------:R-:W-:Y:S01]  /*a380*/  FMUL.FTZ R132, R132, UR60 ;  /* 0x0000003c84847c20 */ /* 0x000fe20008410000 */
[----:B------:R-:W-:Y:S01]  /*a390*/  R2UR UR6, R0 ;  /* 0x00000000000672ca */ /* 0x000fe200000e0000 */
        /* <DEDUP_REMOVED lines=12> */
[----:B------:R-:W-:Y:S01]  /*a460*/  UIADD3 UR6, UR6, 0x400, URZ ;  /* 0x0000040006067890 */ /* 0x000fe2000fffe03f */
[----:B------:R-:W2:Y:S01]  /*a470*/  MUFU.TANH R161, R161 ;  /* 0x000000a100a17308 */ /* 0x000ea20000002400 */
[----:B0-----:R-:W-:Y:S01]  /*a480*/  FMNMX.FTZ R173, R170, R173, !PT ;  /* 0x000000adaaad7209 */ /* 0x001fe20007810000 */
[----:B------:R-:W-:Y:S01]  /*a490*/  FMUL.FTZ R105, R105, UR60 ;  /* 0x0000003c69697c20 */ /* 0x000fe20008410000 */
[----:B------:R-:W-:Y:S01]  /*a4a0*/  USHF.R.U32.HI UR6, URZ, 0x4, UR6 ;  /* 0x000000043f067899 */ /* 0x000fe20008011606 */
[----:B------:R-:W-:Y:S01]  /*a4b0*/  FMUL.FTZ R108, R108, UR60 ;  /* 0x0000003c6c6c7c20 */ /* 0x000fe20008410000 */
[----:B------:R-:W-:Y:S01]  /*a4c0*/  FMUL.FTZ R109, R109, UR60 ;  /* 0x0000003c6d6d7c20 */ /* 0x000fe20008410000 */
[----:B------:R-:W-:Y:S01]  /*a4d0*/  FMUL.FTZ R96, R96, UR60 ;  /* 0x0000003c60607c20 */ /* 0x000fe20008410000 */
[----:B------:R-:W-:Y:S01]  /*a4e0*/  ULOP3.LUT UR6, UR6, 0x3fff, URZ, 0xc0, !UPT ;  /* 0x00003fff06067892 */ /* 0x000fe2000f8ec03f */
[----:B------:R-:W0:Y:S01]  /*a4f0*/  MUFU.TANH R164, R164 ;  /* 0x000000a400a47308 */ /* 0x000e220000002400 */
[----:B-1----:R-:W-:Y:S01]  /*a500*/  FMNMX.FTZ R173, R160, R173, !PT ;  /* 0x000000ada0ad7209 */ /* 0x002fe20007810000 */
[----:B------:R-:W-:Y:S01]  /*a510*/  FMUL.FTZ R168, R171, UR60 ;  /* 0x0000003caba87c20 */ /* 0x000fe20008410000 */
[----:B------:R-:W-:Y:S01]  /*a520*/  ULOP3.LUT UR6, UR6, 0x5800000, URZ, 0xfc, !UPT ;  /* 0x0580000006067892 */ /* 0x000fe2000f8efc3f */
[----:B------:R-:W-:Y:S01]  /*a530*/  FMUL.FTZ R171, R174, UR60 ;  /* 0x0000003caeab7c20 */ /* 0x000fe20008410000 */
[----:B------:R-:W-:Y:S01]  /*a540*/  FMUL.FTZ R97, R97, UR60 ;  /* 0x0000003c61617c20 */ /* 0x000fe20008410000 */
[----:B------:R-:W-:Y:S01]  /*a550*/  FMUL.FTZ R100, R100, UR60 ;  /* 0x0000003c64647c20 */ /* 0x000fe20008410000 */
[----:B------:R-:W-:Y:S01]  /*a560*/  UIMAD UR10, UR61, 0xb00, UR6 ;  /* 0x00000b003d0a78a4 */ /* 0x000fe2000f8e0206 */
[----:B------:R-:W1:Y:S01]  /*a570*/  MUFU.TANH R165, R165 ;  /* 0x000000a500a57308 */ /* 0x000e620000002400 */
[----:B--2---:R-:W-:Y:S01]  /*a580*/  FMNMX.FTZ R173, R161, R173, !PT ;  /* 0x000000ada1ad7209 */ /* 0x004fe20007810000 */
[----:B------:R-:W-:Y:S01]  /*a590*/  FMUL.FTZ R101, R101, UR60 ;  /* 0x0000003c65657c20 */ /* 0x000fe20008410000 */
[----:B------:R-:W-:Y:S01]  /*a5a0*/  FMUL.FTZ R88, R88, UR60 ;  /* 0x0000003c58587c20 */ /* 0x000fe20008410000 */
[----:B------:R-:W-:Y:S01]  /*a5b0*/  FMUL.FTZ R89, R89, UR60 ;  /* 0x0000003c59597c20 */ /* 0x000fe20008410000 */
[----:B------:R-:W-:Y:S01]  /*a5c0*/  FMUL.FTZ R92, R92, UR60 ;  /* 0x0000003c5c5c7c20 */ /* 0x000fe20008410000 */
[----:B------:R-:W-:Y:S01]  /*a5d0*/  UMOV UR6, UR10 ;  /* 0x0000000a00067c82 */ /* 0x000fe20008000000 */
[----:B------:R-:W-:Y:S01]  /*a5e0*/  FMUL.FTZ R93, R93, UR60 ;  /* 0x0000003c5d5d7c20 */ /* 0x000fe20008410000 */
[----:B------:R-:W-:Y:S01]  /*a5f0*/  HGMMA.64x128x16.F32 R24, R176, gdesc[UR4].tnspB, R24, gsb0 ;  /* 0x41e00004b0187df0 */ /* 0x000fe20008000818 */
[----:B------:R-:W-:Y:S01]  /*a600*/  UIADD3 UR6, UR10, 0x80, URZ ;  /* 0x000000800a067890 */ /* 0x000fe2000fffe03f */
[----:B------:R-:W2:Y:S01]  /*a610*/  MUFU.TANH R152, R152 ;  /* 0x0000009800987308 */ /* 0x000ea20000002400 */
[----:B------:R-:W-:Y:S01]  /*a620*/  UMOV UR7, 0x40000040 ;  /* 0x4000004000077882 */ /* 0x000fe20000000000 */
[----:B0-----:R-:W-:Y:S01]  /*a630*/  FMNMX.FTZ R173, R164, R173, !PT ;  /* 0x000000ada4ad7209 */ /* 0x001fe20007810000 */
[----:B------:R-:W-:Y:S01]  /*a640*/  FMUL.FTZ R172, R175, UR60 ;  /* 0x0000003cafac7c20 */ /* 0x000fe20008410000 */
[----:B------:R-:W-:Y:S01]  /*a650*/  FMUL.FTZ R162, R162, UR60 ;  /* 0x0000003ca2a27c20 */ /* 0x000fe20008410000 */
[----:B------:R-:W-:Y:S01]  /*a660*/  ULDC UR11, c[0x0][0x988] ;  /* 0x00026200000b7ab9 */ /* 0x000fe20000000800 */
[----:B------:R-:W-:Y:S01]  /*a670*/  R2UR UR14, R12 ;  /* 0x000000000c0e72ca */ /* 0x000fe200000e0000 */
        /* <DEDUP_REMOVED lines=53> */
[----:B------:R-:W1:Y:S01]  /*a9d0*/  S2R R175, SR_TID.X ;  /* 0x0000000000af7919 */ /* 0x000e620000002100 */
[----:B------:R-:W-:-:S03]  /*a9e0*/  R2UR UR15, R18 ;  /* 0x00000000120f72ca */ /* 0x000fc600000e0000 */
[----:B------:R-:W3:Y:S01]  /*a9f0*/  MUFU.TANH R136, R136 ;  /* 0x0000008800887308 */ /* 0x000ee20000002400 */
[----:B--2---:R-:W-:-:S07]  /*aa00*/  FMNMX.FTZ R173, R148, R173, !PT ;  /* 0x000000ad94ad7209 */ /* 0x004fce0007810000 */
[----:B------:R-:W2:Y:S01]  /*aa10*/  MUFU.TANH R137, R137 ;  /* 0x0000008900897308 */ /* 0x000ea20000002400 */
[----:B0-----:R-:W-:Y:S01]  /*aa20*/  FMNMX.FTZ R173, R149, R173, !PT ;  /* 0x000000ad95ad7209 */ /* 0x001fe20007810000 */
[----:B------:R-:W-:-:S06]  /*aa30*/  UISETP.GT.AND UP0, UPT, UR14, UR15, UPT ;  /* 0x0000000f0e00728c */ /* 0x000fcc000bf04270 */
[----:B------:R-:W0:Y:S01]  /*aa40*/  MUFU.TANH R140, R140 ;  /* 0x0000008c008c7308 */ /* 0x000e220000002400 */
[----:B---3--:R-:W-:Y:S02]  /*aa50*/  FMNMX.FTZ R173, R136, R173, !PT ;  /* 0x000000ad88ad7209 */ /* 0x008fe40007810000 */
[----:B------:R-:W-:-:S05]  /*aa60*/  PLOP3.LUT P2, PT, PT, PT, UP0, 0x80, 0x0 ;  /* 0x000000000000781c */ /* 0x000fca0003f4f008 */
[----:B------:R-:W3:Y:S01]  /*aa70*/  MUFU.TANH R141, R141 ;  /* 0x0000008d008d7308 */ /* 0x000ee20000002400 */
[----:B--2---:R-:W-:Y:S02]  /*aa80*/  FMNMX.FTZ R173, R137, R173, !PT ;  /* 0x000000ad89ad7209 */ /* 0x004fe40007810000 */
[----:B-1----:R-:W-:-:S05]  /*aa90*/  SHF.R.U32.HI R175, RZ, 0x7, R175 ;  /* 0x00000007ffaf7819 */ /* 0x002fca00000116af */
[----:B------:R-:W1:Y:S01]  /*aaa0*/  MUFU.TANH R128, R128 ;  /* 0x0000008000807308 */ /* 0x000e620000002400 */
[----:B0-----:R-:W-:-:S07]  /*aab0*/  FMNMX.FTZ R173, R140, R173, !PT ;  /* 0x000000ad8cad7209 */ /* 0x001fce0007810000 */
[----:B------:R-:W0:Y:S01]  /*aac0*/  MUFU.TANH R129, R129 ;  /* 0x0000008100817308 */ /* 0x000e220000002400 */
[----:B---3--:R-:W-:-:S07]  /*aad0*/  FMNMX.FTZ R173, R141, R173, !PT ;  /* 0x000000ad8dad7209 */ /* 0x008fce0007810000 */
[----:B------:R-:W2:Y:S01]  /*aae0*/  MUFU.TANH R132, R132 ;  /* 0x0000008400847308 */ /* 0x000ea20000002400 */
[----:B-1----:R-:W-:-:S07]  /*aaf0*/  FMNMX.FTZ R173, R128, R173, !PT ;  /* 0x000000ad80ad7209 */ /* 0x002fce0007810000 */
[----:B------:R-:W1:Y:S01]  /*ab00*/  MUFU.TANH R133, R133 ;  /* 0x0000008500857308 */ /* 0x000e620000002400 */
[----:B0-----:R-:W-:-:S07]  /*ab10*/  FMNMX.FTZ R173, R129, R173, !PT ;  /* 0x000000ad81ad7209 */ /* 0x001fce0007810000 */
[----:B------:R-:W0:Y:S01]  /*ab20*/  MUFU.TANH R120, R120 ;  /* 0x0000007800787308 */ /* 0x000e220000002400 */
[----:B--2---:R-:W-:-:S07]  /*ab30*/  FMNMX.FTZ R173, R132, R173, !PT ;  /* 0x000000ad84ad7209 */ /* 0x004fce0007810000 */
[----:B------:R-:W2:Y:S01]  /*ab40*/  MUFU.TANH R121, R121 ;  /* 0x0000007900797308 */ /* 0x000ea20000002400 */
[----:B-1----:R-:W-:Y:S01]  /*ab50*/  FMNMX.FTZ R173, R133, R173, !PT ;  /* 0x000000ad85ad7209 */ /* 0x002fe20007810000 */
[----:B------:R-:W-:Y:S02]  /*ab60*/  WARPGROUP.DEPBAR.LE gsb0, 0x0 ;  /* 0x00008000000079c5 */ /* 0x000fe40000010000 */
[----:B------:R-:W-:-:S04]  /*ab70*/  WARPGROUP.ARRIVE ;  /* 0x00000000000079c5 */ /* 0x000fc80000000000 */
[----:B------:R-:W1:Y:S01]  /*ab80*/  MUFU.TANH R124, R124 ;  /* 0x0000007c007c7308 */ /* 0x000e620000002400 */
[----:B0-----:R-:W-:Y:S01]  /*ab90*/  FMNMX.FTZ R173, R120, R173, !PT ;  /* 0x000000ad78ad7209 */ /* 0x001fe20007810000 */
[----:B------:R-:W-:Y:S01]  /*aba0*/  HGMMA.64x128x16.F32 R24, R180, gdesc[UR4].tnspB, R24, gsb0 ;  /* 0x41e00004b4187df0 */ /* 0x000fe20008000818 */
[----:B------:R-:W-:Y:S01]  /*abb0*/  UIADD3 UR6, UR10, 0x100, URZ ;  /* 0x000001000a067890 */ /* 0x000fe2000fffe03f */
[----:B------:R-:W-:-:S04]  /*abc0*/  UMOV UR7, 0x40000040 ;  /* 0x4000004000077882 */ /* 0x000fc80000000000 */
        /* <DEDUP_REMOVED lines=35> */
[----:B0-----:R-:W-:Y:S01]  /*ae00*/  FMNMX.FTZ R88, R92, R174, !PT ;  /* 0x000000ae5c587209 */ /* 0x001fe20007810000 */
[----:B------:R-:W-:Y:S02]  /*ae10*/  WARPGROUP.DEPBAR.LE gsb0, 0x0 ;  /* 0x00008000000079c5 */ /* 0x000fe40000010000 */
[----:B------:R-:W-:-:S04]  /*ae20*/  WARPGROUP.ARRIVE ;  /* 0x00000000000079c5 */ /* 0x000fc80000000000 */
[----:B------:R-:W0:Y:S01]  /*ae30*/  MUFU.TANH R168, R168 ;  /* 0x000000a800a87308 */ /* 0x000e220000002400 */
[----:B--2---:R-:W-:Y:S01]  /*ae40*/  FMNMX.FTZ R88, R93, R88, !PT ;  /* 0x000000585d587209 */ /* 0x004fe20007810000 */
[----:B------:R-:W-:Y:S01]  /*ae50*/  HGMMA.64x128x16.F32 R24, R184, gdesc[UR4].tnspB, R24, gsb0 ;  /* 0x41e00004b8187df0 */ /* 0x000fe20008000818 */
[----:B------:R-:W-:Y:S01]  /*ae60*/  UIADD3 UR6, UR10, 0x180, URZ ;  /* 0x000001800a067890 */ /* 0x000fe2000fffe03f */
[----:B------:R-:W-:Y:S02]  /*ae70*/  UMOV UR7, 0x40000040 ;  /* 0x4000004000077882 */ /* 0x000fe40000000000 */
[----:B------:R-:W2:Y:S02]  /*ae80*/  SHFL.BFLY PT, R174, R88, 0x2, 0x1f ;  /* 0x0c401f0058ae7f89 */ /* 0x000ea400000e0000 */
[----:B------:R-:W3:Y:S08]  /*ae90*/  MUFU.TANH R171, R171 ;  /* 0x000000ab00ab7308 */ /* 0x000ef00000002400 */
[----:B------:R-:W4:Y:S08]  /*aea0*/  MUFU.TANH R172, R172 ;  /* 0x000000ac00ac7308 */ /* 0x000f300000002400 */
[----:B------:R-:W5:Y:S01]  /*aeb0*/  MUFU.TANH R162, R162 ;  /* 0x000000a200a27308 */ /* 0x000f620000002400 */
[----:B--2---:R-:W-:-:S07]  /*aec0*/  FMNMX.FTZ R88, R88, R174, !PT ;  /* 0x000000ae58587209 */ /* 0x004fce0007810000 */
[----:B------:R-:W2:Y:S01]  /*aed0*/  MUFU.TANH R163, R163 ;  /* 0x000000a300a37308 */ /* 0x000ea20000002400 */
[----:B------:R-:W1:Y:S07]  /*aee0*/  SHFL.BFLY PT, R174, R88, 0x1, 0x1f ;  /* 0x0c201f0058ae7f89 */ /* 0x000e6e00000e0000 */
[----:B------:R-:W2:Y:S08]  /*aef0*/  MUFU.TANH R166, R166 ;  /* 0x000000a600a67308 */ /* 0x000eb00000002400 */
[----:B------:R-:W2:Y:S08]  /*af00*/  MUFU.TANH R167, R167 ;  /* 0x000000a700a77308 */ /* 0x000eb00000002400 */
[----:B------:R-:W2:Y:S01]  /*af10*/  MUFU.TANH R154, R154 ;  /* 0x0000009a009a7308 */ /* 0x000ea20000002400 */
[----:B-1----:R-:W-:-:S05]  /*af20*/  FMNMX.FTZ R88, R88, R174, !PT ;  /* 0x000000ae58587209 */ /* 0x002fca0007810000 */
[C---:B------:R-:W-:Y:S02]  /*af30*/  FMUL.FTZ R12, R88.reuse, UR11 ;  /* 0x0000000b580c7c20 */ /* 0x040fe40008410000 */
[----:B------:R-:W1:Y:S01]  /*af40*/  MUFU.TANH R155, R155 ;  /* 0x0000009b009b7308 */ /* 0x000e620000002400 */
[----:B------:R-:W-:Y:S01]  /*af50*/  FADD.FTZ R11, -R88, R11 ;  /* 0x0000000b580b7221 */ /* 0x000fe20000010100 */
[--C-:B------:R-:W-:Y:S01]  /*af60*/  FFMA.FTZ R176, R15, UR11, -R12.reuse ;  /* 0x0000000b0fb07c23 */ /* 0x100fe2000801080c */
[--C-:B------:R-:W-:Y:S01]  /*af70*/  FFMA.FTZ R180, R160, UR11, -R12.reuse ;  /* 0x0000000ba0b47c23 */ /* 0x100fe2000801080c */
[--C-:B------:R-:W-:Y:S01]  /*af80*/  FFMA.FTZ R15, R20, UR11, -R12.reuse ;  /* 0x0000000b140f7c23 */ /* 0x100fe2000801080c */
[--C-:B------:R-:W-:Y:S01]  /*af90*/  FFMA.FTZ R160, R161, UR11, -R12.reuse ;  /* 0x0000000ba1a07c23 */ /* 0x100fe2000801080c */
[--C-:B------:R-:W-:Y:S02]  /*afa0*/  FFMA.FTZ R178, R169, UR11, -R12.reuse ;  /* 0x0000000ba9b27c23 */ /* 0x100fe4000801080c */
[----:B------:R-:W1:Y:S01]  /*afb0*/  MUFU.TANH R158, R158 ;  /* 0x0000009e009e7308 */ /* 0x000e620000002400 */
[--C-:B------:R-:W-:Y:S01]  /*afc0*/  FFMA.FTZ R20, R170, UR11, -R12.reuse ;  /* 0x0000000baa147c23 */ /* 0x100fe2000801080c */
[--C-:B------:R-:W-:Y:S01]  /*afd0*/  FFMA.FTZ R182, R164, UR11, -R12.reuse ;  /* 0x0000000ba4b67c23 */ /* 0x100fe2000801080c */
[--C-:B------:R-:W-:Y:S01]  /*afe0*/  FFMA.FTZ R161, R165, UR11, -R12.reuse ;  /* 0x0000000ba5a17c23 */ /* 0x100fe2000801080c */
[--C-:B------:R-:W-:Y:S01]  /*aff0*/  FFMA.FTZ R153, R153, UR11, -R12.reuse ;  /* 0x0000000b99997c23 */ /* 0x100fe2000801080c */
[--C-:B------:R-:W-:Y:S01]  /*b000*/  FFMA.FTZ R157, R157, UR11, -R12.reuse ;  /* 0x0000000b9d9d7c23 */ /* 0x100fe2000801080c */
[--C-:B------:R-:W-:Y:S01]  /*b010*/  FFMA.FTZ R129, R129, UR11, -R12.reuse ;  /* 0x0000000b81817c23 */ /* 0x100fe2000801080c */
[--C-:B------:R-:W-:Y:S01]  /*b020*/  FFMA.FTZ R96, R96, UR11, -R12.reuse ;  /* 0x0000000b60607c23 */ /* 0x100fe2000801080c */
[----:B------:R-:W1:Y:S01]  /*b030*/  MUFU.TANH R159, R159 ;  /* 0x0000009f009f7308 */ /* 0x000e620000002400 */
[--C-:B------:R-:W-:Y:S01]  /*b040*/  FFMA.FTZ R97, R97, UR11, -R12.reuse ;  /* 0x0000000b61617c23 */ /* 0x100fe2000801080c */
[--C-:B------:R-:W-:Y:S01]  /*b050*/  FFMA.FTZ R100, R100, UR11, -R12.reuse ;  /* 0x0000000b64647c23 */ /* 0x100fe2000801080c */
[--C-:B------:R-:W-:Y:S01]  /*b060*/  FFMA.FTZ R101, R101, UR11, -R12.reuse ;  /* 0x0000000b65657c23 */ /* 0x100fe2000801080c */
[----:B------:R-:W-:Y:S01]  /*b070*/  FFMA.FTZ R92, R92, UR11, -R12 ;  /* 0x0000000b5c5c7c23 */ /* 0x000fe2000801080c */
[----:B------:R-:W-:-:S03]  /*b080*/  FMUL.FTZ R11, R11, UR11 ;  /* 0x0000000b0b0b7c20 */ /* 0x000fc60008410000 */
[----:B------:R-:W1:Y:S08]  /*b090*/  MUFU.TANH R146, R146 ;  /* 0x0000009200927308 */ /* 0x000e700000002400 */
[----:B------:R-:W1:Y:S08]  /*b0a0*/  MUFU.TANH R147, R147 ;  /* 0x0000009300937308 */ /* 0x000e700000002400 */
[----:B------:R-:W1:Y:S08]  /*b0b0*/  MUFU.TANH R150, R150 ;  /* 0x0000009600967308 */ /* 0x000e700000002400 */
[----:B------:R-:W1:Y:S08]  /*b0c0*/  MUFU.TANH R151, R151 ;  /* 0x0000009700977308 */ /* 0x000e700000002400 */
[----:B------:R-:W1:Y:S08]  /*b0d0*/  MUFU.TANH R138, R138 ;  /* 0x0000008a008a7308 */ /* 0x000e700000002400 */
[----:B------:R-:W1:Y:S08]  /*b0e0*/  MUFU.TANH R139, R139 ;  /* 0x0000008b008b7308 */ /* 0x000e700000002400 */
[----:B------:R-:W1:Y:S01]  /*b0f0*/  MUFU.TANH R142, R142 ;  /* 0x0000008e008e7308 */ /* 0x000e620000002400 */
[----:B------:R-:W-:-:S02]  /*b100*/  WARPGROUP.DEPBAR.LE gsb0, 0x0 ;  /* 0x00008000000079c5 */ /* 0x000fc40000010000 */
[----:B------:R-:W-:Y:S01]  /*b110*/  WARPGROUP.ARRIVE ;  /* 0x00000000000079c5 */ /* 0x000fe20000000000 */
[--C-:B------:R-:W-:Y:S01]  /*b120*/  FFMA.FTZ R184, R152, UR11, -R12.reuse ;  /* 0x0000000b98b87c23 */ /* 0x100fe2000801080c */
[----:B------:R-:W-:Y:S01]  /*b130*/  FMNMX.FTZ R152, R21, R10, !PT ;  /* 0x0000000a15987209 */ /* 0x000fe20007810000 */
[----:B------:R-:W-:Y:S02]  /*b140*/  FFMA.FTZ R186, R156, UR11, -R12 ;  /* 0x0000000b9cba7c23 */ /* 0x000fe4000801080c */
[----:B------:R-:W1:Y:S01]  /*b150*/  MUFU.TANH R143, R143 ;  /* 0x0000008f008f7308 */ /* 0x000e620000002400 */
[----:B------:R-:W-:Y:S01]  /*b160*/  HGMMA.64x128x16.F32 R24, R188, gdesc[UR4].tnspB, R24, gsb0 ;  /* 0x41e00004bc187df0 */ /* 0x000fe20008000818 */
[----:B------:R-:W-:Y:S01]  /*b170*/  UIADD3 UR6, UR10, 0x200, URZ ;  /* 0x000002000a067890 */ /* 0x000fe2000fffe03f */
[----:B0-----:R-:W-:Y:S01]  /*b180*/  FMNMX.FTZ R152, R168, R152, !PT ;  /* 0x00000098a8987209 */ /* 0x001fe20007810000 */
[----:B------:R-:W-:-:S03]  /*b190*/  UMOV UR7, 0x40000040 ;  /* 0x4000004000077882 */ /* 0x000fc60000000000 */
[----:B---3--:R-:W-:Y:S01]  /*b1a0*/  FMNMX.FTZ R152, R171, R152, !PT ;  /* 0x00000098ab987209 */ /* 0x008fe20007810000 */
[----:B------:R-:W0:Y:S03]  /*b1b0*/  MUFU.TANH R130, R130 ;  /* 0x0000008200827308 */ /* 0x000e260000002400 */
[----:B----4-:R-:W-:-:S04]  /*b1c0*/  FMNMX.FTZ R156, R172, R152, !PT ;  /* 0x00000098ac9c7209 */ /* 0x010fc80007810000 */
[----:B-----5:R-:W-:Y:S01]  /*b1d0*/  FMNMX.FTZ R156, R162, R156, !PT ;  /* 0x0000009ca29c7209 */ /* 0x020fe20007810000 */
[----:B------:R-:W3:Y:S03]  /*b1e0*/  MUFU.TANH R131, R131 ;  /* 0x0000008300837308 */ /* 0x000ee60000002400 */
[----:B--2---:R-:W-:-:S04]  /*b1f0*/  FMNMX.FTZ R156, R163, R156, !PT ;  /* 0x0000009ca39c7209 */ /* 0x004fc80007810000 */
[----:B------:R-:W-:Y:S01]  /*b200*/  FMNMX.FTZ R156, R166, R156, !PT ;  /* 0x0000009ca69c7209 */ /* 0x000fe20007810000 */
[----:B------:R-:W2:Y:S03]  /*b210*/  MUFU.TANH R134, R134 ;  /* 0x0000008600867308 */ /* 0x000ea60000002400 */
[----:B------:R-:W-:-:S04]  /*b220*/  FMNMX.FTZ R156, R167, R156, !PT ;  /* 0x0000009ca79c7209 */ /* 0x000fc80007810000 */
[----:B------:R-:W-:Y:S01]  /*b230*/  FMNMX.FTZ R156, R154, R156, !PT ;  /* 0x0000009c9a9c7209 */ /* 0x000fe20007810000 */
[----:B------:R-:W4:Y:S03]  /*b240*/  MUFU.TANH R135, R135 ;  /* 0x0000008700877308 */ /* 0x000f260000002400 */
[----:B-1----:R-:W-:-:S04]  /*b250*/  FMNMX.FTZ R156, R155, R156, !PT ;  /* 0x0000009c9b9c7209 */ /* 0x002fc80007810000 */
[----:B------:R-:W-:Y:S01]  /*b260*/  FMNMX.FTZ R156, R158, R156, !PT ;  /* 0x0000009c9e9c7209 */ /* 0x000fe20007810000 */
[----:B------:R-:W1:Y:S03]  /*b270*/  MUFU.TANH R122, R122 ;  /* 0x0000007a007a7308 */ /* 0x000e660000002400 */
[----:B------:R-:W-:-:S04]  /*b280*/  FMNMX.FTZ R156, R159, R156, !PT ;  /* 0x0000009c9f9c7209 */ /* 0x000fc80007810000 */
[----:B------:R-:W-:Y:S01]  /*b290*/  FMNMX.FTZ R156, R146, R156, !PT ;  /* 0x0000009c929c7209 */ /* 0x000fe20007810000 */
[----:B------:R-:W5:Y:S03]  /*b2a0*/  MUFU.TANH R123, R123 ;  /* 0x0000007b007b7308 */ /* 0x000f660000002400 */
        /* <DEDUP_REMOVED lines=10> */
[----:B0-----:R-:W-:Y:S01]  /*b350*/  FMNMX.FTZ R156, R130, R156, !PT ;  /* 0x0000009c829c7209 */ /* 0x001fe20007810000 */
[----:B------:R-:W0:Y:S03]  /*b360*/  MUFU.TANH R115, R115 ;  /* 0x0000007300737308 */ /* 0x000e260000002400 */
[----:B---3--:R-:W-:-:S04]  /*b370*/  FMNMX.FTZ R156, R131, R156, !PT ;  /* 0x0000009c839c7209 */ /* 0x008fc80007810000 */
[----:B--2---:R-:W-:Y:S01]  /*b380*/  FMNMX.FTZ R156, R134, R156, !PT ;  /* 0x0000009c869c7209 */ /* 0x004fe20007810000 */
[----:B------:R-:W2:Y:S03]  /*b390*/  MUFU.TANH R118, R118 ;  /* 0x0000007600767308 */ /* 0x000ea60000002400 */
[----:B----4-:R-:W-:-:S04]  /*b3a0*/  FMNMX.FTZ R156, R135, R156, !PT ;  /* 0x0000009c879c7209 */ /* 0x010fc80007810000 */
[----:B-1----:R-:W-:Y:S01]  /*b3b0*/  FMNMX.FTZ R156, R122, R156, !PT ;  /* 0x0000009c7a9c7209 */ /* 0x002fe20007810000 */
[----:B------:R-:W1:Y:S03]  /*b3c0*/  MUFU.TANH R119, R119 ;  /* 0x0000007700777308 */ /* 0x000e660000002400 */
[----:B-----5:R-:W-:-:S04]  /*b3d0*/  FMNMX.FTZ R156, R123, R156, !PT ;  /* 0x0000009c7b9c7209 */ /* 0x020fc80007810000 */
[----:B------:R-:W-:Y:S01]  /*b3e0*/  FMNMX.FTZ R156, R126, R156, !PT ;  /* 0x0000009c7e9c7209 */ /* 0x000fe20007810000 */
[----:B------:R-:W3:Y:S03]  /*b3f0*/  MUFU.TANH R106, R106 ;  /* 0x0000006a006a7308 */ /* 0x000ee60000002400 */
[----:B------:R-:W-:-:S04]  /*b400*/  FMNMX.FTZ R156, R127, R156, !PT ;  /* 0x0000009c7f9c7209 */ /* 0x000fc80007810000 */
[----:B------:R-:W-:Y:S01]  /*b410*/  FMNMX.FTZ R156, R114, R156, !PT ;  /* 0x0000009c729c7209 */ /* 0x000fe20007810000 */
[----:B------:R-:W4:Y:S03]  /*b420*/  MUFU.TANH R107, R107 ;  /* 0x0000006b006b7308 */ /* 0x000f260000002400 */
[----:B0-----:R-:W-:-:S04]  /*b430*/  FMNMX.FTZ R156, R115, R156, !PT ;  /* 0x0000009c739c7209 */ /* 0x001fc80007810000 */
[----:B--2---:R-:W-:Y:S01]  /*b440*/  FMNMX.FTZ R156, R118, R156, !PT ;  /* 0x0000009c769c7209 */ /* 0x004fe20007810000 */
[----:B------:R-:W0:Y:S03]  /*b450*/  MUFU.TANH R110, R110 ;  /* 0x0000006e006e7308 */ /* 0x000e260000002400 */
[----:B-1----:R-:W-:-:S04]  /*b460*/  FMNMX.FTZ R156, R119, R156, !PT ;  /* 0x0000009c779c7209 */ /* 0x002fc80007810000 */
[----:B---3--:R-:W-:Y:S01]  /*b470*/  FMNMX.FTZ R156, R106, R156, !PT ;  /* 0x0000009c6a9c7209 */ /* 0x008fe20007810000 */
[----:B------:R-:W1:Y:S03]  /*b480*/  MUFU.TANH R111, R111 ;  /* 0x0000006f006f7308 */ /* 0x000e660000002400 */
[----:B----4-:R-:W-:-:S05]  /*b490*/  FMNMX.FTZ R156, R107, R156, !PT ;  /* 0x0000009c6b9c7209 */ /* 0x010fca0007810000 */
[----:B------:R-:W2:Y:S01]  /*b4a0*/  MUFU.TANH R98, R98 ;  /* 0x0000006200627308 */ /* 0x000ea20000002400 */
[----:B0-----:R-:W-:Y:S01]  /*b4b0*/  FMNMX.FTZ R156, R110, R156, !PT ;  /* 0x0000009c6e9c7209 */ /* 0x001fe20007810000 */
[----:B------:R-:W-:Y:S02]  /*b4c0*/  WARPGROUP.DEPBAR.LE gsb0, 0x0 ;  /* 0x00008000000079c5 */ /* 0x000fe40000010000 */
[----:B------:R-:W-:-:S04]  /*b4d0*/  WARPGROUP.ARRIVE ;  /* 0x00000000000079c5 */ /* 0x000fc80000000000 */
[----:B------:R-:W0:Y:S01]  /*b4e0*/  MUFU.TANH R99, R99 ;  /* 0x0000006300637308 */ /* 0x000e220000002400 */
[----:B-1----:R-:W-:Y:S01]  /*b4f0*/  FMNMX.FTZ R156, R111, R156, !PT ;  /* 0x0000009c6f9c7209 */ /* 0x002fe20007810000 */
[--C-:B------:R-:W-:Y:S01]  /*b500*/  FFMA.FTZ R188, R144, UR11, -R12.reuse ;  /* 0x0000000b90bc7c23 */ /* 0x100fe2000801080c */
[--C-:B------:R-:W-:Y:S01]  /*b510*/  FFMA.FTZ R144, R145, UR11, -R12.reuse ;  /* 0x0000000b91907c23 */ /* 0x100fe2000801080c */
[--C-:B------:R-:W-:Y:S01]  /*b520*/  FFMA.FTZ R190, R148, UR11, -R12.reuse ;  /* 0x0000000b94be7c23 */ /* 0x100fe2000801080c */
[----:B------:R-:W-:Y:S01]  /*b530*/  HGMMA.64x128x16.F32 R24, R192, gdesc[UR4].tnspB, R24, gsb0 ;  /* 0x41e00004c0187df0 */ /* 0x000fe20008000818 */
[----:B------:R-:W-:Y:S01]  /*b540*/  UIADD3 UR6, UR10, 0x280, URZ ;  /* 0x000002800a067890 */ /* 0x000fe2000fffe03f */
[----:B--2---:R-:W-:Y:S01]  /*b550*/  FMNMX.FTZ R156, R98, R156, !PT ;  /* 0x0000009c629c7209 */ /* 0x004fe20007810000 */
[----:B------:R-:W-:Y:S01]  /*b560*/  UMOV UR7, 0x40000040 ;  /* 0x4000004000077882 */ /* 0x000fe20000000000 */
[----:B------:R-:W1:Y:S01]  /*b570*/  MUFU.TANH R102, R102 ;  /* 0x0000006600667308 */ /* 0x000e620000002400 */
[----:B------:R-:W-:-:S07]  /*b580*/  FFMA.FTZ R145, R149, UR11, -R12 ;  /* 0x0000000b95917c23 */ /* 0x000fce000801080c */
[----:B------:R-:W2:Y:S01]  /*b590*/  MUFU.TANH R103, R103 ;  /* 0x0000006700677308 */ /* 0x000ea20000002400 */
[----:B0-----:R-:W-:-:S07]  /*b5a0*/  FMNMX.FTZ R156, R99, R156, !PT ;  /* 0x0000009c639c7209 */ /* 0x001fce0007810000 */
[----:B------:R-:W0:Y:S01]  /*b5b0*/  MUFU.TANH R90, R90 ;  /* 0x0000005a005a7308 */ /* 0x000e220000002400 */
[----:B-1----:R-:W-:-:S07]  /*b5c0*/  FMNMX.FTZ R156, R102, R156, !PT ;  /* 0x0000009c669c7209 */ /* 0x002fce0007810000 */
[----:B------:R-:W1:Y:S01]  /*b5d0*/  MUFU.TANH R91, R91 ;  /* 0x0000005b005b7308 */ /* 0x000e620000002400 */
[----:B--2---:R-:W-:-:S07]  /*b5e0*/  FMNMX.FTZ R156, R103, R156, !PT ;  /* 0x0000009c679c7209 */ /* 0x004fce0007810000 */
[----:B------:R-:W-:Y:S01]  /*b5f0*/  MUFU.TANH R94, R94 ;  /* 0x0000005e005e7308 */ /* 0x000fe20000002400 */
[----:B0-----:R-:W-:-:S07]  /*b600*/  FMNMX.FTZ R156, R90, R156, !PT ;  /* 0x0000009c5a9c7209 */ /* 0x001fce0007810000 */
[----:B------:R-:W-:Y:S01]  /*b610*/  MUFU.TANH R95, R95 ;  /* 0x0000005f005f7308 */ /* 0x000fe20000002400 */
[----:B-1----:R-:W-:-:S07]  /*b620*/  FMNMX.FTZ R156, R91, R156, !PT ;  /* 0x0000009c5b9c7209 */ /* 0x002fce0007810000 */
[----:B------:R-:W-:Y:S08]  /*b630*/  MUFU.EX2 R11, R11 ;  /* 0x0000000b000b7308 */ /* 0x000ff00000000800 */
[----:B------:R-:W0:Y:S08]  /*b640*/  MUFU.EX2 R176, R176 ;  /* 0x000000b000b07308 */ /* 0x000e300000000800 */
[----:B------:R-:W1:Y:S08]  /*b650*/  MUFU.EX2 R15, R15 ;  /* 0x0000000f000f7308 */ /* 0x000e700000000800 */
[----:B------:R-:W-:Y:S01]  /*b660*/  MUFU.EX2 R178, R178 ;  /* 0x000000b200b27308 */ /* 0x000fe20000000800 */
[----:B0-----:R-:W-:-:S07]  /*b670*/  FFMA.FTZ R14, R11, R14, R176 ;  /* 0x0000000e0b0e7223 */ /* 0x001fce00000100b0 */
        /* <DEDUP_REMOVED lines=37> */
[----:B------:R-:W-:-:S03]  /*b8d0*/  FFMA.FTZ R128, R133, UR11, -R12 ;  /* 0x0000000b85807c23 */ /* 0x000fc6000801080c */
[----:B------:R-:W-:Y:S01]  /*b8e0*/  HGMMA.64x128x16.F32 R24, R200, gdesc[UR4].tnspB, R24, gsb0 ;  /* 0x41e00004c8187df0 */ /* 0x000fe20008000818 */
[----:B------:R-:W-:Y:S01]  /*b8f0*/  UIADD3 UR6, UR10, 0x380, URZ ;  /* 0x000003800a067890 */ /* 0x000fe2000fffe03f */
[----:B------:R-:W-:Y:S01]  /*b900*/  MUFU.EX2 R196, R196 ;  /* 0x000000c400c47308 */ /* 0x000fe20000000800 */
[----:B------:R-:W-:-:S07]  /*b910*/  UMOV UR7, 0x40000040 ;  /* 0x4000004000077882 */ /* 0x000fce0000000000 */
[----:B------:R-:W-:Y:S08]  /*b920*/  MUFU.EX2 R198, R198 ;  /* 0x000000c600c67308 */ /* 0x000ff00000000800 */
[----:B------:R-:W-:Y:S01]  /*b930*/  MUFU.EX2 R128, R128 ;  /* 0x0000008000807308 */ /* 0x000fe20000000800 */
[----:B------:R-:W-:Y:S02]  /*b940*/  WARPGROUP.DEPBAR.LE gsb0, 0x0 ;  /* 0x00008000000079c5 */ /* 0x000fe40000010000 */
[----:B------:R-:W-:Y:S01]  /*b950*/  WARPGROUP.ARRIVE ;  /* 0x00000000000079c5 */ /* 0x000fe20000000000 */
[--C-:B------:R-:W-:Y:S01]  /*b960*/  FFMA.FTZ R200, R120, UR11, -R12.reuse ;  /* 0x0000000b78c87c23 */ /* 0x100fe2000801080c */
[--C-:B------:R-:W-:Y:S01]  /*b970*/  FFMA.FTZ R120, R121, UR11, -R12.reuse ;  /* 0x0000000b79787c23 */ /* 0x100fe2000801080c */
[--C-:B------:R-:W-:Y:S01]  /*b980*/  FFMA.FTZ R202, R124, UR11, -R12.reuse ;  /* 0x0000000b7cca7c23 */ /* 0x100fe2000801080c */
[----:B------:R-:W-:-:S02]  /*b990*/  FFMA.FTZ R121, R125, UR11, -R12 ;  /* 0x0000000b7d797c23 */ /* 0x000fc4000801080c */
[----:B------:R-:W-:Y:S01]  /*b9a0*/  HGMMA.64x128x16.F32 R24, R204, gdesc[UR4].tnspB, R24, gsb0 ;  /* 0x41e00004cc187df0 */ /* 0x000fe20008000818 */
[----:B------:R-:W-:Y:S01]  /*b9b0*/  UIADD3 UR6, UR10, 0x400, URZ ;  /* 0x000004000a067890 */ /* 0x000fe2000fffe03f */
[----:B------:R-:W-:Y:S01]  /*b9c0*/  MUFU.EX2 R200, R200 ;  /* 0x000000c800c87308 */ /* 0x000fe20000000800 */
[----:B------:R-:W-:-:S07]  /*b9d0*/  UMOV UR7, 0x40000040 ;  /* 0x4000004000077882 */ /* 0x000fce0000000000 */
[----:B------:R-:W-:Y:S08]  /*b9e0*/  MUFU.EX2 R120, R120 ;  /* 0x0000007800787308 */ /* 0x000ff00000000800 */
[----:B------:R-:W-:Y:S08]  /*b9f0*/  MUFU.EX2 R202, R202 ;  /* 0x000000ca00ca7308 */ /* 0x000ff00000000800 */
[----:B------:R-:W-:Y:S01]  /*ba00*/  MUFU.EX2 R121, R121 ;  /* 0x0000007900797308 */ /* 0x000fe20000000800 */
[----:B------:R-:W-:-:S02]  /*ba10*/  WARPGROUP.DEPBAR.LE gsb0, 0x0 ;  /* 0x00008000000079c5 */ /* 0x000fc40000010000 */
[----:B------:R-:W-:Y:S01]  /*ba20*/  WARPGROUP.ARRIVE ;  /* 0x00000000000079c5 */ /* 0x000fe20000000000 */
[--C-:B------:R-:W-:Y:S01]  /*ba30*/  FFMA.FTZ R206, R116, UR11, -R12.reuse ;  /* 0x0000000b74ce7c23 */ /* 0x100fe2000801080c */
[----:B------:R-:W-:Y:S01]  /*ba40*/  FMNMX.FTZ R116, R94, R156, !PT ;  /* 0x0000009c5e747209 */ /* 0x000fe20007810000 */
[--C-:B------:R-:W-:Y:S01]  /*ba50*/  FFMA.FTZ R204, R112, UR11, -R12.reuse ;  /* 0x0000000b70cc7c23 */ /* 0x100fe2000801080c */
[--C-:B------:R-:W-:Y:S01]  /*ba60*/  FFMA.FTZ R112, R113, UR11, -R12.reuse ;  /* 0x0000000b71707c23 */ /* 0x100fe2000801080c */
[----:B------:R-:W-:Y:S01]  /*ba70*/  FFMA.FTZ R113, R117, UR11, -R12 ;  /* 0x0000000b75717c23 */ /* 0x000fe2000801080c */
[----:B------:R-:W-:Y:S01]  /*ba80*/  HGMMA.64x128x16.F32 R24, R208, gdesc[UR4].tnspB, R24, gsb0 ;  /* 0x41e00004d0187df0 */ /* 0x000fe20008000818 */
[----:B------:R-:W-:Y:S01]  /*ba90*/  UIADD3 UR6, UR10, 0x480, URZ ;  /* 0x000004800a067890 */ /* 0x000fe2000fffe03f */
[----:B------:R-:W-:Y:S01]  /*baa0*/  FMNMX.FTZ R116, R95, R116, !PT ;  /* 0x000000745f747209 */ /* 0x000fe20007810000 */
[----:B------:R-:W-:Y:S01]  /*bab0*/  UMOV UR7, 0x40000040 ;  /* 0x4000004000077882 */ /* 0x000fe20000000000 */
[----:B------:R-:W-:Y:S03]  /*bac0*/  MUFU.EX2 R204, R204 ;  /* 0x000000cc00cc7308 */ /* 0x000fe60000000800 */
[----:B------:R-:W0:Y:S05]  /*bad0*/  SHFL.BFLY PT, R117, R116, 0x2, 0x1f ;  /* 0x0c401f0074757f89 */ /* 0x000e2a00000e0000 */
[----:B------:R-:W-:Y:S08]  /*bae0*/  MUFU.EX2 R112, R112 ;  /* 0x0000007000707308 */ /* 0x000ff00000000800 */
[----:B------:R-:W-:Y:S08]  /*baf0*/  MUFU.EX2 R206, R206 ;  /* 0x000000ce00ce7308 */ /* 0x000ff00000000800 */
[----:B------:R-:W-:Y:S01]  /*bb00*/  MUFU.EX2 R113, R113 ;  /* 0x0000007100717308 */ /* 0x000fe20000000800 */
[----:B0-----:R-:W-:-:S05]  /*bb10*/  FMNMX.FTZ R116, R116, R117, !PT ;  /* 0x0000007574747209 */ /* 0x001fca0007810000 */
[----:B------:R-:W0:Y:S01]  /*bb20*/  SHFL.BFLY PT, R117, R116, 0x1, 0x1f ;  /* 0x0c201f0074757f89 */ /* 0x000e2200000e0000 */
[----:B------:R-:W-:Y:S02]  /*bb30*/  WARPGROUP.DEPBAR.LE gsb0, 0x0 ;  /* 0x00008000000079c5 */ /* 0x000fe40000010000 */
[----:B------:R-:W-:Y:S01]  /*bb40*/  WARPGROUP.ARRIVE ;  /* 0x00000000000079c5 */ /* 0x000fe20000000000 */
[--C-:B------:R-:W-:Y:S01]  /*bb50*/  FFMA.FTZ R208, R104, UR11, -R12.reuse ;  /* 0x0000000b68d07c23 */ /* 0x100fe2000801080c */
[--C-:B------:R-:W-:Y:S01]  /*bb60*/  FFMA.FTZ R104, R105, UR11, -R12.reuse ;  /* 0x0000000b69687c23 */ /* 0x100fe2000801080c */
[--C-:B------:R-:W-:Y:S01]  /*bb70*/  FFMA.FTZ R105, R109, UR11, -R12.reuse ;  /* 0x0000000b6d697c23 */ /* 0x100fe2000801080c */
[--C-:B------:R-:W-:Y:S01]  /*bb80*/  FFMA.FTZ R109, R89, UR11, -R12.reuse ;  /* 0x0000000b596d7c23 */ /* 0x100fe2000801080c */
[----:B0-----:R-:W-:Y:S01]  /*bb90*/  FMNMX.FTZ R89, R116, R117, !PT ;  /* 0x0000007574597209 */ /* 0x001fe20007810000 */
[----:B------:R-:W-:Y:S01]  /*bba0*/  HGMMA.64x128x16.F32 R24, R212, gdesc[UR4].tnspB, R24, gsb0 ;  /* 0x41e00004d4187df0 */ /* 0x000fe20008000818 */
[----:B------:R-:W-:Y:S01]  /*bbb0*/  UIADD3 UR6, UR10, 0x500, URZ ;  /* 0x000005000a067890 */ /* 0x000fe2000fffe03f */
[--C-:B------:R-:W-:Y:S01]  /*bbc0*/  FFMA.FTZ R210, R108, UR11, -R12.reuse ;  /* 0x0000000b6cd27c23 */ /* 0x100fe2000801080c */
[----:B------:R-:W-:Y:S01]  /*bbd0*/  UMOV UR7, 0x40000040 ;  /* 0x4000004000077882 */ /* 0x000fe20000000000 */
[--C-:B------:R-:W-:Y:S01]  /*bbe0*/  FFMA.FTZ R108, R173, UR11, -R12.reuse ;  /* 0x0000000bad6c7c23 */ /* 0x100fe2000801080c */
[----:B------:R-:W-:Y:S01]  /*bbf0*/  FFMA.FTZ R116, R93, UR11, -R12 ;  /* 0x0000000b5d747c23 */ /* 0x000fe2000801080c */
        /* <DEDUP_REMOVED lines=8> */
[----:B------:R-:W-:Y:S01]  /*bc80*/  FFMA.FTZ R130, R131, UR11, -R93 ;  /* 0x0000000b83827c23 */ /* 0x000fe2000801085d */
[----:B------:R-:W-:Y:S01]  /*bc90*/  MUFU.EX2 R12, R12 ;  /* 0x0000000c000c7308 */ /* 0x000fe20000000800 */
[----:B------:R-:W-:-:S02]  /*bca0*/  @!P1 IMAD R131, R2, 0x8, R0 ;  /* 0x0000000802839824 */ /* 0x000fc400078e0200 */
[--C-:B------:R-:W-:Y:S01]  /*bcb0*/  FFMA.FTZ R181, R162, UR11, -R93.reuse ;  /* 0x0000000ba2b57c23 */ /* 0x100fe2000801085d */
[--C-:B------:R-:W-:Y:S01]  /*bcc0*/  FFMA.FTZ R117, R163, UR11, -R93.reuse ;  /* 0x0000000ba3757c23 */ /* 0x100fe2000801085d */
[--C-:B------:R-:W-:Y:S01]  /*bcd0*/  FFMA.FTZ R201, R122, UR11, -R93.reuse ;  /* 0x0000000b7ac97c23 */ /* 0x100fe2000801085d */
[----:B------:R-:W-:Y:S02]  /*bce0*/  @!P1 VIADD R131, R131, 0x34840 ;  /* 0x0003484083839836 */ /* 0x000fe40000000000 */
[--C-:B------:R-:W-:Y:S01]  /*bcf0*/  FFMA.FTZ R183, R166, UR11, -R93.reuse ;  /* 0x0000000ba6b77c23 */ /* 0x100fe2000801085d */
[--C-:B------:R-:W-:Y:S01]  /*bd00*/  FFMA.FTZ R124, R167, UR11, -R93.reuse ;  /* 0x0000000ba77c7c23 */ /* 0x100fe2000801085d */
[----:B------:R-:W0:Y:S01]  /*bd10*/  MUFU.EX2 R177, R177 ;  /* 0x000000b100b17308 */ /* 0x000e220000000800 */
[----:B------:R-:W-:Y:S01]  /*bd20*/  FFMA.FTZ R199, R134, UR11, -R93 ;  /* 0x0000000b86c77c23 */ /* 0x000fe2000801085d */
[----:B------:R-:W-:Y:S01]  /*bd30*/  @!P1 PRMT R141, RZ, 0x654, R131 ;  /* 0x00000654ff8d9816 */ /* 0x000fe20000000083 */
[--C-:B------:R-:W-:Y:S01]  /*bd40*/  FFMA.FTZ R131, R135, UR11, -R93.reuse ;  /* 0x0000000b87837c23 */ /* 0x100fe2000801085d */
[----:B------:R-:W-:Y:S01]  /*bd50*/  IMAD.U32 R135, RZ, RZ, UR61 ;  /* 0x0000003dff877e24 */ /* 0x000fe2000f8e00ff */
[----:B------:R-:W-:Y:S01]  /*bd60*/  IADD3 R134, -R175, 0xb, RZ ;  /* 0x0000000baf867810 */ /* 0x000fe20007ffe1ff */
[--C-:B------:R-:W-:Y:S01]  /*bd70*/  FFMA.FTZ R185, R154, UR11, -R93.reuse ;  /* 0x0000000b9ab97c23 */ /* 0x100fe2000801085d */
[----:B------:R-:W-:Y:S01]  /*bd80*/  FFMA.FTZ R125, R155, UR11, -R93 ;  /* 0x0000000b9b7d7c23 */ /* 0x000fe2000801085d */
[----:B------:R-:W1:Y:S01]  /*bd90*/  MUFU.EX2 R21, R21 ;  /* 0x0000001500157308 */ /* 0x000e620000000800 */
[----:B------:R-:W-:-:S02]  /*bda0*/  @!P1 IMAD R135, R135, 0x8, R0 ;  /* 0x0000000887879824 */ /* 0x000fc400078e0200 */
[--C-:B------:R-:W-:Y:S01]  /*bdb0*/  FFMA.FTZ R187, R158, UR11, -R93.reuse ;  /* 0x0000000b9ebb7c23 */ /* 0x100fe2000801085d */
[--C-:B------:R-:W-:Y:S01]  /*bdc0*/  FFMA.FTZ R132, R159, UR11, -R93.reuse ;  /* 0x0000000b9f847c23 */ /* 0x100fe2000801085d */
[--C-:B------:R-:W-:Y:S01]  /*bdd0*/  FFMA.FTZ R205, R114, UR11, -R93.reuse ;  /* 0x0000000b72cd7c23 */ /* 0x100fe2000801085d */
[--C-:B------:R-:W-:Y:S01]  /*bde0*/  FFMA.FTZ R189, R146, UR11, -R93.reuse ;  /* 0x0000000b92bd7c23 */ /* 0x100fe2000801085d */
[--C-:B------:R-:W-:Y:S01]  /*bdf0*/  FFMA.FTZ R133, R147, UR11, -R93.reuse ;  /* 0x0000000b93857c23 */ /* 0x100fe2000801085d */
[----:B------:R-:W-:Y:S01]  /*be00*/  FFMA.FTZ R207, R118, UR11, -R93 ;  /* 0x0000000b76cf7c23 */ /* 0x000fe2000801085d */
[----:B------:R2:W-:Y:S01]  /*be10*/  MUFU.EX2 R10, R116 ;  /* 0x00000074000a7308 */ /* 0x0005e20000000800 */
[----:B0-----:R-:W-:Y:S01]  /*be20*/  FFMA.FTZ R122, R12, R13, R177 ;  /* 0x0000000d0c7a7223 */ /* 0x001fe200000100b1 */
[----:B------:R-:W-:Y:S01]  /*be30*/  FADD.FTZ R13, R15, R14 ;  /* 0x0000000e0f0d7221 */ /* 0x000fe20000010000 */
[----:B------:R-:W-:Y:S02]  /*be40*/  @!P1 VIADD R14, R135, 0x34860 ;  /* 0x00034860870e9836 */ /* 0x000fe40000000000 */
[--C-:B------:R-:W-:Y:S01]  /*be50*/  FFMA.FTZ R209, R106, UR11, -R93.reuse ;  /* 0x0000000b6ad17c23 */ /* 0x100fe2000801085d */
[----:B------:R-:W-:Y:S01]  /*be60*/  FFMA.FTZ R191, R150, UR11, -R93 ;  /* 0x0000000b96bf7c23 */ /* 0x000fe2000801085d */
[----:B------:R-:W-:Y:S01]  /*be70*/  FADD.FTZ R135, R178, R13 ;  /* 0x0000000db2877221 */ /* 0x000fe20000010000 */
[--C-:B------:R-:W-:Y:S01]  /*be80*/  FFMA.FTZ R13, R123, UR11, -R93.reuse ;  /* 0x0000000b7b0d7c23 */ /* 0x100fe2000801085d */
[----:B------:R-:W0:Y:S01]  /*be90*/  MUFU.EX2 R179, R179 ;  /* 0x000000b300b37308 */ /* 0x000e220000000800 */
[----:B--2---:R-:W-:Y:S01]  /*bea0*/  FFMA.FTZ R116, R172, UR11, -R93 ;  /* 0x0000000bac747c23 */ /* 0x004fe2000801085d */
[----:B-1----:R-:W-:Y:S01]  /*beb0*/  FADD.FTZ R122, R21, R122 ;  /* 0x0000007a157a7221 */ /* 0x002fe20000010000 */
[----:B------:R-:W-:Y:S01]  /*bec0*/  FADD.FTZ R135, R20, R135 ;  /* 0x0000008714877221 */ /* 0x000fe20000010000 */
[--C-:B------:R-:W-:Y:S01]  /*bed0*/  FFMA.FTZ R140, R151, UR11, -R93.reuse ;  /* 0x0000000b978c7c23 */ /* 0x100fe2000801085d */
[--C-:B------:R-:W-:Y:S01]  /*bee0*/  FFMA.FTZ R193, R138, UR11, -R93.reuse ;  /* 0x0000000b8ac17c23 */ /* 0x100fe2000801085d */
[----:B------:R-:W-:Y:S01]  /*bef0*/  FFMA.FTZ R211, R110, UR11, -R93 ;  /* 0x0000000b6ed37c23 */ /* 0x000fe2000801085d */
[----:B------:R-:W-:Y:S01]  /*bf00*/  FADD.FTZ R135, R180, R135 ;  /* 0x00000087b4877221 */ /* 0x000fe20000010000 */
[----:B------:R-:W1:Y:S01]  /*bf10*/  MUFU.EX2 R116, R116 ;  /* 0x0000007400747308 */ /* 0x000e620000000800 */
[--C-:B------:R-:W-:Y:S01]  /*bf20*/  FFMA.FTZ R138, R139, UR11, -R93.reuse ;  /* 0x0000000b8b8a7c23 */ /* 0x100fe2000801085d */
[----:B------:R-:W-:Y:S01]  /*bf30*/  FFMA.FTZ R195, R142, UR11, -R93 ;  /* 0x0000000b8ec37c23 */ /* 0x000fe2000801085d */
[----:B------:R-:W-:Y:S01]  /*bf40*/  FADD.FTZ R135, R160, R135 ;  /* 0x00000087a0877221 */ /* 0x000fe20000010000 */
[--C-:B------:R-:W-:Y:S01]  /*bf50*/  FFMA.FTZ R115, R115, UR11, -R93.reuse ;  /* 0x0000000b73737c23 */ /* 0x100fe2000801085d */
[----:B------:R-:W-:Y:S01]  /*bf60*/  FFMA.FTZ R139, R143, UR11, -R93 ;  /* 0x0000000b8f8b7c23 */ /* 0x000fe2000801085d */
[----:B------:R-:W-:Y:S01]  /*bf70*/  F2FP.F16.F32.PACK_AB R178, R20, R178 ;  /* 0x000000b214b2723e */ /* 0x000fe200000000ff */
[----:B------:R-:W-:Y:S01]  /*bf80*/  FADD.FTZ R114, R182, R135 ;  /* 0x00000087b6727221 */ /* 0x000fe20000010000 */
[----:B------:R-:W2:Y:S01]  /*bf90*/  MUFU.EX2 R181, R181 ;  /* 0x000000b500b57308 */ /* 0x000ea20000000800 */
[----:B0-----:R-:W-:Y:S01]  /*bfa0*/  FADD.FTZ R123, R179, R122 ;  /* 0x0000007ab37b7221 */ /* 0x001fe20000010000 */
[----:B------:R-:W-:Y:S01]  /*bfb0*/  @!P1 PRMT R122, RZ, 0x654, R14 ;  /* 0x00000654ff7a9816 */ /* 0x000fe2000000000e */
[--C-:B------:R-:W-:Y:S01]  /*bfc0*/  FFMA.FTZ R203, R126, UR11, -R93.reuse ;  /* 0x0000000b7ecb7c23 */ /* 0x100fe2000801085d */
[----:B------:R-:W-:Y:S01]  /*bfd0*/  F2FP.F16.F32.PACK_AB R177, R21, R177 ;  /* 0x000000b115b1723e */ /* 0x000fe200000000ff */
[--C-:B------:R-:W-:Y:S01]  /*bfe0*/  FFMA.FTZ R119, R119, UR11, -R93.reuse ;  /* 0x0000000b77777c23 */ /* 0x100fe2000801085d */
[--C-:B------:R-:W-:Y:S01]  /*bff0*/  FFMA.FTZ R111, R111, UR11, -R93.reuse ;  /* 0x0000000b6f6f7c23 */ /* 0x100fe2000801085d */
[----:B------:R-:W-:Y:S01]  /*c000*/  FFMA.FTZ R102, R102, UR11, -R93 ;  /* 0x0000000b66667c23 */ /* 0x000fe2000801085d */
[----:B------:R-:W0:Y:S01]  /*c010*/  MUFU.EX2 R117, R117 ;  /* 0x0000007500757308 */ /* 0x000e220000000800 */
[----:B-1----:R-:W-:Y:S01]  /*c020*/  FADD.FTZ R14, R116, R123 ;  /* 0x0000007b740e7221 */ /* 0x002fe20000010000 */
[--C-:B------:R-:W-:Y:S01]  /*c030*/  FFMA.FTZ R103, R103, UR11, -R93.reuse ;  /* 0x0000000b67677c23 */ /* 0x100fe2000801085d */
[--C-:B------:R-:W-:Y:S01]  /*c040*/  FFMA.FTZ R91, R91, UR11, -R93.reuse ;  /* 0x0000000b5b5b7c23 */ /* 0x100fe2000801085d */
[----:B------:R-:W-:Y:S01]  /*c050*/  FFMA.FTZ R94, R94, UR11, -R93 ;  /* 0x0000000b5e5e7c23 */ /* 0x000fe2000801085d */
[----:B------:R-:W-:-:S02]  /*c060*/  R2UR UR61, R2 ;  /* 0x00000000023d72ca */ /* 0x000fc400000e0000 */
[----:B------:R-:W-:Y:S01]  /*c070*/  F2FP.F16.F32.PACK_AB R179, R116, R179 ;  /* 0x000000b374b3723e */ /* 0x000fe200000000ff */
[----:B------:R-:W1:Y:S01]  /*c080*/  MUFU.EX2 R183, R183 ;  /* 0x000000b700b77308 */ /* 0x000e620000000800 */
[----:B------:R-:W-:Y:S02]  /*c090*/  F2FP.F16.F32.PACK_AB R180, R160, R180 ;  /* 0x000000b4a0b4723e */ /* 0x000fe400000000ff */
[----:B------:R-:W-:-:S05]  /*c0a0*/  F2FP.F16.F32.PACK_AB R182, R161, R182 ;  /* 0x000000b6a1b6723e */ /* 0x000fca00000000ff */
[----:B------:R-:W3:Y:S08]  /*c0b0*/  MUFU.EX2 R124, R124 ;  /* 0x0000007c007c7308 */ /* 0x000ef00000000800 */
[----:B------:R-:W4:Y:S08]  /*c0c0*/  MUFU.EX2 R185, R185 ;  /* 0x000000b900b97308 */ /* 0x000f300000000800 */
[----:B------:R-:W5:Y:S08]  /*c0d0*/  MUFU.EX2 R125, R125 ;  /* 0x0000007d007d7308 */ /* 0x000f700000000800 */
[----:B------:R-:W5:Y:S08]  /*c0e0*/  MUFU.EX2 R187, R187 ;  /* 0x000000bb00bb7308 */ /* 0x000f700000000800 */
[----:B------:R-:W5:Y:S08]  /*c0f0*/  MUFU.EX2 R132, R132 ;  /* 0x0000008400847308 */ /* 0x000f700000000800 */
[----:B------:R-:W5:Y:S08]  /*c100*/  MUFU.EX2 R189, R189 ;  /* 0x000000bd00bd7308 */ /* 0x000f700000000800 */
[----:B------:R-:W5:Y:S01]  /*c110*/  MUFU.EX2 R133, R133 ;  /* 0x0000008500857308 */ /* 0x000f620000000800 */
[----:B------:R-:W-:-:S02]  /*c120*/  WARPGROUP.DEPBAR.LE gsb0, 0x0 ;  /* 0x00008000000079c5 */ /* 0x000fc40000010000 */
[----:B------:R-:W-:-:S05]  /*c130*/  WARPGROUP.ARRIVE ;  /* 0x00000000000079c5 */ /* 0x000fca0000000000 */
[----:B------:R-:W5:Y:S01]  /*c140*/  MUFU.EX2 R191, R191 ;  /* 0x000000bf00bf7308 */ /* 0x000f620000000800 */
[----:B------:R-:W-:Y:S02]  /*c150*/  F2FP.F16.F32.PACK_AB R212, R97, R96 ;  /* 0x0000006061d4723e */ /* 0x000fe400000000ff */
[----:B------:R-:W-:Y:S01]  /*c160*/  F2FP.F16.F32.PACK_AB R214, R101, R100 ;  /* 0x0000006465d6723e */ /* 0x000fe200000000ff */
[----:B------:R-:W-:Y:S01]  /*c170*/  HGMMA.64x128x16.F32 R24, R216, gdesc[UR4].tnspB, R24, gsb0 ;  /* 0x41e00004d8187df0 */ /* 0x000fe20008000818 */
[----:B------:R-:W-:-:S03]  /*c180*/  UIADD3 UR6, UR14, -0x1, URZ ;  /* 0xffffffff0e067890 */ /* 0x000fc6000fffe03f */
        /* <DEDUP_REMOVED lines=20> */
[----:B------:R-:W-:Y:S01]  /*c2d0*/  @!P1 SYNCS.ARRIVE.TRANS64.RED.A1T0 RZ, [R141+URZ], RZ ;  /* 0x000000ff8dff99a7 */ /* 0x000fe2000810043f */
[----:B------:R-:W-:Y:S01]  /*c2e0*/  MUFU.EX2 R105, R105 ;  /* 0x0000006900697308 */ /* 0x000fe20000000800 */
[-C--:B------:R-:W-:Y:S01]  /*c2f0*/  FMUL.FTZ R26, R26, R12.reuse ;  /* 0x0000000c1a1a7220 */ /* 0x080fe20000410000 */
[-C--:B------:R-:W-:Y:S01]  /*c300*/  FMUL.FTZ R27, R27, R12.reuse ;  /* 0x0000000c1b1b7220 */ /* 0x080fe20000410000 */
[-C--:B------:R-:W-:Y:S01]  /*c310*/  FMUL.FTZ R30, R30, R12.reuse ;  /* 0x0000000c1e1e7220 */ /* 0x080fe20000410000 */
[-C--:B------:R-:W-:Y:S01]  /*c320*/  FMUL.FTZ R31, R31, R12.reuse ;  /* 0x0000000c1f1f7220 */ /* 0x080fe20000410000 */
[-C--:B------:R-:W-:Y:S01]  /*c330*/  FMUL.FTZ R34, R34, R12.reuse ;  /* 0x0000000c22227220 */ /* 0x080fe20000410000 */
[-C--:B------:R-:W-:Y:S01]  /*c340*/  FMUL.FTZ R35, R35, R12.reuse ;  /* 0x0000000c23237220 */ /* 0x080fe20000410000 */
[----:B------:R2:W-:Y:S01]  /*c350*/  @!P1 SYNCS.ARRIVE.TRANS64.RED.A1T0 RZ, [R122+URZ], RZ ;  /* 0x000000ff7aff99a7 */ /* 0x0005e2000810043f */
[----:B------:R-:W-:Y:S01]  /*c360*/  MUFU.EX2 R102, R102 ;  /* 0x0000006600667308 */ /* 0x000fe20000000800 */
[-C--:B------:R-:W-:Y:S01]  /*c370*/  FMUL.FTZ R38, R38, R12.reuse ;  /* 0x0000000c26267220 */ /* 0x080fe20000410000 */
[-C--:B------:R-:W-:Y:S01]  /*c380*/  FMUL.FTZ R39, R39, R12.reuse ;  /* 0x0000000c27277220 */ /* 0x080fe20000410000 */
[-C--:B------:R-:W-:Y:S01]  /*c390*/  FMUL.FTZ R42, R42, R12.reuse ;  /* 0x0000000c2a2a7220 */ /* 0x080fe20000410000 */
[-C--:B------:R-:W-:Y:S01]  /*c3a0*/  FMUL.FTZ R43, R43, R12.reuse ;  /* 0x0000000c2b2b7220 */ /* 0x080fe20000410000 */
[-C--:B------:R-:W-:Y:S01]  /*c3b0*/  FMUL.FTZ R46, R46, R12.reuse ;  /* 0x0000000c2e2e7220 */ /* 0x080fe20000410000 */
[-C--:B------:R-:W-:Y:S01]  /*c3c0*/  FMUL.FTZ R47, R47, R12.reuse ;  /* 0x0000000c2f2f7220 */ /* 0x080fe20000410000 */
[----:B--2---:R-:W-:Y:S01]  /*c3d0*/  FADD.FTZ R122, R181, R14 ;  /* 0x0000000eb57a7221 */ /* 0x004fe20000010000 */
[----:B------:R-:W-:Y:S01]  /*c3e0*/  FFMA.FTZ R14, R127, UR11, -R93 ;  /* 0x0000000b7f0e7c23 */ /* 0x000fe2000801085d */
[----:B------:R-:W-:Y:S01]  /*c3f0*/  FADD.FTZ R127, R161, R114 ;  /* 0x00000072a17f7221 */ /* 0x000fe20000010000 */
[----:B------:R-:W-:Y:S01]  /*c400*/  MUFU.EX2 R103, R103 ;  /* 0x0000006700677308 */ /* 0x000fe20000000800 */
[----:B0-----:R-:W-:Y:S01]  /*c410*/  FADD.FTZ R122, R117, R122 ;  /* 0x0000007a757a7221 */ /* 0x001fe20000010000 */
[-C--:B------:R-:W-:Y:S01]  /*c420*/  FMUL.FTZ R50, R50, R12.reuse ;  /* 0x0000000c32327220 */ /* 0x080fe20000410000 */
[----:B------:R-:W-:Y:S01]  /*c430*/  FADD.FTZ R118, R184, R127 ;  /* 0x0000007fb8767221 */ /* 0x000fe20000010000 */
[-C--:B------:R-:W-:Y:S01]  /*c440*/  FMUL.FTZ R51, R51, R12.reuse ;  /* 0x0000000c33337220 */ /* 0x080fe20000410000 */
[----:B-1----:R-:W-:Y:S01]  /*c450*/  FADD.FTZ R123, R183, R122 ;  /* 0x0000007ab77b7221 */ /* 0x002fe20000010000 */
[-C--:B------:R-:W-:Y:S01]  /*c460*/  FMUL.FTZ R54, R54, R12.reuse ;  /* 0x0000000c36367220 */ /* 0x080fe20000410000 */
[-C--:B------:R-:W-:Y:S01]  /*c470*/  FMUL.FTZ R55, R55, R12.reuse ;  /* 0x0000000c37377220 */ /* 0x080fe20000410000 */
[----:B------:R-:W0:Y:S01]  /*c480*/  MUFU.EX2 R14, R14 ;  /* 0x0000000e000e7308 */ /* 0x000e220000000800 */
[----:B---3--:R-:W-:Y:S01]  /*c490*/  FADD.FTZ R114, R124, R123 ;  /* 0x0000007b7c727221 */ /* 0x008fe20000010000 */
[-C--:B------:R-:W-:Y:S01]  /*c4a0*/  FMUL.FTZ R58, R58, R12.reuse ;  /* 0x0000000c3a3a7220 */ /* 0x080fe20000410000 */
[-C--:B------:R-:W-:Y:S01]  /*c4b0*/  FMUL.FTZ R59, R59, R12.reuse ;  /* 0x0000000c3b3b7220 */ /* 0x080fe20000410000 */
[-C--:B------:R-:W-:Y:S01]  /*c4c0*/  FMUL.FTZ R62, R62, R12.reuse ;  /* 0x0000000c3e3e7220 */ /* 0x080fe20000410000 */
[----:B----4-:R-:W-:Y:S01]  /*c4d0*/  FADD.FTZ R106, R185, R114 ;  /* 0x00000072b96a7221 */ /* 0x010fe20000010000 */
[----:B------:R-:W-:Y:S01]  /*c4e0*/  FFMA.FTZ R114, R107, UR11, -R93 ;  /* 0x0000000b6b727c23 */ /* 0x000fe2000801085d */
[----:B------:R-:W-:Y:S01]  /*c4f0*/  FADD.FTZ R107, R153, R118 ;  /* 0x00000076996b7221 */ /* 0x000fe20000010000 */
[----:B------:R-:W-:Y:S01]  /*c500*/  MUFU.EX2 R108, R108 ;  /* 0x0000006c006c7308 */ /* 0x000fe20000000800 */
[----:B-----5:R-:W-:Y:S01]  /*c510*/  FADD.FTZ R106, R125, R106 ;  /* 0x0000006a7d6a7221 */ /* 0x020fe20000010000 */
[-C--:B------:R-:W-:Y:S01]  /*c520*/  FMUL.FTZ R63, R63, R12.reuse ;  /* 0x0000000c3f3f7220 */ /* 0x080fe20000410000 */
[----:B------:R-:W-:Y:S01]  /*c530*/  FADD.FTZ R123, R186, R107 ;  /* 0x0000006bba7b7221 */ /* 0x000fe20000010000 */
[--C-:B------:R-:W-:Y:S01]  /*c540*/  FFMA.FTZ R107, R98, UR11, -R93.reuse ;  /* 0x0000000b626b7c23 */ /* 0x100fe2000801085d */
[----:B------:R-:W-:Y:S01]  /*c550*/  FADD.FTZ R127, R187, R106 ;  /* 0x0000006abb7f7221 */ /* 0x000fe20000010000 */
[----:B------:R-:W-:Y:S01]  /*c560*/  FFMA.FTZ R106, R99, UR11, -R93 ;  /* 0x0000000b636a7c23 */ /* 0x000fe2000801085d */
[----:B------:R-:W-:Y:S01]  /*c570*/  FADD.FTZ R123, R152, R123 ;  /* 0x0000007b987b7221 */ /* 0x000fe20000010000 */
[----:B------:R-:W-:Y:S01]  /*c580*/  FFMA.FTZ R99, R90, UR11, -R93 ;  /* 0x0000000b5a637c23 */ /* 0x000fe2000801085d */
[----:B------:R-:W-:Y:S01]  /*c590*/  FADD.FTZ R110, R132, R127 ;  /* 0x0000007f846e7221 */ /* 0x000fe20000010000 */
[----:B------:R1:W2:Y:S01]  /*c5a0*/  MUFU.EX2 R98, R115 ;  /* 0x0000007300627308 */ /* 0x0002a20000000800 */
[----:B------:R-:W-:Y:S01]  /*c5b0*/  FADD.FTZ R123, R188, R123 ;  /* 0x0000007bbc7b7221 */ /* 0x000fe20000010000 */
[----:B------:R-:W-:Y:S01]  /*c5c0*/  FFMA.FTZ R93, R95, UR11, -R93 ;  /* 0x0000000b5f5d7c23 */ /* 0x000fe2000801085d */
[----:B------:R-:W-:Y:S01]  /*c5d0*/  FADD.FTZ R110, R189, R110 ;  /* 0x0000006ebd6e7221 */ /* 0x000fe20000010000 */
[-C--:B------:R-:W-:Y:S01]  /*c5e0*/  FMUL.FTZ R66, R66, R12.reuse ;  /* 0x0000000c42427220 */ /* 0x080fe20000410000 */
[----:B------:R-:W-:Y:S01]  /*c5f0*/  FADD.FTZ R123, R144, R123 ;  /* 0x0000007b907b7221 */ /* 0x000fe20000010000 */
[-C--:B------:R-:W-:Y:S01]  /*c600*/  FMUL.FTZ R67, R67, R12.reuse ;  /* 0x0000000c43437220 */ /* 0x080fe20000410000 */
[----:B------:R-:W-:Y:S01]  /*c610*/  FADD.FTZ R110, R133, R110 ;  /* 0x0000006e856e7221 */ /* 0x000fe20000010000 */
[----:B------:R-:W-:Y:S01]  /*c620*/  MUFU.EX2 R107, R107 ;  /* 0x0000006b006b7308 */ /* 0x000fe20000000800 */
[----:B------:R-:W-:Y:S01]  /*c630*/  FADD.FTZ R90, R190, R123 ;  /* 0x0000007bbe5a7221 */ /* 0x000fe20000010000 */
[-C--:B------:R-:W-:Y:S01]  /*c640*/  FMUL.FTZ R70, R70, R12.reuse ;  /* 0x0000000c46467220 */ /* 0x080fe20000410000 */
[----:B-1----:R-:W-:Y:S01]  /*c650*/  FADD.FTZ R115, R191, R110 ;  /* 0x0000006ebf737221 */ /* 0x002fe20000010000 */
[-C--:B------:R-:W-:Y:S01]  /*c660*/  FMUL.FTZ R71, R71, R12.reuse ;  /* 0x0000000c47477220 */ /* 0x080fe20000410000 */
[----:B------:R-:W-:Y:S01]  /*c670*/  FADD.FTZ R123, R145, R90 ;  /* 0x0000005a917b7221 */ /* 0x000fe20000010000 */
[-C--:B------:R-:W-:Y:S01]  /*c680*/  FMUL.FTZ R74, R74, R12.reuse ;  /* 0x0000000c4a4a7220 */ /* 0x080fe20000410000 */
[----:B------:R-:W-:Y:S01]  /*c690*/  FADD.FTZ R110, R140, R115 ;  /* 0x000000738c6e7221 */ /* 0x000fe20000010000 */
[----:B------:R-:W1:Y:S01]  /*c6a0*/  MUFU.EX2 R90, R119 ;  /* 0x00000077005a7308 */ /* 0x000e620000000800 */
[----:B------:R-:W-:Y:S01]  /*c6b0*/  FADD.FTZ R123, R192, R123 ;  /* 0x0000007bc07b7221 */ /* 0x000fe20000010000 */
[-C--:B------:R-:W-:Y:S01]  /*c6c0*/  FMUL.FTZ R75, R75, R12.reuse ;  /* 0x0000000c4b4b7220 */ /* 0x080fe20000410000 */
        /* <DEDUP_REMOVED lines=8> */
[----:B------:R-:W-:Y:S01]  /*c750*/  FADD.FTZ R20, R195, R20 ;  /* 0x00000014c3147221 */ /* 0x000fe20000010000 */
[-C--:B------:R-:W-:Y:S01]  /*c760*/  FMUL.FTZ R83, R83, R12.reuse ;  /* 0x0000000c53537220 */ /* 0x080fe20000410000 */
[----:B------:R-:W-:Y:S01]  /*c770*/  FADD.FTZ R21, R137, R110 ;  /* 0x0000006e89157221 */ /* 0x000fe20000010000 */
[-C--:B------:R-:W-:Y:S01]  /*c780*/  FMUL.FTZ R86, R86, R12.reuse ;  /* 0x0000000c56567220 */ /* 0x080fe20000410000 */
[----:B------:R-:W-:Y:S01]  /*c790*/  FADD.FTZ R20, R139, R20 ;  /* 0x000000148b147221 */ /* 0x000fe20000010000 */
[----:B------:R3:W4:Y:S01]  /*c7a0*/  MUFU.EX2 R15, R114 ;  /* 0x00000072000f7308 */ /* 0x0007220000000800 */
[----:B------:R-:W-:Y:S01]  /*c7b0*/  FADD.FTZ R110, R196, R21 ;  /* 0x00000015c46e7221 */ /* 0x000fe20000010000 */
[----:B------:R-:W-:Y:S01]  /*c7c0*/  FMUL.FTZ R87, R87, R12 ;  /* 0x0000000c57577220 */ /* 0x000fe20000410000 */
[----:B------:R-:W-:Y:S01]  /*c7d0*/  FADD.FTZ R21, R197, R20 ;  /* 0x00000014c5157221 */ /* 0x000fe20000010000 */
[----:B------:R-:W-:-:S02]  /*c7e0*/  IMAD.U32 R12, RZ, RZ, UR6 ;  /* 0x00000006ff0c7e24 */ /* 0x000fc4000f8e00ff */
[----:B------:R-:W-:Y:S01]  /*c7f0*/  FADD.FTZ R95, R129, R110 ;  /* 0x0000006e815f7221 */ /* 0x000fe20000010000 */
[----:B------:R-:W-:Y:S01]  /*c800*/  F2FP.F16.F32.PACK_AB R218, R10, R92 ;  /* 0x0000005c0ada723e */ /* 0x000fe200000000ff */
        /* <DEDUP_REMOVED lines=9> */
[----:B------:R-:W5:Y:S01]  /*c8a0*/  MUFU.EX2 R20, R111 ;  /* 0x0000006f00147308 */ /* 0x000f620000000800 */
[----:B------:R-:W-:Y:S01]  /*c8b0*/  FADD.FTZ R95, R200, R95 ;  /* 0x0000005fc85f7221 */ /* 0x000fe20000010000 */
[----:B------:R-:W-:Y:S01]  /*c8c0*/  FMUL.FTZ R29, R29, R11 ;  /* 0x0000000b1d1d7220 */ /* 0x000fe20000410000 */
[----:B------:R-:W-:Y:S01]  /*c8d0*/  FADD.FTZ R110, R201, R110 ;  /* 0x0000006ec96e7221 */ /* 0x000fe20000010000 */
[C---:B------:R-:W-:Y:S01]  /*c8e0*/  F2FP.F16.F32.PACK_AB R201, R13.reuse, R201 ;  /* 0x000000c90dc9723e */ /* 0x040fe200000000ff */
[----:B------:R-:W-:Y:S01]  /*c8f0*/  FADD.FTZ R95, R120, R95 ;  /* 0x0000005f785f7221 */ /* 0x000fe20000010000 */
[-C--:B------:R-:W-:Y:S01]  /*c900*/  FMUL.FTZ R32, R32, R11.reuse ;  /* 0x0000000b20207220 */ /* 0x080fe20000410000 */
[----:B------:R-:W-:Y:S01]  /*c910*/  FADD.FTZ R110, R13, R110 ;  /* 0x0000006e0d6e7221 */ /* 0x000fe20000010000 */
[----:B------:R-:W5:Y:S01]  /*c920*/  MUFU.EX2 R109, R109 ;  /* 0x0000006d006d7308 */ /* 0x000f620000000800 */
[----:B---3--:R-:W-:Y:S01]  /*c930*/  FADD.FTZ R114, R202, R95 ;  /* 0x0000005fca727221 */ /* 0x008fe20000010000 */
[----:B------:R-:W-:Y:S01]  /*c940*/  FMUL.FTZ R33, R33, R11 ;  /* 0x0000000b21217220 */ /* 0x000fe20000410000 */
[----:B------:R-:W-:Y:S01]  /*c950*/  FADD.FTZ R21, R203, R110 ;  /* 0x0000006ecb157221 */ /* 0x000fe20000010000 */
[----:B0-----:R-:W-:Y:S01]  /*c960*/  F2FP.F16.F32.PACK_AB R203, R14, R203 ;  /* 0x000000cb0ecb723e */ /* 0x001fe200000000ff */
[----:B------:R-:W-:Y:S01]  /*c970*/  FADD.FTZ R95, R121, R114 ;  /* 0x00000072795f7221 */ /* 0x000fe20000010000 */
[-C--:B------:R-:W-:Y:S01]  /*c980*/  FMUL.FTZ R36, R36, R11.reuse ;  /* 0x0000000b24247220 */ /* 0x080fe20000410000 */
[----:B------:R-:W-:Y:S01]  /*c990*/  FADD.FTZ R110, R14, R21 ;  /* 0x000000150e6e7221 */ /* 0x000fe20000010000 */
[----:B------:R-:W0:Y:S01]  /*c9a0*/  MUFU.EX2 R91, R91 ;  /* 0x0000005b005b7308 */ /* 0x000e220000000800 */
[----:B------:R-:W-:Y:S01]  /*c9b0*/  FADD.FTZ R95, R204, R95 ;  /* 0x0000005fcc5f7221 */ /* 0x000fe20000010000 */
[----:B------:R-:W-:Y:S01]  /*c9c0*/  FMUL.FTZ R37, R37, R11 ;  /* 0x0000000b25257220 */ /* 0x000fe20000410000 */
[----:B------:R-:W-:Y:S01]  /*c9d0*/  FADD.FTZ R21, R205, R110 ;  /* 0x0000006ecd157221 */ /* 0x000fe20000010000 */
[----:B--2---:R-:W-:Y:S01]  /*c9e0*/  F2FP.F16.F32.PACK_AB R205, R98, R205 ;  /* 0x000000cd62cd723e */ /* 0x004fe200000000ff */
[----:B------:R-:W-:Y:S01]  /*c9f0*/  FADD.FTZ R95, R112, R95 ;  /* 0x0000005f705f7221 */ /* 0x000fe20000010000 */
[-C--:B------:R-:W-:Y:S01]  /*ca00*/  FMUL.FTZ R40, R40, R11.reuse ;  /* 0x0000000b28287220 */ /* 0x080fe20000410000 */
[----:B------:R-:W-:Y:S01]  /*ca10*/  FADD.FTZ R110, R98, R21 ;  /* 0x00000015626e7221 */ /* 0x000fe20000010000 */
[----:B------:R-:W2:Y:S01]  /*ca20*/  MUFU.EX2 R219, R94 ;  /* 0x0000005e00db7308 */ /* 0x000ea20000000800 */
[----:B------:R-:W-:Y:S01]  /*ca30*/  FADD.FTZ R114, R206, R95 ;  /* 0x0000005fce727221 */ /* 0x000fe20000010000 */
[----:B------:R-:W-:Y:S01]  /*ca40*/  FMUL.FTZ R41, R41, R11 ;  /* 0x0000000b29297220 */ /* 0x000fe20000410000 */
[----:B------:R-:W-:Y:S01]  /*ca50*/  FADD.FTZ R21, R207, R110 ;  /* 0x0000006ecf157221 */ /* 0x000fe20000010000 */
[----:B-1----:R-:W-:Y:S01]  /*ca60*/  F2FP.F16.F32.PACK_AB R207, R90, R207 ;  /* 0x000000cf5acf723e */ /* 0x002fe200000000ff */
[----:B------:R-:W-:Y:S01]  /*ca70*/  FADD.FTZ R95, R113, R114 ;  /* 0x00000072715f7221 */ /* 0x000fe20000010000 */
[-C--:B------:R-:W-:Y:S01]  /*ca80*/  FMUL.FTZ R44, R44, R11.reuse ;  /* 0x0000000b2c2c7220 */ /* 0x080fe20000410000 */
[----:B------:R-:W-:Y:S01]  /*ca90*/  FADD.FTZ R110, R90, R21 ;  /* 0x000000155a6e7221 */ /* 0x000fe20000010000 */
[----:B------:R-:W1:Y:S01]  /*caa0*/  MUFU.EX2 R93, R93 ;  /* 0x0000005d005d7308 */ /* 0x000e620000000800 */
[----:B------:R-:W-:Y:S01]  /*cab0*/  FADD.FTZ R95, R208, R95 ;  /* 0x0000005fd05f7221 */ /* 0x000fe20000010000 */
[----:B------:R-:W-:Y:S01]  /*cac0*/  FMUL.FTZ R45, R45, R11 ;  /* 0x0000000b2d2d7220 */ /* 0x000fe20000410000 */
[----:B------:R-:W-:Y:S01]  /*cad0*/  FADD.FTZ R110, R209, R110 ;  /* 0x0000006ed16e7221 */ /* 0x000fe20000010000 */
[C---:B----4-:R-:W-:Y:S01]  /*cae0*/  F2FP.F16.F32.PACK_AB R209, R15.reuse, R209 ;  /* 0x000000d10fd1723e */ /* 0x050fe200000000ff */
[----:B------:R-:W-:Y:S01]  /*caf0*/  FADD.FTZ R95, R104, R95 ;  /* 0x0000005f685f7221 */ /* 0x000fe20000010000 */
[-C--:B------:R-:W-:Y:S01]  /*cb00*/  FMUL.FTZ R48, R48, R11.reuse ;  /* 0x0000000b30307220 */ /* 0x080fe20000410000 */
        /* <DEDUP_REMOVED lines=8> */
[----:B-----5:R-:W-:Y:S01]  /*cb90*/  FADD.FTZ R14, R20, R13 ;  /* 0x0000000d140e7221 */ /* 0x020fe20000010000 */
        /* <DEDUP_REMOVED lines=23> */
[----:B0-----:R-:W-:Y:S01]  /*cd10*/  FADD.FTZ R90, R91, R90 ;  /* 0x0000005a5b5a7221 */ /* 0x001fe20000010000 */
[-C--:B------:R-:W-:Y:S01]  /*cd20*/  FMUL.FTZ R81, R81, R11.reuse ;  /* 0x0000000b51517220 */ /* 0x080fe20000410000 */
[----:B------:R-:W-:Y:S01]  /*cd30*/  FADD.FTZ R13, R92, R13 ;  /* 0x0000000d5c0d7221 */ /* 0x000fe20000010000 */
[-C--:B------:R-:W-:Y:S01]  /*cd40*/  FMUL.FTZ R84, R84, R11.reuse ;  /* 0x0000000b54547220 */ /* 0x080fe20000410000 */
[----:B--2---:R-:W-:Y:S01]  /*cd50*/  FADD.FTZ R90, R219, R90 ;  /* 0x0000005adb5a7221 */ /* 0x004fe20000010000 */
[----:B------:R-:W-:Y:S01]  /*cd60*/  FMUL.FTZ R85, R85, R11 ;  /* 0x0000000b55557220 */ /* 0x000fe20000410000 */
[----:B------:R-:W-:Y:S01]  /*cd70*/  FADD.FTZ R14, R10, R13 ;  /* 0x0000000d0a0e7221 */ /* 0x000fe20000010000 */
[----:B------:R-:W-:Y:S01]  /*cd80*/  F2FP.F16.F32.PACK_AB R181, R117, R181 ;  /* 0x000000b575b5723e */ /* 0x000fe200000000ff */
[----:B-1----:R-:W-:Y:S01]  /*cd90*/  FADD.FTZ R13, R93, R90 ;  /* 0x0000005a5d0d7221 */ /* 0x002fe20000010000 */
        /* <DEDUP_REMOVED lines=32> */
[----:B------:R-:W-:Y:S06]  /*cfa0*/  @P2 BRA `(.L_x_6436) ;  /* 0xffffffa8004c2947 */ /* 0x000fec000383ffff */
.L_x_6427:
[----:B------:R-:W-:Y:S06]  /*cfb0*/  BAR.ARV 0x8, 0x180 ;  /* 0x0206000000007b1d */ /* 0x000fec0000002000 */
[----:B------:R-:W-:Y:S05]  /*cfc0*/  @!P0 BRA `(.L_x_6437) ;  /* 0x0000000000048947 */ /* 0x000fea0003800000 */
[----:B------:R-:W-:Y:S01]  /*cfd0*/  BPT.TRAP 0x1 ;  /* 0x000000040000795c */ /* 0x000fe20000300000 */
.L_x_6437:
[----:B------:R-:W-:Y:S01]  /*cfe0*/  IMAD R8, R2, 0x8, R0 ;  /* 0x0000000802087824 */ /* 0x000fe200078e0200 */
[----:B------:R-:W-:-:S04]  /*cff0*/  SHF.L.U32 R3, R16, 0x1f, RZ ;  /* 0x0000001f10037819 */ /* 0x000fc800000006ff */
[----:B------:R0:W1:Y:S01]  /*d000*/  SYNCS.PHASECHK.TRANS64.TRYWAIT P2, [R8+URZ+0x34850], R3 ;  /* 0x03485003080075a7 */ /* 0x000062000804017f */
[----:B------:R-:W-:Y:S05]  /*d010*/  @!P0 BRA `(.L_x_6438) ;  /* 0x0000000000048947 */ /* 0x000fea0003800000 */
[----:B------:R-:W-:Y:S01]  /*d020*/  BPT.TRAP 0x1 ;  /* 0x000000040000795c */ /* 0x000fe20000300000 */
.L_x_6438:
[----:B-1----:R-:W-:Y:S05]  /*d030*/  @P2 BRA `(.L_x_6439) ;  /* 0x0000000000082947 */ /* 0x002fea0003800000 */
[----:B------:R-:W1:Y:S02]  /*d040*/  SYNCS.PHASECHK.TRANS64.TRYWAIT P0, [R8+URZ+0x34850], R3 ;  /* 0x03485003080075a7 */ /* 0x000e64000800017f */
[----:B-1----:R-:W-:Y:S05]  /*d050*/  @!P0 BRA `(.L_x_6440) ;  /* 0x000000a400988947 */ /* 0x002fea0003800000 */
.L_x_6439:
[----:B------:R-:W-:Y:S05]  /*d060*/  WARPSYNC.ALL ;  /* 0x0000000000007948 */ /* 0x000fea0003800000 */
[----:B------:R-:W-:Y:S01]  /*d070*/  VIADD R0, R0, 0x400 ;  /* 0x0000040000007836 */ /* 0x000fe20000000000 */
[----:B------:R-:W2:Y:S01]  /*d080*/  LDL.LU R15, [R1+0x10] ;  /* 0x00001000010f7983 */ /* 0x000ea20000300800 */
[----:B------:R-:W-:Y:S01]  /*d090*/  WARPGROUP.ARRIVE ;  /* 0x00000000000079c5 */ /* 0x000fe20000000000 */
[----:B------:R-:W-:Y:S02]  /*d0a0*/  IMAD.MOV.U32 R7, RZ, RZ, 0x40000040 ;  /* 0x40000040ff077424 */ /* 0x000fe400078e00ff */
[----:B------:R-:W-:Y:S01]  /*d0b0*/  SHF.R.U32.HI R0, RZ, 0x4, R0 ;  /* 0x00000004ff007819 */ /* 0x000fe20000011600 */
[----:B01----:R-:W0:Y:S01]  /*d0c0*/  SHFL.BFLY PT, R3, R14, 0x2, 0x1f ;  /* 0x0c401f000e037f89 */ /* 0x003e2200000e0000 */
[----:B------:R-:W-:-:S02]  /*d0d0*/  @!P1 VIADD R9, R8, 0x34860 ;  /* 0x0003486008099836 */ /* 0x000fc40000000000 */
[----:B------:R-:W-:Y:S01]  /*d0e0*/  LOP3.LUT R0, R0, 0x3fff, RZ, 0xc0, !PT ;  /* 0x00003fff00007812 */ /* 0x000fe200078ec0ff */
[----:B------:R-:W-:Y:S02]  /*d0f0*/  VIADD R10, R2, 0x1 ;  /* 0x00000001020a7836 */ /* 0x000fe40000000000 */
[----:B------:R-:W-:Y:S02]  /*d100*/  @!P1 PRMT R9, RZ, 0x654, R9 ;  /* 0x00000654ff099816 */ /* 0x000fe40000000009 */
[----:B------:R-:W-:Y:S02]  /*d110*/  LOP3.LUT R5, R0, 0x5800000, RZ, 0xfc, !PT ;  /* 0x0580000000057812 */ /* 0x000fe400078efcff */
[----:B------:R-:W1:Y:S01]  /*d120*/  SHFL.BFLY PT, R0, R13, 0x2, 0x1f ;  /* 0x0c401f000d007f89 */ /* 0x000e6200000e0000 */
[----:B------:R-:W-:Y:S02]  /*d130*/  ISETP.NE.AND P2, PT, R10, 0x2, PT ;  /* 0x000000020a00780c */ /* 0x000fe40003f45270 */
[----:B------:R-:W-:-:S02]  /*d140*/  IMAD R4, R2, 0xb00, R5 ;  /* 0x00000b0002047824 */ /* 0x000fc400078e0205 */
[----:B------:R-:W-:Y:S02]  /*d150*/  IMAD.MOV.U32 R5, RZ, RZ, 0x40000040 ;  /* 0x40000040ff057424 */ /* 0x000fe400078e00ff */
[C---:B------:R-:W-:Y:S01]  /*d160*/  VIADD R6, R4.reuse, 0x80 ;  /* 0x0000008004067836 */ /* 0x040fe20000000000 */
[----:B------:R-:W-:Y:S01]  /*d170*/  R2UR UR6, R4 ;  /* 0x00000000040672ca */ /* 0x000fe200000e0000 */
[----:B------:R-:W-:Y:S01]  /*d180*/  IMAD.MOV.U32 R2, RZ, RZ, RZ ;  /* 0x000000ffff027224 */ /* 0x000fe200078e00ff */
[----:B------:R-:W-:Y:S01]  /*d190*/  R2UR UR7, R5 ;  /* 0x00000000050772ca */ /* 0x000fe200000e0000 */
[----:B------:R-:W-:Y:S02]  /*d1a0*/  IMAD.MOV.U32 R5, RZ, RZ, 0x40000040 ;  /* 0x40000040ff057424 */ /* 0x000fe400078e00ff */
[----:B0-----:R-:W-:-:S10]  /*d1b0*/  FADD.FTZ R3, R3, R14 ;  /* 0x0000000e03037221 */ /* 0x001fd40000010000 */
[----:B------:R-:W-:Y:S01]  /*d1c0*/  HGMMA.64x128x16.F32 R24, R176, gdesc[UR4].tnspB, R24, gsb0 ;  /* 0x41e00004b0187df0 */ /* 0x000fe20008000818 */
[----:B------:R-:W-:Y:S01]  /*d1d0*/  R2UR UR6, R6 ;  /* 0x00000000060672ca */ /* 0x000fe200000e0000 */
[----:B------:R-:W-:Y:S01]  /*d1e0*/  VIADD R6, R4, 0x100 ;  /* 0x0000010004067836 */ /* 0x000fe20000000000 */
[----:B------:R-:W-:Y:S01]  /*d1f0*/  R2UR UR7, R7 ;  /* 0x00000000070772ca */ /* 0x000fe200000e0000 */
[----:B------:R-:W-:Y:S01]  /*d200*/  IMAD.MOV.U32 R7, RZ, RZ, 0x40000040 ;  /* 0x40000040ff077424 */ /* 0x000fe200078e00ff */
[----:B------:R-:W-:Y:S02]  /*d210*/  WARPGROUP.DEPBAR.LE gsb0, 0x0 ;  /* 0x00008000000079c5 */ /* 0x000fe40000010000 */
[----:B------:R-:W-:-:S09]  /*d220*/  WARPGROUP.ARRIVE ;  /* 0x00000000000079c5 */ /* 0x000fd20000000000 */
[----:B------:R-:W-:Y:S01]  /*d230*/  HGMMA.64x128x16.F32 R24, R180, gdesc[UR4].tnspB, R24, gsb0 ;  /* 0x41e00004b4187df0 */ /* 0x000fe20008000818 */
[----:B------:R-:W-:Y:S01]  /*d240*/  R2UR UR6, R6 ;  /* 0x00000000060672ca */ /* 0x000fe200000e0000 */
[----:B------:R-:W-:Y:S01]  /*d250*/  VIADD R6, R4, 0x180 ;  /* 0x0000018004067836 */ /* 0x000fe20000000000 */
[----:B------:R-:W-:Y:S01]  /*d260*/  R2UR UR7, R7 ;  /* 0x00000000070772ca */ /* 0x000fe200000e0000 */
[----:B------:R-:W-:Y:S02]  /*d270*/  IMAD.MOV.U32 R7, RZ, RZ, 0x40000040 ;  /* 0x40000040ff077424 */ /* 0x000fe400078e00ff */
[----:B--2---:R-:W-:-:S05]  /*d280*/  VIADD R15, R15, 0x1 ;  /* 0x000000010f0f7836 */ /* 0x004fca0000000000 */
[----:B------:R-:W-:Y:S01]  /*d290*/  STL [R1+0x10], R15 ;  /* 0x0000100f01007387 */ /* 0x000fe20000100800 */
[----:B------:R-:W-:Y:S02]  /*d2a0*/  WARPGROUP.DEPBAR.LE gsb0, 0x0 ;  /* 0x00008000000079c5 */ /* 0x000fe40000010000 */
[----:B------:R-:W-:-:S06]  /*d2b0*/  WARPGROUP.ARRIVE ;  /* 0x00000000000079c5 */ /* 0x000fcc0000000000 */
        /* <DEDUP_REMOVED lines=37> */
[C---:B------:R-:W-:Y:S01]  /*d510*/  VIADD R6, R4.reuse, 0x480 ;  /* 0x0000048004067836 */ /* 0x040fe20000000000 */
[----:B------:R-:W-:Y:S01]  /*d520*/  R2UR UR7, R7 ;  /* 0x00000000070772ca */ /* 0x000fe200000e0000 */
[----:B------:R-:W-:Y:S02]  /*d530*/  IMAD.MOV.U32 R7, RZ, RZ, 0x40000040 ;  /* 0x40000040ff077424 */ /* 0x000fe400078e00ff */
[----:B------:R-:W-:Y:S01]  /*d540*/  VIADD R4, R4, 0x500 ;  /* 0x0000050004047836 */ /* 0x000fe20000000000 */
[----:B------:R-:W-:Y:S02]  /*d550*/  WARPGROUP.DEPBAR.LE gsb0, 0x0 ;  /* 0x00008000000079c5 */ /* 0x000fe40000010000 */
[----:B------:R-:W-:-:S07]  /*d560*/  WARPGROUP.ARRIVE ;  /* 0x00000000000079c5 */ /* 0x000fce0000000000 */
[----:B------:R-:W-:Y:S01]  /*d570*/  HGMMA.64x128x16.F32 R24, R208, gdesc[UR4].tnspB, R24, gsb0 ;  /* 0x41e00004d0187df0 */ /* 0x000fe20008000818 */
[----:B------:R-:W-:Y:S02]  /*d580*/  R2UR UR6, R6 ;  /* 0x00000000060672ca */ /* 0x000fe400000e0000 */
[----:B------:R-:W-:Y:S01]  /*d590*/  R2UR UR7, R7 ;  /* 0x00000000070772ca */ /* 0x000fe200000e0000 */
[----:B------:R-:W-:Y:S02]  /*d5a0*/  WARPGROUP.DEPBAR.LE gsb0, 0x0 ;  /* 0x00008000000079c5 */ /* 0x000fe40000010000 */
[----:B------:R-:W-:-:S10]  /*d5b0*/  WARPGROUP.ARRIVE ;  /* 0x00000000000079c5 */ /* 0x000fd40000000000 */
[----:B------:R-:W-:Y:S01]  /*d5c0*/  HGMMA.64x128x16.F32 R24, R212, gdesc[UR4].tnspB, R24, gsb0 ;  /* 0x41e00004d4187df0 */ /* 0x000fe20008000818 */
[----:B------:R-:W-:Y:S01]  /*d5d0*/  R2UR UR6, R4 ;  /* 0x00000000040672ca */ /* 0x000fe200000e0000 */
[----:B-1----:R-:W-:Y:S01]  /*d5e0*/  FADD.FTZ R4, R0, R13 ;  /* 0x0000000d00047221 */ /* 0x002fe20000010000 */
[----:B------:R-:W-:Y:S01]  /*d5f0*/  R2UR UR7, R5 ;  /* 0x00000000050772ca */ /* 0x000fe200000e0000 */
[----:B------:R-:W0:Y:S01]  /*d600*/  SHFL.BFLY PT, R0, R3, 0x1, 0x1f ;  /* 0x0c201f0003007f89 */ /* 0x000e2200000e0000 */
[----:B------:R-:W-:-:S03]  /*d610*/  MOV R13, UR11 ;  /* 0x0000000b000d7c02 */ /* 0x000fc60008000f00 */
[----:B------:R-:W1:Y:S01]  /*d620*/  SHFL.BFLY PT, R5, R4, 0x1, 0x1f ;  /* 0x0c201f0004057f89 */ /* 0x000e6200000e0000 */
[----:B0-----:R-:W-:Y:S01]  /*d630*/  FADD.FTZ R11, R3, R0 ;  /* 0x00000000030b7221 */ /* 0x001fe20000010000 */
[----:B------:R-:W-:Y:S01]  /*d640*/  SEL R3, RZ, 0x1, P2 ;  /* 0x00000001ff037807 */ /* 0x000fe20001000000 */
[----:B------:R-:W-:Y:S02]  /*d650*/  IMAD.MOV.U32 R0, RZ, RZ, -0x800000 ;  /* 0xff800000ff007424 */ /* 0x000fe400078e00ff */
[----:B-1----:R-:W-:Y:S01]  /*d660*/  FADD.FTZ R12, R4, R5 ;  /* 0x00000005040c7221 */ /* 0x002fe20000010000 */
        /* <DEDUP_REMOVED lines=19> */
[----:B------:R-:W-:Y:S03]  /*d7a0*/  HGMMA.64x128x16.F32 R24, R216, gdesc[UR4].tnspB, R24, gsb0 ;  /* 0x41e00004d8187df0 */ /* 0x000fe60008000818 */
        /* <DEDUP_REMOVED lines=66> */
[----:B-1----:R-:W-:-:S07]  /*dbd0*/  SEL R2, R10, RZ, P2 ;  /* 0x000000ff0a027207 */ /* 0x002fce0001000000 */
.L_x_6419:
[----:B------:R-:W0:Y:S01]  /*dbe0*/  S2R R5, SR_CgaCtaId ;  /* 0x0000000000057919 */ /* 0x000e220000008800 */
[----:B------:R-:W-:Y:S01]  /*dbf0*/  MOV R18, 0x400 ;  /* 0x0000040000127802 */ /* 0x000fe20000000f00 */
[----:B------:R-:W-:Y:S01]  /*dc00*/  BSSY B0, `(.L_x_6441) ;  /* 0x0000343000007945 */ /* 0x000fe20003800000 */
[----:B------:R-:W-:Y:S02]  /*dc10*/  BAR.SYNC.DEFER_BLOCKING 0x5, 0x180 ;  /* 0x0146000000007b1d */ /* 0x000fe40000010000 */
[----:B0-----:R-:W-:-:S05]  /*dc20*/  LEA R18, R5, R18, 0x18 ;  /* 0x0000001205127211 */ /* 0x001fca00078ec0ff */
[----:B------:R-:W0:Y:S02]  /*dc30*/  LDS.128 R4, [R18+0x348d0] ;  /* 0x0348d00012047984 */ /* 0x000e240000000c00 */
[----:B0-----:R-:W-:Y:S02]  /*dc40*/  R2UR UR6, R5 ;  /* 0x00000000050672ca */ /* 0x001fe400000e0000 */
[----:B------:R-:W-:Y:S01]  /*dc50*/  R2UR UR5, R6 ;  /* 0x00000000060572ca */ /* 0x000fe200000e0000 */
[----:B------:R-:W-:Y:S06]  /*dc60*/  BAR.ARV 0x4, 0x180 ;  /* 0x0106000000007b1d */ /* 0x000fec0000002000 */
[----:B------:R-:W-:Y:S08]  /*dc70*/  @P0 BRA `(.L_x_6442) ;  /* 0x0000002400540947 */ /* 0x000ff00003800000 */
[----:B------:R-:W2:Y:S01]  /*dc80*/  LDL.LU R10, [R1+0xc] ;  /* 0x00000c00010a7983 */ /* 0x000ea20000300800 */
[----:B------:R-:W-:-:S03]  /*dc90*/  ULDC.64 UR10, c[0x0][0xc00] ;  /* 0x00030000000a7ab9 */ /* 0x000fc60000000a00 */
[----:B------:R-:W3:Y:S04]  /*dca0*/  LDL.LU R9, [R1+0x14] ;  /* 0x0000140001097983 */ /* 0x000ee80000300800 */
[----:B------:R-:W4:Y:S04]  /*dcb0*/  LDL R8, [R1+0x64] ;  /* 0x0000640001087983 */ /* 0x000f280000100800 */
[----:B------:R-:W4:Y:S01]  /*dcc0*/  LDL R104, [R1] ;  /* 0x0000000001687983 */ /* 0x000f220000100800 */
[----:B------:R-:W-:Y:S01]  /*dcd0*/  ULDC.64 UR20, c[0x0][0x208] ;  /* 0x0000820000147ab9 */ /* 0x000fe20000000a00 */
[----:B------:R-:W-:-:S02]  /*dce0*/  R2UR UR17, R220 ;  /* 0x00000000dc1172ca */ /* 0x000fc400000e0000 */
[----:B------:R-:W4:Y:S01]  /*dcf0*/  LDL R106, [R1+0x60] ;  /* 0x00006000016a7983 */ /* 0x000f220000100800 */
[----:B------:R-:W-:Y:S02]  /*dd00*/  R2UR UR15, R221 ;  /* 0x00000000dd0f72ca */ /* 0x000fe400000e0000 */
[----:B------:R-:W-:Y:S01]  /*dd10*/  R2UR UR19, R222 ;  /* 0x00000000de1372ca */ /* 0x000fe200000e0000 */
[----:B------:R-:W-:Y:S01]  /*dd20*/  BAR.SYNC.DEFER_BLOCKING 0x1, 0x100 ;  /* 0x0044000000007b1d */ /* 0x000fe20000010000 */
[----:B--2---:R-:W-:Y:S02]  /*dd30*/  R2UR UR14, R10 ;  /* 0x000000000a0e72ca */ /* 0x004fe400000e0000 */
[----:B---3--:R-:W-:-:S03]  /*dd40*/  R2UR UR13, R9 ;  /* 0x00000000090d72ca */ /* 0x008fc600000e0000 */
[----:B------:R-:W0:Y:S01]  /*dd50*/  S2R R9, SR_SWINHI ;  /* 0x0000000000097919 */ /* 0x000e220000002f00 */
[----:B------:R-:W-:Y:S01]  /*dd60*/  UMOV UR18, 0x9b8 ;  /* 0x000009b800127882 */ /* 0x000fe20000000000 */
[----:B----4-:R-:W-:Y:S02]  /*dd70*/  R2UR UR16, R104 ;  /* 0x00000000681072ca */ /* 0x010fe400000e0000 */
[----:B------:R-:W-:Y:S02]  /*dd80*/  MOV R4, R18 ;  /* 0x0000001200047202 */ /* 0x000fe40000000f00 */
[----:B0-----:R-:W-:-:S03]  /*dd90*/  MOV R5, R9 ;  /* 0x0000000900057202 */ /* 0x001fc60000000f00 */
[----:B------:R-:W-:-:S03]  /*dda0*/  IMAD.WIDE R8, R8, 0x2, R4 ;  /* 0x0000000208087825 */ /* 0x000fc600078e0204 */
[C---:B------:R-:W-:Y:S02]  /*ddb0*/  LOP3.LUT R11, R8.reuse, 0x380, RZ, 0xc0, !PT ;  /* 0x00000380080b7812 */ /* 0x040fe400078ec0ff */
[C---:B------:R-:W-:Y:S02]  /*ddc0*/  IADD3 R19, P6, R8.reuse, 0x20, RZ ;  /* 0x0000002008137810 */ /* 0x040fe40007fde0ff */
[----:B------:R-:W-:Y:S02]  /*ddd0*/  SHF.R.U64 R11, R11, 0x3, RZ ;  /* 0x000000030b0b7819 */ /* 0x000fe400000012ff */
[C---:B------:R-:W-:Y:S02]  /*dde0*/  IADD3 R12, P4, R8.reuse, 0x60, RZ ;  /* 0x00000060080c7810 */ /* 0x040fe40007f9e0ff */
[----:B------:R-:W-:Y:S02]  /*ddf0*/  LOP3.LUT R6, R19, 0x380, RZ, 0xc0, !PT ;  /* 0x0000038013067812 */ /* 0x000fe400078ec0ff */
[----:B------:R-:W-:-:S02]  /*de00*/  IADD3 R35, P5, R8, 0x40, RZ ;  /* 0x0000004008237810 */ /* 0x000fc40007fbe0ff */
[C---:B------:R-:W-:Y:S02]  /*de10*/  IADD3 R99, P3, R8.reuse, 0x4000, RZ ;  /* 0x0000400008637810 */ /* 0x040fe40007f7e0ff */
[C---:B------:R-:W-:Y:S02]  /*de20*/  IADD3 R101, P2, R8.reuse, 0x4020, RZ ;  /* 0x0000402008657810 */ /* 0x040fe40007f5e0ff */
[C---:B------:R-:W-:Y:S02]  /*de30*/  IADD3 R103, P1, R8.reuse, 0x4040, RZ ;  /* 0x0000404008677810 */ /* 0x040fe40007f3e0ff */
[----:B------:R-:W-:Y:S02]  /*de40*/  IADD3 R105, P0, R8, 0x4060, RZ ;  /* 0x0000406008697810 */ /* 0x000fe40007f1e0ff */
[----:B------:R-:W-:Y:S02]  /*de50*/  LOP3.LUT R8, R11, R8, RZ, 0x3c, !PT ;  /* 0x000000080b087212 */ /* 0x000fe400078e3cff */
[----:B------:R-:W-:-:S02]  /*de60*/  LOP3.LUT R11, R12, 0x380, RZ, 0xc0, !PT ;  /* 0x000003800c0b7812 */ /* 0x000fc400078ec0ff */
[----:B------:R-:W-:Y:S02]  /*de70*/  SHF.R.U64 R6, R6, 0x3, RZ ;  /* 0x0000000306067819 */ /* 0x000fe400000012ff */
[----:B------:R-:W-:Y:S02]  /*de80*/  SHF.R.U64 R11, R11, 0x3, RZ ;  /* 0x000000030b0b7819 */ /* 0x000fe400000012ff */
[----:B------:R-:W-:Y:S02]  /*de90*/  LOP3.LUT R32, R6, R19, RZ, 0x3c, !PT ;  /* 0x0000001306207212 */ /* 0x000fe400078e3cff */
[----:B------:R-:W-:Y:S02]  /*dea0*/  LOP3.LUT R14, R99, 0x380, RZ, 0xc0, !PT ;  /* 0x00000380630e7812 */ /* 0x000fe400078ec0ff */
[----:B------:R-:W-:Y:S02]  /*deb0*/  LOP3.LUT R6, R101, 0x380, RZ, 0xc0, !PT ;  /* 0x0000038065067812 */ /* 0x000fe400078ec0ff */
[----:B------:R-:W-:-:S02]  /*dec0*/  LOP3.LUT R10, R35, 0x380, RZ, 0xc0, !PT ;  /* 0x00000380230a7812 */ /* 0x000fc400078ec0ff */
[----:B------:R-:W-:Y:S02]  /*ded0*/  LOP3.LUT R28, R11, R12, RZ, 0x3c, !PT ;  /* 0x0000000c0b1c7212 */ /* 0x000fe400078e3cff */
[----:B------:R-:W-:Y:S02]  /*dee0*/  SHF.R.U64 R14, R14, 0x3, RZ ;  /* 0x000000030e0e7819 */ /* 0x000fe400000012ff */
[----:B------:R-:W-:Y:S02]  /*def0*/  LOP3.LUT R12, R103, 0x380, RZ, 0xc0, !PT ;  /* 0x00000380670c7812 */ /* 0x000fe400078ec0ff */
[----:B------:R-:W-:Y:S02]  /*df00*/  SHF.R.U64 R6, R6, 0x3, RZ ;  /* 0x0000000306067819 */ /* 0x000fe400000012ff */
[----:B------:R-:W-:Y:S02]  /*df10*/  SHF.R.U64 R10, R10, 0x3, RZ ;  /* 0x000000030a0a7819 */ /* 0x000fe400000012ff */
[----:B------:R-:W-:Y:S01]  /*df20*/  LOP3.LUT R34, R105, 0x380, RZ, 0xc0, !PT ;  /* 0x0000038069227812 */ /* 0x000fe200078ec0ff */
[--C-:B------:R-:W-:Y:S01]  /*df30*/  IMAD.X R27, RZ, RZ, R9.reuse, P3 ;  /* 0x000000ffff1b7224 */ /* 0x100fe200018e0609 */
[----:B------:R-:W-:Y:S01]  /*df40*/  LOP3.LUT R26, R14, R99, RZ, 0x3c, !PT ;  /* 0x000000630e1a7212 */ /* 0x000fe200078e3cff */
[--C-:B------:R-:W-:Y:S01]  /*df50*/  IMAD.X R25, RZ, RZ, R9.reuse, P2 ;  /* 0x000000ffff197224 */ /* 0x100fe200010e0609 */
[----:B------:R-:W-:Y:S01]  /*df60*/  SHF.R.U64 R12, R12, 0x3, RZ ;  /* 0x000000030c0c7819 */ /* 0x000fe200000012ff */
[--C-:B------:R-:W-:Y:S01]  /*df70*/  IMAD.X R33, RZ, RZ, R9.reuse, P6 ;  /* 0x000000ffff217224 */ /* 0x100fe200030e0609 */
[----:B------:R-:W-:Y:S01]  /*df80*/  LOP3.LUT R24, R6, R101, RZ, 0x3c, !PT ;  /* 0x0000006506187212 */ /* 0x000fe200078e3cff */
[--C-:B------:R-:W-:Y:S01]  /*df90*/  IMAD.X R31, RZ, RZ, R9.reuse, P5 ;  /* 0x000000ffff1f7224 */ /* 0x100fe200028e0609 */
[----:B------:R-:W-:Y:S01]  /*dfa0*/  LOP3.LUT R30, R10, R35, RZ, 0x3c, !PT ;  /* 0x000000230a1e7212 */ /* 0x000fe200078e3cff */
[--C-:B------:R-:W-:Y:S01]  /*dfb0*/  IMAD.X R29, RZ, RZ, R9.reuse, P4 ;  /* 0x000000ffff1d7224 */ /* 0x100fe200020e0609 */
[----:B------:R-:W-:Y:S01]  /*dfc0*/  SHF.R.U64 R34, R34, 0x3, RZ ;  /* 0x0000000322227819 */ /* 0x000fe200000012ff */
[--C-:B------:R-:W-:Y:S01]  /*dfd0*/  IMAD.X R15, RZ, RZ, R9.reuse, P1 ;  /* 0x000000ffff0f7224 */ /* 0x100fe200008e0609 */
[----:B------:R-:W-:Y:S01]  /*dfe0*/  MOV R19, R8 ;  /* 0x0000000800137202 */ /* 0x000fe20000000f00 */
        /* <DEDUP_REMOVED lines=10> */
[----:B------:R-:W-:Y:S02]  /*e090*/  MOV R101, R30 ;  /* 0x0000001e00657202 */ /* 0x000fe40000000f00 */
        /* <DEDUP_REMOVED lines=9> */
[----:B------:R0:W-:Y:S01]  /*e130*/  STSM.16.M88.4 [R19], R8 ;  /* 0x0000000813007844 */ /* 0x0001e20000000200 */
[----:B------:R-:W-:-:S02]  /*e140*/  F2FP.F16.F32.PACK_AB R32, R49, R48 ;  /* 0x000000303120723e */ /* 0x000fc400000000ff */
[----:B------:R-:W-:Y:S02]  /*e150*/  F2FP.F16.F32.PACK_AB R33, R51, R50 ;  /* 0x000000323321723e */ /* 0x000fe400000000ff */
[----:B------:R-:W-:Y:S02]  /*e160*/  F2FP.F16.F32.PACK_AB R34, R53, R52 ;  /* 0x000000343522723e */ /* 0x000fe400000000ff */
[----:B------:R-:W-:Y:S01]  /*e170*/  F2FP.F16.F32.PACK_AB R35, R55, R54 ;  /* 0x000000363723723e */ /* 0x000fe200000000ff */
[----:B------:R1:W-:Y:S01]  /*e180*/  STSM.16.M88.4 [R102], R24 ;  /* 0x0000001866007844 */ /* 0x0003e20000000200 */
[----:B------:R-:W-:Y:S02]  /*e190*/  MOV R6, R14 ;  /* 0x0000000e00067202 */ /* 0x000fe40000000f00 */
[----:B------:R-:W-:Y:S01]  /*e1a0*/  F2FP.F16.F32.PACK_AB R14, R69, R68 ;  /* 0x00000044450e723e */ /* 0x000fe200000000ff */
[----:B------:R2:W-:Y:S01]  /*e1b0*/  STSM.16.M88.4 [R101], R28 ;  /* 0x0000001c65007844 */ /* 0x0005e20000000200 */
[----:B------:R-:W-:-:S02]  /*e1c0*/  F2FP.F16.F32.PACK_AB R15, R71, R70 ;  /* 0x00000046470f723e */ /* 0x000fc400000000ff */
[----:B0-----:R-:W-:Y:S02]  /*e1d0*/  MOV R19, R12 ;  /* 0x0000000c00137202 */ /* 0x001fe40000000f00 */
[----:B------:R-:W-:Y:S02]  /*e1e0*/  F2FP.F16.F32.PACK_AB R8, R57, R56 ;  /* 0x000000383908723e */ /* 0x000fe400000000ff */
[----:B------:R-:W-:Y:S02]  /*e1f0*/  F2FP.F16.F32.PACK_AB R9, R59, R58 ;  /* 0x0000003a3b09723e */ /* 0x000fe400000000ff */
[----:B------:R-:W-:Y:S02]  /*e200*/  F2FP.F16.F32.PACK_AB R10, R61, R60 ;  /* 0x0000003c3d0a723e */ /* 0x000fe400000000ff */
[----:B------:R-:W-:Y:S02]  /*e210*/  F2FP.F16.F32.PACK_AB R11, R63, R62 ;  /* 0x0000003e3f0b723e */ /* 0x000fe400000000ff */
[----:B------:R-:W-:-:S02]  /*e220*/  F2FP.F16.F32.PACK_AB R12, R65, R64 ;  /* 0x00000040410c723e */ /* 0x000fc400000000ff */
[----:B------:R-:W-:Y:S02]  /*e230*/  F2FP.F16.F32.PACK_AB R13, R67, R66 ;  /* 0x00000042430d723e */ /* 0x000fe400000000ff */
[----:B-1----:R-:W-:Y:S02]  /*e240*/  F2FP.F16.F32.PACK_AB R24, R73, R72 ;  /* 0x000000484918723e */ /* 0x002fe400000000ff */
[----:B------:R-:W-:Y:S02]  /*e250*/  F2FP.F16.F32.PACK_AB R25, R75, R74 ;  /* 0x0000004a4b19723e */ /* 0x000fe400000000ff */
[----:B------:R-:W-:Y:S02]  /*e260*/  F2FP.F16.F32.PACK_AB R26, R77, R76 ;  /* 0x0000004c4d1a723e */ /* 0x000fe400000000ff */
[----:B------:R-:W-:Y:S01]  /*e270*/  F2FP.F16.F32.PACK_AB R27, R79, R78 ;  /* 0x0000004e4f1b723e */ /* 0x000fe200000000ff */
[----:B------:R0:W-:Y:S01]  /*e280*/  STSM.16.M88.4 [R100], R32 ;  /* 0x0000002064007844 */ /* 0x0001e20000000200 */
[----:B--2---:R-:W-:-:S02]  /*e290*/  F2FP.F16.F32.PACK_AB R28, R81, R80 ;  /* 0x00000050511c723e */ /* 0x004fc400000000ff */
[----:B------:R-:W-:Y:S02]  /*e2a0*/  F2FP.F16.F32.PACK_AB R29, R83, R82 ;  /* 0x00000052531d723e */ /* 0x000fe400000000ff */
[----:B------:R-:W-:Y:S02]  /*e2b0*/  F2FP.F16.F32.PACK_AB R30, R85, R84 ;  /* 0x00000054551e723e */ /* 0x000fe400000000ff */
[----:B------:R-:W-:Y:S01]  /*e2c0*/  F2FP.F16.F32.PACK_AB R31, R87, R86 ;  /* 0x00000056571f723e */ /* 0x000fe200000000ff */
[----:B------:R-:W-:Y:S04]  /*e2d0*/  STSM.16.M88.4 [R99], R8 ;  /* 0x0000000863007844 */ /* 0x000fe80000000200 */
[----:B------:R-:W-:Y:S04]  /*e2e0*/  STSM.16.M88.4 [R98], R12 ;  /* 0x0000000c62007844 */ /* 0x000fe80000000200 */
[----:B------:R-:W-:Y:S04]  /*e2f0*/  STSM.16.M88.4 [R6], R24 ;  /* 0x0000001806007844 */ /* 0x000fe80000000200 */
        /* <DEDUP_REMOVED lines=8> */
[----:B0-----:R-:W-:Y:S01]  /*e380*/  IMAD.U32 R32, RZ, RZ, UR7 ;  /* 0x00000007ff207e24 */ /* 0x001fe2000f8e00ff */
[----:B-1----:R-:W0:Y:S03]  /*e390*/  LDC R19, c[0x0][0xbe8] ;  /* 0x0002fa00ff137b82 */ /* 0x002e260000000800 */
[----:B------:R-:W-:Y:S01]  /*e3a0*/  IMAD.U32 R33, RZ, RZ, UR8 ;  /* 0x00000008ff217e24 */ /* 0x000fe2000f8e00ff */
[----:B------:R-:W-:-:S04]  /*e3b0*/  ULDC.64 UR8, c[0x0][0xc08] ;  /* 0x0003020000087ab9 */ /* 0x000fc80000000a00 */
        /* <DEDUP_REMOVED lines=12> */
[----:B------:R-:W-:-:S04]  /*e480*/  USEL UR4, UR17, UR4, UP0 ;  /* 0x0000000411047287 */ /* 0x000fc80008000000 */
[----:B------:R-:W-:Y:S02]  /*e490*/  UISETP.GT.AND UP1, UPT, UR4, 0x1, UPT ;  /* 0x000000010400788c */ /* 0x000fe4000bf24270 */
[----:B------:R-:W1:Y:S02]  /*e4a0*/  @P1 LDC R13, c[0x0][0xbf0] ;  /* 0x0002fc00ff0d1b82 */ /* 0x000e640000000800 */
[----:B------:R-:W-:Y:S02]  /*e4b0*/  USEL UR18, UR18, 0x978, UP1 ;  /* 0x0000097812127887 */ /* 0x000fe40008800000 */
[----:B------:R-:W-:Y:S01]  /*e4c0*/  UISETP.NE.U32.AND UP0, UPT, UR10, URZ, UPT ;  /* 0x0000003f0a00728c */ /* 0x000fe2000bf05070 */
[----:B------:R-:W-:-:S03]  /*e4d0*/  IMAD.U32 R15, RZ, RZ, UR16 ;  /* 0x00000010ff0f7e24 */ /* 0x000fc6000f8e00ff */
[----:B------:R-:W-:Y:S01]  /*e4e0*/  UISETP.NE.AND.EX UP0, UPT, UR11, URZ, UPT, UP0 ;  /* 0x0000003f0b00728c */ /* 0x000fe2000bf05300 */
[----:B------:R-:W-:Y:S01]  /*e4f0*/  IMAD.U32 R8, RZ, RZ, UR8 ;  /* 0x00000008ff087e24 */ /* 0x000fe2000f8e00ff */
[----:B------:R-:W-:Y:S01]  /*e500*/  UMOV UR4, URZ ;  /* 0x0000003f00047c82 */ /* 0x000fe20008000000 */
[----:B------:R-:W-:Y:S01]  /*e510*/  IMAD.U32 R9, RZ, RZ, UR9 ;  /* 0x00000009ff097e24 */ /* 0x000fe2000f8e00ff */
[----:B------:R-:W-:Y:S01]  /*e520*/  USEL UR7, UR14, URZ, !UP0 ;  /* 0x0000003f0e077287 */ /* 0x000fe2000c000000 */
[----:B------:R-:W-:Y:S01]  /*e530*/  IMAD R15, R15, 0x80, R106 ;  /* 0x000000800f0f7824 */ /* 0x000fe200078e026a */
[----:B------:R-:W-:Y:S01]  /*e540*/  ULDC.64 UR10, c[0x0][UR18+0x220] ;  /* 0x00008800120a7abb */ /* 0x000fe20008000a00 */
[----:B------:R-:W-:Y:S01]  /*e550*/  USEL UR16, UR15, URZ, UP1 ;  /* 0x0000003f0f107287 */ /* 0x000fe20008800000 */
[----:B------:R0:W5:Y:S01]  /*e560*/  @P4 LDG.E R6, desc[UR20][R8.64] ;  /* 0x0000001408064981 */ /* 0x000162000c1e1900 */
[----:B------:R-:W-:Y:S01]  /*e570*/  USEL UR17, UR13, URZ, !UP0 ;  /* 0x0000003f0d117287 */ /* 0x000fe2000c000000 */
[----:B------:R-:W-:Y:S01]  /*e580*/  ULDC.64 UR8, c[0x0][UR18+0x218] ;  /* 0x0000860012087abb */ /* 0x000fe20008000a00 */
[----:B------:R-:W-:Y:S01]  /*e590*/  UIMAD UR11, UR11, UR7, URZ ;  /* 0x000000070b0b72a4 */ /* 0x000fe2000f8e023f */
[----:B------:R-:W-:Y:S01]  /*e5a0*/  ULDC.64 UR12, c[0x0][UR18+0x228] ;  /* 0x00008a00120c7abb */ /* 0x000fe20008000a00 */
[----:B------:R-:W-:Y:S01]  /*e5b0*/  UIMAD.WIDE.U32 UR14, UR8, UR19, URZ ;  /* 0x00000013080e72a5 */ /* 0x000fe2000f8e003f */
[----:B0-----:R-:W-:Y:S01]  /*e5c0*/  @P1 IMAD.HI.U32 R8, R15, R10, RZ ;  /* 0x0000000a0f081227 */ /* 0x001fe200078e00ff */
[----:B------:R-:W-:-:S02]  /*e5d0*/  UIMAD UR19, UR9, UR19, URZ ;  /* 0x00000013091372a4 */ /* 0x000fc4000f8e023f */
[----:B------:R-:W-:Y:S01]  /*e5e0*/  UIMAD.WIDE.U32 UR20, UR12, UR16, URZ ;  /* 0x000000100c1472a5 */ /* 0x000fe2000f8e003f */
[----:B------:R-:W-:Y:S01]  /*e5f0*/  IMAD.MOV.U32 R11, RZ, RZ, R15 ;  /* 0x000000ffff0b7224 */ /* 0x000fe200078e000f */
[----:B------:R-:W-:Y:S01]  /*e600*/  UIMAD.WIDE.U32 UR8, UR10, UR7, URZ ;  /* 0x000000070a0872a5 */ /* 0x000fe2000f8e003f */
[----:B-1----:R-:W-:Y:S01]  /*e610*/  @P1 SHF.R.U32.HI R11, RZ, R13, R8 ;  /* 0x0000000dff0b1219 */ /* 0x002fe20000011608 */
[----:B------:R-:W-:Y:S02]  /*e620*/  UIMAD UR12, UR13, UR16, URZ ;  /* 0x000000100d0c72a4 */ /* 0x000fe4000f8e023f */
[----:B------:R-:W-:Y:S02]  /*e630*/  UIMAD UR11, UR10, UR17, UR11 ;  /* 0x000000110a0b72a4 */ /* 0x000fe4000f8e020b */
[----:B------:R-:W-:Y:S02]  /*e640*/  UIADD3 UR12, UR21, UR12, URZ ;  /* 0x0000000c150c7290 */ /* 0x000fe4000fffe03f */
[----:B------:R-:W-:Y:S01]  /*e650*/  UIADD3 UR10, UR9, UR11, URZ ;  /* 0x0000000b090a7290 */ /* 0x000fe2000fffe03f */
[----:B------:R-:W-:Y:S01]  /*e660*/  IMAD.MOV R10, RZ, RZ, -R11 ;  /* 0x000000ffff0a7224 */ /* 0x000fe200078e0a0b */
[----:B------:R-:W-:Y:S01]  /*e670*/  UIADD3 UR19, UR15, UR19, URZ ;  /* 0x000000130f137290 */ /* 0x000fe2000fffe03f */
[----:B------:R-:W-:-:S02]  /*e680*/  IMAD.U32 R8, RZ, RZ, UR20 ;  /* 0x00000014ff087e24 */ /* 0x000fc4000f8e00ff */
[----:B------:R-:W-:Y:S01]  /*e690*/  IMAD.U32 R9, RZ, RZ, UR21 ;  /* 0x00000015ff097e24 */ /* 0x000fe2000f8e00ff */
[----:B------:R-:W-:Y:S01]  /*e6a0*/  SHF.R.S32.HI R9, RZ, 0x1f, R11 ;  /* 0x0000001fff097819 */ /* 0x000fe2000001140b */
[----:B------:R-:W-:Y:S02]  /*e6b0*/  IMAD R13, R19, R10, R15 ;  /* 0x0000000a130d7224 */ /* 0x000fe400078e020f */
[----:B------:R-:W-:Y:S01]  /*e6c0*/  IMAD.U32 R12, RZ, RZ, UR12 ;  /* 0x0000000cff0c7e24 */ /* 0x000fe2000f8e00ff */
[----:B------:R-:W-:Y:S01]  /*e6d0*/  ULDC.64 UR12, c[0x0][0xba8] ;  /* 0x0002ea00000c7ab9 */ /* 0x000fe20000000a00 */
[----:B------:R-:W-:Y:S01]  /*e6e0*/  @!UP1 ULDC UR12, c[0x0][0xb50] ;  /* 0x0002d400000c9ab9 */ /* 0x000fe20000000800 */
[----:B------:R-:W-:Y:S01]  /*e6f0*/  SHF.R.S32.HI R10, RZ, 0x1f, R13 ;  /* 0x0000001fff0a7819 */ /* 0x000fe2000001140d */
[----:B------:R-:W-:Y:S01]  /*e700*/  @!UP1 ULDC UR13, c[0x0][0xb54] ;  /* 0x0002d500000d9ab9 */ /* 0x000fe20000000800 */
[----:B--2---:R-:W-:-:S13]  /*e710*/  @P0 R2UR UR4, R34 ;  /* 0x00000000220402ca */ /* 0x004fda00000e0000 */
[----:B------:R-:W-:Y:S02]  /*e720*/  UIADD3 UR14, UP0, UP2, UR8, UR14, UR4 ;  /* 0x0000000e080e7290 */ /* 0x000fe4000fa1e004 */
[----:B------:R-:W-:-:S04]  /*e730*/  USHF.R.S32.HI UR11, URZ, 0x1f, UR4 ;  /* 0x0000001f3f0b7899 */ /* 0x000fc80008011404 */
[----:B------:R-:W-:Y:S01]  /*e740*/  UIADD3.X UR10, UR10, UR19, UR11, UP0, UP2 ;  /* 0x000000130a0a7290 */ /* 0x000fe200087e440b */
[----:B------:R-:W-:Y:S01]  /*e750*/  IADD3 R8, P2, P3, R11, UR14, R8 ;  /* 0x0000000e0b087c10 */ /* 0x000fe2000fb5e008 */
[----:B------:R-:W-:Y:S02]  /*e760*/  ULDC.64 UR8, c[0x0][UR18+0x210] ;  /* 0x0000840012087abb */ /* 0x000fe40008000a00 */
[----:B------:R-:W-:Y:S02]  /*e770*/  IMAD R11, R13, UR9, RZ ;  /* 0x000000090d0b7c24 */ /* 0x000fe4000f8e02ff */
[----:B------:R-:W-:Y:S02]  /*e780*/  IADD3.X R9, R9, UR10, R12, P2, P3 ;  /* 0x0000000a09097c10 */ /* 0x000fe400097e640c */
[----:B------:R-:W-:Y:S02]  /*e790*/  IMAD R11, R10, UR8, R11 ;  /* 0x000000080a0b7c24 */ /* 0x000fe4000f8e020b */
        /* <DEDUP_REMOVED lines=10> */
.L_x_6443:
[----:B------:R-:W2:Y:S01]  /*e840*/  LDL R24, [R1+0x5c] ;  /* 0x00005c0001187983 */ /* 0x000ea20000100800 */
[----:B------:R-:W0:Y:S01]  /*e850*/  S2R R10, SR_TID.X ;  /* 0x00000000000a7919 */ /* 0x000e220000002100 */
[----:B------:R-:W-:Y:S02]  /*e860*/  R2UR UR8, R104 ;  /* 0x00000000680872ca */ /* 0x000fe400000e0000 */
[----:B------:R-:W-:Y:S04]  /*e870*/  SHFL.IDX PT, R8, R12, RZ, 0x1c1f ;  /* 0x001c1fff0c087589 */ /* 0x000fe800000e0000 */
[----:B------:R-:W1:Y:S01]  /*e880*/  SHFL.IDX PT, R9, R13, RZ, 0x1c1f ;  /* 0x001c1fff0d097589 */ /* 0x000e6200000e0000 */
[----:B0-----:R-:W-:-:S05]  /*e890*/  VIADD R25, R10, 0xffffff80 ;  /* 0xffffff800a197836 */ /* 0x001fca0000000000 */
[----:B------:R-:W-:-:S04]  /*e8a0*/  SHF.R.S32.HI R14, RZ, 0x1f, R25 ;  /* 0x0000001fff0e7819 */ /* 0x000fc80000011419 */
[----:B------:R-:W-:-:S04]  /*e8b0*/  LEA.HI R14, R14, R25, RZ, 0x7 ;  /* 0x000000190e0e7211 */ /* 0x000fc800078f38ff */
[----:B------:R-:W-:Y:S01]  /*e8c0*/  LOP3.LUT R14, R14, 0xffffff80, RZ, 0xc0, !PT ;  /* 0xffffff800e0e7812 */ /* 0x000fe200078ec0ff */
[----:B------:R-:W-:Y:S04]  /*e8d0*/  SHFL.IDX PT, R10, R12, 0x1, 0x1c1f ;  /* 0x003c1f000c0a7f89 */ /* 0x000fe800000e0000 */
[----:B------:R-:W-:Y:S02]  /*e8e0*/  IMAD.IADD R14, R25, 0x1, -R14 ;  /* 0x00000001190e7824 */ /* 0x000fe400078e0a0e */
[----:B------:R-:W-:Y:S01]  /*e8f0*/  IMAD.U32 R25, RZ, RZ, UR8 ;  /* 0x00000008ff197e24 */ /* 0x000fe2000f8e00ff */
[----:B------:R-:W0:Y:S01]  /*e900*/  SHFL.IDX PT, R11, R13, 0x1, 0x1c1f ;  /* 0x003c1f000d0b7f89 */ /* 0x000e2200000e0000 */
[----:B-----5:R-:W-:Y:S01]  /*e910*/  IMAD R6, R6, R19, RZ ;  /* 0x0000001306067224 */ /* 0x020fe200078e02ff */
[----:B------:R-:W-:Y:S01]  /*e920*/  LOP3.LUT P0, RZ, R14, 0x3, RZ, 0xc0, !PT ;  /* 0x000000030eff7812 */ /* 0x000fe2000780c0ff */
[----:B------:R-:W-:Y:S01]  /*e930*/  ULDC.64 UR8, c[0x0][0x208] ;  /* 0x0000820000087ab9 */ /* 0x000fe20000000a00 */
[----:B--2---:R-:W-:-:S04]  /*e940*/  IMAD R25, R25, 0x80, R24 ;  /* 0x0000008019197824 */ /* 0x004fc800078e0218 */
[C---:B------:R-:W-:Y:S01]  /*e950*/  VIADD R27, R25.reuse, 0x8 ;  /* 0x00000008191b7836 */ /* 0x040fe20000000000 */
[----:B------:R-:W-:-:S04]  /*e960*/  ISETP.GE.OR P2, PT, R25, R6, P0 ;  /* 0x000000061900720c */ /* 0x000fc80000746670 */
[----:B------:R-:W-:-:S09]  /*e970*/  ISETP.GE.OR P0, PT, R27, R6, P0 ;  /* 0x000000061b00720c */ /* 0x000fd20000706670 */
[----:B-1----:R1:W-:Y:S04]  /*e980*/  @!P2 ST.E desc[UR8][R8.64], R3 ;  /* 0x000000030800a985 */ /* 0x0023e8000c101908 */
[----:B0-----:R1:W-:Y:S01]  /*e990*/  @!P0 ST.E desc[UR8][R10.64], R0 ;  /* 0x000000000a008985 */ /* 0x0013e2000c101908 */
[----:B------:R-:W-:-:S13]  /*e9a0*/  PLOP3.LUT P0, PT, PT, PT, UP1, 0x80, 0x0 ;  /* 0x000000000000781c */ /* 0x000fda0003f0f018 */
[----:B-1----:R-:W-:Y:S05]  /*e9b0*/  @P0 BRA `(.L_x_6444) ;  /* 0x0000000800cc0947 */ /* 0x002fea0003800000 */
[----:B------:R-:W0:Y:S01]  /*e9c0*/  S2R R14, SR_TID.X ;  /* 0x00000000000e7919 */ /* 0x000e220000002100 */
[----:B------:R-:W1:Y:S01]  /*e9d0*/  @P1 LDC R20, c[0x0][0xbec] ;  /* 0x0002fb00ff141b82 */ /* 0x000e620000000800 */
[----:B------:R-:W-:Y:S01]  /*e9e0*/  ULDC.64 UR8, c[0x0][0x208] ;  /* 0x0000820000087ab9 */ /* 0x000fe20000000a00 */
[----:B------:R-:W-:Y:S01]  /*e9f0*/  R2UR UR14, R104 ;  /* 0x00000000680e72ca */ /* 0x000fe200000e0000 */
[----:B------:R-:W-:Y:S01]  /*ea00*/  ULDC.64 UR12, c[0x0][0xaa0] ;  /* 0x0002a800000c7ab9 */ /* 0x000fe20000000a00 */
[----:B------:R-:W-:Y:S01]  /*ea10*/  R2UR UR15, R222 ;  /* 0x00000000de0f72ca */ /* 0x000fe200000e0000 */
[----:B0-----:R-:W-:-:S05]  /*ea20*/  VIADD R14, R14, 0xffffff80 ;  /* 0xffffff800e0e7836 */ /* 0x001fca0000000000 */
[----:B------:R-:W-:-:S04]  /*ea30*/  SHF.R.S32.HI R98, RZ, 0x1f, R14 ;  /* 0x0000001fff627819 */ /* 0x000fc8000001140e */
[----:B------:R-:W-:-:S04]  /*ea40*/  LEA.HI R98, R98, R14, RZ, 0x3 ;  /* 0x0000000e62627211 */ /* 0x000fc800078f18ff */
[----:B------:R-:W-:-:S05]  /*ea50*/  SHF.R.S32.HI R98, RZ, 0x3, R98 ;  /* 0x00000003ff627819 */ /* 0x000fca0000011462 */
[----:B------:R-:W-:-:S04]  /*ea60*/  IMAD R3, R98, 0x40, R17 ;  /* 0x0000004062037824 */ /* 0x000fc800078e0211 */
[----:B------:R-:W-:-:S03]  /*ea70*/  IMAD.WIDE R4, R3, 0x2, R4 ;  /* 0x0000000203047825 */ /* 0x000fc600078e0204 */
[C---:B------:R-:W-:Y:S02]  /*ea80*/  IADD3 R13, P6, R4.reuse, 0x1000, RZ ;  /* 0x00001000040d7810 */ /* 0x040fe40007fde0ff */
[C---:B------:R-:W-:Y:S02]  /*ea90*/  IADD3 R25, P5, R4.reuse, 0x2000, RZ ;  /* 0x0000200004197810 */ /* 0x040fe40007fbe0ff */
[----:B------:R-:W-:Y:S02]  /*eaa0*/  LOP3.LUT R12, R13, 0x380, RZ, 0xc0, !PT ;  /* 0x000003800d0c7812 */ /* 0x000fe400078ec0ff */
[----:B------:R-:W-:Y:S02]  /*eab0*/  IADD3 R29, P4, R4, 0x3000, RZ ;  /* 0x00003000041d7810 */ /* 0x000fe40007f9e0ff */
[----:B------:R-:W-:Y:S02]  /*eac0*/  SHF.R.U64 R12, R12, 0x3, RZ ;  /* 0x000000030c0c7819 */ /* 0x000fe400000012ff */
[----:B------:R-:W-:-:S02]  /*ead0*/  IADD3 R33, P3, R4, 0x4000, RZ ;  /* 0x0000400004217810 */ /* 0x000fc40007f7e0ff */
[C---:B------:R-:W-:Y:S02]  /*eae0*/  IADD3 R37, P2, R4.reuse, 0x5000, RZ ;  /* 0x0000500004257810 */ /* 0x040fe40007f5e0ff */
[C---:B------:R-:W-:Y:S02]  /*eaf0*/  IADD3 R41, P0, R4.reuse, 0x6000, RZ ;  /* 0x0000600004297810 */ /* 0x040fe40007f1e0ff */
[----:B------:R-:W-:Y:S02]  /*eb00*/  LOP3.LUT R9, R4, 0x380, RZ, 0xc0, !PT ;  /* 0x0000038004097812 */ /* 0x000fe400078ec0ff */
[----:B------:R-:W-:Y:S01]  /*eb10*/  LOP3.LUT R12, R12, R13, RZ, 0x3c, !PT ;  /* 0x0000000d0c0c7212 */ /* 0x000fe200078e3cff */
[----:B------:R-:W-:Y:S01]  /*eb20*/  IMAD.X R13, RZ, RZ, R5, P6 ;  /* 0x000000ffff0d7224 */ /* 0x000fe200030e0605 */
[----:B------:R-:W-:Y:S02]  /*eb30*/  LOP3.LUT R24, R25, 0x380, RZ, 0xc0, !PT ;  /* 0x0000038019187812 */ /* 0x000fe400078ec0ff */
[----:B------:R-:W-:-:S02]  /*eb40*/  LOP3.LUT R28, R29, 0x380, RZ, 0xc0, !PT ;  /* 0x000003801d1c7812 */ /* 0x000fc400078ec0ff */
[----:B------:R-:W-:Y:S01]  /*eb50*/  LOP3.LUT R32, R33, 0x380, RZ, 0xc0, !PT ;  /* 0x0000038021207812 */ /* 0x000fe200078ec0ff */
[----:B------:R-:W-:Y:S01]  /*eb60*/  UIMAD UR10, UR11, UR12, URZ ;  /* 0x0000000c0b0a72a4 */ /* 0x000fe2000f8e023f */
[----:B------:R-:W-:Y:S01]  /*eb70*/  LOP3.LUT R36, R37, 0x380, RZ, 0xc0, !PT ;  /* 0x0000038025247812 */ /* 0x000fe200078ec0ff */
[----:B------:R-:W5:Y:S01]  /*eb80*/  LD.E.128 R12, desc[UR8][R12.64] ;  /* 0x000000080c0c7980 */ /* 0x000f62000c101d00 */
[----:B------:R-:W-:Y:S02]  /*eb90*/  LOP3.LUT R40, R41, 0x380, RZ, 0xc0, !PT ;  /* 0x0000038029287812 */ /* 0x000fe400078ec0ff */
[----:B------:R-:W-:Y:S02]  /*eba0*/  IADD3 R3, P6, R4, 0x7000, RZ ;  /* 0x0000700004037810 */ /* 0x000fe40007fde0ff */
[----:B------:R-:W-:Y:S02]  /*ebb0*/  SHF.R.U64 R9, R9, 0x3, RZ ;  /* 0x0000000309097819 */ /* 0x000fe400000012ff */
[----:B------:R-:W-:Y:S01]  /*ebc0*/  SHF.R.U64 R24, R24, 0x3, RZ ;  /* 0x0000000318187819 */ /* 0x000fe200000012ff */
[----:B------:R-:W-:Y:S01]  /*ebd0*/  IMAD.X R45, RZ, RZ, R5, P6 ;  /* 0x000000ffff2d7224 */ /* 0x000fe200030e0605 */
[----:B------:R-:W-:-:S02]  /*ebe0*/  SHF.R.U64 R28, R28, 0x3, RZ ;  /* 0x000000031c1c7819 */ /* 0x000fc400000012ff */
[----:B------:R-:W-:Y:S02]  /*ebf0*/  SHF.R.U64 R32, R32, 0x3, RZ ;  /* 0x0000000320207819 */ /* 0x000fe400000012ff */
[----:B------:R-:W-:Y:S02]  /*ec00*/  SHF.R.U64 R36, R36, 0x3, RZ ;  /* 0x0000000324247819 */ /* 0x000fe400000012ff */
[----:B------:R-:W-:Y:S02]  /*ec10*/  SHF.R.U64 R40, R40, 0x3, RZ ;  /* 0x0000000328287819 */ /* 0x000fe400000012ff */
[----:B------:R-:W-:Y:S02]  /*ec20*/  LOP3.LUT R0, R3, 0x380, RZ, 0xc0, !PT ;  /* 0x0000038003007812 */ /* 0x000fe400078ec0ff */
        /* <DEDUP_REMOVED lines=11> */
[----:B------:R-:W-:Y:S01]  /*ece0*/  SHF.R.U64 R0, R0, 0x3, RZ ;  /* 0x0000000300007819 */ /* 0x000fe200000012ff */
[----:B------:R0:W5:Y:S03]  /*ecf0*/  LD.E.128 R8, desc[UR8][R4.64] ;  /* 0x0000000804087980 */ /* 0x000166000c101d00 */
[----:B------:R-:W-:Y:S01]  /*ed00*/  LOP3.LUT R44, R0, R3, RZ, 0x3c, !PT ;  /* 0x00000003002c7212 */ /* 0x000fe200078e3cff */
[----:B------:R-:W5:Y:S01]  /*ed10*/  LD.E.128 R24, desc[UR8][R24.64] ;  /* 0x0000000818187980 */ /* 0x000f62000c101d00 */
[----:B------:R-:W-:-:S03]  /*ed20*/  UIMAD UR10, UR4, UR13, UR10 ;  /* 0x0000000d040a72a4 */ /* 0x000fc6000f8e020a */
[----:B------:R-:W5:Y:S01]  /*ed30*/  LD.E.128 R28, desc[UR8][R28.64] ;  /* 0x000000081c1c7980 */ /* 0x000f62000c101d00 */
[----:B0-----:R-:W0:Y:S03]  /*ed40*/  @P1 LDC R5, c[0x0][0xbf0] ;  /* 0x0002fc00ff051b82 */ /* 0x001e260000000800 */
[----:B------:R-:W5:Y:S01]  /*ed50*/  LD.E.128 R32, desc[UR8][R32.64] ;  /* 0x0000000820207980 */ /* 0x000f62000c101d00 */
[----:B------:R-:W-:-:S03]  /*ed60*/  IMAD R0, R23, 0x20, R98 ;  /* 0x0000002017007824 */ /* 0x000fc600078e0262 */
[----:B------:R-:W5:Y:S01]  /*ed70*/  LD.E.128 R36, desc[UR8][R36.64] ;  /* 0x0000000824247980 */ /* 0x000f62000c101d00 */
[----:B------:R-:W-:-:S03]  /*ed80*/  IMAD.U32 R21, RZ, RZ, UR14 ;  /* 0x0000000eff157e24 */ /* 0x000fc6000f8e00ff */
[----:B------:R-:W5:Y:S04]  /*ed90*/  LD.E.128 R40, desc[UR8][R40.64] ;  /* 0x0000000828287980 */ /* 0x000f68000c101d00 */
[----:B------:R-:W5:Y:S01]  /*eda0*/  LD.E.128 R44, desc[UR8][R44.64] ;  /* 0x000000082c2c7980 */ /* 0x000f62000c101d00 */
[----:B------:R-:W-:Y:S01]  /*edb0*/  UIMAD.WIDE.U32 UR8, UR4, UR12, URZ ;  /* 0x0000000c040872a5 */ /* 0x000fe2000f8e003f */
[----:B------:R-:W-:Y:S01]  /*edc0*/  IMAD R21, R21, 0x80, R0 ;  /* 0x0000008015157824 */ /* 0x000fe200078e0200 */
        /* <DEDUP_REMOVED lines=8> */
[----:B------:R-:W-:-:S02]  /*ee50*/  ULDC.64 UR12, c[0x0][0xaf0] ;  /* 0x0002bc00000c7ab9 */ /* 0x000fc40000000a00 */
[----:B------:R-:W-:Y:S02]  /*ee60*/  ULDC.64 UR10, c[0x0][0xae8] ;  /* 0x0002ba00000a7ab9 */ /* 0x000fe40000000a00 */
[----:B------:R-:W-:Y:S01]  /*ee70*/  UIMAD.WIDE.U32 UR8, UR15, UR10, UR8 ;  /* 0x0000000a0f0872a5 */ /* 0x000fe2000f8e0008 */
[----:B-1----:R-:W-:Y:S01]  /*ee80*/  @P1 IMAD.HI.U32 R0, R21, R20, RZ ;  /* 0x0000001415001227 */ /* 0x002fe200078e00ff */
[----:B------:R-:W-:Y:S02]  /*ee90*/  UIMAD UR4, UR4, UR12, URZ ;  /* 0x0000000c040472a4 */ /* 0x000fe4000f8e023f */
[----:B------:R-:W-:Y:S01]  /*eea0*/  UIMAD UR9, UR15, UR11, UR9 ;  /* 0x0000000b0f0972a4 */ /* 0x000fe2000f8e0209 */
[----:B------:R-:W-:Y:S01]  /*eeb0*/  IMAD.MOV.U32 R3, RZ, RZ, R21 ;  /* 0x000000ffff037224 */ /* 0x000fe200078e0015 */
[----:B0-----:R-:W-:Y:S01]  /*eec0*/  @P1 SHF.R.U32.HI R3, RZ, R5, R0 ;  /* 0x00000005ff031219 */ /* 0x001fe20000011600 */
        /* <DEDUP_REMOVED lines=10> */
[----:B------:R-:W-:Y:S01]  /*ef70*/  MOV R49, UR14 ;  /* 0x0000000e00317c02 */ /* 0x000fe20008000f00 */
[----:B------:R-:W-:Y:S01]  /*ef80*/  IMAD.U32 R5, RZ, RZ, UR4 ;  /* 0x00000004ff057e24 */ /* 0x000fe2000f8e00ff */
[----:B------:R-:W-:Y:S01]  /*ef90*/  ULDC.64 UR8, c[0x0][0xad8] ;  /* 0x0002b60000087ab9 */ /* 0x000fe20000000a00 */
[C---:B------:R-:W-:Y:S01]  /*efa0*/  IMAD R21, R3.reuse, UR11, R0 ;  /* 0x0000000b03157c24 */ /* 0x040fe2000f8e0200 */
[----:B------:R-:W-:Y:S01]  /*efb0*/  SHF.R.S32.HI R0, RZ, 0x1f, R19 ;  /* 0x0000001fff007819 */ /* 0x000fe20000011413 */
[----:B------:R-:W-:-:S04]  /*efc0*/  IMAD.WIDE.U32 R4, R3, UR10, R4 ;  /* 0x0000000a03047c25 */ /* 0x000fc8000f8e0004 */
[----:B------:R-:W-:Y:S02]  /*efd0*/  IMAD.IADD R5, R5, 0x1, R21 ;  /* 0x0000000105057824 */ /* 0x000fe400078e0215 */
[----:B------:R-:W-:Y:S02]  /*efe0*/  IMAD R0, R0, UR8, RZ ;  /* 0x0000000800007c24 */ /* 0x000fe4000f8e02ff */
[----:B------:R-:W-:Y:S02]  /*eff0*/  IMAD R49, R49, 0x80, R98 ;  /* 0x0000008031317824 */ /* 0x000fe400078e0262 */
[C---:B------:R-:W-:Y:S02]  /*f000*/  IMAD R21, R19.reuse, UR9, R0 ;  /* 0x0000000913157c24 */ /* 0x040fe4000f8e0200 */
[----:B------:R-:W-:Y:S01]  /*f010*/  IMAD.WIDE.U32 R4, R19, UR8, R4 ;  /* 0x0000000813047c25 */ /* 0x000fe2000f8e0004 */
[----:B------:R-:W-:Y:S01]  /*f020*/  ISETP.GE.AND P2, PT, R49, R6, PT ;  /* 0x000000063100720c */ /* 0x000fe20003f46270 */
[----:B------:R-:W-:-:S02]  /*f030*/  ULDC.64 UR8, c[0x0][0xa80] ;  /* 0x0002a00000087ab9 */ /* 0x000fc40000000a00 */
[----:B------:R-:W-:Y:S02]  /*f040*/  VIADD R3, R49, 0x20 ;  /* 0x0000002031037836 */ /* 0x000fe40000000000 */
[----:B------:R-:W-:Y:S01]  /*f050*/  VIADD R18, R18, 0x34820 ;  /* 0x0003482012127836 */ /* 0x000fe20000000000 */
[C---:B------:R-:W-:Y:S01]  /*f060*/  LEA R0, P3, R4.reuse, UR8, 0x1 ;  /* 0x0000000804007c11 */ /* 0x040fe2000f8608ff */
[----:B------:R-:W-:Y:S01]  /*f070*/  IMAD.IADD R5, R5, 0x1, R21 ;  /* 0x0000000105057824 */ /* 0x000fe200078e0215 */
[-C--:B------:R-:W-:Y:S01]  /*f080*/  ISETP.GE.AND P0, PT, R3, R6.reuse, PT ;  /* 0x000000060300720c */ /* 0x080fe20003f06270 */
[----:B------:R-:W-:Y:S01]  /*f090*/  VIADD R3, R49, 0x40 ;  /* 0x0000004031037836 */ /* 0x000fe20000000000 */
[----:B------:R-:W-:Y:S02]  /*f0a0*/  PRMT R18, RZ, 0x654, R18 ;  /* 0x00000654ff127816 */ /* 0x000fe40000000012 */
[----:B------:R-:W-:Y:S01]  /*f0b0*/  LEA.HI.X R20, R4, UR9, R5, 0x1, P3 ;  /* 0x0000000904147c11 */ /* 0x000fe200098f0c05 */
[----:B------:R-:W-:Y:S01]  /*f0c0*/  BSSY B1, `(.L_x_6445) ;  /* 0x0000012000017945 */ /* 0x000fe20003800000 */
[----:B------:R-:W-:Y:S01]  /*f0d0*/  ISETP.GE.AND P1, PT, R3, R6, PT ;  /* 0x000000060300720c */ /* 0x000fe20003f26270 */
[----:B--2---:R0:W-:Y:S02]  /*f0e0*/  SYNCS.ARRIVE.TRANS64.RED.A1T0 RZ, [R18+URZ], RZ ;  /* 0x000000ff12ff79a7 */ /* 0x0041e4000810043f */
[----:B------:R1:W2:Y:S01]  /*f0f0*/  SHFL.IDX PT, R3, R20, RZ, 0x181f ;  /* 0x00181fff14037589 */ /* 0x0002a200000e0000 */
[----:B------:R-:W-:-:S02]  /*f100*/  SHF.R.S32.HI R48, RZ, 0x1f, R22 ;  /* 0x0000001fff307819 */ /* 0x000fc40000011416 */
[----:B------:R-:W-:Y:S01]  /*f110*/  SHF.R.S32.HI R50, RZ, 0x1f, R17 ;  /* 0x0000001fff327819 */ /* 0x000fe20000011411 */
[----:B0-----:R1:W0:Y:S01]  /*f120*/  SHFL.IDX PT, R18, R0, RZ, 0x181f ;  /* 0x00181fff00127589 */ /* 0x00122200000e0000 */
[----:B------:R-:W-:Y:S05]  /*f130*/  @P2 BRA `(.L_x_6446) ;  /* 0x0000000000282947 */ /* 0x000fea0003800000 */
[----:B------:R-:W-:Y:S01]  /*f140*/  ULDC UR4, c[0x0][0xac8] ;  /* 0x0002b20000047ab9 */ /* 0x000fe20000000800 */
[----:B------:R-:W-:Y:S01]  /*f150*/  ULDC.64 UR8, c[0x0][0x208] ;  /* 0x0000820000087ab9 */ /* 0x000fe20000000a00 */
[----:B------:R-:W-:Y:S02]  /*f160*/  ISETP.GE.AND P2, PT, R17, UR4, PT ;  /* 0x0000000411007c0c */ /* 0x000fe4000bf46270 */
[----:B------:R-:W-:-:S11]  /*f170*/  ISETP.GE.AND P3, PT, R22, UR4, PT ;  /* 0x0000000416007c0c */ /* 0x000fd6000bf66270 */
[CC--:B0-----:R-:W-:Y:S02]  /*f180*/  @!P2 LEA R4, P4, R17.reuse, R18.reuse, 0x1 ;  /* 0x000000121104a211 */ /* 0x0c1fe400078808ff */
[C---:B------:R-:W-:Y:S02]  /*f190*/  @!P3 LEA R18, P5, R22.reuse, R18, 0x1 ;  /* 0x000000121612b211 */ /* 0x040fe400078a08ff */
[-C--:B--2---:R-:W-:Y:S02]  /*f1a0*/  @!P2 LEA.HI.X R5, R17, R3.reuse, R50, 0x1, P4 ;  /* 0x000000031105a211 */ /* 0x084fe400020f0c32 */
[----:B------:R-:W-:-:S03]  /*f1b0*/  @!P3 LEA.HI.X R19, R22, R3, R48, 0x1, P5 ;  /* 0x000000031613b211 */ /* 0x000fc600028f0c30 */
[----:B-----5:R3:W-:Y:S04]  /*f1c0*/  @!P2 ST.E.128 desc[UR8][R4.64], R8 ;  /* 0x000000080400a985 */ /* 0x0207e8000c101d08 */
[----:B------:R3:W-:Y:S02]  /*f1d0*/  @!P3 ST.E.128 desc[UR8][R18.64], R32 ;  /* 0x000000201200b985 */ /* 0x0007e4000c101d08 */
.L_x_6446:
[----:B------:R-:W-:Y:S05]  /*f1e0*/  BSYNC B1 ;  /* 0x0000000000017941 */ /* 0x000fea0003800000 */
.L_x_6445:
[----:B--2---:R2:W4:Y:S01]  /*f1f0*/  SHFL.IDX PT, R3, R20, 0x1, 0x181f ;  /* 0x00381f0014037f89 */ /* 0x00452200000e0000 */
[----:B------:R-:W-:Y:S03]  /*f200*/  BSSY B1, `(.L_x_6447) ;  /* 0x000000d000017945 */ /* 0x000fe60003800000 */
[----:B---3-5:R2:W3:Y:S01]  /*f210*/  SHFL.IDX PT, R8, R0, 0x1, 0x181f ;  /* 0x00381f0000087f89 */ /* 0x0284e200000e0000 */
[----:B------:R-:W-:Y:S05]  /*f220*/  @P0 BRA `(.L_x_6448) ;  /* 0x0000000000280947 */ /* 0x000fea0003800000 */
[----:B------:R-:W-:Y:S01]  /*f230*/  ULDC UR4, c[0x0][0xac8] ;  /* 0x0002b20000047ab9 */ /* 0x000fe20000000800 */
[----:B------:R-:W-:Y:S01]  /*f240*/  ULDC.64 UR8, c[0x0][0x208] ;  /* 0x0000820000087ab9 */ /* 0x000fe20000000a00 */
[----:B------:R-:W-:Y:S02]  /*f250*/  ISETP.GE.AND P3, PT, R17, UR4, PT ;  /* 0x0000000411007c0c */ /* 0x000fe4000bf66270 */
[----:B------:R-:W-:-:S11]  /*f260*/  ISETP.GE.AND P4, PT, R22, UR4, PT ;  /* 0x0000000416007c0c */ /* 0x000fd6000bf86270 */
[CC--:B---3--:R-:W-:Y:S02]  /*f270*/  @!P3 LEA R4, P0, R17.reuse, R8.reuse, 0x1 ;  /* 0x000000081104b211 */ /* 0x0c8fe400078008ff */
[C---:B------:R-:W-:Y:S02]  /*f280*/  @!P4 LEA R8, P2, R22.reuse, R8, 0x1 ;  /* 0x000000081608c211 */ /* 0x040fe400078408ff */
[-C--:B----4-:R-:W-:Y:S02]  /*f290*/  @!P3 LEA.HI.X R5, R17, R3.reuse, R50, 0x1, P0 ;  /* 0x000000031105b211 */ /* 0x090fe400000f0c32 */
[----:B------:R-:W-:-:S03]  /*f2a0*/  @!P4 LEA.HI.X R9, R22, R3, R48, 0x1, P2 ;  /* 0x000000031609c211 */ /* 0x000fc600010f0c30 */
[----:B------:R3:W-:Y:S04]  /*f2b0*/  @!P3 ST.E.128 desc[UR8][R4.64], R12 ;  /* 0x0000000c0400b985 */ /* 0x0007e8000c101d08 */
[----:B------:R3:W-:Y:S02]  /*f2c0*/  @!P4 ST.E.128 desc[UR8][R8.64], R36 ;  /* 0x000000240800c985 */ /* 0x0007e4000c101d08 */
.L_x_6448:
[----:B------:R-:W-:Y:S05]  /*f2d0*/  BSYNC B1 ;  /* 0x0000000000017941 */ /* 0x000fea0003800000 */
.L_x_6447:
[----:B----4-:R4:W0:Y:S01]  /*f2e0*/  SHFL.IDX PT, R3, R20, 0x2, 0x181f ;  /* 0x00581f0014037f89 */ /* 0x01082200000e0000 */
[----:B------:R-:W-:Y:S03]  /*f2f0*/  BSSY B1, `(.L_x_6449) ;  /* 0x000000d000017945 */ /* 0x000fe60003800000 */
[----:B---3--:R4:W3:Y:S01]  /*f300*/  SHFL.IDX PT, R8, R0, 0x2, 0x181f ;  /* 0x00581f0000087f89 */ /* 0x0088e200000e0000 */
[----:B------:R-:W-:Y:S05]  /*f310*/  @P1 BRA `(.L_x_6450) ;  /* 0x0000000000281947 */ /* 0x000fea0003800000 */
[----:B------:R-:W-:Y:S01]  /*f320*/  ULDC UR4, c[0x0][0xac8] ;  /* 0x0002b20000047ab9 */ /* 0x000fe20000000800 */
[----:B------:R-:W-:Y:S01]  /*f330*/  ULDC.64 UR8, c[0x0][0x208] ;  /* 0x0000820000087ab9 */ /* 0x000fe20000000a00 */
[----:B------:R-:W-:Y:S02]  /*f340*/  ISETP.GE.AND P2, PT, R17, UR4, PT ;  /* 0x0000000411007c0c */ /* 0x000fe4000bf46270 */
[----:B------:R-:W-:-:S11]  /*f350*/  ISETP.GE.AND P3, PT, R22, UR4, PT ;  /* 0x0000000416007c0c */ /* 0x000fd6000bf66270 */
[CC--:B---3--:R-:W-:Y:S02]  /*f360*/  @!P2 LEA R4, P0, R17.reuse, R8.reuse, 0x1 ;  /* 0x000000081104a211 */ /* 0x0c8fe400078008ff */
[C---:B------:R-:W-:Y:S02]  /*f370*/  @!P3 LEA R8, P1, R22.reuse, R8, 0x1 ;  /* 0x000000081608b211 */ /* 0x040fe400078208ff */
[-C--:B0-----:R-:W-:Y:S02]  /*f380*/  @!P2 LEA.HI.X R5, R17, R3.reuse, R50, 0x1, P0 ;  /* 0x000000031105a211 */ /* 0x081fe400000f0c32 */
[----:B------:R-:W-:-:S03]  /*f390*/  @!P3 LEA.HI.X R9, R22, R3, R48, 0x1, P1 ;  /* 0x000000031609b211 */ /* 0x000fc600008f0c30 */
[----:B------:R0:W-:Y:S04]  /*f3a0*/  @!P2 ST.E.128 desc[UR8][R4.64], R24 ;  /* 0x000000180400a985 */ /* 0x0001e8000c101d08 */
[----:B------:R0:W-:Y:S02]  /*f3b0*/  @!P3 ST.E.128 desc[UR8][R8.64], R40 ;  /* 0x000000280800b985 */ /* 0x0001e4000c101d08 */
.L_x_6450:
[----:B------:R-:W-:Y:S05]  /*f3c0*/  BSYNC B1 ;  /* 0x0000000000017941 */ /* 0x000fea0003800000 */
.L_x_6449:
[----:B0-----:R-:W-:Y:S01]  /*f3d0*/  VIADD R3, R49, 0x60 ;  /* 0x0000006031037836 */ /* 0x001fe20000000000 */
[----:B-12-4-:R-:W4:Y:S04]  /*f3e0*/  SHFL.IDX PT, R20, R20, 0x3, 0x181f ;  /* 0x00781f0014147f89 */ /* 0x016f2800000e0000 */
[----:B------:R-:W-:Y:S01]  /*f3f0*/  ISETP.GE.AND P0, PT, R3, R6, PT ;  /* 0x000000060300720c */ /* 0x000fe20003f06270 */
[----:B------:R-:W0:-:S12]  /*f400*/  SHFL.IDX PT, R0, R0, 0x3, 0x181f ;  /* 0x00781f0000007f89 */ /* 0x000e1800000e0000 */
[----:B------:R-:W-:Y:S05]  /*f410*/  @P0 BRA `(.L_x_6451) ;  /* 0x0000001c00040947 */ /* 0x000fea0003800000 */
[----:B------:R-:W-:Y:S01]  /*f420*/  ULDC UR4, c[0x0][0xac8] ;  /* 0x0002b20000047ab9 */ /* 0x000fe20000000800 */
[----:B------:R-:W-:Y:S01]  /*f430*/  ULDC.64 UR8, c[0x0][0x208] ;  /* 0x0000820000087ab9 */ /* 0x000fe20000000a00 */
[----:B------:R-:W-:-:S13]  /*f440*/  ISETP.GE.AND P1, PT, R17, UR4, PT ;  /* 0x0000000411007c0c */ /* 0x000fda000bf26270 */
[----:B0-----:R-:W-:-:S04]  /*f450*/  @!P1 LEA R4, P0, R17, R0, 0x1 ;  /* 0x0000000011049211 */ /* 0x001fc800078008ff */
[----:B----4-:R-:W-:Y:S02]  /*f460*/  @!P1 LEA.HI.X R5, R17, R20, R50, 0x1, P0 ;  /* 0x0000001411059211 */ /* 0x010fe400000f0c32 */
[----:B------:R-:W-:-:S03]  /*f470*/  ISETP.GE.AND P0, PT, R22, UR4, PT ;  /* 0x0000000416007c0c */ /* 0x000fc6000bf06270 */
[----:B------:R0:W-:Y:S10]  /*f480*/  @!P1 ST.E.128 desc[UR8][R4.64], R28 ;  /* 0x0000001c04009985 */ /* 0x0001f4000c101d08 */
[----:B------:R-:W-:Y:S05]  /*f490*/  @P0 BRA `(.L_x_6451) ;  /* 0x0000001800e40947 */ /* 0x000fea0003800000 */
[----:B0-----:R-:W-:Y:S01]  /*f4a0*/  LEA R4, P0, R22, R0, 0x1 ;  /* 0x0000000016047211 */ /* 0x001fe200078008ff */
[----:B------:R-:W-:-:S03]  /*f4b0*/  ULDC.64 UR8, c[0x0][0x208] ;  /* 0x0000820000087ab9 */ /* 0x000fc60000000a00 */
[----:B------:R-:W-:-:S05]  /*f4c0*/  LEA.HI.X R5, R22, R20, R48, 0x1, P0 ;  /* 0x0000001416057211 */ /* 0x000fca00000f0c30 */
[----:B------:R0:W-:Y:S01]  /*f4d0*/  ST.E.128 desc[UR8][R4.64], R44 ;  /* 0x0000002c04007985 */ /* 0x0001e2000c101d08 */
[----:B------:R-:W-:Y:S05]  /*f4e0*/  BRA `(.L_x_6451) ;  /* 0x0000001800d07947 */ /* 0x000fea0003800000 */
.L_x_6444:
[----:B------:R0:W5:Y:S01]  /*f4f0*/  LDL R103, [R1+0x4] ;  /* 0x0000040001677983 */ /* 0x0001620000100800 */
[----:B------:R-:W-:Y:S01]  /*f500*/  ULDC.64 UR12, c[0x0][0xb08] ;  /* 0x0002c200000c7ab9 */ /* 0x000fe20000000a00 */
[----:B------:R-:W-:Y:S01]  /*f510*/  R2UR UR15, R222 ;  /* 0x00000000de0f72ca */ /* 0x000fe200000e0000 */
[----:B------:R-:W-:Y:S01]  /*f520*/  UIMAD UR10, UR11, UR12, URZ ;  /* 0x0000000c0b0a72a4 */ /* 0x000fe2000f8e023f */
[----:B------:R-:W1:Y:S01]  /*f530*/  @P1 LDC R0, c[0x0][0xbec] ;  /* 0x0002fb00ff001b82 */ /* 0x000e620000000800 */
[----:B------:R-:W-:Y:S01]  /*f540*/  UIMAD.WIDE.U32 UR8, UR4, UR12, URZ ;  /* 0x0000000c040872a5 */ /* 0x000fe2000f8e003f */
[----:B------:R-:W-:Y:S01]  /*f550*/  R2UR UR14, R221 ;  /* 0x00000000dd0e72ca */ /* 0x000fe200000e0000 */
[----:B------:R-:W-:Y:S01]  /*f560*/  UIMAD UR10, UR4, UR13, UR10 ;  /* 0x0000000d040a72a4 */ /* 0x000fe2000f8e020a */
[----:B------:R-:W-:Y:S01]  /*f570*/  IMAD.MOV.U32 R3, RZ, RZ, R15 ;  /* 0x000000ffff037224 */ /* 0x000fe200078e000f */
[----:B------:R-:W-:Y:S01]  /*f580*/  USHF.R.S32.HI UR4, URZ, 0x1f, UR7 ;  /* 0x0000001f3f047899 */ /* 0x000fe20008011407 */
[----:B------:R-:W-:Y:S01]  /*f590*/  ISETP.GE.AND P0, PT, R25, R6, PT ;  /* 0x000000061900720c */ /* 0x000fe20003f06270 */
[----:B------:R-:W-:Y:S01]  /*f5a0*/  UIADD3 UR9, UR9, UR10, URZ ;  /* 0x0000000a09097290 */ /* 0x000fe2000fffe03f */
[----:B------:R-:W2:Y:S01]  /*f5b0*/  @P1 LDC R5, c[0x0][0xbf0] ;  /* 0x0002fc00ff051b82 */ /* 0x000ea20000000800 */
[----:B------:R-:W-:Y:S01]  /*f5c0*/  VIADD R18, R18, 0x34820 ;  /* 0x0003482012127836 */ /* 0x000fe20000000000 */
[----:B------:R-:W-:Y:S01]  /*f5d0*/  ULDC.64 UR10, c[0x0][0xb38] ;  /* 0x0002ce00000a7ab9 */ /* 0x000fe20000000a00 */
[----:B------:R-:W-:Y:S01]  /*f5e0*/  BSSY B1, `(.L_x_6452) ;  /* 0x0000076000017945 */ /* 0x000fe20003800000 */
[----:B------:R-:W-:Y:S01]  /*f5f0*/  UIMAD.WIDE.U32 UR8, UR15, UR10, UR8 ;  /* 0x0000000a0f0872a5 */ /* 0x000fe2000f8e0008 */
[----:B------:R-:W-:-:S02]  /*f600*/  SHF.R.S32.HI R24, RZ, 0x1f, R223 ;  /* 0x0000001fff187819 */ /* 0x000fc400000114df */
[----:B------:R-:W-:Y:S01]  /*f610*/  PRMT R18, RZ, 0x654, R18 ;  /* 0x00000654ff127816 */ /* 0x000fe20000000012 */
[----:B------:R-:W-:Y:S01]  /*f620*/  UIMAD UR9, UR15, UR11, UR9 ;  /* 0x0000000b0f0972a4 */ /* 0x000fe2000f8e0209 */
[----:B------:R-:W-:Y:S02]  /*f630*/  SHF.R.S32.HI R26, RZ, 0x1f, R224 ;  /* 0x0000001fff1a7819 */ /* 0x000fe400000114e0 */
[----:B------:R-:W-:Y:S01]  /*f640*/  ULDC.64 UR10, c[0x0][0xb40] ;  /* 0x0002d000000a7ab9 */ /* 0x000fe20000000a00 */
[----:B------:R0:W-:Y:S01]  /*f650*/  SYNCS.ARRIVE.TRANS64.RED.A1T0 RZ, [R18+URZ], RZ ;  /* 0x000000ff12ff79a7 */ /* 0x0001e2000810043f */
[----:B------:R-:W-:Y:S01]  /*f660*/  UIMAD UR4, UR4, UR10, URZ ;  /* 0x0000000a040472a4 */ /* 0x000fe2000f8e023f */
[----:B------:R-:W-:Y:S01]  /*f670*/  SHF.R.S32.HI R28, RZ, 0x1f, R225 ;  /* 0x0000001fff1c7819 */ /* 0x000fe200000114e1 */
[----:B------:R-:W-:Y:S01]  /*f680*/  UIMAD.WIDE.U32 UR8, UR7, UR10, UR8 ;  /* 0x0000000a070872a5 */ /* 0x000fe2000f8e0008 */
[----:B-1----:R-:W-:Y:S01]  /*f690*/  @P1 IMAD.HI.U32 R0, R15, R0, RZ ;  /* 0x000000000f001227 */ /* 0x002fe200078e00ff */
[----:B------:R-:W-:Y:S01]  /*f6a0*/  UIMAD UR4, UR7, UR11, UR4 ;  /* 0x0000000b070472a4 */ /* 0x000fe2000f8e0204 */
[----:B------:R-:W-:-:S02]  /*f6b0*/  SHF.R.S32.HI R29, RZ, 0x1f, R226 ;  /* 0x0000001fff1d7819 */ /* 0x000fc400000114e2 */
[----:B------:R-:W-:Y:S01]  /*f6c0*/  ULDC.64 UR10, c[0x0][0xb48] ;  /* 0x0002d200000a7ab9 */ /* 0x000fe20000000a00 */
[----:B------:R-:W-:Y:S01]  /*f6d0*/  UIADD3 UR9, UR9, UR4, URZ ;  /* 0x0000000409097290 */ /* 0x000fe2000fffe03f */
[----:B------:R-:W-:Y:S02]  /*f6e0*/  SHF.R.S32.HI R30, RZ, 0x1f, R227 ;  /* 0x0000001fff1e7819 */ /* 0x000fe400000114e3 */
[----:B--2---:R-:W-:Y:S01]  /*f6f0*/  @P1 SHF.R.U32.HI R3, RZ, R5, R0 ;  /* 0x00000005ff031219 */ /* 0x004fe20000011600 */
[----:B------:R-:W-:Y:S01]  /*f700*/  UIMAD.WIDE.U32 UR8, UR14, UR10, UR8 ;  /* 0x0000000a0e0872a5 */ /* 0x000fe2000f8e0008 */
[----:B------:R-:W-:Y:S02]  /*f710*/  SHF.R.S32.HI R31, RZ, 0x1f, R228 ;  /* 0x0000001fff1f7819 */ /* 0x000fe400000114e4 */
[--C-:B------:R-:W-:Y:S01]  /*f720*/  SHF.R.S32.HI R0, RZ, 0x1f, R3.reuse ;  /* 0x0000001fff007819 */ /* 0x100fe20000011403 */
[----:B------:R-:W-:Y:S01]  /*f730*/  IMAD.MOV R4, RZ, RZ, -R3 ;  /* 0x000000ffff047224 */ /* 0x000fe200078e0a03 */
[----:B------:R-:W-:-:S02]  /*f740*/  UIMAD UR4, UR14, UR11, UR9 ;  /* 0x0000000b0e0472a4 */ /* 0x000fc4000f8e0209 */
        /* <DEDUP_REMOVED lines=26> */
[----:B------:R-:W-:Y:S01]  /*f8f0*/  LEA.HI.X R3, R4, UR9, R3, 0x2, P1 ;  /* 0x0000000904037c11 */ /* 0x000fe200088f1403 */
[----:B------:R0:W1:Y:S04]  /*f900*/  SHFL.IDX PT, R8, R0, RZ, 0x1c1f ;  /* 0x001c1fff00087589 */ /* 0x00006800000e0000 */
[----:B------:R0:W2:Y:S01]  /*f910*/  SHFL.IDX PT, R9, R3, RZ, 0x1c1f ;  /* 0x001c1fff03097589 */ /* 0x0000a200000e0000 */
[----:B------:R-:W-:Y:S05]  /*f920*/  @P0 BRA `(.L_x_6453) ;  /* 0x0000000400040947 */ /* 0x000fea0003800000 */
[----:B------:R-:W-:Y:S01]  /*f930*/  ULDC UR4, c[0x0][0xac8] ;  /* 0x0002b20000047ab9 */ /* 0x000fe20000000800 */
[----:B------:R-:W-:Y:S01]  /*f940*/  ULDC.64 UR8, c[0x0][0x208] ;  /* 0x0000820000087ab9 */ /* 0x000fe20000000a00 */
[----:B-----5:R-:W-:Y:S02]  /*f950*/  ISETP.GE.AND P3, PT, R103, UR4, PT ;  /* 0x0000000467007c0c */ /* 0x020fe4000bf66270 */
[----:B------:R-:W-:Y:S02]  /*f960*/  ISETP.GE.AND P2, PT, R237, UR4, PT ;  /* 0x00000004ed007c0c */ /* 0x000fe4000bf46270 */
[----:B------:R-:W-:Y:S02]  /*f970*/  ISETP.GE.AND P1, PT, R236, UR4, PT ;  /* 0x00000004ec007c0c */ /* 0x000fe4000bf26270 */
[----:B------:R-:W-:Y:S02]  /*f980*/  ISETP.GE.AND P0, PT, R235, UR4, PT ;  /* 0x00000004eb007c0c */ /* 0x000fe4000bf06270 */
[----:B------:R-:W-:-:S05]  /*f990*/  ISETP.GE.AND P4, PT, R233, UR4, PT ;  /* 0x00000004e9007c0c */ /* 0x000fca000bf86270 */
[----:B-12---:R-:W-:Y:S02]  /*f9a0*/  @!P3 IMAD.WIDE R4, R103, 0x4, R8 ;  /* 0x000000046704b825 */ /* 0x006fe400078e0208 */
[CC--:B------:R-:W-:Y:S02]  /*f9b0*/  @!P2 LEA R10, P6, R237.reuse, R8.reuse, 0x2 ;  /* 0x00000008ed0aa211 */ /* 0x0c0fe400078c10ff */
[-C--:B------:R-:W-:Y:S01]  /*f9c0*/  @!P1 LEA R12, P5, R236, R8.reuse, 0x2 ;  /* 0x00000008ec0c9211 */ /* 0x080fe200078a10ff */
[----:B------:R1:W-:Y:S01]  /*f9d0*/  @!P3 ST.E.64 desc[UR8][R4.64], R20 ;  /* 0x000000140400b985 */ /* 0x0003e2000c101b08 */
[----:B------:R-:W-:Y:S02]  /*f9e0*/  ISETP.GE.AND P3, PT, R234, UR4, PT ;  /* 0x00000004ea007c0c */ /* 0x000fe4000bf66270 */
        /* <DEDUP_REMOVED lines=8> */
[-C--:B-1----:R-:W-:Y:S01]  /*fa70*/  @!P3 LEA R4, P6, R234, R8.reuse, 0x2 ;  /* 0x00000008ea04b211 */ /* 0x082fe200078c10ff */
[----:B------:R1:W-:Y:S01]  /*fa80*/  @!P0 ST.E.64 desc[UR8][R14.64], R36 ;  /* 0x000000240e008985 */ /* 0x0003e2000c101b08 */
[----:B0-----:R-:W-:-:S02]  /*fa90*/  @!P4 LEA R18, P0, R233, R8, 0x2 ;  /* 0x00000008e912c211 */ /* 0x001fc400078010ff */
[----:B------:R-:W-:Y:S02]  /*faa0*/  ISETP.GE.AND P1, PT, R230, UR4, PT ;  /* 0x00000004e6007c0c */ /* 0x000fe4000bf26270 */
[-C--:B------:R-:W-:Y:S02]  /*fab0*/  @!P4 LEA.HI.X R19, R233, R9.reuse, R98, 0x2, P0 ;  /* 0x00000009e913c211 */ /* 0x080fe400000f1462 */
[----:B------:R-:W-:Y:S02]  /*fac0*/  @!P3 LEA.HI.X R5, R234, R9, R99, 0x2, P6 ;  /* 0x00000009ea05b211 */ /* 0x000fe400030f1463 */
[----:B------:R-:W-:Y:S02]  /*fad0*/  ISETP.GE.AND P0, PT, R229, UR4, PT ;  /* 0x00000004e5007c0c */ /* 0x000fe4000bf06270 */
[----:B------:R-:W-:Y:S01]  /*fae0*/  @!P5 LEA R20, P6, R232, R8, 0x2 ;  /* 0x00000008e814d211 */ /* 0x000fe200078c10ff */
[----:B------:R0:W-:Y:S01]  /*faf0*/  @!P3 ST.E.64 desc[UR8][R4.64], R40 ;  /* 0x000000280400b985 */ /* 0x0001e2000c101b08 */
[----:B------:R-:W-:-:S02]  /*fb00*/  ISETP.GE.AND P3, PT, R228, UR4, PT ;  /* 0x00000004e4007c0c */ /* 0x000fc4000bf66270 */
[----:B------:R-:W-:Y:S01]  /*fb10*/  @!P5 LEA.HI.X R21, R232, R9, R35, 0x2, P6 ;  /* 0x00000009e815d211 */ /* 0x000fe200030f1423 */
[----:B------:R4:W-:Y:S01]  /*fb20*/  @!P4 ST.E.64 desc[UR8][R18.64], R44 ;  /* 0x0000002c1200c985 */ /* 0x0009e2000c101b08 */
[----:B--2---:R-:W-:-:S03]  /*fb30*/  @!P2 LEA R10, P4, R231, R8, 0x2 ;  /* 0x00000008e70aa211 */ /* 0x004fc600078810ff */
[----:B------:R-:W-:Y:S01]  /*fb40*/  @!P5 ST.E.64 desc[UR8][R20.64], R48 ;  /* 0x000000301400d985 */ /* 0x000fe2000c101b08 */
[CC--:B---3--:R-:W-:Y:S02]  /*fb50*/  @!P1 LEA R12, P5, R230.reuse, R8.reuse, 0x2 ;  /* 0x00000008e60c9211 */ /* 0x0c8fe400078a10ff */
[-C--:B------:R-:W-:Y:S02]  /*fb60*/  @!P2 LEA.HI.X R11, R231, R9.reuse, R34, 0x2, P4 ;  /* 0x00000009e70ba211 */ /* 0x080fe400020f1422 */
[----:B-1----:R-:W-:Y:S02]  /*fb70*/  @!P0 LEA R14, P6, R229, R8, 0x2 ;  /* 0x00000008e50e8211 */ /* 0x002fe400078c10ff */
[----:B------:R-:W-:Y:S01]  /*fb80*/  ISETP.GE.AND P4, PT, R227, UR4, PT ;  /* 0x00000004e3007c0c */ /* 0x000fe2000bf86270 */
[----:B------:R1:W-:Y:S01]  /*fb90*/  @!P2 ST.E.64 desc[UR8][R10.64], R52 ;  /* 0x000000340a00a985 */ /* 0x0003e2000c101b08 */
[-C--:B------:R-:W-:Y:S02]  /*fba0*/  @!P1 LEA.HI.X R13, R230, R9.reuse, R33, 0x2, P5 ;  /* 0x00000009e60d9211 */ /* 0x080fe400028f1421 */
[----:B------:R-:W-:-:S02]  /*fbb0*/  @!P0 LEA.HI.X R15, R229, R9, R32, 0x2, P6 ;  /* 0x00000009e50f8211 */ /* 0x000fc400030f1420 */
[----:B------:R-:W-:Y:S01]  /*fbc0*/  ISETP.GE.AND P2, PT, R226, UR4, PT ;  /* 0x00000004e2007c0c */ /* 0x000fe2000bf46270 */
[----:B------:R2:W-:Y:S01]  /*fbd0*/  @!P1 ST.E.64 desc[UR8][R12.64], R56 ;  /* 0x000000380c009985 */ /* 0x0005e2000c101b08 */
[----:B0-----:R-:W-:Y:S02]  /*fbe0*/  @!P3 LEA R4, P5, R228, R8, 0x2 ;  /* 0x00000008e404b211 */ /* 0x001fe400078a10ff */
[----:B------:R-:W-:Y:S01]  /*fbf0*/  ISETP.GE.AND P1, PT, R225, UR4, PT ;  /* 0x00000004e1007c0c */ /* 0x000fe2000bf26270 */
[----:B------:R0:W-:Y:S01]  /*fc00*/  @!P0 ST.E.64 desc[UR8][R14.64], R60 ;  /* 0x0000003c0e008985 */ /* 0x0001e2000c101b08 */
[----:B------:R-:W-:Y:S02]  /*fc10*/  ISETP.GE.AND P0, PT, R224, UR4, PT ;  /* 0x00000004e0007c0c */ /* 0x000fe4000bf06270 */
[----:B------:R-:W-:Y:S02]  /*fc20*/  @!P3 LEA.HI.X R5, R228, R9, R31, 0x2, P5 ;  /* 0x00000009e405b211 */ /* 0x000fe400028f141f */
[----:B------:R-:W-:-:S02]  /*fc30*/  ISETP.GE.AND P5, PT, R223, UR4, PT ;  /* 0x00000004df007c0c */ /* 0x000fc4000bfa6270 */
[CC--:B----4-:R-:W-:Y:S01]  /*fc40*/  @!P4 LEA R18, P6, R227.reuse, R8.reuse, 0x2 ;  /* 0x00000008e312c211 */ /* 0x0d0fe200078c10ff */
[----:B------:R3:W-:Y:S01]  /*fc50*/  @!P3 ST.E.64 desc[UR8][R4.64], R64 ;  /* 0x000000400400b985 */ /* 0x0007e2000c101b08 */
[CC--:B-1----:R-:W-:Y:S02]  /*fc60*/  @!P2 LEA R10, P3, R226.reuse, R8.reuse, 0x2 ;  /* 0x00000008e20aa211 */ /* 0x0c2fe400078610ff */
[-C--:B------:R-:W-:Y:S02]  /*fc70*/  @!P4 LEA.HI.X R19, R227, R9.reuse, R30, 0x2, P6 ;  /* 0x00000009e313c211 */ /* 0x080fe400030f141e */
[-C--:B--2---:R-:W-:Y:S02]  /*fc80*/  @!P1 LEA R12, P6, R225, R8.reuse, 0x2 ;  /* 0x00000008e10c9211 */ /* 0x084fe400078c10ff */
[----:B------:R-:W-:Y:S01]  /*fc90*/  @!P2 LEA.HI.X R11, R226, R9, R29, 0x2, P3 ;  /* 0x00000009e20ba211 */ /* 0x000fe200018f141d */
[----:B------:R3:W-:Y:S01]  /*fca0*/  @!P4 ST.E.64 desc[UR8][R18.64], R68 ;  /* 0x000000441200c985 */ /* 0x0007e2000c101b08 */
[----:B0-----:R-:W-:-:S02]  /*fcb0*/  @!P0 LEA R14, P4, R224, R8, 0x2 ;  /* 0x00000008e00e8211 */ /* 0x001fc400078810ff */
        /* <DEDUP_REMOVED lines=8> */
.L_x_6453:
[----:B------:R-:W-:Y:S05]  /*fd40*/  BSYNC B1 ;  /* 0x0000000000017941 */ /* 0x000fea0003800000 */
.L_x_6452:
        /* <DEDUP_REMOVED lines=8> */
[----:B-----5:R-:W-:Y:S02]  /*fdd0*/  ISETP.GE.AND P2, PT, R103, UR4, PT ;  /* 0x0000000467007c0c */ /* 0x020fe4000bf46270 */
[----:B------:R-:W-:Y:S02]  /*fde0*/  ISETP.GE.AND P4, PT, R234, UR4, PT ;  /* 0x00000004ea007c0c */ /* 0x000fe4000bf86270 */
[----:B------:R-:W-:-:S05]  /*fdf0*/  ISETP.GE.AND P3, PT, R235, UR4, PT ;  /* 0x00000004eb007c0c */ /* 0x000fca000bf66270 */
[CC--:B-1----:R-:W-:Y:S02]  /*fe00*/  @!P1 LEA R10, P5, R237.reuse, R8.reuse, 0x2 ;  /* 0x00000008ed0a9211 */ /* 0x0c2fe400078a10ff */
[CC--:B------:R-:W-:Y:S02]  /*fe10*/  @!P0 LEA R12, P6, R236.reuse, R8.reuse, 0x2 ;  /* 0x00000008ec0c8211 */ /* 0x0c0fe400078c10ff */
[-C--:B---3--:R-:W-:Y:S01]  /*fe20*/  @!P1 LEA.HI.X R11, R237, R9.reuse, R102, 0x2, P5 ;  /* 0x00000009ed0b9211 */ /* 0x088fe200028f1466 */
[----:B------:R-:W-:Y:S01]  /*fe30*/  @!P2 IMAD.WIDE R4, R103, 0x4, R8 ;  /* 0x000000046704a825 */ /* 0x000fe200078e0208 */
[----:B------:R-:W-:Y:S02]  /*fe40*/  ISETP.GE.AND P5, PT, R233, UR4, PT ;  /* 0x00000004e9007c0c */ /* 0x000fe4000bfa6270 */
[----:B------:R-:W-:Y:S02]  /*fe50*/  @!P0 LEA.HI.X R13, R236, R9, R101, 0x2, P6 ;  /* 0x00000009ec0d8211 */ /* 0x000fe400030f1465 */
[----:B------:R1:W-:Y:S01]  /*fe60*/  @!P2 ST.E.64 desc[UR8][R4.64], R92 ;  /* 0x0000005c0400a985 */ /* 0x0003e2000c101b08 */
[----:B0-----:R-:W-:-:S02]  /*fe70*/  @!P4 LEA R18, P2, R234, R8, 0x2 ;  /* 0x00000008ea12c211 */ /* 0x001fc400078410ff */
[----:B------:R-:W-:Y:S01]  /*fe80*/  @!P3 LEA R14, P6, R235, R8, 0x2 ;  /* 0x00000008eb0eb211 */ /* 0x000fe200078c10ff */
[----:B------:R-:W-:Y:S01]  /*fe90*/  @!P1 ST.E.64 desc[UR8][R10.64], R94 ;  /* 0x0000005e0a009985 */ /* 0x000fe2000c101b08 */
[----:B------:R-:W-:Y:S02]  /*fea0*/  ISETP.GE.AND P1, PT, R231, UR4, PT ;  /* 0x00000004e7007c0c */ /* 0x000fe4000bf26270 */
[-C--:B------:R-:W-:Y:S01]  /*feb0*/  @!P4 LEA.HI.X R19, R234, R9.reuse, R99, 0x2, P2 ;  /* 0x00000009ea13c211 */ /* 0x080fe200010f1463 */
[----:B------:R0:W-:Y:S01]  /*fec0*/  @!P0 ST.E.64 desc[UR8][R12.64], R96 ;  /* 0x000000600c008985 */ /* 0x0001e2000c101b08 */
[----:B------:R-:W-:Y:S02]  /*fed0*/  ISETP.GE.AND P0, PT, R232, UR4, PT ;  /* 0x00000004e8007c0c */ /* 0x000fe4000bf06270 */
[----:B------:R-:W-:Y:S02]  /*fee0*/  ISETP.GE.AND P2, PT, R230, UR4, PT ;  /* 0x00000004e6007c0c */ /* 0x000fe4000bf46270 */
[----:B------:R-:W-:-:S02]  /*fef0*/  @!P3 LEA.HI.X R15, R235, R9, R100, 0x2, P6 ;  /* 0x00000009eb0fb211 */ /* 0x000fc400030f1464 */
[----:B------:R-:W-:-:S03]  /*ff00*/  @!P5 LEA R20, P6, R233, R8, 0x2 ;  /* 0x00000008e914d211 */ /* 0x000fc600078c10ff */
[----:B------:R2:W-:Y:S01]  /*ff10*/  @!P3 ST.E.64 desc[UR8][R14.64], R38 ;  /* 0x000000260e00b985 */ /* 0x0005e2000c101b08 */
[-C--:B------:R-:W-:Y:S02]  /*ff20*/  @!P5 LEA.HI.X R21, R233, R9.reuse, R98, 0x2, P6 ;  /* 0x00000009e915d211 */ /* 0x080fe400030f1462 */
[----:B------:R-:W-:Y:S01]  /*ff30*/  ISETP.GE.AND P3, PT, R229, UR4, PT ;  /* 0x00000004e5007c0c */ /* 0x000fe2000bf66270 */
[----:B------:R3:W-:Y:S01]  /*ff40*/  @!P4 ST.E.64 desc[UR8][R18.64], R42 ;  /* 0x0000002a1200c985 */ /* 0x0007e2000c101b08 */
[-C--:B-1----:R-:W-:Y:S02]  /*ff50*/  @!P0 LEA R4, P4, R232, R8.reuse, 0x2 ;  /* 0x00000008e8048211 */ /* 0x082fe400078810ff */
[-C--:B0-----:R-:W-:Y:S01]  /*ff60*/  @!P2 LEA R12, P6, R230, R8.reuse, 0x2 ;  /* 0x00000008e60ca211 */ /* 0x081fe200078c10ff */
[----:B------:R-:W-:Y:S01]  /*ff70*/  @!P5 ST.E.64 desc[UR8][R20.64], R46 ;  /* 0x0000002e1400d985 */ /* 0x000fe2000c101b08 */
[----:B------:R-:W-:Y:S02]  /*ff80*/  @!P1 LEA R10, P5, R231, R8, 0x2 ;  /* 0x00000008e70a9211 */ /* 0x000fe400078a10ff */
[----:B------:R-:W-:-:S02]  /*ff90*/  @!P0 LEA.HI.X R5, R232, R9, R35, 0x2, P4 ;  /* 0x00000009e8058211 */ /* 0x000fc400020f1423 */
[----:B------:R-:W-:Y:S02]  /*ffa0*/  ISETP.GE.AND P4, PT, R228, UR4, PT ;  /* 0x00000004e4007c0c */ /* 0x000fe4000bf86270 */
[-C--:B------:R-:W-:Y:S01]  /*ffb0*/  @!P1 LEA.HI.X R11, R231, R9.reuse, R34, 0x2, P5 ;  /* 0x00000009e70b9211 */ /* 0x080fe200028f1422 */
[----:B------:R-:W-:Y:S01]  /*ffc0*/  @!P0 ST.E.64 desc[UR8][R4.64], R50 ;  /* 0x0000003204008985 */ /* 0x000fe2000c101b08 */
[----:B------:R-:W-:Y:S02]  /*ffd0*/  @!P2 LEA.HI.X R13, R230, R9, R33, 0x2, P6 ;  /* 0x00000009e60da211 */ /* 0x000fe400030f1421 */
[----:B------:R-:W-:Y:S01]  /*ffe0*/  ISETP.GE.AND P0, PT, R225, UR4, PT ;  /* 0x00000004e1007c0c */ /* 0x000fe2000bf06270 */
[----:B------:R0:W-:Y:S01]  /*fff0*/  @!P1 ST.E.64 desc[UR8][R10.64], R54 ;  /* 0x000000360a009985 */ /* 0x0001e2000c101b08 */
[----:B------:R-:W-:Y:S02]  /*10000*/  ISETP.GE.AND P1, PT, R226, UR4, PT ;  /* 0x00000004e2007c0c */ /* 0x000fe4000bf26270 */
[----:B--2---:R-:W-:Y:S01]  /*10010*/  @!P3 LEA R14, P5, R229, R8, 0x2 ;  /* 0x00000008e50eb211 */ /* 0x004fe200078a10ff */
[----:B------:R1:W-:Y:S01]  /*10020*/  @!P2 ST.E.64 desc[UR8][R12.64], R58 ;  /* 0x0000003a0c00a985 */ /* 0x0003e2000c101b08 */
[----:B------:R-:W-:-:S02]  /*10030*/  ISETP.GE.AND P2, PT, R227, UR4, PT ;  /* 0x00000004e3007c0c */ /* 0x000fc4000bf46270 */
[CC--:B---3--:R-:W-:Y:S02]  /*10040*/  @!P4 LEA R18, P6, R228.reuse, R8.reuse, 0x2 ;  /* 0x00000008e412c211 */ /* 0x0c8fe400078c10ff */
[-C--:B------:R-:W-:Y:S02]  /*10050*/  @!P3 LEA.HI.X R15, R229, R9.reuse, R32, 0x2, P5 ;  /* 0x00000009e50fb211 */ /* 0x080fe400028f1420 */
[----:B------:R-:W-:Y:S02]  /*10060*/  @!P4 LEA.HI.X R19, R228, R9, R31, 0x2, P6 ;  /* 0x00000009e413c211 */ /* 0x000fe400030f141f */
[----:B------:R-:W-:Y:S01]  /*10070*/  ISETP.GE.AND P5, PT, R224, UR4, PT ;  /* 0x00000004e0007c0c */ /* 0x000fe2000bfa6270 */
[----:B------:R2:W-:Y:S01]  /*10080*/  @!P3 ST.E.64 desc[UR8][R14.64], R62 ;  /* 0x0000003e0e00b985 */ /* 0x0005e2000c101b08 */
[----:B0-----:R-:W-:-:S03]  /*10090*/  @!P1 LEA R10, P6, R226, R8, 0x2 ;  /* 0x00000008e20a9211 */ /* 0x001fc600078c10ff */
[-C--:B------:R-:W-:Y:S01]  /*100a0*/  @!P2 LEA R4, P3, R227, R8.reuse, 0x2 ;  /* 0x00000008e304a211 */ /* 0x080fe200078610ff */
[----:B------:R2:W-:Y:S01]  /*100b0*/  @!P4 ST.E.64 desc[UR8][R18.64], R66 ;  /* 0x000000421200c985 */ /* 0x0005e2000c101b08 */
[-C--:B-1----:R-:W-:Y:S02]  /*100c0*/  @!P0 LEA R12, P4, R225, R8.reuse, 0x2 ;  /* 0x00000008e10c8211 */ /* 0x082fe400078810ff */
[-C--:B------:R-:W-:Y:S02]  /*100d0*/  @!P2 LEA.HI.X R5, R227, R9.reuse, R30, 0x2, P3 ;  /* 0x00000009e305a211 */ /* 0x080fe400018f141e */
[-C--:B------:R-:W-:Y:S02]  /*100e0*/  @!P1 LEA.HI.X R11, R226, R9.reuse, R29, 0x2, P6 ;  /* 0x00000009e20b9211 */ /* 0x080fe400030f141d */
[----:B------:R-:W-:Y:S01]  /*100f0*/  @!P0 LEA.HI.X R13, R225, R9, R28, 0x2, P4 ;  /* 0x00000009e10d8211 */ /* 0x000fe200020f141c */
[----:B------:R2:W-:Y:S01]  /*10100*/  @!P2 ST.E.64 desc[UR8][R4.64], R70 ;  /* 0x000000460400a985 */ /* 0x0005e2000c101b08 */
[----:B------:R-:W-:-:S03]  /*10110*/  @!P5 LEA R20, P3, R224, R8, 0x2 ;  /* 0x00000008e014d211 */ /* 0x000fc600078610ff */
[----:B------:R2:W-:Y:S01]  /*10120*/  @!P1 ST.E.64 desc[UR8][R10.64], R74 ;  /* 0x0000004a0a009985 */ /* 0x0005e2000c101b08 */
[----:B------:R-:W-:-:S03]  /*10130*/  @!P5 LEA.HI.X R21, R224, R9, R26, 0x2, P3 ;  /* 0x00000009e015d211 */ /* 0x000fc600018f141a */
[----:B------:R2:W-:Y:S01]  /*10140*/  @!P0 ST.E.64 desc[UR8][R12.64], R78 ;  /* 0x0000004e0c008985 */ /* 0x0005e2000c101b08 */
[----:B------:R-:W-:-:S03]  /*10150*/  ISETP.GE.AND P0, PT, R223, UR4, PT ;  /* 0x00000004df007c0c */ /* 0x000fc6000bf06270 */
[----:B------:R2:W-:Y:S10]  /*10160*/  @!P5 ST.E.64 desc[UR8][R20.64], R82 ;  /* 0x000000521400d985 */ /* 0x0005f4000c101b08 */
[----:B------:R-:W-:Y:S05]  /*10170*/  @P0 BRA `(.L_x_6451) ;  /* 0x0000000c00ac0947 */ /* 0x000fea0003800000 */
[----:B--2---:R-:W-:Y:S01]  /*10180*/  LEA R4, P0, R223, R8, 0x2 ;  /* 0x00000008df047211 */ /* 0x004fe200078010ff */
[----:B------:R-:W-:-:S03]  /*10190*/  ULDC.64 UR8, c[0x0][0x208] ;  /* 0x0000820000087ab9 */ /* 0x000fc60000000a00 */
[----:B------:R-:W-:-:S05]  /*101a0*/  LEA.HI.X R5, R223, R9, R24, 0x2, P0 ;  /* 0x00000009df057211 */ /* 0x000fca00000f1418 */
[----:B------:R0:W-:Y:S01]  /*101b0*/  ST.E.64 desc[UR8][R4.64], R86 ;  /* 0x0000005604007985 */ /* 0x0001e2000c101b08 */
[----:B------:R-:W-:Y:S05]  /*101c0*/  BRA `(.L_x_6451) ;  /* 0x0000000c00987947 */ /* 0x000fea0003800000 */
.L_x_6442:
        /* <DEDUP_REMOVED lines=41> */
.L_x_6454:
[----:B------:R-:W-:Y:S01]  /*10460*/  R2UR UR7, R11 ;  /* 0x000000000b0772ca */ /* 0x000fe200000e0000 */
[----:B------:R-:W-:Y:S01]  /*10470*/  BSSY B1, `(.L_x_6455) ;  /* 0x0000040000017945 */ /* 0x000fe20003800000 */
[----:B------:R-:W-:-:S11]  /*10480*/  R2UR UR8, R10 ;  /* 0x000000000a0872ca */ /* 0x000fd600000e0000 */
[----:B------:R-:W-:Y:S02]  /*10490*/  USEL UR7, UR7, URZ, !UP0 ;  /* 0x0000003f07077287 */ /* 0x000fe4000c000000 */
[----:B------:R-:W-:Y:S01]  /*104a0*/  USEL UR20, UR8, URZ, !UP0 ;  /* 0x0000003f08147287 */ /* 0x000fe2000c000000 */
[----:B------:R-:W-:Y:S11]  /*104b0*/  @P0 BRA `(.L_x_6456) ;  /* 0x0000000000ec0947 */ /* 0x000ff60003800000 */
[----:B------:R-:W2:Y:S01]  /*104c0*/  LDL R3, [R1] ;  /* 0x0000000001037983 */ /* 0x000ea20000100800 */
[----:B------:R-:W0:Y:S02]  /*104d0*/  LDC R11, c[0x0][0xbe8] ;  /* 0x0002fa00ff0b7b82 */ /* 0x000e240000000800 */
[----:B0----5:R-:W-:Y:S01]  /*104e0*/  IMAD R4, R0, R11, RZ ;  /* 0x0000000b00047224 */ /* 0x021fe200078e02ff */
[----:B--2---:R-:W-:-:S13]  /*104f0*/  R2UR UR8, R3 ;  /* 0x00000000030872ca */ /* 0x004fda00000e0000 */
[----:B------:R-:W-:-:S04]  /*10500*/  IMAD.U32 R3, RZ, RZ, UR8 ;  /* 0x00000008ff037e24 */ /* 0x000fc8000f8e00ff */
[----:B------:R-:W-:-:S04]  /*10510*/  IMAD R3, R3, 0x80, R6 ;  /* 0x0000008003037824 */ /* 0x000fc800078e0206 */
[----:B------:R-:W-:-:S05]  /*10520*/  VIADD R6, R3, 0xffffff80 ;  /* 0xffffff8003067836 */ /* 0x000fca0000000000 */
[----:B------:R-:W-:-:S13]  /*10530*/  ISETP.GE.AND P0, PT, R6, R4, PT ;  /* 0x000000040600720c */ /* 0x000fda0003f06270 */
[----:B------:R-:W-:Y:S05]  /*10540*/  @P0 BRA `(.L_x_6456) ;  /* 0x0000000000c80947 */ /* 0x000fea0003800000 */
[----:B------:R-:W-:Y:S01]  /*10550*/  ISETP.NE.AND P0, PT, R11, 0x1, PT ;  /* 0x000000010b00780c */ /* 0x000fe20003f05270 */
[----:B------:R-:W-:Y:S01]  /*10560*/  UMOV UR17, 0x9b8 ;  /* 0x000009b800117882 */ /* 0x000fe20000000000 */
[----:B------:R-:W-:Y:S01]  /*10570*/  R2UR UR9, R220 ;  /* 0x00000000dc0972ca */ /* 0x000fe200000e0000 */
[----:B------:R-:W-:Y:S01]  /*10580*/  ULDC.64 UR24, c[0x0][0x208] ;  /* 0x0000820000187ab9 */ /* 0x000fe20000000a00 */
[----:B------:R-:W-:Y:S02]  /*10590*/  R2UR UR8, R221 ;  /* 0x00000000dd0872ca */ /* 0x000fe400000e0000 */
        /* <DEDUP_REMOVED lines=12> */
[----:B------:R-:W-:Y:S02]  /*10660*/  UIMAD.WIDE.U32 UR22, UR12, UR16, URZ ;  /* 0x000000100c1672a5 */ /* 0x000fe4000f8e003f */
[----:B------:R-:W-:Y:S01]  /*10670*/  UIMAD UR18, UR9, UR18, URZ ;  /* 0x00000012091272a4 */ /* 0x000fe2000f8e023f */
[----:B------:R-:W-:Y:S01]  /*10680*/  IMAD.MOV.U32 R3, RZ, RZ, R6 ;  /* 0x000000ffff037224 */ /* 0x000fe200078e0006 */
[----:B------:R-:W-:-:S02]  /*10690*/  UIMAD UR12, UR13, UR16, URZ ;  /* 0x000000100d0c72a4 */ /* 0x000fc4000f8e023f */
[----:B------:R-:W-:Y:S01]  /*106a0*/  UIMAD.WIDE.U32 UR8, UR10, UR7, URZ ;  /* 0x000000070a0872a5 */ /* 0x000fe2000f8e003f */
[----:B-1----:R-:W-:Y:S01]  /*106b0*/  @P0 SHF.R.U32.HI R3, RZ, R5, R4 ;  /* 0x00000005ff030219 */ /* 0x002fe20000011604 */
[----:B------:R-:W-:Y:S01]  /*106c0*/  UIMAD UR11, UR10, UR20, UR11 ;  /* 0x000000140a0b72a4 */ /* 0x000fe2000f8e020b */
[----:B------:R-:W-:Y:S01]  /*106d0*/  IMAD.U32 R4, RZ, RZ, UR22 ;  /* 0x00000016ff047e24 */ /* 0x000fe2000f8e00ff */
[----:B------:R-:W-:Y:S02]  /*106e0*/  UIADD3 UR12, UR23, UR12, URZ ;  /* 0x0000000c170c7290 */ /* 0x000fe4000fffe03f */
[----:B------:R-:W-:Y:S01]  /*106f0*/  IMAD.U32 R5, RZ, RZ, UR23 ;  /* 0x00000017ff057e24 */ /* 0x000fe2000f8e00ff */
[----:B------:R-:W-:Y:S01]  /*10700*/  UIADD3 UR18, UR15, UR18, URZ ;  /* 0x000000120f127290 */ /* 0x000fe2000fffe03f */
[--C-:B------:R-:W-:Y:S01]  /*10710*/  IMAD.MOV R9, RZ, RZ, -R3.reuse ;  /* 0x000000ffff097224 */ /* 0x100fe200078e0a03 */
[----:B------:R-:W-:Y:S01]  /*10720*/  UIADD3 UR14, UP1, UP2, UR8, UR14, UR4 ;  /* 0x0000000e080e7290 */ /* 0x000fe2000fa3e004 */
[----:B------:R-:W-:Y:S01]  /*10730*/  SHF.R.S32.HI R5, RZ, 0x1f, R3 ;  /* 0x0000001fff057819 */ /* 0x000fe20000011403 */
[----:B------:R-:W-:Y:S01]  /*10740*/  UIADD3 UR10, UR9, UR11, URZ ;  /* 0x0000000b090a7290 */ /* 0x000fe2000fffe03f */
[----:B------:R-:W-:-:S02]  /*10750*/  IMAD R9, R11, R9, R6 ;  /* 0x000000090b097224 */ /* 0x000fc400078e0206 */
[----:B------:R-:W-:Y:S01]  /*10760*/  IMAD.U32 R8, RZ, RZ, UR12 ;  /* 0x0000000cff087e24 */ /* 0x000fe2000f8e00ff */
[----:B------:R-:W-:Y:S01]  /*10770*/  UIADD3.X UR10, UR10, UR18, UR19, UP1, UP2 ;  /* 0x000000120a0a7290 */ /* 0x000fe20008fe4413 */
[----:B------:R-:W-:Y:S01]  /*10780*/  IADD3 R4, P0, P1, R3, UR14, R4 ;  /* 0x0000000e03047c10 */ /* 0x000fe2000f91e004 */
[----:B------:R-:W-:Y:S01]  /*10790*/  ULDC.64 UR8, c[0x0][UR17+0x210] ;  /* 0x0000840011087abb */ /* 0x000fe20008000a00 */
[----:B------:R-:W-:Y:S01]  /*107a0*/  SHF.R.S32.HI R3, RZ, 0x1f, R9 ;  /* 0x0000001fff037819 */ /* 0x000fe20000011409 */
        /* <DEDUP_REMOVED lines=12> */
.L_x_6456:
[----:B------:R-:W-:Y:S05]  /*10870*/  BSYNC B1 ;  /* 0x0000000000017941 */ /* 0x000fea0003800000 */
.L_x_6455:
[----:B------:R-:W-:-:S13]  /*10880*/  R2UR UR8, R220 ;  /* 0x00000000dc0872ca */ /* 0x000fda00000e0000 */
[----:B------:R-:W-:-:S06]  /*10890*/  UISETP.GT.AND UP0, UPT, UR8, 0x1, UPT ;  /* 0x000000010800788c */ /* 0x000fcc000bf04270 */
[----:B------:R-:W-:-:S13]  /*108a0*/  PLOP3.LUT P0, PT, PT, PT, UP0, 0x80, 0x0 ;  /* 0x000000000000781c */ /* 0x000fda0003f0f008 */
[----:B------:R-:W-:Y:S05]  /*108b0*/  @P0 BRA `(.L_x_6451) ;  /* 0x0000000400dc0947 */ /* 0x000fea0003800000 */
[----:B0-----:R-:W2:Y:S01]  /*108c0*/  LDL.LU R3, [R1] ;  /* 0x0000000001037983 */ /* 0x001ea20000300800 */
[----:B------:R-:W0:Y:S01]  /*108d0*/  LDC R13, c[0x0][0xbe8] ;  /* 0x0002fa00ff0d7b82 */ /* 0x000e220000000800 */
[----:B------:R-:W-:Y:S01]  /*108e0*/  ULDC.64 UR12, c[0x0][0xaa0] ;  /* 0x0002a800000c7ab9 */ /* 0x000fe20000000a00 */
[----:B------:R-:W-:Y:S01]  /*108f0*/  SHF.R.S32.HI R10, RZ, 0x1f, R12 ;  /* 0x0000001fff0a7819 */ /* 0x000fe2000001140c */
[----:B------:R-:W-:Y:S01]  /*10900*/  UIMAD UR10, UR19, UR12, URZ ;  /* 0x0000000c130a72a4 */ /* 0x000fe2000f8e023f */
[----:B------:R-:W-:Y:S01]  /*10910*/  R2UR UR15, R222 ;  /* 0x00000000de0f72ca */ /* 0x000fe200000e0000 */
[----:B------:R-:W-:Y:S01]  /*10920*/  UIMAD.WIDE.U32 UR8, UR4, UR12, URZ ;  /* 0x0000000c040872a5 */ /* 0x000fe2000f8e003f */
[----:B------:R-:W-:Y:S01]  /*10930*/  LEA.HI R10, R10, R12, RZ, 0x3 ;  /* 0x0000000c0a0a7211 */ /* 0x000fe200078f18ff */
[----:B------:R-:W-:Y:S01]  /*10940*/  UIMAD UR10, UR4, UR13, UR10 ;  /* 0x0000000d040a72a4 */ /* 0x000fe2000f8e020a */
[----:B------:R-:W-:Y:S01]  /*10950*/  BSSY B1, `(.L_x_6457) ;  /* 0x0000040000017945 */ /* 0x000fe20003800000 */
[----:B------:R-:W-:-:S02]  /*10960*/  SHF.R.S32.HI R12, RZ, 0x1f, R22 ;  /* 0x0000001fff0c7819 */ /* 0x000fc40000011416 */
[----:B------:R-:W-:Y:S01]  /*10970*/  SHF.R.S32.HI R10, RZ, 0x3, R10 ;  /* 0x00000003ff0a7819 */ /* 0x000fe2000001140a */
[----:B------:R-:W-:Y:S01]  /*10980*/  UIADD3 UR9, UR9, UR10, URZ ;  /* 0x0000000a09097290 */ /* 0x000fe2000fffe03f */
[----:B------:R-:W-:Y:S02]  /*10990*/  SHF.R.S32.HI R14, RZ, 0x1f, R17 ;  /* 0x0000001fff0e7819 */ /* 0x000fe40000011411 */
[----:B------:R-:W-:Y:S02]  /*109a0*/  ULDC.64 UR10, c[0x0][0xae8] ;  /* 0x0002ba00000a7ab9 */ /* 0x000fe40000000a00 */
[----:B------:R-:W-:-:S04]  /*109b0*/  UIMAD.WIDE.U32 UR8, UR15, UR10, UR8 ;  /* 0x0000000a0f0872a5 */ /* 0x000fc8000f8e0008 */
[----:B------:R-:W-:Y:S01]  /*109c0*/  UIMAD UR9, UR15, UR11, UR9 ;  /* 0x0000000b0f0972a4 */ /* 0x000fe2000f8e0209 */
[----:B0-----:R-:W-:Y:S02]  /*109d0*/  ISETP.NE.AND P0, PT, R13, 0x1, PT ;  /* 0x000000010d00780c */ /* 0x001fe40003f05270 */
[----:B------:R-:W-:Y:S02]  /*109e0*/  ULDC.64 UR10, c[0x0][0xaf0] ;  /* 0x0002bc00000a7ab9 */ /* 0x000fe40000000a00 */
[----:B------:R-:W-:Y:S02]  /*109f0*/  UIMAD UR4, UR20, UR10, URZ ;  /* 0x0000000a140472a4 */ /* 0x000fe4000f8e023f */
[----:B------:R-:W-:Y:S02]  /*10a00*/  UIMAD.WIDE.U32 UR8, UR7, UR10, UR8 ;  /* 0x0000000a070872a5 */ /* 0x000fe4000f8e0008 */
[----:B------:R-:W-:-:S03]  /*10a10*/  UIMAD UR4, UR7, UR11, UR4 ;  /* 0x0000000b070472a4 */ /* 0x000fc6000f8e0204 */
[----:B------:R-:W-:Y:S01]  /*10a20*/  ULDC.64 UR10, c[0x0][0xae0] ;  /* 0x0002b800000a7ab9 */ /* 0x000fe20000000a00 */
[----:B------:R-:W-:Y:S01]  /*10a30*/  UIADD3 UR4, UR9, UR4, URZ ;  /* 0x0000000409047290 */ /* 0x000fe2000fffe03f */
[----:B------:R-:W0:Y:S08]  /*10a40*/  @P0 LDC R5, c[0x0][0xbec] ;  /* 0x0002fb00ff050b82 */ /* 0x000e300000000800 */
[----:B------:R-:W1:Y:S01]  /*10a50*/  @P0 LDC R9, c[0x0][0xbf0] ;  /* 0x0002fc00ff090b82 */ /* 0x000e620000000800 */
[----:B--2---:R-:W-:Y:S01]  /*10a60*/  R2UR UR14, R3 ;  /* 0x00000000030e72ca */ /* 0x004fe200000e0000 */
[----:B------:R-:W-:-:S12]  /*10a70*/  IMAD R3, R23, 0x20, R10 ;  /* 0x0000002017037824 */ /* 0x000fd800078e020a */
[----:B------:R-:W-:-:S04]  /*10a80*/  IMAD.U32 R8, RZ, RZ, UR14 ;  /* 0x0000000eff087e24 */ /* 0x000fc8000f8e00ff */
[----:B------:R-:W-:-:S04]  /*10a90*/  IMAD R8, R8, 0x80, R3 ;  /* 0x0000008008087824 */ /* 0x000fc800078e0203 */
[----:B0-----:R-:W-:-:S04]  /*10aa0*/  @P0 IMAD.HI.U32 R4, R8, R5, RZ ;  /* 0x0000000508040227 */ /* 0x001fc800078e00ff */
[----:B------:R-:W-:Y:S01]  /*10ab0*/  IMAD.MOV.U32 R3, RZ, RZ, R8 ;  /* 0x000000ffff037224 */ /* 0x000fe200078e0008 */
[----:B-1----:R-:W-:Y:S01]  /*10ac0*/  @P0 SHF.R.U32.HI R3, RZ, R9, R4 ;  /* 0x00000009ff030219 */ /* 0x002fe20000011604 */
[----:B------:R-:W-:Y:S02]  /*10ad0*/  IMAD.U32 R5, RZ, RZ, UR9 ;  /* 0x00000009ff057e24 */ /* 0x000fe4000f8e00ff */
[----:B------:R-:W-:Y:S01]  /*10ae0*/  IMAD.U32 R5, RZ, RZ, UR4 ;  /* 0x00000004ff057e24 */ /* 0x000fe2000f8e00ff */
        /* <DEDUP_REMOVED lines=11> */
[----:B------:R-:W-:Y:S02]  /*10ba0*/  IMAD R6, R3, UR8, RZ ;  /* 0x0000000803067c24 */ /* 0x000fe4000f8e02ff */
[----:B------:R-:W-:Y:S02]  /*10bb0*/  IMAD R8, R8, 0x80, R10 ;  /* 0x0000008008087824 */ /* 0x000fe400078e020a */
[----:B-----5:R-:W-:Y:S02]  /*10bc0*/  IMAD R13, R0, R13, RZ ;  /* 0x0000000d000d7224 */ /* 0x020fe400078e02ff */
[----:B------:R-:W-:-:S02]  /*10bd0*/  IMAD R3, R9, UR9, R6 ;  /* 0x0000000909037c24 */ /* 0x000fc4000f8e0206 */
[----:B------:R-:W-:Y:S01]  /*10be0*/  IMAD.WIDE.U32 R4, R9, UR8, R4 ;  /* 0x0000000809047c25 */ /* 0x000fe2000f8e0004 */
[C---:B------:R-:W-:Y:S01]  /*10bf0*/  ISETP.GE.AND P2, PT, R8.reuse, R13, PT ;  /* 0x0000000d0800720c */ /* 0x040fe20003f46270 */
[----:B------:R-:W-:Y:S02]  /*10c00*/  ULDC.64 UR8, c[0x0][0xa80] ;  /* 0x0002a00000087ab9 */ /* 0x000fe40000000a00 */
[----:B------:R-:W-:Y:S01]  /*10c10*/  VIADD R0, R8, 0x20 ;  /* 0x0000002008007836 */ /* 0x000fe20000000000 */
[----:B------:R-:W-:Y:S01]  /*10c20*/  LEA R6, P3, R4, UR8, 0x1 ;  /* 0x0000000804067c11 */ /* 0x000fe2000f8608ff */
[----:B------:R-:W-:-:S03]  /*10c30*/  IMAD.IADD R3, R5, 0x1, R3 ;  /* 0x0000000105037824 */ /* 0x000fc600078e0203 */
[-C--:B------:R-:W-:Y:S01]  /*10c40*/  ISETP.GE.AND P1, PT, R0, R13.reuse, PT ;  /* 0x0000000d0000720c */ /* 0x080fe20003f26270 */
[----:B------:R-:W-:Y:S01]  /*10c50*/  VIADD R0, R8, 0x40 ;  /* 0x0000004008007836 */ /* 0x000fe20000000000 */
[----:B------:R-:W-:Y:S02]  /*10c60*/  LEA.HI.X R3, R4, UR9, R3, 0x1, P3 ;  /* 0x0000000904037c11 */ /* 0x000fe400098f0c03 */
[----:B------:R0:W1:Y:S02]  /*10c70*/  SHFL.IDX PT, R4, R6, RZ, 0x181f ;  /* 0x00181fff06047589 */ /* 0x00006400000e0000 */
[----:B------:R-:W-:Y:S02]  /*10c80*/  ISETP.GE.AND P0, PT, R0, R13, PT ;  /* 0x0000000d0000720c */ /* 0x000fe40003f06270 */
[----:B------:R0:W2:Y:S01]  /*10c90*/  SHFL.IDX PT, R0, R3, RZ, 0x181f ;  /* 0x00181fff03007589 */ /* 0x0000a200000e0000 */
[----:B------:R-:W-:Y:S10]  /*10ca0*/  @P2 BRA `(.L_x_6458) ;  /* 0x0000000000282947 */ /* 0x000ff40003800000 */
[----:B------:R-:W-:Y:S01]  /*10cb0*/  ULDC UR4, c[0x0][0xac8] ;  /* 0x0002b20000047ab9 */ /* 0x000fe20000000800 */
[----:B------:R-:W-:Y:S01]  /*10cc0*/  ULDC.64 UR8, c[0x0][0x208] ;  /* 0x0000820000087ab9 */ /* 0x000fe20000000a00 */
[----:B------:R-:W-:Y:S02]  /*10cd0*/  ISETP.GE.AND P4, PT, R17, UR4, PT ;  /* 0x0000000411007c0c */ /* 0x000fe4000bf86270 */
[----:B------:R-:W-:-:S11]  /*10ce0*/  ISETP.GE.AND P5, PT, R22, UR4, PT ;  /* 0x0000000416007c0c */ /* 0x000fd6000bfa6270 */
[CC--:B-1----:R-:W-:Y:S02]  /*10cf0*/  @!P4 LEA R10, P2, R17.reuse, R4.reuse, 0x1 ;  /* 0x00000004110ac211 */ /* 0x0c2fe400078408ff */
[C---:B------:R-:W-:Y:S02]  /*10d00*/  @!P5 LEA R4, P3, R22.reuse, R4, 0x1 ;  /* 0x000000041604d211 */ /* 0x040fe400078608ff */
[-C--:B--2---:R-:W-:Y:S02]  /*10d10*/  @!P4 LEA.HI.X R11, R17, R0.reuse, R14, 0x1, P2 ;  /* 0x00000000110bc211 */ /* 0x084fe400010f0c0e */
[----:B------:R-:W-:-:S03]  /*10d20*/  @!P5 LEA.HI.X R5, R22, R0, R12, 0x1, P3 ;  /* 0x000000001605d211 */ /* 0x000fc600018f0c0c */
[----:B------:R3:W-:Y:S04]  /*10d30*/  @!P4 ST.E.128 desc[UR8][R10.64], RZ ;  /* 0x000000ff0a00c985 */ /* 0x0007e8000c101d08 */
[----:B------:R3:W-:Y:S02]  /*10d40*/  @!P5 ST.E.128 desc[UR8][R4.64], RZ ;  /* 0x000000ff0400d985 */ /* 0x0007e4000c101d08 */
.L_x_6458:
[----:B------:R-:W-:Y:S05]  /*10d50*/  BSYNC B1 ;  /* 0x0000000000017941 */ /* 0x000fea0003800000 */
.L_x_6457:
[----:B--2---:R2:W4:Y:S01]  /*10d60*/  SHFL.IDX PT, R0, R3, 0x1, 0x181f ;  /* 0x00381f0003007f89 */ /* 0x00452200000e0000 */
[----:B------:R-:W-:Y:S03]  /*10d70*/  BSSY B1, `(.L_x_6459) ;  /* 0x000000d000017945 */ /* 0x000fe60003800000 */
[----:B-1-3--:R2:W1:Y:S01]  /*10d80*/  SHFL.IDX PT, R4, R6, 0x1, 0x181f ;  /* 0x00381f0006047f89 */ /* 0x00a46200000e0000 */
[----:B------:R-:W-:Y:S05]  /*10d90*/  @P1 BRA `(.L_x_6460) ;  /* 0x0000000000281947 */ /* 0x000fea0003800000 */
[----:B------:R-:W-:Y:S01]  /*10da0*/  ULDC UR4, c[0x0][0xac8] ;  /* 0x0002b20000047ab9 */ /* 0x000fe20000000800 */
[----:B------:R-:W-:Y:S01]  /*10db0*/  ULDC.64 UR8, c[0x0][0x208] ;  /* 0x0000820000087ab9 */ /* 0x000fe20000000a00 */
[----:B------:R-:W-:Y:S02]  /*10dc0*/  ISETP.GE.AND P3, PT, R17, UR4, PT ;  /* 0x0000000411007c0c */ /* 0x000fe4000bf66270 */
[----:B------:R-:W-:-:S11]  /*10dd0*/  ISETP.GE.AND P4, PT, R22, UR4, PT ;  /* 0x0000000416007c0c */ /* 0x000fd6000bf86270 */
[CC--:B-1----:R-:W-:Y:S02]  /*10de0*/  @!P3 LEA R10, P1, R17.reuse, R4.reuse, 0x1 ;  /* 0x00000004110ab211 */ /* 0x0c2fe400078208ff */
[C---:B------:R-:W-:Y:S02]  /*10df0*/  @!P4 LEA R4, P2, R22.reuse, R4, 0x1 ;  /* 0x000000041604c211 */ /* 0x040fe400078408ff */
[-C--:B----4-:R-:W-:Y:S02]  /*10e00*/  @!P3 LEA.HI.X R11, R17, R0.reuse, R14, 0x1, P1 ;  /* 0x00000000110bb211 */ /* 0x090fe400008f0c0e */
[----:B------:R-:W-:-:S03]  /*10e10*/  @!P4 LEA.HI.X R5, R22, R0, R12, 0x1, P2 ;  /* 0x000000001605c211 */ /* 0x000fc600010f0c0c */
[----:B------:R3:W-:Y:S04]  /*10e20*/  @!P3 ST.E.128 desc[UR8][R10.64], RZ ;  /* 0x000000ff0a00b985 */ /* 0x0007e8000c101d08 */
[----:B------:R3:W-:Y:S02]  /*10e30*/  @!P4 ST.E.128 desc[UR8][R4.64], RZ ;  /* 0x000000ff0400c985 */ /* 0x0007e4000c101d08 */
.L_x_6460:
[----:B------:R-:W-:Y:S05]  /*10e40*/  BSYNC B1 ;  /* 0x0000000000017941 */ /* 0x000fea0003800000 */
.L_x_6459:
[----:B----4-:R4:W0:Y:S01]  /*10e50*/  SHFL.IDX PT, R0, R3, 0x2, 0x181f ;  /* 0x00581f0003007f89 */ /* 0x01082200000e0000 */
        /* <DEDUP_REMOVED lines=9> */
[-C--:B0-----:R-:W-:Y:S02]  /*10ef0*/  @!P2 LEA.HI.X R11, R17, R0.reuse, R14, 0x1, P0 ;  /* 0x00000000110ba211 */ /* 0x081fe400000f0c0e */
[----:B------:R-:W-:-:S03]  /*10f00*/  @!P3 LEA.HI.X R5, R22, R0, R12, 0x1, P1 ;  /* 0x000000001605b211 */ /* 0x000fc600008f0c0c */
[----:B------:R3:W-:Y:S04]  /*10f10*/  @!P2 ST.E.128 desc[UR8][R10.64], RZ ;  /* 0x000000ff0a00a985 */ /* 0x0007e8000c101d08 */
[----:B------:R3:W-:Y:S02]  /*10f20*/  @!P3 ST.E.128 desc[UR8][R4.64], RZ ;  /* 0x000000ff0400b985 */ /* 0x0007e4000c101d08 */
.L_x_6462:
[----:B------:R-:W-:Y:S05]  /*10f30*/  BSYNC B1 ;  /* 0x0000000000017941 */ /* 0x000fea0003800000 */
.L_x_6461:
[----:B0-----:R-:W-:Y:S01]  /*10f40*/  IADD3 R0, R8, 0x60, RZ ;  /* 0x0000006008007810 */ /* 0x001fe20007ffe0ff */
[----:B--2-4-:R-:W2:Y:S03]  /*10f50*/  SHFL.IDX PT, R3, R3, 0x3, 0x181f ;  /* 0x00781f0003037f89 */ /* 0x014ea600000e0000 */
[----:B------:R-:W-:Y:S01]  /*10f60*/  ISETP.GE.AND P0, PT, R0, R13, PT ;  /* 0x0000000d0000720c */ /* 0x000fe20003f06270 */
[----:B-1-3--:R1:W3:-:S12]  /*10f70*/  SHFL.IDX PT, R4, R6, 0x3, 0x181f ;  /* 0x00781f0006047f89 */ /* 0x00a2d800000e0000 */
[----:B-1----:R-:W-:Y:S05]  /*10f80*/  @P0 BRA `(.L_x_6451) ;  /* 0x0000000000280947 */ /* 0x002fea0003800000 */
[----:B------:R-:W-:Y:S01]  /*10f90*/  ULDC UR4, c[0x0][0xac8] ;  /* 0x0002b20000047ab9 */ /* 0x000fe20000000800 */
[----:B------:R-:W-:Y:S01]  /*10fa0*/  ULDC.64 UR8, c[0x0][0x208] ;  /* 0x0000820000087ab9 */ /* 0x000fe20000000a00 */
[----:B------:R-:W-:Y:S02]  /*10fb0*/  ISETP.GE.AND P2, PT, R17, UR4, PT ;  /* 0x0000000411007c0c */ /* 0x000fe4000bf46270 */
[----:B------:R-:W-:-:S11]  /*10fc0*/  ISETP.GE.AND P3, PT, R22, UR4, PT ;  /* 0x0000000416007c0c */ /* 0x000fd6000bf66270 */
[CC--:B---3--:R-:W-:Y:S02]  /*10fd0*/  @!P2 LEA R8, P0, R17.reuse, R4.reuse, 0x1 ;  /* 0x000000041108a211 */ /* 0x0c8fe400078008ff */
[C---:B------:R-:W-:Y:S02]  /*10fe0*/  @!P3 LEA R4, P1, R22.reuse, R4, 0x1 ;  /* 0x000000041604b211 */ /* 0x040fe400078208ff */
[-C--:B--2---:R-:W-:Y:S02]  /*10ff0*/  @!P2 LEA.HI.X R9, R17, R3.reuse, R14, 0x1, P0 ;  /* 0x000000031109a211 */ /* 0x084fe400000f0c0e */
[----:B------:R-:W-:-:S03]  /*11000*/  @!P3 LEA.HI.X R5, R22, R3, R12, 0x1, P1 ;  /* 0x000000031605b211 */ /* 0x000fc600008f0c0c */
[----:B------:R1:W-:Y:S04]  /*11010*/  @!P2 ST.E.128 desc[UR8][R8.64], RZ ;  /* 0x000000ff0800a985 */ /* 0x0003e8000c101d08 */
[----:B------:R1:W-:Y:S02]  /*11020*/  @!P3 ST.E.128 desc[UR8][R4.64], RZ ;  /* 0x000000ff0400b985 */ /* 0x0003e4000c101d08 */
.L_x_6451:
[----:B------:R-:W-:Y:S05]  /*11030*/  BSYNC B0 ;  /* 0x0000000000007941 */ /* 0x000fea0003800000 */
.L_x_6441:
[----:B------:R-:W-:Y:S02]  /*11040*/  ULDC UR4, c[0x0][0xc3c] ;  /* 0x00030f0000047ab9 */ /* 0x000fe40000000800 */
[----:B------:R-:W-:-:S13]  /*11050*/  ISETP.GE.AND P0, PT, R7, UR4, PT ;  /* 0x0000000407007c0c */ /* 0x000fda000bf06270 */
[----:B------:R-:W-:Y:S05]  /*11060*/  @!P0 BRA `(.L_x_6463) ;  /* 0xffffff0000088947 */ /* 0x000fea000383ffff */
[----:B------:R-:W-:Y:S05]  /*11070*/  EXIT ;  /* 0x000000000000794d */ /* 0x000fea0003800000 */
.L_x_6415:
        /* <DEDUP_REMOVED lines=18> */
.L_x_6464:
        /* <DEDUP_REMOVED lines=45> */
.L_x_6468:
        /* <DEDUP_REMOVED lines=39> */
.L_x_6466:
        /* <DEDUP_REMOVED lines=20> */
.L_x_6469:
        /* <DEDUP_REMOVED lines=54> */
.L_x_6467:
[----:B------:R-:W-:Y:S01]  /*11b80*/  IMAD.U32 R2, RZ, RZ, UR6 ;  /* 0x00000006ff027e24 */ /* 0x000fe2000f8e00ff */
[----:B------:R0:W-:Y:S04]  /*11b90*/  STL [R1+0x4], RZ ;  /* 0x000004ff01007387 */ /* 0x0001e80000100800 */
[----:B------:R0:W-:Y:S04]  /*11ba0*/  STL [R1+0x8], RZ ;  /* 0x000008ff01007387 */ /* 0x0001e80000100800 */
[----:B------:R0:W-:Y:S02]  /*11bb0*/  STL [R1], R2 ;  /* 0x0000000201007387 */ /* 0x0001e40000100800 */
.L_x_6470:
        /* <DEDUP_REMOVED lines=10> */
.L_x_6465:
        /* <DEDUP_REMOVED lines=8> */
[----:B--2---:R-:W0:Y:S01]  /*11ce0*/  S2R R5, SR_TID.X ;  /* 0x0000000000057919 */ /* 0x004e220000002100 */
[----:B------:R-:W1:Y:S01]  /*11cf0*/  S2UR UR5, SR_CgaCtaId ;  /* 0x00000000000579c3 */ /* 0x000e620000008800 */
[----:B------:R-:W-:Y:S01]  /*11d00*/  UMOV UR4, 0x400 ;  /* 0x0000040000047882 */ /* 0x000fe20000000000 */
[----:B------:R-:W-:Y:S01]  /*11d10*/  BSSY B8, `(.L_x_6471) ;  /* 0x0000548000087945 */ /* 0x000fe20003800000 */
[----:B------:R-:W-:Y:S01]  /*11d20*/  IMAD.MOV.U32 R19, RZ, RZ, RZ ;  /* 0x000000ffff137224 */ /* 0x000fe200078e00ff */
[----:B------:R-:W-:Y:S01]  /*11d30*/  ULDC UR38, c[0x0][0xc] ;  /* 0x0000030000267ab9 */ /* 0x000fe20000000800 */
[----:B------:R-:W-:Y:S01]  /*11d40*/  ULDC.64 UR36, c[0x0][0x198] ;  /* 0x0000660000247ab9 */ /* 0x000fe20000000a00 */
[----:B-1----:R-:W-:-:S06]  /*11d50*/  ULEA UR4, UR5, UR4, 0x18 ;  /* 0x0000000405047291 */ /* 0x002fcc000f8ec03f */
[----:B------:R-:W-:Y:S01]  /*11d60*/  IMAD.U32 R18, RZ, RZ, UR4 ;  /* 0x00000004ff127e24 */ /* 0x000fe2000f8e00ff */
[C---:B0-----:R-:W-:Y:S02]  /*11d70*/  SHF.L.U32 R0, R5.reuse, 0x3, RZ ;  /* 0x0000000305007819 */ /* 0x041fe400000006ff */
[----:B------:R-:W-:Y:S02]  /*11d80*/  LOP3.LUT R4, R5, 0x7f, RZ, 0xc0, !PT ;  /* 0x0000007f05047812 */ /* 0x000fe400078ec0ff */
[C---:B------:R-:W-:Y:S02]  /*11d90*/  LOP3.LUT R2, R0.reuse, 0x1f8, RZ, 0xc0, !PT ;  /* 0x000001f800027812 */ /* 0x040fe400078ec0ff */
[----:B------:R-:W-:Y:S02]  /*11da0*/  LOP3.LUT R0, R0, 0x38, RZ, 0xc0, !PT ;  /* 0x0000003800007812 */ /* 0x000fe400078ec0ff */
[----:B------:R-:W-:Y:S01]  /*11db0*/  LOP3.LUT R3, R2, 0x38, R5, 0x78, !PT ;  /* 0x0000003802037812 */ /* 0x000fe200078e7805 */
[----:B------:R-:W-:Y:S01]  /*11dc0*/  IMAD.SHL.U32 R2, R4, 0x8, RZ ;  /* 0x0000000804027824 */ /* 0x000fe200078e00ff */
[----:B------:R-:W-:-:S02]  /*11dd0*/  SHF.R.U32.HI R4, RZ, 0x3, R4 ;  /* 0x00000003ff047819 */ /* 0x000fc40000011604 */
[----:B------:R-:W-:Y:S02]  /*11de0*/  LOP3.LUT R0, R0, 0x40, RZ, 0xfc, !PT ;  /* 0x0000004000007812 */ /* 0x000fe400078efcff */
[----:B------:R-:W-:Y:S01]  /*11df0*/  LOP3.LUT R3, R3, 0x200, R2, 0xf8, !PT ;  /* 0x0000020003037812 */ /* 0x000fe200078ef802 */
[----:B------:R-:W-:-:S04]  /*11e00*/  IMAD.SHL.U32 R2, R5, 0x10, RZ ;  /* 0x0000001005027824 */ /* 0x000fc800078e00ff */
[----:B------:R-:W-:Y:S01]  /*11e10*/  IMAD R3, R3, 0x2, R18 ;  /* 0x0000000203037824 */ /* 0x000fe200078e0212 */
[----:B------:R-:W-:Y:S01]  /*11e20*/  LOP3.LUT R4, R4, 0x70, R2, 0xf8, !PT ;  /* 0x0000007004047812 */ /* 0x000fe200078ef802 */
[----:B------:R-:W-:-:S03]  /*11e30*/  IMAD.MOV.U32 R2, RZ, RZ, 0x1 ;  /* 0x00000001ff027424 */ /* 0x000fc600078e00ff */
[----:B------:R0:W-:Y:S04]  /*11e40*/  STL [R1+0x28], R3 ;  /* 0x0000280301007387 */ /* 0x0001e80000100800 */
[----:B------:R0:W-:Y:S04]  /*11e50*/  STL [R1+0x14], R2 ;  /* 0x0000140201007387 */ /* 0x0001e80000100800 */
[----:B------:R0:W-:Y:S02]  /*11e60*/  STL [R1+0x48], RZ ;  /* 0x000048ff01007387 */ /* 0x0001e40000100800 */
.L_x_6570:
[----:B--2---:R-:W2:Y:S01]  /*11e70*/  LDL R0, [R1+0xc] ;  /* 0x00000c0001007983 */ /* 0x004ea20000100800 */
[----:B0-----:R-:W2:Y:S01]  /*11e80*/  LDC.64 R2, c[0x0][0xc88] ;  /* 0x00032200ff027b82 */ /* 0x001ea20000000a00 */
        /* <DEDUP_REMOVED lines=57> */
.L_x_6472:
        /* <DEDUP_REMOVED lines=19> */
.L_x_6473:
[----:B------:R-:W-:Y:S05]  /*12350*/  @!P0 BRA `(.L_x_6474) ;  /* 0x0000000000108947 */ /* 0x000fea0003800000 */
[----:B------:R-:W-:Y:S02]  /*12360*/  ULDC.64 UR4, c[0x0][0x208] ;  /* 0x0000820000047ab9 */ /* 0x000fe40000000a00 */
[----:B------:R-:W2:Y:S04]  /*12370*/  LDG.E R6, desc[UR4][R4.64] ;  /* 0x0000000404067981 */ /* 0x000ea8000c1e1900 */
[----:B------:R-:W2:Y:S02]  /*12380*/  LDG.E R4, desc[UR4][R4.64+0x4] ;  /* 0x0000040404047981 */ /* 0x000ea4000c1e1900 */
[----:B--2---:R-:W-:-:S07]  /*12390*/  IMAD.IADD R6, R4, 0x1, -R6 ;  /* 0x0000000104067824 */ /* 0x004fce00078e0a06 */
.L_x_6474:
        /* <DEDUP_REMOVED lines=45> */
.L_x_6476:
[----:B------:R-:W-:Y:S05]  /*12670*/  BSYNC B0 ;  /* 0x0000000000007941 */ /* 0x000fea0003800000 */
.L_x_6475:
        /* <DEDUP_REMOVED lines=14> */
[----:B------:R-:W5:Y:S01]  /*12760*/  LDC.64 R2, c[0x0][0xc60] ;  /* 0x00031800ff027b82 */ /* 0x000f620000000a00 */
[----:B------:R-:W4:Y:S01]  /*12770*/  FLO.U32 R0, UR4 ;  /* 0x0000000400007d00 */ /* 0x000f2200080e0000 */
[----:B------:R-:W-:Y:S01]  /*12780*/  ULDC.64 UR6, c[0x0][0x208] ;  /* 0x0000820000067ab9 */ /* 0x000fe20000000a00 */
[----:B----4-:R-:W-:-:S06]  /*12790*/  ISETP.EQ.U32.AND P0, PT, R0, R5, PT ;  /* 0x000000050000720c */ /* 0x010fcc0003f02070 */
[----:B------:R-:W5:Y:S07]  /*127a0*/  POPC R5, UR4 ;  /* 0x0000000400057d09 */ /* 0x000f6e0008000000 */
        /* <DEDUP_REMOVED lines=8> */
.L_x_6478:
        /* <DEDUP_REMOVED lines=20> */
.L_x_6481:
[----:B------:R-:W-:Y:S05]  /*12970*/  BSYNC B6 ;  /* 0x0000000000067941 */ /* 0x000fea0003800000 */
.L_x_6480:
        /* <DEDUP_REMOVED lines=9> */
[----:B---3--:R-:W-:Y:S01]  /*12a10*/  IMAD.U32 R4, RZ, RZ, UR6 ;  /* 0x00000006ff047e24 */ /* 0x008fe2000f8e00ff */
[----:B-1----:R-:W-:Y:S01]  /*12a20*/  MOV R10, UR4 ;  /* 0x00000004000a7c02 */ /* 0x002fe20008000f00 */
[----:B------:R-:W-:Y:S02]  /*12a30*/  IMAD.U32 R5, RZ, RZ, UR7 ;  /* 0x00000007ff057e24 */ /* 0x000fe4000f8e00ff */
[----:B------:R-:W-:Y:S02]  /*12a40*/  IMAD.U32 R6, RZ, RZ, UR8 ;  /* 0x00000008ff067e24 */ /* 0x000fe4000f8e00ff */
[----:B--2---:R-:W-:-:S02]  /*12a50*/  IMAD.U32 R7, RZ, RZ, UR9 ;  /* 0x00000009ff077e24 */ /* 0x004fc4000f8e00ff */
[----:B0-----:R-:W-:Y:S02]  /*12a60*/  IMAD.U32 R11, RZ, RZ, UR5 ;  /* 0x00000005ff0b7e24 */ /* 0x001fe4000f8e00ff */
[----:B------:R-:W-:Y:S02]  /*12a70*/  IMAD.MOV.U32 R8, RZ, RZ, 0x70 ;  /* 0x00000070ff087424 */ /* 0x000fe400078e00ff */
[----:B------:R-:W-:Y:S02]  /*12a80*/  IMAD.MOV.U32 R12, RZ, RZ, 0x1 ;  /* 0x00000001ff0c7424 */ /* 0x000fe400078e00ff */
[----:B------:R-:W-:-:S07]  /*12a90*/  IMAD.MOV.U32 R13, RZ, RZ, RZ ;  /* 0x000000ffff0d7224 */ /* 0x000fce00078e00ff */
[----:B------:R-:W-:-:S07]  /*12aa0*/  LEPC R20, `(.L_x_6484) ;  /* 0x000000001014794e */ /* 0x000fce0000000000 */
[----:B----4-:R-:W-:Y:S05]  /*12ab0*/  CALL.ABS.NOINC R2 ;  /* 0x0000000002007343 */ /* 0x010fea0003c00000 */
.L_x_6484:
        /* <DEDUP_REMOVED lines=16> */
.L_x_6483:
[----:B------:R-:W-:Y:S05]  /*12bc0*/  BSYNC B6 ;  /* 0x0000000000067941 */ /* 0x000fea0003800000 */
.L_x_6482:
        /* <DEDUP_REMOVED lines=25> */
.L_x_6586:
        /* <DEDUP_REMOVED lines=9> */
.L_x_6589:
        /* <DEDUP_REMOVED lines=25> */
.L_x_6488:
[----:B--2---:R-:W2:Y:S01]  /*12f80*/  LDL R2, [R1+0x14] ;  /* 0x0000140001027983 */ /* 0x004ea20000100800 */
[----:B----4-:R-:W-:Y:S01]  /*12f90*/  IMAD R0, R19, 0x8, R18 ;  /* 0x0000000813007824 */ /* 0x010fe200078e0212 */
[----:B--2---:R-:W-:-:S04]  /*12fa0*/  SHF.L.U32 R2, R2, 0x1f, RZ ;  /* 0x0000001f02027819 */ /* 0x004fc800000006ff */
[----:B------:R-:W2:Y:S02]  /*12fb0*/  SYNCS.PHASECHK.TRANS64.TRYWAIT P0, [R0+URZ+0x34840], R2 ;  /* 0x03484002000075a7 */ /* 0x000ea4000800017f */
[----:B--2---:R-:W-:Y:S05]  /*12fc0*/  @!P0 BRA `(.L_x_6489) ;  /* 0x0000004800248947 */ /* 0x004fea0003800000 */
.L_x_6590:
        /* <DEDUP_REMOVED lines=11> */
.L_x_6490:
        /* <DEDUP_REMOVED lines=11> */
[----:B------:R-:W-:-:S04]  /*13130*/  PLOP3.LUT P0, PT, PT, PT, PT, 0x80, 0x0 ;  /* 0x000000000000781c */ /* 0x000fc80003f0f070 */
[----:B------:R-:W-:Y:S01]  /*13140*/  UIADD3 UR9, UR9, 0x34830, URZ ;  /* 0x0003483009097890 */ /* 0x000fe2000fffe03f */
[----:B------:R-:W-:-:S05]  /*13150*/  P2R R0, PR, RZ, 0x1 ;  /* 0x00000001ff007803 */ /* 0x000fca0000000000 */
[----:B------:R4:W-:Y:S01]  /*13160*/  STL [R1+0x20], R0 ;  /* 0x0000200001007387 */ /* 0x0009e20000100800 */
        /* <DEDUP_REMOVED lines=11> */
[----:B----4-:R-:W-:Y:S01]  /*13220*/  NOP ;  /* 0x0000000000007918 */ /* 0x010fe20000000000 */
.L_x_6486:
        /* <DEDUP_REMOVED lines=40> */
.L_x_6492:
[----:B------:R-:W-:Y:S05]  /*134b0*/  BSYNC B6 ;  /* 0x0000000000067941 */ /* 0x000fea0003800000 */
.L_x_6491:
[----:B--2---:R-:W2:Y:S01]  /*134c0*/  LDL.LU R0, [R1+0x3c] ;  /* 0x00003c0001007983 */ /* 0x004ea20000300800 */
[----:B------:R-:W3:Y:S01]  /*134d0*/  LDC R8, c[0x0][0x448] ;  /* 0x00011200ff087b82 */ /* 0x000ee20000000800 */
[----:B------:R-:W-:Y:S01]  /*134e0*/  ULDC.64 UR4, c[0x0][0x2d8] ;  /* 0x0000b60000047ab9 */ /* 0x000fe20000000a00 */
[----:B------:R-:W-:Y:S01]  /*134f0*/  ULDC.64 UR6, c[0x0][0x280] ;  /* 0x0000a00000067ab9 */ /* 0x000fe20000000a00 */
[----:B------:R-:W4:Y:S04]  /*13500*/  LDL.LU R4, [R1+0x34] ;  /* 0x0000340001047983 */ /* 0x000f280000300800 */
[----:B------:R-:W4:Y:S04]  /*13510*/  LDL.LU.64 R2, [R1+0x50] ;  /* 0x0000500001027983 */ /* 0x000f280000300a00 */
[----:B------:R-:W2:Y:S04]  /*13520*/  LDL.LU R6, [R1+0x2c] ;  /* 0x00002c0001067983 */ /* 0x000ea80000300800 */
[----:B------:R-:W2:Y:S01]  /*13530*/  LDL.LU R5, [R1+0x4] ;  /* 0x0000040001057983 */ /* 0x000ea20000300800 */
[----:B---3--:R-:W-:Y:S01]  /*13540*/  ISETP.NE.AND P0, PT, R8, 0x1, PT ;  /* 0x000000010800780c */ /* 0x008fe20003f05270 */
[----:B------:R-:W3:-:S12]  /*13550*/  S2R R9, SR_TID.X ;  /* 0x0000000000097919 */ /* 0x000ed80000002100 */
[----:B------:R-:W0:Y:S01]  /*13560*/  @P0 LDC R7, c[0x0][0x450] ;  /* 0x00011400ff070b82 */ /* 0x000e220000000800 */
[----:B---3--:R-:W-:-:S05]  /*13570*/  IMAD.SHL.U32 R9, R9, 0x8, RZ ;  /* 0x0000000809097824 */ /* 0x008fca00078e00ff */
[----:B------:R-:W-:-:S04]  /*13580*/  LOP3.LUT R9, R9, 0x38, RZ, 0xc0, !PT ;  /* 0x0000003809097812 */ /* 0x000fc800078ec0ff */
[----:B------:R-:W-:Y:S01]  /*13590*/  LOP3.LUT R9, R9, 0x40, RZ, 0xfc, !PT ;  /* 0x0000004009097812 */ /* 0x000fe200078efcff */
[----:B----4-:R-:W-:Y:S02]  /*135a0*/  IMAD.MOV.U32 R3, RZ, RZ, R4 ;  /* 0x000000ffff037224 */ /* 0x010fe400078e0004 */
[----:B------:R-:W3:Y:S01]  /*135b0*/  S2R R4, SR_TID.X ;  /* 0x0000000000047919 */ /* 0x000ee20000002100 */
[----:B------:R-:W-:-:S04]  /*135c0*/  IMAD.WIDE.U32 R2, R16, UR4, R2 ;  /* 0x0000000410027c25 */ /* 0x000fc8000f8e0002 */
[----:B------:R-:W-:Y:S01]  /*135d0*/  IMAD R3, R16, UR5, R3 ;  /* 0x0000000510037c24 */ /* 0x000fe2000f8e0203 */
[----:B------:R-:W-:Y:S02]  /*135e0*/  ULDC.64 UR4, c[0x0][0x2e0] ;  /* 0x0000b80000047ab9 */ /* 0x000fe40000000a00 */
[----:B--2---:R-:W-:Y:S02]  /*135f0*/  IMAD R0, R0, UR4, RZ ;  /* 0x0000000400007c24 */ /* 0x004fe4000f8e02ff */
[----:B------:R-:W-:-:S04]  /*13600*/  IMAD.WIDE.U32 R2, R6, UR4, R2 ;  /* 0x0000000406027c25 */ /* 0x000fc8000f8e0002 */
[----:B------:R-:W-:Y:S01]  /*13610*/  IMAD R0, R6, UR5, R0 ;  /* 0x0000000506007c24 */ /* 0x000fe2000f8e0200 */
[----:B------:R-:W-:Y:S01]  /*13620*/  ULDC.64 UR4, c[0x0][0x2d0] ;  /* 0x0000b40000047ab9 */ /* 0x000fe20000000a00 */
[C---:B---3--:R-:W-:Y:S01]  /*13630*/  LOP3.LUT R6, R4.reuse, 0x7f, RZ, 0xc0, !PT ;  /* 0x0000007f04067812 */ /* 0x048fe200078ec0ff */
[----:B------:R-:W-:-:S03]  /*13640*/  IMAD.SHL.U32 R4, R4, 0x10, RZ ;  /* 0x0000001004047824 */ /* 0x000fc600078e00ff */
[----:B------:R-:W-:-:S04]  /*13650*/  SHF.R.U32.HI R6, RZ, 0x3, R6 ;  /* 0x00000003ff067819 */ /* 0x000fc80000011606 */
[----:B------:R-:W-:Y:S02]  /*13660*/  LOP3.LUT R4, R6, 0x70, R4, 0xf8, !PT ;  /* 0x0000007006047812 */ /* 0x000fe400078ef804 */
[----:B------:R-:W2:Y:S01]  /*13670*/  @P0 LDC R6, c[0x0][0x44c] ;  /* 0x00011300ff060b82 */ /* 0x000ea20000000800 */
[----:B------:R-:W-:Y:S02]  /*13680*/  IMAD.SHL.U32 R5, R5, 0x80, RZ ;  /* 0x0000008005057824 */ /* 0x000fe400078e00ff */
[----:B------:R-:W-:-:S03]  /*13690*/  IMAD.IADD R3, R3, 0x1, R0 ;  /* 0x0000000103037824 */ /* 0x000fc600078e0200 */
[----:B------:R-:W-:-:S05]  /*136a0*/  LOP3.LUT R0, R4, R5, RZ, 0xfc, !PT ;  /* 0x0000000504007212 */ /* 0x000fca00078efcff */
[----:B------:R-:W-:Y:S02]  /*136b0*/  IMAD.MOV.U32 R4, RZ, RZ, R0 ;  /* 0x000000ffff047224 */ /* 0x000fe400078e0000 */
[----:B--2---:R-:W-:-:S05]  /*136c0*/  @P0 IMAD.HI.U32 R6, R0, R6, RZ ;  /* 0x0000000600060227 */ /* 0x004fca00078e00ff */
        /* <DEDUP_REMOVED lines=18> */
[----:B------:R-:W-:-:S05]  /*137f0*/  IMAD.IADD R0, R3, 0x1, R0 ;  /* 0x0000000103007824 */ /* 0x000fca00078e0200 */
[----:B------:R-:W-:Y:S01]  /*13800*/  LEA.HI.X R3, R2, UR7, R0, 0x1, P2 ;  /* 0x0000000702037c11 */ /* 0x000fe200090f0c00 */
[----:B-1----:R-:W-:-:S05]  /*13810*/  IMAD.SHL.U32 R10, R7, 0x8, RZ ;  /* 0x00000008070a7824 */ /* 0x002fca00078e00ff */
[----:B------:R-:W-:-:S04]  /*13820*/  LOP3.LUT R10, R10, 0x38, RZ, 0xc0, !PT ;  /* 0x000000380a0a7812 */ /* 0x000fc800078ec0ff */
[----:B------:R-:W-:Y:S01]  /*13830*/  ISETP.GE.AND P0, PT, R10, UR4, PT ;  /* 0x000000040a007c0c */ /* 0x000fe2000bf06270 */
[----:B------:R-:W-:-:S03]  /*13840*/  UMOV UR4, 0xffffffff ;  /* 0xffffffff00047882 */ /* 0x000fc60000000000 */
[----:B0-----:R-:W-:Y:S09]  /*13850*/  BRA.DIV UR4, `(.L_x_6493) ;  /* 0x0000004204147947 */ /* 0x001ff2000b800000 */
[----:B------:R-:W0:Y:S02]  /*13860*/  S2R R6, SR_TID.X ;  /* 0x0000000000067919 */ /* 0x000e240000002100 */
[----:B0-----:R-:W-:-:S04]  /*13870*/  LOP3.LUT R6, R6, 0x7f, RZ, 0xc0, !PT ;  /* 0x0000007f06067812 */ /* 0x001fc800078ec0ff */
[----:B------:R-:W-:Y:S02]  /*13880*/  SHF.R.U32.HI R7, RZ, 0x3, R6 ;  /* 0x00000003ff077819 */ /* 0x000fe40000011606 */
[----:B------:R-:W2:Y:S01]  /*13890*/  LDL.LU R6, [R1+0x44] ;  /* 0x0000440001067983 */ /* 0x000ea20000300800 */
[----:B------:R-:W-:Y:S02]  /*138a0*/  ULDC.64 UR4, c[0x0][0x208] ;  /* 0x0000820000047ab9 */ /* 0x000fe40000000a00 */
[----:B------:R-:W-:Y:S02]  /*138b0*/  IMAD.IADD R0, R7, 0x1, R5 ;  /* 0x0000000107007824 */ /* 0x000fe400078e0205 */
[----:B------:R-:W0:Y:S02]  /*138c0*/  SHFL.IDX PT, R7, R4, RZ, 0x181f ;  /* 0x00181fff04077589 */ /* 0x000e2400000e0000 */
[----:B------:R-:W-:Y:S02]  /*138d0*/  VIADD R5, R0, 0x10 ;  /* 0x0000001000057836 */ /* 0x000fe40000000000 */
[----:B--2---:R-:W-:-:S02]  /*138e0*/  IMAD R2, R6, R8, RZ ;  /* 0x0000000806027224 */ /* 0x004fc400078e02ff */
[----:B------:R-:W1:Y:S03]  /*138f0*/  SHFL.IDX PT, R6, R3, RZ, 0x181f ;  /* 0x00181fff03067589 */ /* 0x000e6600000e0000 */
[-C--:B------:R-:W-:Y:S01]  /*13900*/  ISETP.GE.AND P4, PT, R0, R2.reuse, PT ;  /* 0x000000020000720c */ /* 0x080fe20003f86270 */
[----:B------:R-:W-:Y:S01]  /*13910*/  SHFL.IDX PT, R8, R3, 0x1, 0x181f ;  /* 0x00381f0003087f89 */ /* 0x000fe200000e0000 */
[----:B------:R-:W-:-:S03]  /*13920*/  ISETP.GE.AND P2, PT, R5, R2, PT ;  /* 0x000000020500720c */ /* 0x000fc60003f46270 */
[----:B------:R-:W2:Y:S08]  /*13930*/  SHFL.IDX PT, R5, R4, 0x1, 0x181f ;  /* 0x00381f0004057f89 */ /* 0x000eb000000e0000 */
[----:B0-----:R-:W-:-:S05]  /*13940*/  @!P4 LEA R7, P3, R10, R7, 0x1 ;  /* 0x000000070a07c211 */ /* 0x001fca00078608ff */
[----:B-1----:R-:W-:-:S05]  /*13950*/  @!P4 IMAD.X R6, RZ, RZ, R6, P3 ;  /* 0x000000ffff06c224 */ /* 0x002fca00018e0606 */
[----:B------:R-:W-:-:S04]  /*13960*/  @!P4 LOP3.LUT R7, R7, R6, RZ, 0x3c, !PT ;  /* 0x000000060707c212 */ /* 0x000fc800078e3cff */
[----:B------:R-:W-:-:S04]  /*13970*/  @!P4 LOP3.LUT R6, R7, R6, RZ, 0x3c, !PT ;  /* 0x000000060706c212 */ /* 0x000fc800078e3cff */
[----:B------:R-:W-:-:S05]  /*13980*/  @!P4 LOP3.LUT R7, R7, R6, RZ, 0x3c, !PT ;  /* 0x000000060707c212 */ /* 0x000fca00078e3cff */
[----:B-----5:R-:W-:Y:S04]  /*13990*/  @!P4 LDGSTS.E.BYPASS.LTC128B.128 [R9+0x16400], desc[UR4][R6.64], !P0 ;  /* 0x164000000609cfae */ /* 0x020fe8000c101d44 */
[----:B------:R2:W-:Y:S02]  /*139a0*/  @!P4 LDGSTS.E.BYPASS.LTC128B.128 [R9+0x1a400], desc[UR4][R6.64+0x80], !P1 ;  /* 0x1a4000800609cfae */ /* 0x0005e4000c901d44 */
[----:B--2---:R-:W-:Y:S02]  /*139b0*/  @!P2 LEA R7, P3, R10, R5, 0x1 ;  /* 0x000000050a07a211 */ /* 0x004fe400078608ff */
[----:B------:R-:W-:-:S03]  /*139c0*/  IADD3 R5, R0, 0x20, RZ ;  /* 0x0000002000057810 */ /* 0x000fc60007ffe0ff */
[----:B------:R-:W-:-:S05]  /*139d0*/  @!P2 IMAD.X R6, RZ, RZ, R8, P3 ;  /* 0x000000ffff06a224 */ /* 0x000fca00018e0608 */
[----:B------:R-:W-:-:S04]  /*139e0*/  @!P2 LOP3.LUT R7, R7, R6, RZ, 0x3c, !PT ;  /* 0x000000060707a212 */ /* 0x000fc800078e3cff */
[----:B------:R-:W-:-:S04]  /*139f0*/  @!P2 LOP3.LUT R6, R7, R6, RZ, 0x3c, !PT ;  /* 0x000000060706a212 */ /* 0x000fc800078e3cff */
[----:B------:R-:W-:-:S05]  /*13a00*/  @!P2 LOP3.LUT R7, R7, R6, RZ, 0x3c, !PT ;  /* 0x000000060707a212 */ /* 0x000fca00078e3cff */
        /* <DEDUP_REMOVED lines=52> */
[----:B------:R0:W2:Y:S02]  /*13d50*/  SHFL.IDX PT, R3, R4, 0x7, 0x181f ;  /* 0x00f81f0004037f89 */ /* 0x0000a400000e0000 */
.L_x_6607:
        /* <DEDUP_REMOVED lines=11> */
[----:B------:R3:W-:Y:S02]  /*13e10*/  LDGSTS.E.BYPASS.LTC128B.128 [R9+0x1dc00], desc[UR4][R2.64+0x80], !P1 ;  /* 0x1dc0008002097fae */ /* 0x0007e4000c901d44 */
.L_x_6495:
[----:B------:R-:W-:Y:S05]  /*13e20*/  BSYNC B0 ;  /* 0x0000000000007941 */ /* 0x000fea0003800000 */
.L_x_6494:
[----:B------:R-:W-:Y:S01]  /*13e30*/  NOP ;  /* 0x0000000000007918 */ /* 0x000fe20000000000 */
[----:B------:R-:W-:Y:S01]  /*13e40*/  PLOP3.LUT P0, PT, PT, PT, PT, 0x80, 0x0 ;  /* 0x000000000000781c */ /* 0x000fe20003f0f070 */
[----:B0-----:R-:W-:-:S12]  /*13e50*/  VIADD R6, R18, 0x34800 ;  /* 0x0003480012067836 */ /* 0x001fd80000000000 */
.L_x_6496:
        /* <DEDUP_REMOVED lines=18> */
.L_x_6608:
[----:B------:R-:W-:Y:S05]  /*13f80*/  BSYNC B0 ;  /* 0x0000000000007941 */ /* 0x000fea0003800000 */
.L_x_6497:
        /* <DEDUP_REMOVED lines=55> */
.L_x_6505:
[----:B------:R-:W-:Y:S01]  /*14300*/  IMAD R3, R8, 0x8, R18 ;  /* 0x0000000808037824 */ /* 0x000fe200078e0212 */
[----:B------:R-:W-:Y:S01]  /*14310*/  SHF.L.U32 R2, R11, 0x1f, RZ ;  /* 0x0000001f0b027819 */ /* 0x000fe200000006ff */
[----:B------:R-:W-:Y:S03]  /*14320*/  BSSY B3, `(.L_x_6506) ;  /* 0x0000003000037945 */ /* 0x000fe60003800000 */
[----:B------:R-:W1:Y:S02]  /*14330*/  SYNCS.PHASECHK.TRANS64.TRYWAIT P0, [R3+URZ+0x34840], R2 ;  /* 0x03484002030075a7 */ /* 0x000e64000800017f */
[----:B-1----:R-:W-:Y:S05]  /*14340*/  @!P0 BRA `(.L_x_6507) ;  /* 0x0000004000408947 */ /* 0x002fea0003800000 */
.L_x_6609:
[----:B------:R-:W-:Y:S05]  /*14350*/  BSYNC B3 ;  /* 0x0000000000037941 */ /* 0x000fea0003800000 */
.L_x_6506:
        /* <DEDUP_REMOVED lines=12> */
.L_x_6509:
[----:B------:R-:W-:Y:S05]  /*14420*/  BSYNC B3 ;  /* 0x0000000000037941 */ /* 0x000fea0003800000 */
.L_x_6508:
        /* <DEDUP_REMOVED lines=12> */
.L_x_6510:
        /* <DEDUP_REMOVED lines=16> */
.L_x_6511:
        /* <DEDUP_REMOVED lines=16> */
.L_x_6610:
[----:B------:R-:W-:Y:S05]  /*146f0*/  BSYNC B3 ;  /* 0x0000000000037941 */ /* 0x000fea0003800000 */
.L_x_6512:
        /* <DEDUP_REMOVED lines=12> */
.L_x_6515:
[----:B------:R-:W-:Y:S05]  /*147c0*/  BSYNC B3 ;  /* 0x0000000000037941 */ /* 0x000fea0003800000 */
.L_x_6514:
[----:B------:R-:W2:Y:S04]  /*147d0*/  LDL R5, [R1+0x18] ;  /* 0x0000180001057983 */ /* 0x000ea80000100800 */
[----:B0-----:R-:W2:Y:S01]  /*147e0*/  LDL.LU R2, [R1+0x8] ;  /* 0x0000080001027983 */ /* 0x001ea20000300800 */
[----:B------:R-:W-:Y:S01]  /*147f0*/  R2UR UR10, R14 ;  /* 0x000000000e0a72ca */ /* 0x000fe200000e0000 */
[C-C-:B------:R-:W-:Y:S01]  /*14800*/  IMAD R3, R19.reuse, 0x8, R18.reuse ;  /* 0x0000000813037824 */ /* 0x140fe200078e0212 */
[----:B------:R-:W-:Y:S01]  /*14810*/  R2UR UR6, R12 ;  /* 0x000000000c0672ca */ /* 0x000fe200000e0000 */
[----:B------:R-:W-:Y:S01]  /*14820*/  IMAD R9, R19, 0xb000, R18 ;  /* 0x0000b00013097824 */ /* 0x000fe200078e0212 */
[----:B------:R-:W-:Y:S01]  /*14830*/  R2UR UR7, R13 ;  /* 0x000000000d0772ca */ /* 0x000fe200000e0000 */
[----:B------:R-:W-:Y:S01]  /*14840*/  UIADD3 UR4, UP0, UR36, 0x470, URZ ;  /* 0x0000047024047890 */ /* 0x000fe2000ff1e03f */
[----:B------:R-:W-:-:S02]  /*14850*/  PLOP3.LUT P0, PT, PT, PT, PT, 0x80, 0x0 ;  /* 0x000000000000781c */ /* 0x000fc40003f0f070 */
[----:B------:R-:W-:Y:S01]  /*14860*/  IADD3 R3, R3, 0x34850, RZ ;  /* 0x0003485003037810 */ /* 0x000fe20007ffe0ff */
[----:B------:R-:W-:Y:S01]  /*14870*/  UIADD3.X UR5, URZ, UR37, URZ, UP0, !UPT ;  /* 0x000000253f057290 */ /* 0x000fe200087fe43f */
[----:B--2---:R-:W-:Y:S02]  /*14880*/  IMAD R2, R2, 0xb0, R5 ;  /* 0x000000b002027824 */ /* 0x004fe400078e0205 */
[----:B------:R-:W-:-:S09]  /*14890*/  VIADD R5, R9, 0x400 ;  /* 0x0000040009057836 */ /* 0x000fd20000000000 */
.L_x_6516:
        /* <DEDUP_REMOVED lines=15> */
.L_x_6517:
        /* <DEDUP_REMOVED lines=12> */
.L_x_6504:
[----:B------:R-:W-:Y:S05]  /*14a50*/  BSYNC B1 ;  /* 0x0000000000017941 */ /* 0x000fea0003800000 */
.L_x_6503:
[----:B0-----:R-:W2:Y:S01]  /*14a60*/  LDL.LU R0, [R1+0x30] ;  /* 0x0000300001007983 */ /* 0x001ea20000300800 */
[----:B------:R-:W-:-:S03]  /*14a70*/  IMAD.MOV.U32 R19, RZ, RZ, R8 ;  /* 0x000000ffff137224 */ /* 0x000fc600078e0008 */
[----:B------:R0:W-:Y:S02]  /*14a80*/  STL [R1+0x14], R11 ;  /* 0x0000140b01007387 */ /* 0x0001e40000100800 */
[----:B0-2---:R-:W-:-:S07]  /*14a90*/  VIADD R0, R0, 0xfffffffd ;  /* 0xfffffffd00007836 */ /* 0x005fce0000000000 */
.L_x_6502:
[----:B------:R-:W-:Y:S05]  /*14aa0*/  BSYNC B2 ;  /* 0x0000000000027941 */ /* 0x000fea0003800000 */
.L_x_6501:
[----:B------:R-:W-:Y:S01]  /*14ab0*/  VIADD R10, R10, 0xfffffffe ;  /* 0xfffffffe0a0a7836 */ /* 0x000fe20000000000 */
[----:B------:R-:W-:-:S04]  /*14ac0*/  LOP3.LUT R7, RZ, R7, RZ, 0x33, !PT ;  /* 0x00000007ff077212 */ /* 0x000fc800078e33ff */
[----:B------:R-:W-:-:S13]  /*14ad0*/  ISETP.NE.AND P0, PT, R10, R7, PT ;  /* 0x000000070a00720c */ /* 0x000fda0003f05270 */
[----:B------:R-:W-:Y:S05]  /*14ae0*/  @!P0 BRA `(.L_x_6500) ;  /* 0x0000001000d48947 */ /* 0x000fea0003800000 */
[----:B------:R-:W-:-:S07]  /*14af0*/  IMAD.MOV.U32 R9, RZ, RZ, R17 ;  /* 0x000000ffff097224 */ /* 0x000fce00078e0011 */
.L_x_6548:
        /* <DEDUP_REMOVED lines=36> */
.L_x_6520:
[----:B------:R-:W-:Y:S01]  /*14d40*/  IMAD R3, R4, 0x8, R18 ;  /* 0x0000000804037824 */ /* 0x000fe200078e0212 */
[----:B------:R-:W-:Y:S01]  /*14d50*/  SHF.L.U32 R2, R5, 0x1f, RZ ;  /* 0x0000001f05027819 */ /* 0x000fe200000006ff */
[----:B------:R-:W-:Y:S03]  /*14d60*/  BSSY B2, `(.L_x_6521) ;  /* 0x0000003000027945 */ /* 0x000fe60003800000 */
[----:B------:R-:W1:Y:S02]  /*14d70*/  SYNCS.PHASECHK.TRANS64.TRYWAIT P0, [R3+URZ+0x34840], R2 ;  /* 0x03484002030075a7 */ /* 0x000e64000800017f */
[----:B-1----:R-:W-:Y:S05]  /*14d80*/  @!P0 BRA `(.L_x_6522) ;  /* 0x0000003400d88947 */ /* 0x002fea0003800000 */
.L_x_6611:
[----:B------:R-:W-:Y:S05]  /*14d90*/  BSYNC B2 ;  /* 0x0000000000027941 */ /* 0x000fea0003800000 */
.L_x_6521:
        /* <DEDUP_REMOVED lines=12> */
.L_x_6524:
[----:B------:R-:W-:Y:S05]  /*14e60*/  BSYNC B2 ;  /* 0x0000000000027941 */ /* 0x000fea0003800000 */
.L_x_6523:
[----:B------:R-:W2:Y:S01]  /*14e70*/  LDL R8, [R1+0x18] ;  /* 0x0000180001087983 */ /* 0x000ea20000100800 */
[----:B------:R-:W-:Y:S01]  /*14e80*/  IMAD.MOV.U32 R12, RZ, RZ, RZ ;  /* 0x000000ffff0c7224 */ /* 0x000fe200078e00ff */
[----:B------:R-:W-:Y:S01]  /*14e90*/  UIADD3 UR4, UP0, UR36, 0x370, URZ ;  /* 0x0000037024047890 */ /* 0x000fe2000ff1e03f */
[----:B-1----:R-:W-:Y:S01]  /*14ea0*/  IMAD R2, R4, 0xb000, R18 ;  /* 0x0000b00004027824 */ /* 0x002fe200078e0212 */
        /* <DEDUP_REMOVED lines=8> */
.L_x_6525:
        /* <DEDUP_REMOVED lines=16> */
.L_x_6526:
        /* <DEDUP_REMOVED lines=16> */
.L_x_6612:
[----:B------:R-:W-:Y:S05]  /*15130*/  BSYNC B2 ;  /* 0x0000000000027941 */ /* 0x000fea0003800000 */
.L_x_6527:
        /* <DEDUP_REMOVED lines=11> */
.L_x_6530:
[----:B------:R-:W-:Y:S05]  /*151f0*/  BSYNC B2 ;  /* 0x0000000000027941 */ /* 0x000fea0003800000 */
.L_x_6529:
        /* <DEDUP_REMOVED lines=12> */
.L_x_6531:
        /* <DEDUP_REMOVED lines=15> */
.L_x_6532:
        /* <DEDUP_REMOVED lines=12> */
.L_x_6519:
[----:B------:R-:W-:Y:S05]  /*15470*/  BSYNC B1 ;  /* 0x0000000000017941 */ /* 0x000fea0003800000 */
.L_x_6518:
        /* <DEDUP_REMOVED lines=36> */
.L_x_6535:
[----:B------:R-:W-:Y:S01]  /*156c0*/  IMAD R2, R19, 0x8, R18 ;  /* 0x0000000813027824 */ /* 0x000fe200078e0212 */
[----:B------:R-:W-:Y:S01]  /*156d0*/  SHF.L.U32 R3, R12, 0x1f, RZ ;  /* 0x0000001f0c037819 */ /* 0x000fe200000006ff */
[----:B------:R-:W-:Y:S03]  /*156e0*/  BSSY B2, `(.L_x_6536) ;  /* 0x0000003000027945 */ /* 0x000fe60003800000 */
[----:B------:R-:W2:Y:S02]  /*156f0*/  SYNCS.PHASECHK.TRANS64.TRYWAIT P0, [R2+URZ+0x34840], R3 ;  /* 0x03484003020075a7 */ /* 0x000ea4000800017f */
[----:B--2---:R-:W-:Y:S05]  /*15700*/  @!P0 BRA `(.L_x_6537) ;  /* 0x0000002c00a08947 */ /* 0x004fea0003800000 */
.L_x_6613:
[----:B------:R-:W-:Y:S05]  /*15710*/  BSYNC B2 ;  /* 0x0000000000027941 */ /* 0x000fea0003800000 */
.L_x_6536:
        /* <DEDUP_REMOVED lines=12> */
.L_x_6539:
[----:B------:R-:W-:Y:S05]  /*157e0*/  BSYNC B2 ;  /* 0x0000000000027941 */ /* 0x000fea0003800000 */
.L_x_6538:
[----:B------:R-:W3:Y:S01]  /*157f0*/  LDL R10, [R1+0x18] ;  /* 0x00001800010a7983 */ /* 0x000ee20000100800 */
[----:B0-----:R-:W-:Y:S01]  /*15800*/  IMAD.MOV.U32 R12, RZ, RZ, RZ ;  /* 0x000000ffff0c7224 */ /* 0x001fe200078e00ff */
[----:B------:R-:W-:Y:S01]  /*15810*/  UIADD3 UR4, UP0, UR36, 0x370, URZ ;  /* 0x0000037024047890 */ /* 0x000fe2000ff1e03f */
[C---:B--2---:R-:W-:Y:S01]  /*15820*/  IMAD R3, R19.reuse, 0x8, R6 ;  /* 0x0000000813037824 */ /* 0x044fe200078e0206 */
        /* <DEDUP_REMOVED lines=8> */
[----:B---3--:R-:W-:-:S09]  /*158b0*/  IMAD R10, R8, 0xb0, R10 ;  /* 0x000000b0080a7824 */ /* 0x008fd200078e020a */
.L_x_6540:
        /* <DEDUP_REMOVED lines=16> */
.L_x_6541:
        /* <DEDUP_REMOVED lines=15> */
.L_x_6614:
[----:B------:R-:W-:Y:S05]  /*15ab0*/  BSYNC B2 ;  /* 0x0000000000027941 */ /* 0x000fea0003800000 */
.L_x_6542:
        /* <DEDUP_REMOVED lines=11> */
.L_x_6545:
[----:B------:R-:W-:Y:S05]  /*15b70*/  BSYNC B2 ;  /* 0x0000000000027941 */ /* 0x000fea0003800000 */
.L_x_6544:
        /* <DEDUP_REMOVED lines=10> */
[----:B--2---:R-:W-:Y:S01]  /*15c20*/  IMAD R3, R3, 0xb0, R5 ;  /* 0x000000b003037824 */ /* 0x004fe200078e0205 */
[----:B------:R-:W-:-:S10]  /*15c30*/  IADD3 R5, R4, 0x400, RZ ;  /* 0x0000040004057810 */ /* 0x000fd40007ffe0ff */
.L_x_6546:
        /* <DEDUP_REMOVED lines=15> */
.L_x_6547:
        /* <DEDUP_REMOVED lines=12> */
.L_x_6534:
[----:B------:R-:W-:Y:S05]  /*15df0*/  BSYNC B1 ;  /* 0x0000000000017941 */ /* 0x000fea0003800000 */
.L_x_6533:
[----:B------:R-:W2:Y:S01]  /*15e00*/  LDL R2, [R1+0x24] ;  /* 0x0000240001027983 */ /* 0x000ea20000100800 */
[----:B------:R-:W-:Y:S01]  /*15e10*/  VIADD R0, R0, 0xfffffffe ;  /* 0xfffffffe00007836 */ /* 0x000fe20000000000 */
[----:B--2---:R-:W-:-:S13]  /*15e20*/  ISETP.GT.AND P0, PT, R7, R2, PT ;  /* 0x000000020700720c */ /* 0x004fda0003f04270 */
[----:B------:R-:W-:Y:S05]  /*15e30*/  @P0 BRA `(.L_x_6548) ;  /* 0xffffffec00300947 */ /* 0x000fea000383ffff */
.L_x_6500:
[----:B------:R-:W-:Y:S05]  /*15e40*/  BSYNC B0 ;  /* 0x0000000000007941 */ /* 0x000fea0003800000 */
.L_x_6499:
        /* <DEDUP_REMOVED lines=19> */
.L_x_6550:
[----:B------:R-:W-:Y:S05]  /*15f80*/  BSYNC B0 ;  /* 0x0000000000007941 */ /* 0x000fea0003800000 */
.L_x_6549:
        /* <DEDUP_REMOVED lines=11> */
.L_x_6615:
[----:B------:R-:W-:Y:S05]  /*16040*/  BSYNC B1 ;  /* 0x0000000000017941 */ /* 0x000fea0003800000 */
.L_x_6553:
        /* <DEDUP_REMOVED lines=9> */
.L_x_6556:
[----:B------:R-:W-:Y:S05]  /*160e0*/  BSYNC B1 ;  /* 0x0000000000017941 */ /* 0x000fea0003800000 */
.L_x_6555:
        /* <DEDUP_REMOVED lines=12> */
.L_x_6557:
        /* <DEDUP_REMOVED lines=15> */
.L_x_6558:
        /* <DEDUP_REMOVED lines=10> */
.L_x_6552:
[----:B------:R-:W-:Y:S05]  /*16340*/  BSYNC B0 ;  /* 0x0000000000007941 */ /* 0x000fea0003800000 */
.L_x_6551:
[----:B------:R-:W2:Y:S01]  /*16350*/  LDL.LU R4, [R1+0x14] ;  /* 0x0000140001047983 */ /* 0x000ea20000300800 */
[----:B------:R-:W-:-:S05]  /*16360*/  VIADD R19, R19, 0x1 ;  /* 0x0000000113137836 */ /* 0x000fca0000000000 */
[----:B------:R-:W-:-:S04]  /*16370*/  ISETP.NE.AND P0, PT, R19, 0x2, PT ;  /* 0x000000021300780c */ /* 0x000fc80003f05270 */
[----:B------:R-:W-:Y:S02]  /*16380*/  SEL R0, RZ, 0x1, P0 ;  /* 0x00000001ff007807 */ /* 0x000fe40000000000 */
[----:B------:R-:W-:Y:S02]  /*16390*/  SEL R19, R19, RZ, P0 ;  /* 0x000000ff13137207 */ /* 0x000fe40000000000 */
[----:B--2---:R-:W-:-:S05]  /*163a0*/  LOP3.LUT R4, R4, R0, RZ, 0x3c, !PT ;  /* 0x0000000004047212 */ /* 0x004fca00078e3cff */
[----:B------:R2:W-:Y:S02]  /*163b0*/  STL [R1+0x14], R4 ;  /* 0x0000140401007387 */ /* 0x0005e40000100800 */
.L_x_6479:
[----:B------:R-:W-:Y:S05]  /*163c0*/  BSYNC B7 ;  /* 0x0000000000077941 */ /* 0x000fea0003800000 */
.L_x_6477:
        /* <DEDUP_REMOVED lines=14> */
.L_x_6559:
        /* <DEDUP_REMOVED lines=47> */
.L_x_6625:
[----:B------:R-:W-:Y:S02]  /*167a0*/  ULDC UR4, c[0x0][0xc38] ;  /* 0x00030e0000047ab9 */ /* 0x000fe40000000800 */
[----:B------:R-:W-:-:S04]  /*167b0*/  IMAD.U32 R3, RZ, RZ, UR4 ;  /* 0x00000004ff037e24 */ /* 0x000fc8000f8e00ff */
[----:B--2---:R-:W-:-:S04]  /*167c0*/  IMAD R9, R9, R3, RZ ;  /* 0x0000000309097224 */ /* 0x004fc800078e02ff */
[----:B------:R-:W-:-:S05]  /*167d0*/  IMAD.IADD R5, R8, 0x1, R9 ;  /* 0x0000000108057824 */ /* 0x000fca00078e0209 */
[----:B------:R-:W-:-:S13]  /*167e0*/  ISETP.GT.AND P6, PT, R5, R0, PT ;  /* 0x000000000500720c */ /* 0x000fda0003fc4270 */
[----:B------:R-:W-:Y:S05]  /*167f0*/  @P6 BRA `(.L_x_6562) ;  /* 0x0000000000b06947 */ /* 0x000fea0003800000 */
.L_x_6565:
[----:B-1----:R-:W2:Y:S01]  /*16800*/  LDL.LU R2, [R1+0xc] ;  /* 0x00000c0001027983 */ /* 0x002ea20000300800 */
[----:B------:R-:W1:Y:S01]  /*16810*/  LDC R3, c[0x0][0xc3c] ;  /* 0x00030f00ff037b82 */ /* 0x000e620000000800 */
        /* <DEDUP_REMOVED lines=36> */
.L_x_6633:
[----:B------:R-:W-:Y:S02]  /*16a60*/  ULDC UR4, c[0x0][0xc38] ;  /* 0x00030e0000047ab9 */ /* 0x000fe40000000800 */
[----:B------:R-:W-:-:S04]  /*16a70*/  IMAD.U32 R3, RZ, RZ, UR4 ;  /* 0x00000004ff037e24 */ /* 0x000fc8000f8e00ff */
[----:B--2---:R-:W-:-:S04]  /*16a80*/  IMAD R9, R9, R3, RZ ;  /* 0x0000000309097224 */ /* 0x004fc800078e02ff */
[----:B------:R-:W-:-:S05]  /*16a90*/  IMAD.IADD R5, R9, 0x1, R5 ;  /* 0x0000000109057824 */ /* 0x000fca00078e0205 */
[----:B------:R-:W-:-:S13]  /*16aa0*/  ISETP.GT.AND P6, PT, R5, R0, PT ;  /* 0x000000000500720c */ /* 0x000fda0003fc4270 */
[----:B------:R-:W-:Y:S05]  /*16ab0*/  @!P6 BRA `(.L_x_6565) ;  /* 0xfffffffc0050e947 */ /* 0x000fea000383ffff */
.L_x_6562:
        /* <DEDUP_REMOVED lines=9> */
.L_x_6638:
[----:B------:R-:W-:-:S13]  /*16b50*/  ISETP.NE.AND P0, PT, R8, RZ, PT ;  /* 0x000000ff0800720c */ /* 0x000fda0003f05270 */
[----:B------:R-:W-:Y:S05]  /*16b60*/  @!P0 BRA `(.L_x_6567) ;  /* 0x0000000000148947 */ /* 0x000fea0003800000 */
[----:B------:R-:W-:Y:S01]  /*16b70*/  UMOV UR4, 0xffffffff ;  /* 0xffffffff00047882 */ /* 0x000fe20000000000 */
[----:B0-----:R-:W-:Y:S02]  /*16b80*/  VIADD R12, R5, 0xffffffff ;  /* 0xffffffff050c7836 */ /* 0x001fe40000000000 */
[----:B------:R-:W-:Y:S05]  /*16b90*/  BRA.DIV UR4, `(.L_x_6568) ;  /* 0x0000002604507947 */ /* 0x000fea000b800000 */
[----:B-1----:R0:W1:Y:S02]  /*16ba0*/  SHFL.IDX PT, R2, R2, R12, 0x1f ;  /* 0x00001f0c02027589 */ /* 0x00206400000e0000 */
.L_x_6641:
[----:B-1----:R-:W-:-:S07]  /*16bb0*/  IMAD.MOV.U32 R4, RZ, RZ, R2 ;  /* 0x000000ffff047224 */ /* 0x002fce00078e0002 */
.L_x_6567:
        /* <DEDUP_REMOVED lines=30> */
[----:B------:R-:W-:Y:S01]  /*16da0*/  IMAD R9, R2, R4, RZ ;  /* 0x0000000402097224 */ /* 0x000fe200078e02ff */
[----:B------:R-:W-:-:S05]  /*16db0*/  MOV R2, RZ ;  /* 0x000000ff00027202 */ /* 0x000fca0000000f00 */
        /* <DEDUP_REMOVED lines=31> */
.L_x_6563:
        /* <DEDUP_REMOVED lines=10> */
.L_x_6569:
[----:B---3--:R-:W3:Y:S04]  /*17050*/  LDL R3, [R1+0x8] ;  /* 0x0000080001037983 */ /* 0x008ee80000100800 */
[----:B------:R-:W4:Y:S04]  /*17060*/  LDL R2, [R1+0xc] ;  /* 0x00000c0001027983 */ /* 0x000f280000100800 */
[----:B-1----:R-:W5:Y:S04]  /*17070*/  LDL R4, [R1] ;  /* 0x0000000001047983 */ /* 0x002f680000100800 */
[----:B--2---:R-:W5:Y:S01]  /*17080*/  LDL R5, [R1+0x4] ;  /* 0x0000040001057983 */ /* 0x004f620000100800 */
[----:B------:R-:W-:Y:S05]  /*17090*/  WARPSYNC.ALL ;  /* 0x0000000000007948 */ /* 0x000fea0003800000 */
[----:B------:R-:W1:Y:S02]  /*170a0*/  S2R R0, SR_TID.X ;  /* 0x0000000000007919 */ /* 0x000e640000002100 */
[----:B-1----:R-:W-:Y:S01]  /*170b0*/  LOP3.LUT R0, R0, 0x1f, RZ, 0xc0, !PT ;  /* 0x0000001f00007812 */ /* 0x002fe200078ec0ff */
[----:B------:R-:W-:Y:S03]  /*170c0*/  BAR.SYNC.DEFER_BLOCKING 0x4, 0x180 ;  /* 0x0106000000007b1d */ /* 0x000fe60000010000 */
[----:B------:R-:W-:-:S13]  /*170d0*/  ISETP.NE.AND P0, PT, R0, RZ, PT ;  /* 0x000000ff0000720c */ /* 0x000fda0003f05270 */
[----:B------:R-:W-:Y:S01]  /*170e0*/  @!P0 MOV R0, 0x400 ;  /* 0x0000040000008802 */ /* 0x000fe20000000f00 */
[----:B---3--:R-:W-:Y:S02]  /*170f0*/  IMAD.MOV.U32 R6, RZ, RZ, R3 ;  /* 0x000000ffff067224 */ /* 0x008fe400078e0003 */
[----:B------:R-:W1:Y:S01]  /*17100*/  @!P0 S2R R3, SR_CgaCtaId ;  /* 0x0000000000038919 */ /* 0x000e620000008800 */
[----:B----4-:R-:W-:Y:S01]  /*17110*/  IMAD.MOV.U32 R7, RZ, RZ, R2 ;  /* 0x000000ffff077224 */ /* 0x010fe200078e0002 */
[----:B-1----:R-:W-:-:S05]  /*17120*/  @!P0 LEA R18, R3, R0, 0x18 ;  /* 0x0000000003128211 */ /* 0x002fca00078ec0ff */
[----:B-----5:R2:W-:Y:S01]  /*17130*/  @!P0 STS.128 [R18+0x348d0], R4 ;  /* 0x0348d00412008388 */ /* 0x0205e20000000c00 */
[----:B------:R-:W-:Y:S06]  /*17140*/  BAR.ARV 0x5, 0x180 ;  /* 0x0146000000007b1d */ /* 0x000fec0000002000 */
.L_x_6560:
[----:B------:R-:W3:Y:S01]  /*17150*/  LDL R0, [R1+0xc] ;  /* 0x00000c0001007983 */ /* 0x000ee20000100800 */
[----:B------:R-:W-:Y:S02]  /*17160*/  ULDC UR4, c[0x0][0xc3c] ;  /* 0x00030f0000047ab9 */ /* 0x000fe40000000800 */
[----:B---3--:R-:W-:-:S13]  /*17170*/  ISETP.GE.AND P0, PT, R0, UR4, PT ;  /* 0x0000000400007c0c */ /* 0x008fda000bf06270 */
[----:B------:R-:W-:Y:S05]  /*17180*/  @!P0 BRA `(.L_x_6570) ;  /* 0xffffffac00388947 */ /* 0x000fea000383ffff */
[----:B------:R-:W-:Y:S05]  /*17190*/  BSYNC B8 ;  /* 0x0000000000087941 */ /* 0x000fea0003800000 */
.L_x_6471:
        /* <DEDUP_REMOVED lines=12> */
.L_x_6642:
[----:B------:R-:W-:Y:S05]  /*17260*/  BSYNC B0 ;  /* 0x0000000000007941 */ /* 0x000fea0003800000 */
.L_x_6571:
[----:B------:R-:W-:-:S03]  /*17270*/  UMOV UR4, 0xffffffff ;  /* 0xffffffff00047882 */ /* 0x000fc60000000000 */
[----:B------:R-:W-:Y:S05]  /*17280*/  BRA.DIV UR4, `(.L_x_6573) ;  /* 0x0000001e04d07947 */ /* 0x000fea000b800000 */
[----:B------:R-:W1:Y:S02]  /*17290*/  S2R R2, SR_TID.X ;  /* 0x0000000000027919 */ /* 0x000e640000002100 */
[----:B-1----:R-:W-:-:S04]  /*172a0*/  SHF.R.U32.HI R2, RZ, 0x5, R2 ;  /* 0x00000005ff027819 */ /* 0x002fc80000011602 */
[----:B------:R-:W-:-:S05]  /*172b0*/  LOP3.LUT R2, R2, 0x3, RZ, 0xc0, !PT ;  /* 0x0000000302027812 */ /* 0x000fca00078ec0ff */
[----:B------:R1:W2:Y:S02]  /*172c0*/  SHFL.IDX PT, R14, R2, RZ, 0x1f ;  /* 0x00001fff020e7589 */ /* 0x0002a400000e0000 */
.L_x_6645:
[----:B--2---:R-:W-:Y:S01]  /*172d0*/  ISETP.NE.AND P0, PT, R14, RZ, PT ;  /* 0x000000ff0e00720c */ /* 0x004fe20003f05270 */
[----:B------:R-:W-:-:S12]  /*172e0*/  BSSY B0, `(.L_x_6574) ;  /* 0x0000027000007945 */ /* 0x000fd80003800000 */
[----:B------:R-:W-:Y:S05]  /*172f0*/  @P0 BRA `(.L_x_6575) ;  /* 0x0000000000940947 */ /* 0x000fea0003800000 */
[----:B------:R-:W-:-:S03]  /*17300*/  UMOV UR4, 0xffffffff ;  /* 0xffffffff00047882 */ /* 0x000fc60000000000 */
[----:B------:R-:W-:Y:S05]  /*17310*/  BRA.DIV UR4, `(.L_x_6576) ;  /* 0x0000001e04e07947 */ /* 0x000fea000b800000 */
[----:B------:R-:W-:-:S13]  /*17320*/  ELECT P6, URZ, PT ;  /* 0x00000000003f782f */ /* 0x000fda00038c0000 */
.L_x_6648:
        /* <DEDUP_REMOVED lines=8> */
.L_x_6577:
        /* <DEDUP_REMOVED lines=13> */
.L_x_6649:
[----:B------:R-:W1:Y:S02]  /*17480*/  SYNCS.PHASECHK.TRANS64.TRYWAIT P0, [R7+URZ], R2 ;  /* 0x00000002070075a7 */ /* 0x000e64000800017f */
[----:B-1----:R-:W-:Y:S05]  /*17490*/  @!P0 BRA `(.L_x_6579) ;  /* 0x0000001c00b48947 */ /* 0x002fea0003800000 */
.L_x_6650:
[----:B------:R-:W-:Y:S05]  /*174a0*/  @!P2 BRA `(.L_x_6580) ;  /* 0x000000000004a947 */ /* 0x000fea0003800000 */
[----:B------:R-:W-:Y:S01]  /*174b0*/  BPT.TRAP 0x1 ;  /* 0x000000040000795c */ /* 0x000fe20000300000 */
.L_x_6580:
[----:B------:R-:W-:-:S04]  /*174c0*/  VIADD R0, R0, 0x34860 ;  /* 0x0003486000007836 */ /* 0x000fc80000000000 */
[----:B------:R-:W-:-:S04]  /*174d0*/  IMAD R4, R19, 0x8, R0 ;  /* 0x0000000813047824 */ /* 0x000fc800078e0200 */
[----:B------:R-:W2:Y:S02]  /*174e0*/  SYNCS.PHASECHK.TRANS64.TRYWAIT P0, [R4+URZ], R5 ;  /* 0x00000005040075a7 */ /* 0x000ea4000800017f */
[----:B--2---:R-:W-:Y:S05]  /*174f0*/  @!P0 BRA `(.L_x_6581) ;  /* 0x0000001c00b08947 */ /* 0x004fea0003800000 */
.L_x_6651:
[----:B------:R-:W-:-:S07]  /*17500*/  IMAD R3, R3, 0x8, R0 ;  /* 0x0000000803037824 */ /* 0x000fce00078e0200 */
.L_x_6582:
[----:B---3--:R3:W4:Y:S02]  /*17510*/  SYNCS.PHASECHK.TRANS64.TRYWAIT P0, [R3+URZ], R2 ;  /* 0x00000002030075a7 */ /* 0x008724000800017f */
[----:B----4-:R-:W-:Y:S05]  /*17520*/  @!P0 NANOSLEEP.SYNCS 0x989680 ;  /* 0x009896800000895d */ /* 0x010fea0003900000 */
[----:B------:R-:W4:Y:S02]  /*17530*/  @!P0 SYNCS.PHASECHK.TRANS64 P0, [R3+URZ], R2 ;  /* 0x00000002030085a7 */ /* 0x000f24000800007f */
[----:B----4-:R-:W-:Y:S05]  /*17540*/  @!P0 BRA `(.L_x_6582) ;  /* 0xfffffffc00f08947 */ /* 0x010fea000383ffff */
.L_x_6575:
[----:B------:R-:W-:Y:S05]  /*17550*/  BSYNC B0 ;  /* 0x0000000000007941 */ /* 0x000fea0003800000 */
.L_x_6574:
[----:B------:R-:W-:Y:S05]  /*17560*/  EXIT ;  /* 0x000000000000794d */ /* 0x000fea0003800000 */
.L_x_6422:
[----:B0-----:R0:W1:Y:S02]  /*17570*/  SYNCS.PHASECHK.TRANS64.TRYWAIT P1, [R0+URZ+0x34800], R3 ;  /* 0x03480003000075a7 */ /* 0x001064000802017f */
[----:B-1----:R-:W-:Y:S05]  /*17580*/  @!P1 NANOSLEEP.SYNCS 0x989680 ;  /* 0x009896800000995d */ /* 0x002fea0003900000 */
[----:B------:R-:W1:Y:S02]  /*17590*/  @!P1 SYNCS.PHASECHK.TRANS64 P1, [R0+URZ+0x34800], R3 ;  /* 0x03480003000095a7 */ /* 0x000e64000802007f */
[----:B-1----:R-:W-:Y:S05]  /*175a0*/  @!P1 BRA `(.L_x_6422) ;  /* 0xfffffffc00f09947 */ /* 0x002fea000383ffff */
[----:B------:R-:W-:Y:S05]  /*175b0*/  BRA `(.L_x_6583) ;  /* 0xfffffea400fc7947 */ /* 0x000fea000383ffff */
.L_x_6426:
[----:B-1----:R1:W2:Y:S02]  /*175c0*/  SYNCS.PHASECHK.TRANS64.TRYWAIT P2, [R10+URZ+0x34830], R3 ;  /* 0x034830030a0075a7 */ /* 0x0022a4000804017f */
[----:B--2---:R-:W-:Y:S05]  /*175d0*/  @!P2 NANOSLEEP.SYNCS 0x989680 ;  /* 0x009896800000a95d */ /* 0x004fea0003900000 */
[----:B------:R-:W2:Y:S02]  /*175e0*/  @!P2 SYNCS.PHASECHK.TRANS64 P2, [R10+URZ+0x34830], R3 ;  /* 0x034830030a00a5a7 */ /* 0x000ea4000804007f */
[----:B--2---:R-:W-:Y:S05]  /*175f0*/  @!P2 BRA `(.L_x_6426) ;  /* 0xfffffffc00f0a947 */ /* 0x004fea000383ffff */
[----:B------:R-:W-:Y:S05]  /*17600*/  BRA `(.L_x_6425) ;  /* 0xfffffea800207947 */ /* 0x000fea000383ffff */
.L_x_6431:
[----:B-1----:R1:W2:Y:S02]  /*17610*/  SYNCS.PHASECHK.TRANS64.TRYWAIT P2, [R0+URZ+0x34830], R21 ;  /* 0x03483015000075a7 */ /* 0x0022a4000804017f */
[----:B--2---:R-:W-:Y:S05]  /*17620*/  @!P2 NANOSLEEP.SYNCS 0x989680 ;  /* 0x009896800000a95d */ /* 0x004fea0003900000 */
[----:B------:R-:W2:Y:S02]  /*17630*/  @!P2 SYNCS.PHASECHK.TRANS64 P2, [R0+URZ+0x34830], R21 ;  /* 0x034830150000a5a7 */ /* 0x000ea4000804007f */
[----:B--2---:R-:W-:Y:S05]  /*17640*/  @!P2 BRA `(.L_x_6431) ;  /* 0xfffffffc00f0a947 */ /* 0x004fea000383ffff */
[----:B------:R-:W-:Y:S05]  /*17650*/  BRA `(.L_x_6428) ;  /* 0xffffff0000f87947 */ /* 0x000fea000383ffff */
.L_x_6435:
[----:B-1----:R-:W-:-:S04]  /*17660*/  IMAD.U32 R15, RZ, RZ, UR6 ;  /* 0x00000006ff0f7e24 */ /* 0x002fc8000f8e00ff */
[----:B------:R1:W2:Y:S03]  /*17670*/  SYNCS.PHASECHK.TRANS64.TRYWAIT P2, [R15+URZ+0x34850], R0 ;  /* 0x034850000f0075a7 */ /* 0x0002a6000804017f */
[----:B--2---:R-:W-:Y:S05]  /*17680*/  @!P2 NANOSLEEP.SYNCS 0x989680 ;  /* 0x009896800000a95d */ /* 0x004fea0003900000 */
[----:B------:R-:W2:Y:S02]  /*17690*/  @!P2 SYNCS.PHASECHK.TRANS64 P2, [R15+URZ+0x34850], R0 ;  /* 0x034850000f00a5a7 */ /* 0x000ea4000804007f */
[----:B--2---:R-:W-:Y:S05]  /*176a0*/  @!P2 BRA `(.L_x_6435) ;  /* 0xfffffffc00eca947 */ /* 0x004fea000383ffff */
[----:B------:R-:W-:Y:S05]  /*176b0*/  BRA `(.L_x_6432) ;  /* 0xffffff2800a47947 */ /* 0x000fea000383ffff */
.L_x_6440:
[----:B-1----:R1:W2:Y:S02]  /*176c0*/  SYNCS.PHASECHK.TRANS64.TRYWAIT P0, [R8+URZ+0x34850], R3 ;  /* 0x03485003080075a7 */ /* 0x0022a4000800017f */
[----:B--2---:R-:W-:Y:S05]  /*176d0*/  @!P0 NANOSLEEP.SYNCS 0x989680 ;  /* 0x009896800000895d */ /* 0x004fea0003900000 */
[----:B------:R-:W2:Y:S02]  /*176e0*/  @!P0 SYNCS.PHASECHK.TRANS64 P0, [R8+URZ+0x34850], R3 ;  /* 0x03485003080085a7 */ /* 0x000ea4000800007f */
[----:B--2---:R-:W-:Y:S05]  /*176f0*/  @!P0 BRA `(.L_x_6440) ;  /* 0xfffffffc00f08947 */ /* 0x004fea000383ffff */
[----:B------:R-:W-:Y:S05]  /*17700*/  BRA `(.L_x_6439) ;  /* 0xffffff5800547947 */ /* 0x000fea000383ffff */
.L_x_6485:
        /* <DEDUP_REMOVED lines=11> */
.L_x_6585:
[----:B------:R-:W-:Y:S05]  /*177c0*/  BSYNC B0 ;  /* 0x0000000000007941 */ /* 0x000fea0003800000 */
.L_x_6584:
[----:B------:R-:W-:Y:S05]  /*177d0*/  BRA `(.L_x_6586) ;  /* 0xffffffb400607947 */ /* 0x000fea000383ffff */
.L_x_6487:
[----:B------:R-:W-:Y:S01]  /*177e0*/  BSSY B0, `(.L_x_6587) ;  /* 0x0000006000007945 */ /* 0x000fe20003800000 */
[----:B------:R-:W-:-:S07]  /*177f0*/  IMAD.MOV.U32 R15, RZ, RZ, -0x1 ;  /* 0xffffffffff0f7424 */ /* 0x000fce00078e00ff */
[----:B01--4-:R-:W-:Y:S05]  /*17800*/  WARPSYNC.COLLECTIVE R15, `(.L_x_6588) ;  /* 0x000000000f0c7348 */ /* 0x013fea0003c00000 */
[----:B------:R-:W-:Y:S02]  /*17810*/  ELECT P6, UR62, PT ;  /* 0x00000000003e782f */ /* 0x000fe400038c0000 */
[----:B------:R-:W-:Y:S01]  /*17820*/  MOV R14, UR62 ;  /* 0x0000003e000e7c02 */ /* 0x000fe20008000f00 */
[----:B01--4-:R-:W-:Y:S10]  /*17830*/  ENDCOLLECTIVE ;  /* 0x000000000000791b */ /* 0x013ff40003800000 */
.L_x_6588:
[----:B------:R-:W-:Y:S05]  /*17840*/  BSYNC B0 ;  /* 0x0000000000007941 */ /* 0x000fea0003800000 */
.L_x_6587:
[----:B------:R-:W-:Y:S05]  /*17850*/  BRA `(.L_x_6589) ;  /* 0xffffffb400647947 */ /* 0x000fea000383ffff */
.L_x_6489:
[----:B--2---:R2:W3:Y:S02]  /*17860*/  SYNCS.PHASECHK.TRANS64.TRYWAIT P0, [R0+URZ+0x34840], R2 ;  /* 0x03484002000075a7 */ /* 0x0044e4000800017f */
[----:B---3--:R-:W-:Y:S05]  /*17870*/  @!P0 NANOSLEEP.SYNCS 0x989680 ;  /* 0x009896800000895d */ /* 0x008fea0003900000 */
[----:B------:R-:W3:Y:S02]  /*17880*/  @!P0 SYNCS.PHASECHK.TRANS64 P0, [R0+URZ+0x34840], R2 ;  /* 0x03484002000085a7 */ /* 0x000ee4000800007f */
[----:B---3--:R-:W-:Y:S05]  /*17890*/  @!P0 BRA `(.L_x_6489) ;  /* 0xfffffffc00f08947 */ /* 0x008fea000383ffff */
[----:B------:R-:W-:Y:S05]  /*178a0*/  BRA `(.L_x_6590) ;  /* 0xffffffb400c87947 */ /* 0x000fea000383ffff */
.L_x_6493:
[----:B------:R-:W2:Y:S01]  /*178b0*/  LDL.LU R11, [R1+0x44] ;  /* 0x00004400010b7983 */ /* 0x000ea20000300800 */
[----:B------:R-:W-:Y:S01]  /*178c0*/  IMAD.MOV.U32 R13, RZ, RZ, R3 ;  /* 0x000000ffff0d7224 */ /* 0x000fe200078e0003 */
[----:B------:R-:W-:Y:S01]  /*178d0*/  LOP3.LUT R7, R7, 0x7f, RZ, 0xc0, !PT ;  /* 0x0000007f07077812 */ /* 0x000fe200078ec0ff */
[----:B------:R-:W-:Y:S02]  /*178e0*/  IMAD.MOV.U32 R12, RZ, RZ, RZ ;  /* 0x000000ffff0c7224 */ /* 0x000fe400078e00ff */
[----:B------:R-:W-:Y:S01]  /*178f0*/  IMAD.MOV.U32 R15, RZ, RZ, -0x1 ;  /* 0xffffffffff0f7424 */ /* 0x000fe200078e00ff */
        /* <DEDUP_REMOVED lines=9> */
.L_x_6591:
[----:B------:R-:W-:Y:S02]  /*17990*/  IMAD.MOV.U32 R13, RZ, RZ, R4 ;  /* 0x000000ffff0d7224 */ /* 0x000fe400078e0004 */
[----:B------:R-:W-:-:S07]  /*179a0*/  IMAD.MOV.U32 R6, RZ, RZ, R14 ;  /* 0x000000ffff067224 */ /* 0x000fce00078e000e */
[----:B------:R-:W-:Y:S05]  /*179b0*/  WARPSYNC.COLLECTIVE R15, `(.L_x_6592) ;  /* 0x000000000f087348 */ /* 0x000fea0003c00000 */
[----:B------:R0:W1:Y:S02]  /*179c0*/  SHFL.IDX P6, R14, R13, R12, R11 ;  /* 0x0000000c0d0e7389 */ /* 0x00006400000c000b */
[----:B01----:R-:W-:Y:S01]  /*179d0*/  ENDCOLLECTIVE ;  /* 0x000000000000791b */ /* 0x003fe20003800000 */
.L_x_6592:
        /* <DEDUP_REMOVED lines=18> */
.L_x_6593:
[----:B------:R-:W-:Y:S01]  /*17b00*/  IMAD.MOV.U32 R13, RZ, RZ, R4 ;  /* 0x000000ffff0d7224 */ /* 0x000fe200078e0004 */
[----:B------:R-:W-:-:S07]  /*17b10*/  MOV R8, R14 ;  /* 0x0000000e00087202 */ /* 0x000fce0000000f00 */
[----:B------:R-:W-:Y:S05]  /*17b20*/  WARPSYNC.COLLECTIVE R15, `(.L_x_6594) ;  /* 0x000000000f087348 */ /* 0x000fea0003c00000 */
[----:B------:R0:W1:Y:S02]  /*17b30*/  SHFL.IDX P6, R14, R13, R12, R11 ;  /* 0x0000000c0d0e7389 */ /* 0x00006400000c000b */
[----:B01----:R-:W-:Y:S01]  /*17b40*/  ENDCOLLECTIVE ;  /* 0x000000000000791b */ /* 0x003fe20003800000 */
.L_x_6594:
[----:B------:R-:W-:Y:S01]  /*17b50*/  ULDC.64 UR4, c[0x0][0x208] ;  /* 0x0000820000047ab9 */ /* 0x000fe20000000a00 */
[----:B------:R-:W-:Y:S02]  /*17b60*/  IMAD.MOV.U32 R13, RZ, RZ, R3 ;  /* 0x000000ffff0d7224 */ /* 0x000fe400078e0003 */
[----:B------:R-:W-:Y:S02]  /*17b70*/  IMAD.MOV.U32 R12, RZ, RZ, 0x2 ;  /* 0x00000002ff0c7424 */ /* 0x000fe400078e00ff */
[----:B------:R-:W-:-:S05]  /*17b80*/  IMAD.MOV.U32 R5, RZ, RZ, R14 ;  /* 0x000000ffff057224 */ /* 0x000fca00078e000e */
[----:B------:R-:W-:Y:S01]  /*17b90*/  @!P2 LEA R7, P3, R10, R5, 0x1 ;  /* 0x000000050a07a211 */ /* 0x000fe200078608ff */
[----:B------:R-:W-:-:S04]  /*17ba0*/  VIADD R5, R0, 0x20 ;  /* 0x0000002000057836 */ /* 0x000fc80000000000 */
        /* <DEDUP_REMOVED lines=13> */
.L_x_6595:
[----:B------:R-:W-:Y:S02]  /*17c80*/  IMAD.MOV.U32 R13, RZ, RZ, R4 ;  /* 0x000000ffff0d7224 */ /* 0x000fe400078e0004 */
[----:B------:R-:W-:-:S07]  /*17c90*/  IMAD.MOV.U32 R6, RZ, RZ, R14 ;  /* 0x000000ffff067224 */ /* 0x000fce00078e000e */
[----:B------:R-:W-:Y:S05]  /*17ca0*/  WARPSYNC.COLLECTIVE R15, `(.L_x_6596) ;  /* 0x000000000f087348 */ /* 0x000fea0003c00000 */
[----:B------:R0:W1:Y:S02]  /*17cb0*/  SHFL.IDX P6, R14, R13, R12, R11 ;  /* 0x0000000c0d0e7389 */ /* 0x00006400000c000b */
[----:B01----:R-:W-:Y:S01]  /*17cc0*/  ENDCOLLECTIVE ;  /* 0x000000000000791b */ /* 0x003fe20003800000 */
.L_x_6596:
        /* <DEDUP_REMOVED lines=18> */
.L_x_6597:
[----:B------:R-:W-:Y:S02]  /*17df0*/  IMAD.MOV.U32 R13, RZ, RZ, R4 ;  /* 0x000000ffff0d7224 */ /* 0x000fe400078e0004 */
[----:B------:R-:W-:-:S07]  /*17e00*/  IMAD.MOV.U32 R6, RZ, RZ, R14 ;  /* 0x000000ffff067224 */ /* 0x000fce00078e000e */
[----:B------:R-:W-:Y:S05]  /*17e10*/  WARPSYNC.COLLECTIVE R15, `(.L_x_6598) ;  /* 0x000000000f087348 */ /* 0x000fea0003c00000 */
[----:B------:R0:W1:Y:S02]  /*17e20*/  SHFL.IDX P6, R14, R13, R12, R11 ;  /* 0x0000000c0d0e7389 */ /* 0x00006400000c000b */
[----:B01----:R-:W-:Y:S01]  /*17e30*/  ENDCOLLECTIVE ;  /* 0x000000000000791b */ /* 0x003fe20003800000 */
.L_x_6598:
        /* <DEDUP_REMOVED lines=18> */
.L_x_6599:
[----:B------:R-:W-:Y:S02]  /*17f60*/  IMAD.MOV.U32 R13, RZ, RZ, R4 ;  /* 0x000000ffff0d7224 */ /* 0x000fe400078e0004 */
[----:B------:R-:W-:-:S07]  /*17f70*/  IMAD.MOV.U32 R6, RZ, RZ, R14 ;  /* 0x000000ffff067224 */ /* 0x000fce00078e000e */
[----:B------:R-:W-:Y:S05]  /*17f80*/  WARPSYNC.COLLECTIVE R15, `(.L_x_6600) ;  /* 0x000000000f087348 */ /* 0x000fea0003c00000 */
[----:B------:R0:W1:Y:S02]  /*17f90*/  SHFL.IDX P6, R14, R13, R12, R11 ;  /* 0x0000000c0d0e7389 */ /* 0x00006400000c000b */
[----:B01----:R-:W-:Y:S01]  /*17fa0*/  ENDCOLLECTIVE ;  /* 0x000000000000791b */ /* 0x003fe20003800000 */
.L_x_6600:
        /* <DEDUP_REMOVED lines=18> */
.L_x_6601:
[----:B------:R-:W-:Y:S02]  /*180d0*/  IMAD.MOV.U32 R13, RZ, RZ, R4 ;  /* 0x000000ffff0d7224 */ /* 0x000fe400078e0004 */
[----:B------:R-:W-:-:S07]  /*180e0*/  IMAD.MOV.U32 R6, RZ, RZ, R14 ;  /* 0x000000ffff067224 */ /* 0x000fce00078e000e */
[----:B------:R-:W-:Y:S05]  /*180f0*/  WARPSYNC.COLLECTIVE R15, `(.L_x_6602) ;  /* 0x000000000f087348 */ /* 0x000fea0003c00000 */
[----:B------:R0:W1:Y:S02]  /*18100*/  SHFL.IDX P6, R14, R13, R12, R11 ;  /* 0x0000000c0d0e7389 */ /* 0x00006400000c000b */
[----:B01----:R-:W-:Y:S01]  /*18110*/  ENDCOLLECTIVE ;  /* 0x000000000000791b */ /* 0x003fe20003800000 */
.L_x_6602:
        /* <DEDUP_REMOVED lines=16> */
.L_x_6603:
[----:B------:R-:W-:-:S05]  /*18220*/  VIADD R7, R0, 0x60 ;  /* 0x0000006000077836 */ /* 0x000fca0000000000 */
[----:B------:R-:W-:Y:S01]  /*18230*/  ISETP.GE.AND P2, PT, R7, R2, PT ;  /* 0x000000020700720c */ /* 0x000fe20003f46270 */
[----:B------:R-:W-:Y:S02]  /*18240*/  IMAD.MOV.U32 R13, RZ, RZ, R4 ;  /* 0x000000ffff0d7224 */ /* 0x000fe400078e0004 */
[----:B------:R-:W-:-:S10]  /*18250*/  IMAD.MOV.U32 R6, RZ, RZ, R14 ;  /* 0x000000ffff067224 */ /* 0x000fd400078e000e */
[----:B------:R-:W-:Y:S05]  /*18260*/  WARPSYNC.COLLECTIVE R15, `(.L_x_6604) ;  /* 0x000000000f087348 */ /* 0x000fea0003c00000 */
[----:B------:R0:W1:Y:S02]  /*18270*/  SHFL.IDX P6, R14, R13, R12, R11 ;  /* 0x0000000c0d0e7389 */ /* 0x00006400000c000b */
[----:B01----:R-:W-:Y:S01]  /*18280*/  ENDCOLLECTIVE ;  /* 0x000000000000791b */ /* 0x003fe20003800000 */
.L_x_6604:
        /* <DEDUP_REMOVED lines=16> */
.L_x_6605:
[----:B------:R-:W-:Y:S02]  /*18390*/  IMAD.MOV.U32 R13, RZ, RZ, R4 ;  /* 0x000000ffff0d7224 */ /* 0x000fe400078e0004 */
[----:B------:R-:W-:-:S07]  /*183a0*/  IMAD.MOV.U32 R5, RZ, RZ, R14 ;  /* 0x000000ffff057224 */ /* 0x000fce00078e000e */
[----:B------:R-:W-:Y:S05]  /*183b0*/  WARPSYNC.COLLECTIVE R15, `(.L_x_6606) ;  /* 0x000000000f087348 */ /* 0x000fea0003c00000 */
[----:B------:R0:W1:Y:S02]  /*183c0*/  SHFL.IDX P6, R14, R13, R12, R11 ;  /* 0x0000000c0d0e7389 */ /* 0x00006400000c000b */
[----:B01----:R-:W-:Y:S01]  /*183d0*/  ENDCOLLECTIVE ;  /* 0x000000000000791b */ /* 0x003fe20003800000 */
.L_x_6606:
[----:B------:R-:W-:Y:S01]  /*183e0*/  IMAD.MOV.U32 R3, RZ, RZ, R14 ;  /* 0x000000ffff037224 */ /* 0x000fe200078e000e */
[----:B------:R-:W-:Y:S06]  /*183f0*/  BRA `(.L_x_6607) ;  /* 0xffffffb800587947 */ /* 0x000fec000383ffff */
.L_x_6498:
[----:B0-----:R0:W3:Y:S02]  /*18400*/  SYNCS.PHASECHK.TRANS64.TRYWAIT P0, [R18+URZ+0x34820], R0 ;  /* 0x03482000120075a7 */ /* 0x0010e4000800017f */
[----:B---3--:R-:W-:Y:S05]  /*18410*/  @!P0 NANOSLEEP.SYNCS 0x989680 ;  /* 0x009896800000895d */ /* 0x008fea0003900000 */
[----:B------:R-:W3:Y:S02]  /*18420*/  @!P0 SYNCS.PHASECHK.TRANS64 P0, [R18+URZ+0x34820], R0 ;  /* 0x03482000120085a7 */ /* 0x000ee4000800007f */
[----:B---3--:R-:W-:Y:S05]  /*18430*/  @!P0 BRA `(.L_x_6498) ;  /* 0xfffffffc00f08947 */ /* 0x008fea000383ffff */
[----:B------:R-:W-:Y:S05]  /*18440*/  BRA `(.L_x_6608) ;  /* 0xffffffb800cc7947 */ /* 0x000fea000383ffff */
.L_x_6507:
[----:B-1----:R1:W2:Y:S02]  /*18450*/  SYNCS.PHASECHK.TRANS64.TRYWAIT P0, [R3+URZ+0x34840], R2 ;  /* 0x03484002030075a7 */ /* 0x0022a4000800017f */
[----:B--2---:R-:W-:Y:S05]  /*18460*/  @!P0 NANOSLEEP.SYNCS 0x989680 ;  /* 0x009896800000895d */ /* 0x004fea0003900000 */
[----:B------:R-:W2:Y:S02]  /*18470*/  @!P0 SYNCS.PHASECHK.TRANS64 P0, [R3+URZ+0x34840], R2 ;  /* 0x03484002030085a7 */ /* 0x000ea4000800007f */
[----:B--2---:R-:W-:Y:S05]  /*18480*/  @!P0 BRA `(.L_x_6507) ;  /* 0xfffffffc00f08947 */ /* 0x004fea000383ffff */
[----:B------:R-:W-:Y:S05]  /*18490*/  BRA `(.L_x_6609) ;  /* 0xffffffbc00ac7947 */ /* 0x000fea000383ffff */
.L_x_6513:
[----:B0-----:R0:W1:Y:S02]  /*184a0*/  SYNCS.PHASECHK.TRANS64.TRYWAIT P0, [R3+URZ+0x60], R2 ;  /* 0x00006002030075a7 */ /* 0x001064000800017f */
[----:B-1----:R-:W-:Y:S05]  /*184b0*/  @!P0 NANOSLEEP.SYNCS 0x989680 ;  /* 0x009896800000895d */ /* 0x002fea0003900000 */
[----:B------:R-:W1:Y:S02]  /*184c0*/  @!P0 SYNCS.PHASECHK.TRANS64 P0, [R3+URZ+0x60], R2 ;  /* 0x00006002030085a7 */ /* 0x000e64000800007f */
[----:B-1----:R-:W-:Y:S05]  /*184d0*/  @!P0 BRA `(.L_x_6513) ;  /* 0xfffffffc00f08947 */ /* 0x002fea000383ffff */
[----:B------:R-:W-:Y:S05]  /*184e0*/  BRA `(.L_x_6610) ;  /* 0xffffffc000807947 */ /* 0x000fea000383ffff */
.L_x_6522:
[----:B-1----:R1:W2:Y:S02]  /*184f0*/  SYNCS.PHASECHK.TRANS64.TRYWAIT P0, [R3+URZ+0x34840], R2 ;  /* 0x03484002030075a7 */ /* 0x0022a4000800017f */
[----:B--2---:R-:W-:Y:S05]  /*18500*/  @!P0 NANOSLEEP.SYNCS 0x989680 ;  /* 0x009896800000895d */ /* 0x004fea0003900000 */
[----:B------:R-:W2:Y:S02]  /*18510*/  @!P0 SYNCS.PHASECHK.TRANS64 P0, [R3+URZ+0x34840], R2 ;  /* 0x03484002030085a7 */ /* 0x000ea4000800007f */
[----:B--2---:R-:W-:Y:S05]  /*18520*/  @!P0 BRA `(.L_x_6522) ;  /* 0xfffffffc00f08947 */ /* 0x004fea000383ffff */
[----:B------:R-:W-:Y:S05]  /*18530*/  BRA `(.L_x_6611) ;  /* 0xffffffc800147947 */ /* 0x000fea000383ffff */
.L_x_6528:
[----:B0-----:R0:W1:Y:S02]  /*18540*/  SYNCS.PHASECHK.TRANS64.TRYWAIT P0, [R2+URZ+0x60], R3 ;  /* 0x00006003020075a7 */ /* 0x001064000800017f */
[----:B-1----:R-:W-:Y:S05]  /*18550*/  @!P0 NANOSLEEP.SYNCS 0x989680 ;  /* 0x009896800000895d */ /* 0x002fea0003900000 */
[----:B------:R-:W1:Y:S02]  /*18560*/  @!P0 SYNCS.PHASECHK.TRANS64 P0, [R2+URZ+0x60], R3 ;  /* 0x00006003020085a7 */ /* 0x000e64000800007f */
[----:B-1----:R-:W-:Y:S05]  /*18570*/  @!P0 BRA `(.L_x_6528) ;  /* 0xfffffffc00f08947 */ /* 0x002fea000383ffff */
[----:B------:R-:W-:Y:S05]  /*18580*/  BRA `(.L_x_6612) ;  /* 0xffffffc800e87947 */ /* 0x000fea000383ffff */
.L_x_6537:
[----:B--2---:R2:W3:Y:S02]  /*18590*/  SYNCS.PHASECHK.TRANS64.TRYWAIT P0, [R2+URZ+0x34840], R3 ;  /* 0x03484003020075a7 */ /* 0x0044e4000800017f */
[----:B---3--:R-:W-:Y:S05]  /*185a0*/  @!P0 NANOSLEEP.SYNCS 0x989680 ;  /* 0x009896800000895d */ /* 0x008fea0003900000 */
[----:B------:R-:W3:Y:S02]  /*185b0*/  @!P0 SYNCS.PHASECHK.TRANS64 P0, [R2+URZ+0x34840], R3 ;  /* 0x03484003020085a7 */ /* 0x000ee4000800007f */
[----:B---3--:R-:W-:Y:S05]  /*185c0*/  @!P0 BRA `(.L_x_6537) ;  /* 0xfffffffc00f08947 */ /* 0x008fea000383ffff */
[----:B------:R-:W-:Y:S05]  /*185d0*/  BRA `(.L_x_6613) ;  /* 0xffffffd0004c7947 */ /* 0x000fea000383ffff */
.L_x_6543:
[----:B0-----:R0:W1:Y:S02]  /*185e0*/  SYNCS.PHASECHK.TRANS64.TRYWAIT P0, [R2+URZ+0x60], R5 ;  /* 0x00006005020075a7 */ /* 0x001064000800017f */
[----:B-1----:R-:W-:Y:S05]  /*185f0*/  @!P0 NANOSLEEP.SYNCS 0x989680 ;  /* 0x009896800000895d */ /* 0x002fea0003900000 */
[----:B------:R-:W1:Y:S02]  /*18600*/  @!P0 SYNCS.PHASECHK.TRANS64 P0, [R2+URZ+0x60], R5 ;  /* 0x00006005020085a7 */ /* 0x000e64000800007f */
[----:B-1----:R-:W-:Y:S05]  /*18610*/  @!P0 BRA `(.L_x_6543) ;  /* 0xfffffffc00f08947 */ /* 0x002fea000383ffff */
[----:B------:R-:W-:Y:S05]  /*18620*/  BRA `(.L_x_6614) ;  /* 0xffffffd400207947 */ /* 0x000fea000383ffff */
.L_x_6554:
[----:B--2---:R2:W3:Y:S02]  /*18630*/  SYNCS.PHASECHK.TRANS64.TRYWAIT P0, [R0+URZ+0x34860], R2 ;  /* 0x03486002000075a7 */ /* 0x0044e4000800017f */
[----:B---3--:R-:W-:Y:S05]  /*18640*/  @!P0 NANOSLEEP.SYNCS 0x989680 ;  /* 0x009896800000895d */ /* 0x008fea0003900000 */
[----:B------:R-:W3:Y:S02]  /*18650*/  @!P0 SYNCS.PHASECHK.TRANS64 P0, [R0+URZ+0x34860], R2 ;  /* 0x03486002000085a7 */ /* 0x000ee4000800007f */
[----:B---3--:R-:W-:Y:S05]  /*18660*/  @!P0 BRA `(.L_x_6554) ;  /* 0xfffffffc00f08947 */ /* 0x008fea000383ffff */
[----:B------:R-:W-:Y:S05]  /*18670*/  BRA `(.L_x_6615) ;  /* 0xffffffd800707947 */ /* 0x000fea000383ffff */
.L_x_6561:
        /* <DEDUP_REMOVED lines=9> */
.L_x_6617:
[----:B------:R-:W-:Y:S05]  /*18710*/  BSYNC B0 ;  /* 0x0000000000007941 */ /* 0x000fea0003800000 */
.L_x_6616:
        /* <DEDUP_REMOVED lines=9> */
.L_x_6618:
        /* <DEDUP_REMOVED lines=27> */
.L_x_6619:
        /* <DEDUP_REMOVED lines=8> */
.L_x_6620:
        /* <DEDUP_REMOVED lines=8> */
.L_x_6621:
        /* <DEDUP_REMOVED lines=8> */
.L_x_6622:
        /* <DEDUP_REMOVED lines=8> */
.L_x_6623:
        /* <DEDUP_REMOVED lines=9> */
.L_x_6624:
[----:B------:R-:W-:Y:S01]  /*18bf0*/  IMAD.MOV.U32 R9, RZ, RZ, R14 ;  /* 0x000000ffff097224 */ /* 0x000fe200078e000e */
[----:B------:R-:W-:Y:S06]  /*18c00*/  BRA `(.L_x_6625) ;  /* 0xffffffd800e47947 */ /* 0x000fec000383ffff */
.L_x_6564:
[----:B------:R-:W-:Y:S01]  /*18c10*/  BSSY B0, `(.L_x_6626) ;  /* 0x0000008000007945 */ /* 0x000fe20003800000 */
[----:B------:R-:W-:Y:S01]  /*18c20*/  MOV R13, R2 ;  /* 0x00000002000d7202 */ /* 0x000fe20000000f00 */
[----:B0-----:R-:W-:Y:S02]  /*18c30*/  IMAD.MOV.U32 R12, RZ, RZ, 0x1 ;  /* 0x00000001ff0c7424 */ /* 0x001fe400078e00ff */
[----:B------:R-:W-:Y:S02]  /*18c40*/  IMAD.MOV.U32 R11, RZ, RZ, RZ ;  /* 0x000000ffff0b7224 */ /* 0x000fe400078e00ff */
[----:B------:R-:W-:-:S07]  /*18c50*/  IMAD.MOV.U32 R15, RZ, RZ, -0x1 ;  /* 0xffffffffff0f7424 */ /* 0x000fce00078e00ff */
[----:B------:R-:W-:Y:S05]  /*18c60*/  WARPSYNC.COLLECTIVE R15, `(.L_x_6627) ;  /* 0x000000000f087348 */ /* 0x000fea0003c00000 */
[----:B------:R0:W1:Y:S02]  /*18c70*/  SHFL.UP P6, R14, R13, R12, R11 ;  /* 0x0400000c0d0e7389 */ /* 0x00006400000c000b */
[----:B01----:R-:W-:Y:S01]  /*18c80*/  ENDCOLLECTIVE ;  /* 0x000000000000791b */ /* 0x003fe20003800000 */
.L_x_6627:
[----:B------:R-:W-:Y:S05]  /*18c90*/  BSYNC B0 ;  /* 0x0000000000007941 */ /* 0x000fea0003800000 */
.L_x_6626:
        /* <DEDUP_REMOVED lines=10> */
.L_x_6628:
        /* <DEDUP_REMOVED lines=8> */
.L_x_6629:
        /* <DEDUP_REMOVED lines=8> */
.L_x_6630:
        /* <DEDUP_REMOVED lines=8> */
.L_x_6631:
        /* <DEDUP_REMOVED lines=9> */
.L_x_6632:
[----:B------:R-:W-:Y:S01]  /*18f50*/  IMAD.MOV.U32 R9, RZ, RZ, R14 ;  /* 0x000000ffff097224 */ /* 0x000fe200078e000e */
[----:B------:R-:W-:Y:S06]  /*18f60*/  BRA `(.L_x_6633) ;  /* 0xffffffd800bc7947 */ /* 0x000fec000383ffff */
.L_x_6566:
[----:B------:R-:W-:Y:S01]  /*18f70*/  BSSY B0, `(.L_x_6634) ;  /* 0x0000006000007945 */ /* 0x000fe20003800000 */
[----:B------:R-:W-:Y:S01]  /*18f80*/  PLOP3.LUT P6, PT, P6, PT, PT, 0x8, 0x0 ;  /* 0x000000000000781c */ /* 0x000fe200037ce170 */
[----:B------:R-:W-:-:S12]  /*18f90*/  IMAD.MOV.U32 R15, RZ, RZ, -0x1 ;  /* 0xffffffffff0f7424 */ /* 0x000fd800078e00ff */
[----:B01----:R-:W-:Y:S05]  /*18fa0*/  WARPSYNC.COLLECTIVE R15, `(.L_x_6635) ;  /* 0x000000000f087348 */ /* 0x003fea0003c00000 */
[----:B------:R-:W-:Y:S01]  /*18fb0*/  VOTE.ANY R14, PT, P6 ;  /* 0x00000000000e7806 */ /* 0x000fe200030e0100 */
[----:B01----:R-:W-:Y:S06]  /*18fc0*/  ENDCOLLECTIVE ;  /* 0x000000000000791b */ /* 0x003fec0003800000 */
.L_x_6635:
[----:B------:R-:W-:Y:S05]  /*18fd0*/  BSYNC B0 ;  /* 0x0000000000007941 */ /* 0x000fea0003800000 */
.L_x_6634:
        /* <DEDUP_REMOVED lines=9> */
.L_x_6636:
[----:B------:R-:W-:Y:S02]  /*19070*/  IMAD.MOV.U32 R13, RZ, RZ, R7 ;  /* 0x000000ffff0d7224 */ /* 0x000fe400078e0007 */
[----:B------:R-:W-:-:S07]  /*19080*/  IMAD.MOV.U32 R6, RZ, RZ, R14 ;  /* 0x000000ffff067224 */ /* 0x000fce00078e000e */
[----:B------:R-:W-:Y:S05]  /*19090*/  WARPSYNC.COLLECTIVE R15, `(.L_x_6637) ;  /* 0x000000000f087348 */ /* 0x000fea0003c00000 */
[----:B------:R0:W1:Y:S02]  /*190a0*/  SHFL.IDX P6, R14, R13, R12, R11 ;  /* 0x0000000c0d0e7389 */ /* 0x00006400000c000b */
[----:B01----:R-:W-:Y:S01]  /*190b0*/  ENDCOLLECTIVE ;  /* 0x000000000000791b */ /* 0x003fe20003800000 */
.L_x_6637:
[----:B------:R-:W-:Y:S01]  /*190c0*/  IMAD.MOV.U32 R7, RZ, RZ, R14 ;  /* 0x000000ffff077224 */ /* 0x000fe200078e000e */
[----:B------:R-:W-:Y:S06]  /*190d0*/  BRA `(.L_x_6638) ;  /* 0xffffffd8009c7947 */ /* 0x000fec000383ffff */
.L_x_6568:
[----:B------:R-:W-:Y:S01]  /*190e0*/  BSSY B0, `(.L_x_6639) ;  /* 0x0000007000007945 */ /* 0x000fe20003800000 */
[----:B------:R-:W-:Y:S02]  /*190f0*/  IMAD.MOV.U32 R13, RZ, RZ, R2 ;  /* 0x000000ffff0d7224 */ /* 0x000fe400078e0002 */
[----:B------:R-:W-:Y:S02]  /*19100*/  IMAD.MOV.U32 R11, RZ, RZ, 0x1f ;  /* 0x0000001fff0b7424 */ /* 0x000fe400078e00ff */
[----:B------:R-:W-:-:S07]  /*19110*/  IMAD.MOV.U32 R15, RZ, RZ, -0x1 ;  /* 0xffffffffff0f7424 */ /* 0x000fce00078e00ff */
[----:B-1234-:R-:W-:Y:S05]  /*19120*/  WARPSYNC.COLLECTIVE R15, `(.L_x_6640) ;  /* 0x000000000f087348 */ /* 0x01efea0003c00000 */
[----:B------:R0:W0:Y:S02]  /*19130*/  SHFL.IDX P6, R14, R13, R12, R11 ;  /* 0x0000000c0d0e7389 */ /* 0x00002400000c000b */
[----:B01234-:R-:W-:Y:S01]  /*19140*/  ENDCOLLECTIVE ;  /* 0x000000000000791b */ /* 0x01ffe20003800000 */
.L_x_6640:
[----:B------:R-:W-:Y:S05]  /*19150*/  BSYNC B0 ;  /* 0x0000000000007941 */ /* 0x000fea0003800000 */
.L_x_6639:
[----:B------:R-:W-:Y:S01]  /*19160*/  IMAD.MOV.U32 R2, RZ, RZ, R14 ;  /* 0x000000ffff027224 */ /* 0x000fe200078e000e */
[----:B------:R-:W-:Y:S06]  /*19170*/  BRA `(.L_x_6641) ;  /* 0xffffffd8008c7947 */ /* 0x000fec000383ffff */
.L_x_6572:
[----:B0-----:R0:W1:Y:S02]  /*19180*/  SYNCS.PHASECHK.TRANS64.TRYWAIT P0, [R0+URZ+0x34820], R3 ;  /* 0x03482003000075a7 */ /* 0x001064000800017f */
[----:B-1----:R-:W-:Y:S05]  /*19190*/  @!P0 NANOSLEEP.SYNCS 0x989680 ;  /* 0x009896800000895d */ /* 0x002fea0003900000 */
[----:B------:R-:W1:Y:S02]  /*191a0*/  @!P0 SYNCS.PHASECHK.TRANS64 P0, [R0+URZ+0x34820], R3 ;  /* 0x03482003000085a7 */ /* 0x000e64000800007f */
[----:B-1----:R-:W-:Y:S05]  /*191b0*/  @!P0 BRA `(.L_x_6572) ;  /* 0xfffffffc00f08947 */ /* 0x002fea000383ffff */
[----:B------:R-:W-:Y:S05]  /*191c0*/  BRA `(.L_x_6642) ;  /* 0xffffffe000247947 */ /* 0x000fea000383ffff */
.L_x_6573:
        /* <DEDUP_REMOVED lines=11> */
.L_x_6644:
[----:B------:R-:W-:Y:S05]  /*19280*/  BSYNC B0 ;  /* 0x0000000000007941 */ /* 0x000fea0003800000 */
.L_x_6643:
[----:B------:R-:W-:Y:S05]  /*19290*/  BRA `(.L_x_6645) ;  /* 0xffffffe0000c7947 */ /* 0x000fea000383ffff */
.L_x_6576:
[----:B------:R-:W-:Y:S01]  /*192a0*/  BSSY B1, `(.L_x_6646) ;  /* 0x0000006000017945 */ /* 0x000fe20003800000 */
[----:B------:R-:W-:-:S07]  /*192b0*/  IMAD.MOV.U32 R15, RZ, RZ, -0x1 ;  /* 0xffffffffff0f7424 */ /* 0x000fce00078e00ff */
[----:B01----:R-:W-:Y:S05]  /*192c0*/  WARPSYNC.COLLECTIVE R15, `(.L_x_6647) ;  /* 0x000000000f0c7348 */ /* 0x003fea0003c00000 */
[----:B------:R-:W-:Y:S02]  /*192d0*/  ELECT P6, UR62, PT ;  /* 0x00000000003e782f */ /* 0x000fe400038c0000 */
[----:B------:R-:W-:Y:S01]  /*192e0*/  MOV R14, UR62 ;  /* 0x0000003e000e7c02 */ /* 0x000fe20008000f00 */
[----:B01----:R-:W-:Y:S10]  /*192f0*/  ENDCOLLECTIVE ;  /* 0x000000000000791b */ /* 0x003ff40003800000 */
.L_x_6647:
[----:B------:R-:W-:Y:S05]  /*19300*/  BSYNC B1 ;  /* 0x0000000000017941 */ /* 0x000fea0003800000 */
.L_x_6646:
[----:B------:R-:W-:Y:S05]  /*19310*/  BRA `(.L_x_6648) ;  /* 0xffffffe000047947 */ /* 0x000fea000383ffff */
.L_x_6578:
[----:B0-----:R0:W1:Y:S02]  /*19320*/  SYNCS.PHASECHK.TRANS64.TRYWAIT P0, [R6+URZ], R5 ;  /* 0x00000005060075a7 */ /* 0x001064000800017f */
[----:B-1----:R-:W-:Y:S05]  /*19330*/  @!P0 NANOSLEEP.SYNCS 0x989680 ;  /* 0x009896800000895d */ /* 0x002fea0003900000 */
[----:B------:R-:W1:Y:S02]  /*19340*/  @!P0 SYNCS.PHASECHK.TRANS64 P0, [R6+URZ], R5 ;  /* 0x00000005060085a7 */ /* 0x000e64000800007f */
[----:B-1----:R-:W-:Y:S05]  /*19350*/  @!P0 BRA `(.L_x_6578) ;  /* 0xfffffffc00f08947 */ /* 0x002fea000383ffff */
[----:B------:R-:W-:Y:S05]  /*19360*/  BRA `(.L_x_6649) ;  /* 0xffffffe000447947 */ /* 0x000fea000383ffff */
.L_x_6579:
[----:B-1----:R1:W2:Y:S02]  /*19370*/  SYNCS.PHASECHK.TRANS64.TRYWAIT P0, [R7+URZ], R2 ;  /* 0x00000002070075a7 */ /* 0x0022a4000800017f */
[----:B--2---:R-:W-:Y:S05]  /*19380*/  @!P0 NANOSLEEP.SYNCS 0x989680 ;  /* 0x009896800000895d */ /* 0x004fea0003900000 */
[----:B------:R-:W2:Y:S02]  /*19390*/  @!P0 SYNCS.PHASECHK.TRANS64 P0, [R7+URZ], R2 ;  /* 0x00000002070085a7 */ /* 0x000ea4000800007f */
[----:B--2---:R-:W-:Y:S05]  /*193a0*/  @!P0 BRA `(.L_x_6579) ;  /* 0xfffffffc00f08947 */ /* 0x004fea000383ffff */
[----:B------:R-:W-:Y:S05]  /*193b0*/  BRA `(.L_x_6650) ;  /* 0xffffffe000387947 */ /* 0x000fea000383ffff */
.L_x_6581:
[----:B--2---:R2:W3:Y:S02]  /*193c0*/  SYNCS.PHASECHK.TRANS64.TRYWAIT P0, [R4+URZ], R5 ;  /* 0x00000005040075a7 */ /* 0x0044e4000800017f */
[----:B---3--:R-:W-:Y:S05]  /*193d0*/  @!P0 NANOSLEEP.SYNCS 0x989680 ;  /* 0x009896800000895d */ /* 0x008fea0003900000 */
[----:B------:R-:W3:Y:S02]  /*193e0*/  @!P0 SYNCS.PHASECHK.TRANS64 P0, [R4+URZ], R5 ;  /* 0x00000005040085a7 */ /* 0x000ee4000800007f */
[----:B---3--:R-:W-:Y:S05]  /*193f0*/  @!P0 BRA `(.L_x_6581) ;  /* 0xfffffffc00f08947 */ /* 0x008fea000383ffff */
[----:B------:R-:W-:Y:S05]  /*19400*/  BRA `(.L_x_6651) ;  /* 0xffffffe0003c7947 */ /* 0x000fea000383ffff */
.L_x_6652:
        /* <DEDUP_REMOVED lines=15> */
.L_x_14858:


//--------------------- .text._ZN7cutlass13device_kernelIN5flash11enable_sm90INS1_16FlashAttnFwdSm90INS1_25CollectiveMainloopFwdSm90ILi2EN4cute5tupleIJNS5_1CILi1EEES8_S8_EEENS6_IJNS7_ILi128EEENS7_ILi176EEESA_EEELi128ENS_6half_tEfNS_4arch4Sm90ELb0ELb0ELb1ELb1ELb0ELb1ELb0ELb1ELb1ELb1ELb1ELb0EEENS1_21CollectiveEpilogueFwdINS6_IJSA_SA_SB_EEES9_SD_SF_Li256ELb1ELb1ELb1ELb0EEENS1_36VarlenDynamicPersistentTileSchedulerILi128ELi176ELi256ELi128ELb1ELb1ELb1ELb0ELb1ELb1EEEEEEEEEvNT_6ParamsE --------------------------
	.section	.text._ZN7cutlass13device_kernelIN5flash11enable_sm90INS1_16FlashAttnFwdSm90INS1_25CollectiveMainloopFwdSm90ILi2EN4cute5tupleIJNS5_1CILi1EEES8_S8_EEENS6_IJNS7_ILi128EEENS7_ILi176EEESA_EEELi128ENS_6half_tEfNS_4arch4Sm90ELb0ELb0ELb1ELb1ELb0ELb1ELb0ELb1ELb1ELb1ELb1ELb0EEENS1_21CollectiveEpilogueFwdINS6_IJSA_SA_SB_EEES9_SD_SF_Li256ELb1ELb1ELb1ELb0EEENS1_36VarlenDynamicPersistentTileSchedulerILi128ELi176ELi256ELi128ELb1ELb1ELb1ELb0ELb1ELb1EEEEEEEEEvNT_6ParamsE,"ax",@progbits
	.align	128
.text._ZN7cutlass13device_kernelIN5flash11enable_sm90INS1_16FlashAttnFwdSm90INS1_25CollectiveMainloopFwdSm90ILi2EN4cute5tupleIJNS5_1CILi1EEES8_S8_EEENS6_IJNS7_ILi128EEENS7_ILi176EEESA_EEELi128ENS_6half_tEfNS_4arch4Sm90ELb0ELb0ELb1ELb1ELb0ELb1ELb0ELb1ELb1ELb1ELb1ELb0EEENS1_21CollectiveEpilogueFwdINS6_IJSA_SA_SB_EEES9_SD_SF_Li256ELb1ELb1ELb1ELb0EEENS1_36VarlenDynamicPersistentTileSchedulerILi128ELi176ELi256ELi128ELb1ELb1ELb1ELb0ELb1ELb1EEEEEEEEEvNT_6ParamsE:
        .type           _ZN7cutlass13device_kernelIN5flash11enable_sm90INS1_16FlashAttnFwdSm90INS1_25CollectiveMainloopFwdSm90ILi2EN4cute5tupleIJNS5_1CILi1EEES8_S8_EEENS6_IJNS7_ILi128EEENS7_ILi176EEESA_EEELi128ENS_6half_tEfNS_4arch4Sm90ELb0ELb0ELb1ELb1ELb0ELb1ELb0ELb1ELb1ELb1ELb1ELb0EEENS1_21CollectiveEpilogueFwdINS6_IJSA_SA_SB_EEES9_SD_SF_Li256ELb1ELb1ELb1ELb0EEENS1_36VarlenDynamicPersistentTileSchedulerILi128ELi176ELi256ELi128ELb1ELb1ELb1ELb0ELb1ELb1EEEEEEEEEvNT_6ParamsE,@function
        .size           _ZN7cutlass13device_kernelIN5flash11enable_sm90INS1_16FlashAttnFwdSm90INS1_25CollectiveMainloopFwdSm90ILi2EN4cute5tupleIJNS5_1CILi1EEES8_S8_EEENS6_IJNS7_ILi128EEENS7_ILi176EEESA_EEELi128ENS_6half_tEfNS_4arch4Sm90ELb0ELb0ELb1ELb1ELb0ELb1ELb0ELb1ELb1ELb1ELb1ELb0EEENS1_21CollectiveEpilogueFwdINS6_IJSA_SA_SB_EEES9_SD_SF_Li256ELb1ELb1ELb1ELb0EEENS1_36VarlenDynamicPersistentTileSchedulerILi128ELi176ELi256ELi128ELb1ELb1ELb1ELb0ELb1ELb1EEEEEEEEEvNT_6ParamsE,(.L_x_14859 - _ZN7cutlass13device_kernelIN5flash11enable_sm90INS1_16FlashAttnFwdSm90INS1_25CollectiveMainloopFwdSm90ILi2EN4cute5tupleIJNS5_1CILi1EEES8_S8_EEENS6_IJNS7_ILi128EEENS7_ILi176EEESA_EEELi128ENS_6half_tEfNS_4arch4Sm90ELb0ELb0ELb1ELb1ELb0ELb1ELb0ELb1ELb1ELb1ELb1ELb0EEENS1_21CollectiveEpilogueFwdINS6_IJSA_SA_SB_EEES9_SD_SF_Li256ELb1ELb1ELb1ELb0EEENS1_36VarlenDynamicPersistentTileSchedulerILi128ELi176ELi256ELi128ELb1ELb1ELb1ELb0ELb1ELb1EEEEEEEEEvNT_6ParamsE)
        .other          _ZN7cutlass13device_kernelIN5flash11enable_sm90INS1_16FlashAttnFwdSm90INS1_25CollectiveMainloopFwdSm90ILi2EN4cute5tupleIJNS5_1CILi1EEES8_S8_EEENS6_IJNS7_ILi128EEENS7_ILi176EEESA_EEELi128ENS_6half_tEfNS_4arch4Sm90ELb0ELb0ELb1ELb1ELb0ELb1ELb0ELb1ELb1ELb1ELb1ELb0EEENS1_21CollectiveEpilogueFwdINS6_IJSA_SA_SB_EEES9_SD_SF_Li256ELb1ELb1ELb1ELb0EEENS1_36VarlenDynamicPersistentTileSchedulerILi128ELi176ELi256ELi128ELb1ELb1ELb1ELb0ELb1ELb1EEEEEEEEEvNT_6ParamsE,@"STO_CUDA_ENTRY STV_DEFAULT"
_ZN7cutlass13device_kernelIN5flash11enable_sm90INS1_16FlashAttnFwdSm90INS1_25CollectiveMainloopFwdSm90ILi2EN4cute5tupleIJNS5_1CILi1EEES8_S8_EEENS6_IJNS7_ILi128EEENS7_ILi176EEESA_EEELi128ENS_6half_tEfNS_4arch4Sm90ELb0ELb0ELb1ELb1ELb0ELb1ELb0ELb1ELb1ELb1ELb1ELb0EEENS1_21CollectiveEpilogueFwdINS6_IJSA_SA_SB_EEES9_SD_SF_Li256ELb1ELb1ELb1ELb0EEENS1_36VarlenDynamicPersistentTileSchedulerILi128ELi176ELi256ELi128ELb1ELb1ELb1ELb0ELb1ELb1EEEEEEEEEvNT_6ParamsE:
        /* <DEDUP_REMOVED lines=24> */
.L_x_6654:
[----:B------:R-:W-:Y:S05]  /*0180*/  BSYNC B0 ;  /* 0x0000000000007941 */ /* 0x000fea0003800000 */
.L_x_6653:
        /* <DEDUP_REMOVED lines=41> */
.L_x_6655:
        /* <DEDUP_REMOVED lines=22> */
.L_x_6656:
        /* <DEDUP_REMOVED lines=18> */
.L_x_6657:
        /* <DEDUP_REMOVED lines=22> */
.L_x_6658:
        /* <DEDUP_REMOVED lines=22> */
.L_x_6659:
[----:B------:R-:W-:Y:S01]  /*0960*/  PLOP3.LUT P0, PT, PT, PT, UP0, 0x80, 0x0 ;  /* 0x000000000000781c */ /* 0x000fe20003f0f008 */
[----:B------:R-:W-:Y:S01]  /*0970*/  UMOV UR60, 0x1 ;  /* 0x00000001003c7882 */ /* 0x000fe20000000000 */
[----:B------:R-:W-:Y:S01]  /*0980*/  NOP ;  /* 0x0000000000007918 */ /* 0x000fe20000000000 */
[----:B------:R-:W-:Y:S01]  /*0990*/  USEL UR60, UR60, 0x2, !UP0 ;  /* 0x000000023c3c7887 */ /* 0x000fe2000c000000 */
[----:B------:R-:W-:Y:S01]  /*09a0*/  BSSY B9, `(.L_x_6660) ;  /* 0x0002895000097945 */ /* 0x000fe20003800000 */
[----:B012-4-:R-:W-:Y:S08]  /*09b0*/  BAR.SYNC.DEFER_BLOCKING 0x0 ;  /* 0x0000000000007b1d */ /* 0x017ff00000010000 */
[----:B------:R-:W-:Y:S05]  /*09c0*/  @!P0 BRA `(.L_x_6661) ;  /* 0x0000020c00608947 */ /* 0x000fea0003800000 */
.L_x_6662:
[----:B------:R-:W-:-:S08]  /*09d0*/  NOP ;  /* 0x0000000000007918 */ /* 0x000fd00000000000 */
[----:B------:R-:W0:Y:S02]  /*09e0*/  USETMAXREG.TRY_ALLOC.CTAPOOL UP0, 0xf0 ;  /* 0x000000f0000079c8 */ /* 0x000e240008000600 */
[----:B0-----:R-:W-:-:S13]  /*09f0*/  PLOP3.LUT P0, PT, PT, PT, UP0, 0x80, 0x0 ;  /* 0x000000000000781c */ /* 0x001fda0003f0f008 */
[----:B------:R-:W-:Y:S05]  /*0a00*/  @!P0 BRA `(.L_x_6662) ;  /* 0xfffffffc00f08947 */ /* 0x000fea000383ffff */
[----:B------:R-:W2:Y:S01]  /*0a10*/  LDL.LU R0, [R1] ;  /* 0x0000000001007983 */ /* 0x000ea20000300800 */
[----:B------:R-:W-:Y:S01]  /*0a20*/  SHF.R.U32.HI R2, RZ, 0x7, R6 ;  /* 0x00000007ff027819 */ /* 0x000fe20000011606 */
[----:B------:R-:W0:Y:S01]  /*0a30*/  S2UR UR5, SR_CgaCtaId ;  /* 0x00000000000579c3 */ /* 0x000e220000008800 */
[----:B------:R-:W-:-:S07]  /*0a40*/  UMOV UR4, 0x400 ;  /* 0x0000040000047882 */ /* 0x000fce0000000000 */
[----:B------:R-:W-:Y:S06]  /*0a50*/  BAR.ARV 0x8, 0x180 ;  /* 0x0206000000007b1d */ /* 0x000fec0000002000 */
[----:B------:R-:W-:-:S13]  /*0a60*/  ISETP.NE.AND P0, PT, R2, 0x1, PT ;  /* 0x000000010200780c */ /* 0x000fda0003f05270 */
[----:B------:R-:W-:Y:S06]  /*0a70*/  @!P0 BAR.ARV 0x9, 0x100 ;  /* 0x0244000000008b1d */ /* 0x000fec0000002000 */
[----:B0-----:R-:W-:Y:S02]  /*0a80*/  ULEA UR4, UR5, UR4, 0x18 ;  /* 0x0000000405047291 */ /* 0x001fe4000f8ec03f */
[----:B------:R-:W-:Y:S04]  /*0a90*/  BAR.SYNC.DEFER_BLOCKING 0x5, 0x180 ;  /* 0x0146000000007b1d */ /* 0x000fe80000010000 */
[----:B------:R-:W-:-:S02]  /*0aa0*/  IMAD.U32 R2, RZ, RZ, UR4 ;  /* 0x00000004ff027e24 */ /* 0x000fc4000f8e00ff */
[----:B------:R-:W-:-:S03]  /*0ab0*/  ULDC UR4, c[0x0][0xc3c] ;  /* 0x00030f0000047ab9 */ /* 0x000fc60000000800 */
[----:B------:R-:W0:Y:S01]  /*0ac0*/  LDS.128 R148, [R2+0x348d0] ;  /* 0x0348d00002947984 */ /* 0x000e220000000c00 */
[----:B------:R-:W-:Y:S06]  /*0ad0*/  BAR.ARV 0x4, 0x180 ;  /* 0x0106000000007b1d */ /* 0x000fec0000002000 */
[----:B--2---:R-:W-:-:S04]  /*0ae0*/  LOP3.LUT R0, R0, 0xffffffdf, RZ, 0xc0, !PT ;  /* 0xffffffdf00007812 */ /* 0x004fc800078ec0ff */
[----:B------:R-:W-:Y:S02]  /*0af0*/  @P0 LOP3.LUT R0, R0, 0x20, RZ, 0xfc, !PT ;  /* 0x0000002000000812 */ /* 0x000fe400078efcff */
[----:B0-----:R-:W-:-:S03]  /*0b00*/  ISETP.GE.AND P0, PT, R151, UR4, PT ;  /* 0x0000000497007c0c */ /* 0x001fc6000bf06270 */
[----:B------:R0:W-:Y:S10]  /*0b10*/  STL [R1], R0 ;  /* 0x0000000001007387 */ /* 0x0001f40000100800 */
[----:B0-----:R-:W-:Y:S05]  /*0b20*/  @P0 BRA `(.L_x_6663) ;  /* 0x0000028400f00947 */ /* 0x001fea0003800000 */
        /* <DEDUP_REMOVED lines=11> */
[----:B------:R-:W-:Y:S02]  /*0be0*/  SHF.L.U32 R6, R5, 0x5, RZ ;  /* 0x0000000505067819 */ /* 0x000fe400000006ff */
[----:B------:R-:W-:Y:S01]  /*0bf0*/  SHF.R.S32.HI R14, RZ, 0x7, R3 ;  /* 0x00000007ff0e7819 */ /* 0x000fe20000011403 */
[----:B------:R-:W-:Y:S01]  /*0c00*/  IMAD.IADD R21, R13, 0x1, -R4 ;  /* 0x000000010d157824 */ /* 0x000fe200078e0a04 */
[----:B------:R-:W-:-:S02]  /*0c10*/  LEA.HI R4, R0, R13, RZ, 0x4 ;  /* 0x0000000d00047211 */ /* 0x000fc400078f20ff */
[----:B------:R-:W-:Y:S02]  /*0c20*/  LOP3.LUT R6, R6, 0xfffffc00, RZ, 0xc0, !PT ;  /* 0xfffffc0006067812 */ /* 0x000fe400078ec0ff */
[----:B------:R-:W-:Y:S02]  /*0c30*/  SHF.R.S32.HI R8, RZ, 0x1f, R21 ;  /* 0x0000001fff087819 */ /* 0x000fe40000011415 */
[----:B------:R-:W-:Y:S02]  /*0c40*/  LOP3.LUT R5, R4, 0x3fffff0, RZ, 0xc0, !PT ;  /* 0x03fffff004057812 */ /* 0x000fe400078ec0ff */
[CC--:B------:R-:W-:Y:S02]  /*0c50*/  LEA.HI R9, R8.reuse, R21.reuse, RZ, 0x2 ;  /* 0x0000001508097211 */ /* 0x0c0fe400078f10ff */
[----:B------:R-:W-:Y:S01]  /*0c60*/  LEA.HI R8, R8, R21, RZ, 0x5 ;  /* 0x0000001508087211 */ /* 0x000fe200078f28ff */
[----:B------:R-:W-:Y:S01]  /*0c70*/  IMAD.IADD R5, R13, 0x1, -R5 ;  /* 0x000000010d057824 */ /* 0x000fe200078e0a05 */
[----:B------:R-:W-:-:S02]  /*0c80*/  SHF.R.S32.HI R10, RZ, 0x2, R9 ;  /* 0x00000002ff0a7819 */ /* 0x000fc40000011409 */
[----:B------:R-:W-:Y:S02]  /*0c90*/  SHF.R.S32.HI R7, RZ, 0x1f, R9 ;  /* 0x0000001fff077819 */ /* 0x000fe40000011409 */
[----:B------:R-:W-:Y:S02]  /*0ca0*/  LEA.HI R3, R3, R14, RZ, 0x1 ;  /* 0x0000000e03037211 */ /* 0x000fe400078f08ff */
[----:B------:R-:W-:Y:S02]  /*0cb0*/  LEA.HI R7, R7, R10, RZ, 0x3 ;  /* 0x0000000a07077211 */ /* 0x000fe400078f18ff */
[----:B------:R-:W-:Y:S02]  /*0cc0*/  SHF.R.S32.HI R8, RZ, 0x5, R8 ;  /* 0x00000005ff087819 */ /* 0x000fe40000011408 */
[----:B------:R-:W-:Y:S01]  /*0cd0*/  LOP3.LUT R11, R7, 0xfffffff8, RZ, 0xc0, !PT ;  /* 0xfffffff8070b7812 */ /* 0x000fe200078ec0ff */
[----:B------:R-:W-:Y:S01]  /*0ce0*/  IMAD R7, R5, 0x40, R6 ;  /* 0x0000004005077824 */ /* 0x000fe200078e0206 */
[----:B------:R-:W-:-:S02]  /*0cf0*/  SHF.R.S32.HI R5, RZ, 0x4, R4 ;  /* 0x00000004ff057819 */ /* 0x000fc40000011404 */
[----:B------:R-:W-:Y:S01]  /*0d00*/  LOP3.LUT R3, R3, 0x3fffffe, RZ, 0xc0, !PT ;  /* 0x03fffffe03037812 */ /* 0x000fe200078ec0ff */
[----:B------:R-:W-:Y:S01]  /*0d10*/  IMAD.IADD R11, R10, 0x1, -R11 ;  /* 0x000000010a0b7824 */ /* 0x000fe200078e0a0b */
[----:B------:R-:W-:Y:S02]  /*0d20*/  LEA.HI R4, R4, R5, RZ, 0x1 ;  /* 0x0000000504047211 */ /* 0x000fe400078f08ff */
[-C--:B------:R-:W-:Y:S01]  /*0d30*/  LEA.HI R12, R0, R13.reuse, RZ, 0x2 ;  /* 0x0000000d000c7211 */ /* 0x080fe200078f10ff */
[----:B------:R-:W-:Y:S01]  /*0d40*/  IMAD R8, R8, 0x10, R11 ;  /* 0x0000001008087824 */ /* 0x000fe200078e020b */
[----:B------:R-:W-:Y:S01]  /*0d50*/  LOP3.LUT R4, R4, 0x1ffffffe, RZ, 0xc0, !PT ;  /* 0x1ffffffe04047812 */ /* 0x000fe200078ec0ff */
[----:B------:R-:W-:Y:S01]  /*0d60*/  IMAD.IADD R3, R14, 0x1, -R3 ;  /* 0x000000010e037824 */ /* 0x000fe200078e0a03 */
[----:B------:R-:W-:Y:S02]  /*0d70*/  LEA.HI R22, R0, R13, RZ, 0x3 ;  /* 0x0000000d00167211 */ /* 0x000fe400078f18ff */
[----:B------:R-:W-:-:S02]  /*0d80*/  IADD3 R4, R5, -R4, RZ ;  /* 0x8000000405047210 */ /* 0x000fc40007ffe0ff */
[----:B------:R-:W-:Y:S01]  /*0d90*/  LEA R15, R3, R8, 0x6 ;  /* 0x00000008030f7211 */ /* 0x000fe200078e30ff */
[----:B------:R-:W-:Y:S01]  /*0da0*/  IMAD.U32 R3, RZ, RZ, UR5 ;  /* 0x00000005ff037e24 */ /* 0x000fe2000f8e00ff */
[----:B------:R-:W-:Y:S01]  /*0db0*/  LOP3.LUT R12, R12, 0xfffffffc, RZ, 0xc0, !PT ;  /* 0xfffffffc0c0c7812 */ /* 0x000fe200078ec0ff */
[----:B------:R-:W-:Y:S01]  /*0dc0*/  IMAD R4, R4, 0x8, R7 ;  /* 0x0000000804047824 */ /* 0x000fe200078e0207 */
[----:B------:R-:W-:Y:S02]  /*0dd0*/  LEA.HI R3, R0, R13, RZ, 0x6 ;  /* 0x0000000d00037211 */ /* 0x000fe400078f30ff */
[----:B------:R-:W-:Y:S01]  /*0de0*/  LOP3.LUT R0, R22, 0xfffffff8, RZ, 0xc0, !PT ;  /* 0xfffffff816007812 */ /* 0x000fe200078ec0ff */
[----:B------:R-:W-:Y:S01]  /*0df0*/  IMAD.IADD R12, R13, 0x1, -R12 ;  /* 0x000000010d0c7824 */ /* 0x000fe200078e0a0c */
[----:B------:R-:W-:Y:S01]  /*0e00*/  SHF.R.S32.HI R22, RZ, 0x3, R22 ;  /* 0x00000003ff167819 */ /* 0x000fe20000011416 */
[----:B------:R0:W-:Y:S01]  /*0e10*/  STL [R1+0x90], R4 ;  /* 0x0000900401007387 */ /* 0x0001e20000100800 */
[----:B------:R-:W-:Y:S01]  /*0e20*/  IMAD.SHL.U32 R3, R3, 0x8, RZ ;  /* 0x0000000803037824 */ /* 0x000fe200078e00ff */
[----:B------:R-:W-:Y:S01]  /*0e30*/  IADD3 R18, R13, -R0, RZ ;  /* 0x800000000d127210 */ /* 0x000fe20007ffe0ff */
[----:B------:R-:W-:Y:S01]  /*0e40*/  IMAD.U32 R0, RZ, RZ, UR4 ;  /* 0x00000004ff007e24 */ /* 0x000fe2000f8e00ff */
[----:B------:R-:W-:Y:S01]  /*0e50*/  LEA.HI R6, R12, R12, RZ, 0x1 ;  /* 0x0000000c0c067211 */ /* 0x000fe200078f08ff */
[C---:B------:R-:W-:Y:S01]  /*0e60*/  VIADD R29, R22.reuse, 0x20 ;  /* 0x00000020161d7836 */ /* 0x040fe20000000000 */
[----:B------:R-:W-:Y:S01]  /*0e70*/  LOP3.LUT R20, R3, 0xfffffe00, RZ, 0xc0, !PT ;  /* 0xfffffe0003147812 */ /* 0x000fe200078ec0ff */
[----:B------:R-:W-:Y:S01]  /*0e80*/  VIADD R28, R22, 0x40 ;  /* 0x00000040161c7836 */ /* 0x000fe20000000000 */
[----:B------:R-:W-:Y:S01]  /*0e90*/  LOP3.LUT R5, R6, 0x1ffffffe, RZ, 0xc0, !PT ;  /* 0x1ffffffe06057812 */ /* 0x000fe200078ec0ff */
[----:B------:R-:W-:Y:S01]  /*0ea0*/  STL [R1+0x88], R15 ;  /* 0x0000880f01007387 */ /* 0x000fe20000100800 */
[C---:B0-----:R-:W-:Y:S01]  /*0eb0*/  IMAD.SHL.U32 R4, R22.reuse, 0x40, RZ ;  /* 0x0000004016047824 */ /* 0x041fe200078e00ff */
[C---:B------:R-:W-:Y:S01]  /*0ec0*/  IADD3 R27, R22.reuse, 0x60, RZ ;  /* 0x00000060161b7810 */ /* 0x040fe20007ffe0ff */
[C---:B------:R-:W-:Y:S01]  /*0ed0*/  VIADD R25, R22.reuse, 0xa0 ;  /* 0x000000a016197836 */ /* 0x040fe20000000000 */
[----:B------:R-:W-:Y:S01]  /*0ee0*/  STL [R1+0x68], RZ ;  /* 0x000068ff01007387 */ /* 0x000fe20000100800 */
[----:B------:R-:W-:Y:S01]  /*0ef0*/  VIADD R26, R22, 0x80 ;  /* 0x00000080161a7836 */ /* 0x000fe20000000000 */
[----:B------:R-:W-:Y:S01]  /*0f00*/  LOP3.LUT R3, R4, 0x1c0, RZ, 0xc0, !PT ;  /* 0x000001c004037812 */ /* 0x000fe200078ec0ff */
[----:B------:R-:W-:Y:S01]  /*0f10*/  IMAD.SHL.U32 R16, R18, 0x8, RZ ;  /* 0x0000000812107824 */ /* 0x000fe200078e00ff */
[----:B------:R-:W-:Y:S01]  /*0f20*/  SHF.R.S32.HI R4, RZ, 0x1f, R29 ;  /* 0x0000001fff047819 */ /* 0x000fe2000001141d */
[----:B------:R0:W-:Y:S01]  /*0f30*/  STL [R1+0x78], R0 ;  /* 0x0000780001007387 */ /* 0x0001e20000100800 */
[----:B------:R-:W-:Y:S01]  /*0f40*/  SHF.R.S32.HI R7, RZ, 0x1f, R28 ;  /* 0x0000001fff077819 */ /* 0x000fe2000001141c */
[----:B------:R-:W-:Y:S01]  /*0f50*/  IMAD.IADD R5, R12, 0x1, -R5 ;  /* 0x000000010c057824 */ /* 0x000fe200078e0a05 */
[----:B------:R-:W-:Y:S01]  /*0f60*/  SHF.R.S32.HI R10, RZ, 0x1f, R27 ;  /* 0x0000001fff0a7819 */ /* 0x000fe2000001141b */
[----:B------:R-:W-:Y:S01]  /*0f70*/  IMAD.SHL.U32 R8, R27, 0x40, RZ ;  /* 0x000000401b087824 */ /* 0x000fe200078e00ff */
[----:B------:R-:W-:Y:S01]  /*0f80*/  LEA.HI R4, R4, R29, RZ, 0x3 ;  /* 0x0000001d04047211 */ /* 0x000fe200078f18ff */
[----:B------:R-:W-:Y:S01]  /*0f90*/  IMAD.SHL.U32 R11, R26, 0x40, RZ ;  /* 0x000000401a0b7824 */ /* 0x000fe200078e00ff */
[----:B------:R-:W-:Y:S01]  /*0fa0*/  SHF.R.S32.HI R14, RZ, 0x1f, R25 ;  /* 0x0000001fff0e7819 */ /* 0x000fe20000011419 */
[----:B------:R-:W-:Y:S01]  /*0fb0*/  IMAD.SHL.U32 R13, R25, 0x40, RZ ;  /* 0x00000040190d7824 */ /* 0x000fe200078e00ff */
[----:B------:R-:W-:Y:S01]  /*0fc0*/  SHF.R.U32.HI R24, RZ, 0x3, R3 ;  /* 0x00000003ff187819 */ /* 0x000fe20000011603 */
[----:B------:R-:W-:Y:S01]  /*0fd0*/  IMAD.SHL.U32 R4, R4, 0x40, RZ ;  /* 0x0000004004047824 */ /* 0x000fe200078e00ff */
[----:B0-----:R-:W-:Y:S01]  /*0fe0*/  SHF.R.S32.HI R0, RZ, 0x1f, R22 ;  /* 0x0000001fff007819 */ /* 0x001fe20000011416 */
[----:B------:R-:W-:Y:S01]  /*0ff0*/  IMAD.SHL.U32 R0, R29, 0x40, RZ ;  /* 0x000000401d007824 */ /* 0x000fe200078e00ff */
[----:B------:R-:W-:Y:S01]  /*1000*/  LEA.HI R7, R7, R28, RZ, 0x3 ;  /* 0x0000001c07077211 */ /* 0x000fe200078f18ff */
[----:B------:R-:W-:Y:S01]  /*1010*/  IMAD.SHL.U32 R18, R18, 0x4, RZ ;  /* 0x0000000412127824 */ /* 0x000fe200078e00ff */
[----:B------:R-:W-:Y:S01]  /*1020*/  SHF.R.S32.HI R12, RZ, 0x1f, R26 ;  /* 0x0000001fff0c7819 */ /* 0x000fe2000001141a */
[----:B------:R-:W-:Y:S01]  /*1030*/  VIADD R221, R16, 0x40 ;  /* 0x0000004010dd7836 */ /* 0x000fe20000000000 */
[----:B------:R-:W-:Y:S01]  /*1040*/  LOP3.LUT R3, R3, 0x38, R16, 0xf8, !PT ;  /* 0x0000003803037812 */ /* 0x000fe200078ef810 */
[----:B------:R-:W-:Y:S01]  /*1050*/  IMAD.SHL.U32 R7, R7, 0x40, RZ ;  /* 0x0000004007077824 */ /* 0x000fe200078e00ff */
[----:B------:R-:W-:-:S02]  /*1060*/  SHF.L.U32 R6, R28, 0x6, RZ ;  /* 0x000000061c067819 */ /* 0x000fc400000006ff */
[----:B------:R-:W-:Y:S02]  /*1070*/  LEA.HI R10, R10, R27, RZ, 0x3 ;  /* 0x0000001b0a0a7211 */ /* 0x000fe400078f18ff */
[----:B------:R-:W-:Y:S02]  /*1080*/  LEA.HI R14, R14, R25, RZ, 0x3 ;  /* 0x000000190e0e7211 */ /* 0x000fe400078f18ff */
[----:B------:R-:W-:Y:S01]  /*1090*/  LOP3.LUT R0, R0, 0x1c0, RZ, 0xc0, !PT ;  /* 0x000001c000007812 */ /* 0x000fe200078ec0ff */
[----:B------:R-:W-:Y:S01]  /*10a0*/  IMAD.SHL.U32 R10, R10, 0x40, RZ ;  /* 0x000000400a0a7824 */ /* 0x000fe200078e00ff */
[----:B------:R-:W-:Y:S01]  /*10b0*/  LEA.HI R12, R12, R26, RZ, 0x3 ;  /* 0x0000001a0c0c7211 */ /* 0x000fe200078f18ff */
[----:B------:R-:W-:Y:S01]  /*10c0*/  IMAD.SHL.U32 R14, R14, 0x40, RZ ;  /* 0x000000400e0e7824 */ /* 0x000fe200078e00ff */
[----:B------:R-:W-:Y:S02]  /*10d0*/  LOP3.LUT R3, R20, R3, R24, 0xf6, !PT ;  /* 0x0000000314037212 */ /* 0x000fe400078ef618 */
[----:B------:R-:W-:-:S02]  /*10e0*/  LOP3.LUT R6, R6, 0x1c0, RZ, 0xc0, !PT ;  /* 0x000001c006067812 */ /* 0x000fc400078ec0ff */
[----:B------:R-:W-:Y:S01]  /*10f0*/  LOP3.LUT R9, R9, 0x7ffffffc, RZ, 0xc0, !PT ;  /* 0x7ffffffc09097812 */ /* 0x000fe200078ec0ff */
[----:B------:R0:W-:Y:S01]  /*1100*/  STL [R1+0x38], R3 ;  /* 0x0000380301007387 */ /* 0x0001e20000100800 */
[----:B------:R-:W-:Y:S02]  /*1110*/  LOP3.LUT R8, R8, 0x1c0, RZ, 0xc0, !PT ;  /* 0x000001c008087812 */ /* 0x000fe400078ec0ff */
[----:B------:R-:W-:Y:S01]  /*1120*/  SHF.R.U32.HI R20, RZ, 0x3, R0 ;  /* 0x00000003ff147819 */ /* 0x000fe20000011600 */
[----:B------:R-:W-:Y:S01]  /*1130*/  IMAD.IADD R9, R21, 0x1, -R9 ;  /* 0x0000000115097824 */ /* 0x000fe200078e0a09 */
[----:B------:R-:W-:Y:S02]  /*1140*/  LOP3.LUT R25, R11, 0x1c0, RZ, 0xc0, !PT ;  /* 0x000001c00b197812 */ /* 0x000fe400078ec0ff */
[----:B------:R-:W-:Y:S02]  /*1150*/  SHF.L.U32 R12, R12, 0x6, RZ ;  /* 0x000000060c0c7819 */ /* 0x000fe400000006ff */
[----:B------:R-:W-:-:S02]  /*1160*/  LOP3.LUT R0, R0, 0x38, R16, 0xf8, !PT ;  /* 0x0000003800007812 */ /* 0x000fc400078ef810 */
[----:B------:R-:W-:Y:S02]  /*1170*/  LOP3.LUT R4, R4, 0xfffffe00, RZ, 0xc0, !PT ;  /* 0xfffffe0004047812 */ /* 0x000fe400078ec0ff */
[----:B------:R-:W-:Y:S02]  /*1180*/  LOP3.LUT R11, R13, 0x1c0, RZ, 0xc0, !PT ;  /* 0x000001c00d0b7812 */ /* 0x000fe400078ec0ff */
[----:B------:R-:W-:Y:S01]  /*1190*/  LOP3.LUT R7, R7, 0xfffffe00, RZ, 0xc0, !PT ;  /* 0xfffffe0007077812 */ /* 0x000fe200078ec0ff */
[----:B------:R-:W-:Y:S01]  /*11a0*/  STL [R1+0x44], R4 ;  /* 0x0000440401007387 */ /* 0x000fe20000100800 */
[----:B------:R-:W-:Y:S02]  /*11b0*/  SHF.R.U32.HI R13, RZ, 0x3, R6 ;  /* 0x00000003ff0d7819 */ /* 0x000fe40000011606 */
[----:B0-----:R-:W-:Y:S01]  /*11c0*/  LOP3.LUT R3, R6, 0x38, R16, 0xf8, !PT ;  /* 0x0000003806037812 */ /* 0x001fe200078ef810 */
[----:B------:R0:W-:Y:S01]  /*11d0*/  STL [R1+0x40], R7 ;  /* 0x0000400701007387 */ /* 0x0001e20000100800 */
[----:B------:R-:W-:-:S02]  /*11e0*/  SHF.R.U32.HI R11, RZ, 0x3, R8 ;  /* 0x00000003ff0b7819 */ /* 0x000fc40000011608 */
[----:B------:R-:W-:Y:S02]  /*11f0*/  LOP3.LUT R6, R8, 0x38, R16, 0xf8, !PT ;  /* 0x0000003808067812 */ /* 0x000fe400078ef810 */
[----:B------:R-:W-:Y:S02]  /*1200*/  LOP3.LUT R8, R10, 0xfffffe00, RZ, 0xc0, !PT ;  /* 0xfffffe000a087812 */ /* 0x000fe400078ec0ff */
[----:B------:R-:W-:Y:S02]  /*1210*/  LOP3.LUT R12, R12, 0xfffffe00, RZ, 0xc0, !PT ;  /* 0xfffffe000c0c7812 */ /* 0x000fe400078ec0ff */
[----:B------:R-:W-:Y:S02]  /*1220*/  LOP3.LUT R0, R4, R0, R20, 0xf6, !PT ;  /* 0x0000000004007212 */ /* 0x000fe400078ef614 */
[----:B------:R-:W-:Y:S01]  /*1230*/  LOP3.LUT R10, R14, 0xfffffe00, RZ, 0xc0, !PT ;  /* 0xfffffe000e0a7812 */ /* 0x000fe200078ec0ff */
[----:B------:R-:W-:Y:S01]  /*1240*/  STL [R1+0x54], R12 ;  /* 0x0000540c01007387 */ /* 0x000fe20000100800 */
[----:B------:R-:W-:Y:S01]  /*1250*/  LOP3.LUT R3, R7, R3, R13, 0xf6, !PT ;  /* 0x0000000307037212 */ /* 0x000fe200078ef60d */
[----:B0-----:R-:W-:Y:S01]  /*1260*/  IMAD.SHL.U32 R7, R9, 0x2, RZ ;  /* 0x0000000209077824 */ /* 0x001fe200078e00ff */
[----:B------:R-:W-:Y:S01]  /*1270*/  LEA R0, R0, UR4, 0x1 ;  /* 0x0000000400007c11 */ /* 0x000fe2000f8e08ff */
[----:B------:R-:W-:Y:S01]  /*1280*/  STL [R1+0x50], R10 ;  /* 0x0000500a01007387 */ /* 0x000fe20000100800 */
[----:B------:R-:W-:-:S02]  /*1290*/  LOP3.LUT R6, R8, R6, R11, 0xf6, !PT ;  /* 0x0000000608067212 */ /* 0x000fc400078ef60b */
[----:B------:R-:W-:Y:S01]  /*12a0*/  LEA R4, R3, UR4, 0x1 ;  /* 0x0000000403047c11 */ /* 0x000fe2000f8e08ff */
[----:B------:R-:W-:Y:S01]  /*12b0*/  STL [R1+0x3c], R8 ;  /* 0x00003c0801007387 */ /* 0x000fe20000100800 */
[----:B------:R-:W-:Y:S02]  /*12c0*/  LEA R3, R6, UR4, 0x1 ;  /* 0x0000000406037c11 */ /* 0x000fe4000f8e08ff */
[----:B------:R-:W-:Y:S01]  /*12d0*/  SHF.R.S32.HI R17, RZ, 0x1f, R16 ;  /* 0x0000001fff117819 */ /* 0x000fe20000011410 */
[----:B------:R-:W-:Y:S01]  /*12e0*/  STL [R1+0x34], R7 ;  /* 0x0000340701007387 */ /* 0x000fe20000100800 */
[----:B------:R-:W-:-:S03]  /*12f0*/  IADD3 R220, R18, 0x20, RZ ;  /* 0x0000002012dc7810 */ /* 0x000fc60007ffe0ff */
[----:B------:R0:W-:Y:S04]  /*1300*/  STL [R1+0x84], R0 ;  /* 0x0000840001007387 */ /* 0x0001e80000100800 */
[----:B------:R1:W-:Y:S01]  /*1310*/  STL [R1+0x80], R4 ;  /* 0x0000800401007387 */ /* 0x0003e20000100800 */
[----:B0-----:R-:W-:-:S05]  /*1320*/  IMAD R0, R5, 0x8, R15 ;  /* 0x0000000805007824 */ /* 0x001fca00078e020f */
[----:B------:R1:W-:Y:S04]  /*1330*/  STL [R1+0x8c], R0 ;  /* 0x00008c0001007387 */ /* 0x0003e80000100800 */
[----:B------:R1:W-:Y:S02]  /*1340*/  STL [R1+0x7c], R3 ;  /* 0x00007c0301007387 */ /* 0x0003e40000100800 */
.L_x_6894:
[----:B0123--:R-:W0:Y:S01]  /*1350*/  LDC.64 R4, c[0x0][0xc88] ;  /* 0x00032200ff047b82 */ /* 0x00fe220000000a00 */
[----:B------:R-:W-:Y:S01]  /*1360*/  ULDC.64 UR4, c[0x0][0x208] ;  /* 0x0000820000047ab9 */ /* 0x000fe20000000a00 */
[----:B0-----:R-:W-:-:S05]  /*1370*/  IMAD.WIDE R4, R151, 0x4, R4 ;  /* 0x0000000497047825 */ /* 0x001fca00078e0204 */
[----:B------:R-:W2:Y:S01]  /*1380*/  LDG.E R31, desc[UR4][R4.64] ;  /* 0x00000004041f7981 */ /* 0x000ea2000c1e1900 */
[----:B------:R-:W-:Y:S05]  /*1390*/  YIELD ;  /* 0x0000000000007946 */ /* 0x000fea0003800000 */
[----:B------:R-:W-:Y:S01]  /*13a0*/  ULDC.64 UR4, c[0x0][0xa28] ;  /* 0x00028a0000047ab9 */ /* 0x000fe20000000a00 */
[----:B------:R-:W-:Y:S01]  /*13b0*/  ULDC.64 UR8, c[0x0][0xa18] ;  /* 0x0002860000087ab9 */ /* 0x000fe20000000a00 */
[----:B------:R-:W-:Y:S01]  /*13c0*/  ISETP.NE.U32.AND P1, PT, RZ, UR4, PT ;  /* 0x00000004ff007c0c */ /* 0x000fe2000bf25070 */
[----:B------:R-:W-:Y:S01]  /*13d0*/  ULDC.64 UR6, c[0x0][0xa08] ;  /* 0x0002820000067ab9 */ /* 0x000fe20000000a00 */
[----:B------:R-:W-:Y:S01]  /*13e0*/  IMAD.MOV.U32 R11, RZ, RZ, RZ ;  /* 0x000000ffff0b7224 */ /* 0x000fe200078e00ff */
[----:B------:R-:W-:Y:S01]  /*13f0*/  ISETP.NE.U32.AND P0, PT, RZ, UR6, PT ;  /* 0x00000006ff007c0c */ /* 0x000fe2000bf05070 */
[----:B------:R-:W-:Y:S01]  /*1400*/  ULDC.64 UR10, c[0x0][0x208] ;  /* 0x00008200000a7ab9 */ /* 0x000fe20000000a00 */
[----:B------:R-:W-:Y:S01]  /*1410*/  ISETP.NE.AND.EX P1, PT, RZ, UR5, PT, P1 ;  /* 0x00000005ff007c0c */ /* 0x000fe2000bf25310 */
[----:B------:R-:W-:Y:S01]  /*1420*/  IMAD.MOV.U32 R27, RZ, RZ, RZ ;  /* 0x000000ffff1b7224 */ /* 0x000fe200078e00ff */
[----:B------:R-:W-:-:S02]  /*1430*/  ISETP.NE.AND.EX P0, PT, RZ, UR7, PT, P0 ;  /* 0x00000007ff007c0c */ /* 0x000fc4000bf05300 */
[----:B--2---:R-:W-:Y:S01]  /*1440*/  SHF.R.S32.HI R0, RZ, 0x1f, R31 ;  /* 0x0000001fff007819 */ /* 0x004fe2000001141f */
[----:B------:R0:W-:Y:S08]  /*1450*/  STL [R1+0x5c], R31 ;  /* 0x00005c1f01007387 */ /* 0x0001f00000100800 */
[C---:B------:R-:W-:Y:S02]  /*1460*/  @P1 LEA R6, P2, R31.reuse, UR4, 0x2 ;  /* 0x000000041f061c11 */ /* 0x040fe4000f8410ff */
[C---:B------:R-:W-:Y:S01]  /*1470*/  SHF.L.U32 R32, R31.reuse, 0x2, RZ ;  /* 0x000000021f207819 */ /* 0x040fe200000006ff */
[----:B------:R0:W-:Y:S01]  /*1480*/  STL [R1+0x70], R0 ;  /* 0x0000700001007387 */ /* 0x0001e20000100800 */
[----:B------:R-:W-:-:S02]  /*1490*/  @P1 LEA.HI.X R7, R31, UR5, R0, 0x2, P2 ;  /* 0x000000051f071c11 */ /* 0x000fc400090f1400 */
[----:B------:R-:W-:Y:S01]  /*14a0*/  ISETP.NE.U32.AND P2, PT, RZ, UR8, PT ;  /* 0x00000008ff007c0c */ /* 0x000fe2000bf45070 */
[----:B------:R-:W-:Y:S01]  /*14b0*/  ULDC UR4, c[0x0][0x288] ;  /* 0x0000a20000047ab9 */ /* 0x000fe20000000800 */
[----:B------:R0:W-:Y:S01]  /*14c0*/  STL [R1+0x64], R32 ;  /* 0x0000642001007387 */ /* 0x0001e20000100800 */
[----:B------:R-:W-:Y:S01]  /*14d0*/  IMAD.U32 R161, RZ, RZ, UR4 ;  /* 0x00000004ffa17e24 */ /* 0x000fe2000f8e00ff */
[----:B------:R-:W-:Y:S01]  /*14e0*/  ISETP.NE.AND.EX P2, PT, RZ, UR9, PT, P2 ;  /* 0x00000009ff007c0c */ /* 0x000fe2000bf45320 */
[----:B------:R-:W-:Y:S01]  /*14f0*/  ULDC.64 UR4, c[0x0][0x418] ;  /* 0x0001060000047ab9 */ /* 0x000fe20000000a00 */
[----:B------:R0:W5:Y:S01]  /*1500*/  @P1 LDG.E R11, desc[UR10][R6.64] ;  /* 0x0000000a060b1981 */ /* 0x000162000c1e1900 */
[----:B------:R-:W-:Y:S01]  /*1510*/  UISETP.NE.U32.AND UP0, UPT, UR4, URZ, UPT ;  /* 0x0000003f0400728c */ /* 0x000fe2000bf05070 */
[----:B------:R-:W-:Y:S02]  /*1520*/  SHF.L.U64.HI R28, R31, 0x2, R0 ;  /* 0x000000021f1c7819 */ /* 0x000fe40000010200 */
[----:B------:R-:W-:Y:S01]  /*1530*/  ULDC UR4, c[0x0][0x424] ;  /* 0x0001090000047ab9 */ /* 0x000fe20000000800 */
[----:B------:R-:W-:Y:S01]  /*1540*/  UISETP.NE.AND.EX UP0, UPT, UR5, URZ, UPT, UP0 ;  /* 0x0000003f0500728c */ /* 0x000fe2000bf05300 */
[----:B----4-:R-:W-:-:S02]  /*1550*/  IADD3 R8, P3, R32, UR6, RZ ;  /* 0x0000000620087c10 */ /* 0x010fc4000ff7e0ff */
[----:B------:R-:W-:Y:S01]  /*1560*/  ULDC UR5, c[0x0][0x2f0] ;  /* 0x0000bc0000057ab9 */ /* 0x000fe20000000800 */
[----:B------:R-:W-:Y:S01]  /*1570*/  USEL UR4, UR4, 0x1, UP0 ;  /* 0x0000000104047887 */ /* 0x000fe20008000000 */
[----:B------:R-:W-:Y:S02]  /*1580*/  IADD3.X R9, R28, UR7, RZ, P3, !PT ;  /* 0x000000071c097c10 */ /* 0x000fe40009ffe4ff */
[----:B------:R-:W-:Y:S01]  /*1590*/  @P2 IADD3 R4, P1, R32, UR8, RZ ;  /* 0x0000000820042c10 */ /* 0x000fe2000ff3e0ff */
[----:B------:R-:W-:Y:S02]  /*15a0*/  UIMAD UR4, UR4, UR5, URZ ;  /* 0x00000005040472a4 */ /* 0x000fe4000f8e023f */
[----:B------:R0:W5:Y:S01]  /*15b0*/  @P0 LDG.E R27, desc[UR10][R8.64] ;  /* 0x0000000a081b0981 */ /* 0x000162000c1e1900 */
[----:B------:R-:W-:Y:S01]  /*15c0*/  @P2 IADD3.X R5, R28, UR9, RZ, P1, !PT ;  /* 0x000000091c052c10 */ /* 0x000fe20008ffe4ff */
[----:B------:R-:W-:Y:S02]  /*15d0*/  ULDC UR5, c[0x0][0x348] ;  /* 0x0000d20000057ab9 */ /* 0x000fe40000000800 */
[----:B------:R-:W-:Y:S01]  /*15e0*/  IMAD.U32 R25, RZ, RZ, UR5 ;  /* 0x00000005ff197e24 */ /* 0x000fe2000f8e00ff */
[----:B------:R-:W-:Y:S01]  /*15f0*/  MOV R26, UR4 ;  /* 0x00000004001a7c02 */ /* 0x000fe20008000f00 */
[----:B------:R0:W5:Y:S01]  /*1600*/  @P2 LDG.E R161, desc[UR10][R4.64] ;  /* 0x0000000a04a12981 */ /* 0x000162000c1e1900 */
[----:B------:R-:W-:Y:S05]  /*1610*/  @P2 BRA `(.L_x_6664) ;  /* 0x0000000000282947 */ /* 0x000fea0003800000 */
[----:B------:R-:W-:Y:S02]  /*1620*/  ULDC.64 UR4, c[0x0][0xa00] ;  /* 0x0002800000047ab9 */ /* 0x000fe40000000a00 */
[----:B------:R-:W-:-:S04]  /*1630*/  ISETP.NE.U32.AND P1, PT, RZ, UR4, PT ;  /* 0x00000004ff007c0c */ /* 0x000fc8000bf25070 */
[----:B------:R-:W-:-:S13]  /*1640*/  ISETP.NE.AND.EX P1, PT, RZ, UR5, PT, P1 ;  /* 0x00000005ff007c0c */ /* 0x000fda000bf25310 */
[----:B------:R-:W-:Y:S05]  /*1650*/  @!P1 BRA `(.L_x_6664) ;  /* 0x0000000000189947 */ /* 0x000fea0003800000 */
[----:B0-----:R-:W0:Y:S01]  /*1660*/  LDC.64 R4, c[0x0][0xa00] ;  /* 0x00028000ff047b82 */ /* 0x001e220000000a00 */
[----:B------:R-:W-:Y:S01]  /*1670*/  ULDC.64 UR4, c[0x0][0x208] ;  /* 0x0000820000047ab9 */ /* 0x000fe20000000a00 */
[----:B0-----:R-:W-:-:S05]  /*1680*/  IMAD.WIDE R4, R31, 0x4, R4 ;  /* 0x000000041f047825 */ /* 0x001fca00078e0204 */
[----:B-----5:R-:W2:Y:S04]  /*1690*/  LDG.E R161, desc[UR4][R4.64] ;  /* 0x0000000404a17981 */ /* 0x020ea8000c1e1900 */
[----:B------:R-:W2:Y:S02]  /*16a0*/  LDG.E R0, desc[UR4][R4.64+0x4] ;  /* 0x0000040404007981 */ /* 0x000ea4000c1e1900 */
[----:B--2---:R-:W-:-:S07]  /*16b0*/  IMAD.IADD R161, R0, 0x1, -R161 ;  /* 0x0000000100a17824 */ /* 0x004fce00078e0aa1 */
.L_x_6664:
[C---:B------:R-:W-:Y:S01]  /*16c0*/  LOP3.LUT R30, R150.reuse, 0xffff, RZ, 0xc0, !PT ;  /* 0x0000ffff961e7812 */ /* 0x040fe200078ec0ff */
[----:B------:R-:W-:Y:S01]  /*16d0*/  ULDC.64 UR4, c[0x0][0xa20] ;  /* 0x0002880000047ab9 */ /* 0x000fe20000000a00 */
[----:B------:R1:W-:Y:S01]  /*16e0*/  STL [R1+0x6c], R149 ;  /* 0x00006c9501007387 */ /* 0x0003e20000100800 */
[----:B------:R-:W-:Y:S02]  /*16f0*/  ISETP.NE.U32.AND P1, PT, RZ, UR4, PT ;  /* 0x00000004ff007c0c */ /* 0x000fe4000bf25070 */
[C---:B------:R-:W-:Y:S01]  /*1700*/  LOP3.LUT R3, R150.reuse, 0xff000000, RZ, 0xc0, !PT ;  /* 0xff00000096037812 */ /* 0x040fe200078ec0ff */
[----:B------:R1:W-:Y:S01]  /*1710*/  STL [R1+0x58], R30 ;  /* 0x0000581e01007387 */ /* 0x0003e20000100800 */
[----:B------:R-:W-:Y:S02]  /*1720*/  ISETP.NE.AND.EX P1, PT, RZ, UR5, PT, P1 ;  /* 0x00000005ff007c0c */ /* 0x000fe4000bf25310 */
[----:B0-----:R-:W-:Y:S02]  /*1730*/  LOP3.LUT R0, R150, 0xff0000, RZ, 0xc0, !PT ;  /* 0x00ff000096007812 */ /* 0x001fe400078ec0ff */
[----:B------:R-:W-:-:S04]  /*1740*/  SHF.R.U32.HI R3, RZ, 0x8, R3 ;  /* 0x00000008ff037819 */ /* 0x000fc80000011603 */
[----:B------:R-:W-:-:S05]  /*1750*/  LEA.HI R10, R0, R3, RZ, 0x10 ;  /* 0x00000003000a7211 */ /* 0x000fca00078f80ff */
[----:B-1----:R-:W-:Y:S05]  /*1760*/  @!P1 BRA `(.L_x_6665) ;  /* 0x0000000000149947 */ /* 0x002fea0003800000 */
[----:B------:R-:W-:Y:S01]  /*1770*/  IADD3 R4, P0, R32, UR4, RZ ;  /* 0x0000000420047c10 */ /* 0x000fe2000ff1e0ff */
[----:B------:R-:W-:-:S03]  /*1780*/  ULDC.64 UR6, c[0x0][0x208] ;  /* 0x0000820000067ab9 */ /* 0x000fc60000000a00 */
[----:B------:R-:W-:-:S05]  /*1790*/  IADD3.X R5, R28, UR5, RZ, P0, !PT ;  /* 0x000000051c057c10 */ /* 0x000fca00087fe4ff */
[----:B------:R0:W5:Y:S01]  /*17a0*/  LDG.E R26, desc[UR6][R4.64] ;  /* 0x00000006041a7981 */ /* 0x000162000c1e1900 */
[----:B------:R-:W-:Y:S05]  /*17b0*/  BRA `(.L_x_6666) ;  /* 0x0000000000147947 */ /* 0x000fea0003800000 */
.L_x_6665:
[----:B------:R-:W-:Y:S05]  /*17c0*/  @!P0 BRA `(.L_x_6666) ;  /* 0x0000000000108947 */ /* 0x000fea0003800000 */
[----:B------:R-:W-:Y:S02]  /*17d0*/  ULDC.64 UR4, c[0x0][0x208] ;  /* 0x0000820000047ab9 */ /* 0x000fe40000000a00 */
[----:B------:R-:W2:Y:S04]  /*17e0*/  LDG.E R3, desc[UR4][R8.64] ;  /* 0x0000000408037981 */ /* 0x000ea8000c1e1900 */
[----:B------:R-:W2:Y:S02]  /*17f0*/  LDG.E R26, desc[UR4][R8.64+0x4] ;  /* 0x00000404081a7981 */ /* 0x000ea4000c1e1900 */
[----:B--2---:R-:W-:-:S07]  /*1800*/  IMAD.IADD R26, R26, 0x1, -R3 ;  /* 0x000000011a1a7824 */ /* 0x004fce00078e0a03 */
.L_x_6666:
[----:B------:R-:W-:Y:S01]  /*1810*/  ULDC.64 UR4, c[0x0][0xa10] ;  /* 0x0002840000047ab9 */ /* 0x000fe20000000a00 */
[----:B------:R-:W2:Y:S01]  /*1820*/  LDL.LU R29, [R1] ;  /* 0x00000000011d7983 */ /* 0x000ea20000300800 */
[----:B------:R-:W-:Y:S01]  /*1830*/  ISETP.NE.U32.AND P0, PT, RZ, UR4, PT ;  /* 0x00000004ff007c0c */ /* 0x000fe2000bf05070 */
[----:B------:R-:W-:-:S03]  /*1840*/  ULDC.64 UR6, c[0x0][0x208] ;  /* 0x0000820000067ab9 */ /* 0x000fc60000000a00 */
[----:B------:R-:W-:Y:S01]  /*1850*/  ISETP.NE.AND.EX P0, PT, RZ, UR5, PT, P0 ;  /* 0x00000005ff007c0c */ /* 0x000fe2000bf05300 */
[----:B-----5:R-:W-:Y:S01]  /*1860*/  IMAD.IADD R12, R26, 0x1, -R11 ;  /* 0x000000011a0c7824 */ /* 0x020fe200078e0a0b */
[----:B------:R-:W-:-:S11]  /*1870*/  ULDC.64 UR4, c[0x0][0xa30] ;  /* 0x00028c0000047ab9 */ /* 0x000fd60000000a00 */
[----:B0-----:R-:W0:Y:S02]  /*1880*/  @P0 LDC.64 R4, c[0x0][0xa10] ;  /* 0x00028400ff040b82 */ /* 0x001e240000000a00 */
[----:B0-----:R-:W-:-:S05]  /*1890*/  @P0 IMAD.WIDE R4, R31, 0x4, R4 ;  /* 0x000000041f040825 */ /* 0x001fca00078e0204 */
[----:B------:R-:W3:Y:S04]  /*18a0*/  @P0 LDG.E R0, desc[UR6][R4.64] ;  /* 0x0000000604000981 */ /* 0x000ee8000c1e1900 */
[----:B------:R-:W3:Y:S01]  /*18b0*/  @P0 LDG.E R3, desc[UR6][R4.64+0x4] ;  /* 0x0000040604030981 */ /* 0x000ee2000c1e1900 */
[----:B------:R-:W-:Y:S01]  /*18c0*/  ISETP.NE.U32.AND P1, PT, RZ, UR4, PT ;  /* 0x00000004ff007c0c */ /* 0x000fe2000bf25070 */
[----:B------:R-:W-:Y:S01]  /*18d0*/  IMAD.MOV.U32 R147, RZ, RZ, R26 ;  /* 0x000000ffff937224 */ /* 0x000fe200078e001a */
[----:B------:R-:W-:Y:S02]  /*18e0*/  LOP3.LUT R13, R10, 0xff, RZ, 0xc0, !PT ;  /* 0x000000ff0a0d7812 */ /* 0x000fe400078ec0ff */
[----:B------:R-:W-:Y:S02]  /*18f0*/  ISETP.NE.AND.EX P1, PT, RZ, UR5, PT, P1 ;  /* 0x00000005ff007c0c */ /* 0x000fe4000bf25310 */
[----:B------:R-:W-:Y:S01]  /*1900*/  SHF.R.U32.HI R8, RZ, 0x10, R10 ;  /* 0x00000010ff087819 */ /* 0x000fe2000001160a */
[----:B------:R0:W-:Y:S01]  /*1910*/  STL [R1+0x74], R13 ;  /* 0x0000740d01007387 */ /* 0x0001e20000100800 */
[----:B------:R-:W-:Y:S09]  /*1920*/  BSSY B0, `(.L_x_6667) ;  /* 0x000002e000007945 */ /* 0x000ff20003800000 */
[----:B------:R-:W-:-:S04]  /*1930*/  @P1 IADD3 R6, P2, R32, UR4, RZ ;  /* 0x0000000420061c10 */ /* 0x000fc8000ff5e0ff */
[----:B------:R-:W-:-:S05]  /*1940*/  @P1 IADD3.X R7, R28, UR5, RZ, P2, !PT ;  /* 0x000000051c071c10 */ /* 0x000fca00097fe4ff */
[----:B------:R0:W5:Y:S01]  /*1950*/  @P1 LDG.E R147, desc[UR6][R6.64] ;  /* 0x0000000606931981 */ /* 0x000162000c1e1900 */
[----:B--2---:R-:W-:Y:S02]  /*1960*/  LOP3.LUT R29, R29, 0xffffffbf, RZ, 0xc0, !PT ;  /* 0xffffffbf1d1d7812 */ /* 0x004fe400078ec0ff */
[----:B---3--:R-:W-:-:S05]  /*1970*/  @P0 IADD3 R25, -R0, R3, RZ ;  /* 0x0000000300190210 */ /* 0x008fca0007ffe1ff */
[----:B------:R-:W-:-:S04]  /*1980*/  IMAD.IADD R162, R12, 0x1, R25 ;  /* 0x000000010ca27824 */ /* 0x000fc800078e0219 */
[C---:B------:R-:W-:Y:S01]  /*1990*/  VIADD R0, R162.reuse, 0xaf ;  /* 0x000000afa2007836 */ /* 0x040fe20000000000 */
[----:B------:R-:W-:-:S03]  /*19a0*/  ISETP.GE.AND P3, PT, R162, 0x1, PT ;  /* 0x00000001a200780c */ /* 0x000fc60003f66270 */
[----:B------:R-:W-:-:S05]  /*19b0*/  IMAD.HI R0, R0, 0x2e8ba2e9, RZ ;  /* 0x2e8ba2e900007827 */ /* 0x000fca00078e02ff */
[----:B------:R-:W-:-:S04]  /*19c0*/  SHF.R.U32.HI R3, RZ, 0x1f, R0 ;  /* 0x0000001fff037819 */ /* 0x000fc80000011600 */
[----:B------:R-:W-:Y:S01]  /*19d0*/  LEA.HI.SX32 R160, R0, R3, 0x1b ;  /* 0x0000000300a07211 */ /* 0x000fe200078fdaff */
[----:B------:R-:W-:Y:S01]  /*19e0*/  IMAD.MOV.U32 R3, RZ, RZ, RZ ;  /* 0x000000ffff037224 */ /* 0x000fe200078e00ff */
[----:B------:R-:W-:-:S05]  /*19f0*/  @P3 LOP3.LUT R29, R29, 0x40, RZ, 0xfc, !PT ;  /* 0x000000401d1d3812 */ /* 0x000fca00078efcff */
[----:B------:R0:W-:Y:S04]  /*1a00*/  STL [R1], R29 ;  /* 0x0000001d01007387 */ /* 0x0001e80000100800 */
[----:B------:R0:W-:Y:S01]  /*1a10*/  STL [R1+0x60], R8 ;  /* 0x0000600801007387 */ /* 0x0001e20000100800 */
[----:B------:R-:W-:Y:S05]  /*1a20*/  @!P3 BRA `(.L_x_6668) ;  /* 0x000000000074b947 */ /* 0x000fea0003800000 */
[----:B------:R-:W-:Y:S01]  /*1a30*/  ISETP.NE.AND P0, PT, R8, RZ, PT ;  /* 0x000000ff0800720c */ /* 0x000fe20003f05270 */
[----:B------:R-:W-:-:S03]  /*1a40*/  ULDC UR4, c[0x0][0x9f0] ;  /* 0x00027c0000047ab9 */ /* 0x000fc60000000800 */
[----:B------:R-:W-:-:S04]  /*1a50*/  SEL R9, R8, UR4, P0 ;  /* 0x0000000408097c07 */ /* 0x000fc80008000000 */
[-C--:B0-----:R-:W-:Y:S02]  /*1a60*/  IABS R6, R9.reuse ;  /* 0x0000000900067213 */ /* 0x081fe40000000000 */
        /* <DEDUP_REMOVED lines=25> */
.L_x_6668:
[----:B------:R-:W-:Y:S05]  /*1c00*/  BSYNC B0 ;  /* 0x0000000000007941 */ /* 0x000fea0003800000 */
.L_x_6667:
[----:B------:R-:W-:-:S05]  /*1c10*/  IMAD R0, R13, R3, RZ ;  /* 0x000000030d007224 */ /* 0x000fca00078e02ff */
        /* <DEDUP_REMOVED lines=12> */
[----:B------:R-:W-:Y:S02]  /*1ce0*/  @P0 LEA.HI.SX32 R24, R0, R3, 0x1b ;  /* 0x0000000300180211 */ /* 0x000fe400078fdaff */
[----:B------:R-:W-:Y:S02]  /*1cf0*/  PLOP3.LUT P0, PT, PT, PT, PT, 0x80, 0x0 ;  /* 0x000000000000781c */ /* 0x000fe40003f0f070 */
        /* <DEDUP_REMOVED lines=10> */
[----:B------:R1:W2:Y:S01]  /*1da0*/  LDC.64 R14, c[0x4][R0] ;  /* 0x01000000000e7b82 */ /* 0x0002a20000000a00 */
[----:B------:R-:W-:Y:S01]  /*1db0*/  IMAD.U32 R5, RZ, RZ, UR5 ;  /* 0x00000005ff057e24 */ /* 0x000fe2000f8e00ff */
[----:B------:R-:W-:Y:S01]  /*1dc0*/  ULDC.64 UR4, c[0x4][0x1c0] ;  /* 0x0100700000047ab9 */ /* 0x000fe20000000a00 */
[----:B------:R-:W-:Y:S01]  /*1dd0*/  MOV R10, UR6 ;  /* 0x00000006000a7c02 */ /* 0x000fe20008000f00 */
[----:B0-----:R-:W-:Y:S02]  /*1de0*/  IMAD.U32 R6, RZ, RZ, UR4 ;  /* 0x00000004ff067e24 */ /* 0x001fe4000f8e00ff */
[----:B------:R-:W-:-:S02]  /*1df0*/  IMAD.U32 R7, RZ, RZ, UR5 ;  /* 0x00000005ff077e24 */ /* 0x000fc4000f8e00ff */
[----:B------:R-:W-:Y:S02]  /*1e00*/  IMAD.U32 R11, RZ, RZ, UR7 ;  /* 0x00000007ff0b7e24 */ /* 0x000fe4000f8e00ff */
[----:B------:R-:W-:Y:S02]  /*1e10*/  IMAD.MOV.U32 R8, RZ, RZ, 0x70 ;  /* 0x00000070ff087424 */ /* 0x000fe400078e00ff */
[----:B------:R-:W-:Y:S02]  /*1e20*/  IMAD.MOV.U32 R12, RZ, RZ, 0x1 ;  /* 0x00000001ff0c7424 */ /* 0x000fe400078e00ff */
[----:B-1----:R-:W-:-:S07]  /*1e30*/  IMAD.MOV.U32 R13, RZ, RZ, RZ ;  /* 0x000000ffff0d7224 */ /* 0x002fce00078e00ff */
[----:B------:R-:W-:-:S07]  /*1e40*/  LEPC R20, `(.L_x_6671) ;  /* 0x000000001014794e */ /* 0x000fce0000000000 */
[----:B--2--5:R-:W-:Y:S05]  /*1e50*/  CALL.ABS.NOINC R14 ;  /* 0x000000000e007343 */ /* 0x024fea0003c00000 */
.L_x_6671:
[----:B------:R-:W-:Y:S05]  /*1e60*/  BSYNC B6 ;  /* 0x0000000000067941 */ /* 0x000fea0003800000 */
.L_x_6670:
        /* <DEDUP_REMOVED lines=20> */
.L_x_6673:
[----:B------:R-:W-:Y:S05]  /*1fb0*/  BSYNC B6 ;  /* 0x0000000000067941 */ /* 0x000fea0003800000 */
.L_x_6672:
[----:B------:R-:W-:Y:S01]  /*1fc0*/  ULDC.64 UR4, c[0x0][0x9f8] ;  /* 0x00027e0000047ab9 */ /* 0x000fe20000000a00 */
[----:B------:R-:W-:Y:S01]  /*1fd0*/  MOV R0, R31 ;  /* 0x0000001f00007202 */ /* 0x000fe20000000f00 */
[----:B------:R-:W-:Y:S01]  /*1fe0*/  ULDC.64 UR6, c[0x0][0x208] ;  /* 0x0000820000067ab9 */ /* 0x000fe20000000a00 */
[----:B------:R-:W-:Y:S01]  /*1ff0*/  ISETP.NE.U32.AND P0, PT, RZ, UR4, PT ;  /* 0x00000004ff007c0c */ /* 0x000fe2000bf05070 */
[----:B0-----:R-:W0:Y:S08]  /*2000*/  LDC R13, c[0x0][0x3f4] ;  /* 0x0000fd00ff0d7b82 */ /* 0x001e300000000800 */
[----:B------:R-:W1:Y:S01]  /*2010*/  LDC.64 R42, c[0x0][0x300] ;  /* 0x0000c000ff2a7b82 */ /* 0x000e620000000a00 */
[----:B------:R-:W-:Y:S01]  /*2020*/  ISETP.NE.AND.EX P0, PT, RZ, UR5, PT, P0 ;  /* 0x00000005ff007c0c */ /* 0x000fe2000bf05300 */
[----:B------:R-:W-:Y:S01]  /*2030*/  IMAD.IADD R119, R27, 0x1, R26 ;  /* 0x000000011b777824 */ /* 0x000fe200078e021a */
[----:B------:R-:W-:Y:S01]  /*2040*/  LOP3.LUT R29, R29, 0xfffffffe, RZ, 0xc0, !PT ;  /* 0xfffffffe1d1d7812 */ /* 0x000fe200078ec0ff */
[----:B------:R-:W2:Y:S04]  /*2050*/  LDL R26, [R1+0x40] ;  /* 0x00004000011a7983 */ /* 0x000ea80000100800 */
[----:B------:R-:W3:Y:S01]  /*2060*/  LDL R27, [R1+0x44] ;  /* 0x00004400011b7983 */ /* 0x000ee20000100800 */
[----:B------:R-:W4:Y:S03]  /*2070*/  LDC.64 R108, c[0x0][0x3f8] ;  /* 0x0000fe00ff6c7b82 */ /* 0x000f260000000a00 */
[----:B------:R-:W3:Y:S02]  /*2080*/  LDL R14, [R1+0x3c] ;  /* 0x00003c00010e7983 */ /* 0x000ee40000100800 */
[----:B------:R-:W-:Y:S01]  /*2090*/  @P0 IADD3 R4, P1, R32, UR4, RZ ;  /* 0x0000000420040c10 */ /* 0x000fe2000ff3e0ff */
[----:B------:R-:W4:Y:S02]  /*20a0*/  S2R R20, SR_TID.X ;  /* 0x0000000000147919 */ /* 0x000f240000002100 */
[----:B------:R-:W4:Y:S01]  /*20b0*/  LDC.64 R114, c[0x0][0x408] ;  /* 0x00010200ff727b82 */ /* 0x000f220000000a00 */
[----:B------:R-:W-:Y:S01]  /*20c0*/  @P0 IADD3.X R5, R28, UR5, RZ, P1, !PT ;  /* 0x000000051c050c10 */ /* 0x000fe20008ffe4ff */
[----:B------:R-:W-:-:S04]  /*20d0*/  ULDC.64 UR4, c[0x0][0xa08] ;  /* 0x0002820000047ab9 */ /* 0x000fc80000000a00 */
[----:B------:R4:W2:Y:S01]  /*20e0*/  @P0 LDG.E R0, desc[UR6][R4.64] ;  /* 0x0000000604000981 */ /* 0x0008a2000c1e1900 */
[----:B0-----:R-:W-:Y:S01]  /*20f0*/  ISETP.GE.AND P2, PT, R16, R13, PT ;  /* 0x0000000d1000720c */ /* 0x001fe20003f46270 */
[-C--:B-1----:R-:W-:Y:S01]  /*2100*/  IMAD.WIDE.U32 R6, R119, R42.reuse, RZ ;  /* 0x0000002a77067225 */ /* 0x082fe200078e00ff */
[----:B------:R-:W-:Y:S02]  /*2110*/  SHF.R.S32.HI R21, RZ, 0x1f, R119 ;  /* 0x0000001fff157819 */ /* 0x000fe40000011477 */
[----:B------:R-:W-:Y:S02]  /*2120*/  ISETP.NE.U32.AND P0, PT, RZ, UR4, PT ;  /* 0x00000004ff007c0c */ /* 0x000fe4000bf05070 */
[----:B------:R-:W-:Y:S01]  /*2130*/  SHF.R.S32.HI R10, RZ, 0x1f, R22 ;  /* 0x0000001fff0a7819 */ /* 0x000fe20000011416 */
[----:B------:R-:W-:Y:S01]  /*2140*/  IMAD R8, R21, R42, RZ ;  /* 0x0000002a15087224 */ /* 0x000fe200078e02ff */
[----:B------:R-:W-:Y:S01]  /*2150*/  ISETP.NE.AND.EX P0, PT, RZ, UR5, PT, P0 ;  /* 0x00000005ff007c0c */ /* 0x000fe2000bf05300 */
[----:B------:R-:W-:Y:S01]  /*2160*/  ULDC.64 UR4, c[0x0][0x308] ;  /* 0x0000c20000047ab9 */ /* 0x000fe20000000a00 */
[----:B------:R-:W-:Y:S01]  /*2170*/  SHF.R.S32.HI R19, RZ, 0x1f, R18 ;  /* 0x0000001fff137819 */ /* 0x000fe20000011412 */
[----:B------:R-:W-:-:S02]  /*2180*/  IMAD R3, R119, R43, R8 ;  /* 0x0000002b77037224 */ /* 0x000fc400078e0208 */
[----:B------:R-:W-:Y:S02]  /*2190*/  @P2 LOP3.LUT R29, R29, 0x1, RZ, 0xfc, !PT ;  /* 0x000000011d1d2812 */ /* 0x000fe400078efcff */
[----:B------:R-:W-:Y:S01]  /*21a0*/  IMAD.IADD R7, R7, 0x1, R3 ;  /* 0x0000000107077824 */ /* 0x000fe200078e0203 */
[----:B----4-:R-:W-:Y:S02]  /*21b0*/  SHF.R.U32.HI R20, RZ, 0x7, R20 ;  /* 0x00000007ff147819 */ /* 0x010fe40000011614 */
[----:B------:R0:W-:Y:S01]  /*21c0*/  STL [R1], R29 ;  /* 0x0000001d01007387 */ /* 0x0001e20000100800 */
[----:B------:R-:W-:Y:S01]  /*21d0*/  IMAD.WIDE.U32 R4, R30, UR4, R6 ;  /* 0x000000041e047c25 */ /* 0x000fe2000f8e0006 */
[----:B------:R-:W-:Y:S02]  /*21e0*/  ISETP.NE.AND P6, PT, R20, 0x1, PT ;  /* 0x000000011400780c */ /* 0x000fe40003fc5270 */
[----:B------:R-:W4:Y:S01]  /*21f0*/  LDL R8, [R1+0x54] ;  /* 0x0000540001087983 */ /* 0x000f220000100800 */
[----:B------:R-:W-:Y:S01]  /*2200*/  IMAD R5, R30, UR5, R5 ;  /* 0x000000051e057c24 */ /* 0x000fe2000f8e0205 */
[----:B------:R-:W-:Y:S01]  /*2210*/  ULDC.64 UR4, c[0x0][0x310] ;  /* 0x0000c40000047ab9 */ /* 0x000fe20000000a00 */
[C---:B------:R-:W-:Y:S01]  /*2220*/  VIADD R11, R22.reuse, 0x40 ;  /* 0x00000040160b7836 */ /* 0x040fe20000000000 */
[----:B------:R-:W4:Y:S01]  /*2230*/  LDL R12, [R1+0x50] ;  /* 0x00005000010c7983 */ /* 0x000f220000100800 */
[----:B------:R-:W-:-:S02]  /*2240*/  VIADD R28, R22, 0x20 ;  /* 0x00000020161c7836 */ /* 0x000fc40000000000 */
[----:B------:R-:W-:Y:S02]  /*2250*/  IMAD.SHL.U32 R11, R11, 0x40, RZ ;  /* 0x000000400b0b7824 */ /* 0x000fe400078e00ff */
[----:B------:R-:W-:Y:S02]  /*2260*/  IMAD.SHL.U32 R28, R28, 0x40, RZ ;  /* 0x000000401c1c7824 */ /* 0x000fe400078e00ff */
[-C--:B------:R-:W-:Y:S01]  /*2270*/  IMAD.WIDE.U32 R110, R22, R114.reuse, R18 ;  /* 0x00000072166e7225 */ /* 0x080fe200078e0012 */
[----:B------:R-:W-:Y:S02]  /*2280*/  LOP3.LUT R11, R11, 0x1c0, RZ, 0xc0, !PT ;  /* 0x000001c00b0b7812 */ /* 0x000fe400078ec0ff */
[----:B------:R-:W-:Y:S01]  /*2290*/  LOP3.LUT R28, R28, 0x1c0, RZ, 0xc0, !PT ;  /* 0x000001c01c1c7812 */ /* 0x000fe200078ec0ff */
[----:B------:R-:W-:Y:S01]  /*22a0*/  IMAD.WIDE.U32 R112, R22, R114, R16 ;  /* 0x0000007216707225 */ /* 0x000fe200078e0010 */
[C---:B------:R-:W-:Y:S02]  /*22b0*/  SHF.L.U64.HI R117, R42.reuse, 0x5, R43 ;  /* 0x000000052a757819 */ /* 0x040fe4000001022b */
[----:B------:R-:W-:Y:S01]  /*22c0*/  SHF.L.U32 R116, R42, 0x5, RZ ;  /* 0x000000052a747819 */ /* 0x000fe200000006ff */
[----:B0-----:R-:W-:-:S02]  /*22d0*/  VIADD R29, R22, 0xa0 ;  /* 0x000000a0161d7836 */ /* 0x001fc40000000000 */
[----:B------:R-:W-:-:S04]  /*22e0*/  IMAD.WIDE.U32 R106, R22, R108, R16 ;  /* 0x0000006c166a7225 */ /* 0x000fc800078e0010 */
[----:B------:R-:W-:-:S04]  /*22f0*/  IMAD.WIDE.U32 R158, R22, R42, R116 ;  /* 0x0000002a169e7225 */ /* 0x000fc800078e0074 */
[----:B------:R-:W-:Y:S01]  /*2300*/  IMAD.SHL.U32 R29, R29, 0x40, RZ ;  /* 0x000000401d1d7824 */ /* 0x000fe200078e00ff */
[----:B------:R-:W-:Y:S01]  /*2310*/  IADD3 R125, P1, R116, R158, RZ ;  /* 0x0000009e747d7210 */ /* 0x000fe20007f3e0ff */
[----:B------:R-:W-:-:S03]  /*2320*/  IMAD.WIDE.U32 R104, R22, R108, R18 ;  /* 0x0000006c16687225 */ /* 0x000fc600078e0012 */
[----:B------:R-:W-:Y:S01]  /*2330*/  LOP3.LUT R29, R29, 0x1c0, RZ, 0xc0, !PT ;  /* 0x000001c01d1d7812 */ /* 0x000fe200078ec0ff */
[----:B------:R-:W-:-:S03]  /*2340*/  IMAD.WIDE.U32 R120, R22, R42, R16 ;  /* 0x0000002a16787225 */ /* 0x000fc600078e0010 */
[----:B------:R-:W-:Y:S01]  /*2350*/  SHF.R.U32.HI R164, RZ, 0x3, R29 ;  /* 0x00000003ffa47819 */ /* 0x000fe2000001161d */
[----:B------:R-:W-:Y:S01]  /*2360*/  VIADD R163, R20, 0x8 ;  /* 0x0000000814a37836 */ /* 0x000fe20000000000 */
[--C-:B------:R-:W-:Y:S01]  /*2370*/  SHF.L.U64.HI R140, R42, 0x6, R43.reuse ;  /* 0x000000062a8c7819 */ /* 0x100fe2000001022b */
[----:B------:R-:W-:Y:S01]  /*2380*/  IMAD.SHL.U32 R32, R114, 0x20, RZ ;  /* 0x0000002072207824 */ /* 0x000fe200078e00ff */
[----:B------:R-:W-:Y:S01]  /*2390*/  SHF.L.U64.HI R131, R42, 0x7, R43 ;  /* 0x000000072a837819 */ /* 0x000fe2000001022b */
[C---:B------:R-:W-:Y:S01]  /*23a0*/  IMAD.SHL.U32 R31, R114.reuse, 0x40, RZ ;  /* 0x00000040721f7824 */ /* 0x040fe200078e00ff */
[C-C-:B------:R-:W-:Y:S01]  /*23b0*/  SHF.L.U64.HI R35, R114.reuse, 0x5, R115.reuse ;  /* 0x0000000572237819 */ /* 0x140fe20000010273 */
[----:B------:R-:W-:Y:S01]  /*23c0*/  IMAD R135, R109, 0xb0, RZ ;  /* 0x000000b06d877824 */ /* 0x000fe200078e02ff */
[--C-:B------:R-:W-:Y:S01]  /*23d0*/  SHF.L.U64.HI R34, R114, 0x6, R115.reuse ;  /* 0x0000000672227819 */ /* 0x100fe20000010273 */
[----:B------:R-:W-:Y:S01]  /*23e0*/  IMAD.SHL.U32 R38, R108, 0x20, RZ ;  /* 0x000000206c267824 */ /* 0x000fe200078e00ff */
[----:B------:R-:W-:Y:S01]  /*23f0*/  SHF.L.U64.HI R33, R114, 0x7, R115 ;  /* 0x0000000772217819 */ /* 0x000fe20000010273 */
[C---:B------:R-:W-:Y:S01]  /*2400*/  IMAD.SHL.U32 R36, R108.reuse, 0x80, RZ ;  /* 0x000000806c247824 */ /* 0x040fe200078e00ff */
[--C-:B------:R-:W-:Y:S01]  /*2410*/  SHF.L.U64.HI R41, R108, 0x5, R109.reuse ;  /* 0x000000056c297819 */ /* 0x100fe2000001026d */
[----:B------:R-:W-:Y:S01]  /*2420*/  IMAD.WIDE.U32 R154, R42, 0xb0, RZ ;  /* 0x000000b02a9a7825 */ /* 0x000fe200078e00ff */
[----:B------:R-:W-:-:S02]  /*2430*/  SHF.L.U64.HI R40, R108, 0x6, R109 ;  /* 0x000000066c287819 */ /* 0x000fc4000001026d */
[C---:B------:R-:W-:Y:S02]  /*2440*/  SHF.L.U64.HI R39, R108.reuse, 0x7, R109 ;  /* 0x000000076c277819 */ /* 0x040fe4000001026d */
[----:B------:R-:W-:Y:S02]  /*2450*/  SHF.L.U32 R37, R108, 0x6, RZ ;  /* 0x000000066c257819 */ /* 0x000fe400000006ff */
[----:B--2---:R-:W-:Y:S02]  /*2460*/  SHF.R.S32.HI R3, RZ, 0x1f, R0 ;  /* 0x0000001fff037819 */ /* 0x004fe40000011400 */
[----:B------:R-:W-:Y:S02]  /*2470*/  SEL R103, R0, RZ, !P0 ;  /* 0x000000ff00677207 */ /* 0x000fe40004000000 */
[----:B------:R-:W-:-:S03]  /*2480*/  SEL R6, R3, RZ, !P0 ;  /* 0x000000ff03067207 */ /* 0x000fc60004000000 */
[----:B------:R-:W-:-:S04]  /*2490*/  IMAD.WIDE.U32 R100, R103, UR4, R4 ;  /* 0x0000000467647c25 */ /* 0x000fc8000f8e0004 */
[----:B------:R-:W-:-:S04]  /*24a0*/  IMAD R0, R6, UR4, RZ ;  /* 0x0000000406007c24 */ /* 0x000fc8000f8e02ff */
[----:B------:R-:W-:Y:S01]  /*24b0*/  IMAD R15, R103, UR5, R0 ;  /* 0x00000005670f7c24 */ /* 0x000fe2000f8e0200 */
[----:B------:R-:W-:Y:S05]  /*24c0*/  @!P6 WARPSYNC.ALL ;  /* 0x000000000000e948 */ /* 0x000fea0003800000 */
[----:B------:R-:W-:Y:S01]  /*24d0*/  ULDC.64 UR4, c[0x0][0x330] ;  /* 0x0000cc0000047ab9 */ /* 0x000fe20000000a00 */
[----:B------:R-:W-:Y:S02]  /*24e0*/  IMAD R0, R10, R108, RZ ;  /* 0x0000006c0a007224 */ /* 0x000fe400078e02ff */
[----:B------:R-:W-:Y:S01]  /*24f0*/  IMAD.WIDE.U32 R4, R30, UR4, R16 ;  /* 0x000000041e047c25 */ /* 0x000fe2000f8e0010 */
[----:B------:R-:W-:-:S03]  /*2500*/  SEL R3, R13, RZ, P2 ;  /* 0x000000ff0d037207 */ /* 0x000fc60001000000 */
[----:B------:R-:W-:Y:S01]  /*2510*/  IMAD R5, R30, UR5, R5 ;  /* 0x000000051e057c24 */ /* 0x000fe2000f8e0205 */
[----:B------:R-:W-:Y:S01]  /*2520*/  ULDC.64 UR4, c[0x0][0x338] ;  /* 0x0000ce0000047ab9 */ /* 0x000fe20000000a00 */
[----:B------:R-:W0:Y:S01]  /*2530*/  S2R R30, SR_TID.X ;  /* 0x00000000001e7919 */ /* 0x000e220000002100 */
[----:B------:R-:W-:Y:S02]  /*2540*/  IMAD R7, R22, R109, R0 ;  /* 0x0000006d16077224 */ /* 0x000fe400078e0200 */
[----:B------:R-:W-:Y:S02]  /*2550*/  IMAD R0, R6, UR4, RZ ;  /* 0x0000000406007c24 */ /* 0x000fe4000f8e02ff */
[----:B------:R-:W-:Y:S02]  /*2560*/  IMAD.IADD R3, R16, 0x1, R3 ;  /* 0x0000000110037824 */ /* 0x000fe400078e0203 */
[----:B------:R-:W-:-:S03]  /*2570*/  IMAD R45, R103, UR5, R0 ;  /* 0x00000005672d7c24 */ /* 0x000fc6000f8e0200 */
[----:B------:R-:W-:-:S04]  /*2580*/  SHF.R.S32.HI R0, RZ, 0x1f, R3 ;  /* 0x0000001fff007819 */ /* 0x000fc80000011403 */
[CC--:B------:R-:W-:Y:S02]  /*2590*/  LEA.HI R9, R0.reuse, R3.reuse, RZ, 0x3 ;  /* 0x0000000300097211 */ /* 0x0c0fe400078f18ff */
[----:B------:R-:W-:Y:S01]  /*25a0*/  LEA.HI R0, R0, R3, RZ, 0x6 ;  /* 0x0000000300007211 */ /* 0x000fe200078f30ff */
[----:B------:R-:W-:-:S04]  /*25b0*/  IMAD.WIDE.U32 R102, R103, UR4, R4 ;  /* 0x0000000467667c25 */ /* 0x000fc8000f8e0004 */
[----:B0-----:R-:W-:Y:S01]  /*25c0*/  VIADD R30, R30, 0xffffff80 ;  /* 0xffffff801e1e7836 */ /* 0x001fe20000000000 */
[----:B------:R-:W-:Y:S01]  /*25d0*/  SHF.R.S32.HI R3, RZ, 0x6, R0 ;  /* 0x00000006ff037819 */ /* 0x000fe20000011400 */
[----:B------:R-:W-:Y:S01]  /*25e0*/  IMAD R4, R10, R114, RZ ;  /* 0x000000720a047224 */ /* 0x000fe200078e02ff */
[--C-:B------:R-:W-:Y:S02]  /*25f0*/  LOP3.LUT R0, R28, 0x38, R9.reuse, 0xf8, !PT ;  /* 0x000000381c007812 */ /* 0x100fe400078ef809 */
[C---:B------:R-:W-:Y:S01]  /*2600*/  IADD3 R118, P0, R22.reuse, R119, RZ ;  /* 0x0000007716767210 */ /* 0x040fe20007f1e0ff */
[C---:B------:R-:W-:Y:S01]  /*2610*/  IMAD R5, R22.reuse, R115, R4 ;  /* 0x0000007316057224 */ /* 0x040fe200078e0204 */
[----:B------:R-:W-:Y:S01]  /*2620*/  LOP3.LUT R4, R11, 0x38, R9, 0xf8, !PT ;  /* 0x000000380b047812 */ /* 0x000fe200078ef809 */
[----:B------:R-:W-:Y:S01]  /*2630*/  IMAD R144, R3, 0x2c00, R26 ;  /* 0x00002c0003907824 */ /* 0x000fe200078e021a */
[----:B------:R-:W-:Y:S01]  /*2640*/  IADD3 R107, R7, R107, RZ ;  /* 0x0000006b076b7210 */ /* 0x000fe20007ffe0ff */
[C---:B------:R-:W-:Y:S01]  /*2650*/  VIADD R11, R22.reuse, 0x40 ;  /* 0x00000040160b7836 */ /* 0x040fe20000000000 */
[----:B------:R-:W-:Y:S01]  /*2660*/  ULDC UR4, c[0x0][0x2f4] ;  /* 0x0000bd0000047ab9 */ /* 0x000fe20000000800 */
[----:B------:R-:W-:-:S02]  /*2670*/  VIADD R26, R22, 0x80 ;  /* 0x00000080161a7836 */ /* 0x000fc40000000000 */
[----:B------:R-:W-:Y:S01]  /*2680*/  VIADD R28, R22, 0x20 ;  /* 0x00000020161c7836 */ /* 0x000fe20000000000 */
[----:B------:R-:W-:Y:S01]  /*2690*/  SHF.L.U32 R11, R11, 0x6, RZ ;  /* 0x000000060b0b7819 */ /* 0x000fe200000006ff */
[----:B---3--:R-:W-:Y:S02]  /*26a0*/  IMAD R145, R3, 0x2c00, R27 ;  /* 0x00002c0003917824 */ /* 0x008fe400078e021b */
[----:B------:R-:W-:Y:S02]  /*26b0*/  IMAD.SHL.U32 R26, R26, 0x40, RZ ;  /* 0x000000401a1a7824 */ /* 0x000fe400078e00ff */
[----:B------:R-:W-:Y:S02]  /*26c0*/  VIADD R27, R22, 0x60 ;  /* 0x00000060161b7836 */ /* 0x000fe40000000000 */
[----:B------:R-:W-:Y:S01]  /*26d0*/  IMAD.SHL.U32 R28, R28, 0x40, RZ ;  /* 0x000000401c1c7824 */ /* 0x000fe200078e00ff */
[----:B------:R-:W-:Y:S01]  /*26e0*/  LOP3.LUT R11, R11, 0x1c0, RZ, 0xc0, !PT ;  /* 0x000001c00b0b7812 */ /* 0x000fe200078ec0ff */
[----:B------:R-:W-:Y:S01]  /*26f0*/  IMAD.SHL.U32 R27, R27, 0x40, RZ ;  /* 0x000000401b1b7824 */ /* 0x000fe200078e00ff */
[----:B------:R-:W-:-:S02]  /*2700*/  LOP3.LUT R26, R26, 0x1c0, RZ, 0xc0, !PT ;  /* 0x000001c01a1a7812 */ /* 0x000fc400078ec0ff */
[----:B------:R-:W-:Y:S02]  /*2710*/  LOP3.LUT R28, R28, 0x1c0, RZ, 0xc0, !PT ;  /* 0x000001c01c1c7812 */ /* 0x000fe400078ec0ff */
[----:B------:R-:W-:Y:S02]  /*2720*/  SHF.R.U32.HI R11, RZ, 0x3, R11 ;  /* 0x00000003ff0b7819 */ /* 0x000fe4000001160b */
[----:B------:R-:W-:Y:S02]  /*2730*/  SHF.R.U32.HI R165, RZ, 0x3, R26 ;  /* 0x00000003ffa57819 */ /* 0x000fe4000001161a */
[----:B------:R-:W-:Y:S02]  /*2740*/  LOP3.LUT R6, R26, 0x38, R9, 0xf8, !PT ;  /* 0x000000381a067812 */ /* 0x000fe400078ef809 */
[----:B------:R-:W-:Y:S02]  /*2750*/  LOP3.LUT R27, R27, 0x1c0, RZ, 0xc0, !PT ;  /* 0x000001c01b1b7812 */ /* 0x000fe400078ec0ff */
[----:B------:R-:W-:Y:S01]  /*2760*/  SHF.R.S32.HI R26, RZ, 0x1f, R30 ;  /* 0x0000001fff1a7819 */ /* 0x000fe2000001141e */
[----:B------:R-:W-:Y:S01]  /*2770*/  IMAD.IADD R113, R5, 0x1, R113 ;  /* 0x0000000105717824 */ /* 0x000fe200078e0271 */
[----:B------:R-:W-:-:S02]  /*2780*/  SHF.R.U32.HI R28, RZ, 0x3, R28 ;  /* 0x00000003ff1c7819 */ /* 0x000fc4000001161c */
[----:B------:R-:W-:Y:S01]  /*2790*/  IADD3 R111, R111, R5, RZ ;  /* 0x000000056f6f7210 */ /* 0x000fe20007ffe0ff */
[----:B----4-:R-:W-:Y:S01]  /*27a0*/  IMAD R142, R3, 0x2c00, R8 ;  /* 0x00002c00038e7824 */ /* 0x010fe200078e0208 */
[----:B------:R-:W-:Y:S01]  /*27b0*/  LOP3.LUT R5, R4, R11, RZ, 0x3c, !PT ;  /* 0x0000000b04057212 */ /* 0x000fe200078e3cff */
[C---:B------:R-:W-:Y:S01]  /*27c0*/  IMAD.SHL.U32 R8, R22.reuse, 0x40, RZ ;  /* 0x0000004016087824 */ /* 0x040fe200078e00ff */
[----:B------:R-:W-:Y:S01]  /*27d0*/  LOP3.LUT R4, R27, 0x38, R9, 0xf8, !PT ;  /* 0x000000381b047812 */ /* 0x000fe200078ef809 */
[----:B------:R-:W-:Y:S01]  /*27e0*/  VIADD R27, R22, 0x60 ;  /* 0x00000060161b7836 */ /* 0x000fe20000000000 */
[----:B------:R-:W-:Y:S02]  /*27f0*/  LEA.HI R26, R26, R30, RZ, 0x6 ;  /* 0x0000001e1a1a7211 */ /* 0x000fe400078f30ff */
[----:B------:R-:W-:Y:S01]  /*2800*/  LOP3.LUT R0, R0, R28, RZ, 0x3c, !PT ;  /* 0x0000001c00007212 */ /* 0x000fe200078e3cff */
[----:B------:R-:W-:Y:S01]  /*2810*/  IMAD.SHL.U32 R27, R27, 0x40, RZ ;  /* 0x000000401b1b7824 */ /* 0x000fe200078e00ff */
[----:B------:R-:W-:Y:S01]  /*2820*/  SHF.L.U32 R26, R26, 0x3, RZ ;  /* 0x000000031a1a7819 */ /* 0x000fe200000006ff */
[----:B------:R-:W-:Y:S01]  /*2830*/  IMAD.SHL.U32 R28, R22, 0x40, RZ ;  /* 0x00000040161c7824 */ /* 0x000fe200078e00ff */
[----:B------:R-:W-:-:S02]  /*2840*/  IADD3 R145, R145, R0, RZ ;  /* 0x0000000091917210 */ /* 0x000fc40007ffe0ff */
[----:B------:R-:W-:Y:S02]  /*2850*/  LOP3.LUT R0, R9, 0x38, RZ, 0xc0, !PT ;  /* 0x0000003809007812 */ /* 0x000fe400078ec0ff */
[----:B------:R-:W-:Y:S02]  /*2860*/  LOP3.LUT R8, R8, 0x1c0, RZ, 0xc0, !PT ;  /* 0x000001c008087812 */ /* 0x000fe400078ec0ff */
[----:B------:R-:W-:Y:S02]  /*2870*/  LOP3.LUT R26, R26, 0xfffffe00, RZ, 0xc0, !PT ;  /* 0xfffffe001a1a7812 */ /* 0x000fe400078ec0ff */
[----:B-----5:R-:W-:Y:S02]  /*2880*/  SHF.R.S32.HI R11, RZ, 0x1f, R147 ;  /* 0x0000001fff0b7819 */ /* 0x020fe40000011493 */
[----:B------:R-:W-:Y:S02]  /*2890*/  LOP3.LUT R27, R27, 0x1c0, RZ, 0xc0, !PT ;  /* 0x000001c01b1b7812 */ /* 0x000fe400078ec0ff */
[----:B------:R-:W-:-:S02]  /*28a0*/  LOP3.LUT R0, R0, 0x1c0, R28, 0xf8, !PT ;  /* 0x000001c000007812 */ /* 0x000fc400078ef81c */
[----:B------:R-:W-:Y:S01]  /*28b0*/  SHF.R.U32.HI R8, RZ, 0x3, R8 ;  /* 0x00000003ff087819 */ /* 0x000fe20000011608 */
[C---:B------:R-:W-:Y:S01]  /*28c0*/  IMAD R146, R3.reuse, 0x2c00, R26 ;  /* 0x00002c0003927824 */ /* 0x040fe200078e021a */
[----:B------:R-:W-:Y:S01]  /*28d0*/  SHF.R.U32.HI R27, RZ, 0x3, R27 ;  /* 0x00000003ff1b7819 */ /* 0x000fe2000001161b */
[C---:B------:R-:W-:Y:S02]  /*28e0*/  IMAD R143, R3.reuse, 0x2c00, R14 ;  /* 0x00002c00038f7824 */ /* 0x040fe400078e020e */
[----:B------:R-:W-:Y:S01]  /*28f0*/  IMAD R141, R3, 0x2c00, R12 ;  /* 0x00002c00038d7824 */ /* 0x000fe200078e020c */
[----:B------:R-:W-:Y:S01]  /*2900*/  LOP3.LUT R3, R0, R8, RZ, 0x3c, !PT ;  /* 0x0000000800037212 */ /* 0x000fe200078e3cff */
[----:B------:R-:W-:Y:S01]  /*2910*/  IMAD R0, R11, R108, RZ ;  /* 0x0000006c0b007224 */ /* 0x000fe200078e02ff */
[----:B------:R-:W-:-:S03]  /*2920*/  LOP3.LUT R4, R4, R27, RZ, 0x3c, !PT ;  /* 0x0000001b04047212 */ /* 0x000fc600078e3cff */
[----:B------:R-:W-:Y:S02]  /*2930*/  IMAD R27, R147, R109, R0 ;  /* 0x0000006d931b7224 */ /* 0x000fe400078e0200 */
[----:B------:R-:W-:Y:S02]  /*2940*/  IMAD R0, R11, R114, RZ ;  /* 0x000000720b007224 */ /* 0x000fe400078e02ff */
[----:B------:R-:W-:Y:S01]  /*2950*/  IMAD.IADD R144, R144, 0x1, R5 ;  /* 0x0000000190907824 */ /* 0x000fe200078e0205 */
[----:B------:R-:W-:Y:S01]  /*2960*/  LOP3.LUT R5, R6, R165, RZ, 0x3c, !PT ;  /* 0x000000a506057212 */ /* 0x000fe200078e3cff */
[----:B------:R-:W-:Y:S02]  /*2970*/  IMAD.IADD R146, R146, 0x1, R3 ;  /* 0x0000000192927824 */ /* 0x000fe400078e0203 */
[----:B------:R-:W-:Y:S02]  /*2980*/  IMAD R3, R147, R115, R0 ;  /* 0x0000007393037224 */ /* 0x000fe400078e0200 */
[----:B------:R-:W-:-:S02]  /*2990*/  IMAD R0, R10, R42, RZ ;  /* 0x0000002a0a007224 */ /* 0x000fc400078e02ff */
[----:B------:R-:W-:Y:S02]  /*29a0*/  IMAD.IADD R142, R142, 0x1, R5 ;  /* 0x000000018e8e7824 */ /* 0x000fe400078e0205 */
[----:B------:R-:W-:-:S04]  /*29b0*/  IMAD R5, R22, R43, R0 ;  /* 0x0000002b16057224 */ /* 0x000fc800078e0200 */
[----:B------:R-:W-:Y:S02]  /*29c0*/  IMAD.IADD R123, R5, 0x1, R159 ;  /* 0x00000001057b7824 */ /* 0x000fe400078e029f */
[----:B------:R-:W-:Y:S01]  /*29d0*/  IMAD.X R119, R10, 0x1, R21, P0 ;  /* 0x000000010a777824 */ /* 0x000fe200000e0615 */
[-C--:B------:R-:W-:Y:S01]  /*29e0*/  IADD3 R127, P0, R125, R116.reuse, RZ ;  /* 0x000000747d7f7210 */ /* 0x080fe20007f1e0ff */
[----:B------:R-:W-:Y:S01]  /*29f0*/  IMAD.X R124, R123, 0x1, R117, P1 ;  /* 0x000000017b7c7824 */ /* 0x000fe200008e0675 */
[C---:B------:R-:W-:Y:S01]  /*2a00*/  IADD3 R8, R22.reuse, 0x20, RZ ;  /* 0x0000002016087810 */ /* 0x040fe20007ffe0ff */
[----:B------:R-:W-:Y:S01]  /*2a10*/  IMAD.IADD R105, R105, 0x1, R7 ;  /* 0x0000000169697824 */ /* 0x000fe200078e0207 */
[----:B------:R-:W-:Y:S01]  /*2a20*/  LOP3.LUT R7, R29, 0x38, R9, 0xf8, !PT ;  /* 0x000000381d077812 */ /* 0x000fe200078ef809 */
[----:B------:R-:W-:Y:S01]  /*2a30*/  VIADD R14, R22, 0x60 ;  /* 0x00000060160e7836 */ /* 0x000fe20000000000 */
[-C--:B------:R-:W-:Y:S01]  /*2a40*/  IADD3.X R126, R124, R117.reuse, RZ, P0, !PT ;  /* 0x000000757c7e7210 */ /* 0x080fe200007fe4ff */
[----:B------:R-:W-:Y:S01]  /*2a50*/  VIADD R12, R22, 0x80 ;  /* 0x00000080160c7836 */ /* 0x000fe20000000000 */
[----:B------:R-:W-:Y:S01]  /*2a60*/  IADD3 R130, P1, R127, R116, RZ ;  /* 0x000000747f827210 */ /* 0x000fe20007f3e0ff */
[----:B------:R-:W-:Y:S01]  /*2a70*/  IMAD.IADD R122, R121, 0x1, R5 ;  /* 0x00000001797a7824 */ /* 0x000fe200078e0205 */
[----:B------:R-:W-:Y:S01]  /*2a80*/  IADD3 R20, P0, R100, R120, RZ ;  /* 0x0000007864147210 */ /* 0x000fe20007f1e0ff */
[----:B------:R-:W-:Y:S01]  /*2a90*/  IMAD.IADD R15, R101, 0x1, R15 ;  /* 0x00000001650f7824 */ /* 0x000fe200078e020f */
[----:B------:R-:W-:Y:S01]  /*2aa0*/  LOP3.LUT R6, R7, R164, RZ, 0x3c, !PT ;  /* 0x000000a407067212 */ /* 0x000fe200078e3cff */
[----:B------:R-:W-:Y:S01]  /*2ab0*/  IMAD R29, R43, 0xb0, RZ ;  /* 0x000000b02b1d7824 */ /* 0x000fe200078e02ff */
[----:B------:R-:W-:Y:S01]  /*2ac0*/  SHF.R.S32.HI R153, RZ, 0x1f, R8 ;  /* 0x0000001fff997819 */ /* 0x000fe20000011408 */
[----:B------:R-:W-:Y:S01]  /*2ad0*/  IMAD R7, R115, 0xb0, RZ ;  /* 0x000000b073077824 */ /* 0x000fe200078e02ff */
[----:B------:R-:W-:Y:S01]  /*2ae0*/  SHF.R.S32.HI R151, RZ, 0x1f, R14 ;  /* 0x0000001fff977819 */ /* 0x000fe2000001140e */
[----:B------:R-:W-:Y:S01]  /*2af0*/  IMAD.SHL.U32 R30, R114, 0x80, RZ ;  /* 0x00000080721e7824 */ /* 0x000fe200078e00ff */
[----:B------:R-:W-:Y:S01]  /*2b00*/  IADD3.X R128, R126, R117, RZ, P1, !PT ;  /* 0x000000757e807210 */ /* 0x000fe20000ffe4ff */
[----:B------:R-:W-:Y:S01]  /*2b10*/  IMAD.WIDE.U32 R110, R147, R114, R110 ;  /* 0x00000072936e7225 */ /* 0x000fe200078e006e */
[----:B------:R-:W-:-:S02]  /*2b20*/  IADD3 R14, P1, R100, 0x40, RZ ;  /* 0x00000040640e7810 */ /* 0x000fc40007f3e0ff */
[----:B------:R-:W-:Y:S01]  /*2b30*/  SHF.R.S32.HI R150, RZ, 0x1f, R12 ;  /* 0x0000001fff967819 */ /* 0x000fe2000001140c */
[----:B------:R-:W-:Y:S01]  /*2b40*/  IMAD.WIDE.U32 R112, R147, R114, R112 ;  /* 0x0000007293707225 */ /* 0x000fe200078e0070 */
[----:B------:R-:W-:-:S03]  /*2b50*/  IADD3 R133, P2, R130, R116, RZ ;  /* 0x0000007482857210 */ /* 0x000fc60007f5e0ff */
[C---:B------:R-:W-:Y:S02]  /*2b60*/  VIADD R26, R22.reuse, 0x40 ;  /* 0x00000040161a7836 */ /* 0x040fe40000000000 */
[----:B------:R-:W-:Y:S02]  /*2b70*/  VIADD R8, R22, 0xa0 ;  /* 0x000000a016087836 */ /* 0x000fe40000000000 */
[----:B------:R-:W-:Y:S01]  /*2b80*/  IMAD.SHL.U32 R43, R13, 0x2, RZ ;  /* 0x000000020d2b7824 */ /* 0x000fe200078e00ff */
[----:B------:R-:W-:Y:S01]  /*2b90*/  LOP3.LUT R21, R9, 0xfffffff8, RZ, 0xc0, !PT ;  /* 0xfffffff809157812 */ /* 0x000fe200078ec0ff */
[----:B------:R-:W-:Y:S01]  /*2ba0*/  IMAD.WIDE.U32 R104, R147, R108, R104 ;  /* 0x0000006c93687225 */ /* 0x000fe200078e0068 */
[----:B------:R-:W-:-:S03]  /*2bb0*/  IADD3 R12, P3, R20, 0x40, RZ ;  /* 0x00000040140c7810 */ /* 0x000fc60007f7e0ff */
[----:B------:R-:W-:-:S04]  /*2bc0*/  IMAD.WIDE.U32 R106, R147, R108, R106 ;  /* 0x0000006c936a7225 */ /* 0x000fc800078e006a */
[----:B------:R-:W-:-:S04]  /*2bd0*/  IMAD.WIDE.U32 R114, R114, 0xb0, RZ ;  /* 0x000000b072727825 */ /* 0x000fc800078e00ff */
[----:B------:R-:W-:Y:S02]  /*2be0*/  IMAD.X R13, R122, 0x1, R15, P0 ;  /* 0x000000017a0d7824 */ /* 0x000fe400000e060f */
[----:B------:R-:W-:Y:S01]  /*2bf0*/  IMAD.WIDE.U32 R108, R108, 0xb0, RZ ;  /* 0x000000b06c6c7825 */ /* 0x000fe200078e00ff */
[----:B------:R-:W-:Y:S02]  /*2c00*/  SHF.R.S32.HI R152, RZ, 0x1f, R26 ;  /* 0x0000001fff987819 */ /* 0x000fe4000001141a */
[----:B------:R-:W-:Y:S01]  /*2c10*/  SHF.R.S32.HI R148, RZ, 0x1f, R8 ;  /* 0x0000001fff947819 */ /* 0x000fe20000011408 */
[----:B------:R-:W-:Y:S01]  /*2c20*/  IMAD.IADD R141, R141, 0x1, R6 ;  /* 0x000000018d8d7824 */ /* 0x000fe200078e0206 */
[----:B------:R-:W-:Y:S01]  /*2c30*/  IADD3 R143, R143, R4, RZ ;  /* 0x000000048f8f7210 */ /* 0x000fe20007ffe0ff */
[----:B------:R-:W-:Y:S01]  /*2c40*/  IMAD.IADD R134, R115, 0x1, R7 ;  /* 0x0000000173867824 */ /* 0x000fe200078e0207 */
[----:B------:R-:W-:Y:S01]  /*2c50*/  IADD3 R29, R155, R29, RZ ;  /* 0x0000001d9b1d7210 */ /* 0x000fe20007ffe0ff */
[----:B------:R-:W-:Y:S01]  /*2c60*/  IMAD.IADD R28, R105, 0x1, R27 ;  /* 0x00000001691c7824 */ /* 0x000fe200078e021b */
[----:B------:R-:W-:Y:S01]  /*2c70*/  ISETP.GE.AND P0, PT, R16, UR4, PT ;  /* 0x0000000410007c0c */ /* 0x000fe2000bf06270 */
[----:B------:R-:W-:Y:S01]  /*2c80*/  IMAD.X R11, RZ, RZ, R15, P1 ;  /* 0x000000ffff0b7224 */ /* 0x000fe200008e060f */
[----:B------:R-:W-:Y:S01]  /*2c90*/  ISETP.GE.AND P1, PT, R221, UR4, PT ;  /* 0x00000004dd007c0c */ /* 0x000fe2000bf26270 */
[----:B------:R-:W-:Y:S01]  /*2ca0*/  IMAD.IADD R135, R109, 0x1, R135 ;  /* 0x000000016d877824 */ /* 0x000fe200078e0287 */
[----:B------:R-:W-:Y:S01]  /*2cb0*/  SHF.R.S32.HI R9, RZ, 0x3, R9 ;  /* 0x00000003ff097819 */ /* 0x000fe20000011409 */
[----:B------:R-:W-:Y:S01]  /*2cc0*/  IMAD.IADD R27, R27, 0x1, R107 ;  /* 0x000000011b1b7824 */ /* 0x000fe200078e026b */
[----:B------:R-:W-:Y:S01]  /*2cd0*/  SHF.R.S32.HI R8, RZ, 0x1f, R21 ;  /* 0x0000001fff087819 */ /* 0x000fe20000011415 */
[----:B------:R-:W-:Y:S01]  /*2ce0*/  IMAD.IADD R26, R111, 0x1, R3 ;  /* 0x000000016f1a7824 */ /* 0x000fe200078e0203 */
[----:B------:R-:W-:Y:S01]  /*2cf0*/  IADD3.X R7, RZ, R13, RZ, P3, !PT ;  /* 0x0000000dff077210 */ /* 0x000fe20001ffe4ff */
[----:B------:R-:W-:-:S02]  /*2d00*/  IMAD.IADD R10, R3, 0x1, R113 ;  /* 0x00000001030a7824 */ /* 0x000fc400078e0271 */
[----:B------:R-:W-:Y:S02]  /*2d10*/  IMAD.X R132, R128, 0x1, R117, P2 ;  /* 0x0000000180847824 */ /* 0x000fe400010e0675 */
[----:B------:R-:W-:Y:S01]  /*2d20*/  IMAD.IADD R6, R103, 0x1, R45 ;  /* 0x0000000167067824 */ /* 0x000fe200078e022d */
[----:B------:R-:W-:Y:S06]  /*2d30*/  @!P6 BAR.SYNC.DEFER_BLOCKING 0x9, 0x100 ;  /* 0x024400000000eb1d */ /* 0x000fec0000010000 */
.L_x_6797:
[----:B--2---:R-:W2:Y:S01]  /*2d40*/  LDL R0, [R1+0x38] ;  /* 0x0000380001007983 */ /* 0x004ea20000100800 */
[----:B0-----:R-:W0:Y:S03]  /*2d50*/  LDC R92, c[0x0][0x3f4] ;  /* 0x0000fd00ff5c7b82 */ /* 0x001e260000000800 */
[----:B---34-:R-:W3:Y:S01]  /*2d60*/  LDL.LU R51, [R1] ;  /* 0x0000000001337983 */ /* 0x018ee20000300800 */
[----:B------:R-:W-:Y:S01]  /*2d70*/  VIADD R24, R24, 0xffffffff ;  /* 0xffffffff18187836 */ /* 0x000fe20000000000 */
[----:B------:R-:W-:Y:S05]  /*2d80*/  YIELD ;  /* 0x0000000000007946 */ /* 0x000fea0003800000 */
[----:B------:R-:W-:Y:S01]  /*2d90*/  ISETP.GT.AND P3, PT, R24, R129, PT ;  /* 0x000000811800720c */ /* 0x000fe20003f64270 */
[----:B------:R-:W-:Y:S01]  /*2da0*/  BSSY B0, `(.L_x_6674) ;  /* 0x00008c7000007945 */ /* 0x000fe20003800000 */
[----:B0-----:R-:W-:Y:S01]  /*2db0*/  ISETP.GE.AND P2, PT, R92, 0x1, PT ;  /* 0x000000015c00780c */ /* 0x001fe20003f46270 */
[----:B--2---:R-:W-:Y:S01]  /*2dc0*/  IMAD R5, R23, 0x5800, R0 ;  /* 0x0000580017057824 */ /* 0x004fe200078e0200 */
[----:B---3--:R-:W-:-:S03]  /*2dd0*/  LOP3.LUT R51, R51, 0xffffffef, RZ, 0xc0, !PT ;  /* 0xffffffef33337812 */ /* 0x008fc600078ec0ff */
[----:B------:R-:W-:-:S06]  /*2de0*/  IMAD R5, R5, 0x2, R2 ;  /* 0x0000000205057824 */ /* 0x000fcc00078e0202 */
[----:B------:R-:W-:-:S05]  /*2df0*/  @P3 LOP3.LUT R51, R51, 0x10, RZ, 0xfc, !PT ;  /* 0x0000001033333812 */ /* 0x000fca00078efcff */
[----:B------:R0:W-:Y:S01]  /*2e00*/  STL [R1], R51 ;  /* 0x0000003301007387 */ /* 0x0001e20000100800 */
[----:B------:R-:W-:Y:S05]  /*2e10*/  @!P2 BRA `(.L_x_6675) ;  /* 0x00000080009ca947 */ /* 0x000fea0003800000 */
[----:B------:R-:W-:Y:S01]  /*2e20*/  ULDC.U8 UR4, c[0x0][0x410] ;  /* 0x0001040000047ab9 */ /* 0x000fe20000000000 */
[----:B------:R-:W-:Y:S01]  /*2e30*/  SHF.R.S32.HI R3, RZ, 0x1f, R24 ;  /* 0x0000001fff037819 */ /* 0x000fe20000011418 */
[-C--:B------:R-:W-:Y:S01]  /*2e40*/  IMAD R4, R135, R24.reuse, RZ ;  /* 0x0000001887047224 */ /* 0x080fe200078e02ff */
[----:B------:R-:W-:Y:S01]  /*2e50*/  ISETP.NE.AND P2, PT, RZ, UR4, PT ;  /* 0x00000004ff007c0c */ /* 0x000fe2000bf45270 */
[-C--:B------:R-:W-:Y:S02]  /*2e60*/  IMAD R0, R29, R24.reuse, RZ ;  /* 0x000000181d007224 */ /* 0x080fe400078e02ff */
[----:B------:R-:W-:Y:S02]  /*2e70*/  IMAD R44, R134, R24, RZ ;  /* 0x00000018862c7224 */ /* 0x000fe400078e02ff */
[C---:B------:R-:W-:Y:S02]  /*2e80*/  IMAD R45, R3.reuse, R108, R4 ;  /* 0x0000006c032d7224 */ /* 0x040fe400078e0204 */
[----:B------:R-:W-:-:S02]  /*2e90*/  IMAD R93, R3, R154, R0 ;  /* 0x0000009a035d7224 */ /* 0x000fc400078e0200 */
[----:B------:R-:W-:Y:S02]  /*2ea0*/  IMAD R4, R24, -0xb0, R25 ;  /* 0xffffff5018047824 */ /* 0x000fe400078e0219 */
[----:B------:R-:W-:-:S03]  /*2eb0*/  IMAD.WIDE.U32 R96, R108, R24, RZ ;  /* 0x000000186c607225 */ /* 0x000fc600078e00ff */
[----:B------:R-:W-:Y:S01]  /*2ec0*/  VIMNMX R4, R4, 0xb0, PT ;  /* 0x000000b004047848 */ /* 0x000fe20003fe0100 */
[----:B------:R-:W-:Y:S01]  /*2ed0*/  IMAD R3, R3, R114, R44 ;  /* 0x0000007203037224 */ /* 0x000fe200078e022c */
[----:B------:R-:W-:Y:S01]  /*2ee0*/  IADD3 R0, R97, R45, RZ ;  /* 0x0000002d61007210 */ /* 0x000fe20007ffe0ff */
        /* <DEDUP_REMOVED lines=11> */
[----:B------:R-:W-:-:S03]  /*2fa0*/  CS2R R138, SRZ ;  /* 0x00000000008a7805 */ /* 0x000fc6000001ff00 */
[----:B------:R-:W-:Y:S05]  /*2fb0*/  @P3 BRA `(.L_x_6678) ;  /* 0x0000000000543947 */ /* 0x000fea0003800000 */
[----:B------:R-:W-:Y:S01]  /*2fc0*/  IADD3 R45, P2, R104, R96, RZ ;  /* 0x00000060682d7210 */ /* 0x000fe20007f5e0ff */
[----:B------:R-:W-:Y:S01]  /*2fd0*/  ULDC.64 UR4, c[0x0][0x3e8] ;  /* 0x0000fa0000047ab9 */ /* 0x000fe20000000a00 */
[----:B------:R-:W-:Y:S02]  /*2fe0*/  CS2R R98, SRZ ;  /* 0x0000000000627805 */ /* 0x000fe4000001ff00 */
[----:B------:R-:W-:Y:S01]  /*2ff0*/  CS2R R138, SRZ ;  /* 0x00000000008a7805 */ /* 0x000fe2000001ff00 */
[----:B------:R-:W-:Y:S01]  /*3000*/  ULDC.64 UR6, c[0x0][0x208] ;  /* 0x0000820000067ab9 */ /* 0x000fe20000000a00 */
[----:B------:R-:W-:Y:S01]  /*3010*/  IMAD.X R46, R0, 0x1, R28, P2 ;  /* 0x00000001002e7824 */ /* 0x000fe200010e061c */
[----:B------:R-:W-:-:S05]  /*3020*/  IADD3 R47, P2, R110, R94, RZ ;  /* 0x0000005e6e2f7210 */ /* 0x000fca0007f5e0ff */
        /* <DEDUP_REMOVED lines=14> */
.L_x_6678:
[----:B------:R-:W-:Y:S05]  /*3110*/  BSYNC B1 ;  /* 0x0000000000017941 */ /* 0x000fea0003800000 */
.L_x_6677:
[----:B------:R-:W-:Y:S01]  /*3120*/  IADD3 R48, R22, 0x20, RZ ;  /* 0x0000002016307810 */ /* 0x000fe20007ffe0ff */
[----:B-1---5:R-:W-:Y:S01]  /*3130*/  IMAD.MOV.U32 R44, RZ, RZ, R88 ;  /* 0x000000ffff2c7224 */ /* 0x022fe200078e0058 */
[----:B------:R-:W-:Y:S01]  /*3140*/  MOV R45, R89 ;  /* 0x00000059002d7202 */ /* 0x000fe20000000f00 */
[----:B------:R-:W-:Y:S01]  /*3150*/  IMAD.MOV.U32 R46, RZ, RZ, R98 ;  /* 0x000000ffff2e7224 */ /* 0x000fe200078e0062 */
[----:B------:R-:W-:Y:S01]  /*3160*/  ISETP.GE.AND P4, PT, R48, R4, PT ;  /* 0x000000043000720c */ /* 0x000fe20003f86270 */
[----:B------:R-:W-:Y:S01]  /*3170*/  IMAD.MOV.U32 R47, RZ, RZ, R91 ;  /* 0x000000ffff2f7224 */ /* 0x000fe200078e005b */
[----:B------:R-:W-:Y:S01]  /*3180*/  PRMT R186, R44, 0x5410, R45 ;  /* 0x000054102cba7816 */ /* 0x000fe2000000002d */
[----:B------:R-:W-:Y:S01]  /*3190*/  IMAD.MOV.U32 R44, RZ, RZ, R99 ;  /* 0x000000ffff2c7224 */ /* 0x000fe200078e0063 */
[----:B------:R-:W-:Y:S01]  /*31a0*/  BSSY B1, `(.L_x_6679) ;  /* 0x0000020000017945 */ /* 0x000fe20003800000 */
[----:B------:R-:W-:Y:S01]  /*31b0*/  IMAD.MOV.U32 R45, RZ, RZ, R90 ;  /* 0x000000ffff2d7224 */ /* 0x000fe200078e005a */
[----:B------:R-:W-:-:S02]  /*31c0*/  PRMT R175, R46, 0x7610, R175 ;  /* 0x000076102eaf7816 */ /* 0x000fc400000000af */
[----:B------:R-:W-:Y:S02]  /*31d0*/  CS2R R84, SRZ ;  /* 0x0000000000547805 */ /* 0x000fe4000001ff00 */
[----:B------:R-:W-:Y:S02]  /*31e0*/  PRMT R188, R47, 0x7610, R188 ;  /* 0x000076102fbc7816 */ /* 0x000fe400000000bc */
[----:B------:R-:W-:Y:S02]  /*31f0*/  CS2R R82, SRZ ;  /* 0x0000000000527805 */ /* 0x000fe4000001ff00 */
[----:B------:R-:W-:Y:S02]  /*3200*/  PRMT R187, R44, 0x5410, R45 ;  /* 0x000054102cbb7816 */ /* 0x000fe4000000002d */
[----:B------:R-:W-:Y:S01]  /*3210*/  CS2R R86, SRZ ;  /* 0x0000000000567805 */ /* 0x000fe2000001ff00 */
[----:B------:R-:W-:Y:S02]  /*3220*/  IMAD.MOV.U32 R49, RZ, RZ, R138 ;  /* 0x000000ffff317224 */ /* 0x000fe400078e008a */
[----:B------:R-:W-:Y:S01]  /*3230*/  IMAD.MOV.U32 R50, RZ, RZ, R139 ;  /* 0x000000ffff327224 */ /* 0x000fe200078e008b */
        /* <DEDUP_REMOVED lines=22> */
.L_x_6680:
[----:B------:R-:W-:Y:S05]  /*33a0*/  BSYNC B1 ;  /* 0x0000000000017941 */ /* 0x000fea0003800000 */
.L_x_6679:
[----:B------:R-:W-:Y:S01]  /*33b0*/  VIADD R48, R22, 0x40 ;  /* 0x0000004016307836 */ /* 0x000fe20000000000 */
[----:B0-----:R-:W-:Y:S01]  /*33c0*/  LOP3.LUT R51, R51, 0xfffffffb, RZ, 0xc0, !PT ;  /* 0xfffffffb33337812 */ /* 0x001fe200078ec0ff */
[----:B-1---5:R-:W-:Y:S01]  /*33d0*/  IMAD.MOV.U32 R44, RZ, RZ, R80 ;  /* 0x000000ffff2c7224 */ /* 0x022fe200078e0050 */
[----:B------:R-:W-:Y:S01]  /*33e0*/  BSSY B1, `(.L_x_6681) ;  /* 0x000002c000017945 */ /* 0x000fe20003800000 */
[----:B------:R-:W-:Y:S01]  /*33f0*/  IMAD.MOV.U32 R45, RZ, RZ, R81 ;  /* 0x000000ffff2d7224 */ /* 0x000fe200078e0051 */
[----:B------:R-:W-:Y:S01]  /*3400*/  ISETP.GE.AND P2, PT, R48, R4, PT ;  /* 0x000000043000720c */ /* 0x000fe20003f46270 */
        /* <DEDUP_REMOVED lines=9> */
[----:B------:R-:W-:Y:S02]  /*34a0*/  PRMT R185, R44, 0x7610, R185 ;  /* 0x000076102cb97816 */ /* 0x000fe400000000b9 */
[----:B------:R-:W-:Y:S02]  /*34b0*/  CS2R R76, SRZ ;  /* 0x00000000004c7805 */ /* 0x000fe4000001ff00 */
[----:B------:R-:W-:-:S02]  /*34c0*/  PRMT R184, R45, 0x7610, R184 ;  /* 0x000076102db87816 */ /* 0x000fc400000000b8 */
[----:B------:R-:W-:Y:S02]  /*34d0*/  CS2R R74, SRZ ;  /* 0x00000000004a7805 */ /* 0x000fe4000001ff00 */
[----:B------:R-:W-:Y:S02]  /*34e0*/  @P2 LOP3.LUT R51, R51, 0x4, RZ, 0xfc, !PT ;  /* 0x0000000433332812 */ /* 0x000fe400078efcff */
[----:B------:R-:W-:Y:S02]  /*34f0*/  CS2R R78, SRZ ;  /* 0x00000000004e7805 */ /* 0x000fe4000001ff00 */
[----:B------:R-:W-:Y:S01]  /*3500*/  PRMT R167, R47, 0x5410, R46 ;  /* 0x000054102fa77816 */ /* 0x000fe2000000002e */
[----:B------:R-:W-:Y:S01]  /*3510*/  IMAD.MOV.U32 R50, RZ, RZ, R87 ;  /* 0x000000ffff327224 */ /* 0x000fe200078e0057 */
[----:B------:R-:W-:Y:S01]  /*3520*/  MOV R49, R86 ;  /* 0x0000005600317202 */ /* 0x000fe20000000f00 */
[----:B------:R0:W-:Y:S01]  /*3530*/  STL [R1], R51 ;  /* 0x0000003301007387 */ /* 0x0001e20000100800 */
[----:B------:R-:W-:Y:S05]  /*3540*/  @P2 BRA `(.L_x_6682) ;  /* 0x0000000000542947 */ /* 0x000fea0003800000 */
        /* <DEDUP_REMOVED lines=21> */
.L_x_6682:
[----:B------:R-:W-:Y:S05]  /*36a0*/  BSYNC B1 ;  /* 0x0000000000017941 */ /* 0x000fea0003800000 */
.L_x_6681:
[----:B------:R-:W-:Y:S01]  /*36b0*/  VIADD R170, R22, 0x60 ;  /* 0x0000006016aa7836 */ /* 0x000fe20000000000 */
[----:B------:R-:W-:Y:S01]  /*36c0*/  BSSY B1, `(.L_x_6683) ;  /* 0x000003c000017945 */ /* 0x000fe20003800000 */
[----:B------:R-:W-:Y:S01]  /*36d0*/  IMAD.MOV.U32 R169, RZ, RZ, R51 ;  /* 0x000000ffffa97224 */ /* 0x000fe200078e0033 */
[----:B------:R-:W-:Y:S01]  /*36e0*/  PRMT R185, R185, 0x5410, R49 ;  /* 0x00005410b9b97816 */ /* 0x000fe20000000031 */
[----:B-1---5:R-:W-:Y:S01]  /*36f0*/  IMAD.MOV.U32 R44, RZ, RZ, R72 ;  /* 0x000000ffff2c7224 */ /* 0x022fe200078e0048 */
[----:B------:R-:W-:Y:S01]  /*3700*/  ISETP.GE.AND P2, PT, R170, R4, PT ;  /* 0x00000004aa00720c */ /* 0x000fe20003f46270 */
[----:B------:R-:W-:Y:S01]  /*3710*/  IMAD.MOV.U32 R45, RZ, RZ, R73 ;  /* 0x000000ffff2d7224 */ /* 0x000fe200078e0049 */
[----:B------:R-:W-:Y:S01]  /*3720*/  LOP3.LUT R169, R169, 0xfffffff7, RZ, 0xc0, !PT ;  /* 0xfffffff7a9a97812 */ /* 0x000fe200078ec0ff */
        /* <DEDUP_REMOVED lines=11> */
[----:B------:R-:W-:-:S02]  /*37e0*/  @P2 LOP3.LUT R169, R169, 0x8, RZ, 0xfc, !PT ;  /* 0x00000008a9a92812 */ /* 0x000fc400078efcff */
[----:B------:R-:W-:Y:S02]  /*37f0*/  CS2R R48, SRZ ;  /* 0x0000000000307805 */ /* 0x000fe4000001ff00 */
[----:B------:R-:W-:Y:S02]  /*3800*/  CS2R R56, SRZ ;  /* 0x0000000000387805 */ /* 0x000fe4000001ff00 */
[----:B------:R-:W-:Y:S02]  /*3810*/  CS2R R60, SRZ ;  /* 0x00000000003c7805 */ /* 0x000fe4000001ff00 */
[----:B------:R-:W-:Y:S01]  /*3820*/  CS2R R58, SRZ ;  /* 0x00000000003a7805 */ /* 0x000fe2000001ff00 */
[----:B------:R1:W-:Y:S01]  /*3830*/  STL [R1], R169 ;  /* 0x000000a901007387 */ /* 0x0003e20000100800 */
[----:B------:R-:W-:Y:S02]  /*3840*/  CS2R R62, SRZ ;  /* 0x00000000003e7805 */ /* 0x000fe4000001ff00 */
[----:B------:R-:W-:-:S02]  /*3850*/  CS2R R52, SRZ ;  /* 0x0000000000347805 */ /* 0x000fc4000001ff00 */
[----:B0-----:R-:W-:Y:S02]  /*3860*/  CS2R R50, SRZ ;  /* 0x0000000000327805 */ /* 0x001fe4000001ff00 */
[----:B------:R-:W-:Y:S01]  /*3870*/  CS2R R54, SRZ ;  /* 0x0000000000367805 */ /* 0x000fe2000001ff00 */
[----:B------:R-:W-:Y:S06]  /*3880*/  @P2 BRA `(.L_x_6684) ;  /* 0x00000000007c2947 */ /* 0x000fec0003800000 */
[----:B------:R-:W0:Y:S01]  /*3890*/  LDC.64 R44, c[0x0][0x3f8] ;  /* 0x0000fe00ff2c7b82 */ /* 0x000e220000000a00 */
[----:B------:R-:W-:Y:S01]  /*38a0*/  MOV R46, R96 ;  /* 0x00000060002e7202 */ /* 0x000fe20000000f00 */
[----:B------:R-:W-:Y:S01]  /*38b0*/  IMAD.MOV.U32 R47, RZ, RZ, R0 ;  /* 0x000000ffff2f7224 */ /* 0x000fe200078e0000 */
[----:B------:R-:W-:Y:S01]  /*38c0*/  ULDC.64 UR4, c[0x0][0x3e8] ;  /* 0x0000fa0000047ab9 */ /* 0x000fe20000000a00 */
[----:B------:R-:W-:Y:S02]  /*38d0*/  CS2R R68, SRZ ;  /* 0x0000000000447805 */ /* 0x000fe4000001ff00 */
[----:B------:R-:W-:Y:S01]  /*38e0*/  CS2R R70, SRZ ;  /* 0x0000000000467805 */ /* 0x000fe2000001ff00 */
[----:B------:R-:W-:Y:S01]  /*38f0*/  ULDC.64 UR6, c[0x0][0x208] ;  /* 0x0000820000067ab9 */ /* 0x000fe20000000a00 */
[----:B0-----:R-:W-:-:S04]  /*3900*/  IMAD.WIDE.U32 R46, R44, 0x60, R46 ;  /* 0x000000602c2e7825 */ /* 0x001fc800078e002e */
[----:B------:R-:W-:Y:S01]  /*3910*/  IMAD R45, R45, 0x60, RZ ;  /* 0x000000602d2d7824 */ /* 0x000fe200078e02ff */
[----:B------:R-:W-:Y:S01]  /*3920*/  IADD3 R64, P2, R104, R46, RZ ;  /* 0x0000002e68407210 */ /* 0x000fe20007f5e0ff */
[----:B------:R-:W-:-:S03]  /*3930*/  IMAD.MOV.U32 R46, RZ, RZ, R94 ;  /* 0x000000ffff2e7224 */ /* 0x000fc600078e005e */
[----:B------:R-:W-:Y:S01]  /*3940*/  IADD3.X R65, R28, R47, R45, P2, !PT ;  /* 0x0000002f1c417210 */ /* 0x000fe200017fe42d */
[----:B------:R-:W-:Y:S01]  /*3950*/  IMAD.MOV.U32 R47, RZ, RZ, R3 ;  /* 0x000000ffff2f7224 */ /* 0x000fe200078e0003 */
[----:B------:R-:W0:Y:S02]  /*3960*/  LDC.64 R44, c[0x0][0x408] ;  /* 0x00010200ff2c7b82 */ /* 0x000e240000000a00 */
[----:B0-----:R-:W-:-:S04]  /*3970*/  IMAD.WIDE.U32 R46, R44, 0x60, R46 ;  /* 0x000000602c2e7825 */ /* 0x001fc800078e002e */
[----:B------:R-:W-:Y:S01]  /*3980*/  IMAD R67, R45, 0x60, RZ ;  /* 0x000000602d437824 */ /* 0x000fe200078e02ff */
[----:B------:R-:W-:-:S04]  /*3990*/  IADD3 R45, P2, R110, R46, RZ ;  /* 0x0000002e6e2d7210 */ /* 0x000fc80007f5e0ff */
[----:B------:R-:W-:Y:S02]  /*39a0*/  IADD3.X R66, R26, R47, R67, P2, !PT ;  /* 0x0000002f1a427210 */ /* 0x000fe400017fe443 */
        /* <DEDUP_REMOVED lines=13> */
.L_x_6684:
[----:B------:R-:W-:Y:S05]  /*3a80*/  BSYNC B1 ;  /* 0x0000000000017941 */ /* 0x000fea0003800000 */
.L_x_6683:
[----:B0-----:R-:W-:Y:S01]  /*3a90*/  VIADD R45, R22, 0x80 ;  /* 0x00000080162d7836 */ /* 0x001fe20000000000 */
[----:B------:R-:W-:Y:S01]  /*3aa0*/  MOV R44, R169 ;  /* 0x000000a9002c7202 */ /* 0x000fe20000000f00 */
[----:B------:R-:W-:Y:S03]  /*3ab0*/  BSSY B1, `(.L_x_6685) ;  /* 0x000001b000017945 */ /* 0x000fe60003800000 */
[----:B------:R-:W-:Y:S02]  /*3ac0*/  ISETP.GE.AND P2, PT, R45, R4, PT ;  /* 0x000000042d00720c */ /* 0x000fe40003f46270 */
[----:B------:R-:W-:-:S11]  /*3ad0*/  LOP3.LUT R44, R44, 0xfffffffd, RZ, 0xc0, !PT ;  /* 0xfffffffd2c2c7812 */ /* 0x000fd600078ec0ff */
[----:B------:R-:W-:-:S05]  /*3ae0*/  @P2 LOP3.LUT R44, R44, 0x2, RZ, 0xfc, !PT ;  /* 0x000000022c2c2812 */ /* 0x000fca00078efcff */
[----:B------:R0:W-:Y:S01]  /*3af0*/  STL [R1], R44 ;  /* 0x0000002c01007387 */ /* 0x0001e20000100800 */
[----:B------:R-:W-:Y:S05]  /*3b00*/  @P2 BRA `(.L_x_6686) ;  /* 0x0000000000542947 */ /* 0x000fea0003800000 */
[----:B0-----:R-:W-:Y:S01]  /*3b10*/  IADD3 R44, P2, P5, R104, R36, R96 ;  /* 0x00000024682c7210 */ /* 0x001fe20007d5e060 */
        /* <DEDUP_REMOVED lines=20> */
.L_x_6686:
[----:B------:R-:W-:Y:S05]  /*3c60*/  BSYNC B1 ;  /* 0x0000000000017941 */ /* 0x000fea0003800000 */
.L_x_6685:
[----:B0-2---:R-:W-:Y:S01]  /*3c70*/  VIADD R44, R22, 0xa0 ;  /* 0x000000a0162c7836 */ /* 0x005fe20000000000 */
[----:B------:R-:W-:Y:S04]  /*3c80*/  BSSY B1, `(.L_x_6687) ;  /* 0x0000020000017945 */ /* 0x000fe80003800000 */
[----:B------:R-:W-:-:S13]  /*3c90*/  ISETP.GE.AND P5, PT, R44, R4, PT ;  /* 0x000000042c00720c */ /* 0x000fda0003fa6270 */
[----:B------:R-:W-:Y:S05]  /*3ca0*/  @P5 BRA `(.L_x_6688) ;  /* 0x0000000000745947 */ /* 0x000fea0003800000 */
[----:B------:R-:W0:Y:S01]  /*3cb0*/  LDC.64 R44, c[0x0][0x3f8] ;  /* 0x0000fe00ff2c7b82 */ /* 0x000e220000000a00 */
[----:B------:R-:W-:Y:S01]  /*3cc0*/  IMAD.MOV.U32 R97, RZ, RZ, R0 ;  /* 0x000000ffff617224 */ /* 0x000fe200078e0000 */
[----:B------:R-:W-:Y:S01]  /*3cd0*/  ULDC.64 UR4, c[0x0][0x3e8] ;  /* 0x0000fa0000047ab9 */ /* 0x000fe20000000a00 */
[----:B------:R-:W-:Y:S01]  /*3ce0*/  IMAD.MOV.U32 R95, RZ, RZ, R3 ;  /* 0x000000ffff5f7224 */ /* 0x000fe200078e0003 */
[----:B------:R-:W-:Y:S02]  /*3cf0*/  CS2R R52, SRZ ;  /* 0x0000000000347805 */ /* 0x000fe4000001ff00 */
[----:B------:R-:W-:Y:S01]  /*3d00*/  CS2R R54, SRZ ;  /* 0x0000000000367805 */ /* 0x000fe2000001ff00 */
[----:B------:R-:W-:Y:S01]  /*3d10*/  ULDC.64 UR6, c[0x0][0x208] ;  /* 0x0000820000067ab9 */ /* 0x000fe20000000a00 */
[----:B0-----:R-:W-:-:S04]  /*3d20*/  IMAD.WIDE.U32 R96, R44, 0xa0, R96 ;  /* 0x000000a02c607825 */ /* 0x001fc800078e0060 */
[----:B------:R-:W-:Y:S01]  /*3d30*/  IMAD R45, R45, 0xa0, RZ ;  /* 0x000000a02d2d7824 */ /* 0x000fe200078e02ff */
[----:B------:R-:W-:-:S04]  /*3d40*/  IADD3 R0, P2, R104, R96, RZ ;  /* 0x0000006068007210 */ /* 0x000fc80007f5e0ff */
[----:B------:R-:W-:Y:S02]  /*3d50*/  IADD3.X R97, R28, R97, R45, P2, !PT ;  /* 0x000000611c617210 */ /* 0x000fe400017fe42d */
        /* <DEDUP_REMOVED lines=18> */
.L_x_6688:
[----:B------:R-:W-:Y:S05]  /*3e80*/  BSYNC B1 ;  /* 0x0000000000017941 */ /* 0x000fea0003800000 */
.L_x_6687:
[----:B------:R-:W-:Y:S01]  /*3e90*/  IMAD.MOV.U32 R0, RZ, RZ, R78 ;  /* 0x000000ffff007224 */ /* 0x000fe200078e004e */
[----:B------:R-:W-:Y:S01]  /*3ea0*/  MOV R3, R79 ;  /* 0x0000004f00037202 */ /* 0x000fe20000000f00 */
[----:B0----5:R-:W-:Y:S01]  /*3eb0*/  IMAD.MOV.U32 R44, RZ, RZ, R64 ;  /* 0x000000ffff2c7224 */ /* 0x021fe200078e0040 */
[----:B------:R-:W-:Y:S01]  /*3ec0*/  ULOP3.LUT UR4, UR60, 0x1, URZ, 0xfc, !UPT ;  /* 0x000000013c047892 */ /* 0x000fe2000f8efc3f */
[----:B------:R-:W-:Y:S01]  /*3ed0*/  IMAD.MOV.U32 R45, RZ, RZ, R65 ;  /* 0x000000ffff2d7224 */ /* 0x000fe200078e0041 */
[----:B------:R-:W-:Y:S01]  /*3ee0*/  PRMT R183, R0, 0x5410, R3 ;  /* 0x0000541000b77816 */ /* 0x000fe20000000003 */
[----:B------:R-:W-:Y:S01]  /*3ef0*/  IMAD.MOV.U32 R3, RZ, RZ, R68 ;  /* 0x000000ffff037224 */ /* 0x000fe200078e0044 */
[----:B------:R-:W-:Y:S01]  /*3f00*/  UISETP.NE.AND UP0, UPT, UR4, 0x3, UPT ;  /* 0x000000030400788c */ /* 0x000fe2000bf05270 */
[----:B------:R-:W-:Y:S01]  /*3f10*/  IMAD.MOV.U32 R0, RZ, RZ, R67 ;  /* 0x000000ffff007224 */ /* 0x000fe200078e0043 */
[----:B------:R-:W-:Y:S01]  /*3f20*/  PRMT R179, R44, 0x5410, R45 ;  /* 0x000054102cb37816 */ /* 0x000fe2000000002d */
[----:B------:R-:W-:Y:S01]  /*3f30*/  IMAD.MOV.U32 R44, RZ, RZ, R69 ;  /* 0x000000ffff2c7224 */ /* 0x000fe200078e0045 */
[----:B------:R-:W-:-:S02]  /*3f40*/  MOV R45, R66 ;  /* 0x00000042002d7202 */ /* 0x000fc40000000f00 */
        /* <DEDUP_REMOVED lines=23> */
[----:B-1----:R-:W-:Y:S01]  /*40c0*/  PRMT R169, R3, 0x5410, R0 ;  /* 0x0000541003a97816 */ /* 0x002fe20000000000 */
        /* <DEDUP_REMOVED lines=8> */
.L_x_6689:
[----:B------:R-:W-:Y:S01]  /*4150*/  LEA R3, R23, R2, 0x3 ;  /* 0x0000000217037211 */ /* 0x000fe200078e18ff */
[----:B------:R-:W-:Y:S01]  /*4160*/  BSSY B1, `(.L_x_6690) ;  /* 0x0000004000017945 */ /* 0x000fe20003800000 */
[----:B------:R-:W-:-:S04]  /*4170*/  SHF.L.U32 R0, R223, 0x1f, RZ ;  /* 0x0000001fdf007819 */ /* 0x000fc800000006ff */
[----:B------:R-:W0:Y:S02]  /*4180*/  SYNCS.PHASECHK.TRANS64.TRYWAIT P6, [R3+URZ+0x34890], R0 ;  /* 0x03489000030075a7 */ /* 0x000e2400080c017f */
[----:B0-----:R-:W-:Y:S05]  /*4190*/  @!P6 BRA `(.L_x_6691) ;  /* 0x00000250005ce947 */ /* 0x001fea0003800000 */
.L_x_7054:
[----:B------:R-:W-:Y:S05]  /*41a0*/  BSYNC B1 ;  /* 0x0000000000017941 */ /* 0x000fea0003800000 */
.L_x_6690:
[----:B------:R-:W-:Y:S04]  /*41b0*/  BSSY B1, `(.L_x_6692) ;  /* 0x0000074000017945 */ /* 0x000fe80003800000 */
[----:B------:R-:W-:Y:S05]  /*41c0*/  @P3 BRA `(.L_x_6693) ;  /* 0x0000000400c83947 */ /* 0x000fea0003800000 */
[----:B------:R-:W-:Y:S01]  /*41d0*/  IADD3 R171, P3, R120, R136, RZ ;  /* 0x0000008878ab7210 */ /* 0x000fe20007f7e0ff */
[----:B------:R-:W-:Y:S04]  /*41e0*/  BSSY B2, `(.L_x_6694) ;  /* 0x0000037000027945 */ /* 0x000fe80003800000 */
[----:B------:R-:W-:Y:S01]  /*41f0*/  IMAD.X R172, R93, 0x1, R122, P3 ;  /* 0x000000015dac7824 */ /* 0x000fe200018e067a */
[----:B------:R-:W-:Y:S07]  /*4200*/  @P0 BRA `(.L_x_6695) ;  /* 0x0000000000d00947 */ /* 0x000fee0003800000 */
[----:B------:R1:W2:Y:S01]  /*4210*/  LDS.128 R44, [R5+0x1e400] ;  /* 0x01e40000052c7984 */ /* 0x0002a20000000c00 */
[----:B------:R-:W-:Y:S01]  /*4220*/  ISETP.GE.AND P3, PT, R18, R92, PT ;  /* 0x0000005c1200720c */ /* 0x000fe20003f66270 */
[----:B------:R-:W-:-:S12]  /*4230*/  BSSY B3, `(.L_x_6696) ;  /* 0x000002a000037945 */ /* 0x000fd80003800000 */
[----:B-1----:R-:W-:Y:S05]  /*4240*/  @P3 BRA `(.L_x_6697) ;  /* 0x0000000000a03947 */ /* 0x002fea0003800000 */
[----:B------:R-:W-:Y:S01]  /*4250*/  SHF.R.U64 R94, R98, 0x10, R99 ;  /* 0x00000010625e7819 */ /* 0x000fe20000001263 */
[----:B--2---:R-:W-:Y:S01]  /*4260*/  HADD2.F32 R176, -RZ, R45.H1_H1 ;  /* 0x3000002dffb07230 */ /* 0x004fe20000004100 */
[----:B------:R-:W-:Y:S02]  /*4270*/  SHF.R.U64 R95, R138, 0x10, R139 ;  /* 0x000000108a5f7819 */ /* 0x000fe4000000128b */
[----:B------:R-:W-:Y:S01]  /*4280*/  SHF.R.U32.HI R98, RZ, 0x10, R99 ;  /* 0x00000010ff627819 */ /* 0x000fe20000011663 */
[----:B------:R-:W-:Y:S01]  /*4290*/  HADD2.F32 R99, -RZ, R94.H0_H0 ;  /* 0x2000005eff637230 */ /* 0x000fe20000004100 */
[----:B------:R-:W-:Y:S01]  /*42a0*/  SHF.R.U32.HI R138, RZ, 0x10, R139 ;  /* 0x00000010ff8a7819 */ /* 0x000fe2000001168b */
[----:B------:R-:W-:Y:S02]  /*42b0*/  HADD2.F32 R95, -RZ, R95.H0_H0 ;  /* 0x2000005fff5f7230 */ /* 0x000fe40000004100 */
        /* <DEDUP_REMOVED lines=8> */
[--C-:B------:R-:W-:Y:S02]  /*4340*/  HADD2.F32 R95, -RZ, R47.reuse.H1_H1 ;  /* 0x3000002fff5f7230 */ /* 0x100fe40000004100 */
[----:B------:R-:W-:-:S02]  /*4350*/  HADD2.F32 R99, -RZ, R47.H0_H0 ;  /* 0x2000002fff637230 */ /* 0x000fc40000004100 */
[----:B------:R-:W-:Y:S01]  /*4360*/  F2FP.F16.F32.PACK_AB R45, R94, R45 ;  /* 0x0000002d5e2d723e */ /* 0x000fe200000000ff */
[-C--:B------:R-:W-:Y:S02]  /*4370*/  FMUL.FTZ R176, R95, R138.reuse ;  /* 0x0000008a5fb07220 */ /* 0x080fe40000410000 */
[C---:B------:R-:W-:Y:S02]  /*4380*/  FMUL.FTZ R138, R99.reuse, R138 ;  /* 0x0000008a638a7220 */ /* 0x040fe40000410000 */
[-C--:B------:R-:W-:Y:S01]  /*4390*/  FFMA.FTZ R47, R99, R98.reuse, -R176 ;  /* 0x00000062632f7223 */ /* 0x080fe200000108b0 */
[----:B------:R-:W-:Y:S02]  /*43a0*/  HADD2.F32 R99, -RZ, R175.H0_H0 ;  /* 0x200000afff637230 */ /* 0x000fe40000004100 */
[----:B------:R-:W-:Y:S01]  /*43b0*/  FFMA.FTZ R98, R95, R98, R138 ;  /* 0x000000625f627223 */ /* 0x000fe2000001008a */
[--C-:B------:R-:W-:Y:S02]  /*43c0*/  HADD2.F32 R138, -RZ, R44.reuse.H0_H0 ;  /* 0x2000002cff8a7230 */ /* 0x100fe40000004100 */
[----:B------:R-:W-:-:S02]  /*43d0*/  HADD2.F32 R44, -RZ, R44.H1_H1 ;  /* 0x3000002cff2c7230 */ /* 0x000fc40000004100 */
[----:B------:R-:W-:Y:S01]  /*43e0*/  HADD2.F32 R175, -RZ, R188.H1_H1 ;  /* 0x300000bcffaf7230 */ /* 0x000fe20000004100 */
[----:B------:R-:W-:Y:S02]  /*43f0*/  F2FP.F16.F32.PACK_AB R47, R98, R47 ;  /* 0x0000002f622f723e */ /* 0x000fe400000000ff */
[-C--:B------:R-:W-:Y:S01]  /*4400*/  FMUL.FTZ R95, R44, R139.reuse ;  /* 0x0000008b2c5f7220 */ /* 0x080fe20000410000 */
[----:B------:R-:W-:-:S03]  /*4410*/  FMUL.FTZ R139, R138, R139 ;  /* 0x0000008b8a8b7220 */ /* 0x000fc60000410000 */
[-C--:B------:R-:W-:Y:S01]  /*4420*/  FFMA.FTZ R95, R138, R99.reuse, -R95 ;  /* 0x000000638a5f7223 */ /* 0x080fe2000001085f */
[--C-:B------:R-:W-:Y:S02]  /*4430*/  HADD2.F32 R138, -RZ, R46.reuse.H0_H0 ;  /* 0x2000002eff8a7230 */ /* 0x100fe40000004100 */
[----:B------:R-:W-:Y:S01]  /*4440*/  FFMA.FTZ R44, R44, R99, R139 ;  /* 0x000000632c2c7223 */ /* 0x000fe2000001008b */
[----:B------:R-:W-:Y:S02]  /*4450*/  HADD2.F32 R46, -RZ, R46.H1_H1 ;  /* 0x3000002eff2e7230 */ /* 0x000fe40000004100 */
[----:B------:R-:W-:Y:S02]  /*4460*/  HADD2.F32 R99, -RZ, R187.H0_H0 ;  /* 0x200000bbff637230 */ /* 0x000fe40000004100 */
[----:B------:R-:W-:Y:S01]  /*4470*/  F2FP.F16.F32.PACK_AB R44, R44, R95 ;  /* 0x0000005f2c2c723e */ /* 0x000fe200000000ff */
[-C--:B------:R-:W-:Y:S01]  /*4480*/  FMUL.FTZ R139, R46, R175.reuse ;  /* 0x000000af2e8b7220 */ /* 0x080fe20000410000 */
[----:B------:R-:W-:-:S03]  /*4490*/  FMUL.FTZ R175, R138, R175 ;  /* 0x000000af8aaf7220 */ /* 0x000fc60000410000 */
[-C--:B------:R-:W-:Y:S01]  /*44a0*/  FFMA.FTZ R139, R138, R99.reuse, -R139 ;  /* 0x000000638a8b7223 */ /* 0x080fe2000001088b */
[----:B------:R-:W-:-:S05]  /*44b0*/  FFMA.FTZ R46, R46, R99, R175 ;  /* 0x000000632e2e7223 */ /* 0x000fca00000100af */
[----:B------:R-:W-:-:S07]  /*44c0*/  F2FP.F16.F32.PACK_AB R46, R46, R139 ;  /* 0x0000008b2e2e723e */ /* 0x000fce00000000ff */
.L_x_6697:
[----:B------:R-:W-:Y:S05]  /*44d0*/  BSYNC B3 ;  /* 0x0000000000037941 */ /* 0x000fea0003800000 */
.L_x_6696:
[----:B------:R-:W-:Y:S01]  /*44e0*/  IADD3 R95, P3, R171, R100, RZ ;  /* 0x00000064ab5f7210 */ /* 0x000fe20007f7e0ff */
[----:B------:R-:W-:Y:S01]  /*44f0*/  ULDC.64 UR4, c[0x0][0x2e8] ;  /* 0x0000ba0000047ab9 */ /* 0x000fe20000000a00 */
[----:B------:R-:W-:-:S03]  /*4500*/  ULDC.64 UR6, c[0x0][0x208] ;  /* 0x0000820000067ab9 */ /* 0x000fc60000000a00 */
[----:B------:R-:W-:Y:S01]  /*4510*/  IMAD.X R98, R172, 0x1, R15, P3 ;  /* 0x00000001ac627824 */ /* 0x000fe200018e060f */
[----:B------:R-:W-:-:S04]  /*4520*/  LEA R94, P3, R95, UR4, 0x1 ;  /* 0x000000045f5e7c11 */ /* 0x000fc8000f8608ff */
[----:B------:R-:W-:-:S05]  /*4530*/  LEA.HI.X R95, R95, UR5, R98, 0x1, P3 ;  /* 0x000000055f5f7c11 */ /* 0x000fca00098f0c62 */
[----:B--2---:R1:W-:Y:S04]  /*4540*/  STG.E.128 desc[UR6][R94.64], R44 ;  /* 0x0000002c5e007986 */ /* 0x0043e8000c101d06 */
.L_x_6695:
[----:B------:R-:W-:Y:S05]  /*4550*/  BSYNC B2 ;  /* 0x0000000000027941 */ /* 0x000fea0003800000 */
.L_x_6694:
[----:B------:R-:W-:Y:S05]  /*4560*/  @P1 BRA `(.L_x_6693) ;  /* 0x0000000000e01947 */ /* 0x000fea0003800000 */
[----:B-1----:R1:W2:Y:S01]  /*4570*/  LDS.128 R44, [R5+0x23c00] ;  /* 0x023c0000052c7984 */ /* 0x0022a20000000c00 */
[----:B------:R-:W-:Y:S01]  /*4580*/  IADD3 R171, P3, R171, R14, RZ ;  /* 0x0000000eabab7210 */ /* 0x000fe20007f7e0ff */
[----:B------:R-:W-:Y:S04]  /*4590*/  BSSY B2, `(.L_x_6698) ;  /* 0x0000030000027945 */ /* 0x000fe80003800000 */
[----:B------:R-:W-:Y:S01]  /*45a0*/  IMAD.X R172, R172, 0x1, R11, P3 ;  /* 0x00000001acac7824 */ /* 0x000fe200018e060b */
[----:B------:R-:W-:-:S13]  /*45b0*/  ISETP.GE.AND P3, PT, R220, R92, PT ;  /* 0x0000005cdc00720c */ /* 0x000fda0003f66270 */
[----:B-1----:R-:W-:Y:S05]  /*45c0*/  @P3 BRA `(.L_x_6699) ;  /* 0x0000000000b03947 */ /* 0x002fea0003800000 */
[----:B------:R-:W-:Y:S01]  /*45d0*/  SHF.R.U64 R94, R90, 0x10, R91 ;  /* 0x000000105a5e7819 */ /* 0x000fe2000000125b */
[----:B--2---:R-:W-:Y:S01]  /*45e0*/  IMAD.MOV.U32 R90, RZ, RZ, R45 ;  /* 0x000000ffff5a7224 */ /* 0x004fe200078e002d */
[----:B------:R-:W-:Y:S01]  /*45f0*/  SHF.R.U64 R88, R88, 0x10, R89 ;  /* 0x0000001058587819 */ /* 0x000fe20000001259 */
[----:B------:R-:W-:Y:S01]  /*4600*/  HADD2.F32 R99, -RZ, R188.H0_H0 ;  /* 0x200000bcff637230 */ /* 0x000fe20000004100 */
[----:B------:R-:W-:Y:S01]  /*4610*/  SHF.R.U32.HI R91, RZ, 0x10, R91 ;  /* 0x00000010ff5b7819 */ /* 0x000fe2000001165b */
[----:B------:R-:W-:Y:S02]  /*4620*/  HADD2.F32 R94, -RZ, R94.H0_H0 ;  /* 0x2000005eff5e7230 */ /* 0x000fe40000004100 */
[--C-:B------:R-:W-:Y:S02]  /*4630*/  HADD2.F32 R45, -RZ, R90.reuse.H1_H1 ;  /* 0x3000005aff2d7230 */ /* 0x100fe40000004100 */
[----:B------:R-:W-:Y:S02]  /*4640*/  HADD2.F32 R95, -RZ, R90.H0_H0 ;  /* 0x2000005aff5f7230 */ /* 0x000fe40000004100 */
[----:B------:R-:W-:-:S02]  /*4650*/  HADD2.F32 R88, -RZ, R88.H0_H0 ;  /* 0x20000058ff587230 */ /* 0x000fc40000004100 */
[-C--:B------:R-:W-:Y:S01]  /*4660*/  FMUL.FTZ R90, R45, R94.reuse ;  /* 0x0000005e2d5a7220 */ /* 0x080fe20000410000 */
[----:B------:R-:W-:-:S03]  /*4670*/  FMUL.FTZ R94, R95, R94 ;  /* 0x0000005e5f5e7220 */ /* 0x000fc60000410000 */
[-C--:B------:R-:W-:Y:S01]  /*4680*/  FFMA.FTZ R90, R95, R88.reuse, -R90 ;  /* 0x000000585f5a7223 */ /* 0x080fe2000001085a */
[----:B------:R-:W-:Y:S02]  /*4690*/  HADD2.F32 R95, -RZ, R187.H1_H1 ;  /* 0x300000bbff5f7230 */ /* 0x000fe40000004100 */
[----:B------:R-:W-:Y:S01]  /*46a0*/  FFMA.FTZ R45, R45, R88, R94 ;  /* 0x000000582d2d7223 */ /* 0x000fe2000001005e */
[----:B------:R-:W-:Y:S01]  /*46b0*/  IMAD.MOV.U32 R94, RZ, RZ, R47 ;  /* 0x000000ffff5e7224 */ /* 0x000fe200078e002f */
[----:B------:R-:W-:Y:S02]  /*46c0*/  SHF.R.U32.HI R88, RZ, 0x10, R89 ;  /* 0x00000010ff587819 */ /* 0x000fe40000011659 */
[----:B------:R-:W-:Y:S01]  /*46d0*/  MOV R89, R44 ;  /* 0x0000002c00597202 */ /* 0x000fe20000000f00 */
[----:B------:R-:W-:Y:S01]  /*46e0*/  HADD2.F32 R44, -RZ, R91.H0_H0 ;  /* 0x2000005bff2c7230 */ /* 0x000fe20000004100 */
[----:B------:R-:W-:Y:S01]  /*46f0*/  F2FP.F16.F32.PACK_AB R45, R45, R90 ;  /* 0x0000005a2d2d723e */ /* 0x000fe200000000ff */
        /* <DEDUP_REMOVED lines=10> */
[----:B------:R-:W-:Y:S01]  /*47a0*/  HADD2.F32 R91, -RZ, R186.H0_H0 ;  /* 0x200000baff5b7230 */ /* 0x000fe20000004100 */
[----:B------:R-:W-:Y:S02]  /*47b0*/  F2FP.F16.F32.PACK_AB R47, R47, R44 ;  /* 0x0000002c2f2f723e */ /* 0x000fe400000000ff */
[-C--:B------:R-:W-:Y:S01]  /*47c0*/  FMUL.FTZ R89, R46, R95.reuse ;  /* 0x0000005f2e597220 */ /* 0x080fe20000410000 */
[----:B------:R-:W-:-:S03]  /*47d0*/  FMUL.FTZ R95, R94, R95 ;  /* 0x0000005f5e5f7220 */ /* 0x000fc60000410000 */
[-C--:B------:R-:W-:Y:S01]  /*47e0*/  FFMA.FTZ R89, R94, R91.reuse, -R89 ;  /* 0x0000005b5e597223 */ /* 0x080fe20000010859 */
[--C-:B------:R-:W-:Y:S02]  /*47f0*/  HADD2.F32 R94, -RZ, R88.reuse.H0_H0 ;  /* 0x20000058ff5e7230 */ /* 0x100fe40000004100 */
        /* <DEDUP_REMOVED lines=9> */
.L_x_6699:
[----:B------:R-:W-:Y:S05]  /*4890*/  BSYNC B2 ;  /* 0x0000000000027941 */ /* 0x000fea0003800000 */
.L_x_6698:
[----:B------:R-:W-:Y:S01]  /*48a0*/  ULDC.64 UR4, c[0x0][0x2e8] ;  /* 0x0000ba0000047ab9 */ /* 0x000fe20000000a00 */
[----:B------:R-:W-:Y:S01]  /*48b0*/  ULDC.64 UR6, c[0x0][0x208] ;  /* 0x0000820000067ab9 */ /* 0x000fe20000000a00 */
[----:B------:R-:W-:-:S04]  /*48c0*/  LEA R88, P3, R171, UR4, 0x1 ;  /* 0x00000004ab587c11 */ /* 0x000fc8000f8608ff */
[----:B------:R-:W-:-:S05]  /*48d0*/  LEA.HI.X R89, R171, UR5, R172, 0x1, P3 ;  /* 0x00000005ab597c11 */ /* 0x000fca00098f0cac */
[----:B--2---:R2:W-:Y:S04]  /*48e0*/  STG.E.128 desc[UR6][R88.64], R44 ;  /* 0x0000002c58007986 */ /* 0x0045e8000c101d06 */
.L_x_6693:
[----:B------:R-:W-:Y:S05]  /*48f0*/  BSYNC B1 ;  /* 0x0000000000017941 */ /* 0x000fea0003800000 */
.L_x_6692:
[----:B------:R-:W-:Y:S04]  /*4900*/  BSSY B1, `(.L_x_6700) ;  /* 0x0000074000017945 */ /* 0x000fe80003800000 */
[----:B------:R-:W-:Y:S05]  /*4910*/  @P4 BRA `(.L_x_6701) ;  /* 0x0000000400c84947 */ /* 0x000fea0003800000 */
[----:B--2---:R-:W-:Y:S01]  /*4920*/  IADD3 R89, P3, P4, R158, R136, R16 ;  /* 0x000000889e597210 */ /* 0x004fe20007c7e010 */
[----:B------:R-:W-:Y:S03]  /*4930*/  BSSY B2, `(.L_x_6702) ;  /* 0x000003b000027945 */ /* 0x000fe60003800000 */
[----:B------:R-:W-:Y:S01]  /*4940*/  IADD3.X R88, R123, R93, R17, P3, P4 ;  /* 0x0000005d7b587210 */ /* 0x000fe20001fe8411 */
[----:B------:R-:W-:Y:S08]  /*4950*/  @P0 BRA `(.L_x_6703) ;  /* 0x0000000000e00947 */ /* 0x000ff00003800000 */
        /* <DEDUP_REMOVED lines=9> */
[----:B------:R-:W-:Y:S01]  /*49f0*/  HADD2.F32 R99, -RZ, R184.H1_H1 ;  /* 0x300000b8ff637230 */ /* 0x000fe20000004100 */
        /* <DEDUP_REMOVED lines=40> */
.L_x_6705:
[----:B------:R-:W-:Y:S05]  /*4c80*/  BSYNC B3 ;  /* 0x0000000000037941 */ /* 0x000fea0003800000 */
.L_x_6704:
[----:B------:R-:W-:Y:S01]  /*4c90*/  ULDC.64 UR4, c[0x0][0x2e8] ;  /* 0x0000ba0000047ab9 */ /* 0x000fe20000000a00 */
[----:B------:R-:W-:Y:S01]  /*4ca0*/  ULDC.64 UR6, c[0x0][0x208] ;  /* 0x0000820000067ab9 */ /* 0x000fe20000000a00 */
[----:B------:R-:W-:-:S04]  /*4cb0*/  LEA R84, P3, R90, UR4, 0x1 ;  /* 0x000000045a547c11 */ /* 0x000fc8000f8608ff */
[----:B------:R-:W-:-:S05]  /*4cc0*/  LEA.HI.X R85, R90, UR5, R91, 0x1, P3 ;  /* 0x000000055a557c11 */ /* 0x000fca00098f0c5b */
[----:B--2---:R2:W-:Y:S04]  /*4cd0*/  STG.E.128 desc[UR6][R84.64], R44 ;  /* 0x0000002c54007986 */ /* 0x0045e8000c101d06 */
.L_x_6703:
[----:B------:R-:W-:Y:S05]  /*4ce0*/  BSYNC B2 ;  /* 0x0000000000027941 */ /* 0x000fea0003800000 */
.L_x_6702:
[----:B------:R-:W-:Y:S05]  /*4cf0*/  @P1 BRA `(.L_x_6701) ;  /* 0x0000000000d01947 */ /* 0x000fea0003800000 */
[----:B-12---:R1:W2:Y:S01]  /*4d00*/  LDS.128 R44, [R5+0x24c00] ;  /* 0x024c0000052c7984 */ /* 0x0062a20000000c00 */
[----:B------:R-:W-:Y:S01]  /*4d10*/  IADD3 R89, P3, R89, R14, RZ ;  /* 0x0000000e59597210 */ /* 0x000fe20007f7e0ff */
[----:B------:R-:W-:Y:S04]  /*4d20*/  BSSY B2, `(.L_x_6706) ;  /* 0x000002c000027945 */ /* 0x000fe80003800000 */
[----:B------:R-:W-:Y:S01]  /*4d30*/  IMAD.X R88, R88, 0x1, R11, P3 ;  /* 0x0000000158587824 */ /* 0x000fe200018e060b */
[----:B------:R-:W-:-:S13]  /*4d40*/  ISETP.GE.AND P3, PT, R220, R92, PT ;  /* 0x0000005cdc00720c */ /* 0x000fda0003f66270 */
        /* <DEDUP_REMOVED lines=12> */
[C---:B------:R-:W-:Y:S01]  /*4e10*/  FMUL.FTZ R82, R45.reuse, R82 ;  /* 0x000000522d527220 */ /* 0x040fe20000410000 */
[----:B------:R-:W-:Y:S02]  /*4e20*/  HADD2.F32 R80, -RZ, R80.H0_H0 ;  /* 0x20000050ff507230 */ /* 0x000fe40000004100 */
        /* <DEDUP_REMOVED lines=8> */
[----:B------:R-:W-:-:S02]  /*4eb0*/  HADD2.F32 R80, -RZ, R167.H1_H1 ;  /* 0x300000a7ff507230 */ /* 0x000fc40000004100 */
[----:B------:R-:W-:Y:S02]  /*4ec0*/  HADD2.F32 R167, -RZ, R167.H0_H0 ;  /* 0x200000a7ffa77230 */ /* 0x000fe40000004100 */
[----:B------:R-:W-:Y:S01]  /*4ed0*/  HADD2.F32 R81, -RZ, R44.H1_H1 ;  /* 0x3000002cff517230 */ /* 0x000fe20000004100 */
[----:B------:R-:W-:Y:S01]  /*4ee0*/  F2FP.F16.F32.PACK_AB R47, R84, R47 ;  /* 0x0000002f542f723e */ /* 0x000fe200000000ff */
[----:B------:R-:W-:Y:S02]  /*4ef0*/  HADD2.F32 R82, -RZ, R46.H1_H1 ;  /* 0x3000002eff527230 */ /* 0x000fe40000004100 */
[----:B------:R-:W-:Y:S02]  /*4f00*/  HADD2.F32 R44, -RZ, R44.H0_H0 ;  /* 0x2000002cff2c7230 */ /* 0x000fe40000004100 */
[----:B------:R-:W-:Y:S01]  /*4f10*/  FMUL.FTZ R83, R81, R80 ;  /* 0x0000005051537220 */ /* 0x000fe20000410000 */
[----:B------:R-:W-:Y:S02]  /*4f20*/  HADD2.F32 R46, -RZ, R46.H0_H0 ;  /* 0x2000002eff2e7230 */ /* 0x000fe40000004100 */
[----:B------:R-:W-:Y:S01]  /*4f30*/  FMUL.FTZ R91, R82, R167 ;  /* 0x000000a7525b7220 */ /* 0x000fe20000410000 */
[----:B------:R-:W-:-:S02]  /*4f40*/  HADD2.F32 R45, -RZ, R168.H1_H1 ;  /* 0x300000a8ff2d7230 */ /* 0x000fc40000004100 */
[----:B------:R-:W-:Y:S01]  /*4f50*/  FMUL.FTZ R80, R44, R80 ;  /* 0x000000502c507220 */ /* 0x000fe20000410000 */
[C---:B------:R-:W-:Y:S01]  /*4f60*/  FMUL.FTZ R167, R46.reuse, R167 ;  /* 0x000000a72ea77220 */ /* 0x040fe20000410000 */
[----:B------:R-:W-:Y:S01]  /*4f70*/  FFMA.FTZ R91, R46, R87, -R91 ;  /* 0x000000572e5b7223 */ /* 0x000fe2000001085b */
[-C--:B------:R-:W-:Y:S01]  /*4f80*/  FFMA.FTZ R83, R44, R45.reuse, -R83 ;  /* 0x0000002d2c537223 */ /* 0x080fe20000010853 */
[----:B------:R-:W-:Y:S01]  /*4f90*/  FFMA.FTZ R80, R81, R45, R80 ;  /* 0x0000002d51507223 */ /* 0x000fe20000010050 */
[----:B------:R-:W-:Y:S01]  /*4fa0*/  FFMA.FTZ R82, R82, R87, R167 ;  /* 0x0000005752527223 */ /* 0x000fe200000100a7 */
[----:B------:R-:W-:-:S03]  /*4fb0*/  F2FP.F16.F32.PACK_AB R45, R85, R90 ;  /* 0x0000005a552d723e */ /* 0x000fc600000000ff */
[----:B------:R-:W-:Y:S02]  /*4fc0*/  F2FP.F16.F32.PACK_AB R44, R80, R83 ;  /* 0x00000053502c723e */ /* 0x000fe400000000ff */
[----:B------:R-:W-:-:S07]  /*4fd0*/  F2FP.F16.F32.PACK_AB R46, R82, R91 ;  /* 0x0000005b522e723e */ /* 0x000fce00000000ff */
.L_x_6707:
[----:B------:R-:W-:Y:S05]  /*4fe0*/  BSYNC B2 ;  /* 0x0000000000027941 */ /* 0x000fea0003800000 */
.L_x_6706:
[----:B------:R-:W-:Y:S01]  /*4ff0*/  ULDC.64 UR4, c[0x0][0x2e8] ;  /* 0x0000ba0000047ab9 */ /* 0x000fe20000000a00 */
[----:B------:R-:W-:Y:S01]  /*5000*/  ULDC.64 UR6, c[0x0][0x208] ;  /* 0x0000820000067ab9 */ /* 0x000fe20000000a00 */
[----:B------:R-:W-:-:S04]  /*5010*/  LEA R80, P3, R89, UR4, 0x1 ;  /* 0x0000000459507c11 */ /* 0x000fc8000f8608ff */
[----:B------:R-:W-:-:S05]  /*5020*/  LEA.HI.X R81, R89, UR5, R88, 0x1, P3 ;  /* 0x0000000559517c11 */ /* 0x000fca00098f0c58 */
[----:B--2---:R3:W-:Y:S04]  /*5030*/  STG.E.128 desc[UR6][R80.64], R44 ;  /* 0x0000002c50007986 */ /* 0x0047e8000c101d06 */
.L_x_6701:
[----:B------:R-:W-:Y:S05]  /*5040*/  BSYNC B1 ;  /* 0x0000000000017941 */ /* 0x000fea0003800000 */
.L_x_6700:
[----:B------:R-:W4:Y:S01]  /*5050*/  LDL R91, [R1] ;  /* 0x00000000015b7983 */ /* 0x000f220000100800 */
[----:B------:R-:W-:Y:S01]  /*5060*/  BSSY B1, `(.L_x_6708) ;  /* 0x0000075000017945 */ /* 0x000fe20003800000 */
[----:B----4-:R-:W-:-:S13]  /*5070*/  LOP3.LUT P3, RZ, R91, 0x4, RZ, 0xc0, !PT ;  /* 0x000000045bff7812 */ /* 0x010fda000786c0ff */
[----:B------:R-:W-:Y:S05]  /*5080*/  @P3 BRA `(.L_x_6709) ;  /* 0x0000000400c83947 */ /* 0x000fea0003800000 */
[----:B---3--:R-:W-:Y:S01]  /*5090*/  IADD3 R81, P3, P4, R125, R136, R16 ;  /* 0x000000887d517210 */ /* 0x008fe20007c7e010 */
[----:B------:R-:W-:Y:S03]  /*50a0*/  BSSY B2, `(.L_x_6710) ;  /* 0x0000039000027945 */ /* 0x000fe60003800000 */
[----:B------:R-:W-:Y:S01]  /*50b0*/  IADD3.X R80, R124, R93, R17, P3, P4 ;  /* 0x0000005d7c507210 */ /* 0x000fe20001fe8411 */
[----:B------:R-:W-:Y:S08]  /*50c0*/  @P0 BRA `(.L_x_6711) ;  /* 0x0000000000d80947 */ /* 0x000ff00003800000 */
[----:B-12---:R1:W2:Y:S01]  /*50d0*/  LDS.128 R44, [R5+0x20400] ;  /* 0x02040000052c7984 */ /* 0x0062a20000000c00 */
[----:B------:R-:W-:Y:S01]  /*50e0*/  IADD3 R82, P3, R81, R100, RZ ;  /* 0x0000006451527210 */ /* 0x000fe20007f7e0ff */
[----:B------:R-:W-:Y:S04]  /*50f0*/  BSSY B3, `(.L_x_6712) ;  /* 0x000002e000037945 */ /* 0x000fe80003800000 */
[----:B------:R-:W-:Y:S01]  /*5100*/  IMAD.X R83, R80, 0x1, R15, P3 ;  /* 0x0000000150537824 */ /* 0x000fe200018e060f */
[----:B------:R-:W-:-:S13]  /*5110*/  ISETP.GE.AND P3, PT, R18, R92, PT ;  /* 0x0000005c1200720c */ /* 0x000fda0003f66270 */
[----:B-1----:R-:W-:Y:S05]  /*5120*/  @P3 BRA `(.L_x_6713) ;  /* 0x0000000000a83947 */ /* 0x002fea0003800000 */
[--C-:B------:R-:W-:Y:S02]  /*5130*/  SHF.R.U64 R84, R76, 0x10, R77.reuse ;  /* 0x000000104c547819 */ /* 0x100fe4000000124d */
[----:B------:R-:W-:Y:S02]  /*5140*/  SHF.R.U32.HI R76, RZ, 0x10, R77 ;  /* 0x00000010ff4c7819 */ /* 0x000fe4000001164d */
[--C-:B------:R-:W-:Y:S01]  /*5150*/  SHF.R.U64 R85, R78, 0x10, R79.reuse ;  /* 0x000000104e557819 */ /* 0x100fe2000000124f */
[----:B------:R-:W-:Y:S01]  /*5160*/  HADD2.F32 R78, -RZ, R84.H0_H0 ;  /* 0x20000054ff4e7230 */ /* 0x000fe20000004100 */
[----:B------:R-:W-:Y:S01]  /*5170*/  SHF.R.U32.HI R86, RZ, 0x10, R79 ;  /* 0x00000010ff567819 */ /* 0x000fe2000001164f */
[----:B--2---:R-:W-:Y:S01]  /*5180*/  HADD2.F32 R79, -RZ, R45.H0_H0 ;  /* 0x2000002dff4f7230 */ /* 0x004fe20000004100 */
[----:B------:R-:W-:Y:S01]  /*5190*/  MOV R77, R47 ;  /* 0x0000002f004d7202 */ /* 0x000fe20000000f00 */
[----:B------:R-:W-:Y:S02]  /*51a0*/  HADD2.F32 R88, -RZ, R85.H0_H0 ;  /* 0x20000055ff587230 */ /* 0x000fe40000004100 */
[----:B------:R-:W-:-:S02]  /*51b0*/  HADD2.F32 R47, -RZ, R45.H1_H1 ;  /* 0x3000002dff2f7230 */ /* 0x000fc40000004100 */
[----:B------:R-:W-:Y:S02]  /*51c0*/  HADD2.F32 R86, -RZ, R86.H0_H0 ;  /* 0x20000056ff567230 */ /* 0x000fe40000004100 */
[-C--:B------:R-:W-:Y:S01]  /*51d0*/  FMUL.FTZ R90, R79, R88.reuse ;  /* 0x000000584f5a7220 */ /* 0x080fe20000410000 */
[--C-:B------:R-:W-:Y:S02]  /*51e0*/  HADD2.F32 R45, -RZ, R77.reuse.H1_H1 ;  /* 0x3000004dff2d7230 */ /* 0x100fe40000004100 */
[----:B------:R-:W-:Y:S02]  /*51f0*/  HADD2.F32 R77, -RZ, R77.H0_H0 ;  /* 0x2000004dff4d7230 */ /* 0x000fe40000004100 */
[----:B------:R-:W-:Y:S02]  /*5200*/  HADD2.F32 R84, -RZ, R76.H0_H0 ;  /* 0x2000004cff547230 */ /* 0x000fe40000004100 */
[----:B------:R-:W-:Y:S01]  /*5210*/  FMUL.FTZ R76, R47, R88 ;  /* 0x000000582f4c7220 */ /* 0x000fe20000410000 */
[-C--:B------:R-:W-:Y:S01]  /*5220*/  FMUL.FTZ R88, R45, R86.reuse ;  /* 0x000000562d587220 */ /* 0x080fe20000410000 */
[----:B------:R-:W-:Y:S01]  /*5230*/  FMUL.FTZ R86, R77, R86 ;  /* 0x000000564d567220 */ /* 0x000fe20000410000 */
[-C--:B------:R-:W-:Y:S01]  /*5240*/  FFMA.FTZ R47, R47, R78.reuse, R90 ;  /* 0x0000004e2f2f7223 */ /* 0x080fe2000001005a */
[----:B------:R-:W-:Y:S01]  /*5250*/  FFMA.FTZ R76, R79, R78, -R76 ;  /* 0x0000004e4f4c7223 */ /* 0x000fe2000001084c */
[-C--:B------:R-:W-:Y:S01]  /*5260*/  FFMA.FTZ R77, R77, R84.reuse, -R88 ;  /* 0x000000544d4d7223 */ /* 0x080fe20000010858 */
[----:B------:R-:W-:Y:S01]  /*5270*/  FFMA.FTZ R84, R45, R84, R86 ;  /* 0x000000542d547223 */ /* 0x000fe20000010056 */
[----:B------:R-:W-:-:S02]  /*5280*/  HADD2.F32 R85, -RZ, R183.H0_H0 ;  /* 0x200000b7ff557230 */ /* 0x000fc40000004100 */
[--C-:B------:R-:W-:Y:S02]  /*5290*/  HADD2.F32 R78, -RZ, R44.reuse.H1_H1 ;  /* 0x3000002cff4e7230 */ /* 0x100fe40000004100 */
[----:B------:R-:W-:Y:S02]  /*52a0*/  HADD2.F32 R86, -RZ, R44.H0_H0 ;  /* 0x2000002cff567230 */ /* 0x000fe40000004100 */
[----:B------:R-:W-:Y:S02]  /*52b0*/  HADD2.F32 R183, -RZ, R183.H1_H1 ;  /* 0x300000b7ffb77230 */ /* 0x000fe40000004100 */
[-C--:B------:R-:W-:Y:S01]  /*52c0*/  FMUL.FTZ R87, R78, R85.reuse ;  /* 0x000000554e577220 */ /* 0x080fe20000410000 */
[----:B------:R-:W-:Y:S02]  /*52d0*/  HADD2.F32 R44, -RZ, R46.H1_H1 ;  /* 0x3000002eff2c7230 */ /* 0x000fe40000004100 */
[----:B------:R-:W-:Y:S01]  /*52e0*/  FMUL.FTZ R85, R86, R85 ;  /* 0x0000005556557220 */ /* 0x000fe20000410000 */
[----:B------:R-:W-:-:S02]  /*52f0*/  HADD2.F32 R45, -RZ, R166.H1_H1 ;  /* 0x300000a6ff2d7230 */ /* 0x000fc40000004100 */
[----:B------:R-:W-:Y:S02]  /*5300*/  HADD2.F32 R46, -RZ, R46.H0_H0 ;  /* 0x2000002eff2e7230 */ /* 0x000fe40000004100 */
[----:B------:R-:W-:Y:S01]  /*5310*/  FMUL.FTZ R89, R44, R183 ;  /* 0x000000b72c597220 */ /* 0x000fe20000410000 */
[----:B------:R-:W-:Y:S02]  /*5320*/  HADD2.F32 R79, -RZ, R166.H0_H0 ;  /* 0x200000a6ff4f7230 */ /* 0x000fe40000004100 */
[-C--:B------:R-:W-:Y:S01]  /*5330*/  FFMA.FTZ R87, R86, R45.reuse, -R87 ;  /* 0x0000002d56577223 */ /* 0x080fe20000010857 */
[----:B------:R-:W-:Y:S01]  /*5340*/  FFMA.FTZ R78, R78, R45, R85 ;  /* 0x0000002d4e4e7223 */ /* 0x000fe20000010055 */
[C---:B------:R-:W-:Y:S01]  /*5350*/  FMUL.FTZ R183, R46.reuse, R183 ;  /* 0x000000b72eb77220 */ /* 0x040fe20000410000 */
[----:B------:R-:W-:Y:S01]  /*5360*/  F2FP.F16.F32.PACK_AB R45, R47, R76 ;  /* 0x0000004c2f2d723e */ /* 0x000fe200000000ff */
[----:B------:R-:W-:Y:S01]  /*5370*/  FFMA.FTZ R89, R46, R79, -R89 ;  /* 0x0000004f2e597223 */ /* 0x000fe20000010859 */
[----:B------:R-:W-:Y:S01]  /*5380*/  F2FP.F16.F32.PACK_AB R47, R84, R77 ;  /* 0x0000004d542f723e */ /* 0x000fe200000000ff */
[----:B------:R-:W-:Y:S01]  /*5390*/  FFMA.FTZ R44, R44, R79, R183 ;  /* 0x0000004f2c2c7223 */ /* 0x000fe200000100b7 */
[----:B------:R-:W-:-:S04]  /*53a0*/  F2FP.F16.F32.PACK_AB R78, R78, R87 ;  /* 0x000000574e4e723e */ /* 0x000fc800000000ff */
[----:B------:R-:W-:Y:S01]  /*53b0*/  F2FP.F16.F32.PACK_AB R46, R44, R89 ;  /* 0x000000592c2e723e */ /* 0x000fe200000000ff */
[----:B------:R-:W-:-:S07]  /*53c0*/  IMAD.MOV.U32 R44, RZ, RZ, R78 ;  /* 0x000000ffff2c7224 */ /* 0x000fce00078e004e */
.L_x_6713:
[----:B------:R-:W-:Y:S05]  /*53d0*/  BSYNC B3 ;  /* 0x0000000000037941 */ /* 0x000fea0003800000 */
.L_x_6712:
[----:B------:R-:W-:Y:S01]  /*53e0*/  ULDC.64 UR4, c[0x0][0x2e8] ;  /* 0x0000ba0000047ab9 */ /* 0x000fe20000000a00 */
[----:B------:R-:W-:Y:S01]  /*53f0*/  ULDC.64 UR6, c[0x0][0x208] ;  /* 0x0000820000067ab9 */ /* 0x000fe20000000a00 */
[----:B------:R-:W-:-:S04]  /*5400*/  LEA R76, P3, R82, UR4, 0x1 ;  /* 0x00000004524c7c11 */ /* 0x000fc8000f8608ff */
[----:B------:R-:W-:-:S05]  /*5410*/  LEA.HI.X R77, R82, UR5, R83, 0x1, P3 ;  /* 0x00000005524d7c11 */ /* 0x000fca00098f0c53 */
[----:B--2---:R3:W-:Y:S04]  /*5420*/  STG.E.128 desc[UR6][R76.64], R44 ;  /* 0x0000002c4c007986 */ /* 0x0047e8000c101d06 */
.L_x_6711:
[----:B------:R-:W-:Y:S05]  /*5430*/  BSYNC B2 ;  /* 0x0000000000027941 */ /* 0x000fea0003800000 */
.L_x_6710:
[----:B------:R-:W-:Y:S05]  /*5440*/  @P1 BRA `(.L_x_6709) ;  /* 0x0000000000d81947 */ /* 0x000fea0003800000 */
[----:B-123--:R1:W2:Y:S01]  /*5450*/  LDS.128 R44, [R5+0x25c00] ;  /* 0x025c0000052c7984 */ /* 0x00e2a20000000c00 */
[----:B------:R-:W-:Y:S01]  /*5460*/  IADD3 R81, P3, R81, R14, RZ ;  /* 0x0000000e51517210 */ /* 0x000fe20007f7e0ff */
[----:B------:R-:W-:Y:S04]  /*5470*/  BSSY B2, `(.L_x_6714) ;  /* 0x000002e000027945 */ /* 0x000fe80003800000 */
[----:B------:R-:W-:Y:S01]  /*5480*/  IMAD.X R80, R80, 0x1, R11, P3 ;  /* 0x0000000150507824 */ /* 0x000fe200018e060b */
[----:B------:R-:W-:-:S13]  /*5490*/  ISETP.GE.AND P3, PT, R220, R92, PT ;  /* 0x0000005cdc00720c */ /* 0x000fda0003f66270 */
[----:B-1----:R-:W-:Y:S05]  /*54a0*/  @P3 BRA `(.L_x_6715) ;  /* 0x0000000000a83947 */ /* 0x002fea0003800000 */
[--C-:B------:R-:W-:Y:S01]  /*54b0*/  SHF.R.U64 R79, R72, 0x10, R73.reuse ;  /* 0x00000010484f7819 */ /* 0x100fe20000001249 */
        /* <DEDUP_REMOVED lines=8> */
[----:B------:R-:W-:-:S02]  /*5540*/  HADD2.F32 R74, -RZ, R73.H1_H1 ;  /* 0x30000049ff4a7230 */ /* 0x000fc40000004100 */
[----:B------:R-:W-:Y:S02]  /*5550*/  HADD2.F32 R78, -RZ, R78.H0_H0 ;  /* 0x2000004eff4e7230 */ /* 0x000fe40000004100 */
[-C--:B------:R-:W-:Y:S01]  /*5560*/  FMUL.FTZ R45, R47, R77.reuse ;  /* 0x0000004d2f2d7220 */ /* 0x080fe20000410000 */
[----:B------:R-:W-:Y:S02]  /*5570*/  HADD2.F32 R73, -RZ, R73.H0_H0 ;  /* 0x20000049ff497230 */ /* 0x000fe40000004100 */
[----:B------:R-:W-:Y:S01]  /*5580*/  FMUL.FTZ R82, R44, R77 ;  /* 0x0000004d2c527220 */ /* 0x000fe20000410000 */
        /* <DEDUP_REMOVED lines=20> */
[----:B------:R-:W-:Y:S02]  /*56d0*/  HADD2.F32 R157, -RZ, R157.H0_H0 ;  /* 0x2000009dff9d7230 */ /* 0x000fe40000004100 */
[----:B------:R-:W-:Y:S01]  /*56e0*/  FMUL.FTZ R77, R46, R77 ;  /* 0x0000004d2e4d7220 */ /* 0x000fe20000410000 */
[-C--:B------:R-:W-:Y:S01]  /*56f0*/  FFMA.FTZ R79, R72, R75.reuse, -R79 ;  /* 0x0000004b484f7223 */ /* 0x080fe2000001084f */
[----:B------:R-:W-:Y:S01]  /*5700*/  FFMA.FTZ R76, R73, R75, R76 ;  /* 0x0000004b494c7223 */ /* 0x000fe2000001004c */
[-C--:B------:R-:W-:Y:S01]  /*5710*/  FFMA.FTZ R83, R46, R157.reuse, -R83 ;  /* 0x0000009d2e537223 */ /* 0x080fe20000010853 */
[----:B------:R-:W-:-:S03]  /*5720*/  FFMA.FTZ R74, R74, R157, R77 ;  /* 0x0000009d4a4a7223 */ /* 0x000fc6000001004d */
[----:B------:R-:W-:Y:S02]  /*5730*/  F2FP.F16.F32.PACK_AB R44, R76, R79 ;  /* 0x0000004f4c2c723e */ /* 0x000fe400000000ff */
[----:B------:R-:W-:-:S07]  /*5740*/  F2FP.F16.F32.PACK_AB R46, R74, R83 ;  /* 0x000000534a2e723e */ /* 0x000fce00000000ff */
.L_x_6715:
[----:B------:R-:W-:Y:S05]  /*5750*/  BSYNC B2 ;  /* 0x0000000000027941 */ /* 0x000fea0003800000 */
.L_x_6714:
[----:B------:R-:W-:Y:S01]  /*5760*/  ULDC.64 UR4, c[0x0][0x2e8] ;  /* 0x0000ba0000047ab9 */ /* 0x000fe20000000a00 */
[----:B------:R-:W-:Y:S01]  /*5770*/  ULDC.64 UR6, c[0x0][0x208] ;  /* 0x0000820000067ab9 */ /* 0x000fe20000000a00 */
[----:B------:R-:W-:-:S04]  /*5780*/  LEA R72, P3, R81, UR4, 0x1 ;  /* 0x0000000451487c11 */ /* 0x000fc8000f8608ff */
[----:B------:R-:W-:-:S05]  /*5790*/  LEA.HI.X R73, R81, UR5, R80, 0x1, P3 ;  /* 0x0000000551497c11 */ /* 0x000fca00098f0c50 */
[----:B--2---:R4:W-:Y:S04]  /*57a0*/  STG.E.128 desc[UR6][R72.64], R44 ;  /* 0x0000002c48007986 */ /* 0x0049e8000c101d06 */
.L_x_6709:
[----:B------:R-:W-:Y:S05]  /*57b0*/  BSYNC B1 ;  /* 0x0000000000017941 */ /* 0x000fea0003800000 */
.L_x_6708:
[----:B------:R-:W-:Y:S01]  /*57c0*/  LOP3.LUT P3, RZ, R91, 0x8, RZ, 0xc0, !PT ;  /* 0x000000085bff7812 */ /* 0x000fe2000786c0ff */
[----:B------:R-:W-:-:S12]  /*57d0*/  BSSY B1, `(.L_x_6716) ;  /* 0x0000072000017945 */ /* 0x000fd80003800000 */
[----:B------:R-:W-:Y:S05]  /*57e0*/  @P3 BRA `(.L_x_6717) ;  /* 0x0000000400c03947 */ /* 0x000fea0003800000 */
[----:B----4-:R-:W-:Y:S01]  /*57f0*/  IADD3 R73, P3, P4, R127, R136, R16 ;  /* 0x000000887f497210 */ /* 0x010fe20007c7e010 */
[----:B------:R-:W-:Y:S03]  /*5800*/  BSSY B2, `(.L_x_6718) ;  /* 0x0000038000027945 */ /* 0x000fe60003800000 */
[----:B------:R-:W-:Y:S01]  /*5810*/  IADD3.X R72, R126, R93, R17, P3, P4 ;  /* 0x0000005d7e487210 */ /* 0x000fe20001fe8411 */
[----:B------:R-:W-:Y:S08]  /*5820*/  @P0 BRA `(.L_x_6719) ;  /* 0x0000000000d40947 */ /* 0x000ff00003800000 */
[----:B-123--:R1:W2:Y:S01]  /*5830*/  LDS.128 R44, [R5+0x21400] ;  /* 0x02140000052c7984 */ /* 0x00e2a20000000c00 */
[----:B------:R-:W-:Y:S01]  /*5840*/  IADD3 R74, P3, R73, R100, RZ ;  /* 0x00000064494a7210 */ /* 0x000fe20007f7e0ff */
[----:B------:R-:W-:Y:S03]  /*5850*/  BSSY B3, `(.L_x_6720) ;  /* 0x000002d000037945 */ /* 0x000fe60003800000 */
[----:B------:R-:W-:Y:S02]  /*5860*/  IADD3.X R75, R72, R15, RZ, P3, !PT ;  /* 0x0000000f484b7210 */ /* 0x000fe40001ffe4ff */
[----:B------:R-:W-:-:S13]  /*5870*/  ISETP.GE.AND P3, PT, R18, R92, PT ;  /* 0x0000005c1200720c */ /* 0x000fda0003f66270 */
        /* <DEDUP_REMOVED lines=42> */
.L_x_6721:
[----:B------:R-:W-:Y:S05]  /*5b20*/  BSYNC B3 ;  /* 0x0000000000037941 */ /* 0x000fea0003800000 */
.L_x_6720:
[----:B------:R-:W-:Y:S01]  /*5b30*/  ULDC.64 UR4, c[0x0][0x2e8] ;  /* 0x0000ba0000047ab9 */ /* 0x000fe20000000a00 */
[----:B------:R-:W-:Y:S01]  /*5b40*/  ULDC.64 UR6, c[0x0][0x208] ;  /* 0x0000820000067ab9 */ /* 0x000fe20000000a00 */
[----:B------:R-:W-:-:S04]  /*5b50*/  LEA R68, P3, R74, UR4, 0x1 ;  /* 0x000000044a447c11 */ /* 0x000fc8000f8608ff */
[----:B------:R-:W-:-:S05]  /*5b60*/  LEA.HI.X R69, R74, UR5, R75, 0x1, P3 ;  /* 0x000000054a457c11 */ /* 0x000fca00098f0c4b */
[----:B--2---:R4:W-:Y:S04]  /*5b70*/  STG.E.128 desc[UR6][R68.64], R44 ;  /* 0x0000002c44007986 */ /* 0x0049e8000c101d06 */
.L_x_6719:
[----:B------:R-:W-:Y:S05]  /*5b80*/  BSYNC B2 ;  /* 0x0000000000027941 */ /* 0x000fea0003800000 */
.L_x_6718:
[----:B------:R-:W-:Y:S05]  /*5b90*/  @P1 BRA `(.L_x_6717) ;  /* 0x0000000000d41947 */ /* 0x000fea0003800000 */
[----:B-1234-:R1:W2:Y:S01]  /*5ba0*/  LDS.128 R44, [R5+0x26c00] ;  /* 0x026c0000052c7984 */ /* 0x01e2a20000000c00 */
        /* <DEDUP_REMOVED lines=46> */
.L_x_6723:
[----:B------:R-:W-:Y:S05]  /*5e90*/  BSYNC B2 ;  /* 0x0000000000027941 */ /* 0x000fea0003800000 */
.L_x_6722:
[----:B------:R-:W-:Y:S01]  /*5ea0*/  ULDC.64 UR4, c[0x0][0x2e8] ;  /* 0x0000ba0000047ab9 */ /* 0x000fe20000000a00 */
[----:B------:R-:W-:Y:S01]  /*5eb0*/  ULDC.64 UR6, c[0x0][0x208] ;  /* 0x0000820000067ab9 */ /* 0x000fe20000000a00 */
[----:B------:R-:W-:-:S04]  /*5ec0*/  LEA R64, P3, R73, UR4, 0x1 ;  /* 0x0000000449407c11 */ /* 0x000fc8000f8608ff */
[----:B------:R-:W-:-:S05]  /*5ed0*/  LEA.HI.X R65, R73, UR5, R72, 0x1, P3 ;  /* 0x0000000549417c11 */ /* 0x000fca00098f0c48 */
[----:B--2---:R1:W-:Y:S04]  /*5ee0*/  STG.E.128 desc[UR6][R64.64], R44 ;  /* 0x0000002c40007986 */ /* 0x0043e8000c101d06 */
.L_x_6717:
[----:B------:R-:W-:Y:S05]  /*5ef0*/  BSYNC B1 ;  /* 0x0000000000017941 */ /* 0x000fea0003800000 */
.L_x_6716:
[----:B------:R-:W-:Y:S01]  /*5f00*/  LOP3.LUT P3, RZ, R91, 0x2, RZ, 0xc0, !PT ;  /* 0x000000025bff7812 */ /* 0x000fe2000786c0ff */
[----:B------:R-:W-:-:S12]  /*5f10*/  BSSY B1, `(.L_x_6724) ;  /* 0x0000072000017945 */ /* 0x000fd80003800000 */
[----:B------:R-:W-:Y:S05]  /*5f20*/  @P3 BRA `(.L_x_6725) ;  /* 0x0000000400c03947 */ /* 0x000fea0003800000 */
[----:B-1----:R-:W-:Y:S01]  /*5f30*/  IADD3 R65, P3, P4, R130, R136, R16 ;  /* 0x0000008882417210 */ /* 0x002fe20007c7e010 */
[----:B------:R-:W-:Y:S03]  /*5f40*/  BSSY B2, `(.L_x_6726) ;  /* 0x0000038000027945 */ /* 0x000fe60003800000 */
[----:B------:R-:W-:Y:S01]  /*5f50*/  IADD3.X R64, R128, R93, R17, P3, P4 ;  /* 0x0000005d80407210 */ /* 0x000fe20001fe8411 */
[----:B------:R-:W-:Y:S08]  /*5f60*/  @P0 BRA `(.L_x_6727) ;  /* 0x0000000000d40947 */ /* 0x000ff00003800000 */
[----:B--234-:R1:W2:Y:S01]  /*5f70*/  LDS.128 R44, [R5+0x22400] ;  /* 0x02240000052c7984 */ /* 0x01c2a20000000c00 */
        /* <DEDUP_REMOVED lines=10> */
[----:B------:R-:W-:Y:S01]  /*6020*/  HADD2.F32 R68, -RZ, R68.H0_H0 ;  /* 0x20000044ff447230 */ /* 0x000fe20000004100 */
[----:B--2---:R-:W-:Y:S01]  /*6030*/  MOV R60, R46 ;  /* 0x0000002e003c7202 */ /* 0x004fe20000000f00 */
[----:B------:R-:W-:Y:S02]  /*6040*/  HADD2.F32 R63, -RZ, R61.H0_H0 ;  /* 0x2000003dff3f7230 */ /* 0x000fe40000004100 */
[----:B------:R-:W-:-:S02]  /*6050*/  HADD2.F32 R70, -RZ, R70.H0_H0 ;  /* 0x20000046ff467230 */ /* 0x000fc40000004100 */
[----:B------:R-:W-:Y:S02]  /*6060*/  HADD2.F32 R46, -RZ, R45.H1_H1 ;  /* 0x3000002dff2e7230 */ /* 0x000fe40000004100 */
[--C-:B------:R-:W-:Y:S02]  /*6070*/  HADD2.F32 R61, -RZ, R47.reuse.H1_H1 ;  /* 0x3000002fff3d7230 */ /* 0x100fe40000004100 */
[----:B------:R-:W-:Y:S02]  /*6080*/  HADD2.F32 R47, -RZ, R47.H0_H0 ;  /* 0x2000002fff2f7230 */ /* 0x000fe40000004100 */
[----:B------:R-:W-:Y:S01]  /*6090*/  FMUL.FTZ R72, R46, R63 ;  /* 0x0000003f2e487220 */ /* 0x000fe20000410000 */
[----:B------:R-:W-:Y:S02]  /*60a0*/  HADD2.F32 R45, -RZ, R45.H0_H0 ;  /* 0x2000002dff2d7230 */ /* 0x000fe40000004100 */
[-C--:B------:R-:W-:Y:S01]  /*60b0*/  FMUL.FTZ R74, R61, R70.reuse ;  /* 0x000000463d4a7220 */ /* 0x080fe20000410000 */
[----:B------:R-:W-:-:S02]  /*60c0*/  FMUL.FTZ R70, R47, R70 ;  /* 0x000000462f467220 */ /* 0x000fc40000410000 */
[C---:B------:R-:W-:Y:S01]  /*60d0*/  FMUL.FTZ R63, R45.reuse, R63 ;  /* 0x0000003f2d3f7220 */ /* 0x040fe20000410000 */
[----:B------:R-:W-:Y:S01]  /*60e0*/  FFMA.FTZ R72, R45, R62, -R72 ;  /* 0x0000003e2d487223 */ /* 0x000fe20000010848 */
[----:B------:R-:W-:Y:S01]  /*60f0*/  FFMA.FTZ R73, R61, R68, R70 ;  /* 0x000000443d497223 */ /* 0x000fe20000010046 */
[----:B------:R-:W-:Y:S02]  /*6100*/  HADD2.F32 R45, -RZ, R44.H1_H1 ;  /* 0x3000002cff2d7230 */ /* 0x000fe40000004100 */
[----:B------:R-:W-:Y:S01]  /*6110*/  FFMA.FTZ R71, R46, R62, R63 ;  /* 0x0000003e2e477223 */ /* 0x000fe2000001003f */
[----:B------:R-:W-:Y:S02]  /*6120*/  HADD2.F32 R61, -RZ, R178.H0_H0 ;  /* 0x200000b2ff3d7230 */ /* 0x000fe40000004100 */
[----:B------:R-:W-:Y:S01]  /*6130*/  FFMA.FTZ R74, R47, R68, -R74 ;  /* 0x000000442f4a7223 */ /* 0x000fe2000001084a */
[----:B------:R-:W-:Y:S02]  /*6140*/  HADD2.F32 R44, -RZ, R44.H0_H0 ;  /* 0x2000002cff2c7230 */ /* 0x000fe40000004100 */
[----:B------:R-:W-:-:S02]  /*6150*/  HADD2.F32 R63, -RZ, R178.H1_H1 ;  /* 0x300000b2ff3f7230 */ /* 0x000fc40000004100 */
[CC--:B------:R-:W-:Y:S01]  /*6160*/  FMUL.FTZ R69, R45.reuse, R61.reuse ;  /* 0x0000003d2d457220 */ /* 0x0c0fe20000410000 */
[--C-:B------:R-:W-:Y:S02]  /*6170*/  HADD2.F32 R46, -RZ, R60.reuse.H1_H1 ;  /* 0x3000003cff2e7230 */ /* 0x100fe40000004100 */
        /* <DEDUP_REMOVED lines=14> */
.L_x_6729:
[----:B------:R-:W-:Y:S05]  /*6260*/  BSYNC B3 ;  /* 0x0000000000037941 */ /* 0x000fea0003800000 */
.L_x_6728:
[----:B------:R-:W-:Y:S01]  /*6270*/  ULDC.64 UR4, c[0x0][0x2e8] ;  /* 0x0000ba0000047ab9 */ /* 0x000fe20000000a00 */
[----:B------:R-:W-:Y:S01]  /*6280*/  ULDC.64 UR6, c[0x0][0x208] ;  /* 0x0000820000067ab9 */ /* 0x000fe20000000a00 */
[----:B------:R-:W-:-:S04]  /*6290*/  LEA R60, P3, R66, UR4, 0x1 ;  /* 0x00000004423c7c11 */ /* 0x000fc8000f8608ff */
[----:B------:R-:W-:-:S05]  /*62a0*/  LEA.HI.X R61, R66, UR5, R67, 0x1, P3 ;  /* 0x00000005423d7c11 */ /* 0x000fca00098f0c43 */
[----:B--2---:R1:W-:Y:S04]  /*62b0*/  STG.E.128 desc[UR6][R60.64], R44 ;  /* 0x0000002c3c007986 */ /* 0x0043e8000c101d06 */
.L_x_6727:
[----:B------:R-:W-:Y:S05]  /*62c0*/  BSYNC B2 ;  /* 0x0000000000027941 */ /* 0x000fea0003800000 */
.L_x_6726:
        /* <DEDUP_REMOVED lines=48> */
.L_x_6731:
[----:B------:R-:W-:Y:S05]  /*65d0*/  BSYNC B2 ;  /* 0x0000000000027941 */ /* 0x000fea0003800000 */
.L_x_6730:
[----:B------:R-:W-:Y:S01]  /*65e0*/  ULDC.64 UR4, c[0x0][0x2e8] ;  /* 0x0000ba0000047ab9 */ /* 0x000fe20000000a00 */
[----:B------:R-:W-:Y:S01]  /*65f0*/  ULDC.64 UR6, c[0x0][0x208] ;  /* 0x0000820000067ab9 */ /* 0x000fe20000000a00 */
[----:B------:R-:W-:-:S04]  /*6600*/  LEA R56, P3, R67, UR4, 0x1 ;  /* 0x0000000443387c11 */ /* 0x000fc8000f8608ff */
[----:B------:R-:W-:-:S05]  /*6610*/  LEA.HI.X R57, R67, UR5, R68, 0x1, P3 ;  /* 0x0000000543397c11 */ /* 0x000fca00098f0c44 */
[----:B--2---:R1:W-:Y:S04]  /*6620*/  STG.E.128 desc[UR6][R56.64], R44 ;  /* 0x0000002c38007986 */ /* 0x0043e8000c101d06 */
.L_x_6725:
[----:B------:R-:W-:Y:S05]  /*6630*/  BSYNC B1 ;  /* 0x0000000000017941 */ /* 0x000fea0003800000 */
.L_x_6724:
[----:B------:R-:W-:Y:S05]  /*6640*/  @P5 BRA `(.L_x_6732) ;  /* 0x0000005000f05947 */ /* 0x000fea0003800000 */
[----:B------:R-:W-:Y:S01]  /*6650*/  IADD3 R137, P3, P4, R133, R136, R16 ;  /* 0x0000008885897210 */ /* 0x000fe20007c7e010 */
[----:B------:R-:W-:Y:S03]  /*6660*/  BSSY B1, `(.L_x_6733) ;  /* 0x0000038000017945 */ /* 0x000fe60003800000 */
[----:B------:R-:W-:Y:S01]  /*6670*/  IADD3.X R66, R132, R93, R17, P3, P4 ;  /* 0x0000005d84427210 */ /* 0x000fe20001fe8411 */
[----:B------:R-:W-:Y:S08]  /*6680*/  @P0 BRA `(.L_x_6734) ;  /* 0x0000000000d40947 */ /* 0x000ff00003800000 */
        /* <DEDUP_REMOVED lines=47> */
.L_x_6736:
[----:B------:R-:W-:Y:S05]  /*6980*/  BSYNC B2 ;  /* 0x0000000000027941 */ /* 0x000fea0003800000 */
.L_x_6735:
[----:B------:R-:W-:Y:S01]  /*6990*/  ULDC.64 UR4, c[0x0][0x2e8] ;  /* 0x0000ba0000047ab9 */ /* 0x000fe20000000a00 */
[----:B------:R-:W-:Y:S01]  /*69a0*/  ULDC.64 UR6, c[0x0][0x208] ;  /* 0x0000820000067ab9 */ /* 0x000fe20000000a00 */
[----:B------:R-:W-:-:S04]  /*69b0*/  LEA R52, P3, R63, UR4, 0x1 ;  /* 0x000000043f347c11 */ /* 0x000fc8000f8608ff */
[----:B------:R-:W-:-:S05]  /*69c0*/  LEA.HI.X R53, R63, UR5, R64, 0x1, P3 ;  /* 0x000000053f357c11 */ /* 0x000fca00098f0c40 */
[----:B--2---:R1:W-:Y:S04]  /*69d0*/  STG.E.128 desc[UR6][R52.64], R44 ;  /* 0x0000002c34007986 */ /* 0x0043e8000c101d06 */
.L_x_6734:
[----:B------:R-:W-:Y:S05]  /*69e0*/  BSYNC B1 ;  /* 0x0000000000017941 */ /* 0x000fea0003800000 */
.L_x_6733:
[----:B------:R-:W-:Y:S05]  /*69f0*/  @P1 BRA `(.L_x_6732) ;  /* 0x0000005000041947 */ /* 0x000fea0003800000 */
[----:B-1234-:R1:W2:Y:S01]  /*6a00*/  LDS.128 R44, [R5+0x28c00] ;  /* 0x028c0000052c7984 */ /* 0x01e2a20000000c00 */
        /* <DEDUP_REMOVED lines=46> */
.L_x_6738:
[----:B------:R-:W-:Y:S05]  /*6cf0*/  BSYNC B1 ;  /* 0x0000000000017941 */ /* 0x000fea0003800000 */
.L_x_6737:
[----:B------:R-:W-:Y:S01]  /*6d00*/  ULDC.64 UR4, c[0x0][0x2e8] ;  /* 0x0000ba0000047ab9 */ /* 0x000fe20000000a00 */
[----:B------:R-:W-:Y:S01]  /*6d10*/  ULDC.64 UR6, c[0x0][0x208] ;  /* 0x0000820000067ab9 */ /* 0x000fe20000000a00 */
[----:B------:R-:W-:-:S04]  /*6d20*/  LEA R48, P3, R59, UR4, 0x1 ;  /* 0x000000043b307c11 */ /* 0x000fc8000f8608ff */
[----:B------:R-:W-:-:S05]  /*6d30*/  LEA.HI.X R49, R59, UR5, R60, 0x1, P3 ;  /* 0x000000053b317c11 */ /* 0x000fca00098f0c3c */
[----:B--2---:R1:W-:Y:S01]  /*6d40*/  STG.E.128 desc[UR6][R48.64], R44 ;  /* 0x0000002c30007986 */ /* 0x0043e2000c101d06 */
[----:B------:R-:W-:Y:S05]  /*6d50*/  BRA `(.L_x_6732) ;  /* 0x0000004c002c7947 */ /* 0x000fea0003800000 */
.L_x_6676:
[----:B------:R-:W-:Y:S01]  /*6d60*/  VIADD R44, R22, 0x20 ;  /* 0x00000020162c7836 */ /* 0x000fe20000000000 */
[----:B------:R-:W-:-:S04]  /*6d70*/  ULDC.64 UR4, c[0x0][0x208] ;  /* 0x0000820000047ab9 */ /* 0x000fc80000000a00 */
[----:B------:R-:W-:Y:S01]  /*6d80*/  ISETP.GE.AND P4, PT, R44, R4, PT ;  /* 0x000000042c00720c */ /* 0x000fe20003f86270 */
[----:B------:R-:W-:-:S03]  /*6d90*/  VIADD R44, R22, 0x40 ;  /* 0x00000040162c7836 */ /* 0x000fc60000000000 */
[----:B------:R-:W-:-:S13]  /*6da0*/  ISETP.GE.OR P4, PT, R16, R92, P4 ;  /* 0x0000005c1000720c */ /* 0x000fda0002786670 */
[----:B------:R-:W-:Y:S01]  /*6db0*/  @!P4 IADD3 R58, P2, P3, R106, R96, R38 ;  /* 0x000000606a3ac210 */ /* 0x000fe20007b5e026 */
[----:B------:R-:W1:Y:S03]  /*6dc0*/  @!P4 LDC.64 R62, c[0x0][0x400] ;  /* 0x00010000ff3ecb82 */ /* 0x000e660000000a00 */
[----:B------:R-:W-:Y:S02]  /*6dd0*/  @!P4 IADD3.X R59, R27, R0, R41, P2, P3 ;  /* 0x000000001b3bc210 */ /* 0x000fe400017e6429 */
[----:B------:R-:W-:-:S04]  /*6de0*/  @!P4 IADD3 R56, P2, P3, R112, R94, R32 ;  /* 0x0000005e7038c210 */ /* 0x000fc80007b5e020 */
[----:B------:R-:W-:Y:S02]  /*6df0*/  @!P4 IADD3.X R57, R10, R3, R35, P2, P3 ;  /* 0x000000030a39c210 */ /* 0x000fe400017e6423 */
[----:B------:R-:W-:Y:S01]  /*6e00*/  ISETP.GE.AND P3, PT, R44, R4, PT ;  /* 0x000000042c00720c */ /* 0x000fe20003f66270 */
[----:B------:R-:W-:-:S03]  /*6e10*/  VIADD R44, R22, 0x80 ;  /* 0x00000080162c7836 */ /* 0x000fc60000000000 */
[----:B------:R-:W-:-:S13]  /*6e20*/  ISETP.GE.OR P3, PT, R16, R92, P3 ;  /* 0x0000005c1000720c */ /* 0x000fda0001f66670 */
[----:B------:R-:W-:Y:S01]  /*6e30*/  @!P3 IADD3 R50, P2, P5, R106, R37, R96 ;  /* 0x000000256a32b210 */ /* 0x000fe20007d5e060 */
[----:B------:R-:W2:Y:S03]  /*6e40*/  @!P3 LDC.64 R68, c[0x0][0x3e8] ;  /* 0x0000fa00ff44bb82 */ /* 0x000ea60000000a00 */
[----:B0-----:R-:W-:Y:S02]  /*6e50*/  @!P3 IADD3.X R51, R27, R40, R0, P2, P5 ;  /* 0x000000281b33b210 */ /* 0x001fe400017ea400 */
[----:B------:R-:W-:-:S03]  /*6e60*/  @!P3 IADD3 R48, P2, P5, R112, R31, R94 ;  /* 0x0000001f7030b210 */ /* 0x000fc60007d5e05e */
[----:B------:R-:W0:Y:S01]  /*6e70*/  @!P3 LDC.64 R70, c[0x0][0x400] ;  /* 0x00010000ff46bb82 */ /* 0x000e220000000a00 */
[----:B------:R-:W-:Y:S02]  /*6e80*/  @!P3 IADD3.X R49, R10, R34, R3, P2, P5 ;  /* 0x000000220a31b210 */ /* 0x000fe400017ea403 */
[----:B------:R-:W-:-:S04]  /*6e90*/  ISETP.GE.AND P2, PT, R44, R4, PT ;  /* 0x000000042c00720c */ /* 0x000fc80003f46270 */
[----:B------:R-:W-:-:S13]  /*6ea0*/  ISETP.GE.OR P2, PT, R16, R92, P2 ;  /* 0x0000005c1000720c */ /* 0x000fda0001746670 */
[----:B------:R-:W-:Y:S01]  /*6eb0*/  @!P2 IADD3 R46, P5, P6, R106, R36, R96 ;  /* 0x000000246a2ea210 */ /* 0x000fe20007ebe060 */
[----:B------:R-:W3:Y:S03]  /*6ec0*/  @!P2 LDC.64 R76, c[0x0][0x3e8] ;  /* 0x0000fa00ff4cab82 */ /* 0x000ee60000000a00 */
[----:B------:R-:W-:Y:S02]  /*6ed0*/  @!P2 IADD3.X R47, R27, R39, R0, P5, P6 ;  /* 0x000000271b2fa210 */ /* 0x000fe40002fec400 */
[----:B------:R-:W-:-:S03]  /*6ee0*/  @!P2 IADD3 R44, P5, P6, R112, R30, R94 ;  /* 0x0000001e702ca210 */ /* 0x000fc60007ebe05e */
[----:B------:R-:W4:Y:S01]  /*6ef0*/  @!P2 LDC.64 R78, c[0x0][0x400] ;  /* 0x00010000ff4eab82 */ /* 0x000f220000000a00 */
[----:B------:R-:W-:Y:S02]  /*6f00*/  @!P2 IADD3.X R45, R10, R33, R3, P5, P6 ;  /* 0x000000210a2da210 */ /* 0x000fe40002fec403 */
[----:B------:R-:W-:-:S04]  /*6f10*/  ISETP.GE.AND P5, PT, R22, R4, PT ;  /* 0x000000041600720c */ /* 0x000fc80003fa6270 */
[----:B------:R-:W-:-:S13]  /*6f20*/  ISETP.GE.OR P5, PT, R16, R92, P5 ;  /* 0x0000005c1000720c */ /* 0x000fda0002fa6670 */
[----:B------:R-:W1:Y:S01]  /*6f30*/  @!P5 LDC.64 R52, c[0x0][0x3e8] ;  /* 0x0000fa00ff34db82 */ /* 0x000e620000000a00 */
[----:B------:R-:W-:-:S04]  /*6f40*/  @!P5 IADD3 R54, P6, R106, R96, RZ ;  /* 0x000000606a36d210 */ /* 0x000fc80007fde0ff */
[----:B------:R-:W-:Y:S02]  /*6f50*/  @!P5 IADD3.X R55, R0, R27, RZ, P6, !PT ;  /* 0x0000001b0037d210 */ /* 0x000fe400037fe4ff */
[----:B-1----:R-:W-:-:S04]  /*6f60*/  @!P5 LEA R52, P6, R54, R52, 0x1 ;  /* 0x000000343634d211 */ /* 0x002fc800078c08ff */
[----:B------:R-:W-:Y:S02]  /*6f70*/  @!P5 LEA.HI.X R53, R54, R53, R55, 0x1, P6 ;  /* 0x000000353635d211 */ /* 0x000fe400030f0c37 */
[----:B------:R-:W1:Y:S01]  /*6f80*/  @!P5 LDC.64 R54, c[0x0][0x400] ;  /* 0x00010000ff36db82 */ /* 0x000e620000000a00 */
[----:B------:R-:W-:-:S05]  /*6f90*/  @!P5 IADD3 R60, P6, R112, R94, RZ ;  /* 0x0000005e703cd210 */ /* 0x000fca0007fde0ff */
[----:B------:R-:W-:Y:S01]  /*6fa0*/  @!P5 IMAD.X R61, R3, 0x1, R10, P6 ;  /* 0x00000001033dd824 */ /* 0x000fe200030e060a */
[----:B-1----:R-:W-:-:S04]  /*6fb0*/  @!P5 LEA R54, P6, R60, R54, 0x1 ;  /* 0x000000363c36d211 */ /* 0x002fc800078c08ff */
[----:B------:R-:W-:Y:S02]  /*6fc0*/  @!P5 LEA.HI.X R55, R60, R55, R61, 0x1, P6 ;  /* 0x000000373c37d211 */ /* 0x000fe400030f0c3d */
[----:B------:R-:W1:Y:S02]  /*6fd0*/  @!P4 LDC.64 R60, c[0x0][0x3e8] ;  /* 0x0000fa00ff3ccb82 */ /* 0x000e640000000a00 */
[----:B-1----:R-:W-:-:S04]  /*6fe0*/  @!P4 LEA R60, P6, R58, R60, 0x1 ;  /* 0x0000003c3a3cc211 */ /* 0x002fc800078c08ff */
[----:B------:R-:W-:Y:S02]  /*6ff0*/  @!P4 LEA.HI.X R61, R58, R61, R59, 0x1, P6 ;  /* 0x0000003d3a3dc211 */ /* 0x000fe400030f0c3b */
[----:B------:R-:W-:-:S04]  /*7000*/  @!P4 LEA R62, P6, R56, R62, 0x1 ;  /* 0x0000003e383ec211 */ /* 0x000fc800078c08ff */
[----:B------:R-:W-:Y:S02]  /*7010*/  @!P4 LEA.HI.X R63, R56, R63, R57, 0x1, P6 ;  /* 0x0000003f383fc211 */ /* 0x000fe400030f0c39 */
[----:B--2---:R-:W-:-:S04]  /*7020*/  @!P3 LEA R68, P6, R50, R68, 0x1 ;  /* 0x000000443244b211 */ /* 0x004fc800078c08ff */
[----:B------:R-:W-:Y:S02]  /*7030*/  @!P3 LEA.HI.X R69, R50, R69, R51, 0x1, P6 ;  /* 0x000000453245b211 */ /* 0x000fe400030f0c33 */
[----:B------:R-:W-:Y:S02]  /*7040*/  CS2R R50, SRZ ;  /* 0x0000000000327805 */ /* 0x000fe4000001ff00 */
[----:B0-----:R-:W-:-:S04]  /*7050*/  @!P3 LEA R70, P6, R48, R70, 0x1 ;  /* 0x000000463046b211 */ /* 0x001fc800078c08ff */
[----:B------:R-:W-:Y:S02]  /*7060*/  @!P3 LEA.HI.X R71, R48, R71, R49, 0x1, P6 ;  /* 0x000000473047b211 */ /* 0x000fe400030f0c31 */
[----:B------:R-:W-:Y:S02]  /*7070*/  CS2R R48, SRZ ;  /* 0x0000000000307805 */ /* 0x000fe4000001ff00 */
[----:B---3--:R-:W-:-:S04]  /*7080*/  @!P2 LEA R76, P6, R46, R76, 0x1 ;  /* 0x0000004c2e4ca211 */ /* 0x008fc800078c08ff */
[----:B------:R-:W-:Y:S02]  /*7090*/  @!P2 LEA.HI.X R77, R46, R77, R47, 0x1, P6 ;  /* 0x0000004d2e4da211 */ /* 0x000fe400030f0c2f */
[----:B------:R-:W-:Y:S02]  /*70a0*/  CS2R R46, SRZ ;  /* 0x00000000002e7805 */ /* 0x000fe4000001ff00 */
[C---:B----4-:R-:W-:Y:S01]  /*70b0*/  @!P2 LEA R78, P6, R44.reuse, R78, 0x1 ;  /* 0x0000004e2c4ea211 */ /* 0x050fe200078c08ff */
[----:B------:R0:W5:Y:S03]  /*70c0*/  @!P5 LDG.E.128 R48, desc[UR4][R54.64] ;  /* 0x000000043630d981 */ /* 0x000166000c1e1d00 */
[----:B------:R-:W-:Y:S02]  /*70d0*/  @!P2 LEA.HI.X R79, R44, R79, R45, 0x1, P6 ;  /* 0x0000004f2c4fa211 */ /* 0x000fe400030f0c2d */
[----:B------:R-:W-:-:S02]  /*70e0*/  CS2R R44, SRZ ;  /* 0x00000000002c7805 */ /* 0x000fc4000001ff00 */
[----:B------:R-:W-:Y:S02]  /*70f0*/  CS2R R58, SRZ ;  /* 0x00000000003a7805 */ /* 0x000fe4000001ff00 */
[----:B------:R-:W-:Y:S02]  /*7100*/  CS2R R56, SRZ ;  /* 0x0000000000387805 */ /* 0x000fe4000001ff00 */
[----:B------:R1:W5:Y:S01]  /*7110*/  @!P5 LDG.E.128 R44, desc[UR4][R52.64] ;  /* 0x00000004342cd981 */ /* 0x000362000c1e1d00 */
[----:B0-----:R-:W-:Y:S02]  /*7120*/  CS2R R54, SRZ ;  /* 0x0000000000367805 */ /* 0x001fe4000001ff00 */
[----:B------:R-:W-:Y:S02]  /*7130*/  CS2R R66, SRZ ;  /* 0x0000000000427805 */ /* 0x000fe4000001ff00 */
[----:B------:R-:W-:Y:S01]  /*7140*/  CS2R R64, SRZ ;  /* 0x0000000000407805 */ /* 0x000fe2000001ff00 */
[----:B------:R0:W5:Y:S01]  /*7150*/  @!P4 LDG.E.128 R56, desc[UR4][R62.64] ;  /* 0x000000043e38c981 */ /* 0x000162000c1e1d00 */
[----:B------:R-:W-:-:S04]  /*7160*/  VIADD R81, R22, 0x60 ;  /* 0x0000006016517836 */ /* 0x000fc80000000000 */
[----:B------:R-:W5:Y:S01]  /*7170*/  @!P3 LDG.E.128 R64, desc[UR4][R70.64] ;  /* 0x000000044640b981 */ /* 0x000f62000c1e1d00 */
[----:B-1----:R-:W-:Y:S02]  /*7180*/  CS2R R52, SRZ ;  /* 0x0000000000347805 */ /* 0x002fe4000001ff00 */
[----:B0-----:R-:W-:-:S04]  /*7190*/  CS2R R62, SRZ ;  /* 0x00000000003e7805 */ /* 0x001fc8000001ff00 */
[----:B------:R0:W5:Y:S02]  /*71a0*/  @!P4 LDG.E.128 R52, desc[UR4][R60.64] ;  /* 0x000000043c34c981 */ /* 0x000164000c1e1d00 */
[----:B0-----:R-:W-:-:S06]  /*71b0*/  CS2R R60, SRZ ;  /* 0x00000000003c7805 */ /* 0x001fcc000001ff00 */
[----:B------:R0:W5:Y:S01]  /*71c0*/  @!P3 LDG.E.128 R60, desc[UR4][R68.64] ;  /* 0x00000004443cb981 */ /* 0x000162000c1e1d00 */
[----:B------:R-:W-:-:S04]  /*71d0*/  ISETP.GE.AND P3, PT, R81, R4, PT ;  /* 0x000000045100720c */ /* 0x000fc80003f66270 */
[----:B------:R-:W-:Y:S02]  /*71e0*/  ISETP.GE.OR P3, PT, R16, R92, P3 ;  /* 0x0000005c1000720c */ /* 0x000fe40001f66670 */
[----:B------:R-:W-:Y:S02]  /*71f0*/  CS2R R70, SRZ ;  /* 0x0000000000467805 */ /* 0x000fe4000001ff00 */
[----:B------:R-:W-:Y:S02]  /*7200*/  CS2R R74, SRZ ;  /* 0x00000000004a7805 */ /* 0x000fe4000001ff00 */
[----:B------:R-:W-:Y:S02]  /*7210*/  CS2R R72, SRZ ;  /* 0x0000000000487805 */ /* 0x000fe4000001ff00 */
[----:B0-----:R-:W-:Y:S01]  /*7220*/  CS2R R68, SRZ ;  /* 0x0000000000447805 */ /* 0x001fe2000001ff00 */
[----:B------:R-:W-:Y:S01]  /*7230*/  VIADD R80, R22, 0xa0 ;  /* 0x000000a016507836 */ /* 0x000fe20000000000 */
[----:B------:R-:W-:Y:S02]  /*7240*/  BSSY B1, `(.L_x_6739) ;  /* 0x0000025000017945 */ /* 0x000fe40003800000 */
[----:B------:R0:W5:Y:S04]  /*7250*/  @!P2 LDG.E.128 R72, desc[UR4][R78.64] ;  /* 0x000000044e48a981 */ /* 0x000168000c1e1d00 */
[----:B------:R1:W5:Y:S01]  /*7260*/  @!P2 LDG.E.128 R68, desc[UR4][R76.64] ;  /* 0x000000044c44a981 */ /* 0x000362000c1e1d00 */
[----:B------:R-:W-:-:S02]  /*7270*/  ISETP.GE.AND P2, PT, R80, R4, PT ;  /* 0x000000045000720c */ /* 0x000fc40003f46270 */
[----:B------:R-:W-:Y:S02]  /*7280*/  CS2R R90, SRZ ;  /* 0x00000000005a7805 */ /* 0x000fe4000001ff00 */
[----:B------:R-:W-:Y:S02]  /*7290*/  CS2R R82, SRZ ;  /* 0x0000000000527805 */ /* 0x000fe4000001ff00 */
[----:B------:R-:W-:Y:S02]  /*72a0*/  CS2R R80, SRZ ;  /* 0x0000000000507805 */ /* 0x000fe4000001ff00 */
[----:B------:R-:W-:Y:S02]  /*72b0*/  ISETP.GE.OR P2, PT, R16, R92, P2 ;  /* 0x0000005c1000720c */ /* 0x000fe40001746670 */
[----:B0-----:R-:W-:Y:S02]  /*72c0*/  CS2R R78, SRZ ;  /* 0x00000000004e7805 */ /* 0x001fe4000001ff00 */
[----:B------:R-:W-:-:S02]  /*72d0*/  CS2R R86, SRZ ;  /* 0x0000000000567805 */ /* 0x000fc4000001ff00 */
[----:B------:R-:W-:Y:S02]  /*72e0*/  CS2R R84, SRZ ;  /* 0x0000000000547805 */ /* 0x000fe4000001ff00 */
[----:B------:R-:W-:Y:S02]  /*72f0*/  CS2R R88, SRZ ;  /* 0x0000000000587805 */ /* 0x000fe4000001ff00 */
[----:B-1----:R-:W-:Y:S01]  /*7300*/  CS2R R76, SRZ ;  /* 0x00000000004c7805 */ /* 0x002fe2000001ff00 */
[----:B------:R-:W-:Y:S06]  /*7310*/  @P3 BRA `(.L_x_6740) ;  /* 0x00000000005c3947 */ /* 0x000fec0003800000 */
[----:B------:R-:W0:Y:S01]  /*7320*/  LDC.64 R76, c[0x0][0x3f8] ;  /* 0x0000fe00ff4c7b82 */ /* 0x000e220000000a00 */
[----:B------:R-:W-:Y:S01]  /*7330*/  MOV R79, R0 ;  /* 0x00000000004f7202 */ /* 0x000fe20000000f00 */
[----:B------:R-:W-:Y:S01]  /*7340*/  IMAD.MOV.U32 R78, RZ, RZ, R96 ;  /* 0x000000ffff4e7224 */ /* 0x000fe200078e0060 */
[----:B------:R-:W-:Y:S01]  /*7350*/  ULDC.64 UR4, c[0x0][0x3e8] ;  /* 0x0000fa0000047ab9 */ /* 0x000fe20000000a00 */
[----:B------:R-:W-:Y:S02]  /*7360*/  ULDC.64 UR6, c[0x0][0x208] ;  /* 0x0000820000067ab9 */ /* 0x000fe40000000a00 */
        /* <DEDUP_REMOVED lines=16> */
[----:B------:R-:W5:Y:S04]  /*7470*/  LDG.E.128 R76, desc[UR6][R76.64] ;  /* 0x000000064c4c7981 */ /* 0x000f68000c1e1d00 */
[----:B------:R-:W5:Y:S03]  /*7480*/  LDG.E.128 R88, desc[UR6][R88.64] ;  /* 0x0000000658587981 */ /* 0x000f66000c1e1d00 */
.L_x_6740:
[----:B------:R-:W-:Y:S05]  /*7490*/  BSYNC B1 ;  /* 0x0000000000017941 */ /* 0x000fea0003800000 */
.L_x_6739:
[----:B------:R-:W-:Y:S01]  /*74a0*/  BSSY B1, `(.L_x_6741) ;  /* 0x0000018000017945 */ /* 0x000fe20003800000 */
[----:B------:R-:W-:-:S03]  /*74b0*/  ISETP.GE.AND P3, PT, R16, R92, PT ;  /* 0x0000005c1000720c */ /* 0x000fc60003f66270 */
[----:B------:R-:W-:Y:S10]  /*74c0*/  @P2 BRA `(.L_x_6742) ;  /* 0x0000000000542947 */ /* 0x000ff40003800000 */
[----:B------:R-:W0:Y:S01]  /*74d0*/  LDC.64 R80, c[0x0][0x3f8] ;  /* 0x0000fe00ff507b82 */ /* 0x000e220000000a00 */
[----:B------:R-:W-:Y:S01]  /*74e0*/  IMAD.MOV.U32 R97, RZ, RZ, R0 ;  /* 0x000000ffff617224 */ /* 0x000fe200078e0000 */
[----:B------:R-:W-:Y:S01]  /*74f0*/  ULDC.64 UR4, c[0x0][0x3e8] ;  /* 0x0000fa0000047ab9 */ /* 0x000fe20000000a00 */
[----:B------:R-:W-:Y:S01]  /*7500*/  IMAD.MOV.U32 R95, RZ, RZ, R3 ;  /* 0x000000ffff5f7224 */ /* 0x000fe200078e0003 */
        /* <DEDUP_REMOVED lines=13> */
[----:B------:R-:W-:-:S03]  /*75e0*/  LEA R84, P2, R0, UR4, 0x1 ;  /* 0x0000000400547c11 */ /* 0x000fc6000f8408ff */
[----:B------:R-:W5:Y:S01]  /*75f0*/  LDG.E.128 R80, desc[UR6][R80.64] ;  /* 0x0000000650507981 */ /* 0x000f62000c1e1d00 */
[----:B------:R-:W-:-:S06]  /*7600*/  LEA.HI.X R85, R0, UR5, R95, 0x1, P2 ;  /* 0x0000000500557c11 */ /* 0x000fcc00090f0c5f */
[----:B------:R-:W5:Y:S03]  /*7610*/  LDG.E.128 R84, desc[UR6][R84.64] ;  /* 0x0000000654547981 */ /* 0x000f66000c1e1d00 */
.L_x_6742:
[----:B------:R-:W-:Y:S05]  /*7620*/  BSYNC B1 ;  /* 0x0000000000017941 */ /* 0x000fea0003800000 */
.L_x_6741:
[----:B-----5:R-:W-:Y:S01]  /*7630*/  IMAD.MOV.U32 R3, RZ, RZ, R79 ;  /* 0x000000ffff037224 */ /* 0x020fe200078e004f */
[----:B------:R-:W-:Y:S01]  /*7640*/  MOV R0, R78 ;  /* 0x0000004e00007202 */ /* 0x000fe20000000f00 */
[----:B------:R-:W-:Y:S01]  /*7650*/  IMAD.MOV.U32 R92, RZ, RZ, R76 ;  /* 0x000000ffff5c7224 */ /* 0x000fe200078e004c */
[----:B------:R-:W-:Y:S01]  /*7660*/  ULOP3.LUT UR4, UR60, 0x1, URZ, 0xfc, !UPT ;  /* 0x000000013c047892 */ /* 0x000fe2000f8efc3f */
[----:B------:R-:W-:Y:S01]  /*7670*/  IMAD.MOV.U32 R94, RZ, RZ, R77 ;  /* 0x000000ffff5e7224 */ /* 0x000fe200078e004d */
[----:B------:R-:W-:Y:S01]  /*7680*/  PRMT R180, R0, 0x5410, R3 ;  /* 0x0000541000b47816 */ /* 0x000fe20000000003 */
[----:B------:R-:W-:Y:S01]  /*7690*/  IMAD.MOV.U32 R0, RZ, RZ, R90 ;  /* 0x000000ffff007224 */ /* 0x000fe200078e005a */
[----:B------:R-:W-:Y:S01]  /*76a0*/  MOV R3, R91 ;  /* 0x0000005b00037202 */ /* 0x000fe20000000f00 */
[----:B------:R-:W-:Y:S01]  /*76b0*/  UISETP.NE.AND UP0, UPT, UR4, 0x3, UPT ;  /* 0x000000030400788c */ /* 0x000fe2000bf05270 */
[----:B------:R-:W-:Y:S01]  /*76c0*/  PRMT R181, R92, 0x5410, R94 ;  /* 0x000054105cb57816 */ /* 0x000fe2000000005e */
[----:B------:R-:W-:Y:S01]  /*76d0*/  IMAD.MOV.U32 R92, RZ, RZ, R88 ;  /* 0x000000ffff5c7224 */ /* 0x000fe200078e0058 */
[----:B------:R-:W-:Y:S01]  /*76e0*/  PRMT R182, R0, 0x5410, R3 ;  /* 0x0000541000b67816 */ /* 0x000fe20000000003 */
[----:B------:R-:W-:-:S02]  /*76f0*/  IMAD.MOV.U32 R94, RZ, RZ, R89 ;  /* 0x000000ffff5e7224 */ /* 0x000fc400078e0059 */
[----:B------:R-:W-:Y:S01]  /*7700*/  IMAD.MOV.U32 R0, RZ, RZ, R82 ;  /* 0x000000ffff007224 */ /* 0x000fe200078e0052 */
[----:B------:R-:W-:Y:S01]  /*7710*/  PLOP3.LUT P2, PT, PT, PT, UP0, 0x80, 0x0 ;  /* 0x000000000000781c */ /* 0x000fe20003f4f008 */
        /* <DEDUP_REMOVED lines=29> */
[----:B------:R-:W-:Y:S02]  /*78f0*/  MOV R3, R55 ;  /* 0x0000003700037202 */ /* 0x000fe40000000f00 */
[----:B------:R-:W-:Y:S01]  /*7900*/  PRMT R188, R0, 0x7610, R188 ;  /* 0x0000761000bc7816 */ /* 0x000fe200000000bc */
[----:B------:R-:W-:Y:S01]  /*7910*/  IMAD.MOV.U32 R0, RZ, RZ, R57 ;  /* 0x000000ffff007224 */ /* 0x000fe200078e0039 */
[----:B------:R-:W-:-:S02]  /*7920*/  PRMT R192, R192, 0x5410, R3 ;  /* 0x00005410c0c07816 */ /* 0x000fc40000000003 */
        /* <DEDUP_REMOVED lines=17> */
[----:B------:R-:W-:Y:S02]  /*7a40*/  PRMT R184, R184, 0x5410, R94 ;  /* 0x00005410b8b87816 */ /* 0x000fe4000000005e */
        /* <DEDUP_REMOVED lines=20> */
.L_x_6743:
        /* <DEDUP_REMOVED lines=8> */
.L_x_7055:
[----:B------:R-:W-:Y:S05]  /*7c10*/  BSYNC B1 ;  /* 0x0000000000017941 */ /* 0x000fea0003800000 */
.L_x_6744:
[----:B------:R-:W-:Y:S01]  /*7c20*/  ISETP.GE.OR P4, PT, R22, R4, P0 ;  /* 0x000000041600720c */ /* 0x000fe20000786670 */
[----:B------:R-:W-:Y:S01]  /*7c30*/  BSSY B1, `(.L_x_6746) ;  /* 0x0000092000017945 */ /* 0x000fe20003800000 */
[----:B0-----:R-:W-:-:S11]  /*7c40*/  IADD3 R157, -R43, R156, RZ ;  /* 0x0000009c2b9d7210 */ /* 0x001fd60007ffe1ff */
[----:B------:R-:W-:Y:S05]  /*7c50*/  @P4 BRA `(.L_x_6747) ;  /* 0x00000008003c4947 */ /* 0x000fea0003800000 */
[----:B------:R-:W3:Y:S01]  /*7c60*/  LDL R92, [R1] ;  /* 0x00000000015c7983 */ /* 0x000ee20000100800 */
[----:B------:R-:W-:Y:S01]  /*7c70*/  IMAD.SHL.U32 R94, R22, 0x40, RZ ;  /* 0x00000040165e7824 */ /* 0x000fe200078e00ff */
[----:B------:R-:W-:Y:S01]  /*7c80*/  BSSY B2, `(.L_x_6748) ;  /* 0x0000079000027945 */ /* 0x000fe20003800000 */
[----:B------:R-:W0:Y:S03]  /*7c90*/  S2R R96, SR_TID.X ;  /* 0x0000000000607919 */ /* 0x000e260000002100 */
[----:B------:R-:W-:-:S04]  /*7ca0*/  LOP3.LUT R94, R94, 0x1c0, RZ, 0xc0, !PT ;  /* 0x000001c05e5e7812 */ /* 0x000fc800078ec0ff */
[----:B------:R-:W-:Y:S01]  /*7cb0*/  SHF.R.U32.HI R94, RZ, 0x3, R94 ;  /* 0x00000003ff5e7819 */ /* 0x000fe2000001165e */
[----:B0-----:R-:W-:-:S05]  /*7cc0*/  VIADD R96, R96, 0xffffff80 ;  /* 0xffffff8060607836 */ /* 0x001fca0000000000 */
[----:B------:R-:W-:-:S04]  /*7cd0*/  SHF.R.S32.HI R95, RZ, 0x1f, R96 ;  /* 0x0000001fff5f7819 */ /* 0x000fc80000011460 */
[----:B------:R-:W-:Y:S02]  /*7ce0*/  LEA.HI R95, R95, R96, RZ, 0x6 ;  /* 0x000000605f5f7211 */ /* 0x000fe400078f30ff */
[----:B------:R-:W-:-:S03]  /*7cf0*/  SHF.L.U32 R96, R22, 0x6, RZ ;  /* 0x0000000616607819 */ /* 0x000fc600000006ff */
[----:B------:R-:W-:-:S05]  /*7d00*/  IMAD.SHL.U32 R95, R95, 0x8, RZ ;  /* 0x000000085f5f7824 */ /* 0x000fca00078e00ff */
[----:B------:R-:W-:Y:S02]  /*7d10*/  LOP3.LUT R95, R95, 0xfffffe00, RZ, 0xc0, !PT ;  /* 0xfffffe005f5f7812 */ /* 0x000fe400078ec0ff */
[----:B---3--:R-:W-:-:S04]  /*7d20*/  LOP3.LUT P5, RZ, R92, 0x1, RZ, 0xc0, !PT ;  /* 0x000000015cff7812 */ /* 0x008fc800078ac0ff */
[----:B------:R-:W-:-:S04]  /*7d30*/  SEL R92, R43, R157, !P5 ;  /* 0x0000009d2b5c7207 */ /* 0x000fc80006800000 */
        /* <DEDUP_REMOVED lines=17> */
[----:B------:R-:W3:Y:S01]  /*7e50*/  LDS.128 R92, [R92+0x1e400] ;  /* 0x01e400005c5c7984 */ /* 0x000ee20000000c00 */
[----:B------:R-:W-:Y:S05]  /*7e60*/  @P3 BRA `(.L_x_6749) ;  /* 0x0000000400683947 */ /* 0x000fea0003800000 */
[----:B0-----:R-:W-:Y:S01]  /*7e70*/  IMAD.MOV.U32 R177, RZ, RZ, R97 ;  /* 0x000000ffffb17224 */ /* 0x001fe200078e0061 */
[----:B---3--:R-:W-:Y:S01]  /*7e80*/  MOV R176, R93 ;  /* 0x0000005d00b07202 */ /* 0x008fe20000000f00 */
[----:B------:R-:W-:Y:S01]  /*7e90*/  HADD2.F32 R175, -RZ, R175.H0_H0 ;  /* 0x200000afffaf7230 */ /* 0x000fe20000004100 */
[--C-:B------:R-:W-:Y:S01]  /*7ea0*/  SHF.R.U64 R44, R44, 0x10, R45.reuse ;  /* 0x000000102c2c7819 */ /* 0x100fe2000000122d */
[----:B------:R-:W-:Y:S01]  /*7eb0*/  HADD2.F32 R178, -RZ, R178.H0_H0 ;  /* 0x200000b2ffb27230 */ /* 0x000fe20000004100 */
[----:B------:R-:W-:Y:S01]  /*7ec0*/  SHF.R.U32.HI R45, RZ, 0x10, R45 ;  /* 0x00000010ff2d7819 */ /* 0x000fe2000001162d */
        /* <DEDUP_REMOVED lines=9> */
[--C-:B------:R-:W-:Y:S02]  /*7f60*/  SHF.R.U32.HI R178, RZ, 0x10, R49.reuse ;  /* 0x00000010ffb27819 */ /* 0x100fe40000011631 */
[----:B------:R-:W-:Y:S01]  /*7f70*/  SHF.R.U64 R175, R48, 0x10, R49 ;  /* 0x0000001030af7819 */ /* 0x000fe20000001231 */
[----:B------:R-:W-:Y:S02]  /*7f80*/  HADD2.F32 R48, -RZ, R177.H1_H1 ;  /* 0x300000b1ff307230 */ /* 0x000fe40000004100 */
[----:B------:R-:W-:Y:S02]  /*7f90*/  HADD2.F32 R178, -RZ, R178.H0_H0 ;  /* 0x200000b2ffb27230 */ /* 0x000fe40000004100 */
[----:B------:R-:W-:Y:S02]  /*7fa0*/  HADD2.F32 R49, -RZ, R176.H1_H1 ;  /* 0x300000b0ff317230 */ /* 0x000fe40000004100 */
[----:B------:R-:W-:-:S02]  /*7fb0*/  HADD2.F32 R175, -RZ, R175.H0_H0 ;  /* 0x200000afffaf7230 */ /* 0x000fc40000004100 */
[-C--:B------:R-:W-:Y:S01]  /*7fc0*/  FMUL.FTZ R176, R48, R178.reuse ;  /* 0x000000b230b07220 */ /* 0x080fe20000410000 */
[----:B------:R-:W-:-:S03]  /*7fd0*/  FMUL.FTZ R178, R49, R178 ;  /* 0x000000b231b27220 */ /* 0x000fc60000410000 */
[-C--:B------:R-:W-:Y:S01]  /*7fe0*/  FFMA.FTZ R49, R49, R45.reuse, -R176 ;  /* 0x0000002d31317223 */ /* 0x080fe200000108b0 */
[----:B------:R-:W-:Y:S02]  /*7ff0*/  HADD2.F32 R176, -RZ, R190.H0_H0 ;  /* 0x200000beffb07230 */ /* 0x000fe40000004100 */
[----:B------:R-:W-:Y:S01]  /*8000*/  FFMA.FTZ R45, R48, R45, R178 ;  /* 0x0000002d302d7223 */ /* 0x000fe200000100b2 */
[----:B------:R-:W-:Y:S02]  /*8010*/  IMAD.MOV.U32 R48, RZ, RZ, R95 ;  /* 0x000000ffff307224 */ /* 0x000fe400078e005f */
[----:B------:R-:W-:Y:S01]  /*8020*/  HADD2.F32 R178, -RZ, R191.H1_H1 ;  /* 0x300000bfffb27230 */ /* 0x000fe20000004100 */
[----:B------:R-:W-:Y:S01]  /*8030*/  F2FP.F16.F32.PACK_AB R49, R49, R97 ;  /* 0x000000613131723e */ /* 0x000fe200000000ff */
[----:B------:R-:W-:Y:S01]  /*8040*/  HADD2.F32 R95, -RZ, R99.H0_H0 ;  /* 0x20000063ff5f7230 */ /* 0x000fe20000004100 */
[----:B------:R-:W-:Y:S01]  /*8050*/  F2FP.F16.F32.PACK_AB R45, R45, R93 ;  /* 0x0000005d2d2d723e */ /* 0x000fe200000000ff */
[----:B------:R-:W-:-:S02]  /*8060*/  HADD2.F32 R177, -RZ, R48.H0_H0 ;  /* 0x20000030ffb17230 */ /* 0x000fc40000004100 */
[----:B------:R-:W-:Y:S02]  /*8070*/  HADD2.F32 R48, -RZ, R48.H1_H1 ;  /* 0x30000030ff307230 */ /* 0x000fe40000004100 */
[----:B------:R-:W-:Y:S01]  /*8080*/  FMUL.FTZ R179, R95, R178 ;  /* 0x000000b25fb37220 */ /* 0x000fe20000410000 */
[----:B------:R-:W-:Y:S01]  /*8090*/  IMAD.MOV.U32 R93, RZ, RZ, R49 ;  /* 0x000000ffff5d7224 */ /* 0x000fe200078e0031 */
[----:B------:R-:W-:Y:S02]  /*80a0*/  MOV R97, R45 ;  /* 0x0000002d00617202 */ /* 0x000fe40000000f00 */
[C---:B------:R-:W-:Y:S01]  /*80b0*/  FFMA.FTZ R179, R177.reuse, R176, -R179 ;  /* 0x000000b0b1b37223 */ /* 0x040fe200000108b3 */
[----:B------:R-:W-:Y:S01]  /*80c0*/  FMUL.FTZ R177, R177, R178 ;  /* 0x000000b2b1b17220 */ /* 0x000fe20000410000 */
[----:B------:R-:W-:-:S03]  /*80d0*/  HADD2.F32 R178, -RZ, R192.H0_H0 ;  /* 0x200000c0ffb27230 */ /* 0x000fc60000004100 */
        /* <DEDUP_REMOVED lines=30> */
[----:B------:R-:W-:-:S02]  /*82c0*/  HADD2.F32 R175, -RZ, R191.H0_H0 ;  /* 0x200000bfffaf7230 */ /* 0x000fc40000004100 */
[--C-:B------:R-:W-:Y:S01]  /*82d0*/  HADD2.F32 R51, -RZ, R98.reuse.H0_H0 ;  /* 0x20000062ff337230 */ /* 0x100fe20000004100 */
        /* <DEDUP_REMOVED lines=19> */
.L_x_6749:
[----:B------:R-:W-:Y:S05]  /*8410*/  BSYNC B2 ;  /* 0x0000000000027941 */ /* 0x000fea0003800000 */
.L_x_6748:
[----:B------:R-:W-:Y:S01]  /*8420*/  SHF.R.S32.HI R44, RZ, 0x1f, R22 ;  /* 0x0000001fff2c7819 */ /* 0x000fe20000011416 */
[----:B------:R-:W-:Y:S01]  /*8430*/  ULDC.64 UR4, c[0x0][0x2e8] ;  /* 0x0000ba0000047ab9 */ /* 0x000fe20000000a00 */
[----:B------:R-:W-:Y:S01]  /*8440*/  ISETP.GE.AND P4, PT, R174, R156, PT ;  /* 0x0000009cae00720c */ /* 0x000fe20003f86270 */
[----:B------:R-:W-:Y:S02]  /*8450*/  ULDC.64 UR6, c[0x0][0x208] ;  /* 0x0000820000067ab9 */ /* 0x000fe40000000a00 */
[-C--:B--2---:R-:W-:Y:S02]  /*8460*/  IMAD R46, R44, R138.reuse, RZ ;  /* 0x0000008a2c2e7224 */ /* 0x084fe400078e02ff */
[----:B------:R-:W-:-:S04]  /*8470*/  IMAD.WIDE.U32 R44, R22, R138, R136 ;  /* 0x0000008a162c7225 */ /* 0x000fc800078e0088 */
[----:B------:R-:W-:-:S04]  /*8480*/  IMAD R46, R22, R139, R46 ;  /* 0x0000008b162e7224 */ /* 0x000fc800078e022e */
[----:B------:R-:W-:Y:S01]  /*8490*/  IMAD.IADD R45, R46, 0x1, R45 ;  /* 0x000000012e2d7824 */ /* 0x000fe200078e022d */
[--C-:B------:R-:W-:Y:S02]  /*84a0*/  @!P4 SHF.R.S32.HI R47, RZ, 0x1f, R174.reuse ;  /* 0x0000001fff2fc819 */ /* 0x100fe400000114ae */
[----:B------:R-:W-:-:S04]  /*84b0*/  @!P4 IADD3 R174, P5, P6, R100, R44, R174 ;  /* 0x0000002c64aec210 */ /* 0x000fc80007ebe0ae */
[----:B------:R-:W-:Y:S02]  /*84c0*/  @!P4 IADD3.X R47, R15, R45, R47, P5, P6 ;  /* 0x0000002d0f2fc210 */ /* 0x000fe40002fec42f */
[----:B------:R-:W-:-:S04]  /*84d0*/  IADD3 R46, P5, P6, R100, R44, R21 ;  /* 0x0000002c642e7210 */ /* 0x000fc80007ebe015 */
[----:B------:R-:W-:Y:S02]  /*84e0*/  IADD3.X R45, R15, R45, R8, P5, P6 ;  /* 0x0000002d0f2d7210 */ /* 0x000fe40002fec408 */
[----:B------:R-:W-:-:S04]  /*84f0*/  LEA R44, P5, R46, UR4, 0x1 ;  /* 0x000000042e2c7c11 */ /* 0x000fc8000f8a08ff */
[----:B------:R-:W-:Y:S02]  /*8500*/  LEA.HI.X R45, R46, UR5, R45, 0x1, P5 ;  /* 0x000000052e2d7c11 */ /* 0x000fe4000a8f0c2d */
[----:B------:R-:W-:-:S03]  /*8510*/  @!P4 LEA R46, P5, R174, UR4, 0x1 ;  /* 0x00000004ae2ecc11 */ /* 0x000fc6000f8a08ff */
[----:B---3--:R3:W-:Y:S01]  /*8520*/  STG.E.128 desc[UR6][R44.64], R92 ;  /* 0x0000005c2c007986 */ /* 0x0087e2000c101d06 */
[----:B------:R-:W-:-:S05]  /*8530*/  @!P4 LEA.HI.X R47, R174, UR5, R47, 0x1, P5 ;  /* 0x00000005ae2fcc11 */ /* 0x000fca000a8f0c2f */
[----:B0-----:R3:W-:Y:S04]  /*8540*/  @!P4 STG.E.128 desc[UR6][R46.64], R96 ;  /* 0x000000602e00c986 */ /* 0x0017e8000c101d06 */
.L_x_6747:
[----:B------:R-:W-:Y:S05]  /*8550*/  BSYNC B1 ;  /* 0x0000000000017941 */ /* 0x000fea0003800000 */
.L_x_6746:
[----:B------:R-:W-:Y:S01]  /*8560*/  IADD3 R175, R22, 0x20, RZ ;  /* 0x0000002016af7810 */ /* 0x000fe20007ffe0ff */
[----:B------:R-:W-:Y:S03]  /*8570*/  BSSY B1, `(.L_x_6750) ;  /* 0x000008e000017945 */ /* 0x000fe60003800000 */
[----:B------:R-:W-:-:S13]  /*8580*/  ISETP.GE.OR P4, PT, R175, R4, P0 ;  /* 0x00000004af00720c */ /* 0x000fda0000786670 */
[----:B------:R-:W-:Y:S05]  /*8590*/  @P4 BRA `(.L_x_6751) ;  /* 0x00000008002c4947 */ /* 0x000fea0003800000 */
[----:B---3--:R-:W3:Y:S04]  /*85a0*/  LDL R44, [R1] ;  /* 0x00000000012c7983 */ /* 0x008ee80000100800 */
[----:B------:R-:W4:Y:S01]  /*85b0*/  LDL R47, [R1+0x44] ;  /* 0x00004400012f7983 */ /* 0x000f220000100800 */
[C---:B------:R-:W-:Y:S01]  /*85c0*/  VIADD R46, R22.reuse, 0x20 ;  /* 0x00000020162e7836 */ /* 0x040fe20000000000 */
[----:B------:R-:W-:Y:S01]  /*85d0*/  BSSY B2, `(.L_x_6752) ;  /* 0x0000075000027945 */ /* 0x000fe20003800000 */
[----:B------:R-:W-:Y:S02]  /*85e0*/  VIADD R48, R22, 0x20 ;  /* 0x0000002016307836 */ /* 0x000fe40000000000 */
[----:B------:R-:W-:-:S03]  /*85f0*/  IMAD.SHL.U32 R46, R46, 0x40, RZ ;  /* 0x000000402e2e7824 */ /* 0x000fc600078e00ff */
[----:B------:R-:W-:Y:S02]  /*8600*/  SHF.L.U32 R48, R48, 0x6, RZ ;  /* 0x0000000630307819 */ /* 0x000fe400000006ff */
[----:B------:R-:W-:Y:S02]  /*8610*/  LOP3.LUT R46, R46, 0x1c0, RZ, 0xc0, !PT ;  /* 0x000001c02e2e7812 */ /* 0x000fe400078ec0ff */
[----:B------:R-:W-:Y:S02]  /*8620*/  LOP3.LUT R48, R48, 0x1c0, RZ, 0xc0, !PT ;  /* 0x000001c030307812 */ /* 0x000fe400078ec0ff */
[----:B------:R-:W-:Y:S02]  /*8630*/  SHF.R.U32.HI R46, RZ, 0x3, R46 ;  /* 0x00000003ff2e7819 */ /* 0x000fe4000001162e */
        /* <DEDUP_REMOVED lines=10> */
[----:B----4-:R-:W-:Y:S01]  /*86e0*/  IMAD R45, R45, 0x2c00, R47 ;  /* 0x00002c002d2d7824 */ /* 0x010fe200078e022f */
[----:B------:R-:W-:Y:S01]  /*86f0*/  LOP3.LUT R44, R44, R46, RZ, 0x3c, !PT ;  /* 0x0000002e2c2c7212 */ /* 0x000fe200078e3cff */
[----:B------:R-:W-:-:S04]  /*8700*/  IMAD R47, R23, 0x5800, R145 ;  /* 0x00005800172f7824 */ /* 0x000fc800078e0291 */
[----:B------:R-:W-:-:S04]  /*8710*/  IMAD.IADD R44, R45, 0x1, R44 ;  /* 0x000000012d2c7824 */ /* 0x000fc800078e022c */
[----:B------:R-:W-:Y:S02]  /*8720*/  IMAD R45, R23, 0x5800, R44 ;  /* 0x00005800172d7824 */ /* 0x000fe400078e022c */
[--C-:B------:R-:W-:Y:S02]  /*8730*/  IMAD R44, R47, 0x2, R2.reuse ;  /* 0x000000022f2c7824 */ /* 0x100fe400078e0202 */
[----:B------:R-:W-:-:S04]  /*8740*/  IMAD R48, R45, 0x2, R2 ;  /* 0x000000022d307824 */ /* 0x000fc800078e0202 */
[----:B------:R-:W0:Y:S04]  /*8750*/  LDS.128 R44, [R44+0x1e400] ;  /* 0x01e400002c2c7984 */ /* 0x000e280000000c00 */
[----:B------:R-:W3:Y:S01]  /*8760*/  LDS.128 R48, [R48+0x1e400] ;  /* 0x01e4000030307984 */ /* 0x000ee20000000c00 */
[----:B------:R-:W-:Y:S05]  /*8770*/  @P3 BRA `(.L_x_6753) ;  /* 0x0000000400683947 */ /* 0x000fea0003800000 */
[----:B---3--:R-:W-:Y:S01]  /*8780*/  IMAD.MOV.U32 R95, RZ, RZ, R49 ;  /* 0x000000ffff5f7224 */ /* 0x008fe200078e0031 */
[----:B0-----:R-:W-:Y:S01]  /*8790*/  MOV R49, R45 ;  /* 0x0000002d00317202 */ /* 0x001fe20000000f00 */
[----:B------:R-:W-:Y:S01]  /*87a0*/  HADD2.F32 R96, -RZ, R194.H1_H1 ;  /* 0x300000c2ff607230 */ /* 0x000fe20000004100 */
[----:B------:R-:W-:Y:S01]  /*87b0*/  SHF.R.U64 R52, R52, 0x10, R53 ;  /* 0x0000001034347819 */ /* 0x000fe20000001235 */
[----:B------:R-:W-:Y:S01]  /*87c0*/  HADD2.F32 R45, -RZ, R193.H0_H0 ;  /* 0x200000c1ff2d7230 */ /* 0x000fe20000004100 */
[----:B------:R-:W-:Y:S01]  /*87d0*/  SHF.R.U64 R58, R58, 0x10, R59 ;  /* 0x000000103a3a7819 */ /* 0x000fe2000000123b */
[----:B------:R-:W-:Y:S01]  /*87e0*/  HADD2.F32 R93, -RZ, R95.H0_H0 ;  /* 0x2000005fff5d7230 */ /* 0x000fe20000004100 */
[----:B------:R-:W-:Y:S01]  /*87f0*/  SHF.R.U64 R54, R54, 0x10, R55 ;  /* 0x0000001036367819 */ /* 0x000fe20000001237 */
[--C-:B------:R-:W-:Y:S02]  /*8800*/  HADD2.F32 R94, -RZ, R49.reuse.H0_H0 ;  /* 0x20000031ff5e7230 */ /* 0x100fe40000004100 */
[----:B------:R-:W-:-:S02]  /*8810*/  HADD2.F32 R49, -RZ, R49.H1_H1 ;  /* 0x30000031ff317230 */ /* 0x000fc40000004100 */
[CC--:B------:R-:W-:Y:S01]  /*8820*/  FMUL.FTZ R97, R93.reuse, R96.reuse ;  /* 0x000000605d617220 */ /* 0x0c0fe20000410000 */
[----:B------:R-:W-:Y:S02]  /*8830*/  HADD2.F32 R174, -RZ, R194.H0_H0 ;  /* 0x200000c2ffae7230 */ /* 0x000fe40000004100 */
[C---:B------:R-:W-:Y:S01]  /*8840*/  FMUL.FTZ R96, R94.reuse, R96 ;  /* 0x000000605e607220 */ /* 0x040fe20000410000 */
[----:B------:R-:W-:Y:S02]  /*8850*/  HADD2.F32 R52, -RZ, R52.H0_H0 ;  /* 0x20000034ff347230 */ /* 0x000fe40000004100 */
[-C--:B------:R-:W-:Y:S01]  /*8860*/  FFMA.FTZ R94, R94, R45.reuse, -R97 ;  /* 0x0000002d5e5e7223 */ /* 0x080fe20000010861 */
[----:B------:R-:W-:Y:S02]  /*8870*/  HADD2.F32 R58, -RZ, R58.H0_H0 ;  /* 0x2000003aff3a7230 */ /* 0x000fe40000004100 */
[----:B------:R-:W-:Y:S01]  /*8880*/  FFMA.FTZ R93, R93, R45, R96 ;  /* 0x0000002d5d5d7223 */ /* 0x000fe20000010060 */
[----:B------:R-:W-:Y:S01]  /*8890*/  SHF.R.U32.HI R96, RZ, 0x10, R57 ;  /* 0x00000010ff607819 */ /* 0x000fe20000011639 */
[----:B------:R-:W-:Y:S01]  /*88a0*/  HADD2.F32 R45, -RZ, R95.H1_H1 ;  /* 0x3000005fff2d7230 */ /* 0x000fe20000004100 */
[----:B------:R-:W-:Y:S01]  /*88b0*/  SHF.R.U32.HI R95, RZ, 0x10, R53 ;  /* 0x00000010ff5f7819 */ /* 0x000fe20000011635 */
[----:B------:R-:W-:Y:S01]  /*88c0*/  HADD2.F32 R54, -RZ, R54.H0_H0 ;  /* 0x20000036ff367230 */ /* 0x000fe20000004100 */
[----:B------:R-:W-:Y:S01]  /*88d0*/  SHF.R.U64 R57, R56, 0x10, R57 ;  /* 0x0000001038397819 */ /* 0x000fe20000001239 */
        /* <DEDUP_REMOVED lines=8> */
[----:B------:R-:W-:-:S02]  /*8960*/  HADD2.F32 R97, -RZ, R193.H1_H1 ;  /* 0x300000c1ff617230 */ /* 0x000fc40000004100 */
[--C-:B------:R-:W-:Y:S01]  /*8970*/  HADD2.F32 R95, -RZ, R51.reuse.H0_H0 ;  /* 0x20000033ff5f7230 */ /* 0x100fe20000004100 */
[----:B------:R-:W-:Y:S01]  /*8980*/  F2FP.F16.F32.PACK_AB R49, R49, R94 ;  /* 0x0000005e3131723e */ /* 0x000fe200000000ff */
[----:B------:R-:W-:Y:S01]  /*8990*/  HADD2.F32 R96, -RZ, R192.H1_H1 ;  /* 0x300000c0ff607230 */ /* 0x000fe20000004100 */
[----:B------:R-:W-:Y:S02]  /*89a0*/  F2FP.F16.F32.PACK_AB R93, R45, R93 ;  /* 0x0000005d2d5d723e */ /* 0x000fe400000000ff */
[CC--:B------:R-:W-:Y:S01]  /*89b0*/  FMUL.FTZ R98, R95.reuse, R97.reuse ;  /* 0x000000615f627220 */ /* 0x0c0fe20000410000 */
[C---:B------:R-:W-:Y:S01]  /*89c0*/  FMUL.FTZ R97, R56.reuse, R97 ;  /* 0x0000006138617220 */ /* 0x040fe20000410000 */
[----:B------:R-:W-:Y:S02]  /*89d0*/  IMAD.MOV.U32 R45, RZ, RZ, R49 ;  /* 0x000000ffff2d7224 */ /* 0x000fe400078e0031 */
[-C--:B------:R-:W-:Y:S01]  /*89e0*/  FFMA.FTZ R56, R56, R96.reuse, -R98 ;  /* 0x0000006038387223 */ /* 0x080fe20000010862 */
[----:B------:R-:W-:Y:S01]  /*89f0*/  FFMA.FTZ R97, R95, R96, R97 ;  /* 0x000000605f617223 */ /* 0x000fe20000010061 */
[----:B------:R-:W-:Y:S01]  /*8a00*/  SHF.R.U32.HI R96, RZ, 0x10, R59 ;  /* 0x00000010ff607819 */ /* 0x000fe2000001163b */
[----:B------:R-:W-:Y:S01]  /*8a10*/  HADD2.F32 R95, -RZ, R51.H1_H1 ;  /* 0x30000033ff5f7230 */ /* 0x000fe20000004100 */
[----:B------:R-:W-:Y:S01]  /*8a20*/  SHF.R.U32.HI R98, RZ, 0x10, R55 ;  /* 0x00000010ff627819 */ /* 0x000fe20000011637 */
[----:B------:R-:W-:-:S02]  /*8a30*/  IMAD.MOV.U32 R49, RZ, RZ, R93 ;  /* 0x000000ffff317224 */ /* 0x000fc400078e005d */
        /* <DEDUP_REMOVED lines=8> */
[--C-:B------:R-:W-:Y:S02]  /*8ac0*/  HADD2.F32 R95, -RZ, R48.reuse.H0_H0 ;  /* 0x20000030ff5f7230 */ /* 0x100fe40000004100 */
[----:B------:R-:W-:Y:S01]  /*8ad0*/  HADD2.F32 R48, -RZ, R48.H1_H1 ;  /* 0x30000030ff307230 */ /* 0x000fe20000004100 */
[----:B------:R-:W-:Y:S01]  /*8ae0*/  F2FP.F16.F32.PACK_AB R51, R51, R56 ;  /* 0x000000383333723e */ /* 0x000fe200000000ff */
[----:B------:R-:W-:Y:S02]  /*8af0*/  HADD2.F32 R44, -RZ, R44.H1_H1 ;  /* 0x3000002cff2c7230 */ /* 0x000fe40000004100 */
[----:B------:R-:W-:Y:S01]  /*8b00*/  FMUL.FTZ R99, R95, R174 ;  /* 0x000000ae5f637220 */ /* 0x000fe20000410000 */
[----:B------:R-:W-:-:S02]  /*8b10*/  HADD2.F32 R96, -RZ, R189.H0_H0 ;  /* 0x200000bdff607230 */ /* 0x000fc40000004100 */
[----:B------:R-:W-:Y:S01]  /*8b20*/  FMUL.FTZ R174, R98, R174 ;  /* 0x000000ae62ae7220 */ /* 0x000fe20000410000 */
[-C--:B------:R-:W-:Y:S01]  /*8b30*/  FMUL.FTZ R53, R48, R57.reuse ;  /* 0x0000003930357220 */ /* 0x080fe20000410000 */
[C---:B------:R-:W-:Y:S01]  /*8b40*/  FMUL.FTZ R57, R44.reuse, R57 ;  /* 0x000000392c397220 */ /* 0x040fe20000410000 */
[----:B------:R-:W-:Y:S01]  /*8b50*/  F2FP.F16.F32.PACK_AB R97, R47, R97 ;  /* 0x000000612f61723e */ /* 0x000fe200000000ff */
[----:B------:R-:W-:Y:S01]  /*8b60*/  FFMA.FTZ R174, R95, R96, R174 ;  /* 0x000000605fae7223 */ /* 0x000fe200000100ae */
[-C--:B------:R-:W-:Y:S01]  /*8b70*/  FFMA.FTZ R53, R44, R52.reuse, -R53 ;  /* 0x000000342c357223 */ /* 0x080fe20000010835 */
[----:B------:R-:W-:Y:S01]  /*8b80*/  FFMA.FTZ R57, R48, R52, R57 ;  /* 0x0000003430397223 */ /* 0x000fe20000010039 */
[----:B------:R-:W-:Y:S02]  /*8b90*/  HADD2.F32 R95, -RZ, R188.H1_H1 ;  /* 0x300000bcff5f7230 */ /* 0x000fe40000004100 */
[----:B------:R-:W-:Y:S01]  /*8ba0*/  FFMA.FTZ R99, R98, R96, -R99 ;  /* 0x0000006062637223 */ /* 0x000fe20000010863 */
[----:B------:R-:W-:-:S02]  /*8bb0*/  HADD2.F32 R44, -RZ, R50.H0_H0 ;  /* 0x20000032ff2c7230 */ /* 0x000fc40000004100 */
[----:B------:R-:W-:Y:S01]  /*8bc0*/  HADD2.F32 R52, -RZ, R46.H0_H0 ;  /* 0x2000002eff347230 */ /* 0x000fe20000004100 */
[----:B------:R-:W-:Y:S01]  /*8bd0*/  F2FP.F16.F32.PACK_AB R57, R57, R174 ;  /* 0x000000ae3939723e */ /* 0x000fe200000000ff */
[----:B------:R-:W-:Y:S02]  /*8be0*/  HADD2.F32 R48, -RZ, R188.H0_H0 ;  /* 0x200000bcff307230 */ /* 0x000fe40000004100 */
[-C--:B------:R-:W-:Y:S01]  /*8bf0*/  FMUL.FTZ R59, R44, R95.reuse ;  /* 0x0000005f2c3b7220 */ /* 0x080fe20000410000 */
[----:B------:R-:W-:Y:S02]  /*8c00*/  HADD2.F32 R50, -RZ, R50.H1_H1 ;  /* 0x30000032ff327230 */ /* 0x000fe40000004100 */
[C---:B------:R-:W-:Y:S01]  /*8c10*/  FMUL.FTZ R95, R52.reuse, R95 ;  /* 0x0000005f345f7220 */ /* 0x040fe20000410000 */
[----:B------:R-:W-:Y:S02]  /*8c20*/  HADD2.F32 R46, -RZ, R46.H1_H1 ;  /* 0x3000002eff2e7230 */ /* 0x000fe40000004100 */
[-C--:B------:R-:W-:Y:S01]  /*8c30*/  FFMA.FTZ R59, R52, R48.reuse, -R59 ;  /* 0x00000030343b7223 */ /* 0x080fe2000001083b */
[----:B------:R-:W-:Y:S01]  /*8c40*/  F2FP.F16.F32.PACK_AB R53, R53, R99 ;  /* 0x000000633535723e */ /* 0x000fe200000000ff */
[----:B------:R-:W-:Y:S01]  /*8c50*/  FFMA.FTZ R95, R44, R48, R95 ;  /* 0x000000302c5f7223 */ /* 0x000fe2000001005f */
[-C--:B------:R-:W-:Y:S01]  /*8c60*/  FMUL.FTZ R44, R50, R58.reuse ;  /* 0x0000003a322c7220 */ /* 0x080fe20000410000 */
[----:B------:R-:W-:Y:S01]  /*8c70*/  FMUL.FTZ R58, R46, R58 ;  /* 0x0000003a2e3a7220 */ /* 0x000fe20000410000 */
[----:B------:R-:W-:-:S02]  /*8c80*/  IMAD.MOV.U32 R47, RZ, RZ, R51 ;  /* 0x000000ffff2f7224 */ /* 0x000fc400078e0033 */
[-C--:B------:R-:W-:Y:S01]  /*8c90*/  FFMA.FTZ R44, R46, R54.reuse, -R44 ;  /* 0x000000362e2c7223 */ /* 0x080fe2000001082c */
[----:B------:R-:W-:Y:S01]  /*8ca0*/  FFMA.FTZ R58, R50, R54, R58 ;  /* 0x00000036323a7223 */ /* 0x000fe2000001003a */
[----:B------:R-:W-:Y:S02]  /*8cb0*/  IMAD.MOV.U32 R48, RZ, RZ, R57 ;  /* 0x000000ffff307224 */ /* 0x000fe400078e0039 */
[----:B------:R-:W-:Y:S01]  /*8cc0*/  IMAD.MOV.U32 R51, RZ, RZ, R97 ;  /* 0x000000ffff337224 */ /* 0x000fe200078e0061 */
[----:B------:R-:W-:Y:S01]  /*8cd0*/  F2FP.F16.F32.PACK_AB R59, R44, R59 ;  /* 0x0000003b2c3b723e */ /* 0x000fe200000000ff */
[----:B------:R-:W-:Y:S01]  /*8ce0*/  IMAD.MOV.U32 R44, RZ, RZ, R53 ;  /* 0x000000ffff2c7224 */ /* 0x000fe200078e0035 */
[----:B------:R-:W-:Y:S02]  /*8cf0*/  F2FP.F16.F32.PACK_AB R58, R58, R95 ;  /* 0x0000005f3a3a723e */ /* 0x000fe400000000ff */
[----:B------:R-:W-:-:S03]  /*8d00*/  MOV R46, R59 ;  /* 0x0000003b002e7202 */ /* 0x000fc60000000f00 */
[----:B------:R-:W-:-:S07]  /*8d10*/  IMAD.MOV.U32 R50, RZ, RZ, R58 ;  /* 0x000000ffff327224 */ /* 0x000fce00078e003a */
.L_x_6753:
[----:B------:R-:W-:Y:S05]  /*8d20*/  BSYNC B2 ;  /* 0x0000000000027941 */ /* 0x000fea0003800000 */
.L_x_6752:
[-C--:B--2---:R-:W-:Y:S01]  /*8d30*/  IMAD R54, R153, R138.reuse, RZ ;  /* 0x0000008a99367224 */ /* 0x084fe200078e02ff */
[----:B------:R-:W-:Y:S01]  /*8d40*/  ULDC.64 UR4, c[0x0][0x2e8] ;  /* 0x0000ba0000047ab9 */ /* 0x000fe20000000a00 */
[----:B------:R-:W-:Y:S01]  /*8d50*/  IMAD.WIDE.U32 R52, R175, R138, R136 ;  /* 0x0000008aaf347225 */ /* 0x000fe200078e0088 */
[----:B------:R-:W-:-:S03]  /*8d60*/  ULDC.64 UR6, c[0x0][0x208] ;  /* 0x0000820000067ab9 */ /* 0x000fc60000000a00 */
[----:B------:R-:W-:-:S04]  /*8d70*/  IMAD R55, R175, R139, R54 ;  /* 0x0000008baf377224 */ /* 0x000fc800078e0236 */
[----:B------:R-:W-:Y:S01]  /*8d80*/  IMAD.IADD R55, R53, 0x1, R55 ;  /* 0x0000000135377824 */ /* 0x000fe200078e0237 */
[----:B------:R-:W-:-:S04]  /*8d90*/  IADD3 R53, P4, P5, R100, R52, R21 ;  /* 0x0000003464357210 */ /* 0x000fc80007d9e015 */
[----:B------:R-:W-:Y:S02]  /*8da0*/  IADD3.X R54, R15, R55, R8, P4, P5 ;  /* 0x000000370f367210 */ /* 0x000fe400027ea408 */
[----:B------:R-:W-:-:S13]  /*8db0*/  ISETP.GE.AND P4, PT, R92, R156, PT ;  /* 0x0000009c5c00720c */ /* 0x000fda0003f86270 */
[--C-:B------:R-:W-:Y:S02]  /*8dc0*/  @!P4 SHF.R.S32.HI R56, RZ, 0x1f, R92.reuse ;  /* 0x0000001fff38c819 */ /* 0x100fe4000001145c */
[----:B------:R-:W-:-:S04]  /*8dd0*/  @!P4 IADD3 R92, P5, P6, R100, R52, R92 ;  /* 0x00000034645cc210 */ /* 0x000fc80007ebe05c */
[----:B------:R-:W-:Y:S02]  /*8de0*/  @!P4 IADD3.X R56, R15, R55, R56, P5, P6 ;  /* 0x000000370f38c210 */ /* 0x000fe40002fec438 */
[----:B------:R-:W-:-:S04]  /*8df0*/  LEA R52, P5, R53, UR4, 0x1 ;  /* 0x0000000435347c11 */ /* 0x000fc8000f8a08ff */
[----:B------:R-:W-:Y:S02]  /*8e00*/  LEA.HI.X R53, R53, UR5, R54, 0x1, P5 ;  /* 0x0000000535357c11 */ /* 0x000fe4000a8f0c36 */
[----:B------:R-:W-:-:S03]  /*8e10*/  @!P4 LEA R54, P5, R92, UR4, 0x1 ;  /* 0x000000045c36cc11 */ /* 0x000fc6000f8a08ff */
[----:B0-----:R0:W-:Y:S01]  /*8e20*/  STG.E.128 desc[UR6][R52.64], R44 ;  /* 0x0000002c34007986 */ /* 0x0011e2000c101d06 */
[----:B------:R-:W-:-:S05]  /*8e30*/  @!P4 LEA.HI.X R55, R92, UR5, R56, 0x1, P5 ;  /* 0x000000055c37cc11 */ /* 0x000fca000a8f0c38 */
[----:B---3--:R0:W-:Y:S04]  /*8e40*/  @!P4 STG.E.128 desc[UR6][R54.64], R48 ;  /* 0x000000303600c986 */ /* 0x0081e8000c101d06 */
.L_x_6751:
[----:B------:R-:W-:Y:S05]  /*8e50*/  BSYNC B1 ;  /* 0x0000000000017941 */ /* 0x000fea0003800000 */
.L_x_6750:
[----:B0--3--:R-:W-:Y:S01]  /*8e60*/  IADD3 R45, R22, 0x40, RZ ;  /* 0x00000040162d7810 */ /* 0x009fe20007ffe0ff */
[----:B------:R-:W-:Y:S03]  /*8e70*/  BSSY B1, `(.L_x_6754) ;  /* 0x0000087000017945 */ /* 0x000fe60003800000 */
[----:B------:R-:W-:-:S13]  /*8e80*/  ISETP.GE.OR P4, PT, R45, R4, P0 ;  /* 0x000000042d00720c */ /* 0x000fda0000786670 */
[----:B------:R-:W-:Y:S05]  /*8e90*/  @P4 BRA `(.L_x_6755) ;  /* 0x0000000800104947 */ /* 0x000fea0003800000 */
[----:B------:R-:W3:Y:S04]  /*8ea0*/  LDL R44, [R1] ;  /* 0x00000000012c7983 */ /* 0x000ee80000100800 */
[----:B------:R-:W4:Y:S01]  /*8eb0*/  LDL R47, [R1+0x40] ;  /* 0x00004000012f7983 */ /* 0x000f220000100800 */
[----:B--2---:R-:W-:Y:S01]  /*8ec0*/  IMAD.WIDE.U32 R52, R45, R138, R136 ;  /* 0x0000008a2d347225 */ /* 0x004fe200078e0088 */
[C---:B------:R-:W-:Y:S01]  /*8ed0*/  IADD3 R48, R22.reuse, 0x40, RZ ;  /* 0x0000004016307810 */ /* 0x040fe20007ffe0ff */
[----:B------:R-:W-:Y:S02]  /*8ee0*/  BSSY B2, `(.L_x_6756) ;  /* 0x0000073000027945 */ /* 0x000fe40003800000 */
[----:B------:R-:W-:Y:S01]  /*8ef0*/  VIADD R46, R22, 0x40 ;  /* 0x00000040162e7836 */ /* 0x000fe20000000000 */
[----:B------:R-:W-:Y:S01]  /*8f00*/  IADD3 R54, P4, P5, R100, R52, R21 ;  /* 0x0000003464367210 */ /* 0x000fe20007d9e015 */
[----:B------:R-:W-:-:S02]  /*8f10*/  IMAD.SHL.U32 R48, R48, 0x40, RZ ;  /* 0x0000004030307824 */ /* 0x000fc400078e00ff */
[----:B------:R-:W-:-:S03]  /*8f20*/  IMAD.SHL.U32 R46, R46, 0x40, RZ ;  /* 0x000000402e2e7824 */ /* 0x000fc600078e00ff */
[----:B------:R-:W-:Y:S02]  /*8f30*/  LOP3.LUT R48, R48, 0x1c0, RZ, 0xc0, !PT ;  /* 0x000001c030307812 */ /* 0x000fe400078ec0ff */
[----:B------:R-:W-:-:S04]  /*8f40*/  LOP3.LUT R46, R46, 0x1c0, RZ, 0xc0, !PT ;  /* 0x000001c02e2e7812 */ /* 0x000fc800078ec0ff */
[----:B------:R-:W-:Y:S02]  /*8f50*/  SHF.R.U32.HI R46, RZ, 0x3, R46 ;  /* 0x00000003ff2e7819 */ /* 0x000fe4000001162e */
[----:B---3--:R-:W-:Y:S01]  /*8f60*/  LOP3.LUT P6, RZ, R44, 0x1, RZ, 0xc0, !PT ;  /* 0x000000012cff7812 */ /* 0x008fe200078cc0ff */
[----:B------:R-:W-:-:S04]  /*8f70*/  IMAD R44, R152, R138, RZ ;  /* 0x0000008a982c7224 */ /* 0x000fc800078e02ff */
[----:B------:R-:W-:Y:S01]  /*8f80*/  IMAD R45, R45, R139, R44 ;  /* 0x0000008b2d2d7224 */ /* 0x000fe200078e022c */
[----:B------:R-:W-:-:S03]  /*8f90*/  SEL R44, R43, R157, !P6 ;  /* 0x0000009d2b2c7207 */ /* 0x000fc60007000000 */
[----:B------:R-:W-:Y:S01]  /*8fa0*/  IMAD.IADD R56, R53, 0x1, R45 ;  /* 0x0000000135387824 */ /* 0x000fe200078e022d */
[----:B------:R-:W-:-:S04]  /*8fb0*/  SHF.R.S32.HI R45, RZ, 0x1f, R44 ;  /* 0x0000001fff2d7819 */ /* 0x000fc8000001142c */
[----:B------:R-:W-:Y:S02]  /*8fc0*/  LEA.HI R44, R45, R44, RZ, 0x4 ;  /* 0x0000002c2d2c7211 */ /* 0x000fe400078f20ff */
[----:B------:R-:W-:Y:S02]  /*8fd0*/  IADD3.X R55, R15, R56, R8, P4, P5 ;  /* 0x000000380f377210 */ /* 0x000fe400027ea408 */
[----:B------:R-:W-:-:S04]  /*8fe0*/  LEA.HI.SX32 R44, R44, R9, 0x1c ;  /* 0x000000092c2c7211 */ /* 0x000fc800078fe2ff */
[----:B------:R-:W-:Y:S01]  /*8ff0*/  SHF.R.S32.HI R45, RZ, 0x1f, R44 ;  /* 0x0000001fff2d7819 */ /* 0x000fe2000001142c */
[----:B------:R-:W-:-:S03]  /*9000*/  IMAD.SHL.U32 R57, R44, 0x8, RZ ;  /* 0x000000082c397824 */ /* 0x000fc600078e00ff */
[----:B------:R-:W-:Y:S02]  /*9010*/  LEA.HI R45, R45, R44, RZ, 0x3 ;  /* 0x0000002c2d2d7211 */ /* 0x000fe400078f18ff */
[----:B------:R-:W-:Y:S02]  /*9020*/  LOP3.LUT R44, R48, 0x38, R57, 0xf8, !PT ;  /* 0x00000038302c7812 */ /* 0x000fe400078ef839 */
[----:B------:R-:W-:Y:S02]  /*9030*/  SHF.R.S32.HI R45, RZ, 0x3, R45 ;  /* 0x00000003ff2d7819 */ /* 0x000fe4000001142d */
[----:B------:R-:W-:-:S03]  /*9040*/  LOP3.LUT R44, R44, R46, RZ, 0x3c, !PT ;  /* 0x0000002e2c2c7212 */ /* 0x000fc600078e3cff */
[----:B----4-:R-:W-:-:S04]  /*9050*/  IMAD R45, R45, 0x2c00, R47 ;  /* 0x00002c002d2d7824 */ /* 0x010fc800078e022f */
        /* <DEDUP_REMOVED lines=30> */
[C---:B------:R-:W-:Y:S01]  /*9240*/  FMUL.FTZ R93, R58.reuse, R93 ;  /* 0x0000005d3a5d7220 */ /* 0x040fe20000410000 */
[----:B------:R-:W-:Y:S02]  /*9250*/  HADD2.F32 R61, -RZ, R48.H1_H1 ;  /* 0x30000030ff3d7230 */ /* 0x000fe40000004100 */
[-C--:B------:R-:W-:Y:S01]  /*9260*/  FFMA.FTZ R58, R58, R45.reuse, -R94 ;  /* 0x0000002d3a3a7223 */ /* 0x080fe2000001085e */
[----:B------:R-:W-:Y:S01]  /*9270*/  FFMA.FTZ R49, R49, R45, R93 ;  /* 0x0000002d31317223 */ /* 0x000fe2000001005d */
[----:B------:R-:W-:Y:S01]  /*9280*/  MOV R45, R51 ;  /* 0x00000033002d7202 */ /* 0x000fe20000000f00 */
[----:B------:R-:W-:Y:S02]  /*9290*/  HADD2.F32 R51, -RZ, R47.H0_H0 ;  /* 0x2000002fff337230 */ /* 0x000fe40000004100 */
[----:B------:R-:W-:Y:S01]  /*92a0*/  HADD2.F32 R94, -RZ, R186.H0_H0 ;  /* 0x200000baff5e7230 */ /* 0x000fe20000004100 */
[----:B------:R-:W-:Y:S01]  /*92b0*/  F2FP.F16.F32.PACK_AB R58, R58, R92 ;  /* 0x0000005c3a3a723e */ /* 0x000fe200000000ff */
[--C-:B------:R-:W-:Y:S01]  /*92c0*/  HADD2.F32 R93, -RZ, R45.reuse.H0_H0 ;  /* 0x2000002dff5d7230 */ /* 0x100fe20000004100 */
[----:B------:R-:W-:Y:S01]  /*92d0*/  F2FP.F16.F32.PACK_AB R49, R49, R59 ;  /* 0x0000003b3131723e */ /* 0x000fe200000000ff */
[----:B------:R-:W-:-:S02]  /*92e0*/  HADD2.F32 R45, -RZ, R45.H1_H1 ;  /* 0x3000002dff2d7230 */ /* 0x000fc40000004100 */
[----:B------:R-:W-:Y:S02]  /*92f0*/  HADD2.F32 R47, -RZ, R47.H1_H1 ;  /* 0x3000002fff2f7230 */ /* 0x000fe40000004100 */
[-C--:B------:R-:W-:Y:S01]  /*9300*/  FMUL.FTZ R96, R93, R95.reuse ;  /* 0x0000005f5d607220 */ /* 0x080fe20000410000 */
[C---:B------:R-:W-:Y:S01]  /*9310*/  FMUL.FTZ R95, R51.reuse, R95 ;  /* 0x0000005f335f7220 */ /* 0x040fe20000410000 */
[----:B------:R-:W-:Y:S02]  /*9320*/  HADD2.F32 R65, -RZ, R44.H1_H1 ;  /* 0x3000002cff417230 */ /* 0x000fe40000004100 */
[-C--:B------:R-:W-:Y:S01]  /*9330*/  FFMA.FTZ R51, R51, R94.reuse, -R96 ;  /* 0x0000005e33337223 */ /* 0x080fe20000010860 */
[----:B------:R-:W-:Y:S01]  /*9340*/  FFMA.FTZ R95, R93, R94, R95 ;  /* 0x0000005e5d5f7223 */ /* 0x000fe2000001005f */
[----:B------:R-:W-:Y:S01]  /*9350*/  SHF.R.U32.HI R94, RZ, 0x10, R67 ;  /* 0x00000010ff5e7819 */ /* 0x000fe20000011643 */
[----:B------:R-:W-:Y:S01]  /*9360*/  HADD2.F32 R60, -RZ, R60.H0_H0 ;  /* 0x2000003cff3c7230 */ /* 0x000fe20000004100 */
        /* <DEDUP_REMOVED lines=10> */
[----:B------:R-:W-:-:S02]  /*9410*/  HADD2.F32 R93, -RZ, R48.H0_H0 ;  /* 0x20000030ff5d7230 */ /* 0x000fc40000004100 */
[----:B------:R-:W-:Y:S02]  /*9420*/  HADD2.F32 R96, -RZ, R44.H0_H0 ;  /* 0x2000002cff607230 */ /* 0x000fe40000004100 */
[----:B------:R-:W-:Y:S01]  /*9430*/  FMUL.FTZ R44, R61, R64 ;  /* 0x000000403d2c7220 */ /* 0x000fe20000410000 */
[----:B------:R-:W-:Y:S02]  /*9440*/  HADD2.F32 R94, -RZ, R185.H0_H0 ;  /* 0x200000b9ff5e7230 */ /* 0x000fe40000004100 */
[----:B------:R-:W-:Y:S01]  /*9450*/  FMUL.FTZ R97, R93, R98 ;  /* 0x000000625d617220 */ /* 0x000fe20000410000 */
[C---:B------:R-:W-:Y:S01]  /*9460*/  FMUL.FTZ R64, R65.reuse, R64 ;  /* 0x0000004041407220 */ /* 0x040fe20000410000 */
[----:B------:R-:W-:Y:S01]  /*9470*/  FMUL.FTZ R98, R96, R98 ;  /* 0x0000006260627220 */ /* 0x000fe20000410000 */
[-C--:B------:R-:W-:Y:S01]  /*9480*/  FFMA.FTZ R44, R65, R60.reuse, -R44 ;  /* 0x0000003c412c7223 */ /* 0x080fe2000001082c */
[----:B------:R-:W-:Y:S02]  /*9490*/  HADD2.F32 R48, -RZ, R184.H0_H0 ;  /* 0x200000b8ff307230 */ /* 0x000fe40000004100 */
[----:B------:R-:W-:Y:S01]  /*94a0*/  FFMA.FTZ R61, R61, R60, R64 ;  /* 0x0000003c3d3d7223 */ /* 0x000fe20000010040 */
[----:B------:R-:W-:Y:S01]  /*94b0*/  FFMA.FTZ R98, R93, R94, R98 ;  /* 0x0000005e5d627223 */ /* 0x000fe20000010062 */
[----:B------:R-:W-:-:S02]  /*94c0*/  HADD2.F32 R65, -RZ, R50.H0_H0 ;  /* 0x20000032ff417230 */ /* 0x000fc40000004100 */
[----:B------:R-:W-:Y:S01]  /*94d0*/  FFMA.FTZ R97, R96, R94, -R97 ;  /* 0x0000005e60617223 */ /* 0x000fe20000010861 */
[----:B------:R-:W-:Y:S02]  /*94e0*/  HADD2.F32 R93, -RZ, R46.H1_H1 ;  /* 0x3000002eff5d7230 */ /* 0x000fe40000004100 */
[----:B------:R-:W-:Y:S01]  /*94f0*/  FMUL.FTZ R46, R67, R66 ;  /* 0x00000042432e7220 */ /* 0x000fe20000410000 */
[----:B------:R-:W-:Y:S02]  /*9500*/  HADD2.F32 R184, -RZ, R184.H1_H1 ;  /* 0x300000b8ffb87230 */ /* 0x000fe40000004100 */
[-C--:B------:R-:W-:Y:S01]  /*9510*/  FMUL.FTZ R60, R65, R48.reuse ;  /* 0x00000030413c7220 */ /* 0x080fe20000410000 */
[----:B------:R-:W-:Y:S02]  /*9520*/  HADD2.F32 R62, -RZ, R62.H0_H0 ;  /* 0x2000003eff3e7230 */ /* 0x000fe40000004100 */
[----:B------:R-:W-:Y:S01]  /*9530*/  FMUL.FTZ R48, R63, R48 ;  /* 0x000000303f307220 */ /* 0x000fe20000410000 */
[----:B------:R-:W-:Y:S01]  /*9540*/  FMUL.FTZ R66, R93, R66 ;  /* 0x000000425d427220 */ /* 0x000fe20000410000 */
[----:B------:R-:W-:Y:S01]  /*9550*/  FFMA.FTZ R60, R63, R184, -R60 ;  /* 0x000000b83f3c7223 */ /* 0x000fe2000001083c */
[----:B------:R-:W-:Y:S01]  /*9560*/  F2FP.F16.F32.PACK_AB R98, R61, R98 ;  /* 0x000000623d62723e */ /* 0x000fe200000000ff */
[----:B------:R-:W-:Y:S01]  /*9570*/  FFMA.FTZ R48, R65, R184, R48 ;  /* 0x000000b841307223 */ /* 0x000fe20000010030 */
[-C--:B------:R-:W-:Y:S01]  /*9580*/  FFMA.FTZ R67, R67, R62.reuse, R66 ;  /* 0x0000003e43437223 */ /* 0x080fe20000010042 */
[----:B------:R-:W-:Y:S01]  /*9590*/  FFMA.FTZ R93, R93, R62, -R46 ;  /* 0x0000003e5d5d7223 */ /* 0x000fe2000001082e */
[----:B------:R-:W-:-:S02]  /*95a0*/  F2FP.F16.F32.PACK_AB R47, R47, R51 ;  /* 0x000000332f2f723e */ /* 0x000fc400000000ff */
[----:B------:R-:W-:Y:S01]  /*95b0*/  F2FP.F16.F32.PACK_AB R51, R45, R95 ;  /* 0x0000005f2d33723e */ /* 0x000fe200000000ff */
[----:B------:R-:W-:Y:S01]  /*95c0*/  IMAD.MOV.U32 R45, RZ, RZ, R58 ;  /* 0x000000ffff2d7224 */ /* 0x000fe200078e003a */
[----:B------:R-:W-:Y:S01]  /*95d0*/  F2FP.F16.F32.PACK_AB R50, R67, R48 ;  /* 0x000000304332723e */ /* 0x000fe200000000ff */
[----:B------:R-:W-:Y:S01]  /*95e0*/  IMAD.MOV.U32 R48, RZ, RZ, R98 ;  /* 0x000000ffff307224 */ /* 0x000fe200078e0062 */
[----:B------:R-:W-:Y:S02]  /*95f0*/  F2FP.F16.F32.PACK_AB R44, R44, R97 ;  /* 0x000000612c2c723e */ /* 0x000fe400000000ff */
[----:B------:R-:W-:-:S07]  /*9600*/  F2FP.F16.F32.PACK_AB R46, R93, R60 ;  /* 0x0000003c5d2e723e */ /* 0x000fce00000000ff */
.L_x_6757:
[----:B------:R-:W-:Y:S05]  /*9610*/  BSYNC B2 ;  /* 0x0000000000027941 */ /* 0x000fea0003800000 */
.L_x_6756:
[----:B------:R-:W-:Y:S01]  /*9620*/  ISETP.GE.AND P4, PT, R57, R156, PT ;  /* 0x0000009c3900720c */ /* 0x000fe20003f86270 */
[----:B------:R-:W-:Y:S01]  /*9630*/  ULDC.64 UR4, c[0x0][0x2e8] ;  /* 0x0000ba0000047ab9 */ /* 0x000fe20000000a00 */
[----:B------:R-:W-:-:S11]  /*9640*/  ULDC.64 UR6, c[0x0][0x208] ;  /* 0x0000820000067ab9 */ /* 0x000fd60000000a00 */
        /* <DEDUP_REMOVED lines=8> */
[----:B--2---:R0:W-:Y:S04]  /*96d0*/  @!P4 STG.E.128 desc[UR6][R54.64], R48 ;  /* 0x000000303600c986 */ /* 0x0041e8000c101d06 */
.L_x_6755:
[----:B------:R-:W-:Y:S05]  /*96e0*/  BSYNC B1 ;  /* 0x0000000000017941 */ /* 0x000fea0003800000 */
.L_x_6754:
[----:B0-----:R-:W-:Y:S01]  /*96f0*/  VIADD R45, R22, 0x60 ;  /* 0x00000060162d7836 */ /* 0x001fe20000000000 */
[----:B------:R-:W-:Y:S04]  /*9700*/  BSSY B1, `(.L_x_6758) ;  /* 0x0000088000017945 */ /* 0x000fe80003800000 */
[----:B------:R-:W-:-:S13]  /*9710*/  ISETP.GE.OR P4, PT, R45, R4, P0 ;  /* 0x000000042d00720c */ /* 0x000fda0000786670 */
[----:B------:R-:W-:Y:S05]  /*9720*/  @P4 BRA `(.L_x_6759) ;  /* 0x0000000800144947 */ /* 0x000fea0003800000 */
[----:B------:R-:W3:Y:S04]  /*9730*/  LDL R44, [R1] ;  /* 0x00000000012c7983 */ /* 0x000ee80000100800 */
[----:B------:R-:W4:Y:S01]  /*9740*/  LDL R47, [R1+0x3c] ;  /* 0x00003c00012f7983 */ /* 0x000f220000100800 */
[----:B--2---:R-:W-:Y:S01]  /*9750*/  IMAD.WIDE.U32 R52, R45, R138, R136 ;  /* 0x0000008a2d347225 */ /* 0x004fe200078e0088 */
[----:B------:R-:W-:Y:S03]  /*9760*/  BSSY B2, `(.L_x_6760) ;  /* 0x0000075000027945 */ /* 0x000fe60003800000 */
[----:B------:R-:W-:Y:S01]  /*9770*/  VIADD R46, R22, 0x60 ;  /* 0x00000060162e7836 */ /* 0x000fe20000000000 */
[----:B------:R-:W-:Y:S01]  /*9780*/  IADD3 R54, P4, P5, R100, R52, R21 ;  /* 0x0000003464367210 */ /* 0x000fe20007d9e015 */
[----:B------:R-:W-:-:S02]  /*9790*/  VIADD R48, R22, 0x60 ;  /* 0x0000006016307836 */ /* 0x000fc40000000000 */
[----:B------:R-:W-:Y:S02]  /*97a0*/  IMAD.SHL.U32 R46, R46, 0x40, RZ ;  /* 0x000000402e2e7824 */ /* 0x000fe400078e00ff */
[----:B------:R-:W-:-:S03]  /*97b0*/  IMAD.SHL.U32 R48, R48, 0x40, RZ ;  /* 0x0000004030307824 */ /* 0x000fc600078e00ff */
[----:B------:R-:W-:Y:S02]  /*97c0*/  LOP3.LUT R46, R46, 0x1c0, RZ, 0xc0, !PT ;  /* 0x000001c02e2e7812 */ /* 0x000fe400078ec0ff */
[----:B------:R-:W-:Y:S02]  /*97d0*/  LOP3.LUT R48, R48, 0x1c0, RZ, 0xc0, !PT ;  /* 0x000001c030307812 */ /* 0x000fe400078ec0ff */
        /* <DEDUP_REMOVED lines=10> */
[----:B------:R-:W-:Y:S02]  /*9880*/  SHF.R.S32.HI R45, RZ, 0x1f, R44 ;  /* 0x0000001fff2d7819 */ /* 0x000fe4000001142c */
[----:B------:R-:W-:Y:S02]  /*9890*/  SHF.L.U32 R57, R44, 0x3, RZ ;  /* 0x000000032c397819 */ /* 0x000fe400000006ff */
[----:B------:R-:W-:Y:S02]  /*98a0*/  LEA.HI R45, R45, R44, RZ, 0x3 ;  /* 0x0000002c2d2d7211 */ /* 0x000fe400078f18ff */
[----:B------:R-:W-:Y:S02]  /*98b0*/  LOP3.LUT R44, R48, 0x38, R57, 0xf8, !PT ;  /* 0x00000038302c7812 */ /* 0x000fe400078ef839 */
[----:B------:R-:W-:Y:S02]  /*98c0*/  SHF.R.S32.HI R45, RZ, 0x3, R45 ;  /* 0x00000003ff2d7819 */ /* 0x000fe4000001142d */
[----:B------:R-:W-:-:S03]  /*98d0*/  LOP3.LUT R44, R44, R46, RZ, 0x3c, !PT ;  /* 0x0000002e2c2c7212 */ /* 0x000fc600078e3cff */
[----:B----4-:R-:W-:-:S05]  /*98e0*/  IMAD R45, R45, 0x2c00, R47 ;  /* 0x00002c002d2d7824 */ /* 0x010fca00078e022f */
        /* <DEDUP_REMOVED lines=11> */
[----:B0-----:R-:W-:Y:S01]  /*99a0*/  IMAD.MOV.U32 R49, RZ, RZ, R47 ;  /* 0x000000ffff317224 */ /* 0x001fe200078e002f */
[--C-:B------:R-:W-:Y:S01]  /*99b0*/  SHF.R.U64 R58, R76, 0x10, R77.reuse ;  /* 0x000000104c3a7819 */ /* 0x100fe2000000124d */
[----:B------:R-:W-:Y:S01]  /*99c0*/  HADD2.F32 R92, -RZ, R183.H1_H1 ;  /* 0x300000b7ff5c7230 */ /* 0x000fe20000004100 */
[----:B------:R-:W-:Y:S01]  /*99d0*/  SHF.R.U32.HI R76, RZ, 0x10, R77 ;  /* 0x00000010ff4c7819 */ /* 0x000fe2000001164d */
[--C-:B------:R-:W-:Y:S01]  /*99e0*/  HADD2.F32 R63, -RZ, R62.reuse.H0_H0 ;  /* 0x2000003eff3f7230 */ /* 0x100fe20000004100 */
[--C-:B------:R-:W-:Y:S01]  /*99f0*/  SHF.R.U64 R61, R90, 0x10, R91.reuse ;  /* 0x000000105a3d7819 */ /* 0x100fe2000000125b */
[----:B------:R-:W-:Y:S01]  /*9a00*/  HADD2.F32 R64, -RZ, R62.H1_H1 ;  /* 0x3000003eff407230 */ /* 0x000fe20000004100 */
[----:B------:R-:W-:Y:S01]  /*9a10*/  SHF.R.U32.HI R90, RZ, 0x10, R91 ;  /* 0x00000010ff5a7819 */ /* 0x000fe2000001165b */
[----:B------:R-:W-:Y:S01]  /*9a20*/  HADD2.F32 R67, -RZ, R88.H0_H0 ;  /* 0x20000058ff437230 */ /* 0x000fe20000004100 */
[--C-:B------:R-:W-:Y:S01]  /*9a30*/  SHF.R.U64 R60, R78, 0x10, R79.reuse ;  /* 0x000000104e3c7819 */ /* 0x100fe2000000124f */
[--C-:B------:R-:W-:Y:S01]  /*9a40*/  HADD2.F32 R47, -RZ, R45.reuse.H0_H0 ;  /* 0x2000002dff2f7230 */ /* 0x100fe20000004100 */
[----:B------:R-:W-:Y:S01]  /*9a50*/  SHF.R.U32.HI R78, RZ, 0x10, R79 ;  /* 0x00000010ff4e7819 */ /* 0x000fe2000001164f */
[----:B------:R-:W-:-:S02]  /*9a60*/  HADD2.F32 R62, -RZ, R45.H1_H1 ;  /* 0x3000002dff3e7230 */ /* 0x000fc40000004100 */
[-C--:B------:R-:W-:Y:S01]  /*9a70*/  FMUL.FTZ R77, R64, R67.reuse ;  /* 0x00000043404d7220 */ /* 0x080fe20000410000 */
[----:B------:R-:W-:Y:S02]  /*9a80*/  HADD2.F32 R65, -RZ, R76.H0_H0 ;  /* 0x2000004cff417230 */ /* 0x000fe40000004100 */
[-C--:B------:R-:W-:Y:S01]  /*9a90*/  FMUL.FTZ R76, R63, R92.reuse ;  /* 0x0000005c3f4c7220 */ /* 0x080fe20000410000 */
[----:B------:R-:W-:Y:S02]  /*9aa0*/  HADD2.F32 R66, -RZ, R181.H1_H1 ;  /* 0x300000b5ff427230 */ /* 0x000fe40000004100 */
[C---:B------:R-:W-:Y:S01]  /*9ab0*/  FMUL.FTZ R92, R47.reuse, R92 ;  /* 0x0000005c2f5c7220 */ /* 0x040fe20000410000 */
[C---:B------:R-:W-:Y:S01]  /*9ac0*/  FMUL.FTZ R67, R62.reuse, R67 ;  /* 0x000000433e437220 */ /* 0x040fe20000410000 */
[-C--:B------:R-:W-:Y:S01]  /*9ad0*/  FFMA.FTZ R62, R62, R65.reuse, -R77 ;  /* 0x000000413e3e7223 */ /* 0x080fe2000001084d */
[----:B------:R-:W-:Y:S02]  /*9ae0*/  HADD2.F32 R88, -RZ, R180.H1_H1 ;  /* 0x300000b4ff587230 */ /* 0x000fe40000004100 */
[-C--:B------:R-:W-:Y:S01]  /*9af0*/  FFMA.FTZ R47, R47, R66.reuse, -R76 ;  /* 0x000000422f2f7223 */ /* 0x080fe2000001084c */
[----:B------:R-:W-:Y:S01]  /*9b00*/  FFMA.FTZ R45, R63, R66, R92 ;  /* 0x000000423f2d7223 */ /* 0x000fe2000001005c */
[----:B------:R-:W-:Y:S01]  /*9b10*/  FFMA.FTZ R64, R64, R65, R67 ;  /* 0x0000004140407223 */ /* 0x000fe20000010043 */
[----:B------:R-:W-:-:S02]  /*9b20*/  HADD2.F32 R92, -RZ, R182.H1_H1 ;  /* 0x300000b6ff5c7230 */ /* 0x000fc40000004100 */
[--C-:B------:R-:W-:Y:S01]  /*9b30*/  HADD2.F32 R63, -RZ, R51.reuse.H0_H0 ;  /* 0x20000033ff3f7230 */ /* 0x100fe20000004100 */
[----:B------:R-:W-:Y:S01]  /*9b40*/  F2FP.F16.F32.PACK_AB R47, R62, R47 ;  /* 0x0000002f3e2f723e */ /* 0x000fe200000000ff */
[----:B------:R-:W-:Y:S02]  /*9b50*/  HADD2.F32 R76, -RZ, R51.H1_H1 ;  /* 0x30000033ff4c7230 */ /* 0x000fe40000004100 */
[----:B------:R-:W-:Y:S02]  /*9b60*/  HADD2.F32 R67, -RZ, R90.H0_H0 ;  /* 0x2000005aff437230 */ /* 0x000fe40000004100 */
[--C-:B------:R-:W-:Y:S02]  /*9b70*/  HADD2.F32 R51, -RZ, R49.reuse.H0_H0 ;  /* 0x20000031ff337230 */ /* 0x100fe40000004100 */
[----:B------:R-:W-:Y:S02]  /*9b80*/  HADD2.F32 R66, -RZ, R49.H1_H1 ;  /* 0x30000031ff427230 */ /* 0x000fe40000004100 */
[----:B------:R-:W-:Y:S01]  /*9b90*/  FMUL.FTZ R77, R76, R67 ;  /* 0x000000434c4d7220 */ /* 0x000fe20000410000 */
[----:B------:R-:W-:-:S02]  /*9ba0*/  HADD2.F32 R65, -RZ, R78.H0_H0 ;  /* 0x2000004eff417230 */ /* 0x000fc40000004100 */
[-C--:B------:R-:W-:Y:S01]  /*9bb0*/  FMUL.FTZ R78, R63, R92.reuse ;  /* 0x0000005c3f4e7220 */ /* 0x080fe20000410000 */
[C---:B------:R-:W-:Y:S01]  /*9bc0*/  FMUL.FTZ R92, R51.reuse, R92 ;  /* 0x0000005c335c7220 */ /* 0x040fe20000410000 */
[C---:B------:R-:W-:Y:S01]  /*9bd0*/  FMUL.FTZ R67, R66.reuse, R67 ;  /* 0x0000004342437220 */ /* 0x040fe20000410000 */
[----:B------:R-:W-:Y:S02]  /*9be0*/  HADD2.F32 R90, -RZ, R59.H0_H0 ;  /* 0x2000003bff5a7230 */ /* 0x000fe40000004100 */
[-C--:B------:R-:W-:Y:S01]  /*9bf0*/  FFMA.FTZ R49, R51, R88.reuse, -R78 ;  /* 0x0000005833317223 */ /* 0x080fe2000001084e */
[----:B------:R-:W-:Y:S01]  /*9c00*/  FFMA.FTZ R51, R63, R88, R92 ;  /* 0x000000583f337223 */ /* 0x000fe2000001005c */
[-C--:B------:R-:W-:Y:S01]  /*9c10*/  FFMA.FTZ R66, R66, R65.reuse, -R77 ;  /* 0x0000004142427223 */ /* 0x080fe2000001084d */
[----:B------:R-:W-:Y:S01]  /*9c20*/  FFMA.FTZ R76, R76, R65, R67 ;  /* 0x000000414c4c7223 */ /* 0x000fe20000010043 */
[----:B------:R-:W-:Y:S02]  /*9c30*/  HADD2.F32 R88, -RZ, R183.H0_H0 ;  /* 0x200000b7ff587230 */ /* 0x000fe40000004100 */
[----:B------:R-:W-:Y:S01]  /*9c40*/  HADD2.F32 R65, -RZ, R48.H0_H0 ;  /* 0x20000030ff417230 */ /* 0x000fe20000004100 */
[----:B------:R-:W-:Y:S01]  /*9c50*/  F2FP.F16.F32.PACK_AB R66, R66, R49 ;  /* 0x000000314242723e */ /* 0x000fe200000000ff */
[----:B------:R-:W-:Y:S01]  /*9c60*/  HADD2.F32 R59, -RZ, R44.H0_H0 ;  /* 0x2000002cff3b7230 */ /* 0x000fe20000004100 */
[----:B------:R-:W-:Y:S01]  /*9c70*/  F2FP.F16.F32.PACK_AB R49, R64, R45 ;  /* 0x0000002d4031723e */ /* 0x000fe200000000ff */
[----:B------:R-:W-:Y:S01]  /*9c80*/  HADD2.F32 R67, -RZ, R48.H1_H1 ;  /* 0x30000030ff437230 */ /* 0x000fe20000004100 */
[----:B------:R-:W-:Y:S01]  /*9c90*/  MOV R45, R47 ;  /* 0x0000002f002d7202 */ /* 0x000fe20000000f00 */
[----:B------:R-:W-:-:S02]  /*9ca0*/  HADD2.F32 R63, -RZ, R44.H1_H1 ;  /* 0x3000002cff3f7230 */ /* 0x000fc40000004100 */
[-C--:B------:R-:W-:Y:S01]  /*9cb0*/  FMUL.FTZ R44, R65, R88.reuse ;  /* 0x00000058412c7220 */ /* 0x080fe20000410000 */
[----:B------:R-:W-:Y:S02]  /*9cc0*/  HADD2.F32 R78, -RZ, R181.H0_H0 ;  /* 0x200000b5ff4e7230 */ /* 0x000fe40000004100 */
[----:B------:R-:W-:Y:S01]  /*9cd0*/  FMUL.FTZ R48, R59, R88 ;  /* 0x000000583b307220 */ /* 0x000fe20000410000 */
[----:B------:R-:W-:Y:S02]  /*9ce0*/  HADD2.F32 R58, -RZ, R58.H0_H0 ;  /* 0x2000003aff3a7230 */ /* 0x000fe40000004100 */
[-C--:B------:R-:W-:Y:S01]  /*9cf0*/  FMUL.FTZ R88, R67, R90.reuse ;  /* 0x0000005a43587220 */ /* 0x080fe20000410000 */
[----:B------:R-:W-:Y:S01]  /*9d00*/  FMUL.FTZ R90, R63, R90 ;  /* 0x0000005a3f5a7220 */ /* 0x000fe20000410000 */
[----:B------:R-:W-:Y:S01]  /*9d10*/  FFMA.FTZ R44, R59, R78, -R44 ;  /* 0x0000004e3b2c7223 */ /* 0x000fe2000001082c */
[----:B------:R-:W-:Y:S02]  /*9d20*/  HADD2.F32 R182, -RZ, R182.H0_H0 ;  /* 0x200000b6ffb67230 */ /* 0x000fe40000004100 */
[-C--:B------:R-:W-:Y:S01]  /*9d30*/  FFMA.FTZ R59, R63, R58.reuse, -R88 ;  /* 0x0000003a3f3b7223 */ /* 0x080fe20000010858 */
[----:B------:R-:W-:Y:S01]  /*9d40*/  FFMA.FTZ R63, R67, R58, R90 ;  /* 0x0000003a433f7223 */ /* 0x000fe2000001005a */
        /* <DEDUP_REMOVED lines=22> */
.L_x_6761:
[----:B------:R-:W-:Y:S05]  /*9eb0*/  BSYNC B2 ;  /* 0x0000000000027941 */ /* 0x000fea0003800000 */
.L_x_6760:
        /* <DEDUP_REMOVED lines=12> */
.L_x_6759:
[----:B------:R-:W-:Y:S05]  /*9f80*/  BSYNC B1 ;  /* 0x0000000000017941 */ /* 0x000fea0003800000 */
.L_x_6758:
        /* <DEDUP_REMOVED lines=9> */
[----:B------:R-:W-:-:S04]  /*a020*/  IADD3 R54, P4, P5, R100, R52, R21 ;  /* 0x0000003464367210 */ /* 0x000fc80007d9e015 */
[----:B------:R-:W-:-:S04]  /*a030*/  SHF.L.U32 R47, R47, 0x6, RZ ;  /* 0x000000062f2f7819 */ /* 0x000fc800000006ff */
[----:B------:R-:W-:Y:S02]  /*a040*/  LOP3.LUT R47, R47, 0x1c0, RZ, 0xc0, !PT ;  /* 0x000001c02f2f7812 */ /* 0x000fe400078ec0ff */
        /* <DEDUP_REMOVED lines=24> */
[----:B--2---:R-:W-:Y:S01]  /*a1d0*/  MOV R62, R49 ;  /* 0x00000031003e7202 */ /* 0x004fe20000000f00 */
[----:B------:R-:W-:Y:S01]  /*a1e0*/  IMAD.MOV.U32 R64, RZ, RZ, R51 ;  /* 0x000000ffff407224 */ /* 0x000fe200078e0033 */
[----:B------:R-:W-:Y:S01]  /*a1f0*/  SHF.R.U32.HI R67, RZ, 0x10, R73 ;  /* 0x00000010ff437819 */ /* 0x000fe20000011649 */
[----:B------:R-:W-:Y:S01]  /*a200*/  IMAD.MOV.U32 R63, RZ, RZ, R48 ;  /* 0x000000ffff3f7224 */ /* 0x000fe200078e0030 */
[--C-:B------:R-:W-:Y:S01]  /*a210*/  SHF.R.U64 R58, R68, 0x10, R69.reuse ;  /* 0x00000010443a7819 */ /* 0x100fe20000001245 */
[--C-:B------:R-:W-:Y:S01]  /*a220*/  HADD2.F32 R51, -RZ, R62.reuse.H0_H0 ;  /* 0x2000003eff337230 */ /* 0x100fe20000004100 */
[----:B------:R-:W-:Y:S01]  /*a230*/  SHF.R.U32.HI R65, RZ, 0x10, R69 ;  /* 0x00000010ff417819 */ /* 0x000fe20000011645 */
[----:B0-----:R-:W-:Y:S01]  /*a240*/  IMAD.MOV.U32 R49, RZ, RZ, R47 ;  /* 0x000000ffff317224 */ /* 0x001fe200078e002f */
[----:B------:R-:W-:Y:S01]  /*a250*/  SHF.R.U64 R61, R72, 0x10, R73 ;  /* 0x00000010483d7819 */ /* 0x000fe20000001249 */
[----:B------:R-:W-:Y:S01]  /*a260*/  HADD2.F32 R68, -RZ, R173.H1_H1 ;  /* 0x300000adff447230 */ /* 0x000fe20000004100 */
[--C-:B------:R-:W-:Y:S01]  /*a270*/  SHF.R.U64 R60, R74, 0x10, R75.reuse ;  /* 0x000000104a3c7819 */ /* 0x100fe2000000124b */
[----:B------:R-:W-:Y:S01]  /*a280*/  HADD2.F32 R62, -RZ, R62.H1_H1 ;  /* 0x3000003eff3e7230 */ /* 0x000fe20000004100 */
[----:B------:R-:W-:Y:S01]  /*a290*/  SHF.R.U32.HI R74, RZ, 0x10, R75 ;  /* 0x00000010ff4a7819 */ /* 0x000fe2000001164b */
[----:B------:R-:W-:-:S02]  /*a2a0*/  HADD2.F32 R67, -RZ, R67.H0_H0 ;  /* 0x20000043ff437230 */ /* 0x000fc40000004100 */
[-C--:B------:R-:W-:Y:S01]  /*a2b0*/  FMUL.FTZ R72, R51, R68.reuse ;  /* 0x0000004433487220 */ /* 0x080fe20000410000 */
[--C-:B------:R-:W-:Y:S01]  /*a2c0*/  HADD2.F32 R47, -RZ, R45.reuse.H0_H0 ;  /* 0x2000002dff2f7230 */ /* 0x100fe20000004100 */
[--C-:B------:R-:W-:Y:S01]  /*a2d0*/  SHF.R.U64 R59, R70, 0x10, R71.reuse ;  /* 0x00000010463b7819 */ /* 0x100fe20000001247 */
[----:B------:R-:W-:Y:S02]  /*a2e0*/  HADD2.F32 R48, -RZ, R45.H1_H1 ;  /* 0x3000002dff307230 */ /* 0x000fe40000004100 */
[-C--:B------:R-:W-:Y:S01]  /*a2f0*/  FMUL.FTZ R69, R62, R67.reuse ;  /* 0x000000433e457220 */ /* 0x080fe20000410000 */
[----:B------:R-:W-:Y:S02]  /*a300*/  HADD2.F32 R66, -RZ, R171.H1_H1 ;  /* 0x300000abff427230 */ /* 0x000fe40000004100 */
[C---:B------:R-:W-:Y:S01]  /*a310*/  FMUL.FTZ R68, R47.reuse, R68 ;  /* 0x000000442f447220 */ /* 0x040fe20000410000 */
[----:B------:R-:W-:Y:S02]  /*a320*/  HADD2.F32 R65, -RZ, R65.H0_H0 ;  /* 0x20000041ff417230 */ /* 0x000fe40000004100 */
[C---:B------:R-:W-:Y:S01]  /*a330*/  FMUL.FTZ R67, R48.reuse, R67 ;  /* 0x0000004330437220 */ /* 0x040fe20000410000 */
[----:B------:R-:W-:Y:S01]  /*a340*/  SHF.R.U32.HI R70, RZ, 0x10, R71 ;  /* 0x00000010ff467819 */ /* 0x000fe20000011647 */
[-C--:B------:R-:W-:Y:S01]  /*a350*/  FFMA.FTZ R45, R47, R66.reuse, -R72 ;  /* 0x000000422f2d7223 */ /* 0x080fe20000010848 */
[----:B------:R-:W-:Y:S01]  /*a360*/  FFMA.FTZ R47, R51, R66, R68 ;  /* 0x00000042332f7223 */ /* 0x000fe20000010044 */
[-C--:B------:R-:W-:Y:S01]  /*a370*/  FFMA.FTZ R48, R48, R65.reuse, -R69 ;  /* 0x0000004130307223 */ /* 0x080fe20000010845 */
[----:B------:R-:W-:Y:S01]  /*a380*/  FFMA.FTZ R62, R62, R65, R67 ;  /* 0x000000413e3e7223 */ /* 0x000fe20000010043 */
[----:B------:R-:W-:-:S02]  /*a390*/  HADD2.F32 R65, -RZ, R64.H0_H0 ;  /* 0x20000040ff417230 */ /* 0x000fc40000004100 */
[----:B------:R-:W-:Y:S01]  /*a3a0*/  HADD2.F32 R66, -RZ, R64.H1_H1 ;  /* 0x30000040ff427230 */ /* 0x000fe20000004100 */
[----:B------:R-:W-:Y:S01]  /*a3b0*/  F2FP.F16.F32.PACK_AB R45, R48, R45 ;  /* 0x0000002d302d723e */ /* 0x000fe200000000ff */
[----:B------:R-:W-:Y:S02]  /*a3c0*/  HADD2.F32 R69, -RZ, R74.H0_H0 ;  /* 0x2000004aff457230 */ /* 0x000fe40000004100 */
[----:B------:R-:W-:Y:S02]  /*a3d0*/  HADD2.F32 R72, -RZ, R172.H1_H1 ;  /* 0x300000acff487230 */ /* 0x000fe40000004100 */
[--C-:B------:R-:W-:Y:S02]  /*a3e0*/  HADD2.F32 R64, -RZ, R49.reuse.H1_H1 ;  /* 0x30000031ff407230 */ /* 0x100fe40000004100 */
[----:B------:R-:W-:Y:S01]  /*a3f0*/  FMUL.FTZ R71, R66, R69 ;  /* 0x0000004542477220 */ /* 0x000fe20000410000 */
[----:B------:R-:W-:Y:S02]  /*a400*/  HADD2.F32 R51, -RZ, R49.H0_H0 ;  /* 0x20000031ff337230 */ /* 0x000fe40000004100 */
[----:B------:R-:W-:-:S02]  /*a410*/  HADD2.F32 R68, -RZ, R170.H1_H1 ;  /* 0x300000aaff447230 */ /* 0x000fc40000004100 */
        /* <DEDUP_REMOVED lines=12> */
[--C-:B------:R-:W-:Y:S01]  /*a4e0*/  HADD2.F32 R61, -RZ, R44.reuse.H0_H0 ;  /* 0x2000002cff3d7230 */ /* 0x100fe20000004100 */
[----:B------:R-:W-:Y:S01]  /*a4f0*/  F2FP.F16.F32.PACK_AB R49, R62, R47 ;  /* 0x0000002f3e31723e */ /* 0x000fe200000000ff */
[----:B------:R-:W-:Y:S01]  /*a500*/  HADD2.F32 R70, -RZ, R173.H0_H0 ;  /* 0x200000adff467230 */ /* 0x000fe20000004100 */
[----:B------:R-:W-:Y:S01]  /*a510*/  F2FP.F16.F32.PACK_AB R51, R66, R51 ;  /* 0x000000334233723e */ /* 0x000fe200000000ff */
[----:B------:R-:W-:Y:S02]  /*a520*/  HADD2.F32 R63, -RZ, R63.H1_H1 ;  /* 0x3000003fff3f7230 */ /* 0x000fe40000004100 */
[----:B------:R-:W-:Y:S02]  /*a530*/  HADD2.F32 R44, -RZ, R44.H1_H1 ;  /* 0x3000002cff2c7230 */ /* 0x000fe40000004100 */
[----:B------:R-:W-:Y:S01]  /*a540*/  FMUL.FTZ R72, R65, R70 ;  /* 0x0000004641487220 */ /* 0x000fe20000410000 */
[----:B------:R-:W-:-:S02]  /*a550*/  HADD2.F32 R68, -RZ, R171.H0_H0 ;  /* 0x200000abff447230 */ /* 0x000fc40000004100 */
[-C--:B------:R-:W-:Y:S01]  /*a560*/  FMUL.FTZ R69, R63, R67.reuse ;  /* 0x000000433f457220 */ /* 0x080fe20000410000 */
[----:B------:R-:W-:Y:S01]  /*a570*/  FMUL.FTZ R70, R61, R70 ;  /* 0x000000463d467220 */ /* 0x000fe20000410000 */
[C---:B------:R-:W-:Y:S01]  /*a580*/  FMUL.FTZ R74, R44.reuse, R67 ;  /* 0x000000432c4a7220 */ /* 0x040fe20000410000 */
[----:B------:R-:W-:Y:S02]  /*a590*/  HADD2.F32 R59, -RZ, R59.H0_H0 ;  /* 0x2000003bff3b7230 */ /* 0x000fe40000004100 */
[----:B------:R-:W-:Y:S01]  /*a5a0*/  FFMA.FTZ R69, R44, R58, -R69 ;  /* 0x0000003a2c457223 */ /* 0x000fe20000010845 */
[----:B------:R-:W-:Y:S01]  /*a5b0*/  FFMA.FTZ R70, R65, R68, R70 ;  /* 0x0000004441467223 */ /* 0x000fe20000010046 */
[----:B------:R-:W-:Y:S01]  /*a5c0*/  FFMA.FTZ R67, R63, R58, R74 ;  /* 0x0000003a3f437223 */ /* 0x000fe2000001004a */
[----:B------:R-:W-:Y:S02]  /*a5d0*/  HADD2.F32 R58, -RZ, R50.H0_H0 ;  /* 0x20000032ff3a7230 */ /* 0x000fe40000004100 */
[----:B------:R-:W-:Y:S01]  /*a5e0*/  FFMA.FTZ R72, R61, R68, -R72 ;  /* 0x000000443d487223 */ /* 0x000fe20000010848 */
[----:B------:R-:W-:-:S02]  /*a5f0*/  HADD2.F32 R63, -RZ, R172.H0_H0 ;  /* 0x200000acff3f7230 */ /* 0x000fc40000004100 */
[----:B------:R-:W-:Y:S01]  /*a600*/  HADD2.F32 R65, -RZ, R60.H0_H0 ;  /* 0x2000003cff417230 */ /* 0x000fe20000004100 */
[----:B------:R-:W-:Y:S01]  /*a610*/  F2FP.F16.F32.PACK_AB R48, R67, R70 ;  /* 0x000000464330723e */ /* 0x000fe200000000ff */
[----:B------:R-:W-:Y:S02]  /*a620*/  HADD2.F32 R44, -RZ, R46.H0_H0 ;  /* 0x2000002eff2c7230 */ /* 0x000fe40000004100 */
[-C--:B------:R-:W-:Y:S01]  /*a630*/  FMUL.FTZ R71, R58, R63.reuse ;  /* 0x0000003f3a477220 */ /* 0x080fe20000410000 */
[----:B------:R-:W-:Y:S02]  /*a640*/  HADD2.F32 R50, -RZ, R50.H1_H1 ;  /* 0x30000032ff327230 */ /* 0x000fe40000004100 */
[----:B------:R-:W-:Y:S02]  /*a650*/  HADD2.F32 R46, -RZ, R46.H1_H1 ;  /* 0x3000002eff2e7230 */ /* 0x000fe40000004100 */
[----:B------:R-:W-:Y:S01]  /*a660*/  FMUL.FTZ R63, R44, R63 ;  /* 0x0000003f2c3f7220 */ /* 0x000fe20000410000 */
[----:B------:R-:W-:-:S02]  /*a670*/  HADD2.F32 R61, -RZ, R170.H0_H0 ;  /* 0x200000aaff3d7230 */ /* 0x000fc40000004100 */
[-C--:B------:R-:W-:Y:S01]  /*a680*/  FMUL.FTZ R73, R50, R65.reuse ;  /* 0x0000004132497220 */ /* 0x080fe20000410000 */
[----:B------:R-:W-:Y:S02]  /*a690*/  IMAD.MOV.U32 R47, RZ, RZ, R64 ;  /* 0x000000ffff2f7224 */ /* 0x000fe400078e0040 */
[----:B------:R-:W-:Y:S01]  /*a6a0*/  FMUL.FTZ R65, R46, R65 ;  /* 0x000000412e417220 */ /* 0x000fe20000410000 */
[-C--:B------:R-:W-:Y:S01]  /*a6b0*/  FFMA.FTZ R71, R44, R61.reuse, -R71 ;  /* 0x0000003d2c477223 */ /* 0x080fe20000010847 */
[----:B------:R-:W-:Y:S01]  /*a6c0*/  FFMA.FTZ R63, R58, R61, R63 ;  /* 0x0000003d3a3f7223 */ /* 0x000fe2000001003f */
[-C--:B------:R-:W-:Y:S01]  /*a6d0*/  FFMA.FTZ R46, R46, R59.reuse, -R73 ;  /* 0x0000003b2e2e7223 */ /* 0x080fe20000010849 */
[----:B------:R-:W-:Y:S01]  /*a6e0*/  FFMA.FTZ R50, R50, R59, R65 ;  /* 0x0000003b32327223 */ /* 0x000fe20000010041 */
[----:B------:R-:W-:-:S03]  /*a6f0*/  F2FP.F16.F32.PACK_AB R44, R69, R72 ;  /* 0x00000048452c723e */ /* 0x000fc600000000ff */
[----:B------:R-:W-:Y:S02]  /*a700*/  F2FP.F16.F32.PACK_AB R46, R46, R71 ;  /* 0x000000472e2e723e */ /* 0x000fe400000000ff */
[----:B------:R-:W-:-:S07]  /*a710*/  F2FP.F16.F32.PACK_AB R50, R50, R63 ;  /* 0x0000003f3232723e */ /* 0x000fce00000000ff */
.L_x_6765:
[----:B------:R-:W-:Y:S05]  /*a720*/  BSYNC B2 ;  /* 0x0000000000027941 */ /* 0x000fea0003800000 */
.L_x_6764:
        /* <DEDUP_REMOVED lines=12> */
.L_x_6763:
[----:B------:R-:W-:Y:S05]  /*a7f0*/  BSYNC B1 ;  /* 0x0000000000017941 */ /* 0x000fea0003800000 */
.L_x_6762:
[----:B0-----:R-:W-:Y:S01]  /*a800*/  IADD3 R45, R22, 0xa0, RZ ;  /* 0x000000a0162d7810 */ /* 0x001fe20007ffe0ff */
[----:B--2---:R-:W-:-:S03]  /*a810*/  IMAD R44, R148, R138, RZ ;  /* 0x0000008a942c7224 */ /* 0x004fc600078e02ff */
[C---:B------:R-:W-:Y:S01]  /*a820*/  ISETP.GE.OR P4, PT, R45.reuse, R4, P0 ;  /* 0x000000042d00720c */ /* 0x040fe20000786670 */
[----:B------:R-:W-:-:S04]  /*a830*/  IMAD.WIDE.U32 R136, R45, R138, R136 ;  /* 0x0000008a2d887225 */ /* 0x000fc800078e0088 */
[----:B------:R-:W-:-:S08]  /*a840*/  IMAD R139, R45, R139, R44 ;  /* 0x0000008b2d8b7224 */ /* 0x000fd000078e022c */
[----:B------:R-:W-:Y:S05]  /*a850*/  @P4 BRA `(.L_x_6732) ;  /* 0x00000010006c4947 */ /* 0x000fea0003800000 */
[----:B------:R-:W2:Y:S01]  /*a860*/  LDL R45, [R1] ;  /* 0x00000000012d7983 */ /* 0x000ea20000100800 */
[----:B------:R-:W0:Y:S03]  /*a870*/  LDC.64 R52, c[0x0][0x2e8] ;  /* 0x0000ba00ff347b82 */ /* 0x000e260000000a00 */
[----:B------:R-:W3:Y:S01]  /*a880*/  LDL R46, [R1+0x50] ;  /* 0x00005000012e7983 */ /* 0x000ee20000100800 */
[----:B------:R-:W-:Y:S01]  /*a890*/  IMAD.IADD R56, R137, 0x1, R139 ;  /* 0x0000000189387824 */ /* 0x000fe200078e028b */
[----:B------:R-:W-:Y:S01]  /*a8a0*/  IADD3 R44, P4, P5, R100, R136, R21 ;  /* 0x00000088642c7210 */ /* 0x000fe20007d9e015 */
[----:B------:R-:W-:Y:S01]  /*a8b0*/  VIADD R47, R22, 0xa0 ;  /* 0x000000a0162f7836 */ /* 0x000fe20000000000 */
[----:B------:R-:W-:Y:S03]  /*a8c0*/  BSSY B1, `(.L_x_6766) ;  /* 0x0000070000017945 */ /* 0x000fe60003800000 */
[----:B------:R-:W-:-:S05]  /*a8d0*/  IMAD.SHL.U32 R47, R47, 0x40, RZ ;  /* 0x000000402f2f7824 */ /* 0x000fca00078e00ff */
[----:B------:R-:W-:Y:S02]  /*a8e0*/  LOP3.LUT R47, R47, 0x1c0, RZ, 0xc0, !PT ;  /* 0x000001c02f2f7812 */ /* 0x000fe400078ec0ff */
[----:B--2---:R-:W-:Y:S02]  /*a8f0*/  LOP3.LUT P6, RZ, R45, 0x1, RZ, 0xc0, !PT ;  /* 0x000000012dff7812 */ /* 0x004fe400078cc0ff */
[----:B------:R-:W-:Y:S02]  /*a900*/  IADD3.X R45, R15, R56, R8, P4, P5 ;  /* 0x000000380f2d7210 */ /* 0x000fe400027ea408 */
[C---:B0-----:R-:W-:Y:S02]  /*a910*/  LEA R54, P4, R44.reuse, R52, 0x1 ;  /* 0x000000342c367211 */ /* 0x041fe400078808ff */
[----:B------:R-:W-:Y:S02]  /*a920*/  SEL R157, R43, R157, !P6 ;  /* 0x0000009d2b9d7207 */ /* 0x000fe40007000000 */
[----:B------:R-:W-:-:S02]  /*a930*/  LEA.HI.X R55, R44, R53, R45, 0x1, P4 ;  /* 0x000000352c377211 */ /* 0x000fc400020f0c2d */
[----:B------:R-:W-:-:S04]  /*a940*/  SHF.R.S32.HI R44, RZ, 0x1f, R157 ;  /* 0x0000001fff2c7819 */ /* 0x000fc8000001149d */
[----:B------:R-:W-:-:S04]  /*a950*/  LEA.HI R44, R44, R157, RZ, 0x4 ;  /* 0x0000009d2c2c7211 */ /* 0x000fc800078f20ff */
[----:B------:R-:W-:-:S04]  /*a960*/  LEA.HI.SX32 R44, R44, R9, 0x1c ;  /* 0x000000092c2c7211 */ /* 0x000fc800078fe2ff */
[----:B------:R-:W-:Y:S01]  /*a970*/  SHF.R.S32.HI R45, RZ, 0x1f, R44 ;  /* 0x0000001fff2d7819 */ /* 0x000fe2000001142c */
[----:B------:R-:W-:-:S03]  /*a980*/  IMAD.SHL.U32 R57, R44, 0x8, RZ ;  /* 0x000000082c397824 */ /* 0x000fc600078e00ff */
[----:B------:R-:W-:-:S04]  /*a990*/  LEA.HI R45, R45, R44, RZ, 0x3 ;  /* 0x0000002c2d2d7211 */ /* 0x000fc800078f18ff */
[----:B------:R-:W-:Y:S02]  /*a9a0*/  SHF.R.S32.HI R44, RZ, 0x3, R45 ;  /* 0x00000003ff2c7819 */ /* 0x000fe4000001142d */
[----:B------:R-:W-:-:S03]  /*a9b0*/  LOP3.LUT R45, R47, 0x38, R57, 0xf8, !PT ;  /* 0x000000382f2d7812 */ /* 0x000fc600078ef839 */
[----:B---3--:R-:W-:Y:S01]  /*a9c0*/  IMAD R44, R44, 0x2c00, R46 ;  /* 0x00002c002c2c7824 */ /* 0x008fe200078e022e */
        /* <DEDUP_REMOVED lines=11> */
[----:B------:R-:W-:Y:S01]  /*aa80*/  SHF.R.U32.HI R66, RZ, 0x10, R81 ;  /* 0x00000010ff427819 */ /* 0x000fe20000011651 */
[----:B------:R-:W-:Y:S01]  /*aa90*/  IMAD.MOV.U32 R62, RZ, RZ, R48 ;  /* 0x000000ffff3e7224 */ /* 0x000fe200078e0030 */
[----:B0-----:R-:W-:Y:S01]  /*aaa0*/  MOV R48, R47 ;  /* 0x0000002f00307202 */ /* 0x001fe20000000f00 */
[--C-:B------:R-:W-:Y:S01]  /*aab0*/  HADD2.F32 R51, -RZ, R49.reuse.H0_H0 ;  /* 0x20000031ff337230 */ /* 0x100fe20000004100 */
[--C-:B------:R-:W-:Y:S01]  /*aac0*/  SHF.R.U64 R59, R86, 0x10, R87.reuse ;  /* 0x00000010563b7819 */ /* 0x100fe20000001257 */
[----:B------:R-:W-:Y:S01]  /*aad0*/  HADD2.F32 R49, -RZ, R49.H1_H1 ;  /* 0x30000031ff317230 */ /* 0x000fe20000004100 */
[----:B------:R-:W-:Y:S01]  /*aae0*/  SHF.R.U32.HI R86, RZ, 0x10, R87 ;  /* 0x00000010ff567819 */ /* 0x000fe20000011657 */
[----:B------:R-:W-:Y:S01]  /*aaf0*/  HADD2.F32 R68, -RZ, R68.H0_H0 ;  /* 0x20000044ff447230 */ /* 0x000fe20000004100 */
[--C-:B------:R-:W-:Y:S01]  /*ab00*/  SHF.R.U64 R58, R82, 0x10, R83.reuse ;  /* 0x00000010523a7819 */ /* 0x100fe20000001253 */
[----:B------:R-:W-:Y:S01]  /*ab10*/  HADD2.F32 R47, -RZ, R45.H1_H1 ;  /* 0x3000002dff2f7230 */ /* 0x000fe20000004100 */
[----:B------:R-:W-:Y:S01]  /*ab20*/  SHF.R.U32.HI R82, RZ, 0x10, R83 ;  /* 0x00000010ff527819 */ /* 0x000fe20000011653 */
[----:B------:R-:W-:-:S02]  /*ab30*/  IMAD.MOV.U32 R61, RZ, RZ, R44 ;  /* 0x000000ffff3d7224 */ /* 0x000fc400078e002c */
[-C--:B------:R-:W-:Y:S01]  /*ab40*/  FMUL.FTZ R72, R49, R68.reuse ;  /* 0x0000004431487220 */ /* 0x080fe20000410000 */
[----:B------:R-:W-:Y:S02]  /*ab50*/  HADD2.F32 R65, -RZ, R169.H1_H1 ;  /* 0x300000a9ff417230 */ /* 0x000fe40000004100 */
[----:B------:R-:W-:Y:S01]  /*ab60*/  FMUL.FTZ R68, R47, R68 ;  /* 0x000000442f447220 */ /* 0x000fe20000410000 */
[----:B------:R-:W-:Y:S01]  /*ab70*/  HADD2.F32 R66, -RZ, R66.H0_H0 ;  /* 0x20000042ff427230 */ /* 0x000fe20000004100 */
[----:B------:R-:W-:Y:S01]  /*ab80*/  SHF.R.U64 R71, R84, 0x10, R85 ;  /* 0x0000001054477819 */ /* 0x000fe20000001255 */
[----:B------:R-:W-:Y:S02]  /*ab90*/  HADD2.F32 R44, -RZ, R45.H0_H0 ;  /* 0x2000002dff2c7230 */ /* 0x000fe40000004100 */
[----:B------:R-:W-:Y:S01]  /*aba0*/  FMUL.FTZ R45, R51, R65 ;  /* 0x00000041332d7220 */ /* 0x000fe20000410000 */
[----:B------:R-:W-:Y:S02]  /*abb0*/  HADD2.F32 R64, -RZ, R167.H1_H1 ;  /* 0x300000a7ff407230 */ /* 0x000fe40000004100 */
[----:B------:R-:W-:Y:S01]  /*abc0*/  FFMA.FTZ R68, R49, R66, R68 ;  /* 0x0000004231447223 */ /* 0x000fe20000010044 */
[----:B------:R-:W-:-:S02]  /*abd0*/  HADD2.F32 R49, -RZ, R63.H0_H0 ;  /* 0x2000003fff317230 */ /* 0x000fc40000004100 */
[C---:B------:R-:W-:Y:S01]  /*abe0*/  FMUL.FTZ R70, R44.reuse, R65 ;  /* 0x000000412c467220 */ /* 0x040fe20000410000 */
[----:B------:R-:W-:Y:S01]  /*abf0*/  FFMA.FTZ R67, R47, R66, -R72 ;  /* 0x000000422f437223 */ /* 0x000fe20000010848 */
[----:B------:R-:W-:Y:S02]  /*ac00*/  HADD2.F32 R63, -RZ, R63.H1_H1 ;  /* 0x3000003fff3f7230 */ /* 0x000fe40000004100 */
[-C--:B------:R-:W-:Y:S01]  /*ac10*/  FFMA.FTZ R44, R44, R64.reuse, -R45 ;  /* 0x000000402c2c7223 */ /* 0x080fe2000001082d */
[----:B------:R-:W-:Y:S02]  /*ac20*/  HADD2.F32 R65, -RZ, R86.H0_H0 ;  /* 0x20000056ff417230 */ /* 0x000fe40000004100 */
[----:B------:R-:W-:Y:S01]  /*ac30*/  FFMA.FTZ R45, R51, R64, R70 ;  /* 0x00000040332d7223 */ /* 0x000fe20000010046 */
[----:B------:R-:W-:Y:S01]  /*ac40*/  HADD2.F32 R66, -RZ, R168.H1_H1 ;  /* 0x300000a8ff427230 */ /* 0x000fe20000004100 */
[----:B------:R-:W-:Y:S01]  /*ac50*/  SHF.R.U64 R60, R80, 0x10, R81 ;  /* 0x00000010503c7819 */ /* 0x000fe20000001251 */
[----:B------:R-:W-:-:S02]  /*ac60*/  HADD2.F32 R47, -RZ, R48.H0_H0 ;  /* 0x20000030ff2f7230 */ /* 0x000fc40000004100 */
[-C--:B------:R-:W-:Y:S01]  /*ac70*/  FMUL.FTZ R69, R63, R65.reuse ;  /* 0x000000413f457220 */ /* 0x080fe20000410000 */
[----:B------:R-:W-:Y:S02]  /*ac80*/  HADD2.F32 R48, -RZ, R48.H1_H1 ;  /* 0x30000030ff307230 */ /* 0x000fe40000004100 */
[-C--:B------:R-:W-:Y:S01]  /*ac90*/  FMUL.FTZ R70, R49, R66.reuse ;  /* 0x0000004231467220 */ /* 0x080fe20000410000 */
[----:B------:R-:W-:Y:S02]  /*aca0*/  HADD2.F32 R51, -RZ, R82.H0_H0 ;  /* 0x20000052ff337230 */ /* 0x000fe40000004100 */
[----:B------:R-:W-:Y:S01]  /*acb0*/  FMUL.FTZ R66, R47, R66 ;  /* 0x000000422f427220 */ /* 0x000fe20000410000 */
[----:B------:R-:W-:Y:S02]  /*acc0*/  HADD2.F32 R64, -RZ, R166.H1_H1 ;  /* 0x300000a6ff407230 */ /* 0x000fe40000004100 */
[----:B------:R-:W-:Y:S01]  /*acd0*/  FMUL.FTZ R72, R48, R65 ;  /* 0x0000004130487220 */ /* 0x000fe20000410000 */
[----:B------:R-:W-:-:S02]  /*ace0*/  HADD2.F32 R169, -RZ, R169.H0_H0 ;  /* 0x200000a9ffa97230 */ /* 0x000fc40000004100 */
[----:B------:R-:W-:Y:S01]  /*acf0*/  FFMA.FTZ R69, R48, R51, -R69 ;  /* 0x0000003330457223 */ /* 0x000fe20000010845 */
[----:B------:R-:W-:Y:S02]  /*ad00*/  HADD2.F32 R48, -RZ, R62.H0_H0 ;  /* 0x2000003eff307230 */ /* 0x000fe40000004100 */
[-C--:B------:R-:W-:Y:S01]  /*ad10*/  FFMA.FTZ R70, R47, R64.reuse, -R70 ;  /* 0x000000402f467223 */ /* 0x080fe20000010846 */
[----:B------:R-:W-:Y:S02]  /*ad20*/  HADD2.F32 R47, -RZ, R61.H0_H0 ;  /* 0x2000003dff2f7230 */ /* 0x000fe40000004100 */
        /* <DEDUP_REMOVED lines=9> */
[----:B------:R-:W-:Y:S02]  /*adc0*/  HADD2.F32 R60, -RZ, R60.H0_H0 ;  /* 0x2000003cff3c7230 */ /* 0x000fe40000004100 */
        /* <DEDUP_REMOVED lines=8> */
[----:B------:R-:W-:Y:S01]  /*ae50*/  FFMA.FTZ R60, R62, R60, R49 ;  /* 0x0000003c3e3c7223 */ /* 0x000fe20000010031 */
[----:B------:R-:W-:Y:S01]  /*ae60*/  HADD2.F32 R168, -RZ, R168.H0_H0 ;  /* 0x200000a8ffa87230 */ /* 0x000fe20000004100 */
[----:B------:R-:W-:Y:S01]  /*ae70*/  F2FP.F16.F32.PACK_AB R67, R67, R44 ;  /* 0x0000002c4343723e */ /* 0x000fe200000000ff */
[----:B------:R-:W-:-:S02]  /*ae80*/  HADD2.F32 R46, -RZ, R46.H1_H1 ;  /* 0x3000002eff2e7230 */ /* 0x000fc40000004100 */
[-C--:B------:R-:W-:Y:S01]  /*ae90*/  FMUL.FTZ R63, R50, R59.reuse ;  /* 0x0000003b323f7220 */ /* 0x080fe20000410000 */
[----:B------:R-:W-:Y:S02]  /*aea0*/  HADD2.F32 R166, -RZ, R166.H0_H0 ;  /* 0x200000a6ffa67230 */ /* 0x000fe40000004100 */
[CC--:B------:R-:W-:Y:S01]  /*aeb0*/  FMUL.FTZ R51, R47.reuse, R168.reuse ;  /* 0x000000a82f337220 */ /* 0x0c0fe20000410000 */
[----:B------:R-:W-:Y:S02]  /*aec0*/  HADD2.F32 R49, -RZ, R58.H0_H0 ;  /* 0x2000003aff317230 */ /* 0x000fe40000004100 */
[----:B------:R-:W-:Y:S01]  /*aed0*/  FMUL.FTZ R59, R46, R59 ;  /* 0x0000003b2e3b7220 */ /* 0x000fe20000410000 */
[C---:B------:R-:W-:Y:S01]  /*aee0*/  FMUL.FTZ R58, R48.reuse, R168 ;  /* 0x000000a8303a7220 */ /* 0x040fe20000410000 */
[-C--:B------:R-:W-:Y:S01]  /*aef0*/  FFMA.FTZ R51, R48, R166.reuse, R51 ;  /* 0x000000a630337223 */ /* 0x080fe20000010033 */
[----:B------:R-:W-:Y:S01]  /*af00*/  F2FP.F16.F32.PACK_AB R65, R72, R65 ;  /* 0x000000414841723e */ /* 0x000fe200000000ff */
[-C--:B------:R-:W-:Y:S01]  /*af10*/  FFMA.FTZ R50, R50, R49.reuse, R59 ;  /* 0x0000003132327223 */ /* 0x080fe2000001003b */
[----:B------:R-:W-:Y:S01]  /*af20*/  FFMA.FTZ R58, R47, R166, -R58 ;  /* 0x000000a62f3a7223 */ /* 0x000fe2000001083a */
[----:B------:R-:W-:Y:S01]  /*af30*/  FFMA.FTZ R63, R46, R49, -R63 ;  /* 0x000000312e3f7223 */ /* 0x000fe2000001083f */
[----:B------:R-:W-:Y:S01]  /*af40*/  F2FP.F16.F32.PACK_AB R49, R68, R45 ;  /* 0x0000002d4431723e */ /* 0x000fe200000000ff */
[----:B------:R-:W-:Y:S01]  /*af50*/  IMAD.MOV.U32 R45, RZ, RZ, R67 ;  /* 0x000000ffff2d7224 */ /* 0x000fe200078e0043 */
[----:B------:R-:W-:Y:S01]  /*af60*/  F2FP.F16.F32.PACK_AB R50, R50, R51 ;  /* 0x000000333232723e */ /* 0x000fe200000000ff */
[----:B------:R-:W-:Y:S01]  /*af70*/  IMAD.MOV.U32 R51, RZ, RZ, R65 ;  /* 0x000000ffff337224 */ /* 0x000fe200078e0041 */
[----:B------:R-:W-:-:S02]  /*af80*/  F2FP.F16.F32.PACK_AB R47, R69, R70 ;  /* 0x00000046452f723e */ /* 0x000fc400000000ff */
[----:B------:R-:W-:Y:S02]  /*af90*/  F2FP.F16.F32.PACK_AB R44, R61, R64 ;  /* 0x000000403d2c723e */ /* 0x000fe400000000ff */
[----:B------:R-:W-:Y:S02]  /*afa0*/  F2FP.F16.F32.PACK_AB R48, R60, R169 ;  /* 0x000000a93c30723e */ /* 0x000fe400000000ff */
[----:B------:R-:W-:-:S07]  /*afb0*/  F2FP.F16.F32.PACK_AB R46, R63, R58 ;  /* 0x0000003a3f2e723e */ /* 0x000fce00000000ff */
.L_x_6767:
[----:B------:R-:W-:Y:S05]  /*afc0*/  BSYNC B1 ;  /* 0x0000000000017941 */ /* 0x000fea0003800000 */
.L_x_6766:
[----:B------:R-:W-:Y:S01]  /*afd0*/  ISETP.GE.AND P3, PT, R57, R156, PT ;  /* 0x0000009c3900720c */ /* 0x000fe20003f66270 */
[----:B------:R-:W-:Y:S02]  /*afe0*/  ULDC.64 UR4, c[0x0][0x208] ;  /* 0x0000820000047ab9 */ /* 0x000fe40000000a00 */
[----:B0-----:R0:W-:Y:S10]  /*aff0*/  STG.E.128 desc[UR4][R54.64], R44 ;  /* 0x0000002c36007986 */ /* 0x0011f4000c101d04 */
[----:B------:R-:W-:Y:S05]  /*b000*/  @P3 BRA `(.L_x_6732) ;  /* 0x0000000800803947 */ /* 0x000fea0003800000 */
[--C-:B0-----:R-:W-:Y:S01]  /*b010*/  SHF.R.S32.HI R44, RZ, 0x1f, R57.reuse ;  /* 0x0000001fff2c7819 */ /* 0x101fe20000011439 */
[----:B------:R-:W-:Y:S01]  /*b020*/  ULDC.64 UR4, c[0x0][0x208] ;  /* 0x0000820000047ab9 */ /* 0x000fe20000000a00 */
[----:B------:R-:W-:-:S04]  /*b030*/  IADD3 R57, P3, P4, R100, R136, R57 ;  /* 0x0000008864397210 */ /* 0x000fc80007c7e039 */
[----:B------:R-:W-:Y:S02]  /*b040*/  IADD3.X R56, R15, R56, R44, P3, P4 ;  /* 0x000000380f387210 */ /* 0x000fe40001fe842c */
[----:B------:R-:W-:-:S04]  /*b050*/  LEA R52, P3, R57, R52, 0x1 ;  /* 0x0000003439347211 */ /* 0x000fc800078608ff */
[----:B------:R-:W-:-:S05]  /*b060*/  LEA.HI.X R53, R57, R53, R56, 0x1, P3 ;  /* 0x0000003539357211 */ /* 0x000fca00018f0c38 */
[----:B--2---:R0:W-:Y:S01]  /*b070*/  STG.E.128 desc[UR4][R52.64], R48 ;  /* 0x0000003034007986 */ /* 0x0041e2000c101d04 */
[----:B------:R-:W-:Y:S05]  /*b080*/  BRA `(.L_x_6732) ;  /* 0x0000000800607947 */ /* 0x000fea0003800000 */
.L_x_6675:
[----:B------:R-:W-:-:S04]  /*b090*/  ULOP3.LUT UR4, UR60, 0x1, URZ, 0xfc, !UPT ;  /* 0x000000013c047892 */ /* 0x000fc8000f8efc3f */
[----:B------:R-:W-:-:S06]  /*b0a0*/  UISETP.NE.AND UP0, UPT, UR4, 0x3, UPT ;  /* 0x000000030400788c */ /* 0x000fcc000bf05270 */
[----:B------:R-:W-:-:S13]  /*b0b0*/  PLOP3.LUT P2, PT, PT, PT, UP0, 0x80, 0x0 ;  /* 0x000000000000781c */ /* 0x000fda0003f4f008 */
[----:B------:R-:W-:Y:S05]  /*b0c0*/  @!P2 BRA `(.L_x_6768) ;  /* 0x000000000004a947 */ /* 0x000fea0003800000 */
[----:B------:R-:W-:Y:S01]  /*b0d0*/  BPT.TRAP 0x1 ;  /* 0x000000040000795c */ /* 0x000fe20000300000 */
.L_x_6768:
[----:B------:R-:W-:Y:S01]  /*b0e0*/  SHF.R.S32.HI R3, RZ, 0x1f, R24 ;  /* 0x0000001fff037819 */ /* 0x000fe20000011418 */
[----:B------:R-:W-:Y:S01]  /*b0f0*/  IMAD R0, R29, R24, RZ ;  /* 0x000000181d007224 */ /* 0x000fe200078e02ff */
[----:B------:R-:W-:Y:S01]  /*b100*/  BSSY B1, `(.L_x_6769) ;  /* 0x000000a000017945 */ /* 0x000fe20003800000 */
[----:B------:R-:W-:Y:S02]  /*b110*/  IMAD R4, R24, -0xb0, R25 ;  /* 0xffffff5018047824 */ /* 0x000fe400078e0219 */
[----:B------:R-:W-:Y:S01]  /*b120*/  IMAD R45, R3, R154, R0 ;  /* 0x0000009a032d7224 */ /* 0x000fe200078e0200 */
[----:B------:R-:W-:Y:S01]  /*b130*/  SHF.L.U32 R0, R223, 0x1f, RZ ;  /* 0x0000001fdf007819 */ /* 0x000fe200000006ff */
[----:B------:R-:W-:Y:S01]  /*b140*/  IMAD R3, R23, 0x8, R2 ;  /* 0x0000000817037824 */ /* 0x000fe200078e0202 */
[----:B------:R-:W-:Y:S01]  /*b150*/  VIMNMX R4, R4, 0xb0, PT ;  /* 0x000000b004047848 */ /* 0x000fe20003fe0100 */
[----:B------:R-:W-:Y:S02]  /*b160*/  IMAD.WIDE.U32 R52, R154, R24, RZ ;  /* 0x000000189a347225 */ /* 0x000fe400078e00ff */
[----:B------:R-:W1:Y:S03]  /*b170*/  SYNCS.PHASECHK.TRANS64.TRYWAIT P3, [R3+URZ+0x34890], R0 ;  /* 0x03489000030075a7 */ /* 0x000e66000806017f */
[----:B------:R-:W-:Y:S01]  /*b180*/  IADD3 R58, R45, R53, RZ ;  /* 0x000000352d3a7210 */ /* 0x000fe20007ffe0ff */
[----:B-1----:R-:W-:Y:S06]  /*b190*/  @!P3 BRA `(.L_x_6770) ;  /* 0x000001e00084b947 */ /* 0x002fec0003800000 */
.L_x_7056:
[----:B------:R-:W-:Y:S05]  /*b1a0*/  BSYNC B1 ;  /* 0x0000000000017941 */ /* 0x000fea0003800000 */
.L_x_6769:
[----:B------:R-:W-:Y:S01]  /*b1b0*/  ISETP.GE.AND P3, PT, R22, R4, PT ;  /* 0x000000041600720c */ /* 0x000fe20003f66270 */
[----:B------:R-:W-:-:S12]  /*b1c0*/  BSSY B1, `(.L_x_6771) ;  /* 0x0000011000017945 */ /* 0x000fd80003800000 */
[----:B------:R-:W-:Y:S05]  /*b1d0*/  @P3 BRA `(.L_x_6772) ;  /* 0x00000000003c3947 */ /* 0x000fea0003800000 */
[----:B------:R-:W2:Y:S01]  /*b1e0*/  @!P0 LDC.64 R54, c[0x0][0x2e8] ;  /* 0x0000ba00ff368b82 */ /* 0x000ea20000000a00 */
[----:B------:R-:W-:Y:S01]  /*b1f0*/  @!P0 IADD3 R46, P3, R20, R52, RZ ;  /* 0x00000034142e8210 */ /* 0x000fe20007f7e0ff */
[----:B0-----:R-:W-:Y:S01]  /*b200*/  @!P1 LDS.128 R48, [R5+0x23c00] ;  /* 0x023c000005309984 */ /* 0x001fe20000000c00 */
[----:B------:R-:W-:-:S03]  /*b210*/  ULDC.64 UR4, c[0x0][0x208] ;  /* 0x0000820000047ab9 */ /* 0x000fc60000000a00 */
[----:B------:R-:W-:Y:S01]  /*b220*/  @!P0 IMAD.X R47, R58, 0x1, R13, P3 ;  /* 0x000000013a2f8824 */ /* 0x000fe200018e060d */
[----:B------:R-:W-:Y:S01]  /*b230*/  @!P1 IADD3 R44, P3, R12, R52, RZ ;  /* 0x000000340c2c9210 */ /* 0x000fe20007f7e0ff */
[----:B------:R-:W0:Y:S04]  /*b240*/  @!P1 LDC.64 R56, c[0x0][0x2e8] ;  /* 0x0000ba00ff389b82 */ /* 0x000e280000000a00 */
[----:B------:R-:W-:Y:S01]  /*b250*/  @!P1 IMAD.X R45, R58, 0x1, R7, P3 ;  /* 0x000000013a2d9824 */ /* 0x000fe200018e0607 */
[----:B--2---:R-:W-:-:S04]  /*b260*/  @!P0 LEA R54, P3, R46, R54, 0x1 ;  /* 0x000000362e368211 */ /* 0x004fc800078608ff */
[----:B------:R-:W-:Y:S02]  /*b270*/  @!P0 LEA.HI.X R55, R46, R55, R47, 0x1, P3 ;  /* 0x000000372e378211 */ /* 0x000fe400018f0c2f */
[----:B0-----:R-:W-:-:S04]  /*b280*/  @!P1 LEA R56, P3, R44, R56, 0x1 ;  /* 0x000000382c389211 */ /* 0x001fc800078608ff */
[----:B------:R-:W-:Y:S02]  /*b290*/  @!P1 LEA.HI.X R57, R44, R57, R45, 0x1, P3 ;  /* 0x000000392c399211 */ /* 0x000fe400018f0c2d */
[----:B------:R-:W0:Y:S04]  /*b2a0*/  @!P0 LDS.128 R44, [R5+0x1e400] ;  /* 0x01e40000052c8984 */ /* 0x000e280000000c00 */
[----:B0-----:R2:W-:Y:S04]  /*b2b0*/  @!P0 STG.E.128 desc[UR4][R54.64], R44 ;  /* 0x0000002c36008986 */ /* 0x0015e8000c101d04 */
[----:B------:R2:W-:Y:S02]  /*b2c0*/  @!P1 STG.E.128 desc[UR4][R56.64], R48 ;  /* 0x0000003038009986 */ /* 0x0005e4000c101d04 */
.L_x_6772:
[----:B------:R-:W-:Y:S05]  /*b2d0*/  BSYNC B1 ;  /* 0x0000000000017941 */ /* 0x000fea0003800000 */
.L_x_6771:
[----:B--2---:R-:W-:Y:S01]  /*b2e0*/  VIADD R44, R22, 0x20 ;  /* 0x00000020162c7836 */ /* 0x004fe20000000000 */
[----:B------:R-:W-:Y:S04]  /*b2f0*/  BSSY B1, `(.L_x_6773) ;  /* 0x0000014000017945 */ /* 0x000fe80003800000 */
[----:B------:R-:W-:-:S13]  /*b300*/  ISETP.GE.AND P3, PT, R44, R4, PT ;  /* 0x000000042c00720c */ /* 0x000fda0003f66270 */
[----:B------:R-:W-:Y:S05]  /*b310*/  @P3 BRA `(.L_x_6774) ;  /* 0x0000000000443947 */ /* 0x000fea0003800000 */
[----:B------:R-:W2:Y:S01]  /*b320*/  @!P0 LDC.64 R54, c[0x0][0x2e8] ;  /* 0x0000ba00ff368b82 */ /* 0x000ea20000000a00 */
[----:B------:R-:W-:Y:S01]  /*b330*/  IADD3 R45, P3, R116, R52, RZ ;  /* 0x00000034742d7210 */ /* 0x000fe20007f7e0ff */
[----:B------:R-:W-:-:S04]  /*b340*/  ULDC.64 UR4, c[0x0][0x208] ;  /* 0x0000820000047ab9 */ /* 0x000fc80000000a00 */
[----:B------:R-:W-:Y:S01]  /*b350*/  IMAD.X R48, R58, 0x1, R117, P3 ;  /* 0x000000013a307824 */ /* 0x000fe200018e0675 */
[C---:B------:R-:W-:Y:S01]  /*b360*/  @!P0 IADD3 R46, P3, R45.reuse, R20, RZ ;  /* 0x000000142d2e8210 */ /* 0x040fe20007f7e0ff */
[----:B------:R-:W3:Y:S03]  /*b370*/  @!P1 LDC.64 R56, c[0x0][0x2e8] ;  /* 0x0000ba00ff389b82 */ /* 0x000ee60000000a00 */
[----:B------:R-:W-:Y:S02]  /*b380*/  @!P0 IADD3.X R47, R48, R13, RZ, P3, !PT ;  /* 0x0000000d302f8210 */ /* 0x000fe40001ffe4ff */
[----:B------:R-:W-:-:S05]  /*b390*/  @!P1 IADD3 R44, P3, R45, R12, RZ ;  /* 0x0000000c2d2c9210 */ /* 0x000fca0007f7e0ff */
[----:B------:R-:W-:Y:S02]  /*b3a0*/  @!P1 IMAD.X R45, R48, 0x1, R7, P3 ;  /* 0x00000001302d9824 */ /* 0x000fe400018e0607 */
[----:B0-----:R-:W-:Y:S01]  /*b3b0*/  @!P1 LDS.128 R48, [R5+0x24c00] ;  /* 0x024c000005309984 */ /* 0x001fe20000000c00 */
[----:B--2---:R-:W-:-:S04]  /*b3c0*/  @!P0 LEA R54, P3, R46, R54, 0x1 ;  /* 0x000000362e368211 */ /* 0x004fc800078608ff */
[----:B------:R-:W-:Y:S02]  /*b3d0*/  @!P0 LEA.HI.X R55, R46, R55, R47, 0x1, P3 ;  /* 0x000000372e378211 */ /* 0x000fe400018f0c2f */
[----:B---3--:R-:W-:-:S04]  /*b3e0*/  @!P1 LEA R56, P3, R44, R56, 0x1 ;  /* 0x000000382c389211 */ /* 0x008fc800078608ff */
[----:B------:R-:W-:Y:S02]  /*b3f0*/  @!P1 LEA.HI.X R57, R44, R57, R45, 0x1, P3 ;  /* 0x000000392c399211 */ /* 0x000fe400018f0c2d */
[----:B------:R-:W0:Y:S04]  /*b400*/  @!P0 LDS.128 R44, [R5+0x1f400] ;  /* 0x01f40000052c8984 */ /* 0x000e280000000c00 */
[----:B0-----:R2:W-:Y:S04]  /*b410*/  @!P0 STG.E.128 desc[UR4][R54.64], R44 ;  /* 0x0000002c36008986 */ /* 0x0015e8000c101d04 */
[----:B------:R2:W-:Y:S02]  /*b420*/  @!P1 STG.E.128 desc[UR4][R56.64], R48 ;  /* 0x0000003038009986 */ /* 0x0005e4000c101d04 */
.L_x_6774:
[----:B------:R-:W-:Y:S05]  /*b430*/  BSYNC B1 ;  /* 0x0000000000017941 */ /* 0x000fea0003800000 */
.L_x_6773:
[----:B--2---:R-:W-:Y:S01]  /*b440*/  VIADD R44, R22, 0x40 ;  /* 0x00000040162c7836 */ /* 0x004fe20000000000 */
[----:B------:R-:W-:Y:S04]  /*b450*/  BSSY B1, `(.L_x_6775) ;  /* 0x0000014000017945 */ /* 0x000fe80003800000 */
[----:B------:R-:W-:-:S13]  /*b460*/  ISETP.GE.AND P3, PT, R44, R4, PT ;  /* 0x000000042c00720c */ /* 0x000fda0003f66270 */
[----:B------:R-:W-:Y:S05]  /*b470*/  @P3 BRA `(.L_x_6776) ;  /* 0x0000000000443947 */ /* 0x000fea0003800000 */
[----:B------:R-:W2:Y:S01]  /*b480*/  @!P0 LDC.64 R54, c[0x0][0x2e8] ;  /* 0x0000ba00ff368b82 */ /* 0x000ea20000000a00 */
[----:B------:R-:W-:Y:S01]  /*b490*/  LEA R45, P3, R42, R52, 0x6 ;  /* 0x000000342a2d7211 */ /* 0x000fe200078630ff */
[----:B------:R-:W-:-:S04]  /*b4a0*/  ULDC.64 UR4, c[0x0][0x208] ;  /* 0x0000820000047ab9 */ /* 0x000fc80000000a00 */
[----:B------:R-:W-:Y:S01]  /*b4b0*/  IMAD.X R48, R58, 0x1, R140, P3 ;  /* 0x000000013a307824 */ /* 0x000fe200018e068c */
[C---:B------:R-:W-:Y:S01]  /*b4c0*/  @!P0 IADD3 R46, P3, R45.reuse, R20, RZ ;  /* 0x000000142d2e8210 */ /* 0x040fe20007f7e0ff */
[----:B------:R-:W3:Y:S04]  /*b4d0*/  @!P1 LDC.64 R56, c[0x0][0x2e8] ;  /* 0x0000ba00ff389b82 */ /* 0x000ee80000000a00 */
[----:B------:R-:W-:Y:S01]  /*b4e0*/  @!P0 IMAD.X R47, R48, 0x1, R13, P3 ;  /* 0x00000001302f8824 */ /* 0x000fe200018e060d */
[----:B------:R-:W-:-:S04]  /*b4f0*/  @!P1 IADD3 R44, P3, R45, R12, RZ ;  /* 0x0000000c2d2c9210 */ /* 0x000fc80007f7e0ff */
[----:B------:R-:W-:Y:S02]  /*b500*/  @!P1 IADD3.X R45, R48, R7, RZ, P3, !PT ;  /* 0x00000007302d9210 */ /* 0x000fe40001ffe4ff */
        /* <DEDUP_REMOVED lines=8> */
.L_x_6776:
[----:B------:R-:W-:Y:S05]  /*b590*/  BSYNC B1 ;  /* 0x0000000000017941 */ /* 0x000fea0003800000 */
.L_x_6775:
[----:B--2---:R-:W-:Y:S01]  /*b5a0*/  VIADD R44, R22, 0x60 ;  /* 0x00000060162c7836 */ /* 0x004fe20000000000 */
[----:B------:R-:W-:Y:S04]  /*b5b0*/  BSSY B1, `(.L_x_6777) ;  /* 0x0000018000017945 */ /* 0x000fe80003800000 */
[----:B------:R-:W-:-:S13]  /*b5c0*/  ISETP.GE.AND P3, PT, R44, R4, PT ;  /* 0x000000042c00720c */ /* 0x000fda0003f66270 */
[----:B------:R-:W-:Y:S05]  /*b5d0*/  @P3 BRA `(.L_x_6778) ;  /* 0x0000000000543947 */ /* 0x000fea0003800000 */
[----:B------:R-:W2:Y:S01]  /*b5e0*/  LDC.64 R44, c[0x0][0x300] ;  /* 0x0000c000ff2c7b82 */ /* 0x000ea20000000a00 */
[----:B------:R-:W-:Y:S01]  /*b5f0*/  IMAD.MOV.U32 R46, RZ, RZ, R52 ;  /* 0x000000ffff2e7224 */ /* 0x000fe200078e0034 */
[----:B------:R-:W-:Y:S01]  /*b600*/  ULDC.64 UR4, c[0x0][0x208] ;  /* 0x0000820000047ab9 */ /* 0x000fe20000000a00 */
[----:B------:R-:W-:-:S05]  /*b610*/  IMAD.MOV.U32 R47, RZ, RZ, R58 ;  /* 0x000000ffff2f7224 */ /* 0x000fca00078e003a */
[----:B------:R-:W3:Y:S08]  /*b620*/  @!P0 LDC.64 R54, c[0x0][0x2e8] ;  /* 0x0000ba00ff368b82 */ /* 0x000ef00000000a00 */
[----:B------:R-:W4:Y:S01]  /*b630*/  @!P1 LDC.64 R56, c[0x0][0x2e8] ;  /* 0x0000ba00ff389b82 */ /* 0x000f220000000a00 */
[----:B--2---:R-:W-:-:S04]  /*b640*/  IMAD.WIDE.U32 R46, R44, 0x60, R46 ;  /* 0x000000602c2e7825 */ /* 0x004fc800078e002e */
[----:B------:R-:W-:-:S04]  /*b650*/  IMAD R45, R45, 0x60, RZ ;  /* 0x000000602d2d7824 */ /* 0x000fc800078e02ff */
[----:B------:R-:W-:Y:S01]  /*b660*/  IMAD.IADD R44, R47, 0x1, R45 ;  /* 0x000000012f2c7824 */ /* 0x000fe200078e022d */
[----:B------:R-:W-:-:S04]  /*b670*/  @!P0 IADD3 R45, P3, R20, R46, RZ ;  /* 0x0000002e142d8210 */ /* 0x000fc80007f7e0ff */
[----:B------:R-:W-:Y:S02]  /*b680*/  @!P0 IADD3.X R48, R44, R13, RZ, P3, !PT ;  /* 0x0000000d2c308210 */ /* 0x000fe40001ffe4ff */
[----:B------:R-:W-:-:S05]  /*b690*/  @!P1 IADD3 R46, P3, R12, R46, RZ ;  /* 0x0000002e0c2e9210 */ /* 0x000fca0007f7e0ff */
[----:B------:R-:W-:Y:S01]  /*b6a0*/  @!P1 IMAD.X R44, R44, 0x1, R7, P3 ;  /* 0x000000012c2c9824 */ /* 0x000fe200018e0607 */
[----:B---3--:R-:W-:-:S04]  /*b6b0*/  @!P0 LEA R54, P3, R45, R54, 0x1 ;  /* 0x000000362d368211 */ /* 0x008fc800078608ff */
[----:B------:R-:W-:Y:S02]  /*b6c0*/  @!P0 LEA.HI.X R55, R45, R55, R48, 0x1, P3 ;  /* 0x000000372d378211 */ /* 0x000fe400018f0c30 */
[C---:B----4-:R-:W-:Y:S01]  /*b6d0*/  @!P1 LEA R56, P3, R46.reuse, R56, 0x1 ;  /* 0x000000382e389211 */ /* 0x050fe200078608ff */
[----:B0-----:R-:W-:Y:S03]  /*b6e0*/  @!P1 LDS.128 R48, [R5+0x26c00] ;  /* 0x026c000005309984 */ /* 0x001fe60000000c00 */
[----:B------:R-:W-:Y:S02]  /*b6f0*/  @!P1 LEA.HI.X R57, R46, R57, R44, 0x1, P3 ;  /* 0x000000392e399211 */ /* 0x000fe400018f0c2c */
[----:B------:R-:W0:Y:S04]  /*b700*/  @!P0 LDS.128 R44, [R5+0x21400] ;  /* 0x02140000052c8984 */ /* 0x000e280000000c00 */
[----:B0-----:R2:W-:Y:S04]  /*b710*/  @!P0 STG.E.128 desc[UR4][R54.64], R44 ;  /* 0x0000002c36008986 */ /* 0x0015e8000c101d04 */
[----:B------:R2:W-:Y:S02]  /*b720*/  @!P1 STG.E.128 desc[UR4][R56.64], R48 ;  /* 0x0000003038009986 */ /* 0x0005e4000c101d04 */
.L_x_6778:
[----:B------:R-:W-:Y:S05]  /*b730*/  BSYNC B1 ;  /* 0x0000000000017941 */ /* 0x000fea0003800000 */
.L_x_6777:
        /* <DEDUP_REMOVED lines=21> */
.L_x_6780:
[----:B------:R-:W-:Y:S05]  /*b890*/  BSYNC B1 ;  /* 0x0000000000017941 */ /* 0x000fea0003800000 */
.L_x_6779:
[----:B--2---:R-:W-:-:S05]  /*b8a0*/  VIADD R44, R22, 0xa0 ;  /* 0x000000a0162c7836 */ /* 0x004fca0000000000 */
[----:B------:R-:W-:-:S13]  /*b8b0*/  ISETP.GE.AND P3, PT, R44, R4, PT ;  /* 0x000000042c00720c */ /* 0x000fda0003f66270 */
[----:B------:R-:W-:Y:S05]  /*b8c0*/  @P3 BRA `(.L_x_6732) ;  /* 0x0000000000503947 */ /* 0x000fea0003800000 */
[----:B------:R-:W2:Y:S01]  /*b8d0*/  LDC.64 R44, c[0x0][0x300] ;  /* 0x0000c000ff2c7b82 */ /* 0x000ea20000000a00 */
[----:B------:R-:W-:Y:S01]  /*b8e0*/  IMAD.MOV.U32 R53, RZ, RZ, R58 ;  /* 0x000000ffff357224 */ /* 0x000fe200078e003a */
[----:B------:R-:W-:-:S06]  /*b8f0*/  ULDC.64 UR4, c[0x0][0x208] ;  /* 0x0000820000047ab9 */ /* 0x000fcc0000000a00 */
[----:B------:R-:W3:Y:S01]  /*b900*/  @!P1 LDC.64 R54, c[0x0][0x2e8] ;  /* 0x0000ba00ff369b82 */ /* 0x000ee20000000a00 */
[----:B--2---:R-:W-:-:S04]  /*b910*/  IMAD.WIDE.U32 R52, R44, 0xa0, R52 ;  /* 0x000000a02c347825 */ /* 0x004fc800078e0034 */
[----:B------:R-:W-:Y:S01]  /*b920*/  IMAD R45, R45, 0xa0, RZ ;  /* 0x000000a02d2d7824 */ /* 0x000fe200078e02ff */
[----:B------:R-:W-:-:S03]  /*b930*/  @!P0 IADD3 R46, P3, R20, R52, RZ ;  /* 0x00000034142e8210 */ /* 0x000fc60007f7e0ff */
[----:B------:R-:W-:-:S04]  /*b940*/  IMAD.IADD R48, R53, 0x1, R45 ;  /* 0x0000000135307824 */ /* 0x000fc800078e022d */
[----:B------:R-:W-:Y:S01]  /*b950*/  @!P0 IMAD.X R47, R48, 0x1, R13, P3 ;  /* 0x00000001302f8824 */ /* 0x000fe200018e060d */
[----:B------:R-:W-:Y:S02]  /*b960*/  @!P1 IADD3 R44, P3, R12, R52, RZ ;  /* 0x000000340c2c9210 */ /* 0x000fe40007f7e0ff */
[----:B------:R-:W2:Y:S02]  /*b970*/  @!P0 LDC.64 R52, c[0x0][0x2e8] ;  /* 0x0000ba00ff348b82 */ /* 0x000ea40000000a00 */
        /* <DEDUP_REMOVED lines=9> */
.L_x_6732:
[----:B------:R-:W-:Y:S05]  /*ba10*/  BSYNC B0 ;  /* 0x0000000000007941 */ /* 0x000fea0003800000 */
.L_x_6674:
        /* <DEDUP_REMOVED lines=17> */
.L_x_6782:
[----:B------:R-:W-:Y:S05]  /*bb30*/  BSYNC B0 ;  /* 0x0000000000007941 */ /* 0x000fea0003800000 */
.L_x_6781:
[----:B------:R-:W1:Y:S01]  /*bb40*/  SYNCS.PHASECHK.TRANS64.TRYWAIT P2, [R3+URZ+0x348b0], R0 ;  /* 0x0348b000030075a7 */ /* 0x000e62000804017f */
[----:B------:R-:W-:Y:S01]  /*bb50*/  ULDC UR61, c[0x0][0x2f4] ;  /* 0x0000bd00003d7ab9 */ /* 0x000fe20000000800 */
[----:B------:R-:W-:Y:S01]  /*bb60*/  ULDC.64 UR38, c[0x0][0x328] ;  /* 0x0000ca0000267ab9 */ /* 0x000fe20000000a00 */
[----:B------:R-:W-:Y:S01]  /*bb70*/  ULDC.64 UR36, c[0x0][0x318] ;  /* 0x0000c60000247ab9 */ /* 0x000fe20000000a00 */
[----:B------:R-:W-:Y:S01]  /*bb80*/  BSSY B0, `(.L_x_6783) ;  /* 0x0000003000007945 */ /* 0x000fe20003800000 */
[----:B------:R-:W-:-:S03]  /*bb90*/  IMAD.WIDE R48, R24, 0xb0, R118 ;  /* 0x000000b018307825 */ /* 0x000fc600078e0276 */
[----:B-1----:R-:W-:Y:S05]  /*bba0*/  @!P2 BRA `(.L_x_6784) ;  /* 0x000001d80014a947 */ /* 0x002fea0003800000 */
.L_x_7057:
[----:B------:R-:W-:Y:S05]  /*bbb0*/  BSYNC B0 ;  /* 0x0000000000007941 */ /* 0x000fea0003800000 */
.L_x_6783:
[----:B------:R-:W-:Y:S01]  /*bbc0*/  ISETP.GE.AND P2, PT, R22, R4, PT ;  /* 0x000000041600720c */ /* 0x000fe20003f46270 */
[----:B------:R-:W-:-:S12]  /*bbd0*/  BSSY B0, `(.L_x_6785) ;  /* 0x0000011000007945 */ /* 0x000fd80003800000 */
[----:B------:R-:W-:Y:S05]  /*bbe0*/  @P2 BRA `(.L_x_6786) ;  /* 0x00000000003c2947 */ /* 0x000fea0003800000 */
[----:B------:R-:W-:Y:S01]  /*bbf0*/  IMAD R47, R49, UR38, RZ ;  /* 0x00000026312f7c24 */ /* 0x000fe2000f8e02ff */
[----:B------:R-:W-:Y:S01]  /*bc00*/  ULDC.64 UR4, c[0x0][0x208] ;  /* 0x0000820000047ab9 */ /* 0x000fe20000000a00 */
        /* <DEDUP_REMOVED lines=8> */
[----:B------:R-:W0:Y:S04]  /*bc90*/  @!P2 LDS.128 R44, [R5+0x400] ;  /* 0x00040000052ca984 */ /* 0x000e280000000c00 */
[----:B0-----:R-:W-:Y:S01]  /*bca0*/  @!P2 STG.E.128 desc[UR4][R50.64], R44 ;  /* 0x0000002c3200a986 */ /* 0x001fe2000c101d04 */
[----:B------:R-:W-:-:S13]  /*bcb0*/  ISETP.GE.AND P2, PT, R221, UR61, PT ;  /* 0x0000003ddd007c0c */ /* 0x000fda000bf46270 */
[----:B------:R-:W0:Y:S04]  /*bcc0*/  @!P2 LDS.128 R44, [R5+0x5c00] ;  /* 0x005c0000052ca984 */ /* 0x000e280000000c00 */
[----:B0-----:R2:W-:Y:S02]  /*bcd0*/  @!P2 STG.E.128 desc[UR4][R50.64+0x80], R44 ;  /* 0x0000802c3200a986 */ /* 0x0015e4000c101d04 */
.L_x_6786:
[----:B------:R-:W-:Y:S05]  /*bce0*/  BSYNC B0 ;  /* 0x0000000000007941 */ /* 0x000fea0003800000 */
.L_x_6785:
[----:B-1----:R-:W-:Y:S01]  /*bcf0*/  IADD3 R0, R22, 0x20, RZ ;  /* 0x0000002016007810 */ /* 0x002fe20007ffe0ff */
[----:B------:R-:W-:Y:S03]  /*bd00*/  BSSY B0, `(.L_x_6787) ;  /* 0x0000014000007945 */ /* 0x000fe60003800000 */
[----:B------:R-:W-:-:S13]  /*bd10*/  ISETP.GE.AND P2, PT, R0, R4, PT ;  /* 0x000000040000720c */ /* 0x000fda0003f46270 */
[----:B------:R-:W-:Y:S05]  /*bd20*/  @P2 BRA `(.L_x_6788) ;  /* 0x0000000000442947 */ /* 0x000fea0003800000 */
[----:B--2---:R-:W-:Y:S01]  /*bd30*/  IADD3 R47, P2, R48, 0x20, RZ ;  /* 0x00000020302f7810 */ /* 0x004fe20007f5e0ff */
[----:B0-----:R-:W-:Y:S01]  /*bd40*/  IMAD.MOV.U32 R44, RZ, RZ, R102 ;  /* 0x000000ffff2c7224 */ /* 0x001fe200078e0066 */
[----:B------:R-:W-:Y:S01]  /*bd50*/  ULDC.64 UR4, c[0x0][0x208] ;  /* 0x0000820000047ab9 */ /* 0x000fe20000000a00 */
[----:B------:R-:W-:Y:S02]  /*bd60*/  IMAD.MOV.U32 R45, RZ, RZ, R6 ;  /* 0x000000ffff2d7224 */ /* 0x000fe400078e0006 */
[----:B------:R-:W-:Y:S02]  /*bd70*/  IMAD.X R0, RZ, RZ, R49, P2 ;  /* 0x000000ffff007224 */ /* 0x000fe400010e0631 */
[----:B------:R-:W-:-:S04]  /*bd80*/  IMAD.WIDE.U32 R44, R47, UR38, R44 ;  /* 0x000000262f2c7c25 */ /* 0x000fc8000f8e002c */
[----:B------:R-:W-:Y:S01]  /*bd90*/  IMAD R0, R0, UR38, RZ ;  /* 0x0000002600007c24 */ /* 0x000fe2000f8e02ff */
[----:B------:R-:W-:-:S03]  /*bda0*/  LEA R50, P2, R44, UR36, 0x1 ;  /* 0x000000242c327c11 */ /* 0x000fc6000f8408ff */
[----:B------:R-:W-:-:S04]  /*bdb0*/  IMAD R47, R47, UR39, R0 ;  /* 0x000000272f2f7c24 */ /* 0x000fc8000f8e0200 */
[----:B------:R-:W-:-:S05]  /*bdc0*/  IMAD.IADD R45, R45, 0x1, R47 ;  /* 0x000000012d2d7824 */ /* 0x000fca00078e022f */
[----:B------:R-:W-:Y:S02]  /*bdd0*/  LEA.HI.X R51, R44, UR37, R45, 0x1, P2 ;  /* 0x000000252c337c11 */ /* 0x000fe400090f0c2d */
[----:B------:R-:W-:-:S13]  /*bde0*/  ISETP.GE.AND P2, PT, R16, UR61, PT ;  /* 0x0000003d10007c0c */ /* 0x000fda000bf46270 */
[----:B------:R-:W0:Y:S04]  /*bdf0*/  @!P2 LDS.128 R44, [R5+0x1400] ;  /* 0x00140000052ca984 */ /* 0x000e280000000c00 */
[----:B0-----:R-:W-:Y:S01]  /*be00*/  @!P2 STG.E.128 desc[UR4][R50.64], R44 ;  /* 0x0000002c3200a986 */ /* 0x001fe2000c101d04 */
[----:B------:R-:W-:-:S13]  /*be10*/  ISETP.GE.AND P2, PT, R221, UR61, PT ;  /* 0x0000003ddd007c0c */ /* 0x000fda000bf46270 */
[----:B------:R-:W0:Y:S04]  /*be20*/  @!P2 LDS.128 R44, [R5+0x6c00] ;  /* 0x006c0000052ca984 */ /* 0x000e280000000c00 */
[----:B0-----:R1:W-:Y:S02]  /*be30*/  @!P2 STG.E.128 desc[UR4][R50.64+0x80], R44 ;  /* 0x0000802c3200a986 */ /* 0x0013e4000c101d04 */
.L_x_6788:
[----:B------:R-:W-:Y:S05]  /*be40*/  BSYNC B0 ;  /* 0x0000000000007941 */ /* 0x000fea0003800000 */
.L_x_6787:
[----:B------:R-:W-:Y:S01]  /*be50*/  IADD3 R0, R22, 0x40, RZ ;  /* 0x0000004016007810 */ /* 0x000fe20007ffe0ff */
[----:B------:R-:W-:Y:S03]  /*be60*/  BSSY B0, `(.L_x_6789) ;  /* 0x0000014000007945 */ /* 0x000fe60003800000 */
[----:B------:R-:W-:-:S13]  /*be70*/  ISETP.GE.AND P2, PT, R0, R4, PT ;  /* 0x000000040000720c */ /* 0x000fda0003f46270 */
[----:B------:R-:W-:Y:S05]  /*be80*/  @P2 BRA `(.L_x_6790) ;  /* 0x0000000000442947 */ /* 0x000fea0003800000 */
[----:B-12---:R-:W-:Y:S01]  /*be90*/  IADD3 R47, P2, R48, 0x40, RZ ;  /* 0x00000040302f7810 */ /* 0x006fe20007f5e0ff */
        /* <DEDUP_REMOVED lines=16> */
.L_x_6790:
[----:B------:R-:W-:Y:S05]  /*bfa0*/  BSYNC B0 ;  /* 0x0000000000007941 */ /* 0x000fea0003800000 */
.L_x_6789:
[----:B------:R-:W-:Y:S01]  /*bfb0*/  IADD3 R0, R22, 0x60, RZ ;  /* 0x0000006016007810 */ /* 0x000fe20007ffe0ff */
[----:B------:R-:W-:Y:S03]  /*bfc0*/  BSSY B0, `(.L_x_6791) ;  /* 0x0000014000007945 */ /* 0x000fe60003800000 */
[----:B------:R-:W-:-:S13]  /*bfd0*/  ISETP.GE.AND P2, PT, R0, R4, PT ;  /* 0x000000040000720c */ /* 0x000fda0003f46270 */
[----:B------:R-:W-:Y:S05]  /*bfe0*/  @P2 BRA `(.L_x_6792) ;  /* 0x0000000000442947 */ /* 0x000fea0003800000 */
[----:B-123--:R-:W-:Y:S01]  /*bff0*/  IADD3 R47, P2, R48, 0x60, RZ ;  /* 0x00000060302f7810 */ /* 0x00efe20007f5e0ff */
        /* <DEDUP_REMOVED lines=16> */
.L_x_6792:
[----:B------:R-:W-:Y:S05]  /*c100*/  BSYNC B0 ;  /* 0x0000000000007941 */ /* 0x000fea0003800000 */
.L_x_6791:
[----:B------:R-:W-:Y:S01]  /*c110*/  IADD3 R0, R22, 0x80, RZ ;  /* 0x0000008016007810 */ /* 0x000fe20007ffe0ff */
[----:B------:R-:W-:Y:S03]  /*c120*/  BSSY B0, `(.L_x_6793) ;  /* 0x0000014000007945 */ /* 0x000fe60003800000 */
[----:B------:R-:W-:-:S13]  /*c130*/  ISETP.GE.AND P2, PT, R0, R4, PT ;  /* 0x000000040000720c */ /* 0x000fda0003f46270 */
[----:B------:R-:W-:Y:S05]  /*c140*/  @P2 BRA `(.L_x_6794) ;  /* 0x0000000000442947 */ /* 0x000fea0003800000 */
[----:B-1234-:R-:W-:Y:S01]  /*c150*/  IADD3 R47, P2, R48, 0x80, RZ ;  /* 0x00000080302f7810 */ /* 0x01efe20007f5e0ff */
        /* <DEDUP_REMOVED lines=16> */
.L_x_6794:
[----:B------:R-:W-:Y:S05]  /*c260*/  BSYNC B0 ;  /* 0x0000000000007941 */ /* 0x000fea0003800000 */
.L_x_6793:
[----:B------:R-:W-:Y:S01]  /*c270*/  IADD3 R0, R22, 0xa0, RZ ;  /* 0x000000a016007810 */ /* 0x000fe20007ffe0ff */
[----:B------:R-:W-:Y:S03]  /*c280*/  BSSY B0, `(.L_x_6795) ;  /* 0x0000014000007945 */ /* 0x000fe60003800000 */
[----:B------:R-:W-:-:S13]  /*c290*/  ISETP.GE.AND P2, PT, R0, R4, PT ;  /* 0x000000040000720c */ /* 0x000fda0003f46270 */
[----:B------:R-:W-:Y:S05]  /*c2a0*/  @P2 BRA `(.L_x_6796) ;  /* 0x0000000000442947 */ /* 0x000fea0003800000 */
[----:B01234-:R-:W-:Y:S01]  /*c2b0*/  IADD3 R47, P2, R48, 0xa0, RZ ;  /* 0x000000a0302f7810 */ /* 0x01ffe20007f5e0ff */
[----:B------:R-:W-:Y:S01]  /*c2c0*/  IMAD.MOV.U32 R44, RZ, RZ, R102 ;  /* 0x000000ffff2c7224 */ /* 0x000fe200078e0066 */
[----:B------:R-:W-:Y:S01]  /*c2d0*/  ULDC.64 UR4, c[0x0][0x208] ;  /* 0x0000820000047ab9 */ /* 0x000fe20000000a00 */
[----:B------:R-:W-:Y:S02]  /*c2e0*/  IMAD.MOV.U32 R45, RZ, RZ, R6 ;  /* 0x000000ffff2d7224 */ /* 0x000fe400078e0006 */
[----:B------:R-:W-:Y:S02]  /*c2f0*/  IMAD.X R48, RZ, RZ, R49, P2 ;  /* 0x000000ffff307224 */ /* 0x000fe400010e0631 */
[----:B------:R-:W-:-:S04]  /*c300*/  IMAD.WIDE.U32 R44, R47, UR38, R44 ;  /* 0x000000262f2c7c25 */ /* 0x000fc8000f8e002c */
[----:B------:R-:W-:-:S04]  /*c310*/  IMAD R48, R48, UR38, RZ ;  /* 0x0000002630307c24 */ /* 0x000fc8000f8e02ff */
[----:B------:R-:W-:Y:S01]  /*c320*/  IMAD R47, R47, UR39, R48 ;  /* 0x000000272f2f7c24 */ /* 0x000fe2000f8e0230 */
[----:B------:R-:W-:-:S03]  /*c330*/  LEA R48, P2, R44, UR36, 0x1 ;  /* 0x000000242c307c11 */ /* 0x000fc6000f8408ff */
        /* <DEDUP_REMOVED lines=8> */
.L_x_6796:
[----:B------:R-:W-:Y:S05]  /*c3c0*/  BSYNC B0 ;  /* 0x0000000000007941 */ /* 0x000fea0003800000 */
.L_x_6795:
[----:B------:R-:W5:Y:S01]  /*c3d0*/  LDL R0, [R1] ;  /* 0x0000000001007983 */ /* 0x000f620000100800 */
[----:B------:R-:W-:Y:S01]  /*c3e0*/  VIADD R23, R23, 0x1 ;  /* 0x0000000117177836 */ /* 0x000fe20000000000 */
[----:B------:R-:W-:Y:S01]  /*c3f0*/  @!P3 IADD3 R3, R3, 0x348c0, RZ ;  /* 0x000348c00303b810 */ /* 0x000fe20007ffe0ff */
        /* <DEDUP_REMOVED lines=11> */
[----:B-----5:R-:W-:Y:S02]  /*c4b0*/  LOP3.LUT P4, RZ, R0, 0x10, RZ, 0xc0, !PT ;  /* 0x0000001000ff7812 */ /* 0x020fe4000788c0ff */
[----:B------:R-:W-:-:S04]  /*c4c0*/  SEL R0, RZ, 0x1, P2 ;  /* 0x00000001ff007807 */ /* 0x000fc80001000000 */
[----:B------:R-:W-:-:S07]  /*c4d0*/  LOP3.LUT R223, R223, R0, RZ, 0x3c, !PT ;  /* 0x00000000dfdf7212 */ /* 0x000fce00078e3cff */
[----:B-1----:R-:W-:Y:S05]  /*c4e0*/  @P4 BRA `(.L_x_6797) ;  /* 0xffffff6800144947 */ /* 0x002fea000383ffff */
[----:B------:R-:W1:Y:S01]  /*c4f0*/  S2R R4, SR_TID.X ;  /* 0x0000000000047919 */ /* 0x000e620000002100 */
[----:B------:R-:W-:Y:S02]  /*c500*/  PLOP3.LUT P0, PT, PT, PT, PT, 0x8, 0x0 ;  /* 0x000000000000781c */ /* 0x000fe40003f0e170 */
[----:B-1----:R-:W-:-:S04]  /*c510*/  SHF.R.U32.HI R4, RZ, 0x7, R4 ;  /* 0x00000007ff047819 */ /* 0x002fc80000011604 */
[----:B------:R-:W-:-:S13]  /*c520*/  ISETP.NE.AND P4, PT, R4, 0x1, PT ;  /* 0x000000010400780c */ /* 0x000fda0003f85270 */
[----:B------:R-:W-:Y:S06]  /*c530*/  @!P4 BAR.ARV 0x9, 0x100 ;  /* 0x024400000000cb1d */ /* 0x000fec0000002000 */
.L_x_6669:
[----:B------:R-:W-:Y:S01]  /*c540*/  IMAD.MOV.U32 R3, RZ, RZ, RZ ;  /* 0x000000ffff037224 */ /* 0x000fe200078e00ff */
[----:B------:R-:W-:Y:S06]  /*c550*/  @P0 BRA `(.L_x_6798) ;  /* 0x00000000000c0947 */ /* 0x000fec0003800000 */
[----:B------:R-:W1:Y:S01]  /*c560*/  FENCE.VIEW.ASYNC.G ;  /* 0x00000000000073c6 */ /* 0x000e620000000100 */
[----:B------:R-:W-:Y:S05]  /*c570*/  WARPSYNC.ALL ;  /* 0x0000000000007948 */ /* 0x000fea0003800000 */
[----:B-1----:R-:W-:Y:S06]  /*c580*/  BAR.ARV 0xc, 0x180 ;  /* 0x0306000000007b1d */ /* 0x002fec0000002000 */
.L_x_6798:
[----:B------:R-:W2:Y:S01]  /*c590*/  LDL R0, [R1] ;  /* 0x0000000001007983 */ /* 0x000ea20000100800 */
[----:B------:R-:W-:Y:S01]  /*c5a0*/  BSSY B0, `(.L_x_6799) ;  /* 0x0000021000007945 */ /* 0x000fe20003800000 */
[----:B--2---:R-:W-:-:S13]  /*c5b0*/  LOP3.LUT P0, RZ, R0, 0x40, RZ, 0xc0, !PT ;  /* 0x0000004000ff7812 */ /* 0x004fda000780c0ff */
[----:B------:R-:W-:Y:S05]  /*c5c0*/  @!P0 BRA `(.L_x_6800) ;  /* 0x0000000000788947 */ /* 0x000fea0003800000 */
[----:B------:R-:W2:Y:S01]  /*c5d0*/  LDL R0, [R1+0x60] ;  /* 0x0000600001007983 */ /* 0x000ea20000100800 */
[----:B------:R-:W-:Y:S01]  /*c5e0*/  ULDC UR4, c[0x0][0x9f0] ;  /* 0x00027c0000047ab9 */ /* 0x000fe20000000800 */
[----:B--2---:R-:W-:-:S04]  /*c5f0*/  ISETP.NE.AND P0, PT, R0, RZ, PT ;  /* 0x000000ff0000720c */ /* 0x004fc80003f05270 */
        /* <DEDUP_REMOVED lines=27> */
.L_x_6800:
[----:B------:R-:W-:Y:S05]  /*c7b0*/  BSYNC B0 ;  /* 0x0000000000007941 */ /* 0x000fea0003800000 */
.L_x_6799:
        /* <DEDUP_REMOVED lines=20> */
[----:B0--34-:R-:W-:Y:S02]  /*c900*/  CS2R R50, SRZ ;  /* 0x0000000000327805 */ /* 0x019fe4000001ff00 */
        /* <DEDUP_REMOVED lines=13> */
[----:B--2---:R-:W-:Y:S02]  /*c9e0*/  IMAD R4, R0, R3, RZ ;  /* 0x0000000300047224 */ /* 0x004fe400078e02ff */
[----:B------:R-:W-:-:S03]  /*c9f0*/  IMAD.MOV.U32 R0, RZ, RZ, RZ ;  /* 0x000000ffff007224 */ /* 0x000fc600078e00ff */
[----:B------:R0:W-:Y:S01]  /*ca00*/  STL [R1+0x4], R4 ;  /* 0x0000040401007387 */ /* 0x0001e20000100800 */
[----:B------:R-:W-:Y:S01]  /*ca10*/  VIADDMNMX R160, R4, R3, R160, PT ;  /* 0x0000000304a07246 */ /* 0x000fe200038001a0 */
[----:B------:R-:W-:-:S03]  /*ca20*/  IMAD.MOV.U32 R3, RZ, RZ, RZ ;  /* 0x000000ffff037224 */ /* 0x000fc600078e00ff */
[----:B------:R-:W-:-:S13]  /*ca30*/  ISETP.GT.AND P1, PT, R160, R4, PT ;  /* 0x00000004a000720c */ /* 0x000fda0003f24270 */
[----:B0-----:R-:W-:Y:S05]  /*ca40*/  @!P1 BRA `(.L_x_6801) ;  /* 0x0000011800449947 */ /* 0x001fea0003800000 */
[----:B------:R-:W-:-:S03]  /*ca50*/  UMOV UR4, 0xffffffff ;  /* 0xffffffff00047882 */ /* 0x000fc60000000000 */
[----:B------:R-:W-:Y:S05]  /*ca60*/  BRA.DIV UR4, `(.L_x_6802) ;  /* 0x000001ca04787947 */ /* 0x000fea000b800000 */
[----:B------:R-:W0:Y:S02]  /*ca70*/  S2R R3, SR_TID.X ;  /* 0x0000000000037919 */ /* 0x000e240000002100 */
[----:B0-----:R-:W-:-:S05]  /*ca80*/  VIADD R3, R3, 0xffffff80 ;  /* 0xffffff8003037836 */ /* 0x001fca0000000000 */
[----:B------:R-:W-:-:S04]  /*ca90*/  SHF.R.S32.HI R0, RZ, 0x1f, R3 ;  /* 0x0000001fff007819 */ /* 0x000fc80000011403 */
[----:B------:R-:W-:-:S04]  /*caa0*/  LEA.HI R0, R0, R3, RZ, 0x7 ;  /* 0x0000000300007211 */ /* 0x000fc800078f38ff */
[----:B------:R-:W-:-:S06]  /*cab0*/  SHF.R.S32.HI R0, RZ, 0x7, R0 ;  /* 0x00000007ff007819 */ /* 0x000fcc0000011400 */
[----:B------:R-:W0:Y:S04]  /*cac0*/  SHFL.IDX PT, R0, R0, RZ, 0x1f ;  /* 0x00001fff00007589 */ /* 0x000e2800000e0000 */
[----:B0-----:R1:W-:Y:S02]  /*cad0*/  STL [R1+0x18], R0 ;  /* 0x0000180001007387 */ /* 0x0013e40000100800 */
.L_x_7060:
[----:B-1----:R-:W2:Y:S04]  /*cae0*/  LDL R0, [R1+0x78] ;  /* 0x0000780001007983 */ /* 0x002ea80000100800 */
[----:B------:R-:W3:Y:S01]  /*caf0*/  LDL R3, [R1+0x18] ;  /* 0x0000180001037983 */ /* 0x000ee20000100800 */
[----:B--2---:R-:W-:Y:S02]  /*cb00*/  R2UR UR4, R0 ;  /* 0x00000000000472ca */ /* 0x004fe400000e0000 */
[----:B---3--:R-:W-:-:S04]  /*cb10*/  LEA.HI R0, R3, R3, RZ, 0x1 ;  /* 0x0000000303007211 */ /* 0x008fc800078f08ff */
[----:B------:R-:W-:-:S07]  /*cb20*/  LOP3.LUT R0, R0, 0x1e, RZ, 0xc0, !PT ;  /* 0x0000001e00007812 */ /* 0x000fce00078ec0ff */
[----:B------:R-:W-:Y:S01]  /*cb30*/  ULOP3.LUT UP0, URZ, UR4, 0x9f, URZ, 0xc0, !UPT ;  /* 0x0000009f043f7892 */ /* 0x000fe2000f80c03f */
[----:B------:R-:W-:-:S05]  /*cb40*/  IADD3 R0, R3, -R0, RZ ;  /* 0x8000000003007210 */ /* 0x000fca0007ffe0ff */
[----:B------:R-:W-:Y:S02]  /*cb50*/  PLOP3.LUT P0, PT, PT, PT, UP0, 0x80, 0x0 ;  /* 0x000000000000781c */ /* 0x000fe40003f0f008 */
[----:B------:R-:W-:-:S04]  /*cb60*/  LEA R0, R0, UR4, 0xd ;  /* 0x0000000400007c11 */ /* 0x000fc8000f8e68ff */
[----:B------:R-:W-:-:S04]  /*cb70*/  SHF.R.U32.HI R0, RZ, 0x4, R0 ;  /* 0x00000004ff007819 */ /* 0x000fc80000011600 */
[----:B------:R-:W-:-:S03]  /*cb80*/  LOP3.LUT R28, R0, 0x3fff, RZ, 0xc0, !PT ;  /* 0x00003fff001c7812 */ /* 0x000fc600078ec0ff */
[----:B------:R-:W-:Y:S05]  /*cb90*/  @!P0 BRA `(.L_x_6803) ;  /* 0x0000000000408947 */ /* 0x000fea0003800000 */
[----:B------:R-:W-:Y:S01]  /*cba0*/  MOV R0, 0x0 ;  /* 0x0000000000007802 */ /* 0x000fe20000000f00 */
[----:B------:R-:W-:Y:S01]  /*cbb0*/  ULDC.64 UR4, c[0x4][0x1b8] ;  /* 0x01006e0000047ab9 */ /* 0x000fe20000000a00 */
[----:B------:R-:W-:Y:S01]  /*cbc0*/  ULDC.64 UR6, c[0x4][0x1c0] ;  /* 0x0100700000067ab9 */ /* 0x000fe20000000a00 */
[----:B------:R-:W-:Y:S01]  /*cbd0*/  IMAD.U32 R4, RZ, RZ, UR4 ;  /* 0x00000004ff047e24 */ /* 0x000fe2000f8e00ff */
[----:B0-----:R0:W1:Y:S01]  /*cbe0*/  LDC.64 R14, c[0x4][R0] ;  /* 0x01000000000e7b82 */ /* 0x0010620000000a00 */
        /* <DEDUP_REMOVED lines=10> */
[----:B-1---5:R-:W-:Y:S05]  /*cc90*/  CALL.ABS.NOINC R14 ;  /* 0x000000000e007343 */ /* 0x022fea0003c00000 */
.L_x_6803:
        /* <DEDUP_REMOVED lines=8> */
[----:B------:R1:W2:Y:S03]  /*cd20*/  SYNCS.PHASECHK.TRANS64.TRYWAIT P0, [R2+URZ+0x34800], R3 ;  /* 0x03480003020075a7 */ /* 0x0002a6000800017f */
[----:B--2---:R-:W-:Y:S05]  /*cd30*/  @!P0 NANOSLEEP.SYNCS 0x989680 ;  /* 0x009896800000895d */ /* 0x004fea0003900000 */
[----:B------:R-:W2:Y:S01]  /*cd40*/  @!P0 SYNCS.PHASECHK.TRANS64 P0, [R2+URZ+0x34800], R3 ;  /* 0x03480003020085a7 */ /* 0x000ea2000800007f */
[----:B------:R-:W-:Y:S04]  /*cd50*/  BSSY B0, `(.L_x_6805) ;  /* 0x0000006000007945 */ /* 0x000fe80003800000 */
[----:B--2---:R-:W-:Y:S05]  /*cd60*/  @P0 BRA `(.L_x_6806) ;  /* 0x0000000000100947 */ /* 0x004fea0003800000 */
.L_x_6807:
[----:B--2---:R2:W3:Y:S02]  /*cd70*/  SYNCS.PHASECHK.TRANS64.TRYWAIT P0, [R2+URZ+0x34800], R3 ;  /* 0x03480003020075a7 */ /* 0x0044e4000800017f */
[----:B---3--:R-:W-:Y:S05]  /*cd80*/  @!P0 NANOSLEEP.SYNCS 0x989680 ;  /* 0x009896800000895d */ /* 0x008fea0003900000 */
[----:B------:R-:W3:Y:S02]  /*cd90*/  @!P0 SYNCS.PHASECHK.TRANS64 P0, [R2+URZ+0x34800], R3 ;  /* 0x03480003020085a7 */ /* 0x000ee4000800007f */
[----:B---3--:R-:W-:Y:S05]  /*cda0*/  @!P0 BRA `(.L_x_6807) ;  /* 0xfffffffc00f08947 */ /* 0x008fea000383ffff */
.L_x_6806:
[----:B------:R-:W-:Y:S05]  /*cdb0*/  BSYNC B0 ;  /* 0x0000000000007941 */ /* 0x000fea0003800000 */
.L_x_6805:
[----:B------:R-:W-:Y:S05]  /*cdc0*/  BRA `(.L_x_6808) ;  /* 0x0000003c00287947 */ /* 0x000fea0003800000 */
.L_x_6804:
[----:B------:R-:W2:Y:S01]  /*cdd0*/  LDL R29, [R1+0x78] ;  /* 0x00007800011d7983 */ /* 0x000ea20000100800 */
[----:B-----5:R-:W-:Y:S01]  /*cde0*/  SHF.R.S32.HI R0, RZ, 0x1f, R147 ;  /* 0x0000001fff007819 */ /* 0x020fe20000011493 */
[----:B------:R-:W-:Y:S01]  /*cdf0*/  ULDC.64 UR4, c[0x0][0x3f8] ;  /* 0x0000fe0000047ab9 */ /* 0x000fe20000000a00 */
[----:B------:R-:W-:Y:S01]  /*ce00*/  ULDC.64 UR6, c[0x0][0x408] ;  /* 0x0001020000067ab9 */ /* 0x000fe20000000a00 */
[----:B------:R-:W-:-:S04]  /*ce10*/  IMAD.WIDE.U32 R4, R147, UR4, RZ ;  /* 0x0000000493047c25 */ /* 0x000fc8000f8e00ff */
[C---:B------:R-:W-:Y:S02]  /*ce20*/  IMAD R6, R0.reuse, UR4, RZ ;  /* 0x0000000400067c24 */ /* 0x040fe4000f8e02ff */
[----:B------:R-:W-:Y:S02]  /*ce30*/  IMAD R0, R0, UR6, RZ ;  /* 0x0000000600007c24 */ /* 0x000fe4000f8e02ff */
[C---:B------:R-:W-:Y:S01]  /*ce40*/  IMAD R25, R147.reuse, UR5, R6 ;  /* 0x0000000593197c24 */ /* 0x040fe2000f8e0206 */
[----:B------:R-:W-:Y:S01]  /*ce50*/  ULDC.64 UR4, c[0x0][0x3e8] ;  /* 0x0000fa0000047ab9 */ /* 0x000fe20000000a00 */
[C---:B------:R-:W-:Y:S01]  /*ce60*/  IMAD R27, R147.reuse, UR7, R0 ;  /* 0x00000007931b7c24 */ /* 0x040fe2000f8e0200 */
[----:B------:R-:W-:Y:S01]  /*ce70*/  LEA R24, P0, R4, UR4, 0x1 ;  /* 0x0000000404187c11 */ /* 0x000fe2000f8008ff */
[----:B------:R-:W-:Y:S01]  /*ce80*/  IMAD.WIDE.U32 R6, R147, UR6, RZ ;  /* 0x0000000693067c25 */ /* 0x000fe2000f8e00ff */
[----:B------:R-:W-:-:S03]  /*ce90*/  ULDC.64 UR6, c[0x0][0x400] ;  /* 0x0001000000067ab9 */ /* 0x000fc60000000a00 */
[----:B------:R-:W-:Y:S01]  /*cea0*/  IMAD.IADD R25, R25, 0x1, R5 ;  /* 0x0000000119197824 */ /* 0x000fe200078e0205 */
[----:B------:R-:W-:Y:S01]  /*ceb0*/  LEA R26, P1, R6, UR6, 0x1 ;  /* 0x00000006061a7c11 */ /* 0x000fe2000f8208ff */
[----:B------:R-:W-:-:S03]  /*cec0*/  IMAD.IADD R27, R27, 0x1, R7 ;  /* 0x000000011b1b7824 */ /* 0x000fc600078e0207 */
[----:B------:R-:W-:Y:S02]  /*ced0*/  LEA.HI.X R25, R4, UR5, R25, 0x1, P0 ;  /* 0x0000000504197c11 */ /* 0x000fe400080f0c19 */
[----:B------:R-:W-:Y:S02]  /*cee0*/  LEA.HI.X R27, R6, UR7, R27, 0x1, P1 ;  /* 0x00000007061b7c11 */ /* 0x000fe400088f0c1b */
[----:B--2---:R-:W-:-:S13]  /*cef0*/  R2UR UR8, R29 ;  /* 0x000000001d0872ca */ /* 0x004fda00000e0000 */
[----:B------:R-:W-:-:S06]  /*cf00*/  ULOP3.LUT UP0, URZ, UR8, 0x3ff, URZ, 0xc0, !UPT ;  /* 0x000003ff083f7892 */ /* 0x000fcc000f80c03f */
[----:B------:R-:W-:-:S13]  /*cf10*/  PLOP3.LUT P2, PT, PT, PT, UP0, 0x80, 0x0 ;  /* 0x000000000000781c */ /* 0x000fda0003f4f008 */
        /* <DEDUP_REMOVED lines=8> */
[----:B------:R-:W-:Y:S01]  /*cfa0*/  MOV R6, UR6 ;  /* 0x0000000600067c02 */ /* 0x000fe20008000f00 */
[----:B------:R-:W-:Y:S01]  /*cfb0*/  IMAD.U32 R7, RZ, RZ, UR7 ;  /* 0x00000007ff077e24 */ /* 0x000fe2000f8e00ff */
[----:B------:R-:W-:Y:S01]  /*cfc0*/  MOV R12, 0x1 ;  /* 0x00000001000c7802 */ /* 0x000fe20000000f00 */
[----:B------:R-:W-:-:S02]  /*cfd0*/  IMAD.U32 R10, RZ, RZ, UR4 ;  /* 0x00000004ff0a7e24 */ /* 0x000fc4000f8e00ff */
[----:B------:R-:W-:Y:S02]  /*cfe0*/  IMAD.U32 R11, RZ, RZ, UR5 ;  /* 0x00000005ff0b7e24 */ /* 0x000fe4000f8e00ff */
[----:B------:R-:W-:Y:S02]  /*cff0*/  IMAD.MOV.U32 R8, RZ, RZ, 0x70 ;  /* 0x00000070ff087424 */ /* 0x000fe400078e00ff */
[----:B0-----:R-:W-:-:S07]  /*d000*/  IMAD.MOV.U32 R13, RZ, RZ, RZ ;  /* 0x000000ffff0d7224 */ /* 0x001fce00078e00ff */
[----:B------:R-:W-:-:S07]  /*d010*/  LEPC R20, `(.L_x_6809) ;  /* 0x000000001014794e */ /* 0x000fce0000000000 */
[----:B-1----:R-:W-:Y:S05]  /*d020*/  CALL.ABS.NOINC R14 ;  /* 0x000000000e007343 */ /* 0x002fea0003c00000 */
.L_x_6809:
[----:B------:R-:W2:Y:S01]  /*d030*/  LDL R20, [R1+0x38] ;  /* 0x0000380001147983 */ /* 0x000ea20000100800 */
[----:B------:R-:W-:Y:S01]  /*d040*/  ULDC.U8 UR4, c[0x0][0x410] ;  /* 0x0001040000047ab9 */ /* 0x000fe20000000000 */
[----:B------:R-:W-:Y:S01]  /*d050*/  R2UR UR5, R29 ;  /* 0x000000001d0572ca */ /* 0x000fe200000e0000 */
[----:B------:R-:W-:Y:S01]  /*d060*/  BSSY B0, `(.L_x_6810) ;  /* 0x0000398000007945 */ /* 0x000fe20003800000 */
[----:B------:R-:W-:Y:S01]  /*d070*/  ISETP.NE.AND P0, PT, RZ, UR4, PT ;  /* 0x00000004ff007c0c */ /* 0x000fe2000bf05270 */
[----:B------:R-:W-:-:S10]  /*d080*/  IMAD R5, R149, 0x80, R22 ;  /* 0x0000008095057824 */ /* 0x000fd400078e0216 */
[----:B--2---:R-:W-:Y:S02]  /*d090*/  LEA R21, R20, UR5, 0x1 ;  /* 0x0000000514157c11 */ /* 0x004fe4000f8e08ff */
[----:B------:R-:W-:Y:S05]  /*d0a0*/  @!P0 BRA `(.L_x_6811) ;  /* 0x0000001800ac8947 */ /* 0x000fea0003800000 */
[----:B------:R-:W-:-:S03]  /*d0b0*/  UMOV UR4, 0xffffffff ;  /* 0xffffffff00047882 */ /* 0x000fc60000000000 */
[----:B------:R-:W-:Y:S05]  /*d0c0*/  BRA.DIV UR4, `(.L_x_6812) ;  /* 0x000001c604207947 */ /* 0x000fea000b800000 */
[----:B------:R1:W2:Y:S04]  /*d0d0*/  SHFL.IDX PT, R0, R25, RZ, 0x181f ;  /* 0x00181fff19007589 */ /* 0x0002a800000e0000 */
[----:B------:R1:W3:Y:S04]  /*d0e0*/  SHFL.IDX PT, R3, R24, RZ, 0x181f ;  /* 0x00181fff18037589 */ /* 0x0002e800000e0000 */
[----:B------:R1:W4:Y:S04]  /*d0f0*/  SHFL.IDX PT, R4, R27, RZ, 0x181f ;  /* 0x00181fff1b047589 */ /* 0x00032800000e0000 */
[----:B0-----:R1:W0:Y:S02]  /*d100*/  SHFL.IDX PT, R14, R26, RZ, 0x181f ;  /* 0x00181fff1a0e7589 */ /* 0x00122400000e0000 */
.L_x_7066:
[----:B------:R-:W5:Y:S01]  /*d110*/  LDL R7, [R1+0x68] ;  /* 0x0000680001077983 */ /* 0x000f620000100800 */
[----:B------:R-:W-:Y:S01]  /*d120*/  ULDC UR4, c[0x0][0x448] ;  /* 0x0001120000047ab9 */ /* 0x000fe20000000800 */
[----:B------:R-:W-:Y:S01]  /*d130*/  BSSY B1, `(.L_x_6813) ;  /* 0x0000026000017945 */ /* 0x000fe20003800000 */
[----:B------:R-:W-:Y:S01]  /*d140*/  IMAD R20, R161, UR4, RZ ;  /* 0x00000004a1147c24 */ /* 0x000fe2000f8e02ff */
[----:B------:R-:W-:Y:S02]  /*d150*/  CS2R R8, SRZ ;  /* 0x0000000000087805 */ /* 0x000fe4000001ff00 */
[----:B------:R-:W-:Y:S02]  /*d160*/  CS2R R10, SRZ ;  /* 0x00000000000a7805 */ /* 0x000fe4000001ff00 */
[----:B------:R-:W-:Y:S02]  /*d170*/  CS2R R12, SRZ ;  /* 0x00000000000c7805 */ /* 0x000fe4000001ff00 */
[----:B------:R-:W-:-:S02]  /*d180*/  ISETP.GE.AND P0, PT, R5, R20, PT ;  /* 0x000000140500720c */ /* 0x000fc40003f06270 */
[----:B-----5:R-:W-:-:S04]  /*d190*/  LEA.HI R6, R7, R7, RZ, 0x1 ;  /* 0x0000000707067211 */ /* 0x020fc800078f08ff */
[----:B------:R-:W-:-:S05]  /*d1a0*/  LOP3.LUT R6, R6, 0xfffffffe, RZ, 0xc0, !PT ;  /* 0xfffffffe06067812 */ /* 0x000fca00078ec0ff */
[----:B------:R-:W-:Y:S01]  /*d1b0*/  IMAD.IADD R5, R7, 0x1, -R6 ;  /* 0x0000000107057824 */ /* 0x000fe200078e0a06 */
[----:B------:R-:W-:-:S04]  /*d1c0*/  CS2R R6, SRZ ;  /* 0x0000000000067805 */ /* 0x000fc8000001ff00 */
[----:B------:R-:W-:Y:S01]  /*d1d0*/  SHF.L.U32 R5, R5, 0x1f, RZ ;  /* 0x0000001f05057819 */ /* 0x000fe200000006ff */
[----:B------:R-:W-:Y:S06]  /*d1e0*/  @P0 BRA `(.L_x_6814) ;  /* 0x0000000000680947 */ /* 0x000fec0003800000 */
[----:B------:R-:W-:Y:S01]  /*d1f0*/  ULDC UR4, c[0x0][0x3f4] ;  /* 0x0000fd0000047ab9 */ /* 0x000fe20000000800 */
[----:B------:R-:W-:Y:S01]  /*d200*/  IMAD.SHL.U32 R30, R220, 0x2, RZ ;  /* 0x00000002dc1e7824 */ /* 0x000fe200078e00ff */
[----:B------:R-:W-:Y:S02]  /*d210*/  ISETP.GE.AND P4, PT, R18, UR4, PT ;  /* 0x0000000412007c0c */ /* 0x000fe4000bf86270 */
[----:B------:R-:W-:Y:S02]  /*d220*/  CS2R R12, SRZ ;  /* 0x00000000000c7805 */ /* 0x000fe4000001ff00 */
[----:B------:R-:W-:Y:S02]  /*d230*/  ISETP.GE.AND P5, PT, R220, UR4, PT ;  /* 0x00000004dc007c0c */ /* 0x000fe4000bfa6270 */
[----:B------:R-:W-:Y:S01]  /*d240*/  SHF.R.S32.HI R7, RZ, 0x1f, R220 ;  /* 0x0000001fff077819 */ /* 0x000fe200000114dc */
[----:B------:R-:W-:Y:S01]  /*d250*/  ULDC.64 UR6, c[0x0][0x208] ;  /* 0x0000820000067ab9 */ /* 0x000fe20000000a00 */
[----:B------:R-:W-:-:S02]  /*d260*/  SHF.R.S32.HI R9, RZ, 0x1f, R18 ;  /* 0x0000001fff097819 */ /* 0x000fc40000011412 */
[----:B------:R-:W-:-:S03]  /*d270*/  SHF.L.U64.HI R7, R220, 0x1, R7 ;  /* 0x00000001dc077819 */ /* 0x000fc60000010207 */
[----:B------:R-:W-:-:S04]  /*d280*/  @!P4 SHF.L.U32 R15, R18, 0x1, RZ ;  /* 0x00000001120fc819 */ /* 0x000fc800000006ff */
[CC--:B-1-3--:R-:W-:Y:S02]  /*d290*/  @!P5 IADD3 R26, P2, R3.reuse, R30.reuse, RZ ;  /* 0x0000001e031ad210 */ /* 0x0cafe40007f5e0ff */
[----:B0-----:R-:W-:Y:S02]  /*d2a0*/  @!P5 IADD3 R30, P3, R14, R30, RZ ;  /* 0x0000001e0e1ed210 */ /* 0x001fe40007f7e0ff */
[-C--:B------:R-:W-:Y:S01]  /*d2b0*/  @!P4 IADD3 R24, P0, R3, R15.reuse, RZ ;  /* 0x0000000f0318c210 */ /* 0x080fe20007f1e0ff */
[--C-:B--2---:R-:W-:Y:S01]  /*d2c0*/  @!P5 IMAD.X R27, R0, 0x1, R7.reuse, P2 ;  /* 0x00000001001bd824 */ /* 0x104fe200010e0607 */
[----:B------:R-:W-:Y:S01]  /*d2d0*/  @!P4 IADD3 R14, P1, R14, R15, RZ ;  /* 0x0000000f0e0ec210 */ /* 0x000fe20007f3e0ff */
[----:B----4-:R-:W-:Y:S01]  /*d2e0*/  @!P5 IMAD.X R31, R4, 0x1, R7, P3 ;  /* 0x00000001041fd824 */ /* 0x010fe200018e0607 */
[----:B------:R-:W-:Y:S02]  /*d2f0*/  @!P4 SHF.L.U64.HI R3, R18, 0x1, R9 ;  /* 0x000000011203c819 */ /* 0x000fe40000010209 */
[----:B------:R-:W-:-:S02]  /*d300*/  CS2R R8, SRZ ;  /* 0x0000000000087805 */ /* 0x000fc4000001ff00 */
[----:B------:R-:W-:Y:S02]  /*d310*/  CS2R R10, SRZ ;  /* 0x00000000000a7805 */ /* 0x000fe4000001ff00 */
[----:B------:R-:W-:Y:S01]  /*d320*/  CS2R R6, SRZ ;  /* 0x0000000000067805 */ /* 0x000fe2000001ff00 */
[----:B------:R0:W5:Y:S01]  /*d330*/  @!P5 LD.E.64 R12, desc[UR6][R26.64] ;  /* 0x000000061a0cd980 */ /* 0x000162000c101b00 */
[--C-:B------:R-:W-:Y:S02]  /*d340*/  @!P4 IMAD.X R25, R0, 0x1, R3.reuse, P0 ;  /* 0x000000010019c824 */ /* 0x100fe400000e0603 */
[----:B------:R-:W-:Y:S01]  /*d350*/  @!P4 IMAD.X R15, R4, 0x1, R3, P1 ;  /* 0x00000001040fc824 */ /* 0x000fe200008e0603 */
[----:B------:R0:W5:Y:S04]  /*d360*/  @!P5 LD.E.64 R8, desc[UR6][R30.64] ;  /* 0x000000061e08d980 */ /* 0x000168000c101b00 */
[----:B------:R0:W5:Y:S04]  /*d370*/  @!P4 LD.E.64 R10, desc[UR6][R24.64] ;  /* 0x00000006180ac980 */ /* 0x000168000c101b00 */
[----:B------:R0:W5:Y:S02]  /*d380*/  @!P4 LD.E.64 R6, desc[UR6][R14.64] ;  /* 0x000000060e06c980 */ /* 0x000164000c101b00 */
.L_x_6814:
[----:B------:R-:W-:Y:S05]  /*d390*/  BSYNC B1 ;  /* 0x0000000000017941 */ /* 0x000fea0003800000 */
.L_x_6813:
[----:B------:R-:W4:Y:S01]  /*d3a0*/  SYNCS.PHASECHK.TRANS64.TRYWAIT P0, [R2+URZ+0x34800], R5 ;  /* 0x03480005020075a7 */ /* 0x000f22000800017f */
[----:B---3--:R-:W-:Y:S01]  /*d3b0*/  IMAD R3, R149, -0x80, R20 ;  /* 0xffffff8095037824 */ /* 0x008fe200078e0214 */
[--C-:B01---5:R-:W-:Y:S01]  /*d3c0*/  SHF.R.U64 R25, R12, 0x10, R13.reuse ;  /* 0x000000100c197819 */ /* 0x123fe2000000120d */
[--C-:B------:R-:W-:Y:S01]  /*d3d0*/  IMAD.MOV.U32 R15, RZ, RZ, R13.reuse ;  /* 0x000000ffff0f7224 */ /* 0x100fe200078e000d */
[----:B------:R-:W-:Y:S01]  /*d3e0*/  SHF.R.U32.HI R26, RZ, 0x10, R13 ;  /* 0x00000010ff1a7819 */ /* 0x000fe2000001160d */
[--C-:B------:R-:W-:Y:S01]  /*d3f0*/  IMAD.MOV.U32 R14, RZ, RZ, R11.reuse ;  /* 0x000000ffff0e7224 */ /* 0x100fe200078e000b */
[----:B--2---:R-:W-:Y:S01]  /*d400*/  MOV R0, R10 ;  /* 0x0000000a00007202 */ /* 0x004fe20000000f00 */
[----:B------:R-:W-:Y:S01]  /*d410*/  IMAD.MOV.U32 R13, RZ, RZ, R6 ;  /* 0x000000ffff0d7224 */ /* 0x000fe200078e0006 */
[----:B------:R-:W-:Y:S01]  /*d420*/  SHF.R.U64 R20, R10, 0x10, R11 ;  /* 0x000000100a147819 */ /* 0x000fe2000000120b */
[----:B------:R-:W-:Y:S01]  /*d430*/  IMAD.MOV.U32 R10, RZ, RZ, R12 ;  /* 0x000000ffff0a7224 */ /* 0x000fe200078e000c */
[----:B----4-:R-:W-:Y:S01]  /*d440*/  MOV R4, R7 ;  /* 0x0000000700047202 */ /* 0x010fe20000000f00 */
[----:B------:R-:W-:Y:S01]  /*d450*/  BSSY B1, `(.L_x_6815) ;  /* 0x0000012000017945 */ /* 0x000fe20003800000 */
[--C-:B------:R-:W-:Y:S01]  /*d460*/  SHF.R.U64 R27, R6, 0x10, R7.reuse ;  /* 0x00000010061b7819 */ /* 0x100fe20000001207 */
[----:B------:R-:W-:Y:S01]  /*d470*/  IMAD.MOV.U32 R6, RZ, RZ, R8 ;  /* 0x000000ffff067224 */ /* 0x000fe200078e0008 */
[----:B------:R-:W-:Y:S01]  /*d480*/  SHF.R.U32.HI R29, RZ, 0x10, R7 ;  /* 0x00000010ff1d7819 */ /* 0x000fe20000011607 */
[----:B------:R-:W-:Y:S01]  /*d490*/  IMAD.MOV.U32 R7, RZ, RZ, R9 ;  /* 0x000000ffff077224 */ /* 0x000fe200078e0009 */
[----:B------:R-:W-:-:S02]  /*d4a0*/  SHF.R.U32.HI R24, RZ, 0x10, R11 ;  /* 0x00000010ff187819 */ /* 0x000fc4000001160b */
[----:B------:R-:W-:Y:S02]  /*d4b0*/  VIMNMX R3, R3, 0x80, PT ;  /* 0x0000008003037848 */ /* 0x000fe40003fe0100 */
[--C-:B------:R-:W-:Y:S02]  /*d4c0*/  SHF.R.U64 R30, R8, 0x10, R9.reuse ;  /* 0x00000010081e7819 */ /* 0x100fe40000001209 */
[----:B------:R-:W-:Y:S02]  /*d4d0*/  SHF.R.U32.HI R31, RZ, 0x10, R9 ;  /* 0x00000010ff1f7819 */ /* 0x000fe40000011609 */
[----:B------:R-:W-:Y:S02]  /*d4e0*/  PRMT R11, R0, 0x5410, R14 ;  /* 0x00005410000b7816 */ /* 0x000fe4000000000e */
[----:B------:R-:W-:Y:S02]  /*d4f0*/  PRMT R12, R20, 0x5410, R24 ;  /* 0x00005410140c7816 */ /* 0x000fe40000000018 */
[----:B------:R-:W-:-:S02]  /*d500*/  PRMT R0, R10, 0x5410, R15 ;  /* 0x000054100a007816 */ /* 0x000fc4000000000f */
[----:B------:R-:W-:Y:S02]  /*d510*/  PRMT R8, R25, 0x5410, R26 ;  /* 0x0000541019087816 */ /* 0x000fe4000000001a */
[----:B------:R-:W-:Y:S02]  /*d520*/  ISETP.GE.AND P1, PT, R22, R3, PT ;  /* 0x000000031600720c */ /* 0x000fe40003f26270 */
[----:B------:R-:W-:Y:S02]  /*d530*/  PRMT R13, R13, 0x5410, R4 ;  /* 0x000054100d0d7816 */ /* 0x000fe40000000004 */
[----:B------:R-:W-:Y:S02]  /*d540*/  PRMT R14, R27, 0x5410, R29 ;  /* 0x000054101b0e7816 */ /* 0x000fe4000000001d */
[----:B------:R-:W-:Y:S01]  /*d550*/  PRMT R9, R6, 0x5410, R7 ;  /* 0x0000541006097816 */ /* 0x000fe20000000007 */
[----:B------:R-:W-:Y:S06]  /*d560*/  @!P0 BRA `(.L_x_6816) ;  /* 0x000001c000688947 */ /* 0x000fec0003800000 */
.L_x_7067:
[----:B------:R-:W-:Y:S05]  /*d570*/  BSYNC B1 ;  /* 0x0000000000017941 */ /* 0x000fea0003800000 */
.L_x_6815:
[----:B------:R-:W-:Y:S01]  /*d580*/  BSSY B1, `(.L_x_6817) ;  /* 0x0000056000017945 */ /* 0x000fe20003800000 */
[----:B------:R-:W-:-:S03]  /*d590*/  PRMT R10, R30, 0x5410, R31 ;  /* 0x000054101e0a7816 */ /* 0x000fc6000000001f */
[----:B------:R-:W-:Y:S05]  /*d5a0*/  @P1 BRA `(.L_x_6818) ;  /* 0x00000004004c1947 */ /* 0x000fea0003800000 */
[----:B0-----:R-:W0:Y:S01]  /*d5b0*/  LDC R5, c[0x0][0x3f4] ;  /* 0x0000fd00ff057b82 */ /* 0x001e220000000800 */
[----:B------:R-:W-:Y:S01]  /*d5c0*/  BSSY B2, `(.L_x_6819) ;  /* 0x000002a000027945 */ /* 0x000fe20003800000 */
[-C--:B0-----:R-:W-:Y:S02]  /*d5d0*/  ISETP.GE.AND P0, PT, R18, R5.reuse, PT ;  /* 0x000000051200720c */ /* 0x081fe40003f06270 */
[----:B------:R-:W-:-:S11]  /*d5e0*/  ISETP.GE.AND P1, PT, R220, R5, PT ;  /* 0x00000005dc00720c */ /* 0x000fd60003f26270 */
[----:B------:R-:W-:Y:S05]  /*d5f0*/  @P0 BRA `(.L_x_6820) ;  /* 0x0000000000980947 */ /* 0x000fea0003800000 */
        /* <DEDUP_REMOVED lines=9> */
[CC--:B------:R-:W-:Y:S01]  /*d690*/  FMUL.FTZ R32, R4.reuse, R29.reuse ;  /* 0x0000001d04207220 */ /* 0x0c0fe20000410000 */
[----:B------:R-:W-:Y:S01]  /*d6a0*/  FMUL.FTZ R4, R4, R26 ;  /* 0x0000001a04047220 */ /* 0x000fe20000410000 */
        /* <DEDUP_REMOVED lines=20> */
[----:B------:R-:W-:Y:S01]  /*d7f0*/  FFMA.FTZ R7, R25, R4, -R34 ;  /* 0x0000000419077223 */ /* 0x000fe20000010822 */
[----:B------:R-:W-:Y:S01]  /*d800*/  F2FP.F16.F32.PACK_AB R4, R29, R32 ;  /* 0x000000201d04723e */ /* 0x000fe200000000ff */
[----:B------:R-:W-:Y:S01]  /*d810*/  FFMA.FTZ R26, R25, R26, R33 ;  /* 0x0000001a191a7223 */ /* 0x000fe20000010021 */
[----:B------:R-:W-:Y:S02]  /*d820*/  F2FP.F16.F32.PACK_AB R5, R20, R31 ;  /* 0x0000001f1405723e */ /* 0x000fe400000000ff */
[----:B------:R-:W-:-:S02]  /*d830*/  F2FP.F16.F32.PACK_AB R6, R15, R6 ;  /* 0x000000060f06723e */ /* 0x000fc400000000ff */
[----:B------:R-:W-:-:S05]  /*d840*/  F2FP.F16.F32.PACK_AB R7, R26, R7 ;  /* 0x000000071a07723e */ /* 0x000fca00000000ff */
[----:B------:R0:W-:Y:S02]  /*d850*/  STS.128 [R21], R4 ;  /* 0x0000000415007388 */ /* 0x0001e40000000c00 */
.L_x_6820:
[----:B------:R-:W-:Y:S05]  /*d860*/  BSYNC B2 ;  /* 0x0000000000027941 */ /* 0x000fea0003800000 */
.L_x_6819:
        /* <DEDUP_REMOVED lines=38> */
[----:B------:R1:W-:Y:S02]  /*dad0*/  STS.128 [R21+0x4000], R4 ;  /* 0x0040000415007388 */ /* 0x0003e40000000c00 */
.L_x_6818:
[----:B------:R-:W-:Y:S05]  /*dae0*/  BSYNC B1 ;  /* 0x0000000000017941 */ /* 0x000fea0003800000 */
.L_x_6817:
[----:B01----:R-:W-:Y:S01]  /*daf0*/  VIADD R4, R22, 0x20 ;  /* 0x0000002016047836 */ /* 0x003fe20000000000 */
[----:B------:R-:W-:Y:S04]  /*db00*/  BSSY B1, `(.L_x_6821) ;  /* 0x0000056000017945 */ /* 0x000fe80003800000 */
[----:B------:R-:W-:-:S13]  /*db10*/  ISETP.GE.AND P0, PT, R4, R3, PT ;  /* 0x000000030400720c */ /* 0x000fda0003f06270 */
[----:B------:R-:W-:Y:S05]  /*db20*/  @P0 BRA `(.L_x_6822) ;  /* 0x00000004004c0947 */ /* 0x000fea0003800000 */
[----:B------:R-:W0:Y:S01]  /*db30*/  LDC R5, c[0x0][0x3f4] ;  /* 0x0000fd00ff057b82 */ /* 0x000e220000000800 */
[----:B------:R-:W-:Y:S01]  /*db40*/  BSSY B2, `(.L_x_6823) ;  /* 0x000002a000027945 */ /* 0x000fe20003800000 */
[-C--:B0-----:R-:W-:Y:S02]  /*db50*/  ISETP.GE.AND P0, PT, R18, R5.reuse, PT ;  /* 0x000000051200720c */ /* 0x081fe40003f06270 */
[----:B------:R-:W-:-:S11]  /*db60*/  ISETP.GE.AND P1, PT, R220, R5, PT ;  /* 0x00000005dc00720c */ /* 0x000fd60003f26270 */
[----:B------:R-:W-:Y:S05]  /*db70*/  @P0 BRA `(.L_x_6824) ;  /* 0x0000000000980947 */ /* 0x000fea0003800000 */
        /* <DEDUP_REMOVED lines=16> */
[C---:B------:R-:W-:Y:S01]  /*dc80*/  FMUL.FTZ R29, R32.reuse, R5 ;  /* 0x00000005201d7220 */ /* 0x040fe20000410000 */
[--C-:B------:R-:W-:Y:S02]  /*dc90*/  HADD2.F32 R25, -RZ, R7.reuse.H0_H0 ;  /* 0x20000007ff197230 */ /* 0x100fe40000004100 */
[----:B------:R-:W-:Y:S01]  /*dca0*/  FFMA.FTZ R15, R31, R15, R30 ;  /* 0x0000000f1f0f7223 */ /* 0x000fe2000001001e */
[-C--:B------:R-:W-:Y:S01]  /*dcb0*/  FFMA.FTZ R5, R32, R20.reuse, -R27 ;  /* 0x0000001420057223 */ /* 0x080fe2000001081b */
[----:B------:R-:W-:Y:S02]  /*dcc0*/  HADD2.F32 R6, -RZ, R6.H1_H1 ;  /* 0x30000006ff067230 */ /* 0x000fe40000004100 */
[----:B------:R-:W-:Y:S01]  /*dcd0*/  FFMA.FTZ R20, R34, R20, R29 ;  /* 0x0000001422147223 */ /* 0x000fe2000001001d */
[----:B------:R-:W-:Y:S01]  /*dce0*/  HADD2.F32 R7, -RZ, R7.H1_H1 ;  /* 0x30000007ff077230 */ /* 0x000fe20000004100 */
[----:B------:R-:W-:Y:S01]  /*dcf0*/  F2FP.F16.F32.PACK_AB R4, R15, R4 ;  /* 0x000000040f04723e */ /* 0x000fe200000000ff */
[----:B------:R-:W-:-:S02]  /*dd00*/  HADD2.F32 R32, -RZ, R11.H1_H1 ;  /* 0x3000000bff207230 */ /* 0x000fc40000004100 */
[-C--:B------:R-:W-:Y:S01]  /*dd10*/  FMUL.FTZ R27, R36, R6.reuse ;  /* 0x00000006241b7220 */ /* 0x080fe20000410000 */
[----:B------:R-:W-:Y:S02]  /*dd20*/  HADD2.F32 R31, -RZ, R12.H1_H1 ;  /* 0x3000000cff1f7230 */ /* 0x000fe40000004100 */
[----:B------:R-:W-:Y:S01]  /*dd30*/  FMUL.FTZ R26, R33, R7 ;  /* 0x00000007211a7220 */ /* 0x000fe20000410000 */
[----:B------:R-:W-:Y:S01]  /*dd40*/  F2FP.F16.F32.PACK_AB R5, R20, R5 ;  /* 0x000000051405723e */ /* 0x000fe200000000ff */
[C---:B------:R-:W-:Y:S01]  /*dd50*/  FMUL.FTZ R29, R32.reuse, R6 ;  /* 0x00000006201d7220 */ /* 0x040fe20000410000 */
[-C--:B------:R-:W-:Y:S01]  /*dd60*/  FFMA.FTZ R6, R32, R24.reuse, -R27 ;  /* 0x0000001820067223 */ /* 0x080fe2000001081b */
[C---:B------:R-:W-:Y:S01]  /*dd70*/  FMUL.FTZ R30, R31.reuse, R7 ;  /* 0x000000071f1e7220 */ /* 0x040fe20000410000 */
[-C--:B------:R-:W-:Y:S01]  /*dd80*/  FFMA.FTZ R7, R31, R25.reuse, -R26 ;  /* 0x000000191f077223 */ /* 0x080fe2000001081a */
[----:B------:R-:W-:Y:S02]  /*dd90*/  FFMA.FTZ R29, R36, R24, R29 ;  /* 0x00000018241d7223 */ /* 0x000fe4000001001d */
[----:B------:R-:W-:-:S03]  /*dda0*/  FFMA.FTZ R30, R33, R25, R30 ;  /* 0x00000019211e7223 */ /* 0x000fc6000001001e */
[----:B------:R-:W-:Y:S02]  /*ddb0*/  F2FP.F16.F32.PACK_AB R6, R29, R6 ;  /* 0x000000061d06723e */ /* 0x000fe400000000ff */
[----:B------:R-:W-:-:S05]  /*ddc0*/  F2FP.F16.F32.PACK_AB R7, R30, R7 ;  /* 0x000000071e07723e */ /* 0x000fca00000000ff */
[----:B------:R0:W-:Y:S02]  /*ddd0*/  STS.128 [R21+0x1000], R4 ;  /* 0x0010000415007388 */ /* 0x0001e40000000c00 */
.L_x_6824:
[----:B------:R-:W-:Y:S05]  /*dde0*/  BSYNC B2 ;  /* 0x0000000000027941 */ /* 0x000fea0003800000 */
.L_x_6823:
[----:B------:R-:W-:Y:S05]  /*ddf0*/  @P1 BRA `(.L_x_6822) ;  /* 0x0000000000981947 */ /* 0x000fea0003800000 */
[----:B0-----:R-:W0:Y:S01]  /*de00*/  LDS.128 R4, [R21+0x5000] ;  /* 0x0050000015047984 */ /* 0x001e220000000c00 */
[--C-:B------:R-:W-:Y:S02]  /*de10*/  HADD2.F32 R31, -RZ, R9.reuse.H0_H0 ;  /* 0x20000009ff1f7230 */ /* 0x100fe40000004100 */
        /* <DEDUP_REMOVED lines=36> */
.L_x_6822:
[----:B------:R-:W-:Y:S05]  /*e060*/  BSYNC B1 ;  /* 0x0000000000017941 */ /* 0x000fea0003800000 */
.L_x_6821:
        /* <DEDUP_REMOVED lines=47> */
.L_x_6828:
[----:B------:R-:W-:Y:S05]  /*e360*/  BSYNC B2 ;  /* 0x0000000000027941 */ /* 0x000fea0003800000 */
.L_x_6827:
        /* <DEDUP_REMOVED lines=39> */
.L_x_6826:
[----:B------:R-:W-:Y:S05]  /*e5e0*/  BSYNC B1 ;  /* 0x0000000000017941 */ /* 0x000fea0003800000 */
.L_x_6825:
[----:B01----:R-:W-:-:S04]  /*e5f0*/  IADD3 R4, R22, 0x60, RZ ;  /* 0x0000006016047810 */ /* 0x003fc80007ffe0ff */
        /* <DEDUP_REMOVED lines=23> */
[----:B------:R-:W-:Y:S01]  /*e770*/  FMUL.FTZ R26, R27, R5 ;  /* 0x000000051b1a7220 */ /* 0x000fe20000410000 */
[--C-:B------:R-:W-:Y:S02]  /*e780*/  HADD2.F32 R20, -RZ, R6.reuse.H0_H0 ;  /* 0x20000006ff147230 */ /* 0x100fe40000004100 */
[----:B------:R-:W-:Y:S01]  /*e790*/  FFMA.FTZ R3, R29, R3, R30 ;  /* 0x000000031d037223 */ /* 0x000fe2000001001e */
[----:B------:R-:W-:Y:S02]  /*e7a0*/  HADD2.F32 R7, -RZ, R7.H1_H1 ;  /* 0x30000007ff077230 */ /* 0x000fe40000004100 */
[-C--:B------:R-:W-:Y:S01]  /*e7b0*/  FFMA.FTZ R5, R27, R15.reuse, -R32 ;  /* 0x0000000f1b057223 */ /* 0x080fe20000010820 */
[----:B------:R-:W-:Y:S02]  /*e7c0*/  HADD2.F32 R6, -RZ, R6.H1_H1 ;  /* 0x30000006ff067230 */ /* 0x000fe40000004100 */
[----:B------:R-:W-:Y:S01]  /*e7d0*/  FFMA.FTZ R26, R31, R15, R26 ;  /* 0x0000000f1f1a7223 */ /* 0x000fe2000001001a */
[----:B------:R-:W-:-:S02]  /*e7e0*/  HADD2.F32 R32, -RZ, R13.H1_H1 ;  /* 0x3000000dff207230 */ /* 0x000fc40000004100 */
[-C--:B------:R-:W-:Y:S01]  /*e7f0*/  FMUL.FTZ R15, R14, R7.reuse ;  /* 0x000000070e0f7220 */ /* 0x080fe20000410000 */
[----:B------:R-:W-:Y:S02]  /*e800*/  HADD2.F32 R30, -RZ, R11.H1_H1 ;  /* 0x3000000bff1e7230 */ /* 0x000fe40000004100 */
[----:B------:R-:W-:Y:S01]  /*e810*/  FMUL.FTZ R25, R12, R7 ;  /* 0x000000070c197220 */ /* 0x000fe20000410000 */
[----:B------:R-:W-:Y:S01]  /*e820*/  F2FP.F16.F32.PACK_AB R4, R3, R4 ;  /* 0x000000040304723e */ /* 0x000fe200000000ff */
[----:B------:R-:W-:Y:S01]  /*e830*/  FMUL.FTZ R11, R32, R6 ;  /* 0x00000006200b7220 */ /* 0x000fe20000410000 */
[----:B------:R-:W-:Y:S01]  /*e840*/  FFMA.FTZ R7, R12, R24, -R15 ;  /* 0x000000180c077223 */ /* 0x000fe2000001080f */
[----:B------:R-:W-:Y:S01]  /*e850*/  FMUL.FTZ R13, R30, R6 ;  /* 0x000000061e0d7220 */ /* 0x000fe20000410000 */
[----:B------:R-:W-:Y:S01]  /*e860*/  FFMA.FTZ R24, R14, R24, R25 ;  /* 0x000000180e187223 */ /* 0x000fe20000010019 */
[-C--:B------:R-:W-:Y:S01]  /*e870*/  FFMA.FTZ R6, R30, R20.reuse, -R11 ;  /* 0x000000141e067223 */ /* 0x080fe2000001080b */
[----:B------:R-:W-:Y:S01]  /*e880*/  F2FP.F16.F32.PACK_AB R5, R26, R5 ;  /* 0x000000051a05723e */ /* 0x000fe200000000ff */
[----:B------:R-:W-:-:S02]  /*e890*/  FFMA.FTZ R13, R32, R20, R13 ;  /* 0x00000014200d7223 */ /* 0x000fc4000001000d */
[----:B------:R-:W-:-:S03]  /*e8a0*/  F2FP.F16.F32.PACK_AB R7, R24, R7 ;  /* 0x000000071807723e */ /* 0x000fc600000000ff */
[----:B------:R-:W-:-:S05]  /*e8b0*/  F2FP.F16.F32.PACK_AB R6, R13, R6 ;  /* 0x000000060d06723e */ /* 0x000fca00000000ff */
[----:B------:R0:W-:Y:S02]  /*e8c0*/  STS.128 [R21+0x3000], R4 ;  /* 0x0030000415007388 */ /* 0x0001e40000000c00 */
.L_x_6831:
[----:B------:R-:W-:Y:S05]  /*e8d0*/  BSYNC B1 ;  /* 0x0000000000017941 */ /* 0x000fea0003800000 */
.L_x_6830:
        /* <DEDUP_REMOVED lines=11> */
[----:B------:R-:W-:Y:S01]  /*e990*/  FMUL.FTZ R20, R15, R4 ;  /* 0x000000040f147220 */ /* 0x000fe20000410000 */
[----:B------:R-:W-:Y:S02]  /*e9a0*/  HADD2.F32 R12, -RZ, R6.H0_H0 ;  /* 0x20000006ff0c7230 */ /* 0x000fe40000004100 */
[----:B------:R-:W-:Y:S01]  /*e9b0*/  FMUL.FTZ R24, R29, R5 ;  /* 0x000000051d187220 */ /* 0x000fe20000410000 */
[----:B------:R-:W-:Y:S01]  /*e9c0*/  FFMA.FTZ R4, R15, R3, -R14 ;  /* 0x000000030f047223 */ /* 0x000fe2000001080e */
[----:B------:R-:W-:Y:S01]  /*e9d0*/  FMUL.FTZ R14, R25, R5 ;  /* 0x00000005190e7220 */ /* 0x000fe20000410000 */
[----:B------:R-:W-:-:S02]  /*e9e0*/  HADD2.F32 R13, -RZ, R7.H0_H0 ;  /* 0x20000007ff0d7230 */ /* 0x000fc40000004100 */
[----:B------:R-:W-:Y:S01]  /*e9f0*/  FFMA.FTZ R3, R27, R3, R20 ;  /* 0x000000031b037223 */ /* 0x000fe20000010014 */
        /* <DEDUP_REMOVED lines=22> */
.L_x_6811:
[----:B------:R-:W-:-:S03]  /*eb60*/  UMOV UR4, 0xffffffff ;  /* 0xffffffff00047882 */ /* 0x000fc60000000000 */
[----:B------:R-:W-:Y:S05]  /*eb70*/  BRA.DIV UR4, `(.L_x_6832) ;  /* 0x000001aa04f87947 */ /* 0x000fea000b800000 */
[----:B------:R1:W2:Y:S04]  /*eb80*/  SHFL.IDX PT, R0, R25, RZ, 0x181f ;  /* 0x00181fff19007589 */ /* 0x0002a800000e0000 */
[----:B------:R1:W3:Y:S04]  /*eb90*/  SHFL.IDX PT, R3, R24, RZ, 0x181f ;  /* 0x00181fff18037589 */ /* 0x0002e800000e0000 */
[----:B------:R1:W4:Y:S04]  /*eba0*/  SHFL.IDX PT, R20, R27, RZ, 0x181f ;  /* 0x00181fff1b147589 */ /* 0x00032800000e0000 */
[----:B0-----:R1:W0:Y:S02]  /*ebb0*/  SHFL.IDX PT, R14, R26, RZ, 0x181f ;  /* 0x00181fff1a0e7589 */ /* 0x00122400000e0000 */
.L_x_7073:
[----:B------:R-:W5:Y:S01]  /*ebc0*/  LDL R11, [R1+0x68] ;  /* 0x00006800010b7983 */ /* 0x000f620000100800 */
[----:B------:R-:W-:Y:S01]  /*ebd0*/  ULDC UR4, c[0x0][0x448] ;  /* 0x0001120000047ab9 */ /* 0x000fe20000000800 */
[----:B------:R-:W-:Y:S01]  /*ebe0*/  BSSY B1, `(.L_x_6833) ;  /* 0x0000019000017945 */ /* 0x000fe20003800000 */
[----:B-1----:R-:W-:Y:S01]  /*ebf0*/  IMAD R24, R161, UR4, RZ ;  /* 0x00000004a1187c24 */ /* 0x002fe2000f8e02ff */
[----:B------:R-:W-:Y:S02]  /*ec00*/  CS2R R6, SRZ ;  /* 0x0000000000067805 */ /* 0x000fe4000001ff00 */
[----:B------:R-:W-:Y:S02]  /*ec10*/  CS2R R8, SRZ ;  /* 0x0000000000087805 */ /* 0x000fe4000001ff00 */
[----:B------:R-:W-:Y:S01]  /*ec20*/  ISETP.GE.AND P0, PT, R5, R24, PT ;  /* 0x000000180500720c */ /* 0x000fe20003f06270 */
[----:B------:R-:W-:Y:S01]  /*ec30*/  IMAD R24, R149, -0x80, R24 ;  /* 0xffffff8095187824 */ /* 0x000fe200078e0218 */
[----:B-----5:R-:W-:-:S04]  /*ec40*/  LEA.HI R4, R11, R11, RZ, 0x1 ;  /* 0x0000000b0b047211 */ /* 0x020fc800078f08ff */
[----:B------:R-:W-:Y:S02]  /*ec50*/  LOP3.LUT R10, R4, 0xfffffffe, RZ, 0xc0, !PT ;  /* 0xfffffffe040a7812 */ /* 0x000fe400078ec0ff */
[----:B------:R-:W-:-:S03]  /*ec60*/  CS2R R4, SRZ ;  /* 0x0000000000047805 */ /* 0x000fc6000001ff00 */
[----:B------:R-:W-:Y:S01]  /*ec70*/  IMAD.IADD R27, R11, 0x1, -R10 ;  /* 0x000000010b1b7824 */ /* 0x000fe200078e0a0a */
[----:B------:R-:W-:Y:S01]  /*ec80*/  CS2R R10, SRZ ;  /* 0x00000000000a7805 */ /* 0x000fe2000001ff00 */
[----:B------:R-:W-:Y:S06]  /*ec90*/  @P0 BRA `(.L_x_6834) ;  /* 0x0000000000340947 */ /* 0x000fec0003800000 */
[----:B------:R-:W-:Y:S01]  /*eca0*/  ULDC UR4, c[0x0][0x3f4] ;  /* 0x0000fd0000047ab9 */ /* 0x000fe20000000800 */
[C---:B------:R-:W-:Y:S01]  /*ecb0*/  IMAD.SHL.U32 R15, R16.reuse, 0x2, RZ ;  /* 0x00000002100f7824 */ /* 0x040fe200078e00ff */
[C---:B------:R-:W-:Y:S02]  /*ecc0*/  ISETP.GE.AND P2, PT, R16.reuse, UR4, PT ;  /* 0x0000000410007c0c */ /* 0x040fe4000bf46270 */
[----:B------:R-:W-:Y:S02]  /*ecd0*/  SHF.L.U64.HI R5, R16, 0x1, R17 ;  /* 0x0000000110057819 */ /* 0x000fe40000010211 */
[-C--:B---3--:R-:W-:Y:S02]  /*ece0*/  IADD3 R12, P0, R3, R15.reuse, RZ ;  /* 0x0000000f030c7210 */ /* 0x088fe40007f1e0ff */
[----:B0-----:R-:W-:-:S03]  /*ecf0*/  IADD3 R14, P1, R14, R15, RZ ;  /* 0x0000000f0e0e7210 */ /* 0x001fc60007f3e0ff */
[--C-:B--2---:R-:W-:Y:S02]  /*ed00*/  IMAD.X R13, R0, 0x1, R5.reuse, P0 ;  /* 0x00000001000d7824 */ /* 0x104fe400000e0605 */
[----:B----4-:R-:W-:Y:S01]  /*ed10*/  IMAD.X R15, R20, 0x1, R5, P1 ;  /* 0x00000001140f7824 */ /* 0x010fe200008e0605 */
[----:B------:R-:W-:Y:S01]  /*ed20*/  CS2R R4, SRZ ;  /* 0x0000000000047805 */ /* 0x000fe2000001ff00 */
[----:B------:R-:W-:Y:S06]  /*ed30*/  @P2 BRA `(.L_x_6834) ;  /* 0x00000000000c2947 */ /* 0x000fec0003800000 */
[----:B------:R-:W-:Y:S02]  /*ed40*/  ULDC.64 UR4, c[0x0][0x208] ;  /* 0x0000820000047ab9 */ /* 0x000fe40000000a00 */
[----:B------:R1:W5:Y:S04]  /*ed50*/  LD.E.128 R4, desc[UR4][R12.64] ;  /* 0x000000040c047980 */ /* 0x000368000c101d00 */
[----:B------:R1:W5:Y:S02]  /*ed60*/  LD.E.128 R8, desc[UR4][R14.64] ;  /* 0x000000040e087980 */ /* 0x000364000c101d00 */
.L_x_6834:
[----:B------:R-:W-:Y:S05]  /*ed70*/  BSYNC B1 ;  /* 0x0000000000017941 */ /* 0x000fea0003800000 */
.L_x_6833:
[----:B------:R-:W-:Y:S01]  /*ed80*/  SHF.L.U32 R27, R27, 0x1f, RZ ;  /* 0x0000001f1b1b7819 */ /* 0x000fe200000006ff */
[----:B---3--:R-:W3:Y:S01]  /*ed90*/  LDC R3, c[0x0][0x3f4] ;  /* 0x0000fd00ff037b82 */ /* 0x008ee20000000800 */
[--C-:B-1---5:R-:W-:Y:S01]  /*eda0*/  IMAD.MOV.U32 R12, RZ, RZ, R5.reuse ;  /* 0x000000ffff0c7224 */ /* 0x122fe200078e0005 */
[----:B--2---:R-:W-:Y:S01]  /*edb0*/  MOV R0, R4 ;  /* 0x0000000400007202 */ /* 0x004fe20000000f00 */
[----:B------:R-:W-:Y:S01]  /*edc0*/  IMAD.MOV.U32 R13, RZ, RZ, R6 ;  /* 0x000000ffff0d7224 */ /* 0x000fe200078e0006 */
[----:B0-----:R-:W-:Y:S01]  /*edd0*/  SHF.R.U64 R14, R4, 0x10, R5 ;  /* 0x00000010040e7819 */ /* 0x001fe20000001205 */
[----:B------:R-:W-:Y:S01]  /*ede0*/  IMAD.MOV.U32 R4, RZ, RZ, R7 ;  /* 0x000000ffff047224 */ /* 0x000fe200078e0007 */
[----:B------:R-:W-:Y:S01]  /*edf0*/  SHF.R.U32.HI R5, RZ, 0x10, R5 ;  /* 0x00000010ff057819 */ /* 0x000fe20000011605 */
[----:B------:R-:W-:Y:S01]  /*ee00*/  IMAD.MOV.U32 R15, RZ, RZ, R8 ;  /* 0x000000ffff0f7224 */ /* 0x000fe200078e0008 */
[----:B------:R-:W0:Y:S01]  /*ee10*/  SYNCS.PHASECHK.TRANS64.TRYWAIT P4, [R2+URZ+0x34800], R27 ;  /* 0x0348001b020075a7 */ /* 0x000e22000808017f */
[--C-:B----4-:R-:W-:Y:S01]  /*ee20*/  SHF.R.U64 R20, R6, 0x10, R7.reuse ;  /* 0x0000001006147819 */ /* 0x110fe20000001207 */
[----:B------:R-:W-:Y:S01]  /*ee30*/  VIADD R31, R22, 0x20 ;  /* 0x00000020161f7836 */ /* 0x000fe20000000000 */
[----:B------:R-:W-:Y:S01]  /*ee40*/  SHF.R.U32.HI R25, RZ, 0x10, R7 ;  /* 0x00000010ff197819 */ /* 0x000fe20000011607 */
[----:B------:R-:W-:Y:S01]  /*ee50*/  IMAD.MOV.U32 R7, RZ, RZ, R10 ;  /* 0x000000ffff077224 */ /* 0x000fe200078e000a */
[----:B------:R-:W-:Y:S01]  /*ee60*/  PRMT R0, R0, 0x5410, R12 ;  /* 0x0000541000007816 */ /* 0x000fe2000000000c */
[----:B------:R-:W-:Y:S01]  /*ee70*/  VIADD R30, R22, 0x40 ;  /* 0x00000040161e7836 */ /* 0x000fe20000000000 */
[----:B------:R-:W-:Y:S01]  /*ee80*/  SHF.R.U64 R26, R8, 0x10, R9 ;  /* 0x00000010081a7819 */ /* 0x000fe20000001209 */
[----:B------:R-:W-:Y:S01]  /*ee90*/  IMAD.MOV.U32 R8, RZ, RZ, R11 ;  /* 0x000000ffff087224 */ /* 0x000fe200078e000b */
[----:B------:R-:W-:Y:S01]  /*eea0*/  PRMT R12, R14, 0x5410, R5 ;  /* 0x000054100e0c7816 */ /* 0x000fe20000000005 */
[----:B------:R-:W-:Y:S01]  /*eeb0*/  BSSY B1, `(.L_x_6835) ;  /* 0x0000013000017945 */ /* 0x000fe20003800000 */
[----:B------:R-:W-:-:S02]  /*eec0*/  MOV R6, R9 ;  /* 0x0000000900067202 */ /* 0x000fc40000000f00 */
[----:B------:R-:W-:Y:S02]  /*eed0*/  SHF.R.U64 R10, R10, 0x10, R11 ;  /* 0x000000100a0a7819 */ /* 0x000fe4000000120b */
[----:B------:R-:W-:Y:S02]  /*eee0*/  VIMNMX R5, R24, 0x80, PT ;  /* 0x0000008018057848 */ /* 0x000fe40003fe0100 */
[----:B---3--:R-:W-:Y:S02]  /*eef0*/  ISETP.GE.AND P0, PT, R16, R3, PT ;  /* 0x000000031000720c */ /* 0x008fe40003f06270 */
[----:B------:R-:W-:Y:S02]  /*ef00*/  SHF.R.U32.HI R9, RZ, 0x10, R9 ;  /* 0x00000010ff097819 */ /* 0x000fe40000011609 */
[----:B------:R-:W-:Y:S02]  /*ef10*/  SHF.R.U32.HI R11, RZ, 0x10, R11 ;  /* 0x00000010ff0b7819 */ /* 0x000fe4000001160b */
[----:B------:R-:W-:-:S02]  /*ef20*/  IADD3 R29, R22, 0x60, RZ ;  /* 0x00000060161d7810 */ /* 0x000fc40007ffe0ff */
[----:B------:R-:W-:Y:S02]  /*ef30*/  PRMT R14, R20, 0x5410, R25 ;  /* 0x00005410140e7816 */ /* 0x000fe40000000019 */
[-C--:B------:R-:W-:Y:S02]  /*ef40*/  ISETP.GE.OR P3, PT, R22, R5.reuse, P0 ;  /* 0x000000051600720c */ /* 0x080fe40000766670 */
[-C--:B------:R-:W-:Y:S02]  /*ef50*/  ISETP.GE.OR P2, PT, R31, R5.reuse, P0 ;  /* 0x000000051f00720c */ /* 0x080fe40000746670 */
[----:B------:R-:W-:Y:S02]  /*ef60*/  ISETP.GE.OR P1, PT, R30, R5, P0 ;  /* 0x000000051e00720c */ /* 0x000fe40000726670 */
[----:B------:R-:W-:Y:S02]  /*ef70*/  PRMT R13, R13, 0x5410, R4 ;  /* 0x000054100d0d7816 */ /* 0x000fe40000000004 */
[----:B------:R-:W-:-:S02]  /*ef80*/  PRMT R15, R15, 0x5410, R6 ;  /* 0x000054100f0f7816 */ /* 0x000fc40000000006 */
[----:B------:R-:W-:Y:S02]  /*ef90*/  ISETP.GE.OR P0, PT, R29, R5, P0 ;  /* 0x000000051d00720c */ /* 0x000fe40000706670 */
[----:B------:R-:W-:Y:S02]  /*efa0*/  PRMT R20, R26, 0x5410, R9 ;  /* 0x000054101a147816 */ /* 0x000fe40000000009 */
[----:B------:R-:W-:Y:S02]  /*efb0*/  PRMT R24, R7, 0x5410, R8 ;  /* 0x0000541007187816 */ /* 0x000fe40000000008 */
[----:B------:R-:W-:Y:S01]  /*efc0*/  PRMT R25, R10, 0x5410, R11 ;  /* 0x000054100a197816 */ /* 0x000fe2000000000b */
[----:B0-----:R-:W-:Y:S06]  /*efd0*/  @!P4 BRA `(.L_x_6836) ;  /* 0x000001a80050c947 */ /* 0x001fec0003800000 */
.L_x_7074:
[----:B------:R-:W-:Y:S05]  /*efe0*/  BSYNC B1 ;  /* 0x0000000000017941 */ /* 0x000fea0003800000 */
.L_x_6835:
[----:B------:R-:W-:Y:S04]  /*eff0*/  BSSY B1, `(.L_x_6837) ;  /* 0x0000068000017945 */ /* 0x000fe80003800000 */
[----:B------:R-:W-:Y:S05]  /*f000*/  @P3 BRA `(.L_x_6838) ;  /* 0x0000000400983947 */ /* 0x000fea0003800000 */
[----:B------:R-:W1:Y:S01]  /*f010*/  S2R R5, SR_TID.X ;  /* 0x0000000000057919 */ /* 0x000e620000002100 */
[----:B------:R-:W-:Y:S02]  /*f020*/  IMAD.SHL.U32 R6, R22, 0x40, RZ ;  /* 0x0000004016067824 */ /* 0x000fe400078e00ff */
[----:B------:R-:W-:Y:S01]  /*f030*/  HADD2.F32 R38, -RZ, R15.H0_H0 ;  /* 0x2000000fff267230 */ /* 0x000fe20000004100 */
[----:B------:R-:W2:Y:S01]  /*f040*/  S2R R8, SR_TID.X ;  /* 0x0000000000087919 */ /* 0x000ea20000002100 */
[----:B------:R-:W-:Y:S02]  /*f050*/  HADD2.F32 R36, -RZ, R0.H0_H0 ;  /* 0x20000000ff247230 */ /* 0x000fe40000004100 */
[----:B------:R-:W-:Y:S02]  /*f060*/  HADD2.F32 R39, -RZ, R20.H0_H0 ;  /* 0x20000014ff277230 */ /* 0x000fe40000004100 */
[----:B------:R-:W-:Y:S02]  /*f070*/  HADD2.F32 R37, -RZ, R12.H0_H0 ;  /* 0x2000000cff257230 */ /* 0x000fe40000004100 */
[----:B-1----:R-:W-:Y:S01]  /*f080*/  VIADD R5, R5, 0xffffff80 ;  /* 0xffffff8005057836 */ /* 0x002fe20000000000 */
[----:B--2---:R-:W-:-:S04]  /*f090*/  IADD3 R8, R8, -0x80, RZ ;  /* 0xffffff8008087810 */ /* 0x004fc80007ffe0ff */
[----:B------:R-:W-:Y:S02]  /*f0a0*/  SHF.R.S32.HI R4, RZ, 0x1f, R5 ;  /* 0x0000001fff047819 */ /* 0x000fe40000011405 */
[----:B------:R-:W-:Y:S02]  /*f0b0*/  SHF.R.S32.HI R10, RZ, 0x1f, R8 ;  /* 0x0000001fff0a7819 */ /* 0x000fe40000011408 */
[----:B------:R-:W-:Y:S02]  /*f0c0*/  LEA.HI R4, R4, R5, RZ, 0x3 ;  /* 0x0000000504047211 */ /* 0x000fe400078f18ff */
[----:B------:R-:W-:Y:S02]  /*f0d0*/  LEA.HI R10, R10, R8, RZ, 0x6 ;  /* 0x000000080a0a7211 */ /* 0x000fe400078f30ff */
[----:B------:R-:W-:-:S03]  /*f0e0*/  LOP3.LUT R4, R4, 0xfffffff8, RZ, 0xc0, !PT ;  /* 0xfffffff804047812 */ /* 0x000fc600078ec0ff */
[----:B------:R-:W-:Y:S02]  /*f0f0*/  IMAD.SHL.U32 R10, R10, 0x8, RZ ;  /* 0x000000080a0a7824 */ /* 0x000fe400078e00ff */
[----:B------:R-:W-:-:S03]  /*f100*/  IMAD.IADD R4, R5, 0x1, -R4 ;  /* 0x0000000105047824 */ /* 0x000fc600078e0a04 */
[----:B------:R-:W-:Y:S02]  /*f110*/  LOP3.LUT R10, R10, 0xfffffe00, RZ, 0xc0, !PT ;  /* 0xfffffe000a0a7812 */ /* 0x000fe400078ec0ff */
[----:B------:R-:W-:-:S04]  /*f120*/  LEA.HI R4, R3, R4, RZ, 0x1d ;  /* 0x0000000403047211 */ /* 0x000fc800078fe8ff */
[----:B------:R-:W-:Y:S01]  /*f130*/  SHF.R.S32.HI R7, RZ, 0x1f, R4 ;  /* 0x0000001fff077819 */ /* 0x000fe20000011404 */
[----:B------:R-:W-:-:S03]  /*f140*/  IMAD.SHL.U32 R5, R4, 0x8, RZ ;  /* 0x0000000804057824 */ /* 0x000fc600078e00ff */
[----:B------:R-:W-:Y:S02]  /*f150*/  LEA.HI R7, R7, R4, RZ, 0x3 ;  /* 0x0000000407077211 */ /* 0x000fe400078f18ff */
[----:B------:R-:W-:-:S03]  /*f160*/  LOP3.LUT R5, R5, 0x38, RZ, 0xc0, !PT ;  /* 0x0000003805057812 */ /* 0x000fc600078ec0ff */
[----:B------:R-:W-:Y:S01]  /*f170*/  IMAD.SHL.U32 R7, R7, 0x400, RZ ;  /* 0x0000040007077824 */ /* 0x000fe200078e00ff */
[----:B------:R-:W-:Y:S02]  /*f180*/  LOP3.LUT R5, R5, 0x1c0, R6, 0xf8, !PT ;  /* 0x000001c005057812 */ /* 0x000fe400078ef806 */
[----:B------:R-:W-:Y:S02]  /*f190*/  LOP3.LUT R6, R6, 0x1c0, RZ, 0xc0, !PT ;  /* 0x000001c006067812 */ /* 0x000fe400078ec0ff */
[----:B------:R-:W-:Y:S02]  /*f1a0*/  LOP3.LUT R8, R7, 0x7fffe000, RZ, 0xc0, !PT ;  /* 0x7fffe00007087812 */ /* 0x000fe400078ec0ff */
[----:B------:R-:W-:-:S04]  /*f1b0*/  SHF.R.U32.HI R6, RZ, 0x3, R6 ;  /* 0x00000003ff067819 */ /* 0x000fc80000011606 */
[----:B------:R-:W-:Y:S02]  /*f1c0*/  LOP3.LUT R9, R5, R6, RZ, 0x3c, !PT ;  /* 0x0000000605097212 */ /* 0x000fe400078e3cff */
        /* <DEDUP_REMOVED lines=13> */
[C---:B------:R-:W-:Y:S01]  /*f2a0*/  FMUL.FTZ R40, R32.reuse, R38 ;  /* 0x0000002620287220 */ /* 0x040fe20000410000 */
[-C--:B------:R-:W-:Y:S01]  /*f2b0*/  FMUL.FTZ R32, R32, R36.reuse ;  /* 0x0000002420207220 */ /* 0x080fe20000410000 */
[----:B------:R-:W-:Y:S01]  /*f2c0*/  FMUL.FTZ R41, R8, R39 ;  /* 0x0000002708297220 */ /* 0x000fe20000410000 */
[----:B------:R-:W-:Y:S02]  /*f2d0*/  HADD2.F32 R9, -RZ, R9.H1_H1 ;  /* 0x30000009ff097230 */ /* 0x000fe40000004100 */
[----:B------:R-:W-:Y:S01]  /*f2e0*/  FFMA.FTZ R40, R27, R36, -R40 ;  /* 0x000000241b287223 */ /* 0x000fe20000010828 */
[----:B------:R-:W-:-:S02]  /*f2f0*/  HADD2.F32 R36, -RZ, R15.H1_H1 ;  /* 0x3000000fff247230 */ /* 0x000fc40000004100 */
[----:B------:R-:W-:Y:S01]  /*f300*/  FFMA.FTZ R38, R27, R38, R32 ;  /* 0x000000261b267223 */ /* 0x000fe20000010020 */
[----:B------:R-:W-:Y:S02]  /*f310*/  HADD2.F32 R32, -RZ, R0.H1_H1 ;  /* 0x30000000ff207230 */ /* 0x000fe40000004100 */
[-C--:B------:R-:W-:Y:S01]  /*f320*/  FMUL.FTZ R27, R8, R37.reuse ;  /* 0x00000025081b7220 */ /* 0x080fe20000410000 */
[C---:B------:R-:W-:Y:S01]  /*f330*/  FFMA.FTZ R41, R4.reuse, R37, -R41 ;  /* 0x0000002504297223 */ /* 0x040fe20000010829 */
[C---:B------:R-:W-:Y:S01]  /*f340*/  FMUL.FTZ R42, R33.reuse, R36 ;  /* 0x00000024212a7220 */ /* 0x040fe20000410000 */
[----:B------:R-:W-:Y:S02]  /*f350*/  HADD2.F32 R8, -RZ, R20.H1_H1 ;  /* 0x30000014ff087230 */ /* 0x000fe40000004100 */
[-C--:B------:R-:W-:Y:S01]  /*f360*/  FMUL.FTZ R33, R33, R32.reuse ;  /* 0x0000002021217220 */ /* 0x080fe20000410000 */
[----:B------:R-:W-:Y:S01]  /*f370*/  FFMA.FTZ R39, R4, R39, R27 ;  /* 0x0000002704277223 */ /* 0x000fe2000001001b */
[----:B------:R-:W-:Y:S01]  /*f380*/  FFMA.FTZ R42, R29, R32, -R42 ;  /* 0x000000201d2a7223 */ /* 0x000fe2000001082a */
[----:B------:R-:W-:-:S02]  /*f390*/  HADD2.F32 R4, -RZ, R12.H1_H1 ;  /* 0x3000000cff047230 */ /* 0x000fc40000004100 */
[----:B------:R-:W-:Y:S01]  /*f3a0*/  FFMA.FTZ R36, R29, R36, R33 ;  /* 0x000000241d247223 */ /* 0x000fe20000010021 */
[----:B------:R-:W-:Y:S02]  /*f3b0*/  HADD2.F32 R34, -RZ, R10.H0_H0 ;  /* 0x2000000aff227230 */ /* 0x000fe40000004100 */
[C---:B------:R-:W-:Y:S01]  /*f3c0*/  FMUL.FTZ R32, R9.reuse, R8 ;  /* 0x0000000809207220 */ /* 0x040fe20000410000 */
[----:B------:R-:W-:Y:S02]  /*f3d0*/  HADD2.F32 R29, -RZ, R24.H0_H0 ;  /* 0x20000018ff1d7230 */ /* 0x000fe40000004100 */
[-C--:B------:R-:W-:Y:S01]  /*f3e0*/  FMUL.FTZ R44, R9, R4.reuse ;  /* 0x00000004092c7220 */ /* 0x080fe20000410000 */
[----:B------:R-:W-:Y:S02]  /*f3f0*/  HADD2.F32 R27, -RZ, R13.H0_H0 ;  /* 0x2000000dff1b7230 */ /* 0x000fe40000004100 */
[----:B------:R-:W-:Y:S01]  /*f400*/  FFMA.FTZ R37, R5, R4, -R32 ;  /* 0x0000000405257223 */ /* 0x000fe20000010820 */
[----:B------:R-:W-:-:S02]  /*f410*/  HADD2.F32 R10, -RZ, R10.H1_H1 ;  /* 0x3000000aff0a7230 */ /* 0x000fc40000004100 */
[C---:B------:R-:W-:Y:S01]  /*f420*/  FMUL.FTZ R45, R34.reuse, R29 ;  /* 0x0000001d222d7220 */ /* 0x040fe20000410000 */
[----:B------:R-:W-:Y:S02]  /*f430*/  HADD2.F32 R33, -RZ, R25.H0_H0 ;  /* 0x20000019ff217230 */ /* 0x000fe40000004100 */
[-C--:B------:R-:W-:Y:S01]  /*f440*/  FMUL.FTZ R34, R34, R27.reuse ;  /* 0x0000001b22227220 */ /* 0x080fe20000410000 */
[----:B------:R-:W-:Y:S02]  /*f450*/  HADD2.F32 R9, -RZ, R14.H0_H0 ;  /* 0x2000000eff097230 */ /* 0x000fe40000004100 */
[----:B------:R-:W-:Y:S01]  /*f460*/  FFMA.FTZ R43, R5, R8, R44 ;  /* 0x00000008052b7223 */ /* 0x000fe2000001002c */
[----:B------:R-:W-:Y:S01]  /*f470*/  FFMA.FTZ R45, R30, R27, -R45 ;  /* 0x0000001b1e2d7223 */ /* 0x000fe2000001082d */
[--C-:B------:R-:W-:Y:S02]  /*f480*/  HADD2.F32 R35, -RZ, R11.reuse.H0_H0 ;  /* 0x2000000bff237230 */ /* 0x100fe40000004100 */
[----:B------:R-:W-:Y:S01]  /*f490*/  FMUL.FTZ R5, R10, R33 ;  /* 0x000000210a057220 */ /* 0x000fe20000410000 */
[----:B------:R-:W-:Y:S01]  /*f4a0*/  FFMA.FTZ R34, R30, R29, R34 ;  /* 0x0000001d1e227223 */ /* 0x000fe20000010022 */
[----:B------:R-:W-:Y:S01]  /*f4b0*/  FMUL.FTZ R27, R10, R9 ;  /* 0x000000090a1b7220 */ /* 0x000fe20000410000 */
[----:B------:R-:W-:-:S02]  /*f4c0*/  HADD2.F32 R11, -RZ, R11.H1_H1 ;  /* 0x3000000bff0b7230 */ /* 0x000fc40000004100 */
[C---:B------:R-:W-:Y:S01]  /*f4d0*/  FFMA.FTZ R32, R6.reuse, R9, -R5 ;  /* 0x0000000906207223 */ /* 0x040fe20000010805 */
[----:B------:R-:W-:Y:S02]  /*f4e0*/  HADD2.F32 R10, -RZ, R24.H1_H1 ;  /* 0x30000018ff0a7230 */ /* 0x000fe40000004100 */
[----:B------:R-:W-:Y:S01]  /*f4f0*/  FFMA.FTZ R27, R6, R33, R27 ;  /* 0x00000021061b7223 */ /* 0x000fe2000001001b */
[----:B------:R-:W-:Y:S01]  /*f500*/  HADD2.F32 R30, -RZ, R25.H1_H1 ;  /* 0x30000019ff1e7230 */ /* 0x000fe20000004100 */
[----:B------:R-:W-:Y:S01]  /*f510*/  F2FP.F16.F32.PACK_AB R9, R43, R36 ;  /* 0x000000242b09723e */ /* 0x000fe200000000ff */
        /* <DEDUP_REMOVED lines=21> */
.L_x_6838:
[----:B------:R-:W-:Y:S05]  /*f670*/  BSYNC B1 ;  /* 0x0000000000017941 */ /* 0x000fea0003800000 */
.L_x_6837:
[----:B------:R-:W-:Y:S04]  /*f680*/  BSSY B1, `(.L_x_6839) ;  /* 0x0000067000017945 */ /* 0x000fe80003800000 */
[----:B------:R-:W-:Y:S05]  /*f690*/  @P2 BRA `(.L_x_6840) ;  /* 0x0000000400942947 */ /* 0x000fea0003800000 */
[----:B-1----:R-:W2:Y:S04]  /*f6a0*/  LDL R10, [R1+0x44] ;  /* 0x00004400010a7983 */ /* 0x002ea80000100800 */
[----:B------:R-:W3:Y:S01]  /*f6b0*/  LDL R46, [R1+0x84] ;  /* 0x00008400012e7983 */ /* 0x000ee20000100800 */
[----:B------:R-:W1:Y:S01]  /*f6c0*/  S2R R5, SR_TID.X ;  /* 0x0000000000057919 */ /* 0x000e620000002100 */
[C---:B------:R-:W-:Y:S02]  /*f6d0*/  VIADD R6, R22.reuse, 0x20 ;  /* 0x0000002016067836 */ /* 0x040fe40000000000 */
[----:B------:R-:W-:Y:S02]  /*f6e0*/  VIADD R8, R22, 0x20 ;  /* 0x0000002016087836 */ /* 0x000fe40000000000 */
[----:B------:R-:W-:-:S02]  /*f6f0*/  IMAD.SHL.U32 R6, R6, 0x40, RZ ;  /* 0x0000004006067824 */ /* 0x000fc400078e00ff */
[----:B-1----:R-:W-:-:S05]  /*f700*/  VIADD R5, R5, 0xffffff80 ;  /* 0xffffff8005057836 */ /* 0x002fca0000000000 */
[----:B------:R-:W-:-:S04]  /*f710*/  SHF.R.S32.HI R4, RZ, 0x1f, R5 ;  /* 0x0000001fff047819 */ /* 0x000fc80000011405 */
[----:B------:R-:W-:-:S04]  /*f720*/  LEA.HI R4, R4, R5, RZ, 0x3 ;  /* 0x0000000504047211 */ /* 0x000fc800078f18ff */
[----:B------:R-:W-:-:S04]  /*f730*/  LOP3.LUT R4, R4, 0xfffffff8, RZ, 0xc0, !PT ;  /* 0xfffffff804047812 */ /* 0x000fc800078ec0ff */
[----:B------:R-:W-:-:S04]  /*f740*/  IADD3 R4, R5, -R4, RZ ;  /* 0x8000000405047210 */ /* 0x000fc80007ffe0ff */
[----:B------:R-:W-:Y:S02]  /*f750*/  LEA.HI R4, R3, R4, RZ, 0x1d ;  /* 0x0000000403047211 */ /* 0x000fe400078fe8ff */
[----:B------:R-:W-:Y:S02]  /*f760*/  SHF.L.U32 R8, R8, 0x6, RZ ;  /* 0x0000000608087819 */ /* 0x000fe400000006ff */
[----:B------:R-:W-:Y:S01]  /*f770*/  SHF.R.S32.HI R7, RZ, 0x1f, R4 ;  /* 0x0000001fff077819 */ /* 0x000fe20000011404 */
[----:B------:R-:W-:Y:S01]  /*f780*/  IMAD.SHL.U32 R5, R4, 0x8, RZ ;  /* 0x0000000804057824 */ /* 0x000fe200078e00ff */
[----:B------:R-:W-:Y:S02]  /*f790*/  LOP3.LUT R8, R8, 0x1c0, RZ, 0xc0, !PT ;  /* 0x000001c008087812 */ /* 0x000fe400078ec0ff */
[----:B------:R-:W-:Y:S02]  /*f7a0*/  LEA.HI R7, R7, R4, RZ, 0x3 ;  /* 0x0000000407077211 */ /* 0x000fe400078f18ff */
[----:B------:R-:W-:-:S02]  /*f7b0*/  LOP3.LUT R6, R6, 0x1c0, RZ, 0xc0, !PT ;  /* 0x000001c006067812 */ /* 0x000fc400078ec0ff */
[----:B------:R-:W-:Y:S01]  /*f7c0*/  LOP3.LUT R4, R8, 0x38, R5, 0xf8, !PT ;  /* 0x0000003808047812 */ /* 0x000fe200078ef805 */
[----:B------:R-:W-:Y:S01]  /*f7d0*/  IMAD.SHL.U32 R7, R7, 0x400, RZ ;  /* 0x0000040007077824 */ /* 0x000fe200078e00ff */
[----:B------:R-:W-:-:S04]  /*f7e0*/  SHF.R.U32.HI R6, RZ, 0x3, R6 ;  /* 0x00000003ff067819 */ /* 0x000fc80000011606 */
[----:B------:R-:W-:Y:S02]  /*f7f0*/  LOP3.LUT R8, R4, R6, RZ, 0x3c, !PT ;  /* 0x0000000604087212 */ /* 0x000fe400078e3cff */
[----:B------:R-:W-:Y:S01]  /*f800*/  LOP3.LUT R9, R7, 0x7fffe000, RZ, 0xc0, !PT ;  /* 0x7fffe00007097812 */ /* 0x000fe200078ec0ff */
[--C-:B------:R-:W-:Y:S02]  /*f810*/  HADD2.F32 R38, -RZ, R15.reuse.H0_H0 ;  /* 0x2000000fff267230 */ /* 0x100fe40000004100 */
[----:B------:R-:W-:Y:S02]  /*f820*/  HADD2.F32 R36, -RZ, R0.H0_H0 ;  /* 0x20000000ff247230 */ /* 0x000fe40000004100 */
[----:B------:R-:W-:Y:S02]  /*f830*/  HADD2.F32 R40, -RZ, R20.H0_H0 ;  /* 0x20000014ff287230 */ /* 0x000fe40000004100 */
[----:B------:R-:W-:Y:S02]  /*f840*/  HADD2.F32 R43, -RZ, R15.H1_H1 ;  /* 0x3000000fff2b7230 */ /* 0x000fe40000004100 */
[----:B------:R-:W-:-:S02]  /*f850*/  HADD2.F32 R41, -RZ, R0.H1_H1 ;  /* 0x30000000ff297230 */ /* 0x000fc40000004100 */
[----:B------:R-:W-:Y:S02]  /*f860*/  HADD2.F32 R45, -RZ, R20.H1_H1 ;  /* 0x30000014ff2d7230 */ /* 0x000fe40000004100 */
[----:B------:R-:W-:Y:S02]  /*f870*/  HADD2.F32 R44, -RZ, R25.H0_H0 ;  /* 0x20000019ff2c7230 */ /* 0x000fe40000004100 */
[----:B------:R-:W-:Y:S01]  /*f880*/  HADD2.F32 R42, -RZ, R14.H0_H0 ;  /* 0x2000000eff2a7230 */ /* 0x000fe20000004100 */
[----:B--2---:R-:W-:Y:S01]  /*f890*/  IADD3 R9, R8, R9, R10 ;  /* 0x0000000908097210 */ /* 0x004fe20007ffe00a */
[----:B---3--:R-:W1:Y:S04]  /*f8a0*/  LDS.128 R4, [R46] ;  /* 0x000000002e047984 */ /* 0x008e680000000c00 */
[----:B------:R-:W-:-:S05]  /*f8b0*/  IMAD R21, R9, 0x2, R2 ;  /* 0x0000000209157824 */ /* 0x000fca00078e0202 */
[----:B------:R-:W2:Y:S01]  /*f8c0*/  LDS.128 R8, [R21+0x16400] ;  /* 0x0164000015087984 */ /* 0x000ea20000000c00 */
[----:B-1----:R-:W-:Y:S02]  /*f8d0*/  HADD2.F32 R26, -RZ, R4.H0_H0 ;  /* 0x20000004ff1a7230 */ /* 0x002fe40000004100 */
[--C-:B--2---:R-:W-:Y:S02]  /*f8e0*/  HADD2.F32 R31, -RZ, R8.reuse.H0_H0 ;  /* 0x20000008ff1f7230 */ /* 0x104fe40000004100 */
[----:B------:R-:W-:-:S03]  /*f8f0*/  HADD2.F32 R8, -RZ, R8.H1_H1 ;  /* 0x30000008ff087230 */ /* 0x000fc60000004100 */
[-C--:B------:R-:W-:Y:S01]  /*f900*/  FMUL.FTZ R35, R38, R31.reuse ;  /* 0x0000001f26237220 */ /* 0x080fe20000410000 */
[C---:B------:R-:W-:Y:S01]  /*f910*/  FMUL.FTZ R31, R36.reuse, R31 ;  /* 0x0000001f241f7220 */ /* 0x040fe20000410000 */
[----:B------:R-:W-:Y:S02]  /*f920*/  HADD2.F32 R4, -RZ, R4.H1_H1 ;  /* 0x30000004ff047230 */ /* 0x000fe40000004100 */
[----:B------:R-:W-:Y:S01]  /*f930*/  FFMA.FTZ R35, R36, R26, -R35 ;  /* 0x0000001a24237223 */ /* 0x000fe20000010823 */
[----:B------:R-:W-:Y:S02]  /*f940*/  HADD2.F32 R36, -RZ, R12.H0_H0 ;  /* 0x2000000cff247230 */ /* 0x000fe40000004100 */
[----:B------:R-:W-:Y:S01]  /*f950*/  FMUL.FTZ R37, R40, R8 ;  /* 0x0000000828257220 */ /* 0x000fe20000410000 */
[----:B------:R-:W-:Y:S02]  /*f960*/  HADD2.F32 R32, -RZ, R9.H0_H0 ;  /* 0x20000009ff207230 */ /* 0x000fe40000004100 */
[----:B0-----:R-:W-:-:S02]  /*f970*/  HADD2.F32 R27, -RZ, R5.H0_H0 ;  /* 0x20000005ff1b7230 */ /* 0x001fc40000004100 */
[C---:B------:R-:W-:Y:S01]  /*f980*/  FMUL.FTZ R39, R36.reuse, R8 ;  /* 0x0000000824277220 */ /* 0x040fe20000410000 */
[----:B------:R-:W-:Y:S01]  /*f990*/  FFMA.FTZ R8, R36, R4, -R37 ;  /* 0x0000000424087223 */ /* 0x000fe20000010825 */
[----:B------:R-:W-:Y:S02]  /*f9a0*/  HADD2.F32 R9, -RZ, R9.H1_H1 ;  /* 0x30000009ff097230 */ /* 0x000fe40000004100 */
[----:B------:R-:W-:Y:S01]  /*f9b0*/  FMUL.FTZ R36, R43, R32 ;  /* 0x000000202b247220 */ /* 0x000fe20000410000 */
[----:B------:R-:W-:Y:S02]  /*f9c0*/  HADD2.F32 R37, -RZ, R12.H1_H1 ;  /* 0x3000000cff257230 */ /* 0x000fe40000004100 */
[----:B------:R-:W-:Y:S01]  /*f9d0*/  FFMA.FTZ R31, R38, R26, R31 ;  /* 0x0000001a261f7223 */ /* 0x000fe2000001001f */
[----:B------:R-:W-:Y:S02]  /*f9e0*/  HADD2.F32 R5, -RZ, R5.H1_H1 ;  /* 0x30000005ff057230 */ /* 0x000fe40000004100 */
[C---:B------:R-:W-:Y:S01]  /*f9f0*/  FMUL.FTZ R32, R41.reuse, R32 ;  /* 0x0000002029207220 */ /* 0x040fe20000410000 */
[----:B------:R-:W-:Y:S01]  /*fa00*/  FFMA.FTZ R26, R40, R4, R39 ;  /* 0x00000004281a7223 */ /* 0x000fe20000010027 */
[----:B------:R-:W-:Y:S01]  /*fa10*/  FFMA.FTZ R36, R41, R27, -R36 ;  /* 0x0000001b29247223 */ /* 0x000fe20000010824 */
[----:B------:R-:W-:-:S02]  /*fa20*/  HADD2.F32 R33, -RZ, R10.H0_H0 ;  /* 0x2000000aff217230 */ /* 0x000fc40000004100 */
[-C--:B------:R-:W-:Y:S01]  /*fa30*/  FMUL.FTZ R4, R45, R9.reuse ;  /* 0x000000092d047220 */ /* 0x080fe20000410000 */
[----:B------:R-:W-:Y:S02]  /*fa40*/  HADD2.F32 R39, -RZ, R13.H0_H0 ;  /* 0x2000000dff277230 */ /* 0x000fe40000004100 */
[----:B------:R-:W-:Y:S02]  /*fa50*/  HADD2.F32 R41, -RZ, R24.H0_H0 ;  /* 0x20000018ff297230 */ /* 0x000fe40000004100 */
[C---:B------:R-:W-:Y:S01]  /*fa60*/  FMUL.FTZ R38, R37.reuse, R9 ;  /* 0x0000000925267220 */ /* 0x040fe20000410000 */
[----:B------:R-:W-:Y:S02]  /*fa70*/  HADD2.F32 R10, -RZ, R10.H1_H1 ;  /* 0x3000000aff0a7230 */ /* 0x000fe40000004100 */
[----:B------:R-:W-:Y:S01]  /*fa80*/  FFMA.FTZ R9, R37, R5, -R4 ;  /* 0x0000000525097223 */ /* 0x000fe20000010804 */
[--C-:B------:R-:W-:Y:S02]  /*fa90*/  HADD2.F32 R29, -RZ, R6.reuse.H0_H0 ;  /* 0x20000006ff1d7230 */ /* 0x100fe40000004100 */
[----:B------:R-:W-:Y:S01]  /*faa0*/  FFMA.FTZ R32, R43, R27, R32 ;  /* 0x0000001b2b207223 */ /* 0x000fe20000010020 */
[-C--:B------:R-:W-:Y:S01]  /*fab0*/  FMUL.FTZ R4, R41, R33.reuse ;  /* 0x0000002129047220 */ /* 0x080fe20000410000 */
[----:B------:R-:W-:Y:S01]  /*fac0*/  FMUL.FTZ R40, R39, R33 ;  /* 0x0000002127287220 */ /* 0x000fe20000410000 */
[----:B------:R-:W-:-:S02]  /*fad0*/  HADD2.F32 R6, -RZ, R6.H1_H1 ;  /* 0x30000006ff067230 */ /* 0x000fc40000004100 */
[----:B------:R-:W-:Y:S01]  /*fae0*/  FFMA.FTZ R27, R45, R5, R38 ;  /* 0x000000052d1b7223 */ /* 0x000fe20000010026 */
[-C--:B------:R-:W-:Y:S01]  /*faf0*/  FMUL.FTZ R5, R44, R10.reuse ;  /* 0x0000000a2c057220 */ /* 0x080fe20000410000 */
[-C--:B------:R-:W-:Y:S01]  /*fb00*/  FFMA.FTZ R33, R39, R29.reuse, -R4 ;  /* 0x0000001d27217223 */ /* 0x080fe20000010804 */
[----:B------:R-:W-:Y:S01]  /*fb10*/  FFMA.FTZ R40, R41, R29, R40 ;  /* 0x0000001d29287223 */ /* 0x000fe20000010028 */
[C---:B------:R-:W-:Y:S01]  /*fb20*/  FMUL.FTZ R29, R42.reuse, R10 ;  /* 0x0000000a2a1d7220 */ /* 0x040fe20000410000 */
[----:B------:R-:W-:Y:S01]  /*fb30*/  FFMA.FTZ R10, R42, R6, -R5 ;  /* 0x000000062a0a7223 */ /* 0x000fe20000010805 */
[----:B------:R-:W-:Y:S02]  /*fb40*/  HADD2.F32 R34, -RZ, R11.H0_H0 ;  /* 0x2000000bff227230 */ /* 0x000fe40000004100 */
[----:B------:R-:W-:Y:S02]  /*fb50*/  HADD2.F32 R42, -RZ, R24.H1_H1 ;  /* 0x30000018ff2a7230 */ /* 0x000fe40000004100 */
[----:B------:R-:W-:-:S02]  /*fb60*/  HADD2.F32 R38, -RZ, R13.H1_H1 ;  /* 0x3000000dff267230 */ /* 0x000fc40000004100 */
[----:B------:R-:W-:Y:S02]  /*fb70*/  HADD2.F32 R11, -RZ, R11.H1_H1 ;  /* 0x3000000bff0b7230 */ /* 0x000fe40000004100 */
[----:B------:R-:W-:Y:S02]  /*fb80*/  HADD2.F32 R41, -RZ, R25.H1_H1 ;  /* 0x30000019ff297230 */ /* 0x000fe40000004100 */
[----:B------:R-:W-:Y:S02]  /*fb90*/  HADD2.F32 R39, -RZ, R14.H1_H1 ;  /* 0x3000000eff277230 */ /* 0x000fe40000004100 */
[-C--:B------:R-:W-:Y:S01]  /*fba0*/  FMUL.FTZ R5, R42, R34.reuse ;  /* 0x000000222a057220 */ /* 0x080fe20000410000 */
[--C-:B------:R-:W-:Y:S02]  /*fbb0*/  HADD2.F32 R30, -RZ, R7.reuse.H0_H0 ;  /* 0x20000007ff1e7230 */ /* 0x100fe40000004100 */
[----:B------:R-:W-:Y:S01]  /*fbc0*/  FMUL.FTZ R37, R38, R34 ;  /* 0x0000002226257220 */ /* 0x000fe20000410000 */
[----:B------:R-:W-:-:S02]  /*fbd0*/  HADD2.F32 R7, -RZ, R7.H1_H1 ;  /* 0x30000007ff077230 */ /* 0x000fc40000004100 */
[----:B------:R-:W-:Y:S01]  /*fbe0*/  FFMA.FTZ R29, R44, R6, R29 ;  /* 0x000000062c1d7223 */ /* 0x000fe2000001001d */
[-C--:B------:R-:W-:Y:S01]  /*fbf0*/  FMUL.FTZ R4, R41, R11.reuse ;  /* 0x0000000b29047220 */ /* 0x080fe20000410000 */
[C---:B------:R-:W-:Y:S01]  /*fc00*/  FMUL.FTZ R6, R39.reuse, R11 ;  /* 0x0000000b27067220 */ /* 0x040fe20000410000 */
[-C--:B------:R-:W-:Y:S01]  /*fc10*/  FFMA.FTZ R11, R38, R30.reuse, -R5 ;  /* 0x0000001e260b7223 */ /* 0x080fe20000010805 */
[----:B------:R-:W-:Y:S01]  /*fc20*/  FFMA.FTZ R37, R42, R30, R37 ;  /* 0x0000001e2a257223 */ /* 0x000fe20000010025 */
[-C--:B------:R-:W-:Y:S01]  /*fc30*/  FFMA.FTZ R30, R39, R7.reuse, -R4 ;  /* 0x00000007271e7223 */ /* 0x080fe20000010804 */
[----:B------:R-:W-:Y:S01]  /*fc40*/  FFMA.FTZ R34, R41, R7, R6 ;  /* 0x0000000729227223 */ /* 0x000fe20000010006 */
        /* <DEDUP_REMOVED lines=8> */
[----:B------:R2:W-:Y:S04]  /*fcd0*/  STS.128 [R46], R4 ;  /* 0x000000042e007388 */ /* 0x0005e80000000c00 */
[----:B------:R2:W-:Y:S02]  /*fce0*/  STS.128 [R21+0x16400], R8 ;  /* 0x0164000815007388 */ /* 0x0005e40000000c00 */
.L_x_6840:
[----:B------:R-:W-:Y:S05]  /*fcf0*/  BSYNC B1 ;  /* 0x0000000000017941 */ /* 0x000fea0003800000 */
.L_x_6839:
[----:B------:R-:W-:Y:S04]  /*fd00*/  BSSY B1, `(.L_x_6841) ;  /* 0x0000067000017945 */ /* 0x000fe80003800000 */
[----:B------:R-:W-:Y:S05]  /*fd10*/  @P1 BRA `(.L_x_6842) ;  /* 0x0000000400941947 */ /* 0x000fea0003800000 */
[----:B-12---:R-:W2:Y:S04]  /*fd20*/  LDL R10, [R1+0x40] ;  /* 0x00004000010a7983 */ /* 0x006ea80000100800 */
        /* <DEDUP_REMOVED lines=8> */
[----:B------:R-:W-:-:S05]  /*fdb0*/  LOP3.LUT R4, R4, 0xfffffff8, RZ, 0xc0, !PT ;  /* 0xfffffff804047812 */ /* 0x000fca00078ec0ff */
[----:B------:R-:W-:Y:S02]  /*fdc0*/  IMAD.IADD R4, R5, 0x1, -R4 ;  /* 0x0000000105047824 */ /* 0x000fe400078e0a04 */
[----:B------:R-:W-:-:S03]  /*fdd0*/  IMAD.SHL.U32 R8, R8, 0x40, RZ ;  /* 0x0000004008087824 */ /* 0x000fc600078e00ff */
[----:B------:R-:W-:-:S04]  /*fde0*/  LEA.HI R4, R3, R4, RZ, 0x1d ;  /* 0x0000000403047211 */ /* 0x000fc800078fe8ff */
[----:B------:R-:W-:Y:S02]  /*fdf0*/  SHF.R.S32.HI R7, RZ, 0x1f, R4 ;  /* 0x0000001fff077819 */ /* 0x000fe40000011404 */
[----:B------:R-:W-:Y:S02]  /*fe00*/  SHF.L.U32 R5, R4, 0x3, RZ ;  /* 0x0000000304057819 */ /* 0x000fe400000006ff */
[----:B------:R-:W-:Y:S02]  /*fe10*/  LOP3.LUT R8, R8, 0x1c0, RZ, 0xc0, !PT ;  /* 0x000001c008087812 */ /* 0x000fe400078ec0ff */
[----:B------:R-:W-:Y:S02]  /*fe20*/  LOP3.LUT R6, R6, 0x1c0, RZ, 0xc0, !PT ;  /* 0x000001c006067812 */ /* 0x000fe400078ec0ff */
[----:B------:R-:W-:Y:S02]  /*fe30*/  LEA.HI R7, R7, R4, RZ, 0x3 ;  /* 0x0000000407077211 */ /* 0x000fe400078f18ff */
[----:B------:R-:W-:-:S02]  /*fe40*/  SHF.R.U32.HI R6, RZ, 0x3, R6 ;  /* 0x00000003ff067819 */ /* 0x000fc40000011606 */
[----:B------:R-:W-:Y:S02]  /*fe50*/  LOP3.LUT R4, R8, 0x38, R5, 0xf8, !PT ;  /* 0x0000003808047812 */ /* 0x000fe400078ef805 */
[----:B------:R-:W-:Y:S02]  /*fe60*/  SHF.L.U32 R7, R7, 0xa, RZ ;  /* 0x0000000a07077819 */ /* 0x000fe400000006ff */
[----:B------:R-:W-:Y:S02]  /*fe70*/  LOP3.LUT R8, R4, R6, RZ, 0x3c, !PT ;  /* 0x0000000604087212 */ /* 0x000fe400078e3cff */
[----:B------:R-:W-:Y:S01]  /*fe80*/  LOP3.LUT R9, R7, 0x7fffe000, RZ, 0xc0, !PT ;  /* 0x7fffe00007097812 */ /* 0x000fe200078ec0ff */
[----:B------:R-:W-:Y:S02]  /*fe90*/  HADD2.F32 R38, -RZ, R15.H0_H0 ;  /* 0x2000000fff267230 */ /* 0x000fe40000004100 */
[----:B------:R-:W-:Y:S02]  /*fea0*/  HADD2.F32 R36, -RZ, R0.H0_H0 ;  /* 0x20000000ff247230 */ /* 0x000fe40000004100 */
[----:B------:R-:W-:-:S02]  /*feb0*/  HADD2.F32 R40, -RZ, R20.H0_H0 ;  /* 0x20000014ff287230 */ /* 0x000fc40000004100 */
[----:B------:R-:W-:Y:S02]  /*fec0*/  HADD2.F32 R43, -RZ, R15.H1_H1 ;  /* 0x3000000fff2b7230 */ /* 0x000fe40000004100 */
[----:B------:R-:W-:Y:S02]  /*fed0*/  HADD2.F32 R41, -RZ, R0.H1_H1 ;  /* 0x30000000ff297230 */ /* 0x000fe40000004100 */
        /* <DEDUP_REMOVED lines=73> */
.L_x_6842:
[----:B------:R-:W-:Y:S05]  /*10370*/  BSYNC B1 ;  /* 0x0000000000017941 */ /* 0x000fea0003800000 */
.L_x_6841:
[----:B------:R-:W-:Y:S05]  /*10380*/  @P0 BRA `(.L_x_6829) ;  /* 0x0000000400940947 */ /* 0x000fea0003800000 */
[----:B-123--:R-:W2:Y:S04]  /*10390*/  LDL R9, [R1+0x3c] ;  /* 0x00003c0001097983 */ /* 0x00eea80000100800 */
[----:B------:R-:W3:Y:S01]  /*103a0*/  LDL R42, [R1+0x7c] ;  /* 0x00007c00012a7983 */ /* 0x000ee20000100800 */
[----:B------:R-:W1:Y:S01]  /*103b0*/  S2R R5, SR_TID.X ;  /* 0x0000000000057919 */ /* 0x000e620000002100 */
[----:B------:R-:W-:Y:S02]  /*103c0*/  VIADD R7, R22, 0x60 ;  /* 0x0000006016077836 */ /* 0x000fe40000000000 */
[----:B-1----:R-:W-:-:S05]  /*103d0*/  VIADD R5, R5, 0xffffff80 ;  /* 0xffffff8005057836 */ /* 0x002fca0000000000 */
[----:B------:R-:W-:-:S04]  /*103e0*/  SHF.R.S32.HI R4, RZ, 0x1f, R5 ;  /* 0x0000001fff047819 */ /* 0x000fc80000011405 */
[----:B------:R-:W-:-:S04]  /*103f0*/  LEA.HI R4, R4, R5, RZ, 0x3 ;  /* 0x0000000504047211 */ /* 0x000fc800078f18ff */
[----:B------:R-:W-:-:S05]  /*10400*/  LOP3.LUT R4, R4, 0xfffffff8, RZ, 0xc0, !PT ;  /* 0xfffffff804047812 */ /* 0x000fca00078ec0ff */
[----:B------:R-:W-:Y:S01]  /*10410*/  IMAD.IADD R4, R5, 0x1, -R4 ;  /* 0x0000000105047824 */ /* 0x000fe200078e0a04 */
[----:B------:R-:W-:-:S04]  /*10420*/  IADD3 R5, R22, 0x60, RZ ;  /* 0x0000006016057810 */ /* 0x000fc80007ffe0ff */
[----:B------:R-:W-:Y:S01]  /*10430*/  LEA.HI R3, R3, R4, RZ, 0x1d ;  /* 0x0000000403037211 */ /* 0x000fe200078fe8ff */
[----:B------:R-:W-:Y:S02]  /*10440*/  IMAD.SHL.U32 R5, R5, 0x40, RZ ;  /* 0x0000004005057824 */ /* 0x000fe400078e00ff */
[----:B------:R-:W-:Y:S01]  /*10450*/  IMAD.SHL.U32 R7, R7, 0x40, RZ ;  /* 0x0000004007077824 */ /* 0x000fe200078e00ff */
[----:B------:R-:W-:Y:S01]  /*10460*/  SHF.R.S32.HI R6, RZ, 0x1f, R3 ;  /* 0x0000001fff067819 */ /* 0x000fe20000011403 */
[----:B------:R-:W-:Y:S01]  /*10470*/  IMAD.SHL.U32 R4, R3, 0x8, RZ ;  /* 0x0000000803047824 */ /* 0x000fe200078e00ff */
[----:B------:R-:W-:Y:S02]  /*10480*/  LOP3.LUT R5, R5, 0x1c0, RZ, 0xc0, !PT ;  /* 0x000001c005057812 */ /* 0x000fe400078ec0ff */
[----:B------:R-:W-:Y:S02]  /*10490*/  LEA.HI R6, R6, R3, RZ, 0x3 ;  /* 0x0000000306067211 */ /* 0x000fe400078f18ff */
[----:B------:R-:W-:-:S02]  /*104a0*/  LOP3.LUT R7, R7, 0x1c0, RZ, 0xc0, !PT ;  /* 0x000001c007077812 */ /* 0x000fc400078ec0ff */
[----:B------:R-:W-:Y:S01]  /*104b0*/  SHF.R.U32.HI R5, RZ, 0x3, R5 ;  /* 0x00000003ff057819 */ /* 0x000fe20000011605 */
[----:B------:R-:W-:Y:S01]  /*104c0*/  IMAD.SHL.U32 R6, R6, 0x400, RZ ;  /* 0x0000040006067824 */ /* 0x000fe200078e00ff */
[----:B------:R-:W-:-:S04]  /*104d0*/  LOP3.LUT R3, R7, 0x38, R4, 0xf8, !PT ;  /* 0x0000003807037812 */ /* 0x000fc800078ef804 */
[----:B------:R-:W-:Y:S02]  /*104e0*/  LOP3.LUT R3, R3, R5, RZ, 0x3c, !PT ;  /* 0x0000000503037212 */ /* 0x000fe400078e3cff */
[----:B------:R-:W-:Y:S01]  /*104f0*/  LOP3.LUT R8, R6, 0x7fffe000, RZ, 0xc0, !PT ;  /* 0x7fffe00006087812 */ /* 0x000fe200078ec0ff */
[--C-:B------:R-:W-:Y:S02]  /*10500*/  HADD2.F32 R37, -RZ, R15.reuse.H0_H0 ;  /* 0x2000000fff257230 */ /* 0x100fe40000004100 */
[----:B------:R-:W-:Y:S02]  /*10510*/  HADD2.F32 R35, -RZ, R0.H0_H0 ;  /* 0x20000000ff237230 */ /* 0x000fe40000004100 */
[----:B------:R-:W-:Y:S02]  /*10520*/  HADD2.F32 R38, -RZ, R20.H0_H0 ;  /* 0x20000014ff267230 */ /* 0x000fe40000004100 */
[----:B------:R-:W-:Y:S02]  /*10530*/  HADD2.F32 R36, -RZ, R12.H0_H0 ;  /* 0x2000000cff247230 */ /* 0x000fe40000004100 */
[----:B------:R-:W-:-:S02]  /*10540*/  HADD2.F32 R40, -RZ, R15.H1_H1 ;  /* 0x3000000fff287230 */ /* 0x000fc40000004100 */
[----:B------:R-:W-:Y:S02]  /*10550*/  HADD2.F32 R0, -RZ, R0.H1_H1 ;  /* 0x30000000ff007230 */ /* 0x000fe40000004100 */
[----:B------:R-:W-:Y:S02]  /*10560*/  HADD2.F32 R41, -RZ, R20.H1_H1 ;  /* 0x30000014ff297230 */ /* 0x000fe40000004100 */
[----:B------:R-:W-:Y:S02]  /*10570*/  HADD2.F32 R43, -RZ, R24.H0_H0 ;  /* 0x20000018ff2b7230 */ /* 0x000fe40000004100 */
[----:B------:R-:W-:Y:S01]  /*10580*/  HADD2.F32 R39, -RZ, R13.H0_H0 ;  /* 0x2000000dff277230 */ /* 0x000fe20000004100 */
[----:B--2---:R-:W-:-:S04]  /*10590*/  IADD3 R3, R3, R8, R9 ;  /* 0x0000000803037210 */ /* 0x004fc80007ffe009 */
[----:B------:R-:W-:Y:S01]  /*105a0*/  LEA R3, R3, R2, 0x1 ;  /* 0x0000000203037211 */ /* 0x000fe200078e08ff */
[----:B---3--:R-:W-:Y:S04]  /*105b0*/  LDS.128 R4, [R42] ;  /* 0x000000002a047984 */ /* 0x008fe80000000c00 */
[----:B------:R-:W1:Y:S02]  /*105c0*/  LDS.128 R8, [R3+0x16400] ;  /* 0x0164000003087984 */ /* 0x000e640000000c00 */
[----:B-1----:R-:W-:Y:S02]  /*105d0*/  HADD2.F32 R30, -RZ, R8.H0_H0 ;  /* 0x20000008ff1e7230 */ /* 0x002fe40000004100 */
[----:B------:R-:W-:Y:S02]  /*105e0*/  HADD2.F32 R21, -RZ, R4.H0_H0 ;  /* 0x20000004ff157230 */ /* 0x000fe40000004100 */
[----:B------:R-:W-:-:S02]  /*105f0*/  HADD2.F32 R8, -RZ, R8.H1_H1 ;  /* 0x30000008ff087230 */ /* 0x000fc40000004100 */
[-C--:B------:R-:W-:Y:S01]  /*10600*/  FMUL.FTZ R34, R37, R30.reuse ;  /* 0x0000001e25227220 */ /* 0x080fe20000410000 */
[----:B------:R-:W-:Y:S02]  /*10610*/  HADD2.F32 R31, -RZ, R9.H0_H0 ;  /* 0x20000009ff1f7230 */ /* 0x000fe40000004100 */
[C---:B------:R-:W-:Y:S01]  /*10620*/  FMUL.FTZ R30, R35.reuse, R30 ;  /* 0x0000001e231e7220 */ /* 0x040fe20000410000 */
[----:B------:R-:W-:Y:S02]  /*10630*/  HADD2.F32 R4, -RZ, R4.H1_H1 ;  /* 0x30000004ff047230 */ /* 0x000fe40000004100 */
[-C--:B------:R-:W-:Y:S01]  /*10640*/  FFMA.FTZ R34, R35, R21.reuse, -R34 ;  /* 0x0000001523227223 */ /* 0x080fe20000010822 */
[----:B------:R-:W-:Y:S02]  /*10650*/  HADD2.F32 R26, -RZ, R5.H0_H0 ;  /* 0x20000005ff1a7230 */ /* 0x000fe40000004100 */
[----:B------:R-:W-:Y:S01]  /*10660*/  FFMA.FTZ R30, R37, R21, R30 ;  /* 0x00000015251e7223 */ /* 0x000fe2000001001e */
[----:B------:R-:W-:-:S02]  /*10670*/  HADD2.F32 R9, -RZ, R9.H1_H1 ;  /* 0x30000009ff097230 */ /* 0x000fc40000004100 */
[-C--:B------:R-:W-:Y:S01]  /*10680*/  FMUL.FTZ R15, R38, R8.reuse ;  /* 0x00000008260f7220 */ /* 0x080fe20000410000 */
[----:B------:R-:W-:Y:S01]  /*10690*/  FMUL.FTZ R21, R36, R8 ;  /* 0x0000000824157220 */ /* 0x000fe20000410000 */
[-C--:B------:R-:W-:Y:S01]  /*106a0*/  FMUL.FTZ R35, R40, R31.reuse ;  /* 0x0000001f28237220 */ /* 0x080fe20000410000 */
[----:B------:R-:W-:Y:S02]  /*106b0*/  HADD2.F32 R37, -RZ, R12.H1_H1 ;  /* 0x3000000cff257230 */ /* 0x000fe40000004100 */
[-C--:B------:R-:W-:Y:S01]  /*106c0*/  FFMA.FTZ R15, R36, R4.reuse, -R15 ;  /* 0x00000004240f7223 */ /* 0x080fe2000001080f */
[--C-:B------:R-:W-:Y:S02]  /*106d0*/  HADD2.F32 R32, -RZ, R10.reuse.H0_H0 ;  /* 0x2000000aff207230 */ /* 0x100fe40000004100 */
[----:B------:R-:W-:Y:S01]  /*106e0*/  FMUL.FTZ R31, R0, R31 ;  /* 0x0000001f001f7220 */ /* 0x000fe20000410000 */
[----:B------:R-:W-:Y:S02]  /*106f0*/  HADD2.F32 R5, -RZ, R5.H1_H1 ;  /* 0x30000005ff057230 */ /* 0x000fe40000004100 */
[----:B------:R-:W-:Y:S01]  /*10700*/  FFMA.FTZ R21, R38, R4, R21 ;  /* 0x0000000426157223 */ /* 0x000fe20000010015 */
[----:B------:R-:W-:Y:S01]  /*10710*/  FFMA.FTZ R35, R0, R26, -R35 ;  /* 0x0000001a00237223 */ /* 0x000fe20000010823 */
[----:B------:R-:W-:-:S02]  /*10720*/  HADD2.F32 R10, -RZ, R10.H1_H1 ;  /* 0x3000000aff0a7230 */ /* 0x000fc40000004100 */
[-C--:B------:R-:W-:Y:S01]  /*10730*/  FMUL.FTZ R0, R41, R9.reuse ;  /* 0x0000000929007220 */ /* 0x080fe20000410000 */
[----:B------:R-:W-:Y:S01]  /*10740*/  FMUL.FTZ R4, R37, R9 ;  /* 0x0000000925047220 */ /* 0x000fe20000410000 */
[----:B------:R-:W-:Y:S02]  /*10750*/  HADD2.F32 R36, -RZ, R25.H0_H0 ;  /* 0x20000019ff247230 */ /* 0x000fe40000004100 */
[----:B------:R-:W-:Y:S01]  /*10760*/  FFMA.FTZ R31, R40, R26, R31 ;  /* 0x0000001a281f7223 */ /* 0x000fe2000001001f */
[--C-:B0-----:R-:W-:Y:S02]  /*10770*/  HADD2.F32 R27, -RZ, R6.reuse.H0_H0 ;  /* 0x20000006ff1b7230 */ /* 0x101fe40000004100 */
[----:B------:R-:W-:Y:S01]  /*10780*/  FMUL.FTZ R8, R43, R32 ;  /* 0x000000202b087220 */ /* 0x000fe20000410000 */
[----:B------:R-:W-:Y:S02]  /*10790*/  HADD2.F32 R6, -RZ, R6.H1_H1 ;  /* 0x30000006ff067230 */ /* 0x000fe40000004100 */
[----:B------:R-:W-:Y:S01]  /*107a0*/  FFMA.FTZ R0, R37, R5, -R0 ;  /* 0x0000000525007223 */ /* 0x000fe20000010800 */
[----:B------:R-:W-:-:S02]  /*107b0*/  HADD2.F32 R26, -RZ, R14.H0_H0 ;  /* 0x2000000eff1a7230 */ /* 0x000fc40000004100 */
[----:B------:R-:W-:Y:S01]  /*107c0*/  FMUL.FTZ R32, R39, R32 ;  /* 0x0000002027207220 */ /* 0x000fe20000410000 */
[----:B------:R-:W-:Y:S01]  /*107d0*/  FFMA.FTZ R12, R41, R5, R4 ;  /* 0x00000005290c7223 */ /* 0x000fe20000010004 */
[----:B------:R-:W-:Y:S01]  /*107e0*/  FMUL.FTZ R5, R36, R10 ;  /* 0x0000000a24057220 */ /* 0x000fe20000410000 */
[--C-:B------:R-:W-:Y:S02]  /*107f0*/  HADD2.F32 R33, -RZ, R11.reuse.H0_H0 ;  /* 0x2000000bff217230 */ /* 0x100fe40000004100 */
[-C--:B------:R-:W-:Y:S01]  /*10800*/  FFMA.FTZ R20, R39, R27.reuse, -R8 ;  /* 0x0000001b27147223 */ /* 0x080fe20000010808 */
[----:B------:R-:W-:Y:S01]  /*10810*/  FFMA.FTZ R32, R43, R27, R32 ;  /* 0x0000001b2b207223 */ /* 0x000fe20000010020 */
[----:B------:R-:W-:Y:S02]  /*10820*/  HADD2.F32 R11, -RZ, R11.H1_H1 ;  /* 0x3000000bff0b7230 */ /* 0x000fe40000004100 */
[----:B------:R-:W-:Y:S01]  /*10830*/  FFMA.FTZ R27, R26, R6, -R5 ;  /* 0x000000061a1b7223 */ /* 0x000fe20000010805 */
[----:B------:R-:W-:-:S02]  /*10840*/  HADD2.F32 R37, -RZ, R24.H1_H1 ;  /* 0x30000018ff257230 */ /* 0x000fc40000004100 */
[----:B------:R-:W-:Y:S01]  /*10850*/  FMUL.FTZ R9, R26, R10 ;  /* 0x0000000a1a097220 */ /* 0x000fe20000410000 */
[----:B------:R-:W-:Y:S02]  /*10860*/  HADD2.F32 R39, -RZ, R25.H1_H1 ;  /* 0x30000019ff277230 */ /* 0x000fe40000004100 */
[----:B------:R-:W-:Y:S02]  /*10870*/  HADD2.F32 R5, -RZ, R13.H1_H1 ;  /* 0x3000000dff057230 */ /* 0x000fe40000004100 */
[----:B------:R-:W-:Y:S02]  /*10880*/  HADD2.F32 R25, -RZ, R14.H1_H1 ;  /* 0x3000000eff197230 */ /* 0x000fe40000004100 */
[--C-:B------:R-:W-:Y:S02]  /*10890*/  HADD2.F32 R29, -RZ, R7.reuse.H0_H0 ;  /* 0x20000007ff1d7230 */ /* 0x100fe40000004100 */
[----:B------:R-:W-:Y:S01]  /*108a0*/  FFMA.FTZ R13, R36, R6, R9 ;  /* 0x00000006240d7223 */ /* 0x000fe20000010009 */
[----:B------:R-:W-:-:S02]  /*108b0*/  HADD2.F32 R7, -RZ, R7.H1_H1 ;  /* 0x30000007ff077230 */ /* 0x000fc40000004100 */
        /* <DEDUP_REMOVED lines=16> */
[----:B------:R4:W-:Y:S04]  /*109c0*/  STS.128 [R42], R4 ;  /* 0x000000042a007388 */ /* 0x0009e80000000c00 */
[----:B------:R4:W-:Y:S02]  /*109d0*/  STS.128 [R3+0x16400], R8 ;  /* 0x0164000803007388 */ /* 0x0009e40000000c00 */
.L_x_6829:
[----:B------:R-:W-:Y:S05]  /*109e0*/  BSYNC B0 ;  /* 0x0000000000007941 */ /* 0x000fea0003800000 */
.L_x_6810:
[----:B------:R-:W-:Y:S01]  /*109f0*/  @!PT LDS RZ, [RZ] ;  /* 0x00000000fffff984 */ /* 0x000fe20000000800 */
[----:B------:R-:W-:Y:S01]  /*10a00*/  @!PT LDS RZ, [RZ] ;  /* 0x00000000fffff984 */ /* 0x000fe20000000800 */
[----:B------:R-:W-:Y:S01]  /*10a10*/  @!PT LDS RZ, [RZ] ;  /* 0x00000000fffff984 */ /* 0x000fe20000000800 */
[----:B------:R-:W-:Y:S01]  /*10a20*/  @!PT LDS RZ, [RZ] ;  /* 0x00000000fffff984 */ /* 0x000fe20000000800 */
[----:B------:R5:W-:Y:S06]  /*10a30*/  MEMBAR.ALL.CTA ;  /* 0x0000000000007992 */ /* 0x000bec0000008000 */
[----:B-----5:R-:W5:Y:S01]  /*10a40*/  FENCE.VIEW.ASYNC.S ;  /* 0x00000000000073c6 */ /* 0x020f620000000000 */
[----:B------:R-:W-:Y:S05]  /*10a50*/  WARPSYNC.ALL ;  /* 0x0000000000007948 */ /* 0x000fea0003800000 */
[----:B-----5:R-:W-:Y:S06]  /*10a60*/  BAR.SYNC.DEFER_BLOCKING 0xd, 0x100 ;  /* 0x0344000000007b1d */ /* 0x020fec0000010000 */
.L_x_6808:
[----:B------:R-:W-:-:S06]  /*10a70*/  ULOP3.LUT UR4, UR60, 0x1, URZ, 0xfc, !UPT ;  /* 0x000000013c047892 */ /* 0x000fcc000f8efc3f */
[----:B------:R-:W-:-:S05]  /*10a80*/  IMAD.U32 R0, RZ, RZ, UR4 ;  /* 0x00000004ff007e24 */ /* 0x000fca000f8e00ff */
[----:B------:R-:W-:-:S13]  /*10a90*/  ISETP.NE.AND P0, PT, R0, 0x3, PT ;  /* 0x000000030000780c */ /* 0x000fda0003f05270 */
[----:B------:R-:W-:Y:S05]  /*10aa0*/  @!P0 BRA `(.L_x_6843) ;  /* 0x0000000000048947 */ /* 0x000fea0003800000 */
[----:B------:R-:W-:Y:S01]  /*10ab0*/  BPT.TRAP 0x1 ;  /* 0x000000040000795c */ /* 0x000fe20000300000 */
.L_x_6843:
[----:B------:R-:W-:Y:S01]  /*10ac0*/  IMAD R0, R222, 0x8, R2 ;  /* 0x00000008de007824 */ /* 0x000fe200078e0202 */
[----:B-12-4-:R-:W-:-:S04]  /*10ad0*/  SHF.L.U32 R3, R229, 0x1f, RZ ;  /* 0x0000001fe5037819 */ /* 0x016fc800000006ff */
[----:B------:R1:W2:Y:S01]  /*10ae0*/  SYNCS.PHASECHK.TRANS64.TRYWAIT P2, [R0+URZ+0x34830], R3 ;  /* 0x03483003000075a7 */ /* 0x0002a2000804017f */
[----:B------:R-:W-:Y:S05]  /*10af0*/  @!P0 BRA `(.L_x_6844) ;  /* 0x0000000000048947 */ /* 0x000fea0003800000 */
[----:B------:R-:W-:Y:S01]  /*10b00*/  BPT.TRAP 0x1 ;  /* 0x000000040000795c */ /* 0x000fe20000300000 */
.L_x_6844:
[----:B0--3--:R-:W0:Y:S01]  /*10b10*/  S2R R4, SR_TID.X ;  /* 0x0000000000047919 */ /* 0x009e220000002100 */
[----:B------:R-:W-:Y:S01]  /*10b20*/  IMAD.MOV.U32 R87, RZ, RZ, RZ ;  /* 0x000000ffff577224 */ /* 0x000fe200078e00ff */
[----:B0-----:R-:W-:-:S04]  /*10b30*/  LOP3.LUT R4, R4, 0x7f, RZ, 0xc0, !PT ;  /* 0x0000007f04047812 */ /* 0x001fc800078ec0ff */
[----:B------:R-:W-:Y:S01]  /*10b40*/  ISETP.NE.AND P1, PT, R4, RZ, PT ;  /* 0x000000ff0400720c */ /* 0x000fe20003f25270 */
[----:B--2---:R-:W-:-:S12]  /*10b50*/  @P2 BRA `(.L_x_6845) ;  /* 0x0000000000082947 */ /* 0x004fd80003800000 */
[----:B------:R-:W0:Y:S02]  /*10b60*/  SYNCS.PHASECHK.TRANS64.TRYWAIT P2, [R0+URZ+0x34830], R3 ;  /* 0x03483003000075a7 */ /* 0x000e24000804017f */
[----:B0-----:R-:W-:Y:S05]  /*10b70*/  @!P2 BRA `(.L_x_6846) ;  /* 0x0000018c007ca947 */ /* 0x001fea0003800000 */
.L_x_6845:
        /* <DEDUP_REMOVED lines=9> */
[----:B------:R-:W-:Y:S01]  /*10c10*/  IMAD.MOV.U32 R21, RZ, RZ, 0x40000040 ;  /* 0x40000040ff157424 */ /* 0x000fe200078e00ff */
[----:B------:R-:W-:Y:S01]  /*10c20*/  LOP3.LUT R3, R3, 0x3fff, RZ, 0xc0, !PT ;  /* 0x00003fff03037812 */ /* 0x000fe200078ec0ff */
[----:B------:R-:W-:Y:S01]  /*10c30*/  IMAD.U32 R25, RZ, RZ, UR9 ;  /* 0x00000009ff197e24 */ /* 0x000fe2000f8e00ff */
[----:B------:R-:W-:-:S02]  /*10c40*/  R2UR UR15, R13 ;  /* 0x000000000d0f72ca */ /* 0x000fc400000e0000 */
[----:B------:R-:W-:Y:S01]  /*10c50*/  LOP3.LUT R4, R3, 0x10000, RZ, 0xfc, !PT ;  /* 0x0001000003047812 */ /* 0x000fe200078efcff */
[----:B------:R-:W-:Y:S01]  /*10c60*/  ULOP3.LUT UR56, UR56, 0x10000, URZ, 0xfc, !UPT ;  /* 0x0001000038387892 */ /* 0x000fe2000f8efc3f */
[----:B------:R-:W-:Y:S01]  /*10c70*/  MOV R9, UR37 ;  /* 0x0000002500097c02 */ /* 0x000fe20008000f00 */
[----:B------:R-:W-:Y:S01]  /*10c80*/  UMOV UR37, UR9 ;  /* 0x0000000900257c82 */ /* 0x000fe20008000000 */
[----:B------:R-:W-:Y:S01]  /*10c90*/  MOV R10, UR36 ;  /* 0x00000024000a7c02 */ /* 0x000fe20008000f00 */
[----:B------:R0:W-:Y:S01]  /*10ca0*/  STL [R1+0x1c], R4 ;  /* 0x00001c0401007387 */ /* 0x0001e20000100800 */
[----:B------:R-:W-:Y:S01]  /*10cb0*/  UMOV UR13, UR37 ;  /* 0x00000025000d7c82 */ /* 0x000fe20008000000 */
[----:B------:R-:W-:Y:S01]  /*10cc0*/  MOV R15, 0x40000040 ;  /* 0x40000040000f7802 */ /* 0x000fe20000000f00 */
[----:B------:R-:W-:Y:S01]  /*10cd0*/  UMOV UR8, UR56 ;  /* 0x0000003800087c82 */ /* 0x000fe20008000000 */
[----:B------:R-:W-:Y:S01]  /*10ce0*/  UMOV UR21, UR37 ;  /* 0x0000002500157c82 */ /* 0x000fe20008000000 */
[----:B------:R-:W-:Y:S01]  /*10cf0*/  UMOV UR36, UR8 ;  /* 0x0000000800247c82 */ /* 0x000fe20008000000 */
[----:B------:R-:W-:Y:S01]  /*10d00*/  R2UR UR23, R15 ;  /* 0x000000000f1772ca */ /* 0x000fe200000e0000 */
[----:B------:R-:W-:Y:S01]  /*10d10*/  UMOV UR12, UR36 ;  /* 0x00000024000c7c82 */ /* 0x000fe20008000000 */
[----:B------:R-:W-:Y:S01]  /*10d20*/  UMOV UR20, UR36 ;  /* 0x0000002400147c82 */ /* 0x000fe20008000000 */
[----:B------:R-:W-:Y:S01]  /*10d30*/  R2UR UR55, R21 ;  /* 0x00000000153772ca */ /* 0x000fe200000e0000 */
[----:B0-----:R-:W-:Y:S01]  /*10d40*/  IMAD R4, R222, 0xb00, R4 ;  /* 0x00000b00de047824 */ /* 0x001fe200078e0204 */
[----:B------:R-:W-:Y:S01]  /*10d50*/  UMOV UR52, UR36 ;  /* 0x0000002400347c82 */ /* 0x000fe20008000000 */
[----:B------:R-:W-:Y:S01]  /*10d60*/  UMOV UR53, UR37 ;  /* 0x0000002500357c82 */ /* 0x000fe20008000000 */
[----:B------:R-:W-:Y:S01]  /*10d70*/  R2UR UR35, R13 ;  /* 0x000000000d2372ca */ /* 0x000fe200000e0000 */
[C---:B------:R-:W-:Y:S01]  /*10d80*/  VIADD R14, R4.reuse, 0x100 ;  /* 0x00000100040e7836 */ /* 0x040fe20000000000 */
[C---:B------:R-:W-:Y:S01]  /*10d90*/  R2UR UR10, R4.reuse ;  /* 0x00000000040a72ca */ /* 0x040fe200000e0000 */
[C---:B------:R-:W-:Y:S01]  /*10da0*/  VIADD R20, R4.reuse, 0x180 ;  /* 0x0000018004147836 */ /* 0x040fe20000000000 */
[----:B------:R-:W-:Y:S01]  /*10db0*/  IADD3 R12, R4, 0x80, RZ ;  /* 0x00000080040c7810 */ /* 0x000fe20007ffe0ff */
[----:B------:R-:W-:Y:S01]  /*10dc0*/  UMOV UR32, UR36 ;  /* 0x0000002400207c82 */ /* 0x000fe20008000000 */
[----:B------:R-:W-:Y:S01]  /*10dd0*/  R2UR UR22, R14 ;  /* 0x000000000e1672ca */ /* 0x000fe200000e0000 */
[----:B------:R-:W-:Y:S01]  /*10de0*/  UMOV UR33, UR37 ;  /* 0x0000002500217c82 */ /* 0x000fe20008000000 */
[----:B------:R-:W-:Y:S01]  /*10df0*/  R2UR UR14, R12 ;  /* 0x000000000c0e72ca */ /* 0x000fe200000e0000 */
[----:B------:R-:W-:Y:S01]  /*10e00*/  VIADD R12, R4, 0x200 ;  /* 0x00000200040c7836 */ /* 0x000fe20000000000 */
[----:B------:R-:W-:Y:S01]  /*10e10*/  R2UR UR54, R20 ;  /* 0x00000000143672ca */ /* 0x000fe200000e0000 */
[----:B------:R-:W-:Y:S01]  /*10e20*/  VIADD R14, R4, 0x280 ;  /* 0x00000280040e7836 */ /* 0x000fe20000000000 */
[----:B------:R-:W-:Y:S01]  /*10e30*/  R2UR UR31, R15 ;  /* 0x000000000f1f72ca */ /* 0x000fe200000e0000 */
[----:B------:R-:W-:Y:S01]  /*10e40*/  UMOV UR28, UR36 ;  /* 0x00000024001c7c82 */ /* 0x000fe20008000000 */
[----:B------:R-:W-:Y:S01]  /*10e50*/  R2UR UR34, R12 ;  /* 0x000000000c2272ca */ /* 0x000fe200000e0000 */
[----:B------:R-:W-:Y:S01]  /*10e60*/  HGMMA.64x16x16.F32 R112, gdesc[UR8], RZ, !UPT, gsb0 ;  /* 0x00200000087079f0 */ /* 0x000fe2000c0008ff */
[----:B------:R-:W-:Y:S01]  /*10e70*/  R2UR UR30, R14 ;  /* 0x000000000e1e72ca */ /* 0x000fe200000e0000 */
[----:B------:R-:W-:Y:S01]  /*10e80*/  UMOV UR29, UR37 ;  /* 0x00000025001d7c82 */ /* 0x000fe20008000000 */
[C---:B------:R-:W-:Y:S01]  /*10e90*/  VIADD R20, R4.reuse, 0x300 ;  /* 0x0000030004147836 */ /* 0x040fe20000000000 */
[----:B------:R-:W-:Y:S01]  /*10ea0*/  R2UR UR47, R21 ;  /* 0x00000000152f72ca */ /* 0x000fe200000e0000 */
[----:B------:R-:W-:Y:S01]  /*10eb0*/  UMOV UR44, UR36 ;  /* 0x00000024002c7c82 */ /* 0x000fe20008000000 */
[----:B------:R-:W-:Y:S01]  /*10ec0*/  UMOV UR45, UR37 ;  /* 0x00000025002d7c82 */ /* 0x000fe20008000000 */
[----:B------:R-:W-:Y:S01]  /*10ed0*/  IADD3 R12, R4, 0x380, RZ ;  /* 0x00000380040c7810 */ /* 0x000fe20007ffe0ff */
[----:B------:R-:W-:Y:S01]  /*10ee0*/  UMOV UR24, UR36 ;  /* 0x0000002400187c82 */ /* 0x000fe20008000000 */
[----:B------:R-:W-:Y:S01]  /*10ef0*/  R2UR UR46, R20 ;  /* 0x00000000142e72ca */ /* 0x000fe200000e0000 */
[----:B------:R-:W-:Y:S01]  /*10f00*/  UMOV UR25, UR37 ;  /* 0x0000002500197c82 */ /* 0x000fe20008000000 */
[----:B------:R-:W-:Y:S01]  /*10f10*/  R2UR UR26, R12 ;  /* 0x000000000c1a72ca */ /* 0x000fe200000e0000 */
[----:B------:R-:W-:Y:S01]  /*10f20*/  VIADD R14, R4, 0x400 ;  /* 0x00000400040e7836 */ /* 0x000fe20000000000 */
[----:B------:R-:W-:Y:S01]  /*10f30*/  R2UR UR27, R13 ;  /* 0x000000000d1b72ca */ /* 0x000fe200000e0000 */
[----:B------:R-:W-:Y:S01]  /*10f40*/  UMOV UR16, UR36 ;  /* 0x0000002400107c82 */ /* 0x000fe20008000000 */
[----:B------:R-:W-:Y:S01]  /*10f50*/  R2UR UR19, R15 ;  /* 0x000000000f1372ca */ /* 0x000fe200000e0000 */
[----:B------:R-:W-:Y:S01]  /*10f60*/  UMOV UR17, UR37 ;  /* 0x0000002500117c82 */ /* 0x000fe20008000000 */
[----:B------:R-:W-:Y:S01]  /*10f70*/  R2UR UR18, R14 ;  /* 0x000000000e1272ca */ /* 0x000fe200000e0000 */
[C---:B------:R-:W-:Y:S01]  /*10f80*/  VIADD R12, R4.reuse, 0x480 ;  /* 0x00000480040c7836 */ /* 0x040fe20000000000 */
[----:B------:R-:W-:Y:S01]  /*10f90*/  R2UR UR7, R13 ;  /* 0x000000000d0772ca */ /* 0x000fe200000e0000 */
[----:B------:R-:W-:Y:S01]  /*10fa0*/  UMOV UR4, UR36 ;  /* 0x0000002400047c82 */ /* 0x000fe20008000000 */
[----:B------:R-:W-:Y:S01]  /*10fb0*/  UMOV UR5, UR37 ;  /* 0x0000002500057c82 */ /* 0x000fe20008000000 */
[----:B------:R-:W-:Y:S01]  /*10fc0*/  VIADD R14, R4, 0x500 ;  /* 0x00000500040e7836 */ /* 0x000fe20000000000 */
[----:B------:R-:W-:Y:S01]  /*10fd0*/  R2UR UR6, R12 ;  /* 0x000000000c0672ca */ /* 0x000fe200000e0000 */
[----:B------:R-:W-:Y:S01]  /*10fe0*/  IMAD.U32 R24, RZ, RZ, UR8 ;  /* 0x00000008ff187e24 */ /* 0x000fe2000f8e00ff */
[----:B------:R-:W-:Y:S01]  /*10ff0*/  R2UR UR43, R15 ;  /* 0x000000000f2b72ca */ /* 0x000fe200000e0000 */
[----:B------:R-:W-:Y:S01]  /*11000*/  UMOV UR40, UR36 ;  /* 0x0000002400287c82 */ /* 0x000fe20008000000 */
[----:B------:R-:W-:Y:S01]  /*11010*/  R2UR UR42, R14 ;  /* 0x000000000e2a72ca */ /* 0x000fe200000e0000 */
[----:B------:R-:W-:Y:S01]  /*11020*/  UMOV UR41, UR37 ;  /* 0x0000002500297c82 */ /* 0x000fe20008000000 */
[----:B------:R0:W-:Y:S01]  /*11030*/  STL.64 [R1+0x10], R24 ;  /* 0x0000101801007387 */ /* 0x0001e20000100a00 */
[----:B------:R-:W-:Y:S01]  /*11040*/  VIADD R12, R4, 0x2 ;  /* 0x00000002040c7836 */ /* 0x000fe20000000000 */
[----:B------:R-:W-:Y:S01]  /*11050*/  MOV R7, UR39 ;  /* 0x0000002700077c02 */ /* 0x000fe20008000f00 */
[----:B------:R-:W-:Y:S01]  /*11060*/  IMAD.MOV.U32 R13, RZ, RZ, 0x40000040 ;  /* 0x40000040ff0d7424 */ /* 0x000fe200078e00ff */
[----:B------:R-:W-:Y:S01]  /*11070*/  MOV R8, UR38 ;  /* 0x0000002600087c02 */ /* 0x000fe20008000f00 */
[----:B------:R-:W-:Y:S01]  /*11080*/  UIADD3 UR8, UR56, 0x2, URZ ;  /* 0x0000000238087890 */ /* 0x000fe2000fffe03f */
[----:B------:R-:W-:Y:S01]  /*11090*/  R2UR UR38, R12 ;  /* 0x000000000c2672ca */ /* 0x000fe200000e0000 */
[----:B------:R-:W-:Y:S01]  /*110a0*/  UMOV UR37, 0x40000040 ;  /* 0x4000004000257882 */ /* 0x000fe20000000000 */
[----:B------:R-:W-:Y:S01]  /*110b0*/  R2UR UR39, R13 ;  /* 0x000000000d2772ca */ /* 0x000fe200000e0000 */
[C---:B------:R-:W-:Y:S01]  /*110c0*/  VIADD R14, R4.reuse, 0x102 ;  /* 0x00000102040e7836 */ /* 0x040fe20000000000 */
[C---:B------:R-:W-:Y:S01]  /*110d0*/  IADD3 R20, R4.reuse, 0x82, RZ ;  /* 0x0000008204147810 */ /* 0x040fe20007ffe0ff */
[----:B------:R-:W-:Y:S01]  /*110e0*/  IMAD.MOV.U32 R15, RZ, RZ, 0x40000040 ;  /* 0x40000040ff0f7424 */ /* 0x000fe200078e00ff */
[----:B------:R-:W-:Y:S01]  /*110f0*/  UMOV UR36, UR8 ;  /* 0x0000000800247c82 */ /* 0x000fe20008000000 */
[----:B------:R-:W-:Y:S01]  /*11100*/  MOV R21, 0x40000040 ;  /* 0x4000004000157802 */ /* 0x000fe20000000f00 */
        /* <DEDUP_REMOVED lines=8> */
[----:B------:R-:W-:Y:S01]  /*11190*/  IMAD.U32 R21, RZ, RZ, UR37 ;  /* 0x00000025ff157e24 */ /* 0x000fe2000f8e00ff */
[----:B------:R-:W-:-:S02]  /*111a0*/  WARPGROUP.DEPBAR.LE gsb0, 0x0 ;  /* 0x00008000000079c5 */ /* 0x000fc40000010000 */
[----:B------:R-:W-:Y:S01]  /*111b0*/  WARPGROUP.ARRIVE ;  /* 0x00000000000079c5 */ /* 0x000fe20000000000 */
[----:B------:R-:W-:Y:S01]  /*111c0*/  MOV R15, 0x40000040 ;  /* 0x40000040000f7802 */ /* 0x000fe20000000f00 */
[----:B------:R-:W-:Y:S01]  /*111d0*/  IMAD.U32 R20, RZ, RZ, UR36 ;  /* 0x00000024ff147e24 */ /* 0x000fe2000f8e00ff */
[----:B------:R-:W2:Y:S03]  /*111e0*/  LDL R120, [R1+0x34] ;  /* 0x0000340001787983 */ /* 0x000ea60000100800 */
[----:B------:R-:W-:Y:S01]  /*111f0*/  HGMMA.64x16x16.F32 R104, gdesc[UR12], RZ, !UPT, gsb0 ;  /* 0x002000000c6879f0 */ /* 0x000fe2000c0008ff */
[----:B------:R-:W-:Y:S01]  /*11200*/  R2UR UR14, R12 ;  /* 0x000000000c0e72ca */ /* 0x000fe200000e0000 */
[----:B------:R-:W-:Y:S01]  /*11210*/  VIADD R12, R4, 0x282 ;  /* 0x00000282040c7836 */ /* 0x000fe20000000000 */
[----:B------:R-:W-:Y:S01]  /*11220*/  R2UR UR15, R13 ;  /* 0x000000000d0f72ca */ /* 0x000fe200000e0000 */
[----:B------:R-:W-:Y:S01]  /*11230*/  IMAD.MOV.U32 R13, RZ, RZ, 0x40000040 ;  /* 0x40000040ff0d7424 */ /* 0x000fe200078e00ff */
[----:B------:R-:W-:-:S02]  /*11240*/  WARPGROUP.DEPBAR.LE gsb0, 0x0 ;  /* 0x00008000000079c5 */ /* 0x000fc40000010000 */
[----:B------:R-:W-:-:S06]  /*11250*/  WARPGROUP.ARRIVE ;  /* 0x00000000000079c5 */ /* 0x000fcc0000000000 */
[----:B------:R-:W-:Y:S01]  /*11260*/  HGMMA.64x16x16.F32 R96, gdesc[UR20], RZ, !UPT, gsb0 ;  /* 0x00200000146079f0 */ /* 0x000fe2000c0008ff */
[----:B------:R-:W-:Y:S01]  /*11270*/  R2UR UR22, R14 ;  /* 0x000000000e1672ca */ /* 0x000fe200000e0000 */
[----:B------:R-:W-:Y:S01]  /*11280*/  VIADD R14, R4, 0x302 ;  /* 0x00000302040e7836 */ /* 0x000fe20000000000 */
[----:B------:R-:W-:Y:S01]  /*11290*/  R2UR UR23, R15 ;  /* 0x000000000f1772ca */ /* 0x000fe200000e0000 */
[----:B------:R-:W-:Y:S01]  /*112a0*/  IMAD.MOV.U32 R15, RZ, RZ, 0x40000040 ;  /* 0x40000040ff0f7424 */ /* 0x000fe200078e00ff */
[----:B------:R-:W-:Y:S02]  /*112b0*/  WARPGROUP.DEPBAR.LE gsb0, 0x0 ;  /* 0x00008000000079c5 */ /* 0x000fe40000010000 */
[----:B------:R-:W-:-:S06]  /*112c0*/  WARPGROUP.ARRIVE ;  /* 0x00000000000079c5 */ /* 0x000fcc0000000000 */
[----:B------:R-:W-:Y:S03]  /*112d0*/  HGMMA.64x16x16.F32 R88, gdesc[UR52], RZ, !UPT, gsb0 ;  /* 0x00200000345879f0 */ /* 0x000fe6000c0008ff */
[----:B------:R-:W-:Y:S02]  /*112e0*/  WARPGROUP.DEPBAR.LE gsb0, 0x0 ;  /* 0x00008000000079c5 */ /* 0x000fe40000010000 */
[----:B------:R-:W-:-:S06]  /*112f0*/  WARPGROUP.ARRIVE ;  /* 0x00000000000079c5 */ /* 0x000fcc0000000000 */
[----:B------:R-:W-:Y:S01]  /*11300*/  HGMMA.64x16x16.F32 R72, gdesc[UR32], RZ, !UPT, gsb0 ;  /* 0x00200000204879f0 */ /* 0x000fe2000c0008ff */
        /* <DEDUP_REMOVED lines=17> */
[----:B------:R-:W-:Y:S01]  /*11420*/  UMOV UR44, UR36 ;  /* 0x00000024002c7c82 */ /* 0x000fe20008000000 */
[----:B------:R-:W-:Y:S01]  /*11430*/  UMOV UR45, UR37 ;  /* 0x00000025002d7c82 */ /* 0x000fe20008000000 */
[----:B------:R-:W-:Y:S02]  /*11440*/  R2UR UR26, R12 ;  /* 0x000000000c1a72ca */ /* 0x000fe400000e0000 */
[----:B------:R-:W-:Y:S01]  /*11450*/  R2UR UR27, R13 ;  /* 0x000000000d1b72ca */ /* 0x000fe200000e0000 */
[----:B------:R-:W-:Y:S02]  /*11460*/  WARPGROUP.DEPBAR.LE gsb0, 0x0 ;  /* 0x00008000000079c5 */ /* 0x000fe40000010000 */
[----:B------:R-:W-:Y:S01]  /*11470*/  WARPGROUP.ARRIVE ;  /* 0x00000000000079c5 */ /* 0x000fe20000000000 */
[----:B------:R-:W-:Y:S01]  /*11480*/  UMOV UR8, UR44 ;  /* 0x0000002c00087c82 */ /* 0x000fe20008000000 */
[----:B------:R-:W-:Y:S01]  /*11490*/  UMOV UR9, UR45 ;  /* 0x0000002d00097c82 */ /* 0x000fe20008000000 */
[----:B------:R-:W-:Y:S01]  /*114a0*/  UMOV UR48, UR44 ;  /* 0x0000002c00307c82 */ /* 0x000fe20008000000 */
[----:B------:R-:W-:Y:S01]  /*114b0*/  UMOV UR49, UR45 ;  /* 0x0000002d00317c82 */ /* 0x000fe20008000000 */
[----:B------:R-:W-:Y:S01]  /*114c0*/  UMOV UR12, UR44 ;  /* 0x0000002c000c7c82 */ /* 0x000fe20008000000 */
[----:B------:R-:W-:Y:S01]  /*114d0*/  HGMMA.64x16x16.F32 R40, gdesc[UR16], RZ, !UPT, gsb0 ;  /* 0x00200000102879f0 */ /* 0x000fe2000c0008ff */
        /* <DEDUP_REMOVED lines=10> */
[C---:B------:R-:W-:Y:S01]  /*11580*/  VIADD R12, R4.reuse, 0x482 ;  /* 0x00000482040c7836 */ /* 0x040fe20000000000 */
[----:B------:R-:W-:Y:S01]  /*11590*/  R2UR UR19, R15 ;  /* 0x000000000f1372ca */ /* 0x000fe200000e0000 */
[----:B------:R-:W-:Y:S01]  /*115a0*/  UMOV UR16, UR44 ;  /* 0x0000002c00107c82 */ /* 0x000fe20008000000 */
[----:B------:R-:W-:Y:S01]  /*115b0*/  UMOV UR17, UR45 ;  /* 0x0000002d00117c82 */ /* 0x000fe20008000000 */
[----:B------:R-:W-:Y:S01]  /*115c0*/  IMAD.MOV.U32 R13, RZ, RZ, 0x40000040 ;  /* 0x40000040ff0d7424 */ /* 0x000fe200078e00ff */
[----:B------:R-:W-:Y:S01]  /*115d0*/  IADD3 R14, R4, 0x502, RZ ;  /* 0x00000502040e7810 */ /* 0x000fe20007ffe0ff */
[----:B------:R-:W-:-:S02]  /*115e0*/  WARPGROUP.DEPBAR.LE gsb0, 0x0 ;  /* 0x00008000000079c5 */ /* 0x000fc40000010000 */
[----:B------:R-:W-:-:S06]  /*115f0*/  WARPGROUP.ARRIVE ;  /* 0x00000000000079c5 */ /* 0x000fcc0000000000 */
[----:B------:R-:W-:Y:S03]  /*11600*/  HGMMA.64x16x16.F32 R32, gdesc[UR4], RZ, !UPT, gsb0 ;  /* 0x00200000042079f0 */ /* 0x000fe6000c0008ff */
[----:B------:R-:W-:Y:S02]  /*11610*/  WARPGROUP.DEPBAR.LE gsb0, 0x0 ;  /* 0x00008000000079c5 */ /* 0x000fe40000010000 */
[----:B0-----:R-:W-:-:S06]  /*11620*/  WARPGROUP.ARRIVE ;  /* 0x00000000000079c5 */ /* 0x001fcc0000000000 */
[----:B------:R-:W-:Y:S03]  /*11630*/  HGMMA.64x16x16.F32 R24, gdesc[UR40], RZ, !UPT, gsb0 ;  /* 0x00200000281879f0 */ /* 0x000fe6000c0008ff */
        /* <DEDUP_REMOVED lines=34> */
[----:B------:R-:W-:Y:S02]  /*11860*/  MOV R15, 0x40000040 ;  /* 0x40000040000f7802 */ /* 0x000fe40000000f00 */
[----:B------:R-:W-:Y:S02]  /*11870*/  R2UR UR46, R14 ;  /* 0x000000000e2e72ca */ /* 0x000fe400000e0000 */
[----:B------:R-:W-:Y:S01]  /*11880*/  R2UR UR47, R15 ;  /* 0x000000000f2f72ca */ /* 0x000fe200000e0000 */
[----:B------:R-:W-:Y:S02]  /*11890*/  WARPGROUP.DEPBAR.LE gsb0, 0x0 ;  /* 0x00008000000079c5 */ /* 0x000fe40000010000 */
[----:B------:R-:W-:-:S10]  /*118a0*/  WARPGROUP.ARRIVE ;  /* 0x00000000000079c5 */ /* 0x000fd40000000000 */
[----:B------:R-:W-:Y:S01]  /*118b0*/  HGMMA.64x16x16.F32 R24, gdesc[UR44], R24, gsb0 ;  /* 0x002000002c1879f0 */ /* 0x000fe20008000818 */
[----:B------:R-:W-:Y:S01]  /*118c0*/  R2UR UR39, R7 ;  /* 0x00000000072772ca */ /* 0x000fe200000e0000 */
[----:B------:R-:W-:Y:S01]  /*118d0*/  IMAD.MOV.U32 R7, RZ, RZ, 0x40000040 ;  /* 0x40000040ff077424 */ /* 0x000fe200078e00ff */
[----:B------:R-:W-:-:S04]  /*118e0*/  R2UR UR54, R6 ;  /* 0x00000000063672ca */ /* 0x000fc800000e0000 */
[----:B------:R-:W-:Y:S01]  /*118f0*/  R2UR UR55, R7 ;  /* 0x00000000073772ca */ /* 0x000fe200000e0000 */
[----:B------:R-:W-:Y:S01]  /*11900*/  UIADD3 UR4, UR56, 0x4, URZ ;  /* 0x0000000438047890 */ /* 0x000fe2000fffe03f */
[----:B------:R-:W-:-:S06]  /*11910*/  UMOV UR53, 0x40000040 ;  /* 0x4000004000357882 */ /* 0x000fcc0000000000 */
[----:B------:R-:W-:Y:S01]  /*11920*/  UMOV UR52, UR4 ;  /* 0x0000000400347c82 */ /* 0x000fe20008000000 */
[----:B------:R-:W-:Y:S02]  /*11930*/  WARPGROUP.DEPBAR.LE gsb0, 0x0 ;  /* 0x00008000000079c5 */ /* 0x000fe40000010000 */
[----:B------:R-:W-:-:S06]  /*11940*/  WARPGROUP.ARRIVE ;  /* 0x00000000000079c5 */ /* 0x000fcc0000000000 */
        /* <DEDUP_REMOVED lines=9> */
[----:B------:R-:W-:Y:S01]  /*119e0*/  UMOV UR4, UR40 ;  /* 0x0000002800047c82 */ /* 0x000fe20008000000 */
        /* <DEDUP_REMOVED lines=76> */
[----:B------:R-:W-:Y:S01]  /*11eb0*/  R2UR UR36, R10 ;  /* 0x000000000a2472ca */ /* 0x000fe200000e0000 */
        /* <DEDUP_REMOVED lines=11> */
[----:B------:R-:W-:Y:S01]  /*11f70*/  UIADD3 UR4, UR56, 0x6, URZ ;  /* 0x0000000638047890 */ /* 0x000fe2000fffe03f */
[----:B------:R-:W-:-:S06]  /*11f80*/  UMOV UR49, 0x40000040 ;  /* 0x4000004000317882 */ /* 0x000fcc0000000000 */
[----:B------:R-:W-:Y:S01]  /*11f90*/  UMOV UR48, UR4 ;  /* 0x0000000400307c82 */ /* 0x000fe20008000000 */
[----:B------:R-:W-:Y:S02]  /*11fa0*/  WARPGROUP.DEPBAR.LE gsb0, 0x0 ;  /* 0x00008000000079c5 */ /* 0x000fe40000010000 */
[----:B------:R-:W-:-:S06]  /*11fb0*/  WARPGROUP.ARRIVE ;  /* 0x00000000000079c5 */ /* 0x000fcc0000000000 */
[----:B------:R-:W-:Y:S01]  /*11fc0*/  HGMMA.64x16x16.F32 R112, gdesc[UR48], R112, gsb0 ;  /* 0x00200000307079f0 */ /* 0x000fe20008000870 */
[----:B------:R-:W-:Y:S01]  /*11fd0*/  IMAD.MOV.U32 R7, RZ, RZ, 0x40000040 ;  /* 0x40000040ff077424 */ /* 0x000fe200078e00ff */
[----:B------:R-:W-:-:S04]  /*11fe0*/  IADD3 R6, R4, 0x86, RZ ;  /* 0x0000008604067810 */ /* 0x000fc80007ffe0ff */
        /* <DEDUP_REMOVED lines=297> */
[----:B------:R-:W-:Y:S01]  /*13280*/  UMOV UR5, 0x40000040 ;  /* 0x4000004000057882 */ /* 0x000fe20000000000 */
        /* <DEDUP_REMOVED lines=48> */
[----:B------:R-:W-:Y:S02]  /*13590*/  IADD3 R8, R4, 0x884, RZ ;  /* 0x0000088404087810 */ /* 0x000fe40007ffe0ff */
        /* <DEDUP_REMOVED lines=15> */
[C---:B------:R-:W-:Y:S01]  /*13690*/  VIADD R6, R4.reuse, 0x984 ;  /* 0x0000098404067836 */ /* 0x040fe20000000000 */
[----:B------:R-:W-:Y:S01]  /*136a0*/  MOV R7, 0x40000040 ;  /* 0x4000004000077802 */ /* 0x000fe20000000f00 */
[----:B------:R-:W-:Y:S01]  /*136b0*/  UMOV UR8, UR4 ;  /* 0x0000000400087c82 */ /* 0x000fe20008000000 */
[----:B------:R-:W-:Y:S01]  /*136c0*/  UMOV UR9, UR5 ;  /* 0x0000000500097c82 */ /* 0x000fe20008000000 */
[----:B------:R-:W-:Y:S01]  /*136d0*/  VIADD R8, R4, 0xa04 ;  /* 0x00000a0404087836 */ /* 0x000fe20000000000 */
[----:B------:R-:W-:Y:S01]  /*136e0*/  R2UR UR10, R6 ;  /* 0x00000000060a72ca */ /* 0x000fe200000e0000 */
[----:B------:R-:W-:Y:S01]  /*136f0*/  IMAD.MOV.U32 R9, RZ, RZ, 0x40000040 ;  /* 0x40000040ff097424 */ /* 0x000fe200078e00ff */
[----:B------:R-:W-:Y:S01]  /*13700*/  R2UR UR11, R7 ;  /* 0x00000000070b72ca */ /* 0x000fe200000e0000 */
[----:B------:R-:W-:Y:S01]  /*13710*/  UMOV UR12, UR4 ;  /* 0x00000004000c7c82 */ /* 0x000fe20008000000 */
[----:B------:R-:W-:Y:S01]  /*13720*/  UMOV UR13, UR5 ;  /* 0x00000005000d7c82 */ /* 0x000fe20008000000 */
[----:B------:R-:W-:Y:S01]  /*13730*/  UMOV UR16, UR4 ;  /* 0x0000000400107c82 */ /* 0x000fe20008000000 */
[----:B------:R-:W-:Y:S01]  /*13740*/  UMOV UR17, UR5 ;  /* 0x0000000500117c82 */ /* 0x000fe20008000000 */
[----:B------:R-:W-:Y:S01]  /*13750*/  UIADD3 UR20, UR56, 0x406, URZ ;  /* 0x0000040638147890 */ /* 0x000fe2000fffe03f */
[----:B------:R-:W-:Y:S01]  /*13760*/  UMOV UR21, 0x40000040 ;  /* 0x4000004000157882 */ /* 0x000fe20000000000 */
[----:B------:R-:W-:Y:S01]  /*13770*/  ULDC UR6, c[0x0][0x9d8] ;  /* 0x0002760000067ab9 */ /* 0x000fe20000000800 */
[----:B--2---:R-:W-:Y:S01]  /*13780*/  IADD3 R5, R162, 0xb0, -R120 ;  /* 0x000000b0a2057810 */ /* 0x004fe20007ffe878 */
[----:B------:R0:W-:Y:S01]  /*13790*/  STL.64 [R1+0x8], R20 ;  /* 0x0000081401007387 */ /* 0x0001e20000100a00 */
[----:B------:R-:W-:Y:S01]  /*137a0*/  ULDC UR7, c[0x0][0x988] ;  /* 0x0002620000077ab9 */ /* 0x000fe20000000800 */
[----:B------:R-:W-:-:S02]  /*137b0*/  WARPGROUP.DEPBAR.LE gsb0, 0x0 ;  /* 0x00008000000079c5 */ /* 0x000fc40000010000 */
[----:B------:R-:W-:-:S06]  /*137c0*/  WARPGROUP.ARRIVE ;  /* 0x00000000000079c5 */ /* 0x000fcc0000000000 */
[----:B------:R-:W-:Y:S01]  /*137d0*/  HGMMA.64x16x16.F32 R40, gdesc[UR8], R40, gsb0 ;  /* 0x00200000082879f0 */ /* 0x000fe20008000828 */
[----:B------:R-:W-:Y:S02]  /*137e0*/  R2UR UR14, R8 ;  /* 0x00000000080e72ca */ /* 0x000fe400000e0000 */
[----:B------:R-:W-:Y:S01]  /*137f0*/  R2UR UR15, R9 ;  /* 0x00000000090f72ca */ /* 0x000fe200000e0000 */
[----:B------:R-:W-:Y:S01]  /*13800*/  VIADD R6, R4, 0xa84 ;  /* 0x00000a8404067836 */ /* 0x000fe20000000000 */
[----:B------:R-:W-:Y:S02]  /*13810*/  WARPGROUP.DEPBAR.LE gsb0, 0x0 ;  /* 0x00008000000079c5 */ /* 0x000fe40000010000 */
[----:B------:R-:W-:-:S09]  /*13820*/  WARPGROUP.ARRIVE ;  /* 0x00000000000079c5 */ /* 0x000fd20000000000 */
[----:B------:R-:W-:Y:S01]  /*13830*/  HGMMA.64x16x16.F32 R32, gdesc[UR12], R32, gsb0 ;  /* 0x002000000c2079f0 */ /* 0x000fe20008000820 */
[----:B------:R-:W-:Y:S02]  /*13840*/  MOV R7, 0x40000040 ;  /* 0x4000004000077802 */ /* 0x000fe40000000f00 */
        /* <DEDUP_REMOVED lines=74> */
[----:B------:R-:W-:Y:S01]  /*13cf0*/  FMUL.FTZ R3, R112, UR6 ;  /* 0x0000000670037c20 */ /* 0x000fe20008410000 */
[----:B------:R-:W-:Y:S01]  /*13d00*/  FMUL.FTZ R8, R113, UR6 ;  /* 0x0000000671087c20 */ /* 0x000fe20008410000 */
[----:B------:R-:W-:Y:S02]  /*13d10*/  WARPGROUP.DEPBAR.LE gsb0, 0x0 ;  /* 0x00008000000079c5 */ /* 0x000fe40000010000 */
[----:B------:R-:W-:-:S06]  /*13d20*/  WARPGROUP.ARRIVE ;  /* 0x00000000000079c5 */ /* 0x000fcc0000000000 */
[----:B------:R-:W-:Y:S01]  /*13d30*/  HGMMA.64x16x16.F32 R32, gdesc[UR8], R32, gsb0 ;  /* 0x00200000082079f0 */ /* 0x000fe20008000820 */
[----:B------:R-:W-:Y:S01]  /*13d40*/  FMUL.FTZ R12, R117, UR6 ;  /* 0x00000006750c7c20 */ /* 0x000fe20008410000 */
[----:B------:R-:W-:Y:S01]  /*13d50*/  FMUL.FTZ R9, R116, UR6 ;  /* 0x0000000674097c20 */ /* 0x000fe20008410000 */
[----:B------:R-:W-:Y:S01]  /*13d60*/  MUFU.TANH R3, R3 ;  /* 0x0000000300037308 */ /* 0x000fe20000002400 */
[----:B------:R-:W-:Y:S01]  /*13d70*/  FMUL.FTZ R11, R114, UR6 ;  /* 0x00000006720b7c20 */ /* 0x000fe20008410000 */
[----:B------:R-:W-:-:S06]  /*13d80*/  FMUL.FTZ R10, R115, UR6 ;  /* 0x00000006730a7c20 */ /* 0x000fcc0008410000 */
[----:B------:R-:W1:Y:S01]  /*13d90*/  MUFU.TANH R8, R8 ;  /* 0x0000000800087308 */ /* 0x000e620000002400 */
[----:B------:R-:W-:Y:S01]  /*13da0*/  FMUL.FTZ R13, R104, UR6 ;  /* 0x00000006680d7c20 */ /* 0x000fe20008410000 */
[----:B------:R-:W-:Y:S01]  /*13db0*/  FMUL.FTZ R157, R40, UR6 ;  /* 0x00000006289d7c20 */ /* 0x000fe20008410000 */
[----:B------:R-:W-:-:S05]  /*13dc0*/  IMAD R40, R160, -0xb0, R5 ;  /* 0xffffff50a0287824 */ /* 0x000fca00078e0205 */
[----:B------:R-:W2:Y:S01]  /*13dd0*/  MUFU.TANH R12, R12 ;  /* 0x0000000c000c7308 */ /* 0x000ea20000002400 */
[----:B------:R-:W-:Y:S01]  /*13de0*/  FMUL.FTZ R15, R118, UR6 ;  /* 0x00000006760f7c20 */ /* 0x000fe20008410000 */
[----:B------:R-:W-:-:S06]  /*13df0*/  FMUL.FTZ R14, R105, UR6 ;  /* 0x00000006690e7c20 */ /* 0x000fcc0008410000 */
[----:B------:R-:W3:Y:S01]  /*13e00*/  MUFU.TANH R9, R9 ;  /* 0x0000000900097308 */ /* 0x000ee20000002400 */
[----:B------:R-:W-:Y:S01]  /*13e10*/  FMUL.FTZ R50, R50, UR6 ;  /* 0x0000000632327c20 */ /* 0x000fe20008410000 */
[----:B0-----:R-:W-:-:S06]  /*13e20*/  FMUL.FTZ R20, R119, UR6 ;  /* 0x0000000677147c20 */ /* 0x001fcc0008410000 */
[----:B------:R-:W0:Y:S01]  /*13e30*/  MUFU.TANH R11, R11 ;  /* 0x0000000b000b7308 */ /* 0x000e220000002400 */
[----:B------:R-:W-:Y:S01]  /*13e40*/  ISETP.GT.AND P2, PT, R40, RZ, PT ;  /* 0x000000ff2800720c */ /* 0x000fe20003f44270 */
[----:B------:R-:W-:Y:S01]  /*13e50*/  FMUL.FTZ R21, R108, UR6 ;  /* 0x000000066c157c20 */ /* 0x000fe20008410000 */
[----:B------:R-:W-:Y:S01]  /*13e60*/  ISETP.GT.AND P3, PT, R40, 0x1, PT ;  /* 0x000000012800780c */ /* 0x000fe20003f64270 */
[----:B------:R-:W-:-:S04]  /*13e70*/  FMUL.FTZ R117, R42, UR6 ;  /* 0x000000062a757c20 */ /* 0x000fc80008410000 */
[----:B------:R-:W4:Y:S01]  /*13e80*/  MUFU.TANH R10, R10 ;  /* 0x0000000a000a7308 */ /* 0x000f220000002400 */
[----:B------:R-:W-:Y:S01]  /*13e90*/  ISETP.GT.AND P5, PT, R40, 0x9, PT ;  /* 0x000000092800780c */ /* 0x000fe20003fa4270 */
[----:B------:R-:W-:Y:S01]  /*13ea0*/  FMUL.FTZ R80, R106, UR6 ;  /* 0x000000066a507c20 */ /* 0x000fe20008410000 */
[----:B------:R-:W-:-:S05]  /*13eb0*/  ISETP.GT.AND P4, PT, R40, 0x8, PT ;  /* 0x000000082800780c */ /* 0x000fca0003f84270 */
[----:B------:R-:W4:Y:S01]  /*13ec0*/  MUFU.TANH R13, R13 ;  /* 0x0000000d000d7308 */ /* 0x000f220000002400 */
[----:B------:R-:W-:Y:S02]  /*13ed0*/  WARPGROUP.DEPBAR.LE gsb0, 0x0 ;  /* 0x00008000000079c5 */ /* 0x000fe40000010000 */
[----:B-1----:R-:W-:Y:S01]  /*13ee0*/  FSEL R8, R8, -INF , P3 ;  /* 0xff80000008087808 */ /* 0x002fe20001800000 */
[----:B------:R-:W-:Y:S01]  /*13ef0*/  FMUL.FTZ R82, R109, UR6 ;  /* 0x000000066d527c20 */ /* 0x000fe20008410000 */
[----:B------:R-:W-:-:S03]  /*13f00*/  FMUL.FTZ R7, R54, UR6 ;  /* 0x0000000636077c20 */ /* 0x000fc60008410000 */
[----:B------:R-:W1:Y:S01]  /*13f10*/  MUFU.TANH R15, R15 ;  /* 0x0000000f000f7308 */ /* 0x000e620000002400 */
[----:B------:R-:W-:Y:S01]  /*13f20*/  FMUL.FTZ R106, R32, UR6 ;  /* 0x00000006206a7c20 */ /* 0x000fe20008410000 */
[----:B------:R-:W-:Y:S01]  /*13f30*/  FMUL.FTZ R54, R34, UR6 ;  /* 0x0000000622367c20 */ /* 0x000fe20008410000 */
[----:B------:R-:W-:-:S05]  /*13f40*/  FMUL.FTZ R32, R39, UR6 ;  /* 0x0000000627207c20 */ /* 0x000fca0008410000 */
[----:B------:R-:W1:Y:S01]  /*13f50*/  MUFU.TANH R14, R14 ;  /* 0x0000000e000e7308 */ /* 0x000e620000002400 */
[----:B------:R-:W-:Y:S01]  /*13f60*/  FMUL.FTZ R34, R37, UR6 ;  /* 0x0000000625227c20 */ /* 0x000fe20008410000 */
[----:B--2---:R-:W-:Y:S01]  /*13f70*/  FSEL R39, R12, -INF , P5 ;  /* 0xff8000000c277808 */ /* 0x004fe20002800000 */
[----:B------:R-:W-:Y:S01]  /*13f80*/  FMUL.FTZ R81, R107, UR6 ;  /* 0x000000066b517c20 */ /* 0x000fe20008410000 */
[----:B------:R-:W-:-:S04]  /*13f90*/  FMUL.FTZ R84, R96, UR6 ;  /* 0x0000000660547c20 */ /* 0x000fc80008410000 */
[----:B------:R-:W2:Y:S01]  /*13fa0*/  MUFU.TANH R20, R20 ;  /* 0x0000001400147308 */ /* 0x000ea20000002400 */
[----:B---3--:R-:W-:Y:S01]  /*13fb0*/  FSEL R37, R9, -INF , P4 ;  /* 0xff80000009257808 */ /* 0x008fe20002000000 */
[----:B------:R-:W-:Y:S01]  /*13fc0*/  FMUL.FTZ R86, R110, UR6 ;  /* 0x000000066e567c20 */ /* 0x000fe20008410000 */
[----:B0-----:R-:W-:Y:S01]  /*13fd0*/  FSEL R11, R11, -INF , P2 ;  /* 0xff8000000b0b7808 */ /* 0x001fe20001000000 */
[----:B------:R-:W-:Y:S01]  /*13fe0*/  FMUL.FTZ R83, R97, UR6 ;  /* 0x0000000661537c20 */ /* 0x000fe20008410000 */
[----:B------:R-:W-:Y:S01]  /*13ff0*/  FMUL.FTZ R159, R41, UR6 ;  /* 0x00000006299f7c20 */ /* 0x000fe20008410000 */
[----:B------:R-:W-:Y:S01]  /*14000*/  FMUL.FTZ R85, R111, UR6 ;  /* 0x000000066f557c20 */ /* 0x000fe20008410000 */
[----:B------:R-:W-:Y:S01]  /*14010*/  FMUL.FTZ R163, R45, UR6 ;  /* 0x000000062da37c20 */ /* 0x000fe20008410000 */
[----:B------:R0:W-:Y:S01]  /*14020*/  MUFU.TANH R42, R50 ;  /* 0x00000032002a7308 */ /* 0x0001e20000002400 */
[----:B------:R-:W-:Y:S01]  /*14030*/  FMUL.FTZ R98, R98, UR6 ;  /* 0x0000000662627c20 */ /* 0x000fe20008410000 */
[----:B------:R-:W-:-:S02]  /*14040*/  IMAD.MOV.U32 R5, RZ, RZ, 0x40000040 ;  /* 0x40000040ff057424 */ /* 0x000fc400078e00ff */
[----:B------:R-:W-:Y:S01]  /*14050*/  FMUL.FTZ R51, R51, UR6 ;  /* 0x0000000633337c20 */ /* 0x000fe20008410000 */
[----:B------:R-:W-:Y:S01]  /*14060*/  FMUL.FTZ R104, R47, UR6 ;  /* 0x000000062f687c20 */ /* 0x000fe20008410000 */
[----:B------:R-:W-:Y:S01]  /*14070*/  FMUL.FTZ R88, R88, UR6 ;  /* 0x0000000658587c20 */ /* 0x000fe20008410000 */
[----:B------:R-:W-:Y:S01]  /*14080*/  IADD3 R4, R4, 0xa86, RZ ;  /* 0x00000a8604047810 */ /* 0x000fe20007ffe0ff */
[----:B------:R-:W-:Y:S01]  /*14090*/  FMUL.FTZ R161, R44, UR6 ;  /* 0x000000062ca17c20 */ /* 0x000fe20008410000 */
[----:B------:R-:W-:Y:S01]  /*140a0*/  FMUL.FTZ R53, R53, UR6 ;  /* 0x0000000635357c20 */ /* 0x000fe20008410000 */
[----:B0-----:R-:W-:Y:S01]  /*140b0*/  FMUL.FTZ R50, R35, UR6 ;  /* 0x0000000623327c20 */ /* 0x001fe20008410000 */
[----:B------:R-:W-:Y:S01]  /*140c0*/  FSEL R35, R3, -INF , P2 ;  /* 0xff80000003237808 */ /* 0x000fe20001000000 */
[----:B------:R-:W0:Y:S01]  /*140d0*/  MUFU.TANH R21, R21 ;  /* 0x0000001500157308 */ /* 0x000e220000002400 */
[----:B------:R-:W-:Y:S01]  /*140e0*/  FMUL.FTZ R102, R102, UR6 ;  /* 0x0000000666667c20 */ /* 0x000fe20008410000 */
[----:B------:R-:W-:Y:S01]  /*140f0*/  FMUL.FTZ R52, R52, UR6 ;  /* 0x0000000634347c20 */ /* 0x000fe20008410000 */
[----:B------:R-:W-:Y:S01]  /*14100*/  FMNMX.FTZ R12, R35, R8, !PT ;  /* 0x00000008230c7209 */ /* 0x000fe20007810000 */
[----:B------:R-:W-:Y:S01]  /*14110*/  FMUL.FTZ R89, R89, UR6 ;  /* 0x0000000659597c20 */ /* 0x000fe20008410000 */
[----:B------:R-:W-:Y:S01]  /*14120*/  ISETP.GT.AND P2, PT, R40, 0x10, PT ;  /* 0x000000102800780c */ /* 0x000fe20003f44270 */
[----:B------:R-:W-:Y:S01]  /*14130*/  FMUL.FTZ R115, R55, UR6 ;  /* 0x0000000637737c20 */ /* 0x000fe20008410000 */
[----:B------:R-:W-:Y:S01]  /*14140*/  FMUL.FTZ R91, R91, UR6 ;  /* 0x000000065b5b7c20 */ /* 0x000fe20008410000 */
[----:B------:R-:W3:Y:S01]  /*14150*/  MUFU.TANH R80, R80 ;  /* 0x0000005000507308 */ /* 0x000ee20000002400 */
[----:B------:R-:W-:Y:S01]  /*14160*/  FMNMX.FTZ R12, R37, R12, !PT ;  /* 0x0000000c250c7209 */ /* 0x000fe20007810000 */
[----:B------:R-:W-:Y:S01]  /*14170*/  FMUL.FTZ R72, R72, UR6 ;  /* 0x0000000648487c20 */ /* 0x000fe20008410000 */
[----:B----4-:R-:W-:Y:S01]  /*14180*/  FSEL R10, R10, -INF , P3 ;  /* 0xff8000000a0a7808 */ /* 0x010fe20001800000 */
[----:B------:R-:W-:Y:S01]  /*14190*/  FMUL.FTZ R73, R73, UR6 ;  /* 0x0000000649497c20 */ /* 0x000fe20008410000 */
[----:B------:R-:W-:Y:S01]  /*141a0*/  FMUL.FTZ R6, R57, UR6 ;  /* 0x0000000639067c20 */ /* 0x000fe20008410000 */
[----:B------:R-:W-:Y:S01]  /*141b0*/  FMUL.FTZ R75, R75, UR6 ;  /* 0x000000064b4b7c20 */ /* 0x000fe20008410000 */
[----:B------:R-:W-:Y:S01]  /*141c0*/  FMUL.FTZ R78, R78, UR6 ;  /* 0x000000064e4e7c20 */ /* 0x000fe20008410000 */
[----:B------:R-:W-:Y:S01]  /*141d0*/  MUFU.TANH R82, R82 ;  /* 0x0000005200527308 */ /* 0x000fe20000002400 */
[----:B------:R-:W-:Y:S01]  /*141e0*/  ISETP.GT.AND P3, PT, R40, 0x11, PT ;  /* 0x000000112800780c */ /* 0x000fe20003f64270 */
[----:B------:R-:W-:Y:S01]  /*141f0*/  FMUL.FTZ R96, R100, UR6 ;  /* 0x0000000664607c20 */ /* 0x000fe20008410000 */
[----:B------:R-:W-:Y:S01]  /*14200*/  FSEL R41, R13, -INF , P2 ;  /* 0xff8000000d297808 */ /* 0x000fe20001000000 */
[----:B------:R-:W-:Y:S01]  /*14210*/  FMUL.FTZ R79, R79, UR6 ;  /* 0x000000064f4f7c20 */ /* 0x000fe20008410000 */
[----:B------:R-:W-:Y:S01]  /*14220*/  FMNMX.FTZ R12, R39, R12, !PT ;  /* 0x0000000c270c7209 */ /* 0x000fe20007810000 */
[----:B------:R-:W-:Y:S01]  /*14230*/  FMUL.FTZ R56, R56, UR6 ;  /* 0x0000000638387c20 */ /* 0x000fe20008410000 */
[----:B------:R-:W-:Y:S01]  /*14240*/  FMUL.FTZ R119, R43, UR6 ;  /* 0x000000062b777c20 */ /* 0x000fe20008410000 */
[----:B------:R-:W4:Y:S01]  /*14250*/  MUFU.TANH R81, R81 ;  /* 0x0000005100517308 */ /* 0x000f220000002400 */
[----:B-1----:R-:W-:Y:S01]  /*14260*/  FSEL R15, R15, -INF , P4 ;  /* 0xff8000000f0f7808 */ /* 0x002fe20002000000 */
[----:B------:R-:W-:Y:S01]  /*14270*/  FMUL.FTZ R97, R99, UR6 ;  /* 0x0000000663617c20 */ /* 0x000fe20008410000 */
[----:B------:R-:W-:Y:S01]  /*14280*/  FMUL.FTZ R100, R103, UR6 ;  /* 0x0000000667647c20 */ /* 0x000fe20008410000 */
[----:B------:R-:W-:Y:S01]  /*14290*/  FMUL.FTZ R48, R48, UR6 ;  /* 0x0000000630307c20 */ /* 0x000fe20008410000 */
[----:B------:R-:W-:Y:S01]  /*142a0*/  FMUL.FTZ R49, R49, UR6 ;  /* 0x0000000631317c20 */ /* 0x000fe20008410000 */
[----:B------:R-:W4:Y:S02]  /*142b0*/  LDL R108, [R1+0x4] ;  /* 0x00000400016c7983 */ /* 0x000f240000100800 */
[----:B------:R-:W-:Y:S01]  /*142c0*/  MUFU.TANH R84, R84 ;  /* 0x0000005400547308 */ /* 0x000fe20000002400 */
[----:B------:R-:W-:Y:S01]  /*142d0*/  ISETP.GT.AND P4, PT, R40, 0x18, PT ;  /* 0x000000182800780c */ /* 0x000fe20003f84270 */
[----:B------:R-:W-:Y:S01]  /*142e0*/  FMUL.FTZ R99, R101, UR6 ;  /* 0x0000000665637c20 */ /* 0x000fe20008410000 */
[----:B------:R-:W-:Y:S01]  /*142f0*/  FSEL R45, R14, -INF , P3 ;  /* 0xff8000000e2d7808 */ /* 0x000fe20001800000 */
[----:B------:R-:W-:Y:S01]  /*14300*/  FMUL.FTZ R103, R94, UR6 ;  /* 0x000000065e677c20 */ /* 0x000fe20008410000 */
[----:B------:R-:W-:-:S03]  /*14310*/  FMNMX.FTZ R12, R41, R12, !PT ;  /* 0x0000000c290c7209 */ /* 0x000fc60007810000 */
[----:B------:R-:W-:Y:S01]  /*14320*/  MUFU.TANH R86, R86 ;  /* 0x0000005600567308 */ /* 0x000fe20000002400 */
[----:B------:R-:W-:Y:S01]  /*14330*/  FMUL.FTZ R94, R74, UR6 ;  /* 0x000000064a5e7c20 */ /* 0x000fe20008410000 */
[----:B------:R-:W-:Y:S01]  /*14340*/  FMUL.FTZ R74, R76, UR6 ;  /* 0x000000064c4a7c20 */ /* 0x000fe20008410000 */
[----:B--2---:R-:W-:-:S05]  /*14350*/  FSEL R3, R20, -INF , P5 ;  /* 0xff80000014037808 */ /* 0x004fca0002800000 */
[----:B------:R-:W1:Y:S01]  /*14360*/  MUFU.TANH R83, R83 ;  /* 0x0000005300537308 */ /* 0x000e620000002400 */
[----:B------:R-:W-:Y:S01]  /*14370*/  FMUL.FTZ R76, R77, UR6 ;  /* 0x000000064d4c7c20 */ /* 0x000fe20008410000 */
[----:B------:R-:W-:Y:S01]  /*14380*/  ISETP.GT.AND P5, PT, R40, 0x19, PT ;  /* 0x000000192800780c */ /* 0x000fe20003fa4270 */
[----:B------:R-:W-:Y:S01]  /*14390*/  FMUL.FTZ R77, R64, UR6 ;  /* 0x00000006404d7c20 */ /* 0x000fe20008410000 */
[----:B0-----:R-:W-:Y:S02]  /*143a0*/  FSEL R47, R21, -INF , P4 ;  /* 0xff800000152f7808 */ /* 0x001fe40002000000 */
[----:B------:R-:W-:Y:S02]  /*143b0*/  FMNMX.FTZ R12, R45, R12, !PT ;  /* 0x0000000c2d0c7209 */ /* 0x000fe40007810000 */
[----:B------:R-:W0:Y:S01]  /*143c0*/  MUFU.TANH R85, R85 ;  /* 0x0000005500557308 */ /* 0x000e220000002400 */
[----:B------:R-:W-:Y:S01]  /*143d0*/  FMUL.FTZ R64, R65, UR6 ;  /* 0x0000000641407c20 */ /* 0x000fe20008410000 */
[----:B------:R-:W-:Y:S01]  /*143e0*/  R2UR UR23, R5 ;  /* 0x00000000051772ca */ /* 0x000fe200000e0000 */
[----:B------:R-:W-:Y:S01]  /*143f0*/  FMUL.FTZ R65, R68, UR6 ;  /* 0x0000000644417c20 */ /* 0x000fe20008410000 */
[----:B---3--:R-:W-:-:S04]  /*14400*/  FSEL R5, R80, -INF , P2 ;  /* 0xff80000050057808 */ /* 0x008fc80001000000 */
[----:B------:R-:W2:Y:S01]  /*14410*/  MUFU.TANH R96, R96 ;  /* 0x0000006000607308 */ /* 0x000ea20000002400 */
[----:B------:R-:W-:Y:S01]  /*14420*/  FMUL.FTZ R68, R70, UR6 ;  /* 0x0000000646447c20 */ /* 0x000fe20008410000 */
[----:B------:R-:W-:Y:S01]  /*14430*/  ISETP.GT.AND P2, PT, R40, 0x20, PT ;  /* 0x000000202800780c */ /* 0x000fe20003f44270 */
[----:B------:R-:W-:Y:S01]  /*14440*/  FMUL.FTZ R70, R59, UR6 ;  /* 0x000000063b467c20 */ /* 0x000fe20008410000 */
[----:B------:R-:W-:-:S04]  /*14450*/  FMNMX.FTZ R12, R47, R12, !PT ;  /* 0x0000000c2f0c7209 */ /* 0x000fc80007810000 */
[----:B------:R-:W3:Y:S01]  /*14460*/  MUFU.TANH R98, R98 ;  /* 0x0000006200627308 */ /* 0x000ee20000002400 */
[----:B------:R-:W-:Y:S01]  /*14470*/  FMUL.FTZ R59, R63, UR6 ;  /* 0x000000063f3b7c20 */ /* 0x000fe20008410000 */
[----:B------:R-:W-:Y:S01]  /*14480*/  R2UR UR22, R4 ;  /* 0x00000000041672ca */ /* 0x000fe200000e0000 */
[----:B------:R-:W-:Y:S01]  /*14490*/  FMUL.FTZ R63, R46, UR6 ;  /* 0x000000062e3f7c20 */ /* 0x000fe20008410000 */
[----:B----4-:R-:W-:-:S04]  /*144a0*/  FSEL R81, R81, -INF , P3 ;  /* 0xff80000051517808 */ /* 0x010fc80001800000 */
[----:B------:R-:W4:Y:S01]  /*144b0*/  MUFU.TANH R99, R99 ;  /* 0x0000006300637308 */ /* 0x000f220000002400 */
[----:B------:R-:W-:Y:S01]  /*144c0*/  FMUL.FTZ R101, R90, UR6 ;  /* 0x000000065a657c20 */ /* 0x000fe20008410000 */
[----:B------:R-:W-:Y:S01]  /*144d0*/  FMUL.FTZ R46, R36, UR6 ;  /* 0x00000006242e7c20 */ /* 0x000fe20008410000 */
[----:B------:R-:W-:-:S05]  /*144e0*/  ISETP.GT.AND P3, PT, R40, 0x21, PT ;  /* 0x000000212800780c */ /* 0x000fca0003f64270 */
[----:B------:R1:W-:Y:S01]  /*144f0*/  MUFU.TANH R44, R51 ;  /* 0x00000033002c7308 */ /* 0x0003e20000002400 */
[----:B------:R-:W-:Y:S01]  /*14500*/  FMUL.FTZ R90, R92, UR6 ;  /* 0x000000065c5a7c20 */ /* 0x000fe20008410000 */
[----:B-1----:R-:W-:-:S06]  /*14510*/  FSEL R51, R82, -INF , P5 ;  /* 0xff80000052337808 */ /* 0x002fcc0002800000 */
[----:B------:R-:W1:Y:S01]  /*14520*/  MUFU.TANH R97, R97 ;  /* 0x0000006100617308 */ /* 0x000e620000002400 */
[----:B------:R-:W-:-:S07]  /*14530*/  FMNMX.FTZ R12, R51, R12, !PT ;  /* 0x0000000c330c7209 */ /* 0x000fce0007810000 */
[----:B------:R-:W1:Y:S01]  /*14540*/  MUFU.TANH R88, R88 ;  /* 0x0000005800587308 */ /* 0x000e620000002400 */
[----:B------:R-:W-:Y:S01]  /*14550*/  FSEL R83, R83, -INF , P3 ;  /* 0xff80000053537808 */ /* 0x000fe20001800000 */
[----:B------:R-:W-:-:S06]  /*14560*/  FMUL.FTZ R92, R93, UR6 ;  /* 0x000000065d5c7c20 */ /* 0x000fcc0008410000 */
[----:B------:R2:W-:Y:S01]  /*14570*/  MUFU.TANH R4, R53 ;  /* 0x0000003500047308 */ /* 0x0005e20000002400 */
[----:B0-----:R-:W-:-:S07]  /*14580*/  FSEL R85, R85, -INF , P5 ;  /* 0xff80000055557808 */ /* 0x001fce0002800000 */
[----:B------:R-:W-:Y:S01]  /*14590*/  MUFU.TANH R36, R52 ;  /* 0x0000003400247308 */ /* 0x000fe20000002400 */
[----:B--2---:R-:W-:-:S04]  /*145a0*/  FSEL R53, R84, -INF , P2 ;  /* 0xff80000054357808 */ /* 0x004fc80001000000 */
[----:B------:R-:W-:-:S03]  /*145b0*/  FMNMX.FTZ R12, R53, R12, !PT ;  /* 0x0000000c350c7209 */ /* 0x000fc60007810000 */
[----:B------:R-:W0:Y:S01]  /*145c0*/  MUFU.TANH R102, R102 ;  /* 0x0000006600667308 */ /* 0x000e220000002400 */
[----:B------:R-:W-:-:S07]  /*145d0*/  ISETP.GT.AND P5, PT, R40, 0x29, PT ;  /* 0x000000292800780c */ /* 0x000fce0003fa4270 */
[----:B------:R2:W-:Y:S01]  /*145e0*/  MUFU.TANH R52, R7 ;  /* 0x0000000700347308 */ /* 0x0005e20000002400 */
[----:B------:R-:W-:-:S07]  /*145f0*/  FMNMX.FTZ R12, R83, R12, !PT ;  /* 0x0000000c530c7209 */ /* 0x000fce0007810000 */
[----:B------:R-:W0:Y:S01]  /*14600*/  MUFU.TANH R89, R89 ;  /* 0x0000005900597308 */ /* 0x000e220000002400 */
[----:B--2---:R-:W-:Y:S02]  /*14610*/  FSEL R7, R86, -INF , P4 ;  /* 0xff80000056077808 */ /* 0x004fe40002000000 */
[----:B------:R-:W-:-:S05]  /*14620*/  ISETP.GT.AND P4, PT, R40, 0x28, PT ;  /* 0x000000282800780c */ /* 0x000fca0003f84270 */
[----:B------:R-:W2:Y:S01]  /*14630*/  MUFU.TANH R100, R100 ;  /* 0x0000006400647308 */ /* 0x000ea20000002400 */
[----:B------:R-:W-:Y:S02]  /*14640*/  FSEL R55, R96, -INF , P4 ;  /* 0xff80000060377808 */ /* 0x000fe40002000000 */
[----:B---3--:R-:W-:-:S05]  /*14650*/  FSEL R9, R98, -INF , P2 ;  /* 0xff80000062097808 */ /* 0x008fca0001000000 */
[----:B------:R-:W3:Y:S01]  /*14660*/  MUFU.TANH R90, R90 ;  /* 0x0000005a005a7308 */ /* 0x000ee20000002400 */
[----:B------:R-:W-:Y:S02]  /*14670*/  ISETP.GT.AND P2, PT, R40, 0x30, PT ;  /* 0x000000302800780c */ /* 0x000fe40003f44270 */
[----:B----4-:R-:W-:Y:S02]  /*14680*/  FSEL R99, R99, -INF , P5 ;  /* 0xff80000063637808 */ /* 0x010fe40002800000 */
[----:B------:R-:W-:-:S03]  /*14690*/  FMNMX.FTZ R12, R55, R12, !PT ;  /* 0x0000000c370c7209 */ /* 0x000fc60007810000 */
[----:B------:R-:W4:Y:S01]  /*146a0*/  MUFU.TANH R101, R101 ;  /* 0x0000006500657308 */ /* 0x000f220000002400 */
[----:B------:R-:W-:Y:S01]  /*146b0*/  FMUL.FTZ R57, R61, UR6 ;  /* 0x000000063d397c20 */ /* 0x000fe20008410000 */
[----:B-1----:R-:W-:Y:S01]  /*146c0*/  FSEL R97, R97, -INF , P3 ;  /* 0xff80000061617808 */ /* 0x002fe20001800000 */
[----:B------:R-:W-:-:S05]  /*146d0*/  FMUL.FTZ R93, R95, UR6 ;  /* 0x000000065f5d7c20 */ /* 0x000fca0008410000 */
[----:B------:R-:W1:Y:S01]  /*146e0*/  MUFU.TANH R92, R92 ;  /* 0x0000005c005c7308 */ /* 0x000e620000002400 */
[----:B------:R-:W-:Y:S02]  /*146f0*/  ISETP.GT.AND P3, PT, R40, 0x31, PT ;  /* 0x000000312800780c */ /* 0x000fe40003f64270 */
[----:B------:R-:W-:Y:S02]  /*14700*/  FSEL R61, R88, -INF , P2 ;  /* 0xff800000583d7808 */ /* 0x000fe40001000000 */
[----:B------:R-:W-:-:S03]  /*14710*/  FMNMX.FTZ R14, R99, R12, !PT ;  /* 0x0000000c630e7209 */ /* 0x000fc60007810000 */
[----:B------:R-:W1:Y:S01]  /*14720*/  MUFU.TANH R91, R91 ;  /* 0x0000005b005b7308 */ /* 0x000e620000002400 */
[----:B0-----:R-:W-:Y:S02]  /*14730*/  FSEL R13, R102, -INF , P4 ;  /* 0xff800000660d7808 */ /* 0x001fe40002000000 */
[----:B------:R-:W-:-:S05]  /*14740*/  ISETP.GT.AND P4, PT, R40, 0x38, PT ;  /* 0x000000382800780c */ /* 0x000fca0003f84270 */
[----:B------:R-:W0:Y:S01]  /*14750*/  MUFU.TANH R72, R72 ;  /* 0x0000004800487308 */ /* 0x000e220000002400 */
[----:B------:R-:W-:Y:S02]  /*14760*/  FSEL R105, R89, -INF , P3 ;  /* 0xff80000059697808 */ /* 0x000fe40001800000 */
[----:B------:R-:W-:-:S05]  /*14770*/  FMNMX.FTZ R14, R61, R14, !PT ;  /* 0x0000000e3d0e7209 */ /* 0x000fca0007810000 */
[----:B------:R-:W0:Y:S01]  /*14780*/  MUFU.TANH R103, R103 ;  /* 0x0000006700677308 */ /* 0x000e220000002400 */
[----:B--2---:R-:W-:Y:S02]  /*14790*/  FSEL R21, R100, -INF , P5 ;  /* 0xff80000064157808 */ /* 0x004fe40002800000 */
[----:B------:R-:W-:-:S05]  /*147a0*/  ISETP.GT.AND P5, PT, R40, 0x39, PT ;  /* 0x000000392800780c */ /* 0x000fca0003fa4270 */
[----:B------:R-:W2:Y:S01]  /*147b0*/  MUFU.TANH R73, R73 ;  /* 0x0000004900497308 */ /* 0x000ea20000002400 */
[----:B---3--:R-:W-:Y:S02]  /*147c0*/  FSEL R107, R90, -INF , P4 ;  /* 0xff8000005a6b7808 */ /* 0x008fe40002000000 */
[----:B------:R-:W-:-:S05]  /*147d0*/  FMNMX.FTZ R14, R105, R14, !PT ;  /* 0x0000000e690e7209 */ /* 0x000fca0007810000 */
[----:B------:R-:W3:Y:S01]  /*147e0*/  MUFU.TANH R93, R93 ;  /* 0x0000005d005d7308 */ /* 0x000ee20000002400 */
[----:B----4-:R-:W-:Y:S02]  /*147f0*/  FSEL R101, R101, -INF , P2 ;  /* 0xff80000065657808 */ /* 0x010fe40001000000 */
[----:B------:R-:W-:-:S05]  /*14800*/  ISETP.GT.AND P2, PT, R40, 0x40, PT ;  /* 0x000000402800780c */ /* 0x000fca0003f44270 */
[----:B------:R-:W4:Y:S01]  /*14810*/  MUFU.TANH R74, R74 ;  /* 0x0000004a004a7308 */ /* 0x000f220000002400 */
[----:B-1----:R-:W-:Y:S02]  /*14820*/  FSEL R109, R92, -INF , P5 ;  /* 0xff8000005c6d7808 */ /* 0x002fe40002800000 */
[----:B------:R-:W-:-:S05]  /*14830*/  FMNMX.FTZ R14, R107, R14, !PT ;  /* 0x0000000e6b0e7209 */ /* 0x000fca0007810000 */
[----:B------:R-:W1:Y:S01]  /*14840*/  MUFU.TANH R94, R94 ;  /* 0x0000005e005e7308 */ /* 0x000e620000002400 */
[----:B------:R-:W-:Y:S02]  /*14850*/  FSEL R91, R91, -INF , P3 ;  /* 0xff8000005b5b7808 */ /* 0x000fe40001800000 */
[----:B------:R-:W-:-:S05]  /*14860*/  ISETP.GT.AND P3, PT, R40, 0x41, PT ;  /* 0x000000412800780c */ /* 0x000fca0003f64270 */
[----:B------:R-:W1:Y:S01]  /*14870*/  MUFU.TANH R76, R76 ;  /* 0x0000004c004c7308 */ /* 0x000e620000002400 */
[----:B0-----:R-:W-:Y:S02]  /*14880*/  FSEL R111, R72, -INF , P2 ;  /* 0xff800000486f7808 */ /* 0x001fe40001000000 */
[----:B------:R-:W-:-:S05]  /*14890*/  FMNMX.FTZ R14, R109, R14, !PT ;  /* 0x0000000e6d0e7209 */ /* 0x000fca0007810000 */
[----:B------:R-:W0:Y:S01]  /*148a0*/  MUFU.TANH R75, R75 ;  /* 0x0000004b004b7308 */ /* 0x000e220000002400 */
[----:B------:R-:W-:Y:S01]  /*148b0*/  FMUL.FTZ R95, R66, UR6 ;  /* 0x00000006425f7c20 */ /* 0x000fe20008410000 */
[----:B------:R-:W-:Y:S01]  /*148c0*/  FSEL R103, R103, -INF , P4 ;  /* 0xff80000067677808 */ /* 0x000fe20002000000 */
[----:B------:R-:W-:-:S05]  /*148d0*/  FMUL.FTZ R66, R67, UR6 ;  /* 0x0000000643427c20 */ /* 0x000fca0008410000 */
[----:B------:R-:W0:Y:S01]  /*148e0*/  MUFU.TANH R77, R77 ;  /* 0x0000004d004d7308 */ /* 0x000e220000002400 */
[----:B------:R-:W-:Y:S01]  /*148f0*/  ISETP.GT.AND P4, PT, R40, 0x48, PT ;  /* 0x000000482800780c */ /* 0x000fe20003f84270 */
[----:B------:R-:W-:Y:S01]  /*14900*/  FMUL.FTZ R67, R69, UR6 ;  /* 0x0000000645437c20 */ /* 0x000fe20008410000 */
[----:B--2---:R-:W-:Y:S02]  /*14910*/  FSEL R113, R73, -INF , P3 ;  /* 0xff80000049717808 */ /* 0x004fe40001800000 */
[----:B------:R-:W-:-:S03]  /*14920*/  FMNMX.FTZ R14, R111, R14, !PT ;  /* 0x0000000e6f0e7209 */ /* 0x000fc60007810000 */
[----:B------:R-:W2:Y:S01]  /*14930*/  MUFU.TANH R78, R78 ;  /* 0x0000004e004e7308 */ /* 0x000ea20000002400 */
[----:B------:R-:W-:Y:S01]  /*14940*/  FMUL.FTZ R69, R71, UR6 ;  /* 0x0000000647457c20 */ /* 0x000fe20008410000 */
[----:B------:R-:W-:Y:S01]  /*14950*/  FMUL.FTZ R71, R58, UR6 ;  /* 0x000000063a477c20 */ /* 0x000fe20008410000 */
[----:B---3--:R-:W-:-:S05]  /*14960*/  FSEL R93, R93, -INF , P5 ;  /* 0xff8000005d5d7808 */ /* 0x008fca0002800000 */
[----:B------:R-:W3:Y:S01]  /*14970*/  MUFU.TANH R64, R64 ;  /* 0x0000004000407308 */ /* 0x000ee20000002400 */
[----:B------:R-:W-:Y:S01]  /*14980*/  FMUL.FTZ R58, R60, UR6 ;  /* 0x000000063c3a7c20 */ /* 0x000fe20008410000 */
[----:B------:R-:W-:Y:S01]  /*14990*/  ISETP.GT.AND P5, PT, R40, 0x49, PT ;  /* 0x000000492800780c */ /* 0x000fe20003fa4270 */
[----:B------:R-:W-:Y:S01]  /*149a0*/  FMUL.FTZ R60, R62, UR6 ;  /* 0x000000063e3c7c20 */ /* 0x000fe20008410000 */
[----:B----4-:R-:W-:Y:S02]  /*149b0*/  FSEL R129, R74, -INF , P4 ;  /* 0xff8000004a817808 */ /* 0x010fe40002000000 */
[----:B------:R-:W-:Y:S02]  /*149c0*/  FMNMX.FTZ R14, R113, R14, !PT ;  /* 0x0000000e710e7209 */ /* 0x000fe40007810000 */
[----:B------:R-:W4:Y:S01]  /*149d0*/  MUFU.TANH R79, R79 ;  /* 0x0000004f004f7308 */ /* 0x000f220000002400 */
[----:B------:R-:W-:Y:S01]  /*149e0*/  FMUL.FTZ R62, R33, UR6 ;  /* 0x00000006213e7c20 */ /* 0x000fe20008410000 */
[----:B-1----:R-:W-:-:S06]  /*149f0*/  FSEL R33, R94, -INF , P2 ;  /* 0xff8000005e217808 */ /* 0x002fcc0001000000 */
[----:B------:R-:W1:Y:S01]  /*14a00*/  MUFU.TANH R65, R65 ;  /* 0x0000004100417308 */ /* 0x000e620000002400 */
[----:B------:R-:W-:Y:S02]  /*14a10*/  ISETP.GT.AND P2, PT, R40, 0x50, PT ;  /* 0x000000502800780c */ /* 0x000fe40003f44270 */
[----:B------:R-:W-:Y:S02]  /*14a20*/  FSEL R131, R76, -INF , P5 ;  /* 0xff8000004c837808 */ /* 0x000fe40002800000 */
[----:B------:R-:W-:-:S03]  /*14a30*/  FMNMX.FTZ R14, R129, R14, !PT ;  /* 0x0000000e810e7209 */ /* 0x000fc60007810000 */
[----:B------:R-:W1:Y:S01]  /*14a40*/  MUFU.TANH R95, R95 ;  /* 0x0000005f005f7308 */ /* 0x000e620000002400 */
[----:B------:R-:W-:Y:S01]  /*14a50*/  WARPGROUP.ARRIVE ;  /* 0x00000000000079c5 */ /* 0x000fe20000000000 */
[----:B0-----:R-:W-:-:S06]  /*14a60*/  FSEL R75, R75, -INF , P3 ;  /* 0xff8000004b4b7808 */ /* 0x001fcc0001800000 */
[----:B------:R-:W0:Y:S01]  /*14a70*/  MUFU.TANH R67, R67 ;  /* 0x0000004300437308 */ /* 0x000e220000002400 */
[----:B------:R-:W-:Y:S01]  /*14a80*/  ISETP.GT.AND P3, PT, R40, 0x51, PT ;  /* 0x000000512800780c */ /* 0x000fe20003f64270 */
[----:B------:R-:W-:Y:S01]  /*14a90*/  HGMMA.64x16x16.F32 R24, gdesc[UR20], R24, gsb0 ;  /* 0x00200000141879f0 */ /* 0x000fe20008000818 */
[----:B------:R-:W-:Y:S02]  /*14aa0*/  FSEL R133, R77, -INF , P2 ;  /* 0xff8000004d857808 */ /* 0x000fe40001000000 */
[----:B------:R-:W-:-:S03]  /*14ab0*/  FMNMX.FTZ R14, R131, R14, !PT ;  /* 0x0000000e830e7209 */ /* 0x000fc60007810000 */
[----:B------:R-:W-:Y:S01]  /*14ac0*/  MUFU.TANH R66, R66 ;  /* 0x0000004200427308 */ /* 0x000fe20000002400 */
        /* <DEDUP_REMOVED lines=18> */
[----:B--2---:R-:W-:Y:S02]  /*14bf0*/  FSEL R141, R56, -INF , P2 ;  /* 0xff800000388d7808 */ /* 0x004fe40001000000 */
[----:B------:R-:W-:-:S05]  /*14c00*/  FMNMX.FTZ R14, R139, R14, !PT ;  /* 0x0000000e8b0e7209 */ /* 0x000fca0007810000 */
[----:B------:R-:W2:Y:S01]  /*14c10*/  MUFU.TANH R57, R57 ;  /* 0x0000003900397308 */ /* 0x000ea20000002400 */
[----:B---3--:R-:W-:-:S07]  /*14c20*/  FSEL R73, R68, -INF , P4 ;  /* 0xff80000044497808 */ /* 0x008fce0002000000 */
[----:B------:R-:W3:Y:S01]  /*14c30*/  MUFU.TANH R70, R70 ;  /* 0x0000004600467308 */ /* 0x000ee20000002400 */
[----:B------:R-:W-:-:S07]  /*14c40*/  ISETP.GT.AND P4, PT, R40, 0x68, PT ;  /* 0x000000682800780c */ /* 0x000fce0003f84270 */
[----:B------:R4:W-:Y:S01]  /*14c50*/  MUFU.TANH R12, R63 ;  /* 0x0000003f000c7308 */ /* 0x0009e20000002400 */
[----:B------:R-:W-:-:S07]  /*14c60*/  FMNMX.FTZ R14, R141, R14, !PT ;  /* 0x0000000e8d0e7209 */ /* 0x000fce0007810000 */
[----:B------:R-:W3:Y:S01]  /*14c70*/  MUFU.TANH R48, R48 ;  /* 0x0000003000307308 */ /* 0x000ee20000002400 */
[----:B----4-:R-:W-:Y:S02]  /*14c80*/  FSEL R63, R66, -INF , P3 ;  /* 0xff800000423f7808 */ /* 0x010fe40001800000 */
[----:B------:R-:W-:-:S05]  /*14c90*/  ISETP.GT.AND P3, PT, R40, 0x61, PT ;  /* 0x000000612800780c */ /* 0x000fca0003f64270 */
[----:B------:R-:W4:Y:S01]  /*14ca0*/  MUFU.TANH R60, R60 ;  /* 0x0000003c003c7308 */ /* 0x000f220000002400 */
[----:B------:R-:W-:Y:S02]  /*14cb0*/  FSEL R143, R6, -INF , P3 ;  /* 0xff800000068f7808 */ /* 0x000fe40001800000 */
[----:B-1----:R-:W-:-:S05]  /*14cc0*/  FSEL R69, R69, -INF , P5 ;  /* 0xff80000045457808 */ /* 0x002fca0002800000 */
[----:B------:R-:W1:Y:S01]  /*14cd0*/  MUFU.TANH R49, R49 ;  /* 0x0000003100317308 */ /* 0x000e620000002400 */
[----:B------:R-:W-:Y:S02]  /*14ce0*/  ISETP.GT.AND P5, PT, R40, 0x69, PT ;  /* 0x000000692800780c */ /* 0x000fe40003fa4270 */
[----:B------:R-:W-:Y:S02]  /*14cf0*/  FSEL R145, R58, -INF , P4 ;  /* 0xff8000003a917808 */ /* 0x000fe40002000000 */
[----:B------:R-:W-:-:S03]  /*14d00*/  FMNMX.FTZ R14, R143, R14, !PT ;  /* 0x0000000e8f0e7209 */ /* 0x000fc60007810000 */
[----:B------:R-:W1:Y:S01]  /*14d10*/  MUFU.TANH R59, R59 ;  /* 0x0000003b003b7308 */ /* 0x000e620000002400 */
[----:B0-----:R-:W-:Y:S02]  /*14d20*/  FSEL R71, R71, -INF , P2 ;  /* 0xff80000047477808 */ /* 0x001fe40001000000 */
[----:B------:R-:W-:Y:S02]  /*14d30*/  ISETP.GT.AND P2, PT, R40, 0x70, PT ;  /* 0x000000702800780c */ /* 0x000fe40003f44270 */
[----:B--2--5:R-:W-:Y:S02]  /*14d40*/  FSEL R147, R57, -INF , P5 ;  /* 0xff80000039937808 */ /* 0x024fe40002800000 */
[----:B------:R-:W-:Y:S01]  /*14d50*/  FMNMX.FTZ R14, R145, R14, !PT ;  /* 0x0000000e910e7209 */ /* 0x000fe20007810000 */
[----:B------:R-:W0:Y:S01]  /*14d60*/  MUFU.TANH R157, R157 ;  /* 0x0000009d009d7308 */ /* 0x000e220000002400 */
[----:B---3--:R-:W-:Y:S02]  /*14d70*/  FSEL R65, R70, -INF , P3 ;  /* 0xff80000046417808 */ /* 0x008fe40001800000 */
[----:B------:R-:W-:-:S02]  /*14d80*/  ISETP.GT.AND P3, PT, R40, 0x71, PT ;  /* 0x000000712800780c */ /* 0x000fc40003f64270 */
[----:B------:R-:W-:Y:S02]  /*14d90*/  FSEL R151, R48, -INF , P2 ;  /* 0xff80000030977808 */ /* 0x000fe40001000000 */
[----:B------:R-:W-:Y:S01]  /*14da0*/  FMNMX.FTZ R14, R147, R14, !PT ;  /* 0x0000000e930e7209 */ /* 0x000fe20007810000 */
[----:B------:R-:W2:Y:S01]  /*14db0*/  MUFU.TANH R159, R159 ;  /* 0x0000009f009f7308 */ /* 0x000ea20000002400 */
[----:B----4-:R-:W-:Y:S02]  /*14dc0*/  FSEL R67, R60, -INF , P4 ;  /* 0xff8000003c437808 */ /* 0x010fe40002000000 */
[----:B------:R-:W-:Y:S02]  /*14dd0*/  ISETP.GT.AND P4, PT, R40, 0x78, PT ;  /* 0x000000782800780c */ /* 0x000fe40003f84270 */
[----:B-1----:R-:W-:Y:S02]  /*14de0*/  FSEL R149, R49, -INF , P3 ;  /* 0xff80000031957808 */ /* 0x002fe40001800000 */
[----:B------:R-:W-:Y:S01]  /*14df0*/  FMNMX.FTZ R14, R151, R14, !PT ;  /* 0x0000000e970e7209 */ /* 0x000fe20007810000 */
[----:B------:R-:W1:Y:S01]  /*14e00*/  MUFU.TANH R115, R115 ;  /* 0x0000007300737308 */ /* 0x000e620000002400 */
[----:B------:R-:W-:-:S02]  /*14e10*/  FSEL R59, R59, -INF , P5 ;  /* 0xff8000003b3b7808 */ /* 0x000fc40002800000 */
[----:B------:R-:W-:Y:S02]  /*14e20*/  ISETP.GT.AND P5, PT, R40, 0x79, PT ;  /* 0x000000792800780c */ /* 0x000fe40003fa4270 */
[----:B------:R-:W-:Y:S02]  /*14e30*/  FSEL R153, R36, -INF , P4 ;  /* 0xff80000024997808 */ /* 0x000fe40002000000 */
[----:B------:R-:W-:Y:S01]  /*14e40*/  FMNMX.FTZ R14, R149, R14, !PT ;  /* 0x0000000e950e7209 */ /* 0x000fe20007810000 */
[----:B------:R-:W3:Y:S01]  /*14e50*/  MUFU.TANH R161, R161 ;  /* 0x000000a100a17308 */ /* 0x000ee20000002400 */
[----:B------:R-:W-:Y:S02]  /*14e60*/  FSEL R57, R42, -INF , P2 ;  /* 0xff8000002a397808 */ /* 0x000fe40001000000 */
[----:B------:R-:W-:Y:S02]  /*14e70*/  ISETP.GT.AND P2, PT, R40, 0x80, PT ;  /* 0x000000802800780c */ /* 0x000fe40003f44270 */
[----:B------:R-:W-:-:S03]  /*14e80*/  FSEL R155, R4, -INF , P5 ;  /* 0xff800000049b7808 */ /* 0x000fc60002800000 */
[----:B------:R-:W4:Y:S01]  /*14e90*/  MUFU.TANH R117, R117 ;  /* 0x0000007500757308 */ /* 0x000f220000002400 */
[----:B------:R-:W-:Y:S02]  /*14ea0*/  FMNMX.FTZ R14, R153, R14, !PT ;  /* 0x0000000e990e7209 */ /* 0x000fe40007810000 */
[----:B------:R-:W-:-:S05]  /*14eb0*/  FSEL R77, R44, -INF , P3 ;  /* 0xff8000002c4d7808 */ /* 0x000fca0001800000 */
[----:B------:R-:W4:Y:S01]  /*14ec0*/  MUFU.TANH R163, R163 ;  /* 0x000000a300a37308 */ /* 0x000f220000002400 */
[----:B------:R-:W-:Y:S02]  /*14ed0*/  ISETP.GT.AND P3, PT, R40, 0x81, PT ;  /* 0x000000812800780c */ /* 0x000fe40003f64270 */
[----:B0-----:R-:W-:Y:S02]  /*14ee0*/  FSEL R157, R157, -INF , P2 ;  /* 0xff8000009d9d7808 */ /* 0x001fe40001000000 */
[----:B------:R-:W-:-:S03]  /*14ef0*/  FMNMX.FTZ R14, R155, R14, !PT ;  /* 0x0000000e9b0e7209 */ /* 0x000fc60007810000 */
[----:B------:R-:W0:Y:S01]  /*14f00*/  MUFU.TANH R119, R119 ;  /* 0x0000007700777308 */ /* 0x000e220000002400 */
[----:B------:R-:W-:Y:S02]  /*14f10*/  FSEL R49, R52, -INF , P4 ;  /* 0xff80000034317808 */ /* 0x000fe40002000000 */
[----:B------:R-:W-:-:S05]  /*14f20*/  ISETP.GT.AND P4, PT, R40, 0x88, PT ;  /* 0x000000882800780c */ /* 0x000fca0003f84270 */
[----:B------:R-:W0:Y:S01]  /*14f30*/  MUFU.TANH R106, R106 ;  /* 0x0000006a006a7308 */ /* 0x000e220000002400 */
[----:B--2---:R-:W-:Y:S02]  /*14f40*/  FSEL R159, R159, -INF , P3 ;  /* 0xff8000009f9f7808 */ /* 0x004fe40001800000 */
[----:B------:R-:W-:-:S05]  /*14f50*/  FMNMX.FTZ R14, R157, R14, !PT ;  /* 0x0000000e9d0e7209 */ /* 0x000fca0007810000 */
[----:B------:R-:W2:Y:S01]  /*14f60*/  MUFU.TANH R62, R62 ;  /* 0x0000003e003e7308 */ /* 0x000ea20000002400 */
[----:B-1----:R-:W-:Y:S01]  /*14f70*/  FSEL R115, R115, -INF , P5 ;  /* 0xff80000073737808 */ /* 0x002fe20002800000 */
[----:B------:R-:W-:Y:S02]  /*14f80*/  WARPGROUP.DEPBAR.LE gsb0, 0x0 ;  /* 0x00008000000079c5 */ /* 0x000fe40000010000 */
[----:B------:R-:W-:Y:S01]  /*14f90*/  ISETP.GT.AND P5, PT, R40, 0x89, PT ;  /* 0x000000892800780c */ /* 0x000fe20003fa4270 */
[----:B------:R-:W-:Y:S01]  /*14fa0*/  FMUL.FTZ R24, R24, UR6 ;  /* 0x0000000618187c20 */ /* 0x000fe20008410000 */
[----:B---3--:R-:W-:Y:S02]  /*14fb0*/  FSEL R161, R161, -INF , P4 ;  /* 0xff800000a1a17808 */ /* 0x008fe40002000000 */
[----:B------:R-:W1:Y:S01]  /*14fc0*/  MUFU.TANH R104, R104 ;  /* 0x0000006800687308 */ /* 0x000e620000002400 */
[----:B------:R-:W-:Y:S01]  /*14fd0*/  FMNMX.FTZ R14, R159, R14, !PT ;  /* 0x0000000e9f0e7209 */ /* 0x000fe20007810000 */
[----:B------:R-:W-:Y:S01]  /*14fe0*/  FMUL.FTZ R38, R38, UR6 ;  /* 0x0000000626267c20 */ /* 0x000fe20008410000 */
[----:B----4-:R-:W-:-:S05]  /*14ff0*/  FSEL R117, R117, -INF , P2 ;  /* 0xff80000075757808 */ /* 0x010fca0001000000 */
[----:B------:R-:W3:Y:S01]  /*15000*/  MUFU.TANH R46, R46 ;  /* 0x0000002e002e7308 */ /* 0x000ee20000002400 */
[----:B------:R-:W-:Y:S01]  /*15010*/  ISETP.GT.AND P2, PT, R40, 0x90, PT ;  /* 0x000000902800780c */ /* 0x000fe20003f44270 */
[----:B------:R-:W-:Y:S01]  /*15020*/  FMUL.FTZ R4, R25, UR6 ;  /* 0x0000000619047c20 */ /* 0x000fe20008410000 */
[----:B------:R-:W-:Y:S02]  /*15030*/  FSEL R163, R163, -INF , P5 ;  /* 0xff800000a3a37808 */ /* 0x000fe40002800000 */
[----:B------:R-:W-:-:S03]  /*15040*/  FMNMX.FTZ R14, R161, R14, !PT ;  /* 0x0000000ea10e7209 */ /* 0x000fc60007810000 */
[----:B------:R-:W4:Y:S01]  /*15050*/  MUFU.TANH R54, R54 ;  /* 0x0000003600367308 */ /* 0x000f220000002400 */
[----:B0-----:R-:W-:Y:S01]  /*15060*/  FSEL R119, R119, -INF , P3 ;  /* 0xff80000077777808 */ /* 0x001fe20001800000 */
[----:B------:R-:W-:Y:S01]  /*15070*/  FMUL.FTZ R28, R28, UR6 ;  /* 0x000000061c1c7c20 */ /* 0x000fe20008410000 */
[----:B------:R-:W-:-:S05]  /*15080*/  ISETP.GT.AND P3, PT, R40, 0x91, PT ;  /* 0x000000912800780c */ /* 0x000fca0003f64270 */
[----:B------:R-:W0:Y:S01]  /*15090*/  MUFU.TANH R34, R34 ;  /* 0x0000002200227308 */ /* 0x000e220000002400 */
[----:B------:R-:W-:Y:S02]  /*150a0*/  FSEL R165, R106, -INF , P2 ;  /* 0xff8000006aa57808 */ /* 0x000fe40001000000 */
[----:B------:R-:W-:-:S05]  /*150b0*/  FMNMX.FTZ R14, R163, R14, !PT ;  /* 0x0000000ea30e7209 */ /* 0x000fca0007810000 */
[----:B------:R-:W0:Y:S01]  /*150c0*/  MUFU.TANH R50, R50 ;  /* 0x0000003200327308 */ /* 0x000e220000002400 */
[----:B------:R-:W-:Y:S01]  /*150d0*/  FSEL R25, R12, -INF , P4 ;  /* 0xff8000000c197808 */ /* 0x000fe20002000000 */
[----:B------:R-:W-:Y:S01]  /*150e0*/  FMUL.FTZ R6, R29, UR6 ;  /* 0x000000061d067c20 */ /* 0x000fe20008410000 */
[----:B------:R-:W-:-:S05]  /*150f0*/  ISETP.GT.AND P4, PT, R40, 0x98, PT ;  /* 0x000000982800780c */ /* 0x000fca0003f84270 */
[----:B------:R-:W0:Y:S01]  /*15100*/  MUFU.TANH R24, R24 ;  /* 0x0000001800187308 */ /* 0x000e220000002400 */
[----:B--2---:R-:W-:Y:S02]  /*15110*/  FSEL R167, R62, -INF , P3 ;  /* 0xff8000003ea77808 */ /* 0x004fe40001800000 */
[----:B------:R-:W-:-:S05]  /*15120*/  FMNMX.FTZ R14, R165, R14, !PT ;  /* 0x0000000ea50e7209 */ /* 0x000fca0007810000 */
[----:B------:R-:W2:Y:S01]  /*15130*/  MUFU.TANH R38, R38 ;  /* 0x0000002600267308 */ /* 0x000ea20000002400 */
[----:B-1----:R-:W-:Y:S02]  /*15140*/  FSEL R121, R104, -INF , P5 ;  /* 0xff80000068797808 */ /* 0x002fe40002800000 */
[----:B------:R-:W-:-:S05]  /*15150*/  ISETP.GT.AND P5, PT, R40, 0x99, PT ;  /* 0x000000992800780c */ /* 0x000fca0003fa4270 */
[----:B------:R-:W1:Y:S01]  /*15160*/  MUFU.TANH R4, R4 ;  /* 0x0000000400047308 */ /* 0x000e620000002400 */
[----:B---3--:R-:W-:Y:S02]  /*15170*/  FSEL R169, R46, -INF , P4 ;  /* 0xff8000002ea97808 */ /* 0x008fe40002000000 */
[----:B------:R-:W-:-:S05]  /*15180*/  FMNMX.FTZ R14, R167, R14, !PT ;  /* 0x0000000ea70e7209 */ /* 0x000fca0007810000 */
[----:B------:R-:W3:Y:S01]  /*15190*/  MUFU.TANH R32, R32 ;  /* 0x0000002000207308 */ /* 0x000ee20000002400 */
[----:B----4-:R-:W-:Y:S02]  /*151a0*/  FSEL R29, R54, -INF , P2 ;  /* 0xff800000361d7808 */ /* 0x010fe40001000000 */
[----:B------:R-:W-:-:S05]  /*151b0*/  ISETP.GT.AND P2, PT, R40, 0xa0, PT ;  /* 0x000000a02800780c */ /* 0x000fca0003f44270 */
[----:B------:R-:W4:Y:S01]  /*151c0*/  MUFU.TANH R28, R28 ;  /* 0x0000001c001c7308 */ /* 0x000f220000002400 */
[----:B0-----:R-:W-:Y:S02]  /*151d0*/  FSEL R171, R34, -INF , P5 ;  /* 0xff80000022ab7808 */ /* 0x001fe40002800000 */
[----:B------:R-:W-:-:S05]  /*151e0*/  FMNMX.FTZ R14, R169, R14, !PT ;  /* 0x0000000ea90e7209 */ /* 0x000fca0007810000 */
[----:B------:R-:W0:Y:S01]  /*151f0*/  MUFU.TANH R6, R6 ;  /* 0x0000000600067308 */ /* 0x000e220000002400 */
[----:B------:R-:W-:Y:S02]  /*15200*/  FSEL R125, R50, -INF , P3 ;  /* 0xff800000327d7808 */ /* 0x000fe40001800000 */
[----:B------:R-:W-:Y:S02]  /*15210*/  ISETP.GT.AND P3, PT, R40, 0xa1, PT ;  /* 0x000000a12800780c */ /* 0x000fe40003f64270 */
[----:B------:R-:W-:Y:S02]  /*15220*/  FSEL R173, R24, -INF , P2 ;  /* 0xff80000018ad7808 */ /* 0x000fe40001000000 */
[----:B------:R-:W-:Y:S02]  /*15230*/  FMNMX.FTZ R14, R171, R14, !PT ;  /* 0x0000000eab0e7209 */ /* 0x000fe40007810000 */
[----:B--2---:R-:W-:Y:S02]  /*15240*/  FSEL R127, R38, -INF , P4 ;  /* 0xff800000267f7808 */ /* 0x004fe40002000000 */
[----:B------:R-:W-:-:S02]  /*15250*/  ISETP.GT.AND P4, PT, R40, 0xa8, PT ;  /* 0x000000a82800780c */ /* 0x000fc40003f84270 */
[----:B-1----:R-:W-:Y:S02]  /*15260*/  FSEL R175, R4, -INF , P3 ;  /* 0xff80000004af7808 */ /* 0x002fe40001800000 */
[----:B------:R-:W-:Y:S02]  /*15270*/  FMNMX.FTZ R14, R173, R14, !PT ;  /* 0x0000000ead0e7209 */ /* 0x000fe40007810000 */
[----:B---3--:R-:W-:Y:S02]  /*15280*/  FSEL R123, R32, -INF , P5 ;  /* 0xff800000207b7808 */ /* 0x008fe40002800000 */
[----:B------:R-:W-:Y:S02]  /*15290*/  ISETP.GT.AND P5, PT, R40, 0xa9, PT ;  /* 0x000000a92800780c */ /* 0x000fe40003fa4270 */
[----:B----4-:R-:W-:Y:S02]  /*152a0*/  FSEL R179, R28, -INF , P4 ;  /* 0xff8000001cb37808 */ /* 0x010fe40002000000 */
[----:B------:R-:W-:-:S02]  /*152b0*/  FMNMX.FTZ R14, R175, R14, !PT ;  /* 0x0000000eaf0e7209 */ /* 0x000fc40007810000 */
[----:B0-----:R-:W-:Y:S02]  /*152c0*/  FSEL R177, R6, -INF , P5 ;  /* 0xff80000006b17808 */ /* 0x001fe40002800000 */
[----:B------:R-:W-:-:S04]  /*152d0*/  FMNMX.FTZ R14, R179, R14, !PT ;  /* 0x0000000eb30e7209 */ /* 0x000fc80007810000 */
[----:B------:R-:W-:-:S05]  /*152e0*/  FMNMX.FTZ R14, R177, R14, !PT ;  /* 0x0000000eb10e7209 */ /* 0x000fca0007810000 */
[----:B------:R-:W0:Y:S02]  /*152f0*/  SHFL.BFLY PT, R89, R14, 0x2, 0x1f ;  /* 0x0c401f000e597f89 */ /* 0x000e2400000e0000 */
[----:B0-----:R-:W-:-:S05]  /*15300*/  FMNMX.FTZ R12, R14, R89, !PT ;  /* 0x000000590e0c7209 */ /* 0x001fca0007810000 */
[----:B------:R-:W0:Y:S01]  /*15310*/  SHFL.BFLY PT, R89, R12, 0x1, 0x1f ;  /* 0x0c201f000c597f89 */ /* 0x000e2200000e0000 */
[----:B------:R-:W-:Y:S02]  /*15320*/  IMAD.U32 R88, RZ, RZ, UR7 ;  /* 0x00000007ff587e24 */ /* 0x000fe4000f8e00ff */
[----:B------:R-:W-:Y:S01]  /*15330*/  FMUL.FTZ R14, R27, UR6 ;  /* 0x000000061b0e7c20 */ /* 0x000fe20008410000 */
[----:B0-----:R-:W-:-:S04]  /*15340*/  FMNMX.FTZ R89, R12, R89, !PT ;  /* 0x000000590c597209 */ /* 0x001fc80007810000 */
[C---:B------:R-:W-:Y:S01]  /*15350*/  FSETP.NEU.FTZ.AND P6, PT, R89.reuse, -INF , PT ;  /* 0xff8000005900780b */ /* 0x040fe20003fdd000 */
[----:B------:R-:W-:-:S05]  /*15360*/  FMUL.FTZ R4, R89, R88 ;  /* 0x0000005859047220 */ /* 0x000fca0000410000 */
[----:B------:R-:W-:-:S05]  /*15370*/  FSEL R4, R4, RZ, P6 ;  /* 0x000000ff04047208 */ /* 0x000fca0003000000 */
[----:B------:R-:W-:Y:S01]  /*15380*/  FFMA.FTZ R27, R8, R88, -R4 ;  /* 0x00000058081b7223 */ /* 0x000fe20000010804 */
        /* <DEDUP_REMOVED lines=33> */
[----:B------:R-:W-:-:S04]  /*155a0*/  FMNMX.FTZ R8, R119, R8, !PT ;  /* 0x0000000877087209 */ /* 0x000fc80007810000 */
[----:B------:R-:W-:Y:S01]  /*155b0*/  FMNMX.FTZ R8, R25, R8, !PT ;  /* 0x0000000819087209 */ /* 0x000fe20007810000 */
[----:B------:R-:W0:Y:S01]  /*155c0*/  MUFU.TANH R6, R6 ;  /* 0x0000000600067308 */ /* 0x000e220000002400 */
[----:B------:R-:W-:Y:S02]  /*155d0*/  FMUL.FTZ R12, R30, UR6 ;  /* 0x000000061e0c7c20 */ /* 0x000fe40008410000 */
[----:B------:R-:W-:Y:S01]  /*155e0*/  FMNMX.FTZ R8, R121, R8, !PT ;  /* 0x0000000879087209 */ /* 0x000fe20007810000 */
[----:B------:R-:W-:-:S03]  /*155f0*/  FMUL.FTZ R20, R31, UR6 ;  /* 0x000000061f147c20 */ /* 0x000fc60008410000 */
[----:B------:R-:W-:Y:S01]  /*15600*/  FMNMX.FTZ R8, R29, R8, !PT ;  /* 0x000000081d087209 */ /* 0x000fe20007810000 */
[----:B------:R-:W1:Y:S03]  /*15610*/  MUFU.TANH R14, R14 ;  /* 0x0000000e000e7308 */ /* 0x000e660000002400 */
[----:B------:R-:W-:-:S05]  /*15620*/  FMNMX.FTZ R8, R125, R8, !PT ;  /* 0x000000087d087209 */ /* 0x000fca0007810000 */
[----:B------:R-:W2:Y:S01]  /*15630*/  MUFU.TANH R12, R12 ;  /* 0x0000000c000c7308 */ /* 0x000ea20000002400 */
[----:B------:R-:W-:Y:S01]  /*15640*/  FMNMX.FTZ R8, R127, R8, !PT ;  /* 0x000000087f087209 */ /* 0x000fe20007810000 */
[-CC-:B------:R-:W-:Y:S01]  /*15650*/  FFMA.FTZ R178, R37, R88.reuse, -R4.reuse ;  /* 0x0000005825b27223 */ /* 0x180fe20000010804 */
[-CC-:B------:R-:W-:Y:S01]  /*15660*/  FFMA.FTZ R37, R51, R88.reuse, -R4.reuse ;  /* 0x0000005833257223 */ /* 0x180fe20000010804 */
[----:B------:R-:W-:-:S04]  /*15670*/  FFMA.FTZ R51, R113, R88, -R4 ;  /* 0x0000005871337223 */ /* 0x000fc80000010804 */
[----:B------:R-:W3:Y:S01]  /*15680*/  MUFU.TANH R20, R20 ;  /* 0x0000001400147308 */ /* 0x000ee20000002400 */
[----:B0-----:R-:W-:Y:S02]  /*15690*/  FSEL R113, R6, -INF , P2 ;  /* 0xff80000006717808 */ /* 0x001fe40001000000 */
[----:B------:R-:W-:Y:S01]  /*156a0*/  FMNMX.FTZ R8, R123, R8, !PT ;  /* 0x000000087b087209 */ /* 0x000fe20007810000 */
[--C-:B------:R-:W-:Y:S01]  /*156b0*/  FFMA.FTZ R194, R129, R88, -R4.reuse ;  /* 0x0000005881c27223 */ /* 0x100fe20000010804 */
[----:B-1----:R-:W-:Y:S02]  /*156c0*/  FSEL R129, R14, -INF , P3 ;  /* 0xff8000000e817808 */ /* 0x002fe40001800000 */
[----:B------:R-:W-:Y:S01]  /*156d0*/  FMNMX.FTZ R8, R113, R8, !PT ;  /* 0x0000000871087209 */ /* 0x000fe20007810000 */
[-CC-:B------:R-:W-:Y:S01]  /*156e0*/  FFMA.FTZ R184, R53, R88.reuse, -R4.reuse ;  /* 0x0000005835b87223 */ /* 0x180fe20000010804 */
[----:B------:R-:W-:Y:S01]  /*156f0*/  FFMA.FTZ R53, R131, R88, -R4 ;  /* 0x0000005883357223 */ /* 0x000fe20000010804 */
[----:B--2---:R-:W-:-:S02]  /*15700*/  FSEL R131, R12, -INF , P4 ;  /* 0xff8000000c837808 */ /* 0x004fc40002000000 */
[----:B------:R-:W-:Y:S01]  /*15710*/  FMNMX.FTZ R8, R129, R8, !PT ;  /* 0x0000000881087209 */ /* 0x000fe20007810000 */
[-CC-:B------:R-:W-:Y:S01]  /*15720*/  FFMA.FTZ R186, R55, R88.reuse, -R4.reuse ;  /* 0x0000005837ba7223 */ /* 0x180fe20000010804 */
[----:B------:R-:W-:Y:S02]  /*15730*/  FFMA.FTZ R55, R135, R88, -R4 ;  /* 0x0000005887377223 */ /* 0x000fe40000010804 */
[----:B------:R-:W-:Y:S02]  /*15740*/  FMNMX.FTZ R8, R131, R8, !PT ;  /* 0x0000000883087209 */ /* 0x000fe40007810000 */
[----:B---3--:R-:W-:-:S04]  /*15750*/  FSEL R135, R20, -INF , P5 ;  /* 0xff80000014877808 */ /* 0x008fc80002800000 */
[----:B------:R-:W-:Y:S01]  /*15760*/  FMNMX.FTZ R8, R135, R8, !PT ;  /* 0x0000000887087209 */ /* 0x000fe20007810000 */
[----:B------:R-:W-:-:S04]  /*15770*/  FFMA.FTZ R196, R133, R88, -R4 ;  /* 0x0000005885c47223 */ /* 0x000fc80000010804 */
[----:B------:R-:W0:Y:S01]  /*15780*/  SHFL.BFLY PT, R133, R8, 0x2, 0x1f ;  /* 0x0c401f0008857f89 */ /* 0x000e2200000e0000 */
[-CC-:B------:R-:W-:Y:S01]  /*15790*/  FFMA.FTZ R188, R61, R88.reuse, -R4.reuse ;  /* 0x000000583dbc7223 */ /* 0x180fe20000010804 */
[----:B------:R-:W-:Y:S01]  /*157a0*/  FFMA.FTZ R61, R139, R88, -R4 ;  /* 0x000000588b3d7223 */ /* 0x000fe20000010804 */
[----:B0-----:R-:W-:-:S05]  /*157b0*/  FMNMX.FTZ R6, R8, R133, !PT ;  /* 0x0000008508067209 */ /* 0x001fca0007810000 */
[----:B------:R-:W0:Y:S01]  /*157c0*/  SHFL.BFLY PT, R139, R6, 0x1, 0x1f ;  /* 0x0c201f00068b7f89 */ /* 0x000e2200000e0000 */
[-CC-:B------:R-:W-:Y:S01]  /*157d0*/  FFMA.FTZ R176, R35, R88.reuse, -R4.reuse ;  /* 0x0000005823b07223 */ /* 0x180fe20000010804 */
[----:B------:R-:W-:Y:S01]  /*157e0*/  MUFU.EX2 R27, R27 ;  /* 0x0000001b001b7308 */ /* 0x000fe20000000800 */
[-CC-:B------:R-:W-:Y:S01]  /*157f0*/  FFMA.FTZ R31, R39, R88.reuse, -R4.reuse ;  /* 0x00000058271f7223 */ /* 0x180fe20000010804 */
[----:B------:R-:W-:-:S06]  /*15800*/  FFMA.FTZ R180, R41, R88, -R4 ;  /* 0x0000005829b47223 */ /* 0x000fcc0000010804 */
[----:B------:R-:W1:Y:S01]  /*15810*/  MUFU.EX2 R176, R176 ;  /* 0x000000b000b07308 */ /* 0x000e620000000800 */
[----:B------:R-:W-:-:S07]  /*15820*/  FFMA.FTZ R35, R45, R88, -R4 ;  /* 0x000000582d237223 */ /* 0x000fce0000010804 */
[----:B------:R-:W2:Y:S01]  /*15830*/  MUFU.EX2 R178, R178 ;  /* 0x000000b200b27308 */ /* 0x000ea20000000800 */
[----:B0-----:R-:W-:-:S07]  /*15840*/  FMNMX.FTZ R92, R6, R139, !PT ;  /* 0x0000008b065c7209 */ /* 0x001fce0007810000 */
[----:B------:R-:W0:Y:S01]  /*15850*/  MUFU.EX2 R31, R31 ;  /* 0x0000001f001f7308 */ /* 0x000e220000000800 */
[C---:B------:R-:W-:Y:S01]  /*15860*/  FSETP.NEU.FTZ.AND P2, PT, R92.reuse, -INF , PT ;  /* 0xff8000005c00780b */ /* 0x040fe20003f5d000 */
[-C--:B------:R-:W-:Y:S01]  /*15870*/  FMUL.FTZ R14, R92, R88.reuse ;  /* 0x000000585c0e7220 */ /* 0x080fe20000410000 */
[----:B------:R-:W-:-:S04]  /*15880*/  FFMA.FTZ R182, R47, R88, -R4 ;  /* 0x000000582fb67223 */ /* 0x000fc80000010804 */
[----:B------:R-:W-:Y:S01]  /*15890*/  FSEL R14, R14, RZ, P2 ;  /* 0x000000ff0e0e7208 */ /* 0x000fe20001000000 */
[----:B------:R-:W3:Y:S04]  /*158a0*/  MUFU.EX2 R180, R180 ;  /* 0x000000b400b47308 */ /* 0x000ee80000000800 */
[----:B------:R-:W-:Y:S01]  /*158b0*/  FFMA.FTZ R6, R3, R88, -R14 ;  /* 0x0000005803067223 */ /* 0x000fe2000001080e */
[----:B-1----:R-:W-:-:S03]  /*158c0*/  FADD.FTZ R3, R176, R27 ;  /* 0x0000001bb0037221 */ /* 0x002fc60000010000 */
[----:B------:R-:W1:Y:S01]  /*158d0*/  MUFU.EX2 R35, R35 ;  /* 0x0000002300237308 */ /* 0x000e620000000800 */
[----:B--2---:R-:W-:Y:S01]  /*158e0*/  FADD.FTZ R34, R178, R3 ;  /* 0x00000003b2227221 */ /* 0x004fe20000010000 */
[-CC-:B------:R-:W-:Y:S01]  /*158f0*/  FFMA.FTZ R39, R83, R88.reuse, -R4.reuse ;  /* 0x0000005853277223 */ /* 0x180fe20000010804 */
[-CC-:B------:R-:W-:Y:S01]  /*15900*/  FFMA.FTZ R41, R99, R88.reuse, -R4.reuse ;  /* 0x0000005863297223 */ /* 0x180fe20000010804 */
[-CC-:B------:R-:W-:Y:S01]  /*15910*/  FFMA.FTZ R45, R105, R88.reuse, -R4.reuse ;  /* 0x00000058692d7223 */ /* 0x180fe20000010804 */
[-CC-:B------:R-:W-:Y:S01]  /*15920*/  FFMA.FTZ R190, R107, R88.reuse, -R4.reuse ;  /* 0x000000586bbe7223 */ /* 0x180fe20000010804 */
[-CC-:B------:R-:W-:Y:S02]  /*15930*/  FFMA.FTZ R47, R109, R88.reuse, -R4.reuse ;  /* 0x000000586d2f7223 */ /* 0x180fe40000010804 */
        /* <DEDUP_REMOVED lines=24> */
[-CC-:B------:R-:W-:Y:S01]  /*15ac0*/  FFMA.FTZ R177, R11, R88.reuse, -R14.reuse ;  /* 0x000000580bb17223 */ /* 0x180fe2000001080e */
[-C--:B------:R-:W-:Y:S01]  /*15ad0*/  FFMA.FTZ R4, R10, R88.reuse, -R14 ;  /* 0x000000580a047223 */ /* 0x080fe2000001080e */
[----:B0-----:R-:W-:Y:S01]  /*15ae0*/  FADD.FTZ R3, R31, R34 ;  /* 0x000000221f037221 */ /* 0x001fe20000010000 */
[----:B------:R-:W-:-:S03]  /*15af0*/  FFMA.FTZ R179, R15, R88, -R14 ;  /* 0x000000580fb37223 */ /* 0x000fc6000001080e */
[----:B---3--:R-:W-:Y:S01]  /*15b00*/  FADD.FTZ R34, R180, R3 ;  /* 0x00000003b4227221 */ /* 0x008fe20000010000 */
[----:B------:R-:W0:Y:S03]  /*15b10*/  MUFU.EX2 R184, R184 ;  /* 0x000000b800b87308 */ /* 0x000e260000000800 */
[----:B-1----:R-:W-:-:S05]  /*15b20*/  FADD.FTZ R3, R35, R34 ;  /* 0x0000002223037221 */ /* 0x002fca0000010000 */
[----:B------:R-:W-:Y:S01]  /*15b30*/  MUFU.EX2 R177, R177 ;  /* 0x000000b100b17308 */ /* 0x000fe20000000800 */
[----:B------:R-:W-:-:S07]  /*15b40*/  FFMA.FTZ R181, R5, R88, -R14 ;  /* 0x0000005805b57223 */ /* 0x000fce000001080e */
[----:B------:R-:W1:Y:S01]  /*15b50*/  MUFU.EX2 R4, R4 ;  /* 0x0000000400047308 */ /* 0x000e620000000800 */
[----:B--2---:R-:W-:-:S07]  /*15b60*/  FADD.FTZ R36, R182, R3 ;  /* 0x00000003b6247221 */ /* 0x004fce0000010000 */
[----:B------:R-:W2:Y:S01]  /*15b70*/  MUFU.EX2 R39, R39 ;  /* 0x0000002700277308 */ /* 0x000ea20000000800 */
[----:B------:R-:W-:-:S07]  /*15b80*/  FFMA.FTZ R8, R81, R88, -R14 ;  /* 0x0000005851087223 */ /* 0x000fce000001080e */
[----:B------:R-:W3:Y:S01]  /*15b90*/  MUFU.EX2 R179, R179 ;  /* 0x000000b300b37308 */ /* 0x000ee20000000800 */
[----:B----4-:R-:W-:-:S07]  /*15ba0*/  FADD.FTZ R3, R37, R36 ;  /* 0x0000002425037221 */ /* 0x010fce0000010000 */
[----:B------:R-:W4:Y:S01]  /*15bb0*/  MUFU.EX2 R186, R186 ;  /* 0x000000ba00ba7308 */ /* 0x000f220000000800 */
[----:B------:R-:W-:-:S07]  /*15bc0*/  FFMA.FTZ R183, R7, R88, -R14 ;  /* 0x0000005807b77223 */ /* 0x000fce000001080e */
[----:B------:R-:W4:Y:S01]  /*15bd0*/  MUFU.EX2 R6, R6 ;  /* 0x0000000600067308 */ /* 0x000f220000000800 */
[----:B0-----:R-:W-:-:S07]  /*15be0*/  FADD.FTZ R36, R184, R3 ;  /* 0x00000003b8247221 */ /* 0x001fce0000010000 */
[----:B------:R-:W0:Y:S01]  /*15bf0*/  MUFU.EX2 R41, R41 ;  /* 0x0000002900297308 */ /* 0x000e220000000800 */
[----:B-1----:R-:W-:Y:S01]  /*15c00*/  FADD.FTZ R38, R177, R4 ;  /* 0x00000004b1267221 */ /* 0x002fe20000010000 */
[----:B------:R-:W-:-:S06]  /*15c10*/  FFMA.FTZ R10, R85, R88, -R14 ;  /* 0x00000058550a7223 */ /* 0x000fcc000001080e */
[----:B------:R-:W1:Y:S01]  /*15c20*/  MUFU.EX2 R181, R181 ;  /* 0x000000b500b57308 */ /* 0x000e620000000800 */
[----:B--2---:R-:W-:-:S07]  /*15c30*/  FADD.FTZ R5, R39, R36 ;  /* 0x0000002427057221 */ /* 0x004fce0000010000 */
[----:B------:R-:W2:Y:S01]  /*15c40*/  MUFU.EX2 R188, R188 ;  /* 0x000000bc00bc7308 */ /* 0x000ea20000000800 */
[----:B---3--:R-:W-:Y:S01]  /*15c50*/  FADD.FTZ R3, R179, R38 ;  /* 0x00000026b3037221 */ /* 0x008fe20000010000 */
[----:B------:R-:W-:-:S06]  /*15c60*/  FFMA.FTZ R185, R9, R88, -R14 ;  /* 0x0000005809b97223 */ /* 0x000fcc000001080e */
[----:B------:R-:W3:Y:S01]  /*15c70*/  MUFU.EX2 R8, R8 ;  /* 0x0000000800087308 */ /* 0x000ee20000000800 */
[----:B----4-:R-:W-:-:S07]  /*15c80*/  FADD.FTZ R40, R186, R5 ;  /* 0x00000005ba287221 */ /* 0x010fce0000010000 */
[----:B------:R-:W4:Y:S01]  /*15c90*/  MUFU.EX2 R45, R45 ;  /* 0x0000002d002d7308 */ /* 0x000f220000000800 */
[----:B------:R-:W-:Y:S01]  /*15ca0*/  FADD.FTZ R38, R6, R3 ;  /* 0x0000000306267221 */ /* 0x000fe20000010000 */
[----:B------:R-:W-:-:S06]  /*15cb0*/  FFMA.FTZ R12, R97, R88, -R14 ;  /* 0x00000058610c7223 */ /* 0x000fcc000001080e */
        /* <DEDUP_REMOVED lines=26> */
[----:B----4-:R-:W-:Y:S01]  /*15e60*/  FADD.FTZ R42, R192, R5 ;  /* 0x00000005c02a7221 */ /* 0x010fe20000010000 */
[----:B------:R-:W-:-:S06]  /*15e70*/  FADD.FTZ R40, R12, R3 ;  /* 0x000000030c287221 */ /* 0x000fcc0000010000 */
[----:B------:R-:W4:Y:S01]  /*15e80*/  MUFU.EX2 R189, R189 ;  /* 0x000000bd00bd7308 */ /* 0x000f220000000800 */
[----:B------:R-:W-:Y:S01]  /*15e90*/  FFMA.FTZ R26, R93, R88, -R14 ;  /* 0x000000585d1a7223 */ /* 0x000fe2000001080e */
[----:B0-----:R-:W-:Y:S01]  /*15ea0*/  FADD.FTZ R3, R51, R42 ;  /* 0x0000002a33037221 */ /* 0x001fe20000010000 */
[----:B------:R-:W-:-:S05]  /*15eb0*/  @!P1 VIADD R0, R0, 0x34840 ;  /* 0x0003484000009836 */ /* 0x000fca0000000000 */
[----:B------:R-:W0:Y:S01]  /*15ec0*/  MUFU.EX2 R24, R24 ;  /* 0x0000001800187308 */ /* 0x000e220000000800 */
[----:B-1----:R-:W-:Y:S01]  /*15ed0*/  FADD.FTZ R5, R187, R40 ;  /* 0x00000028bb057221 */ /* 0x002fe20000010000 */
[----:B------:R-:W-:Y:S01]  /*15ee0*/  FFMA.FTZ R193, R33, R88, -R14 ;  /* 0x0000005821c17223 */ /* 0x000fe2000001080e */
[----:B--2---:R-:W-:Y:S01]  /*15ef0*/  FADD.FTZ R42, R194, R3 ;  /* 0x00000003c22a7221 */ /* 0x004fe20000010000 */
[----:B------:R-:W-:-:S04]  /*15f00*/  @!P1 PRMT R3, RZ, 0x654, R0 ;  /* 0x00000654ff039816 */ /* 0x000fc80000000000 */
[----:B------:R-:W1:Y:S01]  /*15f10*/  MUFU.EX2 R191, R191 ;  /* 0x000000bf00bf7308 */ /* 0x000e620000000800 */
[----:B---3--:R-:W-:Y:S01]  /*15f20*/  FADD.FTZ R40, R20, R5 ;  /* 0x0000000514287221 */ /* 0x008fe20000010000 */
[-CC-:B------:R-:W-:Y:S01]  /*15f30*/  FFMA.FTZ R28, R75, R88.reuse, -R14.reuse ;  /* 0x000000584b1c7223 */ /* 0x180fe2000001080e */
[----:B------:R4:W-:Y:S05]  /*15f40*/  @!P1 SYNCS.ARRIVE.TRANS64.RED.A1T0 RZ, [R3+URZ], RZ ;  /* 0x000000ff03ff99a7 */ /* 0x0009ea000810043f */
[----:B------:R-:W2:Y:S01]  /*15f50*/  MUFU.EX2 R53, R53 ;  /* 0x0000003500357308 */ /* 0x000ea20000000800 */
[----:B------:R-:W-:Y:S01]  /*15f60*/  FFMA.FTZ R195, R43, R88, -R14 ;  /* 0x000000582bc37223 */ /* 0x000fe2000001080e */
[----:B----4-:R-:W-:-:S06]  /*15f70*/  FADD.FTZ R3, R189, R40 ;  /* 0x00000028bd037221 */ /* 0x010fcc0000010000 */
[----:B------:R-:W3:Y:S08]  /*15f80*/  MUFU.EX2 R26, R26 ;  /* 0x0000001a001a7308 */ /* 0x000ef00000000800 */
[----:B------:R-:W4:Y:S01]  /*15f90*/  MUFU.EX2 R196, R196 ;  /* 0x000000c400c47308 */ /* 0x000f220000000800 */
[----:B0-----:R-:W-:Y:S01]  /*15fa0*/  FADD.FTZ R44, R24, R3 ;  /* 0x00000003182c7221 */ /* 0x001fe20000010000 */
[----:B------:R-:W-:-:S06]  /*15fb0*/  FFMA.FTZ R30, R79, R88, -R14 ;  /* 0x000000584f1e7223 */ /* 0x000fcc000001080e */
[----:B------:R-:W0:Y:S08]  /*15fc0*/  MUFU.EX2 R193, R193 ;  /* 0x000000c100c17308 */ /* 0x000e300000000800 */
        /* <DEDUP_REMOVED lines=11> */
[----:B0-----:R-:W-:Y:S01]  /*16080*/  FADD.FTZ R3, R193, R46 ;  /* 0x0000002ec1037221 */ /* 0x001fe20000010000 */
[----:B------:R-:W-:-:S06]  /*16090*/  FFMA.FTZ R199, R73, R88, -R14 ;  /* 0x0000005849c77223 */ /* 0x000fcc000001080e */
[----:B------:R-:W0:Y:S01]  /*160a0*/  MUFU.EX2 R30, R30 ;  /* 0x0000001e001e7308 */ /* 0x000e220000000800 */
[----:B------:R-:W-:-:S07]  /*160b0*/  FADD.FTZ R5, R55, R42 ;  /* 0x0000002a37057221 */ /* 0x000fce0000010000 */
        /* <DEDUP_REMOVED lines=21> */
[-CC-:B------:R-:W-:Y:S01]  /*16210*/  FFMA.FTZ R38, R59, R88.reuse, -R14.reuse ;  /* 0x000000583b267223 */ /* 0x180fe2000001080e */
[-CC-:B------:R-:W-:Y:S01]  /*16220*/  FFMA.FTZ R205, R57, R88.reuse, -R14.reuse ;  /* 0x0000005839cd7223 */ /* 0x180fe2000001080e */
[-CC-:B------:R-:W-:Y:S01]  /*16230*/  FFMA.FTZ R77, R77, R88.reuse, -R14.reuse ;  /* 0x000000584d4d7223 */ /* 0x180fe2000001080e */
[----:B------:R-:W-:-:S04]  /*16240*/  FFMA.FTZ R207, R49, R88, -R14 ;  /* 0x0000005831cf7223 */ /* 0x000fc8000001080e */
[----:B------:R-:W2:Y:S01]  /*16250*/  MUFU.EX2 R201, R201 ;  /* 0x000000c900c97308 */ /* 0x000ea20000000800 */
[-CC-:B------:R-:W-:Y:S01]  /*16260*/  FFMA.FTZ R40, R115, R88.reuse, -R14.reuse ;  /* 0x0000005873287223 */ /* 0x180fe2000001080e */
[-CC-:B------:R-:W-:Y:S01]  /*16270*/  FFMA.FTZ R209, R117, R88.reuse, -R14.reuse ;  /* 0x0000005875d17223 */ /* 0x180fe2000001080e */
[-CC-:B------:R-:W-:Y:S01]  /*16280*/  FFMA.FTZ R42, R119, R88.reuse, -R14.reuse ;  /* 0x00000058772a7223 */ /* 0x180fe2000001080e */
[-CC-:B------:R-:W-:Y:S01]  /*16290*/  FFMA.FTZ R211, R25, R88.reuse, -R14.reuse ;  /* 0x0000005819d37223 */ /* 0x180fe2000001080e */
[----:B------:R-:W-:-:S03]  /*162a0*/  FFMA.FTZ R44, R121, R88, -R14 ;  /* 0x00000058792c7223 */ /* 0x000fc6000001080e */
        /* <DEDUP_REMOVED lines=9> */
[----:B------:R-:W-:Y:S01]  /*16340*/  FFMA.FTZ R135, R135, R88, -R14 ;  /* 0x0000005887877223 */ /* 0x000fe2000001080e */
[----:B---3--:R-:W-:Y:S01]  /*16350*/  FADD.FTZ R14, R32, R3 ;  /* 0x00000003200e7221 */ /* 0x008fe20000010000 */
[----:B----4-:R-:W-:-:S05]  /*16360*/  FADD.FTZ R48, R202, R5 ;  /* 0x00000005ca307221 */ /* 0x010fca0000010000 */
[----:B------:R-:W3:Y:S01]  /*16370*/  MUFU.EX2 R206, R206 ;  /* 0x000000ce00ce7308 */ /* 0x000ee20000000800 */
[----:B0-----:R-:W-:Y:S01]  /*16380*/  FADD.FTZ R3, R199, R14 ;  /* 0x0000000ec7037221 */ /* 0x001fe20000010000 */
[----:B------:R-:W-:-:S06]  /*16390*/  FADD.FTZ R5, R99, R48 ;  /* 0x0000003063057221 */ /* 0x000fcc0000010000 */
[----:B------:R-:W0:Y:S01]  /*163a0*/  MUFU.EX2 R203, R203 ;  /* 0x000000cb00cb7308 */ /* 0x000e220000000800 */
[----:B-1----:R-:W-:Y:S01]  /*163b0*/  FADD.FTZ R14, R34, R3 ;  /* 0x00000003220e7221 */ /* 0x002fe20000010000 */
[----:B--2---:R-:W-:-:S06]  /*163c0*/  FADD.FTZ R46, R204, R5 ;  /* 0x00000005cc2e7221 */ /* 0x004fcc0000010000 */
[----:B------:R-:W1:Y:S01]  /*163d0*/  MUFU.EX2 R107, R107 ;  /* 0x0000006b006b7308 */ /* 0x000e620000000800 */
[----:B------:R-:W-:Y:S01]  /*163e0*/  FADD.FTZ R3, R201, R14 ;  /* 0x0000000ec9037221 */ /* 0x000fe20000010000 */
[----:B------:R-:W-:-:S06]  /*163f0*/  FADD.FTZ R5, R105, R46 ;  /* 0x0000002e69057221 */ /* 0x000fcc0000010000 */
[----:B------:R-:W2:Y:S08]  /*16400*/  MUFU.EX2 R38, R38 ;  /* 0x0000002600267308 */ /* 0x000eb00000000800 */
[----:B------:R-:W4:Y:S01]  /*16410*/  MUFU.EX2 R208, R208 ;  /* 0x000000d000d07308 */ /* 0x000f220000000800 */
[----:B------:R-:W-:Y:S01]  /*16420*/  FADD.FTZ R14, R36, R3 ;  /* 0x00000003240e7221 */ /* 0x000fe20000010000 */
[----:B---3--:R-:W-:-:S06]  /*16430*/  FADD.FTZ R46, R206, R5 ;  /* 0x00000005ce2e7221 */ /* 0x008fcc0000010000 */
[----:B------:R-:W3:Y:S08]  /*16440*/  MUFU.EX2 R205, R205 ;  /* 0x000000cd00cd7308 */ /* 0x000ef00000000800 */
[----:B------:R-:W3:Y:S01]  /*16450*/  MUFU.EX2 R109, R109 ;  /* 0x0000006d006d7308 */ /* 0x000ee20000000800 */
[----:B0-----:R-:W-:Y:S01]  /*16460*/  FADD.FTZ R3, R203, R14 ;  /* 0x0000000ecb037221 */ /* 0x001fe20000010000 */
[----:B-1----:R-:W-:-:S06]  /*16470*/  FADD.FTZ R5, R107, R46 ;  /* 0x0000002e6b057221 */ /* 0x002fcc0000010000 */
[----:B------:R-:W0:Y:S08]  /*16480*/  MUFU.EX2 R0, R77 ;  /* 0x0000004d00007308 */ /* 0x000e300000000800 */
[----:B------:R-:W1:Y:S01]  /*16490*/  MUFU.EX2 R210, R210 ;  /* 0x000000d200d27308 */ /* 0x000e620000000800 */
[----:B--2---:R-:W-:Y:S01]  /*164a0*/  FADD.FTZ R14, R38, R3 ;  /* 0x00000003260e7221 */ /* 0x004fe20000010000 */
[----:B----4-:R-:W-:-:S06]  /*164b0*/  FADD.FTZ R46, R208, R5 ;  /* 0x00000005d02e7221 */ /* 0x010fcc0000010000 */
[----:B------:R-:W2:Y:S08]  /*164c0*/  MUFU.EX2 R207, R207 ;  /* 0x000000cf00cf7308 */ /* 0x000eb00000000800 */
[----:B------:R-:W4:Y:S01]  /*164d0*/  MUFU.EX2 R111, R111 ;  /* 0x0000006f006f7308 */ /* 0x000f220000000800 */
[----:B---3--:R-:W-:Y:S01]  /*164e0*/  FADD.FTZ R3, R205, R14 ;  /* 0x0000000ecd037221 */ /* 0x008fe20000010000 */
[----:B------:R-:W-:-:S06]  /*164f0*/  FADD.FTZ R5, R109, R46 ;  /* 0x0000002e6d057221 */ /* 0x000fcc0000010000 */
        /* <DEDUP_REMOVED lines=20> */
[----:B------:R-:W2:Y:S01]  /*16640*/  MUFU.EX2 R29, R29 ;  /* 0x0000001d001d7308 */ /* 0x000ea20000000800 */
[----:B---3--:R-:W-:-:S07]  /*16650*/  FADD.FTZ R3, R211, R14 ;  /* 0x0000000ed3037221 */ /* 0x008fce0000010000 */
[----:B------:R-:W3:Y:S01]  /*16660*/  MUFU.EX2 R139, R175 ;  /* 0x000000af008b7308 */ /* 0x000ee20000000800 */
[----:B------:R-:W-:-:S07]  /*16670*/  FADD.FTZ R5, R137, R50 ;  /* 0x0000003289057221 */ /* 0x000fce0000010000 */
[----:B------:R-:W4:Y:S01]  /*16680*/  MUFU.EX2 R46, R125 ;  /* 0x0000007d002e7308 */ /* 0x000f220000000800 */
[----:B0-----:R-:W-:Y:S01]  /*16690*/  FADD.FTZ R52, R44, R3 ;  /* 0x000000032c347221 */ /* 0x001fe20000010000 */
[----:B-1----:R-:W-:-:S06]  /*166a0*/  FADD.FTZ R50, R216, R5 ;  /* 0x00000005d8327221 */ /* 0x002fcc0000010000 */
[----:B------:R-:W0:Y:S01]  /*166b0*/  MUFU.EX2 R127, R127 ;  /* 0x0000007f007f7308 */ /* 0x000e220000000800 */
[----:B--2---:R-:W-:-:S07]  /*166c0*/  FADD.FTZ R3, R29, R52 ;  /* 0x000000341d037221 */ /* 0x004fce0000010000 */
[----:B------:R-:W1:Y:S01]  /*166d0*/  MUFU.EX2 R48, R123 ;  /* 0x0000007b00307308 */ /* 0x000e620000000800 */
[----:B---3--:R-:W-:Y:S01]  /*166e0*/  FADD.FTZ R5, R139, R50 ;  /* 0x000000328b057221 */ /* 0x008fe20000010000 */
[----:B------:R-:W-:Y:S01]  /*166f0*/  F2FP.F16.F32.PACK_AB R177, R4, R177 ;  /* 0x000000b104b1723e */ /* 0x000fe200000000ff */
[----:B----4-:R-:W-:-:S05]  /*16700*/  FADD.FTZ R4, R46, R3 ;  /* 0x000000032e047221 */ /* 0x010fca0000010000 */
[----:B------:R-:W2:Y:S01]  /*16710*/  MUFU.EX2 R113, R113 ;  /* 0x0000007100717308 */ /* 0x000ea20000000800 */
[----:B0-----:R-:W-:-:S07]  /*16720*/  FADD.FTZ R3, R127, R4 ;  /* 0x000000047f037221 */ /* 0x001fce0000010000 */
[----:B------:R-:W0:Y:S01]  /*16730*/  MUFU.EX2 R50, R129 ;  /* 0x0000008100327308 */ /* 0x000e220000000800 */
[----:B------:R-:W-:Y:S01]  /*16740*/  F2FP.F16.F32.PACK_AB R179, R6, R179 ;  /* 0x000000b306b3723e */ /* 0x000fe200000000ff */
[----:B-1----:R-:W-:-:S06]  /*16750*/  FADD.FTZ R6, R48, R3 ;  /* 0x0000000330067221 */ /* 0x002fcc0000010000 */
[----:B------:R-:W1:Y:S01]  /*16760*/  MUFU.EX2 R131, R131 ;  /* 0x0000008300837308 */ /* 0x000e620000000800 */
[----:B--2---:R-:W-:-:S07]  /*16770*/  FADD.FTZ R3, R113, R6 ;  /* 0x0000000671037221 */ /* 0x004fce0000010000 */
[----:B------:R-:W2:Y:S01]  /*16780*/  MUFU.EX2 R4, R135 ;  /* 0x0000008700047308 */ /* 0x000ea20000000800 */
[----:B------:R-:W-:Y:S01]  /*16790*/  F2FP.F16.F32.PACK_AB R205, R0, R205 ;  /* 0x000000cd00cd723e */ /* 0x000fe200000000ff */
[----:B0-----:R-:W-:-:S04]  /*167a0*/  FADD.FTZ R0, R50, R3 ;  /* 0x0000000332007221 */ /* 0x001fc80000010000 */
[----:B-1----:R-:W-:Y:S02]  /*167b0*/  FADD.FTZ R3, R131, R0 ;  /* 0x0000000083037221 */ /* 0x002fe40000010000 */
[----:B------:R-:W0:Y:S02]  /*167c0*/  MUFU.EX2 R218, R218 ;  /* 0x000000da00da7308 */ /* 0x000e240000000800 */
[----:B--2---:R-:W-:Y:S01]  /*167d0*/  FADD.FTZ R0, R4, R3 ;  /* 0x0000000304007221 */ /* 0x004fe20000010000 */
[----:B------:R-:W-:-:S05]  /*167e0*/  IADD3 R3, R160, -0x2, RZ ;  /* 0xfffffffea0037810 */ /* 0x000fca0007ffe0ff */
[----:B------:R-:W1:Y:S01]  /*167f0*/  MUFU.EX2 R141, R141 ;  /* 0x0000008d008d7308 */ /* 0x000e620000000800 */
[----:B------:R-:W-:Y:S01]  /*16800*/  ISETP.GE.AND P2, PT, R3, R108, PT ;  /* 0x0000006c0300720c */ /* 0x000fe20003f46270 */
[----:B------:R-:W-:Y:S01]  /*16810*/  IMAD.U32 R237, RZ, RZ, UR53 ;  /* 0x00000035ffed7e24 */ /* 0x000fe2000f8e00ff */
[----:B------:R-:W-:Y:S01]  /*16820*/  MOV R236, UR52 ;  /* 0x0000003400ec7c02 */ /* 0x000fe20008000f00 */
[----:B------:R-:W-:Y:S01]  /*16830*/  IMAD.U32 R234, RZ, RZ, UR48 ;  /* 0x00000030ffea7e24 */ /* 0x000fe2000f8e00ff */
[----:B------:R-:W-:Y:S01]  /*16840*/  MOV R233, UR45 ;  /* 0x0000002d00e97c02 */ /* 0x000fe20008000f00 */
[----:B0-----:R-:W-:Y:S01]  /*16850*/  FADD.FTZ R14, R218, R5 ;  /* 0x00000005da0e7221 */ /* 0x001fe20000010000 */
[----:B------:R-:W-:Y:S01]  /*16860*/  IMAD.U32 R235, RZ, RZ, UR49 ;  /* 0x00000031ffeb7e24 */ /* 0x000fe2000f8e00ff */
[----:B------:R-:W-:Y:S01]  /*16870*/  MOV R230, UR40 ;  /* 0x0000002800e67c02 */ /* 0x000fe20008000f00 */
[----:B------:R-:W-:Y:S02]  /*16880*/  IMAD.U32 R232, RZ, RZ, UR44 ;  /* 0x0000002cffe87e24 */ /* 0x000fe4000f8e00ff */
[----:B------:R-:W-:Y:S01]  /*16890*/  IMAD.U32 R231, RZ, RZ, UR41 ;  /* 0x00000029ffe77e24 */ /* 0x000fe2000f8e00ff */
[----:B------:R-:W-:Y:S01]  /*168a0*/  F2FP.F16.F32.PACK_AB R176, R27, R176 ;  /* 0x000000b01bb0723e */ /* 0x000fe200000000ff */
[--C-:B------:R-:W-:Y:S01]  /*168b0*/  IMAD.MOV.U32 R86, RZ, RZ, R87.reuse ;  /* 0x000000ffff567224 */ /* 0x100fe200078e0057 */
[----:B------:R-:W-:Y:S01]  /*168c0*/  F2FP.F16.F32.PACK_AB R178, R31, R178 ;  /* 0x000000b21fb2723e */ /* 0x000fe200000000ff */
[----:B-1----:R-:W-:Y:S01]  /*168d0*/  FADD.FTZ R14, R141, R14 ;  /* 0x0000000e8d0e7221 */ /* 0x002fe20000010000 */
        /* <DEDUP_REMOVED lines=93> */
[----:B------:R-:W-:Y:S01]  /*16eb0*/  IMAD.MOV.U32 R24, RZ, RZ, R87 ;  /* 0x000000ffff187224 */ /* 0x000fe200078e0057 */
[----:B------:R-:W-:-:S02]  /*16ec0*/  MOV R51, R87 ;  /* 0x0000005700337202 */ /* 0x000fc40000000f00 */
[-C--:B------:R-:W-:Y:S02]  /*16ed0*/  MOV R47, R87.reuse ;  /* 0x00000057002f7202 */ /* 0x080fe40000000f00 */
[-C--:B------:R-:W-:Y:S02]  /*16ee0*/  MOV R43, R87.reuse ;  /* 0x00000057002b7202 */ /* 0x080fe40000000f00 */
[-C--:B------:R-:W-:Y:S02]  /*16ef0*/  MOV R39, R87.reuse ;  /* 0x0000005700277202 */ /* 0x080fe40000000f00 */
[-C--:B------:R-:W-:Y:S02]  /*16f00*/  MOV R35, R87.reuse ;  /* 0x0000005700237202 */ /* 0x080fe40000000f00 */
[-C--:B------:R-:W-:Y:S02]  /*16f10*/  MOV R31, R87.reuse ;  /* 0x00000057001f7202 */ /* 0x080fe40000000f00 */
[----:B------:R-:W-:Y:S01]  /*16f20*/  MOV R27, R87 ;  /* 0x00000057001b7202 */ /* 0x000fe20000000f00 */
[----:B------:R-:W-:Y:S06]  /*16f30*/  @!P2 BRA `(.L_x_6847) ;  /* 0x000000680000a947 */ /* 0x000fec0003800000 */
[----:B------:R-:W-:Y:S01]  /*16f40*/  MOV R4, R92 ;  /* 0x0000005c00047202 */ /* 0x000fe20000000f00 */
[----:B------:R-:W-:Y:S01]  /*16f50*/  IMAD.MOV.U32 R5, RZ, RZ, R89 ;  /* 0x000000ffff057224 */ /* 0x000fe200078e0059 */
[----:B------:R-:W-:Y:S01]  /*16f60*/  CS2R R86, SRZ ;  /* 0x0000000000567805 */ /* 0x000fe2000001ff00 */
        /* <DEDUP_REMOVED lines=32> */
[----:B------:R-:W-:-:S07]  /*17170*/  CS2R R24, SRZ ;  /* 0x0000000000187805 */ /* 0x000fce000001ff00 */
.L_x_6857:
[----:B------:R-:W2:Y:S01]  /*17180*/  LDL R8, [R1+0x18] ;  /* 0x0000180001087983 */ /* 0x000ea20000100800 */
[----:B------:R-:W-:Y:S01]  /*17190*/  IADD3 R222, R7, 0x1, RZ ;  /* 0x0000000107de7810 */ /* 0x000fe20007ffe0ff */
[----:B------:R-:W-:Y:S05]  /*171a0*/  YIELD ;  /* 0x0000000000007946 */ /* 0x000fea0003800000 */
[----:B------:R-:W-:-:S04]  /*171b0*/  ISETP.NE.AND P3, PT, R222, 0x2, PT ;  /* 0x00000002de00780c */ /* 0x000fc80003f65270 */
[----:B------:R-:W-:Y:S02]  /*171c0*/  SEL R229, RZ, 0x1, P3 ;  /* 0x00000001ffe57807 */ /* 0x000fe40001800000 */
[----:B------:R-:W-:Y:S02]  /*171d0*/  SEL R222, R222, RZ, P3 ;  /* 0x000000ffdede7207 */ /* 0x000fe40001800000 */
[----:B------:R-:W-:Y:S02]  /*171e0*/  LOP3.LUT R229, R6, R229, RZ, 0x3c, !PT ;  /* 0x000000e506e57212 */ /* 0x000fe400078e3cff */
[----:B--2---:R-:W-:-:S13]  /*171f0*/  ISETP.NE.AND P2, PT, R8, RZ, PT ;  /* 0x000000ff0800720c */ /* 0x004fda0003f45270 */
[----:B------:R-:W-:Y:S05]  /*17200*/  @P2 BRA `(.L_x_6848) ;  /* 0x0000000000302947 */ /* 0x000fea0003800000 */
[----:B------:R-:W-:Y:S05]  /*17210*/  @!P0 BRA `(.L_x_6849) ;  /* 0x0000000000048947 */ /* 0x000fea0003800000 */
[----:B------:R-:W-:Y:S01]  /*17220*/  BPT.TRAP 0x1 ;  /* 0x000000040000795c */ /* 0x000fe20000300000 */
.L_x_6849:
[----:B------:R-:W-:Y:S01]  /*17230*/  IMAD R8, R222, 0x8, R2 ;  /* 0x00000008de087824 */ /* 0x000fe200078e0202 */
[----:B------:R-:W-:-:S04]  /*17240*/  SHF.L.U32 R9, R229, 0x1f, RZ ;  /* 0x0000001fe5097819 */ /* 0x000fc800000006ff */
[----:B------:R0:W1:Y:S01]  /*17250*/  SYNCS.PHASECHK.TRANS64.TRYWAIT P3, [R8+URZ+0x34830], R9 ;  /* 0x03483009080075a7 */ /* 0x000062000806017f */
[----:B------:R-:W-:Y:S05]  /*17260*/  @!P0 BRA `(.L_x_6850) ;  /* 0x0000000000048947 */ /* 0x000fea0003800000 */
[----:B------:R-:W-:Y:S01]  /*17270*/  BPT.TRAP 0x1 ;  /* 0x000000040000795c */ /* 0x000fe20000300000 */
.L_x_6850:
[----:B------:R-:W-:Y:S04]  /*17280*/  BSSY B0, `(.L_x_6848) ;  /* 0x0000004000007945 */ /* 0x000fe80003800000 */
[----:B-1----:R-:W-:Y:S05]  /*17290*/  @P3 BRA `(.L_x_6851) ;  /* 0x0000000000083947 */ /* 0x002fea0003800000 */
[----:B------:R-:W1:Y:S02]  /*172a0*/  SYNCS.PHASECHK.TRANS64.TRYWAIT P3, [R8+URZ+0x34830], R9 ;  /* 0x03483009080075a7 */ /* 0x000e64000806017f */
[----:B-1----:R-:W-:Y:S05]  /*172b0*/  @!P3 BRA `(.L_x_6852) ;  /* 0x0000012400c0b947 */ /* 0x002fea0003800000 */
.L_x_6851:
[----:B------:R-:W-:Y:S05]  /*172c0*/  BSYNC B0 ;  /* 0x0000000000007941 */ /* 0x000fea0003800000 */
.L_x_6848:
[----:B01----:R-:W2:Y:S04]  /*172d0*/  LDL R8, [R1+0x1c] ;  /* 0x00001c0001087983 */ /* 0x003ea80000100800 */
[----:B------:R-:W3:Y:S01]  /*172e0*/  LDL.64 R20, [R1+0x10] ;  /* 0x0000100001147983 */ /* 0x000ee20000100a00 */
[----:B------:R-:W0:Y:S01]  /*172f0*/  S2R R10, SR_TID.X ;  /* 0x00000000000a7919 */ /* 0x000e220000002100 */
[----:B------:R-:W-:Y:S05]  /*17300*/  WARPSYNC.ALL ;  /* 0x0000000000007948 */ /* 0x000fea0003800000 */
[----:B------:R-:W-:Y:S01]  /*17310*/  MOV R11, 0x40000040 ;  /* 0x40000040000b7802 */ /* 0x000fe20000000f00 */
[----:B------:R-:W4:Y:S01]  /*17320*/  LDL.64 R92, [R1+0x8] ;  /* 0x00000800015c7983 */ /* 0x000f220000100a00 */
[----:B0-----:R-:W-:-:S05]  /*17330*/  SHF.R.U32.HI R10, RZ, 0x7, R10 ;  /* 0x00000007ff0a7819 */ /* 0x001fca000001160a */
[----:B------:R-:W-:-:S05]  /*17340*/  VIADD R90, R10, 0x8 ;  /* 0x000000080a5a7836 */ /* 0x000fca0000000000 */
[----:B------:R0:W-:Y:S01]  /*17350*/  BAR.SYNC.DEFER_BLOCKING R90, 0x100 ;  /* 0x0004005a0000751d */ /* 0x0001e20000010000 */
[----:B------:R-:W-:-:S05]  /*17360*/  R2UR UR55, R11 ;  /* 0x000000000b3772ca */ /* 0x000fca00000e0000 */
[----:B------:R-:W-:Y:S01]  /*17370*/  WARPGROUP.ARRIVE ;  /* 0x00000000000079c5 */ /* 0x000fe20000000000 */
[----:B------:R-:W-:Y:S02]  /*17380*/  IMAD.MOV.U32 R13, RZ, RZ, 0x40000040 ;  /* 0x40000040ff0d7424 */ /* 0x000fe400078e00ff */
[----:B------:R-:W-:-:S03]  /*17390*/  IMAD.MOV.U32 R9, RZ, RZ, 0x40000040 ;  /* 0x40000040ff097424 */ /* 0x000fc600078e00ff */
[----:B------:R-:W-:Y:S02]  /*173a0*/  R2UR UR59, R13 ;  /* 0x000000000d3b72ca */ /* 0x000fe400000e0000 */
[----:B------:R-:W-:-:S11]  /*173b0*/  R2UR UR7, R9 ;  /* 0x00000000090772ca */ /* 0x000fd600000e0000 */
[----:B------:R-:W-:Y:S02]  /*173c0*/  MOV R11, UR59 ;  /* 0x0000003b000b7c02 */ /* 0x000fe40008000f00 */
[----:B------:R-:W-:Y:S01]  /*173d0*/  UMOV UR59, UR7 ;  /* 0x00000007003b7c82 */ /* 0x000fe20008000000 */
[----:B------:R-:W-:Y:S02]  /*173e0*/  MOV R227, UR38 ;  /* 0x0000002600e37c02 */ /* 0x000fe40008000f00 */
[C---:B------:R-:W-:Y:S02]  /*173f0*/  R2UR UR7, R9.reuse ;  /* 0x00000000090772ca */ /* 0x040fe400000e0000 */
[C---:B------:R-:W-:Y:S02]  /*17400*/  R2UR UR19, R9.reuse ;  /* 0x00000000091372ca */ /* 0x040fe400000e0000 */
[C---:B------:R-:W-:Y:S02]  /*17410*/  R2UR UR31, R9.reuse ;  /* 0x00000000091f72ca */ /* 0x040fe400000e0000 */
[----:B------:R-:W-:Y:S01]  /*17420*/  R2UR UR43, R9 ;  /* 0x00000000092b72ca */ /* 0x000fe200000e0000 */
[----:B--2---:R-:W-:Y:S01]  /*17430*/  IMAD R10, R222, 0xb00, R8 ;  /* 0x00000b00de0a7824 */ /* 0x004fe200078e0208 */
[----:B---3--:R-:W-:-:S02]  /*17440*/  R2UR UR22, R20 ;  /* 0x00000000141672ca */ /* 0x008fc400000e0000 */
[----:B------:R-:W-:Y:S02]  /*17450*/  R2UR UR23, R21 ;  /* 0x00000000151772ca */ /* 0x000fe400000e0000 */
[----:B------:R-:W-:-:S09]  /*17460*/  R2UR UR54, R10 ;  /* 0x000000000a3672ca */ /* 0x000fd200000e0000 */
[----:B------:R-:W-:Y:S02]  /*17470*/  UMOV UR52, UR22 ;  /* 0x0000001600347c82 */ /* 0x000fe40008000000 */
[----:B------:R-:W-:Y:S02]  /*17480*/  UMOV UR53, UR23 ;  /* 0x0000001700357c82 */ /* 0x000fe40008000000 */
[----:B------:R-:W-:Y:S01]  /*17490*/  HGMMA.64x16x16.F32 R168, gdesc[UR52], RZ, !UPT, gsb0 ;  /* 0x0020000034a879f0 */ /* 0x000fe2000c0008ff */
[C---:B------:R-:W-:Y:S02]  /*174a0*/  VIADD R12, R10.reuse, 0x100 ;  /* 0x000001000a0c7836 */ /* 0x040fe40000000000 */
[----:B------:R-:W-:-:S03]  /*174b0*/  VIADD R8, R10, 0x80 ;  /* 0x000000800a087836 */ /* 0x000fc60000000000 */
[----:B------:R-:W-:Y:S02]  /*174c0*/  R2UR UR58, R12 ;  /* 0x000000000c3a72ca */ /* 0x000fe400000e0000 */
[----:B------:R-:W-:Y:S01]  /*174d0*/  R2UR UR6, R8 ;  /* 0x00000000080672ca */ /* 0x000fe200000e0000 */
[----:B------:R-:W-:Y:S01]  /*174e0*/  UMOV UR56, UR22 ;  /* 0x0000001600387c82 */ /* 0x000fe20008000000 */
[----:B------:R-:W-:-:S09]  /*174f0*/  UMOV UR57, UR23 ;  /* 0x0000001700397c82 */ /* 0x000fd20008000000 */
[----:B0-----:R-:W-:Y:S02]  /*17500*/  MOV R90, UR58 ;  /* 0x0000003a005a7c02 */ /* 0x001fe40008000f00 */
        /* <DEDUP_REMOVED lines=8> */
[----:B------:R-:W-:-:S05]  /*17590*/  VIADD R8, R10, 0x180 ;  /* 0x000001800a087836 */ /* 0x000fca0000000000 */
[----:B------:R-:W-:Y:S02]  /*175a0*/  R2UR UR6, R8 ;  /* 0x00000000080672ca */ /* 0x000fe400000e0000 */
[----:B------:R-:W-:-:S04]  /*175b0*/  IADD3 R8, R10, 0x300, RZ ;  /* 0x000003000a087810 */ /* 0x000fc80007ffe0ff */
[----:B------:R-:W-:Y:S01]  /*175c0*/  R2UR UR18, R8 ;  /* 0x00000000081272ca */ /* 0x000fe200000e0000 */
[----:B------:R-:W-:Y:S01]  /*175d0*/  VIADD R8, R10, 0x480 ;  /* 0x000004800a087836 */ /* 0x000fe20000000000 */
[----:B------:R-:W-:Y:S02]  /*175e0*/  WARPGROUP.DEPBAR.LE gsb0, 0x0 ;  /* 0x00008000000079c5 */ /* 0x000fe40000010000 */
[----:B------:R-:W-:-:S06]  /*175f0*/  WARPGROUP.ARRIVE ;  /* 0x00000000000079c5 */ /* 0x000fcc0000000000 */
[----:B------:R-:W-:Y:S01]  /*17600*/  HGMMA.64x16x16.F32 R152, gdesc[UR56], RZ, !UPT, gsb0 ;  /* 0x00200000389879f0 */ /* 0x000fe2000c0008ff */
[----:B------:R-:W-:Y:S01]  /*17610*/  R2UR UR30, R8 ;  /* 0x00000000081e72ca */ /* 0x000fe200000e0000 */
[C---:B------:R-:W-:Y:S02]  /*17620*/  VIADD R12, R10.reuse, 0x280 ;  /* 0x000002800a0c7836 */ /* 0x040fe40000000000 */
[----:B------:R-:W-:-:S03]  /*17630*/  VIADD R8, R10, 0x2 ;  /* 0x000000020a087836 */ /* 0x000fc60000000000 */
[----:B------:R-:W-:Y:S01]  /*17640*/  R2UR UR14, R12 ;  /* 0x000000000c0e72ca */ /* 0x000fe200000e0000 */
[----:B------:R-:W-:Y:S01]  /*17650*/  VIADD R12, R10, 0x380 ;  /* 0x000003800a0c7836 */ /* 0x000fe20000000000 */
[----:B------:R-:W-:Y:S02]  /*17660*/  R2UR UR42, R8 ;  /* 0x00000000082a72ca */ /* 0x000fe400000e0000 */
[----:B------:R-:W-:Y:S02]  /*17670*/  IADD3 R8, R10, 0x182, RZ ;  /* 0x000001820a087810 */ /* 0x000fe40007ffe0ff */
[----:B------:R-:W-:Y:S01]  /*17680*/  R2UR UR55, R9 ;  /* 0x00000000093772ca */ /* 0x000fe200000e0000 */
[----:B------:R-:W-:Y:S01]  /*17690*/  IMAD.MOV.U32 R9, RZ, RZ, 0x40000040 ;  /* 0x40000040ff097424 */ /* 0x000fe200078e00ff */
[----:B------:R-:W-:Y:S01]  /*176a0*/  R2UR UR54, R8 ;  /* 0x00000000083672ca */ /* 0x000fe200000e0000 */
[----:B------:R-:W-:Y:S01]  /*176b0*/  VIADD R8, R10, 0x282 ;  /* 0x000002820a087836 */ /* 0x000fe20000000000 */
[----:B------:R-:W-:-:S02]  /*176c0*/  R2UR UR38, R12 ;  /* 0x000000000c2672ca */ /* 0x000fc400000e0000 */
[----:B------:R-:W-:Y:S02]  /*176d0*/  IADD3 R12, R10, 0x500, RZ ;  /* 0x000005000a0c7810 */ /* 0x000fe40007ffe0ff */
[----:B------:R-:W-:Y:S02]  /*176e0*/  R2UR UR58, R8 ;  /* 0x00000000083a72ca */ /* 0x000fe400000e0000 */
[----:B------:R-:W-:Y:S01]  /*176f0*/  R2UR UR34, R12 ;  /* 0x000000000c2272ca */ /* 0x000fe200000e0000 */
[----:B------:R-:W-:Y:S01]  /*17700*/  VIADD R12, R10, 0x102 ;  /* 0x000001020a0c7836 */ /* 0x000fe20000000000 */
[----:B------:R-:W-:-:S04]  /*17710*/  R2UR UR59, R9 ;  /* 0x00000000093b72ca */ /* 0x000fc800000e0000 */
[----:B------:R-:W-:Y:S01]  /*17720*/  R2UR UR50, R12 ;  /* 0x000000000c3272ca */ /* 0x000fe200000e0000 */
[----:B------:R-:W-:Y:S01]  /*17730*/  VIADD R12, R10, 0x202 ;  /* 0x000002020a0c7836 */ /* 0x000fe20000000000 */
[----:B------:R-:W-:Y:S01]  /*17740*/  MOV R20, UR4 ;  /* 0x0000000400147c02 */ /* 0x000fe20008000f00 */
[----:B------:R-:W-:Y:S01]  /*17750*/  UMOV UR56, UR22 ;  /* 0x0000001600387c82 */ /* 0x000fe20008000000 */
[----:B------:R-:W-:Y:S02]  /*17760*/  UMOV UR57, UR23 ;  /* 0x0000001700397c82 */ /* 0x000fe40008000000 */
[----:B------:R-:W-:Y:S02]  /*17770*/  R2UR UR4, R12 ;  /* 0x000000000c0472ca */ /* 0x000fe400000e0000 */
[----:B------:R-:W-:Y:S01]  /*17780*/  MOV R12, UR58 ;  /* 0x0000003a000c7c02 */ /* 0x000fe20008000f00 */
[----:B------:R-:W-:Y:S01]  /*17790*/  UMOV UR58, UR6 ;  /* 0x00000006003a7c82 */ /* 0x000fe20008000000 */
[----:B------:R-:W-:Y:S01]  /*177a0*/  MOV R11, UR59 ;  /* 0x0000003b000b7c02 */ /* 0x000fe20008000f00 */
[----:B------:R-:W-:Y:S01]  /*177b0*/  UMOV UR59, UR7 ;  /* 0x00000007003b7c82 */ /* 0x000fe20008000000 */
[----:B------:R-:W-:-:S02]  /*177c0*/  WARPGROUP.DEPBAR.LE gsb0, 0x0 ;  /* 0x00008000000079c5 */ /* 0x000fc40000010000 */
[----:B------:R-:W-:-:S06]  /*177d0*/  WARPGROUP.ARRIVE ;  /* 0x00000000000079c5 */ /* 0x000fcc0000000000 */
[----:B------:R-:W-:Y:S01]  /*177e0*/  HGMMA.64x16x16.F32 R144, gdesc[UR56], RZ, !UPT, gsb0 ;  /* 0x00200000389079f0 */ /* 0x000fe2000c0008ff */
        /* <DEDUP_REMOVED lines=17> */
[----:B------:R-:W-:Y:S02]  /*17900*/  WARPGROUP.DEPBAR.LE gsb0, 0x0 ;  /* 0x00008000000079c5 */ /* 0x000fe40000010000 */
[----:B------:R-:W-:-:S06]  /*17910*/  WARPGROUP.ARRIVE ;  /* 0x00000000000079c5 */ /* 0x000fcc0000000000 */
[----:B------:R-:W-:Y:S01]  /*17920*/  HGMMA.64x16x16.F32 R120, gdesc[UR16], RZ, !UPT, gsb0 ;  /* 0x00200000107879f0 */ /* 0x000fe2000c0008ff */
[----:B------:R-:W-:Y:S02]  /*17930*/  MOV R228, UR39 ;  /* 0x0000002700e47c02 */ /* 0x000fe40008000f00 */
[----:B------:R-:W-:Y:S02]  /*17940*/  R2UR UR39, R13 ;  /* 0x000000000d2772ca */ /* 0x000fe400000e0000 */
[----:B------:R-:W-:Y:S01]  /*17950*/  MOV R226, UR37 ;  /* 0x0000002500e27c02 */ /* 0x000fe20008000f00 */
[----:B------:R-:W-:Y:S01]  /*17960*/  UMOV UR37, UR23 ;  /* 0x0000001700257c82 */ /* 0x000fe20008000000 */
[----:B------:R-:W-:Y:S01]  /*17970*/  MOV R15, UR36 ;  /* 0x00000024000f7c02 */ /* 0x000fe20008000f00 */
[----:B------:R-:W-:Y:S01]  /*17980*/  UMOV UR36, UR22 ;  /* 0x0000001600247c82 */ /* 0x000fe20008000000 */
[----:B------:R-:W-:Y:S02]  /*17990*/  WARPGROUP.DEPBAR.LE gsb0, 0x0 ;  /* 0x00008000000079c5 */ /* 0x000fe40000010000 */
[----:B------:R-:W-:-:S06]  /*179a0*/  WARPGROUP.ARRIVE ;  /* 0x00000000000079c5 */ /* 0x000fcc0000000000 */
[----:B------:R-:W-:Y:S01]  /*179b0*/  HGMMA.64x16x16.F32 R112, gdesc[UR36], RZ, !UPT, gsb0 ;  /* 0x00200000247079f0 */ /* 0x000fe2000c0008ff */
[----:B------:R-:W-:Y:S01]  /*179c0*/  VIADD R88, R10, 0x400 ;  /* 0x000004000a587836 */ /* 0x000fe20000000000 */
[----:B------:R-:W-:-:S04]  /*179d0*/  R2UR UR27, R89 ;  /* 0x00000000591b72ca */ /* 0x000fc800000e0000 */
        /* <DEDUP_REMOVED lines=8> */
[----:B------:R-:W-:Y:S01]  /*17a60*/  VIADD R88, R10, 0x82 ;  /* 0x000000820a587836 */ /* 0x000fe20000000000 */
[----:B------:R-:W-:Y:S01]  /*17a70*/  R2UR UR47, R89 ;  /* 0x00000000592f72ca */ /* 0x000fe200000e0000 */
[----:B------:R-:W-:-:S03]  /*17a80*/  IMAD.MOV.U32 R89, RZ, RZ, 0x40000040 ;  /* 0x40000040ff597424 */ /* 0x000fc600078e00ff */
[----:B------:R-:W-:Y:S01]  /*17a90*/  R2UR UR46, R88 ;  /* 0x00000000582e72ca */ /* 0x000fe200000e0000 */
[----:B------:R-:W-:Y:S02]  /*17aa0*/  WARPGROUP.DEPBAR.LE gsb0, 0x0 ;  /* 0x00008000000079c5 */ /* 0x000fe40000010000 */
[----:B------:R-:W-:-:S06]  /*17ab0*/  WARPGROUP.ARRIVE ;  /* 0x00000000000079c5 */ /* 0x000fcc0000000000 */
[----:B------:R-:W-:Y:S01]  /*17ac0*/  HGMMA.64x16x16.F32 R96, gdesc[UR28], RZ, !UPT, gsb0 ;  /* 0x002000001c6079f0 */ /* 0x000fe2000c0008ff */
[----:B------:R-:W-:Y:S02]  /*17ad0*/  IADD3 R88, R10, 0x302, RZ ;  /* 0x000003020a587810 */ /* 0x000fe40007ffe0ff */
[----:B------:R-:W-:Y:S01]  /*17ae0*/  R2UR UR7, R89 ;  /* 0x00000000590772ca */ /* 0x000fe200000e0000 */
[----:B------:R-:W-:Y:S01]  /*17af0*/  IMAD.MOV.U32 R89, RZ, RZ, 0x40000040 ;  /* 0x40000040ff597424 */ /* 0x000fe200078e00ff */
[----:B------:R-:W-:Y:S02]  /*17b00*/  R2UR UR6, R88 ;  /* 0x00000000580672ca */ /* 0x000fe400000e0000 */
[----:B------:R-:W-:Y:S02]  /*17b10*/  IADD3 R88, R10, 0x402, RZ ;  /* 0x000004020a587810 */ /* 0x000fe40007ffe0ff */
[----:B------:R-:W-:Y:S02]  /*17b20*/  R2UR UR35, R13 ;  /* 0x000000000d2372ca */ /* 0x000fe400000e0000 */
[----:B------:R-:W-:-:S02]  /*17b30*/  R2UR UR14, R88 ;  /* 0x00000000580e72ca */ /* 0x000fc400000e0000 */
[----:B------:R-:W-:Y:S01]  /*17b40*/  R2UR UR15, R89 ;  /* 0x00000000590f72ca */ /* 0x000fe200000e0000 */
[----:B------:R-:W-:Y:S01]  /*17b50*/  IMAD.MOV.U32 R89, RZ, RZ, 0x40000040 ;  /* 0x40000040ff597424 */ /* 0x000fe200078e00ff */
[----:B------:R-:W-:Y:S02]  /*17b60*/  IADD3 R88, R10, 0x502, RZ ;  /* 0x000005020a587810 */ /* 0x000fe40007ffe0ff */
[----:B------:R-:W-:Y:S02]  /*17b70*/  MOV R225, UR21 ;  /* 0x0000001500e17c02 */ /* 0x000fe40008000f00 */
[----:B------:R-:W-:Y:S02]  /*17b80*/  MOV R224, UR20 ;  /* 0x0000001400e07c02 */ /* 0x000fe40008000f00 */
[----:B----4-:R-:W-:Y:S02]  /*17b90*/  R2UR UR20, R92 ;  /* 0x000000005c1472ca */ /* 0x010fe400000e0000 */
[----:B------:R-:W-:-:S02]  /*17ba0*/  R2UR UR21, R93 ;  /* 0x000000005d1572ca */ /* 0x000fc400000e0000 */
        /* <DEDUP_REMOVED lines=25> */
[----:B------:R-:W-:Y:S01]  /*17d40*/  IMAD.MOV.U32 R13, RZ, RZ, 0x40000040 ;  /* 0x40000040ff0d7424 */ /* 0x000fe200078e00ff */
[----:B------:R-:W-:Y:S02]  /*17d50*/  WARPGROUP.DEPBAR.LE gsb0, 0x0 ;  /* 0x00008000000079c5 */ /* 0x000fe40000010000 */
[----:B------:R-:W-:-:S06]  /*17d60*/  WARPGROUP.ARRIVE ;  /* 0x00000000000079c5 */ /* 0x000fcc0000000000 */
[----:B------:R-:W-:Y:S01]  /*17d70*/  HGMMA.64x16x16.F32 R144, gdesc[UR52], R144, gsb0 ;  /* 0x00200000349079f0 */ /* 0x000fe20008000890 */
[----:B------:R-:W-:Y:S02]  /*17d80*/  MOV R21, UR5 ;  /* 0x0000000500157c02 */ /* 0x000fe40008000f00 */
[----:B------:R-:W-:Y:S01]  /*17d90*/  R2UR UR5, R13 ;  /* 0x000000000d0572ca */ /* 0x000fe200000e0000 */
[----:B------:R-:W-:Y:S01]  /*17da0*/  UMOV UR58, UR4 ;  /* 0x00000004003a7c82 */ /* 0x000fe20008000000 */
[----:B------:R-:W-:Y:S01]  /*17db0*/  UMOV UR56, UR20 ;  /* 0x0000001400387c82 */ /* 0x000fe20008000000 */
[----:B------:R-:W-:-:S10]  /*17dc0*/  UMOV UR57, UR21 ;  /* 0x0000001500397c82 */ /* 0x000fd40008000000 */
        /* <DEDUP_REMOVED lines=124> */
[----:B------:R-:W-:Y:S01]  /*18590*/  VIADD R8, R10, 0x484 ;  /* 0x000004840a087836 */ /* 0x000fe20000000000 */
[----:B------:R-:W-:Y:S02]  /*185a0*/  WARPGROUP.DEPBAR.LE gsb0, 0x0 ;  /* 0x00008000000079c5 */ /* 0x000fe40000010000 */
[----:B------:R-:W-:-:S07]  /*185b0*/  WARPGROUP.ARRIVE ;  /* 0x00000000000079c5 */ /* 0x000fce0000000000 */
[----:B------:R-:W-:Y:S01]  /*185c0*/  HGMMA.64x16x16.F32 R104, gdesc[UR56], R104, gsb0 ;  /* 0x00200000386879f0 */ /* 0x000fe20008000868 */
[----:B------:R-:W-:Y:S01]  /*185d0*/  IMAD.MOV.U32 R9, RZ, RZ, 0x40000040 ;  /* 0x40000040ff097424 */ /* 0x000fe200078e00ff */
[----:B------:R-:W-:Y:S01]  /*185e0*/  R2UR UR6, R8 ;  /* 0x00000000080672ca */ /* 0x000fe200000e0000 */
[----:B------:R-:W-:-:S03]  /*185f0*/  VIADD R8, R10, 0x504 ;  /* 0x000005040a087836 */ /* 0x000fc60000000000 */
[----:B------:R-:W-:Y:S02]  /*18600*/  R2UR UR7, R9 ;  /* 0x00000000090772ca */ /* 0x000fe400000e0000 */
[----:B------:R-:W-:Y:S02]  /*18610*/  MOV R9, 0x40000040 ;  /* 0x4000004000097802 */ /* 0x000fe40000000f00 */
[----:B------:R-:W-:Y:S02]  /*18620*/  R2UR UR10, R8 ;  /* 0x00000000080a72ca */ /* 0x000fe400000e0000 */
[----:B------:R-:W-:Y:S01]  /*18630*/  R2UR UR11, R9 ;  /* 0x00000000090b72ca */ /* 0x000fe200000e0000 */
[----:B------:R-:W-:Y:S01]  /*18640*/  UMOV UR8, UR4 ;  /* 0x0000000400087c82 */ /* 0x000fe20008000000 */
[----:B------:R-:W-:-:S09]  /*18650*/  UMOV UR9, UR5 ;  /* 0x0000000500097c82 */ /* 0x000fd20008000000 */
[----:B------:R-:W-:Y:S01]  /*18660*/  MOV R8, UR10 ;  /* 0x0000000a00087c02 */ /* 0x000fe20008000f00 */
[----:B------:R-:W-:Y:S01]  /*18670*/  UMOV UR10, UR6 ;  /* 0x00000006000a7c82 */ /* 0x000fe20008000000 */
[----:B------:R-:W-:Y:S01]  /*18680*/  MOV R9, UR11 ;  /* 0x0000000b00097c02 */ /* 0x000fe20008000f00 */
        /* <DEDUP_REMOVED lines=107> */
[----:B------:R-:W-:Y:S01]  /*18d40*/  VIADD R8, R10, 0x680 ;  /* 0x000006800a087836 */ /* 0x000fe20000000000 */
[----:B------:R-:W-:-:S04]  /*18d50*/  MOV R9, 0x40000040 ;  /* 0x4000004000097802 */ /* 0x000fc80000000f00 */
[----:B------:R-:W-:Y:S01]  /*18d60*/  R2UR UR10, R8 ;  /* 0x00000000080a72ca */ /* 0x000fe200000e0000 */
[----:B------:R-:W-:Y:S02]  /*18d70*/  WARPGROUP.DEPBAR.LE gsb0, 0x0 ;  /* 0x00008000000079c5 */ /* 0x000fe40000010000 */
[----:B------:R-:W-:-:S06]  /*18d80*/  WARPGROUP.ARRIVE ;  /* 0x00000000000079c5 */ /* 0x000fcc0000000000 */
[----:B------:R-:W-:Y:S01]  /*18d90*/  HGMMA.64x16x16.F32 R88, gdesc[UR20], R88, gsb0 ;  /* 0x00200000145879f0 */ /* 0x000fe20008000858 */
[----:B------:R-:W-:Y:S01]  /*18da0*/  VIADD R8, R10, 0x700 ;  /* 0x000007000a087836 */ /* 0x000fe20000000000 */
[----:B------:R-:W-:Y:S01]  /*18db0*/  R2UR UR11, R9 ;  /* 0x00000000090b72ca */ /* 0x000fe200000e0000 */
[----:B------:R-:W-:-:S03]  /*18dc0*/  IMAD.MOV.U32 R9, RZ, RZ, 0x40000040 ;  /* 0x40000040ff097424 */ /* 0x000fc600078e00ff */
[----:B------:R-:W-:Y:S01]  /*18dd0*/  R2UR UR14, R8 ;  /* 0x00000000080e72ca */ /* 0x000fe200000e0000 */
[C---:B------:R-:W-:Y:S01]  /*18de0*/  VIADD R8, R10.reuse, 0x780 ;  /* 0x000007800a087836 */ /* 0x040fe20000000000 */
[----:B------:R-:W-:Y:S01]  /*18df0*/  MOV R13, 0x40000040 ;  /* 0x40000040000d7802 */ /* 0x000fe20000000f00 */
[----:B------:R-:W-:Y:S01]  /*18e00*/  VIADD R12, R10, 0x580 ;  /* 0x000005800a0c7836 */ /* 0x000fe20000000000 */
[----:B------:R-:W-:Y:S02]  /*18e10*/  R2UR UR15, R9 ;  /* 0x00000000090f72ca */ /* 0x000fe400000e0000 */
[----:B------:R-:W-:Y:S01]  /*18e20*/  R2UR UR18, R8 ;  /* 0x00000000081272ca */ /* 0x000fe200000e0000 */
[----:B------:R-:W-:Y:S01]  /*18e30*/  VIADD R8, R10, 0x800 ;  /* 0x000008000a087836 */ /* 0x000fe20000000000 */
[----:B------:R-:W-:Y:S02]  /*18e40*/  MOV R9, 0x40000040 ;  /* 0x4000004000097802 */ /* 0x000fe40000000f00 */
[----:B------:R-:W-:-:S02]  /*18e50*/  R2UR UR4, R232 ;  /* 0x00000000e80472ca */ /* 0x000fc400000e0000 */
[----:B------:R-:W-:Y:S02]  /*18e60*/  R2UR UR5, R233 ;  /* 0x00000000e90572ca */ /* 0x000fe400000e0000 */
[----:B------:R-:W-:Y:S02]  /*18e70*/  R2UR UR58, R12 ;  /* 0x000000000c3a72ca */ /* 0x000fe400000e0000 */
[----:B------:R-:W-:Y:S02]  /*18e80*/  R2UR UR59, R13 ;  /* 0x000000000d3b72ca */ /* 0x000fe400000e0000 */
[----:B------:R-:W-:Y:S01]  /*18e90*/  R2UR UR19, R9 ;  /* 0x00000000091372ca */ /* 0x000fe200000e0000 */
[----:B------:R-:W-:Y:S01]  /*18ea0*/  IMAD.MOV.U32 R9, RZ, RZ, 0x40000040 ;  /* 0x40000040ff097424 */ /* 0x000fe200078e00ff */
[----:B------:R-:W-:Y:S01]  /*18eb0*/  R2UR UR38, R8 ;  /* 0x00000000082672ca */ /* 0x000fe200000e0000 */
[----:B------:R-:W-:-:S03]  /*18ec0*/  VIADD R8, R10, 0x880 ;  /* 0x000008800a087836 */ /* 0x000fc60000000000 */
[----:B------:R-:W-:Y:S02]  /*18ed0*/  R2UR UR39, R9 ;  /* 0x00000000092772ca */ /* 0x000fe400000e0000 */
[----:B------:R-:W-:Y:S02]  /*18ee0*/  MOV R9, 0x40000040 ;  /* 0x4000004000097802 */ /* 0x000fe40000000f00 */
[----:B------:R-:W-:Y:S01]  /*18ef0*/  R2UR UR26, R8 ;  /* 0x00000000081a72ca */ /* 0x000fe200000e0000 */
[----:B------:R-:W-:Y:S01]  /*18f00*/  VIADD R8, R10, 0x900 ;  /* 0x000009000a087836 */ /* 0x000fe20000000000 */
[----:B------:R-:W-:Y:S01]  /*18f10*/  UMOV UR56, UR4 ;  /* 0x0000000400387c82 */ /* 0x000fe20008000000 */
[----:B------:R-:W-:Y:S01]  /*18f20*/  UMOV UR57, UR5 ;  /* 0x0000000500397c82 */ /* 0x000fe20008000000 */
[----:B------:R-:W-:Y:S01]  /*18f30*/  R2UR UR27, R9 ;  /* 0x00000000091b72ca */ /* 0x000fe200000e0000 */
[----:B------:R-:W-:Y:S01]  /*18f40*/  IMAD.MOV.U32 R9, RZ, RZ, 0x40000040 ;  /* 0x40000040ff097424 */ /* 0x000fe200078e00ff */
[----:B------:R-:W-:Y:S01]  /*18f50*/  R2UR UR30, R8 ;  /* 0x00000000081e72ca */ /* 0x000fe200000e0000 */
[----:B------:R-:W-:Y:S01]  /*18f60*/  VIADD R8, R10, 0x980 ;  /* 0x000009800a087836 */ /* 0x000fe20000000000 */
[----:B------:R-:W-:-:S02]  /*18f70*/  WARPGROUP.DEPBAR.LE gsb0, 0x0 ;  /* 0x00008000000079c5 */ /* 0x000fc40000010000 */
[----:B------:R-:W-:Y:S01]  /*18f80*/  WARPGROUP.ARRIVE ;  /* 0x00000000000079c5 */ /* 0x000fe20000000000 */
[----:B------:R-:W-:-:S05]  /*18f90*/  R2UR UR31, R9 ;  /* 0x00000000091f72ca */ /* 0x000fca00000e0000 */
[----:B------:R-:W-:Y:S01]  /*18fa0*/  HGMMA.64x16x16.F32 R168, gdesc[UR56], R168, gsb0 ;  /* 0x0020000038a879f0 */ /* 0x000fe200080008a8 */
[----:B------:R-:W-:Y:S02]  /*18fb0*/  MOV R9, 0x40000040 ;  /* 0x4000004000097802 */ /* 0x000fe40000000f00 */
[----:B------:R-:W-:Y:S01]  /*18fc0*/  R2UR UR34, R8 ;  /* 0x00000000082272ca */ /* 0x000fe200000e0000 */
[----:B------:R-:W-:Y:S01]  /*18fd0*/  VIADD R8, R10, 0xa00 ;  /* 0x00000a000a087836 */ /* 0x000fe20000000000 */
[----:B------:R-:W-:Y:S01]  /*18fe0*/  R2UR UR35, R9 ;  /* 0x00000000092372ca */ /* 0x000fe200000e0000 */
[----:B------:R-:W-:-:S03]  /*18ff0*/  IMAD.MOV.U32 R9, RZ, RZ, 0x40000040 ;  /* 0x40000040ff097424 */ /* 0x000fc600078e00ff */
[----:B------:R-:W-:Y:S01]  /*19000*/  R2UR UR42, R8 ;  /* 0x00000000082a72ca */ /* 0x000fe200000e0000 */
[----:B------:R-:W-:Y:S01]  /*19010*/  VIADD R8, R10, 0xa80 ;  /* 0x00000a800a087836 */ /* 0x000fe20000000000 */
[----:B------:R-:W-:Y:S02]  /*19020*/  R2UR UR43, R9 ;  /* 0x00000000092b72ca */ /* 0x000fe400000e0000 */
        /* <DEDUP_REMOVED lines=14> */
[C---:B------:R-:W-:Y:S01]  /*19110*/  VIADD R8, R10.reuse, 0x702 ;  /* 0x000007020a087836 */ /* 0x040fe20000000000 */
[----:B------:R-:W-:Y:S01]  /*19120*/  R2UR UR21, R9 ;  /* 0x00000000091572ca */ /* 0x000fe200000e0000 */
[----:B------:R-:W-:Y:S01]  /*19130*/  VIADD R12, R10, 0x600 ;  /* 0x000006000a0c7836 */ /* 0x000fe20000000000 */
[----:B------:R-:W-:Y:S01]  /*19140*/  MOV R9, 0x40000040 ;  /* 0x4000004000097802 */ /* 0x000fe20000000f00 */
[----:B------:R-:W-:Y:S01]  /*19150*/  IMAD.MOV.U32 R13, RZ, RZ, 0x40000040 ;  /* 0x40000040ff0d7424 */ /* 0x000fe200078e00ff */
[----:B------:R-:W-:Y:S02]  /*19160*/  R2UR UR58, R8 ;  /* 0x00000000083a72ca */ /* 0x000fe400000e0000 */
[----:B------:R-:W-:Y:S02]  /*19170*/  R2UR UR59, R9 ;  /* 0x00000000093b72ca */ /* 0x000fe400000e0000 */
[----:B------:R-:W-:-:S02]  /*19180*/  R2UR UR6, R12 ;  /* 0x000000000c0672ca */ /* 0x000fc400000e0000 */
[----:B------:R-:W-:Y:S01]  /*19190*/  R2UR UR7, R13 ;  /* 0x000000000d0772ca */ /* 0x000fe200000e0000 */
[----:B------:R-:W-:Y:S01]  /*191a0*/  UMOV UR56, UR4 ;  /* 0x0000000400387c82 */ /* 0x000fe20008000000 */
[----:B------:R-:W-:Y:S01]  /*191b0*/  UMOV UR57, UR5 ;  /* 0x0000000500397c82 */ /* 0x000fe20008000000 */
[----:B------:R-:W-:Y:S02]  /*191c0*/  WARPGROUP.DEPBAR.LE gsb0, 0x0 ;  /* 0x00008000000079c5 */ /* 0x000fe40000010000 */
[----:B------:R-:W-:-:S04]  /*191d0*/  WARPGROUP.ARRIVE ;  /* 0x00000000000079c5 */ /* 0x000fc80000000000 */
[----:B------:R-:W-:Y:S02]  /*191e0*/  MOV R8, UR59 ;  /* 0x0000003b00087c02 */ /* 0x000fe40008000f00 */
[----:B------:R-:W-:Y:S01]  /*191f0*/  MOV R9, UR58 ;  /* 0x0000003a00097c02 */ /* 0x000fe20008000f00 */
[----:B------:R-:W-:Y:S01]  /*19200*/  UMOV UR58, UR6 ;  /* 0x00000006003a7c82 */ /* 0x000fe20008000000 */
[----:B------:R-:W-:Y:S02]  /*19210*/  UMOV UR59, UR7 ;  /* 0x00000007003b7c82 */ /* 0x000fe40008000000 */
        /* <DEDUP_REMOVED lines=239> */
[----:B------:R-:W-:Y:S01]  /*1a110*/  R2UR UR23, R9 ;  /* 0x00000000091772ca */ /* 0x000fe200000e0000 */
[----:B------:R-:W-:-:S02]  /*1a120*/  WARPGROUP.DEPBAR.LE gsb0, 0x0 ;  /* 0x00008000000079c5 */ /* 0x000fc40000010000 */
        /* <DEDUP_REMOVED lines=92> */
[----:B------:R-:W-:Y:S02]  /*1a6f0*/  R2UR UR39, R228 ;  /* 0x00000000e42772ca */ /* 0x000fe400000e0000 */
[----:B------:R-:W-:Y:S02]  /*1a700*/  R2UR UR38, R227 ;  /* 0x00000000e32672ca */ /* 0x000fe400000e0000 */
[----:B------:R-:W-:Y:S02]  /*1a710*/  R2UR UR37, R226 ;  /* 0x00000000e22572ca */ /* 0x000fe400000e0000 */
[----:B------:R-:W-:Y:S01]  /*1a720*/  R2UR UR36, R15 ;  /* 0x000000000f2472ca */ /* 0x000fe200000e0000 */
[----:B------:R-:W-:Y:S02]  /*1a730*/  WARPGROUP.DEPBAR.LE gsb0, 0x0 ;  /* 0x00008000000079c5 */ /* 0x000fe40000010000 */
[----:B------:R-:W-:-:S12]  /*1a740*/  @P2 BRA `(.L_x_6853) ;  /* 0x0000000000282947 */ /* 0x000fd80003800000 */
[----:B------:R-:W-:Y:S05]  /*1a750*/  @!P0 BRA `(.L_x_6854) ;  /* 0x0000000000048947 */ /* 0x000fea0003800000 */
[----:B------:R-:W-:Y:S01]  /*1a760*/  BPT.TRAP 0x1 ;  /* 0x000000040000795c */ /* 0x000fe20000300000 */
.L_x_6854:
[----:B------:R-:W-:Y:S01]  /*1a770*/  SHF.L.U32 R6, R6, 0x1f, RZ ;  /* 0x0000001f06067819 */ /* 0x000fe200000006ff */
[----:B------:R-:W-:-:S04]  /*1a780*/  IMAD R8, R7, 0x8, R2 ;  /* 0x0000000807087824 */ /* 0x000fc800078e0202 */
[----:B------:R0:W1:Y:S01]  /*1a790*/  SYNCS.PHASECHK.TRANS64.TRYWAIT P2, [R8+URZ+0x34850], R6 ;  /* 0x03485006080075a7 */ /* 0x000062000804017f */
[----:B------:R-:W-:Y:S05]  /*1a7a0*/  @!P0 BRA `(.L_x_6855) ;  /* 0x0000000000048947 */ /* 0x000fea0003800000 */
[----:B------:R-:W-:Y:S01]  /*1a7b0*/  BPT.TRAP 0x1 ;  /* 0x000000040000795c */ /* 0x000fe20000300000 */
.L_x_6855:
[----:B-1----:R-:W-:Y:S05]  /*1a7c0*/  @P2 BRA `(.L_x_6853) ;  /* 0x0000000000082947 */ /* 0x002fea0003800000 */
[----:B------:R-:W1:Y:S02]  /*1a7d0*/  SYNCS.PHASECHK.TRANS64.TRYWAIT P2, [R8+URZ+0x34850], R6 ;  /* 0x03485006080075a7 */ /* 0x000e64000804017f */
[----:B-1----:R-:W-:Y:S05]  /*1a7e0*/  @!P2 BRA `(.L_x_6856) ;  /* 0x000000f00088a947 */ /* 0x002fea0003800000 */
.L_x_6853:
[----:B01----:R-:W-:Y:S01]  /*1a7f0*/  IADD3 R6, R2, 0x400, RZ ;  /* 0x0000040002067810 */ /* 0x003fe20007ffe0ff */
[----:B------:R-:W-:Y:S01]  /*1a800*/  IMAD.MOV.U32 R9, RZ, RZ, 0x40000040 ;  /* 0x40000040ff097424 */ /* 0x000fe200078e00ff */
[----:B------:R-:W-:Y:S05]  /*1a810*/  WARPSYNC.ALL ;  /* 0x0000000000007948 */ /* 0x000fea0003800000 */
[----:B------:R-:W-:Y:S01]  /*1a820*/  SHF.R.U32.HI R6, RZ, 0x4, R6 ;  /* 0x00000004ff067819 */ /* 0x000fe20000011606 */
[----:B------:R-:W-:Y:S01]  /*1a830*/  WARPGROUP.ARRIVE ;  /* 0x00000000000079c5 */ /* 0x000fe20000000000 */
[----:B------:R-:W-:Y:S01]  /*1a840*/  R2UR UR7, R9 ;  /* 0x00000000090772ca */ /* 0x000fe200000e0000 */
[----:B------:R-:W-:Y:S01]  /*1a850*/  IMAD.MOV.U32 R11, RZ, RZ, 0x40000040 ;  /* 0x40000040ff0b7424 */ /* 0x000fe200078e00ff */
[----:B------:R-:W-:Y:S01]  /*1a860*/  LOP3.LUT R6, R6, 0x3fff, RZ, 0xc0, !PT ;  /* 0x00003fff06067812 */ /* 0x000fe200078ec0ff */
[----:B------:R-:W-:Y:S01]  /*1a870*/  ULDC UR9, c[0x0][0x9d8] ;  /* 0x0002760000097ab9 */ /* 0x000fe20000000800 */
[----:B------:R-:W-:Y:S01]  /*1a880*/  ULDC UR8, c[0x0][0x988] ;  /* 0x0002620000087ab9 */ /* 0x000fe20000000800 */
        /* <DEDUP_REMOVED lines=24> */
[----:B------:R-:W-:Y:S01]  /*1aa10*/  HGMMA.64x128x16.F32 R24, R176, gdesc[UR4].tnspB, R24, gsb0 ;  /* 0x41e00004b0187df0 */ /* 0x000fe20008000818 */
[----:B------:R-:W-:Y:S01]  /*1aa20*/  R2UR UR6, R10 ;  /* 0x000000000a0672ca */ /* 0x000fe200000e0000 */
[----:B------:R-:W1:Y:S01]  /*1aa30*/  MUFU.TANH R12, R12 ;  /* 0x0000000c000c7308 */ /* 0x000e620000002400 */
[----:B------:R-:W-:Y:S01]  /*1aa40*/  R2UR UR7, R11 ;  /* 0x000000000b0772ca */ /* 0x000fe200000e0000 */
[----:B------:R-:W-:Y:S01]  /*1aa50*/  IMAD.MOV.U32 R11, RZ, RZ, 0x40000040 ;  /* 0x40000040ff0b7424 */ /* 0x000fe200078e00ff */
[----:B------:R-:W-:Y:S01]  /*1aa60*/  IADD3 R10, R8, 0x100, RZ ;  /* 0x00000100080a7810 */ /* 0x000fe20007ffe0ff */
[----:B------:R-:W-:Y:S01]  /*1aa70*/  FMUL.FTZ R148, R148, UR9 ;  /* 0x0000000994947c20 */ /* 0x000fe20008410000 */
[----:B------:R-:W-:Y:S01]  /*1aa80*/  FMUL.FTZ R149, R149, UR9 ;  /* 0x0000000995957c20 */ /* 0x000fe20008410000 */
[----:B------:R-:W-:Y:S01]  /*1aa90*/  FMUL.FTZ R136, R136, UR9 ;  /* 0x0000000988887c20 */ /* 0x000fe20008410000 */
[----:B0-----:R-:W-:Y:S01]  /*1aaa0*/  FMNMX.FTZ R167, R6, R5, !PT ;  /* 0x0000000506a77209 */ /* 0x001fe20007810000 */
[----:B------:R-:W0:Y:S01]  /*1aab0*/  MUFU.TANH R13, R13 ;  /* 0x0000000d000d7308 */ /* 0x000e220000002400 */
[----:B------:R-:W-:Y:S01]  /*1aac0*/  FMUL.FTZ R137, R137, UR9 ;  /* 0x0000000989897c20 */ /* 0x000fe20008410000 */
[----:B------:R-:W-:Y:S01]  /*1aad0*/  FMUL.FTZ R140, R140, UR9 ;  /* 0x000000098c8c7c20 */ /* 0x000fe20008410000 */
[----:B------:R-:W-:Y:S01]  /*1aae0*/  FMNMX.FTZ R167, R9, R167, !PT ;  /* 0x000000a709a77209 */ /* 0x000fe20007810000 */
        /* <DEDUP_REMOVED lines=83> */
[----:B------:R-:W1:Y:S01]  /*1b020*/  S2R R224, SR_TID.X ;  /* 0x0000000000e07919 */ /* 0x000e620000002100 */
[----:B------:R-:W3:Y:S01]  /*1b030*/  MUFU.TANH R148, R148 ;  /* 0x0000009400947308 */ /* 0x000ee20000002400 */
[----:B0-----:R-:W-:-:S07]  /*1b040*/  FMNMX.FTZ R167, R144, R167, !PT ;  /* 0x000000a790a77209 */ /* 0x001fce0007810000 */
[----:B------:R-:W0:Y:S01]  /*1b050*/  MUFU.TANH R149, R149 ;  /* 0x0000009500957308 */ /* 0x000e220000002400 */
[----:B--2---:R-:W-:-:S07]  /*1b060*/  FMNMX.FTZ R167, R145, R167, !PT ;  /* 0x000000a791a77209 */ /* 0x004fce0007810000 */
[----:B------:R-:W2:Y:S01]  /*1b070*/  MUFU.TANH R136, R136 ;  /* 0x0000008800887308 */ /* 0x000ea20000002400 */
[----:B---3--:R-:W-:-:S07]  /*1b080*/  FMNMX.FTZ R167, R148, R167, !PT ;  /* 0x000000a794a77209 */ /* 0x008fce0007810000 */
[----:B------:R-:W3:Y:S01]  /*1b090*/  MUFU.TANH R137, R137 ;  /* 0x0000008900897308 */ /* 0x000ee20000002400 */
[----:B0-----:R-:W-:Y:S02]  /*1b0a0*/  FMNMX.FTZ R167, R149, R167, !PT ;  /* 0x000000a795a77209 */ /* 0x001fe40007810000 */
[----:B-1----:R-:W-:-:S05]  /*1b0b0*/  SHF.R.U32.HI R224, RZ, 0x7, R224 ;  /* 0x00000007ffe07819 */ /* 0x002fca00000116e0 */
[----:B------:R-:W0:Y:S01]  /*1b0c0*/  MUFU.TANH R140, R140 ;  /* 0x0000008c008c7308 */ /* 0x000e220000002400 */
[----:B--2---:R-:W-:-:S07]  /*1b0d0*/  FMNMX.FTZ R167, R136, R167, !PT ;  /* 0x000000a788a77209 */ /* 0x004fce0007810000 */
[----:B------:R-:W1:Y:S01]  /*1b0e0*/  MUFU.TANH R141, R141 ;  /* 0x0000008d008d7308 */ /* 0x000e620000002400 */
[----:B---3--:R-:W-:Y:S01]  /*1b0f0*/  FMNMX.FTZ R167, R137, R167, !PT ;  /* 0x000000a789a77209 */ /* 0x008fe20007810000 */
[----:B------:R-:W-:Y:S02]  /*1b100*/  WARPGROUP.DEPBAR.LE gsb0, 0x0 ;  /* 0x00008000000079c5 */ /* 0x000fe40000010000 */
[----:B------:R-:W-:-:S04]  /*1b110*/  WARPGROUP.ARRIVE ;  /* 0x00000000000079c5 */ /* 0x000fc80000000000 */
[----:B------:R-:W2:Y:S01]  /*1b120*/  MUFU.TANH R128, R128 ;  /* 0x0000008000807308 */ /* 0x000ea20000002400 */
[----:B0-----:R-:W-:Y:S01]  /*1b130*/  FMNMX.FTZ R167, R140, R167, !PT ;  /* 0x000000a78ca77209 */ /* 0x001fe20007810000 */
[----:B------:R-:W-:Y:S01]  /*1b140*/  HGMMA.64x128x16.F32 R24, R180, gdesc[UR4].tnspB, R24, gsb0 ;  /* 0x41e00004b4187df0 */ /* 0x000fe20008000818 */
[----:B------:R-:W-:Y:S01]  /*1b150*/  R2UR UR6, R10 ;  /* 0x000000000a0672ca */ /* 0x000fe200000e0000 */
[----:B------:R-:W-:Y:S01]  /*1b160*/  VIADD R10, R8, 0x180 ;  /* 0x00000180080a7836 */ /* 0x000fe20000000000 */
[----:B------:R-:W-:Y:S01]  /*1b170*/  R2UR UR7, R11 ;  /* 0x000000000b0772ca */ /* 0x000fe200000e0000 */
[----:B------:R-:W-:Y:S02]  /*1b180*/  IMAD.MOV.U32 R11, RZ, RZ, 0x40000040 ;  /* 0x40000040ff0b7424 */ /* 0x000fe400078e00ff */
        /* <DEDUP_REMOVED lines=28> */
[----:B------:R-:W2:Y:S08]  /*1b350*/  MUFU.TANH R109, R109 ;  /* 0x0000006d006d7308 */ /* 0x000eb00000002400 */
[----:B------:R-:W3:Y:S08]  /*1b360*/  MUFU.TANH R96, R96 ;  /* 0x0000006000607308 */ /* 0x000ef00000002400 */
[----:B------:R-:W4:Y:S08]  /*1b370*/  MUFU.TANH R97, R97 ;  /* 0x0000006100617308 */ /* 0x000f300000002400 */
[----:B------:R0:W-:Y:S01]  /*1b380*/  MUFU.TANH R167, R88 ;  /* 0x0000005800a77308 */ /* 0x0001e20000002400 */
[----:B------:R-:W-:-:S02]  /*1b390*/  WARPGROUP.DEPBAR.LE gsb0, 0x0 ;  /* 0x00008000000079c5 */ /* 0x000fc40000010000 */
[----:B------:R-:W-:-:S05]  /*1b3a0*/  WARPGROUP.ARRIVE ;  /* 0x00000000000079c5 */ /* 0x000fca0000000000 */
[----:B------:R-:W5:Y:S01]  /*1b3b0*/  MUFU.TANH R100, R100 ;  /* 0x0000006400647308 */ /* 0x000f620000002400 */
[----:B------:R-:W-:Y:S01]  /*1b3c0*/  HGMMA.64x128x16.F32 R24, R184, gdesc[UR4].tnspB, R24, gsb0 ;  /* 0x41e00004b8187df0 */ /* 0x000fe20008000818 */
[----:B------:R-:W-:Y:S02]  /*1b3d0*/  R2UR UR6, R10 ;  /* 0x000000000a0672ca */ /* 0x000fe400000e0000 */
[----:B------:R-:W-:Y:S01]  /*1b3e0*/  R2UR UR7, R11 ;  /* 0x000000000b0772ca */ /* 0x000fe200000e0000 */
[----:B------:R-:W-:Y:S01]  /*1b3f0*/  IMAD.MOV.U32 R11, RZ, RZ, 0x40000040 ;  /* 0x40000040ff0b7424 */ /* 0x000fe200078e00ff */
[----:B------:R-:W-:Y:S02]  /*1b400*/  IADD3 R10, R8, 0x200, RZ ;  /* 0x00000200080a7810 */ /* 0x000fe40007ffe0ff */
[----:B0-----:R-:W-:Y:S01]  /*1b410*/  FMNMX.FTZ R88, R105, R168, !PT ;  /* 0x000000a869587209 */ /* 0x001fe20007810000 */
[----:B------:R-:W0:Y:S03]  /*1b420*/  MUFU.TANH R101, R101 ;  /* 0x0000006500657308 */ /* 0x000e260000002400 */
[----:B-1----:R-:W-:-:S04]  /*1b430*/  FMNMX.FTZ R88, R108, R88, !PT ;  /* 0x000000586c587209 */ /* 0x002fc80007810000 */
[----:B--2---:R-:W-:Y:S01]  /*1b440*/  FMNMX.FTZ R88, R109, R88, !PT ;  /* 0x000000586d587209 */ /* 0x004fe20007810000 */
[----:B------:R0:W1:Y:S03]  /*1b450*/  MUFU.TANH R168, R89 ;  /* 0x0000005900a87308 */ /* 0x0000660000002400 */
[----:B---3--:R-:W-:-:S04]  /*1b460*/  FMNMX.FTZ R88, R96, R88, !PT ;  /* 0x0000005860587209 */ /* 0x008fc80007810000 */
[----:B----4-:R-:W-:Y:S01]  /*1b470*/  FMNMX.FTZ R88, R97, R88, !PT ;  /* 0x0000005861587209 */ /* 0x010fe20007810000 */
[----:B------:R-:W2:Y:S03]  /*1b480*/  MUFU.TANH R92, R92 ;  /* 0x0000005c005c7308 */ /* 0x000ea60000002400 */
[----:B-----5:R-:W-:-:S04]  /*1b490*/  FMNMX.FTZ R88, R100, R88, !PT ;  /* 0x0000005864587209 */ /* 0x020fc80007810000 */
[----:B0-----:R-:W-:Y:S01]  /*1b4a0*/  FMNMX.FTZ R89, R101, R88, !PT ;  /* 0x0000005865597209 */ /* 0x001fe20007810000 */
[----:B------:R-:W-:Y:S01]  /*1b4b0*/  VIADD R88, R8, 0x280 ;  /* 0x0000028008587836 */ /* 0x000fe20000000000 */
[----:B------:R-:W0:Y:S02]  /*1b4c0*/  MUFU.TANH R93, R93 ;  /* 0x0000005d005d7308 */ /* 0x000e240000002400 */
[----:B------:R-:W-:-:S04]  /*1b4d0*/  FMNMX.FTZ R89, R167, R89, !PT ;  /* 0x00000059a7597209 */ /* 0x000fc80007810000 */
[----:B-1----:R-:W-:Y:S01]  /*1b4e0*/  FMNMX.FTZ R169, R168, R89, !PT ;  /* 0x00000059a8a97209 */ /* 0x002fe20007810000 */
[----:B------:R-:W-:Y:S01]  /*1b4f0*/  IMAD.MOV.U32 R89, RZ, RZ, 0x40000040 ;  /* 0x40000040ff597424 */ /* 0x000fe200078e00ff */
        /* <DEDUP_REMOVED lines=16> */
[----:B------:R-:W-:Y:S01]  /*1b600*/  HGMMA.64x128x16.F32 R24, R188, gdesc[UR4].tnspB, R24, gsb0 ;  /* 0x41e00004bc187df0 */ /* 0x000fe20008000818 */
[----:B------:R-:W-:Y:S01]  /*1b610*/  R2UR UR6, R10 ;  /* 0x000000000a0672ca */ /* 0x000fe200000e0000 */
[----:B------:R-:W-:Y:S01]  /*1b620*/  FMUL.FTZ R10, R170, UR9 ;  /* 0x00000009aa0a7c20 */ /* 0x000fe20008410000 */
[----:B------:R-:W-:Y:S01]  /*1b630*/  R2UR UR7, R11 ;  /* 0x000000000b0772ca */ /* 0x000fe200000e0000 */
[----:B------:R-:W-:-:S03]  /*1b640*/  FMUL.FTZ R11, R171, UR9 ;  /* 0x00000009ab0b7c20 */ /* 0x000fc60008410000 */
[----:B------:R-:W-:Y:S08]  /*1b650*/  MUFU.TANH R138, R138 ;  /* 0x0000008a008a7308 */ /* 0x000ff00000002400 */
[----:B------:R-:W1:Y:S08]  /*1b660*/  MUFU.TANH R10, R10 ;  /* 0x0000000a000a7308 */ /* 0x000e700000002400 */
[----:B------:R-:W3:Y:S08]  /*1b670*/  MUFU.TANH R11, R11 ;  /* 0x0000000b000b7308 */ /* 0x000ef00000002400 */
[----:B------:R-:W4:Y:S08]  /*1b680*/  MUFU.TANH R139, R139 ;  /* 0x0000008b008b7308 */ /* 0x000f300000002400 */
        /* <DEDUP_REMOVED lines=13> */
[----:B------:R-:W5:Y:S01]  /*1b760*/  MUFU.TANH R119, R119 ;  /* 0x0000007700777308 */ /* 0x000f620000002400 */
[----:B------:R-:W-:-:S02]  /*1b770*/  WARPGROUP.DEPBAR.LE gsb0, 0x0 ;  /* 0x00008000000079c5 */ /* 0x000fc40000010000 */
[----:B------:R-:W-:-:S05]  /*1b780*/  WARPGROUP.ARRIVE ;  /* 0x00000000000079c5 */ /* 0x000fca0000000000 */
[----:B------:R-:W5:Y:S01]  /*1b790*/  MUFU.TANH R106, R106 ;  /* 0x0000006a006a7308 */ /* 0x000f620000002400 */
[----:B------:R-:W-:Y:S01]  /*1b7a0*/  HGMMA.64x128x16.F32 R24, R192, gdesc[UR4].tnspB, R24, gsb0 ;  /* 0x41e00004c0187df0 */ /* 0x000fe20008000818 */
[----:B------:R-:W-:Y:S02]  /*1b7b0*/  R2UR UR6, R88 ;  /* 0x00000000580672ca */ /* 0x000fe400000e0000 */
[----:B------:R-:W-:Y:S02]  /*1b7c0*/  R2UR UR7, R89 ;  /* 0x00000000590772ca */ /* 0x000fe400000e0000 */
[----:B--2---:R-:W-:Y:S02]  /*1b7d0*/  FMNMX.FTZ R88, R92, R169, !PT ;  /* 0x000000a95c587209 */ /* 0x004fe40007810000 */
[----:B------:R-:W2:Y:S02]  /*1b7e0*/  MUFU.TANH R107, R107 ;  /* 0x0000006b006b7308 */ /* 0x000ea40000002400 */
[----:B0-----:R-:W-:-:S05]  /*1b7f0*/  FMNMX.FTZ R88, R93, R88, !PT ;  /* 0x000000585d587209 */ /* 0x001fca0007810000 */
[----:B------:R-:W0:Y:S01]  /*1b800*/  SHFL.BFLY PT, R89, R88, 0x2, 0x1f ;  /* 0x0c401f0058597f89 */ /* 0x000e2200000e0000 */
[----:B------:R-:W2:Y:S08]  /*1b810*/  MUFU.TANH R110, R110 ;  /* 0x0000006e006e7308 */ /* 0x000eb00000002400 */
[----:B------:R-:W2:Y:S08]  /*1b820*/  MUFU.TANH R111, R111 ;  /* 0x0000006f006f7308 */ /* 0x000eb00000002400 */
[----:B------:R-:W2:Y:S01]  /*1b830*/  MUFU.TANH R98, R98 ;  /* 0x0000006200627308 */ /* 0x000ea20000002400 */
[----:B0-----:R-:W-:-:S07]  /*1b840*/  FMNMX.FTZ R89, R88, R89, !PT ;  /* 0x0000005958597209 */ /* 0x001fce0007810000 */
[----:B------:R-:W0:Y:S01]  /*1b850*/  MUFU.TANH R99, R99 ;  /* 0x0000006300637308 */ /* 0x000e220000002400 */
[----:B------:R-:W1:Y:S07]  /*1b860*/  SHFL.BFLY PT, R88, R89, 0x1, 0x1f ;  /* 0x0c201f0059587f89 */ /* 0x000e6e00000e0000 */
[----:B------:R-:W0:Y:S08]  /*1b870*/  MUFU.TANH R102, R102 ;  /* 0x0000006600667308 */ /* 0x000e300000002400 */
[----:B------:R-:W0:Y:S08]  /*1b880*/  MUFU.TANH R103, R103 ;  /* 0x0000006700677308 */ /* 0x000e300000002400 */
[----:B------:R-:W0:Y:S01]  /*1b890*/  MUFU.TANH R90, R90 ;  /* 0x0000005a005a7308 */ /* 0x000e220000002400 */
[----:B-1----:R-:W-:-:S02]  /*1b8a0*/  FMNMX.FTZ R89, R89, R88, !PT ;  /* 0x0000005859597209 */ /* 0x002fc40007810000 */
[----:B------:R-:W-:-:S05]  /*1b8b0*/  MOV R88, UR8 ;  /* 0x0000000800587c02 */ /* 0x000fca0008000f00 */
[----:B------:R-:W1:Y:S01]  /*1b8c0*/  MUFU.TANH R91, R91 ;  /* 0x0000005b005b7308 */ /* 0x000e620000002400 */
[C---:B------:R-:W-:Y:S01]  /*1b8d0*/  FADD.FTZ R5, -R89.reuse, R5 ;  /* 0x0000000559057221 */ /* 0x040fe20000010100 */
[----:B------:R-:W-:-:S03]  /*1b8e0*/  FMUL.FTZ R169, R89, R88 ;  /* 0x0000005859a97220 */ /* 0x000fc60000410000 */
[-C--:B------:R-:W-:Y:S01]  /*1b8f0*/  FMUL.FTZ R5, R5, R88.reuse ;  /* 0x0000005805057220 */ /* 0x080fe20000410000 */
[-CC-:B------:R-:W-:Y:S01]  /*1b900*/  FFMA.FTZ R176, R6, R88.reuse, -R169.reuse ;  /* 0x0000005806b07223 */ /* 0x180fe200000108a9 */
[-CC-:B------:R-:W-:Y:S01]  /*1b910*/  FFMA.FTZ R6, R9, R88.reuse, -R169.reuse ;  /* 0x0000005809067223 */ /* 0x180fe200000108a9 */
[-CC-:B------:R-:W-:Y:S01]  /*1b920*/  FFMA.FTZ R178, R12, R88.reuse, -R169.reuse ;  /* 0x000000580cb27223 */ /* 0x180fe200000108a9 */
[-CC-:B------:R-:W-:Y:S01]  /*1b930*/  FFMA.FTZ R9, R13, R88.reuse, -R169.reuse ;  /* 0x000000580d097223 */ /* 0x180fe200000108a9 */
[----:B------:R-:W-:Y:S01]  /*1b940*/  VIADD R12, R8, 0x300 ;  /* 0x00000300080c7836 */ /* 0x000fe20000000000 */
[----:B------:R-:W1:Y:S01]  /*1b950*/  MUFU.TANH R94, R94 ;  /* 0x0000005e005e7308 */ /* 0x000e620000002400 */
[----:B------:R-:W-:Y:S02]  /*1b960*/  IMAD.MOV.U32 R13, RZ, RZ, 0x40000040 ;  /* 0x40000040ff0d7424 */ /* 0x000fe400078e00ff */
[-CC-:B------:R-:W-:Y:S01]  /*1b970*/  FFMA.FTZ R93, R93, R88.reuse, -R169.reuse ;  /* 0x000000585d5d7223 */ /* 0x180fe200000108a9 */
[-CC-:B------:R-:W-:Y:S01]  /*1b980*/  FFMA.FTZ R180, R21, R88.reuse, -R169.reuse ;  /* 0x0000005815b47223 */ /* 0x180fe200000108a9 */
[-CC-:B------:R-:W-:Y:S01]  /*1b990*/  FFMA.FTZ R21, R160, R88.reuse, -R169.reuse ;  /* 0x00000058a0157223 */ /* 0x180fe200000108a9 */
[-CC-:B------:R-:W-:Y:S01]  /*1b9a0*/  FFMA.FTZ R182, R163, R88.reuse, -R169.reuse ;  /* 0x00000058a3b67223 */ /* 0x180fe200000108a9 */
[-CC-:B------:R-:W-:Y:S01]  /*1b9b0*/  FFMA.FTZ R141, R141, R88.reuse, -R169.reuse ;  /* 0x000000588d8d7223 */ /* 0x180fe200000108a9 */
[-CC-:B------:R-:W-:Y:S01]  /*1b9c0*/  FFMA.FTZ R160, R164, R88.reuse, -R169.reuse ;  /* 0x00000058a4a07223 */ /* 0x180fe200000108a9 */
[----:B------:R-:W1:Y:S01]  /*1b9d0*/  MUFU.TANH R95, R95 ;  /* 0x0000005f005f7308 */ /* 0x000e620000002400 */
        /* <DEDUP_REMOVED lines=9> */
[----:B------:R-:W-:-:S06]  /*1ba70*/  FFMA.FTZ R129, R129, R88, -R169 ;  /* 0x0000005881817223 */ /* 0x000fcc00000108a9 */
[----:B------:R-:W1:Y:S08]  /*1ba80*/  MUFU.EX2 R176, R176 ;  /* 0x000000b000b07308 */ /* 0x000e700000000800 */
        /* <DEDUP_REMOVED lines=9> */
[----:B------:R-:W-:Y:S01]  /*1bb20*/  FFMA.FTZ R194, R140, R88, -R169 ;  /* 0x000000588cc27223 */ /* 0x000fe200000108a9 */
[----:B------:R-:W-:Y:S01]  /*1bb30*/  HGMMA.64x128x16.F32 R24, R196, gdesc[UR4].tnspB, R24, gsb0 ;  /* 0x41e00004c4187df0 */ /* 0x000fe20008000818 */
[----:B------:R-:W-:Y:S02]  /*1bb40*/  R2UR UR6, R12 ;  /* 0x000000000c0672ca */ /* 0x000fe400000e0000 */
[----:B------:R-:W-:Y:S02]  /*1bb50*/  R2UR UR7, R13 ;  /* 0x000000000d0772ca */ /* 0x000fe400000e0000 */
[----:B------:R-:W-:Y:S01]  /*1bb60*/  FMNMX.FTZ R12, R10, R4, !PT ;  /* 0x000000040a0c7209 */ /* 0x000fe20007810000 */
[----:B------:R-:W-:Y:S03]  /*1bb70*/  MUFU.EX2 R182, R182 ;  /* 0x000000b600b67308 */ /* 0x000fe60000000800 */
[----:B---3--:R-:W-:-:S04]  /*1bb80*/  FMNMX.FTZ R12, R11, R12, !PT ;  /* 0x0000000c0b0c7209 */ /* 0x008fc80007810000 */
        /* <DEDUP_REMOVED lines=18> */
[----:B------:R-:W-:-:S03]  /*1bcb0*/  VIADD R12, R8, 0x380 ;  /* 0x00000380080c7836 */ /* 0x000fc60000000000 */
[----:B------:R-:W-:Y:S01]  /*1bcc0*/  FMNMX.FTZ R13, R150, R13, !PT ;  /* 0x0000000d960d7209 */ /* 0x000fe20007810000 */
[----:B------:R-:W-:Y:S03]  /*1bcd0*/  MUFU.EX2 R144, R144 ;  /* 0x0000009000907308 */ /* 0x000fe60000000800 */
[----:B------:R-:W-:Y:S02]  /*1bce0*/  FMNMX.FTZ R137, R151, R13, !PT ;  /* 0x0000000d97897209 */ /* 0x000fe40007810000 */
[----:B------:R-:W-:Y:S02]  /*1bcf0*/  MOV R13, 0x40000040 ;  /* 0x40000040000d7802 */ /* 0x000fe40000000f00 */
[----:B------:R-:W-:Y:S01]  /*1bd00*/  FMNMX.FTZ R137, R138, R137, !PT ;  /* 0x000000898a897209 */ /* 0x000fe20007810000 */
[----:B------:R-:W-:Y:S03]  /*1bd10*/  MUFU.EX2 R190, R190 ;  /* 0x000000be00be7308 */ /* 0x000fe60000000800 */
[----:B----4-:R-:W-:-:S04]  /*1bd20*/  FMNMX.FTZ R137, R139, R137, !PT ;  /* 0x000000898b897209 */ /* 0x010fc80007810000 */
[----:B-----5:R-:W-:Y:S01]  /*1bd30*/  FMNMX.FTZ R137, R142, R137, !PT ;  /* 0x000000898e897209 */ /* 0x020fe20007810000 */
        /* <DEDUP_REMOVED lines=9> */
[----:B------:R-:W-:-:S03]  /*1bdd0*/  FFMA.FTZ R128, R133, R88, -R169 ;  /* 0x0000005885807223 */ /* 0x000fc600000108a9 */
[----:B------:R-:W-:Y:S01]  /*1bde0*/  HGMMA.64x128x16.F32 R24, R200, gdesc[UR4].tnspB, R24, gsb0 ;  /* 0x41e00004c8187df0 */ /* 0x000fe20008000818 */
[----:B------:R-:W-:Y:S01]  /*1bdf0*/  R2UR UR6, R12 ;  /* 0x000000000c0672ca */ /* 0x000fe200000e0000 */
[----:B------:R-:W-:Y:S01]  /*1be00*/  MUFU.EX2 R196, R196 ;  /* 0x000000c400c47308 */ /* 0x000fe20000000800 */
[----:B------:R-:W-:Y:S02]  /*1be10*/  R2UR UR7, R13 ;  /* 0x000000000d0772ca */ /* 0x000fe400000e0000 */
        /* <DEDUP_REMOVED lines=17> */
[----:B--2---:R-:W-:-:S04]  /*1bf30*/  FMNMX.FTZ R12, R107, R12, !PT ;  /* 0x0000000c6b0c7209 */ /* 0x004fc80007810000 */
[----:B------:R-:W-:-:S04]  /*1bf40*/  FMNMX.FTZ R12, R110, R12, !PT ;  /* 0x0000000c6e0c7209 */ /* 0x000fc80007810000 */
[----:B------:R-:W-:-:S04]  /*1bf50*/  FMNMX.FTZ R12, R111, R12, !PT ;  /* 0x0000000c6f0c7209 */ /* 0x000fc80007810000 */
[----:B------:R-:W-:-:S04]  /*1bf60*/  FMNMX.FTZ R12, R98, R12, !PT ;  /* 0x0000000c620c7209 */ /* 0x000fc80007810000 */
[----:B0-----:R-:W-:-:S04]  /*1bf70*/  FMNMX.FTZ R12, R99, R12, !PT ;  /* 0x0000000c630c7209 */ /* 0x001fc80007810000 */
[----:B------:R-:W-:Y:S01]  /*1bf80*/  FMNMX.FTZ R13, R102, R12, !PT ;  /* 0x0000000c660d7209 */ /* 0x000fe20007810000 */
[----:B------:R-:W-:-:S03]  /*1bf90*/  VIADD R12, R8, 0x400 ;  /* 0x00000400080c7836 */ /* 0x000fc60000000000 */
[----:B------:R-:W-:Y:S01]  /*1bfa0*/  FMNMX.FTZ R13, R103, R13, !PT ;  /* 0x0000000d670d7209 */ /* 0x000fe20007810000 */
[----:B------:R-:W-:Y:S02]  /*1bfb0*/  WARPGROUP.DEPBAR.LE gsb0, 0x0 ;  /* 0x00008000000079c5 */ /* 0x000fe40000010000 */
[----:B------:R-:W-:Y:S01]  /*1bfc0*/  WARPGROUP.ARRIVE ;  /* 0x00000000000079c5 */ /* 0x000fe20000000000 */
[-CC-:B------:R-:W-:Y:S01]  /*1bfd0*/  FFMA.FTZ R202, R124, R88.reuse, -R169.reuse ;  /* 0x000000587cca7223 */ /* 0x180fe200000108a9 */
[-CC-:B------:R-:W-:Y:S01]  /*1bfe0*/  FFMA.FTZ R200, R120, R88.reuse, -R169.reuse ;  /* 0x0000005878c87223 */ /* 0x180fe200000108a9 */
[-CC-:B------:R-:W-:Y:S01]  /*1bff0*/  FFMA.FTZ R120, R121, R88.reuse, -R169.reuse ;  /* 0x0000005879787223 */ /* 0x180fe200000108a9 */
[-CC-:B------:R-:W-:Y:S02]  /*1c000*/  FFMA.FTZ R121, R125, R88.reuse, -R169.reuse ;  /* 0x000000587d797223 */ /* 0x180fe400000108a9 */
[----:B------:R-:W-:Y:S01]  /*1c010*/  HGMMA.64x128x16.F32 R24, R204, gdesc[UR4].tnspB, R24, gsb0 ;  /* 0x41e00004cc187df0 */ /* 0x000fe20008000818 */
[----:B------:R-:W-:Y:S01]  /*1c020*/  R2UR UR6, R12 ;  /* 0x000000000c0672ca */ /* 0x000fe200000e0000 */
[----:B------:R-:W-:Y:S01]  /*1c030*/  FFMA.FTZ R12, R117, R88, -R169 ;  /* 0x00000058750c7223 */ /* 0x000fe200000108a9 */
[----:B------:R-:W-:Y:S08]  /*1c040*/  MUFU.EX2 R200, R200 ;  /* 0x000000c800c87308 */ /* 0x000ff00000000800 */
[----:B------:R-:W-:Y:S08]  /*1c050*/  MUFU.EX2 R120, R120 ;  /* 0x0000007800787308 */ /* 0x000ff00000000800 */
[----:B------:R-:W-:Y:S08]  /*1c060*/  MUFU.EX2 R202, R202 ;  /* 0x000000ca00ca7308 */ /* 0x000ff00000000800 */
[----:B------:R-:W-:Y:S08]  /*1c070*/  MUFU.EX2 R121, R121 ;  /* 0x0000007900797308 */ /* 0x000ff00000000800 */
[----:B------:R-:W-:Y:S01]  /*1c080*/  MUFU.EX2 R12, R12 ;  /* 0x0000000c000c7308 */ /* 0x000fe20000000800 */
[----:B------:R-:W-:-:S02]  /*1c090*/  WARPGROUP.DEPBAR.LE gsb0, 0x0 ;  /* 0x00008000000079c5 */ /* 0x000fc40000010000 */
[-CC-:B------:R-:W-:Y:S01]  /*1c0a0*/  FFMA.FTZ R204, R112, R88.reuse, -R169.reuse ;  /* 0x0000005870cc7223 */ /* 0x180fe200000108a9 */
[-CC-:B------:R-:W-:Y:S01]  /*1c0b0*/  FFMA.FTZ R112, R113, R88.reuse, -R169.reuse ;  /* 0x0000005871707223 */ /* 0x180fe200000108a9 */
[----:B------:R-:W-:Y:S01]  /*1c0c0*/  FMNMX.FTZ R113, R90, R13, !PT ;  /* 0x0000000d5a717209 */ /* 0x000fe20007810000 */
[----:B------:R-:W-:Y:S01]  /*1c0d0*/  IMAD.MOV.U32 R13, RZ, RZ, 0x40000040 ;  /* 0x40000040ff0d7424 */ /* 0x000fe200078e00ff */
[----:B------:R-:W-:Y:S01]  /*1c0e0*/  WARPGROUP.ARRIVE ;  /* 0x00000000000079c5 */ /* 0x000fe20000000000 */
[-CC-:B------:R-:W-:Y:S01]  /*1c0f0*/  FFMA.FTZ R206, R116, R88.reuse, -R169.reuse ;  /* 0x0000005874ce7223 */ /* 0x180fe200000108a9 */
[----:B-1----:R-:W-:Y:S01]  /*1c100*/  FMNMX.FTZ R113, R91, R113, !PT ;  /* 0x000000715b717209 */ /* 0x002fe20007810000 */
[----:B------:R-:W-:Y:S01]  /*1c110*/  MUFU.EX2 R204, R204 ;  /* 0x000000cc00cc7308 */ /* 0x000fe20000000800 */
[----:B------:R-:W-:Y:S01]  /*1c120*/  R2UR UR7, R13 ;  /* 0x000000000d0772ca */ /* 0x000fe200000e0000 */
[-CC-:B------:R-:W-:Y:S01]  /*1c130*/  FFMA.FTZ R13, R96, R88.reuse, -R169.reuse ;  /* 0x00000058600d7223 */ /* 0x180fe200000108a9 */
[----:B------:R-:W-:Y:S01]  /*1c140*/  FMNMX.FTZ R113, R94, R113, !PT ;  /* 0x000000715e717209 */ /* 0x000fe20007810000 */
[-CC-:B------:R-:W-:Y:S01]  /*1c150*/  FFMA.FTZ R96, R97, R88.reuse, -R169.reuse ;  /* 0x0000005861607223 */ /* 0x180fe200000108a9 */
[-CC-:B------:R-:W-:Y:S01]  /*1c160*/  FFMA.FTZ R97, R100, R88.reuse, -R169.reuse ;  /* 0x0000005864617223 */ /* 0x180fe200000108a9 */
[-CC-:B------:R-:W-:Y:S01]  /*1c170*/  FFMA.FTZ R100, R101, R88.reuse, -R169.reuse ;  /* 0x0000005865647223 */ /* 0x180fe200000108a9 */
[----:B------:R-:W-:Y:S01]  /*1c180*/  FMNMX.FTZ R113, R95, R113, !PT ;  /* 0x000000715f717209 */ /* 0x000fe20007810000 */
[----:B------:R-:W-:Y:S01]  /*1c190*/  MUFU.EX2 R112, R112 ;  /* 0x0000007000707308 */ /* 0x000fe20000000800 */
[----:B------:R-:W-:-:S03]  /*1c1a0*/  FFMA.FTZ R101, R167, R88, -R169 ;  /* 0x00000058a7657223 */ /* 0x000fc600000108a9 */
[----:B------:R-:W0:Y:S02]  /*1c1b0*/  SHFL.BFLY PT, R116, R113, 0x2, 0x1f ;  /* 0x0c401f0071747f89 */ /* 0x000e2400000e0000 */
[----:B------:R-:W-:Y:S02]  /*1c1c0*/  HGMMA.64x128x16.F32 R24, R208, gdesc[UR4].tnspB, R24, gsb0 ;  /* 0x41e00004d0187df0 */ /* 0x000fe40008000818 */
[----:B------:R-:W-:Y:S08]  /*1c1d0*/  MUFU.EX2 R206, R206 ;  /* 0x000000ce00ce7308 */ /* 0x000ff00000000800 */
[----:B------:R-:W-:Y:S08]  /*1c1e0*/  MUFU.EX2 R13, R13 ;  /* 0x0000000d000d7308 */ /* 0x000ff00000000800 */
[----:B------:R-:W-:Y:S01]  /*1c1f0*/  MUFU.EX2 R96, R96 ;  /* 0x0000006000607308 */ /* 0x000fe20000000800 */
[----:B0-----:R-:W-:Y:S01]  /*1c200*/  FMNMX.FTZ R113, R113, R116, !PT ;  /* 0x0000007471717209 */ /* 0x001fe20007810000 */
[----:B------:R-:W-:-:S06]  /*1c210*/  FFMA.FTZ R116, R92, R88, -R169 ;  /* 0x000000585c747223 */ /* 0x000fcc00000108a9 */
[----:B------:R-:W-:Y:S08]  /*1c220*/  MUFU.EX2 R97, R97 ;  /* 0x0000006100617308 */ /* 0x000ff00000000800 */
[----:B------:R-:W-:Y:S08]  /*1c230*/  MUFU.EX2 R100, R100 ;  /* 0x0000006400647308 */ /* 0x000ff00000000800 */
[----:B------:R-:W-:Y:S01]  /*1c240*/  MUFU.EX2 R101, R101 ;  /* 0x0000006500657308 */ /* 0x000fe20000000800 */
[----:B------:R-:W-:-:S02]  /*1c250*/  WARPGROUP.DEPBAR.LE gsb0, 0x0 ;  /* 0x00008000000079c5 */ /* 0x000fc40000010000 */
[-CC-:B------:R-:W-:Y:S01]  /*1c260*/  FFMA.FTZ R208, R104, R88.reuse, -R169.reuse ;  /* 0x0000005868d07223 */ /* 0x180fe200000108a9 */
[-CC-:B------:R-:W-:Y:S01]  /*1c270*/  FFMA.FTZ R104, R105, R88.reuse, -R169.reuse ;  /* 0x0000005869687223 */ /* 0x180fe200000108a9 */
[-CC-:B------:R-:W-:Y:S01]  /*1c280*/  FFMA.FTZ R105, R109, R88.reuse, -R169.reuse ;  /* 0x000000586d697223 */ /* 0x180fe200000108a9 */
[----:B------:R-:W-:Y:S01]  /*1c290*/  WARPGROUP.ARRIVE ;  /* 0x00000000000079c5 */ /* 0x000fe20000000000 */
[----:B------:R-:W0:Y:S01]  /*1c2a0*/  SHFL.BFLY PT, R109, R113, 0x1, 0x1f ;  /* 0x0c201f00716d7f89 */ /* 0x000e2200000e0000 */
[-CC-:B------:R-:W-:Y:S01]  /*1c2b0*/  FFMA.FTZ R210, R108, R88.reuse, -R169.reuse ;  /* 0x000000586cd27223 */ /* 0x180fe200000108a9 */
[----:B------:R-:W-:Y:S01]  /*1c2c0*/  MUFU.EX2 R208, R208 ;  /* 0x000000d000d07308 */ /* 0x000fe20000000800 */
[----:B------:R-:W-:-:S07]  /*1c2d0*/  FFMA.FTZ R108, R168, R88, -R169 ;  /* 0x00000058a86c7223 */ /* 0x000fce00000108a9 */
[----:B------:R-:W-:Y:S08]  /*1c2e0*/  MUFU.EX2 R104, R104 ;  /* 0x0000006800687308 */ /* 0x000ff00000000800 */
[----:B------:R-:W-:Y:S01]  /*1c2f0*/  MUFU.EX2 R210, R210 ;  /* 0x000000d200d27308 */ /* 0x000fe20000000800 */
[----:B0-----:R-:W-:-:S07]  /*1c300*/  FMNMX.FTZ R92, R113, R109, !PT ;  /* 0x0000006d715c7209 */ /* 0x001fce0007810000 */
[----:B------:R-:W-:Y:S01]  /*1c310*/  MUFU.EX2 R109, R116 ;  /* 0x00000074006d7308 */ /* 0x000fe20000000800 */
[----:B------:R-:W-:-:S07]  /*1c320*/  FADD.FTZ R113, -R92, R4 ;  /* 0x000000045c717221 */ /* 0x000fce0000010100 */
[----:B------:R0:W-:Y:S08]  /*1c330*/  MUFU.EX2 R4, R93 ;  /* 0x0000005d00047308 */ /* 0x0001f00000000800 */
[----:B------:R-:W-:Y:S01]  /*1c340*/  MUFU.EX2 R105, R105 ;  /* 0x0000006900697308 */ /* 0x000fe20000000800 */
[-C--:B0-----:R-:W-:Y:S01]  /*1c350*/  FMUL.FTZ R93, R113, R88.reuse ;  /* 0x00000058715d7220 */ /* 0x081fe20000410000 */
[----:B------:R-:W-:-:S04]  /*1c360*/  FMUL.FTZ R113, R92, R88 ;  /* 0x000000585c717220 */ /* 0x000fc80000410000 */
[-CC-:B------:R-:W-:Y:S01]  /*1c370*/  FFMA.FTZ R177, R10, R88.reuse, -R113.reuse ;  /* 0x000000580ab17223 */ /* 0x180fe20000010871 */
[-CC-:B------:R-:W-:Y:S01]  /*1c380*/  FFMA.FTZ R116, R11, R88.reuse, -R113.reuse ;  /* 0x000000580b747223 */ /* 0x180fe20000010871 */
[----:B------:R-:W-:Y:S01]  /*1c390*/  VIADD R10, R8, 0x480 ;  /* 0x00000480080a7836 */ /* 0x000fe20000000000 */
[----:B------:R-:W-:Y:S01]  /*1c3a0*/  MOV R11, 0x40000040 ;  /* 0x40000040000b7802 */ /* 0x000fe20000000f00 */
[----:B------:R-:W-:Y:S01]  /*1c3b0*/  FFMA.FTZ R199, R134, R88, -R113 ;  /* 0x0000005886c77223 */ /* 0x000fe20000010871 */
[----:B------:R-:W-:Y:S01]  /*1c3c0*/  MUFU.EX2 R93, R93 ;  /* 0x0000005d005d7308 */ /* 0x000fe20000000800 */
[----:B------:R-:W2:Y:S01]  /*1c3d0*/  LDL R134, [R1+0x4] ;  /* 0x0000040001867983 */ /* 0x000ea20000100800 */
[----:B------:R-:W-:Y:S01]  /*1c3e0*/  R2UR UR6, R10 ;  /* 0x000000000a0672ca */ /* 0x000fe200000e0000 */
[----:B------:R-:W-:Y:S01]  /*1c3f0*/  VIADD R10, R8, 0x500 ;  /* 0x00000500080a7836 */ /* 0x000fe20000000000 */
[----:B------:R-:W-:Y:S01]  /*1c400*/  R2UR UR7, R11 ;  /* 0x000000000b0772ca */ /* 0x000fe200000e0000 */
[----:B------:R-:W-:-:S02]  /*1c410*/  IMAD.MOV.U32 R11, RZ, RZ, 0x40000040 ;  /* 0x40000040ff0b7424 */ /* 0x000fc400078e00ff */
        /* <DEDUP_REMOVED lines=11> */
[----:B------:R-:W-:Y:S01]  /*1c4d0*/  HGMMA.64x128x16.F32 R24, R212, gdesc[UR4].tnspB, R24, gsb0 ;  /* 0x41e00004d4187df0 */ /* 0x000fe20008000818 */
[----:B------:R-:W-:Y:S01]  /*1c4e0*/  R2UR UR6, R10 ;  /* 0x000000000a0672ca */ /* 0x000fe200000e0000 */
[-CC-:B------:R-:W-:Y:S01]  /*1c4f0*/  FFMA.FTZ R185, R154, R88.reuse, -R113.reuse ;  /* 0x000000589ab97223 */ /* 0x180fe20000010871 */
[----:B------:R-:W-:Y:S01]  /*1c500*/  R2UR UR7, R11 ;  /* 0x000000000b0772ca */ /* 0x000fe200000e0000 */
[-CC-:B------:R-:W-:Y:S01]  /*1c510*/  FFMA.FTZ R197, R130, R88.reuse, -R113.reuse ;  /* 0x0000005882c57223 */ /* 0x180fe20000010871 */
[-CC-:B------:R-:W-:Y:S01]  /*1c520*/  FFMA.FTZ R117, R155, R88.reuse, -R113.reuse ;  /* 0x000000589b757223 */ /* 0x180fe20000010871 */
[----:B------:R-:W-:Y:S01]  /*1c530*/  FFMA.FTZ R187, R158, R88, -R113 ;  /* 0x000000589ebb7223 */ /* 0x000fe20000010871 */
[----:B------:R-:W3:Y:S01]  /*1c540*/  MUFU.EX2 R179, R179 ;  /* 0x000000b300b37308 */ /* 0x000ee20000000800 */
[----:B------:R-:W-:Y:S01]  /*1c550*/  FFMA.FTZ R131, R5, R14, R176 ;  /* 0x0000000e05837223 */ /* 0x000fe200000100b0 */
[----:B0-----:R-:W-:Y:S01]  /*1c560*/  FFMA.FTZ R139, R93, R0, R177 ;  /* 0x000000005d8b7223 */ /* 0x001fe200000100b1 */
[--C-:B------:R-:W-:Y:S01]  /*1c570*/  @!P1 IMAD R10, R222, 0x8, R2.reuse ;  /* 0x00000008de0a9824 */ /* 0x100fe200078e0202 */
[----:B------:R-:W-:Y:S01]  /*1c580*/  IADD3 R11, -R224, 0xb, RZ ;  /* 0x0000000be00b7810 */ /* 0x000fe20007ffe1ff */
[-CC-:B------:R-:W-:Y:S01]  /*1c590*/  FFMA.FTZ R124, R159, R88.reuse, -R113.reuse ;  /* 0x000000589f7c7223 */ /* 0x180fe20000010871 */
[-CC-:B------:R-:W-:Y:S01]  /*1c5a0*/  FFMA.FTZ R189, R146, R88.reuse, -R113.reuse ;  /* 0x0000005892bd7223 */ /* 0x180fe20000010871 */
[----:B------:R-:W-:Y:S01]  /*1c5b0*/  FFMA.FTZ R205, R114, R88, -R113 ;  /* 0x0000005872cd7223 */ /* 0x000fe20000010871 */
[----:B------:R-:W0:Y:S01]  /*1c5c0*/  MUFU.EX2 R15, R15 ;  /* 0x0000000f000f7308 */ /* 0x000e220000000800 */
[----:B------:R-:W-:Y:S01]  /*1c5d0*/  FADD.FTZ R131, R6, R131 ;  /* 0x0000008306837221 */ /* 0x000fe20000010000 */
[----:B------:R-:W-:-:S02]  /*1c5e0*/  @!P1 IMAD R0, R7, 0x8, R2 ;  /* 0x0000000807009824 */ /* 0x000fc400078e0202 */
[----:B-1----:R-:W-:Y:S01]  /*1c5f0*/  FADD.FTZ R14, R116, R139 ;  /* 0x0000008b740e7221 */ /* 0x002fe20000010000 */
[----:B------:R-:W-:Y:S01]  /*1c600*/  @!P1 IADD3 R10, R10, 0x34840, RZ ;  /* 0x000348400a0a9810 */ /* 0x000fe20007ffe0ff */
[-CC-:B------:R-:W-:Y:S01]  /*1c610*/  FFMA.FTZ R140, R147, R88.reuse, -R113.reuse ;  /* 0x00000058938c7223 */ /* 0x180fe20000010871 */
[-CC-:B------:R-:W-:Y:S01]  /*1c620*/  FFMA.FTZ R207, R118, R88.reuse, -R113.reuse ;  /* 0x0000005876cf7223 */ /* 0x180fe20000010871 */
[-C--:B------:R-:W-:Y:S01]  /*1c630*/  FFMA.FTZ R191, R150, R88.reuse, -R113 ;  /* 0x0000005896bf7223 */ /* 0x080fe20000010871 */
[----:B------:R-:W1:Y:S01]  /*1c640*/  MUFU.EX2 R181, R181 ;  /* 0x000000b500b57308 */ /* 0x000e620000000800 */
[----:B------:R-:W-:Y:S01]  /*1c650*/  FADD.FTZ R122, R178, R131 ;  /* 0x00000083b27a7221 */ /* 0x000fe20000010000 */
[----:B------:R-:W-:Y:S02]  /*1c660*/  @!P1 VIADD R0, R0, 0x34860 ;  /* 0x0003486000009836 */ /* 0x000fe40000000000 */
[----:B---3--:R-:W-:Y:S01]  /*1c670*/  FADD.FTZ R14, R179, R14 ;  /* 0x0000000eb30e7221 */ /* 0x008fe20000010000 */
[-CC-:B------:R-:W-:Y:S01]  /*1c680*/  FFMA.FTZ R125, R151, R88.reuse, -R113.reuse ;  /* 0x00000058977d7223 */ /* 0x180fe20000010871 */
[-CC-:B------:R-:W-:Y:S01]  /*1c690*/  FFMA.FTZ R193, R138, R88.reuse, -R113.reuse ;  /* 0x000000588ac17223 */ /* 0x180fe20000010871 */
[-CC-:B------:R-:W-:Y:S01]  /*1c6a0*/  FFMA.FTZ R209, R106, R88.reuse, -R113.reuse ;  /* 0x000000586ad17223 */ /* 0x180fe20000010871 */
[-CC-:B------:R-:W-:Y:S01]  /*1c6b0*/  FFMA.FTZ R195, R142, R88.reuse, -R113.reuse ;  /* 0x000000588ec37223 */ /* 0x180fe20000010871 */
[----:B------:R-:W3:Y:S01]  /*1c6c0*/  MUFU.EX2 R20, R20 ;  /* 0x0000001400147308 */ /* 0x000ee20000000800 */
[----:B------:R-:W-:Y:S01]  /*1c6d0*/  @!P1 PRMT R130, RZ, 0x654, R10 ;  /* 0x00000654ff829816 */ /* 0x000fe2000000000a */
[-CC-:B------:R-:W-:Y:S01]  /*1c6e0*/  FFMA.FTZ R133, R143, R88.reuse, -R113.reuse ;  /* 0x000000588f857223 */ /* 0x180fe20000010871 */
[-CC-:B------:R-:W-:Y:S01]  /*1c6f0*/  FFMA.FTZ R211, R110, R88.reuse, -R113.reuse ;  /* 0x000000586ed37223 */ /* 0x180fe20000010871 */
[----:B------:R-:W-:-:S04]  /*1c700*/  FFMA.FTZ R135, R135, R88, -R113 ;  /* 0x0000005887877223 */ /* 0x000fc80000010871 */
[----:B------:R-:W4:Y:S08]  /*1c710*/  MUFU.EX2 R183, R183 ;  /* 0x000000b700b77308 */ /* 0x000f300000000800 */
[----:B------:R-:W5:Y:S08]  /*1c720*/  MUFU.EX2 R141, R141 ;  /* 0x0000008d008d7308 */ /* 0x000f700000000800 */
        /* <DEDUP_REMOVED lines=15> */
[----:B------:R-:W-:Y:S01]  /*1c820*/  MUFU.EX2 R108, R108 ;  /* 0x0000006c006c7308 */ /* 0x000fe20000000800 */
[----:B------:R-:W-:-:S02]  /*1c830*/  WARPGROUP.DEPBAR.LE gsb0, 0x0 ;  /* 0x00008000000079c5 */ /* 0x000fc40000010000 */
[----:B------:R-:W-:Y:S01]  /*1c840*/  WARPGROUP.ARRIVE ;  /* 0x00000000000079c5 */ /* 0x000fe20000000000 */
[----:B------:R-:W-:-:S04]  /*1c850*/  @!P1 PRMT R7, RZ, 0x654, R0 ;  /* 0x00000654ff079816 */ /* 0x000fc80000000000 */
[----:B------:R-:W5:Y:S01]  /*1c860*/  MUFU.EX2 R185, R185 ;  /* 0x000000b900b97308 */ /* 0x000f620000000800 */
[----:B------:R-:W-:Y:S07]  /*1c870*/  HGMMA.64x128x16.F32 R24, R216, gdesc[UR4].tnspB, R24, gsb0 ;  /* 0x41e00004d8187df0 */ /* 0x000fee0008000818 */
        /* <DEDUP_REMOVED lines=9> */
[----:B------:R-:W5:Y:S01]  /*1c910*/  MUFU.EX2 R133, R133 ;  /* 0x0000008500857308 */ /* 0x000f620000000800 */
[----:B------:R-:W-:-:S07]  /*1c920*/  F2FP.F16.F32.PACK_AB R176, R6, R176 ;  /* 0x000000b006b0723e */ /* 0x000fce00000000ff */
[----:B------:R-:W5:Y:S01]  /*1c930*/  MUFU.EX2 R197, R197 ;  /* 0x000000c500c57308 */ /* 0x000f620000000800 */
[----:B------:R-:W-:Y:S02]  /*1c940*/  WARPGROUP.DEPBAR.LE gsb0, 0x0 ;  /* 0x00008000000079c5 */ /* 0x000fe40000010000 */
[----:B------:R0:W-:Y:S06]  /*1c950*/  BAR.ARV R11, 0x100 ;  /* 0x0004000b0000751d */ /* 0x0001ec0000002000 */
[----:B------:R-:W-:Y:S01]  /*1c960*/  @!P1 SYNCS.ARRIVE.TRANS64.RED.A1T0 RZ, [R130+URZ], RZ ;  /* 0x000000ff82ff99a7 */ /* 0x000fe2000810043f */
[----:B0-----:R-:W-:Y:S01]  /*1c970*/  FADD.FTZ R11, R9, R122 ;  /* 0x0000007a090b7221 */ /* 0x001fe20000010000 */
[----:B------:R-:W-:-:S03]  /*1c980*/  FADD.FTZ R122, R15, R14 ;  /* 0x0000000e0f7a7221 */ /* 0x000fc60000010000 */
[----:B------:R-:W-:Y:S01]  /*1c990*/  FADD.FTZ R14, R180, R11 ;  /* 0x0000000bb40e7221 */ /* 0x000fe20000010000 */
[----:B-1----:R-:W-:Y:S01]  /*1c9a0*/  FADD.FTZ R11, R181, R122 ;  /* 0x0000007ab50b7221 */ /* 0x002fe20000010000 */
[----:B------:R0:W-:Y:S02]  /*1c9b0*/  @!P1 SYNCS.ARRIVE.TRANS64.RED.A1T0 RZ, [R7+URZ], RZ ;  /* 0x000000ff07ff99a7 */ /* 0x0001e4000810043f */
[----:B0-----:R-:W-:Y:S01]  /*1c9c0*/  FFMA.FTZ R7, R127, R88, -R113 ;  /* 0x000000587f077223 */ /* 0x001fe20000010871 */
[----:B------:R-:W-:Y:S01]  /*1c9d0*/  FADD.FTZ R127, R21, R14 ;  /* 0x0000000e157f7221 */ /* 0x000fe20000010000 */
[----:B---3--:R-:W-:-:S03]  /*1c9e0*/  FADD.FTZ R14, R20, R11 ;  /* 0x0000000b140e7221 */ /* 0x008fc60000010000 */
[----:B------:R-:W-:Y:S01]  /*1c9f0*/  FADD.FTZ R127, R182, R127 ;  /* 0x0000007fb67f7221 */ /* 0x000fe20000010000 */
[----:B----4-:R-:W-:-:S03]  /*1ca00*/  FADD.FTZ R14, R183, R14 ;  /* 0x0000000eb70e7221 */ /* 0x010fc60000010000 */
[----:B------:R-:W-:Y:S01]  /*1ca10*/  FADD.FTZ R127, R160, R127 ;  /* 0x0000007fa07f7221 */ /* 0x000fe20000010000 */
[----:B-----5:R-:W-:-:S03]  /*1ca20*/  FADD.FTZ R114, R141, R14 ;  /* 0x0000000e8d727221 */ /* 0x020fc60000010000 */
[----:B------:R-:W-:Y:S01]  /*1ca30*/  FADD.FTZ R118, R184, R127 ;  /* 0x0000007fb8767221 */ /* 0x000fe20000010000 */
[----:B------:R-:W-:Y:S01]  /*1ca40*/  FADD.FTZ R114, R185, R114 ;  /* 0x00000072b9727221 */ /* 0x000fe20000010000 */
[-CC-:B------:R-:W-:Y:S02]  /*1ca50*/  FFMA.FTZ R11, R115, R88.reuse, -R113.reuse ;  /* 0x00000058730b7223 */ /* 0x180fe40000010871 */
[----:B------:R-:W-:Y:S01]  /*1ca60*/  FADD.FTZ R115, R153, R118 ;  /* 0x0000007699737221 */ /* 0x000fe20000010000 */
[----:B------:R-:W-:Y:S01]  /*1ca70*/  FADD.FTZ R114, R117, R114 ;  /* 0x0000007275727221 */ /* 0x000fe20000010000 */
[----:B------:R-:W-:Y:S02]  /*1ca80*/  FFMA.FTZ R14, R119, R88, -R113 ;  /* 0x00000058770e7223 */ /* 0x000fe40000010871 */
[----:B------:R-:W-:Y:S01]  /*1ca90*/  FADD.FTZ R115, R186, R115 ;  /* 0x00000073ba737221 */ /* 0x000fe20000010000 */
[----:B------:R-:W-:-:S03]  /*1caa0*/  FADD.FTZ R119, R187, R114 ;  /* 0x00000072bb777221 */ /* 0x000fc60000010000 */
        /* <DEDUP_REMOVED lines=15> */
[----:B------:R-:W-:Y:S01]  /*1cba0*/  FADD.FTZ R110, R195, R6 ;  /* 0x00000006c36e7221 */ /* 0x000fe20000010000 */
[----:B------:R-:W-:Y:S01]  /*1cbb0*/  F2FP.F16.F32.PACK_AB R178, R9, R178 ;  /* 0x000000b209b2723e */ /* 0x000fe200000000ff */
[----:B------:R-:W0:Y:S01]  /*1cbc0*/  MUFU.EX2 R10, R135 ;  /* 0x00000087000a7308 */ /* 0x000e220000000800 */
[----:B------:R-:W-:Y:S01]  /*1cbd0*/  FADD.FTZ R9, R137, R106 ;  /* 0x0000006a89097221 */ /* 0x000fe20000010000 */
[----:B------:R-:W-:Y:S01]  /*1cbe0*/  FADD.FTZ R110, R133, R110 ;  /* 0x0000006e856e7221 */ /* 0x000fe20000010000 */
[----:B------:R-:W-:Y:S02]  /*1cbf0*/  F2FP.F16.F32.PACK_AB R181, R20, R181 ;  /* 0x000000b514b5723e */ /* 0x000fe400000000ff */
[----:B------:R-:W-:Y:S01]  /*1cc00*/  FADD.FTZ R20, R196, R9 ;  /* 0x00000009c4147221 */ /* 0x000fe20000010000 */
[----:B------:R-:W-:Y:S02]  /*1cc10*/  FADD.FTZ R9, R197, R110 ;  /* 0x0000006ec5097221 */ /* 0x000fe40000010000 */
[----:B------:R-:W1:Y:S01]  /*1cc20*/  MUFU.EX2 R201, R201 ;  /* 0x000000c900c97308 */ /* 0x000e620000000800 */
[----:B------:R-:W-:Y:S01]  /*1cc30*/  F2FP.F16.F32.PACK_AB R179, R15, R179 ;  /* 0x000000b30fb3723e */ /* 0x000fe200000000ff */
[----:B------:R-:W-:Y:S01]  /*1cc40*/  FADD.FTZ R15, R129, R20 ;  /* 0x00000014810f7221 */ /* 0x000fe20000010000 */
[----:B------:R-:W-:-:S05]  /*1cc50*/  FADD.FTZ R20, R8, R9 ;  /* 0x0000000908147221 */ /* 0x000fca0000010000 */
[----:B------:R-:W3:Y:S01]  /*1cc60*/  MUFU.EX2 R0, R123 ;  /* 0x0000007b00007308 */ /* 0x000ee20000000800 */
[----:B------:R-:W-:Y:S01]  /*1cc70*/  FADD.FTZ R15, R198, R15 ;  /* 0x0000000fc60f7221 */ /* 0x000fe20000010000 */
[----:B------:R-:W-:-:S06]  /*1cc80*/  FADD.FTZ R9, R199, R20 ;  /* 0x00000014c7097221 */ /* 0x000fcc0000010000 */
[----:B------:R-:W4:Y:S01]  /*1cc90*/  MUFU.EX2 R203, R203 ;  /* 0x000000cb00cb7308 */ /* 0x000f220000000800 */
[----:B------:R-:W-:Y:S01]  /*1cca0*/  FADD.FTZ R15, R128, R15 ;  /* 0x0000000f800f7221 */ /* 0x000fe20000010000 */
[----:B0-----:R-:W-:-:S06]  /*1ccb0*/  FADD.FTZ R20, R10, R9 ;  /* 0x000000090a147221 */ /* 0x001fcc0000010000 */
[----:B------:R-:W0:Y:S01]  /*1ccc0*/  MUFU.EX2 R7, R7 ;  /* 0x0000000700077308 */ /* 0x000e220000000800 */
[----:B------:R-:W-:Y:S01]  /*1ccd0*/  FADD.FTZ R15, R200, R15 ;  /* 0x0000000fc80f7221 */ /* 0x000fe20000010000 */
[----:B-1----:R-:W-:-:S06]  /*1cce0*/  FADD.FTZ R9, R201, R20 ;  /* 0x00000014c9097221 */ /* 0x002fcc0000010000 */
[----:B------:R-:W1:Y:S01]  /*1ccf0*/  MUFU.EX2 R205, R205 ;  /* 0x000000cd00cd7308 */ /* 0x000e620000000800 */
[----:B------:R-:W-:Y:S01]  /*1cd00*/  FADD.FTZ R15, R120, R15 ;  /* 0x0000000f780f7221 */ /* 0x000fe20000010000 */
[----:B---3--:R-:W-:-:S06]  /*1cd10*/  FADD.FTZ R20, R0, R9 ;  /* 0x0000000900147221 */ /* 0x008fcc0000010000 */
[----:B------:R-:W3:Y:S01]  /*1cd20*/  MUFU.EX2 R11, R11 ;  /* 0x0000000b000b7308 */ /* 0x000ee20000000800 */
[----:B------:R-:W-:Y:S01]  /*1cd30*/  FADD.FTZ R106, R202, R15 ;  /* 0x0000000fca6a7221 */ /* 0x000fe20000010000 */
[----:B----4-:R-:W-:-:S06]  /*1cd40*/  FADD.FTZ R20, R203, R20 ;  /* 0x00000014cb147221 */ /* 0x010fcc0000010000 */
        /* <DEDUP_REMOVED lines=11> */
[----:B----4-:R-:W-:Y:S01]  /*1ce00*/  FADD.FTZ R15, R207, R20 ;  /* 0x00000014cf0f7221 */ /* 0x010fe20000010000 */
[----:B------:R-:W-:-:S05]  /*1ce10*/  F2FP.F16.F32.PACK_AB R197, R8, R197 ;  /* 0x000000c508c5723e */ /* 0x000fca00000000ff */
[----:B------:R-:W4:Y:S01]  /*1ce20*/  MUFU.EX2 R211, R211 ;  /* 0x000000d300d37308 */ /* 0x000f220000000800 */
[----:B------:R-:W-:Y:S01]  /*1ce30*/  FADD.FTZ R9, R12, R9 ;  /* 0x000000090c097221 */ /* 0x000fe20000010000 */
[----:B0-----:R-:W-:-:S06]  /*1ce40*/  FADD.FTZ R8, R14, R15 ;  /* 0x0000000f0e087221 */ /* 0x001fcc0000010000 */
[----:B------:R-:W0:Y:S01]  /*1ce50*/  MUFU.EX2 R111, R111 ;  /* 0x0000006f006f7308 */ /* 0x000e220000000800 */
[----:B------:R-:W-:Y:S01]  /*1ce60*/  FADD.FTZ R9, R208, R9 ;  /* 0x00000009d0097221 */ /* 0x000fe20000010000 */
[----:B-1----:R-:W-:Y:S01]  /*1ce70*/  FADD.FTZ R15, R209, R8 ;  /* 0x00000008d10f7221 */ /* 0x002fe20000010000 */
[----:B------:R-:W-:-:S05]  /*1ce80*/  F2FP.F16.F32.PACK_AB R201, R0, R201 ;  /* 0x000000c900c9723e */ /* 0x000fca00000000ff */
        /* <DEDUP_REMOVED lines=22> */
[----:B0-----:R-:W-:Y:S01]  /*1cff0*/  FADD.FTZ R7, R103, R0 ;  /* 0x0000000067077221 */ /* 0x001fe20000010000 */
[----:B--2---:R-:W-:-:S05]  /*1d000*/  ISETP.GT.AND P2, PT, R3, R134, PT ;  /* 0x000000860300720c */ /* 0x004fca0003f44270 */
[----:B------:R-:W0:Y:S01]  /*1d010*/  MUFU.EX2 R95, R95 ;  /* 0x0000005f005f7308 */ /* 0x000e220000000800 */
[----:B------:R-:W-:Y:S01]  /*1d020*/  FADD.FTZ R9, R101, R6 ;  /* 0x0000000665097221 */ /* 0x000fe20000010000 */
[----:B-1----:R-:W-:-:S03]  /*1d030*/  FADD.FTZ R7, R90, R7 ;  /* 0x000000075a077221 */ /* 0x002fc60000010000 */
[----:B------:R-:W-:Y:S01]  /*1d040*/  FADD.FTZ R0, R108, R9 ;  /* 0x000000096c007221 */ /* 0x000fe20000010000 */
[----:B---3--:R-:W-:-:S03]  /*1d050*/  FADD.FTZ R7, R91, R7 ;  /* 0x000000075b077221 */ /* 0x008fc60000010000 */
[----:B------:R-:W-:Y:S01]  /*1d060*/  FADD.FTZ R9, R109, R0 ;  /* 0x000000006d097221 */ /* 0x000fe20000010000 */
[----:B----4-:R-:W-:Y:S01]  /*1d070*/  FADD.FTZ R7, R94, R7 ;  /* 0x000000075e077221 */ /* 0x010fe20000010000 */
[----:B------:R-:W-:Y:S01]  /*1d080*/  F2FP.F16.F32.PACK_AB R207, R14, R207 ;  /* 0x000000cf0ecf723e */ /* 0x000fe200000000ff */
[----:B------:R-:W-:Y:S01]  /*1d090*/  FMUL.FTZ R24, R24, R5 ;  /* 0x0000000518187220 */ /* 0x000fe20000410000 */
[C---:B------:R-:W-:Y:S01]  /*1d0a0*/  FADD.FTZ R14, R4.reuse, R9 ;  /* 0x00000009040e7221 */ /* 0x040fe20000010000 */
[----:B------:R-:W-:Y:S01]  /*1d0b0*/  F2FP.F16.F32.PACK_AB R218, R4, R109 ;  /* 0x0000006d04da723e */ /* 0x000fe200000000ff */
[-C--:B------:R-:W-:Y:S01]  /*1d0c0*/  FMUL.FTZ R25, R25, R5.reuse ;  /* 0x0000000519197220 */ /* 0x080fe20000410000 */
[-C--:B------:R-:W-:Y:S01]  /*1d0d0*/  FMUL.FTZ R28, R28, R5.reuse ;  /* 0x000000051c1c7220 */ /* 0x080fe20000410000 */
[----:B0-----:R-:W-:Y:S01]  /*1d0e0*/  FADD.FTZ R0, R95, R7 ;  /* 0x000000075f007221 */ /* 0x001fe20000010000 */
        /* <DEDUP_REMOVED lines=29> */
[----:B------:R-:W-:Y:S01]  /*1d2c0*/  F2FP.F16.F32.PACK_AB R177, R116, R177 ;  /* 0x000000b174b1723e */ /* 0x000fe200000000ff */
[----:B------:R-:W-:Y:S01]  /*1d2d0*/  VIADD R3, R3, 0xffffffff ;  /* 0xffffffff03037836 */ /* 0x000fe20000000000 */
[----:B------:R-:W-:Y:S01]  /*1d2e0*/  F2FP.F16.F32.PACK_AB R180, R21, R180 ;  /* 0x000000b415b4723e */ /* 0x000fe200000000ff */
[-C--:B------:R-:W-:Y:S01]  /*1d2f0*/  FMUL.FTZ R26, R26, R93.reuse ;  /* 0x0000005d1a1a7220 */ /* 0x080fe20000410000 */
[----:B------:R-:W-:Y:S01]  /*1d300*/  F2FP.F16.F32.PACK_AB R182, R160, R182 ;  /* 0x000000b6a0b6723e */ /* 0x000fe200000000ff */
[----:B------:R-:W-:Y:S01]  /*1d310*/  FMUL.FTZ R27, R27, R93 ;  /* 0x0000005d1b1b7220 */ /* 0x000fe20000410000 */
        /* <DEDUP_REMOVED lines=61> */
[----:B------:R-:W-:Y:S01]  /*1d6f0*/  IMAD.MOV.U32 R7, RZ, RZ, R222 ;  /* 0x000000ffff077224 */ /* 0x000fe200078e00de */
[----:B------:R-:W-:Y:S01]  /*1d700*/  MOV R6, R229 ;  /* 0x000000e500067202 */ /* 0x000fe20000000f00 */
[----:B------:R-:W-:-:S02]  /*1d710*/  IMAD.MOV.U32 R4, RZ, RZ, R92 ;  /* 0x000000ffff047224 */ /* 0x000fc400078e005c */
[----:B------:R-:W-:Y:S01]  /*1d720*/  IMAD.MOV.U32 R5, RZ, RZ, R89 ;  /* 0x000000ffff057224 */ /* 0x000fe200078e0059 */
[----:B------:R-:W-:Y:S06]  /*1d730*/  @P2 BRA `(.L_x_6857) ;  /* 0xffffff9800902947 */ /* 0x000fec000383ffff */
.L_x_6847:
[----:B------:R-:W-:Y:S05]  /*1d740*/  WARPSYNC.ALL ;  /* 0x0000000000007948 */ /* 0x000fea0003800000 */
[----:B------:R-:W-:Y:S06]  /*1d750*/  BAR.ARV 0x8, 0x180 ;  /* 0x0206000000007b1d */ /* 0x000fec0000002000 */
[----:B------:R-:W-:Y:S05]  /*1d760*/  @!P0 BRA `(.L_x_6858) ;  /* 0x0000000000048947 */ /* 0x000fea0003800000 */
[----:B------:R-:W-:Y:S01]  /*1d770*/  BPT.TRAP 0x1 ;  /* 0x000000040000795c */ /* 0x000fe20000300000 */
.L_x_6858:
[----:B------:R-:W-:Y:S02]  /*1d780*/  LEA R10, R222, R2, 0x3 ;  /* 0x00000002de0a7211 */ /* 0x000fe400078e18ff */
[----:B------:R-:W-:-:S04]  /*1d790*/  SHF.L.U32 R3, R229, 0x1f, RZ ;  /* 0x0000001fe5037819 */ /* 0x000fc800000006ff */
[----:B------:R0:W1:Y:S01]  /*1d7a0*/  SYNCS.PHASECHK.TRANS64.TRYWAIT P2, [R10+URZ+0x34850], R3 ;  /* 0x034850030a0075a7 */ /* 0x000062000804017f */
[----:B------:R-:W-:Y:S05]  /*1d7b0*/  @!P0 BRA `(.L_x_6859) ;  /* 0x0000000000048947 */ /* 0x000fea0003800000 */
[----:B------:R-:W-:Y:S01]  /*1d7c0*/  BPT.TRAP 0x1 ;  /* 0x000000040000795c */ /* 0x000fe20000300000 */
.L_x_6859:
[----:B------:R-:W-:-:S05]  /*1d7d0*/  VIADD R2, R2, 0x400 ;  /* 0x0000040002027836 */ /* 0x000fca0000000000 */
[----:B------:R-:W-:-:S04]  /*1d7e0*/  SHF.R.U32.HI R2, RZ, 0x4, R2 ;  /* 0x00000004ff027819 */ /* 0x000fc80000011602 */
[----:B------:R-:W-:-:S04]  /*1d7f0*/  LOP3.LUT R2, R2, 0x3fff, RZ, 0xc0, !PT ;  /* 0x00003fff02027812 */ /* 0x000fc800078ec0ff */
[----:B------:R-:W-:Y:S01]  /*1d800*/  LOP3.LUT R5, R2, 0x5800000, RZ, 0xfc, !PT ;  /* 0x0580000002057812 */ /* 0x000fe200078efcff */
[----:B-1----:R-:W-:Y:S06]  /*1d810*/  @P2 BRA `(.L_x_6860) ;  /* 0x0000000000082947 */ /* 0x002fec0003800000 */
[----:B------:R-:W1:Y:S02]  /*1d820*/  SYNCS.PHASECHK.TRANS64.TRYWAIT P0, [R10+URZ+0x34850], R3 ;  /* 0x034850030a0075a7 */ /* 0x000e64000800017f */
[----:B-1----:R-:W-:Y:S05]  /*1d830*/  @!P0 BRA `(.L_x_6861) ;  /* 0x000000c000888947 */ /* 0x002fea0003800000 */
.L_x_6860:
[----:B------:R-:W-:Y:S01]  /*1d840*/  IMAD R2, R222, 0xb00, R5 ;  /* 0x00000b00de027824 */ /* 0x000fe200078e0205 */
[----:B------:R-:W2:Y:S01]  /*1d850*/  LDL.LU R13, [R1+0x68] ;  /* 0x00006800010d7983 */ /* 0x000ea20000300800 */
[----:B01----:R-:W-:Y:S01]  /*1d860*/  IMAD.MOV.U32 R3, RZ, RZ, 0x40000040 ;  /* 0x40000040ff037424 */ /* 0x003fe200078e00ff */
[----:B------:R-:W-:Y:S05]  /*1d870*/  WARPSYNC.ALL ;  /* 0x0000000000007948 */ /* 0x000fea0003800000 */
[C---:B------:R-:W-:Y:S01]  /*1d880*/  R2UR UR6, R2.reuse ;  /* 0x00000000020672ca */ /* 0x040fe200000e0000 */
[----:B------:R-:W-:Y:S01]  /*1d890*/  WARPGROUP.ARRIVE ;  /* 0x00000000000079c5 */ /* 0x000fe20000000000 */
[----:B------:R-:W-:Y:S01]  /*1d8a0*/  R2UR UR7, R3 ;  /* 0x00000000030772ca */ /* 0x000fe200000e0000 */
[----:B------:R-:W-:Y:S01]  /*1d8b0*/  VIADD R4, R2, 0x80 ;  /* 0x0000008002047836 */ /* 0x000fe20000000000 */
[----:B------:R-:W-:Y:S01]  /*1d8c0*/  MOV R5, 0x40000040 ;  /* 0x4000004000057802 */ /* 0x000fe20000000f00 */
[----:B------:R-:W-:-:S02]  /*1d8d0*/  IMAD.MOV.U32 R3, RZ, RZ, 0x40000040 ;  /* 0x40000040ff037424 */ /* 0x000fc400078e00ff */
[----:B------:R-:W-:Y:S02]  /*1d8e0*/  @!P1 VIADD R10, R10, 0x34860 ;  /* 0x000348600a0a9836 */ /* 0x000fe40000000000 */
[----:B------:R-:W-:Y:S02]  /*1d8f0*/  IMAD.MOV.U32 R7, RZ, RZ, RZ ;  /* 0x000000ffff077224 */ /* 0x000fe400078e00ff */
[----:B------:R-:W-:Y:S01]  /*1d900*/  VIADD R222, R222, 0x1 ;  /* 0x00000001dede7836 */ /* 0x000fe20000000000 */
[----:B------:R-:W-:-:S03]  /*1d910*/  @!P1 PRMT R10, RZ, 0x654, R10 ;  /* 0x00000654ff0a9816 */ /* 0x000fc6000000000a */
[----:B------:R-:W-:Y:S01]  /*1d920*/  HGMMA.64x128x16.F32 R24, R176, gdesc[UR4].tnspB, R24, gsb0 ;  /* 0x41e00004b0187df0 */ /* 0x000fe20008000818 */
[----:B------:R-:W-:Y:S01]  /*1d930*/  R2UR UR6, R4 ;  /* 0x00000000040672ca */ /* 0x000fe200000e0000 */
[----:B------:R-:W-:Y:S01]  /*1d940*/  VIADD R4, R2, 0x100 ;  /* 0x0000010002047836 */ /* 0x000fe20000000000 */
[----:B------:R-:W-:Y:S01]  /*1d950*/  R2UR UR7, R5 ;  /* 0x00000000050772ca */ /* 0x000fe200000e0000 */
[----:B------:R-:W-:Y:S01]  /*1d960*/  IMAD.MOV.U32 R5, RZ, RZ, 0x40000040 ;  /* 0x40000040ff057424 */ /* 0x000fe200078e00ff */
[----:B------:R-:W-:-:S04]  /*1d970*/  ISETP.NE.AND P2, PT, R222, 0x2, PT ;  /* 0x00000002de00780c */ /* 0x000fc80003f45270 */
[----:B------:R-:W-:Y:S01]  /*1d980*/  SEL R222, R222, RZ, P2 ;  /* 0x000000ffdede7207 */ /* 0x000fe20001000000 */
[----:B------:R-:W-:Y:S02]  /*1d990*/  WARPGROUP.DEPBAR.LE gsb0, 0x0 ;  /* 0x00008000000079c5 */ /* 0x000fe40000010000 */
[----:B------:R-:W-:-:S06]  /*1d9a0*/  WARPGROUP.ARRIVE ;  /* 0x00000000000079c5 */ /* 0x000fcc0000000000 */
[----:B------:R-:W-:Y:S01]  /*1d9b0*/  HGMMA.64x128x16.F32 R24, R180, gdesc[UR4].tnspB, R24, gsb0 ;  /* 0x41e00004b4187df0 */ /* 0x000fe20008000818 */
[----:B------:R-:W-:Y:S01]  /*1d9c0*/  R2UR UR6, R4 ;  /* 0x00000000040672ca */ /* 0x000fe200000e0000 */
[----:B------:R-:W-:Y:S01]  /*1d9d0*/  VIADD R4, R2, 0x180 ;  /* 0x0000018002047836 */ /* 0x000fe20000000000 */
[----:B------:R-:W-:Y:S02]  /*1d9e0*/  R2UR UR7, R5 ;  /* 0x00000000050772ca */ /* 0x000fe400000e0000 */
[----:B------:R-:W-:Y:S01]  /*1d9f0*/  MOV R5, 0x40000040 ;  /* 0x4000004000057802 */ /* 0x000fe20000000f00 */
        /* <DEDUP_REMOVED lines=14> */
[----:B------:R-:W-:Y:S02]  /*1dae0*/  R2UR UR7, R5 ;  /* 0x00000000050772ca */ /* 0x000fe400000e0000 */
[----:B------:R-:W-:Y:S01]  /*1daf0*/  MOV R5, 0x40000040 ;  /* 0x4000004000057802 */ /* 0x000fe20000000f00 */
[----:B------:R-:W-:Y:S02]  /*1db00*/  WARPGROUP.DEPBAR.LE gsb0, 0x0 ;  /* 0x00008000000079c5 */ /* 0x000fe40000010000 */
[----:B------:R-:W-:-:S08]  /*1db10*/  WARPGROUP.ARRIVE ;  /* 0x00000000000079c5 */ /* 0x000fd00000000000 */
        /* <DEDUP_REMOVED lines=25> */
[----:B------:R-:W-:Y:S01]  /*1dcb0*/  VIADD R2, R2, 0x500 ;  /* 0x0000050002027836 */ /* 0x000fe20000000000 */
[----:B------:R-:W-:Y:S01]  /*1dcc0*/  MOV R5, 0x40000040 ;  /* 0x4000004000057802 */ /* 0x000fe20000000f00 */
[----:B------:R-:W-:Y:S02]  /*1dcd0*/  WARPGROUP.DEPBAR.LE gsb0, 0x0 ;  /* 0x00008000000079c5 */ /* 0x000fe40000010000 */
[----:B------:R-:W-:-:S08]  /*1dce0*/  WARPGROUP.ARRIVE ;  /* 0x00000000000079c5 */ /* 0x000fd00000000000 */
[----:B------:R-:W-:Y:S01]  /*1dcf0*/  HGMMA.64x128x16.F32 R24, R208, gdesc[UR4].tnspB, R24, gsb0 ;  /* 0x41e00004d0187df0 */ /* 0x000fe20008000818 */
[----:B------:R-:W-:Y:S02]  /*1dd00*/  R2UR UR6, R4 ;  /* 0x00000000040672ca */ /* 0x000fe400000e0000 */
[----:B------:R-:W-:Y:S02]  /*1dd10*/  R2UR UR7, R5 ;  /* 0x00000000050772ca */ /* 0x000fe400000e0000 */
[----:B------:R-:W0:Y:S02]  /*1dd20*/  SHFL.BFLY PT, R5, R0, 0x2, 0x1f ;  /* 0x0c401f0000057f89 */ /* 0x000e2400000e0000 */
[----:B0-----:R-:W-:Y:S01]  /*1dd30*/  FADD.FTZ R5, R5, R0 ;  /* 0x0000000005057221 */ /* 0x001fe20000010000 */
[----:B------:R-:W-:-:S04]  /*1dd40*/  SEL R0, RZ, 0x1, P2 ;  /* 0x00000001ff007807 */ /* 0x000fc80001000000 */
[----:B------:R-:W0:Y:S01]  /*1dd50*/  SHFL.BFLY PT, R4, R5, 0x1, 0x1f ;  /* 0x0c201f0005047f89 */ /* 0x000e2200000e0000 */
[----:B------:R-:W-:Y:S02]  /*1dd60*/  LOP3.LUT R229, R229, R0, RZ, 0x3c, !PT ;  /* 0x00000000e5e57212 */ /* 0x000fe400078e3cff */
[----:B------:R-:W-:Y:S01]  /*1dd70*/  MOV R0, 0xff800000 ;  /* 0xff80000000007802 */ /* 0x000fe20000000f00 */
[----:B0-----:R-:W-:-:S05]  /*1dd80*/  FADD.FTZ R12, R5, R4 ;  /* 0x00000004050c7221 */ /* 0x001fca0000010000 */
[----:B------:R-:W-:-:S13]  /*1dd90*/  FSETP.NE.FTZ.AND P3, PT, R12, RZ, PT ;  /* 0x000000ff0c00720b */ /* 0x000fda0003f75000 */
[----:B------:R-:W0:Y:S08]  /*1dda0*/  @P3 MUFU.LG2 R8, R12 ;  /* 0x0000000c00083308 */ /* 0x000e300000000c00 */
[----:B------:R-:W-:Y:S01]  /*1ddb0*/  @P3 MUFU.RCP R7, R12 ;  /* 0x0000000c00073308 */ /* 0x000fe20000001000 */
[----:B0-----:R-:W-:Y:S01]  /*1ddc0*/  @P3 FMUL.FTZ R9, R8, 0.69314718246459960938 ;  /* 0x3f31721808093820 */ /* 0x001fe20000410000 */
[----:B------:R-:W-:-:S02]  /*1ddd0*/  WARPGROUP.DEPBAR.LE gsb0, 0x0 ;  /* 0x00008000000079c5 */ /* 0x000fc40000010000 */
[----:B------:R-:W-:-:S06]  /*1dde0*/  WARPGROUP.ARRIVE ;  /* 0x00000000000079c5 */ /* 0x000fcc0000000000 */
[----:B------:R-:W-:Y:S01]  /*1ddf0*/  HGMMA.64x128x16.F32 R24, R212, gdesc[UR4].tnspB, R24, gsb0 ;  /* 0x41e00004d4187df0 */ /* 0x000fe20008000818 */
[----:B------:R-:W-:Y:S02]  /*1de00*/  R2UR UR6, R2 ;  /* 0x00000000020672ca */ /* 0x000fe400000e0000 */
[----:B------:R-:W-:Y:S02]  /*1de10*/  R2UR UR7, R3 ;  /* 0x00000000030772ca */ /* 0x000fe400000e0000 */
[----:B------:R-:W0:Y:S02]  /*1de20*/  SHFL.BFLY PT, R3, R14, 0x2, 0x1f ;  /* 0x0c401f000e037f89 */ /* 0x000e2400000e0000 */
[----:B0-----:R-:W-:-:S05]  /*1de30*/  FADD.FTZ R3, R3, R14 ;  /* 0x0000000e03037221 */ /* 0x001fca0000010000 */
[----:B------:R-:W0:Y:S02]  /*1de40*/  SHFL.BFLY PT, R2, R3, 0x1, 0x1f ;  /* 0x0c201f0003027f89 */ /* 0x000e2400000e0000 */
[----:B0-----:R-:W-:Y:S01]  /*1de50*/  FADD.FTZ R11, R3, R2 ;  /* 0x00000002030b7221 */ /* 0x001fe20000010000 */
[----:B------:R-:W-:Y:S01]  /*1de60*/  MOV R2, RZ ;  /* 0x000000ff00027202 */ /* 0x000fe20000000f00 */
[----:B------:R-:W-:-:S03]  /*1de70*/  IMAD.MOV.U32 R3, RZ, RZ, -0x800000 ;  /* 0xff800000ff037424 */ /* 0x000fc600078e00ff */
[----:B------:R-:W-:-:S13]  /*1de80*/  FSETP.NE.FTZ.AND P0, PT, R11, RZ, PT ;  /* 0x000000ff0b00720b */ /* 0x000fda0003f15000 */
[----:B------:R-:W0:Y:S01]  /*1de90*/  @P0 MUFU.LG2 R6, R11 ;  /* 0x0000000b00060308 */ /* 0x000e220000000c00 */
[C---:B------:R-:W-:Y:S01]  /*1dea0*/  @P0 FMUL.FTZ R4, R88.reuse, 0.69314718246459960938 ;  /* 0x3f31721858040820 */ /* 0x040fe20000410000 */
[----:B------:R-:W-:-:S04]  /*1deb0*/  @P3 FMUL.FTZ R88, R88, 0.69314718246459960938 ;  /* 0x3f31721858583820 */ /* 0x000fc80000410000 */
[----:B------:R-:W-:Y:S02]  /*1dec0*/  @P3 FFMA.FTZ R0, R88, R92, R9 ;  /* 0x0000005c58003223 */ /* 0x000fe40000010009 */
[----:B------:R-:W1:Y:S01]  /*1ded0*/  @P0 MUFU.RCP R2, R11 ;  /* 0x0000000b00020308 */ /* 0x000e620000001000 */
[----:B0-----:R-:W-:-:S04]  /*1dee0*/  @P0 FMUL.FTZ R5, R6, 0.69314718246459960938 ;  /* 0x3f31721806050820 */ /* 0x001fc80000410000 */
[----:B------:R-:W-:Y:S01]  /*1def0*/  @P0 FFMA.FTZ R3, R4, R89, R5 ;  /* 0x0000005904030223 */ /* 0x000fe20000010005 */
[----:B------:R-:W-:Y:S01]  /*1df00*/  PLOP3.LUT P0, PT, PT, PT, PT, 0x8, 0x0 ;  /* 0x000000000000781c */ /* 0x000fe20003f0e170 */
[----:B------:R-:W-:Y:S02]  /*1df10*/  WARPGROUP.DEPBAR.LE gsb0, 0x0 ;  /* 0x00008000000079c5 */ /* 0x000fe40000010000 */
[----:B------:R-:W-:-:S06]  /*1df20*/  WARPGROUP.ARRIVE ;  /* 0x00000000000079c5 */ /* 0x000fcc0000000000 */
[----:B------:R-:W-:Y:S03]  /*1df30*/  HGMMA.64x128x16.F32 R24, R216, gdesc[UR4].tnspB, R24, gsb0 ;  /* 0x41e00004d8187df0 */ /* 0x000fe60008000818 */
        /* <DEDUP_REMOVED lines=66> */
.L_x_6801:
[----:B------:R-:W-:Y:S05]  /*1e360*/  WARPSYNC.ALL ;  /* 0x0000000000007948 */ /* 0x000fea0003800000 */
        /* <DEDUP_REMOVED lines=10> */
[----:B------:R-:W-:-:S03]  /*1e410*/  ULDC UR4, c[0x0][0xad4] ;  /* 0x0002b50000047ab9 */ /* 0x000fc60000000800 */
[----:B------:R-:W3:Y:S01]  /*1e420*/  LDL.LU R96, [R1+0x60] ;  /* 0x0000600001607983 */ /* 0x000ee20000300800 */
[----:B------:R-:W4:Y:S03]  /*1e430*/  S2R R5, SR_SWINHI ;  /* 0x0000000000057919 */ /* 0x000f260000002f00 */
[----:B------:R-:W3:Y:S04]  /*1e440*/  LDL.LU R107, [R1+0x64] ;  /* 0x00006400016b7983 */ /* 0x000ee80000300800 */
[----:B------:R-:W3:Y:S01]  /*1e450*/  LDL R106, [R1+0x5c] ;  /* 0x00005c00016a7983 */ /* 0x000ee20000100800 */
[----:B------:R-:W-:Y:S02]  /*1e460*/  MOV R94, R2 ;  /* 0x00000002005e7202 */ /* 0x000fe40000000f00 */
[----:B----4-:R-:W-:-:S03]  /*1e470*/  MOV R95, R5 ;  /* 0x00000005005f7202 */ /* 0x010fc60000000f00 */
[----:B--2---:R-:W-:-:S03]  /*1e480*/  IMAD.WIDE R8, R4, 0x2, R94 ;  /* 0x0000000204087825 */ /* 0x004fc600078e025e */
[----:B------:R-:W-:-:S04]  /*1e490*/  IADD3 R105, P5, R8, 0x4060, RZ ;  /* 0x0000406008697810 */ /* 0x000fc80007fbe0ff */
[----:B------:R-:W-:-:S04]  /*1e4a0*/  LOP3.LUT R10, R105, 0x380, RZ, 0xc0, !PT ;  /* 0x00000380690a7812 */ /* 0x000fc800078ec0ff */
[----:B------:R-:W-:-:S04]  /*1e4b0*/  SHF.R.U64 R10, R10, 0x3, RZ ;  /* 0x000000030a0a7819 */ /* 0x000fc800000012ff */
[----:B------:R-:W-:Y:S02]  /*1e4c0*/  LOP3.LUT R26, R10, R105, RZ, 0x3c, !PT ;  /* 0x000000690a1a7212 */ /* 0x000fe400078e3cff */
[----:B------:R-:W2:Y:S01]  /*1e4d0*/  LDL R105, [R1+0x70] ;  /* 0x0000700001697983 */ /* 0x000ea20000100800 */
[C---:B------:R-:W-:Y:S02]  /*1e4e0*/  IADD3 R103, P4, R8.reuse, 0x4040, RZ ;  /* 0x0000404008677810 */ /* 0x040fe40007f9e0ff */
[----:B------:R-:W-:Y:S02]  /*1e4f0*/  IADD3 R97, P0, R8, 0x60, RZ ;  /* 0x0000006008617810 */ /* 0x000fe40007f1e0ff */
[----:B------:R-:W-:Y:S02]  /*1e500*/  LOP3.LUT R6, R103, 0x380, RZ, 0xc0, !PT ;  /* 0x0000038067067812 */ /* 0x000fe400078ec0ff */
[----:B------:R-:W-:Y:S02]  /*1e510*/  IADD3.X R5, RZ, R9, RZ, P0, !PT ;  /* 0x00000009ff057210 */ /* 0x000fe400007fe4ff */
[----:B------:R-:W-:-:S02]  /*1e520*/  SHF.R.U64 R6, R6, 0x3, RZ ;  /* 0x0000000306067819 */ /* 0x000fc400000012ff */
[----:B---3--:R-:W-:Y:S02]  /*1e530*/  ISETP.NE.AND P0, PT, R96, RZ, PT ;  /* 0x000000ff6000720c */ /* 0x008fe40003f05270 */
[----:B------:R-:W-:Y:S02]  /*1e540*/  IADD3 R101, P3, R8, 0x4020, RZ ;  /* 0x0000402008657810 */ /* 0x000fe40007f7e0ff */
[----:B------:R-:W-:Y:S02]  /*1e550*/  LOP3.LUT R24, R6, R103, RZ, 0x3c, !PT ;  /* 0x0000006706187212 */ /* 0x000fe400078e3cff */
[----:B------:R-:W-:Y:S01]  /*1e560*/  SEL R103, R96, UR4, P0 ;  /* 0x0000000460677c07 */ /* 0x000fe20008000000 */
[----:B------:R-:W-:Y:S05]  /*1e570*/  WARPSYNC.ALL ;  /* 0x0000000000007948 */ /* 0x000fea0003800000 */
[----:B------:R-:W-:Y:S01]  /*1e580*/  LOP3.LUT R4, R101, 0x380, RZ, 0xc0, !PT ;  /* 0x0000038065047812 */ /* 0x000fe200078ec0ff */
[----:B------:R-:W-:Y:S01]  /*1e590*/  IMAD.X R27, RZ, RZ, R9, P5 ;  /* 0x000000ffff1b7224 */ /* 0x000fe200028e0609 */
[----:B------:R-:W-:-:S02]  /*1e5a0*/  IADD3 R99, P2, R8, 0x4000, RZ ;  /* 0x0000400008637810 */ /* 0x000fc40007f5e0ff */
[C---:B------:R-:W-:Y:S02]  /*1e5b0*/  IADD3 R11, P1, R8.reuse, 0x20, RZ ;  /* 0x00000020080b7810 */ /* 0x040fe40007f3e0ff */
[----:B------:R-:W-:Y:S02]  /*1e5c0*/  LOP3.LUT R7, R8, 0x380, RZ, 0xc0, !PT ;  /* 0x0000038008077812 */ /* 0x000fe400078ec0ff */
[----:B------:R-:W-:Y:S01]  /*1e5d0*/  LOP3.LUT R10, R97, 0x380, RZ, 0xc0, !PT ;  /* 0x00000380610a7812 */ /* 0x000fe200078ec0ff */
[----:B------:R-:W-:Y:S01]  /*1e5e0*/  IMAD.X R29, RZ, RZ, R9, P3 ;  /* 0x000000ffff1d7224 */ /* 0x000fe200018e0609 */
[----:B------:R-:W-:Y:S01]  /*1e5f0*/  SHF.R.U64 R4, R4, 0x3, RZ ;  /* 0x0000000304047819 */ /* 0x000fe200000012ff */
[----:B------:R-:W-:Y:S01]  /*1e600*/  ULDC.64 UR6, c[0x0][0xc08] ;  /* 0x0003020000067ab9 */ /* 0x000fe20000000a00 */
[----:B------:R-:W-:Y:S01]  /*1e610*/  IADD3 R31, P5, R8, 0x40, RZ ;  /* 0x00000040081f7810 */ /* 0x000fe20007fbe0ff */
[----:B------:R-:W-:Y:S01]  /*1e620*/  ULDC.64 UR4, c[0x0][0xc00] ;  /* 0x0003000000047ab9 */ /* 0x000fe20000000a00 */
[----:B------:R-:W-:-:S02]  /*1e630*/  LOP3.LUT R28, R4, R101, RZ, 0x3c, !PT ;  /* 0x00000065041c7212 */ /* 0x000fc400078e3cff */
[----:B------:R-:W-:Y:S02]  /*1e640*/  LOP3.LUT R12, R99, 0x380, RZ, 0xc0, !PT ;  /* 0x00000380630c7812 */ /* 0x000fe400078ec0ff */
[----:B------:R-:W-:Y:S02]  /*1e650*/  LOP3.LUT R4, R11, 0x380, RZ, 0xc0, !PT ;  /* 0x000003800b047812 */ /* 0x000fe400078ec0ff */
[----:B------:R-:W-:Y:S02]  /*1e660*/  SHF.R.U64 R7, R7, 0x3, RZ ;  /* 0x0000000307077819 */ /* 0x000fe400000012ff */
[----:B------:R-:W-:Y:S02]  /*1e670*/  LOP3.LUT R6, R31, 0x380, RZ, 0xc0, !PT ;  /* 0x000003801f067812 */ /* 0x000fe400078ec0ff */
[----:B------:R-:W-:Y:S02]  /*1e680*/  SHF.R.U64 R12, R12, 0x3, RZ ;  /* 0x000000030c0c7819 */ /* 0x000fe400000012ff */
[----:B------:R-:W-:-:S02]  /*1e690*/  SHF.R.U64 R4, R4, 0x3, RZ ;  /* 0x0000000304047819 */ /* 0x000fc400000012ff */
[----:B------:R-:W-:Y:S02]  /*1e6a0*/  LOP3.LUT R8, R7, R8, RZ, 0x3c, !PT ;  /* 0x0000000807087212 */ /* 0x000fe400078e3cff */
[----:B------:R-:W-:Y:S02]  /*1e6b0*/  SHF.R.U64 R10, R10, 0x3, RZ ;  /* 0x000000030a0a7819 */ /* 0x000fe400000012ff */
[----:B------:R-:W-:Y:S01]  /*1e6c0*/  SHF.R.U64 R6, R6, 0x3, RZ ;  /* 0x0000000306067819 */ /* 0x000fe200000012ff */
[--C-:B------:R-:W-:Y:S01]  /*1e6d0*/  IMAD.X R7, RZ, RZ, R9.reuse, P5 ;  /* 0x000000ffff077224 */ /* 0x100fe200028e0609 */
[----:B------:R-:W-:Y:S01]  /*1e6e0*/  LOP3.LUT R14, R12, R99, RZ, 0x3c, !PT ;  /* 0x000000630c0e7212 */ /* 0x000fe200078e3cff */
[--C-:B------:R-:W-:Y:S01]  /*1e6f0*/  IMAD.X R15, RZ, RZ, R9.reuse, P2 ;  /* 0x000000ffff0f7224 */ /* 0x100fe200010e0609 */
[----:B------:R-:W-:Y:S01]  /*1e700*/  LOP3.LUT R12, R4, R11, RZ, 0x3c, !PT ;  /* 0x0000000b040c7212 */ /* 0x000fe200078e3cff */
[----:B------:R-:W-:Y:S01]  /*1e710*/  IMAD.X R13, RZ, RZ, R9, P1 ;  /* 0x000000ffff0d7224 */ /* 0x000fe200008e0609 */
[----:B------:R-:W-:-:S02]  /*1e720*/  IADD3.X R25, RZ, R9, RZ, P4, !PT ;  /* 0x00000009ff197210 */ /* 0x000fc400027fe4ff */
[----:B------:R-:W-:Y:S02]  /*1e730*/  LOP3.LUT R4, R10, R97, RZ, 0x3c, !PT ;  /* 0x000000610a047212 */ /* 0x000fe400078e3cff */
[----:B------:R-:W-:Y:S02]  /*1e740*/  LOP3.LUT R6, R6, R31, RZ, 0x3c, !PT ;  /* 0x0000001f06067212 */ /* 0x000fe400078e3cff */
[----:B------:R-:W-:Y:S02]  /*1e750*/  MOV R30, R8 ;  /* 0x00000008001e7202 */ /* 0x000fe40000000f00 */
[----:B------:R-:W-:Y:S02]  /*1e760*/  F2FP.F16.F32.PACK_AB R8, R21, R20 ;  /* 0x000000141508723e */ /* 0x000fe400000000ff */
[----:B------:R-:W-:Y:S02]  /*1e770*/  F2FP.F16.F32.PACK_AB R9, R91, R90 ;  /* 0x0000005a5b09723e */ /* 0x000fe400000000ff */
[----:B------:R-:W-:-:S02]  /*1e780*/  F2FP.F16.F32.PACK_AB R10, R89, R88 ;  /* 0x00000058590a723e */ /* 0x000fc400000000ff */
[----:B------:R-:W-:Y:S01]  /*1e790*/  F2FP.F16.F32.PACK_AB R11, R93, R92 ;  /* 0x0000005c5d0b723e */ /* 0x000fe200000000ff */
[----:B------:R-:W-:Y:S01]  /*1e7a0*/  BAR.SYNC.DEFER_BLOCKING 0x1, 0x100 ;  /* 0x0044000000007b1d */ /* 0x000fe20000010000 */
[----:B------:R-:W-:Y:S02]  /*1e7b0*/  MOV R97, R4 ;  /* 0x0000000400617202 */ /* 0x000fe40000000f00 */
[----:B------:R-:W-:Y:S02]  /*1e7c0*/  MOV R98, R6 ;  /* 0x0000000600627202 */ /* 0x000fe40000000f00 */
[----:B------:R-:W-:Y:S02]  /*1e7d0*/  MOV R99, R12 ;  /* 0x0000000c00637202 */ /* 0x000fe40000000f00 */
[----:B------:R-:W-:Y:S02]  /*1e7e0*/  F2FP.F16.F32.PACK_AB R4, R33, R32 ;  /* 0x000000202104723e */ /* 0x000fe400000000ff */
[----:B------:R-:W-:-:S02]  /*1e7f0*/  F2FP.F16.F32.PACK_AB R5, R35, R34 ;  /* 0x000000222305723e */ /* 0x000fc400000000ff */
[----:B------:R-:W-:Y:S02]  /*1e800*/  F2FP.F16.F32.PACK_AB R6, R37, R36 ;  /* 0x000000242506723e */ /* 0x000fe400000000ff */
[----:B------:R-:W-:Y:S02]  /*1e810*/  F2FP.F16.F32.PACK_AB R7, R39, R38 ;  /* 0x000000262707723e */ /* 0x000fe400000000ff */
[----:B------:R-:W-:Y:S02]  /*1e820*/  MOV R96, R14 ;  /* 0x0000000e00607202 */ /* 0x000fe40000000f00 */
[----:B------:R-:W-:Y:S02]  /*1e830*/  MOV R100, R26 ;  /* 0x0000001a00647202 */ /* 0x000fe40000000f00 */
[----:B------:R-:W-:Y:S02]  /*1e840*/  MOV R101, R24 ;  /* 0x0000001800657202 */ /* 0x000fe40000000f00 */
[----:B------:R-:W-:Y:S01]  /*1e850*/  F2FP.F16.F32.PACK_AB R12, R49, R48 ;  /* 0x00000030310c723e */ /* 0x000fe200000000ff */
[----:B------:R3:W-:Y:S01]  /*1e860*/  STSM.16.M88.4 [R30], R8 ;  /* 0x000000081e007844 */ /* 0x0007e20000000200 */
[----:B------:R-:W-:-:S02]  /*1e870*/  F2FP.F16.F32.PACK_AB R13, R51, R50 ;  /* 0x00000032330d723e */ /* 0x000fc400000000ff */
[----:B------:R-:W-:Y:S02]  /*1e880*/  F2FP.F16.F32.PACK_AB R14, R53, R52 ;  /* 0x00000034350e723e */ /* 0x000fe400000000ff */
[----:B------:R-:W-:Y:S01]  /*1e890*/  F2FP.F16.F32.PACK_AB R15, R55, R54 ;  /* 0x00000036370f723e */ /* 0x000fe200000000ff */
[----:B------:R4:W-:Y:S01]  /*1e8a0*/  STSM.16.M88.4 [R99], R4 ;  /* 0x0000000463007844 */ /* 0x0009e20000000200 */
[----:B------:R-:W-:Y:S02]  /*1e8b0*/  F2FP.F16.F32.PACK_AB R24, R57, R56 ;  /* 0x000000383918723e */ /* 0x000fe400000000ff */
[----:B------:R-:W-:Y:S02]  /*1e8c0*/  F2FP.F16.F32.PACK_AB R25, R59, R58 ;  /* 0x0000003a3b19723e */ /* 0x000fe400000000ff */
[----:B------:R-:W-:Y:S02]  /*1e8d0*/  F2FP.F16.F32.PACK_AB R26, R61, R60 ;  /* 0x0000003c3d1a723e */ /* 0x000fe400000000ff */
[----:B------:R-:W-:-:S02]  /*1e8e0*/  F2FP.F16.F32.PACK_AB R27, R63, R62 ;  /* 0x0000003e3f1b723e */ /* 0x000fc400000000ff */
[----:B---3--:R-:W-:Y:S02]  /*1e8f0*/  F2FP.F16.F32.PACK_AB R8, R41, R40 ;  /* 0x000000282908723e */ /* 0x008fe400000000ff */
[----:B------:R-:W-:Y:S02]  /*1e900*/  F2FP.F16.F32.PACK_AB R9, R43, R42 ;  /* 0x0000002a2b09723e */ /* 0x000fe400000000ff */
[----:B------:R-:W-:Y:S02]  /*1e910*/  F2FP.F16.F32.PACK_AB R10, R45, R44 ;  /* 0x0000002c2d0a723e */ /* 0x000fe400000000ff */
[----:B------:R-:W-:Y:S02]  /*1e920*/  F2FP.F16.F32.PACK_AB R11, R47, R46 ;  /* 0x0000002e2f0b723e */ /* 0x000fe400000000ff */
[----:B------:R-:W-:Y:S02]  /*1e930*/  MOV R102, R28 ;  /* 0x0000001c00667202 */ /* 0x000fe40000000f00 */
[----:B------:R-:W-:-:S02]  /*1e940*/  F2FP.F16.F32.PACK_AB R28, R65, R64 ;  /* 0x00000040411c723e */ /* 0x000fc400000000ff */
[----:B------:R-:W-:Y:S02]  /*1e950*/  F2FP.F16.F32.PACK_AB R29, R67, R66 ;  /* 0x00000042431d723e */ /* 0x000fe400000000ff */
[----:B------:R-:W-:Y:S02]  /*1e960*/  F2FP.F16.F32.PACK_AB R30, R69, R68 ;  /* 0x00000044451e723e */ /* 0x000fe400000000ff */
[----:B------:R-:W-:Y:S01]  /*1e970*/  F2FP.F16.F32.PACK_AB R31, R71, R70 ;  /* 0x00000046471f723e */ /* 0x000fe200000000ff */
[----:B------:R-:W-:Y:S01]  /*1e980*/  STSM.16.M88.4 [R98], R8 ;  /* 0x0000000862007844 */ /* 0x000fe20000000200 */
[----:B----4-:R-:W-:Y:S02]  /*1e990*/  F2FP.F16.F32.PACK_AB R4, R73, R72 ;  /* 0x000000484904723e */ /* 0x010fe400000000ff */
[----:B------:R-:W-:Y:S02]  /*1e9a0*/  F2FP.F16.F32.PACK_AB R5, R75, R74 ;  /* 0x0000004a4b05723e */ /* 0x000fe400000000ff */
[----:B------:R-:W-:-:S02]  /*1e9b0*/  F2FP.F16.F32.PACK_AB R6, R77, R76 ;  /* 0x0000004c4d06723e */ /* 0x000fc400000000ff */
[----:B------:R-:W-:Y:S01]  /*1e9c0*/  F2FP.F16.F32.PACK_AB R7, R79, R78 ;  /* 0x0000004e4f07723e */ /* 0x000fe200000000ff */
[----:B------:R-:W-:Y:S01]  /*1e9d0*/  STSM.16.M88.4 [R97], R12 ;  /* 0x0000000c61007844 */ /* 0x000fe20000000200 */
[----:B------:R-:W-:-:S03]  /*1e9e0*/  ISETP.GT.AND P2, PT, R103, 0x1, PT ;  /* 0x000000016700780c */ /* 0x000fc60003f44270 */
[----:B------:R-:W-:Y:S04]  /*1e9f0*/  STSM.16.M88.4 [R96], R24 ;  /* 0x0000001860007844 */ /* 0x000fe80000000200 */
[----:B------:R-:W-:Y:S04]  /*1ea00*/  STSM.16.M88.4 [R102], R28 ;  /* 0x0000001c66007844 */ /* 0x000fe80000000200 */
[----:B------:R3:W-:Y:S02]  /*1ea10*/  STSM.16.M88.4 [R101], R4 ;  /* 0x0000000465007844 */ /* 0x0007e40000000200 */
[----:B---3--:R-:W-:-:S04]  /*1ea20*/  MOV R6, 0x9b8 ;  /* 0x000009b800067802 */ /* 0x008fc80000000f00 */
[----:B------:R-:W-:-:S04]  /*1ea30*/  SEL R6, R6, 0x978, P2 ;  /* 0x0000097806067807 */ /* 0x000fc80001000000 */
[----:B------:R3:W4:Y:S08]  /*1ea40*/  LDC.64 R26, c[0x0][R6+0x220] ;  /* 0x00008800061a7b82 */ /* 0x0007300000000a00 */
[----:B------:R3:W0:Y:S08]  /*1ea50*/  LDC.64 R24, c[0x0][R6+0x218] ;  /* 0x0000860006187b82 */ /* 0x0006300000000a00 */
[----:B------:R3:W0:Y:S01]  /*1ea60*/  LDC.64 R14, c[0x0][R6+0x228] ;  /* 0x00008a00060e7b82 */ /* 0x0006220000000a00 */
[----:B------:R-:W-:-:S02]  /*1ea70*/  F2FP.F16.F32.PACK_AB R8, R81, R80 ;  /* 0x000000505108723e */ /* 0x000fc400000000ff */
[----:B------:R-:W-:Y:S02]  /*1ea80*/  F2FP.F16.F32.PACK_AB R9, R83, R82 ;  /* 0x000000525309723e */ /* 0x000fe400000000ff */
[----:B------:R-:W-:Y:S02]  /*1ea90*/  F2FP.F16.F32.PACK_AB R10, R85, R84 ;  /* 0x00000054550a723e */ /* 0x000fe400000000ff */
[----:B------:R-:W-:Y:S02]  /*1eaa0*/  F2FP.F16.F32.PACK_AB R11, R87, R86 ;  /* 0x00000056570b723e */ /* 0x000fe400000000ff */
[----:B------:R-:W-:-:S03]  /*1eab0*/  ISETP.NE.U32.AND P3, PT, RZ, UR6, PT ;  /* 0x00000006ff007c0c */ /* 0x000fc6000bf65070 */
[----:B------:R1:W-:Y:S01]  /*1eac0*/  STSM.16.M88.4 [R100], R8 ;  /* 0x0000000864007844 */ /* 0x0003e20000000200 */
[----:B------:R-:W-:Y:S01]  /*1ead0*/  BAR.SYNC.DEFER_BLOCKING 0x1, 0x100 ;  /* 0x0044000000007b1d */ /* 0x000fe20000010000 */
[----:B------:R-:W-:Y:S02]  /*1eae0*/  ISETP.NE.AND.EX P3, PT, RZ, UR7, PT, P3 ;  /* 0x00000007ff007c0c */ /* 0x000fe4000bf65330 */
[----:B------:R-:W-:Y:S02]  /*1eaf0*/  ISETP.NE.U32.AND P0, PT, RZ, UR4, PT ;  /* 0x00000004ff007c0c */ /* 0x000fe4000bf05070 */
[----:B------:R-:W-:-:S03]  /*1eb00*/  IADD3 R98, P1, R107, UR4, RZ ;  /* 0x000000046b627c10 */ /* 0x000fc6000ff3e0ff */
[----:B-1----:R-:W1:Y:S01]  /*1eb10*/  LDC R8, c[0x0][0xbe8] ;  /* 0x0002fa00ff087b82 */ /* 0x002e620000000800 */
[----:B------:R-:W-:Y:S01]  /*1eb20*/  ISETP.NE.AND.EX P0, PT, RZ, UR5, PT, P0 ;  /* 0x00000005ff007c0c */ /* 0x000fe2000bf05300 */
[----:B------:R-:W-:Y:S01]  /*1eb30*/  IMAD.MOV.U32 R12, RZ, RZ, RZ ;  /* 0x000000ffff0c7224 */ /* 0x000fe200078e00ff */
[----:B------:R-:W-:Y:S01]  /*1eb40*/  ULDC.64 UR8, c[0x0][0x208] ;  /* 0x0000820000087ab9 */ /* 0x000fe20000000a00 */
[----:B--2---:R-:W-:-:S04]  /*1eb50*/  SHF.L.U64.HI R104, R106, 0x2, R105 ;  /* 0x000000026a687819 */ /* 0x004fc80000010269 */
[C---:B------:R-:W-:Y:S02]  /*1eb60*/  IADD3.X R99, R104.reuse, UR5, RZ, P1, !PT ;  /* 0x0000000568637c10 */ /* 0x040fe40008ffe4ff */
[----:B------:R-:W-:Y:S01]  /*1eb70*/  @P3 IADD3 R96, P1, R107, UR6, RZ ;  /* 0x000000066b603c10 */ /* 0x000fe2000ff3e0ff */
[----:B------:R-:W-:Y:S02]  /*1eb80*/  ULDC UR6, c[0x0][0xa88] ;  /* 0x0002a20000067ab9 */ /* 0x000fe40000000800 */
[----:B------:R-:W-:Y:S01]  /*1eb90*/  IMAD.U32 R13, RZ, RZ, UR6 ;  /* 0x00000006ff0d7e24 */ /* 0x000fe2000f8e00ff */
[----:B------:R-:W-:Y:S01]  /*1eba0*/  @P3 IADD3.X R97, R104, UR7, RZ, P1, !PT ;  /* 0x0000000768613c10 */ /* 0x000fe20008ffe4ff */
[----:B------:R3:W5:Y:S01]  /*1ebb0*/  @P0 LDG.E R12, desc[UR8][R98.64] ;  /* 0x00000008620c0981 */ /* 0x000762000c1e1900 */
[----:B-1----:R-:W-:-:S03]  /*1ebc0*/  ISETP.NE.AND P1, PT, R8, 0x1, PT ;  /* 0x000000010800780c */ /* 0x002fc60003f25270 */
[----:B------:R3:W5:Y:S01]  /*1ebd0*/  @P3 LDG.E R13, desc[UR8][R96.64] ;  /* 0x00000008600d3981 */ /* 0x000762000c1e1900 */
[----:B0---4-:R-:W-:Y:S09]  /*1ebe0*/  @P3 BRA `(.L_x_6864) ;  /* 0x0000000000143947 */ /* 0x011ff20003800000 */
[----:B------:R-:W-:Y:S05]  /*1ebf0*/  @!P0 BRA `(.L_x_6864) ;  /* 0x0000000000108947 */ /* 0x000fea0003800000 */
[----:B------:R-:W-:Y:S02]  /*1ec00*/  ULDC.64 UR6, c[0x0][0x208] ;  /* 0x0000820000067ab9 */ /* 0x000fe40000000a00 */
[----:B------:R-:W2:Y:S04]  /*1ec10*/  LDG.E R4, desc[UR6][R98.64] ;  /* 0x0000000662047981 */ /* 0x000ea8000c1e1900 */
[----:B-----5:R-:W2:Y:S02]  /*1ec20*/  LDG.E R13, desc[UR6][R98.64+0x4] ;  /* 0x00000406620d7981 */ /* 0x020ea4000c1e1900 */
[----:B--2---:R-:W-:-:S07]  /*1ec30*/  IMAD.IADD R13, R13, 0x1, -R4 ;  /* 0x000000010d0d7824 */ /* 0x004fce00078e0a04 */
.L_x_6864:
[----:B---3--:R-:W2:Y:S04]  /*1ec40*/  LDL R98, [R1+0x58] ;  /* 0x0000580001627983 */ /* 0x008ea80000100800 */
[----:B------:R-:W3:Y:S04]  /*1ec50*/  LDL R30, [R1+0x8c] ;  /* 0x00008c00011e7983 */ /* 0x000ee80000100800 */
[----:B------:R-:W3:Y:S04]  /*1ec60*/  LDL R99, [R1+0x6c] ;  /* 0x00006c0001637983 */ /* 0x000ee80000100800 */
[----:B------:R-:W4:Y:S01]  /*1ec70*/  LDL R96, [R1+0x74] ;  /* 0x0000740001607983 */ /* 0x000f220000100800 */
[----:B------:R-:W0:Y:S03]  /*1ec80*/  LDC.64 R6, c[0x0][R6+0x210] ;  /* 0x0000840006067b82 */ /* 0x000e260000000a00 */
[----:B------:R-:W4:Y:S01]  /*1ec90*/  LDL R101, [R1+0x88] ;  /* 0x0000880001657983 */ /* 0x000f220000100800 */
[----:B------:R-:W-:-:S04]  /*1eca0*/  ISETP.NE.U32.AND P0, PT, RZ, UR4, PT ;  /* 0x00000004ff007c0c */ /* 0x000fc8000bf05070 */
[----:B------:R-:W1:Y:S01]  /*1ecb0*/  @P1 LDC R28, c[0x0][0xbec] ;  /* 0x0002fb00ff1c1b82 */ /* 0x000e620000000800 */
[----:B------:R-:W-:-:S04]  /*1ecc0*/  ISETP.NE.AND.EX P0, PT, RZ, UR5, PT, P0 ;  /* 0x00000005ff007c0c */ /* 0x000fc8000bf05300 */
[----:B------:R-:W-:-:S03]  /*1ecd0*/  SEL R10, R106, RZ, !P0 ;  /* 0x000000ff6a0a7207 */ /* 0x000fc60004000000 */
[----:B------:R-:W0:Y:S01]  /*1ece0*/  @P1 LDC R31, c[0x0][0xbf0] ;  /* 0x0002fc00ff1f1b82 */ /* 0x000e220000000800 */
[----:B------:R-:W-:Y:S01]  /*1ecf0*/  SEL R9, R105, RZ, !P0 ;  /* 0x000000ff69097207 */ /* 0x000fe20004000000 */
[----:B------:R-:W-:-:S06]  /*1ed00*/  IMAD R11, R27, R10, RZ ;  /* 0x0000000a1b0b7224 */ /* 0x000fcc00078e02ff */
[----:B------:R-:W1:Y:S01]  /*1ed10*/  LDC.64 R4, c[0x0][0xba8] ;  /* 0x0002ea00ff047b82 */ /* 0x000e620000000a00 */
[----:B------:R-:W0:Y:S01]  /*1ed20*/  S2R R102, SR_TID.X ;  /* 0x0000000000667919 */ /* 0x000e220000002100 */
[C---:B------:R-:W-:Y:S02]  /*1ed30*/  IMAD R29, R26.reuse, R9, R11 ;  /* 0x000000091a1d7224 */ /* 0x040fe400078e020b */
[----:B------:R-:W-:-:S05]  /*1ed40*/  IMAD.WIDE.U32 R26, R26, R10, RZ ;  /* 0x0000000a1a1a7225 */ /* 0x000fca00078e00ff */
[----:B------:R-:W-:Y:S01]  /*1ed50*/  IADD3 R29, R27, R29, RZ ;  /* 0x0000001d1b1d7210 */ /* 0x000fe20007ffe0ff */
[----:B-1----:R-:W1:Y:S08]  /*1ed60*/  @!P2 LDC R4, c[0x0][0xb50] ;  /* 0x0002d400ff04ab82 */ /* 0x002e700000000800 */
[----:B------:R-:W1:Y:S01]  /*1ed70*/  @!P2 LDC R5, c[0x0][0xb54] ;  /* 0x0002d500ff05ab82 */ /* 0x000e620000000800 */
[----:B0-----:R-:W-:-:S05]  /*1ed80*/  VIADD R102, R102, 0xffffff80 ;  /* 0xffffff8066667836 */ /* 0x001fca0000000000 */
[----:B------:R-:W-:-:S04]  /*1ed90*/  SHF.R.S32.HI R100, RZ, 0x1f, R102 ;  /* 0x0000001fff647819 */ /* 0x000fc80000011466 */
[----:B------:R-:W-:-:S04]  /*1eda0*/  LEA.HI R100, R100, R102, RZ, 0x7 ;  /* 0x0000006664647211 */ /* 0x000fc800078f38ff */
[----:B------:R-:W-:-:S05]  /*1edb0*/  LOP3.LUT R100, R100, 0xffffff80, RZ, 0xc0, !PT ;  /* 0xffffff8064647812 */ /* 0x000fca00078ec0ff */
[----:B------:R-:W-:Y:S01]  /*1edc0*/  IMAD.IADD R100, R102, 0x1, -R100 ;  /* 0x0000000166647824 */ /* 0x000fe200078e0a64 */
[----:B------:R-:W-:Y:S01]  /*1edd0*/  ULDC.64 UR6, c[0x0][0x208] ;  /* 0x0000820000067ab9 */ /* 0x000fe20000000a00 */
[-C--:B--2---:R-:W-:Y:S02]  /*1ede0*/  IMAD R11, R25, R98.reuse, RZ ;  /* 0x00000062190b7224 */ /* 0x084fe400078e02ff */
[----:B------:R-:W-:-:S04]  /*1edf0*/  IMAD.WIDE.U32 R24, R24, R98, RZ ;  /* 0x0000006218187225 */ /* 0x000fc800078e00ff */
[----:B---3--:R-:W-:Y:S01]  /*1ee00*/  IMAD R97, R99, 0x80, R30 ;  /* 0x0000008063617824 */ /* 0x008fe200078e021e */
[----:B-----5:R-:W-:-:S03]  /*1ee10*/  IADD3 R26, P0, P3, R26, R24, R12 ;  /* 0x000000181a1a7210 */ /* 0x020fc60007b1e00c */
[----:B------:R-:W-:Y:S01]  /*1ee20*/  @P1 IMAD.HI.U32 R24, R97, R28, RZ ;  /* 0x0000001c61181227 */ /* 0x000fe200078e00ff */
[----:B----4-:R-:W-:-:S03]  /*1ee30*/  SEL R9, R96, RZ, P2 ;  /* 0x000000ff60097207 */ /* 0x010fc60001000000 */
[----:B------:R-:W-:Y:S02]  /*1ee40*/  IMAD.IADD R30, R25, 0x1, R11 ;  /* 0x00000001191e7824 */ /* 0x000fe400078e020b */
[----:B------:R-:W-:Y:S01]  /*1ee50*/  IMAD.MOV.U32 R25, RZ, RZ, R97 ;  /* 0x000000ffff197224 */ /* 0x000fe200078e0061 */
[----:B------:R-:W-:Y:S01]  /*1ee60*/  @P1 SHF.R.U32.HI R25, RZ, R31, R24 ;  /* 0x0000001fff191219 */ /* 0x000fe20000011618 */
[-C--:B------:R-:W-:Y:S02]  /*1ee70*/  IMAD R27, R15, R9.reuse, RZ ;  /* 0x000000090f1b7224 */ /* 0x080fe400078e02ff */
[----:B------:R-:W-:Y:S01]  /*1ee80*/  IMAD.WIDE.U32 R14, R14, R9, RZ ;  /* 0x000000090e0e7225 */ /* 0x000fe200078e00ff */
[----:B------:R-:W-:-:S03]  /*1ee90*/  SHF.R.S32.HI R11, RZ, 0x1f, R12 ;  /* 0x0000001fff0b7819 */ /* 0x000fc6000001140c */
[----:B------:R-:W-:Y:S01]  /*1eea0*/  IMAD.MOV R9, RZ, RZ, -R25 ;  /* 0x000000ffff097224 */ /* 0x000fe200078e0a19 */
[----:B------:R-:W-:Y:S01]  /*1eeb0*/  IADD3.X R24, R29, R30, R11, P0, P3 ;  /* 0x0000001e1d187210 */ /* 0x000fe200007e640b */
[----:B------:R-:W-:Y:S02]  /*1eec0*/  IMAD.IADD R27, R15, 0x1, R27 ;  /* 0x000000010f1b7824 */ /* 0x000fe400078e021b */
[----:B------:R-:W-:Y:S01]  /*1eed0*/  IMAD R9, R8, R9, R97 ;  /* 0x0000000908097224 */ /* 0x000fe200078e0261 */
[----:B------:R-:W-:Y:S02]  /*1eee0*/  IADD3 R14, P0, P3, R25, R26, R14 ;  /* 0x0000001a190e7210 */ /* 0x000fe40007b1e00e */
[----:B------:R-:W-:Y:S01]  /*1eef0*/  SHF.R.S32.HI R15, RZ, 0x1f, R25 ;  /* 0x0000001fff0f7819 */ /* 0x000fe20000011419 */
[----:B------:R-:W-:Y:S01]  /*1ef00*/  IMAD R7, R7, R9, RZ ;  /* 0x0000000907077224 */ /* 0x000fe200078e02ff */
[----:B------:R-:W-:Y:S02]  /*1ef10*/  SHF.R.S32.HI R25, RZ, 0x1f, R9 ;  /* 0x0000001fff197819 */ /* 0x000fe40000011409 */
[----:B------:R-:W-:-:S03]  /*1ef20*/  IADD3.X R15, R15, R24, R27, P0, P3 ;  /* 0x000000180f0f7210 */ /* 0x000fc600007e641b */
[C---:B------:R-:W-:Y:S02]  /*1ef30*/  IMAD R25, R6.reuse, R25, R7 ;  /* 0x0000001906197224 */ /* 0x040fe400078e0207 */
[----:B------:R-:W-:-:S05]  /*1ef40*/  IMAD.WIDE.U32 R6, R6, R9, R14 ;  /* 0x0000000906067225 */ /* 0x000fca00078e000e */
[----:B------:R-:W-:Y:S02]  /*1ef50*/  IADD3 R7, R7, R25, RZ ;  /* 0x0000001907077210 */ /* 0x000fe40007ffe0ff */
[----:B-1----:R-:W-:-:S04]  /*1ef60*/  LEA R24, P0, R6, R4, 0x2 ;  /* 0x0000000406187211 */ /* 0x002fc800078010ff */
[----:B------:R-:W-:Y:S01]  /*1ef70*/  LEA.HI.X R7, R6, R5, R7, 0x2, P0 ;  /* 0x0000000506077211 */ /* 0x000fe200000f1407 */
[----:B------:R-:W-:Y:S01]  /*1ef80*/  SHFL.IDX PT, R4, R24, RZ, 0x1c1f ;  /* 0x001c1fff18047589 */ /* 0x000fe200000e0000 */
[----:B------:R-:W-:-:S03]  /*1ef90*/  IMAD R26, R99, 0x80, R101 ;  /* 0x00000080631a7824 */ /* 0x000fc600078e0265 */
[----:B------:R-:W0:Y:S04]  /*1efa0*/  SHFL.IDX PT, R5, R7, RZ, 0x1c1f ;  /* 0x001c1fff07057589 */ /* 0x000e2800000e0000 */
[----:B------:R-:W-:Y:S04]  /*1efb0*/  SHFL.IDX PT, R14, R24, 0x1, 0x1c1f ;  /* 0x003c1f00180e7f89 */ /* 0x000fe800000e0000 */
[----:B------:R-:W1:Y:S01]  /*1efc0*/  SHFL.IDX PT, R15, R7, 0x1, 0x1c1f ;  /* 0x003c1f00070f7f89 */ /* 0x000e6200000e0000 */
[----:B------:R-:W-:Y:S01]  /*1efd0*/  IMAD R9, R13, R8, RZ ;  /* 0x000000080d097224 */ /* 0x000fe200078e02ff */
[----:B------:R-:W-:-:S02]  /*1efe0*/  LOP3.LUT P0, RZ, R100, 0x3, RZ, 0xc0, !PT ;  /* 0x0000000364ff7812 */ /* 0x000fc4000780c0ff */
[C---:B------:R-:W-:Y:S02]  /*1eff0*/  IADD3 R6, R26.reuse, 0x8, RZ ;  /* 0x000000081a067810 */ /* 0x040fe40007ffe0ff */
[-C--:B------:R-:W-:Y:S02]  /*1f000*/  ISETP.GE.OR P3, PT, R26, R9.reuse, P0 ;  /* 0x000000091a00720c */ /* 0x080fe40000766670 */
[----:B------:R-:W-:-:S11]  /*1f010*/  ISETP.GE.OR P0, PT, R6, R9, P0 ;  /* 0x000000090600720c */ /* 0x000fd60000706670 */
[----:B0-----:R0:W-:Y:S04]  /*1f020*/  @!P3 ST.E desc[UR6][R4.64], R3 ;  /* 0x000000030400b985 */ /* 0x0011e8000c101906 */
[----:B-1----:R0:W-:Y:S01]  /*1f030*/  @!P0 ST.E desc[UR6][R14.64], R0 ;  /* 0x000000000e008985 */ /* 0x0021e2000c101906 */
[----:B------:R-:W-:Y:S05]  /*1f040*/  @P2 BRA `(.L_x_6865) ;  /* 0x0000000800d42947 */ /* 0x000fea0003800000 */
[----:B------:R-:W-:Y:S01]  /*1f050*/  IMAD.SHL.U32 R100, R22, 0x40, RZ ;  /* 0x0000004016647824 */ /* 0x000fe200078e00ff */
[----:B------:R-:W-:Y:S01]  /*1f060*/  ULDC.64 UR4, c[0x0][0x208] ;  /* 0x0000820000047ab9 */ /* 0x000fe20000000a00 */
[----:B------:R-:W1:Y:S02]  /*1f070*/  @P1 LDC R21, c[0x0][0xbf0] ;  /* 0x0002fc00ff151b82 */ /* 0x000e640000000800 */
[----:B0-----:R-:W-:Y:S02]  /*1f080*/  IMAD.IADD R3, R16, 0x1, R100 ;  /* 0x0000000110037824 */ /* 0x001fe400078e0264 */
[----:B------:R-:W0:Y:S02]  /*1f090*/  S2R R100, SR_TID.X ;  /* 0x0000000000647919 */ /* 0x000e240000002100 */
[----:B------:R-:W-:-:S03]  /*1f0a0*/  IMAD.WIDE R94, R3, 0x2, R94 ;  /* 0x00000002035e7825 */ /* 0x000fc600078e025e */
[C---:B------:R-:W-:Y:S02]  /*1f0b0*/  IADD3 R25, P5, R94.reuse, 0x1000, RZ ;  /* 0x000010005e197810 */ /* 0x040fe40007fbe0ff */
[----:B------:R-:W-:Y:S02]  /*1f0c0*/  IADD3 R29, P0, R94, 0x2000, RZ ;  /* 0x000020005e1d7810 */ /* 0x000fe40007f1e0ff */
[----:B------:R-:W-:Y:S02]  /*1f0d0*/  LOP3.LUT R24, R25, 0x380, RZ, 0xc0, !PT ;  /* 0x0000038019187812 */ /* 0x000fe400078ec0ff */
[----:B------:R-:W-:Y:S02]  /*1f0e0*/  LOP3.LUT R28, R29, 0x380, RZ, 0xc0, !PT ;  /* 0x000003801d1c7812 */ /* 0x000fe400078ec0ff */
[----:B------:R-:W-:Y:S02]  /*1f0f0*/  SHF.R.U64 R24, R24, 0x3, RZ ;  /* 0x0000000318187819 */ /* 0x000fe400000012ff */
[----:B------:R-:W-:-:S02]  /*1f100*/  SHF.R.U64 R28, R28, 0x3, RZ ;  /* 0x000000031c1c7819 */ /* 0x000fc400000012ff */
[----:B------:R-:W-:Y:S01]  /*1f110*/  LOP3.LUT R24, R24, R25, RZ, 0x3c, !PT ;  /* 0x0000001918187212 */ /* 0x000fe200078e3cff */
[----:B------:R-:W-:Y:S01]  /*1f120*/  IMAD.X R25, RZ, RZ, R95, P5 ;  /* 0x000000ffff197224 */ /* 0x000fe200028e065f */
[----:B------:R-:W-:Y:S02]  /*1f130*/  LOP3.LUT R28, R28, R29, RZ, 0x3c, !PT ;  /* 0x0000001d1c1c7212 */ /* 0x000fe400078e3cff */
[C---:B------:R-:W-:Y:S02]  /*1f140*/  IADD3 R33, P2, R94.reuse, 0x3000, RZ ;  /* 0x000030005e217810 */ /* 0x040fe40007f5e0ff */
[C---:B------:R-:W-:Y:S01]  /*1f150*/  IADD3 R37, P3, R94.reuse, 0x4000, RZ ;  /* 0x000040005e257810 */ /* 0x040fe20007f7e0ff */
[----:B------:R-:W5:Y:S01]  /*1f160*/  LD.E.128 R24, desc[UR4][R24.64] ;  /* 0x0000000418187980 */ /* 0x000f62000c101d00 */
[C---:B------:R-:W-:Y:S02]  /*1f170*/  IADD3 R41, P4, R94.reuse, 0x5000, RZ ;  /* 0x000050005e297810 */ /* 0x040fe40007f9e0ff */
[----:B------:R-:W-:-:S02]  /*1f180*/  IADD3 R45, P5, R94, 0x6000, RZ ;  /* 0x000060005e2d7810 */ /* 0x000fc40007fbe0ff */
[----:B------:R-:W-:Y:S02]  /*1f190*/  IADD3.X R29, RZ, R95, RZ, P0, !PT ;  /* 0x0000005fff1d7210 */ /* 0x000fe400007fe4ff */
[----:B------:R-:W-:Y:S02]  /*1f1a0*/  IADD3 R3, P0, R94, 0x7000, RZ ;  /* 0x000070005e037810 */ /* 0x000fe40007f1e0ff */
[----:B------:R-:W-:Y:S02]  /*1f1b0*/  LOP3.LUT R32, R33, 0x380, RZ, 0xc0, !PT ;  /* 0x0000038021207812 */ /* 0x000fe400078ec0ff */
[----:B------:R-:W-:Y:S01]  /*1f1c0*/  LOP3.LUT R36, R37, 0x380, RZ, 0xc0, !PT ;  /* 0x0000038025247812 */ /* 0x000fe200078ec0ff */
[----:B0-----:R-:W-:Y:S01]  /*1f1d0*/  VIADD R100, R100, 0xffffff80 ;  /* 0xffffff8064647836 */ /* 0x001fe20000000000 */
[----:B------:R-:W-:Y:S01]  /*1f1e0*/  LOP3.LUT R40, R41, 0x380, RZ, 0xc0, !PT ;  /* 0x0000038029287812 */ /* 0x000fe200078ec0ff */
[----:B------:R-:W-:Y:S01]  /*1f1f0*/  IMAD.X R49, RZ, RZ, R95, P0 ;  /* 0x000000ffff317224 */ /* 0x000fe200000e065f */
[----:B------:R-:W-:Y:S01]  /*1f200*/  LOP3.LUT R44, R45, 0x380, RZ, 0xc0, !PT ;  /* 0x000003802d2c7812 */ /* 0x000fe200078ec0ff */
[----:B------:R-:W5:Y:S01]  /*1f210*/  LD.E.128 R28, desc[UR4][R28.64] ;  /* 0x000000041c1c7980 */ /* 0x000f62000c101d00 */
[----:B------:R-:W-:-:S02]  /*1f220*/  LOP3.LUT R0, R3, 0x380, RZ, 0xc0, !PT ;  /* 0x0000038003007812 */ /* 0x000fc400078ec0ff */
[----:B------:R-:W-:Y:S02]  /*1f230*/  LOP3.LUT R5, R94, 0x380, RZ, 0xc0, !PT ;  /* 0x000003805e057812 */ /* 0x000fe400078ec0ff */
[----:B------:R-:W-:Y:S02]  /*1f240*/  SHF.R.U64 R32, R32, 0x3, RZ ;  /* 0x0000000320207819 */ /* 0x000fe400000012ff */
[----:B------:R-:W-:Y:S02]  /*1f250*/  SHF.R.U64 R36, R36, 0x3, RZ ;  /* 0x0000000324247819 */ /* 0x000fe400000012ff */
[----:B------:R-:W-:Y:S02]  /*1f260*/  SHF.R.U64 R40, R40, 0x3, RZ ;  /* 0x0000000328287819 */ /* 0x000fe400000012ff */
[----:B------:R-:W-:Y:S02]  /*1f270*/  SHF.R.U64 R44, R44, 0x3, RZ ;  /* 0x000000032c2c7819 */ /* 0x000fe400000012ff */
[----:B------:R-:W-:-:S02]  /*1f280*/  SHF.R.U64 R0, R0, 0x3, RZ ;  /* 0x0000000300007819 */ /* 0x000fc400000012ff */
[----:B------:R-:W-:Y:S02]  /*1f290*/  SHF.R.U64 R5, R5, 0x3, RZ ;  /* 0x0000000305057819 */ /* 0x000fe400000012ff */
        /* <DEDUP_REMOVED lines=9> */
[----:B------:R-:W-:Y:S01]  /*1f330*/  LOP3.LUT R48, R0, R3, RZ, 0x3c, !PT ;  /* 0x0000000300307212 */ /* 0x000fe200078e3cff */
[----:B------:R-:W5:Y:S01]  /*1f340*/  LD.E.128 R36, desc[UR4][R36.64] ;  /* 0x0000000424247980 */ /* 0x000f62000c101d00 */
[----:B------:R-:W-:Y:S01]  /*1f350*/  LOP3.LUT R94, R5, R94, RZ, 0x3c, !PT ;  /* 0x0000005e055e7212 */ /* 0x000fe200078e3cff */
[----:B------:R-:W0:Y:S01]  /*1f360*/  @P1 LDC R3, c[0x0][0xbec] ;  /* 0x0002fb00ff031b82 */ /* 0x000e220000000800 */
[----:B------:R-:W-:Y:S01]  /*1f370*/  SHF.R.S32.HI R14, RZ, 0x1f, R100 ;  /* 0x0000001fff0e7819 */ /* 0x000fe20000011464 */
[----:B------:R-:W5:Y:S03]  /*1f380*/  LD.E.128 R40, desc[UR4][R40.64] ;  /* 0x0000000428287980 */ /* 0x000f66000c101d00 */
[----:B------:R-:W-:Y:S01]  /*1f390*/  LEA.HI R14, R14, R100, RZ, 0x3 ;  /* 0x000000640e0e7211 */ /* 0x000fe200078f18ff */
[----:B------:R2:W5:Y:S04]  /*1f3a0*/  LD.E.128 R4, desc[UR4][R94.64] ;  /* 0x000000045e047980 */ /* 0x000568000c101d00 */
[----:B------:R-:W5:Y:S04]  /*1f3b0*/  LD.E.128 R44, desc[UR4][R44.64] ;  /* 0x000000042c2c7980 */ /* 0x000f68000c101d00 */
[----:B------:R-:W5:Y:S01]  /*1f3c0*/  LD.E.128 R48, desc[UR4][R48.64] ;  /* 0x0000000430307980 */ /* 0x000f62000c101d00 */
[----:B------:R-:W-:Y:S01]  /*1f3d0*/  ULDC.64 UR4, c[0x0][0xaa0] ;  /* 0x0002a80000047ab9 */ /* 0x000fe20000000a00 */
[----:B------:R-:W-:Y:S01]  /*1f3e0*/  LOP3.LUT R14, R14, 0xfffffff8, RZ, 0xc0, !PT ;  /* 0xfffffff80e0e7812 */ /* 0x000fe200078ec0ff */
[----:B------:R-:W-:Y:S01]  /*1f3f0*/  IMAD R11, R11, UR4, RZ ;  /* 0x000000040b0b7c24 */ /* 0x000fe2000f8e02ff */
[----:B------:R-:W-:Y:S01]  /*1f400*/  @!PT LDS RZ, [RZ] ;  /* 0x00000000fffff984 */ /* 0x000fe20000000800 */
[----:B------:R-:W-:Y:S01]  /*1f410*/  @!PT LDS RZ, [RZ] ;  /* 0x00000000fffff984 */ /* 0x000fe20000000800 */
[----:B------:R-:W-:Y:S01]  /*1f420*/  @!PT LDS RZ, [RZ] ;  /* 0x00000000fffff984 */ /* 0x000fe20000000800 */
[----:B------:R-:W-:Y:S01]  /*1f430*/  @!PT LDS RZ, [RZ] ;  /* 0x00000000fffff984 */ /* 0x000fe20000000800 */
[----:B------:R3:W-:Y:S06]  /*1f440*/  MEMBAR.ALL.CTA ;  /* 0x0000000000007992 */ /* 0x0007ec0000008000 */
[----:B---3--:R-:W3:Y:S01]  /*1f450*/  FENCE.VIEW.ASYNC.S ;  /* 0x00000000000073c6 */ /* 0x008ee20000000000 */
[----:B------:R-:W-:-:S02]  /*1f460*/  IMAD R11, R12, UR5, R11 ;  /* 0x000000050c0b7c24 */ /* 0x000fc4000f8e020b */
[----:B------:R-:W-:Y:S01]  /*1f470*/  IMAD.WIDE.U32 R12, R12, UR4, RZ ;  /* 0x000000040c0c7c25 */ /* 0x000fe2000f8e00ff */
[----:B------:R-:W-:-:S03]  /*1f480*/  ULDC.64 UR4, c[0x0][0xae8] ;  /* 0x0002ba0000047ab9 */ /* 0x000fc60000000a00 */
[----:B------:R-:W-:Y:S01]  /*1f490*/  IMAD.IADD R14, R100, 0x1, -R14 ;  /* 0x00000001640e7824 */ /* 0x000fe200078e0a0e */
[----:B------:R-:W-:-:S03]  /*1f4a0*/  IADD3 R13, R13, R11, RZ ;  /* 0x0000000b0d0d7210 */ /* 0x000fc60007ffe0ff */
[----:B------:R-:W-:Y:S02]  /*1f4b0*/  IMAD R0, R14, 0x20, R22 ;  /* 0x000000200e007824 */ /* 0x000fe400078e0216 */
[----:B------:R-:W-:Y:S01]  /*1f4c0*/  IMAD.WIDE.U32 R12, R98, UR4, R12 ;  /* 0x00000004620c7c25 */ /* 0x000fe2000f8e000c */
[----:B------:R-:W-:-:S03]  /*1f4d0*/  SHF.R.S32.HI R11, RZ, 0x1f, R10 ;  /* 0x0000001fff0b7819 */ /* 0x000fc6000001140a */
[----:B------:R-:W-:Y:S02]  /*1f4e0*/  IMAD R14, R99, 0x80, R0 ;  /* 0x00000080630e7824 */ /* 0x000fe400078e0200 */
[----:B------:R-:W-:Y:S01]  /*1f4f0*/  IMAD R13, R98, UR5, R13 ;  /* 0x00000005620d7c24 */ /* 0x000fe2000f8e020d */
[----:B------:R-:W-:Y:S01]  /*1f500*/  ULDC.64 UR4, c[0x0][0xaf0] ;  /* 0x0002bc0000047ab9 */ /* 0x000fe20000000a00 */
[----:B0-----:R-:W-:-:S04]  /*1f510*/  @P1 IMAD.HI.U32 R0, R14, R3, RZ ;  /* 0x000000030e001227 */ /* 0x001fc800078e00ff */
[----:B------:R-:W-:Y:S02]  /*1f520*/  IMAD R11, R11, UR4, RZ ;  /* 0x000000040b0b7c24 */ /* 0x000fe4000f8e02ff */
[----:B------:R-:W-:Y:S01]  /*1f530*/  IMAD.MOV.U32 R3, RZ, RZ, R14 ;  /* 0x000000ffff037224 */ /* 0x000fe200078e000e */
[----:B-1----:R-:W-:Y:S01]  /*1f540*/  @P1 SHF.R.U32.HI R3, RZ, R21, R0 ;  /* 0x00000015ff031219 */ /* 0x002fe20000011600 */
[C---:B------:R-:W-:Y:S02]  /*1f550*/  IMAD R15, R10.reuse, UR5, R11 ;  /* 0x000000050a0f7c24 */ /* 0x040fe4000f8e020b */
[----:B------:R-:W-:Y:S01]  /*1f560*/  IMAD.WIDE.U32 R10, R10, UR4, R12 ;  /* 0x000000040a0a7c25 */ /* 0x000fe2000f8e000c */
[--C-:B------:R-:W-:Y:S01]  /*1f570*/  SHF.R.S32.HI R0, RZ, 0x1f, R3.reuse ;  /* 0x0000001fff007819 */ /* 0x100fe20000011403 */
[----:B------:R-:W-:Y:S02]  /*1f580*/  ULDC.64 UR4, c[0x0][0xae0] ;  /* 0x0002b80000047ab9 */ /* 0x000fe40000000a00 */
[----:B------:R-:W-:Y:S01]  /*1f590*/  IMAD.MOV R13, RZ, RZ, -R3 ;  /* 0x000000ffff0d7224 */ /* 0x000fe200078e0a03 */
[----:B------:R-:W-:Y:S01]  /*1f5a0*/  IADD3 R11, R11, R15, RZ ;  /* 0x0000000f0b0b7210 */ /* 0x000fe20007ffe0ff */
[----:B------:R-:W-:-:S02]  /*1f5b0*/  IMAD R12, R0, UR4, RZ ;  /* 0x00000004000c7c24 */ /* 0x000fc4000f8e02ff */
[----:B------:R-:W-:Y:S02]  /*1f5c0*/  VIADD R0, R2, 0x34820 ;  /* 0x0003482002007836 */ /* 0x000fe40000000000 */
[----:B------:R-:W-:Y:S02]  /*1f5d0*/  IMAD R13, R8, R13, R14 ;  /* 0x0000000d080d7224 */ /* 0x000fe400078e020e */
[C---:B------:R-:W-:Y:S01]  /*1f5e0*/  IMAD R15, R3.reuse, UR5, R12 ;  /* 0x00000005030f7c24 */ /* 0x040fe2000f8e020c */
[----:B------:R-:W-:Y:S01]  /*1f5f0*/  PRMT R0, RZ, 0x654, R0 ;  /* 0x00000654ff007816 */ /* 0x000fe20000000000 */
[----:B------:R-:W-:Y:S01]  /*1f600*/  IMAD.WIDE.U32 R10, R3, UR4, R10 ;  /* 0x00000004030a7c25 */ /* 0x000fe2000f8e000a */
[----:B------:R-:W-:Y:S01]  /*1f610*/  SHF.R.S32.HI R3, RZ, 0x1f, R13 ;  /* 0x0000001fff037819 */ /* 0x000fe2000001140d */
[----:B------:R-:W-:Y:S01]  /*1f620*/  ULDC.64 UR4, c[0x0][0xad8] ;  /* 0x0002b60000047ab9 */ /* 0x000fe20000000a00 */
[----:B---3--:R0:W-:Y:S01]  /*1f630*/  SYNCS.ARRIVE.TRANS64.RED.A1T0 RZ, [R0+URZ], RZ ;  /* 0x000000ff00ff79a7 */ /* 0x0081e2000810043f */
[----:B------:R-:W-:-:S02]  /*1f640*/  IMAD.IADD R11, R11, 0x1, R15 ;  /* 0x000000010b0b7824 */ /* 0x000fc400078e020f */
[----:B------:R-:W-:-:S04]  /*1f650*/  IMAD.WIDE.U32 R10, R13, UR4, R10 ;  /* 0x000000040d0a7c25 */ /* 0x000fc8000f8e000a */
[----:B0-----:R-:W-:-:S04]  /*1f660*/  IMAD R0, R3, UR4, RZ ;  /* 0x0000000403007c24 */ /* 0x001fc8000f8e02ff */
[----:B------:R-:W-:Y:S01]  /*1f670*/  IMAD R13, R13, UR5, R0 ;  /* 0x000000050d0d7c24 */ /* 0x000fe2000f8e0200 */
[----:B------:R-:W-:Y:S02]  /*1f680*/  ULDC.64 UR4, c[0x0][0xa80] ;  /* 0x0002a00000047ab9 */ /* 0x000fe40000000a00 */
[----:B------:R-:W-:Y:S02]  /*1f690*/  LEA R3, P0, R10, UR4, 0x1 ;  /* 0x000000040a037c11 */ /* 0x000fe4000f8008ff */
[----:B------:R-:W-:Y:S01]  /*1f6a0*/  IADD3 R11, R11, R13, RZ ;  /* 0x0000000d0b0b7210 */ /* 0x000fe20007ffe0ff */
[----:B------:R-:W-:-:S03]  /*1f6b0*/  UMOV UR4, 0xffffffff ;  /* 0xffffffff00047882 */ /* 0x000fc60000000000 */
[----:B------:R-:W-:Y:S01]  /*1f6c0*/  LEA.HI.X R8, R10, UR5, R11, 0x1, P0 ;  /* 0x000000050a087c11 */ /* 0x000fe200080f0c0b */
[----:B------:R-:W-:Y:S01]  /*1f6d0*/  IMAD R20, R99, 0x80, R22 ;  /* 0x0000008063147824 */ /* 0x000fe200078e0216 */
[----:B------:R-:W-:Y:S01]  /*1f6e0*/  SHF.R.S32.HI R21, RZ, 0x1f, R221 ;  /* 0x0000001fff157819 */ /* 0x000fe200000114dd */
[----:B--2---:R-:W-:Y:S06]  /*1f6f0*/  BRA.DIV UR4, `(.L_x_6866) ;  /* 0x000000a204ec7947 */ /* 0x004fec000b800000 */
[----:B------:R0:W1:Y:S04]  /*1f700*/  SHFL.IDX PT, R0, R8, RZ, 0x181f ;  /* 0x00181fff08007589 */ /* 0x00006800000e0000 */
[----:B------:R0:W2:Y:S02]  /*1f710*/  SHFL.IDX PT, R14, R3, RZ, 0x181f ;  /* 0x00181fff030e7589 */ /* 0x0000a400000e0000 */
.L_x_7077:
[----:B------:R-:W-:Y:S01]  /*1f720*/  ISETP.GE.AND P0, PT, R20, R9, PT ;  /* 0x000000091400720c */ /* 0x000fe20003f06270 */
[----:B------:R-:W-:-:S12]  /*1f730*/  BSSY B1, `(.L_x_6867) ;  /* 0x000000c000017945 */ /* 0x000fd80003800000 */
[----:B------:R-:W-:Y:S05]  /*1f740*/  @P0 BRA `(.L_x_6868) ;  /* 0x0000000000280947 */ /* 0x000fea0003800000 */
[----:B------:R-:W-:Y:S01]  /*1f750*/  ULDC UR4, c[0x0][0xac8] ;  /* 0x0002b20000047ab9 */ /* 0x000fe20000000800 */
[----:B------:R-:W-:Y:S01]  /*1f760*/  ULDC.64 UR6, c[0x0][0x208] ;  /* 0x0000820000067ab9 */ /* 0x000fe20000000a00 */
[----:B------:R-:W-:Y:S02]  /*1f770*/  ISETP.GE.AND P0, PT, R16, UR4, PT ;  /* 0x0000000410007c0c */ /* 0x000fe4000bf06270 */
[----:B------:R-:W-:-:S11]  /*1f780*/  ISETP.GE.AND P1, PT, R221, UR4, PT ;  /* 0x00000004dd007c0c */ /* 0x000fd6000bf26270 */
[CC--:B--2---:R-:W-:Y:S02]  /*1f790*/  @!P0 LEA R10, P2, R16.reuse, R14.reuse, 0x1 ;  /* 0x0000000e100a8211 */ /* 0x0c4fe400078408ff */
[C---:B------:R-:W-:Y:S02]  /*1f7a0*/  @!P1 LEA R14, P3, R221.reuse, R14, 0x1 ;  /* 0x0000000edd0e9211 */ /* 0x040fe400078608ff */
[-C--:B-1----:R-:W-:Y:S02]  /*1f7b0*/  @!P0 LEA.HI.X R11, R16, R0.reuse, R17, 0x1, P2 ;  /* 0x00000000100b8211 */ /* 0x082fe400010f0c11 */
[----:B------:R-:W-:-:S03]  /*1f7c0*/  @!P1 LEA.HI.X R15, R221, R0, R21, 0x1, P3 ;  /* 0x00000000dd0f9211 */ /* 0x000fc600018f0c15 */
[----:B-----5:R3:W-:Y:S04]  /*1f7d0*/  @!P0 ST.E.128 desc[UR6][R10.64], R4 ;  /* 0x000000040a008985 */ /* 0x0207e8000c101d06 */
[----:B------:R3:W-:Y:S02]  /*1f7e0*/  @!P1 ST.E.128 desc[UR6][R14.64], R36 ;  /* 0x000000240e009985 */ /* 0x0007e4000c101d06 */
.L_x_6868:
[----:B------:R-:W-:Y:S05]  /*1f7f0*/  BSYNC B1 ;  /* 0x0000000000017941 */ /* 0x000fea0003800000 */
.L_x_6867:
[----:B------:R-:W-:-:S03]  /*1f800*/  UMOV UR4, 0xffffffff ;  /* 0xffffffff00047882 */ /* 0x000fc60000000000 */
[----:B------:R-:W-:Y:S05]  /*1f810*/  BRA.DIV UR4, `(.L_x_6869) ;  /* 0x000000a204d87947 */ /* 0x000fea000b800000 */
[----:B-1----:R1:W4:Y:S04]  /*1f820*/  SHFL.IDX PT, R0, R8, 0x1, 0x181f ;  /* 0x00381f0008007f89 */ /* 0x00232800000e0000 */
[----:B--23--:R1:W2:Y:S02]  /*1f830*/  SHFL.IDX PT, R14, R3, 0x1, 0x181f ;  /* 0x00381f00030e7f89 */ /* 0x00c2a400000e0000 */
.L_x_7081:
[----:B-----5:R-:W-:Y:S01]  /*1f840*/  VIADD R4, R20, 0x20 ;  /* 0x0000002014047836 */ /* 0x020fe20000000000 */
[----:B------:R-:W-:Y:S04]  /*1f850*/  BSSY B1, `(.L_x_6870) ;  /* 0x000000d000017945 */ /* 0x000fe80003800000 */
[----:B------:R-:W-:-:S13]  /*1f860*/  ISETP.GE.AND P0, PT, R4, R9, PT ;  /* 0x000000090400720c */ /* 0x000fda0003f06270 */
[----:B------:R-:W-:Y:S05]  /*1f870*/  @P0 BRA `(.L_x_6871) ;  /* 0x0000000000280947 */ /* 0x000fea0003800000 */
[----:B------:R-:W-:Y:S01]  /*1f880*/  ULDC UR4, c[0x0][0xac8] ;  /* 0x0002b20000047ab9 */ /* 0x000fe20000000800 */
[----:B------:R-:W-:Y:S01]  /*1f890*/  ULDC.64 UR6, c[0x0][0x208] ;  /* 0x0000820000067ab9 */ /* 0x000fe20000000a00 */
[----:B------:R-:W-:Y:S02]  /*1f8a0*/  ISETP.GE.AND P2, PT, R16, UR4, PT ;  /* 0x0000000410007c0c */ /* 0x000fe4000bf46270 */
[----:B------:R-:W-:-:S11]  /*1f8b0*/  ISETP.GE.AND P3, PT, R221, UR4, PT ;  /* 0x00000004dd007c0c */ /* 0x000fd6000bf66270 */
[CC--:B--2---:R-:W-:Y:S02]  /*1f8c0*/  @!P2 LEA R4, P0, R16.reuse, R14.reuse, 0x1 ;  /* 0x0000000e1004a211 */ /* 0x0c4fe400078008ff */
[C---:B------:R-:W-:Y:S02]  /*1f8d0*/  @!P3 LEA R14, P1, R221.reuse, R14, 0x1 ;  /* 0x0000000edd0eb211 */ /* 0x040fe400078208ff */
[-C--:B----4-:R-:W-:Y:S02]  /*1f8e0*/  @!P2 LEA.HI.X R5, R16, R0.reuse, R17, 0x1, P0 ;  /* 0x000000001005a211 */ /* 0x090fe400000f0c11 */
[----:B------:R-:W-:-:S03]  /*1f8f0*/  @!P3 LEA.HI.X R15, R221, R0, R21, 0x1, P1 ;  /* 0x00000000dd0fb211 */ /* 0x000fc600008f0c15 */
[----:B------:R3:W-:Y:S04]  /*1f900*/  @!P2 ST.E.128 desc[UR6][R4.64], R24 ;  /* 0x000000180400a985 */ /* 0x0007e8000c101d06 */
[----:B------:R3:W-:Y:S02]  /*1f910*/  @!P3 ST.E.128 desc[UR6][R14.64], R40 ;  /* 0x000000280e00b985 */ /* 0x0007e4000c101d06 */
.L_x_6871:
[----:B------:R-:W-:Y:S05]  /*1f920*/  BSYNC B1 ;  /* 0x0000000000017941 */ /* 0x000fea0003800000 */
.L_x_6870:
[----:B------:R-:W-:-:S03]  /*1f930*/  UMOV UR4, 0xffffffff ;  /* 0xffffffff00047882 */ /* 0x000fc60000000000 */
[----:B------:R-:W-:Y:S05]  /*1f940*/  BRA.DIV UR4, `(.L_x_6872) ;  /* 0x000000a204d47947 */ /* 0x000fea000b800000 */
[----:B----4-:R4:W0:Y:S04]  /*1f950*/  SHFL.IDX PT, R0, R8, 0x2, 0x181f ;  /* 0x00581f0008007f89 */ /* 0x01082800000e0000 */
[----:B--23--:R4:W2:Y:S02]  /*1f960*/  SHFL.IDX PT, R14, R3, 0x2, 0x181f ;  /* 0x00581f00030e7f89 */ /* 0x00c8a400000e0000 */
.L_x_7085:
[----:B------:R-:W-:Y:S01]  /*1f970*/  VIADD R4, R20, 0x40 ;  /* 0x0000004014047836 */ /* 0x000fe20000000000 */
        /* <DEDUP_REMOVED lines=9> */
[-C--:B0-----:R-:W-:Y:S02]  /*1fa10*/  @!P2 LEA.HI.X R5, R16, R0.reuse, R17, 0x1, P0 ;  /* 0x000000001005a211 */ /* 0x081fe400000f0c11 */
[----:B------:R-:W-:-:S03]  /*1fa20*/  @!P3 LEA.HI.X R15, R221, R0, R21, 0x1, P1 ;  /* 0x00000000dd0fb211 */ /* 0x000fc600008f0c15 */
[----:B------:R3:W-:Y:S04]  /*1fa30*/  @!P2 ST.E.128 desc[UR6][R4.64], R28 ;  /* 0x0000001c0400a985 */ /* 0x0007e8000c101d06 */
[----:B------:R3:W-:Y:S02]  /*1fa40*/  @!P3 ST.E.128 desc[UR6][R14.64], R44 ;  /* 0x0000002c0e00b985 */ /* 0x0007e4000c101d06 */
.L_x_6874:
[----:B------:R-:W-:Y:S05]  /*1fa50*/  BSYNC B1 ;  /* 0x0000000000017941 */ /* 0x000fea0003800000 */
.L_x_6873:
[----:B------:R-:W-:-:S03]  /*1fa60*/  UMOV UR4, 0xffffffff ;  /* 0xffffffff00047882 */ /* 0x000fc60000000000 */
[----:B------:R-:W-:Y:S05]  /*1fa70*/  BRA.DIV UR4, `(.L_x_6875) ;  /* 0x000000a204d07947 */ /* 0x000fea000b800000 */
[----:B0-----:R0:W0:Y:S04]  /*1fa80*/  SHFL.IDX PT, R0, R8, 0x3, 0x181f ;  /* 0x00781f0008007f89 */ /* 0x00102800000e0000 */
[----:B--23--:R2:W3:Y:S02]  /*1fa90*/  SHFL.IDX PT, R14, R3, 0x3, 0x181f ;  /* 0x00781f00030e7f89 */ /* 0x00c4e400000e0000 */
.L_x_7089:
[----:B------:R-:W-:-:S04]  /*1faa0*/  IADD3 R4, R20, 0x60, RZ ;  /* 0x0000006014047810 */ /* 0x000fc80007ffe0ff */
[----:B------:R-:W-:-:S13]  /*1fab0*/  ISETP.GE.AND P0, PT, R4, R9, PT ;  /* 0x000000090400720c */ /* 0x000fda0003f06270 */
[----:B------:R-:W-:Y:S05]  /*1fac0*/  @P0 BRA `(.L_x_6876) ;  /* 0x0000001c000c0947 */ /* 0x000fea0003800000 */
[----:B------:R-:W-:Y:S01]  /*1fad0*/  ULDC UR4, c[0x0][0xac8] ;  /* 0x0002b20000047ab9 */ /* 0x000fe20000000800 */
[----:B------:R-:W-:Y:S01]  /*1fae0*/  ULDC.64 UR6, c[0x0][0x208] ;  /* 0x0000820000067ab9 */ /* 0x000fe20000000a00 */
[----:B------:R-:W-:-:S13]  /*1faf0*/  ISETP.GE.AND P1, PT, R16, UR4, PT ;  /* 0x0000000410007c0c */ /* 0x000fda000bf26270 */
[----:B---3--:R-:W-:-:S04]  /*1fb00*/  @!P1 LEA R4, P0, R16, R14, 0x1 ;  /* 0x0000000e10049211 */ /* 0x008fc800078008ff */
[----:B0-----:R-:W-:Y:S02]  /*1fb10*/  @!P1 LEA.HI.X R5, R16, R0, R17, 0x1, P0 ;  /* 0x0000000010059211 */ /* 0x001fe400000f0c11 */
[----:B------:R-:W-:-:S03]  /*1fb20*/  ISETP.GE.AND P0, PT, R221, UR4, PT ;  /* 0x00000004dd007c0c */ /* 0x000fc6000bf06270 */
[----:B------:R0:W-:Y:S10]  /*1fb30*/  @!P1 ST.E.128 desc[UR6][R4.64], R32 ;  /* 0x0000002004009985 */ /* 0x0001f4000c101d06 */
[----:B------:R-:W-:Y:S05]  /*1fb40*/  @P0 BRA `(.L_x_6876) ;  /* 0x0000001800ec0947 */ /* 0x000fea0003800000 */
[----:B------:R-:W-:Y:S01]  /*1fb50*/  LEA R14, P0, R221, R14, 0x1 ;  /* 0x0000000edd0e7211 */ /* 0x000fe200078008ff */
[----:B------:R-:W-:-:S03]  /*1fb60*/  ULDC.64 UR4, c[0x0][0x208] ;  /* 0x0000820000047ab9 */ /* 0x000fc60000000a00 */
[----:B------:R-:W-:-:S05]  /*1fb70*/  LEA.HI.X R15, R221, R0, R21, 0x1, P0 ;  /* 0x00000000dd0f7211 */ /* 0x000fca00000f0c15 */
[----:B------:R3:W-:Y:S01]  /*1fb80*/  ST.E.128 desc[UR4][R14.64], R48 ;  /* 0x000000300e007985 */ /* 0x0007e2000c101d04 */
[----:B------:R-:W-:Y:S05]  /*1fb90*/  BRA `(.L_x_6876) ;  /* 0x0000001800d87947 */ /* 0x000fea0003800000 */
.L_x_6865:
[----:B------:R-:W2:Y:S01]  /*1fba0*/  LDL R120, [R1+0x34] ;  /* 0x0000340001787983 */ /* 0x000ea20000100800 */
[----:B0-----:R-:W0:Y:S01]  /*1fbb0*/  @P1 LDC R0, c[0x0][0xbec] ;  /* 0x0002fb00ff001b82 */ /* 0x001e220000000800 */
[----:B------:R-:W-:Y:S01]  /*1fbc0*/  ULDC.64 UR4, c[0x0][0xb08] ;  /* 0x0002c20000047ab9 */ /* 0x000fe20000000a00 */
[----:B------:R-:W-:Y:S01]  /*1fbd0*/  SHF.R.S32.HI R3, RZ, 0x1f, R10 ;  /* 0x0000001fff037819 */ /* 0x000fe2000001140a */
[----:B------:R-:W-:Y:S01]  /*1fbe0*/  IMAD R11, R11, UR4, RZ ;  /* 0x000000040b0b7c24 */ /* 0x000fe2000f8e02ff */
[----:B------:R-:W-:Y:S01]  /*1fbf0*/  ULDC.64 UR6, c[0x0][0xb30] ;  /* 0x0002cc0000067ab9 */ /* 0x000fe20000000a00 */
[----:B------:R-:W-:-:S03]  /*1fc00*/  IMAD.WIDE.U32 R4, R12, UR4, RZ ;  /* 0x000000040c047c25 */ /* 0x000fc6000f8e00ff */
[----:B------:R-:W1:Y:S01]  /*1fc10*/  @P1 LDC R13, c[0x0][0xbf0] ;  /* 0x0002fc00ff0d1b82 */ /* 0x000e620000000800 */
[----:B------:R-:W-:Y:S01]  /*1fc20*/  IMAD R11, R12, UR5, R11 ;  /* 0x000000050c0b7c24 */ /* 0x000fe2000f8e020b */
[----:B------:R-:W-:-:S03]  /*1fc30*/  ULDC.64 UR4, c[0x0][0xb38] ;  /* 0x0002ce0000047ab9 */ /* 0x000fc60000000a00 */
[----:B------:R-:W-:Y:S02]  /*1fc40*/  IMAD.IADD R5, R5, 0x1, R11 ;  /* 0x0000000105057824 */ /* 0x000fe400078e020b */
[----:B------:R-:W-:-:S04]  /*1fc50*/  IMAD.WIDE.U32 R4, R98, UR4, R4 ;  /* 0x0000000462047c25 */ /* 0x000fc8000f8e0004 */
[----:B------:R-:W-:Y:S01]  /*1fc60*/  IMAD R5, R98, UR5, R5 ;  /* 0x0000000562057c24 */ /* 0x000fe2000f8e0205 */
[----:B------:R-:W-:Y:S02]  /*1fc70*/  ULDC.64 UR4, c[0x0][0xb40] ;  /* 0x0002d00000047ab9 */ /* 0x000fe40000000a00 */
[----:B------:R-:W-:Y:S02]  /*1fc80*/  IMAD R3, R3, UR4, RZ ;  /* 0x0000000403037c24 */ /* 0x000fe4000f8e02ff */
[----:B0-----:R-:W-:-:S04]  /*1fc90*/  @P1 IMAD.HI.U32 R0, R97, R0, RZ ;  /* 0x0000000061001227 */ /* 0x001fc800078e00ff */
[C---:B------:R-:W-:Y:S02]  /*1fca0*/  IMAD R7, R10.reuse, UR5, R3 ;  /* 0x000000050a077c24 */ /* 0x040fe4000f8e0203 */
[----:B------:R-:W-:Y:S01]  /*1fcb0*/  IMAD.WIDE.U32 R10, R10, UR4, R4 ;  /* 0x000000040a0a7c25 */ /* 0x000fe2000f8e0004 */
[----:B------:R-:W-:-:S03]  /*1fcc0*/  ULDC.64 UR4, c[0x0][0xb48] ;  /* 0x0002d20000047ab9 */ /* 0x000fc60000000a00 */
[----:B------:R-:W-:Y:S01]  /*1fcd0*/  IMAD.MOV.U32 R3, RZ, RZ, R97 ;  /* 0x000000ffff037224 */ /* 0x000fe200078e0061 */
[----:B-1----:R-:W-:Y:S01]  /*1fce0*/  @P1 SHF.R.U32.HI R3, RZ, R13, R0 ;  /* 0x0000000dff031219 */ /* 0x002fe20000011600 */
[----:B------:R-:W-:-:S03]  /*1fcf0*/  IMAD.IADD R11, R11, 0x1, R7 ;  /* 0x000000010b0b7824 */ /* 0x000fc600078e0207 */
[----:B------:R-:W-:Y:S02]  /*1fd00*/  IADD3 R7, -R3, RZ, RZ ;  /* 0x000000ff03077210 */ /* 0x000fe40007ffe1ff */
[----:B------:R-:W-:Y:S01]  /*1fd10*/  SHF.R.S32.HI R0, RZ, 0x1f, R3 ;  /* 0x0000001fff007819 */ /* 0x000fe20000011403 */
[----:B------:R-:W-:-:S04]  /*1fd20*/  IMAD.WIDE.U32 R4, R96, UR4, R10 ;  /* 0x0000000460047c25 */ /* 0x000fc8000f8e000a */
        /* <DEDUP_REMOVED lines=9> */
[----:B------:R-:W-:Y:S02]  /*1fdc0*/  VIADD R8, R2, 0x34820 ;  /* 0x0003482002087836 */ /* 0x000fe40000000000 */
[C---:B------:R-:W-:Y:S02]  /*1fdd0*/  IMAD R3, R7.reuse, UR5, R0 ;  /* 0x0000000507037c24 */ /* 0x040fe4000f8e0200 */
[----:B------:R-:W-:Y:S01]  /*1fde0*/  IMAD.WIDE.U32 R4, R7, UR4, R4 ;  /* 0x0000000407047c25 */ /* 0x000fe2000f8e0004 */
[----:B------:R-:W-:Y:S01]  /*1fdf0*/  ULDC.64 UR4, c[0x0][0xb00] ;  /* 0x0002c00000047ab9 */ /* 0x000fe20000000a00 */
[----:B------:R-:W-:-:S02]  /*1fe00*/  PRMT R8, RZ, 0x654, R8 ;  /* 0x00000654ff087816 */ /* 0x000fc40000000008 */
[----:B------:R-:W-:Y:S01]  /*1fe10*/  IMAD.IADD R3, R5, 0x1, R3 ;  /* 0x0000000105037824 */ /* 0x000fe200078e0203 */
[C---:B------:R-:W-:Y:S01]  /*1fe20*/  LEA R0, P0, R4.reuse, UR4, 0x2 ;  /* 0x0000000404007c11 */ /* 0x040fe2000f8010ff */
[----:B------:R-:W-:Y:S01]  /*1fe30*/  UMOV UR4, 0xffffffff ;  /* 0xffffffff00047882 */ /* 0x000fe20000000000 */
[----:B------:R0:W-:Y:S02]  /*1fe40*/  SYNCS.ARRIVE.TRANS64.RED.A1T0 RZ, [R8+URZ], RZ ;  /* 0x000000ff08ff79a7 */ /* 0x0001e4000810043f */
[----:B------:R-:W-:Y:S01]  /*1fe50*/  LEA.HI.X R4, R4, UR5, R3, 0x2, P0 ;  /* 0x0000000504047c11 */ /* 0x000fe200080f1403 */
[C---:B--2---:R-:W-:Y:S01]  /*1fe60*/  VIADD R94, R120.reuse, 0x28 ;  /* 0x00000028785e7836 */ /* 0x044fe20000000000 */
[C---:B------:R-:W-:Y:S01]  /*1fe70*/  IADD3 R30, R120.reuse, 0x20, RZ ;  /* 0x00000020781e7810 */ /* 0x040fe20007ffe0ff */
[C---:B------:R-:W-:Y:S01]  /*1fe80*/  VIADD R96, R120.reuse, 0x30 ;  /* 0x0000003078607836 */ /* 0x040fe20000000000 */
[C---:B------:R-:W-:Y:S01]  /*1fe90*/  IADD3 R100, R120.reuse, 0x40, RZ ;  /* 0x0000004078647810 */ /* 0x040fe20007ffe0ff */
[C---:B------:R-:W-:Y:S01]  /*1fea0*/  VIADD R98, R120.reuse, 0x38 ;  /* 0x0000003878627836 */ /* 0x040fe20000000000 */
[C---:B------:R-:W-:Y:S01]  /*1feb0*/  IADD3 R107, R120.reuse, 0x60, RZ ;  /* 0x00000060786b7810 */ /* 0x040fe20007ffe0ff */
[C---:B------:R-:W-:Y:S01]  /*1fec0*/  VIADD R102, R120.reuse, 0x48 ;  /* 0x0000004878667836 */ /* 0x040fe20000000000 */
[C---:B------:R-:W-:Y:S01]  /*1fed0*/  IADD3 R7, R120.reuse, 0x8, RZ ;  /* 0x0000000878077810 */ /* 0x040fe20007ffe0ff */
[----:B------:R-:W-:-:S02]  /*1fee0*/  VIADD R104, R120, 0x50 ;  /* 0x0000005078687836 */ /* 0x000fc40000000000 */
[C---:B------:R-:W-:Y:S02]  /*1fef0*/  VIADD R105, R120.reuse, 0x58 ;  /* 0x0000005878697836 */ /* 0x040fe40000000000 */
[C---:B------:R-:W-:Y:S02]  /*1ff00*/  VIADD R109, R120.reuse, 0x68 ;  /* 0x00000068786d7836 */ /* 0x040fe40000000000 */
[C---:B------:R-:W-:Y:S02]  /*1ff10*/  VIADD R111, R120.reuse, 0x70 ;  /* 0x00000070786f7836 */ /* 0x040fe40000000000 */
[C---:B------:R-:W-:Y:S02]  /*1ff20*/  VIADD R113, R120.reuse, 0x78 ;  /* 0x0000007878717836 */ /* 0x040fe40000000000 */
[C---:B------:R-:W-:Y:S02]  /*1ff30*/  VIADD R115, R120.reuse, 0x10 ;  /* 0x0000001078737836 */ /* 0x040fe40000000000 */
[----:B------:R-:W-:Y:S01]  /*1ff40*/  VIADD R117, R120, 0x18 ;  /* 0x0000001878757836 */ /* 0x000fe20000000000 */
        /* <DEDUP_REMOVED lines=11> */
[----:B0-----:R-:W-:Y:S02]  /*20000*/  SHF.R.S32.HI R8, RZ, 0x1f, R7 ;  /* 0x0000001fff087819 */ /* 0x001fe40000011407 */
[----:B------:R-:W-:-:S02]  /*20010*/  SHF.R.S32.HI R116, RZ, 0x1f, R115 ;  /* 0x0000001fff747819 */ /* 0x000fc40000011473 */
[----:B------:R-:W-:Y:S02]  /*20020*/  SHF.R.S32.HI R118, RZ, 0x1f, R117 ;  /* 0x0000001fff767819 */ /* 0x000fe40000011475 */
[----:B------:R-:W-:Y:S01]  /*20030*/  SHF.R.S32.HI R119, RZ, 0x1f, R104 ;  /* 0x0000001fff777819 */ /* 0x000fe20000011468 */
[----:B------:R-:W-:Y:S06]  /*20040*/  BRA.DIV UR4, `(.L_x_6877) ;  /* 0x0000009e04a47947 */ /* 0x000fec000b800000 */
[----:B------:R0:W1:Y:S04]  /*20050*/  SHFL.IDX PT, R3, R4, RZ, 0x1c1f ;  /* 0x001c1fff04037589 */ /* 0x00006800000e0000 */
[----:B------:R0:W2:Y:S02]  /*20060*/  SHFL.IDX PT, R14, R0, RZ, 0x1c1f ;  /* 0x001c1fff000e7589 */ /* 0x0000a400000e0000 */
.L_x_7092:
[----:B------:R-:W-:Y:S01]  /*20070*/  ISETP.GE.AND P0, PT, R26, R9, PT ;  /* 0x000000091a00720c */ /* 0x000fe20003f06270 */
[----:B------:R-:W-:-:S12]  /*20080*/  BSSY B1, `(.L_x_6878) ;  /* 0x0000044000017945 */ /* 0x000fd80003800000 */
[----:B------:R-:W-:Y:S05]  /*20090*/  @P0 BRA `(.L_x_6879) ;  /* 0x0000000400080947 */ /* 0x000fea0003800000 */
[----:B------:R-:W-:Y:S01]  /*200a0*/  ULDC UR4, c[0x0][0xac8] ;  /* 0x0002b20000047ab9 */ /* 0x000fe20000000800 */
[----:B------:R-:W-:Y:S01]  /*200b0*/  ULDC.64 UR6, c[0x0][0x208] ;  /* 0x0000820000067ab9 */ /* 0x000fe20000000a00 */
[----:B------:R-:W-:Y:S02]  /*200c0*/  ISETP.GE.AND P0, PT, R120, UR4, PT ;  /* 0x0000000478007c0c */ /* 0x000fe4000bf06270 */
[----:B------:R-:W-:Y:S02]  /*200d0*/  ISETP.GE.AND P2, PT, R7, UR4, PT ;  /* 0x0000000407007c0c */ /* 0x000fe4000bf46270 */
[----:B------:R-:W-:Y:S02]  /*200e0*/  ISETP.GE.AND P3, PT, R115, UR4, PT ;  /* 0x0000000473007c0c */ /* 0x000fe4000bf66270 */
[----:B------:R-:W-:-:S07]  /*200f0*/  ISETP.GE.AND P1, PT, R117, UR4, PT ;  /* 0x0000000475007c0c */ /* 0x000fce000bf26270 */
[----:B-1----:R-:W-:Y:S02]  /*20100*/  @!P0 IMAD.MOV.U32 R15, RZ, RZ, R3 ;  /* 0x000000ffff0f8224 */ /* 0x002fe400078e0003 */
[----:B--2---:R-:W-:Y:S01]  /*20110*/  @!P2 LEA R10, P4, R7, R14, 0x2 ;  /* 0x0000000e070aa211 */ /* 0x004fe200078810ff */
[----:B------:R-:W-:-:S03]  /*20120*/  @!P0 IMAD.WIDE R12, R120, 0x4, R14 ;  /* 0x00000004780c8825 */ /* 0x000fc600078e020e */
[-C--:B------:R-:W-:Y:S02]  /*20130*/  @!P2 LEA.HI.X R11, R7, R3.reuse, R8, 0x2, P4 ;  /* 0x00000003070ba211 */ /* 0x080fe400020f1408 */
[-C--:B------:R-:W-:Y:S01]  /*20140*/  @!P3 LEA R24, P4, R115, R14.reuse, 0x2 ;  /* 0x0000000e7318b211 */ /* 0x080fe200078810ff */
[----:B------:R1:W-:Y:S01]  /*20150*/  @!P0 ST.E.64 desc[UR6][R12.64], R20 ;  /* 0x000000140c008985 */ /* 0x0003e2000c101b06 */
[----:B------:R-:W-:Y:S02]  /*20160*/  ISETP.GE.AND P0, PT, R30, UR4, PT ;  /* 0x000000041e007c0c */ /* 0x000fe4000bf06270 */
[----:B------:R-:W-:Y:S01]  /*20170*/  @!P1 LEA R26, P5, R117, R14, 0x2 ;  /* 0x0000000e751a9211 */ /* 0x000fe200078a10ff */
[----:B------:R2:W-:Y:S01]  /*20180*/  @!P2 ST.E.64 desc[UR6][R10.64], R88 ;  /* 0x000000580a00a985 */ /* 0x0005e2000c101b06 */
[----:B------:R-:W-:Y:S02]  /*20190*/  ISETP.GE.AND P2, PT, R94, UR4, PT ;  /* 0x000000045e007c0c */ /* 0x000fe4000bf46270 */
[----:B------:R-:W-:-:S02]  /*201a0*/  @!P3 LEA.HI.X R25, R115, R3, R116, 0x2, P4 ;  /* 0x000000037319b211 */ /* 0x000fc400020f1474 */
[----:B------:R-:W-:Y:S02]  /*201b0*/  @!P1 LEA.HI.X R27, R117, R3, R118, 0x2, P5 ;  /* 0x00000003751b9211 */ /* 0x000fe400028f1476 */
[----:B------:R-:W-:Y:S01]  /*201c0*/  ISETP.GE.AND P4, PT, R96, UR4, PT ;  /* 0x0000000460007c0c */ /* 0x000fe2000bf86270 */
[----:B------:R3:W-:Y:S02]  /*201d0*/  @!P3 ST.E.64 desc[UR6][R24.64], R32 ;  /* 0x000000201800b985 */ /* 0x0007e4000c101b06 */
[-C--:B------:R-:W-:Y:S02]  /*201e0*/  @!P0 LEA R28, P3, R30, R14.reuse, 0x2 ;  /* 0x0000000e1e1c8211 */ /* 0x080fe400078610ff */
[----:B------:R4:W-:Y:S01]  /*201f0*/  @!P1 ST.E.64 desc[UR6][R26.64], R36 ;  /* 0x000000241a009985 */ /* 0x0009e2000c101b06 */
[----:B------:R-:W-:Y:S02]  /*20200*/  ISETP.GE.AND P1, PT, R98, UR4, PT ;  /* 0x0000000462007c0c */ /* 0x000fe4000bf26270 */
[----:B-1----:R-:W-:-:S02]  /*20210*/  @!P2 LEA R12, P5, R94, R14, 0x2 ;  /* 0x0000000e5e0ca211 */ /* 0x002fc400078a10ff */
[-C--:B------:R-:W-:Y:S02]  /*20220*/  @!P0 LEA.HI.X R29, R30, R3.reuse, R31, 0x2, P3 ;  /* 0x000000031e1d8211 */ /* 0x080fe400018f141f */
[----:B------:R-:W-:Y:S02]  /*20230*/  @!P2 LEA.HI.X R13, R94, R3, R95, 0x2, P5 ;  /* 0x000000035e0da211 */ /* 0x000fe400028f145f */
[----:B------:R-:W-:Y:S01]  /*20240*/  ISETP.GE.AND P3, PT, R100, UR4, PT ;  /* 0x0000000464007c0c */ /* 0x000fe2000bf66270 */
[----:B------:R-:W-:Y:S01]  /*20250*/  @!P0 ST.E.64 desc[UR6][R28.64], R40 ;  /* 0x000000281c008985 */ /* 0x000fe2000c101b06 */
[----:B--2---:R-:W-:-:S03]  /*20260*/  @!P4 LEA R10, P0, R96, R14, 0x2 ;  /* 0x0000000e600ac211 */ /* 0x004fc600078010ff */
[----:B------:R1:W-:Y:S01]  /*20270*/  @!P2 ST.E.64 desc[UR6][R12.64], R44 ;  /* 0x0000002c0c00a985 */ /* 0x0003e2000c101b06 */
[-C--:B------:R-:W-:Y:S02]  /*20280*/  @!P1 LEA R20, P5, R98, R14.reuse, 0x2 ;  /* 0x0000000e62149211 */ /* 0x080fe400078a10ff */
[----:B------:R-:W-:Y:S02]  /*20290*/  ISETP.GE.AND P2, PT, R102, UR4, PT ;  /* 0x0000000466007c0c */ /* 0x000fe4000bf46270 */
[-C--:B------:R-:W-:Y:S02]  /*202a0*/  @!P4 LEA.HI.X R11, R96, R3.reuse, R97, 0x2, P0 ;  /* 0x00000003600bc211 */ /* 0x080fe400000f1461 */
[----:B------:R-:W-:Y:S02]  /*202b0*/  ISETP.GE.AND P0, PT, R104, UR4, PT ;  /* 0x0000000468007c0c */ /* 0x000fe4000bf06270 */
[----:B------:R-:W-:Y:S01]  /*202c0*/  @!P1 LEA.HI.X R21, R98, R3, R99, 0x2, P5 ;  /* 0x0000000362159211 */ /* 0x000fe200028f1463 */
[----:B------:R2:W-:Y:S01]  /*202d0*/  @!P4 ST.E.64 desc[UR6][R10.64], R48 ;  /* 0x000000300a00c985 */ /* 0x0005e2000c101b06 */
[----:B---3--:R-:W-:-:S03]  /*202e0*/  @!P3 LEA R24, P5, R100, R14, 0x2 ;  /* 0x0000000e6418b211 */ /* 0x008fc600078a10ff */
[----:B------:R3:W-:Y:S01]  /*202f0*/  @!P1 ST.E.64 desc[UR6][R20.64], R52 ;  /* 0x0000003414009985 */ /* 0x0007e2000c101b06 */
[----:B------:R-:W-:Y:S02]  /*20300*/  ISETP.GE.AND P1, PT, R105, UR4, PT ;  /* 0x0000000469007c0c */ /* 0x000fe4000bf26270 */
[-C--:B------:R-:W-:Y:S02]  /*20310*/  @!P3 LEA.HI.X R25, R100, R3.reuse, R101, 0x2, P5 ;  /* 0x000000036419b211 */ /* 0x080fe400028f1465 */
[-C--:B----4-:R-:W-:Y:S02]  /*20320*/  @!P2 LEA R26, P4, R102, R14.reuse, 0x2 ;  /* 0x0000000e661aa211 */ /* 0x090fe400078810ff */
[----:B-1----:R-:W-:Y:S01]  /*20330*/  @!P0 LEA R12, P5, R104, R14, 0x2 ;  /* 0x0000000e680c8211 */ /* 0x002fe200078a10ff */
[----:B------:R1:W-:Y:S01]  /*20340*/  @!P3 ST.E.64 desc[UR6][R24.64], R56 ;  /* 0x000000381800b985 */ /* 0x0003e2000c101b06 */
[----:B------:R-:W-:Y:S02]  /*20350*/  @!P2 LEA.HI.X R27, R102, R3, R103, 0x2, P4 ;  /* 0x00000003661ba211 */ /* 0x000fe400020f1467 */
[----:B------:R-:W-:-:S02]  /*20360*/  ISETP.GE.AND P3, PT, R107, UR4, PT ;  /* 0x000000046b007c0c */ /* 0x000fc4000bf66270 */
[-C--:B------:R-:W-:Y:S01]  /*20370*/  @!P0 LEA.HI.X R13, R104, R3.reuse, R119, 0x2, P5 ;  /* 0x00000003680d8211 */ /* 0x080fe200028f1477 */
[----:B------:R4:W-:Y:S01]  /*20380*/  @!P2 ST.E.64 desc[UR6][R26.64], R60 ;  /* 0x0000003c1a00a985 */ /* 0x0009e2000c101b06 */
[----:B------:R-:W-:Y:S02]  /*20390*/  ISETP.GE.AND P4, PT, R109, UR4, PT ;  /* 0x000000046d007c0c */ /* 0x000fe4000bf86270 */
[----:B--2---:R-:W-:Y:S01]  /*203a0*/  @!P1 LEA R10, P5, R105, R14, 0x2 ;  /* 0x0000000e690a9211 */ /* 0x004fe200078a10ff */
[----:B------:R2:W-:Y:S01]  /*203b0*/  @!P0 ST.E.64 desc[UR6][R12.64], R64 ;  /* 0x000000400c008985 */ /* 0x0005e2000c101b06 */
[----:B------:R-:W-:Y:S02]  /*203c0*/  ISETP.GE.AND P2, PT, R111, UR4, PT ;  /* 0x000000046f007c0c */ /* 0x000fe4000bf46270 */
[----:B------:R-:W-:Y:S02]  /*203d0*/  ISETP.GE.AND P0, PT, R113, UR4, PT ;  /* 0x0000000471007c0c */ /* 0x000fe4000bf06270 */
[----:B------:R-:W-:-:S02]  /*203e0*/  @!P1 LEA.HI.X R11, R105, R3, R106, 0x2, P5 ;  /* 0x00000003690b9211 */ /* 0x000fc400028f146a */
[----:B---3--:R-:W-:-:S03]  /*203f0*/  @!P3 LEA R20, P5, R107, R14, 0x2 ;  /* 0x0000000e6b14b211 */ /* 0x008fc600078a10ff */
[----:B------:R2:W-:Y:S01]  /*20400*/  @!P1 ST.E.64 desc[UR6][R10.64], R68 ;  /* 0x000000440a009985 */ /* 0x0005e2000c101b06 */
[-C--:B-1----:R-:W-:Y:S02]  /*20410*/  @!P4 LEA R24, P1, R109, R14.reuse, 0x2 ;  /* 0x0000000e6d18c211 */ /* 0x082fe400078210ff */
[-C--:B------:R-:W-:Y:S02]  /*20420*/  @!P3 LEA.HI.X R21, R107, R3.reuse, R108, 0x2, P5 ;  /* 0x000000036b15b211 */ /* 0x080fe400028f146c */
[-C--:B----4-:R-:W-:Y:S02]  /*20430*/  @!P2 LEA R26, P5, R111, R14.reuse, 0x2 ;  /* 0x0000000e6f1aa211 */ /* 0x090fe400078a10ff */
[-C--:B------:R-:W-:Y:S01]  /*20440*/  @!P4 LEA.HI.X R25, R109, R3.reuse, R110, 0x2, P1 ;  /* 0x000000036d19c211 */ /* 0x080fe200008f146e */
[----:B------:R2:W-:Y:S01]  /*20450*/  @!P3 ST.E.64 desc[UR6][R20.64], R72 ;  /* 0x000000481400b985 */ /* 0x0005e2000c101b06 */
[----:B------:R-:W-:Y:S02]  /*20460*/  @!P0 LEA R14, P1, R113, R14, 0x2 ;  /* 0x0000000e710e8211 */ /* 0x000fe400078210ff */
[-C--:B------:R-:W-:Y:S01]  /*20470*/  @!P2 LEA.HI.X R27, R111, R3.reuse, R112, 0x2, P5 ;  /* 0x000000036f1ba211 */ /* 0x080fe200028f1470 */
[----:B------:R2:W-:Y:S01]  /*20480*/  @!P4 ST.E.64 desc[UR6][R24.64], R76 ;  /* 0x0000004c1800c985 */ /* 0x0005e2000c101b06 */
[----:B------:R-:W-:-:S03]  /*20490*/  @!P0 LEA.HI.X R15, R113, R3, R114, 0x2, P1 ;  /* 0x00000003710f8211 */ /* 0x000fc600008f1472 */
[----:B------:R2:W-:Y:S04]  /*204a0*/  @!P2 ST.E.64 desc[UR6][R26.64], R80 ;  /* 0x000000501a00a985 */ /* 0x0005e8000c101b06 */
[----:B------:R2:W-:Y:S02]  /*204b0*/  @!P0 ST.E.64 desc[UR6][R14.64], R84 ;  /* 0x000000540e008985 */ /* 0x0005e4000c101b06 */
.L_x_6879:
[----:B------:R-:W-:Y:S05]  /*204c0*/  BSYNC B1 ;  /* 0x0000000000017941 */ /* 0x000fea0003800000 */
.L_x_6878:
[----:B------:R-:W-:-:S03]  /*204d0*/  UMOV UR4, 0xffffffff ;  /* 0xffffffff00047882 */ /* 0x000fc60000000000 */
[----:B------:R-:W-:Y:S05]  /*204e0*/  BRA.DIV UR4, `(.L_x_6880) ;  /* 0x0000009a04b07947 */ /* 0x000fea000b800000 */
[----:B-1----:R1:W3:Y:S04]  /*204f0*/  SHFL.IDX PT, R3, R4, 0x1, 0x1c1f ;  /* 0x003c1f0004037f89 */ /* 0x0022e800000e0000 */
[----:B--2---:R1:W2:Y:S02]  /*20500*/  SHFL.IDX PT, R14, R0, 0x1, 0x1c1f ;  /* 0x003c1f00000e7f89 */ /* 0x0042a400000e0000 */
.L_x_7096:
[----:B------:R-:W-:-:S13]  /*20510*/  ISETP.GE.AND P0, PT, R6, R9, PT ;  /* 0x000000090600720c */ /* 0x000fda0003f06270 */
        /* <DEDUP_REMOVED lines=8> */
[----:B---3--:R-:W-:Y:S02]  /*205a0*/  @!P5 MOV R15, R3 ;  /* 0x00000003000fd202 */ /* 0x008fe40000000f00 */
[----:B--2---:R-:W-:Y:S01]  /*205b0*/  @!P0 LEA R6, P2, R7, R14, 0x2 ;  /* 0x0000000e07068211 */ /* 0x004fe200078410ff */
[----:B01----:R-:W-:-:S03]  /*205c0*/  @!P5 IMAD.WIDE R4, R120, 0x4, R14 ;  /* 0x000000047804d825 */ /* 0x003fc600078e020e */
[----:B------:R-:W-:Y:S02]  /*205d0*/  @!P0 LEA.HI.X R7, R7, R3, R8, 0x2, P2 ;  /* 0x0000000307078211 */ /* 0x000fe400010f1408 */
[----:B------:R-:W-:Y:S01]  /*205e0*/  ISETP.GE.AND P2, PT, R94, UR4, PT ;  /* 0x000000045e007c0c */ /* 0x000fe2000bf46270 */
[----:B------:R0:W-:Y:S01]  /*205f0*/  @!P5 ST.E.64 desc[UR6][R4.64], R90 ;  /* 0x0000005a0400d985 */ /* 0x0001e2000c101b06 */
[----:B------:R-:W-:-:S03]  /*20600*/  @!P1 LEA R8, P5, R115, R14, 0x2 ;  /* 0x0000000e73089211 */ /* 0x000fc600078a10ff */
[----:B------:R1:W-:Y:S01]  /*20610*/  @!P0 ST.E.64 desc[UR6][R6.64], R92 ;  /* 0x0000005c06008985 */ /* 0x0003e2000c101b06 */
[-C--:B------:R-:W-:Y:S02]  /*20620*/  @!P3 LEA R10, P0, R117, R14.reuse, 0x2 ;  /* 0x0000000e750ab211 */ /* 0x080fe400078010ff */
[-C--:B------:R-:W-:Y:S02]  /*20630*/  @!P1 LEA.HI.X R9, R115, R3.reuse, R116, 0x2, P5 ;  /* 0x0000000373099211 */ /* 0x080fe400028f1474 */
[-C--:B------:R-:W-:Y:S02]  /*20640*/  @!P3 LEA.HI.X R11, R117, R3.reuse, R118, 0x2, P0 ;  /* 0x00000003750bb211 */ /* 0x080fe400000f1476 */
[----:B------:R-:W-:Y:S01]  /*20650*/  ISETP.GE.AND P0, PT, R96, UR4, PT ;  /* 0x0000000460007c0c */ /* 0x000fe2000bf06270 */
[----:B------:R2:W-:Y:S01]  /*20660*/  @!P1 ST.E.64 desc[UR6][R8.64], R34 ;  /* 0x0000002208009985 */ /* 0x0005e2000c101b06 */
[----:B------:R-:W-:Y:S02]  /*20670*/  @!P4 LEA R12, P5, R30, R14, 0x2 ;  /* 0x0000000e1e0cc211 */ /* 0x000fe400078a10ff */
[----:B------:R-:W-:Y:S01]  /*20680*/  ISETP.GE.AND P1, PT, R98, UR4, PT ;  /* 0x0000000462007c0c */ /* 0x000fe2000bf26270 */
[----:B------:R3:W-:Y:S01]  /*20690*/  @!P3 ST.E.64 desc[UR6][R10.64], R38 ;  /* 0x000000260a00b985 */ /* 0x0007e2000c101b06 */
[----:B------:R-:W-:-:S02]  /*206a0*/  @!P4 LEA.HI.X R13, R30, R3, R31, 0x2, P5 ;  /* 0x000000031e0dc211 */ /* 0x000fc400028f141f */
[-C--:B0-----:R-:W-:Y:S02]  /*206b0*/  @!P2 LEA R4, P5, R94, R14.reuse, 0x2 ;  /* 0x0000000e5e04a211 */ /* 0x081fe400078a10ff */
[----:B------:R-:W-:Y:S01]  /*206c0*/  ISETP.GE.AND P3, PT, R100, UR4, PT ;  /* 0x0000000464007c0c */ /* 0x000fe2000bf66270 */
[----:B------:R0:W-:Y:S01]  /*206d0*/  @!P4 ST.E.64 desc[UR6][R12.64], R42 ;  /* 0x0000002a0c00c985 */ /* 0x0001e2000c101b06 */
[-C--:B------:R-:W-:Y:S02]  /*206e0*/  @!P2 LEA.HI.X R5, R94, R3.reuse, R95, 0x2, P5 ;  /* 0x000000035e05a211 */ /* 0x080fe400028f145f */
[----:B-1----:R-:W-:Y:S02]  /*206f0*/  @!P0 LEA R6, P5, R96, R14, 0x2 ;  /* 0x0000000e60068211 */ /* 0x002fe400078a10ff */
[----:B------:R-:W-:Y:S01]  /*20700*/  ISETP.GE.AND P4, PT, R102, UR4, PT ;  /* 0x0000000466007c0c */ /* 0x000fe2000bf86270 */
[----:B------:R1:W-:Y:S01]  /*20710*/  @!P2 ST.E.64 desc[UR6][R4.64], R46 ;  /* 0x0000002e0400a985 */ /* 0x0003e2000c101b06 */
[----:B------:R-:W-:-:S02]  /*20720*/  @!P0 LEA.HI.X R7, R96, R3, R97, 0x2, P5 ;  /* 0x0000000360078211 */ /* 0x000fc400028f1461 */
[-C--:B------:R-:W-:Y:S02]  /*20730*/  @!P1 LEA R20, P5, R98, R14.reuse, 0x2 ;  /* 0x0000000e62149211 */ /* 0x080fe400078a10ff */
[----:B------:R-:W-:Y:S01]  /*20740*/  ISETP.GE.AND P2, PT, R104, UR4, PT ;  /* 0x0000000468007c0c */ /* 0x000fe2000bf46270 */
[----:B------:R4:W-:Y:S01]  /*20750*/  @!P0 ST.E.64 desc[UR6][R6.64], R50 ;  /* 0x0000003206008985 */ /* 0x0009e2000c101b06 */
[-C--:B------:R-:W-:Y:S02]  /*20760*/  @!P1 LEA.HI.X R21, R98, R3.reuse, R99, 0x2, P5 ;  /* 0x0000000362159211 */ /* 0x080fe400028f1463 */
[C---:B--2---:R-:W-:Y:S02]  /*20770*/  @!P3 LEA R8, P5, R100.reuse, R14, 0x2 ;  /* 0x0000000e6408b211 */ /* 0x044fe400078a10ff */
[----:B------:R-:W-:Y:S01]  /*20780*/  ISETP.GE.AND P0, PT, R105, UR4, PT ;  /* 0x0000000469007c0c */ /* 0x000fe2000bf06270 */
[----:B------:R2:W-:Y:S01]  /*20790*/  @!P1 ST.E.64 desc[UR6][R20.64], R54 ;  /* 0x0000003614009985 */ /* 0x0005e2000c101b06 */
[----:B------:R-:W-:-:S02]  /*207a0*/  @!P3 LEA.HI.X R9, R100, R3, R101, 0x2, P5 ;  /* 0x000000036409b211 */ /* 0x000fc400028f1465 */
[CC--:B---3--:R-:W-:Y:S02]  /*207b0*/  @!P4 LEA R10, P5, R102.reuse, R14.reuse, 0x2 ;  /* 0x0000000e660ac211 */ /* 0x0c8fe400078a10ff */
[----:B------:R-:W-:Y:S01]  /*207c0*/  ISETP.GE.AND P1, PT, R107, UR4, PT ;  /* 0x000000046b007c0c */ /* 0x000fe2000bf26270 */
[----:B------:R3:W-:Y:S01]  /*207d0*/  @!P3 ST.E.64 desc[UR6][R8.64], R58 ;  /* 0x0000003a0800b985 */ /* 0x0007e2000c101b06 */
[----:B------:R-:W-:Y:S02]  /*207e0*/  @!P4 LEA.HI.X R11, R102, R3, R103, 0x2, P5 ;  /* 0x00000003660bc211 */ /* 0x000fe400028f1467 */
[----:B------:R-:W-:Y:S02]  /*207f0*/  ISETP.GE.AND P3, PT, R109, UR4, PT ;  /* 0x000000046d007c0c */ /* 0x000fe4000bf66270 */
[-C--:B0-----:R-:W-:Y:S01]  /*20800*/  @!P2 LEA R12, P5, R104, R14.reuse, 0x2 ;  /* 0x0000000e680ca211 */ /* 0x081fe200078a10ff */
[----:B------:R0:W-:Y:S01]  /*20810*/  @!P4 ST.E.64 desc[UR6][R10.64], R62 ;  /* 0x0000003e0a00c985 */ /* 0x0001e2000c101b06 */
[----:B-1----:R-:W-:-:S02]  /*20820*/  @!P0 LEA R4, P4, R105, R14, 0x2 ;  /* 0x0000000e69048211 */ /* 0x002fc400078810ff */
[-C--:B------:R-:W-:Y:S02]  /*20830*/  @!P2 LEA.HI.X R13, R104, R3.reuse, R119, 0x2, P5 ;  /* 0x00000003680da211 */ /* 0x080fe400028f1477 */
[----:B------:R-:W-:Y:S02]  /*20840*/  ISETP.GE.AND P5, PT, R111, UR4, PT ;  /* 0x000000046f007c0c */ /* 0x000fe4000bfa6270 */
[----:B------:R-:W-:Y:S01]  /*20850*/  @!P0 LEA.HI.X R5, R105, R3, R106, 0x2, P4 ;  /* 0x0000000369058211 */ /* 0x000fe200020f146a */
[----:B------:R0:W-:Y:S01]  /*20860*/  @!P2 ST.E.64 desc[UR6][R12.64], R66 ;  /* 0x000000420c00a985 */ /* 0x0001e2000c101b06 */
[----:B----4-:R-:W-:-:S03]  /*20870*/  @!P1 LEA R6, P4, R107, R14, 0x2 ;  /* 0x0000000e6b069211 */ /* 0x010fc600078810ff */
[----:B------:R0:W-:Y:S01]  /*20880*/  @!P0 ST.E.64 desc[UR6][R4.64], R70 ;  /* 0x0000004604008985 */ /* 0x0001e2000c101b06 */
[-C--:B------:R-:W-:Y:S02]  /*20890*/  @!P1 LEA.HI.X R7, R107, R3.reuse, R108, 0x2, P4 ;  /* 0x000000036b079211 */ /* 0x080fe400020f146c */
[-C--:B--2---:R-:W-:Y:S02]  /*208a0*/  @!P3 LEA R20, P4, R109, R14.reuse, 0x2 ;  /* 0x0000000e6d14b211 */ /* 0x084fe400078810ff */
[----:B------:R-:W-:Y:S01]  /*208b0*/  ISETP.GE.AND P0, PT, R113, UR4, PT ;  /* 0x0000000471007c0c */ /* 0x000fe2000bf06270 */
[----:B------:R0:W-:Y:S01]  /*208c0*/  @!P1 ST.E.64 desc[UR6][R6.64], R74 ;  /* 0x0000004a06009985 */ /* 0x0001e2000c101b06 */
[----:B------:R-:W-:Y:S02]  /*208d0*/  @!P3 LEA.HI.X R21, R109, R3, R110, 0x2, P4 ;  /* 0x000000036d15b211 */ /* 0x000fe400020f146e */
[----:B---3--:R-:W-:-:S03]  /*208e0*/  @!P5 LEA R8, P4, R111, R14, 0x2 ;  /* 0x0000000e6f08d211 */ /* 0x008fc600078810ff */
[----:B------:R0:W-:Y:S01]  /*208f0*/  @!P3 ST.E.64 desc[UR6][R20.64], R78 ;  /* 0x0000004e1400b985 */ /* 0x0001e2000c101b06 */
[----:B------:R-:W-:-:S05]  /*20900*/  @!P5 LEA.HI.X R9, R111, R3, R112, 0x2, P4 ;  /* 0x000000036f09d211 */ /* 0x000fca00020f1470 */
[----:B------:R0:W-:Y:S01]  /*20910*/  @!P5 ST.E.64 desc[UR6][R8.64], R82 ;  /* 0x000000520800d985 */ /* 0x0001e2000c101b06 */
[----:B------:R-:W-:Y:S05]  /*20920*/  @P0 BRA `(.L_x_6876) ;  /* 0x0000000c00740947 */ /* 0x000fea0003800000 */
[----:B------:R-:W-:Y:S01]  /*20930*/  LEA R14, P0, R113, R14, 0x2 ;  /* 0x0000000e710e7211 */ /* 0x000fe200078010ff */
[----:B------:R-:W-:-:S03]  /*20940*/  ULDC.64 UR4, c[0x0][0x208] ;  /* 0x0000820000047ab9 */ /* 0x000fc60000000a00 */
[----:B------:R-:W-:-:S05]  /*20950*/  LEA.HI.X R15, R113, R3, R114, 0x2, P0 ;  /* 0x00000003710f7211 */ /* 0x000fca00000f1472 */
[----:B------:R1:W-:Y:S01]  /*20960*/  ST.E.64 desc[UR4][R14.64], R86 ;  /* 0x000000560e007985 */ /* 0x0003e2000c101b04 */
[----:B------:R-:W-:Y:S05]  /*20970*/  BRA `(.L_x_6876) ;  /* 0x0000000c00607947 */ /* 0x000fea0003800000 */
.L_x_6863:
[----:B------:R-:W2:Y:S01]  /*20980*/  LDL.LU R6, [R1+0x64] ;  /* 0x0000640001067983 */ /* 0x000ea20000300800 */
[----:B------:R-:W-:Y:S01]  /*20990*/  ULDC.64 UR6, c[0x0][0xc08] ;  /* 0x0003020000067ab9 */ /* 0x000fe20000000a00 */
[----:B------:R-:W-:Y:S02]  /*209a0*/  ULDC.64 UR4, c[0x0][0xc00] ;  /* 0x0003000000047ab9 */ /* 0x000fe40000000a00 */
[----:B------:R-:W3:Y:S04]  /*209b0*/  LDL R10, [R1+0x5c] ;  /* 0x00005c00010a7983 */ /* 0x000ee80000100800 */
[----:B------:R-:W3:Y:S04]  /*209c0*/  LDL R9, [R1+0x70] ;  /* 0x0000700001097983 */ /* 0x000ee80000100800 */
[----:B------:R-:W4:Y:S01]  /*209d0*/  LDL R8, [R1+0x60] ;  /* 0x0000600001087983 */ /* 0x000f220000100800 */
[----:B------:R-:W-:Y:S01]  /*209e0*/  ISETP.NE.U32.AND P1, PT, RZ, UR6, PT ;  /* 0x00000006ff007c0c */ /* 0x000fe2000bf25070 */
[----:B------:R-:W-:Y:S01]  /*209f0*/  IMAD.MOV.U32 R3, RZ, RZ, RZ ;  /* 0x000000ffff037224 */ /* 0x000fe200078e00ff */
[----:B------:R-:W-:Y:S01]  /*20a00*/  ISETP.NE.U32.AND P0, PT, RZ, UR4, PT ;  /* 0x00000004ff007c0c */ /* 0x000fe2000bf05070 */
[----:B------:R-:W-:Y:S01]  /*20a10*/  ULDC.64 UR8, c[0x0][0x208] ;  /* 0x0000820000087ab9 */ /* 0x000fe20000000a00 */
[----:B------:R-:W-:Y:S01]  /*20a20*/  ISETP.NE.AND.EX P1, PT, RZ, UR7, PT, P1 ;  /* 0x00000007ff007c0c */ /* 0x000fe2000bf25310 */
[----:B------:R-:W0:Y:S01]  /*20a30*/  S2R R28, SR_TID.X ;  /* 0x00000000001c7919 */ /* 0x000e220000002100 */
[----:B------:R-:W-:Y:S01]  /*20a40*/  ISETP.NE.AND.EX P0, PT, RZ, UR5, PT, P0 ;  /* 0x00000005ff007c0c */ /* 0x000fe2000bf05300 */
[----:B0-----:R-:W-:-:S05]  /*20a50*/  VIADD R28, R28, 0xffffff80 ;  /* 0xffffff801c1c7836 */ /* 0x001fca0000000000 */
[----:B------:R-:W-:Y:S02]  /*20a60*/  ISETP.GT.AND P3, PT, R28, 0x7f, PT ;  /* 0x0000007f1c00780c */ /* 0x000fe40003f64270 */
[----:B--2---:R-:W-:Y:S02]  /*20a70*/  IADD3 R4, P2, R6, UR4, RZ ;  /* 0x0000000406047c10 */ /* 0x004fe4000ff5e0ff */
[----:B---3--:R-:W-:-:S04]  /*20a80*/  SHF.L.U64.HI R0, R10, 0x2, R9 ;  /* 0x000000020a007819 */ /* 0x008fc80000010209 */
[----:B------:R-:W-:Y:S02]  /*20a90*/  IADD3.X R5, R0, UR5, RZ, P2, !PT ;  /* 0x0000000500057c10 */ /* 0x000fe400097fe4ff */
[----:B------:R-:W-:Y:S01]  /*20aa0*/  @P1 IADD3 R6, P2, R6, UR6, RZ ;  /* 0x0000000606061c10 */ /* 0x000fe2000ff5e0ff */
[----:B------:R-:W-:Y:S02]  /*20ab0*/  ULDC UR4, c[0x0][0xa88] ;  /* 0x0002a20000047ab9 */ /* 0x000fe40000000800 */
[----:B------:R0:W5:Y:S01]  /*20ac0*/  @P0 LDG.E R3, desc[UR8][R4.64] ;  /* 0x0000000804030981 */ /* 0x000162000c1e1900 */
[----:B------:R-:W-:Y:S01]  /*20ad0*/  @P1 IADD3.X R7, R0, UR7, RZ, P2, !PT ;  /* 0x0000000700071c10 */ /* 0x000fe200097fe4ff */
[----:B------:R-:W-:Y:S01]  /*20ae0*/  IMAD.U32 R20, RZ, RZ, UR4 ;  /* 0x00000004ff147e24 */ /* 0x000fe2000f8e00ff */
[----:B----4-:R-:W-:-:S05]  /*20af0*/  ISETP.NE.AND P2, PT, R8, RZ, PT ;  /* 0x000000ff0800720c */ /* 0x010fca0003f45270 */
[----:B------:R0:W5:Y:S08]  /*20b00*/  @P1 LDG.E R20, desc[UR8][R6.64] ;  /* 0x0000000806141981 */ /* 0x000170000c1e1900 */
[----:B------:R-:W2:Y:S02]  /*20b10*/  @!P2 LDC R8, c[0x0][0xad4] ;  /* 0x0002b500ff08ab82 */ /* 0x000ea40000000800 */
        /* <DEDUP_REMOVED lines=8> */
.L_x_6881:
[----:B------:R-:W-:Y:S01]  /*20ba0*/  BSSY B1, `(.L_x_6882) ;  /* 0x000003b000017945 */ /* 0x000fe20003800000 */
[----:B------:R-:W-:Y:S02]  /*20bb0*/  SEL R27, R10, RZ, !P0 ;  /* 0x000000ff0a1b7207 */ /* 0x000fe40004000000 */
[----:B------:R-:W-:Y:S02]  /*20bc0*/  SEL R26, R9, RZ, !P0 ;  /* 0x000000ff091a7207 */ /* 0x000fe40004000000 */
[----:B-----5:R-:W-:Y:S01]  /*20bd0*/  SHF.R.S32.HI R24, RZ, 0x1f, R3 ;  /* 0x0000001fff187819 */ /* 0x020fe20000011403 */
[----:B------:R-:W-:Y:S06]  /*20be0*/  @P3 BRA `(.L_x_6883) ;  /* 0x0000000000d83947 */ /* 0x000fec0003800000 */
[----:B0-----:R-:W2:Y:S01]  /*20bf0*/  LDL R4, [R1+0x6c] ;  /* 0x00006c0001047983 */ /* 0x001ea20000100800 */
[----:B------:R-:W0:Y:S01]  /*20c00*/  LDC R33, c[0x0][0xbe8] ;  /* 0x0002fa00ff217b82 */ /* 0x000e220000000800 */
[----:B------:R-:W2:Y:S02]  /*20c10*/  S2R R0, SR_TID.X ;  /* 0x0000000000007919 */ /* 0x000ea40000002100 */
[----:B--2---:R-:W-:Y:S02]  /*20c20*/  IMAD R0, R4, 0x80, R0 ;  /* 0x0000008004007824 */ /* 0x004fe400078e0200 */
[----:B0-----:R-:W-:Y:S02]  /*20c30*/  IMAD R4, R20, R33, RZ ;  /* 0x0000002114047224 */ /* 0x001fe400078e02ff */
[----:B------:R-:W-:-:S05]  /*20c40*/  VIADD R29, R0, 0xffffff80 ;  /* 0xffffff80001d7836 */ /* 0x000fca0000000000 */
        /* <DEDUP_REMOVED lines=8> */
[----:B------:R-:W-:Y:S01]  /*20cd0*/  ULDC.64 UR4, c[0x0][0x208] ;  /* 0x0000820000047ab9 */ /* 0x000fe20000000a00 */
[----:B------:R-:W-:Y:S02]  /*20ce0*/  SEL R14, R14, 0x978, P0 ;  /* 0x000009780e0e7807 */ /* 0x000fe40000000000 */
[----:B------:R-:W-:Y:S02]  /*20cf0*/  MOV R15, R29 ;  /* 0x0000001d000f7202 */ /* 0x000fe40000000f00 */
[----:B------:R-:W4:Y:S08]  /*20d00*/  LDC.64 R6, c[0x0][R14+0x220] ;  /* 0x000088000e067b82 */ /* 0x000f300000000a00 */
[----:B------:R-:W2:Y:S08]  /*20d10*/  LDC.64 R4, c[0x0][R14+0x218] ;  /* 0x000086000e047b82 */ /* 0x000eb00000000a00 */
[----:B------:R-:W5:Y:S08]  /*20d20*/  LDC.64 R8, c[0x0][R14+0x228] ;  /* 0x00008a000e087b82 */ /* 0x000f700000000a00 */
[----:B------:R-:W1:Y:S08]  /*20d30*/  @P1 LDC R0, c[0x0][0xbec] ;  /* 0x0002fb00ff001b82 */ /* 0x000e700000000800 */
[----:B------:R-:W5:Y:S08]  /*20d40*/  LDC.64 R10, c[0x0][R14+0x210] ;  /* 0x000084000e0a7b82 */ /* 0x000f700000000a00 */
[----:B------:R-:W5:Y:S01]  /*20d50*/  @P1 LDC R25, c[0x0][0xbf0] ;  /* 0x0002fc00ff191b82 */ /* 0x000f620000000800 */
[----:B-1----:R-:W-:-:S07]  /*20d60*/  @P1 IMAD.HI.U32 R0, R29, R0, RZ ;  /* 0x000000001d001227 */ /* 0x002fce00078e00ff */
[----:B0-----:R-:W0:Y:S01]  /*20d70*/  @!P0 LDC R30, c[0x0][0xb50] ;  /* 0x0002d400ff1e8b82 */ /* 0x001e220000000800 */
[----:B----4-:R-:W-:-:S07]  /*20d80*/  IMAD R7, R7, R27, RZ ;  /* 0x0000001b07077224 */ /* 0x010fce00078e02ff */
[----:B------:R-:W1:Y:S01]  /*20d90*/  @!P0 LDC R31, c[0x0][0xb54] ;  /* 0x0002d500ff1f8b82 */ /* 0x000e620000000800 */
[----:B-----5:R-:W-:Y:S01]  /*20da0*/  @P1 SHF.R.U32.HI R15, RZ, R25, R0 ;  /* 0x00000019ff0f1219 */ /* 0x020fe20000011600 */
        /* <DEDUP_REMOVED lines=9> */
[----:B------:R-:W-:-:S04]  /*20e40*/  IMAD.WIDE.U32 R4, R8, R7, RZ ;  /* 0x0000000708047225 */ /* 0x000fc800078e00ff */
[----:B------:R-:W-:Y:S02]  /*20e50*/  IMAD R9, R9, R7, RZ ;  /* 0x0000000709097224 */ /* 0x000fe400078e02ff */
[----:B------:R-:W-:Y:S01]  /*20e60*/  IMAD R7, R33, R6, R29 ;  /* 0x0000000621077224 */ /* 0x000fe200078e021d */
[----:B------:R-:W-:Y:S02]  /*20e70*/  IADD3.X R6, R25, R21, R24, P1, P3 ;  /* 0x0000001519067210 */ /* 0x000fe40000fe6418 */
[----:B------:R-:W-:Y:S01]  /*20e80*/  IADD3 R4, P0, P1, R15, R0, R4 ;  /* 0x000000000f047210 */ /* 0x000fe2000791e004 */
[----:B------:R-:W-:Y:S01]  /*20e90*/  IMAD R0, R11, R7, RZ ;  /* 0x000000070b007224 */ /* 0x000fe200078e02ff */
[----:B------:R-:W-:Y:S02]  /*20ea0*/  IADD3 R9, R5, R9, RZ ;  /* 0x0000000905097210 */ /* 0x000fe40007ffe0ff */
[----:B------:R-:W-:-:S04]  /*20eb0*/  SHF.R.S32.HI R15, RZ, 0x1f, R15 ;  /* 0x0000001fff0f7819 */ /* 0x000fc8000001140f */
[----:B------:R-:W-:Y:S02]  /*20ec0*/  IADD3.X R5, R15, R6, R9, P0, P1 ;  /* 0x000000060f057210 */ /* 0x000fe400007e2409 */
[----:B------:R-:W-:Y:S01]  /*20ed0*/  SHF.R.S32.HI R9, RZ, 0x1f, R7 ;  /* 0x0000001fff097819 */ /* 0x000fe20000011407 */
[----:B------:R-:W-:-:S04]  /*20ee0*/  IMAD.WIDE.U32 R4, R10, R7, R4 ;  /* 0x000000070a047225 */ /* 0x000fc800078e0004 */
[----:B------:R-:W-:Y:S01]  /*20ef0*/  IMAD R9, R10, R9, R0 ;  /* 0x000000090a097224 */ /* 0x000fe200078e0200 */
[----:B0-----:R-:W-:-:S03]  /*20f00*/  LEA R6, P0, R4, R30, 0x2 ;  /* 0x0000001e04067211 */ /* 0x001fc600078010ff */
[----:B------:R-:W-:Y:S02]  /*20f10*/  IMAD.IADD R0, R5, 0x1, R9 ;  /* 0x0000000105007824 */ /* 0x000fe400078e0209 */
[----:B------:R-:W-:-:S03]  /*20f20*/  IMAD.MOV.U32 R5, RZ, RZ, -0x800000 ;  /* 0xff800000ff057424 */ /* 0x000fc600078e00ff */
[----:B-1----:R-:W-:-:S05]  /*20f30*/  LEA.HI.X R7, R4, R31, R0, 0x2, P0 ;  /* 0x0000001f04077211 */ /* 0x002fca00000f1400 */
[----:B------:R2:W-:Y:S02]  /*20f40*/  STG.E desc[UR4][R6.64], R5 ;  /* 0x0000000506007986 */ /* 0x0005e4000c101904 */
.L_x_6883:
[----:B------:R-:W-:Y:S05]  /*20f50*/  BSYNC B1 ;  /* 0x0000000000017941 */ /* 0x000fea0003800000 */
.L_x_6882:
[----:B------:R-:W-:Y:S05]  /*20f60*/  @P2 BRA `(.L_x_6876) ;  /* 0x0000000400e42947 */ /* 0x000fea0003800000 */
[----:B------:R-:W3:Y:S01]  /*20f70*/  LDL.LU R12, [R1+0x58] ;  /* 0x00005800010c7983 */ /* 0x000ee20000300800 */
[----:B------:R-:W4:Y:S01]  /*20f80*/  LDC R21, c[0x0][0xbe8] ;  /* 0x0002fa00ff157b82 */ /* 0x000f220000000800 */
[----:B0-2---:R-:W-:Y:S01]  /*20f90*/  SHF.R.S32.HI R6, RZ, 0x1f, R28 ;  /* 0x0000001fff067819 */ /* 0x005fe2000001141c */
[----:B------:R-:W-:Y:S01]  /*20fa0*/  ULDC.64 UR4, c[0x0][0xaa0] ;  /* 0x0002a80000047ab9 */ /* 0x000fe20000000a00 */
[----:B------:R-:W2:Y:S01]  /*20fb0*/  LDL.LU R10, [R1+0x6c] ;  /* 0x00006c00010a7983 */ /* 0x000ea20000300800 */
[----:B------:R-:W-:Y:S01]  /*20fc0*/  IMAD R0, R24, UR4, RZ ;  /* 0x0000000418007c24 */ /* 0x000fe2000f8e02ff */
[----:B------:R-:W-:Y:S01]  /*20fd0*/  LEA.HI R6, R6, R28, RZ, 0x3 ;  /* 0x0000001c06067211 */ /* 0x000fe200078f18ff */
[C---:B------:R-:W-:Y:S01]  /*20fe0*/  IMAD.WIDE.U32 R4, R3.reuse, UR4, RZ ;  /* 0x0000000403047c25 */ /* 0x040fe2000f8e00ff */
[----:B------:R-:W-:Y:S02]  /*20ff0*/  ULDC.64 UR6, c[0x0][0xaf0] ;  /* 0x0002bc0000067ab9 */ /* 0x000fe40000000a00 */
[----:B------:R-:W-:Y:S01]  /*21000*/  LOP3.LUT R6, R6, 0xfffffff8, RZ, 0xc0, !PT ;  /* 0xfffffff806067812 */ /* 0x000fe200078ec0ff */
[----:B------:R-:W-:Y:S01]  /*21010*/  IMAD R7, R3, UR5, R0 ;  /* 0x0000000503077c24 */ /* 0x000fe2000f8e0200 */
[----:B------:R-:W-:-:S03]  /*21020*/  ULDC.64 UR4, c[0x0][0xae8] ;  /* 0x0002ba0000047ab9 */ /* 0x000fc60000000a00 */
[----:B------:R-:W-:Y:S02]  /*21030*/  IMAD.IADD R6, R28, 0x1, -R6 ;  /* 0x000000011c067824 */ /* 0x000fe400078e0a06 */
[----:B------:R-:W-:-:S03]  /*21040*/  IMAD.IADD R5, R5, 0x1, R7 ;  /* 0x0000000105057824 */ /* 0x000fc600078e0207 */
[----:B------:R-:W-:Y:S01]  /*21050*/  LEA R0, R6, R22, 0x5 ;  /* 0x0000001606007211 */ /* 0x000fe200078e28ff */
[----:B------:R-:W-:Y:S01]  /*21060*/  IMAD R6, R26, UR6, RZ ;  /* 0x000000061a067c24 */ /* 0x000fe2000f8e02ff */
[----:B----4-:R-:W-:-:S13]  /*21070*/  ISETP.NE.AND P0, PT, R21, 0x1, PT ;  /* 0x000000011500780c */ /* 0x010fda0003f05270 */
[----:B------:R-:W0:Y:S08]  /*21080*/  @P0 LDC R9, c[0x0][0xbec] ;  /* 0x0002fb00ff090b82 */ /* 0x000e300000000800 */
[----:B------:R-:W4:Y:S01]  /*21090*/  @P0 LDC R11, c[0x0][0xbf0] ;  /* 0x0002fc00ff0b0b82 */ /* 0x000f220000000800 */
[----:B---3--:R-:W-:-:S04]  /*210a0*/  IMAD.WIDE.U32 R4, R12, UR4, R4 ;  /* 0x000000040c047c25 */ /* 0x008fc8000f8e0004 */
[----:B--2---:R-:W-:Y:S02]  /*210b0*/  IMAD R8, R10, 0x80, R0 ;  /* 0x000000800a087824 */ /* 0x004fe400078e0200 */
[----:B------:R-:W-:Y:S01]  /*210c0*/  IMAD R5, R12, UR5, R5 ;  /* 0x000000050c057c24 */ /* 0x000fe2000f8e0205 */
[----:B------:R-:W-:Y:S01]  /*210d0*/  ULDC.64 UR4, c[0x0][0xae0] ;  /* 0x0002b80000047ab9 */ /* 0x000fe20000000a00 */
[----:B0-----:R-:W-:-:S04]  /*210e0*/  @P0 IMAD.HI.U32 R0, R8, R9, RZ ;  /* 0x0000000908000227 */ /* 0x001fc800078e00ff */
[----:B------:R-:W-:Y:S01]  /*210f0*/  IMAD.MOV.U32 R3, RZ, RZ, R8 ;  /* 0x000000ffff037224 */ /* 0x000fe200078e0008 */
[----:B----4-:R-:W-:Y:S01]  /*21100*/  @P0 SHF.R.U32.HI R3, RZ, R11, R0 ;  /* 0x0000000bff030219 */ /* 0x010fe20000011600 */
[C---:B------:R-:W-:Y:S01]  /*21110*/  IMAD R9, R27.reuse, UR7, R6 ;  /* 0x000000071b097c24 */ /* 0x040fe2000f8e0206 */
[----:B------:R-:W-:Y:S01]  /*21120*/  LEA R6, R10, R22, 0x7 ;  /* 0x000000160a067211 */ /* 0x000fe200078e38ff */
[----:B------:R-:W-:Y:S01]  /*21130*/  IMAD.WIDE.U32 R4, R27, UR6, R4 ;  /* 0x000000061b047c25 */ /* 0x000fe2000f8e0004 */
[----:B------:R-:W-:Y:S02]  /*21140*/  IADD3 R7, -R3, RZ, RZ ;  /* 0x000000ff03077210 */ /* 0x000fe40007ffe1ff */
[----:B------:R-:W-:Y:S01]  /*21150*/  SHF.R.S32.HI R0, RZ, 0x1f, R3 ;  /* 0x0000001fff007819 */ /* 0x000fe20000011403 */
[----:B------:R-:W-:Y:S02]  /*21160*/  IMAD.IADD R5, R5, 0x1, R9 ;  /* 0x0000000105057824 */ /* 0x000fe400078e0209 */
[----:B------:R-:W-:-:S02]  /*21170*/  IMAD R7, R21, R7, R8 ;  /* 0x0000000715077224 */ /* 0x000fc400078e0208 */
[----:B------:R-:W-:Y:S02]  /*21180*/  IMAD R0, R0, UR4, RZ ;  /* 0x0000000400007c24 */ /* 0x000fe4000f8e02ff */
        /* <DEDUP_REMOVED lines=9> */
[----:B------:R-:W-:Y:S02]  /*21220*/  SHF.R.S32.HI R7, RZ, 0x1f, R221 ;  /* 0x0000001fff077819 */ /* 0x000fe400000114dd */
[----:B------:R-:W-:Y:S01]  /*21230*/  IMAD.IADD R5, R5, 0x1, R3 ;  /* 0x0000000105057824 */ /* 0x000fe200078e0203 */
[----:B------:R-:W-:Y:S01]  /*21240*/  LEA R3, P0, R4, UR4, 0x1 ;  /* 0x0000000404037c11 */ /* 0x000fe2000f8008ff */
[----:B------:R-:W-:-:S03]  /*21250*/  UMOV UR4, 0xffffffff ;  /* 0xffffffff00047882 */ /* 0x000fc60000000000 */
[----:B------:R-:W-:Y:S01]  /*21260*/  LEA.HI.X R4, R4, UR5, R5, 0x1, P0 ;  /* 0x0000000504047c11 */ /* 0x000fe200080f0c05 */
[----:B------:R-:W-:Y:S08]  /*21270*/  BRA.DIV UR4, `(.L_x_6884) ;  /* 0x0000008e04947947 */ /* 0x000ff0000b800000 */
[----:B------:R0:W2:Y:S04]  /*21280*/  SHFL.IDX PT, R0, R4, RZ, 0x181f ;  /* 0x00181fff04007589 */ /* 0x0000a800000e0000 */
[----:B------:R0:W3:Y:S02]  /*21290*/  SHFL.IDX PT, R14, R3, RZ, 0x181f ;  /* 0x00181fff030e7589 */ /* 0x0000e400000e0000 */
.L_x_7099:
[----:B------:R-:W-:Y:S01]  /*212a0*/  IMAD R20, R20, R21, RZ ;  /* 0x0000001514147224 */ /* 0x000fe200078e02ff */
[----:B------:R-:W-:Y:S04]  /*212b0*/  BSSY B1, `(.L_x_6885) ;  /* 0x000000d000017945 */ /* 0x000fe80003800000 */
[----:B------:R-:W-:-:S13]  /*212c0*/  ISETP.GE.AND P0, PT, R6, R20, PT ;  /* 0x000000140600720c */ /* 0x000fda0003f06270 */
[----:B------:R-:W-:Y:S05]  /*212d0*/  @P0 BRA `(.L_x_6886) ;  /* 0x0000000000280947 */ /* 0x000fea0003800000 */
        /* <DEDUP_REMOVED lines=10> */
.L_x_6886:
[----:B------:R-:W-:Y:S05]  /*21380*/  BSYNC B1 ;  /* 0x0000000000017941 */ /* 0x000fea0003800000 */
.L_x_6885:
[----:B------:R-:W-:-:S03]  /*21390*/  UMOV UR4, 0xffffffff ;  /* 0xffffffff00047882 */ /* 0x000fc60000000000 */
[----:B------:R-:W-:Y:S05]  /*213a0*/  BRA.DIV UR4, `(.L_x_6887) ;  /* 0x0000008e047c7947 */ /* 0x000fea000b800000 */
[----:B--2---:R2:W0:Y:S04]  /*213b0*/  SHFL.IDX PT, R0, R4, 0x1, 0x181f ;  /* 0x00381f0004007f89 */ /* 0x00442800000e0000 */
[----:B---34-:R2:W3:Y:S02]  /*213c0*/  SHFL.IDX PT, R14, R3, 0x1, 0x181f ;  /* 0x00381f00030e7f89 */ /* 0x0184e400000e0000 */
.L_x_7103:
        /* <DEDUP_REMOVED lines=12> */
[----:B------:R4:W-:Y:S04]  /*21490*/  @!P2 ST.E.128 desc[UR6][R8.64], RZ ;  /* 0x000000ff0800a985 */ /* 0x0009e8000c101d06 */
[----:B------:R4:W-:Y:S02]  /*214a0*/  @!P3 ST.E.128 desc[UR6][R14.64], RZ ;  /* 0x000000ff0e00b985 */ /* 0x0009e4000c101d06 */
.L_x_6889:
[----:B------:R-:W-:Y:S05]  /*214b0*/  BSYNC B1 ;  /* 0x0000000000017941 */ /* 0x000fea0003800000 */
.L_x_6888:
[----:B------:R-:W-:-:S03]  /*214c0*/  UMOV UR4, 0xffffffff ;  /* 0xffffffff00047882 */ /* 0x000fc60000000000 */
[----:B------:R-:W-:Y:S05]  /*214d0*/  BRA.DIV UR4, `(.L_x_6890) ;  /* 0x0000008e04787947 */ /* 0x000fea000b800000 */
[----:B0-----:R0:W0:Y:S04]  /*214e0*/  SHFL.IDX PT, R0, R4, 0x2, 0x181f ;  /* 0x00581f0004007f89 */ /* 0x00102800000e0000 */
[----:B---34-:R3:W4:Y:S02]  /*214f0*/  SHFL.IDX PT, R14, R3, 0x2, 0x181f ;  /* 0x00581f00030e7f89 */ /* 0x01872400000e0000 */
.L_x_7107:
        /* <DEDUP_REMOVED lines=8> */
[CC--:B----4-:R-:W-:Y:S02]  /*21580*/  @!P2 LEA R8, P0, R16.reuse, R14.reuse, 0x1 ;  /* 0x0000000e1008a211 */ /* 0x0d0fe400078008ff */
[C---:B------:R-:W-:Y:S02]  /*21590*/  @!P3 LEA R14, P1, R221.reuse, R14, 0x1 ;  /* 0x0000000edd0eb211 */ /* 0x040fe400078208ff */
[-C--:B0-----:R-:W-:Y:S02]  /*215a0*/  @!P2 LEA.HI.X R9, R16, R0.reuse, R17, 0x1, P0 ;  /* 0x000000001009a211 */ /* 0x081fe400000f0c11 */
[----:B------:R-:W-:-:S03]  /*215b0*/  @!P3 LEA.HI.X R15, R221, R0, R7, 0x1, P1 ;  /* 0x00000000dd0fb211 */ /* 0x000fc600008f0c07 */
[----:B------:R0:W-:Y:S04]  /*215c0*/  @!P2 ST.E.128 desc[UR6][R8.64], RZ ;  /* 0x000000ff0800a985 */ /* 0x0001e8000c101d06 */
[----:B------:R0:W-:Y:S02]  /*215d0*/  @!P3 ST.E.128 desc[UR6][R14.64], RZ ;  /* 0x000000ff0e00b985 */ /* 0x0001e4000c101d06 */
.L_x_6892:
[----:B------:R-:W-:Y:S05]  /*215e0*/  BSYNC B1 ;  /* 0x0000000000017941 */ /* 0x000fea0003800000 */
.L_x_6891:
[----:B------:R-:W-:-:S03]  /*215f0*/  UMOV UR4, 0xffffffff ;  /* 0xffffffff00047882 */ /* 0x000fc60000000000 */
[----:B------:R-:W-:Y:S05]  /*21600*/  BRA.DIV UR4, `(.L_x_6893) ;  /* 0x0000008e04747947 */ /* 0x000fea000b800000 */
[----:B0-----:R0:W0:Y:S04]  /*21610*/  SHFL.IDX PT, R0, R4, 0x3, 0x181f ;  /* 0x00781f0004007f89 */ /* 0x00102800000e0000 */
[----:B----4-:R4:W0:Y:S02]  /*21620*/  SHFL.IDX PT, R14, R3, 0x3, 0x181f ;  /* 0x00781f00030e7f89 */ /* 0x01082400000e0000 */
.L_x_7111:
[----:B--234-:R-:W-:-:S05]  /*21630*/  VIADD R3, R6, 0x60 ;  /* 0x0000006006037836 */ /* 0x01cfca0000000000 */
[----:B------:R-:W-:-:S13]  /*21640*/  ISETP.GE.AND P0, PT, R3, R20, PT ;  /* 0x000000140300720c */ /* 0x000fda0003f06270 */
[----:B------:R-:W-:Y:S05]  /*21650*/  @P0 BRA `(.L_x_6876) ;  /* 0x0000000000280947 */ /* 0x000fea0003800000 */
[----:B------:R-:W-:Y:S01]  /*21660*/  ULDC UR4, c[0x0][0xac8] ;  /* 0x0002b20000047ab9 */ /* 0x000fe20000000800 */
[----:B------:R-:W-:Y:S01]  /*21670*/  ULDC.64 UR6, c[0x0][0x208] ;  /* 0x0000820000067ab9 */ /* 0x000fe20000000a00 */
[----:B------:R-:W-:Y:S02]  /*21680*/  ISETP.GE.AND P2, PT, R16, UR4, PT ;  /* 0x0000000410007c0c */ /* 0x000fe4000bf46270 */
[----:B------:R-:W-:-:S11]  /*21690*/  ISETP.GE.AND P3, PT, R221, UR4, PT ;  /* 0x00000004dd007c0c */ /* 0x000fd6000bf66270 */
[CC--:B0-----:R-:W-:Y:S02]  /*216a0*/  @!P2 LEA R4, P0, R16.reuse, R14.reuse, 0x1 ;  /* 0x0000000e1004a211 */ /* 0x0c1fe400078008ff */
[C---:B------:R-:W-:Y:S02]  /*216b0*/  @!P3 LEA R14, P1, R221.reuse, R14, 0x1 ;  /* 0x0000000edd0eb211 */ /* 0x040fe400078208ff */
[-C--:B------:R-:W-:Y:S02]  /*216c0*/  @!P2 LEA.HI.X R5, R16, R0.reuse, R17, 0x1, P0 ;  /* 0x000000001005a211 */ /* 0x080fe400000f0c11 */
[----:B------:R-:W-:-:S03]  /*216d0*/  @!P3 LEA.HI.X R15, R221, R0, R7, 0x1, P1 ;  /* 0x00000000dd0fb211 */ /* 0x000fc600008f0c07 */
[----:B------:R3:W-:Y:S04]  /*216e0*/  @!P2 ST.E.128 desc[UR6][R4.64], RZ ;  /* 0x000000ff0400a985 */ /* 0x0007e8000c101d06 */
[----:B------:R3:W-:Y:S02]  /*216f0*/  @!P3 ST.E.128 desc[UR6][R14.64], RZ ;  /* 0x000000ff0e00b985 */ /* 0x0007e4000c101d06 */
.L_x_6876:
[----:B------:R-:W-:Y:S05]  /*21700*/  BSYNC B0 ;  /* 0x0000000000007941 */ /* 0x000fea0003800000 */
.L_x_6862:
[----:B------:R-:W-:Y:S02]  /*21710*/  ULDC UR4, c[0x0][0xc3c] ;  /* 0x00030f0000047ab9 */ /* 0x000fe40000000800 */
[----:B-1----:R-:W-:-:S13]  /*21720*/  ISETP.GE.AND P0, PT, R151, UR4, PT ;  /* 0x0000000497007c0c */ /* 0x002fda000bf06270 */
[----:B------:R-:W-:Y:S05]  /*21730*/  @!P0 BRA `(.L_x_6894) ;  /* 0xfffffdfc00048947 */ /* 0x000fea000383ffff */
[----:B------:R-:W-:Y:S05]  /*21740*/  BRA `(.L_x_6663) ;  /* 0x0000007800e87947 */ /* 0x000fea0003800000 */
.L_x_6661:
[----:B------:R-:W-:-:S08]  /*21750*/  NOP ;  /* 0x0000000000007918 */ /* 0x000fd00000000000 */
[----:B------:R-:W0:-:S00]  /*21760*/  USETMAXREG.DEALLOC.CTAPOOL 0x18 ;  /* 0x00000018000079c8 */ /* 0x000e0000080e0500 */
[----:B0-----:R-:W2:Y:S01]  /*21770*/  LDL.LU R2, [R1] ;  /* 0x0000000001027983 */ /* 0x001ea20000300800 */
[----:B------:R-:W-:Y:S02]  /*21780*/  LOP3.LUT R0, R0, 0x3, RZ, 0xc0, !PT ;  /* 0x0000000300007812 */ /* 0x000fe400078ec0ff */
[----:B------:R-:W-:-:S04]  /*21790*/  MOV R7, RZ ;  /* 0x000000ff00077202 */ /* 0x000fc80000000f00 */
[----:B------:R-:W0:Y:S02]  /*217a0*/  SHFL.IDX PT, R0, R0, RZ, 0x1f ;  /* 0x00001fff00007589 */ /* 0x000e2400000e0000 */
[----:B0-----:R-:W-:Y:S02]  /*217b0*/  ISETP.NE.AND P0, PT, R0, RZ, PT ;  /* 0x000000ff0000720c */ /* 0x001fe40003f05270 */
[----:B--2---:R-:W-:-:S11]  /*217c0*/  LOP3.LUT R2, R2, 0xffffffef, RZ, 0xc0, !PT ;  /* 0xffffffef02027812 */ /* 0x004fd600078ec0ff */
[----:B------:R-:W-:-:S05]  /*217d0*/  @P0 LOP3.LUT R2, R2, 0x10, RZ, 0xfc, !PT ;  /* 0x0000001002020812 */ /* 0x000fca00078efcff */
[----:B------:R0:W-:Y:S01]  /*217e0*/  STL [R1], R2 ;  /* 0x0000000201007387 */ /* 0x0001e20000100800 */
[----:B------:R-:W-:Y:S05]  /*217f0*/  @!P0 BRA `(.L_x_6895) ;  /* 0x0000000000248947 */ /* 0x000fea0003800000 */
[----:B------:R-:W1:Y:S08]  /*21800*/  S2UR UR5, SR_CgaCtaId ;  /* 0x00000000000579c3 */ /* 0x000e700000008800 */
[----:B------:R-:W-:Y:S06]  /*21810*/  BAR.SYNC.DEFER_BLOCKING 0x5, 0x180 ;  /* 0x0146000000007b1d */ /* 0x000fec0000010000 */
[----:B------:R-:W-:-:S02]  /*21820*/  UMOV UR4, 0x400 ;  /* 0x0000040000047882 */ /* 0x000fc40000000000 */
[----:B-1----:R-:W-:-:S09]  /*21830*/  ULEA UR4, UR5, UR4, 0x18 ;  /* 0x0000000405047291 */ /* 0x002fd2000f8ec03f */
[----:B------:R-:W1:Y:S04]  /*21840*/  LDS.128 R8, [UR4+0x348d0] ;  /* 0x0348d004ff087984 */ /* 0x000e680008000c00 */
[----:B-1----:R1:W-:Y:S04]  /*21850*/  STL.64 [R1+0x10], R8 ;  /* 0x0000100801007387 */ /* 0x0023e80000100a00 */
[----:B------:R1:W-:Y:S01]  /*21860*/  STL.64 [R1+0x18], R10 ;  /* 0x0000180a01007387 */ /* 0x0003e20000100a00 */
[----:B------:R-:W-:Y:S06]  /*21870*/  BAR.ARV 0x4, 0x180 ;  /* 0x0106000000007b1d */ /* 0x000fec0000002000 */
[----:B------:R-:W-:Y:S05]  /*21880*/  BRA `(.L_x_6896) ;  /* 0x0000000800ac7947 */ /* 0x000fea0003800000 */
.L_x_6895:
        /* <DEDUP_REMOVED lines=44> */
.L_x_6899:
        /* <DEDUP_REMOVED lines=39> */
.L_x_6897:
        /* <DEDUP_REMOVED lines=20> */
.L_x_6900:
[----:B-1----:R-:W-:Y:S01]  /*21f00*/  IMAD R10, R14, UR5, R11 ;  /* 0x000000050e0a7c24 */ /* 0x002fe2000f8e020b */
[----:B0-----:R-:W-:Y:S01]  /*21f10*/  MOV R2, RZ ;  /* 0x000000ff00027202 */ /* 0x001fe20000000f00 */
[----:B------:R-:W-:Y:S01]  /*21f20*/  IMAD R11, R16, R5, RZ ;  /* 0x00000005100b7224 */ /* 0x000fe200078e02ff */
[----:B------:R-:W0:Y:S02]  /*21f30*/  MUFU.RCP R12, R12 ;  /* 0x0000000c000c7308 */ /* 0x000e240000001000 */
[----:B------:R1:W-:Y:S01]  /*21f40*/  STL [R1+0x10], R10 ;  /* 0x0000100a01007387 */ /* 0x0003e20000100800 */
        /* <DEDUP_REMOVED lines=49> */
.L_x_6898:
[----:B------:R-:W-:Y:S01]  /*22260*/  IMAD.U32 R2, RZ, RZ, UR6 ;  /* 0x00000006ff027e24 */ /* 0x000fe2000f8e00ff */
[----:B------:R0:W-:Y:S04]  /*22270*/  STL [R1+0x14], RZ ;  /* 0x000014ff01007387 */ /* 0x0001e80000100800 */
[----:B------:R0:W-:Y:S04]  /*22280*/  STL [R1+0x18], RZ ;  /* 0x000018ff01007387 */ /* 0x0001e80000100800 */
[----:B------:R0:W-:Y:S02]  /*22290*/  STL [R1+0x10], R2 ;  /* 0x0000100201007387 */ /* 0x0001e40000100800 */
.L_x_6901:
[----:B------:R-:W2:Y:S04]  /*222a0*/  LDL R8, [R1+0x10] ;  /* 0x0000100001087983 */ /* 0x000ea80000100800 */
        /* <DEDUP_REMOVED lines=9> */
.L_x_6896:
        /* <DEDUP_REMOVED lines=8> */
[----:B------:R-:W3:Y:S01]  /*223c0*/  LDL.LU R4, [R1] ;  /* 0x0000000001047983 */ /* 0x000ee20000300800 */
[C---:B--2---:R-:W-:Y:S01]  /*223d0*/  IMAD.SHL.U32 R0, R6.reuse, 0x8, RZ ;  /* 0x0000000806007824 */ /* 0x044fe200078e00ff */
[----:B------:R-:W2:Y:S01]  /*223e0*/  S2UR UR5, SR_CgaCtaId ;  /* 0x00000000000579c3 */ /* 0x000ea20000008800 */
[----:B------:R-:W-:Y:S01]  /*223f0*/  LOP3.LUT R5, R6, 0x7f, RZ, 0xc0, !PT ;  /* 0x0000007f06057812 */ /* 0x000fe200078ec0ff */
[----:B------:R-:W-:Y:S01]  /*22400*/  UMOV UR4, 0x400 ;  /* 0x0000040000047882 */ /* 0x000fe20000000000 */
[----:B------:R-:W-:Y:S01]  /*22410*/  BSSY B8, `(.L_x_6902) ;  /* 0x00006b5000087945 */ /* 0x000fe20003800000 */
[C---:B------:R-:W-:Y:S01]  /*22420*/  LOP3.LUT R3, R0.reuse, 0x1f8, RZ, 0xc0, !PT ;  /* 0x000001f800037812 */ /* 0x040fe200078ec0ff */
[----:B------:R-:W-:Y:S01]  /*22430*/  ULDC.64 UR38, c[0x0][0x198] ;  /* 0x0000660000267ab9 */ /* 0x000fe20000000a00 */
[C---:B------:R-:W-:Y:S01]  /*22440*/  ISETP.NE.AND P1, PT, R5.reuse, RZ, PT ;  /* 0x000000ff0500720c */ /* 0x040fe20003f25270 */
[----:B0-----:R-:W-:Y:S01]  /*22450*/  IMAD.SHL.U32 R2, R5, 0x8, RZ ;  /* 0x0000000805027824 */ /* 0x001fe200078e00ff */
[----:B------:R-:W-:Y:S01]  /*22460*/  LOP3.LUT R3, R3, 0x38, R6, 0x78, !PT ;  /* 0x0000003803037812 */ /* 0x000fe200078e7806 */
[----:B------:R-:W-:Y:S01]  /*22470*/  ULOP3.LUT UR37, UR60, 0x2, URZ, 0xfc, !UPT ;  /* 0x000000023c257892 */ /* 0x000fe2000f8efc3f */
[----:B------:R-:W-:Y:S01]  /*22480*/  LOP3.LUT R0, R0, 0x38, RZ, 0xc0, !PT ;  /* 0x0000003800007812 */ /* 0x000fe200078ec0ff */
[----:B------:R-:W-:Y:S01]  /*22490*/  ULDC UR36, c[0x0][0xc] ;  /* 0x0000030000247ab9 */ /* 0x000fe20000000800 */
[----:B------:R-:W-:-:S02]  /*224a0*/  LOP3.LUT R3, R3, 0x200, R2, 0xf8, !PT ;  /* 0x0000020003037812 */ /* 0x000fc400078ef802 */
[C---:B------:R-:W-:Y:S02]  /*224b0*/  LOP3.LUT P0, R2, R6.reuse, 0x1f, RZ, 0xc0, !PT ;  /* 0x0000001f06027812 */ /* 0x040fe4000780c0ff */
[----:B------:R-:W-:Y:S02]  /*224c0*/  SHF.L.U32 R6, R6, 0x4, RZ ;  /* 0x0000000406067819 */ /* 0x000fe400000006ff */
[----:B------:R-:W-:Y:S01]  /*224d0*/  MOV R19, RZ ;  /* 0x000000ff00137202 */ /* 0x000fe20000000f00 */
[----:B------:R0:W-:Y:S01]  /*224e0*/  STL [R1+0x2c], R2 ;  /* 0x00002c0201007387 */ /* 0x0001e20000100800 */
[----:B------:R-:W-:Y:S01]  /*224f0*/  LOP3.LUT R0, R0, 0x40, RZ, 0xfc, !PT ;  /* 0x0000004000007812 */ /* 0x000fe200078efcff */
[----:B--2---:R-:W-:Y:S01]  /*22500*/  ULEA UR4, UR5, UR4, 0x18 ;  /* 0x0000000405047291 */ /* 0x004fe2000f8ec03f */
[----:B0-----:R-:W-:-:S05]  /*22510*/  SHF.R.U32.HI R2, RZ, 0x3, R5 ;  /* 0x00000003ff027819 */ /* 0x001fca0000011605 */
[----:B------:R-:W-:Y:S01]  /*22520*/  IMAD.U32 R18, RZ, RZ, UR4 ;  /* 0x00000004ff127e24 */ /* 0x000fe2000f8e00ff */
[----:B---3--:R-:W-:-:S04]  /*22530*/  LOP3.LUT R4, R4, 0xfffffffd, RZ, 0xc0, !PT ;  /* 0xfffffffd04047812 */ /* 0x008fc800078ec0ff */
[----:B------:R-:W-:-:S04]  /*22540*/  @P1 LOP3.LUT R4, R4, 0x2, RZ, 0xfc, !PT ;  /* 0x0000000204041812 */ /* 0x000fc800078efcff */
[----:B------:R-:W-:-:S04]  /*22550*/  LOP3.LUT R4, R4, 0xfffffffe, RZ, 0xc0, !PT ;  /* 0xfffffffe04047812 */ /* 0x000fc800078ec0ff */
[----:B------:R-:W-:Y:S02]  /*22560*/  @P0 LOP3.LUT R4, R4, 0x1, RZ, 0xfc, !PT ;  /* 0x0000000104040812 */ /* 0x000fe400078efcff */
[----:B------:R-:W-:Y:S02]  /*22570*/  ISETP.NE.OR P0, PT, R5, RZ, !P0 ;  /* 0x000000ff0500720c */ /* 0x000fe40004705670 */
[----:B------:R-:W-:Y:S01]  /*22580*/  LOP3.LUT R5, R2, 0x70, R6, 0xf8, !PT ;  /* 0x0000007002057812 */ /* 0x000fe200078ef806 */
[----:B------:R-:W-:Y:S01]  /*22590*/  IMAD R2, R3, 0x2, R18 ;  /* 0x0000000203027824 */ /* 0x000fe200078e0212 */
[----:B------:R-:W-:-:S04]  /*225a0*/  LOP3.LUT R4, R4, 0xfffffff7, RZ, 0xc0, !PT ;  /* 0xfffffff704047812 */ /* 0x000fc800078ec0ff */
[----:B------:R0:W-:Y:S04]  /*225b0*/  STL [R1+0x34], R2 ;  /* 0x0000340201007387 */ /* 0x0001e80000100800 */
[----:B------:R2:W-:Y:S01]  /*225c0*/  STL [R1+0x5c], RZ ;  /* 0x00005cff01007387 */ /* 0x0005e20000100800 */
[----:B------:R-:W-:Y:S01]  /*225d0*/  @P0 LOP3.LUT R4, R4, 0x8, RZ, 0xfc, !PT ;  /* 0x0000000804040812 */ /* 0x000fe200078efcff */
[----:B0-----:R-:W-:-:S04]  /*225e0*/  IMAD.MOV.U32 R2, RZ, RZ, 0x1 ;  /* 0x00000001ff027424 */ /* 0x001fc800078e00ff */
[----:B------:R2:W-:Y:S04]  /*225f0*/  STL [R1], R4 ;  /* 0x0000000401007387 */ /* 0x0005e80000100800 */
[----:B------:R2:W-:Y:S04]  /*22600*/  STL [R1+0x24], R2 ;  /* 0x0000240201007387 */ /* 0x0005e80000100800 */
[----:B------:R2:W-:Y:S04]  /*22610*/  STL [R1+0x20], RZ ;  /* 0x000020ff01007387 */ /* 0x0005e80000100800 */
[----:B------:R2:W-:Y:S02]  /*22620*/  STL [R1+0xc], R2 ;  /* 0x00000c0201007387 */ /* 0x0005e40000100800 */
.L_x_7043:
[----:B---3--:R-:W3:Y:S01]  /*22630*/  LDL R0, [R1+0x1c] ;  /* 0x00001c0001007983 */ /* 0x008ee20000100800 */
[----:B--2---:R-:W3:Y:S01]  /*22640*/  LDC.64 R2, c[0x0][0xc88] ;  /* 0x00032200ff027b82 */ /* 0x004ee20000000a00 */
[----:B------:R-:W-:Y:S01]  /*22650*/  ULDC.64 UR4, c[0x0][0x208] ;  /* 0x0000820000047ab9 */ /* 0x000fe20000000a00 */
[----:B---3--:R-:W-:-:S05]  /*22660*/  IMAD.WIDE R2, R0, 0x4, R2 ;  /* 0x0000000400027825 */ /* 0x008fca00078e0202 */
[----:B------:R-:W2:Y:S01]  /*22670*/  LDG.E R15, desc[UR4][R2.64] ;  /* 0x00000004020f7981 */ /* 0x000ea2000c1e1900 */
        /* <DEDUP_REMOVED lines=15> */
[----:B------:R-:W-:Y:S01]  /*22770*/  STL [R1+0x38], R15 ;  /* 0x0000380f01007387 */ /* 0x000fe20000100800 */
[C-C-:B------:R-:W-:Y:S02]  /*22780*/  SHF.L.U64.HI R13, R15.reuse, 0x2, R4.reuse ;  /* 0x000000020f0d7819 */ /* 0x140fe40000010204 */
[----:B------:R-:W-:Y:S01]  /*22790*/  @P0 LEA.HI.X R3, R15, UR5, R4, 0x2, P1 ;  /* 0x000000050f030c11 */ /* 0x000fe200088f1404 */
[----:B------:R-:W-:Y:S01]  /*227a0*/  ULDC.64 UR4, c[0x0][0xa00] ;  /* 0x0002800000047ab9 */ /* 0x000fe20000000a00 */
[C---:B-1----:R-:W-:Y:S01]  /*227b0*/  @P3 IADD3 R8, P1, R14.reuse, UR10, RZ ;  /* 0x0000000a0e083c10 */ /* 0x042fe2000ff3e0ff */
[----:B0-----:R0:W-:Y:S03]  /*227c0*/  STL [R1+0x50], R4 ;  /* 0x0000500401007387 */ /* 0x0011e60000100800 */
        /* <DEDUP_REMOVED lines=22> */
[----:B0-----:R-:W-:Y:S01]  /*22930*/  MOV R12, UR4 ;  /* 0x00000004000c7c02 */ /* 0x001fe20008000f00 */
        /* <DEDUP_REMOVED lines=19> */
.L_x_6903:
        /* <DEDUP_REMOVED lines=10> */
[----:B------:R-:W-:Y:S02]  /*22b10*/  LEA.HI R17, R2, R17, RZ, 0x10 ;  /* 0x0000001102117211 */ /* 0x000fe400078f80ff */
[----:B-----5:R-:W-:-:S05]  /*22b20*/  IADD3 R2, R11, R0, RZ ;  /* 0x000000000b027210 */ /* 0x020fca0007ffe0ff */
[----:B------:R0:W-:Y:S01]  /*22b30*/  STL [R1+0x18], R2 ;  /* 0x0000180201007387 */ /* 0x0001e20000100800 */
[----:B------:R-:W-:Y:S05]  /*22b40*/  @!P1 BRA `(.L_x_6904) ;  /* 0x0000000000149947 */ /* 0x000fea0003800000 */
[----:B0-----:R-:W-:Y:S01]  /*22b50*/  IADD3 R2, P1, R14, UR4, RZ ;  /* 0x000000040e027c10 */ /* 0x001fe2000ff3e0ff */
[----:B------:R-:W-:-:S03]  /*22b60*/  ULDC.64 UR6, c[0x0][0x208] ;  /* 0x0000820000067ab9 */ /* 0x000fc60000000a00 */
[----:B------:R-:W-:-:S05]  /*22b70*/  IADD3.X R3, R13, UR5, RZ, P1, !PT ;  /* 0x000000050d037c10 */ /* 0x000fca0008ffe4ff */
[----:B------:R0:W5:Y:S01]  /*22b80*/  LDG.E R8, desc[UR6][R2.64] ;  /* 0x0000000602087981 */ /* 0x000162000c1e1900 */
[----:B------:R-:W-:Y:S05]  /*22b90*/  BRA `(.L_x_6905) ;  /* 0x0000000000147947 */ /* 0x000fea0003800000 */
.L_x_6904:
[----:B------:R-:W-:Y:S05]  /*22ba0*/  @!P2 BRA `(.L_x_6905) ;  /* 0x000000000010a947 */ /* 0x000fea0003800000 */
[----:B------:R-:W-:Y:S02]  /*22bb0*/  ULDC.64 UR4, c[0x0][0x208] ;  /* 0x0000820000047ab9 */ /* 0x000fe40000000a00 */
[----:B------:R-:W2:Y:S04]  /*22bc0*/  LDG.E R8, desc[UR4][R6.64] ;  /* 0x0000000406087981 */ /* 0x000ea8000c1e1900 */
[----:B------:R-:W2:Y:S02]  /*22bd0*/  LDG.E R6, desc[UR4][R6.64+0x4] ;  /* 0x0000040406067981 */ /* 0x000ea4000c1e1900 */
[----:B--2---:R-:W-:-:S07]  /*22be0*/  IMAD.IADD R8, R6, 0x1, -R8 ;  /* 0x0000000106087824 */ /* 0x004fce00078e0a08 */
.L_x_6905:
[----:B------:R-:W-:Y:S01]  /*22bf0*/  ULDC.64 UR4, c[0x0][0x208] ;  /* 0x0000820000047ab9 */ /* 0x000fe20000000a00 */
[----:B-----5:R-:W-:Y:S01]  /*22c00*/  IMAD.IADD R6, R8, 0x1, -R0 ;  /* 0x0000000108067824 */ /* 0x020fe200078e0a00 */
[----:B0-----:R-:W2:Y:S04]  /*22c10*/  LDL.LU R3, [R1] ;  /* 0x0000000001037983 */ /* 0x001ea80000300800 */
[----:B------:R-:W3:Y:S04]  /*22c20*/  @P0 LDG.E R0, desc[UR4][R4.64] ;  /* 0x0000000404000981 */ /* 0x000ee8000c1e1900 */
[----:B------:R-:W3:Y:S01]  /*22c30*/  @P0 LDG.E R4, desc[UR4][R4.64+0x4] ;  /* 0x0000040404040981 */ /* 0x000ee2000c1e1900 */
[----:B------:R-:W-:Y:S01]  /*22c40*/  LOP3.LUT R13, R17, 0xff, RZ, 0xc0, !PT ;  /* 0x000000ff110d7812 */ /* 0x000fe200078ec0ff */
[----:B------:R-:W-:Y:S01]  /*22c50*/  BSSY B0, `(.L_x_6906) ;  /* 0x000002d000007945 */ /* 0x000fe20003800000 */
[----:B------:R-:W-:-:S02]  /*22c60*/  SHF.R.U32.HI R17, RZ, 0x10, R17 ;  /* 0x00000010ff117819 */ /* 0x000fc40000011611 */
        /* <DEDUP_REMOVED lines=9> */
[----:B------:R-:W-:-:S03]  /*22d00*/  @P1 LOP3.LUT R3, R3, 0x4, RZ, 0xfc, !PT ;  /* 0x0000000403031812 */ /* 0x000fc600078efcff */
[----:B------:R0:W-:Y:S04]  /*22d10*/  STL [R1+0x3c], R11 ;  /* 0x00003c0b01007387 */ /* 0x0001e80000100800 */
[----:B------:R0:W-:Y:S04]  /*22d20*/  STL [R1+0x58], R13 ;  /* 0x0000580d01007387 */ /* 0x0001e80000100800 */
[----:B------:R0:W-:Y:S01]  /*22d30*/  STL [R1], R3 ;  /* 0x0000000301007387 */ /* 0x0001e20000100800 */
[----:B------:R-:W-:Y:S05]  /*22d40*/  @!P1 BRA `(.L_x_6907) ;  /* 0x0000000000749947 */ /* 0x000fea0003800000 */
[----:B------:R-:W-:Y:S01]  /*22d50*/  ISETP.NE.AND P1, PT, R17, RZ, PT ;  /* 0x000000ff1100720c */ /* 0x000fe20003f25270 */
[----:B------:R-:W-:-:S03]  /*22d60*/  ULDC UR4, c[0x0][0x9f0] ;  /* 0x00027c0000047ab9 */ /* 0x000fc60000000800 */
[----:B------:R-:W-:-:S04]  /*22d70*/  SEL R2, R17, UR4, P1 ;  /* 0x0000000411027c07 */ /* 0x000fc80008800000 */
[----:B0-----:R-:W-:-:S04]  /*22d80*/  IABS R3, R2 ;  /* 0x0000000200037213 */ /* 0x001fc80000000000 */
        /* <DEDUP_REMOVED lines=9> */
[----:B------:R-:W-:-:S03]  /*22e20*/  IADD3 R5, R2, -0x1, R11 ;  /* 0xffffffff02057810 */ /* 0x000fc60007ffe00b */
[----:B------:R-:W-:Y:S01]  /*22e30*/  IMAD.MOV R0, RZ, RZ, -R0 ;  /* 0x000000ffff007224 */ /* 0x000fe200078e0a00 */
[----:B------:R-:W-:Y:S02]  /*22e40*/  IABS R4, R5 ;  /* 0x0000000500047213 */ /* 0x000fe40000000000 */
[----:B------:R-:W-:Y:S02]  /*22e50*/  LOP3.LUT R5, R5, R2, RZ, 0x3c, !PT ;  /* 0x0000000205057212 */ /* 0x000fe400078e3cff */
        /* <DEDUP_REMOVED lines=8> */
[----:B------:R-:W-:-:S13]  /*22ee0*/  ISETP.GE.AND P1, PT, R5, RZ, PT ;  /* 0x000000ff0500720c */ /* 0x000fda0003f26270 */
[----:B------:R-:W-:Y:S02]  /*22ef0*/  @!P1 IADD3 R0, -R0, RZ, RZ ;  /* 0x000000ff00009210 */ /* 0x000fe40007ffe1ff */
[----:B------:R-:W-:-:S13]  /*22f00*/  ISETP.NE.AND P1, PT, R2, RZ, PT ;  /* 0x000000ff0200720c */ /* 0x000fda0003f25270 */
[----:B------:R-:W-:-:S07]  /*22f10*/  @!P1 LOP3.LUT R0, RZ, R2, RZ, 0x33, !PT ;  /* 0x00000002ff009212 */ /* 0x000fce00078e33ff */
.L_x_6907:
[----:B------:R-:W-:Y:S05]  /*22f20*/  BSYNC B0 ;  /* 0x0000000000007941 */ /* 0x000fea0003800000 */
.L_x_6906:
        /* <DEDUP_REMOVED lines=25> */
.L_x_7114:
[----:B-1----:R-:W-:Y:S02]  /*230c0*/  ISETP.NE.AND P0, PT, R14, RZ, PT ;  /* 0x000000ff0e00720c */ /* 0x002fe40003f05270 */
[----:B------:R-:W-:-:S11]  /*230d0*/  PLOP3.LUT P1, PT, PT, PT, PT, 0x8, 0x0 ;  /* 0x000000000000781c */ /* 0x000fd60003f2e170 */
[----:B------:R-:W-:Y:S05]  /*230e0*/  @P0 BRA `(.L_x_6911) ;  /* 0x00000000000c0947 */ /* 0x000fea0003800000 */
[----:B------:R-:W-:-:S03]  /*230f0*/  UMOV UR4, 0xffffffff ;  /* 0xffffffff00047882 */ /* 0x000fc60000000000 */
[----:B------:R-:W-:Y:S05]  /*23100*/  BRA.DIV UR4, `(.L_x_6912) ;  /* 0x0000007604307947 */ /* 0x000fea000b800000 */
[----:B------:R-:W-:-:S13]  /*23110*/  ELECT P1, URZ, PT ;  /* 0x00000000003f782f */ /* 0x000fda0003820000 */
.L_x_6911:
        /* <DEDUP_REMOVED lines=9> */
.L_x_7117:
[----:B------:R-:W-:Y:S05]  /*231b0*/  BSYNC B1 ;  /* 0x0000000000017941 */ /* 0x000fea0003800000 */
.L_x_6913:
        /* <DEDUP_REMOVED lines=12> */
.L_x_7118:
[----:B------:R-:W-:Y:S05]  /*23280*/  BSYNC B2 ;  /* 0x0000000000027941 */ /* 0x000fea0003800000 */
.L_x_6917:
[----:B------:R-:W-:Y:S04]  /*23290*/  BSSY B2, `(.L_x_6919) ;  /* 0x0000008000027945 */ /* 0x000fe80003800000 */
[----:B------:R-:W-:Y:S05]  /*232a0*/  @P4 BRA `(.L_x_6920) ;  /* 0x0000000000184947 */ /* 0x000fea0003800000 */
[----:B0-----:R-:W2:Y:S02]  /*232b0*/  LDL R2, [R1] ;  /* 0x0000000001027983 */ /* 0x001ea40000100800 */
[----:B--2---:R-:W-:Y:S01]  /*232c0*/  LOP3.LUT P0, RZ, R2, 0x1, RZ, 0xc0, !PT ;  /* 0x0000000102ff7812 */ /* 0x004fe2000780c0ff */
[----:B------:R-:W-:-:S04]  /*232d0*/  IMAD.MOV.U32 R2, RZ, RZ, 0xb000 ;  /* 0x0000b000ff027424 */ /* 0x000fc800078e00ff */
[----:B------:R2:W-:Y:S08]  /*232e0*/  SYNCS.ARRIVE.TRANS64 RZ, [R5+URZ+0x34890], R2 ;  /* 0x0348900205ff79a7 */ /* 0x0005f0000800003f */
[----:B------:R-:W-:Y:S05]  /*232f0*/  @!P0 BRA `(.L_x_6920) ;  /* 0x0000000000048947 */ /* 0x000fea0003800000 */
[----:B------:R-:W-:Y:S01]  /*23300*/  BPT.TRAP 0x1 ;  /* 0x000000040000795c */ /* 0x000fe20000300000 */
.L_x_6920:
[----:B------:R-:W-:Y:S05]  /*23310*/  BSYNC B2 ;  /* 0x0000000000027941 */ /* 0x000fea0003800000 */
.L_x_6919:
        /* <DEDUP_REMOVED lines=13> */
.L_x_6921:
        /* <DEDUP_REMOVED lines=16> */
.L_x_6922:
        /* <DEDUP_REMOVED lines=13> */
.L_x_7119:
[----:B------:R-:W-:Y:S05]  /*235c0*/  BSYNC B2 ;  /* 0x0000000000027941 */ /* 0x000fea0003800000 */
.L_x_6923:
[----:B------:R-:W-:Y:S01]  /*235d0*/  BSSY B2, `(.L_x_6925) ;  /* 0x000000a000027945 */ /* 0x000fe20003800000 */
[----:B------:R-:W-:Y:S02]  /*235e0*/  IMAD.MOV.U32 R12, RZ, RZ, 0x0 ;  /* 0x00000000ff0c7424 */ /* 0x000fe400078e00ff */
[----:B------:R-:W-:Y:S01]  /*235f0*/  IMAD.MOV.U32 R13, RZ, RZ, 0x12f00000 ;  /* 0x12f00000ff0d7424 */ /* 0x000fe200078e00ff */
[----:B------:R-:W-:Y:S06]  /*23600*/  @P4 BRA `(.L_x_6926) ;  /* 0x0000000000184947 */ /* 0x000fec0003800000 */
[----:B------:R-:W2:Y:S02]  /*23610*/  LDL R2, [R1] ;  /* 0x0000000001027983 */ /* 0x000ea40000100800 */
[----:B--2---:R-:W-:Y:S01]  /*23620*/  LOP3.LUT P0, RZ, R2, 0x1, RZ, 0xc0, !PT ;  /* 0x0000000102ff7812 */ /* 0x004fe2000780c0ff */
[----:B------:R-:W-:-:S04]  /*23630*/  IMAD.MOV.U32 R2, RZ, RZ, 0xb000 ;  /* 0x0000b000ff027424 */ /* 0x000fc800078e00ff */
[----:B------:R2:W-:Y:S08]  /*23640*/  SYNCS.ARRIVE.TRANS64 RZ, [R5+URZ+0x348b0], R2 ;  /* 0x0348b00205ff79a7 */ /* 0x0005f0000800003f */
[----:B------:R-:W-:Y:S05]  /*23650*/  @!P0 BRA `(.L_x_6926) ;  /* 0x0000000000048947 */ /* 0x000fea0003800000 */
[----:B------:R-:W-:Y:S01]  /*23660*/  BPT.TRAP 0x1 ;  /* 0x000000040000795c */ /* 0x000fe20000300000 */
.L_x_6926:
[----:B------:R-:W-:Y:S05]  /*23670*/  BSYNC B2 ;  /* 0x0000000000027941 */ /* 0x000fea0003800000 */
.L_x_6925:
[----:B------:R-:W-:Y:S01]  /*23680*/  R2UR UR10, R11 ;  /* 0x000000000b0a72ca */ /* 0x000fe200000e0000 */
[----:B------:R-:W-:Y:S01]  /*23690*/  UIADD3 UR4, UP0, UR38, 0x670, URZ ;  /* 0x0000067026047890 */ /* 0x000fe2000ff1e03f */
[----:B------:R-:W-:Y:S01]  /*236a0*/  R2UR UR6, R12 ;  /* 0x000000000c0672ca */ /* 0x000fe200000e0000 */
[----:B--2---:R-:W-:Y:S01]  /*236b0*/  VIADD R2, R7, 0x400 ;  /* 0x0000040007027836 */ /* 0x004fe20000000000 */
[----:B------:R-:W-:Y:S01]  /*236c0*/  R2UR UR7, R13 ;  /* 0x000000000d0772ca */ /* 0x000fe200000e0000 */
[----:B------:R-:W-:Y:S01]  /*236d0*/  UIADD3.X UR5, URZ, UR39, URZ, UP0, !UPT ;  /* 0x000000273f057290 */ /* 0x000fe200087fe43f */
[----:B------:R-:W-:Y:S02]  /*236e0*/  PLOP3.LUT P0, PT, PT, PT, PT, 0x80, 0x0 ;  /* 0x000000000000781c */ /* 0x000fe40003f0f070 */
[----:B01----:R-:W-:-:S11]  /*236f0*/  IADD3 R5, R5, 0x348b0, RZ ;  /* 0x000348b005057810 */ /* 0x003fd60007ffe0ff */
.L_x_6927:
        /* <DEDUP_REMOVED lines=15> */
.L_x_6928:
        /* <DEDUP_REMOVED lines=10> */
.L_x_6916:
[----:B------:R-:W-:Y:S05]  /*23890*/  BSYNC B1 ;  /* 0x0000000000017941 */ /* 0x000fea0003800000 */
.L_x_6915:
[----:B------:R-:W0:Y:S04]  /*238a0*/  LDL.LU R7, [R1+0x20] ;  /* 0x0000200001077983 */ /* 0x000e280000300800 */
[----:B------:R-:W2:Y:S01]  /*238b0*/  LDL.LU R4, [R1+0x24] ;  /* 0x0000240001047983 */ /* 0x000ea20000300800 */
[----:B------:R-:W-:Y:S01]  /*238c0*/  PLOP3.LUT P5, PT, PT, PT, PT, 0x8, 0x0 ;  /* 0x000000000000781c */ /* 0x000fe20003fae170 */
[----:B0-----:R-:W-:Y:S01]  /*238d0*/  VIADD R2, R7, 0x1 ;  /* 0x0000000107027836 */ /* 0x001fe20000000000 */
[----:B------:R-:W-:-:S04]  /*238e0*/  IADD3 R7, R6, -0x2, RZ ;  /* 0xfffffffe06077810 */ /* 0x000fc80007ffe0ff */
        /* <DEDUP_REMOVED lines=8> */
.L_x_6943:
[----:B------:R-:W-:Y:S05]  /*23970*/  YIELD ;  /* 0x0000000000007946 */ /* 0x000fea0003800000 */
[----:B------:R-:W-:Y:S04]  /*23980*/  BSSY B1, `(.L_x_6929) ;  /* 0x000006c000017945 */ /* 0x000fe80003800000 */
[----:B-1----:R-:W-:Y:S05]  /*23990*/  @!P1 BRA `(.L_x_6930) ;  /* 0x0000000400a89947 */ /* 0x002fea0003800000 */
[----:B------:R-:W2:Y:S04]  /*239a0*/  LDL R3, [R1+0x20] ;  /* 0x0000200001037983 */ /* 0x000ea80000100800 */
[----:B0-----:R-:W3:Y:S01]  /*239b0*/  LDL R2, [R1+0x24] ;  /* 0x0000240001027983 */ /* 0x001ee20000100800 */
[----:B------:R-:W-:Y:S01]  /*239c0*/  BSSY B2, `(.L_x_6931) ;  /* 0x0000005000027945 */ /* 0x000fe20003800000 */
[----:B--2---:R-:W-:Y:S01]  /*239d0*/  IMAD R6, R3, 0x8, R18 ;  /* 0x0000000803067824 */ /* 0x004fe200078e0212 */
[----:B---3--:R-:W-:-:S04]  /*239e0*/  SHF.L.U32 R5, R2, 0x1f, RZ ;  /* 0x0000001f02057819 */ /* 0x008fc800000006ff */
[----:B------:R-:W0:Y:S02]  /*239f0*/  SYNCS.PHASECHK.TRANS64.TRYWAIT P0, [R6+URZ+0x348a0], R5 ;  /* 0x0348a005060075a7 */ /* 0x000e24000800017f */
[----:B0-----:R-:W-:Y:S05]  /*23a00*/  @!P0 BRA `(.L_x_6932) ;  /* 0x0000006c00508947 */ /* 0x001fea0003800000 */
.L_x_7120:
[----:B------:R-:W-:Y:S05]  /*23a10*/  BSYNC B2 ;  /* 0x0000000000027941 */ /* 0x000fea0003800000 */
.L_x_6931:
[----:B------:R-:W1:Y:S01]  /*23a20*/  S2R R2, SR_TID.X ;  /* 0x0000000000027919 */ /* 0x000e620000002100 */
[----:B------:R-:W-:Y:S01]  /*23a30*/  BSSY B2, `(.L_x_6933) ;  /* 0x000000a000027945 */ /* 0x000fe20003800000 */
[----:B-1----:R-:W-:-:S04]  /*23a40*/  LOP3.LUT R2, R2, 0x7f, RZ, 0xc0, !PT ;  /* 0x0000007f02027812 */ /* 0x002fc800078ec0ff */
[----:B------:R-:W-:-:S13]  /*23a50*/  ISETP.NE.AND P2, PT, R2, RZ, PT ;  /* 0x000000ff0200720c */ /* 0x000fda0003f45270 */
[----:B------:R-:W-:Y:S05]  /*23a60*/  @P2 BRA `(.L_x_6934) ;  /* 0x0000000000182947 */ /* 0x000fea0003800000 */
[----:B------:R-:W2:Y:S02]  /*23a70*/  LDL R2, [R1] ;  /* 0x0000000001027983 */ /* 0x000ea40000100800 */
[----:B--2---:R-:W-:Y:S01]  /*23a80*/  LOP3.LUT P0, RZ, R2, 0x1, RZ, 0xc0, !PT ;  /* 0x0000000102ff7812 */ /* 0x004fe2000780c0ff */
[----:B------:R-:W-:-:S04]  /*23a90*/  IMAD.MOV.U32 R2, RZ, RZ, 0xb000 ;  /* 0x0000b000ff027424 */ /* 0x000fc800078e00ff */
[----:B------:R1:W-:Y:S08]  /*23aa0*/  SYNCS.ARRIVE.TRANS64 RZ, [R6+URZ+0x34890], R2 ;  /* 0x0348900206ff79a7 */ /* 0x0003f0000800003f */
[----:B------:R-:W-:Y:S05]  /*23ab0*/  @!P0 BRA `(.L_x_6934) ;  /* 0x0000000000048947 */ /* 0x000fea0003800000 */
[----:B------:R-:W-:Y:S01]  /*23ac0*/  BPT.TRAP 0x1 ;  /* 0x000000040000795c */ /* 0x000fe20000300000 */
.L_x_6934:
[----:B------:R-:W-:Y:S05]  /*23ad0*/  BSYNC B2 ;  /* 0x0000000000027941 */ /* 0x000fea0003800000 */
.L_x_6933:
        /* <DEDUP_REMOVED lines=12> */
.L_x_6935:
        /* <DEDUP_REMOVED lines=16> */
.L_x_6936:
        /* <DEDUP_REMOVED lines=13> */
.L_x_7121:
[----:B------:R-:W-:Y:S05]  /*23d70*/  BSYNC B2 ;  /* 0x0000000000027941 */ /* 0x000fea0003800000 */
.L_x_6937:
[----:B------:R-:W-:Y:S01]  /*23d80*/  BSSY B2, `(.L_x_6939) ;  /* 0x000000a000027945 */ /* 0x000fe20003800000 */
[----:B------:R-:W-:Y:S01]  /*23d90*/  MOV R12, 0x0 ;  /* 0x00000000000c7802 */ /* 0x000fe20000000f00 */
[----:B------:R-:W-:Y:S02]  /*23da0*/  IMAD.MOV.U32 R13, RZ, RZ, 0x12f00000 ;  /* 0x12f00000ff0d7424 */ /* 0x000fe400078e00ff */
[----:B------:R-:W-:Y:S05]  /*23db0*/  @P2 BRA `(.L_x_6940) ;  /* 0x0000000000182947 */ /* 0x000fea0003800000 */
[----:B------:R-:W2:Y:S02]  /*23dc0*/  LDL R2, [R1] ;  /* 0x0000000001027983 */ /* 0x000ea40000100800 */
[----:B--2---:R-:W-:Y:S01]  /*23dd0*/  LOP3.LUT P0, RZ, R2, 0x1, RZ, 0xc0, !PT ;  /* 0x0000000102ff7812 */ /* 0x004fe2000780c0ff */
[----:B------:R-:W-:-:S04]  /*23de0*/  IMAD.MOV.U32 R2, RZ, RZ, 0xb000 ;  /* 0x0000b000ff027424 */ /* 0x000fc800078e00ff */
[----:B------:R2:W-:Y:S08]  /*23df0*/  SYNCS.ARRIVE.TRANS64 RZ, [R6+URZ+0x348b0], R2 ;  /* 0x0348b00206ff79a7 */ /* 0x0005f0000800003f */
[----:B------:R-:W-:Y:S05]  /*23e00*/  @!P0 BRA `(.L_x_6940) ;  /* 0x0000000000048947 */ /* 0x000fea0003800000 */
[----:B------:R-:W-:Y:S01]  /*23e10*/  BPT.TRAP 0x1 ;  /* 0x000000040000795c */ /* 0x000fe20000300000 */
.L_x_6940:
[----:B------:R-:W-:Y:S05]  /*23e20*/  BSYNC B2 ;  /* 0x0000000000027941 */ /* 0x000fea0003800000 */
.L_x_6939:
        /* <DEDUP_REMOVED lines=8> */
.L_x_6941:
        /* <DEDUP_REMOVED lines=15> */
.L_x_6942:
        /* <DEDUP_REMOVED lines=10> */
.L_x_6930:
[----:B------:R-:W-:Y:S05]  /*24040*/  BSYNC B1 ;  /* 0x0000000000017941 */ /* 0x000fea0003800000 */
.L_x_6929:
        /* <DEDUP_REMOVED lines=12> */
.L_x_6909:
[----:B------:R-:W-:Y:S05]  /*24110*/  BSYNC B0 ;  /* 0x0000000000007941 */ /* 0x000fea0003800000 */
.L_x_6908:
[----:B01----:R-:W2:Y:S04]  /*24120*/  LDL R2, [R1] ;  /* 0x0000000001027983 */ /* 0x003ea80000100800 */
        /* <DEDUP_REMOVED lines=18> */
[----:B------:R-:W-:Y:S02]  /*24250*/  IABS R2, R17 ;  /* 0x0000001100027213 */ /* 0x000fe40000000000 */
[----:B-----5:R-:W-:-:S03]  /*24260*/  IADD3 R4, R8, -0x1, R17 ;  /* 0xffffffff08047810 */ /* 0x020fc60007ffe011 */
[----:B------:R-:W-:Y:S01]  /*24270*/  IMAD.MOV R2, RZ, RZ, -R2 ;  /* 0x000000ffff027224 */ /* 0x000fe200078e0a02 */
[----:B------:R-:W-:Y:S02]  /*24280*/  IABS R3, R4 ;  /* 0x0000000400037213 */ /* 0x000fe40000000000 */
[----:B------:R-:W-:Y:S02]  /*24290*/  LOP3.LUT R4, R4, R17, RZ, 0x3c, !PT ;  /* 0x0000001104047212 */ /* 0x000fe400078e3cff */
[----:B------:R-:W-:Y:S01]  /*242a0*/  MOV R5, R2 ;  /* 0x0000000200057202 */ /* 0x000fe20000000f00 */
        /* <DEDUP_REMOVED lines=12> */
.L_x_6945:
[----:B------:R-:W-:Y:S05]  /*24370*/  BSYNC B0 ;  /* 0x0000000000007941 */ /* 0x000fea0003800000 */
.L_x_6944:
        /* <DEDUP_REMOVED lines=15> */
[----:B------:R-:W-:Y:S01]  /*24470*/  ULDC.64 UR6, c[0x0][0x208] ;  /* 0x0000820000067ab9 */ /* 0x000fe20000000a00 */
[----:B------:R-:W0:Y:S08]  /*24480*/  FLO.U32 R0, UR4 ;  /* 0x0000000400007d00 */ /* 0x000e3000080e0000 */
[----:B------:R-:W1:Y:S01]  /*24490*/  POPC R5, UR4 ;  /* 0x0000000400057d09 */ /* 0x000e620008000000 */
[----:B0-----:R-:W-:-:S02]  /*244a0*/  ISETP.EQ.U32.AND P0, PT, R0, R3, PT ;  /* 0x000000030000720c */ /* 0x001fc40003f02070 */
[----:B------:R-:W1:Y:S11]  /*244b0*/  LDC.64 R2, c[0x0][0xc60] ;  /* 0x00031800ff027b82 */ /* 0x000e760000000a00 */
[----:B-1----:R-:W2:Y:S01]  /*244c0*/  @P0 ATOMG.E.ADD.STRONG.GPU PT, R3, desc[UR6][R2.64], R5 ;  /* 0x00000005020309a8 */ /* 0x002ea200081ee1c6 */
[----:B------:R-:W0:Y:S02]  /*244d0*/  S2R R4, SR_LTMASK ;  /* 0x0000000000047919 */ /* 0x000e240000003900 */
[----:B0-----:R-:W-:-:S04]  /*244e0*/  LOP3.LUT R4, R4, UR4, RZ, 0xc0, !PT ;  /* 0x0000000404047c12 */ /* 0x001fc8000f8ec0ff */
[----:B------:R-:W0:Y:S01]  /*244f0*/  POPC R7, R4 ;  /* 0x0000000400077309 */ /* 0x000e220000000000 */
[----:B--2---:R-:W0:Y:S02]  /*24500*/  SHFL.IDX PT, R0, R3, R0, 0x1f ;  /* 0x00001f0003007589 */ /* 0x004e2400000e0000 */
[----:B0-----:R-:W-:-:S05]  /*24510*/  IADD3 R0, R0, UR36, R7 ;  /* 0x0000002400007c10 */ /* 0x001fca000fffe007 */
[----:B------:R4:W-:Y:S01]  /*24520*/  STL [R1+0x10], R0 ;  /* 0x0000100001007387 */ /* 0x0009e20000100800 */
[----:B------:R-:W-:Y:S05]  /*24530*/  BRA `(.L_x_6948) ;  /* 0x0000003c00187947 */ /* 0x000fea0003800000 */
.L_x_6947:
        /* <DEDUP_REMOVED lines=20> */
.L_x_6950:
[----:B------:R-:W-:Y:S05]  /*24680*/  BSYNC B6 ;  /* 0x0000000000067941 */ /* 0x000fea0003800000 */
.L_x_6949:
        /* <DEDUP_REMOVED lines=20> */
.L_x_6953:
        /* <DEDUP_REMOVED lines=15> */
.L_x_6952:
[----:B------:R-:W-:Y:S05]  /*248c0*/  BSYNC B6 ;  /* 0x0000000000067941 */ /* 0x000fea0003800000 */
.L_x_6951:
        /* <DEDUP_REMOVED lines=26> */
.L_x_7124:
[----:B0-----:R-:W2:Y:S01]  /*24a70*/  LDL.LU R4, [R1] ;  /* 0x0000000001047983 */ /* 0x001ea20000300800 */
[----:B------:R-:W-:Y:S02]  /*24a80*/  PLOP3.LUT P1, PT, PT, PT, PT, 0x8, 0x0 ;  /* 0x000000000000781c */ /* 0x000fe40003f2e170 */
[----:B-1----:R-:W-:Y:S01]  /*24a90*/  ISETP.NE.AND P0, PT, R14, RZ, PT ;  /* 0x000000ff0e00720c */ /* 0x002fe20003f05270 */
[----:B------:R0:W-:Y:S01]  /*24aa0*/  STL [R1+0x4], R0 ;  /* 0x0000040001007387 */ /* 0x0001e20000100800 */
[----:B--2---:R-:W-:-:S09]  /*24ab0*/  LOP3.LUT R4, R4, 0xfffffffb, RZ, 0xc0, !PT ;  /* 0xfffffffb04047812 */ /* 0x004fd200078ec0ff */
[----:B------:R-:W-:-:S05]  /*24ac0*/  @P1 LOP3.LUT R4, R4, 0x4, RZ, 0xfc, !PT ;  /* 0x0000000404041812 */ /* 0x000fca00078efcff */
[----:B------:R0:W-:Y:S01]  /*24ad0*/  STL [R1], R4 ;  /* 0x0000000401007387 */ /* 0x0001e20000100800 */
[----:B------:R-:W-:Y:S05]  /*24ae0*/  @P0 BRA `(.L_x_6955) ;  /* 0x00000004001c0947 */ /* 0x000fea0003800000 */
[----:B------:R-:W-:-:S03]  /*24af0*/  UMOV UR4, 0xffffffff ;  /* 0xffffffff00047882 */ /* 0x000fc60000000000 */
[----:B------:R-:W-:Y:S05]  /*24b00*/  BRA.DIV UR4, `(.L_x_6956) ;  /* 0x0000005e046c7947 */ /* 0x000fea000b800000 */
[----:B------:R-:W-:-:S13]  /*24b10*/  ELECT P6, URZ, PT ;  /* 0x00000000003f782f */ /* 0x000fda00038c0000 */
.L_x_7127:
[----:B------:R-:W-:Y:S05]  /*24b20*/  @!P6 BRA `(.L_x_6955) ;  /* 0x00000004000ce947 */ /* 0x000fea0003800000 */
[----:B------:R-:W-:-:S04]  /*24b30*/  ISETP.NE.U32.AND P0, PT, R2, RZ, PT ;  /* 0x000000ff0200720c */ /* 0x000fc80003f05070 */
[----:B------:R-:W-:-:S13]  /*24b40*/  ISETP.NE.AND.EX P0, PT, R3, RZ, PT, P0 ;  /* 0x000000ff0300720c */ /* 0x000fda0003f05300 */
[----:B------:R-:W-:Y:S05]  /*24b50*/  @!P0 BRA `(.L_x_6957) ;  /* 0x0000000000548947 */ /* 0x000fea0003800000 */
[----:B------:R-:W1:Y:S01]  /*24b60*/  LDC R6, c[0x0][0x43c] ;  /* 0x00010f00ff067b82 */ /* 0x000e620000000800 */
[----:B------:R-:W-:Y:S01]  /*24b70*/  IMAD.MOV.U32 R9, RZ, RZ, R0 ;  /* 0x000000ffff097224 */ /* 0x000fe200078e0000 */
[----:B------:R-:W-:Y:S01]  /*24b80*/  ULDC.64 UR4, c[0x0][0x428] ;  /* 0x00010a0000047ab9 */ /* 0x000fe20000000a00 */
[----:B------:R-:W-:-:S03]  /*24b90*/  ULDC.64 UR6, c[0x0][0x208] ;  /* 0x0000820000067ab9 */ /* 0x000fc60000000a00 */
[----:B0-----:R-:W-:Y:S02]  /*24ba0*/  MOV R0, R9 ;  /* 0x0000000900007202 */ /* 0x001fe40000000f00 */
        /* <DEDUP_REMOVED lines=16> */
.L_x_6957:
[----:B-1----:R-:W2:Y:S01]  /*24cb0*/  LDL R2, [R1+0xc] ;  /* 0x00000c0001027983 */ /* 0x002ea20000100800 */
[----:B0-----:R-:W-:Y:S02]  /*24cc0*/  LEA R0, R19, R18, 0x3 ;  /* 0x0000001213007211 */ /* 0x001fe400078e18ff */
[----:B--2---:R-:W-:-:S04]  /*24cd0*/  SHF.L.U32 R2, R2, 0x1f, RZ ;  /* 0x0000001f02027819 */ /* 0x004fc800000006ff */
[----:B------:R-:W0:Y:S02]  /*24ce0*/  SYNCS.PHASECHK.TRANS64.TRYWAIT P0, [R0+URZ+0x34840], R2 ;  /* 0x03484002000075a7 */ /* 0x000e24000800017f */
[----:B0-----:R-:W-:Y:S05]  /*24cf0*/  @!P0 BRA `(.L_x_6958) ;  /* 0x0000005c00108947 */ /* 0x001fea0003800000 */
.L_x_7128:
[----:B------:R1:W5:Y:S01]  /*24d00*/  LDL R3, [R1] ;  /* 0x0000000001037983 */ /* 0x0003620000100800 */
        /* <DEDUP_REMOVED lines=9> */
.L_x_6959:
[----:B------:R-:W2:Y:S04]  /*24da0*/  LDL R4, [R1+0x4] ;  /* 0x0000040001047983 */ /* 0x000ea80000100800 */
[----:B01----:R-:W3:Y:S01]  /*24db0*/  LDL R2, [R1+0x18] ;  /* 0x0000180001027983 */ /* 0x003ee20000100800 */
[----:B------:R-:W-:Y:S01]  /*24dc0*/  R2UR UR9, R0 ;  /* 0x00000000000972ca */ /* 0x000fe200000e0000 */
[----:B------:R-:W-:Y:S01]  /*24dd0*/  IMAD R0, R19, 0xb000, R18 ;  /* 0x0000b00013007824 */ /* 0x000fe200078e0212 */
[----:B------:R-:W-:Y:S01]  /*24de0*/  PLOP3.LUT P0, PT, PT, PT, PT, 0x80, 0x0 ;  /* 0x000000000000781c */ /* 0x000fe20003f0f070 */
[----:B------:R-:W-:Y:S01]  /*24df0*/  UIADD3 UR4, UP0, UR38, 0x370, URZ ;  /* 0x0000037026047890 */ /* 0x000fe2000ff1e03f */
[----:B------:R-:W-:Y:S01]  /*24e00*/  R2UR UR12, R16 ;  /* 0x00000000100c72ca */ /* 0x000fe200000e0000 */
[----:B------:R-:W-:Y:S01]  /*24e10*/  UMOV UR10, URZ ;  /* 0x0000003f000a7c82 */ /* 0x000fe20008000000 */
[----:B------:R-:W-:Y:S01]  /*24e20*/  R2UR UR6, R0 ;  /* 0x00000000000672ca */ /* 0x000fe200000e0000 */
[----:B------:R-:W-:Y:S01]  /*24e30*/  UMOV UR7, 0x14f00000 ;  /* 0x14f0000000077882 */ /* 0x000fe20000000000 */
[----:B-----5:R-:W-:Y:S01]  /*24e40*/  R2UR UR13, R17 ;  /* 0x00000000110d72ca */ /* 0x020fe200000e0000 */
[----:B------:R-:W-:Y:S01]  /*24e50*/  UMOV UR15, 0x40 ;  /* 0x00000040000f7882 */ /* 0x000fe20000000000 */
[----:B------:R-:W-:-:S03]  /*24e60*/  LOP3.LUT R3, R3, 0xfffffffb, RZ, 0xc0, !PT ;  /* 0xfffffffb03037812 */ /* 0x000fc600078ec0ff */
[----:B------:R-:W-:Y:S02]  /*24e70*/  UIADD3 UR9, UR9, 0x34830, URZ ;  /* 0x0003483009097890 */ /* 0x000fe4000fffe03f */
[----:B------:R-:W-:-:S04]  /*24e80*/  @P0 LOP3.LUT R3, R3, 0x4, RZ, 0xfc, !PT ;  /* 0x0000000403030812 */ /* 0x000fc800078efcff */
[----:B------:R-:W-:Y:S01]  /*24e90*/  UIADD3 UR8, UR6, 0x1e400, URZ ;  /* 0x0001e40006087890 */ /* 0x000fe2000fffe03f */
[----:B------:R1:W-:Y:S01]  /*24ea0*/  STL [R1], R3 ;  /* 0x0000000301007387 */ /* 0x0003e20000100800 */
[----:B------:R-:W-:-:S03]  /*24eb0*/  UIADD3 UR14, UR6, 0x23c00, URZ ;  /* 0x00023c00060e7890 */ /* 0x000fc6000fffe03f */
[----:B------:R-:W-:Y:S01]  /*24ec0*/  UMOV UR6, 0x0 ;  /* 0x0000000000067882 */ /* 0x000fe20000000000 */
        /* <DEDUP_REMOVED lines=8> */
[----:B-1----:R-:W-:Y:S01]  /*24f50*/  NOP ;  /* 0x0000000000007918 */ /* 0x002fe20000000000 */
.L_x_6955:
        /* <DEDUP_REMOVED lines=40> */
.L_x_6961:
[----:B------:R-:W-:Y:S05]  /*251e0*/  BSYNC B6 ;  /* 0x0000000000067941 */ /* 0x000fea0003800000 */
.L_x_6960:
        /* <DEDUP_REMOVED lines=14> */
[----:B------:R-:W0:Y:S01]  /*252d0*/  S2R R10, SR_TID.X ;  /* 0x00000000000a7919 */ /* 0x000e220000002100 */
[----:B--2---:R-:W-:-:S02]  /*252e0*/  IMAD R0, R0, UR4, RZ ;  /* 0x0000000400007c24 */ /* 0x004fc4000f8e02ff */
[----:B----4-:R-:W-:-:S04]  /*252f0*/  IMAD.WIDE.U32 R2, R4, UR4, R2 ;  /* 0x0000000404027c25 */ /* 0x010fc8000f8e0002 */
[----:B------:R-:W-:Y:S01]  /*25300*/  IMAD R0, R4, UR5, R0 ;  /* 0x0000000504007c24 */ /* 0x000fe2000f8e0200 */
[----:B------:R-:W-:Y:S01]  /*25310*/  ULDC.64 UR4, c[0x0][0x2d0] ;  /* 0x0000b40000047ab9 */ /* 0x000fe20000000a00 */
[----:B------:R-:W2:Y:S02]  /*25320*/  S2R R4, SR_TID.X ;  /* 0x0000000000047919 */ /* 0x000ea40000002100 */
[----:B------:R-:W-:Y:S02]  /*25330*/  IMAD.IADD R3, R3, 0x1, R0 ;  /* 0x0000000103037824 */ /* 0x000fe400078e0200 */
[----:B-1----:R-:W-:Y:S02]  /*25340*/  IMAD.SHL.U32 R9, R9, 0x8, RZ ;  /* 0x0000000809097824 */ /* 0x002fe400078e00ff */
[----:B0-----:R-:W-:-:S03]  /*25350*/  IMAD.SHL.U32 R10, R10, 0x8, RZ ;  /* 0x000000080a0a7824 */ /* 0x001fc600078e00ff */
[----:B------:R-:W-:-:S04]  /*25360*/  LOP3.LUT R9, R9, 0x38, RZ, 0xc0, !PT ;  /* 0x0000003809097812 */ /* 0x000fc800078ec0ff */
[----:B------:R-:W-:Y:S02]  /*25370*/  LOP3.LUT R9, R9, 0x40, RZ, 0xfc, !PT ;  /* 0x0000004009097812 */ /* 0x000fe400078efcff */
[----:B------:R-:W-:Y:S02]  /*25380*/  LOP3.LUT R10, R10, 0x38, RZ, 0xc0, !PT ;  /* 0x000000380a0a7812 */ /* 0x000fe400078ec0ff */
[----:B--2---:R-:W-:-:S04]  /*25390*/  LOP3.LUT R4, R4, 0x7f, RZ, 0xc0, !PT ;  /* 0x0000007f04047812 */ /* 0x004fc800078ec0ff */
[----:B------:R-:W-:Y:S02]  /*253a0*/  SHF.R.U32.HI R6, RZ, 0x3, R4 ;  /* 0x00000003ff067819 */ /* 0x000fe40000011604 */
[----:B------:R-:W0:Y:S02]  /*253b0*/  S2R R4, SR_TID.X ;  /* 0x0000000000047919 */ /* 0x000e240000002100 */
[----:B0-----:R-:W-:-:S05]  /*253c0*/  IMAD.SHL.U32 R4, R4, 0x10, RZ ;  /* 0x0000001004047824 */ /* 0x001fca00078e00ff */
[----:B------:R-:W-:Y:S02]  /*253d0*/  LOP3.LUT R4, R6, 0x70, R4, 0xf8, !PT ;  /* 0x0000007006047812 */ /* 0x000fe400078ef804 */
[----:B------:R-:W0:Y:S01]  /*253e0*/  @P0 LDC R6, c[0x0][0x44c] ;  /* 0x00011300ff060b82 */ /* 0x000e220000000800 */
[----:B---3--:R-:W-:-:S04]  /*253f0*/  SHF.L.U32 R5, R5, 0x7, RZ ;  /* 0x0000000705057819 */ /* 0x008fc800000006ff */
        /* <DEDUP_REMOVED lines=16> */
[----:B------:R-:W-:-:S04]  /*25500*/  ULDC.64 UR4, c[0x0][0x280] ;  /* 0x0000a00000047ab9 */ /* 0x000fc80000000a00 */
[----:B------:R-:W-:Y:S02]  /*25510*/  IADD3 R3, R3, R4, RZ ;  /* 0x0000000403037210 */ /* 0x000fe40007ffe0ff */
[C---:B------:R-:W-:Y:S01]  /*25520*/  LEA R4, P0, R2.reuse, UR4, 0x1 ;  /* 0x0000000402047c11 */ /* 0x040fe2000f8008ff */
[----:B------:R-:W-:Y:S02]  /*25530*/  ULDC UR4, c[0x0][0x2b8] ;  /* 0x0000ae0000047ab9 */ /* 0x000fe40000000800 */
[----:B------:R-:W-:Y:S02]  /*25540*/  ISETP.GE.AND P1, PT, R9, UR4, PT ;  /* 0x0000000409007c0c */ /* 0x000fe4000bf26270 */
[----:B------:R0:W5:Y:S01]  /*25550*/  LDL R9, [R1+0x34] ;  /* 0x0000340001097983 */ /* 0x0001620000100800 */
[----:B------:R-:W-:Y:S02]  /*25560*/  LEA.HI.X R3, R2, UR5, R3, 0x1, P0 ;  /* 0x0000000502037c11 */ /* 0x000fe400080f0c03 */
[----:B------:R-:W-:Y:S01]  /*25570*/  ISETP.GE.AND P0, PT, R10, UR4, PT ;  /* 0x000000040a007c0c */ /* 0x000fe2000bf06270 */
[----:B------:R-:W-:-:S03]  /*25580*/  UMOV UR4, 0xffffffff ;  /* 0xffffffff00047882 */ /* 0x000fc60000000000 */
[----:B------:R-:W-:Y:S09]  /*25590*/  BRA.DIV UR4, `(.L_x_6962) ;  /* 0x0000005204fc7947 */ /* 0x000ff2000b800000 */
[----:B------:R-:W2:Y:S01]  /*255a0*/  LDL.LU R6, [R1+0x54] ;  /* 0x0000540001067983 */ /* 0x000ea20000300800 */
[----:B------:R-:W1:Y:S02]  /*255b0*/  S2R R7, SR_TID.X ;  /* 0x0000000000077919 */ /* 0x000e640000002100 */
[----:B-1----:R-:W-:-:S04]  /*255c0*/  LOP3.LUT R7, R7, 0x7f, RZ, 0xc0, !PT ;  /* 0x0000007f07077812 */ /* 0x002fc800078ec0ff */
[----:B------:R-:W-:Y:S02]  /*255d0*/  SHF.R.U32.HI R11, RZ, 0x3, R7 ;  /* 0x00000003ff0b7819 */ /* 0x000fe40000011607 */
[----:B------:R-:W1:Y:S03]  /*255e0*/  SHFL.IDX PT, R7, R4, RZ, 0x181f ;  /* 0x00181fff04077589 */ /* 0x000e6600000e0000 */
[----:B------:R-:W-:Y:S01]  /*255f0*/  IMAD.IADD R0, R11, 0x1, R5 ;  /* 0x000000010b007824 */ /* 0x000fe200078e0205 */
[----:B------:R-:W-:-:S03]  /*25600*/  ULDC.64 UR4, c[0x0][0x208] ;  /* 0x0000820000047ab9 */ /* 0x000fc60000000a00 */
[----:B------:R-:W-:Y:S02]  /*25610*/  VIADD R5, R0, 0x10 ;  /* 0x0000001000057836 */ /* 0x000fe40000000000 */
[----:B--2---:R-:W-:Y:S02]  /*25620*/  IMAD R2, R6, R8, RZ ;  /* 0x0000000806027224 */ /* 0x004fe400078e02ff */
[----:B------:R-:W2:Y:S03]  /*25630*/  SHFL.IDX PT, R6, R3, RZ, 0x181f ;  /* 0x00181fff03067589 */ /* 0x000ea600000e0000 */
[----:B------:R-:W-:-:S13]  /*25640*/  ISETP.GE.AND P2, PT, R0, R2, PT ;  /* 0x000000020000720c */ /* 0x000fda0003f46270 */
[----:B-1----:R-:W-:-:S04]  /*25650*/  @!P2 LEA R7, P3, R10, R7, 0x1 ;  /* 0x000000070a07a211 */ /* 0x002fc800078608ff */
[----:B--2---:R-:W-:-:S04]  /*25660*/  @!P2 IADD3.X R6, RZ, R6, RZ, P3, !PT ;  /* 0x00000006ff06a210 */ /* 0x004fc80001ffe4ff */
[----:B------:R-:W-:-:S04]  /*25670*/  @!P2 LOP3.LUT R7, R7, R6, RZ, 0x3c, !PT ;  /* 0x000000060707a212 */ /* 0x000fc800078e3cff */
[----:B------:R-:W-:-:S04]  /*25680*/  @!P2 LOP3.LUT R6, R7, R6, RZ, 0x3c, !PT ;  /* 0x000000060706a212 */ /* 0x000fc800078e3cff */
[----:B------:R-:W-:-:S05]  /*25690*/  @!P2 LOP3.LUT R7, R7, R6, RZ, 0x3c, !PT ;  /* 0x000000060707a212 */ /* 0x000fca00078e3cff */
[----:B------:R-:W-:Y:S01]  /*256a0*/  @!PT LDS RZ, [RZ] ;  /* 0x00000000fffff984 */ /* 0x000fe20000000800 */
[----:B-----5:R-:W-:Y:S04]  /*256b0*/  @!P2 LDGSTS.E.BYPASS.LTC128B.128 [R9+0x16400], desc[UR4][R6.64], !P0 ;  /* 0x164000000609afae */ /* 0x020fe8000c101d44 */
[----:B------:R1:W-:Y:S01]  /*256c0*/  @!P2 LDGSTS.E.BYPASS.LTC128B.128 [R9+0x1a400], desc[UR4][R6.64+0x80], !P1 ;  /* 0x1a4000800609afae */ /* 0x0003e2000c901d44 */
[----:B------:R-:W-:-:S03]  /*256d0*/  ISETP.GE.AND P2, PT, R5, R2, PT ;  /* 0x000000020500720c */ /* 0x000fc60003f46270 */
[----:B------:R-:W2:Y:S04]  /*256e0*/  SHFL.IDX PT, R5, R4, 0x1, 0x181f ;  /* 0x00381f0004057f89 */ /* 0x000ea800000e0000 */
[----:B-1----:R-:W1:Y:S06]  /*256f0*/  SHFL.IDX PT, R6, R3, 0x1, 0x181f ;  /* 0x00381f0003067f89 */ /* 0x002e6c00000e0000 */
[----:B--2---:R-:W-:-:S05]  /*25700*/  @!P2 LEA R5, P3, R10, R5, 0x1 ;  /* 0x000000050a05a211 */ /* 0x004fca00078608ff */
[----:B-1----:R-:W-:-:S04]  /*25710*/  @!P2 IMAD.X R6, RZ, RZ, R6, P3 ;  /* 0x000000ffff06a224 */ /* 0x002fc800018e0606 */
[----:B------:R-:W-:Y:S01]  /*25720*/  @!P2 IMAD.MOV.U32 R7, RZ, RZ, R6 ;  /* 0x000000ffff07a224 */ /* 0x000fe200078e0006 */
[----:B------:R-:W-:Y:S01]  /*25730*/  @!P2 MOV R6, R5 ;  /* 0x000000050006a202 */ /* 0x000fe20000000f00 */
[----:B------:R-:W-:-:S04]  /*25740*/  VIADD R5, R0, 0x20 ;  /* 0x0000002000057836 */ /* 0x000fc80000000000 */
[----:B------:R-:W-:Y:S04]  /*25750*/  @!P2 LDGSTS.E.BYPASS.LTC128B.128 [R9+0x16c00], desc[UR4][R6.64], !P0 ;  /* 0x16c000000609afae */ /* 0x000fe8000c101d44 */
        /* <DEDUP_REMOVED lines=47> */
[----:B------:R-:W-:Y:S02]  /*25a50*/  @!P2 MOV R6, R5 ;  /* 0x000000050006a202 */ /* 0x000fe40000000f00 */
[----:B------:R1:W2:Y:S04]  /*25a60*/  SHFL.IDX PT, R5, R3, 0x7, 0x181f ;  /* 0x00f81f0003057f89 */ /* 0x0002a800000e0000 */
[----:B------:R1:W-:Y:S04]  /*25a70*/  @!P2 LDGSTS.E.BYPASS.LTC128B.128 [R9+0x19400], desc[UR4][R6.64], !P0 ;  /* 0x194000000609afae */ /* 0x0003e8000c101d44 */
[----:B------:R1:W-:Y:S04]  /*25a80*/  @!P2 LDGSTS.E.BYPASS.LTC128B.128 [R9+0x1d400], desc[UR4][R6.64+0x80], !P1 ;  /* 0x1d4000800609afae */ /* 0x0003e8000c901d44 */
[----:B------:R1:W3:Y:S02]  /*25a90*/  SHFL.IDX PT, R3, R4, 0x7, 0x181f ;  /* 0x00f81f0004037f89 */ /* 0x0002e400000e0000 */
.L_x_7145:
[----:B------:R-:W-:Y:S01]  /*25aa0*/  VIADD R0, R0, 0x70 ;  /* 0x0000007000007836 */ /* 0x000fe20000000000 */
[----:B------:R-:W-:Y:S04]  /*25ab0*/  BSSY B0, `(.L_x_6963) ;  /* 0x000000b000007945 */ /* 0x000fe80003800000 */
[----:B------:R-:W-:-:S13]  /*25ac0*/  ISETP.GE.AND P2, PT, R0, R2, PT ;  /* 0x000000020000720c */ /* 0x000fda0003f46270 */
[----:B------:R-:W-:Y:S05]  /*25ad0*/  @P2 BRA `(.L_x_6964) ;  /* 0x0000000000202947 */ /* 0x000fea0003800000 */
[----:B---3--:R-:W-:Y:S01]  /*25ae0*/  LEA R2, P2, R10, R3, 0x1 ;  /* 0x000000030a027211 */ /* 0x008fe200078408ff */
[----:B------:R-:W-:-:S04]  /*25af0*/  ULDC.64 UR4, c[0x0][0x208] ;  /* 0x0000820000047ab9 */ /* 0x000fc80000000a00 */
[----:B-12---:R-:W-:-:S05]  /*25b00*/  IMAD.X R3, RZ, RZ, R5, P2 ;  /* 0x000000ffff037224 */ /* 0x006fca00010e0605 */
[----:B------:R-:W-:Y:S01]  /*25b10*/  @!PT LDS RZ, [RZ] ;  /* 0x00000000fffff984 */ /* 0x000fe20000000800 */
[----:B------:R-:W-:Y:S01]  /*25b20*/  @!PT LDS RZ, [RZ] ;  /* 0x00000000fffff984 */ /* 0x000fe20000000800 */
[----:B------:R-:W-:Y:S01]  /*25b30*/  @!PT LDS RZ, [RZ] ;  /* 0x00000000fffff984 */ /* 0x000fe20000000800 */
[----:B------:R4:W-:Y:S04]  /*25b40*/  LDGSTS.E.BYPASS.LTC128B.128 [R9+0x19c00], desc[UR4][R2.64], !P0 ;  /* 0x19c0000002097fae */ /* 0x0009e8000c101d44 */
[----:B------:R4:W-:Y:S02]  /*25b50*/  LDGSTS.E.BYPASS.LTC128B.128 [R9+0x1dc00], desc[UR4][R2.64+0x80], !P1 ;  /* 0x1dc0008002097fae */ /* 0x0009e4000c901d44 */
.L_x_6964:
[----:B------:R-:W-:Y:S05]  /*25b60*/  BSYNC B0 ;  /* 0x0000000000007941 */ /* 0x000fea0003800000 */
.L_x_6963:
[----:B------:R-:W-:Y:S01]  /*25b70*/  NOP ;  /* 0x0000000000007918 */ /* 0x000fe20000000000 */
[----:B------:R-:W-:-:S13]  /*25b80*/  PLOP3.LUT P0, PT, PT, PT, PT, 0x80, 0x0 ;  /* 0x000000000000781c */ /* 0x000fda0003f0f070 */
.L_x_6965:
        /* <DEDUP_REMOVED lines=16> */
[----:B------:R-:W5:Y:S03]  /*25c90*/  SYNCS.PHASECHK.TRANS64.TRYWAIT P0, [R18+URZ+0x34820], R0 ;  /* 0x03482000120075a7 */ /* 0x000f66000800017f */
[----:B----45:R-:W-:Y:S05]  /*25ca0*/  @!P0 BRA `(.L_x_6967) ;  /* 0x00000058000c8947 */ /* 0x030fea0003800000 */
.L_x_7146:
[----:B------:R-:W-:Y:S05]  /*25cb0*/  BSYNC B0 ;  /* 0x0000000000007941 */ /* 0x000fea0003800000 */
.L_x_6966:
[----:B-1-3--:R-:W4:Y:S04]  /*25cc0*/  LDL R3, [R1+0x40] ;  /* 0x0000400001037983 */ /* 0x00af280000100800 */
[----:B------:R-:W3:Y:S01]  /*25cd0*/  LDL R2, [R1+0x30] ;  /* 0x0000300001027983 */ /* 0x000ee20000100800 */
[----:B------:R-:W-:Y:S01]  /*25ce0*/  BSSY B0, `(.L_x_6968) ;  /* 0x00001ef000007945 */ /* 0x000fe20003800000 */
[----:B----4-:R-:W-:-:S05]  /*25cf0*/  VIADD R0, R3, 0xfffffffe ;  /* 0xfffffffe03007836 */ /* 0x010fca0000000000 */
[----:B---3--:R-:W-:-:S13]  /*25d00*/  ISETP.GE.AND P0, PT, R0, R2, PT ;  /* 0x000000020000720c */ /* 0x008fda0003f06270 */
[----:B------:R-:W-:Y:S05]  /*25d10*/  @!P0 BRA `(.L_x_6969) ;  /* 0x0000001c00ac8947 */ /* 0x000fea0003800000 */
[----:B--2---:R-:W2:Y:S04]  /*25d20*/  LDL.LU R5, [R1+0x58] ;  /* 0x0000580001057983 */ /* 0x004ea80000300800 */
[----:B------:R-:W3:Y:S04]  /*25d30*/  LDL.LU R4, [R1+0x44] ;  /* 0x0000440001047983 */ /* 0x000ee80000300800 */
[----:B------:R-:W4:Y:S01]  /*25d40*/  LDL.LU R3, [R1+0x3c] ;  /* 0x00003c0001037983 */ /* 0x000f220000300800 */
[----:B------:R-:W-:Y:S01]  /*25d50*/  LOP3.LUT R2, RZ, R2, RZ, 0x33, !PT ;  /* 0x00000002ff027212 */ /* 0x000fe200078e33ff */
[----:B------:R-:W-:Y:S01]  /*25d60*/  BSSY B2, `(.L_x_6970) ;  /* 0x00000a8000027945 */ /* 0x000fe20003800000 */
[----:B--2---:R-:W-:-:S04]  /*25d70*/  VIADD R6, R5, 0x1 ;  /* 0x0000000105067836 */ /* 0x004fc80000000000 */
[----:B---3--:R-:W-:-:S05]  /*25d80*/  IMAD R6, R6, R4, RZ ;  /* 0x0000000406067224 */ /* 0x008fca00078e02ff */
[----:B----4-:R-:W-:-:S05]  /*25d90*/  VIMNMX R6, R3, R6, PT ;  /* 0x0000000603067248 */ /* 0x010fca0003fe0100 */
[----:B------:R-:W-:-:S05]  /*25da0*/  IMAD.MOV R9, RZ, RZ, -R6 ;  /* 0x000000ffff097224 */ /* 0x000fca00078e0a06 */
[----:B------:R-:W-:-:S04]  /*25db0*/  VIADDMNMX R9, R9, 0x1, R2, !PT ;  /* 0x0000000109097846 */ /* 0x000fc80007800102 */
[----:B------:R-:W-:-:S04]  /*25dc0*/  IADD3 R2, R6, R9, RZ ;  /* 0x0000000906027210 */ /* 0x000fc80007ffe0ff */
[----:B------:R-:W-:-:S04]  /*25dd0*/  LOP3.LUT R2, R2, 0x1, RZ, 0xc0, !PT ;  /* 0x0000000102027812 */ /* 0x000fc800078ec0ff */
[----:B------:R-:W-:-:S13]  /*25de0*/  ISETP.NE.U32.AND P0, PT, R2, 0x1, PT ;  /* 0x000000010200780c */ /* 0x000fda0003f05070 */
[----:B------:R-:W-:Y:S05]  /*25df0*/  @P0 BRA `(.L_x_6971) ;  /* 0x0000000800780947 */ /* 0x000fea0003800000 */
[----:B------:R-:W2:Y:S04]  /*25e00*/  LDL R4, [R1] ;  /* 0x0000000001047983 */ /* 0x000ea80000100800 */
        /* <DEDUP_REMOVED lines=34> */
.L_x_6974:
[----:B------:R-:W-:Y:S01]  /*26030*/  IMAD R3, R7, 0x8, R18 ;  /* 0x0000000807037824 */ /* 0x000fe200078e0212 */
[----:B------:R-:W-:Y:S01]  /*26040*/  SHF.L.U32 R2, R10, 0x1f, RZ ;  /* 0x0000001f0a027819 */ /* 0x000fe200000006ff */
[----:B------:R-:W-:Y:S03]  /*26050*/  BSSY B3, `(.L_x_6975) ;  /* 0x0000003000037945 */ /* 0x000fe60003800000 */
[----:B------:R-:W2:Y:S02]  /*26060*/  SYNCS.PHASECHK.TRANS64.TRYWAIT P0, [R3+URZ+0x34840], R2 ;  /* 0x03484002030075a7 */ /* 0x000ea4000800017f */
[----:B--2---:R-:W-:Y:S05]  /*26070*/  @!P0 BRA `(.L_x_6976) ;  /* 0x00000054002c8947 */ /* 0x004fea0003800000 */
.L_x_7147:
[----:B------:R-:W-:Y:S05]  /*26080*/  BSYNC B3 ;  /* 0x0000000000037941 */ /* 0x000fea0003800000 */
.L_x_6975:
[----:B-1----:R-:W1:Y:S01]  /*26090*/  S2R R5, SR_TID.X ;  /* 0x0000000000057919 */ /* 0x002e620000002100 */
[----:B------:R-:W-:Y:S01]  /*260a0*/  BSSY B3, `(.L_x_6977) ;  /* 0x000000a000037945 */ /* 0x000fe20003800000 */
[----:B-1----:R-:W-:-:S04]  /*260b0*/  LOP3.LUT R5, R5, 0x7f, RZ, 0xc0, !PT ;  /* 0x0000007f05057812 */ /* 0x002fc800078ec0ff */
[----:B------:R-:W-:-:S13]  /*260c0*/  ISETP.NE.AND P0, PT, R5, RZ, PT ;  /* 0x000000ff0500720c */ /* 0x000fda0003f05270 */
[----:B------:R-:W-:Y:S05]  /*260d0*/  @P0 BRA `(.L_x_6978) ;  /* 0x0000000000180947 */ /* 0x000fea0003800000 */
[----:B------:R-:W3:Y:S01]  /*260e0*/  LDL R5, [R1] ;  /* 0x0000000001057983 */ /* 0x000ee20000100800 */
[----:B--2---:R-:W-:-:S04]  /*260f0*/  IMAD.MOV.U32 R2, RZ, RZ, 0xb000 ;  /* 0x0000b000ff027424 */ /* 0x004fc800078e00ff */
[----:B------:R1:W-:Y:S01]  /*26100*/  SYNCS.ARRIVE.TRANS64 RZ, [R3+URZ+0x34830], R2 ;  /* 0x0348300203ff79a7 */ /* 0x0003e2000800003f */
[----:B---3--:R-:W-:-:S13]  /*26110*/  LOP3.LUT P1, RZ, R5, 0x1, RZ, 0xc0, !PT ;  /* 0x0000000105ff7812 */ /* 0x008fda000782c0ff */
[----:B-1----:R-:W-:Y:S05]  /*26120*/  @!P1 BRA `(.L_x_6978) ;  /* 0x0000000000049947 */ /* 0x002fea0003800000 */
[----:B------:R-:W-:Y:S01]  /*26130*/  BPT.TRAP 0x1 ;  /* 0x000000040000795c */ /* 0x000fe20000300000 */
.L_x_6978:
[----:B------:R-:W-:Y:S05]  /*26140*/  BSYNC B3 ;  /* 0x0000000000037941 */ /* 0x000fea0003800000 */
.L_x_6977:
[----:B--2---:R-:W2:Y:S01]  /*26150*/  LDL R2, [R1+0x18] ;  /* 0x0000180001027983 */ /* 0x004ea20000100800 */
        /* <DEDUP_REMOVED lines=11> */
.L_x_6979:
        /* <DEDUP_REMOVED lines=16> */
.L_x_6980:
        /* <DEDUP_REMOVED lines=16> */
.L_x_7148:
[----:B------:R-:W-:Y:S05]  /*26410*/  BSYNC B3 ;  /* 0x0000000000037941 */ /* 0x000fea0003800000 */
.L_x_6981:
[----:B------:R-:W2:Y:S01]  /*26420*/  S2R R5, SR_TID.X ;  /* 0x0000000000057919 */ /* 0x000ea20000002100 */
[----:B------:R-:W-:-:S04]  /*26430*/  UPRMT UR4, UR37, 0x9910, URZ ;  /* 0x0000991025047896 */ /* 0x000fc8000800003f */
[----:B------:R-:W-:Y:S01]  /*26440*/  UISETP.NE.AND UP0, UPT, UR4, 0x2, UPT ;  /* 0x000000020400788c */ /* 0x000fe2000bf05270 */
[----:B--2---:R-:W-:-:S04]  /*26450*/  LOP3.LUT R5, R5, 0x7f, RZ, 0xc0, !PT ;  /* 0x0000007f05057812 */ /* 0x004fc800078ec0ff */
[----:B------:R-:W-:-:S13]  /*26460*/  ISETP.NE.AND P0, PT, R5, RZ, PT ;  /* 0x000000ff0500720c */ /* 0x000fda0003f05270 */
[----:B-1----:R-:W-:-:S04]  /*26470*/  @!P0 IMAD.MOV.U32 R3, RZ, RZ, 0xb000 ;  /* 0x0000b000ff038424 */ /* 0x002fc800078e00ff */
[----:B------:R1:W-:Y:S01]  /*26480*/  @!P0 SYNCS.ARRIVE.TRANS64 RZ, [R2+URZ+0x34850], R3 ;  /* 0x0348500302ff89a7 */ /* 0x0003e2000800003f */
[----:B------:R-:W-:-:S13]  /*26490*/  PLOP3.LUT P0, PT, PT, PT, UP0, 0x80, 0x0 ;  /* 0x000000000000781c */ /* 0x000fda0003f0f008 */
[----:B-1----:R-:W-:Y:S05]  /*264a0*/  @P0 BRA `(.L_x_6983) ;  /* 0x0000000000040947 */ /* 0x002fea0003800000 */
[----:B------:R-:W-:Y:S01]  /*264b0*/  BPT.TRAP 0x1 ;  /* 0x000000040000795c */ /* 0x000fe20000300000 */
.L_x_6983:
[----:B------:R-:W2:Y:S01]  /*264c0*/  LDL R3, [R1] ;  /* 0x0000000001037983 */ /* 0x000ea20000100800 */
[----:B------:R-:W-:Y:S01]  /*264d0*/  BSSY B3, `(.L_x_6984) ;  /* 0x0000004000037945 */ /* 0x000fe20003800000 */
[----:B--2---:R-:W-:-:S13]  /*264e0*/  LOP3.LUT P0, RZ, R3, 0x8, RZ, 0xc0, !PT ;  /* 0x0000000803ff7812 */ /* 0x004fda000780c0ff */
[----:B------:R-:W-:Y:S05]  /*264f0*/  @P0 BRA `(.L_x_6985) ;  /* 0x0000000000040947 */ /* 0x000fea0003800000 */
[----:B------:R-:W-:Y:S01]  /*26500*/  BPT.TRAP 0x1 ;  /* 0x000000040000795c */ /* 0x000fe20000300000 */
.L_x_6985:
[----:B------:R-:W-:Y:S05]  /*26510*/  BSYNC B3 ;  /* 0x0000000000037941 */ /* 0x000fea0003800000 */
.L_x_6984:
        /* <DEDUP_REMOVED lines=12> */
.L_x_6986:
        /* <DEDUP_REMOVED lines=12> */
[----:B------:R-:W-:Y:S01]  /*266a0*/  PLOP3.LUT P0, PT, PT, PT, PT, 0x80, 0x0 ;  /* 0x000000000000781c */ /* 0x000fe20003f0f070 */
[----:B------:R-:W-:Y:S01]  /*266b0*/  UMOV UR6, 0x0 ;  /* 0x0000000000067882 */ /* 0x000fe20000000000 */
[----:B------:R-:W-:-:S11]  /*266c0*/  UMOV UR7, 0x14f00000 ;  /* 0x14f0000000077882 */ /* 0x000fd60000000000 */
.L_x_6987:
        /* <DEDUP_REMOVED lines=10> */
[----:B------:R1:W-:Y:S01]  /*26770*/  STL [R1+0x4], R0 ;  /* 0x0000040001007387 */ /* 0x0003e20000100800 */
[----:B------:R-:W-:-:S07]  /*26780*/  IMAD.MOV.U32 R17, RZ, RZ, R4 ;  /* 0x000000ffff117224 */ /* 0x000fce00078e0004 */
.L_x_6973:
[----:B------:R-:W-:Y:S05]  /*26790*/  BSYNC B1 ;  /* 0x0000000000017941 */ /* 0x000fea0003800000 */
.L_x_6972:
[----:B-1----:R-:W2:Y:S01]  /*267a0*/  LDL.LU R0, [R1+0x40] ;  /* 0x0000400001007983 */ /* 0x002ea20000300800 */
[----:B------:R-:W-:-:S03]  /*267b0*/  MOV R19, R7 ;  /* 0x0000000700137202 */ /* 0x000fc60000000f00 */
[----:B------:R1:W-:Y:S02]  /*267c0*/  STL [R1+0xc], R10 ;  /* 0x00000c0a01007387 */ /* 0x0003e40000100800 */
[----:B-12---:R-:W-:-:S07]  /*267d0*/  VIADD R0, R0, 0xfffffffd ;  /* 0xfffffffd00007836 */ /* 0x006fce0000000000 */
.L_x_6971:
[----:B------:R-:W-:Y:S05]  /*267e0*/  BSYNC B2 ;  /* 0x0000000000027941 */ /* 0x000fea0003800000 */
.L_x_6970:
[----:B------:R-:W-:Y:S01]  /*267f0*/  VIADD R9, R9, 0xfffffffe ;  /* 0xfffffffe09097836 */ /* 0x000fe20000000000 */
[----:B------:R-:W-:-:S04]  /*26800*/  LOP3.LUT R6, RZ, R6, RZ, 0x33, !PT ;  /* 0x00000006ff067212 */ /* 0x000fc800078e33ff */
[----:B------:R-:W-:-:S13]  /*26810*/  ISETP.NE.AND P0, PT, R9, R6, PT ;  /* 0x000000060900720c */ /* 0x000fda0003f05270 */
[----:B------:R-:W-:Y:S05]  /*26820*/  @!P0 BRA `(.L_x_6969) ;  /* 0x0000001000e88947 */ /* 0x000fea0003800000 */
[----:B------:R-:W-:-:S07]  /*26830*/  IMAD.MOV.U32 R8, RZ, RZ, R17 ;  /* 0x000000ffff087224 */ /* 0x000fce00078e0011 */
.L_x_7020:
[----:B--2---:R-:W2:Y:S04]  /*26840*/  LDL R3, [R1] ;  /* 0x0000000001037983 */ /* 0x004ea80000100800 */
        /* <DEDUP_REMOVED lines=9> */
[----:B-1----:R-:W-:Y:S05]  /*268e0*/  @!P1 BRA `(.L_x_6989) ;  /* 0x00000008003c9947 */ /* 0x002fea0003800000 */
[----:B------:R-:W-:Y:S01]  /*268f0*/  ULDC.64 UR4, c[0x0][0x418] ;  /* 0x0001060000047ab9 */ /* 0x000fe20000000a00 */
[----:B------:R-:W-:Y:S02]  /*26900*/  MOV R6, R0 ;  /* 0x0000000000067202 */ /* 0x000fe40000000f00 */
        /* <DEDUP_REMOVED lines=23> */
.L_x_6990:
[----:B------:R-:W-:Y:S01]  /*26a80*/  LEA R3, R4, R18, 0x3 ;  /* 0x0000001204037211 */ /* 0x000fe200078e18ff */
[----:B------:R-:W-:Y:S01]  /*26a90*/  BSSY B2, `(.L_x_6991) ;  /* 0x0000004000027945 */ /* 0x000fe20003800000 */
[----:B------:R-:W-:-:S04]  /*26aa0*/  SHF.L.U32 R2, R5, 0x1f, RZ ;  /* 0x0000001f05027819 */ /* 0x000fc800000006ff */
[----:B------:R-:W2:Y:S02]  /*26ab0*/  SYNCS.PHASECHK.TRANS64.TRYWAIT P0, [R3+URZ+0x34840], R2 ;  /* 0x03484002030075a7 */ /* 0x000ea4000800017f */
[----:B--2---:R-:W-:Y:S05]  /*26ac0*/  @!P0 BRA `(.L_x_6992) ;  /* 0x0000004800c08947 */ /* 0x004fea0003800000 */
.L_x_7149:
[----:B------:R-:W-:Y:S05]  /*26ad0*/  BSYNC B2 ;  /* 0x0000000000027941 */ /* 0x000fea0003800000 */
.L_x_6991:
[----:B------:R-:W3:Y:S01]  /*26ae0*/  S2R R7, SR_TID.X ;  /* 0x0000000000077919 */ /* 0x000ee20000002100 */
[----:B------:R-:W-:Y:S01]  /*26af0*/  BSSY B2, `(.L_x_6993) ;  /* 0x000000a000027945 */ /* 0x000fe20003800000 */
[----:B---3--:R-:W-:-:S04]  /*26b00*/  LOP3.LUT R7, R7, 0x7f, RZ, 0xc0, !PT ;  /* 0x0000007f07077812 */ /* 0x008fc800078ec0ff */
[----:B------:R-:W-:-:S13]  /*26b10*/  ISETP.NE.AND P0, PT, R7, RZ, PT ;  /* 0x000000ff0700720c */ /* 0x000fda0003f05270 */
[----:B------:R-:W-:Y:S05]  /*26b20*/  @P0 BRA `(.L_x_6994) ;  /* 0x0000000000180947 */ /* 0x000fea0003800000 */
[----:B------:R-:W3:Y:S01]  /*26b30*/  LDL R7, [R1] ;  /* 0x0000000001077983 */ /* 0x000ee20000100800 */
[----:B--2---:R-:W-:-:S04]  /*26b40*/  IMAD.MOV.U32 R2, RZ, RZ, 0xb000 ;  /* 0x0000b000ff027424 */ /* 0x004fc800078e00ff */
[----:B------:R4:W-:Y:S01]  /*26b50*/  SYNCS.ARRIVE.TRANS64 RZ, [R3+URZ+0x34830], R2 ;  /* 0x0348300203ff79a7 */ /* 0x0009e2000800003f */
[----:B---3--:R-:W-:-:S13]  /*26b60*/  LOP3.LUT P1, RZ, R7, 0x1, RZ, 0xc0, !PT ;  /* 0x0000000107ff7812 */ /* 0x008fda000782c0ff */
[----:B----4-:R-:W-:Y:S05]  /*26b70*/  @!P1 BRA `(.L_x_6994) ;  /* 0x0000000000049947 */ /* 0x010fea0003800000 */
[----:B------:R-:W-:Y:S01]  /*26b80*/  BPT.TRAP 0x1 ;  /* 0x000000040000795c */ /* 0x000fe20000300000 */
.L_x_6994:
[----:B------:R-:W-:Y:S05]  /*26b90*/  BSYNC B2 ;  /* 0x0000000000027941 */ /* 0x000fea0003800000 */
.L_x_6993:
[----:B------:R-:W3:Y:S01]  /*26ba0*/  LDL R7, [R1+0x18] ;  /* 0x0000180001077983 */ /* 0x000ee20000100800 */
[----:B------:R-:W-:Y:S01]  /*26bb0*/  IMAD.MOV.U32 R10, RZ, RZ, RZ ;  /* 0x000000ffff0a7224 */ /* 0x000fe200078e00ff */
[----:B------:R-:W-:Y:S01]  /*26bc0*/  UIADD3 UR4, UP0, UR38, 0x370, URZ ;  /* 0x0000037026047890 */ /* 0x000fe2000ff1e03f */
[----:B--2---:R-:W-:Y:S01]  /*26bd0*/  IMAD R2, R4, 0xb000, R18 ;  /* 0x0000b00004027824 */ /* 0x004fe200078e0212 */
[----:B------:R-:W-:Y:S01]  /*26be0*/  PLOP3.LUT P0, PT, PT, PT, PT, 0x80, 0x0 ;  /* 0x000000000000781c */ /* 0x000fe20003f0f070 */
[----:B------:R-:W-:Y:S01]  /*26bf0*/  VIADD R3, R3, 0x34830 ;  /* 0x0003483003037836 */ /* 0x000fe20000000000 */
[----:B------:R-:W-:Y:S01]  /*26c00*/  R2UR UR10, R10 ;  /* 0x000000000a0a72ca */ /* 0x000fe200000e0000 */
[----:B------:R-:W-:Y:S01]  /*26c10*/  UIADD3.X UR5, URZ, UR39, URZ, UP0, !UPT ;  /* 0x000000273f057290 */ /* 0x000fe200087fe43f */
[----:B-1----:R-:W-:Y:S01]  /*26c20*/  IADD3 R9, R2, 0x1e400, RZ ;  /* 0x0001e40002097810 */ /* 0x002fe20007ffe0ff */
[----:B------:R-:W-:Y:S01]  /*26c30*/  UMOV UR6, 0x0 ;  /* 0x0000000000067882 */ /* 0x000fe20000000000 */
[----:B------:R-:W-:Y:S01]  /*26c40*/  UMOV UR7, 0x14f00000 ;  /* 0x14f0000000077882 */ /* 0x000fe20000000000 */
[----:B---3--:R-:W-:-:S10]  /*26c50*/  IMAD R7, R6, 0xb0, R7 ;  /* 0x000000b006077824 */ /* 0x008fd400078e0207 */
.L_x_6995:
        /* <DEDUP_REMOVED lines=16> */
.L_x_6996:
        /* <DEDUP_REMOVED lines=16> */
.L_x_7150:
[----:B------:R-:W-:Y:S05]  /*26e60*/  BSYNC B2 ;  /* 0x0000000000027941 */ /* 0x000fea0003800000 */
.L_x_6997:
[----:B------:R-:W2:Y:S01]  /*26e70*/  S2R R7, SR_TID.X ;  /* 0x0000000000077919 */ /* 0x000ea20000002100 */
[----:B------:R-:W-:-:S04]  /*26e80*/  UPRMT UR4, UR37, 0x9910, URZ ;  /* 0x0000991025047896 */ /* 0x000fc8000800003f */
[----:B------:R-:W-:Y:S01]  /*26e90*/  UISETP.NE.AND UP0, UPT, UR4, 0x2, UPT ;  /* 0x000000020400788c */ /* 0x000fe2000bf05270 */
[----:B--2---:R-:W-:-:S04]  /*26ea0*/  LOP3.LUT R7, R7, 0x7f, RZ, 0xc0, !PT ;  /* 0x0000007f07077812 */ /* 0x004fc800078ec0ff */
[----:B------:R-:W-:-:S13]  /*26eb0*/  ISETP.NE.AND P0, PT, R7, RZ, PT ;  /* 0x000000ff0700720c */ /* 0x000fda0003f05270 */
[----:B-1----:R-:W-:-:S04]  /*26ec0*/  @!P0 MOV R3, 0xb000 ;  /* 0x0000b00000038802 */ /* 0x002fc80000000f00 */
[----:B------:R1:W-:Y:S01]  /*26ed0*/  @!P0 SYNCS.ARRIVE.TRANS64 RZ, [R2+URZ+0x34850], R3 ;  /* 0x0348500302ff89a7 */ /* 0x0003e2000800003f */
[----:B------:R-:W-:-:S13]  /*26ee0*/  PLOP3.LUT P0, PT, PT, PT, UP0, 0x80, 0x0 ;  /* 0x000000000000781c */ /* 0x000fda0003f0f008 */
[----:B-1----:R-:W-:Y:S05]  /*26ef0*/  @P0 BRA `(.L_x_6999) ;  /* 0x0000000000040947 */ /* 0x002fea0003800000 */
[----:B------:R-:W-:Y:S01]  /*26f00*/  BPT.TRAP 0x1 ;  /* 0x000000040000795c */ /* 0x000fe20000300000 */
.L_x_6999:
[----:B------:R-:W2:Y:S01]  /*26f10*/  LDL R3, [R1] ;  /* 0x0000000001037983 */ /* 0x000ea20000100800 */
[----:B------:R-:W-:Y:S01]  /*26f20*/  BSSY B2, `(.L_x_7000) ;  /* 0x0000004000027945 */ /* 0x000fe20003800000 */
[----:B--2---:R-:W-:-:S13]  /*26f30*/  LOP3.LUT P0, RZ, R3, 0x8, RZ, 0xc0, !PT ;  /* 0x0000000803ff7812 */ /* 0x004fda000780c0ff */
[----:B------:R-:W-:Y:S05]  /*26f40*/  @P0 BRA `(.L_x_7001) ;  /* 0x0000000000040947 */ /* 0x000fea0003800000 */
[----:B------:R-:W-:Y:S01]  /*26f50*/  BPT.TRAP 0x1 ;  /* 0x000000040000795c */ /* 0x000fe20000300000 */
.L_x_7001:
[----:B------:R-:W-:Y:S05]  /*26f60*/  BSYNC B2 ;  /* 0x0000000000027941 */ /* 0x000fea0003800000 */
.L_x_7000:
        /* <DEDUP_REMOVED lines=12> */
.L_x_7002:
        /* <DEDUP_REMOVED lines=15> */
.L_x_7003:
        /* <DEDUP_REMOVED lines=11> */
[----:B------:R-:W-:-:S07]  /*271d0*/  MOV R17, R8 ;  /* 0x0000000800117202 */ /* 0x000fce0000000f00 */
.L_x_6989:
[----:B------:R-:W-:Y:S05]  /*271e0*/  BSYNC B1 ;  /* 0x0000000000017941 */ /* 0x000fea0003800000 */
.L_x_6988:
[----:B------:R-:W2:Y:S01]  /*271f0*/  LDL R2, [R1] ;  /* 0x0000000001027983 */ /* 0x000ea20000100800 */
[----:B------:R-:W-:Y:S01]  /*27200*/  VIADD R19, R4, 0x1 ;  /* 0x0000000104137836 */ /* 0x000fe20000000000 */
[----:B------:R-:W-:Y:S01]  /*27210*/  BSSY B1, `(.L_x_7004) ;  /* 0x0000097000017945 */ /* 0x000fe20003800000 */
[----:B-1----:R-:W-:-:S03]  /*27220*/  VIADD R6, R0, 0xffffffff ;  /* 0xffffffff00067836 */ /* 0x002fc60000000000 */
        /* <DEDUP_REMOVED lines=13> */
[----:B------:R-:W3:Y:S01]  /*27300*/  LDC R8, c[0x0][0x43c] ;  /* 0x00010f00ff087b82 */ /* 0x000ee20000000800 */
[----:B------:R-:W-:Y:S02]  /*27310*/  ULDC.64 UR6, c[0x0][0x428] ;  /* 0x00010a0000067ab9 */ /* 0x000fe40000000a00 */
[----:B------:R-:W4:Y:S01]  /*27320*/  LDL R9, [R1+0x8] ;  /* 0x0000080001097983 */ /* 0x000f220000100800 */
[----:B------:R-:W-:Y:S01]  /*27330*/  ULDC.64 UR8, c[0x0][0x208] ;  /* 0x0000820000087ab9 */ /* 0x000fe20000000a00 */
[----:B---3--:R-:W-:-:S13]  /*27340*/  ISETP.NE.AND P0, PT, R8, 0x1, PT ;  /* 0x000000010800780c */ /* 0x008fda0003f05270 */
[----:B------:R-:W3:Y:S02]  /*27350*/  @P0 LDC.64 R2, c[0x0][0x440] ;  /* 0x00011000ff020b82 */ /* 0x000ee40000000a00 */
[----:B---3--:R-:W-:Y:S01]  /*27360*/  @P0 IMAD.HI.U32 R7, R6, R2, RZ ;  /* 0x0000000206070227 */ /* 0x008fe200078e00ff */
[----:B------:R-:W-:-:S04]  /*27370*/  MOV R2, R6 ;  /* 0x0000000600027202 */ /* 0x000fc80000000f00 */
[----:B------:R-:W-:-:S04]  /*27380*/  @P0 SHF.R.U32.HI R2, RZ, R3, R7 ;  /* 0x00000003ff020219 */ /* 0x000fc80000011607 */
[--C-:B------:R-:W-:Y:S01]  /*27390*/  SHF.R.S32.HI R3, RZ, 0x1f, R2.reuse ;  /* 0x0000001fff037819 */ /* 0x100fe20000011402 */
[----:B------:R-:W-:-:S04]  /*273a0*/  IMAD.MOV R7, RZ, RZ, -R2 ;  /* 0x000000ffff077224 */ /* 0x000fc800078e0a02 */
[----:B------:R-:W-:Y:S02]  /*273b0*/  IMAD R7, R8, R7, R6 ;  /* 0x0000000708077224 */ /* 0x000fe400078e0206 */
[----:B--2---:R-:W-:-:S04]  /*273c0*/  IMAD R8, R11, UR6, RZ ;  /* 0x000000060b087c24 */ /* 0x004fc8000f8e02ff */
[C---:B----4-:R-:W-:Y:S02]  /*273d0*/  IMAD R8, R9.reuse, UR7, R8 ;  /* 0x0000000709087c24 */ /* 0x050fe4000f8e0208 */
[----:B------:R-:W-:-:S04]  /*273e0*/  IMAD.WIDE.U32 R2, R9, UR6, R2 ;  /* 0x0000000609027c25 */ /* 0x000fc8000f8e0002 */
[----:B------:R-:W-:Y:S01]  /*273f0*/  IMAD.IADD R3, R8, 0x1, R3 ;  /* 0x0000000108037824 */ /* 0x000fe200078e0203 */
[----:B------:R-:W-:-:S04]  /*27400*/  LEA R8, P0, R2, UR4, 0x2 ;  /* 0x0000000402087c11 */ /* 0x000fc8000f8010ff */
[----:B------:R-:W-:-:S05]  /*27410*/  LEA.HI.X R9, R2, UR5, R3, 0x2, P0 ;  /* 0x0000000502097c11 */ /* 0x000fca00080f1403 */
[----:B------:R2:W5:Y:S04]  /*27420*/  LDG.E R8, desc[UR8][R8.64] ;  /* 0x0000000808087981 */ /* 0x000568000c1e1900 */
.L_x_7006:
[----:B------:R-:W-:Y:S01]  /*27430*/  IMAD R2, R19, 0x8, R18 ;  /* 0x0000000813027824 */ /* 0x000fe200078e0212 */
[----:B------:R-:W-:Y:S01]  /*27440*/  SHF.L.U32 R3, R10, 0x1f, RZ ;  /* 0x0000001f0a037819 */ /* 0x000fe200000006ff */
[----:B------:R-:W-:Y:S03]  /*27450*/  BSSY B2, `(.L_x_7007) ;  /* 0x0000003000027945 */ /* 0x000fe60003800000 */
[----:B------:R-:W3:Y:S02]  /*27460*/  SYNCS.PHASECHK.TRANS64.TRYWAIT P0, [R2+URZ+0x34840], R3 ;  /* 0x03484003020075a7 */ /* 0x000ee4000800017f */
[----:B---3--:R-:W-:Y:S05]  /*27470*/  @!P0 BRA `(.L_x_7008) ;  /* 0x00000040007c8947 */ /* 0x008fea0003800000 */
.L_x_7151:
[----:B------:R-:W-:Y:S05]  /*27480*/  BSYNC B2 ;  /* 0x0000000000027941 */ /* 0x000fea0003800000 */
.L_x_7007:
[----:B--2---:R-:W2:Y:S01]  /*27490*/  S2R R9, SR_TID.X ;  /* 0x0000000000097919 */ /* 0x004ea20000002100 */
[----:B------:R-:W-:Y:S01]  /*274a0*/  BSSY B2, `(.L_x_7009) ;  /* 0x000000a000027945 */ /* 0x000fe20003800000 */
[----:B--2---:R-:W-:-:S04]  /*274b0*/  LOP3.LUT R9, R9, 0x7f, RZ, 0xc0, !PT ;  /* 0x0000007f09097812 */ /* 0x004fc800078ec0ff */
[----:B------:R-:W-:-:S13]  /*274c0*/  ISETP.NE.AND P0, PT, R9, RZ, PT ;  /* 0x000000ff0900720c */ /* 0x000fda0003f05270 */
[----:B------:R-:W-:Y:S05]  /*274d0*/  @P0 BRA `(.L_x_7010) ;  /* 0x0000000000180947 */ /* 0x000fea0003800000 */
[----:B------:R-:W2:Y:S01]  /*274e0*/  LDL R9, [R1] ;  /* 0x0000000001097983 */ /* 0x000ea20000100800 */
[----:B---3--:R-:W-:-:S04]  /*274f0*/  MOV R3, 0xb000 ;  /* 0x0000b00000037802 */ /* 0x008fc80000000f00 */
[----:B------:R4:W-:Y:S01]  /*27500*/  SYNCS.ARRIVE.TRANS64 RZ, [R2+URZ+0x34830], R3 ;  /* 0x0348300302ff79a7 */ /* 0x0009e2000800003f */
[----:B--2---:R-:W-:-:S13]  /*27510*/  LOP3.LUT P1, RZ, R9, 0x1, RZ, 0xc0, !PT ;  /* 0x0000000109ff7812 */ /* 0x004fda000782c0ff */
[----:B----4-:R-:W-:Y:S05]  /*27520*/  @!P1 BRA `(.L_x_7010) ;  /* 0x0000000000049947 */ /* 0x010fea0003800000 */
[----:B------:R-:W-:Y:S01]  /*27530*/  BPT.TRAP 0x1 ;  /* 0x000000040000795c */ /* 0x000fe20000300000 */
.L_x_7010:
[----:B------:R-:W-:Y:S05]  /*27540*/  BSYNC B2 ;  /* 0x0000000000027941 */ /* 0x000fea0003800000 */
.L_x_7009:
[----:B---3--:R-:W2:Y:S01]  /*27550*/  LDL R3, [R1+0x18] ;  /* 0x0000180001037983 */ /* 0x008ea20000100800 */
        /* <DEDUP_REMOVED lines=11> */
.L_x_7011:
        /* <DEDUP_REMOVED lines=16> */
.L_x_7012:
        /* <DEDUP_REMOVED lines=10> */
[----:B------:R-:W-:Y:S01]  /*277b0*/  SHF.L.U32 R5, R5, 0x1f, RZ ;  /* 0x0000001f05057819 */ /* 0x000fe200000006ff */
[----:B------:R-:W-:Y:S01]  /*277c0*/  IMAD R2, R4, 0x8, R18 ;  /* 0x0000000804027824 */ /* 0x000fe200078e0212 */
[----:B------:R-:W-:Y:S03]  /*277d0*/  BSSY B2, `(.L_x_7013) ;  /* 0x0000003000027945 */ /* 0x000fe60003800000 */
[----:B------:R-:W1:Y:S02]  /*277e0*/  SYNCS.PHASECHK.TRANS64.TRYWAIT P0, [R2+URZ+0x34860], R5 ;  /* 0x03486005020075a7 */ /* 0x000e64000800017f */
[----:B-1----:R-:W-:Y:S05]  /*277f0*/  @!P0 BRA `(.L_x_7014) ;  /* 0x0000003c00b08947 */ /* 0x002fea0003800000 */
.L_x_7152:
[----:B------:R-:W-:Y:S05]  /*27800*/  BSYNC B2 ;  /* 0x0000000000027941 */ /* 0x000fea0003800000 */
.L_x_7013:
[----:B------:R-:W2:Y:S01]  /*27810*/  S2R R3, SR_TID.X ;  /* 0x0000000000037919 */ /* 0x000ea20000002100 */
[----:B------:R-:W-:-:S04]  /*27820*/  UPRMT UR4, UR37, 0x9910, URZ ;  /* 0x0000991025047896 */ /* 0x000fc8000800003f */
[----:B------:R-:W-:Y:S01]  /*27830*/  UISETP.NE.AND UP0, UPT, UR4, 0x2, UPT ;  /* 0x000000020400788c */ /* 0x000fe2000bf05270 */
[----:B--2---:R-:W-:-:S04]  /*27840*/  LOP3.LUT R3, R3, 0x7f, RZ, 0xc0, !PT ;  /* 0x0000007f03037812 */ /* 0x004fc800078ec0ff */
[----:B------:R-:W-:-:S13]  /*27850*/  ISETP.NE.AND P0, PT, R3, RZ, PT ;  /* 0x000000ff0300720c */ /* 0x000fda0003f05270 */
[----:B------:R-:W-:-:S04]  /*27860*/  @!P0 IMAD.MOV.U32 R3, RZ, RZ, 0xb000 ;  /* 0x0000b000ff038424 */ /* 0x000fc800078e00ff */
[----:B------:R2:W-:Y:S01]  /*27870*/  @!P0 SYNCS.ARRIVE.TRANS64 RZ, [R2+URZ+0x34850], R3 ;  /* 0x0348500302ff89a7 */ /* 0x0005e2000800003f */
[----:B------:R-:W-:-:S13]  /*27880*/  PLOP3.LUT P0, PT, PT, PT, UP0, 0x80, 0x0 ;  /* 0x000000000000781c */ /* 0x000fda0003f0f008 */
[----:B--2---:R-:W-:Y:S05]  /*27890*/  @P0 BRA `(.L_x_7015) ;  /* 0x0000000000040947 */ /* 0x004fea0003800000 */
[----:B------:R-:W-:Y:S01]  /*278a0*/  BPT.TRAP 0x1 ;  /* 0x000000040000795c */ /* 0x000fe20000300000 */
.L_x_7015:
[----:B------:R-:W2:Y:S01]  /*278b0*/  LDL R3, [R1] ;  /* 0x0000000001037983 */ /* 0x000ea20000100800 */
[----:B------:R-:W-:Y:S01]  /*278c0*/  BSSY B2, `(.L_x_7016) ;  /* 0x0000004000027945 */ /* 0x000fe20003800000 */
[----:B--2---:R-:W-:-:S13]  /*278d0*/  LOP3.LUT P0, RZ, R3, 0x8, RZ, 0xc0, !PT ;  /* 0x0000000803ff7812 */ /* 0x004fda000780c0ff */
[----:B------:R-:W-:Y:S05]  /*278e0*/  @P0 BRA `(.L_x_7017) ;  /* 0x0000000000040947 */ /* 0x000fea0003800000 */
[----:B------:R-:W-:Y:S01]  /*278f0*/  BPT.TRAP 0x1 ;  /* 0x000000040000795c */ /* 0x000fe20000300000 */
.L_x_7017:
[----:B------:R-:W-:Y:S05]  /*27900*/  BSYNC B2 ;  /* 0x0000000000027941 */ /* 0x000fea0003800000 */
.L_x_7016:
[----:B-1----:R-:W2:Y:S04]  /*27910*/  LDL R5, [R1+0x18] ;  /* 0x0000180001057983 */ /* 0x002ea80000100800 */
        /* <DEDUP_REMOVED lines=11> */
.L_x_7018:
        /* <DEDUP_REMOVED lines=15> */
.L_x_7019:
        /* <DEDUP_REMOVED lines=12> */
.L_x_7005:
[----:B------:R-:W-:Y:S05]  /*27b80*/  BSYNC B1 ;  /* 0x0000000000017941 */ /* 0x000fea0003800000 */
.L_x_7004:
[----:B------:R-:W3:Y:S01]  /*27b90*/  LDL R2, [R1+0x30] ;  /* 0x0000300001027983 */ /* 0x000ee20000100800 */
[----:B------:R-:W-:Y:S02]  /*27ba0*/  IADD3 R0, R0, -0x2, RZ ;  /* 0xfffffffe00007810 */ /* 0x000fe40007ffe0ff */
[----:B---3--:R-:W-:-:S13]  /*27bb0*/  ISETP.GT.AND P0, PT, R6, R2, PT ;  /* 0x000000020600720c */ /* 0x008fda0003f04270 */
[----:B------:R-:W-:Y:S05]  /*27bc0*/  @P0 BRA `(.L_x_7020) ;  /* 0xffffffec001c0947 */ /* 0x000fea000383ffff */
.L_x_6969:
[----:B------:R-:W-:Y:S05]  /*27bd0*/  BSYNC B0 ;  /* 0x0000000000007941 */ /* 0x000fea0003800000 */
.L_x_6968:
        /* <DEDUP_REMOVED lines=8> */
[----:B------:R-:W3:Y:S01]  /*27c60*/  FLO.U32 R0, UR4 ;  /* 0x0000000400007d00 */ /* 0x000ee200080e0000 */
[----:B------:R-:W-:Y:S01]  /*27c70*/  ULDC.64 UR6, c[0x0][0x208] ;  /* 0x0000820000067ab9 */ /* 0x000fe20000000a00 */
        /* <DEDUP_REMOVED lines=8> */
[----:B------:R3:W-:Y:S02]  /*27d00*/  STL [R1+0x10], R0 ;  /* 0x0000100001007387 */ /* 0x0007e40000100800 */
.L_x_7022:
[----:B------:R-:W-:Y:S05]  /*27d10*/  BSYNC B0 ;  /* 0x0000000000007941 */ /* 0x000fea0003800000 */
.L_x_7021:
[----:B---3--:R-:W3:Y:S01]  /*27d20*/  LDL R0, [R1] ;  /* 0x0000000001007983 */ /* 0x008ee20000100800 */
        /* <DEDUP_REMOVED lines=9> */
.L_x_7153:
[----:B------:R-:W-:Y:S05]  /*27dc0*/  BSYNC B1 ;  /* 0x0000000000017941 */ /* 0x000fea0003800000 */
.L_x_7025:
        /* <DEDUP_REMOVED lines=10> */
.L_x_7027:
[----:B------:R-:W3:Y:S01]  /*27e70*/  LDL R2, [R1] ;  /* 0x0000000001027983 */ /* 0x000ee20000100800 */
[----:B------:R-:W-:Y:S01]  /*27e80*/  BSSY B1, `(.L_x_7028) ;  /* 0x0000004000017945 */ /* 0x000fe20003800000 */
[----:B---3--:R-:W-:-:S13]  /*27e90*/  LOP3.LUT P0, RZ, R2, 0x8, RZ, 0xc0, !PT ;  /* 0x0000000802ff7812 */ /* 0x008fda000780c0ff */
[----:B------:R-:W-:Y:S05]  /*27ea0*/  @P0 BRA `(.L_x_7029) ;  /* 0x0000000000040947 */ /* 0x000fea0003800000 */
[----:B------:R-:W-:Y:S01]  /*27eb0*/  BPT.TRAP 0x1 ;  /* 0x000000040000795c */ /* 0x000fe20000300000 */
.L_x_7029:
[----:B------:R-:W-:Y:S05]  /*27ec0*/  BSYNC B1 ;  /* 0x0000000000017941 */ /* 0x000fea0003800000 */
.L_x_7028:
        /* <DEDUP_REMOVED lines=12> */
.L_x_7030:
        /* <DEDUP_REMOVED lines=15> */
.L_x_7031:
        /* <DEDUP_REMOVED lines=10> */
.L_x_7024:
[----:B------:R-:W-:Y:S05]  /*28120*/  BSYNC B0 ;  /* 0x0000000000007941 */ /* 0x000fea0003800000 */
.L_x_7023:
[----:B------:R-:W3:Y:S01]  /*28130*/  LDL.LU R4, [R1+0xc] ;  /* 0x00000c0001047983 */ /* 0x000ee20000300800 */
[----:B------:R-:W-:-:S05]  /*28140*/  VIADD R19, R19, 0x1 ;  /* 0x0000000113137836 */ /* 0x000fca0000000000 */
[----:B------:R-:W-:-:S04]  /*28150*/  ISETP.NE.AND P0, PT, R19, 0x2, PT ;  /* 0x000000021300780c */ /* 0x000fc80003f05270 */
[----:B------:R-:W-:Y:S02]  /*28160*/  SEL R0, RZ, 0x1, P0 ;  /* 0x00000001ff007807 */ /* 0x000fe40000000000 */
[----:B------:R-:W-:Y:S02]  /*28170*/  SEL R19, R19, RZ, P0 ;  /* 0x000000ff13137207 */ /* 0x000fe40000000000 */
[----:B---3--:R-:W-:-:S05]  /*28180*/  LOP3.LUT R4, R4, R0, RZ, 0x3c, !PT ;  /* 0x0000000004047212 */ /* 0x008fca00078e3cff */
[----:B------:R3:W-:Y:S02]  /*28190*/  STL [R1+0xc], R4 ;  /* 0x00000c0401007387 */ /* 0x0007e40000100800 */
.L_x_6948:
[----:B------:R-:W-:Y:S05]  /*281a0*/  BSYNC B7 ;  /* 0x0000000000077941 */ /* 0x000fea0003800000 */
.L_x_6946:
[----:B------:R-:W5:Y:S02]  /*281b0*/  LDL R9, [R1] ;  /* 0x0000000001097983 */ /* 0x000f640000100800 */
        /* <DEDUP_REMOVED lines=8> */
[----:B--23--:R-:W2:Y:S04]  /*28240*/  LDS.128 R4, [R18+0x348d0] ;  /* 0x0348d00012047984 */ /* 0x00cea80000000c00 */
[----:B--2---:R2:W-:Y:S04]  /*28250*/  STL.64 [R1+0x10], R4 ;  /* 0x0000100401007387 */ /* 0x0045e80000100a00 */
[----:B------:R2:W-:Y:S01]  /*28260*/  STL.64 [R1+0x18], R6 ;  /* 0x0000180601007387 */ /* 0x0005e20000100a00 */
[----:B------:R-:W-:Y:S06]  /*28270*/  BAR.ARV 0x4, 0x180 ;  /* 0x0106000000007b1d */ /* 0x000fec0000002000 */
[----:B------:R-:W-:Y:S05]  /*28280*/  BRA `(.L_x_7033) ;  /* 0x0000000c00247947 */ /* 0x000fea0003800000 */
.L_x_7032:
[----:B------:R-:W5:Y:S01]  /*28290*/  LDL R17, [R1+0x2c] ;  /* 0x00002c0001117983 */ /* 0x000f620000100800 */
[----:B------:R-:W-:Y:S01]  /*282a0*/  UMOV UR4, 0xffffffff ;  /* 0xffffffff00047882 */ /* 0x000fe20000000000 */
[----:B-----5:R-:W-:Y:S02]  /*282b0*/  ISETP.NE.AND P5, PT, R17, 0x1f, PT ;  /* 0x0000001f1100780c */ /* 0x020fe40003fa5270 */
[----:B------:R-:W-:Y:S11]  /*282c0*/  BRA.DIV UR4, `(.L_x_7034) ;  /* 0x0000003604247947 */ /* 0x000ff6000b800000 */
[----:B------:R-:W4:Y:S01]  /*282d0*/  LDL R3, [R1+0x1c] ;  /* 0x00001c0001037983 */ /* 0x000f220000100800 */
[----:B------:R-:W-:-:S03]  /*282e0*/  ULDC UR4, c[0x0][0xc3c] ;  /* 0x00030f0000047ab9 */ /* 0x000fc60000000800 */
[----:B------:R-:W5:Y:S01]  /*282f0*/  LDL.LU R2, [R1+0x10] ;  /* 0x0000100001027983 */ /* 0x000f620000300800 */
[----:B------:R-:W-:Y:S01]  /*28300*/  LOP3.LUT P4, RZ, R9, 0x1, RZ, 0xc0, !PT ;  /* 0x0000000109ff7812 */ /* 0x000fe2000788c0ff */
[----:B------:R-:W-:Y:S01]  /*28310*/  ULDC.64 UR6, c[0x0][0x208] ;  /* 0x0000820000067ab9 */ /* 0x000fe20000000a00 */
[----:B----4-:R-:W-:-:S04]  /*28320*/  IADD3 R0, R3, R17, RZ ;  /* 0x0000001103007210 */ /* 0x010fc80007ffe0ff */
[----:B------:R-:W-:Y:S01]  /*28330*/  ISETP.GE.OR P0, PT, R0, UR4, !P5 ;  /* 0x0000000400007c0c */ /* 0x000fe2000ef06670 */
[----:B-----5:R-:W-:-:S12]  /*28340*/  IMAD.MOV.U32 R9, RZ, RZ, R2 ;  /* 0x000000ffff097224 */ /* 0x020fd800078e0002 */
[----:B------:R-:W4:Y:S08]  /*28350*/  @!P0 LDC.64 R2, c[0x0][0xc80] ;  /* 0x00032000ff028b82 */ /* 0x000f300000000a00 */
[----:B--2---:R-:W2:Y:S01]  /*28360*/  @!P0 LDC.64 R6, c[0x0][0xc78] ;  /* 0x00031e00ff068b82 */ /* 0x004ea20000000a00 */
[----:B----4-:R-:W-:-:S05]  /*28370*/  @!P0 IMAD.WIDE R2, R0, 0x4, R2 ;  /* 0x0000000400028825 */ /* 0x010fca00078e0202 */
[----:B------:R2:W4:Y:S02]  /*28380*/  @!P0 LDG.E R8, desc[UR6][R2.64] ;  /* 0x0000000602088981 */ /* 0x000524000c1e1900 */
[----:B--2---:R-:W-:-:S06]  /*28390*/  @!P0 IMAD.WIDE R2, R0, 0x4, R6 ;  /* 0x0000000400028825 */ /* 0x004fcc00078e0206 */
[----:B------:R-:W2:Y:S01]  /*283a0*/  @!P0 LDG.E R2, desc[UR6][R2.64] ;  /* 0x0000000602028981 */ /* 0x000ea2000c1e1900 */
[----:B---3--:R-:W-:Y:S01]  /*283b0*/  IMAD.MOV.U32 R4, RZ, RZ, RZ ;  /* 0x000000ffff047224 */ /* 0x008fe200078e00ff */
[----:B------:R-:W-:Y:S01]  /*283c0*/  MOV R6, RZ ;  /* 0x000000ff00067202 */ /* 0x000fe20000000f00 */
[----:B-1----:R-:W-:Y:S01]  /*283d0*/  IMAD.MOV.U32 R10, RZ, RZ, RZ ;  /* 0x000000ffff0a7224 */ /* 0x002fe200078e00ff */
[C---:B------:R-:W-:Y:S01]  /*283e0*/  ISETP.GE.U32.AND P1, PT, R17.reuse, 0x4, PT ;  /* 0x000000041100780c */ /* 0x040fe20003f26070 */
[----:B------:R-:W-:Y:S01]  /*283f0*/  SHFL.IDX PT, R0, R9, 0x1, 0x1f ;  /* 0x00201f0009007f89 */ /* 0x000fe200000e0000 */
[C---:B------:R-:W-:Y:S02]  /*28400*/  ISETP.GE.U32.AND P2, PT, R17.reuse, 0x8, PT ;  /* 0x000000081100780c */ /* 0x040fe40003f46070 */
[C---:B------:R-:W-:Y:S01]  /*28410*/  ISETP.GE.U32.AND P3, PT, R17.reuse, 0x10, PT ;  /* 0x000000101100780c */ /* 0x040fe20003f66070 */
[----:B----4-:R-:W-:Y:S02]  /*28420*/  @!P0 IMAD.MOV.U32 R4, RZ, RZ, R8 ;  /* 0x000000ffff048224 */ /* 0x010fe400078e0008 */
[----:B--2---:R-:W-:Y:S01]  /*28430*/  @!P0 IMAD.MOV.U32 R6, RZ, RZ, R2 ;  /* 0x000000ffff068224 */ /* 0x004fe200078e0002 */
[----:B------:R-:W-:-:S03]  /*28440*/  ISETP.GE.U32.AND P0, PT, R17, 0x2, PT ;  /* 0x000000021100780c */ /* 0x000fc60003f06070 */
[----:B------:R-:W-:-:S05]  /*28450*/  IMAD R2, R6, R4, RZ ;  /* 0x0000000406027224 */ /* 0x000fca00078e02ff */
[----:B------:R-:W1:Y:S02]  /*28460*/  SHFL.UP PT, R3, R2, 0x1, RZ ;  /* 0x0420000002037989 */ /* 0x000e6400000e00ff */
[----:B-1----:R-:W-:-:S05]  /*28470*/  SEL R5, R3, RZ, P4 ;  /* 0x000000ff03057207 */ /* 0x002fca0002000000 */
[----:B------:R-:W-:Y:S02]  /*28480*/  IMAD.IADD R2, R2, 0x1, R5 ;  /* 0x0000000102027824 */ /* 0x000fe400078e0205 */
[----:B------:R-:W-:Y:S04]  /*28490*/  SHFL.IDX PT, R5, R9, RZ, 0x1f ;  /* 0x00001fff09057589 */ /* 0x000fe800000e0000 */
        /* <DEDUP_REMOVED lines=12> */
[----:B------:R1:W2:Y:S02]  /*28560*/  SHFL.IDX PT, R16, R7, 0x1f, 0x1f ;  /* 0x03e01f0007107f89 */ /* 0x0002a400000e0000 */
.L_x_7163:
[----:B------:R-:W-:Y:S02]  /*28570*/  ULDC UR4, c[0x0][0xc38] ;  /* 0x00030e0000047ab9 */ /* 0x000fe40000000800 */
[----:B------:R-:W-:-:S05]  /*28580*/  MOV R2, UR4 ;  /* 0x0000000400027c02 */ /* 0x000fca0008000f00 */
[----:B--2---:R-:W-:-:S04]  /*28590*/  IMAD R16, R16, R2, RZ ;  /* 0x0000000210107224 */ /* 0x004fc800078e02ff */
[----:B------:R-:W-:-:S05]  /*285a0*/  IMAD.IADD R0, R0, 0x1, R16 ;  /* 0x0000000100007824 */ /* 0x000fca00078e0210 */
[----:B------:R-:W-:-:S13]  /*285b0*/  ISETP.GT.AND P4, PT, R0, R5, PT ;  /* 0x000000050000720c */ /* 0x000fda0003f84270 */
[----:B------:R-:W-:Y:S05]  /*285c0*/  @P4 BRA `(.L_x_7035) ;  /* 0x0000000000b44947 */ /* 0x000fea0003800000 */
.L_x_7038:
[----:B------:R-:W2:Y:S01]  /*285d0*/  LDL.LU R2, [R1+0x1c] ;  /* 0x00001c0001027983 */ /* 0x000ea20000300800 */
[----:B------:R-:W3:Y:S01]  /*285e0*/  LDC R3, c[0x0][0xc3c] ;  /* 0x00030f00ff037b82 */ /* 0x000ee20000000800 */
[----:B--2---:R-:W-:-:S05]  /*285f0*/  VIADD R2, R2, 0x1f ;  /* 0x0000001f02027836 */ /* 0x004fca0000000000 */
[----:B---3--:R-:W-:-:S13]  /*28600*/  ISETP.GE.AND P4, PT, R2, R3, PT ;  /* 0x000000030200720c */ /* 0x008fda0003f86270 */
[----:B------:R-:W-:Y:S05]  /*28610*/  @P4 BRA `(.L_x_7036) ;  /* 0x0000000400dc4947 */ /* 0x000fea0003800000 */
[----:B------:R-:W2:Y:S01]  /*28620*/  LDL R4, [R1+0x2c] ;  /* 0x00002c0001047983 */ /* 0x000ea20000100800 */
[----:B------:R-:W-:-:S03]  /*28630*/  ULDC.64 UR4, c[0x0][0x208] ;  /* 0x0000820000047ab9 */ /* 0x000fc60000000a00 */
[----:B------:R3:W-:Y:S01]  /*28640*/  STL [R1+0x1c], R2 ;  /* 0x00001c0201007387 */ /* 0x0007e20000100800 */
[----:B--2---:R-:W-:Y:S01]  /*28650*/  IMAD.IADD R6, R2, 0x1, R4 ;  /* 0x0000000102067824 */ /* 0x004fe200078e0204 */
[----:B------:R-:W-:-:S04]  /*28660*/  MOV R4, RZ ;  /* 0x000000ff00047202 */ /* 0x000fc80000000f00 */
[----:B------:R-:W-:-:S13]  /*28670*/  ISETP.GE.OR P4, PT, R6, R3, !P5 ;  /* 0x000000030600720c */ /* 0x000fda0006f86670 */
[----:B---3--:R-:W2:Y:S02]  /*28680*/  @!P4 LDC.64 R2, c[0x0][0xc80] ;  /* 0x00032000ff02cb82 */ /* 0x008ea40000000a00 */
[----:B--2---:R-:W-:-:S05]  /*28690*/  @!P4 IMAD.WIDE R2, R6, 0x4, R2 ;  /* 0x000000040602c825 */ /* 0x004fca00078e0202 */
[----:B------:R2:W3:Y:S02]  /*286a0*/  @!P4 LDG.E R4, desc[UR4][R2.64] ;  /* 0x000000040204c981 */ /* 0x0004e4000c1e1900 */
[----:B--2---:R-:W2:Y:S02]  /*286b0*/  @!P4 LDC.64 R2, c[0x0][0xc78] ;  /* 0x00031e00ff02cb82 */ /* 0x004ea40000000a00 */
[----:B--2---:R-:W-:-:S04]  /*286c0*/  @!P4 IMAD.WIDE R2, R6, 0x4, R2 ;  /* 0x000000040602c825 */ /* 0x004fc800078e0202 */
[----:B------:R-:W-:-:S06]  /*286d0*/  IMAD.MOV.U32 R6, RZ, RZ, RZ ;  /* 0x000000ffff067224 */ /* 0x000fcc00078e00ff */
[----:B------:R-:W3:Y:S01]  /*286e0*/  @!P4 LDG.E R6, desc[UR4][R2.64] ;  /* 0x000000040206c981 */ /* 0x000ee2000c1e1900 */
[----:B------:R-:W-:Y:S01]  /*286f0*/  UMOV UR4, 0xffffffff ;  /* 0xffffffff00047882 */ /* 0x000fe20000000000 */
[----:B---3--:R-:W-:Y:S02]  /*28700*/  IMAD R2, R6, R4, RZ ;  /* 0x0000000406027224 */ /* 0x008fe400078e02ff */
[----:B------:R-:W-:Y:S05]  /*28710*/  BRA.DIV UR4, `(.L_x_7037) ;  /* 0x0000003604707947 */ /* 0x000fea000b800000 */
[----:B------:R-:W2:Y:S02]  /*28720*/  LDL R3, [R1] ;  /* 0x0000000001037983 */ /* 0x000ea40000100800 */
[----:B--2---:R-:W-:Y:S02]  /*28730*/  LOP3.LUT P4, RZ, R3, 0x1, RZ, 0xc0, !PT ;  /* 0x0000000103ff7812 */ /* 0x004fe4000788c0ff */
[----:B------:R-:W2:Y:S02]  /*28740*/  SHFL.UP PT, R3, R2, 0x1, RZ ;  /* 0x0420000002037989 */ /* 0x000ea400000e00ff */
[----:B--2---:R-:W-:-:S05]  /*28750*/  SEL R3, R3, RZ, P4 ;  /* 0x000000ff03037207 */ /* 0x004fca0002000000 */
[----:B------:R-:W-:-:S05]  /*28760*/  IMAD.IADD R2, R2, 0x1, R3 ;  /* 0x0000000102027824 */ /* 0x000fca00078e0203 */
[----:B------:R-:W2:Y:S02]  /*28770*/  SHFL.UP PT, R3, R2, 0x2, RZ ;  /* 0x0440000002037989 */ /* 0x000ea400000e00ff */
[----:B--2---:R-:W-:-:S05]  /*28780*/  SEL R3, R3, RZ, P0 ;  /* 0x000000ff03037207 */ /* 0x004fca0000000000 */
[----:B------:R-:W-:-:S05]  /*28790*/  IMAD.IADD R2, R2, 0x1, R3 ;  /* 0x0000000102027824 */ /* 0x000fca00078e0203 */
[----:B------:R-:W2:Y:S02]  /*287a0*/  SHFL.UP PT, R3, R2, 0x4, RZ ;  /* 0x0480000002037989 */ /* 0x000ea400000e00ff */
[----:B--2---:R-:W-:-:S04]  /*287b0*/  SEL R3, R3, RZ, P1 ;  /* 0x000000ff03037207 */ /* 0x004fc80000800000 */
[----:B------:R-:W-:-:S05]  /*287c0*/  IADD3 R2, R2, R3, RZ ;  /* 0x0000000302027210 */ /* 0x000fca0007ffe0ff */
[----:B------:R-:W2:Y:S02]  /*287d0*/  SHFL.UP PT, R3, R2, 0x8, RZ ;  /* 0x0500000002037989 */ /* 0x000ea400000e00ff */
[----:B--2---:R-:W-:-:S05]  /*287e0*/  SEL R3, R3, RZ, P2 ;  /* 0x000000ff03037207 */ /* 0x004fca0001000000 */
[----:B------:R-:W-:-:S05]  /*287f0*/  IMAD.IADD R2, R2, 0x1, R3 ;  /* 0x0000000102027824 */ /* 0x000fca00078e0203 */
[----:B------:R-:W2:Y:S02]  /*28800*/  SHFL.UP PT, R3, R2, 0x10, RZ ;  /* 0x0600000002037989 */ /* 0x000ea400000e00ff */
[----:B--2---:R-:W-:-:S05]  /*28810*/  SEL R3, R3, RZ, P3 ;  /* 0x000000ff03037207 */ /* 0x004fca0001800000 */
[----:B-1----:R-:W-:-:S05]  /*28820*/  IMAD.IADD R7, R2, 0x1, R3 ;  /* 0x0000000102077824 */ /* 0x002fca00078e0203 */
[----:B------:R1:W2:Y:S02]  /*28830*/  SHFL.IDX PT, R16, R7, 0x1f, 0x1f ;  /* 0x03e01f0007107f89 */ /* 0x0002a400000e0000 */
.L_x_7171:
[----:B------:R-:W-:Y:S02]  /*28840*/  ULDC UR4, c[0x0][0xc38] ;  /* 0x00030e0000047ab9 */ /* 0x000fe40000000800 */
[----:B------:R-:W-:-:S04]  /*28850*/  IMAD.U32 R2, RZ, RZ, UR4 ;  /* 0x00000004ff027e24 */ /* 0x000fc8000f8e00ff */
[----:B--2---:R-:W-:-:S05]  /*28860*/  IMAD R16, R16, R2, RZ ;  /* 0x0000000210107224 */ /* 0x004fca00078e02ff */
[----:B------:R-:W-:-:S04]  /*28870*/  IADD3 R0, R16, R0, RZ ;  /* 0x0000000010007210 */ /* 0x000fc80007ffe0ff */
[----:B------:R-:W-:-:S13]  /*28880*/  ISETP.GT.AND P4, PT, R0, R5, PT ;  /* 0x000000050000720c */ /* 0x000fda0003f84270 */
[----:B------:R-:W-:Y:S05]  /*28890*/  @!P4 BRA `(.L_x_7038) ;  /* 0xfffffffc004cc947 */ /* 0x000fea000383ffff */
.L_x_7035:
        /* <DEDUP_REMOVED lines=9> */
.L_x_7176:
[----:B------:R-:W-:-:S13]  /*28930*/  ISETP.NE.AND P0, PT, R3, RZ, PT ;  /* 0x000000ff0300720c */ /* 0x000fda0003f05270 */
[----:B------:R-:W-:Y:S05]  /*28940*/  @!P0 BRA `(.L_x_7040) ;  /* 0x0000000000148947 */ /* 0x000fea0003800000 */
[----:B------:R-:W-:Y:S01]  /*28950*/  UMOV UR4, 0xffffffff ;  /* 0xffffffff00047882 */ /* 0x000fe20000000000 */
[----:B------:R-:W-:Y:S02]  /*28960*/  VIADD R12, R0, 0xffffffff ;  /* 0xffffffff000c7836 */ /* 0x000fe40000000000 */
[----:B------:R-:W-:Y:S05]  /*28970*/  BRA.DIV UR4, `(.L_x_7041) ;  /* 0x0000003a04147947 */ /* 0x000fea000b800000 */
[----:B-1----:R1:W0:Y:S02]  /*28980*/  SHFL.IDX PT, R7, R7, R12, 0x1f ;  /* 0x00001f0c07077589 */ /* 0x00222400000e0000 */
.L_x_7179:
[----:B0-----:R-:W-:-:S07]  /*28990*/  IMAD.MOV.U32 R10, RZ, RZ, R7 ;  /* 0x000000ffff0a7224 */ /* 0x001fce00078e0007 */
.L_x_7040:
[----:B------:R-:W5:Y:S01]  /*289a0*/  LDL.LU R11, [R1+0x1c] ;  /* 0x00001c00010b7983 */ /* 0x000f620000300800 */
[----:B---3--:R-:W-:Y:S01]  /*289b0*/  IABS R3, R4 ;  /* 0x0000000400037213 */ /* 0x008fe20000000000 */
[----:B------:R-:W-:Y:S02]  /*289c0*/  IMAD R2, R10, R2, R16 ;  /* 0x000000020a027224 */ /* 0x000fe400078e0210 */
[----:B------:R-:W-:Y:S01]  /*289d0*/  IMAD.MOV.U32 R8, RZ, RZ, RZ ;  /* 0x000000ffff087224 */ /* 0x000fe200078e00ff */
[----:B-1----:R-:W1:Y:S01]  /*289e0*/  I2F.RP R7, R3 ;  /* 0x0000000300077306 */ /* 0x002e620000209400 */
[----:B------:R-:W-:Y:S01]  /*289f0*/  IMAD.IADD R5, R5, 0x1, -R2 ;  /* 0x0000000105057824 */ /* 0x000fe200078e0a02 */
[----:B------:R3:W-:Y:S04]  /*28a00*/  STL [R1+0x10], R2 ;  /* 0x0000100201007387 */ /* 0x0007e80000100800 */
[----:B---3--:R-:W-:-:S02]  /*28a10*/  IABS R2, R5 ;  /* 0x0000000500027213 */ /* 0x008fc40000000000 */
[----:B-1----:R-:W1:Y:S02]  /*28a20*/  MUFU.RCP R7, R7 ;  /* 0x0000000700077308 */ /* 0x002e640000001000 */
[----:B-1----:R-:W-:-:S06]  /*28a30*/  IADD3 R7, R7, 0xffffffe, RZ ;  /* 0x0ffffffe07077810 */ /* 0x002fcc0007ffe0ff */
[----:B------:R-:W1:Y:S02]  /*28a40*/  F2I.FTZ.U32.TRUNC.NTZ R9, R7 ;  /* 0x0000000700097305 */ /* 0x000e64000021f000 */
[----:B-1----:R-:W-:-:S04]  /*28a50*/  IMAD.MOV R7, RZ, RZ, -R9 ;  /* 0x000000ffff077224 */ /* 0x002fc800078e0a09 */
[----:B------:R-:W-:-:S04]  /*28a60*/  IMAD R7, R7, R3, RZ ;  /* 0x0000000307077224 */ /* 0x000fc800078e02ff */
[----:B------:R-:W-:Y:S01]  /*28a70*/  IMAD.HI.U32 R7, R9, R7, R8 ;  /* 0x0000000709077227 */ /* 0x000fe200078e0008 */
[----:B------:R-:W-:-:S04]  /*28a80*/  IABS R8, R4 ;  /* 0x0000000400087213 */ /* 0x000fc80000000000 */
[----:B------:R-:W-:Y:S01]  /*28a90*/  IADD3 R8, RZ, -R8, RZ ;  /* 0x80000008ff087210 */ /* 0x000fe20007ffe0ff */
[----:B------:R-:W-:-:S04]  /*28aa0*/  IMAD.HI.U32 R7, R7, R2, RZ ;  /* 0x0000000207077227 */ /* 0x000fc800078e00ff */
[----:B------:R-:W-:Y:S01]  /*28ab0*/  IMAD R2, R7, R8, R2 ;  /* 0x0000000807027224 */ /* 0x000fe200078e0202 */
[----:B----4-:R-:W-:-:S04]  /*28ac0*/  IABS R8, R6 ;  /* 0x0000000600087213 */ /* 0x010fc80000000000 */
[----:B------:R-:W-:-:S13]  /*28ad0*/  ISETP.GT.U32.AND P2, PT, R3, R2, PT ;  /* 0x000000020300720c */ /* 0x000fda0003f44070 */
[----:B------:R-:W-:Y:S02]  /*28ae0*/  @!P2 IMAD.IADD R2, R2, 0x1, -R3 ;  /* 0x000000010202a824 */ /* 0x000fe400078e0a03 */
[----:B------:R-:W-:Y:S01]  /*28af0*/  @!P2 VIADD R7, R7, 0x1 ;  /* 0x000000010707a836 */ /* 0x000fe20000000000 */
[----:B------:R-:W-:Y:S02]  /*28b00*/  ISETP.NE.AND P2, PT, R4, RZ, PT ;  /* 0x000000ff0400720c */ /* 0x000fe40003f45270 */
[----:B------:R-:W-:Y:S02]  /*28b10*/  ISETP.GE.U32.AND P0, PT, R2, R3, PT ;  /* 0x000000030200720c */ /* 0x000fe40003f06070 */
[----:B------:R-:W1:Y:S11]  /*28b20*/  I2F.RP R2, R8 ;  /* 0x0000000800027306 */ /* 0x000e760000209400 */
        /* <DEDUP_REMOVED lines=32> */
[----:B-----5:R-:W-:Y:S02]  /*28d30*/  IMAD.IADD R11, R0, 0x1, R11 ;  /* 0x00000001000b7824 */ /* 0x020fe400078e020b */
[----:B--2---:R-:W-:-:S05]  /*28d40*/  IMAD R0, R3, 0x10000, R2 ;  /* 0x0001000003007824 */ /* 0x004fca00078e0202 */
[----:B------:R1:W-:Y:S04]  /*28d50*/  STL [R1+0x18], R0 ;  /* 0x0000180001007387 */ /* 0x0003e80000100800 */
[----:B------:R1:W-:Y:S04]  /*28d60*/  STL [R1+0x1c], R11 ;  /* 0x00001c0b01007387 */ /* 0x0003e80000100800 */
[----:B------:R1:W-:Y:S01]  /*28d70*/  STL [R1+0x14], R4 ;  /* 0x0000140401007387 */ /* 0x0003e20000100800 */
[----:B------:R-:W-:Y:S05]  /*28d80*/  BRA `(.L_x_7042) ;  /* 0x0000000000287947 */ /* 0x000fea0003800000 */
.L_x_7036:
[----:B------:R-:W-:Y:S01]  /*28d90*/  UMOV UR4, URZ ;  /* 0x0000003f00047c82 */ /* 0x000fe20008000000 */
[----:B------:R-:W-:Y:S01]  /*28da0*/  ULDC UR6, c[0x0][0xc3c] ;  /* 0x00030f0000067ab9 */ /* 0x000fe20000000800 */
[----:B------:R-:W-:Y:S01]  /*28db0*/  UMOV UR5, URZ ;  /* 0x0000003f00057c82 */ /* 0x000fe20008000000 */
[----:B------:R-:W-:Y:S01]  /*28dc0*/  IMAD.U32 R3, RZ, RZ, UR4 ;  /* 0x00000004ff037e24 */ /* 0x000fe2000f8e00ff */
[----:B------:R-:W-:Y:S01]  /*28dd0*/  MOV R0, UR6 ;  /* 0x0000000600007c02 */ /* 0x000fe20008000f00 */
[----:B------:R-:W-:Y:S01]  /*28de0*/  IMAD.U32 R2, RZ, RZ, UR5 ;  /* 0x00000005ff027e24 */ /* 0x000fe2000f8e00ff */
[----:B------:R2:W-:Y:S04]  /*28df0*/  STL [R1+0x10], R5 ;  /* 0x0000100501007387 */ /* 0x0005e80000100800 */
[----:B------:R2:W-:Y:S04]  /*28e00*/  STL [R1+0x14], R3 ;  /* 0x0000140301007387 */ /* 0x0005e80000100800 */
[----:B------:R2:W-:Y:S04]  /*28e10*/  STL [R1+0x1c], R0 ;  /* 0x00001c0001007387 */ /* 0x0005e80000100800 */
[----:B------:R2:W-:Y:S02]  /*28e20*/  STL [R1+0x18], R2 ;  /* 0x0000180201007387 */ /* 0x0005e40000100800 */
.L_x_7042:
[----:B-12---:R-:W2:Y:S04]  /*28e30*/  LDL R0, [R1+0x2c] ;  /* 0x00002c0001007983 */ /* 0x006ea80000100800 */
[----:B------:R-:W3:Y:S04]  /*28e40*/  LDL R3, [R1+0x18] ;  /* 0x0000180001037983 */ /* 0x000ee80000100800 */
[----:B------:R-:W4:Y:S04]  /*28e50*/  LDL R2, [R1+0x1c] ;  /* 0x00001c0001027983 */ /* 0x000f280000100800 */
[----:B------:R-:W5:Y:S04]  /*28e60*/  LDL R4, [R1+0x10] ;  /* 0x0000100001047983 */ /* 0x000f680000100800 */
[----:B------:R-:W5:Y:S01]  /*28e70*/  LDL R5, [R1+0x14] ;  /* 0x0000140001057983 */ /* 0x000f620000100800 */
[----:B------:R-:W-:Y:S05]  /*28e80*/  WARPSYNC.ALL ;  /* 0x0000000000007948 */ /* 0x000fea0003800000 */
[----:B------:R-:W-:Y:S01]  /*28e90*/  BAR.SYNC.DEFER_BLOCKING 0x4, 0x180 ;  /* 0x0106000000007b1d */ /* 0x000fe20000010000 */
[----:B--2---:R-:W-:Y:S01]  /*28ea0*/  ISETP.NE.AND P0, PT, R0, RZ, PT ;  /* 0x000000ff0000720c */ /* 0x004fe20003f05270 */
[----:B---3--:R-:W-:-:S12]  /*28eb0*/  IMAD.MOV.U32 R6, RZ, RZ, R3 ;  /* 0x000000ffff067224 */ /* 0x008fd800078e0003 */
[----:B------:R-:W1:Y:S01]  /*28ec0*/  @!P0 S2R R3, SR_CgaCtaId ;  /* 0x0000000000038919 */ /* 0x000e620000008800 */
[----:B------:R-:W-:Y:S01]  /*28ed0*/  @!P0 MOV R0, 0x400 ;  /* 0x0000040000008802 */ /* 0x000fe20000000f00 */
[----:B----4-:R-:W-:-:S03]  /*28ee0*/  IMAD.MOV.U32 R7, RZ, RZ, R2 ;  /* 0x000000ffff077224 */ /* 0x010fc600078e0002 */
[----:B-1----:R-:W-:-:S05]  /*28ef0*/  @!P0 LEA R18, R3, R0, 0x18 ;  /* 0x0000000003128211 */ /* 0x002fca00078ec0ff */
[----:B-----5:R3:W-:Y:S01]  /*28f00*/  @!P0 STS.128 [R18+0x348d0], R4 ;  /* 0x0348d00412008388 */ /* 0x0207e20000000c00 */
[----:B------:R-:W-:Y:S06]  /*28f10*/  BAR.ARV 0x5, 0x180 ;  /* 0x0146000000007b1d */ /* 0x000fec0000002000 */
.L_x_7033:
[----:B----4-:R-:W4:Y:S01]  /*28f20*/  LDL R0, [R1+0x1c] ;  /* 0x00001c0001007983 */ /* 0x010f220000100800 */
[----:B------:R-:W-:Y:S02]  /*28f30*/  ULDC UR4, c[0x0][0xc3c] ;  /* 0x00030f0000047ab9 */ /* 0x000fe40000000800 */
[----:B----4-:R-:W-:-:S13]  /*28f40*/  ISETP.GE.AND P0, PT, R0, UR4, PT ;  /* 0x0000000400007c0c */ /* 0x010fda000bf06270 */
[----:B------:R-:W-:Y:S05]  /*28f50*/  @!P0 BRA `(.L_x_7043) ;  /* 0xffffff9400b48947 */ /* 0x000fea000383ffff */
[----:B------:R-:W-:Y:S05]  /*28f60*/  BSYNC B8 ;  /* 0x0000000000087941 */ /* 0x000fea0003800000 */
.L_x_6902:
[----:B--2---:R-:W2:Y:S01]  /*28f70*/  LDL.LU R0, [R1+0x5c] ;  /* 0x00005c0001007983 */ /* 0x004ea20000300800 */
[----:B------:R-:W-:Y:S01]  /*28f80*/  BSSY B0, `(.L_x_7044) ;  /* 0x000000b000007945 */ /* 0x000fe20003800000 */
[----:B---3--:R-:W3:Y:S01]  /*28f90*/  S2R R5, SR_CgaCtaId ;  /* 0x0000000000057919 */ /* 0x008ee20000008800 */
[----:B--2---:R-:W-:-:S05]  /*28fa0*/  VIADD R0, R0, 0x1 ;  /* 0x0000000100007836 */ /* 0x004fca0000000000 */
[----:B0-----:R-:W-:-:S04]  /*28fb0*/  LEA.HI R2, R0, R0, RZ, 0x1 ;  /* 0x0000000000027211 */ /* 0x001fc800078f08ff */
[----:B------:R-:W-:-:S04]  /*28fc0*/  LOP3.LUT R3, R2, 0xfffffffe, RZ, 0xc0, !PT ;  /* 0xfffffffe02037812 */ /* 0x000fc800078ec0ff */
[----:B------:R-:W-:Y:S02]  /*28fd0*/  IADD3 R3, R0, -R3, RZ ;  /* 0x8000000300037210 */ /* 0x000fe40007ffe0ff */
[----:B------:R-:W-:Y:S02]  /*28fe0*/  MOV R0, 0x400 ;  /* 0x0000040000007802 */ /* 0x000fe40000000f00 */
[----:B------:R-:W-:Y:S02]  /*28ff0*/  SHF.L.U32 R3, R3, 0x1f, RZ ;  /* 0x0000001f03037819 */ /* 0x000fe400000006ff */
[----:B---3--:R-:W-:-:S04]  /*29000*/  LEA R0, R5, R0, 0x18 ;  /* 0x0000000005007211 */ /* 0x008fc800078ec0ff */
[----:B------:R-:W0:Y:S02]  /*29010*/  SYNCS.PHASECHK.TRANS64.TRYWAIT P0, [R0+URZ+0x34820], R3 ;  /* 0x03482003000075a7 */ /* 0x000e24000800017f */
[----:B0-----:R-:W-:Y:S05]  /*29020*/  @!P0 BRA `(.L_x_7045) ;  /* 0x0000003000908947 */ /* 0x001fea0003800000 */
.L_x_7180:
[----:B------:R-:W-:Y:S05]  /*29030*/  BSYNC B0 ;  /* 0x0000000000007941 */ /* 0x000fea0003800000 */
.L_x_7044:
[----:B------:R-:W-:-:S03]  /*29040*/  UMOV UR4, 0xffffffff ;  /* 0xffffffff00047882 */ /* 0x000fc60000000000 */
[----:B------:R-:W-:Y:S05]  /*29050*/  BRA.DIV UR4, `(.L_x_7046) ;  /* 0x0000003204987947 */ /* 0x000fea000b800000 */
[----:B------:R-:W2:Y:S02]  /*29060*/  S2R R2, SR_TID.X ;  /* 0x0000000000027919 */ /* 0x000ea40000002100 */
[----:B--2---:R-:W-:-:S04]  /*29070*/  SHF.R.U32.HI R2, RZ, 0x5, R2 ;  /* 0x00000005ff027819 */ /* 0x004fc80000011602 */
[----:B------:R-:W-:-:S05]  /*29080*/  LOP3.LUT R2, R2, 0x3, RZ, 0xc0, !PT ;  /* 0x0000000302027812 */ /* 0x000fca00078ec0ff */
[----:B------:R2:W3:Y:S02]  /*29090*/  SHFL.IDX PT, R14, R2, RZ, 0x1f ;  /* 0x00001fff020e7589 */ /* 0x0004e400000e0000 */
.L_x_7183:
[----:B---3--:R-:W-:-:S13]  /*290a0*/  ISETP.NE.AND P0, PT, R14, RZ, PT ;  /* 0x000000ff0e00720c */ /* 0x008fda0003f05270 */
[----:B------:R-:W-:Y:S05]  /*290b0*/  @P0 BRA `(.L_x_6663) ;  /* 0x00000000008c0947 */ /* 0x000fea0003800000 */
[----:B------:R-:W-:-:S03]  /*290c0*/  UMOV UR4, 0xffffffff ;  /* 0xffffffff00047882 */ /* 0x000fc60000000000 */
[----:B------:R-:W-:Y:S05]  /*290d0*/  BRA.DIV UR4, `(.L_x_7047) ;  /* 0x0000003204ac7947 */ /* 0x000fea000b800000 */
[----:B------:R-:W-:-:S13]  /*290e0*/  ELECT P6, URZ, PT ;  /* 0x00000000003f782f */ /* 0x000fda00038c0000 */
.L_x_7186:
[----:B------:R-:W-:Y:S05]  /*290f0*/  @!P6 BRA `(.L_x_6663) ;  /* 0x00000000007ce947 */ /* 0x000fea0003800000 */
[----:B------:R-:W-:-:S06]  /*29100*/  ULOP3.LUT UR4, UR60, 0x2, URZ, 0xfc, !UPT ;  /* 0x000000023c047892 */ /* 0x000fcc000f8efc3f */
[----:B--2---:R-:W-:-:S05]  /*29110*/  IMAD.U32 R2, RZ, RZ, UR4 ;  /* 0x00000004ff027e24 */ /* 0x004fca000f8e00ff */
[----:B------:R-:W-:-:S13]  /*29120*/  ISETP.NE.AND P2, PT, R2, 0x3, PT ;  /* 0x000000030200780c */ /* 0x000fda0003f45270 */
[----:B------:R-:W-:Y:S05]  /*29130*/  @!P2 BRA `(.L_x_7048) ;  /* 0x000000000004a947 */ /* 0x000fea0003800000 */
[----:B------:R-:W-:Y:S01]  /*29140*/  BPT.TRAP 0x1 ;  /* 0x000000040000795c */ /* 0x000fe20000300000 */
.L_x_7048:
        /* <DEDUP_REMOVED lines=13> */
.L_x_7187:
[----:B------:R-:W2:Y:S02]  /*29220*/  SYNCS.PHASECHK.TRANS64.TRYWAIT P0, [R7+URZ], R2 ;  /* 0x00000002070075a7 */ /* 0x000ea4000800017f */
[----:B--2---:R-:W-:Y:S05]  /*29230*/  @!P0 BRA `(.L_x_7050) ;  /* 0x0000003000888947 */ /* 0x004fea0003800000 */
.L_x_7188:
[----:B------:R-:W-:Y:S05]  /*29240*/  @!P2 BRA `(.L_x_7051) ;  /* 0x000000000004a947 */ /* 0x000fea0003800000 */
[----:B------:R-:W-:Y:S01]  /*29250*/  BPT.TRAP 0x1 ;  /* 0x000000040000795c */ /* 0x000fe20000300000 */
.L_x_7051:
[----:B------:R-:W-:-:S04]  /*29260*/  VIADD R0, R0, 0x34860 ;  /* 0x0003486000007836 */ /* 0x000fc80000000000 */
[----:B------:R-:W-:-:S04]  /*29270*/  IMAD R4, R19, 0x8, R0 ;  /* 0x0000000813047824 */ /* 0x000fc800078e0200 */
[----:B------:R-:W3:Y:S02]  /*29280*/  SYNCS.PHASECHK.TRANS64.TRYWAIT P0, [R4+URZ], R5 ;  /* 0x00000005040075a7 */ /* 0x000ee4000800017f */
[----:B---3--:R-:W-:Y:S05]  /*29290*/  @!P0 BRA `(.L_x_7052) ;  /* 0x0000003000848947 */ /* 0x008fea0003800000 */
.L_x_7189:
[----:B------:R-:W-:-:S07]  /*292a0*/  LEA R3, R3, R0, 0x3 ;  /* 0x0000000003037211 */ /* 0x000fce00078e18ff */
.L_x_7053:
[----:B----4-:R4:W0:Y:S02]  /*292b0*/  SYNCS.PHASECHK.TRANS64.TRYWAIT P0, [R3+URZ], R2 ;  /* 0x00000002030075a7 */ /* 0x010824000800017f */
[----:B0-----:R-:W-:Y:S05]  /*292c0*/  @!P0 NANOSLEEP.SYNCS 0x989680 ;  /* 0x009896800000895d */ /* 0x001fea0003900000 */
[----:B------:R-:W0:Y:S02]  /*292d0*/  @!P0 SYNCS.PHASECHK.TRANS64 P0, [R3+URZ], R2 ;  /* 0x00000002030085a7 */ /* 0x000e24000800007f */
[----:B0-----:R-:W-:Y:S05]  /*292e0*/  @!P0 BRA `(.L_x_7053) ;  /* 0xfffffffc00f08947 */ /* 0x001fea000383ffff */
.L_x_6663:
[----:B------:R-:W-:Y:S05]  /*292f0*/  BSYNC B9 ;  /* 0x0000000000097941 */ /* 0x000fea0003800000 */
.L_x_6660:
[----:B------:R-:W-:Y:S05]  /*29300*/  EXIT ;  /* 0x000000000000794d */ /* 0x000fea0003800000 */
.L_x_6691:
[----:B0-----:R0:W1:Y:S02]  /*29310*/  SYNCS.PHASECHK.TRANS64.TRYWAIT P6, [R3+URZ+0x34890], R0 ;  /* 0x03489000030075a7 */ /* 0x00106400080c017f */
[----:B-1----:R-:W-:Y:S05]  /*29320*/  @!P6 NANOSLEEP.SYNCS 0x989680 ;  /* 0x009896800000e95d */ /* 0x002fea0003900000 */
[----:B------:R-:W1:Y:S02]  /*29330*/  @!P6 SYNCS.PHASECHK.TRANS64 P6, [R3+URZ+0x34890], R0 ;  /* 0x034890000300e5a7 */ /* 0x000e6400080c007f */
[----:B-1----:R-:W-:Y:S05]  /*29340*/  @!P6 BRA `(.L_x_6691) ;  /* 0xfffffffc00f0e947 */ /* 0x002fea000383ffff */
[----:B------:R-:W-:Y:S05]  /*29350*/  BRA `(.L_x_7054) ;  /* 0xfffffdac00907947 */ /* 0x000fea000383ffff */
.L_x_6745:
[----:B-1----:R1:W3:Y:S02]  /*29360*/  SYNCS.PHASECHK.TRANS64.TRYWAIT P4, [R3+URZ+0x34890], R0 ;  /* 0x03489000030075a7 */ /* 0x0022e4000808017f */
[----:B---3--:R-:W-:Y:S05]  /*29370*/  @!P4 NANOSLEEP.SYNCS 0x989680 ;  /* 0x009896800000c95d */ /* 0x008fea0003900000 */
[----:B------:R-:W3:Y:S02]  /*29380*/  @!P4 SYNCS.PHASECHK.TRANS64 P4, [R3+URZ+0x34890], R0 ;  /* 0x034890000300c5a7 */ /* 0x000ee4000808007f */
[----:B---3--:R-:W-:Y:S05]  /*29390*/  @!P4 BRA `(.L_x_6745) ;  /* 0xfffffffc00f0c947 */ /* 0x008fea000383ffff */
[----:B------:R-:W-:Y:S05]  /*293a0*/  BRA `(.L_x_7055) ;  /* 0xfffffde800187947 */ /* 0x000fea000383ffff */
.L_x_6770:
[----:B-1----:R1:W2:Y:S02]  /*293b0*/  SYNCS.PHASECHK.TRANS64.TRYWAIT P3, [R3+URZ+0x34890], R0 ;  /* 0x03489000030075a7 */ /* 0x0022a4000806017f */
[----:B--2---:R-:W-:Y:S05]  /*293c0*/  @!P3 NANOSLEEP.SYNCS 0x989680 ;  /* 0x009896800000b95d */ /* 0x004fea0003900000 */
[----:B------:R-:W2:Y:S02]  /*293d0*/  @!P3 SYNCS.PHASECHK.TRANS64 P3, [R3+URZ+0x34890], R0 ;  /* 0x034890000300b5a7 */ /* 0x000ea4000806007f */
[----:B--2---:R-:W-:Y:S05]  /*293e0*/  @!P3 BRA `(.L_x_6770) ;  /* 0xfffffffc00f0b947 */ /* 0x004fea000383ffff */
[----:B------:R-:W-:Y:S05]  /*293f0*/  BRA `(.L_x_7056) ;  /* 0xfffffe1c00687947 */ /* 0x000fea000383ffff */
.L_x_6784:
[----:B-1----:R1:W2:Y:S02]  /*29400*/  SYNCS.PHASECHK.TRANS64.TRYWAIT P2, [R3+URZ+0x348b0], R0 ;  /* 0x0348b000030075a7 */ /* 0x0022a4000804017f */
[----:B--2---:R-:W-:Y:S05]  /*29410*/  @!P2 NANOSLEEP.SYNCS 0x989680 ;  /* 0x009896800000a95d */ /* 0x004fea0003900000 */
[----:B------:R-:W2:Y:S02]  /*29420*/  @!P2 SYNCS.PHASECHK.TRANS64 P2, [R3+URZ+0x348b0], R0 ;  /* 0x0348b0000300a5a7 */ /* 0x000ea4000804007f */
[----:B--2---:R-:W-:Y:S05]  /*29430*/  @!P2 BRA `(.L_x_6784) ;  /* 0xfffffffc00f0a947 */ /* 0x004fea000383ffff */
[----:B------:R-:W-:Y:S05]  /*29440*/  BRA `(.L_x_7057) ;  /* 0xfffffe2400d87947 */ /* 0x000fea000383ffff */
.L_x_6802:
[----:B------:R-:W0:Y:S01]  /*29450*/  S2R R5, SR_TID.X ;  /* 0x0000000000057919 */ /* 0x000e220000002100 */
[----:B------:R-:W-:Y:S01]  /*29460*/  BSSY B0, `(.L_x_7058) ;  /* 0x000000c000007945 */ /* 0x000fe20003800000 */
[----:B------:R-:W-:Y:S01]  /*29470*/  IMAD.MOV.U32 R12, RZ, RZ, RZ ;  /* 0x000000ffff0c7224 */ /* 0x000fe200078e00ff */
[----:B------:R-:W-:Y:S01]  /*29480*/  MOV R11, 0x1f ;  /* 0x0000001f000b7802 */ /* 0x000fe20000000f00 */
[----:B------:R-:W-:Y:S02]  /*29490*/  IMAD.MOV.U32 R15, RZ, RZ, -0x1 ;  /* 0xffffffffff0f7424 */ /* 0x000fe400078e00ff */
[----:B0-----:R-:W-:-:S05]  /*294a0*/  VIADD R5, R5, 0xffffff80 ;  /* 0xffffff8005057836 */ /* 0x001fca0000000000 */
[----:B------:R-:W-:-:S04]  /*294b0*/  SHF.R.S32.HI R4, RZ, 0x1f, R5 ;  /* 0x0000001fff047819 */ /* 0x000fc80000011405 */
[----:B------:R-:W-:-:S04]  /*294c0*/  LEA.HI R4, R4, R5, RZ, 0x7 ;  /* 0x0000000504047211 */ /* 0x000fc800078f38ff */
[----:B------:R-:W-:-:S05]  /*294d0*/  SHF.R.S32.HI R4, RZ, 0x7, R4 ;  /* 0x00000007ff047819 */ /* 0x000fca0000011404 */
[----:B------:R-:W-:-:S07]  /*294e0*/  IMAD.MOV.U32 R13, RZ, RZ, R4 ;  /* 0x000000ffff0d7224 */ /* 0x000fce00078e0004 */
[----:B-----5:R-:W-:Y:S05]  /*294f0*/  WARPSYNC.COLLECTIVE R15, `(.L_x_7059) ;  /* 0x000000000f087348 */ /* 0x020fea0003c00000 */
[----:B------:R0:W1:Y:S02]  /*29500*/  SHFL.IDX P6, R14, R13, R12, R11 ;  /* 0x0000000c0d0e7389 */ /* 0x00006400000c000b */
[----:B01---5:R-:W-:Y:S01]  /*29510*/  ENDCOLLECTIVE ;  /* 0x000000000000791b */ /* 0x023fe20003800000 */
.L_x_7059:
[----:B------:R-:W-:Y:S05]  /*29520*/  BSYNC B0 ;  /* 0x0000000000007941 */ /* 0x000fea0003800000 */
.L_x_7058:
[----:B------:R0:W-:Y:S01]  /*29530*/  STL [R1+0x18], R14 ;  /* 0x0000180e01007387 */ /* 0x0001e20000100800 */
[----:B------:R-:W-:Y:S05]  /*29540*/  BRA `(.L_x_7060) ;  /* 0xfffffe3400647947 */ /* 0x000fea000383ffff */
.L_x_6812:
[----:B------:R-:W-:Y:S01]  /*29550*/  BSSY B1, `(.L_x_7061) ;  /* 0x0000008000017945 */ /* 0x000fe20003800000 */
[----:B------:R-:W-:Y:S01]  /*29560*/  IMAD.MOV.U32 R13, RZ, RZ, R25 ;  /* 0x000000ffff0d7224 */ /* 0x000fe200078e0019 */
[----:B------:R-:W-:Y:S01]  /*29570*/  MOV R11, 0x181f ;  /* 0x0000181f000b7802 */ /* 0x000fe20000000f00 */
[----:B------:R-:W-:Y:S02]  /*29580*/  IMAD.MOV.U32 R12, RZ, RZ, RZ ;  /* 0x000000ffff0c7224 */ /* 0x000fe400078e00ff */
[----:B------:R-:W-:-:S07]  /*29590*/  IMAD.MOV.U32 R15, RZ, RZ, -0x1 ;  /* 0xffffffffff0f7424 */ /* 0x000fce00078e00ff */
[----:B0-----:R-:W-:Y:S05]  /*295a0*/  WARPSYNC.COLLECTIVE R15, `(.L_x_7062) ;  /* 0x000000000f087348 */ /* 0x001fea0003c00000 */
[----:B0-----:R0:W1:Y:S02]  /*295b0*/  SHFL.IDX P6, R14, R13, R12, R11 ;  /* 0x0000000c0d0e7389 */ /* 0x00106400000c000b */
[----:B01----:R-:W-:Y:S01]  /*295c0*/  ENDCOLLECTIVE ;  /* 0x000000000000791b */ /* 0x003fe20003800000 */
.L_x_7062:
[----:B------:R-:W-:Y:S05]  /*295d0*/  BSYNC B1 ;  /* 0x0000000000017941 */ /* 0x000fea0003800000 */
.L_x_7061:
        /* <DEDUP_REMOVED lines=8> */
.L_x_7063:
[----:B------:R-:W-:Y:S01]  /*29660*/  MOV R13, R27 ;  /* 0x0000001b000d7202 */ /* 0x000fe20000000f00 */
[----:B------:R-:W-:-:S07]  /*29670*/  IMAD.MOV.U32 R3, RZ, RZ, R14 ;  /* 0x000000ffff037224 */ /* 0x000fce00078e000e */
[----:B------:R-:W-:Y:S05]  /*29680*/  WARPSYNC.COLLECTIVE R15, `(.L_x_7064) ;  /* 0x000000000f087348 */ /* 0x000fea0003c00000 */
[----:B------:R0:W1:Y:S02]  /*29690*/  SHFL.IDX P6, R14, R13, R12, R11 ;  /* 0x0000000c0d0e7389 */ /* 0x00006400000c000b */
[----:B01----:R-:W-:Y:S01]  /*296a0*/  ENDCOLLECTIVE ;  /* 0x000000000000791b */ /* 0x003fe20003800000 */
.L_x_7064:
[----:B------:R-:W-:Y:S02]  /*296b0*/  IMAD.MOV.U32 R13, RZ, RZ, R26 ;  /* 0x000000ffff0d7224 */ /* 0x000fe400078e001a */
[----:B------:R-:W-:-:S07]  /*296c0*/  IMAD.MOV.U32 R4, RZ, RZ, R14 ;  /* 0x000000ffff047224 */ /* 0x000fce00078e000e */
[----:B------:R-:W-:Y:S05]  /*296d0*/  WARPSYNC.COLLECTIVE R15, `(.L_x_7065) ;  /* 0x000000000f087348 */ /* 0x000fea0003c00000 */
[----:B------:R0:W1:Y:S02]  /*296e0*/  SHFL.IDX P6, R14, R13, R12, R11 ;  /* 0x0000000c0d0e7389 */ /* 0x00006400000c000b */
[----:B01----:R-:W-:Y:S01]  /*296f0*/  ENDCOLLECTIVE ;  /* 0x000000000000791b */ /* 0x003fe20003800000 */
.L_x_7065:
[----:B------:R-:W-:Y:S05]  /*29700*/  BRA `(.L_x_7066) ;  /* 0xfffffe3800807947 */ /* 0x000fea000383ffff */
.L_x_6816:
[----:B0-----:R0:W1:Y:S02]  /*29710*/  SYNCS.PHASECHK.TRANS64.TRYWAIT P0, [R2+URZ+0x34800], R5 ;  /* 0x03480005020075a7 */ /* 0x001064000800017f */
[----:B-1----:R-:W-:Y:S05]  /*29720*/  @!P0 NANOSLEEP.SYNCS 0x989680 ;  /* 0x009896800000895d */ /* 0x002fea0003900000 */
[----:B------:R-:W1:Y:S02]  /*29730*/  @!P0 SYNCS.PHASECHK.TRANS64 P0, [R2+URZ+0x34800], R5 ;  /* 0x03480005020085a7 */ /* 0x000e64000800007f */
[----:B-1----:R-:W-:Y:S05]  /*29740*/  @!P0 BRA `(.L_x_6816) ;  /* 0xfffffffc00f08947 */ /* 0x002fea000383ffff */
[----:B------:R-:W-:Y:S05]  /*29750*/  BRA `(.L_x_7067) ;  /* 0xfffffe3c00847947 */ /* 0x000fea000383ffff */
.L_x_6832:
[----:B------:R-:W-:Y:S01]  /*29760*/  BSSY B1, `(.L_x_7068) ;  /* 0x0000008000017945 */ /* 0x000fe20003800000 */
[----:B------:R-:W-:Y:S01]  /*29770*/  IMAD.MOV.U32 R13, RZ, RZ, R25 ;  /* 0x000000ffff0d7224 */ /* 0x000fe200078e0019 */
[----:B------:R-:W-:Y:S01]  /*29780*/  MOV R12, RZ ;  /* 0x000000ff000c7202 */ /* 0x000fe20000000f00 */
[----:B------:R-:W-:Y:S02]  /*29790*/  IMAD.MOV.U32 R11, RZ, RZ, 0x181f ;  /* 0x0000181fff0b7424 */ /* 0x000fe400078e00ff */
[----:B------:R-:W-:-:S07]  /*297a0*/  IMAD.MOV.U32 R15, RZ, RZ, -0x1 ;  /* 0xffffffffff0f7424 */ /* 0x000fce00078e00ff */
[----:B0-----:R-:W-:Y:S05]  /*297b0*/  WARPSYNC.COLLECTIVE R15, `(.L_x_7069) ;  /* 0x000000000f087348 */ /* 0x001fea0003c00000 */
[----:B0-----:R0:W1:Y:S02]  /*297c0*/  SHFL.IDX P6, R14, R13, R12, R11 ;  /* 0x0000000c0d0e7389 */ /* 0x00106400000c000b */
[----:B01----:R-:W-:Y:S01]  /*297d0*/  ENDCOLLECTIVE ;  /* 0x000000000000791b */ /* 0x003fe20003800000 */
.L_x_7069:
[----:B------:R-:W-:Y:S05]  /*297e0*/  BSYNC B1 ;  /* 0x0000000000017941 */ /* 0x000fea0003800000 */
.L_x_7068:
        /* <DEDUP_REMOVED lines=8> */
.L_x_7070:
[----:B------:R-:W-:Y:S01]  /*29870*/  IMAD.MOV.U32 R13, RZ, RZ, R27 ;  /* 0x000000ffff0d7224 */ /* 0x000fe200078e001b */
[----:B------:R-:W-:-:S07]  /*29880*/  MOV R3, R14 ;  /* 0x0000000e00037202 */ /* 0x000fce0000000f00 */
[----:B------:R-:W-:Y:S05]  /*29890*/  WARPSYNC.COLLECTIVE R15, `(.L_x_7071) ;  /* 0x000000000f087348 */ /* 0x000fea0003c00000 */
[----:B------:R0:W1:Y:S02]  /*298a0*/  SHFL.IDX P6, R14, R13, R12, R11 ;  /* 0x0000000c0d0e7389 */ /* 0x00006400000c000b */
[----:B01----:R-:W-:Y:S01]  /*298b0*/  ENDCOLLECTIVE ;  /* 0x000000000000791b */ /* 0x003fe20003800000 */
.L_x_7071:
[----:B------:R-:W-:Y:S02]  /*298c0*/  IMAD.MOV.U32 R13, RZ, RZ, R26 ;  /* 0x000000ffff0d7224 */ /* 0x000fe400078e001a */
[----:B------:R-:W-:-:S07]  /*298d0*/  IMAD.MOV.U32 R20, RZ, RZ, R14 ;  /* 0x000000ffff147224 */ /* 0x000fce00078e000e */
[----:B------:R-:W-:Y:S05]  /*298e0*/  WARPSYNC.COLLECTIVE R15, `(.L_x_7072) ;  /* 0x000000000f087348 */ /* 0x000fea0003c00000 */
[----:B------:R0:W1:Y:S02]  /*298f0*/  SHFL.IDX P6, R14, R13, R12, R11 ;  /* 0x0000000c0d0e7389 */ /* 0x00006400000c000b */
[----:B01----:R-:W-:Y:S01]  /*29900*/  ENDCOLLECTIVE ;  /* 0x000000000000791b */ /* 0x003fe20003800000 */
.L_x_7072:
[----:B------:R-:W-:Y:S05]  /*29910*/  BRA `(.L_x_7073) ;  /* 0xfffffe5000a87947 */ /* 0x000fea000383ffff */
.L_x_6836:
[----:B0-----:R0:W1:Y:S02]  /*29920*/  SYNCS.PHASECHK.TRANS64.TRYWAIT P4, [R2+URZ+0x34800], R27 ;  /* 0x0348001b020075a7 */ /* 0x001064000808017f */
[----:B-1----:R-:W-:Y:S05]  /*29930*/  @!P4 NANOSLEEP.SYNCS 0x989680 ;  /* 0x009896800000c95d */ /* 0x002fea0003900000 */
[----:B------:R-:W1:Y:S02]  /*29940*/  @!P4 SYNCS.PHASECHK.TRANS64 P4, [R2+URZ+0x34800], R27 ;  /* 0x0348001b0200c5a7 */ /* 0x000e64000808007f */
[----:B-1----:R-:W-:Y:S05]  /*29950*/  @!P4 BRA `(.L_x_6836) ;  /* 0xfffffffc00f0c947 */ /* 0x002fea000383ffff */
[----:B------:R-:W-:Y:S05]  /*29960*/  BRA `(.L_x_7074) ;  /* 0xfffffe54009c7947 */ /* 0x000fea000383ffff */
.L_x_6846:
[----:B0-----:R0:W2:Y:S02]  /*29970*/  SYNCS.PHASECHK.TRANS64.TRYWAIT P2, [R0+URZ+0x34830], R3 ;  /* 0x03483003000075a7 */ /* 0x0010a4000804017f */
[----:B--2---:R-:W-:Y:S05]  /*29980*/  @!P2 NANOSLEEP.SYNCS 0x989680 ;  /* 0x009896800000a95d */ /* 0x004fea0003900000 */
[----:B------:R-:W2:Y:S02]  /*29990*/  @!P2 SYNCS.PHASECHK.TRANS64 P2, [R0+URZ+0x34830], R3 ;  /* 0x034830030000a5a7 */ /* 0x000ea4000804007f */
[----:B--2---:R-:W-:Y:S05]  /*299a0*/  @!P2 BRA `(.L_x_6846) ;  /* 0xfffffffc00f0a947 */ /* 0x004fea000383ffff */
[----:B------:R-:W-:Y:S05]  /*299b0*/  BRA `(.L_x_6845) ;  /* 0xfffffe7000707947 */ /* 0x000fea000383ffff */
.L_x_6852:
[----:B-1----:R1:W2:Y:S02]  /*299c0*/  SYNCS.PHASECHK.TRANS64.TRYWAIT P3, [R8+URZ+0x34830], R9 ;  /* 0x03483009080075a7 */ /* 0x0022a4000806017f */
[----:B--2---:R-:W-:Y:S05]  /*299d0*/  @!P3 NANOSLEEP.SYNCS 0x989680 ;  /* 0x009896800000b95d */ /* 0x004fea0003900000 */
[----:B------:R-:W2:Y:S02]  /*299e0*/  @!P3 SYNCS.PHASECHK.TRANS64 P3, [R8+URZ+0x34830], R9 ;  /* 0x034830090800b5a7 */ /* 0x000ea4000806007f */
[----:B--2---:R-:W-:Y:S05]  /*299f0*/  @!P3 BRA `(.L_x_6852) ;  /* 0xfffffffc00f0b947 */ /* 0x004fea000383ffff */
[----:B------:R-:W-:Y:S05]  /*29a00*/  BRA `(.L_x_6851) ;  /* 0xfffffed8002c7947 */ /* 0x000fea000383ffff */
.L_x_6856:
[----:B-1----:R1:W2:Y:S02]  /*29a10*/  SYNCS.PHASECHK.TRANS64.TRYWAIT P2, [R8+URZ+0x34850], R6 ;  /* 0x03485006080075a7 */ /* 0x0022a4000804017f */
[----:B--2---:R-:W-:Y:S05]  /*29a20*/  @!P2 NANOSLEEP.SYNCS 0x989680 ;  /* 0x009896800000a95d */ /* 0x004fea0003900000 */
[----:B------:R-:W2:Y:S02]  /*29a30*/  @!P2 SYNCS.PHASECHK.TRANS64 P2, [R8+URZ+0x34850], R6 ;  /* 0x034850060800a5a7 */ /* 0x000ea4000804007f */
[----:B--2---:R-:W-:Y:S05]  /*29a40*/  @!P2 BRA `(.L_x_6856) ;  /* 0xfffffffc00f0a947 */ /* 0x004fea000383ffff */
[----:B------:R-:W-:Y:S05]  /*29a50*/  BRA `(.L_x_6853) ;  /* 0xffffff0c00647947 */ /* 0x000fea000383ffff */
.L_x_6861:
[----:B-1----:R1:W2:Y:S02]  /*29a60*/  SYNCS.PHASECHK.TRANS64.TRYWAIT P0, [R10+URZ+0x34850], R3 ;  /* 0x034850030a0075a7 */ /* 0x0022a4000800017f */
[----:B--2---:R-:W-:Y:S05]  /*29a70*/  @!P0 NANOSLEEP.SYNCS 0x989680 ;  /* 0x009896800000895d */ /* 0x004fea0003900000 */
[----:B------:R-:W2:Y:S02]  /*29a80*/  @!P0 SYNCS.PHASECHK.TRANS64 P0, [R10+URZ+0x34850], R3 ;  /* 0x034850030a0085a7 */ /* 0x000ea4000800007f */
[----:B--2---:R-:W-:Y:S05]  /*29a90*/  @!P0 BRA `(.L_x_6861) ;  /* 0xfffffffc00f08947 */ /* 0x004fea000383ffff */
[----:B------:R-:W-:Y:S05]  /*29aa0*/  BRA `(.L_x_6860) ;  /* 0xffffff3c00647947 */ /* 0x000fea000383ffff */
.L_x_6866:
[----:B------:R-:W-:Y:S01]  /*29ab0*/  MOV R13, R8 ;  /* 0x00000008000d7202 */ /* 0x000fe20000000f00 */
[----:B------:R-:W-:Y:S02]  /*29ac0*/  IMAD.MOV.U32 R12, RZ, RZ, RZ ;  /* 0x000000ffff0c7224 */ /* 0x000fe400078e00ff */
[----:B------:R-:W-:Y:S02]  /*29ad0*/  IMAD.MOV.U32 R11, RZ, RZ, 0x181f ;  /* 0x0000181fff0b7424 */ /* 0x000fe400078e00ff */
[----:B------:R-:W-:-:S07]  /*29ae0*/  IMAD.MOV.U32 R15, RZ, RZ, -0x1 ;  /* 0xffffffffff0f7424 */ /* 0x000fce00078e00ff */
[----:B-----5:R-:W-:Y:S05]  /*29af0*/  WARPSYNC.COLLECTIVE R15, `(.L_x_7075) ;  /* 0x000000000f087348 */ /* 0x020fea0003c00000 */
[----:B------:R0:W1:Y:S02]  /*29b00*/  SHFL.IDX P6, R14, R13, R12, R11 ;  /* 0x0000000c0d0e7389 */ /* 0x00006400000c000b */
[----:B01---5:R-:W-:Y:S01]  /*29b10*/  ENDCOLLECTIVE ;  /* 0x000000000000791b */ /* 0x023fe20003800000 */
.L_x_7075:
[----:B------:R-:W-:Y:S01]  /*29b20*/  IMAD.MOV.U32 R13, RZ, RZ, R3 ;  /* 0x000000ffff0d7224 */ /* 0x000fe200078e0003 */
[----:B------:R-:W-:-:S07]  /*29b30*/  MOV R0, R14 ;  /* 0x0000000e00007202 */ /* 0x000fce0000000f00 */
[----:B------:R-:W-:Y:S05]  /*29b40*/  WARPSYNC.COLLECTIVE R15, `(.L_x_7076) ;  /* 0x000000000f087348 */ /* 0x000fea0003c00000 */
[----:B------:R0:W1:Y:S02]  /*29b50*/  SHFL.IDX P6, R14, R13, R12, R11 ;  /* 0x0000000c0d0e7389 */ /* 0x00006400000c000b */
[----:B01----:R-:W-:Y:S01]  /*29b60*/  ENDCOLLECTIVE ;  /* 0x000000000000791b */ /* 0x003fe20003800000 */
.L_x_7076:
[----:B------:R-:W-:Y:S05]  /*29b70*/  BRA `(.L_x_7077) ;  /* 0xffffff5800e87947 */ /* 0x000fea000383ffff */
.L_x_6869:
[----:B------:R-:W-:Y:S01]  /*29b80*/  BSSY B1, `(.L_x_7078) ;  /* 0x0000008000017945 */ /* 0x000fe20003800000 */
[----:B------:R-:W-:Y:S01]  /*29b90*/  IMAD.MOV.U32 R13, RZ, RZ, R8 ;  /* 0x000000ffff0d7224 */ /* 0x000fe200078e0008 */
[----:B---3--:R-:W-:Y:S01]  /*29ba0*/  MOV R11, 0x181f ;  /* 0x0000181f000b7802 */ /* 0x008fe20000000f00 */
[----:B------:R-:W-:Y:S02]  /*29bb0*/  IMAD.MOV.U32 R12, RZ, RZ, 0x1 ;  /* 0x00000001ff0c7424 */ /* 0x000fe400078e00ff */
[----:B------:R-:W-:-:S07]  /*29bc0*/  IMAD.MOV.U32 R15, RZ, RZ, -0x1 ;  /* 0xffffffffff0f7424 */ /* 0x000fce00078e00ff */
[----:B012--5:R-:W-:Y:S05]  /*29bd0*/  WARPSYNC.COLLECTIVE R15, `(.L_x_7079) ;  /* 0x000000000f087348 */ /* 0x027fea0003c00000 */
[----:B--2---:R2:W3:Y:S02]  /*29be0*/  SHFL.IDX P6, R14, R13, R12, R11 ;  /* 0x0000000c0d0e7389 */ /* 0x0044e400000c000b */
[----:B0123-5:R-:W-:Y:S01]  /*29bf0*/  ENDCOLLECTIVE ;  /* 0x000000000000791b */ /* 0x02ffe20003800000 */
.L_x_7079:
[----:B------:R-:W-:Y:S05]  /*29c00*/  BSYNC B1 ;  /* 0x0000000000017941 */ /* 0x000fea0003800000 */
.L_x_7078:
        /* <DEDUP_REMOVED lines=8> */
.L_x_7080:
[----:B------:R-:W-:Y:S05]  /*29c90*/  BRA `(.L_x_7081) ;  /* 0xffffff5800e87947 */ /* 0x000fea000383ffff */
.L_x_6872:
[----:B------:R-:W-:Y:S01]  /*29ca0*/  BSSY B1, `(.L_x_7082) ;  /* 0x0000008000017945 */ /* 0x000fe20003800000 */
[----:B------:R-:W-:Y:S01]  /*29cb0*/  IMAD.MOV.U32 R13, RZ, RZ, R8 ;  /* 0x000000ffff0d7224 */ /* 0x000fe200078e0008 */
[----:B------:R-:W-:Y:S01]  /*29cc0*/  MOV R12, 0x2 ;  /* 0x00000002000c7802 */ /* 0x000fe20000000f00 */
[----:B------:R-:W-:Y:S02]  /*29cd0*/  IMAD.MOV.U32 R11, RZ, RZ, 0x181f ;  /* 0x0000181fff0b7424 */ /* 0x000fe400078e00ff */
[----:B---3--:R-:W-:-:S07]  /*29ce0*/  IMAD.MOV.U32 R15, RZ, RZ, -0x1 ;  /* 0xffffffffff0f7424 */ /* 0x008fce00078e00ff */
[----:B012-4-:R-:W-:Y:S05]  /*29cf0*/  WARPSYNC.COLLECTIVE R15, `(.L_x_7083) ;  /* 0x000000000f087348 */ /* 0x017fea0003c00000 */
[----:B--2---:R2:W3:Y:S02]  /*29d00*/  SHFL.IDX P6, R14, R13, R12, R11 ;  /* 0x0000000c0d0e7389 */ /* 0x0044e400000c000b */
[----:B01234-:R-:W-:Y:S01]  /*29d10*/  ENDCOLLECTIVE ;  /* 0x000000000000791b */ /* 0x01ffe20003800000 */
.L_x_7083:
[----:B------:R-:W-:Y:S05]  /*29d20*/  BSYNC B1 ;  /* 0x0000000000017941 */ /* 0x000fea0003800000 */
.L_x_7082:
        /* <DEDUP_REMOVED lines=8> */
.L_x_7084:
[----:B------:R-:W-:Y:S05]  /*29db0*/  BRA `(.L_x_7085) ;  /* 0xffffff5800ec7947 */ /* 0x000fea000383ffff */
.L_x_6875:
[----:B------:R-:W-:Y:S01]  /*29dc0*/  BSSY B1, `(.L_x_7086) ;  /* 0x0000008000017945 */ /* 0x000fe20003800000 */
[----:B------:R-:W-:Y:S01]  /*29dd0*/  MOV R13, R8 ;  /* 0x00000008000d7202 */ /* 0x000fe20000000f00 */
[----:B------:R-:W-:Y:S02]  /*29de0*/  IMAD.MOV.U32 R12, RZ, RZ, 0x3 ;  /* 0x00000003ff0c7424 */ /* 0x000fe400078e00ff */
[----:B------:R-:W-:Y:S02]  /*29df0*/  IMAD.MOV.U32 R11, RZ, RZ, 0x181f ;  /* 0x0000181fff0b7424 */ /* 0x000fe400078e00ff */
[----:B---3--:R-:W-:-:S07]  /*29e00*/  IMAD.MOV.U32 R15, RZ, RZ, -0x1 ;  /* 0xffffffffff0f7424 */ /* 0x008fce00078e00ff */
[----:B012-4-:R-:W-:Y:S05]  /*29e10*/  WARPSYNC.COLLECTIVE R15, `(.L_x_7087) ;  /* 0x000000000f087348 */ /* 0x017fea0003c00000 */
[----:B--2---:R2:W3:Y:S02]  /*29e20*/  SHFL.IDX P6, R14, R13, R12, R11 ;  /* 0x0000000c0d0e7389 */ /* 0x0044e400000c000b */
[----:B01234-:R-:W-:Y:S01]  /*29e30*/  ENDCOLLECTIVE ;  /* 0x000000000000791b */ /* 0x01ffe20003800000 */
.L_x_7087:
[----:B------:R-:W-:Y:S05]  /*29e40*/  BSYNC B1 ;  /* 0x0000000000017941 */ /* 0x000fea0003800000 */
.L_x_7086:
[----:B------:R-:W-:Y:S01]  /*29e50*/  IMAD.MOV.U32 R13, RZ, RZ, R3 ;  /* 0x000000ffff0d7224 */ /* 0x000fe200078e0003 */
[----:B------:R-:W-:Y:S01]  /*29e60*/  MOV R15, 0xffffffff ;  /* 0xffffffff000f7802 */ /* 0x000fe20000000f00 */
[----:B------:R-:W-:Y:S01]  /*29e70*/  IMAD.MOV.U32 R12, RZ, RZ, 0x3 ;  /* 0x00000003ff0c7424 */ /* 0x000fe200078e00ff */
[----:B------:R-:W-:Y:S01]  /*29e80*/  MOV R0, R14 ;  /* 0x0000000e00007202 */ /* 0x000fe20000000f00 */
[----:B------:R-:W-:-:S07]  /*29e90*/  IMAD.MOV.U32 R11, RZ, RZ, 0x181f ;  /* 0x0000181fff0b7424 */ /* 0x000fce00078e00ff */
[----:B------:R-:W-:Y:S05]  /*29ea0*/  WARPSYNC.COLLECTIVE R15, `(.L_x_7088) ;  /* 0x000000000f087348 */ /* 0x000fea0003c00000 */
[----:B------:R0:W1:Y:S02]  /*29eb0*/  SHFL.IDX P6, R14, R13, R12, R11 ;  /* 0x0000000c0d0e7389 */ /* 0x00006400000c000b */
[----:B01----:R-:W-:Y:S01]  /*29ec0*/  ENDCOLLECTIVE ;  /* 0x000000000000791b */ /* 0x003fe20003800000 */
.L_x_7088:
[----:B------:R-:W-:Y:S05]  /*29ed0*/  BRA `(.L_x_7089) ;  /* 0xffffff5800f07947 */ /* 0x000fea000383ffff */
.L_x_6877:
[----:B------:R-:W-:Y:S01]  /*29ee0*/  IMAD.MOV.U32 R13, RZ, RZ, R4 ;  /* 0x000000ffff0d7224 */ /* 0x000fe200078e0004 */
[----:B------:R-:W-:Y:S01]  /*29ef0*/  MOV R15, 0xffffffff ;  /* 0xffffffff000f7802 */ /* 0x000fe20000000f00 */
[----:B------:R-:W-:Y:S02]  /*29f00*/  IMAD.MOV.U32 R12, RZ, RZ, RZ ;  /* 0x000000ffff0c7224 */ /* 0x000fe400078e00ff */
[----:B------:R-:W-:-:S07]  /*29f10*/  IMAD.MOV.U32 R11, RZ, RZ, 0x1c1f ;  /* 0x00001c1fff0b7424 */ /* 0x000fce00078e00ff */
[----:B------:R-:W-:Y:S05]  /*29f20*/  WARPSYNC.COLLECTIVE R15, `(.L_x_7090) ;  /* 0x000000000f087348 */ /* 0x000fea0003c00000 */
[----:B------:R0:W1:Y:S02]  /*29f30*/  SHFL.IDX P6, R14, R13, R12, R11 ;  /* 0x0000000c0d0e7389 */ /* 0x00006400000c000b */
[----:B01----:R-:W-:Y:S01]  /*29f40*/  ENDCOLLECTIVE ;  /* 0x000000000000791b */ /* 0x003fe20003800000 */
.L_x_7090:
[----:B------:R-:W-:Y:S02]  /*29f50*/  IMAD.MOV.U32 R13, RZ, RZ, R0 ;  /* 0x000000ffff0d7224 */ /* 0x000fe400078e0000 */
[----:B------:R-:W-:-:S07]  /*29f60*/  IMAD.MOV.U32 R3, RZ, RZ, R14 ;  /* 0x000000ffff037224 */ /* 0x000fce00078e000e */
[----:B------:R-:W-:Y:S05]  /*29f70*/  WARPSYNC.COLLECTIVE R15, `(.L_x_7091) ;  /* 0x000000000f087348 */ /* 0x000fea0003c00000 */
[----:B------:R0:W1:Y:S02]  /*29f80*/  SHFL.IDX P6, R14, R13, R12, R11 ;  /* 0x0000000c0d0e7389 */ /* 0x00006400000c000b */
[----:B01----:R-:W-:Y:S01]  /*29f90*/  ENDCOLLECTIVE ;  /* 0x000000000000791b */ /* 0x003fe20003800000 */
.L_x_7091:
[----:B------:R-:W-:Y:S05]  /*29fa0*/  BRA `(.L_x_7092) ;  /* 0xffffff6000307947 */ /* 0x000fea000383ffff */
.L_x_6880:
[----:B------:R-:W-:Y:S01]  /*29fb0*/  BSSY B1, `(.L_x_7093) ;  /* 0x0000008000017945 */ /* 0x000fe20003800000 */
[----:B--2---:R-:W-:Y:S01]  /*29fc0*/  IMAD.MOV.U32 R13, RZ, RZ, R4 ;  /* 0x000000ffff0d7224 */ /* 0x004fe200078e0004 */
[----:B------:R-:W-:Y:S01]  /*29fd0*/  MOV R12, 0x1 ;  /* 0x00000001000c7802 */ /* 0x000fe20000000f00 */
[----:B------:R-:W-:Y:S02]  /*29fe0*/  IMAD.MOV.U32 R11, RZ, RZ, 0x1c1f ;  /* 0x00001c1fff0b7424 */ /* 0x000fe400078e00ff */
[----:B------:R-:W-:-:S07]  /*29ff0*/  IMAD.MOV.U32 R15, RZ, RZ, -0x1 ;  /* 0xffffffffff0f7424 */ /* 0x000fce00078e00ff */
[----:B01----:R-:W-:Y:S05]  /*2a000*/  WARPSYNC.COLLECTIVE R15, `(.L_x_7094) ;  /* 0x000000000f087348 */ /* 0x003fea0003c00000 */
[----:B------:R2:W3:Y:S02]  /*2a010*/  SHFL.IDX P6, R14, R13, R12, R11 ;  /* 0x0000000c0d0e7389 */ /* 0x0004e400000c000b */
[----:B0123--:R-:W-:Y:S01]  /*2a020*/  ENDCOLLECTIVE ;  /* 0x000000000000791b */ /* 0x00ffe20003800000 */
.L_x_7094:
[----:B------:R-:W-:Y:S05]  /*2a030*/  BSYNC B1 ;  /* 0x0000000000017941 */ /* 0x000fea0003800000 */
.L_x_7093:
        /* <DEDUP_REMOVED lines=8> */
.L_x_7095:
[----:B------:R-:W-:Y:S05]  /*2a0c0*/  BRA `(.L_x_7096) ;  /* 0xffffff6400107947 */ /* 0x000fea000383ffff */
.L_x_6884:
[----:B------:R-:W-:Y:S01]  /*2a0d0*/  MOV R13, R4 ;  /* 0x00000004000d7202 */ /* 0x000fe20000000f00 */
[----:B------:R-:W-:Y:S02]  /*2a0e0*/  IMAD.MOV.U32 R12, RZ, RZ, RZ ;  /* 0x000000ffff0c7224 */ /* 0x000fe400078e00ff */
[----:B------:R-:W-:Y:S02]  /*2a0f0*/  IMAD.MOV.U32 R11, RZ, RZ, 0x181f ;  /* 0x0000181fff0b7424 */ /* 0x000fe400078e00ff */
[----:B------:R-:W-:-:S07]  /*2a100*/  IMAD.MOV.U32 R15, RZ, RZ, -0x1 ;  /* 0xffffffffff0f7424 */ /* 0x000fce00078e00ff */
[----:B-1----:R-:W-:Y:S05]  /*2a110*/  WARPSYNC.COLLECTIVE R15, `(.L_x_7097) ;  /* 0x000000000f087348 */ /* 0x002fea0003c00000 */
[----:B------:R0:W2:Y:S02]  /*2a120*/  SHFL.IDX P6, R14, R13, R12, R11 ;  /* 0x0000000c0d0e7389 */ /* 0x0000a400000c000b */
[----:B012---:R-:W-:Y:S01]  /*2a130*/  ENDCOLLECTIVE ;  /* 0x000000000000791b */ /* 0x007fe20003800000 */
.L_x_7097:
[----:B------:R-:W-:Y:S01]  /*2a140*/  IMAD.MOV.U32 R13, RZ, RZ, R3 ;  /* 0x000000ffff0d7224 */ /* 0x000fe200078e0003 */
[----:B------:R-:W-:-:S07]  /*2a150*/  MOV R0, R14 ;  /* 0x0000000e00007202 */ /* 0x000fce0000000f00 */
[----:B------:R-:W-:Y:S05]  /*2a160*/  WARPSYNC.COLLECTIVE R15, `(.L_x_7098) ;  /* 0x000000000f087348 */ /* 0x000fea0003c00000 */
[----:B------:R0:W1:Y:S02]  /*2a170*/  SHFL.IDX P6, R14, R13, R12, R11 ;  /* 0x0000000c0d0e7389 */ /* 0x00006400000c000b */
[----:B01----:R-:W-:Y:S01]  /*2a180*/  ENDCOLLECTIVE ;  /* 0x000000000000791b */ /* 0x003fe20003800000 */
.L_x_7098:
[----:B------:R-:W-:Y:S05]  /*2a190*/  BRA `(.L_x_7099) ;  /* 0xffffff7000407947 */ /* 0x000fea000383ffff */
.L_x_6887:
[----:B------:R-:W-:Y:S01]  /*2a1a0*/  BSSY B1, `(.L_x_7100) ;  /* 0x0000008000017945 */ /* 0x000fe20003800000 */
[----:B------:R-:W-:Y:S01]  /*2a1b0*/  IMAD.MOV.U32 R13, RZ, RZ, R4 ;  /* 0x000000ffff0d7224 */ /* 0x000fe200078e0004 */
[----:B------:R-:W-:Y:S01]  /*2a1c0*/  MOV R11, 0x181f ;  /* 0x0000181f000b7802 */ /* 0x000fe20000000f00 */
[----:B------:R-:W-:Y:S02]  /*2a1d0*/  IMAD.MOV.U32 R12, RZ, RZ, 0x1 ;  /* 0x00000001ff0c7424 */ /* 0x000fe400078e00ff */
[----:B----4-:R-:W-:-:S07]  /*2a1e0*/  IMAD.MOV.U32 R15, RZ, RZ, -0x1 ;  /* 0xffffffffff0f7424 */ /* 0x010fce00078e00ff */
[----:B0123--:R-:W-:Y:S05]  /*2a1f0*/  WARPSYNC.COLLECTIVE R15, `(.L_x_7101) ;  /* 0x000000000f087348 */ /* 0x00ffea0003c00000 */
[----:B---3--:R3:W4:Y:S02]  /*2a200*/  SHFL.IDX P6, R14, R13, R12, R11 ;  /* 0x0000000c0d0e7389 */ /* 0x00872400000c000b */
[----:B01234-:R-:W-:Y:S01]  /*2a210*/  ENDCOLLECTIVE ;  /* 0x000000000000791b */ /* 0x01ffe20003800000 */
.L_x_7101:
[----:B------:R-:W-:Y:S05]  /*2a220*/  BSYNC B1 ;  /* 0x0000000000017941 */ /* 0x000fea0003800000 */
.L_x_7100:
        /* <DEDUP_REMOVED lines=8> */
.L_x_7102:
[----:B------:R-:W-:Y:S05]  /*2a2b0*/  BRA `(.L_x_7103) ;  /* 0xffffff7000447947 */ /* 0x000fea000383ffff */
.L_x_6890:
        /* <DEDUP_REMOVED lines=8> */
.L_x_7105:
[----:B------:R-:W-:Y:S05]  /*2a340*/  BSYNC B1 ;  /* 0x0000000000017941 */ /* 0x000fea0003800000 */
.L_x_7104:
        /* <DEDUP_REMOVED lines=8> */
.L_x_7106:
[----:B------:R-:W-:Y:S05]  /*2a3d0*/  BRA `(.L_x_7107) ;  /* 0xffffff7000487947 */ /* 0x000fea000383ffff */
.L_x_6893:
[----:B------:R-:W-:Y:S01]  /*2a3e0*/  BSSY B1, `(.L_x_7108) ;  /* 0x0000008000017945 */ /* 0x000fe20003800000 */
[----:B------:R-:W-:Y:S01]  /*2a3f0*/  MOV R13, R4 ;  /* 0x00000004000d7202 */ /* 0x000fe20000000f00 */
[----:B------:R-:W-:Y:S02]  /*2a400*/  IMAD.MOV.U32 R12, RZ, RZ, 0x3 ;  /* 0x00000003ff0c7424 */ /* 0x000fe400078e00ff */
[----:B------:R-:W-:Y:S02]  /*2a410*/  IMAD.MOV.U32 R11, RZ, RZ, 0x181f ;  /* 0x0000181fff0b7424 */ /* 0x000fe400078e00ff */
[----:B0-----:R-:W-:-:S07]  /*2a420*/  IMAD.MOV.U32 R15, RZ, RZ, -0x1 ;  /* 0xffffffffff0f7424 */ /* 0x001fce00078e00ff */
[----:B-1234-:R-:W-:Y:S05]  /*2a430*/  WARPSYNC.COLLECTIVE R15, `(.L_x_7109) ;  /* 0x000000000f087348 */ /* 0x01efea0003c00000 */
[----:B----4-:R0:W4:Y:S02]  /*2a440*/  SHFL.IDX P6, R14, R13, R12, R11 ;  /* 0x0000000c0d0e7389 */ /* 0x01012400000c000b */
[----:B01234-:R-:W-:Y:S01]  /*2a450*/  ENDCOLLECTIVE ;  /* 0x000000000000791b */ /* 0x01ffe20003800000 */
.L_x_7109:
[----:B------:R-:W-:Y:S05]  /*2a460*/  BSYNC B1 ;  /* 0x0000000000017941 */ /* 0x000fea0003800000 */
.L_x_7108:
        /* <DEDUP_REMOVED lines=8> */
.L_x_7110:
[----:B------:R-:W-:Y:S05]  /*2a4f0*/  BRA `(.L_x_7111) ;  /* 0xffffff70004c7947 */ /* 0x000fea000383ffff */
.L_x_6910:
        /* <DEDUP_REMOVED lines=11> */
.L_x_7113:
[----:B------:R-:W-:Y:S05]  /*2a5b0*/  BSYNC B1 ;  /* 0x0000000000017941 */ /* 0x000fea0003800000 */
.L_x_7112:
[----:B------:R-:W-:Y:S05]  /*2a5c0*/  BRA `(.L_x_7114) ;  /* 0xffffff8800bc7947 */ /* 0x000fea000383ffff */
.L_x_6912:
[----:B------:R-:W-:Y:S01]  /*2a5d0*/  BSSY B1, `(.L_x_7115) ;  /* 0x0000006000017945 */ /* 0x000fe20003800000 */
[----:B------:R-:W-:-:S07]  /*2a5e0*/  IMAD.MOV.U32 R15, RZ, RZ, -0x1 ;  /* 0xffffffffff0f7424 */ /* 0x000fce00078e00ff */
[----:B0-----:R-:W-:Y:S05]  /*2a5f0*/  WARPSYNC.COLLECTIVE R15, `(.L_x_7116) ;  /* 0x000000000f0c7348 */ /* 0x001fea0003c00000 */
[----:B------:R-:W-:Y:S02]  /*2a600*/  ELECT P6, UR62, PT ;  /* 0x00000000003e782f */ /* 0x000fe400038c0000 */
[----:B------:R-:W-:Y:S01]  /*2a610*/  MOV R14, UR62 ;  /* 0x0000003e000e7c02 */ /* 0x000fe20008000f00 */
[----:B0-----:R-:W-:Y:S10]  /*2a620*/  ENDCOLLECTIVE ;  /* 0x000000000000791b */ /* 0x001ff40003800000 */
.L_x_7116:
[----:B------:R-:W-:Y:S05]  /*2a630*/  BSYNC B1 ;  /* 0x0000000000017941 */ /* 0x000fea0003800000 */
.L_x_7115:
[----:B------:R-:W-:Y:S01]  /*2a640*/  PLOP3.LUT P1, PT, P6, PT, PT, 0x80, 0x0 ;  /* 0x000000000000781c */ /* 0x000fe2000372f070 */
[----:B------:R-:W-:-:S12]  /*2a650*/  BRA `(.L_x_6911) ;  /* 0xffffff8800b07947 */ /* 0x000fd8000383ffff */
.L_x_6914:
[----:B0-----:R0:W1:Y:S02]  /*2a660*/  SYNCS.PHASECHK.TRANS64.TRYWAIT P0, [R18+URZ+0x34820], R2 ;  /* 0x03482002120075a7 */ /* 0x001064000800017f */
[----:B-1----:R-:W-:Y:S05]  /*2a670*/  @!P0 NANOSLEEP.SYNCS 0x989680 ;  /* 0x009896800000895d */ /* 0x002fea0003900000 */
[----:B------:R-:W1:Y:S02]  /*2a680*/  @!P0 SYNCS.PHASECHK.TRANS64 P0, [R18+URZ+0x34820], R2 ;  /* 0x03482002120085a7 */ /* 0x000e64000800007f */
[----:B-1----:R-:W-:Y:S05]  /*2a690*/  @!P0 BRA `(.L_x_6914) ;  /* 0xfffffffc00f08947 */ /* 0x002fea000383ffff */
[----:B------:R-:W-:Y:S05]  /*2a6a0*/  BRA `(.L_x_7117) ;  /* 0xffffff8800c07947 */ /* 0x000fea000383ffff */
.L_x_6918:
[----:B-1----:R1:W2:Y:S02]  /*2a6b0*/  SYNCS.PHASECHK.TRANS64.TRYWAIT P0, [R5+URZ+0x348a0], R8 ;  /* 0x0348a008050075a7 */ /* 0x0022a4000800017f */
[----:B--2---:R-:W-:Y:S05]  /*2a6c0*/  @!P0 NANOSLEEP.SYNCS 0x989680 ;  /* 0x009896800000895d */ /* 0x004fea0003900000 */
[----:B------:R-:W2:Y:S02]  /*2a6d0*/  @!P0 SYNCS.PHASECHK.TRANS64 P0, [R5+URZ+0x348a0], R8 ;  /* 0x0348a008050085a7 */ /* 0x000ea4000800007f */
[----:B--2---:R-:W-:Y:S05]  /*2a6e0*/  @!P0 BRA `(.L_x_6918) ;  /* 0xfffffffc00f08947 */ /* 0x004fea000383ffff */
[----:B------:R-:W-:Y:S05]  /*2a6f0*/  BRA `(.L_x_7118) ;  /* 0xffffff8800e07947 */ /* 0x000fea000383ffff */
.L_x_6924:
[----:B0-----:R0:W2:Y:S02]  /*2a700*/  SYNCS.PHASECHK.TRANS64.TRYWAIT P0, [R5+URZ+0x348c0], R8 ;  /* 0x0348c008050075a7 */ /* 0x0010a4000800017f */
[----:B--2---:R-:W-:Y:S05]  /*2a710*/  @!P0 NANOSLEEP.SYNCS 0x989680 ;  /* 0x009896800000895d */ /* 0x004fea0003900000 */
[----:B------:R-:W2:Y:S02]  /*2a720*/  @!P0 SYNCS.PHASECHK.TRANS64 P0, [R5+URZ+0x348c0], R8 ;  /* 0x0348c008050085a7 */ /* 0x000ea4000800007f */
[----:B--2---:R-:W-:Y:S05]  /*2a730*/  @!P0 BRA `(.L_x_6924) ;  /* 0xfffffffc00f08947 */ /* 0x004fea000383ffff */
[----:B------:R-:W-:Y:S05]  /*2a740*/  BRA `(.L_x_7119) ;  /* 0xffffff8c009c7947 */ /* 0x000fea000383ffff */
.L_x_6932:
[----:B0-----:R0:W1:Y:S02]  /*2a750*/  SYNCS.PHASECHK.TRANS64.TRYWAIT P0, [R6+URZ+0x348a0], R5 ;  /* 0x0348a005060075a7 */ /* 0x001064000800017f */
[----:B-1----:R-:W-:Y:S05]  /*2a760*/  @!P0 NANOSLEEP.SYNCS 0x989680 ;  /* 0x009896800000895d */ /* 0x002fea0003900000 */
[----:B------:R-:W1:Y:S02]  /*2a770*/  @!P0 SYNCS.PHASECHK.TRANS64 P0, [R6+URZ+0x348a0], R5 ;  /* 0x0348a005060085a7 */ /* 0x000e64000800007f */
[----:B-1----:R-:W-:Y:S05]  /*2a780*/  @!P0 BRA `(.L_x_6932) ;  /* 0xfffffffc00f08947 */ /* 0x002fea000383ffff */
[----:B------:R-:W-:Y:S05]  /*2a790*/  BRA `(.L_x_7120) ;  /* 0xffffff90009c7947 */ /* 0x000fea000383ffff */
.L_x_6938:
[----:B-1----:R1:W2:Y:S02]  /*2a7a0*/  SYNCS.PHASECHK.TRANS64.TRYWAIT P0, [R6+URZ+0x348c0], R5 ;  /* 0x0348c005060075a7 */ /* 0x0022a4000800017f */
[----:B--2---:R-:W-:Y:S05]  /*2a7b0*/  @!P0 NANOSLEEP.SYNCS 0x989680 ;  /* 0x009896800000895d */ /* 0x004fea0003900000 */
[----:B------:R-:W2:Y:S02]  /*2a7c0*/  @!P0 SYNCS.PHASECHK.TRANS64 P0, [R6+URZ+0x348c0], R5 ;  /* 0x0348c005060085a7 */ /* 0x000ea4000800007f */
[----:B--2---:R-:W-:Y:S05]  /*2a7d0*/  @!P0 BRA `(.L_x_6938) ;  /* 0xfffffffc00f08947 */ /* 0x004fea000383ffff */
[----:B------:R-:W-:Y:S05]  /*2a7e0*/  BRA `(.L_x_7121) ;  /* 0xffffff9400607947 */ /* 0x000fea000383ffff */
.L_x_6954:
        /* <DEDUP_REMOVED lines=11> */
.L_x_7123:
[----:B------:R-:W-:Y:S05]  /*2a8a0*/  BSYNC B0 ;  /* 0x0000000000007941 */ /* 0x000fea0003800000 */
.L_x_7122:
[----:B------:R-:W-:Y:S05]  /*2a8b0*/  BRA `(.L_x_7124) ;  /* 0xffffffa0006c7947 */ /* 0x000fea000383ffff */
.L_x_6956:
[----:B------:R-:W-:Y:S01]  /*2a8c0*/  BSSY B0, `(.L_x_7125) ;  /* 0x0000006000007945 */ /* 0x000fe20003800000 */
[----:B------:R-:W-:-:S07]  /*2a8d0*/  IMAD.MOV.U32 R15, RZ, RZ, -0x1 ;  /* 0xffffffffff0f7424 */ /* 0x000fce00078e00ff */
[----:B0-----:R-:W-:Y:S05]  /*2a8e0*/  WARPSYNC.COLLECTIVE R15, `(.L_x_7126) ;  /* 0x000000000f0c7348 */ /* 0x001fea0003c00000 */
[----:B------:R-:W-:Y:S02]  /*2a8f0*/  ELECT P6, UR62, PT ;  /* 0x00000000003e782f */ /* 0x000fe400038c0000 */
[----:B------:R-:W-:Y:S01]  /*2a900*/  MOV R14, UR62 ;  /* 0x0000003e000e7c02 */ /* 0x000fe20008000f00 */
[----:B0-----:R-:W-:Y:S10]  /*2a910*/  ENDCOLLECTIVE ;  /* 0x000000000000791b */ /* 0x001ff40003800000 */
.L_x_7126:
[----:B------:R-:W-:Y:S05]  /*2a920*/  BSYNC B0 ;  /* 0x0000000000007941 */ /* 0x000fea0003800000 */
.L_x_7125:
[----:B------:R-:W-:Y:S05]  /*2a930*/  BRA `(.L_x_7127) ;  /* 0xffffffa000787947 */ /* 0x000fea000383ffff */
.L_x_6958:
[----:B0-----:R0:W1:Y:S02]  /*2a940*/  SYNCS.PHASECHK.TRANS64.TRYWAIT P0, [R0+URZ+0x34840], R2 ;  /* 0x03484002000075a7 */ /* 0x001064000800017f */
[----:B-1----:R-:W-:Y:S05]  /*2a950*/  @!P0 NANOSLEEP.SYNCS 0x989680 ;  /* 0x009896800000895d */ /* 0x002fea0003900000 */
[----:B------:R-:W1:Y:S02]  /*2a960*/  @!P0 SYNCS.PHASECHK.TRANS64 P0, [R0+URZ+0x34840], R2 ;  /* 0x03484002000085a7 */ /* 0x000e64000800007f */
[----:B-1----:R-:W-:Y:S05]  /*2a970*/  @!P0 BRA `(.L_x_6958) ;  /* 0xfffffffc00f08947 */ /* 0x002fea000383ffff */
[----:B------:R-:W-:Y:S05]  /*2a980*/  BRA `(.L_x_7128) ;  /* 0xffffffa000dc7947 */ /* 0x000fea000383ffff */
.L_x_6962:
[----:B------:R-:W2:Y:S01]  /*2a990*/  LDL.LU R11, [R1+0x54] ;  /* 0x00005400010b7983 */ /* 0x000ea20000300800 */
[----:B------:R-:W-:Y:S01]  /*2a9a0*/  IMAD.MOV.U32 R13, RZ, RZ, R3 ;  /* 0x000000ffff0d7224 */ /* 0x000fe200078e0003 */
[----:B------:R-:W-:Y:S01]  /*2a9b0*/  MOV R12, RZ ;  /* 0x000000ff000c7202 */ /* 0x000fe20000000f00 */
[----:B------:R-:W-:Y:S01]  /*2a9c0*/  IMAD.MOV.U32 R15, RZ, RZ, -0x1 ;  /* 0xffffffffff0f7424 */ /* 0x000fe200078e00ff */
[----:B------:R-:W1:Y:S02]  /*2a9d0*/  S2R R7, SR_TID.X ;  /* 0x0000000000077919 */ /* 0x000e640000002100 */
[----:B-1----:R-:W-:-:S04]  /*2a9e0*/  LOP3.LUT R7, R7, 0x7f, RZ, 0xc0, !PT ;  /* 0x0000007f07077812 */ /* 0x002fc800078ec0ff */
[----:B------:R-:W-:-:S05]  /*2a9f0*/  SHF.R.U32.HI R0, RZ, 0x3, R7 ;  /* 0x00000003ff007819 */ /* 0x000fca0000011607 */
[----:B------:R-:W-:-:S05]  /*2aa00*/  IMAD.IADD R0, R0, 0x1, R5 ;  /* 0x0000000100007824 */ /* 0x000fca00078e0205 */
[----:B------:R-:W-:Y:S01]  /*2aa10*/  IADD3 R5, R0, 0x10, RZ ;  /* 0x0000001000057810 */ /* 0x000fe20007ffe0ff */
[----:B--2---:R-:W-:Y:S02]  /*2aa20*/  IMAD R2, R11, R8, RZ ;  /* 0x000000080b027224 */ /* 0x004fe400078e02ff */
[----:B------:R-:W-:-:S03]  /*2aa30*/  IMAD.MOV.U32 R11, RZ, RZ, 0x181f ;  /* 0x0000181fff0b7424 */ /* 0x000fc600078e00ff */
[----:B------:R-:W-:-:S13]  /*2aa40*/  ISETP.GE.AND P2, PT, R0, R2, PT ;  /* 0x000000020000720c */ /* 0x000fda0003f46270 */
[----:B0----5:R-:W-:Y:S05]  /*2aa50*/  WARPSYNC.COLLECTIVE R15, `(.L_x_7129) ;  /* 0x000000000f087348 */ /* 0x021fea0003c00000 */
[----:B------:R1:W2:Y:S02]  /*2aa60*/  SHFL.IDX P6, R14, R13, R12, R11 ;  /* 0x0000000c0d0e7389 */ /* 0x0002a400000c000b */
[----:B012--5:R-:W-:Y:S01]  /*2aa70*/  ENDCOLLECTIVE ;  /* 0x000000000000791b */ /* 0x027fe20003800000 */
.L_x_7129:
[----:B------:R-:W-:Y:S01]  /*2aa80*/  MOV R13, R4 ;  /* 0x00000004000d7202 */ /* 0x000fe20000000f00 */
[----:B------:R-:W-:-:S07]  /*2aa90*/  IMAD.MOV.U32 R6, RZ, RZ, R14 ;  /* 0x000000ffff067224 */ /* 0x000fce00078e000e */
[----:B------:R-:W-:Y:S05]  /*2aaa0*/  WARPSYNC.COLLECTIVE R15, `(.L_x_7130) ;  /* 0x000000000f087348 */ /* 0x000fea0003c00000 */
[----:B------:R0:W1:Y:S02]  /*2aab0*/  SHFL.IDX P6, R14, R13, R12, R11 ;  /* 0x0000000c0d0e7389 */ /* 0x00006400000c000b */
[----:B01----:R-:W-:Y:S01]  /*2aac0*/  ENDCOLLECTIVE ;  /* 0x000000000000791b */ /* 0x003fe20003800000 */
.L_x_7130:
        /* <DEDUP_REMOVED lines=18> */
.L_x_7131:
[----:B------:R-:W-:Y:S01]  /*2abf0*/  MOV R13, R4 ;  /* 0x00000004000d7202 */ /* 0x000fe20000000f00 */
[----:B------:R-:W-:-:S07]  /*2ac00*/  IMAD.MOV.U32 R6, RZ, RZ, R14 ;  /* 0x000000ffff067224 */ /* 0x000fce00078e000e */
[----:B------:R-:W-:Y:S05]  /*2ac10*/  WARPSYNC.COLLECTIVE R15, `(.L_x_7132) ;  /* 0x000000000f087348 */ /* 0x000fea0003c00000 */
[----:B------:R0:W1:Y:S02]  /*2ac20*/  SHFL.IDX P6, R14, R13, R12, R11 ;  /* 0x0000000c0d0e7389 */ /* 0x00006400000c000b */
[----:B01----:R-:W-:Y:S01]  /*2ac30*/  ENDCOLLECTIVE ;  /* 0x000000000000791b */ /* 0x003fe20003800000 */
.L_x_7132:
        /* <DEDUP_REMOVED lines=18> */
.L_x_7133:
[----:B------:R-:W-:Y:S01]  /*2ad60*/  IMAD.MOV.U32 R13, RZ, RZ, R4 ;  /* 0x000000ffff0d7224 */ /* 0x000fe200078e0004 */
[----:B------:R-:W-:-:S07]  /*2ad70*/  MOV R6, R14 ;  /* 0x0000000e00067202 */ /* 0x000fce0000000f00 */
[----:B------:R-:W-:Y:S05]  /*2ad80*/  WARPSYNC.COLLECTIVE R15, `(.L_x_7134) ;  /* 0x000000000f087348 */ /* 0x000fea0003c00000 */
[----:B------:R0:W1:Y:S02]  /*2ad90*/  SHFL.IDX P6, R14, R13, R12, R11 ;  /* 0x0000000c0d0e7389 */ /* 0x00006400000c000b */
[----:B01----:R-:W-:Y:S01]  /*2ada0*/  ENDCOLLECTIVE ;  /* 0x000000000000791b */ /* 0x003fe20003800000 */
.L_x_7134:
[----:B------:R-:W-:Y:S01]  /*2adb0*/  ULDC.64 UR4, c[0x0][0x208] ;  /* 0x0000820000047ab9 */ /* 0x000fe20000000a00 */
[----:B------:R-:W-:Y:S01]  /*2adc0*/  IMAD.MOV.U32 R13, RZ, RZ, R3 ;  /* 0x000000ffff0d7224 */ /* 0x000fe200078e0003 */
[----:B------:R-:W-:Y:S01]  /*2add0*/  MOV R12, 0x3 ;  /* 0x00000003000c7802 */ /* 0x000fe20000000f00 */
        /* <DEDUP_REMOVED lines=15> */
.L_x_7135:
[----:B------:R-:W-:Y:S02]  /*2aed0*/  IMAD.MOV.U32 R13, RZ, RZ, R4 ;  /* 0x000000ffff0d7224 */ /* 0x000fe400078e0004 */
[----:B------:R-:W-:-:S07]  /*2aee0*/  IMAD.MOV.U32 R6, RZ, RZ, R14 ;  /* 0x000000ffff067224 */ /* 0x000fce00078e000e */
[----:B------:R-:W-:Y:S05]  /*2aef0*/  WARPSYNC.COLLECTIVE R15, `(.L_x_7136) ;  /* 0x000000000f087348 */ /* 0x000fea0003c00000 */
[----:B------:R0:W1:Y:S02]  /*2af00*/  SHFL.IDX P6, R14, R13, R12, R11 ;  /* 0x0000000c0d0e7389 */ /* 0x00006400000c000b */
[----:B01----:R-:W-:Y:S01]  /*2af10*/  ENDCOLLECTIVE ;  /* 0x000000000000791b */ /* 0x003fe20003800000 */
.L_x_7136:
[----:B------:R-:W-:Y:S01]  /*2af20*/  ULDC.64 UR4, c[0x0][0x208] ;  /* 0x0000820000047ab9 */ /* 0x000fe20000000a00 */
[----:B------:R-:W-:Y:S01]  /*2af30*/  MOV R13, R3 ;  /* 0x00000003000d7202 */ /* 0x000fe20000000f00 */
[----:B------:R-:W-:Y:S02]  /*2af40*/  IMAD.MOV.U32 R12, RZ, RZ, 0x4 ;  /* 0x00000004ff0c7424 */ /* 0x000fe400078e00ff */
        /* <DEDUP_REMOVED lines=15> */
.L_x_7137:
[----:B------:R-:W-:Y:S02]  /*2b040*/  IMAD.MOV.U32 R13, RZ, RZ, R4 ;  /* 0x000000ffff0d7224 */ /* 0x000fe400078e0004 */
[----:B------:R-:W-:-:S07]  /*2b050*/  IMAD.MOV.U32 R6, RZ, RZ, R14 ;  /* 0x000000ffff067224 */ /* 0x000fce00078e000e */
[----:B------:R-:W-:Y:S05]  /*2b060*/  WARPSYNC.COLLECTIVE R15, `(.L_x_7138) ;  /* 0x000000000f087348 */ /* 0x000fea0003c00000 */
[----:B------:R0:W1:Y:S02]  /*2b070*/  SHFL.IDX P6, R14, R13, R12, R11 ;  /* 0x0000000c0d0e7389 */ /* 0x00006400000c000b */
[----:B01----:R-:W-:Y:S01]  /*2b080*/  ENDCOLLECTIVE ;  /* 0x000000000000791b */ /* 0x003fe20003800000 */
.L_x_7138:
[----:B------:R-:W-:Y:S01]  /*2b090*/  ULDC.64 UR4, c[0x0][0x208] ;  /* 0x0000820000047ab9 */ /* 0x000fe20000000a00 */
[----:B------:R-:W-:Y:S02]  /*2b0a0*/  IMAD.MOV.U32 R13, RZ, RZ, R3 ;  /* 0x000000ffff0d7224 */ /* 0x000fe400078e0003 */
[----:B------:R-:W-:Y:S01]  /*2b0b0*/  IMAD.MOV.U32 R12, RZ, RZ, 0x5 ;  /* 0x00000005ff0c7424 */ /* 0x000fe200078e00ff */
[----:B------:R-:W-:-:S04]  /*2b0c0*/  MOV R5, R14 ;  /* 0x0000000e00057202 */ /* 0x000fc80000000f00 */
        /* <DEDUP_REMOVED lines=14> */
.L_x_7139:
[----:B------:R-:W-:Y:S01]  /*2b1b0*/  MOV R13, R4 ;  /* 0x00000004000d7202 */ /* 0x000fe20000000f00 */
[----:B------:R-:W-:-:S07]  /*2b1c0*/  IMAD.MOV.U32 R6, RZ, RZ, R14 ;  /* 0x000000ffff067224 */ /* 0x000fce00078e000e */
[----:B------:R-:W-:Y:S05]  /*2b1d0*/  WARPSYNC.COLLECTIVE R15, `(.L_x_7140) ;  /* 0x000000000f087348 */ /* 0x000fea0003c00000 */
[----:B------:R0:W1:Y:S02]  /*2b1e0*/  SHFL.IDX P6, R14, R13, R12, R11 ;  /* 0x0000000c0d0e7389 */ /* 0x00006400000c000b */
[----:B01----:R-:W-:Y:S01]  /*2b1f0*/  ENDCOLLECTIVE ;  /* 0x000000000000791b */ /* 0x003fe20003800000 */
.L_x_7140:
        /* <DEDUP_REMOVED lines=18> */
.L_x_7141:
[----:B------:R-:W-:Y:S01]  /*2b320*/  IMAD.MOV.U32 R13, RZ, RZ, R4 ;  /* 0x000000ffff0d7224 */ /* 0x000fe200078e0004 */
[----:B------:R-:W-:-:S07]  /*2b330*/  MOV R6, R14 ;  /* 0x0000000e00067202 */ /* 0x000fce0000000f00 */
[----:B------:R-:W-:Y:S05]  /*2b340*/  WARPSYNC.COLLECTIVE R15, `(.L_x_7142) ;  /* 0x000000000f087348 */ /* 0x000fea0003c00000 */
[----:B------:R0:W1:Y:S02]  /*2b350*/  SHFL.IDX P6, R14, R13, R12, R11 ;  /* 0x0000000c0d0e7389 */ /* 0x00006400000c000b */
[----:B01----:R-:W-:Y:S01]  /*2b360*/  ENDCOLLECTIVE ;  /* 0x000000000000791b */ /* 0x003fe20003800000 */
.L_x_7142:
        /* <DEDUP_REMOVED lines=16> */
.L_x_7143:
[----:B------:R-:W-:Y:S01]  /*2b470*/  IMAD.MOV.U32 R13, RZ, RZ, R4 ;  /* 0x000000ffff0d7224 */ /* 0x000fe200078e0004 */
[----:B------:R-:W-:-:S07]  /*2b480*/  MOV R5, R14 ;  /* 0x0000000e00057202 */ /* 0x000fce0000000f00 */
[----:B------:R-:W-:Y:S05]  /*2b490*/  WARPSYNC.COLLECTIVE R15, `(.L_x_7144) ;  /* 0x000000000f087348 */ /* 0x000fea0003c00000 */
[----:B------:R0:W1:Y:S02]  /*2b4a0*/  SHFL.IDX P6, R14, R13, R12, R11 ;  /* 0x0000000c0d0e7389 */ /* 0x00006400000c000b */
[----:B01----:R-:W-:Y:S01]  /*2b4b0*/  ENDCOLLECTIVE ;  /* 0x000000000000791b */ /* 0x003fe20003800000 */
.L_x_7144:
[----:B------:R-:W-:Y:S01]  /*2b4c0*/  IMAD.MOV.U32 R3, RZ, RZ, R14 ;  /* 0x000000ffff037224 */ /* 0x000fe200078e000e */
[----:B------:R-:W-:Y:S06]  /*2b4d0*/  BRA `(.L_x_7145) ;  /* 0xffffffa400707947 */ /* 0x000fec000383ffff */
.L_x_6967:
[----:B----4-:R4:W0:Y:S02]  /*2b4e0*/  SYNCS.PHASECHK.TRANS64.TRYWAIT P0, [R18+URZ+0x34820], R0 ;  /* 0x03482000120075a7 */ /* 0x010824000800017f */
[----:B0-----:R-:W-:Y:S05]  /*2b4f0*/  @!P0 NANOSLEEP.SYNCS 0x989680 ;  /* 0x009896800000895d */ /* 0x001fea0003900000 */
[----:B------:R-:W0:Y:S02]  /*2b500*/  @!P0 SYNCS.PHASECHK.TRANS64 P0, [R18+URZ+0x34820], R0 ;  /* 0x03482000120085a7 */ /* 0x000e24000800007f */
[----:B0-----:R-:W-:Y:S05]  /*2b510*/  @!P0 BRA `(.L_x_6967) ;  /* 0xfffffffc00f08947 */ /* 0x001fea000383ffff */
[----:B------:R-:W-:Y:S05]  /*2b520*/  BRA `(.L_x_7146) ;  /* 0xffffffa400e07947 */ /* 0x000fea000383ffff */
.L_x_6976:
[----:B--2---:R2:W3:Y:S02]  /*2b530*/  SYNCS.PHASECHK.TRANS64.TRYWAIT P0, [R3+URZ+0x34840], R2 ;  /* 0x03484002030075a7 */ /* 0x0044e4000800017f */
[----:B---3--:R-:W-:Y:S05]  /*2b540*/  @!P0 NANOSLEEP.SYNCS 0x989680 ;  /* 0x009896800000895d */ /* 0x008fea0003900000 */
[----:B------:R-:W3:Y:S02]  /*2b550*/  @!P0 SYNCS.PHASECHK.TRANS64 P0, [R3+URZ+0x34840], R2 ;  /* 0x03484002030085a7 */ /* 0x000ee4000800007f */
[----:B---3--:R-:W-:Y:S05]  /*2b560*/  @!P0 BRA `(.L_x_6976) ;  /* 0xfffffffc00f08947 */ /* 0x008fea000383ffff */
[----:B------:R-:W-:Y:S05]  /*2b570*/  BRA `(.L_x_7147) ;  /* 0xffffffa800c07947 */ /* 0x000fea000383ffff */
.L_x_6982:
[----:B-1----:R1:W2:Y:S02]  /*2b580*/  SYNCS.PHASECHK.TRANS64.TRYWAIT P0, [R2+URZ+0x34860], R3 ;  /* 0x03486003020075a7 */ /* 0x0022a4000800017f */
[----:B--2---:R-:W-:Y:S05]  /*2b590*/  @!P0 NANOSLEEP.SYNCS 0x989680 ;  /* 0x009896800000895d */ /* 0x004fea0003900000 */
[----:B------:R-:W2:Y:S02]  /*2b5a0*/  @!P0 SYNCS.PHASECHK.TRANS64 P0, [R2+URZ+0x34860], R3 ;  /* 0x03486003020085a7 */ /* 0x000ea4000800007f */
[----:B--2---:R-:W-:Y:S05]  /*2b5b0*/  @!P0 BRA `(.L_x_6982) ;  /* 0xfffffffc00f08947 */ /* 0x004fea000383ffff */
[----:B------:R-:W-:Y:S05]  /*2b5c0*/  BRA `(.L_x_7148) ;  /* 0xffffffac00907947 */ /* 0x000fea000383ffff */
.L_x_6992:
[----:B--2---:R2:W3:Y:S02]  /*2b5d0*/  SYNCS.PHASECHK.TRANS64.TRYWAIT P0, [R3+URZ+0x34840], R2 ;  /* 0x03484002030075a7 */ /* 0x0044e4000800017f */
[----:B---3--:R-:W-:Y:S05]  /*2b5e0*/  @!P0 NANOSLEEP.SYNCS 0x989680 ;  /* 0x009896800000895d */ /* 0x008fea0003900000 */
[----:B------:R-:W3:Y:S02]  /*2b5f0*/  @!P0 SYNCS.PHASECHK.TRANS64 P0, [R3+URZ+0x34840], R2 ;  /* 0x03484002030085a7 */ /* 0x000ee4000800007f */
[----:B---3--:R-:W-:Y:S05]  /*2b600*/  @!P0 BRA `(.L_x_6992) ;  /* 0xfffffffc00f08947 */ /* 0x008fea000383ffff */
[----:B------:R-:W-:Y:S05]  /*2b610*/  BRA `(.L_x_7149) ;  /* 0xffffffb4002c7947 */ /* 0x000fea000383ffff */
.L_x_6998:
[----:B-1----:R1:W2:Y:S02]  /*2b620*/  SYNCS.PHASECHK.TRANS64.TRYWAIT P0, [R2+URZ+0x34860], R3 ;  /* 0x03486003020075a7 */ /* 0x0022a4000800017f */
[----:B--2---:R-:W-:Y:S05]  /*2b630*/  @!P0 NANOSLEEP.SYNCS 0x989680 ;  /* 0x009896800000895d */ /* 0x004fea0003900000 */
[----:B------:R-:W2:Y:S02]  /*2b640*/  @!P0 SYNCS.PHASECHK.TRANS64 P0, [R2+URZ+0x34860], R3 ;  /* 0x03486003020085a7 */ /* 0x000ea4000800007f */
[----:B--2---:R-:W-:Y:S05]  /*2b650*/  @!P0 BRA `(.L_x_6998) ;  /* 0xfffffffc00f08947 */ /* 0x004fea000383ffff */
[----:B------:R-:W-:Y:S05]  /*2b660*/  BRA `(.L_x_7150) ;  /* 0xffffffb400fc7947 */ /* 0x000fea000383ffff */
.L_x_7008:
[----:B---3--:R3:W4:Y:S02]  /*2b670*/  SYNCS.PHASECHK.TRANS64.TRYWAIT P0, [R2+URZ+0x34840], R3 ;  /* 0x03484003020075a7 */ /* 0x008724000800017f */
[----:B----4-:R-:W-:Y:S05]  /*2b680*/  @!P0 NANOSLEEP.SYNCS 0x989680 ;  /* 0x009896800000895d */ /* 0x010fea0003900000 */
[----:B------:R-:W4:Y:S02]  /*2b690*/  @!P0 SYNCS.PHASECHK.TRANS64 P0, [R2+URZ+0x34840], R3 ;  /* 0x03484003020085a7 */ /* 0x000f24000800007f */
[----:B----4-:R-:W-:Y:S05]  /*2b6a0*/  @!P0 BRA `(.L_x_7008) ;  /* 0xfffffffc00f08947 */ /* 0x010fea000383ffff */
[----:B------:R-:W-:Y:S05]  /*2b6b0*/  BRA `(.L_x_7151) ;  /* 0xffffffbc00707947 */ /* 0x000fea000383ffff */
.L_x_7014:
[----:B-1----:R1:W2:Y:S02]  /*2b6c0*/  SYNCS.PHASECHK.TRANS64.TRYWAIT P0, [R2+URZ+0x34860], R5 ;  /* 0x03486005020075a7 */ /* 0x0022a4000800017f */
[----:B--2---:R-:W-:Y:S05]  /*2b6d0*/  @!P0 NANOSLEEP.SYNCS 0x989680 ;  /* 0x009896800000895d */ /* 0x004fea0003900000 */
[----:B------:R-:W2:Y:S02]  /*2b6e0*/  @!P0 SYNCS.PHASECHK.TRANS64 P0, [R2+URZ+0x34860], R5 ;  /* 0x03486005020085a7 */ /* 0x000ea4000800007f */
[----:B--2---:R-:W-:Y:S05]  /*2b6f0*/  @!P0 BRA `(.L_x_7014) ;  /* 0xfffffffc00f08947 */ /* 0x004fea000383ffff */
[----:B------:R-:W-:Y:S05]  /*2b700*/  BRA `(.L_x_7152) ;  /* 0xffffffc0003c7947 */ /* 0x000fea000383ffff */
.L_x_7026:
[----:B---3--:R3:W4:Y:S02]  /*2b710*/  SYNCS.PHASECHK.TRANS64.TRYWAIT P0, [R0+URZ+0x34860], R2 ;  /* 0x03486002000075a7 */ /* 0x008724000800017f */
[----:B----4-:R-:W-:Y:S05]  /*2b720*/  @!P0 NANOSLEEP.SYNCS 0x989680 ;  /* 0x009896800000895d */ /* 0x010fea0003900000 */
[----:B------:R-:W4:Y:S02]  /*2b730*/  @!P0 SYNCS.PHASECHK.TRANS64 P0, [R0+URZ+0x34860], R2 ;  /* 0x03486002000085a7 */ /* 0x000f24000800007f */
[----:B----4-:R-:W-:Y:S05]  /*2b740*/  @!P0 BRA `(.L_x_7026) ;  /* 0xfffffffc00f08947 */ /* 0x010fea000383ffff */
[----:B------:R-:W-:Y:S05]  /*2b750*/  BRA `(.L_x_7153) ;  /* 0xffffffc400987947 */ /* 0x000fea000383ffff */
.L_x_7034:
[----:B----4-:R-:W4:Y:S01]  /*2b760*/  LDL R0, [R1+0x10] ;  /* 0x0000100001007983 */ /* 0x010f220000100800 */
        /* <DEDUP_REMOVED lines=8> */
.L_x_7155:
[----:B------:R-:W-:Y:S05]  /*2b7f0*/  BSYNC B0 ;  /* 0x0000000000007941 */ /* 0x000fea0003800000 */
.L_x_7154:
        /* <DEDUP_REMOVED lines=10> */
.L_x_7156:
[----:B------:R-:W-:Y:S01]  /*2b8a0*/  ULDC UR4, c[0x0][0xc3c] ;  /* 0x00030f0000047ab9 */ /* 0x000fe20000000800 */
[----:B------:R-:W-:Y:S01]  /*2b8b0*/  ULDC.64 UR6, c[0x0][0x208] ;  /* 0x0000820000067ab9 */ /* 0x000fe20000000a00 */
        /* <DEDUP_REMOVED lines=22> */
.L_x_7157:
        /* <DEDUP_REMOVED lines=9> */
.L_x_7158:
        /* <DEDUP_REMOVED lines=8> */
.L_x_7159:
        /* <DEDUP_REMOVED lines=8> */
.L_x_7160:
        /* <DEDUP_REMOVED lines=8> */
.L_x_7161:
        /* <DEDUP_REMOVED lines=9> */
.L_x_7162:
[----:B------:R-:W-:Y:S01]  /*2bcc0*/  MOV R16, R14 ;  /* 0x0000000e00107202 */ /* 0x000fe20000000f00 */
[----:B------:R-:W-:Y:S06]  /*2bcd0*/  BRA `(.L_x_7163) ;  /* 0xffffffc800247947 */ /* 0x000fec000383ffff */
.L_x_7037:
[----:B------:R-:W-:Y:S01]  /*2bce0*/  BSSY B0, `(.L_x_7164) ;  /* 0x0000008000007945 */ /* 0x000fe20003800000 */
[----:B------:R-:W-:Y:S01]  /*2bcf0*/  IMAD.MOV.U32 R13, RZ, RZ, R2 ;  /* 0x000000ffff0d7224 */ /* 0x000fe200078e0002 */
[----:B------:R-:W-:Y:S01]  /*2bd00*/  MOV R15, 0xffffffff ;  /* 0xffffffff000f7802 */ /* 0x000fe20000000f00 */
[----:B------:R-:W-:Y:S02]  /*2bd10*/  IMAD.MOV.U32 R12, RZ, RZ, 0x1 ;  /* 0x00000001ff0c7424 */ /* 0x000fe400078e00ff */
[----:B------:R-:W-:-:S07]  /*2bd20*/  IMAD.MOV.U32 R11, RZ, RZ, RZ ;  /* 0x000000ffff0b7224 */ /* 0x000fce00078e00ff */
[----:B01----:R-:W-:Y:S05]  /*2bd30*/  WARPSYNC.COLLECTIVE R15, `(.L_x_7165) ;  /* 0x000000000f087348 */ /* 0x003fea0003c00000 */
[----:B------:R2:W3:Y:S02]  /*2bd40*/  SHFL.UP P6, R14, R13, R12, R11 ;  /* 0x0400000c0d0e7389 */ /* 0x0004e400000c000b */
[----:B0123--:R-:W-:Y:S01]  /*2bd50*/  ENDCOLLECTIVE ;  /* 0x000000000000791b */ /* 0x00ffe20003800000 */
.L_x_7165:
[----:B------:R-:W-:Y:S05]  /*2bd60*/  BSYNC B0 ;  /* 0x0000000000007941 */ /* 0x000fea0003800000 */
.L_x_7164:
[----:B------:R-:W2:Y:S01]  /*2bd70*/  LDL R7, [R1] ;  /* 0x0000000001077983 */ /* 0x000ea20000100800 */
        /* <DEDUP_REMOVED lines=11> */
.L_x_7166:
        /* <DEDUP_REMOVED lines=8> */
.L_x_7167:
        /* <DEDUP_REMOVED lines=8> */
.L_x_7168:
        /* <DEDUP_REMOVED lines=8> */
.L_x_7169:
        /* <DEDUP_REMOVED lines=9> */
.L_x_7170:
[----:B------:R-:W-:Y:S01]  /*2c040*/  MOV R16, R14 ;  /* 0x0000000e00107202 */ /* 0x000fe20000000f00 */
[----:B------:R-:W-:Y:S06]  /*2c050*/  BRA `(.L_x_7171) ;  /* 0xffffffc400f87947 */ /* 0x000fec000383ffff */
.L_x_7039:
[----:B------:R-:W-:Y:S01]  /*2c060*/  BSSY B0, `(.L_x_7172) ;  /* 0x0000006000007945 */ /* 0x000fe20003800000 */
[----:B------:R-:W-:Y:S01]  /*2c070*/  PLOP3.LUT P6, PT, P6, PT, PT, 0x8, 0x0 ;  /* 0x000000000000781c */ /* 0x000fe200037ce170 */
[----:B------:R-:W-:-:S12]  /*2c080*/  IMAD.MOV.U32 R15, RZ, RZ, -0x1 ;  /* 0xffffffffff0f7424 */ /* 0x000fd800078e00ff */
[----:B01----:R-:W-:Y:S05]  /*2c090*/  WARPSYNC.COLLECTIVE R15, `(.L_x_7173) ;  /* 0x000000000f087348 */ /* 0x003fea0003c00000 */
[----:B------:R-:W-:Y:S01]  /*2c0a0*/  VOTE.ANY R14, PT, P6 ;  /* 0x00000000000e7806 */ /* 0x000fe200030e0100 */
[----:B01----:R-:W-:Y:S06]  /*2c0b0*/  ENDCOLLECTIVE ;  /* 0x000000000000791b */ /* 0x003fec0003800000 */
.L_x_7173:
[----:B------:R-:W-:Y:S05]  /*2c0c0*/  BSYNC B0 ;  /* 0x0000000000007941 */ /* 0x000fea0003800000 */
.L_x_7172:
        /* <DEDUP_REMOVED lines=9> */
.L_x_7174:
[----:B------:R-:W-:Y:S01]  /*2c160*/  MOV R13, R6 ;  /* 0x00000006000d7202 */ /* 0x000fe20000000f00 */
[----:B------:R-:W-:-:S07]  /*2c170*/  IMAD.MOV.U32 R4, RZ, RZ, R14 ;  /* 0x000000ffff047224 */ /* 0x000fce00078e000e */
[----:B------:R-:W-:Y:S05]  /*2c180*/  WARPSYNC.COLLECTIVE R15, `(.L_x_7175) ;  /* 0x000000000f087348 */ /* 0x000fea0003c00000 */
[----:B------:R0:W1:Y:S02]  /*2c190*/  SHFL.IDX P6, R14, R13, R12, R11 ;  /* 0x0000000c0d0e7389 */ /* 0x00006400000c000b */
[----:B01----:R-:W-:Y:S01]  /*2c1a0*/  ENDCOLLECTIVE ;  /* 0x000000000000791b */ /* 0x003fe20003800000 */
.L_x_7175:
[----:B------:R-:W-:Y:S01]  /*2c1b0*/  IMAD.MOV.U32 R6, RZ, RZ, R14 ;  /* 0x000000ffff067224 */ /* 0x000fe200078e000e */
[----:B------:R-:W-:Y:S06]  /*2c1c0*/  BRA `(.L_x_7176) ;  /* 0xffffffc400d87947 */ /* 0x000fec000383ffff */
.L_x_7041:
[----:B------:R-:W-:Y:S01]  /*2c1d0*/  BSSY B0, `(.L_x_7177) ;  /* 0x0000007000007945 */ /* 0x000fe20003800000 */
[----:B------:R-:W-:Y:S01]  /*2c1e0*/  IMAD.MOV.U32 R13, RZ, RZ, R7 ;  /* 0x000000ffff0d7224 */ /* 0x000fe200078e0007 */
[----:B------:R-:W-:Y:S01]  /*2c1f0*/  MOV R15, 0xffffffff ;  /* 0xffffffff000f7802 */ /* 0x000fe20000000f00 */
[----:B------:R-:W-:-:S07]  /*2c200*/  IMAD.MOV.U32 R11, RZ, RZ, 0x1f ;  /* 0x0000001fff0b7424 */ /* 0x000fce00078e00ff */
[----:B01234-:R-:W-:Y:S05]  /*2c210*/  WARPSYNC.COLLECTIVE R15, `(.L_x_7178) ;  /* 0x000000000f087348 */ /* 0x01ffea0003c00000 */
[----:B------:R0:W0:Y:S02]  /*2c220*/  SHFL.IDX P6, R14, R13, R12, R11 ;  /* 0x0000000c0d0e7389 */ /* 0x00002400000c000b */
[----:B01234-:R-:W-:Y:S01]  /*2c230*/  ENDCOLLECTIVE ;  /* 0x000000000000791b */ /* 0x01ffe20003800000 */
.L_x_7178:
[----:B------:R-:W-:Y:S05]  /*2c240*/  BSYNC B0 ;  /* 0x0000000000007941 */ /* 0x000fea0003800000 */
.L_x_7177:
[----:B------:R-:W-:Y:S01]  /*2c250*/  IMAD.MOV.U32 R7, RZ, RZ, R14 ;  /* 0x000000ffff077224 */ /* 0x000fe200078e000e */
[----:B------:R-:W-:Y:S06]  /*2c260*/  BRA `(.L_x_7179) ;  /* 0xffffffc400c87947 */ /* 0x000fec000383ffff */
.L_x_7045:
[----:B0-----:R0:W2:Y:S02]  /*2c270*/  SYNCS.PHASECHK.TRANS64.TRYWAIT P0, [R0+URZ+0x34820], R3 ;  /* 0x03482003000075a7 */ /* 0x0010a4000800017f */
[----:B--2---:R-:W-:Y:S05]  /*2c280*/  @!P0 NANOSLEEP.SYNCS 0x989680 ;  /* 0x009896800000895d */ /* 0x004fea0003900000 */
[----:B------:R-:W2:Y:S02]  /*2c290*/  @!P0 SYNCS.PHASECHK.TRANS64 P0, [R0+URZ+0x34820], R3 ;  /* 0x03482003000085a7 */ /* 0x000ea4000800007f */
[----:B--2---:R-:W-:Y:S05]  /*2c2a0*/  @!P0 BRA `(.L_x_7045) ;  /* 0xfffffffc00f08947 */ /* 0x004fea000383ffff */
[----:B------:R-:W-:Y:S05]  /*2c2b0*/  BRA `(.L_x_7180) ;  /* 0xffffffcc005c7947 */ /* 0x000fea000383ffff */
.L_x_7046:
[----:B------:R-:W2:Y:S01]  /*2c2c0*/  S2R R2, SR_TID.X ;  /* 0x0000000000027919 */ /* 0x000ea20000002100 */
[----:B------:R-:W-:Y:S01]  /*2c2d0*/  BSSY B0, `(.L_x_7181) ;  /* 0x000000a000007945 */ /* 0x000fe20003800000 */
[----:B------:R-:W-:Y:S01]  /*2c2e0*/  IMAD.MOV.U32 R12, RZ, RZ, RZ ;  /* 0x000000ffff0c7224 */ /* 0x000fe200078e00ff */
[----:B-1----:R-:W-:Y:S01]  /*2c2f0*/  MOV R11, 0x1f ;  /* 0x0000001f000b7802 */ /* 0x002fe20000000f00 */
[----:B------:R-:W-:Y:S01]  /*2c300*/  IMAD.MOV.U32 R15, RZ, RZ, -0x1 ;  /* 0xffffffffff0f7424 */ /* 0x000fe200078e00ff */
[----:B--2---:R-:W-:-:S04]  /*2c310*/  SHF.R.U32.HI R2, RZ, 0x5, R2 ;  /* 0x00000005ff027819 */ /* 0x004fc80000011602 */
[----:B------:R-:W-:-:S05]  /*2c320*/  LOP3.LUT R2, R2, 0x3, RZ, 0xc0, !PT ;  /* 0x0000000302027812 */ /* 0x000fca00078ec0ff */
[----:B------:R-:W-:-:S07]  /*2c330*/  IMAD.MOV.U32 R13, RZ, RZ, R2 ;  /* 0x000000ffff0d7224 */ /* 0x000fce00078e0002 */
[----:B0-----:R-:W-:Y:S05]  /*2c340*/  WARPSYNC.COLLECTIVE R15, `(.L_x_7182) ;  /* 0x000000000f087348 */ /* 0x001fea0003c00000 */
[----:B------:R1:W2:Y:S02]  /*2c350*/  SHFL.IDX P6, R14, R13, R12, R11 ;  /* 0x0000000c0d0e7389 */ /* 0x0002a400000c000b */
[----:B012---:R-:W-:Y:S01]  /*2c360*/  ENDCOLLECTIVE ;  /* 0x000000000000791b */ /* 0x007fe20003800000 */
.L_x_7182:
[----:B------:R-:W-:Y:S05]  /*2c370*/  BSYNC B0 ;  /* 0x0000000000007941 */ /* 0x000fea0003800000 */
.L_x_7181:
[----:B------:R-:W-:Y:S05]  /*2c380*/  BRA `(.L_x_7183) ;  /* 0xffffffcc00447947 */ /* 0x000fea000383ffff */
.L_x_7047:
[----:B------:R-:W-:Y:S01]  /*2c390*/  BSSY B0, `(.L_x_7184) ;  /* 0x0000006000007945 */ /* 0x000fe20003800000 */
[----:B------:R-:W-:-:S07]  /*2c3a0*/  IMAD.MOV.U32 R15, RZ, RZ, -0x1 ;  /* 0xffffffffff0f7424 */ /* 0x000fce00078e00ff */
[----:B012---:R-:W-:Y:S05]  /*2c3b0*/  WARPSYNC.COLLECTIVE R15, `(.L_x_7185) ;  /* 0x000000000f0c7348 */ /* 0x007fea0003c00000 */
[----:B------:R-:W-:Y:S02]  /*2c3c0*/  ELECT P6, UR62, PT ;  /* 0x00000000003e782f */ /* 0x000fe400038c0000 */
[----:B------:R-:W-:Y:S01]  /*2c3d0*/  MOV R14, UR62 ;  /* 0x0000003e000e7c02 */ /* 0x000fe20008000f00 */
[----:B012---:R-:W-:Y:S10]  /*2c3e0*/  ENDCOLLECTIVE ;  /* 0x000000000000791b */ /* 0x007ff40003800000 */
.L_x_7185:
[----:B------:R-:W-:Y:S05]  /*2c3f0*/  BSYNC B0 ;  /* 0x0000000000007941 */ /* 0x000fea0003800000 */
.L_x_7184:
[----:B------:R-:W-:Y:S05]  /*2c400*/  BRA `(.L_x_7186) ;  /* 0xffffffcc00387947 */ /* 0x000fea000383ffff */
.L_x_7049:
[----:B0-----:R0:W2:Y:S02]  /*2c410*/  SYNCS.PHASECHK.TRANS64.TRYWAIT P0, [R6+URZ], R5 ;  /* 0x00000005060075a7 */ /* 0x0010a4000800017f */
[----:B--2---:R-:W-:Y:S05]  /*2c420*/  @!P0 NANOSLEEP.SYNCS 0x989680 ;  /* 0x009896800000895d */ /* 0x004fea0003900000 */
[----:B------:R-:W2:Y:S02]  /*2c430*/  @!P0 SYNCS.PHASECHK.TRANS64 P0, [R6+URZ], R5 ;  /* 0x00000005060085a7 */ /* 0x000ea4000800007f */
[----:B--2---:R-:W-:Y:S05]  /*2c440*/  @!P0 BRA `(.L_x_7049) ;  /* 0xfffffffc00f08947 */ /* 0x004fea000383ffff */
[----:B------:R-:W-:Y:S05]  /*2c450*/  BRA `(.L_x_7187) ;  /* 0xffffffcc00707947 */ /* 0x000fea000383ffff */
.L_x_7050:
[----:B--2---:R2:W3:Y:S02]  /*2c460*/  SYNCS.PHASECHK.TRANS64.TRYWAIT P0, [R7+URZ], R2 ;  /* 0x00000002070075a7 */ /* 0x0044e4000800017f */
[----:B---3--:R-:W-:Y:S05]  /*2c470*/  @!P0 NANOSLEEP.SYNCS 0x989680 ;  /* 0x009896800000895d */ /* 0x008fea0003900000 */
[----:B------:R-:W3:Y:S02]  /*2c480*/  @!P0 SYNCS.PHASECHK.TRANS64 P0, [R7+URZ], R2 ;  /* 0x00000002070085a7 */ /* 0x000ee4000800007f */
[----:B---3--:R-:W-:Y:S05]  /*2c490*/  @!P0 BRA `(.L_x_7050) ;  /* 0xfffffffc00f08947 */ /* 0x008fea000383ffff */
[----:B------:R-:W-:Y:S05]  /*2c4a0*/  BRA `(.L_x_7188) ;  /* 0xffffffcc00647947 */ /* 0x000fea000383ffff */
.L_x_7052:
[----:B---3--:R3:W4:Y:S02]  /*2c4b0*/  SYNCS.PHASECHK.TRANS64.TRYWAIT P0, [R4+URZ], R5 ;  /* 0x00000005040075a7 */ /* 0x008724000800017f */
[----:B----4-:R-:W-:Y:S05]  /*2c4c0*/  @!P0 NANOSLEEP.SYNCS 0x989680 ;  /* 0x009896800000895d */ /* 0x010fea0003900000 */
[----:B------:R-:W4:Y:S02]  /*2c4d0*/  @!P0 SYNCS.PHASECHK.TRANS64 P0, [R4+URZ], R5 ;  /* 0x00000005040085a7 */ /* 0x000f24000800007f */
[----:B----4-:R-:W-:Y:S05]  /*2c4e0*/  @!P0 BRA `(.L_x_7052) ;  /* 0xfffffffc00f08947 */ /* 0x010fea000383ffff */
[----:B------:R-:W-:Y:S05]  /*2c4f0*/  BRA `(.L_x_7189) ;  /* 0xffffffcc00687947 */ /* 0x000fea000383ffff */
.L_x_7190:
        /* <DEDUP_REMOVED lines=16> */
.L_x_14859:


//--------------------- .text._ZN7cutlass13device_kernelIN5flash11enable_sm90INS1_16FlashAttnFwdSm90INS1_25CollectiveMainloopFwdSm90ILi2EN4cute5tupleIJNS5_1CILi1EEES8_S8_EEENS6_IJNS7_ILi128EEESA_SA_EEELi128ENS_6half_tEfNS_4arch4Sm90ELb0ELb1ELb1ELb0ELb0ELb0ELb0ELb1ELb1ELb1ELb1ELb0EEENS1_21CollectiveEpilogueFwdISB_S9_SC_SE_Li256ELb0ELb1ELb1ELb0EEENS1_19SingleTileSchedulerILb0ELb1ELb1ELi128EEEEEEEEEvNT_6ParamsE --------------------------
	.section	.text._ZN7cutlass13device_kernelIN5flash11enable_sm90INS1_16FlashAttnFwdSm90INS1_25CollectiveMainloopFwdSm90ILi2EN4cute5tupleIJNS5_1CILi1EEES8_S8_EEENS6_IJNS7_ILi128EEESA_SA_EEELi128ENS_6half_tEfNS_4arch4Sm90ELb0ELb1ELb1ELb0ELb0ELb0ELb0ELb1ELb1ELb1ELb1ELb0EEENS1_21CollectiveEpilogueFwdISB_S9_SC_SE_Li256ELb0ELb1ELb1ELb0EEENS1_19SingleTileSchedulerILb0ELb1ELb1ELi128EEEEEEEEEvNT_6ParamsE,"ax",@progbits
	.align	128
.text._ZN7cutlass13device_kernelIN5flash11enable_sm90INS1_16FlashAttnFwdSm90INS1_25CollectiveMainloopFwdSm90ILi2EN4cute5tupleIJNS5_1CILi1EEES8_S8_EEENS6_IJNS7_ILi128EEESA_SA_EEELi128ENS_6half_tEfNS_4arch4Sm90ELb0ELb1ELb1ELb0ELb0ELb0ELb0ELb1ELb1ELb1ELb1ELb0EEENS1_21CollectiveEpilogueFwdISB_S9_SC_SE_Li256ELb0ELb1ELb1ELb0EEENS1_19SingleTileSchedulerILb0ELb1ELb1ELi128EEEEEEEEEvNT_6ParamsE:
        .type           _ZN7cutlass13device_kernelIN5flash11enable_sm90INS1_16FlashAttnFwdSm90INS1_25CollectiveMainloopFwdSm90ILi2EN4cute5tupleIJNS5_1CILi1EEES8_S8_EEENS6_IJNS7_ILi128EEESA_SA_EEELi128ENS_6half_tEfNS_4arch4Sm90ELb0ELb1ELb1ELb0ELb0ELb0ELb0ELb1ELb1ELb1ELb1ELb0EEENS1_21CollectiveEpilogueFwdISB_S9_SC_SE_Li256ELb0ELb1ELb1ELb0EEENS1_19SingleTileSchedulerILb0ELb1ELb1ELi128EEEEEEEEEvNT_6ParamsE,@function
        .size           _ZN7cutlass13device_kernelIN5flash11enable_sm90INS1_16FlashAttnFwdSm90INS1_25CollectiveMainloopFwdSm90ILi2EN4cute5tupleIJNS5_1CILi1EEES8_S8_EEENS6_IJNS7_ILi128EEESA_SA_EEELi128ENS_6half_tEfNS_4arch4Sm90ELb0ELb1ELb1ELb0ELb0ELb0ELb0ELb1ELb1ELb1ELb1ELb0EEENS1_21CollectiveEpilogueFwdISB_S9_SC_SE_Li256ELb0ELb1ELb1ELb0EEENS1_19SingleTileSchedulerILb0ELb1ELb1ELi128EEEEEEEEEvNT_6ParamsE,(.L_x_14860 - _ZN7cutlass13device_kernelIN5flash11enable_sm90INS1_16FlashAttnFwdSm90INS1_25CollectiveMainloopFwdSm90ILi2EN4cute5tupleIJNS5_1CILi1EEES8_S8_EEENS6_IJNS7_ILi128EEESA_SA_EEELi128ENS_6half_tEfNS_4arch4Sm90ELb0ELb1ELb1ELb0ELb0ELb0ELb0ELb1ELb1ELb1ELb1ELb0EEENS1_21CollectiveEpilogueFwdISB_S9_SC_SE_Li256ELb0ELb1ELb1ELb0EEENS1_19SingleTileSchedulerILb0ELb1ELb1ELi128EEEEEEEEEvNT_6ParamsE)
        .other          _ZN7cutlass13device_kernelIN5flash11enable_sm90INS1_16FlashAttnFwdSm90INS1_25CollectiveMainloopFwdSm90ILi2EN4cute5tupleIJNS5_1CILi1EEES8_S8_EEENS6_IJNS7_ILi128EEESA_SA_EEELi128ENS_6half_tEfNS_4arch4Sm90ELb0ELb1ELb1ELb0ELb0ELb0ELb0ELb1ELb1ELb1ELb1ELb0EEENS1_21CollectiveEpilogueFwdISB_S9_SC_SE_Li256ELb0ELb1ELb1ELb0EEENS1_19SingleTileSchedulerILb0ELb1ELb1ELi128EEEEEEEEEvNT_6ParamsE,@"STO_CUDA_ENTRY STV_DEFAULT"
_ZN7cutlass13device_kernelIN5flash11enable_sm90INS1_16FlashAttnFwdSm90INS1_25CollectiveMainloopFwdSm90ILi2EN4cute5tupleIJNS5_1CILi1EEES8_S8_EEENS6_IJNS7_ILi128EEESA_SA_EEELi128ENS_6half_tEfNS_4arch4Sm90ELb0ELb1ELb1ELb0ELb0ELb0ELb0ELb1ELb1ELb1ELb1ELb0EEENS1_21CollectiveEpilogueFwdISB_S9_SC_SE_Li256ELb0ELb1ELb1ELb0EEENS1_19SingleTileSchedulerILb0ELb1ELb1ELi128EEEEEEEEEvNT_6ParamsE:
        /* <DEDUP_REMOVED lines=17> */
.L_x_7192:
[----:B------:R-:W-:Y:S05]  /*0110*/  BSYNC B0 ;  /* 0x0000000000007941 */ /* 0x000fea0003800000 */
.L_x_7191:
[----:B------:R-:W-:Y:S01]  /*0120*/  VOTEU.ANY UP0, P0 ;  /* 0x00000000003f7886 */ /* 0x000fe20000000100 */
[----:B------:R-:W0:Y:S01]  /*0130*/  SHFL.IDX PT, R2, R0, RZ, 0x1f ;  /* 0x00001fff00027589 */ /* 0x000e2200000e0000 */
[----:B------:R-:W-:Y:S01]  /*0140*/  UMOV UR4, 0x80 ;  /* 0x0000008000047882 */ /* 0x000fe20000000000 */
[----:B------:R-:W-:Y:S01]  /*0150*/  UMOV UR7, 0x100 ;  /* 0x0000010000077882 */ /* 0x000fe20000000000 */
[----:B------:R-:W-:Y:S01]  /*0160*/  SHF.R.U32.HI R19, RZ, 0x7, R3 ;  /* 0x00000007ff137819 */ /* 0x000fe20000011603 */
[----:B------:R-:W1:Y:S01]  /*0170*/  @UP0 S2UR UR8, SR_CgaCtaId ;  /* 0x00000000000809c3 */ /* 0x000e620000008800 */
[----:B------:R-:W-:Y:S01]  /*0180*/  @UP0 UMOV UR6, 0x400 ;  /* 0x0000040000060882 */ /* 0x000fe20000000000 */
[----:B------:R-:W-:-:S04]  /*0190*/  @UP0 UIADD3 UR4, -UR4, 0x100000, URZ ;  /* 0x0010000004040890 */ /* 0x000fc8000fffe13f */
[----:B------:R-:W-:Y:S02]  /*01a0*/  @UP0 USHF.L.U32 UR5, UR4, 0xb, URZ ;  /* 0x0000000b04050899 */ /* 0x000fe4000800063f */
[----:B------:R-:W-:Y:S01]  /*01b0*/  @UP0 USHF.L.U32 UR4, UR4, 0x1, URZ ;  /* 0x0000000104040899 */ /* 0x000fe2000800063f */
[----:B------:R-:W-:Y:S01]  /*01c0*/  VOTEU.ANY UP1, P0 ;  /* 0x00000000003f7886 */ /* 0x000fe20000020100 */
[----:B0-----:R-:W-:Y:S02]  /*01d0*/  ISETP.NE.AND P1, PT, R2, RZ, PT ;  /* 0x000000ff0200720c */ /* 0x001fe40003f25270 */
[----:B------:R0:W2:Y:S01]  /*01e0*/  SHFL.IDX PT, R2, R19, RZ, 0x1f ;  /* 0x00001fff13027589 */ /* 0x0000a200000e0000 */
[----:B-1----:R-:W-:Y:S02]  /*01f0*/  @UP0 ULEA UR8, UR8, UR6, 0x18 ;  /* 0x0000000608080291 */ /* 0x002fe4000f8ec03f */
[----:B------:R-:W-:-:S04]  /*0200*/  @UP0 UIADD3 UR6, -UR7, 0x100000, URZ ;  /* 0x0010000007060890 */ /* 0x000fc8000fffe13f */
[----:B------:R-:W-:Y:S02]  /*0210*/  @UP0 USHF.L.U32 UR7, UR6, 0xb, URZ ;  /* 0x0000000b06070899 */ /* 0x000fe4000800063f */
[----:B------:R-:W-:Y:S01]  /*0220*/  @UP0 USHF.L.U32 UR6, UR6, 0x1, URZ ;  /* 0x0000000106060899 */ /* 0x000fe2000800063f */
[----:B------:R-:W-:Y:S01]  /*0230*/  VOTEU.ANY UP0, P0 ;  /* 0x00000000003f7886 */ /* 0x000fe20000000100 */
[----:B------:R-:W1:Y:S04]  /*0240*/  FENCE.VIEW.ASYNC.S ;  /* 0x00000000000073c6 */ /* 0x000e680000000000 */
[----:B-1----:R0:W1:Y:S06]  /*0250*/  @UP0 SYNCS.EXCH.64 URZ, [UR8+0x28800], UR4 ;  /* 0x02880004083f05b2 */ /* 0x00206c0008000100 */
[----:B------:R0:W3:Y:S02]  /*0260*/  @UP1 SYNCS.EXCH.64 URZ, [UR8+0x28820], UR6 ;  /* 0x02882006083f15b2 */ /* 0x0000e40008000100 */
[----:B0-----:R-:W-:Y:S05]  /*0270*/  @P1 BRA `(.L_x_7193) ;  /* 0x0000000000481947 */ /* 0x001fea0003800000 */
[----:B------:R-:W0:Y:S01]  /*0280*/  S2UR UR5, SR_CgaCtaId ;  /* 0x00000000000579c3 */ /* 0x000e220000008800 */
        /* <DEDUP_REMOVED lines=15> */
[----:B------:R0:W0:Y:S01]  /*0380*/  SYNCS.EXCH.64 URZ, [UR8+0x28848], UR6 ;  /* 0x02884806083f75b2 */ /* 0x0000220008000100 */
[----:B------:R-:W-:Y:S01]  /*0390*/  NOP ;  /* 0x0000000000007918 */ /* 0x000fe20000000000 */
.L_x_7193:
[----:B------:R-:W5:Y:S01]  /*03a0*/  SHFL.IDX PT, R3, R0, RZ, 0x1f ;  /* 0x00001fff00037589 */ /* 0x000f6200000e0000 */
[----:B------:R-:W-:Y:S01]  /*03b0*/  NOP ;  /* 0x0000000000007918 */ /* 0x000fe20000000000 */
[----:B-----5:R-:W-:-:S13]  /*03c0*/  ISETP.NE.AND P0, PT, R3, RZ, PT ;  /* 0x000000ff0300720c */ /* 0x020fda0003f05270 */
        /* <DEDUP_REMOVED lines=17> */
[----:B------:R0:W0:Y:S01]  /*04e0*/  SYNCS.EXCH.64 URZ, [UR8+0x28868], UR6 ;  /* 0x02886806083f75b2 */ /* 0x0000220008000100 */
[----:B------:R-:W-:Y:S01]  /*04f0*/  NOP ;  /* 0x0000000000007918 */ /* 0x000fe20000000000 */
.L_x_7194:
[----:B------:R-:W5:Y:S01]  /*0500*/  SHFL.IDX PT, R3, R0, RZ, 0x1f ;  /* 0x00001fff00037589 */ /* 0x000f6200000e0000 */
[----:B------:R-:W-:Y:S01]  /*0510*/  NOP ;  /* 0x0000000000007918 */ /* 0x000fe20000000000 */
[----:B-----5:R-:W-:-:S13]  /*0520*/  ISETP.NE.AND P0, PT, R3, RZ, PT ;  /* 0x000000ff0300720c */ /* 0x020fda0003f05270 */
        /* <DEDUP_REMOVED lines=13> */
[----:B------:R0:W0:Y:S01]  /*0600*/  SYNCS.EXCH.64 URZ, [UR6+0x28888], UR4 ;  /* 0x02888804063f75b2 */ /* 0x0000220008000100 */
[----:B------:R-:W-:Y:S01]  /*0610*/  NOP ;  /* 0x0000000000007918 */ /* 0x000fe20000000000 */
.L_x_7195:
        /* <DEDUP_REMOVED lines=22> */
.L_x_7196:
        /* <DEDUP_REMOVED lines=22> */
.L_x_7197:
[----:B--2---:R-:W-:Y:S01]  /*08e0*/  ISETP.NE.AND P0, PT, R2, RZ, PT ;  /* 0x000000ff0200720c */ /* 0x004fe20003f05270 */
[----:B------:R-:W-:Y:S01]  /*08f0*/  IMAD.MOV.U32 R2, RZ, RZ, 0x1 ;  /* 0x00000001ff027424 */ /* 0x000fe200078e00ff */
[----:B------:R-:W-:Y:S01]  /*0900*/  NOP ;  /* 0x0000000000007918 */ /* 0x000fe20000000000 */
[----:B------:R-:W-:Y:S01]  /*0910*/  ULDC.64 UR44, c[0x0][0x208] ;  /* 0x00008200002c7ab9 */ /* 0x000fe20000000a00 */
[----:B------:R-:W-:Y:S02]  /*0920*/  BSSY B6, `(.L_x_7198) ;  /* 0x0001459000067945 */ /* 0x000fe40003800000 */
[----:B------:R-:W-:-:S05]  /*0930*/  SEL R2, R2, 0x2, !P0 ;  /* 0x0000000202027807 */ /* 0x000fca0004000000 */
[----:B------:R2:W-:Y:S01]  /*0940*/  STL [R1+0x14], R2 ;  /* 0x0000140201007387 */ /* 0x0005e20000100800 */
[----:B01-34-:R-:W-:Y:S06]  /*0950*/  BAR.SYNC.DEFER_BLOCKING 0x0 ;  /* 0x0000000000007b1d */ /* 0x01bfec0000010000 */
[----:B------:R-:W-:Y:S05]  /*0960*/  @!P0 BRA `(.L_x_7199) ;  /* 0x0000010400b08947 */ /* 0x000fea0003800000 */
.L_x_7200:
[----:B------:R-:W-:-:S08]  /*0970*/  NOP ;  /* 0x0000000000007918 */ /* 0x000fd00000000000 */
[----:B------:R-:W0:Y:S02]  /*0980*/  USETMAXREG.TRY_ALLOC.CTAPOOL UP0, 0xf0 ;  /* 0x000000f0000079c8 */ /* 0x000e240008000600 */
[----:B0-----:R-:W-:-:S13]  /*0990*/  PLOP3.LUT P0, PT, PT, PT, UP0, 0x80, 0x0 ;  /* 0x000000000000781c */ /* 0x001fda0003f0f008 */
[----:B------:R-:W-:Y:S05]  /*09a0*/  @!P0 BRA `(.L_x_7200) ;  /* 0xfffffffc00f08947 */ /* 0x000fea000383ffff */
[----:B--2---:R-:W0:Y:S01]  /*09b0*/  LDC R2, c[0x0][0xc50] ;  /* 0x00031400ff027b82 */ /* 0x004e220000000800 */
[----:B------:R-:W1:Y:S07]  /*09c0*/  S2R R6, SR_TID.X ;  /* 0x0000000000067919 */ /* 0x000e6e0000002100 */
[----:B------:R-:W2:Y:S08]  /*09d0*/  S2UR UR4, SR_CTAID.Y ;  /* 0x00000000000479c3 */ /* 0x000eb00000002600 */
[----:B------:R-:W3:Y:S08]  /*09e0*/  S2UR UR5, SR_CTAID.Z ;  /* 0x00000000000579c3 */ /* 0x000ef00000002700 */
[----:B------:R-:W-:Y:S06]  /*09f0*/  BAR.ARV 0x8, 0x180 ;  /* 0x0206000000007b1d */ /* 0x000fec0000002000 */
[----:B0-----:R-:W-:Y:S01]  /*0a00*/  ISETP.NE.AND P1, PT, R2, 0x1, PT ;  /* 0x000000010200780c */ /* 0x001fe20003f25270 */
[----:B--2---:R-:W-:Y:S01]  /*0a10*/  IMAD.U32 R18, RZ, RZ, UR4 ;  /* 0x00000004ff127e24 */ /* 0x004fe2000f8e00ff */
[----:B-1----:R-:W-:-:S11]  /*0a20*/  LOP3.LUT R4, R6, 0xffffff80, RZ, 0xc0, !PT ;  /* 0xffffff8006047812 */ /* 0x002fd600078ec0ff */
[----:B------:R-:W0:Y:S01]  /*0a30*/  @P1 LDC R0, c[0x0][0xc54] ;  /* 0x00031500ff001b82 */ /* 0x000e220000000800 */
[----:B------:R-:W-:-:S07]  /*0a40*/  ISETP.NE.AND P0, PT, R4, 0x80, PT ;  /* 0x000000800400780c */ /* 0x000fce0003f05270 */
[----:B------:R-:W1:Y:S08]  /*0a50*/  @P1 LDC R3, c[0x0][0xc58] ;  /* 0x00031600ff031b82 */ /* 0x000e700000000800 */
[----:B------:R-:W-:Y:S06]  /*0a60*/  @!P0 BAR.ARV 0x9, 0x100 ;  /* 0x0244000000008b1d */ /* 0x000fec0000002000 */
[----:B---3--:R-:W-:Y:S01]  /*0a70*/  ISETP.LE.AND P0, PT, RZ, UR5, PT ;  /* 0x00000005ff007c0c */ /* 0x008fe2000bf03270 */
[----:B0-----:R-:W-:-:S05]  /*0a80*/  @P1 IMAD.HI.U32 R0, R0, UR4, RZ ;  /* 0x0000000400001c27 */ /* 0x001fca000f8e00ff */
[----:B-1----:R-:W-:-:S05]  /*0a90*/  @P1 SHF.R.U32.HI R18, RZ, R3, R0 ;  /* 0x00000003ff121219 */ /* 0x002fca0000011600 */
[----:B------:R-:W-:-:S04]  /*0aa0*/  IMAD.MOV R3, RZ, RZ, -R18 ;  /* 0x000000ffff037224 */ /* 0x000fc800078e0a12 */
[----:B------:R-:W-:Y:S01]  /*0ab0*/  IMAD R17, R2, R3, UR4 ;  /* 0x0000000402117e24 */ /* 0x000fe2000f8e0203 */
[----:B------:R-:W-:Y:S06]  /*0ac0*/  @!P0 BRA `(.L_x_7201) ;  /* 0x0000014000f88947 */ /* 0x000fec0003800000 */
[----:B------:R-:W0:Y:S01]  /*0ad0*/  LDC R0, c[0x0][0x448] ;  /* 0x00011200ff007b82 */ /* 0x000e220000000800 */
[----:B------:R-:W1:Y:S01]  /*0ae0*/  S2R R23, SR_CTAID.X ;  /* 0x0000000000177919 */ /* 0x000e620000002500 */
[----:B------:R-:W-:-:S06]  /*0af0*/  VIADD R89, R6, 0xffffff80 ;  /* 0xffffff8006597836 */ /* 0x000fcc0000000000 */
[----:B------:R-:W2:Y:S08]  /*0b00*/  LDC.64 R2, c[0x0][0x418] ;  /* 0x00010600ff027b82 */ /* 0x000eb00000000a00 */
[----:B------:R-:W3:Y:S01]  /*0b10*/  LDC.64 R12, c[0x0][0x9e0] ;  /* 0x00027800ff0c7b82 */ /* 0x000ee20000000a00 */
[----:B0-----:R-:W-:-:S07]  /*0b20*/  ISETP.NE.AND P1, PT, R0, 0x1, PT ;  /* 0x000000010000780c */ /* 0x001fce0003f25270 */
[----:B------:R-:W0:Y:S01]  /*0b30*/  LDC R9, c[0x0][0x288] ;  /* 0x0000a200ff097b82 */ /* 0x000e220000000800 */
[----:B--2---:R-:W-:-:S07]  /*0b40*/  ISETP.NE.U32.AND P0, PT, R2, RZ, PT ;  /* 0x000000ff0200720c */ /* 0x004fce0003f05070 */
[----:B------:R-:W2:Y:S01]  /*0b50*/  LDC R16, c[0x0][0x424] ;  /* 0x00010900ff107b82 */ /* 0x000ea20000000800 */
[----:B-1----:R-:W-:Y:S01]  /*0b60*/  IMAD.SHL.U32 R23, R23, 0x80, RZ ;  /* 0x0000008017177824 */ /* 0x002fe200078e00ff */
[----:B------:R-:W-:-:S03]  /*0b70*/  ISETP.NE.AND.EX P0, PT, R3, RZ, PT, P0 ;  /* 0x000000ff0300720c */ /* 0x000fc60003f05300 */
[----:B------:R-:W-:Y:S01]  /*0b80*/  @P1 VIADD R0, R23, 0x7f ;  /* 0x0000007f17001836 */ /* 0x000fe20000000000 */
[----:B---3--:R-:W-:Y:S02]  /*0b90*/  ISETP.GE.AND P2, PT, R13, 0x1, PT ;  /* 0x000000010d00780c */ /* 0x008fe40003f46270 */
[----:B------:R-:W1:Y:S08]  /*0ba0*/  @P1 LDC R5, c[0x0][0x44c] ;  /* 0x00011300ff051b82 */ /* 0x000e700000000800 */
[----:B------:R-:W3:Y:S01]  /*0bb0*/  @P1 LDC R7, c[0x0][0x450] ;  /* 0x00011400ff071b82 */ /* 0x000ee20000000800 */
[----:B0-----:R-:W-:-:S07]  /*0bc0*/  IADD3 R3, -R9, 0x1, RZ ;  /* 0x0000000109037810 */ /* 0x001fce0007ffe1ff */
[----:B------:R-:W0:Y:S01]  /*0bd0*/  LDC R11, c[0x0][0x2f0] ;  /* 0x0000bc00ff0b7b82 */ /* 0x000e220000000800 */
[----:B--2---:R-:W-:Y:S01]  /*0be0*/  SEL R16, R16, 0x1, P0 ;  /* 0x0000000110107807 */ /* 0x004fe20000000000 */
[----:B-1----:R-:W-:-:S04]  /*0bf0*/  @P1 IMAD.HI.U32 R2, R0, R5, RZ ;  /* 0x0000000500021227 */ /* 0x002fc800078e00ff */
[----:B------:R-:W-:Y:S01]  /*0c00*/  VIADD R0, R23, 0x7f ;  /* 0x0000007f17007836 */ /* 0x000fe20000000000 */
[----:B---3--:R-:W-:Y:S01]  /*0c10*/  @P1 SHF.R.U32.HI R0, RZ, R7, R2 ;  /* 0x00000007ff001219 */ /* 0x008fe20000011602 */
[----:B0-----:R-:W-:-:S04]  /*0c20*/  IMAD R3, R16, R11, R3 ;  /* 0x0000000b10037224 */ /* 0x001fc800078e0203 */
[----:B------:R-:W-:-:S04]  /*0c30*/  IMAD.IADD R3, R3, 0x1, R0 ;  /* 0x0000000103037824 */ /* 0x000fc800078e0200 */
[----:B------:R-:W-:Y:S01]  /*0c40*/  IMAD.IADD R0, R3, 0x1, R12 ;  /* 0x0000000103007824 */ /* 0x000fe200078e020c */
[----:B------:R-:W-:Y:S06]  /*0c50*/  @!P2 BRA `(.L_x_7202) ;  /* 0x000000000040a947 */ /* 0x000fec0003800000 */
[C---:B------:R-:W-:Y:S01]  /*0c60*/  ISETP.GT.AND P0, PT, R3.reuse, RZ, PT ;  /* 0x000000ff0300720c */ /* 0x040fe20003f04270 */
[----:B------:R-:W-:-:S12]  /*0c70*/  VIADD R2, R3, 0xffffffff ;  /* 0xffffffff03027836 */ /* 0x000fd80000000000 */
        /* <DEDUP_REMOVED lines=8> */
.L_x_7203:
[----:B------:R-:W-:-:S13]  /*0d00*/  ISETP.NE.AND P0, PT, R13, 0x1, PT ;  /* 0x000000010d00780c */ /* 0x000fda0003f05270 */
[----:B------:R-:W0:Y:S02]  /*0d10*/  @P0 LDC.64 R4, c[0x0][0x9e8] ;  /* 0x00027a00ff040b82 */ /* 0x000e240000000a00 */
[----:B0-----:R-:W-:-:S05]  /*0d20*/  @P0 IMAD.HI.U32 R4, R2, R4, RZ ;  /* 0x0000000402040227 */ /* 0x001fca00078e00ff */
[----:B------:R-:W-:-:S07]  /*0d30*/  @P0 SHF.R.U32.HI R2, RZ, R5, R4 ;  /* 0x00000005ff020219 */ /* 0x000fce0000011604 */
.L_x_7204:
[----:B------:R-:W-:-:S05]  /*0d40*/  IMAD R3, R2, R13, R13 ;  /* 0x0000000d02037224 */ /* 0x000fca00078e020d */
[----:B------:R-:W-:-:S07]  /*0d50*/  VIMNMX R0, R0, R3, PT ;  /* 0x0000000300007248 */ /* 0x000fce0003fe0100 */
.L_x_7202:
[----:B------:R-:W0:Y:S01]  /*0d60*/  @P1 LDC R4, c[0x0][0x44c] ;  /* 0x00011300ff041b82 */ /* 0x000e220000000800 */
[----:B------:R-:W-:Y:S01]  /*0d70*/  VIADD R2, R0, 0x7f ;  /* 0x0000007f00027836 */ /* 0x000fe20000000000 */
[----:B------:R-:W-:Y:S01]  /*0d80*/  ULDC UR4, c[0x0][0x9dc] ;  /* 0x0002770000047ab9 */ /* 0x000fe20000000800 */
[CC--:B------:R-:W-:Y:S02]  /*0d90*/  IMAD R0, R16.reuse, R11.reuse, 0x7f ;  /* 0x0000007f10007424 */ /* 0x0c0fe400078e020b */
[----:B------:R-:W-:Y:S01]  /*0da0*/  IMAD.MOV.U32 R7, RZ, RZ, R23 ;  /* 0x000000ffff077224 */ /* 0x000fe200078e0017 */
[----:B------:R-:W-:Y:S01]  /*0db0*/  SHF.R.S32.HI R5, RZ, 0x1f, R2 ;  /* 0x0000001fff057819 */ /* 0x000fe20000011402 */
[----:B------:R-:W-:Y:S01]  /*0dc0*/  IMAD R88, R16, R11, -R9 ;  /* 0x0000000b10587224 */ /* 0x000fe200078e0a09 */
[----:B------:R-:W1:Y:S01]  /*0dd0*/  @P1 LDC R15, c[0x0][0x450] ;  /* 0x00011400ff0f1b82 */ /* 0x000e620000000800 */
[----:B------:R-:W-:Y:S02]  /*0de0*/  SHF.R.S32.HI R3, RZ, 0x1f, R0 ;  /* 0x0000001fff037819 */ /* 0x000fe40000011400 */
[----:B------:R-:W-:-:S02]  /*0df0*/  LEA.HI R5, R5, R2, RZ, 0x7 ;  /* 0x0000000205057211 */ /* 0x000fc400078f38ff */
[----:B------:R-:W-:Y:S02]  /*0e00*/  LEA.HI R3, R3, R0, RZ, 0x7 ;  /* 0x0000000003037211 */ /* 0x000fe400078f38ff */
[----:B------:R-:W-:Y:S02]  /*0e10*/  SHF.R.S32.HI R0, RZ, 0x7, R5 ;  /* 0x00000007ff007819 */ /* 0x000fe40000011405 */
[----:B------:R-:W-:-:S04]  /*0e20*/  SHF.R.S32.HI R3, RZ, 0x7, R3 ;  /* 0x00000007ff037819 */ /* 0x000fc80000011403 */
[----:B------:R-:W-:Y:S01]  /*0e30*/  VIMNMX R9, R3, R0, PT ;  /* 0x0000000003097248 */ /* 0x000fe20003fe0100 */
[----:B0-----:R-:W-:-:S05]  /*0e40*/  @P1 IMAD.HI.U32 R4, R23, R4, RZ ;  /* 0x0000000417041227 */ /* 0x001fca00078e00ff */
[----:B-1----:R-:W-:-:S05]  /*0e50*/  @P1 SHF.R.U32.HI R7, RZ, R15, R4 ;  /* 0x0000000fff071219 */ /* 0x002fca0000011604 */
[----:B------:R-:W-:-:S04]  /*0e60*/  IMAD.IADD R2, R88, 0x1, R7 ;  /* 0x0000000158027824 */ /* 0x000fc800078e0207 */
[----:B------:R-:W-:Y:S01]  /*0e70*/  VIADD R0, R2, -UR4 ;  /* 0x8000000402007c36 */ /* 0x000fe20008000000 */
[----:B------:R-:W-:Y:S06]  /*0e80*/  @!P2 BRA `(.L_x_7205) ;  /* 0x00000000003ca947 */ /* 0x000fec0003800000 */
        /* <DEDUP_REMOVED lines=9> */
.L_x_7206:
[----:B------:R-:W-:-:S13]  /*0f20*/  ISETP.NE.AND P0, PT, R13, 0x1, PT ;  /* 0x000000010d00780c */ /* 0x000fda0003f05270 */
[----:B------:R-:W0:Y:S02]  /*0f30*/  @P0 LDC.64 R4, c[0x0][0x9e8] ;  /* 0x00027a00ff040b82 */ /* 0x000e240000000a00 */
[----:B0-----:R-:W-:-:S05]  /*0f40*/  @P0 IMAD.HI.U32 R4, R2, R4, RZ ;  /* 0x0000000402040227 */ /* 0x001fca00078e00ff */
[----:B------:R-:W-:-:S07]  /*0f50*/  @P0 SHF.R.U32.HI R2, RZ, R5, R4 ;  /* 0x00000005ff020219 */ /* 0x000fce0000011604 */
.L_x_7207:
[----:B------:R-:W-:-:S05]  /*0f60*/  IMAD R3, R2, R13, RZ ;  /* 0x0000000d02037224 */ /* 0x000fca00078e02ff */
[----:B------:R-:W-:-:S07]  /*0f70*/  VIMNMX R0, R0, R3, !PT ;  /* 0x0000000300007248 */ /* 0x000fce0007fe0100 */
.L_x_7205:
[----:B------:R-:W-:Y:S01]  /*0f80*/  SHF.R.S32.HI R3, RZ, 0x1f, R0 ;  /* 0x0000001fff037819 */ /* 0x000fe20000011400 */
[----:B------:R-:W-:-:S03]  /*0f90*/  IMAD.MOV.U32 R22, RZ, RZ, RZ ;  /* 0x000000ffff167224 */ /* 0x000fc600078e00ff */
[----:B------:R-:W-:Y:S02]  /*0fa0*/  LEA.HI R3, R3, R0, RZ, 0x7 ;  /* 0x0000000003037211 */ /* 0x000fe400078f38ff */
[----:B------:R-:W-:Y:S02]  /*0fb0*/  SHF.R.U32.HI R0, RZ, 0x10, R17 ;  /* 0x00000010ff007819 */ /* 0x000fe40000011611 */
[----:B------:R-:W-:Y:S02]  /*0fc0*/  SHF.R.S32.HI R3, RZ, 0x7, R3 ;  /* 0x00000007ff037819 */ /* 0x000fe40000011403 */
[----:B------:R-:W-:Y:S02]  /*0fd0*/  ISETP.NE.AND P0, PT, R0, RZ, PT ;  /* 0x000000ff0000720c */ /* 0x000fe40003f05270 */
[----:B------:R-:W-:Y:S02]  /*0fe0*/  VIMNMX R8, RZ, R3, !PT ;  /* 0x00000003ff087248 */ /* 0x000fe40007fe0100 */
[----:B------:R-:W-:-:S02]  /*0ff0*/  LOP3.LUT R17, R17, 0xffff, RZ, 0xc0, !PT ;  /* 0x0000ffff11117812 */ /* 0x000fc400078ec0ff */
[----:B------:R-:W-:-:S07]  /*1000*/  ISETP.GT.AND P1, PT, R9, R8, PT ;  /* 0x000000080900720c */ /* 0x000fce0003f24270 */
[----:B------:R-:W0:Y:S06]  /*1010*/  @!P0 LDC R0, c[0x0][0x9f0] ;  /* 0x00027c00ff008b82 */ /* 0x000e2c0000000800 */
[----:B------:R-:W-:Y:S05]  /*1020*/  @!P1 BRA `(.L_x_7208) ;  /* 0x0000000000709947 */ /* 0x000fea0003800000 */
[-C--:B0-----:R-:W-:Y:S02]  /*1030*/  IABS R6, R0.reuse ;  /* 0x0000000000067213 */ /* 0x081fe40000000000 */
[----:B------:R-:W-:Y:S02]  /*1040*/  IADD3 R2, R0, -0x1, R9 ;  /* 0xffffffff00027810 */ /* 0x000fe40007ffe009 */
[----:B------:R-:W0:Y:S03]  /*1050*/  I2F.RP R4, R6 ;  /* 0x0000000600047306 */ /* 0x000e260000209400 */
[----:B------:R-:W-:Y:S01]  /*1060*/  IMAD.IADD R5, R2, 0x1, -R8 ;  /* 0x0000000102057824 */ /* 0x000fe200078e0a08 */
[----:B------:R-:W-:-:S04]  /*1070*/  IABS R2, R0 ;  /* 0x0000000000027213 */ /* 0x000fc80000000000 */
[----:B------:R-:W-:Y:S02]  /*1080*/  IABS R10, R5 ;  /* 0x00000005000a7213 */ /* 0x000fe40000000000 */
[----:B------:R-:W-:-:S04]  /*1090*/  LOP3.LUT R5, R5, R0, RZ, 0x3c, !PT ;  /* 0x0000000005057212 */ /* 0x000fc800078e3cff */
[----:B------:R-:W-:Y:S01]  /*10a0*/  ISETP.GE.AND P2, PT, R5, RZ, PT ;  /* 0x000000ff0500720c */ /* 0x000fe20003f46270 */
[----:B0-----:R-:W0:Y:S02]  /*10b0*/  MUFU.RCP R4, R4 ;  /* 0x0000000400047308 */ /* 0x001e240000001000 */
[----:B0-----:R-:W-:Y:S02]  /*10c0*/  VIADD R3, R4, 0xffffffe ;  /* 0x0ffffffe04037836 */ /* 0x001fe40000000000 */
[----:B------:R-:W-:Y:S02]  /*10d0*/  IMAD.MOV R4, RZ, RZ, -R2 ;  /* 0x000000ffff047224 */ /* 0x000fe400078e0a02 */
[----:B------:R-:W-:Y:S02]  /*10e0*/  IMAD.MOV.U32 R2, RZ, RZ, RZ ;  /* 0x000000ffff027224 */ /* 0x000fe400078e00ff */
[----:B------:R-:W0:Y:S02]  /*10f0*/  F2I.FTZ.U32.TRUNC.NTZ R3, R3 ;  /* 0x0000000300037305 */ /* 0x000e24000021f000 */
[----:B0-----:R-:W-:-:S04]  /*1100*/  IMAD.MOV R7, RZ, RZ, -R3 ;  /* 0x000000ffff077224 */ /* 0x001fc800078e0a03 */
        /* <DEDUP_REMOVED lines=13> */
[----:B------:R-:W-:-:S07]  /*11e0*/  IMAD.MOV.U32 R22, RZ, RZ, R2 ;  /* 0x000000ffff167224 */ /* 0x000fce00078e0002 */
.L_x_7208:
[-C--:B------:R-:W-:Y:S01]  /*11f0*/  IMAD R17, R17, R22.reuse, R8 ;  /* 0x0000001611117224 */ /* 0x080fe200078e0208 */
[----:B------:R-:W-:Y:S01]  /*1200*/  PLOP3.LUT P0, PT, PT, PT, PT, 0x80, 0x0 ;  /* 0x000000000000781c */ /* 0x000fe20003f0f070 */
[----:B0-----:R-:W-:Y:S01]  /*1210*/  IMAD.MOV.U32 R0, RZ, RZ, RZ ;  /* 0x000000ffff007224 */ /* 0x001fe200078e00ff */
        /* <DEDUP_REMOVED lines=70> */
.L_x_7210:
[----:B------:R-:W2:Y:S01]  /*1680*/  LDL.LU R20, [R1+0x14] ;  /* 0x0000140001147983 */ /* 0x000ea20000300800 */
[----:B------:R-:W-:-:S04]  /*1690*/  SHF.L.U32 R2, RZ, 0x1f, RZ ;  /* 0x0000001fff027819 */ /* 0x000fc800000006ff */
[----:B------:R-:W0:Y:S01]  /*16a0*/  SYNCS.PHASECHK.TRANS64.TRYWAIT P1, [UR36+0x28800], R2 ;  /* 0x02880002ff0075a7 */ /* 0x000e220008020164 */
[----:B--2---:R-:W-:-:S04]  /*16b0*/  LOP3.LUT R0, R20, 0x1, RZ, 0xfc, !PT ;  /* 0x0000000114007812 */ /* 0x004fc800078efcff */
[----:B------:R-:W-:Y:S01]  /*16c0*/  ISETP.NE.AND P0, PT, R0, 0x3, PT ;  /* 0x000000030000780c */ /* 0x000fe20003f05270 */
[----:B0-----:R-:W-:-:S12]  /*16d0*/  @!P1 BRA `(.L_x_7211) ;  /* 0x0000013400fc9947 */ /* 0x001fd80003800000 */
.L_x_7371:
[----:B------:R-:W-:Y:S05]  /*16e0*/  @!P0 BRA `(.L_x_7212) ;  /* 0x0000000000048947 */ /* 0x000fea0003800000 */
[----:B------:R-:W-:Y:S01]  /*16f0*/  BPT.TRAP 0x1 ;  /* 0x000000040000795c */ /* 0x000fe20000300000 */
.L_x_7212:
[----:B------:R1:W2:Y:S01]  /*1700*/  SYNCS.PHASECHK.TRANS64.TRYWAIT P2, [UR36+0x28830], R2 ;  /* 0x02883002ff0075a7 */ /* 0x0002a20008040164 */
[----:B------:R-:W-:Y:S05]  /*1710*/  @!P0 BRA `(.L_x_7213) ;  /* 0x0000000000048947 */ /* 0x000fea0003800000 */
[----:B------:R-:W-:Y:S01]  /*1720*/  BPT.TRAP 0x1 ;  /* 0x000000040000795c */ /* 0x000fe20000300000 */
.L_x_7213:
        /* <DEDUP_REMOVED lines=8> */
.L_x_7214:
[----:B------:R-:W-:Y:S05]  /*17b0*/  WARPSYNC.ALL ;  /* 0x0000000000007948 */ /* 0x000fea0003800000 */
[----:B------:R-:W-:Y:S01]  /*17c0*/  IMAD.MOV.U32 R7, RZ, RZ, 0x40000040 ;  /* 0x40000040ff077424 */ /* 0x000fe200078e00ff */
[----:B------:R-:W-:Y:S01]  /*17d0*/  UIADD3 UR4, UR36, 0x18400, URZ ;  /* 0x0001840024047890 */ /* 0x000fe2000fffe03f */
[----:B------:R-:W-:Y:S01]  /*17e0*/  R2UR UR8, R6 ;  /* 0x00000000060872ca */ /* 0x000fe200000e0000 */
[----:B------:R-:W-:Y:S02]  /*17f0*/  WARPGROUP.ARRIVE ;  /* 0x00000000000079c5 */ /* 0x000fe40000000000 */
[----:B------:R-:W-:Y:S01]  /*1800*/  R2UR UR9, R7 ;  /* 0x00000000070972ca */ /* 0x000fe200000e0000 */
[----:B------:R-:W-:Y:S01]  /*1810*/  USHF.R.U32.HI UR4, URZ, 0x4, UR4 ;  /* 0x000000043f047899 */ /* 0x000fe20008011604 */
[----:B01----:R-:W0:Y:S01]  /*1820*/  LDC R2, c[0x0][0x448] ;  /* 0x00011200ff027b82 */ /* 0x003e220000000800 */
[----:B------:R-:W-:Y:S01]  /*1830*/  UMOV UR11, 0x40000040 ;  /* 0x40000040000b7882 */ /* 0x000fe20000000000 */
[----:B------:R-:W-:Y:S01]  /*1840*/  UMOV UR33, 0x40000040 ;  /* 0x4000004000217882 */ /* 0x000fe20000000000 */
[----:B------:R-:W-:Y:S01]  /*1850*/  ULOP3.LUT UR4, UR4, 0x3fff, URZ, 0xc0, !UPT ;  /* 0x00003fff04047892 */ /* 0x000fe2000f8ec03f */
[----:B------:R-:W-:Y:S01]  /*1860*/  LEA.HI R11, R91, R91, RZ, 0x1 ;  /* 0x0000005b5b0b7211 */ /* 0x000fe200078f08ff */
[----:B------:R-:W-:Y:S01]  /*1870*/  UMOV UR35, 0x40000040 ;  /* 0x4000004000237882 */ /* 0x000fe20000000000 */
[----:B------:R-:W-:Y:S01]  /*1880*/  UMOV UR29, 0x40000040 ;  /* 0x40000040001d7882 */ /* 0x000fe20000000000 */
[----:B------:R-:W-:Y:S01]  /*1890*/  ULOP3.LUT UR6, UR4, 0x10000, URZ, 0xfc, !UPT ;  /* 0x0001000004067892 */ /* 0x000fe2000f8efc3f */
[----:B------:R-:W-:Y:S01]  /*18a0*/  LEA.HI R92, R92, R89, RZ, 0x2 ;  /* 0x000000595c5c7211 */ /* 0x000fe200078f10ff */
[----:B------:R-:W-:Y:S01]  /*18b0*/  UMOV UR31, 0x40000040 ;  /* 0x40000040001f7882 */ /* 0x000fe20000000000 */
[----:B------:R-:W-:Y:S01]  /*18c0*/  UMOV UR25, 0x40000040 ;  /* 0x4000004000197882 */ /* 0x000fe20000000000 */
[----:B------:R-:W-:Y:S01]  /*18d0*/  UIADD3 UR34, UR6, 0x2, URZ ;  /* 0x0000000206227890 */ /* 0x000fe2000fffe03f */
[----:B------:R-:W-:Y:S01]  /*18e0*/  LOP3.LUT R92, R92, 0xfffffffc, RZ, 0xc0, !PT ;  /* 0xfffffffc5c5c7812 */ /* 0x000fe200078ec0ff */
[----:B------:R-:W-:-:S02]  /*18f0*/  UIADD3 UR30, UR6, 0x4, URZ ;  /* 0x00000004061e7890 */ /* 0x000fc4000fffe03f */
[----:B------:R-:W-:Y:S01]  /*1900*/  UMOV UR10, UR6 ;  /* 0x00000006000a7c82 */ /* 0x000fe20008000000 */
[----:B------:R-:W-:Y:S01]  /*1910*/  UIADD3 UR26, UR6, 0x6, URZ ;  /* 0x00000006061a7890 */ /* 0x000fe2000fffe03f */
[----:B------:R-:W-:Y:S01]  /*1920*/  HGMMA.64x128x16.F32 R24, gdesc[UR8], RZ, !UPT, gsb0 ;  /* 0x01e00000081879f0 */ /* 0x000fe2000c0008ff */
[----:B------:R-:W-:Y:S01]  /*1930*/  R2UR UR8, R6 ;  /* 0x00000000060872ca */ /* 0x000fe200000e0000 */
[----:B------:R-:W-:Y:S01]  /*1940*/  UMOV UR27, 0x40000040 ;  /* 0x40000040001b7882 */ /* 0x000fe20000000000 */
[----:B------:R-:W-:Y:S01]  /*1950*/  UIADD3 UR22, UR6, 0x400, URZ ;  /* 0x0000040006167890 */ /* 0x000fe2000fffe03f */
[----:B------:R-:W-:Y:S01]  /*1960*/  IMAD.IADD R92, R89, 0x1, -R92 ;  /* 0x00000001595c7824 */ /* 0x000fe200078e0a5c */
[----:B------:R-:W-:Y:S01]  /*1970*/  UMOV UR21, 0x40000040 ;  /* 0x4000004000157882 */ /* 0x000fe20000000000 */
[----:B------:R-:W-:Y:S01]  /*1980*/  UMOV UR23, 0x40000040 ;  /* 0x4000004000177882 */ /* 0x000fe20000000000 */
[----:B------:R-:W-:Y:S01]  /*1990*/  UIADD3 UR18, UR6, 0x402, URZ ;  /* 0x0000040206127890 */ /* 0x000fe2000fffe03f */
[----:B0-----:R-:W-:Y:S01]  /*19a0*/  ISETP.NE.AND P2, PT, R2, 0x1, PT ;  /* 0x000000010200780c */ /* 0x001fe20003f45270 */
[----:B------:R-:W-:Y:S01]  /*19b0*/  UMOV UR17, 0x40000040 ;  /* 0x4000004000117882 */ /* 0x000fe20000000000 */
[----:B------:R-:W-:Y:S01]  /*19c0*/  UMOV UR19, 0x40000040 ;  /* 0x4000004000137882 */ /* 0x000fe20000000000 */
[----:B------:R-:W-:Y:S01]  /*19d0*/  UIADD3 UR14, UR6, 0x404, URZ ;  /* 0x00000404060e7890 */ /* 0x000fe2000fffe03f */
[----:B------:R-:W-:Y:S01]  /*19e0*/  LOP3.LUT R2, R93, 0xffffff80, RZ, 0xc0, !PT ;  /* 0xffffff805d027812 */ /* 0x000fe200078ec0ff */
[----:B------:R-:W-:Y:S01]  /*19f0*/  UMOV UR13, 0x40000040 ;  /* 0x40000040000d7882 */ /* 0x000fe20000000000 */
[----:B------:R-:W-:Y:S01]  /*1a00*/  UIADD3 UR32, UR8, 0x2, URZ ;  /* 0x0000000208207890 */ /* 0x000fe2000fffe03f */
[----:B------:R-:W-:Y:S01]  /*1a10*/  LEA.HI R15, R92, R92, RZ, 0x1 ;  /* 0x0000005c5c0f7211 */ /* 0x000fe200078f08ff */
[----:B------:R-:W-:Y:S01]  /*1a20*/  UIADD3 UR28, UR8, 0x4, URZ ;  /* 0x00000004081c7890 */ /* 0x000fe2000fffe03f */
[----:B------:R-:W-:Y:S01]  /*1a30*/  IMAD.IADD R2, R89, 0x1, -R2 ;  /* 0x0000000159027824 */ /* 0x000fe200078e0a02 */
[----:B------:R-:W-:Y:S01]  /*1a40*/  UIADD3 UR24, UR8, 0x6, URZ ;  /* 0x0000000608187890 */ /* 0x000fe2000fffe03f */
[----:B------:R-:W-:Y:S01]  /*1a50*/  LOP3.LUT R15, R15, 0x1ffffffe, RZ, 0xc0, !PT ;  /* 0x1ffffffe0f0f7812 */ /* 0x000fe200078ec0ff */
[----:B------:R-:W-:-:S02]  /*1a60*/  UIADD3 UR20, UR8, 0x400, URZ ;  /* 0x0000040008147890 */ /* 0x000fc4000fffe03f */
[----:B------:R-:W-:Y:S01]  /*1a70*/  UIADD3 UR16, UR8, 0x402, URZ ;  /* 0x0000040208107890 */ /* 0x000fe2000fffe03f */
[----:B------:R-:W-:Y:S01]  /*1a80*/  SHF.R.S32.HI R5, RZ, 0x1f, R2 ;  /* 0x0000001fff057819 */ /* 0x000fe20000011402 */
[----:B------:R-:W-:Y:S01]  /*1a90*/  UIADD3 UR12, UR8, 0x404, URZ ;  /* 0x00000404080c7890 */ /* 0x000fe2000fffe03f */
[----:B------:R-:W-:Y:S01]  /*1aa0*/  UMOV UR15, 0x40000040 ;  /* 0x40000040000f7882 */ /* 0x000fe20000000000 */
[----:B------:R-:W-:Y:S01]  /*1ab0*/  UIADD3 UR8, UR8, 0x406, URZ ;  /* 0x0000040608087890 */ /* 0x000fe2000fffe03f */
[----:B------:R-:W-:Y:S01]  /*1ac0*/  LEA.HI R14, R5, R2, RZ, 0x5 ;  /* 0x00000002050e7211 */ /* 0x000fe200078f28ff */
[----:B------:R-:W-:Y:S01]  /*1ad0*/  UIADD3 UR10, UR6, 0x406, URZ ;  /* 0x00000406060a7890 */ /* 0x000fe2000fffe03f */
[----:B------:R-:W-:Y:S01]  /*1ae0*/  UMOV UR9, 0x40000040 ;  /* 0x4000004000097882 */ /* 0x000fe20000000000 */
[----:B------:R-:W-:Y:S01]  /*1af0*/  UMOV UR11, 0x40000040 ;  /* 0x40000040000b7882 */ /* 0x000fe20000000000 */
[----:B------:R-:W-:Y:S01]  /*1b00*/  ULDC UR4, c[0x0][0x9d8] ;  /* 0x0002760000047ab9 */ /* 0x000fe20000000800 */
[----:B------:R-:W-:Y:S01]  /*1b10*/  SHF.R.S32.HI R14, RZ, 0x5, R14 ;  /* 0x00000005ff0e7819 */ /* 0x000fe2000001140e */
[----:B------:R-:W-:Y:S01]  /*1b20*/  ULDC UR38, c[0x0][0x2f0] ;  /* 0x0000bc0000267ab9 */ /* 0x000fe20000000800 */
[----:B------:R-:W-:-:S02]  /*1b30*/  ULDC UR5, c[0x0][0x9dc] ;  /* 0x0002770000057ab9 */ /* 0x000fc40000000800 */
[----:B------:R-:W-:Y:S01]  /*1b40*/  ULOP3.LUT UR5, URZ, UR5, URZ, 0x33, !UPT ;  /* 0x000000053f057292 */ /* 0x000fe2000f8e333f */
[----:B------:R-:W-:Y:S01]  /*1b50*/  IMAD R14, R14, 0x10, R23 ;  /* 0x000000100e0e7824 */ /* 0x000fe200078e0217 */
[----:B------:R-:W-:Y:S02]  /*1b60*/  WARPGROUP.DEPBAR.LE gsb0, 0x0 ;  /* 0x00008000000079c5 */ /* 0x000fe40000010000 */
[----:B------:R-:W-:-:S06]  /*1b70*/  WARPGROUP.ARRIVE ;  /* 0x00000000000079c5 */ /* 0x000fcc0000000000 */
[----:B------:R-:W-:Y:S03]  /*1b80*/  HGMMA.64x128x16.F32 R24, gdesc[UR32], R24, gsb0 ;  /* 0x01e00000201879f0 */ /* 0x000fe60008000818 */
[----:B------:R-:W-:Y:S02]  /*1b90*/  WARPGROUP.DEPBAR.LE gsb0, 0x0 ;  /* 0x00008000000079c5 */ /* 0x000fe40000010000 */
[----:B------:R-:W-:-:S07]  /*1ba0*/  WARPGROUP.ARRIVE ;  /* 0x00000000000079c5 */ /* 0x000fce0000000000 */
        /* <DEDUP_REMOVED lines=17> */
[----:B------:R-:W-:Y:S01]  /*1cc0*/  FMUL.FTZ R8, R30, UR4 ;  /* 0x000000041e087c20 */ /* 0x000fe20008410000 */
[----:B------:R-:W-:Y:S01]  /*1cd0*/  FMUL.FTZ R30, R46, UR4 ;  /* 0x000000042e1e7c20 */ /* 0x000fe20008410000 */
[----:B------:R-:W-:Y:S01]  /*1ce0*/  FMUL.FTZ R46, R62, UR4 ;  /* 0x000000043e2e7c20 */ /* 0x000fe20008410000 */
[----:B------:R-:W-:Y:S01]  /*1cf0*/  LOP3.LUT R62, R11, 0x3fffffe, RZ, 0xc0, !PT ;  /* 0x03fffffe0b3e7812 */ /* 0x000fe200078ec0ff */
[----:B------:R-:W-:Y:S01]  /*1d00*/  FMUL.FTZ R10, R34, UR4 ;  /* 0x00000004220a7c20 */ /* 0x000fe20008410000 */
[----:B------:R-:W-:Y:S01]  /*1d10*/  LEA.HI R11, R5, R2, RZ, 0x2 ;  /* 0x00000002050b7211 */ /* 0x000fe200078f10ff */
[----:B------:R-:W-:Y:S01]  /*1d20*/  FMUL.FTZ R3, R24, UR4 ;  /* 0x0000000418037c20 */ /* 0x000fe20008410000 */
[----:B------:R-:W-:Y:S01]  /*1d30*/  FMUL.FTZ R34, R50, UR4 ;  /* 0x0000000432227c20 */ /* 0x000fe20008410000 */
[----:B------:R-:W-:Y:S01]  /*1d40*/  FMUL.FTZ R50, R66, UR4 ;  /* 0x0000000442327c20 */ /* 0x000fe20008410000 */
[--C-:B------:R-:W-:Y:S01]  /*1d50*/  SHF.R.S32.HI R5, RZ, 0x2, R11.reuse ;  /* 0x00000002ff057819 */ /* 0x100fe2000001140b */
[----:B------:R-:W0:Y:S01]  /*1d60*/  @P2 LDC R66, c[0x0][0x44c] ;  /* 0x00011300ff422b82 */ /* 0x000e220000000800 */
[----:B------:R-:W-:Y:S01]  /*1d70*/  SHF.R.S32.HI R24, RZ, 0x1f, R11 ;  /* 0x0000001fff187819 */ /* 0x000fe2000001140b */
[----:B------:R-:W-:Y:S01]  /*1d80*/  FMUL.FTZ R90, R25, UR4 ;  /* 0x00000004195a7c20 */ /* 0x000fe20008410000 */
[----:B------:R-:W-:-:S02]  /*1d90*/  IMAD.IADD R62, R91, 0x1, -R62 ;  /* 0x000000015b3e7824 */ /* 0x000fc400078e0a3e */
[----:B------:R-:W-:Y:S01]  /*1da0*/  FMUL.FTZ R103, R49, UR4 ;  /* 0x0000000431677c20 */ /* 0x000fe20008410000 */
[-C--:B------:R-:W-:Y:S01]  /*1db0*/  LEA.HI R24, R24, R5.reuse, RZ, 0x3 ;  /* 0x0000000518187211 */ /* 0x080fe200078f18ff */
[----:B------:R-:W-:Y:S01]  /*1dc0*/  FMUL.FTZ R9, R31, UR4 ;  /* 0x000000041f097c20 */ /* 0x000fe20008410000 */
[----:B------:R-:W-:Y:S01]  /*1dd0*/  FMUL.FTZ R31, R32, UR4 ;  /* 0x00000004201f7c20 */ /* 0x000fe20008410000 */
[----:B------:R-:W1:Y:S01]  /*1de0*/  @P2 LDC R25, c[0x0][0x450] ;  /* 0x00011400ff192b82 */ /* 0x000e620000000800 */
[----:B------:R-:W-:Y:S01]  /*1df0*/  LOP3.LUT R24, R24, 0xfffffff8, RZ, 0xc0, !PT ;  /* 0xfffffff818187812 */ /* 0x000fe200078ec0ff */
[----:B------:R-:W-:Y:S01]  /*1e00*/  FMUL.FTZ R4, R27, UR4 ;  /* 0x000000041b047c20 */ /* 0x000fe20008410000 */
[----:B------:R-:W-:Y:S01]  /*1e10*/  FMUL.FTZ R32, R47, UR4 ;  /* 0x000000042f207c20 */ /* 0x000fe20008410000 */
[----:B------:R-:W-:Y:S01]  /*1e20*/  FMUL.FTZ R27, R28, UR4 ;  /* 0x000000041c1b7c20 */ /* 0x000fe20008410000 */
[----:B------:R-:W-:Y:S01]  /*1e30*/  IADD3 R21, R14, R5, -R24 ;  /* 0x000000050e157210 */ /* 0x000fe20007ffe818 */
[----:B------:R-:W-:-:S02]  /*1e40*/  IMAD.IADD R5, R92, 0x1, -R15 ;  /* 0x000000015c057824 */ /* 0x000fc400078e0a0f */
[----:B------:R-:W-:Y:S01]  /*1e50*/  FMUL.FTZ R28, R43, UR4 ;  /* 0x000000042b1c7c20 */ /* 0x000fe20008410000 */
[----:B------:R-:W-:Y:S02]  /*1e60*/  IMAD.MOV.U32 R47, RZ, RZ, -0x80 ;  /* 0xffffff80ff2f7424 */ /* 0x000fe400078e00ff */
[----:B------:R-:W-:Y:S01]  /*1e70*/  FMUL.FTZ R43, R44, UR4 ;  /* 0x000000042c2b7c20 */ /* 0x000fe20008410000 */
[----:B------:R-:W-:Y:S02]  /*1e80*/  IMAD R62, R62, 0x40, R21 ;  /* 0x000000403e3e7824 */ /* 0x000fe400078e0215 */
[----:B------:R-:W-:Y:S01]  /*1e90*/  FMUL.FTZ R44, R59, UR4 ;  /* 0x000000043b2c7c20 */ /* 0x000fe20008410000 */
[----:B------:R-:W-:Y:S02]  /*1ea0*/  IMAD.U32 R24, RZ, RZ, UR36 ;  /* 0x00000024ff187e24 */ /* 0x000fe4000f8e00ff */
[----:B------:R-:W-:Y:S01]  /*1eb0*/  FMUL.FTZ R52, R52, UR4 ;  /* 0x0000000434347c20 */ /* 0x000fe20008410000 */
[----:B------:R-:W-:-:S02]  /*1ec0*/  IMAD R5, R5, 0x8, R62 ;  /* 0x0000000805057824 */ /* 0x000fc400078e023e */
[----:B------:R-:W-:Y:S01]  /*1ed0*/  FMUL.FTZ R56, R56, UR4 ;  /* 0x0000000438387c20 */ /* 0x000fe20008410000 */
[----:B------:R-:W-:Y:S02]  /*1ee0*/  IMAD R59, R22, R47, 0x80 ;  /* 0x00000080163b7424 */ /* 0x000fe400078e022f */
[----:B------:R-:W-:Y:S01]  /*1ef0*/  FMUL.FTZ R60, R60, UR4 ;  /* 0x000000043c3c7c20 */ /* 0x000fe20008410000 */
[----:B0-----:R-:W-:-:S04]  /*1f00*/  @P2 IMAD.HI.U32 R14, R5, R66, RZ ;  /* 0x00000042050e2227 */ /* 0x001fc800078e00ff */
[----:B------:R-:W-:Y:S01]  /*1f10*/  FMUL.FTZ R64, R64, UR4 ;  /* 0x0000000440407c20 */ /* 0x000fe20008410000 */
[----:B------:R-:W-:Y:S01]  /*1f20*/  FMUL.FTZ R0, R26, UR4 ;  /* 0x000000041a007c20 */ /* 0x000fe20008410000 */
[----:B------:R-:W-:Y:S01]  /*1f30*/  FMUL.FTZ R12, R35, UR4 ;  /* 0x00000004230c7c20 */ /* 0x000fe20008410000 */
[----:B------:R-:W-:Y:S02]  /*1f40*/  IMAD.MOV.U32 R49, RZ, RZ, R5 ;  /* 0x000000ffff317224 */ /* 0x000fe400078e0005 */
[----:B------:R-:W-:Y:S01]  /*1f50*/  FMUL.FTZ R13, R38, UR4 ;  /* 0x00000004260d7c20 */ /* 0x000fe20008410000 */
[----:B-1----:R-:W-:Y:S01]  /*1f60*/  @P2 SHF.R.U32.HI R49, RZ, R25, R14 ;  /* 0x00000019ff312219 */ /* 0x002fe2000001160e */
[----:B------:R-:W-:Y:S01]  /*1f70*/  VIADD R47, R59, 0x1 ;  /* 0x000000013b2f7836 */ /* 0x000fe20000000000 */
[----:B------:R-:W0:Y:S01]  /*1f80*/  LDC.64 R14, c[0x0][0x9e0] ;  /* 0x00027800ff0e7b82 */ /* 0x000e220000000a00 */
[----:B------:R-:W-:Y:S01]  /*1f90*/  LOP3.LUT R25, R11, 0x7ffffffc, RZ, 0xc0, !PT ;  /* 0x7ffffffc0b197812 */ /* 0x000fe200078ec0ff */
[----:B------:R-:W-:Y:S01]  /*1fa0*/  @!P1 VIADD R11, R24, 0x28840 ;  /* 0x00028840180b9836 */ /* 0x000fe20000000000 */
[----:B------:R-:W1:Y:S01]  /*1fb0*/  SHFL.IDX PT, R66, R49, RZ, 0x1c1f ;  /* 0x001c1fff31427589 */ /* 0x000e6200000e0000 */
[----:B------:R-:W-:Y:S01]  /*1fc0*/  FMUL.FTZ R20, R39, UR4 ;  /* 0x0000000427147c20 */ /* 0x000fe20008410000 */
[----:B------:R-:W-:Y:S01]  /*1fd0*/  FMUL.FTZ R26, R42, UR4 ;  /* 0x000000042a1a7c20 */ /* 0x000fe20008410000 */
[----:B------:R-:W-:-:S02]  /*1fe0*/  IMAD.IADD R2, R2, 0x1, -R25 ;  /* 0x0000000102027824 */ /* 0x000fc400078e0a19 */
        /* <DEDUP_REMOVED lines=20> */
[----:B--2---:R-:W-:Y:S01]  /*2130*/  FMUL.FTZ R52, R67, UR4 ;  /* 0x0000000443347c20 */ /* 0x004fe20008410000 */
[----:B------:R-:W-:Y:S01]  /*2140*/  FMUL.FTZ R69, R69, UR4 ;  /* 0x0000000445457c20 */ /* 0x000fe20008410000 */
[----:B------:R-:W-:Y:S01]  /*2150*/  FMUL.FTZ R54, R70, UR4 ;  /* 0x0000000446367c20 */ /* 0x000fe20008410000 */
[----:B----4-:R-:W-:Y:S01]  /*2160*/  FMUL.FTZ R56, R71, UR4 ;  /* 0x0000000447387c20 */ /* 0x010fe20008410000 */
[----:B------:R-:W-:Y:S01]  /*2170*/  FMUL.FTZ R72, R72, UR4 ;  /* 0x0000000448487c20 */ /* 0x000fe20008410000 */
[----:B------:R-:W-:Y:S01]  /*2180*/  FMUL.FTZ R73, R73, UR4 ;  /* 0x0000000449497c20 */ /* 0x000fe20008410000 */
[----:B------:R-:W-:Y:S01]  /*2190*/  FMUL.FTZ R58, R74, UR4 ;  /* 0x000000044a3a7c20 */ /* 0x000fe20008410000 */
[----:B------:R2:W4:Y:S01]  /*21a0*/  MUFU.TANH R117, R64 ;  /* 0x0000004000757308 */ /* 0x0005220000002400 */
[----:B-----5:R-:W-:Y:S01]  /*21b0*/  FMUL.FTZ R60, R75, UR4 ;  /* 0x000000044b3c7c20 */ /* 0x020fe20008410000 */
[----:B------:R-:W-:Y:S01]  /*21c0*/  FMUL.FTZ R76, R76, UR4 ;  /* 0x000000044c4c7c20 */ /* 0x000fe20008410000 */
[----:B------:R-:W-:Y:S01]  /*21d0*/  FMUL.FTZ R77, R77, UR4 ;  /* 0x000000044d4d7c20 */ /* 0x000fe20008410000 */
[----:B------:R-:W-:Y:S01]  /*21e0*/  FMUL.FTZ R80, R80, UR4 ;  /* 0x0000000450507c20 */ /* 0x000fe20008410000 */
[----:B------:R-:W-:Y:S01]  /*21f0*/  FMUL.FTZ R81, R81, UR4 ;  /* 0x0000000451517c20 */ /* 0x000fe20008410000 */
[----:B------:R-:W-:Y:S01]  /*2200*/  FMUL.FTZ R82, R82, UR4 ;  /* 0x0000000452527c20 */ /* 0x000fe20008410000 */
[----:B------:R-:W-:Y:S01]  /*2210*/  FMUL.FTZ R21, R83, UR4 ;  /* 0x0000000453157c20 */ /* 0x000fe20008410000 */
[----:B------:R-:W-:Y:S01]  /*2220*/  FMUL.FTZ R84, R84, UR4 ;  /* 0x0000000454547c20 */ /* 0x000fe20008410000 */
[----:B--2---:R-:W-:Y:S01]  /*2230*/  FMUL.FTZ R64, R78, UR4 ;  /* 0x000000044e407c20 */ /* 0x004fe20008410000 */
[----:B------:R-:W-:Y:S01]  /*2240*/  FMUL.FTZ R85, R85, UR4 ;  /* 0x0000000455557c20 */ /* 0x000fe20008410000 */
[----:B------:R-:W-:Y:S01]  /*2250*/  @!P1 PRMT R11, RZ, 0x654, R11 ;  /* 0x00000654ff0b9816 */ /* 0x000fe2000000000b */
[----:B------:R-:W-:Y:S01]  /*2260*/  FMUL.FTZ R25, R86, UR4 ;  /* 0x0000000456197c20 */ /* 0x000fe20008410000 */
[----:B------:R-:W-:Y:S01]  /*2270*/  FMUL.FTZ R24, R87, UR4 ;  /* 0x0000000457187c20 */ /* 0x000fe20008410000 */
[----:B------:R-:W-:-:S02]  /*2280*/  IMAD R47, R2, -0x2, R47 ;  /* 0xfffffffe022f7824 */ /* 0x000fc400078e022f */
[----:B------:R-:W-:Y:S01]  /*2290*/  FMUL.FTZ R68, R68, UR4 ;  /* 0x0000000444447c20 */ /* 0x000fe20008410000 */
[----:B------:R-:W-:Y:S01]  /*22a0*/  FMUL.FTZ R79, R79, UR4 ;  /* 0x000000044f4f7c20 */ /* 0x000fe20008410000 */
[----:B------:R-:W-:Y:S01]  /*22b0*/  ULDC UR4, c[0x0][0x288] ;  /* 0x0000a20000047ab9 */ /* 0x000fe20000000800 */
[----:B0-----:R-:W-:Y:S01]  /*22c0*/  ISETP.GE.AND P3, PT, R15, 0x1, PT ;  /* 0x000000010f00780c */ /* 0x001fe20003f66270 */
[----:B------:R0:W-:Y:S01]  /*22d0*/  @!P1 SYNCS.ARRIVE.TRANS64.RED.A1T0 RZ, [R11+URZ], RZ ;  /* 0x000000ff0bff99a7 */ /* 0x0001e2000810043f */
[C---:B------:R-:W-:Y:S01]  /*22e0*/  IMAD R62, R16.reuse, UR38, R47 ;  /* 0x00000026103e7c24 */ /* 0x040fe2000f8e022f */
[----:B------:R-:W2:Y:S01]  /*22f0*/  MUFU.TANH R3, R3 ;  /* 0x0000000300037308 */ /* 0x000ea20000002400 */
[----:B------:R-:W-:Y:S01]  /*2300*/  IMAD R47, R16, UR38, R59 ;  /* 0x00000026102f7c24 */ /* 0x000fe2000f8e023b */
[----:B------:R-:W-:-:S03]  /*2310*/  LEA R55, R22, 0xffffff80, 0x7 ;  /* 0xffffff8016377811 */ /* 0x000fc600078e38ff */
[----:B------:R-:W-:Y:S02]  /*2320*/  IMAD R63, R2, -0x2, R47 ;  /* 0xfffffffe023f7824 */ /* 0x000fe400078e022f */
[----:B0-----:R-:W-:Y:S01]  /*2330*/  IMAD.U32 R11, RZ, RZ, UR4 ;  /* 0x00000004ff0b7e24 */ /* 0x001fe2000f8e00ff */
[----:B------:R-:W0:Y:S03]  /*2340*/  MUFU.TANH R90, R90 ;  /* 0x0000005a005a7308 */ /* 0x000e260000002400 */
[----:B------:R-:W-:-:S04]  /*2350*/  IMAD.IADD R51, R62, 0x1, -R11 ;  /* 0x000000013e337824 */ /* 0x000fc800078e0a0b */
[C---:B------:R-:W-:Y:S01]  /*2360*/  IMAD.IADD R70, R51.reuse, 0x1, R14 ;  /* 0x0000000133467824 */ /* 0x040fe200078e020e */
[----:B------:R-:W0:Y:S01]  /*2370*/  MUFU.TANH R0, R0 ;  /* 0x0000000000007308 */ /* 0x000e220000002400 */
[----:B------:R-:W-:-:S03]  /*2380*/  VIADD R67, R51, UR5 ;  /* 0x0000000533437c36 */ /* 0x000fc60008000000 */
[----:B-1----:R-:W-:Y:S01]  /*2390*/  VIADDMNMX R62, R66, R70, R63, PT ;  /* 0x00000046423e7246 */ /* 0x002fe2000380013f */
[----:B------:R-:W-:-:S03]  /*23a0*/  IMAD.IADD R47, R67, 0x1, R66 ;  /* 0x00000001432f7824 */ /* 0x000fc600078e0242 */
[----:B------:R-:W1:Y:S08]  /*23b0*/  MUFU.TANH R4, R4 ;  /* 0x0000000400047308 */ /* 0x000e700000002400 */
        /* <DEDUP_REMOVED lines=57> */
[----:B------:R-:W-:Y:S01]  /*2750*/  IMAD R66, R16, UR38, R66 ;  /* 0x0000002610427c24 */ /* 0x000fe2000f8e0242 */
[----:B------:R-:W-:Y:S03]  /*2760*/  BSSY B0, `(.L_x_7217) ;  /* 0x000000f000007945 */ /* 0x000fe60003800000 */
[----:B------:R-:W-:-:S05]  /*2770*/  IMAD.IADD R66, R66, 0x1, -R11 ;  /* 0x0000000142427824 */ /* 0x000fca00078e0a0b */
        /* <DEDUP_REMOVED lines=9> */
.L_x_7218:
[----:B------:R-:W-:-:S13]  /*2810*/  ISETP.NE.AND P4, PT, R15, 0x1, PT ;  /* 0x000000010f00780c */ /* 0x000fda0003f85270 */
[----:B------:R-:W0:Y:S02]  /*2820*/  @P4 LDC.64 R74, c[0x0][0x9e8] ;  /* 0x00027a00ff4a4b82 */ /* 0x000e240000000a00 */
[----:B0-----:R-:W-:-:S05]  /*2830*/  @P4 IMAD.HI.U32 R68, R66, R74, RZ ;  /* 0x0000004a42444227 */ /* 0x001fca00078e00ff */
[----:B------:R-:W-:-:S07]  /*2840*/  @P4 SHF.R.U32.HI R66, RZ, R75, R68 ;  /* 0x0000004bff424219 */ /* 0x000fce0000011644 */
.L_x_7219:
[----:B------:R-:W-:Y:S05]  /*2850*/  BSYNC B0 ;  /* 0x0000000000007941 */ /* 0x000fea0003800000 */
.L_x_7217:
[----:B------:R-:W-:-:S04]  /*2860*/  IMAD R51, R66, R15, -R55 ;  /* 0x0000000f42337224 */ /* 0x000fc800078e0a37 */
[----:B------:R-:W-:-:S05]  /*2870*/  IMAD R66, R2, -0x2, R51 ;  /* 0xfffffffe02427824 */ /* 0x000fca00078e0233 */
[----:B------:R-:W-:Y:S02]  /*2880*/  VIMNMX R47, R47, R66, !PT ;  /* 0x000000422f2f7248 */ /* 0x000fe40007fe0100 */
[----:B------:R-:W-:-:S07]  /*2890*/  VIADDMNMX R62, R66, R15, R62, PT ;  /* 0x0000000f423e7246 */ /* 0x000fce000380013e */
.L_x_7216:
[C---:B------:R-:W-:Y:S01]  /*28a0*/  ISETP.GE.AND P4, PT, R59.reuse, 0x2, PT ;  /* 0x000000023b00780c */ /* 0x040fe20003f86270 */
[----:B0-----:R-:W0:Y:S01]  /*28b0*/  SHFL.IDX PT, R68, R49, 0x1, 0x1c1f ;  /* 0x003c1f0031447f89 */ /* 0x001e2200000e0000 */
[----:B------:R-:W-:Y:S02]  /*28c0*/  ISETP.GE.AND P6, PT, R59, 0x9, PT ;  /* 0x000000093b00780c */ /* 0x000fe40003fc6270 */
[----:B------:R-:W-:Y:S02]  /*28d0*/  ISETP.GT.AND P5, PT, R47, 0x1, !P4 ;  /* 0x000000012f00780c */ /* 0x000fe400067a4270 */
[----:B------:R-:W-:Y:S02]  /*28e0*/  P2R R51, PR, RZ, 0x40 ;  /* 0x00000040ff337803 */ /* 0x000fe40000000000 */
[----:B------:R-:W-:-:S04]  /*28f0*/  ISETP.LT.OR P5, PT, R62, 0x2, P5 ;  /* 0x000000023e00780c */ /* 0x000fc80002fa1670 */
[----:B------:R-:W-:Y:S02]  /*2900*/  FSEL R93, R90, -INF , !P5 ;  /* 0xff8000005a5d7808 */ /* 0x000fe40006800000 */
[----:B------:R-:W-:Y:S02]  /*2910*/  ISETP.GT.AND P5, PT, R47, 0x8, !P6 ;  /* 0x000000082f00780c */ /* 0x000fe400077a4270 */
[----:B------:R-:W-:Y:S02]  /*2920*/  ISETP.GE.AND P6, PT, R59, 0xa, PT ;  /* 0x0000000a3b00780c */ /* 0x000fe40003fc6270 */
[----:B------:R-:W-:Y:S02]  /*2930*/  ISETP.LT.OR P5, PT, R62, 0x9, P5 ;  /* 0x000000093e00780c */ /* 0x000fe40002fa1670 */
[----:B------:R-:W-:Y:S02]  /*2940*/  P2R R74, PR, RZ, 0x40 ;  /* 0x00000040ff4a7803 */ /* 0x000fe40000000000 */
[----:B------:R-:W-:-:S02]  /*2950*/  FSEL R95, R27, -INF , !P5 ;  /* 0xff8000001b5f7808 */ /* 0x000fc40006800000 */
[----:B------:R-:W-:Y:S01]  /*2960*/  ISETP.GT.AND P5, PT, R47, 0x9, !P6 ;  /* 0x000000092f00780c */ /* 0x000fe200077a4270 */
[----:B0-----:R-:W-:Y:S01]  /*2970*/  IMAD.IADD R66, R67, 0x1, R68 ;  /* 0x0000000143427824 */ /* 0x001fe200078e0244 */
[----:B------:R-:W-:Y:S02]  /*2980*/  ISETP.GE.AND P6, PT, R59, 0x11, PT ;  /* 0x000000113b00780c */ /* 0x000fe40003fc6270 */
[----:B------:R-:W-:Y:S02]  /*2990*/  ISETP.LT.OR P5, PT, R62, 0xa, P5 ;  /* 0x0000000a3e00780c */ /* 0x000fe40002fa1670 */
[----:B------:R-:W-:Y:S02]  /*29a0*/  P2R R75, PR, RZ, 0x40 ;  /* 0x00000040ff4b7803 */ /* 0x000fe40000000000 */
[----:B------:R-:W-:Y:S02]  /*29b0*/  FSEL R137, R29, -INF , !P5 ;  /* 0xff8000001d897808 */ /* 0x000fe40006800000 */
[----:B------:R-:W-:-:S02]  /*29c0*/  ISETP.GT.AND P5, PT, R47, 0x10, !P6 ;  /* 0x000000102f00780c */ /* 0x000fc400077a4270 */
[----:B------:R-:W-:Y:S02]  /*29d0*/  ISETP.GE.AND P6, PT, R59, 0x12, PT ;  /* 0x000000123b00780c */ /* 0x000fe40003fc6270 */
[----:B------:R-:W-:Y:S02]  /*29e0*/  ISETP.LT.OR P5, PT, R62, 0x11, P5 ;  /* 0x000000113e00780c */ /* 0x000fe40002fa1670 */
[----:B------:R-:W-:Y:S02]  /*29f0*/  P2R R78, PR, RZ, 0x40 ;  /* 0x00000040ff4e7803 */ /* 0x000fe40000000000 */
[----:B------:R-:W-:Y:S02]  /*2a00*/  FSEL R139, R31, -INF , !P5 ;  /* 0xff8000001f8b7808 */ /* 0x000fe40006800000 */
[----:B------:R-:W-:Y:S02]  /*2a10*/  ISETP.GT.AND P5, PT, R47, 0x11, !P6 ;  /* 0x000000112f00780c */ /* 0x000fe400077a4270 */
[----:B------:R-:W-:-:S02]  /*2a20*/  ISETP.GE.AND P6, PT, R59, 0x19, PT ;  /* 0x000000193b00780c */ /* 0x000fc40003fc6270 */
[C---:B------:R-:W-:Y:S02]  /*2a30*/  ISETP.LT.OR P5, PT, R62.reuse, 0x12, P5 ;  /* 0x000000123e00780c */ /* 0x040fe40002fa1670 */
        /* <DEDUP_REMOVED lines=104> */
[----:B------:R-:W-:-:S04]  /*30c0*/  ISETP.LT.OR P5, PT, R62, 0x69, P5 ;  /* 0x000000693e00780c */ /* 0x000fc80002fa1670 */
        /* <DEDUP_REMOVED lines=27> */
[----:B------:R-:W-:Y:S02]  /*3280*/  ISETP.LT.OR P6, PT, R62, 0x7a, P6 ;  /* 0x0000007a3e00780c */ /* 0x000fe400037c1670 */
[----:B------:R-:W-:Y:S02]  /*3290*/  VIADDMNMX R62, R68, R70, R63, PT ;  /* 0x00000046443e7246 */ /* 0x000fe4000380013f */
[----:B------:R-:W-:Y:S01]  /*32a0*/  FSEL R3, R85, -INF , !P6 ;  /* 0xff80000055037808 */ /* 0x000fe20007000000 */
[----:B------:R-:W-:Y:S08]  /*32b0*/  @!P3 BRA `(.L_x_7220) ;  /* 0x000000000054b947 */ /* 0x000ff00003800000 */
[----:B------:R-:W-:Y:S01]  /*32c0*/  IMAD R68, R16, UR38, R68 ;  /* 0x0000002610447c24 */ /* 0x000fe2000f8e0244 */
[----:B------:R-:W-:Y:S03]  /*32d0*/  BSSY B0, `(.L_x_7221) ;  /* 0x000000f000007945 */ /* 0x000fe60003800000 */
[----:B------:R-:W-:-:S05]  /*32e0*/  IMAD.IADD R68, R68, 0x1, -R11 ;  /* 0x0000000144447824 */ /* 0x000fca00078e0a0b */
        /* <DEDUP_REMOVED lines=9> */
.L_x_7222:
[----:B------:R-:W-:-:S13]  /*3380*/  ISETP.NE.AND P6, PT, R15, 0x1, PT ;  /* 0x000000010f00780c */ /* 0x000fda0003fc5270 */
[----:B------:R-:W0:Y:S02]  /*3390*/  @P6 LDC.64 R70, c[0x0][0x9e8] ;  /* 0x00027a00ff466b82 */ /* 0x000e240000000a00 */
[----:B0-----:R-:W-:-:S05]  /*33a0*/  @P6 IMAD.HI.U32 R70, R68, R70, RZ ;  /* 0x0000004644466227 */ /* 0x001fca00078e00ff */
[----:B------:R-:W-:-:S07]  /*33b0*/  @P6 SHF.R.U32.HI R68, RZ, R71, R70 ;  /* 0x00000047ff446219 */ /* 0x000fce0000011646 */
.L_x_7223:
[----:B------:R-:W-:Y:S05]  /*33c0*/  BSYNC B0 ;  /* 0x0000000000007941 */ /* 0x000fea0003800000 */
.L_x_7221:
[----:B------:R-:W-:-:S04]  /*33d0*/  IMAD R37, R68, R15, -R55 ;  /* 0x0000000f44257224 */ /* 0x000fc800078e0a37 */
[----:B------:R-:W-:-:S05]  /*33e0*/  IMAD R37, R2, -0x2, R37 ;  /* 0xfffffffe02257824 */ /* 0x000fca00078e0225 */
[----:B------:R-:W-:Y:S02]  /*33f0*/  VIMNMX R66, R66, R37, !PT ;  /* 0x0000002542427248 */ /* 0x000fe40007fe0100 */
[----:B------:R-:W-:-:S07]  /*3400*/  VIADDMNMX R62, R37, R15, R62, PT ;  /* 0x0000000f253e7246 */ /* 0x000fce000380013e */
.L_x_7220:
[----:B------:R-:W-:Y:S01]  /*3410*/  ISETP.GT.AND P4, PT, R66, 0x1, !P4 ;  /* 0x000000014200780c */ /* 0x000fe20006784270 */
[----:B------:R-:W-:Y:S01]  /*3420*/  ULDC UR4, c[0x0][0x988] ;  /* 0x0002620000047ab9 */ /* 0x000fe20000000800 */
[----:B------:R-:W-:Y:S02]  /*3430*/  ISETP.NE.AND P6, PT, R79, RZ, PT ;  /* 0x000000ff4f00720c */ /* 0x000fe40003fc5270 */
[----:B------:R-:W-:Y:S02]  /*3440*/  ISETP.LT.OR P4, PT, R62, 0x2, P4 ;  /* 0x000000023e00780c */ /* 0x000fe40002781670 */
[----:B------:R-:W-:Y:S02]  /*3450*/  ISETP.GT.AND P5, PT, R66, 0x78, !P5 ;  /* 0x000000784200780c */ /* 0x000fe40006fa4270 */
        /* <DEDUP_REMOVED lines=28> */
[----:B------:R-:W-:Y:S01]  /*3620*/  FSEL R45, R12, -INF , !P4 ;  /* 0xff8000000c2d7808 */ /* 0x000fe20006000000 */
[----:B------:R-:W-:Y:S01]  /*3630*/  IMAD.U32 R12, RZ, RZ, UR4 ;  /* 0x00000004ff0c7e24 */ /* 0x000fe2000f8e00ff */
[----:B------:R-:W-:Y:S02]  /*3640*/  ISETP.GT.AND P4, PT, R66, 0x18, !P6 ;  /* 0x000000184200780c */ /* 0x000fe40007784270 */
[----:B------:R-:W-:Y:S02]  /*3650*/  ISETP.NE.AND P6, PT, R53, RZ, PT ;  /* 0x000000ff3500720c */ /* 0x000fe40003fc5270 */
        /* <DEDUP_REMOVED lines=45> */
[----:B------:R-:W-:Y:S01]  /*3930*/  ISETP.NE.AND P4, PT, R96, RZ, PT ;  /* 0x000000ff6000720c */ /* 0x000fe20003f85270 */
[----:B------:R-:W0:Y:S01]  /*3940*/  SHFL.BFLY PT, R9, R4, 0x2, 0x1f ;  /* 0x0c401f0004097f89 */ /* 0x000e2200000e0000 */
[----:B------:R-:W-:Y:S02]  /*3950*/  ISETP.LT.OR P5, PT, R62, 0x79, P5 ;  /* 0x000000793e00780c */ /* 0x000fe40002fa1670 */
[----:B------:R-:W-:Y:S02]  /*3960*/  ISETP.GT.AND P4, PT, R66, 0x31, !P4 ;  /* 0x000000314200780c */ /* 0x000fe40006784270 */
[----:B------:R-:W-:-:S02]  /*3970*/  FSEL R25, R25, -INF , !P5 ;  /* 0xff80000019197808 */ /* 0x000fc40006800000 */
[----:B------:R-:W-:-:S04]  /*3980*/  ISETP.LT.OR P4, PT, R62, 0x32, P4 ;  /* 0x000000323e00780c */ /* 0x000fc80002781670 */
[----:B------:R-:W-:Y:S02]  /*3990*/  FSEL R59, R36, -INF , !P4 ;  /* 0xff800000243b7808 */ /* 0x000fe40006000000 */
[----:B------:R-:W-:-:S04]  /*39a0*/  ISETP.NE.AND P4, PT, R98, RZ, PT ;  /* 0x000000ff6200720c */ /* 0x000fc80003f85270 */
[----:B------:R-:W-:-:S04]  /*39b0*/  ISETP.GT.AND P4, PT, R66, 0x38, !P4 ;  /* 0x000000384200780c */ /* 0x000fc80006784270 */
[----:B------:R-:W-:Y:S02]  /*39c0*/  ISETP.LT.OR P4, PT, R62, 0x39, P4 ;  /* 0x000000393e00780c */ /* 0x000fe40002781670 */
[----:B0-----:R-:W-:Y:S02]  /*39d0*/  FMNMX.FTZ R8, R4, R9, !PT ;  /* 0x0000000904087209 */ /* 0x001fe40007810000 */
[----:B------:R-:W-:Y:S02]  /*39e0*/  FSEL R61, R38, -INF , !P4 ;  /* 0xff800000263d7808 */ /* 0x000fe40006000000 */
[----:B------:R-:W-:Y:S01]  /*39f0*/  ISETP.NE.AND P4, PT, R100, RZ, PT ;  /* 0x000000ff6400720c */ /* 0x000fe20003f85270 */
[----:B------:R-:W0:Y:S03]  /*3a00*/  SHFL.BFLY PT, R9, R8, 0x1, 0x1f ;  /* 0x0c201f0008097f89 */ /* 0x000e2600000e0000 */
[----:B------:R-:W-:-:S04]  /*3a10*/  ISETP.GT.AND P4, PT, R66, 0x39, !P4 ;  /* 0x000000394200780c */ /* 0x000fc80006784270 */
[----:B------:R-:W-:-:S04]  /*3a20*/  ISETP.LT.OR P4, PT, R62, 0x3a, P4 ;  /* 0x0000003a3e00780c */ /* 0x000fc80002781670 */
[----:B------:R-:W-:Y:S02]  /*3a30*/  FSEL R63, R40, -INF , !P4 ;  /* 0xff800000283f7808 */ /* 0x000fe40006000000 */
[----:B------:R-:W-:-:S04]  /*3a40*/  ISETP.NE.AND P4, PT, R102, RZ, PT ;  /* 0x000000ff6600720c */ /* 0x000fc80003f85270 */
[----:B------:R-:W-:-:S04]  /*3a50*/  ISETP.GT.AND P4, PT, R66, 0x40, !P4 ;  /* 0x000000404200780c */ /* 0x000fc80006784270 */
[----:B------:R-:W-:Y:S02]  /*3a60*/  ISETP.LT.OR P4, PT, R62, 0x41, P4 ;  /* 0x000000413e00780c */ /* 0x000fe40002781670 */
[----:B0-----:R-:W-:Y:S02]  /*3a70*/  FMNMX.FTZ R9, R8, R9, !PT ;  /* 0x0000000908097209 */ /* 0x001fe40007810000 */
[----:B------:R-:W-:Y:S02]  /*3a80*/  FSEL R65, R42, -INF , !P4 ;  /* 0xff8000002a417808 */ /* 0x000fe40006000000 */
[----:B------:R-:W-:Y:S01]  /*3a90*/  ISETP.GT.AND P4, PT, R66, 0x41, !P6 ;  /* 0x000000414200780c */ /* 0x000fe20007784270 */
[----:B------:R-:W-:Y:S01]  /*3aa0*/  FMUL.FTZ R10, R9, R12 ;  /* 0x0000000c090a7220 */ /* 0x000fe20000410000 */
[----:B------:R-:W-:Y:S02]  /*3ab0*/  ISETP.NE.AND P6, PT, R69, RZ, PT ;  /* 0x000000ff4500720c */ /* 0x000fe40003fc5270 */
[----:B------:R-:W-:-:S04]  /*3ac0*/  ISETP.LT.OR P4, PT, R62, 0x42, P4 ;  /* 0x000000423e00780c */ /* 0x000fc80002781670 */
[----:B------:R-:W-:Y:S02]  /*3ad0*/  FSEL R67, R44, -INF , !P4 ;  /* 0xff8000002c437808 */ /* 0x000fe40006000000 */
[----:B------:R-:W-:Y:S01]  /*3ae0*/  ISETP.NE.AND P4, PT, R104, RZ, PT ;  /* 0x000000ff6800720c */ /* 0x000fe20003f85270 */
[----:B------:R-:W0:Y:S03]  /*3af0*/  @P2 LDC R44, c[0x0][0x44c] ;  /* 0x00011300ff2c2b82 */ /* 0x000e260000000800 */
[----:B------:R-:W-:-:S04]  /*3b00*/  ISETP.GT.AND P4, PT, R66, 0x48, !P4 ;  /* 0x000000484200780c */ /* 0x000fc80006784270 */
[----:B------:R-:W-:-:S04]  /*3b10*/  ISETP.LT.OR P4, PT, R62, 0x49, P4 ;  /* 0x000000493e00780c */ /* 0x000fc80002781670 */
[----:B------:R-:W-:Y:S02]  /*3b20*/  FSEL R69, R46, -INF , !P4 ;  /* 0xff8000002e457808 */ /* 0x000fe40006000000 */
[----:B------:R-:W-:Y:S01]  /*3b30*/  ISETP.NE.AND P4, PT, R106, RZ, PT ;  /* 0x000000ff6a00720c */ /* 0x000fe20003f85270 */
[----:B------:R-:W1:Y:S03]  /*3b40*/  @P2 LDC R46, c[0x0][0x450] ;  /* 0x00011400ff2e2b82 */ /* 0x000e660000000800 */
        /* <DEDUP_REMOVED lines=37> */
[----:B------:R-:W-:-:S04]  /*3da0*/  ISETP.LT.OR P4, PT, R62, 0x71, P4 ;  /* 0x000000713e00780c */ /* 0x000fc80002781670 */
[----:B------:R-:W-:Y:S02]  /*3db0*/  FSEL R87, R82, -INF , !P4 ;  /* 0xff80000052577808 */ /* 0x000fe40006000000 */
[----:B------:R-:W-:-:S04]  /*3dc0*/  FSETP.NEU.FTZ.AND P4, PT, R9, -INF , PT ;  /* 0xff8000000900780b */ /* 0x000fc80003f9d000 */
[----:B------:R-:W-:Y:S02]  /*3dd0*/  FSEL R20, R10, RZ, P4 ;  /* 0x000000ff0a147208 */ /* 0x000fe40002000000 */
[----:B------:R-:W-:Y:S02]  /*3de0*/  ISETP.GT.AND P4, PT, R66, RZ, !P6 ;  /* 0x000000ff4200720c */ /* 0x000fe40007784270 */
[----:B------:R-:W-:Y:S01]  /*3df0*/  ISETP.NE.AND P6, PT, R84, RZ, PT ;  /* 0x000000ff5400720c */ /* 0x000fe20003fc5270 */
[-CC-:B------:R-:W-:Y:S01]  /*3e00*/  FFMA.FTZ R164, R125, R12.reuse, -R20.reuse ;  /* 0x0000000c7da47223 */ /* 0x180fe20000010814 */
[----:B------:R-:W-:Y:S01]  /*3e10*/  ISETP.LT.OR P4, PT, R62, 0x1, P4 ;  /* 0x000000013e00780c */ /* 0x000fe20002781670 */
[-CC-:B------:R-:W-:Y:S01]  /*3e20*/  FFMA.FTZ R8, R119, R12.reuse, -R20.reuse ;  /* 0x0000000c77087223 */ /* 0x180fe20000010814 */
[----:B------:R-:W-:Y:S01]  /*3e30*/  ISETP.GT.AND P6, PT, R66, 0x79, !P6 ;  /* 0x000000794200780c */ /* 0x000fe200077c4270 */
[-CC-:B------:R-:W-:Y:S01]  /*3e40*/  FFMA.FTZ R180, R91, R12.reuse, -R20.reuse ;  /* 0x0000000c5bb47223 */ /* 0x180fe20000010814 */
[----:B------:R-:W-:Y:S01]  /*3e50*/  FSEL R0, R0, -INF , !P4 ;  /* 0xff80000000007808 */ /* 0x000fe20006000000 */
[-CC-:B------:R-:W-:Y:S01]  /*3e60*/  FFMA.FTZ R91, R93, R12.reuse, -R20.reuse ;  /* 0x0000000c5d5b7223 */ /* 0x180fe20000010814 */
[----:B------:R-:W-:Y:S01]  /*3e70*/  ISETP.NE.AND P4, PT, R80, RZ, PT ;  /* 0x000000ff5000720c */ /* 0x000fe20003f85270 */
[-CC-:B------:R-:W-:Y:S01]  /*3e80*/  FFMA.FTZ R182, R95, R12.reuse, -R20.reuse ;  /* 0x0000000c5fb67223 */ /* 0x180fe20000010814 */
[----:B------:R-:W-:Y:S01]  /*3e90*/  FMNMX.FTZ R4, R0, R37, !PT ;  /* 0x0000002500047209 */ /* 0x000fe20007810000 */
[----:B------:R-:W-:Y:S01]  /*3ea0*/  MUFU.EX2 R180, R180 ;  /* 0x000000b400b47308 */ /* 0x000fe20000000800 */
[----:B------:R-:W-:Y:S01]  /*3eb0*/  ISETP.GT.AND P4, PT, R66, 0x71, !P4 ;  /* 0x000000714200780c */ /* 0x000fe20006784270 */
[--C-:B------:R-:W-:Y:S01]  /*3ec0*/  FFMA.FTZ R93, R137, R12, -R20.reuse ;  /* 0x0000000c895d7223 */ /* 0x100fe20000010814 */
[----:B------:R-:W-:Y:S01]  /*3ed0*/  FMNMX.FTZ R4, R39, R4, !PT ;  /* 0x0000000427047209 */ /* 0x000fe20007810000 */
[-CC-:B------:R-:W-:Y:S01]  /*3ee0*/  FFMA.FTZ R176, R139, R12.reuse, -R20.reuse ;  /* 0x0000000c8bb07223 */ /* 0x180fe20000010814 */
[C---:B------:R-:W-:Y:S01]  /*3ef0*/  ISETP.LT.OR P4, PT, R62.reuse, 0x72, P4 ;  /* 0x000000723e00780c */ /* 0x040fe20002781670 */
[--C-:B------:R-:W-:Y:S01]  /*3f00*/  FFMA.FTZ R95, R141, R12, -R20.reuse ;  /* 0x0000000c8d5f7223 */ /* 0x100fe20000010814 */
[----:B------:R-:W-:Y:S01]  /*3f10*/  FMNMX.FTZ R4, R41, R4, !PT ;  /* 0x0000000429047209 */ /* 0x000fe20007810000 */
[----:B------:R-:W2:Y:S01]  /*3f20*/  MUFU.EX2 R91, R91 ;  /* 0x0000005b005b7308 */ /* 0x000ea20000000800 */
[----:B------:R-:W-:Y:S01]  /*3f30*/  FSEL R125, R21, -INF , !P4 ;  /* 0xff800000157d7808 */ /* 0x000fe20006000000 */
[--C-:B------:R-:W-:Y:S01]  /*3f40*/  FFMA.FTZ R21, R123, R12, -R20.reuse ;  /* 0x0000000c7b157223 */ /* 0x100fe20000010814 */
[----:B------:R-:W-:Y:S01]  /*3f50*/  FMNMX.FTZ R4, R43, R4, !PT ;  /* 0x000000042b047209 */ /* 0x000fe20007810000 */
[-CC-:B------:R-:W-:Y:S01]  /*3f60*/  FFMA.FTZ R3, R3, R12.reuse, -R20.reuse ;  /* 0x0000000c03037223 */ /* 0x180fe20000010814 */
[----:B------:R-:W-:Y:S01]  /*3f70*/  ISETP.LT.OR P6, PT, R62, 0x7a, P6 ;  /* 0x0000007a3e00780c */ /* 0x000fe200037c1670 */
[--C-:B------:R-:W-:Y:S01]  /*3f80*/  FFMA.FTZ R178, R135, R12, -R20.reuse ;  /* 0x0000000c87b27223 */ /* 0x100fe20000010814 */
[----:B------:R-:W-:Y:S01]  /*3f90*/  FMNMX.FTZ R4, R45, R4, !PT ;  /* 0x000000042d047209 */ /* 0x000fe20007810000 */
[----:B------:R-:W3:Y:S01]  /*3fa0*/  MUFU.EX2 R182, R182 ;  /* 0x000000b600b67308 */ /* 0x000ee20000000800 */
[----:B------:R-:W-:Y:S01]  /*3fb0*/  FSEL R123, R24, -INF , !P6 ;  /* 0xff800000187b7808 */ /* 0x000fe20007000000 */
[--C-:B------:R-:W-:Y:S01]  /*3fc0*/  FFMA.FTZ R97, R97, R12, -R20.reuse ;  /* 0x0000000c61617223 */ /* 0x100fe20000010814 */
[----:B------:R-:W-:Y:S01]  /*3fd0*/  FMNMX.FTZ R4, R13, R4, !PT ;  /* 0x000000040d047209 */ /* 0x000fe20007810000 */
[-CC-:B------:R-:W-:Y:S01]  /*3fe0*/  FFMA.FTZ R172, R133, R12.reuse, -R20.reuse ;  /* 0x0000000c85ac7223 */ /* 0x180fe20000010814 */
[-CC-:B------:R-:W-:Y:S01]  /*3ff0*/  FFMA.FTZ R99, R99, R12.reuse, -R20.reuse ;  /* 0x0000000c63637223 */ /* 0x180fe20000010814 */
[--C-:B------:R-:W-:Y:S01]  /*4000*/  FFMA.FTZ R174, R131, R12, -R20.reuse ;  /* 0x0000000c83ae7223 */ /* 0x100fe20000010814 */
[----:B------:R-:W-:Y:S01]  /*4010*/  FMNMX.FTZ R4, R47, R4, !PT ;  /* 0x000000042f047209 */ /* 0x000fe20007810000 */
[----:B------:R-:W4:Y:S01]  /*4020*/  MUFU.EX2 R93, R93 ;  /* 0x0000005d005d7308 */ /* 0x000f220000000800 */
[-CC-:B------:R-:W-:Y:S01]  /*4030*/  FFMA.FTZ R101, R101, R12.reuse, -R20.reuse ;  /* 0x0000000c65657223 */ /* 0x180fe20000010814 */
[--C-:B------:R-:W-:Y:S01]  /*4040*/  FFMA.FTZ R168, R129, R12, -R20.reuse ;  /* 0x0000000c81a87223 */ /* 0x100fe20000010814 */
[----:B------:R-:W-:Y:S01]  /*4050*/  FMNMX.FTZ R4, R49, R4, !PT ;  /* 0x0000000431047209 */ /* 0x000fe20007810000 */
[-CC-:B------:R-:W-:Y:S01]  /*4060*/  FFMA.FTZ R103, R103, R12.reuse, -R20.reuse ;  /* 0x0000000c67677223 */ /* 0x180fe20000010814 */
[-CC-:B------:R-:W-:Y:S01]  /*4070*/  FFMA.FTZ R170, R127, R12.reuse, -R20.reuse ;  /* 0x0000000c7faa7223 */ /* 0x180fe20000010814 */
[--C-:B------:R-:W-:Y:S01]  /*4080*/  FFMA.FTZ R105, R105, R12, -R20.reuse ;  /* 0x0000000c69697223 */ /* 0x100fe20000010814 */
[----:B------:R-:W-:Y:S01]  /*4090*/  FMNMX.FTZ R4, R51, R4, !PT ;  /* 0x0000000433047209 */ /* 0x000fe20007810000 */
[----:B------:R-:W5:Y:S01]  /*40a0*/  MUFU.EX2 R176, R176 ;  /* 0x000000b000b07308 */ /* 0x000f620000000800 */
        /* <DEDUP_REMOVED lines=15> */
[----:B------:R2:W-:Y:S01]  /*41a0*/  MUFU.EX2 R154, R3 ;  /* 0x00000003009a7308 */ /* 0x0005e20000000800 */
[-CC-:B------:R-:W-:Y:S01]  /*41b0*/  FFMA.FTZ R33, R33, R12.reuse, -R20.reuse ;  /* 0x0000000c21217223 */ /* 0x180fe20000010814 */
[----:B------:R-:W-:Y:S01]  /*41c0*/  FFMA.FTZ R27, R27, R12, -R20 ;  /* 0x0000000c1b1b7223 */ /* 0x000fe20000010814 */
[----:B------:R-:W-:-:S04]  /*41d0*/  FMNMX.FTZ R4, R61, R4, !PT ;  /* 0x000000043d047209 */ /* 0x000fc80007810000 */
[----:B------:R-:W-:Y:S01]  /*41e0*/  FMNMX.FTZ R4, R63, R4, !PT ;  /* 0x000000043f047209 */ /* 0x000fe20007810000 */
[----:B------:R-:W1:Y:S01]  /*41f0*/  MUFU.EX2 R178, R178 ;  /* 0x000000b200b27308 */ /* 0x000e620000000800 */
[----:B--2---:R-:W-:Y:S01]  /*4200*/  FADD.FTZ R3, R180, R91 ;  /* 0x0000005bb4037221 */ /* 0x004fe20000010000 */
[----:B------:R-:W-:Y:S02]  /*4210*/  F2FP.F16.F32.PACK_AB R180, R91, R180 ;  /* 0x000000b45bb4723e */ /* 0x000fe400000000ff */
[----:B------:R-:W-:Y:S01]  /*4220*/  FMNMX.FTZ R4, R65, R4, !PT ;  /* 0x0000000441047209 */ /* 0x000fe20007810000 */
[----:B---3--:R-:W-:Y:S01]  /*4230*/  FADD.FTZ R36, R182, R3 ;  /* 0x00000003b6247221 */ /* 0x008fe20000010000 */
[----:B----4-:R-:W-:Y:S02]  /*4240*/  F2FP.F16.F32.PACK_AB R182, R93, R182 ;  /* 0x000000b65db6723e */ /* 0x010fe400000000ff */
[----:B------:R-:W-:Y:S01]  /*4250*/  FMNMX.FTZ R4, R67, R4, !PT ;  /* 0x0000000443047209 */ /* 0x000fe20007810000 */
[----:B------:R-:W2:Y:S01]  /*4260*/  MUFU.EX2 R97, R97 ;  /* 0x0000006100617308 */ /* 0x000ea20000000800 */
[----:B------:R-:W-:-:S02]  /*4270*/  FADD.FTZ R3, R93, R36 ;  /* 0x000000245d037221 */ /* 0x000fc40000010000 */
[----:B------:R-:W-:Y:S02]  /*4280*/  FMNMX.FTZ R4, R69, R4, !PT ;  /* 0x0000000445047209 */ /* 0x000fe40007810000 */
[----:B-----5:R-:W-:Y:S01]  /*4290*/  FADD.FTZ R38, R176, R3 ;  /* 0x00000003b0267221 */ /* 0x020fe20000010000 */
[----:B0-----:R-:W-:Y:S02]  /*42a0*/  F2FP.F16.F32.PACK_AB R176, R95, R176 ;  /* 0x000000b05fb0723e */ /* 0x001fe400000000ff */
[----:B------:R-:W-:Y:S01]  /*42b0*/  FMNMX.FTZ R4, R71, R4, !PT ;  /* 0x0000000447047209 */ /* 0x000fe20007810000 */
[----:B------:R-:W0:Y:S01]  /*42c0*/  MUFU.EX2 R172, R172 ;  /* 0x000000ac00ac7308 */ /* 0x000e220000000800 */
[----:B------:R-:W-:Y:S02]  /*42d0*/  FADD.FTZ R3, R95, R38 ;  /* 0x000000265f037221 */ /* 0x000fe40000010000 */
[----:B------:R-:W-:Y:S02]  /*42e0*/  FMNMX.FTZ R4, R73, R4, !PT ;  /* 0x0000000449047209 */ /* 0x000fe40007810000 */
[----:B-1----:R-:W-:-:S02]  /*42f0*/  FADD.FTZ R40, R178, R3 ;  /* 0x00000003b2287221 */ /* 0x002fc40000010000 */
[----:B------:R-:W-:Y:S01]  /*4300*/  FMNMX.FTZ R4, R75, R4, !PT ;  /* 0x000000044b047209 */ /* 0x000fe20007810000 */
[----:B------:R-:W1:Y:S01]  /*4310*/  MUFU.EX2 R99, R99 ;  /* 0x0000006300637308 */ /* 0x000e620000000800 */
[----:B--2---:R-:W-:Y:S02]  /*4320*/  F2FP.F16.F32.PACK_AB R178, R97, R178 ;  /* 0x000000b261b2723e */ /* 0x004fe400000000ff */
        /* <DEDUP_REMOVED lines=8> */
[----:B------:R4:W-:Y:S03]  /*43b0*/  MUFU.EX2 R152, R33 ;  /* 0x0000002100987308 */ /* 0x0009e60000000800 */
[----:B------:R-:W-:-:S04]  /*43c0*/  FMNMX.FTZ R4, R87, R4, !PT ;  /* 0x0000000457047209 */ /* 0x000fc80007810000 */
[----:B------:R-:W-:Y:S01]  /*43d0*/  FMNMX.FTZ R4, R125, R4, !PT ;  /* 0x000000047d047209 */ /* 0x000fe20007810000 */
[----:B------:R-:W5:Y:S01]  /*43e0*/  MUFU.EX2 R168, R168 ;  /* 0x000000a800a87308 */ /* 0x000f620000000800 */
[----:B----4-:R-:W-:Y:S02]  /*43f0*/  FADD.FTZ R33, R97, R40 ;  /* 0x0000002861217221 */ /* 0x010fe40000010000 */
[----:B------:R-:W-:Y:S02]  /*4400*/  FMNMX.FTZ R4, R25, R4, !PT ;  /* 0x0000000419047209 */ /* 0x000fe40007810000 */
[----:B0-----:R-:W-:Y:S01]  /*4410*/  FADD.FTZ R42, R172, R33 ;  /* 0x00000021ac2a7221 */ /* 0x001fe20000010000 */
[----:B-1----:R-:W-:Y:S02]  /*4420*/  F2FP.F16.F32.PACK_AB R172, R99, R172 ;  /* 0x000000ac63ac723e */ /* 0x002fe400000000ff */
[----:B------:R-:W-:Y:S01]  /*4430*/  FMNMX.FTZ R4, R123, R4, !PT ;  /* 0x000000047b047209 */ /* 0x000fe20007810000 */
[----:B------:R-:W0:Y:S01]  /*4440*/  MUFU.EX2 R103, R103 ;  /* 0x0000006700677308 */ /* 0x000e220000000800 */
[----:B------:R-:W-:-:S03]  /*4450*/  FADD.FTZ R33, R99, R42 ;  /* 0x0000002a63217221 */ /* 0x000fc60000010000 */
[----:B------:R-:W1:Y:S01]  /*4460*/  SHFL.BFLY PT, R119, R4, 0x2, 0x1f ;  /* 0x0c401f0004777f89 */ /* 0x000e6200000e0000 */
[----:B--2---:R-:W-:Y:S01]  /*4470*/  FADD.FTZ R42, R174, R33 ;  /* 0x00000021ae2a7221 */ /* 0x004fe20000010000 */
[C---:B---3--:R-:W-:Y:S02]  /*4480*/  F2FP.F16.F32.PACK_AB R174, R101.reuse, R174 ;  /* 0x000000ae65ae723e */ /* 0x048fe400000000ff */
[----:B------:R-:W2:Y:S01]  /*4490*/  MUFU.EX2 R170, R170 ;  /* 0x000000aa00aa7308 */ /* 0x000ea20000000800 */
[----:B------:R-:W-:-:S07]  /*44a0*/  FADD.FTZ R33, R101, R42 ;  /* 0x0000002a65217221 */ /* 0x000fce0000010000 */
[----:B------:R-:W3:Y:S08]  /*44b0*/  MUFU.EX2 R105, R105 ;  /* 0x0000006900697308 */ /* 0x000ef00000000800 */
[----:B------:R4:W-:Y:S01]  /*44c0*/  MUFU.EX2 R158, R35 ;  /* 0x00000023009e7308 */ /* 0x0009e20000000800 */
[----:B-1----:R-:W-:-:S07]  /*44d0*/  FMNMX.FTZ R119, R4, R119, !PT ;  /* 0x0000007704777209 */ /* 0x002fce0007810000 */
[----:B------:R-:W1:Y:S01]  /*44e0*/  MUFU.EX2 R164, R164 ;  /* 0x000000a400a47308 */ /* 0x000e620000000800 */
[----:B------:R-:W1:Y:S01]  /*44f0*/  SHFL.BFLY PT, R10, R119, 0x1, 0x1f ;  /* 0x0c201f00770a7f89 */ /* 0x000e6200000e0000 */
[----:B----4-:R-:W-:-:S04]  /*4500*/  @P2 IMAD.HI.U32 R35, R23, R44, RZ ;  /* 0x0000002c17232227 */ /* 0x010fc800078e00ff */
[----:B-----5:R-:W-:Y:S01]  /*4510*/  FADD.FTZ R44, R168, R33 ;  /* 0x00000021a82c7221 */ /* 0x020fe20000010000 */
[----:B0-----:R-:W-:-:S03]  /*4520*/  F2FP.F16.F32.PACK_AB R168, R103, R168 ;  /* 0x000000a867a8723e */ /* 0x001fc600000000ff */
[----:B------:R-:W-:Y:S01]  /*4530*/  FADD.FTZ R33, R103, R44 ;  /* 0x0000002c67217221 */ /* 0x000fe20000010000 */
[----:B------:R-:W0:Y:S01]  /*4540*/  MUFU.EX2 R21, R21 ;  /* 0x0000001500157308 */ /* 0x000e220000000800 */
[----:B------:R-:W-:Y:S02]  /*4550*/  @P2 SHF.R.U32.HI R23, RZ, R46, R35 ;  /* 0x0000002eff172219 */ /* 0x000fe40000011623 */
[----:B--2---:R-:W-:Y:S01]  /*4560*/  FADD.FTZ R44, R170, R33 ;  /* 0x00000021aa2c7221 */ /* 0x004fe20000010000 */
[C---:B---3--:R-:W-:Y:S02]  /*4570*/  F2FP.F16.F32.PACK_AB R170, R105.reuse, R170 ;  /* 0x000000aa69aa723e */ /* 0x048fe400000000ff */
[----:B------:R-:W-:Y:S02]  /*4580*/  IMAD.IADD R35, R88, 0x1, R23 ;  /* 0x0000000158237824 */ /* 0x000fe400078e0217 */
[----:B------:R-:W-:Y:S01]  /*4590*/  FADD.FTZ R33, R105, R44 ;  /* 0x0000002c69217221 */ /* 0x000fe20000010000 */
[----:B------:R-:W2:Y:S01]  /*45a0*/  MUFU.EX2 R121, R121 ;  /* 0x0000007900797308 */ /* 0x000ea20000000800 */
[----:B------:R-:W-:-:S02]  /*45b0*/  IMAD.IADD R14, R35, 0x1, R14 ;  /* 0x00000001230e7824 */ /* 0x000fc400078e020e */
[----:B-1----:R-:W-:-:S05]  /*45c0*/  FADD.FTZ R46, R164, R33 ;  /* 0x00000021a42e7221 */ /* 0x002fca0000010000 */
[----:B------:R-:W1:Y:S01]  /*45d0*/  MUFU.EX2 R8, R8 ;  /* 0x0000000800087308 */ /* 0x000e620000000800 */
[----:B------:R-:W-:Y:S01]  /*45e0*/  FMNMX.FTZ R10, R119, R10, !PT ;  /* 0x0000000a770a7209 */ /* 0x000fe20007810000 */
[C---:B0-----:R-:W-:Y:S01]  /*45f0*/  FADD.FTZ R46, R21.reuse, R46 ;  /* 0x0000002e152e7221 */ /* 0x041fe20000010000 */
[----:B------:R-:W-:Y:S02]  /*4600*/  F2FP.F16.F32.PACK_AB R164, R21, R164 ;  /* 0x000000a415a4723e */ /* 0x000fe400000000ff */
[C---:B------:R-:W-:Y:S01]  /*4610*/  FSETP.NEU.FTZ.AND P4, PT, R10.reuse, -INF , PT ;  /* 0xff8000000a00780b */ /* 0x040fe20003f9d000 */
[----:B------:R-:W-:Y:S02]  /*4620*/  FMUL.FTZ R4, R10, R12 ;  /* 0x0000000c0a047220 */ /* 0x000fe40000410000 */
[----:B------:R-:W-:Y:S01]  /*4630*/  MUFU.EX2 R117, R117 ;  /* 0x0000007500757308 */ /* 0x000fe20000000800 */
[----:B--2---:R-:W-:Y:S02]  /*4640*/  FADD.FTZ R33, R121, R46 ;  /* 0x0000002e79217221 */ /* 0x004fe40000010000 */
[----:B------:R-:W-:-:S05]  /*4650*/  FSEL R4, R4, RZ, P4 ;  /* 0x000000ff04047208 */ /* 0x000fca0002000000 */
        /* <DEDUP_REMOVED lines=23> */
[----:B-1----:R-:W-:Y:S01]  /*47d0*/  FADD.FTZ R46, R8, R33 ;  /* 0x00000021082e7221 */ /* 0x002fe20000010000 */
[-CC-:B------:R-:W-:Y:S01]  /*47e0*/  FFMA.FTZ R73, R73, R12.reuse, -R4.reuse ;  /* 0x0000000c49497223 */ /* 0x180fe20000010804 */
[-CC-:B------:R-:W-:Y:S01]  /*47f0*/  FFMA.FTZ R75, R75, R12.reuse, -R4.reuse ;  /* 0x0000000c4b4b7223 */ /* 0x180fe20000010804 */
[-CC-:B------:R-:W-:Y:S01]  /*4800*/  FFMA.FTZ R77, R77, R12.reuse, -R4.reuse ;  /* 0x0000000c4d4d7223 */ /* 0x180fe20000010804 */
[-CC-:B------:R-:W-:Y:S01]  /*4810*/  FFMA.FTZ R79, R79, R12.reuse, -R4.reuse ;  /* 0x0000000c4f4f7223 */ /* 0x180fe20000010804 */
[-CC-:B------:R-:W-:Y:S01]  /*4820*/  FFMA.FTZ R81, R81, R12.reuse, -R4.reuse ;  /* 0x0000000c51517223 */ /* 0x180fe20000010804 */
[-CC-:B------:R-:W-:Y:S01]  /*4830*/  FFMA.FTZ R83, R83, R12.reuse, -R4.reuse ;  /* 0x0000000c53537223 */ /* 0x180fe20000010804 */
[----:B------:R-:W1:Y:S01]  /*4840*/  MUFU.EX2 R20, R41 ;  /* 0x0000002900147308 */ /* 0x000e620000000800 */
[----:B0-----:R-:W-:Y:S01]  /*4850*/  FADD.FTZ R38, R0, R37 ;  /* 0x0000002500267221 */ /* 0x001fe20000010000 */
[-CC-:B------:R-:W-:Y:S01]  /*4860*/  FFMA.FTZ R85, R85, R12.reuse, -R4.reuse ;  /* 0x0000000c55557223 */ /* 0x180fe20000010804 */
[-CC-:B------:R-:W-:Y:S01]  /*4870*/  FFMA.FTZ R89, R89, R12.reuse, -R4.reuse ;  /* 0x0000000c59597223 */ /* 0x180fe20000010804 */
[-CC-:B------:R-:W-:Y:S01]  /*4880*/  FFMA.FTZ R87, R87, R12.reuse, -R4.reuse ;  /* 0x0000000c57577223 */ /* 0x180fe20000010804 */
[-CC-:B------:R-:W-:Y:S01]  /*4890*/  FFMA.FTZ R125, R125, R12.reuse, -R4.reuse ;  /* 0x0000000c7d7d7223 */ /* 0x180fe20000010804 */
[-CC-:B------:R-:W-:Y:S01]  /*48a0*/  FFMA.FTZ R25, R25, R12.reuse, -R4.reuse ;  /* 0x0000000c19197223 */ /* 0x180fe20000010804 */
[----:B------:R-:W-:Y:S01]  /*48b0*/  FFMA.FTZ R123, R123, R12, -R4 ;  /* 0x0000000c7b7b7223 */ /* 0x000fe20000010804 */
[----:B------:R-:W0:Y:S01]  /*48c0*/  MUFU.EX2 R43, R43 ;  /* 0x0000002b002b7308 */ /* 0x000e220000000800 */
[----:B--2---:R-:W-:Y:S01]  /*48d0*/  FADD.FTZ R3, R39, R38 ;  /* 0x0000002627037221 */ /* 0x004fe20000010000 */
[----:B------:R-:W-:Y:S01]  /*48e0*/  FADD.FTZ R33, R117, R46 ;  /* 0x0000002e75217221 */ /* 0x000fe20000010000 */
[----:B------:R-:W-:-:S02]  /*48f0*/  F2FP.F16.F32.PACK_AB R166, R8, R121 ;  /* 0x0000007908a6723e */ /* 0x000fc400000000ff */
[----:B------:R-:W-:-:S03]  /*4900*/  F2FP.F16.F32.PACK_AB R181, R37, R0 ;  /* 0x0000000025b5723e */ /* 0x000fc600000000ff */
        /* <DEDUP_REMOVED lines=59> */
[----:B--2---:R-:W-:-:S04]  /*4cc0*/  FADD.FTZ R23, R31, R48 ;  /* 0x000000301f177221 */ /* 0x004fc80000010000 */
[C---:B------:R-:W-:Y:S01]  /*4cd0*/  FADD.FTZ R48, R158.reuse, R23 ;  /* 0x000000179e307221 */ /* 0x040fe20000010000 */
[----:B------:R-:W-:Y:S02]  /*4ce0*/  F2FP.F16.F32.PACK_AB R158, R158, R31 ;  /* 0x0000001f9e9e723e */ /* 0x000fe400000000ff */
        /* <DEDUP_REMOVED lines=30> */
[----:B------:R-:W-:Y:S01]  /*4ed0*/  F2FP.F16.F32.PACK_AB R153, R8, R87 ;  /* 0x000000570899723e */ /* 0x000fe200000000ff */
[----:B------:R-:W-:Y:S02]  /*4ee0*/  VIADD R8, R22, 0xfffffffe ;  /* 0xfffffffe16087836 */ /* 0x000fe40000000000 */
[----:B--2---:R-:W-:-:S04]  /*4ef0*/  FADD.FTZ R3, R25, R20 ;  /* 0x0000001419037221 */ /* 0x004fc80000010000 */
[C---:B-1----:R-:W-:Y:S01]  /*4f00*/  FADD.FTZ R3, R0.reuse, R3 ;  /* 0x0000000300037221 */ /* 0x042fe20000010000 */
[----:B------:R-:W-:Y:S01]  /*4f10*/  F2FP.F16.F32.PACK_AB R155, R0, R25 ;  /* 0x00000019009b723e */ /* 0x000fe200000000ff */
        /* <DEDUP_REMOVED lines=11> */
.L_x_7225:
[----:B------:R-:W-:-:S13]  /*4fd0*/  ISETP.NE.AND P4, PT, R15, 0x1, PT ;  /* 0x000000010f00780c */ /* 0x000fda0003f85270 */
[----:B------:R-:W0:Y:S02]  /*4fe0*/  @P4 LDC.64 R20, c[0x0][0x9e8] ;  /* 0x00027a00ff144b82 */ /* 0x000e240000000a00 */
[----:B0-----:R-:W-:-:S05]  /*4ff0*/  @P4 IMAD.HI.U32 R20, R0, R20, RZ ;  /* 0x0000001400144227 */ /* 0x001fca00078e00ff */
[----:B------:R-:W-:-:S07]  /*5000*/  @P4 SHF.R.U32.HI R0, RZ, R21, R20 ;  /* 0x00000015ff004219 */ /* 0x000fce0000011614 */
.L_x_7226:
[----:B------:R-:W-:-:S05]  /*5010*/  IMAD R15, R0, R15, R15 ;  /* 0x0000000f000f7224 */ /* 0x000fca00078e020f */
[----:B------:R-:W-:-:S07]  /*5020*/  VIMNMX R14, R14, R15, PT ;  /* 0x0000000f0e0e7248 */ /* 0x000fce0003fe0100 */
.L_x_7224:
[----:B------:R-:W-:Y:S01]  /*5030*/  SHF.R.S32.HI R13, RZ, 0x1f, R14 ;  /* 0x0000001fff0d7819 */ /* 0x000fe2000001140e */
[----:B------:R-:W-:Y:S01]  /*5040*/  UMOV UR4, URZ ;  /* 0x0000003f00047c82 */ /* 0x000fe20008000000 */
[----:B------:R-:W-:Y:S01]  /*5050*/  IMAD.MOV.U32 R0, RZ, RZ, RZ ;  /* 0x000000ffff007224 */ /* 0x000fe200078e00ff */
[----:B------:R-:W-:Y:S02]  /*5060*/  CS2R R150, SRZ ;  /* 0x0000000000967805 */ /* 0x000fe4000001ff00 */
[----:B------:R-:W-:Y:S02]  /*5070*/  LEA.HI R13, R13, R14, RZ, 0x7 ;  /* 0x0000000e0d0d7211 */ /* 0x000fe400078f38ff */
[----:B------:R-:W-:Y:S02]  /*5080*/  CS2R R148, SRZ ;  /* 0x0000000000947805 */ /* 0x000fe4000001ff00 */
[----:B------:R-:W-:Y:S02]  /*5090*/  CS2R R146, SRZ ;  /* 0x0000000000927805 */ /* 0x000fe4000001ff00 */
[----:B------:R-:W-:-:S02]  /*50a0*/  CS2R R144, SRZ ;  /* 0x0000000000907805 */ /* 0x000fc4000001ff00 */
[----:B------:R-:W-:Y:S02]  /*50b0*/  SHF.R.S32.HI R14, RZ, 0x7, R13 ;  /* 0x00000007ff0e7819 */ /* 0x000fe4000001140d */
[----:B------:R-:W-:Y:S02]  /*50c0*/  CS2R R142, SRZ ;  /* 0x00000000008e7805 */ /* 0x000fe4000001ff00 */
[----:B------:R-:W-:Y:S02]  /*50d0*/  CS2R R140, SRZ ;  /* 0x00000000008c7805 */ /* 0x000fe4000001ff00 */
[----:B------:R-:W-:Y:S02]  /*50e0*/  CS2R R138, SRZ ;  /* 0x00000000008a7805 */ /* 0x000fe4000001ff00 */
[----:B------:R-:W-:Y:S02]  /*50f0*/  VIMNMX R13, R17, R14, !PT ;  /* 0x0000000e110d7248 */ /* 0x000fe40007fe0100 */
[----:B------:R-:W-:-:S02]  /*5100*/  CS2R R136, SRZ ;  /* 0x0000000000887805 */ /* 0x000fc4000001ff00 */
[----:B------:R-:W-:Y:S02]  /*5110*/  CS2R R134, SRZ ;  /* 0x0000000000867805 */ /* 0x000fe4000001ff00 */
[----:B------:R-:W-:Y:S02]  /*5120*/  CS2R R132, SRZ ;  /* 0x0000000000847805 */ /* 0x000fe4000001ff00 */
[----:B------:R-:W-:Y:S02]  /*5130*/  ISETP.GE.AND P4, PT, R8, R13, PT ;  /* 0x0000000d0800720c */ /* 0x000fe40003f86270 */
        /* <DEDUP_REMOVED lines=23> */
[----:B------:R-:W-:Y:S01]  /*52b0*/  IMAD.MOV.U32 R14, RZ, RZ, RZ ;  /* 0x000000ffff0e7224 */ /* 0x000fe200078e00ff */
[----:B------:R-:W-:Y:S01]  /*52c0*/  UMOV UR7, URZ ;  /* 0x0000003f00077c82 */ /* 0x000fe20008000000 */
[----:B------:R-:W-:Y:S01]  /*52d0*/  IMAD.MOV.U32 R151, RZ, RZ, RZ ;  /* 0x000000ffff977224 */ /* 0x000fe200078e00ff */
[----:B------:R-:W-:Y:S01]  /*52e0*/  ULDC UR46, c[0x0][0x9e4] ;  /* 0x00027900002e7ab9 */ /* 0x000fe20000000800 */
[----:B------:R-:W-:Y:S01]  /*52f0*/  ULDC UR38, c[0x0][0x2f0] ;  /* 0x0000bc0000267ab9 */ /* 0x000fe20000000800 */
[----:B------:R-:W-:Y:S01]  /*5300*/  ULDC UR47, c[0x0][0x9d8] ;  /* 0x00027600002f7ab9 */ /* 0x000fe20000000800 */
[----:B------:R-:W-:-:S05]  /*5310*/  ULDC UR39, c[0x0][0x9e0] ;  /* 0x0002780000277ab9 */ /* 0x000fca0000000800 */
.L_x_7244:
[----:B------:R-:W-:Y:S01]  /*5320*/  UIADD3 UR4, UR7, 0x1, URZ ;  /* 0x0000000107047890 */ /* 0x000fe2000fffe03f */
[----:B------:R-:W-:-:S03]  /*5330*/  ISETP.NE.AND P4, PT, RZ, UR37, PT ;  /* 0x00000025ff007c0c */ /* 0x000fc6000bf85270 */
[----:B------:R-:W-:-:S04]  /*5340*/  UISETP.NE.AND UP0, UPT, UR4, 0x2, UPT ;  /* 0x000000020400788c */ /* 0x000fc8000bf05270 */
[----:B------:R-:W-:Y:S02]  /*5350*/  USEL UR10, URZ, 0x1, UP0 ;  /* 0x000000013f0a7887 */ /* 0x000fe40008000000 */
[----:B------:R-:W-:-:S04]  /*5360*/  USEL UR4, UR4, URZ, UP0 ;  /* 0x0000003f04047287 */ /* 0x000fc80008000000 */
[----:B------:R-:W-:Y:S01]  /*5370*/  LOP3.LUT R0, R14, UR10, RZ, 0x3c, !PT ;  /* 0x0000000a0e007c12 */ /* 0x000fe2000f8e3cff */
[----:B------:R-:W-:Y:S07]  /*5380*/  @P4 BRA `(.L_x_7228) ;  /* 0x0000000000284947 */ /* 0x000fee0003800000 */
[----:B------:R-:W-:Y:S05]  /*5390*/  @!P0 BRA `(.L_x_7229) ;  /* 0x0000000000048947 */ /* 0x000fea0003800000 */
[----:B------:R-:W-:Y:S01]  /*53a0*/  BPT.TRAP 0x1 ;  /* 0x000000040000795c */ /* 0x000fe20000300000 */
.L_x_7229:
[----:B------:R-:W-:Y:S01]  /*53b0*/  ULEA UR10, UR4, UR36, 0x3 ;  /* 0x00000024040a7291 */ /* 0x000fe2000f8e183f */
[----:B------:R-:W-:-:S08]  /*53c0*/  SHF.L.U32 R11, R0, 0x1f, RZ ;  /* 0x0000001f000b7819 */ /* 0x000fd000000006ff */
[----:B------:R0:W1:Y:S01]  /*53d0*/  SYNCS.PHASECHK.TRANS64.TRYWAIT P5, [UR10+0x28830], R11 ;  /* 0x0288300bff0075a7 */ /* 0x00006200080a014a */
[----:B------:R-:W-:Y:S05]  /*53e0*/  @!P0 BRA `(.L_x_7230) ;  /* 0x0000000000048947 */ /* 0x000fea0003800000 */
[----:B------:R-:W-:Y:S01]  /*53f0*/  BPT.TRAP 0x1 ;  /* 0x000000040000795c */ /* 0x000fe20000300000 */
.L_x_7230:
[----:B-1----:R-:W-:Y:S05]  /*5400*/  @P5 BRA `(.L_x_7228) ;  /* 0x0000000000085947 */ /* 0x002fea0003800000 */
[----:B------:R-:W1:Y:S02]  /*5410*/  SYNCS.PHASECHK.TRANS64.TRYWAIT P5, [UR10+0x28830], R11 ;  /* 0x0288300bff0075a7 */ /* 0x000e6400080a014a */
[----:B-1----:R-:W-:Y:S05]  /*5420*/  @!P5 BRA `(.L_x_7231) ;  /* 0x000000f800d8d947 */ /* 0x002fea0003800000 */
.L_x_7228:
[----:B01----:R-:W-:Y:S01]  /*5430*/  VIADD R11, R19, 0x8 ;  /* 0x00000008130b7836 */ /* 0x003fe20000000000 */
[----:B------:R-:W-:Y:S01]  /*5440*/  R2UR UR40, R6 ;  /* 0x00000000062872ca */ /* 0x000fe200000e0000 */
[----:B------:R-:W-:Y:S01]  /*5450*/  ULEA UR42, UR4, UR6, 0xb ;  /* 0x00000006042a7291 */ /* 0x000fe2000f8e583f */
[----:B------:R-:W-:Y:S01]  /*5460*/  R2UR UR41, R7 ;  /* 0x00000000072972ca */ /* 0x000fe200000e0000 */
[----:B------:R-:W-:Y:S01]  /*5470*/  UMOV UR43, 0x40000040 ;  /* 0x40000040002b7882 */ /* 0x000fe20000000000 */
[----:B------:R0:W-:Y:S01]  /*5480*/  BAR.SYNC.DEFER_BLOCKING R11, 0x100 ;  /* 0x0004000b0000751d */ /* 0x0001e20000010000 */
[----:B------:R-:W-:Y:S02]  /*5490*/  UIADD3 UR34, UR42, 0x2, URZ ;  /* 0x000000022a227890 */ /* 0x000fe4000fffe03f */
[----:B------:R-:W-:Y:S02]  /*54a0*/  UIADD3 UR30, UR42, 0x4, URZ ;  /* 0x000000042a1e7890 */ /* 0x000fe4000fffe03f */
[----:B------:R-:W-:Y:S01]  /*54b0*/  UIADD3 UR26, UR42, 0x6, URZ ;  /* 0x000000062a1a7890 */ /* 0x000fe2000fffe03f */
[----:B------:R-:W-:Y:S01]  /*54c0*/  UMOV UR35, 0x40000040 ;  /* 0x4000004000237882 */ /* 0x000fe20000000000 */
[----:B------:R-:W-:Y:S01]  /*54d0*/  UMOV UR31, 0x40000040 ;  /* 0x40000040001f7882 */ /* 0x000fe20000000000 */
[----:B------:R-:W-:Y:S01]  /*54e0*/  UMOV UR27, 0x40000040 ;  /* 0x40000040001b7882 */ /* 0x000fe20000000000 */
        /* <DEDUP_REMOVED lines=8> */
[----:B------:R-:W-:-:S06]  /*5570*/  WARPGROUP.ARRIVE ;  /* 0x00000000000079c5 */ /* 0x000fcc0000000000 */
[----:B------:R-:W-:Y:S03]  /*5580*/  HGMMA.64x128x16.F32 R24, gdesc[UR40], RZ, !UPT, gsb0 ;  /* 0x01e00000281879f0 */ /* 0x000fe6000c0008ff */
        /* <DEDUP_REMOVED lines=22> */
[----:B0-----:R-:W-:Y:S05]  /*56f0*/  @P4 BRA `(.L_x_7232) ;  /* 0x0000000000284947 */ /* 0x001fea0003800000 */
[----:B------:R-:W-:Y:S05]  /*5700*/  @!P0 BRA `(.L_x_7233) ;  /* 0x0000000000048947 */ /* 0x000fea0003800000 */
[----:B------:R-:W-:Y:S01]  /*5710*/  BPT.TRAP 0x1 ;  /* 0x000000040000795c */ /* 0x000fe20000300000 */
.L_x_7233:
[----:B------:R-:W-:Y:S01]  /*5720*/  ULEA UR10, UR7, UR36, 0x3 ;  /* 0x00000024070a7291 */ /* 0x000fe2000f8e183f */
[----:B------:R-:W-:-:S08]  /*5730*/  SHF.L.U32 R11, R14, 0x1f, RZ ;  /* 0x0000001f0e0b7819 */ /* 0x000fd000000006ff */
[----:B------:R0:W1:Y:S01]  /*5740*/  SYNCS.PHASECHK.TRANS64.TRYWAIT P4, [UR10+0x28850], R11 ;  /* 0x0288500bff0075a7 */ /* 0x000062000808014a */
[----:B------:R-:W-:Y:S05]  /*5750*/  @!P0 BRA `(.L_x_7234) ;  /* 0x0000000000048947 */ /* 0x000fea0003800000 */
[----:B------:R-:W-:Y:S01]  /*5760*/  BPT.TRAP 0x1 ;  /* 0x000000040000795c */ /* 0x000fe20000300000 */
.L_x_7234:
[----:B-1----:R-:W-:Y:S05]  /*5770*/  @P4 BRA `(.L_x_7232) ;  /* 0x0000000000084947 */ /* 0x002fea0003800000 */
[----:B------:R-:W1:Y:S02]  /*5780*/  SYNCS.PHASECHK.TRANS64.TRYWAIT P4, [UR10+0x28850], R11 ;  /* 0x0288500bff0075a7 */ /* 0x000e64000808014a */
[----:B-1----:R-:W-:Y:S05]  /*5790*/  @!P4 BRA `(.L_x_7235) ;  /* 0x000000f80014c947 */ /* 0x002fea0003800000 */
.L_x_7232:
[----:B------:R-:W-:Y:S01]  /*57a0*/  UIADD3 UR10, UR36, 0x400, URZ ;  /* 0x00000400240a7890 */ /* 0x000fe2000fffe03f */
[----:B------:R-:W-:Y:S01]  /*57b0*/  WARPGROUP.ARRIVE ;  /* 0x00000000000079c5 */ /* 0x000fe20000000000 */
[----:B------:R-:W-:Y:S01]  /*57c0*/  UMOV UR11, 0x40000040 ;  /* 0x40000040000b7882 */ /* 0x000fe20000000000 */
[----:B------:R-:W-:Y:S01]  /*57d0*/  UMOV UR15, 0x40000040 ;  /* 0x40000040000f7882 */ /* 0x000fe20000000000 */
[----:B------:R-:W-:Y:S01]  /*57e0*/  USHF.R.U32.HI UR10, URZ, 0x4, UR10 ;  /* 0x000000043f0a7899 */ /* 0x000fe2000801160a */
[----:B------:R-:W-:Y:S01]  /*57f0*/  FMUL.FTZ R21, R34, UR47 ;  /* 0x0000002f22157c20 */ /* 0x000fe20008410000 */
[----:B------:R-:W-:Y:S01]  /*5800*/  FMUL.FTZ R34, R54, UR47 ;  /* 0x0000002f36227c20 */ /* 0x000fe20008410000 */
[----:B01----:R-:W0:Y:S01]  /*5810*/  @P2 LDC R11, c[0x0][0x450] ;  /* 0x00011400ff0b2b82 */ /* 0x003e220000000800 */
[----:B------:R-:W-:Y:S01]  /*5820*/  ULOP3.LUT UR10, UR10, 0x3fff, URZ, 0xc0, !UPT ;  /* 0x00003fff0a0a7892 */ /* 0x000fe2000f8ec03f */
[----:B------:R-:W-:Y:S01]  /*5830*/  FMUL.FTZ R22, R35, UR47 ;  /* 0x0000002f23167c20 */ /* 0x000fe20008410000 */
[----:B------:R-:W-:Y:S01]  /*5840*/  FMUL.FTZ R35, R55, UR47 ;  /* 0x0000002f37237c20 */ /* 0x000fe20008410000 */
[----:B------:R-:W-:Y:S01]  /*5850*/  FMUL.FTZ R14, R26, UR47 ;  /* 0x0000002f1a0e7c20 */ /* 0x000fe20008410000 */
[----:B------:R-:W-:Y:S01]  /*5860*/  ULOP3.LUT UR10, UR10, 0x4000000, URZ, 0xfc, !UPT ;  /* 0x040000000a0a7892 */ /* 0x000fe2000f8efc3f */
[----:B------:R-:W-:-:S02]  /*5870*/  IMAD.U32 R55, RZ, RZ, UR4 ;  /* 0x00000004ff377e24 */ /* 0x000fc4000f8e00ff */
[----:B------:R-:W-:Y:S01]  /*5880*/  FMUL.FTZ R26, R43, UR47 ;  /* 0x0000002f2b1a7c20 */ /* 0x000fe20008410000 */
[----:B------:R-:W1:Y:S01]  /*5890*/  @P2 LDC R54, c[0x0][0x44c] ;  /* 0x00011300ff362b82 */ /* 0x000e620000000800 */
[----:B------:R-:W-:Y:S01]  /*58a0*/  ULEA UR10, UR7, UR10, 0xb ;  /* 0x0000000a070a7291 */ /* 0x000fe2000f8e583f */
[----:B------:R-:W-:Y:S01]  /*58b0*/  FMUL.FTZ R43, R66, UR47 ;  /* 0x0000002f422b7c20 */ /* 0x000fe20008410000 */
[----:B------:R-:W-:Y:S02]  /*58c0*/  IMAD.MOV.U32 R66, RZ, RZ, R5 ;  /* 0x000000ffff427224 */ /* 0x000fe400078e0005 */
[----:B------:R-:W-:Y:S01]  /*58d0*/  FMUL.FTZ R23, R39, UR47 ;  /* 0x0000002f27177c20 */ /* 0x000fe20008410000 */
[----:B------:R-:W-:Y:S01]  /*58e0*/  UIADD3 UR14, UR10, 0x80, URZ ;  /* 0x000000800a0e7890 */ /* 0x000fe2000fffe03f */
[----:B------:R-:W-:Y:S01]  /*58f0*/  FMUL.FTZ R39, R59, UR47 ;  /* 0x0000002f3b277c20 */ /* 0x000fe20008410000 */
[----:B------:R-:W-:Y:S01]  /*5900*/  FMUL.FTZ R59, R61, UR47 ;  /* 0x0000002f3d3b7c20 */ /* 0x000fe20008410000 */
[----:B------:R-:W-:Y:S01]  /*5910*/  FMUL.FTZ R12, R27, UR47 ;  /* 0x0000002f1b0c7c20 */ /* 0x000fe20008410000 */
[----:B------:R-:W-:Y:S01]  /*5920*/  FMUL.FTZ R15, R30, UR47 ;  /* 0x0000002f1e0f7c20 */ /* 0x000fe20008410000 */
[----:B------:R-:W-:Y:S01]  /*5930*/  HGMMA.64x128x16.F32 R88, R180, gdesc[UR8].tnspB, R88, gsb0 ;  /* 0x41e00008b4587df0 */ /* 0x000fe20008000858 */
        /* <DEDUP_REMOVED lines=13> */
[----:B-1----:R-:W-:-:S04]  /*5a10*/  @P2 IMAD.HI.U32 R54, R5, R54, RZ ;  /* 0x0000003605362227 */ /* 0x002fc800078e00ff */
[----:B------:R-:W-:Y:S01]  /*5a20*/  FMUL.FTZ R57, R57, UR47 ;  /* 0x0000002f39397c20 */ /* 0x000fe20008410000 */
[----:B------:R-:W-:Y:S01]  /*5a30*/  FMUL.FTZ R72, R72, UR47 ;  /* 0x0000002f48487c20 */ /* 0x000fe20008410000 */
[----:B------:R-:W-:Y:S01]  /*5a40*/  FMUL.FTZ R47, R75, UR47 ;  /* 0x0000002f4b2f7c20 */ /* 0x000fe20008410000 */
[----:B------:R-:W-:Y:S01]  /*5a50*/  FMUL.FTZ R76, R76, UR47 ;  /* 0x0000002f4c4c7c20 */ /* 0x000fe20008410000 */
[----:B0-----:R-:W-:Y:S01]  /*5a60*/  @P2 SHF.R.U32.HI R66, RZ, R11, R54 ;  /* 0x0000000bff422219 */ /* 0x001fe20000011636 */
[----:B------:R-:W-:Y:S01]  /*5a70*/  FMUL.FTZ R50, R78, UR47 ;  /* 0x0000002f4e327c20 */ /* 0x000fe20008410000 */
[----:B------:R-:W-:Y:S01]  /*5a80*/  @!P1 LEA R54, R55, UR36, 0x3 ;  /* 0x0000002437369c11 */ /* 0x000fe2000f8e18ff */
[----:B------:R-:W0:Y:S01]  /*5a90*/  LDC R11, c[0x0][0x288] ;  /* 0x0000a200ff0b7b82 */ /* 0x000e220000000800 */
[----:B------:R-:W-:Y:S01]  /*5aa0*/  FMUL.FTZ R51, R79, UR47 ;  /* 0x0000002f4f337c20 */ /* 0x000fe20008410000 */
[----:B------:R-:W-:Y:S01]  /*5ab0*/  FMUL.FTZ R80, R80, UR47 ;  /* 0x0000002f50507c20 */ /* 0x000fe20008410000 */
[----:B------:R-:W-:Y:S01]  /*5ac0*/  FMUL.FTZ R84, R84, UR47 ;  /* 0x0000002f54547c20 */ /* 0x000fe20008410000 */
[----:B------:R-:W-:-:S02]  /*5ad0*/  @!P1 VIADD R54, R54, 0x28840 ;  /* 0x0002884036369836 */ /* 0x000fc40000000000 */
[----:B------:R-:W-:Y:S01]  /*5ae0*/  FMUL.FTZ R73, R73, UR47 ;  /* 0x0000002f49497c20 */ /* 0x000fe20008410000 */
[----:B------:R-:W-:Y:S01]  /*5af0*/  FMUL.FTZ R77, R77, UR47 ;  /* 0x0000002f4d4d7c20 */ /* 0x000fe20008410000 */
[----:B------:R-:W-:Y:S01]  /*5b00*/  FMUL.FTZ R81, R81, UR47 ;  /* 0x0000002f51517c20 */ /* 0x000fe20008410000 */
[----:B------:R-:W-:Y:S01]  /*5b10*/  FMUL.FTZ R85, R85, UR47 ;  /* 0x0000002f55557c20 */ /* 0x000fe20008410000 */
[----:B------:R-:W-:Y:S01]  /*5b20*/  @!P1 PRMT R55, RZ, 0x654, R54 ;  /* 0x00000654ff379816 */ /* 0x000fe20000000036 */
[----:B------:R-:W-:Y:S01]  /*5b30*/  FMUL.FTZ R86, R86, UR47 ;  /* 0x0000002f56567c20 */ /* 0x000fe20008410000 */
        /* <DEDUP_REMOVED lines=17> */
[----:B------:R-:W-:Y:S01]  /*5c50*/  HGMMA.64x128x16.F32 R88, R176, gdesc[UR12].tnspB, R88, gsb0 ;  /* 0x41e0000cb0587df0 */ /* 0x000fe20008000858 */
        /* <DEDUP_REMOVED lines=20> */
[----:B------:R-:W-:-:S02]  /*5da0*/  WARPGROUP.DEPBAR.LE gsb0, 0x0 ;  /* 0x00008000000079c5 */ /* 0x000fc40000010000 */
[----:B------:R-:W-:-:S05]  /*5db0*/  WARPGROUP.ARRIVE ;  /* 0x00000000000079c5 */ /* 0x000fca0000000000 */
[----:B------:R0:W0:Y:S01]  /*5dc0*/  MUFU.TANH R54, R86 ;  /* 0x0000005600367308 */ /* 0x0000220000002400 */
        /* <DEDUP_REMOVED lines=9> */
[----:B------:R-:W-:Y:S01]  /*5e60*/  WARPGROUP.ARRIVE ;  /* 0x00000000000079c5 */ /* 0x000fe20000000000 */
[----:B------:R-:W-:Y:S01]  /*5e70*/  FMUL.FTZ R168, R53, UR47 ;  /* 0x0000002f35a87c20 */ /* 0x000fe20008410000 */
[----:B------:R-:W-:Y:S02]  /*5e80*/  FMUL.FTZ R53, R82, UR47 ;  /* 0x0000002f52357c20 */ /* 0x000fe40008410000 */
[----:B------:R0:W0:Y:S03]  /*5e90*/  MUFU.TANH R82, R85 ;  /* 0x0000005500527308 */ /* 0x0000260000002400 */
[----:B------:R-:W-:Y:S01]  /*5ea0*/  HGMMA.64x128x16.F32 R88, R164, gdesc[UR12].tnspB, R88, gsb0 ;  /* 0x41e0000ca4587df0 */ /* 0x000fe20008000858 */
[----:B------:R-:W-:Y:S01]  /*5eb0*/  UIADD3 UR14, UR10, 0x280, URZ ;  /* 0x000002800a0e7890 */ /* 0x000fe2000fffe03f */
[----:B------:R-:W-:-:S03]  /*5ec0*/  UMOV UR15, 0x40000040 ;  /* 0x40000040000f7882 */ /* 0x000fc60000000000 */
[----:B------:R-:W0:Y:S08]  /*5ed0*/  MUFU.TANH R168, R168 ;  /* 0x000000a800a87308 */ /* 0x000e300000002400 */
[----:B------:R-:W0:Y:S01]  /*5ee0*/  MUFU.TANH R53, R53 ;  /* 0x0000003500357308 */ /* 0x000e220000002400 */
[----:B------:R-:W-:Y:S02]  /*5ef0*/  WARPGROUP.DEPBAR.LE gsb0, 0x0 ;  /* 0x00008000000079c5 */ /* 0x000fe40000010000 */
[----:B------:R-:W-:Y:S01]  /*5f00*/  WARPGROUP.ARRIVE ;  /* 0x00000000000079c5 */ /* 0x000fe20000000000 */
[----:B------:R-:W-:Y:S01]  /*5f10*/  FMUL.FTZ R164, R24, UR47 ;  /* 0x0000002f18a47c20 */ /* 0x000fe20008410000 */
[----:B------:R-:W-:Y:S01]  /*5f20*/  FMUL.FTZ R24, R38, UR47 ;  /* 0x0000002f26187c20 */ /* 0x000fe20008410000 */
[----:B------:R-:W-:Y:S01]  /*5f30*/  FMUL.FTZ R38, R58, UR47 ;  /* 0x0000002f3a267c20 */ /* 0x000fe20008410000 */
[----:B------:R-:W-:Y:S01]  /*5f40*/  FMUL.FTZ R58, R60, UR47 ;  /* 0x0000002f3c3a7c20 */ /* 0x000fe20008410000 */
[----:B------:R-:W-:Y:S01]  /*5f50*/  IADD3 R60, -R19, 0xb, RZ ;  /* 0x0000000b133c7810 */ /* 0x000fe20007ffe1ff */
[----:B------:R-:W-:Y:S01]  /*5f60*/  HGMMA.64x128x16.F32 R88, R160, gdesc[UR12].tnspB, R88, gsb0 ;  /* 0x41e0000ca0587df0 */ /* 0x000fe20008000858 */
[----:B------:R-:W-:Y:S01]  /*5f70*/  UIADD3 UR14, UR10, 0x300, URZ ;  /* 0x000003000a0e7890 */ /* 0x000fe2000fffe03f */
[----:B------:R-:W-:Y:S01]  /*5f80*/  FMUL.FTZ R165, R25, UR47 ;  /* 0x0000002f19a57c20 */ /* 0x000fe20008410000 */
[----:B------:R-:W-:Y:S01]  /*5f90*/  UMOV UR15, 0x40000040 ;  /* 0x40000040000f7882 */ /* 0x000fe20000000000 */
[----:B------:R-:W-:Y:S01]  /*5fa0*/  UIADD3 UR10, UR10, 0x380, URZ ;  /* 0x000003800a0a7890 */ /* 0x000fe2000fffe03f */
        /* <DEDUP_REMOVED lines=23> */
[----:B------:R-:W-:Y:S01]  /*6120*/  WARPGROUP.ARRIVE ;  /* 0x00000000000079c5 */ /* 0x000fe20000000000 */
[----:B------:R-:W-:Y:S01]  /*6130*/  FMUL.FTZ R160, R40, UR47 ;  /* 0x0000002f28a07c20 */ /* 0x000fe20008410000 */
[----:B------:R-:W-:Y:S01]  /*6140*/  FMUL.FTZ R40, R63, UR47 ;  /* 0x0000002f3f287c20 */ /* 0x000fe20008410000 */
[----:B------:R-:W-:Y:S01]  /*6150*/  FMUL.FTZ R63, R65, UR47 ;  /* 0x0000002f413f7c20 */ /* 0x000fe20008410000 */
[----:B------:R-:W-:Y:S01]  /*6160*/  FMUL.FTZ R161, R41, UR47 ;  /* 0x0000002f29a17c20 */ /* 0x000fe20008410000 */
[----:B------:R-:W5:Y:S01]  /*6170*/  SHFL.IDX PT, R65, R66, RZ, 0x1c1f ;  /* 0x001c1fff42417589 */ /* 0x000f6200000e0000 */
[----:B------:R-:W-:Y:S01]  /*6180*/  HGMMA.64x128x16.F32 R88, R156, gdesc[UR12].tnspB, R88, gsb0 ;  /* 0x41e0000c9c587df0 */ /* 0x000fe20008000858 */
        /* <DEDUP_REMOVED lines=20> */
[----:B------:R0:W0:Y:S01]  /*62d0*/  MUFU.TANH R156, R73 ;  /* 0x00000049009c7308 */ /* 0x0000220000002400 */
[----:B------:R-:W-:Y:S03]  /*62e0*/  HGMMA.64x128x16.F32 R88, R152, gdesc[UR8].tnspB, R88, gsb0 ;  /* 0x41e0000898587df0 */ /* 0x000fe60008000858 */
[----:B------:R-:W-:Y:S02]  /*62f0*/  WARPGROUP.DEPBAR.LE gsb0, 0x0 ;  /* 0x00008000000079c5 */ /* 0x000fe40000010000 */
[----:B------:R-:W-:Y:S01]  /*6300*/  IMAD.SHL.U32 R152, R8, 0x80, RZ ;  /* 0x0000008008987824 */ /* 0x000fe200078e00ff */
[----:B------:R0:W-:Y:S06]  /*6310*/  BAR.ARV R60, 0x100 ;  /* 0x0004003c0000751d */ /* 0x0001ec0000002000 */
[----:B------:R-:W-:Y:S01]  /*6320*/  IADD3 R61, -R152, 0x1, RZ ;  /* 0x00000001983d7810 */ /* 0x000fe20007ffe1ff */
[----:B------:R1:W-:Y:S04]  /*6330*/  @!P1 SYNCS.ARRIVE.TRANS64.RED.A1T0 RZ, [R55+URZ], RZ ;  /* 0x000000ff37ff99a7 */ /* 0x0003e8000810043f */
[----:B------:R-:W-:-:S02]  /*6340*/  IMAD R61, R2, -0x2, R61 ;  /* 0xfffffffe023d7824 */ /* 0x000fc400078e023d */
[----:B-1----:R-:W-:Y:S02]  /*6350*/  FMUL.FTZ R55, R87, UR47 ;  /* 0x0000002f57377c20 */ /* 0x002fe40008410000 */
[----:B------:R-:W-:-:S04]  /*6360*/  IMAD R68, R16, UR38, R61 ;  /* 0x0000002610447c24 */ /* 0x000fc8000f8e023d */
[----:B0-----:R-:W-:Y:S01]  /*6370*/  IMAD.IADD R68, R68, 0x1, -R11 ;  /* 0x0000000144447824 */ /* 0x001fe200078e0a0b */
[----:B------:R-:W0:Y:S03]  /*6380*/  MUFU.TANH R55, R55 ;  /* 0x0000003700377308 */ /* 0x000e260000002400 */
[C---:B------:R-:W-:Y:S02]  /*6390*/  VIADD R154, R68.reuse, UR39 ;  /* 0x00000027449a7c36 */ /* 0x040fe40008000000 */
[----:B------:R-:W-:Y:S02]  /*63a0*/  VIADD R155, R68, UR5 ;  /* 0x00000005449b7c36 */ /* 0x000fe40008000000 */
[--C-:B-----5:R-:W-:Y:S02]  /*63b0*/  IMAD.IADD R68, R154, 0x1, R65.reuse ;  /* 0x000000019a447824 */ /* 0x120fe400078e0241 */
[----:B------:R-:W-:Y:S01]  /*63c0*/  IMAD.IADD R70, R155, 0x1, R65 ;  /* 0x000000019b467824 */ /* 0x000fe200078e0241 */
[----:B--234-:R-:W-:Y:S06]  /*63d0*/  @!P3 BRA `(.L_x_7236) ;  /* 0x00000000005cb947 */ /* 0x01cfec0003800000 */
[----:B------:R-:W-:Y:S01]  /*63e0*/  IMAD R60, R16, UR38, R65 ;  /* 0x00000026103c7c24 */ /* 0x000fe2000f8e0241 */
[----:B------:R-:W-:Y:S03]  /*63f0*/  BSSY B0, `(.L_x_7237) ;  /* 0x0000011000007945 */ /* 0x000fe60003800000 */
[----:B------:R-:W-:-:S05]  /*6400*/  IMAD.IADD R65, R60, 0x1, -R11 ;  /* 0x000000013c417824 */ /* 0x000fca00078e0a0b */
        /* <DEDUP_REMOVED lines=10> */
.L_x_7238:
[----:B------:R-:W-:-:S05]  /*64b0*/  IMAD.U32 R69, RZ, RZ, UR46 ;  /* 0x0000002eff457e24 */ /* 0x000fca000f8e00ff */
[----:B------:R-:W-:-:S13]  /*64c0*/  ISETP.NE.AND P4, PT, R69, 0x1, PT ;  /* 0x000000014500780c */ /* 0x000fda0003f85270 */
[----:B------:R-:W1:Y:S02]  /*64d0*/  @P4 LDC.64 R60, c[0x0][0x9e8] ;  /* 0x00027a00ff3c4b82 */ /* 0x000e640000000a00 */
[----:B-1----:R-:W-:-:S05]  /*64e0*/  @P4 IMAD.HI.U32 R60, R65, R60, RZ ;  /* 0x0000003c413c4227 */ /* 0x002fca00078e00ff */
[----:B------:R-:W-:-:S07]  /*64f0*/  @P4 SHF.R.U32.HI R65, RZ, R61, R60 ;  /* 0x0000003dff414219 */ /* 0x000fce000001163c */
.L_x_7239:
[----:B------:R-:W-:Y:S05]  /*6500*/  BSYNC B0 ;  /* 0x0000000000007941 */ /* 0x000fea0003800000 */
.L_x_7237:
[----:B------:R-:W-:-:S04]  /*6510*/  IMAD R65, R65, R69, -R152 ;  /* 0x0000004541417224 */ /* 0x000fc800078e0a98 */
[----:B------:R-:W-:-:S05]  /*6520*/  IMAD R65, R2, -0x2, R65 ;  /* 0xfffffffe02417824 */ /* 0x000fca00078e0241 */
[----:B------:R-:W-:Y:S02]  /*6530*/  VIADDMNMX R68, R65, R69, R68, PT ;  /* 0x0000004541447246 */ /* 0x000fe40003800144 */
[----:B------:R-:W-:-:S07]  /*6540*/  VIMNMX R70, R70, R65, !PT ;  /* 0x0000004146467248 */ /* 0x000fce0007fe0100 */
.L_x_7236:
        /* <DEDUP_REMOVED lines=18> */
[----:B------:R-:W-:Y:S01]  /*6670*/  FSEL R191, R32, -INF , !P6 ;  /* 0xff80000020bf7808 */ /* 0x000fe20007000000 */
[----:B-1----:R-:W-:Y:S01]  /*6680*/  IMAD.IADD R32, R154, 0x1, R157 ;  /* 0x000000019a207824 */ /* 0x002fe200078e029d */
[----:B------:R-:W-:Y:S02]  /*6690*/  FSEL R189, R33, -INF , !P5 ;  /* 0xff80000021bd7808 */ /* 0x000fe40006800000 */
[C---:B------:R-:W-:Y:S02]  /*66a0*/  ISETP.GT.AND P6, PT, R70.reuse, 0x18, P4 ;  /* 0x000000184600780c */ /* 0x040fe400027c4270 */
[----:B------:R-:W-:Y:S02]  /*66b0*/  ISETP.GT.AND P5, PT, R70, 0x19, P4 ;  /* 0x000000194600780c */ /* 0x000fe400027a4270 */
[C---:B------:R-:W-:Y:S02]  /*66c0*/  ISETP.LT.OR P6, PT, R68.reuse, 0x19, P6 ;  /* 0x000000194400780c */ /* 0x040fe400037c1670 */
[----:B------:R-:W-:-:S02]  /*66d0*/  ISETP.LT.OR P5, PT, R68, 0x1a, P5 ;  /* 0x0000001a4400780c */ /* 0x000fc40002fa1670 */
[----:B------:R-:W-:Y:S01]  /*66e0*/  FSEL R187, R36, -INF , !P6 ;  /* 0xff80000024bb7808 */ /* 0x000fe20007000000 */
[----:B------:R-:W-:Y:S01]  /*66f0*/  IMAD.IADD R36, R155, 0x1, R157 ;  /* 0x000000019b247824 */ /* 0x000fe200078e029d */
        /* <DEDUP_REMOVED lines=87> */
.L_x_7242:
[----:B------:R-:W-:-:S05]  /*6c70*/  IMAD.U32 R56, RZ, RZ, UR46 ;  /* 0x0000002eff387e24 */ /* 0x000fca000f8e00ff */
[----:B------:R-:W-:-:S13]  /*6c80*/  ISETP.NE.AND P5, PT, R56, 0x1, PT ;  /* 0x000000013800780c */ /* 0x000fda0003fa5270 */
[----:B------:R-:W1:Y:S02]  /*6c90*/  @P5 LDC.64 R154, c[0x0][0x9e8] ;  /* 0x00027a00ff9a5b82 */ /* 0x000e640000000a00 */
[----:B-1----:R-:W-:-:S05]  /*6ca0*/  @P5 IMAD.HI.U32 R48, R157, R154, RZ ;  /* 0x0000009a9d305227 */ /* 0x002fca00078e00ff */
[----:B------:R-:W-:-:S07]  /*6cb0*/  @P5 SHF.R.U32.HI R157, RZ, R155, R48 ;  /* 0x0000009bff9d5219 */ /* 0x000fce0000011630 */
.L_x_7243:
[----:B------:R-:W-:Y:S05]  /*6cc0*/  BSYNC B0 ;  /* 0x0000000000007941 */ /* 0x000fea0003800000 */
.L_x_7241:
[----:B------:R-:W-:-:S04]  /*6cd0*/  IMAD R157, R157, R56, -R152 ;  /* 0x000000389d9d7224 */ /* 0x000fc800078e0a98 */
[----:B------:R-:W-:-:S05]  /*6ce0*/  IMAD R157, R2, -0x2, R157 ;  /* 0xfffffffe029d7824 */ /* 0x000fca00078e029d */
[----:B------:R-:W-:Y:S02]  /*6cf0*/  VIADDMNMX R32, R157, R56, R32, PT ;  /* 0x000000389d207246 */ /* 0x000fe40003800120 */
[----:B------:R-:W-:-:S07]  /*6d00*/  VIMNMX R36, R36, R157, !PT ;  /* 0x0000009d24247248 */ /* 0x000fce0007fe0100 */
.L_x_7240:
[----:B------:R-:W-:Y:S02]  /*6d10*/  FMNMX.FTZ R48, R181, R9, !PT ;  /* 0x00000009b5307209 */ /* 0x000fe40007810000 */
[C---:B------:R-:W-:Y:S02]  /*6d20*/  ISETP.GT.AND P6, PT, R36.reuse, 0x1, P4 ;  /* 0x000000012400780c */ /* 0x040fe400027c4270 */
[----:B------:R-:W-:Y:S02]  /*6d30*/  FMNMX.FTZ R48, R195, R48, !PT ;  /* 0x00000030c3307209 */ /* 0x000fe40007810000 */
[----:B------:R-:W-:Y:S02]  /*6d40*/  ISETP.GT.AND P5, PT, R36, 0x8, P4 ;  /* 0x000000082400780c */ /* 0x000fe400027a4270 */
[----:B------:R-:W-:Y:S02]  /*6d50*/  FMNMX.FTZ R48, R185, R48, !PT ;  /* 0x00000030b9307209 */ /* 0x000fe40007810000 */
[----:B------:R-:W-:-:S02]  /*6d60*/  ISETP.LT.OR P6, PT, R32, 0x2, P6 ;  /* 0x000000022000780c */ /* 0x000fc400037c1670 */
[----:B------:R-:W-:Y:S02]  /*6d70*/  FMNMX.FTZ R48, R193, R48, !PT ;  /* 0x00000030c1307209 */ /* 0x000fe40007810000 */
[----:B------:R-:W-:Y:S02]  /*6d80*/  ISETP.LT.OR P5, PT, R32, 0x9, P5 ;  /* 0x000000092000780c */ /* 0x000fe40002fa1670 */
[----:B------:R-:W-:Y:S02]  /*6d90*/  FMNMX.FTZ R48, R191, R48, !PT ;  /* 0x00000030bf307209 */ /* 0x000fe40007810000 */
[----:B------:R-:W-:Y:S02]  /*6da0*/  FSEL R179, R12, -INF , !P6 ;  /* 0xff8000000cb37808 */ /* 0x000fe40007000000 */
[----:B------:R-:W-:Y:S01]  /*6db0*/  FMNMX.FTZ R48, R189, R48, !PT ;  /* 0x00000030bd307209 */ /* 0x000fe20007810000 */
[----:B------:R-:W1:Y:S01]  /*6dc0*/  LDC R12, c[0x0][0x988] ;  /* 0x00026200ff0c7b82 */ /* 0x000e620000000800 */
[----:B------:R-:W-:-:S02]  /*6dd0*/  ISETP.GT.AND P6, PT, R36, 0x9, P4 ;  /* 0x000000092400780c */ /* 0x000fc400027c4270 */
[----:B------:R-:W-:Y:S02]  /*6de0*/  FMNMX.FTZ R48, R187, R48, !PT ;  /* 0x00000030bb307209 */ /* 0x000fe40007810000 */
[----:B------:R-:W-:Y:S02]  /*6df0*/  FSEL R159, R15, -INF , !P5 ;  /* 0xff8000000f9f7808 */ /* 0x000fe40006800000 */
        /* <DEDUP_REMOVED lines=8> */
[----:B------:R-:W-:Y:S02]  /*6e80*/  FMNMX.FTZ R48, R163, R48, !PT ;  /* 0x00000030a3307209 */ /* 0x000fe40007810000 */
        /* <DEDUP_REMOVED lines=41> */
[C---:B------:R-:W-:Y:S01]  /*7120*/  ISETP.LT.OR P6, PT, R32.reuse, 0x2a, P6 ;  /* 0x0000002a2000780c */ /* 0x040fe200037c1670 */
[----:B------:R-:W2:Y:S01]  /*7130*/  SHFL.BFLY PT, R165, R48, 0x2, 0x1f ;  /* 0x0c401f0030a57f89 */ /* 0x000ea200000e0000 */
[----:B------:R-:W-:-:S02]  /*7140*/  ISETP.LT.OR P5, PT, R32, 0x31, P5 ;  /* 0x000000312000780c */ /* 0x000fc40002fa1670 */
[----:B------:R-:W-:Y:S02]  /*7150*/  FSEL R27, R27, -INF , !P6 ;  /* 0xff8000001b1b7808 */ /* 0x000fe40007000000 */
[----:B------:R-:W-:-:S04]  /*7160*/  ISETP.GT.AND P6, PT, R36, 0x31, P4 ;  /* 0x000000312400780c */ /* 0x000fc800027c4270 */
[----:B------:R-:W-:-:S04]  /*7170*/  ISETP.LT.OR P6, PT, R32, 0x32, P6 ;  /* 0x000000322000780c */ /* 0x000fc800037c1670 */
[----:B------:R-:W-:Y:S02]  /*7180*/  FSEL R31, R31, -INF , !P6 ;  /* 0xff8000001f1f7808 */ /* 0x000fe40007000000 */
[----:B------:R-:W-:-:S04]  /*7190*/  ISETP.GT.AND P6, PT, R36, 0x39, P4 ;  /* 0x000000392400780c */ /* 0x000fc800027c4270 */
[----:B------:R-:W-:-:S04]  /*71a0*/  ISETP.LT.OR P6, PT, R32, 0x3a, P6 ;  /* 0x0000003a2000780c */ /* 0x000fc800037c1670 */
[----:B------:R-:W-:Y:S02]  /*71b0*/  FSEL R35, R35, -INF , !P6 ;  /* 0xff80000023237808 */ /* 0x000fe40007000000 */
[----:B--2---:R-:W-:Y:S02]  /*71c0*/  FMNMX.FTZ R15, R48, R165, !PT ;  /* 0x000000a5300f7209 */ /* 0x004fe40007810000 */
[----:B------:R-:W-:Y:S02]  /*71d0*/  FSEL R165, R30, -INF , !P5 ;  /* 0xff8000001ea57808 */ /* 0x000fe40006800000 */
[----:B------:R-:W-:Y:S01]  /*71e0*/  ISETP.GT.AND P5, PT, R36, 0x38, P4 ;  /* 0x000000382400780c */ /* 0x000fe200027a4270 */
[----:B------:R-:W2:Y:S03]  /*71f0*/  SHFL.BFLY PT, R20, R15, 0x1, 0x1f ;  /* 0x0c201f000f147f89 */ /* 0x000ea600000e0000 */
[----:B------:R-:W-:-:S04]  /*7200*/  ISETP.LT.OR P5, PT, R32, 0x39, P5 ;  /* 0x000000392000780c */ /* 0x000fc80002fa1670 */
[----:B------:R-:W-:Y:S02]  /*7210*/  FSEL R23, R34, -INF , !P5 ;  /* 0xff80000022177808 */ /* 0x000fe40006800000 */
[----:B------:R-:W-:-:S04]  /*7220*/  ISETP.GT.AND P5, PT, R36, 0x40, P4 ;  /* 0x000000402400780c */ /* 0x000fc800027a4270 */
[----:B------:R-:W-:-:S04]  /*7230*/  ISETP.LT.OR P5, PT, R32, 0x41, P5 ;  /* 0x000000412000780c */ /* 0x000fc80002fa1670 */
[----:B------:R-:W-:Y:S02]  /*7240*/  FSEL R21, R38, -INF , !P5 ;  /* 0xff80000026157808 */ /* 0x000fe40006800000 */
[----:B------:R-:W-:-:S04]  /*7250*/  ISETP.GT.AND P5, PT, R36, 0x41, P4 ;  /* 0x000000412400780c */ /* 0x000fc800027a4270 */
[----:B------:R-:W-:Y:S02]  /*7260*/  ISETP.LT.OR P5, PT, R32, 0x42, P5 ;  /* 0x000000422000780c */ /* 0x000fe40002fa1670 */
[----:B--2---:R-:W-:-:S04]  /*7270*/  FMNMX.FTZ R15, R15, R20, !PT ;  /* 0x000000140f0f7209 */ /* 0x004fc80007810000 */
[C---:B------:R-:W-:Y:S01]  /*7280*/  FSETP.NEU.FTZ.AND P6, PT, R15.reuse, -INF , PT ;  /* 0xff8000000f00780b */ /* 0x040fe20003fdd000 */
[----:B-1----:R-:W-:-:S05]  /*7290*/  FMUL.FTZ R20, R15, R12 ;  /* 0x0000000c0f147220 */ /* 0x002fca0000410000 */
[----:B------:R-:W-:-:S05]  /*72a0*/  FSEL R20, R20, RZ, P6 ;  /* 0x000000ff14147208 */ /* 0x000fca0003000000 */
[-CC-:B------:R-:W-:Y:S01]  /*72b0*/  FFMA.FTZ R22, R181, R12.reuse, -R20.reuse ;  /* 0x0000000cb5167223 */ /* 0x180fe20000010814 */
[----:B------:R-:W-:Y:S01]  /*72c0*/  FSEL R181, R39, -INF , !P5 ;  /* 0xff80000027b57808 */ /* 0x000fe20006800000 */
[-CC-:B------:R-:W-:Y:S01]  /*72d0*/  FFMA.FTZ R180, R195, R12.reuse, -R20.reuse ;  /* 0x0000000cc3b47223 */ /* 0x180fe20000010814 */
[----:B------:R-:W-:Y:S01]  /*72e0*/  ISETP.GT.AND P5, PT, R36, 0x48, P4 ;  /* 0x000000482400780c */ /* 0x000fe200027a4270 */
[-CC-:B------:R-:W-:Y:S01]  /*72f0*/  FFMA.FTZ R176, R191, R12.reuse, -R20.reuse ;  /* 0x0000000cbfb07223 */ /* 0x180fe20000010814 */
[----:B------:R1:W-:Y:S01]  /*7300*/  MUFU.EX2 R39, R22 ;  /* 0x0000001600277308 */ /* 0x0003e20000000800 */
[-CC-:B------:R-:W-:Y:S01]  /*7310*/  FFMA.FTZ R178, R187, R12.reuse, -R20.reuse ;  /* 0x0000000cbbb27223 */ /* 0x180fe20000010814 */
[----:B------:R-:W-:Y:S01]  /*7320*/  ISETP.LT.OR P5, PT, R32, 0x49, P5 ;  /* 0x000000492000780c */ /* 0x000fe20002fa1670 */
[-CC-:B------:R-:W-:Y:S01]  /*7330*/  FFMA.FTZ R182, R185, R12.reuse, -R20.reuse ;  /* 0x0000000cb9b67223 */ /* 0x180fe20000010814 */
[-CC-:B------:R-:W-:Y:S01]  /*7340*/  FFMA.FTZ R185, R193, R12.reuse, -R20.reuse ;  /* 0x0000000cc1b97223 */ /* 0x180fe20000010814 */
[-CC-:B------:R-:W-:Y:S01]  /*7350*/  FFMA.FTZ R172, R153, R12.reuse, -R20.reuse ;  /* 0x0000000c99ac7223 */ /* 0x180fe20000010814 */
[----:B------:R-:W-:Y:S01]  /*7360*/  FSEL R41, R41, -INF , !P5 ;  /* 0xff80000029297808 */ /* 0x000fe20006800000 */
[-CC-:B------:R-:W-:Y:S01]  /*7370*/  FFMA.FTZ R168, R85, R12.reuse, -R20.reuse ;  /* 0x0000000c55a87223 */ /* 0x180fe20000010814 */
[----:B------:R-:W-:Y:S01]  /*7380*/  ISETP.GT.AND P5, PT, R36, RZ, P4 ;  /* 0x000000ff2400720c */ /* 0x000fe200027a4270 */
[-CC-:B-1----:R-:W-:Y:S01]  /*7390*/  FFMA.FTZ R22, R189, R12.reuse, -R20.reuse ;  /* 0x0000000cbd167223 */ /* 0x182fe20000010814 */
[-CC-:B------:R-:W-:Y:S01]  /*73a0*/  FFMA.FTZ R174, R87, R12.reuse, -R20.reuse ;  /* 0x0000000c57ae7223 */ /* 0x180fe20000010814 */
        /* <DEDUP_REMOVED lines=14> */
[----:B------:R-:W-:Y:S01]  /*7490*/  MUFU.EX2 R180, R180 ;  /* 0x000000b400b47308 */ /* 0x000fe20000000800 */
[----:B------:R-:W-:Y:S01]  /*74a0*/  FSEL R191, R40, -INF , !P5 ;  /* 0xff80000028bf7808 */ /* 0x000fe20006800000 */
[--C-:B------:R-:W-:Y:S01]  /*74b0*/  FFMA.FTZ R183, R183, R12, -R20.reuse ;  /* 0x0000000cb7b77223 */ /* 0x100fe20000010814 */
[----:B------:R-:W-:Y:S01]  /*74c0*/  FMNMX.FTZ R14, R159, R14, !PT ;  /* 0x0000000e9f0e7209 */ /* 0x000fe20007810000 */
        /* <DEDUP_REMOVED lines=10> */
[--C-:B------:R-:W-:Y:S01]  /*7570*/  FFMA.FTZ R156, R63, R12, -R20.reuse ;  /* 0x0000000c3f9c7223 */ /* 0x100fe20000010814 */
[----:B------:R-:W-:Y:S01]  /*7580*/  FMNMX.FTZ R14, R175, R14, !PT ;  /* 0x0000000eaf0e7209 */ /* 0x000fe20007810000 */
[----:B------:R1:W-:Y:S01]  /*7590*/  MUFU.EX2 R43, R22 ;  /* 0x00000016002b7308 */ /* 0x0003e20000000800 */
        /* <DEDUP_REMOVED lines=9> */
[----:B-1----:R-:W-:Y:S01]  /*7630*/  FFMA.FTZ R22, R161, R12, -R20 ;  /* 0x0000000ca1167223 */ /* 0x002fe20000010814 */
[----:B------:R-:W-:-:S02]  /*7640*/  FMNMX.FTZ R14, R25, R14, !PT ;  /* 0x0000000e190e7209 */ /* 0x000fc40007810000 */
[----:B------:R-:W-:Y:S02]  /*7650*/  ISETP.GT.AND P5, PT, R36, 0x58, P4 ;  /* 0x000000582400780c */ /* 0x000fe400027a4270 */
[----:B------:R-:W-:Y:S01]  /*7660*/  FMNMX.FTZ R14, R171, R14, !PT ;  /* 0x0000000eab0e7209 */ /* 0x000fe20007810000 */
[----:B------:R-:W-:Y:S01]  /*7670*/  MUFU.EX2 R185, R185 ;  /* 0x000000b900b97308 */ /* 0x000fe20000000800 */
[----:B------:R-:W-:Y:S02]  /*7680*/  ISETP.LT.OR P5, PT, R32, 0x59, P5 ;  /* 0x000000592000780c */ /* 0x000fe40002fa1670 */
[----:B------:R-:W-:Y:S02]  /*7690*/  FMNMX.FTZ R14, R169, R14, !PT ;  /* 0x0000000ea90e7209 */ /* 0x000fe40007810000 */
[----:B------:R-:W-:Y:S02]  /*76a0*/  FSEL R193, R44, -INF , !P5 ;  /* 0xff8000002cc17808 */ /* 0x000fe40006800000 */
[----:B------:R-:W-:Y:S01]  /*76b0*/  FMNMX.FTZ R14, R27, R14, !PT ;  /* 0x0000000e1b0e7209 */ /* 0x000fe20007810000 */
[----:B------:R-:W-:Y:S01]  /*76c0*/  MUFU.EX2 R176, R176 ;  /* 0x000000b000b07308 */ /* 0x000fe20000000800 */
[----:B------:R-:W-:-:S02]  /*76d0*/  ISETP.GT.AND P5, PT, R36, 0x59, P4 ;  /* 0x000000592400780c */ /* 0x000fc400027a4270 */
[----:B------:R-:W-:Y:S02]  /*76e0*/  FMNMX.FTZ R14, R165, R14, !PT ;  /* 0x0000000ea50e7209 */ /* 0x000fe40007810000 */
[----:B------:R-:W-:Y:S02]  /*76f0*/  ISETP.LT.OR P5, PT, R32, 0x5a, P5 ;  /* 0x0000005a2000780c */ /* 0x000fe40002fa1670 */
[----:B------:R-:W-:Y:S01]  /*7700*/  FMNMX.FTZ R14, R31, R14, !PT ;  /* 0x0000000e1f0e7209 */ /* 0x000fe20007810000 */
[----:B------:R-:W-:Y:S01]  /*7710*/  MUFU.EX2 R178, R178 ;  /* 0x000000b200b27308 */ /* 0x000fe20000000800 */
[----:B------:R-:W-:Y:S02]  /*7720*/  FSEL R153, R45, -INF , !P5 ;  /* 0xff8000002d997808 */ /* 0x000fe40006800000 */
[----:B------:R-:W-:Y:S02]  /*7730*/  ISETP.GT.AND P5, PT, R36, 0x60, P4 ;  /* 0x000000602400780c */ /* 0x000fe400027a4270 */
[----:B------:R-:W-:-:S02]  /*7740*/  FMNMX.FTZ R14, R23, R14, !PT ;  /* 0x0000000e170e7209 */ /* 0x000fc40007810000 */
[----:B------:R-:W-:Y:S01]  /*7750*/  ISETP.LT.OR P5, PT, R32, 0x61, P5 ;  /* 0x000000612000780c */ /* 0x000fe20002fa1670 */
[----:B------:R1:W-:Y:S01]  /*7760*/  MUFU.EX2 R45, R22 ;  /* 0x00000016002d7308 */ /* 0x0003e20000000800 */
[----:B------:R-:W-:Y:S02]  /*7770*/  FMNMX.FTZ R14, R35, R14, !PT ;  /* 0x0000000e230e7209 */ /* 0x000fe40007810000 */
[----:B------:R-:W-:Y:S02]  /*7780*/  FSEL R161, R46, -INF , !P5 ;  /* 0xff8000002ea17808 */ /* 0x000fe40006800000 */
[----:B------:R-:W-:Y:S02]  /*7790*/  ISETP.GT.AND P5, PT, R36, 0x61, P4 ;  /* 0x000000612400780c */ /* 0x000fe400027a4270 */
[----:B------:R-:W-:Y:S01]  /*77a0*/  FMNMX.FTZ R14, R21, R14, !PT ;  /* 0x0000000e150e7209 */ /* 0x000fe20007810000 */
[----:B------:R-:W-:Y:S01]  /*77b0*/  MUFU.EX2 R183, R183 ;  /* 0x000000b700b77308 */ /* 0x000fe20000000800 */
[----:B------:R-:W-:-:S02]  /*77c0*/  ISETP.LT.OR P5, PT, R32, 0x62, P5 ;  /* 0x000000622000780c */ /* 0x000fc40002fa1670 */
[----:B------:R-:W-:Y:S02]  /*77d0*/  FMNMX.FTZ R14, R181, R14, !PT ;  /* 0x0000000eb50e7209 */ /* 0x000fe40007810000 */
[----:B------:R-:W-:Y:S02]  /*77e0*/  FSEL R47, R47, -INF , !P5 ;  /* 0xff8000002f2f7808 */ /* 0x000fe40006800000 */
[----:B------:R-:W-:Y:S01]  /*77f0*/  ISETP.GT.AND P5, PT, R36, 0x68, P4 ;  /* 0x000000682400780c */ /* 0x000fe200027a4270 */
[----:B------:R-:W-:Y:S01]  /*7800*/  MUFU.EX2 R172, R172 ;  /* 0x000000ac00ac7308 */ /* 0x000fe20000000800 */
[----:B------:R-:W-:Y:S02]  /*7810*/  FMNMX.FTZ R14, R41, R14, !PT ;  /* 0x0000000e290e7209 */ /* 0x000fe40007810000 */
[----:B------:R-:W-:Y:S02]  /*7820*/  ISETP.LT.OR P5, PT, R32, 0x69, P5 ;  /* 0x000000692000780c */ /* 0x000fe40002fa1670 */
[----:B------:R-:W-:-:S02]  /*7830*/  FMNMX.FTZ R14, R191, R14, !PT ;  /* 0x0000000ebf0e7209 */ /* 0x000fc40007810000 */
[----:B------:R-:W-:Y:S01]  /*7840*/  FSEL R85, R50, -INF , !P5 ;  /* 0xff80000032557808 */ /* 0x000fe20006800000 */
[----:B------:R-:W-:Y:S01]  /*7850*/  MUFU.EX2 R174, R174 ;  /* 0x000000ae00ae7308 */ /* 0x000fe20000000800 */
[----:B------:R-:W-:Y:S02]  /*7860*/  FMNMX.FTZ R14, R189, R14, !PT ;  /* 0x0000000ebd0e7209 */ /* 0x000fe40007810000 */
[----:B------:R-:W-:Y:S02]  /*7870*/  ISETP.GT.AND P5, PT, R36, 0x69, P4 ;  /* 0x000000692400780c */ /* 0x000fe400027a4270 */
[----:B------:R-:W-:Y:S02]  /*7880*/  FMNMX.FTZ R14, R187, R14, !PT ;  /* 0x0000000ebb0e7209 */ /* 0x000fe40007810000 */
[----:B------:R-:W-:Y:S01]  /*7890*/  ISETP.LT.OR P5, PT, R32, 0x6a, P5 ;  /* 0x0000006a2000780c */ /* 0x000fe20002fa1670 */
[----:B------:R-:W-:Y:S01]  /*78a0*/  MUFU.EX2 R87, R87 ;  /* 0x0000005700577308 */ /* 0x000fe20000000800 */
[----:B------:R-:W-:-:S02]  /*78b0*/  FMNMX.FTZ R14, R193, R14, !PT ;  /* 0x0000000ec10e7209 */ /* 0x000fc40007810000 */
[----:B------:R-:W-:Y:S01]  /*78c0*/  FSEL R163, R51, -INF , !P5 ;  /* 0xff80000033a37808 */ /* 0x000fe20006800000 */
[----:B------:R-:W-:Y:S01]  /*78d0*/  FFMA.FTZ R51, R81, R12, -R20 ;  /* 0x0000000c51337223 */ /* 0x000fe20000010814 */
        /* <DEDUP_REMOVED lines=12> */
[----:B------:R-:W-:Y:S01]  /*79a0*/  MUFU.EX2 R170, R170 ;  /* 0x000000aa00aa7308 */ /* 0x000fe20000000800 */
[----:B------:R-:W-:-:S02]  /*79b0*/  ISETP.GT.AND P5, PT, R36, 0x78, P4 ;  /* 0x000000782400780c */ /* 0x000fc400027a4270 */
[----:B------:R-:W-:Y:S02]  /*79c0*/  FMNMX.FTZ R14, R163, R14, !PT ;  /* 0x0000000ea30e7209 */ /* 0x000fe40007810000 */
[----:B------:R-:W-:Y:S02]  /*79d0*/  ISETP.GT.AND P4, PT, R36, 0x79, P4 ;  /* 0x000000792400780c */ /* 0x000fe40002784270 */
[C---:B------:R-:W-:Y:S01]  /*79e0*/  ISETP.LT.OR P5, PT, R32.reuse, 0x79, P5 ;  /* 0x000000792000780c */ /* 0x040fe20002fa1670 */
[----:B------:R-:W-:Y:S01]  /*79f0*/  MUFU.EX2 R51, R51 ;  /* 0x0000003300337308 */ /* 0x000fe20000000800 */
[----:B------:R-:W-:Y:S02]  /*7a00*/  FMNMX.FTZ R14, R53, R14, !PT ;  /* 0x0000000e350e7209 */ /* 0x000fe40007810000 */
[----:B------:R-:W-:Y:S02]  /*7a10*/  ISETP.LT.OR P4, PT, R32, 0x7a, P4 ;  /* 0x0000007a2000780c */ /* 0x000fe40002781670 */
[----:B------:R-:W-:-:S02]  /*7a20*/  FSEL R81, R54, -INF , !P5 ;  /* 0xff80000036517808 */ /* 0x000fc40006800000 */
[----:B------:R-:W-:Y:S01]  /*7a30*/  FMNMX.FTZ R14, R79, R14, !PT ;  /* 0x0000000e4f0e7209 */ /* 0x000fe20007810000 */
[----:B------:R-:W-:Y:S01]  /*7a40*/  MUFU.EX2 R164, R164 ;  /* 0x000000a400a47308 */ /* 0x000fe20000000800 */
[----:B0-----:R-:W-:Y:S01]  /*7a50*/  FSEL R75, R55, -INF , !P4 ;  /* 0xff800000374b7808 */ /* 0x001fe20006000000 */
[--C-:B------:R-:W-:Y:S01]  /*7a60*/  FFMA.FTZ R55, R69, R12, -R20.reuse ;  /* 0x0000000c45377223 */ /* 0x100fe20000010814 */
[----:B------:R-:W-:Y:S02]  /*7a70*/  FMNMX.FTZ R14, R81, R14, !PT ;  /* 0x0000000e510e7209 */ /* 0x000fe40007810000 */
[----:B-1----:R-:W-:Y:S02]  /*7a80*/  FSEL R22, R15, RZ, P6 ;  /* 0x000000ff0f167208 */ /* 0x002fe40003000000 */
[----:B------:R-:W-:Y:S01]  /*7a90*/  FMNMX.FTZ R14, R75, R14, !PT ;  /* 0x0000000e4b0e7209 */ /* 0x000fe20007810000 */
[----:B------:R-:W-:Y:S02]  /*7aa0*/  MUFU.EX2 R77, R77 ;  /* 0x0000004d004d7308 */ /* 0x000fe40000000800 */
[----:B------:R-:W-:Y:S01]  /*7ab0*/  FADD.FTZ R37, -R22, R9 ;  /* 0x0000000916257221 */ /* 0x000fe20000010100 */
[----:B------:R-:W-:Y:S01]  /*7ac0*/  FFMA.FTZ R9, R29, R12, -R20 ;  /* 0x0000000c1d097223 */ /* 0x000fe20000010814 */
        /* <DEDUP_REMOVED lines=11> */
[----:B------:R-:W-:-:S03]  /*7b80*/  FMUL.FTZ R14, R37, R12 ;  /* 0x0000000c250e7220 */ /* 0x000fc60000410000 */
[C---:B------:R-:W-:Y:S01]  /*7b90*/  FSETP.NEU.FTZ.AND P4, PT, R33.reuse, -INF , PT ;  /* 0xff8000002100780b */ /* 0x040fe20003f9d000 */
[----:B------:R-:W-:Y:S02]  /*7ba0*/  FMUL.FTZ R20, R33, R12 ;  /* 0x0000000c21147220 */ /* 0x000fe40000410000 */
[----:B------:R-:W0:Y:S03]  /*7bb0*/  MUFU.EX2 R14, R14 ;  /* 0x0000000e000e7308 */ /* 0x000e260000000800 */
[----:B------:R-:W-:-:S05]  /*7bc0*/  FSEL R34, R20, RZ, P4 ;  /* 0x000000ff14227208 */ /* 0x000fca0002000000 */
        /* <DEDUP_REMOVED lines=8> */
[--C-:B------:R-:W-:Y:S01]  /*7c50*/  FFMA.FTZ R22, R159, R12, -R34.reuse ;  /* 0x0000000c9f167223 */ /* 0x100fe20000010822 */
[----:B0-----:R-:W-:Y:S01]  /*7c60*/  FFMA.FTZ R25, R14, R4, R39 ;  /* 0x000000040e197223 */ /* 0x001fe20000010027 */
[----:B------:R-:W-:Y:S01]  /*7c70*/  MUFU.EX2 R20, R20 ;  /* 0x0000001400147308 */ /* 0x000fe20000000800 */
[-CC-:B------:R-:W-:Y:S01]  /*7c80*/  FFMA.FTZ R169, R165, R12.reuse, -R34.reuse ;  /* 0x0000000ca5a97223 */ /* 0x180fe20000010822 */
[-CC-:B------:R-:W-:Y:S01]  /*7c90*/  FFMA.FTZ R165, R21, R12.reuse, -R34.reuse ;  /* 0x0000000c15a57223 */ /* 0x180fe20000010822 */
[----:B------:R-:W-:Y:S01]  /*7ca0*/  FADD.FTZ R25, R180, R25 ;  /* 0x00000019b4197221 */ /* 0x000fe20000010000 */
[-CC-:B------:R-:W-:Y:S01]  /*7cb0*/  FFMA.FTZ R37, R177, R12.reuse, -R34.reuse ;  /* 0x0000000cb1257223 */ /* 0x180fe20000010822 */
[-CC-:B------:R-:W-:Y:S01]  /*7cc0*/  FFMA.FTZ R177, R157, R12.reuse, -R34.reuse ;  /* 0x0000000c9db17223 */ /* 0x180fe20000010822 */
[-CC-:B------:R-:W-:Y:S01]  /*7cd0*/  FFMA.FTZ R179, R155, R12.reuse, -R34.reuse ;  /* 0x0000000c9bb37223 */ /* 0x180fe20000010822 */
[----:B------:R-:W-:Y:S01]  /*7ce0*/  FADD.FTZ R4, R182, R25 ;  /* 0x00000019b6047221 */ /* 0x000fe20000010000 */
[----:B------:R-:W-:Y:S01]  /*7cf0*/  MUFU.EX2 R29, R29 ;  /* 0x0000001d001d7308 */ /* 0x000fe20000000800 */
[-CC-:B------:R-:W-:Y:S01]  /*7d00*/  FFMA.FTZ R30, R27, R12.reuse, -R34.reuse ;  /* 0x0000000c1b1e7223 */ /* 0x180fe20000010822 */
[-C--:B------:R-:W-:Y:S01]  /*7d10*/  FFMA.FTZ R32, R31, R12.reuse, -R34 ;  /* 0x0000000c1f207223 */ /* 0x080fe20000010822 */
        /* <DEDUP_REMOVED lines=25> */
[----:B------:R-:W-:Y:S01]  /*7eb0*/  FFMA.FTZ R34, R75, R12, -R34 ;  /* 0x0000000c4b227223 */ /* 0x000fe20000010822 */
[----:B------:R-:W-:Y:S01]  /*7ec0*/  IMAD.U32 R27, RZ, RZ, UR7 ;  /* 0x00000007ff1b7e24 */ /* 0x000fe2000f8e00ff */
[----:B------:R-:W-:Y:S01]  /*7ed0*/  UMOV UR7, UR4 ;  /* 0x0000000400077c82 */ /* 0x000fe20008000000 */
[----:B------:R-:W-:Y:S01]  /*7ee0*/  FADD.FTZ R4, R174, R23 ;  /* 0x00000017ae047221 */ /* 0x000fe20000010000 */
[----:B------:R-:W-:Y:S01]  /*7ef0*/  FSEL R23, R33, RZ, P4 ;  /* 0x000000ff21177208 */ /* 0x000fe20002000000 */
[----:B------:R-:W-:Y:S01]  /*7f00*/  MUFU.EX2 R24, R24 ;  /* 0x0000001800187308 */ /* 0x000fe20000000800 */
[----:B------:R-:W-:Y:S01]  /*7f10*/  @!P1 LEA R27, R27, UR36, 0x3 ;  /* 0x000000241b1b9c11 */ /* 0x000fe2000f8e18ff */
[----:B------:R-:W-:Y:S01]  /*7f20*/  FADD.FTZ R25, R87, R4 ;  /* 0x0000000457197221 */ /* 0x000fe20000010000 */
[----:B------:R-:W-:Y:S01]  /*7f30*/  ISETP.GT.AND P4, PT, R8, R13, PT ;  /* 0x0000000d0800720c */ /* 0x000fe20003f84270 */
[----:B------:R-:W-:Y:S01]  /*7f40*/  FADD.FTZ R23, -R23, R10 ;  /* 0x0000000a17177221 */ /* 0x000fe20000010100 */
[----:B------:R-:W-:Y:S01]  /*7f50*/  F2FP.F16.F32.PACK_AB R178, R183, R178 ;  /* 0x000000b2b7b2723e */ /* 0x000fe200000000ff */
[----:B------:R-:W-:Y:S01]  /*7f60*/  FADD.FTZ R4, R168, R25 ;  /* 0x00000019a8047221 */ /* 0x000fe20000010000 */
[----:B------:R-:W-:-:S02]  /*7f70*/  @!P1 VIADD R27, R27, 0x28860 ;  /* 0x000288601b1b9836 */ /* 0x000fc40000000000 */
[----:B------:R-:W-:Y:S01]  /*7f80*/  FMUL.FTZ R23, R23, R12 ;  /* 0x0000000c17177220 */ /* 0x000fe20000410000 */
[----:B------:R-:W-:Y:S01]  /*7f90*/  MUFU.EX2 R179, R179 ;  /* 0x000000b300b37308 */ /* 0x000fe20000000800 */
[----:B------:R-:W-:Y:S01]  /*7fa0*/  FADD.FTZ R25, R83, R4 ;  /* 0x0000000453197221 */ /* 0x000fe20000010000 */
[-C--:B------:R-:W-:Y:S01]  /*7fb0*/  FMUL.FTZ R88, R88, R14.reuse ;  /* 0x0000000e58587220 */ /* 0x080fe20000410000 */
[----:B------:R-:W-:Y:S01]  /*7fc0*/  @!P1 PRMT R27, RZ, 0x654, R27 ;  /* 0x00000654ff1b9816 */ /* 0x000fe2000000001b */
[-C--:B------:R-:W-:Y:S01]  /*7fd0*/  FMUL.FTZ R89, R89, R14.reuse ;  /* 0x0000000e59597220 */ /* 0x080fe20000410000 */
[----:B------:R-:W-:Y:S01]  /*7fe0*/  FADD.FTZ R4, R170, R25 ;  /* 0x00000019aa047221 */ /* 0x000fe20000010000 */
[-C--:B------:R-:W-:Y:S01]  /*7ff0*/  FMUL.FTZ R92, R92, R14.reuse ;  /* 0x0000000e5c5c7220 */ /* 0x080fe20000410000 */
[----:B------:R0:W-:Y:S01]  /*8000*/  @!P1 SYNCS.ARRIVE.TRANS64.RED.A1T0 RZ, [R27+URZ], RZ ;  /* 0x000000ff1bff99a7 */ /* 0x0001e2000810043f */
[----:B------:R-:W1:Y:S01]  /*8010*/  MUFU.EX2 R23, R23 ;  /* 0x0000001700177308 */ /* 0x000e620000000800 */
[----:B------:R-:W-:Y:S01]  /*8020*/  FADD.FTZ R21, R51, R4 ;  /* 0x0000000433157221 */ /* 0x000fe20000010000 */
[-C--:B------:R-:W-:Y:S01]  /*8030*/  FMUL.FTZ R93, R93, R14.reuse ;  /* 0x0000000e5d5d7220 */ /* 0x080fe20000410000 */
[-C--:B------:R-:W-:Y:S01]  /*8040*/  FMUL.FTZ R96, R96, R14.reuse ;  /* 0x0000000e60607220 */ /* 0x080fe20000410000 */
[-C--:B------:R-:W-:Y:S01]  /*8050*/  FMUL.FTZ R97, R97, R14.reuse ;  /* 0x0000000e61617220 */ /* 0x080fe20000410000 */
[----:B------:R-:W-:Y:S01]  /*8060*/  FADD.FTZ R4, R164, R21 ;  /* 0x00000015a4047221 */ /* 0x000fe20000010000 */
[-C--:B------:R-:W-:Y:S01]  /*8070*/  FMUL.FTZ R100, R100, R14.reuse ;  /* 0x0000000e64647220 */ /* 0x080fe20000410000 */
[-C--:B------:R-:W-:Y:S01]  /*8080*/  FMUL.FTZ R101, R101, R14.reuse ;  /* 0x0000000e65657220 */ /* 0x080fe20000410000 */
[----:B------:R-:W2:Y:S01]  /*8090*/  MUFU.EX2 R61, R61 ;  /* 0x0000003d003d7308 */ /* 0x000ea20000000800 */
[----:B------:R-:W-:Y:S01]  /*80a0*/  FADD.FTZ R21, R77, R4 ;  /* 0x000000044d157221 */ /* 0x000fe20000010000 */
[-C--:B------:R-:W-:Y:S01]  /*80b0*/  FMUL.FTZ R104, R104, R14.reuse ;  /* 0x0000000e68687220 */ /* 0x080fe20000410000 */
[-C--:B------:R-:W-:Y:S01]  /*80c0*/  FMUL.FTZ R105, R105, R14.reuse ;  /* 0x0000000e69697220 */ /* 0x080fe20000410000 */
[-C--:B------:R-:W-:Y:S01]  /*80d0*/  FMUL.FTZ R108, R108, R14.reuse ;  /* 0x0000000e6c6c7220 */ /* 0x080fe20000410000 */
[----:B------:R-:W-:Y:S01]  /*80e0*/  FADD.FTZ R36, R166, R21 ;  /* 0x00000015a6247221 */ /* 0x000fe20000010000 */
[-C--:B------:R-:W-:Y:S01]  /*80f0*/  FMUL.FTZ R109, R109, R14.reuse ;  /* 0x0000000e6d6d7220 */ /* 0x080fe20000410000 */
[-C--:B------:R-:W-:Y:S01]  /*8100*/  FMUL.FTZ R112, R112, R14.reuse ;  /* 0x0000000e70707220 */ /* 0x080fe20000410000 */
[----:B------:R-:W3:Y:S01]  /*8110*/  MUFU.EX2 R26, R26 ;  /* 0x0000001a001a7308 */ /* 0x000ee20000000800 */
[----:B-1----:R-:W-:Y:S01]  /*8120*/  FFMA.FTZ R4, R23, R3, R20 ;  /* 0x0000000317047223 */ /* 0x002fe20000010014 */
[----:B------:R-:W-:Y:S01]  /*8130*/  FADD.FTZ R21, R55, R36 ;  /* 0x0000002437157221 */ /* 0x000fe20000010000 */
[-C--:B------:R-:W-:Y:S01]  /*8140*/  FMUL.FTZ R113, R113, R14.reuse ;  /* 0x0000000e71717220 */ /* 0x080fe20000410000 */
[-C--:B------:R-:W-:Y:S01]  /*8150*/  FMUL.FTZ R116, R116, R14.reuse ;  /* 0x0000000e74747220 */ /* 0x080fe20000410000 */
[----:B------:R-:W-:Y:S01]  /*8160*/  FADD.FTZ R3, R29, R4 ;  /* 0x000000041d037221 */ /* 0x000fe20000010000 */
[----:B------:R-:W-:Y:S01]  /*8170*/  FADD.FTZ R36, R160, R21 ;  /* 0x00000015a0247221 */ /* 0x000fe20000010000 */
[-C--:B------:R-:W-:Y:S01]  /*8180*/  FMUL.FTZ R117, R117, R14.reuse ;  /* 0x0000000e75757220 */ /* 0x080fe20000410000 */
[----:B------:R-:W1:Y:S01]  /*8190*/  MUFU.EX2 R158, R158 ;  /* 0x0000009e009e7308 */ /* 0x000e620000000800 */
[----:B------:R-:W-:Y:S01]  /*81a0*/  FADD.FTZ R4, R22, R3 ;  /* 0x0000000316047221 */ /* 0x000fe20000010000 */
[----:B------:R-:W-:Y:S01]  /*81b0*/  FADD.FTZ R3, R65, R36 ;  /* 0x0000002441037221 */ /* 0x000fe20000010000 */
[-C--:B------:R-:W-:Y:S01]  /*81c0*/  FMUL.FTZ R120, R120, R14.reuse ;  /* 0x0000000e78787220 */ /* 0x080fe20000410000 */
[-C--:B------:R-:W-:Y:S01]  /*81d0*/  FMUL.FTZ R121, R121, R14.reuse ;  /* 0x0000000e79797220 */ /* 0x080fe20000410000 */
[----:B------:R-:W-:Y:S01]  /*81e0*/  FADD.FTZ R4, R37, R4 ;  /* 0x0000000425047221 */ /* 0x000fe20000010000 */
[----:B------:R-:W-:Y:S01]  /*81f0*/  FADD.FTZ R36, R162, R3 ;  /* 0x00000003a2247221 */ /* 0x000fe20000010000 */
[-C--:B------:R-:W-:Y:S01]  /*8200*/  FMUL.FTZ R124, R124, R14.reuse ;  /* 0x0000000e7c7c7220 */ /* 0x080fe20000410000 */
[----:B------:R-:W4:Y:S01]  /*8210*/  MUFU.EX2 R173, R173 ;  /* 0x000000ad00ad7308 */ /* 0x000f220000000800 */
[----:B------:R-:W-:Y:S01]  /*8220*/  FADD.FTZ R3, R177, R4 ;  /* 0x00000004b1037221 */ /* 0x000fe20000010000 */
[----:B------:R-:W-:Y:S01]  /*8230*/  FADD.FTZ R21, R67, R36 ;  /* 0x0000002443157221 */ /* 0x000fe20000010000 */
[-C--:B------:R-:W-:Y:S01]  /*8240*/  FMUL.FTZ R125, R125, R14.reuse ;  /* 0x0000000e7d7d7220 */ /* 0x080fe20000410000 */
[-C--:B------:R-:W-:Y:S01]  /*8250*/  FMUL.FTZ R128, R128, R14.reuse ;  /* 0x0000000e80807220 */ /* 0x080fe20000410000 */
[----:B------:R-:W-:Y:S01]  /*8260*/  FADD.FTZ R4, R24, R3 ;  /* 0x0000000318047221 */ /* 0x000fe20000010000 */
[----:B------:R-:W-:Y:S01]  /*8270*/  FADD.FTZ R36, R156, R21 ;  /* 0x000000159c247221 */ /* 0x000fe20000010000 */
[-C--:B------:R-:W-:Y:S01]  /*8280*/  FMUL.FTZ R129, R129, R14.reuse ;  /* 0x0000000e81817220 */ /* 0x080fe20000410000 */
[----:B------:R-:W5:Y:S01]  /*8290*/  MUFU.EX2 R57, R57 ;  /* 0x0000003900397308 */ /* 0x000f620000000800 */
[----:B------:R-:W-:Y:S01]  /*82a0*/  FADD.FTZ R3, R179, R4 ;  /* 0x00000004b3037221 */ /* 0x000fe20000010000 */
[----:B--2---:R-:W-:Y:S01]  /*82b0*/  FADD.FTZ R21, R61, R36 ;  /* 0x000000243d157221 */ /* 0x004fe20000010000 */
[-C--:B------:R-:W-:Y:S01]  /*82c0*/  FMUL.FTZ R132, R132, R14.reuse ;  /* 0x0000000e84847220 */ /* 0x080fe20000410000 */
[-C--:B------:R-:W-:Y:S01]  /*82d0*/  FMUL.FTZ R133, R133, R14.reuse ;  /* 0x0000000e85857220 */ /* 0x080fe20000410000 */
[----:B---3--:R-:W-:Y:S01]  /*82e0*/  FADD.FTZ R4, R26, R3 ;  /* 0x000000031a047221 */ /* 0x008fe20000010000 */
[----:B-1----:R-:W-:Y:S01]  /*82f0*/  FADD.FTZ R36, R158, R21 ;  /* 0x000000159e247221 */ /* 0x002fe20000010000 */
[-C--:B------:R-:W-:Y:S01]  /*8300*/  FMUL.FTZ R136, R136, R14.reuse ;  /* 0x0000000e88887220 */ /* 0x080fe20000410000 */
[----:B------:R-:W1:Y:S01]  /*8310*/  MUFU.EX2 R28, R28 ;  /* 0x0000001c001c7308 */ /* 0x000e620000000800 */
[----:B----4-:R-:W-:Y:S01]  /*8320*/  FADD.FTZ R3, R173, R4 ;  /* 0x00000004ad037221 */ /* 0x010fe20000010000 */
[-C--:B------:R-:W-:Y:S01]  /*8330*/  FMUL.FTZ R137, R137, R14.reuse ;  /* 0x0000000e89897220 */ /* 0x080fe20000410000 */
[-C--:B------:R-:W-:Y:S01]  /*8340*/  FMUL.FTZ R140, R140, R14.reuse ;  /* 0x0000000e8c8c7220 */ /* 0x080fe20000410000 */
[-C--:B------:R-:W-:Y:S01]  /*8350*/  FMUL.FTZ R141, R141, R14.reuse ;  /* 0x0000000e8d8d7220 */ /* 0x080fe20000410000 */
[-C--:B------:R-:W-:Y:S01]  /*8360*/  FMUL.FTZ R144, R144, R14.reuse ;  /* 0x0000000e90907220 */ /* 0x080fe20000410000 */
[-C--:B------:R-:W-:Y:S01]  /*8370*/  FMUL.FTZ R145, R145, R14.reuse ;  /* 0x0000000e91917220 */ /* 0x080fe20000410000 */
[-C--:B------:R-:W-:Y:S01]  /*8380*/  FMUL.FTZ R148, R148, R14.reuse ;  /* 0x0000000e94947220 */ /* 0x080fe20000410000 */
[----:B------:R-:W2:Y:S01]  /*8390*/  MUFU.EX2 R152, R152 ;  /* 0x0000009800987308 */ /* 0x000ea20000000800 */
[----:B-----5:R-:W-:Y:S01]  /*83a0*/  FADD.FTZ R21, R57, R36 ;  /* 0x0000002439157221 */ /* 0x020fe20000010000 */
[----:B------:R-:W-:Y:S01]  /*83b0*/  FMUL.FTZ R149, R149, R14 ;  /* 0x0000000e95957220 */ /* 0x000fe20000410000 */
[----:B------:R-:W-:Y:S01]  /*83c0*/  F2FP.F16.F32.PACK_AB R180, R180, R39 ;  /* 0x00000027b4b4723e */ /* 0x000fe200000000ff */
[----:B------:R-:W-:Y:S01]  /*83d0*/  VIADD R8, R8, 0xffffffff ;  /* 0xffffffff08087836 */ /* 0x000fe20000000000 */
[----:B------:R-:W-:Y:S01]  /*83e0*/  F2FP.F16.F32.PACK_AB R182, R185, R182 ;  /* 0x000000b6b9b6723e */ /* 0x000fe200000000ff */
[-C--:B------:R-:W-:Y:S01]  /*83f0*/  FMUL.FTZ R90, R90, R23.reuse ;  /* 0x000000175a5a7220 */ /* 0x080fe20000410000 */
[----:B------:R-:W-:Y:S01]  /*8400*/  F2FP.F16.F32.PACK_AB R176, R43, R176 ;  /* 0x000000b02bb0723e */ /* 0x000fe200000000ff */
[----:B------:R-:W3:Y:S01]  /*8410*/  MUFU.EX2 R175, R175 ;  /* 0x000000af00af7308 */ /* 0x000ee20000000800 */
[----:B-1----:R-:W-:Y:S01]  /*8420*/  FADD.FTZ R4, R28, R3 ;  /* 0x000000031c047221 */ /* 0x002fe20000010000 */
[----:B------:R-:W-:Y:S01]  /*8430*/  F2FP.F16.F32.PACK_AB R172, R45, R172 ;  /* 0x000000ac2dac723e */ /* 0x000fe200000000ff */
[-C--:B------:R-:W-:Y:S01]  /*8440*/  FMUL.FTZ R91, R91, R23.reuse ;  /* 0x000000175b5b7220 */ /* 0x080fe20000410000 */
[----:B------:R-:W-:Y:S01]  /*8450*/  F2FP.F16.F32.PACK_AB R174, R87, R174 ;  /* 0x000000ae57ae723e */ /* 0x000fe200000000ff */
[-C--:B------:R-:W-:Y:S01]  /*8460*/  FMUL.FTZ R94, R94, R23.reuse ;  /* 0x000000175e5e7220 */ /* 0x080fe20000410000 */
[----:B------:R-:W-:Y:S01]  /*8470*/  F2FP.F16.F32.PACK_AB R168, R83, R168 ;  /* 0x000000a853a8723e */ /* 0x000fe200000000ff */
[-C--:B------:R-:W-:Y:S01]  /*8480*/  FMUL.FTZ R95, R95, R23.reuse ;  /* 0x000000175f5f7220 */ /* 0x080fe20000410000 */
[----:B------:R-:W1:Y:S01]  /*8490*/  MUFU.EX2 R49, R49 ;  /* 0x0000003100317308 */ /* 0x000e620000000800 */
[----:B--2---:R-:W-:Y:S01]  /*84a0*/  FADD.FTZ R36, R152, R21 ;  /* 0x0000001598247221 */ /* 0x004fe20000010000 */
[----:B------:R-:W-:Y:S01]  /*84b0*/  F2FP.F16.F32.PACK_AB R170, R51, R170 ;  /* 0x000000aa33aa723e */ /* 0x000fe200000000ff */
[-C--:B------:R-:W-:Y:S01]  /*84c0*/  FMUL.FTZ R98, R98, R23.reuse ;  /* 0x0000001762627220 */ /* 0x080fe20000410000 */
[----:B------:R-:W-:Y:S01]  /*84d0*/  F2FP.F16.F32.PACK_AB R164, R77, R164 ;  /* 0x000000a44da4723e */ /* 0x000fe200000000ff */
[-C--:B------:R-:W-:Y:S01]  /*84e0*/  FMUL.FTZ R99, R99, R23.reuse ;  /* 0x0000001763637220 */ /* 0x080fe20000410000 */
[----:B------:R-:W-:Y:S01]  /*84f0*/  F2FP.F16.F32.PACK_AB R166, R55, R166 ;  /* 0x000000a637a6723e */ /* 0x000fe200000000ff */
[-C--:B------:R-:W-:Y:S01]  /*8500*/  FMUL.FTZ R102, R102, R23.reuse ;  /* 0x0000001766667220 */ /* 0x080fe20000410000 */
[----:B------:R-:W2:Y:S01]  /*8510*/  MUFU.EX2 R30, R30 ;  /* 0x0000001e001e7308 */ /* 0x000ea20000000800 */
[----:B---3--:R-:W-:Y:S01]  /*8520*/  FADD.FTZ R3, R175, R4 ;  /* 0x00000004af037221 */ /* 0x008fe20000010000 */
[----:B------:R-:W-:Y:S01]  /*8530*/  F2FP.F16.F32.PACK_AB R160, R65, R160 ;  /* 0x000000a041a0723e */ /* 0x000fe200000000ff */
[-C--:B------:R-:W-:Y:S01]  /*8540*/  FMUL.FTZ R103, R103, R23.reuse ;  /* 0x0000001767677220 */ /* 0x080fe20000410000 */
[----:B------:R-:W-:Y:S01]  /*8550*/  F2FP.F16.F32.PACK_AB R162, R67, R162 ;  /* 0x000000a243a2723e */ /* 0x000fe200000000ff */
[-C--:B------:R-:W-:Y:S01]  /*8560*/  FMUL.FTZ R106, R106, R23.reuse ;  /* 0x000000176a6a7220 */ /* 0x080fe20000410000 */
[----:B------:R-:W-:Y:S01]  /*8570*/  F2FP.F16.F32.PACK_AB R156, R61, R156 ;  /* 0x0000009c3d9c723e */ /* 0x000fe200000000ff */
[-C--:B------:R-:W-:Y:S01]  /*8580*/  FMUL.FTZ R107, R107, R23.reuse ;  /* 0x000000176b6b7220 */ /* 0x080fe20000410000 */
[----:B------:R-:W3:Y:S01]  /*8590*/  MUFU.EX2 R154, R154 ;  /* 0x0000009a009a7308 */ /* 0x000ee20000000800 */
[----:B-1----:R-:W-:Y:S01]  /*85a0*/  FADD.FTZ R21, R49, R36 ;  /* 0x0000002431157221 */ /* 0x002fe20000010000 */
[----:B------:R-:W-:Y:S01]  /*85b0*/  F2FP.F16.F32.PACK_AB R158, R57, R158 ;  /* 0x0000009e399e723e */ /* 0x000fe200000000ff */
[-C--:B------:R-:W-:Y:S01]  /*85c0*/  FMUL.FTZ R110, R110, R23.reuse ;  /* 0x000000176e6e7220 */ /* 0x080fe20000410000 */
[----:B------:R-:W-:Y:S01]  /*85d0*/  F2FP.F16.F32.PACK_AB R152, R49, R152 ;  /* 0x000000983198723e */ /* 0x000fe200000000ff */
[-C--:B------:R-:W-:Y:S01]  /*85e0*/  FMUL.FTZ R111, R111, R23.reuse ;  /* 0x000000176f6f7220 */ /* 0x080fe20000410000 */
[----:B------:R-:W-:Y:S01]  /*85f0*/  F2FP.F16.F32.PACK_AB R183, R37, R22 ;  /* 0x0000001625b7723e */ /* 0x000fe200000000ff */
[----:B------:R-:W-:Y:S01]  /*8600*/  FMUL.FTZ R114, R114, R23 ;  /* 0x0000001772727220 */ /* 0x000fe20000410000 */
[----:B------:R-:W1:Y:S01]  /*8610*/  MUFU.EX2 R169, R169 ;  /* 0x000000a900a97308 */ /* 0x000e620000000800 */
[----:B--2---:R-:W-:Y:S01]  /*8620*/  FADD.FTZ R4, R30, R3 ;  /* 0x000000031e047221 */ /* 0x004fe20000010000 */
[----:B------:R-:W-:Y:S01]  /*8630*/  F2FP.F16.F32.PACK_AB R177, R24, R177 ;  /* 0x000000b118b1723e */ /* 0x000fe200000000ff */
[----:B------:R-:W-:Y:S01]  /*8640*/  FMUL.FTZ R115, R115, R23 ;  /* 0x0000001773737220 */ /* 0x000fe20000410000 */
[----:B------:R-:W-:Y:S01]  /*8650*/  F2FP.F16.F32.PACK_AB R179, R26, R179 ;  /* 0x000000b31ab3723e */ /* 0x000fe200000000ff */
[----:B------:R-:W-:Y:S01]  /*8660*/  FMUL.FTZ R118, R118, R23 ;  /* 0x0000001776767220 */ /* 0x000fe20000410000 */
[----:B------:R-:W-:Y:S01]  /*8670*/  F2FP.F16.F32.PACK_AB R173, R28, R173 ;  /* 0x000000ad1cad723e */ /* 0x000fe200000000ff */
[----:B------:R-:W-:Y:S01]  /*8680*/  FMUL.FTZ R119, R119, R23 ;  /* 0x0000001777777220 */ /* 0x000fe20000410000 */
[----:B------:R-:W2:Y:S01]  /*8690*/  MUFU.EX2 R9, R9 ;  /* 0x0000000900097308 */ /* 0x000ea20000000800 */
[----:B---3--:R-:W-:Y:S01]  /*86a0*/  FADD.FTZ R36, R154, R21 ;  /* 0x000000159a247221 */ /* 0x008fe20000010000 */
[----:B------:R-:W-:Y:S01]  /*86b0*/  F2FP.F16.F32.PACK_AB R175, R30, R175 ;  /* 0x000000af1eaf723e */ /* 0x000fe200000000ff */
[-C--:B------:R-:W-:Y:S01]  /*86c0*/  FMUL.FTZ R122, R122, R23.reuse ;  /* 0x000000177a7a7220 */ /* 0x080fe20000410000 */
[-C--:B------:R-:W-:Y:S01]  /*86d0*/  FMUL.FTZ R123, R123, R23.reuse ;  /* 0x000000177b7b7220 */ /* 0x080fe20000410000 */
[-C--:B------:R-:W-:Y:S01]  /*86e0*/  FMUL.FTZ R126, R126, R23.reuse ;  /* 0x000000177e7e7220 */ /* 0x080fe20000410000 */
[-C--:B------:R-:W-:Y:S01]  /*86f0*/  FMUL.FTZ R127, R127, R23.reuse ;  /* 0x000000177f7f7220 */ /* 0x080fe20000410000 */
[-C--:B------:R-:W-:Y:S01]  /*8700*/  FMUL.FTZ R130, R130, R23.reuse ;  /* 0x0000001782827220 */ /* 0x080fe20000410000 */
[----:B------:R-:W3:Y:S01]  /*8710*/  MUFU.EX2 R32, R32 ;  /* 0x0000002000207308 */ /* 0x000ee20000000800 */
[----:B-1----:R-:W-:Y:S01]  /*8720*/  FADD.FTZ R3, R169, R4 ;  /* 0x00000004a9037221 */ /* 0x002fe20000010000 */
[-C--:B------:R-:W-:Y:S01]  /*8730*/  FMUL.FTZ R131, R131, R23.reuse ;  /* 0x0000001783837220 */ /* 0x080fe20000410000 */
[-C--:B------:R-:W-:Y:S01]  /*8740*/  FMUL.FTZ R134, R134, R23.reuse ;  /* 0x0000001786867220 */ /* 0x080fe20000410000 */
[-C--:B------:R-:W-:Y:S01]  /*8750*/  FMUL.FTZ R135, R135, R23.reuse ;  /* 0x0000001787877220 */ /* 0x080fe20000410000 */
[-C--:B------:R-:W-:Y:S01]  /*8760*/  FMUL.FTZ R138, R138, R23.reuse ;  /* 0x000000178a8a7220 */ /* 0x080fe20000410000 */
[-C--:B------:R-:W-:Y:S01]  /*8770*/  FMUL.FTZ R139, R139, R23.reuse ;  /* 0x000000178b8b7220 */ /* 0x080fe20000410000 */
[-C--:B------:R-:W-:Y:S01]  /*8780*/  FMUL.FTZ R142, R142, R23.reuse ;  /* 0x000000178e8e7220 */ /* 0x080fe20000410000 */
[----:B------:R-:W1:Y:S01]  /*8790*/  MUFU.EX2 R171, R171 ;  /* 0x000000ab00ab7308 */ /* 0x000e620000000800 */
[C---:B--2---:R-:W-:Y:S01]  /*87a0*/  FADD.FTZ R4, R9.reuse, R36 ;  /* 0x0000002409047221 */ /* 0x044fe20000010000 */
[----:B------:R-:W-:Y:S01]  /*87b0*/  F2FP.F16.F32.PACK_AB R154, R9, R154 ;  /* 0x0000009a099a723e */ /* 0x000fe200000000ff */
[-C--:B------:R-:W-:Y:S01]  /*87c0*/  FMUL.FTZ R143, R143, R23.reuse ;  /* 0x000000178f8f7220 */ /* 0x080fe20000410000 */
[-C--:B------:R-:W-:Y:S01]  /*87d0*/  FMUL.FTZ R146, R146, R23.reuse ;  /* 0x0000001792927220 */ /* 0x080fe20000410000 */
[-C--:B------:R-:W-:Y:S01]  /*87e0*/  FMUL.FTZ R147, R147, R23.reuse ;  /* 0x0000001793937220 */ /* 0x080fe20000410000 */
[-C--:B------:R-:W-:Y:S01]  /*87f0*/  FMUL.FTZ R150, R150, R23.reuse ;  /* 0x0000001796967220 */ /* 0x080fe20000410000 */
[----:B------:R-:W-:Y:S01]  /*8800*/  FMUL.FTZ R151, R151, R23 ;  /* 0x0000001797977220 */ /* 0x000fe20000410000 */
[----:B------:R-:W2:Y:S01]  /*8810*/  MUFU.EX2 R10, R35 ;  /* 0x00000023000a7308 */ /* 0x000ea20000000800 */
[C---:B---3--:R-:W-:Y:S01]  /*8820*/  FADD.FTZ R36, R32.reuse, R3 ;  /* 0x0000000320247221 */ /* 0x048fe20000010000 */
[----:B------:R-:W-:Y:S01]  /*8830*/  F2FP.F16.F32.PACK_AB R169, R32, R169 ;  /* 0x000000a920a9723e */ /* 0x000fe200000000ff */
[----:B------:R-:W-:-:S02]  /*8840*/  IMAD.MOV.U32 R14, RZ, RZ, R0 ;  /* 0x000000ffff0e7224 */ /* 0x000fc400078e0000 */
[----:B------:R-:W-:-:S03]  /*8850*/  IMAD.MOV.U32 R9, RZ, RZ, R15 ;  /* 0x000000ffff097224 */ /* 0x000fc600078e000f */
[----:B------:R-:W3:Y:S01]  /*8860*/  MUFU.EX2 R165, R165 ;  /* 0x000000a500a57308 */ /* 0x000ee20000000800 */
[----:B-1----:R-:W-:-:S07]  /*8870*/  FADD.FTZ R3, R171, R36 ;  /* 0x00000024ab037221 */ /* 0x002fce0000010000 */
[----:B------:R1:W4:Y:S01]  /*8880*/  MUFU.EX2 R25, R181 ;  /* 0x000000b500197308 */ /* 0x0003220000000800 */
[C---:B--2---:R-:W-:Y:S01]  /*8890*/  FADD.FTZ R36, R10.reuse, R3 ;  /* 0x000000030a247221 */ /* 0x044fe20000010000 */
[----:B------:R-:W-:Y:S01]  /*88a0*/  F2FP.F16.F32.PACK_AB R171, R10, R171 ;  /* 0x000000ab0aab723e */ /* 0x000fe200000000ff */
[----:B------:R-:W-:-:S05]  /*88b0*/  IMAD.MOV.U32 R10, RZ, RZ, R33 ;  /* 0x000000ffff0a7224 */ /* 0x000fca00078e0021 */
[----:B------:R-:W2:Y:S01]  /*88c0*/  MUFU.EX2 R41, R41 ;  /* 0x0000002900297308 */ /* 0x000ea20000000800 */
[----:B---3--:R-:W-:Y:S01]  /*88d0*/  FADD.FTZ R36, R165, R36 ;  /* 0x00000024a5247221 */ /* 0x008fe20000010000 */
[----:B-1----:R-:W-:-:S06]  /*88e0*/  F2FP.F16.F32.PACK_AB R181, R29, R20 ;  /* 0x000000141db5723e */ /* 0x002fcc00000000ff */
[----:B------:R-:W1:Y:S01]  /*88f0*/  MUFU.EX2 R167, R191 ;  /* 0x000000bf00a77308 */ /* 0x000e620000000800 */
[C---:B----4-:R-:W-:Y:S01]  /*8900*/  FADD.FTZ R36, R25.reuse, R36 ;  /* 0x0000002419247221 */ /* 0x050fe20000010000 */
[----:B------:R-:W-:-:S06]  /*8910*/  F2FP.F16.F32.PACK_AB R165, R25, R165 ;  /* 0x000000a519a5723e */ /* 0x000fcc00000000ff */
[----:B------:R-:W3:Y:S01]  /*8920*/  MUFU.EX2 R189, R189 ;  /* 0x000000bd00bd7308 */ /* 0x000ee20000000800 */
[----:B--2---:R-:W-:-:S07]  /*8930*/  FADD.FTZ R36, R41, R36 ;  /* 0x0000002429247221 */ /* 0x004fce0000010000 */
[----:B------:R-:W2:Y:S01]  /*8940*/  MUFU.EX2 R187, R187 ;  /* 0x000000bb00bb7308 */ /* 0x000ea20000000800 */
[C---:B-1----:R-:W-:Y:S01]  /*8950*/  FADD.FTZ R36, R167.reuse, R36 ;  /* 0x00000024a7247221 */ /* 0x042fe20000010000 */
[----:B------:R-:W-:-:S06]  /*8960*/  F2FP.F16.F32.PACK_AB R167, R167, R41 ;  /* 0x00000029a7a7723e */ /* 0x000fcc00000000ff */
[----:B------:R-:W1:Y:S01]  /*8970*/  MUFU.EX2 R193, R193 ;  /* 0x000000c100c17308 */ /* 0x000e620000000800 */
[----:B---3--:R-:W-:-:S07]  /*8980*/  FADD.FTZ R36, R189, R36 ;  /* 0x00000024bd247221 */ /* 0x008fce0000010000 */
[----:B------:R-:W3:Y:S01]  /*8990*/  MUFU.EX2 R153, R153 ;  /* 0x0000009900997308 */ /* 0x000ee20000000800 */
[----:B--2---:R-:W-:-:S07]  /*89a0*/  FADD.FTZ R36, R187, R36 ;  /* 0x00000024bb247221 */ /* 0x004fce0000010000 */
[----:B------:R2:W4:Y:S01]  /*89b0*/  MUFU.EX2 R157, R161 ;  /* 0x000000a1009d7308 */ /* 0x0005220000000800 */
[----:B-1----:R-:W-:-:S07]  /*89c0*/  FADD.FTZ R36, R193, R36 ;  /* 0x00000024c1247221 */ /* 0x002fce0000010000 */
[----:B------:R-:W1:Y:S01]  /*89d0*/  MUFU.EX2 R47, R47 ;  /* 0x0000002f002f7308 */ /* 0x000e620000000800 */
[----:B---3--:R-:W-:Y:S01]  /*89e0*/  FADD.FTZ R36, R153, R36 ;  /* 0x0000002499247221 */ /* 0x008fe20000010000 */
[----:B--2---:R-:W-:-:S06]  /*89f0*/  F2FP.F16.F32.PACK_AB R161, R187, R189 ;  /* 0x000000bdbba1723e */ /* 0x004fcc00000000ff */
[----:B------:R-:W2:Y:S01]  /*8a00*/  MUFU.EX2 R85, R85 ;  /* 0x0000005500557308 */ /* 0x000ea20000000800 */
[----:B----4-:R-:W-:-:S07]  /*8a10*/  FADD.FTZ R36, R157, R36 ;  /* 0x000000249d247221 */ /* 0x010fce0000010000 */
[----:B------:R3:W4:Y:S01]  /*8a20*/  MUFU.EX2 R159, R163 ;  /* 0x000000a3009f7308 */ /* 0x0007220000000800 */
[C---:B-1----:R-:W-:Y:S01]  /*8a30*/  FADD.FTZ R36, R47.reuse, R36 ;  /* 0x000000242f247221 */ /* 0x042fe20000010000 */
[----:B------:R-:W-:-:S06]  /*8a40*/  F2FP.F16.F32.PACK_AB R157, R47, R157 ;  /* 0x0000009d2f9d723e */ /* 0x000fcc00000000ff */
[----:B------:R-:W1:Y:S01]  /*8a50*/  MUFU.EX2 R53, R53 ;  /* 0x0000003500357308 */ /* 0x000e620000000800 */
[----:B--2---:R-:W-:Y:S01]  /*8a60*/  FADD.FTZ R36, R85, R36 ;  /* 0x0000002455247221 */ /* 0x004fe20000010000 */
[----:B---3--:R-:W-:-:S06]  /*8a70*/  F2FP.F16.F32.PACK_AB R163, R153, R193 ;  /* 0x000000c199a3723e */ /* 0x008fcc00000000ff */
[----:B------:R-:W2:Y:S01]  /*8a80*/  MUFU.EX2 R79, R79 ;  /* 0x0000004f004f7308 */ /* 0x000ea20000000800 */
[C---:B----4-:R-:W-:Y:S01]  /*8a90*/  FADD.FTZ R36, R159.reuse, R36 ;  /* 0x000000249f247221 */ /* 0x050fe20000010000 */
[----:B------:R-:W-:-:S06]  /*8aa0*/  F2FP.F16.F32.PACK_AB R159, R159, R85 ;  /* 0x000000559f9f723e */ /* 0x000fcc00000000ff */
[----:B------:R-:W3:Y:S01]  /*8ab0*/  MUFU.EX2 R81, R81 ;  /* 0x0000005100517308 */ /* 0x000ee20000000800 */
[----:B-1----:R-:W-:-:S07]  /*8ac0*/  FADD.FTZ R36, R53, R36 ;  /* 0x0000002435247221 */ /* 0x002fce0000010000 */
[----:B------:R-:W1:Y:S01]  /*8ad0*/  MUFU.EX2 R34, R34 ;  /* 0x0000002200227308 */ /* 0x000e620000000800 */
[C---:B--2---:R-:W-:Y:S01]  /*8ae0*/  FADD.FTZ R36, R79.reuse, R36 ;  /* 0x000000244f247221 */ /* 0x044fe20000010000 */
[----:B------:R-:W-:-:S03]  /*8af0*/  F2FP.F16.F32.PACK_AB R153, R79, R53 ;  /* 0x000000354f99723e */ /* 0x000fc600000000ff */
[----:B---3--:R-:W-:-:S04]  /*8b00*/  FADD.FTZ R36, R81, R36 ;  /* 0x0000002451247221 */ /* 0x008fc80000010000 */
[C---:B-1----:R-:W-:Y:S01]  /*8b10*/  FADD.FTZ R3, R34.reuse, R36 ;  /* 0x0000002422037221 */ /* 0x042fe20000010000 */
[----:B------:R-:W-:Y:S01]  /*8b20*/  F2FP.F16.F32.PACK_AB R155, R34, R81 ;  /* 0x00000051229b723e */ /* 0x000fe200000000ff */
[----:B0-----:R-:W-:Y:S06]  /*8b30*/  @P4 BRA `(.L_x_7244) ;  /* 0xffffffc400f84947 */ /* 0x001fec000383ffff */
[----:B------:R-:W-:Y:S02]  /*8b40*/  IMAD.MOV.U32 R10, RZ, RZ, R33 ;  /* 0x000000ffff0a7224 */ /* 0x000fe400078e0021 */
[----:B------:R-:W-:-:S07]  /*8b50*/  IMAD.MOV.U32 R9, RZ, RZ, R15 ;  /* 0x000000ffff097224 */ /* 0x000fce00078e000f */
.L_x_7227:
[----:B------:R-:W0:Y:S01]  /*8b60*/  LDC R13, c[0x0][0x448] ;  /* 0x00011200ff0d7b82 */ /* 0x000e220000000800 */
[----:B------:R-:W-:-:S05]  /*8b70*/  IADD3 R15, -R11, 0x1, RZ ;  /* 0x000000010b0f7810 */ /* 0x000fca0007ffe1ff */
[----:B------:R-:W-:Y:S02]  /*8b80*/  IMAD R20, R16, UR38, R15 ;  /* 0x0000002610147c24 */ /* 0x000fe4000f8e020f */
[----:B------:R-:W1:Y:S08]  /*8b90*/  S2UR UR7, SR_CTAID.X ;  /* 0x00000000000779c3 */ /* 0x000e700000002500 */
[----:B------:R-:W2:Y:S01]  /*8ba0*/  LDC R22, c[0x0][0x9e4] ;  /* 0x00027900ff167b82 */ /* 0x000ea20000000800 */
[----:B0-----:R-:W-:Y:S01]  /*8bb0*/  ISETP.NE.AND P5, PT, R13, 0x1, PT ;  /* 0x000000010d00780c */ /* 0x001fe20003fa5270 */
[----:B-1----:R-:W-:-:S12]  /*8bc0*/  ULEA UR7, UR7, 0x7f, 0x7 ;  /* 0x0000007f07077891 */ /* 0x002fd8000f8e383f */
[----:B------:R-:W0:Y:S01]  /*8bd0*/  @P5 LDC R13, c[0x0][0x44c] ;  /* 0x00011300ff0d5b82 */ /* 0x000e220000000800 */
[----:B------:R-:W-:Y:S01]  /*8be0*/  IMAD.U32 R11, RZ, RZ, UR7 ;  /* 0x00000007ff0b7e24 */ /* 0x000fe2000f8e00ff */
[----:B--2---:R-:W-:-:S06]  /*8bf0*/  ISETP.GE.AND P6, PT, R22, 0x1, PT ;  /* 0x000000011600780c */ /* 0x004fcc0003fc6270 */
[----:B------:R-:W1:Y:S01]  /*8c00*/  @P5 LDC R14, c[0x0][0x450] ;  /* 0x00011400ff0e5b82 */ /* 0x000e620000000800 */
[----:B0-----:R-:W-:Y:S01]  /*8c10*/  @P5 IMAD.HI.U32 R13, R13, UR7, RZ ;  /* 0x000000070d0d5c27 */ /* 0x001fe2000f8e00ff */
[----:B------:R-:W-:-:S04]  /*8c20*/  ULDC UR7, c[0x0][0x9dc] ;  /* 0x0002770000077ab9 */ /* 0x000fc80000000800 */
        /* <DEDUP_REMOVED lines=13> */
.L_x_7246:
[----:B------:R-:W-:-:S13]  /*8d00*/  ISETP.NE.AND P2, PT, R22, 0x1, PT ;  /* 0x000000011600780c */ /* 0x000fda0003f45270 */
[----:B------:R-:W0:Y:S02]  /*8d10*/  @P2 LDC.64 R14, c[0x0][0x9e8] ;  /* 0x00027a00ff0e2b82 */ /* 0x000e240000000a00 */
[----:B0-----:R-:W-:-:S05]  /*8d20*/  @P2 IMAD.HI.U32 R14, R11, R14, RZ ;  /* 0x0000000e0b0e2227 */ /* 0x001fca00078e00ff */
[----:B------:R-:W-:-:S07]  /*8d30*/  @P2 SHF.R.U32.HI R11, RZ, R15, R14 ;  /* 0x0000000fff0b2219 */ /* 0x000fce000001160e */
.L_x_7247:
[----:B------:R-:W-:-:S05]  /*8d40*/  IMAD R14, R11, R22, RZ ;  /* 0x000000160b0e7224 */ /* 0x000fca00078e02ff */
[----:B------:R-:W-:-:S07]  /*8d50*/  VIMNMX R13, R13, R14, !PT ;  /* 0x0000000e0d0d7248 */ /* 0x000fce0007fe0100 */
.L_x_7245:
[----:B------:R-:W-:-:S05]  /*8d60*/  VIADD R13, R13, 0x7f ;  /* 0x0000007f0d0d7836 */ /* 0x000fca0000000000 */
[----:B------:R-:W-:-:S04]  /*8d70*/  SHF.R.S32.HI R14, RZ, 0x1f, R13 ;  /* 0x0000001fff0e7819 */ /* 0x000fc8000001140d */
[----:B------:R-:W-:-:S04]  /*8d80*/  LEA.HI R14, R14, R13, RZ, 0x7 ;  /* 0x0000000d0e0e7211 */ /* 0x000fc800078f38ff */
[----:B------:R-:W-:-:S04]  /*8d90*/  SHF.R.S32.HI R14, RZ, 0x7, R14 ;  /* 0x00000007ff0e7819 */ /* 0x000fc8000001140e */
[----:B------:R-:W-:-:S04]  /*8da0*/  VIMNMX R13, R17, R14, !PT ;  /* 0x0000000e110d7248 */ /* 0x000fc80007fe0100 */
[----:B------:R-:W-:-:S13]  /*8db0*/  ISETP.GE.AND P2, PT, R8, R13, PT ;  /* 0x0000000d0800720c */ /* 0x000fda0003f46270 */
[----:B------:R-:W-:Y:S05]  /*8dc0*/  @!P2 BRA `(.L_x_7248) ;  /* 0x0000002400f4a947 */ /* 0x000fea0003800000 */
[----:B------:R-:W-:Y:S01]  /*8dd0*/  IMAD.MOV.U32 R11, RZ, RZ, R10 ;  /* 0x000000ffff0b7224 */ /* 0x000fe200078e000a */
[----:B------:R-:W-:Y:S01]  /*8de0*/  UMOV UR7, UR4 ;  /* 0x0000000400077c82 */ /* 0x000fe20008000000 */
[----:B------:R-:W-:Y:S01]  /*8df0*/  IMAD.MOV.U32 R14, RZ, RZ, R9 ;  /* 0x000000ffff0e7224 */ /* 0x000fe200078e0009 */
[----:B------:R-:W-:Y:S01]  /*8e00*/  ULDC UR38, c[0x0][0x9d8] ;  /* 0x0002760000267ab9 */ /* 0x000fe20000000800 */
[----:B------:R-:W-:-:S07]  /*8e10*/  IMAD.MOV.U32 R15, RZ, RZ, R0 ;  /* 0x000000ffff0f7224 */ /* 0x000fce00078e0000 */
.L_x_7257:
        /* <DEDUP_REMOVED lines=9> */
.L_x_7250:
[----:B------:R-:W-:Y:S01]  /*8eb0*/  ULEA UR10, UR4, UR36, 0x3 ;  /* 0x00000024040a7291 */ /* 0x000fe2000f8e183f */
[----:B------:R-:W-:-:S08]  /*8ec0*/  SHF.L.U32 R9, R0, 0x1f, RZ ;  /* 0x0000001f00097819 */ /* 0x000fd000000006ff */
[----:B------:R0:W1:Y:S01]  /*8ed0*/  SYNCS.PHASECHK.TRANS64.TRYWAIT P3, [UR10+0x28830], R9 ;  /* 0x02883009ff0075a7 */ /* 0x000062000806014a */
[----:B------:R-:W-:Y:S05]  /*8ee0*/  @!P0 BRA `(.L_x_7251) ;  /* 0x0000000000048947 */ /* 0x000fea0003800000 */
[----:B------:R-:W-:Y:S01]  /*8ef0*/  BPT.TRAP 0x1 ;  /* 0x000000040000795c */ /* 0x000fe20000300000 */
.L_x_7251:
[----:B-1----:R-:W-:Y:S05]  /*8f00*/  @P3 BRA `(.L_x_7249) ;  /* 0x0000000000083947 */ /* 0x002fea0003800000 */
[----:B------:R-:W1:Y:S02]  /*8f10*/  SYNCS.PHASECHK.TRANS64.TRYWAIT P3, [UR10+0x28830], R9 ;  /* 0x02883009ff0075a7 */ /* 0x000e64000806014a */
[----:B-1----:R-:W-:Y:S05]  /*8f20*/  @!P3 BRA `(.L_x_7252) ;  /* 0x000000c00048b947 */ /* 0x002fea0003800000 */
.L_x_7249:
        /* <DEDUP_REMOVED lines=47> */
.L_x_7254:
[----:B------:R-:W-:Y:S01]  /*9220*/  ULEA UR10, UR7, UR36, 0x3 ;  /* 0x00000024070a7291 */ /* 0x000fe2000f8e183f */
[----:B------:R-:W-:-:S08]  /*9230*/  SHF.L.U32 R9, R15, 0x1f, RZ ;  /* 0x0000001f0f097819 */ /* 0x000fd000000006ff */
[----:B------:R0:W1:Y:S01]  /*9240*/  SYNCS.PHASECHK.TRANS64.TRYWAIT P2, [UR10+0x28850], R9 ;  /* 0x02885009ff0075a7 */ /* 0x000062000804014a */
[----:B------:R-:W-:Y:S05]  /*9250*/  @!P0 BRA `(.L_x_7255) ;  /* 0x0000000000048947 */ /* 0x000fea0003800000 */
[----:B------:R-:W-:Y:S01]  /*9260*/  BPT.TRAP 0x1 ;  /* 0x000000040000795c */ /* 0x000fe20000300000 */
.L_x_7255:
[----:B-1----:R-:W-:Y:S05]  /*9270*/  @P2 BRA `(.L_x_7253) ;  /* 0x0000000000082947 */ /* 0x002fea0003800000 */
[----:B------:R-:W1:Y:S02]  /*9280*/  SYNCS.PHASECHK.TRANS64.TRYWAIT P2, [UR10+0x28850], R9 ;  /* 0x02885009ff0075a7 */ /* 0x000e64000804014a */
[----:B-1----:R-:W-:Y:S05]  /*9290*/  @!P2 BRA `(.L_x_7256) ;  /* 0x000000bc0084a947 */ /* 0x002fea0003800000 */
.L_x_7253:
[----:B------:R-:W-:Y:S01]  /*92a0*/  UIADD3 UR10, UR36, 0x400, URZ ;  /* 0x00000400240a7890 */ /* 0x000fe2000fffe03f */
[----:B------:R-:W-:Y:S01]  /*92b0*/  WARPGROUP.ARRIVE ;  /* 0x00000000000079c5 */ /* 0x000fe20000000000 */
[----:B------:R-:W-:Y:S01]  /*92c0*/  UMOV UR11, 0x40000040 ;  /* 0x40000040000b7882 */ /* 0x000fe20000000000 */
[----:B------:R-:W-:Y:S01]  /*92d0*/  UMOV UR15, 0x40000040 ;  /* 0x40000040000f7882 */ /* 0x000fe20000000000 */
[----:B------:R-:W-:Y:S01]  /*92e0*/  USHF.R.U32.HI UR10, URZ, 0x4, UR10 ;  /* 0x000000043f0a7899 */ /* 0x000fe2000801160a */
[----:B------:R-:W-:Y:S01]  /*92f0*/  FMUL.FTZ R15, R24, UR38 ;  /* 0x00000026180f7c20 */ /* 0x000fe20008410000 */
[----:B------:R-:W-:Y:S01]  /*9300*/  FMUL.FTZ R21, R25, UR38 ;  /* 0x0000002619157c20 */ /* 0x000fe20008410000 */
[----:B------:R-:W-:Y:S01]  /*9310*/  FMUL.FTZ R185, R32, UR38 ;  /* 0x0000002620b97c20 */ /* 0x000fe20008410000 */
[----:B------:R-:W-:Y:S01]  /*9320*/  ULOP3.LUT UR10, UR10, 0x3fff, URZ, 0xc0, !UPT ;  /* 0x00003fff0a0a7892 */ /* 0x000fe2000f8ec03f */
[----:B------:R-:W-:Y:S01]  /*9330*/  FMUL.FTZ R187, R33, UR38 ;  /* 0x0000002621bb7c20 */ /* 0x000fe20008410000 */
[----:B------:R-:W-:Y:S01]  /*9340*/  FMUL.FTZ R189, R36, UR38 ;  /* 0x0000002624bd7c20 */ /* 0x000fe20008410000 */
[----:B------:R-:W1:Y:S01]  /*9350*/  MUFU.TANH R15, R15 ;  /* 0x0000000f000f7308 */ /* 0x000e620000002400 */
[----:B------:R-:W-:Y:S01]  /*9360*/  ULOP3.LUT UR10, UR10, 0x4000000, URZ, 0xfc, !UPT ;  /* 0x040000000a0a7892 */ /* 0x000fe2000f8efc3f */
[----:B------:R-:W-:Y:S01]  /*9370*/  FMUL.FTZ R191, R37, UR38 ;  /* 0x0000002625bf7c20 */ /* 0x000fe20008410000 */
[----:B------:R-:W-:Y:S01]  /*9380*/  FMUL.FTZ R193, R40, UR38 ;  /* 0x0000002628c17c20 */ /* 0x000fe20008410000 */
[----:B------:R-:W-:Y:S01]  /*9390*/  FMUL.FTZ R195, R41, UR38 ;  /* 0x0000002629c37c20 */ /* 0x000fe20008410000 */
[----:B------:R-:W-:Y:S01]  /*93a0*/  ULEA UR10, UR7, UR10, 0xb ;  /* 0x0000000a070a7291 */ /* 0x000fe2000f8e583f */
[----:B------:R-:W-:Y:S01]  /*93b0*/  FMUL.FTZ R197, R44, UR38 ;  /* 0x000000262cc57c20 */ /* 0x000fe20008410000 */
[----:B------:R-:W-:Y:S01]  /*93c0*/  FMUL.FTZ R199, R49, UR38 ;  /* 0x0000002631c77c20 */ /* 0x000fe20008410000 */
[----:B------:R-:W2:Y:S01]  /*93d0*/  MUFU.TANH R21, R21 ;  /* 0x0000001500157308 */ /* 0x000ea20000002400 */
[----:B------:R-:W-:Y:S01]  /*93e0*/  UIADD3 UR14, UR10, 0x80, URZ ;  /* 0x000000800a0e7890 */ /* 0x000fe2000fffe03f */
[----:B------:R-:W-:Y:S01]  /*93f0*/  FMUL.FTZ R201, R52, UR38 ;  /* 0x0000002634c97c20 */ /* 0x000fe20008410000 */
[----:B------:R-:W-:Y:S01]  /*9400*/  FMUL.FTZ R203, R53, UR38 ;  /* 0x0000002635cb7c20 */ /* 0x000fe20008410000 */
[----:B------:R-:W-:Y:S01]  /*9410*/  FMUL.FTZ R205, R56, UR38 ;  /* 0x0000002638cd7c20 */ /* 0x000fe20008410000 */
[----:B------:R-:W-:Y:S01]  /*9420*/  FMUL.FTZ R207, R57, UR38 ;  /* 0x0000002639cf7c20 */ /* 0x000fe20008410000 */
[----:B------:R-:W-:Y:S01]  /*9430*/  HGMMA.64x128x16.F32 R88, R180, gdesc[UR8].tnspB, R88, gsb0 ;  /* 0x41e00008b4587df0 */ /* 0x000fe20008000858 */
        /* <DEDUP_REMOVED lines=10> */
[----:B--2---:R-:W-:Y:S01]  /*94e0*/  FMNMX.FTZ R10, R21, R10, !PT ;  /* 0x0000000a150a7209 */ /* 0x004fe20007810000 */
        /* <DEDUP_REMOVED lines=34> */
[----:B------:R-:W1:Y:S01]  /*9710*/  LDC R12, c[0x0][0x988] ;  /* 0x00026200ff0c7b82 */ /* 0x000e620000000800 */
[----:B------:R-:W-:Y:S01]  /*9720*/  FMUL.FTZ R87, R87, UR38 ;  /* 0x0000002657577c20 */ /* 0x000fe20008410000 */
[----:B------:R-:W-:Y:S01]  /*9730*/  UMOV UR11, 0x40000040 ;  /* 0x40000040000b7882 */ /* 0x000fe20000000000 */
[C---:B------:R-:W-:Y:S01]  /*9740*/  ISETP.GT.AND P2, PT, R8.reuse, R13, PT ;  /* 0x0000000d0800720c */ /* 0x040fe20003f44270 */
[----:B------:R-:W-:Y:S01]  /*9750*/  MUFU.TANH R197, R197 ;  /* 0x000000c500c57308 */ /* 0x000fe20000002400 */
[----:B------:R-:W-:-:S07]  /*9760*/  VIADD R8, R8, 0xffffffff ;  /* 0xffffffff08087836 */ /* 0x000fce0000000000 */
        /* <DEDUP_REMOVED lines=16> */
[----:B------:R-:W-:Y:S01]  /*9870*/  FMUL.FTZ R29, R34, UR38 ;  /* 0x00000026221d7c20 */ /* 0x000fe20008410000 */
[----:B------:R-:W-:Y:S01]  /*9880*/  HGMMA.64x128x16.F32 R88, R176, gdesc[UR12].tnspB, R88, gsb0 ;  /* 0x41e0000cb0587df0 */ /* 0x000fe20008000858 */
[----:B------:R-:W-:Y:S01]  /*9890*/  UIADD3 UR14, UR10, 0x100, URZ ;  /* 0x000001000a0e7890 */ /* 0x000fe2000fffe03f */
[----:B------:R-:W-:-:S04]  /*98a0*/  UMOV UR15, 0x40000040 ;  /* 0x40000040000f7882 */ /* 0x000fc80000000000 */
[----:B------:R-:W2:Y:S08]  /*98b0*/  MUFU.TANH R181, R181 ;  /* 0x000000b500b57308 */ /* 0x000eb00000002400 */
[----:B------:R-:W3:Y:S08]  /*98c0*/  MUFU.TANH R183, R183 ;  /* 0x000000b700b77308 */ /* 0x000ef00000002400 */
[----:B------:R-:W-:Y:S01]  /*98d0*/  MUFU.TANH R77, R77 ;  /* 0x0000004d004d7308 */ /* 0x000fe20000002400 */
[----:B--2---:R-:W-:-:S07]  /*98e0*/  FMNMX.FTZ R10, R181, R10, !PT ;  /* 0x0000000ab50a7209 */ /* 0x004fce0007810000 */
[----:B------:R-:W-:Y:S01]  /*98f0*/  MUFU.TANH R221, R221 ;  /* 0x000000dd00dd7308 */ /* 0x000fe20000002400 */
[----:B---3--:R-:W-:-:S04]  /*9900*/  FMNMX.FTZ R10, R183, R10, !PT ;  /* 0x0000000ab70a7209 */ /* 0x008fc80007810000 */
[----:B------:R-:W-:-:S03]  /*9910*/  FMNMX.FTZ R10, R185, R10, !PT ;  /* 0x0000000ab90a7209 */ /* 0x000fc60007810000 */
[----:B------:R-:W-:Y:S01]  /*9920*/  MUFU.TANH R223, R223 ;  /* 0x000000df00df7308 */ /* 0x000fe20000002400 */
[----:B------:R-:W-:-:S04]  /*9930*/  FMNMX.FTZ R10, R187, R10, !PT ;  /* 0x0000000abb0a7209 */ /* 0x000fc80007810000 */
[----:B------:R-:W-:-:S03]  /*9940*/  FMNMX.FTZ R10, R189, R10, !PT ;  /* 0x0000000abd0a7209 */ /* 0x000fc60007810000 */
[----:B------:R-:W-:Y:S01]  /*9950*/  MUFU.TANH R225, R225 ;  /* 0x000000e100e17308 */ /* 0x000fe20000002400 */
[----:B------:R-:W-:-:S04]  /*9960*/  FMNMX.FTZ R10, R191, R10, !PT ;  /* 0x0000000abf0a7209 */ /* 0x000fc80007810000 */
[----:B------:R-:W-:-:S03]  /*9970*/  FMNMX.FTZ R10, R193, R10, !PT ;  /* 0x0000000ac10a7209 */ /* 0x000fc60007810000 */
[----:B------:R-:W-:Y:S01]  /*9980*/  MUFU.TANH R85, R85 ;  /* 0x0000005500557308 */ /* 0x000fe20000002400 */
[----:B------:R-:W-:-:S04]  /*9990*/  FMNMX.FTZ R10, R195, R10, !PT ;  /* 0x0000000ac30a7209 */ /* 0x000fc80007810000 */
[----:B------:R-:W-:-:S03]  /*99a0*/  FMNMX.FTZ R10, R197, R10, !PT ;  /* 0x0000000ac50a7209 */ /* 0x000fc60007810000 */
        /* <DEDUP_REMOVED lines=17> */
[----:B------:R-:W-:Y:S01]  /*9ac0*/  HGMMA.64x128x16.F32 R88, R172, gdesc[UR12].tnspB, R88, gsb0 ;  /* 0x41e0000cac587df0 */ /* 0x000fe20008000858 */
[----:B------:R-:W-:Y:S01]  /*9ad0*/  UIADD3 UR14, UR10, 0x180, URZ ;  /* 0x000001800a0e7890 */ /* 0x000fe2000fffe03f */
[----:B------:R-:W-:-:S05]  /*9ae0*/  UMOV UR15, 0x40000040 ;  /* 0x40000040000f7882 */ /* 0x000fca0000000000 */
        /* <DEDUP_REMOVED lines=52> */
[----:B0-----:R-:W0:Y:S02]  /*9e30*/  SHFL.BFLY PT, R9, R10, 0x2, 0x1f ;  /* 0x0c401f000a097f89 */ /* 0x001e2400000e0000 */
[----:B0-----:R-:W-:-:S05]  /*9e40*/  FMNMX.FTZ R9, R10, R9, !PT ;  /* 0x000000090a097209 */ /* 0x001fca0007810000 */
[----:B------:R-:W0:Y:S02]  /*9e50*/  SHFL.BFLY PT, R10, R9, 0x1, 0x1f ;  /* 0x0c201f00090a7f89 */ /* 0x000e2400000e0000 */
[----:B0-----:R-:W-:Y:S02]  /*9e60*/  FMNMX.FTZ R9, R9, R10, !PT ;  /* 0x0000000a09097209 */ /* 0x001fe40007810000 */
[----:B------:R-:W-:-:S03]  /*9e70*/  FMNMX.FTZ R10, R20, R11, !PT ;  /* 0x0000000b140a7209 */ /* 0x000fc60007810000 */
[----:B------:R-:W-:Y:S01]  /*9e80*/  FADD.FTZ R71, -R9, R14 ;  /* 0x0000000e09477221 */ /* 0x000fe20000010100 */
[----:B------:R-:W-:Y:S01]  /*9e90*/  FMNMX.FTZ R10, R23, R10, !PT ;  /* 0x0000000a170a7209 */ /* 0x000fe20007810000 */
[-C--:B-1----:R-:W-:Y:S02]  /*9ea0*/  FMUL.FTZ R14, R9, R12.reuse ;  /* 0x0000000c090e7220 */ /* 0x082fe40000410000 */
[----:B------:R-:W-:Y:S01]  /*9eb0*/  FMUL.FTZ R71, R71, R12 ;  /* 0x0000000c47477220 */ /* 0x000fe20000410000 */
[----:B------:R-:W-:Y:S01]  /*9ec0*/  FMNMX.FTZ R10, R25, R10, !PT ;  /* 0x0000000a190a7209 */ /* 0x000fe20007810000 */
[--C-:B------:R-:W-:Y:S01]  /*9ed0*/  FFMA.FTZ R32, R85, R12, -R14.reuse ;  /* 0x0000000c55207223 */ /* 0x100fe2000001080e */
[----:B------:R-:W-:Y:S02]  /*9ee0*/  WARPGROUP.DEPBAR.LE gsb0, 0x0 ;  /* 0x00008000000079c5 */ /* 0x000fe40000010000 */
[----:B------:R-:W-:Y:S01]  /*9ef0*/  WARPGROUP.ARRIVE ;  /* 0x00000000000079c5 */ /* 0x000fe20000000000 */
[----:B------:R-:W-:Y:S01]  /*9f00*/  FMNMX.FTZ R10, R27, R10, !PT ;  /* 0x0000000a1b0a7209 */ /* 0x000fe20007810000 */
[----:B------:R-:W-:Y:S01]  /*9f10*/  FMUL.FTZ R169, R82, UR38 ;  /* 0x0000002652a97c20 */ /* 0x000fe20008410000 */
[----:B------:R-:W-:Y:S01]  /*9f20*/  FMUL.FTZ R171, R86, UR38 ;  /* 0x0000002656ab7c20 */ /* 0x000fe20008410000 */
[--C-:B------:R-:W-:Y:S01]  /*9f30*/  FFMA.FTZ R180, R15, R12, -R14.reuse ;  /* 0x0000000c0fb47223 */ /* 0x100fe2000001080e */
[----:B------:R-:W-:Y:S01]  /*9f40*/  FMNMX.FTZ R10, R29, R10, !PT ;  /* 0x0000000a1d0a7209 */ /* 0x000fe20007810000 */
[----:B------:R-:W-:Y:S01]  /*9f50*/  HGMMA.64x128x16.F32 R88, R164, gdesc[UR12].tnspB, R88, gsb0 ;  /* 0x41e0000ca4587df0 */ /* 0x000fe20008000858 */
[----:B------:R-:W-:Y:S01]  /*9f60*/  UIADD3 UR14, UR10, 0x280, URZ ;  /* 0x000002800a0e7890 */ /* 0x000fe2000fffe03f */
[----:B------:R-:W-:Y:S01]  /*9f70*/  MUFU.TANH R169, R169 ;  /* 0x000000a900a97308 */ /* 0x000fe20000002400 */
[----:B------:R-:W-:Y:S01]  /*9f80*/  UMOV UR15, 0x40000040 ;  /* 0x40000040000f7882 */ /* 0x000fe20000000000 */
[----:B------:R-:W-:Y:S01]  /*9f90*/  FMNMX.FTZ R10, R31, R10, !PT ;  /* 0x0000000a1f0a7209 */ /* 0x000fe20007810000 */
[-CC-:B------:R-:W-:Y:S01]  /*9fa0*/  FFMA.FTZ R176, R185, R12.reuse, -R14.reuse ;  /* 0x0000000cb9b07223 */ /* 0x180fe2000001080e */
[-CC-:B------:R-:W-:Y:S01]  /*9fb0*/  FFMA.FTZ R15, R21, R12.reuse, -R14.reuse ;  /* 0x0000000c150f7223 */ /* 0x180fe2000001080e */
[--C-:B------:R-:W-:Y:S01]  /*9fc0*/  FFMA.FTZ R178, R189, R12, -R14.reuse ;  /* 0x0000000cbdb27223 */ /* 0x100fe2000001080e */
[----:B------:R-:W-:Y:S01]  /*9fd0*/  FMNMX.FTZ R10, R33, R10, !PT ;  /* 0x0000000a210a7209 */ /* 0x000fe20007810000 */
[-CC-:B------:R-:W-:Y:S01]  /*9fe0*/  FFMA.FTZ R172, R193, R12.reuse, -R14.reuse ;  /* 0x0000000cc1ac7223 */ /* 0x180fe2000001080e */
[----:B------:R-:W-:Y:S01]  /*9ff0*/  MUFU.TANH R171, R171 ;  /* 0x000000ab00ab7308 */ /* 0x000fe20000002400 */
        /* <DEDUP_REMOVED lines=31> */
[----:B------:R-:W2:Y:S01]  /*a1f0*/  MUFU.EX2 R182, R182 ;  /* 0x000000b600b67308 */ /* 0x000ea20000000800 */
[----:B0-----:R-:W-:Y:S02]  /*a200*/  FFMA.FTZ R4, R71, R4, R180 ;  /* 0x0000000447047223 */ /* 0x001fe400000100b4 */
[----:B------:R-:W-:-:S04]  /*a210*/  FMNMX.FTZ R10, R59, R10, !PT ;  /* 0x0000000a3b0a7209 */ /* 0x000fc80007810000 */
[----:B------:R-:W-:Y:S01]  /*a220*/  FMNMX.FTZ R10, R63, R10, !PT ;  /* 0x0000000a3f0a7209 */ /* 0x000fe20007810000 */
[----:B------:R-:W0:Y:S01]  /*a230*/  MUFU.EX2 R21, R21 ;  /* 0x0000001500157308 */ /* 0x000e220000000800 */
[----:B-1----:R-:W-:Y:S02]  /*a240*/  F2FP.F16.F32.PACK_AB R180, R15, R180 ;  /* 0x000000b40fb4723e */ /* 0x002fe400000000ff */
[----:B------:R-:W-:-:S04]  /*a250*/  FMNMX.FTZ R10, R65, R10, !PT ;  /* 0x0000000a410a7209 */ /* 0x000fc80007810000 */
[----:B------:R-:W-:Y:S01]  /*a260*/  FMNMX.FTZ R10, R67, R10, !PT ;  /* 0x0000000a430a7209 */ /* 0x000fe20007810000 */
[----:B------:R-:W1:Y:S03]  /*a270*/  MUFU.EX2 R176, R176 ;  /* 0x000000b000b07308 */ /* 0x000e660000000800 */
        /* <DEDUP_REMOVED lines=22> */
[-CC-:B------:R-:W-:Y:S01]  /*a3e0*/  FFMA.FTZ R164, R205, R12.reuse, -R14.reuse ;  /* 0x0000000ccda47223 */ /* 0x180fe2000001080e */
[-CC-:B------:R-:W-:Y:S01]  /*a3f0*/  FFMA.FTZ R166, R209, R12.reuse, -R14.reuse ;  /* 0x0000000cd1a67223 */ /* 0x180fe2000001080e */
[----:B------:R-:W-:Y:S01]  /*a400*/  HGMMA.64x128x16.F32 R88, R160, gdesc[UR12].tnspB, R88, gsb0 ;  /* 0x41e0000ca0587df0 */ /* 0x000fe20008000858 */
[----:B------:R-:W-:Y:S01]  /*a410*/  UIADD3 UR14, UR10, 0x300, URZ ;  /* 0x000003000a0e7890 */ /* 0x000fe2000fffe03f */
[----:B------:R-:W-:Y:S01]  /*a420*/  FFMA.FTZ R191, R175, R12, -R14 ;  /* 0x0000000cafbf7223 */ /* 0x000fe2000001080e */
[----:B------:R-:W-:Y:S01]  /*a430*/  UMOV UR15, 0x40000040 ;  /* 0x40000040000f7882 */ /* 0x000fe20000000000 */
[----:B------:R-:W-:Y:S01]  /*a440*/  UIADD3 UR10, UR10, 0x380, URZ ;  /* 0x000003800a0a7890 */ /* 0x000fe2000fffe03f */
        /* <DEDUP_REMOVED lines=8> */
[----:B------:R-:W5:Y:S08]  /*a4d0*/  MUFU.EX2 R195, R195 ;  /* 0x000000c300c37308 */ /* 0x000f700000000800 */
[----:B------:R-:W-:Y:S08]  /*a4e0*/  MUFU.EX2 R24, R24 ;  /* 0x0000001800187308 */ /* 0x000ff00000000800 */
[----:B------:R-:W5:Y:S08]  /*a4f0*/  MUFU.EX2 R77, R77 ;  /* 0x0000004d004d7308 */ /* 0x000f700000000800 */
[----:B------:R-:W-:Y:S08]  /*a500*/  MUFU.EX2 R26, R26 ;  /* 0x0000001a001a7308 */ /* 0x000ff00000000800 */
[----:B------:R-:W-:Y:S08]  /*a510*/  MUFU.EX2 R197, R197 ;  /* 0x000000c500c57308 */ /* 0x000ff00000000800 */
[----:B------:R-:W-:Y:S01]  /*a520*/  MUFU.EX2 R28, R28 ;  /* 0x0000001c001c7308 */ /* 0x000fe20000000800 */
[----:B------:R-:W-:-:S02]  /*a530*/  WARPGROUP.DEPBAR.LE gsb0, 0x0 ;  /* 0x00008000000079c5 */ /* 0x000fc40000010000 */
[----:B------:R-:W-:Y:S01]  /*a540*/  WARPGROUP.ARRIVE ;  /* 0x00000000000079c5 */ /* 0x000fe20000000000 */
[-CC-:B------:R-:W-:Y:S01]  /*a550*/  FFMA.FTZ R160, R173, R12.reuse, -R14.reuse ;  /* 0x0000000cada07223 */ /* 0x180fe2000001080e */
[-CC-:B------:R-:W-:Y:S01]  /*a560*/  FFMA.FTZ R161, R203, R12.reuse, -R14.reuse ;  /* 0x0000000ccba17223 */ /* 0x180fe2000001080e */
[----:B------:R-:W2:Y:S01]  /*a570*/  SHFL.BFLY PT, R173, R10, 0x2, 0x1f ;  /* 0x0c401f000aad7f89 */ /* 0x000ea200000e0000 */
[-CC-:B------:R-:W-:Y:S01]  /*a580*/  FFMA.FTZ R163, R207, R12.reuse, -R14.reuse ;  /* 0x0000000ccfa37223 */ /* 0x180fe2000001080e */
[----:B------:R-:W-:Y:S01]  /*a590*/  FFMA.FTZ R162, R211, R12, -R14 ;  /* 0x0000000cd3a27223 */ /* 0x000fe2000001080e */
[----:B------:R-:W-:Y:S01]  /*a5a0*/  HGMMA.64x128x16.F32 R88, R156, gdesc[UR12].tnspB, R88, gsb0 ;  /* 0x41e0000c9c587df0 */ /* 0x000fe20008000858 */
[----:B------:R-:W-:Y:S08]  /*a5b0*/  MUFU.EX2 R160, R160 ;  /* 0x000000a000a07308 */ /* 0x000ff00000000800 */
[----:B------:R-:W-:Y:S08]  /*a5c0*/  MUFU.EX2 R161, R161 ;  /* 0x000000a100a17308 */ /* 0x000ff00000000800 */
[----:B------:R-:W-:Y:S01]  /*a5d0*/  MUFU.EX2 R163, R163 ;  /* 0x000000a300a37308 */ /* 0x000fe20000000800 */
[----:B--2---:R-:W-:-:S07]  /*a5e0*/  FMNMX.FTZ R173, R10, R173, !PT ;  /* 0x000000ad0aad7209 */ /* 0x004fce0007810000 */
[----:B------:R-:W-:Y:S01]  /*a5f0*/  MUFU.EX2 R162, R162 ;  /* 0x000000a200a27308 */ /* 0x000fe20000000800 */
[----:B------:R-:W2:Y:S02]  /*a600*/  SHFL.BFLY PT, R10, R173, 0x1, 0x1f ;  /* 0x0c201f00ad0a7f89 */ /* 0x000ea400000e0000 */
[----:B--2---:R-:W-:-:S05]  /*a610*/  FMNMX.FTZ R10, R173, R10, !PT ;  /* 0x0000000aad0a7209 */ /* 0x004fca0007810000 */
[C---:B------:R-:W-:Y:S01]  /*a620*/  FADD.FTZ R85, -R10.reuse, R11 ;  /* 0x0000000b0a557221 */ /* 0x040fe20000010100 */
[-C--:B------:R-:W-:Y:S01]  /*a630*/  FMUL.FTZ R46, R10, R12.reuse ;  /* 0x0000000c0a2e7220 */ /* 0x080fe20000410000 */
[----:B------:R2:W-:Y:S02]  /*a640*/  MUFU.EX2 R11, R32 ;  /* 0x00000020000b7308 */ /* 0x0005e40000000800 */
[-C--:B------:R-:W-:Y:S01]  /*a650*/  FMUL.FTZ R14, R85, R12.reuse ;  /* 0x0000000c550e7220 */ /* 0x080fe20000410000 */
[-CC-:B------:R-:W-:Y:S01]  /*a660*/  FFMA.FTZ R181, R20, R12.reuse, -R46.reuse ;  /* 0x0000000c14b57223 */ /* 0x180fe2000001082e */
[-CC-:B------:R-:W-:Y:S01]  /*a670*/  FFMA.FTZ R42, R27, R12.reuse, -R46.reuse ;  /* 0x0000000c1b2a7223 */ /* 0x180fe2000001082e */
[----:B------:R-:W-:Y:S02]  /*a680*/  IMAD.U32 R27, RZ, RZ, UR4 ;  /* 0x00000004ff1b7e24 */ /* 0x000fe4000f8e00ff */
[-CC-:B------:R-:W-:Y:S01]  /*a690*/  FFMA.FTZ R30, R23, R12.reuse, -R46.reuse ;  /* 0x0000000c171e7223 */ /* 0x180fe2000001082e */
[-CC-:B------:R-:W-:Y:S01]  /*a6a0*/  FFMA.FTZ R183, R25, R12.reuse, -R46.reuse ;  /* 0x0000000c19b77223 */ /* 0x180fe2000001082e */
[----:B------:R-:W-:Y:S01]  /*a6b0*/  MUFU.EX2 R14, R14 ;  /* 0x0000000e000e7308 */ /* 0x000fe20000000800 */
[-CC-:B------:R-:W-:Y:S01]  /*a6c0*/  FFMA.FTZ R177, R29, R12.reuse, -R46.reuse ;  /* 0x0000000c1db17223 */ /* 0x180fe2000001082e */
[----:B------:R-:W-:Y:S01]  /*a6d0*/  @!P1 LEA R27, R27, UR36, 0x3 ;  /* 0x000000241b1b9c11 */ /* 0x000fe2000f8e18ff */
[-CC-:B------:R-:W-:Y:S01]  /*a6e0*/  FFMA.FTZ R179, R33, R12.reuse, -R46.reuse ;  /* 0x0000000c21b37223 */ /* 0x180fe2000001082e */
[----:B------:R-:W-:Y:S01]  /*a6f0*/  IADD3 R33, -R19, 0xb, RZ ;  /* 0x0000000b13217810 */ /* 0x000fe20007ffe1ff */
[-C--:B------:R-:W-:Y:S01]  /*a700*/  FFMA.FTZ R40, R31, R12.reuse, -R46 ;  /* 0x0000000c1f287223 */ /* 0x080fe2000001082e */
[----:B------:R-:W-:Y:S01]  /*a710*/  FADD.FTZ R31, R15, R4 ;  /* 0x000000040f1f7221 */ /* 0x000fe20000010000 */
[----:B------:R-:W-:Y:S01]  /*a720*/  @!P1 VIADD R29, R27, 0x28840 ;  /* 0x000288401b1d9836 */ /* 0x000fe20000000000 */
[----:B------:R-:W-:Y:S01]  /*a730*/  MUFU.EX2 R181, R181 ;  /* 0x000000b500b57308 */ /* 0x000fe20000000800 */
[-CC-:B------:R-:W-:Y:S01]  /*a740*/  FFMA.FTZ R44, R35, R12.reuse, -R46.reuse ;  /* 0x0000000c232c7223 */ /* 0x180fe2000001082e */
[----:B------:R-:W-:Y:S01]  /*a750*/  FADD.FTZ R48, R182, R31 ;  /* 0x0000001fb6307221 */ /* 0x000fe20000010000 */
[-CC-:B------:R-:W-:Y:S01]  /*a760*/  FFMA.FTZ R173, R37, R12.reuse, -R46.reuse ;  /* 0x0000000c25ad7223 */ /* 0x180fe2000001082e */
[----:B------:R-:W-:Y:S01]  /*a770*/  @!P1 PRMT R29, RZ, 0x654, R29 ;  /* 0x00000654ff1d9816 */ /* 0x000fe2000000001d */
[-C--:B------:R-:W-:Y:S01]  /*a780*/  FFMA.FTZ R36, R39, R12.reuse, -R46 ;  /* 0x0000000c27247223 */ /* 0x080fe2000001082e */
[----:B0-----:R-:W-:Y:S01]  /*a790*/  FADD.FTZ R31, R21, R48 ;  /* 0x00000030151f7221 */ /* 0x001fe20000010000 */
[-CC-:B------:R-:W-:Y:S01]  /*a7a0*/  FFMA.FTZ R175, R41, R12.reuse, -R46.reuse ;  /* 0x0000000c29af7223 */ /* 0x180fe2000001082e */
[----:B------:R-:W-:Y:S01]  /*a7b0*/  MUFU.EX2 R30, R30 ;  /* 0x0000001e001e7308 */ /* 0x000fe20000000800 */
[----:B--2---:R-:W-:Y:S01]  /*a7c0*/  FFMA.FTZ R32, R43, R12, -R46 ;  /* 0x0000000c2b207223 */ /* 0x004fe2000001082e */
[----:B-1----:R-:W-:Y:S01]  /*a7d0*/  FADD.FTZ R48, R176, R31 ;  /* 0x0000001fb0307221 */ /* 0x002fe20000010000 */
[----:B------:R-:W-:-:S02]  /*a7e0*/  IMAD.U32 R35, RZ, RZ, UR7 ;  /* 0x00000007ff237e24 */ /* 0x000fc4000f8e00ff */
[-CC-:B------:R-:W-:Y:S01]  /*a7f0*/  FFMA.FTZ R23, R45, R12.reuse, -R46.reuse ;  /* 0x0000000c2d177223 */ /* 0x180fe2000001082e */
[-C--:B------:R-:W-:Y:S01]  /*a800*/  FFMA.FTZ R34, R47, R12.reuse, -R46 ;  /* 0x0000000c2f227223 */ /* 0x080fe2000001082e */
[----:B---3--:R-:W-:Y:S01]  /*a810*/  FADD.FTZ R31, R165, R48 ;  /* 0x00000030a51f7221 */ /* 0x008fe20000010000 */
[-CC-:B------:R-:W-:Y:S01]  /*a820*/  FFMA.FTZ R20, R49, R12.reuse, -R46.reuse ;  /* 0x0000000c31147223 */ /* 0x180fe2000001082e */
[----:B------:R-:W-:Y:S01]  /*a830*/  MUFU.EX2 R183, R183 ;  /* 0x000000b700b77308 */ /* 0x000fe20000000800 */
[----:B------:R-:W-:Y:S01]  /*a840*/  @!P1 LEA R35, R35, UR36, 0x3 ;  /* 0x0000002423239c11 */ /* 0x000fe2000f8e18ff */
[----:B------:R-:W-:Y:S01]  /*a850*/  FADD.FTZ R48, R178, R31 ;  /* 0x0000001fb2307221 */ /* 0x000fe20000010000 */
[-CC-:B------:R-:W-:Y:S01]  /*a860*/  FFMA.FTZ R25, R51, R12.reuse, -R46.reuse ;  /* 0x0000000c33197223 */ /* 0x180fe2000001082e */
[-CC-:B------:R-:W-:Y:S01]  /*a870*/  FFMA.FTZ R27, R53, R12.reuse, -R46.reuse ;  /* 0x0000000c351b7223 */ /* 0x180fe2000001082e */
[----:B------:R-:W-:Y:S01]  /*a880*/  FFMA.FTZ R38, R55, R12, -R46 ;  /* 0x0000000c37267223 */ /* 0x000fe2000001082e */
[----:B----4-:R-:W-:Y:S01]  /*a890*/  FADD.FTZ R31, R167, R48 ;  /* 0x00000030a71f7221 */ /* 0x010fe20000010000 */
[----:B------:R-:W-:Y:S01]  /*a8a0*/  F2FP.F16.F32.PACK_AB R182, R21, R182 ;  /* 0x000000b615b6723e */ /* 0x000fe200000000ff */
[----:B------:R-:W-:Y:S01]  /*a8b0*/  MUFU.EX2 R42, R42 ;  /* 0x0000002a002a7308 */ /* 0x000fe20000000800 */
[-CC-:B------:R-:W-:Y:S01]  /*a8c0*/  FFMA.FTZ R57, R57, R12.reuse, -R46.reuse ;  /* 0x0000000c39397223 */ /* 0x180fe2000001082e */
[----:B------:R-:W-:Y:S01]  /*a8d0*/  FADD.FTZ R48, R172, R31 ;  /* 0x0000001fac307221 */ /* 0x000fe20000010000 */
[-CC-:B------:R-:W-:Y:S01]  /*a8e0*/  FFMA.FTZ R59, R59, R12.reuse, -R46.reuse ;  /* 0x0000000c3b3b7223 */ /* 0x180fe2000001082e */
[-CC-:B------:R-:W-:Y:S01]  /*a8f0*/  FFMA.FTZ R63, R63, R12.reuse, -R46.reuse ;  /* 0x0000000c3f3f7223 */ /* 0x180fe2000001082e */
[-C--:B------:R-:W-:Y:S01]  /*a900*/  FFMA.FTZ R65, R65, R12.reuse, -R46 ;  /* 0x0000000c41417223 */ /* 0x080fe2000001082e */
[----:B------:R-:W-:Y:S01]  /*a910*/  FADD.FTZ R31, R185, R48 ;  /* 0x00000030b91f7221 */ /* 0x000fe20000010000 */
[-CC-:B------:R-:W-:Y:S01]  /*a920*/  FFMA.FTZ R67, R67, R12.reuse, -R46.reuse ;  /* 0x0000000c43437223 */ /* 0x180fe2000001082e */
[----:B------:R-:W-:Y:S01]  /*a930*/  MUFU.EX2 R177, R177 ;  /* 0x000000b100b17308 */ /* 0x000fe20000000800 */
[-CC-:B------:R-:W-:Y:S01]  /*a940*/  FFMA.FTZ R69, R69, R12.reuse, -R46.reuse ;  /* 0x0000000c45457223 */ /* 0x180fe2000001082e */
[----:B------:R-:W-:Y:S01]  /*a950*/  FADD.FTZ R50, R174, R31 ;  /* 0x0000001fae327221 */ /* 0x000fe20000010000 */
[-CC-:B------:R-:W-:Y:S01]  /*a960*/  FFMA.FTZ R73, R73, R12.reuse, -R46.reuse ;  /* 0x0000000c49497223 */ /* 0x180fe2000001082e */
[-CC-:B------:R-:W-:Y:S01]  /*a970*/  FFMA.FTZ R75, R75, R12.reuse, -R46.reuse ;  /* 0x0000000c4b4b7223 */ /* 0x180fe2000001082e */
[-CC-:B------:R-:W-:Y:S01]  /*a980*/  FFMA.FTZ R81, R81, R12.reuse, -R46.reuse ;  /* 0x0000000c51517223 */ /* 0x180fe2000001082e */
[-CC-:B------:R-:W-:Y:S01]  /*a990*/  FFMA.FTZ R79, R79, R12.reuse, -R46.reuse ;  /* 0x0000000c4f4f7223 */ /* 0x180fe2000001082e */
[----:B------:R-:W-:Y:S01]  /*a9a0*/  FFMA.FTZ R83, R83, R12, -R46 ;  /* 0x0000000c53537223 */ /* 0x000fe2000001082e */
[----:B------:R-:W-:Y:S01]  /*a9b0*/  MUFU.EX2 R40, R40 ;  /* 0x0000002800287308 */ /* 0x000fe20000000800 */
[----:B------:R-:W-:Y:S01]  /*a9c0*/  F2FP.F16.F32.PACK_AB R178, R167, R178 ;  /* 0x000000b2a7b2723e */ /* 0x000fe200000000ff */
[----:B------:R-:W-:Y:S01]  /*a9d0*/  UMOV UR7, UR4 ;  /* 0x0000000400077c82 */ /* 0x000fe20008000000 */
[----:B------:R-:W-:-:S02]  /*a9e0*/  F2FP.F16.F32.PACK_AB R176, R165, R176 ;  /* 0x000000b0a5b0723e */ /* 0x000fc400000000ff */
[----:B------:R-:W-:Y:S02]  /*a9f0*/  F2FP.F16.F32.PACK_AB R172, R185, R172 ;  /* 0x000000acb9ac723e */ /* 0x000fe400000000ff */
[----:B-----5:R-:W-:Y:S01]  /*aa00*/  F2FP.F16.F32.PACK_AB R174, R187, R174 ;  /* 0x000000aebbae723e */ /* 0x020fe200000000ff */
        /* <DEDUP_REMOVED lines=8> */
[----:B------:R-:W-:Y:S04]  /*aa90*/  HGMMA.64x128x16.F32 R88, R152, gdesc[UR8].tnspB, R88, gsb0 ;  /* 0x41e0000898587df0 */ /* 0x000fe80008000858 */
        /* <DEDUP_REMOVED lines=19> */
[----:B------:R-:W-:Y:S01]  /*abd0*/  MUFU.EX2 R83, R83 ;  /* 0x0000005300537308 */ /* 0x000fe20000000800 */
[----:B------:R-:W-:Y:S02]  /*abe0*/  WARPGROUP.DEPBAR.LE gsb0, 0x0 ;  /* 0x00008000000079c5 */ /* 0x000fe40000010000 */
[----:B------:R0:W-:Y:S06]  /*abf0*/  BAR.ARV R33, 0x100 ;  /* 0x000400210000751d */ /* 0x0001ec0000002000 */
[----:B------:R1:W-:Y:S01]  /*ac00*/  @!P1 SYNCS.ARRIVE.TRANS64.RED.A1T0 RZ, [R29+URZ], RZ ;  /* 0x000000ff1dff99a7 */ /* 0x0003e2000810043f */
[----:B------:R-:W-:Y:S01]  /*ac10*/  F2FP.F16.F32.PACK_AB R154, R11, R28 ;  /* 0x0000001c0b9a723e */ /* 0x000fe200000000ff */
[----:B0-----:R-:W-:-:S02]  /*ac20*/  @!P1 VIADD R33, R35, 0x28860 ;  /* 0x0002886023219836 */ /* 0x001fc40000000000 */
[-C--:B------:R-:W-:Y:S01]  /*ac30*/  FMUL.FTZ R90, R90, R14.reuse ;  /* 0x0000000e5a5a7220 */ /* 0x080fe20000410000 */
[-C--:B------:R-:W-:Y:S01]  /*ac40*/  FMUL.FTZ R91, R91, R14.reuse ;  /* 0x0000000e5b5b7220 */ /* 0x080fe20000410000 */
[-C--:B------:R-:W-:Y:S01]  /*ac50*/  FMUL.FTZ R94, R94, R14.reuse ;  /* 0x0000000e5e5e7220 */ /* 0x080fe20000410000 */
[-C--:B------:R-:W-:Y:S01]  /*ac60*/  FMUL.FTZ R95, R95, R14.reuse ;  /* 0x0000000e5f5f7220 */ /* 0x080fe20000410000 */
[----:B------:R-:W-:Y:S01]  /*ac70*/  @!P1 PRMT R33, RZ, 0x654, R33 ;  /* 0x00000654ff219816 */ /* 0x000fe20000000021 */
[----:B-1----:R-:W-:Y:S01]  /*ac80*/  FFMA.FTZ R29, R14, R3, R181 ;  /* 0x000000030e1d7223 */ /* 0x002fe200000100b5 */
[C---:B------:R-:W-:Y:S01]  /*ac90*/  F2FP.F16.F32.PACK_AB R181, R30.reuse, R181 ;  /* 0x000000b51eb5723e */ /* 0x040fe200000000ff */
[----:B------:R-:W0:Y:S01]  /*aca0*/  MUFU.EX2 R3, R57 ;  /* 0x0000003900037308 */ /* 0x000e220000000800 */
[----:B------:R1:W-:Y:S01]  /*acb0*/  @!P1 SYNCS.ARRIVE.TRANS64.RED.A1T0 RZ, [R33+URZ], RZ ;  /* 0x000000ff21ff99a7 */ /* 0x0003e2000810043f */
[----:B------:R-:W-:Y:S01]  /*acc0*/  FADD.FTZ R4, R30, R29 ;  /* 0x0000001d1e047221 */ /* 0x000fe20000010000 */
[-C--:B------:R-:W-:Y:S01]  /*acd0*/  FMUL.FTZ R98, R98, R14.reuse ;  /* 0x0000000e62627220 */ /* 0x080fe20000410000 */
[-C--:B------:R-:W-:Y:S01]  /*ace0*/  FMUL.FTZ R99, R99, R14.reuse ;  /* 0x0000000e63637220 */ /* 0x080fe20000410000 */
[-C--:B------:R-:W-:Y:S01]  /*acf0*/  FMUL.FTZ R102, R102, R14.reuse ;  /* 0x0000000e66667220 */ /* 0x080fe20000410000 */
[----:B------:R-:W-:Y:S01]  /*ad00*/  FADD.FTZ R29, R183, R4 ;  /* 0x00000004b71d7221 */ /* 0x000fe20000010000 */
[-C--:B------:R-:W-:Y:S01]  /*ad10*/  FMUL.FTZ R103, R103, R14.reuse ;  /* 0x0000000e67677220 */ /* 0x080fe20000410000 */
[-C--:B------:R-:W-:Y:S01]  /*ad20*/  FMUL.FTZ R106, R106, R14.reuse ;  /* 0x0000000e6a6a7220 */ /* 0x080fe20000410000 */
[----:B-1----:R-:W-:Y:S01]  /*ad30*/  FADD.FTZ R33, R187, R50 ;  /* 0x00000032bb217221 */ /* 0x002fe20000010000 */
[----:B------:R-:W-:Y:S01]  /*ad40*/  FADD.FTZ R4, R42, R29 ;  /* 0x0000001d2a047221 */ /* 0x000fe20000010000 */
[-C--:B------:R-:W-:Y:S01]  /*ad50*/  FMUL.FTZ R107, R107, R14.reuse ;  /* 0x0000000e6b6b7220 */ /* 0x080fe20000410000 */
[-C--:B------:R-:W-:Y:S01]  /*ad60*/  FMUL.FTZ R110, R110, R14.reuse ;  /* 0x0000000e6e6e7220 */ /* 0x080fe20000410000 */
[----:B------:R-:W-:Y:S01]  /*ad70*/  FADD.FTZ R50, R168, R33 ;  /* 0x00000021a8327221 */ /* 0x000fe20000010000 */
[----:B------:R-:W-:Y:S01]  /*ad80*/  FADD.FTZ R29, R177, R4 ;  /* 0x00000004b11d7221 */ /* 0x000fe20000010000 */
[C---:B------:R-:W-:Y:S01]  /*ad90*/  F2FP.F16.F32.PACK_AB R177, R40.reuse, R177 ;  /* 0x000000b128b1723e */ /* 0x040fe200000000ff */
[-C--:B------:R-:W-:Y:S01]  /*ada0*/  FMUL.FTZ R111, R111, R14.reuse ;  /* 0x0000000e6f6f7220 */ /* 0x080fe20000410000 */
[----:B------:R-:W-:Y:S01]  /*adb0*/  FADD.FTZ R21, R189, R50 ;  /* 0x00000032bd157221 */ /* 0x000fe20000010000 */
[----:B------:R-:W-:Y:S01]  /*adc0*/  FADD.FTZ R4, R40, R29 ;  /* 0x0000001d28047221 */ /* 0x000fe20000010000 */
[----:B0-----:R-:W-:Y:S01]  /*add0*/  F2FP.F16.F32.PACK_AB R167, R59, R3 ;  /* 0x000000033ba7723e */ /* 0x001fe200000000ff */
[-C--:B------:R-:W-:Y:S01]  /*ade0*/  FMUL.FTZ R114, R114, R14.reuse ;  /* 0x0000000e72727220 */ /* 0x080fe20000410000 */
[-C--:B------:R-:W-:Y:S01]  /*adf0*/  FMUL.FTZ R115, R115, R14.reuse ;  /* 0x0000000e73737220 */ /* 0x080fe20000410000 */
[----:B------:R-:W-:Y:S01]  /*ae00*/  FADD.FTZ R29, R179, R4 ;  /* 0x00000004b31d7221 */ /* 0x000fe20000010000 */
[-C--:B------:R-:W-:Y:S01]  /*ae10*/  FMUL.FTZ R118, R118, R14.reuse ;  /* 0x0000000e76767220 */ /* 0x080fe20000410000 */
[-C--:B------:R-:W-:Y:S01]  /*ae20*/  FMUL.FTZ R119, R119, R14.reuse ;  /* 0x0000000e77777220 */ /* 0x080fe20000410000 */
[-C--:B------:R-:W-:Y:S01]  /*ae30*/  FMUL.FTZ R122, R122, R14.reuse ;  /* 0x0000000e7a7a7220 */ /* 0x080fe20000410000 */
[----:B------:R-:W-:Y:S01]  /*ae40*/  FADD.FTZ R4, R44, R29 ;  /* 0x0000001d2c047221 */ /* 0x000fe20000010000 */
[-C--:B------:R-:W-:Y:S01]  /*ae50*/  FMUL.FTZ R123, R123, R14.reuse ;  /* 0x0000000e7b7b7220 */ /* 0x080fe20000410000 */
[-C--:B------:R-:W-:Y:S01]  /*ae60*/  FMUL.FTZ R126, R126, R14.reuse ;  /* 0x0000000e7e7e7220 */ /* 0x080fe20000410000 */
[----:B------:R-:W-:Y:S01]  /*ae70*/  FMUL.FTZ R127, R127, R14 ;  /* 0x0000000e7f7f7220 */ /* 0x000fe20000410000 */
[----:B------:R-:W-:Y:S01]  /*ae80*/  FADD.FTZ R29, R173, R4 ;  /* 0x00000004ad1d7221 */ /* 0x000fe20000010000 */
[--C-:B------:R-:W-:Y:S01]  /*ae90*/  FFMA.FTZ R4, R169, R12, -R46.reuse ;  /* 0x0000000ca9047223 */ /* 0x100fe2000001082e */
[-C--:B------:R-:W-:Y:S01]  /*aea0*/  FMUL.FTZ R130, R130, R14.reuse ;  /* 0x0000000e82827220 */ /* 0x080fe20000410000 */
[----:B------:R-:W-:Y:S01]  /*aeb0*/  FMUL.FTZ R131, R131, R14 ;  /* 0x0000000e83837220 */ /* 0x000fe20000410000 */
[----:B------:R-:W-:Y:S01]  /*aec0*/  FADD.FTZ R48, R36, R29 ;  /* 0x0000001d24307221 */ /* 0x000fe20000010000 */
[----:B------:R0:W1:Y:S01]  /*aed0*/  MUFU.EX2 R153, R4 ;  /* 0x0000000400997308 */ /* 0x0000620000000800 */
[-CC-:B------:R-:W-:Y:S01]  /*aee0*/  FFMA.FTZ R29, R171, R12.reuse, -R46.reuse ;  /* 0x0000000cab1d7223 */ /* 0x180fe2000001082e */
[----:B------:R-:W-:Y:S01]  /*aef0*/  FFMA.FTZ R46, R87, R12, -R46 ;  /* 0x0000000c572e7223 */ /* 0x000fe2000001082e */
[----:B------:R-:W-:Y:S01]  /*af00*/  FADD.FTZ R31, R175, R48 ;  /* 0x00000030af1f7221 */ /* 0x000fe20000010000 */
[----:B------:R-:W-:Y:S01]  /*af10*/  F2FP.F16.F32.PACK_AB R175, R32, R175 ;  /* 0x000000af20af723e */ /* 0x000fe200000000ff */
[-C--:B------:R-:W-:Y:S01]  /*af20*/  FMUL.FTZ R134, R134, R14.reuse ;  /* 0x0000000e86867220 */ /* 0x080fe20000410000 */
[-C--:B------:R-:W-:Y:S01]  /*af30*/  FMUL.FTZ R135, R135, R14.reuse ;  /* 0x0000000e87877220 */ /* 0x080fe20000410000 */
[----:B------:R-:W-:Y:S01]  /*af40*/  FADD.FTZ R48, R32, R31 ;  /* 0x0000001f20307221 */ /* 0x000fe20000010000 */
[----:B------:R-:W2:Y:S01]  /*af50*/  MUFU.EX2 R29, R29 ;  /* 0x0000001d001d7308 */ /* 0x000ea20000000800 */
[-C--:B------:R-:W-:Y:S01]  /*af60*/  FMUL.FTZ R138, R138, R14.reuse ;  /* 0x0000000e8a8a7220 */ /* 0x080fe20000410000 */
[----:B------:R-:W-:Y:S01]  /*af70*/  FMUL.FTZ R139, R139, R14 ;  /* 0x0000000e8b8b7220 */ /* 0x000fe20000410000 */
[----:B------:R-:W-:Y:S01]  /*af80*/  FADD.FTZ R15, R23, R48 ;  /* 0x00000030170f7221 */ /* 0x000fe20000010000 */
[----:B------:R-:W-:Y:S01]  /*af90*/  FADD.FTZ R48, R170, R21 ;  /* 0x00000015aa307221 */ /* 0x000fe20000010000 */
[----:B------:R-:W-:Y:S01]  /*afa0*/  F2FP.F16.F32.PACK_AB R170, R161, R170 ;  /* 0x000000aaa1aa723e */ /* 0x000fe200000000ff */
[-C--:B------:R-:W-:Y:S01]  /*afb0*/  FMUL.FTZ R142, R142, R14.reuse ;  /* 0x0000000e8e8e7220 */ /* 0x080fe20000410000 */
[----:B------:R-:W-:Y:S01]  /*afc0*/  FADD.FTZ R15, R34, R15 ;  /* 0x0000000f220f7221 */ /* 0x000fe20000010000 */
[----:B------:R-:W3:Y:S01]  /*afd0*/  MUFU.EX2 R46, R46 ;  /* 0x0000002e002e7308 */ /* 0x000ee20000000800 */
[-C--:B------:R-:W-:Y:S01]  /*afe0*/  FMUL.FTZ R143, R143, R14.reuse ;  /* 0x0000000e8f8f7220 */ /* 0x080fe20000410000 */
[-C--:B------:R-:W-:Y:S01]  /*aff0*/  FMUL.FTZ R146, R146, R14.reuse ;  /* 0x0000000e92927220 */ /* 0x080fe20000410000 */
[----:B------:R-:W-:Y:S01]  /*b000*/  FADD.FTZ R30, R20, R15 ;  /* 0x0000000f141e7221 */ /* 0x000fe20000010000 */
[----:B------:R-:W-:Y:S01]  /*b010*/  FADD.FTZ R15, R161, R48 ;  /* 0x00000030a10f7221 */ /* 0x000fe20000010000 */
[-C--:B------:R-:W-:Y:S01]  /*b020*/  FMUL.FTZ R147, R147, R14.reuse ;  /* 0x0000000e93937220 */ /* 0x080fe20000410000 */
[----:B------:R-:W-:Y:S01]  /*b030*/  FMUL.FTZ R150, R150, R14 ;  /* 0x0000000e96967220 */ /* 0x000fe20000410000 */
        /* <DEDUP_REMOVED lines=33> */
[----:B0-----:R-:W-:Y:S01]  /*b250*/  FADD.FTZ R4, R22, R15 ;  /* 0x0000000f16047221 */ /* 0x001fe20000010000 */
        /* <DEDUP_REMOVED lines=14> */
[C---:B------:R-:W-:Y:S01]  /*b340*/  FADD.FTZ R30, R79.reuse, R30 ;  /* 0x0000001e4f1e7221 */ /* 0x040fe20000010000 */
[----:B------:R-:W-:Y:S01]  /*b350*/  FADD.FTZ R4, R26, R3 ;  /* 0x000000031a047221 */ /* 0x000fe20000010000 */
[----:B------:R-:W-:Y:S01]  /*b360*/  F2FP.F16.F32.PACK_AB R159, R79, R81 ;  /* 0x000000514f9f723e */ /* 0x000fe200000000ff */
[-C--:B------:R-:W-:Y:S01]  /*b370*/  FMUL.FTZ R109, R109, R71.reuse ;  /* 0x000000476d6d7220 */ /* 0x080fe20000410000 */
[----:B-1----:R-:W-:Y:S01]  /*b380*/  FADD.FTZ R30, R153, R30 ;  /* 0x0000001e991e7221 */ /* 0x002fe20000010000 */
[C---:B------:R-:W-:Y:S01]  /*b390*/  FADD.FTZ R3, R197.reuse, R4 ;  /* 0x00000004c5037221 */ /* 0x040fe20000010000 */
[----:B------:R-:W-:Y:S01]  /*b3a0*/  F2FP.F16.F32.PACK_AB R152, R197, R26 ;  /* 0x0000001ac598723e */ /* 0x000fe200000000ff */
[----:B------:R-:W-:Y:S01]  /*b3b0*/  FMUL.FTZ R112, R112, R71 ;  /* 0x0000004770707220 */ /* 0x000fe20000410000 */
[C---:B------:R-:W-:Y:S01]  /*b3c0*/  FADD.FTZ R30, R83.reuse, R30 ;  /* 0x0000001e531e7221 */ /* 0x040fe20000010000 */
[----:B------:R-:W-:Y:S01]  /*b3d0*/  FADD.FTZ R4, R28, R3 ;  /* 0x000000031c047221 */ /* 0x000fe20000010000 */
[----:B------:R-:W-:Y:S01]  /*b3e0*/  F2FP.F16.F32.PACK_AB R153, R83, R153 ;  /* 0x000000995399723e */ /* 0x000fe200000000ff */
[----:B------:R-:W-:Y:S01]  /*b3f0*/  FMUL.FTZ R113, R113, R71 ;  /* 0x0000004771717220 */ /* 0x000fe20000410000 */
[----:B--2---:R-:W-:Y:S01]  /*b400*/  FADD.FTZ R30, R29, R30 ;  /* 0x0000001e1d1e7221 */ /* 0x004fe20000010000 */
[----:B------:R-:W-:Y:S01]  /*b410*/  FADD.FTZ R4, R11, R4 ;  /* 0x000000040b047221 */ /* 0x000fe20000010000 */
[----:B---3--:R-:W-:Y:S01]  /*b420*/  F2FP.F16.F32.PACK_AB R155, R46, R29 ;  /* 0x0000001d2e9b723e */ /* 0x008fe200000000ff */
[-C--:B------:R-:W-:Y:S01]  /*b430*/  FMUL.FTZ R116, R116, R71.reuse ;  /* 0x0000004774747220 */ /* 0x080fe20000410000 */
[----:B------:R-:W-:Y:S01]  /*b440*/  FADD.FTZ R3, R46, R30 ;  /* 0x0000001e2e037221 */ /* 0x000fe20000010000 */
        /* <DEDUP_REMOVED lines=18> */
[----:B------:R-:W-:Y:S02]  /*b570*/  IMAD.MOV.U32 R11, RZ, RZ, R10 ;  /* 0x000000ffff0b7224 */ /* 0x000fe400078e000a */
[----:B------:R-:W-:Y:S01]  /*b580*/  IMAD.MOV.U32 R14, RZ, RZ, R9 ;  /* 0x000000ffff0e7224 */ /* 0x000fe200078e0009 */
[----:B------:R-:W-:Y:S06]  /*b590*/  @P2 BRA `(.L_x_7257) ;  /* 0xffffffd800202947 */ /* 0x000fec000383ffff */
.L_x_7248:
[----:B------:R-:W-:-:S13]  /*b5a0*/  ISETP.GE.AND P2, PT, R8, R17, PT ;  /* 0x000000110800720c */ /* 0x000fda0003f46270 */
[----:B------:R-:W-:Y:S05]  /*b5b0*/  @!P2 BRA `(.L_x_7258) ;  /* 0x000000380028a947 */ /* 0x000fea0003800000 */
[C---:B------:R-:W-:Y:S01]  /*b5c0*/  VIADD R11, R19.reuse, 0x8 ;  /* 0x00000008130b7836 */ /* 0x040fe20000000000 */
[----:B------:R-:W-:Y:S01]  /*b5d0*/  IADD3 R19, -R19, 0xb, RZ ;  /* 0x0000000b13137810 */ /* 0x000fe20007ffe1ff */
[----:B------:R-:W-:Y:S01]  /*b5e0*/  IMAD.MOV.U32 R14, RZ, RZ, R10 ;  /* 0x000000ffff0e7224 */ /* 0x000fe200078e000a */
[----:B------:R-:W-:Y:S01]  /*b5f0*/  UMOV UR48, UR4 ;  /* 0x0000000400307c82 */ /* 0x000fe20008000000 */
[----:B------:R-:W-:Y:S01]  /*b600*/  IMAD.MOV.U32 R13, RZ, RZ, R9 ;  /* 0x000000ffff0d7224 */ /* 0x000fe200078e0009 */
[----:B------:R-:W-:Y:S01]  /*b610*/  ULDC UR7, c[0x0][0x9e4] ;  /* 0x0002790000077ab9 */ /* 0x000fe20000000800 */
[----:B------:R-:W-:Y:S01]  /*b620*/  IMAD.MOV.U32 R15, RZ, RZ, R0 ;  /* 0x000000ffff0f7224 */ /* 0x000fe200078e0000 */
[----:B------:R-:W-:Y:S01]  /*b630*/  ULDC UR38, c[0x0][0x288] ;  /* 0x0000a20000267ab9 */ /* 0x000fe20000000800 */
[----:B------:R-:W-:Y:S01]  /*b640*/  ULDC UR39, c[0x0][0x2f0] ;  /* 0x0000bc0000277ab9 */ /* 0x000fe20000000800 */
[----:B------:R-:W-:Y:S01]  /*b650*/  ULDC UR46, c[0x0][0x9d8] ;  /* 0x00027600002e7ab9 */ /* 0x000fe20000000800 */
[----:B------:R-:W-:-:S05]  /*b660*/  ULDC UR47, c[0x0][0x9e0] ;  /* 0x00027800002f7ab9 */ /* 0x000fca0000000800 */
.L_x_7275:
        /* <DEDUP_REMOVED lines=9> */
.L_x_7260:
[----:B------:R-:W-:Y:S01]  /*b700*/  ULEA UR10, UR4, UR36, 0x3 ;  /* 0x00000024040a7291 */ /* 0x000fe2000f8e183f */
[----:B------:R-:W-:-:S08]  /*b710*/  SHF.L.U32 R9, R0, 0x1f, RZ ;  /* 0x0000001f00097819 */ /* 0x000fd000000006ff */
[----:B------:R0:W1:Y:S01]  /*b720*/  SYNCS.PHASECHK.TRANS64.TRYWAIT P3, [UR10+0x28830], R9 ;  /* 0x02883009ff0075a7 */ /* 0x000062000806014a */
[----:B------:R-:W-:Y:S05]  /*b730*/  @!P0 BRA `(.L_x_7261) ;  /* 0x0000000000048947 */ /* 0x000fea0003800000 */
[----:B------:R-:W-:Y:S01]  /*b740*/  BPT.TRAP 0x1 ;  /* 0x000000040000795c */ /* 0x000fe20000300000 */
.L_x_7261:
[----:B-1----:R-:W-:Y:S05]  /*b750*/  @P3 BRA `(.L_x_7259) ;  /* 0x0000000000083947 */ /* 0x002fea0003800000 */
[----:B------:R-:W1:Y:S02]  /*b760*/  SYNCS.PHASECHK.TRANS64.TRYWAIT P3, [UR10+0x28830], R9 ;  /* 0x02883009ff0075a7 */ /* 0x000e64000806014a */
[----:B-1----:R-:W-:Y:S05]  /*b770*/  @!P3 BRA `(.L_x_7262) ;  /* 0x000000980064b947 */ /* 0x002fea0003800000 */
.L_x_7259:
[----:B------:R2:W-:Y:S01]  /*b780*/  BAR.SYNC.DEFER_BLOCKING R11, 0x100 ;  /* 0x0004000b0000751d */ /* 0x0005e20000010000 */
[----:B------:R-:W-:Y:S01]  /*b790*/  R2UR UR40, R6 ;  /* 0x00000000062872ca */ /* 0x000fe200000e0000 */
[----:B------:R-:W-:Y:S01]  /*b7a0*/  ULEA UR42, UR4, UR6, 0xb ;  /* 0x00000006042a7291 */ /* 0x000fe2000f8e583f */
[----:B------:R-:W-:-:S03]  /*b7b0*/  R2UR UR41, R7 ;  /* 0x00000000072972ca */ /* 0x000fc600000e0000 */
        /* <DEDUP_REMOVED lines=12> */
[----:B------:R-:W-:Y:S01]  /*b880*/  WARPGROUP.ARRIVE ;  /* 0x00000000000079c5 */ /* 0x000fe20000000000 */
[----:B------:R-:W-:Y:S01]  /*b890*/  UMOV UR15, 0x40000040 ;  /* 0x40000040000f7882 */ /* 0x000fe20000000000 */
[----:B------:R-:W-:Y:S01]  /*b8a0*/  UIADD3 UR10, UR42, 0x406, URZ ;  /* 0x000004062a0a7890 */ /* 0x000fe2000fffe03f */
[----:B------:R-:W-:-:S03]  /*b8b0*/  UMOV UR11, 0x40000040 ;  /* 0x40000040000b7882 */ /* 0x000fc60000000000 */
        /* <DEDUP_REMOVED lines=23> */
[----:B--2---:R-:W-:Y:S05]  /*ba30*/  @P2 BRA `(.L_x_7263) ;  /* 0x0000000000282947 */ /* 0x004fea0003800000 */
[----:B------:R-:W-:Y:S05]  /*ba40*/  @!P0 BRA `(.L_x_7264) ;  /* 0x0000000000048947 */ /* 0x000fea0003800000 */
[----:B------:R-:W-:Y:S01]  /*ba50*/  BPT.TRAP 0x1 ;  /* 0x000000040000795c */ /* 0x000fe20000300000 */
.L_x_7264:
[----:B------:R-:W-:Y:S01]  /*ba60*/  ULEA UR10, UR48, UR36, 0x3 ;  /* 0x00000024300a7291 */ /* 0x000fe2000f8e183f */
[----:B01----:R-:W-:-:S08]  /*ba70*/  SHF.L.U32 R9, R15, 0x1f, RZ ;  /* 0x0000001f0f097819 */ /* 0x003fd000000006ff */
[----:B------:R0:W1:Y:S01]  /*ba80*/  SYNCS.PHASECHK.TRANS64.TRYWAIT P2, [UR10+0x28850], R9 ;  /* 0x02885009ff0075a7 */ /* 0x000062000804014a */
[----:B------:R-:W-:Y:S05]  /*ba90*/  @!P0 BRA `(.L_x_7265) ;  /* 0x0000000000048947 */ /* 0x000fea0003800000 */
[----:B------:R-:W-:Y:S01]  /*baa0*/  BPT.TRAP 0x1 ;  /* 0x000000040000795c */ /* 0x000fe20000300000 */
.L_x_7265:
[----:B-1----:R-:W-:Y:S05]  /*bab0*/  @P2 BRA `(.L_x_7263) ;  /* 0x0000000000082947 */ /* 0x002fea0003800000 */
[----:B------:R-:W1:Y:S02]  /*bac0*/  SYNCS.PHASECHK.TRANS64.TRYWAIT P2, [UR10+0x28850], R9 ;  /* 0x02885009ff0075a7 */ /* 0x000e64000804014a */
[----:B-1----:R-:W-:Y:S05]  /*bad0*/  @!P2 BRA `(.L_x_7266) ;  /* 0x0000009400a4a947 */ /* 0x002fea0003800000 */
.L_x_7263:
        /* <DEDUP_REMOVED lines=13> */
[----:B------:R-:W-:-:S02]  /*bbb0*/  IMAD.U32 R60, RZ, RZ, UR4 ;  /* 0x00000004ff3c7e24 */ /* 0x000fc4000f8e00ff */
[----:B01----:R-:W-:Y:S01]  /*bbc0*/  FMUL.FTZ R9, R27, UR46 ;  /* 0x0000002e1b097c20 */ /* 0x003fe20008410000 */
[----:B------:R-:W-:Y:S01]  /*bbd0*/  FMUL.FTZ R10, R26, UR46 ;  /* 0x0000002e1a0a7c20 */ /* 0x000fe20008410000 */
[----:B------:R-:W-:Y:S01]  /*bbe0*/  ULEA UR10, UR48, UR10, 0xb ;  /* 0x0000000a300a7291 */ /* 0x000fe2000f8e583f */
[----:B------:R-:W-:Y:S01]  /*bbf0*/  FMUL.FTZ R12, R30, UR46 ;  /* 0x0000002e1e0c7c20 */ /* 0x000fe20008410000 */
[----:B------:R-:W-:Y:S01]  /*bc00*/  FMUL.FTZ R15, R31, UR46 ;  /* 0x0000002e1f0f7c20 */ /* 0x000fe20008410000 */
        /* <DEDUP_REMOVED lines=31> */
[----:B------:R-:W-:Y:S01]  /*be00*/  @!P1 LEA R60, R60, UR36, 0x3 ;  /* 0x000000243c3c9c11 */ /* 0x000fe2000f8e18ff */
[----:B------:R-:W-:Y:S01]  /*be10*/  FMUL.FTZ R69, R69, UR46 ;  /* 0x0000002e45457c20 */ /* 0x000fe20008410000 */
[----:B------:R-:W-:Y:S01]  /*be20*/  FMUL.FTZ R73, R73, UR46 ;  /* 0x0000002e49497c20 */ /* 0x000fe20008410000 */
[----:B------:R-:W-:Y:S01]  /*be30*/  FMUL.FTZ R77, R77, UR46 ;  /* 0x0000002e4d4d7c20 */ /* 0x000fe20008410000 */
[----:B------:R-:W-:Y:S01]  /*be40*/  FMUL.FTZ R81, R81, UR46 ;  /* 0x0000002e51517c20 */ /* 0x000fe20008410000 */
[----:B------:R-:W-:Y:S01]  /*be50*/  FMUL.FTZ R85, R85, UR46 ;  /* 0x0000002e55557c20 */ /* 0x000fe20008410000 */
[----:B------:R-:W0:Y:S01]  /*be60*/  MUFU.TANH R10, R10 ;  /* 0x0000000a000a7308 */ /* 0x000e220000002400 */
[----:B------:R-:W-:-:S02]  /*be70*/  @!P1 VIADD R60, R60, 0x28840 ;  /* 0x000288403c3c9836 */ /* 0x000fc40000000000 */
[----:B------:R-:W-:-:S03]  /*be80*/  FMUL.FTZ R68, R68, UR46 ;  /* 0x0000002e44447c20 */ /* 0x000fc60008410000 */
[----:B------:R-:W-:Y:S02]  /*be90*/  @!P1 PRMT R60, RZ, 0x654, R60 ;  /* 0x00000654ff3c9816 */ /* 0x000fe4000000003c */
        /* <DEDUP_REMOVED lines=66> */
[----:B------:R-:W5:Y:S02]  /*c2c0*/  @P5 LDC R66, c[0x0][0x450] ;  /* 0x00011400ff425b82 */ /* 0x000f640000000800 */
[----:B------:R-:W-:Y:S01]  /*c2d0*/  HGMMA.64x128x16.F32 R88, R160, gdesc[UR12].tnspB, R88, gsb0 ;  /* 0x41e0000ca0587df0 */ /* 0x000fe20008000858 */
[----:B------:R-:W-:Y:S01]  /*c2e0*/  UIADD3 UR14, UR10, 0x300, URZ ;  /* 0x000003000a0e7890 */ /* 0x000fe2000fffe03f */
[----:B------:R-:W-:Y:S01]  /*c2f0*/  FMUL.FTZ R24, R42, UR46 ;  /* 0x0000002e2a187c20 */ /* 0x000fe20008410000 */
[----:B------:R-:W-:Y:S01]  /*c300*/  UMOV UR15, 0x40000040 ;  /* 0x40000040000f7882 */ /* 0x000fe20000000000 */
[----:B------:R-:W-:Y:S01]  /*c310*/  UIADD3 UR10, UR10, 0x380, URZ ;  /* 0x000003800a0a7890 */ /* 0x000fe2000fffe03f */
[----:B------:R-:W-:Y:S01]  /*c320*/  FMUL.FTZ R42, R67, UR46 ;  /* 0x0000002e432a7c20 */ /* 0x000fe20008410000 */
        /* <DEDUP_REMOVED lines=8> */
[----:B------:R-:W-:Y:S01]  /*c3b0*/  FMUL.FTZ R161, R41, UR46 ;  /* 0x0000002e29a17c20 */ /* 0x000fe20008410000 */
[----:B------:R-:W-:Y:S01]  /*c3c0*/  FMUL.FTZ R41, R62, UR46 ;  /* 0x0000002e3e297c20 */ /* 0x000fe20008410000 */
[----:B------:R-:W-:Y:S01]  /*c3d0*/  FMUL.FTZ R62, R64, UR46 ;  /* 0x0000002e403e7c20 */ /* 0x000fe20008410000 */
[----:B------:R-:W-:Y:S02]  /*c3e0*/  IMAD.MOV.U32 R64, RZ, RZ, R5 ;  /* 0x000000ffff407224 */ /* 0x000fe400078e0005 */
[----:B------:R-:W-:Y:S01]  /*c3f0*/  FMUL.FTZ R160, R40, UR46 ;  /* 0x0000002e28a07c20 */ /* 0x000fe20008410000 */
[----:B------:R-:W-:Y:S01]  /*c400*/  HGMMA.64x128x16.F32 R88, R156, gdesc[UR12].tnspB, R88, gsb0 ;  /* 0x41e0000c9c587df0 */ /* 0x000fe20008000858 */
        /* <DEDUP_REMOVED lines=21> */
[----:B------:R-:W1:Y:S02]  /*c560*/  @P5 LDC R56, c[0x0][0x44c] ;  /* 0x00011300ff385b82 */ /* 0x000e640000000800 */
[----:B------:R-:W0:Y:S01]  /*c570*/  MUFU.TANH R159, R69 ;  /* 0x00000045009f7308 */ /* 0x000e220000002400 */
[----:B------:R-:W-:Y:S07]  /*c580*/  HGMMA.64x128x16.F32 R88, R152, gdesc[UR8].tnspB, R88, gsb0 ;  /* 0x41e0000898587df0 */ /* 0x000fee0008000858 */
[----:B------:R-:W0:Y:S08]  /*c590*/  MUFU.TANH R156, R156 ;  /* 0x0000009c009c7308 */ /* 0x000e300000002400 */
[----:B------:R-:W0:Y:S01]  /*c5a0*/  MUFU.TANH R157, R157 ;  /* 0x0000009d009d7308 */ /* 0x000e220000002400 */
[----:B-1----:R-:W-:-:S04]  /*c5b0*/  @P5 IMAD.HI.U32 R61, R5, R56, RZ ;  /* 0x00000038053d5227 */ /* 0x002fc800078e00ff */
[----:B------:R-:W-:-:S03]  /*c5c0*/  FMUL.FTZ R56, R86, UR46 ;  /* 0x0000002e56387c20 */ /* 0x000fc60008410000 */
[----:B------:R1:W0:Y:S01]  /*c5d0*/  MUFU.TANH R158, R68 ;  /* 0x00000044009e7308 */ /* 0x0002220000002400 */
[----:B-----5:R-:W-:-:S05]  /*c5e0*/  @P5 SHF.R.U32.HI R64, RZ, R66, R61 ;  /* 0x00000042ff405219 */ /* 0x020fca000001163d */
[----:B------:R-:W5:Y:S02]  /*c5f0*/  SHFL.IDX PT, R65, R64, RZ, 0x1c1f ;  /* 0x001c1fff40417589 */ /* 0x000f6400000e0000 */
[----:B------:R-:W0:Y:S01]  /*c600*/  MUFU.TANH R56, R56 ;  /* 0x0000003800387308 */ /* 0x000e220000002400 */
[----:B------:R-:W-:Y:S02]  /*c610*/  WARPGROUP.DEPBAR.LE gsb0, 0x0 ;  /* 0x00008000000079c5 */ /* 0x000fe40000010000 */
[----:B------:R-:W-:Y:S01]  /*c620*/  IMAD.SHL.U32 R152, R8, 0x80, RZ ;  /* 0x0000008008987824 */ /* 0x000fe200078e00ff */
[----:B------:R0:W-:Y:S06]  /*c630*/  BAR.ARV R19, 0x100 ;  /* 0x000400130000751d */ /* 0x0001ec0000002000 */
[----:B------:R-:W-:Y:S01]  /*c640*/  IADD3 R57, -R152, 0x1, RZ ;  /* 0x0000000198397810 */ /* 0x000fe20007ffe1ff */
[----:B------:R0:W-:Y:S04]  /*c650*/  @!P1 SYNCS.ARRIVE.TRANS64.RED.A1T0 RZ, [R60+URZ], RZ ;  /* 0x000000ff3cff99a7 */ /* 0x0001e8000810043f */
[----:B------:R-:W-:-:S02]  /*c660*/  IMAD R61, R2, -0x2, R57 ;  /* 0xfffffffe023d7824 */ /* 0x000fc400078e0239 */
[----:B------:R-:W-:Y:S02]  /*c670*/  FMUL.FTZ R57, R87, UR46 ;  /* 0x0000002e57397c20 */ /* 0x000fe40008410000 */
[----:B------:R-:W-:-:S04]  /*c680*/  IMAD R61, R16, UR39, R61 ;  /* 0x00000027103d7c24 */ /* 0x000fc8000f8e023d */
[----:B------:R-:W0:Y:S01]  /*c690*/  MUFU.TANH R57, R57 ;  /* 0x0000003900397308 */ /* 0x000e220000002400 */
[----:B------:R-:W-:-:S04]  /*c6a0*/  VIADD R61, R61, -UR38 ;  /* 0x800000263d3d7c36 */ /* 0x000fc80008000000 */
[C---:B------:R-:W-:Y:S02]  /*c6b0*/  VIADD R86, R61.reuse, UR47 ;  /* 0x0000002f3d567c36 */ /* 0x040fe40008000000 */
[----:B------:R-:W-:Y:S02]  /*c6c0*/  VIADD R153, R61, UR5 ;  /* 0x000000053d997c36 */ /* 0x000fe40008000000 */
[--C-:B-----5:R-:W-:Y:S02]  /*c6d0*/  IMAD.IADD R66, R86, 0x1, R65.reuse ;  /* 0x0000000156427824 */ /* 0x120fe400078e0241 */
[----:B-1----:R-:W-:Y:S01]  /*c6e0*/  IMAD.IADD R68, R153, 0x1, R65 ;  /* 0x0000000199447824 */ /* 0x002fe200078e0241 */
[----:B--234-:R-:W-:Y:S06]  /*c6f0*/  @!P6 BRA `(.L_x_7267) ;  /* 0x00000000005ce947 */ /* 0x01cfec0003800000 */
[----:B0-----:R-:W-:Y:S01]  /*c700*/  IMAD R60, R16, UR39, R65 ;  /* 0x00000027103c7c24 */ /* 0x001fe2000f8e0241 */
        /* <DEDUP_REMOVED lines=12> */
.L_x_7269:
[----:B------:R-:W-:-:S05]  /*c7d0*/  IMAD.U32 R67, RZ, RZ, UR7 ;  /* 0x00000007ff437e24 */ /* 0x000fca000f8e00ff */
[----:B------:R-:W-:-:S13]  /*c7e0*/  ISETP.NE.AND P2, PT, R67, 0x1, PT ;  /* 0x000000014300780c */ /* 0x000fda0003f45270 */
[----:B------:R-:W0:Y:S02]  /*c7f0*/  @P2 LDC.64 R60, c[0x0][0x9e8] ;  /* 0x00027a00ff3c2b82 */ /* 0x000e240000000a00 */
[----:B0-----:R-:W-:-:S05]  /*c800*/  @P2 IMAD.HI.U32 R60, R65, R60, RZ ;  /* 0x0000003c413c2227 */ /* 0x001fca00078e00ff */
[----:B------:R-:W-:-:S07]  /*c810*/  @P2 SHF.R.U32.HI R65, RZ, R61, R60 ;  /* 0x0000003dff412219 */ /* 0x000fce000001163c */
.L_x_7270:
[----:B------:R-:W-:Y:S05]  /*c820*/  BSYNC B0 ;  /* 0x0000000000007941 */ /* 0x000fea0003800000 */
.L_x_7268:
[----:B------:R-:W-:-:S04]  /*c830*/  IMAD R65, R65, R67, -R152 ;  /* 0x0000004341417224 */ /* 0x000fc800078e0a98 */
[----:B------:R-:W-:-:S05]  /*c840*/  IMAD R65, R2, -0x2, R65 ;  /* 0xfffffffe02417824 */ /* 0x000fca00078e0241 */
[----:B------:R-:W-:Y:S02]  /*c850*/  VIADDMNMX R66, R65, R67, R66, PT ;  /* 0x0000004341427246 */ /* 0x000fe40003800142 */
[----:B------:R-:W-:-:S07]  /*c860*/  VIMNMX R68, R68, R65, !PT ;  /* 0x0000004144447248 */ /* 0x000fce0007fe0100 */
.L_x_7267:
[----:B------:R-:W-:Y:S01]  /*c870*/  ISETP.GT.AND P2, PT, R8, -0x1, PT ;  /* 0xffffffff0800780c */ /* 0x000fe20003f44270 */
[----:B------:R-:W1:Y:S03]  /*c880*/  SHFL.IDX PT, R155, R64, 0x1, 0x1c1f ;  /* 0x003c1f00409b7f89 */ /* 0x000e6600000e0000 */
[C---:B------:R-:W-:Y:S02]  /*c890*/  ISETP.GT.AND P4, PT, R68.reuse, RZ, P2 ;  /* 0x000000ff4400720c */ /* 0x040fe40001784270 */
[----:B------:R-:W-:Y:S02]  /*c8a0*/  ISETP.GT.AND P3, PT, R68, 0x1, P2 ;  /* 0x000000014400780c */ /* 0x000fe40001764270 */
[C---:B------:R-:W-:Y:S02]  /*c8b0*/  ISETP.LT.OR P4, PT, R66.reuse, 0x1, P4 ;  /* 0x000000014200780c */ /* 0x040fe40002781670 */
[----:B------:R-:W-:-:S02]  /*c8c0*/  ISETP.LT.OR P3, PT, R66, 0x2, P3 ;  /* 0x000000024200780c */ /* 0x000fc40001f61670 */
[----:B0-----:R-:W-:Y:S02]  /*c8d0*/  FSEL R175, R164, -INF , !P4 ;  /* 0xff800000a4af7808 */ /* 0x001fe40006000000 */
        /* <DEDUP_REMOVED lines=107> */
.L_x_7273:
[----:B------:R-:W-:-:S05]  /*cf90*/  IMAD.U32 R52, RZ, RZ, UR7 ;  /* 0x00000007ff347e24 */ /* 0x000fca000f8e00ff */
[----:B------:R-:W-:-:S13]  /*cfa0*/  ISETP.NE.AND P3, PT, R52, 0x1, PT ;  /* 0x000000013400780c */ /* 0x000fda0003f65270 */
[----:B------:R-:W0:Y:S02]  /*cfb0*/  @P3 LDC.64 R154, c[0x0][0x9e8] ;  /* 0x00027a00ff9a3b82 */ /* 0x000e240000000a00 */
[----:B0-----:R-:W-:-:S05]  /*cfc0*/  @P3 IMAD.HI.U32 R36, R153, R154, RZ ;  /* 0x0000009a99243227 */ /* 0x001fca00078e00ff */
[----:B------:R-:W-:-:S07]  /*cfd0*/  @P3 SHF.R.U32.HI R153, RZ, R155, R36 ;  /* 0x0000009bff993219 */ /* 0x000fce0000011624 */
.L_x_7274:
[----:B------:R-:W-:Y:S05]  /*cfe0*/  BSYNC B0 ;  /* 0x0000000000007941 */ /* 0x000fea0003800000 */
.L_x_7272:
[----:B------:R-:W-:-:S04]  /*cff0*/  IMAD R153, R153, R52, -R152 ;  /* 0x0000003499997224 */ /* 0x000fc800078e0a98 */
[----:B------:R-:W-:-:S05]  /*d000*/  IMAD R153, R2, -0x2, R153 ;  /* 0xfffffffe02997824 */ /* 0x000fca00078e0299 */
[----:B------:R-:W-:Y:S02]  /*d010*/  VIADDMNMX R28, R153, R52, R28, PT ;  /* 0x00000034991c7246 */ /* 0x000fe4000380011c */
[----:B------:R-:W-:-:S07]  /*d020*/  VIMNMX R32, R32, R153, !PT ;  /* 0x0000009920207248 */ /* 0x000fce0007fe0100 */
.L_x_7271:
        /* <DEDUP_REMOVED lines=14> */
[----:B------:R-:W-:Y:S01]  /*d110*/  FMNMX.FTZ R36, R181, R36, !PT ;  /* 0x00000024b5247209 */ /* 0x000fe20007810000 */
[----:B------:R-:W0:Y:S01]  /*d120*/  LDC R12, c[0x0][0x988] ;  /* 0x00026200ff0c7b82 */ /* 0x000e220000000800 */
        /* <DEDUP_REMOVED lines=50> */
[----:B------:R-:W1:Y:S01]  /*d450*/  SHFL.BFLY PT, R9, R36, 0x2, 0x1f ;  /* 0x0c401f0024097f89 */ /* 0x000e6200000e0000 */
[----:B------:R-:W-:-:S02]  /*d460*/  ISETP.LT.OR P3, PT, R28, 0x31, P3 ;  /* 0x000000311c00780c */ /* 0x000fc40001f61670 */
[----:B------:R-:W-:Y:S02]  /*d470*/  FSEL R27, R27, -INF , !P4 ;  /* 0xff8000001b1b7808 */ /* 0x000fe40006000000 */
[----:B------:R-:W-:Y:S02]  /*d480*/  ISETP.GT.AND P4, PT, R32, 0x31, P2 ;  /* 0x000000312000780c */ /* 0x000fe40001784270 */
[----:B------:R-:W-:Y:S02]  /*d490*/  FSEL R157, R30, -INF , !P3 ;  /* 0xff8000001e9d7808 */ /* 0x000fe40005800000 */
[----:B------:R-:W-:Y:S02]  /*d4a0*/  ISETP.GT.AND P3, PT, R32, 0x38, P2 ;  /* 0x000000382000780c */ /* 0x000fe40001764270 */
[C---:B------:R-:W-:Y:S02]  /*d4b0*/  ISETP.LT.OR P4, PT, R28.reuse, 0x32, P4 ;  /* 0x000000321c00780c */ /* 0x040fe40002781670 */
[----:B------:R-:W-:-:S02]  /*d4c0*/  ISETP.LT.OR P3, PT, R28, 0x39, P3 ;  /* 0x000000391c00780c */ /* 0x000fc40001f61670 */
[----:B------:R-:W-:Y:S02]  /*d4d0*/  FSEL R31, R31, -INF , !P4 ;  /* 0xff8000001f1f7808 */ /* 0x000fe40006000000 */
[----:B------:R-:W-:Y:S02]  /*d4e0*/  ISETP.GT.AND P4, PT, R32, 0x39, P2 ;  /* 0x000000392000780c */ /* 0x000fe40001784270 */
[----:B------:R-:W-:Y:S02]  /*d4f0*/  FSEL R25, R34, -INF , !P3 ;  /* 0xff80000022197808 */ /* 0x000fe40005800000 */
[----:B------:R-:W-:Y:S02]  /*d500*/  ISETP.GT.AND P3, PT, R32, 0x40, P2 ;  /* 0x000000402000780c */ /* 0x000fe40001764270 */
[----:B------:R-:W-:Y:S02]  /*d510*/  ISETP.LT.OR P4, PT, R28, 0x3a, P4 ;  /* 0x0000003a1c00780c */ /* 0x000fe40002781670 */
[----:B-1----:R-:W-:-:S02]  /*d520*/  FMNMX.FTZ R9, R36, R9, !PT ;  /* 0x0000000924097209 */ /* 0x002fc40007810000 */
[----:B------:R-:W-:Y:S02]  /*d530*/  ISETP.LT.OR P3, PT, R28, 0x41, P3 ;  /* 0x000000411c00780c */ /* 0x000fe40001f61670 */
[----:B------:R-:W-:Y:S01]  /*d540*/  FSEL R35, R35, -INF , !P4 ;  /* 0xff80000023237808 */ /* 0x000fe20006000000 */
[----:B------:R-:W1:Y:S01]  /*d550*/  SHFL.BFLY PT, R20, R9, 0x1, 0x1f ;  /* 0x0c201f0009147f89 */ /* 0x000e6200000e0000 */
[----:B------:R-:W-:Y:S01]  /*d560*/  FSEL R15, R38, -INF , !P3 ;  /* 0xff800000260f7808 */ /* 0x000fe20005800000 */
[----:B------:R-:W-:Y:S01]  /*d570*/  IMAD.U32 R38, RZ, RZ, UR48 ;  /* 0x00000030ff267e24 */ /* 0x000fe2000f8e00ff */
[----:B------:R-:W-:Y:S01]  /*d580*/  ISETP.GT.AND P3, PT, R32, 0x41, P2 ;  /* 0x000000412000780c */ /* 0x000fe20001764270 */
[----:B------:R-:W-:-:S03]  /*d590*/  UMOV UR48, UR4 ;  /* 0x0000000400307c82 */ /* 0x000fc60008000000 */
[----:B------:R-:W-:Y:S02]  /*d5a0*/  ISETP.LT.OR P3, PT, R28, 0x42, P3 ;  /* 0x000000421c00780c */ /* 0x000fe40001f61670 */
[----:B------:R-:W-:-:S05]  /*d5b0*/  @!P1 LEA R38, R38, UR36, 0x3 ;  /* 0x0000002426269c11 */ /* 0x000fca000f8e18ff */
[----:B------:R-:W-:-:S05]  /*d5c0*/  @!P1 VIADD R38, R38, 0x28860 ;  /* 0x0002886026269836 */ /* 0x000fca0000000000 */
[----:B------:R-:W-:-:S04]  /*d5d0*/  @!P1 PRMT R38, RZ, 0x654, R38 ;  /* 0x00000654ff269816 */ /* 0x000fc80000000026 */
[----:B------:R2:W-:Y:S01]  /*d5e0*/  @!P1 SYNCS.ARRIVE.TRANS64.RED.A1T0 RZ, [R38+URZ], RZ ;  /* 0x000000ff26ff99a7 */ /* 0x0005e2000810043f */
[----:B-1----:R-:W-:-:S04]  /*d5f0*/  FMNMX.FTZ R9, R9, R20, !PT ;  /* 0x0000001409097209 */ /* 0x002fc80007810000 */
[C---:B------:R-:W-:Y:S01]  /*d600*/  FSETP.NEU.FTZ.AND P4, PT, R9.reuse, -INF , PT ;  /* 0xff8000000900780b */ /* 0x040fe20003f9d000 */
[----:B0-----:R-:W-:-:S05]  /*d610*/  FMUL.FTZ R20, R9, R12 ;  /* 0x0000000c09147220 */ /* 0x001fca0000410000 */
        /* <DEDUP_REMOVED lines=15> */
[-CC-:B0-----:R-:W-:Y:S01]  /*d710*/  FFMA.FTZ R22, R187, R12.reuse, -R20.reuse ;  /* 0x0000000cbb167223 */ /* 0x181fe20000010814 */
        /* <DEDUP_REMOVED lines=33> */
[----:B------:R-:W-:Y:S01]  /*d930*/  FFMA.FTZ R33, R33, R12, -R20 ;  /* 0x0000000c21217223 */ /* 0x000fe20000010814 */
[----:B------:R-:W-:-:S02]  /*d940*/  FMNMX.FTZ R10, R21, R10, !PT ;  /* 0x0000000a150a7209 */ /* 0x000fc40007810000 */
[----:B------:R-:W-:Y:S02]  /*d950*/  ISETP.LT.OR P3, PT, R28, 0x52, P3 ;  /* 0x000000521c00780c */ /* 0x000fe40001f61670 */
[----:B------:R-:W-:Y:S01]  /*d960*/  FMNMX.FTZ R10, R165, R10, !PT ;  /* 0x0000000aa50a7209 */ /* 0x000fe20007810000 */
[----:B------:R-:W-:Y:S01]  /*d970*/  MUFU.EX2 R180, R180 ;  /* 0x000000b400b47308 */ /* 0x000fe20000000800 */
[----:B------:R-:W-:Y:S01]  /*d980*/  FSEL R183, R42, -INF , !P3 ;  /* 0xff8000002ab77808 */ /* 0x000fe20005800000 */
[----:B0-----:R-:W-:Y:S01]  /*d990*/  FFMA.FTZ R22, R173, R12, -R20 ;  /* 0x0000000cad167223 */ /* 0x001fe20000010814 */
[----:B------:R-:W-:Y:S02]  /*d9a0*/  FMNMX.FTZ R10, R23, R10, !PT ;  /* 0x0000000a170a7209 */ /* 0x000fe40007810000 */
[----:B------:R-:W-:Y:S02]  /*d9b0*/  ISETP.GT.AND P3, PT, R32, 0x58, P2 ;  /* 0x000000582000780c */ /* 0x000fe40001764270 */
[----:B------:R-:W-:Y:S01]  /*d9c0*/  FMNMX.FTZ R10, R161, R10, !PT ;  /* 0x0000000aa10a7209 */ /* 0x000fe20007810000 */
[----:B------:R-:W-:Y:S01]  /*d9d0*/  MUFU.EX2 R182, R182 ;  /* 0x000000b600b67308 */ /* 0x000fe20000000800 */
[----:B------:R-:W-:-:S02]  /*d9e0*/  ISETP.LT.OR P3, PT, R28, 0x59, P3 ;  /* 0x000000591c00780c */ /* 0x000fc40001f61670 */
[----:B------:R-:W-:Y:S02]  /*d9f0*/  FMNMX.FTZ R10, R159, R10, !PT ;  /* 0x0000000a9f0a7209 */ /* 0x000fe40007810000 */
[----:B------:R-:W-:Y:S02]  /*da00*/  FSEL R189, R44, -INF , !P3 ;  /* 0xff8000002cbd7808 */ /* 0x000fe40005800000 */
[----:B------:R-:W-:Y:S01]  /*da10*/  FMNMX.FTZ R10, R27, R10, !PT ;  /* 0x0000000a1b0a7209 */ /* 0x000fe20007810000 */
[----:B------:R-:W-:Y:S01]  /*da20*/  MUFU.EX2 R179, R179 ;  /* 0x000000b300b37308 */ /* 0x000fe20000000800 */
[----:B------:R-:W-:Y:S02]  /*da30*/  ISETP.GT.AND P3, PT, R32, 0x59, P2 ;  /* 0x000000592000780c */ /* 0x000fe40001764270 */
[----:B------:R-:W-:Y:S02]  /*da40*/  FMNMX.FTZ R10, R157, R10, !PT ;  /* 0x0000000a9d0a7209 */ /* 0x000fe40007810000 */
[----:B------:R-:W-:-:S02]  /*da50*/  ISETP.LT.OR P3, PT, R28, 0x5a, P3 ;  /* 0x0000005a1c00780c */ /* 0x000fc40001f61670 */
[----:B------:R-:W-:Y:S01]  /*da60*/  FMNMX.FTZ R10, R31, R10, !PT ;  /* 0x0000000a1f0a7209 */ /* 0x000fe20007810000 */
[----:B------:R-:W-:Y:S01]  /*da70*/  MUFU.EX2 R176, R176 ;  /* 0x000000b000b07308 */ /* 0x000fe20000000800 */
[----:B------:R-:W-:Y:S02]  /*da80*/  FSEL R173, R45, -INF , !P3 ;  /* 0xff8000002dad7808 */ /* 0x000fe40005800000 */
[----:B------:R-:W-:Y:S02]  /*da90*/  ISETP.GT.AND P3, PT, R32, 0x60, P2 ;  /* 0x000000602000780c */ /* 0x000fe40001764270 */
[----:B------:R-:W-:Y:S02]  /*daa0*/  FMNMX.FTZ R10, R25, R10, !PT ;  /* 0x0000000a190a7209 */ /* 0x000fe40007810000 */
[----:B------:R-:W-:Y:S01]  /*dab0*/  ISETP.LT.OR P3, PT, R28, 0x61, P3 ;  /* 0x000000611c00780c */ /* 0x000fe20001f61670 */
[----:B------:R0:W-:Y:S01]  /*dac0*/  MUFU.EX2 R45, R22 ;  /* 0x00000016002d7308 */ /* 0x0001e20000000800 */
[----:B------:R-:W-:-:S02]  /*dad0*/  FMNMX.FTZ R10, R35, R10, !PT ;  /* 0x0000000a230a7209 */ /* 0x000fc40007810000 */
[----:B------:R-:W-:Y:S02]  /*dae0*/  FSEL R177, R46, -INF , !P3 ;  /* 0xff8000002eb17808 */ /* 0x000fe40005800000 */
[----:B------:R-:W-:Y:S02]  /*daf0*/  ISETP.GT.AND P3, PT, R32, 0x61, P2 ;  /* 0x000000612000780c */ /* 0x000fe40001764270 */
[----:B------:R-:W-:Y:S01]  /*db00*/  FMNMX.FTZ R10, R15, R10, !PT ;  /* 0x0000000a0f0a7209 */ /* 0x000fe20007810000 */
[----:B------:R-:W-:Y:S01]  /*db10*/  MUFU.EX2 R178, R178 ;  /* 0x000000b200b27308 */ /* 0x000fe20000000800 */
[----:B------:R-:W-:Y:S01]  /*db20*/  ISETP.LT.OR P3, PT, R28, 0x62, P3 ;  /* 0x000000621c00780c */ /* 0x000fe20001f61670 */
[----:B0-----:R-:W-:Y:S01]  /*db30*/  FFMA.FTZ R22, R79, R12, -R20 ;  /* 0x0000000c4f167223 */ /* 0x001fe20000010814 */
        /* <DEDUP_REMOVED lines=8> */
[----:B------:R-:W-:Y:S01]  /*dbc0*/  FFMA.FTZ R51, R81, R12, -R20 ;  /* 0x0000000c51337223 */ /* 0x000fe20000010814 */
        /* <DEDUP_REMOVED lines=11> */
[----:B------:R-:W-:Y:S01]  /*dc80*/  MUFU.EX2 R87, R87 ;  /* 0x0000005700577308 */ /* 0x000fe20000000800 */
[----:B------:R-:W-:Y:S02]  /*dc90*/  FMNMX.FTZ R10, R177, R10, !PT ;  /* 0x0000000ab10a7209 */ /* 0x000fe40007810000 */
[----:B------:R-:W-:Y:S02]  /*dca0*/  FSEL R79, R55, -INF , !P3 ;  /* 0xff800000374f7808 */ /* 0x000fe40005800000 */
[----:B------:R-:W-:Y:S02]  /*dcb0*/  ISETP.GT.AND P3, PT, R32, 0x71, P2 ;  /* 0x000000712000780c */ /* 0x000fe40001764270 */
[----:B------:R-:W-:Y:S01]  /*dcc0*/  FMNMX.FTZ R10, R163, R10, !PT ;  /* 0x0000000aa30a7209 */ /* 0x000fe20007810000 */
[----:B------:R0:W-:Y:S01]  /*dcd0*/  MUFU.EX2 R55, R22 ;  /* 0x0000001600377308 */ /* 0x0001e20000000800 */
[----:B------:R-:W-:-:S02]  /*dce0*/  ISETP.LT.OR P3, PT, R28, 0x72, P3 ;  /* 0x000000721c00780c */ /* 0x000fc40001f61670 */
[----:B------:R-:W-:Y:S02]  /*dcf0*/  FMNMX.FTZ R10, R85, R10, !PT ;  /* 0x0000000a550a7209 */ /* 0x000fe40007810000 */
[----:B------:R-:W-:Y:S02]  /*dd00*/  FSEL R77, R54, -INF , !P3 ;  /* 0xff800000364d7808 */ /* 0x000fe40005800000 */
[C---:B------:R-:W-:Y:S01]  /*dd10*/  ISETP.GT.AND P3, PT, R32.reuse, 0x78, P2 ;  /* 0x000000782000780c */ /* 0x040fe20001764270 */
[----:B------:R-:W-:Y:S01]  /*dd20*/  MUFU.EX2 R168, R168 ;  /* 0x000000a800a87308 */ /* 0x000fe20000000800 */
[----:B------:R-:W-:Y:S02]  /*dd30*/  FMNMX.FTZ R10, R81, R10, !PT ;  /* 0x0000000a510a7209 */ /* 0x000fe40007810000 */
[----:B------:R-:W-:Y:S02]  /*dd40*/  ISETP.GT.AND P2, PT, R32, 0x79, P2 ;  /* 0x000000792000780c */ /* 0x000fe40001744270 */
[----:B------:R-:W-:-:S02]  /*dd50*/  ISETP.LT.OR P3, PT, R28, 0x79, P3 ;  /* 0x000000791c00780c */ /* 0x000fc40001f61670 */
[----:B------:R-:W-:Y:S01]  /*dd60*/  FMNMX.FTZ R10, R79, R10, !PT ;  /* 0x0000000a4f0a7209 */ /* 0x000fe20007810000 */
[----:B------:R-:W-:Y:S01]  /*dd70*/  MUFU.EX2 R51, R51 ;  /* 0x0000003300337308 */ /* 0x000fe20000000800 */
[----:B------:R-:W-:Y:S02]  /*dd80*/  ISETP.LT.OR P2, PT, R28, 0x7a, P2 ;  /* 0x0000007a1c00780c */ /* 0x000fe40001741670 */
[----:B------:R-:W-:Y:S02]  /*dd90*/  FSEL R83, R56, -INF , !P3 ;  /* 0xff80000038537808 */ /* 0x000fe40005800000 */
[----:B------:R-:W-:Y:S02]  /*dda0*/  FMNMX.FTZ R10, R77, R10, !PT ;  /* 0x0000000a4d0a7209 */ /* 0x000fe40007810000 */
[----:B------:R-:W-:Y:S01]  /*ddb0*/  FSEL R73, R57, -INF , !P2 ;  /* 0xff80000039497808 */ /* 0x000fe20005000000 */
[----:B------:R-:W-:Y:S01]  /*ddc0*/  FFMA.FTZ R57, R69, R12, -R20 ;  /* 0x0000000c45397223 */ /* 0x000fe20000010814 */
[----:B------:R-:W-:Y:S01]  /*ddd0*/  FMNMX.FTZ R10, R83, R10, !PT ;  /* 0x0000000a530a7209 */ /* 0x000fe20007810000 */
[----:B------:R-:W-:Y:S01]  /*dde0*/  MUFU.EX2 R170, R170 ;  /* 0x000000aa00aa7308 */ /* 0x000fe20000000800 */
[----:B0-----:R-:W-:-:S02]  /*ddf0*/  FSEL R22, R9, RZ, P4 ;  /* 0x000000ff09167208 */ /* 0x001fc40002000000 */
[----:B------:R-:W-:-:S03]  /*de00*/  FMNMX.FTZ R10, R73, R10, !PT ;  /* 0x0000000a490a7209 */ /* 0x000fc60007810000 */
[----:B------:R-:W-:Y:S01]  /*de10*/  FADD.FTZ R37, -R22, R13 ;  /* 0x0000000d16257221 */ /* 0x000fe20000010100 */
[-C--:B------:R-:W-:Y:S01]  /*de20*/  FFMA.FTZ R13, R29, R12.reuse, -R20 ;  /* 0x0000000c1d0d7223 */ /* 0x080fe20000010814 */
[----:B------:R-:W0:Y:S01]  /*de30*/  SHFL.BFLY PT, R69, R10, 0x2, 0x1f ;  /* 0x0c401f000a457f89 */ /* 0x000e2200000e0000 */
[----:B------:R-:W-:Y:S01]  /*de40*/  MUFU.EX2 R164, R164 ;  /* 0x000000a400a47308 */ /* 0x000fe20000000800 */
[----:B------:R-:W-:-:S07]  /*de50*/  FMUL.FTZ R20, R37, R12 ;  /* 0x0000000c25147220 */ /* 0x000fce0000410000 */
[----:B------:R-:W1:Y:S08]  /*de60*/  MUFU.EX2 R20, R20 ;  /* 0x0000001400147308 */ /* 0x000e700000000800 */
[----:B------:R-:W3:Y:S01]  /*de70*/  MUFU.EX2 R75, R75 ;  /* 0x0000004b004b7308 */ /* 0x000ee20000000800 */
[----:B0-----:R-:W-:-:S07]  /*de80*/  FMNMX.FTZ R69, R10, R69, !PT ;  /* 0x000000450a457209 */ /* 0x001fce0007810000 */
[----:B------:R-:W2:Y:S01]  /*de90*/  MUFU.EX2 R166, R166 ;  /* 0x000000a600a67308 */ /* 0x000ea20000000800 */
[----:B-1----:R-:W-:Y:S01]  /*dea0*/  FFMA.FTZ R53, R20, R4, R39 ;  /* 0x0000000414357223 */ /* 0x002fe20000010027 */
[-C--:B------:R-:W-:Y:S01]  /*deb0*/  FMUL.FTZ R88, R88, R20.reuse ;  /* 0x0000001458587220 */ /* 0x080fe20000410000 */
[-C--:B------:R-:W-:Y:S01]  /*dec0*/  FMUL.FTZ R89, R89, R20.reuse ;  /* 0x0000001459597220 */ /* 0x080fe20000410000 */
[----:B------:R-:W0:Y:S01]  /*ded0*/  SHFL.BFLY PT, R10, R69, 0x1, 0x1f ;  /* 0x0c201f00450a7f89 */ /* 0x000e2200000e0000 */
[C---:B------:R-:W-:Y:S01]  /*dee0*/  FADD.FTZ R53, R180.reuse, R53 ;  /* 0x00000035b4357221 */ /* 0x040fe20000010000 */
[----:B------:R-:W-:Y:S01]  /*def0*/  F2FP.F16.F32.PACK_AB R180, R180, R39 ;  /* 0x00000027b4b4723e */ /* 0x000fe200000000ff */
[----:B------:R-:W-:Y:S01]  /*df00*/  FMUL.FTZ R92, R92, R20 ;  /* 0x000000145c5c7220 */ /* 0x000fe20000410000 */
[----:B------:R-:W1:Y:S01]  /*df10*/  MUFU.EX2 R57, R57 ;  /* 0x0000003900397308 */ /* 0x000e620000000800 */
[----:B------:R-:W-:Y:S01]  /*df20*/  FADD.FTZ R4, R182, R53 ;  /* 0x00000035b6047221 */ /* 0x000fe20000010000 */
[----:B------:R-:W-:Y:S01]  /*df30*/  F2FP.F16.F32.PACK_AB R182, R179, R182 ;  /* 0x000000b6b3b6723e */ /* 0x000fe200000000ff */
[-C--:B------:R-:W-:Y:S01]  /*df40*/  FMUL.FTZ R93, R93, R20.reuse ;  /* 0x000000145d5d7220 */ /* 0x080fe20000410000 */
[-C--:B------:R-:W-:Y:S01]  /*df50*/  FMUL.FTZ R96, R96, R20.reuse ;  /* 0x0000001460607220 */ /* 0x080fe20000410000 */
[----:B------:R-:W-:Y:S01]  /*df60*/  FADD.FTZ R53, R179, R4 ;  /* 0x00000004b3357221 */ /* 0x000fe20000010000 */
[-C--:B------:R-:W-:Y:S01]  /*df70*/  FMUL.FTZ R97, R97, R20.reuse ;  /* 0x0000001461617220 */ /* 0x080fe20000410000 */
[----:B------:R-:W-:Y:S01]  /*df80*/  FMUL.FTZ R100, R100, R20 ;  /* 0x0000001464647220 */ /* 0x000fe20000410000 */
[----:B------:R-:W-:Y:S01]  /*df90*/  MUFU.EX2 R160, R160 ;  /* 0x000000a000a07308 */ /* 0x000fe20000000800 */
        /* <DEDUP_REMOVED lines=10> */
[----:B------:R-:W-:Y:S01]  /*e040*/  FMUL.FTZ R109, R109, R20 ;  /* 0x000000146d6d7220 */ /* 0x000fe20000410000 */
[----:B0-----:R-:W-:Y:S01]  /*e050*/  FMNMX.FTZ R10, R69, R10, !PT ;  /* 0x0000000a450a7209 */ /* 0x001fe20007810000 */
[-C--:B------:R-:W-:Y:S01]  /*e060*/  FMUL.FTZ R112, R112, R20.reuse ;  /* 0x0000001470707220 */ /* 0x080fe20000410000 */
[-C--:B------:R-:W-:Y:S01]  /*e070*/  FMUL.FTZ R113, R113, R20.reuse ;  /* 0x0000001471717220 */ /* 0x080fe20000410000 */
[----:B------:R-:W-:Y:S01]  /*e080*/  FMUL.FTZ R116, R116, R20 ;  /* 0x0000001474747220 */ /* 0x000fe20000410000 */
[C---:B------:R-:W-:Y:S01]  /*e090*/  FSETP.NEU.FTZ.AND P2, PT, R10.reuse, -INF , PT ;  /* 0xff8000000a00780b */ /* 0x040fe20003f5d000 */
[----:B------:R-:W-:Y:S01]  /*e0a0*/  FMUL.FTZ R22, R10, R12 ;  /* 0x0000000c0a167220 */ /* 0x000fe20000410000 */
[----:B------:R-:W-:Y:S01]  /*e0b0*/  MUFU.EX2 R162, R162 ;  /* 0x000000a200a27308 */ /* 0x000fe20000000800 */
[-C--:B------:R-:W-:Y:S01]  /*e0c0*/  FMUL.FTZ R117, R117, R20.reuse ;  /* 0x0000001475757220 */ /* 0x080fe20000410000 */
[-C--:B------:R-:W-:Y:S01]  /*e0d0*/  FMUL.FTZ R120, R120, R20.reuse ;  /* 0x0000001478787220 */ /* 0x080fe20000410000 */
[-C--:B------:R-:W-:Y:S01]  /*e0e0*/  FMUL.FTZ R121, R121, R20.reuse ;  /* 0x0000001479797220 */ /* 0x080fe20000410000 */
[----:B------:R-:W-:Y:S01]  /*e0f0*/  FSEL R36, R22, RZ, P2 ;  /* 0x000000ff16247208 */ /* 0x000fe20001000000 */
[-C--:B------:R-:W-:Y:S01]  /*e100*/  FMUL.FTZ R124, R124, R20.reuse ;  /* 0x000000147c7c7220 */ /* 0x080fe20000410000 */
[-C--:B------:R-:W-:Y:S01]  /*e110*/  FMUL.FTZ R125, R125, R20.reuse ;  /* 0x000000147d7d7220 */ /* 0x080fe20000410000 */
[----:B------:R-:W-:Y:S01]  /*e120*/  FMUL.FTZ R128, R128, R20 ;  /* 0x0000001480807220 */ /* 0x000fe20000410000 */
[----:B------:R-:W-:Y:S01]  /*e130*/  MUFU.EX2 R63, R63 ;  /* 0x0000003f003f7308 */ /* 0x000fe20000000800 */
[-C--:B------:R-:W-:Y:S01]  /*e140*/  FFMA.FTZ R34, R31, R12.reuse, -R36 ;  /* 0x0000000c1f227223 */ /* 0x080fe20000010824 */
[----:B------:R-:W-:Y:S01]  /*e150*/  FADD.FTZ R31, R181, R4 ;  /* 0x00000004b51f7221 */ /* 0x000fe20000010000 */
[-CC-:B------:R-:W-:Y:S01]  /*e160*/  FFMA.FTZ R29, R171, R12.reuse, -R36.reuse ;  /* 0x0000000cab1d7223 */ /* 0x180fe20000010824 */
[-CC-:B------:R-:W-:Y:S01]  /*e170*/  FFMA.FTZ R171, R25, R12.reuse, -R36.reuse ;  /* 0x0000000c19ab7223 */ /* 0x180fe20000010824 */
[-CC-:B------:R-:W-:Y:S01]  /*e180*/  FFMA.FTZ R22, R191, R12.reuse, -R36.reuse ;  /* 0x0000000cbf167223 */ /* 0x180fe20000010824 */
[----:B------:R-:W-:Y:S01]  /*e190*/  FADD.FTZ R4, R172, R31 ;  /* 0x0000001fac047221 */ /* 0x000fe20000010000 */
[-CC-:B------:R-:W-:Y:S01]  /*e1a0*/  FFMA.FTZ R24, R155, R12.reuse, -R36.reuse ;  /* 0x0000000c9b187223 */ /* 0x180fe20000010824 */
[-CC-:B------:R-:W-:Y:S01]  /*e1b0*/  FFMA.FTZ R28, R165, R12.reuse, -R36.reuse ;  /* 0x0000000ca51c7223 */ /* 0x180fe20000010824 */
[-C--:B------:R-:W-:Y:S01]  /*e1c0*/  FFMA.FTZ R165, R15, R12.reuse, -R36 ;  /* 0x0000000c0fa57223 */ /* 0x080fe20000010824 */
[----:B------:R-:W-:Y:S01]  /*e1d0*/  FADD.FTZ R25, R45, R4 ;  /* 0x000000042d197221 */ /* 0x000fe20000010000 */
[----:B------:R-:W-:Y:S01]  /*e1e0*/  MUFU.EX2 R22, R22 ;  /* 0x0000001600167308 */ /* 0x000fe20000000800 */
[-CC-:B------:R-:W-:Y:S01]  /*e1f0*/  FFMA.FTZ R37, R169, R12.reuse, -R36.reuse ;  /* 0x0000000ca9257223 */ /* 0x180fe20000010824 */
[-CC-:B------:R-:W-:Y:S01]  /*e200*/  FFMA.FTZ R26, R153, R12.reuse, -R36.reuse ;  /* 0x0000000c991a7223 */ /* 0x180fe20000010824 */
[----:B------:R-:W-:Y:S01]  /*e210*/  FADD.FTZ R4, R174, R25 ;  /* 0x00000019ae047221 */ /* 0x000fe20000010000 */
[----:B------:R-:W-:Y:S01]  /*e220*/  FSEL R25, R10, RZ, P2 ;  /* 0x000000ff0a197208 */ /* 0x000fe20001000000 */
[-CC-:B------:R-:W-:Y:S01]  /*e230*/  FFMA.FTZ R47, R167, R12.reuse, -R36.reuse ;  /* 0x0000000ca72f7223 */ /* 0x180fe20000010824 */
[-C--:B------:R-:W-:Y:S01]  /*e240*/  FFMA.FTZ R21, R21, R12.reuse, -R36 ;  /* 0x0000000c15157223 */ /* 0x080fe20000010824 */
[----:B------:R-:W-:Y:S01]  /*e250*/  FADD.FTZ R31, R87, R4 ;  /* 0x00000004571f7221 */ /* 0x000fe20000010000 */
[----:B------:R-:W-:Y:S01]  /*e260*/  MUFU.EX2 R29, R29 ;  /* 0x0000001d001d7308 */ /* 0x000fe20000000800 */
[----:B------:R-:W-:Y:S01]  /*e270*/  FADD.FTZ R25, -R25, R14 ;  /* 0x0000000e19197221 */ /* 0x000fe20000010100 */
[-CC-:B------:R-:W-:Y:S01]  /*e280*/  FFMA.FTZ R23, R23, R12.reuse, -R36.reuse ;  /* 0x0000000c17177223 */ /* 0x180fe20000010824 */
[----:B------:R-:W-:Y:S01]  /*e290*/  FADD.FTZ R4, R168, R31 ;  /* 0x0000001fa8047221 */ /* 0x000fe20000010000 */
[-CC-:B------:R-:W-:Y:S01]  /*e2a0*/  FFMA.FTZ R30, R161, R12.reuse, -R36.reuse ;  /* 0x0000000ca11e7223 */ /* 0x180fe20000010824 */
[-C--:B------:R-:W-:Y:S01]  /*e2b0*/  FMUL.FTZ R25, R25, R12.reuse ;  /* 0x0000000c19197220 */ /* 0x080fe20000410000 */
[-C--:B------:R-:W-:Y:S01]  /*e2c0*/  FFMA.FTZ R32, R159, R12.reuse, -R36 ;  /* 0x0000000c9f207223 */ /* 0x080fe20000010824 */
[----:B------:R-:W-:Y:S01]  /*e2d0*/  FADD.FTZ R31, R51, R4 ;  /* 0x00000004331f7221 */ /* 0x000fe20000010000 */
[----:B------:R-:W-:Y:S01]  /*e2e0*/  MUFU.EX2 R24, R24 ;  /* 0x0000001800187308 */ /* 0x000fe20000000800 */
[-CC-:B------:R-:W-:Y:S01]  /*e2f0*/  FFMA.FTZ R27, R27, R12.reuse, -R36.reuse ;  /* 0x0000000c1b1b7223 */ /* 0x180fe20000010824 */
[-CC-:B------:R-:W-:Y:S01]  /*e300*/  FFMA.FTZ R169, R157, R12.reuse, -R36.reuse ;  /* 0x0000000c9da97223 */ /* 0x180fe20000010824 */
[----:B------:R-:W-:Y:S01]  /*e310*/  FADD.FTZ R4, R170, R31 ;  /* 0x0000001faa047221 */ /* 0x000fe20000010000 */
[-CC-:B------:R-:W-:Y:S01]  /*e320*/  FFMA.FTZ R35, R35, R12.reuse, -R36.reuse ;  /* 0x0000000c23237223 */ /* 0x180fe20000010824 */
[-CC-:B------:R-:W-:Y:S01]  /*e330*/  FFMA.FTZ R175, R175, R12.reuse, -R36.reuse ;  /* 0x0000000cafaf7223 */ /* 0x180fe20000010824 */
[-C--:B------:R-:W-:Y:S01]  /*e340*/  FFMA.FTZ R41, R41, R12.reuse, -R36 ;  /* 0x0000000c29297223 */ /* 0x080fe20000010824 */
[----:B------:R-:W-:Y:S01]  /*e350*/  FADD.FTZ R15, R55, R4 ;  /* 0x00000004370f7221 */ /* 0x000fe20000010000 */
[----:B------:R-:W0:Y:S01]  /*e360*/  MUFU.EX2 R25, R25 ;  /* 0x0000001900197308 */ /* 0x000e220000000800 */
[-CC-:B------:R-:W-:Y:S01]  /*e370*/  FFMA.FTZ R185, R185, R12.reuse, -R36.reuse ;  /* 0x0000000cb9b97223 */ /* 0x180fe20000010824 */
[-CC-:B------:R-:W-:Y:S01]  /*e380*/  FFMA.FTZ R187, R187, R12.reuse, -R36.reuse ;  /* 0x0000000cbbbb7223 */ /* 0x180fe20000010824 */
[----:B------:R-:W-:Y:S01]  /*e390*/  FADD.FTZ R4, R164, R15 ;  /* 0x0000000fa4047221 */ /* 0x000fe20000010000 */
[-CC-:B------:R-:W-:Y:S01]  /*e3a0*/  FFMA.FTZ R183, R183, R12.reuse, -R36.reuse ;  /* 0x0000000cb7b77223 */ /* 0x180fe20000010824 */
[-CC-:B------:R-:W-:Y:S01]  /*e3b0*/  FFMA.FTZ R189, R189, R12.reuse, -R36.reuse ;  /* 0x0000000cbdbd7223 */ /* 0x180fe20000010824 */
[-C--:B------:R-:W-:Y:S01]  /*e3c0*/  FFMA.FTZ R173, R173, R12.reuse, -R36 ;  /* 0x0000000cadad7223 */ /* 0x080fe20000010824 */
[----:B---3--:R-:W-:Y:S01]  /*e3d0*/  FADD.FTZ R15, R75, R4 ;  /* 0x000000044b0f7221 */ /* 0x008fe20000010000 */
[----:B------:R-:W3:Y:S01]  /*e3e0*/  MUFU.EX2 R37, R37 ;  /* 0x0000002500257308 */ /* 0x000ee20000000800 */
[-CC-:B------:R-:W-:Y:S01]  /*e3f0*/  FFMA.FTZ R177, R177, R12.reuse, -R36.reuse ;  /* 0x0000000cb1b17223 */ /* 0x180fe20000010824 */
[-CC-:B------:R-:W-:Y:S01]  /*e400*/  FFMA.FTZ R163, R163, R12.reuse, -R36.reuse ;  /* 0x0000000ca3a37223 */ /* 0x180fe20000010824 */
[----:B--2---:R-:W-:Y:S01]  /*e410*/  FADD.FTZ R38, R166, R15 ;  /* 0x0000000fa6267221 */ /* 0x004fe20000010000 */
[-CC-:B------:R-:W-:Y:S01]  /*e420*/  FFMA.FTZ R85, R85, R12.reuse, -R36.reuse ;  /* 0x0000000c55557223 */ /* 0x180fe20000010824 */
[-CC-:B------:R-:W-:Y:S01]  /*e430*/  FFMA.FTZ R81, R81, R12.reuse, -R36.reuse ;  /* 0x0000000c51517223 */ /* 0x180fe20000010824 */
[-C--:B------:R-:W-:Y:S01]  /*e440*/  FFMA.FTZ R79, R79, R12.reuse, -R36 ;  /* 0x0000000c4f4f7223 */ /* 0x080fe20000010824 */
[----:B-1----:R-:W-:Y:S01]  /*e450*/  FADD.FTZ R15, R57, R38 ;  /* 0x00000026390f7221 */ /* 0x002fe20000010000 */
[----:B------:R-:W1:Y:S01]  /*e460*/  MUFU.EX2 R26, R26 ;  /* 0x0000001a001a7308 */ /* 0x000e620000000800 */
[----:B0-----:R-:W-:Y:S01]  /*e470*/  FFMA.FTZ R4, R25, R3, R22 ;  /* 0x0000000319047223 */ /* 0x001fe20000010016 */
[-CC-:B------:R-:W-:Y:S01]  /*e480*/  FFMA.FTZ R77, R77, R12.reuse, -R36.reuse ;  /* 0x0000000c4d4d7223 */ /* 0x180fe20000010824 */
[----:B------:R-:W-:Y:S01]  /*e490*/  FADD.FTZ R38, R160, R15 ;  /* 0x0000000fa0267221 */ /* 0x000fe20000010000 */
[-C--:B------:R-:W-:Y:S01]  /*e4a0*/  FFMA.FTZ R83, R83, R12.reuse, -R36 ;  /* 0x0000000c53537223 */ /* 0x080fe20000010824 */
[----:B------:R-:W-:Y:S01]  /*e4b0*/  FADD.FTZ R3, R29, R4 ;  /* 0x000000041d037221 */ /* 0x000fe20000010000 */
[----:B------:R-:W-:Y:S01]  /*e4c0*/  FFMA.FTZ R36, R73, R12, -R36 ;  /* 0x0000000c49247223 */ /* 0x000fe20000010824 */
[----:B------:R-:W-:Y:S01]  /*e4d0*/  FADD.FTZ R15, R67, R38 ;  /* 0x00000026430f7221 */ /* 0x000fe20000010000 */
[----:B------:R-:W0:Y:S01]  /*e4e0*/  MUFU.EX2 R47, R47 ;  /* 0x0000002f002f7308 */ /* 0x000e220000000800 */
[----:B------:R-:W-:Y:S01]  /*e4f0*/  FADD.FTZ R4, R24, R3 ;  /* 0x0000000318047221 */ /* 0x000fe20000010000 */
[----:B------:R-:W-:Y:S01]  /*e500*/  ISETP.GT.AND P2, PT, R8, R17, PT ;  /* 0x000000110800720c */ /* 0x000fe20003f44270 */
[----:B------:R-:W-:Y:S01]  /*e510*/  FADD.FTZ R38, R162, R15 ;  /* 0x0000000fa2267221 */ /* 0x000fe20000010000 */
[----:B------:R-:W-:Y:S01]  /*e520*/  F2FP.F16.F32.PACK_AB R172, R45, R172 ;  /* 0x000000ac2dac723e */ /* 0x000fe200000000ff */
[----:B---3--:R-:W-:Y:S01]  /*e530*/  FADD.FTZ R3, R37, R4 ;  /* 0x0000000425037221 */ /* 0x008fe20000010000 */
[----:B------:R-:W-:Y:S01]  /*e540*/  F2FP.F16.F32.PACK_AB R174, R87, R174 ;  /* 0x000000ae57ae723e */ /* 0x000fe200000000ff */
[----:B------:R-:W-:Y:S01]  /*e550*/  FMUL.FTZ R129, R129, R20 ;  /* 0x0000001481817220 */ /* 0x000fe20000410000 */
[----:B------:R-:W2:Y:S01]  /*e560*/  MUFU.EX2 R156, R156 ;  /* 0x0000009c009c7308 */ /* 0x000ea20000000800 */
[----:B-1----:R-:W-:Y:S01]  /*e570*/  FADD.FTZ R4, R26, R3 ;  /* 0x000000031a047221 */ /* 0x002fe20000010000 */
[----:B------:R-:W-:Y:S01]  /*e580*/  FADD.FTZ R3, R63, R38 ;  /* 0x000000263f037221 */ /* 0x000fe20000010000 */
[----:B------:R-:W-:Y:S01]  /*e590*/  F2FP.F16.F32.PACK_AB R168, R51, R168 ;  /* 0x000000a833a8723e */ /* 0x000fe200000000ff */
[----:B------:R-:W-:Y:S01]  /*e5a0*/  FMUL.FTZ R132, R132, R20 ;  /* 0x0000001484847220 */ /* 0x000fe20000410000 */
[----:B------:R-:W-:Y:S01]  /*e5b0*/  F2FP.F16.F32.PACK_AB R170, R55, R170 ;  /* 0x000000aa37aa723e */ /* 0x000fe200000000ff */
[----:B------:R-:W-:Y:S01]  /*e5c0*/  FMUL.FTZ R133, R133, R20 ;  /* 0x0000001485857220 */ /* 0x000fe20000410000 */
[----:B------:R-:W-:Y:S01]  /*e5d0*/  F2FP.F16.F32.PACK_AB R164, R75, R164 ;  /* 0x000000a44ba4723e */ /* 0x000fe200000000ff */
[----:B------:R-:W1:Y:S01]  /*e5e0*/  MUFU.EX2 R21, R21 ;  /* 0x0000001500157308 */ /* 0x000e620000000800 */
[----:B0-----:R-:W-:Y:S01]  /*e5f0*/  FADD.FTZ R4, R47, R4 ;  /* 0x000000042f047221 */ /* 0x001fe20000010000 */
[----:B------:R-:W-:Y:S01]  /*e600*/  F2FP.F16.F32.PACK_AB R166, R57, R166 ;  /* 0x000000a639a6723e */ /* 0x000fe200000000ff */
[----:B------:R-:W-:Y:S01]  /*e610*/  FMUL.FTZ R136, R136, R20 ;  /* 0x0000001488887220 */ /* 0x000fe20000410000 */
[----:B------:R-:W-:Y:S01]  /*e620*/  F2FP.F16.F32.PACK_AB R160, R67, R160 ;  /* 0x000000a043a0723e */ /* 0x000fe200000000ff */
[----:B------:R-:W-:Y:S01]  /*e630*/  FMUL.FTZ R137, R137, R20 ;  /* 0x0000001489897220 */ /* 0x000fe20000410000 */
[----:B------:R-:W-:Y:S01]  /*e640*/  F2FP.F16.F32.PACK_AB R162, R63, R162 ;  /* 0x000000a23fa2723e */ /* 0x000fe200000000ff */
[-C--:B------:R-:W-:Y:S01]  /*e650*/  FMUL.FTZ R140, R140, R20.reuse ;  /* 0x000000148c8c7220 */ /* 0x080fe20000410000 */
[----:B------:R-:W0:Y:S01]  /*e660*/  MUFU.EX2 R59, R59 ;  /* 0x0000003b003b7308 */ /* 0x000e220000000800 */
[----:B--2---:R-:W-:Y:S01]  /*e670*/  FADD.FTZ R38, R156, R3 ;  /* 0x000000039c267221 */ /* 0x004fe20000010000 */
[-C--:B------:R-:W-:Y:S01]  /*e680*/  FMUL.FTZ R141, R141, R20.reuse ;  /* 0x000000148d8d7220 */ /* 0x080fe20000410000 */
[-C--:B------:R-:W-:Y:S01]  /*e690*/  FMUL.FTZ R144, R144, R20.reuse ;  /* 0x0000001490907220 */ /* 0x080fe20000410000 */
[-C--:B------:R-:W-:Y:S01]  /*e6a0*/  FMUL.FTZ R145, R145, R20.reuse ;  /* 0x0000001491917220 */ /* 0x080fe20000410000 */
[-C--:B------:R-:W-:Y:S01]  /*e6b0*/  FMUL.FTZ R148, R148, R20.reuse ;  /* 0x0000001494947220 */ /* 0x080fe20000410000 */
[----:B------:R-:W-:Y:S01]  /*e6c0*/  FMUL.FTZ R149, R149, R20 ;  /* 0x0000001495957220 */ /* 0x000fe20000410000 */
[----:B------:R-:W-:Y:S01]  /*e6d0*/  F2FP.F16.F32.PACK_AB R181, R29, R22 ;  /* 0x000000161db5723e */ /* 0x000fe200000000ff */
[----:B------:R-:W2:Y:S01]  /*e6e0*/  MUFU.EX2 R28, R28 ;  /* 0x0000001c001c7308 */ /* 0x000ea20000000800 */
[----:B-1----:R-:W-:Y:S01]  /*e6f0*/  FADD.FTZ R3, R21, R4 ;  /* 0x0000000415037221 */ /* 0x002fe20000010000 */
[----:B------:R-:W-:-:S02]  /*e700*/  VIADD R8, R8, 0xffffffff ;  /* 0xffffffff08087836 */ /* 0x000fc40000000000 */
[-C--:B------:R-:W-:Y:S01]  /*e710*/  FMUL.FTZ R90, R90, R25.reuse ;  /* 0x000000195a5a7220 */ /* 0x080fe20000410000 */
[-C--:B------:R-:W-:Y:S01]  /*e720*/  FMUL.FTZ R91, R91, R25.reuse ;  /* 0x000000195b5b7220 */ /* 0x080fe20000410000 */
[-C--:B------:R-:W-:Y:S01]  /*e730*/  FMUL.FTZ R94, R94, R25.reuse ;  /* 0x000000195e5e7220 */ /* 0x080fe20000410000 */
[-C--:B------:R-:W-:Y:S01]  /*e740*/  FMUL.FTZ R95, R95, R25.reuse ;  /* 0x000000195f5f7220 */ /* 0x080fe20000410000 */
[-C--:B------:R-:W-:Y:S01]  /*e750*/  FMUL.FTZ R98, R98, R25.reuse ;  /* 0x0000001962627220 */ /* 0x080fe20000410000 */
[----:B------:R-:W1:Y:S01]  /*e760*/  MUFU.EX2 R158, R158 ;  /* 0x0000009e009e7308 */ /* 0x000e620000000800 */
[C---:B0-----:R-:W-:Y:S01]  /*e770*/  FADD.FTZ R15, R59.reuse, R38 ;  /* 0x000000263b0f7221 */ /* 0x041fe20000010000 */
[----:B------:R-:W-:Y:S01]  /*e780*/  F2FP.F16.F32.PACK_AB R156, R59, R156 ;  /* 0x0000009c3b9c723e */ /* 0x000fe200000000ff */
[-C--:B------:R-:W-:Y:S01]  /*e790*/  FMUL.FTZ R99, R99, R25.reuse ;  /* 0x0000001963637220 */ /* 0x080fe20000410000 */
[-C--:B------:R-:W-:Y:S01]  /*e7a0*/  FMUL.FTZ R102, R102, R25.reuse ;  /* 0x0000001966667220 */ /* 0x080fe20000410000 */
[-C--:B------:R-:W-:Y:S01]  /*e7b0*/  FMUL.FTZ R103, R103, R25.reuse ;  /* 0x0000001967677220 */ /* 0x080fe20000410000 */
[-C--:B------:R-:W-:Y:S01]  /*e7c0*/  FMUL.FTZ R106, R106, R25.reuse ;  /* 0x000000196a6a7220 */ /* 0x080fe20000410000 */
[----:B------:R-:W-:Y:S01]  /*e7d0*/  FMUL.FTZ R107, R107, R25 ;  /* 0x000000196b6b7220 */ /* 0x000fe20000410000 */
[----:B------:R-:W0:Y:S01]  /*e7e0*/  MUFU.EX2 R23, R23 ;  /* 0x0000001700177308 */ /* 0x000e220000000800 */
[C---:B--2---:R-:W-:Y:S01]  /*e7f0*/  FADD.FTZ R4, R28.reuse, R3 ;  /* 0x000000031c047221 */ /* 0x044fe20000010000 */
[----:B------:R-:W-:Y:S01]  /*e800*/  F2FP.F16.F32.PACK_AB R179, R28, R21 ;  /* 0x000000151cb3723e */ /* 0x000fe200000000ff */
[-C--:B------:R-:W-:Y:S01]  /*e810*/  FMUL.FTZ R110, R110, R25.reuse ;  /* 0x000000196e6e7220 */ /* 0x080fe20000410000 */
[-C--:B------:R-:W-:Y:S01]  /*e820*/  FMUL.FTZ R111, R111, R25.reuse ;  /* 0x000000196f6f7220 */ /* 0x080fe20000410000 */
[-C--:B------:R-:W-:Y:S01]  /*e830*/  FMUL.FTZ R114, R114, R25.reuse ;  /* 0x0000001972727220 */ /* 0x080fe20000410000 */
[-C--:B------:R-:W-:Y:S01]  /*e840*/  FMUL.FTZ R115, R115, R25.reuse ;  /* 0x0000001973737220 */ /* 0x080fe20000410000 */
[-C--:B------:R-:W-:Y:S01]  /*e850*/  FMUL.FTZ R118, R118, R25.reuse ;  /* 0x0000001976767220 */ /* 0x080fe20000410000 */
[----:B------:R-:W2:Y:S01]  /*e860*/  MUFU.EX2 R49, R49 ;  /* 0x0000003100317308 */ /* 0x000ea20000000800 */
        /* <DEDUP_REMOVED lines=8> */
[----:B0-----:R-:W-:Y:S01]  /*e8f0*/  FADD.FTZ R3, R23, R4 ;  /* 0x0000000417037221 */ /* 0x001fe20000010000 */
[-C--:B------:R-:W-:Y:S01]  /*e900*/  FMUL.FTZ R131, R131, R25.reuse ;  /* 0x0000001983837220 */ /* 0x080fe20000410000 */
[-C--:B------:R-:W-:Y:S01]  /*e910*/  FMUL.FTZ R134, R134, R25.reuse ;  /* 0x0000001986867220 */ /* 0x080fe20000410000 */
[-C--:B------:R-:W-:Y:S01]  /*e920*/  FMUL.FTZ R135, R135, R25.reuse ;  /* 0x0000001987877220 */ /* 0x080fe20000410000 */
[-C--:B------:R-:W-:Y:S01]  /*e930*/  FMUL.FTZ R138, R138, R25.reuse ;  /* 0x000000198a8a7220 */ /* 0x080fe20000410000 */
[-C--:B------:R-:W-:Y:S01]  /*e940*/  FMUL.FTZ R139, R139, R25.reuse ;  /* 0x000000198b8b7220 */ /* 0x080fe20000410000 */
[-C--:B------:R-:W-:Y:S01]  /*e950*/  FMUL.FTZ R142, R142, R25.reuse ;  /* 0x000000198e8e7220 */ /* 0x080fe20000410000 */
[----:B------:R-:W0:Y:S01]  /*e960*/  MUFU.EX2 R152, R152 ;  /* 0x0000009800987308 */ /* 0x000e220000000800 */
        /* <DEDUP_REMOVED lines=8> */
[----:B-1----:R-:W-:-:S07]  /*e9f0*/  FADD.FTZ R3, R30, R3 ;  /* 0x000000031e037221 */ /* 0x002fce0000010000 */
        /* <DEDUP_REMOVED lines=21> */
[----:B------:R1:W3:Y:S01]  /*eb50*/  MUFU.EX2 R31, R175 ;  /* 0x000000af001f7308 */ /* 0x0002e20000000800 */
[C---:B0-----:R-:W-:Y:S01]  /*eb60*/  FADD.FTZ R38, R14.reuse, R3 ;  /* 0x000000030e267221 */ /* 0x041fe20000010000 */
[----:B------:R-:W-:Y:S01]  /*eb70*/  F2FP.F16.F32.PACK_AB R171, R14, R171 ;  /* 0x000000ab0eab723e */ /* 0x000fe200000000ff */
[----:B------:R-:W-:-:S05]  /*eb80*/  IMAD.MOV.U32 R14, RZ, RZ, R10 ;  /* 0x000000ffff0e7224 */ /* 0x000fca00078e000a */
[----:B------:R-:W0:Y:S01]  /*eb90*/  MUFU.EX2 R41, R41 ;  /* 0x0000002900297308 */ /* 0x000e220000000800 */
[----:B--2---:R-:W-:Y:S01]  /*eba0*/  FADD.FTZ R38, R165, R38 ;  /* 0x00000026a5267221 */ /* 0x004fe20000010000 */
[----:B-1----:R-:W-:-:S06]  /*ebb0*/  F2FP.F16.F32.PACK_AB R175, R27, R32 ;  /* 0x000000201baf723e */ /* 0x002fcc00000000ff */
[----:B------:R-:W1:Y:S01]  /*ebc0*/  MUFU.EX2 R167, R185 ;  /* 0x000000b900a77308 */ /* 0x000e620000000800 */
[C---:B---3--:R-:W-:Y:S01]  /*ebd0*/  FADD.FTZ R38, R31.reuse, R38 ;  /* 0x000000261f267221 */ /* 0x048fe20000010000 */
[----:B------:R-:W-:-:S06]  /*ebe0*/  F2FP.F16.F32.PACK_AB R165, R31, R165 ;  /* 0x000000a51fa5723e */ /* 0x000fcc00000000ff */
[----:B------:R-:W2:Y:S01]  /*ebf0*/  MUFU.EX2 R161, R187 ;  /* 0x000000bb00a17308 */ /* 0x000ea20000000800 */
[----:B0-----:R-:W-:-:S07]  /*ec00*/  FADD.FTZ R38, R41, R38 ;  /* 0x0000002629267221 */ /* 0x001fce0000010000 */
[----:B------:R0:W3:Y:S01]  /*ec10*/  MUFU.EX2 R35, R183 ;  /* 0x000000b700237308 */ /* 0x0000e20000000800 */
[C---:B-1----:R-:W-:Y:S01]  /*ec20*/  FADD.FTZ R38, R167.reuse, R38 ;  /* 0x00000026a7267221 */ /* 0x042fe20000010000 */
[----:B------:R-:W-:-:S06]  /*ec30*/  F2FP.F16.F32.PACK_AB R167, R167, R41 ;  /* 0x00000029a7a7723e */ /* 0x000fcc00000000ff */
[----:B------:R-:W1:Y:S01]  /*ec40*/  MUFU.EX2 R189, R189 ;  /* 0x000000bd00bd7308 */ /* 0x000e620000000800 */
[----:B--2---:R-:W-:Y:S01]  /*ec50*/  FADD.FTZ R38, R161, R38 ;  /* 0x00000026a1267221 */ /* 0x004fe20000010000 */
[----:B0-----:R-:W-:-:S06]  /*ec60*/  F2FP.F16.F32.PACK_AB R183, R37, R24 ;  /* 0x0000001825b7723e */ /* 0x001fcc00000000ff */
[----:B------:R0:W2:Y:S01]  /*ec70*/  MUFU.EX2 R15, R173 ;  /* 0x000000ad000f7308 */ /* 0x0000a20000000800 */
[C---:B---3--:R-:W-:Y:S01]  /*ec80*/  FADD.FTZ R38, R35.reuse, R38 ;  /* 0x0000002623267221 */ /* 0x048fe20000010000 */
[----:B------:R-:W-:-:S06]  /*ec90*/  F2FP.F16.F32.PACK_AB R161, R35, R161 ;  /* 0x000000a123a1723e */ /* 0x000fcc00000000ff */
[----:B------:R3:W4:Y:S01]  /*eca0*/  MUFU.EX2 R157, R177 ;  /* 0x000000b1009d7308 */ /* 0x0007220000000800 */
[----:B-1----:R-:W-:Y:S01]  /*ecb0*/  FADD.FTZ R38, R189, R38 ;  /* 0x00000026bd267221 */ /* 0x002fe20000010000 */
[----:B0-----:R-:W-:-:S06]  /*ecc0*/  F2FP.F16.F32.PACK_AB R173, R30, R23 ;  /* 0x000000171ead723e */ /* 0x001fcc00000000ff */
[----:B------:R0:W1:Y:S01]  /*ecd0*/  MUFU.EX2 R13, R163 ;  /* 0x000000a3000d7308 */ /* 0x0000620000000800 */
[----:B--2---:R-:W-:Y:S01]  /*ece0*/  FADD.FTZ R38, R15, R38 ;  /* 0x000000260f267221 */ /* 0x004fe20000010000 */
[----:B---3--:R-:W-:-:S06]  /*ecf0*/  F2FP.F16.F32.PACK_AB R177, R47, R26 ;  /* 0x0000001a2fb1723e */ /* 0x008fcc00000000ff */
[----:B------:R-:W2:Y:S01]  /*ed00*/  MUFU.EX2 R85, R85 ;  /* 0x0000005500557308 */ /* 0x000ea20000000800 */
[----:B----4-:R-:W-:Y:S01]  /*ed10*/  FADD.FTZ R38, R157, R38 ;  /* 0x000000269d267221 */ /* 0x010fe20000010000 */
[----:B0-----:R-:W-:Y:S01]  /*ed20*/  F2FP.F16.F32.PACK_AB R163, R15, R189 ;  /* 0x000000bd0fa3723e */ /* 0x001fe200000000ff */
        /* <DEDUP_REMOVED lines=18> */
[----:B------:R-:W-:Y:S06]  /*ee50*/  @P2 BRA `(.L_x_7275) ;  /* 0xffffffc800042947 */ /* 0x000fec000383ffff */
.L_x_7258:
[----:B------:R-:W-:Y:S06]  /*ee60*/  BAR.ARV 0x8, 0x180 ;  /* 0x0206000000007b1d */ /* 0x000fec0000002000 */
[----:B------:R-:W-:Y:S05]  /*ee70*/  @!P0 BRA `(.L_x_7276) ;  /* 0x0000000000048947 */ /* 0x000fea0003800000 */
[----:B------:R-:W-:Y:S01]  /*ee80*/  BPT.TRAP 0x1 ;  /* 0x000000040000795c */ /* 0x000fe20000300000 */
.L_x_7276:
[----:B------:R-:W-:Y:S01]  /*ee90*/  ULEA UR5, UR4, UR36, 0x3 ;  /* 0x0000002404057291 */ /* 0x000fe2000f8e183f */
[----:B------:R-:W-:-:S08]  /*eea0*/  SHF.L.U32 R0, R0, 0x1f, RZ ;  /* 0x0000001f00007819 */ /* 0x000fd000000006ff */
[----:B------:R0:W1:Y:S01]  /*eeb0*/  SYNCS.PHASECHK.TRANS64.TRYWAIT P2, [UR5+0x28850], R0 ;  /* 0x02885000ff0075a7 */ /* 0x0000620008040145 */
[----:B------:R-:W-:Y:S05]  /*eec0*/  @!P0 BRA `(.L_x_7277) ;  /* 0x0000000000048947 */ /* 0x000fea0003800000 */
[----:B------:R-:W-:Y:S01]  /*eed0*/  BPT.TRAP 0x1 ;  /* 0x000000040000795c */ /* 0x000fe20000300000 */
.L_x_7277:
[----:B-1----:R-:W-:Y:S05]  /*eee0*/  @P2 BRA `(.L_x_7278) ;  /* 0x0000000000082947 */ /* 0x002fea0003800000 */
[----:B------:R-:W1:Y:S02]  /*eef0*/  SYNCS.PHASECHK.TRANS64.TRYWAIT P0, [UR5+0x28850], R0 ;  /* 0x02885000ff0075a7 */ /* 0x000e640008000145 */
[----:B-1----:R-:W-:Y:S05]  /*ef00*/  @!P0 BRA `(.L_x_7279) ;  /* 0x0000006000b08947 */ /* 0x002fea0003800000 */
.L_x_7278:
        /* <DEDUP_REMOVED lines=9> */
[----:B------:R-:W-:Y:S01]  /*efa0*/  IMAD.MOV.U32 R6, RZ, RZ, RZ ;  /* 0x000000ffff067224 */ /* 0x000fe200078e00ff */
[----:B------:R-:W-:-:S02]  /*efb0*/  ULOP3.LUT UR36, UR36, 0x4000000, URZ, 0xfc, !UPT ;  /* 0x0400000024247892 */ /* 0x000fc4000f8efc3f */
[----:B------:R-:W-:Y:S02]  /*efc0*/  @!P1 PRMT R11, RZ, 0x654, R11 ;  /* 0x00000654ff0b9816 */ /* 0x000fe4000000000b */
[----:B------:R-:W-:-:S07]  /*efd0*/  ULEA UR4, UR4, UR36, 0xb ;  /* 0x0000002404047291 */ /* 0x000fce000f8e583f */
[----:B------:R-:W-:Y:S02]  /*efe0*/  UMOV UR6, UR4 ;  /* 0x0000000400067c82 */ /* 0x000fe40008000000 */
[----:B------:R-:W-:Y:S01]  /*eff0*/  HGMMA.64x128x16.F32 R88, R180, gdesc[UR4].tnspB, R88, gsb0 ;  /* 0x41e00004b4587df0 */ /* 0x000fe20008000858 */
[----:B------:R-:W-:Y:S01]  /*f000*/  UIADD3 UR6, UR4, 0x80, URZ ;  /* 0x0000008004067890 */ /* 0x000fe2000fffe03f */
[----:B-1----:R-:W-:Y:S01]  /*f010*/  FADD.FTZ R5, R5, R4 ;  /* 0x0000000405057221 */ /* 0x002fe20000010000 */
[----:B------:R-:W-:Y:S01]  /*f020*/  UMOV UR7, 0x40000040 ;  /* 0x4000004000077882 */ /* 0x000fe20000000000 */
[----:B------:R-:W-:Y:S02]  /*f030*/  IMAD.MOV.U32 R4, RZ, RZ, -0x800000 ;  /* 0xff800000ff047424 */ /* 0x000fe400078e00ff */
[----:B0-----:R-:W-:Y:S02]  /*f040*/  FADD.FTZ R2, R0, R3 ;  /* 0x0000000300027221 */ /* 0x001fe40000010000 */
[----:B------:R-:W0:Y:S04]  /*f050*/  SHFL.BFLY PT, R0, R5, 0x1, 0x1f ;  /* 0x0c201f0005007f89 */ /* 0x000e2800000e0000 */
[----:B------:R-:W1:Y:S01]  /*f060*/  SHFL.BFLY PT, R7, R2, 0x1, 0x1f ;  /* 0x0c201f0002077f89 */ /* 0x000e6200000e0000 */
[----:B0-----:R-:W-:Y:S01]  /*f070*/  FADD.FTZ R13, R5, R0 ;  /* 0x00000000050d7221 */ /* 0x001fe20000010000 */
[----:B------:R-:W-:-:S02]  /*f080*/  IMAD.MOV.U32 R5, RZ, RZ, RZ ;  /* 0x000000ffff057224 */ /* 0x000fc400078e00ff */
[----:B------:R-:W-:Y:S02]  /*f090*/  IMAD.MOV.U32 R0, RZ, RZ, -0x800000 ;  /* 0xff800000ff007424 */ /* 0x000fe400078e00ff */
[----:B-1----:R-:W-:Y:S01]  /*f0a0*/  FADD.FTZ R14, R2, R7 ;  /* 0x00000007020e7221 */ /* 0x002fe20000010000 */
[----:B------:R-:W-:-:S04]  /*f0b0*/  FSETP.NE.FTZ.AND P0, PT, R13, RZ, PT ;  /* 0x000000ff0d00720b */ /* 0x000fc80003f15000 */
        /* <DEDUP_REMOVED lines=112> */
.L_x_7209:
[----:B------:R-:W-:Y:S05]  /*f7c0*/  @P0 BRA `(.L_x_7280) ;  /* 0x0000001400340947 */ /* 0x000fea0003800000 */
[----:B------:R-:W0:Y:S01]  /*f7d0*/  S2R R5, SR_TID.X ;  /* 0x0000000000057919 */ /* 0x000e220000002100 */
[----:B------:R-:W1:Y:S01]  /*f7e0*/  LDC R19, c[0x0][0xbe8] ;  /* 0x0002fa00ff137b82 */ /* 0x000e620000000800 */
[----:B------:R-:W-:Y:S01]  /*f7f0*/  SHF.R.S32.HI R13, RZ, 0x1f, R18 ;  /* 0x0000001fff0d7819 */ /* 0x000fe20000011412 */
[----:B------:R-:W-:Y:S01]  /*f800*/  ULDC.64 UR4, c[0x0][0xbd0] ;  /* 0x0002f40000047ab9 */ /* 0x000fe20000000a00 */
[----:B------:R-:W2:Y:S01]  /*f810*/  S2R R24, SR_CTAID.X ;  /* 0x0000000000187919 */ /* 0x000ea20000002500 */
[----:B------:R-:W-:Y:S01]  /*f820*/  ULDC.64 UR6, c[0x0][0xb38] ;  /* 0x0002ce0000067ab9 */ /* 0x000fe20000000a00 */
[----:B------:R-:W-:Y:S03]  /*f830*/  BSSY B0, `(.L_x_7281) ;  /* 0x00000e2000007945 */ /* 0x000fe60003800000 */
[----:B------:R-:W3:Y:S08]  /*f840*/  S2UR UR9, SR_CTAID.Z ;  /* 0x00000000000979c3 */ /* 0x000ef00000002700 */
[----:B------:R-:W4:Y:S08]  /*f850*/  LDC.64 R20, c[0x0][0xbd8] ;  /* 0x0002f600ff147b82 */ /* 0x000f300000000a00 */
[----:B------:R-:W-:Y:S01]  /*f860*/  BAR.SYNC.DEFER_BLOCKING 0x1, 0x100 ;  /* 0x0044000000007b1d */ /* 0x000fe20000010000 */
[----:B-1----:R-:W-:-:S07]  /*f870*/  ISETP.NE.AND P0, PT, R19, 0x1, PT ;  /* 0x000000011300780c */ /* 0x002fce0003f05270 */
[----:B------:R-:W1:Y:S01]  /*f880*/  S2UR UR8, SR_CTAID.Y ;  /* 0x00000000000879c3 */ /* 0x000e620000002600 */
[----:B0-----:R-:W-:-:S07]  /*f890*/  VIADD R5, R5, 0xffffff80 ;  /* 0xffffff8005057836 */ /* 0x001fce0000000000 */
[----:B------:R-:W1:Y:S01]  /*f8a0*/  LDC R25, c[0x0][0xc50] ;  /* 0x00031400ff197b82 */ /* 0x000e620000000800 */
[----:B------:R-:W-:-:S04]  /*f8b0*/  SHF.R.S32.HI R6, RZ, 0x1f, R5 ;  /* 0x0000001fff067819 */ /* 0x000fc80000011405 */
[----:B------:R-:W-:-:S03]  /*f8c0*/  LEA.HI R7, R6, R5, RZ, 0x7 ;  /* 0x0000000506077211 */ /* 0x000fc600078f38ff */
[----:B------:R-:W0:Y:S01]  /*f8d0*/  LDC.64 R22, c[0x0][0xb40] ;  /* 0x0002d000ff167b82 */ /* 0x000e220000000a00 */
[----:B------:R-:W-:Y:S02]  /*f8e0*/  LEA.HI R6, R6, R5, RZ, 0x2 ;  /* 0x0000000506067211 */ /* 0x000fe400078f10ff */
[----:B------:R-:W-:Y:S02]  /*f8f0*/  LOP3.LUT R8, R7, 0xffffff80, RZ, 0xc0, !PT ;  /* 0xffffff8007087812 */ /* 0x000fe400078ec0ff */
[----:B------:R-:W-:-:S03]  /*f900*/  LOP3.LUT R6, R6, 0xfffffffc, RZ, 0xc0, !PT ;  /* 0xfffffffc06067812 */ /* 0x000fc600078ec0ff */
[C---:B------:R-:W-:Y:S01]  /*f910*/  IMAD.IADD R26, R5.reuse, 0x1, -R8 ;  /* 0x00000001051a7824 */ /* 0x040fe200078e0a08 */
[----:B------:R-:W-:Y:S01]  /*f920*/  SHF.R.S32.HI R8, RZ, 0x7, R7 ;  /* 0x00000007ff087819 */ /* 0x000fe20000011407 */
[----:B------:R-:W-:Y:S01]  /*f930*/  IMAD.IADD R12, R5, 0x1, -R6 ;  /* 0x00000001050c7824 */ /* 0x000fe200078e0a06 */
[----:B------:R-:W5:Y:S02]  /*f940*/  @P0 LDC R15, c[0x0][0xbec] ;  /* 0x0002fb00ff0f0b82 */ /* 0x000f640000000800 */
[----:B------:R-:W-:Y:S02]  /*f950*/  SHF.R.S32.HI R9, RZ, 0x1f, R26 ;  /* 0x0000001fff097819 */ /* 0x000fe4000001141a */
[----:B------:R-:W-:Y:S02]  /*f960*/  LEA.HI R5, R7, R8, RZ, 0x1 ;  /* 0x0000000807057211 */ /* 0x000fe400078f08ff */
[CC--:B------:R-:W-:Y:S02]  /*f970*/  LEA.HI R27, R9.reuse, R26.reuse, RZ, 0x2 ;  /* 0x0000001a091b7211 */ /* 0x0c0fe400078f10ff */
[----:B------:R-:W-:Y:S01]  /*f980*/  LEA.HI R9, R9, R26, RZ, 0x5 ;  /* 0x0000001a09097211 */ /* 0x000fe200078f28ff */
[----:B------:R-:W5:Y:S01]  /*f990*/  @P0 LDC R29, c[0x0][0xbec] ;  /* 0x0002fb00ff1d0b82 */ /* 0x000f620000000800 */
[----:B------:R-:W-:-:S02]  /*f9a0*/  SHF.R.S32.HI R10, RZ, 0x2, R27 ;  /* 0x00000002ff0a7819 */ /* 0x000fc4000001141b */
[----:B------:R-:W-:Y:S02]  /*f9b0*/  SHF.R.S32.HI R11, RZ, 0x1f, R27 ;  /* 0x0000001fff0b7819 */ /* 0x000fe4000001141b */
[----:B------:R-:W-:Y:S02]  /*f9c0*/  LOP3.LUT R5, R5, 0x3fffffe, RZ, 0xc0, !PT ;  /* 0x03fffffe05057812 */ /* 0x000fe400078ec0ff */
[----:B------:R-:W-:Y:S01]  /*f9d0*/  LEA.HI R11, R11, R10, RZ, 0x3 ;  /* 0x0000000a0b0b7211 */ /* 0x000fe200078f18ff */
[----:B------:R-:W5:Y:S01]  /*f9e0*/  @P0 LDC R17, c[0x0][0xbf0] ;  /* 0x0002fc00ff110b82 */ /* 0x000f620000000800 */
[----:B------:R-:W-:Y:S01]  /*f9f0*/  LEA.HI R7, R12, R12, RZ, 0x1 ;  /* 0x0000000c0c077211 */ /* 0x000fe200078f08ff */
[----:B------:R-:W-:Y:S01]  /*fa00*/  IMAD.IADD R5, R8, 0x1, -R5 ;  /* 0x0000000108057824 */ /* 0x000fe200078e0a05 */
[----:B------:R-:W-:Y:S02]  /*fa10*/  LOP3.LUT R11, R11, 0xfffffff8, RZ, 0xc0, !PT ;  /* 0xfffffff80b0b7812 */ /* 0x000fe400078ec0ff */
[----:B------:R-:W-:-:S02]  /*fa20*/  SHF.R.S32.HI R9, RZ, 0x5, R9 ;  /* 0x00000005ff097819 */ /* 0x000fc40000011409 */
[----:B------:R-:W-:Y:S01]  /*fa30*/  LOP3.LUT R7, R7, 0x1ffffffe, RZ, 0xc0, !PT ;  /* 0x1ffffffe07077812 */ /* 0x000fe200078ec0ff */
[----:B------:R-:W-:Y:S01]  /*fa40*/  IMAD.IADD R6, R10, 0x1, -R11 ;  /* 0x000000010a067824 */ /* 0x000fe200078e0a0b */
[----:B------:R-:W5:Y:S01]  /*fa50*/  @P0 LDC R16, c[0x0][0xbf0] ;  /* 0x0002fc00ff100b82 */ /* 0x000f620000000800 */
[----:B------:R-:W-:Y:S02]  /*fa60*/  LOP3.LUT R27, R27, 0x7ffffffc, RZ, 0xc0, !PT ;  /* 0x7ffffffc1b1b7812 */ /* 0x000fe400078ec0ff */
[----:B------:R-:W-:Y:S02]  /*fa70*/  IMAD R6, R9, 0x10, R6 ;  /* 0x0000001009067824 */ /* 0x000fe400078e0206 */
[----:B------:R-:W-:Y:S02]  /*fa80*/  IMAD R9, R13, UR4, RZ ;  /* 0x000000040d097c24 */ /* 0x000fe4000f8e02ff */
[----:B------:R-:W-:Y:S02]  /*fa90*/  IMAD.IADD R10, R12, 0x1, -R7 ;  /* 0x000000010c0a7824 */ /* 0x000fe400078e0a07 */
[----:B------:R-:W-:-:S02]  /*faa0*/  IMAD R5, R5, 0x40, R6 ;  /* 0x0000004005057824 */ /* 0x000fc400078e0206 */
[----:B------:R-:W-:Y:S01]  /*fab0*/  IMAD.WIDE.U32 R6, R18, UR4, RZ ;  /* 0x0000000412067c25 */ /* 0x000fe2000f8e00ff */
[----:B---3--:R-:W-:-:S03]  /*fac0*/  USHF.R.S32.HI UR4, URZ, 0x1f, UR9 ;  /* 0x0000001f3f047899 */ /* 0x008fc60008011409 */
[C---:B------:R-:W-:Y:S02]  /*fad0*/  IMAD R11, R18.reuse, UR5, R9 ;  /* 0x00000005120b7c24 */ /* 0x040fe4000f8e0209 */
[----:B------:R-:W-:Y:S02]  /*fae0*/  IMAD R13, R13, UR6, RZ ;  /* 0x000000060d0d7c24 */ /* 0x000fe4000f8e02ff */
[----:B------:R-:W-:Y:S02]  /*faf0*/  IMAD.IADD R7, R7, 0x1, R11 ;  /* 0x0000000107077824 */ /* 0x000fe400078e020b */
[----:B------:R-:W-:-:S04]  /*fb00*/  IMAD.WIDE.U32 R8, R18, UR6, RZ ;  /* 0x0000000612087c25 */ /* 0x000fc8000f8e00ff */
[----:B------:R-:W-:Y:S01]  /*fb10*/  IMAD R11, R18, UR7, R13 ;  /* 0x00000007120b7c24 */ /* 0x000fe2000f8e020d */
[----:B------:R-:W-:Y:S01]  /*fb20*/  ULDC.64 UR6, c[0x0][0xb48] ;  /* 0x0002d20000067ab9 */ /* 0x000fe20000000a00 */
[----:B------:R-:W-:Y:S02]  /*fb30*/  IMAD R10, R10, 0x8, R5 ;  /* 0x000000080a0a7824 */ /* 0x000fe400078e0205 */
[----:B------:R-:W-:Y:S02]  /*fb40*/  IMAD.MOV R18, RZ, RZ, -R18 ;  /* 0x000000ffff127224 */ /* 0x000fe400078e0a12 */
[----:B----4-:R-:W-:Y:S02]  /*fb50*/  IMAD R12, R20, UR4, RZ ;  /* 0x00000004140c7c24 */ /* 0x010fe4000f8e02ff */
[----:B--2---:R-:W-:Y:S02]  /*fb60*/  IMAD R10, R24, 0x80, R10 ;  /* 0x00000080180a7824 */ /* 0x004fe400078e020a */
[----:B0-----:R-:W-:Y:S01]  /*fb70*/  IMAD R14, R22, UR4, RZ ;  /* 0x00000004160e7c24 */ /* 0x001fe2000f8e02ff */
[----:B------:R-:W-:Y:S01]  /*fb80*/  ULDC.64 UR4, c[0x0][0xbe0] ;  /* 0x0002f80000047ab9 */ /* 0x000fe20000000a00 */
[----:B-1----:R-:W-:-:S02]  /*fb90*/  IMAD R25, R25, R18, UR8 ;  /* 0x0000000819197e24 */ /* 0x002fc4000f8e0212 */
[----:B------:R-:W-:Y:S02]  /*fba0*/  IMAD.IADD R9, R9, 0x1, R11 ;  /* 0x0000000109097824 */ /* 0x000fe400078e020b */
[----:B------:R-:W-:Y:S02]  /*fbb0*/  IMAD R13, R21, UR9, R12 ;  /* 0x00000009150d7c24 */ /* 0x000fe4000f8e020c */
[----:B------:R-:W-:-:S04]  /*fbc0*/  IMAD.WIDE.U32 R6, R20, UR9, R6 ;  /* 0x0000000914067c25 */ /* 0x000fc8000f8e0006 */
[----:B-----5:R-:W-:-:S04]  /*fbd0*/  @P0 IMAD.HI.U32 R12, R10, R15, RZ ;  /* 0x0000000f0a0c0227 */ /* 0x020fc800078e00ff */
[----:B------:R-:W-:Y:S01]  /*fbe0*/  IMAD R15, R23, UR9, R14 ;  /* 0x00000009170f7c24 */ /* 0x000fe2000f8e020e */
[----:B------:R-:W-:Y:S01]  /*fbf0*/  SHF.R.S32.HI R14, RZ, 0x1f, R25 ;  /* 0x0000001fff0e7819 */ /* 0x000fe20000011419 */
[----:B------:R-:W-:Y:S01]  /*fc00*/  IMAD.WIDE.U32 R8, R22, UR9, R8 ;  /* 0x0000000916087c25 */ /* 0x000fe2000f8e0008 */
[----:B------:R-:W-:-:S03]  /*fc10*/  ULDC.64 UR8, c[0x0][0xb28] ;  /* 0x0002ca0000087ab9 */ /* 0x000fc60000000a00 */
[----:B------:R-:W-:Y:S02]  /*fc20*/  IMAD.IADD R7, R7, 0x1, R13 ;  /* 0x0000000107077824 */ /* 0x000fe400078e020d */
[----:B------:R-:W-:-:S04]  /*fc30*/  @P0 IMAD.HI.U32 R29, R10, R29, RZ ;  /* 0x0000001d0a1d0227 */ /* 0x000fc800078e00ff */
[----:B------:R-:W-:Y:S02]  /*fc40*/  IMAD.IADD R9, R9, 0x1, R15 ;  /* 0x0000000109097824 */ /* 0x000fe400078e020f */
[----:B------:R-:W-:Y:S01]  /*fc50*/  IMAD.MOV.U32 R11, RZ, RZ, R10 ;  /* 0x000000ffff0b7224 */ /* 0x000fe200078e000a */
[----:B------:R-:W-:Y:S01]  /*fc60*/  @P0 SHF.R.U32.HI R11, RZ, R17, R12 ;  /* 0x00000011ff0b0219 */ /* 0x000fe2000001160c */
[----:B------:R-:W-:Y:S02]  /*fc70*/  IMAD R15, R14, UR6, RZ ;  /* 0x000000060e0f7c24 */ /* 0x000fe4000f8e02ff */
[----:B------:R-:W-:-:S04]  /*fc80*/  IMAD.WIDE.U32 R6, R25, UR4, R6 ;  /* 0x0000000419067c25 */ /* 0x000fc8000f8e0006 */
[----:B------:R-:W-:Y:S01]  /*fc90*/  IMAD.MOV.U32 R13, RZ, RZ, R10 ;  /* 0x000000ffff0d7224 */ /* 0x000fe200078e000a */
[----:B------:R-:W-:Y:S01]  /*fca0*/  @P0 SHF.R.U32.HI R13, RZ, R16, R29 ;  /* 0x00000010ff0d0219 */ /* 0x000fe2000001161d */
        /* <DEDUP_REMOVED lines=43> */
[C---:B------:R-:W-:Y:S01]  /*ff60*/  VIADD R17, R5.reuse, 0x8 ;  /* 0x0000000805117836 */ /* 0x040fe20000000000 */
[----:B------:R-:W-:Y:S01]  /*ff70*/  UIADD3 UR4, UR4, 0x28820, URZ ;  /* 0x0002882004047890 */ /* 0x000fe2000fffe03f */
[----:B------:R-:W0:Y:S01]  /*ff80*/  SHFL.IDX PT, R7, R11, RZ, 0x1c1f ;  /* 0x001c1fff0b077589 */ /* 0x000e2200000e0000 */
[-C--:B------:R-:W-:Y:S01]  /*ff90*/  ISETP.GE.OR P1, PT, R5, R16.reuse, P0 ;  /* 0x000000100500720c */ /* 0x080fe20000726670 */
[----:B------:R-:W-:Y:S01]  /*ffa0*/  IMAD.IADD R19, R26, 0x1, -R27 ;  /* 0x000000011a137824 */ /* 0x000fe200078e0a1b */
[-C--:B------:R-:W-:Y:S01]  /*ffb0*/  ISETP.GE.OR P0, PT, R17, R16.reuse, P0 ;  /* 0x000000101100720c */ /* 0x080fe20000706670 */
[----:B------:R-:W-:Y:S01]  /*ffc0*/  SHFL.IDX PT, R8, R10, 0x1, 0x1c1f ;  /* 0x003c1f000a087f89 */ /* 0x000fe200000e0000 */
[----:B------:R-:W-:Y:S01]  /*ffd0*/  UPRMT UR4, URZ, 0x654, UR4 ;  /* 0x000006543f047896 */ /* 0x000fe20008000004 */
[----:B------:R-:W-:Y:S01]  /*ffe0*/  ISETP.GE.AND P2, PT, R5, R16, PT ;  /* 0x000000100500720c */ /* 0x000fe20003f46270 */
[----:B------:R-:W-:Y:S01]  /*fff0*/  IMAD.SHL.U32 R19, R19, 0x2, RZ ;  /* 0x0000000213137824 */ /* 0x000fe200078e00ff */
[----:B------:R-:W1:Y:S04]  /*10000*/  SHFL.IDX PT, R9, R11, 0x1, 0x1c1f ;  /* 0x003c1f000b097f89 */ /* 0x000e6800000e0000 */
[----:B------:R2:W3:Y:S02]  /*10010*/  SHFL.IDX PT, R14, R20, RZ, 0x1c1f ;  /* 0x001c1fff140e7589 */ /* 0x0004e400000e0000 */
[----:B------:R-:W-:Y:S02]  /*10020*/  SYNCS.ARRIVE.TRANS64.RED.A1T0 RZ, [UR4], RZ ;  /* 0x000000ffffff79a7 */ /* 0x000fe40008100404 */
        /* <DEDUP_REMOVED lines=12> */
[----:B------:R-:W-:Y:S01]  /*100f0*/  VIADD R11, R19, 0x30 ;  /* 0x00000030130b7836 */ /* 0x000fe20000000000 */
[----:B------:R-:W-:Y:S01]  /*10100*/  ISETP.GE.AND P1, PT, R9, UR4, PT ;  /* 0x0000000409007c0c */ /* 0x000fe2000bf26270 */
[----:B------:R-:W-:-:S02]  /*10110*/  VIADD R12, R19, 0x38 ;  /* 0x00000038130c7836 */ /* 0x000fc40000000000 */
[----:B------:R-:W-:Y:S01]  /*10120*/  VIADD R13, R19, 0x40 ;  /* 0x00000040130d7836 */ /* 0x000fe20000000000 */
[----:B------:R-:W-:Y:S01]  /*10130*/  ISETP.GE.AND P4, PT, R11, UR4, PT ;  /* 0x000000040b007c0c */ /* 0x000fe2000bf86270 */
[C---:B------:R-:W-:Y:S01]  /*10140*/  VIADD R18, R19.reuse, 0x60 ;  /* 0x0000006013127836 */ /* 0x040fe20000000000 */
[----:B------:R-:W-:Y:S01]  /*10150*/  ISETP.GE.AND P5, PT, R12, UR4, PT ;  /* 0x000000040c007c0c */ /* 0x000fe2000bfa6270 */
[----:B---34-:R-:W-:Y:S01]  /*10160*/  @!P2 IMAD.WIDE R4, R19, 0x4, R14 ;  /* 0x000000041304a825 */ /* 0x018fe200078e020e */
[----:B------:R-:W-:Y:S02]  /*10170*/  ISETP.GE.AND P6, PT, R13, UR4, PT ;  /* 0x000000040d007c0c */ /* 0x000fe4000bfc6270 */
[----:B------:R-:W-:Y:S02]  /*10180*/  @!P3 LEA.HI R0, R0, R0, RZ, 0x1 ;  /* 0x000000000000b211 */ /* 0x000fe400078f08ff */
[----:B------:R0:W-:Y:S01]  /*10190*/  @!P2 ST.E.64 desc[UR44][R4.64], R2 ;  /* 0x000000020400a985 */ /* 0x0001e2000c101b2c */
[----:B------:R-:W-:-:S02]  /*101a0*/  @!P0 LEA.HI R8, R8, R8, RZ, 0x1 ;  /* 0x0000000808088211 */ /* 0x000fc400078f08ff */
[----:B------:R-:W-:Y:S01]  /*101b0*/  @!P3 LOP3.LUT R7, R0, 0xfffffffe, RZ, 0xc0, !PT ;  /* 0xfffffffe0007b812 */ /* 0x000fe200078ec0ff */
[----:B------:R-:W-:Y:S01]  /*101c0*/  VIADD R0, R19, 0x20 ;  /* 0x0000002013007836 */ /* 0x000fe20000000000 */
[----:B------:R-:W-:Y:S02]  /*101d0*/  @!P1 LEA.HI R9, R9, R9, RZ, 0x1 ;  /* 0x0000000909099211 */ /* 0x000fe400078f08ff */
[----:B------:R-:W-:Y:S01]  /*101e0*/  @!P4 LEA.HI R11, R11, R11, RZ, 0x1 ;  /* 0x0000000b0b0bc211 */ /* 0x000fe200078f08ff */
[----:B------:R-:W-:Y:S01]  /*101f0*/  @!P3 IMAD.WIDE R6, R7, 0x4, R14 ;  /* 0x000000040706b825 */ /* 0x000fe200078e020e */
[----:B------:R-:W-:Y:S02]  /*10200*/  ISETP.GE.AND P2, PT, R0, UR4, PT ;  /* 0x0000000400007c0c */ /* 0x000fe4000bf46270 */
[----:B------:R-:W-:Y:S02]  /*10210*/  @!P5 LEA.HI R12, R12, R12, RZ, 0x1 ;  /* 0x0000000c0c0cd211 */ /* 0x000fe400078f08ff */
[----:B------:R1:W-:Y:S01]  /*10220*/  @!P3 ST.E.64 desc[UR44][R6.64], R92 ;  /* 0x0000005c0600b985 */ /* 0x0003e2000c101b2c */
[----:B------:R-:W-:-:S02]  /*10230*/  ISETP.GE.AND P3, PT, R10, UR4, PT ;  /* 0x000000040a007c0c */ /* 0x000fc4000bf66270 */
[----:B0-----:R-:W-:Y:S02]  /*10240*/  @!P0 LOP3.LUT R3, R8, 0xfffffffe, RZ, 0xc0, !PT ;  /* 0xfffffffe08038812 */ /* 0x001fe400078ec0ff */
[----:B------:R-:W-:Y:S02]  /*10250*/  @!P1 LOP3.LUT R5, R9, 0xfffffffe, RZ, 0xc0, !PT ;  /* 0xfffffffe09059812 */ /* 0x000fe400078ec0ff */
[----:B------:R-:W-:Y:S01]  /*10260*/  @!P4 LOP3.LUT R11, R11, 0xfffffffe, RZ, 0xc0, !PT ;  /* 0xfffffffe0b0bc812 */ /* 0x000fe200078ec0ff */
[----:B------:R-:W-:Y:S01]  /*10270*/  @!P0 IMAD.WIDE R2, R3, 0x4, R14 ;  /* 0x0000000403028825 */ /* 0x000fe200078e020e */
[----:B------:R-:W-:-:S03]  /*10280*/  @!P2 LEA.HI R0, R0, R0, RZ, 0x1 ;  /* 0x000000000000a211 */ /* 0x000fc600078f08ff */
[--C-:B------:R-:W-:Y:S01]  /*10290*/  @!P1 IMAD.WIDE R4, R5, 0x4, R14.reuse ;  /* 0x0000000405049825 */ /* 0x100fe200078e020e */
[----:B------:R0:W-:Y:S01]  /*102a0*/  @!P0 ST.E.64 desc[UR44][R2.64], R96 ;  /* 0x0000006002008985 */ /* 0x0001e2000c101b2c */
[----:B------:R-:W-:Y:S02]  /*102b0*/  @!P3 LEA.HI R10, R10, R10, RZ, 0x1 ;  /* 0x0000000a0a0ab211 */ /* 0x000fe400078f08ff */
[----:B-1----:R-:W-:Y:S01]  /*102c0*/  @!P2 LOP3.LUT R7, R0, 0xfffffffe, RZ, 0xc0, !PT ;  /* 0xfffffffe0007a812 */ /* 0x002fe200078ec0ff */
[----:B------:R1:W-:Y:S01]  /*102d0*/  @!P1 ST.E.64 desc[UR44][R4.64], R100 ;  /* 0x0000006404009985 */ /* 0x0003e2000c101b2c */
[----:B------:R-:W-:Y:S02]  /*102e0*/  @!P3 LOP3.LUT R9, R10, 0xfffffffe, RZ, 0xc0, !PT ;  /* 0xfffffffe0a09b812 */ /* 0x000fe400078ec0ff */
[----:B------:R-:W-:Y:S01]  /*102f0*/  @!P6 LEA.HI R0, R13, R13, RZ, 0x1 ;  /* 0x0000000d0d00e211 */ /* 0x000fe200078f08ff */
[----:B------:R-:W-:Y:S01]  /*10300*/  @!P2 IMAD.WIDE R6, R7, 0x4, R14 ;  /* 0x000000040706a825 */ /* 0x000fe200078e020e */
[----:B------:R-:W-:-:S02]  /*10310*/  @!P5 LOP3.LUT R13, R12, 0xfffffffe, RZ, 0xc0, !PT ;  /* 0xfffffffe0c0dd812 */ /* 0x000fc400078ec0ff */
[----:B------:R-:W-:Y:S01]  /*10320*/  @!P6 LOP3.LUT R21, R0, 0xfffffffe, RZ, 0xc0, !PT ;  /* 0xfffffffe0015e812 */ /* 0x000fe200078ec0ff */
[----:B------:R-:W-:Y:S01]  /*10330*/  VIADD R0, R19, 0x48 ;  /* 0x0000004813007836 */ /* 0x000fe20000000000 */
[----:B------:R-:W-:Y:S01]  /*10340*/  @!P2 ST.E.64 desc[UR44][R6.64], R104 ;  /* 0x000000680600a985 */ /* 0x000fe2000c101b2c */
[----:B0-----:R-:W-:-:S03]  /*10350*/  @!P3 IMAD.WIDE R2, R9, 0x4, R14 ;  /* 0x000000040902b825 */ /* 0x001fc600078e020e */
[----:B------:R-:W-:Y:S01]  /*10360*/  ISETP.GE.AND P0, PT, R0, UR4, PT ;  /* 0x0000000400007c0c */ /* 0x000fe2000bf06270 */
[--C-:B-1----:R-:W-:Y:S01]  /*10370*/  @!P4 IMAD.WIDE R4, R11, 0x4, R14.reuse ;  /* 0x000000040b04c825 */ /* 0x102fe200078e020e */
[----:B------:R0:W-:Y:S01]  /*10380*/  @!P3 ST.E.64 desc[UR44][R2.64], R108 ;  /* 0x0000006c0200b985 */ /* 0x0001e2000c101b2c */
[----:B------:R-:W-:Y:S02]  /*10390*/  ISETP.GE.AND P3, PT, R18, UR4, PT ;  /* 0x0000000412007c0c */ /* 0x000fe4000bf66270 */
[--C-:B------:R-:W-:Y:S01]  /*103a0*/  @!P5 IMAD.WIDE R8, R13, 0x4, R14.reuse ;  /* 0x000000040d08d825 */ /* 0x100fe200078e020e */
[----:B------:R-:W-:Y:S03]  /*103b0*/  @!P4 ST.E.64 desc[UR44][R4.64], R112 ;  /* 0x000000700400c985 */ /* 0x000fe6000c101b2c */
[----:B------:R-:W-:Y:S01]  /*103c0*/  VIADD R12, R19, 0x50 ;  /* 0x00000050130c7836 */ /* 0x000fe20000000000 */
[----:B------:R1:W-:Y:S01]  /*103d0*/  @!P5 ST.E.64 desc[UR44][R8.64], R116 ;  /* 0x000000740800d985 */ /* 0x0003e2000c101b2c */
[----:B------:R-:W-:-:S02]  /*103e0*/  @!P6 IMAD.WIDE R10, R21, 0x4, R14 ;  /* 0x00000004150ae825 */ /* 0x000fc400078e020e */
[----:B------:R-:W-:Y:S02]  /*103f0*/  @!P0 LEA.HI R0, R0, R0, RZ, 0x1 ;  /* 0x0000000000008211 */ /* 0x000fe400078f08ff */
[C---:B------:R-:W-:Y:S01]  /*10400*/  VIADD R13, R19.reuse, 0x58 ;  /* 0x00000058130d7836 */ /* 0x040fe20000000000 */
[----:B------:R-:W-:Y:S01]  /*10410*/  ISETP.GE.AND P1, PT, R12, UR4, PT ;  /* 0x000000040c007c0c */ /* 0x000fe2000bf26270 */
[C---:B0-----:R-:W-:Y:S01]  /*10420*/  VIADD R3, R19.reuse, 0x78 ;  /* 0x0000007813037836 */ /* 0x041fe20000000000 */
[----:B------:R0:W-:Y:S01]  /*10430*/  @!P6 ST.E.64 desc[UR44][R10.64], R120 ;  /* 0x000000780a00e985 */ /* 0x0001e2000c101b2c */
[----:B------:R-:W-:Y:S01]  /*10440*/  VIADD R6, R19, 0x68 ;  /* 0x0000006813067836 */ /* 0x000fe20000000000 */
[----:B------:R-:W-:Y:S01]  /*10450*/  ISETP.GE.AND P2, PT, R13, UR4, PT ;  /* 0x000000040d007c0c */ /* 0x000fe2000bf46270 */
[----:B------:R-:W-:Y:S01]  /*10460*/  VIADD R7, R19, 0x70 ;  /* 0x0000007013077836 */ /* 0x000fe20000000000 */
[----:B------:R-:W-:Y:S02]  /*10470*/  ISETP.GE.AND P6, PT, R3, UR4, PT ;  /* 0x0000000403007c0c */ /* 0x000fe4000bfc6270 */
[----:B------:R-:W-:-:S02]  /*10480*/  ISETP.GE.AND P4, PT, R6, UR4, PT ;  /* 0x0000000406007c0c */ /* 0x000fc4000bf86270 */
[----:B------:R-:W-:Y:S02]  /*10490*/  ISETP.GE.AND P5, PT, R7, UR4, PT ;  /* 0x0000000407007c0c */ /* 0x000fe4000bfa6270 */
[----:B------:R-:W-:Y:S02]  /*104a0*/  @!P3 LEA.HI R18, R18, R18, RZ, 0x1 ;  /* 0x000000121212b211 */ /* 0x000fe400078f08ff */
[----:B------:R-:W-:Y:S02]  /*104b0*/  @!P1 LEA.HI R12, R12, R12, RZ, 0x1 ;  /* 0x0000000c0c0c9211 */ /* 0x000fe400078f08ff */
[----:B-1----:R-:W-:Y:S02]  /*104c0*/  @!P3 LOP3.LUT R9, R18, 0xfffffffe, RZ, 0xc0, !PT ;  /* 0xfffffffe1209b812 */ /* 0x002fe400078ec0ff */
[----:B------:R-:W-:Y:S02]  /*104d0*/  @!P2 LEA.HI R13, R13, R13, RZ, 0x1 ;  /* 0x0000000d0d0da211 */ /* 0x000fe400078f08ff */
[----:B------:R-:W-:Y:S01]  /*104e0*/  @!P6 LEA.HI R4, R3, R3, RZ, 0x1 ;  /* 0x000000030304e211 */ /* 0x000fe200078f08ff */
[----:B------:R-:W-:Y:S01]  /*104f0*/  @!P3 IMAD.WIDE R8, R9, 0x4, R14 ;  /* 0x000000040908b825 */ /* 0x000fe200078e020e */
[----:B------:R-:W-:-:S02]  /*10500*/  @!P4 LEA.HI R6, R6, R6, RZ, 0x1 ;  /* 0x000000060606c211 */ /* 0x000fc400078f08ff */
[----:B------:R-:W-:Y:S02]  /*10510*/  @!P5 LEA.HI R2, R7, R7, RZ, 0x1 ;  /* 0x000000070702d211 */ /* 0x000fe400078f08ff */
[----:B------:R-:W-:Y:S02]  /*10520*/  @!P0 LOP3.LUT R3, R0, 0xfffffffe, RZ, 0xc0, !PT ;  /* 0xfffffffe00038812 */ /* 0x000fe400078ec0ff */
[----:B------:R-:W-:Y:S02]  /*10530*/  @!P1 LOP3.LUT R5, R12, 0xfffffffe, RZ, 0xc0, !PT ;  /* 0xfffffffe0c059812 */ /* 0x000fe400078ec0ff */
[----:B------:R-:W-:Y:S02]  /*10540*/  @!P2 LOP3.LUT R7, R13, 0xfffffffe, RZ, 0xc0, !PT ;  /* 0xfffffffe0d07a812 */ /* 0x000fe400078ec0ff */
[----:B0-----:R-:W-:Y:S02]  /*10550*/  @!P4 LOP3.LUT R11, R6, 0xfffffffe, RZ, 0xc0, !PT ;  /* 0xfffffffe060bc812 */ /* 0x001fe400078ec0ff */
[----:B------:R-:W-:Y:S01]  /*10560*/  @!P5 LOP3.LUT R13, R2, 0xfffffffe, RZ, 0xc0, !PT ;  /* 0xfffffffe020dd812 */ /* 0x000fe200078ec0ff */
[----:B------:R-:W-:Y:S01]  /*10570*/  @!P0 IMAD.WIDE R2, R3, 0x4, R14 ;  /* 0x0000000403028825 */ /* 0x000fe200078e020e */
[----:B------:R-:W-:-:S03]  /*10580*/  @!P6 LOP3.LUT R21, R4, 0xfffffffe, RZ, 0xc0, !PT ;  /* 0xfffffffe0415e812 */ /* 0x000fc600078ec0ff */
        /* <DEDUP_REMOVED lines=12> */
.L_x_7282:
[----:B------:R-:W-:Y:S05]  /*10650*/  BSYNC B0 ;  /* 0x0000000000007941 */ /* 0x000fea0003800000 */
.L_x_7281:
[----:B------:R-:W-:Y:S01]  /*10660*/  ISETP.GE.AND P0, PT, R17, R16, PT ;  /* 0x000000101100720c */ /* 0x000fe20003f06270 */
[----:B0-----:R0:W1:Y:S04]  /*10670*/  SHFL.IDX PT, R13, R22, 0x1, 0x1c1f ;  /* 0x003c1f00160d7f89 */ /* 0x00106800000e0000 */
[----:B------:R0:W0:Y:S08]  /*10680*/  SHFL.IDX PT, R12, R20, 0x1, 0x1c1f ;  /* 0x003c1f00140c7f89 */ /* 0x00003000000e0000 */
[----:B------:R-:W-:Y:S05]  /*10690*/  @P0 BRA `(.L_x_7201) ;  /* 0x0000004800040947 */ /* 0x000fea0003800000 */
[----:B------:R-:W-:Y:S01]  /*106a0*/  ULDC UR4, c[0x0][0xac8] ;  /* 0x0002b20000047ab9 */ /* 0x000fe20000000800 */
[C---:B--2---:R-:W-:Y:S01]  /*106b0*/  VIADD R0, R19.reuse, 0x8 ;  /* 0x0000000813007836 */ /* 0x044fe20000000000 */
[C---:B------:R-:W-:Y:S01]  /*106c0*/  ISETP.GE.AND P0, PT, R19.reuse, UR4, PT ;  /* 0x0000000413007c0c */ /* 0x040fe2000bf06270 */
[C---:B------:R-:W-:Y:S02]  /*106d0*/  VIADD R4, R19.reuse, 0x10 ;  /* 0x0000001013047836 */ /* 0x040fe40000000000 */
[C---:B------:R-:W-:Y:S01]  /*106e0*/  VIADD R6, R19.reuse, 0x18 ;  /* 0x0000001813067836 */ /* 0x040fe20000000000 */
[----:B------:R-:W-:Y:S01]  /*106f0*/  ISETP.GE.AND P5, PT, R0, UR4, PT ;  /* 0x0000000400007c0c */ /* 0x000fe2000bfa6270 */
[C---:B------:R-:W-:Y:S01]  /*10700*/  VIADD R8, R19.reuse, 0x20 ;  /* 0x0000002013087836 */ /* 0x040fe20000000000 */
[----:B------:R-:W-:Y:S01]  /*10710*/  ISETP.GE.AND P6, PT, R4, UR4, PT ;  /* 0x0000000404007c0c */ /* 0x000fe2000bfc6270 */
[C---:B------:R-:W-:Y:S02]  /*10720*/  VIADD R9, R19.reuse, 0x28 ;  /* 0x0000002813097836 */ /* 0x040fe40000000000 */
[C---:B------:R-:W-:Y:S01]  /*10730*/  VIADD R10, R19.reuse, 0x30 ;  /* 0x00000030130a7836 */ /* 0x040fe20000000000 */
[----:B------:R-:W-:Y:S01]  /*10740*/  ISETP.GE.AND P4, PT, R8, UR4, PT ;  /* 0x0000000408007c0c */ /* 0x000fe2000bf86270 */
[----:B------:R-:W-:Y:S01]  /*10750*/  VIADD R11, R19, 0x38 ;  /* 0x00000038130b7836 */ /* 0x000fe20000000000 */
[----:B------:R-:W-:Y:S01]  /*10760*/  ISETP.GE.AND P3, PT, R9, UR4, PT ;  /* 0x0000000409007c0c */ /* 0x000fe2000bf66270 */
[----:B01----:R-:W-:Y:S01]  /*10770*/  @!P0 IMAD.WIDE R2, R19, 0x4, R12 ;  /* 0x0000000413028825 */ /* 0x003fe200078e020c */
[----:B------:R-:W-:-:S02]  /*10780*/  ISETP.GE.AND P2, PT, R10, UR4, PT ;  /* 0x000000040a007c0c */ /* 0x000fc4000bf46270 */
[----:B------:R-:W-:Y:S01]  /*10790*/  ISETP.GE.AND P1, PT, R11, UR4, PT ;  /* 0x000000040b007c0c */ /* 0x000fe2000bf26270 */
[C---:B------:R-:W-:Y:S01]  /*107a0*/  VIADD R16, R19.reuse, 0x40 ;  /* 0x0000004013107836 */ /* 0x040fe20000000000 */
[----:B------:R0:W-:Y:S01]  /*107b0*/  @!P0 ST.E.64 desc[UR44][R2.64], R90 ;  /* 0x0000005a02008985 */ /* 0x0001e2000c101b2c */
[----:B------:R-:W-:Y:S01]  /*107c0*/  ISETP.GE.AND P0, PT, R6, UR4, PT ;  /* 0x0000000406007c0c */ /* 0x000fe2000bf06270 */
[C---:B------:R-:W-:Y:S01]  /*107d0*/  VIADD R18, R19.reuse, 0x48 ;  /* 0x0000004813127836 */ /* 0x040fe20000000000 */
[----:B------:R-:W-:Y:S01]  /*107e0*/  @!P5 LEA.HI R0, R0, R0, RZ, 0x1 ;  /* 0x000000000000d211 */ /* 0x000fe200078f08ff */
[----:B------:R-:W-:Y:S01]  /*107f0*/  VIADD R20, R19, 0x70 ;  /* 0x0000007013147836 */ /* 0x000fe20000000000 */
        /* <DEDUP_REMOVED lines=9> */
[----:B---3--:R-:W-:Y:S01]  /*10890*/  @!P1 LEA.HI R14, R11, R11, RZ, 0x1 ;  /* 0x0000000b0b0e9211 */ /* 0x008fe200078f08ff */
[----:B------:R0:W-:Y:S01]  /*108a0*/  @!P5 ST.E.64 desc[UR44][R2.64], R94 ;  /* 0x0000005e0200d985 */ /* 0x0001e2000c101b2c */
[----:B------:R-:W-:-:S02]  /*108b0*/  @!P0 LOP3.LUT R7, R6, 0xfffffffe, RZ, 0xc0, !PT ;  /* 0xfffffffe06078812 */ /* 0x000fc400078ec0ff */
[----:B------:R-:W-:Y:S01]  /*108c0*/  @!P4 LOP3.LUT R9, R8, 0xfffffffe, RZ, 0xc0, !PT ;  /* 0xfffffffe0809c812 */ /* 0x000fe200078ec0ff */
[----:B------:R1:W-:Y:S01]  /*108d0*/  @!P6 ST.E.64 desc[UR44][R4.64], R98 ;  /* 0x000000620400e985 */ /* 0x0003e2000c101b2c */
[----:B------:R-:W-:Y:S01]  /*108e0*/  @!P3 LOP3.LUT R11, R0, 0xfffffffe, RZ, 0xc0, !PT ;  /* 0xfffffffe000bb812 */ /* 0x000fe200078ec0ff */
[C---:B------:R-:W-:Y:S01]  /*108f0*/  VIADD R0, R19.reuse, 0x50 ;  /* 0x0000005013007836 */ /* 0x040fe20000000000 */
[----:B----4-:R-:W-:Y:S02]  /*10900*/  @!P2 LOP3.LUT R15, R10, 0xfffffffe, RZ, 0xc0, !PT ;  /* 0xfffffffe0a0fa812 */ /* 0x010fe400078ec0ff */
        /* <DEDUP_REMOVED lines=22> */
[----:B------:R-:W-:Y:S02]  /*10a70*/  ISETP.GE.AND P2, PT, R15, UR4, PT ;  /* 0x000000040f007c0c */ /* 0x000fe4000bf46270 */
[----:B------:R-:W-:-:S02]  /*10a80*/  ISETP.GE.AND P3, PT, R17, UR4, PT ;  /* 0x0000000411007c0c */ /* 0x000fc4000bf66270 */
[----:B0-----:R-:W-:Y:S02]  /*10a90*/  @!P5 LOP3.LUT R3, R16, 0xfffffffe, RZ, 0xc0, !PT ;  /* 0xfffffffe1003d812 */ /* 0x001fe400078ec0ff */
[----:B-1----:R-:W-:Y:S02]  /*10aa0*/  @!P6 LOP3.LUT R5, R18, 0xfffffffe, RZ, 0xc0, !PT ;  /* 0xfffffffe1205e812 */ /* 0x002fe400078ec0ff */
[----:B------:R-:W-:Y:S01]  /*10ab0*/  @!P0 LEA.HI R0, R0, R0, RZ, 0x1 ;  /* 0x0000000000008211 */ /* 0x000fe200078f08ff */
[--C-:B------:R-:W-:Y:S01]  /*10ac0*/  @!P5 IMAD.WIDE R2, R3, 0x4, R12.reuse ;  /* 0x000000040302d825 */ /* 0x100fe200078e020c */
[----:B------:R-:W-:Y:S02]  /*10ad0*/  @!P4 LEA.HI R20, R20, R20, RZ, 0x1 ;  /* 0x000000141414c211 */ /* 0x000fe400078f08ff */
[----:B------:R-:W-:Y:S01]  /*10ae0*/  @!P1 LEA.HI R14, R14, R14, RZ, 0x1 ;  /* 0x0000000e0e0e9211 */ /* 0x000fe200078f08ff */
[----:B------:R-:W-:Y:S01]  /*10af0*/  @!P6 IMAD.WIDE R4, R5, 0x4, R12 ;  /* 0x000000040504e825 */ /* 0x000fe200078e020c */
[----:B------:R-:W-:Y:S01]  /*10b00*/  @!P2 LEA.HI R15, R15, R15, RZ, 0x1 ;  /* 0x0000000f0f0fa211 */ /* 0x000fe200078f08ff */
[----:B------:R0:W-:Y:S01]  /*10b10*/  @!P5 ST.E.64 desc[UR44][R2.64], R122 ;  /* 0x0000007a0200d985 */ /* 0x0001e2000c101b2c */
[----:B------:R-:W-:-:S02]  /*10b20*/  @!P3 LEA.HI R17, R17, R17, RZ, 0x1 ;  /* 0x000000111111b211 */ /* 0x000fc400078f08ff */
[----:B--2---:R-:W-:Y:S01]  /*10b30*/  @!P0 LOP3.LUT R7, R0, 0xfffffffe, RZ, 0xc0, !PT ;  /* 0xfffffffe00078812 */ /* 0x004fe200078ec0ff */
[----:B------:R1:W-:Y:S01]  /*10b40*/  @!P6 ST.E.64 desc[UR44][R4.64], R126 ;  /* 0x0000007e0400e985 */ /* 0x0003e2000c101b2c */
[----:B---3--:R-:W-:Y:S02]  /*10b50*/  @!P1 LOP3.LUT R9, R14, 0xfffffffe, RZ, 0xc0, !PT ;  /* 0xfffffffe0e099812 */ /* 0x008fe400078ec0ff */
[----:B------:R-:W-:Y:S02]  /*10b60*/  @!P2 LOP3.LUT R15, R15, 0xfffffffe, RZ, 0xc0, !PT ;  /* 0xfffffffe0f0fa812 */ /* 0x000fe400078ec0ff */
[----:B------:R-:W-:Y:S02]  /*10b70*/  @!P3 LOP3.LUT R17, R17, 0xfffffffe, RZ, 0xc0, !PT ;  /* 0xfffffffe1111b812 */ /* 0x000fe400078ec0ff */
[----:B----4-:R-:W-:Y:S01]  /*10b80*/  @!P4 LOP3.LUT R11, R20, 0xfffffffe, RZ, 0xc0, !PT ;  /* 0xfffffffe140bc812 */ /* 0x010fe200078ec0ff */
[----:B0-----:R-:W-:-:S04]  /*10b90*/  @!P0 IMAD.WIDE R2, R7, 0x4, R12 ;  /* 0x0000000407028825 */ /* 0x001fc800078e020c */
[--C-:B-1----:R-:W-:Y:S01]  /*10ba0*/  @!P1 IMAD.WIDE R4, R9, 0x4, R12.reuse ;  /* 0x0000000409049825 */ /* 0x102fe200078e020c */
[----:B------:R0:W-:Y:S01]  /*10bb0*/  @!P0 ST.E.64 desc[UR44][R2.64], R130 ;  /* 0x0000008202008985 */ /* 0x0001e2000c101b2c */
[----:B------:R-:W-:Y:S02]  /*10bc0*/  ISETP.GE.AND P0, PT, R19, UR4, PT ;  /* 0x0000000413007c0c */ /* 0x000fe4000bf06270 */
        /* <DEDUP_REMOVED lines=8> */
[----:B------:R-:W-:-:S04]  /*10c50*/  LEA.HI R19, R19, R19, RZ, 0x1 ;  /* 0x0000001313137211 */ /* 0x000fc800078f08ff */
[----:B0-----:R-:W-:-:S05]  /*10c60*/  LOP3.LUT R3, R19, 0xfffffffe, RZ, 0xc0, !PT ;  /* 0xfffffffe13037812 */ /* 0x001fca00078ec0ff */
[----:B------:R-:W-:-:S05]  /*10c70*/  IMAD.WIDE R2, R3, 0x4, R12 ;  /* 0x0000000403027825 */ /* 0x000fca00078e020c */
[----:B------:R0:W-:Y:S01]  /*10c80*/  ST.E.64 desc[UR44][R2.64], R150 ;  /* 0x0000009602007985 */ /* 0x0001e2000c101b2c */
[----:B------:R-:W-:Y:S05]  /*10c90*/  BRA `(.L_x_7201) ;  /* 0x0000004000847947 */ /* 0x000fea0003800000 */
.L_x_7280:
        /* <DEDUP_REMOVED lines=14> */
[----:B------:R-:W-:Y:S01]  /*10d80*/  SHF.R.S32.HI R5, RZ, 0x1f, R18 ;  /* 0x0000001fff057819 */ /* 0x000fe20000011412 */
[----:B------:R-:W-:Y:S02]  /*10d90*/  ULDC.64 UR6, c[0x0][0xbd0] ;  /* 0x0002f40000067ab9 */ /* 0x000fe40000000a00 */
        /* <DEDUP_REMOVED lines=22> */
[----:B------:R-:W-:Y:S01]  /*10f00*/  IADD3 R2, P0, R5, R2, RZ ;  /* 0x0000000205027210 */ /* 0x000fe20007f1e0ff */
[----:B------:R-:W-:Y:S02]  /*10f10*/  IMAD.MOV R7, RZ, RZ, -R5 ;  /* 0x000000ffff077224 */ /* 0x000fe400078e0a05 */
        /* <DEDUP_REMOVED lines=17> */
.L_x_7199:
[----:B------:R-:W-:-:S08]  /*11030*/  NOP ;  /* 0x0000000000007918 */ /* 0x000fd00000000000 */
[----:B--2---:R-:W0:-:S00]  /*11040*/  USETMAXREG.DEALLOC.CTAPOOL 0x18 ;  /* 0x00000018000079c8 */ /* 0x004e0000080e0500 */
        /* <DEDUP_REMOVED lines=16> */
.L_x_7283:
[----:B------:R-:W-:Y:S01]  /*11150*/  ULDC UR7, c[0x0][0xc50] ;  /* 0x0003140000077ab9 */ /* 0x000fe20000000800 */
[----:B------:R-:W-:Y:S01]  /*11160*/  UMOV UR36, UR6 ;  /* 0x0000000600247c82 */ /* 0x000fe20008000000 */
[----:B------:R-:W-:-:S11]  /*11170*/  UISETP.NE.AND UP0, UPT, UR7, 0x1, UPT ;  /* 0x000000010700788c */ /* 0x000fd6000bf05270 */
[----:B------:R-:W-:Y:S01]  /*11180*/  @UP0 ULDC UR4, c[0x0][0xc54] ;  /* 0x0003150000040ab9 */ /* 0x000fe20000000800 */
[----:B------:R-:W-:Y:S01]  /*11190*/  @UP0 ULDC UR8, c[0x0][0xc58] ;  /* 0x0003160000080ab9 */ /* 0x000fe20000000800 */
[----:B------:R-:W-:-:S04]  /*111a0*/  UIMAD.WIDE.U32 UR4, UR6, UR4, URZ ;  /* 0x00000004060472a5 */ /* 0x000fc8000f8e003f */
[----:B------:R-:W-:-:S12]  /*111b0*/  @UP0 USHF.R.U32.HI UR36, URZ, UR8, UR5 ;  /* 0x000000083f240299 */ /* 0x000fd80008011605 */
.L_x_7284:
        /* <DEDUP_REMOVED lines=45> */
.L_x_7287:
[----:B------:R-:W-:-:S11]  /*11490*/  UISETP.NE.AND UP0, UPT, UR5, 0x1, UPT ;  /* 0x000000010500788c */ /* 0x000fd6000bf05270 */
[----:B------:R-:W-:Y:S02]  /*114a0*/  @UP0 ULDC.64 UR14, c[0x0][0x9e8] ;  /* 0x00027a00000e0ab9 */ /* 0x000fe40000000a00 */
[----:B------:R-:W-:-:S04]  /*114b0*/  UIMAD.WIDE.U32 UR6, UR8, UR14, URZ ;  /* 0x0000000e080672a5 */ /* 0x000fc8000f8e003f */
[----:B------:R-:W-:-:S12]  /*114c0*/  @UP0 USHF.R.U32.HI UR8, URZ, UR15, UR7 ;  /* 0x0000000f3f080299 */ /* 0x000fd80008011607 */
.L_x_7288:
[----:B------:R-:W-:-:S04]  /*114d0*/  UIMAD UR8, UR8, UR5, UR5 ;  /* 0x00000005080872a4 */ /* 0x000fc8000f8e0205 */
[----:B------:R-:W-:-:S04]  /*114e0*/  UISETP.LT.AND UP0, UPT, UR4, UR8, UPT ;  /* 0x000000080400728c */ /* 0x000fc8000bf01270 */
[----:B------:R-:W-:-:S12]  /*114f0*/  USEL UR4, UR4, UR8, UP0 ;  /* 0x0000000804047287 */ /* 0x000fd80008000000 */
.L_x_7286:
        /* <DEDUP_REMOVED lines=26> */
.L_x_7290:
[----:B------:R-:W-:-:S11]  /*116a0*/  UISETP.NE.AND UP0, UPT, UR5, 0x1, UPT ;  /* 0x000000010500788c */ /* 0x000fd6000bf05270 */
[----:B------:R-:W-:Y:S02]  /*116b0*/  @UP0 ULDC.64 UR10, c[0x0][0x9e8] ;  /* 0x00027a00000a0ab9 */ /* 0x000fe40000000a00 */
[----:B------:R-:W-:-:S04]  /*116c0*/  UIMAD.WIDE.U32 UR6, UR4, UR10, URZ ;  /* 0x0000000a040672a5 */ /* 0x000fc8000f8e003f */
[----:B------:R-:W-:-:S12]  /*116d0*/  @UP0 USHF.R.U32.HI UR4, URZ, UR11, UR7 ;  /* 0x0000000b3f040299 */ /* 0x000fd80008011607 */
.L_x_7291:
[----:B------:R-:W-:-:S04]  /*116e0*/  UIMAD UR4, UR4, UR5, URZ ;  /* 0x00000005040472a4 */ /* 0x000fc8000f8e023f */
[----:B------:R-:W-:-:S04]  /*116f0*/  UISETP.LT.AND UP0, UPT, UR8, UR4, UPT ;  /* 0x000000040800728c */ /* 0x000fc8000bf01270 */
[----:B------:R-:W-:-:S12]  /*11700*/  USEL UR8, UR8, UR4, !UP0 ;  /* 0x0000000408087287 */ /* 0x000fd8000c000000 */
.L_x_7289:
[----:B------:R-:W-:Y:S02]  /*11710*/  USHF.R.S32.HI UR4, URZ, 0x1f, UR8 ;  /* 0x0000001f3f047899 */ /* 0x000fe40008011408 */
[----:B------:R-:W-:Y:S02]  /*11720*/  USHF.R.U32.HI UR5, URZ, 0x10, UR41 ;  /* 0x000000103f057899 */ /* 0x000fe40008011629 */
[----:B------:R-:W-:Y:S02]  /*11730*/  ULEA.HI UR4, UR4, UR8, URZ, 0x7 ;  /* 0x0000000804047291 */ /* 0x000fe4000f8f383f */
[----:B------:R-:W-:Y:S02]  /*11740*/  UISETP.NE.AND UP0, UPT, UR5, URZ, UPT ;  /* 0x0000003f0500728c */ /* 0x000fe4000bf05270 */
[----:B------:R-:W-:Y:S02]  /*11750*/  USHF.R.S32.HI UR4, URZ, 0x7, UR4 ;  /* 0x000000073f047899 */ /* 0x000fe40008011404 */
[----:B------:R-:W-:-:S04]  /*11760*/  ULOP3.LUT UR41, UR41, 0xffff, URZ, 0xc0, !UPT ;  /* 0x0000ffff29297892 */ /* 0x000fc8000f8ec03f */
[----:B------:R-:W-:-:S03]  /*11770*/  VIMNMX R7, RZ, UR4, !PT ;  /* 0x00000004ff077c48 */ /* 0x000fc6000ffe0100 */
[----:B------:R-:W-:Y:S01]  /*11780*/  @!UP0 ULDC UR5, c[0x0][0x9f0] ;  /* 0x00027c0000058ab9 */ /* 0x000fe20000000800 */
[----:B------:R-:W-:Y:S01]  /*11790*/  ISETP.LT.AND P0, PT, R7, UR9, PT ;  /* 0x0000000907007c0c */ /* 0x000fe2000bf01270 */
[----:B------:R0:W-:Y:S04]  /*117a0*/  STL [R1+0x8], R7 ;  /* 0x0000080701007387 */ /* 0x0001e80000100800 */
[----:B------:R0:W-:Y:S08]  /*117b0*/  STL [R1+0xc], RZ ;  /* 0x00000cff01007387 */ /* 0x0001f00000100800 */
[----:B0-----:R-:W-:Y:S05]  /*117c0*/  @!P0 BRA `(.L_x_7292) ;  /* 0x0000000000708947 */ /* 0x001fea0003800000 */
[----:B------:R-:W-:Y:S01]  /*117d0*/  IMAD.U32 R6, RZ, RZ, UR5 ;  /* 0x00000005ff067e24 */ /* 0x000fe2000f8e00ff */
[----:B------:R-:W-:Y:S01]  /*117e0*/  UIADD3 UR4, UR5, -0x1, UR9 ;  /* 0xffffffff05047890 */ /* 0x000fe2000fffe009 */
[----:B------:R-:W-:-:S03]  /*117f0*/  IMAD.MOV.U32 R2, RZ, RZ, RZ ;  /* 0x000000ffff027224 */ /* 0x000fc600078e00ff */
[-C--:B------:R-:W-:Y:S02]  /*11800*/  IABS R0, R6.reuse ;  /* 0x0000000600007213 */ /* 0x080fe40000000000 */
[----:B------:R-:W-:Y:S02]  /*11810*/  IABS R6, R6 ;  /* 0x0000000600067213 */ /* 0x000fe40000000000 */
[----:B------:R-:W0:Y:S08]  /*11820*/  I2F.RP R4, R0 ;  /* 0x0000000000047306 */ /* 0x000e300000209400 */
[----:B0-----:R-:W0:Y:S02]  /*11830*/  MUFU.RCP R4, R4 ;  /* 0x0000000400047308 */ /* 0x001e240000001000 */
[----:B0-----:R-:W-:-:S06]  /*11840*/  VIADD R3, R4, 0xffffffe ;  /* 0x0ffffffe04037836 */ /* 0x001fcc0000000000 */
[----:B------:R-:W0:Y:S02]  /*11850*/  F2I.FTZ.U32.TRUNC.NTZ R3, R3 ;  /* 0x0000000300037305 */ /* 0x000e24000021f000 */
[----:B0-----:R-:W-:-:S04]  /*11860*/  IMAD.MOV R5, RZ, RZ, -R3 ;  /* 0x000000ffff057224 */ /* 0x001fc800078e0a03 */
[----:B------:R-:W-:-:S04]  /*11870*/  IMAD R5, R5, R0, RZ ;  /* 0x0000000005057224 */ /* 0x000fc800078e02ff */
[----:B------:R-:W-:Y:S01]  /*11880*/  IMAD.HI.U32 R5, R3, R5, R2 ;  /* 0x0000000503057227 */ /* 0x000fe200078e0002 */
[----:B------:R-:W-:-:S03]  /*11890*/  IADD3 R2, -R7, UR4, RZ ;  /* 0x0000000407027c10 */ /* 0x000fc6000fffe1ff */
[----:B------:R-:W-:Y:S01]  /*118a0*/  IMAD.MOV R3, RZ, RZ, -R6 ;  /* 0x000000ffff037224 */ /* 0x000fe200078e0a06 */
[----:B------:R-:W-:Y:S02]  /*118b0*/  IABS R4, R2 ;  /* 0x0000000200047213 */ /* 0x000fe40000000000 */
[----:B------:R-:W-:-:S03]  /*118c0*/  LOP3.LUT R2, R2, UR5, RZ, 0x3c, !PT ;  /* 0x0000000502027c12 */ /* 0x000fc6000f8e3cff */
[----:B------:R-:W-:Y:S01]  /*118d0*/  IMAD.HI.U32 R5, R5, R4, RZ ;  /* 0x0000000405057227 */ /* 0x000fe200078e00ff */
[----:B------:R-:W-:-:S03]  /*118e0*/  ISETP.GE.AND P2, PT, R2, RZ, PT ;  /* 0x000000ff0200720c */ /* 0x000fc60003f46270 */
[----:B------:R-:W-:-:S05]  /*118f0*/  IMAD R3, R5, R3, R4 ;  /* 0x0000000305037224 */ /* 0x000fca00078e0204 */
[----:B------:R-:W-:-:S13]  /*11900*/  ISETP.GT.U32.AND P1, PT, R0, R3, PT ;  /* 0x000000030000720c */ /* 0x000fda0003f24070 */
[----:B------:R-:W-:Y:S02]  /*11910*/  @!P1 IMAD.IADD R3, R3, 0x1, -R0 ;  /* 0x0000000103039824 */ /* 0x000fe400078e0a00 */
[----:B------:R-:W-:Y:S01]  /*11920*/  @!P1 VIADD R5, R5, 0x1 ;  /* 0x0000000105059836 */ /* 0x000fe20000000000 */
[----:B------:R-:W-:Y:S02]  /*11930*/  ISETP.NE.AND P1, PT, RZ, UR5, PT ;  /* 0x00000005ff007c0c */ /* 0x000fe4000bf25270 */
[----:B------:R-:W-:-:S13]  /*11940*/  ISETP.GE.U32.AND P0, PT, R3, R0, PT ;  /* 0x000000000300720c */ /* 0x000fda0003f06070 */
[----:B------:R-:W-:-:S04]  /*11950*/  @P0 VIADD R5, R5, 0x1 ;  /* 0x0000000105050836 */ /* 0x000fc80000000000 */
[----:B------:R-:W-:Y:S01]  /*11960*/  @!P2 IMAD.MOV R5, RZ, RZ, -R5 ;  /* 0x000000ffff05a224 */ /* 0x000fe200078e0a05 */
[----:B------:R-:W-:-:S05]  /*11970*/  @!P1 LOP3.LUT R5, RZ, UR5, RZ, 0x33, !PT ;  /* 0x00000005ff059c12 */ /* 0x000fca000f8e33ff */
[----:B------:R0:W-:Y:S02]  /*11980*/  STL [R1+0xc], R5 ;  /* 0x00000c0501007387 */ /* 0x0001e40000100800 */
.L_x_7292:
[----:B------:R-:W2:Y:S01]  /*11990*/  LDL R2, [R1+0xc] ;  /* 0x00000c0001027983 */ /* 0x000ea20000100800 */
[----:B------:R-:W-:Y:S02]  /*119a0*/  IMAD.MOV.U32 R9, RZ, RZ, 0x1 ;  /* 0x00000001ff097424 */ /* 0x000fe400078e00ff */
[----:B------:R-:W-:Y:S02]  /*119b0*/  IMAD.MOV.U32 R3, RZ, RZ, 0x1 ;  /* 0x00000001ff037424 */ /* 0x000fe400078e00ff */
[----:B--2---:R-:W-:-:S05]  /*119c0*/  IMAD R0, R2, UR41, R7 ;  /* 0x0000002902007c24 */ /* 0x004fca000f8e0207 */
[----:B------:R-:W-:Y:S01]  /*119d0*/  VIADDMNMX R18, R0, R2, UR9, PT ;  /* 0x0000000900127e46 */ /* 0x000fe2000b800102 */
[----:B------:R1:W-:Y:S03]  /*119e0*/  STL [R1+0x4], R0 ;  /* 0x0000040001007387 */ /* 0x0003e60000100800 */
[----:B------:R-:W-:Y:S01]  /*119f0*/  ISETP.GT.AND P0, PT, R18, R0, PT ;  /* 0x000000001200720c */ /* 0x000fe20003f04270 */
[----:B------:R2:W-:Y:S01]  /*11a00*/  STL [R1+0x10], R18 ;  /* 0x0000101201007387 */ /* 0x0005e20000100800 */
[----:B-1----:R-:W-:-:S11]  /*11a10*/  IMAD.MOV.U32 R0, RZ, RZ, RZ ;  /* 0x000000ffff007224 */ /* 0x002fd600078e00ff */
[----:B--2---:R-:W-:Y:S05]  /*11a20*/  @!P0 BRA `(.L_x_7285) ;  /* 0x0000003000608947 */ /* 0x004fea0003800000 */
[----:B------:R-:W1:Y:S01]  /*11a30*/  S2UR UR4, SR_CgaCtaId ;  /* 0x00000000000479c3 */ /* 0x000e620000008800 */
[----:B------:R-:W-:Y:S02]  /*11a40*/  UMOV UR38, 0x400 ;  /* 0x0000040000267882 */ /* 0x000fe40000000000 */
[----:B-1----:R-:W-:-:S04]  /*11a50*/  ULEA UR38, UR4, UR38, 0x18 ;  /* 0x0000002604267291 */ /* 0x002fc8000f8ec03f */
        /* <DEDUP_REMOVED lines=19> */
[----:B-1----:R-:W-:Y:S05]  /*11b90*/  CALL.ABS.NOINC R2 ;  /* 0x0000000002007343 */ /* 0x002fea0003c00000 */
.L_x_7293:
        /* <DEDUP_REMOVED lines=8> */
[----:B------:R1:W2:Y:S01]  /*11c20*/  LDC.64 R2, c[0x4][R16] ;  /* 0x0100000010027b82 */ /* 0x0002a20000000a00 */
[----:B------:R-:W-:Y:S02]  /*11c30*/  IMAD.U32 R4, RZ, RZ, UR6 ;  /* 0x00000006ff047e24 */ /* 0x000fe4000f8e00ff */
[----:B0-----:R-:W-:Y:S02]  /*11c40*/  IMAD.U32 R5, RZ, RZ, UR7 ;  /* 0x00000007ff057e24 */ /* 0x001fe4000f8e00ff */
[----:B------:R-:W-:Y:S02]  /*11c50*/  IMAD.U32 R6, RZ, RZ, UR8 ;  /* 0x00000008ff067e24 */ /* 0x000fe4000f8e00ff */
[----:B------:R-:W-:-:S02]  /*11c60*/  IMAD.U32 R7, RZ, RZ, UR9 ;  /* 0x00000009ff077e24 */ /* 0x000fc4000f8e00ff */
[----:B------:R-:W-:Y:S02]  /*11c70*/  IMAD.U32 R10, RZ, RZ, UR4 ;  /* 0x00000004ff0a7e24 */ /* 0x000fe4000f8e00ff */
[----:B------:R-:W-:Y:S02]  /*11c80*/  IMAD.U32 R11, RZ, RZ, UR5 ;  /* 0x00000005ff0b7e24 */ /* 0x000fe4000f8e00ff */
[----:B------:R-:W-:Y:S02]  /*11c90*/  IMAD.MOV.U32 R8, RZ, RZ, 0x70 ;  /* 0x00000070ff087424 */ /* 0x000fe400078e00ff */
[----:B------:R-:W-:Y:S02]  /*11ca0*/  IMAD.MOV.U32 R12, RZ, RZ, 0x1 ;  /* 0x00000001ff0c7424 */ /* 0x000fe400078e00ff */
[----:B-1----:R-:W-:-:S07]  /*11cb0*/  IMAD.MOV.U32 R13, RZ, RZ, RZ ;  /* 0x000000ffff0d7224 */ /* 0x002fce00078e00ff */
[----:B------:R-:W-:-:S07]  /*11cc0*/  LEPC R20, `(.L_x_7295) ;  /* 0x000000001014794e */ /* 0x000fce0000000000 */
[----:B--2---:R-:W-:Y:S05]  /*11cd0*/  CALL.ABS.NOINC R2 ;  /* 0x0000000002007343 */ /* 0x004fea0003c00000 */
.L_x_7295:
        /* <DEDUP_REMOVED lines=15> */
.L_x_7294:
[----:B------:R-:W1:Y:S02]  /*11dd0*/  LDC.64 R2, c[0x0][0x9f8] ;  /* 0x00027e00ff027b82 */ /* 0x000e640000000a00 */
[----:B-1----:R-:W-:-:S04]  /*11de0*/  ISETP.NE.U32.AND P0, PT, R2, RZ, PT ;  /* 0x000000ff0200720c */ /* 0x002fc80003f05070 */
[----:B------:R-:W-:-:S13]  /*11df0*/  ISETP.NE.AND.EX P0, PT, R3, RZ, PT, P0 ;  /* 0x000000ff0300720c */ /* 0x000fda0003f05300 */
[----:B------:R-:W1:Y:S02]  /*11e00*/  @P0 LDC.64 R2, c[0x0][0x9f8] ;  /* 0x00027e00ff020b82 */ /* 0x000e640000000a00 */
[----:B-1----:R-:W-:-:S05]  /*11e10*/  @P0 IMAD.WIDE R2, R19, 0x4, R2 ;  /* 0x0000000413020825 */ /* 0x002fca00078e0202 */
[----:B------:R1:W2:Y:S01]  /*11e20*/  @P0 LDG.E R19, desc[UR44][R2.64] ;  /* 0x0000002c02130981 */ /* 0x0002a2000c1e1900 */
[----:B------:R-:W-:Y:S01]  /*11e30*/  UMOV UR4, 0xffffffff ;  /* 0xffffffff00047882 */ /* 0x000fe20000000000 */
[----:B------:R-:W-:Y:S01]  /*11e40*/  LOP3.LUT R17, R17, 0xfffffffe, RZ, 0xc0, !PT ;  /* 0xfffffffe11117812 */ /* 0x000fe200078ec0ff */
[----:B------:R-:W-:Y:S01]  /*11e50*/  VIADD R18, R18, 0xffffffff ;  /* 0xffffffff12127836 */ /* 0x000fe20000000000 */
[----:B------:R-:W3:Y:S01]  /*11e60*/  S2R R0, SR_TID.X ;  /* 0x0000000000007919 */ /* 0x000ee20000002100 */
[----:B-1----:R-:W1:Y:S02]  /*11e70*/  LDC.64 R2, c[0x0][0x418] ;  /* 0x00010600ff027b82 */ /* 0x002e640000000a00 */
[----:B-1----:R-:W-:Y:S02]  /*11e80*/  ISETP.NE.U32.AND P0, PT, R2, RZ, PT ;  /* 0x000000ff0200720c */ /* 0x002fe40003f05070 */
[----:B---3--:R-:W-:Y:S02]  /*11e90*/  SHF.R.U32.HI R0, RZ, 0x5, R0 ;  /* 0x00000005ff007819 */ /* 0x008fe40000011600 */
[----:B------:R-:W-:-:S02]  /*11ea0*/  ISETP.NE.AND.EX P1, PT, R3, RZ, PT, P0 ;  /* 0x000000ff0300720c */ /* 0x000fc40003f25300 */
[----:B------:R-:W-:-:S11]  /*11eb0*/  LOP3.LUT R0, R0, 0x3, RZ, 0xc0, !PT ;  /* 0x0000000300007812 */ /* 0x000fd600078ec0ff */
[----:B------:R-:W-:Y:S02]  /*11ec0*/  @P1 LOP3.LUT R17, R17, 0x1, RZ, 0xfc, !PT ;  /* 0x0000000111111812 */ /* 0x000fe400078efcff */
[----:B--2---:R-:W-:Y:S02]  /*11ed0*/  SHF.R.S32.HI R6, RZ, 0x1f, R19 ;  /* 0x0000001fff067819 */ /* 0x004fe40000011413 */
[----:B------:R-:W-:-:S03]  /*11ee0*/  SEL R16, R19, RZ, !P1 ;  /* 0x000000ff13107207 */ /* 0x000fc60004800000 */
[----:B------:R1:W-:Y:S01]  /*11ef0*/  STL [R1], R6 ;  /* 0x0000000601007387 */ /* 0x0003e20000100800 */
[----:B------:R-:W-:Y:S05]  /*11f00*/  BRA.DIV UR4, `(.L_x_7296) ;  /* 0x0000003204c87947 */ /* 0x000fea000b800000 */
[----:B------:R2:W3:Y:S02]  /*11f10*/  SHFL.IDX PT, R14, R0, RZ, 0x1f ;  /* 0x00001fff000e7589 */ /* 0x0004e400000e0000 */
.L_x_7373:
[----:B---3--:R-:W-:Y:S02]  /*11f20*/  ISETP.NE.AND P0, PT, R14, RZ, PT ;  /* 0x000000ff0e00720c */ /* 0x008fe40003f05270 */
[----:B------:R-:W-:Y:S02]  /*11f30*/  PLOP3.LUT P2, PT, PT, PT, PT, 0x8, 0x0 ;  /* 0x000000000000781c */ /* 0x000fe40003f4e170 */
[----:B------:R-:W-:-:S11]  /*11f40*/  LOP3.LUT R17, R17, 0xfffffffd, RZ, 0xc0, !PT ;  /* 0xfffffffd11117812 */ /* 0x000fd600078ec0ff */
[----:B------:R-:W-:Y:S01]  /*11f50*/  @P2 LOP3.LUT R17, R17, 0x2, RZ, 0xfc, !PT ;  /* 0x0000000211112812 */ /* 0x000fe200078efcff */
[----:B------:R-:W-:Y:S06]  /*11f60*/  @P0 BRA `(.L_x_7297) ;  /* 0x0000000000f00947 */ /* 0x000fec0003800000 */
[----:B------:R-:W-:-:S03]  /*11f70*/  UMOV UR4, 0xffffffff ;  /* 0xffffffff00047882 */ /* 0x000fc60000000000 */
[----:B------:R-:W-:Y:S05]  /*11f80*/  BRA.DIV UR4, `(.L_x_7298) ;  /* 0x0000003204c87947 */ /* 0x000fea000b800000 */
[----:B------:R-:W-:-:S13]  /*11f90*/  ELECT P6, URZ, PT ;  /* 0x00000000003f782f */ /* 0x000fda00038c0000 */
.L_x_7376:
[----:B------:R-:W-:Y:S05]  /*11fa0*/  @!P6 BRA `(.L_x_7297) ;  /* 0x0000000000e0e947 */ /* 0x000fea0003800000 */
[----:B------:R-:W-:Y:S01]  /*11fb0*/  IMAD.MOV.U32 R16, RZ, RZ, R19 ;  /* 0x000000ffff107224 */ /* 0x000fe200078e0013 */
[----:B------:R-:W-:Y:S06]  /*11fc0*/  @!P1 BRA `(.L_x_7299) ;  /* 0x0000000000449947 */ /* 0x000fec0003800000 */
[----:B------:R-:W3:Y:S01]  /*11fd0*/  LDC R7, c[0x0][0x43c] ;  /* 0x00010f00ff077b82 */ /* 0x000ee20000000800 */
[----:B------:R-:W-:Y:S01]  /*11fe0*/  ULDC.64 UR4, c[0x0][0x428] ;  /* 0x00010a0000047ab9 */ /* 0x000fe20000000a00 */
[----:B---3--:R-:W-:-:S13]  /*11ff0*/  ISETP.NE.AND P0, PT, R7, 0x1, PT ;  /* 0x000000010700780c */ /* 0x008fda0003f05270 */
[----:B0-----:R-:W2:Y:S02]  /*12000*/  @P0 LDC.64 R4, c[0x0][0x440] ;  /* 0x00011000ff040b82 */ /* 0x001ea40000000a00 */
[----:B--2---:R-:W-:-:S04]  /*12010*/  @P0 IMAD.HI.U32 R0, R18, R4, RZ ;  /* 0x0000000412000227 */ /* 0x004fc800078e00ff */
[----:B------:R-:W-:Y:S01]  /*12020*/  IMAD.MOV.U32 R4, RZ, RZ, R18 ;  /* 0x000000ffff047224 */ /* 0x000fe200078e0012 */
[----:B------:R-:W-:-:S04]  /*12030*/  @P0 SHF.R.U32.HI R4, RZ, R5, R0 ;  /* 0x00000005ff040219 */ /* 0x000fc80000011600 */
[--C-:B------:R-:W-:Y:S01]  /*12040*/  SHF.R.S32.HI R5, RZ, 0x1f, R4.reuse ;  /* 0x0000001fff057819 */ /* 0x100fe20000011404 */
[----:B------:R-:W-:-:S04]  /*12050*/  IMAD.MOV R0, RZ, RZ, -R4 ;  /* 0x000000ffff007224 */ /* 0x000fc800078e0a04 */
[----:B------:R-:W-:Y:S02]  /*12060*/  IMAD R18, R7, R0, R18 ;  /* 0x0000000007127224 */ /* 0x000fe400078e0212 */
[----:B------:R-:W-:Y:S02]  /*12070*/  IMAD R0, R6, UR4, RZ ;  /* 0x0000000406007c24 */ /* 0x000fe4000f8e02ff */
[----:B------:R-:W-:-:S04]  /*12080*/  IMAD.WIDE.U32 R4, R19, UR4, R4 ;  /* 0x0000000413047c25 */ /* 0x000fc8000f8e0004 */
[----:B------:R-:W-:Y:S01]  /*12090*/  IMAD R7, R19, UR5, R0 ;  /* 0x0000000513077c24 */ /* 0x000fe2000f8e0200 */
[----:B------:R-:W-:-:S03]  /*120a0*/  LEA R2, P0, R4, R2, 0x2 ;  /* 0x0000000204027211 */ /* 0x000fc600078010ff */
[----:B------:R-:W-:-:S05]  /*120b0*/  IMAD.IADD R0, R5, 0x1, R7 ;  /* 0x0000000105007824 */ /* 0x000fca00078e0207 */
[----:B------:R-:W-:-:S05]  /*120c0*/  LEA.HI.X R3, R4, R3, R0, 0x2, P0 ;  /* 0x0000000304037211 */ /* 0x000fca00000f1400 */
[----:B------:R3:W5:Y:S02]  /*120d0*/  LDG.E R16, desc[UR44][R2.64] ;  /* 0x0000002c02107981 */ /* 0x000764000c1e1900 */
.L_x_7299:
[----:B--2---:R-:W-:Y:S01]  /*120e0*/  IMAD.MOV.U32 R0, RZ, RZ, 0x1 ;  /* 0x00000001ff007424 */ /* 0x004fe200078e00ff */
[----:B-1----:R-:W3:Y:S04]  /*120f0*/  S2R R6, SR_TID.X ;  /* 0x0000000000067919 */ /* 0x002ee80000002100 */
[----:B------:R-:W-:-:S04]  /*12100*/  SHF.L.U32 R0, R0, 0x1f, RZ ;  /* 0x0000001f00007819 */ /* 0x000fc800000006ff */
[----:B------:R-:W1:Y:S01]  /*12110*/  SYNCS.PHASECHK.TRANS64.TRYWAIT P0, [UR38+0x28840], R0 ;  /* 0x02884000ff0075a7 */ /* 0x000e620008000166 */
[----:B---3--:R-:W-:-:S04]  /*12120*/  LOP3.LUT R2, R6, 0x7f, RZ, 0xc0, !PT ;  /* 0x0000007f06027812 */ /* 0x008fc800078ec0ff */
[----:B------:R-:W-:Y:S01]  /*12130*/  ISETP.NE.AND P1, PT, R2, RZ, PT ;  /* 0x000000ff0200720c */ /* 0x000fe20003f25270 */
[----:B-1----:R-:W-:-:S12]  /*12140*/  @!P0 BRA `(.L_x_7300) ;  /* 0x0000003000788947 */ /* 0x002fd80003800000 */
.L_x_7377:
[----:B------:R-:W-:Y:S05]  /*12150*/  @P1 BRA `(.L_x_7301) ;  /* 0x0000000000181947 */ /* 0x000fea0003800000 */
[----:B------:R-:W2:Y:S01]  /*12160*/  S2R R2, SR_TID.X ;  /* 0x0000000000027919 */ /* 0x000ea20000002100 */
[----:B-1----:R-:W-:-:S04]  /*12170*/  IMAD.MOV.U32 R0, RZ, RZ, 0x8000 ;  /* 0x00008000ff007424 */ /* 0x002fc800078e00ff */
[----:B------:R3:W-:Y:S01]  /*12180*/  SYNCS.ARRIVE.TRANS64 RZ, [UR38+0x28830], R0 ;  /* 0x02883000ffff79a7 */ /* 0x0007e20008000026 */
[----:B--2---:R-:W-:-:S13]  /*12190*/  LOP3.LUT P0, RZ, R2, 0x1f, RZ, 0xc0, !PT ;  /* 0x0000001f02ff7812 */ /* 0x004fda000780c0ff */
[----:B---3--:R-:W-:Y:S05]  /*121a0*/  @!P0 BRA `(.L_x_7301) ;  /* 0x0000000000048947 */ /* 0x008fea0003800000 */
[----:B------:R-:W-:Y:S01]  /*121b0*/  BPT.TRAP 0x1 ;  /* 0x000000040000795c */ /* 0x000fe20000300000 */
.L_x_7301:
        /* <DEDUP_REMOVED lines=10> */
[----:B------:R-:W-:Y:S01]  /*12260*/  USHF.L.U32 UR11, UR11, 0x7, URZ ;  /* 0x000000070b0b7899 */ /* 0x000fe2000800063f */
        /* <DEDUP_REMOVED lines=8> */
[----:B------:R3:W-:Y:S01]  /*122f0*/  UTMALDG.4D [UR8], [UR4], desc[UR6] ;  /* 0x00000608040075b4 */ /* 0x0007e20008019000 */
[----:B------:R-:W-:Y:S01]  /*12300*/  @P0 LOP3.LUT R17, R17, 0x2, RZ, 0xfc, !PT ;  /* 0x0000000211110812 */ /* 0x000fe200078efcff */
[----:B------:R3:W-:Y:S02]  /*12310*/  UTMALDG.4D [UR32], [UR4], desc[UR6] ;  /* 0x00000620040075b4 */ /* 0x0007e40008019000 */
[----:B---3--:R-:W-:-:S04]  /*12320*/  NOP ;  /* 0x0000000000007918 */ /* 0x008fc80000000000 */
.L_x_7297:
        /* <DEDUP_REMOVED lines=11> */
[----:B-1----:R-:W1:Y:S01]  /*123e0*/  LDC.64 R2, c[0x4][R2] ;  /* 0x0100000002027b82 */ /* 0x002e620000000a00 */
        /* <DEDUP_REMOVED lines=9> */
[----:B-12---:R-:W-:Y:S05]  /*12480*/  CALL.ABS.NOINC R2 ;  /* 0x0000000002007343 */ /* 0x006fea0003c00000 */
.L_x_7302:
[----:B------:R-:W0:Y:S01]  /*12490*/  S2R R4, SR_CTAID.Z ;  /* 0x0000000000047919 */ /* 0x000e220000002700 */
[----:B------:R-:W3:Y:S01]  /*124a0*/  LDC R8, c[0x0][0x448] ;  /* 0x00011200ff087b82 */ /* 0x000ee20000000800 */
[----:B------:R-:W-:Y:S01]  /*124b0*/  USHF.R.S32.HI UR4, URZ, 0x1f, UR36 ;  /* 0x0000001f3f047899 */ /* 0x000fe20008011424 */
[----:B------:R-:W4:Y:S01]  /*124c0*/  S2R R11, SR_TID.X ;  /* 0x00000000000b7919 */ /* 0x000f220000002100 */
[----:B------:R-:W-:Y:S02]  /*124d0*/  ULDC.64 UR8, c[0x0][0x2d8] ;  /* 0x0000b60000087ab9 */ /* 0x000fe40000000a00 */
[----:B------:R-:W-:-:S03]  /*124e0*/  UIMAD UR6, UR4, UR8, URZ ;  /* 0x00000008040672a4 */ /* 0x000fc6000f8e023f */
[----:B-1----:R-:W2:Y:S01]  /*124f0*/  LDC.64 R2, c[0x0][0x2e0] ;  /* 0x0000b800ff027b82 */ /* 0x002ea20000000a00 */
[----:B------:R-:W-:Y:S02]  /*12500*/  UIMAD.WIDE.U32 UR4, UR36, UR8, URZ ;  /* 0x00000008240472a5 */ /* 0x000fe4000f8e003f */
[----:B------:R-:W-:-:S04]  /*12510*/  UIMAD UR6, UR36, UR9, UR6 ;  /* 0x00000009240672a4 */ /* 0x000fc8000f8e0206 */
[----:B------:R-:W-:Y:S01]  /*12520*/  UIADD3 UR5, UR5, UR6, URZ ;  /* 0x0000000605057290 */ /* 0x000fe2000fffe03f */
[----:B---3--:R-:W-:Y:S02]  /*12530*/  ISETP.NE.AND P0, PT, R8, 0x1, PT ;  /* 0x000000010800780c */ /* 0x008fe40003f05270 */
[----:B0-----:R-:W-:Y:S02]  /*12540*/  SHF.R.S32.HI R5, RZ, 0x1f, R4 ;  /* 0x0000001fff057819 */ /* 0x001fe40000011404 */
[----:B----4-:R-:W-:-:S03]  /*12550*/  LOP3.LUT R9, R11, 0x7f, RZ, 0xc0, !PT ;  /* 0x0000007f0b097812 */ /* 0x010fc600078ec0ff */
[-C--:B--2---:R-:W-:Y:S02]  /*12560*/  IMAD R0, R5, R2.reuse, RZ ;  /* 0x0000000205007224 */ /* 0x084fe400078e02ff */
[----:B------:R-:W-:Y:S02]  /*12570*/  IMAD.SHL.U32 R7, R11, 0x10, RZ ;  /* 0x000000100b077824 */ /* 0x000fe400078e00ff */
[C---:B------:R-:W-:Y:S02]  /*12580*/  IMAD R5, R4.reuse, R3, R0 ;  /* 0x0000000304057224 */ /* 0x040fe400078e0200 */
[----:B------:R-:W-:Y:S01]  /*12590*/  IMAD.WIDE.U32 R2, R4, R2, UR4 ;  /* 0x0000000404027e25 */ /* 0x000fe2000f8e0002 */
[----:B------:R-:W0:Y:S01]  /*125a0*/  @P0 LDC R0, c[0x0][0x450] ;  /* 0x00011400ff000b82 */ /* 0x000e220000000800 */
[----:B------:R-:W-:Y:S01]  /*125b0*/  SHF.R.U32.HI R4, RZ, 0x3, R9 ;  /* 0x00000003ff047819 */ /* 0x000fe20000011609 */
[----:B------:R-:W-:Y:S01]  /*125c0*/  ULDC.64 UR4, c[0x0][0x2d0] ;  /* 0x0000b40000047ab9 */ /* 0x000fe20000000a00 */
[----:B------:R-:W-:-:S02]  /*125d0*/  IMAD.IADD R3, R3, 0x1, R5 ;  /* 0x0000000103037824 */ /* 0x000fc400078e0205 */
[----:B------:R-:W-:-:S03]  /*125e0*/  LOP3.LUT R6, R4, 0x70, R7, 0xf8, !PT ;  /* 0x0000007004067812 */ /* 0x000fc600078ef807 */
[----:B------:R-:W1:Y:S02]  /*125f0*/  @P0 LDC R5, c[0x0][0x44c] ;  /* 0x00011300ff050b82 */ /* 0x000e640000000800 */
[----:B------:R-:W-:-:S04]  /*12600*/  VIADD R6, R6, UR40 ;  /* 0x0000002806067c36 */ /* 0x000fc80008000000 */
        /* <DEDUP_REMOVED lines=15> */
[----:B------:R-:W-:Y:S02]  /*12700*/  ULDC.64 UR4, c[0x0][0x280] ;  /* 0x0000a00000047ab9 */ /* 0x000fe40000000a00 */
[----:B------:R-:W-:Y:S01]  /*12710*/  LEA R0, P0, R2, UR4, 0x1 ;  /* 0x0000000402007c11 */ /* 0x000fe2000f8008ff */
[----:B------:R-:W-:Y:S01]  /*12720*/  IMAD.IADD R3, R3, 0x1, R5 ;  /* 0x0000000103037824 */ /* 0x000fe200078e0205 */
[----:B------:R-:W-:-:S04]  /*12730*/  ULDC UR4, c[0x0][0x2b8] ;  /* 0x0000ae0000047ab9 */ /* 0x000fc80000000800 */
[----:B------:R-:W-:Y:S01]  /*12740*/  LEA.HI.X R6, R2, UR5, R3, 0x1, P0 ;  /* 0x0000000502067c11 */ /* 0x000fe200080f0c03 */
[----:B------:R-:W-:-:S05]  /*12750*/  IMAD.SHL.U32 R2, R11, 0x8, RZ ;  /* 0x000000080b027824 */ /* 0x000fca00078e00ff */
[----:B------:R-:W-:-:S04]  /*12760*/  LOP3.LUT R10, R2, 0x38, RZ, 0xc0, !PT ;  /* 0x00000038020a7812 */ /* 0x000fc800078ec0ff */
[C---:B------:R-:W-:Y:S02]  /*12770*/  LOP3.LUT R3, R10.reuse, 0x40, RZ, 0xfc, !PT ;  /* 0x000000400a037812 */ /* 0x040fe400078efcff */
[----:B------:R-:W-:Y:S02]  /*12780*/  ISETP.GE.AND P1, PT, R10, UR4, PT ;  /* 0x000000040a007c0c */ /* 0x000fe4000bf26270 */
[----:B------:R-:W-:Y:S01]  /*12790*/  ISETP.GE.AND P0, PT, R3, UR4, PT ;  /* 0x0000000403007c0c */ /* 0x000fe2000bf06270 */
[----:B------:R-:W-:Y:S01]  /*127a0*/  UMOV UR4, 0xffffffff ;  /* 0xffffffff00047882 */ /* 0x000fe20000000000 */
[----:B------:R-:W-:-:S04]  /*127b0*/  LOP3.LUT R3, R2, 0x1c0, RZ, 0xc0, !PT ;  /* 0x000001c002037812 */ /* 0x000fc800078ec0ff */
[----:B------:R-:W-:Y:S01]  /*127c0*/  LOP3.LUT R3, R3, 0x38, R2, 0xf8, !PT ;  /* 0x0000003803037812 */ /* 0x000fe200078ef802 */
[----:B------:R-:W-:-:S03]  /*127d0*/  IMAD.SHL.U32 R2, R9, 0x8, RZ ;  /* 0x0000000809027824 */ /* 0x000fc600078e00ff */
[----:B------:R-:W-:-:S04]  /*127e0*/  LOP3.LUT R3, R3, 0x38, R11, 0x78, !PT ;  /* 0x0000003803037812 */ /* 0x000fc800078e780b */
[----:B------:R-:W-:Y:S01]  /*127f0*/  LOP3.LUT R7, R3, 0x200, R2, 0xf8, !PT ;  /* 0x0000020003077812 */ /* 0x000fe200078ef802 */
[----:B------:R-:W-:Y:S06]  /*12800*/  BRA.DIV UR4, `(.L_x_7303) ;  /* 0x0000002a04e07947 */ /* 0x000fec000b800000 */
[----:B------:R-:W-:Y:S01]  /*12810*/  SHFL.IDX PT, R2, R6, RZ, 0x181f ;  /* 0x00181fff06027589 */ /* 0x000fe200000e0000 */
[----:B------:R-:W-:Y:S01]  /*12820*/  ULDC UR4, c[0x0][0x288] ;  /* 0x0000a20000047ab9 */ /* 0x000fe20000000800 */
[----:B------:R-:W-:Y:S02]  /*12830*/  VIADD R4, R4, UR40 ;  /* 0x0000002804047c36 */ /* 0x000fe40008000000 */
[----:B------:R-:W0:Y:S01]  /*12840*/  SHFL.IDX PT, R3, R0, RZ, 0x181f ;  /* 0x00181fff00037589 */ /* 0x000e2200000e0000 */
[----:B------:R-:W-:Y:S02]  /*12850*/  IMAD R5, R8, UR4, RZ ;  /* 0x0000000408057c24 */ /* 0x000fe4000f8e02ff */
[C---:B------:R-:W-:Y:S01]  /*12860*/  VIADD R12, R4.reuse, 0x10 ;  /* 0x00000010040c7836 */ /* 0x040fe20000000000 */
[----:B------:R-:W-:Y:S02]  /*12870*/  SHFL.IDX PT, R14, R0, 0x1, 0x181f ;  /* 0x00381f00000e7f89 */ /* 0x000fe400000e0000 */
[----:B------:R-:W-:-:S13]  /*12880*/  ISETP.GE.AND P2, PT, R4, R5, PT ;  /* 0x000000050400720c */ /* 0x000fda0003f46270 */
[----:B------:R-:W-:Y:S02]  /*12890*/  @!P2 LEA R8, R7, UR38, 0x1 ;  /* 0x000000260708ac11 */ /* 0x000fe4000f8e08ff */
[----:B0-----:R-:W-:-:S04]  /*128a0*/  LOP3.LUT R3, R3, R2, RZ, 0x3c, !PT ;  /* 0x0000000203037212 */ /* 0x001fc800078e3cff */
[----:B------:R-:W-:-:S04]  /*128b0*/  LOP3.LUT R2, R3, R2, RZ, 0x3c, !PT ;  /* 0x0000000203027212 */ /* 0x000fc800078e3cff */
[----:B------:R-:W-:-:S03]  /*128c0*/  LOP3.LUT R3, R3, R2, RZ, 0x3c, !PT ;  /* 0x0000000203037212 */ /* 0x000fc600078e3cff */
[----:B------:R-:W-:-:S05]  /*128d0*/  @!P2 IMAD.WIDE.U32 R2, R10, 0x2, R2 ;  /* 0x000000020a02a825 */ /* 0x000fca00078e0002 */
[----:B------:R-:W-:Y:S04]  /*128e0*/  @!P2 LDGSTS.E.BYPASS.LTC128B.128 [R8+0x10400], desc[UR44][R2.64], !P1 ;  /* 0x104000000208afae */ /* 0x000fe8000c901d6c */
[----:B------:R0:W-:Y:S01]  /*128f0*/  @!P2 LDGSTS.E.BYPASS.LTC128B.128 [R8+0x14400], desc[UR44][R2.64+0x80], !P0 ;  /* 0x144000800208afae */ /* 0x0001e2000c101d6c */
[----:B------:R-:W-:Y:S01]  /*12900*/  ISETP.GE.AND P2, PT, R12, R5, PT ;  /* 0x000000050c00720c */ /* 0x000fe20003f46270 */
[----:B------:R-:W-:Y:S02]  /*12910*/  VIADD R12, R4, 0x20 ;  /* 0x00000020040c7836 */ /* 0x000fe40000000000 */
[----:B0-----:R-:W0:Y:S10]  /*12920*/  SHFL.IDX PT, R8, R6, 0x1, 0x181f ;  /* 0x00381f0006087f89 */ /* 0x001e3400000e0000 */
[----:B------:R-:W-:Y:S01]  /*12930*/  @!P2 LEA R21, R7, UR38, 0x1 ;  /* 0x000000260715ac11 */ /* 0x000fe2000f8e08ff */
[----:B------:R-:W1:Y:S01]  /*12940*/  SHFL.IDX PT, R2, R6, 0x2, 0x181f ;  /* 0x00581f0006027f89 */ /* 0x000e6200000e0000 */
[----:B0-----:R-:W-:-:S02]  /*12950*/  IMAD.MOV.U32 R9, RZ, RZ, R8 ;  /* 0x000000ffff097224 */ /* 0x001fc400078e0008 */
[----:B------:R-:W-:Y:S02]  /*12960*/  IMAD.MOV.U32 R8, RZ, RZ, R14 ;  /* 0x000000ffff087224 */ /* 0x000fe400078e000e */
[----:B------:R-:W0:Y:S01]  /*12970*/  SHFL.IDX PT, R14, R0, 0x2, 0x181f ;  /* 0x00581f00000e7f89 */ /* 0x000e2200000e0000 */
[----:B-1----:R-:W-:Y:S02]  /*12980*/  IMAD.MOV.U32 R3, RZ, RZ, R2 ;  /* 0x000000ffff037224 */ /* 0x002fe400078e0002 */
[----:B------:R-:W-:-:S05]  /*12990*/  @!P2 IMAD.WIDE.U32 R8, R10, 0x2, R8 ;  /* 0x000000020a08a825 */ /* 0x000fca00078e0008 */
[----:B------:R-:W-:Y:S04]  /*129a0*/  @!P2 LDGSTS.E.BYPASS.LTC128B.128 [R21+0x10c00], desc[UR44][R8.64], !P1 ;  /* 0x10c000000815afae */ /* 0x000fe8000c901d6c */
[----:B------:R1:W-:Y:S01]  /*129b0*/  @!P2 LDGSTS.E.BYPASS.LTC128B.128 [R21+0x14c00], desc[UR44][R8.64+0x80], !P0 ;  /* 0x14c000800815afae */ /* 0x0003e2000c101d6c */
[-C--:B------:R-:W-:Y:S01]  /*129c0*/  ISETP.GE.AND P2, PT, R12, R5.reuse, PT ;  /* 0x000000050c00720c */ /* 0x080fe20003f46270 */
[----:B------:R-:W-:Y:S02]  /*129d0*/  VIADD R12, R4, 0x30 ;  /* 0x00000030040c7836 */ /* 0x000fe40000000000 */
[----:B0-----:R-:W-:Y:S01]  /*129e0*/  IMAD.MOV.U32 R2, RZ, RZ, R14 ;  /* 0x000000ffff027224 */ /* 0x001fe200078e000e */
[----:B-1----:R-:W0:Y:S09]  /*129f0*/  SHFL.IDX PT, R8, R6, 0x3, 0x181f ;  /* 0x00781f0006087f89 */ /* 0x002e3200000e0000 */
[----:B------:R-:W-:Y:S01]  /*12a00*/  @!P2 LEA R20, R7, UR38, 0x1 ;  /* 0x000000260714ac11 */ /* 0x000fe2000f8e08ff */
[----:B------:R-:W-:Y:S01]  /*12a10*/  @!P2 IMAD.WIDE.U32 R2, R10, 0x2, R2 ;  /* 0x000000020a02a825 */ /* 0x000fe200078e0002 */
[----:B------:R-:W1:Y:S04]  /*12a20*/  SHFL.IDX PT, R14, R0, 0x3, 0x181f ;  /* 0x00781f00000e7f89 */ /* 0x000e6800000e0000 */
[----:B------:R-:W-:Y:S04]  /*12a30*/  @!P2 LDGSTS.E.BYPASS.LTC128B.128 [R20+0x11400], desc[UR44][R2.64], !P1 ;  /* 0x114000000214afae */ /* 0x000fe8000c901d6c */
[----:B------:R2:W-:Y:S01]  /*12a40*/  @!P2 LDGSTS.E.BYPASS.LTC128B.128 [R20+0x15400], desc[UR44][R2.64+0x80], !P0 ;  /* 0x154000800214afae */ /* 0x0005e2000c101d6c */
[----:B------:R-:W-:Y:S01]  /*12a50*/  ISETP.GE.AND P2, PT, R12, R5, PT ;  /* 0x000000050c00720c */ /* 0x000fe20003f46270 */
[----:B------:R-:W-:-:S02]  /*12a60*/  VIADD R12, R4, 0x40 ;  /* 0x00000040040c7836 */ /* 0x000fc40000000000 */
[----:B0-----:R-:W-:Y:S01]  /*12a70*/  IMAD.MOV.U32 R9, RZ, RZ, R8 ;  /* 0x000000ffff097224 */ /* 0x001fe200078e0008 */
[----:B--2---:R-:W0:Y:S09]  /*12a80*/  SHFL.IDX PT, R2, R6, 0x4, 0x181f ;  /* 0x00981f0006027f89 */ /* 0x004e3200000e0000 */
[----:B------:R-:W-:Y:S01]  /*12a90*/  @!P2 LEA R21, R7, UR38, 0x1 ;  /* 0x000000260715ac11 */ /* 0x000fe2000f8e08ff */
[----:B-1----:R-:W-:-:S02]  /*12aa0*/  IMAD.MOV.U32 R8, RZ, RZ, R14 ;  /* 0x000000ffff087224 */ /* 0x002fc400078e000e */
[----:B------:R-:W1:Y:S02]  /*12ab0*/  SHFL.IDX PT, R14, R0, 0x4, 0x181f ;  /* 0x00981f00000e7f89 */ /* 0x000e6400000e0000 */
[----:B------:R-:W-:-:S05]  /*12ac0*/  @!P2 IMAD.WIDE.U32 R8, R10, 0x2, R8 ;  /* 0x000000020a08a825 */ /* 0x000fca00078e0008 */
[----:B------:R-:W-:Y:S04]  /*12ad0*/  @!P2 LDGSTS.E.BYPASS.LTC128B.128 [R21+0x11c00], desc[UR44][R8.64], !P1 ;  /* 0x11c000000815afae */ /* 0x000fe8000c901d6c */
[----:B------:R2:W-:Y:S01]  /*12ae0*/  @!P2 LDGSTS.E.BYPASS.LTC128B.128 [R21+0x15c00], desc[UR44][R8.64+0x80], !P0 ;  /* 0x15c000800815afae */ /* 0x0005e2000c101d6c */
[----:B------:R-:W-:Y:S01]  /*12af0*/  ISETP.GE.AND P2, PT, R12, R5, PT ;  /* 0x000000050c00720c */ /* 0x000fe20003f46270 */
[----:B------:R-:W-:Y:S02]  /*12b00*/  VIADD R12, R4, 0x50 ;  /* 0x00000050040c7836 */ /* 0x000fe40000000000 */
[----:B0-----:R-:W-:Y:S01]  /*12b10*/  IMAD.MOV.U32 R3, RZ, RZ, R2 ;  /* 0x000000ffff037224 */ /* 0x001fe200078e0002 */
[----:B--2---:R-:W0:Y:S01]  /*12b20*/  SHFL.IDX PT, R8, R6, 0x5, 0x181f ;  /* 0x00b81f0006087f89 */ /* 0x004e2200000e0000 */
[----:B-1----:R-:W-:-:S08]  /*12b30*/  IMAD.MOV.U32 R2, RZ, RZ, R14 ;  /* 0x000000ffff027224 */ /* 0x002fd000078e000e */
[----:B------:R-:W-:Y:S01]  /*12b40*/  @!P2 LEA R20, R7, UR38, 0x1 ;  /* 0x000000260714ac11 */ /* 0x000fe2000f8e08ff */
[----:B------:R-:W1:Y:S01]  /*12b50*/  SHFL.IDX PT, R14, R0, 0x5, 0x181f ;  /* 0x00b81f00000e7f89 */ /* 0x000e6200000e0000 */
        /* <DEDUP_REMOVED lines=14> */
[----:B0-----:R-:W-:Y:S02]  /*12c40*/  IMAD.MOV.U32 R3, RZ, RZ, R2 ;  /* 0x000000ffff037224 */ /* 0x001fe400078e0002 */
[----:B-1----:R-:W-:-:S10]  /*12c50*/  IMAD.MOV.U32 R2, RZ, RZ, R14 ;  /* 0x000000ffff027224 */ /* 0x002fd400078e000e */
[----:B--2---:R-:W-:Y:S01]  /*12c60*/  @!P2 LEA R8, R7, UR38, 0x1 ;  /* 0x000000260708ac11 */ /* 0x004fe2000f8e08ff */
[----:B------:R0:W1:Y:S01]  /*12c70*/  SHFL.IDX PT, R14, R0, 0x7, 0x181f ;  /* 0x00f81f00000e7f89 */ /* 0x00006200000e0000 */
[----:B------:R-:W-:-:S05]  /*12c80*/  @!P2 IMAD.WIDE.U32 R2, R10, 0x2, R2 ;  /* 0x000000020a02a825 */ /* 0x000fca00078e0002 */
[----:B------:R-:W-:Y:S04]  /*12c90*/  @!P2 LDGSTS.E.BYPASS.LTC128B.128 [R8+0x13400], desc[UR44][R2.64], !P1 ;  /* 0x134000000208afae */ /* 0x000fe8000c901d6c */
[----:B------:R2:W-:Y:S04]  /*12ca0*/  @!P2 LDGSTS.E.BYPASS.LTC128B.128 [R8+0x17400], desc[UR44][R2.64+0x80], !P0 ;  /* 0x174000800208afae */ /* 0x0005e8000c101d6c */
[----:B--2---:R0:W2:Y:S02]  /*12cb0*/  SHFL.IDX PT, R2, R6, 0x7, 0x181f ;  /* 0x00f81f0006027f89 */ /* 0x0040a400000e0000 */
.L_x_7394:
[----:B------:R-:W-:Y:S01]  /*12cc0*/  VIADD R4, R4, 0x70 ;  /* 0x0000007004047836 */ /* 0x000fe20000000000 */
[----:B------:R-:W-:Y:S01]  /*12cd0*/  BSSY B0, `(.L_x_7304) ;  /* 0x000000c000007945 */ /* 0x000fe20003800000 */
[----:B--2---:R-:W-:Y:S02]  /*12ce0*/  IMAD.MOV.U32 R3, RZ, RZ, R2 ;  /* 0x000000ffff037224 */ /* 0x004fe400078e0002 */
[----:B-1----:R-:W-:Y:S01]  /*12cf0*/  IMAD.MOV.U32 R2, RZ, RZ, R14 ;  /* 0x000000ffff027224 */ /* 0x002fe200078e000e */
[----:B------:R-:W-:-:S13]  /*12d00*/  ISETP.GE.AND P2, PT, R4, R5, PT ;  /* 0x000000050400720c */ /* 0x000fda0003f46270 */
[----:B------:R-:W-:Y:S05]  /*12d10*/  @P2 BRA `(.L_x_7305) ;  /* 0x00000000001c2947 */ /* 0x000fea0003800000 */
[----:B------:R-:W-:Y:S01]  /*12d20*/  IMAD.WIDE.U32 R2, R10, 0x2, R2 ;  /* 0x000000020a027825 */ /* 0x000fe200078e0002 */
[----:B------:R-:W-:-:S05]  /*12d30*/  LEA R7, R7, UR38, 0x1 ;  /* 0x0000002607077c11 */ /* 0x000fca000f8e08ff */
[----:B------:R-:W-:Y:S01]  /*12d40*/  @!PT LDS RZ, [RZ] ;  /* 0x00000000fffff984 */ /* 0x000fe20000000800 */
[----:B------:R-:W-:Y:S01]  /*12d50*/  @!PT LDS RZ, [RZ] ;  /* 0x00000000fffff984 */ /* 0x000fe20000000800 */
[----:B------:R-:W-:Y:S01]  /*12d60*/  @!PT LDS RZ, [RZ] ;  /* 0x00000000fffff984 */ /* 0x000fe20000000800 */
[----:B------:R1:W-:Y:S04]  /*12d70*/  LDGSTS.E.BYPASS.LTC128B.128 [R7+0x13c00], desc[UR44][R2.64], !P1 ;  /* 0x13c0000002077fae */ /* 0x0003e8000c901d6c */
[----:B------:R1:W-:Y:S02]  /*12d80*/  LDGSTS.E.BYPASS.LTC128B.128 [R7+0x17c00], desc[UR44][R2.64+0x80], !P0 ;  /* 0x17c0008002077fae */ /* 0x0003e4000c101d6c */
.L_x_7305:
[----:B------:R-:W-:Y:S05]  /*12d90*/  BSYNC B0 ;  /* 0x0000000000007941 */ /* 0x000fea0003800000 */
.L_x_7304:
[----:B------:R-:W-:Y:S01]  /*12da0*/  NOP ;  /* 0x0000000000007918 */ /* 0x000fe20000000000 */
[----:B------:R-:W-:Y:S01]  /*12db0*/  SYNCS.ARRIVE.TRANS64.RED.A0T1 RZ, [UR38+0x28800], RZ ;  /* 0x028800ffffff79a7 */ /* 0x000fe20008200426 */
[----:B0-----:R-:W-:Y:S01]  /*12dc0*/  IMAD.MOV.U32 R0, RZ, RZ, 0x1 ;  /* 0x00000001ff007424 */ /* 0x001fe200078e00ff */
[----:B------:R-:W-:Y:S04]  /*12dd0*/  ARRIVES.LDGSTSBAR.64.TRANSCNT [UR38+0x28800] ;  /* 0x02880000ff0079b0 */ /* 0x000fe80008000aa6 */
[----:B------:R-:W-:Y:S01]  /*12de0*/  SHF.L.U32 R0, R0, 0x1f, RZ ;  /* 0x0000001f00007819 */ /* 0x000fe200000006ff */
[----:B------:R-:W-:Y:S01]  /*12df0*/  NOP ;  /* 0x0000000000007918 */ /* 0x000fe20000000000 */
[----:B------:R-:W2:Y:S01]  /*12e00*/  LDL.LU R4, [R1+0x10] ;  /* 0x0000100001047983 */ /* 0x000ea20000300800 */
[----:B------:R-:W-:Y:S03]  /*12e10*/  SYNCS.ARRIVE.TRANS64.A1T0 RZ, [UR38+0x28800], RZ ;  /* 0x028800ffffff79a7 */ /* 0x000fe60008100026 */
[----:B-1----:R-:W3:Y:S01]  /*12e20*/  LDL R3, [R1+0x4] ;  /* 0x0000040001037983 */ /* 0x002ee20000100800 */
[----:B------:R-:W0:Y:S01]  /*12e30*/  SYNCS.PHASECHK.TRANS64.TRYWAIT P0, [UR38+0x28820], R0 ;  /* 0x02882000ff0075a7 */ /* 0x000e220008000166 */
[----:B--2---:R-:W-:-:S05]  /*12e40*/  VIADD R6, R4, 0xfffffffe ;  /* 0xfffffffe04067836 */ /* 0x004fca0000000000 */
[----:B---3--:R-:W-:Y:S01]  /*12e50*/  ISETP.GE.AND P1, PT, R6, R3, PT ;  /* 0x000000030600720c */ /* 0x008fe20003f26270 */
[----:B0-----:R-:W-:-:S12]  /*12e60*/  @!P0 BRA `(.L_x_7306) ;  /* 0x0000002c00d88947 */ /* 0x001fd80003800000 */
.L_x_7395:
[----:B------:R-:W-:Y:S02]  /*12e70*/  IMAD.MOV.U32 R9, RZ, RZ, 0x1 ;  /* 0x00000001ff097424 */ /* 0x000fe400078e00ff */
[----:B0-----:R-:W-:Y:S01]  /*12e80*/  IMAD.MOV.U32 R0, RZ, RZ, RZ ;  /* 0x000000ffff007224 */ /* 0x001fe200078e00ff */
[----:B------:R-:W-:Y:S06]  /*12e90*/  @!P1 BRA `(.L_x_7307) ;  /* 0x00000018004c9947 */ /* 0x000fec0003800000 */
[----:B------:R-:W2:Y:S04]  /*12ea0*/  LDL.LU R2, [R1+0xc] ;  /* 0x00000c0001027983 */ /* 0x000ea80000300800 */
[----:B------:R-:W3:Y:S04]  /*12eb0*/  LDL.LU R4, [R1+0x8] ;  /* 0x0000080001047983 */ /* 0x000ee80000300800 */
[----:B------:R-:W4:Y:S01]  /*12ec0*/  LDL.LU R3, [R1+0x4] ;  /* 0x0000040001037983 */ /* 0x000f220000300800 */
[----:B------:R-:W-:Y:S01]  /*12ed0*/  UIADD3 UR4, UR41, 0x1, URZ ;  /* 0x0000000129047890 */ /* 0x000fe2000fffe03f */
[----:B------:R-:W-:-:S05]  /*12ee0*/  IMAD.MOV.U32 R9, RZ, RZ, 0x1 ;  /* 0x00000001ff097424 */ /* 0x000fca00078e00ff */
[----:B--2---:R-:W-:Y:S01]  /*12ef0*/  IMAD R2, R2, UR4, RZ ;  /* 0x0000000402027c24 */ /* 0x004fe2000f8e02ff */
[----:B------:R-:W-:-:S04]  /*12f00*/  ULOP3.LUT UR4, URZ, UR42, URZ, 0x33, !UPT ;  /* 0x0000002a3f047292 */ /* 0x000fc8000f8e333f */
[----:B------:R-:W-:Y:S02]  /*12f10*/  LOP3.LUT R2, RZ, R2, RZ, 0x33, !PT ;  /* 0x00000002ff027212 */ /* 0x000fe400078e33ff */
[----:B----4-:R-:W-:Y:S02]  /*12f20*/  LOP3.LUT R3, RZ, R3, RZ, 0x33, !PT ;  /* 0x00000003ff037212 */ /* 0x010fe400078e33ff */
[----:B---3--:R-:W-:Y:S01]  /*12f30*/  VIADDMNMX R2, R2, -R4, UR4, !PT ;  /* 0x0000000402027e46 */ /* 0x008fe2000f800904 */
[----:B------:R-:W-:Y:S01]  /*12f40*/  ULOP3.LUT UR4, URZ, UR39, URZ, 0x33, !UPT ;  /* 0x000000273f047292 */ /* 0x000fe2000f8e333f */
[----:B------:R-:W0:Y:S05]  /*12f50*/  S2R R4, SR_TID.X ;  /* 0x0000000000047919 */ /* 0x000e2a0000002100 */
[----:B------:R-:W-:-:S04]  /*12f60*/  VIMNMX R2, R2, UR4, !PT ;  /* 0x0000000402027c48 */ /* 0x000fc8000ffe0100 */
[----:B------:R-:W-:-:S05]  /*12f70*/  VIADDMNMX R3, R2, 0x2, R3, !PT ;  /* 0x0000000202037846 */ /* 0x000fca0007800103 */
[----:B------:R-:W-:-:S05]  /*12f80*/  VIADD R5, R3, 0xfffffffe ;  /* 0xfffffffe03057836 */ /* 0x000fca0000000000 */
[-C--:B------:R-:W-:Y:S02]  /*12f90*/  ISETP.NE.AND P0, PT, R5, R2.reuse, PT ;  /* 0x000000020500720c */ /* 0x080fe40003f05270 */
[----:B------:R-:W-:-:S05]  /*12fa0*/  LOP3.LUT R2, RZ, R2, RZ, 0x33, !PT ;  /* 0x00000002ff027212 */ /* 0x000fca00078e33ff */
[----:B------:R-:W-:-:S05]  /*12fb0*/  IMAD.IADD R2, R3, 0x1, R2 ;  /* 0x0000000103027824 */ /* 0x000fca00078e0202 */
[----:B------:R-:W-:Y:S02]  /*12fc0*/  LOP3.LUT R11, R2, 0x1, RZ, 0xc0, !PT ;  /* 0x00000001020b7812 */ /* 0x000fe400078ec0ff */
[----:B0-----:R-:W-:Y:S01]  /*12fd0*/  LOP3.LUT R10, R4, 0x1f, RZ, 0xc0, !PT ;  /* 0x0000001f040a7812 */ /* 0x001fe200078ec0ff */
[----:B------:R-:W-:Y:S01]  /*12fe0*/  IMAD.MOV.U32 R4, RZ, RZ, R16 ;  /* 0x000000ffff047224 */ /* 0x000fe200078e0010 */
[----:B------:R-:W-:Y:S06]  /*12ff0*/  @!P0 BRA `(.L_x_7308) ;  /* 0x0000001000008947 */ /* 0x000fec0003800000 */
[----:B------:R-:W-:Y:S01]  /*13000*/  BSSY B0, `(.L_x_7308) ;  /* 0x00000ff000007945 */ /* 0x000fe20003800000 */
[----:B------:R-:W-:Y:S02]  /*13010*/  IMAD.IADD R7, R2, 0x1, -R11 ;  /* 0x0000000102077824 */ /* 0x000fe400078e0a0b */
[----:B------:R-:W-:Y:S02]  /*13020*/  IMAD.MOV.U32 R8, RZ, RZ, 0x1 ;  /* 0x00000001ff087424 */ /* 0x000fe400078e00ff */
[----:B------:R-:W-:-:S07]  /*13030*/  IMAD.MOV.U32 R4, RZ, RZ, R16 ;  /* 0x000000ffff047224 */ /* 0x000fce00078e0010 */
.L_x_7339:
        /* <DEDUP_REMOVED lines=19> */
[----:B------:R-:W-:-:S04]  /*13170*/  IMAD.WIDE.U32 R2, R19, UR4, R2 ;  /* 0x0000000413027c25 */ /* 0x000fc8000f8e0002 */
[----:B--2---:R-:W-:-:S04]  /*13180*/  IMAD R4, R12, UR4, RZ ;  /* 0x000000040c047c24 */ /* 0x004fc8000f8e02ff */
[----:B------:R-:W-:Y:S01]  /*13190*/  IMAD R5, R19, UR5, R4 ;  /* 0x0000000513057c24 */ /* 0x000fe2000f8e0204 */
[----:B------:R-:W-:Y:S02]  /*131a0*/  ULDC.64 UR4, c[0x0][0x418] ;  /* 0x0001060000047ab9 */ /* 0x000fe40000000a00 */
[----:B------:R-:W-:Y:S01]  /*131b0*/  LEA R4, P0, R2, UR4, 0x2 ;  /* 0x0000000402047c11 */ /* 0x000fe2000f8010ff */
[----:B------:R-:W-:-:S05]  /*131c0*/  IMAD.IADD R5, R5, 0x1, R3 ;  /* 0x0000000105057824 */ /* 0x000fca00078e0203 */
[----:B------:R-:W-:-:S05]  /*131d0*/  LEA.HI.X R5, R2, UR5, R5, 0x2, P0 ;  /* 0x0000000502057c11 */ /* 0x000fca00080f1405 */
[----:B------:R0:W5:Y:S02]  /*131e0*/  LDG.E R4, desc[UR44][R4.64] ;  /* 0x0000002c04047981 */ /* 0x000164000c1e1900 */
.L_x_7311:
[----:B------:R-:W1:Y:S01]  /*131f0*/  S2R R2, SR_TID.X ;  /* 0x0000000000027919 */ /* 0x000e620000002100 */
[----:B------:R-:W-:Y:S01]  /*13200*/  BSSY B2, `(.L_x_7312) ;  /* 0x0000006000027945 */ /* 0x000fe20003800000 */
[----:B-1----:R-:W-:Y:S02]  /*13210*/  LOP3.LUT R3, R2, 0x7f, RZ, 0xc0, !PT ;  /* 0x0000007f02037812 */ /* 0x002fe400078ec0ff */
[----:B------:R-:W-:Y:S02]  /*13220*/  SHF.L.U32 R2, R8, 0x1f, RZ ;  /* 0x0000001f08027819 */ /* 0x000fe400000006ff */
[----:B------:R-:W-:Y:S02]  /*13230*/  ISETP.NE.AND P2, PT, R3, RZ, PT ;  /* 0x000000ff0300720c */ /* 0x000fe40003f45270 */
[----:B------:R-:W1:Y:S02]  /*13240*/  SYNCS.PHASECHK.TRANS64.TRYWAIT P0, [UR38+0x28848], R2 ;  /* 0x02884802ff0075a7 */ /* 0x000e640008000166 */
[----:B-1----:R-:W-:Y:S09]  /*13250*/  @!P0 BRA `(.L_x_7313) ;  /* 0x0000002800f48947 */ /* 0x002ff20003800000 */
.L_x_7396:
[----:B------:R-:W-:Y:S05]  /*13260*/  BSYNC B2 ;  /* 0x0000000000027941 */ /* 0x000fea0003800000 */
.L_x_7312:
[----:B------:R-:W-:Y:S04]  /*13270*/  BSSY B2, `(.L_x_7314) ;  /* 0x0000007000027945 */ /* 0x000fe80003800000 */
[----:B------:R-:W-:Y:S05]  /*13280*/  @P2 BRA `(.L_x_7315) ;  /* 0x0000000000142947 */ /* 0x000fea0003800000 */
[----:B------:R-:W-:Y:S01]  /*13290*/  ISETP.NE.AND P0, PT, R10, RZ, PT ;  /* 0x000000ff0a00720c */ /* 0x000fe20003f05270 */
[----:B-1----:R-:W-:-:S04]  /*132a0*/  IMAD.MOV.U32 R3, RZ, RZ, 0x8000 ;  /* 0x00008000ff037424 */ /* 0x002fc800078e00ff */
[----:B------:R2:W-:Y:S08]  /*132b0*/  SYNCS.ARRIVE.TRANS64 RZ, [UR38+0x28838], R3 ;  /* 0x02883803ffff79a7 */ /* 0x0005f00008000026 */
[----:B--2---:R-:W-:Y:S05]  /*132c0*/  @!P0 BRA `(.L_x_7315) ;  /* 0x0000000000048947 */ /* 0x004fea0003800000 */
[----:B------:R-:W-:Y:S01]  /*132d0*/  BPT.TRAP 0x1 ;  /* 0x000000040000795c */ /* 0x000fe20000300000 */
.L_x_7315:
[----:B------:R-:W-:Y:S05]  /*132e0*/  BSYNC B2 ;  /* 0x0000000000027941 */ /* 0x000fea0003800000 */
.L_x_7314:
[----:B0-----:R-:W-:Y:S01]  /*132f0*/  IMAD.MOV.U32 R5, RZ, RZ, RZ ;  /* 0x000000ffff057224 */ /* 0x001fe200078e00ff */
[----:B------:R-:W-:Y:S01]  /*13300*/  ULDC.64 UR4, c[0x0][0x198] ;  /* 0x0000660000047ab9 */ /* 0x000fe20000000a00 */
[----:B------:R-:W-:Y:S01]  /*13310*/  PLOP3.LUT P0, PT, PT, PT, PT, 0x80, 0x0 ;  /* 0x000000000000781c */ /* 0x000fe20003f0f070 */
[----:B------:R-:W-:Y:S01]  /*13320*/  UIADD3 UR4, UP0, UR4, 0x370, URZ ;  /* 0x0000037004047890 */ /* 0x000fe2000ff1e03f */
[----:B-1----:R-:W-:Y:S01]  /*13330*/  IMAD.SHL.U32 R3, R9, 0x80, RZ ;  /* 0x0000008009037824 */ /* 0x002fe200078e00ff */
[----:B------:R-:W-:Y:S01]  /*13340*/  R2UR UR34, R5 ;  /* 0x00000000052272ca */ /* 0x000fe200000e0000 */
[----:B------:R-:W-:Y:S02]  /*13350*/  UIADD3 UR32, UR38, 0x20400, URZ ;  /* 0x0002040026207890 */ /* 0x000fe4000fffe03f */
[----:B------:R-:W-:Y:S02]  /*13360*/  UIADD3 UR33, UR38, 0x28838, URZ ;  /* 0x0002883826217890 */ /* 0x000fe4000fffe03f */
[----:B------:R-:W-:Y:S01]  /*13370*/  UIADD3.X UR5, URZ, UR5, URZ, UP0, !UPT ;  /* 0x000000053f057290 */ /* 0x000fe200087fe43f */
[----:B------:R-:W-:Y:S01]  /*13380*/  UMOV UR6, 0x0 ;  /* 0x0000000000067882 */ /* 0x000fe20000000000 */
[----:B------:R-:W-:-:S10]  /*13390*/  UMOV UR7, 0x14f00000 ;  /* 0x14f0000000077882 */ /* 0x000fd40000000000 */
.L_x_7316:
        /* <DEDUP_REMOVED lines=13> */
.L_x_7317:
        /* <DEDUP_REMOVED lines=12> */
.L_x_7397:
[----:B------:R-:W-:Y:S05]  /*13530*/  BSYNC B2 ;  /* 0x0000000000027941 */ /* 0x000fea0003800000 */
.L_x_7318:
        /* <DEDUP_REMOVED lines=9> */
.L_x_7321:
[----:B------:R-:W-:Y:S05]  /*135d0*/  BSYNC B2 ;  /* 0x0000000000027941 */ /* 0x000fea0003800000 */
.L_x_7320:
        /* <DEDUP_REMOVED lines=10> */
.L_x_7322:
        /* <DEDUP_REMOVED lines=13> */
.L_x_7323:
        /* <DEDUP_REMOVED lines=10> */
.L_x_7310:
[----:B------:R-:W-:Y:S05]  /*137f0*/  BSYNC B1 ;  /* 0x0000000000017941 */ /* 0x000fea0003800000 */
.L_x_7309:
        /* <DEDUP_REMOVED lines=26> */
.L_x_7326:
[----:B------:R-:W1:Y:S01]  /*139a0*/  S2R R2, SR_TID.X ;  /* 0x0000000000027919 */ /* 0x000e620000002100 */
[----:B------:R-:W-:Y:S01]  /*139b0*/  BSSY B2, `(.L_x_7327) ;  /* 0x0000006000027945 */ /* 0x000fe20003800000 */
[----:B-1----:R-:W-:Y:S02]  /*139c0*/  LOP3.LUT R3, R2, 0x7f, RZ, 0xc0, !PT ;  /* 0x0000007f02037812 */ /* 0x002fe400078ec0ff */
[----:B------:R-:W-:Y:S02]  /*139d0*/  SHF.L.U32 R2, R9, 0x1f, RZ ;  /* 0x0000001f09027819 */ /* 0x000fe400000006ff */
[----:B------:R-:W-:Y:S02]  /*139e0*/  ISETP.NE.AND P2, PT, R3, RZ, PT ;  /* 0x000000ff0300720c */ /* 0x000fe40003f45270 */
[----:B------:R-:W1:Y:S02]  /*139f0*/  SYNCS.PHASECHK.TRANS64.TRYWAIT P0, [UR38+0x28840], R2 ;  /* 0x02884002ff0075a7 */ /* 0x000e640008000166 */
[----:B-1----:R-:W-:Y:S09]  /*13a00*/  @!P0 BRA `(.L_x_7328) ;  /* 0x0000002400388947 */ /* 0x002ff20003800000 */
.L_x_7398:
[----:B------:R-:W-:Y:S05]  /*13a10*/  BSYNC B2 ;  /* 0x0000000000027941 */ /* 0x000fea0003800000 */
.L_x_7327:
[----:B------:R-:W-:Y:S04]  /*13a20*/  BSSY B2, `(.L_x_7329) ;  /* 0x0000007000027945 */ /* 0x000fe80003800000 */
[----:B------:R-:W-:Y:S05]  /*13a30*/  @P2 BRA `(.L_x_7330) ;  /* 0x0000000000142947 */ /* 0x000fea0003800000 */
[----:B------:R-:W-:Y:S01]  /*13a40*/  ISETP.NE.AND P0, PT, R10, RZ, PT ;  /* 0x000000ff0a00720c */ /* 0x000fe20003f05270 */
[----:B-1----:R-:W-:-:S04]  /*13a50*/  IMAD.MOV.U32 R2, RZ, RZ, 0x8000 ;  /* 0x00008000ff027424 */ /* 0x002fc800078e00ff */
[----:B------:R2:W-:Y:S08]  /*13a60*/  SYNCS.ARRIVE.TRANS64 RZ, [UR38+0x28830], R2 ;  /* 0x02883002ffff79a7 */ /* 0x0005f00008000026 */
[----:B--2---:R-:W-:Y:S05]  /*13a70*/  @!P0 BRA `(.L_x_7330) ;  /* 0x0000000000048947 */ /* 0x004fea0003800000 */
[----:B------:R-:W-:Y:S01]  /*13a80*/  BPT.TRAP 0x1 ;  /* 0x000000040000795c */ /* 0x000fe20000300000 */
.L_x_7330:
[----:B------:R-:W-:Y:S05]  /*13a90*/  BSYNC B2 ;  /* 0x0000000000027941 */ /* 0x000fea0003800000 */
.L_x_7329:
        /* <DEDUP_REMOVED lines=11> */
.L_x_7331:
        /* <DEDUP_REMOVED lines=14> */
.L_x_7332:
        /* <DEDUP_REMOVED lines=12> */
.L_x_7399:
[----:B------:R-:W-:Y:S05]  /*13cf0*/  BSYNC B2 ;  /* 0x0000000000027941 */ /* 0x000fea0003800000 */
.L_x_7333:
        /* <DEDUP_REMOVED lines=9> */
.L_x_7336:
[----:B------:R-:W-:Y:S05]  /*13d90*/  BSYNC B2 ;  /* 0x0000000000027941 */ /* 0x000fea0003800000 */
.L_x_7335:
        /* <DEDUP_REMOVED lines=10> */
.L_x_7337:
        /* <DEDUP_REMOVED lines=13> */
.L_x_7338:
        /* <DEDUP_REMOVED lines=10> */
.L_x_7325:
[----:B------:R-:W-:Y:S05]  /*13fb0*/  BSYNC B1 ;  /* 0x0000000000017941 */ /* 0x000fea0003800000 */
.L_x_7324:
[----:B------:R-:W-:Y:S02]  /*13fc0*/  VIADD R6, R6, 0xfffffffe ;  /* 0xfffffffe06067836 */ /* 0x000fe40000000000 */
[----:B------:R-:W-:Y:S01]  /*13fd0*/  IMAD.MOV.U32 R8, RZ, RZ, R9 ;  /* 0x000000ffff087224 */ /* 0x000fe200078e0009 */
[----:B------:R-:W-:Y:S06]  /*13fe0*/  @P1 BRA `(.L_x_7339) ;  /* 0xfffffff000141947 */ /* 0x000fec000383ffff */
[----:B------:R-:W-:Y:S05]  /*13ff0*/  BSYNC B0 ;  /* 0x0000000000007941 */ /* 0x000fea0003800000 */
.L_x_7308:
        /* <DEDUP_REMOVED lines=28> */
.L_x_7341:
[----:B------:R-:W1:Y:S01]  /*141c0*/  S2R R2, SR_TID.X ;  /* 0x0000000000027919 */ /* 0x000e620000002100 */
[----:B------:R-:W-:Y:S01]  /*141d0*/  BSSY B1, `(.L_x_7342) ;  /* 0x0000006000017945 */ /* 0x000fe20003800000 */
[----:B-1----:R-:W-:Y:S02]  /*141e0*/  LOP3.LUT R3, R2, 0x7f, RZ, 0xc0, !PT ;  /* 0x0000007f02037812 */ /* 0x002fe400078ec0ff */
[----:B------:R-:W-:Y:S02]  /*141f0*/  SHF.L.U32 R2, R9, 0x1f, RZ ;  /* 0x0000001f09027819 */ /* 0x000fe400000006ff */
[----:B------:R-:W-:Y:S02]  /*14200*/  ISETP.NE.AND P1, PT, R3, RZ, PT ;  /* 0x000000ff0300720c */ /* 0x000fe40003f25270 */
[----:B------:R-:W1:Y:S02]  /*14210*/  SYNCS.PHASECHK.TRANS64.TRYWAIT P0, [UR38+0x28848], R2 ;  /* 0x02884802ff0075a7 */ /* 0x000e640008000166 */
[----:B-1----:R-:W-:Y:S09]  /*14220*/  @!P0 BRA `(.L_x_7343) ;  /* 0x0000001c00608947 */ /* 0x002ff20003800000 */
.L_x_7400:
[----:B------:R-:W-:Y:S05]  /*14230*/  BSYNC B1 ;  /* 0x0000000000017941 */ /* 0x000fea0003800000 */
.L_x_7342:
[----:B------:R-:W-:Y:S04]  /*14240*/  BSSY B1, `(.L_x_7344) ;  /* 0x0000007000017945 */ /* 0x000fe80003800000 */
[----:B------:R-:W-:Y:S05]  /*14250*/  @P1 BRA `(.L_x_7345) ;  /* 0x0000000000141947 */ /* 0x000fea0003800000 */
[----:B------:R-:W-:Y:S01]  /*14260*/  ISETP.NE.AND P0, PT, R10, RZ, PT ;  /* 0x000000ff0a00720c */ /* 0x000fe20003f05270 */
[----:B-1----:R-:W-:-:S04]  /*14270*/  IMAD.MOV.U32 R3, RZ, RZ, 0x8000 ;  /* 0x00008000ff037424 */ /* 0x002fc800078e00ff */
[----:B------:R2:W-:Y:S08]  /*14280*/  SYNCS.ARRIVE.TRANS64 RZ, [UR38+0x28838], R3 ;  /* 0x02883803ffff79a7 */ /* 0x0005f00008000026 */
[----:B--2---:R-:W-:Y:S05]  /*14290*/  @!P0 BRA `(.L_x_7345) ;  /* 0x0000000000048947 */ /* 0x004fea0003800000 */
[----:B------:R-:W-:Y:S01]  /*142a0*/  BPT.TRAP 0x1 ;  /* 0x000000040000795c */ /* 0x000fe20000300000 */
.L_x_7345:
[----:B------:R-:W-:Y:S05]  /*142b0*/  BSYNC B1 ;  /* 0x0000000000017941 */ /* 0x000fea0003800000 */
.L_x_7344:
        /* <DEDUP_REMOVED lines=11> */
.L_x_7346:
        /* <DEDUP_REMOVED lines=14> */
.L_x_7347:
        /* <DEDUP_REMOVED lines=11> */
.L_x_7401:
[----:B------:R-:W-:Y:S05]  /*14500*/  BSYNC B1 ;  /* 0x0000000000017941 */ /* 0x000fea0003800000 */
.L_x_7348:
        /* <DEDUP_REMOVED lines=9> */
.L_x_7351:
[----:B------:R-:W-:Y:S05]  /*145a0*/  BSYNC B1 ;  /* 0x0000000000017941 */ /* 0x000fea0003800000 */
.L_x_7350:
        /* <DEDUP_REMOVED lines=10> */
.L_x_7352:
        /* <DEDUP_REMOVED lines=13> */
.L_x_7353:
        /* <DEDUP_REMOVED lines=10> */
.L_x_7340:
[----:B------:R-:W-:Y:S05]  /*147c0*/  BSYNC B0 ;  /* 0x0000000000007941 */ /* 0x000fea0003800000 */
.L_x_7307:
        /* <DEDUP_REMOVED lines=11> */
.L_x_7402:
[----:B------:R-:W-:Y:S05]  /*14880*/  BSYNC B1 ;  /* 0x0000000000017941 */ /* 0x000fea0003800000 */
.L_x_7356:
        /* <DEDUP_REMOVED lines=8> */
.L_x_7359:
[----:B------:R-:W-:Y:S05]  /*14910*/  BSYNC B1 ;  /* 0x0000000000017941 */ /* 0x000fea0003800000 */
.L_x_7358:
        /* <DEDUP_REMOVED lines=13> */
.L_x_7360:
        /* <DEDUP_REMOVED lines=13> */
.L_x_7361:
        /* <DEDUP_REMOVED lines=8> */
.L_x_7355:
[----:B------:R-:W-:Y:S05]  /*14b40*/  BSYNC B0 ;  /* 0x0000000000007941 */ /* 0x000fea0003800000 */
.L_x_7354:
[----:B------:R-:W-:Y:S02]  /*14b50*/  VIADD R0, R0, 0x1 ;  /* 0x0000000100007836 */ /* 0x000fe40000000000 */
[----:B0-----:R-:W-:-:S03]  /*14b60*/  IMAD.MOV.U32 R3, RZ, RZ, RZ ;  /* 0x000000ffff037224 */ /* 0x001fc600078e00ff */
[----:B------:R-:W-:-:S04]  /*14b70*/  ISETP.NE.AND P0, PT, R0, 0x2, PT ;  /* 0x000000020000780c */ /* 0x000fc80003f05270 */
[----:B------:R-:W-:Y:S02]  /*14b80*/  SEL R2, RZ, 0x1, P0 ;  /* 0x00000001ff027807 */ /* 0x000fe40000000000 */
[----:B------:R-:W-:Y:S02]  /*14b90*/  SEL R0, R0, RZ, P0 ;  /* 0x000000ff00007207 */ /* 0x000fe40000000000 */
[----:B------:R-:W-:-:S07]  /*14ba0*/  LOP3.LUT R9, R9, R2, RZ, 0x3c, !PT ;  /* 0x0000000209097212 */ /* 0x000fce00078e3cff */
.L_x_7285:
[----:B0-----:R-:W0:Y:S01]  /*14bb0*/  S2R R5, SR_CgaCtaId ;  /* 0x0000000000057919 */ /* 0x001e220000008800 */
[----:B------:R-:W-:Y:S02]  /*14bc0*/  MOV R2, 0x400 ;  /* 0x0000040000027802 */ /* 0x000fe40000000f00 */
[----:B------:R-:W-:Y:S02]  /*14bd0*/  SHF.L.U32 R3, R3, 0x1f, RZ ;  /* 0x0000001f03037819 */ /* 0x000fe400000006ff */
[----:B0-----:R-:W-:-:S04]  /*14be0*/  LEA R2, R5, R2, 0x18 ;  /* 0x0000000205027211 */ /* 0x001fc800078ec0ff */
[----:B------:R-:W0:Y:S02]  /*14bf0*/  SYNCS.PHASECHK.TRANS64.TRYWAIT P0, [R2+URZ+0x28820], R3 ;  /* 0x02882003020075a7 */ /* 0x000e24000800017f */
[----:B0-----:R-:W-:Y:S05]  /*14c00*/  @!P0 BRA `(.L_x_7362) ;  /* 0x00000014002c8947 */ /* 0x001fea0003800000 */
.L_x_7403:
[----:B------:R-:W-:-:S03]  /*14c10*/  UMOV UR4, 0xffffffff ;  /* 0xffffffff00047882 */ /* 0x000fc60000000000 */
[----:B------:R-:W-:Y:S05]  /*14c20*/  BRA.DIV UR4, `(.L_x_7363) ;  /* 0x0000001604387947 */ /* 0x000fea000b800000 */
[----:B0-----:R-:W0:Y:S02]  /*14c30*/  S2R R3, SR_TID.X ;  /* 0x0000000000037919 */ /* 0x001e240000002100 */
[----:B0-----:R-:W-:-:S04]  /*14c40*/  SHF.R.U32.HI R3, RZ, 0x5, R3 ;  /* 0x00000005ff037819 */ /* 0x001fc80000011603 */
[----:B------:R-:W-:-:S05]  /*14c50*/  LOP3.LUT R3, R3, 0x3, RZ, 0xc0, !PT ;  /* 0x0000000303037812 */ /* 0x000fca00078ec0ff */
[----:B------:R0:W1:Y:S02]  /*14c60*/  SHFL.IDX PT, R14, R3, RZ, 0x1f ;  /* 0x00001fff030e7589 */ /* 0x00006400000e0000 */
.L_x_7406:
[----:B-1----:R-:W-:-:S13]  /*14c70*/  ISETP.NE.AND P0, PT, R14, RZ, PT ;  /* 0x000000ff0e00720c */ /* 0x002fda0003f05270 */
[----:B------:R-:W-:Y:S05]  /*14c80*/  @P0 BRA `(.L_x_7201) ;  /* 0x0000000000880947 */ /* 0x000fea0003800000 */
[----:B------:R-:W-:-:S03]  /*14c90*/  UMOV UR4, 0xffffffff ;  /* 0xffffffff00047882 */ /* 0x000fc60000000000 */
[----:B------:R-:W-:Y:S05]  /*14ca0*/  BRA.DIV UR4, `(.L_x_7364) ;  /* 0x00000016044c7947 */ /* 0x000fea000b800000 */
[----:B------:R-:W-:-:S13]  /*14cb0*/  ELECT P6, URZ, PT ;  /* 0x00000000003f782f */ /* 0x000fda00038c0000 */
.L_x_7409:
[----:B------:R-:W-:Y:S05]  /*14cc0*/  @!P6 BRA `(.L_x_7201) ;  /* 0x000000000078e947 */ /* 0x000fea0003800000 */
[----:B0-----:R-:W2:Y:S02]  /*14cd0*/  LDL.LU R3, [R1+0x14] ;  /* 0x0000140001037983 */ /* 0x001ea40000300800 */
[----:B--2---:R-:W-:-:S04]  /*14ce0*/  LOP3.LUT R3, R3, 0x2, RZ, 0xfc, !PT ;  /* 0x0000000203037812 */ /* 0x004fc800078efcff */
[----:B------:R-:W-:-:S13]  /*14cf0*/  ISETP.NE.AND P2, PT, R3, 0x3, PT ;  /* 0x000000030300780c */ /* 0x000fda0003f45270 */
[----:B------:R-:W-:Y:S05]  /*14d00*/  @!P2 BRA `(.L_x_7365) ;  /* 0x000000000004a947 */ /* 0x000fea0003800000 */
[----:B------:R-:W-:Y:S01]  /*14d10*/  BPT.TRAP 0x1 ;  /* 0x000000040000795c */ /* 0x000fe20000300000 */
.L_x_7365:
        /* <DEDUP_REMOVED lines=12> */
.L_x_7410:
[----:B------:R-:W1:Y:S02]  /*14de0*/  SYNCS.PHASECHK.TRANS64.TRYWAIT P0, [R3+URZ], R4 ;  /* 0x00000004030075a7 */ /* 0x000e64000800017f */
[----:B-1----:R-:W-:Y:S05]  /*14df0*/  @!P0 BRA `(.L_x_7367) ;  /* 0x00000014002c8947 */ /* 0x002fea0003800000 */
.L_x_7411:
[----:B------:R-:W-:Y:S05]  /*14e00*/  @!P2 BRA `(.L_x_7368) ;  /* 0x000000000004a947 */ /* 0x000fea0003800000 */
[----:B------:R-:W-:Y:S01]  /*14e10*/  BPT.TRAP 0x1 ;  /* 0x000000040000795c */ /* 0x000fe20000300000 */
.L_x_7368:
[----:B-1----:R-:W-:-:S04]  /*14e20*/  VIADD R3, R2, 0x28860 ;  /* 0x0002886002037836 */ /* 0x002fc80000000000 */
[----:B------:R-:W-:-:S04]  /*14e30*/  IMAD R0, R0, 0x8, R3 ;  /* 0x0000000800007824 */ /* 0x000fc800078e0203 */
[----:B------:R-:W1:Y:S02]  /*14e40*/  SYNCS.PHASECHK.TRANS64.TRYWAIT P0, [R0+URZ], R5 ;  /* 0x00000005000075a7 */ /* 0x000e64000800017f */
[----:B-1----:R-:W-:Y:S05]  /*14e50*/  @!P0 BRA `(.L_x_7369) ;  /* 0x0000001400288947 */ /* 0x002fea0003800000 */
.L_x_7412:
[----:B------:R-:W-:-:S07]  /*14e60*/  IMAD R3, R8, 0x8, R3 ;  /* 0x0000000808037824 */ /* 0x000fce00078e0203 */
.L_x_7370:
[----:B--2---:R2:W3:Y:S02]  /*14e70*/  SYNCS.PHASECHK.TRANS64.TRYWAIT P0, [R3+URZ], R4 ;  /* 0x00000004030075a7 */ /* 0x0044e4000800017f */
[----:B---3--:R-:W-:Y:S05]  /*14e80*/  @!P0 NANOSLEEP.SYNCS 0x989680 ;  /* 0x009896800000895d */ /* 0x008fea0003900000 */
[----:B------:R-:W3:Y:S02]  /*14e90*/  @!P0 SYNCS.PHASECHK.TRANS64 P0, [R3+URZ], R4 ;  /* 0x00000004030085a7 */ /* 0x000ee4000800007f */
[----:B---3--:R-:W-:Y:S05]  /*14ea0*/  @!P0 BRA `(.L_x_7370) ;  /* 0xfffffffc00f08947 */ /* 0x008fea000383ffff */
.L_x_7201:
[----:B------:R-:W-:Y:S05]  /*14eb0*/  BSYNC B6 ;  /* 0x0000000000067941 */ /* 0x000fea0003800000 */
.L_x_7198:
[----:B------:R-:W-:Y:S05]  /*14ec0*/  EXIT ;  /* 0x000000000000794d */ /* 0x000fea0003800000 */
.L_x_7211:
[----:B0-----:R-:W-:-:S04]  /*14ed0*/  IMAD.U32 R3, RZ, RZ, UR36 ;  /* 0x00000024ff037e24 */ /* 0x001fc8000f8e00ff */
[----:B------:R0:W1:Y:S03]  /*14ee0*/  SYNCS.PHASECHK.TRANS64.TRYWAIT P1, [R3+URZ+0x28800], R2 ;  /* 0x02880002030075a7 */ /* 0x000066000802017f */
[----:B-1----:R-:W-:Y:S05]  /*14ef0*/  @!P1 NANOSLEEP.SYNCS 0x989680 ;  /* 0x009896800000995d */ /* 0x002fea0003900000 */
[----:B------:R-:W1:Y:S02]  /*14f00*/  @!P1 SYNCS.PHASECHK.TRANS64 P1, [R3+URZ+0x28800], R2 ;  /* 0x02880002030095a7 */ /* 0x000e64000802007f */
[----:B-1----:R-:W-:Y:S05]  /*14f10*/  @!P1 BRA `(.L_x_7211) ;  /* 0xfffffffc00ec9947 */ /* 0x002fea000383ffff */
[----:B------:R-:W-:Y:S05]  /*14f20*/  BRA `(.L_x_7371) ;  /* 0xfffffec400ec7947 */ /* 0x000fea000383ffff */
.L_x_7215:
[----:B0-----:R-:W-:-:S04]  /*14f30*/  IMAD.U32 R3, RZ, RZ, UR36 ;  /* 0x00000024ff037e24 */ /* 0x001fc8000f8e00ff */
[----:B------:R0:W2:Y:S03]  /*14f40*/  SYNCS.PHASECHK.TRANS64.TRYWAIT P2, [R3+URZ+0x28830], R2 ;  /* 0x02883002030075a7 */ /* 0x0000a6000804017f */
[----:B--2---:R-:W-:Y:S05]  /*14f50*/  @!P2 NANOSLEEP.SYNCS 0x989680 ;  /* 0x009896800000a95d */ /* 0x004fea0003900000 */
[----:B------:R-:W2:Y:S02]  /*14f60*/  @!P2 SYNCS.PHASECHK.TRANS64 P2, [R3+URZ+0x28830], R2 ;  /* 0x028830020300a5a7 */ /* 0x000ea4000804007f */
[----:B--2---:R-:W-:Y:S05]  /*14f70*/  @!P2 BRA `(.L_x_7215) ;  /* 0xfffffffc00eca947 */ /* 0x004fea000383ffff */
[----:B------:R-:W-:Y:S05]  /*14f80*/  BRA `(.L_x_7214) ;  /* 0xfffffec800087947 */ /* 0x000fea000383ffff */
.L_x_7231:
[----:B-1----:R-:W-:-:S04]  /*14f90*/  IMAD.U32 R12, RZ, RZ, UR10 ;  /* 0x0000000aff0c7e24 */ /* 0x002fc8000f8e00ff */
[----:B------:R1:W2:Y:S03]  /*14fa0*/  SYNCS.PHASECHK.TRANS64.TRYWAIT P5, [R12+URZ+0x28830], R11 ;  /* 0x0288300b0c0075a7 */ /* 0x0002a600080a017f */
[----:B--2---:R-:W-:Y:S05]  /*14fb0*/  @!P5 NANOSLEEP.SYNCS 0x989680 ;  /* 0x009896800000d95d */ /* 0x004fea0003900000 */
[----:B------:R-:W2:Y:S02]  /*14fc0*/  @!P5 SYNCS.PHASECHK.TRANS64 P5, [R12+URZ+0x28830], R11 ;  /* 0x0288300b0c00d5a7 */ /* 0x000ea400080a007f */
[----:B--2---:R-:W-:Y:S05]  /*14fd0*/  @!P5 BRA `(.L_x_7231) ;  /* 0xfffffffc00ecd947 */ /* 0x004fea000383ffff */
[----:B------:R-:W-:Y:S05]  /*14fe0*/  BRA `(.L_x_7228) ;  /* 0xffffff0400107947 */ /* 0x000fea000383ffff */
.L_x_7235:
[----:B-1----:R-:W-:-:S04]  /*14ff0*/  IMAD.U32 R12, RZ, RZ, UR10 ;  /* 0x0000000aff0c7e24 */ /* 0x002fc8000f8e00ff */
[----:B------:R1:W2:Y:S03]  /*15000*/  SYNCS.PHASECHK.TRANS64.TRYWAIT P4, [R12+URZ+0x28850], R11 ;  /* 0x0288500b0c0075a7 */ /* 0x0002a6000808017f */
[----:B--2---:R-:W-:Y:S05]  /*15010*/  @!P4 NANOSLEEP.SYNCS 0x989680 ;  /* 0x009896800000c95d */ /* 0x004fea0003900000 */
[----:B------:R-:W2:Y:S02]  /*15020*/  @!P4 SYNCS.PHASECHK.TRANS64 P4, [R12+URZ+0x28850], R11 ;  /* 0x0288500b0c00c5a7 */ /* 0x000ea4000808007f */
[----:B--2---:R-:W-:Y:S05]  /*15030*/  @!P4 BRA `(.L_x_7235) ;  /* 0xfffffffc00ecc947 */ /* 0x004fea000383ffff */
[----:B------:R-:W-:Y:S05]  /*15040*/  BRA `(.L_x_7232) ;  /* 0xffffff0400d47947 */ /* 0x000fea000383ffff */
.L_x_7252:
[----:B-1----:R-:W-:-:S04]  /*15050*/  IMAD.U32 R10, RZ, RZ, UR10 ;  /* 0x0000000aff0a7e24 */ /* 0x002fc8000f8e00ff */
[----:B------:R1:W2:Y:S03]  /*15060*/  SYNCS.PHASECHK.TRANS64.TRYWAIT P3, [R10+URZ+0x28830], R9 ;  /* 0x028830090a0075a7 */ /* 0x0002a6000806017f */
[----:B--2---:R-:W-:Y:S05]  /*15070*/  @!P3 NANOSLEEP.SYNCS 0x989680 ;  /* 0x009896800000b95d */ /* 0x004fea0003900000 */
[----:B------:R-:W2:Y:S02]  /*15080*/  @!P3 SYNCS.PHASECHK.TRANS64 P3, [R10+URZ+0x28830], R9 ;  /* 0x028830090a00b5a7 */ /* 0x000ea4000806007f */
[----:B--2---:R-:W-:Y:S05]  /*15090*/  @!P3 BRA `(.L_x_7252) ;  /* 0xfffffffc00ecb947 */ /* 0x004fea000383ffff */
[----:B------:R-:W-:Y:S05]  /*150a0*/  BRA `(.L_x_7249) ;  /* 0xffffff3c00a07947 */ /* 0x000fea000383ffff */
.L_x_7256:
[----:B-1----:R-:W-:-:S04]  /*150b0*/  IMAD.U32 R10, RZ, RZ, UR10 ;  /* 0x0000000aff0a7e24 */ /* 0x002fc8000f8e00ff */
[----:B------:R1:W2:Y:S03]  /*150c0*/  SYNCS.PHASECHK.TRANS64.TRYWAIT P2, [R10+URZ+0x28850], R9 ;  /* 0x028850090a0075a7 */ /* 0x0002a6000804017f */
[----:B--2---:R-:W-:Y:S05]  /*150d0*/  @!P2 NANOSLEEP.SYNCS 0x989680 ;  /* 0x009896800000a95d */ /* 0x004fea0003900000 */
[----:B------:R-:W2:Y:S02]  /*150e0*/  @!P2 SYNCS.PHASECHK.TRANS64 P2, [R10+URZ+0x28850], R9 ;  /* 0x028850090a00a5a7 */ /* 0x000ea4000804007f */
[----:B--2---:R-:W-:Y:S05]  /*150f0*/  @!P2 BRA `(.L_x_7256) ;  /* 0xfffffffc00eca947 */ /* 0x004fea000383ffff */
[----:B------:R-:W-:Y:S05]  /*15100*/  BRA `(.L_x_7253) ;  /* 0xffffff4000647947 */ /* 0x000fea000383ffff */
.L_x_7262:
[----:B-1----:R-:W-:-:S04]  /*15110*/  IMAD.U32 R10, RZ, RZ, UR10 ;  /* 0x0000000aff0a7e24 */ /* 0x002fc8000f8e00ff */
[----:B------:R1:W2:Y:S03]  /*15120*/  SYNCS.PHASECHK.TRANS64.TRYWAIT P3, [R10+URZ+0x28830], R9 ;  /* 0x028830090a0075a7 */ /* 0x0002a6000806017f */
[----:B--2---:R-:W-:Y:S05]  /*15130*/  @!P3 NANOSLEEP.SYNCS 0x989680 ;  /* 0x009896800000b95d */ /* 0x004fea0003900000 */
[----:B------:R-:W2:Y:S02]  /*15140*/  @!P3 SYNCS.PHASECHK.TRANS64 P3, [R10+URZ+0x28830], R9 ;  /* 0x028830090a00b5a7 */ /* 0x000ea4000806007f */
[----:B--2---:R-:W-:Y:S05]  /*15150*/  @!P3 BRA `(.L_x_7262) ;  /* 0xfffffffc00ecb947 */ /* 0x004fea000383ffff */
[----:B------:R-:W-:Y:S05]  /*15160*/  BRA `(.L_x_7259) ;  /* 0xffffff6400847947 */ /* 0x000fea000383ffff */
.L_x_7266:
[----:B-1----:R-:W-:-:S04]  /*15170*/  IMAD.U32 R10, RZ, RZ, UR10 ;  /* 0x0000000aff0a7e24 */ /* 0x002fc8000f8e00ff */
[----:B------:R1:W2:Y:S03]  /*15180*/  SYNCS.PHASECHK.TRANS64.TRYWAIT P2, [R10+URZ+0x28850], R9 ;  /* 0x028850090a0075a7 */ /* 0x0002a6000804017f */
[----:B--2---:R-:W-:Y:S05]  /*15190*/  @!P2 NANOSLEEP.SYNCS 0x989680 ;  /* 0x009896800000a95d */ /* 0x004fea0003900000 */
[----:B------:R-:W2:Y:S02]  /*151a0*/  @!P2 SYNCS.PHASECHK.TRANS64 P2, [R10+URZ+0x28850], R9 ;  /* 0x028850090a00a5a7 */ /* 0x000ea4000804007f */
[----:B--2---:R-:W-:Y:S05]  /*151b0*/  @!P2 BRA `(.L_x_7266) ;  /* 0xfffffffc00eca947 */ /* 0x004fea000383ffff */
[----:B------:R-:W-:Y:S05]  /*151c0*/  BRA `(.L_x_7263) ;  /* 0xffffff6800447947 */ /* 0x000fea000383ffff */
.L_x_7279:
[----:B-1----:R-:W-:-:S04]  /*151d0*/  IMAD.U32 R5, RZ, RZ, UR5 ;  /* 0x00000005ff057e24 */ /* 0x002fc8000f8e00ff */
[----:B------:R1:W2:Y:S03]  /*151e0*/  SYNCS.PHASECHK.TRANS64.TRYWAIT P0, [R5+URZ+0x28850], R0 ;  /* 0x02885000050075a7 */ /* 0x0002a6000800017f */
[----:B--2---:R-:W-:Y:S05]  /*151f0*/  @!P0 NANOSLEEP.SYNCS 0x989680 ;  /* 0x009896800000895d */ /* 0x004fea0003900000 */
[----:B------:R-:W2:Y:S02]  /*15200*/  @!P0 SYNCS.PHASECHK.TRANS64 P0, [R5+URZ+0x28850], R0 ;  /* 0x02885000050085a7 */ /* 0x000ea4000800007f */
[----:B--2---:R-:W-:Y:S05]  /*15210*/  @!P0 BRA `(.L_x_7279) ;  /* 0xfffffffc00ec8947 */ /* 0x004fea000383ffff */
[----:B------:R-:W-:Y:S05]  /*15220*/  BRA `(.L_x_7278) ;  /* 0xffffff9c00387947 */ /* 0x000fea000383ffff */
.L_x_7296:
[----:B------:R-:W-:Y:S02]  /*15230*/  IMAD.MOV.U32 R13, RZ, RZ, R0 ;  /* 0x000000ffff0d7224 */ /* 0x000fe400078e0000 */
[----:B------:R-:W-:Y:S02]  /*15240*/  IMAD.MOV.U32 R12, RZ, RZ, RZ ;  /* 0x000000ffff0c7224 */ /* 0x000fe400078e00ff */
[----:B------:R-:W-:Y:S02]  /*15250*/  IMAD.MOV.U32 R11, RZ, RZ, 0x1f ;  /* 0x0000001fff0b7424 */ /* 0x000fe400078e00ff */
[----:B------:R-:W-:-:S07]  /*15260*/  IMAD.MOV.U32 R15, RZ, RZ, -0x1 ;  /* 0xffffffffff0f7424 */ /* 0x000fce00078e00ff */
[----:B01----:R-:W-:Y:S05]  /*15270*/  WARPSYNC.COLLECTIVE R15, `(.L_x_7372) ;  /* 0x000000000f087348 */ /* 0x003fea0003c00000 */
[----:B------:R2:W3:Y:S02]  /*15280*/  SHFL.IDX P6, R14, R13, R12, R11 ;  /* 0x0000000c0d0e7389 */ /* 0x0004e400000c000b */
[----:B0123--:R-:W-:Y:S01]  /*15290*/  ENDCOLLECTIVE ;  /* 0x000000000000791b */ /* 0x00ffe20003800000 */
.L_x_7372:
[----:B------:R-:W-:Y:S05]  /*152a0*/  BRA `(.L_x_7373) ;  /* 0xffffffcc001c7947 */ /* 0x000fea000383ffff */
.L_x_7298:
[----:B------:R-:W-:Y:S01]  /*152b0*/  BSSY B0, `(.L_x_7374) ;  /* 0x0000006000007945 */ /* 0x000fe20003800000 */
[----:B------:R-:W-:-:S07]  /*152c0*/  IMAD.MOV.U32 R15, RZ, RZ, -0x1 ;  /* 0xffffffffff0f7424 */ /* 0x000fce00078e00ff */
[----:B012---:R-:W-:Y:S05]  /*152d0*/  WARPSYNC.COLLECTIVE R15, `(.L_x_7375) ;  /* 0x000000000f0c7348 */ /* 0x007fea0003c00000 */
[----:B------:R-:W-:Y:S02]  /*152e0*/  ELECT P6, UR62, PT ;  /* 0x00000000003e782f */ /* 0x000fe400038c0000 */
[----:B------:R-:W-:Y:S01]  /*152f0*/  MOV R14, UR62 ;  /* 0x0000003e000e7c02 */ /* 0x000fe20008000f00 */
[----:B012---:R-:W-:Y:S10]  /*15300*/  ENDCOLLECTIVE ;  /* 0x000000000000791b */ /* 0x007ff40003800000 */
.L_x_7375:
[----:B------:R-:W-:Y:S05]  /*15310*/  BSYNC B0 ;  /* 0x0000000000007941 */ /* 0x000fea0003800000 */
.L_x_7374:
[----:B------:R-:W-:Y:S05]  /*15320*/  BRA `(.L_x_7376) ;  /* 0xffffffcc001c7947 */ /* 0x000fea000383ffff */
.L_x_7300:
[----:B-1----:R-:W-:-:S04]  /*15330*/  IMAD.U32 R3, RZ, RZ, UR38 ;  /* 0x00000026ff037e24 */ /* 0x002fc8000f8e00ff */
[----:B------:R1:W2:Y:S03]  /*15340*/  SYNCS.PHASECHK.TRANS64.TRYWAIT P0, [R3+URZ+0x28840], R0 ;  /* 0x02884000030075a7 */ /* 0x0002a6000800017f */
[----:B--2---:R-:W-:Y:S05]  /*15350*/  @!P0 NANOSLEEP.SYNCS 0x989680 ;  /* 0x009896800000895d */ /* 0x004fea0003900000 */
[----:B------:R-:W2:Y:S02]  /*15360*/  @!P0 SYNCS.PHASECHK.TRANS64 P0, [R3+URZ+0x28840], R0 ;  /* 0x02884000030085a7 */ /* 0x000ea4000800007f */
[----:B--2---:R-:W-:Y:S05]  /*15370*/  @!P0 BRA `(.L_x_7300) ;  /* 0xfffffffc00ec8947 */ /* 0x004fea000383ffff */
[----:B------:R-:W-:Y:S05]  /*15380*/  BRA `(.L_x_7377) ;  /* 0xffffffcc00707947 */ /* 0x000fea000383ffff */
.L_x_7303:
        /* <DEDUP_REMOVED lines=8> */
.L_x_7378:
[----:B------:R-:W-:Y:S02]  /*15410*/  IMAD.MOV.U32 R13, RZ, RZ, R0 ;  /* 0x000000ffff0d7224 */ /* 0x000fe400078e0000 */
[----:B------:R-:W-:-:S07]  /*15420*/  IMAD.MOV.U32 R2, RZ, RZ, R14 ;  /* 0x000000ffff027224 */ /* 0x000fce00078e000e */
[----:B------:R-:W-:Y:S05]  /*15430*/  WARPSYNC.COLLECTIVE R15, `(.L_x_7379) ;  /* 0x000000000f087348 */ /* 0x000fea0003c00000 */
[----:B------:R0:W1:Y:S02]  /*15440*/  SHFL.IDX P6, R14, R13, R12, R11 ;  /* 0x0000000c0d0e7389 */ /* 0x00006400000c000b */
[----:B01----:R-:W-:Y:S01]  /*15450*/  ENDCOLLECTIVE ;  /* 0x000000000000791b */ /* 0x003fe20003800000 */
.L_x_7379:
[----:B------:R-:W-:Y:S02]  /*15460*/  ULDC UR4, c[0x0][0x288] ;  /* 0x0000a20000047ab9 */ /* 0x000fe40000000800 */
[----:B------:R-:W-:-:S05]  /*15470*/  IMAD R5, R8, UR4, RZ ;  /* 0x0000000408057c24 */ /* 0x000fca000f8e02ff */
[C---:B------:R-:W-:Y:S01]  /*15480*/  ISETP.GE.AND P2, PT, R4.reuse, R5, PT ;  /* 0x000000050400720c */ /* 0x040fe20003f46270 */
[----:B------:R-:W-:Y:S02]  /*15490*/  VIADD R12, R4, 0x10 ;  /* 0x00000010040c7836 */ /* 0x000fe40000000000 */
[----:B------:R-:W-:-:S10]  /*154a0*/  IMAD.MOV.U32 R13, RZ, RZ, R6 ;  /* 0x000000ffff0d7224 */ /* 0x000fd400078e0006 */
        /* <DEDUP_REMOVED lines=10> */
[----:B------:R0:W-:Y:S01]  /*15550*/  @!P2 LDGSTS.E.BYPASS.LTC128B.128 [R8+0x14400], desc[UR44][R2.64+0x80], !P0 ;  /* 0x144000800208afae */ /* 0x0001e2000c101d6c */
[----:B------:R-:W-:Y:S01]  /*15560*/  ISETP.GE.AND P2, PT, R12, R5, PT ;  /* 0x000000050c00720c */ /* 0x000fe20003f46270 */
[----:B------:R-:W-:-:S12]  /*15570*/  IMAD.MOV.U32 R12, RZ, RZ, 0x1 ;  /* 0x00000001ff0c7424 */ /* 0x000fd800078e00ff */
[----:B0-----:R-:W-:Y:S05]  /*15580*/  WARPSYNC.COLLECTIVE R15, `(.L_x_7380) ;  /* 0x000000000f087348 */ /* 0x001fea0003c00000 */
[----:B------:R1:W2:Y:S02]  /*15590*/  SHFL.IDX P6, R14, R13, R12, R11 ;  /* 0x0000000c0d0e7389 */ /* 0x0002a400000c000b */
[----:B012---:R-:W-:Y:S01]  /*155a0*/  ENDCOLLECTIVE ;  /* 0x000000000000791b */ /* 0x007fe20003800000 */
.L_x_7380:
[----:B------:R-:W-:Y:S01]  /*155b0*/  VIADD R2, R4, 0x20 ;  /* 0x0000002004027836 */ /* 0x000fe20000000000 */
[----:B------:R-:W-:Y:S01]  /*155c0*/  @!P2 LEA R21, R7, UR38, 0x1 ;  /* 0x000000260715ac11 */ /* 0x000fe2000f8e08ff */
[----:B------:R-:W-:Y:S02]  /*155d0*/  IMAD.MOV.U32 R13, RZ, RZ, R0 ;  /* 0x000000ffff0d7224 */ /* 0x000fe400078e0000 */
[----:B------:R-:W-:-:S07]  /*155e0*/  IMAD.MOV.U32 R8, RZ, RZ, R14 ;  /* 0x000000ffff087224 */ /* 0x000fce00078e000e */
[----:B------:R-:W-:Y:S05]  /*155f0*/  WARPSYNC.COLLECTIVE R15, `(.L_x_7381) ;  /* 0x000000000f087348 */ /* 0x000fea0003c00000 */
[----:B------:R0:W1:Y:S02]  /*15600*/  SHFL.IDX P6, R14, R13, R12, R11 ;  /* 0x0000000c0d0e7389 */ /* 0x00006400000c000b */
[----:B01----:R-:W-:Y:S01]  /*15610*/  ENDCOLLECTIVE ;  /* 0x000000000000791b */ /* 0x003fe20003800000 */
.L_x_7381:
[----:B------:R-:W-:Y:S02]  /*15620*/  IMAD.MOV.U32 R9, RZ, RZ, R8 ;  /* 0x000000ffff097224 */ /* 0x000fe400078e0008 */
[----:B------:R-:W-:Y:S02]  /*15630*/  IMAD.MOV.U32 R13, RZ, RZ, R6 ;  /* 0x000000ffff0d7224 */ /* 0x000fe400078e0006 */
[----:B------:R-:W-:Y:S02]  /*15640*/  IMAD.MOV.U32 R12, RZ, RZ, 0x2 ;  /* 0x00000002ff0c7424 */ /* 0x000fe400078e00ff */
[----:B------:R-:W-:-:S07]  /*15650*/  IMAD.MOV.U32 R8, RZ, RZ, R14 ;  /* 0x000000ffff087224 */ /* 0x000fce00078e000e */
[----:B------:R-:W-:Y:S05]  /*15660*/  WARPSYNC.COLLECTIVE R15, `(.L_x_7382) ;  /* 0x000000000f087348 */ /* 0x000fea0003c00000 */
[----:B------:R0:W1:Y:S02]  /*15670*/  SHFL.IDX P6, R14, R13, R12, R11 ;  /* 0x0000000c0d0e7389 */ /* 0x00006400000c000b */
[----:B01----:R-:W-:Y:S01]  /*15680*/  ENDCOLLECTIVE ;  /* 0x000000000000791b */ /* 0x003fe20003800000 */
.L_x_7382:
[----:B------:R-:W-:-:S05]  /*15690*/  @!P2 IMAD.WIDE.U32 R8, R10, 0x2, R8 ;  /* 0x000000020a08a825 */ /* 0x000fca00078e0008 */
[----:B------:R-:W-:Y:S01]  /*156a0*/  @!PT LDS RZ, [RZ] ;  /* 0x00000000fffff984 */ /* 0x000fe20000000800 */
[----:B------:R-:W-:Y:S01]  /*156b0*/  @!PT LDS RZ, [RZ] ;  /* 0x00000000fffff984 */ /* 0x000fe20000000800 */
[----:B------:R-:W-:Y:S01]  /*156c0*/  @!PT LDS RZ, [RZ] ;  /* 0x00000000fffff984 */ /* 0x000fe20000000800 */
[----:B------:R-:W-:Y:S04]  /*156d0*/  @!P2 LDGSTS.E.BYPASS.LTC128B.128 [R21+0x10c00], desc[UR44][R8.64], !P1 ;  /* 0x10c000000815afae */ /* 0x000fe8000c901d6c */
[----:B------:R0:W-:Y:S01]  /*156e0*/  @!P2 LDGSTS.E.BYPASS.LTC128B.128 [R21+0x14c00], desc[UR44][R8.64+0x80], !P0 ;  /* 0x14c000800815afae */ /* 0x0001e2000c101d6c */
[----:B------:R-:W-:Y:S01]  /*156f0*/  ISETP.GE.AND P2, PT, R2, R5, PT ;  /* 0x000000050200720c */ /* 0x000fe20003f46270 */
[----:B------:R-:W-:Y:S02]  /*15700*/  IMAD.MOV.U32 R13, RZ, RZ, R0 ;  /* 0x000000ffff0d7224 */ /* 0x000fe400078e0000 */
[----:B0-----:R-:W-:Y:S02]  /*15710*/  VIADD R8, R4, 0x30 ;  /* 0x0000003004087836 */ /* 0x001fe40000000000 */
[----:B------:R-:W-:-:S08]  /*15720*/  IMAD.MOV.U32 R2, RZ, RZ, R14 ;  /* 0x000000ffff027224 */ /* 0x000fd000078e000e */
[----:B------:R-:W-:-:S07]  /*15730*/  @!P2 LEA R20, R7, UR38, 0x1 ;  /* 0x000000260714ac11 */ /* 0x000fce000f8e08ff */
[----:B------:R-:W-:Y:S05]  /*15740*/  WARPSYNC.COLLECTIVE R15, `(.L_x_7383) ;  /* 0x000000000f087348 */ /* 0x000fea0003c00000 */
[----:B------:R0:W1:Y:S02]  /*15750*/  SHFL.IDX P6, R14, R13, R12, R11 ;  /* 0x0000000c0d0e7389 */ /* 0x00006400000c000b */
[----:B01----:R-:W-:Y:S01]  /*15760*/  ENDCOLLECTIVE ;  /* 0x000000000000791b */ /* 0x003fe20003800000 */
.L_x_7383:
[----:B------:R-:W-:Y:S02]  /*15770*/  IMAD.MOV.U32 R3, RZ, RZ, R2 ;  /* 0x000000ffff037224 */ /* 0x000fe400078e0002 */
[----:B------:R-:W-:Y:S02]  /*15780*/  IMAD.MOV.U32 R13, RZ, RZ, R6 ;  /* 0x000000ffff0d7224 */ /* 0x000fe400078e0006 */
[----:B------:R-:W-:Y:S02]  /*15790*/  IMAD.MOV.U32 R12, RZ, RZ, 0x3 ;  /* 0x00000003ff0c7424 */ /* 0x000fe400078e00ff */
[----:B------:R-:W-:-:S07]  /*157a0*/  IMAD.MOV.U32 R2, RZ, RZ, R14 ;  /* 0x000000ffff027224 */ /* 0x000fce00078e000e */
[----:B------:R-:W-:Y:S05]  /*157b0*/  WARPSYNC.COLLECTIVE R15, `(.L_x_7384) ;  /* 0x000000000f087348 */ /* 0x000fea0003c00000 */
[----:B------:R0:W1:Y:S02]  /*157c0*/  SHFL.IDX P6, R14, R13, R12, R11 ;  /* 0x0000000c0d0e7389 */ /* 0x00006400000c000b */
[----:B01----:R-:W-:Y:S01]  /*157d0*/  ENDCOLLECTIVE ;  /* 0x000000000000791b */ /* 0x003fe20003800000 */
.L_x_7384:
        /* <DEDUP_REMOVED lines=14> */
.L_x_7385:
[----:B------:R-:W-:Y:S02]  /*158c0*/  IMAD.MOV.U32 R9, RZ, RZ, R8 ;  /* 0x000000ffff097224 */ /* 0x000fe400078e0008 */
[----:B------:R-:W-:Y:S02]  /*158d0*/  IMAD.MOV.U32 R13, RZ, RZ, R6 ;  /* 0x000000ffff0d7224 */ /* 0x000fe400078e0006 */
[----:B------:R-:W-:Y:S02]  /*158e0*/  IMAD.MOV.U32 R12, RZ, RZ, 0x4 ;  /* 0x00000004ff0c7424 */ /* 0x000fe400078e00ff */
[----:B------:R-:W-:-:S07]  /*158f0*/  IMAD.MOV.U32 R8, RZ, RZ, R14 ;  /* 0x000000ffff087224 */ /* 0x000fce00078e000e */
[----:B------:R-:W-:Y:S05]  /*15900*/  WARPSYNC.COLLECTIVE R15, `(.L_x_7386) ;  /* 0x000000000f087348 */ /* 0x000fea0003c00000 */
[----:B------:R0:W1:Y:S02]  /*15910*/  SHFL.IDX P6, R14, R13, R12, R11 ;  /* 0x0000000c0d0e7389 */ /* 0x00006400000c000b */
[----:B01----:R-:W-:Y:S01]  /*15920*/  ENDCOLLECTIVE ;  /* 0x000000000000791b */ /* 0x003fe20003800000 */
.L_x_7386:
        /* <DEDUP_REMOVED lines=14> */
.L_x_7387:
[----:B------:R-:W-:Y:S02]  /*15a10*/  IMAD.MOV.U32 R3, RZ, RZ, R2 ;  /* 0x000000ffff037224 */ /* 0x000fe400078e0002 */
[----:B------:R-:W-:Y:S02]  /*15a20*/  IMAD.MOV.U32 R13, RZ, RZ, R6 ;  /* 0x000000ffff0d7224 */ /* 0x000fe400078e0006 */
[----:B------:R-:W-:Y:S02]  /*15a30*/  IMAD.MOV.U32 R12, RZ, RZ, 0x5 ;  /* 0x00000005ff0c7424 */ /* 0x000fe400078e00ff */
[----:B------:R-:W-:-:S07]  /*15a40*/  IMAD.MOV.U32 R2, RZ, RZ, R14 ;  /* 0x000000ffff027224 */ /* 0x000fce00078e000e */
[----:B------:R-:W-:Y:S05]  /*15a50*/  WARPSYNC.COLLECTIVE R15, `(.L_x_7388) ;  /* 0x000000000f087348 */ /* 0x000fea0003c00000 */
[----:B------:R0:W1:Y:S02]  /*15a60*/  SHFL.IDX P6, R14, R13, R12, R11 ;  /* 0x0000000c0d0e7389 */ /* 0x00006400000c000b */
[----:B01----:R-:W-:Y:S01]  /*15a70*/  ENDCOLLECTIVE ;  /* 0x000000000000791b */ /* 0x003fe20003800000 */
.L_x_7388:
        /* <DEDUP_REMOVED lines=14> */
.L_x_7389:
[----:B------:R-:W-:Y:S02]  /*15b60*/  IMAD.MOV.U32 R9, RZ, RZ, R8 ;  /* 0x000000ffff097224 */ /* 0x000fe400078e0008 */
[----:B------:R-:W-:Y:S02]  /*15b70*/  IMAD.MOV.U32 R13, RZ, RZ, R6 ;  /* 0x000000ffff0d7224 */ /* 0x000fe400078e0006 */
[----:B------:R-:W-:Y:S02]  /*15b80*/  IMAD.MOV.U32 R12, RZ, RZ, 0x6 ;  /* 0x00000006ff0c7424 */ /* 0x000fe400078e00ff */
[----:B------:R-:W-:-:S07]  /*15b90*/  IMAD.MOV.U32 R8, RZ, RZ, R14 ;  /* 0x000000ffff087224 */ /* 0x000fce00078e000e */
[----:B------:R-:W-:Y:S05]  /*15ba0*/  WARPSYNC.COLLECTIVE R15, `(.L_x_7390) ;  /* 0x000000000f087348 */ /* 0x000fea0003c00000 */
[----:B------:R0:W1:Y:S02]  /*15bb0*/  SHFL.IDX P6, R14, R13, R12, R11 ;  /* 0x0000000c0d0e7389 */ /* 0x00006400000c000b */
[----:B01----:R-:W-:Y:S01]  /*15bc0*/  ENDCOLLECTIVE ;  /* 0x000000000000791b */ /* 0x003fe20003800000 */
.L_x_7390:
        /* <DEDUP_REMOVED lines=8> */
[----:B------:R-:W-:-:S10]  /*15c50*/  IMAD.MOV.U32 R2, RZ, RZ, R14 ;  /* 0x000000ffff027224 */ /* 0x000fd400078e000e */
[----:B0-----:R-:W-:-:S07]  /*15c60*/  @!P2 LEA R8, R7, UR38, 0x1 ;  /* 0x000000260708ac11 */ /* 0x001fce000f8e08ff */
[----:B------:R-:W-:Y:S05]  /*15c70*/  WARPSYNC.COLLECTIVE R15, `(.L_x_7391) ;  /* 0x000000000f087348 */ /* 0x000fea0003c00000 */
[----:B------:R0:W1:Y:S02]  /*15c80*/  SHFL.IDX P6, R14, R13, R12, R11 ;  /* 0x0000000c0d0e7389 */ /* 0x00006400000c000b */
[----:B01----:R-:W-:Y:S01]  /*15c90*/  ENDCOLLECTIVE ;  /* 0x000000000000791b */ /* 0x003fe20003800000 */
.L_x_7391:
[----:B------:R-:W-:Y:S02]  /*15ca0*/  IMAD.MOV.U32 R3, RZ, RZ, R2 ;  /* 0x000000ffff037224 */ /* 0x000fe400078e0002 */
[----:B------:R-:W-:Y:S02]  /*15cb0*/  IMAD.MOV.U32 R13, RZ, RZ, R6 ;  /* 0x000000ffff0d7224 */ /* 0x000fe400078e0006 */
[----:B------:R-:W-:Y:S02]  /*15cc0*/  IMAD.MOV.U32 R12, RZ, RZ, 0x7 ;  /* 0x00000007ff0c7424 */ /* 0x000fe400078e00ff */
[----:B------:R-:W-:-:S07]  /*15cd0*/  IMAD.MOV.U32 R2, RZ, RZ, R14 ;  /* 0x000000ffff027224 */ /* 0x000fce00078e000e */
[----:B------:R-:W-:Y:S05]  /*15ce0*/  WARPSYNC.COLLECTIVE R15, `(.L_x_7392) ;  /* 0x000000000f087348 */ /* 0x000fea0003c00000 */
[----:B------:R0:W1:Y:S02]  /*15cf0*/  SHFL.IDX P6, R14, R13, R12, R11 ;  /* 0x0000000c0d0e7389 */ /* 0x00006400000c000b */
[----:B01----:R-:W-:Y:S01]  /*15d00*/  ENDCOLLECTIVE ;  /* 0x000000000000791b */ /* 0x003fe20003800000 */
.L_x_7392:
[----:B------:R-:W-:-:S05]  /*15d10*/  @!P2 IMAD.WIDE.U32 R2, R10, 0x2, R2 ;  /* 0x000000020a02a825 */ /* 0x000fca00078e0002 */
[----:B------:R-:W-:Y:S01]  /*15d20*/  @!PT LDS RZ, [RZ] ;  /* 0x00000000fffff984 */ /* 0x000fe20000000800 */
[----:B------:R-:W-:Y:S01]  /*15d30*/  @!PT LDS RZ, [RZ] ;  /* 0x00000000fffff984 */ /* 0x000fe20000000800 */
[----:B------:R-:W-:Y:S01]  /*15d40*/  @!PT LDS RZ, [RZ] ;  /* 0x00000000fffff984 */ /* 0x000fe20000000800 */
[----:B------:R-:W-:Y:S04]  /*15d50*/  @!P2 LDGSTS.E.BYPASS.LTC128B.128 [R8+0x13400], desc[UR44][R2.64], !P1 ;  /* 0x134000000208afae */ /* 0x000fe8000c901d6c */
[----:B------:R0:W-:Y:S01]  /*15d60*/  @!P2 LDGSTS.E.BYPASS.LTC128B.128 [R8+0x17400], desc[UR44][R2.64+0x80], !P0 ;  /* 0x174000800208afae */ /* 0x0001e2000c101d6c */
[----:B------:R-:W-:Y:S02]  /*15d70*/  IMAD.MOV.U32 R13, RZ, RZ, R0 ;  /* 0x000000ffff0d7224 */ /* 0x000fe400078e0000 */
[----:B0-----:R-:W-:-:S07]  /*15d80*/  IMAD.MOV.U32 R2, RZ, RZ, R14 ;  /* 0x000000ffff027224 */ /* 0x001fce00078e000e */
[----:B------:R-:W-:Y:S05]  /*15d90*/  WARPSYNC.COLLECTIVE R15, `(.L_x_7393) ;  /* 0x000000000f087348 */ /* 0x000fea0003c00000 */
[----:B------:R0:W1:Y:S02]  /*15da0*/  SHFL.IDX P6, R14, R13, R12, R11 ;  /* 0x0000000c0d0e7389 */ /* 0x00006400000c000b */
[----:B01----:R-:W-:Y:S01]  /*15db0*/  ENDCOLLECTIVE ;  /* 0x000000000000791b */ /* 0x003fe20003800000 */
.L_x_7393:
[----:B------:R-:W-:Y:S05]  /*15dc0*/  BRA `(.L_x_7394) ;  /* 0xffffffcc00bc7947 */ /* 0x000fea000383ffff */
.L_x_7306:
[----:B0-----:R-:W-:-:S04]  /*15dd0*/  IMAD.U32 R3, RZ, RZ, UR38 ;  /* 0x00000026ff037e24 */ /* 0x001fc8000f8e00ff */
[----:B------:R0:W1:Y:S03]  /*15de0*/  SYNCS.PHASECHK.TRANS64.TRYWAIT P0, [R3+URZ+0x28820], R0 ;  /* 0x02882000030075a7 */ /* 0x000066000800017f */
[----:B-1----:R-:W-:Y:S05]  /*15df0*/  @!P0 NANOSLEEP.SYNCS 0x989680 ;  /* 0x009896800000895d */ /* 0x002fea0003900000 */
[----:B------:R-:W1:Y:S02]  /*15e00*/  @!P0 SYNCS.PHASECHK.TRANS64 P0, [R3+URZ+0x28820], R0 ;  /* 0x02882000030085a7 */ /* 0x000e64000800007f */
[----:B-1----:R-:W-:Y:S05]  /*15e10*/  @!P0 BRA `(.L_x_7306) ;  /* 0xfffffffc00ec8947 */ /* 0x002fea000383ffff */
[----:B------:R-:W-:Y:S05]  /*15e20*/  BRA `(.L_x_7395) ;  /* 0xffffffd000107947 */ /* 0x000fea000383ffff */
.L_x_7313:
[----:B-1----:R-:W-:-:S04]  /*15e30*/  IMAD.U32 R3, RZ, RZ, UR38 ;  /* 0x00000026ff037e24 */ /* 0x002fc8000f8e00ff */
[----:B------:R1:W2:Y:S03]  /*15e40*/  SYNCS.PHASECHK.TRANS64.TRYWAIT P0, [R3+URZ+0x28848], R2 ;  /* 0x02884802030075a7 */ /* 0x0002a6000800017f */
[----:B--2---:R-:W-:Y:S05]  /*15e50*/  @!P0 NANOSLEEP.SYNCS 0x989680 ;  /* 0x009896800000895d */ /* 0x004fea0003900000 */
[----:B------:R-:W2:Y:S02]  /*15e60*/  @!P0 SYNCS.PHASECHK.TRANS64 P0, [R3+URZ+0x28848], R2 ;  /* 0x02884802030085a7 */ /* 0x000ea4000800007f */
[----:B--2---:R-:W-:Y:S05]  /*15e70*/  @!P0 BRA `(.L_x_7313) ;  /* 0xfffffffc00ec8947 */ /* 0x004fea000383ffff */
[----:B------:R-:W-:Y:S05]  /*15e80*/  BRA `(.L_x_7396) ;  /* 0xffffffd000f47947 */ /* 0x000fea000383ffff */
.L_x_7319:
[----:B0-----:R-:W-:-:S04]  /*15e90*/  IMAD.U32 R3, RZ, RZ, UR38 ;  /* 0x00000026ff037e24 */ /* 0x001fc8000f8e00ff */
[----:B------:R0:W1:Y:S03]  /*15ea0*/  SYNCS.PHASECHK.TRANS64.TRYWAIT P0, [R3+URZ+0x28860], R2 ;  /* 0x02886002030075a7 */ /* 0x000066000800017f */
[----:B-1----:R-:W-:Y:S05]  /*15eb0*/  @!P0 NANOSLEEP.SYNCS 0x989680 ;  /* 0x009896800000895d */ /* 0x002fea0003900000 */
[----:B------:R-:W1:Y:S02]  /*15ec0*/  @!P0 SYNCS.PHASECHK.TRANS64 P0, [R3+URZ+0x28860], R2 ;  /* 0x02886002030085a7 */ /* 0x000e64000800007f */
[----:B-1----:R-:W-:Y:S05]  /*15ed0*/  @!P0 BRA `(.L_x_7319) ;  /* 0xfffffffc00ec8947 */ /* 0x002fea000383ffff */
[----:B------:R-:W-:Y:S05]  /*15ee0*/  BRA `(.L_x_7397) ;  /* 0xffffffd400907947 */ /* 0x000fea000383ffff */
.L_x_7328:
[----:B-1----:R-:W-:-:S04]  /*15ef0*/  IMAD.U32 R3, RZ, RZ, UR38 ;  /* 0x00000026ff037e24 */ /* 0x002fc8000f8e00ff */
[----:B------:R1:W2:Y:S03]  /*15f00*/  SYNCS.PHASECHK.TRANS64.TRYWAIT P0, [R3+URZ+0x28840], R2 ;  /* 0x02884002030075a7 */ /* 0x0002a6000800017f */
[----:B--2---:R-:W-:Y:S05]  /*15f10*/  @!P0 NANOSLEEP.SYNCS 0x989680 ;  /* 0x009896800000895d */ /* 0x004fea0003900000 */
[----:B------:R-:W2:Y:S02]  /*15f20*/  @!P0 SYNCS.PHASECHK.TRANS64 P0, [R3+URZ+0x28840], R2 ;  /* 0x02884002030085a7 */ /* 0x000ea4000800007f */
[----:B--2---:R-:W-:Y:S05]  /*15f30*/  @!P0 BRA `(.L_x_7328) ;  /* 0xfffffffc00ec8947 */ /* 0x004fea000383ffff */
[----:B------:R-:W-:Y:S05]  /*15f40*/  BRA `(.L_x_7398) ;  /* 0xffffffd800b07947 */ /* 0x000fea000383ffff */
.L_x_7334:
[----:B0-----:R-:W-:-:S04]  /*15f50*/  IMAD.U32 R3, RZ, RZ, UR38 ;  /* 0x00000026ff037e24 */ /* 0x001fc8000f8e00ff */
[----:B------:R0:W1:Y:S03]  /*15f60*/  SYNCS.PHASECHK.TRANS64.TRYWAIT P0, [R3+URZ+0x28868], R2 ;  /* 0x02886802030075a7 */ /* 0x000066000800017f */
[----:B-1----:R-:W-:Y:S05]  /*15f70*/  @!P0 NANOSLEEP.SYNCS 0x989680 ;  /* 0x009896800000895d */ /* 0x002fea0003900000 */
[----:B------:R-:W1:Y:S02]  /*15f80*/  @!P0 SYNCS.PHASECHK.TRANS64 P0, [R3+URZ+0x28868], R2 ;  /* 0x02886802030085a7 */ /* 0x000e64000800007f */
[----:B-1----:R-:W-:Y:S05]  /*15f90*/  @!P0 BRA `(.L_x_7334) ;  /* 0xfffffffc00ec8947 */ /* 0x002fea000383ffff */
[----:B------:R-:W-:Y:S05]  /*15fa0*/  BRA `(.L_x_7399) ;  /* 0xffffffdc00507947 */ /* 0x000fea000383ffff */
.L_x_7343:
[----:B-1----:R-:W-:-:S04]  /*15fb0*/  IMAD.U32 R3, RZ, RZ, UR38 ;  /* 0x00000026ff037e24 */ /* 0x002fc8000f8e00ff */
[----:B------:R1:W2:Y:S03]  /*15fc0*/  SYNCS.PHASECHK.TRANS64.TRYWAIT P0, [R3+URZ+0x28848], R2 ;  /* 0x02884802030075a7 */ /* 0x0002a6000800017f */
[----:B--2---:R-:W-:Y:S05]  /*15fd0*/  @!P0 NANOSLEEP.SYNCS 0x989680 ;  /* 0x009896800000895d */ /* 0x004fea0003900000 */
[----:B------:R-:W2:Y:S02]  /*15fe0*/  @!P0 SYNCS.PHASECHK.TRANS64 P0, [R3+URZ+0x28848], R2 ;  /* 0x02884802030085a7 */ /* 0x000ea4000800007f */
[----:B--2---:R-:W-:Y:S05]  /*15ff0*/  @!P0 BRA `(.L_x_7343) ;  /* 0xfffffffc00ec8947 */ /* 0x004fea000383ffff */
[----:B------:R-:W-:Y:S05]  /*16000*/  BRA `(.L_x_7400) ;  /* 0xffffffe000887947 */ /* 0x000fea000383ffff */
.L_x_7349:
[----:B0-----:R-:W-:-:S04]  /*16010*/  IMAD.U32 R3, RZ, RZ, UR38 ;  /* 0x00000026ff037e24 */ /* 0x001fc8000f8e00ff */
[----:B------:R0:W1:Y:S03]  /*16020*/  SYNCS.PHASECHK.TRANS64.TRYWAIT P0, [R3+URZ+0x28860], R2 ;  /* 0x02886002030075a7 */ /* 0x000066000800017f */
[----:B-1----:R-:W-:Y:S05]  /*16030*/  @!P0 NANOSLEEP.SYNCS 0x989680 ;  /* 0x009896800000895d */ /* 0x002fea0003900000 */
[----:B------:R-:W1:Y:S02]  /*16040*/  @!P0 SYNCS.PHASECHK.TRANS64 P0, [R3+URZ+0x28860], R2 ;  /* 0x02886002030085a7 */ /* 0x000e64000800007f */
[----:B-1----:R-:W-:Y:S05]  /*16050*/  @!P0 BRA `(.L_x_7349) ;  /* 0xfffffffc00ec8947 */ /* 0x002fea000383ffff */
[----:B------:R-:W-:Y:S05]  /*16060*/  BRA `(.L_x_7401) ;  /* 0xffffffe400247947 */ /* 0x000fea000383ffff */
.L_x_7357:
[----:B0-----:R0:W1:Y:S02]  /*16070*/  SYNCS.PHASECHK.TRANS64.TRYWAIT P0, [R3+URZ+0x28860], R2 ;  /* 0x02886002030075a7 */ /* 0x001064000800017f */
[----:B-1----:R-:W-:Y:S05]  /*16080*/  @!P0 NANOSLEEP.SYNCS 0x989680 ;  /* 0x009896800000895d */ /* 0x002fea0003900000 */
[----:B------:R-:W1:Y:S02]  /*16090*/  @!P0 SYNCS.PHASECHK.TRANS64 P0, [R3+URZ+0x28860], R2 ;  /* 0x02886002030085a7 */ /* 0x000e64000800007f */
[----:B-1----:R-:W-:Y:S05]  /*160a0*/  @!P0 BRA `(.L_x_7357) ;  /* 0xfffffffc00f08947 */ /* 0x002fea000383ffff */
[----:B------:R-:W-:Y:S05]  /*160b0*/  BRA `(.L_x_7402) ;  /* 0xffffffe400f07947 */ /* 0x000fea000383ffff */
.L_x_7362:
[----:B0-----:R0:W1:Y:S02]  /*160c0*/  SYNCS.PHASECHK.TRANS64.TRYWAIT P0, [R2+URZ+0x28820], R3 ;  /* 0x02882003020075a7 */ /* 0x001064000800017f */
[----:B-1----:R-:W-:Y:S05]  /*160d0*/  @!P0 NANOSLEEP.SYNCS 0x989680 ;  /* 0x009896800000895d */ /* 0x002fea0003900000 */
[----:B------:R-:W1:Y:S02]  /*160e0*/  @!P0 SYNCS.PHASECHK.TRANS64 P0, [R2+URZ+0x28820], R3 ;  /* 0x02882003020085a7 */ /* 0x000e64000800007f */
[----:B-1----:R-:W-:Y:S05]  /*160f0*/  @!P0 BRA `(.L_x_7362) ;  /* 0xfffffffc00f08947 */ /* 0x002fea000383ffff */
[----:B------:R-:W-:Y:S05]  /*16100*/  BRA `(.L_x_7403) ;  /* 0xffffffe800c07947 */ /* 0x000fea000383ffff */
.L_x_7363:
        /* <DEDUP_REMOVED lines=11> */
.L_x_7405:
[----:B------:R-:W-:Y:S05]  /*161c0*/  BSYNC B0 ;  /* 0x0000000000007941 */ /* 0x000fea0003800000 */
.L_x_7404:
[----:B------:R-:W-:Y:S05]  /*161d0*/  BRA `(.L_x_7406) ;  /* 0xffffffe800a47947 */ /* 0x000fea000383ffff */
.L_x_7364:
[----:B------:R-:W-:Y:S01]  /*161e0*/  BSSY B0, `(.L_x_7407) ;  /* 0x0000006000007945 */ /* 0x000fe20003800000 */
[----:B------:R-:W-:-:S07]  /*161f0*/  IMAD.MOV.U32 R15, RZ, RZ, -0x1 ;  /* 0xffffffffff0f7424 */ /* 0x000fce00078e00ff */
[----:B0-----:R-:W-:Y:S05]  /*16200*/  WARPSYNC.COLLECTIVE R15, `(.L_x_7408) ;  /* 0x000000000f0c7348 */ /* 0x001fea0003c00000 */
[----:B------:R-:W-:Y:S02]  /*16210*/  ELECT P6, UR62, PT ;  /* 0x00000000003e782f */ /* 0x000fe400038c0000 */
[----:B------:R-:W-:Y:S01]  /*16220*/  MOV R14, UR62 ;  /* 0x0000003e000e7c02 */ /* 0x000fe20008000f00 */
[----:B0-----:R-:W-:Y:S10]  /*16230*/  ENDCOLLECTIVE ;  /* 0x000000000000791b */ /* 0x001ff40003800000 */
.L_x_7408:
[----:B------:R-:W-:Y:S05]  /*16240*/  BSYNC B0 ;  /* 0x0000000000007941 */ /* 0x000fea0003800000 */
.L_x_7407:
[----:B------:R-:W-:Y:S05]  /*16250*/  BRA `(.L_x_7409) ;  /* 0xffffffe800987947 */ /* 0x000fea000383ffff */
.L_x_7366:
[----:B0-----:R0:W1:Y:S02]  /*16260*/  SYNCS.PHASECHK.TRANS64.TRYWAIT P0, [R6+URZ], R5 ;  /* 0x00000005060075a7 */ /* 0x001064000800017f */
[----:B-1----:R-:W-:Y:S05]  /*16270*/  @!P0 NANOSLEEP.SYNCS 0x989680 ;  /* 0x009896800000895d */ /* 0x002fea0003900000 */
[----:B------:R-:W1:Y:S02]  /*16280*/  @!P0 SYNCS.PHASECHK.TRANS64 P0, [R6+URZ], R5 ;  /* 0x00000005060085a7 */ /* 0x000e64000800007f */
[----:B-1----:R-:W-:Y:S05]  /*16290*/  @!P0 BRA `(.L_x_7366) ;  /* 0xfffffffc00f08947 */ /* 0x002fea000383ffff */
[----:B------:R-:W-:Y:S05]  /*162a0*/  BRA `(.L_x_7410) ;  /* 0xffffffe800cc7947 */ /* 0x000fea000383ffff */
.L_x_7367:
[----:B-1----:R1:W2:Y:S02]  /*162b0*/  SYNCS.PHASECHK.TRANS64.TRYWAIT P0, [R3+URZ], R4 ;  /* 0x00000004030075a7 */ /* 0x0022a4000800017f */
[----:B--2---:R-:W-:Y:S05]  /*162c0*/  @!P0 NANOSLEEP.SYNCS 0x989680 ;  /* 0x009896800000895d */ /* 0x004fea0003900000 */
[----:B------:R-:W2:Y:S02]  /*162d0*/  @!P0 SYNCS.PHASECHK.TRANS64 P0, [R3+URZ], R4 ;  /* 0x00000004030085a7 */ /* 0x000ea4000800007f */
[----:B--2---:R-:W-:Y:S05]  /*162e0*/  @!P0 BRA `(.L_x_7367) ;  /* 0xfffffffc00f08947 */ /* 0x004fea000383ffff */
[----:B------:R-:W-:Y:S05]  /*162f0*/  BRA `(.L_x_7411) ;  /* 0xffffffe800c07947 */ /* 0x000fea000383ffff */
.L_x_7369:
[----:B-1----:R1:W2:Y:S02]  /*16300*/  SYNCS.PHASECHK.TRANS64.TRYWAIT P0, [R0+URZ], R5 ;  /* 0x00000005000075a7 */ /* 0x0022a4000800017f */
[----:B--2---:R-:W-:Y:S05]  /*16310*/  @!P0 NANOSLEEP.SYNCS 0x989680 ;  /* 0x009896800000895d */ /* 0x004fea0003900000 */
[----:B------:R-:W2:Y:S02]  /*16320*/  @!P0 SYNCS.PHASECHK.TRANS64 P0, [R0+URZ], R5 ;  /* 0x00000005000085a7 */ /* 0x000ea4000800007f */
[----:B--2---:R-:W-:Y:S05]  /*16330*/  @!P0 BRA `(.L_x_7369) ;  /* 0xfffffffc00f08947 */ /* 0x004fea000383ffff */
[----:B------:R-:W-:Y:S05]  /*16340*/  BRA `(.L_x_7412) ;  /* 0xffffffe800c47947 */ /* 0x000fea000383ffff */
.L_x_7413:
        /* <DEDUP_REMOVED lines=11> */
.L_x_14860:


//--------------------- .text._ZN7cutlass13device_kernelIN5flash11enable_sm90INS1_16FlashAttnFwdSm90INS1_25CollectiveMainloopFwdSm90ILi2EN4cute5tupleIJNS5_1CILi1EEES8_S8_EEENS6_IJNS7_ILi128EEESA_SA_EEELi128ENS_6half_tEfNS_4arch4Sm90ELb0ELb1ELb1ELb1ELb0ELb0ELb0ELb1ELb1ELb1ELb1ELb0EEENS1_21CollectiveEpilogueFwdISB_S9_SC_SE_Li256ELb1ELb1ELb1ELb0EEENS1_36VarlenDynamicPersistentTileSchedulerILi128ELi128ELi256ELi128ELb1ELb1ELb1ELb1ELb0ELb1EEEEEEEEEvNT_6ParamsE --------------------------
	.section	.text._ZN7cutlass13device_kernelIN5flash11enable_sm90INS1_16FlashAttnFwdSm90INS1_25CollectiveMainloopFwdSm90ILi2EN4cute5tupleIJNS5_1CILi1EEES8_S8_EEENS6_IJNS7_ILi128EEESA_SA_EEELi128ENS_6half_tEfNS_4arch4Sm90ELb0ELb1ELb1ELb1ELb0ELb0ELb0ELb1ELb1ELb1ELb1ELb0EEENS1_21CollectiveEpilogueFwdISB_S9_SC_SE_Li256ELb1ELb1ELb1ELb0EEENS1_36VarlenDynamicPersistentTileSchedulerILi128ELi128ELi256ELi128ELb1ELb1ELb1ELb1ELb0ELb1EEEEEEEEEvNT_6ParamsE,"ax",@progbits
	.align	128
.text._ZN7cutlass13device_kernelIN5flash11enable_sm90INS1_16FlashAttnFwdSm90INS1_25CollectiveMainloopFwdSm90ILi2EN4cute5tupleIJNS5_1CILi1EEES8_S8_EEENS6_IJNS7_ILi128EEESA_SA_EEELi128ENS_6half_tEfNS_4arch4Sm90ELb0ELb1ELb1ELb1ELb0ELb0ELb0ELb1ELb1ELb1ELb1ELb0EEENS1_21CollectiveEpilogueFwdISB_S9_SC_SE_Li256ELb1ELb1ELb1ELb0EEENS1_36VarlenDynamicPersistentTileSchedulerILi128ELi128ELi256ELi128ELb1ELb1ELb1ELb1ELb0ELb1EEEEEEEEEvNT_6ParamsE:
        .type           _ZN7cutlass13device_kernelIN5flash11enable_sm90INS1_16FlashAttnFwdSm90INS1_25CollectiveMainloopFwdSm90ILi2EN4cute5tupleIJNS5_1CILi1EEES8_S8_EEENS6_IJNS7_ILi128EEESA_SA_EEELi128ENS_6half_tEfNS_4arch4Sm90ELb0ELb1ELb1ELb1ELb0ELb0ELb0ELb1ELb1ELb1ELb1ELb0EEENS1_21CollectiveEpilogueFwdISB_S9_SC_SE_Li256ELb1ELb1ELb1ELb0EEENS1_36VarlenDynamicPersistentTileSchedulerILi128ELi128ELi256ELi128ELb1ELb1ELb1ELb1ELb0ELb1EEEEEEEEEvNT_6ParamsE,@function
        .size           _ZN7cutlass13device_kernelIN5flash11enable_sm90INS1_16FlashAttnFwdSm90INS1_25CollectiveMainloopFwdSm90ILi2EN4cute5tupleIJNS5_1CILi1EEES8_S8_EEENS6_IJNS7_ILi128EEESA_SA_EEELi128ENS_6half_tEfNS_4arch4Sm90ELb0ELb1ELb1ELb1ELb0ELb0ELb0ELb1ELb1ELb1ELb1ELb0EEENS1_21CollectiveEpilogueFwdISB_S9_SC_SE_Li256ELb1ELb1ELb1ELb0EEENS1_36VarlenDynamicPersistentTileSchedulerILi128ELi128ELi256ELi128ELb1ELb1ELb1ELb1ELb0ELb1EEEEEEEEEvNT_6ParamsE,(.L_x_14861 - _ZN7cutlass13device_kernelIN5flash11enable_sm90INS1_16FlashAttnFwdSm90INS1_25CollectiveMainloopFwdSm90ILi2EN4cute5tupleIJNS5_1CILi1EEES8_S8_EEENS6_IJNS7_ILi128EEESA_SA_EEELi128ENS_6half_tEfNS_4arch4Sm90ELb0ELb1ELb1ELb1ELb0ELb0ELb0ELb1ELb1ELb1ELb1ELb0EEENS1_21CollectiveEpilogueFwdISB_S9_SC_SE_Li256ELb1ELb1ELb1ELb0EEENS1_36VarlenDynamicPersistentTileSchedulerILi128ELi128ELi256ELi128ELb1ELb1ELb1ELb1ELb0ELb1EEEEEEEEEvNT_6ParamsE)
        .other          _ZN7cutlass13device_kernelIN5flash11enable_sm90INS1_16FlashAttnFwdSm90INS1_25CollectiveMainloopFwdSm90ILi2EN4cute5tupleIJNS5_1CILi1EEES8_S8_EEENS6_IJNS7_ILi128EEESA_SA_EEELi128ENS_6half_tEfNS_4arch4Sm90ELb0ELb1ELb1ELb1ELb0ELb0ELb0ELb1ELb1ELb1ELb1ELb0EEENS1_21CollectiveEpilogueFwdISB_S9_SC_SE_Li256ELb1ELb1ELb1ELb0EEENS1_36VarlenDynamicPersistentTileSchedulerILi128ELi128ELi256ELi128ELb1ELb1ELb1ELb1ELb0ELb1EEEEEEEEEvNT_6ParamsE,@"STO_CUDA_ENTRY STV_DEFAULT"
_ZN7cutlass13device_kernelIN5flash11enable_sm90INS1_16FlashAttnFwdSm90INS1_25CollectiveMainloopFwdSm90ILi2EN4cute5tupleIJNS5_1CILi1EEES8_S8_EEENS6_IJNS7_ILi128EEESA_SA_EEELi128ENS_6half_tEfNS_4arch4Sm90ELb0ELb1ELb1ELb1ELb0ELb0ELb0ELb1ELb1ELb1ELb1ELb0EEENS1_21CollectiveEpilogueFwdISB_S9_SC_SE_Li256ELb1ELb1ELb1ELb0EEENS1_36VarlenDynamicPersistentTileSchedulerILi128ELi128ELi256ELi128ELb1ELb1ELb1ELb1ELb0ELb1EEEEEEEEEvNT_6ParamsE:
        /* <DEDUP_REMOVED lines=18> */
.L_x_7415:
[----:B------:R-:W-:Y:S05]  /*0120*/  BSYNC B0 ;  /* 0x0000000000007941 */ /* 0x000fea0003800000 */
.L_x_7414:
        /* <DEDUP_REMOVED lines=41> */
.L_x_7416:
        /* <DEDUP_REMOVED lines=22> */
.L_x_7417:
        /* <DEDUP_REMOVED lines=18> */
.L_x_7418:
        /* <DEDUP_REMOVED lines=22> */
.L_x_7419:
        /* <DEDUP_REMOVED lines=22> */
.L_x_7420:
[----:B------:R-:W-:Y:S01]  /*0900*/  PLOP3.LUT P0, PT, PT, PT, UP0, 0x80, 0x0 ;  /* 0x000000000000781c */ /* 0x000fe20003f0f008 */
[----:B------:R-:W-:Y:S01]  /*0910*/  UMOV UR36, 0x1 ;  /* 0x0000000100247882 */ /* 0x000fe20000000000 */
[----:B------:R-:W-:Y:S01]  /*0920*/  NOP ;  /* 0x0000000000007918 */ /* 0x000fe20000000000 */
[----:B------:R-:W-:Y:S01]  /*0930*/  USEL UR36, UR36, 0x2, !UP0 ;  /* 0x0000000224247887 */ /* 0x000fe2000c000000 */
[----:B------:R-:W-:Y:S01]  /*0940*/  ULDC.64 UR52, c[0x0][0x208] ;  /* 0x0000820000347ab9 */ /* 0x000fe20000000a00 */
[----:B012-4-:R-:W-:Y:S08]  /*0950*/  BAR.SYNC.DEFER_BLOCKING 0x0 ;  /* 0x0000000000007b1d */ /* 0x017ff00000010000 */
[----:B------:R-:W-:Y:S05]  /*0960*/  @!P0 BRA `(.L_x_7421) ;  /* 0x0000012400f08947 */ /* 0x000fea0003800000 */
.L_x_7422:
[----:B------:R-:W-:-:S08]  /*0970*/  NOP ;  /* 0x0000000000007918 */ /* 0x000fd00000000000 */
[----:B------:R-:W0:Y:S02]  /*0980*/  USETMAXREG.TRY_ALLOC.CTAPOOL UP0, 0xf0 ;  /* 0x000000f0000079c8 */ /* 0x000e240008000600 */
[----:B0-----:R-:W-:-:S13]  /*0990*/  PLOP3.LUT P0, PT, PT, PT, UP0, 0x80, 0x0 ;  /* 0x000000000000781c */ /* 0x001fda0003f0f008 */
[----:B------:R-:W-:Y:S05]  /*09a0*/  @!P0 BRA `(.L_x_7422) ;  /* 0xfffffffc00f08947 */ /* 0x000fea000383ffff */
[----:B------:R-:W-:Y:S01]  /*09b0*/  LOP3.LUT R0, R6, 0xffffff80, RZ, 0xc0, !PT ;  /* 0xffffff8006007812 */ /* 0x000fe200078ec0ff */
[----:B------:R-:W0:Y:S08]  /*09c0*/  S2UR UR5, SR_CgaCtaId ;  /* 0x00000000000579c3 */ /* 0x000e300000008800 */
[----:B------:R-:W-:Y:S06]  /*09d0*/  BAR.ARV 0x8, 0x180 ;  /* 0x0206000000007b1d */ /* 0x000fec0000002000 */
[----:B------:R-:W-:Y:S01]  /*09e0*/  ISETP.NE.AND P0, PT, R0, 0x80, PT ;  /* 0x000000800000780c */ /* 0x000fe20003f05270 */
[----:B------:R-:W-:-:S12]  /*09f0*/  UMOV UR4, 0x400 ;  /* 0x0000040000047882 */ /* 0x000fd80000000000 */
[----:B------:R-:W-:Y:S06]  /*0a00*/  @!P0 BAR.ARV 0x9, 0x100 ;  /* 0x0244000000008b1d */ /* 0x000fec0000002000 */
[----:B0-----:R-:W-:Y:S02]  /*0a10*/  ULEA UR4, UR5, UR4, 0x18 ;  /* 0x0000000405047291 */ /* 0x001fe4000f8ec03f */
[----:B------:R-:W-:Y:S07]  /*0a20*/  BAR.SYNC.DEFER_BLOCKING 0x5, 0x180 ;  /* 0x0146000000007b1d */ /* 0x000fee0000010000 */
[----:B------:R-:W0:Y:S01]  /*0a30*/  LDS.128 R12, [UR4+0x288d0] ;  /* 0x0288d004ff0c7984 */ /* 0x000e220008000c00 */
[----:B------:R-:W-:Y:S01]  /*0a40*/  ULDC UR4, c[0x0][0xc3c] ;  /* 0x00030f0000047ab9 */ /* 0x000fe20000000800 */
[----:B------:R-:W-:Y:S06]  /*0a50*/  BAR.ARV 0x4, 0x180 ;  /* 0x0106000000007b1d */ /* 0x000fec0000002000 */
[----:B0-----:R-:W-:-:S13]  /*0a60*/  ISETP.GE.AND P0, PT, R15, UR4, PT ;  /* 0x000000040f007c0c */ /* 0x001fda000bf06270 */
[----:B------:R-:W-:Y:S05]  /*0a70*/  @P0 EXIT ;  /* 0x000000000000094d */ /* 0x000fea0003800000 */
[----:B------:R-:W-:Y:S01]  /*0a80*/  VIADD R221, R6, 0xffffff80 ;  /* 0xffffff8006dd7836 */ /* 0x000fe20000000000 */
[----:B------:R-:W-:Y:S01]  /*0a90*/  R2UR UR5, R13 ;  /* 0x000000000d0572ca */ /* 0x000fe200000e0000 */
[----:B------:R-:W-:Y:S01]  /*0aa0*/  ULOP3.LUT UR49, UR36, 0x1, URZ, 0xfc, !UPT ;  /* 0x0000000124317892 */ /* 0x000fe2000f8efc3f */
[----:B------:R-:W-:Y:S01]  /*0ab0*/  R2UR UR7, R14 ;  /* 0x000000000e0772ca */ /* 0x000fe200000e0000 */
[----:B------:R-:W-:Y:S01]  /*0ac0*/  UMOV UR48, URZ ;  /* 0x0000003f00307c82 */ /* 0x000fe20008000000 */
[----:B------:R-:W-:Y:S01]  /*0ad0*/  SHF.R.S32.HI R0, RZ, 0x1f, R221 ;  /* 0x0000001fff007819 */ /* 0x000fe200000114dd */
[----:B------:R-:W-:Y:S01]  /*0ae0*/  UMOV UR50, URZ ;  /* 0x0000003f00327c82 */ /* 0x000fe20008000000 */
[----:B------:R-:W-:Y:S01]  /*0af0*/  R2UR UR6, R15 ;  /* 0x000000000f0672ca */ /* 0x000fe200000e0000 */
[----:B------:R-:W-:Y:S01]  /*0b00*/  UMOV UR47, URZ ;  /* 0x0000003f002f7c82 */ /* 0x000fe20008000000 */
[CC--:B------:R-:W-:Y:S02]  /*0b10*/  LEA.HI R3, R0.reuse, R221.reuse, RZ, 0x7 ;  /* 0x000000dd00037211 */ /* 0x0c0fe400078f38ff */
[----:B------:R-:W-:-:S02]  /*0b20*/  LEA.HI R4, R0, R221, RZ, 0x5 ;  /* 0x000000dd00047211 */ /* 0x000fc400078f28ff */
[----:B------:R-:W-:Y:S02]  /*0b30*/  LOP3.LUT R2, R3, 0xffffff80, RZ, 0xc0, !PT ;  /* 0xffffff8003027812 */ /* 0x000fe400078ec0ff */
[----:B------:R-:W-:Y:S01]  /*0b40*/  SHF.R.S32.HI R216, RZ, 0x7, R3 ;  /* 0x00000007ffd87819 */ /* 0x000fe20000011403 */
[----:B------:R-:W-:Y:S02]  /*0b50*/  IMAD.SHL.U32 R6, R4, 0x20, RZ ;  /* 0x0000002004067824 */ /* 0x000fe400078e00ff */
[----:B------:R-:W-:Y:S01]  /*0b60*/  IMAD.IADD R199, R221, 0x1, -R2 ;  /* 0x00000001ddc77824 */ /* 0x000fe200078e0a02 */
[----:B------:R-:W-:Y:S02]  /*0b70*/  LEA.HI R2, R0, R221, RZ, 0x4 ;  /* 0x000000dd00027211 */ /* 0x000fe400078f20ff */
[----:B------:R-:W-:Y:S02]  /*0b80*/  LOP3.LUT R7, R6, 0xfffffc00, RZ, 0xc0, !PT ;  /* 0xfffffc0006077812 */ /* 0x000fe400078ec0ff */
[----:B------:R-:W-:-:S02]  /*0b90*/  LOP3.LUT R4, R2, 0x3fffff0, RZ, 0xc0, !PT ;  /* 0x03fffff002047812 */ /* 0x000fc400078ec0ff */
[----:B------:R-:W-:Y:S02]  /*0ba0*/  SHF.R.S32.HI R5, RZ, 0x4, R2 ;  /* 0x00000004ff057819 */ /* 0x000fe40000011402 */
[----:B------:R-:W-:Y:S01]  /*0bb0*/  SHF.R.S32.HI R8, RZ, 0x1f, R199 ;  /* 0x0000001fff087819 */ /* 0x000fe200000114c7 */
[----:B------:R-:W-:Y:S01]  /*0bc0*/  IMAD.IADD R4, R221, 0x1, -R4 ;  /* 0x00000001dd047824 */ /* 0x000fe200078e0a04 */
[----:B------:R-:W-:Y:S02]  /*0bd0*/  LEA.HI R2, R2, R5, RZ, 0x1 ;  /* 0x0000000502027211 */ /* 0x000fe400078f08ff */
[----:B------:R-:W-:Y:S01]  /*0be0*/  LEA.HI R9, R8, R199, RZ, 0x2 ;  /* 0x000000c708097211 */ /* 0x000fe200078f10ff */
[----:B------:R-:W-:Y:S01]  /*0bf0*/  IMAD R7, R4, 0x40, R7 ;  /* 0x0000004004077824 */ /* 0x000fe200078e0207 */
[----:B------:R-:W-:Y:S02]  /*0c00*/  LEA.HI R4, R0, R221, RZ, 0x2 ;  /* 0x000000dd00047211 */ /* 0x000fe400078f10ff */
[----:B------:R-:W-:-:S02]  /*0c10*/  LOP3.LUT R2, R2, 0x1ffffffe, RZ, 0xc0, !PT ;  /* 0x1ffffffe02027812 */ /* 0x000fc400078ec0ff */
[----:B------:R-:W-:Y:S02]  /*0c20*/  LOP3.LUT R4, R4, 0xfffffffc, RZ, 0xc0, !PT ;  /* 0xfffffffc04047812 */ /* 0x000fe400078ec0ff */
[--C-:B------:R-:W-:Y:S01]  /*0c30*/  SHF.R.S32.HI R6, RZ, 0x2, R9.reuse ;  /* 0x00000002ff067819 */ /* 0x100fe20000011409 */
[----:B------:R-:W-:Y:S01]  /*0c40*/  IMAD.IADD R2, R5, 0x1, -R2 ;  /* 0x0000000105027824 */ /* 0x000fe200078e0a02 */
[----:B------:R-:W-:Y:S01]  /*0c50*/  SHF.R.S32.HI R11, RZ, 0x1f, R9 ;  /* 0x0000001fff0b7819 */ /* 0x000fe20000011409 */
[----:B------:R-:W-:Y:S01]  /*0c60*/  IMAD.IADD R4, R221, 0x1, -R4 ;  /* 0x00000001dd047824 */ /* 0x000fe200078e0a04 */
[----:B------:R-:W-:Y:S01]  /*0c70*/  LEA.HI R0, R0, R221, RZ, 0x3 ;  /* 0x000000dd00007211 */ /* 0x000fe200078f18ff */
[----:B------:R-:W-:Y:S01]  /*0c80*/  IMAD R218, R2, 0x8, R7 ;  /* 0x0000000802da7824 */ /* 0x000fe200078e0207 */
[----:B------:R-:W-:Y:S02]  /*0c90*/  LEA.HI R11, R11, R6, RZ, 0x3 ;  /* 0x000000060b0b7211 */ /* 0x000fe400078f18ff */
[----:B------:R-:W-:-:S02]  /*0ca0*/  LEA.HI R2, R4, R4, RZ, 0x1 ;  /* 0x0000000404027211 */ /* 0x000fc400078f08ff */
[----:B------:R-:W-:Y:S02]  /*0cb0*/  LOP3.LUT R22, R0, 0xfffffff8, RZ, 0xc0, !PT ;  /* 0xfffffff800167812 */ /* 0x000fe400078ec0ff */
[----:B------:R-:W-:Y:S02]  /*0cc0*/  LOP3.LUT R5, R2, 0x1ffffffe, RZ, 0xc0, !PT ;  /* 0x1ffffffe02057812 */ /* 0x000fe400078ec0ff */
[----:B------:R-:W-:Y:S01]  /*0cd0*/  LOP3.LUT R2, R9, 0x7ffffffc, RZ, 0xc0, !PT ;  /* 0x7ffffffc09027812 */ /* 0x000fe200078ec0ff */
[----:B------:R-:W-:Y:S01]  /*0ce0*/  IMAD.IADD R22, R221, 0x1, -R22 ;  /* 0x00000001dd167824 */ /* 0x000fe200078e0a16 */
[----:B------:R-:W-:Y:S01]  /*0cf0*/  LOP3.LUT R11, R11, 0xfffffff8, RZ, 0xc0, !PT ;  /* 0xfffffff80b0b7812 */ /* 0x000fe200078ec0ff */
[----:B------:R-:W-:Y:S01]  /*0d00*/  IMAD.IADD R4, R4, 0x1, -R5 ;  /* 0x0000000104047824 */ /* 0x000fe200078e0a05 */
[----:B------:R-:W-:Y:S01]  /*0d10*/  LEA.HI R8, R8, R199, RZ, 0x5 ;  /* 0x000000c708087211 */ /* 0x000fe200078f28ff */
[----:B------:R-:W-:Y:S01]  /*0d20*/  IMAD.IADD R2, R199, 0x1, -R2 ;  /* 0x00000001c7027824 */ /* 0x000fe200078e0a02 */
[----:B------:R-:W-:Y:S01]  /*0d30*/  LEA.HI R3, R3, R216, RZ, 0x1 ;  /* 0x000000d803037211 */ /* 0x000fe200078f08ff */
[----:B------:R-:W-:Y:S01]  /*0d40*/  IMAD.IADD R11, R6, 0x1, -R11 ;  /* 0x00000001060b7824 */ /* 0x000fe200078e0a0b */
[----:B------:R-:W-:Y:S01]  /*0d50*/  SHF.R.S32.HI R8, RZ, 0x5, R8 ;  /* 0x00000005ff087819 */ /* 0x000fe20000011408 */
[----:B------:R-:W-:Y:S01]  /*0d60*/  IMAD.SHL.U32 R18, R22, 0x8, RZ ;  /* 0x0000000816127824 */ /* 0x000fe200078e00ff */
[----:B------:R-:W-:Y:S01]  /*0d70*/  LOP3.LUT R3, R3, 0x3fffffe, RZ, 0xc0, !PT ;  /* 0x03fffffe03037812 */ /* 0x000fe200078ec0ff */
[----:B------:R-:W-:Y:S01]  /*0d80*/  IMAD.SHL.U32 R16, R2, 0x2, RZ ;  /* 0x0000000202107824 */ /* 0x000fe200078e00ff */
[----:B------:R-:W-:Y:S01]  /*0d90*/  SHF.R.S32.HI R198, RZ, 0x3, R0 ;  /* 0x00000003ffc67819 */ /* 0x000fe20000011400 */
[----:B------:R-:W-:Y:S01]  /*0da0*/  IMAD R8, R8, 0x10, R11 ;  /* 0x0000001008087824 */ /* 0x000fe200078e020b */
[----:B------:R-:W-:Y:S01]  /*0db0*/  SHF.R.S32.HI R220, RZ, 0x1f, R18 ;  /* 0x0000001fffdc7819 */ /* 0x000fe20000011412 */
[----:B------:R-:W-:Y:S01]  /*0dc0*/  IMAD.IADD R3, R216, 0x1, -R3 ;  /* 0x00000001d8037824 */ /* 0x000fe200078e0a03 */
[----:B------:R-:W-:Y:S01]  /*0dd0*/  SHF.R.S32.HI R215, RZ, 0x1f, R16 ;  /* 0x0000001fffd77819 */ /* 0x000fe20000011410 */
[----:B------:R-:W-:-:S02]  /*0de0*/  VIADD R19, R18, 0x40 ;  /* 0x0000004012137836 */ /* 0x000fc40000000000 */
        /* <DEDUP_REMOVED lines=31> */
[----:B------:R-:W-:Y:S01]  /*0fe0*/  SHF.R.S32.HI R200, RZ, 0x1f, R23 ;  /* 0x0000001fffc87819 */ /* 0x000fe20000011417 */
[----:B------:R-:W-:-:S07]  /*0ff0*/  IMAD R17, R4, 0x8, R217 ;  /* 0x0000000804117824 */ /* 0x000fce00078e02d9 */
.L_x_7526:
[----:B------:R-:W-:Y:S02]  /*1000*/  ULDC.64 UR8, c[0x0][0xa28] ;  /* 0x00028a0000087ab9 */ /* 0x000fe40000000a00 */
        /* <DEDUP_REMOVED lines=10> */
[----:B0-2---:R-:W-:Y:S02]  /*10b0*/  IMAD.U32 R2, RZ, RZ, UR8 ;  /* 0x00000008ff027e24 */ /* 0x005fe4000f8e00ff */
[----:B------:R-:W-:Y:S01]  /*10c0*/  IMAD.U32 R3, RZ, RZ, UR9 ;  /* 0x00000009ff037e24 */ /* 0x000fe2000f8e00ff */
[----:B------:R-:W-:Y:S02]  /*10d0*/  @UP1 UIMAD.WIDE UR8, UR6, 0x4, UR10 ;  /* 0x00000004060818a5 */ /* 0x000fe4000f8e020a */
[----:B------:R-:W-:Y:S02]  /*10e0*/  ULOP3.LUT UR4, UR7, 0xff000000, URZ, 0xc0, !UPT ;  /* 0xff00000007047892 */ /* 0x000fe4000f8ec03f */
[----:B------:R-:W2:Y:S01]  /*10f0*/  @P0 LDG.E R2, desc[UR52][R2.64] ;  /* 0x0000003402020981 */ /* 0x000ea2000c1e1900 */
[----:B------:R-:W-:Y:S01]  /*1100*/  ULDC.64 UR10, c[0x0][0xa20] ;  /* 0x00028800000a7ab9 */ /* 0x000fe20000000a00 */
[----:B----4-:R-:W-:-:S02]  /*1110*/  IMAD.U32 R4, RZ, RZ, UR8 ;  /* 0x00000008ff047e24 */ /* 0x010fc4000f8e00ff */
[----:B------:R-:W-:Y:S01]  /*1120*/  IMAD.U32 R5, RZ, RZ, UR9 ;  /* 0x00000009ff057e24 */ /* 0x000fe2000f8e00ff */
[----:B------:R-:W-:-:S04]  /*1130*/  ULDC.64 UR8, c[0x0][0x418] ;  /* 0x0001060000087ab9 */ /* 0x000fc80000000a00 */
[----:B---3--:R-:W3:Y:S01]  /*1140*/  @P2 LDG.E R4, desc[UR52][R4.64] ;  /* 0x0000003404042981 */ /* 0x008ee2000c1e1900 */
[----:B------:R-:W-:Y:S01]  /*1150*/  UISETP.NE.U32.AND UP0, UPT, UR8, URZ, UPT ;  /* 0x0000003f0800728c */ /* 0x000fe2000bf05070 */
[----:B------:R-:W-:Y:S01]  /*1160*/  ISETP.NE.U32.AND P1, PT, RZ, UR10, PT ;  /* 0x0000000aff007c0c */ /* 0x000fe2000bf25070 */
[----:B------:R-:W-:Y:S02]  /*1170*/  ULOP3.LUT UR45, UR7, 0xff0000, URZ, 0xc0, !UPT ;  /* 0x00ff0000072d7892 */ /* 0x000fe4000f8ec03f */
[----:B------:R-:W-:Y:S01]  /*1180*/  UISETP.NE.AND.EX UP0, UPT, UR9, URZ, UPT, UP0 ;  /* 0x0000003f0900728c */ /* 0x000fe2000bf05300 */
[----:B------:R-:W-:Y:S01]  /*1190*/  ISETP.NE.AND.EX P1, PT, RZ, UR11, PT, P1 ;  /* 0x0000000bff007c0c */ /* 0x000fe2000bf25310 */
[----:B------:R-:W-:Y:S01]  /*11a0*/  ULDC UR8, c[0x0][0x424] ;  /* 0x0001090000087ab9 */ /* 0x000fe20000000800 */
[----:B------:R-:W-:Y:S02]  /*11b0*/  USHF.R.U32.HI UR4, URZ, 0x8, UR4 ;  /* 0x000000083f047899 */ /* 0x000fe40008011604 */
[----:B------:R-:W-:Y:S01]  /*11c0*/  USEL UR8, UR8, 0x1, UP0 ;  /* 0x0000000108087887 */ /* 0x000fe20008000000 */
[----:B------:R-:W-:Y:S01]  /*11d0*/  ULDC UR9, c[0x0][0x2f0] ;  /* 0x0000bc0000097ab9 */ /* 0x000fe20000000800 */
[----:B------:R-:W-:Y:S01]  /*11e0*/  UMOV UR38, URZ ;  /* 0x0000003f00267c82 */ /* 0x000fe20008000000 */
[----:B------:R-:W-:Y:S01]  /*11f0*/  ULEA.HI UR45, UR45, UR4, URZ, 0x10 ;  /* 0x000000042d2d7291 */ /* 0x000fe2000f8f803f */
[----:B------:R-:W-:Y:S01]  /*1200*/  ULDC UR46, c[0x0][0x288] ;  /* 0x0000a200002e7ab9 */ /* 0x000fe20000000800 */
[----:B------:R-:W-:-:S02]  /*1210*/  UIMAD UR4, UR8, UR9, URZ ;  /* 0x00000009080472a4 */ /* 0x000fc4000f8e023f */
[----:B------:R-:W-:Y:S01]  /*1220*/  ULOP3.LUT UR42, UR7, 0xffff, URZ, 0xc0, !UPT ;  /* 0x0000ffff072a7892 */ /* 0x000fe2000f8ec03f */
[----:B--2---:R-:W-:Y:S02]  /*1230*/  @P0 R2UR UR38, R2 ;  /* 0x00000000022602ca */ /* 0x004fe400000e0000 */
[----:B---3--:R-:W-:Y:S01]  /*1240*/  @P2 R2UR UR46, R4 ;  /* 0x00000000042e22ca */ /* 0x008fe200000e0000 */
[----:B-1---5:R-:W-:-:S14]  /*1250*/  @P2 BRA `(.L_x_7423) ;  /* 0x0000000000342947 */ /* 0x022fdc0003800000 */
[----:B------:R-:W-:Y:S02]  /*1260*/  ULDC.64 UR8, c[0x0][0xa00] ;  /* 0x0002800000087ab9 */ /* 0x000fe40000000a00 */
[----:B------:R-:W-:-:S04]  /*1270*/  ISETP.NE.U32.AND P0, PT, RZ, UR8, PT ;  /* 0x00000008ff007c0c */ /* 0x000fc8000bf05070 */
[----:B------:R-:W-:-:S13]  /*1280*/  ISETP.NE.AND.EX P0, PT, RZ, UR9, PT, P0 ;  /* 0x00000009ff007c0c */ /* 0x000fda000bf05300 */
[----:B------:R-:W-:Y:S05]  /*1290*/  @!P0 BRA `(.L_x_7423) ;  /* 0x0000000000248947 */ /* 0x000fea0003800000 */
[----:B------:R-:W-:Y:S02]  /*12a0*/  ULDC.64 UR8, c[0x0][0xa00] ;  /* 0x0002800000087ab9 */ /* 0x000fe40000000a00 */
        /* <DEDUP_REMOVED lines=8> */
.L_x_7423:
[----:B------:R-:W-:Y:S01]  /*1330*/  UMOV UR43, UR6 ;  /* 0x00000006002b7c82 */ /* 0x000fe20008000000 */
[----:B------:R-:W-:Y:S05]  /*1340*/  @!P1 BRA `(.L_x_7424) ;  /* 0x00000000001c9947 */ /* 0x000fea0003800000 */
[----:B------:R-:W-:Y:S02]  /*1350*/  ULDC.64 UR8, c[0x0][0xa20] ;  /* 0x0002880000087ab9 */ /* 0x000fe40000000a00 */
[----:B------:R-:W-:-:S06]  /*1360*/  UIMAD.WIDE UR6, UR6, 0x4, UR8 ;  /* 0x00000004060678a5 */ /* 0x000fcc000f8e0208 */
[----:B------:R-:W-:Y:S02]  /*1370*/  IMAD.U32 R2, RZ, RZ, UR6 ;  /* 0x00000006ff027e24 */ /* 0x000fe4000f8e00ff */
[----:B------:R-:W-:-:S05]  /*1380*/  IMAD.U32 R3, RZ, RZ, UR7 ;  /* 0x00000007ff037e24 */ /* 0x000fca000f8e00ff */
[----:B------:R-:W2:Y:S02]  /*1390*/  LDG.E R2, desc[UR52][R2.64] ;  /* 0x0000003402027981 */ /* 0x000ea4000c1e1900 */
[----:B--2---:R-:W-:Y:S01]  /*13a0*/  R2UR UR4, R2 ;  /* 0x00000000020472ca */ /* 0x004fe200000e0000 */
[----:B------:R-:W-:-:S14]  /*13b0*/  BRA `(.L_x_7425) ;  /* 0x0000000000347947 */ /* 0x000fdc0003800000 */
.L_x_7424:
        /* <DEDUP_REMOVED lines=13> */
.L_x_7425:
[----:B------:R-:W-:Y:S01]  /*1490*/  ULDC UR6, c[0x0][0x448] ;  /* 0x0001120000067ab9 */ /* 0x000fe20000000800 */
[----:B------:R-:W-:Y:S02]  /*14a0*/  USHF.L.U32 UR37, UR5, 0x7, URZ ;  /* 0x0000000705257899 */ /* 0x000fe4000800063f */
[----:B------:R-:W-:Y:S02]  /*14b0*/  UISETP.NE.AND UP0, UPT, UR6, 0x1, UPT ;  /* 0x000000010600788c */ /* 0x000fe4000bf05270 */
[----:B------:R-:W-:Y:S02]  /*14c0*/  UIADD3 UR38, -UR38, UR4, URZ ;  /* 0x0000000426267290 */ /* 0x000fe4000fffe13f */
[----:B------:R-:W-:Y:S01]  /*14d0*/  UIADD3 UR8, UR37, 0x7f, URZ ;  /* 0x0000007f25087890 */ /* 0x000fe2000fffe03f */
[----:B------:R-:W-:Y:S01]  /*14e0*/  ULDC.64 UR4, c[0x0][0x9e0] ;  /* 0x0002780000047ab9 */ /* 0x000fe20000000a00 */
[----:B------:R-:W-:Y:S02]  /*14f0*/  UIADD3 UR9, UR38, 0x1, -UR46 ;  /* 0x0000000126097890 */ /* 0x000fe4000fffe82e */
[----:B------:R-:W-:-:S03]  /*1500*/  UISETP.GE.AND UP1, UPT, UR5, 0x1, UPT ;  /* 0x000000010500788c */ /* 0x000fc6000bf26270 */
        /* <DEDUP_REMOVED lines=18> */
.L_x_7427:
[----:B------:R-:W-:-:S11]  /*1630*/  UISETP.NE.AND UP1, UPT, UR5, 0x1, UPT ;  /* 0x000000010500788c */ /* 0x000fd6000bf25270 */
[----:B------:R-:W-:Y:S02]  /*1640*/  @UP1 ULDC.64 UR10, c[0x0][0x9e8] ;  /* 0x00027a00000a1ab9 */ /* 0x000fe40000000a00 */
[----:B------:R-:W-:-:S04]  /*1650*/  UIMAD.WIDE.U32 UR6, UR8, UR10, URZ ;  /* 0x0000000a080672a5 */ /* 0x000fc8000f8e003f */
[----:B------:R-:W-:-:S12]  /*1660*/  @UP1 USHF.R.U32.HI UR8, URZ, UR11, UR7 ;  /* 0x0000000b3f081299 */ /* 0x000fd80008011607 */
.L_x_7428:
[----:B------:R-:W-:-:S04]  /*1670*/  UIMAD UR8, UR8, UR5, UR5 ;  /* 0x00000005080872a4 */ /* 0x000fc8000f8e0205 */
[----:B------:R-:W-:-:S04]  /*1680*/  UISETP.LT.AND UP1, UPT, UR4, UR8, UPT ;  /* 0x000000080400728c */ /* 0x000fc8000bf21270 */
[----:B------:R-:W-:-:S12]  /*1690*/  USEL UR4, UR4, UR8, UP1 ;  /* 0x0000000804047287 */ /* 0x000fd80008800000 */
.L_x_7426:
[----:B------:R-:W-:Y:S02]  /*16a0*/  UIADD3 UR8, UR38, 0x7f, URZ ;  /* 0x0000007f26087890 */ /* 0x000fe4000fffe03f */
[----:B------:R-:W-:Y:S02]  /*16b0*/  UIADD3 UR9, UR4, 0x7f, URZ ;  /* 0x0000007f04097890 */ /* 0x000fe4000fffe03f */
[----:B------:R-:W-:Y:S02]  /*16c0*/  USHF.R.S32.HI UR4, URZ, 0x1f, UR8 ;  /* 0x0000001f3f047899 */ /* 0x000fe40008011408 */
[----:B------:R-:W-:Y:S01]  /*16d0*/  USHF.R.S32.HI UR10, URZ, 0x1f, UR9 ;  /* 0x0000001f3f0a7899 */ /* 0x000fe20008011409 */
[----:B------:R-:W-:Y:S01]  /*16e0*/  @UP0 ULDC UR6, c[0x0][0x44c] ;  /* 0x0001130000060ab9 */ /* 0x000fe20000000800 */
[----:B------:R-:W-:Y:S02]  /*16f0*/  ULEA.HI UR4, UR4, UR8, URZ, 0x7 ;  /* 0x0000000804047291 */ /* 0x000fe4000f8f383f */
[----:B------:R-:W-:-:S02]  /*1700*/  ULEA.HI UR10, UR10, UR9, URZ, 0x7 ;  /* 0x000000090a0a7291 */ /* 0x000fc4000f8f383f */
[----:B------:R-:W-:Y:S01]  /*1710*/  UIMAD.WIDE.U32 UR6, UR37, UR6, URZ ;  /* 0x00000006250672a5 */ /* 0x000fe2000f8e003f */
[----:B------:R-:W-:Y:S01]  /*1720*/  @UP0 ULDC UR12, c[0x0][0x450] ;  /* 0x00011400000c0ab9 */ /* 0x000fe20000000800 */
[----:B------:R-:W-:Y:S01]  /*1730*/  UMOV UR11, UR37 ;  /* 0x00000025000b7c82 */ /* 0x000fe20008000000 */
[----:B------:R-:W-:Y:S02]  /*1740*/  USHF.R.S32.HI UR4, URZ, 0x7, UR4 ;  /* 0x000000073f047899 */ /* 0x000fe40008011404 */
[----:B------:R-:W-:Y:S02]  /*1750*/  USHF.R.S32.HI UR10, URZ, 0x7, UR10 ;  /* 0x000000073f0a7899 */ /* 0x000fe4000801140a */
[----:B------:R-:W-:Y:S02]  /*1760*/  UIADD3 UR55, UR38, -UR46, URZ ;  /* 0x8000002e26377290 */ /* 0x000fe4000fffe03f */
        /* <DEDUP_REMOVED lines=17> */
.L_x_7430:
[----:B------:R-:W-:-:S11]  /*1880*/  UISETP.NE.AND UP0, UPT, UR5, 0x1, UPT ;  /* 0x000000010500788c */ /* 0x000fd6000bf05270 */
[----:B------:R-:W-:Y:S02]  /*1890*/  @UP0 ULDC.64 UR10, c[0x0][0x9e8] ;  /* 0x00027a00000a0ab9 */ /* 0x000fe40000000a00 */
[----:B------:R-:W-:-:S04]  /*18a0*/  UIMAD.WIDE.U32 UR8, UR7, UR10, URZ ;  /* 0x0000000a070872a5 */ /* 0x000fc8000f8e003f */
[----:B------:R-:W-:-:S12]  /*18b0*/  @UP0 USHF.R.U32.HI UR7, URZ, UR11, UR9 ;  /* 0x0000000b3f070299 */ /* 0x000fd80008011609 */
.L_x_7431:
[----:B------:R-:W-:-:S04]  /*18c0*/  UIMAD UR5, UR7, UR5, URZ ;  /* 0x00000005070572a4 */ /* 0x000fc8000f8e023f */
[----:B------:R-:W-:-:S04]  /*18d0*/  UISETP.LT.AND UP0, UPT, UR4, UR5, UPT ;  /* 0x000000050400728c */ /* 0x000fc8000bf01270 */
[----:B------:R-:W-:-:S12]  /*18e0*/  USEL UR4, UR4, UR5, !UP0 ;  /* 0x0000000504047287 */ /* 0x000fd8000c000000 */
.L_x_7429:
[----:B------:R-:W-:Y:S02]  /*18f0*/  USHF.R.S32.HI UR5, URZ, 0x1f, UR4 ;  /* 0x0000001f3f057899 */ /* 0x000fe40008011404 */
[----:B------:R-:W-:Y:S02]  /*1900*/  ULOP3.LUT UR39, UR45, 0xff, URZ, 0xc0, !UPT ;  /* 0x000000ff2d277892 */ /* 0x000fe4000f8ec03f */
[----:B------:R-:W-:Y:S02]  /*1910*/  ULEA.HI UR5, UR5, UR4, URZ, 0x7 ;  /* 0x0000000405057291 */ /* 0x000fe4000f8f383f */
[----:B------:R-:W-:Y:S02]  /*1920*/  USHF.R.U32.HI UR45, URZ, 0x10, UR45 ;  /* 0x000000103f2d7899 */ /* 0x000fe4000801162d */
[----:B------:R-:W-:Y:S01]  /*1930*/  USHF.R.S32.HI UR5, URZ, 0x7, UR5 ;  /* 0x000000073f057899 */ /* 0x000fe20008011405 */
[----:B------:R-:W-:-:S03]  /*1940*/  UMOV UR4, URZ ;  /* 0x0000003f00047c82 */ /* 0x000fc60008000000 */
[----:B------:R-:W-:-:S04]  /*1950*/  UISETP.LT.AND UP0, UPT, URZ, UR5, UPT ;  /* 0x000000053f00728c */ /* 0x000fc8000bf01270 */
[----:B------:R-:W-:-:S04]  /*1960*/  USEL UR40, URZ, UR5, !UP0 ;  /* 0x000000053f287287 */ /* 0x000fc8000c000000 */
[----:B------:R-:W-:-:S06]  /*1970*/  UISETP.GT.AND UP0, UPT, UR6, UR40, UPT ;  /* 0x000000280600728c */ /* 0x000fcc000bf04270 */
[----:B------:R-:W-:-:S13]  /*1980*/  PLOP3.LUT P0, PT, PT, PT, UP0, 0x80, 0x0 ;  /* 0x000000000000781c */ /* 0x000fda0003f0f008 */
[----:B------:R-:W-:Y:S05]  /*1990*/  @!P0 BRA `(.L_x_7432) ;  /* 0x0000000000948947 */ /* 0x000fea0003800000 */
[----:B------:R-:W-:Y:S01]  /*19a0*/  UISETP.NE.AND UP0, UPT, UR45, URZ, UPT ;  /* 0x0000003f2d00728c */ /* 0x000fe2000bf05270 */
[----:B------:R-:W-:-:S03]  /*19b0*/  ULDC UR4, c[0x0][0x9f0] ;  /* 0x00027c0000047ab9 */ /* 0x000fc60000000800 */
        /* <DEDUP_REMOVED lines=35> */
.L_x_7432:
[----:B------:R-:W-:Y:S01]  /*1bf0*/  UIMAD UR40, UR39, UR4, UR40 ;  /* 0x00000004272872a4 */ /* 0x000fe2000f8e0228 */
[----:B------:R-:W-:Y:S01]  /*1c00*/  IMAD.U32 R90, RZ, RZ, UR6 ;  /* 0x00000006ff5a7e24 */ /* 0x000fe2000f8e00ff */
[----:B------:R-:W-:Y:S01]  /*1c10*/  PLOP3.LUT P0, PT, PT, PT, PT, 0x80, 0x0 ;  /* 0x000000000000781c */ /* 0x000fe20003f0f070 */
[----:B------:R-:W-:Y:S01]  /*1c20*/  IMAD.U32 R3, RZ, RZ, UR4 ;  /* 0x00000004ff037e24 */ /* 0x000fe2000f8e00ff */
[----:B------:R-:W-:Y:S01]  /*1c30*/  CS2R R150, SRZ ;  /* 0x0000000000967805 */ /* 0x000fe2000001ff00 */
[----:B------:R-:W-:Y:S01]  /*1c40*/  IMAD.MOV.U32 R0, RZ, RZ, RZ ;  /* 0x000000ffff007224 */ /* 0x000fe200078e00ff */
[----:B------:R-:W-:Y:S01]  /*1c50*/  CS2R R148, SRZ ;  /* 0x0000000000947805 */ /* 0x000fe2000001ff00 */
[----:B------:R-:W-:Y:S01]  /*1c60*/  IMAD.MOV.U32 R20, RZ, RZ, RZ ;  /* 0x000000ffff147224 */ /* 0x000fe200078e00ff */
[----:B------:R-:W-:Y:S02]  /*1c70*/  VIADDMNMX R90, R3, UR40, R90, PT ;  /* 0x00000028035a7c46 */ /* 0x000fe4000b80015a */
[----:B------:R-:W-:-:S02]  /*1c80*/  CS2R R146, SRZ ;  /* 0x0000000000927805 */ /* 0x000fc4000001ff00 */
[----:B------:R-:W-:Y:S02]  /*1c90*/  CS2R R144, SRZ ;  /* 0x0000000000907805 */ /* 0x000fe4000001ff00 */
[----:B------:R-:W-:Y:S02]  /*1ca0*/  CS2R R142, SRZ ;  /* 0x00000000008e7805 */ /* 0x000fe4000001ff00 */
[----:B------:R-:W-:Y:S02]  /*1cb0*/  ISETP.GT.AND P1, PT, R90, UR40, PT ;  /* 0x000000285a007c0c */ /* 0x000fe4000bf24270 */
        /* <DEDUP_REMOVED lines=28> */
[----:B------:R-:W0:Y:S01]  /*1e80*/  SHFL.IDX PT, R0, R216, RZ, 0x1f ;  /* 0x00001fffd8007589 */ /* 0x000e2200000e0000 */
[----:B------:R-:W1:Y:S01]  /*1e90*/  S2UR UR5, SR_CgaCtaId ;  /* 0x00000000000579c3 */ /* 0x000e620000008800 */
[----:B------:R-:W-:Y:S01]  /*1ea0*/  UMOV UR41, 0x400 ;  /* 0x0000040000297882 */ /* 0x000fe20000000000 */
[----:B0-----:R-:W-:Y:S01]  /*1eb0*/  R2UR UR44, R0 ;  /* 0x00000000002c72ca */ /* 0x001fe200000e0000 */
[----:B-1----:R-:W-:-:S04]  /*1ec0*/  ULEA UR41, UR5, UR41, 0x18 ;  /* 0x0000002905297291 */ /* 0x002fc8000f8ec03f */
[----:B------:R-:W-:-:S04]  /*1ed0*/  UIADD3 UR5, UR41, 0x10400, URZ ;  /* 0x0001040029057890 */ /* 0x000fc8000fffe03f */
[----:B------:R-:W-:-:S04]  /*1ee0*/  ULOP3.LUT UP0, URZ, UR5, 0x3ff, URZ, 0xc0, !UPT ;  /* 0x000003ff053f7892 */ /* 0x000fc8000f80c03f */
[----:B------:R-:W-:Y:S02]  /*1ef0*/  ULEA.HI UR4, UR44, UR44, URZ, 0x1 ;  /* 0x0000002c2c047291 */ /* 0x000fe4000f8f083f */
[----:B------:R-:W-:Y:S02]  /*1f00*/  PLOP3.LUT P0, PT, PT, PT, UP0, 0x80, 0x0 ;  /* 0x000000000000781c */ /* 0x000fe40003f0f008 */
        /* <DEDUP_REMOVED lines=22> */
.L_x_7434:
[----:B------:R-:W-:Y:S01]  /*2070*/  ULEA.HI UR4, UR48, UR48, URZ, 0x1 ;  /* 0x0000003030047291 */ /* 0x000fe2000f8f083f */
[----:B------:R-:W-:-:S03]  /*2080*/  IMAD.U32 R2, RZ, RZ, UR49 ;  /* 0x00000031ff027e24 */ /* 0x000fc6000f8e00ff */
[----:B------:R-:W-:Y:S02]  /*2090*/  ULOP3.LUT UR4, UR4, 0xfffffffe, URZ, 0xc0, !UPT ;  /* 0xfffffffe04047892 */ /* 0x000fe4000f8ec03f */
[----:B------:R-:W-:Y:S02]  /*20a0*/  ISETP.NE.AND P0, PT, R2, 0x3, PT ;  /* 0x000000030200780c */ /* 0x000fe40003f05270 */
[----:B------:R-:W-:-:S06]  /*20b0*/  UIADD3 UR4, UR48, -UR4, URZ ;  /* 0x8000000430047290 */ /* 0x000fcc000fffe03f */
[----:B------:R-:W-:-:S05]  /*20c0*/  IMAD.U32 R0, RZ, RZ, UR4 ;  /* 0x00000004ff007e24 */ /* 0x000fca000f8e00ff */
[----:B------:R-:W-:-:S04]  /*20d0*/  SHF.L.U32 R0, R0, 0x1f, RZ ;  /* 0x0000001f00007819 */ /* 0x000fc800000006ff */
[----:B------:R-:W0:Y:S02]  /*20e0*/  SYNCS.PHASECHK.TRANS64.TRYWAIT P1, [UR41+0x28800], R0 ;  /* 0x02880000ff0075a7 */ /* 0x000e240008020169 */
[----:B0-----:R-:W-:Y:S05]  /*20f0*/  @!P1 BRA `(.L_x_7435) ;  /* 0x0000018000189947 */ /* 0x001fea0003800000 */
.L_x_7658:
[----:B------:R-:W-:Y:S05]  /*2100*/  @!P0 BRA `(.L_x_7436) ;  /* 0x0000000000048947 */ /* 0x000fea0003800000 */
[----:B------:R-:W-:Y:S01]  /*2110*/  BPT.TRAP 0x1 ;  /* 0x000000040000795c */ /* 0x000fe20000300000 */
.L_x_7436:
[----:B------:R-:W-:Y:S02]  /*2120*/  IMAD.U32 R15, RZ, RZ, UR47 ;  /* 0x0000002fff0f7e24 */ /* 0x000fe4000f8e00ff */
[----:B0-----:R-:W-:-:S03]  /*2130*/  IMAD.U32 R0, RZ, RZ, UR50 ;  /* 0x00000032ff007e24 */ /* 0x001fc6000f8e00ff */
[----:B------:R-:W-:Y:S02]  /*2140*/  LEA R15, R15, UR41, 0x3 ;  /* 0x000000290f0f7c11 */ /* 0x000fe4000f8e18ff */
[----:B------:R-:W-:-:S04]  /*2150*/  SHF.L.U32 R0, R0, 0x1f, RZ ;  /* 0x0000001f00007819 */ /* 0x000fc800000006ff */
[----:B------:R0:W1:Y:S01]  /*2160*/  SYNCS.PHASECHK.TRANS64.TRYWAIT P2, [R15+URZ+0x28830], R0 ;  /* 0x028830000f0075a7 */ /* 0x000062000804017f */
[----:B------:R-:W-:Y:S05]  /*2170*/  @!P0 BRA `(.L_x_7437) ;  /* 0x0000000000048947 */ /* 0x000fea0003800000 */
[----:B------:R-:W-:Y:S01]  /*2180*/  BPT.TRAP 0x1 ;  /* 0x000000040000795c */ /* 0x000fe20000300000 */
.L_x_7437:
[----:B------:R-:W2:Y:S02]  /*2190*/  S2R R2, SR_TID.X ;  /* 0x0000000000027919 */ /* 0x000ea40000002100 */
[----:B--2---:R-:W-:-:S04]  /*21a0*/  LOP3.LUT R2, R2, 0x7f, RZ, 0xc0, !PT ;  /* 0x0000007f02027812 */ /* 0x004fc800078ec0ff */
[----:B------:R-:W-:Y:S01]  /*21b0*/  ISETP.NE.AND P1, PT, R2, RZ, PT ;  /* 0x000000ff0200720c */ /* 0x000fe20003f25270 */
[----:B-1----:R-:W-:-:S12]  /*21c0*/  @P2 BRA `(.L_x_7438) ;  /* 0x0000000000082947 */ /* 0x002fd80003800000 */
[----:B------:R-:W1:Y:S02]  /*21d0*/  SYNCS.PHASECHK.TRANS64.TRYWAIT P2, [R15+URZ+0x28830], R0 ;  /* 0x028830000f0075a7 */ /* 0x000e64000804017f */
[----:B-1----:R-:W-:Y:S05]  /*21e0*/  @!P2 BRA `(.L_x_7439) ;  /* 0x0000017c00f4a947 */ /* 0x002fea0003800000 */
.L_x_7438:
[----:B------:R-:W-:Y:S05]  /*21f0*/  WARPSYNC.ALL ;  /* 0x0000000000007948 */ /* 0x000fea0003800000 */
[----:B------:R-:W-:Y:S01]  /*2200*/  UIADD3 UR4, UR41, 0x18400, URZ ;  /* 0x0001840029047890 */ /* 0x000fe2000fffe03f */
[----:B------:R-:W-:Y:S01]  /*2210*/  WARPGROUP.ARRIVE ;  /* 0x00000000000079c5 */ /* 0x000fe20000000000 */
[----:B------:R-:W-:Y:S01]  /*2220*/  ULOP3.LUT UR32, UR54, 0x10000, URZ, 0xfc, !UPT ;  /* 0x0001000036207892 */ /* 0x000fe2000f8efc3f */
[----:B------:R-:W-:Y:S01]  /*2230*/  VIADD R20, R17, UR37 ;  /* 0x0000002511147c36 */ /* 0x000fe20008000000 */
[----:B------:R-:W-:Y:S01]  /*2240*/  USHF.R.U32.HI UR4, URZ, 0x4, UR4 ;  /* 0x000000043f047899 */ /* 0x000fe20008011604 */
[----:B01----:R-:W-:Y:S01]  /*2250*/  @!P1 VIADD R15, R15, 0x28840 ;  /* 0x000288400f0f9836 */ /* 0x003fe20000000000 */
[----:B------:R-:W-:Y:S01]  /*2260*/  UMOV UR33, 0x40000040 ;  /* 0x4000004000217882 */ /* 0x000fe20000000000 */
[----:B------:R-:W-:Y:S01]  /*2270*/  UMOV UR35, 0x40000040 ;  /* 0x4000004000237882 */ /* 0x000fe20000000000 */
[----:B------:R-:W-:Y:S01]  /*2280*/  ULOP3.LUT UR4, UR4, 0x3fff, URZ, 0xc0, !UPT ;  /* 0x00003fff04047892 */ /* 0x000fe2000f8ec03f */
[----:B------:R-:W-:Y:S01]  /*2290*/  UMOV UR5, 0x40000040 ;  /* 0x4000004000057882 */ /* 0x000fe20000000000 */
[----:B------:R-:W-:-:S02]  /*22a0*/  UMOV UR7, 0x40000040 ;  /* 0x4000004000077882 */ /* 0x000fc40000000000 */
[----:B------:R-:W-:Y:S01]  /*22b0*/  ULOP3.LUT UR51, UR4, 0x10000, URZ, 0xfc, !UPT ;  /* 0x0001000004337892 */ /* 0x000fe2000f8efc3f */
[----:B------:R-:W-:Y:S01]  /*22c0*/  @!P1 PRMT R15, RZ, 0x654, R15 ;  /* 0x00000654ff0f9816 */ /* 0x000fe2000000000f */
[----:B------:R-:W-:Y:S02]  /*22d0*/  UIADD3 UR4, UR32, 0x2, URZ ;  /* 0x0000000220047890 */ /* 0x000fe4000fffe03f */
[----:B------:R-:W-:Y:S02]  /*22e0*/  ULEA UR34, UR47, UR51, 0xb ;  /* 0x000000332f227291 */ /* 0x000fe4000f8e583f */
[----:B------:R-:W-:Y:S02]  /*22f0*/  UIADD3 UR8, UR32, 0x4, URZ ;  /* 0x0000000420087890 */ /* 0x000fe4000fffe03f */
[----:B------:R-:W-:Y:S02]  /*2300*/  UIADD3 UR6, UR34, 0x2, URZ ;  /* 0x0000000222067890 */ /* 0x000fe4000fffe03f */
[----:B------:R-:W-:Y:S01]  /*2310*/  UIADD3 UR10, UR34, 0x4, URZ ;  /* 0x00000004220a7890 */ /* 0x000fe2000fffe03f */
[----:B------:R-:W-:-:S02]  /*2320*/  UMOV UR9, 0x40000040 ;  /* 0x4000004000097882 */ /* 0x000fc40000000000 */
[----:B------:R-:W-:Y:S01]  /*2330*/  HGMMA.64x128x16.F32 R24, gdesc[UR32], RZ, !UPT, gsb0 ;  /* 0x01e00000201879f0 */ /* 0x000fe2000c0008ff */
        /* <DEDUP_REMOVED lines=21> */
[----:B------:R-:W-:-:S02]  /*2490*/  ULDC UR54, c[0x0][0x9dc] ;  /* 0x0002770000367ab9 */ /* 0x000fc40000000800 */
[----:B------:R-:W-:Y:S01]  /*24a0*/  ULOP3.LUT UR54, URZ, UR54, URZ, 0x33, !UPT ;  /* 0x000000363f367292 */ /* 0x000fe2000f8e333f */
[----:B------:R-:W-:Y:S02]  /*24b0*/  WARPGROUP.DEPBAR.LE gsb0, 0x0 ;  /* 0x00008000000079c5 */ /* 0x000fe40000010000 */
[----:B------:R-:W-:-:S06]  /*24c0*/  WARPGROUP.ARRIVE ;  /* 0x00000000000079c5 */ /* 0x000fcc0000000000 */
[----:B------:R-:W-:Y:S01]  /*24d0*/  HGMMA.64x128x16.F32 R24, gdesc[UR4], R24, gsb0 ;  /* 0x01e00000041879f0 */ /* 0x000fe20008000818 */
[----:B------:R-:W-:Y:S01]  /*24e0*/  ULDC UR7, c[0x0][0x448] ;  /* 0x0001120000077ab9 */ /* 0x000fe20000000800 */
[----:B------:R-:W-:Y:S01]  /*24f0*/  ULDC UR6, c[0x0][0x9d8] ;  /* 0x0002760000067ab9 */ /* 0x000fe20000000800 */
[----:B------:R-:W-:-:S06]  /*2500*/  UISETP.NE.AND UP0, UPT, UR7, 0x1, UPT ;  /* 0x000000010700788c */ /* 0x000fcc000bf05270 */
[----:B------:R-:W-:Y:S02]  /*2510*/  PLOP3.LUT P2, PT, PT, PT, UP0, 0x80, 0x0 ;  /* 0x000000000000781c */ /* 0x000fe40003f4f008 */
[----:B------:R-:W-:-:S03]  /*2520*/  PLOP3.LUT P3, PT, PT, PT, UP0, 0x80, 0x0 ;  /* 0x000000000000781c */ /* 0x000fc60003f6f008 */
[----:B------:R-:W-:Y:S01]  /*2530*/  @UP0 ULDC UR7, c[0x0][0x44c] ;  /* 0x0001130000070ab9 */ /* 0x000fe20000000800 */
        /* <DEDUP_REMOVED lines=21> */
[----:B------:R-:W-:-:S04]  /*2690*/  @P2 IMAD.HI.U32 R34, R20, UR7, RZ ;  /* 0x0000000714222c27 */ /* 0x000fc8000f8e00ff */
[----:B------:R-:W-:Y:S01]  /*26a0*/  FMUL.FTZ R31, R41, UR6 ;  /* 0x00000006291f7c20 */ /* 0x000fe20008410000 */
[----:B------:R-:W-:Y:S01]  /*26b0*/  FMUL.FTZ R41, R54, UR6 ;  /* 0x0000000636297c20 */ /* 0x000fe20008410000 */
[----:B------:R-:W-:Y:S01]  /*26c0*/  FMUL.FTZ R54, R74, UR6 ;  /* 0x000000064a367c20 */ /* 0x000fe20008410000 */
[----:B------:R-:W-:Y:S01]  /*26d0*/  @UP0 ULDC UR7, c[0x0][0x450] ;  /* 0x0001140000070ab9 */ /* 0x000fe20000000800 */
[----:B------:R-:W-:Y:S01]  /*26e0*/  FMUL.FTZ R57, R57, UR6 ;  /* 0x0000000639397c20 */ /* 0x000fe20008410000 */
[----:B------:R-:W-:Y:S02]  /*26f0*/  IMAD.MOV.U32 R74, RZ, RZ, R20 ;  /* 0x000000ffff4a7224 */ /* 0x000fe400078e0014 */
[----:B------:R-:W-:Y:S01]  /*2700*/  FMUL.FTZ R48, R48, UR6 ;  /* 0x0000000630307c20 */ /* 0x000fe20008410000 */
[----:B------:R-:W-:Y:S01]  /*2710*/  FMUL.FTZ R52, R52, UR6 ;  /* 0x0000000634347c20 */ /* 0x000fe20008410000 */
[----:B------:R-:W-:Y:S01]  /*2720*/  FMUL.FTZ R56, R56, UR6 ;  /* 0x0000000638387c20 */ /* 0x000fe20008410000 */
        /* <DEDUP_REMOVED lines=21> */
[----:B------:R0:W1:Y:S01]  /*2880*/  MUFU.TANH R39, R48 ;  /* 0x0000003000277308 */ /* 0x0000620000002400 */
[----:B------:R-:W-:Y:S01]  /*2890*/  FMUL.FTZ R38, R50, UR6 ;  /* 0x0000000632267c20 */ /* 0x000fe20008410000 */
[----:B------:R-:W-:Y:S01]  /*28a0*/  FMUL.FTZ R40, R51, UR6 ;  /* 0x0000000633287c20 */ /* 0x000fe20008410000 */
[----:B------:R-:W-:Y:S01]  /*28b0*/  FMUL.FTZ R42, R55, UR6 ;  /* 0x00000006372a7c20 */ /* 0x000fe20008410000 */
[----:B------:R2:W-:Y:S01]  /*28c0*/  @!P1 SYNCS.ARRIVE.TRANS64.RED.A1T0 RZ, [R15+URZ], RZ ;  /* 0x000000ff0fff99a7 */ /* 0x0005e2000810043f */
[----:B------:R-:W-:Y:S01]  /*28d0*/  FMUL.FTZ R7, R35, UR6 ;  /* 0x0000000623077c20 */ /* 0x000fe20008410000 */
[----:B------:R-:W-:Y:S01]  /*28e0*/  FMUL.FTZ R49, R49, UR6 ;  /* 0x0000000631317c20 */ /* 0x000fe20008410000 */
[----:B------:R-:W-:Y:S01]  /*28f0*/  FMUL.FTZ R53, R53, UR6 ;  /* 0x0000000635357c20 */ /* 0x000fe20008410000 */
[----:B------:R3:W4:Y:S01]  /*2900*/  MUFU.TANH R43, R52 ;  /* 0x00000034002b7308 */ /* 0x0007220000002400 */
        /* <DEDUP_REMOVED lines=9> */
[----:B0-----:R-:W-:Y:S01]  /*29a0*/  FMUL.FTZ R48, R66, UR6 ;  /* 0x0000000642307c20 */ /* 0x001fe20008410000 */
[----:B------:R-:W-:Y:S01]  /*29b0*/  FMUL.FTZ R50, R67, UR6 ;  /* 0x0000000643327c20 */ /* 0x000fe20008410000 */
[----:B------:R-:W-:Y:S01]  /*29c0*/  FMUL.FTZ R68, R68, UR6 ;  /* 0x0000000644447c20 */ /* 0x000fe20008410000 */
[----:B------:R-:W-:Y:S01]  /*29d0*/  FMUL.FTZ R69, R69, UR6 ;  /* 0x0000000645457c20 */ /* 0x000fe20008410000 */
[----:B------:R-:W-:Y:S01]  /*29e0*/  FMUL.FTZ R51, R70, UR6 ;  /* 0x0000000646337c20 */ /* 0x000fe20008410000 */
[----:B---3--:R-:W-:Y:S01]  /*29f0*/  FMUL.FTZ R52, R71, UR6 ;  /* 0x0000000647347c20 */ /* 0x008fe20008410000 */
[----:B------:R0:W3:Y:S01]  /*2a00*/  MUFU.TANH R91, R57 ;  /* 0x00000039005b7308 */ /* 0x0000e20000002400 */
[----:B------:R-:W-:Y:S01]  /*2a10*/  FMUL.FTZ R72, R72, UR6 ;  /* 0x0000000648487c20 */ /* 0x000fe20008410000 */
[----:B------:R-:W-:Y:S01]  /*2a20*/  FMUL.FTZ R73, R73, UR6 ;  /* 0x0000000649497c20 */ /* 0x000fe20008410000 */
[----:B------:R-:W-:Y:S01]  /*2a30*/  FMUL.FTZ R55, R75, UR6 ;  /* 0x000000064b377c20 */ /* 0x000fe20008410000 */
[----:B------:R-:W-:Y:S01]  /*2a40*/  FMUL.FTZ R76, R76, UR6 ;  /* 0x000000064c4c7c20 */ /* 0x000fe20008410000 */
[----:B------:R-:W-:Y:S01]  /*2a50*/  FMUL.FTZ R77, R77, UR6 ;  /* 0x000000064d4d7c20 */ /* 0x000fe20008410000 */
        /* <DEDUP_REMOVED lines=8> */
[----:B0-----:R-:W0:Y:S01]  /*2ae0*/  SHFL.IDX PT, R57, R74, RZ, 0x1c1f ;  /* 0x001c1fff4a397589 */ /* 0x001e2200000e0000 */
[----:B------:R-:W-:Y:S01]  /*2af0*/  FMUL.FTZ R20, R86, UR6 ;  /* 0x0000000656147c20 */ /* 0x000fe20008410000 */
[----:B--2---:R-:W-:Y:S01]  /*2b00*/  FMUL.FTZ R15, R87, UR6 ;  /* 0x00000006570f7c20 */ /* 0x004fe20008410000 */
[----:B------:R-:W-:Y:S01]  /*2b10*/  IMAD.MOV.U32 R35, RZ, RZ, -0x80 ;  /* 0xffffff80ff237424 */ /* 0x000fe200078e00ff */
[----:B------:R-:W-:Y:S01]  /*2b20*/  ULDC.64 UR6, c[0x0][0x9e0] ;  /* 0x0002780000067ab9 */ /* 0x000fe20000000a00 */
[----:B------:R-:W2:Y:S01]  /*2b30*/  MUFU.TANH R2, R2 ;  /* 0x0000000200027308 */ /* 0x000ea20000002400 */
[----:B------:R-:W-:Y:S01]  /*2b40*/  UISETP.GE.AND UP1, UPT, UR7, 0x1, UPT ;  /* 0x000000010700788c */ /* 0x000fe2000bf26270 */
[C---:B------:R-:W-:Y:S01]  /*2b50*/  IMAD R79, R90.reuse, R35, 0x80 ;  /* 0x000000805a4f7424 */ /* 0x040fe200078e0223 */
[----:B------:R-:W-:Y:S01]  /*2b60*/  LEA R75, R90, 0xffffff80, 0x7 ;  /* 0xffffff805a4b7811 */ /* 0x000fe200078e38ff */
[----:B------:R-:W-:-:S03]  /*2b70*/  IMAD.U32 R35, RZ, RZ, UR46 ;  /* 0x0000002eff237e24 */ /* 0x000fc6000f8e00ff */
[----:B------:R-:W-:Y:S01]  /*2b80*/  PLOP3.LUT P2, PT, PT, PT, UP1, 0x40, 0x0 ;  /* 0x000000000000781c */ /* 0x000fe20003f4e818 */
[----:B------:R-:W0:Y:S01]  /*2b90*/  MUFU.TANH R21, R21 ;  /* 0x0000001500157308 */ /* 0x000e220000002400 */
[C-C-:B------:R-:W-:Y:S02]  /*2ba0*/  IADD3 R34, -R16.reuse, 0x1, R79.reuse ;  /* 0x0000000110227810 */ /* 0x140fe40007ffe14f */
[----:B------:R-:W-:Y:S02]  /*2bb0*/  IADD3 R78, -R16, UR38, R79 ;  /* 0x00000026104e7c10 */ /* 0x000fe4000fffe14f */
[----:B------:R-:W-:-:S03]  /*2bc0*/  IADD3 R34, -R35, UR38, R34 ;  /* 0x0000002623227c10 */ /* 0x000fc6000fffe122 */
[----:B------:R-:W1:Y:S02]  /*2bd0*/  MUFU.TANH R0, R0 ;  /* 0x0000000000007308 */ /* 0x000e640000002400 */
[C---:B------:R-:W-:Y:S02]  /*2be0*/  VIADD R83, R34.reuse, UR6 ;  /* 0x0000000622537c36 */ /* 0x040fe40008000000 */
[----:B------:R-:W-:-:S04]  /*2bf0*/  VIADD R82, R34, UR54 ;  /* 0x0000003622527c36 */ /* 0x000fc80008000000 */
[----:B------:R-:W1:Y:S01]  /*2c00*/  MUFU.TANH R3, R3 ;  /* 0x0000000300037308 */ /* 0x000e620000002400 */
[----:B0-----:R-:W-:-:S07]  /*2c10*/  IMAD.IADD R70, R82, 0x1, R57 ;  /* 0x0000000152467824 */ /* 0x001fce00078e0239 */
        /* <DEDUP_REMOVED lines=56> */
[----:B-----5:R-:W-:Y:S01]  /*2fa0*/  VIADDMNMX R53, R57, R83, R78, PT ;  /* 0x0000005339357246 */ /* 0x020fe2000380014e */
[----:B-1234-:R-:W-:Y:S06]  /*2fb0*/  @P2 BRA `(.L_x_7440) ;  /* 0x00000000005c2947 */ /* 0x01efec0003800000 */
        /* <DEDUP_REMOVED lines=13> */
.L_x_7442:
[----:B------:R-:W-:-:S06]  /*3090*/  UISETP.NE.AND UP2, UPT, UR7, 0x1, UPT ;  /* 0x000000010700788c */ /* 0x000fcc000bf45270 */
[----:B------:R-:W-:-:S05]  /*30a0*/  PLOP3.LUT P2, PT, PT, PT, UP2, 0x80, 0x0 ;  /* 0x000000000000781c */ /* 0x000fca0003f4f028 */
[----:B------:R-:W-:-:S08]  /*30b0*/  @UP2 ULDC.64 UR10, c[0x0][0x9e8] ;  /* 0x00027a00000a2ab9 */ /* 0x000fd00000000a00 */
[----:B------:R-:W-:-:S05]  /*30c0*/  @P2 IMAD.HI.U32 R35, R34, UR10, RZ ;  /* 0x0000000a22232c27 */ /* 0x000fca000f8e00ff */
[----:B------:R-:W-:-:S07]  /*30d0*/  @P2 SHF.R.U32.HI R34, RZ, UR11, R35 ;  /* 0x0000000bff222c19 */ /* 0x000fce0008011623 */
.L_x_7443:
[----:B------:R-:W-:Y:S05]  /*30e0*/  BSYNC B0 ;  /* 0x0000000000007941 */ /* 0x000fea0003800000 */
.L_x_7441:
[----:B------:R-:W-:-:S04]  /*30f0*/  IMAD R35, R34, UR7, -R75 ;  /* 0x0000000722237c24 */ /* 0x000fc8000f8e0a4b */
[----:B------:R-:W-:-:S05]  /*3100*/  IMAD.IADD R35, R35, 0x1, -R16 ;  /* 0x0000000123237824 */ /* 0x000fca00078e0a10 */
[----:B------:R-:W-:Y:S02]  /*3110*/  VIMNMX R70, R70, R35, !PT ;  /* 0x0000002346467248 */ /* 0x000fe40007fe0100 */
[----:B------:R-:W-:-:S07]  /*3120*/  VIADDMNMX R53, R35, UR7, R53, PT ;  /* 0x0000000723357c46 */ /* 0x000fce000b800135 */
.L_x_7440:
        /* <DEDUP_REMOVED lines=8> */
[----:B------:R-:W-:Y:S02]  /*31b0*/  P2R R87, PR, RZ, 0x20 ;  /* 0x00000020ff577803 */ /* 0x000fe40000000000 */
[----:B------:R-:W-:Y:S02]  /*31c0*/  ISETP.LT.OR P3, PT, R53, 0xa, P3 ;  /* 0x0000000a3500780c */ /* 0x000fe40001f61670 */
[----:B------:R-:W-:Y:S02]  /*31d0*/  ISETP.GT.AND P4, PT, R70, 0x8, !P4 ;  /* 0x000000084600780c */ /* 0x000fe40006784270 */
[----:B------:R-:W-:-:S02]  /*31e0*/  ISETP.GE.AND P5, PT, R79, 0x11, PT ;  /* 0x000000114f00780c */ /* 0x000fc40003fa6270 */
[----:B0-----:R-:W-:Y:S02]  /*31f0*/  FSEL R61, R25, -INF , !P3 ;  /* 0xff800000193d7808 */ /* 0x001fe40005800000 */
[C---:B------:R-:W-:Y:S02]  /*3200*/  ISETP.LT.OR P4, PT, R53.reuse, 0x9, P4 ;  /* 0x000000093500780c */ /* 0x040fe40002781670 */
[----:B------:R-:W-:Y:S02]  /*3210*/  ISETP.GT.AND P3, PT, R70, 0x10, !P5 ;  /* 0x000000104600780c */ /* 0x000fe40006f64270 */
[----:B------:R-:W-:Y:S02]  /*3220*/  FSEL R73, R24, -INF , !P4 ;  /* 0xff80000018497808 */ /* 0x000fe40006000000 */
        /* <DEDUP_REMOVED lines=28> */
[----:B------:R-:W-:Y:S01]  /*33f0*/  ISETP.GT.AND P3, PT, R70, 0x28, !P4 ;  /* 0x000000284600780c */ /* 0x000fe20006764270 */
[----:B------:R-:W0:Y:S01]  /*3400*/  SHFL.IDX PT, R31, R74, 0x1, 0x1c1f ;  /* 0x003c1f004a1f7f89 */ /* 0x000e2200000e0000 */
        /* <DEDUP_REMOVED lines=9> */
[C---:B------:R-:W-:Y:S02]  /*34a0*/  ISETP.GT.AND P3, PT, R70.reuse, 0x30, !P4 ;  /* 0x000000304600780c */ /* 0x040fe40006764270 */
        /* <DEDUP_REMOVED lines=99> */
[----:B0-----:R-:W-:-:S03]  /*3ae0*/  IMAD.IADD R70, R82, 0x1, R31 ;  /* 0x0000000152467824 */ /* 0x001fc600078e021f */
        /* <DEDUP_REMOVED lines=19> */
.L_x_7446:
[----:B------:R-:W-:-:S06]  /*3c20*/  UISETP.NE.AND UP2, UPT, UR7, 0x1, UPT ;  /* 0x000000010700788c */ /* 0x000fcc000bf45270 */
[----:B------:R-:W-:-:S05]  /*3c30*/  PLOP3.LUT P6, PT, PT, PT, UP2, 0x80, 0x0 ;  /* 0x000000000000781c */ /* 0x000fca0003fcf028 */
[----:B------:R-:W-:-:S08]  /*3c40*/  @UP2 ULDC.64 UR10, c[0x0][0x9e8] ;  /* 0x00027a00000a2ab9 */ /* 0x000fd00000000a00 */
[----:B------:R-:W-:Y:S01]  /*3c50*/  @P6 IMAD.HI.U32 R31, R28, UR10, RZ ;  /* 0x0000000a1c1f6c27 */ /* 0x000fe2000f8e00ff */
[----:B------:R-:W-:-:S13]  /*3c60*/  PLOP3.LUT P6, PT, PT, PT, UP2, 0x80, 0x0 ;  /* 0x000000000000781c */ /* 0x000fda0003fcf028 */
[----:B------:R-:W-:-:S07]  /*3c70*/  @P6 SHF.R.U32.HI R28, RZ, UR11, R31 ;  /* 0x0000000bff1c6c19 */ /* 0x000fce000801161f */
.L_x_7447:
[----:B------:R-:W-:Y:S05]  /*3c80*/  BSYNC B0 ;  /* 0x0000000000007941 */ /* 0x000fea0003800000 */
.L_x_7445:
[----:B------:R-:W-:-:S04]  /*3c90*/  IMAD R31, R28, UR7, -R75 ;  /* 0x000000071c1f7c24 */ /* 0x000fc8000f8e0a4b */
[----:B------:R-:W-:-:S05]  /*3ca0*/  IMAD.IADD R31, R31, 0x1, -R16 ;  /* 0x000000011f1f7824 */ /* 0x000fca00078e0a10 */
[----:B------:R-:W-:Y:S02]  /*3cb0*/  VIMNMX R70, R70, R31, !PT ;  /* 0x0000001f46467248 */ /* 0x000fe40007fe0100 */
[----:B------:R-:W-:-:S07]  /*3cc0*/  VIADDMNMX R53, R31, UR7, R53, PT ;  /* 0x000000071f357c46 */ /* 0x000fce000b800135 */
.L_x_7444:
[----:B------:R-:W-:Y:S01]  /*3cd0*/  ISETP.GT.AND P2, PT, R70, 0x1, !P2 ;  /* 0x000000014600780c */ /* 0x000fe20005744270 */
[----:B------:R-:W-:Y:S01]  /*3ce0*/  ULDC UR10, c[0x0][0x988] ;  /* 0x00026200000a7ab9 */ /* 0x000fe20000000800 */
[----:B------:R-:W-:Y:S01]  /*3cf0*/  ISETP.NE.AND P6, PT, R100, RZ, PT ;  /* 0x000000ff6400720c */ /* 0x000fe20003fc5270 */
[----:B------:R-:W-:Y:S01]  /*3d00*/  @UP0 ULDC UR14, c[0x0][0x44c] ;  /* 0x00011300000e0ab9 */ /* 0x000fe20000000800 */
[----:B------:R-:W-:Y:S01]  /*3d10*/  ISETP.LT.OR P2, PT, R53, 0x2, P2 ;  /* 0x000000023500780c */ /* 0x000fe20001741670 */
[----:B------:R-:W-:Y:S01]  /*3d20*/  UIMAD.WIDE.U32 UR14, UR37, UR14, URZ ;  /* 0x0000000e250e72a5 */ /* 0x000fe2000f8e003f */
[----:B------:R-:W-:Y:S01]  /*3d30*/  ISETP.GT.AND P3, PT, R70, 0x70, !P3 ;  /* 0x000000704600780c */ /* 0x000fe20005f64270 */
[----:B------:R-:W-:Y:S01]  /*3d40*/  @UP0 ULDC UR18, c[0x0][0x450] ;  /* 0x0001140000120ab9 */ /* 0x000fe20000000800 */
[----:B------:R-:W-:Y:S01]  /*3d50*/  FSEL R28, R3, -INF , !P2 ;  /* 0xff800000031c7808 */ /* 0x000fe20005000000 */
[----:B------:R-:W-:Y:S01]  /*3d60*/  UMOV UR11, UR37 ;  /* 0x00000025000b7c82 */ /* 0x000fe20008000000 */
[----:B------:R-:W-:Y:S01]  /*3d70*/  ISETP.NE.AND P2, PT, R86, RZ, PT ;  /* 0x000000ff5600720c */ /* 0x000fe20003f45270 */
[----:B------:R-:W-:Y:S01]  /*3d80*/  @UP0 USHF.R.U32.HI UR11, URZ, UR18, UR15 ;  /* 0x000000123f0b0299 */ /* 0x000fe2000801160f */
[----:B------:R-:W-:-:S02]  /*3d90*/  ISETP.GT.AND P4, PT, R70, 0x71, !P4 ;  /* 0x000000714600780c */ /* 0x000fc40006784270 */
[C---:B------:R-:W-:Y:S01]  /*3da0*/  ISETP.GT.AND P2, PT, R70.reuse, 0x8, !P2 ;  /* 0x000000084600780c */ /* 0x040fe20005744270 */
[----:B------:R-:W-:Y:S01]  /*3db0*/  UIADD3 UR55, UR55, UR11, URZ ;  /* 0x0000000b37377290 */ /* 0x000fe2000fffe03f */
[C---:B------:R-:W-:Y:S02]  /*3dc0*/  ISETP.LT.OR P3, PT, R53.reuse, 0x71, P3 ;  /* 0x000000713500780c */ /* 0x040fe40001f61670 */
[----:B------:R-:W-:Y:S01]  /*3dd0*/  ISETP.LT.OR P2, PT, R53, 0x9, P2 ;  /* 0x000000093500780c */ /* 0x000fe20001741670 */
[----:B------:R-:W-:Y:S01]  /*3de0*/  UIADD3 UR6, UR55, UR6, URZ ;  /* 0x0000000637067290 */ /* 0x000fe2000fffe03f */
        /* <DEDUP_REMOVED lines=22> */
[----:B------:R-:W-:Y:S02]  /*3f50*/  ISETP.NE.AND P6, PT, R111, RZ, PT ;  /* 0x000000ff6f00720c */ /* 0x000fe40003fc5270 */
        /* <DEDUP_REMOVED lines=59> */
[C---:B------:R-:W-:Y:S02]  /*4310*/  ISETP.LT.OR P2, PT, R53.reuse, 0x39, P2 ;  /* 0x000000393500780c */ /* 0x040fe40001741670 */
[----:B------:R-:W-:Y:S02]  /*4320*/  ISETP.LT.OR P5, PT, R53, 0x79, P5 ;  /* 0x000000793500780c */ /* 0x000fe40002fa1670 */
[----:B------:R-:W-:Y:S02]  /*4330*/  FSEL R41, R41, -INF , !P2 ;  /* 0xff80000029297808 */ /* 0x000fe40005000000 */
[----:B------:R-:W-:Y:S02]  /*4340*/  ISETP.GT.AND P2, PT, R70, 0x39, !P6 ;  /* 0x000000394600780c */ /* 0x000fe40007744270 */
[----:B------:R-:W-:Y:S02]  /*4350*/  ISETP.NE.AND P6, PT, R99, RZ, PT ;  /* 0x000000ff6300720c */ /* 0x000fe40003fc5270 */
[----:B------:R-:W-:-:S02]  /*4360*/  ISETP.LT.OR P2, PT, R53, 0x3a, P2 ;  /* 0x0000003a3500780c */ /* 0x000fc40001741670 */
[----:B------:R-:W-:Y:S02]  /*4370*/  FSEL R20, R20, -INF , !P5 ;  /* 0xff80000014147808 */ /* 0x000fe40006800000 */
        /* <DEDUP_REMOVED lines=14> */
[----:B------:R-:W-:Y:S01]  /*4460*/  FMUL.FTZ R75, R4, UR10 ;  /* 0x0000000a044b7c20 */ /* 0x000fe20008410000 */
        /* <DEDUP_REMOVED lines=38> */
[--C-:B------:R-:W-:Y:S01]  /*46d0*/  FFMA.FTZ R182, R73, UR10, -R76.reuse ;  /* 0x0000000a49b67c23 */ /* 0x100fe2000801084c */
[----:B------:R-:W-:Y:S01]  /*46e0*/  ISETP.LT.OR P2, PT, R53, 0x1, P2 ;  /* 0x000000013500780c */ /* 0x000fe20001741670 */
[--C-:B------:R-:W-:Y:S01]  /*46f0*/  FFMA.FTZ R178, R71, UR10, -R76.reuse ;  /* 0x0000000a47b27c23 */ /* 0x100fe2000801084c */
[--C-:B------:R-:W-:Y:S01]  /*4700*/  FFMA.FTZ R172, R69, UR10, -R76.reuse ;  /* 0x0000000a45ac7c23 */ /* 0x100fe2000801084c */
[--C-:B------:R-:W-:Y:S01]  /*4710*/  FFMA.FTZ R180, R77, UR10, -R76.reuse ;  /* 0x0000000a4db47c23 */ /* 0x100fe2000801084c */
[----:B------:R-:W-:Y:S01]  /*4720*/  FSEL R75, R0, -INF , !P2 ;  /* 0xff800000004b7808 */ /* 0x000fe20005000000 */
[--C-:B------:R-:W-:Y:S01]  /*4730*/  FFMA.FTZ R164, R57, UR10, -R76.reuse ;  /* 0x0000000a39a47c23 */ /* 0x100fe2000801084c */
[----:B------:R-:W-:Y:S01]  /*4740*/  ISETP.NE.AND P2, PT, R112, RZ, PT ;  /* 0x000000ff7000720c */ /* 0x000fe20003f45270 */
[--C-:B------:R-:W-:Y:S01]  /*4750*/  FFMA.FTZ R59, R59, UR10, -R76.reuse ;  /* 0x0000000a3b3b7c23 */ /* 0x100fe2000801084c */
[----:B------:R-:W-:Y:S01]  /*4760*/  FMNMX.FTZ R0, R75, R28, !PT ;  /* 0x0000001c4b007209 */ /* 0x000fe20007810000 */
[----:B------:R-:W-:Y:S01]  /*4770*/  MUFU.EX2 R180, R180 ;  /* 0x000000b400b47308 */ /* 0x000fe20000000800 */
[----:B------:R-:W-:Y:S01]  /*4780*/  ISETP.GT.AND P2, PT, R70, 0x69, !P2 ;  /* 0x000000694600780c */ /* 0x000fe20005744270 */
[--C-:B------:R-:W-:Y:S01]  /*4790*/  FFMA.FTZ R61, R61, UR10, -R76.reuse ;  /* 0x0000000a3d3d7c23 */ /* 0x100fe2000801084c */
[----:B------:R-:W-:Y:S01]  /*47a0*/  FMNMX.FTZ R0, R3, R0, !PT ;  /* 0x0000000003007209 */ /* 0x000fe20007810000 */
[--C-:B------:R-:W-:Y:S01]  /*47b0*/  FFMA.FTZ R176, R72, UR10, -R76.reuse ;  /* 0x0000000a48b07c23 */ /* 0x100fe2000801084c */
[----:B------:R-:W-:Y:S01]  /*47c0*/  ISETP.LT.OR P2, PT, R53, 0x6a, P2 ;  /* 0x0000006a3500780c */ /* 0x000fe20001741670 */
[--C-:B------:R-:W-:Y:S01]  /*47d0*/  FFMA.FTZ R63, R63, UR10, -R76.reuse ;  /* 0x0000000a3f3f7c23 */ /* 0x100fe2000801084c */
[----:B------:R-:W-:Y:S01]  /*47e0*/  FMNMX.FTZ R0, R5, R0, !PT ;  /* 0x0000000005007209 */ /* 0x000fe20007810000 */
[----:B------:R-:W0:Y:S01]  /*47f0*/  MUFU.EX2 R59, R59 ;  /* 0x0000003b003b7308 */ /* 0x000e220000000800 */
[----:B------:R-:W-:Y:S01]  /*4800*/  FSEL R12, R12, -INF , !P2 ;  /* 0xff8000000c0c7808 */ /* 0x000fe20005000000 */
[--C-:B------:R-:W-:Y:S01]  /*4810*/  FFMA.FTZ R65, R65, UR10, -R76.reuse ;  /* 0x0000000a41417c23 */ /* 0x100fe2000801084c */
[----:B------:R-:W-:Y:S01]  /*4820*/  FMNMX.FTZ R0, R31, R0, !PT ;  /* 0x000000001f007209 */ /* 0x000fe20007810000 */
[--C-:B------:R-:W-:Y:S01]  /*4830*/  FFMA.FTZ R154, R21, UR10, -R76.reuse ;  /* 0x0000000a159a7c23 */ /* 0x100fe2000801084c */
[----:B------:R-:W-:Y:S01]  /*4840*/  ISETP.GT.AND P6, PT, R70, 0x79, !P6 ;  /* 0x000000794600780c */ /* 0x000fe200077c4270 */
[--C-:B------:R-:W-:Y:S01]  /*4850*/  FFMA.FTZ R21, R2, UR10, -R76.reuse ;  /* 0x0000000a02157c23 */ /* 0x100fe2000801084c */
[----:B------:R-:W-:Y:S01]  /*4860*/  FMNMX.FTZ R73, R7, R0, !PT ;  /* 0x0000000007497209 */ /* 0x000fe20007810000 */
[----:B------:R-:W1:Y:S01]  /*4870*/  MUFU.EX2 R182, R182 ;  /* 0x000000b600b67308 */ /* 0x000e620000000800 */
[----:B------:R-:W-:Y:S01]  /*4880*/  FSEL R57, R13, -INF , !P4 ;  /* 0xff8000000d397808 */ /* 0x000fe20006000000 */
[--C-:B------:R-:W-:Y:S01]  /*4890*/  FFMA.FTZ R13, R49, UR10, -R76.reuse ;  /* 0x0000000a310d7c23 */ /* 0x100fe2000801084c */
[----:B------:R-:W-:Y:S01]  /*48a0*/  FMNMX.FTZ R0, R8, R73, !PT ;  /* 0x0000004908007209 */ /* 0x000fe20007810000 */
[--C-:B------:R-:W-:Y:S01]  /*48b0*/  FFMA.FTZ R67, R67, UR10, -R76.reuse ;  /* 0x0000000a43437c23 */ /* 0x100fe2000801084c */
[----:B------:R-:W-:Y:S01]  /*48c0*/  ISETP.LT.OR P6, PT, R53, 0x7a, P6 ;  /* 0x0000007a3500780c */ /* 0x000fe200037c1670 */
[--C-:B------:R-:W-:Y:S01]  /*48d0*/  FFMA.FTZ R174, R68, UR10, -R76.reuse ;  /* 0x0000000a44ae7c23 */ /* 0x100fe2000801084c */
[----:B------:R-:W-:Y:S01]  /*48e0*/  FMNMX.FTZ R71, R9, R0, !PT ;  /* 0x0000000009477209 */ /* 0x000fe20007810000 */
[----:B------:R-:W2:Y:S01]  /*48f0*/  MUFU.EX2 R61, R61 ;  /* 0x0000003d003d7308 */ /* 0x000ea20000000800 */
[----:B------:R-:W-:Y:S01]  /*4900*/  FSEL R49, R15, -INF , !P6 ;  /* 0xff8000000f317808 */ /* 0x000fe20007000000 */
[--C-:B------:R-:W-:Y:S01]  /*4910*/  FFMA.FTZ R15, R39, UR10, -R76.reuse ;  /* 0x0000000a270f7c23 */ /* 0x100fe2000801084c */
[----:B------:R-:W-:Y:S01]  /*4920*/  FMNMX.FTZ R0, R10, R71, !PT ;  /* 0x000000470a007209 */ /* 0x000fe20007810000 */
[--C-:B------:R-:W-:Y:S01]  /*4930*/  FFMA.FTZ R66, R66, UR10, -R76.reuse ;  /* 0x0000000a42427c23 */ /* 0x100fe2000801084c */
[--C-:B------:R-:W-:Y:S01]  /*4940*/  FFMA.FTZ R168, R64, UR10, -R76.reuse ;  /* 0x0000000a40a87c23 */ /* 0x100fe2000801084c */
[--C-:B------:R-:W-:Y:S01]  /*4950*/  FFMA.FTZ R152, R25, UR10, -R76.reuse ;  /* 0x0000000a19987c23 */ /* 0x100fe2000801084c */
[----:B------:R-:W-:Y:S01]  /*4960*/  FMNMX.FTZ R71, R11, R0, !PT ;  /* 0x000000000b477209 */ /* 0x000fe20007810000 */
[----:B------:R-:W3:Y:S01]  /*4970*/  MUFU.EX2 R176, R176 ;  /* 0x000000b000b07308 */ /* 0x000ee20000000800 */
[--C-:B------:R-:W-:Y:S01]  /*4980*/  FFMA.FTZ R62, R62, UR10, -R76.reuse ;  /* 0x0000000a3e3e7c23 */ /* 0x100fe2000801084c */
[--C-:B------:R-:W-:Y:S01]  /*4990*/  FFMA.FTZ R25, R24, UR10, -R76.reuse ;  /* 0x0000000a18197c23 */ /* 0x100fe2000801084c */
[----:B------:R-:W-:Y:S01]  /*49a0*/  FMNMX.FTZ R0, R36, R71, !PT ;  /* 0x0000004724007209 */ /* 0x000fe20007810000 */
[--C-:B------:R-:W-:Y:S01]  /*49b0*/  FFMA.FTZ R170, R60, UR10, -R76.reuse ;  /* 0x0000000a3caa7c23 */ /* 0x100fe2000801084c */
[--C-:B------:R-:W-:Y:S01]  /*49c0*/  FFMA.FTZ R158, R27, UR10, -R76.reuse ;  /* 0x0000000a1b9e7c23 */ /* 0x100fe2000801084c */
[--C-:B------:R-:W-:Y:S01]  /*49d0*/  FFMA.FTZ R58, R58, UR10, -R76.reuse ;  /* 0x0000000a3a3a7c23 */ /* 0x100fe2000801084c */
[----:B------:R-:W-:Y:S01]  /*49e0*/  FMNMX.FTZ R69, R37, R0, !PT ;  /* 0x0000000025457209 */ /* 0x000fe20007810000 */
[----:B------:R-:W4:Y:S01]  /*49f0*/  MUFU.EX2 R63, R63 ;  /* 0x0000003f003f7308 */ /* 0x000f220000000800 */
[--C-:B------:R-:W-:Y:S01]  /*4a00*/  FFMA.FTZ R27, R26, UR10, -R76.reuse ;  /* 0x0000000a1a1b7c23 */ /* 0x100fe2000801084c */
[--C-:B------:R-:W-:Y:S01]  /*4a10*/  FFMA.FTZ R166, R43, UR10, -R76.reuse ;  /* 0x0000000a2ba67c23 */ /* 0x100fe2000801084c */
[----:B------:R-:W-:Y:S01]  /*4a20*/  FMNMX.FTZ R69, R38, R69, !PT ;  /* 0x0000004526457209 */ /* 0x000fe20007810000 */
[--C-:B------:R-:W-:Y:S01]  /*4a30*/  FFMA.FTZ R160, R35, UR10, -R76.reuse ;  /* 0x0000000a23a07c23 */ /* 0x100fe2000801084c */
[--C-:B------:R-:W-:Y:S01]  /*4a40*/  FFMA.FTZ R35, R34, UR10, -R76.reuse ;  /* 0x0000000a22237c23 */ /* 0x100fe2000801084c */
[--C-:B------:R-:W-:Y:S01]  /*4a50*/  FFMA.FTZ R162, R33, UR10, -R76.reuse ;  /* 0x0000000a21a27c23 */ /* 0x100fe2000801084c */
[----:B------:R-:W-:Y:S01]  /*4a60*/  FMNMX.FTZ R0, R40, R69, !PT ;  /* 0x0000004528007209 */ /* 0x000fe20007810000 */
[----:B------:R-:W5:Y:S01]  /*4a70*/  MUFU.EX2 R178, R178 ;  /* 0x000000b200b27308 */ /* 0x000f620000000800 */
[--C-:B------:R-:W-:Y:S01]  /*4a80*/  FFMA.FTZ R33, R32, UR10, -R76.reuse ;  /* 0x0000000a20217c23 */ /* 0x100fe2000801084c */
[--C-:B------:R-:W-:Y:S01]  /*4a90*/  FFMA.FTZ R156, R30, UR10, -R76.reuse ;  /* 0x0000000a1e9c7c23 */ /* 0x100fe2000801084c */
[----:B------:R-:W-:Y:S01]  /*4aa0*/  FMNMX.FTZ R69, R41, R0, !PT ;  /* 0x0000000029457209 */ /* 0x000fe20007810000 */
[----:B------:R-:W-:-:S03]  /*4ab0*/  FFMA.FTZ R29, R29, UR10, -R76 ;  /* 0x0000000a1d1d7c23 */ /* 0x000fc6000801084c */
[----:B------:R-:W-:Y:S01]  /*4ac0*/  FMNMX.FTZ R69, R42, R69, !PT ;  /* 0x000000452a457209 */ /* 0x000fe20007810000 */
[----:B------:R-:W5:Y:S03]  /*4ad0*/  MUFU.EX2 R65, R65 ;  /* 0x0000004100417308 */ /* 0x000f660000000800 */
[----:B------:R-:W-:-:S04]  /*4ae0*/  FMNMX.FTZ R0, R44, R69, !PT ;  /* 0x000000452c007209 */ /* 0x000fc80007810000 */
        /* <DEDUP_REMOVED lines=39> */
[----:B------:R-:W-:Y:S01]  /*4d60*/  FFMA.FTZ R183, R3, UR10, -R39 ;  /* 0x0000000a03b77c23 */ /* 0x000fe20008010827 */
[----:B------:R-:W-:Y:S01]  /*4d70*/  FADD.FTZ R3, R180, R59 ;  /* 0x0000003bb4037221 */ /* 0x000fe20000010000 */
[--C-:B------:R-:W-:Y:S01]  /*4d80*/  FFMA.FTZ R181, R75, UR10, -R39.reuse ;  /* 0x0000000a4bb57c23 */ /* 0x100fe20008010827 */
[--C-:B------:R-:W-:Y:S01]  /*4d90*/  FFMA.FTZ R0, R28, UR10, -R39.reuse ;  /* 0x0000000a1c007c23 */ /* 0x100fe20008010827 */
[----:B------:R-:W-:Y:S01]  /*4da0*/  FFMA.FTZ R5, R5, UR10, -R39 ;  /* 0x0000000a05057c23 */ /* 0x000fe20008010827 */
[----:B-1----:R-:W-:Y:S01]  /*4db0*/  FADD.FTZ R2, R182, R3 ;  /* 0x00000003b6027221 */ /* 0x002fe20000010000 */
[----:B------:R-:W-:Y:S01]  /*4dc0*/  MUFU.EX2 R183, R183 ;  /* 0x000000b700b77308 */ /* 0x000fe20000000800 */
[--C-:B------:R-:W-:Y:S01]  /*4dd0*/  FFMA.FTZ R177, R31, UR10, -R39.reuse ;  /* 0x0000000a1fb17c23 */ /* 0x100fe20008010827 */
[--C-:B------:R-:W-:Y:S01]  /*4de0*/  FFMA.FTZ R7, R7, UR10, -R39.reuse ;  /* 0x0000000a07077c23 */ /* 0x100fe20008010827 */
[----:B--2---:R-:W-:Y:S01]  /*4df0*/  FADD.FTZ R3, R61, R2 ;  /* 0x000000023d037221 */ /* 0x004fe20000010000 */
[--C-:B------:R-:W-:Y:S01]  /*4e00*/  FFMA.FTZ R8, R8, UR10, -R39.reuse ;  /* 0x0000000a08087c23 */ /* 0x100fe20008010827 */
[--C-:B------:R-:W-:Y:S01]  /*4e10*/  FFMA.FTZ R9, R9, UR10, -R39.reuse ;  /* 0x0000000a09097c23 */ /* 0x100fe20008010827 */
[----:B------:R-:W-:Y:S01]  /*4e20*/  FFMA.FTZ R10, R10, UR10, -R39 ;  /* 0x0000000a0a0a7c23 */ /* 0x000fe20008010827 */
[----:B---3--:R-:W-:Y:S01]  /*4e30*/  FADD.FTZ R2, R176, R3 ;  /* 0x00000003b0027221 */ /* 0x008fe20000010000 */
[----:B------:R-:W-:Y:S01]  /*4e40*/  MUFU.EX2 R181, R181 ;  /* 0x000000b500b57308 */ /* 0x000fe20000000800 */
[--C-:B------:R-:W-:Y:S01]  /*4e50*/  FFMA.FTZ R11, R11, UR10, -R39.reuse ;  /* 0x0000000a0b0b7c23 */ /* 0x100fe20008010827 */
[--C-:B------:R-:W-:Y:S01]  /*4e60*/  FFMA.FTZ R36, R36, UR10, -R39.reuse ;  /* 0x0000000a24247c23 */ /* 0x100fe20008010827 */
[----:B----4-:R-:W-:Y:S01]  /*4e70*/  FADD.FTZ R3, R63, R2 ;  /* 0x000000023f037221 */ /* 0x010fe20000010000 */
[--C-:B------:R-:W-:Y:S01]  /*4e80*/  FFMA.FTZ R37, R37, UR10, -R39.reuse ;  /* 0x0000000a25257c23 */ /* 0x100fe20008010827 */
[--C-:B------:R-:W-:Y:S01]  /*4e90*/  FFMA.FTZ R38, R38, UR10, -R39.reuse ;  /* 0x0000000a26267c23 */ /* 0x100fe20008010827 */
[----:B------:R-:W-:Y:S01]  /*4ea0*/  FFMA.FTZ R40, R40, UR10, -R39 ;  /* 0x0000000a28287c23 */ /* 0x000fe20008010827 */
[----:B-----5:R-:W-:Y:S01]  /*4eb0*/  FADD.FTZ R2, R178, R3 ;  /* 0x00000003b2027221 */ /* 0x020fe20000010000 */
[----:B------:R-:W0:Y:S01]  /*4ec0*/  MUFU.EX2 R0, R0 ;  /* 0x0000000000007308 */ /* 0x000e220000000800 */
[--C-:B------:R-:W-:Y:S01]  /*4ed0*/  FFMA.FTZ R41, R41, UR10, -R39.reuse ;  /* 0x0000000a29297c23 */ /* 0x100fe20008010827 */
[--C-:B------:R-:W-:Y:S01]  /*4ee0*/  FFMA.FTZ R42, R42, UR10, -R39.reuse ;  /* 0x0000000a2a2a7c23 */ /* 0x100fe20008010827 */
[----:B------:R-:W-:Y:S01]  /*4ef0*/  FADD.FTZ R3, R65, R2 ;  /* 0x0000000241037221 */ /* 0x000fe20000010000 */
[--C-:B------:R-:W-:Y:S01]  /*4f00*/  FFMA.FTZ R44, R44, UR10, -R39.reuse ;  /* 0x0000000a2c2c7c23 */ /* 0x100fe20008010827 */
[--C-:B------:R-:W-:Y:S01]  /*4f10*/  FFMA.FTZ R45, R45, UR10, -R39.reuse ;  /* 0x0000000a2d2d7c23 */ /* 0x100fe20008010827 */
[----:B------:R-:W-:Y:S01]  /*4f20*/  FFMA.FTZ R46, R46, UR10, -R39 ;  /* 0x0000000a2e2e7c23 */ /* 0x000fe20008010827 */
[----:B------:R-:W-:Y:S01]  /*4f30*/  FADD.FTZ R2, R172, R3 ;  /* 0x00000003ac027221 */ /* 0x000fe20000010000 */
[----:B------:R1:W2:Y:S01]  /*4f40*/  MUFU.EX2 R24, R5 ;  /* 0x0000000500187308 */ /* 0x0002a20000000800 */
[--C-:B------:R-:W-:Y:S01]  /*4f50*/  FFMA.FTZ R47, R47, UR10, -R39.reuse ;  /* 0x0000000a2f2f7c23 */ /* 0x100fe20008010827 */
[--C-:B------:R-:W-:Y:S01]  /*4f60*/  FFMA.FTZ R48, R48, UR10, -R39.reuse ;  /* 0x0000000a30307c23 */ /* 0x100fe20008010827 */
[----:B------:R-:W-:Y:S01]  /*4f70*/  FADD.FTZ R3, R67, R2 ;  /* 0x0000000243037221 */ /* 0x000fe20000010000 */
[--C-:B------:R-:W-:Y:S01]  /*4f80*/  FFMA.FTZ R50, R50, UR10, -R39.reuse ;  /* 0x0000000a32327c23 */ /* 0x100fe20008010827 */
[--C-:B------:R-:W-:Y:S01]  /*4f90*/  FFMA.FTZ R51, R51, UR10, -R39.reuse ;  /* 0x0000000a33337c23 */ /* 0x100fe20008010827 */
[----:B------:R-:W-:Y:S01]  /*4fa0*/  FFMA.FTZ R52, R52, UR10, -R39 ;  /* 0x0000000a34347c23 */ /* 0x000fe20008010827 */
[----:B------:R-:W-:Y:S01]  /*4fb0*/  FADD.FTZ R28, R174, R3 ;  /* 0x00000003ae1c7221 */ /* 0x000fe20000010000 */
[----:B------:R-:W3:Y:S01]  /*4fc0*/  MUFU.EX2 R177, R177 ;  /* 0x000000b100b17308 */ /* 0x000ee20000000800 */
[----:B0-----:R-:W-:Y:S01]  /*4fd0*/  FADD.FTZ R2, R181, R0 ;  /* 0x00000000b5027221 */ /* 0x001fe20000010000 */
[--C-:B------:R-:W-:Y:S01]  /*4fe0*/  FFMA.FTZ R54, R54, UR10, -R39.reuse ;  /* 0x0000000a36367c23 */ /* 0x100fe20008010827 */
[----:B-1----:R-:W-:Y:S01]  /*4ff0*/  FADD.FTZ R5, R69, R28 ;  /* 0x0000001c45057221 */ /* 0x002fe20000010000 */
[--C-:B------:R-:W-:Y:S01]  /*5000*/  FFMA.FTZ R55, R55, UR10, -R39.reuse ;  /* 0x0000000a37377c23 */ /* 0x100fe20008010827 */
[----:B------:R-:W-:Y:S01]  /*5010*/  FADD.FTZ R3, R183, R2 ;  /* 0x00000002b7037221 */ /* 0x000fe20000010000 */
[----:B------:R-:W-:Y:S01]  /*5020*/  FFMA.FTZ R56, R56, UR10, -R39 ;  /* 0x0000000a38387c23 */ /* 0x000fe20008010827 */
[----:B------:R-:W-:Y:S01]  /*5030*/  FADD.FTZ R28, R168, R5 ;  /* 0x00000005a81c7221 */ /* 0x000fe20000010000 */
[----:B------:R-:W0:Y:S01]  /*5040*/  MUFU.EX2 R26, R7 ;  /* 0x00000007001a7308 */ /* 0x000e220000000800 */
[----:B--2---:R-:W-:Y:S01]  /*5050*/  FADD.FTZ R2, R24, R3 ;  /* 0x0000000318027221 */ /* 0x004fe20000010000 */
[--C-:B------:R-:W-:Y:S01]  /*5060*/  FFMA.FTZ R12, R12, UR10, -R39.reuse ;  /* 0x0000000a0c0c7c23 */ /* 0x100fe20008010827 */
[----:B------:R-:W-:Y:S01]  /*5070*/  FADD.FTZ R5, R71, R28 ;  /* 0x0000001c47057221 */ /* 0x000fe20000010000 */
[--C-:B------:R-:W-:Y:S01]  /*5080*/  FFMA.FTZ R14, R14, UR10, -R39.reuse ;  /* 0x0000000a0e0e7c23 */ /* 0x100fe20008010827 */
[--C-:B------:R-:W-:Y:S01]  /*5090*/  FFMA.FTZ R57, R57, UR10, -R39.reuse ;  /* 0x0000000a39397c23 */ /* 0x100fe20008010827 */
[----:B------:R-:W-:Y:S01]  /*50a0*/  F2FP.F16.F32.PACK_AB R181, R0, R181 ;  /* 0x000000b500b5723e */ /* 0x000fe200000000ff */
[----:B------:R-:W-:Y:S01]  /*50b0*/  FFMA.FTZ R20, R20, UR10, -R39 ;  /* 0x0000000a14147c23 */ /* 0x000fe20008010827 */
[----:B------:R-:W1:Y:S01]  /*50c0*/  MUFU.EX2 R8, R8 ;  /* 0x0000000800087308 */ /* 0x000e620000000800 */
[----:B---3--:R-:W-:Y:S01]  /*50d0*/  FADD.FTZ R3, R177, R2 ;  /* 0x00000002b1037221 */ /* 0x008fe20000010000 */
[----:B------:R-:W-:Y:S01]  /*50e0*/  FADD.FTZ R2, R170, R5 ;  /* 0x00000005aa027221 */ /* 0x000fe20000010000 */
[----:B------:R-:W-:Y:S01]  /*50f0*/  FFMA.FTZ R39, R49, UR10, -R39 ;  /* 0x0000000a31277c23 */ /* 0x000fe20008010827 */
[----:B------:R-:W-:-:S02]  /*5100*/  F2FP.F16.F32.PACK_AB R180, R59, R180 ;  /* 0x000000b43bb4723e */ /* 0x000fc400000000ff */
[----:B------:R-:W-:Y:S01]  /*5110*/  FADD.FTZ R5, R73, R2 ;  /* 0x0000000249057221 */ /* 0x000fe20000010000 */
[----:B------:R-:W-:Y:S01]  /*5120*/  F2FP.F16.F32.PACK_AB R182, R61, R182 ;  /* 0x000000b63db6723e */ /* 0x000fe200000000ff */
[----:B------:R-:W2:Y:S01]  /*5130*/  MUFU.EX2 R9, R9 ;  /* 0x0000000900097308 */ /* 0x000ea20000000800 */
[----:B0-----:R-:W-:Y:S01]  /*5140*/  FADD.FTZ R3, R26, R3 ;  /* 0x000000031a037221 */ /* 0x001fe20000010000 */
[----:B------:R-:W-:Y:S01]  /*5150*/  FADD.FTZ R28, R164, R5 ;  /* 0x00000005a41c7221 */ /* 0x000fe20000010000 */
[----:B------:R-:W-:Y:S02]  /*5160*/  F2FP.F16.F32.PACK_AB R176, R63, R176 ;  /* 0x000000b03fb0723e */ /* 0x000fe400000000ff */
[----:B------:R-:W-:Y:S01]  /*5170*/  F2FP.F16.F32.PACK_AB R178, R65, R178 ;  /* 0x000000b241b2723e */ /* 0x000fe200000000ff */
[----:B------:R-:W-:Y:S01]  /*5180*/  FADD.FTZ R5, R13, R28 ;  /* 0x0000001c0d057221 */ /* 0x000fe20000010000 */
[----:B------:R-:W-:Y:S01]  /*5190*/  F2FP.F16.F32.PACK_AB R172, R67, R172 ;  /* 0x000000ac43ac723e */ /* 0x000fe200000000ff */
[----:B------:R-:W0:Y:S01]  /*51a0*/  MUFU.EX2 R10, R10 ;  /* 0x0000000a000a7308 */ /* 0x000e220000000800 */
        /* <DEDUP_REMOVED lines=8> */
[----:B------:R-:W-:Y:S01]  /*5230*/  FADD.FTZ R28, R160, R5 ;  /* 0x00000005a01c7221 */ /* 0x000fe20000010000 */
[----:B------:R-:W-:Y:S02]  /*5240*/  F2FP.F16.F32.PACK_AB R164, R13, R164 ;  /* 0x000000a40da4723e */ /* 0x000fe400000000ff */
[----:B------:R-:W-:Y:S01]  /*5250*/  F2FP.F16.F32.PACK_AB R166, R15, R166 ;  /* 0x000000a60fa6723e */ /* 0x000fe200000000ff */
[C---:B------:R-:W-:Y:S01]  /*5260*/  FADD.FTZ R5, R35.reuse, R28 ;  /* 0x0000001c23057221 */ /* 0x040fe20000010000 */
[----:B------:R-:W-:Y:S01]  /*5270*/  F2FP.F16.F32.PACK_AB R160, R35, R160 ;  /* 0x000000a023a0723e */ /* 0x000fe200000000ff */
[----:B------:R-:W2:Y:S01]  /*5280*/  MUFU.EX2 R36, R36 ;  /* 0x0000002400247308 */ /* 0x000ea20000000800 */
[----:B0-----:R-:W-:Y:S01]  /*5290*/  FADD.FTZ R2, R10, R3 ;  /* 0x000000030a027221 */ /* 0x001fe20000010000 */
[----:B------:R-:W-:Y:S01]  /*52a0*/  FADD.FTZ R28, R162, R5 ;  /* 0x00000005a21c7221 */ /* 0x000fe20000010000 */
[----:B------:R-:W-:-:S02]  /*52b0*/  F2FP.F16.F32.PACK_AB R162, R33, R162 ;  /* 0x000000a221a2723e */ /* 0x000fc400000000ff */
[----:B------:R-:W-:Y:S01]  /*52c0*/  F2FP.F16.F32.PACK_AB R183, R24, R183 ;  /* 0x000000b718b7723e */ /* 0x000fe200000000ff */
[----:B------:R-:W-:Y:S01]  /*52d0*/  FADD.FTZ R5, R33, R28 ;  /* 0x0000001c21057221 */ /* 0x000fe20000010000 */
[----:B------:R-:W-:Y:S01]  /*52e0*/  F2FP.F16.F32.PACK_AB R177, R26, R177 ;  /* 0x000000b11ab1723e */ /* 0x000fe200000000ff */
[----:B------:R-:W0:Y:S01]  /*52f0*/  MUFU.EX2 R37, R37 ;  /* 0x0000002500257308 */ /* 0x000e220000000800 */
[----:B-1----:R-:W-:Y:S01]  /*5300*/  FADD.FTZ R3, R11, R2 ;  /* 0x000000020b037221 */ /* 0x002fe20000010000 */
[----:B------:R-:W-:Y:S02]  /*5310*/  F2FP.F16.F32.PACK_AB R179, R9, R8 ;  /* 0x0000000809b3723e */ /* 0x000fe400000000ff */
        /* <DEDUP_REMOVED lines=69> */
[----:B--2---:R-:W-:Y:S01]  /*5770*/  FADD.FTZ R0, R20, R3 ;  /* 0x0000000314007221 */ /* 0x004fe20000010000 */
[----:B------:R-:W-:Y:S02]  /*5780*/  VIADD R3, R90, 0xfffffffe ;  /* 0xfffffffe5a037836 */ /* 0x000fe40000000000 */
[C---:B0-----:R-:W-:Y:S01]  /*5790*/  FADD.FTZ R2, R21.reuse, R30 ;  /* 0x0000001e15027221 */ /* 0x041fe20000010000 */
[----:B------:R-:W-:Y:S01]  /*57a0*/  F2FP.F16.F32.PACK_AB R154, R21, R154 ;  /* 0x0000009a159a723e */ /* 0x000fe200000000ff */
        /* <DEDUP_REMOVED lines=13> */
.L_x_7449:
[----:B------:R-:W-:-:S11]  /*5880*/  UISETP.NE.AND UP2, UPT, UR7, 0x1, UPT ;  /* 0x000000010700788c */ /* 0x000fd6000bf45270 */
[----:B------:R-:W-:Y:S02]  /*5890*/  @UP2 ULDC.64 UR14, c[0x0][0x9e8] ;  /* 0x00027a00000e2ab9 */ /* 0x000fe40000000a00 */
[----:B------:R-:W-:-:S04]  /*58a0*/  UIMAD.WIDE.U32 UR18, UR11, UR14, URZ ;  /* 0x0000000e0b1272a5 */ /* 0x000fc8000f8e003f */
[----:B------:R-:W-:-:S12]  /*58b0*/  @UP2 USHF.R.U32.HI UR11, URZ, UR15, UR19 ;  /* 0x0000000f3f0b2299 */ /* 0x000fd80008011613 */
.L_x_7450:
[----:B------:R-:W-:-:S04]  /*58c0*/  UIMAD UR7, UR11, UR7, UR7 ;  /* 0x000000070b0772a4 */ /* 0x000fc8000f8e0207 */
[----:B------:R-:W-:-:S04]  /*58d0*/  UISETP.LT.AND UP2, UPT, UR6, UR7, UPT ;  /* 0x000000070600728c */ /* 0x000fc8000bf41270 */
[----:B------:R-:W-:-:S12]  /*58e0*/  USEL UR6, UR6, UR7, UP2 ;  /* 0x0000000706067287 */ /* 0x000fd80009000000 */
.L_x_7448:
[----:B------:R-:W-:Y:S01]  /*58f0*/  USHF.R.S32.HI UR7, URZ, 0x1f, UR6 ;  /* 0x0000001f3f077899 */ /* 0x000fe20008011406 */
[----:B------:R-:W-:Y:S02]  /*5900*/  CS2R R150, SRZ ;  /* 0x0000000000967805 */ /* 0x000fe4000001ff00 */
[----:B------:R-:W-:Y:S02]  /*5910*/  CS2R R148, SRZ ;  /* 0x0000000000947805 */ /* 0x000fe4000001ff00 */
[----:B------:R-:W-:Y:S01]  /*5920*/  CS2R R146, SRZ ;  /* 0x0000000000927805 */ /* 0x000fe2000001ff00 */
        /* <DEDUP_REMOVED lines=35> */
[----:B------:R-:W-:Y:S01]  /*5b60*/  IMAD.MOV.U32 R151, RZ, RZ, RZ ;  /* 0x000000ffff977224 */ /* 0x000fe200078e00ff */
[----:B------:R-:W-:Y:S01]  /*5b70*/  ULDC UR56, c[0x0][0x9e4] ;  /* 0x0002790000387ab9 */ /* 0x000fe20000000800 */
[----:B------:R-:W-:Y:S01]  /*5b80*/  ULDC UR58, c[0x0][0x9d8] ;  /* 0x00027600003a7ab9 */ /* 0x000fe20000000800 */
[----:B------:R-:W-:Y:S01]  /*5b90*/  ULDC UR55, c[0x0][0x988] ;  /* 0x0002620000377ab9 */ /* 0x000fe20000000800 */
[----:B------:R-:W-:-:S05]  /*5ba0*/  ULDC UR57, c[0x0][0x9e0] ;  /* 0x0002780000397ab9 */ /* 0x000fca0000000800 */
.L_x_7468:
[----:B------:R-:W-:Y:S01]  /*5bb0*/  UIADD3 UR60, UR47, 0x1, URZ ;  /* 0x000000012f3c7890 */ /* 0x000fe2000fffe03f */
[----:B------:R-:W-:-:S03]  /*5bc0*/  ISETP.NE.AND P3, PT, RZ, UR44, PT ;  /* 0x0000002cff007c0c */ /* 0x000fc6000bf65270 */
[----:B------:R-:W-:-:S04]  /*5bd0*/  UISETP.NE.AND UP2, UPT, UR60, 0x2, UPT ;  /* 0x000000023c00788c */ /* 0x000fc8000bf45270 */
[----:B------:R-:W-:Y:S02]  /*5be0*/  USEL UR59, URZ, 0x1, UP2 ;  /* 0x000000013f3b7887 */ /* 0x000fe40009000000 */
[----:B------:R-:W-:Y:S02]  /*5bf0*/  USEL UR60, UR60, URZ, UP2 ;  /* 0x0000003f3c3c7287 */ /* 0x000fe40009000000 */
[----:B------:R-:W-:Y:S02]  /*5c00*/  ULOP3.LUT UR59, UR50, UR59, URZ, 0x3c, !UPT ;  /* 0x0000003b323b7292 */ /* 0x000fe4000f8e3c3f */
[----:B------:R-:W-:Y:S10]  /*5c10*/  @P3 BRA `(.L_x_7452) ;  /* 0x00000000002c3947 */ /* 0x000ff40003800000 */
[----:B------:R-:W-:Y:S05]  /*5c20*/  @!P0 BRA `(.L_x_7453) ;  /* 0x0000000000048947 */ /* 0x000fea0003800000 */
[----:B------:R-:W-:Y:S01]  /*5c30*/  BPT.TRAP 0x1 ;  /* 0x000000040000795c */ /* 0x000fe20000300000 */
.L_x_7453:
[----:B------:R-:W-:Y:S01]  /*5c40*/  ULEA UR6, UR60, UR41, 0x3 ;  /* 0x000000293c067291 */ /* 0x000fe2000f8e183f */
[----:B------:R-:W-:-:S05]  /*5c50*/  IMAD.U32 R5, RZ, RZ, UR59 ;  /* 0x0000003bff057e24 */ /* 0x000fca000f8e00ff */
[----:B------:R-:W-:-:S04]  /*5c60*/  SHF.L.U32 R5, R5, 0x1f, RZ ;  /* 0x0000001f05057819 */ /* 0x000fc800000006ff */
[----:B------:R0:W1:Y:S01]  /*5c70*/  SYNCS.PHASECHK.TRANS64.TRYWAIT P2, [UR6+0x28830], R5 ;  /* 0x02883005ff0075a7 */ /* 0x0000620008040146 */
[----:B------:R-:W-:Y:S05]  /*5c80*/  @!P0 BRA `(.L_x_7454) ;  /* 0x0000000000048947 */ /* 0x000fea0003800000 */
[----:B------:R-:W-:Y:S01]  /*5c90*/  BPT.TRAP 0x1 ;  /* 0x000000040000795c */ /* 0x000fe20000300000 */
.L_x_7454:
[----:B-1----:R-:W-:Y:S05]  /*5ca0*/  @P2 BRA `(.L_x_7452) ;  /* 0x0000000000082947 */ /* 0x002fea0003800000 */
[----:B------:R-:W1:Y:S02]  /*5cb0*/  SYNCS.PHASECHK.TRANS64.TRYWAIT P2, [UR6+0x28830], R5 ;  /* 0x02883005ff0075a7 */ /* 0x000e640008040146 */
[----:B-1----:R-:W-:Y:S05]  /*5cc0*/  @!P2 BRA `(.L_x_7455) ;  /* 0x000001440050a947 */ /* 0x002fea0003800000 */
.L_x_7452:
[----:B------:R-:W2:Y:S01]  /*5cd0*/  S2R R7, SR_TID.X ;  /* 0x0000000000077919 */ /* 0x000ea20000002100 */
[----:B------:R-:W-:Y:S01]  /*5ce0*/  ULEA UR34, UR60, UR51, 0xb ;  /* 0x000000333c227291 */ /* 0x000fe2000f8e583f */
[----:B------:R-:W-:Y:S01]  /*5cf0*/  UMOV UR35, 0x40000040 ;  /* 0x4000004000237882 */ /* 0x000fe20000000000 */
[----:B------:R-:W-:Y:S02]  /*5d00*/  UMOV UR7, 0x40000040 ;  /* 0x4000004000077882 */ /* 0x000fe40000000000 */
[----:B------:R-:W-:Y:S02]  /*5d10*/  UIADD3 UR6, UR34, 0x2, URZ ;  /* 0x0000000222067890 */ /* 0x000fe4000fffe03f */
        /* <DEDUP_REMOVED lines=12> */
[----:B--2---:R-:W-:-:S05]  /*5de0*/  SHF.R.U32.HI R7, RZ, 0x7, R7 ;  /* 0x00000007ff077819 */ /* 0x004fca0000011607 */
[----:B01----:R-:W-:-:S05]  /*5df0*/  VIADD R5, R7, 0x8 ;  /* 0x0000000807057836 */ /* 0x003fca0000000000 */
[----:B------:R0:W-:Y:S06]  /*5e00*/  BAR.SYNC.DEFER_BLOCKING R5, 0x100 ;  /* 0x000400050000751d */ /* 0x0001ec0000010000 */
        /* <DEDUP_REMOVED lines=27> */
.L_x_7457:
[----:B------:R-:W-:Y:S01]  /*5fc0*/  ULEA UR6, UR47, UR41, 0x3 ;  /* 0x000000292f067291 */ /* 0x000fe2000f8e183f */
[----:B------:R-:W-:-:S05]  /*5fd0*/  IMAD.U32 R5, RZ, RZ, UR50 ;  /* 0x00000032ff057e24 */ /* 0x000fca000f8e00ff */
[----:B------:R-:W-:-:S04]  /*5fe0*/  SHF.L.U32 R5, R5, 0x1f, RZ ;  /* 0x0000001f05057819 */ /* 0x000fc800000006ff */
[----:B------:R0:W1:Y:S01]  /*5ff0*/  SYNCS.PHASECHK.TRANS64.TRYWAIT P2, [UR6+0x28850], R5 ;  /* 0x02885005ff0075a7 */ /* 0x0000620008040146 */
[----:B------:R-:W-:Y:S05]  /*6000*/  @!P0 BRA `(.L_x_7458) ;  /* 0x0000000000048947 */ /* 0x000fea0003800000 */
[----:B------:R-:W-:Y:S01]  /*6010*/  BPT.TRAP 0x1 ;  /* 0x000000040000795c */ /* 0x000fe20000300000 */
.L_x_7458:
[----:B-1----:R-:W-:Y:S05]  /*6020*/  @P2 BRA `(.L_x_7456) ;  /* 0x0000000000082947 */ /* 0x002fea0003800000 */
[----:B------:R-:W1:Y:S02]  /*6030*/  SYNCS.PHASECHK.TRANS64.TRYWAIT P2, [UR6+0x28850], R5 ;  /* 0x02885005ff0075a7 */ /* 0x000e640008040146 */
[----:B-1----:R-:W-:Y:S05]  /*6040*/  @!P2 BRA `(.L_x_7459) ;  /* 0x000001400088a947 */ /* 0x002fea0003800000 */
.L_x_7456:
[----:B------:R-:W-:Y:S01]  /*6050*/  UIADD3 UR6, UR41, 0x400, URZ ;  /* 0x0000040029067890 */ /* 0x000fe2000fffe03f */
[----:B------:R-:W-:Y:S01]  /*6060*/  WARPGROUP.ARRIVE ;  /* 0x00000000000079c5 */ /* 0x000fe20000000000 */
[----:B------:R-:W-:-:S05]  /*6070*/  UMOV UR7, 0x40000040 ;  /* 0x4000004000077882 */ /* 0x000fca0000000000 */
[----:B------:R-:W2:Y:S01]  /*6080*/  S2R R222, SR_TID.X ;  /* 0x0000000000de7919 */ /* 0x000ea20000002100 */
[----:B------:R-:W-:Y:S01]  /*6090*/  USHF.R.U32.HI UR6, URZ, 0x4, UR6 ;  /* 0x000000043f067899 */ /* 0x000fe20008011606 */
[----:B------:R-:W-:Y:S01]  /*60a0*/  PLOP3.LUT P2, PT, PT, PT, UP0, 0x80, 0x0 ;  /* 0x000000000000781c */ /* 0x000fe20003f4f008 */
[----:B------:R-:W-:Y:S01]  /*60b0*/  IMAD.U32 R9, RZ, RZ, UR60 ;  /* 0x0000003cff097e24 */ /* 0x000fe2000f8e00ff */
[----:B------:R-:W-:Y:S01]  /*60c0*/  PLOP3.LUT P3, PT, PT, PT, UP0, 0x80, 0x0 ;  /* 0x000000000000781c */ /* 0x000fe20003f6f008 */
[----:B------:R-:W-:Y:S01]  /*60d0*/  ULOP3.LUT UR6, UR6, 0x3fff, URZ, 0xc0, !UPT ;  /* 0x00003fff06067892 */ /* 0x000fe2000f8ec03f */
[----:B------:R-:W-:Y:S01]  /*60e0*/  FMUL.FTZ R11, R30, UR58 ;  /* 0x0000003a1e0b7c20 */ /* 0x000fe20008410000 */
[----:B------:R-:W-:Y:S01]  /*60f0*/  FMUL.FTZ R30, R51, UR58 ;  /* 0x0000003a331e7c20 */ /* 0x000fe20008410000 */
[----:B------:R-:W-:Y:S01]  /*6100*/  @!P1 LEA R9, R9, UR41, 0x3 ;  /* 0x0000002909099c11 */ /* 0x000fe2000f8e18ff */
[----:B------:R-:W-:Y:S01]  /*6110*/  ULOP3.LUT UR6, UR6, 0x4000000, URZ, 0xfc, !UPT ;  /* 0x0400000006067892 */ /* 0x000fe2000f8efc3f */
[----:B------:R-:W-:Y:S01]  /*6120*/  FMUL.FTZ R13, R31, UR58 ;  /* 0x0000003a1f0d7c20 */ /* 0x000fe20008410000 */
[----:B------:R-:W-:Y:S01]  /*6130*/  FMUL.FTZ R15, R34, UR58 ;  /* 0x0000003a220f7c20 */ /* 0x000fe20008410000 */
[----:B------:R-:W-:Y:S01]  /*6140*/  FMUL.FTZ R51, R52, UR58 ;  /* 0x0000003a34337c20 */ /* 0x000fe20008410000 */
[----:B------:R-:W-:Y:S01]  /*6150*/  ULEA UR10, UR47, UR6, 0xb ;  /* 0x000000062f0a7291 */ /* 0x000fe2000f8e583f */
[----:B------:R-:W-:-:S02]  /*6160*/  @!P1 VIADD R9, R9, 0x28840 ;  /* 0x0002884009099836 */ /* 0x000fc40000000000 */
[----:B------:R-:W-:Y:S01]  /*6170*/  FMUL.FTZ R10, R24, UR58 ;  /* 0x0000003a180a7c20 */ /* 0x000fe20008410000 */
[----:B------:R-:W-:Y:S01]  /*6180*/  FMUL.FTZ R12, R25, UR58 ;  /* 0x0000003a190c7c20 */ /* 0x000fe20008410000 */
[----:B01----:R-:W-:Y:S01]  /*6190*/  FMUL.FTZ R5, R26, UR58 ;  /* 0x0000003a1a057c20 */ /* 0x003fe20008410000 */
[----:B------:R-:W-:Y:S01]  /*61a0*/  FMUL.FTZ R7, R27, UR58 ;  /* 0x0000003a1b077c20 */ /* 0x000fe20008410000 */
[----:B------:R-:W-:Y:S01]  /*61b0*/  FMUL.FTZ R14, R28, UR58 ;  /* 0x0000003a1c0e7c20 */ /* 0x000fe20008410000 */
[----:B------:R-:W-:Y:S01]  /*61c0*/  UMOV UR6, UR10 ;  /* 0x0000000a00067c82 */ /* 0x000fe20008000000 */
[----:B------:R-:W-:Y:S01]  /*61d0*/  FMUL.FTZ R20, R35, UR58 ;  /* 0x0000003a23147c20 */ /* 0x000fe20008410000 */
[----:B------:R-:W-:Y:S01]  /*61e0*/  HGMMA.64x128x16.F32 R88, R180, gdesc[UR4].tnspB, R88, gsb0 ;  /* 0x41e00004b4587df0 */ /* 0x000fe20008000858 */
        /* <DEDUP_REMOVED lines=9> */
[----:B--2---:R-:W-:Y:S01]  /*6280*/  SHF.R.U32.HI R222, RZ, 0x7, R222 ;  /* 0x00000007ffde7819 */ /* 0x004fe200000116de */
        /* <DEDUP_REMOVED lines=17> */
[----:B------:R-:W-:Y:S01]  /*63a0*/  @!P1 PRMT R9, RZ, 0x654, R9 ;  /* 0x00000654ff099816 */ /* 0x000fe20000000009 */
[----:B------:R-:W-:Y:S01]  /*63b0*/  IMAD.SHL.U32 R67, R3, 0x80, RZ ;  /* 0x0000008003437824 */ /* 0x000fe200078e00ff */
[----:B------:R-:W0:Y:S01]  /*63c0*/  MUFU.TANH R10, R10 ;  /* 0x0000000a000a7308 */ /* 0x000e220000002400 */
[----:B------:R-:W-:-:S07]  /*63d0*/  IMAD.U32 R70, RZ, RZ, UR46 ;  /* 0x0000002eff467e24 */ /* 0x000fce000f8e00ff */
        /* <DEDUP_REMOVED lines=43> */
[----:B------:R-:W0:Y:S01]  /*6690*/  MUFU.TANH R47, R47 ;  /* 0x0000002f002f7308 */ /* 0x000e220000002400 */
[----:B------:R-:W-:Y:S02]  /*66a0*/  WARPGROUP.DEPBAR.LE gsb0, 0x0 ;  /* 0x00008000000079c5 */ /* 0x000fe40000010000 */
[----:B------:R-:W-:-:S06]  /*66b0*/  WARPGROUP.ARRIVE ;  /* 0x00000000000079c5 */ /* 0x000fcc0000000000 */
        /* <DEDUP_REMOVED lines=8> */
[----:B------:R-:W-:-:S03]  /*6740*/  FMUL.FTZ R48, R87, UR58 ;  /* 0x0000003a57307c20 */ /* 0x000fc60008410000 */
[----:B------:R-:W-:Y:S01]  /*6750*/  HGMMA.64x128x16.F32 R88, R164, gdesc[UR4].tnspB, R88, gsb0 ;  /* 0x41e00004a4587df0 */ /* 0x000fe20008000858 */
[----:B------:R-:W-:Y:S01]  /*6760*/  UIADD3 UR6, UR10, 0x280, URZ ;  /* 0x000002800a067890 */ /* 0x000fe2000fffe03f */
[----:B------:R-:W0:Y:S01]  /*6770*/  MUFU.TANH R168, R168 ;  /* 0x000000a800a87308 */ /* 0x000e220000002400 */
[----:B------:R-:W-:-:S07]  /*6780*/  UMOV UR7, 0x40000040 ;  /* 0x4000004000077882 */ /* 0x000fce0000000000 */
        /* <DEDUP_REMOVED lines=8> */
[----:B------:R-:W-:Y:S01]  /*6810*/  FMUL.FTZ R164, R29, UR58 ;  /* 0x0000003a1da47c20 */ /* 0x000fe20008410000 */
        /* <DEDUP_REMOVED lines=36> */
[----:B------:R-:W-:Y:S02]  /*6a60*/  VIADD R66, R17, UR37 ;  /* 0x0000002511427c36 */ /* 0x000fe40008000000 */
        /* <DEDUP_REMOVED lines=21> */
[----:B------:R-:W-:Y:S01]  /*6bc0*/  @UP0 ULDC UR6, c[0x0][0x44c] ;  /* 0x0001130000060ab9 */ /* 0x000fe20000000800 */
[----:B------:R-:W-:Y:S01]  /*6bd0*/  @UP0 ULDC UR7, c[0x0][0x450] ;  /* 0x0001140000070ab9 */ /* 0x000fe20000000800 */
[----:B------:R-:W-:Y:S01]  /*6be0*/  @P2 IMAD.HI.U32 R8, R66, UR6, RZ ;  /* 0x0000000642082c27 */ /* 0x000fe2000f8e00ff */
[----:B------:R-:W-:-:S04]  /*6bf0*/  PLOP3.LUT P2, PT, PT, PT, UP1, 0x40, 0x0 ;  /* 0x000000000000781c */ /* 0x000fc80003f4e818 */
[----:B------:R-:W-:Y:S02]  /*6c00*/  @P3 SHF.R.U32.HI R66, RZ, UR7, R8 ;  /* 0x00000007ff423c19 */ /* 0x000fe40008011608 */
[----:B------:R-:W-:-:S03]  /*6c10*/  IADD3 R8, -R222, 0xb, RZ ;  /* 0x0000000bde087810 */ /* 0x000fc60007ffe1ff */
[----:B------:R-:W5:Y:S01]  /*6c20*/  SHFL.IDX PT, R68, R66, RZ, 0x1c1f ;  /* 0x001c1fff42447589 */ /* 0x000f6200000e0000 */
[----:B------:R-:W-:Y:S02]  /*6c30*/  WARPGROUP.DEPBAR.LE gsb0, 0x0 ;  /* 0x00008000000079c5 */ /* 0x000fe40000010000 */
[----:B------:R0:W-:Y:S06]  /*6c40*/  BAR.ARV R8, 0x100 ;  /* 0x000400080000751d */ /* 0x0001ec0000002000 */
[----:B------:R1:W-:Y:S02]  /*6c50*/  @!P1 SYNCS.ARRIVE.TRANS64.RED.A1T0 RZ, [R9+URZ], RZ ;  /* 0x000000ff09ff99a7 */ /* 0x0003e4000810043f */
[----:B-1----:R-:W-:-:S04]  /*6c60*/  IADD3 R9, -R16, 0x1, -R67 ;  /* 0x0000000110097810 */ /* 0x002fc80007ffe943 */
        /* <DEDUP_REMOVED lines=19> */
.L_x_7462:
[----:B------:R-:W-:-:S05]  /*6da0*/  IMAD.U32 R70, RZ, RZ, UR56 ;  /* 0x00000038ff467e24 */ /* 0x000fca000f8e00ff */
[----:B------:R-:W-:-:S13]  /*6db0*/  ISETP.NE.AND P2, PT, R70, 0x1, PT ;  /* 0x000000014600780c */ /* 0x000fda0003f45270 */
[----:B------:R-:W0:Y:S02]  /*6dc0*/  @P2 LDC.64 R8, c[0x0][0x9e8] ;  /* 0x00027a00ff082b82 */ /* 0x000e240000000a00 */
[----:B0-----:R-:W-:-:S05]  /*6dd0*/  @P2 IMAD.HI.U32 R8, R68, R8, RZ ;  /* 0x0000000844082227 */ /* 0x001fca00078e00ff */
[----:B------:R-:W-:-:S07]  /*6de0*/  @P2 SHF.R.U32.HI R68, RZ, R9, R8 ;  /* 0x00000009ff442219 */ /* 0x000fce0000011608 */
.L_x_7463:
[----:B------:R-:W-:Y:S05]  /*6df0*/  BSYNC B0 ;  /* 0x0000000000007941 */ /* 0x000fea0003800000 */
.L_x_7461:
[----:B------:R-:W-:-:S04]  /*6e00*/  IMAD R9, R68, R70, -R67 ;  /* 0x0000004644097224 */ /* 0x000fc800078e0a43 */
[----:B------:R-:W-:-:S05]  /*6e10*/  IMAD.IADD R8, R9, 0x1, -R16 ;  /* 0x0000000109087824 */ /* 0x000fca00078e0a10 */
[----:B------:R-:W-:Y:S02]  /*6e20*/  VIADDMNMX R71, R8, R70, R71, PT ;  /* 0x0000004608477246 */ /* 0x000fe40003800147 */
[----:B------:R-:W-:-:S07]  /*6e30*/  VIMNMX R75, R75, R8, !PT ;  /* 0x000000084b4b7248 */ /* 0x000fce0007fe0100 */
.L_x_7460:
[----:B------:R-:W-:Y:S01]  /*6e40*/  ISETP.GT.AND P2, PT, R3, -0x1, PT ;  /* 0xffffffff0300780c */ /* 0x000fe20003f44270 */
[----:B------:R-:W0:Y:S03]  /*6e50*/  SHFL.IDX PT, R8, R66, 0x1, 0x1c1f ;  /* 0x003c1f0042087f89 */ /* 0x000e2600000e0000 */
[C---:B------:R-:W-:Y:S02]  /*6e60*/  ISETP.GT.AND P5, PT, R75.reuse, RZ, P2 ;  /* 0x000000ff4b00720c */ /* 0x040fe400017a4270 */
[----:B------:R-:W-:Y:S02]  /*6e70*/  ISETP.GT.AND P4, PT, R75, 0x1, P2 ;  /* 0x000000014b00780c */ /* 0x000fe40001784270 */
[C---:B------:R-:W-:Y:S02]  /*6e80*/  ISETP.LT.OR P5, PT, R71.reuse, 0x1, P5 ;  /* 0x000000014700780c */ /* 0x040fe40002fa1670 */
[----:B------:R-:W-:-:S02]  /*6e90*/  ISETP.LT.OR P4, PT, R71, 0x2, P4 ;  /* 0x000000024700780c */ /* 0x000fc40002781670 */
[----:B------:R-:W-:Y:S02]  /*6ea0*/  FSEL R80, R10, -INF , !P5 ;  /* 0xff8000000a507808 */ /* 0x000fe40006800000 */
[C---:B------:R-:W-:Y:S02]  /*6eb0*/  ISETP.GT.AND P5, PT, R75.reuse, 0x10, P2 ;  /* 0x000000104b00780c */ /* 0x040fe400017a4270 */
[----:B------:R-:W-:Y:S02]  /*6ec0*/  ISETP.GT.AND P6, PT, R75, 0x8, P2 ;  /* 0x000000084b00780c */ /* 0x000fe400017c4270 */
[----:B------:R-:W-:Y:S02]  /*6ed0*/  ISETP.LT.OR P5, PT, R71, 0x11, P5 ;  /* 0x000000114700780c */ /* 0x000fe40002fa1670 */
[----:B------:R-:W-:Y:S02]  /*6ee0*/  ISETP.GT.AND P3, PT, R75, 0x9, P2 ;  /* 0x000000094b00780c */ /* 0x000fe40001764270 */
[----:B------:R-:W-:-:S02]  /*6ef0*/  FSEL R78, R12, -INF , !P4 ;  /* 0xff8000000c4e7808 */ /* 0x000fc40006000000 */
[----:B------:R-:W-:Y:S01]  /*6f00*/  ISETP.GT.AND P4, PT, R75, 0x11, P2 ;  /* 0x000000114b00780c */ /* 0x000fe20001784270 */
[----:B0-----:R-:W-:Y:S01]  /*6f10*/  IMAD.IADD R66, R79, 0x1, R8 ;  /* 0x000000014f427824 */ /* 0x001fe200078e0208 */
[----:B------:R-:W-:Y:S02]  /*6f20*/  FSEL R74, R165, -INF , !P5 ;  /* 0xff800000a54a7808 */ /* 0x000fe40006800000 */
[----:B------:R-:W-:Y:S02]  /*6f30*/  ISETP.GT.AND P5, PT, R75, 0x20, P2 ;  /* 0x000000204b00780c */ /* 0x000fe400017a4270 */
[C---:B------:R-:W-:Y:S02]  /*6f40*/  ISETP.LT.OR P6, PT, R71.reuse, 0x9, P6 ;  /* 0x000000094700780c */ /* 0x040fe400037c1670 */
[C---:B------:R-:W-:Y:S02]  /*6f50*/  ISETP.LT.OR P3, PT, R71.reuse, 0xa, P3 ;  /* 0x0000000a4700780c */ /* 0x040fe40001f61670 */
[----:B------:R-:W-:-:S02]  /*6f60*/  ISETP.LT.OR P4, PT, R71, 0x12, P4 ;  /* 0x000000124700780c */ /* 0x000fc40002781670 */
[----:B------:R-:W-:Y:S02]  /*6f70*/  ISETP.LT.OR P5, PT, R71, 0x21, P5 ;  /* 0x000000214700780c */ /* 0x000fe40002fa1670 */
[----:B------:R-:W-:Y:S02]  /*6f80*/  FSEL R76, R14, -INF , !P6 ;  /* 0xff8000000e4c7808 */ /* 0x000fe40007000000 */
[----:B------:R-:W-:Y:S02]  /*6f90*/  FSEL R164, R164, -INF , !P3 ;  /* 0xff800000a4a47808 */ /* 0x000fe40005800000 */
[C---:B------:R-:W-:Y:S02]  /*6fa0*/  ISETP.GT.AND P6, PT, R75.reuse, 0x18, P2 ;  /* 0x000000184b00780c */ /* 0x040fe400017c4270 */
[----:B------:R-:W-:Y:S02]  /*6fb0*/  ISETP.GT.AND P3, PT, R75, 0x19, P2 ;  /* 0x000000194b00780c */ /* 0x000fe40001764270 */
[----:B------:R-:W-:-:S02]  /*6fc0*/  FSEL R166, R166, -INF , !P4 ;  /* 0xff800000a6a67808 */ /* 0x000fc40006000000 */
[C---:B------:R-:W-:Y:S02]  /*6fd0*/  ISETP.GT.AND P4, PT, R75.reuse, 0x21, P2 ;  /* 0x000000214b00780c */ /* 0x040fe40001784270 */
        /* <DEDUP_REMOVED lines=11> */
[----:B------:R-:W-:Y:S02]  /*7090*/  ISETP.GT.AND P4, PT, R75, 0x31, P2 ;  /* 0x000000314b00780c */ /* 0x000fe40001784270 */
        /* <DEDUP_REMOVED lines=47> */
[----:B------:R-:W-:Y:S02]  /*7390*/  FSEL R61, R65, -INF , !P5 ;  /* 0xff800000413d7808 */ /* 0x000fe40006800000 */
[----:B------:R-:W-:Y:S02]  /*73a0*/  PLOP3.LUT P5, PT, PT, PT, UP1, 0x40, 0x0 ;  /* 0x000000000000781c */ /* 0x000fe40003fae818 */
[C---:B------:R-:W-:Y:S02]  /*73b0*/  ISETP.LT.OR P6, PT, R71.reuse, 0x69, P6 ;  /* 0x000000694700780c */ /* 0x040fe400037c1670 */
[----:B------:R-:W-:Y:S02]  /*73c0*/  ISETP.LT.OR P3, PT, R71, 0x6a, P3 ;  /* 0x0000006a4700780c */ /* 0x000fe40001f61670 */
[----:B------:R-:W-:Y:S02]  /*73d0*/  FSEL R59, R62, -INF , !P6 ;  /* 0xff8000003e3b7808 */ /* 0x000fe40007000000 */
[----:B------:R-:W-:-:S02]  /*73e0*/  FSEL R60, R63, -INF , !P3 ;  /* 0xff8000003f3c7808 */ /* 0x000fc40005800000 */
[C---:B------:R-:W-:Y:S02]  /*73f0*/  ISETP.GT.AND P4, PT, R75.reuse, 0x71, P2 ;  /* 0x000000714b00780c */ /* 0x040fe40001784270 */
[C---:B------:R-:W-:Y:S02]  /*7400*/  ISETP.GT.AND P6, PT, R75.reuse, 0x78, P2 ;  /* 0x000000784b00780c */ /* 0x040fe400017c4270 */
[----:B------:R-:W-:Y:S02]  /*7410*/  ISETP.GT.AND P3, PT, R75, 0x79, P2 ;  /* 0x000000794b00780c */ /* 0x000fe40001764270 */
[C---:B------:R-:W-:Y:S02]  /*7420*/  ISETP.LT.OR P4, PT, R71.reuse, 0x72, P4 ;  /* 0x000000724700780c */ /* 0x040fe40002781670 */
[C---:B------:R-:W-:Y:S02]  /*7430*/  ISETP.LT.OR P6, PT, R71.reuse, 0x79, P6 ;  /* 0x000000794700780c */ /* 0x040fe400037c1670 */
[----:B------:R-:W-:Y:S01]  /*7440*/  ISETP.LT.OR P3, PT, R71, 0x7a, P3 ;  /* 0x0000007a4700780c */ /* 0x000fe20001f61670 */
[----:B------:R-:W-:Y:S01]  /*7450*/  IMAD.IADD R71, R81, 0x1, R8 ;  /* 0x0000000151477824 */ /* 0x000fe200078e0208 */
[----:B------:R-:W-:-:S02]  /*7460*/  FSEL R64, R64, -INF , !P4 ;  /* 0xff80000040407808 */ /* 0x000fc40006000000 */
        /* <DEDUP_REMOVED lines=16> */
.L_x_7466:
[----:B------:R-:W-:-:S05]  /*7570*/  IMAD.U32 R82, RZ, RZ, UR56 ;  /* 0x00000038ff527e24 */ /* 0x000fca000f8e00ff */
[----:B------:R-:W-:-:S13]  /*7580*/  ISETP.NE.AND P3, PT, R82, 0x1, PT ;  /* 0x000000015200780c */ /* 0x000fda0003f65270 */
[----:B------:R-:W0:Y:S02]  /*7590*/  @P3 LDC.64 R8, c[0x0][0x9e8] ;  /* 0x00027a00ff083b82 */ /* 0x000e240000000a00 */
[----:B0-----:R-:W-:-:S05]  /*75a0*/  @P3 IMAD.HI.U32 R8, R65, R8, RZ ;  /* 0x0000000841083227 */ /* 0x001fca00078e00ff */
[----:B------:R-:W-:-:S07]  /*75b0*/  @P3 SHF.R.U32.HI R65, RZ, R9, R8 ;  /* 0x00000009ff413219 */ /* 0x000fce0000011608 */
.L_x_7467:
[----:B------:R-:W-:Y:S05]  /*75c0*/  BSYNC B0 ;  /* 0x0000000000007941 */ /* 0x000fea0003800000 */
.L_x_7465:
[----:B------:R-:W-:-:S04]  /*75d0*/  IMAD R65, R65, R82, -R67 ;  /* 0x0000005241417224 */ /* 0x000fc800078e0a43 */
[----:B------:R-:W-:-:S05]  /*75e0*/  IMAD.IADD R65, R65, 0x1, -R16 ;  /* 0x0000000141417824 */ /* 0x000fca00078e0a10 */
[----:B------:R-:W-:Y:S02]  /*75f0*/  VIADDMNMX R66, R65, R82, R66, PT ;  /* 0x0000005241427246 */ /* 0x000fe40003800142 */
[----:B------:R-:W-:-:S07]  /*7600*/  VIMNMX R71, R71, R65, !PT ;  /* 0x0000004147477248 */ /* 0x000fce0007fe0100 */
.L_x_7464:
[----:B------:R-:W-:Y:S01]  /*7610*/  FMNMX.FTZ R9, R80, R4, !PT ;  /* 0x0000000450097209 */ /* 0x000fe20007810000 */
[----:B------:R-:W-:Y:S01]  /*7620*/  UMOV UR10, UR55 ;  /* 0x00000037000a7c82 */ /* 0x000fe20008000000 */
[----:B------:R-:W-:Y:S01]  /*7630*/  ISETP.GT.AND P5, PT, R71, 0x8, P2 ;  /* 0x000000084700780c */ /* 0x000fe200017a4270 */
[----:B------:R-:W-:Y:S01]  /*7640*/  UMOV UR50, UR59 ;  /* 0x0000003b00327c82 */ /* 0x000fe20008000000 */
[----:B------:R-:W-:Y:S02]  /*7650*/  FMNMX.FTZ R9, R78, R9, !PT ;  /* 0x000000094e097209 */ /* 0x000fe40007810000 */
        /* <DEDUP_REMOVED lines=10> */
[C---:B------:R-:W-:Y:S02]  /*7700*/  ISETP.GT.AND P5, PT, R71.reuse, 0x20, P2 ;  /* 0x000000204700780c */ /* 0x040fe400017a4270 */
[----:B------:R-:W-:Y:S02]  /*7710*/  FMNMX.FTZ R9, R160, R9, !PT ;  /* 0x00000009a0097209 */ /* 0x000fe40007810000 */
[----:B------:R-:W-:Y:S02]  /*7720*/  ISETP.LT.OR P5, PT, R66, 0x21, P5 ;  /* 0x000000214200780c */ /* 0x000fe40002fa1670 */
[----:B------:R-:W-:Y:S02]  /*7730*/  FMNMX.FTZ R9, R162, R9, !PT ;  /* 0x00000009a2097209 */ /* 0x000fe40007810000 */
[----:B------:R-:W-:-:S02]  /*7740*/  ISETP.GT.AND P4, PT, R71, 0x1, P2 ;  /* 0x000000014700780c */ /* 0x000fc40001784270 */
[----:B------:R-:W-:Y:S02]  /*7750*/  FMNMX.FTZ R9, R72, R9, !PT ;  /* 0x0000000948097209 */ /* 0x000fe40007810000 */
[----:B------:R-:W-:Y:S02]  /*7760*/  ISETP.GT.AND P3, PT, R71, 0x9, P2 ;  /* 0x000000094700780c */ /* 0x000fe40001764270 */
[----:B------:R-:W-:Y:S02]  /*7770*/  FMNMX.FTZ R9, R168, R9, !PT ;  /* 0x00000009a8097209 */ /* 0x000fe40007810000 */
[----:B------:R-:W-:Y:S02]  /*7780*/  FSEL R25, R25, -INF , !P5 ;  /* 0xff80000019197808 */ /* 0x000fe40006800000 */
[----:B------:R-:W-:Y:S02]  /*7790*/  FMNMX.FTZ R8, R70, R9, !PT ;  /* 0x0000000946087209 */ /* 0x000fe40007810000 */
[----:B------:R-:W-:-:S02]  /*77a0*/  ISETP.GT.AND P5, PT, R71, RZ, P2 ;  /* 0x000000ff4700720c */ /* 0x000fc400017a4270 */
[----:B------:R-:W-:Y:S02]  /*77b0*/  FMNMX.FTZ R8, R169, R8, !PT ;  /* 0x00000008a9087209 */ /* 0x000fe40007810000 */
[C---:B------:R-:W-:Y:S02]  /*77c0*/  ISETP.LT.OR P4, PT, R66.reuse, 0x2, P4 ;  /* 0x000000024200780c */ /* 0x040fe40002781670 */
[----:B------:R-:W-:Y:S02]  /*77d0*/  FMNMX.FTZ R8, R49, R8, !PT ;  /* 0x0000000831087209 */ /* 0x000fe40007810000 */
[C---:B------:R-:W-:Y:S02]  /*77e0*/  ISETP.LT.OR P3, PT, R66.reuse, 0xa, P3 ;  /* 0x0000000a4200780c */ /* 0x040fe40001f61670 */
        /* <DEDUP_REMOVED lines=11> */
[----:B------:R-:W-:Y:S02]  /*78a0*/  FSEL R73, R5, -INF , !P5 ;  /* 0xff80000005497808 */ /* 0x000fe40006800000 */
[----:B------:R-:W-:Y:S02]  /*78b0*/  FMNMX.FTZ R9, R53, R8, !PT ;  /* 0x0000000835097209 */ /* 0x000fe40007810000 */
[----:B------:R-:W-:-:S02]  /*78c0*/  ISETP.LT.OR P4, PT, R66, 0x11, P4 ;  /* 0x000000114200780c */ /* 0x000fc40002781670 */
[----:B------:R-:W-:Y:S02]  /*78d0*/  FMNMX.FTZ R8, R54, R9, !PT ;  /* 0x0000000936087209 */ /* 0x000fe40007810000 */
[----:B------:R-:W-:Y:S02]  /*78e0*/  ISETP.LT.OR P3, PT, R66, 0x19, P3 ;  /* 0x000000194200780c */ /* 0x000fe40001f61670 */
[----:B------:R-:W-:Y:S02]  /*78f0*/  FMNMX.FTZ R9, R55, R8, !PT ;  /* 0x0000000837097209 */ /* 0x000fe40007810000 */
[----:B------:R-:W-:Y:S02]  /*7900*/  FSEL R15, R15, -INF , !P4 ;  /* 0xff8000000f0f7808 */ /* 0x000fe40006000000 */
[----:B------:R-:W-:Y:S02]  /*7910*/  FMNMX.FTZ R8, R56, R9, !PT ;  /* 0x0000000938087209 */ /* 0x000fe40007810000 */
[----:B------:R-:W-:-:S02]  /*7920*/  FSEL R21, R21, -INF , !P3 ;  /* 0xff80000015157808 */ /* 0x000fc40005800000 */
        /* <DEDUP_REMOVED lines=13> */
[----:B------:R-:W-:Y:S02]  /*7a00*/  ISETP.GT.AND P4, PT, R71, 0x28, P2 ;  /* 0x000000284700780c */ /* 0x000fe40001784270 */
[----:B------:R-:W-:Y:S02]  /*7a10*/  FMNMX.FTZ R9, R63, R8, !PT ;  /* 0x000000083f097209 */ /* 0x000fe40007810000 */
[----:B------:R-:W-:Y:S02]  /*7a20*/  ISETP.GT.AND P3, PT, R71, 0x29, P2 ;  /* 0x000000294700780c */ /* 0x000fe40001764270 */
[C---:B------:R-:W-:Y:S01]  /*7a30*/  ISETP.LT.OR P4, PT, R66.reuse, 0x29, P4 ;  /* 0x000000294200780c */ /* 0x040fe20002781670 */
[----:B------:R-:W0:Y:S01]  /*7a40*/  SHFL.BFLY PT, R8, R9, 0x2, 0x1f ;  /* 0x0c401f0009087f89 */ /* 0x000e2200000e0000 */
[----:B------:R-:W-:-:S02]  /*7a50*/  ISETP.LT.OR P5, PT, R66, 0x2a, P3 ;  /* 0x0000002a4200780c */ /* 0x000fc40001fa1670 */
[----:B------:R-:W-:Y:S02]  /*7a60*/  ISETP.GT.AND P3, PT, R71, 0x31, P2 ;  /* 0x000000314700780c */ /* 0x000fe40001764270 */
[----:B------:R-:W-:Y:S02]  /*7a70*/  FSEL R27, R27, -INF , !P4 ;  /* 0xff8000001b1b7808 */ /* 0x000fe40006000000 */
[----:B------:R-:W-:Y:S02]  /*7a80*/  ISETP.GT.AND P4, PT, R71, 0x30, P2 ;  /* 0x000000304700780c */ /* 0x000fe40001784270 */
[C---:B------:R-:W-:Y:S02]  /*7a90*/  ISETP.LT.OR P3, PT, R66.reuse, 0x32, P3 ;  /* 0x000000324200780c */ /* 0x040fe40001f61670 */
[----:B------:R-:W-:Y:S02]  /*7aa0*/  ISETP.LT.OR P4, PT, R66, 0x31, P4 ;  /* 0x000000314200780c */ /* 0x000fe40002781670 */
[----:B------:R-:W-:-:S02]  /*7ab0*/  FSEL R30, R30, -INF , !P3 ;  /* 0xff8000001e1e7808 */ /* 0x000fc40005800000 */
[----:B------:R-:W-:Y:S02]  /*7ac0*/  ISETP.GT.AND P3, PT, R71, 0x40, P2 ;  /* 0x000000404700780c */ /* 0x000fe40001764270 */
[----:B------:R-:W-:Y:S02]  /*7ad0*/  FSEL R29, R29, -INF , !P4 ;  /* 0xff8000001d1d7808 */ /* 0x000fe40006000000 */
[----:B------:R-:W-:Y:S02]  /*7ae0*/  ISETP.GT.AND P4, PT, R71, 0x39, P2 ;  /* 0x000000394700780c */ /* 0x000fe40001784270 */
[C---:B------:R-:W-:Y:S02]  /*7af0*/  ISETP.LT.OR P3, PT, R66.reuse, 0x41, P3 ;  /* 0x000000414200780c */ /* 0x040fe40001f61670 */
[----:B------:R-:W-:Y:S02]  /*7b00*/  ISETP.LT.OR P4, PT, R66, 0x3a, P4 ;  /* 0x0000003a4200780c */ /* 0x000fe40002781670 */
[----:B0-----:R-:W-:-:S02]  /*7b10*/  FMNMX.FTZ R65, R9, R8, !PT ;  /* 0x0000000809417209 */ /* 0x001fc40007810000 */
[----:B------:R-:W-:Y:S02]  /*7b20*/  FSEL R28, R28, -INF , !P5 ;  /* 0xff8000001c1c7808 */ /* 0x000fe40006800000 */
[C---:B------:R-:W-:Y:S01]  /*7b30*/  ISETP.GT.AND P5, PT, R71.reuse, 0x38, P2 ;  /* 0x000000384700780c */ /* 0x040fe200017a4270 */
[----:B------:R-:W0:Y:S01]  /*7b40*/  SHFL.BFLY PT, R8, R65, 0x1, 0x1f ;  /* 0x0c201f0041087f89 */ /* 0x000e2200000e0000 */
[----:B------:R-:W-:Y:S02]  /*7b50*/  FSEL R32, R32, -INF , !P4 ;  /* 0xff80000020207808 */ /* 0x000fe40006000000 */
[----:B------:R-:W-:Y:S02]  /*7b60*/  ISETP.GT.AND P4, PT, R71, 0x48, P2 ;  /* 0x000000484700780c */ /* 0x000fe40001784270 */
[C---:B------:R-:W-:Y:S02]  /*7b70*/  ISETP.LT.OR P5, PT, R66.reuse, 0x39, P5 ;  /* 0x000000394200780c */ /* 0x040fe40002fa1670 */
[----:B------:R-:W-:-:S02]  /*7b80*/  ISETP.LT.OR P4, PT, R66, 0x49, P4 ;  /* 0x000000494200780c */ /* 0x000fc40002781670 */
[----:B0-----:R-:W-:-:S04]  /*7b90*/  FMNMX.FTZ R8, R65, R8, !PT ;  /* 0x0000000841087209 */ /* 0x001fc80007810000 */
[C---:B------:R-:W-:Y:S01]  /*7ba0*/  FSETP.NEU.FTZ.AND P6, PT, R8.reuse, -INF , PT ;  /* 0xff8000000800780b */ /* 0x040fe20003fdd000 */
[----:B------:R-:W-:-:S05]  /*7bb0*/  FMUL.FTZ R67, R8, UR10 ;  /* 0x0000000a08437c20 */ /* 0x000fca0008410000 */
[----:B------:R-:W-:-:S05]  /*7bc0*/  FSEL R9, R67, RZ, P6 ;  /* 0x000000ff43097208 */ /* 0x000fca0003000000 */
[--C-:B------:R-:W-:Y:S01]  /*7bd0*/  FFMA.FTZ R176, R74, UR10, -R9.reuse ;  /* 0x0000000a4ab07c23 */ /* 0x100fe20008010809 */
[----:B------:R-:W-:Y:S01]  /*7be0*/  FMNMX.FTZ R74, R73, R6, !PT ;  /* 0x00000006494a7209 */ /* 0x000fe20007810000 */
[--C-:B------:R-:W-:Y:S01]  /*7bf0*/  FFMA.FTZ R178, R68, UR10, -R9.reuse ;  /* 0x0000000a44b27c23 */ /* 0x100fe20008010809 */
[----:B------:R-:W-:Y:S01]  /*7c00*/  FSEL R68, R31, -INF , !P5 ;  /* 0xff8000001f447808 */ /* 0x000fe20006800000 */
[--C-:B------:R-:W-:Y:S01]  /*7c10*/  FFMA.FTZ R182, R76, UR10, -R9.reuse ;  /* 0x0000000a4cb67c23 */ /* 0x100fe20008010809 */
[----:B------:R-:W-:Y:S01]  /*7c20*/  FMNMX.FTZ R74, R7, R74, !PT ;  /* 0x0000004a074a7209 */ /* 0x000fe20007810000 */
[--C-:B------:R-:W-:Y:S01]  /*7c30*/  FFMA.FTZ R76, R70, UR10, -R9.reuse ;  /* 0x0000000a464c7c23 */ /* 0x100fe20008010809 */
[----:B------:R-:W-:Y:S01]  /*7c40*/  ISETP.GT.AND P5, PT, R71, 0x41, P2 ;  /* 0x000000414700780c */ /* 0x000fe200017a4270 */
        /* <DEDUP_REMOVED lines=18> */
[----:B------:R0:W-:Y:S01]  /*7d70*/  MUFU.EX2 R31, R160 ;  /* 0x000000a0001f7308 */ /* 0x0001e20000000800 */
[----:B------:R-:W-:Y:S01]  /*7d80*/  FSEL R70, R37, -INF , !P5 ;  /* 0xff80000025467808 */ /* 0x000fe20006800000 */
        /* <DEDUP_REMOVED lines=8> */
[--C-:B0-----:R-:W-:Y:S01]  /*7e10*/  FFMA.FTZ R160, R53, UR10, -R9.reuse ;  /* 0x0000000a35a07c23 */ /* 0x101fe20008010809 */
[----:B------:R-:W-:Y:S01]  /*7e20*/  FMNMX.FTZ R72, R26, R75, !PT ;  /* 0x0000004b1a487209 */ /* 0x000fe20007810000 */
[--C-:B------:R-:W-:Y:S01]  /*7e30*/  FFMA.FTZ R156, R57, UR10, -R9.reuse ;  /* 0x0000000a399c7c23 */ /* 0x100fe20008010809 */
[----:B------:R-:W-:Y:S01]  /*7e40*/  ISETP.LT.OR P3, PT, R66, 0x4a, P3 ;  /* 0x0000004a4200780c */ /* 0x000fe20001f61670 */
[----:B------:R-:W-:Y:S01]  /*7e50*/  MUFU.EX2 R65, R65 ;  /* 0x0000004100417308 */ /* 0x000fe20000000800 */
        /* <DEDUP_REMOVED lines=17> */
[----:B------:R-:W-:Y:S01]  /*7f70*/  FFMA.FTZ R63, R63, UR10, -R9 ;  /* 0x0000000a3f3f7c23 */ /* 0x000fe20008010809 */
[----:B------:R-:W-:Y:S01]  /*7f80*/  ISETP.LT.OR P4, PT, R66, 0x52, P4 ;  /* 0x000000524200780c */ /* 0x000fe20002781670 */
[----:B------:R-:W-:Y:S01]  /*7f90*/  MUFU.EX2 R180, R180 ;  /* 0x000000b400b47308 */ /* 0x000fe20000000800 */
[----:B------:R-:W-:-:S02]  /*7fa0*/  FMNMX.FTZ R74, R32, R75, !PT ;  /* 0x0000004b204a7209 */ /* 0x000fc40007810000 */
[----:B------:R-:W-:Y:S02]  /*7fb0*/  FSEL R38, R38, -INF , !P4 ;  /* 0xff80000026267808 */ /* 0x000fe40006000000 */
[----:B------:R-:W-:Y:S01]  /*7fc0*/  FMNMX.FTZ R37, R69, R74, !PT ;  /* 0x0000004a45257209 */ /* 0x000fe20007810000 */
[----:B------:R-:W-:Y:S01]  /*7fd0*/  FFMA.FTZ R74, R49, UR10, -R9 ;  /* 0x0000000a314a7c23 */ /* 0x000fe20008010809 */
[----:B------:R-:W-:Y:S01]  /*7fe0*/  ISETP.LT.OR P3, PT, R66, 0x59, P3 ;  /* 0x000000594200780c */ /* 0x000fe20001f61670 */
[----:B------:R-:W-:Y:S01]  /*7ff0*/  MUFU.EX2 R182, R182 ;  /* 0x000000b600b67308 */ /* 0x000fe20000000800 */
[----:B------:R-:W-:Y:S02]  /*8000*/  FMNMX.FTZ R75, R34, R37, !PT ;  /* 0x00000025224b7209 */ /* 0x000fe40007810000 */
[----:B------:R-:W-:Y:S02]  /*8010*/  ISETP.GT.AND P4, PT, R71, 0x60, P2 ;  /* 0x000000604700780c */ /* 0x000fe40001784270 */
[----:B------:R-:W-:-:S02]  /*8020*/  FMNMX.FTZ R75, R72, R75, !PT ;  /* 0x0000004b484b7209 */ /* 0x000fc40007810000 */
[----:B------:R-:W-:Y:S01]  /*8030*/  ISETP.GT.AND P5, PT, R71, 0x59, P2 ;  /* 0x000000594700780c */ /* 0x000fe200017a4270 */
[----:B------:R-:W-:Y:S01]  /*8040*/  MUFU.EX2 R67, R67 ;  /* 0x0000004300437308 */ /* 0x000fe20000000800 */
[----:B------:R-:W-:Y:S02]  /*8050*/  FMNMX.FTZ R75, R36, R75, !PT ;  /* 0x0000004b244b7209 */ /* 0x000fe40007810000 */
[----:B------:R-:W-:Y:S01]  /*8060*/  FSEL R49, R39, -INF , !P3 ;  /* 0xff80000027317808 */ /* 0x000fe20005800000 */
[----:B------:R-:W-:Y:S01]  /*8070*/  FFMA.FTZ R39, R50, UR10, -R9 ;  /* 0x0000000a32277c23 */ /* 0x000fe20008010809 */
[----:B------:R-:W-:Y:S02]  /*8080*/  FMNMX.FTZ R75, R70, R75, !PT ;  /* 0x0000004b464b7209 */ /* 0x000fe40007810000 */
[C---:B------:R-:W-:Y:S01]  /*8090*/  ISETP.LT.OR P4, PT, R66.reuse, 0x61, P4 ;  /* 0x000000614200780c */ /* 0x040fe20002781670 */
[----:B------:R-:W-:Y:S01]  /*80a0*/  MUFU.EX2 R176, R176 ;  /* 0x000000b000b07308 */ /* 0x000fe20000000800 */
[----:B------:R-:W-:-:S02]  /*80b0*/  ISETP.LT.OR P5, PT, R66, 0x5a, P5 ;  /* 0x0000005a4200780c */ /* 0x000fc40002fa1670 */
[----:B------:R-:W-:Y:S02]  /*80c0*/  FMNMX.FTZ R50, R38, R75, !PT ;  /* 0x0000004b26327209 */ /* 0x000fe40007810000 */
[----:B------:R-:W-:Y:S02]  /*80d0*/  FSEL R51, R41, -INF , !P4 ;  /* 0xff80000029337808 */ /* 0x000fe40006000000 */
[----:B------:R-:W-:Y:S01]  /*80e0*/  ISETP.GT.AND P3, PT, R71, 0x61, P2 ;  /* 0x000000614700780c */ /* 0x000fe20001764270 */
[----:B------:R-:W-:Y:S01]  /*80f0*/  MUFU.EX2 R5, R5 ;  /* 0x0000000500057308 */ /* 0x000fe20000000800 */
[----:B------:R-:W-:Y:S02]  /*8100*/  FSEL R40, R40, -INF , !P5 ;  /* 0xff80000028287808 */ /* 0x000fe40006800000 */
[----:B------:R-:W-:Y:S02]  /*8110*/  FMNMX.FTZ R41, R49, R50, !PT ;  /* 0x0000003231297209 */ /* 0x000fe40007810000 */
[----:B------:R-:W-:-:S02]  /*8120*/  ISETP.GT.AND P5, PT, R71, 0x68, P2 ;  /* 0x000000684700780c */ /* 0x000fc400017a4270 */
[----:B------:R-:W-:Y:S01]  /*8130*/  ISETP.LT.OR P3, PT, R66, 0x62, P3 ;  /* 0x000000624200780c */ /* 0x000fe20001f61670 */
[----:B------:R-:W-:Y:S01]  /*8140*/  MUFU.EX2 R178, R178 ;  /* 0x000000b200b27308 */ /* 0x000fe20000000800 */
[----:B------:R-:W-:Y:S02]  /*8150*/  FMNMX.FTZ R50, R40, R41, !PT ;  /* 0x0000002928327209 */ /* 0x000fe40007810000 */
[----:B------:R-:W-:Y:S02]  /*8160*/  ISETP.LT.OR P5, PT, R66, 0x69, P5 ;  /* 0x000000694200780c */ /* 0x000fe40002fa1670 */
[----:B------:R-:W-:Y:S02]  /*8170*/  ISETP.GT.AND P4, PT, R71, 0x69, P2 ;  /* 0x000000694700780c */ /* 0x000fe40001784270 */
[----:B------:R-:W-:Y:S01]  /*8180*/  FSEL R42, R42, -INF , !P3 ;  /* 0xff8000002a2a7808 */ /* 0x000fe20005800000 */
[----:B------:R-:W-:Y:S01]  /*8190*/  MUFU.EX2 R172, R172 ;  /* 0x000000ac00ac7308 */ /* 0x000fe20000000800 */
[----:B------:R-:W-:-:S02]  /*81a0*/  FMNMX.FTZ R41, R51, R50, !PT ;  /* 0x0000003233297209 */ /* 0x000fc40007810000 */
[----:B------:R-:W-:Y:S02]  /*81b0*/  FSEL R10, R43, -INF , !P5 ;  /* 0xff8000002b0a7808 */ /* 0x000fe40006800000 */
[C---:B------:R-:W-:Y:S02]  /*81c0*/  ISETP.GT.AND P3, PT, R71.reuse, 0x70, P2 ;  /* 0x000000704700780c */ /* 0x040fe40001764270 */
[----:B------:R-:W-:Y:S01]  /*81d0*/  ISETP.LT.OR P4, PT, R66, 0x6a, P4 ;  /* 0x0000006a4200780c */ /* 0x000fe20002781670 */
[----:B------:R-:W-:Y:S01]  /*81e0*/  MUFU.EX2 R33, R33 ;  /* 0x0000002100217308 */ /* 0x000fe20000000800 */
[----:B------:R-:W-:Y:S02]  /*81f0*/  FMNMX.FTZ R43, R42, R41, !PT ;  /* 0x000000292a2b7209 */ /* 0x000fe40007810000 */
[----:B------:R-:W-:Y:S02]  /*8200*/  ISETP.GT.AND P5, PT, R71, 0x71, P2 ;  /* 0x000000714700780c */ /* 0x000fe400017a4270 */
[----:B------:R-:W-:-:S02]  /*8210*/  FSEL R44, R44, -INF , !P4 ;  /* 0xff8000002c2c7808 */ /* 0x000fc40006000000 */
[----:B------:R-:W-:Y:S01]  /*8220*/  ISETP.LT.OR P3, PT, R66, 0x71, P3 ;  /* 0x000000714200780c */ /* 0x000fe20001f61670 */
[----:B------:R-:W-:Y:S01]  /*8230*/  MUFU.EX2 R174, R174 ;  /* 0x000000ae00ae7308 */ /* 0x000fe20000000800 */
[----:B------:R-:W-:Y:S02]  /*8240*/  FMNMX.FTZ R43, R10, R43, !PT ;  /* 0x0000002b0a2b7209 */ /* 0x000fe40007810000 */
[----:B------:R-:W-:Y:S02]  /*8250*/  ISETP.GT.AND P4, PT, R71, 0x78, P2 ;  /* 0x000000784700780c */ /* 0x000fe40001784270 */
[----:B------:R-:W-:Y:S02]  /*8260*/  ISETP.LT.OR P5, PT, R66, 0x72, P5 ;  /* 0x000000724200780c */ /* 0x000fe40002fa1670 */
[----:B------:R-:W-:Y:S01]  /*8270*/  FSEL R50, R45, -INF , !P3 ;  /* 0xff8000002d327808 */ /* 0x000fe20005800000 */
[----:B------:R-:W-:Y:S01]  /*8280*/  MUFU.EX2 R35, R76 ;  /* 0x0000004c00237308 */ /* 0x000fe20000000800 */
[----:B------:R-:W-:-:S02]  /*8290*/  FMNMX.FTZ R43, R44, R43, !PT ;  /* 0x0000002b2c2b7209 */ /* 0x000fc40007810000 */
[----:B------:R-:W-:Y:S02]  /*82a0*/  ISETP.GT.AND P2, PT, R71, 0x79, P2 ;  /* 0x000000794700780c */ /* 0x000fe40001744270 */
[----:B------:R-:W-:Y:S02]  /*82b0*/  ISETP.LT.OR P4, PT, R66, 0x79, P4 ;  /* 0x000000794200780c */ /* 0x000fe40002781670 */
[----:B------:R-:W-:Y:S01]  /*82c0*/  FSEL R46, R46, -INF , !P5 ;  /* 0xff8000002e2e7808 */ /* 0x000fe20006800000 */
[----:B------:R-:W-:Y:S01]  /*82d0*/  MUFU.EX2 R168, R168 ;  /* 0x000000a800a87308 */ /* 0x000fe20000000800 */
[----:B------:R-:W-:Y:S02]  /*82e0*/  FMNMX.FTZ R43, R50, R43, !PT ;  /* 0x0000002b322b7209 */ /* 0x000fe40007810000 */
[----:B------:R-:W-:Y:S02]  /*82f0*/  ISETP.LT.OR P2, PT, R66, 0x7a, P2 ;  /* 0x0000007a4200780c */ /* 0x000fe40001741670 */
[----:B------:R-:W-:Y:S01]  /*8300*/  FSEL R14, R47, -INF , !P4 ;  /* 0xff8000002f0e7808 */ /* 0x000fe20006000000 */
[----:B------:R-:W-:Y:S01]  /*8310*/  FFMA.FTZ R47, R12, UR10, -R9 ;  /* 0x0000000a0c2f7c23 */ /* 0x000fe20008010809 */
[----:B------:R-:W-:Y:S01]  /*8320*/  FMNMX.FTZ R45, R46, R43, !PT ;  /* 0x0000002b2e2d7209 */ /* 0x000fe20007810000 */
[----:B------:R-:W-:Y:S01]  /*8330*/  MUFU.EX2 R37, R74 ;  /* 0x0000004a00257308 */ /* 0x000fe20000000800 */
[----:B------:R-:W-:-:S02]  /*8340*/  FSEL R48, R48, -INF , !P2 ;  /* 0xff80000030307808 */ /* 0x000fc40005000000 */
[----:B------:R-:W-:Y:S02]  /*8350*/  FMNMX.FTZ R45, R14, R45, !PT ;  /* 0x0000002d0e2d7209 */ /* 0x000fe40007810000 */
[----:B------:R-:W-:Y:S02]  /*8360*/  FSEL R59, R8, RZ, P6 ;  /* 0x000000ff083b7208 */ /* 0x000fe40003000000 */
[----:B------:R-:W-:Y:S01]  /*8370*/  FMNMX.FTZ R12, R48, R45, !PT ;  /* 0x0000002d300c7209 */ /* 0x000fe20007810000 */
[----:B------:R-:W-:Y:S01]  /*8380*/  FFMA.FTZ R45, R54, UR10, -R9 ;  /* 0x0000000a362d7c23 */ /* 0x000fe20008010809 */
[----:B------:R-:W-:Y:S01]  /*8390*/  MUFU.EX2 R170, R170 ;  /* 0x000000aa00aa7308 */ /* 0x000fe20000000800 */
[----:B------:R-:W-:Y:S02]  /*83a0*/  FADD.FTZ R4, -R59, R4 ;  /* 0x000000043b047221 */ /* 0x000fe40000010100 */
[----:B------:R-:W0:Y:S02]  /*83b0*/  SHFL.BFLY PT, R71, R12, 0x2, 0x1f ;  /* 0x0c401f000c477f89 */ /* 0x000e2400000e0000 */
[----:B------:R-:W-:-:S03]  /*83c0*/  FMUL.FTZ R4, R4, UR10 ;  /* 0x0000000a04047c20 */ /* 0x000fc60008410000 */
[----:B------:R-:W-:Y:S08]  /*83d0*/  MUFU.EX2 R39, R39 ;  /* 0x0000002700277308 */ /* 0x000ff00000000800 */
[----:B------:R-:W1:Y:S08]  /*83e0*/  MUFU.EX2 R4, R4 ;  /* 0x0000000400047308 */ /* 0x000e700000000800 */
[----:B------:R-:W2:Y:S01]  /*83f0*/  MUFU.EX2 R164, R164 ;  /* 0x000000a400a47308 */ /* 0x000ea20000000800 */
[----:B0-----:R-:W-:-:S05]  /*8400*/  FMNMX.FTZ R71, R12, R71, !PT ;  /* 0x000000470c477209 */ /* 0x001fca0007810000 */
[----:B------:R-:W0:Y:S02]  /*8410*/  SHFL.BFLY PT, R12, R71, 0x1, 0x1f ;  /* 0x0c201f00470c7f89 */ /* 0x000e2400000e0000 */
[----:B------:R3:W4:Y:S01]  /*8420*/  MUFU.EX2 R41, R52 ;  /* 0x0000003400297308 */ /* 0x0007220000000800 */
[-C--:B-1----:R-:W-:Y:S01]  /*8430*/  FMUL.FTZ R88, R88, R4.reuse ;  /* 0x0000000458587220 */ /* 0x082fe20000410000 */
[-C--:B------:R-:W-:Y:S01]  /*8440*/  FMUL.FTZ R89, R89, R4.reuse ;  /* 0x0000000459597220 */ /* 0x080fe20000410000 */
[-C--:B------:R-:W-:Y:S01]  /*8450*/  FMUL.FTZ R92, R92, R4.reuse ;  /* 0x000000045c5c7220 */ /* 0x080fe20000410000 */
[-C--:B------:R-:W-:Y:S01]  /*8460*/  FMUL.FTZ R93, R93, R4.reuse ;  /* 0x000000045d5d7220 */ /* 0x080fe20000410000 */
[-C--:B------:R-:W-:Y:S01]  /*8470*/  FMUL.FTZ R96, R96, R4.reuse ;  /* 0x0000000460607220 */ /* 0x080fe20000410000 */
[-C--:B------:R-:W-:Y:S01]  /*8480*/  FMUL.FTZ R97, R97, R4.reuse ;  /* 0x0000000461617220 */ /* 0x080fe20000410000 */
[-C--:B------:R-:W-:Y:S01]  /*8490*/  FMUL.FTZ R100, R100, R4.reuse ;  /* 0x0000000464647220 */ /* 0x080fe20000410000 */
[----:B------:R-:W1:Y:S01]  /*84a0*/  MUFU.EX2 R166, R166 ;  /* 0x000000a600a67308 */ /* 0x000e620000000800 */
[-C--:B------:R-:W-:Y:S01]  /*84b0*/  FMUL.FTZ R101, R101, R4.reuse ;  /* 0x0000000465657220 */ /* 0x080fe20000410000 */
[-C--:B------:R-:W-:Y:S01]  /*84c0*/  FMUL.FTZ R104, R104, R4.reuse ;  /* 0x0000000468687220 */ /* 0x080fe20000410000 */
[-C--:B------:R-:W-:Y:S01]  /*84d0*/  FMUL.FTZ R105, R105, R4.reuse ;  /* 0x0000000469697220 */ /* 0x080fe20000410000 */
[-C--:B------:R-:W-:Y:S01]  /*84e0*/  FMUL.FTZ R108, R108, R4.reuse ;  /* 0x000000046c6c7220 */ /* 0x080fe20000410000 */
[-C--:B------:R-:W-:Y:S01]  /*84f0*/  FMUL.FTZ R109, R109, R4.reuse ;  /* 0x000000046d6d7220 */ /* 0x080fe20000410000 */
[-C--:B------:R-:W-:Y:S01]  /*8500*/  FMUL.FTZ R112, R112, R4.reuse ;  /* 0x0000000470707220 */ /* 0x080fe20000410000 */
[-C--:B------:R-:W-:Y:S01]  /*8510*/  FMUL.FTZ R113, R113, R4.reuse ;  /* 0x0000000471717220 */ /* 0x080fe20000410000 */
[----:B------:R-:W5:Y:S01]  /*8520*/  MUFU.EX2 R43, R47 ;  /* 0x0000002f002b7308 */ /* 0x000f620000000800 */
[-C--:B------:R-:W-:Y:S01]  /*8530*/  FMUL.FTZ R116, R116, R4.reuse ;  /* 0x0000000474747220 */ /* 0x080fe20000410000 */
[-C--:B------:R-:W-:Y:S01]  /*8540*/  FMUL.FTZ R117, R117, R4.reuse ;  /* 0x0000000475757220 */ /* 0x080fe20000410000 */
[-C--:B------:R-:W-:Y:S01]  /*8550*/  FMUL.FTZ R120, R120, R4.reuse ;  /* 0x0000000478787220 */ /* 0x080fe20000410000 */
[-C--:B------:R-:W-:Y:S01]  /*8560*/  FMUL.FTZ R121, R121, R4.reuse ;  /* 0x0000000479797220 */ /* 0x080fe20000410000 */
[-C--:B------:R-:W-:Y:S01]  /*8570*/  FMUL.FTZ R124, R124, R4.reuse ;  /* 0x000000047c7c7220 */ /* 0x080fe20000410000 */
[----:B------:R-:W-:Y:S01]  /*8580*/  FMUL.FTZ R125, R125, R4 ;  /* 0x000000047d7d7220 */ /* 0x000fe20000410000 */
[----:B0-----:R-:W-:Y:S01]  /*8590*/  FMNMX.FTZ R9, R71, R12, !PT ;  /* 0x0000000c47097209 */ /* 0x001fe20007810000 */
[----:B------:R-:W-:Y:S01]  /*85a0*/  MUFU.EX2 R160, R160 ;  /* 0x000000a000a07308 */ /* 0x000fe20000000800 */
[-C--:B------:R-:W-:Y:S01]  /*85b0*/  FMUL.FTZ R128, R128, R4.reuse ;  /* 0x0000000480807220 */ /* 0x080fe20000410000 */
[-C--:B------:R-:W-:Y:S01]  /*85c0*/  FMUL.FTZ R129, R129, R4.reuse ;  /* 0x0000000481817220 */ /* 0x080fe20000410000 */
[C---:B------:R-:W-:Y:S01]  /*85d0*/  FSETP.NEU.FTZ.AND P2, PT, R9.reuse, -INF , PT ;  /* 0xff8000000900780b */ /* 0x040fe20003f5d000 */
[----:B------:R-:W-:Y:S01]  /*85e0*/  FMUL.FTZ R61, R9, UR10 ;  /* 0x0000000a093d7c20 */ /* 0x000fe20008410000 */
[-C--:B------:R-:W-:Y:S01]  /*85f0*/  FMUL.FTZ R132, R132, R4.reuse ;  /* 0x0000000484847220 */ /* 0x080fe20000410000 */
[-C--:B------:R-:W-:Y:S01]  /*8600*/  FMUL.FTZ R133, R133, R4.reuse ;  /* 0x0000000485857220 */ /* 0x080fe20000410000 */
[-C--:B------:R-:W-:Y:S01]  /*8610*/  FMUL.FTZ R136, R136, R4.reuse ;  /* 0x0000000488887220 */ /* 0x080fe20000410000 */
[----:B------:R-:W-:Y:S01]  /*8620*/  MUFU.EX2 R45, R45 ;  /* 0x0000002d002d7308 */ /* 0x000fe20000000800 */
[----:B------:R-:W-:Y:S01]  /*8630*/  FSEL R61, R61, RZ, P2 ;  /* 0x000000ff3d3d7208 */ /* 0x000fe20001000000 */
[-C--:B------:R-:W-:Y:S01]  /*8640*/  FMUL.FTZ R137, R137, R4.reuse ;  /* 0x0000000489897220 */ /* 0x080fe20000410000 */
[-C--:B------:R-:W-:Y:S01]  /*8650*/  FMUL.FTZ R140, R140, R4.reuse ;  /* 0x000000048c8c7220 */ /* 0x080fe20000410000 */
[-C--:B------:R-:W-:Y:S01]  /*8660*/  FMUL.FTZ R141, R141, R4.reuse ;  /* 0x000000048d8d7220 */ /* 0x080fe20000410000 */
[----:B------:R-:W-:Y:S01]  /*8670*/  FMUL.FTZ R144, R144, R4 ;  /* 0x0000000490907220 */ /* 0x000fe20000410000 */
[----:B------:R-:W-:Y:S01]  /*8680*/  FFMA.FTZ R12, R7, UR10, -R61 ;  /* 0x0000000a070c7c23 */ /* 0x000fe2000801083d */
[----:B------:R-:W-:Y:S01]  /*8690*/  FFMA.FTZ R7, R4, R2, R65 ;  /* 0x0000000204077223 */ /* 0x000fe20000010041 */
[--C-:B------:R-:W-:Y:S01]  /*86a0*/  FFMA.FTZ R183, R11, UR10, -R61.reuse ;  /* 0x0000000a0bb77c23 */ /* 0x100fe2000801083d */
[--C-:B------:R-:W-:Y:S01]  /*86b0*/  FFMA.FTZ R181, R73, UR10, -R61.reuse ;  /* 0x0000000a49b57c23 */ /* 0x100fe2000801083d */
[----:B---3--:R-:W-:Y:S01]  /*86c0*/  FFMA.FTZ R52, R13, UR10, -R61 ;  /* 0x0000000a0d347c23 */ /* 0x008fe2000801083d */
[----:B------:R-:W-:Y:S01]  /*86d0*/  FADD.FTZ R7, R180, R7 ;  /* 0x00000007b4077221 */ /* 0x000fe20000010000 */
[----:B------:R-:W-:Y:S01]  /*86e0*/  MUFU.EX2 R12, R12 ;  /* 0x0000000c000c7308 */ /* 0x000fe20000000800 */
[--C-:B------:R-:W-:Y:S01]  /*86f0*/  FFMA.FTZ R177, R15, UR10, -R61.reuse ;  /* 0x0000000a0fb17c23 */ /* 0x100fe2000801083d */
[----:B------:R-:W-:Y:S01]  /*8700*/  FFMA.FTZ R20, R20, UR10, -R61 ;  /* 0x0000000a14147c23 */ /* 0x000fe2000801083d */
[----:B------:R-:W-:Y:S01]  /*8710*/  FADD.FTZ R2, R182, R7 ;  /* 0x00000007b6027221 */ /* 0x000fe20000010000 */
[--C-:B------:R-:W-:Y:S01]  /*8720*/  FFMA.FTZ R179, R21, UR10, -R61.reuse ;  /* 0x0000000a15b37c23 */ /* 0x100fe2000801083d */
[--C-:B------:R-:W-:Y:S01]  /*8730*/  FFMA.FTZ R24, R24, UR10, -R61.reuse ;  /* 0x0000000a18187c23 */ /* 0x100fe2000801083d */
[--C-:B------:R-:W-:Y:S01]  /*8740*/  FFMA.FTZ R173, R25, UR10, -R61.reuse ;  /* 0x0000000a19ad7c23 */ /* 0x100fe2000801083d */
[----:B------:R-:W-:Y:S01]  /*8750*/  FADD.FTZ R7, R67, R2 ;  /* 0x0000000243077221 */ /* 0x000fe20000010000 */
[----:B------:R-:W-:Y:S01]  /*8760*/  MUFU.EX2 R181, R181 ;  /* 0x000000b500b57308 */ /* 0x000fe20000000800 */
[--C-:B------:R-:W-:Y:S01]  /*8770*/  FFMA.FTZ R26, R26, UR10, -R61.reuse ;  /* 0x0000000a1a1a7c23 */ /* 0x100fe2000801083d */
[----:B------:R-:W-:Y:S01]  /*8780*/  FFMA.FTZ R175, R27, UR10, -R61 ;  /* 0x0000000a1baf7c23 */ /* 0x000fe2000801083d */
[----:B------:R-:W-:Y:S01]  /*8790*/  FADD.FTZ R2, R176, R7 ;  /* 0x00000007b0027221 */ /* 0x000fe20000010000 */
[----:B------:R-:W-:Y:S01]  /*87a0*/  F2FP.F16.F32.PACK_AB R176, R5, R176 ;  /* 0x000000b005b0723e */ /* 0x000fe200000000ff */
[--C-:B------:R-:W-:Y:S01]  /*87b0*/  FFMA.FTZ R28, R28, UR10, -R61.reuse ;  /* 0x0000000a1c1c7c23 */ /* 0x100fe2000801083d */
[--C-:B------:R-:W-:Y:S01]  /*87c0*/  FFMA.FTZ R169, R29, UR10, -R61.reuse ;  /* 0x0000000a1da97c23 */ /* 0x100fe2000801083d */
        /* <DEDUP_REMOVED lines=21> */
[----:B------:R-:W-:Y:S01]  /*8920*/  FSEL R7, R9, RZ, P2 ;  /* 0x000000ff09077208 */ /* 0x000fe20001000000 */
[--C-:B------:R-:W-:Y:S01]  /*8930*/  FFMA.FTZ R42, R42, UR10, -R61.reuse ;  /* 0x0000000a2a2a7c23 */ /* 0x100fe2000801083d */
[--C-:B------:R-:W-:Y:S01]  /*8940*/  FFMA.FTZ R10, R10, UR10, -R61.reuse ;  /* 0x0000000a0a0a7c23 */ /* 0x100fe2000801083d */
[----:B------:R-:W-:Y:S01]  /*8950*/  FADD.FTZ R11, R35, R2 ;  /* 0x00000002230b7221 */ /* 0x000fe20000010000 */
[----:B------:R-:W-:Y:S01]  /*8960*/  MUFU.EX2 R177, R177 ;  /* 0x000000b100b17308 */ /* 0x000fe20000000800 */
[----:B------:R-:W-:Y:S01]  /*8970*/  FADD.FTZ R7, -R7, R6 ;  /* 0x0000000607077221 */ /* 0x000fe20000010100 */
[----:B------:R-:W-:Y:S01]  /*8980*/  FFMA.FTZ R44, R44, UR10, -R61 ;  /* 0x0000000a2c2c7c23 */ /* 0x000fe2000801083d */
[----:B------:R-:W-:Y:S01]  /*8990*/  FADD.FTZ R2, R168, R11 ;  /* 0x0000000ba8027221 */ /* 0x000fe20000010000 */
[--C-:B------:R-:W-:Y:S01]  /*89a0*/  FFMA.FTZ R50, R50, UR10, -R61.reuse ;  /* 0x0000000a32327c23 */ /* 0x100fe2000801083d */
[----:B------:R-:W-:Y:S01]  /*89b0*/  FMUL.FTZ R6, R7, UR10 ;  /* 0x0000000a07067c20 */ /* 0x000fe20008410000 */
[--C-:B------:R-:W-:Y:S01]  /*89c0*/  FFMA.FTZ R46, R46, UR10, -R61.reuse ;  /* 0x0000000a2e2e7c23 */ /* 0x100fe2000801083d */
[----:B------:R-:W-:Y:S01]  /*89d0*/  FADD.FTZ R7, R37, R2 ;  /* 0x0000000225077221 */ /* 0x000fe20000010000 */
[----:B------:R-:W-:Y:S01]  /*89e0*/  MUFU.EX2 R47, R56 ;  /* 0x00000038002f7308 */ /* 0x000fe20000000800 */
[--C-:B------:R-:W-:Y:S01]  /*89f0*/  FFMA.FTZ R14, R14, UR10, -R61.reuse ;  /* 0x0000000a0e0e7c23 */ /* 0x100fe2000801083d */
[----:B------:R-:W-:Y:S01]  /*8a00*/  FFMA.FTZ R48, R48, UR10, -R61 ;  /* 0x0000000a30307c23 */ /* 0x000fe2000801083d */
[----:B------:R-:W-:Y:S01]  /*8a10*/  FADD.FTZ R2, R170, R7 ;  /* 0x00000007aa027221 */ /* 0x000fe20000010000 */
[----:B------:R-:W-:Y:S01]  /*8a20*/  IMAD.U32 R13, RZ, RZ, UR47 ;  /* 0x0000002fff0d7e24 */ /* 0x000fe2000f8e00ff */
[----:B------:R-:W-:Y:S01]  /*8a30*/  ISETP.GT.AND P2, PT, R3, UR61, PT ;  /* 0x0000003d03007c0c */ /* 0x000fe2000bf44270 */
[----:B------:R-:W-:Y:S01]  /*8a40*/  UMOV UR47, UR60 ;  /* 0x0000003c002f7c82 */ /* 0x000fe20008000000 */
[----:B------:R-:W-:Y:S01]  /*8a50*/  FADD.FTZ R7, R39, R2 ;  /* 0x0000000227077221 */ /* 0x000fe20000010000 */
[----:B------:R-:W0:Y:S01]  /*8a60*/  MUFU.EX2 R6, R6 ;  /* 0x0000000600067308 */ /* 0x000e220000000800 */
[----:B------:R-:W-:Y:S01]  /*8a70*/  @!P1 LEA R13, R13, UR41, 0x3 ;  /* 0x000000290d0d9c11 */ /* 0x000fe2000f8e18ff */
[-C--:B------:R-:W-:Y:S01]  /*8a80*/  FMUL.FTZ R145, R145, R4.reuse ;  /* 0x0000000491917220 */ /* 0x080fe20000410000 */
[----:B--2---:R-:W-:Y:S01]  /*8a90*/  FADD.FTZ R2, R164, R7 ;  /* 0x00000007a4027221 */ /* 0x004fe20000010000 */
[-C--:B------:R-:W-:Y:S01]  /*8aa0*/  FMUL.FTZ R148, R148, R4.reuse ;  /* 0x0000000494947220 */ /* 0x080fe20000410000 */
[----:B------:R-:W-:Y:S01]  /*8ab0*/  FMUL.FTZ R149, R149, R4 ;  /* 0x0000000495957220 */ /* 0x000fe20000410000 */
[----:B------:R-:W-:-:S02]  /*8ac0*/  @!P1 VIADD R13, R13, 0x28860 ;  /* 0x000288600d0d9836 */ /* 0x000fc40000000000 */
[----:B----4-:R-:W-:Y:S01]  /*8ad0*/  FADD.FTZ R7, R41, R2 ;  /* 0x0000000229077221 */ /* 0x010fe20000010000 */
[----:B------:R-:W-:Y:S01]  /*8ae0*/  MUFU.EX2 R20, R20 ;  /* 0x0000001400147308 */ /* 0x000fe20000000800 */
[----:B------:R-:W-:Y:S01]  /*8af0*/  F2FP.F16.F32.PACK_AB R180, R180, R65 ;  /* 0x00000041b4b4723e */ /* 0x000fe200000000ff */
[----:B------:R-:W-:Y:S02]  /*8b00*/  VIADD R3, R3, 0xffffffff ;  /* 0xffffffff03037836 */ /* 0x000fe40000000000 */
[----:B-1----:R-:W-:Y:S01]  /*8b10*/  FADD.FTZ R2, R166, R7 ;  /* 0x00000007a6027221 */ /* 0x002fe20000010000 */
[----:B------:R-:W-:Y:S01]  /*8b20*/  @!P1 PRMT R13, RZ, 0x654, R13 ;  /* 0x00000654ff0d9816 */ /* 0x000fe2000000000d */
[----:B------:R-:W-:Y:S01]  /*8b30*/  IMAD.MOV.U32 R4, RZ, RZ, R8 ;  /* 0x000000ffff047224 */ /* 0x000fe200078e0008 */
[----:B------:R-:W-:Y:S01]  /*8b40*/  F2FP.F16.F32.PACK_AB R182, R67, R182 ;  /* 0x000000b643b6723e */ /* 0x000fe200000000ff */
[----:B-----5:R-:W-:Y:S01]  /*8b50*/  FADD.FTZ R11, R43, R2 ;  /* 0x000000022b0b7221 */ /* 0x020fe20000010000 */
[----:B------:R-:W1:Y:S01]  /*8b60*/  MUFU.EX2 R156, R156 ;  /* 0x0000009c009c7308 */ /* 0x000e620000000800 */
[----:B0-----:R-:W-:Y:S01]  /*8b70*/  FFMA.FTZ R7, R6, R0, R181 ;  /* 0x0000000006077223 */ /* 0x001fe200000100b5 */
[----:B------:R0:W-:Y:S01]  /*8b80*/  @!P1 SYNCS.ARRIVE.TRANS64.RED.A1T0 RZ, [R13+URZ], RZ ;  /* 0x000000ff0dff99a7 */ /* 0x0001e2000810043f */
[----:B------:R-:W-:Y:S01]  /*8b90*/  FADD.FTZ R2, R160, R11 ;  /* 0x0000000ba0027221 */ /* 0x000fe20000010000 */
[-C--:B------:R-:W-:Y:S01]  /*8ba0*/  FMUL.FTZ R90, R90, R6.reuse ;  /* 0x000000065a5a7220 */ /* 0x080fe20000410000 */
[----:B------:R-:W-:Y:S01]  /*8bb0*/  FADD.FTZ R0, R12, R7 ;  /* 0x000000070c007221 */ /* 0x000fe20000010000 */
[-C--:B------:R-:W-:Y:S01]  /*8bc0*/  FMUL.FTZ R91, R91, R6.reuse ;  /* 0x000000065b5b7220 */ /* 0x080fe20000410000 */
[----:B------:R-:W-:Y:S01]  /*8bd0*/  FADD.FTZ R11, R45, R2 ;  /* 0x000000022d0b7221 */ /* 0x000fe20000010000 */
[----:B------:R-:W2:Y:S01]  /*8be0*/  MUFU.EX2 R179, R179 ;  /* 0x000000b300b37308 */ /* 0x000ea20000000800 */
[----:B------:R-:W-:Y:S01]  /*8bf0*/  FADD.FTZ R7, R183, R0 ;  /* 0x00000000b7077221 */ /* 0x000fe20000010000 */
[-C--:B------:R-:W-:Y:S01]  /*8c00*/  FMUL.FTZ R94, R94, R6.reuse ;  /* 0x000000065e5e7220 */ /* 0x080fe20000410000 */
[----:B------:R-:W-:Y:S01]  /*8c10*/  FADD.FTZ R54, R162, R11 ;  /* 0x0000000ba2367221 */ /* 0x000fe20000010000 */
[-C--:B------:R-:W-:Y:S01]  /*8c20*/  FMUL.FTZ R95, R95, R6.reuse ;  /* 0x000000065f5f7220 */ /* 0x080fe20000410000 */
[----:B------:R-:W-:Y:S01]  /*8c30*/  FADD.FTZ R2, R52, R7 ;  /* 0x0000000734027221 */ /* 0x000fe20000010000 */
[-C--:B------:R-:W-:Y:S01]  /*8c40*/  FMUL.FTZ R98, R98, R6.reuse ;  /* 0x0000000662627220 */ /* 0x080fe20000410000 */
[----:B------:R-:W-:Y:S01]  /*8c50*/  FADD.FTZ R7, R47, R54 ;  /* 0x000000362f077221 */ /* 0x000fe20000010000 */
[----:B------:R-:W3:Y:S01]  /*8c60*/  MUFU.EX2 R53, R53 ;  /* 0x0000003500357308 */ /* 0x000ee20000000800 */
[----:B------:R-:W-:Y:S01]  /*8c70*/  FADD.FTZ R5, R177, R2 ;  /* 0x00000002b1057221 */ /* 0x000fe20000010000 */
[-C--:B------:R-:W-:Y:S01]  /*8c80*/  FMUL.FTZ R99, R99, R6.reuse ;  /* 0x0000000663637220 */ /* 0x080fe20000410000 */
[----:B-1----:R-:W-:Y:S01]  /*8c90*/  FADD.FTZ R54, R156, R7 ;  /* 0x000000079c367221 */ /* 0x002fe20000010000 */
[-C--:B------:R-:W-:Y:S01]  /*8ca0*/  FMUL.FTZ R102, R102, R6.reuse ;  /* 0x0000000666667220 */ /* 0x080fe20000410000 */
[----:B------:R-:W-:Y:S01]  /*8cb0*/  FADD.FTZ R2, R20, R5 ;  /* 0x0000000514027221 */ /* 0x000fe20000010000 */
[-C--:B------:R-:W-:Y:S01]  /*8cc0*/  FMUL.FTZ R103, R103, R6.reuse ;  /* 0x0000000667677220 */ /* 0x080fe20000410000 */
[-C--:B------:R-:W-:Y:S01]  /*8cd0*/  FMUL.FTZ R106, R106, R6.reuse ;  /* 0x000000066a6a7220 */ /* 0x080fe20000410000 */
[----:B------:R-:W1:Y:S01]  /*8ce0*/  MUFU.EX2 R24, R24 ;  /* 0x0000001800187308 */ /* 0x000e620000000800 */
[----:B--2---:R-:W-:Y:S01]  /*8cf0*/  FADD.FTZ R5, R179, R2 ;  /* 0x00000002b3057221 */ /* 0x004fe20000010000 */
[-C--:B------:R-:W-:Y:S01]  /*8d00*/  FMUL.FTZ R107, R107, R6.reuse ;  /* 0x000000066b6b7220 */ /* 0x080fe20000410000 */
[-C--:B------:R-:W-:Y:S01]  /*8d10*/  FMUL.FTZ R110, R110, R6.reuse ;  /* 0x000000066e6e7220 */ /* 0x080fe20000410000 */
[-C--:B------:R-:W-:Y:S01]  /*8d20*/  FMUL.FTZ R111, R111, R6.reuse ;  /* 0x000000066f6f7220 */ /* 0x080fe20000410000 */
[-C--:B------:R-:W-:Y:S01]  /*8d30*/  FMUL.FTZ R114, R114, R6.reuse ;  /* 0x0000000672727220 */ /* 0x080fe20000410000 */
[-C--:B------:R-:W-:Y:S01]  /*8d40*/  FMUL.FTZ R115, R115, R6.reuse ;  /* 0x0000000673737220 */ /* 0x080fe20000410000 */
[-C--:B------:R-:W-:Y:S01]  /*8d50*/  FMUL.FTZ R118, R118, R6.reuse ;  /* 0x0000000676767220 */ /* 0x080fe20000410000 */
[----:B------:R-:W-:Y:S01]  /*8d60*/  MUFU.EX2 R158, R158 ;  /* 0x0000009e009e7308 */ /* 0x000fe20000000800 */
[----:B---3--:R-:W-:Y:S01]  /*8d70*/  FADD.FTZ R7, R53, R54 ;  /* 0x0000003635077221 */ /* 0x008fe20000010000 */
[-C--:B------:R-:W-:Y:S01]  /*8d80*/  FMUL.FTZ R119, R119, R6.reuse ;  /* 0x0000000677777220 */ /* 0x080fe20000410000 */
        /* <DEDUP_REMOVED lines=13> */
[----:B------:R-:W-:Y:S01]  /*8e60*/  MUFU.EX2 R55, R55 ;  /* 0x0000003700377308 */ /* 0x000fe20000000800 */
[-C--:B------:R-:W-:Y:S01]  /*8e70*/  FMUL.FTZ R143, R143, R6.reuse ;  /* 0x000000068f8f7220 */ /* 0x080fe20000410000 */
[-C--:B------:R-:W-:Y:S01]  /*8e80*/  FMUL.FTZ R146, R146, R6.reuse ;  /* 0x0000000692927220 */ /* 0x080fe20000410000 */
[-C--:B------:R-:W-:Y:S01]  /*8e90*/  FMUL.FTZ R147, R147, R6.reuse ;  /* 0x0000000693937220 */ /* 0x080fe20000410000 */
[-C--:B------:R-:W-:Y:S01]  /*8ea0*/  FMUL.FTZ R150, R150, R6.reuse ;  /* 0x0000000696967220 */ /* 0x080fe20000410000 */
[----:B------:R-:W-:Y:S01]  /*8eb0*/  FMUL.FTZ R151, R151, R6 ;  /* 0x0000000697977220 */ /* 0x000fe20000410000 */
[----:B------:R-:W-:Y:S01]  /*8ec0*/  F2FP.F16.F32.PACK_AB R178, R31, R178 ;  /* 0x000000b21fb2723e */ /* 0x000fe200000000ff */
[----:B------:R-:W-:Y:S01]  /*8ed0*/  IMAD.MOV.U32 R6, RZ, RZ, R9 ;  /* 0x000000ffff067224 */ /* 0x000fe200078e0009 */
[----:B------:R-:W1:Y:S01]  /*8ee0*/  MUFU.EX2 R26, R26 ;  /* 0x0000001a001a7308 */ /* 0x000e620000000800 */
[----:B--2---:R-:W-:Y:S01]  /*8ef0*/  FADD.FTZ R5, R173, R2 ;  /* 0x00000002ad057221 */ /* 0x004fe20000010000 */
[----:B------:R-:W-:-:S02]  /*8f00*/  F2FP.F16.F32.PACK_AB R172, R33, R172 ;  /* 0x000000ac21ac723e */ /* 0x000fc400000000ff */
[----:B------:R-:W-:Y:S02]  /*8f10*/  F2FP.F16.F32.PACK_AB R174, R35, R174 ;  /* 0x000000ae23ae723e */ /* 0x000fe400000000ff */
[----:B------:R-:W-:Y:S02]  /*8f20*/  F2FP.F16.F32.PACK_AB R168, R37, R168 ;  /* 0x000000a825a8723e */ /* 0x000fe400000000ff */
[----:B------:R-:W-:Y:S01]  /*8f30*/  MUFU.EX2 R152, R152 ;  /* 0x0000009800987308 */ /* 0x000fe20000000800 */
[----:B------:R-:W-:Y:S02]  /*8f40*/  F2FP.F16.F32.PACK_AB R170, R39, R170 ;  /* 0x000000aa27aa723e */ /* 0x000fe400000000ff */
[----:B------:R-:W-:Y:S02]  /*8f50*/  F2FP.F16.F32.PACK_AB R164, R41, R164 ;  /* 0x000000a429a4723e */ /* 0x000fe400000000ff */
[----:B------:R-:W-:Y:S02]  /*8f60*/  F2FP.F16.F32.PACK_AB R166, R43, R166 ;  /* 0x000000a62ba6723e */ /* 0x000fe400000000ff */
[----:B------:R-:W-:Y:S01]  /*8f70*/  F2FP.F16.F32.PACK_AB R160, R45, R160 ;  /* 0x000000a02da0723e */ /* 0x000fe200000000ff */
[----:B------:R-:W2:Y:S01]  /*8f80*/  MUFU.EX2 R175, R175 ;  /* 0x000000af00af7308 */ /* 0x000ea20000000800 */
[----:B-1----:R-:W-:Y:S01]  /*8f90*/  FADD.FTZ R2, R26, R5 ;  /* 0x000000051a027221 */ /* 0x002fe20000010000 */
        /* <DEDUP_REMOVED lines=8> */
[----:B------:R-:W1:Y:S01]  /*9020*/  MUFU.EX2 R28, R28 ;  /* 0x0000001c001c7308 */ /* 0x000e620000000800 */
[----:B--2---:R-:W-:-:S07]  /*9030*/  FADD.FTZ R5, R175, R2 ;  /* 0x00000002af057221 */ /* 0x004fce0000010000 */
[----:B------:R-:W2:Y:S08]  /*9040*/  MUFU.EX2 R154, R154 ;  /* 0x0000009a009a7308 */ /* 0x000eb00000000800 */
[----:B------:R3:W-:Y:S01]  /*9050*/  MUFU.EX2 R0, R36 ;  /* 0x0000002400007308 */ /* 0x0007e20000000800 */
[C---:B-1----:R-:W-:Y:S01]  /*9060*/  FADD.FTZ R2, R28.reuse, R5 ;  /* 0x000000051c027221 */ /* 0x042fe20000010000 */
[----:B------:R-:W-:-:S06]  /*9070*/  F2FP.F16.F32.PACK_AB R175, R28, R175 ;  /* 0x000000af1caf723e */ /* 0x000fcc00000000ff */
[----:B------:R-:W1:Y:S01]  /*9080*/  MUFU.EX2 R169, R169 ;  /* 0x000000a900a97308 */ /* 0x000e620000000800 */
[----:B---3--:R-:W-:Y:S01]  /*9090*/  FADD.FTZ R36, R158, R7 ;  /* 0x000000079e247221 */ /* 0x008fe20000010000 */
[----:B------:R-:W-:-:S03]  /*90a0*/  F2FP.F16.F32.PACK_AB R158, R55, R158 ;  /* 0x0000009e379e723e */ /* 0x000fc600000000ff */
[----:B------:R-:W-:-:S03]  /*90b0*/  FADD.FTZ R7, R55, R36 ;  /* 0x0000002437077221 */ /* 0x000fc60000010000 */
[----:B------:R-:W3:Y:S01]  /*90c0*/  MUFU.EX2 R59, R63 ;  /* 0x0000003f003b7308 */ /* 0x000ee20000000800 */
[----:B------:R-:W-:Y:S01]  /*90d0*/  FADD.FTZ R36, R152, R7 ;  /* 0x0000000798247221 */ /* 0x000fe20000010000 */
[----:B------:R-:W-:-:S03]  /*90e0*/  F2FP.F16.F32.PACK_AB R152, R57, R152 ;  /* 0x000000983998723e */ /* 0x000fc600000000ff */
[----:B------:R-:W-:-:S03]  /*90f0*/  FADD.FTZ R7, R57, R36 ;  /* 0x0000002439077221 */ /* 0x000fc60000010000 */
[----:B------:R-:W4:Y:S01]  /*9100*/  MUFU.EX2 R30, R30 ;  /* 0x0000001e001e7308 */ /* 0x000f220000000800 */
[----:B--2---:R-:W-:Y:S01]  /*9110*/  FADD.FTZ R36, R154, R7 ;  /* 0x000000079a247221 */ /* 0x004fe20000010000 */
[----:B-1----:R-:W-:-:S06]  /*9120*/  FADD.FTZ R5, R169, R2 ;  /* 0x00000002a9057221 */ /* 0x002fcc0000010000 */
[----:B------:R-:W1:Y:S01]  /*9130*/  MUFU.EX2 R171, R171 ;  /* 0x000000ab00ab7308 */ /* 0x000e620000000800 */
[C---:B---3--:R-:W-:Y:S01]  /*9140*/  FADD.FTZ R2, R59.reuse, R36 ;  /* 0x000000243b027221 */ /* 0x048fe20000010000 */
[----:B------:R-:W-:-:S06]  /*9150*/  F2FP.F16.F32.PACK_AB R154, R59, R154 ;  /* 0x0000009a3b9a723e */ /* 0x000fcc00000000ff */
[----:B------:R-:W2:Y:S01]  /*9160*/  MUFU.EX2 R32, R32 ;  /* 0x0000002000207308 */ /* 0x000ea20000000800 */
[C---:B----4-:R-:W-:Y:S01]  /*9170*/  FADD.FTZ R36, R30.reuse, R5 ;  /* 0x000000051e247221 */ /* 0x050fe20000010000 */
[----:B------:R-:W-:-:S06]  /*9180*/  F2FP.F16.F32.PACK_AB R169, R30, R169 ;  /* 0x000000a91ea9723e */ /* 0x000fcc00000000ff */
        /* <DEDUP_REMOVED lines=8> */
[C---:B-1----:R-:W-:Y:S01]  /*9210*/  FADD.FTZ R36, R34.reuse, R5 ;  /* 0x0000000522247221 */ /* 0x042fe20000010000 */
[----:B------:R-:W-:-:S06]  /*9220*/  F2FP.F16.F32.PACK_AB R165, R34, R165 ;  /* 0x000000a522a5723e */ /* 0x000fcc00000000ff */
[----:B------:R-:W1:Y:S01]  /*9230*/  MUFU.EX2 R38, R38 ;  /* 0x0000002600267308 */ /* 0x000e620000000800 */
[----:B--2---:R-:W-:Y:S01]  /*9240*/  FADD.FTZ R5, R167, R36 ;  /* 0x00000024a7057221 */ /* 0x004fe20000010000 */
[----:B------:R-:W-:-:S03]  /*9250*/  F2FP.F16.F32.PACK_AB R167, R0, R167 ;  /* 0x000000a700a7723e */ /* 0x000fc600000000ff */
[----:B------:R-:W-:-:S03]  /*9260*/  FADD.FTZ R36, R0, R5 ;  /* 0x0000000500247221 */ /* 0x000fc60000010000 */
        /* <DEDUP_REMOVED lines=24> */
[----:B------:R-:W-:-:S03]  /*93f0*/  F2FP.F16.F32.PACK_AB R153, R46, R153 ;  /* 0x000000992e99723e */ /* 0x000fc600000000ff */
[----:B-1----:R-:W-:-:S04]  /*9400*/  FADD.FTZ R36, R155, R36 ;  /* 0x000000249b247221 */ /* 0x002fc80000010000 */
[C---:B--2---:R-:W-:Y:S01]  /*9410*/  FADD.FTZ R0, R48.reuse, R36 ;  /* 0x0000002430007221 */ /* 0x044fe20000010000 */
[----:B------:R-:W-:Y:S01]  /*9420*/  F2FP.F16.F32.PACK_AB R155, R48, R155 ;  /* 0x0000009b309b723e */ /* 0x000fe200000000ff */
[----:B0-----:R-:W-:Y:S06]  /*9430*/  @P2 BRA `(.L_x_7468) ;  /* 0xffffffc400dc2947 */ /* 0x001fec000383ffff */
[----:B------:R-:W-:Y:S01]  /*9440*/  IMAD.MOV.U32 R6, RZ, RZ, R9 ;  /* 0x000000ffff067224 */ /* 0x000fe200078e0009 */
[----:B------:R-:W-:Y:S01]  /*9450*/  UMOV UR47, UR60 ;  /* 0x0000003c002f7c82 */ /* 0x000fe20008000000 */
[----:B------:R-:W-:Y:S01]  /*9460*/  IMAD.MOV.U32 R4, RZ, RZ, R8 ;  /* 0x000000ffff047224 */ /* 0x000fe200078e0008 */
[----:B------:R-:W-:-:S06]  /*9470*/  UMOV UR50, UR59 ;  /* 0x0000003b00327c82 */ /* 0x000fcc0008000000 */
.L_x_7451:
[----:B------:R-:W-:Y:S01]  /*9480*/  ULDC UR6, c[0x0][0x448] ;  /* 0x0001120000067ab9 */ /* 0x000fe20000000800 */
[----:B------:R-:W-:Y:S01]  /*9490*/  ULDC UR11, c[0x0][0x9e4] ;  /* 0x00027900000b7ab9 */ /* 0x000fe20000000800 */
[----:B------:R-:W-:Y:S02]  /*94a0*/  UISETP.NE.AND UP0, UPT, UR6, 0x1, UPT ;  /* 0x000000010600788c */ /* 0x000fe4000bf05270 */
[----:B------:R-:W-:Y:S02]  /*94b0*/  UISETP.GE.AND UP1, UPT, UR11, 0x1, UPT ;  /* 0x000000010b00788c */ /* 0x000fe4000bf26270 */
[----:B------:R-:W-:Y:S02]  /*94c0*/  UIADD3 UR14, UR37, 0x7f, URZ ;  /* 0x0000007f250e7890 */ /* 0x000fe4000fffe03f */
[----:B------:R-:W-:Y:S02]  /*94d0*/  UIADD3 UR15, UR38, 0x1, -UR46 ;  /* 0x00000001260f7890 */ /* 0x000fe4000fffe82e */
[----:B------:R-:W-:Y:S01]  /*94e0*/  PLOP3.LUT P5, PT, PT, PT, UP1, 0x80, 0x0 ;  /* 0x000000000000781c */ /* 0x000fe20003faf018 */
[----:B------:R-:W-:-:S02]  /*94f0*/  ULDC UR19, c[0x0][0x9dc] ;  /* 0x0002770000137ab9 */ /* 0x000fc40000000800 */
[----:B------:R-:W-:Y:S01]  /*9500*/  @UP0 ULDC UR6, c[0x0][0x44c] ;  /* 0x0001130000060ab9 */ /* 0x000fe20000000800 */
[----:B------:R-:W-:Y:S01]  /*9510*/  @UP0 ULDC UR18, c[0x0][0x450] ;  /* 0x0001140000120ab9 */ /* 0x000fe20000000800 */
[----:B------:R-:W-:-:S04]  /*9520*/  UIMAD.WIDE.U32 UR6, UR14, UR6, URZ ;  /* 0x000000060e0672a5 */ /* 0x000fc8000f8e003f */
[----:B------:R-:W-:-:S04]  /*9530*/  @UP0 USHF.R.U32.HI UR14, URZ, UR18, UR7 ;  /* 0x000000123f0e0299 */ /* 0x000fc80008011607 */
[----:B------:R-:W-:-:S04]  /*9540*/  UIADD3 UR14, UR15, UR14, URZ ;  /* 0x0000000e0f0e7290 */ /* 0x000fc8000fffe03f */
[----:B------:R-:W-:Y:S01]  /*9550*/  UIADD3 UR19, UR14, -UR19, URZ ;  /* 0x800000130e137290 */ /* 0x000fe2000fffe03f */
[----:B------:R-:W-:Y:S11]  /*9560*/  @!P5 BRA `(.L_x_7469) ;  /* 0x000000000048d947 */ /* 0x000ff60003800000 */
        /* <DEDUP_REMOVED lines=11> */
.L_x_7470:
[----:B------:R-:W-:-:S11]  /*9620*/  UISETP.NE.AND UP1, UPT, UR11, 0x1, UPT ;  /* 0x000000010b00788c */ /* 0x000fd6000bf25270 */
[----:B------:R-:W-:Y:S02]  /*9630*/  @UP1 ULDC.64 UR6, c[0x0][0x9e8] ;  /* 0x00027a0000061ab9 */ /* 0x000fe40000000a00 */
[----:B------:R-:W-:-:S04]  /*9640*/  UIMAD.WIDE.U32 UR14, UR18, UR6, URZ ;  /* 0x00000006120e72a5 */ /* 0x000fc8000f8e003f */
[----:B------:R-:W-:-:S12]  /*9650*/  @UP1 USHF.R.U32.HI UR18, URZ, UR7, UR15 ;  /* 0x000000073f121299 */ /* 0x000fd8000801160f */
.L_x_7471:
[----:B------:R-:W-:-:S04]  /*9660*/  UIMAD UR11, UR18, UR11, URZ ;  /* 0x0000000b120b72a4 */ /* 0x000fc8000f8e023f */
[----:B------:R-:W-:-:S04]  /*9670*/  UISETP.LT.AND UP1, UPT, UR19, UR11, UPT ;  /* 0x0000000b1300728c */ /* 0x000fc8000bf21270 */
[----:B------:R-:W-:-:S12]  /*9680*/  USEL UR19, UR19, UR11, !UP1 ;  /* 0x0000000b13137287 */ /* 0x000fd8000c800000 */
.L_x_7469:
[----:B------:R-:W-:-:S04]  /*9690*/  UIADD3 UR19, UR19, 0x7f, URZ ;  /* 0x0000007f13137890 */ /* 0x000fc8000fffe03f */
        /* <DEDUP_REMOVED lines=13> */
.L_x_7481:
        /* <DEDUP_REMOVED lines=9> */
.L_x_7474:
[----:B------:R-:W-:Y:S01]  /*9800*/  ULEA UR6, UR47, UR41, 0x3 ;  /* 0x000000292f067291 */ /* 0x000fe2000f8e183f */
[----:B------:R-:W-:-:S05]  /*9810*/  IMAD.U32 R4, RZ, RZ, UR50 ;  /* 0x00000032ff047e24 */ /* 0x000fca000f8e00ff */
[----:B------:R-:W-:-:S04]  /*9820*/  SHF.L.U32 R4, R4, 0x1f, RZ ;  /* 0x0000001f04047819 */ /* 0x000fc800000006ff */
[----:B------:R0:W1:Y:S01]  /*9830*/  SYNCS.PHASECHK.TRANS64.TRYWAIT P2, [UR6+0x28830], R4 ;  /* 0x02883004ff0075a7 */ /* 0x0000620008040146 */
[----:B------:R-:W-:Y:S05]  /*9840*/  @!P0 BRA `(.L_x_7475) ;  /* 0x0000000000048947 */ /* 0x000fea0003800000 */
[----:B------:R-:W-:Y:S01]  /*9850*/  BPT.TRAP 0x1 ;  /* 0x000000040000795c */ /* 0x000fe20000300000 */
.L_x_7475:
[----:B-1----:R-:W-:Y:S05]  /*9860*/  @P2 BRA `(.L_x_7473) ;  /* 0x0000000000082947 */ /* 0x002fea0003800000 */
[----:B------:R-:W1:Y:S02]  /*9870*/  SYNCS.PHASECHK.TRANS64.TRYWAIT P2, [UR6+0x28830], R4 ;  /* 0x02883004ff0075a7 */ /* 0x000e640008040146 */
[----:B-1----:R-:W-:Y:S05]  /*9880*/  @!P2 BRA `(.L_x_7476) ;  /* 0x000001080090a947 */ /* 0x002fea0003800000 */
.L_x_7473:
        /* <DEDUP_REMOVED lines=47> */
.L_x_7478:
[----:B------:R-:W-:Y:S01]  /*9b80*/  ULEA UR6, UR58, UR41, 0x3 ;  /* 0x000000293a067291 */ /* 0x000fe2000f8e183f */
[----:B------:R-:W-:-:S05]  /*9b90*/  IMAD.U32 R4, RZ, RZ, UR59 ;  /* 0x0000003bff047e24 */ /* 0x000fca000f8e00ff */
[----:B------:R-:W-:-:S04]  /*9ba0*/  SHF.L.U32 R4, R4, 0x1f, RZ ;  /* 0x0000001f04047819 */ /* 0x000fc800000006ff */
[----:B------:R0:W1:Y:S01]  /*9bb0*/  SYNCS.PHASECHK.TRANS64.TRYWAIT P2, [UR6+0x28850], R4 ;  /* 0x02885004ff0075a7 */ /* 0x0000620008040146 */
[----:B------:R-:W-:Y:S05]  /*9bc0*/  @!P0 BRA `(.L_x_7479) ;  /* 0x0000000000048947 */ /* 0x000fea0003800000 */
[----:B------:R-:W-:Y:S01]  /*9bd0*/  BPT.TRAP 0x1 ;  /* 0x000000040000795c */ /* 0x000fe20000300000 */
.L_x_7479:
[----:B-1----:R-:W-:Y:S05]  /*9be0*/  @P2 BRA `(.L_x_7477) ;  /* 0x0000000000082947 */ /* 0x002fea0003800000 */
[----:B------:R-:W1:Y:S02]  /*9bf0*/  SYNCS.PHASECHK.TRANS64.TRYWAIT P2, [UR6+0x28850], R4 ;  /* 0x02885004ff0075a7 */ /* 0x000e640008040146 */
[----:B-1----:R-:W-:Y:S05]  /*9c00*/  @!P2 BRA `(.L_x_7480) ;  /* 0x0000010400c8a947 */ /* 0x002fea0003800000 */
.L_x_7477:
[----:B------:R-:W-:Y:S01]  /*9c10*/  UIADD3 UR6, UR41, 0x400, URZ ;  /* 0x0000040029067890 */ /* 0x000fe2000fffe03f */
[----:B------:R-:W-:Y:S01]  /*9c20*/  WARPGROUP.ARRIVE ;  /* 0x00000000000079c5 */ /* 0x000fe20000000000 */
[----:B------:R-:W-:Y:S01]  /*9c30*/  UMOV UR7, 0x40000040 ;  /* 0x4000004000077882 */ /* 0x000fe20000000000 */
[----:B------:R-:W-:Y:S01]  /*9c40*/  FMUL.FTZ R6, R24, UR56 ;  /* 0x0000003818067c20 */ /* 0x000fe20008410000 */
[----:B------:R-:W-:Y:S01]  /*9c50*/  USHF.R.U32.HI UR6, URZ, 0x4, UR6 ;  /* 0x000000043f067899 */ /* 0x000fe20008011606 */
[----:B------:R-:W-:Y:S01]  /*9c60*/  FMUL.FTZ R8, R25, UR56 ;  /* 0x0000003819087c20 */ /* 0x000fe20008410000 */
        /* <DEDUP_REMOVED lines=10> */
[----:B------:R-:W-:Y:S01]  /*9d10*/  ULEA UR11, UR58, UR6, 0xb ;  /* 0x000000063a0b7291 */ /* 0x000fe2000f8e583f */
[----:B------:R-:W0:Y:S01]  /*9d20*/  MUFU.TANH R8, R8 ;  /* 0x0000000800087308 */ /* 0x000e220000002400 */
[----:B------:R-:W-:Y:S01]  /*9d30*/  FMUL.FTZ R25, R36, UR56 ;  /* 0x0000003824197c20 */ /* 0x000fe20008410000 */
[----:B-1----:R-:W-:Y:S01]  /*9d40*/  FMUL.FTZ R9, R27, UR56 ;  /* 0x000000381b097c20 */ /* 0x002fe20008410000 */
[----:B------:R-:W-:Y:S01]  /*9d50*/  FMUL.FTZ R27, R37, UR56 ;  /* 0x00000038251b7c20 */ /* 0x000fe20008410000 */
[----:B------:R-:W-:Y:S01]  /*9d60*/  FMUL.FTZ R29, R40, UR56 ;  /* 0x00000038281d7c20 */ /* 0x000fe20008410000 */
[----:B------:R-:W-:Y:S01]  /*9d70*/  FMUL.FTZ R12, R30, UR56 ;  /* 0x000000381e0c7c20 */ /* 0x000fe20008410000 */
[----:B------:R-:W-:Y:S01]  /*9d80*/  UMOV UR6, UR11 ;  /* 0x0000000b00067c82 */ /* 0x000fe20008000000 */
[----:B------:R-:W-:Y:S01]  /*9d90*/  FMUL.FTZ R30, R41, UR56 ;  /* 0x00000038291e7c20 */ /* 0x000fe20008410000 */
[----:B------:R-:W-:Y:S01]  /*9da0*/  HGMMA.64x128x16.F32 R88, R180, gdesc[UR4].tnspB, R88, gsb0 ;  /* 0x41e00004b4587df0 */ /* 0x000fe20008000858 */
[----:B------:R-:W-:Y:S01]  /*9db0*/  UIADD3 UR6, UR11, 0x80, URZ ;  /* 0x000000800b067890 */ /* 0x000fe2000fffe03f */
[----:B------:R-:W1:Y:S01]  /*9dc0*/  MUFU.TANH R11, R11 ;  /* 0x0000000b000b7308 */ /* 0x000e620000002400 */
[----:B------:R-:W-:Y:S01]  /*9dd0*/  UMOV UR7, 0x40000040 ;  /* 0x4000004000077882 */ /* 0x000fe20000000000 */
[----:B--2---:R-:W-:Y:S01]  /*9de0*/  FMNMX.FTZ R53, R6, R7, !PT ;  /* 0x0000000706357209 */ /* 0x004fe20007810000 */
[----:B------:R-:W-:Y:S01]  /*9df0*/  FMUL.FTZ R33, R44, UR56 ;  /* 0x000000382c217c20 */ /* 0x000fe20008410000 */
[----:B------:R-:W-:Y:S01]  /*9e00*/  FMUL.FTZ R24, R35, UR56 ;  /* 0x0000003823187c20 */ /* 0x000fe20008410000 */
[----:B------:R-:W-:Y:S01]  /*9e10*/  FMUL.FTZ R35, R45, UR56 ;  /* 0x000000382d237c20 */ /* 0x000fe20008410000 */
[----:B------:R-:W-:Y:S01]  /*9e20*/  FMUL.FTZ R37, R48, UR56 ;  /* 0x0000003830257c20 */ /* 0x000fe20008410000 */
[----:B0-----:R-:W-:Y:S01]  /*9e30*/  FMNMX.FTZ R4, R8, R53, !PT ;  /* 0x0000003508047209 */ /* 0x001fe20007810000 */
        /* <DEDUP_REMOVED lines=39> */
[----:B------:R-:W-:Y:S01]  /*a0b0*/  UMOV UR10, UR55 ;  /* 0x00000037000a7c82 */ /* 0x000fe20008000000 */
[----:B------:R-:W1:Y:S01]  /*a0c0*/  MUFU.TANH R29, R29 ;  /* 0x0000001d001d7308 */ /* 0x000e620000002400 */
[----:B0-----:R-:W-:Y:S01]  /*a0d0*/  FMNMX.FTZ R4, R25, R4, !PT ;  /* 0x0000000419047209 */ /* 0x001fe20007810000 */
[----:B------:R-:W-:Y:S01]  /*a0e0*/  FMUL.FTZ R71, R78, UR56 ;  /* 0x000000384e477c20 */ /* 0x000fe20008410000 */
[----:B------:R-:W-:Y:S01]  /*a0f0*/  FMUL.FTZ R72, R79, UR56 ;  /* 0x000000384f487c20 */ /* 0x000fe20008410000 */
[----:B------:R-:W-:Y:S01]  /*a100*/  FMUL.FTZ R63, R63, UR56 ;  /* 0x000000383f3f7c20 */ /* 0x000fe20008410000 */
[----:B------:R-:W-:Y:S01]  /*a110*/  FMUL.FTZ R76, R87, UR56 ;  /* 0x00000038574c7c20 */ /* 0x000fe20008410000 */
[----:B------:R-:W0:Y:S01]  /*a120*/  S2R R222, SR_TID.X ;  /* 0x0000000000de7919 */ /* 0x000e220000002100 */
[----:B------:R-:W-:Y:S01]  /*a130*/  ISETP.GT.AND P2, PT, R3, UR57, PT ;  /* 0x0000003903007c0c */ /* 0x000fe2000bf44270 */
[----:B------:R-:W3:Y:S01]  /*a140*/  MUFU.TANH R30, R30 ;  /* 0x0000001e001e7308 */ /* 0x000ee20000002400 */
[----:B--2---:R-:W-:Y:S01]  /*a150*/  FMNMX.FTZ R4, R27, R4, !PT ;  /* 0x000000041b047209 */ /* 0x004fe20007810000 */
[----:B------:R-:W-:Y:S01]  /*a160*/  UMOV UR59, UR50 ;  /* 0x00000032003b7c82 */ /* 0x000fe20008000000 */
[----:B------:R-:W-:-:S05]  /*a170*/  VIADD R3, R3, 0xffffffff ;  /* 0xffffffff03037836 */ /* 0x000fca0000000000 */
[----:B------:R-:W2:Y:S01]  /*a180*/  MUFU.TANH R33, R33 ;  /* 0x0000002100217308 */ /* 0x000ea20000002400 */
[----:B-1----:R-:W-:-:S07]  /*a190*/  FMNMX.FTZ R57, R29, R4, !PT ;  /* 0x000000041d397209 */ /* 0x002fce0007810000 */
[----:B------:R-:W1:Y:S01]  /*a1a0*/  MUFU.TANH R35, R35 ;  /* 0x0000002300237308 */ /* 0x000e620000002400 */
[----:B---3--:R-:W-:Y:S01]  /*a1b0*/  FMNMX.FTZ R4, R30, R57, !PT ;  /* 0x000000391e047209 */ /* 0x008fe20007810000 */
[----:B------:R-:W-:-:S06]  /*a1c0*/  FMUL.FTZ R57, R73, UR56 ;  /* 0x0000003849397c20 */ /* 0x000fcc0008410000 */
[----:B------:R-:W3:Y:S01]  /*a1d0*/  MUFU.TANH R37, R37 ;  /* 0x0000002500257308 */ /* 0x000ee20000002400 */
[----:B--2---:R-:W-:Y:S02]  /*a1e0*/  FMNMX.FTZ R4, R33, R4, !PT ;  /* 0x0000000421047209 */ /* 0x004fe40007810000 */
[----:B0-----:R-:W-:-:S05]  /*a1f0*/  SHF.R.U32.HI R222, RZ, 0x7, R222 ;  /* 0x00000007ffde7819 */ /* 0x001fca00000116de */
[----:B------:R-:W0:Y:S01]  /*a200*/  MUFU.TANH R39, R39 ;  /* 0x0000002700277308 */ /* 0x000e220000002400 */
[----:B-1----:R-:W-:-:S07]  /*a210*/  FMNMX.FTZ R4, R35, R4, !PT ;  /* 0x0000000423047209 */ /* 0x002fce0007810000 */
[----:B------:R-:W1:Y:S01]  /*a220*/  MUFU.TANH R41, R41 ;  /* 0x0000002900297308 */ /* 0x000e620000002400 */
[----:B---3--:R-:W-:-:S07]  /*a230*/  FMNMX.FTZ R4, R37, R4, !PT ;  /* 0x0000000425047209 */ /* 0x008fce0007810000 */
        /* <DEDUP_REMOVED lines=10> */
[----:B-1----:R-:W-:Y:S01]  /*a2e0*/  FMNMX.FTZ R4, R46, R61, !PT ;  /* 0x0000003d2e047209 */ /* 0x002fe20007810000 */
[----:B------:R-:W-:Y:S02]  /*a2f0*/  WARPGROUP.DEPBAR.LE gsb0, 0x0 ;  /* 0x00008000000079c5 */ /* 0x000fe40000010000 */
[----:B------:R-:W-:-:S04]  /*a300*/  WARPGROUP.ARRIVE ;  /* 0x00000000000079c5 */ /* 0x000fc80000000000 */
[----:B------:R-:W1:Y:S01]  /*a310*/  MUFU.TANH R52, R52 ;  /* 0x0000003400347308 */ /* 0x000e620000002400 */
[----:B--2---:R-:W-:Y:S01]  /*a320*/  FMNMX.FTZ R4, R49, R4, !PT ;  /* 0x0000000431047209 */ /* 0x004fe20007810000 */
[----:B------:R-:W-:Y:S01]  /*a330*/  HGMMA.64x128x16.F32 R88, R176, gdesc[UR4].tnspB, R88, gsb0 ;  /* 0x41e00004b0587df0 */ /* 0x000fe20008000858 */
[----:B------:R-:W-:Y:S01]  /*a340*/  UIADD3 UR6, UR11, 0x100, URZ ;  /* 0x000001000b067890 */ /* 0x000fe2000fffe03f */
        /* <DEDUP_REMOVED lines=22> */
[----:B------:R-:W-:Y:S01]  /*a4b0*/  FMUL.FTZ R65, R66, UR56 ;  /* 0x0000003842417c20 */ /* 0x000fe20008410000 */
[----:B------:R-:W-:Y:S01]  /*a4c0*/  FMUL.FTZ R66, R67, UR56 ;  /* 0x0000003843427c20 */ /* 0x000fe20008410000 */
[----:B------:R-:W-:Y:S01]  /*a4d0*/  FMUL.FTZ R67, R70, UR56 ;  /* 0x0000003846437c20 */ /* 0x000fe20008410000 */
[----:B------:R-:W-:Y:S01]  /*a4e0*/  FMUL.FTZ R70, R75, UR56 ;  /* 0x000000384b467c20 */ /* 0x000fe20008410000 */
[----:B------:R-:W-:Y:S02]  /*a4f0*/  FMUL.FTZ R75, R86, UR56 ;  /* 0x00000038564b7c20 */ /* 0x000fe40008410000 */
[----:B------:R-:W0:Y:S01]  /*a500*/  MUFU.TANH R62, R62 ;  /* 0x0000003e003e7308 */ /* 0x000e220000002400 */
[----:B-1----:R-:W-:-:S07]  /*a510*/  FMNMX.FTZ R69, R61, R4, !PT ;  /* 0x000000043d457209 */ /* 0x002fce0007810000 */
[----:B------:R-:W1:Y:S01]  /*a520*/  MUFU.TANH R10, R10 ;  /* 0x0000000a000a7308 */ /* 0x000e620000002400 */
[----:B--2---:R-:W-:-:S07]  /*a530*/  FMNMX.FTZ R69, R64, R69, !PT ;  /* 0x0000004540457209 */ /* 0x004fce0007810000 */
[----:B------:R-:W2:Y:S01]  /*a540*/  MUFU.TANH R9, R9 ;  /* 0x0000000900097308 */ /* 0x000ea20000002400 */
[----:B0-----:R-:W-:Y:S01]  /*a550*/  FMNMX.FTZ R4, R62, R69, !PT ;  /* 0x000000453e047209 */ /* 0x001fe20007810000 */
[----:B------:R-:W-:Y:S01]  /*a560*/  FMUL.FTZ R69, R74, UR56 ;  /* 0x000000384a457c20 */ /* 0x000fe20008410000 */
[----:B------:R-:W-:-:S03]  /*a570*/  FMUL.FTZ R74, R83, UR56 ;  /* 0x00000038534a7c20 */ /* 0x000fc60008410000 */
[----:B------:R-:W0:Y:S02]  /*a580*/  SHFL.BFLY PT, R73, R4, 0x2, 0x1f ;  /* 0x0c401f0004497f89 */ /* 0x000e2400000e0000 */
[----:B------:R-:W3:Y:S08]  /*a590*/  MUFU.TANH R12, R12 ;  /* 0x0000000c000c7308 */ /* 0x000ef00000002400 */
[----:B------:R-:W4:Y:S08]  /*a5a0*/  MUFU.TANH R14, R14 ;  /* 0x0000000e000e7308 */ /* 0x000f300000002400 */
[----:B------:R-:W5:Y:S01]  /*a5b0*/  MUFU.TANH R20, R20 ;  /* 0x0000001400147308 */ /* 0x000f620000002400 */
[----:B0-----:R-:W-:Y:S01]  /*a5c0*/  FMNMX.FTZ R77, R4, R73, !PT ;  /* 0x00000049044d7209 */ /* 0x001fe20007810000 */
[----:B------:R-:W-:-:S06]  /*a5d0*/  FMUL.FTZ R73, R82, UR56 ;  /* 0x0000003852497c20 */ /* 0x000fcc0008410000 */
[----:B------:R-:W0:Y:S01]  /*a5e0*/  MUFU.TANH R24, R24 ;  /* 0x0000001800187308 */ /* 0x000e220000002400 */
[----:B------:R-:W1:Y:S07]  /*a5f0*/  SHFL.BFLY PT, R4, R77, 0x1, 0x1f ;  /* 0x0c201f004d047f89 */ /* 0x000e6e00000e0000 */
[----:B------:R-:W0:Y:S01]  /*a600*/  MUFU.TANH R26, R26 ;  /* 0x0000001a001a7308 */ /* 0x000e220000002400 */
[----:B------:R-:W-:Y:S02]  /*a610*/  WARPGROUP.DEPBAR.LE gsb0, 0x0 ;  /* 0x00008000000079c5 */ /* 0x000fe40000010000 */
[----:B------:R-:W-:-:S05]  /*a620*/  WARPGROUP.ARRIVE ;  /* 0x00000000000079c5 */ /* 0x000fca0000000000 */
[----:B------:R-:W0:Y:S01]  /*a630*/  MUFU.TANH R28, R28 ;  /* 0x0000001c001c7308 */ /* 0x000e220000002400 */
[----:B------:R-:W-:Y:S01]  /*a640*/  HGMMA.64x128x16.F32 R88, R172, gdesc[UR4].tnspB, R88, gsb0 ;  /* 0x41e00004ac587df0 */ /* 0x000fe20008000858 */
[----:B------:R-:W-:Y:S01]  /*a650*/  UIADD3 UR6, UR11, 0x180, URZ ;  /* 0x000001800b067890 */ /* 0x000fe2000fffe03f */
[----:B------:R-:W-:-:S05]  /*a660*/  UMOV UR7, 0x40000040 ;  /* 0x4000004000077882 */ /* 0x000fca0000000000 */
[----:B------:R-:W0:Y:S01]  /*a670*/  MUFU.TANH R31, R31 ;  /* 0x0000001f001f7308 */ /* 0x000e220000002400 */
[----:B-1----:R-:W-:-:S05]  /*a680*/  FMNMX.FTZ R4, R77, R4, !PT ;  /* 0x000000044d047209 */ /* 0x002fca0007810000 */
[C---:B------:R-:W-:Y:S02]  /*a690*/  FMUL.FTZ R78, R4.reuse, UR10 ;  /* 0x0000000a044e7c20 */ /* 0x040fe40008410000 */
[----:B------:R-:W1:Y:S01]  /*a6a0*/  MUFU.TANH R32, R32 ;  /* 0x0000002000207308 */ /* 0x000e620000002400 */
[----:B------:R-:W-:Y:S01]  /*a6b0*/  FADD.FTZ R7, -R4, R7 ;  /* 0x0000000704077221 */ /* 0x000fe20000010100 */
[--C-:B------:R-:W-:Y:S01]  /*a6c0*/  FFMA.FTZ R180, R6, UR10, -R78.reuse ;  /* 0x0000000a06b47c23 */ /* 0x100fe2000801084e */
[----:B------:R-:W-:Y:S01]  /*a6d0*/  FMNMX.FTZ R6, R10, R5, !PT ;  /* 0x000000050a067209 */ /* 0x000fe20007810000 */
[--C-:B------:R-:W-:Y:S01]  /*a6e0*/  FFMA.FTZ R182, R11, UR10, -R78.reuse ;  /* 0x0000000a0bb67c23 */ /* 0x100fe2000801084e */
[--C-:B------:R-:W-:Y:S01]  /*a6f0*/  FFMA.FTZ R79, R13, UR10, -R78.reuse ;  /* 0x0000000a0d4f7c23 */ /* 0x100fe2000801084e */
        /* <DEDUP_REMOVED lines=8> */
[----:B------:R-:W-:Y:S01]  /*a780*/  FMUL.FTZ R7, R7, UR10 ;  /* 0x0000000a07077c20 */ /* 0x000fe20008410000 */
[----:B----4-:R-:W-:Y:S01]  /*a790*/  FMNMX.FTZ R13, R14, R11, !PT ;  /* 0x0000000b0e0d7209 */ /* 0x010fe20007810000 */
[----:B------:R-:W3:Y:S01]  /*a7a0*/  MUFU.TANH R36, R36 ;  /* 0x0000002400247308 */ /* 0x000ee20000002400 */
[--C-:B------:R-:W-:Y:S01]  /*a7b0*/  FFMA.FTZ R77, R8, UR10, -R78.reuse ;  /* 0x0000000a084d7c23 */ /* 0x100fe2000801084e */
[--C-:B------:R-:W-:Y:S01]  /*a7c0*/  FFMA.FTZ R21, R21, UR10, -R78.reuse ;  /* 0x0000000a15157c23 */ /* 0x100fe2000801084e */
[----:B-----5:R-:W-:Y:S01]  /*a7d0*/  FMNMX.FTZ R13, R20, R13, !PT ;  /* 0x0000000d140d7209 */ /* 0x020fe20007810000 */
[--C-:B------:R-:W-:Y:S01]  /*a7e0*/  FFMA.FTZ R35, R35, UR10, -R78.reuse ;  /* 0x0000000a23237c23 */ /* 0x100fe2000801084e */
[--C-:B------:R-:W-:Y:S01]  /*a7f0*/  FFMA.FTZ R8, R56, UR10, -R78.reuse ;  /* 0x0000000a38087c23 */ /* 0x100fe2000801084e */
[--C-:B------:R-:W-:Y:S01]  /*a800*/  FFMA.FTZ R64, R64, UR10, -R78.reuse ;  /* 0x0000000a40407c23 */ /* 0x100fe2000801084e */
[----:B0-----:R-:W-:Y:S01]  /*a810*/  FMNMX.FTZ R13, R24, R13, !PT ;  /* 0x0000000d180d7209 */ /* 0x001fe20007810000 */
[----:B------:R-:W0:Y:S01]  /*a820*/  MUFU.TANH R38, R38 ;  /* 0x0000002600267308 */ /* 0x000e220000002400 */
[----:B------:R-:W-:-:S02]  /*a830*/  FFMA.FTZ R62, R62, UR10, -R78 ;  /* 0x0000000a3e3e7c23 */ /* 0x000fc4000801084e */
        /* <DEDUP_REMOVED lines=21> */
[--C-:B------:R-:W-:Y:S01]  /*a990*/  FFMA.FTZ R25, R39, UR10, -R78.reuse ;  /* 0x0000000a27197c23 */ /* 0x100fe2000801084e */
[----:B------:R-:W-:-:S05]  /*a9a0*/  FFMA.FTZ R39, R55, UR10, -R78 ;  /* 0x0000000a37277c23 */ /* 0x000fca000801084e */
        /* <DEDUP_REMOVED lines=17> */
[----:B------:R-:W-:Y:S01]  /*aac0*/  FFMA.FTZ R42, R60, UR10, -R78 ;  /* 0x0000000a3c2a7c23 */ /* 0x000fe2000801084e */
[----:B------:R-:W-:Y:S01]  /*aad0*/  UMOV UR7, 0x40000040 ;  /* 0x4000004000077882 */ /* 0x000fe20000000000 */
        /* <DEDUP_REMOVED lines=12> */
[----:B------:R-:W-:Y:S01]  /*aba0*/  MUFU.EX2 R27, R46 ;  /* 0x0000002e001b7308 */ /* 0x000fe20000000800 */
[----:B--2---:R-:W-:-:S07]  /*abb0*/  FMNMX.FTZ R33, R75, R6, !PT ;  /* 0x000000064b217209 */ /* 0x004fce0007810000 */
[----:B------:R-:W-:Y:S01]  /*abc0*/  MUFU.EX2 R7, R7 ;  /* 0x0000000700077308 */ /* 0x000fe20000000800 */
[----:B0-----:R-:W-:-:S07]  /*abd0*/  FMNMX.FTZ R6, R76, R33, !PT ;  /* 0x000000214c067209 */ /* 0x001fce0007810000 */
        /* <DEDUP_REMOVED lines=8> */
[----:B------:R0:W-:Y:S08]  /*ac60*/  MUFU.EX2 R11, R21 ;  /* 0x00000015000b7308 */ /* 0x0001f00000000800 */
[----:B------:R-:W-:Y:S01]  /*ac70*/  MUFU.EX2 R178, R178 ;  /* 0x000000b200b27308 */ /* 0x000fe20000000800 */
[--C-:B0-----:R-:W-:Y:S01]  /*ac80*/  FFMA.FTZ R21, R30, UR10, -R78.reuse ;  /* 0x0000000a1e157c23 */ /* 0x101fe2000801084e */
[----:B------:R-:W-:-:S06]  /*ac90*/  FFMA.FTZ R30, R58, UR10, -R78 ;  /* 0x0000000a3a1e7c23 */ /* 0x000fcc000801084e */
[----:B------:R-:W-:Y:S08]  /*aca0*/  MUFU.EX2 R15, R15 ;  /* 0x0000000f000f7308 */ /* 0x000ff00000000800 */
[----:B------:R-:W-:Y:S01]  /*acb0*/  MUFU.EX2 R172, R172 ;  /* 0x000000ac00ac7308 */ /* 0x000fe20000000800 */
[----:B------:R-:W-:Y:S02]  /*acc0*/  WARPGROUP.DEPBAR.LE gsb0, 0x0 ;  /* 0x00008000000079c5 */ /* 0x000fe40000010000 */
[----:B------:R-:W-:Y:S01]  /*acd0*/  WARPGROUP.ARRIVE ;  /* 0x00000000000079c5 */ /* 0x000fe20000000000 */
[--C-:B------:R-:W-:Y:S01]  /*ace0*/  FFMA.FTZ R168, R37, UR10, -R78.reuse ;  /* 0x0000000a25a87c23 */ /* 0x100fe2000801084e */
[--C-:B------:R-:W-:Y:S01]  /*acf0*/  FFMA.FTZ R170, R41, UR10, -R78.reuse ;  /* 0x0000000a29aa7c23 */ /* 0x100fe2000801084e */
[----:B------:R-:W0:Y:S02]  /*ad00*/  SHFL.BFLY PT, R37, R6, 0x2, 0x1f ;  /* 0x0c401f0006257f89 */ /* 0x000e2400000e0000 */
[----:B------:R-:W-:Y:S01]  /*ad10*/  MUFU.EX2 R21, R21 ;  /* 0x0000001500157308 */ /* 0x000fe20000000800 */
[----:B------:R-:W-:Y:S01]  /*ad20*/  FFMA.FTZ R41, R59, UR10, -R78 ;  /* 0x0000000a3b297c23 */ /* 0x000fe2000801084e */
[----:B------:R-:W-:Y:S01]  /*ad30*/  HGMMA.64x128x16.F32 R88, R164, gdesc[UR4].tnspB, R88, gsb0 ;  /* 0x41e00004a4587df0 */ /* 0x000fe20008000858 */
[----:B------:R-:W-:Y:S01]  /*ad40*/  UIADD3 UR6, UR11, 0x280, URZ ;  /* 0x000002800b067890 */ /* 0x000fe2000fffe03f */
[----:B------:R-:W-:-:S04]  /*ad50*/  UMOV UR7, 0x40000040 ;  /* 0x4000004000077882 */ /* 0x000fc80000000000 */
[----:B------:R-:W-:Y:S08]  /*ad60*/  MUFU.EX2 R174, R174 ;  /* 0x000000ae00ae7308 */ /* 0x000ff00000000800 */
[----:B------:R1:W-:Y:S01]  /*ad70*/  MUFU.EX2 R13, R35 ;  /* 0x00000023000d7308 */ /* 0x0003e20000000800 */
[----:B0-----:R-:W-:-:S07]  /*ad80*/  FMNMX.FTZ R46, R6, R37, !PT ;  /* 0x00000025062e7209 */ /* 0x001fce0007810000 */
[----:B------:R-:W-:Y:S01]  /*ad90*/  MUFU.EX2 R168, R168 ;  /* 0x000000a800a87308 */ /* 0x000fe20000000800 */
[--C-:B-1----:R-:W-:Y:S01]  /*ada0*/  FFMA.FTZ R35, R53, UR10, -R78.reuse ;  /* 0x0000000a35237c23 */ /* 0x102fe2000801084e */
[----:B------:R-:W-:-:S06]  /*adb0*/  FFMA.FTZ R37, R57, UR10, -R78 ;  /* 0x0000000a39257c23 */ /* 0x000fcc000801084e */
        /* <DEDUP_REMOVED lines=14> */
[----:B------:R-:W0:Y:S01]  /*aea0*/  SHFL.BFLY PT, R49, R46, 0x1, 0x1f ;  /* 0x0c201f002e317f89 */ /* 0x000e2200000e0000 */
[----:B------:R-:W-:Y:S02]  /*aeb0*/  FFMA.FTZ R45, R61, UR10, -R78 ;  /* 0x0000000a3d2d7c23 */ /* 0x000fe4000801084e */
[----:B------:R-:W-:Y:S01]  /*aec0*/  HGMMA.64x128x16.F32 R88, R160, gdesc[UR4].tnspB, R88, gsb0 ;  /* 0x41e00004a0587df0 */ /* 0x000fe20008000858 */
[----:B------:R-:W-:Y:S01]  /*aed0*/  UIADD3 UR6, UR11, 0x300, URZ ;  /* 0x000003000b067890 */ /* 0x000fe2000fffe03f */
[----:B------:R-:W-:Y:S01]  /*aee0*/  MUFU.EX2 R164, R164 ;  /* 0x000000a400a47308 */ /* 0x000fe20000000800 */
[----:B------:R-:W-:-:S07]  /*aef0*/  UMOV UR7, 0x40000040 ;  /* 0x4000004000077882 */ /* 0x000fce0000000000 */
        /* <DEDUP_REMOVED lines=9> */
[----:B------:R-:W-:Y:S02]  /*af90*/  IMAD.U32 R9, RZ, RZ, UR47 ;  /* 0x0000002fff097e24 */ /* 0x000fe4000f8e00ff */
[--C-:B------:R-:W-:Y:S01]  /*afa0*/  FFMA.FTZ R183, R12, UR10, -R51.reuse ;  /* 0x0000000a0cb77c23 */ /* 0x100fe20008010833 */
[--C-:B------:R-:W-:Y:S01]  /*afb0*/  FFMA.FTZ R12, R14, UR10, -R51.reuse ;  /* 0x0000000a0e0c7c23 */ /* 0x100fe20008010833 */
[----:B------:R-:W-:Y:S01]  /*afc0*/  MUFU.EX2 R49, R49 ;  /* 0x0000003100317308 */ /* 0x000fe20000000800 */
[--C-:B------:R-:W-:Y:S01]  /*afd0*/  FFMA.FTZ R177, R20, UR10, -R51.reuse ;  /* 0x0000000a14b17c23 */ /* 0x100fe20008010833 */
[----:B------:R-:W-:Y:S01]  /*afe0*/  @!P1 LEA R9, R9, UR41, 0x3 ;  /* 0x0000002909099c11 */ /* 0x000fe2000f8e18ff */
[--C-:B------:R-:W-:Y:S01]  /*aff0*/  FFMA.FTZ R179, R26, UR10, -R51.reuse ;  /* 0x0000000a1ab37c23 */ /* 0x100fe20008010833 */
[--C-:B------:R-:W-:Y:S01]  /*b000*/  FFMA.FTZ R26, R36, UR10, -R51.reuse ;  /* 0x0000000a241a7c23 */ /* 0x100fe20008010833 */
[----:B------:R-:W-:Y:S01]  /*b010*/  FFMA.FTZ R173, R31, UR10, -R51 ;  /* 0x0000000a1fad7c23 */ /* 0x000fe20008010833 */
[----:B------:R-:W-:Y:S01]  /*b020*/  IMAD.U32 R36, RZ, RZ, UR58 ;  /* 0x0000003aff247e24 */ /* 0x000fe2000f8e00ff */
[----:B------:R-:W-:Y:S01]  /*b030*/  IADD3 R31, -R222, 0xb, RZ ;  /* 0x0000000bde1f7810 */ /* 0x000fe20007ffe1ff */
[----:B------:R-:W0:Y:S01]  /*b040*/  MUFU.EX2 R10, R10 ;  /* 0x0000000a000a7308 */ /* 0x000e220000000800 */
[----:B------:R-:W-:-:S02]  /*b050*/  @!P1 VIADD R9, R9, 0x28840 ;  /* 0x0002884009099836 */ /* 0x000fc40000000000 */
[--C-:B------:R-:W-:Y:S01]  /*b060*/  FFMA.FTZ R14, R24, UR10, -R51.reuse ;  /* 0x0000000a180e7c23 */ /* 0x100fe20008010833 */
[----:B------:R-:W-:Y:S01]  /*b070*/  @!P1 LEA R36, R36, UR41, 0x3 ;  /* 0x0000002924249c11 */ /* 0x000fe2000f8e18ff */
[--C-:B------:R-:W-:Y:S01]  /*b080*/  FFMA.FTZ R20, R28, UR10, -R51.reuse ;  /* 0x0000000a1c147c23 */ /* 0x100fe20008010833 */
[----:B------:R-:W-:Y:S01]  /*b090*/  FFMA.FTZ R169, R38, UR10, -R51 ;  /* 0x0000000a26a97c23 */ /* 0x000fe20008010833 */
[----:B------:R-:W-:Y:S01]  /*b0a0*/  @!P1 PRMT R9, RZ, 0x654, R9 ;  /* 0x00000654ff099816 */ /* 0x000fe20000000009 */
        /* <DEDUP_REMOVED lines=9> */
[----:B------:R-:W-:Y:S01]  /*b140*/  MUFU.EX2 R183, R183 ;  /* 0x000000b700b77308 */ /* 0x000fe20000000800 */
[----:B0-----:R-:W-:Y:S01]  /*b150*/  FFMA.FTZ R0, R49, R0, R10 ;  /* 0x0000000031007223 */ /* 0x001fe2000001000a */
[--C-:B------:R-:W-:Y:S01]  /*b160*/  FFMA.FTZ R70, R70, UR10, -R51.reuse ;  /* 0x0000000a46467c23 */ /* 0x100fe20008010833 */
[--C-:B------:R-:W-:Y:S01]  /*b170*/  FFMA.FTZ R71, R71, UR10, -R51.reuse ;  /* 0x0000000a47477c23 */ /* 0x100fe20008010833 */
[--C-:B------:R-:W-:Y:S01]  /*b180*/  FFMA.FTZ R72, R72, UR10, -R51.reuse ;  /* 0x0000000a48487c23 */ /* 0x100fe20008010833 */
[--C-:B------:R-:W-:Y:S01]  /*b190*/  FFMA.FTZ R73, R73, UR10, -R51.reuse ;  /* 0x0000000a49497c23 */ /* 0x100fe20008010833 */
[--C-:B------:R-:W-:Y:S01]  /*b1a0*/  FFMA.FTZ R74, R74, UR10, -R51.reuse ;  /* 0x0000000a4a4a7c23 */ /* 0x100fe20008010833 */
[----:B------:R-:W-:Y:S01]  /*b1b0*/  FFMA.FTZ R75, R75, UR10, -R51 ;  /* 0x0000000a4b4b7c23 */ /* 0x000fe20008010833 */
[----:B------:R-:W-:Y:S01]  /*b1c0*/  MUFU.EX2 R12, R12 ;  /* 0x0000000c000c7308 */ /* 0x000fe20000000800 */
[----:B------:R-:W-:-:S07]  /*b1d0*/  UMOV UR58, UR47 ;  /* 0x0000002f003a7c82 */ /* 0x000fce0008000000 */
        /* <DEDUP_REMOVED lines=13> */
[----:B------:R-:W-:Y:S02]  /*b2b0*/  FFMA.FTZ R162, R54, UR10, -R78 ;  /* 0x0000000a36a27c23 */ /* 0x000fe4000801084e */
[----:B------:R-:W-:Y:S01]  /*b2c0*/  MUFU.EX2 R28, R28 ;  /* 0x0000001c001c7308 */ /* 0x000fe20000000800 */
[----:B------:R-:W-:Y:S01]  /*b2d0*/  FFMA.FTZ R163, R67, UR10, -R51 ;  /* 0x0000000a43a37c23 */ /* 0x000fe20008010833 */
[----:B------:R-:W-:Y:S01]  /*b2e0*/  HGMMA.64x128x16.F32 R88, R156, gdesc[UR4].tnspB, R88, gsb0 ;  /* 0x41e000049c587df0 */ /* 0x000fe20008000858 */
[----:B------:R-:W-:Y:S01]  /*b2f0*/  UIADD3 UR6, UR11, 0x380, URZ ;  /* 0x000003800b067890 */ /* 0x000fe2000fffe03f */
[----:B------:R-:W-:-:S04]  /*b300*/  UMOV UR7, 0x40000040 ;  /* 0x4000004000077882 */ /* 0x000fc80000000000 */
        /* <DEDUP_REMOVED lines=17> */
[----:B------:R-:W-:Y:S01]  /*b420*/  WARPGROUP.ARRIVE ;  /* 0x00000000000079c5 */ /* 0x000fe20000000000 */
[----:B------:R-:W-:Y:S01]  /*b430*/  FFMA.FTZ R157, R69, UR10, -R51 ;  /* 0x0000000a459d7c23 */ /* 0x000fe20008010833 */
[----:B------:R-:W-:Y:S02]  /*b440*/  F2FP.F16.F32.PACK_AB R156, R37, R8 ;  /* 0x00000008259c723e */ /* 0x000fe400000000ff */
[----:B------:R-:W-:Y:S02]  /*b450*/  F2FP.F16.F32.PACK_AB R158, R41, R30 ;  /* 0x0000001e299e723e */ /* 0x000fe400000000ff */
[----:B------:R-:W-:Y:S01]  /*b460*/  HGMMA.64x128x16.F32 R88, R152, gdesc[UR4].tnspB, R88, gsb0 ;  /* 0x41e0000498587df0 */ /* 0x000fe20008000858 */
[----:B------:R-:W-:Y:S01]  /*b470*/  MUFU.EX2 R157, R157 ;  /* 0x0000009d009d7308 */ /* 0x000fe20000000800 */
[----:B0-----:R-:W-:Y:S01]  /*b480*/  F2FP.F16.F32.PACK_AB R159, R72, R71 ;  /* 0x00000047489f723e */ /* 0x001fe200000000ff */
[----:B------:R-:W-:Y:S02]  /*b490*/  WARPGROUP.DEPBAR.LE gsb0, 0x0 ;  /* 0x00008000000079c5 */ /* 0x000fe40000010000 */
[----:B------:R0:W-:Y:S06]  /*b4a0*/  BAR.ARV R31, 0x100 ;  /* 0x0004001f0000751d */ /* 0x0001ec0000002000 */
[----:B------:R2:W-:Y:S01]  /*b4b0*/  @!P1 SYNCS.ARRIVE.TRANS64.RED.A1T0 RZ, [R9+URZ], RZ ;  /* 0x000000ff09ff99a7 */ /* 0x0005e2000810043f */
[----:B-1----:R-:W-:Y:S01]  /*b4c0*/  F2FP.F16.F32.PACK_AB R154, R5, R46 ;  /* 0x0000002e059a723e */ /* 0x002fe200000000ff */
[----:B0-----:R-:W-:-:S02]  /*b4d0*/  @!P1 VIADD R31, R36, 0x28860 ;  /* 0x00028860241f9836 */ /* 0x001fc40000000000 */
[-C--:B------:R-:W-:Y:S01]  /*b4e0*/  FMUL.FTZ R88, R88, R7.reuse ;  /* 0x0000000758587220 */ /* 0x080fe20000410000 */
[-C--:B------:R-:W-:Y:S01]  /*b4f0*/  FMUL.FTZ R89, R89, R7.reuse ;  /* 0x0000000759597220 */ /* 0x080fe20000410000 */
[-C--:B------:R-:W-:Y:S01]  /*b500*/  FMUL.FTZ R92, R92, R7.reuse ;  /* 0x000000075c5c7220 */ /* 0x080fe20000410000 */
[-C--:B------:R-:W-:Y:S01]  /*b510*/  FMUL.FTZ R93, R93, R7.reuse ;  /* 0x000000075d5d7220 */ /* 0x080fe20000410000 */
[----:B------:R-:W-:Y:S01]  /*b520*/  @!P1 PRMT R38, RZ, 0x654, R31 ;  /* 0x00000654ff269816 */ /* 0x000fe2000000001f */
[----:B--2---:R-:W-:Y:S01]  /*b530*/  FADD.FTZ R9, R77, R2 ;  /* 0x000000024d097221 */ /* 0x004fe20000010000 */
[----:B------:R-:W-:Y:S01]  /*b540*/  FADD.FTZ R2, R181, R0 ;  /* 0x00000000b5027221 */ /* 0x000fe20000010000 */
[----:B------:R-:W-:Y:S01]  /*b550*/  FFMA.FTZ R0, R63, UR10, -R51 ;  /* 0x0000000a3f007c23 */ /* 0x000fe20008010833 */
[----:B------:R0:W-:Y:S01]  /*b560*/  @!P1 SYNCS.ARRIVE.TRANS64.RED.A1T0 RZ, [R38+URZ], RZ ;  /* 0x000000ff26ff99a7 */ /* 0x0001e2000810043f */
[----:B------:R-:W-:Y:S01]  /*b570*/  FADD.FTZ R36, R182, R9 ;  /* 0x00000009b6247221 */ /* 0x000fe20000010000 */
[----:B------:R-:W-:Y:S01]  /*b580*/  FADD.FTZ R9, R183, R2 ;  /* 0x00000002b7097221 */ /* 0x000fe20000010000 */
[----:B------:R-:W-:Y:S01]  /*b590*/  F2FP.F16.F32.PACK_AB R181, R181, R10 ;  /* 0x0000000ab5b5723e */ /* 0x000fe200000000ff */
[----:B------:R-:W-:Y:S01]  /*b5a0*/  FMUL.FTZ R96, R96, R7 ;  /* 0x0000000760607220 */ /* 0x000fe20000410000 */
[----:B------:R-:W-:Y:S01]  /*b5b0*/  FADD.FTZ R31, R79, R36 ;  /* 0x000000244f1f7221 */ /* 0x000fe20000010000 */
[C---:B------:R-:W-:Y:S01]  /*b5c0*/  FADD.FTZ R2, R12.reuse, R9 ;  /* 0x000000090c027221 */ /* 0x040fe20000010000 */
[----:B------:R-:W1:Y:S01]  /*b5d0*/  MUFU.EX2 R0, R0 ;  /* 0x0000000000007308 */ /* 0x000e620000000800 */
[----:B------:R-:W-:Y:S01]  /*b5e0*/  F2FP.F16.F32.PACK_AB R183, R12, R183 ;  /* 0x000000b70cb7723e */ /* 0x000fe200000000ff */
[----:B------:R-:W-:Y:S01]  /*b5f0*/  FADD.FTZ R36, R176, R31 ;  /* 0x0000001fb0247221 */ /* 0x000fe20000010000 */
[----:B------:R-:W-:Y:S01]  /*b600*/  FADD.FTZ R9, R177, R2 ;  /* 0x00000002b1097221 */ /* 0x000fe20000010000 */
[C---:B------:R-:W-:Y:S01]  /*b610*/  F2FP.F16.F32.PACK_AB R176, R11.reuse, R176 ;  /* 0x000000b00bb0723e */ /* 0x040fe200000000ff */
[----:B------:R-:W-:Y:S01]  /*b620*/  FFMA.FTZ R2, R66, UR10, -R51 ;  /* 0x0000000a42027c23 */ /* 0x000fe20008010833 */
[----:B------:R-:W-:Y:S01]  /*b630*/  FADD.FTZ R31, R11, R36 ;  /* 0x000000240b1f7221 */ /* 0x000fe20000010000 */
[----:B0-----:R-:W-:Y:S01]  /*b640*/  FADD.FTZ R38, R14, R9 ;  /* 0x000000090e267221 */ /* 0x001fe20000010000 */
[--C-:B------:R-:W-:Y:S01]  /*b650*/  FFMA.FTZ R36, R68, UR10, -R51.reuse ;  /* 0x0000000a44247c23 */ /* 0x100fe20008010833 */
[----:B------:R-:W-:Y:S01]  /*b660*/  FFMA.FTZ R51, R76, UR10, -R51 ;  /* 0x0000000a4c337c23 */ /* 0x000fe20008010833 */
[----:B------:R-:W-:Y:S01]  /*b670*/  FADD.FTZ R40, R178, R31 ;  /* 0x0000001fb2287221 */ /* 0x000fe20000010000 */
[----:B------:R-:W-:Y:S01]  /*b680*/  FADD.FTZ R9, R179, R38 ;  /* 0x00000026b3097221 */ /* 0x000fe20000010000 */
[----:B------:R-:W0:Y:S01]  /*b690*/  MUFU.EX2 R2, R2 ;  /* 0x0000000200027308 */ /* 0x000e220000000800 */
[-C--:B------:R-:W-:Y:S01]  /*b6a0*/  FMUL.FTZ R97, R97, R7.reuse ;  /* 0x0000000761617220 */ /* 0x080fe20000410000 */
[----:B------:R-:W-:Y:S01]  /*b6b0*/  FADD.FTZ R31, R15, R40 ;  /* 0x000000280f1f7221 */ /* 0x000fe20000010000 */
[----:B------:R-:W-:Y:S01]  /*b6c0*/  FADD.FTZ R38, R20, R9 ;  /* 0x0000000914267221 */ /* 0x000fe20000010000 */
[-C--:B------:R-:W-:Y:S01]  /*b6d0*/  FMUL.FTZ R100, R100, R7.reuse ;  /* 0x0000000764647220 */ /* 0x080fe20000410000 */
[-C--:B------:R-:W-:Y:S01]  /*b6e0*/  FMUL.FTZ R101, R101, R7.reuse ;  /* 0x0000000765657220 */ /* 0x080fe20000410000 */
[----:B------:R-:W-:Y:S01]  /*b6f0*/  FADD.FTZ R40, R172, R31 ;  /* 0x0000001fac287221 */ /* 0x000fe20000010000 */
[----:B------:R-:W-:Y:S01]  /*b700*/  FADD.FTZ R9, R173, R38 ;  /* 0x00000026ad097221 */ /* 0x000fe20000010000 */
[----:B------:R-:W2:Y:S01]  /*b710*/  MUFU.EX2 R36, R36 ;  /* 0x0000002400247308 */ /* 0x000ea20000000800 */
[-C--:B------:R-:W-:Y:S01]  /*b720*/  FMUL.FTZ R104, R104, R7.reuse ;  /* 0x0000000768687220 */ /* 0x080fe20000410000 */
[----:B------:R-:W-:Y:S01]  /*b730*/  FADD.FTZ R31, R21, R40 ;  /* 0x00000028151f7221 */ /* 0x000fe20000010000 */
[----:B------:R-:W-:Y:S01]  /*b740*/  FADD.FTZ R38, R24, R9 ;  /* 0x0000000918267221 */ /* 0x000fe20000010000 */
[-C--:B------:R-:W-:Y:S01]  /*b750*/  FMUL.FTZ R105, R105, R7.reuse ;  /* 0x0000000769697220 */ /* 0x080fe20000410000 */
[-C--:B------:R-:W-:Y:S01]  /*b760*/  FMUL.FTZ R108, R108, R7.reuse ;  /* 0x000000076c6c7220 */ /* 0x080fe20000410000 */
[----:B------:R-:W-:Y:S01]  /*b770*/  FADD.FTZ R40, R174, R31 ;  /* 0x0000001fae287221 */ /* 0x000fe20000010000 */
[----:B------:R-:W-:Y:S01]  /*b780*/  FADD.FTZ R9, R175, R38 ;  /* 0x00000026af097221 */ /* 0x000fe20000010000 */
[----:B------:R-:W3:Y:S01]  /*b790*/  MUFU.EX2 R51, R51 ;  /* 0x0000003300337308 */ /* 0x000ee20000000800 */
[-C--:B------:R-:W-:Y:S01]  /*b7a0*/  FMUL.FTZ R109, R109, R7.reuse ;  /* 0x000000076d6d7220 */ /* 0x080fe20000410000 */
[----:B------:R-:W-:Y:S01]  /*b7b0*/  FADD.FTZ R31, R13, R40 ;  /* 0x000000280d1f7221 */ /* 0x000fe20000010000 */
[----:B------:R-:W-:Y:S01]  /*b7c0*/  FADD.FTZ R38, R26, R9 ;  /* 0x000000091a267221 */ /* 0x000fe20000010000 */
[-C--:B------:R-:W-:Y:S01]  /*b7d0*/  FMUL.FTZ R112, R112, R7.reuse ;  /* 0x0000000770707220 */ /* 0x080fe20000410000 */
        /* <DEDUP_REMOVED lines=27> */
[----:B-1----:R-:W-:Y:S01]  /*b990*/  F2FP.F16.F32.PACK_AB R167, R0, R167 ;  /* 0x000000a700a7723e */ /* 0x002fe200000000ff */
[-C--:B------:R-:W-:Y:S01]  /*b9a0*/  FMUL.FTZ R140, R140, R7.reuse ;  /* 0x000000078c8c7220 */ /* 0x080fe20000410000 */
[----:B------:R-:W-:Y:S01]  /*b9b0*/  FADD.FTZ R11, R33, R12 ;  /* 0x0000000c210b7221 */ /* 0x000fe20000010000 */
[----:B------:R-:W-:Y:S01]  /*b9c0*/  FADD.FTZ R10, R0, R9 ;  /* 0x00000009000a7221 */ /* 0x000fe20000010000 */
[-C--:B------:R-:W-:Y:S01]  /*b9d0*/  FMUL.FTZ R141, R141, R7.reuse ;  /* 0x000000078d8d7220 */ /* 0x080fe20000410000 */
[----:B------:R-:W-:Y:S01]  /*b9e0*/  FMUL.FTZ R144, R144, R7 ;  /* 0x0000000790907220 */ /* 0x000fe20000410000 */
[----:B------:R-:W-:Y:S01]  /*b9f0*/  FADD.FTZ R12, R160, R11 ;  /* 0x0000000ba00c7221 */ /* 0x000fe20000010000 */
[----:B------:R-:W-:Y:S01]  /*ba00*/  FADD.FTZ R9, R161, R10 ;  /* 0x0000000aa1097221 */ /* 0x000fe20000010000 */
[C---:B0-----:R-:W-:Y:S01]  /*ba10*/  F2FP.F16.F32.PACK_AB R161, R2.reuse, R161 ;  /* 0x000000a102a1723e */ /* 0x041fe200000000ff */
        /* <DEDUP_REMOVED lines=10> */
[----:B--2---:R-:W-:Y:S01]  /*bac0*/  FADD.FTZ R10, R36, R9 ;  /* 0x00000009240a7221 */ /* 0x004fe20000010000 */
        /* <DEDUP_REMOVED lines=31> */
[----:B------:R-:W-:Y:S01]  /*bcc0*/  F2FP.F16.F32.PACK_AB R169, R28, R169 ;  /* 0x000000a91ca9723e */ /* 0x000fe200000000ff */
[----:B---3--:R-:W-:Y:S01]  /*bcd0*/  FADD.FTZ R0, R51, R10 ;  /* 0x0000000a33007221 */ /* 0x008fe20000010000 */
        /* <DEDUP_REMOVED lines=38> */
.L_x_7472:
        /* <DEDUP_REMOVED lines=10> */
.L_x_7499:
        /* <DEDUP_REMOVED lines=9> */
.L_x_7484:
[----:B------:R-:W-:Y:S01]  /*c070*/  ULEA UR6, UR47, UR41, 0x3 ;  /* 0x000000292f067291 */ /* 0x000fe2000f8e183f */
[----:B------:R-:W-:-:S05]  /*c080*/  IMAD.U32 R4, RZ, RZ, UR50 ;  /* 0x00000032ff047e24 */ /* 0x000fca000f8e00ff */
[----:B------:R-:W-:-:S04]  /*c090*/  SHF.L.U32 R4, R4, 0x1f, RZ ;  /* 0x0000001f04047819 */ /* 0x000fc800000006ff */
[----:B------:R0:W1:Y:S01]  /*c0a0*/  SYNCS.PHASECHK.TRANS64.TRYWAIT P2, [UR6+0x28830], R4 ;  /* 0x02883004ff0075a7 */ /* 0x0000620008040146 */
[----:B------:R-:W-:Y:S05]  /*c0b0*/  @!P0 BRA `(.L_x_7485) ;  /* 0x0000000000048947 */ /* 0x000fea0003800000 */
[----:B------:R-:W-:Y:S01]  /*c0c0*/  BPT.TRAP 0x1 ;  /* 0x000000040000795c */ /* 0x000fe20000300000 */
.L_x_7485:
[----:B-1----:R-:W-:Y:S05]  /*c0d0*/  @P2 BRA `(.L_x_7483) ;  /* 0x0000000000082947 */ /* 0x002fea0003800000 */
[----:B------:R-:W1:Y:S02]  /*c0e0*/  SYNCS.PHASECHK.TRANS64.TRYWAIT P2, [UR6+0x28830], R4 ;  /* 0x02883004ff0075a7 */ /* 0x000e640008040146 */
[----:B-1----:R-:W-:Y:S05]  /*c0f0*/  @!P2 BRA `(.L_x_7486) ;  /* 0x000000e000a4a947 */ /* 0x002fea0003800000 */
.L_x_7483:
        /* <DEDUP_REMOVED lines=47> */
.L_x_7488:
[----:B------:R-:W-:Y:S01]  /*c3f0*/  ULEA UR6, UR59, UR41, 0x3 ;  /* 0x000000293b067291 */ /* 0x000fe2000f8e183f */
[----:B------:R-:W-:-:S05]  /*c400*/  IMAD.U32 R4, RZ, RZ, UR60 ;  /* 0x0000003cff047e24 */ /* 0x000fca000f8e00ff */
[----:B------:R-:W-:-:S04]  /*c410*/  SHF.L.U32 R4, R4, 0x1f, RZ ;  /* 0x0000001f04047819 */ /* 0x000fc800000006ff */
[----:B------:R0:W1:Y:S01]  /*c420*/  SYNCS.PHASECHK.TRANS64.TRYWAIT P2, [UR6+0x28850], R4 ;  /* 0x02885004ff0075a7 */ /* 0x0000620008040146 */
[----:B------:R-:W-:Y:S05]  /*c430*/  @!P0 BRA `(.L_x_7489) ;  /* 0x0000000000048947 */ /* 0x000fea0003800000 */
[----:B------:R-:W-:Y:S01]  /*c440*/  BPT.TRAP 0x1 ;  /* 0x000000040000795c */ /* 0x000fe20000300000 */
.L_x_7489:
[----:B-1----:R-:W-:Y:S05]  /*c450*/  @P2 BRA `(.L_x_7487) ;  /* 0x0000000000082947 */ /* 0x002fea0003800000 */
[----:B------:R-:W1:Y:S02]  /*c460*/  SYNCS.PHASECHK.TRANS64.TRYWAIT P2, [UR6+0x28850], R4 ;  /* 0x02885004ff0075a7 */ /* 0x000e640008040146 */
[----:B-1----:R-:W-:Y:S05]  /*c470*/  @!P2 BRA `(.L_x_7490) ;  /* 0x000000dc00dca947 */ /* 0x002fea0003800000 */
.L_x_7487:
[----:B------:R-:W-:Y:S01]  /*c480*/  UIADD3 UR6, UR41, 0x400, URZ ;  /* 0x0000040029067890 */ /* 0x000fe2000fffe03f */
[----:B------:R-:W-:Y:S01]  /*c490*/  WARPGROUP.ARRIVE ;  /* 0x00000000000079c5 */ /* 0x000fe20000000000 */
[----:B------:R-:W-:-:S05]  /*c4a0*/  UMOV UR7, 0x40000040 ;  /* 0x4000004000077882 */ /* 0x000fca0000000000 */
[----:B------:R-:W2:Y:S01]  /*c4b0*/  S2R R222, SR_TID.X ;  /* 0x0000000000de7919 */ /* 0x000ea20000002100 */
[----:B------:R-:W-:Y:S01]  /*c4c0*/  USHF.R.U32.HI UR6, URZ, 0x4, UR6 ;  /* 0x000000043f067899 */ /* 0x000fe20008011606 */
[----:B------:R-:W-:Y:S01]  /*c4d0*/  PLOP3.LUT P2, PT, PT, PT, UP0, 0x80, 0x0 ;  /* 0x000000000000781c */ /* 0x000fe20003f4f008 */
[----:B------:R-:W-:Y:S02]  /*c4e0*/  IMAD.U32 R8, RZ, RZ, UR47 ;  /* 0x0000002fff087e24 */ /* 0x000fe4000f8e00ff */
[----:B------:R-:W-:Y:S01]  /*c4f0*/  FMUL.FTZ R11, R30, UR58 ;  /* 0x0000003a1e0b7c20 */ /* 0x000fe20008410000 */
[----:B------:R-:W-:Y:S01]  /*c500*/  ULOP3.LUT UR6, UR6, 0x3fff, URZ, 0xc0, !UPT ;  /* 0x00003fff06067892 */ /* 0x000fe2000f8ec03f */
[----:B------:R-:W-:Y:S01]  /*c510*/  FMUL.FTZ R30, R51, UR58 ;  /* 0x0000003a331e7c20 */ /* 0x000fe20008410000 */
[----:B------:R-:W-:Y:S01]  /*c520*/  FMUL.FTZ R13, R31, UR58 ;  /* 0x0000003a1f0d7c20 */ /* 0x000fe20008410000 */
[----:B------:R-:W-:Y:S01]  /*c530*/  @!P1 LEA R8, R8, UR41, 0x3 ;  /* 0x0000002908089c11 */ /* 0x000fe2000f8e18ff */
[----:B------:R-:W-:Y:S01]  /*c540*/  ULOP3.LUT UR6, UR6, 0x4000000, URZ, 0xfc, !UPT ;  /* 0x0400000006067892 */ /* 0x000fe2000f8efc3f */
[----:B------:R-:W-:Y:S01]  /*c550*/  FMUL.FTZ R15, R34, UR58 ;  /* 0x0000003a220f7c20 */ /* 0x000fe20008410000 */
[----:B------:R-:W-:Y:S01]  /*c560*/  FMUL.FTZ R51, R52, UR58 ;  /* 0x0000003a34337c20 */ /* 0x000fe20008410000 */
[----:B01----:R-:W-:Y:S01]  /*c570*/  FMUL.FTZ R4, R24, UR58 ;  /* 0x0000003a18047c20 */ /* 0x003fe20008410000 */
[----:B------:R-:W-:Y:S01]  /*c580*/  ULEA UR10, UR59, UR6, 0xb ;  /* 0x000000063b0a7291 */ /* 0x000fe2000f8e583f */
[----:B------:R-:W-:-:S02]  /*c590*/  @!P1 VIADD R8, R8, 0x28840 ;  /* 0x0002884008089836 */ /* 0x000fc40000000000 */
[----:B------:R-:W-:Y:S01]  /*c5a0*/  FMUL.FTZ R12, R25, UR58 ;  /* 0x0000003a190c7c20 */ /* 0x000fe20008410000 */
        /* <DEDUP_REMOVED lines=119> */
[----:B------:R-:W-:Y:S01]  /*cd20*/  IMAD.U32 R73, RZ, RZ, UR46 ;  /* 0x0000002eff497e24 */ /* 0x000fe2000f8e00ff */
        /* <DEDUP_REMOVED lines=45> */
[----:B------:R-:W-:-:S05]  /*d000*/  @P2 IMAD.HI.U32 R9, R66, UR6, RZ ;  /* 0x0000000642092c27 */ /* 0x000fca000f8e00ff */
        /* <DEDUP_REMOVED lines=12> */
[----:B0-234-:R-:W-:Y:S06]  /*d0d0*/  @!P5 BRA `(.L_x_7491) ;  /* 0x00000000005cd947 */ /* 0x01dfec0003800000 */
        /* <DEDUP_REMOVED lines=13> */
.L_x_7493:
[----:B------:R-:W-:-:S05]  /*d1b0*/  IMAD.U32 R70, RZ, RZ, UR56 ;  /* 0x00000038ff467e24 */ /* 0x000fca000f8e00ff */
[----:B------:R-:W-:-:S13]  /*d1c0*/  ISETP.NE.AND P2, PT, R70, 0x1, PT ;  /* 0x000000014600780c */ /* 0x000fda0003f45270 */
[----:B------:R-:W0:Y:S02]  /*d1d0*/  @P2 LDC.64 R8, c[0x0][0x9e8] ;  /* 0x00027a00ff082b82 */ /* 0x000e240000000a00 */
[----:B0-----:R-:W-:-:S05]  /*d1e0*/  @P2 IMAD.HI.U32 R8, R68, R8, RZ ;  /* 0x0000000844082227 */ /* 0x001fca00078e00ff */
[----:B------:R-:W-:-:S07]  /*d1f0*/  @P2 SHF.R.U32.HI R68, RZ, R9, R8 ;  /* 0x00000009ff442219 */ /* 0x000fce0000011608 */
.L_x_7494:
[----:B------:R-:W-:Y:S05]  /*d200*/  BSYNC B0 ;  /* 0x0000000000007941 */ /* 0x000fea0003800000 */
.L_x_7492:
[----:B------:R-:W-:-:S04]  /*d210*/  IMAD R9, R68, R70, -R67 ;  /* 0x0000004644097224 */ /* 0x000fc800078e0a43 */
[----:B------:R-:W-:-:S05]  /*d220*/  IMAD.IADD R8, R9, 0x1, -R16 ;  /* 0x0000000109087824 */ /* 0x000fca00078e0a10 */
[----:B------:R-:W-:Y:S02]  /*d230*/  VIADDMNMX R73, R8, R70, R73, PT ;  /* 0x0000004608497246 */ /* 0x000fe40003800149 */
[----:B------:R-:W-:-:S07]  /*d240*/  VIMNMX R75, R75, R8, !PT ;  /* 0x000000084b4b7248 */ /* 0x000fce0007fe0100 */
.L_x_7491:
[----:B------:R-:W-:-:S04]  /*d250*/  ISETP.GT.AND P2, PT, R3, -0x1, PT ;  /* 0xffffffff0300780c */ /* 0x000fc80003f44270 */
[C---:B------:R-:W-:Y:S02]  /*d260*/  ISETP.GT.AND P4, PT, R75.reuse, RZ, P2 ;  /* 0x000000ff4b00720c */ /* 0x040fe40001784270 */
[----:B------:R-:W-:Y:S02]  /*d270*/  ISETP.GT.AND P6, PT, R75, 0x1, P2 ;  /* 0x000000014b00780c */ /* 0x000fe400017c4270 */
[C---:B------:R-:W-:Y:S02]  /*d280*/  ISETP.LT.OR P4, PT, R73.reuse, 0x1, P4 ;  /* 0x000000014900780c */ /* 0x040fe40002781670 */
[----:B------:R-:W-:Y:S02]  /*d290*/  ISETP.LT.OR P6, PT, R73, 0x2, P6 ;  /* 0x000000024900780c */ /* 0x000fe400037c1670 */
[----:B------:R-:W-:Y:S02]  /*d2a0*/  ISETP.GT.AND P3, PT, R75, 0x8, P2 ;  /* 0x000000084b00780c */ /* 0x000fe40001764270 */
[----:B------:R-:W-:-:S02]  /*d2b0*/  FSEL R82, R4, -INF , !P4 ;  /* 0xff80000004527808 */ /* 0x000fc40006000000 */
[----:B------:R-:W-:Y:S01]  /*d2c0*/  FSEL R80, R12, -INF , !P6 ;  /* 0xff8000000c507808 */ /* 0x000fe20007000000 */
[----:B------:R-:W0:Y:S01]  /*d2d0*/  SHFL.IDX PT, R4, R66, 0x1, 0x1c1f ;  /* 0x003c1f0042047f89 */ /* 0x000e2200000e0000 */
[C---:B------:R-:W-:Y:S02]  /*d2e0*/  ISETP.GT.AND P4, PT, R75.reuse, 0x9, P2 ;  /* 0x000000094b00780c */ /* 0x040fe40001784270 */
[----:B------:R-:W-:Y:S02]  /*d2f0*/  ISETP.GT.AND P6, PT, R75, 0x10, P2 ;  /* 0x000000104b00780c */ /* 0x000fe400017c4270 */
[C---:B------:R-:W-:Y:S02]  /*d300*/  ISETP.LT.OR P3, PT, R73.reuse, 0x9, P3 ;  /* 0x000000094900780c */ /* 0x040fe40001f61670 */
[C---:B------:R-:W-:Y:S02]  /*d310*/  ISETP.LT.OR P4, PT, R73.reuse, 0xa, P4 ;  /* 0x0000000a4900780c */ /* 0x040fe40002781670 */
[----:B------:R-:W-:-:S02]  /*d320*/  ISETP.LT.OR P6, PT, R73, 0x11, P6 ;  /* 0x000000114900780c */ /* 0x000fc400037c1670 */
[----:B------:R-:W-:Y:S02]  /*d330*/  FSEL R78, R14, -INF , !P3 ;  /* 0xff8000000e4e7808 */ /* 0x000fe40005800000 */
[----:B------:R-:W-:Y:S02]  /*d340*/  ISETP.GT.AND P3, PT, R75, 0x11, P2 ;  /* 0x000000114b00780c */ /* 0x000fe40001764270 */
[----:B------:R-:W-:Y:S02]  /*d350*/  FSEL R164, R164, -INF , !P4 ;  /* 0xff800000a4a47808 */ /* 0x000fe40006000000 */
[----:B------:R-:W-:Y:S02]  /*d360*/  FSEL R68, R165, -INF , !P6 ;  /* 0xff800000a5447808 */ /* 0x000fe40007000000 */
[C---:B------:R-:W-:Y:S02]  /*d370*/  ISETP.GT.AND P4, PT, R75.reuse, 0x18, P2 ;  /* 0x000000184b00780c */ /* 0x040fe40001784270 */
[----:B------:R-:W-:-:S02]  /*d380*/  ISETP.GT.AND P6, PT, R75, 0x19, P2 ;  /* 0x000000194b00780c */ /* 0x000fc400017c4270 */
[----:B------:R-:W-:Y:S01]  /*d390*/  ISETP.LT.OR P3, PT, R73, 0x12, P3 ;  /* 0x000000124900780c */ /* 0x000fe20001f61670 */
[----:B0-----:R-:W-:Y:S01]  /*d3a0*/  IMAD.IADD R66, R79, 0x1, R4 ;  /* 0x000000014f427824 */ /* 0x001fe200078e0204 */
[C---:B------:R-:W-:Y:S02]  /*d3b0*/  ISETP.LT.OR P4, PT, R73.reuse, 0x19, P4 ;  /* 0x000000194900780c */ /* 0x040fe40002781670 */
[----:B------:R-:W-:Y:S02]  /*d3c0*/  ISETP.LT.OR P6, PT, R73, 0x1a, P6 ;  /* 0x0000001a4900780c */ /* 0x000fe400037c1670 */
[----:B------:R-:W-:Y:S02]  /*d3d0*/  FSEL R166, R166, -INF , !P3 ;  /* 0xff800000a6a67808 */ /* 0x000fe40005800000 */
[----:B------:R-:W-:Y:S02]  /*d3e0*/  ISETP.GT.AND P3, PT, R75, 0x20, P2 ;  /* 0x000000204b00780c */ /* 0x000fe40001764270 */
[----:B------:R-:W-:-:S02]  /*d3f0*/  FSEL R70, R167, -INF , !P4 ;  /* 0xff800000a7467808 */ /* 0x000fc40006000000 */
[----:B------:R-:W-:Y:S02]  /*d400*/  FSEL R160, R160, -INF , !P6 ;  /* 0xff800000a0a07808 */ /* 0x000fe40007000000 */
        /* <DEDUP_REMOVED lines=11> */
[C---:B------:R-:W-:Y:S02]  /*d4c0*/  ISETP.LT.OR P3, PT, R73.reuse, 0x2a, P3 ;  /* 0x0000002a4900780c */ /* 0x040fe40001f61670 */
        /* <DEDUP_REMOVED lines=12> */
[C---:B------:R-:W-:Y:S02]  /*d590*/  ISETP.GT.AND P3, PT, R75.reuse, 0x41, P2 ;  /* 0x000000414b00780c */ /* 0x040fe40001764270 */
        /* <DEDUP_REMOVED lines=35> */
[----:B------:R-:W-:Y:S02]  /*d7d0*/  FSEL R61, R63, -INF , !P4 ;  /* 0xff8000003f3d7808 */ /* 0x000fe40006000000 */
[----:B------:R-:W-:Y:S02]  /*d7e0*/  FSEL R62, R64, -INF , !P6 ;  /* 0xff800000403e7808 */ /* 0x000fe40007000000 */
[C---:B------:R-:W-:Y:S02]  /*d7f0*/  ISETP.GT.AND P3, PT, R75.reuse, 0x71, P2 ;  /* 0x000000714b00780c */ /* 0x040fe40001764270 */
[C---:B------:R-:W-:Y:S02]  /*d800*/  ISETP.GT.AND P4, PT, R75.reuse, 0x78, P2 ;  /* 0x000000784b00780c */ /* 0x040fe40001784270 */
[----:B------:R-:W-:-:S02]  /*d810*/  ISETP.GT.AND P6, PT, R75, 0x79, P2 ;  /* 0x000000794b00780c */ /* 0x000fc400017c4270 */
[C---:B------:R-:W-:Y:S02]  /*d820*/  ISETP.LT.OR P3, PT, R73.reuse, 0x72, P3 ;  /* 0x000000724900780c */ /* 0x040fe40001f61670 */
[C---:B------:R-:W-:Y:S02]  /*d830*/  ISETP.LT.OR P4, PT, R73.reuse, 0x79, P4 ;  /* 0x000000794900780c */ /* 0x040fe40002781670 */
[----:B------:R-:W-:Y:S01]  /*d840*/  ISETP.LT.OR P6, PT, R73, 0x7a, P6 ;  /* 0x0000007a4900780c */ /* 0x000fe200037c1670 */
[----:B------:R-:W-:Y:S01]  /*d850*/  IMAD.IADD R73, R81, 0x1, R4 ;  /* 0x0000000151497824 */ /* 0x000fe200078e0204 */
[----:B------:R-:W-:Y:S02]  /*d860*/  FSEL R65, R65, -INF , !P3 ;  /* 0xff80000041417808 */ /* 0x000fe40005800000 */
        /* <DEDUP_REMOVED lines=16> */
.L_x_7497:
[----:B------:R-:W-:-:S05]  /*d970*/  IMAD.U32 R71, RZ, RZ, UR56 ;  /* 0x00000038ff477e24 */ /* 0x000fca000f8e00ff */
[----:B------:R-:W-:-:S13]  /*d980*/  ISETP.NE.AND P3, PT, R71, 0x1, PT ;  /* 0x000000014700780c */ /* 0x000fda0003f65270 */
[----:B------:R-:W0:Y:S02]  /*d990*/  @P3 LDC.64 R8, c[0x0][0x9e8] ;  /* 0x00027a00ff083b82 */ /* 0x000e240000000a00 */
[----:B0-----:R-:W-:-:S05]  /*d9a0*/  @P3 IMAD.HI.U32 R8, R4, R8, RZ ;  /* 0x0000000804083227 */ /* 0x001fca00078e00ff */
[----:B------:R-:W-:-:S07]  /*d9b0*/  @P3 SHF.R.U32.HI R4, RZ, R9, R8 ;  /* 0x00000009ff043219 */ /* 0x000fce0000011608 */
.L_x_7498:
[----:B------:R-:W-:Y:S05]  /*d9c0*/  BSYNC B0 ;  /* 0x0000000000007941 */ /* 0x000fea0003800000 */
.L_x_7496:
[----:B------:R-:W-:-:S04]  /*d9d0*/  IMAD R67, R4, R71, -R67 ;  /* 0x0000004704437224 */ /* 0x000fc800078e0a43 */
[----:B------:R-:W-:-:S05]  /*d9e0*/  IMAD.IADD R67, R67, 0x1, -R16 ;  /* 0x0000000143437824 */ /* 0x000fca00078e0a10 */
[----:B------:R-:W-:Y:S02]  /*d9f0*/  VIADDMNMX R66, R67, R71, R66, PT ;  /* 0x0000004743427246 */ /* 0x000fe40003800142 */
[----:B------:R-:W-:-:S07]  /*da00*/  VIMNMX R73, R73, R67, !PT ;  /* 0x0000004349497248 */ /* 0x000fce0007fe0100 */
.L_x_7495:
        /* <DEDUP_REMOVED lines=41> */
[----:B------:R-:W-:Y:S02]  /*dca0*/  FSEL R26, R26, -INF , !P3 ;  /* 0xff8000001a1a7808 */ /* 0x000fe40005800000 */
[----:B------:R-:W-:Y:S02]  /*dcb0*/  FMNMX.FTZ R4, R54, R9, !PT ;  /* 0x0000000936047209 */ /* 0x000fe40007810000 */
[----:B------:R-:W-:-:S02]  /*dcc0*/  ISETP.GT.AND P3, PT, R73, RZ, P2 ;  /* 0x000000ff4900720c */ /* 0x000fc40001764270 */
        /* <DEDUP_REMOVED lines=20> */
[----:B------:R-:W-:-:S05]  /*de10*/  FMNMX.FTZ R9, R64, R9, !PT ;  /* 0x0000000940097209 */ /* 0x000fca0007810000 */
[----:B------:R-:W0:Y:S02]  /*de20*/  SHFL.BFLY PT, R4, R9, 0x2, 0x1f ;  /* 0x0c401f0009047f89 */ /* 0x000e2400000e0000 */
[----:B0-----:R-:W-:-:S05]  /*de30*/  FMNMX.FTZ R8, R9, R4, !PT ;  /* 0x0000000409087209 */ /* 0x001fca0007810000 */
[----:B------:R-:W0:Y:S02]  /*de40*/  SHFL.BFLY PT, R67, R8, 0x1, 0x1f ;  /* 0x0c201f0008437f89 */ /* 0x000e2400000e0000 */
[----:B0-----:R-:W-:Y:S02]  /*de50*/  FMNMX.FTZ R4, R8, R67, !PT ;  /* 0x0000004308047209 */ /* 0x001fe40007810000 */
[----:B------:R-:W-:Y:S02]  /*de60*/  FSEL R8, R27, -INF , !P4 ;  /* 0xff8000001b087808 */ /* 0x000fe40006000000 */
[C---:B------:R-:W-:Y:S01]  /*de70*/  FSETP.NEU.FTZ.AND P6, PT, R4.reuse, -INF , PT ;  /* 0xff8000000400780b */ /* 0x040fe20003fdd000 */
[----:B------:R-:W-:Y:S01]  /*de80*/  FMUL.FTZ R9, R4, UR10 ;  /* 0x0000000a04097c20 */ /* 0x000fe20008410000 */
[----:B------:R-:W-:-:S04]  /*de90*/  ISETP.GT.AND P4, PT, R73, 0x29, P2 ;  /* 0x000000294900780c */ /* 0x000fc80001784270 */
[----:B------:R-:W-:Y:S02]  /*dea0*/  FSEL R9, R9, RZ, P6 ;  /* 0x000000ff09097208 */ /* 0x000fe40003000000 */
[----:B------:R-:W-:-:S03]  /*deb0*/  ISETP.LT.OR P4, PT, R66, 0x2a, P4 ;  /* 0x0000002a4200780c */ /* 0x000fc60002781670 */
[--C-:B------:R-:W-:Y:S01]  /*dec0*/  FFMA.FTZ R182, R78, UR10, -R9.reuse ;  /* 0x0000000a4eb67c23 */ /* 0x100fe20008010809 */
[----:B------:R-:W-:Y:S01]  /*ded0*/  FSEL R78, R6, -INF , !P3 ;  /* 0xff800000064e7808 */ /* 0x000fe20005800000 */
        /* <DEDUP_REMOVED lines=12> */
[----:B------:R0:W-:Y:S01]  /*dfa0*/  MUFU.EX2 R27, R164 ;  /* 0x000000a4001b7308 */ /* 0x0001e20000000800 */
        /* <DEDUP_REMOVED lines=9> */
[--C-:B0-----:R-:W-:Y:S01]  /*e040*/  FFMA.FTZ R164, R12, UR10, -R9.reuse ;  /* 0x0000000a0ca47c23 */ /* 0x101fe20008010809 */
[----:B------:R-:W-:Y:S01]  /*e050*/  FMNMX.FTZ R6, R20, R71, !PT ;  /* 0x0000004714067209 */ /* 0x000fe20007810000 */
[--C-:B------:R-:W-:Y:S01]  /*e060*/  FFMA.FTZ R31, R160, UR10, -R9.reuse ;  /* 0x0000000aa01f7c23 */ /* 0x100fe20008010809 */
[----:B------:R-:W-:Y:S01]  /*e070*/  ISETP.GT.AND P3, PT, R73, 0x40, P2 ;  /* 0x000000404900780c */ /* 0x000fe20001764270 */
[--C-:B------:R-:W-:Y:S01]  /*e080*/  FFMA.FTZ R160, R54, UR10, -R9.reuse ;  /* 0x0000000a36a07c23 */ /* 0x100fe20008010809 */
[----:B------:R-:W-:Y:S01]  /*e090*/  FMNMX.FTZ R71, R21, R6, !PT ;  /* 0x0000000615477209 */ /* 0x000fe20007810000 */
[--C-:B------:R-:W-:Y:S01]  /*e0a0*/  FFMA.FTZ R67, R82, UR10, -R9.reuse ;  /* 0x0000000a52437c23 */ /* 0x100fe20008010809 */
[----:B------:R-:W-:Y:S01]  /*e0b0*/  FSEL R28, R28, -INF , !P4 ;  /* 0xff8000001c1c7808 */ /* 0x000fe20006000000 */
[--C-:B-1----:R-:W-:Y:S01]  /*e0c0*/  FFMA.FTZ R166, R53, UR10, -R9.reuse ;  /* 0x0000000a35a67c23 */ /* 0x102fe20008010809 */
[----:B------:R-:W-:Y:S01]  /*e0d0*/  ISETP.LT.OR P3, PT, R66, 0x41, P3 ;  /* 0x000000414200780c */ /* 0x000fe20001f61670 */
[--C-:B------:R-:W-:Y:S01]  /*e0e0*/  FFMA.FTZ R180, R80, UR10, -R9.reuse ;  /* 0x0000000a50b47c23 */ /* 0x100fe20008010809 */
[----:B------:R-:W-:Y:S01]  /*e0f0*/  ISETP.GT.AND P4, PT, R73, 0x31, P2 ;  /* 0x000000314900780c */ /* 0x000fe20001784270 */
[----:B------:R-:W-:Y:S01]  /*e100*/  MUFU.EX2 R67, R67 ;  /* 0x0000004300437308 */ /* 0x000fe20000000800 */
[----:B------:R-:W-:Y:S01]  /*e110*/  FMNMX.FTZ R6, R24, R71, !PT ;  /* 0x0000004718067209 */ /* 0x000fe20007810000 */
[--C-:B------:R-:W-:Y:S01]  /*e120*/  FFMA.FTZ R172, R162, UR10, -R9.reuse ;  /* 0x0000000aa2ac7c23 */ /* 0x100fe20008010809 */
[----:B------:R-:W-:Y:S01]  /*e130*/  FSEL R70, R33, -INF , !P3 ;  /* 0xff80000021467808 */ /* 0x000fe20005800000 */
[--C-:B------:R-:W-:Y:S01]  /*e140*/  FFMA.FTZ R170, R51, UR10, -R9.reuse ;  /* 0x0000000a33aa7c23 */ /* 0x100fe20008010809 */
[----:B------:R-:W-:Y:S01]  /*e150*/  ISETP.LT.OR P4, PT, R66, 0x32, P4 ;  /* 0x000000324200780c */ /* 0x000fe20002781670 */
[--C-:B------:R-:W-:Y:S01]  /*e160*/  FFMA.FTZ R76, R76, UR10, -R9.reuse ;  /* 0x0000000a4c4c7c23 */ /* 0x100fe20008010809 */
[----:B------:R-:W-:Y:S01]  /*e170*/  FMNMX.FTZ R33, R25, R6, !PT ;  /* 0x0000000619217209 */ /* 0x000fe20007810000 */
[----:B------:R-:W-:Y:S01]  /*e180*/  MUFU.EX2 R180, R180 ;  /* 0x000000b400b47308 */ /* 0x000fe20000000800 */
[----:B------:R-:W-:Y:S01]  /*e190*/  FSEL R30, R30, -INF , !P4 ;  /* 0xff8000001e1e7808 */ /* 0x000fe20006000000 */
[--C-:B------:R-:W-:Y:S01]  /*e1a0*/  FFMA.FTZ R162, R56, UR10, -R9.reuse ;  /* 0x0000000a38a27c23 */ /* 0x100fe20008010809 */
[----:B------:R-:W-:Y:S01]  /*e1b0*/  FMNMX.FTZ R71, R26, R33, !PT ;  /* 0x000000211a477209 */ /* 0x000fe20007810000 */
[--C-:B------:R-:W-:Y:S01]  /*e1c0*/  FFMA.FTZ R156, R58, UR10, -R9.reuse ;  /* 0x0000000a3a9c7c23 */ /* 0x100fe20008010809 */
[----:B------:R-:W-:Y:S01]  /*e1d0*/  ISETP.GT.AND P4, PT, R73, 0x39, P2 ;  /* 0x000000394900780c */ /* 0x000fe20001784270 */
[--C-:B------:R-:W-:Y:S01]  /*e1e0*/  FFMA.FTZ R51, R59, UR10, -R9.reuse ;  /* 0x0000000a3b337c23 */ /* 0x100fe20008010809 */
[----:B------:R-:W-:Y:S01]  /*e1f0*/  ISETP.GT.AND P3, PT, R73, 0x48, P2 ;  /* 0x000000484900780c */ /* 0x000fe20001764270 */
[--C-:B------:R-:W-:Y:S01]  /*e200*/  FFMA.FTZ R158, R60, UR10, -R9.reuse ;  /* 0x0000000a3c9e7c23 */ /* 0x100fe20008010809 */
[----:B------:R-:W-:Y:S01]  /*e210*/  FMNMX.FTZ R75, R8, R71, !PT ;  /* 0x00000047084b7209 */ /* 0x000fe20007810000 */
[--C-:B------:R-:W-:Y:S01]  /*e220*/  FFMA.FTZ R152, R62, UR10, -R9.reuse ;  /* 0x0000000a3e987c23 */ /* 0x100fe20008010809 */
[C---:B------:R-:W-:Y:S01]  /*e230*/  ISETP.LT.OR P4, PT, R66.reuse, 0x3a, P4 ;  /* 0x0000003a4200780c */ /* 0x040fe20002781670 */
[--C-:B------:R-:W-:Y:S01]  /*e240*/  FFMA.FTZ R154, R63, UR10, -R9.reuse ;  /* 0x0000000a3f9a7c23 */ /* 0x100fe20008010809 */
[----:B------:R-:W-:Y:S01]  /*e250*/  ISETP.LT.OR P3, PT, R66, 0x49, P3 ;  /* 0x000000494200780c */ /* 0x000fe20001f61670 */
[----:B------:R-:W-:Y:S01]  /*e260*/  FFMA.FTZ R64, R64, UR10, -R9 ;  /* 0x0000000a40407c23 */ /* 0x000fe20008010809 */
[----:B------:R-:W-:Y:S01]  /*e270*/  FMNMX.FTZ R75, R28, R75, !PT ;  /* 0x0000004b1c4b7209 */ /* 0x000fe20007810000 */
[----:B------:R-:W-:Y:S01]  /*e280*/  MUFU.EX2 R182, R182 ;  /* 0x000000b600b67308 */ /* 0x000fe20000000800 */
[----:B------:R-:W-:-:S02]  /*e290*/  FSEL R32, R32, -INF , !P4 ;  /* 0xff80000020207808 */ /* 0x000fc40006000000 */
[----:B------:R-:W-:Y:S02]  /*e2a0*/  ISETP.GT.AND P4, PT, R73, 0x41, P2 ;  /* 0x000000414900780c */ /* 0x000fe40001784270 */
[----:B------:R-:W-:Y:S01]  /*e2b0*/  FSEL R71, R35, -INF , !P3 ;  /* 0xff80000023477808 */ /* 0x000fe20005800000 */
[----:B------:R-:W-:Y:S01]  /*e2c0*/  FFMA.FTZ R35, R74, UR10, -R9 ;  /* 0x0000000a4a237c23 */ /* 0x000fe20008010809 */
[----:B------:R-:W-:Y:S01]  /*e2d0*/  ISETP.GT.AND P3, PT, R73, 0x50, P2 ;  /* 0x000000504900780c */ /* 0x000fe20001764270 */
[----:B------:R-:W-:Y:S01]  /*e2e0*/  MUFU.EX2 R176, R176 ;  /* 0x000000b000b07308 */ /* 0x000fe20000000800 */
[----:B------:R-:W-:Y:S02]  /*e2f0*/  FMNMX.FTZ R75, R68, R75, !PT ;  /* 0x0000004b444b7209 */ /* 0x000fe40007810000 */
[C---:B------:R-:W-:Y:S02]  /*e300*/  ISETP.LT.OR P4, PT, R66.reuse, 0x42, P4 ;  /* 0x000000424200780c */ /* 0x040fe40002781670 */
[----:B------:R-:W-:-:S02]  /*e310*/  ISETP.LT.OR P3, PT, R66, 0x51, P3 ;  /* 0x000000514200780c */ /* 0x000fc40001f61670 */
[----:B------:R-:W-:Y:S01]  /*e320*/  FMNMX.FTZ R6, R30, R75, !PT ;  /* 0x0000004b1e067209 */ /* 0x000fe20007810000 */
[----:B------:R-:W-:Y:S01]  /*e330*/  FFMA.FTZ R75, R49, UR10, -R9 ;  /* 0x0000000a314b7c23 */ /* 0x000fe20008010809 */
[----:B------:R-:W-:Y:S01]  /*e340*/  FSEL R34, R34, -INF , !P4 ;  /* 0xff80000022227808 */ /* 0x000fe20006000000 */
[----:B------:R-:W-:Y:S01]  /*e350*/  MUFU.EX2 R178, R178 ;  /* 0x000000b200b27308 */ /* 0x000fe20000000800 */
[----:B------:R-:W-:Y:S02]  /*e360*/  ISETP.GT.AND P4, PT, R73, 0x49, P2 ;  /* 0x000000494900780c */ /* 0x000fe40001784270 */
[----:B------:R-:W-:Y:S02]  /*e370*/  FSEL R74, R37, -INF , !P3 ;  /* 0xff800000254a7808 */ /* 0x000fe40005800000 */
[----:B------:R-:W-:Y:S02]  /*e380*/  FMNMX.FTZ R37, R69, R6, !PT ;  /* 0x0000000645257209 */ /* 0x000fe40007810000 */
[----:B------:R-:W-:Y:S01]  /*e390*/  ISETP.LT.OR P4, PT, R66, 0x4a, P4 ;  /* 0x0000004a4200780c */ /* 0x000fe20002781670 */
[----:B------:R-:W-:Y:S01]  /*e3a0*/  MUFU.EX2 R31, R31 ;  /* 0x0000001f001f7308 */ /* 0x000fe20000000800 */
[----:B------:R-:W-:-:S02]  /*e3b0*/  FMNMX.FTZ R37, R32, R37, !PT ;  /* 0x0000002520257209 */ /* 0x000fc40007810000 */
[----:B------:R-:W-:Y:S02]  /*e3c0*/  FSEL R36, R36, -INF , !P4 ;  /* 0xff80000024247808 */ /* 0x000fe40006000000 */
[C---:B------:R-:W-:Y:S02]  /*e3d0*/  ISETP.GT.AND P3, PT, R73.reuse, 0x58, P2 ;  /* 0x000000584900780c */ /* 0x040fe40001764270 */
[----:B------:R-:W-:Y:S01]  /*e3e0*/  ISETP.GT.AND P4, PT, R73, 0x51, P2 ;  /* 0x000000514900780c */ /* 0x000fe20001784270 */
[----:B------:R-:W-:Y:S01]  /*e3f0*/  MUFU.EX2 R172, R172 ;  /* 0x000000ac00ac7308 */ /* 0x000fe20000000800 */
[----:B------:R-:W-:Y:S02]  /*e400*/  FMNMX.FTZ R37, R70, R37, !PT ;  /* 0x0000002546257209 */ /* 0x000fe40007810000 */
[C---:B------:R-:W-:Y:S02]  /*e410*/  ISETP.LT.OR P3, PT, R66.reuse, 0x59, P3 ;  /* 0x000000594200780c */ /* 0x040fe40001f61670 */
[----:B------:R-:W-:-:S02]  /*e420*/  ISETP.LT.OR P4, PT, R66, 0x52, P4 ;  /* 0x000000524200780c */ /* 0x000fc40002781670 */
[----:B------:R-:W-:Y:S01]  /*e430*/  FMNMX.FTZ R6, R34, R37, !PT ;  /* 0x0000002522067209 */ /* 0x000fe20007810000 */
[----:B------:R-:W-:Y:S01]  /*e440*/  MUFU.EX2 R33, R76 ;  /* 0x0000004c00217308 */ /* 0x000fe20000000800 */
[----:B------:R-:W-:Y:S02]  /*e450*/  FSEL R72, R39, -INF , !P3 ;  /* 0xff80000027487808 */ /* 0x000fe40005800000 */
[----:B------:R-:W-:Y:S02]  /*e460*/  FSEL R38, R38, -INF , !P4 ;  /* 0xff80000026267808 */ /* 0x000fe40006000000 */
[----:B------:R-:W-:Y:S02]  /*e470*/  FMNMX.FTZ R39, R71, R6, !PT ;  /* 0x0000000647277209 */ /* 0x000fe40007810000 */
[C---:B------:R-:W-:Y:S01]  /*e480*/  ISETP.GT.AND P4, PT, R73.reuse, 0x59, P2 ;  /* 0x000000594900780c */ /* 0x040fe20001784270 */
[----:B------:R-:W-:Y:S01]  /*e490*/  MUFU.EX2 R174, R174 ;  /* 0x000000ae00ae7308 */ /* 0x000fe20000000800 */
[----:B------:R-:W-:-:S02]  /*e4a0*/  ISETP.GT.AND P3, PT, R73, 0x60, P2 ;  /* 0x000000604900780c */ /* 0x000fc40001764270 */
[----:B------:R-:W-:Y:S02]  /*e4b0*/  FMNMX.FTZ R39, R36, R39, !PT ;  /* 0x0000002724277209 */ /* 0x000fe40007810000 */
[C---:B------:R-:W-:Y:S02]  /*e4c0*/  ISETP.LT.OR P4, PT, R66.reuse, 0x5a, P4 ;  /* 0x0000005a4200780c */ /* 0x040fe40002781670 */
[----:B------:R-:W-:Y:S01]  /*e4d0*/  ISETP.LT.OR P3, PT, R66, 0x61, P3 ;  /* 0x000000614200780c */ /* 0x000fe20001f61670 */
[----:B------:R-:W-:Y:S01]  /*e4e0*/  MUFU.EX2 R35, R35 ;  /* 0x0000002300237308 */ /* 0x000fe20000000800 */
[----:B------:R-:W-:Y:S02]  /*e4f0*/  FMNMX.FTZ R39, R74, R39, !PT ;  /* 0x000000274a277209 */ /* 0x000fe40007810000 */
[----:B------:R-:W-:Y:S02]  /*e500*/  FSEL R40, R40, -INF , !P4 ;  /* 0xff80000028287808 */ /* 0x000fe40006000000 */
[----:B------:R-:W-:-:S02]  /*e510*/  ISETP.GT.AND P4, PT, R73, 0x61, P2 ;  /* 0x000000614900780c */ /* 0x000fc40001784270 */
[----:B------:R-:W-:Y:S01]  /*e520*/  FSEL R49, R41, -INF , !P3 ;  /* 0xff80000029317808 */ /* 0x000fe20005800000 */
[----:B------:R-:W-:Y:S01]  /*e530*/  MUFU.EX2 R168, R168 ;  /* 0x000000a800a87308 */ /* 0x000fe20000000800 */
[----:B------:R-:W-:Y:S02]  /*e540*/  FMNMX.FTZ R41, R38, R39, !PT ;  /* 0x0000002726297209 */ /* 0x000fe40007810000 */
[----:B------:R-:W-:Y:S02]  /*e550*/  ISETP.LT.OR P4, PT, R66, 0x62, P4 ;  /* 0x000000624200780c */ /* 0x000fe40002781670 */
[----:B------:R-:W-:Y:S02]  /*e560*/  FMNMX.FTZ R41, R72, R41, !PT ;  /* 0x0000002948297209 */ /* 0x000fe40007810000 */
[----:B------:R-:W-:Y:S01]  /*e570*/  ISETP.GT.AND P3, PT, R73, 0x68, P2 ;  /* 0x000000684900780c */ /* 0x000fe20001764270 */
[----:B------:R0:W-:Y:S01]  /*e580*/  MUFU.EX2 R39, R50 ;  /* 0x0000003200277308 */ /* 0x0001e20000000800 */
[----:B------:R-:W-:-:S02]  /*e590*/  FSEL R42, R42, -INF , !P4 ;  /* 0xff8000002a2a7808 */ /* 0x000fc40006000000 */
[----:B------:R-:W-:Y:S02]  /*e5a0*/  ISETP.GT.AND P4, PT, R73, 0x69, P2 ;  /* 0x000000694900780c */ /* 0x000fe40001784270 */
[----:B------:R-:W-:Y:S02]  /*e5b0*/  FMNMX.FTZ R6, R40, R41, !PT ;  /* 0x0000002928067209 */ /* 0x000fe40007810000 */
[C---:B------:R-:W-:Y:S01]  /*e5c0*/  ISETP.LT.OR P3, PT, R66.reuse, 0x69, P3 ;  /* 0x000000694200780c */ /* 0x040fe20001f61670 */
[----:B------:R-:W-:Y:S01]  /*e5d0*/  MUFU.EX2 R37, R75 ;  /* 0x0000004b00257308 */ /* 0x000fe20000000800 */
[----:B------:R-:W-:Y:S02]  /*e5e0*/  ISETP.LT.OR P4, PT, R66, 0x6a, P4 ;  /* 0x0000006a4200780c */ /* 0x000fe40002781670 */
[----:B------:R-:W-:Y:S02]  /*e5f0*/  FMNMX.FTZ R41, R49, R6, !PT ;  /* 0x0000000631297209 */ /* 0x000fe40007810000 */
[----:B------:R-:W-:-:S02]  /*e600*/  FSEL R44, R44, -INF , !P3 ;  /* 0xff8000002c2c7808 */ /* 0x000fc40005800000 */
[----:B------:R-:W-:Y:S01]  /*e610*/  ISETP.GT.AND P3, PT, R73, 0x70, P2 ;  /* 0x000000704900780c */ /* 0x000fe20001764270 */
[----:B------:R-:W-:Y:S01]  /*e620*/  MUFU.EX2 R170, R170 ;  /* 0x000000aa00aa7308 */ /* 0x000fe20000000800 */
[----:B------:R-:W-:Y:S02]  /*e630*/  FSEL R12, R43, -INF , !P4 ;  /* 0xff8000002b0c7808 */ /* 0x000fe40006000000 */
[----:B------:R-:W-:Y:S02]  /*e640*/  FMNMX.FTZ R43, R42, R41, !PT ;  /* 0x000000292a2b7209 */ /* 0x000fe40007810000 */
[----:B------:R-:W-:Y:S02]  /*e650*/  ISETP.LT.OR P3, PT, R66, 0x71, P3 ;  /* 0x000000714200780c */ /* 0x000fe40001f61670 */
[----:B------:R-:W-:Y:S01]  /*e660*/  ISETP.GT.AND P4, PT, R73, 0x71, P2 ;  /* 0x000000714900780c */ /* 0x000fe20001784270 */
[----:B------:R1:W-:Y:S01]  /*e670*/  MUFU.EX2 R41, R52 ;  /* 0x0000003400297308 */ /* 0x0003e20000000800 */
[----:B------:R-:W-:-:S02]  /*e680*/  FMNMX.FTZ R43, R44, R43, !PT ;  /* 0x0000002b2c2b7209 */ /* 0x000fc40007810000 */
[----:B0-----:R-:W-:Y:S02]  /*e690*/  FSEL R50, R45, -INF , !P3 ;  /* 0xff8000002d327808 */ /* 0x001fe40005800000 */
[C---:B------:R-:W-:Y:S02]  /*e6a0*/  ISETP.GT.AND P3, PT, R73.reuse, 0x78, P2 ;  /* 0x000000784900780c */ /* 0x040fe40001764270 */
[----:B------:R-:W-:Y:S01]  /*e6b0*/  ISETP.LT.OR P4, PT, R66, 0x72, P4 ;  /* 0x000000724200780c */ /* 0x000fe20002781670 */
[----:B------:R-:W-:Y:S01]  /*e6c0*/  MUFU.EX2 R164, R164 ;  /* 0x000000a400a47308 */ /* 0x000fe20000000800 */
[----:B------:R-:W-:Y:S02]  /*e6d0*/  FMNMX.FTZ R43, R12, R43, !PT ;  /* 0x0000002b0c2b7209 */ /* 0x000fe40007810000 */
[----:B------:R-:W-:Y:S02]  /*e6e0*/  ISETP.GT.AND P2, PT, R73, 0x79, P2 ;  /* 0x000000794900780c */ /* 0x000fe40001744270 */
[----:B------:R-:W-:-:S02]  /*e6f0*/  ISETP.LT.OR P3, PT, R66, 0x79, P3 ;  /* 0x000000794200780c */ /* 0x000fc40001f61670 */
[----:B------:R-:W-:Y:S01]  /*e700*/  FSEL R46, R46, -INF , !P4 ;  /* 0xff8000002e2e7808 */ /* 0x000fe20006000000 */
[----:B------:R-:W-:Y:S01]  /*e710*/  MUFU.EX2 R166, R166 ;  /* 0x000000a600a67308 */ /* 0x000fe20000000800 */
[----:B------:R-:W-:Y:S02]  /*e720*/  FMNMX.FTZ R43, R50, R43, !PT ;  /* 0x0000002b322b7209 */ /* 0x000fe40007810000 */
[----:B------:R-:W-:Y:S02]  /*e730*/  ISETP.LT.OR P2, PT, R66, 0x7a, P2 ;  /* 0x0000007a4200780c */ /* 0x000fe40001741670 */
[----:B-1----:R-:W-:Y:S01]  /*e740*/  FSEL R52, R47, -INF , !P3 ;  /* 0xff8000002f347808 */ /* 0x002fe20005800000 */
[----:B------:R-:W-:Y:S01]  /*e750*/  FFMA.FTZ R47, R57, UR10, -R9 ;  /* 0x0000000a392f7c23 */ /* 0x000fe20008010809 */
[----:B------:R-:W-:Y:S01]  /*e760*/  FMNMX.FTZ R45, R46, R43, !PT ;  /* 0x0000002b2e2d7209 */ /* 0x000fe20007810000 */
[----:B------:R-:W-:Y:S01]  /*e770*/  MUFU.EX2 R160, R160 ;  /* 0x000000a000a07308 */ /* 0x000fe20000000800 */
[----:B------:R-:W-:-:S02]  /*e780*/  FSEL R48, R48, -INF , !P2 ;  /* 0xff80000030307808 */ /* 0x000fc40005000000 */
[----:B------:R-:W-:Y:S02]  /*e790*/  FMNMX.FTZ R45, R52, R45, !PT ;  /* 0x0000002d342d7209 */ /* 0x000fe40007810000 */
[----:B------:R-:W-:Y:S02]  /*e7a0*/  FSEL R54, R4, RZ, P6 ;  /* 0x000000ff04367208 */ /* 0x000fe40003000000 */
[----:B------:R-:W-:Y:S01]  /*e7b0*/  FMNMX.FTZ R6, R48, R45, !PT ;  /* 0x0000002d30067209 */ /* 0x000fe20007810000 */
[----:B------:R0:W-:Y:S01]  /*e7c0*/  MUFU.EX2 R43, R14 ;  /* 0x0000000e002b7308 */ /* 0x0001e20000000800 */
[----:B------:R-:W-:Y:S01]  /*e7d0*/  FFMA.FTZ R45, R55, UR10, -R9 ;  /* 0x0000000a372d7c23 */ /* 0x000fe20008010809 */
[----:B------:R-:W-:Y:S01]  /*e7e0*/  FADD.FTZ R54, -R54, R5 ;  /* 0x0000000536367221 */ /* 0x000fe20000010100 */
[--C-:B------:R-:W-:Y:S01]  /*e7f0*/  FFMA.FTZ R55, R65, UR10, -R9.reuse ;  /* 0x0000000a41377c23 */ /* 0x100fe20008010809 */
[----:B------:R-:W0:Y:S04]  /*e800*/  SHFL.BFLY PT, R53, R6, 0x2, 0x1f ;  /* 0x0c401f0006357f89 */ /* 0x000e2800000e0000 */
[----:B------:R-:W-:Y:S08]  /*e810*/  MUFU.EX2 R45, R45 ;  /* 0x0000002d002d7308 */ /* 0x000ff00000000800 */
[----:B------:R-:W-:Y:S08]  /*e820*/  MUFU.EX2 R162, R162 ;  /* 0x000000a200a27308 */ /* 0x000ff00000000800 */
[----:B------:R-:W-:Y:S01]  /*e830*/  MUFU.EX2 R47, R47 ;  /* 0x0000002f002f7308 */ /* 0x000fe20000000800 */
[----:B0-----:R-:W-:Y:S01]  /*e840*/  FMNMX.FTZ R14, R6, R53, !PT ;  /* 0x00000035060e7209 */ /* 0x001fe20007810000 */
[----:B------:R-:W-:-:S06]  /*e850*/  FFMA.FTZ R53, R61, UR10, -R9 ;  /* 0x0000000a3d357c23 */ /* 0x000fcc0008010809 */
[----:B------:R-:W-:Y:S01]  /*e860*/  MUFU.EX2 R156, R156 ;  /* 0x0000009c009c7308 */ /* 0x000fe20000000800 */
[----:B------:R-:W0:Y:S07]  /*e870*/  SHFL.BFLY PT, R57, R14, 0x1, 0x1f ;  /* 0x0c201f000e397f89 */ /* 0x000e2e00000e0000 */
[----:B------:R-:W-:Y:S08]  /*e880*/  MUFU.EX2 R51, R51 ;  /* 0x0000003300337308 */ /* 0x000ff00000000800 */
[----:B------:R-:W-:Y:S08]  /*e890*/  MUFU.EX2 R158, R158 ;  /* 0x0000009e009e7308 */ /* 0x000ff00000000800 */
[----:B------:R-:W-:Y:S01]  /*e8a0*/  MUFU.EX2 R53, R53 ;  /* 0x0000003500357308 */ /* 0x000fe20000000800 */
[----:B0-----:R-:W-:Y:S01]  /*e8b0*/  FMNMX.FTZ R6, R14, R57, !PT ;  /* 0x000000390e067209 */ /* 0x001fe20007810000 */
[----:B------:R-:W-:-:S03]  /*e8c0*/  FMUL.FTZ R14, R54, UR10 ;  /* 0x0000000a360e7c20 */ /* 0x000fc60008410000 */
[C---:B------:R-:W-:Y:S01]  /*e8d0*/  FSETP.NEU.FTZ.AND P2, PT, R6.reuse, -INF , PT ;  /* 0xff8000000600780b */ /* 0x040fe20003f5d000 */
[----:B------:R-:W-:Y:S02]  /*e8e0*/  FMUL.FTZ R9, R6, UR10 ;  /* 0x0000000a06097c20 */ /* 0x000fe40008410000 */
[----:B------:R-:W0:Y:S03]  /*e8f0*/  MUFU.EX2 R14, R14 ;  /* 0x0000000e000e7308 */ /* 0x000e260000000800 */
        /* <DEDUP_REMOVED lines=9> */
[----:B------:R-:W-:Y:S01]  /*e990*/  FFMA.FTZ R20, R20, UR10, -R9 ;  /* 0x0000000a14147c23 */ /* 0x000fe20008010809 */
[----:B0-----:R-:W-:Y:S01]  /*e9a0*/  FFMA.FTZ R11, R14, R2, R67 ;  /* 0x000000020e0b7223 */ /* 0x001fe20000010043 */
[--C-:B------:R-:W-:Y:S01]  /*e9b0*/  FFMA.FTZ R179, R21, UR10, -R9.reuse ;  /* 0x0000000a15b37c23 */ /* 0x100fe20008010809 */
[--C-:B------:R-:W-:Y:S01]  /*e9c0*/  FFMA.FTZ R24, R24, UR10, -R9.reuse ;  /* 0x0000000a18187c23 */ /* 0x100fe20008010809 */
[----:B------:R-:W-:Y:S01]  /*e9d0*/  FFMA.FTZ R173, R25, UR10, -R9 ;  /* 0x0000000a19ad7c23 */ /* 0x000fe20008010809 */
        /* <DEDUP_REMOVED lines=33> */
[----:B------:R-:W-:Y:S01]  /*ebf0*/  FSEL R2, R6, RZ, P2 ;  /* 0x000000ff06027208 */ /* 0x000fe20001000000 */
[----:B------:R-:W-:Y:S01]  /*ec00*/  MUFU.EX2 R20, R20 ;  /* 0x0000001400147308 */ /* 0x000fe20000000800 */
[----:B------:R-:W-:Y:S01]  /*ec10*/  FFMA.FTZ R9, R48, UR10, -R9 ;  /* 0x0000000a30097c23 */ /* 0x000fe20008010809 */
[----:B------:R-:W-:Y:S01]  /*ec20*/  FADD.FTZ R28, R174, R11 ;  /* 0x0000000bae1c7221 */ /* 0x000fe20000010000 */
[----:B------:R-:W-:-:S02]  /*ec30*/  IMAD.U32 R13, RZ, RZ, UR59 ;  /* 0x0000003bff0d7e24 */ /* 0x000fc4000f8e00ff */
[----:B------:R-:W-:Y:S01]  /*ec40*/  FADD.FTZ R2, -R2, R7 ;  /* 0x0000000702027221 */ /* 0x000fe20000010100 */
[----:B------:R-:W-:Y:S01]  /*ec50*/  ISETP.GT.AND P2, PT, R3, UR40, PT ;  /* 0x0000002803007c0c */ /* 0x000fe2000bf44270 */
[----:B------:R-:W-:Y:S01]  /*ec60*/  FADD.FTZ R11, R35, R28 ;  /* 0x0000001c230b7221 */ /* 0x000fe20000010000 */
[----:B------:R-:W-:Y:S01]  /*ec70*/  UMOV UR59, UR47 ;  /* 0x0000002f003b7c82 */ /* 0x000fe20008000000 */
[----:B------:R-:W-:Y:S01]  /*ec80*/  FMUL.FTZ R2, R2, UR10 ;  /* 0x0000000a02027c20 */ /* 0x000fe20008410000 */
[----:B------:R-:W-:Y:S01]  /*ec90*/  MUFU.EX2 R179, R179 ;  /* 0x000000b300b37308 */ /* 0x000fe20000000800 */
[----:B------:R-:W-:Y:S01]  /*eca0*/  FADD.FTZ R28, R168, R11 ;  /* 0x0000000ba81c7221 */ /* 0x000fe20000010000 */
[----:B------:R-:W-:Y:S01]  /*ecb0*/  @!P1 LEA R13, R13, UR41, 0x3 ;  /* 0x000000290d0d9c11 */ /* 0x000fe2000f8e18ff */
[----:B------:R-:W-:Y:S01]  /*ecc0*/  FMUL.FTZ R88, R88, R14 ;  /* 0x0000000e58587220 */ /* 0x000fe20000410000 */
[----:B------:R-:W-:Y:S01]  /*ecd0*/  F2FP.F16.F32.PACK_AB R180, R180, R67 ;  /* 0x00000043b4b4723e */ /* 0x000fe200000000ff */
[----:B------:R-:W-:Y:S01]  /*ece0*/  FADD.FTZ R7, R37, R28 ;  /* 0x0000001c25077221 */ /* 0x000fe20000010000 */
[----:B------:R-:W-:Y:S01]  /*ecf0*/  F2FP.F16.F32.PACK_AB R182, R27, R182 ;  /* 0x000000b61bb6723e */ /* 0x000fe200000000ff */
[----:B------:R-:W-:Y:S01]  /*ed00*/  @!P1 VIADD R13, R13, 0x28860 ;  /* 0x000288600d0d9836 */ /* 0x000fe20000000000 */
[----:B------:R0:W1:Y:S01]  /*ed10*/  MUFU.EX2 R28, R2 ;  /* 0x00000002001c7308 */ /* 0x0000620000000800 */
[----:B------:R-:W-:Y:S01]  /*ed20*/  FADD.FTZ R56, R170, R7 ;  /* 0x00000007aa387221 */ /* 0x000fe20000010000 */
[----:B------:R-:W-:Y:S01]  /*ed30*/  F2FP.F16.F32.PACK_AB R176, R29, R176 ;  /* 0x000000b01db0723e */ /* 0x000fe200000000ff */
[----:B------:R-:W-:Y:S01]  /*ed40*/  FMUL.FTZ R89, R89, R14 ;  /* 0x0000000e59597220 */ /* 0x000fe20000410000 */
[----:B------:R-:W-:Y:S01]  /*ed50*/  @!P1 PRMT R13, RZ, 0x654, R13 ;  /* 0x00000654ff0d9816 */ /* 0x000fe2000000000d */
[----:B------:R-:W-:Y:S01]  /*ed60*/  FADD.FTZ R7, R39, R56 ;  /* 0x0000003827077221 */ /* 0x000fe20000010000 */
[----:B------:R-:W-:Y:S01]  /*ed70*/  F2FP.F16.F32.PACK_AB R178, R31, R178 ;  /* 0x000000b21fb2723e */ /* 0x000fe200000000ff */
[----:B------:R-:W-:Y:S01]  /*ed80*/  FMUL.FTZ R92, R92, R14 ;  /* 0x0000000e5c5c7220 */ /* 0x000fe20000410000 */
[----:B------:R-:W2:Y:S01]  /*ed90*/  MUFU.EX2 R24, R24 ;  /* 0x0000001800187308 */ /* 0x000ea20000000800 */
[----:B------:R-:W-:Y:S01]  /*eda0*/  FADD.FTZ R56, R164, R7 ;  /* 0x00000007a4387221 */ /* 0x000fe20000010000 */
[----:B------:R3:W-:Y:S01]  /*edb0*/  @!P1 SYNCS.ARRIVE.TRANS64.RED.A1T0 RZ, [R13+URZ], RZ ;  /* 0x000000ff0dff99a7 */ /* 0x0007e2000810043f */
[----:B------:R-:W-:Y:S01]  /*edc0*/  F2FP.F16.F32.PACK_AB R172, R33, R172 ;  /* 0x000000ac21ac723e */ /* 0x000fe200000000ff */
[----:B------:R-:W-:Y:S01]  /*edd0*/  FMUL.FTZ R93, R93, R14 ;  /* 0x0000000e5d5d7220 */ /* 0x000fe20000410000 */
[----:B------:R-:W-:Y:S01]  /*ede0*/  FADD.FTZ R7, R41, R56 ;  /* 0x0000003829077221 */ /* 0x000fe20000010000 */
[----:B------:R-:W-:Y:S01]  /*edf0*/  F2FP.F16.F32.PACK_AB R174, R35, R174 ;  /* 0x000000ae23ae723e */ /* 0x000fe200000000ff */
[----:B------:R-:W-:Y:S01]  /*ee00*/  FMUL.FTZ R96, R96, R14 ;  /* 0x0000000e60607220 */ /* 0x000fe20000410000 */
[----:B------:R-:W4:Y:S01]  /*ee10*/  MUFU.EX2 R173, R173 ;  /* 0x000000ad00ad7308 */ /* 0x000f220000000800 */
[----:B0-----:R-:W-:Y:S01]  /*ee20*/  FADD.FTZ R2, R166, R7 ;  /* 0x00000007a6027221 */ /* 0x001fe20000010000 */
[----:B-1----:R-:W-:Y:S01]  /*ee30*/  FFMA.FTZ R7, R28, R0, R181 ;  /* 0x000000001c077223 */ /* 0x002fe200000100b5 */
        /* <DEDUP_REMOVED lines=13> */
[----:B------:R-:W-:Y:S01]  /*ef10*/  MUFU.EX2 R152, R152 ;  /* 0x0000009800987308 */ /* 0x000fe20000000800 */
[----:B------:R-:W-:Y:S01]  /*ef20*/  FADD.FTZ R48, R162, R11 ;  /* 0x0000000ba2307221 */ /* 0x000fe20000010000 */
[----:B------:R-:W-:Y:S01]  /*ef30*/  FADD.FTZ R7, R177, R2 ;  /* 0x00000002b1077221 */ /* 0x000fe20000010000 */
[----:B------:R-:W-:Y:S01]  /*ef40*/  F2FP.F16.F32.PACK_AB R160, R45, R160 ;  /* 0x000000a02da0723e */ /* 0x000fe200000000ff */
[----:B------:R-:W-:Y:S01]  /*ef50*/  FMUL.FTZ R101, R101, R14 ;  /* 0x0000000e65657220 */ /* 0x000fe20000410000 */
[C---:B------:R-:W-:Y:S01]  /*ef60*/  FADD.FTZ R11, R47.reuse, R48 ;  /* 0x000000302f0b7221 */ /* 0x040fe20000010000 */
[----:B------:R-:W-:Y:S01]  /*ef70*/  FADD.FTZ R2, R20, R7 ;  /* 0x0000000714027221 */ /* 0x000fe20000010000 */
[----:B------:R-:W-:Y:S01]  /*ef80*/  F2FP.F16.F32.PACK_AB R162, R47, R162 ;  /* 0x000000a22fa2723e */ /* 0x000fe200000000ff */
[----:B------:R-:W1:Y:S01]  /*ef90*/  MUFU.EX2 R175, R175 ;  /* 0x000000af00af7308 */ /* 0x000e620000000800 */
[----:B------:R-:W-:Y:S01]  /*efa0*/  FADD.FTZ R48, R156, R11 ;  /* 0x0000000b9c307221 */ /* 0x000fe20000010000 */
[----:B------:R-:W-:Y:S01]  /*efb0*/  FADD.FTZ R7, R179, R2 ;  /* 0x00000002b3077221 */ /* 0x000fe20000010000 */
[C---:B------:R-:W-:Y:S01]  /*efc0*/  F2FP.F16.F32.PACK_AB R156, R51.reuse, R156 ;  /* 0x0000009c339c723e */ /* 0x040fe200000000ff */
[-C--:B------:R-:W-:Y:S01]  /*efd0*/  FMUL.FTZ R104, R104, R14.reuse ;  /* 0x0000000e68687220 */ /* 0x080fe20000410000 */
[----:B------:R-:W-:Y:S01]  /*efe0*/  FADD.FTZ R11, R51, R48 ;  /* 0x00000030330b7221 */ /* 0x000fe20000010000 */
[----:B--2---:R-:W-:Y:S01]  /*eff0*/  FADD.FTZ R2, R24, R7 ;  /* 0x0000000718027221 */ /* 0x004fe20000010000 */
[-C--:B------:R-:W-:Y:S01]  /*f000*/  FMUL.FTZ R105, R105, R14.reuse ;  /* 0x0000000e69697220 */ /* 0x080fe20000410000 */
[----:B------:R-:W-:Y:S01]  /*f010*/  MUFU.EX2 R55, R55 ;  /* 0x0000003700377308 */ /* 0x000fe20000000800 */
[-C--:B------:R-:W-:Y:S01]  /*f020*/  FMUL.FTZ R108, R108, R14.reuse ;  /* 0x0000000e6c6c7220 */ /* 0x080fe20000410000 */
[----:B----4-:R-:W-:Y:S01]  /*f030*/  FADD.FTZ R7, R173, R2 ;  /* 0x00000002ad077221 */ /* 0x010fe20000010000 */
[-C--:B------:R-:W-:Y:S01]  /*f040*/  FMUL.FTZ R109, R109, R14.reuse ;  /* 0x0000000e6d6d7220 */ /* 0x080fe20000410000 */
[-C--:B------:R-:W-:Y:S01]  /*f050*/  FMUL.FTZ R112, R112, R14.reuse ;  /* 0x0000000e70707220 */ /* 0x080fe20000410000 */
[-C--:B------:R-:W-:Y:S01]  /*f060*/  FMUL.FTZ R113, R113, R14.reuse ;  /* 0x0000000e71717220 */ /* 0x080fe20000410000 */
[----:B0-----:R-:W-:Y:S01]  /*f070*/  FADD.FTZ R2, R26, R7 ;  /* 0x000000071a027221 */ /* 0x001fe20000010000 */
[-C--:B------:R-:W-:Y:S01]  /*f080*/  FMUL.FTZ R116, R116, R14.reuse ;  /* 0x0000000e74747220 */ /* 0x080fe20000410000 */
[----:B------:R-:W0:Y:S01]  /*f090*/  MUFU.EX2 R8, R8 ;  /* 0x0000000800087308 */ /* 0x000e220000000800 */
[-C--:B------:R-:W-:Y:S01]  /*f0a0*/  FMUL.FTZ R117, R117, R14.reuse ;  /* 0x0000000e75757220 */ /* 0x080fe20000410000 */
[----:B-1----:R-:W-:Y:S01]  /*f0b0*/  FADD.FTZ R7, R175, R2 ;  /* 0x00000002af077221 */ /* 0x002fe20000010000 */
        /* <DEDUP_REMOVED lines=13> */
[----:B------:R2:W-:Y:S01]  /*f190*/  MUFU.EX2 R0, R36 ;  /* 0x0000002400007308 */ /* 0x0005e20000000800 */
[----:B0-----:R-:W-:Y:S01]  /*f1a0*/  FADD.FTZ R2, R8, R7 ;  /* 0x0000000708027221 */ /* 0x001fe20000010000 */
[-C--:B------:R-:W-:Y:S01]  /*f1b0*/  FMUL.FTZ R144, R144, R14.reuse ;  /* 0x0000000e90907220 */ /* 0x080fe20000410000 */
[-C--:B------:R-:W-:Y:S01]  /*f1c0*/  FMUL.FTZ R145, R145, R14.reuse ;  /* 0x0000000e91917220 */ /* 0x080fe20000410000 */
[-C--:B------:R-:W-:Y:S01]  /*f1d0*/  FMUL.FTZ R148, R148, R14.reuse ;  /* 0x0000000e94947220 */ /* 0x080fe20000410000 */
[----:B------:R-:W-:Y:S01]  /*f1e0*/  FMUL.FTZ R149, R149, R14 ;  /* 0x0000000e95957220 */ /* 0x000fe20000410000 */
[----:B------:R-:W-:Y:S01]  /*f1f0*/  F2FP.F16.F32.PACK_AB R181, R10, R181 ;  /* 0x000000b50ab5723e */ /* 0x000fe200000000ff */
[----:B------:R-:W-:Y:S01]  /*f200*/  VIADD R3, R3, 0xffffffff ;  /* 0xffffffff03037836 */ /* 0x000fe20000000000 */
[----:B------:R-:W0:Y:S01]  /*f210*/  MUFU.EX2 R169, R169 ;  /* 0x000000a900a97308 */ /* 0x000e220000000800 */
[----:B--2---:R-:W-:Y:S01]  /*f220*/  FADD.FTZ R36, R158, R11 ;  /* 0x0000000b9e247221 */ /* 0x004fe20000010000 */
[C---:B------:R-:W-:Y:S01]  /*f230*/  F2FP.F16.F32.PACK_AB R158, R53.reuse, R158 ;  /* 0x0000009e359e723e */ /* 0x040fe200000000ff */
[-C--:B------:R-:W-:Y:S01]  /*f240*/  FMUL.FTZ R90, R90, R28.reuse ;  /* 0x0000001c5a5a7220 */ /* 0x080fe20000410000 */
[----:B------:R-:W-:Y:S01]  /*f250*/  F2FP.F16.F32.PACK_AB R183, R54, R183 ;  /* 0x000000b736b7723e */ /* 0x000fe200000000ff */
[----:B------:R-:W-:Y:S01]  /*f260*/  FADD.FTZ R11, R53, R36 ;  /* 0x00000024350b7221 */ /* 0x000fe20000010000 */
[----:B------:R-:W-:Y:S01]  /*f270*/  F2FP.F16.F32.PACK_AB R177, R20, R177 ;  /* 0x000000b114b1723e */ /* 0x000fe200000000ff */
[----:B------:R-:W-:Y:S01]  /*f280*/  FMUL.FTZ R91, R91, R28 ;  /* 0x0000001c5b5b7220 */ /* 0x000fe20000410000 */
[----:B------:R-:W2:Y:S01]  /*f290*/  MUFU.EX2 R5, R64 ;  /* 0x0000004000057308 */ /* 0x000ea20000000800 */
[----:B------:R-:W-:Y:S01]  /*f2a0*/  FADD.FTZ R36, R152, R11 ;  /* 0x0000000b98247221 */ /* 0x000fe20000010000 */
[C---:B------:R-:W-:Y:S01]  /*f2b0*/  F2FP.F16.F32.PACK_AB R152, R55.reuse, R152 ;  /* 0x000000983798723e */ /* 0x040fe200000000ff */
[-C--:B------:R-:W-:Y:S01]  /*f2c0*/  FMUL.FTZ R94, R94, R28.reuse ;  /* 0x0000001c5e5e7220 */ /* 0x080fe20000410000 */
[----:B------:R-:W-:Y:S01]  /*f2d0*/  F2FP.F16.F32.PACK_AB R179, R24, R179 ;  /* 0x000000b318b3723e */ /* 0x000fe200000000ff */
[----:B------:R-:W-:Y:S01]  /*f2e0*/  FADD.FTZ R11, R55, R36 ;  /* 0x00000024370b7221 */ /* 0x000fe20000010000 */
[----:B------:R-:W-:Y:S01]  /*f2f0*/  F2FP.F16.F32.PACK_AB R173, R26, R173 ;  /* 0x000000ad1aad723e */ /* 0x000fe200000000ff */
[-C--:B------:R-:W-:Y:S01]  /*f300*/  FMUL.FTZ R95, R95, R28.reuse ;  /* 0x0000001c5f5f7220 */ /* 0x080fe20000410000 */
[----:B------:R-:W4:Y:S01]  /*f310*/  MUFU.EX2 R30, R30 ;  /* 0x0000001e001e7308 */ /* 0x000f220000000800 */
[----:B-1----:R-:W-:Y:S01]  /*f320*/  FADD.FTZ R36, R154, R11 ;  /* 0x0000000b9a247221 */ /* 0x002fe20000010000 */
[----:B0-----:R-:W-:Y:S01]  /*f330*/  FADD.FTZ R7, R169, R2 ;  /* 0x00000002a9077221 */ /* 0x001fe20000010000 */
[----:B------:R-:W-:Y:S01]  /*f340*/  F2FP.F16.F32.PACK_AB R175, R8, R175 ;  /* 0x000000af08af723e */ /* 0x000fe200000000ff */
        /* <DEDUP_REMOVED lines=12> */
[----:B------:R-:W1:Y:S01]  /*f410*/  MUFU.EX2 R32, R32 ;  /* 0x0000002000207308 */ /* 0x000e620000000800 */
[C---:B----4-:R-:W-:Y:S01]  /*f420*/  FADD.FTZ R36, R30.reuse, R7 ;  /* 0x000000071e247221 */ /* 0x050fe20000010000 */
[----:B------:R-:W-:Y:S01]  /*f430*/  F2FP.F16.F32.PACK_AB R169, R30, R169 ;  /* 0x000000a91ea9723e */ /* 0x000fe200000000ff */
[-C--:B------:R-:W-:Y:S01]  /*f440*/  FMUL.FTZ R115, R115, R28.reuse ;  /* 0x0000001c73737220 */ /* 0x080fe20000410000 */
[-C--:B------:R-:W-:Y:S01]  /*f450*/  FMUL.FTZ R118, R118, R28.reuse ;  /* 0x0000001c76767220 */ /* 0x080fe20000410000 */
[-C--:B------:R-:W-:Y:S01]  /*f460*/  FMUL.FTZ R119, R119, R28.reuse ;  /* 0x0000001c77777220 */ /* 0x080fe20000410000 */
[-C--:B------:R-:W-:Y:S01]  /*f470*/  FMUL.FTZ R122, R122, R28.reuse ;  /* 0x0000001c7a7a7220 */ /* 0x080fe20000410000 */
[-C--:B------:R-:W-:Y:S01]  /*f480*/  FMUL.FTZ R123, R123, R28.reuse ;  /* 0x0000001c7b7b7220 */ /* 0x080fe20000410000 */
[----:B------:R-:W2:Y:S01]  /*f490*/  MUFU.EX2 R165, R165 ;  /* 0x000000a500a57308 */ /* 0x000ea20000000800 */
        /* <DEDUP_REMOVED lines=8> */
[C---:B-1----:R-:W-:Y:S01]  /*f520*/  FADD.FTZ R36, R32.reuse, R5 ;  /* 0x0000000520247221 */ /* 0x042fe20000010000 */
[----:B------:R-:W-:Y:S01]  /*f530*/  F2FP.F16.F32.PACK_AB R171, R32, R171 ;  /* 0x000000ab20ab723e */ /* 0x000fe200000000ff */
[-C--:B------:R-:W-:Y:S01]  /*f540*/  FMUL.FTZ R138, R138, R28.reuse ;  /* 0x0000001c8a8a7220 */ /* 0x080fe20000410000 */
[-C--:B------:R-:W-:Y:S01]  /*f550*/  FMUL.FTZ R139, R139, R28.reuse ;  /* 0x0000001c8b8b7220 */ /* 0x080fe20000410000 */
[-C--:B------:R-:W-:Y:S01]  /*f560*/  FMUL.FTZ R142, R142, R28.reuse ;  /* 0x0000001c8e8e7220 */ /* 0x080fe20000410000 */
[-C--:B------:R-:W-:Y:S01]  /*f570*/  FMUL.FTZ R143, R143, R28.reuse ;  /* 0x0000001c8f8f7220 */ /* 0x080fe20000410000 */
[-C--:B------:R-:W-:Y:S01]  /*f580*/  FMUL.FTZ R146, R146, R28.reuse ;  /* 0x0000001c92927220 */ /* 0x080fe20000410000 */
[----:B------:R-:W1:Y:S01]  /*f590*/  MUFU.EX2 R167, R167 ;  /* 0x000000a700a77308 */ /* 0x000e620000000800 */
[----:B--2---:R-:W-:Y:S01]  /*f5a0*/  FADD.FTZ R5, R165, R36 ;  /* 0x00000024a5057221 */ /* 0x004fe20000010000 */
[-C--:B------:R-:W-:Y:S01]  /*f5b0*/  FMUL.FTZ R147, R147, R28.reuse ;  /* 0x0000001c93937220 */ /* 0x080fe20000410000 */
[-C--:B------:R-:W-:Y:S01]  /*f5c0*/  FMUL.FTZ R150, R150, R28.reuse ;  /* 0x0000001c96967220 */ /* 0x080fe20000410000 */
[----:B------:R-:W-:Y:S01]  /*f5d0*/  FMUL.FTZ R151, R151, R28 ;  /* 0x0000001c97977220 */ /* 0x000fe20000410000 */
[----:B------:R-:W-:-:S03]  /*f5e0*/  IMAD.MOV.U32 R7, RZ, RZ, R6 ;  /* 0x000000ffff077224 */ /* 0x000fc600078e0006 */
[----:B------:R-:W2:Y:S01]  /*f5f0*/  MUFU.EX2 R161, R161 ;  /* 0x000000a100a17308 */ /* 0x000ea20000000800 */
[C---:B0-----:R-:W-:Y:S01]  /*f600*/  FADD.FTZ R36, R34.reuse, R5 ;  /* 0x0000000522247221 */ /* 0x041fe20000010000 */
[----:B------:R-:W-:-:S06]  /*f610*/  F2FP.F16.F32.PACK_AB R165, R34, R165 ;  /* 0x000000a522a5723e */ /* 0x000fcc00000000ff */
[----:B------:R-:W0:Y:S01]  /*f620*/  MUFU.EX2 R38, R38 ;  /* 0x0000002600267308 */ /* 0x000e220000000800 */
[----:B-1----:R-:W-:Y:S01]  /*f630*/  FADD.FTZ R5, R167, R36 ;  /* 0x00000024a7057221 */ /* 0x002fe20000010000 */
[----:B------:R-:W-:-:S03]  /*f640*/  F2FP.F16.F32.PACK_AB R167, R0, R167 ;  /* 0x000000a700a7723e */ /* 0x000fc600000000ff */
[----:B------:R-:W-:Y:S01]  /*f650*/  FADD.FTZ R36, R0, R5 ;  /* 0x0000000500247221 */ /* 0x000fe20000010000 */
[----:B------:R-:W-:Y:S02]  /*f660*/  IMAD.MOV.U32 R5, RZ, RZ, R4 ;  /* 0x000000ffff057224 */ /* 0x000fe400078e0004 */
        /* <DEDUP_REMOVED lines=28> */
[----:B---3--:R-:W-:Y:S06]  /*f830*/  @P2 BRA `(.L_x_7499) ;  /* 0xffffffc400e82947 */ /* 0x008fec000383ffff */
.L_x_7482:
[----:B------:R-:W-:Y:S06]  /*f840*/  BAR.ARV 0x8, 0x180 ;  /* 0x0206000000007b1d */ /* 0x000fec0000002000 */
[----:B------:R-:W-:Y:S05]  /*f850*/  @!P0 BRA `(.L_x_7500) ;  /* 0x0000000000048947 */ /* 0x000fea0003800000 */
[----:B------:R-:W-:Y:S01]  /*f860*/  BPT.TRAP 0x1 ;  /* 0x000000040000795c */ /* 0x000fe20000300000 */
.L_x_7500:
[----:B------:R-:W-:Y:S01]  /*f870*/  ULEA UR5, UR47, UR41, 0x3 ;  /* 0x000000292f057291 */ /* 0x000fe2000f8e183f */
[----:B------:R-:W-:-:S05]  /*f880*/  IMAD.U32 R3, RZ, RZ, UR50 ;  /* 0x00000032ff037e24 */ /* 0x000fca000f8e00ff */
[----:B------:R-:W-:-:S04]  /*f890*/  SHF.L.U32 R3, R3, 0x1f, RZ ;  /* 0x0000001f03037819 */ /* 0x000fc800000006ff */
[----:B------:R0:W1:Y:S01]  /*f8a0*/  SYNCS.PHASECHK.TRANS64.TRYWAIT P2, [UR5+0x28850], R3 ;  /* 0x02885003ff0075a7 */ /* 0x0000620008040145 */
[----:B------:R-:W-:Y:S05]  /*f8b0*/  @!P0 BRA `(.L_x_7501) ;  /* 0x0000000000048947 */ /* 0x000fea0003800000 */
[----:B------:R-:W-:Y:S01]  /*f8c0*/  BPT.TRAP 0x1 ;  /* 0x000000040000795c */ /* 0x000fe20000300000 */
.L_x_7501:
[----:B-1----:R-:W-:Y:S05]  /*f8d0*/  @P2 BRA `(.L_x_7502) ;  /* 0x0000000000082947 */ /* 0x002fea0003800000 */
[----:B------:R-:W1:Y:S02]  /*f8e0*/  SYNCS.PHASECHK.TRANS64.TRYWAIT P0, [UR5+0x28850], R3 ;  /* 0x02885003ff0075a7 */ /* 0x000e640008000145 */
[----:B-1----:R-:W-:Y:S05]  /*f8f0*/  @!P0 BRA `(.L_x_7503) ;  /* 0x000000a800d48947 */ /* 0x002fea0003800000 */
.L_x_7502:
[----:B------:R-:W-:Y:S01]  /*f900*/  UIADD3 UR41, UR41, 0x400, URZ ;  /* 0x0000040029297890 */ /* 0x000fe2000fffe03f */
[----:B------:R-:W-:Y:S01]  /*f910*/  WARPGROUP.ARRIVE ;  /* 0x00000000000079c5 */ /* 0x000fe20000000000 */
[----:B------:R-:W-:Y:S01]  /*f920*/  UMOV UR7, 0x40000040 ;  /* 0x4000004000077882 */ /* 0x000fe20000000000 */
[----:B01----:R-:W0:Y:S01]  /*f930*/  SHFL.BFLY PT, R3, R2, 0x2, 0x1f ;  /* 0x0c401f0002037f89 */ /* 0x003e2200000e0000 */
[----:B------:R-:W-:Y:S01]  /*f940*/  USHF.R.U32.HI UR41, URZ, 0x4, UR41 ;  /* 0x000000043f297899 */ /* 0x000fe20008011629 */
[----:B------:R-:W-:Y:S01]  /*f950*/  IMAD.U32 R11, RZ, RZ, UR5 ;  /* 0x00000005ff0b7e24 */ /* 0x000fe2000f8e00ff */
[----:B------:R-:W-:Y:S01]  /*f960*/  UIADD3 UR48, UR48, 0x1, URZ ;  /* 0x0000000130307890 */ /* 0x000fe2000fffe03f */
[----:B------:R-:W1:Y:S01]  /*f970*/  SHFL.BFLY PT, R5, R0, 0x2, 0x1f ;  /* 0x0c401f0000057f89 */ /* 0x000e6200000e0000 */
[----:B------:R-:W-:Y:S01]  /*f980*/  ULOP3.LUT UR41, UR41, 0x3fff, URZ, 0xc0, !UPT ;  /* 0x00003fff29297892 */ /* 0x000fe2000f8ec03f */
[----:B------:R-:W-:Y:S02]  /*f990*/  @!P1 VIADD R11, R11, 0x28860 ;  /* 0x000288600b0b9836 */ /* 0x000fe40000000000 */
[----:B------:R-:W-:Y:S01]  /*f9a0*/  IMAD.MOV.U32 R9, RZ, RZ, RZ ;  /* 0x000000ffff097224 */ /* 0x000fe200078e00ff */
[----:B------:R-:W-:Y:S01]  /*f9b0*/  ULOP3.LUT UR4, UR41, 0x4000000, URZ, 0xfc, !UPT ;  /* 0x0400000029047892 */ /* 0x000fe2000f8efc3f */
[----:B------:R-:W-:Y:S01]  /*f9c0*/  IMAD.U32 R14, RZ, RZ, UR10 ;  /* 0x0000000aff0e7e24 */ /* 0x000fe2000f8e00ff */
[----:B------:R-:W-:Y:S01]  /*f9d0*/  @!P1 PRMT R11, RZ, 0x654, R11 ;  /* 0x00000654ff0b9816 */ /* 0x000fe2000000000b */
[----:B------:R-:W-:Y:S01]  /*f9e0*/  IMAD.MOV.U32 R20, RZ, RZ, -0x800000 ;  /* 0xff800000ff147424 */ /* 0x000fe200078e00ff */
[----:B------:R-:W-:-:S02]  /*f9f0*/  ULEA UR4, UR47, UR4, 0xb ;  /* 0x000000042f047291 */ /* 0x000fc4000f8e583f */
[----:B------:R-:W-:-:S04]  /*fa00*/  UIADD3 UR47, UR47, 0x1, URZ ;  /* 0x000000012f2f7890 */ /* 0x000fc8000fffe03f */
[----:B------:R-:W-:Y:S01]  /*fa10*/  UISETP.NE.AND UP0, UPT, UR47, 0x2, UPT ;  /* 0x000000022f00788c */ /* 0x000fe2000bf05270 */
[----:B------:R-:W-:Y:S02]  /*fa20*/  UMOV UR6, UR4 ;  /* 0x0000000400067c82 */ /* 0x000fe40008000000 */
[----:B------:R-:W-:Y:S01]  /*fa30*/  HGMMA.64x128x16.F32 R88, R180, gdesc[UR4].tnspB, R88, gsb0 ;  /* 0x41e00004b4587df0 */ /* 0x000fe20008000858 */
[----:B------:R-:W-:Y:S01]  /*fa40*/  UIADD3 UR6, UR4, 0x80, URZ ;  /* 0x0000008004067890 */ /* 0x000fe2000fffe03f */
[----:B0-----:R-:W-:Y:S01]  /*fa50*/  FADD.FTZ R3, R3, R2 ;  /* 0x0000000203037221 */ /* 0x001fe20000010000 */
[----:B------:R-:W-:Y:S01]  /*fa60*/  UMOV UR7, 0x40000040 ;  /* 0x4000004000077882 */ /* 0x000fe20000000000 */
[----:B------:R-:W-:Y:S02]  /*fa70*/  IMAD.MOV.U32 R2, RZ, RZ, RZ ;  /* 0x000000ffff027224 */ /* 0x000fe400078e00ff */
[----:B-1----:R-:W-:Y:S01]  /*fa80*/  FADD.FTZ R5, R5, R0 ;  /* 0x0000000005057221 */ /* 0x002fe20000010000 */
[----:B------:R-:W-:Y:S01]  /*fa90*/  IMAD.MOV.U32 R0, RZ, RZ, -0x800000 ;  /* 0xff800000ff007424 */ /* 0x000fe200078e00ff */
[----:B------:R-:W0:Y:S01]  /*faa0*/  SHFL.BFLY PT, R8, R3, 0x1, 0x1f ;  /* 0x0c201f0003087f89 */ /* 0x000e2200000e0000 */
[----:B------:R-:W-:-:S03]  /*fab0*/  USEL UR47, UR47, URZ, UP0 ;  /* 0x0000003f2f2f7287 */ /* 0x000fc60008000000 */
[----:B------:R-:W1:Y:S01]  /*fac0*/  SHFL.BFLY PT, R10, R5, 0x1, 0x1f ;  /* 0x0c201f00050a7f89 */ /* 0x000e6200000e0000 */
[----:B0-----:R-:W-:Y:S01]  /*fad0*/  FADD.FTZ R8, R3, R8 ;  /* 0x0000000803087221 */ /* 0x001fe20000010000 */
[----:B------:R-:W-:Y:S02]  /*fae0*/  IMAD.U32 R3, RZ, RZ, UR10 ;  /* 0x0000000aff037e24 */ /* 0x000fe4000f8e00ff */
[----:B-1----:R-:W-:Y:S02]  /*faf0*/  FADD.FTZ R12, R5, R10 ;  /* 0x0000000a050c7221 */ /* 0x002fe40000010000 */
[----:B------:R-:W-:-:S03]  /*fb00*/  FSETP.NE.FTZ.AND P0, PT, R8, RZ, PT ;  /* 0x000000ff0800720b */ /* 0x000fc60003f15000 */
[----:B------:R-:W-:-:S10]  /*fb10*/  FSETP.NE.FTZ.AND P2, PT, R12, RZ, PT ;  /* 0x000000ff0c00720b */ /* 0x000fd40003f55000 */
[----:B------:R-:W0:Y:S01]  /*fb20*/  @P0 MUFU.LG2 R7, R8 ;  /* 0x0000000800070308 */ /* 0x000e220000000c00 */
[----:B------:R-:W-:Y:S02]  /*fb30*/  @P0 FMUL.FTZ R3, R3, 0.69314718246459960938 ;  /* 0x3f31721803030820 */ /* 0x000fe40000410000 */
[----:B------:R-:W-:-:S05]  /*fb40*/  @P2 FMUL.FTZ R14, R14, 0.69314718246459960938 ;  /* 0x3f3172180e0e2820 */ /* 0x000fca0000410000 */
[----:B------:R-:W1:Y:S08]  /*fb50*/  @P2 MUFU.LG2 R10, R12 ;  /* 0x0000000c000a2308 */ /* 0x000e700000000c00 */
[----:B------:R0:W2:Y:S08]  /*fb60*/  @P0 MUFU.RCP R2, R8 ;  /* 0x0000000800020308 */ /* 0x0000b00000001000 */
[----:B------:R-:W3:Y:S01]  /*fb70*/  @P2 MUFU.RCP R9, R12 ;  /* 0x0000000c00092308 */ /* 0x000ee20000001000 */
[----:B0-----:R-:W-:Y:S01]  /*fb80*/  @P0 FMUL.FTZ R8, R7, 0.69314718246459960938 ;  /* 0x3f31721807080820 */ /* 0x001fe20000410000 */
[----:B-1----:R-:W-:-:S03]  /*fb90*/  @P2 FMUL.FTZ R5, R10, 0.69314718246459960938 ;  /* 0x3f3172180a052820 */ /* 0x002fc60000410000 */
[----:B------:R-:W-:Y:S01]  /*fba0*/  @P0 FFMA.FTZ R20, R3, R4, R8 ;  /* 0x0000000403140223 */ /* 0x000fe20000010008 */
[----:B------:R-:W-:Y:S01]  /*fbb0*/  @P2 FFMA.FTZ R0, R14, R6, R5 ;  /* 0x000000060e002223 */ /* 0x000fe20000010005 */
[----:B------:R-:W-:Y:S01]  /*fbc0*/  PLOP3.LUT P0, PT, PT, PT, PT, 0x8, 0x0 ;  /* 0x000000000000781c */ /* 0x000fe20003f0e170 */
        /* <DEDUP_REMOVED lines=31> */
[----:B------:R-:W-:-:S04]  /*fdc0*/  USEL UR4, URZ, 0x1, UP0 ;  /* 0x000000013f047887 */ /* 0x000fc80008000000 */
[----:B------:R-:W-:Y:S01]  /*fdd0*/  ULOP3.LUT UR50, UR50, UR4, URZ, 0x3c, !UPT ;  /* 0x0000000432327292 */ /* 0x000fe2000f8e3c3f */
        /* <DEDUP_REMOVED lines=69> */
.L_x_7433:
[----:B------:R-:W0:Y:S01]  /*10230*/  S2R R4, SR_CgaCtaId ;  /* 0x0000000000047919 */ /* 0x000e220000008800 */
[----:B------:R-:W-:Y:S01]  /*10240*/  MOV R21, 0x400 ;  /* 0x0000040000157802 */ /* 0x000fe20000000f00 */
[----:B------:R-:W-:Y:S01]  /*10250*/  BSSY B0, `(.L_x_7504) ;  /* 0x00002e8000007945 */ /* 0x000fe20003800000 */
[----:B------:R-:W-:Y:S02]  /*10260*/  BAR.SYNC.DEFER_BLOCKING 0x5, 0x180 ;  /* 0x0146000000007b1d */ /* 0x000fe40000010000 */
[----:B0-----:R-:W-:-:S05]  /*10270*/  LEA R21, R4, R21, 0x18 ;  /* 0x0000001504157211 */ /* 0x001fca00078ec0ff */
[----:B------:R-:W0:Y:S02]  /*10280*/  LDS.128 R4, [R21+0x288d0] ;  /* 0x0288d00015047984 */ /* 0x000e240000000c00 */
[----:B0-----:R-:W-:Y:S02]  /*10290*/  R2UR UR5, R5 ;  /* 0x00000000050572ca */ /* 0x001fe400000e0000 */
[----:B------:R-:W-:Y:S02]  /*102a0*/  R2UR UR7, R6 ;  /* 0x00000000060772ca */ /* 0x000fe400000e0000 */
[----:B------:R-:W-:Y:S01]  /*102b0*/  R2UR UR6, R7 ;  /* 0x00000000070672ca */ /* 0x000fe200000e0000 */
[----:B------:R-:W-:Y:S06]  /*102c0*/  BAR.ARV 0x4, 0x180 ;  /* 0x0106000000007b1d */ /* 0x000fec0000002000 */
[----:B------:R-:W-:Y:S08]  /*102d0*/  @P0 BRA `(.L_x_7505) ;  /* 0x0000002000640947 */ /* 0x000ff00003800000 */
[----:B------:R-:W0:Y:S01]  /*102e0*/  S2R R4, SR_SWINHI ;  /* 0x0000000000047919 */ /* 0x000e220000002f00 */
[----:B------:R-:W-:Y:S01]  /*102f0*/  ULDC.64 UR10, c[0x0][0xc00] ;  /* 0x00030000000a7ab9 */ /* 0x000fe20000000a00 */
[----:B------:R-:W-:Y:S01]  /*10300*/  ULDC.64 UR8, c[0x0][0xc00] ;  /* 0x0003000000087ab9 */ /* 0x000fe20000000a00 */
[----:B------:R-:W1:Y:S01]  /*10310*/  LDC R45, c[0x0][0xbe8] ;  /* 0x0002fa00ff2d7b82 */ /* 0x000e620000000800 */
[----:B------:R-:W-:Y:S01]  /*10320*/  UIMAD.WIDE UR8, UR43, 0x4, UR8 ;  /* 0x000000042b0878a5 */ /* 0x000fe2000f8e0208 */
[----:B------:R-:W-:Y:S02]  /*10330*/  MOV R32, R21 ;  /* 0x0000001500207202 */ /* 0x000fe40000000f00 */
[----:B0-----:R-:W-:-:S03]  /*10340*/  MOV R33, R4 ;  /* 0x0000000400217202 */ /* 0x001fc60000000f00 */
[----:B------:R-:W-:-:S03]  /*10350*/  IMAD.WIDE R4, R218, 0x2, R32 ;  /* 0x00000002da047825 */ /* 0x000fc600078e0220 */
[C---:B------:R-:W-:Y:S02]  /*10360*/  LOP3.LUT R7, R4.reuse, 0x380, RZ, 0xc0, !PT ;  /* 0x0000038004077812 */ /* 0x040fe400078ec0ff */
[C---:B------:R-:W-:Y:S02]  /*10370*/  IADD3 R8, P5, R4.reuse, 0x40, RZ ;  /* 0x0000004004087810 */ /* 0x040fe40007fbe0ff */
[----:B------:R-:W-:Y:S02]  /*10380*/  SHF.R.U64 R7, R7, 0x3, RZ ;  /* 0x0000000307077819 */ /* 0x000fe400000012ff */
[C---:B------:R-:W-:Y:S01]  /*10390*/  IADD3 R31, P6, R4.reuse, 0x20, RZ ;  /* 0x00000020041f7810 */ /* 0x040fe20007fde0ff */
[--C-:B------:R-:W-:Y:S01]  /*103a0*/  IMAD.X R27, RZ, RZ, R5.reuse, P5 ;  /* 0x000000ffff1b7224 */ /* 0x100fe200028e0605 */
[C---:B------:R-:W-:Y:S02]  /*103b0*/  IADD3 R35, P4, R4.reuse, 0x60, RZ ;  /* 0x0000006004237810 */ /* 0x040fe40007f9e0ff */
        /* <DEDUP_REMOVED lines=12> */
[----:B------:R-:W-:-:S02]  /*10480*/  LOP3.LUT R6, R31, 0x380, RZ, 0xc0, !PT ;  /* 0x000003801f067812 */ /* 0x000fc400078ec0ff */
[----:B------:R-:W-:Y:S02]  /*10490*/  SHF.R.U64 R7, R7, 0x3, RZ ;  /* 0x0000000307077819 */ /* 0x000fe400000012ff */
[----:B------:R-:W-:Y:S02]  /*104a0*/  LOP3.LUT R10, R35, 0x380, RZ, 0xc0, !PT ;  /* 0x00000380230a7812 */ /* 0x000fe400078ec0ff */
[----:B------:R-:W-:Y:S02]  /*104b0*/  LOP3.LUT R12, R37, 0x380, RZ, 0xc0, !PT ;  /* 0x00000380250c7812 */ /* 0x000fe400078ec0ff */
[----:B------:R-:W-:Y:S02]  /*104c0*/  LOP3.LUT R26, R7, R8, RZ, 0x3c, !PT ;  /* 0x00000008071a7212 */ /* 0x000fe400078e3cff */
[----:B------:R-:W-:Y:S02]  /*104d0*/  SHF.R.U64 R6, R6, 0x3, RZ ;  /* 0x0000000306067819 */ /* 0x000fe400000012ff */
[----:B------:R-:W-:-:S02]  /*104e0*/  SHF.R.U64 R10, R10, 0x3, RZ ;  /* 0x000000030a0a7819 */ /* 0x000fc400000012ff */
[----:B------:R-:W-:Y:S02]  /*104f0*/  LOP3.LUT R8, R39, 0x380, RZ, 0xc0, !PT ;  /* 0x0000038027087812 */ /* 0x000fe400078ec0ff */
[----:B------:R-:W-:Y:S02]  /*10500*/  SHF.R.U64 R12, R12, 0x3, RZ ;  /* 0x000000030c0c7819 */ /* 0x000fe400000012ff */
[----:B------:R-:W-:Y:S02]  /*10510*/  LOP3.LUT R28, R6, R31, RZ, 0x3c, !PT ;  /* 0x0000001f061c7212 */ /* 0x000fe400078e3cff */
[----:B------:R-:W-:Y:S02]  /*10520*/  LOP3.LUT R24, R10, R35, RZ, 0x3c, !PT ;  /* 0x000000230a187212 */ /* 0x000fe400078e3cff */
[----:B------:R-:W-:Y:S02]  /*10530*/  SHF.R.U64 R8, R8, 0x3, RZ ;  /* 0x0000000308087819 */ /* 0x000fe400000012ff */
[----:B------:R-:W-:-:S02]  /*10540*/  LOP3.LUT R10, R41, 0x380, RZ, 0xc0, !PT ;  /* 0x00000380290a7812 */ /* 0x000fc400078ec0ff */
[----:B------:R-:W-:Y:S02]  /*10550*/  LOP3.LUT R31, R34, 0x380, RZ, 0xc0, !PT ;  /* 0x00000380221f7812 */ /* 0x000fe400078ec0ff */
[----:B------:R-:W-:Y:S02]  /*10560*/  LOP3.LUT R14, R12, R37, RZ, 0x3c, !PT ;  /* 0x000000250c0e7212 */ /* 0x000fe400078e3cff */
[----:B------:R-:W-:Y:S02]  /*10570*/  LOP3.LUT R12, R8, R39, RZ, 0x3c, !PT ;  /* 0x00000027080c7212 */ /* 0x000fe400078e3cff */
[----:B------:R-:W-:Y:S02]  /*10580*/  MOV R30, R4 ;  /* 0x00000004001e7202 */ /* 0x000fe40000000f00 */
[----:B------:R-:W-:Y:S02]  /*10590*/  SHF.R.U64 R10, R10, 0x3, RZ ;  /* 0x000000030a0a7819 */ /* 0x000fe400000012ff */
[----:B------:R-:W-:-:S02]  /*105a0*/  SHF.R.U64 R31, R31, 0x3, RZ ;  /* 0x000000031f1f7819 */ /* 0x000fc400000012ff */
[----:B------:R-:W-:Y:S02]  /*105b0*/  F2FP.F16.F32.PACK_AB R4, R89, R88 ;  /* 0x000000585904723e */ /* 0x000fe400000000ff */
[----:B------:R-:W-:Y:S02]  /*105c0*/  F2FP.F16.F32.PACK_AB R5, R3, R2 ;  /* 0x000000020305723e */ /* 0x000fe400000000ff */
[----:B------:R-:W-:Y:S02]  /*105d0*/  F2FP.F16.F32.PACK_AB R6, R93, R92 ;  /* 0x0000005c5d06723e */ /* 0x000fe400000000ff */
[----:B------:R-:W-:Y:S01]  /*105e0*/  F2FP.F16.F32.PACK_AB R7, R95, R94 ;  /* 0x0000005e5f07723e */ /* 0x000fe200000000ff */
[----:B------:R-:W-:Y:S01]  /*105f0*/  BAR.SYNC.DEFER_BLOCKING 0x1, 0x100 ;  /* 0x0044000000007b1d */ /* 0x000fe20000010000 */
[----:B------:R-:W-:Y:S02]  /*10600*/  MOV R37, R14 ;  /* 0x0000000e00257202 */ /* 0x000fe40000000f00 */
[----:B------:R-:W-:-:S02]  /*10610*/  MOV R36, R12 ;  /* 0x0000000c00247202 */ /* 0x000fc40000000f00 */
[----:B------:R-:W-:Y:S02]  /*10620*/  LOP3.LUT R10, R10, R41, RZ, 0x3c, !PT ;  /* 0x000000290a0a7212 */ /* 0x000fe400078e3cff */
[----:B------:R-:W-:Y:S02]  /*10630*/  LOP3.LUT R8, R31, R34, RZ, 0x3c, !PT ;  /* 0x000000221f087212 */ /* 0x000fe400078e3cff */
[----:B------:R-:W-:Y:S02]  /*10640*/  MOV R40, R28 ;  /* 0x0000001c00287202 */ /* 0x000fe40000000f00 */
[----:B------:R-:W-:Y:S02]  /*10650*/  MOV R39, R26 ;  /* 0x0000001a00277202 */ /* 0x000fe40000000f00 */
[----:B------:R-:W-:Y:S02]  /*10660*/  MOV R38, R24 ;  /* 0x0000001800267202 */ /* 0x000fe40000000f00 */
[----:B------:R-:W-:-:S02]  /*10670*/  F2FP.F16.F32.PACK_AB R12, R97, R96 ;  /* 0x00000060610c723e */ /* 0x000fc400000000ff */
[----:B------:R-:W-:Y:S02]  /*10680*/  F2FP.F16.F32.PACK_AB R13, R99, R98 ;  /* 0x00000062630d723e */ /* 0x000fe400000000ff */
[----:B------:R-:W-:Y:S02]  /*10690*/  F2FP.F16.F32.PACK_AB R14, R101, R100 ;  /* 0x00000064650e723e */ /* 0x000fe400000000ff */
[----:B------:R-:W-:Y:S02]  /*106a0*/  F2FP.F16.F32.PACK_AB R15, R103, R102 ;  /* 0x00000066670f723e */ /* 0x000fe400000000ff */
[----:B------:R-:W-:Y:S01]  /*106b0*/  F2FP.F16.F32.PACK_AB R24, R105, R104 ;  /* 0x000000686918723e */ /* 0x000fe200000000ff */
[----:B------:R0:W-:Y:S01]  /*106c0*/  STSM.16.M88.4 [R30], R4 ;  /* 0x000000041e007844 */ /* 0x0001e20000000200 */
[----:B------:R-:W-:Y:S02]  /*106d0*/  F2FP.F16.F32.PACK_AB R25, R107, R106 ;  /* 0x0000006a6b19723e */ /* 0x000fe400000000ff */
[----:B------:R-:W-:Y:S01]  /*106e0*/  F2FP.F16.F32.PACK_AB R26, R109, R108 ;  /* 0x0000006c6d1a723e */ /* 0x000fe200000000ff */
[----:B------:R2:W-:Y:S01]  /*106f0*/  STSM.16.M88.4 [R40], R12 ;  /* 0x0000000c28007844 */ /* 0x0005e20000000200 */
[----:B------:R-:W-:-:S02]  /*10700*/  F2FP.F16.F32.PACK_AB R27, R111, R110 ;  /* 0x0000006e6f1b723e */ /* 0x000fc400000000ff */
[----:B------:R-:W-:Y:S02]  /*10710*/  F2FP.F16.F32.PACK_AB R28, R113, R112 ;  /* 0x00000070711c723e */ /* 0x000fe400000000ff */
[----:B------:R-:W-:Y:S01]  /*10720*/  F2FP.F16.F32.PACK_AB R29, R115, R114 ;  /* 0x00000072731d723e */ /* 0x000fe200000000ff */
[----:B------:R-:W-:Y:S01]  /*10730*/  STSM.16.M88.4 [R39], R24 ;  /* 0x0000001827007844 */ /* 0x000fe20000000200 */
[----:B------:R-:W-:Y:S02]  /*10740*/  F2FP.F16.F32.PACK_AB R31, R119, R118 ;  /* 0x00000076771f723e */ /* 0x000fe400000000ff */
[----:B------:R-:W-:Y:S02]  /*10750*/  MOV R35, R10 ;  /* 0x0000000a00237202 */ /* 0x000fe40000000f00 */
[----:B------:R-:W-:Y:S02]  /*10760*/  MOV R34, R8 ;  /* 0x0000000800227202 */ /* 0x000fe40000000f00 */
[----:B0-----:R-:W-:-:S02]  /*10770*/  F2FP.F16.F32.PACK_AB R30, R117, R116 ;  /* 0x00000074751e723e */ /* 0x001fc400000000ff */
[----:B------:R-:W-:Y:S02]  /*10780*/  F2FP.F16.F32.PACK_AB R4, R121, R120 ;  /* 0x000000787904723e */ /* 0x000fe400000000ff */
[----:B------:R-:W-:Y:S01]  /*10790*/  F2FP.F16.F32.PACK_AB R5, R123, R122 ;  /* 0x0000007a7b05723e */ /* 0x000fe200000000ff */
[----:B------:R0:W-:Y:S01]  /*107a0*/  STSM.16.M88.4 [R38], R28 ;  /* 0x0000001c26007844 */ /* 0x0001e20000000200 */
[----:B------:R-:W-:Y:S02]  /*107b0*/  F2FP.F16.F32.PACK_AB R6, R125, R124 ;  /* 0x0000007c7d06723e */ /* 0x000fe400000000ff */
[----:B------:R-:W-:Y:S02]  /*107c0*/  F2FP.F16.F32.PACK_AB R7, R127, R126 ;  /* 0x0000007e7f07723e */ /* 0x000fe400000000ff */
[----:B------:R-:W-:Y:S02]  /*107d0*/  F2FP.F16.F32.PACK_AB R8, R129, R128 ;  /* 0x000000808108723e */ /* 0x000fe400000000ff */
[----:B------:R-:W-:Y:S01]  /*107e0*/  F2FP.F16.F32.PACK_AB R9, R131, R130 ;  /* 0x000000828309723e */ /* 0x000fe200000000ff */
[----:B------:R3:W-:Y:S01]  /*107f0*/  STSM.16.M88.4 [R37], R4 ;  /* 0x0000000425007844 */ /* 0x0007e20000000200 */
[----:B------:R-:W-:-:S02]  /*10800*/  F2FP.F16.F32.PACK_AB R10, R133, R132 ;  /* 0x00000084850a723e */ /* 0x000fc400000000ff */
[----:B------:R-:W-:Y:S02]  /*10810*/  F2FP.F16.F32.PACK_AB R11, R135, R134 ;  /* 0x00000086870b723e */ /* 0x000fe400000000ff */
[----:B--2---:R-:W-:Y:S02]  /*10820*/  F2FP.F16.F32.PACK_AB R12, R137, R136 ;  /* 0x00000088890c723e */ /* 0x004fe400000000ff */
[----:B------:R-:W-:Y:S01]  /*10830*/  F2FP.F16.F32.PACK_AB R13, R139, R138 ;  /* 0x0000008a8b0d723e */ /* 0x000fe200000000ff */
[----:B------:R2:W-:Y:S01]  /*10840*/  STSM.16.M88.4 [R36], R8 ;  /* 0x0000000824007844 */ /* 0x0005e20000000200 */
[----:B------:R-:W-:Y:S01]  /*10850*/  F2FP.F16.F32.PACK_AB R14, R141, R140 ;  /* 0x0000008c8d0e723e */ /* 0x000fe200000000ff */
[----:B0-----:R-:W-:Y:S01]  /*10860*/  IMAD.U32 R28, RZ, RZ, UR8 ;  /* 0x00000008ff1c7e24 */ /* 0x001fe2000f8e00ff */
[----:B------:R-:W-:Y:S01]  /*10870*/  F2FP.F16.F32.PACK_AB R15, R143, R142 ;  /* 0x0000008e8f0f723e */ /* 0x000fe200000000ff */
[----:B------:R-:W-:Y:S01]  /*10880*/  IMAD.U32 R29, RZ, RZ, UR9 ;  /* 0x00000009ff1d7e24 */ /* 0x000fe2000f8e00ff */
[----:B------:R-:W-:Y:S01]  /*10890*/  F2FP.F16.F32.PACK_AB R24, R145, R144 ;  /* 0x000000909118723e */ /* 0x000fe200000000ff */
[----:B------:R-:W-:Y:S01]  /*108a0*/  ULDC.64 UR8, c[0x0][0xc08] ;  /* 0x0003020000087ab9 */ /* 0x000fe20000000a00 */
[----:B------:R-:W-:Y:S01]  /*108b0*/  F2FP.F16.F32.PACK_AB R25, R147, R146 ;  /* 0x000000929319723e */ /* 0x000fe200000000ff */
[----:B------:R0:W-:Y:S01]  /*108c0*/  STSM.16.M88.4 [R35], R12 ;  /* 0x0000000c23007844 */ /* 0x0001e20000000200 */
[----:B------:R-:W-:-:S02]  /*108d0*/  F2FP.F16.F32.PACK_AB R26, R149, R148 ;  /* 0x00000094951a723e */ /* 0x000fc400000000ff */
[----:B------:R-:W-:Y:S02]  /*108e0*/  F2FP.F16.F32.PACK_AB R27, R151, R150 ;  /* 0x00000096971b723e */ /* 0x000fe400000000ff */
[----:B------:R-:W-:-:S03]  /*108f0*/  ISETP.NE.U32.AND P0, PT, RZ, UR10, PT ;  /* 0x0000000aff007c0c */ /* 0x000fc6000bf05070 */
[----:B------:R4:W-:Y:S01]  /*10900*/  STSM.16.M88.4 [R34], R24 ;  /* 0x0000001822007844 */ /* 0x0009e20000000200 */
[----:B------:R-:W-:Y:S01]  /*10910*/  BAR.SYNC.DEFER_BLOCKING 0x1, 0x100 ;  /* 0x0044000000007b1d */ /* 0x000fe20000010000 */
[----:B------:R-:W-:-:S13]  /*10920*/  ISETP.NE.AND.EX P0, PT, RZ, UR11, PT, P0 ;  /* 0x0000000bff007c0c */ /* 0x000fda000bf05300 */
[----:B------:R-:W4:Y:S01]  /*10930*/  @P0 LDG.E R30, desc[UR52][R28.64] ;  /* 0x000000341c1e0981 */ /* 0x000f22000c1e1900 */
[----:B------:R-:W-:Y:S01]  /*10940*/  UISETP.NE.U32.AND UP0, UPT, UR8, URZ, UPT ;  /* 0x0000003f0800728c */ /* 0x000fe2000bf05070 */
[----:B-1----:R-:W-:Y:S01]  /*10950*/  ISETP.NE.AND P1, PT, R45, 0x1, PT ;  /* 0x000000012d00780c */ /* 0x002fe20003f25270 */
[----:B------:R-:W-:Y:S02]  /*10960*/  ULDC UR4, c[0x0][0xa88] ;  /* 0x0002a20000047ab9 */ /* 0x000fe40000000800 */
[----:B------:R-:W-:Y:S01]  /*10970*/  UISETP.NE.AND.EX UP0, UPT, UR9, URZ, UPT, UP0 ;  /* 0x0000003f0900728c */ /* 0x000fe2000bf05300 */
[----:B------:R-:W-:Y:S01]  /*10980*/  IMAD.U32 R44, RZ, RZ, UR4 ;  /* 0x00000004ff2c7e24 */ /* 0x000fe2000f8e00ff */
[----:B------:R-:W-:-:S04]  /*10990*/  ULDC UR4, c[0x0][0xad4] ;  /* 0x0002b50000047ab9 */ /* 0x000fc80000000800 */
[----:B------:R-:W-:-:S04]  /*109a0*/  PLOP3.LUT P4, PT, PT, PT, UP0, 0x80, 0x0 ;  /* 0x000000000000781c */ /* 0x000fc80003f8f008 */
[----:B---3--:R-:W1:Y:S01]  /*109b0*/  @P1 LDC R6, c[0x0][0xbec] ;  /* 0x0002fb00ff061b82 */ /* 0x008e620000000800 */
[----:B------:R-:W-:Y:S02]  /*109c0*/  @UP0 ULDC.64 UR8, c[0x0][0xc08] ;  /* 0x0003020000080ab9 */ /* 0x000fe40000000a00 */
[----:B------:R-:W-:Y:S02]  /*109d0*/  @UP0 UIMAD.WIDE UR8, UR43, 0x4, UR8 ;  /* 0x000000042b0808a5 */ /* 0x000fe4000f8e0208 */
[----:B------:R-:W-:-:S03]  /*109e0*/  UISETP.NE.AND UP0, UPT, UR45, URZ, UPT ;  /* 0x0000003f2d00728c */ /* 0x000fc6000bf05270 */
[----:B--2---:R-:W2:Y:S01]  /*109f0*/  @P1 LDC R9, c[0x0][0xbf0] ;  /* 0x0002fc00ff091b82 */ /* 0x004ea20000000800 */
[----:B------:R-:W-:Y:S01]  /*10a00*/  USEL UR4, UR45, UR4, UP0 ;  /* 0x000000042d047287 */ /* 0x000fe20008000000 */
[----:B------:R-:W-:Y:S01]  /*10a10*/  IMAD.U32 R4, RZ, RZ, UR8 ;  /* 0x00000008ff047e24 */ /* 0x000fe2000f8e00ff */
[----:B------:R-:W-:Y:S01]  /*10a20*/  UMOV UR19, 0x9b8 ;  /* 0x000009b800137882 */ /* 0x000fe20000000000 */
[----:B------:R-:W-:Y:S01]  /*10a30*/  IMAD.U32 R5, RZ, RZ, UR9 ;  /* 0x00000009ff057e24 */ /* 0x000fe2000f8e00ff */
[----:B------:R-:W-:Y:S02]  /*10a40*/  UISETP.GT.AND UP1, UPT, UR4, 0x1, UPT ;  /* 0x000000010400788c */ /* 0x000fe4000bf24270 */
[----:B------:R-:W-:Y:S02]  /*10a50*/  UISETP.NE.U32.AND UP0, UPT, UR10, URZ, UPT ;  /* 0x0000003f0a00728c */ /* 0x000fe4000bf05070 */
[----:B------:R-:W-:Y:S01]  /*10a60*/  USEL UR19, UR19, 0x978, UP1 ;  /* 0x0000097813137887 */ /* 0x000fe20008800000 */
[----:B0-----:R-:W-:Y:S01]  /*10a70*/  VIADD R13, R17, UR37 ;  /* 0x00000025110d7c36 */ /* 0x001fe20008000000 */
[----:B------:R-:W-:Y:S01]  /*10a80*/  UISETP.NE.AND.EX UP0, UPT, UR11, URZ, UPT, UP0 ;  /* 0x0000003f0b00728c */ /* 0x000fe2000bf05300 */
[----:B------:R1:W5:Y:S01]  /*10a90*/  @P4 LDG.E R44, desc[UR52][R4.64] ;  /* 0x00000034042c4981 */ /* 0x000362000c1e1900 */
[----:B------:R-:W-:Y:S01]  /*10aa0*/  UMOV UR4, URZ ;  /* 0x0000003f00047c82 */ /* 0x000fe20008000000 */
[----:B------:R-:W-:Y:S01]  /*10ab0*/  USHF.R.S32.HI UR10, URZ, 0x1f, UR43 ;  /* 0x0000001f3f0a7899 */ /* 0x000fe2000801142b */
[----:B------:R-:W-:Y:S01]  /*10ac0*/  IMAD.MOV.U32 R7, RZ, RZ, R13 ;  /* 0x000000ffff077224 */ /* 0x000fe200078e000d */
[----:B------:R-:W-:-:S02]  /*10ad0*/  USEL UR8, UR43, URZ, !UP0 ;  /* 0x0000003f2b087287 */ /* 0x000fc4000c000000 */
[----:B------:R-:W-:Y:S02]  /*10ae0*/  USEL UR9, UR39, URZ, UP1 ;  /* 0x0000003f27097287 */ /* 0x000fe40008800000 */
[----:B------:R-:W-:Y:S01]  /*10af0*/  USEL UR18, UR10, URZ, !UP0 ;  /* 0x0000003f0a127287 */ /* 0x000fe2000c000000 */
[----:B------:R-:W-:Y:S02]  /*10b00*/  ULDC.64 UR12, c[0x0][UR19+0x220] ;  /* 0x00008800130c7abb */ /* 0x000fe40008000a00 */
[----:B------:R-:W-:Y:S01]  /*10b10*/  ULDC.64 UR10, c[0x0][UR19+0x218] ;  /* 0x00008600130a7abb */ /* 0x000fe20008000a00 */
[----:B-1----:R-:W-:Y:S01]  /*10b20*/  @P1 IMAD.HI.U32 R4, R13, R6, RZ ;  /* 0x000000060d041227 */ /* 0x002fe200078e00ff */
[----:B------:R-:W-:Y:S01]  /*10b30*/  ULDC.64 UR14, c[0x0][UR19+0x228] ;  /* 0x00008a00130e7abb */ /* 0x000fe20008000a00 */
[----:B------:R-:W-:Y:S02]  /*10b40*/  UIMAD UR13, UR13, UR8, URZ ;  /* 0x000000080d0d72a4 */ /* 0x000fe4000f8e023f */
[----:B------:R-:W-:Y:S01]  /*10b50*/  UIMAD.WIDE.U32 UR16, UR10, UR42, URZ ;  /* 0x0000002a0a1072a5 */ /* 0x000fe2000f8e003f */
[----:B--2---:R-:W-:Y:S01]  /*10b60*/  @P1 SHF.R.U32.HI R7, RZ, R9, R4 ;  /* 0x00000009ff071219 */ /* 0x004fe20000011604 */
[----:B------:R-:W-:-:S02]  /*10b70*/  UIMAD UR20, UR11, UR42, URZ ;  /* 0x0000002a0b1472a4 */ /* 0x000fc4000f8e023f */
[----:B------:R-:W-:Y:S02]  /*10b80*/  UIMAD.WIDE.U32 UR10, UR12, UR8, URZ ;  /* 0x000000080c0a72a5 */ /* 0x000fe4000f8e003f */
[----:B------:R-:W-:Y:S01]  /*10b90*/  UIMAD.WIDE.U32 UR22, UR14, UR9, URZ ;  /* 0x000000090e1672a5 */ /* 0x000fe2000f8e003f */
[----:B------:R-:W-:Y:S01]  /*10ba0*/  IMAD.MOV R6, RZ, RZ, -R7 ;  /* 0x000000ffff067224 */ /* 0x000fe200078e0a07 */
[----:B------:R-:W-:Y:S02]  /*10bb0*/  UIMAD UR9, UR15, UR9, URZ ;  /* 0x000000090f0972a4 */ /* 0x000fe4000f8e023f */
[----:B------:R-:W-:Y:S01]  /*10bc0*/  UIMAD UR13, UR12, UR18, UR13 ;  /* 0x000000120c0d72a4 */ /* 0x000fe2000f8e020d */
[----:B------:R-:W-:Y:S01]  /*10bd0*/  IMAD R9, R45, R6, R13 ;  /* 0x000000062d097224 */ /* 0x000fe200078e020d */
[----:B------:R-:W-:Y:S01]  /*10be0*/  UIADD3 UR20, UR17, UR20, URZ ;  /* 0x0000001411147290 */ /* 0x000fe2000fffe03f */
[----:B------:R-:W-:Y:S02]  /*10bf0*/  IMAD.U32 R4, RZ, RZ, UR22 ;  /* 0x00000016ff047e24 */ /* 0x000fe4000f8e00ff */
[----:B------:R-:W-:Y:S01]  /*10c00*/  IMAD.U32 R5, RZ, RZ, UR23 ;  /* 0x00000017ff057e24 */ /* 0x000fe2000f8e00ff */
[----:B------:R-:W-:-:S02]  /*10c10*/  SHF.R.S32.HI R5, RZ, 0x1f, R7 ;  /* 0x0000001fff057819 */ /* 0x000fc40000011407 */
[----:B------:R-:W-:Y:S02]  /*10c20*/  SHF.R.S32.HI R6, RZ, 0x1f, R9 ;  /* 0x0000001fff067819 */ /* 0x000fe40000011409 */
[----:B----4-:R-:W-:-:S13]  /*10c30*/  @P0 R2UR UR4, R30 ;  /* 0x000000001e0402ca */ /* 0x010fda00000e0000 */
[----:B------:R-:W-:Y:S02]  /*10c40*/  UIADD3 UR16, UP0, UP2, UR10, UR16, UR4 ;  /* 0x000000100a107290 */ /* 0x000fe4000fa1e004 */
[----:B------:R-:W-:Y:S02]  /*10c50*/  UIADD3 UR10, UR23, UR9, URZ ;  /* 0x00000009170a7290 */ /* 0x000fe4000fffe03f */
[----:B------:R-:W-:Y:S02]  /*10c60*/  UIADD3 UR9, UR11, UR13, URZ ;  /* 0x0000000d0b097290 */ /* 0x000fe4000fffe03f */
[----:B------:R-:W-:Y:S01]  /*10c70*/  USHF.R.S32.HI UR14, URZ, 0x1f, UR4 ;  /* 0x0000001f3f0e7899 */ /* 0x000fe20008011404 */
[----:B------:R-:W-:Y:S01]  /*10c80*/  IADD3 R4, P2, P3, R7, UR16, R4 ;  /* 0x0000001007047c10 */ /* 0x000fe2000fb5e004 */
[----:B------:R-:W-:Y:S01]  /*10c90*/  IMAD.U32 R8, RZ, RZ, UR10 ;  /* 0x0000000aff087e24 */ /* 0x000fe2000f8e00ff */
[----:B------:R-:W-:Y:S01]  /*10ca0*/  ULDC.64 UR10, c[0x0][UR19+0x210] ;  /* 0x00008400130a7abb */ /* 0x000fe20008000a00 */
[----:B------:R-:W-:Y:S01]  /*10cb0*/  UIADD3.X UR9, UR9, UR20, UR14, UP0, UP2 ;  /* 0x0000001409097290 */ /* 0x000fe200087e440e */
[----:B------:R-:W-:Y:S01]  /*10cc0*/  IMAD R7, R9, UR11, RZ ;  /* 0x0000000b09077c24 */ /* 0x000fe2000f8e02ff */
[----:B------:R-:W-:Y:S01]  /*10cd0*/  ULDC.64 UR12, c[0x0][0xba8] ;  /* 0x0002ea00000c7ab9 */ /* 0x000fe20000000a00 */
[----:B------:R-:W-:Y:S01]  /*10ce0*/  @!UP1 ULDC UR12, c[0x0][0xb50] ;  /* 0x0002d400000c9ab9 */ /* 0x000fe20000000800 */
[----:B------:R-:W-:Y:S01]  /*10cf0*/  @!UP1 ULDC UR13, c[0x0][0xb54] ;  /* 0x0002d500000d9ab9 */ /* 0x000fe20000000800 */
[----:B------:R-:W-:Y:S01]  /*10d00*/  IMAD R7, R6, UR10, R7 ;  /* 0x0000000a06077c24 */ /* 0x000fe2000f8e0207 */
[----:B------:R-:W-:-:S03]  /*10d10*/  IADD3.X R5, R5, UR9, R8, P2, P3 ;  /* 0x0000000905057c10 */ /* 0x000fc600097e6408 */
[----:B------:R-:W-:-:S04]  /*10d20*/  IMAD.WIDE.U32 R4, R9, UR10, R4 ;  /* 0x0000000a09047c25 */ /* 0x000fc8000f8e0004 */
[----:B------:R-:W-:Y:S01]  /*10d30*/  IMAD.IADD R5, R5, 0x1, R7 ;  /* 0x0000000105057824 */ /* 0x000fe200078e0207 */
[----:B------:R-:W-:-:S04]  /*10d40*/  LEA R8, P2, R4, UR12, 0x2 ;  /* 0x0000000c04087c11 */ /* 0x000fc8000f8410ff */
[----:B------:R-:W-:Y:S01]  /*10d50*/  LEA.HI.X R9, R4, UR13, R5, 0x2, P2 ;  /* 0x0000000d04097c11 */ /* 0x000fe200090f1405 */
[----:B------:R-:W-:Y:S08]  /*10d60*/  @P4 BRA `(.L_x_7506) ;  /* 0x0000000000104947 */ /* 0x000ff00003800000 */
[----:B------:R-:W-:Y:S05]  /*10d70*/  @!P0 BRA `(.L_x_7506) ;  /* 0x00000000000c8947 */ /* 0x000fea0003800000 */
[----:B------:R-:W2:Y:S04]  /*10d80*/  LDG.E R5, desc[UR52][R28.64] ;  /* 0x000000341c057981 */ /* 0x000ea8000c1e1900 */
[----:B-----5:R-:W2:Y:S02]  /*10d90*/  LDG.E R44, desc[UR52][R28.64+0x4] ;  /* 0x000004341c2c7981 */ /* 0x020ea4000c1e1900 */
[----:B--2---:R-:W-:-:S07]  /*10da0*/  IMAD.IADD R44, R44, 0x1, -R5 ;  /* 0x000000012c2c7824 */ /* 0x004fce00078e0a05 */
.L_x_7506:
[----:B------:R-:W-:Y:S01]  /*10db0*/  SHFL.IDX PT, R4, R8, RZ, 0x1c1f ;  /* 0x001c1fff08047589 */ /* 0x000fe200000e0000 */
[----:B------:R-:W-:Y:S01]  /*10dc0*/  VIADD R11, R217, UR37 ;  /* 0x00000025d90b7c36 */ /* 0x000fe20008000000 */
[----:B------:R-:W-:Y:S01]  /*10dd0*/  LOP3.LUT P0, RZ, R199, 0x3, RZ, 0xc0, !PT ;  /* 0x00000003c7ff7812 */ /* 0x000fe2000780c0ff */
[----:B-----5:R-:W-:Y:S01]  /*10de0*/  IMAD R44, R44, R45, RZ ;  /* 0x0000002d2c2c7224 */ /* 0x020fe200078e02ff */
[----:B------:R-:W0:Y:S01]  /*10df0*/  SHFL.IDX PT, R5, R9, RZ, 0x1c1f ;  /* 0x001c1fff09057589 */ /* 0x000e2200000e0000 */
[----:B------:R-:W-:-:S03]  /*10e00*/  VIADD R25, R11, 0x8 ;  /* 0x000000080b197836 */ /* 0x000fc60000000000 */
[----:B------:R-:W-:Y:S01]  /*10e10*/  SHFL.IDX PT, R6, R8, 0x1, 0x1c1f ;  /* 0x003c1f0008067f89 */ /* 0x000fe200000e0000 */
[-C--:B------:R-:W-:Y:S02]  /*10e20*/  ISETP.GE.OR P2, PT, R11, R44.reuse, P0 ;  /* 0x0000002c0b00720c */ /* 0x080fe40000746670 */
[----:B------:R-:W-:Y:S01]  /*10e30*/  ISETP.GE.OR P0, PT, R25, R44, P0 ;  /* 0x0000002c1900720c */ /* 0x000fe20000706670 */
[----:B------:R-:W1:Y:S10]  /*10e40*/  SHFL.IDX PT, R7, R9, 0x1, 0x1c1f ;  /* 0x003c1f0009077f89 */ /* 0x000e7400000e0000 */
[----:B0-----:R0:W-:Y:S04]  /*10e50*/  @!P2 ST.E desc[UR52][R4.64], R20 ;  /* 0x000000140400a985 */ /* 0x0011e8000c101934 */
[----:B-1----:R0:W-:Y:S01]  /*10e60*/  @!P0 ST.E desc[UR52][R6.64], R0 ;  /* 0x0000000006008985 */ /* 0x0021e2000c101934 */
[----:B------:R-:W-:-:S13]  /*10e70*/  PLOP3.LUT P0, PT, PT, PT, UP1, 0x80, 0x0 ;  /* 0x000000000000781c */ /* 0x000fda0003f0f018 */
[----:B0-----:R-:W-:Y:S05]  /*10e80*/  @P0 BRA `(.L_x_7507) ;  /* 0x00000008008c0947 */ /* 0x001fea0003800000 */
[----:B------:R-:W-:Y:S01]  /*10e90*/  IMAD R3, R198, 0x40, R18 ;  /* 0x00000040c6037824 */ /* 0x000fe200078e0212 */
[----:B------:R-:W-:Y:S01]  /*10ea0*/  ULDC.64 UR12, c[0x0][0xaa0] ;  /* 0x0002a800000c7ab9 */ /* 0x000fe20000000a00 */
[----:B------:R-:W0:Y:S02]  /*10eb0*/  @P1 LDC R49, c[0x0][0xbf0] ;  /* 0x0002fc00ff311b82 */ /* 0x000e240000000800 */
[----:B------:R-:W-:-:S03]  /*10ec0*/  IMAD.WIDE R32, R3, 0x2, R32 ;  /* 0x0000000203207825 */ /* 0x000fc600078e0220 */
[C---:B------:R-:W-:Y:S01]  /*10ed0*/  IADD3 R9, P6, R32.reuse, 0x1000, RZ ;  /* 0x0000100020097810 */ /* 0x040fe20007fde0ff */
[----:B------:R-:W-:Y:S01]  /*10ee0*/  UIMAD UR9, UR14, UR12, URZ ;  /* 0x0000000c0e0972a4 */ /* 0x000fe2000f8e023f */
[C---:B------:R-:W-:Y:S02]  /*10ef0*/  IADD3 R13, P5, R32.reuse, 0x2000, RZ ;  /* 0x00002000200d7810 */ /* 0x040fe40007fbe0ff */
[----:B------:R-:W-:Y:S01]  /*10f00*/  LOP3.LUT R8, R9, 0x380, RZ, 0xc0, !PT ;  /* 0x0000038009087812 */ /* 0x000fe200078ec0ff */
[----:B------:R-:W-:Y:S01]  /*10f10*/  UIMAD.WIDE.U32 UR10, UR4, UR12, URZ ;  /* 0x0000000c040a72a5 */ /* 0x000fe2000f8e003f */
[----:B------:R-:W-:Y:S02]  /*10f20*/  IADD3 R25, P4, R32, 0x3000, RZ ;  /* 0x0000300020197810 */ /* 0x000fe40007f9e0ff */
[----:B------:R-:W-:Y:S01]  /*10f30*/  SHF.R.U64 R8, R8, 0x3, RZ ;  /* 0x0000000308087819 */ /* 0x000fe200000012ff */
[----:B------:R-:W-:Y:S01]  /*10f40*/  UIMAD UR9, UR4, UR13, UR9 ;  /* 0x0000000d040972a4 */ /* 0x000fe2000f8e0209 */
[----:B------:R-:W-:-:S02]  /*10f50*/  IADD3 R29, P3, R32, 0x4000, RZ ;  /* 0x00004000201d7810 */ /* 0x000fc40007f7e0ff */
[----:B------:R-:W-:Y:S01]  /*10f60*/  LOP3.LUT R8, R8, R9, RZ, 0x3c, !PT ;  /* 0x0000000908087212 */ /* 0x000fe200078e3cff */
[--C-:B------:R-:W-:Y:S01]  /*10f70*/  IMAD.X R9, RZ, RZ, R33.reuse, P6 ;  /* 0x000000ffff097224 */ /* 0x100fe200030e0621 */
[C---:B------:R-:W-:Y:S01]  /*10f80*/  IADD3 R3, P6, R32.reuse, 0x7000, RZ ;  /* 0x0000700020037810 */ /* 0x040fe20007fde0ff */
[----:B------:R-:W-:Y:S01]  /*10f90*/  UIADD3 UR11, UR11, UR9, URZ ;  /* 0x000000090b0b7290 */ /* 0x000fe2000fffe03f */
[C---:B------:R-:W-:Y:S01]  /*10fa0*/  IADD3 R35, P2, R32.reuse, 0x5000, RZ ;  /* 0x0000500020237810 */ /* 0x040fe20007f5e0ff */
[----:B------:R-:W-:Y:S01]  /*10fb0*/  ULDC.64 UR12, c[0x0][0xae8] ;  /* 0x0002ba00000c7ab9 */ /* 0x000fe20000000a00 */
[----:B------:R-:W-:Y:S01]  /*10fc0*/  LOP3.LUT R0, R3, 0x380, RZ, 0xc0, !PT ;  /* 0x0000038003007812 */ /* 0x000fe200078ec0ff */
[----:B------:R-:W-:Y:S01]  /*10fd0*/  USHF.R.S32.HI UR4, URZ, 0x1f, UR8 ;  /* 0x0000001f3f047899 */ /* 0x000fe20008011408 */
[----:B------:R-:W-:Y:S01]  /*10fe0*/  IADD3 R37, P0, R32, 0x6000, RZ ;  /* 0x0000600020257810 */ /* 0x000fe20007f1e0ff */
[----:B------:R-:W-:Y:S01]  /*10ff0*/  IMAD.X R41, RZ, RZ, R33, P6 ;  /* 0x000000ffff297224 */ /* 0x000fe200030e0621 */
[----:B------:R-:W-:Y:S01]  /*11000*/  SHF.R.U64 R0, R0, 0x3, RZ ;  /* 0x0000000300007819 */ /* 0x000fe200000012ff */
[----:B------:R-:W-:Y:S01]  /*11010*/  UIMAD.WIDE.U32 UR10, UR42, UR12, UR10 ;  /* 0x0000000c2a0a72a5 */ /* 0x000fe2000f8e000a */
[----:B------:R-:W-:Y:S01]  /*11020*/  LOP3.LUT R12, R13, 0x380, RZ, 0xc0, !PT ;  /* 0x000003800d0c7812 */ /* 0x000fe200078ec0ff */
[----:B------:R-:W5:Y:S01]  /*11030*/  LD.E.128 R8, desc[UR52][R8.64] ;  /* 0x0000003408087980 */ /* 0x000f62000c101d00 */
[----:B------:R-:W-:-:S02]  /*11040*/  LOP3.LUT R40, R0, R3, RZ, 0x3c, !PT ;  /* 0x0000000300287212 */ /* 0x000fc400078e3cff */
[----:B------:R-:W1:Y:S01]  /*11050*/  @P1 LDC R3, c[0x0][0xbec] ;  /* 0x0002fb00ff031b82 */ /* 0x000e620000000800 */
[----:B------:R-:W-:Y:S01]  /*11060*/  IMAD R0, R22, 0x20, R198 ;  /* 0x0000002016007824 */ /* 0x000fe200078e02c6 */
[----:B------:R-:W-:Y:S01]  /*11070*/  UIMAD UR11, UR42, UR13, UR11 ;  /* 0x0000000d2a0b72a4 */ /* 0x000fe2000f8e020b */
[----:B------:R-:W-:Y:S01]  /*11080*/  LOP3.LUT R24, R25, 0x380, RZ, 0xc0, !PT ;  /* 0x0000038019187812 */ /* 0x000fe200078ec0ff */
[----:B------:R-:W5:Y:S01]  /*11090*/  LD.E.128 R40, desc[UR52][R40.64] ;  /* 0x0000003428287980 */ /* 0x000f62000c101d00 */
[----:B------:R-:W-:Y:S01]  /*110a0*/  VIADD R46, R0, UR37 ;  /* 0x00000025002e7c36 */ /* 0x000fe20008000000 */
[----:B------:R-:W-:Y:S01]  /*110b0*/  ULDC.64 UR12, c[0x0][0xaf0] ;  /* 0x0002bc00000c7ab9 */ /* 0x000fe20000000a00 */
[----:B------:R-:W-:Y:S01]  /*110c0*/  LOP3.LUT R28, R29, 0x380, RZ, 0xc0, !PT ;  /* 0x000003801d1c7812 */ /* 0x000fe200078ec0ff */
[----:B------:R-:W-:Y:S01]  /*110d0*/  UIMAD UR4, UR4, UR12, URZ ;  /* 0x0000000c040472a4 */ /* 0x000fe2000f8e023f */
[----:B------:R-:W-:Y:S02]  /*110e0*/  LOP3.LUT R34, R35, 0x380, RZ, 0xc0, !PT ;  /* 0x0000038023227812 */ /* 0x000fe400078ec0ff */
[----:B------:R-:W-:-:S02]  /*110f0*/  LOP3.LUT R36, R37, 0x380, RZ, 0xc0, !PT ;  /* 0x0000038025247812 */ /* 0x000fc400078ec0ff */
[----:B------:R-:W-:Y:S01]  /*11100*/  LOP3.LUT R5, R32, 0x380, RZ, 0xc0, !PT ;  /* 0x0000038020057812 */ /* 0x000fe200078ec0ff */
[----:B------:R-:W-:Y:S01]  /*11110*/  IMAD.MOV.U32 R47, RZ, RZ, R46 ;  /* 0x000000ffff2f7224 */ /* 0x000fe200078e002e */
[----:B------:R-:W-:Y:S01]  /*11120*/  SHF.R.U64 R12, R12, 0x3, RZ ;  /* 0x000000030c0c7819 */ /* 0x000fe200000012ff */
[----:B------:R-:W-:Y:S01]  /*11130*/  UIMAD UR4, UR8, UR13, UR4 ;  /* 0x0000000d080472a4 */ /* 0x000fe2000f8e0204 */
[----:B------:R-:W-:Y:S01]  /*11140*/  SHF.R.U64 R24, R24, 0x3, RZ ;  /* 0x0000000318187819 */ /* 0x000fe200000012ff */
[----:B------:R-:W-:Y:S01]  /*11150*/  UIMAD.WIDE.U32 UR8, UR8, UR12, UR10 ;  /* 0x0000000c080872a5 */ /* 0x000fe2000f8e000a */
[----:B------:R-:W-:Y:S02]  /*11160*/  SHF.R.U64 R28, R28, 0x3, RZ ;  /* 0x000000031c1c7819 */ /* 0x000fe400000012ff */
[----:B------:R-:W-:Y:S02]  /*11170*/  SHF.R.U64 R34, R34, 0x3, RZ ;  /* 0x0000000322227819 */ /* 0x000fe400000012ff */
[----:B------:R-:W-:Y:S01]  /*11180*/  SHF.R.U64 R36, R36, 0x3, RZ ;  /* 0x0000000324247819 */ /* 0x000fe200000012ff */
[----:B-1----:R-:W-:Y:S01]  /*11190*/  @P1 IMAD.HI.U32 R0, R46, R3, RZ ;  /* 0x000000032e001227 */ /* 0x002fe200078e00ff */
[----:B------:R-:W-:Y:S01]  /*111a0*/  SHF.R.U64 R5, R5, 0x3, RZ ;  /* 0x0000000305057819 */ /* 0x000fe200000012ff */
[----:B------:R-:W-:Y:S01]  /*111b0*/  UIADD3 UR4, UR9, UR4, URZ ;  /* 0x0000000409047290 */ /* 0x000fe2000fffe03f */
[----:B------:R-:W-:Y:S01]  /*111c0*/  LOP3.LUT R12, R12, R13, RZ, 0x3c, !PT ;  /* 0x0000000d0c0c7212 */ /* 0x000fe200078e3cff */
[--C-:B------:R-:W-:Y:S01]  /*111d0*/  IMAD.X R13, RZ, RZ, R33.reuse, P5 ;  /* 0x000000ffff0d7224 */ /* 0x100fe200028e0621 */
[----:B0-----:R-:W-:Y:S01]  /*111e0*/  @P1 SHF.R.U32.HI R47, RZ, R49, R0 ;  /* 0x00000031ff2f1219 */ /* 0x001fe20000011600 */
[----:B------:R-:W-:Y:S01]  /*111f0*/  ULDC.64 UR10, c[0x0][0xae0] ;  /* 0x0002b800000a7ab9 */ /* 0x000fe20000000a00 */
        /* <DEDUP_REMOVED lines=9> */
[----:B------:R-:W-:Y:S01]  /*11290*/  IMAD.MOV.U32 R5, RZ, RZ, R33 ;  /* 0x000000ffff057224 */ /* 0x000fe200078e0021 */
[--C-:B------:R-:W-:Y:S01]  /*112a0*/  SHF.R.S32.HI R0, RZ, 0x1f, R47.reuse ;  /* 0x0000001fff007819 */ /* 0x100fe2000001142f */
[----:B------:R-:W-:Y:S01]  /*112b0*/  IMAD.MOV R20, RZ, RZ, -R47 ;  /* 0x000000ffff147224 */ /* 0x000fe200078e0a2f */
[----:B------:R-:W5:Y:S01]  /*112c0*/  LD.E.128 R12, desc[UR52][R12.64] ;  /* 0x000000340c0c7980 */ /* 0x000f62000c101d00 */
[----:B------:R-:W-:-:S02]  /*112d0*/  IMAD.U32 R3, RZ, RZ, UR9 ;  /* 0x00000009ff037e24 */ /* 0x000fc4000f8e00ff */
[----:B------:R-:W-:Y:S01]  /*112e0*/  IMAD R0, R0, UR10, RZ ;  /* 0x0000000a00007c24 */ /* 0x000fe2000f8e02ff */
[----:B------:R-:W5:Y:S01]  /*112f0*/  LD.E.128 R4, desc[UR52][R4.64] ;  /* 0x0000003404047980 */ /* 0x000f62000c101d00 */
[----:B------:R-:W-:Y:S02]  /*11300*/  IMAD R45, R45, R20, R46 ;  /* 0x000000142d2d7224 */ /* 0x000fe400078e022e */
[----:B------:R-:W-:Y:S01]  /*11310*/  IMAD.U32 R2, RZ, RZ, UR8 ;  /* 0x00000008ff027e24 */ /* 0x000fe2000f8e00ff */
[----:B------:R-:W5:Y:S01]  /*11320*/  LD.E.128 R24, desc[UR52][R24.64] ;  /* 0x0000003418187980 */ /* 0x000f62000c101d00 */
[----:B------:R-:W-:Y:S01]  /*11330*/  IMAD.U32 R3, RZ, RZ, UR4 ;  /* 0x00000004ff037e24 */ /* 0x000fe2000f8e00ff */
[----:B------:R-:W-:Y:S02]  /*11340*/  ULDC.64 UR8, c[0x0][0xad8] ;  /* 0x0002b60000087ab9 */ /* 0x000fe40000000a00 */
[----:B------:R-:W5:Y:S01]  /*11350*/  LD.E.128 R28, desc[UR52][R28.64] ;  /* 0x000000341c1c7980 */ /* 0x000f62000c101d00 */
[----:B------:R-:W-:-:S03]  /*11360*/  IMAD R49, R47, UR11, R0 ;  /* 0x0000000b2f317c24 */ /* 0x000fc6000f8e0200 */
[----:B------:R-:W5:Y:S01]  /*11370*/  LD.E.128 R32, desc[UR52][R34.64] ;  /* 0x0000003422207980 */ /* 0x000f62000c101d00 */
[----:B------:R-:W-:-:S03]  /*11380*/  SHF.R.S32.HI R0, RZ, 0x1f, R45 ;  /* 0x0000001fff007819 */ /* 0x000fc6000001142d */
        /* <DEDUP_REMOVED lines=8> */
[----:B------:R-:W-:Y:S02]  /*11410*/  IMAD.IADD R3, R3, 0x1, R49 ;  /* 0x0000000103037824 */ /* 0x000fe400078e0231 */
[----:B------:R-:W-:-:S02]  /*11420*/  IMAD R0, R0, UR8, RZ ;  /* 0x0000000800007c24 */ /* 0x000fc4000f8e02ff */
[----:B------:R-:W-:Y:S02]  /*11430*/  VIADD R51, R198, UR37 ;  /* 0x00000025c6337c36 */ /* 0x000fe40008000000 */
[C---:B------:R-:W-:Y:S02]  /*11440*/  IMAD R49, R45.reuse, UR9, R0 ;  /* 0x000000092d317c24 */ /* 0x040fe4000f8e0200 */
[----:B------:R-:W-:Y:S01]  /*11450*/  IMAD.WIDE.U32 R2, R45, UR8, R2 ;  /* 0x000000082d027c25 */ /* 0x000fe2000f8e0002 */
[----:B------:R-:W-:Y:S01]  /*11460*/  ISETP.GE.AND P2, PT, R51, R44, PT ;  /* 0x0000002c3300720c */ /* 0x000fe20003f46270 */
[----:B------:R-:W-:Y:S02]  /*11470*/  ULDC.64 UR8, c[0x0][0xa80] ;  /* 0x0002a00000087ab9 */ /* 0x000fe40000000a00 */
[----:B------:R-:W-:Y:S02]  /*11480*/  VIADD R21, R21, 0x28820 ;  /* 0x0002882015157836 */ /* 0x000fe40000000000 */
[----:B------:R-:W-:Y:S01]  /*11490*/  VIADD R45, R51, 0x40 ;  /* 0x00000040332d7836 */ /* 0x000fe20000000000 */
[----:B------:R-:W-:Y:S01]  /*114a0*/  LEA R0, P3, R2, UR8, 0x1 ;  /* 0x0000000802007c11 */ /* 0x000fe2000f8608ff */
[----:B------:R-:W-:Y:S01]  /*114b0*/  IMAD.IADD R3, R3, 0x1, R49 ;  /* 0x0000000103037824 */ /* 0x000fe200078e0231 */
[----:B------:R-:W-:-:S02]  /*114c0*/  PRMT R21, RZ, 0x654, R21 ;  /* 0x00000654ff157816 */ /* 0x000fc40000000015 */
[-C--:B------:R-:W-:Y:S02]  /*114d0*/  ISETP.GE.AND P1, PT, R45, R44.reuse, PT ;  /* 0x0000002c2d00720c */ /* 0x080fe40003f26270 */
[----:B------:R-:W-:Y:S01]  /*114e0*/  LEA.HI.X R45, R2, UR9, R3, 0x1, P3 ;  /* 0x00000009022d7c11 */ /* 0x000fe200098f0c03 */
[----:B------:R-:W-:Y:S01]  /*114f0*/  VIADD R47, R51, 0x20 ;  /* 0x00000020332f7836 */ /* 0x000fe20000000000 */
[----:B0-----:R0:W-:Y:S01]  /*11500*/  SYNCS.ARRIVE.TRANS64.RED.A1T0 RZ, [R21+URZ], RZ ;  /* 0x000000ff15ff79a7 */ /* 0x0011e2000810043f */
[----:B------:R1:W2:Y:S01]  /*11510*/  SHFL.IDX PT, R20, R0, RZ, 0x181f ;  /* 0x00181fff00147589 */ /* 0x0002a200000e0000 */
[----:B------:R-:W-:Y:S02]  /*11520*/  BSSY B1, `(.L_x_7508) ;  /* 0x000000d000017945 */ /* 0x000fe40003800000 */
[----:B------:R-:W-:Y:S01]  /*11530*/  ISETP.GE.AND P0, PT, R47, R44, PT ;  /* 0x0000002c2f00720c */ /* 0x000fe20003f06270 */
[----:B0-----:R1:W0:Y:S01]  /*11540*/  SHFL.IDX PT, R21, R45, RZ, 0x181f ;  /* 0x00181fff2d157589 */ /* 0x00122200000e0000 */
[----:B------:R-:W-:Y:S11]  /*11550*/  @P2 BRA `(.L_x_7509) ;  /* 0x0000000000242947 */ /* 0x000ff60003800000 */
[----:B------:R-:W-:Y:S02]  /*11560*/  ULDC UR4, c[0x0][0xac8] ;  /* 0x0002b20000047ab9 */ /* 0x000fe40000000800 */
[----:B------:R-:W-:Y:S02]  /*11570*/  ISETP.GE.AND P2, PT, R18, UR4, PT ;  /* 0x0000000412007c0c */ /* 0x000fe4000bf46270 */
[----:B------:R-:W-:-:S11]  /*11580*/  ISETP.GE.AND P3, PT, R19, UR4, PT ;  /* 0x0000000413007c0c */ /* 0x000fd6000bf66270 */
[CC--:B--2---:R-:W-:Y:S02]  /*11590*/  @!P2 LEA R2, P4, R18.reuse, R20.reuse, 0x1 ;  /* 0x000000141202a211 */ /* 0x0c4fe400078808ff */
[C---:B------:R-:W-:Y:S02]  /*115a0*/  @!P3 LEA R20, P5, R19.reuse, R20, 0x1 ;  /* 0x000000141314b211 */ /* 0x040fe400078a08ff */
[-C--:B0-----:R-:W-:Y:S02]  /*115b0*/  @!P2 LEA.HI.X R3, R18, R21.reuse, R220, 0x1, P4 ;  /* 0x000000151203a211 */ /* 0x081fe400020f0cdc */
[----:B------:R-:W-:-:S03]  /*115c0*/  @!P3 LEA.HI.X R21, R19, R21, R219, 0x1, P5 ;  /* 0x000000151315b211 */ /* 0x000fc600028f0cdb */
[----:B-----5:R3:W-:Y:S04]  /*115d0*/  @!P2 ST.E.128 desc[UR52][R2.64], R4 ;  /* 0x000000040200a985 */ /* 0x0207e8000c101d34 */
[----:B------:R3:W-:Y:S02]  /*115e0*/  @!P3 ST.E.128 desc[UR52][R20.64], R28 ;  /* 0x0000001c1400b985 */ /* 0x0007e4000c101d34 */
.L_x_7509:
[----:B------:R-:W-:Y:S05]  /*115f0*/  BSYNC B1 ;  /* 0x0000000000017941 */ /* 0x000fea0003800000 */
.L_x_7508:
[----:B---3-5:R3:W4:Y:S01]  /*11600*/  SHFL.IDX PT, R5, R45, 0x1, 0x181f ;  /* 0x00381f002d057f89 */ /* 0x02872200000e0000 */
[----:B------:R-:W-:Y:S03]  /*11610*/  BSSY B1, `(.L_x_7510) ;  /* 0x000000c000017945 */ /* 0x000fe60003800000 */
[----:B------:R3:W0:Y:S01]  /*11620*/  SHFL.IDX PT, R4, R0, 0x1, 0x181f ;  /* 0x00381f0000047f89 */ /* 0x00062200000e0000 */
[----:B------:R-:W-:Y:S05]  /*11630*/  @P0 BRA `(.L_x_7511) ;  /* 0x0000000000240947 */ /* 0x000fea0003800000 */
[----:B------:R-:W-:Y:S02]  /*11640*/  ULDC UR4, c[0x0][0xac8] ;  /* 0x0002b20000047ab9 */ /* 0x000fe40000000800 */
[----:B------:R-:W-:Y:S02]  /*11650*/  ISETP.GE.AND P3, PT, R18, UR4, PT ;  /* 0x0000000412007c0c */ /* 0x000fe4000bf66270 */
[----:B------:R-:W-:-:S11]  /*11660*/  ISETP.GE.AND P4, PT, R19, UR4, PT ;  /* 0x0000000413007c0c */ /* 0x000fd6000bf86270 */
[CC--:B0-----:R-:W-:Y:S02]  /*11670*/  @!P3 LEA R2, P0, R18.reuse, R4.reuse, 0x1 ;  /* 0x000000041202b211 */ /* 0x0c1fe400078008ff */
[C---:B------:R-:W-:Y:S02]  /*11680*/  @!P4 LEA R4, P2, R19.reuse, R4, 0x1 ;  /* 0x000000041304c211 */ /* 0x040fe400078408ff */
[-C--:B----4-:R-:W-:Y:S02]  /*11690*/  @!P3 LEA.HI.X R3, R18, R5.reuse, R220, 0x1, P0 ;  /* 0x000000051203b211 */ /* 0x090fe400000f0cdc */
[----:B------:R-:W-:-:S03]  /*116a0*/  @!P4 LEA.HI.X R5, R19, R5, R219, 0x1, P2 ;  /* 0x000000051305c211 */ /* 0x000fc600010f0cdb */
[----:B------:R0:W-:Y:S04]  /*116b0*/  @!P3 ST.E.128 desc[UR52][R2.64], R8 ;  /* 0x000000080200b985 */ /* 0x0001e8000c101d34 */
[----:B------:R0:W-:Y:S02]  /*116c0*/  @!P4 ST.E.128 desc[UR52][R4.64], R32 ;  /* 0x000000200400c985 */ /* 0x0001e4000c101d34 */
.L_x_7511:
[----:B------:R-:W-:Y:S05]  /*116d0*/  BSYNC B1 ;  /* 0x0000000000017941 */ /* 0x000fea0003800000 */
.L_x_7510:
[----:B0---4-:R0:W4:Y:S01]  /*116e0*/  SHFL.IDX PT, R5, R45, 0x2, 0x181f ;  /* 0x00581f002d057f89 */ /* 0x01112200000e0000 */
        /* <DEDUP_REMOVED lines=12> */
.L_x_7513:
[----:B------:R-:W-:Y:S05]  /*117b0*/  BSYNC B1 ;  /* 0x0000000000017941 */ /* 0x000fea0003800000 */
.L_x_7512:
[----:B0-----:R-:W-:Y:S01]  /*117c0*/  VIADD R3, R51, 0x60 ;  /* 0x0000006033037836 */ /* 0x001fe20000000000 */
[----:B-1-3--:R-:W0:Y:S04]  /*117d0*/  SHFL.IDX PT, R45, R45, 0x3, 0x181f ;  /* 0x00781f002d2d7f89 */ /* 0x00ae2800000e0000 */
[----:B------:R-:W-:Y:S01]  /*117e0*/  ISETP.GE.AND P0, PT, R3, R44, PT ;  /* 0x0000002c0300720c */ /* 0x000fe20003f06270 */
[----:B------:R-:W1:-:S12]  /*117f0*/  SHFL.IDX PT, R0, R0, 0x3, 0x181f ;  /* 0x00781f0000007f89 */ /* 0x000e5800000e0000 */
[----:B------:R-:W-:Y:S05]  /*11800*/  @P0 BRA `(.L_x_7514) ;  /* 0x0000001800300947 */ /* 0x000fea0003800000 */
[----:B------:R-:W-:Y:S02]  /*11810*/  ULDC UR4, c[0x0][0xac8] ;  /* 0x0002b20000047ab9 */ /* 0x000fe40000000800 */
[----:B------:R-:W-:-:S13]  /*11820*/  ISETP.GE.AND P1, PT, R18, UR4, PT ;  /* 0x0000000412007c0c */ /* 0x000fda000bf26270 */
[----:B-1----:R-:W-:-:S04]  /*11830*/  @!P1 LEA R2, P0, R18, R0, 0x1 ;  /* 0x0000000012029211 */ /* 0x002fc800078008ff */
[----:B0-----:R-:W-:Y:S02]  /*11840*/  @!P1 LEA.HI.X R3, R18, R45, R220, 0x1, P0 ;  /* 0x0000002d12039211 */ /* 0x001fe400000f0cdc */
[----:B------:R-:W-:-:S03]  /*11850*/  ISETP.GE.AND P0, PT, R19, UR4, PT ;  /* 0x0000000413007c0c */ /* 0x000fc6000bf06270 */
[----:B------:R0:W-:Y:S10]  /*11860*/  @!P1 ST.E.128 desc[UR52][R2.64], R24 ;  /* 0x0000001802009985 */ /* 0x0001f4000c101d34 */
[----:B------:R-:W-:Y:S05]  /*11870*/  @P0 BRA `(.L_x_7514) ;  /* 0x0000001800140947 */ /* 0x000fea0003800000 */
[----:B0-----:R-:W-:-:S04]  /*11880*/  LEA R2, P0, R19, R0, 0x1 ;  /* 0x0000000013027211 */ /* 0x001fc800078008ff */
[----:B------:R-:W-:-:S05]  /*11890*/  LEA.HI.X R3, R19, R45, R219, 0x1, P0 ;  /* 0x0000002d13037211 */ /* 0x000fca00000f0cdb */
[----:B------:R0:W-:Y:S01]  /*118a0*/  ST.E.128 desc[UR52][R2.64], R40 ;  /* 0x0000002802007985 */ /* 0x0001e2000c101d34 */
[----:B------:R-:W-:Y:S05]  /*118b0*/  BRA `(.L_x_7514) ;  /* 0x0000001800047947 */ /* 0x000fea0003800000 */
.L_x_7507:
[----:B------:R-:W-:Y:S01]  /*118c0*/  ULDC.64 UR12, c[0x0][0xb08] ;  /* 0x0002c200000c7ab9 */ /* 0x000fe20000000a00 */
[----:B------:R-:W0:Y:S01]  /*118d0*/  @P1 LDC R0, c[0x0][0xbec] ;  /* 0x0002fb00ff001b82 */ /* 0x000e220000000800 */
[----:B------:R-:W-:Y:S01]  /*118e0*/  UIMAD UR9, UR14, UR12, URZ ;  /* 0x0000000c0e0972a4 */ /* 0x000fe2000f8e023f */
[----:B------:R-:W-:Y:S01]  /*118f0*/  IMAD.MOV.U32 R7, RZ, RZ, R13 ;  /* 0x000000ffff077224 */ /* 0x000fe200078e000d */
[----:B------:R-:W-:Y:S01]  /*11900*/  UIMAD.WIDE.U32 UR10, UR4, UR12, URZ ;  /* 0x0000000c040a72a5 */ /* 0x000fe2000f8e003f */
[----:B------:R-:W-:Y:S01]  /*11910*/  ISETP.GE.AND P0, PT, R11, R44, PT ;  /* 0x0000002c0b00720c */ /* 0x000fe20003f06270 */
[----:B------:R-:W-:Y:S01]  /*11920*/  UIMAD UR9, UR4, UR13, UR9 ;  /* 0x0000000d040972a4 */ /* 0x000fe2000f8e0209 */
[----:B------:R-:W-:Y:S01]  /*11930*/  VIADD R21, R21, 0x28820 ;  /* 0x0002882015157836 */ /* 0x000fe20000000000 */
[----:B------:R-:W-:Y:S01]  /*11940*/  USHF.R.S32.HI UR4, URZ, 0x1f, UR8 ;  /* 0x0000001f3f047899 */ /* 0x000fe20008011408 */
[----:B------:R-:W1:Y:S01]  /*11950*/  @P1 LDC R5, c[0x0][0xbf0] ;  /* 0x0002fc00ff051b82 */ /* 0x000e620000000800 */
[----:B------:R-:W-:Y:S01]  /*11960*/  UIADD3 UR11, UR11, UR9, URZ ;  /* 0x000000090b0b7290 */ /* 0x000fe2000fffe03f */
[----:B------:R-:W-:Y:S01]  /*11970*/  BSSY B1, `(.L_x_7515) ;  /* 0x0000068000017945 */ /* 0x000fe20003800000 */
[----:B------:R-:W-:Y:S01]  /*11980*/  ULDC.64 UR12, c[0x0][0xb38] ;  /* 0x0002ce00000c7ab9 */ /* 0x000fe20000000a00 */
[----:B------:R-:W-:Y:S01]  /*11990*/  PRMT R21, RZ, 0x654, R21 ;  /* 0x00000654ff157816 */ /* 0x000fe20000000015 */
[----:B------:R-:W-:-:S03]  /*119a0*/  UIMAD.WIDE.U32 UR10, UR42, UR12, UR10 ;  /* 0x0000000c2a0a72a5 */ /* 0x000fc6000f8e000a */
[----:B------:R2:W-:Y:S01]  /*119b0*/  SYNCS.ARRIVE.TRANS64.RED.A1T0 RZ, [R21+URZ], RZ ;  /* 0x000000ff15ff79a7 */ /* 0x0005e2000810043f */
[----:B------:R-:W-:-:S03]  /*119c0*/  UIMAD UR11, UR42, UR13, UR11 ;  /* 0x0000000d2a0b72a4 */ /* 0x000fc6000f8e020b */
[----:B------:R-:W-:Y:S02]  /*119d0*/  ULDC.64 UR12, c[0x0][0xb40] ;  /* 0x0002d000000c7ab9 */ /* 0x000fe40000000a00 */
[----:B------:R-:W-:Y:S01]  /*119e0*/  UIMAD UR4, UR4, UR12, URZ ;  /* 0x0000000c040472a4 */ /* 0x000fe2000f8e023f */
[----:B0-----:R-:W-:-:S03]  /*119f0*/  @P1 IMAD.HI.U32 R0, R13, R0, RZ ;  /* 0x000000000d001227 */ /* 0x001fc600078e00ff */
[----:B------:R-:W-:Y:S02]  /*11a00*/  UIMAD UR4, UR8, UR13, UR4 ;  /* 0x0000000d080472a4 */ /* 0x000fe4000f8e0204 */
[----:B------:R-:W-:-:S03]  /*11a10*/  UIMAD.WIDE.U32 UR8, UR8, UR12, UR10 ;  /* 0x0000000c080872a5 */ /* 0x000fc6000f8e000a */
[----:B------:R-:W-:Y:S01]  /*11a20*/  ULDC.64 UR10, c[0x0][0xb48] ;  /* 0x0002d200000a7ab9 */ /* 0x000fe20000000a00 */
[----:B------:R-:W-:Y:S01]  /*11a30*/  UIADD3 UR9, UR9, UR4, URZ ;  /* 0x0000000409097290 */ /* 0x000fe2000fffe03f */
[----:B-1----:R-:W-:-:S03]  /*11a40*/  @P1 SHF.R.U32.HI R7, RZ, R5, R0 ;  /* 0x00000005ff071219 */ /* 0x002fc60000011600 */
[----:B------:R-:W-:Y:S01]  /*11a50*/  UIMAD.WIDE.U32 UR8, UR39, UR10, UR8 ;  /* 0x0000000a270872a5 */ /* 0x000fe2000f8e0008 */
[--C-:B------:R-:W-:Y:S01]  /*11a60*/  SHF.R.S32.HI R0, RZ, 0x1f, R7.reuse ;  /* 0x0000001fff007819 */ /* 0x100fe20000011407 */
[----:B------:R-:W-:Y:S02]  /*11a70*/  IMAD.MOV R4, RZ, RZ, -R7 ;  /* 0x000000ffff047224 */ /* 0x000fe400078e0a07 */
[----:B------:R-:W-:Y:S02]  /*11a80*/  UIMAD UR39, UR39, UR11, UR9 ;  /* 0x0000000b272772a4 */ /* 0x000fe4000f8e0209 */
[----:B------:R-:W-:Y:S01]  /*11a90*/  IMAD R45, R45, R4, R13 ;  /* 0x000000042d2d7224 */ /* 0x000fe200078e020d */
[----:B------:R-:W-:Y:S01]  /*11aa0*/  ULDC.64 UR10, c[0x0][0xb30] ;  /* 0x0002cc00000a7ab9 */ /* 0x000fe20000000a00 */
[----:B------:R-:W-:Y:S02]  /*11ab0*/  IMAD.U32 R5, RZ, RZ, UR9 ;  /* 0x00000009ff057e24 */ /* 0x000fe4000f8e00ff */
[----:B------:R-:W-:-:S02]  /*11ac0*/  IMAD R0, R0, UR10, RZ ;  /* 0x0000000a00007c24 */ /* 0x000fc4000f8e02ff */
        /* <DEDUP_REMOVED lines=13> */
[----:B------:R-:W-:Y:S01]  /*11ba0*/  LEA.HI.X R20, R4, UR9, R5, 0x2, P1 ;  /* 0x0000000904147c11 */ /* 0x000fe200088f1405 */
[----:B------:R0:W1:Y:S04]  /*11bb0*/  SHFL.IDX PT, R24, R0, RZ, 0x1c1f ;  /* 0x001c1fff00187589 */ /* 0x00006800000e0000 */
[----:B--2---:R0:W2:Y:S01]  /*11bc0*/  SHFL.IDX PT, R21, R20, RZ, 0x1c1f ;  /* 0x001c1fff14157589 */ /* 0x0040a200000e0000 */
[----:B------:R-:W-:Y:S05]  /*11bd0*/  @P0 BRA `(.L_x_7516) ;  /* 0x0000000400040947 */ /* 0x000fea0003800000 */
[----:B------:R-:W-:Y:S02]  /*11be0*/  ULDC UR4, c[0x0][0xac8] ;  /* 0x0002b20000047ab9 */ /* 0x000fe40000000800 */
[----:B------:R-:W-:Y:S02]  /*11bf0*/  ISETP.GE.AND P3, PT, R16, UR4, PT ;  /* 0x0000000410007c0c */ /* 0x000fe4000bf66270 */
[----:B------:R-:W-:Y:S02]  /*11c00*/  ISETP.GE.AND P2, PT, R197, UR4, PT ;  /* 0x00000004c5007c0c */ /* 0x000fe4000bf46270 */
[----:B------:R-:W-:Y:S02]  /*11c10*/  ISETP.GE.AND P1, PT, R196, UR4, PT ;  /* 0x00000004c4007c0c */ /* 0x000fe4000bf26270 */
[----:B------:R-:W-:-:S07]  /*11c20*/  ISETP.GE.AND P0, PT, R195, UR4, PT ;  /* 0x00000004c3007c0c */ /* 0x000fce000bf06270 */
[CC--:B-1----:R-:W-:Y:S02]  /*11c30*/  @!P3 LEA R4, P4, R16.reuse, R24.reuse, 0x2 ;  /* 0x000000181004b211 */ /* 0x0c2fe400078810ff */
[-C--:B------:R-:W-:Y:S02]  /*11c40*/  @!P2 LEA R6, P6, R197, R24.reuse, 0x2 ;  /* 0x00000018c506a211 */ /* 0x080fe400078c10ff */
[----:B--2---:R-:W-:Y:S02]  /*11c50*/  @!P3 LEA.HI.X R5, R16, R21, R215, 0x2, P4 ;  /* 0x000000151005b211 */ /* 0x004fe400020f14d7 */
[----:B------:R-:W-:Y:S02]  /*11c60*/  ISETP.GE.AND P4, PT, R193, UR4, PT ;  /* 0x00000004c1007c0c */ /* 0x000fe4000bf86270 */
[----:B------:R-:W-:Y:S01]  /*11c70*/  @!P1 LEA R8, P5, R196, R24, 0x2 ;  /* 0x00000018c4089211 */ /* 0x000fe200078a10ff */
[----:B------:R1:W-:Y:S01]  /*11c80*/  @!P3 ST.E.64 desc[UR52][R4.64], R88 ;  /* 0x000000580400b985 */ /* 0x0003e2000c101b34 */
[----:B------:R-:W-:-:S02]  /*11c90*/  ISETP.GE.AND P3, PT, R194, UR4, PT ;  /* 0x00000004c2007c0c */ /* 0x000fc4000bf66270 */
[-C--:B------:R-:W-:Y:S02]  /*11ca0*/  @!P2 LEA.HI.X R7, R197, R21.reuse, R214, 0x2, P6 ;  /* 0x00000015c507a211 */ /* 0x080fe400030f14d6 */
[C---:B------:R-:W-:Y:S02]  /*11cb0*/  @!P0 LEA R10, P6, R195.reuse, R24, 0x2 ;  /* 0x00000018c30a8211 */ /* 0x040fe400078c10ff */
[-C--:B------:R-:W-:Y:S01]  /*11cc0*/  @!P1 LEA.HI.X R9, R196, R21.reuse, R213, 0x2, P5 ;  /* 0x00000015c4099211 */ /* 0x080fe200028f14d5 */
[----:B------:R2:W-:Y:S01]  /*11cd0*/  @!P2 ST.E.64 desc[UR52][R6.64], R92 ;  /* 0x0000005c0600a985 */ /* 0x0005e2000c101b34 */
[----:B------:R-:W-:Y:S02]  /*11ce0*/  ISETP.GE.AND P5, PT, R192, UR4, PT ;  /* 0x00000004c0007c0c */ /* 0x000fe4000bfa6270 */
[----:B------:R-:W-:Y:S01]  /*11cf0*/  @!P0 LEA.HI.X R11, R195, R21, R212, 0x2, P6 ;  /* 0x00000015c30b8211 */ /* 0x000fe200030f14d4 */
[----:B------:R3:W-:Y:S01]  /*11d00*/  @!P1 ST.E.64 desc[UR52][R8.64], R96 ;  /* 0x0000006008009985 */ /* 0x0007e2000c101b34 */
[----:B------:R-:W-:-:S02]  /*11d10*/  ISETP.GE.AND P2, PT, R191, UR4, PT ;  /* 0x00000004bf007c0c */ /* 0x000fc4000bf46270 */
[-C--:B-1----:R-:W-:Y:S01]  /*11d20*/  @!P3 LEA R4, P6, R194, R24.reuse, 0x2 ;  /* 0x00000018c204b211 */ /* 0x082fe200078c10ff */
[----:B------:R1:W-:Y:S01]  /*11d30*/  @!P0 ST.E.64 desc[UR52][R10.64], R100 ;  /* 0x000000640a008985 */ /* 0x0003e2000c101b34 */
[C---:B------:R-:W-:Y:S02]  /*11d40*/  @!P4 LEA R12, P0, R193.reuse, R24, 0x2 ;  /* 0x00000018c10cc211 */ /* 0x040fe400078010ff */
[----:B------:R-:W-:Y:S02]  /*11d50*/  ISETP.GE.AND P1, PT, R190, UR4, PT ;  /* 0x00000004be007c0c */ /* 0x000fe4000bf26270 */
[-C--:B------:R-:W-:Y:S02]  /*11d60*/  @!P4 LEA.HI.X R13, R193, R21.reuse, R210, 0x2, P0 ;  /* 0x00000015c10dc211 */ /* 0x080fe400000f14d2 */
[----:B------:R-:W-:Y:S02]  /*11d70*/  @!P3 LEA.HI.X R5, R194, R21, R211, 0x2, P6 ;  /* 0x00000015c205b211 */ /* 0x000fe400030f14d3 */
[----:B------:R-:W-:-:S02]  /*11d80*/  ISETP.GE.AND P0, PT, R189, UR4, PT ;  /* 0x00000004bd007c0c */ /* 0x000fc4000bf06270 */
[-C--:B------:R-:W-:Y:S01]  /*11d90*/  @!P5 LEA R14, P6, R192, R24.reuse, 0x2 ;  /* 0x00000018c00ed211 */ /* 0x080fe200078c10ff */
[----:B------:R4:W-:Y:S01]  /*11da0*/  @!P3 ST.E.64 desc[UR52][R4.64], R104 ;  /* 0x000000680400b985 */ /* 0x0009e2000c101b34 */
[----:B------:R-:W-:Y:S02]  /*11db0*/  ISETP.GE.AND P3, PT, R188, UR4, PT ;  /* 0x00000004bc007c0c */ /* 0x000fe4000bf66270 */
        /* <DEDUP_REMOVED lines=13> */
[----:B----4-:R-:W-:Y:S02]  /*11e90*/  @!P3 LEA R4, P5, R188, R24, 0x2 ;  /* 0x00000018bc04b211 */ /* 0x010fe400078a10ff */
        /* <DEDUP_REMOVED lines=9> */
[-C--:B--2---:R-:W-:Y:S02]  /*11f30*/  @!P1 LEA R8, P6, R185, R24.reuse, 0x2 ;  /* 0x00000018b9089211 */ /* 0x084fe400078c10ff */
[----:B------:R-:W-:Y:S01]  /*11f40*/  @!P2 LEA.HI.X R7, R186, R21, R203, 0x2, P3 ;  /* 0x00000015ba07a211 */ /* 0x000fe200018f14cb */
[----:B------:R4:W-:Y:S01]  /*11f50*/  @!P4 ST.E.64 desc[UR52][R12.64], R132 ;  /* 0x000000840c00c985 */ /* 0x0009e2000c101b34 */
[----:B---3--:R-:W-:-:S02]  /*11f60*/  @!P0 LEA R10, P4, R184, R24, 0x2 ;  /* 0x00000018b80a8211 */ /* 0x008fc400078810ff */
        /* <DEDUP_REMOVED lines=8> */
.L_x_7516:
[----:B------:R-:W-:Y:S05]  /*11ff0*/  BSYNC B1 ;  /* 0x0000000000017941 */ /* 0x000fea0003800000 */
.L_x_7515:
[----:B------:R-:W-:Y:S01]  /*12000*/  ISETP.GE.AND P0, PT, R25, R44, PT ;  /* 0x0000002c1900720c */ /* 0x000fe20003f06270 */
[----:B0-----:R-:W0:Y:S04]  /*12010*/  SHFL.IDX PT, R20, R20, 0x1, 0x1c1f ;  /* 0x003c1f0014147f89 */ /* 0x001e2800000e0000 */
[----:B------:R-:W3:Y:S08]  /*12020*/  SHFL.IDX PT, R0, R0, 0x1, 0x1c1f ;  /* 0x003c1f0000007f89 */ /* 0x000ef000000e0000 */
[----:B------:R-:W-:Y:S05]  /*12030*/  @P0 BRA `(.L_x_7514) ;  /* 0x0000001000240947 */ /* 0x000fea0003800000 */
[----:B------:R-:W-:Y:S02]  /*12040*/  ULDC UR4, c[0x0][0xac8] ;  /* 0x0002b20000047ab9 */ /* 0x000fe40000000800 */
[----:B------:R-:W-:Y:S02]  /*12050*/  ISETP.GE.AND P2, PT, R16, UR4, PT ;  /* 0x0000000410007c0c */ /* 0x000fe4000bf46270 */
[----:B------:R-:W-:Y:S02]  /*12060*/  ISETP.GE.AND P1, PT, R197, UR4, PT ;  /* 0x00000004c5007c0c */ /* 0x000fe4000bf26270 */
[----:B------:R-:W-:Y:S02]  /*12070*/  ISETP.GE.AND P0, PT, R196, UR4, PT ;  /* 0x00000004c4007c0c */ /* 0x000fe4000bf06270 */
[----:B------:R-:W-:Y:S02]  /*12080*/  ISETP.GE.AND P4, PT, R194, UR4, PT ;  /* 0x00000004c2007c0c */ /* 0x000fe4000bf86270 */
[----:B------:R-:W-:-:S05]  /*12090*/  ISETP.GE.AND P3, PT, R195, UR4, PT ;  /* 0x00000004c3007c0c */ /* 0x000fca000bf66270 */
[CC--:B---34-:R-:W-:Y:S02]  /*120a0*/  @!P2 LEA R4, P6, R16.reuse, R0.reuse, 0x2 ;  /* 0x000000001004a211 */ /* 0x0d8fe400078c10ff */
[C---:B------:R-:W-:Y:S02]  /*120b0*/  @!P1 LEA R6, P5, R197.reuse, R0, 0x2 ;  /* 0x00000000c5069211 */ /* 0x040fe400078a10ff */
[----:B0-----:R-:W-:Y:S02]  /*120c0*/  @!P2 LEA.HI.X R5, R16, R20, R215, 0x2, P6 ;  /* 0x000000141005a211 */ /* 0x001fe400030f14d7 */
[----:B------:R-:W-:Y:S02]  /*120d0*/  @!P0 LEA R8, P6, R196, R0, 0x2 ;  /* 0x00000000c4088211 */ /* 0x000fe400078c10ff */
[----:B------:R-:W-:Y:S01]  /*120e0*/  @!P1 LEA.HI.X R7, R197, R20, R214, 0x2, P5 ;  /* 0x00000014c5079211 */ /* 0x000fe200028f14d6 */
[----:B------:R0:W-:Y:S01]  /*120f0*/  @!P2 ST.E.64 desc[UR52][R4.64], R2 ;  /* 0x000000020400a985 */ /* 0x0001e2000c101b34 */
[----:B------:R-:W-:-:S02]  /*12100*/  ISETP.GE.AND P5, PT, R193, UR4, PT ;  /* 0x00000004c1007c0c */ /* 0x000fc4000bfa6270 */
[----:B------:R-:W-:Y:S01]  /*12110*/  @!P0 LEA.HI.X R9, R196, R20, R213, 0x2, P6 ;  /* 0x00000014c4098211 */ /* 0x000fe200030f14d5 */
[----:B------:R3:W-:Y:S01]  /*12120*/  @!P1 ST.E.64 desc[UR52][R6.64], R94 ;  /* 0x0000005e06009985 */ /* 0x0007e2000c101b34 */
[----:B------:R-:W-:Y:S02]  /*12130*/  ISETP.GE.AND P2, PT, R192, UR4, PT ;  /* 0x00000004c0007c0c */ /* 0x000fe4000bf46270 */
[-C--:B------:R-:W-:Y:S01]  /*12140*/  @!P3 LEA R10, P6, R195, R0.reuse, 0x2 ;  /* 0x00000000c30ab211 */ /* 0x080fe200078c10ff */
[----:B------:R4:W-:Y:S01]  /*12150*/  @!P0 ST.E.64 desc[UR52][R8.64], R98 ;  /* 0x0000006208008985 */ /* 0x0009e2000c101b34 */
[C---:B------:R-:W-:Y:S02]  /*12160*/  @!P4 LEA R12, P0, R194.reuse, R0, 0x2 ;  /* 0x00000000c20cc211 */ /* 0x040fe400078010ff */
[----:B------:R-:W-:Y:S02]  /*12170*/  ISETP.GE.AND P1, PT, R191, UR4, PT ;  /* 0x00000004bf007c0c */ /* 0x000fe4000bf26270 */
[----:B------:R-:W-:-:S02]  /*12180*/  @!P4 LEA.HI.X R13, R194, R20, R211, 0x2, P0 ;  /* 0x00000014c20dc211 */ /* 0x000fc400000f14d3 */
[----:B------:R-:W-:Y:S02]  /*12190*/  @!P3 LEA.HI.X R11, R195, R20, R212, 0x2, P6 ;  /* 0x00000014c30bb211 */ /* 0x000fe400030f14d4 */
[----:B------:R-:W-:Y:S02]  /*121a0*/  ISETP.GE.AND P0, PT, R190, UR4, PT ;  /* 0x00000004be007c0c */ /* 0x000fe4000bf06270 */
[----:B------:R-:W-:Y:S01]  /*121b0*/  @!P5 LEA R14, P6, R193, R0, 0x2 ;  /* 0x00000000c10ed211 */ /* 0x000fe200078c10ff */
[----:B------:R5:W-:Y:S01]  /*121c0*/  @!P3 ST.E.64 desc[UR52][R10.64], R102 ;  /* 0x000000660a00b985 */ /* 0x000be2000c101b34 */
[----:B------:R-:W-:Y:S02]  /*121d0*/  ISETP.GE.AND P3, PT, R189, UR4, PT ;  /* 0x00000004bd007c0c */ /* 0x000fe4000bf66270 */
[----:B------:R-:W-:Y:S01]  /*121e0*/  @!P5 LEA.HI.X R15, R193, R20, R210, 0x2, P6 ;  /* 0x00000014c10fd211 */ /* 0x000fe200030f14d2 */
[----:B------:R-:W-:Y:S01]  /*121f0*/  @!P4 ST.E.64 desc[UR52][R12.64], R106 ;  /* 0x0000006a0c00c985 */ /* 0x000fe2000c101b34 */
[----:B0-----:R-:W-:-:S03]  /*12200*/  @!P2 LEA R2, P4, R192, R0, 0x2 ;  /* 0x00000000c002a211 */ /* 0x001fc600078810ff */
[----:B------:R-:W-:Y:S01]  /*12210*/  @!P5 ST.E.64 desc[UR52][R14.64], R110 ;  /* 0x0000006e0e00d985 */ /* 0x000fe2000c101b34 */
[C---:B------:R-:W-:Y:S02]  /*12220*/  @!P1 LEA R4, P5, R191.reuse, R0, 0x2 ;  /* 0x00000000bf049211 */ /* 0x040fe400078a10ff */
[----:B------:R-:W-:Y:S02]  /*12230*/  @!P2 LEA.HI.X R3, R192, R20, R209, 0x2, P4 ;  /* 0x00000014c003a211 */ /* 0x000fe400020f14d1 */
[----:B---3--:R-:W-:Y:S02]  /*12240*/  @!P0 LEA R6, P6, R190, R0, 0x2 ;  /* 0x00000000be068211 */ /* 0x008fe400078c10ff */
        /* <DEDUP_REMOVED lines=14> */
[C---:B0-----:R-:W-:Y:S02]  /*12330*/  @!P2 LEA R2, P3, R187.reuse, R0, 0x2 ;  /* 0x00000000bb02a211 */ /* 0x041fe400078610ff */
[----:B------:R-:W-:Y:S02]  /*12340*/  @!P4 LEA.HI.X R11, R188, R20, R205, 0x2, P6 ;  /* 0x00000014bc0bc211 */ /* 0x000fe400030f14cd */
[----:B---3--:R-:W-:Y:S02]  /*12350*/  @!P1 LEA R4, P6, R186, R0, 0x2 ;  /* 0x00000000ba049211 */ /* 0x008fe400078c10ff */
[----:B------:R-:W-:Y:S01]  /*12360*/  @!P2 LEA.HI.X R3, R187, R20, R204, 0x2, P3 ;  /* 0x00000014bb03a211 */ /* 0x000fe200018f14cc */
[----:B------:R0:W-:Y:S01]  /*12370*/  @!P4 ST.E.64 desc[UR52][R10.64], R130 ;  /* 0x000000820a00c985 */ /* 0x0001e2000c101b34 */
[----:B----4-:R-:W-:-:S02]  /*12380*/  @!P0 LEA R6, P4, R185, R0, 0x2 ;  /* 0x00000000b9068211 */ /* 0x010fc400078810ff */
[----:B------:R-:W-:Y:S01]  /*12390*/  @!P5 LEA R12, P3, R184, R0, 0x2 ;  /* 0x00000000b80cd211 */ /* 0x000fe200078610ff */
[----:B------:R0:W-:Y:S01]  /*123a0*/  @!P2 ST.E.64 desc[UR52][R2.64], R134 ;  /* 0x000000860200a985 */ /* 0x0001e2000c101b34 */
[-C--:B------:R-:W-:Y:S02]  /*123b0*/  @!P1 LEA.HI.X R5, R186, R20.reuse, R203, 0x2, P6 ;  /* 0x00000014ba059211 */ /* 0x080fe400030f14cb */
[-C--:B------:R-:W-:Y:S02]  /*123c0*/  @!P0 LEA.HI.X R7, R185, R20.reuse, R202, 0x2, P4 ;  /* 0x00000014b9078211 */ /* 0x080fe400020f14ca */
[----:B------:R-:W-:Y:S01]  /*123d0*/  @!P5 LEA.HI.X R13, R184, R20, R201, 0x2, P3 ;  /* 0x00000014b80dd211 */ /* 0x000fe200018f14c9 */
[----:B------:R0:W-:Y:S04]  /*123e0*/  @!P1 ST.E.64 desc[UR52][R4.64], R138 ;  /* 0x0000008a04009985 */ /* 0x0001e8000c101b34 */
[----:B------:R0:W-:Y:S01]  /*123f0*/  @!P0 ST.E.64 desc[UR52][R6.64], R142 ;  /* 0x0000008e06008985 */ /* 0x0001e2000c101b34 */
[----:B------:R-:W-:-:S03]  /*12400*/  ISETP.GE.AND P0, PT, R23, UR4, PT ;  /* 0x0000000417007c0c */ /* 0x000fc6000bf06270 */
[----:B------:R0:W-:Y:S10]  /*12410*/  @!P5 ST.E.64 desc[UR52][R12.64], R146 ;  /* 0x000000920c00d985 */ /* 0x0001f4000c101b34 */
[----:B-1----:R-:W-:Y:S05]  /*12420*/  @P0 BRA `(.L_x_7514) ;  /* 0x0000000c00280947 */ /* 0x002fea0003800000 */
[----:B0-----:R-:W-:-:S04]  /*12430*/  LEA R2, P0, R23, R0, 0x2 ;  /* 0x0000000017027211 */ /* 0x001fc800078010ff */
[----:B------:R-:W-:-:S05]  /*12440*/  LEA.HI.X R3, R23, R20, R200, 0x2, P0 ;  /* 0x0000001417037211 */ /* 0x000fca00000f14c8 */
[----:B------:R0:W-:Y:S01]  /*12450*/  ST.E.64 desc[UR52][R2.64], R150 ;  /* 0x0000009602007985 */ /* 0x0001e2000c101b34 */
[----:B------:R-:W-:Y:S05]  /*12460*/  BRA `(.L_x_7514) ;  /* 0x0000000c00187947 */ /* 0x000fea0003800000 */
.L_x_7505:
[----:B------:R-:W-:Y:S02]  /*12470*/  ULDC.64 UR8, c[0x0][0xc00] ;  /* 0x0003000000087ab9 */ /* 0x000fe40000000a00 */
[----:B------:R-:W-:-:S04]  /*12480*/  UISETP.NE.U32.AND UP0, UPT, UR8, URZ, UPT ;  /* 0x0000003f0800728c */ /* 0x000fc8000bf05070 */
[----:B------:R-:W-:-:S03]  /*12490*/  UISETP.NE.AND.EX UP0, UPT, UR9, URZ, UPT, UP0 ;  /* 0x0000003f0900728c */ /* 0x000fc6000bf05300 */
[----:B------:R-:W-:Y:S02]  /*124a0*/  ULDC.64 UR8, c[0x0][0xc00] ;  /* 0x0003000000087ab9 */ /* 0x000fe40000000a00 */
[----:B------:R-:W-:Y:S01]  /*124b0*/  UIMAD.WIDE UR8, UR43, 0x4, UR8 ;  /* 0x000000042b0878a5 */ /* 0x000fe2000f8e0208 */
[----:B------:R-:W-:-:S05]  /*124c0*/  PLOP3.LUT P1, PT, PT, PT, UP0, 0x80, 0x0 ;  /* 0x000000000000781c */ /* 0x000fca0003f2f008 */
[----:B------:R-:W-:Y:S02]  /*124d0*/  IMAD.U32 R2, RZ, RZ, UR8 ;  /* 0x00000008ff027e24 */ /* 0x000fe4000f8e00ff */
[----:B------:R-:W-:Y:S01]  /*124e0*/  IMAD.U32 R3, RZ, RZ, UR9 ;  /* 0x00000009ff037e24 */ /* 0x000fe2000f8e00ff */
[----:B------:R-:W-:Y:S02]  /*124f0*/  ULDC.64 UR8, c[0x0][0xc08] ;  /* 0x0003020000087ab9 */ /* 0x000fe40000000a00 */
[----:B------:R-:W-:Y:S01]  /*12500*/  UISETP.NE.U32.AND UP1, UPT, UR8, URZ, UPT ;  /* 0x0000003f0800728c */ /* 0x000fe2000bf25070 */
[----:B------:R-:W-:Y:S02]  /*12510*/  ULDC UR4, c[0x0][0xa88] ;  /* 0x0002a20000047ab9 */ /* 0x000fe40000000800 */
[----:B------:R-:W2:Y:S01]  /*12520*/  @P1 LDG.E R6, desc[UR52][R2.64] ;  /* 0x0000003402061981 */ /* 0x000ea2000c1e1900 */
[----:B------:R-:W-:Y:S01]  /*12530*/  UISETP.NE.AND.EX UP1, UPT, UR9, URZ, UPT, UP1 ;  /* 0x0000003f0900728c */ /* 0x000fe2000bf25310 */
[----:B------:R-:W-:-:S05]  /*12540*/  IMAD.U32 R0, RZ, RZ, UR4 ;  /* 0x00000004ff007e24 */ /* 0x000fca000f8e00ff */
[----:B------:R-:W-:-:S05]  /*12550*/  PLOP3.LUT P2, PT, PT, PT, UP1, 0x80, 0x0 ;  /* 0x000000000000781c */ /* 0x000fca0003f4f018 */
[----:B------:R-:W-:Y:S02]  /*12560*/  @UP1 ULDC.64 UR8, c[0x0][0xc08] ;  /* 0x0003020000081ab9 */ /* 0x000fe40000000a00 */
[----:B------:R-:W-:-:S06]  /*12570*/  @UP1 UIMAD.WIDE UR8, UR43, 0x4, UR8 ;  /* 0x000000042b0818a5 */ /* 0x000fcc000f8e0208 */
[----:B------:R-:W-:Y:S02]  /*12580*/  IMAD.U32 R4, RZ, RZ, UR8 ;  /* 0x00000008ff047e24 */ /* 0x000fe4000f8e00ff */
[----:B------:R-:W-:-:S05]  /*12590*/  IMAD.U32 R5, RZ, RZ, UR9 ;  /* 0x00000009ff057e24 */ /* 0x000fca000f8e00ff */
[----:B------:R0:W5:Y:S01]  /*125a0*/  @P2 LDG.E R0, desc[UR52][R4.64] ;  /* 0x0000003404002981 */ /* 0x000162000c1e1900 */
[----:B------:R-:W-:Y:S01]  /*125b0*/  UISETP.NE.AND UP1, UPT, UR45, URZ, UPT ;  /* 0x0000003f2d00728c */ /* 0x000fe2000bf25270 */
[----:B------:R-:W-:Y:S01]  /*125c0*/  ISETP.GT.AND P0, PT, R221, 0x7f, PT ;  /* 0x0000007fdd00780c */ /* 0x000fe20003f04270 */
[----:B------:R-:W-:-:S09]  /*125d0*/  UMOV UR4, URZ ;  /* 0x0000003f00047c82 */ /* 0x000fd20008000000 */
[----:B------:R-:W-:Y:S01]  /*125e0*/  @!UP1 ULDC UR45, c[0x0][0xad4] ;  /* 0x0002b500002d9ab9 */ /* 0x000fe20000000800 */
[----:B--2---:R-:W-:Y:S01]  /*125f0*/  @P1 R2UR UR4, R6 ;  /* 0x00000000060412ca */ /* 0x004fe200000e0000 */
[----:B0-----:R-:W-:-:S14]  /*12600*/  @P2 BRA `(.L_x_7517) ;  /* 0x0000000000102947 */ /* 0x001fdc0003800000 */
[----:B------:R-:W-:Y:S05]  /*12610*/  @!P1 BRA `(.L_x_7517) ;  /* 0x00000000000c9947 */ /* 0x000fea0003800000 */
[----:B------:R-:W2:Y:S04]  /*12620*/  LDG.E R5, desc[UR52][R2.64] ;  /* 0x0000003402057981 */ /* 0x000ea8000c1e1900 */
[----:B-----5:R-:W2:Y:S02]  /*12630*/  LDG.E R0, desc[UR52][R2.64+0x4] ;  /* 0x0000043402007981 */ /* 0x020ea4000c1e1900 */
[----:B--2---:R-:W-:-:S07]  /*12640*/  IMAD.IADD R0, R0, 0x1, -R5 ;  /* 0x0000000100007824 */ /* 0x004fce00078e0a05 */
.L_x_7517:
[----:B------:R-:W-:Y:S01]  /*12650*/  USHF.R.S32.HI UR13, URZ, 0x1f, UR43 ;  /* 0x0000001f3f0d7899 */ /* 0x000fe2000801142b */
[----:B------:R-:W-:Y:S01]  /*12660*/  BSSY B1, `(.L_x_7518) ;  /* 0x000003a000017945 */ /* 0x000fe20003800000 */
[----:B------:R-:W-:Y:S02]  /*12670*/  USHF.R.S32.HI UR21, URZ, 0x1f, UR4 ;  /* 0x0000001f3f157899 */ /* 0x000fe40008011404 */
        /* <DEDUP_REMOVED lines=11> */
[----:B------:R-:W-:Y:S01]  /*12730*/  UISETP.GT.AND UP0, UPT, UR45, 0x1, UPT ;  /* 0x000000012d00788c */ /* 0x000fe2000bf04270 */
[----:B------:R-:W-:Y:S01]  /*12740*/  IMAD.MOV.U32 R5, RZ, RZ, R4 ;  /* 0x000000ffff057224 */ /* 0x000fe200078e0004 */
[----:B------:R-:W-:Y:S02]  /*12750*/  UMOV UR19, 0x9b8 ;  /* 0x000009b800137882 */ /* 0x000fe40000000000 */
[----:B------:R-:W-:Y:S02]  /*12760*/  USEL UR19, UR19, 0x978, UP0 ;  /* 0x0000097813137887 */ /* 0x000fe40008000000 */
[----:B------:R-:W-:-:S06]  /*12770*/  USEL UR18, UR39, URZ, UP0 ;  /* 0x0000003f27127287 */ /* 0x000fcc0008000000 */
[----:B------:R-:W0:Y:S04]  /*12780*/  @P0 LDC R3, c[0x0][0xbec] ;  /* 0x0002fb00ff030b82 */ /* 0x000e280000000800 */
[----:B------:R-:W-:Y:S01]  /*12790*/  ULDC.64 UR8, c[0x0][UR19+0x218] ;  /* 0x0000860013087abb */ /* 0x000fe20008000a00 */
[----:B------:R-:W-:Y:S01]  /*127a0*/  ULDC.64 UR14, c[0x0][UR19+0x220] ;  /* 0x00008800130e7abb */ /* 0x000fe20008000a00 */
[----:B------:R-:W-:Y:S01]  /*127b0*/  ULDC.64 UR16, c[0x0][UR19+0x228] ;  /* 0x00008a0013107abb */ /* 0x000fe20008000a00 */
[----:B------:R-:W-:Y:S01]  /*127c0*/  UIMAD.WIDE.U32 UR10, UR8, UR42, URZ ;  /* 0x0000002a080a72a5 */ /* 0x000fe2000f8e003f */
[----:B------:R-:W1:Y:S01]  /*127d0*/  @P0 LDC R7, c[0x0][0xbf0] ;  /* 0x0002fc00ff070b82 */ /* 0x000e620000000800 */
[----:B------:R-:W-:Y:S02]  /*127e0*/  UIMAD UR20, UR9, UR42, URZ ;  /* 0x0000002a091472a4 */ /* 0x000fe4000f8e023f */
[----:B------:R-:W-:-:S02]  /*127f0*/  UIMAD UR15, UR15, UR12, URZ ;  /* 0x0000000c0f0f72a4 */ /* 0x000fc4000f8e023f */
[----:B------:R-:W-:Y:S02]  /*12800*/  UIMAD.WIDE.U32 UR22, UR16, UR18, URZ ;  /* 0x00000012101672a5 */ /* 0x000fe4000f8e003f */
[----:B------:R-:W-:Y:S02]  /*12810*/  UIMAD.WIDE.U32 UR8, UR14, UR12, URZ ;  /* 0x0000000c0e0872a5 */ /* 0x000fe4000f8e003f */
[----:B------:R-:W-:Y:S02]  /*12820*/  UIMAD UR16, UR17, UR18, URZ ;  /* 0x00000012111072a4 */ /* 0x000fe4000f8e023f */
[----:B------:R-:W-:Y:S02]  /*12830*/  UIMAD UR15, UR14, UR13, UR15 ;  /* 0x0000000d0e0f72a4 */ /* 0x000fe4000f8e020f */
[----:B------:R-:W-:Y:S02]  /*12840*/  UIADD3 UR10, UP1, UP2, UR8, UR10, UR4 ;  /* 0x0000000a080a7290 */ /* 0x000fe4000fa3e004 */
[----:B------:R-:W-:Y:S01]  /*12850*/  UIADD3 UR16, UR23, UR16, URZ ;  /* 0x0000001017107290 */ /* 0x000fe2000fffe03f */
[----:B0-----:R-:W-:Y:S01]  /*12860*/  @P0 IMAD.HI.U32 R2, R4, R3, RZ ;  /* 0x0000000304020227 */ /* 0x001fe200078e00ff */
[----:B------:R-:W-:-:S02]  /*12870*/  UIADD3 UR20, UR11, UR20, URZ ;  /* 0x000000140b147290 */ /* 0x000fc4000fffe03f */
[----:B------:R-:W-:Y:S01]  /*12880*/  UIADD3 UR15, UR9, UR15, URZ ;  /* 0x0000000f090f7290 */ /* 0x000fe2000fffe03f */
[----:B------:R-:W-:Y:S02]  /*12890*/  IMAD.U32 R3, RZ, RZ, UR23 ;  /* 0x00000017ff037e24 */ /* 0x000fe4000f8e00ff */
[----:B------:R-:W-:Y:S01]  /*128a0*/  IMAD.U32 R6, RZ, RZ, UR16 ;  /* 0x00000010ff067e24 */ /* 0x000fe2000f8e00ff */
[----:B------:R-:W-:Y:S01]  /*128b0*/  ULDC.64 UR8, c[0x0][UR19+0x210] ;  /* 0x0000840013087abb */ /* 0x000fe20008000a00 */
[----:B-1----:R-:W-:Y:S01]  /*128c0*/  @P0 SHF.R.U32.HI R5, RZ, R7, R2 ;  /* 0x00000007ff050219 */ /* 0x002fe20000011602 */
[----:B------:R-:W-:-:S04]  /*128d0*/  IMAD.U32 R2, RZ, RZ, UR22 ;  /* 0x00000016ff027e24 */ /* 0x000fc8000f8e00ff */
[--C-:B------:R-:W-:Y:S01]  /*128e0*/  IMAD.MOV R7, RZ, RZ, -R5.reuse ;  /* 0x000000ffff077224 */ /* 0x100fe200078e0a05 */
[----:B------:R-:W-:Y:S01]  /*128f0*/  IADD3 R2, P0, P1, R5, UR10, R2 ;  /* 0x0000000a05027c10 */ /* 0x000fe2000f91e002 */
[----:B------:R-:W-:Y:S01]  /*12900*/  UIADD3.X UR10, UR15, UR20, UR21, UP1, UP2 ;  /* 0x000000140f0a7290 */ /* 0x000fe20008fe4415 */
[----:B------:R-:W-:Y:S01]  /*12910*/  SHF.R.S32.HI R5, RZ, 0x1f, R5 ;  /* 0x0000001fff057819 */ /* 0x000fe20000011405 */
[----:B------:R-:W-:-:S04]  /*12920*/  IMAD R7, R9, R7, R4 ;  /* 0x0000000709077224 */ /* 0x000fc800078e0204 */
[----:B------:R-:W-:Y:S01]  /*12930*/  IADD3.X R3, R5, UR10, R6, P0, P1 ;  /* 0x0000000a05037c10 */ /* 0x000fe200087e2406 */
[C---:B------:R-:W-:Y:S01]  /*12940*/  IMAD R9, R7.reuse, UR9, RZ ;  /* 0x0000000907097c24 */ /* 0x040fe2000f8e02ff */
[----:B------:R-:W-:Y:S01]  /*12950*/  SHF.R.S32.HI R4, RZ, 0x1f, R7 ;  /* 0x0000001fff047819 */ /* 0x000fe20000011407 */
[----:B------:R-:W-:Y:S01]  /*12960*/  ULDC.64 UR10, c[0x0][0xba8] ;  /* 0x0002ea00000a7ab9 */ /* 0x000fe20000000a00 */
[----:B------:R-:W-:Y:S01]  /*12970*/  @!UP0 ULDC UR10, c[0x0][0xb50] ;  /* 0x0002d400000a8ab9 */ /* 0x000fe20000000800 */
[----:B------:R-:W-:Y:S01]  /*12980*/  IMAD.WIDE.U32 R2, R7, UR8, R2 ;  /* 0x0000000807027c25 */ /* 0x000fe2000f8e0002 */
[----:B------:R-:W-:-:S03]  /*12990*/  @!UP0 ULDC UR11, c[0x0][0xb54] ;  /* 0x0002d500000b8ab9 */ /* 0x000fc60000000800 */
[----:B------:R-:W-:Y:S01]  /*129a0*/  IMAD R9, R4, UR8, R9 ;  /* 0x0000000804097c24 */ /* 0x000fe2000f8e0209 */
[----:B------:R-:W-:-:S03]  /*129b0*/  LEA R4, P0, R2, UR10, 0x2 ;  /* 0x0000000a02047c11 */ /* 0x000fc6000f8010ff */
[----:B------:R-:W-:-:S05]  /*129c0*/  IMAD.IADD R3, R3, 0x1, R9 ;  /* 0x0000000103037824 */ /* 0x000fca00078e0209 */
[----:B------:R-:W-:Y:S01]  /*129d0*/  LEA.HI.X R5, R2, UR11, R3, 0x2, P0 ;  /* 0x0000000b02057c11 */ /* 0x000fe200080f1403 */
[----:B------:R-:W-:-:S05]  /*129e0*/  IMAD.MOV.U32 R3, RZ, RZ, -0x800000 ;  /* 0xff800000ff037424 */ /* 0x000fca00078e00ff */
[----:B------:R0:W-:Y:S02]  /*129f0*/  STG.E desc[UR52][R4.64], R3 ;  /* 0x0000000304007986 */ /* 0x0001e4000c101934 */
.L_x_7519:
[----:B------:R-:W-:Y:S05]  /*12a00*/  BSYNC B1 ;  /* 0x0000000000017941 */ /* 0x000fea0003800000 */
.L_x_7518:
[----:B------:R-:W-:-:S06]  /*12a10*/  UISETP.GT.AND UP0, UPT, UR45, 0x1, UPT ;  /* 0x000000012d00788c */ /* 0x000fcc000bf04270 */
[----:B------:R-:W-:-:S13]  /*12a20*/  PLOP3.LUT P0, PT, PT, PT, UP0, 0x80, 0x0 ;  /* 0x000000000000781c */ /* 0x000fda0003f0f008 */
[----:B------:R-:W-:Y:S05]  /*12a30*/  @P0 BRA `(.L_x_7514) ;  /* 0x0000000400a40947 */ /* 0x000fea0003800000 */
[----:B------:R-:W1:Y:S01]  /*12a40*/  LDC R11, c[0x0][0xbe8] ;  /* 0x0002fa00ff0b7b82 */ /* 0x000e620000000800 */
[----:B------:R-:W-:Y:S01]  /*12a50*/  ULDC.64 UR14, c[0x0][0xaa0] ;  /* 0x0002a800000e7ab9 */ /* 0x000fe20000000a00 */
[----:B------:R-:W-:Y:S01]  /*12a60*/  IMAD R2, R22, 0x20, R198 ;  /* 0x0000002016027824 */ /* 0x000fe200078e02c6 */
[----:B------:R-:W-:Y:S01]  /*12a70*/  UIMAD UR10, UR21, UR14, URZ ;  /* 0x0000000e150a72a4 */ /* 0x000fe2000f8e023f */
[----:B------:R-:W-:Y:S01]  /*12a80*/  BSSY B1, `(.L_x_7520) ;  /* 0x000003a000017945 */ /* 0x000fe20003800000 */
[----:B------:R-:W-:Y:S01]  /*12a90*/  UIMAD.WIDE.U32 UR8, UR4, UR14, URZ ;  /* 0x0000000e040872a5 */ /* 0x000fe2000f8e003f */
[----:B------:R-:W-:Y:S01]  /*12aa0*/  VIADD R6, R2, UR37 ;  /* 0x0000002502067c36 */ /* 0x000fe20008000000 */
[----:B------:R-:W-:-:S03]  /*12ab0*/  UIMAD UR10, UR4, UR15, UR10 ;  /* 0x0000000f040a72a4 */ /* 0x000fc6000f8e020a */
[----:B0-----:R-:W-:Y:S01]  /*12ac0*/  IMAD.MOV.U32 R5, RZ, RZ, R6 ;  /* 0x000000ffff057224 */ /* 0x001fe200078e0006 */
[----:B------:R-:W-:-:S03]  /*12ad0*/  UIADD3 UR9, UR9, UR10, URZ ;  /* 0x0000000a09097290 */ /* 0x000fc6000fffe03f */
[----:B------:R-:W-:Y:S02]  /*12ae0*/  ULDC.64 UR10, c[0x0][0xae8] ;  /* 0x0002ba00000a7ab9 */ /* 0x000fe40000000a00 */
[----:B------:R-:W-:-:S04]  /*12af0*/  UIMAD.WIDE.U32 UR8, UR42, UR10, UR8 ;  /* 0x0000000a2a0872a5 */ /* 0x000fc8000f8e0008 */
[----:B------:R-:W-:-:S03]  /*12b00*/  UIMAD UR9, UR42, UR11, UR9 ;  /* 0x0000000b2a0972a4 */ /* 0x000fc6000f8e0209 */
        /* <DEDUP_REMOVED lines=24> */
[----:B------:R-:W-:Y:S02]  /*12c90*/  VIADD R6, R198, UR37 ;  /* 0x00000025c6067c36 */ /* 0x000fe40008000000 */
[----:B-----5:R-:W-:Y:S02]  /*12ca0*/  IMAD R11, R0, R11, RZ ;  /* 0x0000000b000b7224 */ /* 0x020fe400078e02ff */
[C---:B------:R-:W-:Y:S02]  /*12cb0*/  IMAD R5, R7.reuse, UR9, R4 ;  /* 0x0000000907057c24 */ /* 0x040fe4000f8e0204 */
[----:B------:R-:W-:Y:S01]  /*12cc0*/  IMAD.WIDE.U32 R2, R7, UR8, R2 ;  /* 0x0000000807027c25 */ /* 0x000fe2000f8e0002 */
[----:B------:R-:W-:Y:S01]  /*12cd0*/  ISETP.GE.AND P2, PT, R6, R11, PT ;  /* 0x0000000b0600720c */ /* 0x000fe20003f46270 */
[----:B------:R-:W-:-:S02]  /*12ce0*/  ULDC.64 UR8, c[0x0][0xa80] ;  /* 0x0002a00000087ab9 */ /* 0x000fc40000000a00 */
        /* <DEDUP_REMOVED lines=10> */
[----:B------:R-:W-:Y:S02]  /*12d90*/  ULDC UR4, c[0x0][0xac8] ;  /* 0x0002b20000047ab9 */ /* 0x000fe40000000800 */
        /* <DEDUP_REMOVED lines=8> */
.L_x_7521:
[----:B------:R-:W-:Y:S05]  /*12e20*/  BSYNC B1 ;  /* 0x0000000000017941 */ /* 0x000fea0003800000 */
.L_x_7520:
[----:B--2---:R2:W4:Y:S01]  /*12e30*/  SHFL.IDX PT, R0, R5, 0x1, 0x181f ;  /* 0x00381f0005007f89 */ /* 0x00452200000e0000 */
[----:B------:R-:W-:Y:S03]  /*12e40*/  BSSY B1, `(.L_x_7522) ;  /* 0x000000c000017945 */ /* 0x000fe60003800000 */
[----:B-1-3--:R2:W1:Y:S01]  /*12e50*/  SHFL.IDX PT, R2, R4, 0x1, 0x181f ;  /* 0x00381f0004027f89 */ /* 0x00a46200000e0000 */
[----:B------:R-:W-:Y:S05]  /*12e60*/  @P1 BRA `(.L_x_7523) ;  /* 0x0000000000241947 */ /* 0x000fea0003800000 */
[----:B------:R-:W-:Y:S02]  /*12e70*/  ULDC UR4, c[0x0][0xac8] ;  /* 0x0002b20000047ab9 */ /* 0x000fe40000000800 */
        /* <DEDUP_REMOVED lines=8> */
.L_x_7523:
[----:B------:R-:W-:Y:S05]  /*12f00*/  BSYNC B1 ;  /* 0x0000000000017941 */ /* 0x000fea0003800000 */
.L_x_7522:
[----:B----4-:R4:W0:Y:S01]  /*12f10*/  SHFL.IDX PT, R0, R5, 0x2, 0x181f ;  /* 0x00581f0005007f89 */ /* 0x01082200000e0000 */
        /* <DEDUP_REMOVED lines=12> */
.L_x_7525:
[----:B------:R-:W-:Y:S05]  /*12fe0*/  BSYNC B1 ;  /* 0x0000000000017941 */ /* 0x000fea0003800000 */
.L_x_7524:
[----:B0-----:R-:W-:Y:S01]  /*12ff0*/  VIADD R0, R6, 0x60 ;  /* 0x0000006006007836 */ /* 0x001fe20000000000 */
[----:B--2-4-:R-:W0:Y:S04]  /*13000*/  SHFL.IDX PT, R5, R5, 0x3, 0x181f ;  /* 0x00781f0005057f89 */ /* 0x014e2800000e0000 */
[----:B------:R-:W-:Y:S01]  /*13010*/  ISETP.GE.AND P0, PT, R0, R11, PT ;  /* 0x0000000b0000720c */ /* 0x000fe20003f06270 */
[----:B-1-3--:R1:W2:-:S12]  /*13020*/  SHFL.IDX PT, R2, R4, 0x3, 0x181f ;  /* 0x00781f0004027f89 */ /* 0x00a29800000e0000 */
[----:B-1----:R-:W-:Y:S05]  /*13030*/  @P0 BRA `(.L_x_7514) ;  /* 0x0000000000240947 */ /* 0x002fea0003800000 */
[----:B------:R-:W-:Y:S02]  /*13040*/  ULDC UR4, c[0x0][0xac8] ;  /* 0x0002b20000047ab9 */ /* 0x000fe40000000800 */
[----:B------:R-:W-:Y:S02]  /*13050*/  ISETP.GE.AND P2, PT, R18, UR4, PT ;  /* 0x0000000412007c0c */ /* 0x000fe4000bf46270 */
[----:B------:R-:W-:-:S11]  /*13060*/  ISETP.GE.AND P3, PT, R19, UR4, PT ;  /* 0x0000000413007c0c */ /* 0x000fd6000bf66270 */
[CC--:B--2---:R-:W-:Y:S02]  /*13070*/  @!P2 LEA R6, P0, R18.reuse, R2.reuse, 0x1 ;  /* 0x000000021206a211 */ /* 0x0c4fe400078008ff */
[C---:B------:R-:W-:Y:S02]  /*13080*/  @!P3 LEA R2, P1, R19.reuse, R2, 0x1 ;  /* 0x000000021302b211 */ /* 0x040fe400078208ff */
[-C--:B0-----:R-:W-:Y:S02]  /*13090*/  @!P2 LEA.HI.X R7, R18, R5.reuse, R220, 0x1, P0 ;  /* 0x000000051207a211 */ /* 0x081fe400000f0cdc */
[----:B------:R-:W-:-:S03]  /*130a0*/  @!P3 LEA.HI.X R3, R19, R5, R219, 0x1, P1 ;  /* 0x000000051303b211 */ /* 0x000fc600008f0cdb */
[----:B------:R0:W-:Y:S04]  /*130b0*/  @!P2 ST.E.128 desc[UR52][R6.64], RZ ;  /* 0x000000ff0600a985 */ /* 0x0001e8000c101d34 */
[----:B------:R0:W-:Y:S02]  /*130c0*/  @!P3 ST.E.128 desc[UR52][R2.64], RZ ;  /* 0x000000ff0200b985 */ /* 0x0001e4000c101d34 */
.L_x_7514:
[----:B------:R-:W-:Y:S05]  /*130d0*/  BSYNC B0 ;  /* 0x0000000000007941 */ /* 0x000fea0003800000 */
.L_x_7504:
[----:B------:R-:W-:Y:S02]  /*130e0*/  ULDC UR4, c[0x0][0xc3c] ;  /* 0x00030f0000047ab9 */ /* 0x000fe40000000800 */
[----:B------:R-:W-:-:S06]  /*130f0*/  UISETP.GE.AND UP0, UPT, UR6, UR4, UPT ;  /* 0x000000040600728c */ /* 0x000fcc000bf06270 */
[----:B------:R-:W-:-:S13]  /*13100*/  PLOP3.LUT P0, PT, PT, PT, UP0, 0x80, 0x0 ;  /* 0x000000000000781c */ /* 0x000fda0003f0f008 */
[----:B------:R-:W-:Y:S05]  /*13110*/  @!P0 BRA `(.L_x_7526) ;  /* 0xfffffedc00b88947 */ /* 0x000fea000383ffff */
[----:B------:R-:W-:Y:S05]  /*13120*/  EXIT ;  /* 0x000000000000794d */ /* 0x000fea0003800000 */
.L_x_7421:
        /* <DEDUP_REMOVED lines=20> */
.L_x_7527:
        /* <DEDUP_REMOVED lines=43> */
.L_x_7531:
        /* <DEDUP_REMOVED lines=39> */
.L_x_7529:
        /* <DEDUP_REMOVED lines=12> */
.L_x_7532:
[----:B---34-:R-:W-:Y:S01]  /*13850*/  IMAD R2, R3, UR5, R10 ;  /* 0x0000000503027c24 */ /* 0x018fe2000f8e020a */
[----:B-1----:R-:W-:Y:S01]  /*13860*/  ISETP.NE.AND P0, PT, R8, 0x1, PT ;  /* 0x000000010800780c */ /* 0x002fe20003f05270 */
[----:B------:R-:W-:-:S03]  /*13870*/  VIADD R14, R9, UR4 ;  /* 0x00000004090e7c36 */ /* 0x000fc60008000000 */
[----:B------:R1:W-:Y:S01]  /*13880*/  STL [R1], R2 ;  /* 0x0000000201007387 */ /* 0x0003e20000100800 */
[----:B------:R-:W-:-:S03]  /*13890*/  IADD3 R5, -R2, UR6, RZ ;  /* 0x0000000602057c10 */ /* 0x000fc6000fffe1ff */
[----:B------:R1:W-:Y:S05]  /*138a0*/  STL [R1+0xc], R14 ;  /* 0x00000c0e01007387 */ /* 0x0003ea0000100800 */
[----:B------:R-:W-:Y:S05]  /*138b0*/  @!P0 BRA `(.L_x_7533) ;  /* 0x0000000000e08947 */ /* 0x000fea0003800000 */
[----:B0-2---:R-:W-:Y:S02]  /*138c0*/  IABS R7, R4 ;  /* 0x0000000400077213 */ /* 0x005fe40000000000 */
[----:B------:R-:W-:Y:S02]  /*138d0*/  IABS R9, R8 ;  /* 0x0000000800097213 */ /* 0x000fe40000000000 */
[----:B------:R-:W0:Y:S08]  /*138e0*/  I2F.RP R10, R7 ;  /* 0x00000007000a7306 */ /* 0x000e300000209400 */
[----:B------:R-:W2:Y:S08]  /*138f0*/  I2F.RP R11, R9 ;  /* 0x00000009000b7306 */ /* 0x000eb00000209400 */
[----:B0-----:R-:W1:Y:S08]  /*13900*/  MUFU.RCP R10, R10 ;  /* 0x0000000a000a7308 */ /* 0x001e700000001000 */
[----:B--2---:R-:W-:Y:S01]  /*13910*/  MUFU.RCP R11, R11 ;  /* 0x0000000b000b7308 */ /* 0x004fe20000001000 */
[----:B-1----:R-:W-:Y:S01]  /*13920*/  VIADD R2, R10, 0xffffffe ;  /* 0x0ffffffe0a027836 */ /* 0x002fe20000000000 */
[----:B------:R-:W-:-:S06]  /*13930*/  IABS R10, R4 ;  /* 0x00000004000a7213 */ /* 0x000fcc0000000000 */
[----:B------:R0:W1:Y:S02]  /*13940*/  F2I.FTZ.U32.TRUNC.NTZ R3, R2 ;  /* 0x0000000200037305 */ /* 0x000064000021f000 */
[----:B0-----:R-:W-:Y:S02]  /*13950*/  IMAD.MOV.U32 R2, RZ, RZ, RZ ;  /* 0x000000ffff027224 */ /* 0x001fe400078e00ff */
[----:B-1----:R-:W-:-:S04]  /*13960*/  IMAD.MOV R12, RZ, RZ, -R3 ;  /* 0x000000ffff0c7224 */ /* 0x002fc800078e0a03 */
[----:B------:R-:W-:-:S04]  /*13970*/  IMAD R13, R12, R7, RZ ;  /* 0x000000070c0d7224 */ /* 0x000fc800078e02ff */
[----:B------:R-:W-:Y:S01]  /*13980*/  IMAD.HI.U32 R3, R3, R13, R2 ;  /* 0x0000000d03037227 */ /* 0x000fe200078e0002 */
[----:B------:R-:W-:-:S03]  /*13990*/  IABS R2, R5 ;  /* 0x0000000500027213 */ /* 0x000fc60000000000 */
[----:B------:R-:W-:Y:S02]  /*139a0*/  IMAD.MOV R13, RZ, RZ, -R10 ;  /* 0x000000ffff0d7224 */ /* 0x000fe400078e0a0a */
[----:B------:R-:W-:-:S04]  /*139b0*/  IMAD.HI.U32 R10, R3, R2, RZ ;  /* 0x00000002030a7227 */ /* 0x000fc800078e00ff */
[----:B------:R-:W-:Y:S02]  /*139c0*/  IMAD R2, R10, R13, R2 ;  /* 0x0000000d0a027224 */ /* 0x000fe400078e0202 */
[----:B------:R-:W-:-:S03]  /*139d0*/  VIADD R3, R11, 0xffffffe ;  /* 0x0ffffffe0b037836 */ /* 0x000fc60000000000 */
[----:B------:R-:W-:-:S03]  /*139e0*/  ISETP.GT.U32.AND P1, PT, R7, R2, PT ;  /* 0x000000020700720c */ /* 0x000fc60003f24070 */
[----:B------:R-:W0:Y:S10]  /*139f0*/  F2I.FTZ.U32.TRUNC.NTZ R3, R3 ;  /* 0x0000000300037305 */ /* 0x000e34000021f000 */
[----:B------:R-:W-:-:S02]  /*13a00*/  @!P1 IMAD.IADD R2, R2, 0x1, -R7 ;  /* 0x0000000102029824 */ /* 0x000fc400078e0a07 */
[----:B------:R-:W-:Y:S01]  /*13a10*/  @!P1 VIADD R10, R10, 0x1 ;  /* 0x000000010a0a9836 */ /* 0x000fe20000000000 */
[----:B------:R-:W-:Y:S02]  /*13a20*/  ISETP.NE.AND P1, PT, R4, RZ, PT ;  /* 0x000000ff0400720c */ /* 0x000fe40003f25270 */
[----:B------:R-:W-:Y:S01]  /*13a30*/  ISETP.GE.U32.AND P0, PT, R2, R7, PT ;  /* 0x000000070200720c */ /* 0x000fe20003f06070 */
[----:B0-----:R-:W-:-:S04]  /*13a40*/  IMAD.MOV R2, RZ, RZ, -R3 ;  /* 0x000000ffff027224 */ /* 0x001fc800078e0a03 */
[----:B------:R-:W-:Y:S02]  /*13a50*/  IMAD R7, R2, R9, RZ ;  /* 0x0000000902077224 */ /* 0x000fe400078e02ff */
[----:B------:R-:W-:-:S04]  /*13a60*/  IMAD.MOV.U32 R2, RZ, RZ, RZ ;  /* 0x000000ffff027224 */ /* 0x000fc800078e00ff */
        /* <DEDUP_REMOVED lines=29> */
.L_x_7533:
[----:B-1----:R-:W1:Y:S02]  /*13c40*/  LDC.64 R2, c[0x0][0xc90] ;  /* 0x00032400ff027b82 */ /* 0x002e640000000a00 */
        /* <DEDUP_REMOVED lines=60> */
.L_x_7534:
[----:B01----:R-:W-:-:S05]  /*14010*/  LOP3.LUT R3, RZ, R2, RZ, 0x33, !PT ;  /* 0x00000002ff037212 */ /* 0x003fca00078e33ff */
[----:B------:R-:W-:-:S05]  /*14020*/  IMAD.IADD R2, R4, 0x1, R3 ;  /* 0x0000000104027824 */ /* 0x000fca00078e0203 */
[----:B------:R1:W-:Y:S01]  /*14030*/  STL [R1+0x4], R2 ;  /* 0x0000040201007387 */ /* 0x0003e20000100800 */
[----:B------:R-:W-:Y:S05]  /*14040*/  BRA `(.L_x_7535) ;  /* 0x0000000000107947 */ /* 0x000fea0003800000 */
.L_x_7530:
[----:B------:R-:W-:Y:S01]  /*14050*/  IMAD.U32 R2, RZ, RZ, UR6 ;  /* 0x00000006ff027e24 */ /* 0x000fe2000f8e00ff */
[----:B------:R0:W-:Y:S04]  /*14060*/  STL [R1+0x4], RZ ;  /* 0x000004ff01007387 */ /* 0x0001e80000100800 */
[----:B------:R0:W-:Y:S04]  /*14070*/  STL [R1+0x8], RZ ;  /* 0x000008ff01007387 */ /* 0x0001e80000100800 */
[----:B------:R0:W-:Y:S02]  /*14080*/  STL [R1], R2 ;  /* 0x0000000201007387 */ /* 0x0001e40000100800 */
.L_x_7535:
        /* <DEDUP_REMOVED lines=10> */
.L_x_7528:
        /* <DEDUP_REMOVED lines=20> */
[----:B------:R-:W-:Y:S01]  /*14270*/  LOP3.LUT R0, R0, 0x40, RZ, 0xfc, !PT ;  /* 0x0000004000007812 */ /* 0x000fe200078efcff */
[----:B------:R-:W-:Y:S01]  /*14280*/  ULDC.64 UR38, c[0x0][0x198] ;  /* 0x0000660000267ab9 */ /* 0x000fe20000000a00 */
[----:B------:R-:W-:-:S02]  /*14290*/  LOP3.LUT R3, R3, 0x200, R2, 0xf8, !PT ;  /* 0x0000020003037812 */ /* 0x000fc400078ef802 */
[----:B------:R-:W-:-:S04]  /*142a0*/  SHF.R.U32.HI R2, RZ, 0x3, R4 ;  /* 0x00000003ff027819 */ /* 0x000fc80000011604 */
[----:B------:R-:W-:Y:S01]  /*142b0*/  LOP3.LUT R4, R2, 0x70, R6, 0xf8, !PT ;  /* 0x0000007002047812 */ /* 0x000fe200078ef806 */
[----:B------:R-:W-:Y:S01]  /*142c0*/  IMAD.MOV.U32 R2, RZ, RZ, 0x1 ;  /* 0x00000001ff027424 */ /* 0x000fe200078e00ff */
[----:B----4-:R-:W-:-:S06]  /*142d0*/  ULEA UR4, UR5, UR4, 0x18 ;  /* 0x0000000405047291 */ /* 0x010fcc000f8ec03f */
[----:B------:R-:W-:-:S04]  /*142e0*/  IMAD.U32 R18, RZ, RZ, UR4 ;  /* 0x00000004ff127e24 */ /* 0x000fc8000f8e00ff */
[----:B------:R-:W-:-:S05]  /*142f0*/  IMAD R3, R3, 0x2, R18 ;  /* 0x0000000203037824 */ /* 0x000fca00078e0212 */
[----:B------:R0:W-:Y:S04]  /*14300*/  STL [R1+0x24], R3 ;  /* 0x0000240301007387 */ /* 0x0001e80000100800 */
[----:B------:R0:W-:Y:S04]  /*14310*/  STL [R1+0x44], RZ ;  /* 0x000044ff01007387 */ /* 0x0001e80000100800 */
[----:B------:R0:W-:Y:S02]  /*14320*/  STL [R1+0x10], R2 ;  /* 0x0000100201007387 */ /* 0x0001e40000100800 */
.L_x_7645:
[----:B--23--:R-:W2:Y:S01]  /*14330*/  LDL R9, [R1+0xc] ;  /* 0x00000c0001097983 */ /* 0x00cea20000100800 */
[----:B------:R-:W-:Y:S05]  /*14340*/  YIELD ;  /* 0x0000000000007946 */ /* 0x000fea0003800000 */
[----:B------:R-:W-:Y:S01]  /*14350*/  ULDC.64 UR4, c[0x0][0xa28] ;  /* 0x00028a0000047ab9 */ /* 0x000fe20000000a00 */
[----:B------:R-:W-:Y:S01]  /*14360*/  IMAD.MOV.U32 R0, RZ, RZ, RZ ;  /* 0x000000ffff007224 */ /* 0x000fe200078e00ff */
[----:B------:R-:W-:Y:S01]  /*14370*/  ISETP.NE.U32.AND P0, PT, RZ, UR4, PT ;  /* 0x00000004ff007c0c */ /* 0x000fe2000bf05070 */
[----:B01----:R-:W1:Y:S01]  /*14380*/  LDC.64 R4, c[0x0][0xa00] ;  /* 0x00028000ff047b82 */ /* 0x003e620000000a00 */
[----:B------:R-:W-:Y:S01]  /*14390*/  IMAD.MOV.U32 R10, RZ, RZ, RZ ;  /* 0x000000ffff0a7224 */ /* 0x000fe200078e00ff */
[----:B------:R-:W-:Y:S01]  /*143a0*/  ULDC.64 UR6, c[0x0][0xa08] ;  /* 0x0002820000067ab9 */ /* 0x000fe20000000a00 */
[----:B------:R-:W-:Y:S01]  /*143b0*/  ISETP.NE.AND.EX P0, PT, RZ, UR5, PT, P0 ;  /* 0x00000005ff007c0c */ /* 0x000fe2000bf05300 */
[----:B------:R-:W-:-:S12]  /*143c0*/  ULDC.64 UR4, c[0x0][0xa18] ;  /* 0x0002860000047ab9 */ /* 0x000fd80000000a00 */
[----:B0-----:R-:W2:Y:S02]  /*143d0*/  @P0 LDC.64 R2, c[0x0][0xa28] ;  /* 0x00028a00ff020b82 */ /* 0x001ea40000000a00 */
[----:B--2---:R-:W-:-:S05]  /*143e0*/  @P0 IMAD.WIDE R2, R9, 0x4, R2 ;  /* 0x0000000409020825 */ /* 0x004fca00078e0202 */
[----:B------:R0:W5:Y:S01]  /*143f0*/  @P0 LDG.E R0, desc[UR52][R2.64] ;  /* 0x0000003402000981 */ /* 0x000162000c1e1900 */
[----:B------:R-:W-:Y:S01]  /*14400*/  ISETP.NE.U32.AND P0, PT, RZ, UR4, PT ;  /* 0x00000004ff007c0c */ /* 0x000fe2000bf05070 */
[----:B-1----:R-:W-:Y:S01]  /*14410*/  IMAD.WIDE R4, R9, 0x4, R4 ;  /* 0x0000000409047825 */ /* 0x002fe200078e0204 */
[----:B------:R-:W-:Y:S02]  /*14420*/  ISETP.NE.U32.AND P1, PT, RZ, UR6, PT ;  /* 0x00000006ff007c0c */ /* 0x000fe4000bf25070 */
[----:B------:R-:W-:Y:S01]  /*14430*/  ISETP.NE.AND.EX P2, PT, RZ, UR5, PT, P0 ;  /* 0x00000005ff007c0c */ /* 0x000fe2000bf45300 */
[----:B------:R-:W-:Y:S01]  /*14440*/  ULDC.64 UR4, c[0x0][0xa00] ;  /* 0x0002800000047ab9 */ /* 0x000fe20000000a00 */
[----:B------:R-:W-:Y:S01]  /*14450*/  ISETP.NE.AND.EX P1, PT, RZ, UR7, PT, P1 ;  /* 0x00000007ff007c0c */ /* 0x000fe2000bf25310 */
[----:B------:R-:W-:Y:S01]  /*14460*/  IMAD.MOV.U32 R8, RZ, RZ, RZ ;  /* 0x000000ffff087224 */ /* 0x000fe200078e00ff */
[----:B------:R-:W-:Y:S01]  /*14470*/  ISETP.NE.U32.AND P0, PT, RZ, UR4, PT ;  /* 0x00000004ff007c0c */ /* 0x000fe2000bf05070 */
[----:B0-----:R-:W0:Y:S03]  /*14480*/  LDC.64 R2, c[0x0][0xa08] ;  /* 0x00028200ff027b82 */ /* 0x001e260000000a00 */
        /* <DEDUP_REMOVED lines=21> */
[----:B------:R-:W0:Y:S04]  /*145e0*/  LDG.E R7, desc[UR52][R4.64] ;  /* 0x0000003404077981 */ /* 0x000e28000c1e1900 */
[----:B------:R-:W0:Y:S02]  /*145f0*/  LDG.E R4, desc[UR52][R4.64+0x4] ;  /* 0x0000043404047981 */ /* 0x000e24000c1e1900 */
[----:B0-----:R-:W-:-:S05]  /*14600*/  IMAD.IADD R10, R4, 0x1, -R7 ;  /* 0x00000001040a7824 */ /* 0x001fca00078e0a07 */
[----:B------:R1:W-:Y:S02]  /*14610*/  STL [R1+0x2c], R10 ;  /* 0x00002c0a01007387 */ /* 0x0003e40000100800 */
.L_x_7537:
        /* <DEDUP_REMOVED lines=12> */
[----:B------:R-:W3:Y:S02]  /*146e0*/  LDC.64 R2, c[0x0][0xa20] ;  /* 0x00028800ff027b82 */ /* 0x000ee40000000a00 */
[----:B---3--:R-:W-:-:S05]  /*146f0*/  IMAD.WIDE R2, R9, 0x4, R2 ;  /* 0x0000000409027825 */ /* 0x008fca00078e0202 */
[----:B------:R3:W5:Y:S01]  /*14700*/  LDG.E R6, desc[UR52][R2.64] ;  /* 0x0000003402067981 */ /* 0x000762000c1e1900 */
[----:B------:R-:W-:Y:S05]  /*14710*/  BRA `(.L_x_7539) ;  /* 0x0000000000107947 */ /* 0x000fea0003800000 */
.L_x_7538:
[----:B------:R-:W-:Y:S05]  /*14720*/  @!P1 BRA `(.L_x_7539) ;  /* 0x00000000000c9947 */ /* 0x000fea0003800000 */
[----:B------:R-:W3:Y:S04]  /*14730*/  LDG.E R6, desc[UR52][R2.64] ;  /* 0x0000003402067981 */ /* 0x000ee8000c1e1900 */
[----:B------:R-:W3:Y:S02]  /*14740*/  LDG.E R2, desc[UR52][R2.64+0x4] ;  /* 0x0000043402027981 */ /* 0x000ee4000c1e1900 */
[----:B---3--:R-:W-:-:S07]  /*14750*/  IMAD.IADD R6, R2, 0x1, -R6 ;  /* 0x0000000102067824 */ /* 0x008fce00078e0a06 */
.L_x_7539:
        /* <DEDUP_REMOVED lines=34> */
.L_x_7542:
[----:B------:R-:W-:-:S13]  /*14980*/  ISETP.NE.AND P0, PT, R3, 0x1, PT ;  /* 0x000000010300780c */ /* 0x000fda0003f05270 */
[----:B------:R-:W2:Y:S02]  /*14990*/  @P0 LDC.64 R4, c[0x0][0x9e8] ;  /* 0x00027a00ff040b82 */ /* 0x000ea40000000a00 */
[----:B--2---:R-:W-:-:S05]  /*149a0*/  @P0 IMAD.HI.U32 R4, R8, R4, RZ ;  /* 0x0000000408040227 */ /* 0x004fca00078e00ff */
[----:B------:R-:W-:-:S07]  /*149b0*/  @P0 SHF.R.U32.HI R8, RZ, R5, R4 ;  /* 0x00000005ff080219 */ /* 0x000fce0000011604 */
.L_x_7543:
[----:B------:R-:W-:Y:S05]  /*149c0*/  BSYNC B0 ;  /* 0x0000000000007941 */ /* 0x000fea0003800000 */
.L_x_7541:
[----:B------:R-:W-:-:S05]  /*149d0*/  IMAD R8, R8, R3, R3 ;  /* 0x0000000308087224 */ /* 0x000fca00078e0203 */
[----:B------:R-:W-:-:S07]  /*149e0*/  VIMNMX R2, R2, R8, PT ;  /* 0x0000000802027248 */ /* 0x000fce0003fe0100 */
.L_x_7540:
        /* <DEDUP_REMOVED lines=25> */
.L_x_7546:
[----:B------:R-:W-:-:S13]  /*14b80*/  ISETP.NE.AND P0, PT, R3, 0x1, PT ;  /* 0x000000010300780c */ /* 0x000fda0003f05270 */
[----:B--2---:R-:W2:Y:S02]  /*14b90*/  @P0 LDC.64 R4, c[0x0][0x9e8] ;  /* 0x00027a00ff040b82 */ /* 0x004ea40000000a00 */
[----:B--2---:R-:W-:-:S05]  /*14ba0*/  @P0 IMAD.HI.U32 R4, R6, R4, RZ ;  /* 0x0000000406040227 */ /* 0x004fca00078e00ff */
[----:B------:R-:W-:-:S07]  /*14bb0*/  @P0 SHF.R.U32.HI R6, RZ, R5, R4 ;  /* 0x00000005ff060219 */ /* 0x000fce0000011604 */
.L_x_7547:
[----:B------:R-:W-:Y:S05]  /*14bc0*/  BSYNC B0 ;  /* 0x0000000000007941 */ /* 0x000fea0003800000 */
.L_x_7545:
[----:B------:R-:W-:-:S05]  /*14bd0*/  IMAD R3, R6, R3, RZ ;  /* 0x0000000306037224 */ /* 0x000fca00078e02ff */
[----:B------:R-:W-:-:S07]  /*14be0*/  VIMNMX R2, R2, R3, !PT ;  /* 0x0000000302027248 */ /* 0x000fce0007fe0100 */
.L_x_7544:
        /* <DEDUP_REMOVED lines=44> */
.L_x_7549:
[----:B------:R-:W-:Y:S05]  /*14eb0*/  BSYNC B0 ;  /* 0x0000000000007941 */ /* 0x000fea0003800000 */
.L_x_7548:
        /* <DEDUP_REMOVED lines=15> */
[----:B------:R-:W0:Y:S02]  /*14fb0*/  FLO.U32 R0, UR4 ;  /* 0x0000000400007d00 */ /* 0x000e2400080e0000 */
        /* <DEDUP_REMOVED lines=10> */
.L_x_7551:
        /* <DEDUP_REMOVED lines=20> */
.L_x_7554:
[----:B------:R-:W-:Y:S05]  /*151a0*/  BSYNC B6 ;  /* 0x0000000000067941 */ /* 0x000fea0003800000 */
.L_x_7553:
        /* <DEDUP_REMOVED lines=20> */
.L_x_7557:
        /* <DEDUP_REMOVED lines=15> */
.L_x_7556:
[----:B------:R-:W-:Y:S05]  /*153e0*/  BSYNC B6 ;  /* 0x0000000000067941 */ /* 0x000fea0003800000 */
.L_x_7555:
[----:B------:R-:W3:Y:S01]  /*153f0*/  LDL R0, [R1+0xc] ;  /* 0x00000c0001007983 */ /* 0x000ee20000100800 */
[----:B------:R-:W-:Y:S02]  /*15400*/  ULDC.64 UR4, c[0x0][0x9f8] ;  /* 0x00027e0000047ab9 */ /* 0x000fe40000000a00 */
[----:B------:R-:W-:Y:S01]  /*15410*/  ISETP.NE.U32.AND P0, PT, RZ, UR4, PT ;  /* 0x00000004ff007c0c */ /* 0x000fe2000bf05070 */
[----:B------:R-:W4:Y:S03]  /*15420*/  LDL R17, [R1+0x30] ;  /* 0x0000300001117983 */ /* 0x000f260000100800 */
        /* <DEDUP_REMOVED lines=20> */
.L_x_7661:
        /* <DEDUP_REMOVED lines=11> */
.L_x_7664:
[----:B------:R-:W-:Y:S05]  /*15620*/  @!P6 BRA `(.L_x_7559) ;  /* 0x000000040010e947 */ /* 0x000fea0003800000 */
[----:B------:R-:W-:-:S04]  /*15630*/  ISETP.NE.U32.AND P0, PT, R2, RZ, PT ;  /* 0x000000ff0200720c */ /* 0x000fc80003f05070 */
[----:B------:R-:W-:-:S13]  /*15640*/  ISETP.NE.AND.EX P0, PT, R3, RZ, PT, P0 ;  /* 0x000000ff0300720c */ /* 0x000fda0003f05300 */
[----:B------:R-:W-:Y:S05]  /*15650*/  @!P0 BRA `(.L_x_7561) ;  /* 0x0000000000508947 */ /* 0x000fea0003800000 */
[----:B------:R-:W3:Y:S01]  /*15660*/  LDC R6, c[0x0][0x43c] ;  /* 0x00010f00ff067b82 */ /* 0x000ee20000000800 */
[----:B------:R-:W-:Y:S01]  /*15670*/  IMAD.MOV.U32 R9, RZ, RZ, R0 ;  /* 0x000000ffff097224 */ /* 0x000fe200078e0000 */
[----:B------:R-:W-:-:S03]  /*15680*/  ULDC.64 UR4, c[0x0][0x428] ;  /* 0x00010a0000047ab9 */ /* 0x000fc60000000a00 */
        /* <DEDUP_REMOVED lines=17> */
.L_x_7561:
[----:B---3--:R-:W3:Y:S01]  /*157a0*/  LDL R2, [R1+0x10] ;  /* 0x0000100001027983 */ /* 0x008ee20000100800 */
[----:B-1----:R-:W-:Y:S01]  /*157b0*/  IMAD R0, R19, 0x8, R18 ;  /* 0x0000000813007824 */ /* 0x002fe200078e0212 */
[----:B---3--:R-:W-:-:S04]  /*157c0*/  SHF.L.U32 R2, R2, 0x1f, RZ ;  /* 0x0000001f02027819 */ /* 0x008fc800000006ff */
[----:B------:R-:W1:Y:S02]  /*157d0*/  SYNCS.PHASECHK.TRANS64.TRYWAIT P0, [R0+URZ+0x28840], R2 ;  /* 0x02884002000075a7 */ /* 0x000e64000800017f */
[----:B-1----:R-:W-:Y:S05]  /*157e0*/  @!P0 BRA `(.L_x_7562) ;  /* 0x0000004c00848947 */ /* 0x002fea0003800000 */
.L_x_7665:
        /* <DEDUP_REMOVED lines=11> */
.L_x_7563:
[----:B------:R-:W3:Y:S04]  /*158a0*/  LDL R4, [R1+0x4] ;  /* 0x0000040001047983 */ /* 0x000ee80000100800 */
[----:B------:R-:W4:Y:S04]  /*158b0*/  LDL R3, [R1+0x14] ;  /* 0x0000140001037983 */ /* 0x000f280000100800 */
[----:B-1----:R-:W2:Y:S01]  /*158c0*/  LDL.LU R2, [R1+0x18] ;  /* 0x0000180001027983 */ /* 0x002ea20000300800 */
        /* <DEDUP_REMOVED lines=9> */
[----:B------:R-:W-:-:S04]  /*15960*/  UMOV UR15, 0x40 ;  /* 0x00000040000f7882 */ /* 0x000fc80000000000 */
[----:B------:R-:W-:-:S06]  /*15970*/  UIADD3 UR9, UR9, 0x28830, URZ ;  /* 0x0002883009097890 */ /* 0x000fcc000fffe03f */
[----:B------:R-:W-:Y:S02]  /*15980*/  UIADD3 UR8, UR6, 0x18400, URZ ;  /* 0x0001840006087890 */ /* 0x000fe4000fffe03f */
[----:B------:R-:W-:-:S03]  /*15990*/  UIADD3 UR14, UR6, 0x1c400, URZ ;  /* 0x0001c400060e7890 */ /* 0x000fc6000fffe03f */
[----:B------:R-:W-:Y:S01]  /*159a0*/  UMOV UR6, 0x0 ;  /* 0x0000000000067882 */ /* 0x000fe20000000000 */
[----:B---3--:R-:W-:Y:S02]  /*159b0*/  R2UR UR11, R4 ;  /* 0x00000000040b72ca */ /* 0x008fe400000e0000 */
[----:B----4-:R-:W-:Y:S02]  /*159c0*/  R2UR UR5, R3 ;  /* 0x00000000030572ca */ /* 0x010fe400000e0000 */
[----:B--2---:R-:W-:-:S04]  /*159d0*/  LOP3.LUT R2, R2, 0xfffffffe, RZ, 0xc0, !PT ;  /* 0xfffffffe02027812 */ /* 0x004fc800078ec0ff */
[----:B------:R-:W-:-:S07]  /*159e0*/  @P0 LOP3.LUT R2, R2, 0x1, RZ, 0xfc, !PT ;  /* 0x0000000102020812 */ /* 0x000fce00078efcff */
[----:B------:R-:W-:Y:S01]  /*159f0*/  ULEA UR11, UR11, UR5, 0x7 ;  /* 0x000000050b0b7291 */ /* 0x000fe2000f8e383f */
[----:B------:R3:W-:Y:S01]  /*15a00*/  STL [R1+0x18], R2 ;  /* 0x0000180201007387 */ /* 0x0007e20000100800 */
[----:B------:R-:W-:-:S09]  /*15a10*/  UIADD3.X UR5, URZ, UR39, URZ, UP0, !UPT ;  /* 0x000000273f057290 */ /* 0x000fd200087fe43f */
[----:B------:R1:W-:Y:S02]  /*15a20*/  UTMALDG.4D [UR8], [UR4], desc[UR6] ;  /* 0x00000608040075b4 */ /* 0x0003e40008019000 */
[----:B-1----:R-:W-:Y:S01]  /*15a30*/  UMOV UR8, UR14 ;  /* 0x0000000e00087c82 */ /* 0x002fe20008000000 */
[----:B------:R-:W-:Y:S02]  /*15a40*/  UMOV UR10, UR15 ;  /* 0x0000000f000a7c82 */ /* 0x000fe40008000000 */
[----:B------:R3:W-:Y:S02]  /*15a50*/  UTMALDG.4D [UR8], [UR4], desc[UR6] ;  /* 0x00000608040075b4 */ /* 0x0007e40008019000 */
[----:B---3--:R-:W-:Y:S01]  /*15a60*/  NOP ;  /* 0x0000000000007918 */ /* 0x008fe20000000000 */
.L_x_7559:
[----:B------:R-:W1:Y:S01]  /*15a70*/  LDL.LU R3, [R1+0x3c] ;  /* 0x00003c0001037983 */ /* 0x000e620000300800 */
[----:B------:R-:W-:Y:S05]  /*15a80*/  WARPSYNC.ALL ;  /* 0x0000000000007948 */ /* 0x000fea0003800000 */
[----:B------:R-:W-:Y:S01]  /*15a90*/  ULDC.64 UR4, c[0x0][0x298] ;  /* 0x0000a60000047ab9 */ /* 0x000fe20000000a00 */
        /* <DEDUP_REMOVED lines=28> */
.L_x_7565:
[----:B------:R-:W-:Y:S05]  /*15c60*/  BSYNC B6 ;  /* 0x0000000000067941 */ /* 0x000fea0003800000 */
.L_x_7564:
        /* <DEDUP_REMOVED lines=9> */
[----:B------:R-:W1:Y:S01]  /*15d00*/  S2R R9, SR_TID.X ;  /* 0x0000000000097919 */ /* 0x000e620000002100 */
[----:B------:R-:W-:Y:S01]  /*15d10*/  ULDC.64 UR6, c[0x0][0x280] ;  /* 0x0000a00000067ab9 */ /* 0x000fe20000000a00 */
        /* <DEDUP_REMOVED lines=9> */
[----:B------:R-:W-:Y:S02]  /*15db0*/  ULDC.64 UR4, c[0x0][0x2e0] ;  /* 0x0000b80000047ab9 */ /* 0x000fe40000000a00 */
[----:B------:R-:W-:-:S05]  /*15dc0*/  IMAD R4, R4, UR4, RZ ;  /* 0x0000000404047c24 */ /* 0x000fca000f8e02ff */
[----:B------:R-:W0:Y:S01]  /*15dd0*/  @P0 LDC R6, c[0x0][0x450] ;  /* 0x00011400ff060b82 */ /* 0x000e220000000800 */
[----:B-1----:R-:W-:-:S04]  /*15de0*/  LOP3.LUT R5, R5, 0x7f, RZ, 0xc0, !PT ;  /* 0x0000007f05057812 */ /* 0x002fc800078ec0ff */
[----:B------:R-:W-:-:S04]  /*15df0*/  SHF.R.U32.HI R5, RZ, 0x3, R5 ;  /* 0x00000003ff057819 */ /* 0x000fc80000011605 */
[----:B------:R-:W-:Y:S02]  /*15e00*/  LOP3.LUT R9, R5, 0x70, R9, 0xf8, !PT ;  /* 0x0000007005097812 */ /* 0x000fe400078ef809 */
[----:B------:R-:W1:Y:S01]  /*15e10*/  @P0 LDC R5, c[0x0][0x44c] ;  /* 0x00011300ff050b82 */ /* 0x000e620000000800 */
        /* <DEDUP_REMOVED lines=13> */
[----:B------:R-:W-:Y:S02]  /*15ef0*/  IMAD R5, R5, UR4, RZ ;  /* 0x0000000405057c24 */ /* 0x000fe4000f8e02ff */
[----:B--2---:R-:W-:Y:S02]  /*15f00*/  IMAD.SHL.U32 R9, R9, 0x8, RZ ;  /* 0x0000000809097824 */ /* 0x004fe400078e00ff */
[----:B------:R-:W-:Y:S01]  /*15f10*/  IMAD R0, R0, UR5, R5 ;  /* 0x0000000500007c24 */ /* 0x000fe2000f8e0205 */
[----:B------:R-:W-:Y:S02]  /*15f20*/  ULDC.64 UR4, c[0x0][0x2c8] ;  /* 0x0000b20000047ab9 */ /* 0x000fe40000000a00 */
[----:B------:R-:W-:Y:S01]  /*15f30*/  LOP3.LUT R9, R9, 0x38, RZ, 0xc0, !PT ;  /* 0x0000003809097812 */ /* 0x000fe200078ec0ff */
[----:B------:R-:W-:Y:S01]  /*15f40*/  IMAD.IADD R3, R3, 0x1, R0 ;  /* 0x0000000103037824 */ /* 0x000fe200078e0200 */
[----:B------:R-:W-:Y:S02]  /*15f50*/  SHF.R.S32.HI R0, RZ, 0x1f, R4 ;  /* 0x0000001fff007819 */ /* 0x000fe40000011404 */
[----:B------:R-:W-:Y:S01]  /*15f60*/  LOP3.LUT R9, R9, 0x40, RZ, 0xfc, !PT ;  /* 0x0000004009097812 */ /* 0x000fe200078efcff */
        /* <DEDUP_REMOVED lines=19> */
[----:B------:R-:W3:Y:S03]  /*160a0*/  LDL.LU R6, [R1+0x2c] ;  /* 0x00002c0001067983 */ /* 0x000ee60000300800 */
[----:B--2---:R-:W-:-:S04]  /*160b0*/  IMAD.IADD R0, R8, 0x1, R11 ;  /* 0x0000000108007824 */ /* 0x004fc800078e020b */
[----:B------:R-:W-:Y:S02]  /*160c0*/  VIADD R5, R0, 0x10 ;  /* 0x0000001000057836 */ /* 0x000fe40000000000 */
[----:B---3--:R-:W-:Y:S02]  /*160d0*/  IMAD R2, R6, R7, RZ ;  /* 0x0000000706027224 */ /* 0x008fe400078e02ff */
[----:B------:R-:W0:Y:S04]  /*160e0*/  SHFL.IDX PT, R7, R4, RZ, 0x181f ;  /* 0x00181fff04077589 */ /* 0x000e2800000e0000 */
[----:B------:R-:W1:Y:S01]  /*160f0*/  SHFL.IDX PT, R6, R3, RZ, 0x181f ;  /* 0x00181fff03067589 */ /* 0x000e6200000e0000 */
[-C--:B------:R-:W-:Y:S02]  /*16100*/  ISETP.GE.AND P4, PT, R0, R2.reuse, PT ;  /* 0x000000020000720c */ /* 0x080fe40003f86270 */
[----:B------:R-:W-:-:S02]  /*16110*/  ISETP.GE.AND P2, PT, R5, R2, PT ;  /* 0x000000020500720c */ /* 0x000fc40003f46270 */
[----:B------:R-:W2:Y:S04]  /*16120*/  SHFL.IDX PT, R5, R4, 0x1, 0x181f ;  /* 0x00381f0004057f89 */ /* 0x000ea800000e0000 */
[----:B------:R-:W3:Y:S05]  /*16130*/  SHFL.IDX PT, R8, R3, 0x1, 0x181f ;  /* 0x00381f0003087f89 */ /* 0x000eea00000e0000 */
[----:B0-----:R-:W-:-:S05]  /*16140*/  @!P4 LEA R7, P3, R10, R7, 0x1 ;  /* 0x000000070a07c211 */ /* 0x001fca00078608ff */
[----:B-1----:R-:W-:-:S05]  /*16150*/  @!P4 IMAD.X R6, RZ, RZ, R6, P3 ;  /* 0x000000ffff06c224 */ /* 0x002fca00018e0606 */
[----:B------:R-:W-:-:S04]  /*16160*/  @!P4 LOP3.LUT R7, R7, R6, RZ, 0x3c, !PT ;  /* 0x000000060707c212 */ /* 0x000fc800078e3cff */
[----:B------:R-:W-:-:S04]  /*16170*/  @!P4 LOP3.LUT R6, R7, R6, RZ, 0x3c, !PT ;  /* 0x000000060706c212 */ /* 0x000fc800078e3cff */
[----:B------:R-:W-:-:S05]  /*16180*/  @!P4 LOP3.LUT R7, R7, R6, RZ, 0x3c, !PT ;  /* 0x000000060707c212 */ /* 0x000fca00078e3cff */
[----:B-----5:R-:W-:Y:S04]  /*16190*/  @!P4 LDGSTS.E.BYPASS.LTC128B.128 [R9+0x10400], desc[UR52][R6.64], !P0 ;  /* 0x104000000609cfae */ /* 0x020fe8000c101d74 */
[----:B------:R2:W-:Y:S02]  /*161a0*/  @!P4 LDGSTS.E.BYPASS.LTC128B.128 [R9+0x14400], desc[UR52][R6.64+0x80], !P1 ;  /* 0x144000800609cfae */ /* 0x0005e4000c901d74 */
[----:B--2---:R-:W-:-:S05]  /*161b0*/  @!P2 LEA R7, P3, R10, R5, 0x1 ;  /* 0x000000050a07a211 */ /* 0x004fca00078608ff */
[----:B---3--:R-:W-:-:S05]  /*161c0*/  @!P2 IMAD.X R6, RZ, RZ, R8, P3 ;  /* 0x000000ffff06a224 */ /* 0x008fca00018e0608 */
[----:B------:R-:W-:-:S04]  /*161d0*/  @!P2 LOP3.LUT R7, R7, R6, RZ, 0x3c, !PT ;  /* 0x000000060707a212 */ /* 0x000fc800078e3cff */
[----:B------:R-:W-:Y:S01]  /*161e0*/  @!P2 LOP3.LUT R6, R7, R6, RZ, 0x3c, !PT ;  /* 0x000000060706a212 */ /* 0x000fe200078e3cff */
[----:B------:R-:W-:-:S03]  /*161f0*/  VIADD R5, R0, 0x20 ;  /* 0x0000002000057836 */ /* 0x000fc60000000000 */
        /* <DEDUP_REMOVED lines=54> */
.L_x_7682:
[----:B------:R-:W-:Y:S01]  /*16560*/  VIADD R0, R0, 0x70 ;  /* 0x0000007000007836 */ /* 0x000fe20000000000 */
[----:B------:R-:W-:Y:S04]  /*16570*/  BSSY B0, `(.L_x_7567) ;  /* 0x000000a000007945 */ /* 0x000fe80003800000 */
[----:B------:R-:W-:-:S13]  /*16580*/  ISETP.GE.AND P2, PT, R0, R2, PT ;  /* 0x000000020000720c */ /* 0x000fda0003f46270 */
[----:B------:R-:W-:Y:S05]  /*16590*/  @P2 BRA `(.L_x_7568) ;  /* 0x00000000001c2947 */ /* 0x000fea0003800000 */
[----:B--2---:R-:W-:-:S05]  /*165a0*/  LEA R2, P2, R10, R3, 0x1 ;  /* 0x000000030a027211 */ /* 0x004fca00078408ff */
[----:B01----:R-:W-:-:S05]  /*165b0*/  IMAD.X R3, RZ, RZ, R5, P2 ;  /* 0x000000ffff037224 */ /* 0x003fca00010e0605 */
[----:B------:R-:W-:Y:S01]  /*165c0*/  @!PT LDS RZ, [RZ] ;  /* 0x00000000fffff984 */ /* 0x000fe20000000800 */
[----:B------:R-:W-:Y:S01]  /*165d0*/  @!PT LDS RZ, [RZ] ;  /* 0x00000000fffff984 */ /* 0x000fe20000000800 */
[----:B------:R-:W-:Y:S01]  /*165e0*/  @!PT LDS RZ, [RZ] ;  /* 0x00000000fffff984 */ /* 0x000fe20000000800 */
[----:B------:R3:W-:Y:S04]  /*165f0*/  LDGSTS.E.BYPASS.LTC128B.128 [R9+0x13c00], desc[UR52][R2.64], !P0 ;  /* 0x13c0000002097fae */ /* 0x0007e8000c101d74 */
[----:B------:R3:W-:Y:S02]  /*16600*/  LDGSTS.E.BYPASS.LTC128B.128 [R9+0x17c00], desc[UR52][R2.64+0x80], !P1 ;  /* 0x17c0008002097fae */ /* 0x0007e4000c901d74 */
.L_x_7568:
[----:B------:R-:W-:Y:S05]  /*16610*/  BSYNC B0 ;  /* 0x0000000000007941 */ /* 0x000fea0003800000 */
.L_x_7567:
[----:B------:R-:W-:Y:S01]  /*16620*/  NOP ;  /* 0x0000000000007918 */ /* 0x000fe20000000000 */
[----:B------:R-:W-:Y:S01]  /*16630*/  PLOP3.LUT P0, PT, PT, PT, PT, 0x80, 0x0 ;  /* 0x000000000000781c */ /* 0x000fe20003f0f070 */
[----:B0-----:R-:W-:-:S12]  /*16640*/  VIADD R6, R18, 0x28800 ;  /* 0x0002880012067836 */ /* 0x001fd80000000000 */
.L_x_7569:
        /* <DEDUP_REMOVED lines=18> */
.L_x_7683:
[----:B------:R-:W-:Y:S05]  /*16770*/  BSYNC B0 ;  /* 0x0000000000007941 */ /* 0x000fea0003800000 */
.L_x_7570:
        /* <DEDUP_REMOVED lines=60> */
.L_x_7578:
[----:B------:R-:W-:Y:S01]  /*16b40*/  IMAD R3, R8, 0x8, R18 ;  /* 0x0000000808037824 */ /* 0x000fe200078e0212 */
[----:B------:R-:W-:Y:S01]  /*16b50*/  SHF.L.U32 R2, R10, 0x1f, RZ ;  /* 0x0000001f0a027819 */ /* 0x000fe200000006ff */
[----:B------:R-:W-:Y:S03]  /*16b60*/  BSSY B3, `(.L_x_7579) ;  /* 0x0000003000037945 */ /* 0x000fe60003800000 */
[----:B------:R-:W1:Y:S02]  /*16b70*/  SYNCS.PHASECHK.TRANS64.TRYWAIT P0, [R3+URZ+0x28840], R2 ;  /* 0x02884002030075a7 */ /* 0x000e64000800017f */
[----:B-1----:R-:W-:Y:S05]  /*16b80*/  @!P0 BRA `(.L_x_7580) ;  /* 0x0000004400808947 */ /* 0x002fea0003800000 */
.L_x_7684:
[----:B------:R-:W-:Y:S05]  /*16b90*/  BSYNC B3 ;  /* 0x0000000000037941 */ /* 0x000fea0003800000 */
.L_x_7579:
        /* <DEDUP_REMOVED lines=12> */
.L_x_7582:
[----:B------:R-:W-:Y:S05]  /*16c60*/  BSYNC B3 ;  /* 0x0000000000037941 */ /* 0x000fea0003800000 */
.L_x_7581:
        /* <DEDUP_REMOVED lines=12> */
.L_x_7583:
        /* <DEDUP_REMOVED lines=16> */
.L_x_7584:
        /* <DEDUP_REMOVED lines=16> */
.L_x_7685:
[----:B------:R-:W-:Y:S05]  /*16f30*/  BSYNC B3 ;  /* 0x0000000000037941 */ /* 0x000fea0003800000 */
.L_x_7585:
        /* <DEDUP_REMOVED lines=12> */
.L_x_7588:
[----:B------:R-:W-:Y:S05]  /*17000*/  BSYNC B3 ;  /* 0x0000000000037941 */ /* 0x000fea0003800000 */
.L_x_7587:
        /* <DEDUP_REMOVED lines=13> */
.L_x_7589:
        /* <DEDUP_REMOVED lines=15> */
.L_x_7590:
        /* <DEDUP_REMOVED lines=12> */
.L_x_7577:
[----:B------:R-:W-:Y:S05]  /*17290*/  BSYNC B1 ;  /* 0x0000000000017941 */ /* 0x000fea0003800000 */
.L_x_7576:
[----:B0-----:R-:W2:Y:S01]  /*172a0*/  LDL.LU R0, [R1+0x30] ;  /* 0x0000300001007983 */ /* 0x001ea20000300800 */
[----:B------:R-:W-:-:S03]  /*172b0*/  IMAD.MOV.U32 R19, RZ, RZ, R8 ;  /* 0x000000ffff137224 */ /* 0x000fc600078e0008 */
[----:B------:R0:W-:Y:S02]  /*172c0*/  STL [R1+0x10], R10 ;  /* 0x0000100a01007387 */ /* 0x0001e40000100800 */
[----:B0-2---:R-:W-:-:S07]  /*172d0*/  VIADD R0, R0, 0xfffffffd ;  /* 0xfffffffd00007836 */ /* 0x005fce0000000000 */
.L_x_7575:
[----:B------:R-:W-:Y:S05]  /*172e0*/  BSYNC B2 ;  /* 0x0000000000027941 */ /* 0x000fea0003800000 */
.L_x_7574:
[----:B------:R-:W-:-:S05]  /*172f0*/  VIADD R11, R11, 0xfffffffe ;  /* 0xfffffffe0b0b7836 */ /* 0x000fca0000000000 */
[----:B------:R-:W-:-:S13]  /*17300*/  ISETP.NE.AND P0, PT, R11, R7, PT ;  /* 0x000000070b00720c */ /* 0x000fda0003f05270 */
[----:B------:R-:W-:Y:S05]  /*17310*/  @!P0 BRA `(.L_x_7573) ;  /* 0x0000001000cc8947 */ /* 0x000fea0003800000 */
[----:B------:R-:W-:-:S07]  /*17320*/  IMAD.MOV.U32 R9, RZ, RZ, R17 ;  /* 0x000000ffff097224 */ /* 0x000fce00078e0011 */
.L_x_7621:
        /* <DEDUP_REMOVED lines=35> */
.L_x_7593:
[----:B------:R-:W-:Y:S01]  /*17560*/  IMAD R3, R4, 0x8, R18 ;  /* 0x0000000804037824 */ /* 0x000fe200078e0212 */
[----:B------:R-:W-:Y:S01]  /*17570*/  SHF.L.U32 R2, R5, 0x1f, RZ ;  /* 0x0000001f05027819 */ /* 0x000fe200000006ff */
[----:B------:R-:W-:Y:S03]  /*17580*/  BSSY B2, `(.L_x_7594) ;  /* 0x0000003000027945 */ /* 0x000fe60003800000 */
[----:B------:R-:W1:Y:S02]  /*17590*/  SYNCS.PHASECHK.TRANS64.TRYWAIT P0, [R3+URZ+0x28840], R2 ;  /* 0x02884002030075a7 */ /* 0x000e64000800017f */
[----:B-1----:R-:W-:Y:S05]  /*175a0*/  @!P0 BRA `(.L_x_7595) ;  /* 0x0000003c00208947 */ /* 0x002fea0003800000 */
.L_x_7686:
[----:B------:R-:W-:Y:S05]  /*175b0*/  BSYNC B2 ;  /* 0x0000000000027941 */ /* 0x000fea0003800000 */
.L_x_7594:
        /* <DEDUP_REMOVED lines=12> */
.L_x_7597:
[----:B------:R-:W-:Y:S05]  /*17680*/  BSYNC B2 ;  /* 0x0000000000027941 */ /* 0x000fea0003800000 */
.L_x_7596:
        /* <DEDUP_REMOVED lines=12> */
.L_x_7598:
        /* <DEDUP_REMOVED lines=16> */
.L_x_7599:
        /* <DEDUP_REMOVED lines=16> */
.L_x_7687:
[----:B------:R-:W-:Y:S05]  /*17950*/  BSYNC B2 ;  /* 0x0000000000027941 */ /* 0x000fea0003800000 */
.L_x_7600:
        /* <DEDUP_REMOVED lines=11> */
.L_x_7603:
[----:B------:R-:W-:Y:S05]  /*17a10*/  BSYNC B2 ;  /* 0x0000000000027941 */ /* 0x000fea0003800000 */
.L_x_7602:
        /* <DEDUP_REMOVED lines=12> */
.L_x_7604:
        /* <DEDUP_REMOVED lines=15> */
.L_x_7605:
        /* <DEDUP_REMOVED lines=12> */
.L_x_7592:
[----:B------:R-:W-:Y:S05]  /*17c90*/  BSYNC B1 ;  /* 0x0000000000017941 */ /* 0x000fea0003800000 */
.L_x_7591:
        /* <DEDUP_REMOVED lines=35> */
.L_x_7608:
[----:B------:R-:W-:Y:S01]  /*17ed0*/  IMAD R2, R19, 0x8, R18 ;  /* 0x0000000813027824 */ /* 0x000fe200078e0212 */
[----:B------:R-:W-:Y:S01]  /*17ee0*/  SHF.L.U32 R3, R12, 0x1f, RZ ;  /* 0x0000001f0c037819 */ /* 0x000fe200000006ff */
[----:B------:R-:W-:Y:S03]  /*17ef0*/  BSSY B2, `(.L_x_7609) ;  /* 0x0000003000027945 */ /* 0x000fe60003800000 */
[----:B------:R-:W2:Y:S02]  /*17f00*/  SYNCS.PHASECHK.TRANS64.TRYWAIT P0, [R2+URZ+0x28840], R3 ;  /* 0x02884003020075a7 */ /* 0x000ea4000800017f */
[----:B--2---:R-:W-:Y:S05]  /*17f10*/  @!P0 BRA `(.L_x_7610) ;  /* 0x0000003000ec8947 */ /* 0x004fea0003800000 */
.L_x_7688:
[----:B------:R-:W-:Y:S05]  /*17f20*/  BSYNC B2 ;  /* 0x0000000000027941 */ /* 0x000fea0003800000 */
.L_x_7609:
        /* <DEDUP_REMOVED lines=12> */
.L_x_7612:
[----:B------:R-:W-:Y:S05]  /*17ff0*/  BSYNC B2 ;  /* 0x0000000000027941 */ /* 0x000fea0003800000 */
.L_x_7611:
        /* <DEDUP_REMOVED lines=13> */
.L_x_7613:
        /* <DEDUP_REMOVED lines=16> */
.L_x_7614:
        /* <DEDUP_REMOVED lines=15> */
.L_x_7689:
[----:B------:R-:W-:Y:S05]  /*182c0*/  BSYNC B2 ;  /* 0x0000000000027941 */ /* 0x000fea0003800000 */
.L_x_7615:
        /* <DEDUP_REMOVED lines=11> */
.L_x_7618:
[----:B------:R-:W-:Y:S05]  /*18380*/  BSYNC B2 ;  /* 0x0000000000027941 */ /* 0x000fea0003800000 */
.L_x_7617:
        /* <DEDUP_REMOVED lines=12> */
.L_x_7619:
        /* <DEDUP_REMOVED lines=15> */
.L_x_7620:
        /* <DEDUP_REMOVED lines=12> */
.L_x_7607:
[----:B------:R-:W-:Y:S05]  /*18600*/  BSYNC B1 ;  /* 0x0000000000017941 */ /* 0x000fea0003800000 */
.L_x_7606:
[----:B------:R-:W2:Y:S01]  /*18610*/  LDL R2, [R1+0x20] ;  /* 0x0000200001027983 */ /* 0x000ea20000100800 */
[----:B------:R-:W-:Y:S01]  /*18620*/  VIADD R0, R0, 0xfffffffe ;  /* 0xfffffffe00007836 */ /* 0x000fe20000000000 */
[----:B--2---:R-:W-:-:S13]  /*18630*/  ISETP.GT.AND P0, PT, R7, R2, PT ;  /* 0x000000020700720c */ /* 0x004fda0003f04270 */
[----:B------:R-:W-:Y:S05]  /*18640*/  @P0 BRA `(.L_x_7621) ;  /* 0xffffffec00380947 */ /* 0x000fea000383ffff */
.L_x_7573:
[----:B------:R-:W-:Y:S05]  /*18650*/  BSYNC B0 ;  /* 0x0000000000007941 */ /* 0x000fea0003800000 */
.L_x_7572:
[----:B------:R-:W3:Y:S01]  /*18660*/  S2R R7, SR_TID.X ;  /* 0x0000000000077919 */ /* 0x000ee20000002100 */
[----:B------:R-:W-:Y:S01]  /*18670*/  BSSY B0, `(.L_x_7622) ;  /* 0x0000011000007945 */ /* 0x000fe20003800000 */
[----:B---3--:R-:W-:-:S04]  /*18680*/  LOP3.LUT R7, R7, 0x7f, RZ, 0xc0, !PT ;  /* 0x0000007f07077812 */ /* 0x008fc800078ec0ff */
[----:B------:R-:W-:-:S13]  /*18690*/  ISETP.NE.AND P0, PT, R7, RZ, PT ;  /* 0x000000ff0700720c */ /* 0x000fda0003f05270 */
[----:B------:R-:W-:Y:S05]  /*186a0*/  @P0 BRA `(.L_x_7623) ;  /* 0x0000000000340947 */ /* 0x000fea0003800000 */
[----:B--2---:R-:W2:Y:S01]  /*186b0*/  S2R R3, SR_LANEID ;  /* 0x0000000000037919 */ /* 0x004ea20000000000 */
[----:B------:R-:W-:Y:S02]  /*186c0*/  VOTEU.ANY UR4, UPT, PT ;  /* 0x0000000000047886 */ /* 0x000fe400038e0100 */
[----:B------:R-:W2:Y:S08]  /*186d0*/  FLO.U32 R0, UR4 ;  /* 0x0000000400007d00 */ /* 0x000eb000080e0000 */
[----:B------:R-:W3:Y:S01]  /*186e0*/  POPC R4, UR4 ;  /* 0x0000000400047d09 */ /* 0x000ee20008000000 */
[----:B--2---:R-:W-:-:S02]  /*186f0*/  ISETP.EQ.U32.AND P0, PT, R0, R3, PT ;  /* 0x000000030000720c */ /* 0x004fc40003f02070 */
[----:B------:R-:W3:Y:S11]  /*18700*/  LDC.64 R2, c[0x0][0xc60] ;  /* 0x00031800ff027b82 */ /* 0x000ef60000000a00 */
[----:B---3--:R-:W2:Y:S01]  /*18710*/  @P0 ATOMG.E.ADD.STRONG.GPU PT, R3, desc[UR52][R2.64], R4 ;  /* 0x00000004020309a8 */ /* 0x008ea200081ee1f4 */
[----:B-1----:R-:W1:Y:S02]  /*18720*/  S2R R5, SR_LTMASK ;  /* 0x0000000000057919 */ /* 0x002e640000003900 */
[----:B-1----:R-:W-:-:S06]  /*18730*/  LOP3.LUT R5, R5, UR4, RZ, 0xc0, !PT ;  /* 0x0000000405057c12 */ /* 0x002fcc000f8ec0ff */
[----:B------:R-:W1:Y:S01]  /*18740*/  POPC R5, R5 ;  /* 0x0000000500057309 */ /* 0x000e620000000000 */
[----:B--2---:R-:W1:Y:S02]  /*18750*/  SHFL.IDX PT, R0, R3, R0, 0x1f ;  /* 0x00001f0003007589 */ /* 0x004e6400000e0000 */
[----:B-1----:R-:W-:-:S05]  /*18760*/  IADD3 R0, R0, UR37, R5 ;  /* 0x0000002500007c10 */ /* 0x002fca000fffe005 */
[----:B------:R3:W-:Y:S02]  /*18770*/  STL [R1], R0 ;  /* 0x0000000001007387 */ /* 0x0007e40000100800 */
.L_x_7623:
[----:B------:R-:W-:Y:S05]  /*18780*/  BSYNC B0 ;  /* 0x0000000000007941 */ /* 0x000fea0003800000 */
.L_x_7622:
[----:B---3--:R-:W3:Y:S01]  /*18790*/  LDL R0, [R1+0x18] ;  /* 0x0000180001007983 */ /* 0x008ee20000100800 */
[----:B------:R-:W-:Y:S01]  /*187a0*/  BSSY B0, `(.L_x_7624) ;  /* 0x000003a000007945 */ /* 0x000fe20003800000 */
[----:B---3--:R-:W-:-:S13]  /*187b0*/  LOP3.LUT P0, RZ, R0, 0x1, RZ, 0xc0, !PT ;  /* 0x0000000100ff7812 */ /* 0x008fda000780c0ff */
        /* <DEDUP_REMOVED lines=8> */
.L_x_7690:
[----:B------:R-:W-:Y:S05]  /*18840*/  BSYNC B1 ;  /* 0x0000000000017941 */ /* 0x000fea0003800000 */
.L_x_7626:
        /* <DEDUP_REMOVED lines=9> */
.L_x_7629:
[----:B------:R-:W-:Y:S05]  /*188e0*/  BSYNC B1 ;  /* 0x0000000000017941 */ /* 0x000fea0003800000 */
.L_x_7628:
[----:B--2---:R-:W2:Y:S04]  /*188f0*/  LDL.LU R3, [R1+0x14] ;  /* 0x0000140001037983 */ /* 0x004ea80000300800 */
        /* <DEDUP_REMOVED lines=11> */
.L_x_7630:
        /* <DEDUP_REMOVED lines=15> */
.L_x_7631:
        /* <DEDUP_REMOVED lines=10> */
.L_x_7625:
[----:B------:R-:W-:Y:S05]  /*18b40*/  BSYNC B0 ;  /* 0x0000000000007941 */ /* 0x000fea0003800000 */
.L_x_7624:
[----:B------:R-:W3:Y:S01]  /*18b50*/  LDL.LU R4, [R1+0x10] ;  /* 0x0000100001047983 */ /* 0x000ee20000300800 */
[----:B------:R-:W-:-:S05]  /*18b60*/  VIADD R19, R19, 0x1 ;  /* 0x0000000113137836 */ /* 0x000fca0000000000 */
[----:B------:R-:W-:-:S04]  /*18b70*/  ISETP.NE.AND P0, PT, R19, 0x2, PT ;  /* 0x000000021300780c */ /* 0x000fc80003f05270 */
[----:B------:R-:W-:Y:S02]  /*18b80*/  SEL R0, RZ, 0x1, P0 ;  /* 0x00000001ff007807 */ /* 0x000fe40000000000 */
[----:B------:R-:W-:Y:S02]  /*18b90*/  SEL R19, R19, RZ, P0 ;  /* 0x000000ff13137207 */ /* 0x000fe40000000000 */
[----:B---3--:R-:W-:-:S05]  /*18ba0*/  LOP3.LUT R4, R4, R0, RZ, 0x3c, !PT ;  /* 0x0000000004047212 */ /* 0x008fca00078e3cff */
[----:B------:R3:W-:Y:S02]  /*18bb0*/  STL [R1+0x10], R4 ;  /* 0x0000100401007387 */ /* 0x0007e40000100800 */
.L_x_7552:
[----:B------:R-:W-:Y:S05]  /*18bc0*/  BSYNC B7 ;  /* 0x0000000000077941 */ /* 0x000fea0003800000 */
.L_x_7550:
[----:B----4-:R-:W4:Y:S02]  /*18bd0*/  LDL R0, [R1+0x18] ;  /* 0x0000180001007983 */ /* 0x010f240000100800 */
[----:B----4-:R-:W-:-:S13]  /*18be0*/  LOP3.LUT P0, RZ, R0, 0x2, RZ, 0xc0, !PT ;  /* 0x0000000200ff7812 */ /* 0x010fda000780c0ff */
[----:B------:R-:W-:Y:S05]  /*18bf0*/  @!P0 BRA `(.L_x_7632) ;  /* 0x00000000002c8947 */ /* 0x000fea0003800000 */
[----:B------:R-:W-:Y:S05]  /*18c00*/  WARPSYNC.ALL ;  /* 0x0000000000007948 */ /* 0x000fea0003800000 */
[----:B------:R-:W4:Y:S08]  /*18c10*/  S2UR UR5, SR_CgaCtaId ;  /* 0x00000000000579c3 */ /* 0x000f300000008800 */
[----:B------:R-:W-:Y:S06]  /*18c20*/  BAR.SYNC.DEFER_BLOCKING 0x5, 0x180 ;  /* 0x0146000000007b1d */ /* 0x000fec0000010000 */
[----:B------:R-:W-:-:S02]  /*18c30*/  UMOV UR4, 0x400 ;  /* 0x0000040000047882 */ /* 0x000fc40000000000 */
[----:B----4-:R-:W-:-:S06]  /*18c40*/  ULEA UR4, UR5, UR4, 0x18 ;  /* 0x0000000405047291 */ /* 0x010fcc000f8ec03f */
[----:B------:R-:W-:-:S05]  /*18c50*/  IMAD.U32 R18, RZ, RZ, UR4 ;  /* 0x00000004ff127e24 */ /* 0x000fca000f8e00ff */
[----:B01-3--:R-:W0:Y:S04]  /*18c60*/  LDS.128 R4, [R18+0x288d0] ;  /* 0x0288d00012047984 */ /* 0x00be280000000c00 */
[----:B0-----:R0:W-:Y:S04]  /*18c70*/  STL.64 [R1], R4 ;  /* 0x0000000401007387 */ /* 0x0011e80000100a00 */
[----:B------:R0:W-:Y:S01]  /*18c80*/  STL.64 [R1+0x8], R6 ;  /* 0x0000080601007387 */ /* 0x0001e20000100a00 */
[----:B------:R-:W-:Y:S06]  /*18c90*/  BAR.ARV 0x4, 0x180 ;  /* 0x0106000000007b1d */ /* 0x000fec0000002000 */
[----:B------:R-:W-:Y:S05]  /*18ca0*/  BRA `(.L_x_7633) ;  /* 0x00000010002c7947 */ /* 0x000fea0003800000 */
.L_x_7632:
[----:B------:R-:W4:Y:S01]  /*18cb0*/  S2R R16, SR_TID.X ;  /* 0x0000000000107919 */ /* 0x000f220000002100 */
[----:B------:R-:W-:Y:S01]  /*18cc0*/  UMOV UR4, 0xffffffff ;  /* 0xffffffff00047882 */ /* 0x000fe20000000000 */
[----:B----4-:R-:W-:-:S04]  /*18cd0*/  LOP3.LUT R16, R16, 0x1f, RZ, 0xc0, !PT ;  /* 0x0000001f10107812 */ /* 0x010fc800078ec0ff */
[----:B------:R-:W-:Y:S01]  /*18ce0*/  ISETP.NE.AND P0, PT, R16, 0x1f, PT ;  /* 0x0000001f1000780c */ /* 0x000fe20003f05270 */
[----:B------:R-:W-:-:S12]  /*18cf0*/  BRA.DIV UR4, `(.L_x_7634) ;  /* 0x0000002604b07947 */ /* 0x000fd8000b800000 */
[----:B--2---:R-:W0:Y:S01]  /*18d00*/  LDL.LU R3, [R1] ;  /* 0x0000000001037983 */ /* 0x004e220000300800 */
[----:B------:R-:W-:-:S03]  /*18d10*/  ULDC UR4, c[0x0][0xc3c] ;  /* 0x00030f0000047ab9 */ /* 0x000fc60000000800 */
[----:B-1-3--:R-:W2:Y:S01]  /*18d20*/  LDL R4, [R1+0xc] ;  /* 0x00000c0001047983 */ /* 0x00aea20000100800 */
[----:B0-----:R-:W-:Y:S02]  /*18d30*/  IMAD.MOV.U32 R8, RZ, RZ, R3 ;  /* 0x000000ffff087224 */ /* 0x001fe400078e0003 */
[----:B--2---:R-:W-:-:S05]  /*18d40*/  IMAD.IADD R0, R4, 0x1, R16 ;  /* 0x0000000104007824 */ /* 0x004fca00078e0210 */
[----:B------:R-:W-:-:S13]  /*18d50*/  ISETP.GE.OR P1, PT, R0, UR4, !P0 ;  /* 0x0000000400007c0c */ /* 0x000fda000c726670 */
[----:B------:R-:W0:Y:S08]  /*18d60*/  @!P1 LDC.64 R2, c[0x0][0xc80] ;  /* 0x00032000ff029b82 */ /* 0x000e300000000a00 */
[----:B------:R-:W1:Y:S01]  /*18d70*/  @!P1 LDC.64 R4, c[0x0][0xc78] ;  /* 0x00031e00ff049b82 */ /* 0x000e620000000a00 */
[----:B0-----:R-:W-:-:S05]  /*18d80*/  @!P1 IMAD.WIDE R2, R0, 0x4, R2 ;  /* 0x0000000400029825 */ /* 0x001fca00078e0202 */
[----:B------:R1:W2:Y:S02]  /*18d90*/  @!P1 LDG.E R6, desc[UR52][R2.64] ;  /* 0x0000003402069981 */ /* 0x0002a4000c1e1900 */
[----:B-1----:R-:W-:-:S05]  /*18da0*/  @!P1 IMAD.WIDE R2, R0, 0x4, R4 ;  /* 0x0000000400029825 */ /* 0x002fca00078e0204 */
[----:B------:R-:W3:Y:S01]  /*18db0*/  @!P1 LDG.E R4, desc[UR52][R2.64] ;  /* 0x0000003402049981 */ /* 0x000ee2000c1e1900 */
[----:B------:R-:W-:Y:S01]  /*18dc0*/  IMAD.MOV.U32 R5, RZ, RZ, RZ ;  /* 0x000000ffff057224 */ /* 0x000fe200078e00ff */
[C---:B------:R-:W-:Y:S02]  /*18dd0*/  ISETP.GE.U32.AND P2, PT, R16.reuse, 0x2, PT ;  /* 0x000000021000780c */ /* 0x040fe40003f46070 */
[C---:B------:R-:W-:Y:S01]  /*18de0*/  ISETP.GE.U32.AND P3, PT, R16.reuse, 0x4, PT ;  /* 0x000000041000780c */ /* 0x040fe20003f66070 */
[----:B------:R-:W-:Y:S01]  /*18df0*/  SHFL.IDX PT, R0, R8, RZ, 0x1f ;  /* 0x00001fff08007589 */ /* 0x000fe200000e0000 */
[C---:B------:R-:W-:Y:S02]  /*18e00*/  ISETP.GE.U32.AND P4, PT, R16.reuse, 0x8, PT ;  /* 0x000000081000780c */ /* 0x040fe40003f86070 */
[----:B------:R-:W-:Y:S01]  /*18e10*/  ISETP.GE.U32.AND P5, PT, R16, 0x10, PT ;  /* 0x000000101000780c */ /* 0x000fe20003fa6070 */
[----:B--2---:R-:W-:Y:S01]  /*18e20*/  @!P1 IMAD.MOV.U32 R5, RZ, RZ, R6 ;  /* 0x000000ffff059224 */ /* 0x004fe200078e0006 */
[----:B------:R-:W-:-:S02]  /*18e30*/  CS2R R6, SRZ ;  /* 0x0000000000067805 */ /* 0x000fc4000001ff00 */
[----:B---3--:R-:W-:Y:S01]  /*18e40*/  @!P1 IMAD.MOV.U32 R7, RZ, RZ, R4 ;  /* 0x000000ffff079224 */ /* 0x008fe200078e0004 */
        /* <DEDUP_REMOVED lines=19> */
.L_x_7700:
[----:B------:R-:W-:Y:S02]  /*18f80*/  ULDC UR4, c[0x0][0xc38] ;  /* 0x00030e0000047ab9 */ /* 0x000fe40000000800 */
[----:B------:R-:W-:-:S04]  /*18f90*/  IMAD.U32 R8, RZ, RZ, UR4 ;  /* 0x00000004ff087e24 */ /* 0x000fc8000f8e00ff */
[----:B-1----:R-:W-:-:S04]  /*18fa0*/  IMAD R10, R10, R8, RZ ;  /* 0x000000080a0a7224 */ /* 0x002fc800078e02ff */
[----:B------:R-:W-:-:S05]  /*18fb0*/  IMAD.IADD R4, R9, 0x1, R10 ;  /* 0x0000000109047824 */ /* 0x000fca00078e020a */
[----:B------:R-:W-:-:S13]  /*18fc0*/  ISETP.GT.AND P6, PT, R4, R0, PT ;  /* 0x000000000400720c */ /* 0x000fda0003fc4270 */
[----:B------:R-:W-:Y:S05]  /*18fd0*/  @P6 BRA `(.L_x_7635) ;  /* 0x0000000000ac6947 */ /* 0x000fea0003800000 */
.L_x_7638:
[----:B0-----:R-:W2:Y:S01]  /*18fe0*/  LDL.LU R2, [R1+0xc] ;  /* 0x00000c0001027983 */ /* 0x001ea20000300800 */
[----:B------:R-:W0:Y:S01]  /*18ff0*/  LDC R3, c[0x0][0xc3c] ;  /* 0x00030f00ff037b82 */ /* 0x000e220000000800 */
[----:B--2---:R-:W-:-:S05]  /*19000*/  VIADD R2, R2, 0x1f ;  /* 0x0000001f02027836 */ /* 0x004fca0000000000 */
[----:B0-----:R-:W-:-:S13]  /*19010*/  ISETP.GE.AND P6, PT, R2, R3, PT ;  /* 0x000000030200720c */ /* 0x001fda0003fc6270 */
[----:B------:R-:W-:Y:S05]  /*19020*/  @P6 BRA `(.L_x_7636) ;  /* 0x0000000800e46947 */ /* 0x000fea0003800000 */
[----:B------:R-:W0:Y:S01]  /*19030*/  S2R R5, SR_TID.X ;  /* 0x0000000000057919 */ /* 0x000e220000002100 */
        /* <DEDUP_REMOVED lines=31> */
.L_x_7708:
[----:B------:R-:W-:Y:S02]  /*19230*/  ULDC UR4, c[0x0][0xc38] ;  /* 0x00030e0000047ab9 */ /* 0x000fe40000000800 */
[----:B------:R-:W-:-:S04]  /*19240*/  IMAD.U32 R8, RZ, RZ, UR4 ;  /* 0x00000004ff087e24 */ /* 0x000fc8000f8e00ff */
[----:B-1----:R-:W-:-:S04]  /*19250*/  IMAD R10, R10, R8, RZ ;  /* 0x000000080a0a7224 */ /* 0x002fc800078e02ff */
[----:B------:R-:W-:-:S05]  /*19260*/  IMAD.IADD R4, R10, 0x1, R4 ;  /* 0x000000010a047824 */ /* 0x000fca00078e0204 */
[----:B------:R-:W-:-:S13]  /*19270*/  ISETP.GT.AND P6, PT, R4, R0, PT ;  /* 0x000000000400720c */ /* 0x000fda0003fc4270 */
[----:B------:R-:W-:Y:S05]  /*19280*/  @!P6 BRA `(.L_x_7638) ;  /* 0xfffffffc0054e947 */ /* 0x000fea000383ffff */
.L_x_7635:
        /* <DEDUP_REMOVED lines=12> */
.L_x_7713:
[----:B------:R-:W-:-:S13]  /*19350*/  ISETP.NE.AND P0, PT, R3, RZ, PT ;  /* 0x000000ff0300720c */ /* 0x000fda0003f05270 */
[----:B------:R-:W-:Y:S05]  /*19360*/  @!P0 BRA `(.L_x_7640) ;  /* 0x0000000000108947 */ /* 0x000fea0003800000 */
[----:B------:R-:W-:Y:S01]  /*19370*/  UMOV UR4, 0xffffffff ;  /* 0xffffffff00047882 */ /* 0x000fe20000000000 */
[----:B---3--:R-:W-:Y:S02]  /*19380*/  VIADD R9, R9, 0xffffffff ;  /* 0xffffffff09097836 */ /* 0x008fe40000000000 */
[----:B------:R-:W-:Y:S05]  /*19390*/  BRA.DIV UR4, `(.L_x_7641) ;  /* 0x0000002a047c7947 */ /* 0x000fea000b800000 */
[----:B------:R1:W2:Y:S02]  /*193a0*/  SHFL.IDX PT, R6, R2, R9, 0x1f ;  /* 0x00001f0902067589 */ /* 0x0002a400000e0000 */
.L_x_7640:
[----:B--2---:R-:W-:Y:S01]  /*193b0*/  IMAD R3, R6, R8, R10 ;  /* 0x0000000806037224 */ /* 0x004fe200078e020a */
[----:B------:R-:W-:-:S03]  /*193c0*/  ISETP.NE.AND P0, PT, R7, 0x1, PT ;  /* 0x000000010700780c */ /* 0x000fc60003f05270 */
[----:B------:R-:W-:Y:S01]  /*193d0*/  IMAD.IADD R0, R0, 0x1, -R3 ;  /* 0x0000000100007824 */ /* 0x000fe200078e0a03 */
[----:B------:R2:W-:Y:S09]  /*193e0*/  STL [R1], R3 ;  /* 0x0000000301007387 */ /* 0x0005f20000100800 */
[----:B------:R-:W-:Y:S05]  /*193f0*/  @!P0 BRA `(.L_x_7642) ;  /* 0x0000000000e48947 */ /* 0x000fea0003800000 */
[----:B0--3--:R-:W-:-:S04]  /*19400*/  IABS R5, R4 ;  /* 0x0000000400057213 */ /* 0x009fc80000000000 */
[----:B------:R-:W0:Y:S08]  /*19410*/  I2F.RP R6, R5 ;  /* 0x0000000500067306 */ /* 0x000e300000209400 */
[----:B0-----:R-:W1:Y:S02]  /*19420*/  MUFU.RCP R6, R6 ;  /* 0x0000000600067308 */ /* 0x001e640000001000 */
[----:B-1----:R-:W-:-:S06]  /*19430*/  VIADD R9, R6, 0xffffffe ;  /* 0x0ffffffe06097836 */ /* 0x002fcc0000000000 */
[----:B--2---:R-:W0:Y:S02]  /*19440*/  F2I.FTZ.U32.TRUNC.NTZ R3, R9 ;  /* 0x0000000900037305 */ /* 0x004e24000021f000 */
        /* <DEDUP_REMOVED lines=39> */
[----:B------:R-:W-:Y:S01]  /*196c0*/  IMAD.MOV R5, RZ, RZ, -R3 ;  /* 0x000000ffff057224 */ /* 0x000fe200078e0a03 */
[----:B------:R-:W-:-:S03]  /*196d0*/  LOP3.LUT R2, R3, R7, RZ, 0x3c, !PT ;  /* 0x0000000703027212 */ /* 0x000fc600078e3cff */
[----:B------:R-:W-:Y:S01]  /*196e0*/  IMAD R0, R4, R5, R0 ;  /* 0x0000000504007224 */ /* 0x000fe200078e0200 */
        /* <DEDUP_REMOVED lines=10> */
.L_x_7642:
[----:B0--3--:R-:W3:Y:S01]  /*19790*/  LDL R5, [R1+0xc] ;  /* 0x00000c0001057983 */ /* 0x009ee20000100800 */
[----:B-12---:R-:W3:Y:S02]  /*197a0*/  LDC.64 R2, c[0x0][0xc90] ;  /* 0x00032400ff027b82 */ /* 0x006ee40000000a00 */
[----:B---3--:R-:W-:-:S05]  /*197b0*/  IMAD.WIDE R2, R5, 0x4, R2 ;  /* 0x0000000405027825 */ /* 0x008fca00078e0202 */
        /* <DEDUP_REMOVED lines=60> */
.L_x_7643:
[----:B0-----:R-:W-:-:S05]  /*19b80*/  LOP3.LUT R3, RZ, R0, RZ, 0x33, !PT ;  /* 0x00000000ff037212 */ /* 0x001fca00078e33ff */
[----:B------:R-:W-:-:S05]  /*19b90*/  IMAD.IADD R0, R4, 0x1, R3 ;  /* 0x0000000104007824 */ /* 0x000fca00078e0203 */
[----:B------:R0:W-:Y:S01]  /*19ba0*/  STL [R1+0x4], R0 ;  /* 0x0000040001007387 */ /* 0x0001e20000100800 */
[----:B------:R-:W-:Y:S05]  /*19bb0*/  BRA `(.L_x_7644) ;  /* 0x0000000000287947 */ /* 0x000fea0003800000 */
.L_x_7636:
        /* <DEDUP_REMOVED lines=10> */
.L_x_7644:
[----:B-1----:R-:W2:Y:S04]  /*19c60*/  LDL R3, [R1+0x8] ;  /* 0x0000080001037983 */ /* 0x002ea80000100800 */
[----:B------:R-:W3:Y:S04]  /*19c70*/  LDL R2, [R1+0xc] ;  /* 0x00000c0001027983 */ /* 0x000ee80000100800 */
[----:B------:R-:W4:Y:S04]  /*19c80*/  LDL R5, [R1+0x4] ;  /* 0x0000040001057983 */ /* 0x000f280000100800 */
[----:B------:R-:W4:Y:S01]  /*19c90*/  LDL R4, [R1] ;  /* 0x0000000001047983 */ /* 0x000f220000100800 */
[----:B0-----:R-:W0:Y:S01]  /*19ca0*/  S2R R0, SR_TID.X ;  /* 0x0000000000007919 */ /* 0x001e220000002100 */
[----:B------:R-:W-:Y:S05]  /*19cb0*/  WARPSYNC.ALL ;  /* 0x0000000000007948 */ /* 0x000fea0003800000 */
        /* <DEDUP_REMOVED lines=10> */
.L_x_7633:
[----:B------:R-:W3:Y:S01]  /*19d60*/  LDL R0, [R1+0xc] ;  /* 0x00000c0001007983 */ /* 0x000ee20000100800 */
[----:B------:R-:W-:Y:S02]  /*19d70*/  ULDC UR4, c[0x0][0xc3c] ;  /* 0x00030f0000047ab9 */ /* 0x000fe40000000800 */
[----:B---3--:R-:W-:-:S13]  /*19d80*/  ISETP.GE.AND P0, PT, R0, UR4, PT ;  /* 0x0000000400007c0c */ /* 0x008fda000bf06270 */
[----:B------:R-:W-:Y:S05]  /*19d90*/  @!P0 BRA `(.L_x_7645) ;  /* 0xffffffa400648947 */ /* 0x000fea000383ffff */
[----:B------:R-:W-:Y:S05]  /*19da0*/  BSYNC B8 ;  /* 0x0000000000087941 */ /* 0x000fea0003800000 */
.L_x_7536:
        /* <DEDUP_REMOVED lines=12> */
.L_x_7716:
[----:B------:R-:W-:Y:S05]  /*19e70*/  BSYNC B0 ;  /* 0x0000000000007941 */ /* 0x000fea0003800000 */
.L_x_7646:
[----:B------:R-:W-:-:S03]  /*19e80*/  UMOV UR4, 0xffffffff ;  /* 0xffffffff00047882 */ /* 0x000fc60000000000 */
[----:B------:R-:W-:Y:S05]  /*19e90*/  BRA.DIV UR4, `(.L_x_7648) ;  /* 0x0000001e04fc7947 */ /* 0x000fea000b800000 */
[----:B------:R-:W1:Y:S02]  /*19ea0*/  S2R R2, SR_TID.X ;  /* 0x0000000000027919 */ /* 0x000e640000002100 */
[----:B-1----:R-:W-:-:S04]  /*19eb0*/  SHF.R.U32.HI R2, RZ, 0x5, R2 ;  /* 0x00000005ff027819 */ /* 0x002fc80000011602 */
[----:B------:R-:W-:-:S05]  /*19ec0*/  LOP3.LUT R2, R2, 0x3, RZ, 0xc0, !PT ;  /* 0x0000000302027812 */ /* 0x000fca00078ec0ff */
[----:B------:R1:W2:Y:S02]  /*19ed0*/  SHFL.IDX PT, R14, R2, RZ, 0x1f ;  /* 0x00001fff020e7589 */ /* 0x0002a400000e0000 */
.L_x_7719:
[----:B--2---:R-:W-:Y:S01]  /*19ee0*/  ISETP.NE.AND P0, PT, R14, RZ, PT ;  /* 0x000000ff0e00720c */ /* 0x004fe20003f05270 */
[----:B------:R-:W-:-:S12]  /*19ef0*/  BSSY B0, `(.L_x_7649) ;  /* 0x0000025000007945 */ /* 0x000fd80003800000 */
[----:B------:R-:W-:Y:S05]  /*19f00*/  @P0 BRA `(.L_x_7650) ;  /* 0x00000000008c0947 */ /* 0x000fea0003800000 */
[----:B------:R-:W-:-:S03]  /*19f10*/  UMOV UR4, 0xffffffff ;  /* 0xffffffff00047882 */ /* 0x000fc60000000000 */
[----:B------:R-:W-:Y:S05]  /*19f20*/  BRA.DIV UR4, `(.L_x_7651) ;  /* 0x00000022040c7947 */ /* 0x000fea000b800000 */
[----:B------:R-:W-:-:S13]  /*19f30*/  ELECT P6, URZ, PT ;  /* 0x00000000003f782f */ /* 0x000fda00038c0000 */
.L_x_7722:
[----:B------:R-:W-:Y:S05]  /*19f40*/  @!P6 BRA `(.L_x_7650) ;  /* 0x00000000007ce947 */ /* 0x000fea0003800000 */
[----:B------:R-:W-:-:S06]  /*19f50*/  ULOP3.LUT UR4, UR36, 0x2, URZ, 0xfc, !UPT ;  /* 0x0000000224047892 */ /* 0x000fcc000f8efc3f */
[----:B-1----:R-:W-:-:S05]  /*19f60*/  IMAD.U32 R2, RZ, RZ, UR4 ;  /* 0x00000004ff027e24 */ /* 0x002fca000f8e00ff */
[----:B------:R-:W-:-:S13]  /*19f70*/  ISETP.NE.AND P2, PT, R2, 0x3, PT ;  /* 0x000000030200780c */ /* 0x000fda0003f45270 */
[----:B------:R-:W-:Y:S05]  /*19f80*/  @!P2 BRA `(.L_x_7652) ;  /* 0x000000000004a947 */ /* 0x000fea0003800000 */
[----:B------:R-:W-:Y:S01]  /*19f90*/  BPT.TRAP 0x1 ;  /* 0x000000040000795c */ /* 0x000fe20000300000 */
.L_x_7652:
        /* <DEDUP_REMOVED lines=13> */
.L_x_7723:
[----:B------:R-:W1:Y:S02]  /*1a070*/  SYNCS.PHASECHK.TRANS64.TRYWAIT P0, [R7+URZ], R2 ;  /* 0x00000002070075a7 */ /* 0x000e64000800017f */
[----:B-1----:R-:W-:Y:S05]  /*1a080*/  @!P0 BRA `(.L_x_7654) ;  /* 0x0000001c00e88947 */ /* 0x002fea0003800000 */
.L_x_7724:
[----:B------:R-:W-:Y:S05]  /*1a090*/  @!P2 BRA `(.L_x_7655) ;  /* 0x000000000004a947 */ /* 0x000fea0003800000 */
[----:B------:R-:W-:Y:S01]  /*1a0a0*/  BPT.TRAP 0x1 ;  /* 0x000000040000795c */ /* 0x000fe20000300000 */
.L_x_7655:
[----:B------:R-:W-:-:S04]  /*1a0b0*/  VIADD R0, R0, 0x28860 ;  /* 0x0002886000007836 */ /* 0x000fc80000000000 */
[----:B------:R-:W-:-:S04]  /*1a0c0*/  IMAD R4, R19, 0x8, R0 ;  /* 0x0000000813047824 */ /* 0x000fc800078e0200 */
[----:B------:R-:W2:Y:S02]  /*1a0d0*/  SYNCS.PHASECHK.TRANS64.TRYWAIT P0, [R4+URZ], R5 ;  /* 0x00000005040075a7 */ /* 0x000ea4000800017f */
[----:B--2---:R-:W-:Y:S05]  /*1a0e0*/  @!P0 BRA `(.L_x_7656) ;  /* 0x0000001c00e48947 */ /* 0x004fea0003800000 */
.L_x_7725:
[----:B------:R-:W-:-:S07]  /*1a0f0*/  IMAD R3, R3, 0x8, R0 ;  /* 0x0000000803037824 */ /* 0x000fce00078e0200 */
.L_x_7657:
[----:B----4-:R4:W0:Y:S02]  /*1a100*/  SYNCS.PHASECHK.TRANS64.TRYWAIT P0, [R3+URZ], R2 ;  /* 0x00000002030075a7 */ /* 0x010824000800017f */
[----:B0-----:R-:W-:Y:S05]  /*1a110*/  @!P0 NANOSLEEP.SYNCS 0x989680 ;  /* 0x009896800000895d */ /* 0x001fea0003900000 */
[----:B------:R-:W0:Y:S02]  /*1a120*/  @!P0 SYNCS.PHASECHK.TRANS64 P0, [R3+URZ], R2 ;  /* 0x00000002030085a7 */ /* 0x000e24000800007f */
[----:B0-----:R-:W-:Y:S05]  /*1a130*/  @!P0 BRA `(.L_x_7657) ;  /* 0xfffffffc00f08947 */ /* 0x001fea000383ffff */
.L_x_7650:
[----:B------:R-:W-:Y:S05]  /*1a140*/  BSYNC B0 ;  /* 0x0000000000007941 */ /* 0x000fea0003800000 */
.L_x_7649:
[----:B------:R-:W-:Y:S05]  /*1a150*/  EXIT ;  /* 0x000000000000794d */ /* 0x000fea0003800000 */
.L_x_7435:
[----:B0-----:R-:W-:-:S04]  /*1a160*/  IMAD.U32 R3, RZ, RZ, UR41 ;  /* 0x00000029ff037e24 */ /* 0x001fc8000f8e00ff */
[----:B------:R0:W1:Y:S03]  /*1a170*/  SYNCS.PHASECHK.TRANS64.TRYWAIT P1, [R3+URZ+0x28800], R0 ;  /* 0x02880000030075a7 */ /* 0x000066000802017f */
[----:B-1----:R-:W-:Y:S05]  /*1a180*/  @!P1 NANOSLEEP.SYNCS 0x989680 ;  /* 0x009896800000995d */ /* 0x002fea0003900000 */
[----:B------:R-:W1:Y:S02]  /*1a190*/  @!P1 SYNCS.PHASECHK.TRANS64 P1, [R3+URZ+0x28800], R0 ;  /* 0x02880000030095a7 */ /* 0x000e64000802007f */
[----:B-1----:R-:W-:Y:S05]  /*1a1a0*/  @!P1 BRA `(.L_x_7435) ;  /* 0xfffffffc00ec9947 */ /* 0x002fea000383ffff */
[----:B------:R-:W-:Y:S05]  /*1a1b0*/  BRA `(.L_x_7658) ;  /* 0xfffffe7c00d07947 */ /* 0x000fea000383ffff */
.L_x_7439:
[----:B-1----:R1:W2:Y:S02]  /*1a1c0*/  SYNCS.PHASECHK.TRANS64.TRYWAIT P2, [R15+URZ+0x28830], R0 ;  /* 0x028830000f0075a7 */ /* 0x0022a4000804017f */
[----:B--2---:R-:W-:Y:S05]  /*1a1d0*/  @!P2 NANOSLEEP.SYNCS 0x989680 ;  /* 0x009896800000a95d */ /* 0x004fea0003900000 */
[----:B------:R-:W2:Y:S02]  /*1a1e0*/  @!P2 SYNCS.PHASECHK.TRANS64 P2, [R15+URZ+0x28830], R0 ;  /* 0x028830000f00a5a7 */ /* 0x000ea4000804007f */
[----:B--2---:R-:W-:Y:S05]  /*1a1f0*/  @!P2 BRA `(.L_x_7439) ;  /* 0xfffffffc00f0a947 */ /* 0x004fea000383ffff */
[----:B------:R-:W-:Y:S05]  /*1a200*/  BRA `(.L_x_7438) ;  /* 0xfffffe7c00f87947 */ /* 0x000fea000383ffff */
.L_x_7455:
[----:B-1----:R-:W-:-:S04]  /*1a210*/  IMAD.U32 R8, RZ, RZ, UR6 ;  /* 0x00000006ff087e24 */ /* 0x002fc8000f8e00ff */
[----:B------:R1:W2:Y:S03]  /*1a220*/  SYNCS.PHASECHK.TRANS64.TRYWAIT P2, [R8+URZ+0x28830], R5 ;  /* 0x02883005080075a7 */ /* 0x0002a6000804017f */
[----:B--2---:R-:W-:Y:S05]  /*1a230*/  @!P2 NANOSLEEP.SYNCS 0x989680 ;  /* 0x009896800000a95d */ /* 0x004fea0003900000 */
[----:B------:R-:W2:Y:S02]  /*1a240*/  @!P2 SYNCS.PHASECHK.TRANS64 P2, [R8+URZ+0x28830], R5 ;  /* 0x028830050800a5a7 */ /* 0x000ea4000804007f */
[----:B--2---:R-:W-:Y:S05]  /*1a250*/  @!P2 BRA `(.L_x_7455) ;  /* 0xfffffffc00eca947 */ /* 0x004fea000383ffff */
[----:B------:R-:W-:Y:S05]  /*1a260*/  BRA `(.L_x_7452) ;  /* 0xfffffeb800987947 */ /* 0x000fea000383ffff */
.L_x_7459:
[----:B-1----:R-:W-:-:S04]  /*1a270*/  IMAD.U32 R8, RZ, RZ, UR6 ;  /* 0x00000006ff087e24 */ /* 0x002fc8000f8e00ff */
[----:B------:R1:W2:Y:S03]  /*1a280*/  SYNCS.PHASECHK.TRANS64.TRYWAIT P2, [R8+URZ+0x28850], R5 ;  /* 0x02885005080075a7 */ /* 0x0002a6000804017f */
[----:B--2---:R-:W-:Y:S05]  /*1a290*/  @!P2 NANOSLEEP.SYNCS 0x989680 ;  /* 0x009896800000a95d */ /* 0x004fea0003900000 */
[----:B------:R-:W2:Y:S02]  /*1a2a0*/  @!P2 SYNCS.PHASECHK.TRANS64 P2, [R8+URZ+0x28850], R5 ;  /* 0x028850050800a5a7 */ /* 0x000ea4000804007f */
[----:B--2---:R-:W-:Y:S05]  /*1a2b0*/  @!P2 BRA `(.L_x_7459) ;  /* 0xfffffffc00eca947 */ /* 0x004fea000383ffff */
[----:B------:R-:W-:Y:S05]  /*1a2c0*/  BRA `(.L_x_7456) ;  /* 0xfffffebc00607947 */ /* 0x000fea000383ffff */
.L_x_7476:
[----:B-1----:R-:W-:-:S04]  /*1a2d0*/  IMAD.U32 R9, RZ, RZ, UR6 ;  /* 0x00000006ff097e24 */ /* 0x002fc8000f8e00ff */
[----:B------:R1:W2:Y:S03]  /*1a2e0*/  SYNCS.PHASECHK.TRANS64.TRYWAIT P2, [R9+URZ+0x28830], R4 ;  /* 0x02883004090075a7 */ /* 0x0002a6000804017f */
[----:B--2---:R-:W-:Y:S05]  /*1a2f0*/  @!P2 NANOSLEEP.SYNCS 0x989680 ;  /* 0x009896800000a95d */ /* 0x004fea0003900000 */
[----:B------:R-:W2:Y:S02]  /*1a300*/  @!P2 SYNCS.PHASECHK.TRANS64 P2, [R9+URZ+0x28830], R4 ;  /* 0x028830040900a5a7 */ /* 0x000ea4000804007f */
[----:B--2---:R-:W-:Y:S05]  /*1a310*/  @!P2 BRA `(.L_x_7476) ;  /* 0xfffffffc00eca947 */ /* 0x004fea000383ffff */
[----:B------:R-:W-:Y:S05]  /*1a320*/  BRA `(.L_x_7473) ;  /* 0xfffffef400587947 */ /* 0x000fea000383ffff */
.L_x_7480:
[----:B-1----:R-:W-:-:S04]  /*1a330*/  IMAD.U32 R9, RZ, RZ, UR6 ;  /* 0x00000006ff097e24 */ /* 0x002fc8000f8e00ff */
[----:B------:R1:W2:Y:S03]  /*1a340*/  SYNCS.PHASECHK.TRANS64.TRYWAIT P2, [R9+URZ+0x28850], R4 ;  /* 0x02885004090075a7 */ /* 0x0002a6000804017f */
[----:B--2---:R-:W-:Y:S05]  /*1a350*/  @!P2 NANOSLEEP.SYNCS 0x989680 ;  /* 0x009896800000a95d */ /* 0x004fea0003900000 */
[----:B------:R-:W2:Y:S02]  /*1a360*/  @!P2 SYNCS.PHASECHK.TRANS64 P2, [R9+URZ+0x28850], R4 ;  /* 0x028850040900a5a7 */ /* 0x000ea4000804007f */
[----:B--2---:R-:W-:Y:S05]  /*1a370*/  @!P2 BRA `(.L_x_7480) ;  /* 0xfffffffc00eca947 */ /* 0x004fea000383ffff */
[----:B------:R-:W-:Y:S05]  /*1a380*/  BRA `(.L_x_7477) ;  /* 0xfffffef800207947 */ /* 0x000fea000383ffff */
.L_x_7486:
[----:B-1----:R-:W-:-:S04]  /*1a390*/  IMAD.U32 R9, RZ, RZ, UR6 ;  /* 0x00000006ff097e24 */ /* 0x002fc8000f8e00ff */
[----:B------:R1:W2:Y:S03]  /*1a3a0*/  SYNCS.PHASECHK.TRANS64.TRYWAIT P2, [R9+URZ+0x28830], R4 ;  /* 0x02883004090075a7 */ /* 0x0002a6000804017f */
[----:B--2---:R-:W-:Y:S05]  /*1a3b0*/  @!P2 NANOSLEEP.SYNCS 0x989680 ;  /* 0x009896800000a95d */ /* 0x004fea0003900000 */
[----:B------:R-:W2:Y:S02]  /*1a3c0*/  @!P2 SYNCS.PHASECHK.TRANS64 P2, [R9+URZ+0x28830], R4 ;  /* 0x028830040900a5a7 */ /* 0x000ea4000804007f */
[----:B--2---:R-:W-:Y:S05]  /*1a3d0*/  @!P2 BRA `(.L_x_7486) ;  /* 0xfffffffc00eca947 */ /* 0x004fea000383ffff */
[----:B------:R-:W-:Y:S05]  /*1a3e0*/  BRA `(.L_x_7483) ;  /* 0xffffff1c00447947 */ /* 0x000fea000383ffff */
.L_x_7490:
[----:B-1----:R-:W-:-:S04]  /*1a3f0*/  IMAD.U32 R9, RZ, RZ, UR6 ;  /* 0x00000006ff097e24 */ /* 0x002fc8000f8e00ff */
[----:B------:R1:W2:Y:S03]  /*1a400*/  SYNCS.PHASECHK.TRANS64.TRYWAIT P2, [R9+URZ+0x28850], R4 ;  /* 0x02885004090075a7 */ /* 0x0002a6000804017f */
[----:B--2---:R-:W-:Y:S05]  /*1a410*/  @!P2 NANOSLEEP.SYNCS 0x989680 ;  /* 0x009896800000a95d */ /* 0x004fea0003900000 */
[----:B------:R-:W2:Y:S02]  /*1a420*/  @!P2 SYNCS.PHASECHK.TRANS64 P2, [R9+URZ+0x28850], R4 ;  /* 0x028850040900a5a7 */ /* 0x000ea4000804007f */
[----:B--2---:R-:W-:Y:S05]  /*1a430*/  @!P2 BRA `(.L_x_7490) ;  /* 0xfffffffc00eca947 */ /* 0x004fea000383ffff */
[----:B------:R-:W-:Y:S05]  /*1a440*/  BRA `(.L_x_7487) ;  /* 0xffffff20000c7947 */ /* 0x000fea000383ffff */
.L_x_7503:
[----:B-1----:R-:W-:-:S04]  /*1a450*/  IMAD.U32 R8, RZ, RZ, UR5 ;  /* 0x00000005ff087e24 */ /* 0x002fc8000f8e00ff */
[----:B------:R1:W2:Y:S03]  /*1a460*/  SYNCS.PHASECHK.TRANS64.TRYWAIT P0, [R8+URZ+0x28850], R3 ;  /* 0x02885003080075a7 */ /* 0x0002a6000800017f */
[----:B--2---:R-:W-:Y:S05]  /*1a470*/  @!P0 NANOSLEEP.SYNCS 0x989680 ;  /* 0x009896800000895d */ /* 0x004fea0003900000 */
[----:B------:R-:W2:Y:S02]  /*1a480*/  @!P0 SYNCS.PHASECHK.TRANS64 P0, [R8+URZ+0x28850], R3 ;  /* 0x02885003080085a7 */ /* 0x000ea4000800007f */
[----:B--2---:R-:W-:Y:S05]  /*1a490*/  @!P0 BRA `(.L_x_7503) ;  /* 0xfffffffc00ec8947 */ /* 0x004fea000383ffff */
[----:B------:R-:W-:Y:S05]  /*1a4a0*/  BRA `(.L_x_7502) ;  /* 0xffffff5400147947 */ /* 0x000fea000383ffff */
.L_x_7558:
        /* <DEDUP_REMOVED lines=11> */
.L_x_7660:
[----:B------:R-:W-:Y:S05]  /*1a560*/  BSYNC B0 ;  /* 0x0000000000007941 */ /* 0x000fea0003800000 */
.L_x_7659:
[----:B------:R-:W-:Y:S05]  /*1a570*/  BRA `(.L_x_7661) ;  /* 0xffffffac00fc7947 */ /* 0x000fea000383ffff */
.L_x_7560:
[----:B------:R-:W-:Y:S01]  /*1a580*/  BSSY B0, `(.L_x_7662) ;  /* 0x0000006000007945 */ /* 0x000fe20003800000 */
[----:B------:R-:W-:-:S07]  /*1a590*/  IMAD.MOV.U32 R15, RZ, RZ, -0x1 ;  /* 0xffffffffff0f7424 */ /* 0x000fce00078e00ff */
[----:B012---:R-:W-:Y:S05]  /*1a5a0*/  WARPSYNC.COLLECTIVE R15, `(.L_x_7663) ;  /* 0x000000000f0c7348 */ /* 0x007fea0003c00000 */
[----:B------:R-:W-:Y:S02]  /*1a5b0*/  ELECT P6, UR62, PT ;  /* 0x00000000003e782f */ /* 0x000fe400038c0000 */
[----:B------:R-:W-:Y:S01]  /*1a5c0*/  MOV R14, UR62 ;  /* 0x0000003e000e7c02 */ /* 0x000fe20008000f00 */
[----:B012---:R-:W-:Y:S10]  /*1a5d0*/  ENDCOLLECTIVE ;  /* 0x000000000000791b */ /* 0x007ff40003800000 */
.L_x_7663:
[----:B------:R-:W-:Y:S05]  /*1a5e0*/  BSYNC B0 ;  /* 0x0000000000007941 */ /* 0x000fea0003800000 */
.L_x_7662:
[----:B------:R-:W-:Y:S05]  /*1a5f0*/  BRA `(.L_x_7664) ;  /* 0xffffffb000087947 */ /* 0x000fea000383ffff */
.L_x_7562:
[----:B-1----:R1:W3:Y:S02]  /*1a600*/  SYNCS.PHASECHK.TRANS64.TRYWAIT P0, [R0+URZ+0x28840], R2 ;  /* 0x02884002000075a7 */ /* 0x0022e4000800017f */
[----:B---3--:R-:W-:Y:S05]  /*1a610*/  @!P0 NANOSLEEP.SYNCS 0x989680 ;  /* 0x009896800000895d */ /* 0x008fea0003900000 */
[----:B------:R-:W3:Y:S02]  /*1a620*/  @!P0 SYNCS.PHASECHK.TRANS64 P0, [R0+URZ+0x28840], R2 ;  /* 0x02884002000085a7 */ /* 0x000ee4000800007f */
[----:B---3--:R-:W-:Y:S05]  /*1a630*/  @!P0 BRA `(.L_x_7562) ;  /* 0xfffffffc00f08947 */ /* 0x008fea000383ffff */
[----:B------:R-:W-:Y:S05]  /*1a640*/  BRA `(.L_x_7665) ;  /* 0xffffffb000687947 */ /* 0x000fea000383ffff */
.L_x_7566:
        /* <DEDUP_REMOVED lines=15> */
.L_x_7666:
[----:B------:R-:W-:Y:S02]  /*1a740*/  IMAD.MOV.U32 R13, RZ, RZ, R4 ;  /* 0x000000ffff0d7224 */ /* 0x000fe400078e0004 */
[----:B------:R-:W-:-:S07]  /*1a750*/  IMAD.MOV.U32 R6, RZ, RZ, R14 ;  /* 0x000000ffff067224 */ /* 0x000fce00078e000e */
[----:B------:R-:W-:Y:S05]  /*1a760*/  WARPSYNC.COLLECTIVE R15, `(.L_x_7667) ;  /* 0x000000000f087348 */ /* 0x000fea0003c00000 */
[----:B------:R0:W1:Y:S02]  /*1a770*/  SHFL.IDX P6, R14, R13, R12, R11 ;  /* 0x0000000c0d0e7389 */ /* 0x00006400000c000b */
[----:B01----:R-:W-:Y:S01]  /*1a780*/  ENDCOLLECTIVE ;  /* 0x000000000000791b */ /* 0x003fe20003800000 */
.L_x_7667:
[----:B------:R-:W-:Y:S02]  /*1a790*/  IMAD.MOV.U32 R13, RZ, RZ, R3 ;  /* 0x000000ffff0d7224 */ /* 0x000fe400078e0003 */
[----:B------:R-:W-:Y:S02]  /*1a7a0*/  IMAD.MOV.U32 R12, RZ, RZ, 0x1 ;  /* 0x00000001ff0c7424 */ /* 0x000fe400078e00ff */
[----:B------:R-:W-:-:S07]  /*1a7b0*/  IMAD.MOV.U32 R7, RZ, RZ, R14 ;  /* 0x000000ffff077224 */ /* 0x000fce00078e000e */
[----:B------:R-:W-:Y:S05]  /*1a7c0*/  WARPSYNC.COLLECTIVE R15, `(.L_x_7668) ;  /* 0x000000000f087348 */ /* 0x000fea0003c00000 */
[----:B------:R0:W1:Y:S02]  /*1a7d0*/  SHFL.IDX P6, R14, R13, R12, R11 ;  /* 0x0000000c0d0e7389 */ /* 0x00006400000c000b */
[----:B01----:R-:W-:Y:S01]  /*1a7e0*/  ENDCOLLECTIVE ;  /* 0x000000000000791b */ /* 0x003fe20003800000 */
.L_x_7668:
[----:B------:R-:W-:-:S05]  /*1a7f0*/  @!P2 LEA R7, P3, R10, R7, 0x1 ;  /* 0x000000070a07a211 */ /* 0x000fca00078608ff */
[----:B------:R-:W-:-:S05]  /*1a800*/  @!P2 IMAD.X R6, RZ, RZ, R6, P3 ;  /* 0x000000ffff06a224 */ /* 0x000fca00018e0606 */
[----:B------:R-:W-:Y:S01]  /*1a810*/  @!P2 LOP3.LUT R7, R7, R6, RZ, 0x3c, !PT ;  /* 0x000000060707a212 */ /* 0x000fe200078e3cff */
[----:B------:R-:W-:-:S03]  /*1a820*/  IMAD.MOV.U32 R13, RZ, RZ, R4 ;  /* 0x000000ffff0d7224 */ /* 0x000fc600078e0004 */
[----:B------:R-:W-:-:S04]  /*1a830*/  @!P2 LOP3.LUT R6, R7, R6, RZ, 0x3c, !PT ;  /* 0x000000060706a212 */ /* 0x000fc800078e3cff */
[----:B------:R-:W-:Y:S01]  /*1a840*/  @!P2 LOP3.LUT R7, R7, R6, RZ, 0x3c, !PT ;  /* 0x000000060707a212 */ /* 0x000fe200078e3cff */
[----:B------:R-:W-:-:S07]  /*1a850*/  IMAD.MOV.U32 R8, RZ, RZ, R14 ;  /* 0x000000ffff087224 */ /* 0x000fce00078e000e */
[----:B------:R-:W-:Y:S05]  /*1a860*/  WARPSYNC.COLLECTIVE R15, `(.L_x_7669) ;  /* 0x000000000f087348 */ /* 0x000fea0003c00000 */
[----:B------:R0:W1:Y:S02]  /*1a870*/  SHFL.IDX P6, R14, R13, R12, R11 ;  /* 0x0000000c0d0e7389 */ /* 0x00006400000c000b */
[----:B01----:R-:W-:Y:S01]  /*1a880*/  ENDCOLLECTIVE ;  /* 0x000000000000791b */ /* 0x003fe20003800000 */
.L_x_7669:
[----:B------:R-:W-:Y:S01]  /*1a890*/  @!PT LDS RZ, [RZ] ;  /* 0x00000000fffff984 */ /* 0x000fe20000000800 */
[----:B------:R-:W-:Y:S01]  /*1a8a0*/  @!PT LDS RZ, [RZ] ;  /* 0x00000000fffff984 */ /* 0x000fe20000000800 */
[----:B------:R-:W-:Y:S01]  /*1a8b0*/  @!PT LDS RZ, [RZ] ;  /* 0x00000000fffff984 */ /* 0x000fe20000000800 */
[----:B------:R0:W-:Y:S04]  /*1a8c0*/  @!P2 LDGSTS.E.BYPASS.LTC128B.128 [R9+0x10400], desc[UR52][R6.64], !P0 ;  /* 0x104000000609afae */ /* 0x0001e8000c101d74 */
[----:B------:R0:W-:Y:S01]  /*1a8d0*/  @!P2 LDGSTS.E.BYPASS.LTC128B.128 [R9+0x14400], desc[UR52][R6.64+0x80], !P1 ;  /* 0x144000800609afae */ /* 0x0001e2000c901d74 */
[----:B------:R-:W-:Y:S01]  /*1a8e0*/  ISETP.GE.AND P2, PT, R5, R2, PT ;  /* 0x000000020500720c */ /* 0x000fe20003f46270 */
[----:B------:R-:W-:Y:S02]  /*1a8f0*/  IMAD.MOV.U32 R13, RZ, RZ, R3 ;  /* 0x000000ffff0d7224 */ /* 0x000fe400078e0003 */
[----:B------:R-:W-:Y:S02]  /*1a900*/  IMAD.MOV.U32 R12, RZ, RZ, 0x2 ;  /* 0x00000002ff0c7424 */ /* 0x000fe400078e00ff */
[----:B------:R-:W-:-:S08]  /*1a910*/  IMAD.MOV.U32 R5, RZ, RZ, R14 ;  /* 0x000000ffff057224 */ /* 0x000fd000078e000e */
[----:B0-----:R-:W-:Y:S05]  /*1a920*/  WARPSYNC.COLLECTIVE R15, `(.L_x_7670) ;  /* 0x000000000f087348 */ /* 0x001fea0003c00000 */
[----:B------:R1:W2:Y:S02]  /*1a930*/  SHFL.IDX P6, R14, R13, R12, R11 ;  /* 0x0000000c0d0e7389 */ /* 0x0002a400000c000b */
[----:B012---:R-:W-:Y:S01]  /*1a940*/  ENDCOLLECTIVE ;  /* 0x000000000000791b */ /* 0x007fe20003800000 */
.L_x_7670:
[----:B------:R-:W-:Y:S01]  /*1a950*/  @!P2 LEA R7, P3, R10, R5, 0x1 ;  /* 0x000000050a07a211 */ /* 0x000fe200078608ff */
[----:B------:R-:W-:-:S04]  /*1a960*/  VIADD R5, R0, 0x20 ;  /* 0x0000002000057836 */ /* 0x000fc80000000000 */
[----:B------:R-:W-:-:S05]  /*1a970*/  @!P2 IMAD.X R6, RZ, RZ, R8, P3 ;  /* 0x000000ffff06a224 */ /* 0x000fca00018e0608 */
[----:B------:R-:W-:Y:S01]  /*1a980*/  @!P2 LOP3.LUT R7, R7, R6, RZ, 0x3c, !PT ;  /* 0x000000060707a212 */ /* 0x000fe200078e3cff */
[----:B------:R-:W-:-:S03]  /*1a990*/  IMAD.MOV.U32 R13, RZ, RZ, R4 ;  /* 0x000000ffff0d7224 */ /* 0x000fc600078e0004 */
[----:B------:R-:W-:-:S04]  /*1a9a0*/  @!P2 LOP3.LUT R6, R7, R6, RZ, 0x3c, !PT ;  /* 0x000000060706a212 */ /* 0x000fc800078e3cff */
[----:B------:R-:W-:-:S05]  /*1a9b0*/  @!P2 LOP3.LUT R7, R7, R6, RZ, 0x3c, !PT ;  /* 0x000000060707a212 */ /* 0x000fca00078e3cff */
[----:B------:R-:W-:Y:S01]  /*1a9c0*/  @!PT LDS RZ, [RZ] ;  /* 0x00000000fffff984 */ /* 0x000fe20000000800 */
[----:B------:R-:W-:Y:S01]  /*1a9d0*/  @!PT LDS RZ, [RZ] ;  /* 0x00000000fffff984 */ /* 0x000fe20000000800 */
[----:B------:R-:W-:Y:S01]  /*1a9e0*/  @!PT LDS RZ, [RZ] ;  /* 0x00000000fffff984 */ /* 0x000fe20000000800 */
[----:B------:R-:W-:Y:S04]  /*1a9f0*/  @!P2 LDGSTS.E.BYPASS.LTC128B.128 [R9+0x10c00], desc[UR52][R6.64], !P0 ;  /* 0x10c000000609afae */ /* 0x000fe8000c101d74 */
[----:B------:R0:W-:Y:S01]  /*1aa00*/  @!P2 LDGSTS.E.BYPASS.LTC128B.128 [R9+0x14c00], desc[UR52][R6.64+0x80], !P1 ;  /* 0x14c000800609afae */ /* 0x0001e2000c901d74 */
[----:B------:R-:W-:Y:S01]  /*1aa10*/  ISETP.GE.AND P2, PT, R5, R2, PT ;  /* 0x000000020500720c */ /* 0x000fe20003f46270 */
[----:B0-----:R-:W-:-:S12]  /*1aa20*/  IMAD.MOV.U32 R6, RZ, RZ, R14 ;  /* 0x000000ffff067224 */ /* 0x001fd800078e000e */
[----:B------:R-:W-:Y:S05]  /*1aa30*/  WARPSYNC.COLLECTIVE R15, `(.L_x_7671) ;  /* 0x000000000f087348 */ /* 0x000fea0003c00000 */
[----:B------:R0:W1:Y:S02]  /*1aa40*/  SHFL.IDX P6, R14, R13, R12, R11 ;  /* 0x0000000c0d0e7389 */ /* 0x00006400000c000b */
[----:B01----:R-:W-:Y:S01]  /*1aa50*/  ENDCOLLECTIVE ;  /* 0x000000000000791b */ /* 0x003fe20003800000 */
.L_x_7671:
[----:B------:R-:W-:Y:S02]  /*1aa60*/  IMAD.MOV.U32 R13, RZ, RZ, R3 ;  /* 0x000000ffff0d7224 */ /* 0x000fe400078e0003 */
[----:B------:R-:W-:Y:S02]  /*1aa70*/  IMAD.MOV.U32 R12, RZ, RZ, 0x3 ;  /* 0x00000003ff0c7424 */ /* 0x000fe400078e00ff */
[----:B------:R-:W-:-:S07]  /*1aa80*/  IMAD.MOV.U32 R5, RZ, RZ, R14 ;  /* 0x000000ffff057224 */ /* 0x000fce00078e000e */
[----:B------:R-:W-:Y:S05]  /*1aa90*/  WARPSYNC.COLLECTIVE R15, `(.L_x_7672) ;  /* 0x000000000f087348 */ /* 0x000fea0003c00000 */
[----:B------:R0:W1:Y:S02]  /*1aaa0*/  SHFL.IDX P6, R14, R13, R12, R11 ;  /* 0x0000000c0d0e7389 */ /* 0x00006400000c000b */
[----:B01----:R-:W-:Y:S01]  /*1aab0*/  ENDCOLLECTIVE ;  /* 0x000000000000791b */ /* 0x003fe20003800000 */
.L_x_7672:
        /* <DEDUP_REMOVED lines=16> */
.L_x_7673:
[----:B------:R-:W-:Y:S02]  /*1abc0*/  IMAD.MOV.U32 R13, RZ, RZ, R3 ;  /* 0x000000ffff0d7224 */ /* 0x000fe400078e0003 */
[----:B------:R-:W-:Y:S02]  /*1abd0*/  IMAD.MOV.U32 R12, RZ, RZ, 0x4 ;  /* 0x00000004ff0c7424 */ /* 0x000fe400078e00ff */
[----:B------:R-:W-:-:S07]  /*1abe0*/  IMAD.MOV.U32 R5, RZ, RZ, R14 ;  /* 0x000000ffff057224 */ /* 0x000fce00078e000e */
[----:B------:R-:W-:Y:S05]  /*1abf0*/  WARPSYNC.COLLECTIVE R15, `(.L_x_7674) ;  /* 0x000000000f087348 */ /* 0x000fea0003c00000 */
[----:B------:R0:W1:Y:S02]  /*1ac00*/  SHFL.IDX P6, R14, R13, R12, R11 ;  /* 0x0000000c0d0e7389 */ /* 0x00006400000c000b */
[----:B01----:R-:W-:Y:S01]  /*1ac10*/  ENDCOLLECTIVE ;  /* 0x000000000000791b */ /* 0x003fe20003800000 */
.L_x_7674:
        /* <DEDUP_REMOVED lines=16> */
.L_x_7675:
[----:B------:R-:W-:Y:S02]  /*1ad20*/  IMAD.MOV.U32 R13, RZ, RZ, R3 ;  /* 0x000000ffff0d7224 */ /* 0x000fe400078e0003 */
[----:B------:R-:W-:Y:S02]  /*1ad30*/  IMAD.MOV.U32 R12, RZ, RZ, 0x5 ;  /* 0x00000005ff0c7424 */ /* 0x000fe400078e00ff */
[----:B------:R-:W-:-:S07]  /*1ad40*/  IMAD.MOV.U32 R5, RZ, RZ, R14 ;  /* 0x000000ffff057224 */ /* 0x000fce00078e000e */
[----:B------:R-:W-:Y:S05]  /*1ad50*/  WARPSYNC.COLLECTIVE R15, `(.L_x_7676) ;  /* 0x000000000f087348 */ /* 0x000fea0003c00000 */
[----:B------:R0:W1:Y:S02]  /*1ad60*/  SHFL.IDX P6, R14, R13, R12, R11 ;  /* 0x0000000c0d0e7389 */ /* 0x00006400000c000b */
[----:B01----:R-:W-:Y:S01]  /*1ad70*/  ENDCOLLECTIVE ;  /* 0x000000000000791b */ /* 0x003fe20003800000 */
.L_x_7676:
        /* <DEDUP_REMOVED lines=16> */
.L_x_7677:
[----:B------:R-:W-:Y:S02]  /*1ae80*/  IMAD.MOV.U32 R13, RZ, RZ, R3 ;  /* 0x000000ffff0d7224 */ /* 0x000fe400078e0003 */
[----:B------:R-:W-:Y:S02]  /*1ae90*/  IMAD.MOV.U32 R12, RZ, RZ, 0x6 ;  /* 0x00000006ff0c7424 */ /* 0x000fe400078e00ff */
[----:B------:R-:W-:-:S07]  /*1aea0*/  IMAD.MOV.U32 R5, RZ, RZ, R14 ;  /* 0x000000ffff057224 */ /* 0x000fce00078e000e */
[----:B------:R-:W-:Y:S05]  /*1aeb0*/  WARPSYNC.COLLECTIVE R15, `(.L_x_7678) ;  /* 0x000000000f087348 */ /* 0x000fea0003c00000 */
[----:B------:R0:W1:Y:S02]  /*1aec0*/  SHFL.IDX P6, R14, R13, R12, R11 ;  /* 0x0000000c0d0e7389 */ /* 0x00006400000c000b */
[----:B01----:R-:W-:Y:S01]  /*1aed0*/  ENDCOLLECTIVE ;  /* 0x000000000000791b */ /* 0x003fe20003800000 */
.L_x_7678:
[----:B------:R-:W-:-:S05]  /*1aee0*/  @!P2 LEA R5, P3, R10, R5, 0x1 ;  /* 0x000000050a05a211 */ /* 0x000fca00078608ff */
[----:B------:R-:W-:-:S04]  /*1aef0*/  @!P2 IMAD.X R6, RZ, RZ, R6, P3 ;  /* 0x000000ffff06a224 */ /* 0x000fc800018e0606 */
[----:B------:R-:W-:Y:S02]  /*1af00*/  @!P2 IMAD.MOV.U32 R7, RZ, RZ, R6 ;  /* 0x000000ffff07a224 */ /* 0x000fe400078e0006 */
[----:B------:R-:W-:Y:S02]  /*1af10*/  @!P2 IMAD.MOV.U32 R6, RZ, RZ, R5 ;  /* 0x000000ffff06a224 */ /* 0x000fe400078e0005 */
[----:B------:R-:W-:-:S03]  /*1af20*/  IMAD.MOV.U32 R13, RZ, RZ, R4 ;  /* 0x000000ffff0d7224 */ /* 0x000fc600078e0004 */
[----:B------:R-:W-:Y:S01]  /*1af30*/  @!PT LDS RZ, [RZ] ;  /* 0x00000000fffff984 */ /* 0x000fe20000000800 */
[----:B------:R-:W-:Y:S01]  /*1af40*/  @!PT LDS RZ, [RZ] ;  /* 0x00000000fffff984 */ /* 0x000fe20000000800 */
[----:B------:R-:W-:Y:S01]  /*1af50*/  @!PT LDS RZ, [RZ] ;  /* 0x00000000fffff984 */ /* 0x000fe20000000800 */
[----:B------:R-:W-:Y:S04]  /*1af60*/  @!P2 LDGSTS.E.BYPASS.LTC128B.128 [R9+0x12c00], desc[UR52][R6.64], !P0 ;  /* 0x12c000000609afae */ /* 0x000fe8000c101d74 */
[----:B------:R0:W-:Y:S02]  /*1af70*/  @!P2 LDGSTS.E.BYPASS.LTC128B.128 [R9+0x16c00], desc[UR52][R6.64+0x80], !P1 ;  /* 0x16c000800609afae */ /* 0x0001e4000c901d74 */
[----:B0-----:R-:W-:-:S07]  /*1af80*/  IMAD.MOV.U32 R6, RZ, RZ, R14 ;  /* 0x000000ffff067224 */ /* 0x001fce00078e000e */
[----:B------:R-:W-:Y:S05]  /*1af90*/  WARPSYNC.COLLECTIVE R15, `(.L_x_7679) ;  /* 0x000000000f087348 */ /* 0x000fea0003c00000 */
[----:B------:R0:W1:Y:S02]  /*1afa0*/  SHFL.IDX P6, R14, R13, R12, R11 ;  /* 0x0000000c0d0e7389 */ /* 0x00006400000c000b */
[----:B01----:R-:W-:Y:S01]  /*1afb0*/  ENDCOLLECTIVE ;  /* 0x000000000000791b */ /* 0x003fe20003800000 */
.L_x_7679:
[----:B------:R-:W-:-:S05]  /*1afc0*/  VIADD R7, R0, 0x60 ;  /* 0x0000006000077836 */ /* 0x000fca0000000000 */
[----:B------:R-:W-:Y:S01]  /*1afd0*/  ISETP.GE.AND P2, PT, R7, R2, PT ;  /* 0x000000020700720c */ /* 0x000fe20003f46270 */
[----:B------:R-:W-:Y:S02]  /*1afe0*/  IMAD.MOV.U32 R13, RZ, RZ, R3 ;  /* 0x000000ffff0d7224 */ /* 0x000fe400078e0003 */
[----:B------:R-:W-:Y:S02]  /*1aff0*/  IMAD.MOV.U32 R12, RZ, RZ, 0x7 ;  /* 0x00000007ff0c7424 */ /* 0x000fe400078e00ff */
[----:B------:R-:W-:-:S08]  /*1b000*/  IMAD.MOV.U32 R5, RZ, RZ, R14 ;  /* 0x000000ffff057224 */ /* 0x000fd000078e000e */
[----:B------:R-:W-:Y:S05]  /*1b010*/  WARPSYNC.COLLECTIVE R15, `(.L_x_7680) ;  /* 0x000000000f087348 */ /* 0x000fea0003c00000 */
[----:B------:R0:W1:Y:S02]  /*1b020*/  SHFL.IDX P6, R14, R13, R12, R11 ;  /* 0x0000000c0d0e7389 */ /* 0x00006400000c000b */
[----:B01----:R-:W-:Y:S01]  /*1b030*/  ENDCOLLECTIVE ;  /* 0x000000000000791b */ /* 0x003fe20003800000 */
.L_x_7680:
[----:B------:R-:W-:-:S05]  /*1b040*/  @!P2 LEA R5, P3, R10, R5, 0x1 ;  /* 0x000000050a05a211 */ /* 0x000fca00078608ff */
[----:B------:R-:W-:-:S04]  /*1b050*/  @!P2 IMAD.X R6, RZ, RZ, R6, P3 ;  /* 0x000000ffff06a224 */ /* 0x000fc800018e0606 */
[----:B------:R-:W-:Y:S02]  /*1b060*/  @!P2 IMAD.MOV.U32 R7, RZ, RZ, R6 ;  /* 0x000000ffff07a224 */ /* 0x000fe400078e0006 */
        /* <DEDUP_REMOVED lines=11> */
.L_x_7681:
[----:B------:R-:W-:Y:S01]  /*1b120*/  IMAD.MOV.U32 R3, RZ, RZ, R14 ;  /* 0x000000ffff037224 */ /* 0x000fe200078e000e */
[----:B------:R-:W-:Y:S06]  /*1b130*/  BRA `(.L_x_7682) ;  /* 0xffffffb400087947 */ /* 0x000fec000383ffff */
.L_x_7571:
[----:B0-----:R0:W3:Y:S02]  /*1b140*/  SYNCS.PHASECHK.TRANS64.TRYWAIT P0, [R18+URZ+0x28820], R0 ;  /* 0x02882000120075a7 */ /* 0x0010e4000800017f */
[----:B---3--:R-:W-:Y:S05]  /*1b150*/  @!P0 NANOSLEEP.SYNCS 0x989680 ;  /* 0x009896800000895d */ /* 0x008fea0003900000 */
[----:B------:R-:W3:Y:S02]  /*1b160*/  @!P0 SYNCS.PHASECHK.TRANS64 P0, [R18+URZ+0x28820], R0 ;  /* 0x02882000120085a7 */ /* 0x000ee4000800007f */
[----:B---3--:R-:W-:Y:S05]  /*1b170*/  @!P0 BRA `(.L_x_7571) ;  /* 0xfffffffc00f08947 */ /* 0x008fea000383ffff */
[----:B------:R-:W-:Y:S05]  /*1b180*/  BRA `(.L_x_7683) ;  /* 0xffffffb400787947 */ /* 0x000fea000383ffff */
.L_x_7580:
[----:B-1----:R1:W2:Y:S02]  /*1b190*/  SYNCS.PHASECHK.TRANS64.TRYWAIT P0, [R3+URZ+0x28840], R2 ;  /* 0x02884002030075a7 */ /* 0x0022a4000800017f */
[----:B--2---:R-:W-:Y:S05]  /*1b1a0*/  @!P0 NANOSLEEP.SYNCS 0x989680 ;  /* 0x009896800000895d */ /* 0x004fea0003900000 */
[----:B------:R-:W2:Y:S02]  /*1b1b0*/  @!P0 SYNCS.PHASECHK.TRANS64 P0, [R3+URZ+0x28840], R2 ;  /* 0x02884002030085a7 */ /* 0x000ea4000800007f */
[----:B--2---:R-:W-:Y:S05]  /*1b1c0*/  @!P0 BRA `(.L_x_7580) ;  /* 0xfffffffc00f08947 */ /* 0x004fea000383ffff */
[----:B------:R-:W-:Y:S05]  /*1b1d0*/  BRA `(.L_x_7684) ;  /* 0xffffffb8006c7947 */ /* 0x000fea000383ffff */
.L_x_7586:
[----:B0-----:R0:W1:Y:S02]  /*1b1e0*/  SYNCS.PHASECHK.TRANS64.TRYWAIT P0, [R3+URZ+0x60], R2 ;  /* 0x00006002030075a7 */ /* 0x001064000800017f */
[----:B-1----:R-:W-:Y:S05]  /*1b1f0*/  @!P0 NANOSLEEP.SYNCS 0x989680 ;  /* 0x009896800000895d */ /* 0x002fea0003900000 */
[----:B------:R-:W1:Y:S02]  /*1b200*/  @!P0 SYNCS.PHASECHK.TRANS64 P0, [R3+URZ+0x60], R2 ;  /* 0x00006002030085a7 */ /* 0x000e64000800007f */
[----:B-1----:R-:W-:Y:S05]  /*1b210*/  @!P0 BRA `(.L_x_7586) ;  /* 0xfffffffc00f08947 */ /* 0x002fea000383ffff */
[----:B------:R-:W-:Y:S05]  /*1b220*/  BRA `(.L_x_7685) ;  /* 0xffffffbc00407947 */ /* 0x000fea000383ffff */
.L_x_7595:
[----:B-1----:R1:W2:Y:S02]  /*1b230*/  SYNCS.PHASECHK.TRANS64.TRYWAIT P0, [R3+URZ+0x28840], R2 ;  /* 0x02884002030075a7 */ /* 0x0022a4000800017f */
[----:B--2---:R-:W-:Y:S05]  /*1b240*/  @!P0 NANOSLEEP.SYNCS 0x989680 ;  /* 0x009896800000895d */ /* 0x004fea0003900000 */
[----:B------:R-:W2:Y:S02]  /*1b250*/  @!P0 SYNCS.PHASECHK.TRANS64 P0, [R3+URZ+0x28840], R2 ;  /* 0x02884002030085a7 */ /* 0x000ea4000800007f */
[----:B--2---:R-:W-:Y:S05]  /*1b260*/  @!P0 BRA `(.L_x_7595) ;  /* 0xfffffffc00f08947 */ /* 0x004fea000383ffff */
[----:B------:R-:W-:Y:S05]  /*1b270*/  BRA `(.L_x_7686) ;  /* 0xffffffc000cc7947 */ /* 0x000fea000383ffff */
.L_x_7601:
[----:B0-----:R0:W1:Y:S02]  /*1b280*/  SYNCS.PHASECHK.TRANS64.TRYWAIT P0, [R2+URZ+0x60], R3 ;  /* 0x00006003020075a7 */ /* 0x001064000800017f */
[----:B-1----:R-:W-:Y:S05]  /*1b290*/  @!P0 NANOSLEEP.SYNCS 0x989680 ;  /* 0x009896800000895d */ /* 0x002fea0003900000 */
[----:B------:R-:W1:Y:S02]  /*1b2a0*/  @!P0 SYNCS.PHASECHK.TRANS64 P0, [R2+URZ+0x60], R3 ;  /* 0x00006003020085a7 */ /* 0x000e64000800007f */
[----:B-1----:R-:W-:Y:S05]  /*1b2b0*/  @!P0 BRA `(.L_x_7601) ;  /* 0xfffffffc00f08947 */ /* 0x002fea000383ffff */
[----:B------:R-:W-:Y:S05]  /*1b2c0*/  BRA `(.L_x_7687) ;  /* 0xffffffc400a07947 */ /* 0x000fea000383ffff */
.L_x_7610:
[----:B--2---:R2:W3:Y:S02]  /*1b2d0*/  SYNCS.PHASECHK.TRANS64.TRYWAIT P0, [R2+URZ+0x28840], R3 ;  /* 0x02884003020075a7 */ /* 0x0044e4000800017f */
[----:B---3--:R-:W-:Y:S05]  /*1b2e0*/  @!P0 NANOSLEEP.SYNCS 0x989680 ;  /* 0x009896800000895d */ /* 0x008fea0003900000 */
[----:B------:R-:W3:Y:S02]  /*1b2f0*/  @!P0 SYNCS.PHASECHK.TRANS64 P0, [R2+URZ+0x28840], R3 ;  /* 0x02884003020085a7 */ /* 0x000ee4000800007f */
[----:B---3--:R-:W-:Y:S05]  /*1b300*/  @!P0 BRA `(.L_x_7610) ;  /* 0xfffffffc00f08947 */ /* 0x008fea000383ffff */
[----:B------:R-:W-:Y:S05]  /*1b310*/  BRA `(.L_x_7688) ;  /* 0xffffffcc00007947 */ /* 0x000fea000383ffff */
.L_x_7616:
[----:B0-----:R0:W1:Y:S02]  /*1b320*/  SYNCS.PHASECHK.TRANS64.TRYWAIT P0, [R2+URZ+0x60], R5 ;  /* 0x00006005020075a7 */ /* 0x001064000800017f */
[----:B-1----:R-:W-:Y:S05]  /*1b330*/  @!P0 NANOSLEEP.SYNCS 0x989680 ;  /* 0x009896800000895d */ /* 0x002fea0003900000 */
[----:B------:R-:W1:Y:S02]  /*1b340*/  @!P0 SYNCS.PHASECHK.TRANS64 P0, [R2+URZ+0x60], R5 ;  /* 0x00006005020085a7 */ /* 0x000e64000800007f */
[----:B-1----:R-:W-:Y:S05]  /*1b350*/  @!P0 BRA `(.L_x_7616) ;  /* 0xfffffffc00f08947 */ /* 0x002fea000383ffff */
[----:B------:R-:W-:Y:S05]  /*1b360*/  BRA `(.L_x_7689) ;  /* 0xffffffcc00d47947 */ /* 0x000fea000383ffff */
.L_x_7627:
[----:B--2---:R2:W3:Y:S02]  /*1b370*/  SYNCS.PHASECHK.TRANS64.TRYWAIT P0, [R0+URZ+0x28860], R3 ;  /* 0x02886003000075a7 */ /* 0x0044e4000800017f */
[----:B---3--:R-:W-:Y:S05]  /*1b380*/  @!P0 NANOSLEEP.SYNCS 0x989680 ;  /* 0x009896800000895d */ /* 0x008fea0003900000 */
[----:B------:R-:W3:Y:S02]  /*1b390*/  @!P0 SYNCS.PHASECHK.TRANS64 P0, [R0+URZ+0x28860], R3 ;  /* 0x02886003000085a7 */ /* 0x000ee4000800007f */
[----:B---3--:R-:W-:Y:S05]  /*1b3a0*/  @!P0 BRA `(.L_x_7627) ;  /* 0xfffffffc00f08947 */ /* 0x008fea000383ffff */
[----:B------:R-:W-:Y:S05]  /*1b3b0*/  BRA `(.L_x_7690) ;  /* 0xffffffd400207947 */ /* 0x000fea000383ffff */
.L_x_7634:
[----:B--2---:R-:W2:Y:S01]  /*1b3c0*/  LDL R3, [R1] ;  /* 0x0000000001037983 */ /* 0x004ea20000100800 */
[----:B------:R-:W-:Y:S01]  /*1b3d0*/  BSSY B0, `(.L_x_7691) ;  /* 0x0000008000007945 */ /* 0x000fe20003800000 */
[----:B0-----:R-:W-:Y:S02]  /*1b3e0*/  IMAD.MOV.U32 R12, RZ, RZ, RZ ;  /* 0x000000ffff0c7224 */ /* 0x001fe400078e00ff */
[----:B------:R-:W-:Y:S02]  /*1b3f0*/  IMAD.MOV.U32 R11, RZ, RZ, 0x1f ;  /* 0x0000001fff0b7424 */ /* 0x000fe400078e00ff */
[----:B------:R-:W-:Y:S02]  /*1b400*/  IMAD.MOV.U32 R15, RZ, RZ, -0x1 ;  /* 0xffffffffff0f7424 */ /* 0x000fe400078e00ff */
[----:B--2---:R-:W-:-:S07]  /*1b410*/  IMAD.MOV.U32 R13, RZ, RZ, R3 ;  /* 0x000000ffff0d7224 */ /* 0x004fce00078e0003 */
[----:B-1-3--:R-:W-:Y:S05]  /*1b420*/  WARPSYNC.COLLECTIVE R15, `(.L_x_7692) ;  /* 0x000000000f087348 */ /* 0x00afea0003c00000 */
[----:B------:R0:W2:Y:S02]  /*1b430*/  SHFL.IDX P6, R14, R13, R12, R11 ;  /* 0x0000000c0d0e7389 */ /* 0x0000a400000c000b */
[----:B0123--:R-:W-:Y:S01]  /*1b440*/  ENDCOLLECTIVE ;  /* 0x000000000000791b */ /* 0x00ffe20003800000 */
.L_x_7692:
[----:B------:R-:W-:Y:S05]  /*1b450*/  BSYNC B0 ;  /* 0x0000000000007941 */ /* 0x000fea0003800000 */
.L_x_7691:
        /* <DEDUP_REMOVED lines=9> */
.L_x_7693:
[----:B------:R-:W-:Y:S01]  /*1b4f0*/  ULDC UR4, c[0x0][0xc3c] ;  /* 0x00030f0000047ab9 */ /* 0x000fe20000000800 */
        /* <DEDUP_REMOVED lines=24> */
.L_x_7694:
[----:B------:R-:W-:Y:S01]  /*1b680*/  IMAD.MOV.U32 R12, RZ, RZ, 0x2 ;  /* 0x00000002ff0c7424 */ /* 0x000fe200078e00ff */
[----:B------:R-:W-:-:S05]  /*1b690*/  SEL R3, R14, RZ, P1 ;  /* 0x000000ff0e037207 */ /* 0x000fca0000800000 */
[----:B------:R-:W-:-:S04]  /*1b6a0*/  IMAD.IADD R2, R2, 0x1, R3 ;  /* 0x0000000102027824 */ /* 0x000fc800078e0203 */
[----:B------:R-:W-:-:S07]  /*1b6b0*/  IMAD.MOV.U32 R13, RZ, RZ, R2 ;  /* 0x000000ffff0d7224 */ /* 0x000fce00078e0002 */
[----:B------:R-:W-:Y:S05]  /*1b6c0*/  WARPSYNC.COLLECTIVE R15, `(.L_x_7695) ;  /* 0x000000000f087348 */ /* 0x000fea0003c00000 */
[----:B------:R0:W1:Y:S02]  /*1b6d0*/  SHFL.UP P6, R14, R13, R12, R11 ;  /* 0x0400000c0d0e7389 */ /* 0x00006400000c000b */
[----:B01----:R-:W-:Y:S01]  /*1b6e0*/  ENDCOLLECTIVE ;  /* 0x000000000000791b */ /* 0x003fe20003800000 */
.L_x_7695:
[----:B------:R-:W-:Y:S01]  /*1b6f0*/  IMAD.MOV.U32 R12, RZ, RZ, 0x4 ;  /* 0x00000004ff0c7424 */ /* 0x000fe200078e00ff */
[----:B------:R-:W-:-:S05]  /*1b700*/  SEL R3, R14, RZ, P2 ;  /* 0x000000ff0e037207 */ /* 0x000fca0001000000 */
[----:B------:R-:W-:-:S04]  /*1b710*/  IMAD.IADD R2, R2, 0x1, R3 ;  /* 0x0000000102027824 */ /* 0x000fc800078e0203 */
[----:B------:R-:W-:-:S07]  /*1b720*/  IMAD.MOV.U32 R13, RZ, RZ, R2 ;  /* 0x000000ffff0d7224 */ /* 0x000fce00078e0002 */
[----:B------:R-:W-:Y:S05]  /*1b730*/  WARPSYNC.COLLECTIVE R15, `(.L_x_7696) ;  /* 0x000000000f087348 */ /* 0x000fea0003c00000 */
[----:B------:R0:W1:Y:S02]  /*1b740*/  SHFL.UP P6, R14, R13, R12, R11 ;  /* 0x0400000c0d0e7389 */ /* 0x00006400000c000b */
[----:B01----:R-:W-:Y:S01]  /*1b750*/  ENDCOLLECTIVE ;  /* 0x000000000000791b */ /* 0x003fe20003800000 */
.L_x_7696:
[----:B------:R-:W-:Y:S01]  /*1b760*/  IMAD.MOV.U32 R12, RZ, RZ, 0x8 ;  /* 0x00000008ff0c7424 */ /* 0x000fe200078e00ff */
[----:B------:R-:W-:-:S05]  /*1b770*/  SEL R3, R14, RZ, P3 ;  /* 0x000000ff0e037207 */ /* 0x000fca0001800000 */
[----:B------:R-:W-:-:S04]  /*1b780*/  IMAD.IADD R2, R2, 0x1, R3 ;  /* 0x0000000102027824 */ /* 0x000fc800078e0203 */
[----:B------:R-:W-:-:S07]  /*1b790*/  IMAD.MOV.U32 R13, RZ, RZ, R2 ;  /* 0x000000ffff0d7224 */ /* 0x000fce00078e0002 */
[----:B------:R-:W-:Y:S05]  /*1b7a0*/  WARPSYNC.COLLECTIVE R15, `(.L_x_7697) ;  /* 0x000000000f087348 */ /* 0x000fea0003c00000 */
[----:B------:R0:W1:Y:S02]  /*1b7b0*/  SHFL.UP P6, R14, R13, R12, R11 ;  /* 0x0400000c0d0e7389 */ /* 0x00006400000c000b */
[----:B01----:R-:W-:Y:S01]  /*1b7c0*/  ENDCOLLECTIVE ;  /* 0x000000000000791b */ /* 0x003fe20003800000 */
.L_x_7697:
[----:B------:R-:W-:Y:S01]  /*1b7d0*/  IMAD.MOV.U32 R12, RZ, RZ, 0x10 ;  /* 0x00000010ff0c7424 */ /* 0x000fe200078e00ff */
[----:B------:R-:W-:-:S05]  /*1b7e0*/  SEL R3, R14, RZ, P4 ;  /* 0x000000ff0e037207 */ /* 0x000fca0002000000 */
[----:B------:R-:W-:-:S04]  /*1b7f0*/  IMAD.IADD R2, R2, 0x1, R3 ;  /* 0x0000000102027824 */ /* 0x000fc800078e0203 */
[----:B------:R-:W-:-:S07]  /*1b800*/  IMAD.MOV.U32 R13, RZ, RZ, R2 ;  /* 0x000000ffff0d7224 */ /* 0x000fce00078e0002 */
[----:B------:R-:W-:Y:S05]  /*1b810*/  WARPSYNC.COLLECTIVE R15, `(.L_x_7698) ;  /* 0x000000000f087348 */ /* 0x000fea0003c00000 */
[----:B------:R0:W1:Y:S02]  /*1b820*/  SHFL.UP P6, R14, R13, R12, R11 ;  /* 0x0400000c0d0e7389 */ /* 0x00006400000c000b */
[----:B01----:R-:W-:Y:S01]  /*1b830*/  ENDCOLLECTIVE ;  /* 0x000000000000791b */ /* 0x003fe20003800000 */
.L_x_7698:
[----:B------:R-:W-:Y:S02]  /*1b840*/  IMAD.MOV.U32 R12, RZ, RZ, 0x1f ;  /* 0x0000001fff0c7424 */ /* 0x000fe400078e00ff */
[----:B------:R-:W-:Y:S01]  /*1b850*/  IMAD.MOV.U32 R11, RZ, RZ, 0x1f ;  /* 0x0000001fff0b7424 */ /* 0x000fe200078e00ff */
[----:B------:R-:W-:-:S05]  /*1b860*/  SEL R3, R14, RZ, P5 ;  /* 0x000000ff0e037207 */ /* 0x000fca0002800000 */
[----:B------:R-:W-:-:S04]  /*1b870*/  IMAD.IADD R2, R2, 0x1, R3 ;  /* 0x0000000102027824 */ /* 0x000fc800078e0203 */
[----:B------:R-:W-:-:S07]  /*1b880*/  IMAD.MOV.U32 R13, RZ, RZ, R2 ;  /* 0x000000ffff0d7224 */ /* 0x000fce00078e0002 */
[----:B------:R-:W-:Y:S05]  /*1b890*/  WARPSYNC.COLLECTIVE R15, `(.L_x_7699) ;  /* 0x000000000f087348 */ /* 0x000fea0003c00000 */
[----:B------:R0:W1:Y:S02]  /*1b8a0*/  SHFL.IDX P6, R14, R13, R12, R11 ;  /* 0x0000000c0d0e7389 */ /* 0x00006400000c000b */
[----:B01----:R-:W-:Y:S01]  /*1b8b0*/  ENDCOLLECTIVE ;  /* 0x000000000000791b */ /* 0x003fe20003800000 */
.L_x_7699:
[----:B------:R-:W-:Y:S01]  /*1b8c0*/  IMAD.MOV.U32 R10, RZ, RZ, R14 ;  /* 0x000000ffff0a7224 */ /* 0x000fe200078e000e */
[----:B------:R-:W-:Y:S06]  /*1b8d0*/  BRA `(.L_x_7700) ;  /* 0xffffffd400a87947 */ /* 0x000fec000383ffff */
.L_x_7637:
        /* <DEDUP_REMOVED lines=8> */
.L_x_7702:
[----:B------:R-:W-:Y:S05]  /*1b960*/  BSYNC B0 ;  /* 0x0000000000007941 */ /* 0x000fea0003800000 */
.L_x_7701:
[----:B------:R-:W-:Y:S01]  /*1b970*/  SEL R3, R14, RZ, P1 ;  /* 0x000000ff0e037207 */ /* 0x000fe20000800000 */
[----:B------:R-:W-:Y:S02]  /*1b980*/  IMAD.MOV.U32 R12, RZ, RZ, 0x2 ;  /* 0x00000002ff0c7424 */ /* 0x000fe400078e00ff */
[----:B------:R-:W-:Y:S02]  /*1b990*/  IMAD.MOV.U32 R11, RZ, RZ, RZ ;  /* 0x000000ffff0b7224 */ /* 0x000fe400078e00ff */
[----:B------:R-:W-:Y:S02]  /*1b9a0*/  IMAD.IADD R2, R2, 0x1, R3 ;  /* 0x0000000102027824 */ /* 0x000fe400078e0203 */
[----:B------:R-:W-:Y:S02]  /*1b9b0*/  IMAD.MOV.U32 R15, RZ, RZ, -0x1 ;  /* 0xffffffffff0f7424 */ /* 0x000fe400078e00ff */
[----:B------:R-:W-:-:S07]  /*1b9c0*/  IMAD.MOV.U32 R13, RZ, RZ, R2 ;  /* 0x000000ffff0d7224 */ /* 0x000fce00078e0002 */
[----:B------:R-:W-:Y:S05]  /*1b9d0*/  WARPSYNC.COLLECTIVE R15, `(.L_x_7703) ;  /* 0x000000000f087348 */ /* 0x000fea0003c00000 */
[----:B------:R0:W1:Y:S02]  /*1b9e0*/  SHFL.UP P6, R14, R13, R12, R11 ;  /* 0x0400000c0d0e7389 */ /* 0x00006400000c000b */
[----:B01----:R-:W-:Y:S01]  /*1b9f0*/  ENDCOLLECTIVE ;  /* 0x000000000000791b */ /* 0x003fe20003800000 */
.L_x_7703:
[----:B------:R-:W-:Y:S01]  /*1ba00*/  IMAD.MOV.U32 R12, RZ, RZ, 0x4 ;  /* 0x00000004ff0c7424 */ /* 0x000fe200078e00ff */
[----:B------:R-:W-:-:S05]  /*1ba10*/  SEL R3, R14, RZ, P2 ;  /* 0x000000ff0e037207 */ /* 0x000fca0001000000 */
[----:B------:R-:W-:-:S04]  /*1ba20*/  IMAD.IADD R2, R2, 0x1, R3 ;  /* 0x0000000102027824 */ /* 0x000fc800078e0203 */
[----:B------:R-:W-:-:S07]  /*1ba30*/  IMAD.MOV.U32 R13, RZ, RZ, R2 ;  /* 0x000000ffff0d7224 */ /* 0x000fce00078e0002 */
[----:B------:R-:W-:Y:S05]  /*1ba40*/  WARPSYNC.COLLECTIVE R15, `(.L_x_7704) ;  /* 0x000000000f087348 */ /* 0x000fea0003c00000 */
[----:B------:R0:W1:Y:S02]  /*1ba50*/  SHFL.UP P6, R14, R13, R12, R11 ;  /* 0x0400000c0d0e7389 */ /* 0x00006400000c000b */
[----:B01----:R-:W-:Y:S01]  /*1ba60*/  ENDCOLLECTIVE ;  /* 0x000000000000791b */ /* 0x003fe20003800000 */
.L_x_7704:
[----:B------:R-:W-:Y:S01]  /*1ba70*/  IMAD.MOV.U32 R12, RZ, RZ, 0x8 ;  /* 0x00000008ff0c7424 */ /* 0x000fe200078e00ff */
[----:B------:R-:W-:-:S05]  /*1ba80*/  SEL R3, R14, RZ, P3 ;  /* 0x000000ff0e037207 */ /* 0x000fca0001800000 */
[----:B------:R-:W-:-:S04]  /*1ba90*/  IMAD.IADD R2, R2, 0x1, R3 ;  /* 0x0000000102027824 */ /* 0x000fc800078e0203 */
[----:B------:R-:W-:-:S07]  /*1baa0*/  IMAD.MOV.U32 R13, RZ, RZ, R2 ;  /* 0x000000ffff0d7224 */ /* 0x000fce00078e0002 */
[----:B------:R-:W-:Y:S05]  /*1bab0*/  WARPSYNC.COLLECTIVE R15, `(.L_x_7705) ;  /* 0x000000000f087348 */ /* 0x000fea0003c00000 */
[----:B------:R0:W1:Y:S02]  /*1bac0*/  SHFL.UP P6, R14, R13, R12, R11 ;  /* 0x0400000c0d0e7389 */ /* 0x00006400000c000b */
[----:B01----:R-:W-:Y:S01]  /*1bad0*/  ENDCOLLECTIVE ;  /* 0x000000000000791b */ /* 0x003fe20003800000 */
.L_x_7705:
[----:B------:R-:W-:Y:S01]  /*1bae0*/  IMAD.MOV.U32 R12, RZ, RZ, 0x10 ;  /* 0x00000010ff0c7424 */ /* 0x000fe200078e00ff */
[----:B------:R-:W-:-:S05]  /*1baf0*/  SEL R3, R14, RZ, P4 ;  /* 0x000000ff0e037207 */ /* 0x000fca0002000000 */
[----:B------:R-:W-:-:S04]  /*1bb00*/  IMAD.IADD R2, R2, 0x1, R3 ;  /* 0x0000000102027824 */ /* 0x000fc800078e0203 */
[----:B------:R-:W-:-:S07]  /*1bb10*/  IMAD.MOV.U32 R13, RZ, RZ, R2 ;  /* 0x000000ffff0d7224 */ /* 0x000fce00078e0002 */
[----:B------:R-:W-:Y:S05]  /*1bb20*/  WARPSYNC.COLLECTIVE R15, `(.L_x_7706) ;  /* 0x000000000f087348 */ /* 0x000fea0003c00000 */
[----:B------:R0:W1:Y:S02]  /*1bb30*/  SHFL.UP P6, R14, R13, R12, R11 ;  /* 0x0400000c0d0e7389 */ /* 0x00006400000c000b */
[----:B01----:R-:W-:Y:S01]  /*1bb40*/  ENDCOLLECTIVE ;  /* 0x000000000000791b */ /* 0x003fe20003800000 */
.L_x_7706:
        /* <DEDUP_REMOVED lines=8> */
.L_x_7707:
[----:B------:R-:W-:Y:S01]  /*1bbd0*/  IMAD.MOV.U32 R10, RZ, RZ, R14 ;  /* 0x000000ffff0a7224 */ /* 0x000fe200078e000e */
[----:B------:R-:W-:Y:S06]  /*1bbe0*/  BRA `(.L_x_7708) ;  /* 0xffffffd400907947 */ /* 0x000fec000383ffff */
.L_x_7639:
[----:B------:R-:W-:Y:S01]  /*1bbf0*/  BSSY B0, `(.L_x_7709) ;  /* 0x0000006000007945 */ /* 0x000fe20003800000 */
[----:B------:R-:W-:Y:S01]  /*1bc00*/  PLOP3.LUT P6, PT, P6, PT, PT, 0x8, 0x0 ;  /* 0x000000000000781c */ /* 0x000fe200037ce170 */
[----:B------:R-:W-:-:S12]  /*1bc10*/  IMAD.MOV.U32 R15, RZ, RZ, -0x1 ;  /* 0xffffffffff0f7424 */ /* 0x000fd800078e00ff */
[----:B0-----:R-:W-:Y:S05]  /*1bc20*/  WARPSYNC.COLLECTIVE R15, `(.L_x_7710) ;  /* 0x000000000f087348 */ /* 0x001fea0003c00000 */
[----:B------:R-:W-:Y:S01]  /*1bc30*/  VOTE.ANY R14, PT, P6 ;  /* 0x00000000000e7806 */ /* 0x000fe200030e0100 */
[----:B0-----:R-:W-:Y:S06]  /*1bc40*/  ENDCOLLECTIVE ;  /* 0x000000000000791b */ /* 0x001fec0003800000 */
.L_x_7710:
[----:B------:R-:W-:Y:S05]  /*1bc50*/  BSYNC B0 ;  /* 0x0000000000007941 */ /* 0x000fea0003800000 */
.L_x_7709:
        /* <DEDUP_REMOVED lines=10> */
.L_x_7711:
[----:B------:R-:W-:Y:S02]  /*1bd00*/  IMAD.MOV.U32 R13, RZ, RZ, R7 ;  /* 0x000000ffff0d7224 */ /* 0x000fe400078e0007 */
[----:B------:R-:W-:-:S07]  /*1bd10*/  IMAD.MOV.U32 R4, RZ, RZ, R14 ;  /* 0x000000ffff047224 */ /* 0x000fce00078e000e */
[----:B------:R-:W-:Y:S05]  /*1bd20*/  WARPSYNC.COLLECTIVE R15, `(.L_x_7712) ;  /* 0x000000000f087348 */ /* 0x000fea0003c00000 */
[----:B------:R0:W1:Y:S02]  /*1bd30*/  SHFL.IDX P6, R14, R13, R12, R11 ;  /* 0x0000000c0d0e7389 */ /* 0x00006400000c000b */
[----:B01----:R-:W-:Y:S01]  /*1bd40*/  ENDCOLLECTIVE ;  /* 0x000000000000791b */ /* 0x003fe20003800000 */
.L_x_7712:
[----:B------:R-:W-:Y:S02]  /*1bd50*/  IMAD.MOV.U32 R7, RZ, RZ, R14 ;  /* 0x000000ffff077224 */ /* 0x000fe400078e000e */
[----:B------:R-:W-:-:S05]  /*1bd60*/  IMAD.IADD R5, R9, 0x1, R16 ;  /* 0x0000000109057824 */ /* 0x000fca00078e0210 */
[----:B------:R0:W-:Y:S01]  /*1bd70*/  STL [R1+0xc], R5 ;  /* 0x00000c0501007387 */ /* 0x0001e20000100800 */
[----:B------:R-:W-:Y:S05]  /*1bd80*/  BRA `(.L_x_7713) ;  /* 0xffffffd400707947 */ /* 0x000fea000383ffff */
.L_x_7641:
        /* <DEDUP_REMOVED lines=8> */
.L_x_7715:
[----:B------:R-:W-:Y:S05]  /*1be10*/  BSYNC B0 ;  /* 0x0000000000007941 */ /* 0x000fea0003800000 */
.L_x_7714:
[----:B------:R-:W-:Y:S01]  /*1be20*/  IMAD.MOV.U32 R6, RZ, RZ, R14 ;  /* 0x000000ffff067224 */ /* 0x000fe200078e000e */
[----:B------:R-:W-:Y:S06]  /*1be30*/  BRA `(.L_x_7640) ;  /* 0xffffffd4005c7947 */ /* 0x000fec000383ffff */
.L_x_7647:
[----:B0-----:R0:W1:Y:S02]  /*1be40*/  SYNCS.PHASECHK.TRANS64.TRYWAIT P0, [R0+URZ+0x28820], R3 ;  /* 0x02882003000075a7 */ /* 0x001064000800017f */
[----:B-1----:R-:W-:Y:S05]  /*1be50*/  @!P0 NANOSLEEP.SYNCS 0x989680 ;  /* 0x009896800000895d */ /* 0x002fea0003900000 */
[----:B------:R-:W1:Y:S02]  /*1be60*/  @!P0 SYNCS.PHASECHK.TRANS64 P0, [R0+URZ+0x28820], R3 ;  /* 0x02882003000085a7 */ /* 0x000e64000800007f */
[----:B-1----:R-:W-:Y:S05]  /*1be70*/  @!P0 BRA `(.L_x_7647) ;  /* 0xfffffffc00f08947 */ /* 0x002fea000383ffff */
[----:B------:R-:W-:Y:S05]  /*1be80*/  BRA `(.L_x_7716) ;  /* 0xffffffdc00f87947 */ /* 0x000fea000383ffff */
.L_x_7648:
        /* <DEDUP_REMOVED lines=11> */
.L_x_7718:
[----:B------:R-:W-:Y:S05]  /*1bf40*/  BSYNC B0 ;  /* 0x0000000000007941 */ /* 0x000fea0003800000 */
.L_x_7717:
[----:B------:R-:W-:Y:S05]  /*1bf50*/  BRA `(.L_x_7719) ;  /* 0xffffffdc00e07947 */ /* 0x000fea000383ffff */
.L_x_7651:
[----:B------:R-:W-:Y:S01]  /*1bf60*/  BSSY B1, `(.L_x_7720) ;  /* 0x0000006000017945 */ /* 0x000fe20003800000 */
[----:B------:R-:W-:-:S07]  /*1bf70*/  IMAD.MOV.U32 R15, RZ, RZ, -0x1 ;  /* 0xffffffffff0f7424 */ /* 0x000fce00078e00ff */
[----:B01-3--:R-:W-:Y:S05]  /*1bf80*/  WARPSYNC.COLLECTIVE R15, `(.L_x_7721) ;  /* 0x000000000f0c7348 */ /* 0x00bfea0003c00000 */
[----:B------:R-:W-:Y:S02]  /*1bf90*/  ELECT P6, UR62, PT ;  /* 0x00000000003e782f */ /* 0x000fe400038c0000 */
[----:B------:R-:W-:Y:S01]  /*1bfa0*/  MOV R14, UR62 ;  /* 0x0000003e000e7c02 */ /* 0x000fe20008000f00 */
[----:B01-3--:R-:W-:Y:S10]  /*1bfb0*/  ENDCOLLECTIVE ;  /* 0x000000000000791b */ /* 0x00bff40003800000 */
.L_x_7721:
[----:B------:R-:W-:Y:S05]  /*1bfc0*/  BSYNC B1 ;  /* 0x0000000000017941 */ /* 0x000fea0003800000 */
.L_x_7720:
[----:B------:R-:W-:Y:S05]  /*1bfd0*/  BRA `(.L_x_7722) ;  /* 0xffffffdc00d87947 */ /* 0x000fea000383ffff */
.L_x_7653:
[----:B0-----:R0:W1:Y:S02]  /*1bfe0*/  SYNCS.PHASECHK.TRANS64.TRYWAIT P0, [R6+URZ], R5 ;  /* 0x00000005060075a7 */ /* 0x001064000800017f */
[----:B-1----:R-:W-:Y:S05]  /*1bff0*/  @!P0 NANOSLEEP.SYNCS 0x989680 ;  /* 0x009896800000895d */ /* 0x002fea0003900000 */
[----:B------:R-:W1:Y:S02]  /*1c000*/  @!P0 SYNCS.PHASECHK.TRANS64 P0, [R6+URZ], R5 ;  /* 0x00000005060085a7 */ /* 0x000e64000800007f */
[----:B-1----:R-:W-:Y:S05]  /*1c010*/  @!P0 BRA `(.L_x_7653) ;  /* 0xfffffffc00f08947 */ /* 0x002fea000383ffff */
[----:B------:R-:W-:Y:S05]  /*1c020*/  BRA `(.L_x_7723) ;  /* 0xffffffe000107947 */ /* 0x000fea000383ffff */
.L_x_7654:
[----:B-1----:R1:W2:Y:S02]  /*1c030*/  SYNCS.PHASECHK.TRANS64.TRYWAIT P0, [R7+URZ], R2 ;  /* 0x00000002070075a7 */ /* 0x0022a4000800017f */
[----:B--2---:R-:W-:Y:S05]  /*1c040*/  @!P0 NANOSLEEP.SYNCS 0x989680 ;  /* 0x009896800000895d */ /* 0x004fea0003900000 */
[----:B------:R-:W2:Y:S02]  /*1c050*/  @!P0 SYNCS.PHASECHK.TRANS64 P0, [R7+URZ], R2 ;  /* 0x00000002070085a7 */ /* 0x000ea4000800007f */
[----:B--2---:R-:W-:Y:S05]  /*1c060*/  @!P0 BRA `(.L_x_7654) ;  /* 0xfffffffc00f08947 */ /* 0x004fea000383ffff */
[----:B------:R-:W-:Y:S05]  /*1c070*/  BRA `(.L_x_7724) ;  /* 0xffffffe000047947 */ /* 0x000fea000383ffff */
.L_x_7656:
[----:B--2---:R2:W4:Y:S02]  /*1c080*/  SYNCS.PHASECHK.TRANS64.TRYWAIT P0, [R4+URZ], R5 ;  /* 0x00000005040075a7 */ /* 0x004524000800017f */
[----:B----4-:R-:W-:Y:S05]  /*1c090*/  @!P0 NANOSLEEP.SYNCS 0x989680 ;  /* 0x009896800000895d */ /* 0x010fea0003900000 */
[----:B------:R-:W4:Y:S02]  /*1c0a0*/  @!P0 SYNCS.PHASECHK.TRANS64 P0, [R4+URZ], R5 ;  /* 0x00000005040085a7 */ /* 0x000f24000800007f */
[----:B----4-:R-:W-:Y:S05]  /*1c0b0*/  @!P0 BRA `(.L_x_7656) ;  /* 0xfffffffc00f08947 */ /* 0x010fea000383ffff */
[----:B------:R-:W-:Y:S05]  /*1c0c0*/  BRA `(.L_x_7725) ;  /* 0xffffffe000087947 */ /* 0x000fea000383ffff */
.L_x_7726:
        /* <DEDUP_REMOVED lines=11> */
.L_x_14861:


//--------------------- .text._ZN7cutlass13device_kernelIN5flash11enable_sm90INS1_16FlashAttnFwdSm90INS1_25CollectiveMainloopFwdSm90ILi2EN4cute5tupleIJNS5_1CILi1EEES8_S8_EEENS6_IJNS7_ILi128EEESA_SA_EEELi128ENS_6half_tEfNS_4arch4Sm90ELb0ELb1ELb1ELb1ELb0ELb1ELb0ELb1ELb1ELb1ELb1ELb0EEENS1_21CollectiveEpilogueFwdISB_S9_SC_SE_Li256ELb1ELb1ELb1ELb0EEENS1_36VarlenDynamicPersistentTileSchedulerILi128ELi128ELi256ELi128ELb1ELb1ELb1ELb1ELb0ELb1EEEEEEEEEvNT_6ParamsE --------------------------
	.section	.text._ZN7cutlass13device_kernelIN5flash11enable_sm90INS1_16FlashAttnFwdSm90INS1_25CollectiveMainloopFwdSm90ILi2EN4cute5tupleIJNS5_1CILi1EEES8_S8_EEENS6_IJNS7_ILi128EEESA_SA_EEELi128ENS_6half_tEfNS_4arch4Sm90ELb0ELb1ELb1ELb1ELb0ELb1ELb0ELb1ELb1ELb1ELb1ELb0EEENS1_21CollectiveEpilogueFwdISB_S9_SC_SE_Li256ELb1ELb1ELb1ELb0EEENS1_36VarlenDynamicPersistentTileSchedulerILi128ELi128ELi256ELi128ELb1ELb1ELb1ELb1ELb0ELb1EEEEEEEEEvNT_6ParamsE,"ax",@progbits
	.align	128
.text._ZN7cutlass13device_kernelIN5flash11enable_sm90INS1_16FlashAttnFwdSm90INS1_25CollectiveMainloopFwdSm90ILi2EN4cute5tupleIJNS5_1CILi1EEES8_S8_EEENS6_IJNS7_ILi128EEESA_SA_EEELi128ENS_6half_tEfNS_4arch4Sm90ELb0ELb1ELb1ELb1ELb0ELb1ELb0ELb1ELb1ELb1ELb1ELb0EEENS1_21CollectiveEpilogueFwdISB_S9_SC_SE_Li256ELb1ELb1ELb1ELb0EEENS1_36VarlenDynamicPersistentTileSchedulerILi128ELi128ELi256ELi128ELb1ELb1ELb1ELb1ELb0ELb1EEEEEEEEEvNT_6ParamsE:
        .type           _ZN7cutlass13device_kernelIN5flash11enable_sm90INS1_16FlashAttnFwdSm90INS1_25CollectiveMainloopFwdSm90ILi2EN4cute5tupleIJNS5_1CILi1EEES8_S8_EEENS6_IJNS7_ILi128EEESA_SA_EEELi128ENS_6half_tEfNS_4arch4Sm90ELb0ELb1ELb1ELb1ELb0ELb1ELb0ELb1ELb1ELb1ELb1ELb0EEENS1_21CollectiveEpilogueFwdISB_S9_SC_SE_Li256ELb1ELb1ELb1ELb0EEENS1_36VarlenDynamicPersistentTileSchedulerILi128ELi128ELi256ELi128ELb1ELb1ELb1ELb1ELb0ELb1EEEEEEEEEvNT_6ParamsE,@function
        .size           _ZN7cutlass13device_kernelIN5flash11enable_sm90INS1_16FlashAttnFwdSm90INS1_25CollectiveMainloopFwdSm90ILi2EN4cute5tupleIJNS5_1CILi1EEES8_S8_EEENS6_IJNS7_ILi128EEESA_SA_EEELi128ENS_6half_tEfNS_4arch4Sm90ELb0ELb1ELb1ELb1ELb0ELb1ELb0ELb1ELb1ELb1ELb1ELb0EEENS1_21CollectiveEpilogueFwdISB_S9_SC_SE_Li256ELb1ELb1ELb1ELb0EEENS1_36VarlenDynamicPersistentTileSchedulerILi128ELi128ELi256ELi128ELb1ELb1ELb1ELb1ELb0ELb1EEEEEEEEEvNT_6ParamsE,(.L_x_14862 - _ZN7cutlass13device_kernelIN5flash11enable_sm90INS1_16FlashAttnFwdSm90INS1_25CollectiveMainloopFwdSm90ILi2EN4cute5tupleIJNS5_1CILi1EEES8_S8_EEENS6_IJNS7_ILi128EEESA_SA_EEELi128ENS_6half_tEfNS_4arch4Sm90ELb0ELb1ELb1ELb1ELb0ELb1ELb0ELb1ELb1ELb1ELb1ELb0EEENS1_21CollectiveEpilogueFwdISB_S9_SC_SE_Li256ELb1ELb1ELb1ELb0EEENS1_36VarlenDynamicPersistentTileSchedulerILi128ELi128ELi256ELi128ELb1ELb1ELb1ELb1ELb0ELb1EEEEEEEEEvNT_6ParamsE)
        .other          _ZN7cutlass13device_kernelIN5flash11enable_sm90INS1_16FlashAttnFwdSm90INS1_25CollectiveMainloopFwdSm90ILi2EN4cute5tupleIJNS5_1CILi1EEES8_S8_EEENS6_IJNS7_ILi128EEESA_SA_EEELi128ENS_6half_tEfNS_4arch4Sm90ELb0ELb1ELb1ELb1ELb0ELb1ELb0ELb1ELb1ELb1ELb1ELb0EEENS1_21CollectiveEpilogueFwdISB_S9_SC_SE_Li256ELb1ELb1ELb1ELb0EEENS1_36VarlenDynamicPersistentTileSchedulerILi128ELi128ELi256ELi128ELb1ELb1ELb1ELb1ELb0ELb1EEEEEEEEEvNT_6ParamsE,@"STO_CUDA_ENTRY STV_DEFAULT"
_ZN7cutlass13device_kernelIN5flash11enable_sm90INS1_16FlashAttnFwdSm90INS1_25CollectiveMainloopFwdSm90ILi2EN4cute5tupleIJNS5_1CILi1EEES8_S8_EEENS6_IJNS7_ILi128EEESA_SA_EEELi128ENS_6half_tEfNS_4arch4Sm90ELb0ELb1ELb1ELb1ELb0ELb1ELb0ELb1ELb1ELb1ELb1ELb0EEENS1_21CollectiveEpilogueFwdISB_S9_SC_SE_Li256ELb1ELb1ELb1ELb0EEENS1_36VarlenDynamicPersistentTileSchedulerILi128ELi128ELi256ELi128ELb1ELb1ELb1ELb1ELb0ELb1EEEEEEEEEvNT_6ParamsE:
        /* <DEDUP_REMOVED lines=24> */
.L_x_7728:
[----:B------:R-:W-:Y:S05]  /*0180*/  BSYNC B0 ;  /* 0x0000000000007941 */ /* 0x000fea0003800000 */
.L_x_7727:
        /* <DEDUP_REMOVED lines=41> */
.L_x_7729:
        /* <DEDUP_REMOVED lines=22> */
.L_x_7730:
        /* <DEDUP_REMOVED lines=18> */
.L_x_7731:
        /* <DEDUP_REMOVED lines=22> */
.L_x_7732:
        /* <DEDUP_REMOVED lines=22> */
.L_x_7733:
[----:B------:R-:W-:Y:S01]  /*0960*/  PLOP3.LUT P0, PT, PT, PT, UP0, 0x80, 0x0 ;  /* 0x000000000000781c */ /* 0x000fe20003f0f008 */
[----:B------:R-:W-:Y:S01]  /*0970*/  UMOV UR40, 0x1 ;  /* 0x0000000100287882 */ /* 0x000fe20000000000 */
[----:B------:R-:W-:Y:S01]  /*0980*/  NOP ;  /* 0x0000000000007918 */ /* 0x000fe20000000000 */
[----:B------:R-:W-:Y:S01]  /*0990*/  USEL UR40, UR40, 0x2, !UP0 ;  /* 0x0000000228287887 */ /* 0x000fe2000c000000 */
[----:B------:R-:W-:Y:S01]  /*09a0*/  BSSY B9, `(.L_x_7734) ;  /* 0x0002818000097945 */ /* 0x000fe20003800000 */
[----:B------:R-:W-:Y:S01]  /*09b0*/  ULDC.64 UR42, c[0x0][0x208] ;  /* 0x00008200002a7ab9 */ /* 0x000fe20000000a00 */
[----:B012-4-:R-:W-:Y:S07]  /*09c0*/  BAR.SYNC.DEFER_BLOCKING 0x0 ;  /* 0x0000000000007b1d */ /* 0x017fee0000010000 */
[----:B------:R-:W-:Y:S05]  /*09d0*/  @!P0 BRA `(.L_x_7735) ;  /* 0x000001f400a08947 */ /* 0x000fea0003800000 */
.L_x_7736:
[----:B------:R-:W-:-:S08]  /*09e0*/  NOP ;  /* 0x0000000000007918 */ /* 0x000fd00000000000 */
[----:B------:R-:W0:Y:S02]  /*09f0*/  USETMAXREG.TRY_ALLOC.CTAPOOL UP0, 0xf0 ;  /* 0x000000f0000079c8 */ /* 0x000e240008000600 */
[----:B0-----:R-:W-:-:S13]  /*0a00*/  PLOP3.LUT P0, PT, PT, PT, UP0, 0x80, 0x0 ;  /* 0x000000000000781c */ /* 0x001fda0003f0f008 */
[----:B------:R-:W-:Y:S05]  /*0a10*/  @!P0 BRA `(.L_x_7736) ;  /* 0xfffffffc00f08947 */ /* 0x000fea000383ffff */
[----:B------:R-:W2:Y:S01]  /*0a20*/  LDL.LU R0, [R1+0x10] ;  /* 0x0000100001007983 */ /* 0x000ea20000300800 */
        /* <DEDUP_REMOVED lines=15> */
[----:B------:R0:W-:Y:S10]  /*0b20*/  STL [R1+0x10], R0 ;  /* 0x0000100001007387 */ /* 0x0001f40000100800 */
[----:B0-----:R-:W-:Y:S05]  /*0b30*/  @P0 BRA `(.L_x_7737) ;  /* 0x0000027c00f80947 */ /* 0x001fea0003800000 */
[----:B------:R-:W-:Y:S01]  /*0b40*/  VIADD R13, R6, 0xffffff80 ;  /* 0xffffff80060d7836 */ /* 0x000fe20000000000 */
[----:B------:R-:W-:Y:S01]  /*0b50*/  R2UR UR44, R2 ;  /* 0x00000000022c72ca */ /* 0x000fe200000e0000 */
[----:B------:R-:W-:Y:S01]  /*0b60*/  IMAD.MOV.U32 R213, RZ, RZ, RZ ;  /* 0x000000ffffd57224 */ /* 0x000fe200078e00ff */
[----:B------:R-:W-:Y:S01]  /*0b70*/  MOV R22, RZ ;  /* 0x000000ff00167202 */ /* 0x000fe20000000f00 */
[----:B------:R-:W-:Y:S01]  /*0b80*/  IMAD.MOV.U32 R184, RZ, RZ, RZ ;  /* 0x000000ffffb87224 */ /* 0x000fe200078e00ff */
[----:B------:R-:W-:Y:S01]  /*0b90*/  SHF.R.S32.HI R0, RZ, 0x1f, R13 ;  /* 0x0000001fff007819 */ /* 0x000fe2000001140d */
[----:B------:R-:W-:Y:S01]  /*0ba0*/  IMAD.MOV.U32 R191, RZ, RZ, RZ ;  /* 0x000000ffffbf7224 */ /* 0x000fe200078e00ff */
[----:B------:R-:W-:Y:S01]  /*0bb0*/  ULOP3.LUT UR45, UR40, 0x1, URZ, 0xfc, !UPT ;  /* 0x00000001282d7892 */ /* 0x000fe2000f8efc3f */
[----:B------:R-:W-:Y:S01]  /*0bc0*/  IMAD.MOV.U32 R186, RZ, RZ, RZ ;  /* 0x000000ffffba7224 */ /* 0x000fe200078e00ff */
[CC--:B------:R-:W-:Y:S02]  /*0bd0*/  LEA.HI R3, R0.reuse, R13.reuse, RZ, 0x7 ;  /* 0x0000000d00037211 */ /* 0x0c0fe400078f38ff */
[----:B------:R-:W-:-:S02]  /*0be0*/  LEA.HI R5, R0, R13, RZ, 0x5 ;  /* 0x0000000d00057211 */ /* 0x000fc400078f28ff */
[----:B------:R-:W-:Y:S01]  /*0bf0*/  LOP3.LUT R233, R3, 0xffffff80, RZ, 0xc0, !PT ;  /* 0xffffff8003e97812 */ /* 0x000fe200078ec0ff */
[----:B------:R-:W-:Y:S01]  /*0c00*/  UIADD3 UR44, UR44, 0x10400, URZ ;  /* 0x000104002c2c7890 */ /* 0x000fe2000fffe03f */
[----:B------:R-:W-:Y:S01]  /*0c10*/  LEA.HI R4, R0, R13, RZ, 0x4 ;  /* 0x0000000d00047211 */ /* 0x000fe200078f20ff */
[----:B------:R-:W-:Y:S01]  /*0c20*/  IMAD.SHL.U32 R6, R5, 0x20, RZ ;  /* 0x0000002005067824 */ /* 0x000fe200078e00ff */
[----:B------:R-:W-:Y:S01]  /*0c30*/  SHF.R.S32.HI R14, RZ, 0x7, R3 ;  /* 0x00000007ff0e7819 */ /* 0x000fe20000011403 */
[C---:B------:R-:W-:Y:S01]  /*0c40*/  IMAD.IADD R233, R13.reuse, 0x1, -R233 ;  /* 0x000000010de97824 */ /* 0x040fe200078e0ae9 */
[----:B------:R-:W-:Y:S02]  /*0c50*/  LOP3.LUT R5, R4, 0x3fffff0, RZ, 0xc0, !PT ;  /* 0x03fffff004057812 */ /* 0x000fe400078ec0ff */
[----:B------:R-:W-:Y:S02]  /*0c60*/  LOP3.LUT R6, R6, 0xfffffc00, RZ, 0xc0, !PT ;  /* 0xfffffc0006067812 */ /* 0x000fe400078ec0ff */
[----:B------:R-:W-:Y:S01]  /*0c70*/  SHF.R.S32.HI R8, RZ, 0x1f, R233 ;  /* 0x0000001fff087819 */ /* 0x000fe200000114e9 */
[----:B------:R-:W-:Y:S01]  /*0c80*/  IMAD.IADD R5, R13, 0x1, -R5 ;  /* 0x000000010d057824 */ /* 0x000fe200078e0a05 */
[----:B------:R-:W-:-:S02]  /*0c90*/  LEA.HI R3, R3, R14, RZ, 0x1 ;  /* 0x0000000e03037211 */ /* 0x000fc400078f08ff */
[CC--:B------:R-:W-:Y:S02]  /*0ca0*/  LEA.HI R9, R8.reuse, R233.reuse, RZ, 0x2 ;  /* 0x000000e908097211 */ /* 0x0c0fe400078f10ff */
[----:B------:R-:W-:Y:S02]  /*0cb0*/  LEA.HI R8, R8, R233, RZ, 0x5 ;  /* 0x000000e908087211 */ /* 0x000fe400078f28ff */
[--C-:B------:R-:W-:Y:S02]  /*0cc0*/  SHF.R.S32.HI R10, RZ, 0x2, R9.reuse ;  /* 0x00000002ff0a7819 */ /* 0x100fe40000011409 */
[----:B------:R-:W-:Y:S02]  /*0cd0*/  SHF.R.S32.HI R7, RZ, 0x1f, R9 ;  /* 0x0000001fff077819 */ /* 0x000fe40000011409 */
[----:B------:R-:W-:Y:S02]  /*0ce0*/  LEA.HI R23, R0, R13, RZ, 0x3 ;  /* 0x0000000d00177211 */ /* 0x000fe400078f18ff */
[----:B------:R-:W-:-:S02]  /*0cf0*/  LEA.HI R7, R7, R10, RZ, 0x3 ;  /* 0x0000000a07077211 */ /* 0x000fc400078f18ff */
[----:B------:R-:W-:Y:S02]  /*0d00*/  SHF.R.S32.HI R8, RZ, 0x5, R8 ;  /* 0x00000005ff087819 */ /* 0x000fe40000011408 */
[----:B------:R-:W-:Y:S01]  /*0d10*/  LOP3.LUT R11, R7, 0xfffffff8, RZ, 0xc0, !PT ;  /* 0xfffffff8070b7812 */ /* 0x000fe200078ec0ff */
[----:B------:R-:W-:Y:S01]  /*0d20*/  IMAD R7, R5, 0x40, R6 ;  /* 0x0000004005077824 */ /* 0x000fe200078e0206 */
[----:B------:R-:W-:Y:S02]  /*0d30*/  SHF.R.S32.HI R5, RZ, 0x4, R4 ;  /* 0x00000004ff057819 */ /* 0x000fe40000011404 */
[----:B------:R-:W-:Y:S01]  /*0d40*/  LOP3.LUT R3, R3, 0x3fffffe, RZ, 0xc0, !PT ;  /* 0x03fffffe03037812 */ /* 0x000fe200078ec0ff */
[----:B------:R-:W-:Y:S01]  /*0d50*/  IMAD.IADD R11, R10, 0x1, -R11 ;  /* 0x000000010a0b7824 */ /* 0x000fe200078e0a0b */
[----:B------:R-:W-:Y:S02]  /*0d60*/  LEA.HI R4, R4, R5, RZ, 0x1 ;  /* 0x0000000504047211 */ /* 0x000fe400078f08ff */
[----:B------:R-:W-:Y:S01]  /*0d70*/  LOP3.LUT R207, R23, 0xfffffff8, RZ, 0xc0, !PT ;  /* 0xfffffff817cf7812 */ /* 0x000fe200078ec0ff */
[----:B------:R-:W-:Y:S01]  /*0d80*/  IMAD R8, R8, 0x10, R11 ;  /* 0x0000001008087824 */ /* 0x000fe200078e020b */
[----:B------:R-:W-:Y:S01]  /*0d90*/  LOP3.LUT R4, R4, 0x1ffffffe, RZ, 0xc0, !PT ;  /* 0x1ffffffe04047812 */ /* 0x000fe200078ec0ff */
[----:B------:R-:W-:Y:S01]  /*0da0*/  IMAD.IADD R3, R14, 0x1, -R3 ;  /* 0x000000010e037824 */ /* 0x000fe200078e0a03 */
[----:B------:R-:W-:Y:S01]  /*0db0*/  SHF.R.S32.HI R23, RZ, 0x3, R23 ;  /* 0x00000003ff177819 */ /* 0x000fe20000011417 */
[----:B------:R-:W-:Y:S01]  /*0dc0*/  IMAD.IADD R207, R13, 0x1, -R207 ;  /* 0x000000010dcf7824 */ /* 0x000fe200078e0acf */
[CC--:B------:R-:W-:Y:S01]  /*0dd0*/  LEA.HI R12, R0.reuse, R13.reuse, RZ, 0x2 ;  /* 0x0000000d000c7211 */ /* 0x0c0fe200078f10ff */
[----:B------:R-:W-:Y:S01]  /*0de0*/  IMAD R8, R3, 0x40, R8 ;  /* 0x0000004003087824 */ /* 0x000fe200078e0208 */
[----:B------:R-:W-:Y:S01]  /*0df0*/  IADD3 R4, R5, -R4, RZ ;  /* 0x8000000405047210 */ /* 0x000fe20007ffe0ff */
[C---:B------:R-:W-:Y:S01]  /*0e00*/  VIADD R212, R23.reuse, 0x20 ;  /* 0x0000002017d47836 */ /* 0x040fe20000000000 */
[----:B------:R-:W-:Y:S01]  /*0e10*/  LEA.HI R0, R0, R13, RZ, 0x6 ;  /* 0x0000000d00007211 */ /* 0x000fe200078f30ff */
[----:B------:R-:W-:Y:S01]  /*0e20*/  IMAD.SHL.U32 R3, R23, 0x40, RZ ;  /* 0x0000004017037824 */ /* 0x000fe200078e00ff */
[----:B------:R-:W-:Y:S01]  /*0e30*/  LOP3.LUT R12, R12, 0xfffffffc, RZ, 0xc0, !PT ;  /* 0xfffffffc0c0c7812 */ /* 0x000fe200078ec0ff */
[----:B------:R-:W-:Y:S01]  /*0e40*/  IMAD R4, R4, 0x8, R7 ;  /* 0x0000000804047824 */ /* 0x000fe200078e0207 */
[----:B------:R-:W-:Y:S01]  /*0e50*/  SHF.R.S32.HI R7, RZ, 0x1f, R212 ;  /* 0x0000001fff077819 */ /* 0x000fe200000114d4 */
[----:B------:R-:W-:Y:S01]  /*0e60*/  IMAD.SHL.U32 R0, R0, 0x8, RZ ;  /* 0x0000000800007824 */ /* 0x000fe200078e00ff */
[----:B------:R-:W-:Y:S01]  /*0e70*/  LOP3.LUT R3, R3, 0x1c0, RZ, 0xc0, !PT ;  /* 0x000001c003037812 */ /* 0x000fe200078ec0ff */
[----:B------:R-:W-:Y:S01]  /*0e80*/  VIADD R211, R23, 0x40 ;  /* 0x0000004017d37836 */ /* 0x000fe20000000000 */
[----:B------:R-:W-:Y:S01]  /*0e90*/  LEA.HI R7, R7, R212, RZ, 0x3 ;  /* 0x000000d407077211 */ /* 0x000fe200078f18ff */
[----:B------:R-:W-:Y:S01]  /*0ea0*/  VIADD R210, R23, 0x60 ;  /* 0x0000006017d27836 */ /* 0x000fe20000000000 */
[----:B------:R-:W-:Y:S01]  /*0eb0*/  LOP3.LUT R203, R0, 0xfffffe00, RZ, 0xc0, !PT ;  /* 0xfffffe0000cb7812 */ /* 0x000fe200078ec0ff */
[----:B------:R-:W-:Y:S01]  /*0ec0*/  IMAD.SHL.U32 R16, R207, 0x8, RZ ;  /* 0x00000008cf107824 */ /* 0x000fe200078e00ff */
[----:B------:R-:W-:Y:S01]  /*0ed0*/  SHF.R.S32.HI R0, RZ, 0x1f, R211 ;  /* 0x0000001fff007819 */ /* 0x000fe200000114d3 */
[----:B------:R-:W-:Y:S01]  /*0ee0*/  IMAD.IADD R12, R13, 0x1, -R12 ;  /* 0x000000010d0c7824 */ /* 0x000fe200078e0a0c */
[----:B------:R-:W-:Y:S01]  /*0ef0*/  SHF.R.S32.HI R11, RZ, 0x1f, R210 ;  /* 0x0000001fff0b7819 */ /* 0x000fe200000114d2 */
[----:B------:R-:W-:Y:S01]  /*0f00*/  IMAD.SHL.U32 R198, R212, 0x40, RZ ;  /* 0x00000040d4c67824 */ /* 0x000fe200078e00ff */
[----:B------:R-:W-:Y:S01]  /*0f10*/  SHF.R.U32.HI R202, RZ, 0x3, R3 ;  /* 0x00000003ffca7819 */ /* 0x000fe20000011603 */
[----:B------:R-:W-:Y:S01]  /*0f20*/  IMAD.SHL.U32 R7, R7, 0x40, RZ ;  /* 0x0000004007077824 */ /* 0x000fe200078e00ff */
[----:B------:R-:W-:Y:S01]  /*0f30*/  LOP3.LUT R205, R3, 0x38, R16, 0xf8, !PT ;  /* 0x0000003803cd7812 */ /* 0x000fe200078ef810 */
[----:B------:R-:W-:Y:S01]  /*0f40*/  IMAD.SHL.U32 R197, R211, 0x40, RZ ;  /* 0x00000040d3c57824 */ /* 0x000fe200078e00ff */
[----:B------:R-:W-:Y:S01]  /*0f50*/  LEA.HI R6, R12, R12, RZ, 0x1 ;  /* 0x0000000c0c067211 */ /* 0x000fe200078f08ff */
[----:B------:R0:W-:Y:S01]  /*0f60*/  STL [R1+0x4c], R4 ;  /* 0x00004c0401007387 */ /* 0x0001e20000100800 */
[----:B------:R-:W-:Y:S01]  /*0f70*/  LEA.HI R3, R0, R211, RZ, 0x3 ;  /* 0x000000d300037211 */ /* 0x000fe200078f18ff */
[----:B------:R-:W-:Y:S01]  /*0f80*/  IMAD.SHL.U32 R18, R207, 0x4, RZ ;  /* 0x00000004cf127824 */ /* 0x000fe200078e00ff */
[----:B------:R-:W-:Y:S01]  /*0f90*/  LEA.HI R11, R11, R210, RZ, 0x3 ;  /* 0x000000d20b0b7211 */ /* 0x000fe200078f18ff */
[----:B------:R-:W-:Y:S01]  /*0fa0*/  STL [R1+0x48], R8 ;  /* 0x0000480801007387 */ /* 0x000fe20000100800 */
[----:B------:R-:W-:Y:S01]  /*0fb0*/  LOP3.LUT R198, R198, 0x1c0, RZ, 0xc0, !PT ;  /* 0x000001c0c6c67812 */ /* 0x000fe200078ec0ff */
[----:B------:R-:W-:Y:S01]  /*0fc0*/  IMAD.SHL.U32 R3, R3, 0x40, RZ ;  /* 0x0000004003037824 */ /* 0x000fe200078e00ff */
[----:B------:R-:W-:Y:S01]  /*0fd0*/  SHF.L.U32 R196, R210, 0x6, RZ ;  /* 0x00000006d2c47819 */ /* 0x000fe200000006ff */
[----:B------:R-:W-:Y:S01]  /*0fe0*/  IMAD.SHL.U32 R11, R11, 0x40, RZ ;  /* 0x000000400b0b7824 */ /* 0x000fe200078e00ff */
[----:B------:R-:W-:Y:S01]  /*0ff0*/  LOP3.LUT R5, R6, 0x1ffffffe, RZ, 0xc0, !PT ;  /* 0x1ffffffe06057812 */ /* 0x000fe200078ec0ff */
[----:B------:R-:W-:Y:S01]  /*1000*/  VIADD R185, R18, 0x20 ;  /* 0x0000002012b97836 */ /* 0x000fe20000000000 */
[----:B------:R-:W-:Y:S01]  /*1010*/  SHF.R.U32.HI R13, RZ, 0x3, R198 ;  /* 0x00000003ff0d7819 */ /* 0x000fe200000116c6 */
[----:B------:R-:W-:Y:S01]  /*1020*/  VIADD R190, R16, 0x40 ;  /* 0x0000004010be7836 */ /* 0x000fe20000000000 */
[----:B0-----:R-:W-:Y:S01]  /*1030*/  LOP3.LUT R4, R198, 0x38, R16, 0xf8, !PT ;  /* 0x00000038c6047812 */ /* 0x001fe200078ef810 */
[----:B------:R-:W-:Y:S01]  /*1040*/  IMAD.IADD R5, R12, 0x1, -R5 ;  /* 0x000000010c057824 */ /* 0x000fe200078e0a05 */
[----:B------:R-:W-:-:S02]  /*1050*/  LOP3.LUT R201, R7, 0xfffffe00, RZ, 0xc0, !PT ;  /* 0xfffffe0007c97812 */ /* 0x000fc400078ec0ff */
[----:B------:R-:W-:Y:S01]  /*1060*/  LOP3.LUT R197, R197, 0x1c0, RZ, 0xc0, !PT ;  /* 0x000001c0c5c57812 */ /* 0x000fe200078ec0ff */
[----:B------:R-:W-:Y:S01]  /*1070*/  IMAD R195, R5, 0x8, R8 ;  /* 0x0000000805c37824 */ /* 0x000fe200078e0208 */
[----:B------:R-:W-:Y:S02]  /*1080*/  LOP3.LUT R196, R196, 0x1c0, RZ, 0xc0, !PT ;  /* 0x000001c0c4c47812 */ /* 0x000fe400078ec0ff */
[----:B------:R-:W-:Y:S02]  /*1090*/  LOP3.LUT R0, R9, 0x7ffffffc, RZ, 0xc0, !PT ;  /* 0x7ffffffc09007812 */ /* 0x000fe400078ec0ff */
[----:B------:R-:W-:Y:S02]  /*10a0*/  LOP3.LUT R4, R201, R4, R13, 0xf6, !PT ;  /* 0x00000004c9047212 */ /* 0x000fe400078ef60d */
[----:B------:R-:W-:Y:S01]  /*10b0*/  SHF.R.U32.HI R12, RZ, 0x3, R197 ;  /* 0x00000003ff0c7819 */ /* 0x000fe200000116c5 */
[----:B------:R-:W-:Y:S01]  /*10c0*/  IMAD.IADD R0, R233, 0x1, -R0 ;  /* 0x00000001e9007824 */ /* 0x000fe200078e0a00 */
[----:B------:R-:W-:-:S02]  /*10d0*/  LOP3.LUT R9, R197, 0x38, R16, 0xf8, !PT ;  /* 0x00000038c5097812 */ /* 0x000fc400078ef810 */
[----:B------:R-:W-:Y:S01]  /*10e0*/  LOP3.LUT R200, R3, 0xfffffe00, RZ, 0xc0, !PT ;  /* 0xfffffe0003c87812 */ /* 0x000fe200078ec0ff */
[----:B------:R-:W-:Y:S01]  /*10f0*/  IMAD.SHL.U32 R188, R0, 0x2, RZ ;  /* 0x0000000200bc7824 */ /* 0x000fe200078e00ff */
[----:B------:R-:W-:Y:S02]  /*1100*/  SHF.R.U32.HI R10, RZ, 0x3, R196 ;  /* 0x00000003ff0a7819 */ /* 0x000fe400000116c4 */
[----:B------:R-:W-:Y:S01]  /*1110*/  LOP3.LUT R6, R196, 0x38, R16, 0xf8, !PT ;  /* 0x00000038c4067812 */ /* 0x000fe200078ef810 */
[C---:B------:R-:W-:Y:S01]  /*1120*/  VIADD R231, R188.reuse, 0x8 ;  /* 0x00000008bce77836 */ /* 0x040fe20000000000 */
[----:B------:R-:W-:Y:S01]  /*1130*/  LOP3.LUT R199, R11, 0xfffffe00, RZ, 0xc0, !PT ;  /* 0xfffffe000bc77812 */ /* 0x000fe200078ec0ff */
[----:B------:R-:W-:Y:S01]  /*1140*/  VIADD R229, R188, 0x18 ;  /* 0x00000018bce57836 */ /* 0x000fe20000000000 */
[----:B------:R-:W-:Y:S01]  /*1150*/  LEA R3, R4, UR44, 0x1 ;  /* 0x0000002c04037c11 */ /* 0x000fe2000f8e08ff */
[----:B------:R-:W-:Y:S01]  /*1160*/  VIADD R228, R188, 0x20 ;  /* 0x00000020bce47836 */ /* 0x000fe20000000000 */
[----:B------:R-:W-:Y:S01]  /*1170*/  LOP3.LUT R9, R200, R9, R12, 0xf6, !PT ;  /* 0x00000009c8097212 */ /* 0x000fe200078ef60c */
[C---:B------:R-:W-:Y:S01]  /*1180*/  VIADD R227, R188.reuse, 0x28 ;  /* 0x00000028bce37836 */ /* 0x040fe20000000000 */
[----:B------:R-:W-:Y:S01]  /*1190*/  LOP3.LUT R6, R199, R6, R10, 0xf6, !PT ;  /* 0x00000006c7067212 */ /* 0x000fe200078ef60a */
[----:B------:R0:W-:Y:S01]  /*11a0*/  STL [R1+0x40], R3 ;  /* 0x0000400301007387 */ /* 0x0001e20000100800 */
[----:B------:R-:W-:Y:S01]  /*11b0*/  LEA R0, R9, UR44, 0x1 ;  /* 0x0000002c09007c11 */ /* 0x000fe2000f8e08ff */
[C---:B------:R-:W-:Y:S01]  /*11c0*/  VIADD R226, R188.reuse, 0x30 ;  /* 0x00000030bce27836 */ /* 0x040fe20000000000 */
[C---:B------:R-:W-:Y:S01]  /*11d0*/  IADD3 R230, R188.reuse, 0x10, RZ ;  /* 0x00000010bce67810 */ /* 0x040fe20007ffe0ff */
[C---:B------:R-:W-:Y:S01]  /*11e0*/  VIADD R225, R188.reuse, 0x38 ;  /* 0x00000038bce17836 */ /* 0x040fe20000000000 */
[----:B------:R-:W-:Y:S01]  /*11f0*/  LOP3.LUT R205, R203, R205, R202, 0xf6, !PT ;  /* 0x000000cdcbcd7212 */ /* 0x000fe200078ef6ca */
[C---:B------:R-:W-:Y:S01]  /*1200*/  VIADD R224, R188.reuse, 0x40 ;  /* 0x00000040bce07836 */ /* 0x040fe20000000000 */
[----:B------:R1:W-:Y:S01]  /*1210*/  STL [R1+0x3c], R0 ;  /* 0x00003c0001007387 */ /* 0x0003e20000100800 */
[C---:B------:R-:W-:Y:S01]  /*1220*/  VIADD R223, R188.reuse, 0x48 ;  /* 0x00000048bcdf7836 */ /* 0x040fe20000000000 */
[C---:B------:R-:W-:Y:S01]  /*1230*/  IADD3 R220, R188.reuse, 0x60, RZ ;  /* 0x00000060bcdc7810 */ /* 0x040fe20007ffe0ff */
[----:B------:R-:W-:Y:S01]  /*1240*/  VIADD R222, R188, 0x50 ;  /* 0x00000050bcde7836 */ /* 0x000fe20000000000 */
[----:B0-----:R-:W-:Y:S01]  /*1250*/  LEA R3, R6, UR44, 0x1 ;  /* 0x0000002c06037c11 */ /* 0x001fe2000f8e08ff */
[C---:B------:R-:W-:Y:S01]  /*1260*/  VIADD R221, R188.reuse, 0x58 ;  /* 0x00000058bcdd7836 */ /* 0x040fe20000000000 */
[----:B------:R-:W-:Y:S01]  /*1270*/  SHF.R.S32.HI R4, RZ, 0x1f, R229 ;  /* 0x0000001fff047819 */ /* 0x000fe200000114e5 */
[C---:B------:R-:W-:Y:S01]  /*1280*/  VIADD R219, R188.reuse, 0x68 ;  /* 0x00000068bcdb7836 */ /* 0x040fe20000000000 */
[----:B------:R-:W-:Y:S01]  /*1290*/  SHF.R.S32.HI R4, RZ, 0x1f, R226 ;  /* 0x0000001fff047819 */ /* 0x000fe200000114e2 */
[C---:B------:R-:W-:Y:S01]  /*12a0*/  VIADD R218, R188.reuse, 0x70 ;  /* 0x00000070bcda7836 */ /* 0x040fe20000000000 */
[----:B-1----:R-:W-:Y:S01]  /*12b0*/  SHF.R.S32.HI R0, RZ, 0x1f, R188 ;  /* 0x0000001fff007819 */ /* 0x002fe200000114bc */
[----:B------:R-:W-:Y:S01]  /*12c0*/  VIADD R217, R188, 0x78 ;  /* 0x00000078bcd97836 */ /* 0x000fe20000000000 */
[----:B------:R0:W-:Y:S01]  /*12d0*/  STL [R1+0x38], R3 ;  /* 0x0000380301007387 */ /* 0x0001e20000100800 */
        /* <DEDUP_REMOVED lines=8> */
[----:B------:R-:W-:Y:S02]  /*1360*/  SHF.R.S32.HI R19, RZ, 0x1f, R18 ;  /* 0x0000001fff137819 */ /* 0x000fe40000011412 */
[----:B------:R-:W-:Y:S02]  /*1370*/  SHF.R.S32.HI R232, RZ, 0x1f, R185 ;  /* 0x0000001fffe87819 */ /* 0x000fe400000114b9 */
[----:B------:R-:W-:Y:S02]  /*1380*/  SHF.R.S32.HI R214, RZ, 0x1f, R190 ;  /* 0x0000001fffd67819 */ /* 0x000fe400000114be */
[----:B------:R-:W-:Y:S02]  /*1390*/  LEA R204, R205, UR44, 0x1 ;  /* 0x0000002ccdcc7c11 */ /* 0x000fe4000f8e08ff */
[----:B------:R-:W-:-:S02]  /*13a0*/  SHF.R.S32.HI R4, RZ, 0x1f, R223 ;  /* 0x0000001fff047819 */ /* 0x000fc400000114df */
[----:B------:R-:W-:Y:S02]  /*13b0*/  SHF.R.S32.HI R3, RZ, 0x1f, R222 ;  /* 0x0000001fff037819 */ /* 0x000fe400000114de */
[----:B------:R-:W-:Y:S02]  /*13c0*/  SHF.R.S32.HI R0, RZ, 0x1f, R221 ;  /* 0x0000001fff007819 */ /* 0x000fe400000114dd */
[----:B------:R-:W-:Y:S02]  /*13d0*/  SHF.R.S32.HI R237, RZ, 0x1f, R220 ;  /* 0x0000001fffed7819 */ /* 0x000fe400000114dc */
[----:B------:R-:W-:Y:S02]  /*13e0*/  SHF.R.S32.HI R236, RZ, 0x1f, R219 ;  /* 0x0000001fffec7819 */ /* 0x000fe400000114db */
[----:B------:R-:W-:Y:S02]  /*13f0*/  SHF.R.S32.HI R235, RZ, 0x1f, R218 ;  /* 0x0000001fffeb7819 */ /* 0x000fe400000114da */
[----:B------:R-:W-:-:S07]  /*1400*/  SHF.R.S32.HI R234, RZ, 0x1f, R217 ;  /* 0x0000001fffea7819 */ /* 0x000fce00000114d9 */
.L_x_8012:
[----:B------:R-:W-:Y:S05]  /*1410*/  YIELD ;  /* 0x0000000000007946 */ /* 0x000fea0003800000 */
[----:B------:R-:W-:Y:S01]  /*1420*/  ULDC.64 UR4, c[0x0][0xa28] ;  /* 0x00028a0000047ab9 */ /* 0x000fe20000000a00 */
[----:B0-2---:R-:W0:Y:S01]  /*1430*/  LDC.64 R6, c[0x0][0xa08] ;  /* 0x00028200ff067b82 */ /* 0x005e220000000a00 */
[----:B------:R-:W-:Y:S01]  /*1440*/  ISETP.NE.U32.AND P1, PT, RZ, UR4, PT ;  /* 0x00000004ff007c0c */ /* 0x000fe2000bf25070 */
[----:B------:R-:W-:Y:S02]  /*1450*/  IMAD.MOV.U32 R12, RZ, RZ, RZ ;  /* 0x000000ffff0c7224 */ /* 0x000fe400078e00ff */
[----:B------:R-:W-:Y:S01]  /*1460*/  IMAD.MOV.U32 R28, RZ, RZ, RZ ;  /* 0x000000ffff1c7224 */ /* 0x000fe200078e00ff */
[----:B------:R-:W-:Y:S01]  /*1470*/  ISETP.NE.AND.EX P1, PT, RZ, UR5, PT, P1 ;  /* 0x00000005ff007c0c */ /* 0x000fe2000bf25310 */
[----:B------:R-:W-:-:S02]  /*1480*/  ULDC.64 UR4, c[0x0][0xa18] ;  /* 0x0002860000047ab9 */ /* 0x000fc40000000a00 */
[----:B------:R-:W-:-:S04]  /*1490*/  ISETP.NE.U32.AND P2, PT, RZ, UR4, PT ;  /* 0x00000004ff007c0c */ /* 0x000fc8000bf45070 */
[----:B------:R-:W-:Y:S01]  /*14a0*/  ISETP.NE.AND.EX P2, PT, RZ, UR5, PT, P2 ;  /* 0x00000005ff007c0c */ /* 0x000fe2000bf45320 */
[----:B------:R-:W-:Y:S02]  /*14b0*/  ULDC.64 UR4, c[0x0][0xa08] ;  /* 0x0002820000047ab9 */ /* 0x000fe40000000a00 */
[----:B------:R-:W-:-:S03]  /*14c0*/  ISETP.NE.U32.AND P0, PT, RZ, UR4, PT ;  /* 0x00000004ff007c0c */ /* 0x000fc6000bf05070 */
[----:B---3--:R-:W1:Y:S01]  /*14d0*/  @P1 LDC.64 R4, c[0x0][0xa28] ;  /* 0x00028a00ff041b82 */ /* 0x008e620000000a00 */
        /* <DEDUP_REMOVED lines=11> */
[----:B------:R-:W-:-:S03]  /*1590*/  UISETP.NE.U32.AND UP0, UPT, UR4, URZ, UPT ;  /* 0x0000003f0400728c */ /* 0x000fc6000bf05070 */
[----:B------:R-:W-:Y:S01]  /*15a0*/  ULDC UR4, c[0x0][0x424] ;  /* 0x0001090000047ab9 */ /* 0x000fe20000000800 */
[----:B------:R-:W-:-:S03]  /*15b0*/  UISETP.NE.AND.EX UP0, UPT, UR5, URZ, UPT, UP0 ;  /* 0x0000003f0500728c */ /* 0x000fc6000bf05300 */
[----:B------:R-:W-:Y:S01]  /*15c0*/  ULDC UR5, c[0x0][0x2f0] ;  /* 0x0000bc0000057ab9 */ /* 0x000fe20000000800 */
[----:B------:R-:W-:-:S04]  /*15d0*/  USEL UR4, UR4, 0x1, UP0 ;  /* 0x0000000104047887 */ /* 0x000fc80008000000 */
[----:B------:R-:W-:-:S03]  /*15e0*/  UIMAD UR4, UR4, UR5, URZ ;  /* 0x00000005040472a4 */ /* 0x000fc6000f8e023f */
[----:B------:R-:W-:Y:S02]  /*15f0*/  ULDC UR5, c[0x0][0x348] ;  /* 0x0000d20000057ab9 */ /* 0x000fe40000000800 */
[----:B------:R-:W-:Y:S02]  /*1600*/  IMAD.U32 R24, RZ, RZ, UR5 ;  /* 0x00000005ff187e24 */ /* 0x000fe4000f8e00ff */
[----:B------:R-:W-:Y:S01]  /*1610*/  IMAD.U32 R29, RZ, RZ, UR4 ;  /* 0x00000004ff1d7e24 */ /* 0x000fe2000f8e00ff */
[----:B--2-4-:R-:W-:Y:S06]  /*1620*/  @P2 BRA `(.L_x_7738) ;  /* 0x0000000000242947 */ /* 0x014fec0003800000 */
        /* <DEDUP_REMOVED lines=9> */
.L_x_7738:
[----:B------:R-:W-:Y:S01]  /*16c0*/  ULDC.64 UR4, c[0x0][0xa20] ;  /* 0x0002880000047ab9 */ /* 0x000fe20000000a00 */
[C---:B------:R-:W-:Y:S01]  /*16d0*/  LOP3.LUT R3, R26.reuse, 0xff000000, RZ, 0xc0, !PT ;  /* 0xff0000001a037812 */ /* 0x040fe200078ec0ff */
[----:B------:R-:W-:Y:S01]  /*16e0*/  IMAD.MOV.U32 R209, RZ, RZ, R27 ;  /* 0x000000ffffd17224 */ /* 0x000fe200078e001b */
[----:B------:R-:W-:Y:S02]  /*16f0*/  ISETP.NE.U32.AND P1, PT, RZ, UR4, PT ;  /* 0x00000004ff007c0c */ /* 0x000fe4000bf25070 */
[C---:B------:R-:W-:Y:S02]  /*1700*/  LOP3.LUT R0, R26.reuse, 0xff0000, RZ, 0xc0, !PT ;  /* 0x00ff00001a007812 */ /* 0x040fe400078ec0ff */
[----:B------:R-:W-:Y:S02]  /*1710*/  ISETP.NE.AND.EX P1, PT, RZ, UR5, PT, P1 ;  /* 0x00000005ff007c0c */ /* 0x000fe4000bf25310 */
[----:B------:R-:W-:Y:S02]  /*1720*/  SHF.R.U32.HI R3, RZ, 0x8, R3 ;  /* 0x00000008ff037819 */ /* 0x000fe40000011603 */
[----:B------:R-:W-:-:S02]  /*1730*/  LOP3.LUT R206, R26, 0xffff, RZ, 0xc0, !PT ;  /* 0x0000ffff1ace7812 */ /* 0x000fc400078ec0ff */
[----:B------:R-:W-:-:S07]  /*1740*/  LEA.HI R208, R0, R3, RZ, 0x10 ;  /* 0x0000000300d07211 */ /* 0x000fce00078f80ff */
[----:B------:R-:W-:Y:S05]  /*1750*/  @!P1 BRA `(.L_x_7739) ;  /* 0x0000000000109947 */ /* 0x000fea0003800000 */
[----:B------:R-:W0:Y:S02]  /*1760*/  LDC.64 R4, c[0x0][0xa20] ;  /* 0x00028800ff047b82 */ /* 0x000e240000000a00 */
[----:B0-----:R-:W-:-:S05]  /*1770*/  IMAD.WIDE R4, R27, 0x4, R4 ;  /* 0x000000041b047825 */ /* 0x001fca00078e0204 */
[----:B------:R0:W5:Y:S01]  /*1780*/  LDG.E R29, desc[UR42][R4.64] ;  /* 0x0000002a041d7981 */ /* 0x000162000c1e1900 */
[----:B------:R-:W-:Y:S05]  /*1790*/  BRA `(.L_x_7740) ;  /* 0x0000000000107947 */ /* 0x000fea0003800000 */
.L_x_7739:
[----:B------:R-:W-:Y:S05]  /*17a0*/  @!P0 BRA `(.L_x_7740) ;  /* 0x00000000000c8947 */ /* 0x000fea0003800000 */
[----:B------:R-:W2:Y:S04]  /*17b0*/  LDG.E R0, desc[UR42][R10.64] ;  /* 0x0000002a0a007981 */ /* 0x000ea8000c1e1900 */
[----:B------:R-:W2:Y:S02]  /*17c0*/  LDG.E R29, desc[UR42][R10.64+0x4] ;  /* 0x0000042a0a1d7981 */ /* 0x000ea4000c1e1900 */
[----:B--2---:R-:W-:-:S07]  /*17d0*/  IMAD.IADD R29, R29, 0x1, -R0 ;  /* 0x000000011d1d7824 */ /* 0x004fce00078e0a00 */
.L_x_7740:
        /* <DEDUP_REMOVED lines=23> */
[----:B------:R-:W-:Y:S02]  /*1950*/  VIADD R0, R192, 0x7f ;  /* 0x0000007fc0007836 */ /* 0x000fe40000000000 */
[----:B------:R-:W-:Y:S02]  /*1960*/  IMAD.IADD R189, R13, 0x1, R24 ;  /* 0x000000010dbd7824 */ /* 0x000fe400078e0218 */
[----:B--2---:R-:W-:-:S03]  /*1970*/  @P1 IMAD.HI.U32 R3, R0, R11, RZ ;  /* 0x0000000b00031227 */ /* 0x004fc600078e00ff */
[C---:B------:R-:W-:Y:S01]  /*1980*/  IADD3 R7, R189.reuse, 0x1, -R187 ;  /* 0x00000001bd077810 */ /* 0x040fe20007ffe8bb */
[----:B------:R-:W-:Y:S01]  /*1990*/  IMAD.MOV.U32 R6, RZ, RZ, R0 ;  /* 0x000000ffff067224 */ /* 0x000fe200078e0000 */
[----:B------:R-:W-:Y:S02]  /*19a0*/  IADD3 R0, R189, 0x7f, RZ ;  /* 0x0000007fbd007810 */ /* 0x000fe40007ffe0ff */
[----:B----4-:R-:W-:Y:S02]  /*19b0*/  @P1 SHF.R.U32.HI R6, RZ, R10, R3 ;  /* 0x0000000aff061219 */ /* 0x010fe40000011603 */
[----:B------:R-:W-:-:S03]  /*19c0*/  SHF.R.S32.HI R3, RZ, 0x1f, R0 ;  /* 0x0000001fff037819 */ /* 0x000fc60000011400 */
[----:B-1----:R-:W-:Y:S01]  /*19d0*/  IMAD.IADD R9, R7, 0x1, R6 ;  /* 0x0000000107097824 */ /* 0x002fe200078e0206 */
[----:B------:R-:W-:-:S03]  /*19e0*/  LEA.HI R3, R3, R0, RZ, 0x7 ;  /* 0x0000000003037211 */ /* 0x000fc600078f38ff */
[----:B------:R-:W-:Y:S01]  /*19f0*/  IMAD.IADD R4, R9, 0x1, R4 ;  /* 0x0000000109047824 */ /* 0x000fe200078e0204 */
[----:B------:R-:W-:Y:S01]  /*1a00*/  SHF.R.S32.HI R124, RZ, 0x7, R3 ;  /* 0x00000007ff7c7819 */ /* 0x000fe20000011403 */
        /* <DEDUP_REMOVED lines=12> */
.L_x_7743:
[----:B------:R-:W-:-:S13]  /*1ad0*/  ISETP.NE.AND P0, PT, R5, 0x1, PT ;  /* 0x000000010500780c */ /* 0x000fda0003f05270 */
[----:B------:R-:W0:Y:S02]  /*1ae0*/  @P0 LDC.64 R6, c[0x0][0x9e8] ;  /* 0x00027a00ff060b82 */ /* 0x000e240000000a00 */
[----:B0-----:R-:W-:-:S05]  /*1af0*/  @P0 IMAD.HI.U32 R6, R0, R6, RZ ;  /* 0x0000000600060227 */ /* 0x001fca00078e00ff */
[----:B------:R-:W-:-:S07]  /*1b00*/  @P0 SHF.R.U32.HI R0, RZ, R7, R6 ;  /* 0x00000007ff000219 */ /* 0x000fce0000011606 */
.L_x_7744:
[----:B------:R-:W-:Y:S05]  /*1b10*/  BSYNC B0 ;  /* 0x0000000000007941 */ /* 0x000fea0003800000 */
.L_x_7742:
[----:B------:R-:W-:-:S05]  /*1b20*/  IMAD R3, R0, R5, R5 ;  /* 0x0000000500037224 */ /* 0x000fca00078e0205 */
[----:B------:R-:W-:-:S07]  /*1b30*/  VIMNMX R4, R4, R3, PT ;  /* 0x0000000304047248 */ /* 0x000fce0003fe0100 */
.L_x_7741:
[----:B------:R-:W0:Y:S01]  /*1b40*/  @P1 LDC R7, c[0x0][0x44c] ;  /* 0x00011300ff071b82 */ /* 0x000e220000000800 */
[----:B------:R-:W-:Y:S01]  /*1b50*/  VIADD R4, R4, 0x7f ;  /* 0x0000007f04047836 */ /* 0x000fe20000000000 */
[----:B------:R-:W-:Y:S01]  /*1b60*/  ULDC UR4, c[0x0][0x9dc] ;  /* 0x0002770000047ab9 */ /* 0x000fe20000000800 */
[----:B------:R-:W-:Y:S02]  /*1b70*/  IMAD.MOV.U32 R0, RZ, RZ, R192 ;  /* 0x000000ffff007224 */ /* 0x000fe400078e00c0 */
[----:B------:R-:W-:Y:S01]  /*1b80*/  IMAD.IADD R125, R189, 0x1, -R187 ;  /* 0x00000001bd7d7824 */ /* 0x000fe200078e0abb */
[----:B------:R-:W-:Y:S02]  /*1b90*/  SHF.R.S32.HI R3, RZ, 0x1f, R4 ;  /* 0x0000001fff037819 */ /* 0x000fe40000011404 */
[----:B------:R-:W1:Y:S02]  /*1ba0*/  @P1 LDC R9, c[0x0][0x450] ;  /* 0x00011400ff091b82 */ /* 0x000e640000000800 */
        /* <DEDUP_REMOVED lines=18> */
.L_x_7747:
[----:B------:R-:W-:-:S13]  /*1cd0*/  ISETP.NE.AND P0, PT, R5, 0x1, PT ;  /* 0x000000010500780c */ /* 0x000fda0003f05270 */
[----:B------:R-:W0:Y:S02]  /*1ce0*/  @P0 LDC.64 R6, c[0x0][0x9e8] ;  /* 0x00027a00ff060b82 */ /* 0x000e240000000a00 */
[----:B0-----:R-:W-:-:S05]  /*1cf0*/  @P0 IMAD.HI.U32 R4, R0, R6, RZ ;  /* 0x0000000600040227 */ /* 0x001fca00078e00ff */
[----:B------:R-:W-:-:S07]  /*1d00*/  @P0 SHF.R.U32.HI R0, RZ, R7, R4 ;  /* 0x00000007ff000219 */ /* 0x000fce0000011604 */
.L_x_7748:
[----:B------:R-:W-:Y:S05]  /*1d10*/  BSYNC B0 ;  /* 0x0000000000007941 */ /* 0x000fea0003800000 */
.L_x_7746:
[----:B------:R-:W-:-:S05]  /*1d20*/  IMAD R0, R0, R5, RZ ;  /* 0x0000000500007224 */ /* 0x000fca00078e02ff */
[----:B------:R-:W-:-:S07]  /*1d30*/  VIMNMX R3, R3, R0, !PT ;  /* 0x0000000003037248 */ /* 0x000fce0007fe0100 */
.L_x_7745:
[----:B------:R-:W-:Y:S01]  /*1d40*/  SHF.R.S32.HI R0, RZ, 0x1f, R3 ;  /* 0x0000001fff007819 */ /* 0x000fe20000011403 */
[----:B------:R-:W-:Y:S01]  /*1d50*/  BSSY B0, `(.L_x_7749) ;  /* 0x0000028000007945 */ /* 0x000fe20003800000 */
[----:B------:R-:W-:Y:S02]  /*1d60*/  LOP3.LUT R215, R208, 0xff, RZ, 0xc0, !PT ;  /* 0x000000ffd0d77812 */ /* 0x000fe400078ec0ff */
[----:B------:R-:W-:Y:S02]  /*1d70*/  LEA.HI R0, R0, R3, RZ, 0x7 ;  /* 0x0000000300007211 */ /* 0x000fe400078f38ff */
[----:B------:R-:W-:Y:S02]  /*1d80*/  SHF.R.U32.HI R208, RZ, 0x10, R208 ;  /* 0x00000010ffd07819 */ /* 0x000fe400000116d0 */
[----:B------:R-:W-:-:S04]  /*1d90*/  SHF.R.S32.HI R0, RZ, 0x7, R0 ;  /* 0x00000007ff007819 */ /* 0x000fc80000011400 */
[----:B------:R-:W-:Y:S02]  /*1da0*/  VIMNMX R9, RZ, R0, !PT ;  /* 0x00000000ff097248 */ /* 0x000fe40007fe0100 */
[----:B------:R-:W-:Y:S02]  /*1db0*/  MOV R0, RZ ;  /* 0x000000ff00007202 */ /* 0x000fe40000000f00 */
        /* <DEDUP_REMOVED lines=33> */
.L_x_7750:
[----:B------:R-:W-:Y:S05]  /*1fd0*/  BSYNC B0 ;  /* 0x0000000000007941 */ /* 0x000fea0003800000 */
.L_x_7749:
[----:B------:R-:W-:-:S05]  /*1fe0*/  IMAD R3, R215, R0, R9 ;  /* 0x00000000d7037224 */ /* 0x000fca00078e0209 */
        /* <DEDUP_REMOVED lines=11> */
[----:B------:R-:W-:Y:S02]  /*20a0*/  @P0 SHF.R.S32.HI R26, RZ, 0x7, R3 ;  /* 0x00000007ff1a0819 */ /* 0x000fe40000011403 */
[----:B------:R-:W-:Y:S02]  /*20b0*/  PLOP3.LUT P0, PT, PT, PT, PT, 0x80, 0x0 ;  /* 0x000000000000781c */ /* 0x000fe40003f0f070 */
        /* <DEDUP_REMOVED lines=22> */
.L_x_7753:
[----:B------:R-:W-:Y:S05]  /*2220*/  BSYNC B6 ;  /* 0x0000000000067941 */ /* 0x000fea0003800000 */
.L_x_7752:
        /* <DEDUP_REMOVED lines=20> */
.L_x_7755:
[----:B------:R-:W-:Y:S05]  /*2370*/  BSYNC B6 ;  /* 0x0000000000067941 */ /* 0x000fea0003800000 */
.L_x_7754:
[----:B------:R-:W-:Y:S01]  /*2380*/  ULDC.64 UR4, c[0x0][0x9f8] ;  /* 0x00027e0000047ab9 */ /* 0x000fe20000000a00 */
[----:B------:R-:W2:Y:S01]  /*2390*/  LDL.LU R20, [R1+0x10] ;  /* 0x0000100001147983 */ /* 0x000ea20000300800 */
[----:B------:R-:W-:Y:S01]  /*23a0*/  ISETP.NE.U32.AND P0, PT, RZ, UR4, PT ;  /* 0x00000004ff007c0c */ /* 0x000fe2000bf05070 */
[----:B------:R-:W0:Y:S03]  /*23b0*/  LDC.64 R98, c[0x0][0x300] ;  /* 0x0000c000ff627b82 */ /* 0x000e260000000a00 */
[----:B------:R-:W-:Y:S01]  /*23c0*/  ISETP.NE.AND.EX P0, PT, RZ, UR5, PT, P0 ;  /* 0x00000005ff007c0c */ /* 0x000fe2000bf05300 */
[----:B------:R-:W1:Y:S01]  /*23d0*/  S2R R30, SR_TID.X ;  /* 0x00000000001e7919 */ /* 0x000e620000002100 */
[----:B------:R-:W-:Y:S01]  /*23e0*/  IMAD.IADD R28, R28, 0x1, R29 ;  /* 0x000000011c1c7824 */ /* 0x000fe200078e021d */
[----:B------:R-:W-:Y:S02]  /*23f0*/  ULDC.64 UR4, c[0x0][0xa08] ;  /* 0x0002820000047ab9 */ /* 0x000fe40000000a00 */
[----:B------:R-:W3:Y:S08]  /*2400*/  LDC R33, c[0x0][0x3f4] ;  /* 0x0000fd00ff217b82 */ /* 0x000ef00000000800 */
[----:B------:R-:W4:Y:S02]  /*2410*/  @P0 LDC.64 R4, c[0x0][0x9f8] ;  /* 0x00027e00ff040b82 */ /* 0x000f240000000a00 */
[----:B----4-:R-:W-:-:S05]  /*2420*/  @P0 IMAD.WIDE R4, R27, 0x4, R4 ;  /* 0x000000041b040825 */ /* 0x010fca00078e0204 */
[----:B------:R4:W2:Y:S01]  /*2430*/  @P0 LDG.E R27, desc[UR42][R4.64] ;  /* 0x0000002a041b0981 */ /* 0x0008a2000c1e1900 */
[----:B------:R-:W-:Y:S01]  /*2440*/  SHF.R.S32.HI R39, RZ, 0x1f, R28 ;  /* 0x0000001fff277819 */ /* 0x000fe2000001141c */
[-C--:B0-----:R-:W-:Y:S01]  /*2450*/  IMAD.WIDE.U32 R6, R28, R98.reuse, RZ ;  /* 0x000000621c067225 */ /* 0x081fe200078e00ff */
[----:B------:R-:W-:Y:S02]  /*2460*/  ISETP.NE.U32.AND P0, PT, RZ, UR4, PT ;  /* 0x00000004ff007c0c */ /* 0x000fe4000bf05070 */
[----:B-1----:R-:W-:Y:S01]  /*2470*/  SHF.R.U32.HI R30, RZ, 0x7, R30 ;  /* 0x00000007ff1e7819 */ /* 0x002fe2000001161e */
[-C--:B------:R-:W-:Y:S01]  /*2480*/  IMAD R0, R39, R98.reuse, RZ ;  /* 0x0000006227007224 */ /* 0x080fe200078e02ff */
[----:B------:R-:W-:Y:S01]  /*2490*/  ISETP.NE.AND.EX P0, PT, RZ, UR5, PT, P0 ;  /* 0x00000005ff007c0c */ /* 0x000fe2000bf05300 */
[----:B------:R-:W-:Y:S01]  /*24a0*/  ULDC.64 UR4, c[0x0][0x308] ;  /* 0x0000c20000047ab9 */ /* 0x000fe20000000a00 */
[----:B------:R-:W-:Y:S01]  /*24b0*/  ISETP.NE.AND P6, PT, R30, 0x1, PT ;  /* 0x000000011e00780c */ /* 0x000fe20003fc5270 */
[----:B------:R-:W-:Y:S01]  /*24c0*/  IMAD R3, R28, R99, R0 ;  /* 0x000000631c037224 */ /* 0x000fe200078e0200 */
[----:B---3--:R-:W-:Y:S01]  /*24d0*/  ISETP.GE.AND P1, PT, R16, R33, PT ;  /* 0x000000211000720c */ /* 0x008fe20003f26270 */
[----:B------:R-:W-:Y:S01]  /*24e0*/  IMAD.SHL.U32 R32, R23, 0x40, RZ ;  /* 0x0000004017207824 */ /* 0x000fe200078e00ff */
[----:B-----5:R-:W-:Y:S01]  /*24f0*/  SHF.R.S32.HI R29, RZ, 0x1f, R112 ;  /* 0x0000001fff1d7819 */ /* 0x020fe20000011470 */
[----:B------:R-:W-:Y:S01]  /*2500*/  IMAD.IADD R7, R7, 0x1, R3 ;  /* 0x0000000107077824 */ /* 0x000fe200078e0203 */
[----:B------:R-:W-:Y:S01]  /*2510*/  SHF.R.U32.HI R31, RZ, 0x3, R198 ;  /* 0x00000003ff1f7819 */ /* 0x000fe200000116c6 */
[----:B------:R-:W-:Y:S01]  /*2520*/  IMAD.SHL.U32 R88, R98, 0x20, RZ ;  /* 0x0000002062587824 */ /* 0x000fe200078e00ff */
[----:B------:R-:W-:Y:S01]  /*2530*/  SHF.R.U32.HI R21, RZ, 0x3, R197 ;  /* 0x00000003ff157819 */ /* 0x000fe200000116c5 */
[----:B----4-:R-:W-:Y:S01]  /*2540*/  IMAD.WIDE.U32 R4, R206, UR4, R6 ;  /* 0x00000004ce047c25 */ /* 0x010fe2000f8e0006 */
[----:B------:R-:W-:Y:S01]  /*2550*/  SHF.L.U64.HI R89, R98, 0x5, R99 ;  /* 0x0000000562597819 */ /* 0x000fe20000010263 */
[----:B------:R-:W0:Y:S01]  /*2560*/  LDC.64 R6, c[0x0][0x3f8] ;  /* 0x0000fe00ff067b82 */ /* 0x000e220000000a00 */
[----:B------:R-:W-:Y:S01]  /*2570*/  SHF.R.S32.HI R116, RZ, 0x1f, R212 ;  /* 0x0000001fff747819 */ /* 0x000fe200000114d4 */
[----:B------:R-:W-:Y:S01]  /*2580*/  IMAD R5, R206, UR5, R5 ;  /* 0x00000005ce057c24 */ /* 0x000fe2000f8e0205 */
[----:B------:R-:W-:Y:S01]  /*2590*/  ULDC.64 UR4, c[0x0][0x310] ;  /* 0x0000c40000047ab9 */ /* 0x000fe20000000a00 */
[----:B------:R-:W-:Y:S01]  /*25a0*/  IMAD.WIDE.U32 R126, R23, R98, R88 ;  /* 0x00000062177e7225 */ /* 0x000fe200078e0058 */
[----:B------:R-:W-:-:S02]  /*25b0*/  SHF.R.S32.HI R115, RZ, 0x1f, R211 ;  /* 0x0000001fff737819 */ /* 0x000fc400000114d3 */
[----:B------:R-:W-:Y:S01]  /*25c0*/  SHF.R.S32.HI R114, RZ, 0x1f, R210 ;  /* 0x0000001fff727819 */ /* 0x000fe200000114d2 */
[----:B------:R-:W-:-:S04]  /*25d0*/  IMAD.WIDE.U32 R40, R23, R98, R16 ;  /* 0x0000006217287225 */ /* 0x000fc800078e0010 */
[----:B------:R-:W-:Y:S02]  /*25e0*/  VIADD R122, R30, 0x8 ;  /* 0x000000081e7a7836 */ /* 0x000fe40000000000 */
[----:B------:R-:W-:Y:S02]  /*25f0*/  IMAD.SHL.U32 R110, R33, 0x2, RZ ;  /* 0x00000002216e7824 */ /* 0x000fe400078e00ff */
[----:B------:R-:W-:Y:S02]  /*2600*/  IMAD.SHL.U32 R123, R98, 0x80, RZ ;  /* 0x00000080627b7824 */ /* 0x000fe400078e00ff */
[CC--:B0-----:R-:W-:Y:S01]  /*2610*/  IMAD.WIDE.U32 R92, R23.reuse, R6.reuse, R18 ;  /* 0x00000006175c7225 */ /* 0x0c1fe200078e0012 */
[C-C-:B------:R-:W-:Y:S02]  /*2620*/  SHF.L.U64.HI R15, R6.reuse, 0x6, R7.reuse ;  /* 0x00000006060f7819 */ /* 0x140fe40000010207 */
[----:B------:R-:W-:Y:S01]  /*2630*/  SHF.L.U64.HI R14, R6, 0x7, R7 ;  /* 0x00000007060e7819 */ /* 0x000fe20000010207 */
[----:B------:R-:W-:-:S04]  /*2640*/  IMAD.WIDE.U32 R90, R23, R6, R16 ;  /* 0x00000006175a7225 */ /* 0x000fc800078e0010 */
[----:B------:R-:W-:Y:S02]  /*2650*/  IMAD R12, R29, R6, RZ ;  /* 0x000000061d0c7224 */ /* 0x000fe400078e02ff */
[----:B------:R-:W-:Y:S02]  /*2660*/  IMAD.SHL.U32 R13, R6, 0x20, RZ ;  /* 0x00000020060d7824 */ /* 0x000fe400078e00ff */
[----:B------:R-:W-:Y:S02]  /*2670*/  IMAD R35, R112, R7, R12 ;  /* 0x0000000770237224 */ /* 0x000fe400078e020c */
[----:B------:R-:W-:Y:S01]  /*2680*/  IMAD.SHL.U32 R12, R6, 0x40, RZ ;  /* 0x00000040060c7824 */ /* 0x000fe200078e00ff */
[----:B--2---:R-:W-:-:S04]  /*2690*/  LOP3.LUT R20, R20, 0xfffffffe, RZ, 0xc0, !PT ;  /* 0xfffffffe14147812 */ /* 0x004fc800078ec0ff */
[----:B------:R-:W-:-:S05]  /*26a0*/  @P1 LOP3.LUT R20, R20, 0x1, RZ, 0xfc, !PT ;  /* 0x0000000114141812 */ /* 0x000fca00078efcff */
[----:B------:R0:W-:Y:S02]  /*26b0*/  STL [R1+0x10], R20 ;  /* 0x0000101401007387 */ /* 0x0001e40000100800 */
[----:B0-----:R-:W-:Y:S02]  /*26c0*/  SHF.R.U32.HI R20, RZ, 0x3, R196 ;  /* 0x00000003ff147819 */ /* 0x001fe400000116c4 */
[----:B------:R-:W-:Y:S02]  /*26d0*/  SHF.R.S32.HI R0, RZ, 0x1f, R27 ;  /* 0x0000001fff007819 */ /* 0x000fe4000001141b */
[----:B------:R-:W-:Y:S02]  /*26e0*/  SEL R27, R27, RZ, !P0 ;  /* 0x000000ff1b1b7207 */ /* 0x000fe40004000000 */
[----:B------:R-:W-:Y:S02]  /*26f0*/  SEL R3, R0, RZ, !P0 ;  /* 0x000000ff00037207 */ /* 0x000fe40004000000 */
[----:B------:R-:W-:Y:S01]  /*2700*/  IADD3 R42, P0, R23, R28, RZ ;  /* 0x0000001c172a7210 */ /* 0x000fe20007f1e0ff */
[----:B------:R-:W-:Y:S01]  /*2710*/  IMAD.WIDE.U32 R96, R27, UR4, R4 ;  /* 0x000000041b607c25 */ /* 0x000fe2000f8e0004 */
[----:B------:R-:W-:Y:S01]  /*2720*/  SHF.L.U64.HI R28, R98, 0x6, R99 ;  /* 0x00000006621c7819 */ /* 0x000fe20000010263 */
[----:B------:R-:W0:Y:S02]  /*2730*/  LDC.64 R4, c[0x0][0x408] ;  /* 0x00010200ff047b82 */ /* 0x000e240000000a00 */
[----:B------:R-:W-:-:S02]  /*2740*/  IMAD R0, R3, UR4, RZ ;  /* 0x0000000403007c24 */ /* 0x000fc4000f8e02ff */
[----:B------:R-:W-:Y:S01]  /*2750*/  IMAD.X R43, R216, 0x1, R39, P0 ;  /* 0x00000001d82b7824 */ /* 0x000fe200000e0627 */
[----:B------:R-:W-:Y:S01]  /*2760*/  IADD3 R39, P3, R96, 0x40, RZ ;  /* 0x0000004060277810 */ /* 0x000fe20007f7e0ff */
[----:B------:R-:W-:Y:S01]  /*2770*/  IMAD R37, R27, UR5, R0 ;  /* 0x000000051b257c24 */ /* 0x000fe2000f8e0200 */
[----:B------:R-:W-:Y:S05]  /*2780*/  @!P6 WARPSYNC.ALL ;  /* 0x000000000000e948 */ /* 0x000fea0003800000 */
[----:B------:R-:W-:Y:S01]  /*2790*/  ULDC.64 UR4, c[0x0][0x330] ;  /* 0x0000cc0000047ab9 */ /* 0x000fe20000000a00 */
[----:B------:R-:W-:Y:S01]  /*27a0*/  IMAD.IADD R36, R97, 0x1, R37 ;  /* 0x0000000161247824 */ /* 0x000fe200078e0225 */
[----:B------:R-:W-:Y:S01]  /*27b0*/  @!P6 BAR.SYNC.DEFER_BLOCKING 0x9, 0x100 ;  /* 0x024400000000eb1d */ /* 0x000fe20000010000 */
[----:B------:R-:W-:Y:S01]  /*27c0*/  IMAD.WIDE.U32 R8, R206, UR4, R16 ;  /* 0x00000004ce087c25 */ /* 0x000fe2000f8e0010 */
[----:B------:R-:W-:-:S03]  /*27d0*/  IADD3 R37, P0, R96, R40, RZ ;  /* 0x0000002860257210 */ /* 0x000fc60007f1e0ff */
[----:B------:R-:W-:Y:S01]  /*27e0*/  IMAD R9, R206, UR5, R9 ;  /* 0x00000005ce097c24 */ /* 0x000fe2000f8e0209 */
[----:B------:R-:W-:Y:S01]  /*27f0*/  ULDC.64 UR4, c[0x0][0x338] ;  /* 0x0000ce0000047ab9 */ /* 0x000fe20000000a00 */
[----:B------:R-:W-:Y:S02]  /*2800*/  IMAD.X R104, RZ, RZ, R36, P3 ;  /* 0x000000ffff687224 */ /* 0x000fe400018e0624 */
[----:B------:R-:W-:Y:S01]  /*2810*/  IMAD R0, R3, UR4, RZ ;  /* 0x0000000403007c24 */ /* 0x000fe2000f8e02ff */
[----:B------:R-:W-:Y:S01]  /*2820*/  SEL R3, R33, RZ, P1 ;  /* 0x000000ff21037207 */ /* 0x000fe20000800000 */
[C---:B------:R-:W-:Y:S01]  /*2830*/  IMAD.WIDE.U32 R94, R27.reuse, UR4, R8 ;  /* 0x000000041b5e7c25 */ /* 0x040fe2000f8e0008 */
[----:B------:R-:W-:Y:S02]  /*2840*/  ULDC UR4, c[0x0][0x2f4] ;  /* 0x0000bd0000047ab9 */ /* 0x000fe40000000800 */
[C---:B------:R-:W-:Y:S01]  /*2850*/  IADD3 R3, R16.reuse, R3, RZ ;  /* 0x0000000310037210 */ /* 0x040fe20007ffe0ff */
[----:B------:R-:W-:Y:S01]  /*2860*/  IMAD R47, R27, UR5, R0 ;  /* 0x000000051b2f7c24 */ /* 0x000fe2000f8e0200 */
[----:B------:R-:W-:Y:S01]  /*2870*/  ISETP.GE.AND P2, PT, R16, UR4, PT ;  /* 0x0000000410007c0c */ /* 0x000fe2000bf46270 */
[----:B------:R-:W-:-:S02]  /*2880*/  IMAD R0, R216, R6, RZ ;  /* 0x00000006d8007224 */ /* 0x000fc400078e02ff */
[----:B0-----:R-:W-:-:S04]  /*2890*/  IMAD.WIDE.U32 R86, R23, R4, R18 ;  /* 0x0000000417567225 */ /* 0x001fc800078e0012 */
[C---:B------:R-:W-:Y:S02]  /*28a0*/  IMAD R9, R23.reuse, R7, R0 ;  /* 0x0000000717097224 */ /* 0x040fe400078e0200 */
[-C--:B------:R-:W-:Y:S02]  /*28b0*/  IMAD R0, R216, R4.reuse, RZ ;  /* 0x00000004d8007224 */ /* 0x080fe400078e02ff */
[----:B------:R-:W-:-:S04]  /*28c0*/  IMAD.WIDE.U32 R84, R23, R4, R16 ;  /* 0x0000000417547225 */ /* 0x000fc800078e0010 */
[----:B------:R-:W-:Y:S01]  /*28d0*/  IMAD R11, R23, R5, R0 ;  /* 0x00000005170b7224 */ /* 0x000fe200078e0200 */
[----:B------:R-:W-:Y:S01]  /*28e0*/  SHF.R.S32.HI R0, RZ, 0x1f, R3 ;  /* 0x0000001fff007819 */ /* 0x000fe20000011403 */
[----:B------:R-:W-:Y:S02]  /*28f0*/  IMAD.IADD R93, R93, 0x1, R9 ;  /* 0x000000015d5d7824 */ /* 0x000fe400078e0209 */
[----:B------:R-:W-:Y:S01]  /*2900*/  IMAD.IADD R91, R9, 0x1, R91 ;  /* 0x00000001095b7824 */ /* 0x000fe200078e025b */
[CC--:B------:R-:W-:Y:S01]  /*2910*/  LEA.HI R45, R0.reuse, R3.reuse, RZ, 0x3 ;  /* 0x00000003002d7211 */ /* 0x0c0fe200078f18ff */
[----:B------:R-:W-:Y:S01]  /*2920*/  IMAD.IADD R87, R87, 0x1, R11 ;  /* 0x0000000157577824 */ /* 0x000fe200078e020b */
[----:B------:R-:W-:Y:S01]  /*2930*/  LEA.HI R8, R0, R3, RZ, 0x6 ;  /* 0x0000000300087211 */ /* 0x000fe200078f30ff */
[----:B------:R-:W-:Y:S01]  /*2940*/  IMAD.IADD R85, R11, 0x1, R85 ;  /* 0x000000010b557824 */ /* 0x000fe200078e0255 */
[----:B------:R-:W-:Y:S01]  /*2950*/  LOP3.LUT R0, R45, 0x38, RZ, 0xc0, !PT ;  /* 0x000000382d007812 */ /* 0x000fe200078ec0ff */
[----:B------:R-:W-:Y:S01]  /*2960*/  IMAD R29, R29, R4, RZ ;  /* 0x000000041d1d7224 */ /* 0x000fe200078e02ff */
[--C-:B------:R-:W-:Y:S01]  /*2970*/  LOP3.LUT R9, R198, 0x38, R45.reuse, 0xf8, !PT ;  /* 0x00000038c6097812 */ /* 0x100fe200078ef82d */
[----:B------:R-:W-:Y:S01]  /*2980*/  IMAD.SHL.U32 R8, R8, 0x80, RZ ;  /* 0x0000008008087824 */ /* 0x000fe200078e00ff */
[----:B------:R-:W-:Y:S01]  /*2990*/  LOP3.LUT R10, R197, 0x38, R45, 0xf8, !PT ;  /* 0x00000038c50a7812 */ /* 0x000fe200078ef82d */
[----:B------:R-:W-:Y:S01]  /*29a0*/  IMAD.WIDE.U32 R92, R112, R6, R92 ;  /* 0x00000006705c7225 */ /* 0x000fe200078e005c */
[----:B------:R-:W-:-:S02]  /*29b0*/  LOP3.LUT R11, R196, 0x38, R45, 0xf8, !PT ;  /* 0x00000038c40b7812 */ /* 0x000fc400078ef82d */
[----:B------:R-:W-:Y:S01]  /*29c0*/  LOP3.LUT R3, R0, 0x1c0, R32, 0xf8, !PT ;  /* 0x000001c000037812 */ /* 0x000fe200078ef820 */
[----:B------:R-:W-:Y:S01]  /*29d0*/  IMAD R0, R216, R98, RZ ;  /* 0x00000062d8007224 */ /* 0x000fe200078e02ff */
[----:B------:R-:W-:Y:S01]  /*29e0*/  LOP3.LUT R8, R8, 0xffffe000, RZ, 0xc0, !PT ;  /* 0xffffe00008087812 */ /* 0x000fe200078ec0ff */
[----:B------:R-:W-:Y:S01]  /*29f0*/  IMAD.WIDE.U32 R90, R112, R6, R90 ;  /* 0x00000006705a7225 */ /* 0x000fe200078e005a */
[----:B------:R-:W-:Y:S02]  /*2a00*/  LOP3.LUT R9, R9, R31, RZ, 0x3c, !PT ;  /* 0x0000001f09097212 */ /* 0x000fe400078e3cff */
[----:B------:R-:W-:Y:S01]  /*2a10*/  LOP3.LUT R27, R10, R21, RZ, 0x3c, !PT ;  /* 0x000000150a1b7212 */ /* 0x000fe200078e3cff */
[----:B------:R-:W-:Y:S01]  /*2a20*/  IMAD R31, R23, R99, R0 ;  /* 0x00000063171f7224 */ /* 0x000fe200078e0200 */
[----:B------:R-:W-:Y:S01]  /*2a30*/  LOP3.LUT R11, R11, R20, RZ, 0x3c, !PT ;  /* 0x000000140b0b7212 */ /* 0x000fe200078e3cff */
[C---:B------:R-:W-:Y:S01]  /*2a40*/  IMAD R101, R112.reuse, R5, R29 ;  /* 0x0000000570657224 */ /* 0x040fe200078e021d */
[----:B------:R-:W-:Y:S01]  /*2a50*/  LOP3.LUT R3, R3, R202, RZ, 0x3c, !PT ;  /* 0x000000ca03037212 */ /* 0x000fe200078e3cff */
[----:B------:R-:W-:Y:S01]  /*2a60*/  IMAD.WIDE.U32 R86, R112, R4, R86 ;  /* 0x0000000470567225 */ /* 0x000fe200078e0056 */
[----:B------:R-:W-:-:S02]  /*2a70*/  IADD3 R108, R9, R8, R201 ;  /* 0x00000008096c7210 */ /* 0x000fc40007ffe0c9 */
[----:B------:R-:W-:Y:S01]  /*2a80*/  IADD3 R27, R27, R8, R200 ;  /* 0x000000081b1b7210 */ /* 0x000fe20007ffe0c8 */
[----:B------:R-:W-:Y:S01]  /*2a90*/  IMAD.WIDE.U32 R84, R112, R4, R84 ;  /* 0x0000000470547225 */ /* 0x000fe200078e0054 */
[-C--:B------:R-:W-:Y:S02]  /*2aa0*/  IADD3 R21, R11, R8.reuse, R199 ;  /* 0x000000080b157210 */ /* 0x080fe40007ffe0c7 */
[----:B------:R-:W-:Y:S01]  /*2ab0*/  IADD3 R109, R3, R8, R203 ;  /* 0x00000008036d7210 */ /* 0x000fe20007ffe0cb */
[C---:B------:R-:W-:Y:S01]  /*2ac0*/  IMAD.SHL.U32 R11, R6.reuse, 0x80, RZ ;  /* 0x00000080060b7824 */ /* 0x040fe200078e00ff */
[----:B------:R-:W-:Y:S01]  /*2ad0*/  SHF.L.U64.HI R20, R6, 0x5, R7 ;  /* 0x0000000506147819 */ /* 0x000fe20000010207 */
[C---:B------:R-:W-:Y:S01]  /*2ae0*/  IMAD.SHL.U32 R7, R4.reuse, 0x20, RZ ;  /* 0x0000002004077824 */ /* 0x040fe200078e00ff */
[C---:B------:R-:W-:Y:S01]  /*2af0*/  SHF.L.U64.HI R10, R4.reuse, 0x5, R5 ;  /* 0x00000005040a7819 */ /* 0x040fe20000010205 */
[----:B------:R-:W-:Y:S01]  /*2b00*/  IMAD.IADD R34, R35, 0x1, R91 ;  /* 0x0000000123227824 */ /* 0x000fe200078e025b */
[C---:B------:R-:W-:Y:S01]  /*2b10*/  SHF.L.U64.HI R9, R4.reuse, 0x6, R5 ;  /* 0x0000000604097819 */ /* 0x040fe20000010205 */
[----:B------:R-:W-:Y:S01]  /*2b20*/  IMAD.IADD R106, R95, 0x1, R47 ;  /* 0x000000015f6a7824 */ /* 0x000fe200078e022f */
[C---:B------:R-:W-:Y:S01]  /*2b30*/  SHF.L.U64.HI R8, R4.reuse, 0x7, R5 ;  /* 0x0000000704087819 */ /* 0x040fe20000010205 */
[C---:B------:R-:W-:Y:S01]  /*2b40*/  IMAD.SHL.U32 R5, R4.reuse, 0x80, RZ ;  /* 0x0000008004057824 */ /* 0x040fe200078e00ff */
[----:B------:R-:W-:Y:S01]  /*2b50*/  SHF.L.U32 R6, R4, 0x6, RZ ;  /* 0x0000000604067819 */ /* 0x000fe200000006ff */
[----:B------:R-:W-:Y:S01]  /*2b60*/  IMAD.IADD R4, R31, 0x1, R127 ;  /* 0x000000011f047824 */ /* 0x000fe200078e027f */
[----:B------:R-:W-:Y:S01]  /*2b70*/  IADD3 R3, P1, R88, R126, RZ ;  /* 0x0000007e58037210 */ /* 0x000fe20007f3e0ff */
[----:B------:R-:W-:Y:S01]  /*2b80*/  IMAD.IADD R31, R41, 0x1, R31 ;  /* 0x00000001291f7824 */ /* 0x000fe200078e021f */
[----:B------:R-:W-:-:S02]  /*2b90*/  SHF.L.U64.HI R0, R98, 0x7, R99 ;  /* 0x0000000762007819 */ /* 0x000fc40000010263 */
[----:B------:R-:W-:Y:S01]  /*2ba0*/  LOP3.LUT R38, R45, 0xfffffff8, RZ, 0xc0, !PT ;  /* 0xfffffff82d267812 */ /* 0x000fe200078ec0ff */
[--C-:B------:R-:W-:Y:S01]  /*2bb0*/  IMAD.X R29, R4, 0x1, R89.reuse, P1 ;  /* 0x00000001041d7824 */ /* 0x100fe200008e0659 */
[----:B------:R-:W-:Y:S01]  /*2bc0*/  IADD3 R30, P1, R3, R88, RZ ;  /* 0x00000058031e7210 */ /* 0x000fe20007f3e0ff */
[----:B------:R-:W-:Y:S01]  /*2bd0*/  IMAD.X R99, R31, 0x1, R36, P0 ;  /* 0x000000011f637824 */ /* 0x000fe200000e0624 */
[----:B------:R-:W-:Y:S02]  /*2be0*/  IADD3 R100, P0, R37, 0x40, RZ ;  /* 0x0000004025647810 */ /* 0x000fe40007f1e0ff */
[----:B------:R-:W-:Y:S01]  /*2bf0*/  IADD3 R33, R93, R35, RZ ;  /* 0x000000235d217210 */ /* 0x000fe20007ffe0ff */
[----:B------:R-:W-:Y:S01]  /*2c00*/  IMAD.X R32, R29, 0x1, R89, P1 ;  /* 0x000000011d207824 */ /* 0x000fe200008e0659 */
[----:B------:R-:W-:Y:S01]  /*2c10*/  ISETP.GE.AND P1, PT, R190, UR4, PT ;  /* 0x00000004be007c0c */ /* 0x000fe2000bf26270 */
[----:B------:R-:W-:Y:S01]  /*2c20*/  IMAD.IADD R35, R87, 0x1, R101 ;  /* 0x0000000157237824 */ /* 0x000fe200078e0265 */
[----:B------:R-:W-:Y:S01]  /*2c30*/  SHF.R.S32.HI R102, RZ, 0x3, R45 ;  /* 0x00000003ff667819 */ /* 0x000fe2000001142d */
[----:B------:R-:W-:Y:S01]  /*2c40*/  IMAD.IADD R101, R101, 0x1, R85 ;  /* 0x0000000165657824 */ /* 0x000fe200078e0255 */
[----:B------:R-:W-:Y:S01]  /*2c50*/  SHF.R.S32.HI R103, RZ, 0x1f, R38 ;  /* 0x0000001fff677819 */ /* 0x000fe20000011426 */
[----:B------:R-:W-:-:S08]  /*2c60*/  IMAD.X R105, RZ, RZ, R99, P0 ;  /* 0x000000ffff697224 */ /* 0x000fd000000e0663 */
.L_x_7841:
[----:B------:R-:W2:Y:S01]  /*2c70*/  LDL.LU R44, [R1+0x10] ;  /* 0x00001000012c7983 */ /* 0x000ea20000300800 */
[----:B------:R-:W-:Y:S01]  /*2c80*/  VIADD R26, R26, 0xffffffff ;  /* 0xffffffff1a1a7836 */ /* 0x000fe20000000000 */
[----:B------:R-:W0:Y:S01]  /*2c90*/  LDC R121, c[0x0][0x3f4] ;  /* 0x0000fd00ff797b82 */ /* 0x000e220000000800 */
[----:B------:R-:W-:Y:S01]  /*2ca0*/  LEA R111, R184, R205, 0xe ;  /* 0x000000cdb86f7211 */ /* 0x000fe200078e70ff */
[----:B------:R-:W-:Y:S05]  /*2cb0*/  YIELD ;  /* 0x0000000000007946 */ /* 0x000fea0003800000 */
[----:B------:R-:W-:Y:S01]  /*2cc0*/  ISETP.GT.AND P3, PT, R26, R25, PT ;  /* 0x000000191a00720c */ /* 0x000fe20003f64270 */
[----:B------:R-:W-:Y:S01]  /*2cd0*/  BSSY B0, `(.L_x_7756) ;  /* 0x000059d000007945 */ /* 0x000fe20003800000 */
[----:B------:R-:W-:Y:S01]  /*2ce0*/  IMAD R111, R111, 0x2, R2 ;  /* 0x000000026f6f7824 */ /* 0x000fe200078e0202 */
[----:B0-----:R-:W-:-:S02]  /*2cf0*/  ISETP.GE.AND P0, PT, R121, 0x1, PT ;  /* 0x000000017900780c */ /* 0x001fc40003f06270 */
[----:B--2---:R-:W-:-:S08]  /*2d00*/  LOP3.LUT R44, R44, 0xfffffffb, RZ, 0xc0, !PT ;  /* 0xfffffffb2c2c7812 */ /* 0x004fd000078ec0ff */
[----:B------:R-:W-:-:S05]  /*2d10*/  @P3 LOP3.LUT R44, R44, 0x4, RZ, 0xfc, !PT ;  /* 0x000000042c2c3812 */ /* 0x000fca00078efcff */
[----:B------:R0:W-:Y:S01]  /*2d20*/  STL [R1+0x10], R44 ;  /* 0x0000102c01007387 */ /* 0x0001e20000100800 */
[----:B------:R-:W-:Y:S05]  /*2d30*/  @!P0 BRA `(.L_x_7757) ;  /* 0x0000005000d88947 */ /* 0x000fea0003800000 */
[----:B------:R-:W-:Y:S01]  /*2d40*/  ULDC.U8 UR4, c[0x0][0x410] ;  /* 0x0001040000047ab9 */ /* 0x000fe20000000000 */
[----:B0-----:R-:W-:Y:S01]  /*2d50*/  SHF.R.S32.HI R44, RZ, 0x1f, R26 ;  /* 0x0000001fff2c7819 */ /* 0x001fe2000001141a */
[-C--:B------:R-:W-:Y:S01]  /*2d60*/  IMAD R45, R0, R26.reuse, RZ ;  /* 0x0000001a002d7224 */ /* 0x080fe200078e02ff */
[----:B------:R-:W-:Y:S01]  /*2d70*/  ISETP.NE.AND P0, PT, RZ, UR4, PT ;  /* 0x00000004ff007c0c */ /* 0x000fe2000bf05270 */
[-C--:B------:R-:W-:Y:S02]  /*2d80*/  IMAD R46, R14, R26.reuse, RZ ;  /* 0x0000001a0e2e7224 */ /* 0x080fe400078e02ff */
[----:B------:R-:W-:Y:S02]  /*2d90*/  IMAD R47, R8, R26, RZ ;  /* 0x0000001a082f7224 */ /* 0x000fe400078e02ff */
[----:B------:R-:W-:Y:S02]  /*2da0*/  IMAD R113, R26, -0x80, R24 ;  /* 0xffffff801a717824 */ /* 0x000fe400078e0218 */
[----:B------:R-:W-:-:S02]  /*2db0*/  IMAD R45, R44, R123, R45 ;  /* 0x0000007b2c2d7224 */ /* 0x000fc400078e022d */
[C---:B------:R-:W-:Y:S01]  /*2dc0*/  IMAD R117, R44.reuse, R11, R46 ;  /* 0x0000000b2c757224 */ /* 0x040fe200078e022e */
[----:B------:R-:W-:Y:S01]  /*2dd0*/  VIMNMX R113, R113, 0x80, PT ;  /* 0x0000008071717848 */ /* 0x000fe20003fe0100 */
[----:B------:R-:W-:Y:S02]  /*2de0*/  IMAD R47, R44, R5, R47 ;  /* 0x000000052c2f7224 */ /* 0x000fe400078e022f */
[----:B------:R-:W-:-:S04]  /*2df0*/  IMAD.WIDE.U32 R118, R123, R26, RZ ;  /* 0x0000001a7b767225 */ /* 0x000fc800078e00ff */
[----:B------:R-:W-:-:S04]  /*2e00*/  IMAD.WIDE.U32 R78, R11, R26, RZ ;  /* 0x0000001a0b4e7225 */ /* 0x000fc800078e00ff */
[----:B------:R-:W-:-:S04]  /*2e10*/  IMAD.WIDE.U32 R76, R5, R26, RZ ;  /* 0x0000001a054c7225 */ /* 0x000fc800078e00ff */
[----:B------:R-:W-:Y:S02]  /*2e20*/  IMAD.IADD R120, R119, 0x1, R45 ;  /* 0x0000000177787824 */ /* 0x000fe400078e022d */
        /* <DEDUP_REMOVED lines=31> */
.L_x_7760:
[----:B------:R-:W-:Y:S05]  /*3020*/  BSYNC B1 ;  /* 0x0000000000017941 */ /* 0x000fea0003800000 */
.L_x_7759:
[----:B------:R-:W-:Y:S01]  /*3030*/  ISETP.GE.AND P4, PT, R212, R113, PT ;  /* 0x00000071d400720c */ /* 0x000fe20003f86270 */
[----:B0----5:R-:W-:Y:S01]  /*3040*/  IMAD.MOV.U32 R44, RZ, RZ, R72 ;  /* 0x000000ffff2c7224 */ /* 0x021fe200078e0048 */
[----:B------:R-:W-:Y:S01]  /*3050*/  MOV R47, R81 ;  /* 0x00000051002f7202 */ /* 0x000fe20000000f00 */
[----:B------:R-:W-:Y:S01]  /*3060*/  IMAD.MOV.U32 R45, RZ, RZ, R73 ;  /* 0x000000ffff2d7224 */ /* 0x000fe200078e0049 */
[----:B------:R-:W-:Y:S01]  /*3070*/  BSSY B1, `(.L_x_7761) ;  /* 0x0000023000017945 */ /* 0x000fe20003800000 */
[----:B------:R-:W-:Y:S01]  /*3080*/  IMAD.MOV.U32 R46, RZ, RZ, R80 ;  /* 0x000000ffff2e7224 */ /* 0x000fe200078e0050 */
[----:B------:R-:W-:Y:S02]  /*3090*/  CS2R R68, SRZ ;  /* 0x0000000000447805 */ /* 0x000fe4000001ff00 */
[----:B------:R-:W-:Y:S02]  /*30a0*/  CS2R R66, SRZ ;  /* 0x0000000000427805 */ /* 0x000fe4000001ff00 */
[----:B------:R-:W-:Y:S01]  /*30b0*/  PRMT R131, R44, 0x5410, R45 ;  /* 0x000054102c837816 */ /* 0x000fe2000000002d */
[----:B------:R-:W-:Y:S01]  /*30c0*/  IMAD.MOV.U32 R44, RZ, RZ, R74 ;  /* 0x000000ffff2c7224 */ /* 0x000fe200078e004a */
[----:B------:R-:W-:Y:S01]  /*30d0*/  PRMT R140, R47, 0x5410, R46 ;  /* 0x000054102f8c7816 */ /* 0x000fe2000000002e */
[----:B------:R-:W-:Y:S01]  /*30e0*/  IMAD.MOV.U32 R45, RZ, RZ, R75 ;  /* 0x000000ffff2d7224 */ /* 0x000fe200078e004b */
[----:B------:R-:W-:Y:S01]  /*30f0*/  CS2R R70, SRZ ;  /* 0x0000000000467805 */ /* 0x000fe2000001ff00 */
[----:B------:R-:W-:-:S02]  /*3100*/  IMAD.MOV.U32 R46, RZ, RZ, R82 ;  /* 0x000000ffff2e7224 */ /* 0x000fc400078e0052 */
[----:B------:R-:W-:Y:S01]  /*3110*/  IMAD.MOV.U32 R47, RZ, RZ, R83 ;  /* 0x000000ffff2f7224 */ /* 0x000fe200078e0053 */
[----:B------:R-:W-:Y:S02]  /*3120*/  PRMT R132, R44, 0x5410, R45 ;  /* 0x000054102c847816 */ /* 0x000fe4000000002d */
[----:B------:R-:W-:Y:S02]  /*3130*/  PRMT R141, R46, 0x7610, R141 ;  /* 0x000076102e8d7816 */ /* 0x000fe4000000008d */
[----:B------:R-:W-:Y:S01]  /*3140*/  PRMT R144, R144, 0x5410, R47 ;  /* 0x0000541090907816 */ /* 0x000fe2000000002f */
[----:B------:R-:W-:Y:S06]  /*3150*/  @P4 BRA `(.L_x_7762) ;  /* 0x0000000000504947 */ /* 0x000fec0003800000 */
[----:B------:R-:W-:Y:S01]  /*3160*/  IADD3 R45, P0, P5, R92, R78, R13 ;  /* 0x0000004e5c2d7210 */ /* 0x000fe20007d1e00d */
[----:B------:R-:W-:Y:S01]  /*3170*/  ULDC.64 UR4, c[0x0][0x3e8] ;  /* 0x0000fa0000047ab9 */ /* 0x000fe20000000a00 */
[----:B------:R-:W-:Y:S02]  /*3180*/  CS2R R68, SRZ ;  /* 0x0000000000447805 */ /* 0x000fe4000001ff00 */
[----:B------:R-:W-:Y:S02]  /*3190*/  CS2R R70, SRZ ;  /* 0x0000000000467805 */ /* 0x000fe4000001ff00 */
        /* <DEDUP_REMOVED lines=16> */
.L_x_7762:
[----:B------:R-:W-:Y:S05]  /*32a0*/  BSYNC B1 ;  /* 0x0000000000017941 */ /* 0x000fea0003800000 */
.L_x_7761:
[----:B------:R-:W-:Y:S01]  /*32b0*/  ISETP.GE.AND P0, PT, R211, R113, PT ;  /* 0x00000071d300720c */ /* 0x000fe20003f06270 */
[----:B0----5:R-:W-:Y:S01]  /*32c0*/  IMAD.MOV.U32 R44, RZ, RZ, R64 ;  /* 0x000000ffff2c7224 */ /* 0x021fe200078e0040 */
[----:B------:R-:W-:Y:S01]  /*32d0*/  BSSY B1, `(.L_x_7763) ;  /* 0x000002a000017945 */ /* 0x000fe20003800000 */
[----:B------:R-:W-:Y:S01]  /*32e0*/  IMAD.MOV.U32 R45, RZ, RZ, R65 ;  /* 0x000000ffff2d7224 */ /* 0x000fe200078e0041 */
[----:B------:R-:W-:Y:S01]  /*32f0*/  CS2R R48, SRZ ;  /* 0x0000000000307805 */ /* 0x000fe2000001ff00 */
[----:B------:R-:W-:Y:S01]  /*3300*/  IMAD.MOV.U32 R46, RZ, RZ, R68 ;  /* 0x000000ffff2e7224 */ /* 0x000fe200078e0044 */
[----:B------:R-:W-:Y:S01]  /*3310*/  CS2R R56, SRZ ;  /* 0x0000000000387805 */ /* 0x000fe2000001ff00 */
        /* <DEDUP_REMOVED lines=9> */
[----:B------:R-:W-:Y:S02]  /*33b0*/  CS2R R58, SRZ ;  /* 0x00000000003a7805 */ /* 0x000fe4000001ff00 */
[----:B------:R-:W-:Y:S02]  /*33c0*/  CS2R R62, SRZ ;  /* 0x00000000003e7805 */ /* 0x000fe4000001ff00 */
[----:B------:R-:W-:-:S02]  /*33d0*/  CS2R R52, SRZ ;  /* 0x0000000000347805 */ /* 0x000fc4000001ff00 */
[----:B------:R-:W-:Y:S02]  /*33e0*/  CS2R R50, SRZ ;  /* 0x0000000000327805 */ /* 0x000fe4000001ff00 */
[----:B------:R-:W-:Y:S02]  /*33f0*/  PRMT R147, R46, 0x5410, R47 ;  /* 0x000054102e937816 */ /* 0x000fe4000000002f */
[----:B------:R-:W-:Y:S02]  /*3400*/  CS2R R54, SRZ ;  /* 0x0000000000367805 */ /* 0x000fe4000001ff00 */
[----:B------:R-:W-:Y:S01]  /*3410*/  P2R R128, PR, RZ, 0x1 ;  /* 0x00000001ff807803 */ /* 0x000fe20000000000 */
        /* <DEDUP_REMOVED lines=21> */
.L_x_7764:
[----:B------:R-:W-:Y:S05]  /*3570*/  BSYNC B1 ;  /* 0x0000000000017941 */ /* 0x000fea0003800000 */
.L_x_7763:
[----:B------:R-:W-:Y:S01]  /*3580*/  ISETP.GE.AND P5, PT, R210, R113, PT ;  /* 0x00000071d200720c */ /* 0x000fe20003fa6270 */
[----:B------:R-:W-:-:S12]  /*3590*/  BSSY B1, `(.L_x_7765) ;  /* 0x000001e000017945 */ /* 0x000fd80003800000 */
[----:B------:R-:W-:Y:S05]  /*35a0*/  @P5 BRA `(.L_x_7766) ;  /* 0x0000000000705947 */ /* 0x000fea0003800000 */
[----:B0-----:R-:W0:Y:S01]  /*35b0*/  LDC.64 R44, c[0x0][0x3f8] ;  /* 0x0000fe00ff2c7b82 */ /* 0x001e220000000a00 */
[----:B------:R-:W-:Y:S01]  /*35c0*/  IMAD.MOV.U32 R79, RZ, RZ, R117 ;  /* 0x000000ffff4f7224 */ /* 0x000fe200078e0075 */
[----:B------:R-:W-:Y:S01]  /*35d0*/  ULDC.64 UR4, c[0x0][0x3e8] ;  /* 0x0000fa0000047ab9 */ /* 0x000fe20000000a00 */
[----:B------:R-:W-:Y:S01]  /*35e0*/  IMAD.MOV.U32 R77, RZ, RZ, R107 ;  /* 0x000000ffff4d7224 */ /* 0x000fe200078e006b */
[----:B------:R-:W-:Y:S02]  /*35f0*/  CS2R R52, SRZ ;  /* 0x0000000000347805 */ /* 0x000fe4000001ff00 */
[----:B------:R-:W-:Y:S01]  /*3600*/  CS2R R54, SRZ ;  /* 0x0000000000367805 */ /* 0x000fe2000001ff00 */
        /* <DEDUP_REMOVED lines=22> */
.L_x_7766:
[----:B------:R-:W-:Y:S05]  /*3770*/  BSYNC B1 ;  /* 0x0000000000017941 */ /* 0x000fea0003800000 */
.L_x_7765:
[----:B01---5:R-:W-:Y:S01]  /*3780*/  IMAD.MOV.U32 R44, RZ, RZ, R56 ;  /* 0x000000ffff2c7224 */ /* 0x023fe200078e0038 */
[----:B------:R-:W-:Y:S01]  /*3790*/  UISETP.NE.AND UP0, UPT, UR45, 0x3, UPT ;  /* 0x000000032d00788c */ /* 0x000fe2000bf05270 */
        /* <DEDUP_REMOVED lines=19> */
[----:B------:R-:W-:-:S02]  /*38d0*/  IMAD.MOV.U32 R44, RZ, RZ, R50 ;  /* 0x000000ffff2c7224 */ /* 0x000fc400078e0032 */
[----:B------:R-:W-:Y:S01]  /*38e0*/  IMAD.MOV.U32 R45, RZ, RZ, R51 ;  /* 0x000000ffff2d7224 */ /* 0x000fe200078e0033 */
[----:B------:R-:W-:Y:S01]  /*38f0*/  PRMT R133, R46, 0x5410, R47 ;  /* 0x000054102e857816 */ /* 0x000fe2000000002f */
[----:B------:R-:W-:Y:S01]  /*3900*/  IMAD.MOV.U32 R46, RZ, RZ, R54 ;  /* 0x000000ffff2e7224 */ /* 0x000fe200078e0036 */
[----:B------:R-:W-:Y:S02]  /*3910*/  MOV R47, R55 ;  /* 0x00000037002f7202 */ /* 0x000fe40000000f00 */
[----:B------:R-:W-:Y:S02]  /*3920*/  PRMT R78, R45, 0x5410, R44 ;  /* 0x000054102d4e7816 */ /* 0x000fe4000000002c */
[----:B------:R-:W-:Y:S01]  /*3930*/  PRMT R134, R46, 0x5410, R47 ;  /* 0x000054102e867816 */ /* 0x000fe2000000002f */
[----:B------:R-:W-:Y:S06]  /*3940*/  @!P0 BRA `(.L_x_7767) ;  /* 0x0000000000048947 */ /* 0x000fec0003800000 */
[----:B------:R-:W-:Y:S01]  /*3950*/  BPT.TRAP 0x1 ;  /* 0x000000040000795c */ /* 0x000fe20000300000 */
.L_x_7767:
[----:B------:R-:W-:Y:S01]  /*3960*/  IMAD R107, R184, 0x8, R2 ;  /* 0x00000008b86b7824 */ /* 0x000fe200078e0202 */
[----:B------:R-:W-:Y:S01]  /*3970*/  SHF.L.U32 R117, R191, 0x1f, RZ ;  /* 0x0000001fbf757819 */ /* 0x000fe200000006ff */
[----:B------:R-:W-:Y:S03]  /*3980*/  BSSY B1, `(.L_x_7768) ;  /* 0x0000003000017945 */ /* 0x000fe60003800000 */
[----:B------:R-:W0:Y:S02]  /*3990*/  SYNCS.PHASECHK.TRANS64.TRYWAIT P6, [R107+URZ+0x28890], R117 ;  /* 0x028890756b0075a7 */ /* 0x000e2400080c017f */
[----:B0-----:R-:W-:Y:S05]  /*39a0*/  @!P6 BRA `(.L_x_7769) ;  /* 0x000002500064e947 */ /* 0x001fea0003800000 */
.L_x_8192:
[----:B------:R-:W-:Y:S05]  /*39b0*/  BSYNC B1 ;  /* 0x0000000000017941 */ /* 0x000fea0003800000 */
.L_x_7768:
[----:B------:R-:W-:Y:S04]  /*39c0*/  BSSY B1, `(.L_x_7770) ;  /* 0x0000072000017945 */ /* 0x000fe80003800000 */
[----:B------:R-:W-:Y:S05]  /*39d0*/  @P3 BRA `(.L_x_7771) ;  /* 0x0000000400c03947 */ /* 0x000fea0003800000 */
[----:B------:R-:W-:Y:S01]  /*39e0*/  IADD3 R137, P3, R40, R118, RZ ;  /* 0x0000007628897210 */ /* 0x000fe20007f7e0ff */
[----:B------:R-:W-:Y:S04]  /*39f0*/  BSSY B2, `(.L_x_7772) ;  /* 0x0000039000027945 */ /* 0x000fe80003800000 */
[----:B------:R-:W-:Y:S01]  /*3a00*/  IMAD.X R139, R120, 0x1, R31, P3 ;  /* 0x00000001788b7824 */ /* 0x000fe200018e061f */
[----:B------:R-:W-:Y:S07]  /*3a10*/  @P2 BRA `(.L_x_7773) ;  /* 0x0000000000d82947 */ /* 0x000fee0003800000 */
[----:B------:R1:W2:Y:S01]  /*3a20*/  LDS.128 R44, [R111+0x18400] ;  /* 0x018400006f2c7984 */ /* 0x0002a20000000c00 */
[----:B------:R-:W-:Y:S01]  /*3a30*/  IADD3 R77, P3, R137, R96, RZ ;  /* 0x00000060894d7210 */ /* 0x000fe20007f7e0ff */
[----:B------:R-:W-:Y:S04]  /*3a40*/  BSSY B3, `(.L_x_7774) ;  /* 0x000002f000037945 */ /* 0x000fe80003800000 */
[----:B------:R-:W-:Y:S01]  /*3a50*/  IMAD.X R138, R139, 0x1, R36, P3 ;  /* 0x000000018b8a7824 */ /* 0x000fe200018e0624 */
[----:B------:R-:W-:-:S13]  /*3a60*/  ISETP.GE.AND P3, PT, R18, R121, PT ;  /* 0x000000791200720c */ /* 0x000fda0003f66270 */
        /* <DEDUP_REMOVED lines=11> */
[----:B------:R-:W-:Y:S01]  /*3b20*/  SHF.R.U32.HI R76, RZ, 0x10, R83 ;  /* 0x00000010ff4c7819 */ /* 0x000fe20000011653 */
[----:B------:R-:W-:Y:S01]  /*3b30*/  FFMA.FTZ R82, R45, R80, R82 ;  /* 0x000000502d527223 */ /* 0x000fe20000010052 */
[----:B------:R-:W-:Y:S01]  /*3b40*/  SHF.R.U32.HI R80, RZ, 0x10, R81 ;  /* 0x00000010ff507819 */ /* 0x000fe20000011651 */
[--C-:B------:R-:W-:Y:S02]  /*3b50*/  HADD2.F32 R45, -RZ, R47.reuse.H1_H1 ;  /* 0x3000002fff2d7230 */ /* 0x100fe40000004100 */
[----:B------:R-:W-:Y:S01]  /*3b60*/  HADD2.F32 R76, -RZ, R76.H0_H0 ;  /* 0x2000004cff4c7230 */ /* 0x000fe20000004100 */
[----:B------:R-:W-:Y:S01]  /*3b70*/  F2FP.F16.F32.PACK_AB R82, R82, R143 ;  /* 0x0000008f5252723e */ /* 0x000fe200000000ff */
[----:B------:R-:W-:Y:S02]  /*3b80*/  HADD2.F32 R47, -RZ, R47.H0_H0 ;  /* 0x2000002fff2f7230 */ /* 0x000fe40000004100 */
[----:B------:R-:W-:-:S02]  /*3b90*/  HADD2.F32 R80, -RZ, R80.H0_H0 ;  /* 0x20000050ff507230 */ /* 0x000fc40000004100 */
[-C--:B------:R-:W-:Y:S01]  /*3ba0*/  FMUL.FTZ R146, R45, R76.reuse ;  /* 0x0000004c2d927220 */ /* 0x080fe20000410000 */
[--C-:B------:R-:W-:Y:S02]  /*3bb0*/  HADD2.F32 R81, -RZ, R140.reuse.H1_H1 ;  /* 0x3000008cff517230 */ /* 0x100fe40000004100 */
        /* <DEDUP_REMOVED lines=8> */
[-C--:B------:R-:W-:Y:S01]  /*3c40*/  FMUL.FTZ R83, R76, R47.reuse ;  /* 0x0000002f4c537220 */ /* 0x080fe20000410000 */
[----:B------:R-:W-:Y:S02]  /*3c50*/  IMAD.MOV.U32 R45, RZ, RZ, R82 ;  /* 0x000000ffff2d7224 */ /* 0x000fe400078e0052 */
[C---:B------:R-:W-:Y:S01]  /*3c60*/  FMUL.FTZ R47, R44.reuse, R47 ;  /* 0x0000002f2c2f7220 */ /* 0x040fe20000410000 */
[-C--:B------:R-:W-:Y:S01]  /*3c70*/  FFMA.FTZ R83, R44, R81.reuse, -R83 ;  /* 0x000000512c537223 */ /* 0x080fe20000010853 */
[----:B------:R-:W-:Y:S02]  /*3c80*/  HADD2.F32 R44, -RZ, R144.H1_H1 ;  /* 0x30000090ff2c7230 */ /* 0x000fe40000004100 */
[----:B------:R-:W-:Y:S01]  /*3c90*/  FFMA.FTZ R76, R76, R81, R47 ;  /* 0x000000514c4c7223 */ /* 0x000fe2000001002f */
[----:B------:R-:W-:-:S02]  /*3ca0*/  HADD2.F32 R47, -RZ, R46.H1_H1 ;  /* 0x3000002eff2f7230 */ /* 0x000fc40000004100 */
[----:B------:R-:W-:-:S03]  /*3cb0*/  HADD2.F32 R81, -RZ, R46.H0_H0 ;  /* 0x2000002eff517230 */ /* 0x000fc60000004100 */
[-C--:B------:R-:W-:Y:S02]  /*3cc0*/  FMUL.FTZ R46, R47, R44.reuse ;  /* 0x0000002c2f2e7220 */ /* 0x080fe40000410000 */
[C---:B------:R-:W-:Y:S02]  /*3cd0*/  FMUL.FTZ R44, R81.reuse, R44 ;  /* 0x0000002c512c7220 */ /* 0x040fe40000410000 */
[-C--:B------:R-:W-:Y:S02]  /*3ce0*/  FFMA.FTZ R46, R81, R140.reuse, -R46 ;  /* 0x0000008c512e7223 */ /* 0x080fe4000001082e */
[----:B------:R-:W-:Y:S01]  /*3cf0*/  FFMA.FTZ R47, R47, R140, R44 ;  /* 0x0000008c2f2f7223 */ /* 0x000fe2000001002c */
[----:B------:R-:W-:-:S04]  /*3d00*/  F2FP.F16.F32.PACK_AB R44, R76, R83 ;  /* 0x000000534c2c723e */ /* 0x000fc800000000ff */
[----:B------:R-:W-:Y:S01]  /*3d10*/  F2FP.F16.F32.PACK_AB R46, R47, R46 ;  /* 0x0000002e2f2e723e */ /* 0x000fe200000000ff */
[----:B------:R-:W-:-:S07]  /*3d20*/  IMAD.MOV.U32 R47, RZ, RZ, R146 ;  /* 0x000000ffff2f7224 */ /* 0x000fce00078e0092 */
.L_x_7775:
[----:B------:R-:W-:Y:S05]  /*3d30*/  BSYNC B3 ;  /* 0x0000000000037941 */ /* 0x000fea0003800000 */
.L_x_7774:
[----:B------:R-:W-:Y:S02]  /*3d40*/  ULDC.64 UR4, c[0x0][0x2e8] ;  /* 0x0000ba0000047ab9 */ /* 0x000fe40000000a00 */
[----:B------:R-:W-:-:S04]  /*3d50*/  LEA R76, P3, R77, UR4, 0x1 ;  /* 0x000000044d4c7c11 */ /* 0x000fc8000f8608ff */
[----:B------:R-:W-:-:S05]  /*3d60*/  LEA.HI.X R77, R77, UR5, R138, 0x1, P3 ;  /* 0x000000054d4d7c11 */ /* 0x000fca00098f0c8a */
[----:B--2---:R1:W-:Y:S04]  /*3d70*/  STG.E.128 desc[UR42][R76.64], R44 ;  /* 0x0000002c4c007986 */ /* 0x0043e8000c101d2a */
.L_x_7773:
[----:B------:R-:W-:Y:S05]  /*3d80*/  BSYNC B2 ;  /* 0x0000000000027941 */ /* 0x000fea0003800000 */
.L_x_7772:
[----:B------:R-:W-:Y:S05]  /*3d90*/  @P1 BRA `(.L_x_7771) ;  /* 0x0000000000d01947 */ /* 0x000fea0003800000 */
[----:B-1----:R1:W2:Y:S01]  /*3da0*/  LDS.128 R44, [R111+0x1c400] ;  /* 0x01c400006f2c7984 */ /* 0x0022a20000000c00 */
[----:B------:R-:W-:Y:S01]  /*3db0*/  IADD3 R137, P3, R137, R39, RZ ;  /* 0x0000002789897210 */ /* 0x000fe20007f7e0ff */
[----:B------:R-:W-:Y:S04]  /*3dc0*/  BSSY B2, `(.L_x_7776) ;  /* 0x000002d000027945 */ /* 0x000fe80003800000 */
[----:B------:R-:W-:Y:S01]  /*3dd0*/  IMAD.X R76, R139, 0x1, R104, P3 ;  /* 0x000000018b4c7824 */ /* 0x000fe200018e0668 */
[----:B------:R-:W-:-:S13]  /*3de0*/  ISETP.GE.AND P3, PT, R185, R121, PT ;  /* 0x00000079b900720c */ /* 0x000fda0003f66270 */
[----:B-1----:R-:W-:Y:S05]  /*3df0*/  @P3 BRA `(.L_x_7777) ;  /* 0x0000000000a43947 */ /* 0x002fea0003800000 */
[--C-:B------:R-:W-:Y:S02]  /*3e00*/  SHF.R.U64 R80, R72, 0x10, R73.reuse ;  /* 0x0000001048507819 */ /* 0x100fe40000001249 */
[----:B------:R-:W-:Y:S01]  /*3e10*/  SHF.R.U32.HI R72, RZ, 0x10, R73 ;  /* 0x00000010ff487819 */ /* 0x000fe20000011649 */
[----:B--2---:R-:W-:Y:S01]  /*3e20*/  IMAD.MOV.U32 R73, RZ, RZ, R47 ;  /* 0x000000ffff497224 */ /* 0x004fe200078e002f */
[--C-:B------:R-:W-:Y:S01]  /*3e30*/  SHF.R.U64 R82, R74, 0x10, R75.reuse ;  /* 0x000000104a527819 */ /* 0x100fe2000000124b */
[--C-:B------:R-:W-:Y:S01]  /*3e40*/  HADD2.F32 R47, -RZ, R45.reuse.H1_H1 ;  /* 0x3000002dff2f7230 */ /* 0x100fe20000004100 */
[----:B------:R-:W-:Y:S01]  /*3e50*/  SHF.R.U32.HI R77, RZ, 0x10, R75 ;  /* 0x00000010ff4d7819 */ /* 0x000fe2000001164b */
[----:B------:R-:W-:Y:S02]  /*3e60*/  HADD2.F32 R45, -RZ, R45.H0_H0 ;  /* 0x2000002dff2d7230 */ /* 0x000fe40000004100 */
[----:B------:R-:W-:Y:S02]  /*3e70*/  HADD2.F32 R82, -RZ, R82.H0_H0 ;  /* 0x20000052ff527230 */ /* 0x000fe40000004100 */
[----:B------:R-:W-:-:S02]  /*3e80*/  HADD2.F32 R77, -RZ, R77.H0_H0 ;  /* 0x2000004dff4d7230 */ /* 0x000fc40000004100 */
[--C-:B------:R-:W-:Y:S02]  /*3e90*/  HADD2.F32 R74, -RZ, R73.reuse.H1_H1 ;  /* 0x30000049ff4a7230 */ /* 0x100fe40000004100 */
[----:B------:R-:W-:Y:S02]  /*3ea0*/  HADD2.F32 R73, -RZ, R73.H0_H0 ;  /* 0x20000049ff497230 */ /* 0x000fe40000004100 */
[----:B------:R-:W-:Y:S02]  /*3eb0*/  HADD2.F32 R80, -RZ, R80.H0_H0 ;  /* 0x20000050ff507230 */ /* 0x000fe40000004100 */
[-C--:B------:R-:W-:Y:S01]  /*3ec0*/  FMUL.FTZ R138, R74, R77.reuse ;  /* 0x0000004d4a8a7220 */ /* 0x080fe20000410000 */
[----:B------:R-:W-:Y:S02]  /*3ed0*/  HADD2.F32 R75, -RZ, R72.H0_H0 ;  /* 0x20000048ff4b7230 */ /* 0x000fe40000004100 */
[-C--:B------:R-:W-:Y:S01]  /*3ee0*/  FMUL.FTZ R72, R47, R82.reuse ;  /* 0x000000522f487220 */ /* 0x080fe20000410000 */
[----:B------:R-:W-:Y:S01]  /*3ef0*/  FMUL.FTZ R82, R45, R82 ;  /* 0x000000522d527220 */ /* 0x000fe20000410000 */
[----:B------:R-:W-:-:S02]  /*3f00*/  FMUL.FTZ R77, R73, R77 ;  /* 0x0000004d494d7220 */ /* 0x000fc40000410000 */
[-C--:B------:R-:W-:Y:S01]  /*3f10*/  FFMA.FTZ R45, R45, R80.reuse, -R72 ;  /* 0x000000502d2d7223 */ /* 0x080fe20000010848 */
[----:B------:R-:W-:Y:S01]  /*3f20*/  FFMA.FTZ R72, R47, R80, R82 ;  /* 0x000000502f487223 */ /* 0x000fe20000010052 */
[-C--:B------:R-:W-:Y:S01]  /*3f30*/  FFMA.FTZ R74, R74, R75.reuse, R77 ;  /* 0x0000004b4a4a7223 */ /* 0x080fe2000001004d */
[----:B------:R-:W-:Y:S01]  /*3f40*/  FFMA.FTZ R47, R73, R75, -R138 ;  /* 0x0000004b492f7223 */ /* 0x000fe2000001088a */
[--C-:B------:R-:W-:Y:S02]  /*3f50*/  HADD2.F32 R77, -RZ, R132.reuse.H0_H0 ;  /* 0x20000084ff4d7230 */ /* 0x100fe40000004100 */
[----:B------:R-:W-:Y:S01]  /*3f60*/  HADD2.F32 R132, -RZ, R132.H1_H1 ;  /* 0x30000084ff847230 */ /* 0x000fe20000004100 */
[----:B------:R-:W-:Y:S01]  /*3f70*/  F2FP.F16.F32.PACK_AB R45, R72, R45 ;  /* 0x0000002d482d723e */ /* 0x000fe200000000ff */
[----:B------:R-:W-:Y:S01]  /*3f80*/  HADD2.F32 R80, -RZ, R44.H1_H1 ;  /* 0x3000002cff507230 */ /* 0x000fe20000004100 */
[----:B------:R-:W-:Y:S01]  /*3f90*/  F2FP.F16.F32.PACK_AB R47, R74, R47 ;  /* 0x0000002f4a2f723e */ /* 0x000fe200000000ff */
[----:B------:R-:W-:-:S02]  /*3fa0*/  HADD2.F32 R75, -RZ, R46.H1_H1 ;  /* 0x3000002eff4b7230 */ /* 0x000fc40000004100 */
[----:B------:R-:W-:Y:S02]  /*3fb0*/  HADD2.F32 R44, -RZ, R44.H0_H0 ;  /* 0x2000002cff2c7230 */ /* 0x000fe40000004100 */
[-C--:B------:R-:W-:Y:S01]  /*3fc0*/  FMUL.FTZ R81, R80, R77.reuse ;  /* 0x0000004d50517220 */ /* 0x080fe20000410000 */
[----:B------:R-:W-:Y:S02]  /*3fd0*/  HADD2.F32 R46, -RZ, R46.H0_H0 ;  /* 0x2000002eff2e7230 */ /* 0x000fe40000004100 */
[CC--:B------:R-:W-:Y:S01]  /*3fe0*/  FMUL.FTZ R83, R75.reuse, R132.reuse ;  /* 0x000000844b537220 */ /* 0x0c0fe20000410000 */
[--C-:B------:R-:W-:Y:S02]  /*3ff0*/  HADD2.F32 R73, -RZ, R131.reuse.H0_H0 ;  /* 0x20000083ff497230 */ /* 0x100fe40000004100 */
        /* <DEDUP_REMOVED lines=9> */
.L_x_7777:
[----:B------:R-:W-:Y:S05]  /*4090*/  BSYNC B2 ;  /* 0x0000000000027941 */ /* 0x000fea0003800000 */
.L_x_7776:
[----:B------:R-:W-:Y:S02]  /*40a0*/  ULDC.64 UR4, c[0x0][0x2e8] ;  /* 0x0000ba0000047ab9 */ /* 0x000fe40000000a00 */
[----:B------:R-:W-:-:S04]  /*40b0*/  LEA R72, P3, R137, UR4, 0x1 ;  /* 0x0000000489487c11 */ /* 0x000fc8000f8608ff */
[----:B------:R-:W-:-:S05]  /*40c0*/  LEA.HI.X R73, R137, UR5, R76, 0x1, P3 ;  /* 0x0000000589497c11 */ /* 0x000fca00098f0c4c */
[----:B--2---:R2:W-:Y:S04]  /*40d0*/  STG.E.128 desc[UR42][R72.64], R44 ;  /* 0x0000002c48007986 */ /* 0x0045e8000c101d2a */
.L_x_7771:
[----:B------:R-:W-:Y:S05]  /*40e0*/  BSYNC B1 ;  /* 0x0000000000017941 */ /* 0x000fea0003800000 */
.L_x_7770:
        /* <DEDUP_REMOVED lines=16> */
[----:B------:R-:W-:Y:S01]  /*41f0*/  HADD2.F32 R47, -RZ, R45.H1_H1 ;  /* 0x3000002dff2f7230 */ /* 0x000fe20000004100 */
[----:B------:R-:W-:Y:S01]  /*4200*/  SHF.R.U32.HI R80, RZ, 0x10, R71 ;  /* 0x00000010ff507819 */ /* 0x000fe20000011647 */
[----:B------:R-:W-:Y:S01]  /*4210*/  HADD2.F32 R71, -RZ, R81.H0_H0 ;  /* 0x20000051ff477230 */ /* 0x000fe20000004100 */
[----:B------:R-:W-:Y:S01]  /*4220*/  MOV R68, R44 ;  /* 0x0000002c00447202 */ /* 0x000fe20000000f00 */
[----:B------:R-:W-:Y:S02]  /*4230*/  HADD2.F32 R77, -RZ, R77.H0_H0 ;  /* 0x2000004dff4d7230 */ /* 0x000fe40000004100 */
[----:B------:R-:W-:-:S02]  /*4240*/  HADD2.F32 R44, -RZ, R45.H0_H0 ;  /* 0x2000002dff2c7230 */ /* 0x000fc40000004100 */
[--C-:B------:R-:W-:Y:S02]  /*4250*/  HADD2.F32 R70, -RZ, R69.reuse.H1_H1 ;  /* 0x30000045ff467230 */ /* 0x100fe40000004100 */
[CC--:B------:R-:W-:Y:S01]  /*4260*/  FMUL.FTZ R45, R47.reuse, R77.reuse ;  /* 0x0000004d2f2d7220 */ /* 0x0c0fe20000410000 */
[----:B------:R-:W-:Y:S02]  /*4270*/  HADD2.F32 R80, -RZ, R80.H0_H0 ;  /* 0x20000050ff507230 */ /* 0x000fe40000004100 */
        /* <DEDUP_REMOVED lines=11> */
[--C-:B------:R-:W-:Y:S01]  /*4330*/  HADD2.F32 R76, -RZ, R147.reuse.H0_H0 ;  /* 0x20000093ff4c7230 */ /* 0x100fe20000004100 */
[----:B------:R-:W-:Y:S01]  /*4340*/  F2FP.F16.F32.PACK_AB R45, R45, R44 ;  /* 0x0000002c2d2d723e */ /* 0x000fe200000000ff */
[----:B------:R-:W-:Y:S02]  /*4350*/  HADD2.F32 R147, -RZ, R147.H1_H1 ;  /* 0x30000093ff937230 */ /* 0x000fe40000004100 */
[----:B------:R-:W-:Y:S02]  /*4360*/  HADD2.F32 R70, -RZ, R46.H1_H1 ;  /* 0x3000002eff467230 */ /* 0x000fe40000004100 */
[----:B------:R-:W-:Y:S01]  /*4370*/  FMUL.FTZ R77, R69, R76 ;  /* 0x0000004c454d7220 */ /* 0x000fe20000410000 */
[----:B------:R-:W-:Y:S01]  /*4380*/  HADD2.F32 R68, -RZ, R68.H0_H0 ;  /* 0x20000044ff447230 */ /* 0x000fe20000004100 */
[----:B------:R-:W-:Y:S01]  /*4390*/  F2FP.F16.F32.PACK_AB R47, R80, R47 ;  /* 0x0000002f502f723e */ /* 0x000fe200000000ff */
        /* <DEDUP_REMOVED lines=8> */
[----:B------:R-:W-:-:S03]  /*4420*/  FFMA.FTZ R70, R70, R145, R147 ;  /* 0x0000009146467223 */ /* 0x000fc60000010093 */
[----:B------:R-:W-:Y:S02]  /*4430*/  F2FP.F16.F32.PACK_AB R44, R76, R77 ;  /* 0x0000004d4c2c723e */ /* 0x000fe400000000ff */
[----:B------:R-:W-:-:S07]  /*4440*/  F2FP.F16.F32.PACK_AB R46, R70, R81 ;  /* 0x00000051462e723e */ /* 0x000fce00000000ff */
.L_x_7783:
[----:B------:R-:W-:Y:S05]  /*4450*/  BSYNC B3 ;  /* 0x0000000000037941 */ /* 0x000fea0003800000 */
.L_x_7782:
[----:B------:R-:W-:Y:S02]  /*4460*/  ULDC.64 UR4, c[0x0][0x2e8] ;  /* 0x0000ba0000047ab9 */ /* 0x000fe40000000a00 */
[----:B------:R-:W-:-:S04]  /*4470*/  LEA R68, P3, R74, UR4, 0x1 ;  /* 0x000000044a447c11 */ /* 0x000fc8000f8608ff */
[----:B------:R-:W-:-:S05]  /*4480*/  LEA.HI.X R69, R74, UR5, R75, 0x1, P3 ;  /* 0x000000054a457c11 */ /* 0x000fca00098f0c4b */
[----:B--2---:R2:W-:Y:S04]  /*4490*/  STG.E.128 desc[UR42][R68.64], R44 ;  /* 0x0000002c44007986 */ /* 0x0045e8000c101d2a */
.L_x_7781:
[----:B------:R-:W-:Y:S05]  /*44a0*/  BSYNC B2 ;  /* 0x0000000000027941 */ /* 0x000fea0003800000 */
.L_x_7780:
        /* <DEDUP_REMOVED lines=25> */
[----:B------:R-:W-:-:S02]  /*4640*/  HADD2.F32 R66, -RZ, R129.H1_H1 ;  /* 0x30000081ff427230 */ /* 0x000fc40000004100 */
[C---:B------:R-:W-:Y:S01]  /*4650*/  FMUL.FTZ R70, R47.reuse, R70 ;  /* 0x000000462f467220 */ /* 0x040fe20000410000 */
[----:B------:R-:W-:Y:S02]  /*4660*/  HADD2.F32 R129, -RZ, R129.H0_H0 ;  /* 0x20000081ff817230 */ /* 0x000fe40000004100 */
        /* <DEDUP_REMOVED lines=20> */
.L_x_7785:
[----:B------:R-:W-:Y:S05]  /*47b0*/  BSYNC B2 ;  /* 0x0000000000027941 */ /* 0x000fea0003800000 */
.L_x_7784:
[----:B------:R-:W-:Y:S02]  /*47c0*/  ULDC.64 UR4, c[0x0][0x2e8] ;  /* 0x0000ba0000047ab9 */ /* 0x000fe40000000a00 */
[----:B------:R-:W-:-:S04]  /*47d0*/  LEA R64, P3, R72, UR4, 0x1 ;  /* 0x0000000448407c11 */ /* 0x000fc8000f8608ff */
[----:B------:R-:W-:-:S05]  /*47e0*/  LEA.HI.X R65, R72, UR5, R73, 0x1, P3 ;  /* 0x0000000548417c11 */ /* 0x000fca00098f0c49 */
[----:B--2---:R3:W-:Y:S04]  /*47f0*/  STG.E.128 desc[UR42][R64.64], R44 ;  /* 0x0000002c40007986 */ /* 0x0047e8000c101d2a */
.L_x_7779:
[----:B------:R-:W-:Y:S05]  /*4800*/  BSYNC B1 ;  /* 0x0000000000017941 */ /* 0x000fea0003800000 */
.L_x_7778:
[----:B------:R-:W-:Y:S01]  /*4810*/  ISETP.NE.AND P3, PT, R128, RZ, PT ;  /* 0x000000ff8000720c */ /* 0x000fe20003f65270 */
[----:B------:R-:W-:-:S12]  /*4820*/  BSSY B1, `(.L_x_7786) ;  /* 0x0000070000017945 */ /* 0x000fd80003800000 */
        /* <DEDUP_REMOVED lines=33> */
[----:B------:R-:W-:Y:S02]  /*4a40*/  HADD2.F32 R61, -RZ, R142.H1_H1 ;  /* 0x3000008eff3d7230 */ /* 0x000fe40000004100 */
[----:B------:R-:W-:Y:S01]  /*4a50*/  FFMA.FTZ R74, R47, R68, -R74 ;  /* 0x000000442f4a7223 */ /* 0x000fe2000001084a */
[----:B------:R-:W-:Y:S02]  /*4a60*/  HADD2.F32 R63, -RZ, R144.H0_H0 ;  /* 0x20000090ff3f7230 */ /* 0x000fe40000004100 */
[--C-:B------:R-:W-:Y:S02]  /*4a70*/  HADD2.F32 R46, -RZ, R60.reuse.H1_H1 ;  /* 0x3000003cff2e7230 */ /* 0x100fe40000004100 */
[----:B------:R-:W-:Y:S01]  /*4a80*/  FMUL.FTZ R69, R45, R61 ;  /* 0x0000003d2d457220 */ /* 0x000fe20000410000 */
[----:B------:R-:W-:-:S02]  /*4a90*/  HADD2.F32 R60, -RZ, R60.H0_H0 ;  /* 0x2000003cff3c7230 */ /* 0x000fc40000004100 */
[----:B------:R-:W-:Y:S01]  /*4aa0*/  FMUL.FTZ R62, R44, R61 ;  /* 0x0000003d2c3e7220 */ /* 0x000fe20000410000 */
[----:B------:R-:W-:Y:S02]  /*4ab0*/  HADD2.F32 R141, -RZ, R141.H1_H1 ;  /* 0x3000008dff8d7230 */ /* 0x000fe40000004100 */
        /* <DEDUP_REMOVED lines=11> */
.L_x_7791:
[----:B------:R-:W-:Y:S05]  /*4b70*/  BSYNC B3 ;  /* 0x0000000000037941 */ /* 0x000fea0003800000 */
.L_x_7790:
[----:B------:R-:W-:Y:S02]  /*4b80*/  ULDC.64 UR4, c[0x0][0x2e8] ;  /* 0x0000ba0000047ab9 */ /* 0x000fe40000000a00 */
[----:B------:R-:W-:-:S04]  /*4b90*/  LEA R60, P3, R66, UR4, 0x1 ;  /* 0x00000004423c7c11 */ /* 0x000fc8000f8608ff */
[----:B------:R-:W-:-:S05]  /*4ba0*/  LEA.HI.X R61, R66, UR5, R67, 0x1, P3 ;  /* 0x00000005423d7c11 */ /* 0x000fca00098f0c43 */
[----:B--2---:R3:W-:Y:S04]  /*4bb0*/  STG.E.128 desc[UR42][R60.64], R44 ;  /* 0x0000002c3c007986 */ /* 0x0047e8000c101d2a */
.L_x_7789:
[----:B------:R-:W-:Y:S05]  /*4bc0*/  BSYNC B2 ;  /* 0x0000000000027941 */ /* 0x000fea0003800000 */
.L_x_7788:
        /* <DEDUP_REMOVED lines=48> */
.L_x_7793:
[----:B------:R-:W-:Y:S05]  /*4ed0*/  BSYNC B2 ;  /* 0x0000000000027941 */ /* 0x000fea0003800000 */
.L_x_7792:
[----:B------:R-:W-:Y:S02]  /*4ee0*/  ULDC.64 UR4, c[0x0][0x2e8] ;  /* 0x0000ba0000047ab9 */ /* 0x000fe40000000a00 */
[----:B------:R-:W-:-:S04]  /*4ef0*/  LEA R56, P3, R64, UR4, 0x1 ;  /* 0x0000000440387c11 */ /* 0x000fc8000f8608ff */
[----:B------:R-:W-:-:S05]  /*4f00*/  LEA.HI.X R57, R64, UR5, R65, 0x1, P3 ;  /* 0x0000000540397c11 */ /* 0x000fca00098f0c41 */
[----:B--2---:R4:W-:Y:S04]  /*4f10*/  STG.E.128 desc[UR42][R56.64], R44 ;  /* 0x0000002c38007986 */ /* 0x0049e8000c101d2a */
.L_x_7787:
[----:B------:R-:W-:Y:S05]  /*4f20*/  BSYNC B1 ;  /* 0x0000000000017941 */ /* 0x000fea0003800000 */
.L_x_7786:
[----:B------:R-:W-:Y:S05]  /*4f30*/  @P5 BRA `(.L_x_7794) ;  /* 0x0000003400d85947 */ /* 0x000fea0003800000 */
[----:B------:R-:W-:Y:S01]  /*4f40*/  IADD3 R118, P3, P4, R30, R118, R16 ;  /* 0x000000761e767210 */ /* 0x000fe20007c7e010 */
[----:B------:R-:W-:Y:S03]  /*4f50*/  BSSY B1, `(.L_x_7795) ;  /* 0x0000037000017945 */ /* 0x000fe60003800000 */
[----:B----4-:R-:W-:Y:S01]  /*4f60*/  IADD3.X R57, R32, R120, R17, P3, P4 ;  /* 0x0000007820397210 */ /* 0x010fe20001fe8411 */
[----:B------:R-:W-:Y:S08]  /*4f70*/  @P2 BRA `(.L_x_7796) ;  /* 0x0000000000d02947 */ /* 0x000ff00003800000 */
[----:B-123--:R1:W2:Y:S01]  /*4f80*/  LDS.128 R44, [R111+0x1b400] ;  /* 0x01b400006f2c7984 */ /* 0x00e2a20000000c00 */
[----:B------:R-:W-:Y:S01]  /*4f90*/  ISETP.GE.AND P4, PT, R18, R121, PT ;  /* 0x000000791200720c */ /* 0x000fe20003f86270 */
[----:B------:R-:W-:Y:S01]  /*4fa0*/  BSSY B2, `(.L_x_7797) ;  /* 0x000002c000027945 */ /* 0x000fe20003800000 */
[----:B------:R-:W-:-:S11]  /*4fb0*/  IADD3 R64, P3, R118, R96, RZ ;  /* 0x0000006076407210 */ /* 0x000fd60007f7e0ff */
        /* <DEDUP_REMOVED lines=42> */
.L_x_7798:
[----:B------:R-:W-:Y:S05]  /*5260*/  BSYNC B2 ;  /* 0x0000000000027941 */ /* 0x000fea0003800000 */
.L_x_7797:
[----:B------:R-:W-:Y:S01]  /*5270*/  ULDC.64 UR4, c[0x0][0x2e8] ;  /* 0x0000ba0000047ab9 */ /* 0x000fe20000000a00 */
[----:B------:R-:W-:Y:S01]  /*5280*/  IMAD.X R53, R57, 0x1, R36, P3 ;  /* 0x0000000139357824 */ /* 0x000fe200018e0624 */
[----:B------:R-:W-:-:S04]  /*5290*/  LEA R52, P3, R64, UR4, 0x1 ;  /* 0x0000000440347c11 */ /* 0x000fc8000f8608ff */
[----:B------:R-:W-:-:S05]  /*52a0*/  LEA.HI.X R53, R64, UR5, R53, 0x1, P3 ;  /* 0x0000000540357c11 */ /* 0x000fca00098f0c35 */
[----:B--2---:R4:W-:Y:S04]  /*52b0*/  STG.E.128 desc[UR42][R52.64], R44 ;  /* 0x0000002c34007986 */ /* 0x0049e8000c101d2a */
.L_x_7796:
[----:B------:R-:W-:Y:S05]  /*52c0*/  BSYNC B1 ;  /* 0x0000000000017941 */ /* 0x000fea0003800000 */
.L_x_7795:
[----:B------:R-:W-:Y:S05]  /*52d0*/  @P1 BRA `(.L_x_7794) ;  /* 0x0000003000f01947 */ /* 0x000fea0003800000 */
[----:B-1234-:R1:W2:Y:S01]  /*52e0*/  LDS.128 R44, [R111+0x1f400] ;  /* 0x01f400006f2c7984 */ /* 0x01e2a20000000c00 */
[----:B------:R-:W-:Y:S01]  /*52f0*/  ISETP.GE.AND P4, PT, R185, R121, PT ;  /* 0x00000079b900720c */ /* 0x000fe20003f86270 */
[----:B------:R-:W-:Y:S01]  /*5300*/  BSSY B1, `(.L_x_7799) ;  /* 0x000002c000017945 */ /* 0x000fe20003800000 */
[----:B------:R-:W-:-:S11]  /*5310*/  IADD3 R60, P3, R118, R39, RZ ;  /* 0x00000027763c7210 */ /* 0x000fd60007f7e0ff */
        /* <DEDUP_REMOVED lines=22> */
[----:B------:R-:W-:Y:S02]  /*5480*/  HADD2.F32 R49, -RZ, R78.H1_H1 ;  /* 0x3000004eff317230 */ /* 0x000fe40000004100 */
[----:B------:R-:W-:Y:S01]  /*5490*/  FFMA.FTZ R58, R47, R52, -R58 ;  /* 0x000000342f3a7223 */ /* 0x000fe2000001083a */
[----:B------:R-:W-:Y:S02]  /*54a0*/  HADD2.F32 R44, -RZ, R44.H0_H0 ;  /* 0x2000002cff2c7230 */ /* 0x000fe40000004100 */
[----:B------:R-:W-:-:S02]  /*54b0*/  HADD2.F32 R51, -RZ, R78.H0_H0 ;  /* 0x2000004eff337230 */ /* 0x000fc40000004100 */
[CC--:B------:R-:W-:Y:S01]  /*54c0*/  FMUL.FTZ R53, R45.reuse, R49.reuse ;  /* 0x000000312d357220 */ /* 0x0c0fe20000410000 */
[--C-:B------:R-:W-:Y:S02]  /*54d0*/  HADD2.F32 R46, -RZ, R48.reuse.H1_H1 ;  /* 0x30000030ff2e7230 */ /* 0x100fe40000004100 */
        /* <DEDUP_REMOVED lines=14> */
.L_x_7800:
[----:B------:R-:W-:Y:S05]  /*55c0*/  BSYNC B1 ;  /* 0x0000000000017941 */ /* 0x000fea0003800000 */
.L_x_7799:
[----:B------:R-:W-:Y:S01]  /*55d0*/  ULDC.64 UR4, c[0x0][0x2e8] ;  /* 0x0000ba0000047ab9 */ /* 0x000fe20000000a00 */
[----:B------:R-:W-:Y:S01]  /*55e0*/  IMAD.X R57, R57, 0x1, R104, P3 ;  /* 0x0000000139397824 */ /* 0x000fe200018e0668 */
[----:B------:R-:W-:-:S04]  /*55f0*/  LEA R48, P3, R60, UR4, 0x1 ;  /* 0x000000043c307c11 */ /* 0x000fc8000f8608ff */
[----:B------:R-:W-:-:S05]  /*5600*/  LEA.HI.X R49, R60, UR5, R57, 0x1, P3 ;  /* 0x000000053c317c11 */ /* 0x000fca00098f0c39 */
[----:B--2---:R1:W-:Y:S01]  /*5610*/  STG.E.128 desc[UR42][R48.64], R44 ;  /* 0x0000002c30007986 */ /* 0x0043e2000c101d2a */
[----:B------:R-:W-:Y:S05]  /*5620*/  BRA `(.L_x_7794) ;  /* 0x00000030001c7947 */ /* 0x000fea0003800000 */
.L_x_7758:
[----:B------:R-:W-:Y:S02]  /*5630*/  ISETP.GE.AND P3, PT, R212, R113, PT ;  /* 0x00000071d400720c */ /* 0x000fe40003f66270 */
[----:B------:R-:W-:Y:S02]  /*5640*/  CS2R R50, SRZ ;  /* 0x0000000000327805 */ /* 0x000fe4000001ff00 */
[----:B------:R-:W-:-:S13]  /*5650*/  ISETP.GE.OR P3, PT, R16, R121, P3 ;  /* 0x000000791000720c */ /* 0x000fda0001f66670 */
[----:B------:R-:W-:Y:S01]  /*5660*/  @!P3 IADD3 R46, P0, P4, R90, R78, R13 ;  /* 0x0000004e5a2eb210 */ /* 0x000fe20007c1e00d */
[----:B------:R-:W0:Y:S03]  /*5670*/  @!P3 LDC.64 R60, c[0x0][0x3e8] ;  /* 0x0000fa00ff3cbb82 */ /* 0x000e260000000a00 */
[----:B------:R-:W-:Y:S02]  /*5680*/  @!P3 IADD3.X R47, R34, R117, R20, P0, P4 ;  /* 0x00000075222fb210 */ /* 0x000fe400007e8414 */
[----:B------:R-:W-:-:S03]  /*5690*/  @!P3 IADD3 R44, P0, P4, R84, R76, R7 ;  /* 0x0000004c542cb210 */ /* 0x000fc60007c1e007 */
[----:B------:R-:W1:Y:S01]  /*56a0*/  @!P3 LDC.64 R62, c[0x0][0x400] ;  /* 0x00010000ff3ebb82 */ /* 0x000e620000000a00 */
[----:B------:R-:W-:Y:S02]  /*56b0*/  @!P3 IADD3.X R45, R101, R107, R10, P0, P4 ;  /* 0x0000006b652db210 */ /* 0x000fe400007e840a */
[----:B------:R-:W-:-:S04]  /*56c0*/  ISETP.GE.AND P0, PT, R211, R113, PT ;  /* 0x00000071d300720c */ /* 0x000fc80003f06270 */
[----:B------:R-:W-:-:S13]  /*56d0*/  ISETP.GE.OR P0, PT, R16, R121, P0 ;  /* 0x000000791000720c */ /* 0x000fda0000706670 */
[----:B------:R-:W-:Y:S01]  /*56e0*/  @!P0 IADD3 R66, P4, P5, R90, R12, R78 ;  /* 0x0000000c5a428210 */ /* 0x000fe20007d9e04e */
[----:B------:R-:W2:Y:S03]  /*56f0*/  @!P0 LDC.64 R68, c[0x0][0x3e8] ;  /* 0x0000fa00ff448b82 */ /* 0x000ea60000000a00 */
[----:B------:R-:W-:Y:S02]  /*5700*/  @!P0 IADD3.X R67, R34, R15, R117, P4, P5 ;  /* 0x0000000f22438210 */ /* 0x000fe400027ea475 */
[----:B------:R-:W-:-:S03]  /*5710*/  @!P0 IADD3 R64, P4, P5, R84, R6, R76 ;  /* 0x0000000654408210 */ /* 0x000fc60007d9e04c */
[----:B------:R-:W3:Y:S01]  /*5720*/  @!P0 LDC.64 R70, c[0x0][0x400] ;  /* 0x00010000ff468b82 */ /* 0x000ee20000000a00 */
[----:B------:R-:W-:Y:S02]  /*5730*/  @!P0 IADD3.X R65, R101, R9, R107, P4, P5 ;  /* 0x0000000965418210 */ /* 0x000fe400027ea46b */
[----:B------:R-:W-:-:S04]  /*5740*/  ISETP.GE.AND P4, PT, R23, R113, PT ;  /* 0x000000711700720c */ /* 0x000fc80003f86270 */
[----:B------:R-:W-:-:S13]  /*5750*/  ISETP.GE.OR P4, PT, R16, R121, P4 ;  /* 0x000000791000720c */ /* 0x000fda0002786670 */
[----:B------:R-:W4:Y:S01]  /*5760*/  @!P4 LDC.64 R52, c[0x0][0x3e8] ;  /* 0x0000fa00ff34cb82 */ /* 0x000f220000000a00 */
[----:B------:R-:W-:-:S05]  /*5770*/  @!P4 IADD3 R48, P5, R90, R78, RZ ;  /* 0x0000004e5a30c210 */ /* 0x000fca0007fbe0ff */
[----:B------:R-:W-:Y:S02]  /*5780*/  @!P4 IMAD.X R49, R117, 0x1, R34, P5 ;  /* 0x000000017531c824 */ /* 0x000fe400028e0622 */
[----:B------:R-:W0:Y:S01]  /*5790*/  @!P4 LDC.64 R54, c[0x0][0x400] ;  /* 0x00010000ff36cb82 */ /* 0x000e220000000a00 */
[----:B----4-:R-:W-:-:S04]  /*57a0*/  @!P4 LEA R52, P5, R48, R52, 0x1 ;  /* 0x000000343034c211 */ /* 0x010fc800078a08ff */
[----:B------:R-:W-:Y:S02]  /*57b0*/  @!P4 LEA.HI.X R53, R48, R53, R49, 0x1, P5 ;  /* 0x000000353035c211 */ /* 0x000fe400028f0c31 */
[----:B------:R-:W-:-:S05]  /*57c0*/  @!P4 IADD3 R48, P5, R84, R76, RZ ;  /* 0x0000004c5430c210 */ /* 0x000fca0007fbe0ff */
[----:B------:R-:W-:Y:S01]  /*57d0*/  @!P4 IMAD.X R49, R107, 0x1, R101, P5 ;  /* 0x000000016b31c824 */ /* 0x000fe200028e0665 */
[----:B0-----:R-:W-:-:S04]  /*57e0*/  @!P4 LEA R54, P5, R48, R54, 0x1 ;  /* 0x000000363036c211 */ /* 0x001fc800078a08ff */
[----:B------:R-:W-:Y:S02]  /*57f0*/  @!P4 LEA.HI.X R55, R48, R55, R49, 0x1, P5 ;  /* 0x000000373037c211 */ /* 0x000fe400028f0c31 */
[----:B------:R-:W-:Y:S02]  /*5800*/  CS2R R48, SRZ ;  /* 0x0000000000307805 */ /* 0x000fe4000001ff00 */
[----:B------:R-:W-:-:S04]  /*5810*/  @!P3 LEA R60, P5, R46, R60, 0x1 ;  /* 0x0000003c2e3cb211 */ /* 0x000fc800078a08ff */
[----:B------:R-:W-:Y:S02]  /*5820*/  @!P3 LEA.HI.X R61, R46, R61, R47, 0x1, P5 ;  /* 0x0000003d2e3db211 */ /* 0x000fe400028f0c2f */
[----:B------:R-:W-:Y:S02]  /*5830*/  CS2R R46, SRZ ;  /* 0x00000000002e7805 */ /* 0x000fe4000001ff00 */
[C---:B-1----:R-:W-:Y:S01]  /*5840*/  @!P3 LEA R62, P5, R44.reuse, R62, 0x1 ;  /* 0x0000003e2c3eb211 */ /* 0x042fe200078a08ff */
[----:B------:R0:W5:Y:S03]  /*5850*/  @!P4 LDG.E.128 R48, desc[UR42][R54.64] ;  /* 0x0000002a3630c981 */ /* 0x000166000c1e1d00 */
[----:B------:R-:W-:Y:S02]  /*5860*/  @!P3 LEA.HI.X R63, R44, R63, R45, 0x1, P5 ;  /* 0x0000003f2c3fb211 */ /* 0x000fe400028f0c2d */
[----:B------:R-:W-:-:S02]  /*5870*/  CS2R R44, SRZ ;  /* 0x00000000002c7805 */ /* 0x000fc4000001ff00 */
[----:B------:R-:W-:Y:S02]  /*5880*/  CS2R R58, SRZ ;  /* 0x00000000003a7805 */ /* 0x000fe4000001ff00 */
[----:B------:R-:W-:Y:S02]  /*5890*/  CS2R R56, SRZ ;  /* 0x0000000000387805 */ /* 0x000fe4000001ff00 */
[----:B------:R1:W5:Y:S01]  /*58a0*/  @!P4 LDG.E.128 R44, desc[UR42][R52.64] ;  /* 0x0000002a342cc981 */ /* 0x000362000c1e1d00 */
[----:B0-----:R-:W-:-:S03]  /*58b0*/  CS2R R54, SRZ ;  /* 0x0000000000367805 */ /* 0x001fc6000001ff00 */
[----:B------:R0:W5:Y:S01]  /*58c0*/  @!P3 LDG.E.128 R56, desc[UR42][R62.64] ;  /* 0x0000002a3e38b981 */ /* 0x000162000c1e1d00 */
[----:B-1----:R-:W-:-:S06]  /*58d0*/  CS2R R52, SRZ ;  /* 0x0000000000347805 */ /* 0x002fcc000001ff00 */
[----:B------:R1:W5:Y:S01]  /*58e0*/  @!P3 LDG.E.128 R52, desc[UR42][R60.64] ;  /* 0x0000002a3c34b981 */ /* 0x000362000c1e1d00 */
[----:B--2---:R-:W-:-:S04]  /*58f0*/  @!P0 LEA R68, P3, R66, R68, 0x1 ;  /* 0x0000004442448211 */ /* 0x004fc800078608ff */
[----:B------:R-:W-:Y:S02]  /*5900*/  @!P0 LEA.HI.X R69, R66, R69, R67, 0x1, P3 ;  /* 0x0000004542458211 */ /* 0x000fe400018f0c43 */
[C---:B---3--:R-:W-:Y:S02]  /*5910*/  @!P0 LEA R70, P3, R64.reuse, R70, 0x1 ;  /* 0x0000004640468211 */ /* 0x048fe400078608ff */
[----:B0-----:R-:W-:Y:S02]  /*5920*/  CS2R R62, SRZ ;  /* 0x00000000003e7805 */ /* 0x001fe4000001ff00 */
[----:B------:R-:W-:Y:S02]  /*5930*/  CS2R R66, SRZ ;  /* 0x0000000000427805 */ /* 0x000fe4000001ff00 */
[----:B-1----:R-:W-:Y:S02]  /*5940*/  CS2R R60, SRZ ;  /* 0x00000000003c7805 */ /* 0x002fe4000001ff00 */
[----:B------:R-:W-:-:S02]  /*5950*/  @!P0 LEA.HI.X R71, R64, R71, R65, 0x1, P3 ;  /* 0x0000004740478211 */ /* 0x000fc400018f0c41 */
[----:B------:R-:W-:Y:S02]  /*5960*/  CS2R R64, SRZ ;  /* 0x0000000000407805 */ /* 0x000fe4000001ff00 */
[----:B------:R0:W5:Y:S04]  /*5970*/  @!P0 LDG.E.128 R60, desc[UR42][R68.64] ;  /* 0x0000002a443c8981 */ /* 0x000168000c1e1d00 */
[----:B------:R1:W5:Y:S01]  /*5980*/  @!P0 LDG.E.128 R64, desc[UR42][R70.64] ;  /* 0x0000002a46408981 */ /* 0x000362000c1e1d00 */
[----:B------:R-:W-:-:S04]  /*5990*/  ISETP.GE.AND P0, PT, R210, R113, PT ;  /* 0x00000071d200720c */ /* 0x000fc80003f06270 */
[CC--:B------:R-:W-:Y:S01]  /*59a0*/  ISETP.GE.OR P0, PT, R16.reuse, R121.reuse, P0 ;  /* 0x000000791000720c */ /* 0x0c0fe20000706670 */
[----:B------:R-:W-:Y:S01]  /*59b0*/  BSSY B1, `(.L_x_7801) ;  /* 0x000001c000017945 */ /* 0x000fe20003800000 */
[----:B------:R-:W-:Y:S02]  /*59c0*/  ISETP.GE.AND P3, PT, R16, R121, PT ;  /* 0x000000791000720c */ /* 0x000fe40003f66270 */
[----:B0-----:R-:W-:Y:S02]  /*59d0*/  CS2R R68, SRZ ;  /* 0x0000000000447805 */ /* 0x001fe4000001ff00 */
[----:B------:R-:W-:Y:S02]  /*59e0*/  CS2R R74, SRZ ;  /* 0x00000000004a7805 */ /* 0x000fe4000001ff00 */
[----:B-1----:R-:W-:Y:S02]  /*59f0*/  CS2R R70, SRZ ;  /* 0x0000000000467805 */ /* 0x002fe4000001ff00 */
[----:B------:R-:W-:-:S03]  /*5a00*/  CS2R R72, SRZ ;  /* 0x0000000000487805 */ /* 0x000fc6000001ff00 */
[----:B------:R-:W-:Y:S05]  /*5a10*/  @P0 BRA `(.L_x_7802) ;  /* 0x0000000000540947 */ /* 0x000fea0003800000 */
[----:B------:R-:W0:Y:S01]  /*5a20*/  LDC.64 R68, c[0x0][0x3f8] ;  /* 0x0000fe00ff447b82 */ /* 0x000e220000000a00 */
[----:B------:R-:W-:Y:S01]  /*5a30*/  IMAD.MOV.U32 R72, RZ, RZ, R78 ;  /* 0x000000ffff487224 */ /* 0x000fe200078e004e */
[----:B------:R-:W-:Y:S01]  /*5a40*/  ULDC.64 UR4, c[0x0][0x3e8] ;  /* 0x0000fa0000047ab9 */ /* 0x000fe20000000a00 */
[----:B------:R-:W-:Y:S01]  /*5a50*/  IMAD.MOV.U32 R73, RZ, RZ, R117 ;  /* 0x000000ffff497224 */ /* 0x000fe200078e0075 */
[----:B------:R-:W-:Y:S01]  /*5a60*/  ULDC.64 UR6, c[0x0][0x400] ;  /* 0x0001000000067ab9 */ /* 0x000fe20000000a00 */
[----:B------:R-:W-:-:S03]  /*5a70*/  IMAD.MOV.U32 R77, RZ, RZ, R107 ;  /* 0x000000ffff4d7224 */ /* 0x000fc600078e006b */
[----:B------:R-:W1:Y:S01]  /*5a80*/  LDC.64 R70, c[0x0][0x408] ;  /* 0x00010200ff467b82 */ /* 0x000e620000000a00 */
[----:B0-----:R-:W-:-:S04]  /*5a90*/  IMAD.WIDE.U32 R72, R68, 0x60, R72 ;  /* 0x0000006044487825 */ /* 0x001fc800078e0048 */
[----:B------:R-:W-:Y:S01]  /*5aa0*/  IMAD R75, R69, 0x60, RZ ;  /* 0x00000060454b7824 */ /* 0x000fe200078e02ff */
[----:B------:R-:W-:Y:S01]  /*5ab0*/  IADD3 R69, P0, R90, R72, RZ ;  /* 0x000000485a457210 */ /* 0x000fe20007f1e0ff */
[----:B-1----:R-:W-:-:S03]  /*5ac0*/  IMAD.WIDE.U32 R76, R70, 0x60, R76 ;  /* 0x00000060464c7825 */ /* 0x002fc600078e004c */
[----:B------:R-:W-:Y:S01]  /*5ad0*/  IADD3.X R72, R34, R73, R75, P0, !PT ;  /* 0x0000004922487210 */ /* 0x000fe200007fe44b */
[----:B------:R-:W-:Y:S01]  /*5ae0*/  IMAD R71, R71, 0x60, RZ ;  /* 0x0000006047477824 */ /* 0x000fe200078e02ff */
[----:B------:R-:W-:-:S04]  /*5af0*/  IADD3 R70, P0, R84, R76, RZ ;  /* 0x0000004c54467210 */ /* 0x000fc80007f1e0ff */
[----:B------:R-:W-:Y:S02]  /*5b00*/  IADD3.X R77, R101, R77, R71, P0, !PT ;  /* 0x0000004d654d7210 */ /* 0x000fe400007fe447 */
[----:B------:R-:W-:-:S04]  /*5b10*/  LEA R68, P0, R69, UR4, 0x1 ;  /* 0x0000000445447c11 */ /* 0x000fc8000f8008ff */
[----:B------:R-:W-:Y:S02]  /*5b20*/  LEA.HI.X R69, R69, UR5, R72, 0x1, P0 ;  /* 0x0000000545457c11 */ /* 0x000fe400080f0c48 */
[----:B------:R-:W-:-:S04]  /*5b30*/  LEA R72, P0, R70, UR6, 0x1 ;  /* 0x0000000646487c11 */ /* 0x000fc8000f8008ff */
[----:B------:R-:W-:Y:S02]  /*5b40*/  LEA.HI.X R73, R70, UR7, R77, 0x1, P0 ;  /* 0x0000000746497c11 */ /* 0x000fe400080f0c4d */
[----:B------:R-:W5:Y:S04]  /*5b50*/  LDG.E.128 R68, desc[UR42][R68.64] ;  /* 0x0000002a44447981 */ /* 0x000f68000c1e1d00 */
[----:B------:R-:W5:Y:S03]  /*5b60*/  LDG.E.128 R72, desc[UR42][R72.64] ;  /* 0x0000002a48487981 */ /* 0x000f66000c1e1d00 */
.L_x_7802:
[----:B------:R-:W-:Y:S05]  /*5b70*/  BSYNC B1 ;  /* 0x0000000000017941 */ /* 0x000fea0003800000 */
.L_x_7801:
[----:B-----5:R-:W-:Y:S01]  /*5b80*/  IMAD.MOV.U32 R76, RZ, RZ, R70 ;  /* 0x000000ffff4c7224 */ /* 0x020fe200078e0046 */
[----:B------:R-:W-:Y:S01]  /*5b90*/  MOV R79, R69 ;  /* 0x00000045004f7202 */ /* 0x000fe20000000f00 */
[----:B------:R-:W-:Y:S01]  /*5ba0*/  IMAD.MOV.U32 R77, RZ, RZ, R71 ;  /* 0x000000ffff4d7224 */ /* 0x000fe200078e0047 */
[----:B------:R-:W-:Y:S01]  /*5bb0*/  UISETP.NE.AND UP0, UPT, UR45, 0x3, UPT ;  /* 0x000000032d00788c */ /* 0x000fe2000bf05270 */
        /* <DEDUP_REMOVED lines=50> */
[----:B------:R-:W-:-:S02]  /*5ee0*/  IMAD.MOV.U32 R78, RZ, RZ, R64 ;  /* 0x000000ffff4e7224 */ /* 0x000fc400078e0040 */
[----:B------:R-:W-:Y:S01]  /*5ef0*/  IMAD.MOV.U32 R79, RZ, RZ, R65 ;  /* 0x000000ffff4f7224 */ /* 0x000fe200078e0041 */
[----:B------:R-:W-:-:S04]  /*5f00*/  PRMT R136, R76, 0x5410, R77 ;  /* 0x000054104c887816 */ /* 0x000fc8000000004d */
[----:B------:R-:W-:Y:S01]  /*5f10*/  PRMT R137, R78, 0x5410, R79 ;  /* 0x000054104e897816 */ /* 0x000fe2000000004f */
[----:B------:R-:W-:Y:S06]  /*5f20*/  @!P0 BRA `(.L_x_7803) ;  /* 0x0000000000048947 */ /* 0x000fec0003800000 */
[----:B------:R-:W-:Y:S01]  /*5f30*/  BPT.TRAP 0x1 ;  /* 0x000000040000795c */ /* 0x000fe20000300000 */
.L_x_7803:
[----:B------:R-:W-:Y:S01]  /*5f40*/  IMAD R107, R184, 0x8, R2 ;  /* 0x00000008b86b7824 */ /* 0x000fe200078e0202 */
[----:B------:R-:W-:Y:S01]  /*5f50*/  SHF.L.U32 R117, R191, 0x1f, RZ ;  /* 0x0000001fbf757819 */ /* 0x000fe200000006ff */
[----:B------:R-:W0:Y:S01]  /*5f60*/  LDC R128, c[0x0][0x2f4] ;  /* 0x0000bd00ff807b82 */ /* 0x000e220000000800 */
[----:B------:R-:W-:Y:S01]  /*5f70*/  MOV R119, R120 ;  /* 0x0000007800777202 */ /* 0x000fe20000000f00 */
[----:B------:R-:W-:Y:S01]  /*5f80*/  BSSY B1, `(.L_x_7804) ;  /* 0x0000005000017945 */ /* 0x000fe20003800000 */
[----:B------:R-:W1:Y:S05]  /*5f90*/  SYNCS.PHASECHK.TRANS64.TRYWAIT P4, [R107+URZ+0x28890], R117 ;  /* 0x028890756b0075a7 */ /* 0x000e6a000808017f */
[----:B------:R-:W2:Y:S01]  /*5fa0*/  LDC.64 R120, c[0x0][0x300] ;  /* 0x0000c000ff787b82 */ /* 0x000ea20000000a00 */
[----:B0-----:R-:W-:Y:S01]  /*5fb0*/  IMAD.IADD R129, R128, 0x1, -R110 ;  /* 0x0000000180817824 */ /* 0x001fe200078e0a6e */
[----:B-1----:R-:W-:Y:S06]  /*5fc0*/  @!P4 BRA `(.L_x_7805) ;  /* 0x0000022800f0c947 */ /* 0x002fec0003800000 */
.L_x_8193:
[----:B------:R-:W-:Y:S05]  /*5fd0*/  BSYNC B1 ;  /* 0x0000000000017941 */ /* 0x000fea0003800000 */
.L_x_7804:
[----:B------:R-:W-:Y:S01]  /*5fe0*/  ISETP.GE.OR P4, PT, R23, R113, P2 ;  /* 0x000000711700720c */ /* 0x000fe20001786670 */
[----:B------:R-:W-:-:S12]  /*5ff0*/  BSSY B1, `(.L_x_7806) ;  /* 0x0000082000017945 */ /* 0x000fd80003800000 */
[----:B------:R-:W-:Y:S05]  /*6000*/  @P4 BRA `(.L_x_7807) ;  /* 0x0000000800004947 */ /* 0x000fea0003800000 */
[----:B------:R-:W3:Y:S01]  /*6010*/  LDL R76, [R1+0x10] ;  /* 0x00001000014c7983 */ /* 0x000ee20000100800 */
[----:B------:R-:W-:Y:S01]  /*6020*/  IMAD.SHL.U32 R79, R23, 0x40, RZ ;  /* 0x00000040174f7824 */ /* 0x000fe200078e00ff */
[----:B------:R-:W-:Y:S01]  /*6030*/  BSSY B2, `(.L_x_7808) ;  /* 0x000006c000027945 */ /* 0x000fe20003800000 */
        /* <DEDUP_REMOVED lines=13> */
[----:B------:R-:W-:Y:S01]  /*6110*/  IADD3 R79, R77, R78, R203 ;  /* 0x0000004e4d4f7210 */ /* 0x000fe20007ffe0cb */
[----:B------:R-:W-:-:S04]  /*6120*/  IMAD R77, R184, 0x4000, R109 ;  /* 0x00004000b84d7824 */ /* 0x000fc800078e026d */
[----:B------:R-:W-:Y:S02]  /*6130*/  IMAD R79, R184, 0x4000, R79 ;  /* 0x00004000b84f7824 */ /* 0x000fe400078e024f */
[--C-:B------:R-:W-:Y:S02]  /*6140*/  IMAD R77, R77, 0x2, R2.reuse ;  /* 0x000000024d4d7824 */ /* 0x100fe400078e0202 */
[----:B------:R-:W-:-:S04]  /*6150*/  IMAD R80, R79, 0x2, R2 ;  /* 0x000000024f507824 */ /* 0x000fc800078e0202 */
[----:B------:R-:W1:Y:S04]  /*6160*/  LDS.128 R76, [R77+0x18400] ;  /* 0x018400004d4c7984 */ /* 0x000e680000000c00 */
[----:B------:R-:W3:Y:S01]  /*6170*/  LDS.128 R80, [R80+0x18400] ;  /* 0x0184000050507984 */ /* 0x000ee20000000c00 */
[----:B------:R-:W-:Y:S05]  /*6180*/  @P3 BRA `(.L_x_7809) ;  /* 0x0000000400583947 */ /* 0x000fea0003800000 */
[----:B---3--:R-:W-:Y:S01]  /*6190*/  IMAD.MOV.U32 R141, RZ, RZ, R81 ;  /* 0x000000ffff8d7224 */ /* 0x008fe200078e0051 */
[----:B-1----:R-:W-:Y:S01]  /*61a0*/  MOV R81, R77 ;  /* 0x0000004d00517202 */ /* 0x002fe20000000f00 */
[----:B------:R-:W-:Y:S01]  /*61b0*/  HADD2.F32 R143, -RZ, R143.H0_H0 ;  /* 0x2000008fff8f7230 */ /* 0x000fe20000004100 */
[----:B------:R-:W-:Y:S01]  /*61c0*/  SHF.R.U32.HI R144, RZ, 0x10, R49 ;  /* 0x00000010ff907819 */ /* 0x000fe20000011631 */
[----:B------:R-:W-:Y:S01]  /*61d0*/  HADD2.F32 R77, -RZ, R142.H0_H0 ;  /* 0x2000008eff4d7230 */ /* 0x000fe20000004100 */
[----:B------:R-:W-:Y:S01]  /*61e0*/  SHF.R.U32.HI R142, RZ, 0x10, R45 ;  /* 0x00000010ff8e7819 */ /* 0x000fe2000001162d */
[----:B------:R-:W-:Y:S01]  /*61f0*/  HADD2.F32 R138, -RZ, R141.H0_H0 ;  /* 0x2000008dff8a7230 */ /* 0x000fe20000004100 */
[----:B------:R-:W-:Y:S01]  /*6200*/  SHF.R.U64 R48, R48, 0x10, R49 ;  /* 0x0000001030307819 */ /* 0x000fe20000001231 */
[----:B------:R-:W-:Y:S01]  /*6210*/  HADD2.F32 R140, -RZ, R81.H0_H0 ;  /* 0x20000051ff8c7230 */ /* 0x000fe20000004100 */
[----:B------:R-:W-:Y:S01]  /*6220*/  SHF.R.U64 R44, R44, 0x10, R45 ;  /* 0x000000102c2c7819 */ /* 0x000fe2000000122d */
[----:B------:R-:W-:-:S02]  /*6230*/  HADD2.F32 R144, -RZ, R144.H0_H0 ;  /* 0x20000090ff907230 */ /* 0x000fc40000004100 */
[-C--:B------:R-:W-:Y:S01]  /*6240*/  FMUL.FTZ R145, R138, R143.reuse ;  /* 0x0000008f8a917220 */ /* 0x080fe20000410000 */
[----:B------:R-:W-:Y:S02]  /*6250*/  HADD2.F32 R81, -RZ, R81.H1_H1 ;  /* 0x30000051ff517230 */ /* 0x000fe40000004100 */
[C---:B------:R-:W-:Y:S01]  /*6260*/  FMUL.FTZ R143, R140.reuse, R143 ;  /* 0x0000008f8c8f7220 */ /* 0x040fe20000410000 */
[----:B------:R-:W-:Y:S02]  /*6270*/  HADD2.F32 R142, -RZ, R142.H0_H0 ;  /* 0x2000008eff8e7230 */ /* 0x000fe40000004100 */
[-C--:B------:R-:W-:Y:S01]  /*6280*/  FFMA.FTZ R140, R140, R77.reuse, -R145 ;  /* 0x0000004d8c8c7223 */ /* 0x080fe20000010891 */
[----:B------:R-:W-:Y:S01]  /*6290*/  SHF.R.U32.HI R145, RZ, 0x10, R47 ;  /* 0x00000010ff917819 */ /* 0x000fe2000001162f */
[----:B------:R-:W-:Y:S01]  /*62a0*/  FFMA.FTZ R138, R138, R77, R143 ;  /* 0x0000004d8a8a7223 */ /* 0x000fe2000001008f */
[----:B------:R-:W-:Y:S01]  /*62b0*/  HADD2.F32 R77, -RZ, R141.H1_H1 ;  /* 0x3000008dff4d7230 */ /* 0x000fe20000004100 */
[----:B------:R-:W-:Y:S01]  /*62c0*/  SHF.R.U32.HI R143, RZ, 0x10, R51 ;  /* 0x00000010ff8f7819 */ /* 0x000fe20000011633 */
[----:B------:R-:W-:Y:S01]  /*62d0*/  IMAD.MOV.U32 R141, RZ, RZ, R79 ;  /* 0x000000ffff8d7224 */ /* 0x000fe200078e004f */
[----:B------:R-:W-:Y:S01]  /*62e0*/  SHF.R.U64 R50, R50, 0x10, R51 ;  /* 0x0000001032327819 */ /* 0x000fe20000001233 */
[----:B------:R-:W-:-:S02]  /*62f0*/  HADD2.F32 R150, -RZ, R150.H0_H0 ;  /* 0x20000096ff967230 */ /* 0x000fc40000004100 */
[-C--:B------:R-:W-:Y:S01]  /*6300*/  FMUL.FTZ R146, R77, R144.reuse ;  /* 0x000000904d927220 */ /* 0x080fe20000410000 */
[C---:B------:R-:W-:Y:S01]  /*6310*/  FMUL.FTZ R144, R81.reuse, R144 ;  /* 0x0000009051907220 */ /* 0x040fe20000410000 */
[----:B------:R-:W-:Y:S02]  /*6320*/  HADD2.F32 R79, -RZ, R141.H0_H0 ;  /* 0x2000008dff4f7230 */ /* 0x000fe40000004100 */
[-C--:B------:R-:W-:Y:S01]  /*6330*/  FFMA.FTZ R81, R81, R142.reuse, -R146 ;  /* 0x0000008e51517223 */ /* 0x080fe20000010892 */
[----:B------:R-:W-:Y:S01]  /*6340*/  FFMA.FTZ R77, R77, R142, R144 ;  /* 0x0000008e4d4d7223 */ /* 0x000fe20000010090 */
[----:B------:R-:W-:Y:S02]  /*6350*/  IMAD.MOV.U32 R142, RZ, RZ, R83 ;  /* 0x000000ffff8e7224 */ /* 0x000fe400078e0053 */
[--C-:B------:R-:W-:Y:S01]  /*6360*/  HADD2.F32 R146, -RZ, R148.reuse.H1_H1 ;  /* 0x30000094ff927230 */ /* 0x100fe20000004100 */
[----:B------:R-:W-:Y:S01]  /*6370*/  F2FP.F16.F32.PACK_AB R81, R81, R140 ;  /* 0x0000008c5151723e */ /* 0x000fe200000000ff */
[----:B------:R-:W-:Y:S01]  /*6380*/  HADD2.F32 R144, -RZ, R148.H0_H0 ;  /* 0x20000094ff907230 */ /* 0x000fe20000004100 */
[----:B------:R-:W-:Y:S01]  /*6390*/  F2FP.F16.F32.PACK_AB R138, R77, R138 ;  /* 0x0000008a4d8a723e */ /* 0x000fe200000000ff */
[----:B------:R-:W-:-:S02]  /*63a0*/  HADD2.F32 R83, -RZ, R142.H0_H0 ;  /* 0x2000008eff537230 */ /* 0x000fc40000004100 */
[----:B------:R-:W-:Y:S02]  /*63b0*/  HADD2.F32 R142, -RZ, R142.H1_H1 ;  /* 0x3000008eff8e7230 */ /* 0x000fe40000004100 */
[----:B------:R-:W-:Y:S02]  /*63c0*/  HADD2.F32 R143, -RZ, R143.H0_H0 ;  /* 0x2000008fff8f7230 */ /* 0x000fe40000004100 */
[-C--:B------:R-:W-:Y:S01]  /*63d0*/  FMUL.FTZ R148, R83, R146.reuse ;  /* 0x0000009253947220 */ /* 0x080fe20000410000 */
[C---:B------:R-:W-:Y:S01]  /*63e0*/  FMUL.FTZ R146, R79.reuse, R146 ;  /* 0x000000924f927220 */ /* 0x040fe20000410000 */
[----:B------:R-:W-:Y:S02]  /*63f0*/  HADD2.F32 R49, -RZ, R80.H0_H0 ;  /* 0x20000050ff317230 */ /* 0x000fe40000004100 */
[-C--:B------:R-:W-:Y:S01]  /*6400*/  FFMA.FTZ R79, R79, R144.reuse, -R148 ;  /* 0x000000904f4f7223 */ /* 0x080fe20000010894 */
[----:B------:R-:W-:Y:S01]  /*6410*/  FFMA.FTZ R83, R83, R144, R146 ;  /* 0x0000009053537223 */ /* 0x000fe20000010092 */
[----:B------:R-:W-:-:S02]  /*6420*/  HADD2.F32 R144, -RZ, R141.H1_H1 ;  /* 0x3000008dff907230 */ /* 0x000fc40000004100 */
[----:B------:R-:W-:Y:S01]  /*6430*/  FMUL.FTZ R148, R49, R150 ;  /* 0x0000009631947220 */ /* 0x000fe20000410000 */
[----:B------:R-:W-:Y:S02]  /*6440*/  HADD2.F32 R141, -RZ, R145.H0_H0 ;  /* 0x20000091ff8d7230 */ /* 0x000fe40000004100 */
[-C--:B------:R-:W-:Y:S01]  /*6450*/  FMUL.FTZ R145, R142, R143.reuse ;  /* 0x0000008f8e917220 */ /* 0x080fe20000410000 */
[----:B------:R-:W-:Y:S02]  /*6460*/  HADD2.F32 R146, -RZ, R151.H0_H0 ;  /* 0x20000097ff927230 */ /* 0x000fe40000004100 */
[C---:B------:R-:W-:Y:S01]  /*6470*/  FMUL.FTZ R143, R144.reuse, R143 ;  /* 0x0000008f908f7220 */ /* 0x040fe20000410000 */
[----:B------:R-:W-:Y:S02]  /*6480*/  HADD2.F32 R48, -RZ, R48.H0_H0 ;  /* 0x20000030ff307230 */ /* 0x000fe40000004100 */
[----:B------:R-:W-:Y:S01]  /*6490*/  FFMA.FTZ R144, R144, R141, -R145 ;  /* 0x0000008d90907223 */ /* 0x000fe20000010891 */
[----:B------:R-:W-:-:S02]  /*64a0*/  HADD2.F32 R45, -RZ, R80.H1_H1 ;  /* 0x30000050ff2d7230 */ /* 0x000fc40000004100 */
[----:B------:R-:W-:Y:S01]  /*64b0*/  FFMA.FTZ R142, R142, R141, R143 ;  /* 0x0000008d8e8e7223 */ /* 0x000fe2000001008f */
[----:B------:R-:W-:Y:S01]  /*64c0*/  HADD2.F32 R141, -RZ, R76.H0_H0 ;  /* 0x2000004cff8d7230 */ /* 0x000fe20000004100 */
[----:B------:R-:W-:Y:S01]  /*64d0*/  SHF.R.U64 R143, R46, 0x10, R47 ;  /* 0x000000102e8f7819 */ /* 0x000fe2000000122f */
[----:B------:R-:W-:Y:S01]  /*64e0*/  HADD2.F32 R44, -RZ, R44.H0_H0 ;  /* 0x2000002cff2c7230 */ /* 0x000fe20000004100 */
[----:B------:R-:W-:Y:S01]  /*64f0*/  F2FP.F16.F32.PACK_AB R79, R144, R79 ;  /* 0x0000004f904f723e */ /* 0x000fe200000000ff */
[--C-:B------:R-:W-:Y:S02]  /*6500*/  HADD2.F32 R51, -RZ, R149.reuse.H1_H1 ;  /* 0x30000095ff337230 */ /* 0x100fe40000004100 */
[C---:B------:R-:W-:Y:S01]  /*6510*/  FMUL.FTZ R150, R141.reuse, R150 ;  /* 0x000000968d967220 */ /* 0x040fe20000410000 */
[-C--:B------:R-:W-:Y:S01]  /*6520*/  FFMA.FTZ R148, R141, R146.reuse, -R148 ;  /* 0x000000928d947223 */ /* 0x080fe20000010894 */
[----:B------:R-:W-:Y:S01]  /*6530*/  HADD2.F32 R149, -RZ, R149.H0_H0 ;  /* 0x20000095ff957230 */ /* 0x000fe20000004100 */
[----:B------:R-:W-:Y:S01]  /*6540*/  F2FP.F16.F32.PACK_AB R83, R142, R83 ;  /* 0x000000538e53723e */ /* 0x000fe200000000ff */
[----:B------:R-:W-:Y:S01]  /*6550*/  FFMA.FTZ R150, R49, R146, R150 ;  /* 0x0000009231967223 */ /* 0x000fe20000010096 */
[----:B------:R-:W-:-:S02]  /*6560*/  HADD2.F32 R49, -RZ, R76.H1_H1 ;  /* 0x3000004cff317230 */ /* 0x000fc40000004100 */
[-C--:B------:R-:W-:Y:S01]  /*6570*/  FMUL.FTZ R76, R45, R48.reuse ;  /* 0x000000302d4c7220 */ /* 0x080fe20000410000 */
[----:B------:R-:W-:Y:S02]  /*6580*/  HADD2.F32 R47, -RZ, R50.H0_H0 ;  /* 0x20000032ff2f7230 */ /* 0x000fe40000004100 */
[----:B------:R-:W-:Y:S02]  /*6590*/  HADD2.F32 R143, -RZ, R143.H0_H0 ;  /* 0x2000008fff8f7230 */ /* 0x000fe40000004100 */
[C---:B------:R-:W-:Y:S01]  /*65a0*/  FMUL.FTZ R48, R49.reuse, R48 ;  /* 0x0000003031307220 */ /* 0x040fe20000410000 */
[-C--:B------:R-:W-:Y:S01]  /*65b0*/  FFMA.FTZ R49, R49, R44.reuse, -R76 ;  /* 0x0000002c31317223 */ /* 0x080fe2000001084c */
[----:B------:R-:W-:Y:S02]  /*65c0*/  IMAD.MOV.U32 R77, RZ, RZ, R81 ;  /* 0x000000ffff4d7224 */ /* 0x000fe400078e0051 */
[----:B------:R-:W-:Y:S01]  /*65d0*/  FFMA.FTZ R45, R45, R44, R48 ;  /* 0x0000002c2d2d7223 */ /* 0x000fe20000010030 */
[----:B------:R-:W-:Y:S01]  /*65e0*/  HADD2.F32 R44, -RZ, R82.H0_H0 ;  /* 0x20000052ff2c7230 */ /* 0x000fe20000004100 */
[----:B------:R-:W-:Y:S01]  /*65f0*/  F2FP.F16.F32.PACK_AB R76, R49, R148 ;  /* 0x00000094314c723e */ /* 0x000fe200000000ff */
[----:B------:R-:W-:-:S02]  /*6600*/  HADD2.F32 R48, -RZ, R78.H0_H0 ;  /* 0x2000004eff307230 */ /* 0x000fc40000004100 */
[----:B------:R-:W-:Y:S02]  /*6610*/  HADD2.F32 R82, -RZ, R82.H1_H1 ;  /* 0x30000052ff527230 */ /* 0x000fe40000004100 */
[-C--:B------:R-:W-:Y:S01]  /*6620*/  FMUL.FTZ R141, R44, R51.reuse ;  /* 0x000000332c8d7220 */ /* 0x080fe20000410000 */
[----:B------:R-:W-:Y:S01]  /*6630*/  F2FP.F16.F32.PACK_AB R80, R45, R150 ;  /* 0x000000962d50723e */ /* 0x000fe200000000ff */
[----:B------:R-:W-:Y:S01]  /*6640*/  FMUL.FTZ R51, R48, R51 ;  /* 0x0000003330337220 */ /* 0x000fe20000410000 */
[----:B------:R-:W-:Y:S02]  /*6650*/  IMAD.MOV.U32 R81, RZ, RZ, R138 ;  /* 0x000000ffff517224 */ /* 0x000fe400078e008a */
[----:B------:R-:W-:Y:S01]  /*6660*/  FMUL.FTZ R145, R82, R47 ;  /* 0x0000002f52917220 */ /* 0x000fe20000410000 */
[-C--:B------:R-:W-:Y:S01]  /*6670*/  FFMA.FTZ R141, R48, R149.reuse, -R141 ;  /* 0x00000095308d7223 */ /* 0x080fe2000001088d */
[----:B------:R-:W-:Y:S01]  /*6680*/  FFMA.FTZ R51, R44, R149, R51 ;  /* 0x000000952c337223 */ /* 0x000fe20000010033 */
[----:B------:R-:W-:-:S05]  /*6690*/  HADD2.F32 R44, -RZ, R78.H1_H1 ;  /* 0x3000004eff2c7230 */ /* 0x000fca0000004100 */
[C---:B------:R-:W-:Y:S01]  /*66a0*/  FMUL.FTZ R47, R44.reuse, R47 ;  /* 0x0000002f2c2f7220 */ /* 0x040fe20000410000 */
[----:B------:R-:W-:-:S03]  /*66b0*/  FFMA.FTZ R44, R44, R143, -R145 ;  /* 0x0000008f2c2c7223 */ /* 0x000fc60000010891 */
[----:B------:R-:W-:Y:S02]  /*66c0*/  FFMA.FTZ R82, R82, R143, R47 ;  /* 0x0000008f52527223 */ /* 0x000fe4000001002f */
[----:B------:R-:W-:-:S03]  /*66d0*/  F2FP.F16.F32.PACK_AB R78, R44, R141 ;  /* 0x0000008d2c4e723e */ /* 0x000fc600000000ff */
[----:B------:R-:W-:-:S07]  /*66e0*/  F2FP.F16.F32.PACK_AB R82, R82, R51 ;  /* 0x000000335252723e */ /* 0x000fce00000000ff */
.L_x_7809:
[----:B------:R-:W-:Y:S05]  /*66f0*/  BSYNC B2 ;  /* 0x0000000000027941 */ /* 0x000fea0003800000 */
.L_x_7808:
[-C--:B--2---:R-:W-:Y:S01]  /*6700*/  IMAD R46, R216, R120.reuse, RZ ;  /* 0x00000078d82e7224 */ /* 0x084fe200078e02ff */
[----:B------:R-:W-:Y:S01]  /*6710*/  ULDC.64 UR4, c[0x0][0x2e8] ;  /* 0x0000ba0000047ab9 */ /* 0x000fe20000000a00 */
[----:B------:R-:W-:-:S04]  /*6720*/  IMAD.WIDE.U32 R44, R23, R120, R118 ;  /* 0x00000078172c7225 */ /* 0x000fc800078e0076 */
[----:B------:R-:W-:Y:S01]  /*6730*/  IMAD R47, R23, R121, R46 ;  /* 0x00000079172f7224 */ /* 0x000fe200078e022e */
[----:B------:R-:W-:-:S03]  /*6740*/  IADD3 R46, P4, P5, R96, R44, R38 ;  /* 0x0000002c602e7210 */ /* 0x000fc60007d9e026 */
[----:B------:R-:W-:-:S05]  /*6750*/  IMAD.IADD R48, R47, 0x1, R45 ;  /* 0x000000012f307824 */ /* 0x000fca00078e022d */
        /* <DEDUP_REMOVED lines=8> */
[----:B-1----:R1:W-:Y:S01]  /*67e0*/  STG.E.128 desc[UR42][R44.64], R76 ;  /* 0x0000004c2c007986 */ /* 0x0023e2000c101d2a */
[----:B------:R-:W-:-:S05]  /*67f0*/  @!P4 LEA.HI.X R47, R139, UR5, R48, 0x1, P5 ;  /* 0x000000058b2fcc11 */ /* 0x000fca000a8f0c30 */
[----:B---3--:R1:W-:Y:S04]  /*6800*/  @!P4 STG.E.128 desc[UR42][R46.64], R80 ;  /* 0x000000502e00c986 */ /* 0x0083e8000c101d2a */
.L_x_7807:
[----:B------:R-:W-:Y:S05]  /*6810*/  BSYNC B1 ;  /* 0x0000000000017941 */ /* 0x000fea0003800000 */
.L_x_7806:
[----:B------:R-:W-:Y:S01]  /*6820*/  ISETP.GE.OR P4, PT, R212, R113, P2 ;  /* 0x00000071d400720c */ /* 0x000fe20001786670 */
[----:B------:R-:W-:-:S12]  /*6830*/  BSSY B1, `(.L_x_7810) ;  /* 0x0000081000017945 */ /* 0x000fd80003800000 */
[----:B------:R-:W-:Y:S05]  /*6840*/  @P4 BRA `(.L_x_7811) ;  /* 0x0000000400fc4947 */ /* 0x000fea0003800000 */
[----:B-1----:R-:W3:Y:S01]  /*6850*/  LDL R44, [R1+0x10] ;  /* 0x00001000012c7983 */ /* 0x002ee20000100800 */
[----:B------:R-:W-:Y:S01]  /*6860*/  SHF.R.U32.HI R46, RZ, 0x3, R198 ;  /* 0x00000003ff2e7819 */ /* 0x000fe200000116c6 */
[----:B--2---:R-:W-:Y:S01]  /*6870*/  IMAD.WIDE.U32 R76, R212, R120, R118 ;  /* 0x00000078d44c7225 */ /* 0x004fe200078e0076 */
[----:B------:R-:W-:Y:S02]  /*6880*/  BSSY B2, `(.L_x_7812) ;  /* 0x0000070000027945 */ /* 0x000fe40003800000 */
[----:B------:R-:W-:Y:S02]  /*6890*/  IADD3 R78, P4, P5, R96, R76, R38 ;  /* 0x0000004c604e7210 */ /* 0x000fe40007d9e026 */
        /* <DEDUP_REMOVED lines=12> */
[----:B------:R-:W-:-:S03]  /*6960*/  LOP3.LUT R44, R198, 0x38, R83, 0xf8, !PT ;  /* 0x00000038c62c7812 */ /* 0x000fc600078ef853 */
[----:B------:R-:W-:Y:S01]  /*6970*/  IMAD.SHL.U32 R45, R45, 0x400, RZ ;  /* 0x000004002d2d7824 */ /* 0x000fe200078e00ff */
[----:B------:R-:W-:-:S04]  /*6980*/  LOP3.LUT R44, R44, R46, RZ, 0x3c, !PT ;  /* 0x0000002e2c2c7212 */ /* 0x000fc800078e3cff */
[----:B------:R-:W-:-:S04]  /*6990*/  LOP3.LUT R45, R45, 0x7fffe000, RZ, 0xc0, !PT ;  /* 0x7fffe0002d2d7812 */ /* 0x000fc800078ec0ff */
[----:B------:R-:W-:Y:S01]  /*69a0*/  IADD3 R47, R44, R45, R201 ;  /* 0x0000002d2c2f7210 */ /* 0x000fe20007ffe0c9 */
[----:B------:R-:W-:-:S03]  /*69b0*/  IMAD R45, R184, 0x4000, R108 ;  /* 0x00004000b82d7824 */ /* 0x000fc600078e026c */
[----:B------:R-:W-:Y:S01]  /*69c0*/  LEA R47, R184, R47, 0xe ;  /* 0x0000002fb82f7211 */ /* 0x000fe200078e70ff */
[----:B------:R-:W-:-:S04]  /*69d0*/  IMAD R45, R45, 0x2, R2 ;  /* 0x000000022d2d7824 */ /* 0x000fc800078e0202 */
[----:B------:R-:W-:Y:S02]  /*69e0*/  IMAD R48, R47, 0x2, R2 ;  /* 0x000000022f307824 */ /* 0x000fe400078e0202 */
[----:B------:R-:W1:Y:S04]  /*69f0*/  LDS.128 R44, [R45+0x18400] ;  /* 0x018400002d2c7984 */ /* 0x000e680000000c00 */
[----:B------:R-:W2:Y:S01]  /*6a00*/  LDS.128 R48, [R48+0x18400] ;  /* 0x0184000030307984 */ /* 0x000ea20000000c00 */
[----:B------:R-:W-:Y:S05]  /*6a10*/  @P3 BRA `(.L_x_7813) ;  /* 0x0000000400583947 */ /* 0x000fea0003800000 */
[--C-:B------:R-:W-:Y:S01]  /*6a20*/  SHF.R.U64 R52, R52, 0x10, R53.reuse ;  /* 0x0000001034347819 */ /* 0x100fe20000001235 */
[----:B------:R-:W-:Y:S01]  /*6a30*/  HADD2.F32 R154, -RZ, R154.H0_H0 ;  /* 0x2000009aff9a7230 */ /* 0x000fe20000004100 */
[----:B------:R-:W-:Y:S01]  /*6a40*/  SHF.R.U32.HI R80, RZ, 0x10, R53 ;  /* 0x00000010ff507819 */ /* 0x000fe20000011635 */
[----:B------:R-:W-:Y:S01]  /*6a50*/  HADD2.F32 R138, -RZ, R152.H0_H0 ;  /* 0x20000098ff8a7230 */ /* 0x000fe20000004100 */
[--C-:B------:R-:W-:Y:S01]  /*6a60*/  SHF.R.U64 R53, R56, 0x10, R57.reuse ;  /* 0x0000001038357819 */ /* 0x100fe20000001239 */
[----:B------:R-:W-:Y:S01]  /*6a70*/  HADD2.F32 R151, -RZ, R151.H1_H1 ;  /* 0x30000097ff977230 */ /* 0x000fe20000004100 */
[----:B------:R-:W-:Y:S01]  /*6a80*/  SHF.R.U32.HI R56, RZ, 0x10, R57 ;  /* 0x00000010ff387819 */ /* 0x000fe20000011639 */
[----:B------:R-:W-:Y:S01]  /*6a90*/  HADD2.F32 R52, -RZ, R52.H0_H0 ;  /* 0x20000034ff347230 */ /* 0x000fe20000004100 */
[--C-:B------:R-:W-:Y:S01]  /*6aa0*/  SHF.R.U64 R54, R54, 0x10, R55.reuse ;  /* 0x0000001036367819 */ /* 0x100fe20000001237 */
[----:B------:R-:W-:Y:S01]  /*6ab0*/  HADD2.F32 R152, -RZ, R152.H1_H1 ;  /* 0x30000098ff987230 */ /* 0x000fe20000004100 */
[----:B------:R-:W-:Y:S01]  /*6ac0*/  SHF.R.U32.HI R57, RZ, 0x10, R55 ;  /* 0x00000010ff397819 */ /* 0x000fe20000011637 */
[----:B------:R-:W-:Y:S01]  /*6ad0*/  HADD2.F32 R139, -RZ, R56.H0_H0 ;  /* 0x20000038ff8b7230 */ /* 0x000fe20000004100 */
[--C-:B------:R-:W-:Y:S01]  /*6ae0*/  SHF.R.U64 R55, R58, 0x10, R59.reuse ;  /* 0x000000103a377819 */ /* 0x100fe2000000123b */
[----:B------:R-:W-:Y:S01]  /*6af0*/  HADD2.F32 R54, -RZ, R54.H0_H0 ;  /* 0x20000036ff367230 */ /* 0x000fe20000004100 */
[----:B------:R-:W-:Y:S01]  /*6b00*/  SHF.R.U32.HI R58, RZ, 0x10, R59 ;  /* 0x00000010ff3a7819 */ /* 0x000fe2000001163b */
[----:B--2---:R-:W-:-:S02]  /*6b10*/  IMAD.MOV.U32 R59, RZ, RZ, R49 ;  /* 0x000000ffff3b7224 */ /* 0x004fc400078e0031 */
[----:B-1----:R-:W-:Y:S02]  /*6b20*/  IMAD.MOV.U32 R49, RZ, RZ, R47 ;  /* 0x000000ffff317224 */ /* 0x002fe400078e002f */
[----:B------:R-:W-:Y:S02]  /*6b30*/  HADD2.F32 R47, -RZ, R45.H0_H0 ;  /* 0x2000002dff2f7230 */ /* 0x000fe40000004100 */
[--C-:B------:R-:W-:Y:S02]  /*6b40*/  HADD2.F32 R82, -RZ, R59.reuse.H0_H0 ;  /* 0x2000003bff527230 */ /* 0x100fe40000004100 */
[----:B------:R-:W-:Y:S02]  /*6b50*/  HADD2.F32 R59, -RZ, R59.H1_H1 ;  /* 0x3000003bff3b7230 */ /* 0x000fe40000004100 */
[-C--:B------:R-:W-:Y:S01]  /*6b60*/  FMUL.FTZ R141, R47, R154.reuse ;  /* 0x0000009a2f8d7220 */ /* 0x080fe20000410000 */
[----:B------:R-:W-:-:S03]  /*6b70*/  FMUL.FTZ R140, R82, R154 ;  /* 0x0000009a528c7220 */ /* 0x000fc60000410000 */
[-C--:B------:R-:W-:Y:S01]  /*6b80*/  FFMA.FTZ R56, R82, R138.reuse, R141 ;  /* 0x0000008a52387223 */ /* 0x080fe2000001008d */
[----:B------:R-:W-:Y:S02]  /*6b90*/  HADD2.F32 R82, -RZ, R45.H1_H1 ;  /* 0x3000002dff527230 */ /* 0x000fe40000004100 */
[----:B------:R-:W-:Y:S01]  /*6ba0*/  FFMA.FTZ R47, R47, R138, -R140 ;  /* 0x0000008a2f2f7223 */ /* 0x000fe2000001088c */
[----:B------:R-:W-:Y:S02]  /*6bb0*/  HADD2.F32 R138, -RZ, R80.H0_H0 ;  /* 0x20000050ff8a7230 */ /* 0x000fe40000004100 */
[-C--:B------:R-:W-:Y:S01]  /*6bc0*/  FMUL.FTZ R141, R59, R139.reuse ;  /* 0x0000008b3b8d7220 */ /* 0x080fe20000410000 */
[----:B------:R-:W-:Y:S02]  /*6bd0*/  IMAD.MOV.U32 R80, RZ, RZ, R51 ;  /* 0x000000ffff507224 */ /* 0x000fe400078e0033 */
[----:B------:R-:W-:Y:S01]  /*6be0*/  FMUL.FTZ R140, R82, R139 ;  /* 0x0000008b528c7220 */ /* 0x000fe20000410000 */
[----:B------:R-:W-:-:S02]  /*6bf0*/  IMAD.MOV.U32 R45, RZ, RZ, R50 ;  /* 0x000000ffff2d7224 */ /* 0x000fc400078e0032 */
[-C--:B------:R-:W-:Y:S01]  /*6c00*/  FFMA.FTZ R50, R82, R138.reuse, -R141 ;  /* 0x0000008a52327223 */ /* 0x080fe2000001088d */
[----:B------:R-:W-:Y:S02]  /*6c10*/  HADD2.F32 R139, -RZ, R153.H0_H0 ;  /* 0x20000099ff8b7230 */ /* 0x000fe40000004100 */
[----:B------:R-:W-:Y:S01]  /*6c20*/  FFMA.FTZ R51, R59, R138, R140 ;  /* 0x0000008a3b337223 */ /* 0x000fe2000001008c */
[--C-:B------:R-:W-:Y:S02]  /*6c30*/  HADD2.F32 R82, -RZ, R80.reuse.H0_H0 ;  /* 0x20000050ff527230 */ /* 0x100fe40000004100 */
[----:B------:R-:W-:Y:S01]  /*6c40*/  HADD2.F32 R59, -RZ, R147.H1_H1 ;  /* 0x30000093ff3b7230 */ /* 0x000fe20000004100 */
[----:B------:R-:W-:Y:S01]  /*6c50*/  F2FP.F16.F32.PACK_AB R47, R50, R47 ;  /* 0x0000002f322f723e */ /* 0x000fe200000000ff */
[----:B------:R-:W-:Y:S02]  /*6c60*/  HADD2.F32 R138, -RZ, R49.H0_H0 ;  /* 0x20000031ff8a7230 */ /* 0x000fe40000004100 */
[----:B------:R-:W-:Y:S01]  /*6c70*/  FMUL.FTZ R143, R82, R139 ;  /* 0x0000008b528f7220 */ /* 0x000fe20000410000 */
[----:B------:R-:W-:-:S02]  /*6c80*/  HADD2.F32 R80, -RZ, R80.H1_H1 ;  /* 0x30000050ff507230 */ /* 0x000fc40000004100 */
[----:B------:R-:W-:Y:S02]  /*6c90*/  HADD2.F32 R141, -RZ, R58.H0_H0 ;  /* 0x2000003aff8d7230 */ /* 0x000fe40000004100 */
[C---:B------:R-:W-:Y:S01]  /*6ca0*/  FMUL.FTZ R145, R138.reuse, R139 ;  /* 0x0000008b8a917220 */ /* 0x040fe20000410000 */
[----:B------:R-:W-:Y:S02]  /*6cb0*/  HADD2.F32 R58, -RZ, R49.H1_H1 ;  /* 0x30000031ff3a7230 */ /* 0x000fe40000004100 */
[----:B------:R-:W-:Y:S01]  /*6cc0*/  FFMA.FTZ R49, R138, R59, -R143 ;  /* 0x0000003b8a317223 */ /* 0x000fe2000001088f */
[----:B------:R-:W-:Y:S02]  /*6cd0*/  HADD2.F32 R139, -RZ, R57.H0_H0 ;  /* 0x20000039ff8b7230 */ /* 0x000fe40000004100 */
[----:B------:R-:W-:Y:S01]  /*6ce0*/  FMUL.FTZ R143, R80, R141 ;  /* 0x0000008d508f7220 */ /* 0x000fe20000410000 */
[----:B------:R-:W-:Y:S01]  /*6cf0*/  FFMA.FTZ R57, R82, R59, R145 ;  /* 0x0000003b52397223 */ /* 0x000fe20000010091 */
[----:B------:R-:W-:Y:S01]  /*6d00*/  FMUL.FTZ R141, R58, R141 ;  /* 0x0000008d3a8d7220 */ /* 0x000fe20000410000 */
[----:B------:R-:W-:-:S02]  /*6d10*/  HADD2.F32 R153, -RZ, R153.H1_H1 ;  /* 0x30000099ff997230 */ /* 0x000fc40000004100 */
[-C--:B------:R-:W-:Y:S01]  /*6d20*/  FFMA.FTZ R58, R58, R139.reuse, -R143 ;  /* 0x0000008b3a3a7223 */ /* 0x080fe2000001088f */
[----:B------:R-:W-:Y:S02]  /*6d30*/  HADD2.F32 R82, -RZ, R48.H0_H0 ;  /* 0x20000030ff527230 */ /* 0x000fe40000004100 */
[----:B------:R-:W-:Y:S01]  /*6d40*/  FFMA.FTZ R80, R80, R139, R141 ;  /* 0x0000008b50507223 */ /* 0x000fe2000001008d */
[----:B------:R-:W-:Y:S02]  /*6d50*/  HADD2.F32 R139, -RZ, R53.H0_H0 ;  /* 0x20000035ff8b7230 */ /* 0x000fe40000004100 */
[----:B------:R-:W-:Y:S01]  /*6d60*/  HADD2.F32 R53, -RZ, R44.H0_H0 ;  /* 0x2000002cff357230 */ /* 0x000fe20000004100 */
[----:B------:R-:W-:Y:S01]  /*6d70*/  F2FP.F16.F32.PACK_AB R58, R58, R49 ;  /* 0x000000313a3a723e */ /* 0x000fe200000000ff */
[----:B------:R-:W-:Y:S01]  /*6d80*/  HADD2.F32 R138, -RZ, R48.H1_H1 ;  /* 0x30000030ff8a7230 */ /* 0x000fe20000004100 */
[----:B------:R-:W-:Y:S01]  /*6d90*/  F2FP.F16.F32.PACK_AB R49, R51, R56 ;  /* 0x000000383331723e */ /* 0x000fe200000000ff */
[----:B------:R-:W-:-:S02]  /*6da0*/  HADD2.F32 R59, -RZ, R44.H1_H1 ;  /* 0x3000002cff3b7230 */ /* 0x000fc40000004100 */
[-C--:B------:R-:W-:Y:S01]  /*6db0*/  FMUL.FTZ R44, R82, R153.reuse ;  /* 0x00000099522c7220 */ /* 0x080fe20000410000 */
[----:B------:R-:W-:Y:S01]  /*6dc0*/  FMUL.FTZ R153, R53, R153 ;  /* 0x0000009935997220 */ /* 0x000fe20000410000 */
[-C--:B------:R-:W-:Y:S01]  /*6dd0*/  FMUL.FTZ R140, R138, R139.reuse ;  /* 0x0000008b8a8c7220 */ /* 0x080fe20000410000 */
[----:B------:R-:W-:Y:S02]  /*6de0*/  HADD2.F32 R147, -RZ, R147.H0_H0 ;  /* 0x20000093ff937230 */ /* 0x000fe40000004100 */
[----:B------:R-:W-:Y:S01]  /*6df0*/  FMUL.FTZ R139, R59, R139 ;  /* 0x0000008b3b8b7220 */ /* 0x000fe20000410000 */
[-C--:B------:R-:W-:Y:S01]  /*6e00*/  FFMA.FTZ R44, R53, R151.reuse, -R44 ;  /* 0x00000097352c7223 */ /* 0x080fe2000001082c */
[----:B------:R-:W-:Y:S01]  /*6e10*/  FFMA.FTZ R48, R82, R151, R153 ;  /* 0x0000009752307223 */ /* 0x000fe20000010099 */
[-C--:B------:R-:W-:Y:S01]  /*6e20*/  FFMA.FTZ R53, R59, R52.reuse, -R140 ;  /* 0x000000343b357223 */ /* 0x080fe2000001088c */
[----:B------:R-:W-:Y:S02]  /*6e30*/  HADD2.F32 R82, -RZ, R55.H0_H0 ;  /* 0x20000037ff527230 */ /* 0x000fe40000004100 */
[----:B------:R-:W-:Y:S01]  /*6e40*/  FFMA.FTZ R59, R138, R52, R139 ;  /* 0x000000348a3b7223 */ /* 0x000fe2000001008b */
[--C-:B------:R-:W-:Y:S01]  /*6e50*/  HADD2.F32 R55, -RZ, R45.reuse.H0_H0 ;  /* 0x2000002dff377230 */ /* 0x100fe20000004100 */
[----:B------:R-:W-:Y:S01]  /*6e60*/  F2FP.F16.F32.PACK_AB R51, R80, R57 ;  /* 0x000000395033723e */ /* 0x000fe200000000ff */
[----:B------:R-:W-:Y:S01]  /*6e70*/  HADD2.F32 R52, -RZ, R46.H0_H0 ;  /* 0x2000002eff347230 */ /* 0x000fe20000004100 */
[----:B------:R-:W-:Y:S01]  /*6e80*/  F2FP.F16.F32.PACK_AB R44, R53, R44 ;  /* 0x0000002c352c723e */ /* 0x000fe200000000ff */
[----:B------:R-:W-:-:S02]  /*6e90*/  HADD2.F32 R45, -RZ, R45.H1_H1 ;  /* 0x3000002dff2d7230 */ /* 0x000fc40000004100 */
[-C--:B------:R-:W-:Y:S01]  /*6ea0*/  FMUL.FTZ R139, R55, R152.reuse ;  /* 0x00000098378b7220 */ /* 0x080fe20000410000 */
[----:B------:R-:W-:Y:S02]  /*6eb0*/  HADD2.F32 R46, -RZ, R46.H1_H1 ;  /* 0x3000002eff2e7230 */ /* 0x000fe40000004100 */
[C---:B------:R-:W-:Y:S01]  /*6ec0*/  FMUL.FTZ R152, R52.reuse, R152 ;  /* 0x0000009834987220 */ /* 0x040fe20000410000 */
[----:B------:R-:W-:Y:S01]  /*6ed0*/  F2FP.F16.F32.PACK_AB R48, R59, R48 ;  /* 0x000000303b30723e */ /* 0x000fe200000000ff */
[-C--:B------:R-:W-:Y:S01]  /*6ee0*/  FMUL.FTZ R141, R45, R82.reuse ;  /* 0x000000522d8d7220 */ /* 0x080fe20000410000 */
[-C--:B------:R-:W-:Y:S01]  /*6ef0*/  FFMA.FTZ R139, R52, R147.reuse, -R139 ;  /* 0x00000093348b7223 */ /* 0x080fe2000001088b */
[C---:B------:R-:W-:Y:S01]  /*6f00*/  FMUL.FTZ R82, R46.reuse, R82 ;  /* 0x000000522e527220 */ /* 0x040fe20000410000 */
[----:B------:R-:W-:Y:S01]  /*6f10*/  FFMA.FTZ R152, R55, R147, R152 ;  /* 0x0000009337987223 */ /* 0x000fe20000010098 */
[-C--:B------:R-:W-:Y:S02]  /*6f20*/  FFMA.FTZ R46, R46, R54.reuse, -R141 ;  /* 0x000000362e2e7223 */ /* 0x080fe4000001088d */
[----:B------:R-:W-:-:S03]  /*6f30*/  FFMA.FTZ R45, R45, R54, R82 ;  /* 0x000000362d2d7223 */ /* 0x000fc60000010052 */
[----:B------:R-:W-:Y:S02]  /*6f40*/  F2FP.F16.F32.PACK_AB R46, R46, R139 ;  /* 0x0000008b2e2e723e */ /* 0x000fe400000000ff */
[----:B------:R-:W-:Y:S01]  /*6f50*/  F2FP.F16.F32.PACK_AB R50, R45, R152 ;  /* 0x000000982d32723e */ /* 0x000fe200000000ff */
[----:B------:R-:W-:Y:S02]  /*6f60*/  IMAD.MOV.U32 R45, RZ, RZ, R47 ;  /* 0x000000ffff2d7224 */ /* 0x000fe400078e002f */
[----:B------:R-:W-:-:S07]  /*6f70*/  IMAD.MOV.U32 R47, RZ, RZ, R58 ;  /* 0x000000ffff2f7224 */ /* 0x000fce00078e003a */
.L_x_7813:
[----:B------:R-:W-:Y:S05]  /*6f80*/  BSYNC B2 ;  /* 0x0000000000027941 */ /* 0x000fea0003800000 */
.L_x_7812:
[----:B------:R-:W-:Y:S01]  /*6f90*/  ISETP.GE.AND P4, PT, R83, R128, PT ;  /* 0x000000805300720c */ /* 0x000fe20003f86270 */
[----:B------:R-:W-:-:S12]  /*6fa0*/  ULDC.64 UR4, c[0x0][0x2e8] ;  /* 0x0000ba0000047ab9 */ /* 0x000fd80000000a00 */
        /* <DEDUP_REMOVED lines=8> */
[----:B--2---:R3:W-:Y:S04]  /*7030*/  @!P4 STG.E.128 desc[UR42][R54.64], R48 ;  /* 0x000000303600c986 */ /* 0x0047e8000c101d2a */
.L_x_7811:
[----:B------:R-:W-:Y:S05]  /*7040*/  BSYNC B1 ;  /* 0x0000000000017941 */ /* 0x000fea0003800000 */
.L_x_7810:
[----:B------:R-:W-:Y:S01]  /*7050*/  ISETP.GE.OR P4, PT, R211, R113, P2 ;  /* 0x00000071d300720c */ /* 0x000fe20001786670 */
[----:B------:R-:W-:-:S12]  /*7060*/  BSSY B1, `(.L_x_7814) ;  /* 0x000007f000017945 */ /* 0x000fd80003800000 */
[----:B------:R-:W-:Y:S05]  /*7070*/  @P4 BRA `(.L_x_7815) ;  /* 0x0000000400f44947 */ /* 0x000fea0003800000 */
[----:B-1-3--:R-:W3:Y:S01]  /*7080*/  LDL R44, [R1+0x10] ;  /* 0x00001000012c7983 */ /* 0x00aee20000100800 */
        /* <DEDUP_REMOVED lines=16> */
[----:B------:R-:W-:-:S03]  /*7190*/  LOP3.LUT R44, R197, 0x38, R59, 0xf8, !PT ;  /* 0x00000038c52c7812 */ /* 0x000fc600078ef83b */
[----:B------:R-:W-:Y:S01]  /*71a0*/  IMAD.SHL.U32 R46, R45, 0x400, RZ ;  /* 0x000004002d2e7824 */ /* 0x000fe200078e00ff */
[----:B------:R-:W-:-:S04]  /*71b0*/  LOP3.LUT R45, R44, R47, RZ, 0x3c, !PT ;  /* 0x0000002f2c2d7212 */ /* 0x000fc800078e3cff */
[----:B------:R-:W-:-:S04]  /*71c0*/  LOP3.LUT R46, R46, 0x7fffe000, RZ, 0xc0, !PT ;  /* 0x7fffe0002e2e7812 */ /* 0x000fc800078ec0ff */
[----:B------:R-:W-:Y:S01]  /*71d0*/  IADD3 R47, R45, R46, R200 ;  /* 0x0000002e2d2f7210 */ /* 0x000fe20007ffe0c8 */
[----:B------:R-:W-:-:S04]  /*71e0*/  IMAD R45, R184, 0x4000, R27 ;  /* 0x00004000b82d7824 */ /* 0x000fc800078e021b */
[----:B------:R-:W-:Y:S02]  /*71f0*/  IMAD R47, R184, 0x4000, R47 ;  /* 0x00004000b82f7824 */ /* 0x000fe400078e022f */
[--C-:B------:R-:W-:Y:S02]  /*7200*/  IMAD R45, R45, 0x2, R2.reuse ;  /* 0x000000022d2d7824 */ /* 0x100fe400078e0202 */
[----:B------:R-:W-:-:S04]  /*7210*/  IMAD R48, R47, 0x2, R2 ;  /* 0x000000022f307824 */ /* 0x000fc800078e0202 */
[----:B------:R-:W1:Y:S04]  /*7220*/  LDS.128 R44, [R45+0x18400] ;  /* 0x018400002d2c7984 */ /* 0x000e680000000c00 */
[----:B------:R-:W2:Y:S01]  /*7230*/  LDS.128 R48, [R48+0x18400] ;  /* 0x0184000030307984 */ /* 0x000ea20000000c00 */
[----:B------:R-:W-:Y:S05]  /*7240*/  @P3 BRA `(.L_x_7817) ;  /* 0x0000000400503947 */ /* 0x000fea0003800000 */
[--C-:B------:R-:W-:Y:S01]  /*7250*/  SHF.R.U64 R58, R62, 0x10, R63.reuse ;  /* 0x000000103e3a7819 */ /* 0x100fe2000000123f */
[----:B------:R-:W-:Y:S01]  /*7260*/  HADD2.F32 R78, -RZ, R137.H1_H1 ;  /* 0x30000089ff4e7230 */ /* 0x000fe20000004100 */
[----:B------:R-:W-:Y:S01]  /*7270*/  SHF.R.U32.HI R62, RZ, 0x10, R63 ;  /* 0x00000010ff3e7819 */ /* 0x000fe2000001163f */
[----:B--2---:R-:W-:Y:S01]  /*7280*/  IMAD.MOV.U32 R63, RZ, RZ, R49 ;  /* 0x000000ffff3f7224 */ /* 0x004fe200078e0031 */
[----:B------:R-:W-:Y:S01]  /*7290*/  SHF.R.U64 R56, R60, 0x10, R61 ;  /* 0x000000103c387819 */ /* 0x000fe2000000123d */
[----:B-1----:R-:W-:Y:S01]  /*72a0*/  IMAD.MOV.U32 R49, RZ, RZ, R47 ;  /* 0x000000ffff317224 */ /* 0x002fe200078e002f */
[--C-:B------:R-:W-:Y:S01]  /*72b0*/  SHF.R.U32.HI R77, RZ, 0x10, R65.reuse ;  /* 0x00000010ff4d7819 */ /* 0x100fe20000011641 */
[----:B------:R-:W-:Y:S01]  /*72c0*/  HADD2.F32 R47, -RZ, R45.H0_H0 ;  /* 0x2000002dff2f7230 */ /* 0x000fe20000004100 */
[----:B------:R-:W-:Y:S01]  /*72d0*/  SHF.R.U64 R60, R64, 0x10, R65 ;  /* 0x00000010403c7819 */ /* 0x000fe20000001241 */
[----:B------:R-:W-:Y:S01]  /*72e0*/  IMAD.MOV.U32 R65, RZ, RZ, R51 ;  /* 0x000000ffff417224 */ /* 0x000fe200078e0033 */
[----:B------:R-:W-:Y:S01]  /*72f0*/  SHF.R.U32.HI R76, RZ, 0x10, R61 ;  /* 0x00000010ff4c7819 */ /* 0x000fe2000001163d */
[--C-:B------:R-:W-:Y:S01]  /*7300*/  HADD2.F32 R51, -RZ, R63.reuse.H0_H0 ;  /* 0x2000003fff337230 */ /* 0x100fe20000004100 */
[--C-:B------:R-:W-:Y:S01]  /*7310*/  SHF.R.U64 R61, R66, 0x10, R67.reuse ;  /* 0x00000010423d7819 */ /* 0x100fe20000001243 */
[----:B------:R-:W-:Y:S01]  /*7320*/  HADD2.F32 R63, -RZ, R63.H1_H1 ;  /* 0x3000003fff3f7230 */ /* 0x000fe20000004100 */
[----:B------:R-:W-:Y:S01]  /*7330*/  SHF.R.U32.HI R67, RZ, 0x10, R67 ;  /* 0x00000010ff437819 */ /* 0x000fe20000011643 */
[----:B------:R-:W-:-:S02]  /*7340*/  HADD2.F32 R77, -RZ, R77.H0_H0 ;  /* 0x2000004dff4d7230 */ /* 0x000fc40000004100 */
[-C--:B------:R-:W-:Y:S01]  /*7350*/  FMUL.FTZ R80, R51, R78.reuse ;  /* 0x0000004e33507220 */ /* 0x080fe20000410000 */
[----:B------:R-:W-:Y:S02]  /*7360*/  HADD2.F32 R64, -RZ, R45.H1_H1 ;  /* 0x3000002dff407230 */ /* 0x000fe40000004100 */
[----:B------:R-:W-:Y:S01]  /*7370*/  FMUL.FTZ R78, R47, R78 ;  /* 0x0000004e2f4e7220 */ /* 0x000fe20000410000 */
[----:B------:R-:W-:Y:S02]  /*7380*/  HADD2.F32 R66, -RZ, R135.H1_H1 ;  /* 0x30000087ff427230 */ /* 0x000fe40000004100 */
[-C--:B------:R-:W-:Y:S01]  /*7390*/  FMUL.FTZ R79, R63, R77.reuse ;  /* 0x0000004d3f4f7220 */ /* 0x080fe20000410000 */
[----:B------:R-:W-:Y:S02]  /*73a0*/  HADD2.F32 R76, -RZ, R76.H0_H0 ;  /* 0x2000004cff4c7230 */ /* 0x000fe40000004100 */
[----:B------:R-:W-:Y:S01]  /*73b0*/  FMUL.FTZ R82, R64, R77 ;  /* 0x0000004d40527220 */ /* 0x000fe20000410000 */
[----:B------:R-:W-:-:S02]  /*73c0*/  HADD2.F32 R77, -RZ, R134.H1_H1 ;  /* 0x30000086ff4d7230 */ /* 0x000fc40000004100 */
[-C--:B------:R-:W-:Y:S01]  /*73d0*/  FFMA.FTZ R45, R47, R66.reuse, -R80 ;  /* 0x000000422f2d7223 */ /* 0x080fe20000010850 */
[----:B------:R-:W-:Y:S01]  /*73e0*/  FFMA.FTZ R47, R51, R66, R78 ;  /* 0x00000042332f7223 */ /* 0x000fe2000001004e */
[-C--:B------:R-:W-:Y:S01]  /*73f0*/  FFMA.FTZ R64, R64, R76.reuse, -R79 ;  /* 0x0000004c40407223 */ /* 0x080fe2000001084f */
[----:B------:R-:W-:Y:S01]  /*7400*/  FFMA.FTZ R66, R63, R76, R82 ;  /* 0x0000004c3f427223 */ /* 0x000fe20000010052 */
[----:B------:R-:W-:Y:S02]  /*7410*/  HADD2.F32 R79, -RZ, R136.H1_H1 ;  /* 0x30000088ff4f7230 */ /* 0x000fe40000004100 */
[--C-:B------:R-:W-:Y:S01]  /*7420*/  HADD2.F32 R76, -RZ, R65.reuse.H0_H0 ;  /* 0x20000041ff4c7230 */ /* 0x100fe20000004100 */
[----:B------:R-:W-:Y:S01]  /*7430*/  F2FP.F16.F32.PACK_AB R45, R64, R45 ;  /* 0x0000002d402d723e */ /* 0x000fe200000000ff */
[----:B------:R-:W-:Y:S02]  /*7440*/  HADD2.F32 R65, -RZ, R65.H1_H1 ;  /* 0x30000041ff417230 */ /* 0x000fe40000004100 */
[----:B------:R-:W-:-:S02]  /*7450*/  HADD2.F32 R80, -RZ, R67.H0_H0 ;  /* 0x20000043ff507230 */ /* 0x000fc40000004100 */
[--C-:B------:R-:W-:Y:S02]  /*7460*/  HADD2.F32 R51, -RZ, R49.reuse.H0_H0 ;  /* 0x20000031ff337230 */ /* 0x100fe40000004100 */
[----:B------:R-:W-:Y:S02]  /*7470*/  HADD2.F32 R78, -RZ, R62.H0_H0 ;  /* 0x2000003eff4e7230 */ /* 0x000fe40000004100 */
[-C--:B------:R-:W-:Y:S01]  /*7480*/  FMUL.FTZ R62, R76, R79.reuse ;  /* 0x0000004f4c3e7220 */ /* 0x080fe20000410000 */
[----:B------:R-:W-:Y:S02]  /*7490*/  HADD2.F32 R63, -RZ, R49.H1_H1 ;  /* 0x30000031ff3f7230 */ /* 0x000fe40000004100 */
[----:B------:R-:W-:Y:S01]  /*74a0*/  FMUL.FTZ R82, R65, R80 ;  /* 0x0000005041527220 */ /* 0x000fe20000410000 */
[C---:B------:R-:W-:Y:S01]  /*74b0*/  FMUL.FTZ R79, R51.reuse, R79 ;  /* 0x0000004f334f7220 */ /* 0x040fe20000410000 */
[----:B------:R-:W-:Y:S01]  /*74c0*/  FFMA.FTZ R49, R51, R77, -R62 ;  /* 0x0000004d33317223 */ /* 0x000fe2000001083e */
[----:B------:R-:W-:-:S02]  /*74d0*/  HADD2.F32 R137, -RZ, R137.H0_H0 ;  /* 0x20000089ff897230 */ /* 0x000fc40000004100 */
[C---:B------:R-:W-:Y:S01]  /*74e0*/  FMUL.FTZ R80, R63.reuse, R80 ;  /* 0x000000503f507220 */ /* 0x040fe20000410000 */
[-C--:B------:R-:W-:Y:S01]  /*74f0*/  FFMA.FTZ R62, R63, R78.reuse, -R82 ;  /* 0x0000004e3f3e7223 */ /* 0x080fe20000010852 */
[----:B------:R-:W-:Y:S02]  /*7500*/  HADD2.F32 R67, -RZ, R60.H0_H0 ;  /* 0x2000003cff437230 */ /* 0x000fe40000004100 */
[----:B------:R-:W-:Y:S01]  /*7510*/  FFMA.FTZ R51, R76, R77, R79 ;  /* 0x0000004d4c337223 */ /* 0x000fe2000001004f */
[----:B------:R-:W-:Y:S02]  /*7520*/  HADD2.F32 R63, -RZ, R48.H0_H0 ;  /* 0x20000030ff3f7230 */ /* 0x000fe40000004100 */
[----:B------:R-:W-:Y:S01]  /*7530*/  FFMA.FTZ R76, R65, R78, R80 ;  /* 0x0000004e414c7223 */ /* 0x000fe20000010050 */
[----:B------:R-:W-:Y:S01]  /*7540*/  HADD2.F32 R60, -RZ, R44.H0_H0 ;  /* 0x2000002cff3c7230 */ /* 0x000fe20000004100 */
[----:B------:R-:W-:Y:S01]  /*7550*/  F2FP.F16.F32.PACK_AB R62, R62, R49 ;  /* 0x000000313e3e723e */ /* 0x000fe200000000ff */
[----:B------:R-:W-:-:S02]  /*7560*/  HADD2.F32 R48, -RZ, R48.H1_H1 ;  /* 0x30000030ff307230 */ /* 0x000fc40000004100 */
[----:B------:R-:W-:Y:S01]  /*7570*/  FMUL.FTZ R77, R63, R137 ;  /* 0x000000893f4d7220 */ /* 0x000fe20000410000 */
[----:B------:R-:W-:Y:S01]  /*7580*/  HADD2.F32 R44, -RZ, R44.H1_H1 ;  /* 0x3000002cff2c7230 */ /* 0x000fe20000004100 */
[----:B------:R-:W-:Y:S01]  /*7590*/  F2FP.F16.F32.PACK_AB R49, R66, R47 ;  /* 0x0000002f4231723e */ /* 0x000fe200000000ff */
[----:B------:R-:W-:Y:S02]  /*75a0*/  HADD2.F32 R135, -RZ, R135.H0_H0 ;  /* 0x20000087ff877230 */ /* 0x000fe40000004100 */
[-C--:B------:R-:W-:Y:S01]  /*75b0*/  FMUL.FTZ R79, R48, R67.reuse ;  /* 0x00000043304f7220 */ /* 0x080fe20000410000 */
[----:B------:R-:W-:Y:S02]  /*75c0*/  HADD2.F32 R65, -RZ, R56.H0_H0 ;  /* 0x20000038ff417230 */ /* 0x000fe40000004100 */
[----:B------:R-:W-:Y:S01]  /*75d0*/  FMUL.FTZ R67, R44, R67 ;  /* 0x000000432c437220 */ /* 0x000fe20000410000 */
[C---:B------:R-:W-:Y:S01]  /*75e0*/  FMUL.FTZ R56, R60.reuse, R137 ;  /* 0x000000893c387220 */ /* 0x040fe20000410000 */
[----:B------:R-:W-:Y:S01]  /*75f0*/  FFMA.FTZ R77, R60, R135, -R77 ;  /* 0x000000873c4d7223 */ /* 0x000fe2000001084d */
[----:B------:R-:W-:Y:S01]  /*7600*/  F2FP.F16.F32.PACK_AB R51, R76, R51 ;  /* 0x000000334c33723e */ /* 0x000fe200000000ff */
[-C--:B------:R-:W-:Y:S01]  /*7610*/  FFMA.FTZ R60, R44, R65.reuse, -R79 ;  /* 0x000000412c3c7223 */ /* 0x080fe2000001084f */
[----:B------:R-:W-:Y:S01]  /*7620*/  FFMA.FTZ R79, R48, R65, R67 ;  /* 0x00000041304f7223 */ /* 0x000fe20000010043 */
[----:B------:R-:W-:-:S02]  /*7630*/  HADD2.F32 R48, -RZ, R50.H0_H0 ;  /* 0x20000032ff307230 */ /* 0x000fc40000004100 */
[----:B------:R-:W-:Y:S01]  /*7640*/  FFMA.FTZ R56, R63, R135, R56 ;  /* 0x000000873f387223 */ /* 0x000fe20000010038 */
[----:B------:R-:W-:Y:S02]  /*7650*/  HADD2.F32 R65, -RZ, R136.H0_H0 ;  /* 0x20000088ff417230 */ /* 0x000fe40000004100 */
[----:B------:R-:W-:Y:S02]  /*7660*/  HADD2.F32 R67, -RZ, R61.H0_H0 ;  /* 0x2000003dff437230 */ /* 0x000fe40000004100 */
[----:B------:R-:W-:Y:S02]  /*7670*/  HADD2.F32 R44, -RZ, R46.H0_H0 ;  /* 0x2000002eff2c7230 */ /* 0x000fe40000004100 */
[----:B------:R-:W-:Y:S01]  /*7680*/  FMUL.FTZ R81, R48, R65 ;  /* 0x0000004130517220 */ /* 0x000fe20000410000 */
[----:B------:R-:W-:Y:S02]  /*7690*/  HADD2.F32 R50, -RZ, R50.H1_H1 ;  /* 0x30000032ff327230 */ /* 0x000fe40000004100 */
[----:B------:R-:W-:-:S02]  /*76a0*/  HADD2.F32 R46, -RZ, R46.H1_H1 ;  /* 0x3000002eff2e7230 */ /* 0x000fc40000004100 */
[----:B------:R-:W-:Y:S01]  /*76b0*/  FMUL.FTZ R65, R44, R65 ;  /* 0x000000412c417220 */ /* 0x000fe20000410000 */
[----:B------:R-:W-:Y:S02]  /*76c0*/  HADD2.F32 R63, -RZ, R134.H0_H0 ;  /* 0x20000086ff3f7230 */ /* 0x000fe40000004100 */
[-C--:B------:R-:W-:Y:S01]  /*76d0*/  FMUL.FTZ R83, R50, R67.reuse ;  /* 0x0000004332537220 */ /* 0x080fe20000410000 */
[----:B------:R-:W-:Y:S02]  /*76e0*/  HADD2.F32 R61, -RZ, R58.H0_H0 ;  /* 0x2000003aff3d7230 */ /* 0x000fe40000004100 */
[----:B------:R-:W-:Y:S01]  /*76f0*/  FMUL.FTZ R67, R46, R67 ;  /* 0x000000432e437220 */ /* 0x000fe20000410000 */
[----:B------:R-:W-:Y:S02]  /*7700*/  IMAD.MOV.U32 R47, RZ, RZ, R62 ;  /* 0x000000ffff2f7224 */ /* 0x000fe400078e003e */
        /* <DEDUP_REMOVED lines=8> */
.L_x_7817:
[----:B------:R-:W-:Y:S05]  /*7790*/  BSYNC B2 ;  /* 0x0000000000027941 */ /* 0x000fea0003800000 */
.L_x_7816:
        /* <DEDUP_REMOVED lines=11> */
.L_x_7815:
[----:B------:R-:W-:Y:S05]  /*7850*/  BSYNC B1 ;  /* 0x0000000000017941 */ /* 0x000fea0003800000 */
.L_x_7814:
[----:B------:R-:W-:Y:S01]  /*7860*/  ISETP.GE.OR P4, PT, R210, R113, P2 ;  /* 0x00000071d200720c */ /* 0x000fe20001786670 */
[-C--:B-1234-:R-:W-:Y:S02]  /*7870*/  IMAD R44, R114, R120.reuse, RZ ;  /* 0x00000078722c7224 */ /* 0x09efe400078e02ff */
[----:B------:R-:W-:-:S04]  /*7880*/  IMAD.WIDE.U32 R118, R210, R120, R118 ;  /* 0x00000078d2767225 */ /* 0x000fc800078e0076 */
[----:B------:R-:W-:-:S06]  /*7890*/  IMAD R57, R210, R121, R44 ;  /* 0x00000079d2397224 */ /* 0x000fcc00078e022c */
[----:B------:R-:W-:Y:S05]  /*78a0*/  @P4 BRA `(.L_x_7794) ;  /* 0x0000000c007c4947 */ /* 0x000fea0003800000 */
[----:B------:R-:W2:Y:S01]  /*78b0*/  LDL R45, [R1+0x10] ;  /* 0x00001000012d7983 */ /* 0x000ea20000100800 */
[----:B------:R-:W1:Y:S01]  /*78c0*/  LDC.64 R52, c[0x0][0x2e8] ;  /* 0x0000ba00ff347b82 */ /* 0x000e620000000a00 */
[----:B------:R-:W-:Y:S01]  /*78d0*/  IADD3 R57, R119, R57, RZ ;  /* 0x0000003977397210 */ /* 0x000fe20007ffe0ff */
[----:B------:R-:W-:Y:S01]  /*78e0*/  BSSY B1, `(.L_x_7818) ;  /* 0x0000071000017945 */ /* 0x000fe20003800000 */
[----:B------:R-:W-:Y:S02]  /*78f0*/  IADD3 R44, P4, P5, R96, R118, R38 ;  /* 0x00000076602c7210 */ /* 0x000fe40007d9e026 */
[----:B------:R-:W-:Y:S02]  /*7900*/  SHF.R.U32.HI R46, RZ, 0x3, R196 ;  /* 0x00000003ff2e7819 */ /* 0x000fe400000116c4 */
[----:B--2---:R-:W-:Y:S02]  /*7910*/  LOP3.LUT P6, RZ, R45, 0x1, RZ, 0xc0, !PT ;  /* 0x000000012dff7812 */ /* 0x004fe400078cc0ff */
[----:B------:R-:W-:-:S02]  /*7920*/  IADD3.X R45, R36, R57, R103, P4, P5 ;  /* 0x00000039242d7210 */ /* 0x000fc400027ea467 */
[----:B-1----:R-:W-:Y:S02]  /*7930*/  LEA R54, P4, R44, R52, 0x1 ;  /* 0x000000342c367211 */ /* 0x002fe400078808ff */
[----:B------:R-:W-:Y:S02]  /*7940*/  SEL R129, R110, R129, !P6 ;  /* 0x000000816e817207 */ /* 0x000fe40007000000 */
[----:B------:R-:W-:Y:S01]  /*7950*/  LEA.HI.X R55, R44, R53, R45, 0x1, P4 ;  /* 0x000000352c377211 */ /* 0x000fe200020f0c2d */
[----:B------:R-:W-:Y:S01]  /*7960*/  IMAD R45, R184, 0x4000, R21 ;  /* 0x00004000b82d7824 */ /* 0x000fe200078e0215 */
[----:B------:R-:W-:-:S03]  /*7970*/  SHF.R.S32.HI R44, RZ, 0x1f, R129 ;  /* 0x0000001fff2c7819 */ /* 0x000fc60000011481 */
[----:B------:R-:W-:Y:S01]  /*7980*/  IMAD R45, R45, 0x2, R2 ;  /* 0x000000022d2d7824 */ /* 0x000fe200078e0202 */
[----:B------:R-:W-:-:S04]  /*7990*/  LEA.HI R129, R44, R129, RZ, 0x4 ;  /* 0x000000812c817211 */ /* 0x000fc800078f20ff */
        /* <DEDUP_REMOVED lines=8> */
[----:B------:R-:W-:-:S05]  /*7a20*/  IADD3 R47, R44, R47, R199 ;  /* 0x0000002f2c2f7210 */ /* 0x000fca0007ffe0c7 */
[----:B------:R-:W-:-:S04]  /*7a30*/  IMAD R47, R184, 0x4000, R47 ;  /* 0x00004000b82f7824 */ /* 0x000fc800078e022f */
[----:B------:R-:W-:Y:S02]  /*7a40*/  IMAD R48, R47, 0x2, R2 ;  /* 0x000000022f307824 */ /* 0x000fe400078e0202 */
[----:B------:R-:W1:Y:S04]  /*7a50*/  LDS.128 R44, [R45+0x18400] ;  /* 0x018400002d2c7984 */ /* 0x000e680000000c00 */
[----:B------:R-:W2:Y:S01]  /*7a60*/  LDS.128 R48, [R48+0x18400] ;  /* 0x0184000030307984 */ /* 0x000ea20000000c00 */
[----:B------:R-:W-:Y:S05]  /*7a70*/  @P3 BRA `(.L_x_7819) ;  /* 0x00000004005c3947 */ /* 0x000fea0003800000 */
[----:B-1----:R-:W-:Y:S01]  /*7a80*/  IMAD.MOV.U32 R62, RZ, RZ, R44 ;  /* 0x000000ffff3e7224 */ /* 0x002fe200078e002c */
[----:B------:R-:W-:Y:S01]  /*7a90*/  SHF.R.U64 R60, R68, 0x10, R69 ;  /* 0x00000010443c7819 */ /* 0x000fe20000001245 */
[----:B--2---:R-:W-:Y:S01]  /*7aa0*/  IMAD.MOV.U32 R44, RZ, RZ, R49 ;  /* 0x000000ffff2c7224 */ /* 0x004fe200078e0031 */
[----:B------:R-:W-:Y:S01]  /*7ab0*/  SHF.R.U32.HI R68, RZ, 0x10, R73 ;  /* 0x00000010ff447819 */ /* 0x000fe20000011649 */
[----:B------:R-:W-:Y:S01]  /*7ac0*/  IMAD.MOV.U32 R63, RZ, RZ, R48 ;  /* 0x000000ffff3f7224 */ /* 0x000fe200078e0030 */
[----:B------:R-:W-:Y:S01]  /*7ad0*/  SHF.R.U32.HI R66, RZ, 0x10, R69 ;  /* 0x00000010ff427819 */ /* 0x000fe20000011645 */
[----:B------:R-:W-:Y:S01]  /*7ae0*/  IMAD.MOV.U32 R64, RZ, RZ, R51 ;  /* 0x000000ffff407224 */ /* 0x000fe200078e0033 */
[----:B------:R-:W-:Y:S01]  /*7af0*/  MOV R49, R47 ;  /* 0x0000002f00317202 */ /* 0x000fe20000000f00 */
[----:B------:R-:W-:Y:S01]  /*7b00*/  HADD2.F32 R67, -RZ, R133.H1_H1 ;  /* 0x30000085ff437230 */ /* 0x000fe20000004100 */
[----:B------:R-:W-:Y:S01]  /*7b10*/  SHF.R.U64 R56, R70, 0x10, R71 ;  /* 0x0000001046387819 */ /* 0x000fe20000001247 */
[--C-:B------:R-:W-:Y:S01]  /*7b20*/  HADD2.F32 R48, -RZ, R44.reuse.H0_H0 ;  /* 0x2000002cff307230 */ /* 0x100fe20000004100 */
[----:B------:R-:W-:Y:S01]  /*7b30*/  SHF.R.U32.HI R69, RZ, 0x10, R75 ;  /* 0x00000010ff457819 */ /* 0x000fe2000001164b */
[----:B------:R-:W-:Y:S01]  /*7b40*/  HADD2.F32 R51, -RZ, R44.H1_H1 ;  /* 0x3000002cff337230 */ /* 0x000fe20000004100 */
[----:B------:R-:W-:Y:S01]  /*7b50*/  SHF.R.U32.HI R71, RZ, 0x10, R71 ;  /* 0x00000010ff477819 */ /* 0x000fe20000011647 */
[--C-:B------:R-:W-:Y:S01]  /*7b60*/  HADD2.F32 R44, -RZ, R45.reuse.H0_H0 ;  /* 0x2000002dff2c7230 */ /* 0x100fe20000004100 */
[----:B------:R-:W-:Y:S01]  /*7b70*/  SHF.R.U64 R61, R72, 0x10, R73 ;  /* 0x00000010483d7819 */ /* 0x000fe20000001249 */
[----:B------:R-:W-:Y:S01]  /*7b80*/  HADD2.F32 R68, -RZ, R68.H0_H0 ;  /* 0x20000044ff447230 */ /* 0x000fe20000004100 */
[----:B------:R-:W-:Y:S01]  /*7b90*/  SHF.R.U64 R58, R74, 0x10, R75 ;  /* 0x000000104a3a7819 */ /* 0x000fe2000000124b */
[----:B------:R-:W-:-:S02]  /*7ba0*/  HADD2.F32 R47, -RZ, R45.H1_H1 ;  /* 0x3000002dff2f7230 */ /* 0x000fc40000004100 */
[-C--:B------:R-:W-:Y:S01]  /*7bb0*/  FMUL.FTZ R45, R48, R67.reuse ;  /* 0x00000043302d7220 */ /* 0x080fe20000410000 */
[----:B------:R-:W-:Y:S02]  /*7bc0*/  HADD2.F32 R65, -RZ, R131.H1_H1 ;  /* 0x30000083ff417230 */ /* 0x000fe40000004100 */
[C---:B------:R-:W-:Y:S01]  /*7bd0*/  FMUL.FTZ R67, R44.reuse, R67 ;  /* 0x000000432c437220 */ /* 0x040fe20000410000 */
[----:B------:R-:W-:Y:S02]  /*7be0*/  HADD2.F32 R66, -RZ, R66.H0_H0 ;  /* 0x20000042ff427230 */ /* 0x000fe40000004100 */
[-C--:B------:R-:W-:Y:S01]  /*7bf0*/  FMUL.FTZ R70, R51, R68.reuse ;  /* 0x0000004433467220 */ /* 0x080fe20000410000 */
[----:B------:R-:W-:Y:S01]  /*7c00*/  FMUL.FTZ R68, R47, R68 ;  /* 0x000000442f447220 */ /* 0x000fe20000410000 */
[-C--:B------:R-:W-:Y:S01]  /*7c10*/  FFMA.FTZ R44, R44, R65.reuse, -R45 ;  /* 0x000000412c2c7223 */ /* 0x080fe2000001082d */
[----:B------:R-:W-:Y:S01]  /*7c20*/  FFMA.FTZ R45, R48, R65, R67 ;  /* 0x00000041302d7223 */ /* 0x000fe20000010043 */
[----:B------:R-:W-:-:S02]  /*7c30*/  HADD2.F32 R65, -RZ, R64.H0_H0 ;  /* 0x20000040ff417230 */ /* 0x000fc40000004100 */
[-C--:B------:R-:W-:Y:S01]  /*7c40*/  FFMA.FTZ R48, R51, R66.reuse, R68 ;  /* 0x0000004233307223 */ /* 0x080fe20000010044 */
[----:B------:R-:W-:Y:S02]  /*7c50*/  HADD2.F32 R68, -RZ, R130.H1_H1 ;  /* 0x30000082ff447230 */ /* 0x000fe40000004100 */
[----:B------:R-:W-:Y:S01]  /*7c60*/  FFMA.FTZ R47, R47, R66, -R70 ;  /* 0x000000422f2f7223 */ /* 0x000fe20000010846 */
[----:B------:R-:W-:Y:S02]  /*7c70*/  HADD2.F32 R64, -RZ, R64.H1_H1 ;  /* 0x30000040ff407230 */ /* 0x000fe40000004100 */
[----:B------:R-:W-:Y:S02]  /*7c80*/  HADD2.F32 R69, -RZ, R69.H0_H0 ;  /* 0x20000045ff457230 */ /* 0x000fe40000004100 */
[----:B------:R-:W-:Y:S01]  /*7c90*/  FMUL.FTZ R70, R65, R68 ;  /* 0x0000004441467220 */ /* 0x000fe20000410000 */
[----:B------:R-:W-:Y:S01]  /*7ca0*/  HADD2.F32 R66, -RZ, R132.H1_H1 ;  /* 0x30000084ff427230 */ /* 0x000fe20000004100 */
[----:B------:R-:W-:Y:S01]  /*7cb0*/  F2FP.F16.F32.PACK_AB R47, R47, R44 ;  /* 0x0000002c2f2f723e */ /* 0x000fe200000000ff */
[----:B------:R-:W-:-:S02]  /*7cc0*/  HADD2.F32 R51, -RZ, R49.H0_H0 ;  /* 0x20000031ff337230 */ /* 0x000fc40000004100 */
[-C--:B------:R-:W-:Y:S01]  /*7cd0*/  FMUL.FTZ R72, R64, R69.reuse ;  /* 0x0000004540487220 */ /* 0x080fe20000410000 */
[----:B------:R-:W-:Y:S02]  /*7ce0*/  HADD2.F32 R49, -RZ, R49.H1_H1 ;  /* 0x30000031ff317230 */ /* 0x000fe40000004100 */
        /* <DEDUP_REMOVED lines=8> */
[--C-:B------:R-:W-:Y:S02]  /*7d70*/  HADD2.F32 R49, -RZ, R62.reuse.H0_H0 ;  /* 0x2000003eff317230 */ /* 0x100fe40000004100 */
[----:B------:R-:W-:Y:S01]  /*7d80*/  FFMA.FTZ R68, R65, R66, R68 ;  /* 0x0000004241447223 */ /* 0x000fe20000010044 */
[----:B------:R-:W-:Y:S02]  /*7d90*/  HADD2.F32 R61, -RZ, R61.H0_H0 ;  /* 0x2000003dff3d7230 */ /* 0x000fe40000004100 */
[-C--:B------:R-:W-:Y:S01]  /*7da0*/  FMUL.FTZ R64, R51, R130.reuse ;  /* 0x0000008233407220 */ /* 0x080fe20000410000 */
[----:B------:R-:W-:Y:S02]  /*7db0*/  HADD2.F32 R63, -RZ, R63.H1_H1 ;  /* 0x3000003fff3f7230 */ /* 0x000fe40000004100 */
[----:B------:R-:W-:Y:S01]  /*7dc0*/  FMUL.FTZ R130, R49, R130 ;  /* 0x0000008231827220 */ /* 0x000fe20000410000 */
[----:B------:R-:W-:Y:S01]  /*7dd0*/  HADD2.F32 R62, -RZ, R62.H1_H1 ;  /* 0x3000003eff3e7230 */ /* 0x000fe20000004100 */
[----:B------:R-:W-:Y:S01]  /*7de0*/  F2FP.F16.F32.PACK_AB R70, R71, R70 ;  /* 0x000000464746723e */ /* 0x000fe200000000ff */
[----:B------:R-:W-:-:S02]  /*7df0*/  HADD2.F32 R132, -RZ, R132.H0_H0 ;  /* 0x20000084ff847230 */ /* 0x000fc40000004100 */
        /* <DEDUP_REMOVED lines=11> */
[----:B------:R-:W-:Y:S02]  /*7eb0*/  HADD2.F32 R63, -RZ, R58.H0_H0 ;  /* 0x2000003aff3f7230 */ /* 0x000fe40000004100 */
[----:B------:R-:W-:Y:S02]  /*7ec0*/  HADD2.F32 R49, -RZ, R46.H0_H0 ;  /* 0x2000002eff317230 */ /* 0x000fe40000004100 */
[-C--:B------:R-:W-:Y:S01]  /*7ed0*/  FMUL.FTZ R56, R51, R62.reuse ;  /* 0x0000003e33387220 */ /* 0x080fe20000410000 */
[----:B------:R-:W-:Y:S02]  /*7ee0*/  HADD2.F32 R50, -RZ, R50.H1_H1 ;  /* 0x30000032ff327230 */ /* 0x000fe40000004100 */
[----:B------:R-:W-:Y:S02]  /*7ef0*/  HADD2.F32 R46, -RZ, R46.H1_H1 ;  /* 0x3000002eff2e7230 */ /* 0x000fe40000004100 */
[----:B------:R-:W-:Y:S01]  /*7f00*/  FMUL.FTZ R62, R49, R62 ;  /* 0x0000003e313e7220 */ /* 0x000fe20000410000 */
[----:B------:R-:W-:-:S02]  /*7f10*/  HADD2.F32 R60, -RZ, R133.H0_H0 ;  /* 0x20000085ff3c7230 */ /* 0x000fc40000004100 */
[-C--:B------:R-:W-:Y:S01]  /*7f20*/  FMUL.FTZ R69, R50, R63.reuse ;  /* 0x0000003f32457220 */ /* 0x080fe20000410000 */
[C---:B------:R-:W-:Y:S02]  /*7f30*/  FMUL.FTZ R63, R46.reuse, R63 ;  /* 0x0000003f2e3f7220 */ /* 0x040fe40000410000 */
        /* <DEDUP_REMOVED lines=8> */
[----:B------:R-:W-:-:S02]  /*7fc0*/  F2FP.F16.F32.PACK_AB R48, R67, R130 ;  /* 0x000000824330723e */ /* 0x000fc400000000ff */
[----:B------:R-:W-:Y:S02]  /*7fd0*/  F2FP.F16.F32.PACK_AB R46, R69, R56 ;  /* 0x00000038452e723e */ /* 0x000fe400000000ff */
[----:B------:R-:W-:-:S07]  /*7fe0*/  F2FP.F16.F32.PACK_AB R50, R63, R62 ;  /* 0x0000003e3f32723e */ /* 0x000fce00000000ff */
.L_x_7819:
[----:B------:R-:W-:Y:S05]  /*7ff0*/  BSYNC B1 ;  /* 0x0000000000017941 */ /* 0x000fea0003800000 */
.L_x_7818:
[----:B-1----:R1:W-:Y:S01]  /*8000*/  STG.E.128 desc[UR42][R54.64], R44 ;  /* 0x0000002c36007986 */ /* 0x0023e2000c101d2a */
[----:B------:R-:W-:-:S13]  /*8010*/  ISETP.GE.AND P3, PT, R59, R128, PT ;  /* 0x000000803b00720c */ /* 0x000fda0003f66270 */
[----:B------:R-:W-:Y:S05]  /*8020*/  @P3 BRA `(.L_x_7794) ;  /* 0x00000004009c3947 */ /* 0x000fea0003800000 */
[--C-:B-1----:R-:W-:Y:S02]  /*8030*/  SHF.R.S32.HI R44, RZ, 0x1f, R59.reuse ;  /* 0x0000001fff2c7819 */ /* 0x102fe4000001143b */
[----:B------:R-:W-:-:S04]  /*8040*/  IADD3 R59, P3, P4, R96, R118, R59 ;  /* 0x00000076603b7210 */ /* 0x000fc80007c7e03b */
[----:B------:R-:W-:Y:S02]  /*8050*/  IADD3.X R44, R36, R57, R44, P3, P4 ;  /* 0x00000039242c7210 */ /* 0x000fe40001fe842c */
[----:B------:R-:W-:-:S04]  /*8060*/  LEA R52, P3, R59, R52, 0x1 ;  /* 0x000000343b347211 */ /* 0x000fc800078608ff */
[----:B------:R-:W-:-:S05]  /*8070*/  LEA.HI.X R53, R59, R53, R44, 0x1, P3 ;  /* 0x000000353b357211 */ /* 0x000fca00018f0c2c */
[----:B--2---:R1:W-:Y:S01]  /*8080*/  STG.E.128 desc[UR42][R52.64], R48 ;  /* 0x0000003034007986 */ /* 0x0043e2000c101d2a */
[----:B------:R-:W-:Y:S05]  /*8090*/  BRA `(.L_x_7794) ;  /* 0x0000000400807947 */ /* 0x000fea0003800000 */
.L_x_7757:
[----:B------:R-:W-:-:S06]  /*80a0*/  UISETP.NE.AND UP0, UPT, UR45, 0x3, UPT ;  /* 0x000000032d00788c */ /* 0x000fcc000bf05270 */
[----:B------:R-:W-:-:S13]  /*80b0*/  PLOP3.LUT P0, PT, PT, PT, UP0, 0x80, 0x0 ;  /* 0x000000000000781c */ /* 0x000fda0003f0f008 */
[----:B------:R-:W-:Y:S05]  /*80c0*/  @!P0 BRA `(.L_x_7820) ;  /* 0x0000000000048947 */ /* 0x000fea0003800000 */
[----:B------:R-:W-:Y:S01]  /*80d0*/  BPT.TRAP 0x1 ;  /* 0x000000040000795c */ /* 0x000fe20000300000 */
.L_x_7820:
[----:B------:R-:W-:Y:S01]  /*80e0*/  IMAD R107, R184, 0x8, R2 ;  /* 0x00000008b86b7824 */ /* 0x000fe200078e0202 */
[----:B------:R-:W-:Y:S01]  /*80f0*/  SHF.L.U32 R117, R191, 0x1f, RZ ;  /* 0x0000001fbf757819 */ /* 0x000fe200000006ff */
[----:B------:R-:W-:Y:S01]  /*8100*/  IMAD R113, R26, -0x80, R24 ;  /* 0xffffff801a717824 */ /* 0x000fe200078e0218 */
[----:B------:R-:W-:Y:S01]  /*8110*/  BSSY B1, `(.L_x_7821) ;  /* 0x0000006000017945 */ /* 0x000fe20003800000 */
[----:B0-----:R-:W-:Y:S01]  /*8120*/  SHF.R.S32.HI R44, RZ, 0x1f, R26 ;  /* 0x0000001fff2c7819 */ /* 0x001fe2000001141a */
[----:B------:R-:W0:Y:S01]  /*8130*/  SYNCS.PHASECHK.TRANS64.TRYWAIT P3, [R107+URZ+0x28890], R117 ;  /* 0x028890756b0075a7 */ /* 0x000e22000806017f */
[----:B------:R-:W-:Y:S01]  /*8140*/  IMAD R45, R0, R26, RZ ;  /* 0x0000001a002d7224 */ /* 0x000fe200078e02ff */
[----:B------:R-:W-:Y:S01]  /*8150*/  VIMNMX R113, R113, 0x80, PT ;  /* 0x0000008071717848 */ /* 0x000fe20003fe0100 */
[----:B0-----:R-:W-:Y:S06]  /*8160*/  @!P3 BRA `(.L_x_7822) ;  /* 0x00000208009cb947 */ /* 0x001fec0003800000 */
.L_x_8194:
[----:B------:R-:W-:Y:S05]  /*8170*/  BSYNC B1 ;  /* 0x0000000000017941 */ /* 0x000fea0003800000 */
.L_x_7821:
[----:B------:R-:W-:Y:S01]  /*8180*/  ISETP.GE.AND P3, PT, R23, R113, PT ;  /* 0x000000711700720c */ /* 0x000fe20003f66270 */
[----:B------:R-:W-:Y:S01]  /*8190*/  IMAD R45, R44, R123, R45 ;  /* 0x0000007b2c2d7224 */ /* 0x000fe200078e022d */
[----:B------:R-:W-:Y:S01]  /*81a0*/  BSSY B1, `(.L_x_7823) ;  /* 0x0000012000017945 */ /* 0x000fe20003800000 */
[----:B------:R-:W-:-:S04]  /*81b0*/  IMAD.WIDE.U32 R52, R123, R26, RZ ;  /* 0x0000001a7b347225 */ /* 0x000fc800078e00ff */
[----:B------:R-:W-:-:S06]  /*81c0*/  IMAD.IADD R61, R45, 0x1, R53 ;  /* 0x000000012d3d7824 */ /* 0x000fcc00078e0235 */
[----:B------:R-:W-:Y:S05]  /*81d0*/  @P3 BRA `(.L_x_7824) ;  /* 0x0000000000383947 */ /* 0x000fea0003800000 */
[----:B------:R-:W1:Y:S01]  /*81e0*/  @!P2 LDC.64 R54, c[0x0][0x2e8] ;  /* 0x0000ba00ff36ab82 */ /* 0x000e620000000a00 */
[----:B------:R-:W2:Y:S01]  /*81f0*/  @!P2 LDS.128 R44, [R111+0x18400] ;  /* 0x018400006f2ca984 */ /* 0x000ea20000000c00 */
[----:B------:R-:W-:-:S03]  /*8200*/  @!P2 IADD3 R58, P3, R37, R52, RZ ;  /* 0x00000034253aa210 */ /* 0x000fc60007f7e0ff */
[----:B------:R-:W3:Y:S02]  /*8210*/  @!P1 LDS.128 R48, [R111+0x1c400] ;  /* 0x01c400006f309984 */ /* 0x000ee40000000c00 */
[----:B------:R-:W-:Y:S01]  /*8220*/  @!P2 IMAD.X R59, R61, 0x1, R99, P3 ;  /* 0x000000013d3ba824 */ /* 0x000fe200018e0663 */
[----:B------:R-:W4:Y:S01]  /*8230*/  @!P1 LDC.64 R56, c[0x0][0x2e8] ;  /* 0x0000ba00ff389b82 */ /* 0x000f220000000a00 */
[----:B-1----:R-:W-:-:S04]  /*8240*/  @!P2 LEA R54, P3, R58, R54, 0x1 ;  /* 0x000000363a36a211 */ /* 0x002fc800078608ff */
[----:B------:R-:W-:Y:S02]  /*8250*/  @!P2 LEA.HI.X R55, R58, R55, R59, 0x1, P3 ;  /* 0x000000373a37a211 */ /* 0x000fe400018f0c3b */
[----:B------:R-:W-:-:S05]  /*8260*/  @!P1 IADD3 R58, P3, R100, R52, RZ ;  /* 0x00000034643a9210 */ /* 0x000fca0007f7e0ff */
[----:B------:R-:W-:Y:S01]  /*8270*/  @!P1 IMAD.X R59, R61, 0x1, R105, P3 ;  /* 0x000000013d3b9824 */ /* 0x000fe200018e0669 */
[----:B----4-:R-:W-:-:S04]  /*8280*/  @!P1 LEA R56, P3, R58, R56, 0x1 ;  /* 0x000000383a389211 */ /* 0x010fc800078608ff */
[----:B------:R-:W-:Y:S01]  /*8290*/  @!P1 LEA.HI.X R57, R58, R57, R59, 0x1, P3 ;  /* 0x000000393a399211 */ /* 0x000fe200018f0c3b */
[----:B--2---:R1:W-:Y:S04]  /*82a0*/  @!P2 STG.E.128 desc[UR42][R54.64], R44 ;  /* 0x0000002c3600a986 */ /* 0x0043e8000c101d2a */
[----:B---3--:R1:W-:Y:S04]  /*82b0*/  @!P1 STG.E.128 desc[UR42][R56.64], R48 ;  /* 0x0000003038009986 */ /* 0x0083e8000c101d2a */
.L_x_7824:
[----:B------:R-:W-:Y:S05]  /*82c0*/  BSYNC B1 ;  /* 0x0000000000017941 */ /* 0x000fea0003800000 */
.L_x_7823:
[----:B------:R-:W-:Y:S01]  /*82d0*/  ISETP.GE.AND P3, PT, R212, R113, PT ;  /* 0x00000071d400720c */ /* 0x000fe20003f66270 */
[----:B------:R-:W-:-:S12]  /*82e0*/  BSSY B1, `(.L_x_7825) ;  /* 0x0000012000017945 */ /* 0x000fd80003800000 */
[----:B------:R-:W-:Y:S05]  /*82f0*/  @P3 BRA `(.L_x_7826) ;  /* 0x0000000000403947 */ /* 0x000fea0003800000 */
[----:B-1----:R-:W1:Y:S01]  /*8300*/  @!P2 LDC.64 R54, c[0x0][0x2e8] ;  /* 0x0000ba00ff36ab82 */ /* 0x002e620000000a00 */
[----:B------:R-:W2:Y:S01]  /*8310*/  @!P2 LDS.128 R44, [R111+0x19400] ;  /* 0x019400006f2ca984 */ /* 0x000ea20000000c00 */
[----:B------:R-:W-:-:S03]  /*8320*/  IADD3 R60, P3, R88, R52, RZ ;  /* 0x00000034583c7210 */ /* 0x000fc60007f7e0ff */
[----:B------:R-:W3:Y:S02]  /*8330*/  @!P1 LDS.128 R48, [R111+0x1d400] ;  /* 0x01d400006f309984 */ /* 0x000ee40000000c00 */
[----:B------:R-:W-:Y:S01]  /*8340*/  IMAD.X R62, R61, 0x1, R89, P3 ;  /* 0x000000013d3e7824 */ /* 0x000fe200018e0659 */
[----:B------:R-:W4:Y:S01]  /*8350*/  @!P1 LDC.64 R56, c[0x0][0x2e8] ;  /* 0x0000ba00ff389b82 */ /* 0x000f220000000a00 */
[----:B------:R-:W-:-:S05]  /*8360*/  @!P2 IADD3 R58, P3, R60, R37, RZ ;  /* 0x000000253c3aa210 */ /* 0x000fca0007f7e0ff */
[----:B------:R-:W-:Y:S01]  /*8370*/  @!P2 IMAD.X R59, R62, 0x1, R99, P3 ;  /* 0x000000013e3ba824 */ /* 0x000fe200018e0663 */
[----:B-1----:R-:W-:-:S04]  /*8380*/  @!P2 LEA R54, P3, R58, R54, 0x1 ;  /* 0x000000363a36a211 */ /* 0x002fc800078608ff */
[----:B------:R-:W-:Y:S02]  /*8390*/  @!P2 LEA.HI.X R55, R58, R55, R59, 0x1, P3 ;  /* 0x000000373a37a211 */ /* 0x000fe400018f0c3b */
[----:B------:R-:W-:-:S04]  /*83a0*/  @!P1 IADD3 R58, P3, R60, R100, RZ ;  /* 0x000000643c3a9210 */ /* 0x000fc80007f7e0ff */
[----:B------:R-:W-:Y:S02]  /*83b0*/  @!P1 IADD3.X R59, R62, R105, RZ, P3, !PT ;  /* 0x000000693e3b9210 */ /* 0x000fe40001ffe4ff */
[----:B----4-:R-:W-:-:S04]  /*83c0*/  @!P1 LEA R56, P3, R58, R56, 0x1 ;  /* 0x000000383a389211 */ /* 0x010fc800078608ff */
[----:B------:R-:W-:Y:S01]  /*83d0*/  @!P1 LEA.HI.X R57, R58, R57, R59, 0x1, P3 ;  /* 0x000000393a399211 */ /* 0x000fe200018f0c3b */
[----:B--2---:R2:W-:Y:S04]  /*83e0*/  @!P2 STG.E.128 desc[UR42][R54.64], R44 ;  /* 0x0000002c3600a986 */ /* 0x0045e8000c101d2a */
[----:B---3--:R2:W-:Y:S04]  /*83f0*/  @!P1 STG.E.128 desc[UR42][R56.64], R48 ;  /* 0x0000003038009986 */ /* 0x0085e8000c101d2a */
.L_x_7826:
[----:B------:R-:W-:Y:S05]  /*8400*/  BSYNC B1 ;  /* 0x0000000000017941 */ /* 0x000fea0003800000 */
.L_x_7825:
[----:B------:R-:W-:Y:S01]  /*8410*/  ISETP.GE.AND P3, PT, R211, R113, PT ;  /* 0x00000071d300720c */ /* 0x000fe20003f66270 */
[----:B------:R-:W-:-:S12]  /*8420*/  BSSY B1, `(.L_x_7827) ;  /* 0x0000012000017945 */ /* 0x000fd80003800000 */
[----:B------:R-:W-:Y:S05]  /*8430*/  @P3 BRA `(.L_x_7828) ;  /* 0x0000000000403947 */ /* 0x000fea0003800000 */
[----:B-12---:R-:W1:Y:S01]  /*8440*/  @!P2 LDC.64 R54, c[0x0][0x2e8] ;  /* 0x0000ba00ff36ab82 */ /* 0x006e620000000a00 */
[----:B------:R-:W2:Y:S01]  /*8450*/  @!P2 LDS.128 R44, [R111+0x1a400] ;  /* 0x01a400006f2ca984 */ /* 0x000ea20000000c00 */
[----:B------:R-:W-:-:S03]  /*8460*/  LEA R60, P3, R98, R52, 0x6 ;  /* 0x00000034623c7211 */ /* 0x000fc600078630ff */
[----:B------:R-:W3:Y:S02]  /*8470*/  @!P1 LDS.128 R48, [R111+0x1e400] ;  /* 0x01e400006f309984 */ /* 0x000ee40000000c00 */
[----:B------:R-:W-:Y:S01]  /*8480*/  IMAD.X R62, R61, 0x1, R28, P3 ;  /* 0x000000013d3e7824 */ /* 0x000fe200018e061c */
[----:B------:R-:W4:Y:S01]  /*8490*/  @!P1 LDC.64 R56, c[0x0][0x2e8] ;  /* 0x0000ba00ff389b82 */ /* 0x000f220000000a00 */
[----:B------:R-:W-:-:S05]  /*84a0*/  @!P2 IADD3 R58, P3, R60, R37, RZ ;  /* 0x000000253c3aa210 */ /* 0x000fca0007f7e0ff */
[----:B------:R-:W-:Y:S01]  /*84b0*/  @!P2 IMAD.X R59, R62, 0x1, R99, P3 ;  /* 0x000000013e3ba824 */ /* 0x000fe200018e0663 */
        /* <DEDUP_REMOVED lines=8> */
.L_x_7828:
[----:B------:R-:W-:Y:S05]  /*8540*/  BSYNC B1 ;  /* 0x0000000000017941 */ /* 0x000fea0003800000 */
.L_x_7827:
[----:B------:R-:W-:-:S13]  /*8550*/  ISETP.GE.AND P3, PT, R210, R113, PT ;  /* 0x00000071d200720c */ /* 0x000fda0003f66270 */
[----:B------:R-:W-:Y:S05]  /*8560*/  @P3 BRA `(.L_x_7794) ;  /* 0x00000000004c3947 */ /* 0x000fea0003800000 */
[----:B------:R-:W3:Y:S01]  /*8570*/  LDC.64 R58, c[0x0][0x300] ;  /* 0x0000c000ff3a7b82 */ /* 0x000ee20000000a00 */
[----:B-12-4-:R-:W1:Y:S01]  /*8580*/  @!P2 LDS.128 R44, [R111+0x1b400] ;  /* 0x01b400006f2ca984 */ /* 0x016e620000000c00 */
[----:B------:R-:W-:-:S03]  /*8590*/  IMAD.MOV.U32 R53, RZ, RZ, R61 ;  /* 0x000000ffff357224 */ /* 0x000fc600078e003d */
[----:B------:R-:W2:Y:S03]  /*85a0*/  @!P1 LDS.128 R48, [R111+0x1f400] ;  /* 0x01f400006f309984 */ /* 0x000ea60000000c00 */
[----:B------:R-:W4:Y:S08]  /*85b0*/  @!P2 LDC.64 R54, c[0x0][0x2e8] ;  /* 0x0000ba00ff36ab82 */ /* 0x000f300000000a00 */
[----:B------:R-:W5:Y:S01]  /*85c0*/  @!P1 LDC.64 R56, c[0x0][0x2e8] ;  /* 0x0000ba00ff389b82 */ /* 0x000f620000000a00 */
[----:B---3--:R-:W-:-:S04]  /*85d0*/  IMAD.WIDE.U32 R52, R58, 0x60, R52 ;  /* 0x000000603a347825 */ /* 0x008fc800078e0034 */
[----:B------:R-:W-:-:S04]  /*85e0*/  IMAD R59, R59, 0x60, RZ ;  /* 0x000000603b3b7824 */ /* 0x000fc800078e02ff */
[----:B------:R-:W-:Y:S01]  /*85f0*/  IMAD.IADD R60, R53, 0x1, R59 ;  /* 0x00000001353c7824 */ /* 0x000fe200078e023b */
[----:B------:R-:W-:-:S05]  /*8600*/  @!P2 IADD3 R53, P3, R37, R52, RZ ;  /* 0x000000342535a210 */ /* 0x000fca0007f7e0ff */
[----:B------:R-:W-:Y:S01]  /*8610*/  @!P2 IMAD.X R58, R60, 0x1, R99, P3 ;  /* 0x000000013c3aa824 */ /* 0x000fe200018e0663 */
[----:B----4-:R-:W-:-:S04]  /*8620*/  @!P2 LEA R54, P3, R53, R54, 0x1 ;  /* 0x000000363536a211 */ /* 0x010fc800078608ff */
[----:B------:R-:W-:Y:S02]  /*8630*/  @!P2 LEA.HI.X R55, R53, R55, R58, 0x1, P3 ;  /* 0x000000373537a211 */ /* 0x000fe400018f0c3a */
[----:B------:R-:W-:-:S03]  /*8640*/  @!P1 IADD3 R52, P3, R100, R52, RZ ;  /* 0x0000003464349210 */ /* 0x000fc60007f7e0ff */
[----:B-1----:R3:W-:Y:S02]  /*8650*/  @!P2 STG.E.128 desc[UR42][R54.64], R44 ;  /* 0x0000002c3600a986 */ /* 0x0027e4000c101d2a */
[----:B------:R-:W-:Y:S01]  /*8660*/  @!P1 IMAD.X R53, R60, 0x1, R105, P3 ;  /* 0x000000013c359824 */ /* 0x000fe200018e0669 */
[----:B-----5:R-:W-:-:S04]  /*8670*/  @!P1 LEA R56, P3, R52, R56, 0x1 ;  /* 0x0000003834389211 */ /* 0x020fc800078608ff */
[----:B------:R-:W-:-:S05]  /*8680*/  @!P1 LEA.HI.X R57, R52, R57, R53, 0x1, P3 ;  /* 0x0000003934399211 */ /* 0x000fca00018f0c35 */
[----:B--2---:R3:W-:Y:S04]  /*8690*/  @!P1 STG.E.128 desc[UR42][R56.64], R48 ;  /* 0x0000003038009986 */ /* 0x0047e8000c101d2a */
.L_x_7794:
[----:B------:R-:W-:Y:S05]  /*86a0*/  BSYNC B0 ;  /* 0x0000000000007941 */ /* 0x000fea0003800000 */
.L_x_7756:
        /* <DEDUP_REMOVED lines=17> */
.L_x_7830:
[----:B------:R-:W-:Y:S05]  /*87c0*/  BSYNC B0 ;  /* 0x0000000000007941 */ /* 0x000fea0003800000 */
.L_x_7829:
[----:B------:R-:W2:Y:S01]  /*87d0*/  SYNCS.PHASECHK.TRANS64.TRYWAIT P0, [R107+URZ+0x288b0], R117 ;  /* 0x0288b0756b0075a7 */ /* 0x000ea2000800017f */
[----:B------:R-:W-:Y:S01]  /*87e0*/  ULDC UR41, c[0x0][0x2f4] ;  /* 0x0000bd0000297ab9 */ /* 0x000fe20000000800 */
[----:B------:R-:W-:Y:S01]  /*87f0*/  ULDC.64 UR36, c[0x0][0x328] ;  /* 0x0000ca0000247ab9 */ /* 0x000fe20000000a00 */
[----:B------:R-:W-:Y:S01]  /*8800*/  ULDC.64 UR38, c[0x0][0x318] ;  /* 0x0000c60000267ab9 */ /* 0x000fe20000000a00 */
[----:B------:R-:W-:Y:S04]  /*8810*/  BSSY B0, `(.L_x_7831) ;  /* 0x0000002000007945 */ /* 0x000fe80003800000 */
[----:B--2---:R-:W-:Y:S05]  /*8820*/  @!P0 BRA `(.L_x_7832) ;  /* 0x0000020400008947 */ /* 0x004fea0003800000 */
.L_x_8195:
[----:B------:R-:W-:Y:S05]  /*8830*/  BSYNC B0 ;  /* 0x0000000000007941 */ /* 0x000fea0003800000 */
.L_x_7831:
[----:B------:R-:W-:Y:S01]  /*8840*/  ISETP.GE.AND P0, PT, R23, R113, PT ;  /* 0x000000711700720c */ /* 0x000fe20003f06270 */
[----:B------:R-:W-:Y:S01]  /*8850*/  BSSY B0, `(.L_x_7833) ;  /* 0x0000011000007945 */ /* 0x000fe20003800000 */
[----:B------:R-:W-:-:S11]  /*8860*/  IMAD.WIDE R48, R26, 0x80, R42 ;  /* 0x000000801a307825 */ /* 0x000fd600078e022a */
[----:B------:R-:W-:Y:S05]  /*8870*/  @P0 BRA `(.L_x_7834) ;  /* 0x0000000000380947 */ /* 0x000fea0003800000 */
[----:B------:R-:W-:Y:S01]  /*8880*/  MOV R45, R106 ;  /* 0x0000006a002d7202 */ /* 0x000fe20000000f00 */
[----:B------:R-:W-:Y:S02]  /*8890*/  IMAD R47, R49, UR36, RZ ;  /* 0x00000024312f7c24 */ /* 0x000fe4000f8e02ff */
[----:B-1----:R-:W-:Y:S02]  /*88a0*/  IMAD.MOV.U32 R44, RZ, RZ, R94 ;  /* 0x000000ffff2c7224 */ /* 0x002fe400078e005e */
[C---:B------:R-:W-:Y:S02]  /*88b0*/  IMAD R47, R48.reuse, UR37, R47 ;  /* 0x00000025302f7c24 */ /* 0x040fe4000f8e022f */
[----:B------:R-:W-:-:S04]  /*88c0*/  IMAD.WIDE.U32 R44, R48, UR36, R44 ;  /* 0x00000024302c7c25 */ /* 0x000fc8000f8e002c */
[----:B------:R-:W-:Y:S01]  /*88d0*/  IMAD.IADD R45, R45, 0x1, R47 ;  /* 0x000000012d2d7824 */ /* 0x000fe200078e022f */
[----:B------:R-:W-:-:S04]  /*88e0*/  LEA R50, P0, R44, UR38, 0x1 ;  /* 0x000000262c327c11 */ /* 0x000fc8000f8008ff */
[----:B------:R-:W-:Y:S02]  /*88f0*/  LEA.HI.X R51, R44, UR39, R45, 0x1, P0 ;  /* 0x000000272c337c11 */ /* 0x000fe400080f0c2d */
[----:B------:R-:W-:-:S13]  /*8900*/  ISETP.GE.AND P0, PT, R16, UR41, PT ;  /* 0x0000002910007c0c */ /* 0x000fda000bf06270 */
[----:B------:R-:W1:Y:S04]  /*8910*/  @!P0 LDS.128 R44, [R111+0x400] ;  /* 0x000400006f2c8984 */ /* 0x000e680000000c00 */
[----:B-1----:R-:W-:Y:S01]  /*8920*/  @!P0 STG.E.128 desc[UR42][R50.64], R44 ;  /* 0x0000002c32008986 */ /* 0x002fe2000c101d2a */
[----:B------:R-:W-:-:S13]  /*8930*/  ISETP.GE.AND P0, PT, R190, UR41, PT ;  /* 0x00000029be007c0c */ /* 0x000fda000bf06270 */
[----:B------:R-:W1:Y:S04]  /*8940*/  @!P0 LDS.128 R44, [R111+0x4400] ;  /* 0x004400006f2c8984 */ /* 0x000e680000000c00 */
[----:B-1----:R3:W-:Y:S02]  /*8950*/  @!P0 STG.E.128 desc[UR42][R50.64+0x80], R44 ;  /* 0x0000802c32008986 */ /* 0x0027e4000c101d2a */
.L_x_7834:
[----:B------:R-:W-:Y:S05]  /*8960*/  BSYNC B0 ;  /* 0x0000000000007941 */ /* 0x000fea0003800000 */
.L_x_7833:
[----:B------:R-:W-:Y:S01]  /*8970*/  ISETP.GE.AND P0, PT, R212, R113, PT ;  /* 0x00000071d400720c */ /* 0x000fe20003f06270 */
[----:B------:R-:W-:-:S12]  /*8980*/  BSSY B0, `(.L_x_7835) ;  /* 0x0000012000007945 */ /* 0x000fd80003800000 */
[----:B------:R-:W-:Y:S05]  /*8990*/  @P0 BRA `(.L_x_7836) ;  /* 0x0000000000400947 */ /* 0x000fea0003800000 */
[----:B---3--:R-:W-:Y:S01]  /*89a0*/  IADD3 R47, P0, R48, 0x20, RZ ;  /* 0x00000020302f7810 */ /* 0x008fe20007f1e0ff */
[----:B------:R-:W-:-:S04]  /*89b0*/  IMAD.MOV.U32 R45, RZ, RZ, R106 ;  /* 0x000000ffff2d7224 */ /* 0x000fc800078e006a */
[----:B-1----:R-:W-:-:S04]  /*89c0*/  IMAD.X R44, RZ, RZ, R49, P0 ;  /* 0x000000ffff2c7224 */ /* 0x002fc800000e0631 */
[----:B------:R-:W-:Y:S02]  /*89d0*/  IMAD R46, R44, UR36, RZ ;  /* 0x000000242c2e7c24 */ /* 0x000fe4000f8e02ff */
[----:B------:R-:W-:-:S04]  /*89e0*/  IMAD.MOV.U32 R44, RZ, RZ, R94 ;  /* 0x000000ffff2c7224 */ /* 0x000fc800078e005e */
[----:B------:R-:W-:-:S04]  /*89f0*/  IMAD.WIDE.U32 R44, R47, UR36, R44 ;  /* 0x000000242f2c7c25 */ /* 0x000fc8000f8e002c */
[----:B------:R-:W-:Y:S01]  /*8a00*/  IMAD R47, R47, UR37, R46 ;  /* 0x000000252f2f7c24 */ /* 0x000fe2000f8e022e */
[----:B------:R-:W-:-:S03]  /*8a10*/  LEA R50, P0, R44, UR38, 0x1 ;  /* 0x000000262c327c11 */ /* 0x000fc6000f8008ff */
[----:B------:R-:W-:-:S05]  /*8a20*/  IMAD.IADD R45, R45, 0x1, R47 ;  /* 0x000000012d2d7824 */ /* 0x000fca00078e022f */
[----:B------:R-:W-:Y:S02]  /*8a30*/  LEA.HI.X R51, R44, UR39, R45, 0x1, P0 ;  /* 0x000000272c337c11 */ /* 0x000fe400080f0c2d */
[----:B------:R-:W-:-:S13]  /*8a40*/  ISETP.GE.AND P0, PT, R16, UR41, PT ;  /* 0x0000002910007c0c */ /* 0x000fda000bf06270 */
[----:B------:R-:W1:Y:S04]  /*8a50*/  @!P0 LDS.128 R44, [R111+0x1400] ;  /* 0x001400006f2c8984 */ /* 0x000e680000000c00 */
[----:B-1----:R-:W-:Y:S01]  /*8a60*/  @!P0 STG.E.128 desc[UR42][R50.64], R44 ;  /* 0x0000002c32008986 */ /* 0x002fe2000c101d2a */
[----:B------:R-:W-:-:S13]  /*8a70*/  ISETP.GE.AND P0, PT, R190, UR41, PT ;  /* 0x00000029be007c0c */ /* 0x000fda000bf06270 */
[----:B------:R-:W1:Y:S04]  /*8a80*/  @!P0 LDS.128 R44, [R111+0x5400] ;  /* 0x005400006f2c8984 */ /* 0x000e680000000c00 */
[----:B-1----:R4:W-:Y:S02]  /*8a90*/  @!P0 STG.E.128 desc[UR42][R50.64+0x80], R44 ;  /* 0x0000802c32008986 */ /* 0x0029e4000c101d2a */
.L_x_7836:
[----:B------:R-:W-:Y:S05]  /*8aa0*/  BSYNC B0 ;  /* 0x0000000000007941 */ /* 0x000fea0003800000 */
.L_x_7835:
[----:B------:R-:W-:Y:S01]  /*8ab0*/  ISETP.GE.AND P0, PT, R211, R113, PT ;  /* 0x00000071d300720c */ /* 0x000fe20003f06270 */
[----:B------:R-:W-:-:S12]  /*8ac0*/  BSSY B0, `(.L_x_7837) ;  /* 0x0000012000007945 */ /* 0x000fd80003800000 */
[----:B------:R-:W-:Y:S05]  /*8ad0*/  @P0 BRA `(.L_x_7838) ;  /* 0x0000000000400947 */ /* 0x000fea0003800000 */
[----:B---34-:R-:W-:Y:S01]  /*8ae0*/  IADD3 R47, P0, R48, 0x40, RZ ;  /* 0x00000040302f7810 */ /* 0x018fe20007f1e0ff */
        /* <DEDUP_REMOVED lines=15> */
.L_x_7838:
[----:B------:R-:W-:Y:S05]  /*8be0*/  BSYNC B0 ;  /* 0x0000000000007941 */ /* 0x000fea0003800000 */
.L_x_7837:
[----:B------:R-:W-:Y:S01]  /*8bf0*/  ISETP.GE.AND P0, PT, R210, R113, PT ;  /* 0x00000071d200720c */ /* 0x000fe20003f06270 */
[----:B------:R-:W-:-:S12]  /*8c00*/  BSSY B0, `(.L_x_7839) ;  /* 0x0000012000007945 */ /* 0x000fd80003800000 */
[----:B------:R-:W-:Y:S05]  /*8c10*/  @P0 BRA `(.L_x_7840) ;  /* 0x0000000000400947 */ /* 0x000fea0003800000 */
[----:B-1-34-:R-:W-:Y:S01]  /*8c20*/  IADD3 R47, P0, R48, 0x60, RZ ;  /* 0x00000060302f7810 */ /* 0x01afe20007f1e0ff */
[----:B------:R-:W-:Y:S02]  /*8c30*/  IMAD.MOV.U32 R44, RZ, RZ, R94 ;  /* 0x000000ffff2c7224 */ /* 0x000fe400078e005e */
[----:B------:R-:W-:Y:S01]  /*8c40*/  IMAD.MOV.U32 R45, RZ, RZ, R106 ;  /* 0x000000ffff2d7224 */ /* 0x000fe200078e006a */
[----:B------:R-:W-:Y:S01]  /*8c50*/  IADD3.X R48, RZ, R49, RZ, P0, !PT ;  /* 0x00000031ff307210 */ /* 0x000fe200007fe4ff */
[----:B------:R-:W-:-:S04]  /*8c60*/  IMAD.WIDE.U32 R44, R47, UR36, R44 ;  /* 0x000000242f2c7c25 */ /* 0x000fc8000f8e002c */
[----:B------:R-:W-:-:S04]  /*8c70*/  IMAD R48, R48, UR36, RZ ;  /* 0x0000002430307c24 */ /* 0x000fc8000f8e02ff */
        /* <DEDUP_REMOVED lines=10> */
.L_x_7840:
[----:B------:R-:W-:Y:S05]  /*8d20*/  BSYNC B0 ;  /* 0x0000000000007941 */ /* 0x000fea0003800000 */
.L_x_7839:
[----:B-1-34-:R-:W3:Y:S01]  /*8d30*/  LDL R44, [R1+0x10] ;  /* 0x00001000012c7983 */ /* 0x01aee20000100800 */
[----:B------:R-:W-:Y:S02]  /*8d40*/  VIADD R184, R184, 0x1 ;  /* 0x00000001b8b87836 */ /* 0x000fe40000000000 */
[----:B0-2---:R-:W-:Y:S01]  /*8d50*/  @!P3 VIADD R107, R107, 0x288c0 ;  /* 0x000288c06b6bb836 */ /* 0x005fe20000000000 */
[----:B------:R-:W-:Y:S01]  /*8d60*/  @!PT LDS RZ, [RZ] ;  /* 0x00000000fffff984 */ /* 0x000fe20000000800 */
[----:B------:R-:W-:Y:S01]  /*8d70*/  @!PT LDS RZ, [RZ] ;  /* 0x00000000fffff984 */ /* 0x000fe20000000800 */
[----:B------:R-:W-:Y:S01]  /*8d80*/  @!PT LDS RZ, [RZ] ;  /* 0x00000000fffff984 */ /* 0x000fe20000000800 */
[----:B------:R-:W-:Y:S01]  /*8d90*/  @!PT LDS RZ, [RZ] ;  /* 0x00000000fffff984 */ /* 0x000fe20000000800 */
[----:B------:R0:W-:Y:S06]  /*8da0*/  MEMBAR.ALL.CTA ;  /* 0x0000000000007992 */ /* 0x0001ec0000008000 */
[----:B0-----:R-:W0:Y:S02]  /*8db0*/  FENCE.VIEW.ASYNC.S ;  /* 0x00000000000073c6 */ /* 0x001e240000000000 */
[----:B0-----:R0:W-:Y:S01]  /*8dc0*/  BAR.SYNC.DEFER_BLOCKING R122, 0x80 ;  /* 0x0002007a0000751d */ /* 0x0011e20000010000 */
[----:B------:R-:W-:-:S02]  /*8dd0*/  ISETP.NE.AND P0, PT, R184, 0x2, PT ;  /* 0x00000002b800780c */ /* 0x000fc40003f05270 */
[----:B------:R-:W-:Y:S02]  /*8de0*/  @!P3 PRMT R107, RZ, 0x654, R107 ;  /* 0x00000654ff6bb816 */ /* 0x000fe4000000006b */
[----:B------:R-:W-:Y:S02]  /*8df0*/  SEL R184, R184, RZ, P0 ;  /* 0x000000ffb8b87207 */ /* 0x000fe40000000000 */
[----:B------:R0:W-:Y:S01]  /*8e00*/  @!P3 SYNCS.ARRIVE.TRANS64.RED.A1T0 RZ, [R107+URZ], RZ ;  /* 0x000000ff6bffb9a7 */ /* 0x0001e2000810043f */
[----:B---3--:R-:W-:Y:S02]  /*8e10*/  LOP3.LUT P4, RZ, R44, 0x4, RZ, 0xc0, !PT ;  /* 0x000000042cff7812 */ /* 0x008fe4000788c0ff */
[----:B------:R-:W-:-:S04]  /*8e20*/  SEL R44, RZ, 0x1, P0 ;  /* 0x00000001ff2c7807 */ /* 0x000fc80000000000 */
[----:B------:R-:W-:-:S07]  /*8e30*/  LOP3.LUT R191, R191, R44, RZ, 0x3c, !PT ;  /* 0x0000002cbfbf7212 */ /* 0x000fce00078e3cff */
[----:B0-----:R-:W-:Y:S05]  /*8e40*/  @P4 BRA `(.L_x_7841) ;  /* 0xffffff9c00884947 */ /* 0x001fea000383ffff */
[----:B------:R-:W0:Y:S01]  /*8e50*/  S2R R45, SR_TID.X ;  /* 0x00000000002d7919 */ /* 0x000e220000002100 */
[----:B------:R-:W-:Y:S02]  /*8e60*/  PLOP3.LUT P0, PT, PT, PT, PT, 0x8, 0x0 ;  /* 0x000000000000781c */ /* 0x000fe40003f0e170 */
[----:B0-----:R-:W-:-:S04]  /*8e70*/  SHF.R.U32.HI R45, RZ, 0x7, R45 ;  /* 0x00000007ff2d7819 */ /* 0x001fc8000001162d */
[----:B------:R-:W-:-:S13]  /*8e80*/  ISETP.NE.AND P4, PT, R45, 0x1, PT ;  /* 0x000000012d00780c */ /* 0x000fda0003f85270 */
[----:B------:R-:W-:Y:S06]  /*8e90*/  @!P4 BAR.ARV 0x9, 0x100 ;  /* 0x024400000000cb1d */ /* 0x000fec0000002000 */
.L_x_7751:
[----:B------:R-:W0:Y:S01]  /*8ea0*/  LDC R0, c[0x0][0x448] ;  /* 0x00011200ff007b82 */ /* 0x000e220000000800 */
[----:B------:R-:W-:-:S07]  /*8eb0*/  IADD3 R7, R189, 0x1, -R187 ;  /* 0x00000001bd077810 */ /* 0x000fce0007ffe8bb */
[----:B------:R-:W1:Y:S01]  /*8ec0*/  LDC.64 R4, c[0x0][0x9e0] ;  /* 0x00027800ff047b82 */ /* 0x000e620000000a00 */
[----:B0-----:R-:W-:Y:S01]  /*8ed0*/  ISETP.NE.AND P1, PT, R0, 0x1, PT ;  /* 0x000000010000780c */ /* 0x001fe20003f25270 */
[----:B------:R-:W-:Y:S01]  /*8ee0*/  VIADD R0, R192, 0x7f ;  /* 0x0000007fc0007836 */ /* 0x000fe20000000000 */
[----:B-1----:R-:W-:-:S11]  /*8ef0*/  ISETP.GE.AND P2, PT, R5, 0x1, PT ;  /* 0x000000010500780c */ /* 0x002fd60003f46270 */
[----:B------:R-:W0:Y:S08]  /*8f00*/  @P1 LDC R3, c[0x0][0x44c] ;  /* 0x00011300ff031b82 */ /* 0x000e300000000800 */
[----:B------:R-:W1:Y:S01]  /*8f10*/  @P1 LDC R6, c[0x0][0x450] ;  /* 0x00011400ff061b82 */ /* 0x000e620000000800 */
[----:B0-----:R-:W-:-:S05]  /*8f20*/  @P1 IMAD.HI.U32 R3, R0, R3, RZ ;  /* 0x0000000300031227 */ /* 0x001fca00078e00ff */
[----:B-1----:R-:W-:-:S05]  /*8f30*/  @P1 SHF.R.U32.HI R0, RZ, R6, R3 ;  /* 0x00000006ff001219 */ /* 0x002fca0000011603 */
[----:B------:R-:W-:Y:S01]  /*8f40*/  IMAD.IADD R3, R7, 0x1, R0 ;  /* 0x0000000107037824 */ /* 0x000fe200078e0200 */
[----:B------:R-:W-:Y:S06]  /*8f50*/  @P0 BRA `(.L_x_7842) ;  /* 0x00000000000c0947 */ /* 0x000fec0003800000 */
[----:B------:R-:W0:Y:S01]  /*8f60*/  FENCE.VIEW.ASYNC.G ;  /* 0x00000000000073c6 */ /* 0x000e220000000100 */
[----:B------:R-:W-:Y:S05]  /*8f70*/  WARPSYNC.ALL ;  /* 0x0000000000007948 */ /* 0x000fea0003800000 */
[----:B0-----:R-:W-:Y:S06]  /*8f80*/  BAR.ARV 0xc, 0x180 ;  /* 0x0306000000007b1d */ /* 0x001fec0000002000 */
.L_x_7842:
        /* <DEDUP_REMOVED lines=13> */
.L_x_7845:
[----:B------:R-:W-:-:S13]  /*9060*/  ISETP.NE.AND P0, PT, R5, 0x1, PT ;  /* 0x000000010500780c */ /* 0x000fda0003f05270 */
[----:B------:R-:W0:Y:S02]  /*9070*/  @P0 LDC.64 R6, c[0x0][0x9e8] ;  /* 0x00027a00ff060b82 */ /* 0x000e240000000a00 */
[----:B0-----:R-:W-:-:S05]  /*9080*/  @P0 IMAD.HI.U32 R6, R0, R6, RZ ;  /* 0x0000000600060227 */ /* 0x001fca00078e00ff */
[----:B------:R-:W-:-:S07]  /*9090*/  @P0 SHF.R.U32.HI R0, RZ, R7, R6 ;  /* 0x00000007ff000219 */ /* 0x000fce0000011606 */
.L_x_7846:
[----:B------:R-:W-:Y:S05]  /*90a0*/  BSYNC B0 ;  /* 0x0000000000007941 */ /* 0x000fea0003800000 */
.L_x_7844:
[----:B------:R-:W-:-:S05]  /*90b0*/  IMAD R3, R0, R5, R5 ;  /* 0x0000000500037224 */ /* 0x000fca00078e0205 */
[----:B------:R-:W-:-:S07]  /*90c0*/  VIMNMX R4, R4, R3, PT ;  /* 0x0000000304047248 */ /* 0x000fce0003fe0100 */
.L_x_7843:
[----:B------:R-:W0:Y:S01]  /*90d0*/  @P1 LDC R7, c[0x0][0x44c] ;  /* 0x00011300ff071b82 */ /* 0x000e220000000800 */
[----:B------:R-:W-:Y:S01]  /*90e0*/  VIADD R4, R4, 0x7f ;  /* 0x0000007f04047836 */ /* 0x000fe20000000000 */
[----:B------:R-:W-:Y:S01]  /*90f0*/  ULDC UR4, c[0x0][0x9dc] ;  /* 0x0002770000047ab9 */ /* 0x000fe20000000800 */
[----:B------:R-:W-:-:S03]  /*9100*/  IMAD.MOV.U32 R0, RZ, RZ, R192 ;  /* 0x000000ffff007224 */ /* 0x000fc600078e00c0 */
        /* <DEDUP_REMOVED lines=20> */
.L_x_7849:
[----:B------:R-:W-:-:S13]  /*9250*/  ISETP.NE.AND P0, PT, R5, 0x1, PT ;  /* 0x000000010500780c */ /* 0x000fda0003f05270 */
[----:B------:R-:W0:Y:S02]  /*9260*/  @P0 LDC.64 R6, c[0x0][0x9e8] ;  /* 0x00027a00ff060b82 */ /* 0x000e240000000a00 */
[----:B0-----:R-:W-:-:S05]  /*9270*/  @P0 IMAD.HI.U32 R4, R0, R6, RZ ;  /* 0x0000000600040227 */ /* 0x001fca00078e00ff */
[----:B------:R-:W-:-:S07]  /*9280*/  @P0 SHF.R.U32.HI R0, RZ, R7, R4 ;  /* 0x00000007ff000219 */ /* 0x000fce0000011604 */
.L_x_7850:
[----:B------:R-:W-:Y:S05]  /*9290*/  BSYNC B0 ;  /* 0x0000000000007941 */ /* 0x000fea0003800000 */
.L_x_7848:
[----:B------:R-:W-:-:S05]  /*92a0*/  IMAD R0, R0, R5, RZ ;  /* 0x0000000500007224 */ /* 0x000fca00078e02ff */
[----:B------:R-:W-:-:S07]  /*92b0*/  VIMNMX R3, R3, R0, !PT ;  /* 0x0000000003037248 */ /* 0x000fce0007fe0100 */
.L_x_7847:
        /* <DEDUP_REMOVED lines=39> */
.L_x_7852:
[----:B------:R-:W-:Y:S05]  /*9530*/  BSYNC B0 ;  /* 0x0000000000007941 */ /* 0x000fea0003800000 */
.L_x_7851:
[-C--:B------:R-:W-:Y:S01]  /*9540*/  IMAD R194, R215, R88.reuse, R194 ;  /* 0x00000058d7c27224 */ /* 0x080fe200078e02c2 */
        /* <DEDUP_REMOVED lines=38> */
[----:B------:R-:W-:-:S03]  /*97b0*/  UMOV UR4, 0xffffffff ;  /* 0xffffffff00047882 */ /* 0x000fc60000000000 */
[----:B------:R-:W-:Y:S05]  /*97c0*/  BRA.DIV UR4, `(.L_x_7854) ;  /* 0x000001f6042c7947 */ /* 0x000fea000b800000 */
[----:B------:R-:W0:Y:S02]  /*97d0*/  S2R R3, SR_TID.X ;  /* 0x0000000000037919 */ /* 0x000e240000002100 */
[----:B0-----:R-:W-:-:S05]  /*97e0*/  VIADD R3, R3, 0xffffff80 ;  /* 0xffffff8003037836 */ /* 0x001fca0000000000 */
[----:B------:R-:W-:-:S04]  /*97f0*/  SHF.R.S32.HI R0, RZ, 0x1f, R3 ;  /* 0x0000001fff007819 */ /* 0x000fc80000011403 */
[----:B------:R-:W-:-:S04]  /*9800*/  LEA.HI R0, R0, R3, RZ, 0x7 ;  /* 0x0000000300007211 */ /* 0x000fc800078f38ff */
[----:B------:R-:W-:-:S05]  /*9810*/  SHF.R.S32.HI R0, RZ, 0x7, R0 ;  /* 0x00000007ff007819 */ /* 0x000fca0000011400 */
[----:B------:R0:W1:Y:S02]  /*9820*/  SHFL.IDX PT, R193, R0, RZ, 0x1f ;  /* 0x00001fff00c17589 */ /* 0x00006400000e0000 */
.L_x_8198:
[----:B01----:R-:W-:Y:S01]  /*9830*/  LEA.HI R0, R193, R193, RZ, 0x1 ;  /* 0x000000c1c1007211 */ /* 0x003fe200078f08ff */
[----:B------:R-:W-:-:S03]  /*9840*/  IMAD.U32 R3, RZ, RZ, UR44 ;  /* 0x0000002cff037e24 */ /* 0x000fc6000f8e00ff */
[----:B------:R-:W-:Y:S02]  /*9850*/  LOP3.LUT R0, R0, 0x1e, RZ, 0xc0, !PT ;  /* 0x0000001e00007812 */ /* 0x000fe400078ec0ff */
[----:B------:R-:W-:Y:S02]  /*9860*/  LOP3.LUT P0, RZ, R3, 0x3ff, RZ, 0xc0, !PT ;  /* 0x000003ff03ff7812 */ /* 0x000fe4000780c0ff */
[----:B------:R-:W-:Y:S02]  /*9870*/  IADD3 R0, R193, -R0, RZ ;  /* 0x80000000c1007210 */ /* 0x000fe40007ffe0ff */
[----:B------:R-:W-:Y:S02]  /*9880*/  P2R R24, PR, RZ, 0x1 ;  /* 0x00000001ff187803 */ /* 0x000fe40000000000 */
        /* <DEDUP_REMOVED lines=20> */
.L_x_7855:
        /* <DEDUP_REMOVED lines=12> */
.L_x_7859:
[----:B-1----:R1:W2:Y:S02]  /*9a90*/  SYNCS.PHASECHK.TRANS64.TRYWAIT P0, [R2+URZ+0x28800], R3 ;  /* 0x02880003020075a7 */ /* 0x0022a4000800017f */
[----:B--2---:R-:W-:Y:S05]  /*9aa0*/  @!P0 NANOSLEEP.SYNCS 0x989680 ;  /* 0x009896800000895d */ /* 0x004fea0003900000 */
[----:B------:R-:W2:Y:S02]  /*9ab0*/  @!P0 SYNCS.PHASECHK.TRANS64 P0, [R2+URZ+0x28800], R3 ;  /* 0x02880003020085a7 */ /* 0x000ea4000800007f */
[----:B--2---:R-:W-:Y:S05]  /*9ac0*/  @!P0 BRA `(.L_x_7859) ;  /* 0xfffffffc00f08947 */ /* 0x004fea000383ffff */
.L_x_7858:
[----:B------:R-:W-:Y:S05]  /*9ad0*/  BSYNC B0 ;  /* 0x0000000000007941 */ /* 0x000fea0003800000 */
.L_x_7857:
[----:B------:R-:W-:Y:S05]  /*9ae0*/  BRA `(.L_x_7860) ;  /* 0x0000004c00a07947 */ /* 0x000fea0003800000 */
.L_x_7856:
[----:B------:R-:W-:Y:S01]  /*9af0*/  ISETP.NE.AND P0, PT, R24, RZ, PT ;  /* 0x000000ff1800720c */ /* 0x000fe20003f05270 */
[----:B------:R-:W-:Y:S01]  /*9b00*/  ULDC.64 UR4, c[0x0][0x3f8] ;  /* 0x0000fe0000047ab9 */ /* 0x000fe20000000a00 */
[----:B-----5:R-:W-:Y:S01]  /*9b10*/  SHF.R.S32.HI R0, RZ, 0x1f, R112 ;  /* 0x0000001fff007819 */ /* 0x020fe20000011470 */
[----:B------:R-:W-:Y:S01]  /*9b20*/  ULDC.64 UR6, c[0x0][0x408] ;  /* 0x0001020000067ab9 */ /* 0x000fe20000000a00 */
[----:B------:R-:W-:-:S04]  /*9b30*/  IMAD.WIDE.U32 R24, R112, UR4, RZ ;  /* 0x0000000470187c25 */ /* 0x000fc8000f8e00ff */
[C---:B------:R-:W-:Y:S02]  /*9b40*/  IMAD R3, R0.reuse, UR4, RZ ;  /* 0x0000000400037c24 */ /* 0x040fe4000f8e02ff */
[----:B------:R-:W-:Y:S02]  /*9b50*/  IMAD R5, R0, UR6, RZ ;  /* 0x0000000600057c24 */ /* 0x000fe4000f8e02ff */
        /* <DEDUP_REMOVED lines=22> */
.L_x_7861:
[----:B------:R-:W-:Y:S01]  /*9cc0*/  ULDC.U8 UR4, c[0x0][0x410] ;  /* 0x0001040000047ab9 */ /* 0x000fe20000000000 */
[----:B------:R-:W-:Y:S01]  /*9cd0*/  IMAD.IADD R56, R23, 0x1, R192 ;  /* 0x0000000117387824 */ /* 0x000fe200078e02c0 */
[----:B------:R-:W-:Y:S01]  /*9ce0*/  ISETP.NE.AND P0, PT, RZ, UR4, PT ;  /* 0x00000004ff007c0c */ /* 0x000fe2000bf05270 */
[----:B------:R-:W-:Y:S02]  /*9cf0*/  BSSY B0, `(.L_x_7862) ;  /* 0x00004bf000007945 */ /* 0x000fe40003800000 */
[----:B------:R-:W-:-:S10]  /*9d00*/  IMAD R3, R207, 0x20, R56 ;  /* 0x00000020cf037824 */ /* 0x000fd400078e0238 */
[----:B------:R-:W-:Y:S05]  /*9d10*/  @!P0 BRA `(.L_x_7863) ;  /* 0x0000002400ac8947 */ /* 0x000fea0003800000 */
[----:B------:R-:W0:Y:S01]  /*9d20*/  LDC R8, c[0x0][0x448] ;  /* 0x00011200ff087b82 */ /* 0x000e220000000800 */
[----:B------:R-:W-:Y:S01]  /*9d30*/  ULDC.64 UR4, c[0x0][0x3f8] ;  /* 0x0000fe0000047ab9 */ /* 0x000fe20000000a00 */
[----:B------:R-:W-:Y:S01]  /*9d40*/  ULDC.64 UR6, c[0x0][0x408] ;  /* 0x0001020000067ab9 */ /* 0x000fe20000000a00 */
[----:B------:R-:W-:Y:S02]  /*9d50*/  IMAD.MOV.U32 R4, RZ, RZ, R24 ;  /* 0x000000ffff047224 */ /* 0x000fe400078e0018 */
[----:B------:R-:W-:Y:S02]  /*9d60*/  IMAD.MOV.U32 R10, RZ, RZ, R112 ;  /* 0x000000ffff0a7224 */ /* 0x000fe400078e0070 */
[----:B------:R-:W-:Y:S01]  /*9d70*/  IMAD.MOV.U32 R11, RZ, RZ, R29 ;  /* 0x000000ffff0b7224 */ /* 0x000fe200078e001d */
        /* <DEDUP_REMOVED lines=18> */
[----:B------:R-:W-:-:S02]  /*9ea0*/  LEA R5, P1, R10, UR6, 0x1 ;  /* 0x000000060a057c11 */ /* 0x000fc4000f8208ff */
[----:B------:R-:W-:Y:S02]  /*9eb0*/  IADD3 R3, R11, R3, RZ ;  /* 0x000000030b037210 */ /* 0x000fe40007ffe0ff */
[----:B------:R-:W-:Y:S02]  /*9ec0*/  LEA.HI.X R7, R4, UR5, R7, 0x1, P0 ;  /* 0x0000000504077c11 */ /* 0x000fe400080f0c07 */
[----:B------:R-:W-:Y:S01]  /*9ed0*/  LEA.HI.X R10, R10, UR7, R3, 0x1, P1 ;  /* 0x000000070a0a7c11 */ /* 0x000fe200088f0c03 */
[----:B------:R-:W-:Y:S06]  /*9ee0*/  BRA.DIV UR4, `(.L_x_7864) ;  /* 0x000001ee04a47947 */ /* 0x000fec000b800000 */
[----:B------:R0:W1:Y:S04]  /*9ef0*/  SHFL.IDX PT, R0, R7, RZ, 0x181f ;  /* 0x00181fff07007589 */ /* 0x00006800000e0000 */
[----:B------:R0:W2:Y:S04]  /*9f00*/  SHFL.IDX PT, R3, R6, RZ, 0x181f ;  /* 0x00181fff06037589 */ /* 0x0000a800000e0000 */
[----:B------:R0:W3:Y:S04]  /*9f10*/  SHFL.IDX PT, R4, R10, RZ, 0x181f ;  /* 0x00181fff0a047589 */ /* 0x0000e800000e0000 */
[----:B------:R0:W4:Y:S02]  /*9f20*/  SHFL.IDX PT, R14, R5, RZ, 0x181f ;  /* 0x00181fff050e7589 */ /* 0x00012400000e0000 */
.L_x_8204:
[----:B------:R-:W-:Y:S01]  /*9f30*/  IMAD R65, R187, R8, RZ ;  /* 0x00000008bb417224 */ /* 0x000fe200078e02ff */
[----:B------:R-:W-:Y:S01]  /*9f40*/  BSSY B1, `(.L_x_7865) ;  /* 0x000001e000017945 */ /* 0x000fe20003800000 */
[----:B------:R-:W-:Y:S02]  /*9f50*/  CS2R R46, SRZ ;  /* 0x00000000002e7805 */ /* 0x000fe4000001ff00 */
[----:B------:R-:W-:Y:S02]  /*9f60*/  CS2R R40, SRZ ;  /* 0x0000000000287805 */ /* 0x000fe4000001ff00 */
[----:B------:R-:W-:Y:S02]  /*9f70*/  CS2R R44, SRZ ;  /* 0x00000000002c7805 */ /* 0x000fe4000001ff00 */
[----:B------:R-:W-:Y:S02]  /*9f80*/  ISETP.GE.AND P0, PT, R56, R65, PT ;  /* 0x000000413800720c */ /* 0x000fe40003f06270 */
[----:B------:R-:W-:-:S11]  /*9f90*/  CS2R R38, SRZ ;  /* 0x0000000000267805 */ /* 0x000fd6000001ff00 */
[----:B------:R-:W-:Y:S05]  /*9fa0*/  @P0 BRA `(.L_x_7866) ;  /* 0x00000000005c0947 */ /* 0x000fea0003800000 */
[----:B------:R-:W-:Y:S01]  /*9fb0*/  ULDC UR4, c[0x0][0x3f4] ;  /* 0x0000fd0000047ab9 */ /* 0x000fe20000000800 */
[----:B------:R-:W-:Y:S02]  /*9fc0*/  CS2R R38, SRZ ;  /* 0x0000000000267805 */ /* 0x000fe4000001ff00 */
[----:B------:R-:W-:Y:S02]  /*9fd0*/  ISETP.GE.AND P4, PT, R18, UR4, PT ;  /* 0x0000000412007c0c */ /* 0x000fe4000bf86270 */
[----:B------:R-:W-:Y:S02]  /*9fe0*/  CS2R R40, SRZ ;  /* 0x0000000000287805 */ /* 0x000fe4000001ff00 */
[----:B------:R-:W-:-:S09]  /*9ff0*/  ISETP.GE.AND P5, PT, R185, UR4, PT ;  /* 0x00000004b9007c0c */ /* 0x000fd2000bfa6270 */
[C---:B------:R-:W-:Y:S01]  /*a000*/  @!P4 IMAD.SHL.U32 R12, R18.reuse, 0x2, RZ ;  /* 0x00000002120cc824 */ /* 0x040fe200078e00ff */
[----:B------:R-:W-:-:S03]  /*a010*/  @!P4 SHF.L.U64.HI R13, R18, 0x1, R19 ;  /* 0x00000001120dc819 */ /* 0x000fc60000010213 */
[C---:B------:R-:W-:Y:S01]  /*a020*/  @!P5 IMAD.SHL.U32 R15, R185.reuse, 0x2, RZ ;  /* 0x00000002b90fd824 */ /* 0x040fe200078e00ff */
[----:B------:R-:W-:Y:S02]  /*a030*/  @!P5 SHF.L.U64.HI R11, R185, 0x1, R232 ;  /* 0x00000001b90bd819 */ /* 0x000fe400000102e8 */
[CC--:B--2---:R-:W-:Y:S02]  /*a040*/  @!P4 IADD3 R8, P0, R3.reuse, R12.reuse, RZ ;  /* 0x0000000c0308c210 */ /* 0x0c4fe40007f1e0ff */
[----:B----4-:R-:W-:Y:S02]  /*a050*/  @!P4 IADD3 R12, P1, R14, R12, RZ ;  /* 0x0000000c0e0cc210 */ /* 0x010fe40007f3e0ff */
[-C--:B------:R-:W-:Y:S01]  /*a060*/  @!P5 IADD3 R20, P2, R3, R15.reuse, RZ ;  /* 0x0000000f0314d210 */ /* 0x080fe20007f5e0ff */
[----:B-1----:R-:W-:Y:S01]  /*a070*/  @!P4 IMAD.X R9, R0, 0x1, R13, P0 ;  /* 0x000000010009c824 */ /* 0x002fe200000e060d */
[----:B------:R-:W-:Y:S02]  /*a080*/  @!P5 IADD3 R14, P3, R14, R15, RZ ;  /* 0x0000000f0e0ed210 */ /* 0x000fe40007f7e0ff */
[----:B------:R-:W-:-:S02]  /*a090*/  CS2R R44, SRZ ;  /* 0x00000000002c7805 */ /* 0x000fc4000001ff00 */
[----:B------:R-:W-:Y:S01]  /*a0a0*/  CS2R R46, SRZ ;  /* 0x00000000002e7805 */ /* 0x000fe2000001ff00 */
[----:B------:R-:W-:Y:S02]  /*a0b0*/  @!P5 IMAD.X R21, R0, 0x1, R11, P2 ;  /* 0x000000010015d824 */ /* 0x000fe400010e060b */
[C---:B---3--:R-:W-:Y:S02]  /*a0c0*/  @!P4 IMAD.X R13, R4.reuse, 0x1, R13, P1 ;  /* 0x00000001040dc824 */ /* 0x048fe400008e060d */
[----:B------:R-:W-:Y:S01]  /*a0d0*/  @!P5 IMAD.X R15, R4, 0x1, R11, P3 ;  /* 0x00000001040fd824 */ /* 0x000fe200018e060b */
[----:B------:R1:W5:Y:S04]  /*a0e0*/  @!P5 LD.E.64 R38, desc[UR42][R20.64] ;  /* 0x0000002a1426d980 */ /* 0x000368000c101b00 */
[----:B------:R1:W5:Y:S04]  /*a0f0*/  @!P5 LD.E.64 R40, desc[UR42][R14.64] ;  /* 0x0000002a0e28d980 */ /* 0x000368000c101b00 */
[----:B------:R1:W5:Y:S04]  /*a100*/  @!P4 LD.E.64 R44, desc[UR42][R8.64] ;  /* 0x0000002a082cc980 */ /* 0x000368000c101b00 */
[----:B------:R1:W5:Y:S02]  /*a110*/  @!P4 LD.E.64 R46, desc[UR42][R12.64] ;  /* 0x0000002a0c2ec980 */ /* 0x000364000c101b00 */
.L_x_7866:
[----:B------:R-:W-:Y:S05]  /*a120*/  BSYNC B1 ;  /* 0x0000000000017941 */ /* 0x000fea0003800000 */
.L_x_7865:
[----:B-1---5:R-:W-:Y:S01]  /*a130*/  IMAD.MOV.U32 R0, RZ, RZ, R46 ;  /* 0x000000ffff007224 */ /* 0x022fe200078e002e */
[----:B------:R-:W-:Y:S01]  /*a140*/  MOV R8, R41 ;  /* 0x0000002900087202 */ /* 0x000fe20000000f00 */
[----:B--2---:R-:W-:Y:S01]  /*a150*/  IMAD.MOV.U32 R3, RZ, RZ, R47 ;  /* 0x000000ffff037224 */ /* 0x004fe200078e002f */
[----:B------:R-:W-:Y:S01]  /*a160*/  UMOV UR4, 0xffffffff ;  /* 0xffffffff00047882 */ /* 0x000fe20000000000 */
[----:B---3--:R-:W-:Y:S01]  /*a170*/  IMAD.MOV.U32 R4, RZ, RZ, R40 ;  /* 0x000000ffff047224 */ /* 0x008fe200078e0028 */
        /* <DEDUP_REMOVED lines=11> */
[----:B------:R-:W-:Y:S02]  /*a230*/  PRMT R63, R63, 0x5410, R4 ;  /* 0x000054103f3f7816 */ /* 0x000fe40000000004 */
[----:B------:R-:W-:Y:S01]  /*a240*/  PRMT R62, R8, 0x7610, R62 ;  /* 0x00007610083e7816 */ /* 0x000fe2000000003e */
[----:B------:R-:W-:Y:S06]  /*a250*/  BRA.DIV UR4, `(.L_x_7867) ;  /* 0x000001ee04387947 */ /* 0x000fec000b800000 */
[----:B------:R1:W2:Y:S04]  /*a260*/  SHFL.IDX PT, R0, R7, 0x1, 0x181f ;  /* 0x00381f0007007f89 */ /* 0x0002a800000e0000 */
[----:B------:R1:W3:Y:S04]  /*a270*/  SHFL.IDX PT, R3, R6, 0x1, 0x181f ;  /* 0x00381f0006037f89 */ /* 0x0002e800000e0000 */
[----:B------:R1:W0:Y:S04]  /*a280*/  SHFL.IDX PT, R4, R10, 0x1, 0x181f ;  /* 0x00381f000a047f89 */ /* 0x00022800000e0000 */
[----:B----4-:R1:W4:Y:S02]  /*a290*/  SHFL.IDX PT, R14, R5, 0x1, 0x181f ;  /* 0x00381f00050e7f89 */ /* 0x01032400000e0000 */
.L_x_8210:
[----:B------:R-:W-:Y:S01]  /*a2a0*/  VIADD R8, R56, 0x20 ;  /* 0x0000002038087836 */ /* 0x000fe20000000000 */
[----:B------:R-:W-:Y:S01]  /*a2b0*/  BSSY B1, `(.L_x_7868) ;  /* 0x000001d000017945 */ /* 0x000fe20003800000 */
[----:B------:R-:W-:Y:S02]  /*a2c0*/  CS2R R30, SRZ ;  /* 0x00000000001e7805 */ /* 0x000fe4000001ff00 */
[----:B------:R-:W-:Y:S02]  /*a2d0*/  CS2R R42, SRZ ;  /* 0x00000000002a7805 */ /* 0x000fe4000001ff00 */
[----:B------:R-:W-:Y:S02]  /*a2e0*/  CS2R R32, SRZ ;  /* 0x0000000000207805 */ /* 0x000fe4000001ff00 */
[----:B------:R-:W-:-:S13]  /*a2f0*/  ISETP.GE.AND P0, PT, R8, R65, PT ;  /* 0x000000410800720c */ /* 0x000fda0003f06270 */
        /* <DEDUP_REMOVED lines=10> */
[CC--:B---3--:R-:W-:Y:S02]  /*a3a0*/  @!P4 IADD3 R8, P0, R3.reuse, R12.reuse, RZ ;  /* 0x0000000c0308c210 */ /* 0x0c8fe40007f1e0ff */
[-C--:B------:R-:W-:Y:S02]  /*a3b0*/  @!P5 IADD3 R20, P2, R3, R9.reuse, RZ ;  /* 0x000000090314d210 */ /* 0x080fe40007f5e0ff */
[C---:B----4-:R-:W-:Y:S02]  /*a3c0*/  @!P4 IADD3 R12, P1, R14.reuse, R12, RZ ;  /* 0x0000000c0e0cc210 */ /* 0x050fe40007f3e0ff */
[----:B------:R-:W-:Y:S01]  /*a3d0*/  @!P5 IADD3 R14, P3, R14, R9, RZ ;  /* 0x000000090e0ed210 */ /* 0x000fe20007f7e0ff */
[----:B--2---:R-:W-:Y:S01]  /*a3e0*/  @!P5 IMAD.X R21, R0, 0x1, R15, P2 ;  /* 0x000000010015d824 */ /* 0x004fe200010e060f */
[----:B------:R-:W-:-:S02]  /*a3f0*/  CS2R R42, SRZ ;  /* 0x00000000002a7805 */ /* 0x000fc4000001ff00 */
[----:B------:R-:W-:Y:S01]  /*a400*/  CS2R R34, SRZ ;  /* 0x0000000000227805 */ /* 0x000fe2000001ff00 */
[----:B------:R-:W-:Y:S01]  /*a410*/  @!P4 IMAD.X R9, R0, 0x1, R11, P0 ;  /* 0x000000010009c824 */ /* 0x000fe200000e060b */
[C---:B0-----:R-:W-:Y:S01]  /*a420*/  @!P4 IADD3.X R13, R4.reuse, R11, RZ, P1, !PT ;  /* 0x0000000b040dc210 */ /* 0x041fe20000ffe4ff */
[----:B------:R-:W-:Y:S01]  /*a430*/  @!P5 IMAD.X R15, R4, 0x1, R15, P3 ;  /* 0x00000001040fd824 */ /* 0x000fe200018e060f */
[----:B------:R0:W5:Y:S04]  /*a440*/  @!P5 LD.E.64 R32, desc[UR42][R20.64] ;  /* 0x0000002a1420d980 */ /* 0x000168000c101b00 */
[----:B------:R0:W5:Y:S04]  /*a450*/  @!P5 LD.E.64 R30, desc[UR42][R14.64] ;  /* 0x0000002a0e1ed980 */ /* 0x000168000c101b00 */
[----:B------:R0:W5:Y:S04]  /*a460*/  @!P4 LD.E.64 R42, desc[UR42][R8.64] ;  /* 0x0000002a082ac980 */ /* 0x000168000c101b00 */
[----:B------:R0:W5:Y:S02]  /*a470*/  @!P4 LD.E.64 R34, desc[UR42][R12.64] ;  /* 0x0000002a0c22c980 */ /* 0x000164000c101b00 */
.L_x_7869:
[----:B------:R-:W-:Y:S05]  /*a480*/  BSYNC B1 ;  /* 0x0000000000017941 */ /* 0x000fea0003800000 */
.L_x_7868:
[----:B--2--5:R-:W-:Y:S01]  /*a490*/  IMAD.MOV.U32 R0, RZ, RZ, R34 ;  /* 0x000000ffff007224 */ /* 0x024fe200078e0022 */
[----:B------:R-:W-:Y:S01]  /*a4a0*/  UMOV UR4, 0xffffffff ;  /* 0xffffffff00047882 */ /* 0x000fe20000000000 */
[----:B---3--:R-:W-:Y:S02]  /*a4b0*/  IMAD.MOV.U32 R3, RZ, RZ, R35 ;  /* 0x000000ffff037224 */ /* 0x008fe400078e0023 */
[----:B0-----:R-:W-:Y:S02]  /*a4c0*/  IMAD.MOV.U32 R4, RZ, RZ, R30 ;  /* 0x000000ffff047224 */ /* 0x001fe400078e001e */
        /* <DEDUP_REMOVED lines=9> */
[----:B------:R-:W-:Y:S06]  /*a560*/  BRA.DIV UR4, `(.L_x_7870) ;  /* 0x000001ea04e47947 */ /* 0x000fec000b800000 */
[----:B------:R0:W2:Y:S04]  /*a570*/  SHFL.IDX PT, R0, R7, 0x2, 0x181f ;  /* 0x00581f0007007f89 */ /* 0x0000a800000e0000 */
[----:B------:R0:W3:Y:S04]  /*a580*/  SHFL.IDX PT, R3, R6, 0x2, 0x181f ;  /* 0x00581f0006037f89 */ /* 0x0000e800000e0000 */
[----:B------:R0:W0:Y:S04]  /*a590*/  SHFL.IDX PT, R4, R10, 0x2, 0x181f ;  /* 0x00581f000a047f89 */ /* 0x00002800000e0000 */
[----:B----4-:R4:W0:Y:S02]  /*a5a0*/  SHFL.IDX PT, R14, R5, 0x2, 0x181f ;  /* 0x00581f00050e7f89 */ /* 0x01082400000e0000 */
.L_x_8216:
[----:B------:R-:W-:Y:S01]  /*a5b0*/  IADD3 R8, R56, 0x40, RZ ;  /* 0x0000004038087810 */ /* 0x000fe20007ffe0ff */
[----:B------:R-:W-:Y:S01]  /*a5c0*/  BSSY B1, `(.L_x_7871) ;  /* 0x000001e000017945 */ /* 0x000fe20003800000 */
[----:B------:R-:W-:Y:S02]  /*a5d0*/  CS2R R26, SRZ ;  /* 0x00000000001a7805 */ /* 0x000fe4000001ff00 */
[----:B------:R-:W-:Y:S02]  /*a5e0*/  CS2R R24, SRZ ;  /* 0x0000000000187805 */ /* 0x000fe4000001ff00 */
[----:B------:R-:W-:Y:S02]  /*a5f0*/  ISETP.GE.AND P0, PT, R8, R65, PT ;  /* 0x000000410800720c */ /* 0x000fe40003f06270 */
[----:B------:R-:W-:Y:S02]  /*a600*/  CS2R R28, SRZ ;  /* 0x00000000001c7805 */ /* 0x000fe4000001ff00 */
[----:B------:R-:W-:-:S09]  /*a610*/  CS2R R20, SRZ ;  /* 0x0000000000147805 */ /* 0x000fd2000001ff00 */
        /* <DEDUP_REMOVED lines=12> */
[C---:B0-----:R-:W-:Y:S02]  /*a6e0*/  @!P4 IADD3 R12, P1, R14.reuse, R12, RZ ;  /* 0x0000000c0e0cc210 */ /* 0x041fe40007f3e0ff */
[----:B------:R-:W-:Y:S01]  /*a6f0*/  @!P5 IADD3 R14, P3, R14, R9, RZ ;  /* 0x000000090e0ed210 */ /* 0x000fe20007f7e0ff */
[----:B--2---:R-:W-:Y:S01]  /*a700*/  @!P5 IMAD.X R49, R0, 0x1, R15, P2 ;  /* 0x000000010031d824 */ /* 0x004fe200010e060f */
[----:B------:R-:W-:-:S02]  /*a710*/  CS2R R28, SRZ ;  /* 0x00000000001c7805 */ /* 0x000fc4000001ff00 */
[----:B------:R-:W-:Y:S01]  /*a720*/  CS2R R26, SRZ ;  /* 0x00000000001a7805 */ /* 0x000fe2000001ff00 */
[--C-:B------:R-:W-:Y:S02]  /*a730*/  @!P4 IMAD.X R9, R0, 0x1, R11.reuse, P0 ;  /* 0x000000010009c824 */ /* 0x100fe400000e060b */
[C---:B------:R-:W-:Y:S01]  /*a740*/  @!P4 IMAD.X R13, R4.reuse, 0x1, R11, P1 ;  /* 0x00000001040dc824 */ /* 0x040fe200008e060b */
[----:B------:R0:W5:Y:S01]  /*a750*/  @!P5 LD.E.64 R20, desc[UR42][R48.64] ;  /* 0x0000002a3014d980 */ /* 0x000162000c101b00 */
[----:B------:R-:W-:-:S03]  /*a760*/  @!P5 IMAD.X R15, R4, 0x1, R15, P3 ;  /* 0x00000001040fd824 */ /* 0x000fc600018e060f */
[----:B------:R0:W5:Y:S04]  /*a770*/  @!P4 LD.E.64 R28, desc[UR42][R8.64] ;  /* 0x0000002a081cc980 */ /* 0x000168000c101b00 */
[----:B------:R0:W5:Y:S04]  /*a780*/  @!P5 LD.E.64 R24, desc[UR42][R14.64] ;  /* 0x0000002a0e18d980 */ /* 0x000168000c101b00 */
[----:B------:R0:W5:Y:S02]  /*a790*/  @!P4 LD.E.64 R26, desc[UR42][R12.64] ;  /* 0x0000002a0c1ac980 */ /* 0x000164000c101b00 */
.L_x_7872:
[----:B------:R-:W-:Y:S05]  /*a7a0*/  BSYNC B1 ;  /* 0x0000000000017941 */ /* 0x000fea0003800000 */
.L_x_7871:
[----:B0----5:R-:W-:Y:S01]  /*a7b0*/  IMAD.MOV.U32 R4, RZ, RZ, R24 ;  /* 0x000000ffff047224 */ /* 0x021fe200078e0018 */
[----:B------:R-:W-:Y:S01]  /*a7c0*/  MOV R8, R25 ;  /* 0x0000001900087202 */ /* 0x000fe20000000f00 */
[----:B--2---:R-:W-:Y:S01]  /*a7d0*/  IMAD.MOV.U32 R0, RZ, RZ, R26 ;  /* 0x000000ffff007224 */ /* 0x004fe200078e001a */
[----:B------:R-:W-:Y:S01]  /*a7e0*/  UMOV UR4, 0xffffffff ;  /* 0xffffffff00047882 */ /* 0x000fe20000000000 */
[----:B---3--:R-:W-:Y:S01]  /*a7f0*/  IMAD.MOV.U32 R3, RZ, RZ, R27 ;  /* 0x000000ffff037224 */ /* 0x008fe200078e001b */
[----:B------:R-:W-:Y:S01]  /*a800*/  PRMT R37, R4, 0x5410, R8 ;  /* 0x0000541004257816 */ /* 0x000fe20000000008 */
[----:B------:R-:W-:Y:S02]  /*a810*/  IMAD.MOV.U32 R4, RZ, RZ, R20 ;  /* 0x000000ffff047224 */ /* 0x000fe400078e0014 */
[----:B------:R-:W-:Y:S01]  /*a820*/  IMAD.MOV.U32 R8, RZ, RZ, R21 ;  /* 0x000000ffff087224 */ /* 0x000fe200078e0015 */
[----:B------:R-:W-:Y:S01]  /*a830*/  PRMT R58, R0, 0x5410, R3 ;  /* 0x00005410003a7816 */ /* 0x000fe20000000003 */
[----:B------:R-:W-:-:S02]  /*a840*/  IMAD.MOV.U32 R0, RZ, RZ, R28 ;  /* 0x000000ffff007224 */ /* 0x000fc400078e001c */
[----:B------:R-:W-:Y:S01]  /*a850*/  IMAD.MOV.U32 R3, RZ, RZ, R29 ;  /* 0x000000ffff037224 */ /* 0x000fe200078e001d */
[----:B------:R-:W-:Y:S02]  /*a860*/  PRMT R54, R4, 0x5410, R8 ;  /* 0x0000541004367816 */ /* 0x000fe40000000008 */
[----:B------:R-:W-:Y:S02]  /*a870*/  CS2R R8, SRZ ;  /* 0x0000000000087805 */ /* 0x000fe4000001ff00 */
[----:B------:R-:W-:Y:S01]  /*a880*/  PRMT R59, R0, 0x5410, R3 ;  /* 0x00005410003b7816 */ /* 0x000fe20000000003 */
[----:B------:R-:W-:Y:S06]  /*a890*/  BRA.DIV UR4, `(.L_x_7873) ;  /* 0x000001ea04887947 */ /* 0x000fec000b800000 */
[----:B------:R0:W2:Y:S04]  /*a8a0*/  SHFL.IDX PT, R0, R7, 0x3, 0x181f ;  /* 0x00781f0007007f89 */ /* 0x0000a800000e0000 */
[----:B------:R0:W3:Y:S04]  /*a8b0*/  SHFL.IDX PT, R3, R6, 0x3, 0x181f ;  /* 0x00781f0006037f89 */ /* 0x0000e800000e0000 */
[----:B------:R0:W0:Y:S04]  /*a8c0*/  SHFL.IDX PT, R4, R10, 0x3, 0x181f ;  /* 0x00781f000a047f89 */ /* 0x00002800000e0000 */
[----:B-1--4-:R-:W1:Y:S02]  /*a8d0*/  SHFL.IDX PT, R5, R5, 0x3, 0x181f ;  /* 0x00781f0005057f89 */ /* 0x012e6400000e0000 */
.L_x_8222:
[----:B------:R-:W-:Y:S01]  /*a8e0*/  VIADD R56, R56, 0x60 ;  /* 0x0000006038387836 */ /* 0x000fe20000000000 */
[----:B0-----:R-:W-:Y:S01]  /*a8f0*/  LEA.HI R6, R213, R213, RZ, 0x1 ;  /* 0x000000d5d5067211 */ /* 0x001fe200078f08ff */
[----:B------:R-:W-:Y:S01]  /*a900*/  BSSY B1, `(.L_x_7874) ;  /* 0x0000020000017945 */ /* 0x000fe20003800000 */
[----:B------:R-:W-:Y:S02]  /*a910*/  CS2R R10, SRZ ;  /* 0x00000000000a7805 */ /* 0x000fe4000001ff00 */
[----:B------:R-:W-:Y:S02]  /*a920*/  CS2R R14, SRZ ;  /* 0x00000000000e7805 */ /* 0x000fe4000001ff00 */
[----:B------:R-:W-:Y:S02]  /*a930*/  ISETP.GE.AND P0, PT, R56, R65, PT ;  /* 0x000000413800720c */ /* 0x000fe40003f06270 */
[----:B------:R-:W-:Y:S02]  /*a940*/  CS2R R12, SRZ ;  /* 0x00000000000c7805 */ /* 0x000fe4000001ff00 */
[----:B------:R-:W-:-:S05]  /*a950*/  LOP3.LUT R6, R6, 0xfffffffe, RZ, 0xc0, !PT ;  /* 0xfffffffe06067812 */ /* 0x000fca00078ec0ff */
[----:B------:R-:W-:-:S05]  /*a960*/  IMAD.IADD R6, R213, 0x1, -R6 ;  /* 0x00000001d5067824 */ /* 0x000fca00078e0a06 */
[----:B------:R-:W-:Y:S01]  /*a970*/  SHF.L.U32 R67, R6, 0x1f, RZ ;  /* 0x0000001f06437819 */ /* 0x000fe200000006ff */
[----:B------:R-:W-:Y:S06]  /*a980*/  @P0 BRA `(.L_x_7875) ;  /* 0x00000000005c0947 */ /* 0x000fec0003800000 */
[----:B------:R-:W-:Y:S01]  /*a990*/  ULDC UR4, c[0x0][0x3f4] ;  /* 0x0000fd0000047ab9 */ /* 0x000fe20000000800 */
[----:B------:R-:W-:Y:S02]  /*a9a0*/  CS2R R12, SRZ ;  /* 0x00000000000c7805 */ /* 0x000fe4000001ff00 */
[----:B------:R-:W-:Y:S02]  /*a9b0*/  ISETP.GE.AND P4, PT, R18, UR4, PT ;  /* 0x0000000412007c0c */ /* 0x000fe4000bf86270 */
[----:B------:R-:W-:-:S11]  /*a9c0*/  ISETP.GE.AND P5, PT, R185, UR4, PT ;  /* 0x00000004b9007c0c */ /* 0x000fd6000bfa6270 */
[C---:B------:R-:W-:Y:S01]  /*a9d0*/  @!P4 IMAD.SHL.U32 R48, R18.reuse, 0x2, RZ ;  /* 0x000000021230c824 */ /* 0x040fe200078e00ff */
[----:B------:R-:W-:Y:S01]  /*a9e0*/  @!P4 SHF.L.U64.HI R9, R18, 0x1, R19 ;  /* 0x000000011209c819 */ /* 0x000fe20000010213 */
[C---:B------:R-:W-:Y:S01]  /*a9f0*/  @!P5 IMAD.SHL.U32 R50, R185.reuse, 0x2, RZ ;  /* 0x00000002b932d824 */ /* 0x040fe200078e00ff */
[----:B------:R-:W-:Y:S02]  /*aa00*/  @!P5 SHF.L.U64.HI R11, R185, 0x1, R232 ;  /* 0x00000001b90bd819 */ /* 0x000fe400000102e8 */
[C---:B---3--:R-:W-:Y:S02]  /*aa10*/  @!P4 IADD3 R6, P0, R3.reuse, R48, RZ ;  /* 0x000000300306c210 */ /* 0x048fe40007f1e0ff */
[----:B------:R-:W-:Y:S02]  /*aa20*/  @!P5 IADD3 R52, P2, R3, R50, RZ ;  /* 0x000000320334d210 */ /* 0x000fe40007f5e0ff */
[C---:B-1----:R-:W-:Y:S02]  /*aa30*/  @!P4 IADD3 R48, P1, R5.reuse, R48, RZ ;  /* 0x000000300530c210 */ /* 0x042fe40007f3e0ff */
[----:B------:R-:W-:Y:S01]  /*aa40*/  @!P5 IADD3 R50, P3, R5, R50, RZ ;  /* 0x000000320532d210 */ /* 0x000fe20007f7e0ff */
[C---:B--2---:R-:W-:Y:S01]  /*aa50*/  @!P5 IMAD.X R53, R0.reuse, 0x1, R11, P2 ;  /* 0x000000010035d824 */ /* 0x044fe200010e060b */
[----:B------:R-:W-:Y:S01]  /*aa60*/  @!P4 IADD3.X R7, R0, R9, RZ, P0, !PT ;  /* 0x000000090007c210 */ /* 0x000fe200007fe4ff */
[C---:B------:R-:W-:Y:S01]  /*aa70*/  @!P4 IMAD.X R49, R4.reuse, 0x1, R9, P1 ;  /* 0x000000010431c824 */ /* 0x040fe200008e0609 */
[----:B------:R-:W-:Y:S01]  /*aa80*/  CS2R R14, SRZ ;  /* 0x00000000000e7805 */ /* 0x000fe2000001ff00 */
[----:B------:R-:W-:Y:S01]  /*aa90*/  @!P5 IMAD.X R51, R4, 0x1, R11, P3 ;  /* 0x000000010433d824 */ /* 0x000fe200018e060b */
[----:B------:R-:W-:-:S02]  /*aaa0*/  CS2R R10, SRZ ;  /* 0x00000000000a7805 */ /* 0x000fc4000001ff00 */
[----:B------:R-:W-:Y:S01]  /*aab0*/  CS2R R8, SRZ ;  /* 0x0000000000087805 */ /* 0x000fe2000001ff00 */
[----:B------:R0:W5:Y:S04]  /*aac0*/  @!P5 LD.E.64 R12, desc[UR42][R52.64] ;  /* 0x0000002a340cd980 */ /* 0x000168000c101b00 */
[----:B------:R0:W5:Y:S04]  /*aad0*/  @!P5 LD.E.64 R10, desc[UR42][R50.64] ;  /* 0x0000002a320ad980 */ /* 0x000168000c101b00 */
[----:B------:R0:W5:Y:S04]  /*aae0*/  @!P4 LD.E.64 R14, desc[UR42][R6.64] ;  /* 0x0000002a060ec980 */ /* 0x000168000c101b00 */
[----:B------:R0:W5:Y:S02]  /*aaf0*/  @!P4 LD.E.64 R8, desc[UR42][R48.64] ;  /* 0x0000002a3008c980 */ /* 0x000164000c101b00 */
.L_x_7875:
[----:B------:R-:W-:Y:S05]  /*ab00*/  BSYNC B1 ;  /* 0x0000000000017941 */ /* 0x000fea0003800000 */
.L_x_7874:
[----:B------:R-:W4:Y:S01]  /*ab10*/  SYNCS.PHASECHK.TRANS64.TRYWAIT P0, [R2+URZ+0x28800], R67 ;  /* 0x02880043020075a7 */ /* 0x000f22000800017f */
[----:B---3-5:R-:W-:Y:S01]  /*ab20*/  IMAD.MOV.U32 R3, RZ, RZ, R8 ;  /* 0x000000ffff037224 */ /* 0x028fe200078e0008 */
[----:B--2---:R-:W-:Y:S01]  /*ab30*/  VIADDMNMX R0, R65, -R192, 0x80, PT ;  /* 0x0000008041007446 */ /* 0x004fe200038009c0 */
[----:B------:R-:W-:Y:S01]  /*ab40*/  IMAD.MOV.U32 R4, RZ, RZ, R9 ;  /* 0x000000ffff047224 */ /* 0x000fe200078e0009 */
[----:B------:R-:W-:Y:S01]  /*ab50*/  BSSY B1, `(.L_x_7876) ;  /* 0x000000c000017945 */ /* 0x000fe20003800000 */
[----:B-1----:R-:W-:Y:S01]  /*ab60*/  IMAD.MOV.U32 R5, RZ, RZ, R14 ;  /* 0x000000ffff057224 */ /* 0x002fe200078e000e */
[----:B------:R-:W-:Y:S01]  /*ab70*/  ISETP.GE.AND P1, PT, R23, R0, PT ;  /* 0x000000001700720c */ /* 0x000fe20003f26270 */
[----:B0-----:R-:W-:Y:S01]  /*ab80*/  IMAD.MOV.U32 R6, RZ, RZ, R15 ;  /* 0x000000ffff067224 */ /* 0x001fe200078e000f */
[----:B------:R-:W-:Y:S01]  /*ab90*/  PRMT R49, R3, 0x5410, R4 ;  /* 0x0000541003317816 */ /* 0x000fe20000000004 */
[----:B------:R-:W-:Y:S02]  /*aba0*/  IMAD.MOV.U32 R3, RZ, RZ, R10 ;  /* 0x000000ffff037224 */ /* 0x000fe400078e000a */
[----:B------:R-:W-:Y:S01]  /*abb0*/  IMAD.MOV.U32 R4, RZ, RZ, R11 ;  /* 0x000000ffff047224 */ /* 0x000fe200078e000b */
[----:B------:R-:W-:-:S02]  /*abc0*/  PRMT R50, R5, 0x5410, R6 ;  /* 0x0000541005327816 */ /* 0x000fc40000000006 */
[----:B------:R-:W-:Y:S02]  /*abd0*/  MOV R5, R13 ;  /* 0x0000000d00057202 */ /* 0x000fe40000000f00 */
[----:B------:R-:W-:Y:S01]  /*abe0*/  PRMT R3, R3, 0x5410, R4 ;  /* 0x0000541003037816 */ /* 0x000fe20000000004 */
[----:B------:R-:W-:Y:S01]  /*abf0*/  IMAD.MOV.U32 R4, RZ, RZ, R12 ;  /* 0x000000ffff047224 */ /* 0x000fe200078e000c */
[----:B----4-:R-:W-:Y:S06]  /*ac00*/  @!P0 BRA `(.L_x_7877) ;  /* 0x000001e800208947 */ /* 0x010fec0003800000 */
.L_x_8223:
[----:B------:R-:W-:Y:S05]  /*ac10*/  BSYNC B1 ;  /* 0x0000000000017941 */ /* 0x000fea0003800000 */
.L_x_7876:
[----:B------:R-:W-:Y:S01]  /*ac20*/  BSSY B1, `(.L_x_7878) ;  /* 0x000005e000017945 */ /* 0x000fe20003800000 */
[----:B------:R-:W-:-:S03]  /*ac30*/  PRMT R48, R4, 0x5410, R5 ;  /* 0x0000541004307816 */ /* 0x000fc60000000005 */
[----:B------:R-:W-:Y:S05]  /*ac40*/  @P1 BRA `(.L_x_7879) ;  /* 0x00000004006c1947 */ /* 0x000fea0003800000 */
[----:B------:R-:W1:Y:S01]  /*ac50*/  LDC R4, c[0x0][0x3f4] ;  /* 0x0000fd00ff047b82 */ /* 0x000e620000000800 */
[----:B------:R-:W-:Y:S01]  /*ac60*/  BSSY B2, `(.L_x_7880) ;  /* 0x000002e000027945 */ /* 0x000fe20003800000 */
[-C--:B-1----:R-:W-:Y:S02]  /*ac70*/  ISETP.GE.AND P0, PT, R18, R4.reuse, PT ;  /* 0x000000041200720c */ /* 0x082fe40003f06270 */
[----:B------:R-:W-:-:S11]  /*ac80*/  ISETP.GE.AND P1, PT, R185, R4, PT ;  /* 0x00000004b900720c */ /* 0x000fd60003f26270 */
[----:B------:R-:W-:Y:S05]  /*ac90*/  @P0 BRA `(.L_x_7881) ;  /* 0x0000000000a80947 */ /* 0x000fea0003800000 */
[----:B------:R-:W1:Y:S01]  /*aca0*/  LDS.128 R4, [R204] ;  /* 0x00000000cc047984 */ /* 0x000e620000000c00 */
[----:B------:R-:W-:Y:S01]  /*acb0*/  SHF.R.U32.HI R56, RZ, 0x10, R47 ;  /* 0x00000010ff387819 */ /* 0x000fe2000001162f */
[--C-:B------:R-:W-:Y:S01]  /*acc0*/  HADD2.F32 R51, -RZ, R66.reuse.H1_H1 ;  /* 0x30000042ff337230 */ /* 0x100fe20000004100 */
[----:B------:R-:W-:Y:S01]  /*acd0*/  SHF.R.U32.HI R52, RZ, 0x10, R45 ;  /* 0x00000010ff347819 */ /* 0x000fe2000001162d */
[----:B------:R-:W-:Y:S01]  /*ace0*/  HADD2.F32 R53, -RZ, R66.H0_H0 ;  /* 0x20000042ff357230 */ /* 0x000fe20000004100 */
[----:B0-----:R-:W-:Y:S01]  /*acf0*/  SHF.R.U64 R67, R46, 0x10, R47 ;  /* 0x000000102e437819 */ /* 0x001fe2000000122f */
[----:B------:R-:W-:Y:S01]  /*ad00*/  HADD2.F32 R56, -RZ, R56.H0_H0 ;  /* 0x20000038ff387230 */ /* 0x000fe20000004100 */
[----:B------:R-:W-:Y:S01]  /*ad10*/  SHF.R.U64 R68, R44, 0x10, R45 ;  /* 0x000000102c447819 */ /* 0x000fe2000000122d */
[----:B------:R-:W-:Y:S02]  /*ad20*/  HADD2.F32 R52, -RZ, R52.H0_H0 ;  /* 0x20000034ff347230 */ /* 0x000fe40000004100 */
[----:B-1----:R-:W-:-:S02]  /*ad30*/  HADD2.F32 R47, -RZ, R7.H1_H1 ;  /* 0x30000007ff2f7230 */ /* 0x002fc40000004100 */
[----:B------:R-:W-:Y:S02]  /*ad40*/  HADD2.F32 R46, -RZ, R7.H0_H0 ;  /* 0x20000007ff2e7230 */ /* 0x000fe40000004100 */
[--C-:B------:R-:W-:Y:S02]  /*ad50*/  HADD2.F32 R7, -RZ, R4.reuse.H0_H0 ;  /* 0x20000004ff077230 */ /* 0x100fe40000004100 */
[C---:B------:R-:W-:Y:S01]  /*ad60*/  FMUL.FTZ R65, R47.reuse, R56 ;  /* 0x000000382f417220 */ /* 0x040fe20000410000 */
[----:B------:R-:W-:Y:S01]  /*ad70*/  FMUL.FTZ R47, R47, R52 ;  /* 0x000000342f2f7220 */ /* 0x000fe20000410000 */
[----:B------:R-:W-:Y:S02]  /*ad80*/  HADD2.F32 R4, -RZ, R4.H1_H1 ;  /* 0x30000004ff047230 */ /* 0x000fe40000004100 */
[--C-:B------:R-:W-:Y:S02]  /*ad90*/  HADD2.F32 R44, -RZ, R6.reuse.H0_H0 ;  /* 0x20000006ff2c7230 */ /* 0x100fe40000004100 */
[----:B------:R-:W-:Y:S01]  /*ada0*/  FFMA.FTZ R56, R46, R56, R47 ;  /* 0x000000382e387223 */ /* 0x000fe2000001002f */
[----:B------:R-:W-:-:S02]  /*adb0*/  HADD2.F32 R45, -RZ, R6.H1_H1 ;  /* 0x30000006ff2d7230 */ /* 0x000fc40000004100 */
[----:B------:R-:W-:Y:S01]  /*adc0*/  FFMA.FTZ R65, R46, R52, -R65 ;  /* 0x000000342e417223 */ /* 0x000fe20000010841 */
[--C-:B------:R-:W-:Y:S02]  /*add0*/  HADD2.F32 R47, -RZ, R64.reuse.H0_H0 ;  /* 0x20000040ff2f7230 */ /* 0x100fe40000004100 */
[C---:B------:R-:W-:Y:S01]  /*ade0*/  FMUL.FTZ R66, R4.reuse, R53 ;  /* 0x0000003504427220 */ /* 0x040fe20000410000 */
        /* <DEDUP_REMOVED lines=20> */
[----:B------:R1:W-:Y:S02]  /*af30*/  STS.128 [R204], R4 ;  /* 0x00000004cc007388 */ /* 0x0003e40000000c00 */
.L_x_7881:
[----:B------:R-:W-:Y:S05]  /*af40*/  BSYNC B2 ;  /* 0x0000000000027941 */ /* 0x000fea0003800000 */
.L_x_7880:
[----:B------:R-:W-:Y:S05]  /*af50*/  @P1 BRA `(.L_x_7879) ;  /* 0x0000000000a81947 */ /* 0x000fea0003800000 */
[----:B-1----:R-:W1:Y:S01]  /*af60*/  LDS.128 R4, [R204+0x4000] ;  /* 0x00400000cc047984 */ /* 0x002e620000000c00 */
        /* <DEDUP_REMOVED lines=8> */
[----:B-1----:R-:W-:-:S02]  /*aff0*/  HADD2.F32 R41, -RZ, R7.H1_H1 ;  /* 0x30000007ff297230 */ /* 0x002fc40000004100 */
        /* <DEDUP_REMOVED lines=32> */
.L_x_7879:
[----:B------:R-:W-:Y:S05]  /*b200*/  BSYNC B1 ;  /* 0x0000000000017941 */ /* 0x000fea0003800000 */
.L_x_7878:
[----:B------:R-:W-:Y:S01]  /*b210*/  ISETP.GE.AND P0, PT, R212, R0, PT ;  /* 0x00000000d400720c */ /* 0x000fe20003f06270 */
[----:B------:R-:W-:-:S12]  /*b220*/  BSSY B1, `(.L_x_7882) ;  /* 0x000005d000017945 */ /* 0x000fd80003800000 */
[----:B------:R-:W-:Y:S05]  /*b230*/  @P0 BRA `(.L_x_7883) ;  /* 0x00000004006c0947 */ /* 0x000fea0003800000 */
[----:B-12---:R-:W1:Y:S01]  /*b240*/  LDC R4, c[0x0][0x3f4] ;  /* 0x0000fd00ff047b82 */ /* 0x006e620000000800 */
[----:B------:R-:W-:Y:S01]  /*b250*/  BSSY B2, `(.L_x_7884) ;  /* 0x000002e000027945 */ /* 0x000fe20003800000 */
[-C--:B-1----:R-:W-:Y:S02]  /*b260*/  ISETP.GE.AND P0, PT, R18, R4.reuse, PT ;  /* 0x000000041200720c */ /* 0x082fe40003f06270 */
[----:B------:R-:W-:-:S11]  /*b270*/  ISETP.GE.AND P1, PT, R185, R4, PT ;  /* 0x00000004b900720c */ /* 0x000fd60003f26270 */
[----:B------:R-:W-:Y:S05]  /*b280*/  @P0 BRA `(.L_x_7885) ;  /* 0x0000000000a80947 */ /* 0x000fea0003800000 */
[----:B------:R-:W1:Y:S01]  /*b290*/  LDS.128 R4, [R204+0x1000] ;  /* 0x00100000cc047984 */ /* 0x000e620000000c00 */
        /* <DEDUP_REMOVED lines=10> */
[--C-:B-1----:R-:W-:Y:S02]  /*b340*/  HADD2.F32 R39, -RZ, R7.reuse.H1_H1 ;  /* 0x30000007ff277230 */ /* 0x102fe40000004100 */
        /* <DEDUP_REMOVED lines=30> */
.L_x_7885:
[----:B------:R-:W-:Y:S05]  /*b530*/  BSYNC B2 ;  /* 0x0000000000027941 */ /* 0x000fea0003800000 */
.L_x_7884:
[----:B------:R-:W-:Y:S05]  /*b540*/  @P1 BRA `(.L_x_7883) ;  /* 0x0000000000a81947 */ /* 0x000fea0003800000 */
[----:B-1----:R-:W1:Y:S01]  /*b550*/  LDS.128 R4, [R204+0x5000] ;  /* 0x00500000cc047984 */ /* 0x002e620000000c00 */
        /* <DEDUP_REMOVED lines=41> */
.L_x_7883:
[----:B------:R-:W-:Y:S05]  /*b7f0*/  BSYNC B1 ;  /* 0x0000000000017941 */ /* 0x000fea0003800000 */
.L_x_7882:
[----:B------:R-:W-:Y:S01]  /*b800*/  ISETP.GE.AND P0, PT, R211, R0, PT ;  /* 0x00000000d300720c */ /* 0x000fe20003f06270 */
[----:B------:R-:W-:-:S12]  /*b810*/  BSSY B1, `(.L_x_7886) ;  /* 0x000005d000017945 */ /* 0x000fd80003800000 */
[----:B------:R-:W-:Y:S05]  /*b820*/  @P0 BRA `(.L_x_7887) ;  /* 0x00000004006c0947 */ /* 0x000fea0003800000 */
[----:B-123--:R-:W1:Y:S01]  /*b830*/  LDC R4, c[0x0][0x3f4] ;  /* 0x0000fd00ff047b82 */ /* 0x00ee620000000800 */
[----:B------:R-:W-:Y:S01]  /*b840*/  BSSY B2, `(.L_x_7888) ;  /* 0x000002e000027945 */ /* 0x000fe20003800000 */
[-C--:B-1----:R-:W-:Y:S02]  /*b850*/  ISETP.GE.AND P0, PT, R18, R4.reuse, PT ;  /* 0x000000041200720c */ /* 0x082fe40003f06270 */
[----:B------:R-:W-:-:S11]  /*b860*/  ISETP.GE.AND P1, PT, R185, R4, PT ;  /* 0x00000004b900720c */ /* 0x000fd60003f26270 */
[----:B------:R-:W-:Y:S05]  /*b870*/  @P0 BRA `(.L_x_7889) ;  /* 0x0000000000a80947 */ /* 0x000fea0003800000 */
[----:B------:R-:W1:Y:S01]  /*b880*/  LDS.128 R4, [R204+0x2000] ;  /* 0x00200000cc047984 */ /* 0x000e620000000c00 */
        /* <DEDUP_REMOVED lines=41> */
.L_x_7889:
[----:B------:R-:W-:Y:S05]  /*bb20*/  BSYNC B2 ;  /* 0x0000000000027941 */ /* 0x000fea0003800000 */
.L_x_7888:
[----:B------:R-:W-:Y:S05]  /*bb30*/  @P1 BRA `(.L_x_7887) ;  /* 0x0000000000a81947 */ /* 0x000fea0003800000 */
[----:B-1----:R-:W1:Y:S01]  /*bb40*/  LDS.128 R4, [R204+0x6000] ;  /* 0x00600000cc047984 */ /* 0x002e620000000c00 */
        /* <DEDUP_REMOVED lines=41> */
.L_x_7887:
[----:B------:R-:W-:Y:S05]  /*bde0*/  BSYNC B1 ;  /* 0x0000000000017941 */ /* 0x000fea0003800000 */
.L_x_7886:
[----:B------:R-:W-:-:S13]  /*bdf0*/  ISETP.GE.AND P0, PT, R210, R0, PT ;  /* 0x00000000d200720c */ /* 0x000fda0003f06270 */
[----:B------:R-:W-:Y:S05]  /*be00*/  @P0 BRA `(.L_x_7890) ;  /* 0x0000002800b40947 */ /* 0x000fea0003800000 */
[----:B------:R-:W5:Y:S01]  /*be10*/  LDC R0, c[0x0][0x3f4] ;  /* 0x0000fd00ff007b82 */ /* 0x000f620000000800 */
[----:B------:R-:W-:Y:S01]  /*be20*/  BSSY B1, `(.L_x_7891) ;  /* 0x000002e000017945 */ /* 0x000fe20003800000 */
[-C--:B-----5:R-:W-:Y:S02]  /*be30*/  ISETP.GE.AND P0, PT, R18, R0.reuse, PT ;  /* 0x000000001200720c */ /* 0x0a0fe40003f06270 */
[----:B------:R-:W-:-:S11]  /*be40*/  ISETP.GE.AND P1, PT, R185, R0, PT ;  /* 0x00000000b900720c */ /* 0x000fd60003f26270 */
[----:B------:R-:W-:Y:S05]  /*be50*/  @P0 BRA `(.L_x_7892) ;  /* 0x0000000000a80947 */ /* 0x000fea0003800000 */
[----:B-1234-:R-:W1:Y:S01]  /*be60*/  LDS.128 R4, [R204+0x3000] ;  /* 0x00300000cc047984 */ /* 0x01ee620000000c00 */
        /* <DEDUP_REMOVED lines=17> */
[C---:B------:R-:W-:Y:S01]  /*bf80*/  FFMA.FTZ R29, R9.reuse, R24, R27 ;  /* 0x00000018091d7223 */ /* 0x040fe2000001001b */
[----:B------:R-:W-:Y:S02]  /*bf90*/  HADD2.F32 R8, -RZ, R6.H1_H1 ;  /* 0x30000006ff087230 */ /* 0x000fe40000004100 */
[C---:B------:R-:W-:Y:S01]  /*bfa0*/  FMUL.FTZ R25, R4.reuse, R21 ;  /* 0x0000001504197220 */ /* 0x040fe20000410000 */
[--C-:B------:R-:W-:Y:S02]  /*bfb0*/  HADD2.F32 R6, -RZ, R5.reuse.H0_H0 ;  /* 0x20000005ff067230 */ /* 0x100fe40000004100 */
[----:B------:R-:W-:Y:S01]  /*bfc0*/  FFMA.FTZ R26, R9, R20, -R26 ;  /* 0x00000014091a7223 */ /* 0x000fe2000001081a */
[-C--:B------:R-:W-:Y:S01]  /*bfd0*/  FMUL.FTZ R27, R4, R15.reuse ;  /* 0x0000000f041b7220 */ /* 0x080fe20000410000 */
[----:B------:R-:W-:Y:S02]  /*bfe0*/  HADD2.F32 R5, -RZ, R5.H1_H1 ;  /* 0x30000005ff057230 */ /* 0x000fe40000004100 */
[----:B------:R-:W-:Y:S01]  /*bff0*/  FFMA.FTZ R25, R0, R15, -R25 ;  /* 0x0000000f00197223 */ /* 0x000fe20000010819 */
[----:B------:R-:W-:-:S02]  /*c000*/  HADD2.F32 R9, -RZ, R28.H0_H0 ;  /* 0x2000001cff097230 */ /* 0x000fc40000004100 */
[C---:B------:R-:W-:Y:S01]  /*c010*/  FMUL.FTZ R14, R8.reuse, R49 ;  /* 0x00000031080e7220 */ /* 0x040fe20000410000 */
[----:B------:R-:W-:Y:S02]  /*c020*/  HADD2.F32 R4, -RZ, R30.H0_H0 ;  /* 0x2000001eff047230 */ /* 0x000fe40000004100 */
[-C--:B------:R-:W-:Y:S01]  /*c030*/  FMUL.FTZ R20, R8, R50.reuse ;  /* 0x0000003208147220 */ /* 0x080fe20000410000 */
[----:B------:R-:W-:Y:S01]  /*c040*/  FFMA.FTZ R0, R0, R21, R27 ;  /* 0x0000001500007223 */ /* 0x000fe2000001001b */
[----:B------:R-:W-:Y:S01]  /*c050*/  FMUL.FTZ R15, R5, R9 ;  /* 0x00000009050f7220 */ /* 0x000fe20000410000 */
[----:B------:R-:W-:Y:S01]  /*c060*/  FFMA.FTZ R14, R7, R50, -R14 ;  /* 0x00000032070e7223 */ /* 0x000fe2000001080e */
[-C--:B------:R-:W-:Y:S01]  /*c070*/  FMUL.FTZ R8, R5, R4.reuse ;  /* 0x0000000405087220 */ /* 0x080fe20000410000 */
[----:B------:R-:W-:Y:S01]  /*c080*/  FFMA.FTZ R49, R7, R49, R20 ;  /* 0x0000003107317223 */ /* 0x000fe20000010014 */
[C---:B------:R-:W-:Y:S01]  /*c090*/  FFMA.FTZ R5, R6.reuse, R4, -R15 ;  /* 0x0000000406057223 */ /* 0x040fe2000001080f */
[----:B------:R-:W-:Y:S01]  /*c0a0*/  F2FP.F16.F32.PACK_AB R7, R29, R26 ;  /* 0x0000001a1d07723e */ /* 0x000fe200000000ff */
[----:B------:R-:W-:Y:S01]  /*c0b0*/  FFMA.FTZ R8, R6, R9, R8 ;  /* 0x0000000906087223 */ /* 0x000fe20000010008 */
[----:B------:R-:W-:-:S02]  /*c0c0*/  F2FP.F16.F32.PACK_AB R4, R0, R25 ;  /* 0x000000190004723e */ /* 0x000fc400000000ff */
[----:B------:R-:W-:Y:S02]  /*c0d0*/  F2FP.F16.F32.PACK_AB R6, R49, R14 ;  /* 0x0000000e3106723e */ /* 0x000fe400000000ff */
[----:B------:R-:W-:-:S05]  /*c0e0*/  F2FP.F16.F32.PACK_AB R5, R8, R5 ;  /* 0x000000050805723e */ /* 0x000fca00000000ff */
[----:B------:R1:W-:Y:S02]  /*c0f0*/  STS.128 [R204+0x3000], R4 ;  /* 0x00300004cc007388 */ /* 0x0003e40000000c00 */
.L_x_7892:
[----:B------:R-:W-:Y:S05]  /*c100*/  BSYNC B1 ;  /* 0x0000000000017941 */ /* 0x000fea0003800000 */
.L_x_7891:
[----:B------:R-:W-:Y:S05]  /*c110*/  @P1 BRA `(.L_x_7890) ;  /* 0x0000002400f01947 */ /* 0x000fea0003800000 */
[----:B-1234-:R-:W1:Y:S01]  /*c120*/  LDS.128 R4, [R204+0x7000] ;  /* 0x00700000cc047984 */ /* 0x01ee620000000c00 */
[--C-:B------:R-:W-:Y:S02]  /*c130*/  SHF.R.U64 R26, R12, 0x10, R13.reuse ;  /* 0x000000100c1a7819 */ /* 0x100fe4000000120d */
[----:B------:R-:W-:Y:S01]  /*c140*/  SHF.R.U32.HI R12, RZ, 0x10, R13 ;  /* 0x00000010ff0c7819 */ /* 0x000fe2000001160d */
[----:B------:R-:W-:Y:S01]  /*c150*/  HADD2.F32 R13, -RZ, R3.H0_H0 ;  /* 0x20000003ff0d7230 */ /* 0x000fe20000004100 */
[--C-:B------:R-:W-:Y:S02]  /*c160*/  SHF.R.U32.HI R14, RZ, 0x10, R11.reuse ;  /* 0x00000010ff0e7819 */ /* 0x100fe4000001160b */
[----:B------:R-:W-:Y:S01]  /*c170*/  SHF.R.U64 R24, R10, 0x10, R11 ;  /* 0x000000100a187819 */ /* 0x000fe2000000120b */
[----:B------:R-:W-:Y:S02]  /*c180*/  HADD2.F32 R12, -RZ, R12.H0_H0 ;  /* 0x2000000cff0c7230 */ /* 0x000fe40000004100 */
[----:B------:R-:W-:-:S02]  /*c190*/  HADD2.F32 R14, -RZ, R14.H0_H0 ;  /* 0x2000000eff0e7230 */ /* 0x000fc40000004100 */
[--C-:B------:R-:W-:Y:S02]  /*c1a0*/  HADD2.F32 R11, -RZ, R48.reuse.H0_H0 ;  /* 0x20000030ff0b7230 */ /* 0x100fe40000004100 */
[----:B------:R-:W-:Y:S02]  /*c1b0*/  HADD2.F32 R48, -RZ, R48.H1_H1 ;  /* 0x30000030ff307230 */ /* 0x000fe40000004100 */
[--C-:B-1----:R-:W-:Y:S02]  /*c1c0*/  HADD2.F32 R10, -RZ, R7.reuse.H1_H1 ;  /* 0x30000007ff0a7230 */ /* 0x102fe40000004100 */
[----:B------:R-:W-:Y:S02]  /*c1d0*/  HADD2.F32 R9, -RZ, R7.H0_H0 ;  /* 0x20000007ff097230 */ /* 0x000fe40000004100 */
[--C-:B------:R-:W-:Y:S02]  /*c1e0*/  HADD2.F32 R0, -RZ, R4.reuse.H0_H0 ;  /* 0x20000004ff007230 */ /* 0x100fe40000004100 */
        /* <DEDUP_REMOVED lines=13> */
[----:B------:R-:W-:Y:S02]  /*c2c0*/  HADD2.F32 R5, -RZ, R5.H1_H1 ;  /* 0x30000005ff057230 */ /* 0x000fe40000004100 */
[CC--:B------:R-:W-:Y:S01]  /*c2d0*/  FMUL.FTZ R10, R8.reuse, R9.reuse ;  /* 0x00000009080a7220 */ /* 0x0c0fe20000410000 */
[----:B------:R-:W-:Y:S02]  /*c2e0*/  HADD2.F32 R4, -RZ, R24.H0_H0 ;  /* 0x20000018ff047230 */ /* 0x000fe40000004100 */
[-C--:B------:R-:W-:Y:S01]  /*c2f0*/  FMUL.FTZ R8, R8, R48.reuse ;  /* 0x0000003008087220 */ /* 0x080fe20000410000 */
[----:B------:R-:W-:Y:S02]  /*c300*/  HADD2.F32 R3, -RZ, R26.H0_H0 ;  /* 0x2000001aff037230 */ /* 0x000fe40000004100 */
[----:B------:R-:W-:Y:S01]  /*c310*/  FFMA.FTZ R10, R7, R48, -R10 ;  /* 0x00000030070a7223 */ /* 0x000fe2000001080a */
[----:B------:R-:W-:Y:S01]  /*c320*/  FMUL.FTZ R11, R5, R4 ;  /* 0x00000004050b7220 */ /* 0x000fe20000410000 */
[----:B------:R-:W-:Y:S01]  /*c330*/  FFMA.FTZ R9, R7, R9, R8 ;  /* 0x0000000907097223 */ /* 0x000fe20000010008 */
[-C--:B------:R-:W-:Y:S01]  /*c340*/  FMUL.FTZ R13, R5, R3.reuse ;  /* 0x00000003050d7220 */ /* 0x080fe20000410000 */
[----:B------:R-:W-:Y:S01]  /*c350*/  F2FP.F16.F32.PACK_AB R7, R25, R20 ;  /* 0x000000141907723e */ /* 0x000fe200000000ff */
[----:B------:R-:W-:-:S02]  /*c360*/  FFMA.FTZ R5, R6, R3, -R11 ;  /* 0x0000000306057223 */ /* 0x000fc4000001080b */
[----:B------:R-:W-:Y:S01]  /*c370*/  FFMA.FTZ R8, R6, R4, R13 ;  /* 0x0000000406087223 */ /* 0x000fe2000001000d */
[----:B------:R-:W-:Y:S02]  /*c380*/  F2FP.F16.F32.PACK_AB R6, R9, R10 ;  /* 0x0000000a0906723e */ /* 0x000fe400000000ff */
[----:B------:R-:W-:Y:S02]  /*c390*/  F2FP.F16.F32.PACK_AB R4, R0, R15 ;  /* 0x0000000f0004723e */ /* 0x000fe400000000ff */
[----:B------:R-:W-:-:S05]  /*c3a0*/  F2FP.F16.F32.PACK_AB R5, R8, R5 ;  /* 0x000000050805723e */ /* 0x000fca00000000ff */
[----:B------:R1:W-:Y:S01]  /*c3b0*/  STS.128 [R204+0x7000], R4 ;  /* 0x00700004cc007388 */ /* 0x0003e20000000c00 */
[----:B------:R-:W-:Y:S05]  /*c3c0*/  BRA `(.L_x_7890) ;  /* 0x0000002400447947 */ /* 0x000fea0003800000 */
.L_x_7863:
        /* <DEDUP_REMOVED lines=27> */
[----:B------:R-:W0:Y:S01]  /*c580*/  LDC R54, c[0x0][0x3f4] ;  /* 0x0000fd00ff367b82 */ /* 0x000e220000000800 */
[----:B------:R-:W1:Y:S01]  /*c590*/  SHFL.IDX PT, R4, R32, RZ, 0x181f ;  /* 0x00181fff20047589 */ /* 0x000e6200000e0000 */
[----:B------:R-:W-:-:S03]  /*c5a0*/  IMAD R3, R187, R6, RZ ;  /* 0x00000006bb037224 */ /* 0x000fc600078e02ff */
[----:B------:R-:W2:Y:S04]  /*c5b0*/  SHFL.IDX PT, R0, R35, RZ, 0x181f ;  /* 0x00181fff23007589 */ /* 0x000ea800000e0000 */
[----:B------:R-:W3:Y:S04]  /*c5c0*/  SHFL.IDX PT, R14, R34, RZ, 0x181f ;  /* 0x00181fff220e7589 */ /* 0x000ee800000e0000 */
[----:B------:R-:W4:Y:S01]  /*c5d0*/  SHFL.IDX PT, R5, R33, RZ, 0x181f ;  /* 0x00181fff21057589 */ /* 0x000f2200000e0000 */
[----:B0-----:R-:W-:-:S04]  /*c5e0*/  ISETP.GE.AND P0, PT, R16, R54, PT ;  /* 0x000000361000720c */ /* 0x001fc80003f06270 */
[----:B------:R-:W-:-:S13]  /*c5f0*/  ISETP.GE.OR P1, PT, R56, R3, P0 ;  /* 0x000000033800720c */ /* 0x000fda0000726670 */
[C---:B------:R-:W-:Y:S01]  /*c600*/  @!P1 IMAD.SHL.U32 R21, R16.reuse, 0x2, RZ ;  /* 0x0000000210159824 */ /* 0x040fe200078e00ff */
[----:B------:R-:W-:-:S04]  /*c610*/  @!P1 SHF.L.U64.HI R6, R16, 0x1, R17 ;  /* 0x0000000110069819 */ /* 0x000fc80000010211 */
[----:B-1----:R-:W-:-:S05]  /*c620*/  @!P1 IADD3 R4, P2, R4, R21, RZ ;  /* 0x0000001504049210 */ /* 0x002fca0007f5e0ff */
[----:B--2---:R-:W-:Y:S02]  /*c630*/  @!P1 IMAD.X R7, R0, 0x1, R6, P2 ;  /* 0x0000000100079824 */ /* 0x004fe400010e0606 */
[----:B------:R-:W-:Y:S02]  /*c640*/  @!P1 IMAD.MOV.U32 R8, RZ, RZ, R4 ;  /* 0x000000ffff089224 */ /* 0x000fe400078e0004 */
[----:B------:R-:W-:-:S06]  /*c650*/  @!P1 IMAD.MOV.U32 R9, RZ, RZ, R7 ;  /* 0x000000ffff099224 */ /* 0x000fcc00078e0007 */
[----:B------:R-:W2:Y:S01]  /*c660*/  @!P1 LD.E.128 R8, desc[UR42][R8.64] ;  /* 0x0000002a08089980 */ /* 0x000ea2000c101d00 */
[----:B---3--:R-:W-:-:S04]  /*c670*/  @!P1 IADD3 R14, P2, R14, R21, RZ ;  /* 0x000000150e0e9210 */ /* 0x008fc80007f5e0ff */
[----:B------:R-:W-:Y:S01]  /*c680*/  @!P1 MOV R4, R14 ;  /* 0x0000000e00049202 */ /* 0x000fe20000000f00 */
[----:B----4-:R-:W-:-:S06]  /*c690*/  @!P1 IMAD.X R5, R5, 0x1, R6, P2 ;  /* 0x0000000105059824 */ /* 0x010fcc00010e0606 */
[----:B------:R-:W3:Y:S01]  /*c6a0*/  @!P1 LD.E.128 R4, desc[UR42][R4.64] ;  /* 0x0000002a04049980 */ /* 0x000ee2000c101d00 */
[----:B------:R-:W-:Y:S02]  /*c6b0*/  CS2R R46, SRZ ;  /* 0x00000000002e7805 */ /* 0x000fe4000001ff00 */
[----:B------:R-:W-:Y:S02]  /*c6c0*/  CS2R R44, SRZ ;  /* 0x00000000002c7805 */ /* 0x000fe4000001ff00 */
[----:B------:R-:W-:Y:S01]  /*c6d0*/  CS2R R48, SRZ ;  /* 0x0000000000307805 */ /* 0x000fe2000001ff00 */
[----:B------:R0:W1:Y:S01]  /*c6e0*/  SHFL.IDX PT, R14, R34, 0x1, 0x181f ;  /* 0x00381f00220e7f89 */ /* 0x00006200000e0000 */
[----:B------:R-:W-:Y:S02]  /*c6f0*/  CS2R R50, SRZ ;  /* 0x0000000000327805 */ /* 0x000fe4000001ff00 */
[----:B------:R-:W-:Y:S01]  /*c700*/  CS2R R24, SRZ ;  /* 0x0000000000187805 */ /* 0x000fe2000001ff00 */
[----:B--2---:R-:W-:-:S02]  /*c710*/  @!P1 IMAD.MOV.U32 R46, RZ, RZ, R8 ;  /* 0x000000ffff2e9224 */ /* 0x004fc400078e0008 */
[----:B------:R-:W-:Y:S01]  /*c720*/  @!P1 IMAD.MOV.U32 R47, RZ, RZ, R9 ;  /* 0x000000ffff2f9224 */ /* 0x000fe200078e0009 */
[----:B------:R0:W2:Y:S01]  /*c730*/  SHFL.IDX PT, R8, R32, 0x1, 0x181f ;  /* 0x00381f0020087f89 */ /* 0x0000a200000e0000 */
[----:B------:R-:W-:Y:S02]  /*c740*/  IMAD.MOV.U32 R0, RZ, RZ, R46 ;  /* 0x000000ffff007224 */ /* 0x000fe400078e002e */
[----:B------:R-:W-:Y:S01]  /*c750*/  IMAD.MOV.U32 R12, RZ, RZ, R47 ;  /* 0x000000ffff0c7224 */ /* 0x000fe200078e002f */
[----:B------:R0:W4:Y:S01]  /*c760*/  SHFL.IDX PT, R9, R33, 0x1, 0x181f ;  /* 0x00381f0021097f89 */ /* 0x00012200000e0000 */
[----:B------:R-:W-:Y:S01]  /*c770*/  @!P1 IMAD.MOV.U32 R48, RZ, RZ, R10 ;  /* 0x000000ffff309224 */ /* 0x000fe200078e000a */
[----:B------:R-:W-:Y:S01]  /*c780*/  PRMT R64, R64, 0x5410, R0 ;  /* 0x0000541040407816 */ /* 0x000fe20000000000 */
[----:B------:R-:W-:Y:S01]  /*c790*/  @!P1 IMAD.MOV.U32 R49, RZ, RZ, R11 ;  /* 0x000000ffff319224 */ /* 0x000fe200078e000b */
[----:B------:R0:W0:Y:S01]  /*c7a0*/  SHFL.IDX PT, R0, R35, 0x1, 0x181f ;  /* 0x00381f0023007f89 */ /* 0x00002200000e0000 */
[----:B---3--:R-:W-:Y:S01]  /*c7b0*/  @!P1 MOV R45, R5 ;  /* 0x00000005002d9202 */ /* 0x008fe20000000f00 */
[----:B------:R-:W-:Y:S01]  /*c7c0*/  @!P1 IMAD.MOV.U32 R44, RZ, RZ, R4 ;  /* 0x000000ffff2c9224 */ /* 0x000fe200078e0004 */
[----:B------:R-:W-:Y:S01]  /*c7d0*/  PRMT R67, R12, 0x7610, R67 ;  /* 0x000076100c437816 */ /* 0x000fe20000000043 */
[----:B------:R-:W-:-:S02]  /*c7e0*/  @!P1 IMAD.MOV.U32 R50, RZ, RZ, R6 ;  /* 0x000000ffff329224 */ /* 0x000fc400078e0006 */
[----:B------:R-:W-:Y:S02]  /*c7f0*/  @!P1 IMAD.MOV.U32 R51, RZ, RZ, R7 ;  /* 0x000000ffff339224 */ /* 0x000fe400078e0007 */
[----:B------:R-:W-:Y:S02]  /*c800*/  IMAD.MOV.U32 R10, RZ, RZ, R48 ;  /* 0x000000ffff0a7224 */ /* 0x000fe400078e0030 */
[----:B------:R-:W-:Y:S02]  /*c810*/  IMAD.MOV.U32 R11, RZ, RZ, R49 ;  /* 0x000000ffff0b7224 */ /* 0x000fe400078e0031 */
[----:B------:R-:W-:Y:S02]  /*c820*/  IMAD.MOV.U32 R4, RZ, RZ, R44 ;  /* 0x000000ffff047224 */ /* 0x000fe400078e002c */
[----:B------:R-:W-:Y:S01]  /*c830*/  IMAD.MOV.U32 R5, RZ, RZ, R45 ;  /* 0x000000ffff057224 */ /* 0x000fe200078e002d */
[----:B------:R-:W-:Y:S01]  /*c840*/  PRMT R37, R10, 0x5410, R11 ;  /* 0x000054100a257816 */ /* 0x000fe2000000000b */
[----:B------:R-:W-:-:S02]  /*c850*/  IMAD.MOV.U32 R6, RZ, RZ, R50 ;  /* 0x000000ffff067224 */ /* 0x000fc400078e0032 */
[----:B------:R-:W-:Y:S01]  /*c860*/  IMAD.MOV.U32 R7, RZ, RZ, R51 ;  /* 0x000000ffff077224 */ /* 0x000fe200078e0033 */
[----:B------:R-:W-:Y:S02]  /*c870*/  PRMT R67, R67, 0x5410, R5 ;  /* 0x0000541043437816 */ /* 0x000fe40000000005 */
[----:B------:R-:W-:Y:S02]  /*c880*/  PRMT R66, R6, 0x5410, R4 ;  /* 0x0000541006427816 */ /* 0x000fe40000000004 */
[----:B-12-4-:R-:W-:-:S07]  /*c890*/  PRMT R64, R7, 0x7610, R64 ;  /* 0x0000761007407816 */ /* 0x016fce0000000040 */
.L_x_8233:
[----:B------:R-:W-:Y:S01]  /*c8a0*/  VIADD R4, R56, 0x20 ;  /* 0x0000002038047836 */ /* 0x000fe20000000000 */
[----:B------:R-:W-:Y:S01]  /*c8b0*/  BSSY B1, `(.L_x_7894) ;  /* 0x0000012000017945 */ /* 0x000fe20003800000 */
[----:B------:R-:W-:Y:S02]  /*c8c0*/  CS2R R26, SRZ ;  /* 0x00000000001a7805 */ /* 0x000fe4000001ff00 */
[----:B------:R-:W-:Y:S02]  /*c8d0*/  CS2R R6, SRZ ;  /* 0x0000000000067805 */ /* 0x000fe4000001ff00 */
[----:B------:R-:W-:Y:S02]  /*c8e0*/  ISETP.GE.AND P1, PT, R4, R3, PT ;  /* 0x000000030400720c */ /* 0x000fe40003f26270 */
[----:B------:R-:W-:-:S11]  /*c8f0*/  CS2R R4, SRZ ;  /* 0x0000000000047805 */ /* 0x000fd6000001ff00 */
[----:B------:R-:W-:Y:S05]  /*c900*/  @P1 BRA `(.L_x_7895) ;  /* 0x0000000000301947 */ /* 0x000fea0003800000 */
[----:B------:R-:W-:Y:S02]  /*c910*/  CS2R R26, SRZ ;  /* 0x00000000001a7805 */ /* 0x000fe4000001ff00 */
[----:B------:R-:W-:Y:S02]  /*c920*/  CS2R R4, SRZ ;  /* 0x0000000000047805 */ /* 0x000fe4000001ff00 */
[----:B------:R-:W-:Y:S01]  /*c930*/  CS2R R6, SRZ ;  /* 0x0000000000067805 */ /* 0x000fe2000001ff00 */
[----:B------:R-:W-:Y:S06]  /*c940*/  @P0 BRA `(.L_x_7895) ;  /* 0x0000000000200947 */ /* 0x000fec0003800000 */
[C---:B------:R-:W-:Y:S01]  /*c950*/  IMAD.SHL.U32 R15, R16.reuse, 0x2, RZ ;  /* 0x00000002100f7824 */ /* 0x040fe200078e00ff */
[----:B------:R-:W-:-:S04]  /*c960*/  SHF.L.U64.HI R6, R16, 0x1, R17 ;  /* 0x0000000110067819 */ /* 0x000fc80000010211 */
[-C--:B------:R-:W-:Y:S02]  /*c970*/  IADD3 R4, P1, R8, R15.reuse, RZ ;  /* 0x0000000f08047210 */ /* 0x080fe40007f3e0ff */
[----:B------:R-:W-:-:S03]  /*c980*/  IADD3 R14, P2, R14, R15, RZ ;  /* 0x0000000f0e0e7210 */ /* 0x000fc60007f5e0ff */
[----:B0-----:R-:W-:Y:S01]  /*c990*/  IMAD.X R5, R0, 0x1, R6, P1 ;  /* 0x0000000100057824 */ /* 0x001fe200008e0606 */
[----:B------:R-:W-:-:S05]  /*c9a0*/  IADD3.X R15, R9, R6, RZ, P2, !PT ;  /* 0x00000006090f7210 */ /* 0x000fca00017fe4ff */
[----:B------:R-:W5:Y:S04]  /*c9b0*/  LD.E.128 R4, desc[UR42][R4.64] ;  /* 0x0000002a04047980 */ /* 0x000f68000c101d00 */
[----:B------:R1:W5:Y:S02]  /*c9c0*/  LD.E.128 R24, desc[UR42][R14.64] ;  /* 0x0000002a0e187980 */ /* 0x000364000c101d00 */
.L_x_7895:
[----:B------:R-:W-:Y:S05]  /*c9d0*/  BSYNC B1 ;  /* 0x0000000000017941 */ /* 0x000fea0003800000 */
.L_x_7894:
[----:B0----5:R-:W-:Y:S01]  /*c9e0*/  IMAD.MOV.U32 R0, RZ, RZ, R24 ;  /* 0x000000ffff007224 */ /* 0x021fe200078e0018 */
[----:B------:R-:W-:Y:S01]  /*c9f0*/  UMOV UR4, 0xffffffff ;  /* 0xffffffff00047882 */ /* 0x000fe20000000000 */
[----:B------:R-:W-:Y:S02]  /*ca00*/  IMAD.MOV.U32 R8, RZ, RZ, R25 ;  /* 0x000000ffff087224 */ /* 0x000fe400078e0019 */
        /* <DEDUP_REMOVED lines=11> */
[----:B------:R-:W0:Y:S01]  /*cac0*/  SHFL.IDX PT, R8, R32, 0x2, 0x181f ;  /* 0x00581f0020087f89 */ /* 0x000e2200000e0000 */
[----:B------:R-:W-:-:S03]  /*cad0*/  VIADD R10, R56, 0x40 ;  /* 0x00000040380a7836 */ /* 0x000fc60000000000 */
[----:B------:R-:W2:Y:S02]  /*cae0*/  SHFL.IDX PT, R0, R35, 0x2, 0x181f ;  /* 0x00581f0023007f89 */ /* 0x000ea400000e0000 */
[----:B------:R-:W-:Y:S02]  /*caf0*/  ISETP.GE.OR P1, PT, R10, R3, P0 ;  /* 0x000000030a00720c */ /* 0x000fe40000726670 */
[----:B-1----:R-:W1:Y:S04]  /*cb00*/  SHFL.IDX PT, R14, R34, 0x2, 0x181f ;  /* 0x00581f00220e7f89 */ /* 0x002e6800000e0000 */
[----:B------:R-:W3:Y:S07]  /*cb10*/  SHFL.IDX PT, R20, R33, 0x2, 0x181f ;  /* 0x00581f0021147f89 */ /* 0x000eee00000e0000 */
[----:B------:R-:W-:-:S02]  /*cb20*/  @!P1 SHF.L.U32 R21, R16, 0x1, RZ ;  /* 0x0000000110159819 */ /* 0x000fc400000006ff */
[----:B------:R-:W-:Y:S02]  /*cb30*/  @!P1 SHF.L.U64.HI R29, R16, 0x1, R17 ;  /* 0x00000001101d9819 */ /* 0x000fe40000010211 */
[----:B0-----:R-:W-:-:S05]  /*cb40*/  @!P1 IADD3 R8, P2, R8, R21, RZ ;  /* 0x0000001508089210 */ /* 0x001fca0007f5e0ff */
[----:B--2---:R-:W-:-:S06]  /*cb50*/  @!P1 IMAD.X R9, R0, 0x1, R29, P2 ;  /* 0x0000000100099824 */ /* 0x004fcc00010e061d */
[----:B------:R-:W2:Y:S01]  /*cb60*/  @!P1 LD.E.128 R8, desc[UR42][R8.64] ;  /* 0x0000002a08089980 */ /* 0x000ea2000c101d00 */
[----:B-1----:R-:W-:-:S05]  /*cb70*/  @!P1 IADD3 R28, P2, R14, R21, RZ ;  /* 0x000000150e1c9210 */ /* 0x002fca0007f5e0ff */
[----:B---3--:R-:W-:-:S06]  /*cb80*/  @!P1 IMAD.X R29, R20, 0x1, R29, P2 ;  /* 0x00000001141d9824 */ /* 0x008fcc00010e061d */
[----:B------:R-:W3:Y:S01]  /*cb90*/  @!P1 LD.E.128 R28, desc[UR42][R28.64] ;  /* 0x0000002a1c1c9980 */ /* 0x000ee2000c101d00 */
[----:B------:R-:W-:Y:S02]  /*cba0*/  CS2R R20, SRZ ;  /* 0x0000000000147805 */ /* 0x000fe4000001ff00 */
[----:B------:R-:W-:Y:S02]  /*cbb0*/  CS2R R38, SRZ ;  /* 0x0000000000267805 */ /* 0x000fe4000001ff00 */
[----:B------:R-:W-:Y:S01]  /*cbc0*/  CS2R R40, SRZ ;  /* 0x0000000000287805 */ /* 0x000fe2000001ff00 */
[----:B------:R-:W0:Y:S01]  /*cbd0*/  SHFL.IDX PT, R32, R32, 0x3, 0x181f ;  /* 0x00781f0020207f89 */ /* 0x000e2200000e0000 */
[----:B------:R-:W-:-:S03]  /*cbe0*/  CS2R R42, SRZ ;  /* 0x00000000002a7805 */ /* 0x000fc6000001ff00 */
[----:B------:R-:W1:Y:S04]  /*cbf0*/  SHFL.IDX PT, R34, R34, 0x3, 0x181f ;  /* 0x00781f0022227f89 */ /* 0x000e6800000e0000 */
[----:B------:R-:W4:Y:S01]  /*cc00*/  SHFL.IDX PT, R33, R33, 0x3, 0x181f ;  /* 0x00781f0021217f89 */ /* 0x000f2200000e0000 */
[----:B--2---:R-:W-:Y:S02]  /*cc10*/  @!P1 IMAD.MOV.U32 R20, RZ, RZ, R8 ;  /* 0x000000ffff149224 */ /* 0x004fe400078e0008 */
[----:B------:R-:W-:Y:S02]  /*cc20*/  @!P1 IMAD.MOV.U32 R21, RZ, RZ, R9 ;  /* 0x000000ffff159224 */ /* 0x000fe400078e0009 */
[----:B------:R-:W-:Y:S02]  /*cc30*/  IMAD.MOV.U32 R0, RZ, RZ, R20 ;  /* 0x000000ffff007224 */ /* 0x000fe400078e0014 */
[----:B------:R-:W-:-:S02]  /*cc40*/  IMAD.MOV.U32 R12, RZ, RZ, R21 ;  /* 0x000000ffff0c7224 */ /* 0x000fc400078e0015 */
[----:B------:R-:W-:Y:S02]  /*cc50*/  @!P1 IMAD.MOV.U32 R38, RZ, RZ, R10 ;  /* 0x000000ffff269224 */ /* 0x000fe400078e000a */
[----:B------:R-:W-:Y:S01]  /*cc60*/  @!P1 IMAD.MOV.U32 R39, RZ, RZ, R11 ;  /* 0x000000ffff279224 */ /* 0x000fe200078e000b */
[----:B------:R-:W-:Y:S01]  /*cc70*/  PRMT R59, R0, 0x5410, R12 ;  /* 0x00005410003b7816 */ /* 0x000fe2000000000c */
[----:B------:R-:W-:Y:S01]  /*cc80*/  IMAD.MOV.U32 R8, RZ, RZ, R38 ;  /* 0x000000ffff087224 */ /* 0x000fe200078e0026 */
[----:B------:R2:W0:Y:S01]  /*cc90*/  SHFL.IDX PT, R0, R35, 0x3, 0x181f ;  /* 0x00781f0023007f89 */ /* 0x00042200000e0000 */
[----:B---3--:R-:W-:Y:S01]  /*cca0*/  @!P1 IMAD.MOV.U32 R40, RZ, RZ, R28 ;  /* 0x000000ffff289224 */ /* 0x008fe200078e001c */
[----:B------:R-:W-:Y:S01]  /*ccb0*/  MOV R9, R39 ;  /* 0x0000002700097202 */ /* 0x000fe20000000f00 */
[----:B------:R-:W-:Y:S02]  /*ccc0*/  @!P1 IMAD.MOV.U32 R41, RZ, RZ, R29 ;  /* 0x000000ffff299224 */ /* 0x000fe400078e001d */
[----:B------:R-:W-:Y:S01]  /*ccd0*/  @!P1 IMAD.MOV.U32 R42, RZ, RZ, R30 ;  /* 0x000000ffff2a9224 */ /* 0x000fe200078e001e */
[----:B------:R-:W-:Y:S01]  /*cce0*/  PRMT R52, R8, 0x5410, R9 ;  /* 0x0000541008347816 */ /* 0x000fe20000000009 */
[----:B------:R-:W-:-:S02]  /*ccf0*/  @!P1 IMAD.MOV.U32 R43, RZ, RZ, R31 ;  /* 0x000000ffff2b9224 */ /* 0x000fc400078e001f */
[----:B------:R-:W-:Y:S02]  /*cd00*/  IMAD.MOV.U32 R8, RZ, RZ, R40 ;  /* 0x000000ffff087224 */ /* 0x000fe400078e0028 */
[----:B------:R-:W-:Y:S02]  /*cd10*/  IMAD.MOV.U32 R9, RZ, RZ, R41 ;  /* 0x000000ffff097224 */ /* 0x000fe400078e0029 */
[----:B------:R-:W-:Y:S02]  /*cd20*/  IMAD.MOV.U32 R10, RZ, RZ, R42 ;  /* 0x000000ffff0a7224 */ /* 0x000fe400078e002a */
[----:B------:R-:W-:Y:S01]  /*cd30*/  IMAD.MOV.U32 R11, RZ, RZ, R43 ;  /* 0x000000ffff0b7224 */ /* 0x000fe200078e002b */
[----:B------:R-:W-:Y:S02]  /*cd40*/  PRMT R62, R8, 0x5410, R9 ;  /* 0x00005410083e7816 */ /* 0x000fe40000000009 */
[----:B------:R-:W-:Y:S02]  /*cd50*/  CS2R R8, SRZ ;  /* 0x0000000000087805 */ /* 0x000fe4000001ff00 */
[----:B-12-4-:R-:W-:-:S07]  /*cd60*/  PRMT R63, R10, 0x5410, R11 ;  /* 0x000054100a3f7816 */ /* 0x016fce000000000b */
.L_x_8243:
[----:B------:R-:W-:Y:S01]  /*cd70*/  VIADD R56, R56, 0x60 ;  /* 0x0000006038387836 */ /* 0x000fe20000000000 */
[----:B------:R-:W-:Y:S01]  /*cd80*/  LEA.HI R10, R213, R213, RZ, 0x1 ;  /* 0x000000d5d50a7211 */ /* 0x000fe200078f08ff */
[----:B------:R-:W-:Y:S01]  /*cd90*/  BSSY B1, `(.L_x_7897) ;  /* 0x0000015000017945 */ /* 0x000fe20003800000 */
[----:B------:R-:W-:Y:S02]  /*cda0*/  CS2R R12, SRZ ;  /* 0x00000000000c7805 */ /* 0x000fe4000001ff00 */
[----:B------:R-:W-:Y:S02]  /*cdb0*/  CS2R R14, SRZ ;  /* 0x00000000000e7805 */ /* 0x000fe4000001ff00 */
[----:B------:R-:W-:Y:S02]  /*cdc0*/  ISETP.GE.AND P1, PT, R56, R3, PT ;  /* 0x000000033800720c */ /* 0x000fe40003f26270 */
[----:B------:R-:W-:-:S04]  /*cdd0*/  LOP3.LUT R10, R10, 0xfffffffe, RZ, 0xc0, !PT ;  /* 0xfffffffe0a0a7812 */ /* 0x000fc800078ec0ff */
[----:B------:R-:W-:Y:S02]  /*cde0*/  IADD3 R29, R213, -R10, RZ ;  /* 0x8000000ad51d7210 */ /* 0x000fe40007ffe0ff */
[----:B------:R-:W-:Y:S02]  /*cdf0*/  CS2R R10, SRZ ;  /* 0x00000000000a7805 */ /* 0x000fe4000001ff00 */
[----:B------:R-:W-:-:S03]  /*ce00*/  SHF.L.U32 R29, R29, 0x1f, RZ ;  /* 0x0000001f1d1d7819 */ /* 0x000fc600000006ff */
[----:B------:R-:W-:Y:S05]  /*ce10*/  @P1 BRA `(.L_x_7898) ;  /* 0x0000000000301947 */ /* 0x000fea0003800000 */
[----:B------:R-:W-:Y:S02]  /*ce20*/  CS2R R10, SRZ ;  /* 0x00000000000a7805 */ /* 0x000fe4000001ff00 */
[----:B------:R-:W-:Y:S02]  /*ce30*/  CS2R R12, SRZ ;  /* 0x00000000000c7805 */ /* 0x000fe4000001ff00 */
[----:B------:R-:W-:Y:S01]  /*ce40*/  CS2R R14, SRZ ;  /* 0x00000000000e7805 */ /* 0x000fe2000001ff00 */
[----:B------:R-:W-:Y:S06]  /*ce50*/  @P0 BRA `(.L_x_7898) ;  /* 0x0000000000200947 */ /* 0x000fec0003800000 */
[C---:B------:R-:W-:Y:S01]  /*ce60*/  IMAD.SHL.U32 R11, R16.reuse, 0x2, RZ ;  /* 0x00000002100b7824 */ /* 0x040fe200078e00ff */
[----:B------:R-:W-:-:S04]  /*ce70*/  SHF.L.U64.HI R9, R16, 0x1, R17 ;  /* 0x0000000110097819 */ /* 0x000fc80000010211 */
[-C--:B0-----:R-:W-:Y:S02]  /*ce80*/  IADD3 R12, P1, R32, R11.reuse, RZ ;  /* 0x0000000b200c7210 */ /* 0x081fe40007f3e0ff */
[----:B------:R-:W-:-:S03]  /*ce90*/  IADD3 R8, P2, R34, R11, RZ ;  /* 0x0000000b22087210 */ /* 0x000fc60007f5e0ff */
[--C-:B------:R-:W-:Y:S02]  /*cea0*/  IMAD.X R13, R0, 0x1, R9.reuse, P1 ;  /* 0x00000001000d7824 */ /* 0x100fe400008e0609 */
[----:B------:R-:W-:-:S04]  /*ceb0*/  IMAD.X R9, R33, 0x1, R9, P2 ;  /* 0x0000000121097824 */ /* 0x000fc800010e0609 */
[----:B------:R-:W5:Y:S04]  /*cec0*/  LD.E.128 R12, desc[UR42][R12.64] ;  /* 0x0000002a0c0c7980 */ /* 0x000f68000c101d00 */
[----:B------:R-:W5:Y:S02]  /*ced0*/  LD.E.128 R8, desc[UR42][R8.64] ;  /* 0x0000002a08087980 */ /* 0x000f64000c101d00 */
.L_x_7898:
[----:B------:R-:W-:Y:S05]  /*cee0*/  BSYNC B1 ;  /* 0x0000000000017941 */ /* 0x000fea0003800000 */
.L_x_7897:
[----:B------:R-:W1:Y:S01]  /*cef0*/  SYNCS.PHASECHK.TRANS64.TRYWAIT P4, [R2+URZ+0x28800], R29 ;  /* 0x0288001d020075a7 */ /* 0x000e62000808017f */
[----:B------:R-:W-:Y:S01]  /*cf00*/  VIADDMNMX R3, R3, -R192, 0x80, PT ;  /* 0x0000008003037446 */ /* 0x000fe200038009c0 */
[----:B0----5:R-:W-:Y:S01]  /*cf10*/  IMAD.MOV.U32 R0, RZ, RZ, R8 ;  /* 0x000000ffff007224 */ /* 0x021fe200078e0008 */
[----:B------:R-:W-:Y:S01]  /*cf20*/  BSSY B1, `(.L_x_7899) ;  /* 0x0000010000017945 */ /* 0x000fe20003800000 */
[----:B------:R-:W-:Y:S01]  /*cf30*/  IMAD.MOV.U32 R28, RZ, RZ, R9 ;  /* 0x000000ffff1c7224 */ /* 0x000fe200078e0009 */
[-C--:B------:R-:W-:Y:S01]  /*cf40*/  ISETP.GE.OR P3, PT, R23, R3.reuse, P0 ;  /* 0x000000031700720c */ /* 0x080fe20000766670 */
[----:B------:R-:W-:Y:S01]  /*cf50*/  IMAD.MOV.U32 R30, RZ, RZ, R13 ;  /* 0x000000ffff1e7224 */ /* 0x000fe200078e000d */
[-C--:B------:R-:W-:Y:S02]  /*cf60*/  ISETP.GE.OR P2, PT, R212, R3.reuse, P0 ;  /* 0x00000003d400720c */ /* 0x080fe40000746670 */
[-C--:B------:R-:W-:Y:S02]  /*cf70*/  ISETP.GE.OR P1, PT, R211, R3.reuse, P0 ;  /* 0x00000003d300720c */ /* 0x080fe40000726670 */
[----:B------:R-:W-:Y:S01]  /*cf80*/  ISETP.GE.OR P0, PT, R210, R3, P0 ;  /* 0x00000003d200720c */ /* 0x000fe20000706670 */
[----:B------:R-:W-:Y:S01]  /*cf90*/  IMAD.MOV.U32 R3, RZ, RZ, R11 ;  /* 0x000000ffff037224 */ /* 0x000fe200078e000b */
[----:B------:R-:W-:Y:S01]  /*cfa0*/  PRMT R56, R0, 0x5410, R28 ;  /* 0x0000541000387816 */ /* 0x000fe2000000001c */
[----:B------:R-:W-:-:S02]  /*cfb0*/  IMAD.MOV.U32 R0, RZ, RZ, R10 ;  /* 0x000000ffff007224 */ /* 0x000fc400078e000a */
[----:B------:R-:W-:-:S03]  /*cfc0*/  IMAD.MOV.U32 R28, RZ, RZ, R12 ;  /* 0x000000ffff1c7224 */ /* 0x000fc600078e000c */
[----:B------:R-:W-:Y:S01]  /*cfd0*/  PRMT R60, R0, 0x5410, R3 ;  /* 0x00005410003c7816 */ /* 0x000fe20000000003 */
[----:B------:R-:W-:Y:S01]  /*cfe0*/  IMAD.MOV.U32 R3, RZ, RZ, R15 ;  /* 0x000000ffff037224 */ /* 0x000fe200078e000f */
[----:B------:R-:W-:Y:S02]  /*cff0*/  PRMT R61, R28, 0x5410, R30 ;  /* 0x000054101c3d7816 */ /* 0x000fe4000000001e */
[----:B------:R-:W-:Y:S01]  /*d000*/  MOV R0, R14 ;  /* 0x0000000e00007202 */ /* 0x000fe20000000f00 */
[----:B-1----:R-:W-:Y:S06]  /*d010*/  @!P4 BRA `(.L_x_7900) ;  /* 0x000001cc00f0c947 */ /* 0x002fec0003800000 */
.L_x_8244:
[----:B------:R-:W-:Y:S05]  /*d020*/  BSYNC B1 ;  /* 0x0000000000017941 */ /* 0x000fea0003800000 */
.L_x_7899:
[----:B------:R-:W-:Y:S04]  /*d030*/  BSSY B1, `(.L_x_7901) ;  /* 0x0000062000017945 */ /* 0x000fe80003800000 */
[----:B------:R-:W-:Y:S05]  /*d040*/  @P3 BRA `(.L_x_7902) ;  /* 0x0000000400803947 */ /* 0x000fea0003800000 */
[----:B------:R-:W-:Y:S01]  /*d050*/  LEA.HI R28, R54, R207, RZ, 0x1d ;  /* 0x000000cf361c7211 */ /* 0x000fe200078fe8ff */
[----:B------:R-:W-:Y:S01]  /*d060*/  IMAD.SHL.U32 R30, R23, 0x40, RZ ;  /* 0x00000040171e7824 */ /* 0x000fe200078e00ff */
[----:B------:R-:W-:Y:S01]  /*d070*/  SHF.R.U64 R79, R48, 0x10, R49 ;  /* 0x00000010304f7819 */ /* 0x000fe20000001231 */
[--C-:B------:R-:W-:Y:S01]  /*d080*/  HADD2.F32 R69, -RZ, R67.reuse.H0_H0 ;  /* 0x20000043ff457230 */ /* 0x100fe20000004100 */
[----:B------:R-:W-:Y:S01]  /*d090*/  SHF.R.S32.HI R31, RZ, 0x1f, R28 ;  /* 0x0000001fff1f7819 */ /* 0x000fe2000001141c */
[----:B0-----:R-:W-:Y:S01]  /*d0a0*/  IMAD.SHL.U32 R29, R28, 0x8, RZ ;  /* 0x000000081c1d7824 */ /* 0x001fe200078e00ff */
[--C-:B------:R-:W-:Y:S01]  /*d0b0*/  SHF.R.U32.HI R70, RZ, 0x10, R45.reuse ;  /* 0x00000010ff467819 */ /* 0x100fe2000001162d */
[----:B------:R-:W-:Y:S01]  /*d0c0*/  HADD2.F32 R67, -RZ, R67.H1_H1 ;  /* 0x30000043ff437230 */ /* 0x000fe20000004100 */
[----:B------:R-:W-:Y:S02]  /*d0d0*/  LEA.HI R31, R31, R28, RZ, 0x3 ;  /* 0x0000001c1f1f7211 */ /* 0x000fe400078f18ff */
[----:B------:R-:W-:Y:S01]  /*d0e0*/  LOP3.LUT R29, R29, 0x38, RZ, 0xc0, !PT ;  /* 0x000000381d1d7812 */ /* 0x000fe200078ec0ff */
[----:B------:R-:W-:Y:S01]  /*d0f0*/  HADD2.F32 R70, -RZ, R70.H0_H0 ;  /* 0x20000046ff467230 */ /* 0x000fe20000004100 */
[----:B------:R-:W-:Y:S01]  /*d100*/  SHF.R.U64 R77, R44, 0x10, R45 ;  /* 0x000000102c4d7819 */ /* 0x000fe2000000122d */
[----:B------:R-:W-:Y:S01]  /*d110*/  IMAD.SHL.U32 R31, R31, 0x400, RZ ;  /* 0x000004001f1f7824 */ /* 0x000fe200078e00ff */
[----:B------:R-:W-:-:S02]  /*d120*/  LOP3.LUT R29, R29, 0x1c0, R30, 0xf8, !PT ;  /* 0x000001c01d1d7812 */ /* 0x000fc400078ef81e */
[----:B------:R-:W-:Y:S02]  /*d130*/  SHF.R.U32.HI R68, RZ, 0x10, R47 ;  /* 0x00000010ff447819 */ /* 0x000fe4000001162f */
[----:B------:R-:W-:Y:S02]  /*d140*/  LOP3.LUT R33, R29, R202, RZ, 0x3c, !PT ;  /* 0x000000ca1d217212 */ /* 0x000fe400078e3cff */
[----:B------:R-:W-:Y:S02]  /*d150*/  LOP3.LUT R32, R31, 0x7fffe000, RZ, 0xc0, !PT ;  /* 0x7fffe0001f207812 */ /* 0x000fe400078ec0ff */
[----:B------:R-:W0:Y:S01]  /*d160*/  LDS.128 R28, [R204] ;  /* 0x00000000cc1c7984 */ /* 0x000e220000000c00 */
[----:B------:R-:W-:Y:S02]  /*d170*/  SHF.R.U32.HI R78, RZ, 0x10, R49 ;  /* 0x00000010ff4e7819 */ /* 0x000fe40000011631 */
[----:B------:R-:W-:Y:S02]  /*d180*/  IADD3 R33, R33, R32, R203 ;  /* 0x0000002021217210 */ /* 0x000fe40007ffe0cb */
[----:B------:R-:W-:-:S02]  /*d190*/  SHF.R.U64 R76, R50, 0x10, R51 ;  /* 0x00000010324c7819 */ /* 0x000fc40000001233 */
[----:B------:R-:W-:Y:S01]  /*d1a0*/  SHF.R.U32.HI R75, RZ, 0x10, R51 ;  /* 0x00000010ff4b7819 */ /* 0x000fe20000011633 */
[----:B------:R-:W-:Y:S01]  /*d1b0*/  IMAD R65, R33, 0x2, R2 ;  /* 0x0000000221417824 */ /* 0x000fe200078e0202 */
[----:B------:R-:W-:-:S04]  /*d1c0*/  SHF.R.U64 R80, R46, 0x10, R47 ;  /* 0x000000102e507819 */ /* 0x000fc8000000122f */
[----:B------:R-:W1:Y:S01]  /*d1d0*/  LDS.128 R32, [R65+0x10400] ;  /* 0x0104000041207984 */ /* 0x000e620000000c00 */
[--C-:B0-----:R-:W-:Y:S02]  /*d1e0*/  HADD2.F32 R44, -RZ, R29.reuse.H0_H0 ;  /* 0x2000001dff2c7230 */ /* 0x101fe40000004100 */
[----:B------:R-:W-:Y:S02]  /*d1f0*/  HADD2.F32 R45, -RZ, R29.H1_H1 ;  /* 0x3000001dff2d7230 */ /* 0x000fe40000004100 */
[----:B------:R-:W-:Y:S02]  /*d200*/  HADD2.F32 R29, -RZ, R28.H0_H0 ;  /* 0x2000001cff1d7230 */ /* 0x000fe40000004100 */
[----:B------:R-:W-:Y:S02]  /*d210*/  HADD2.F32 R46, -RZ, R30.H0_H0 ;  /* 0x2000001eff2e7230 */ /* 0x000fe40000004100 */
[--C-:B------:R-:W-:Y:S02]  /*d220*/  HADD2.F32 R47, -RZ, R31.reuse.H0_H0 ;  /* 0x2000001fff2f7230 */ /* 0x100fe40000004100 */
[----:B------:R-:W-:-:S02]  /*d230*/  HADD2.F32 R31, -RZ, R31.H1_H1 ;  /* 0x3000001fff1f7230 */ /* 0x000fc40000004100 */
[----:B------:R-:W-:Y:S02]  /*d240*/  HADD2.F32 R28, -RZ, R28.H1_H1 ;  /* 0x3000001cff1c7230 */ /* 0x000fe40000004100 */
[--C-:B-1----:R-:W-:Y:S02]  /*d250*/  HADD2.F32 R48, -RZ, R33.reuse.H0_H0 ;  /* 0x20000021ff307230 */ /* 0x102fe40000004100 */
[----:B------:R-:W-:Y:S02]  /*d260*/  HADD2.F32 R49, -RZ, R33.H1_H1 ;  /* 0x30000021ff317230 */ /* 0x000fe40000004100 */
[----:B------:R-:W-:Y:S02]  /*d270*/  HADD2.F32 R33, -RZ, R32.H0_H0 ;  /* 0x20000020ff217230 */ /* 0x000fe40000004100 */
[C---:B------:R-:W-:Y:S01]  /*d280*/  FMUL.FTZ R71, R48.reuse, R67 ;  /* 0x0000004330477220 */ /* 0x040fe20000410000 */
[----:B------:R-:W-:Y:S01]  /*d290*/  FMUL.FTZ R73, R48, R69 ;  /* 0x0000004530497220 */ /* 0x000fe20000410000 */
[----:B------:R-:W-:-:S02]  /*d2a0*/  HADD2.F32 R48, -RZ, R68.H0_H0 ;  /* 0x20000044ff307230 */ /* 0x000fc40000004100 */
[C---:B------:R-:W-:Y:S01]  /*d2b0*/  FMUL.FTZ R72, R49.reuse, R70 ;  /* 0x0000004631487220 */ /* 0x040fe20000410000 */
[C---:B------:R-:W-:Y:S01]  /*d2c0*/  FFMA.FTZ R71, R44.reuse, R69, -R71 ;  /* 0x000000452c477223 */ /* 0x040fe20000010847 */
[----:B------:R-:W-:Y:S01]  /*d2d0*/  FFMA.FTZ R73, R44, R67, R73 ;  /* 0x000000432c497223 */ /* 0x000fe20000010049 */
[----:B------:R-:W-:Y:S02]  /*d2e0*/  HADD2.F32 R68, -RZ, R66.H1_H1 ;  /* 0x30000042ff447230 */ /* 0x000fe40000004100 */
[-C--:B------:R-:W-:Y:S01]  /*d2f0*/  FMUL.FTZ R74, R49, R48.reuse ;  /* 0x00000030314a7220 */ /* 0x080fe20000410000 */
[----:B------:R-:W-:Y:S02]  /*d300*/  HADD2.F32 R44, -RZ, R64.H1_H1 ;  /* 0x30000040ff2c7230 */ /* 0x000fe40000004100 */
[----:B------:R-:W-:Y:S01]  /*d310*/  FFMA.FTZ R72, R45, R48, -R72 ;  /* 0x000000302d487223 */ /* 0x000fe20000010848 */
[----:B------:R-:W-:Y:S02]  /*d320*/  HADD2.F32 R50, -RZ, R34.H0_H0 ;  /* 0x20000022ff327230 */ /* 0x000fe40000004100 */
        /* <DEDUP_REMOVED lines=10> */
[C---:B------:R-:W-:Y:S01]  /*d3d0*/  FMUL.FTZ R29, R50.reuse, R49 ;  /* 0x00000031321d7220 */ /* 0x040fe20000410000 */
[-C--:B------:R-:W-:Y:S01]  /*d3e0*/  FMUL.FTZ R37, R50, R33.reuse ;  /* 0x0000002132257220 */ /* 0x080fe20000410000 */
[----:B------:R-:W-:Y:S02]  /*d3f0*/  HADD2.F32 R35, -RZ, R35.H1_H1 ;  /* 0x30000023ff237230 */ /* 0x000fe40000004100 */
[C---:B------:R-:W-:Y:S01]  /*d400*/  FMUL.FTZ R68, R51.reuse, R64 ;  /* 0x0000004033447220 */ /* 0x040fe20000410000 */
[----:B------:R-:W-:Y:S02]  /*d410*/  HADD2.F32 R50, -RZ, R75.H0_H0 ;  /* 0x2000004bff327230 */ /* 0x000fe40000004100 */
[C---:B------:R-:W-:Y:S01]  /*d420*/  FFMA.FTZ R66, R46.reuse, R33, -R29 ;  /* 0x000000212e427223 */ /* 0x040fe2000001081d */
[----:B------:R-:W-:Y:S02]  /*d430*/  HADD2.F32 R48, -RZ, R78.H0_H0 ;  /* 0x2000004eff307230 */ /* 0x000fe40000004100 */
[-C--:B------:R-:W-:Y:S01]  /*d440*/  FMUL.FTZ R51, R51, R44.reuse ;  /* 0x0000002c33337220 */ /* 0x080fe20000410000 */
[----:B------:R-:W-:Y:S01]  /*d450*/  FFMA.FTZ R68, R47, R44, -R68 ;  /* 0x0000002c2f447223 */ /* 0x000fe20000010844 */
[----:B------:R-:W-:Y:S01]  /*d460*/  FFMA.FTZ R46, R46, R49, R37 ;  /* 0x000000312e2e7223 */ /* 0x000fe20000010025 */
[C---:B------:R-:W-:Y:S01]  /*d470*/  FMUL.FTZ R70, R35.reuse, R50 ;  /* 0x0000003223467220 */ /* 0x040fe20000410000 */
[----:B------:R-:W-:Y:S01]  /*d480*/  FMUL.FTZ R44, R35, R48 ;  /* 0x00000030232c7220 */ /* 0x000fe20000410000 */
[----:B------:R-:W-:-:S02]  /*d490*/  HADD2.F32 R32, -RZ, R32.H1_H1 ;  /* 0x30000020ff207230 */ /* 0x000fc40000004100 */
[----:B------:R-:W-:Y:S01]  /*d4a0*/  FFMA.FTZ R51, R47, R64, R51 ;  /* 0x000000402f337223 */ /* 0x000fe20000010033 */
        /* <DEDUP_REMOVED lines=26> */
.L_x_7902:
[----:B------:R-:W-:Y:S05]  /*d650*/  BSYNC B1 ;  /* 0x0000000000017941 */ /* 0x000fea0003800000 */
.L_x_7901:
[----:B------:R-:W-:Y:S04]  /*d660*/  BSSY B1, `(.L_x_7903) ;  /* 0x0000062000017945 */ /* 0x000fe80003800000 */
[----:B------:R-:W-:Y:S05]  /*d670*/  @P2 BRA `(.L_x_7904) ;  /* 0x0000000400802947 */ /* 0x000fea0003800000 */
[----:B------:R-:W2:Y:S01]  /*d680*/  LDL R70, [R1+0x40] ;  /* 0x0000400001467983 */ /* 0x000ea20000100800 */
[----:B-1----:R-:W-:Y:S01]  /*d690*/  LEA.HI R28, R54, R207, RZ, 0x1d ;  /* 0x000000cf361c7211 */ /* 0x002fe200078fe8ff */
[----:B------:R-:W-:Y:S01]  /*d6a0*/  HADD2.F32 R44, -RZ, R57.H1_H1 ;  /* 0x30000039ff2c7230 */ /* 0x000fe20000004100 */
[----:B------:R-:W-:Y:S01]  /*d6b0*/  SHF.R.U32.HI R30, RZ, 0x3, R198 ;  /* 0x00000003ff1e7819 */ /* 0x000fe200000116c6 */
[--C-:B------:R-:W-:Y:S01]  /*d6c0*/  HADD2.F32 R46, -RZ, R53.reuse.H1_H1 ;  /* 0x30000035ff2e7230 */ /* 0x100fe20000004100 */
[----:B------:R-:W-:Y:S01]  /*d6d0*/  SHF.R.S32.HI R31, RZ, 0x1f, R28 ;  /* 0x0000001fff1f7819 */ /* 0x000fe2000001141c */
[----:B0-----:R-:W-:Y:S01]  /*d6e0*/  IMAD.SHL.U32 R29, R28, 0x8, RZ ;  /* 0x000000081c1d7824 */ /* 0x001fe200078e00ff */
[----:B------:R-:W-:Y:S01]  /*d6f0*/  SHF.R.U64 R65, R24, 0x10, R25 ;  /* 0x0000001018417819 */ /* 0x000fe20000001219 */
[----:B------:R-:W-:Y:S01]  /*d700*/  HADD2.F32 R53, -RZ, R53.H0_H0 ;  /* 0x20000035ff357230 */ /* 0x000fe20000004100 */
[----:B------:R-:W-:Y:S01]  /*d710*/  LEA.HI R31, R31, R28, RZ, 0x3 ;  /* 0x0000001c1f1f7211 */ /* 0x000fe200078f18ff */
[----:B------:R-:W-:Y:S01]  /*d720*/  HADD2.F32 R57, -RZ, R57.H0_H0 ;  /* 0x20000039ff397230 */ /* 0x000fe20000004100 */
[----:B------:R-:W-:-:S02]  /*d730*/  LOP3.LUT R28, R198, 0x38, R29, 0xf8, !PT ;  /* 0x00000038c61c7812 */ /* 0x000fc400078ef81d */
[----:B------:R-:W-:Y:S01]  /*d740*/  SHF.R.U32.HI R48, RZ, 0x10, R25 ;  /* 0x00000010ff307819 */ /* 0x000fe20000011619 */
[----:B------:R-:W-:Y:S01]  /*d750*/  IMAD.SHL.U32 R31, R31, 0x400, RZ ;  /* 0x000004001f1f7824 */ /* 0x000fe200078e00ff */
[----:B------:R-:W-:Y:S02]  /*d760*/  LOP3.LUT R32, R28, R30, RZ, 0x3c, !PT ;  /* 0x0000001e1c207212 */ /* 0x000fe400078e3cff */
[--C-:B------:R-:W-:Y:S01]  /*d770*/  SHF.R.U64 R69, R4, 0x10, R5.reuse ;  /* 0x0000001004457819 */ /* 0x100fe20000001205 */
[----:B------:R-:W-:Y:S01]  /*d780*/  HADD2.F32 R48, -RZ, R48.H0_H0 ;  /* 0x20000030ff307230 */ /* 0x000fe20000004100 */
[----:B------:R-:W-:Y:S02]  /*d790*/  LOP3.LUT R33, R31, 0x7fffe000, RZ, 0xc0, !PT ;  /* 0x7fffe0001f217812 */ /* 0x000fe400078ec0ff */
[----:B------:R-:W-:Y:S02]  /*d7a0*/  SHF.R.U32.HI R45, RZ, 0x10, R5 ;  /* 0x00000010ff2d7819 */ /* 0x000fe40000011605 */
[----:B------:R-:W-:-:S02]  /*d7b0*/  IADD3 R33, R32, R33, R201 ;  /* 0x0000002120217210 */ /* 0x000fc40007ffe0c9 */
[--C-:B------:R-:W-:Y:S02]  /*d7c0*/  SHF.R.U64 R51, R26, 0x10, R27.reuse ;  /* 0x000000101a337819 */ /* 0x100fe4000000121b */
[----:B------:R-:W-:Y:S01]  /*d7d0*/  SHF.R.U32.HI R49, RZ, 0x10, R27 ;  /* 0x00000010ff317819 */ /* 0x000fe2000001161b */
[----:B------:R-:W-:Y:S01]  /*d7e0*/  IMAD R37, R33, 0x2, R2 ;  /* 0x0000000221257824 */ /* 0x000fe200078e0202 */
[--C-:B------:R-:W-:Y:S02]  /*d7f0*/  SHF.R.U32.HI R67, RZ, 0x10, R7.reuse ;  /* 0x00000010ff437819 */ /* 0x100fe40000011607 */
[----:B------:R-:W-:Y:S02]  /*d800*/  SHF.R.U64 R68, R6, 0x10, R7 ;  /* 0x0000001006447819 */ /* 0x000fe40000001207 */
[----:B------:R-:W0:Y:S02]  /*d810*/  LDS.128 R32, [R37+0x10400] ;  /* 0x0104000025207984 */ /* 0x000e240000000c00 */
[----:B0-----:R-:W-:-:S02]  /*d820*/  HADD2.F32 R25, -RZ, R33.H0_H0 ;  /* 0x20000021ff197230 */ /* 0x001fc40000004100 */
[----:B------:R-:W-:Y:S02]  /*d830*/  HADD2.F32 R24, -RZ, R32.H0_H0 ;  /* 0x20000020ff187230 */ /* 0x000fe40000004100 */
[----:B------:R-:W-:Y:S02]  /*d840*/  HADD2.F32 R33, -RZ, R33.H1_H1 ;  /* 0x30000021ff217230 */ /* 0x000fe40000004100 */
[C---:B------:R-:W-:Y:S01]  /*d850*/  FMUL.FTZ R50, R25.reuse, R46 ;  /* 0x0000002e19327220 */ /* 0x040fe20000410000 */
[----:B------:R-:W-:Y:S01]  /*d860*/  FMUL.FTZ R64, R25, R44 ;  /* 0x0000002c19407220 */ /* 0x000fe20000410000 */
[----:B------:R-:W-:Y:S02]  /*d870*/  HADD2.F32 R26, -RZ, R34.H0_H0 ;  /* 0x20000022ff1a7230 */ /* 0x000fe40000004100 */
[----:B------:R-:W-:Y:S02]  /*d880*/  HADD2.F32 R27, -RZ, R35.H0_H0 ;  /* 0x20000023ff1b7230 */ /* 0x000fe40000004100 */
[----:B------:R-:W-:Y:S01]  /*d890*/  FMUL.FTZ R66, R33, R48 ;  /* 0x0000003021427220 */ /* 0x000fe20000410000 */
[----:B------:R-:W-:-:S02]  /*d8a0*/  HADD2.F32 R25, -RZ, R55.H0_H0 ;  /* 0x20000037ff197230 */ /* 0x000fc40000004100 */
[----:B------:R-:W-:Y:S02]  /*d8b0*/  HADD2.F32 R35, -RZ, R35.H1_H1 ;  /* 0x30000023ff237230 */ /* 0x000fe40000004100 */
[----:B------:R-:W-:Y:S02]  /*d8c0*/  HADD2.F32 R32, -RZ, R32.H1_H1 ;  /* 0x30000020ff207230 */ /* 0x000fe40000004100 */
[----:B------:R-:W-:Y:S01]  /*d8d0*/  HADD2.F32 R34, -RZ, R34.H1_H1 ;  /* 0x30000022ff227230 */ /* 0x000fe20000004100 */
[----:B--2---:R-:W0:Y:S02]  /*d8e0*/  LDS.128 R28, [R70] ;  /* 0x00000000461c7984 */ /* 0x004e240000000c00 */
[--C-:B0-----:R-:W-:Y:S02]  /*d8f0*/  HADD2.F32 R5, -RZ, R29.reuse.H0_H0 ;  /* 0x2000001dff057230 */ /* 0x101fe40000004100 */
[----:B------:R-:W-:Y:S02]  /*d900*/  HADD2.F32 R4, -RZ, R28.H0_H0 ;  /* 0x2000001cff047230 */ /* 0x000fe40000004100 */
[----:B------:R-:W-:-:S02]  /*d910*/  HADD2.F32 R29, -RZ, R29.H1_H1 ;  /* 0x3000001dff1d7230 */ /* 0x000fc40000004100 */
[C---:B------:R-:W-:Y:S01]  /*d920*/  FFMA.FTZ R50, R5.reuse, R44, -R50 ;  /* 0x0000002c05327223 */ /* 0x040fe20000010832 */
[----:B------:R-:W-:Y:S01]  /*d930*/  FFMA.FTZ R64, R5, R46, R64 ;  /* 0x0000002e05407223 */ /* 0x000fe20000010040 */
[C---:B------:R-:W-:Y:S01]  /*d940*/  FMUL.FTZ R5, R24.reuse, R53 ;  /* 0x0000003518057220 */ /* 0x040fe20000410000 */
[----:B------:R-:W-:Y:S02]  /*d950*/  HADD2.F32 R44, -RZ, R45.H0_H0 ;  /* 0x2000002dff2c7230 */ /* 0x000fe40000004100 */
[-C--:B------:R-:W-:Y:S01]  /*d960*/  FMUL.FTZ R24, R24, R57.reuse ;  /* 0x0000003918187220 */ /* 0x080fe20000410000 */
[----:B------:R-:W-:Y:S02]  /*d970*/  HADD2.F32 R6, -RZ, R30.H0_H0 ;  /* 0x2000001eff067230 */ /* 0x000fe40000004100 */
[C---:B------:R-:W-:Y:S01]  /*d980*/  FFMA.FTZ R57, R4.reuse, R57, -R5 ;  /* 0x0000003904397223 */ /* 0x040fe20000010805 */
[----:B------:R-:W-:Y:S02]  /*d990*/  HADD2.F32 R5, -RZ, R58.H0_H0 ;  /* 0x2000003aff057230 */ /* 0x000fe40000004100 */
[----:B------:R-:W-:Y:S01]  /*d9a0*/  FFMA.FTZ R53, R4, R53, R24 ;  /* 0x0000003504357223 */ /* 0x000fe20000010018 */
[----:B------:R-:W-:Y:S01]  /*d9b0*/  FMUL.FTZ R46, R33, R44 ;  /* 0x0000002c212e7220 */ /* 0x000fe20000410000 */
[----:B------:R-:W-:-:S02]  /*d9c0*/  HADD2.F32 R24, -RZ, R55.H1_H1 ;  /* 0x30000037ff187230 */ /* 0x000fc40000004100 */
[C---:B------:R-:W-:Y:S01]  /*d9d0*/  FFMA.FTZ R33, R29.reuse, R44, -R66 ;  /* 0x0000002c1d217223 */ /* 0x040fe20000010842 */
[----:B------:R-:W-:Y:S02]  /*d9e0*/  HADD2.F32 R58, -RZ, R58.H1_H1 ;  /* 0x3000003aff3a7230 */ /* 0x000fe40000004100 */
[----:B------:R-:W-:Y:S01]  /*d9f0*/  FFMA.FTZ R45, R29, R48, R46 ;  /* 0x000000301d2d7223 */ /* 0x000fe2000001002e */
[----:B------:R-:W-:Y:S02]  /*da00*/  HADD2.F32 R7, -RZ, R31.H0_H0 ;  /* 0x2000001fff077230 */ /* 0x000fe40000004100 */
[C---:B------:R-:W-:Y:S01]  /*da10*/  FMUL.FTZ R29, R26.reuse, R25 ;  /* 0x000000191a1d7220 */ /* 0x040fe20000410000 */
[----:B------:R-:W-:Y:S01]  /*da20*/  FMUL.FTZ R47, R26, R5 ;  /* 0x000000051a2f7220 */ /* 0x000fe20000410000 */
[C---:B------:R-:W-:Y:S01]  /*da30*/  FMUL.FTZ R46, R27.reuse, R24 ;  /* 0x000000181b2e7220 */ /* 0x040fe20000410000 */
[----:B------:R-:W-:Y:S02]  /*da40*/  HADD2.F32 R26, -RZ, R49.H0_H0 ;  /* 0x20000031ff1a7230 */ /* 0x000fe40000004100 */
[----:B------:R-:W-:Y:S01]  /*da50*/  FMUL.FTZ R27, R27, R58 ;  /* 0x0000003a1b1b7220 */ /* 0x000fe20000410000 */
[----:B------:R-:W-:-:S02]  /*da60*/  HADD2.F32 R4, -RZ, R67.H0_H0 ;  /* 0x20000043ff047230 */ /* 0x000fc40000004100 */
[C---:B------:R-:W-:Y:S01]  /*da70*/  FFMA.FTZ R44, R6.reuse, R5, -R29 ;  /* 0x00000005062c7223 */ /* 0x040fe2000001081d */
[----:B------:R-:W-:Y:S01]  /*da80*/  FFMA.FTZ R47, R6, R25, R47 ;  /* 0x00000019062f7223 */ /* 0x000fe2000001002f */
[----:B------:R-:W-:Y:S02]  /*da90*/  HADD2.F32 R31, -RZ, R31.H1_H1 ;  /* 0x3000001fff1f7230 */ /* 0x000fe40000004100 */
[----:B------:R-:W-:Y:S01]  /*daa0*/  FFMA.FTZ R6, R7, R24, R27 ;  /* 0x0000001807067223 */ /* 0x000fe2000001001b */
[----:B------:R-:W-:Y:S01]  /*dab0*/  FMUL.FTZ R48, R35, R26 ;  /* 0x0000001a23307220 */ /* 0x000fe20000410000 */
[----:B------:R-:W-:Y:S01]  /*dac0*/  FFMA.FTZ R46, R7, R58, -R46 ;  /* 0x0000003a072e7223 */ /* 0x000fe2000001082e */
[-C--:B------:R-:W-:Y:S01]  /*dad0*/  FMUL.FTZ R24, R35, R4.reuse ;  /* 0x0000000423187220 */ /* 0x080fe20000410000 */
[----:B------:R-:W-:Y:S02]  /*dae0*/  HADD2.F32 R25, -RZ, R65.H0_H0 ;  /* 0x20000041ff197230 */ /* 0x000fe40000004100 */
[----:B------:R-:W-:Y:S01]  /*daf0*/  FFMA.FTZ R35, R31, R4, -R48 ;  /* 0x000000041f237223 */ /* 0x000fe20000010830 */
[----:B------:R-:W-:-:S02]  /*db00*/  HADD2.F32 R27, -RZ, R51.H0_H0 ;  /* 0x20000033ff1b7230 */ /* 0x000fc40000004100 */
[----:B------:R-:W-:Y:S01]  /*db10*/  FFMA.FTZ R49, R31, R26, R24 ;  /* 0x0000001a1f317223 */ /* 0x000fe20000010018 */
[----:B------:R-:W-:Y:S02]  /*db20*/  HADD2.F32 R5, -RZ, R69.H0_H0 ;  /* 0x20000045ff057230 */ /* 0x000fe40000004100 */
[----:B------:R-:W-:Y:S01]  /*db30*/  FMUL.FTZ R29, R32, R25 ;  /* 0x00000019201d7220 */ /* 0x000fe20000410000 */
[----:B------:R-:W-:Y:S02]  /*db40*/  HADD2.F32 R7, -RZ, R68.H0_H0 ;  /* 0x20000044ff077230 */ /* 0x000fe40000004100 */
[----:B------:R-:W-:Y:S01]  /*db50*/  FMUL.FTZ R31, R34, R27 ;  /* 0x0000001b221f7220 */ /* 0x000fe20000410000 */
[----:B------:R-:W-:Y:S02]  /*db60*/  HADD2.F32 R28, -RZ, R28.H1_H1 ;  /* 0x3000001cff1c7230 */ /* 0x000fe40000004100 */
[----:B------:R-:W-:Y:S01]  /*db70*/  FMUL.FTZ R32, R32, R5 ;  /* 0x0000000520207220 */ /* 0x000fe20000410000 */
[----:B------:R-:W-:-:S02]  /*db80*/  HADD2.F32 R30, -RZ, R30.H1_H1 ;  /* 0x3000001eff1e7230 */ /* 0x000fc40000004100 */
[----:B------:R-:W-:Y:S01]  /*db90*/  FMUL.FTZ R34, R34, R7 ;  /* 0x0000000722227220 */ /* 0x000fe20000410000 */
[C---:B------:R-:W-:Y:S01]  /*dba0*/  FFMA.FTZ R4, R28.reuse, R5, -R29 ;  /* 0x000000051c047223 */ /* 0x040fe2000001081d */
[----:B------:R-:W-:Y:S01]  /*dbb0*/  FFMA.FTZ R24, R28, R25, R32 ;  /* 0x000000191c187223 */ /* 0x000fe20000010020 */
[C---:B------:R-:W-:Y:S01]  /*dbc0*/  FFMA.FTZ R31, R30.reuse, R7, -R31 ;  /* 0x000000071e1f7223 */ /* 0x040fe2000001081f */
[----:B------:R-:W-:Y:S01]  /*dbd0*/  FFMA.FTZ R26, R30, R27, R34 ;  /* 0x0000001b1e1a7223 */ /* 0x000fe20000010022 */
[----:B------:R-:W-:Y:S02]  /*dbe0*/  F2FP.F16.F32.PACK_AB R27, R49, R6 ;  /* 0x00000006311b723e */ /* 0x000fe400000000ff */
        /* <DEDUP_REMOVED lines=9> */
.L_x_7904:
[----:B------:R-:W-:Y:S05]  /*dc80*/  BSYNC B1 ;  /* 0x0000000000017941 */ /* 0x000fea0003800000 */
.L_x_7903:
[----:B------:R-:W-:Y:S04]  /*dc90*/  BSSY B1, `(.L_x_7905) ;  /* 0x0000062000017945 */ /* 0x000fe80003800000 */
[----:B------:R-:W-:Y:S05]  /*dca0*/  @P1 BRA `(.L_x_7906) ;  /* 0x0000000400801947 */ /* 0x000fea0003800000 */
[----:B------:R-:W3:Y:S01]  /*dcb0*/  LDL R51, [R1+0x3c] ;  /* 0x00003c0001337983 */ /* 0x000ee20000100800 */
[----:B--2---:R-:W-:Y:S01]  /*dcc0*/  LEA.HI R4, R54, R207, RZ, 0x1d ;  /* 0x000000cf36047211 */ /* 0x004fe200078fe8ff */
[----:B-1----:R-:W-:Y:S01]  /*dcd0*/  HADD2.F32 R35, -RZ, R59.H1_H1 ;  /* 0x3000003bff237230 */ /* 0x002fe20000004100 */
[----:B------:R-:W-:Y:S01]  /*dce0*/  SHF.R.U32.HI R7, RZ, 0x3, R197 ;  /* 0x00000003ff077819 */ /* 0x000fe200000116c5 */
[--C-:B------:R-:W-:Y:S01]  /*dcf0*/  HADD2.F32 R37, -RZ, R62.reuse.H1_H1 ;  /* 0x3000003eff257230 */ /* 0x100fe20000004100 */
[----:B------:R-:W-:Y:S01]  /*dd00*/  SHF.R.S32.HI R5, RZ, 0x1f, R4 ;  /* 0x0000001fff057819 */ /* 0x000fe20000011404 */
[----:B------:R-:W-:Y:S01]  /*dd10*/  IMAD.SHL.U32 R6, R4, 0x8, RZ ;  /* 0x0000000804067824 */ /* 0x000fe200078e00ff */
[----:B------:R-:W-:Y:S01]  /*dd20*/  SHF.R.U64 R47, R40, 0x10, R41 ;  /* 0x00000010282f7819 */ /* 0x000fe20000001229 */
[----:B------:R-:W-:Y:S01]  /*dd30*/  HADD2.F32 R62, -RZ, R62.H0_H0 ;  /* 0x2000003eff3e7230 */ /* 0x000fe20000004100 */
[----:B------:R-:W-:Y:S02]  /*dd40*/  LEA.HI R5, R5, R4, RZ, 0x3 ;  /* 0x0000000405057211 */ /* 0x000fe400078f18ff */
[----:B------:R-:W-:-:S02]  /*dd50*/  LOP3.LUT R4, R197, 0x38, R6, 0xf8, !PT ;  /* 0x00000038c5047812 */ /* 0x000fc400078ef806 */
[----:B------:R-:W-:Y:S02]  /*dd60*/  SHF.L.U32 R5, R5, 0xa, RZ ;  /* 0x0000000a05057819 */ /* 0x000fe400000006ff */
[----:B------:R-:W-:Y:S02]  /*dd70*/  LOP3.LUT R25, R4, R7, RZ, 0x3c, !PT ;  /* 0x0000000704197212 */ /* 0x000fe400078e3cff */
[----:B------:R-:W-:Y:S02]  /*dd80*/  LOP3.LUT R24, R5, 0x7fffe000, RZ, 0xc0, !PT ;  /* 0x7fffe00005187812 */ /* 0x000fe400078ec0ff */
[----:B------:R-:W-:Y:S02]  /*dd90*/  SHF.R.U32.HI R40, RZ, 0x10, R41 ;  /* 0x00000010ff287819 */ /* 0x000fe40000011629 */
[----:B------:R-:W-:Y:S02]  /*dda0*/  IADD3 R25, R25, R24, R200 ;  /* 0x0000001819197210 */ /* 0x000fe40007ffe0c8 */
[----:B------:R-:W-:-:S02]  /*ddb0*/  SHF.R.U32.HI R44, RZ, 0x10, R21 ;  /* 0x00000010ff2c7819 */ /* 0x000fc40000011615 */
[----:B------:R-:W-:Y:S01]  /*ddc0*/  SHF.R.U64 R49, R38, 0x10, R39 ;  /* 0x0000001026317819 */ /* 0x000fe20000001227 */
[----:B------:R-:W-:Y:S01]  /*ddd0*/  IMAD R28, R25, 0x2, R2 ;  /* 0x00000002191c7824 */ /* 0x000fe200078e0202 */
[----:B------:R-:W-:Y:S01]  /*dde0*/  SHF.R.U64 R50, R20, 0x10, R21 ;  /* 0x0000001014327819 */ /* 0x000fe20000001215 */
[----:B------:R-:W-:Y:S01]  /*ddf0*/  HADD2.F32 R38, -RZ, R40.H0_H0 ;  /* 0x20000028ff267230 */ /* 0x000fe20000004100 */
[----:B------:R-:W-:Y:S02]  /*de00*/  SHF.R.U32.HI R48, RZ, 0x10, R39 ;  /* 0x00000010ff307819 */ /* 0x000fe40000011627 */
[----:B------:R-:W1:Y:S01]  /*de10*/  LDS.128 R24, [R28+0x10400] ;  /* 0x010400001c187984 */ /* 0x000e620000000c00 */
[--C-:B------:R-:W-:Y:S02]  /*de20*/  SHF.R.U64 R45, R42, 0x10, R43.reuse ;  /* 0x000000102a2d7819 */ /* 0x100fe4000000122b */
[----:B------:R-:W-:Y:S01]  /*de30*/  SHF.R.U32.HI R43, RZ, 0x10, R43 ;  /* 0x00000010ff2b7819 */ /* 0x000fe2000001162b */
[----:B-1----:R-:W-:-:S02]  /*de40*/  HADD2.F32 R31, -RZ, R25.H0_H0 ;  /* 0x20000019ff1f7230 */ /* 0x002fc40000004100 */
[----:B------:R-:W-:Y:S02]  /*de50*/  HADD2.F32 R32, -RZ, R25.H1_H1 ;  /* 0x30000019ff207230 */ /* 0x000fe40000004100 */
[----:B------:R-:W-:Y:S02]  /*de60*/  HADD2.F32 R25, -RZ, R24.H0_H0 ;  /* 0x20000018ff197230 */ /* 0x000fe40000004100 */
[C---:B------:R-:W-:Y:S01]  /*de70*/  FMUL.FTZ R39, R31.reuse, R37 ;  /* 0x000000251f277220 */ /* 0x040fe20000410000 */
[----:B------:R-:W-:Y:S01]  /*de80*/  FMUL.FTZ R41, R31, R35 ;  /* 0x000000231f297220 */ /* 0x000fe20000410000 */
[----:B------:R-:W-:Y:S02]  /*de90*/  HADD2.F32 R31, -RZ, R44.H0_H0 ;  /* 0x2000002cff1f7230 */ /* 0x000fe40000004100 */
[----:B------:R-:W-:Y:S01]  /*dea0*/  FMUL.FTZ R40, R32, R38 ;  /* 0x0000002620287220 */ /* 0x000fe20000410000 */
[----:B------:R-:W-:Y:S02]  /*deb0*/  HADD2.F32 R33, -RZ, R26.H0_H0 ;  /* 0x2000001aff217230 */ /* 0x000fe40000004100 */
[----:B------:R-:W-:-:S02]  /*dec0*/  HADD2.F32 R34, -RZ, R27.H0_H0 ;  /* 0x2000001bff227230 */ /* 0x000fc40000004100 */
[----:B------:R-:W-:Y:S01]  /*ded0*/  FMUL.FTZ R44, R32, R31 ;  /* 0x0000001f202c7220 */ /* 0x000fe20000410000 */
[--C-:B------:R-:W-:Y:S02]  /*dee0*/  HADD2.F32 R32, -RZ, R63.reuse.H0_H0 ;  /* 0x2000003fff207230 */ /* 0x100fe40000004100 */
[----:B------:R-:W-:Y:S02]  /*def0*/  HADD2.F32 R63, -RZ, R63.H1_H1 ;  /* 0x3000003fff3f7230 */ /* 0x000fe40000004100 */
[----:B------:R-:W-:Y:S02]  /*df00*/  HADD2.F32 R27, -RZ, R27.H1_H1 ;  /* 0x3000001bff1b7230 */ /* 0x000fe40000004100 */
[----:B------:R-:W-:Y:S02]  /*df10*/  HADD2.F32 R24, -RZ, R24.H1_H1 ;  /* 0x30000018ff187230 */ /* 0x000fe40000004100 */
[----:B------:R-:W-:Y:S01]  /*df20*/  HADD2.F32 R26, -RZ, R26.H1_H1 ;  /* 0x3000001aff1a7230 */ /* 0x000fe20000004100 */
[----:B---3--:R-:W1:Y:S02]  /*df30*/  LDS.128 R4, [R51] ;  /* 0x0000000033047984 */ /* 0x008e640000000c00 */
[----:B-1----:R-:W-:-:S02]  /*df40*/  HADD2.F32 R20, -RZ, R5.H0_H0 ;  /* 0x20000005ff147230 */ /* 0x002fc40000004100 */
[----:B------:R-:W-:Y:S02]  /*df50*/  HADD2.F32 R21, -RZ, R5.H1_H1 ;  /* 0x30000005ff157230 */ /* 0x000fe40000004100 */
[----:B------:R-:W-:Y:S02]  /*df60*/  HADD2.F32 R5, -RZ, R4.H0_H0 ;  /* 0x20000004ff057230 */ /* 0x000fe40000004100 */
[C---:B------:R-:W-:Y:S01]  /*df70*/  FFMA.FTZ R39, R20.reuse, R35, -R39 ;  /* 0x0000002314277223 */ /* 0x040fe20000010827 */
[----:B------:R-:W-:Y:S01]  /*df80*/  FFMA.FTZ R41, R20, R37, R41 ;  /* 0x0000002514297223 */ /* 0x000fe20000010029 */
[----:B------:R-:W-:Y:S02]  /*df90*/  HADD2.F32 R20, -RZ, R59.H0_H0 ;  /* 0x2000003bff147230 */ /* 0x000fe40000004100 */
[----:B------:R-:W-:Y:S01]  /*dfa0*/  FFMA.FTZ R42, R21, R31, -R40 ;  /* 0x0000001f152a7223 */ /* 0x000fe20000010828 */
[----:B------:R-:W-:Y:S01]  /*dfb0*/  FMUL.FTZ R40, R25, R62 ;  /* 0x0000003e19287220 */ /* 0x000fe20000410000 */
[----:B0-----:R-:W-:-:S02]  /*dfc0*/  HADD2.F32 R29, -RZ, R6.H0_H0 ;  /* 0x20000006ff1d7230 */ /* 0x001fc40000004100 */
[----:B------:R-:W-:Y:S01]  /*dfd0*/  FFMA.FTZ R44, R21, R38, R44 ;  /* 0x00000026152c7223 */ /* 0x000fe2000001002c */
[-C--:B------:R-:W-:Y:S01]  /*dfe0*/  FMUL.FTZ R25, R25, R20.reuse ;  /* 0x0000001419197220 */ /* 0x080fe20000410000 */
[----:B------:R-:W-:Y:S01]  /*dff0*/  FFMA.FTZ R40, R5, R20, -R40 ;  /* 0x0000001405287223 */ /* 0x000fe20000010828 */
[--C-:B------:R-:W-:Y:S02]  /*e000*/  HADD2.F32 R20, -RZ, R52.reuse.H0_H0 ;  /* 0x20000034ff147230 */ /* 0x100fe40000004100 */
[----:B------:R-:W-:Y:S01]  /*e010*/  FMUL.FTZ R38, R33, R32 ;  /* 0x0000002021267220 */ /* 0x000fe20000410000 */
[----:B------:R-:W-:Y:S01]  /*e020*/  FFMA.FTZ R62, R5, R62, R25 ;  /* 0x0000003e053e7223 */ /* 0x000fe20000010019 */
[----:B------:R-:W-:Y:S02]  /*e030*/  HADD2.F32 R5, -RZ, R52.H1_H1 ;  /* 0x30000034ff057230 */ /* 0x000fe40000004100 */
[----:B------:R-:W-:Y:S01]  /*e040*/  FMUL.FTZ R21, R34, R63 ;  /* 0x0000003f22157220 */ /* 0x000fe20000410000 */
[----:B------:R-:W-:Y:S01]  /*e050*/  FMUL.FTZ R46, R33, R20 ;  /* 0x00000014212e7220 */ /* 0x000fe20000410000 */
[----:B------:R-:W-:-:S02]  /*e060*/  HADD2.F32 R30, -RZ, R7.H0_H0 ;  /* 0x20000007ff1e7230 */ /* 0x000fc40000004100 */
[C---:B------:R-:W-:Y:S01]  /*e070*/  FFMA.FTZ R33, R29.reuse, R20, -R38 ;  /* 0x000000141d217223 */ /* 0x040fe20000010826 */
[----:B------:R-:W-:Y:S02]  /*e080*/  HADD2.F32 R38, -RZ, R43.H0_H0 ;  /* 0x2000002bff267230 */ /* 0x000fe40000004100 */
[-C--:B------:R-:W-:Y:S01]  /*e090*/  FMUL.FTZ R34, R34, R5.reuse ;  /* 0x0000000522227220 */ /* 0x080fe20000410000 */
[----:B------:R-:W-:Y:S02]  /*e0a0*/  HADD2.F32 R20, -RZ, R48.H0_H0 ;  /* 0x20000030ff147230 */ /* 0x000fe40000004100 */
[----:B------:R-:W-:Y:S01]  /*e0b0*/  FFMA.FTZ R46, R29, R32, R46 ;  /* 0x000000201d2e7223 */ /* 0x000fe2000001002e */
[C---:B------:R-:W-:Y:S01]  /*e0c0*/  FFMA.FTZ R32, R30.reuse, R5, -R21 ;  /* 0x000000051e207223 */ /* 0x040fe20000010815 */
[----:B------:R-:W-:Y:S01]  /*e0d0*/  FFMA.FTZ R34, R30, R63, R34 ;  /* 0x0000003f1e227223 */ /* 0x000fe20000010022 */
[----:B------:R-:W-:Y:S02]  /*e0e0*/  HADD2.F32 R7, -RZ, R7.H1_H1 ;  /* 0x30000007ff077230 */ /* 0x000fe40000004100 */
[C---:B------:R-:W-:Y:S01]  /*e0f0*/  FMUL.FTZ R48, R27.reuse, R38 ;  /* 0x000000261b307220 */ /* 0x040fe20000410000 */
[----:B------:R-:W-:Y:S01]  /*e100*/  FMUL.FTZ R30, R27, R20 ;  /* 0x000000141b1e7220 */ /* 0x000fe20000410000 */
[----:B------:R-:W-:-:S02]  /*e110*/  HADD2.F32 R25, -RZ, R47.H0_H0 ;  /* 0x2000002fff197230 */ /* 0x000fc40000004100 */
[----:B------:R-:W-:Y:S02]  /*e120*/  HADD2.F32 R27, -RZ, R45.H0_H0 ;  /* 0x2000002dff1b7230 */ /* 0x000fe40000004100 */
        /* <DEDUP_REMOVED lines=24> */
.L_x_7906:
[----:B------:R-:W-:Y:S05]  /*e2b0*/  BSYNC B1 ;  /* 0x0000000000017941 */ /* 0x000fea0003800000 */
.L_x_7905:
[----:B-1----:R-:W-:Y:S01]  /*e2c0*/  PRMT R30, R0, 0x5410, R3 ;  /* 0x00005410001e7816 */ /* 0x002fe20000000003 */
[----:B------:R-:W-:Y:S06]  /*e2d0*/  @P0 BRA `(.L_x_7890) ;  /* 0x0000000400800947 */ /* 0x000fec0003800000 */
[----:B------:R-:W4:Y:S01]  /*e2e0*/  LDL R39, [R1+0x38] ;  /* 0x0000380001277983 */ /* 0x000f220000100800 */
[----:B------:R-:W-:Y:S01]  /*e2f0*/  LEA.HI R54, R54, R207, RZ, 0x1d ;  /* 0x000000cf36367211 */ /* 0x000fe200078fe8ff */
[--C-:B------:R-:W-:Y:S01]  /*e300*/  HADD2.F32 R21, -RZ, R56.reuse.H1_H1 ;  /* 0x30000038ff157230 */ /* 0x100fe20000004100 */
[----:B--23--:R-:W-:Y:S01]  /*e310*/  SHF.R.U32.HI R4, RZ, 0x3, R196 ;  /* 0x00000003ff047819 */ /* 0x00cfe200000116c4 */
[----:B------:R-:W-:Y:S01]  /*e320*/  HADD2.F32 R56, -RZ, R56.H0_H0 ;  /* 0x20000038ff387230 */ /* 0x000fe20000004100 */
[----:B------:R-:W-:Y:S01]  /*e330*/  SHF.R.S32.HI R5, RZ, 0x1f, R54 ;  /* 0x0000001fff057819 */ /* 0x000fe20000011436 */
[----:B------:R-:W-:Y:S01]  /*e340*/  IMAD.SHL.U32 R3, R54, 0x8, RZ ;  /* 0x0000000836037824 */ /* 0x000fe200078e00ff */
[----:B------:R-:W-:Y:S02]  /*e350*/  SHF.R.U32.HI R20, RZ, 0x10, R9 ;  /* 0x00000010ff147819 */ /* 0x000fe40000011609 */
[----:B------:R-:W-:Y:S02]  /*e360*/  LEA.HI R5, R5, R54, RZ, 0x3 ;  /* 0x0000003605057211 */ /* 0x000fe400078f18ff */
[----:B------:R-:W-:Y:S01]  /*e370*/  LOP3.LUT R0, R196, 0x38, R3, 0xf8, !PT ;  /* 0x00000038c4007812 */ /* 0x000fe200078ef803 */
[----:B------:R-:W-:Y:S01]  /*e380*/  HADD2.F32 R20, -RZ, R20.H0_H0 ;  /* 0x20000014ff147230 */ /* 0x000fe20000004100 */
[----:B------:R-:W-:Y:S01]  /*e390*/  SHF.R.U64 R38, R12, 0x10, R13 ;  /* 0x000000100c267819 */ /* 0x000fe2000000120d */
[----:B------:R-:W-:Y:S01]  /*e3a0*/  IMAD.SHL.U32 R5, R5, 0x400, RZ ;  /* 0x0000040005057824 */ /* 0x000fe200078e00ff */
[----:B------:R-:W-:-:S02]  /*e3b0*/  LOP3.LUT R0, R0, R4, RZ, 0x3c, !PT ;  /* 0x0000000400007212 */ /* 0x000fc400078e3cff */
[--C-:B------:R-:W-:Y:S02]  /*e3c0*/  SHF.R.U64 R37, R14, 0x10, R15.reuse ;  /* 0x000000100e257819 */ /* 0x100fe4000000120f */
[----:B------:R-:W-:Y:S02]  /*e3d0*/  LOP3.LUT R3, R5, 0x7fffe000, RZ, 0xc0, !PT ;  /* 0x7fffe00005037812 */ /* 0x000fe400078ec0ff */
[----:B------:R-:W-:Y:S01]  /*e3e0*/  SHF.R.U32.HI R33, RZ, 0x10, R15 ;  /* 0x00000010ff217819 */ /* 0x000fe2000001160f */
[--C-:B------:R-:W-:Y:S01]  /*e3f0*/  HADD2.F32 R15, -RZ, R61.reuse.H1_H1 ;  /* 0x3000003dff0f7230 */ /* 0x100fe20000004100 */
[----:B------:R-:W-:Y:S01]  /*e400*/  IADD3 R3, R0, R3, R199 ;  /* 0x0000000300037210 */ /* 0x000fe20007ffe0c7 */
[----:B------:R-:W-:Y:S01]  /*e410*/  HADD2.F32 R61, -RZ, R61.H0_H0 ;  /* 0x2000003dff3d7230 */ /* 0x000fe20000004100 */
[----:B------:R-:W-:Y:S02]  /*e420*/  SHF.R.U32.HI R28, RZ, 0x10, R13 ;  /* 0x00000010ff1c7819 */ /* 0x000fe4000001160d */
[----:B------:R-:W-:Y:S01]  /*e430*/  SHF.R.U64 R35, R8, 0x10, R9 ;  /* 0x0000001008237819 */ /* 0x000fe20000001209 */
[----:B------:R-:W-:Y:S01]  /*e440*/  IMAD R3, R3, 0x2, R2 ;  /* 0x0000000203037824 */ /* 0x000fe200078e0202 */
[----:B------:R-:W-:-:S02]  /*e450*/  SHF.R.U64 R34, R10, 0x10, R11 ;  /* 0x000000100a227819 */ /* 0x000fc4000000120b */
[----:B------:R-:W-:Y:S02]  /*e460*/  SHF.R.U32.HI R32, RZ, 0x10, R11 ;  /* 0x00000010ff207819 */ /* 0x000fe4000001160b */
[----:B------:R-:W1:Y:S02]  /*e470*/  LDS.128 R24, [R3+0x10400] ;  /* 0x0104000003187984 */ /* 0x000e640000000c00 */
[--C-:B-1----:R-:W-:Y:S02]  /*e480*/  HADD2.F32 R12, -RZ, R25.reuse.H0_H0 ;  /* 0x20000019ff0c7230 */ /* 0x102fe40000004100 */
[----:B------:R-:W-:Y:S02]  /*e490*/  HADD2.F32 R25, -RZ, R25.H1_H1 ;  /* 0x30000019ff197230 */ /* 0x000fe40000004100 */
[----:B------:R-:W-:Y:S02]  /*e4a0*/  HADD2.F32 R11, -RZ, R24.H0_H0 ;  /* 0x20000018ff0b7230 */ /* 0x000fe40000004100 */
[C---:B0-----:R-:W-:Y:S01]  /*e4b0*/  FMUL.FTZ R29, R12.reuse, R21 ;  /* 0x000000150c1d7220 */ /* 0x041fe20000410000 */
[----:B------:R-:W-:Y:S01]  /*e4c0*/  FMUL.FTZ R31, R12, R15 ;  /* 0x0000000f0c1f7220 */ /* 0x000fe20000410000 */
[----:B------:R-:W-:-:S02]  /*e4d0*/  HADD2.F32 R12, -RZ, R28.H0_H0 ;  /* 0x2000001cff0c7230 */ /* 0x000fc40000004100 */
[----:B------:R-:W-:Y:S01]  /*e4e0*/  FMUL.FTZ R28, R25, R20 ;  /* 0x00000014191c7220 */ /* 0x000fe20000410000 */
[----:B------:R-:W-:Y:S02]  /*e4f0*/  HADD2.F32 R13, -RZ, R26.H0_H0 ;  /* 0x2000001aff0d7230 */ /* 0x000fe40000004100 */
[--C-:B------:R-:W-:Y:S02]  /*e500*/  HADD2.F32 R14, -RZ, R27.reuse.H0_H0 ;  /* 0x2000001bff0e7230 */ /* 0x100fe40000004100 */
[----:B------:R-:W-:Y:S02]  /*e510*/  HADD2.F32 R27, -RZ, R27.H1_H1 ;  /* 0x3000001bff1b7230 */ /* 0x000fe40000004100 */
[----:B------:R-:W-:Y:S02]  /*e520*/  HADD2.F32 R24, -RZ, R24.H1_H1 ;  /* 0x30000018ff187230 */ /* 0x000fe40000004100 */
[----:B------:R-:W-:Y:S01]  /*e530*/  HADD2.F32 R26, -RZ, R26.H1_H1 ;  /* 0x3000001aff1a7230 */ /* 0x000fe20000004100 */
[----:B----4-:R-:W0:Y:S02]  /*e540*/  LDS.128 R4, [R39] ;  /* 0x0000000027047984 */ /* 0x010e240000000c00 */
[----:B0-----:R-:W-:-:S02]  /*e550*/  HADD2.F32 R8, -RZ, R5.H0_H0 ;  /* 0x20000005ff087230 */ /* 0x001fc40000004100 */
[----:B------:R-:W-:Y:S02]  /*e560*/  HADD2.F32 R5, -RZ, R5.H1_H1 ;  /* 0x30000005ff057230 */ /* 0x000fe40000004100 */
[----:B------:R-:W-:Y:S02]  /*e570*/  HADD2.F32 R0, -RZ, R4.H0_H0 ;  /* 0x20000004ff007230 */ /* 0x000fe40000004100 */
[C---:B------:R-:W-:Y:S01]  /*e580*/  FFMA.FTZ R29, R8.reuse, R15, -R29 ;  /* 0x0000000f081d7223 */ /* 0x040fe2000001081d */
[----:B------:R-:W-:Y:S01]  /*e590*/  FFMA.FTZ R31, R8, R21, R31 ;  /* 0x00000015081f7223 */ /* 0x000fe2000001001f */
[----:B------:R-:W-:Y:S01]  /*e5a0*/  FMUL.FTZ R8, R25, R12 ;  /* 0x0000000c19087220 */ /* 0x000fe20000410000 */
[----:B------:R-:W-:Y:S01]  /*e5b0*/  FMUL.FTZ R15, R11, R56 ;  /* 0x000000380b0f7220 */ /* 0x000fe20000410000 */
[----:B------:R-:W-:Y:S01]  /*e5c0*/  FFMA.FTZ R28, R5, R12, -R28 ;  /* 0x0000000c051c7223 */ /* 0x000fe2000001081c */
[----:B------:R-:W-:Y:S01]  /*e5d0*/  FMUL.FTZ R11, R11, R61 ;  /* 0x0000003d0b0b7220 */ /* 0x000fe20000410000 */
[----:B------:R-:W-:-:S02]  /*e5e0*/  HADD2.F32 R12, -RZ, R60.H0_H0 ;  /* 0x2000003cff0c7230 */ /* 0x000fc40000004100 */
[----:B------:R-:W-:Y:S01]  /*e5f0*/  FFMA.FTZ R20, R5, R20, R8 ;  /* 0x0000001405147223 */ /* 0x000fe20000010008 */
[----:B------:R-:W-:Y:S02]  /*e600*/  HADD2.F32 R8, -RZ, R30.H0_H0 ;  /* 0x2000001eff087230 */ /* 0x000fe40000004100 */
[C---:B------:R-:W-:Y:S01]  /*e610*/  FFMA.FTZ R56, R0.reuse, R56, R11 ;  /* 0x0000003800387223 */ /* 0x040fe2000001000b */
[----:B------:R-:W-:Y:S02]  /*e620*/  HADD2.F32 R9, -RZ, R6.H0_H0 ;  /* 0x20000006ff097230 */ /* 0x000fe40000004100 */
[----:B------:R-:W-:Y:S01]  /*e630*/  FFMA.FTZ R15, R0, R61, -R15 ;  /* 0x0000003d000f7223 */ /* 0x000fe2000001080f */
[----:B------:R-:W-:Y:S02]  /*e640*/  HADD2.F32 R11, -RZ, R60.H1_H1 ;  /* 0x3000003cff0b7230 */ /* 0x000fe40000004100 */
[----:B------:R-:W-:Y:S01]  /*e650*/  FMUL.FTZ R0, R13, R12 ;  /* 0x0000000c0d007220 */ /* 0x000fe20000410000 */
[----:B------:R-:W-:-:S02]  /*e660*/  HADD2.F32 R5, -RZ, R30.H1_H1 ;  /* 0x3000001eff057230 */ /* 0x000fc40000004100 */
[-C--:B------:R-:W-:Y:S01]  /*e670*/  FMUL.FTZ R30, R13, R8.reuse ;  /* 0x000000080d1e7220 */ /* 0x080fe20000410000 */
[----:B------:R-:W-:Y:S02]  /*e680*/  HADD2.F32 R10, -RZ, R7.H0_H0 ;  /* 0x20000007ff0a7230 */ /* 0x000fe40000004100 */
[C---:B------:R-:W-:Y:S01]  /*e690*/  FFMA.FTZ R25, R9.reuse, R8, -R0 ;  /* 0x0000000809197223 */ /* 0x040fe20000010800 */
[C---:B------:R-:W-:Y:S01]  /*e6a0*/  FMUL.FTZ R13, R14.reuse, R11 ;  /* 0x0000000b0e0d7220 */ /* 0x040fe20000410000 */
[----:B------:R-:W-:Y:S02]  /*e6b0*/  HADD2.F32 R8, -RZ, R32.H0_H0 ;  /* 0x20000020ff087230 */ /* 0x000fe40000004100 */
[----:B------:R-:W-:Y:S01]  /*e6c0*/  FMUL.FTZ R14, R14, R5 ;  /* 0x000000050e0e7220 */ /* 0x000fe20000410000 */
[----:B------:R-:W-:Y:S02]  /*e6d0*/  HADD2.F32 R0, -RZ, R33.H0_H0 ;  /* 0x20000021ff007230 */ /* 0x000fe40000004100 */
[----:B------:R-:W-:Y:S01]  /*e6e0*/  FFMA.FTZ R30, R9, R12, R30 ;  /* 0x0000000c091e7223 */ /* 0x000fe2000001001e */
[----:B------:R-:W-:-:S02]  /*e6f0*/  HADD2.F32 R7, -RZ, R7.H1_H1 ;  /* 0x30000007ff077230 */ /* 0x000fc40000004100 */
[C---:B------:R-:W-:Y:S01]  /*e700*/  FFMA.FTZ R12, R10.reuse, R5, -R13 ;  /* 0x000000050a0c7223 */ /* 0x040fe2000001080d */
[----:B------:R-:W-:Y:S01]  /*e710*/  FFMA.FTZ R14, R10, R11, R14 ;  /* 0x0000000b0a0e7223 */ /* 0x000fe2000001000e */
[C---:B------:R-:W-:Y:S01]  /*e720*/  FMUL.FTZ R32, R27.reuse, R8 ;  /* 0x000000081b207220 */ /* 0x040fe20000410000 */
[-C--:B------:R-:W-:Y:S01]  /*e730*/  FMUL.FTZ R10, R27, R0.reuse ;  /* 0x000000001b0a7220 */ /* 0x080fe20000410000 */
[----:B------:R-:W-:Y:S02]  /*e740*/  HADD2.F32 R11, -RZ, R35.H0_H0 ;  /* 0x20000023ff0b7230 */ /* 0x000fe40000004100 */
        /* <DEDUP_REMOVED lines=25> */
.L_x_7890:
[----:B------:R-:W-:Y:S05]  /*e8e0*/  BSYNC B0 ;  /* 0x0000000000007941 */ /* 0x000fea0003800000 */
.L_x_7862:
        /* <DEDUP_REMOVED lines=8> */
.L_x_7860:
[----:B------:R-:W-:-:S05]  /*e970*/  IMAD.U32 R0, RZ, RZ, UR45 ;  /* 0x0000002dff007e24 */ /* 0x000fca000f8e00ff */
[----:B------:R-:W-:-:S13]  /*e980*/  ISETP.NE.AND P0, PT, R0, 0x3, PT ;  /* 0x000000030000780c */ /* 0x000fda0003f05270 */
[----:B------:R-:W-:Y:S05]  /*e990*/  @!P0 BRA `(.L_x_7907) ;  /* 0x0000000000048947 */ /* 0x000fea0003800000 */
[----:B------:R-:W-:Y:S01]  /*e9a0*/  BPT.TRAP 0x1 ;  /* 0x000000040000795c */ /* 0x000fe20000300000 */
.L_x_7907:
[----:B------:R-:W-:Y:S01]  /*e9b0*/  IMAD R89, R22, 0x8, R2 ;  /* 0x0000000816597824 */ /* 0x000fe200078e0202 */
[----:B------:R-:W-:-:S04]  /*e9c0*/  SHF.L.U32 R0, R186, 0x1f, RZ ;  /* 0x0000001fba007819 */ /* 0x000fc800000006ff */
[----:B------:R0:W0:Y:S01]  /*e9d0*/  SYNCS.PHASECHK.TRANS64.TRYWAIT P2, [R89+URZ+0x28830], R0 ;  /* 0x02883000590075a7 */ /* 0x000022000804017f */
[----:B------:R-:W-:Y:S05]  /*e9e0*/  @!P0 BRA `(.L_x_7908) ;  /* 0x0000000000048947 */ /* 0x000fea0003800000 */
[----:B------:R-:W-:Y:S01]  /*e9f0*/  BPT.TRAP 0x1 ;  /* 0x000000040000795c */ /* 0x000fe20000300000 */
.L_x_7908:
[----:B01----:R-:W0:Y:S02]  /*ea00*/  S2R R3, SR_TID.X ;  /* 0x0000000000037919 */ /* 0x003e240000002100 */
[----:B0-----:R-:W-:-:S04]  /*ea10*/  LOP3.LUT R3, R3, 0x7f, RZ, 0xc0, !PT ;  /* 0x0000007f03037812 */ /* 0x001fc800078ec0ff */
[----:B------:R-:W-:Y:S01]  /*ea20*/  ISETP.NE.AND P1, PT, R3, RZ, PT ;  /* 0x000000ff0300720c */ /* 0x000fe20003f25270 */
[----:B------:R-:W-:-:S12]  /*ea30*/  @P2 BRA `(.L_x_7909) ;  /* 0x0000000000082947 */ /* 0x000fd80003800000 */
[----:B------:R-:W0:Y:S02]  /*ea40*/  SYNCS.PHASECHK.TRANS64.TRYWAIT P2, [R89+URZ+0x28830], R0 ;  /* 0x02883000590075a7 */ /* 0x000e24000804017f */
[----:B0-----:R-:W-:Y:S05]  /*ea50*/  @!P2 BRA `(.L_x_7910) ;  /* 0x000001b40074a947 */ /* 0x001fea0003800000 */
.L_x_7909:
[----:B------:R-:W-:Y:S05]  /*ea60*/  WARPSYNC.ALL ;  /* 0x0000000000007948 */ /* 0x000fea0003800000 */
[----:B0-----:R-:W-:Y:S01]  /*ea70*/  VIADD R0, R2, 0x18400 ;  /* 0x0001840002007836 */ /* 0x001fe20000000000 */
[----:B------:R-:W-:Y:S01]  /*ea80*/  R2UR UR12, R36 ;  /* 0x00000000240c72ca */ /* 0x000fe200000e0000 */
[----:B--234-:R-:W-:Y:S01]  /*ea90*/  IMAD.MOV.U32 R7, RZ, RZ, 0x40000040 ;  /* 0x40000040ff077424 */ /* 0x01cfe200078e00ff */
[----:B------:R-:W-:Y:S01]  /*eaa0*/  WARPGROUP.ARRIVE ;  /* 0x00000000000079c5 */ /* 0x000fe20000000000 */
[----:B------:R-:W-:Y:S01]  /*eab0*/  UMOV UR13, 0x40000040 ;  /* 0x40000040000d7882 */ /* 0x000fe20000000000 */
[----:B------:R-:W-:Y:S01]  /*eac0*/  SHF.R.U32.HI R0, RZ, 0x4, R0 ;  /* 0x00000004ff007819 */ /* 0x000fe20000011600 */
[----:B------:R-:W-:Y:S01]  /*ead0*/  IMAD.MOV.U32 R9, RZ, RZ, 0x40000040 ;  /* 0x40000040ff097424 */ /* 0x000fe200078e00ff */
[----:B------:R-:W-:Y:S01]  /*eae0*/  R2UR UR15, R7 ;  /* 0x00000000070f72ca */ /* 0x000fe200000e0000 */
[----:B------:R-:W-:Y:S01]  /*eaf0*/  UMOV UR9, 0x40000040 ;  /* 0x4000004000097882 */ /* 0x000fe20000000000 */
[----:B------:R-:W-:Y:S01]  /*eb00*/  LOP3.LUT R0, R0, 0x3fff, RZ, 0xc0, !PT ;  /* 0x00003fff00007812 */ /* 0x000fe200078ec0ff */
[----:B------:R-:W-:Y:S01]  /*eb10*/  UMOV UR5, 0x40000040 ;  /* 0x4000004000057882 */ /* 0x000fe20000000000 */
[----:B------:R-:W-:Y:S01]  /*eb20*/  R2UR UR11, R9 ;  /* 0x00000000090b72ca */ /* 0x000fe200000e0000 */
[----:B------:R-:W-:Y:S01]  /*eb30*/  IMAD.MOV.U32 R9, RZ, RZ, 0x40000040 ;  /* 0x40000040ff097424 */ /* 0x000fe200078e00ff */
[----:B------:R-:W-:Y:S01]  /*eb40*/  LOP3.LUT R5, R0, 0x10000, RZ, 0xfc, !PT ;  /* 0x0001000000057812 */ /* 0x000fe200078efcff */
[----:B------:R-:W-:Y:S01]  /*eb50*/  ULOP3.LUT UR12, UR12, 0x10000, URZ, 0xfc, !UPT ;  /* 0x000100000c0c7892 */ /* 0x000fe2000f8efc3f */
[----:B------:R-:W-:Y:S01]  /*eb60*/  IMAD.MOV.U32 R7, RZ, RZ, 0x40000040 ;  /* 0x40000040ff077424 */ /* 0x000fe200078e00ff */
[----:B------:R-:W-:Y:S01]  /*eb70*/  UMOV UR17, 0x40000040 ;  /* 0x4000004000117882 */ /* 0x000fe20000000000 */
[----:B------:R-:W-:Y:S01]  /*eb80*/  R2UR UR7, R9 ;  /* 0x00000000090772ca */ /* 0x000fe200000e0000 */
[----:B------:R-:W-:Y:S01]  /*eb90*/  IMAD R6, R22, 0x800, R5 ;  /* 0x0000080016067824 */ /* 0x000fe200078e0205 */
[----:B------:R-:W-:Y:S01]  /*eba0*/  UIADD3 UR8, UR12, 0x2, URZ ;  /* 0x000000020c087890 */ /* 0x000fe2000fffe03f */
[----:B------:R-:W-:Y:S01]  /*ebb0*/  IMAD.MOV.U32 R9, RZ, RZ, 0x40000040 ;  /* 0x40000040ff097424 */ /* 0x000fe200078e00ff */
[----:B------:R-:W-:Y:S01]  /*ebc0*/  UIADD3 UR4, UR12, 0x4, URZ ;  /* 0x000000040c047890 */ /* 0x000fe2000fffe03f */
[----:B------:R-:W-:Y:S01]  /*ebd0*/  R2UR UR35, R7 ;  /* 0x00000000072372ca */ /* 0x000fe200000e0000 */
[----:B------:R-:W-:Y:S01]  /*ebe0*/  UIADD3 UR16, UR12, 0x6, URZ ;  /* 0x000000060c107890 */ /* 0x000fe2000fffe03f */
[C---:B------:R-:W-:Y:S01]  /*ebf0*/  R2UR UR14, R6.reuse ;  /* 0x00000000060e72ca */ /* 0x040fe200000e0000 */
[----:B------:R-:W-:Y:S01]  /*ec00*/  UIADD3 UR20, UR12, 0x400, URZ ;  /* 0x000004000c147890 */ /* 0x000fe2000fffe03f */
[----:B------:R-:W-:Y:S01]  /*ec10*/  IADD3 R8, R6, 0x2, RZ ;  /* 0x0000000206087810 */ /* 0x000fe20007ffe0ff */
[----:B------:R-:W-:Y:S01]  /*ec20*/  UMOV UR21, 0x40000040 ;  /* 0x4000004000157882 */ /* 0x000fe20000000000 */
[----:B------:R-:W-:Y:S01]  /*ec30*/  R2UR UR19, R9 ;  /* 0x00000000091372ca */ /* 0x000fe200000e0000 */
[----:B------:R-:W-:Y:S01]  /*ec40*/  IMAD.MOV.U32 R9, RZ, RZ, 0x40000040 ;  /* 0x40000040ff097424 */ /* 0x000fe200078e00ff */
[----:B------:R-:W-:Y:S01]  /*ec50*/  R2UR UR10, R8 ;  /* 0x00000000080a72ca */ /* 0x000fe200000e0000 */
[----:B------:R-:W-:Y:S01]  /*ec60*/  VIADD R8, R6, 0x4 ;  /* 0x0000000406087836 */ /* 0x000fe20000000000 */
[----:B------:R-:W-:Y:S01]  /*ec70*/  UIADD3 UR24, UR12, 0x402, URZ ;  /* 0x000004020c187890 */ /* 0x000fe2000fffe03f */
[----:B------:R-:W-:Y:S01]  /*ec80*/  @!P1 VIADD R89, R89, 0x28840 ;  /* 0x0002884059599836 */ /* 0x000fe20000000000 */
[----:B------:R-:W-:Y:S01]  /*ec90*/  R2UR UR23, R9 ;  /* 0x00000000091772ca */ /* 0x000fe200000e0000 */
[----:B------:R-:W-:Y:S01]  /*eca0*/  IMAD.MOV.U32 R9, RZ, RZ, 0x40000040 ;  /* 0x40000040ff097424 */ /* 0x000fe200078e00ff */
[----:B------:R-:W-:Y:S01]  /*ecb0*/  R2UR UR6, R8 ;  /* 0x00000000080672ca */ /* 0x000fe200000e0000 */
[----:B------:R-:W-:Y:S01]  /*ecc0*/  HGMMA.64x128x16.F32 R24, gdesc[UR12], RZ, !UPT, gsb0 ;  /* 0x01e000000c1879f0 */ /* 0x000fe2000c0008ff */
[----:B------:R-:W-:Y:S01]  /*ecd0*/  VIADD R8, R6, 0x6 ;  /* 0x0000000606087836 */ /* 0x000fe20000000000 */
[----:B------:R-:W-:Y:S01]  /*ece0*/  UMOV UR25, 0x40000040 ;  /* 0x4000004000197882 */ /* 0x000fe20000000000 */
[----:B------:R-:W-:Y:S01]  /*ecf0*/  R2UR UR27, R9 ;  /* 0x00000000091b72ca */ /* 0x000fe200000e0000 */
[----:B------:R-:W-:Y:S01]  /*ed00*/  IMAD.MOV.U32 R9, RZ, RZ, 0x40000040 ;  /* 0x40000040ff097424 */ /* 0x000fe200078e00ff */
[----:B------:R-:W-:Y:S01]  /*ed10*/  UIADD3 UR28, UR12, 0x404, URZ ;  /* 0x000004040c1c7890 */ /* 0x000fe2000fffe03f */
[----:B------:R-:W-:Y:S01]  /*ed20*/  R2UR UR18, R8 ;  /* 0x00000000081272ca */ /* 0x000fe200000e0000 */
[----:B------:R-:W-:Y:S01]  /*ed30*/  VIADD R8, R6, 0x400 ;  /* 0x0000040006087836 */ /* 0x000fe20000000000 */
[----:B------:R-:W-:Y:S01]  /*ed40*/  UMOV UR29, 0x40000040 ;  /* 0x40000040001d7882 */ /* 0x000fe20000000000 */
[----:B------:R-:W-:Y:S01]  /*ed50*/  R2UR UR31, R9 ;  /* 0x00000000091f72ca */ /* 0x000fe200000e0000 */
[----:B------:R-:W-:Y:S01]  /*ed60*/  UIADD3 UR32, UR12, 0x406, URZ ;  /* 0x000004060c207890 */ /* 0x000fe2000fffe03f */
[----:B------:R-:W-:Y:S01]  /*ed70*/  @!P1 PRMT R89, RZ, 0x654, R89 ;  /* 0x00000654ff599816 */ /* 0x000fe20000000059 */
[----:B------:R-:W-:Y:S01]  /*ed80*/  UMOV UR33, 0x40000040 ;  /* 0x4000004000217882 */ /* 0x000fe20000000000 */
[----:B------:R-:W-:Y:S01]  /*ed90*/  R2UR UR22, R8 ;  /* 0x00000000081672ca */ /* 0x000fe200000e0000 */
[----:B------:R-:W-:Y:S01]  /*eda0*/  VIADD R8, R6, 0x402 ;  /* 0x0000040206087836 */ /* 0x000fe20000000000 */
[----:B------:R-:W-:-:S02]  /*edb0*/  ULDC UR57, c[0x0][0x9dc] ;  /* 0x0002770000397ab9 */ /* 0x000fc40000000800 */
[----:B------:R-:W-:Y:S02]  /*edc0*/  ULOP3.LUT UR57, URZ, UR57, URZ, 0x33, !UPT ;  /* 0x000000393f397292 */ /* 0x000fe4000f8e333f */
[----:B------:R-:W-:Y:S02]  /*edd0*/  R2UR UR26, R8 ;  /* 0x00000000081a72ca */ /* 0x000fe400000e0000 */
[C---:B------:R-:W-:Y:S01]  /*ede0*/  IADD3 R8, R6.reuse, 0x404, RZ ;  /* 0x0000040406087810 */ /* 0x040fe20007ffe0ff */
[----:B------:R-:W-:-:S03]  /*edf0*/  VIADD R6, R6, 0x406 ;  /* 0x0000040606067836 */ /* 0x000fc60000000000 */
[----:B------:R-:W-:Y:S02]  /*ee00*/  R2UR UR30, R8 ;  /* 0x00000000081e72ca */ /* 0x000fe400000e0000 */
[----:B------:R-:W-:Y:S02]  /*ee10*/  R2UR UR34, R6 ;  /* 0x00000000062272ca */ /* 0x000fe400000e0000 */
[----:B------:R-:W0:Y:S02]  /*ee20*/  LDC R6, c[0x0][0x448] ;  /* 0x00011200ff067b82 */ /* 0x000e240000000800 */
[----:B0-----:R-:W-:-:S13]  /*ee30*/  ISETP.NE.AND P2, PT, R6, 0x1, PT ;  /* 0x000000010600780c */ /* 0x001fda0003f45270 */
[----:B------:R-:W0:Y:S08]  /*ee40*/  @P2 LDC R7, c[0x0][0x44c] ;  /* 0x00011300ff072b82 */ /* 0x000e300000000800 */
[----:B------:R-:W1:Y:S01]  /*ee50*/  @P2 LDC R9, c[0x0][0x450] ;  /* 0x00011400ff092b82 */ /* 0x000e620000000800 */
[----:B------:R-:W-:Y:S02]  /*ee60*/  WARPGROUP.DEPBAR.LE gsb0, 0x0 ;  /* 0x00008000000079c5 */ /* 0x000fe40000010000 */
[----:B------:R-:W-:-:S06]  /*ee70*/  WARPGROUP.ARRIVE ;  /* 0x00000000000079c5 */ /* 0x000fcc0000000000 */
[----:B------:R-:W-:Y:S03]  /*ee80*/  HGMMA.64x128x16.F32 R24, gdesc[UR8], R24, gsb0 ;  /* 0x01e00000081879f0 */ /* 0x000fe60008000818 */
[----:B------:R-:W-:Y:S02]  /*ee90*/  WARPGROUP.DEPBAR.LE gsb0, 0x0 ;  /* 0x00008000000079c5 */ /* 0x000fe40000010000 */
[----:B------:R-:W-:-:S07]  /*eea0*/  WARPGROUP.ARRIVE ;  /* 0x00000000000079c5 */ /* 0x000fce0000000000 */
[----:B------:R-:W-:Y:S01]  /*eeb0*/  HGMMA.64x128x16.F32 R24, gdesc[UR4], R24, gsb0 ;  /* 0x01e00000041879f0 */ /* 0x000fe20008000818 */
[----:B------:R-:W-:Y:S02]  /*eec0*/  ULDC UR6, c[0x0][0x9d8] ;  /* 0x0002760000067ab9 */ /* 0x000fe40000000800 */
        /* <DEDUP_REMOVED lines=18> */
[----:B------:R-:W-:Y:S02]  /*eff0*/  IMAD.IADD R70, R195, 0x1, R192 ;  /* 0x00000001c3467824 */ /* 0x000fe400078e02c0 */
        /* <DEDUP_REMOVED lines=8> */
[----:B-1----:R-:W-:Y:S01]  /*f080*/  @P2 SHF.R.U32.HI R70, RZ, R9, R6 ;  /* 0x00000009ff462219 */ /* 0x002fe20000011606 */
[----:B------:R-:W-:Y:S01]  /*f090*/  IMAD.MOV.U32 R75, RZ, RZ, -0x80 ;  /* 0xffffff80ff4b7424 */ /* 0x000fe200078e00ff */
[----:B------:R-:W0:Y:S01]  /*f0a0*/  LDC.64 R6, c[0x0][0x9e0] ;  /* 0x00027800ff067b82 */ /* 0x000e220000000a00 */
[----:B------:R-:W-:Y:S01]  /*f0b0*/  FMUL.FTZ R4, R24, UR6 ;  /* 0x0000000618047c20 */ /* 0x000fe20008410000 */
[----:B------:R-:W-:Y:S01]  /*f0c0*/  FMUL.FTZ R0, R26, UR6 ;  /* 0x000000061a007c20 */ /* 0x000fe20008410000 */
[----:B------:R-:W1:Y:S01]  /*f0d0*/  SHFL.IDX PT, R60, R70, RZ, 0x1c1f ;  /* 0x001c1fff463c7589 */ /* 0x000e6200000e0000 */
        /* <DEDUP_REMOVED lines=15> */
[----:B------:R-:W-:-:S02]  /*f1d0*/  IMAD R75, R88, R75, 0x80 ;  /* 0x00000080584b7424 */ /* 0x000fc400078e024b */
        /* <DEDUP_REMOVED lines=38> */
[----:B------:R-:W-:Y:S01]  /*f440*/  IADD3 R8, -R188, 0x1, R75 ;  /* 0x00000001bc087810 */ /* 0x000fe20007ffe14b */
[----:B------:R-:W2:Y:S01]  /*f450*/  MUFU.TANH R4, R4 ;  /* 0x0000000400047308 */ /* 0x000ea20000002400 */
[----:B0-----:R-:W-:Y:S01]  /*f460*/  ISETP.GE.AND P3, PT, R7, 0x1, PT ;  /* 0x000000010700780c */ /* 0x001fe20003f66270 */
[----:B------:R0:W-:Y:S01]  /*f470*/  @!P1 SYNCS.ARRIVE.TRANS64.RED.A1T0 RZ, [R89+URZ], RZ ;  /* 0x000000ff59ff99a7 */ /* 0x0001e2000810043f */
[----:B------:R-:W-:-:S02]  /*f480*/  IADD3 R77, -R187, R8, R189 ;  /* 0x00000008bb4d7210 */ /* 0x000fc40007ffe1bd */
[----:B------:R-:W-:Y:S02]  /*f490*/  IADD3 R76, -R188, R189, R75 ;  /* 0x000000bdbc4c7210 */ /* 0x000fe40007ffe14b */
[----:B------:R-:W-:Y:S01]  /*f4a0*/  LEA R72, R88, 0xffffff80, 0x7 ;  /* 0xffffff8058487811 */ /* 0x000fe200078e38ff */
[----:B------:R-:W3:Y:S01]  /*f4b0*/  MUFU.TANH R90, R90 ;  /* 0x0000005a005a7308 */ /* 0x000ee20000002400 */
[C---:B------:R-:W-:Y:S02]  /*f4c0*/  VIADD R74, R77.reuse, UR57 ;  /* 0x000000394d4a7c36 */ /* 0x040fe40008000000 */
[----:B------:R-:W-:Y:S02]  /*f4d0*/  IMAD.IADD R77, R77, 0x1, R6 ;  /* 0x000000014d4d7824 */ /* 0x000fe400078e0206 */
[----:B-1----:R-:W-:-:S03]  /*f4e0*/  IMAD.IADD R79, R74, 0x1, R60 ;  /* 0x000000014a4f7824 */ /* 0x002fc600078e023c */
[----:B------:R-:W1:Y:S01]  /*f4f0*/  MUFU.TANH R0, R0 ;  /* 0x0000000000007308 */ /* 0x000e620000002400 */
[----:B------:R-:W-:-:S07]  /*f500*/  VIADDMNMX R78, R60, R77, R76, PT ;  /* 0x0000004d3c4e7246 */ /* 0x000fce000380014c */
        /* <DEDUP_REMOVED lines=73> */
.L_x_7913:
[----:B------:R-:W-:-:S13]  /*f9a0*/  ISETP.NE.AND P4, PT, R7, 0x1, PT ;  /* 0x000000010700780c */ /* 0x000fda0003f85270 */
[----:B------:R-:W1:Y:S02]  /*f9b0*/  @P4 LDC.64 R8, c[0x0][0x9e8] ;  /* 0x00027a00ff084b82 */ /* 0x000e640000000a00 */
[----:B-1----:R-:W-:-:S05]  /*f9c0*/  @P4 IMAD.HI.U32 R8, R59, R8, RZ ;  /* 0x000000083b084227 */ /* 0x002fca00078e00ff */
[----:B------:R-:W-:-:S07]  /*f9d0*/  @P4 SHF.R.U32.HI R59, RZ, R9, R8 ;  /* 0x00000009ff3b4219 */ /* 0x000fce0000011608 */
.L_x_7914:
[----:B------:R-:W-:Y:S05]  /*f9e0*/  BSYNC B0 ;  /* 0x0000000000007941 */ /* 0x000fea0003800000 */
.L_x_7912:
[----:B------:R-:W-:-:S05]  /*f9f0*/  IMAD R59, R59, R7, -R72 ;  /* 0x000000073b3b7224 */ /* 0x000fca00078e0a48 */
[----:B------:R-:W-:-:S04]  /*fa00*/  IADD3 R8, -R188, R59, RZ ;  /* 0x0000003bbc087210 */ /* 0x000fc80007ffe1ff */
[----:B------:R-:W-:Y:S02]  /*fa10*/  VIMNMX R79, R79, R8, !PT ;  /* 0x000000084f4f7248 */ /* 0x000fe40007fe0100 */
[----:B------:R-:W-:-:S07]  /*fa20*/  VIADDMNMX R78, R8, R7, R78, PT ;  /* 0x00000007084e7246 */ /* 0x000fce000380014e */
.L_x_7911:
[C---:B------:R-:W-:Y:S01]  /*fa30*/  ISETP.GE.AND P4, PT, R75.reuse, 0x2, PT ;  /* 0x000000024b00780c */ /* 0x040fe20003f86270 */
[----:B------:R-:W1:Y:S01]  /*fa40*/  SHFL.IDX PT, R70, R70, 0x1, 0x1c1f ;  /* 0x003c1f0046467f89 */ /* 0x000e6200000e0000 */
        /* <DEDUP_REMOVED lines=9> */
[----:B0-----:R-:W-:-:S02]  /*fae0*/  FSEL R91, R91, -INF , !P5 ;  /* 0xff8000005b5b7808 */ /* 0x001fc40006800000 */
        /* <DEDUP_REMOVED lines=103> */
[----:B-----5:R-:W-:Y:S02]  /*10160*/  P2R R112, PR, RZ, 0x40 ;  /* 0x00000040ff707803 */ /* 0x020fe40000000000 */
        /* <DEDUP_REMOVED lines=10> */
[----:B------:R-:W-:Y:S01]  /*10210*/  FSEL R48, R65, -INF , !P5 ;  /* 0xff80000041307808 */ /* 0x000fe20006800000 */
[----:B-1----:R-:W-:Y:S01]  /*10220*/  IMAD.IADD R65, R74, 0x1, R70 ;  /* 0x000000014a417824 */ /* 0x002fe200078e0246 */
        /* <DEDUP_REMOVED lines=16> */
[----:B------:R-:W-:-:S02]  /*10330*/  VIADDMNMX R66, R70, R77, R76, PT ;  /* 0x0000004d46427246 */ /* 0x000fc4000380014c */
        /* <DEDUP_REMOVED lines=15> */
[----:B------:R-:W-:Y:S01]  /*10430*/  FSEL R4, R73, -INF , !P6 ;  /* 0xff80000049047808 */ /* 0x000fe20007000000 */
[----:B------:R-:W-:Y:S08]  /*10440*/  @!P3 BRA `(.L_x_7915) ;  /* 0x000000000050b947 */ /* 0x000ff00003800000 */
        /* <DEDUP_REMOVED lines=11> */
.L_x_7917:
[----:B------:R-:W-:-:S13]  /*10500*/  ISETP.NE.AND P6, PT, R7, 0x1, PT ;  /* 0x000000010700780c */ /* 0x000fda0003fc5270 */
[----:B------:R-:W0:Y:S02]  /*10510*/  @P6 LDC.64 R8, c[0x0][0x9e8] ;  /* 0x00027a00ff086b82 */ /* 0x000e240000000a00 */
[----:B0-----:R-:W-:-:S05]  /*10520*/  @P6 IMAD.HI.U32 R8, R69, R8, RZ ;  /* 0x0000000845086227 */ /* 0x001fca00078e00ff */
[----:B------:R-:W-:-:S07]  /*10530*/  @P6 SHF.R.U32.HI R69, RZ, R9, R8 ;  /* 0x00000009ff456219 */ /* 0x000fce0000011608 */
.L_x_7918:
[----:B------:R-:W-:Y:S05]  /*10540*/  BSYNC B0 ;  /* 0x0000000000007941 */ /* 0x000fea0003800000 */
.L_x_7916:
[----:B------:R-:W-:-:S04]  /*10550*/  IMAD R69, R69, R7, -R72 ;  /* 0x0000000745457224 */ /* 0x000fc800078e0a48 */
[----:B------:R-:W-:-:S05]  /*10560*/  IMAD.IADD R8, R69, 0x1, -R188 ;  /* 0x0000000145087824 */ /* 0x000fca00078e0abc */
[----:B------:R-:W-:Y:S02]  /*10570*/  VIMNMX R65, R65, R8, !PT ;  /* 0x0000000841417248 */ /* 0x000fe40007fe0100 */
[----:B------:R-:W-:-:S07]  /*10580*/  VIADDMNMX R66, R8, R7, R66, PT ;  /* 0x0000000708427246 */ /* 0x000fce0003800142 */
.L_x_7915:
[----:B------:R-:W-:Y:S01]  /*10590*/  ISETP.GT.AND P4, PT, R65, 0x1, !P4 ;  /* 0x000000014100780c */ /* 0x000fe20006784270 */
[----:B------:R-:W-:Y:S01]  /*105a0*/  ULDC UR46, c[0x0][0x988] ;  /* 0x00026200002e7ab9 */ /* 0x000fe20000000800 */
[----:B------:R-:W-:Y:S02]  /*105b0*/  ISETP.NE.AND P6, PT, R117, RZ, PT ;  /* 0x000000ff7500720c */ /* 0x000fe40003fc5270 */
[----:B------:R-:W-:Y:S02]  /*105c0*/  ISETP.LT.OR P4, PT, R66, 0x2, P4 ;  /* 0x000000024200780c */ /* 0x000fe40002781670 */
[----:B------:R-:W-:Y:S02]  /*105d0*/  ISETP.GT.AND P5, PT, R65, 0x78, !P5 ;  /* 0x000000784100780c */ /* 0x000fe40006fa4270 */
[----:B------:R-:W-:Y:S02]  /*105e0*/  FSEL R9, R3, -INF , !P4 ;  /* 0xff80000003097808 */ /* 0x000fe40006000000 */
[----:B------:R-:W-:-:S02]  /*105f0*/  ISETP.NE.AND P4, PT, R84, RZ, PT ;  /* 0x000000ff5400720c */ /* 0x000fc40003f85270 */
[----:B------:R-:W-:Y:S02]  /*10600*/  ISETP.LT.OR P5, PT, R66, 0x79, P5 ;  /* 0x000000794200780c */ /* 0x000fe40002fa1670 */
[----:B------:R-:W-:Y:S02]  /*10610*/  ISETP.GT.AND P4, PT, R65, 0x8, !P4 ;  /* 0x000000084100780c */ /* 0x000fe40006784270 */
[----:B------:R-:W-:Y:S02]  /*10620*/  FSEL R28, R28, -INF , !P5 ;  /* 0xff8000001c1c7808 */ /* 0x000fe40006800000 */
[----:B------:R-:W-:-:S04]  /*10630*/  ISETP.LT.OR P4, PT, R66, 0x9, P4 ;  /* 0x000000094200780c */ /* 0x000fc80002781670 */
[----:B------:R-:W-:Y:S02]  /*10640*/  FSEL R3, R10, -INF , !P4 ;  /* 0xff8000000a037808 */ /* 0x000fe40006000000 */
[----:B------:R-:W-:Y:S02]  /*10650*/  ISETP.NE.AND P4, PT, R83, RZ, PT ;  /* 0x000000ff5300720c */ /* 0x000fe40003f85270 */
[----:B------:R-:W-:Y:S02]  /*10660*/  FMNMX.FTZ R10, R67, R90, !PT ;  /* 0x0000005a430a7209 */ /* 0x000fe40007810000 */
[----:B------:R-:W-:-:S04]  /*10670*/  ISETP.GT.AND P4, PT, R65, 0x9, !P4 ;  /* 0x000000094100780c */ /* 0x000fc80006784270 */
[----:B------:R-:W-:-:S04]  /*10680*/  ISETP.LT.OR P4, PT, R66, 0xa, P4 ;  /* 0x0000000a4200780c */ /* 0x000fc80002781670 */
        /* <DEDUP_REMOVED lines=22> */
[----:B------:R-:W-:Y:S02]  /*107f0*/  ISETP.GT.AND P4, PT, R65, 0x19, !P6 ;  /* 0x000000194100780c */ /* 0x000fe40007784270 */
[----:B------:R-:W-:-:S02]  /*10800*/  ISETP.NE.AND P6, PT, R118, RZ, PT ;  /* 0x000000ff7600720c */ /* 0x000fc40003fc5270 */
        /* <DEDUP_REMOVED lines=49> */
[----:B------:R-:W-:-:S03]  /*10b20*/  ISETP.LT.OR P4, PT, R66, 0x39, P4 ;  /* 0x000000394200780c */ /* 0x000fc60002781670 */
[----:B------:R-:W0:Y:S01]  /*10b30*/  SHFL.BFLY PT, R10, R11, 0x2, 0x1f ;  /* 0x0c401f000b0a7f89 */ /* 0x000e2200000e0000 */
[----:B------:R-:W-:Y:S02]  /*10b40*/  FSEL R31, R31, -INF , !P4 ;  /* 0xff8000001f1f7808 */ /* 0x000fe40006000000 */
[----:B------:R-:W-:-:S04]  /*10b50*/  ISETP.NE.AND P4, PT, R104, RZ, PT ;  /* 0x000000ff6800720c */ /* 0x000fc80003f85270 */
[----:B------:R-:W-:-:S04]  /*10b60*/  ISETP.GT.AND P4, PT, R65, 0x39, !P4 ;  /* 0x000000394100780c */ /* 0x000fc80006784270 */
[----:B------:R-:W-:-:S04]  /*10b70*/  ISETP.LT.OR P4, PT, R66, 0x3a, P4 ;  /* 0x0000003a4200780c */ /* 0x000fc80002781670 */
[----:B------:R-:W-:Y:S02]  /*10b80*/  FSEL R30, R30, -INF , !P4 ;  /* 0xff8000001e1e7808 */ /* 0x000fe40006000000 */
[----:B------:R-:W-:-:S04]  /*10b90*/  ISETP.NE.AND P4, PT, R105, RZ, PT ;  /* 0x000000ff6900720c */ /* 0x000fc80003f85270 */
[----:B------:R-:W-:Y:S02]  /*10ba0*/  ISETP.GT.AND P4, PT, R65, 0x40, !P4 ;  /* 0x000000404100780c */ /* 0x000fe40006784270 */
[----:B0-----:R-:W-:Y:S02]  /*10bb0*/  FMNMX.FTZ R69, R11, R10, !PT ;  /* 0x0000000a0b457209 */ /* 0x001fe40007810000 */
[----:B------:R-:W-:-:S03]  /*10bc0*/  ISETP.LT.OR P4, PT, R66, 0x41, P4 ;  /* 0x000000414200780c */ /* 0x000fc60002781670 */
[----:B------:R-:W0:Y:S01]  /*10bd0*/  SHFL.BFLY PT, R10, R69, 0x1, 0x1f ;  /* 0x0c201f00450a7f89 */ /* 0x000e2200000e0000 */
        /* <DEDUP_REMOVED lines=8> */
[----:B0-----:R-:W-:Y:S02]  /*10c60*/  FMNMX.FTZ R10, R69, R10, !PT ;  /* 0x0000000a450a7209 */ /* 0x001fe40007810000 */
[----:B------:R-:W-:-:S02]  /*10c70*/  FSEL R35, R35, -INF , !P4 ;  /* 0xff80000023237808 */ /* 0x000fc40006000000 */
[----:B------:R-:W-:Y:S01]  /*10c80*/  ISETP.NE.AND P4, PT, R107, RZ, PT ;  /* 0x000000ff6b00720c */ /* 0x000fe20003f85270 */
[----:B------:R-:W-:-:S03]  /*10c90*/  FMUL.FTZ R75, R10, UR46 ;  /* 0x0000002e0a4b7c20 */ /* 0x000fc60008410000 */
        /* <DEDUP_REMOVED lines=54> */
[----:B------:R-:W-:Y:S01]  /*11000*/  ISETP.GT.AND P4, PT, R65, 0x79, !P6 ;  /* 0x000000794100780c */ /* 0x000fe20007784270 */
[--C-:B------:R-:W-:Y:S01]  /*11010*/  FFMA.FTZ R182, R91, UR46, -R75.reuse ;  /* 0x0000002e5bb67c23 */ /* 0x100fe2000801084b */
[----:B------:R-:W-:Y:S01]  /*11020*/  FMNMX.FTZ R68, R0, R9, !PT ;  /* 0x0000000900447209 */ /* 0x000fe20007810000 */
[----:B------:R-:W-:Y:S01]  /*11030*/  MUFU.EX2 R180, R180 ;  /* 0x000000b400b47308 */ /* 0x000fe20000000800 */
[----:B------:R-:W-:Y:S01]  /*11040*/  ISETP.LT.OR P4, PT, R66, 0x7a, P4 ;  /* 0x0000007a4200780c */ /* 0x000fe20002781670 */
        /* <DEDUP_REMOVED lines=23> */
[--C-:B------:R-:W-:Y:S01]  /*111c0*/  FFMA.FTZ R160, R54, UR46, -R75.reuse ;  /* 0x0000002e36a07c23 */ /* 0x100fe2000801084b */
        /* <DEDUP_REMOVED lines=10> */
[----:B------:R-:W-:Y:S01]  /*11270*/  FFMA.FTZ R51, R58, UR46, -R75 ;  /* 0x0000002e3a337c23 */ /* 0x000fe2000801084b */
[----:B------:R-:W4:Y:S01]  /*11280*/  @P2 LDC R50, c[0x0][0x450] ;  /* 0x00011400ff322b82 */ /* 0x000f220000000800 */
[----:B------:R-:W-:Y:S01]  /*11290*/  IMAD.MOV.U32 R48, RZ, RZ, R192 ;  /* 0x000000ffff307224 */ /* 0x000fe200078e00c0 */
        /* <DEDUP_REMOVED lines=28> */
[----:B------:R-:W-:Y:S01]  /*11460*/  MUFU.EX2 R170, R170 ;  /* 0x000000aa00aa7308 */ /* 0x000fe20000000800 */
[----:B------:R-:W-:Y:S01]  /*11470*/  FSEL R60, R29, -INF , !P4 ;  /* 0xff8000001d3c7808 */ /* 0x000fe20006000000 */
[--C-:B------:R-:W-:Y:S01]  /*11480*/  FFMA.FTZ R29, R53, UR46, -R75.reuse ;  /* 0x0000002e351d7c23 */ /* 0x100fe2000801084b */
[----:B------:R-:W-:Y:S01]  /*11490*/  FMNMX.FTZ R11, R28, R11, !PT ;  /* 0x0000000b1c0b7209 */ /* 0x000fe20007810000 */
[--C-:B------:R-:W-:Y:S01]  /*114a0*/  FFMA.FTZ R53, R55, UR46, -R75.reuse ;  /* 0x0000002e37357c23 */ /* 0x100fe2000801084b */
[--C-:B------:R-:W-:Y:S01]  /*114b0*/  FFMA.FTZ R55, R57, UR46, -R75.reuse ;  /* 0x0000002e39377c23 */ /* 0x100fe2000801084b */
[----:B------:R-:W-:Y:S01]  /*114c0*/  FFMA.FTZ R57, R4, UR46, -R75 ;  /* 0x0000002e04397c23 */ /* 0x000fe2000801084b */
        /* <DEDUP_REMOVED lines=17> */
[--C-:B------:R-:W-:Y:S01]  /*115e0*/  FFMA.FTZ R181, R0, UR46, -R65.reuse ;  /* 0x0000002e00b57c23 */ /* 0x100fe20008010841 */
[--C-:B------:R-:W-:Y:S01]  /*115f0*/  FFMA.FTZ R0, R9, UR46, -R65.reuse ;  /* 0x0000002e09007c23 */ /* 0x100fe20008010841 */
[----:B------:R-:W-:Y:S01]  /*11600*/  FFMA.FTZ R183, R3, UR46, -R65 ;  /* 0x0000002e03b77c23 */ /* 0x000fe20008010841 */
[----:B------:R-:W-:Y:S01]  /*11610*/  FADD.FTZ R3, R180, R67 ;  /* 0x00000043b4037221 */ /* 0x000fe20000010000 */
[--C-:B------:R-:W-:Y:S01]  /*11620*/  FFMA.FTZ R8, R8, UR46, -R65.reuse ;  /* 0x0000002e08087c23 */ /* 0x100fe20008010841 */
[----:B------:R-:W-:Y:S01]  /*11630*/  FFMA.FTZ R177, R12, UR46, -R65 ;  /* 0x0000002e0cb17c23 */ /* 0x000fe20008010841 */
[----:B------:R-:W-:Y:S01]  /*11640*/  MUFU.EX2 R181, R181 ;  /* 0x000000b500b57308 */ /* 0x000fe20000000800 */
[----:B-1----:R-:W-:Y:S01]  /*11650*/  FADD.FTZ R4, R182, R3 ;  /* 0x00000003b6047221 */ /* 0x002fe20000010000 */
[--C-:B------:R-:W-:Y:S01]  /*11660*/  FFMA.FTZ R12, R13, UR46, -R65.reuse ;  /* 0x0000002e0d0c7c23 */ /* 0x100fe20008010841 */
[--C-:B------:R-:W-:Y:S01]  /*11670*/  FFMA.FTZ R179, R14, UR46, -R65.reuse ;  /* 0x0000002e0eb37c23 */ /* 0x100fe20008010841 */
[--C-:B------:R-:W-:Y:S01]  /*11680*/  FFMA.FTZ R14, R15, UR46, -R65.reuse ;  /* 0x0000002e0f0e7c23 */ /* 0x100fe20008010841 */
[----:B--2---:R-:W-:Y:S01]  /*11690*/  FADD.FTZ R3, R69, R4 ;  /* 0x0000000445037221 */ /* 0x004fe20000010000 */
[--C-:B------:R-:W-:Y:S01]  /*116a0*/  FFMA.FTZ R173, R21, UR46, -R65.reuse ;  /* 0x0000002e15ad7c23 */ /* 0x100fe20008010841 */
[----:B------:R-:W-:Y:S01]  /*116b0*/  FFMA.FTZ R20, R20, UR46, -R65 ;  /* 0x0000002e14147c23 */ /* 0x000fe20008010841 */
[----:B------:R-:W0:Y:S01]  /*116c0*/  MUFU.EX2 R0, R0 ;  /* 0x0000000000007308 */ /* 0x000e220000000800 */
[----:B---3--:R-:W-:Y:S01]  /*116d0*/  FADD.FTZ R4, R176, R3 ;  /* 0x00000003b0047221 */ /* 0x008fe20000010000 */
[--C-:B------:R-:W-:Y:S01]  /*116e0*/  FFMA.FTZ R175, R25, UR46, -R65.reuse ;  /* 0x0000002e19af7c23 */ /* 0x100fe20008010841 */
[--C-:B------:R-:W-:Y:S01]  /*116f0*/  FFMA.FTZ R24, R24, UR46, -R65.reuse ;  /* 0x0000002e18187c23 */ /* 0x100fe20008010841 */
[--C-:B------:R-:W-:Y:S01]  /*11700*/  FFMA.FTZ R169, R27, UR46, -R65.reuse ;  /* 0x0000002e1ba97c23 */ /* 0x100fe20008010841 */
[----:B-----5:R-:W-:Y:S01]  /*11710*/  FADD.FTZ R3, R71, R4 ;  /* 0x0000000447037221 */ /* 0x020fe20000010000 */
        /* <DEDUP_REMOVED lines=28> */
[----:B------:R-:W-:Y:S01]  /*118e0*/  FADD.FTZ R46, R168, R9 ;  /* 0x00000009a82e7221 */ /* 0x000fe20000010000 */
[----:B------:R-:W2:Y:S01]  /*118f0*/  @P2 LDC R13, c[0x0][0x44c] ;  /* 0x00011300ff0d2b82 */ /* 0x000ea20000000800 */
[--C-:B------:R-:W-:Y:S01]  /*11900*/  FFMA.FTZ R44, R44, UR46, -R65.reuse ;  /* 0x0000002e2c2c7c23 */ /* 0x100fe20008010841 */
[--C-:B------:R-:W-:Y:S01]  /*11910*/  FFMA.FTZ R45, R45, UR46, -R65.reuse ;  /* 0x0000002e2d2d7c23 */ /* 0x100fe20008010841 */
[----:B------:R-:W-:Y:S01]  /*11920*/  FADD.FTZ R9, R59, R46 ;  /* 0x0000002e3b097221 */ /* 0x000fe20000010000 */
[----:B------:R-:W-:Y:S01]  /*11930*/  FFMA.FTZ R28, R28, UR46, -R65 ;  /* 0x0000002e1c1c7c23 */ /* 0x000fe20008010841 */
[----:B------:R-:W3:Y:S01]  /*11940*/  MUFU.EX2 R179, R179 ;  /* 0x000000b300b37308 */ /* 0x000ee20000000800 */
[----:B0-----:R-:W-:Y:S01]  /*11950*/  FADD.FTZ R3, R177, R4 ;  /* 0x00000004b1037221 */ /* 0x001fe20000010000 */
[----:B------:R-:W-:Y:S01]  /*11960*/  FADD.FTZ R46, R170, R9 ;  /* 0x00000009aa2e7221 */ /* 0x000fe20000010000 */
[----:B------:R-:W-:Y:S01]  /*11970*/  FFMA.FTZ R60, R60, UR46, -R65 ;  /* 0x0000002e3c3c7c23 */ /* 0x000fe20008010841 */
[----:B------:R-:W-:-:S02]  /*11980*/  F2FP.F16.F32.PACK_AB R181, R0, R181 ;  /* 0x000000b500b5723e */ /* 0x000fc400000000ff */
[----:B------:R-:W-:Y:S01]  /*11990*/  FADD.FTZ R9, R61, R46 ;  /* 0x0000002e3d097221 */ /* 0x000fe20000010000 */
[----:B------:R-:W-:Y:S01]  /*119a0*/  F2FP.F16.F32.PACK_AB R180, R67, R180 ;  /* 0x000000b443b4723e */ /* 0x000fe200000000ff */
[----:B------:R-:W0:Y:S01]  /*119b0*/  MUFU.EX2 R14, R14 ;  /* 0x0000000e000e7308 */ /* 0x000e220000000800 */
[----:B-1----:R-:W-:Y:S01]  /*119c0*/  FADD.FTZ R4, R12, R3 ;  /* 0x000000030c047221 */ /* 0x002fe20000010000 */
[----:B------:R-:W-:Y:S01]  /*119d0*/  FADD.FTZ R46, R164, R9 ;  /* 0x00000009a42e7221 */ /* 0x000fe20000010000 */
[----:B------:R-:W-:Y:S02]  /*119e0*/  F2FP.F16.F32.PACK_AB R182, R69, R182 ;  /* 0x000000b645b6723e */ /* 0x000fe400000000ff */
[----:B------:R-:W-:Y:S01]  /*119f0*/  F2FP.F16.F32.PACK_AB R176, R71, R176 ;  /* 0x000000b047b0723e */ /* 0x000fe200000000ff */
[----:B------:R-:W-:Y:S01]  /*11a00*/  FADD.FTZ R9, R63, R46 ;  /* 0x0000002e3f097221 */ /* 0x000fe20000010000 */
[----:B------:R-:W-:Y:S01]  /*11a10*/  F2FP.F16.F32.PACK_AB R178, R73, R178 ;  /* 0x000000b249b2723e */ /* 0x000fe200000000ff */
[----:B------:R-:W1:Y:S01]  /*11a20*/  MUFU.EX2 R173, R173 ;  /* 0x000000ad00ad7308 */ /* 0x000e620000000800 */
[----:B---3--:R-:W-:Y:S01]  /*11a30*/  FADD.FTZ R3, R179, R4 ;  /* 0x00000004b3037221 */ /* 0x008fe20000010000 */
[----:B------:R-:W-:Y:S01]  /*11a40*/  FADD.FTZ R46, R166, R9 ;  /* 0x00000009a62e7221 */ /* 0x000fe20000010000 */
[----:B--2---:R-:W-:Y:S01]  /*11a50*/  @P2 IMAD.HI.U32 R13, R192, R13, RZ ;  /* 0x0000000dc00d2227 */ /* 0x004fe200078e00ff */
[----:B------:R-:W-:-:S03]  /*11a60*/  F2FP.F16.F32.PACK_AB R172, R77, R172 ;  /* 0x000000ac4dac723e */ /* 0x000fc600000000ff */
[----:B------:R-:W-:Y:S01]  /*11a70*/  FADD.FTZ R9, R29, R46 ;  /* 0x0000002e1d097221 */ /* 0x000fe20000010000 */
[----:B------:R-:W-:Y:S01]  /*11a80*/  F2FP.F16.F32.PACK_AB R174, R79, R174 ;  /* 0x000000ae4fae723e */ /* 0x000fe200000000ff */
[----:B------:R-:W2:Y:S01]  /*11a90*/  MUFU.EX2 R20, R20 ;  /* 0x0000001400147308 */ /* 0x000ea20000000800 */
[----:B0-----:R-:W-:Y:S01]  /*11aa0*/  FADD.FTZ R4, R14, R3 ;  /* 0x000000030e047221 */ /* 0x001fe20000010000 */
[----:B------:R-:W-:Y:S01]  /*11ab0*/  FADD.FTZ R46, R160, R9 ;  /* 0x00000009a02e7221 */ /* 0x000fe20000010000 */
[----:B----4-:R-:W-:Y:S02]  /*11ac0*/  @P2 SHF.R.U32.HI R48, RZ, R50, R13 ;  /* 0x00000032ff302219 */ /* 0x010fe4000001160d */
[----:B------:R-:W-:Y:S01]  /*11ad0*/  F2FP.F16.F32.PACK_AB R168, R59, R168 ;  /* 0x000000a83ba8723e */ /* 0x000fe200000000ff */
[----:B------:R-:W-:Y:S01]  /*11ae0*/  FADD.FTZ R9, R53, R46 ;  /* 0x0000002e35097221 */ /* 0x000fe20000010000 */
[----:B------:R-:W-:Y:S01]  /*11af0*/  F2FP.F16.F32.PACK_AB R170, R61, R170 ;  /* 0x000000aa3daa723e */ /* 0x000fe200000000ff */
[----:B------:R-:W0:Y:S01]  /*11b00*/  MUFU.EX2 R175, R175 ;  /* 0x000000af00af7308 */ /* 0x000e220000000800 */
[----:B-1----:R-:W-:Y:S01]  /*11b10*/  FADD.FTZ R3, R173, R4 ;  /* 0x00000004ad037221 */ /* 0x002fe20000010000 */
[----:B------:R-:W-:Y:S01]  /*11b20*/  FADD.FTZ R46, R162, R9 ;  /* 0x00000009a22e7221 */ /* 0x000fe20000010000 */
[----:B------:R-:W-:Y:S01]  /*11b30*/  IMAD.IADD R125, R125, 0x1, R48 ;  /* 0x000000017d7d7824 */ /* 0x000fe200078e0230 */
[----:B------:R-:W-:-:S02]  /*11b40*/  F2FP.F16.F32.PACK_AB R164, R63, R164 ;  /* 0x000000a43fa4723e */ /* 0x000fc400000000ff */
[----:B------:R-:W-:Y:S01]  /*11b50*/  FADD.FTZ R9, R55, R46 ;  /* 0x0000002e37097221 */ /* 0x000fe20000010000 */
[----:B------:R-:W-:Y:S01]  /*11b60*/  F2FP.F16.F32.PACK_AB R166, R29, R166 ;  /* 0x000000a61da6723e */ /* 0x000fe200000000ff */
[----:B------:R-:W1:Y:S01]  /*11b70*/  MUFU.EX2 R24, R24 ;  /* 0x0000001800187308 */ /* 0x000e620000000800 */
[----:B--2---:R-:W-:Y:S01]  /*11b80*/  FADD.FTZ R4, R20, R3 ;  /* 0x0000000314047221 */ /* 0x004fe20000010000 */
[----:B------:R-:W-:Y:S01]  /*11b90*/  F2FP.F16.F32.PACK_AB R160, R53, R160 ;  /* 0x000000a035a0723e */ /* 0x000fe200000000ff */
[----:B------:R-:W-:Y:S01]  /*11ba0*/  IMAD.IADD R6, R125, 0x1, R6 ;  /* 0x000000017d067824 */ /* 0x000fe200078e0206 */
[----:B------:R-:W-:Y:S02]  /*11bb0*/  F2FP.F16.F32.PACK_AB R162, R55, R162 ;  /* 0x000000a237a2723e */ /* 0x000fe400000000ff */
[----:B------:R-:W-:Y:S02]  /*11bc0*/  F2FP.F16.F32.PACK_AB R183, R8, R183 ;  /* 0x000000b708b7723e */ /* 0x000fe400000000ff */
        /* <DEDUP_REMOVED lines=69> */
[----:B--2---:R-:W-:Y:S01]  /*12020*/  FADD.FTZ R0, R28, R3 ;  /* 0x000000031c007221 */ /* 0x004fe20000010000 */
[----:B------:R-:W-:-:S06]  /*12030*/  VIADD R3, R88, 0xfffffffe ;  /* 0xfffffffe58037836 */ /* 0x000fcc0000000000 */
[----:B------:R-:W2:Y:S01]  /*12040*/  MUFU.EX2 R57, R57 ;  /* 0x0000003900397308 */ /* 0x000ea20000000800 */
[----:B0-----:R-:W-:Y:S01]  /*12050*/  FADD.FTZ R4, R154, R9 ;  /* 0x000000099a047221 */ /* 0x001fe20000010000 */
[C---:B-1----:R-:W-:Y:S01]  /*12060*/  FADD.FTZ R0, R155.reuse, R0 ;  /* 0x000000009b007221 */ /* 0x042fe20000010000 */
[----:B------:R-:W-:Y:S02]  /*12070*/  F2FP.F16.F32.PACK_AB R155, R155, R28 ;  /* 0x0000001c9b9b723e */ /* 0x000fe400000000ff */
[C---:B--2---:R-:W-:Y:S01]  /*12080*/  FADD.FTZ R4, R57.reuse, R4 ;  /* 0x0000000439047221 */ /* 0x044fe20000010000 */
        /* <DEDUP_REMOVED lines=13> */
.L_x_7921:
[----:B------:R-:W-:-:S13]  /*12160*/  ISETP.NE.AND P4, PT, R7, 0x1, PT ;  /* 0x000000010700780c */ /* 0x000fda0003f85270 */
[----:B------:R-:W0:Y:S02]  /*12170*/  @P4 LDC.64 R12, c[0x0][0x9e8] ;  /* 0x00027a00ff0c4b82 */ /* 0x000e240000000a00 */
[----:B0-----:R-:W-:-:S05]  /*12180*/  @P4 IMAD.HI.U32 R12, R8, R12, RZ ;  /* 0x0000000c080c4227 */ /* 0x001fca00078e00ff */
[----:B------:R-:W-:-:S07]  /*12190*/  @P4 SHF.R.U32.HI R8, RZ, R13, R12 ;  /* 0x0000000dff084219 */ /* 0x000fce000001160c */
.L_x_7922:
[----:B------:R-:W-:Y:S05]  /*121a0*/  BSYNC B0 ;  /* 0x0000000000007941 */ /* 0x000fea0003800000 */
.L_x_7920:
[----:B------:R-:W-:-:S05]  /*121b0*/  IMAD R7, R8, R7, R7 ;  /* 0x0000000708077224 */ /* 0x000fca00078e0207 */
[----:B------:R-:W-:-:S07]  /*121c0*/  VIMNMX R6, R6, R7, PT ;  /* 0x0000000706067248 */ /* 0x000fce0003fe0100 */
.L_x_7919:
[----:B------:R-:W-:Y:S01]  /*121d0*/  SHF.R.S32.HI R7, RZ, 0x1f, R6 ;  /* 0x0000001fff077819 */ /* 0x000fe20000011406 */
[----:B------:R-:W-:Y:S01]  /*121e0*/  ULDC UR51, c[0x0][0x9e4] ;  /* 0x0002790000337ab9 */ /* 0x000fe20000000800 */
[----:B------:R-:W-:Y:S01]  /*121f0*/  ULDC UR48, c[0x0][0x9e4] ;  /* 0x0002790000307ab9 */ /* 0x000fe20000000800 */
[----:B------:R-:W-:Y:S01]  /*12200*/  ULDC UR53, c[0x0][0x9d8] ;  /* 0x0002760000357ab9 */ /* 0x000fe20000000800 */
[----:B------:R-:W-:Y:S01]  /*12210*/  LEA.HI R7, R7, R6, RZ, 0x7 ;  /* 0x0000000607077211 */ /* 0x000fe200078f38ff */
[----:B------:R-:W-:Y:S01]  /*12220*/  ULDC UR56, c[0x0][0x9d8] ;  /* 0x0002760000387ab9 */ /* 0x000fe20000000800 */
[----:B------:R-:W-:Y:S01]  /*12230*/  ULDC UR54, c[0x0][0x9d8] ;  /* 0x0002760000367ab9 */ /* 0x000fe20000000800 */
[----:B------:R-:W-:Y:S01]  /*12240*/  ULDC UR47, c[0x0][0x988] ;  /* 0x00026200002f7ab9 */ /* 0x000fe20000000800 */
[----:B------:R-:W-:Y:S01]  /*12250*/  SHF.R.S32.HI R7, RZ, 0x7, R7 ;  /* 0x00000007ff077819 */ /* 0x000fe20000011407 */
[----:B------:R-:W-:Y:S01]  /*12260*/  ULDC UR50, c[0x0][0x988] ;  /* 0x0002620000327ab9 */ /* 0x000fe20000000800 */
[----:B------:R-:W-:Y:S01]  /*12270*/  ULDC UR49, c[0x0][0x988] ;  /* 0x0002620000317ab9 */ /* 0x000fe20000000800 */
[----:B------:R-:W-:Y:S01]  /*12280*/  ULDC UR55, c[0x0][0x9e0] ;  /* 0x0002780000377ab9 */ /* 0x000fe20000000800 */
[----:B------:R-:W-:Y:S01]  /*12290*/  VIMNMX R12, R194, R7, !PT ;  /* 0x00000007c20c7248 */ /* 0x000fe20007fe0100 */
[----:B------:R-:W-:Y:S01]  /*122a0*/  ULDC UR52, c[0x0][0x9e0] ;  /* 0x0002780000347ab9 */ /* 0x000fe20000000800 */
        /* <DEDUP_REMOVED lines=34> */
[----:B------:R-:W-:-:S07]  /*124d0*/  IMAD.MOV.U32 R151, RZ, RZ, RZ ;  /* 0x000000ffff977224 */ /* 0x000fce00078e00ff */
.L_x_7941:
[----:B------:R-:W-:Y:S01]  /*124e0*/  IADD3 R13, R22, 0x1, RZ ;  /* 0x00000001160d7810 */ /* 0x000fe20007ffe0ff */
[----:B------:R-:W-:Y:S05]  /*124f0*/  YIELD ;  /* 0x0000000000007946 */ /* 0x000fea0003800000 */
[----:B------:R-:W-:-:S04]  /*12500*/  ISETP.NE.AND P4, PT, R13, 0x2, PT ;  /* 0x000000020d00780c */ /* 0x000fc80003f85270 */
[----:B------:R-:W-:Y:S02]  /*12510*/  SEL R7, RZ, 0x1, P4 ;  /* 0x00000001ff077807 */ /* 0x000fe40002000000 */
[----:B------:R-:W-:Y:S02]  /*12520*/  SEL R13, R13, RZ, P4 ;  /* 0x000000ff0d0d7207 */ /* 0x000fe40002000000 */
[----:B------:R-:W-:Y:S02]  /*12530*/  ISETP.NE.AND P4, PT, R193, RZ, PT ;  /* 0x000000ffc100720c */ /* 0x000fe40003f85270 */
[----:B------:R-:W-:-:S11]  /*12540*/  LOP3.LUT R14, R186, R7, RZ, 0x3c, !PT ;  /* 0x00000007ba0e7212 */ /* 0x000fd600078e3cff */
[----:B------:R-:W-:Y:S05]  /*12550*/  @P4 BRA `(.L_x_7924) ;  /* 0x0000000000304947 */ /* 0x000fea0003800000 */
[----:B------:R-:W-:Y:S05]  /*12560*/  @!P0 BRA `(.L_x_7925) ;  /* 0x0000000000048947 */ /* 0x000fea0003800000 */
[----:B------:R-:W-:Y:S01]  /*12570*/  BPT.TRAP 0x1 ;  /* 0x000000040000795c */ /* 0x000fe20000300000 */
.L_x_7925:
[----:B------:R-:W-:Y:S01]  /*12580*/  IMAD R7, R13, 0x8, R2 ;  /* 0x000000080d077824 */ /* 0x000fe200078e0202 */
[----:B------:R-:W-:-:S04]  /*12590*/  SHF.L.U32 R6, R14, 0x1f, RZ ;  /* 0x0000001f0e067819 */ /* 0x000fc800000006ff */
[----:B------:R0:W1:Y:S01]  /*125a0*/  SYNCS.PHASECHK.TRANS64.TRYWAIT P5, [R7+URZ+0x28830], R6 ;  /* 0x02883006070075a7 */ /* 0x00006200080a017f */
[----:B------:R-:W-:Y:S05]  /*125b0*/  @!P0 BRA `(.L_x_7926) ;  /* 0x0000000000048947 */ /* 0x000fea0003800000 */
[----:B------:R-:W-:Y:S01]  /*125c0*/  BPT.TRAP 0x1 ;  /* 0x000000040000795c */ /* 0x000fe20000300000 */
.L_x_7926:
[----:B------:R-:W-:Y:S04]  /*125d0*/  BSSY B0, `(.L_x_7924) ;  /* 0x0000004000007945 */ /* 0x000fe80003800000 */
[----:B-1----:R-:W-:Y:S05]  /*125e0*/  @P5 BRA `(.L_x_7927) ;  /* 0x0000000000085947 */ /* 0x002fea0003800000 */
[----:B------:R-:W1:Y:S02]  /*125f0*/  SYNCS.PHASECHK.TRANS64.TRYWAIT P5, [R7+URZ+0x28830], R6 ;  /* 0x02883006070075a7 */ /* 0x000e6400080a017f */
[----:B-1----:R-:W-:Y:S05]  /*12600*/  @!P5 BRA `(.L_x_7928) ;  /* 0x00000178009cd947 */ /* 0x002fea0003800000 */
.L_x_7927:
[----:B------:R-:W-:Y:S05]  /*12610*/  BSYNC B0 ;  /* 0x0000000000007941 */ /* 0x000fea0003800000 */
.L_x_7924:
[----:B------:R-:W2:Y:S01]  /*12620*/  S2R R8, SR_TID.X ;  /* 0x0000000000087919 */ /* 0x000ea20000002100 */
[----:B------:R-:W-:Y:S05]  /*12630*/  WARPSYNC.ALL ;  /* 0x0000000000007948 */ /* 0x000fea0003800000 */
[----:B01----:R-:W-:Y:S02]  /*12640*/  IMAD R6, R13, 0x800, R5 ;  /* 0x000008000d067824 */ /* 0x003fe400078e0205 */
[----:B------:R-:W-:Y:S02]  /*12650*/  IMAD.MOV.U32 R7, RZ, RZ, 0x40000040 ;  /* 0x40000040ff077424 */ /* 0x000fe400078e00ff */
[C---:B------:R-:W-:Y:S01]  /*12660*/  VIADD R24, R6.reuse, 0x4 ;  /* 0x0000000406187836 */ /* 0x040fe20000000000 */
[C---:B------:R-:W-:Y:S01]  /*12670*/  R2UR UR14, R6.reuse ;  /* 0x00000000060e72ca */ /* 0x040fe200000e0000 */
[----:B------:R-:W-:Y:S01]  /*12680*/  IMAD.MOV.U32 R25, RZ, RZ, 0x40000040 ;  /* 0x40000040ff197424 */ /* 0x000fe200078e00ff */
[----:B------:R-:W-:Y:S01]  /*12690*/  R2UR UR15, R7 ;  /* 0x00000000070f72ca */ /* 0x000fe200000e0000 */
[----:B------:R-:W-:Y:S01]  /*126a0*/  VIADD R20, R6, 0x2 ;  /* 0x0000000206147836 */ /* 0x000fe20000000000 */
[----:B------:R-:W-:Y:S01]  /*126b0*/  R2UR UR6, R24 ;  /* 0x00000000180672ca */ /* 0x000fe200000e0000 */
[----:B------:R-:W-:Y:S01]  /*126c0*/  VIADD R24, R6, 0x404 ;  /* 0x0000040406187836 */ /* 0x000fe20000000000 */
[C---:B------:R-:W-:Y:S01]  /*126d0*/  R2UR UR7, R25.reuse ;  /* 0x00000000190772ca */ /* 0x040fe200000e0000 */
[----:B------:R-:W-:Y:S01]  /*126e0*/  IMAD.MOV.U32 R21, RZ, RZ, 0x40000040 ;  /* 0x40000040ff157424 */ /* 0x000fe200078e00ff */
[----:B------:R-:W-:Y:S01]  /*126f0*/  R2UR UR31, R25 ;  /* 0x00000000191f72ca */ /* 0x000fe200000e0000 */
[----:B------:R-:W-:Y:S01]  /*12700*/  IMAD.MOV.U32 R9, RZ, RZ, 0x40000040 ;  /* 0x40000040ff097424 */ /* 0x000fe200078e00ff */
[----:B------:R-:W-:-:S02]  /*12710*/  R2UR UR30, R24 ;  /* 0x00000000181e72ca */ /* 0x000fc400000e0000 */
[----:B------:R-:W-:Y:S02]  /*12720*/  R2UR UR10, R20 ;  /* 0x00000000140a72ca */ /* 0x000fe400000e0000 */
[----:B------:R-:W-:Y:S02]  /*12730*/  R2UR UR11, R21 ;  /* 0x00000000150b72ca */ /* 0x000fe400000e0000 */
[----:B------:R-:W-:Y:S02]  /*12740*/  R2UR UR19, R9 ;  /* 0x00000000091372ca */ /* 0x000fe400000e0000 */
[----:B------:R-:W-:Y:S02]  /*12750*/  IADD3 R20, R6, 0x400, RZ ;  /* 0x0000040006147810 */ /* 0x000fe40007ffe0ff */
[----:B------:R-:W-:Y:S02]  /*12760*/  R2UR UR23, R21 ;  /* 0x00000000151772ca */ /* 0x000fe400000e0000 */
[----:B--2---:R-:W-:-:S02]  /*12770*/  SHF.R.U32.HI R8, RZ, 0x7, R8 ;  /* 0x00000007ff087819 */ /* 0x004fc40000011608 */
[----:B------:R-:W-:Y:S02]  /*12780*/  R2UR UR22, R20 ;  /* 0x00000000141672ca */ /* 0x000fe400000e0000 */
[----:B------:R-:W-:Y:S01]  /*12790*/  R2UR UR27, R9 ;  /* 0x00000000091b72ca */ /* 0x000fe200000e0000 */
[----:B------:R-:W-:Y:S01]  /*127a0*/  VIADD R15, R8, 0x8 ;  /* 0x00000008080f7836 */ /* 0x000fe20000000000 */
[----:B------:R-:W-:Y:S01]  /*127b0*/  R2UR UR35, R7 ;  /* 0x00000000072372ca */ /* 0x000fe200000e0000 */
[----:B------:R-:W-:-:S03]  /*127c0*/  VIADD R8, R6, 0x6 ;  /* 0x0000000606087836 */ /* 0x000fc60000000000 */
[----:B------:R0:W-:Y:S02]  /*127d0*/  BAR.SYNC.DEFER_BLOCKING R15, 0x100 ;  /* 0x0004000f0000751d */ /* 0x0001e40000010000 */
[----:B------:R-:W-:Y:S01]  /*127e0*/  R2UR UR18, R8 ;  /* 0x00000000081272ca */ /* 0x000fe200000e0000 */
[C---:B------:R-:W-:Y:S02]  /*127f0*/  VIADD R8, R6.reuse, 0x402 ;  /* 0x0000040206087836 */ /* 0x040fe40000000000 */
[----:B------:R-:W-:-:S03]  /*12800*/  VIADD R6, R6, 0x406 ;  /* 0x0000040606067836 */ /* 0x000fc60000000000 */
[----:B------:R-:W-:Y:S02]  /*12810*/  R2UR UR26, R8 ;  /* 0x00000000081a72ca */ /* 0x000fe400000e0000 */
[----:B------:R-:W-:Y:S01]  /*12820*/  R2UR UR34, R6 ;  /* 0x00000000062272ca */ /* 0x000fe200000e0000 */
        /* <DEDUP_REMOVED lines=27> */
.L_x_7930:
[----:B------:R-:W-:Y:S01]  /*129e0*/  SHF.L.U32 R6, R186, 0x1f, RZ ;  /* 0x0000001fba067819 */ /* 0x000fe200000006ff */
[----:B------:R-:W-:-:S04]  /*129f0*/  IMAD R7, R22, 0x8, R2 ;  /* 0x0000000816077824 */ /* 0x000fc800078e0202 */
[----:B------:R0:W1:Y:S01]  /*12a00*/  SYNCS.PHASECHK.TRANS64.TRYWAIT P4, [R7+URZ+0x28850], R6 ;  /* 0x02885006070075a7 */ /* 0x000062000808017f */
[----:B------:R-:W-:Y:S05]  /*12a10*/  @!P0 BRA `(.L_x_7931) ;  /* 0x0000000000048947 */ /* 0x000fea0003800000 */
[----:B------:R-:W-:Y:S01]  /*12a20*/  BPT.TRAP 0x1 ;  /* 0x000000040000795c */ /* 0x000fe20000300000 */
.L_x_7931:
[----:B-1----:R-:W-:Y:S05]  /*12a30*/  @P4 BRA `(.L_x_7929) ;  /* 0x0000000000084947 */ /* 0x002fea0003800000 */
[----:B------:R-:W1:Y:S02]  /*12a40*/  SYNCS.PHASECHK.TRANS64.TRYWAIT P4, [R7+URZ+0x28850], R6 ;  /* 0x02885006070075a7 */ /* 0x000e64000808017f */
[----:B-1----:R-:W-:Y:S05]  /*12a50*/  @!P4 BRA `(.L_x_7932) ;  /* 0x00000174009cc947 */ /* 0x002fea0003800000 */
.L_x_7929:
[----:B01----:R-:W-:Y:S01]  /*12a60*/  VIADD R6, R2, 0x400 ;  /* 0x0000040002067836 */ /* 0x003fe20000000000 */
[----:B------:R-:W-:Y:S05]  /*12a70*/  WARPSYNC.ALL ;  /* 0x0000000000007948 */ /* 0x000fea0003800000 */
[----:B------:R-:W-:Y:S01]  /*12a80*/  SHF.R.U32.HI R6, RZ, 0x4, R6 ;  /* 0x00000004ff067819 */ /* 0x000fe20000011606 */
[----:B------:R-:W-:Y:S01]  /*12a90*/  IMAD.MOV.U32 R7, RZ, RZ, 0x40000040 ;  /* 0x40000040ff077424 */ /* 0x000fe200078e00ff */
[----:B------:R-:W-:Y:S01]  /*12aa0*/  WARPGROUP.ARRIVE ;  /* 0x00000000000079c5 */ /* 0x000fe20000000000 */
[----:B------:R-:W-:Y:S01]  /*12ab0*/  IMAD.MOV.U32 R9, RZ, RZ, 0x40000040 ;  /* 0x40000040ff097424 */ /* 0x000fe200078e00ff */
[----:B------:R-:W-:Y:S01]  /*12ac0*/  LOP3.LUT R6, R6, 0x3fff, RZ, 0xc0, !PT ;  /* 0x00003fff06067812 */ /* 0x000fe200078ec0ff */
[----:B------:R-:W-:Y:S01]  /*12ad0*/  FMUL.FTZ R20, R25, UR56 ;  /* 0x0000003819147c20 */ /* 0x000fe20008410000 */
[----:B------:R-:W-:Y:S01]  /*12ae0*/  R2UR UR7, R7 ;  /* 0x00000000070772ca */ /* 0x000fe200000e0000 */
[----:B------:R-:W-:Y:S01]  /*12af0*/  IMAD.MOV.U32 R7, RZ, RZ, 0x40000040 ;  /* 0x40000040ff077424 */ /* 0x000fe200078e00ff */
        /* <DEDUP_REMOVED lines=12> */
[----:B------:R-:W-:Y:S01]  /*12bc0*/  IADD3 R8, R6, 0x80, RZ ;  /* 0x0000008006087810 */ /* 0x000fe20007ffe0ff */
[----:B------:R-:W-:Y:S01]  /*12bd0*/  FMUL.FTZ R46, R51, UR56 ;  /* 0x00000038332e7c20 */ /* 0x000fe20008410000 */
[----:B------:R-:W-:Y:S01]  /*12be0*/  FMUL.FTZ R51, R53, UR56 ;  /* 0x0000003835337c20 */ /* 0x000fe20008410000 */
[----:B------:R-:W0:Y:S01]  /*12bf0*/  S2R R186, SR_TID.X ;  /* 0x0000000000ba7919 */ /* 0x000e220000002100 */
[----:B------:R-:W-:Y:S01]  /*12c00*/  FMUL.FTZ R53, R59, UR56 ;  /* 0x000000383b357c20 */ /* 0x000fe20008410000 */
[----:B------:R-:W-:Y:S01]  /*12c10*/  FMUL.FTZ R59, R66, UR56 ;  /* 0x00000038423b7c20 */ /* 0x000fe20008410000 */
[----:B------:R-:W-:Y:S01]  /*12c20*/  FMUL.FTZ R66, R69, UR56 ;  /* 0x0000003845427c20 */ /* 0x000fe20008410000 */
[----:B------:R-:W-:Y:S01]  /*12c30*/  FMUL.FTZ R69, R73, UR56 ;  /* 0x0000003849457c20 */ /* 0x000fe20008410000 */
[----:B------:R-:W-:Y:S01]  /*12c40*/  FMUL.FTZ R73, R76, UR56 ;  /* 0x000000384c497c20 */ /* 0x000fe20008410000 */
[----:B------:R-:W-:Y:S01]  /*12c50*/  FMUL.FTZ R76, R83, UR56 ;  /* 0x00000038534c7c20 */ /* 0x000fe20008410000 */
[----:B------:R-:W-:Y:S01]  /*12c60*/  IMAD.IADD R83, R195, 0x1, R192 ;  /* 0x00000001c3537824 */ /* 0x000fe200078e02c0 */
[----:B------:R-:W-:Y:S01]  /*12c70*/  HGMMA.64x128x16.F32 R88, R180, gdesc[UR4].tnspB, R88, gsb0 ;  /* 0x41e00004b4587df0 */ /* 0x000fe20008000858 */
[----:B------:R-:W-:Y:S01]  /*12c80*/  R2UR UR6, R8 ;  /* 0x00000000080672ca */ /* 0x000fe200000e0000 */
[----:B------:R-:W-:Y:S01]  /*12c90*/  VIADD R8, R6, 0x100 ;  /* 0x0000010006087836 */ /* 0x000fe20000000000 */
[----:B------:R-:W-:Y:S01]  /*12ca0*/  R2UR UR7, R9 ;  /* 0x00000000090772ca */ /* 0x000fe200000e0000 */
[----:B------:R-:W-:-:S02]  /*12cb0*/  IMAD.MOV.U32 R9, RZ, RZ, 0x40000040 ;  /* 0x40000040ff097424 */ /* 0x000fc400078e00ff */
        /* <DEDUP_REMOVED lines=33> */
[----:B0-----:R-:W-:Y:S01]  /*12ed0*/  SHF.R.U32.HI R186, RZ, 0x7, R186 ;  /* 0x00000007ffba7819 */ /* 0x001fe200000116ba */
        /* <DEDUP_REMOVED lines=17> */
[----:B------:R-:W-:Y:S01]  /*12ff0*/  R2UR UR6, R8 ;  /* 0x00000000080672ca */ /* 0x000fe200000e0000 */
[----:B------:R-:W-:Y:S01]  /*13000*/  VIADD R8, R6, 0x180 ;  /* 0x0000018006087836 */ /* 0x000fe20000000000 */
[----:B------:R-:W-:Y:S01]  /*13010*/  R2UR UR7, R9 ;  /* 0x00000000090772ca */ /* 0x000fe200000e0000 */
[----:B------:R-:W-:-:S03]  /*13020*/  IMAD.MOV.U32 R9, RZ, RZ, 0x40000040 ;  /* 0x40000040ff097424 */ /* 0x000fc600078e00ff */
        /* <DEDUP_REMOVED lines=71> */
[----:B------:R-:W5:Y:S01]  /*134a0*/  @P2 LDC R79, c[0x0][0x450] ;  /* 0x00011400ff4f2b82 */ /* 0x000f620000000800 */
        /* <DEDUP_REMOVED lines=22> */
[----:B------:R-:W-:Y:S02]  /*13610*/  R2UR UR6, R6 ;  /* 0x00000000060672ca */ /* 0x000fe400000e0000 */
[----:B------:R-:W-:Y:S01]  /*13620*/  R2UR UR7, R7 ;  /* 0x00000000070772ca */ /* 0x000fe200000e0000 */
[----:B------:R-:W1:Y:S01]  /*13630*/  @P2 LDC R6, c[0x0][0x44c] ;  /* 0x00011300ff062b82 */ /* 0x000e620000000800 */
[----:B------:R-:W-:-:S04]  /*13640*/  @!P1 IMAD R7, R13, 0x8, R2 ;  /* 0x000000080d079824 */ /* 0x000fc800078e0202 */
[----:B------:R-:W-:-:S05]  /*13650*/  @!P1 VIADD R7, R7, 0x28840 ;  /* 0x0002884007079836 */ /* 0x000fca0000000000 */
[----:B------:R-:W-:Y:S01]  /*13660*/  @!P1 PRMT R7, RZ, 0x654, R7 ;  /* 0x00000654ff079816 */ /* 0x000fe20000000007 */
[----:B-1----:R-:W-:-:S05]  /*13670*/  @P2 IMAD.HI.U32 R6, R83, R6, RZ ;  /* 0x0000000653062227 */ /* 0x002fca00078e00ff */
[----:B-----5:R-:W-:Y:S01]  /*13680*/  @P2 SHF.R.U32.HI R83, RZ, R79, R6 ;  /* 0x0000004fff532219 */ /* 0x020fe20000011606 */
[----:B------:R-:W-:Y:S01]  /*13690*/  IMAD.SHL.U32 R79, R3, 0x80, RZ ;  /* 0x00000080034f7824 */ /* 0x000fe200078e00ff */
[----:B------:R-:W-:-:S04]  /*136a0*/  IADD3 R6, -R186, 0xb, RZ ;  /* 0x0000000bba067810 */ /* 0x000fc80007ffe1ff */
[----:B------:R-:W-:-:S04]  /*136b0*/  IADD3 R86, -R188, 0x1, -R79 ;  /* 0x00000001bc567810 */ /* 0x000fc80007ffe94f */
[----:B------:R-:W-:-:S05]  /*136c0*/  IADD3 R86, -R187, R86, R189 ;  /* 0x00000056bb567210 */ /* 0x000fca0007ffe1bd */
[----:B------:R-:W-:Y:S01]  /*136d0*/  VIADD R87, R86, UR57 ;  /* 0x0000003956577c36 */ /* 0x000fe20008000000 */
[----:B------:R-:W-:Y:S02]  /*136e0*/  WARPGROUP.DEPBAR.LE gsb0, 0x0 ;  /* 0x00008000000079c5 */ /* 0x000fe40000010000 */
[----:B------:R-:W-:-:S06]  /*136f0*/  WARPGROUP.ARRIVE ;  /* 0x00000000000079c5 */ /* 0x000fcc0000000000 */
[----:B------:R-:W-:Y:S03]  /*13700*/  HGMMA.64x128x16.F32 R88, R152, gdesc[UR4].tnspB, R88, gsb0 ;  /* 0x41e0000498587df0 */ /* 0x000fe60008000858 */
[----:B------:R-:W-:Y:S02]  /*13710*/  WARPGROUP.DEPBAR.LE gsb0, 0x0 ;  /* 0x00008000000079c5 */ /* 0x000fe40000010000 */
[----:B------:R-:W1:Y:S01]  /*13720*/  SHFL.IDX PT, R154, R83, RZ, 0x1c1f ;  /* 0x001c1fff539a7589 */ /* 0x000e6200000e0000 */
[----:B------:R-:W-:Y:S01]  /*13730*/  IADD3 R152, R86, UR55, RZ ;  /* 0x0000003756987c10 */ /* 0x000fe2000fffe0ff */
[----:B------:R0:W-:Y:S06]  /*13740*/  BAR.ARV R6, 0x100 ;  /* 0x000400060000751d */ /* 0x0001ec0000002000 */
[----:B------:R0:W-:Y:S01]  /*13750*/  @!P1 SYNCS.ARRIVE.TRANS64.RED.A1T0 RZ, [R7+URZ], RZ ;  /* 0x000000ff07ff99a7 */ /* 0x0001e2000810043f */
[----:B-1----:R-:W-:-:S02]  /*13760*/  IMAD.IADD R86, R152, 0x1, R154 ;  /* 0x0000000198567824 */ /* 0x002fc400078e029a */
[----:B------:R-:W-:Y:S01]  /*13770*/  IMAD.IADD R85, R87, 0x1, R154 ;  /* 0x0000000157557824 */ /* 0x000fe200078e029a */
[----:B0-234-:R-:W-:Y:S06]  /*13780*/  @!P3 BRA `(.L_x_7933) ;  /* 0x000000000058b947 */ /* 0x01dfec0003800000 */
        /* <DEDUP_REMOVED lines=12> */
.L_x_7935:
[----:B------:R-:W-:-:S05]  /*13850*/  IMAD.U32 R153, RZ, RZ, UR51 ;  /* 0x00000033ff997e24 */ /* 0x000fca000f8e00ff */
[----:B------:R-:W-:-:S13]  /*13860*/  ISETP.NE.AND P4, PT, R153, 0x1, PT ;  /* 0x000000019900780c */ /* 0x000fda0003f85270 */
[----:B------:R-:W0:Y:S02]  /*13870*/  @P4 LDC.64 R6, c[0x0][0x9e8] ;  /* 0x00027a00ff064b82 */ /* 0x000e240000000a00 */
[----:B0-----:R-:W-:-:S05]  /*13880*/  @P4 IMAD.HI.U32 R6, R154, R6, RZ ;  /* 0x000000069a064227 */ /* 0x001fca00078e00ff */
[----:B------:R-:W-:-:S07]  /*13890*/  @P4 SHF.R.U32.HI R154, RZ, R7, R6 ;  /* 0x00000007ff9a4219 */ /* 0x000fce0000011606 */
.L_x_7936:
[----:B------:R-:W-:Y:S05]  /*138a0*/  BSYNC B0 ;  /* 0x0000000000007941 */ /* 0x000fea0003800000 */
.L_x_7934:
[----:B------:R-:W-:-:S04]  /*138b0*/  IMAD R7, R154, R153, -R79 ;  /* 0x000000999a077224 */ /* 0x000fc800078e0a4f */
[----:B------:R-:W-:-:S05]  /*138c0*/  IMAD.IADD R6, R7, 0x1, -R188 ;  /* 0x0000000107067824 */ /* 0x000fca00078e0abc */
[----:B------:R-:W-:Y:S02]  /*138d0*/  VIADDMNMX R86, R6, R153, R86, PT ;  /* 0x0000009906567246 */ /* 0x000fe40003800156 */
[----:B------:R-:W-:-:S07]  /*138e0*/  VIMNMX R85, R85, R6, !PT ;  /* 0x0000000655557248 */ /* 0x000fce0007fe0100 */
.L_x_7933:
[----:B------:R-:W-:Y:S01]  /*138f0*/  ISETP.GT.AND P4, PT, R3, -0x1, PT ;  /* 0xffffffff0300780c */ /* 0x000fe20003f84270 */
[----:B------:R-:W0:Y:S03]  /*13900*/  SHFL.IDX PT, R6, R83, 0x1, 0x1c1f ;  /* 0x003c1f0053067f89 */ /* 0x000e2600000e0000 */
[----:B------:R-:W-:-:S04]  /*13910*/  ISETP.GT.AND P5, PT, R85, RZ, P4 ;  /* 0x000000ff5500720c */ /* 0x000fc800027a4270 */
[----:B------:R-:W-:-:S04]  /*13920*/  ISETP.LT.OR P5, PT, R86, 0x1, P5 ;  /* 0x000000015600780c */ /* 0x000fc80002fa1670 */
[----:B------:R-:W-:Y:S02]  /*13930*/  FSEL R15, R15, -INF , !P5 ;  /* 0xff8000000f0f7808 */ /* 0x000fe40006800000 */
[----:B------:R-:W-:-:S04]  /*13940*/  ISETP.GT.AND P5, PT, R85, 0x1, P4 ;  /* 0x000000015500780c */ /* 0x000fc800027a4270 */
[----:B------:R-:W-:-:S04]  /*13950*/  ISETP.LT.OR P5, PT, R86, 0x2, P5 ;  /* 0x000000025600780c */ /* 0x000fc80002fa1670 */
[----:B------:R-:W-:Y:S02]  /*13960*/  FSEL R20, R20, -INF , !P5 ;  /* 0xff80000014147808 */ /* 0x000fe40006800000 */
[----:B------:R-:W-:Y:S01]  /*13970*/  ISETP.GT.AND P5, PT, R85, 0x8, P4 ;  /* 0x000000085500780c */ /* 0x000fe200027a4270 */
[--C-:B0-----:R-:W-:Y:S02]  /*13980*/  IMAD.IADD R152, R152, 0x1, R6.reuse ;  /* 0x0000000198987824 */ /* 0x101fe400078e0206 */
[----:B------:R-:W-:Y:S01]  /*13990*/  IMAD.IADD R87, R87, 0x1, R6 ;  /* 0x0000000157577824 */ /* 0x000fe200078e0206 */
[----:B------:R-:W-:-:S04]  /*139a0*/  ISETP.LT.OR P5, PT, R86, 0x9, P5 ;  /* 0x000000095600780c */ /* 0x000fc80002fa1670 */
[----:B------:R-:W-:Y:S02]  /*139b0*/  FSEL R25, R25, -INF , !P5 ;  /* 0xff80000019197808 */ /* 0x000fe40006800000 */
[----:B------:R-:W-:-:S04]  /*139c0*/  ISETP.GT.AND P5, PT, R85, 0x9, P4 ;  /* 0x000000095500780c */ /* 0x000fc800027a4270 */
        /* <DEDUP_REMOVED lines=85> */
[----:B------:R-:W-:Y:S01]  /*13f20*/  FSEL R84, R84, -INF , !P5 ;  /* 0xff80000054547808 */ /* 0x000fe20006800000 */
[----:B------:R-:W-:Y:S08]  /*13f30*/  @!P3 BRA `(.L_x_7937) ;  /* 0x000000000058b947 */ /* 0x000ff00003800000 */
[----:B------:R-:W-:Y:S01]  /*13f40*/  IADD3 R83, -R187, R189, R6 ;  /* 0x000000bdbb537210 */ /* 0x000fe20007ffe106 */
[----:B------:R-:W-:Y:S03]  /*13f50*/  BSSY B0, `(.L_x_7938) ;  /* 0x0000010000007945 */ /* 0x000fe60003800000 */
[----:B------:R-:W-:-:S13]  /*13f60*/  ISETP.GT.AND P5, PT, R83, -0x1, PT ;  /* 0xffffffff5300780c */ /* 0x000fda0003fa4270 */
[----:B------:R-:W-:Y:S05]  /*13f70*/  @P5 BRA `(.L_x_7939) ;  /* 0x0000000000205947 */ /* 0x000fea0003800000 */
[----:B------:R-:W-:Y:S02]  /*13f80*/  MOV R86, UR51 ;  /* 0x0000003300567c02 */ /* 0x000fe40008000f00 */
[----:B------:R-:W-:Y:S02]  /*13f90*/  LOP3.LUT R83, RZ, R83, RZ, 0x33, !PT ;  /* 0x00000053ff537212 */ /* 0x000fe400078e33ff */
[----:B------:R-:W-:-:S13]  /*13fa0*/  ISETP.NE.AND P5, PT, R86, 0x1, PT ;  /* 0x000000015600780c */ /* 0x000fda0003fa5270 */
[----:B------:R-:W0:Y:S02]  /*13fb0*/  @P5 LDC.64 R6, c[0x0][0x9e8] ;  /* 0x00027a00ff065b82 */ /* 0x000e240000000a00 */
[----:B0-----:R-:W-:-:S05]  /*13fc0*/  @P5 IMAD.HI.U32 R6, R83, R6, RZ ;  /* 0x0000000653065227 */ /* 0x001fca00078e00ff */
[----:B------:R-:W-:-:S04]  /*13fd0*/  @P5 SHF.R.U32.HI R83, RZ, R7, R6 ;  /* 0x00000007ff535219 */ /* 0x000fc80000011606 */
[----:B------:R-:W-:Y:S01]  /*13fe0*/  LOP3.LUT R83, RZ, R83, RZ, 0x33, !PT ;  /* 0x00000053ff537212 */ /* 0x000fe200078e33ff */
[----:B------:R-:W-:Y:S06]  /*13ff0*/  BRA `(.L_x_7940) ;  /* 0x0000000000147947 */ /* 0x000fec0003800000 */
.L_x_7939:
[----:B------:R-:W-:-:S05]  /*14000*/  IMAD.U32 R86, RZ, RZ, UR51 ;  /* 0x00000033ff567e24 */ /* 0x000fca000f8e00ff */
[----:B------:R-:W-:-:S13]  /*14010*/  ISETP.NE.AND P5, PT, R86, 0x1, PT ;  /* 0x000000015600780c */ /* 0x000fda0003fa5270 */
[----:B------:R-:W0:Y:S02]  /*14020*/  @P5 LDC.64 R6, c[0x0][0x9e8] ;  /* 0x00027a00ff065b82 */ /* 0x000e240000000a00 */
[----:B0-----:R-:W-:-:S05]  /*14030*/  @P5 IMAD.HI.U32 R6, R83, R6, RZ ;  /* 0x0000000653065227 */ /* 0x001fca00078e00ff */
[----:B------:R-:W-:-:S07]  /*14040*/  @P5 SHF.R.U32.HI R83, RZ, R7, R6 ;  /* 0x00000007ff535219 */ /* 0x000fce0000011606 */
.L_x_7940:
[----:B------:R-:W-:Y:S05]  /*14050*/  BSYNC B0 ;  /* 0x0000000000007941 */ /* 0x000fea0003800000 */
.L_x_7938:
[----:B------:R-:W-:-:S04]  /*14060*/  IMAD R79, R83, R86, -R79 ;  /* 0x00000056534f7224 */ /* 0x000fc800078e0a4f */
[----:B------:R-:W-:-:S05]  /*14070*/  IMAD.IADD R79, R79, 0x1, -R188 ;  /* 0x000000014f4f7824 */ /* 0x000fca00078e0abc */
[----:B------:R-:W-:Y:S02]  /*14080*/  VIADDMNMX R152, R79, R86, R152, PT ;  /* 0x000000564f987246 */ /* 0x000fe40003800198 */
[----:B------:R-:W-:-:S07]  /*14090*/  VIMNMX R87, R87, R79, !PT ;  /* 0x0000004f57577248 */ /* 0x000fce0007fe0100 */
.L_x_7937:
[----:B------:R-:W-:Y:S01]  /*140a0*/  ISETP.GT.AND P5, PT, R87, 0x1, P4 ;  /* 0x000000015700780c */ /* 0x000fe200027a4270 */
[----:B------:R-:W-:Y:S01]  /*140b0*/  UMOV UR46, UR50 ;  /* 0x00000032002e7c82 */ /* 0x000fe20008000000 */
[----:B------:R-:W-:Y:S01]  /*140c0*/  FMNMX.FTZ R7, R15, R10, !PT ;  /* 0x0000000a0f077209 */ /* 0x000fe20007810000 */
[----:B------:R-:W-:Y:S01]  /*140d0*/  IMAD.MOV.U32 R186, RZ, RZ, R14 ;  /* 0x000000ffffba7224 */ /* 0x000fe200078e000e */
[----:B------:R-:W-:Y:S02]  /*140e0*/  ISETP.LT.OR P5, PT, R152, 0x2, P5 ;  /* 0x000000029800780c */ /* 0x000fe40002fa1670 */
[----:B------:R-:W-:Y:S02]  /*140f0*/  FMNMX.FTZ R6, R20, R7, !PT ;  /* 0x0000000714067209 */ /* 0x000fe40007810000 */
[----:B------:R-:W-:Y:S02]  /*14100*/  FSEL R24, R24, -INF , !P5 ;  /* 0xff80000018187808 */ /* 0x000fe40006800000 */
[----:B------:R-:W-:-:S02]  /*14110*/  ISETP.GT.AND P5, PT, R87, 0x8, P4 ;  /* 0x000000085700780c */ /* 0x000fc400027a4270 */
[----:B------:R-:W-:Y:S02]  /*14120*/  FMNMX.FTZ R7, R25, R6, !PT ;  /* 0x0000000619077209 */ /* 0x000fe40007810000 */
[----:B------:R-:W-:Y:S02]  /*14130*/  ISETP.LT.OR P5, PT, R152, 0x9, P5 ;  /* 0x000000099800780c */ /* 0x000fe40002fa1670 */
[----:B------:R-:W-:Y:S02]  /*14140*/  FMNMX.FTZ R6, R26, R7, !PT ;  /* 0x000000071a067209 */ /* 0x000fe40007810000 */
[----:B------:R-:W-:Y:S02]  /*14150*/  FSEL R27, R27, -INF , !P5 ;  /* 0xff8000001b1b7808 */ /* 0x000fe40006800000 */
[----:B------:R-:W-:Y:S02]  /*14160*/  ISETP.GT.AND P5, PT, R87, 0x9, P4 ;  /* 0x000000095700780c */ /* 0x000fe400027a4270 */
[----:B------:R-:W-:-:S02]  /*14170*/  FMNMX.FTZ R7, R31, R6, !PT ;  /* 0x000000061f077209 */ /* 0x000fc40007810000 */
[----:B------:R-:W-:Y:S02]  /*14180*/  ISETP.LT.OR P5, PT, R152, 0xa, P5 ;  /* 0x0000000a9800780c */ /* 0x000fe40002fa1670 */
[----:B------:R-:W-:Y:S02]  /*14190*/  FMNMX.FTZ R6, R32, R7, !PT ;  /* 0x0000000720067209 */ /* 0x000fe40007810000 */
[----:B------:R-:W-:Y:S02]  /*141a0*/  FSEL R28, R28, -INF , !P5 ;  /* 0xff8000001c1c7808 */ /* 0x000fe40006800000 */
[----:B------:R-:W-:Y:S02]  /*141b0*/  ISETP.GT.AND P5, PT, R87, 0x10, P4 ;  /* 0x000000105700780c */ /* 0x000fe400027a4270 */
[----:B------:R-:W-:Y:S02]  /*141c0*/  FMNMX.FTZ R6, R33, R6, !PT ;  /* 0x0000000621067209 */ /* 0x000fe40007810000 */
[----:B------:R-:W-:-:S02]  /*141d0*/  ISETP.LT.OR P5, PT, R152, 0x11, P5 ;  /* 0x000000119800780c */ /* 0x000fc40002fa1670 */
[----:B------:R-:W-:Y:S02]  /*141e0*/  FMNMX.FTZ R6, R35, R6, !PT ;  /* 0x0000000623067209 */ /* 0x000fe40007810000 */
[----:B------:R-:W-:Y:S02]  /*141f0*/  FSEL R29, R29, -INF , !P5 ;  /* 0xff8000001d1d7808 */ /* 0x000fe40006800000 */
[----:B------:R-:W-:Y:S02]  /*14200*/  ISETP.GT.AND P5, PT, R87, 0x11, P4 ;  /* 0x000000115700780c */ /* 0x000fe400027a4270 */
[----:B------:R-:W-:Y:S02]  /*14210*/  FMNMX.FTZ R7, R39, R6, !PT ;  /* 0x0000000627077209 */ /* 0x000fe40007810000 */
[----:B------:R-:W-:Y:S02]  /*14220*/  ISETP.LT.OR P5, PT, R152, 0x12, P5 ;  /* 0x000000129800780c */ /* 0x000fe40002fa1670 */
[----:B------:R-:W-:-:S02]  /*14230*/  FMNMX.FTZ R6, R40, R7, !PT ;  /* 0x0000000728067209 */ /* 0x000fc40007810000 */
[----:B------:R-:W-:Y:S02]  /*14240*/  FSEL R30, R30, -INF , !P5 ;  /* 0xff8000001e1e7808 */ /* 0x000fe40006800000 */
[----:B------:R-:W-:Y:S02]  /*14250*/  ISETP.GT.AND P5, PT, R87, 0x18, P4 ;  /* 0x000000185700780c */ /* 0x000fe400027a4270 */
[----:B------:R-:W-:Y:S02]  /*14260*/  FMNMX.FTZ R7, R43, R6, !PT ;  /* 0x000000062b077209 */ /* 0x000fe40007810000 */
[----:B------:R-:W-:Y:S02]  /*14270*/  ISETP.LT.OR P5, PT, R152, 0x19, P5 ;  /* 0x000000199800780c */ /* 0x000fe40002fa1670 */
[----:B------:R-:W-:Y:S02]  /*14280*/  FMNMX.FTZ R6, R44, R7, !PT ;  /* 0x000000072c067209 */ /* 0x000fe40007810000 */
[----:B------:R-:W-:-:S02]  /*14290*/  FSEL R34, R34, -INF , !P5 ;  /* 0xff80000022227808 */ /* 0x000fc40006800000 */
[----:B------:R-:W-:Y:S02]  /*142a0*/  ISETP.GT.AND P5, PT, R87, 0x19, P4 ;  /* 0x000000195700780c */ /* 0x000fe400027a4270 */
[----:B------:R-:W-:Y:S02]  /*142b0*/  FMNMX.FTZ R7, R47, R6, !PT ;  /* 0x000000062f077209 */ /* 0x000fe40007810000 */
        /* <DEDUP_REMOVED lines=48> */
[----:B------:R-:W-:Y:S01]  /*145c0*/  ISETP.GT.AND P5, PT, R87, 0x41, P4 ;  /* 0x000000415700780c */ /* 0x000fe200027a4270 */
[----:B------:R-:W0:Y:S03]  /*145d0*/  SHFL.BFLY PT, R6, R7, 0x2, 0x1f ;  /* 0x0c401f0007067f89 */ /* 0x000e2600000e0000 */
[----:B------:R-:W-:-:S04]  /*145e0*/  ISETP.LT.OR P5, PT, R152, 0x42, P5 ;  /* 0x000000429800780c */ /* 0x000fc80002fa1670 */
[----:B------:R-:W-:Y:S02]  /*145f0*/  FSEL R53, R53, -INF , !P5 ;  /* 0xff80000035357808 */ /* 0x000fe40006800000 */
[----:B------:R-:W-:-:S04]  /*14600*/  ISETP.GT.AND P5, PT, R87, 0x48, P4 ;  /* 0x000000485700780c */ /* 0x000fc800027a4270 */
[----:B------:R-:W-:-:S04]  /*14610*/  ISETP.LT.OR P5, PT, R152, 0x49, P5 ;  /* 0x000000499800780c */ /* 0x000fc80002fa1670 */
[----:B------:R-:W-:Y:S02]  /*14620*/  FSEL R55, R55, -INF , !P5 ;  /* 0xff80000037377808 */ /* 0x000fe40006800000 */
[----:B------:R-:W-:-:S04]  /*14630*/  ISETP.GT.AND P5, PT, R87, 0x49, P4 ;  /* 0x000000495700780c */ /* 0x000fc800027a4270 */
[----:B------:R-:W-:Y:S02]  /*14640*/  ISETP.LT.OR P5, PT, R152, 0x4a, P5 ;  /* 0x0000004a9800780c */ /* 0x000fe40002fa1670 */
[----:B0-----:R-:W-:Y:S02]  /*14650*/  FMNMX.FTZ R79, R7, R6, !PT ;  /* 0x00000006074f7209 */ /* 0x001fe40007810000 */
        /* <DEDUP_REMOVED lines=13> */
[----:B------:R-:W-:-:S03]  /*14730*/  FMUL.FTZ R7, R6, UR46 ;  /* 0x0000002e06077c20 */ /* 0x000fc60008410000 */
        /* <DEDUP_REMOVED lines=23> */
[C---:B------:R-:W-:Y:S02]  /*148b0*/  ISETP.GT.AND P5, PT, R87.reuse, RZ, P4 ;  /* 0x000000ff5700720c */ /* 0x040fe400027a4270 */
[----:B------:R-:W-:Y:S02]  /*148c0*/  ISETP.GT.AND P4, PT, R87, 0x79, P4 ;  /* 0x000000795700780c */ /* 0x000fe40002784270 */
[C---:B------:R-:W-:Y:S02]  /*148d0*/  ISETP.LT.OR P5, PT, R152.reuse, 0x1, P5 ;  /* 0x000000019800780c */ /* 0x040fe40002fa1670 */
[----:B------:R-:W-:Y:S02]  /*148e0*/  ISETP.LT.OR P4, PT, R152, 0x7a, P4 ;  /* 0x0000007a9800780c */ /* 0x000fe40002781670 */
[----:B------:R-:W-:-:S02]  /*148f0*/  FSEL R21, R21, -INF , !P5 ;  /* 0xff80000015157808 */ /* 0x000fc40006800000 */
[----:B------:R-:W-:Y:S02]  /*14900*/  FSETP.NEU.FTZ.AND P5, PT, R6, -INF , PT ;  /* 0xff8000000600780b */ /* 0x000fe40003fbd000 */
[----:B------:R-:W-:Y:S02]  /*14910*/  FSEL R81, R81, -INF , !P4 ;  /* 0xff80000051517808 */ /* 0x000fe40006000000 */
[----:B------:R-:W-:-:S05]  /*14920*/  FSEL R7, R7, RZ, P5 ;  /* 0x000000ff07077208 */ /* 0x000fca0002800000 */
        /* <DEDUP_REMOVED lines=47> */
[----:B------:R0:W-:Y:S01]  /*14c20*/  MUFU.EX2 R32, R44 ;  /* 0x0000002c00207308 */ /* 0x0001e20000000800 */
[--C-:B------:R-:W-:Y:S01]  /*14c30*/  FFMA.FTZ R33, R48, UR46, -R7.reuse ;  /* 0x0000002e30217c23 */ /* 0x100fe20008010807 */
[----:B------:R-:W-:Y:S01]  /*14c40*/  FFMA.FTZ R48, R78, UR46, -R7 ;  /* 0x0000002e4e307c23 */ /* 0x000fe20008010807 */
[----:B------:R-:W-:-:S04]  /*14c50*/  FMNMX.FTZ R40, R53, R40, !PT ;  /* 0x0000002835287209 */ /* 0x000fc80007810000 */
        /* <DEDUP_REMOVED lines=22> */
[----:B0-----:R-:W-:Y:S01]  /*14dc0*/  FMNMX.FTZ R44, R81, R40, !PT ;  /* 0x00000028512c7209 */ /* 0x001fe20007810000 */
[----:B------:R-:W-:-:S04]  /*14dd0*/  FFMA.FTZ R40, R62, UR46, -R7 ;  /* 0x0000002e3e287c23 */ /* 0x000fc80008010807 */
[----:B------:R-:W0:Y:S01]  /*14de0*/  SHFL.BFLY PT, R47, R44, 0x2, 0x1f ;  /* 0x0c401f002c2f7f89 */ /* 0x000e2200000e0000 */
        /* <DEDUP_REMOVED lines=10> */
[----:B0-----:R-:W-:-:S02]  /*14e90*/  FMNMX.FTZ R7, R50, R51, !PT ;  /* 0x0000003332077209 */ /* 0x001fc40007810000 */
[----:B------:R-:W-:Y:S02]  /*14ea0*/  FSEL R51, R6, RZ, P5 ;  /* 0x000000ff06337208 */ /* 0x000fe40002800000 */
[C---:B------:R-:W-:Y:S01]  /*14eb0*/  FSETP.NEU.FTZ.AND P4, PT, R7.reuse, -INF , PT ;  /* 0xff8000000700780b */ /* 0x040fe20003f9d000 */
[----:B------:R-:W-:Y:S02]  /*14ec0*/  FMUL.FTZ R54, R7, UR46 ;  /* 0x0000002e07367c20 */ /* 0x000fe40008410000 */
[----:B------:R-:W-:Y:S01]  /*14ed0*/  MUFU.EX2 R39, R58 ;  /* 0x0000003a00277308 */ /* 0x000fe20000000800 */
[----:B------:R-:W-:-:S04]  /*14ee0*/  FADD.FTZ R51, -R51, R10 ;  /* 0x0000000a33337221 */ /* 0x000fc80000010100 */
[----:B------:R-:W-:Y:S01]  /*14ef0*/  FMUL.FTZ R10, R51, UR46 ;  /* 0x0000002e330a7c20 */ /* 0x000fe20008410000 */
[----:B------:R-:W-:Y:S02]  /*14f00*/  FSEL R51, R54, RZ, P4 ;  /* 0x000000ff36337208 */ /* 0x000fe40002000000 */
[----:B------:R-:W-:Y:S03]  /*14f10*/  MUFU.EX2 R160, R160 ;  /* 0x000000a000a07308 */ /* 0x000fe60000000800 */
        /* <DEDUP_REMOVED lines=8> */
[----:B------:R-:W-:Y:S01]  /*14fa0*/  FFMA.FTZ R177, R29, UR46, -R51 ;  /* 0x0000002e1db17c23 */ /* 0x000fe20008010833 */
[----:B------:R-:W-:-:S02]  /*14fb0*/  @!P1 IMAD R28, R22, 0x8, R2 ;  /* 0x00000008161c9824 */ /* 0x000fc400078e0202 */
[--C-:B------:R-:W-:Y:S01]  /*14fc0*/  FFMA.FTZ R22, R36, UR46, -R51.reuse ;  /* 0x0000002e24167c23 */ /* 0x100fe20008010833 */
[--C-:B------:R-:W-:Y:S01]  /*14fd0*/  FFMA.FTZ R175, R41, UR46, -R51.reuse ;  /* 0x0000002e29af7c23 */ /* 0x100fe20008010833 */
[--C-:B------:R-:W-:Y:S01]  /*14fe0*/  FFMA.FTZ R42, R42, UR46, -R51.reuse ;  /* 0x0000002e2a2a7c23 */ /* 0x100fe20008010833 */
[----:B------:R-:W-:Y:S01]  /*14ff0*/  MUFU.EX2 R181, R181 ;  /* 0x000000b500b57308 */ /* 0x000fe20000000800 */
[----:B------:R-:W-:Y:S02]  /*15000*/  @!P1 VIADD R28, R28, 0x28860 ;  /* 0x000288601c1c9836 */ /* 0x000fe40000000000 */
[--C-:B------:R-:W-:Y:S01]  /*15010*/  FFMA.FTZ R169, R45, UR46, -R51.reuse ;  /* 0x0000002e2da97c23 */ /* 0x100fe20008010833 */
[--C-:B------:R-:W-:Y:S01]  /*15020*/  FFMA.FTZ R29, R46, UR46, -R51.reuse ;  /* 0x0000002e2e1d7c23 */ /* 0x100fe20008010833 */
[--C-:B------:R-:W-:Y:S01]  /*15030*/  FFMA.FTZ R171, R49, UR46, -R51.reuse ;  /* 0x0000002e31ab7c23 */ /* 0x100fe20008010833 */
[--C-:B------:R-:W-:Y:S01]  /*15040*/  FFMA.FTZ R165, R52, UR46, -R51.reuse ;  /* 0x0000002e34a57c23 */ /* 0x100fe20008010833 */
[----:B------:R-:W-:Y:S01]  /*15050*/  @!P1 PRMT R28, RZ, 0x654, R28 ;  /* 0x00000654ff1c9816 */ /* 0x000fe2000000001c */
[--C-:B------:R-:W-:Y:S01]  /*15060*/  FFMA.FTZ R53, R53, UR46, -R51.reuse ;  /* 0x0000002e35357c23 */ /* 0x100fe20008010833 */
[----:B------:R-:W-:Y:S01]  /*15070*/  MUFU.EX2 R21, R21 ;  /* 0x0000001500157308 */ /* 0x000fe20000000800 */
[----:B0-----:R-:W-:Y:S01]  /*15080*/  FFMA.FTZ R30, R10, R4, R180 ;  /* 0x000000040a1e7223 */ /* 0x001fe200000100b4 */
[C---:B------:R-:W-:Y:S01]  /*15090*/  F2FP.F16.F32.PACK_AB R180, R15.reuse, R180 ;  /* 0x000000b40fb4723e */ /* 0x040fe200000000ff */
[--C-:B------:R-:W-:Y:S01]  /*150a0*/  FFMA.FTZ R4, R8, UR46, -R51.reuse ;  /* 0x0000002e08047c23 */ /* 0x100fe20008010833 */
[----:B------:R0:W-:Y:S01]  /*150b0*/  @!P1 SYNCS.ARRIVE.TRANS64.RED.A1T0 RZ, [R28+URZ], RZ ;  /* 0x000000ff1cff99a7 */ /* 0x0001e2000810043f */
[----:B------:R-:W-:Y:S01]  /*150c0*/  FADD.FTZ R37, R15, R30 ;  /* 0x0000001e0f257221 */ /* 0x000fe20000010000 */
[--C-:B------:R-:W-:Y:S01]  /*150d0*/  FFMA.FTZ R55, R55, UR46, -R51.reuse ;  /* 0x0000002e37377c23 */ /* 0x100fe20008010833 */
[----:B------:R-:W-:Y:S01]  /*150e0*/  FFMA.FTZ R56, R56, UR46, -R51 ;  /* 0x0000002e38387c23 */ /* 0x000fe20008010833 */
[----:B------:R-:W-:Y:S01]  /*150f0*/  MUFU.EX2 R183, R183 ;  /* 0x000000b700b77308 */ /* 0x000fe20000000800 */
[----:B------:R-:W-:Y:S01]  /*15100*/  FADD.FTZ R37, R182, R37 ;  /* 0x00000025b6257221 */ /* 0x000fe20000010000 */
[----:B------:R-:W-:Y:S01]  /*15110*/  F2FP.F16.F32.PACK_AB R182, R20, R182 ;  /* 0x000000b614b6723e */ /* 0x000fe200000000ff */
[--C-:B------:R-:W-:Y:S01]  /*15120*/  FFMA.FTZ R59, R59, UR46, -R51.reuse ;  /* 0x0000002e3b3b7c23 */ /* 0x100fe20008010833 */
[----:B0-----:R-:W-:Y:S01]  /*15130*/  FFMA.FTZ R28, R38, UR46, -R51 ;  /* 0x0000002e261c7c23 */ /* 0x001fe20008010833 */
[----:B------:R-:W-:Y:S01]  /*15140*/  FADD.FTZ R37, R20, R37 ;  /* 0x0000002514257221 */ /* 0x000fe20000010000 */
[--C-:B------:R-:W-:Y:S01]  /*15150*/  FFMA.FTZ R60, R60, UR46, -R51.reuse ;  /* 0x0000002e3c3c7c23 */ /* 0x100fe20008010833 */
[----:B------:R-:W-:Y:S01]  /*15160*/  FFMA.FTZ R63, R63, UR46, -R51 ;  /* 0x0000002e3f3f7c23 */ /* 0x000fe20008010833 */
[----:B------:R-:W-:Y:S01]  /*15170*/  MUFU.EX2 R40, R40 ;  /* 0x0000002800287308 */ /* 0x000fe20000000800 */
[----:B------:R-:W-:Y:S01]  /*15180*/  FADD.FTZ R30, R176, R37 ;  /* 0x00000025b01e7221 */ /* 0x000fe20000010000 */
[----:B------:R-:W-:Y:S01]  /*15190*/  F2FP.F16.F32.PACK_AB R176, R25, R176 ;  /* 0x000000b019b0723e */ /* 0x000fe200000000ff */
[--C-:B------:R-:W-:Y:S01]  /*151a0*/  FFMA.FTZ R64, R64, UR46, -R51.reuse ;  /* 0x0000002e40407c23 */ /* 0x100fe20008010833 */
[--C-:B------:R-:W-:Y:S01]  /*151b0*/  FFMA.FTZ R67, R67, UR46, -R51.reuse ;  /* 0x0000002e43437c23 */ /* 0x100fe20008010833 */
[----:B------:R-:W-:Y:S01]  /*151c0*/  FADD.FTZ R37, R25, R30 ;  /* 0x0000001e19257221 */ /* 0x000fe20000010000 */
[--C-:B------:R-:W-:Y:S01]  /*151d0*/  FFMA.FTZ R70, R70, UR46, -R51.reuse ;  /* 0x0000002e46467c23 */ /* 0x100fe20008010833 */
[----:B------:R-:W-:Y:S01]  /*151e0*/  FFMA.FTZ R71, R71, UR46, -R51 ;  /* 0x0000002e47477c23 */ /* 0x000fe20008010833 */
[----:B------:R-:W-:Y:S01]  /*151f0*/  MUFU.EX2 R24, R24 ;  /* 0x0000001800187308 */ /* 0x000fe20000000800 */
[----:B------:R-:W-:Y:S01]  /*15200*/  FADD.FTZ R37, R178, R37 ;  /* 0x00000025b2257221 */ /* 0x000fe20000010000 */
        /* <DEDUP_REMOVED lines=8> */
[-C--:B------:R-:W-:Y:S01]  /*15290*/  FMUL.FTZ R88, R88, R10.reuse ;  /* 0x0000000a58587220 */ /* 0x080fe20000410000 */
[-C--:B------:R-:W-:Y:S01]  /*152a0*/  FMUL.FTZ R89, R89, R10.reuse ;  /* 0x0000000a59597220 */ /* 0x080fe20000410000 */
[-C--:B------:R-:W-:Y:S01]  /*152b0*/  FMUL.FTZ R92, R92, R10.reuse ;  /* 0x0000000a5c5c7220 */ /* 0x080fe20000410000 */
[----:B------:R-:W-:Y:S01]  /*152c0*/  FADD.FTZ R15, R31, R30 ;  /* 0x0000001e1f0f7221 */ /* 0x000fe20000010000 */
[----:B------:R-:W-:Y:S01]  /*152d0*/  FSEL R30, R7, RZ, P4 ;  /* 0x000000ff071e7208 */ /* 0x000fe20002000000 */
[----:B------:R-:W-:Y:S01]  /*152e0*/  FMUL.FTZ R93, R93, R10 ;  /* 0x0000000a5d5d7220 */ /* 0x000fe20000410000 */
[----:B------:R-:W-:Y:S01]  /*152f0*/  MUFU.EX2 R177, R177 ;  /* 0x000000b100b17308 */ /* 0x000fe20000000800 */
[----:B------:R-:W-:Y:S01]  /*15300*/  FADD.FTZ R15, R174, R15 ;  /* 0x0000000fae0f7221 */ /* 0x000fe20000010000 */
[----:B------:R-:W-:Y:S01]  /*15310*/  ISETP.GT.AND P4, PT, R3, R12, PT ;  /* 0x0000000c0300720c */ /* 0x000fe20003f84270 */
[----:B------:R-:W-:Y:S01]  /*15320*/  FADD.FTZ R30, -R30, R11 ;  /* 0x0000000b1e1e7221 */ /* 0x000fe20000010100 */
[-C--:B------:R-:W-:Y:S01]  /*15330*/  FMUL.FTZ R96, R96, R10.reuse ;  /* 0x0000000a60607220 */ /* 0x080fe20000410000 */
[----:B------:R-:W-:Y:S01]  /*15340*/  FADD.FTZ R37, R32, R15 ;  /* 0x0000000f20257221 */ /* 0x000fe20000010000 */
[-C--:B------:R-:W-:Y:S01]  /*15350*/  FMUL.FTZ R97, R97, R10.reuse ;  /* 0x0000000a61617220 */ /* 0x080fe20000410000 */
[----:B------:R-:W-:Y:S01]  /*15360*/  FMUL.FTZ R11, R30, UR46 ;  /* 0x0000002e1e0b7c20 */ /* 0x000fe20008410000 */
[----:B------:R0:W-:Y:S01]  /*15370*/  MUFU.EX2 R15, R4 ;  /* 0x00000004000f7308 */ /* 0x0001e20000000800 */
[----:B------:R-:W-:Y:S01]  /*15380*/  FADD.FTZ R34, R168, R37 ;  /* 0x00000025a8227221 */ /* 0x000fe20000010000 */
[-C--:B------:R-:W-:Y:S01]  /*15390*/  FMUL.FTZ R100, R100, R10.reuse ;  /* 0x0000000a64647220 */ /* 0x080fe20000410000 */
[-C--:B------:R-:W-:Y:S01]  /*153a0*/  FMUL.FTZ R101, R101, R10.reuse ;  /* 0x0000000a65657220 */ /* 0x080fe20000410000 */
[-C--:B------:R-:W-:Y:S01]  /*153b0*/  FMUL.FTZ R104, R104, R10.reuse ;  /* 0x0000000a68687220 */ /* 0x080fe20000410000 */
[----:B------:R-:W-:Y:S01]  /*153c0*/  FADD.FTZ R37, R33, R34 ;  /* 0x0000002221257221 */ /* 0x000fe20000010000 */
[-C--:B------:R-:W-:Y:S01]  /*153d0*/  FMUL.FTZ R105, R105, R10.reuse ;  /* 0x0000000a69697220 */ /* 0x080fe20000410000 */
[-C--:B------:R-:W-:Y:S01]  /*153e0*/  FMUL.FTZ R108, R108, R10.reuse ;  /* 0x0000000a6c6c7220 */ /* 0x080fe20000410000 */
[----:B------:R-:W1:Y:S01]  /*153f0*/  MUFU.EX2 R11, R11 ;  /* 0x0000000b000b7308 */ /* 0x000e620000000800 */
[----:B------:R-:W-:Y:S01]  /*15400*/  FADD.FTZ R30, R170, R37 ;  /* 0x00000025aa1e7221 */ /* 0x000fe20000010000 */
[-C--:B------:R-:W-:Y:S01]  /*15410*/  FMUL.FTZ R109, R109, R10.reuse ;  /* 0x0000000a6d6d7220 */ /* 0x080fe20000410000 */
[-C--:B------:R-:W-:Y:S01]  /*15420*/  FMUL.FTZ R112, R112, R10.reuse ;  /* 0x0000000a70707220 */ /* 0x080fe20000410000 */
[-C--:B------:R-:W-:Y:S01]  /*15430*/  FMUL.FTZ R113, R113, R10.reuse ;  /* 0x0000000a71717220 */ /* 0x080fe20000410000 */
[----:B------:R-:W-:Y:S01]  /*15440*/  FADD.FTZ R37, R35, R30 ;  /* 0x0000001e23257221 */ /* 0x000fe20000010000 */
[-C--:B------:R-:W-:Y:S01]  /*15450*/  FMUL.FTZ R116, R116, R10.reuse ;  /* 0x0000000a74747220 */ /* 0x080fe20000410000 */
[----:B------:R-:W-:Y:S01]  /*15460*/  FMUL.FTZ R117, R117, R10 ;  /* 0x0000000a75757220 */ /* 0x000fe20000410000 */
[----:B------:R-:W2:Y:S01]  /*15470*/  MUFU.EX2 R43, R43 ;  /* 0x0000002b002b7308 */ /* 0x000ea20000000800 */
[----:B------:R-:W-:Y:S01]  /*15480*/  FADD.FTZ R20, R164, R37 ;  /* 0x00000025a4147221 */ /* 0x000fe20000010000 */
[----:B------:R-:W-:Y:S01]  /*15490*/  F2FP.F16.F32.PACK_AB R164, R9, R164 ;  /* 0x000000a409a4723e */ /* 0x000fe200000000ff */
[-C--:B------:R-:W-:Y:S01]  /*154a0*/  FMUL.FTZ R120, R120, R10.reuse ;  /* 0x0000000a78787220 */ /* 0x080fe20000410000 */
[-C--:B------:R-:W-:Y:S01]  /*154b0*/  FMUL.FTZ R121, R121, R10.reuse ;  /* 0x0000000a79797220 */ /* 0x080fe20000410000 */
[----:B------:R-:W-:Y:S01]  /*154c0*/  FADD.FTZ R25, R9, R20 ;  /* 0x0000001409197221 */ /* 0x000fe20000010000 */
[-C--:B------:R-:W-:Y:S01]  /*154d0*/  FMUL.FTZ R124, R124, R10.reuse ;  /* 0x0000000a7c7c7220 */ /* 0x080fe20000410000 */
[----:B------:R-:W-:Y:S01]  /*154e0*/  FMUL.FTZ R125, R125, R10 ;  /* 0x0000000a7d7d7220 */ /* 0x000fe20000410000 */
[----:B------:R-:W3:Y:S01]  /*154f0*/  MUFU.EX2 R27, R27 ;  /* 0x0000001b001b7308 */ /* 0x000ee20000000800 */
[----:B0-----:R-:W-:Y:S01]  /*15500*/  FADD.FTZ R4, R166, R25 ;  /* 0x00000019a6047221 */ /* 0x001fe20000010000 */
[----:B-1----:R-:W-:Y:S01]  /*15510*/  FFMA.FTZ R0, R11, R0, R181 ;  /* 0x000000000b007223 */ /* 0x002fe200000100b5 */
[-C--:B------:R-:W-:Y:S01]  /*15520*/  FMUL.FTZ R128, R128, R10.reuse ;  /* 0x0000000a80807220 */ /* 0x080fe20000410000 */
[-C--:B------:R-:W-:Y:S01]  /*15530*/  FMUL.FTZ R129, R129, R10.reuse ;  /* 0x0000000a81817220 */ /* 0x080fe20000410000 */
[----:B------:R-:W-:Y:S01]  /*15540*/  FADD.FTZ R25, R39, R4 ;  /* 0x0000000427197221 */ /* 0x000fe20000010000 */
[----:B------:R-:W-:Y:S01]  /*15550*/  FADD.FTZ R0, R21, R0 ;  /* 0x0000000015007221 */ /* 0x000fe20000010000 */
[-C--:B------:R-:W-:Y:S01]  /*15560*/  FMUL.FTZ R132, R132, R10.reuse ;  /* 0x0000000a84847220 */ /* 0x080fe20000410000 */
[----:B------:R-:W0:Y:S01]  /*15570*/  MUFU.EX2 R156, R156 ;  /* 0x0000009c009c7308 */ /* 0x000e220000000800 */
[----:B------:R-:W-:Y:S01]  /*15580*/  FADD.FTZ R37, R160, R25 ;  /* 0x00000019a0257221 */ /* 0x000fe20000010000 */
        /* <DEDUP_REMOVED lines=11> */
[----:B--2---:R-:W-:Y:S01]  /*15640*/  FADD.FTZ R25, R43, R4 ;  /* 0x000000042b197221 */ /* 0x004fe20000010000 */
[----:B---3--:R-:W-:Y:S01]  /*15650*/  FADD.FTZ R0, R27, R0 ;  /* 0x000000001b007221 */ /* 0x008fe20000010000 */
[-C--:B------:R-:W-:Y:S01]  /*15660*/  FMUL.FTZ R144, R144, R10.reuse ;  /* 0x0000000a90907220 */ /* 0x080fe20000410000 */
[----:B------:R-:W2:Y:S01]  /*15670*/  MUFU.EX2 R22, R22 ;  /* 0x0000001600167308 */ /* 0x000ea20000000800 */
[----:B0-----:R-:W-:Y:S01]  /*15680*/  FADD.FTZ R37, R156, R25 ;  /* 0x000000199c257221 */ /* 0x001fe20000010000 */
[-C--:B------:R-:W-:Y:S01]  /*15690*/  FMUL.FTZ R145, R145, R10.reuse ;  /* 0x0000000a91917220 */ /* 0x080fe20000410000 */
[-C--:B------:R-:W-:Y:S01]  /*156a0*/  FMUL.FTZ R148, R148, R10.reuse ;  /* 0x0000000a94947220 */ /* 0x080fe20000410000 */
[----:B------:R-:W-:Y:S01]  /*156b0*/  FMUL.FTZ R149, R149, R10 ;  /* 0x0000000a95957220 */ /* 0x000fe20000410000 */
[-C--:B------:R-:W-:Y:S01]  /*156c0*/  FMUL.FTZ R90, R90, R11.reuse ;  /* 0x0000000b5a5a7220 */ /* 0x080fe20000410000 */
[-C--:B------:R-:W-:Y:S01]  /*156d0*/  FMUL.FTZ R91, R91, R11.reuse ;  /* 0x0000000b5b5b7220 */ /* 0x080fe20000410000 */
[-C--:B------:R-:W-:Y:S01]  /*156e0*/  FMUL.FTZ R94, R94, R11.reuse ;  /* 0x0000000b5e5e7220 */ /* 0x080fe20000410000 */
[----:B------:R-:W0:Y:S01]  /*156f0*/  MUFU.EX2 R173, R173 ;  /* 0x000000ad00ad7308 */ /* 0x000e220000000800 */
[----:B-1----:R-:W-:Y:S01]  /*15700*/  FADD.FTZ R25, R179, R0 ;  /* 0x00000000b3197221 */ /* 0x002fe20000010000 */
[-C--:B------:R-:W-:Y:S01]  /*15710*/  FMUL.FTZ R95, R95, R11.reuse ;  /* 0x0000000b5f5f7220 */ /* 0x080fe20000410000 */
[-C--:B------:R-:W-:Y:S01]  /*15720*/  FMUL.FTZ R98, R98, R11.reuse ;  /* 0x0000000b62627220 */ /* 0x080fe20000410000 */
[-C--:B------:R-:W-:Y:S01]  /*15730*/  FMUL.FTZ R99, R99, R11.reuse ;  /* 0x0000000b63637220 */ /* 0x080fe20000410000 */
[-C--:B------:R-:W-:Y:S01]  /*15740*/  FMUL.FTZ R102, R102, R11.reuse ;  /* 0x0000000b66667220 */ /* 0x080fe20000410000 */
[-C--:B------:R-:W-:Y:S01]  /*15750*/  FMUL.FTZ R103, R103, R11.reuse ;  /* 0x0000000b67677220 */ /* 0x080fe20000410000 */
[----:B------:R-:W-:Y:S01]  /*15760*/  FMUL.FTZ R106, R106, R11 ;  /* 0x0000000b6a6a7220 */ /* 0x000fe20000410000 */
[----:B------:R-:W1:Y:S01]  /*15770*/  MUFU.EX2 R28, R28 ;  /* 0x0000001c001c7308 */ /* 0x000e620000000800 */
        /* <DEDUP_REMOVED lines=30> */
[----:B------:R-:W-:Y:S01]  /*15960*/  FMUL.FTZ R151, R151, R11 ;  /* 0x0000000b97977220 */ /* 0x000fe20000410000 */
[----:B------:R-:W2:Y:S01]  /*15970*/  MUFU.EX2 R29, R29 ;  /* 0x0000001d001d7308 */ /* 0x000ea20000000800 */
[----:B0-----:R-:W-:Y:S01]  /*15980*/  FADD.FTZ R0, R8, R9 ;  /* 0x0000000908007221 */ /* 0x001fe20000010000 */
[----:B------:R-:W-:Y:S01]  /*15990*/  F2FP.F16.F32.PACK_AB R178, R26, R178 ;  /* 0x000000b21ab2723e */ /* 0x000fe200000000ff */
[----:B------:R-:W-:Y:S01]  /*159a0*/  VIADD R3, R3, 0xffffffff ;  /* 0xffffffff03037836 */ /* 0x000fe20000000000 */
[----:B------:R-:W-:Y:S01]  /*159b0*/  F2FP.F16.F32.PACK_AB R172, R31, R172 ;  /* 0x000000ac1fac723e */ /* 0x000fe200000000ff */
[----:B------:R-:W-:Y:S01]  /*159c0*/  IMAD.MOV.U32 R22, RZ, RZ, R13 ;  /* 0x000000ffff167224 */ /* 0x000fe200078e000d */
[----:B------:R-:W-:Y:S01]  /*159d0*/  F2FP.F16.F32.PACK_AB R174, R32, R174 ;  /* 0x000000ae20ae723e */ /* 0x000fe200000000ff */
[----:B------:R-:W-:Y:S01]  /*159e0*/  IMAD.MOV.U32 R10, RZ, RZ, R6 ;  /* 0x000000ffff0a7224 */ /* 0x000fe200078e0006 */
[----:B------:R-:W0:Y:S01]  /*159f0*/  MUFU.EX2 R171, R171 ;  /* 0x000000ab00ab7308 */ /* 0x000e220000000800 */
[----:B-1----:R-:W-:Y:S01]  /*15a00*/  FADD.FTZ R0, R169, R0 ;  /* 0x00000000a9007221 */ /* 0x002fe20000010000 */
[----:B------:R-:W-:-:S02]  /*15a10*/  F2FP.F16.F32.PACK_AB R168, R33, R168 ;  /* 0x000000a821a8723e */ /* 0x000fc400000000ff */
[----:B------:R-:W-:Y:S02]  /*15a20*/  F2FP.F16.F32.PACK_AB R170, R35, R170 ;  /* 0x000000aa23aa723e */ /* 0x000fe400000000ff */
[----:B------:R-:W-:Y:S02]  /*15a30*/  F2FP.F16.F32.PACK_AB R166, R39, R166 ;  /* 0x000000a627a6723e */ /* 0x000fe400000000ff */
[----:B------:R-:W1:Y:S01]  /*15a40*/  MUFU.EX2 R165, R165 ;  /* 0x000000a500a57308 */ /* 0x000e620000000800 */
[----:B--2---:R-:W-:Y:S01]  /*15a50*/  FADD.FTZ R0, R29, R0 ;  /* 0x000000001d007221 */ /* 0x004fe20000010000 */
[----:B------:R-:W-:Y:S02]  /*15a60*/  F2FP.F16.F32.PACK_AB R160, R40, R160 ;  /* 0x000000a028a0723e */ /* 0x000fe400000000ff */
[----:B------:R-:W-:Y:S02]  /*15a70*/  F2FP.F16.F32.PACK_AB R162, R43, R162 ;  /* 0x000000a22ba2723e */ /* 0x000fe400000000ff */
[----:B------:R-:W-:-:S02]  /*15a80*/  F2FP.F16.F32.PACK_AB R181, R21, R181 ;  /* 0x000000b515b5723e */ /* 0x000fc400000000ff */
[----:B------:R-:W2:Y:S01]  /*15a90*/  MUFU.EX2 R53, R53 ;  /* 0x0000003500357308 */ /* 0x000ea20000000800 */
[----:B0-----:R-:W-:Y:S01]  /*15aa0*/  FADD.FTZ R0, R171, R0 ;  /* 0x00000000ab007221 */ /* 0x001fe20000010000 */
[----:B------:R-:W-:Y:S02]  /*15ab0*/  F2FP.F16.F32.PACK_AB R183, R24, R183 ;  /* 0x000000b718b7723e */ /* 0x000fe400000000ff */
[----:B------:R-:W-:Y:S01]  /*15ac0*/  F2FP.F16.F32.PACK_AB R177, R27, R177 ;  /* 0x000000b11bb1723e */ /* 0x000fe200000000ff */
[----:B------:R-:W-:Y:S01]  /*15ad0*/  FADD.FTZ R0, R15, R0 ;  /* 0x000000000f007221 */ /* 0x000fe20000010000 */
[----:B------:R-:W-:Y:S02]  /*15ae0*/  F2FP.F16.F32.PACK_AB R173, R28, R173 ;  /* 0x000000ad1cad723e */ /* 0x000fe400000000ff */
[----:B------:R-:W0:Y:S01]  /*15af0*/  MUFU.EX2 R55, R55 ;  /* 0x0000003700377308 */ /* 0x000e220000000800 */
[----:B-1----:R-:W-:Y:S01]  /*15b00*/  FADD.FTZ R0, R165, R0 ;  /* 0x00000000a5007221 */ /* 0x002fe20000010000 */
[----:B------:R-:W-:-:S02]  /*15b10*/  F2FP.F16.F32.PACK_AB R175, R8, R175 ;  /* 0x000000af08af723e */ /* 0x000fc400000000ff */
[----:B------:R-:W-:Y:S02]  /*15b20*/  F2FP.F16.F32.PACK_AB R169, R29, R169 ;  /* 0x000000a91da9723e */ /* 0x000fe400000000ff */
[----:B------:R-:W-:Y:S02]  /*15b30*/  F2FP.F16.F32.PACK_AB R171, R15, R171 ;  /* 0x000000ab0fab723e */ /* 0x000fe400000000ff */
[----:B------:R-:W1:Y:S01]  /*15b40*/  MUFU.EX2 R56, R56 ;  /* 0x0000003800387308 */ /* 0x000e620000000800 */
[C---:B--2---:R-:W-:Y:S01]  /*15b50*/  FADD.FTZ R0, R53.reuse, R0 ;  /* 0x0000000035007221 */ /* 0x044fe20000010000 */
[----:B------:R-:W-:Y:S02]  /*15b60*/  F2FP.F16.F32.PACK_AB R165, R53, R165 ;  /* 0x000000a535a5723e */ /* 0x000fe400000000ff */
[----:B------:R-:W-:-:S04]  /*15b70*/  MOV R11, R7 ;  /* 0x00000007000b7202 */ /* 0x000fc80000000f00 */
        /* <DEDUP_REMOVED lines=46> */
[----:B0-----:R-:W-:Y:S01]  /*15e60*/  FADD.FTZ R0, R155, R0 ;  /* 0x000000009b007221 */ /* 0x001fe20000010000 */
[C---:B-1----:R-:W-:Y:S01]  /*15e70*/  FADD.FTZ R4, R50.reuse, R25 ;  /* 0x0000001932047221 */ /* 0x042fe20000010000 */
[----:B------:R-:W-:Y:S02]  /*15e80*/  F2FP.F16.F32.PACK_AB R154, R50, R154 ;  /* 0x0000009a329a723e */ /* 0x000fe400000000ff */
[C---:B--2---:R-:W-:Y:S01]  /*15e90*/  FADD.FTZ R0, R51.reuse, R0 ;  /* 0x0000000033007221 */ /* 0x044fe20000010000 */
[----:B------:R-:W-:Y:S01]  /*15ea0*/  F2FP.F16.F32.PACK_AB R155, R51, R155 ;  /* 0x0000009b339b723e */ /* 0x000fe200000000ff */
[----:B------:R-:W-:Y:S06]  /*15eb0*/  @P4 BRA `(.L_x_7941) ;  /* 0xffffffc400884947 */ /* 0x000fec000383ffff */
[----:B------:R-:W-:Y:S02]  /*15ec0*/  IMAD.MOV.U32 R11, RZ, RZ, R7 ;  /* 0x000000ffff0b7224 */ /* 0x000fe400078e0007 */
[----:B------:R-:W-:Y:S02]  /*15ed0*/  IMAD.MOV.U32 R10, RZ, RZ, R6 ;  /* 0x000000ffff0a7224 */ /* 0x000fe400078e0006 */
[----:B------:R-:W-:Y:S02]  /*15ee0*/  IMAD.MOV.U32 R22, RZ, RZ, R13 ;  /* 0x000000ffff167224 */ /* 0x000fe400078e000d */
[----:B------:R-:W-:-:S07]  /*15ef0*/  IMAD.MOV.U32 R186, RZ, RZ, R14 ;  /* 0x000000ffffba7224 */ /* 0x000fce00078e000e */
.L_x_7923:
[----:B------:R-:W0:Y:S01]  /*15f00*/  LDC R6, c[0x0][0x448] ;  /* 0x00011200ff067b82 */ /* 0x000e220000000800 */
[----:B------:R-:W-:Y:S01]  /*15f10*/  IADD3 R9, R189, 0x1, -R187 ;  /* 0x00000001bd097810 */ /* 0x000fe20007ffe8bb */
[----:B------:R-:W-:-:S06]  /*15f20*/  ULDC UR6, c[0x0][0x9dc] ;  /* 0x0002770000067ab9 */ /* 0x000fcc0000000800 */
[----:B------:R-:W1:Y:S01]  /*15f30*/  LDC R12, c[0x0][0x9e4] ;  /* 0x00027900ff0c7b82 */ /* 0x000e620000000800 */
[----:B0-----:R-:W-:Y:S01]  /*15f40*/  ISETP.NE.AND P4, PT, R6, 0x1, PT ;  /* 0x000000010600780c */ /* 0x001fe20003f85270 */
[----:B------:R-:W-:Y:S01]  /*15f50*/  VIADD R6, R192, 0x7f ;  /* 0x0000007fc0067836 */ /* 0x000fe20000000000 */
[----:B-1----:R-:W-:-:S11]  /*15f60*/  ISETP.GE.AND P5, PT, R12, 0x1, PT ;  /* 0x000000010c00780c */ /* 0x002fd60003fa6270 */
[----:B------:R-:W0:Y:S08]  /*15f70*/  @P4 LDC R7, c[0x0][0x44c] ;  /* 0x00011300ff074b82 */ /* 0x000e300000000800 */
[----:B------:R-:W1:Y:S01]  /*15f80*/  @P4 LDC R8, c[0x0][0x450] ;  /* 0x00011400ff084b82 */ /* 0x000e620000000800 */
[----:B0-----:R-:W-:-:S05]  /*15f90*/  @P4 IMAD.HI.U32 R7, R6, R7, RZ ;  /* 0x0000000706074227 */ /* 0x001fca00078e00ff */
[----:B-1----:R-:W-:-:S05]  /*15fa0*/  @P4 SHF.R.U32.HI R6, RZ, R8, R7 ;  /* 0x00000008ff064219 */ /* 0x002fca0000011607 */
        /* <DEDUP_REMOVED lines=14> */
.L_x_7944:
[----:B------:R-:W-:-:S13]  /*16090*/  ISETP.NE.AND P2, PT, R12, 0x1, PT ;  /* 0x000000010c00780c */ /* 0x000fda0003f45270 */
[----:B------:R-:W0:Y:S02]  /*160a0*/  @P2 LDC.64 R6, c[0x0][0x9e8] ;  /* 0x00027a00ff062b82 */ /* 0x000e240000000a00 */
[----:B0-----:R-:W-:-:S05]  /*160b0*/  @P2 IMAD.HI.U32 R6, R9, R6, RZ ;  /* 0x0000000609062227 */ /* 0x001fca00078e00ff */
[----:B------:R-:W-:-:S07]  /*160c0*/  @P2 SHF.R.U32.HI R9, RZ, R7, R6 ;  /* 0x00000007ff092219 */ /* 0x000fce0000011606 */
.L_x_7945:
[----:B------:R-:W-:Y:S05]  /*160d0*/  BSYNC B0 ;  /* 0x0000000000007941 */ /* 0x000fea0003800000 */
.L_x_7943:
[----:B------:R-:W-:-:S05]  /*160e0*/  IMAD R9, R9, R12, RZ ;  /* 0x0000000c09097224 */ /* 0x000fca00078e02ff */
[----:B------:R-:W-:-:S07]  /*160f0*/  VIMNMX R8, R8, R9, !PT ;  /* 0x0000000908087248 */ /* 0x000fce0007fe0100 */
.L_x_7942:
[----:B------:R-:W-:-:S04]  /*16100*/  IADD3 R8, R8, 0x7f, RZ ;  /* 0x0000007f08087810 */ /* 0x000fc80007ffe0ff */
[----:B------:R-:W-:-:S04]  /*16110*/  SHF.R.S32.HI R7, RZ, 0x1f, R8 ;  /* 0x0000001fff077819 */ /* 0x000fc80000011408 */
[----:B------:R-:W-:-:S04]  /*16120*/  LEA.HI R7, R7, R8, RZ, 0x7 ;  /* 0x0000000807077211 */ /* 0x000fc800078f38ff */
[----:B------:R-:W-:-:S04]  /*16130*/  SHF.R.S32.HI R7, RZ, 0x7, R7 ;  /* 0x00000007ff077819 */ /* 0x000fc80000011407 */
[----:B------:R-:W-:-:S04]  /*16140*/  VIMNMX R14, R194, R7, !PT ;  /* 0x00000007c20e7248 */ /* 0x000fc80007fe0100 */
[----:B------:R-:W-:-:S13]  /*16150*/  ISETP.GE.AND P2, PT, R3, R14, PT ;  /* 0x0000000e0300720c */ /* 0x000fda0003f46270 */
[----:B------:R-:W-:Y:S05]  /*16160*/  @!P2 BRA `(.L_x_7946) ;  /* 0x000000280074a947 */ /* 0x000fea0003800000 */
[----:B------:R-:W-:Y:S02]  /*16170*/  IMAD.MOV.U32 R13, RZ, RZ, R11 ;  /* 0x000000ffff0d7224 */ /* 0x000fe400078e000b */
[----:B------:R-:W-:Y:S02]  /*16180*/  IMAD.MOV.U32 R12, RZ, RZ, R10 ;  /* 0x000000ffff0c7224 */ /* 0x000fe400078e000a */
[----:B------:R-:W-:Y:S02]  /*16190*/  IMAD.MOV.U32 R6, RZ, RZ, R186 ;  /* 0x000000ffff067224 */ /* 0x000fe400078e00ba */
[----:B------:R-:W-:-:S07]  /*161a0*/  IMAD.MOV.U32 R15, RZ, RZ, R22 ;  /* 0x000000ffff0f7224 */ /* 0x000fce00078e0016 */
.L_x_7956:
[----:B------:R-:W-:Y:S01]  /*161b0*/  VIADD R22, R15, 0x1 ;  /* 0x000000010f167836 */ /* 0x000fe20000000000 */
        /* <DEDUP_REMOVED lines=9> */
.L_x_7948:
[----:B------:R-:W-:Y:S01]  /*16250*/  IMAD R7, R22, 0x8, R2 ;  /* 0x0000000816077824 */ /* 0x000fe200078e0202 */
[----:B------:R-:W-:-:S04]  /*16260*/  SHF.L.U32 R8, R186, 0x1f, RZ ;  /* 0x0000001fba087819 */ /* 0x000fc800000006ff */
[----:B------:R0:W1:Y:S01]  /*16270*/  SYNCS.PHASECHK.TRANS64.TRYWAIT P3, [R7+URZ+0x28830], R8 ;  /* 0x02883008070075a7 */ /* 0x000062000806017f */
[----:B------:R-:W-:Y:S05]  /*16280*/  @!P0 BRA `(.L_x_7949) ;  /* 0x0000000000048947 */ /* 0x000fea0003800000 */
[----:B------:R-:W-:Y:S01]  /*16290*/  BPT.TRAP 0x1 ;  /* 0x000000040000795c */ /* 0x000fe20000300000 */
.L_x_7949:
[----:B------:R-:W-:Y:S04]  /*162a0*/  BSSY B0, `(.L_x_7947) ;  /* 0x0000004000007945 */ /* 0x000fe80003800000 */
[----:B-1----:R-:W-:Y:S05]  /*162b0*/  @P3 BRA `(.L_x_7950) ;  /* 0x0000000000083947 */ /* 0x002fea0003800000 */
[----:B------:R-:W1:Y:S02]  /*162c0*/  SYNCS.PHASECHK.TRANS64.TRYWAIT P3, [R7+URZ+0x28830], R8 ;  /* 0x02883008070075a7 */ /* 0x000e64000806017f */
[----:B-1----:R-:W-:Y:S05]  /*162d0*/  @!P3 BRA `(.L_x_7951) ;  /* 0x0000013c0090b947 */ /* 0x002fea0003800000 */
.L_x_7950:
[----:B------:R-:W-:Y:S05]  /*162e0*/  BSYNC B0 ;  /* 0x0000000000007941 */ /* 0x000fea0003800000 */
.L_x_7947:
[----:B01----:R-:W0:Y:S01]  /*162f0*/  S2R R7, SR_TID.X ;  /* 0x0000000000077919 */ /* 0x003e220000002100 */
[----:B------:R-:W-:Y:S05]  /*16300*/  WARPSYNC.ALL ;  /* 0x0000000000007948 */ /* 0x000fea0003800000 */
[----:B------:R-:W-:Y:S02]  /*16310*/  IMAD R8, R22, 0x800, R5 ;  /* 0x0000080016087824 */ /* 0x000fe400078e0205 */
[----:B------:R-:W-:Y:S02]  /*16320*/  IMAD.MOV.U32 R9, RZ, RZ, 0x40000040 ;  /* 0x40000040ff097424 */ /* 0x000fe400078e00ff */
[C---:B------:R-:W-:Y:S01]  /*16330*/  VIADD R24, R8.reuse, 0x4 ;  /* 0x0000000408187836 */ /* 0x040fe20000000000 */
[----:B------:R-:W-:Y:S01]  /*16340*/  R2UR UR14, R8 ;  /* 0x00000000080e72ca */ /* 0x000fe200000e0000 */
[----:B------:R-:W-:Y:S01]  /*16350*/  IMAD.MOV.U32 R25, RZ, RZ, 0x40000040 ;  /* 0x40000040ff197424 */ /* 0x000fe200078e00ff */
[----:B------:R-:W-:Y:S01]  /*16360*/  R2UR UR15, R9 ;  /* 0x00000000090f72ca */ /* 0x000fe200000e0000 */
[----:B------:R-:W-:Y:S01]  /*16370*/  IMAD.MOV.U32 R21, RZ, RZ, 0x40000040 ;  /* 0x40000040ff157424 */ /* 0x000fe200078e00ff */
[----:B------:R-:W-:Y:S01]  /*16380*/  R2UR UR6, R24 ;  /* 0x00000000180672ca */ /* 0x000fe200000e0000 */
[C---:B------:R-:W-:Y:S01]  /*16390*/  VIADD R10, R8.reuse, 0x6 ;  /* 0x00000006080a7836 */ /* 0x040fe20000000000 */
[----:B------:R-:W-:Y:S01]  /*163a0*/  IADD3 R24, R8, 0x404, RZ ;  /* 0x0000040408187810 */ /* 0x000fe20007ffe0ff */
[----:B------:R-:W-:Y:S01]  /*163b0*/  IMAD.MOV.U32 R11, RZ, RZ, 0x40000040 ;  /* 0x40000040ff0b7424 */ /* 0x000fe200078e00ff */
[----:B------:R-:W-:-:S02]  /*163c0*/  R2UR UR7, R25 ;  /* 0x00000000190772ca */ /* 0x000fc400000e0000 */
[----:B------:R-:W-:Y:S02]  /*163d0*/  R2UR UR30, R24 ;  /* 0x00000000181e72ca */ /* 0x000fe400000e0000 */
[----:B------:R-:W-:Y:S02]  /*163e0*/  R2UR UR31, R25 ;  /* 0x00000000191f72ca */ /* 0x000fe400000e0000 */
[----:B------:R-:W-:Y:S02]  /*163f0*/  IADD3 R20, R8, 0x2, RZ ;  /* 0x0000000208147810 */ /* 0x000fe40007ffe0ff */
[----:B------:R-:W-:Y:S02]  /*16400*/  R2UR UR11, R21 ;  /* 0x00000000150b72ca */ /* 0x000fe400000e0000 */
[----:B------:R-:W-:Y:S01]  /*16410*/  R2UR UR10, R20 ;  /* 0x00000000140a72ca */ /* 0x000fe200000e0000 */
[----:B------:R-:W-:Y:S01]  /*16420*/  VIADD R20, R8, 0x400 ;  /* 0x0000040008147836 */ /* 0x000fe20000000000 */
[----:B------:R-:W-:Y:S01]  /*16430*/  R2UR UR18, R10 ;  /* 0x000000000a1272ca */ /* 0x000fe200000e0000 */
[C---:B------:R-:W-:Y:S01]  /*16440*/  VIADD R10, R8.reuse, 0x402 ;  /* 0x00000402080a7836 */ /* 0x040fe20000000000 */
[----:B0-----:R-:W-:Y:S01]  /*16450*/  SHF.R.U32.HI R7, RZ, 0x7, R7 ;  /* 0x00000007ff077819 */ /* 0x001fe20000011607 */
[----:B------:R-:W-:Y:S01]  /*16460*/  VIADD R8, R8, 0x406 ;  /* 0x0000040608087836 */ /* 0x000fe20000000000 */
[----:B------:R-:W-:-:S02]  /*16470*/  R2UR UR19, R11 ;  /* 0x000000000b1372ca */ /* 0x000fc400000e0000 */
[----:B------:R-:W-:Y:S01]  /*16480*/  R2UR UR22, R20 ;  /* 0x00000000141672ca */ /* 0x000fe200000e0000 */
[----:B------:R-:W-:Y:S01]  /*16490*/  VIADD R7, R7, 0x8 ;  /* 0x0000000807077836 */ /* 0x000fe20000000000 */
[----:B------:R-:W-:Y:S02]  /*164a0*/  R2UR UR23, R21 ;  /* 0x00000000151772ca */ /* 0x000fe400000e0000 */
[----:B------:R-:W-:Y:S02]  /*164b0*/  R2UR UR26, R10 ;  /* 0x000000000a1a72ca */ /* 0x000fe400000e0000 */
[----:B------:R0:W-:Y:S01]  /*164c0*/  BAR.SYNC.DEFER_BLOCKING R7, 0x100 ;  /* 0x000400070000751d */ /* 0x0001e20000010000 */
[----:B------:R-:W-:Y:S02]  /*164d0*/  R2UR UR27, R11 ;  /* 0x000000000b1b72ca */ /* 0x000fe400000e0000 */
        /* <DEDUP_REMOVED lines=29> */
.L_x_7953:
[----:B------:R-:W-:Y:S01]  /*166b0*/  SHF.L.U32 R6, R6, 0x1f, RZ ;  /* 0x0000001f06067819 */ /* 0x000fe200000006ff */
[----:B------:R-:W-:-:S04]  /*166c0*/  IMAD R7, R15, 0x8, R2 ;  /* 0x000000080f077824 */ /* 0x000fc800078e0202 */
[----:B------:R0:W1:Y:S01]  /*166d0*/  SYNCS.PHASECHK.TRANS64.TRYWAIT P2, [R7+URZ+0x28850], R6 ;  /* 0x02885006070075a7 */ /* 0x000062000804017f */
[----:B------:R-:W-:Y:S05]  /*166e0*/  @!P0 BRA `(.L_x_7954) ;  /* 0x0000000000048947 */ /* 0x000fea0003800000 */
[----:B------:R-:W-:Y:S01]  /*166f0*/  BPT.TRAP 0x1 ;  /* 0x000000040000795c */ /* 0x000fe20000300000 */
.L_x_7954:
[----:B-1----:R-:W-:Y:S05]  /*16700*/  @P2 BRA `(.L_x_7952) ;  /* 0x0000000000082947 */ /* 0x002fea0003800000 */
[----:B------:R-:W1:Y:S02]  /*16710*/  SYNCS.PHASECHK.TRANS64.TRYWAIT P2, [R7+URZ+0x28850], R6 ;  /* 0x02885006070075a7 */ /* 0x000e64000804017f */
[----:B-1----:R-:W-:Y:S05]  /*16720*/  @!P2 BRA `(.L_x_7955) ;  /* 0x000001380090a947 */ /* 0x002fea0003800000 */
.L_x_7952:
[----:B01----:R-:W-:Y:S01]  /*16730*/  VIADD R6, R2, 0x400 ;  /* 0x0000040002067836 */ /* 0x003fe20000000000 */
[----:B------:R-:W-:Y:S05]  /*16740*/  WARPSYNC.ALL ;  /* 0x0000000000007948 */ /* 0x000fea0003800000 */
[----:B------:R-:W-:-:S04]  /*16750*/  SHF.R.U32.HI R6, RZ, 0x4, R6 ;  /* 0x00000004ff067819 */ /* 0x000fc80000011606 */
[----:B------:R-:W-:-:S04]  /*16760*/  LOP3.LUT R6, R6, 0x3fff, RZ, 0xc0, !PT ;  /* 0x00003fff06067812 */ /* 0x000fc800078ec0ff */
[----:B------:R-:W-:-:S05]  /*16770*/  LOP3.LUT R6, R6, 0x4000000, RZ, 0xfc, !PT ;  /* 0x0400000006067812 */ /* 0x000fca00078efcff */
[----:B------:R-:W-:Y:S01]  /*16780*/  IMAD R6, R15, 0x800, R6 ;  /* 0x000008000f067824 */ /* 0x000fe200078e0206 */
[----:B------:R-:W-:Y:S01]  /*16790*/  WARPGROUP.ARRIVE ;  /* 0x00000000000079c5 */ /* 0x000fe20000000000 */
[----:B------:R-:W-:Y:S02]  /*167a0*/  IMAD.MOV.U32 R7, RZ, RZ, 0x40000040 ;  /* 0x40000040ff077424 */ /* 0x000fe400078e00ff */
[----:B------:R-:W-:Y:S01]  /*167b0*/  FMUL.FTZ R11, R28, UR54 ;  /* 0x000000361c0b7c20 */ /* 0x000fe20008410000 */
[C---:B------:R-:W-:Y:S01]  /*167c0*/  VIADD R8, R6.reuse, 0x80 ;  /* 0x0000008006087836 */ /* 0x040fe20000000000 */
[----:B------:R-:W-:Y:S01]  /*167d0*/  R2UR UR6, R6 ;  /* 0x00000000060672ca */ /* 0x000fe200000e0000 */
[----:B------:R-:W-:Y:S01]  /*167e0*/  IMAD.MOV.U32 R9, RZ, RZ, 0x40000040 ;  /* 0x40000040ff097424 */ /* 0x000fe200078e00ff */
[----:B------:R-:W-:Y:S01]  /*167f0*/  R2UR UR7, R7 ;  /* 0x00000000070772ca */ /* 0x000fe200000e0000 */
        /* <DEDUP_REMOVED lines=12> */
[----:B------:R-:W-:Y:S01]  /*168c0*/  HGMMA.64x128x16.F32 R88, R180, gdesc[UR4].tnspB, R88, gsb0 ;  /* 0x41e00004b4587df0 */ /* 0x000fe20008000858 */
[----:B------:R-:W-:Y:S01]  /*168d0*/  R2UR UR6, R8 ;  /* 0x00000000080672ca */ /* 0x000fe200000e0000 */
[----:B------:R-:W-:Y:S01]  /*168e0*/  VIADD R8, R6, 0x100 ;  /* 0x0000010006087836 */ /* 0x000fe20000000000 */
[----:B------:R-:W-:Y:S01]  /*168f0*/  R2UR UR7, R9 ;  /* 0x00000000090772ca */ /* 0x000fe200000e0000 */
[----:B------:R-:W-:Y:S01]  /*16900*/  FMUL.FTZ R42, R45, UR54 ;  /* 0x000000362d2a7c20 */ /* 0x000fe20008410000 */
[----:B------:R-:W-:Y:S01]  /*16910*/  MOV R9, 0x40000040 ;  /* 0x4000004000097802 */ /* 0x000fe20000000f00 */
        /* <DEDUP_REMOVED lines=19> */
[----:B------:R-:W-:Y:S01]  /*16a50*/  UMOV UR46, UR49 ;  /* 0x00000031002e7c82 */ /* 0x000fe20008000000 */
        /* <DEDUP_REMOVED lines=13> */
[C---:B------:R-:W-:Y:S01]  /*16b30*/  ISETP.GT.AND P2, PT, R3.reuse, R14, PT ;  /* 0x0000000e0300720c */ /* 0x040fe20003f44270 */
[----:B------:R-:W-:-:S06]  /*16b40*/  VIADD R3, R3, 0xffffffff ;  /* 0xffffffff03037836 */ /* 0x000fcc0000000000 */
        /* <DEDUP_REMOVED lines=76> */
[----:B------:R-:W-:Y:S01]  /*17010*/  FMNMX.FTZ R10, R11, R10, !PT ;  /* 0x0000000a0b0a7209 */ /* 0x000fe20007810000 */
[----:B------:R-:W-:Y:S01]  /*17020*/  FMUL.FTZ R69, R81, UR54 ;  /* 0x0000003651457c20 */ /* 0x000fe20008410000 */
[----:B------:R-:W-:Y:S01]  /*17030*/  FMUL.FTZ R77, R84, UR54 ;  /* 0x00000036544d7c20 */ /* 0x000fe20008410000 */
[----:B------:R-:W0:Y:S01]  /*17040*/  MUFU.TANH R36, R36 ;  /* 0x0000002400247308 */ /* 0x000e220000002400 */
[----:B------:R-:W-:Y:S01]  /*17050*/  FMNMX.FTZ R10, R24, R10, !PT ;  /* 0x0000000a180a7209 */ /* 0x000fe20007810000 */
[----:B------:R-:W-:Y:S01]  /*17060*/  FMUL.FTZ R81, R83, UR54 ;  /* 0x0000003653517c20 */ /* 0x000fe20008410000 */
[----:B------:R-:W-:-:S02]  /*17070*/  FMUL.FTZ R83, R87, UR54 ;  /* 0x0000003657537c20 */ /* 0x000fc40008410000 */
[----:B-1----:R-:W-:-:S03]  /*17080*/  FMNMX.FTZ R10, R26, R10, !PT ;  /* 0x0000000a1a0a7209 */ /* 0x002fc60007810000 */
[----:B------:R-:W1:Y:S01]  /*17090*/  MUFU.TANH R40, R40 ;  /* 0x0000002800287308 */ /* 0x000e620000002400 */
[----:B------:R-:W-:-:S04]  /*170a0*/  FMNMX.FTZ R10, R30, R10, !PT ;  /* 0x0000000a1e0a7209 */ /* 0x000fc80007810000 */
[----:B--2---:R-:W-:-:S03]  /*170b0*/  FMNMX.FTZ R10, R32, R10, !PT ;  /* 0x0000000a200a7209 */ /* 0x004fc60007810000 */
[----:B------:R-:W2:Y:S01]  /*170c0*/  MUFU.TANH R44, R44 ;  /* 0x0000002c002c7308 */ /* 0x000ea20000002400 */
[----:B------:R-:W-:-:S04]  /*170d0*/  FMNMX.FTZ R10, R34, R10, !PT ;  /* 0x0000000a220a7209 */ /* 0x000fc80007810000 */
[----:B0-----:R-:W-:-:S03]  /*170e0*/  FMNMX.FTZ R10, R36, R10, !PT ;  /* 0x0000000a240a7209 */ /* 0x001fc60007810000 */
[----:B------:R-:W0:Y:S01]  /*170f0*/  MUFU.TANH R51, R51 ;  /* 0x0000003300337308 */ /* 0x000e220000002400 */
[----:B------:R-:W-:-:S04]  /*17100*/  FMNMX.FTZ R10, R38, R10, !PT ;  /* 0x0000000a260a7209 */ /* 0x000fc80007810000 */
[----:B-1----:R-:W-:-:S03]  /*17110*/  FMNMX.FTZ R10, R40, R10, !PT ;  /* 0x0000000a280a7209 */ /* 0x002fc60007810000 */
[----:B------:R-:W1:Y:S01]  /*17120*/  MUFU.TANH R54, R54 ;  /* 0x0000003600367308 */ /* 0x000e620000002400 */
[----:B------:R-:W-:-:S04]  /*17130*/  FMNMX.FTZ R10, R42, R10, !PT ;  /* 0x0000000a2a0a7209 */ /* 0x000fc80007810000 */
[----:B--2---:R-:W-:-:S03]  /*17140*/  FMNMX.FTZ R10, R44, R10, !PT ;  /* 0x0000000a2c0a7209 */ /* 0x004fc60007810000 */
[----:B------:R-:W2:Y:S01]  /*17150*/  MUFU.TANH R59, R59 ;  /* 0x0000003b003b7308 */ /* 0x000ea20000002400 */
[----:B------:R-:W-:-:S04]  /*17160*/  FMNMX.FTZ R10, R46, R10, !PT ;  /* 0x0000000a2e0a7209 */ /* 0x000fc80007810000 */
[----:B------:R-:W-:-:S03]  /*17170*/  FMNMX.FTZ R10, R50, R10, !PT ;  /* 0x0000000a320a7209 */ /* 0x000fc60007810000 */
[----:B------:R-:W3:Y:S01]  /*17180*/  MUFU.TANH R62, R62 ;  /* 0x0000003e003e7308 */ /* 0x000ee20000002400 */
[----:B0-----:R-:W-:-:S04]  /*17190*/  FMNMX.FTZ R10, R51, R10, !PT ;  /* 0x0000000a330a7209 */ /* 0x001fc80007810000 */
[----:B-1----:R-:W-:-:S03]  /*171a0*/  FMNMX.FTZ R10, R54, R10, !PT ;  /* 0x0000000a360a7209 */ /* 0x002fc60007810000 */
[----:B------:R-:W0:Y:S01]  /*171b0*/  MUFU.TANH R64, R64 ;  /* 0x0000004000407308 */ /* 0x000e220000002400 */
[----:B------:R-:W-:-:S04]  /*171c0*/  FMNMX.FTZ R10, R55, R10, !PT ;  /* 0x0000000a370a7209 */ /* 0x000fc80007810000 */
[----:B------:R-:W-:-:S03]  /*171d0*/  FMNMX.FTZ R10, R57, R10, !PT ;  /* 0x0000000a390a7209 */ /* 0x000fc60007810000 */
[----:B------:R-:W1:Y:S01]  /*171e0*/  MUFU.TANH R72, R72 ;  /* 0x0000004800487308 */ /* 0x000e620000002400 */
[----:B------:R-:W-:-:S04]  /*171f0*/  FMNMX.FTZ R10, R58, R10, !PT ;  /* 0x0000000a3a0a7209 */ /* 0x000fc80007810000 */
[----:B--2---:R-:W-:-:S03]  /*17200*/  FMNMX.FTZ R10, R59, R10, !PT ;  /* 0x0000000a3b0a7209 */ /* 0x004fc60007810000 */
[----:B------:R-:W2:Y:S01]  /*17210*/  MUFU.TANH R69, R69 ;  /* 0x0000004500457308 */ /* 0x000ea20000002400 */
[----:B------:R-:W-:-:S04]  /*17220*/  FMNMX.FTZ R10, R60, R10, !PT ;  /* 0x0000000a3c0a7209 */ /* 0x000fc80007810000 */
[----:B------:R-:W-:-:S03]  /*17230*/  FMNMX.FTZ R10, R61, R10, !PT ;  /* 0x0000000a3d0a7209 */ /* 0x000fc60007810000 */
[----:B------:R-:W4:Y:S01]  /*17240*/  MUFU.TANH R77, R77 ;  /* 0x0000004d004d7308 */ /* 0x000f220000002400 */
[----:B---3--:R-:W-:-:S04]  /*17250*/  FMNMX.FTZ R10, R62, R10, !PT ;  /* 0x0000000a3e0a7209 */ /* 0x008fc80007810000 */
[----:B0-----:R-:W-:-:S03]  /*17260*/  FMNMX.FTZ R10, R64, R10, !PT ;  /* 0x0000000a400a7209 */ /* 0x001fc60007810000 */
[----:B------:R-:W0:Y:S01]  /*17270*/  MUFU.TANH R8, R8 ;  /* 0x0000000800087308 */ /* 0x000e220000002400 */
[----:B------:R-:W-:-:S04]  /*17280*/  FMNMX.FTZ R10, R65, R10, !PT ;  /* 0x0000000a410a7209 */ /* 0x000fc80007810000 */
[----:B------:R-:W-:-:S03]  /*17290*/  FMNMX.FTZ R10, R68, R10, !PT ;  /* 0x0000000a440a7209 */ /* 0x000fc60007810000 */
[----:B------:R-:W3:Y:S01]  /*172a0*/  MUFU.TANH R25, R25 ;  /* 0x0000001900197308 */ /* 0x000ee20000002400 */
[----:B-1----:R-:W-:-:S04]  /*172b0*/  FMNMX.FTZ R10, R72, R10, !PT ;  /* 0x0000000a480a7209 */ /* 0x002fc80007810000 */
[----:B------:R-:W-:-:S03]  /*172c0*/  FMNMX.FTZ R10, R76, R10, !PT ;  /* 0x0000000a4c0a7209 */ /* 0x000fc60007810000 */
[----:B------:R-:W1:Y:S01]  /*172d0*/  MUFU.TANH R31, R31 ;  /* 0x0000001f001f7308 */ /* 0x000e620000002400 */
[----:B--2---:R-:W-:-:S04]  /*172e0*/  FMNMX.FTZ R10, R69, R10, !PT ;  /* 0x0000000a450a7209 */ /* 0x004fc80007810000 */
[----:B----4-:R-:W-:Y:S01]  /*172f0*/  FMNMX.FTZ R10, R77, R10, !PT ;  /* 0x0000000a4d0a7209 */ /* 0x010fe20007810000 */
[----:B------:R-:W-:Y:S02]  /*17300*/  WARPGROUP.DEPBAR.LE gsb0, 0x0 ;  /* 0x00008000000079c5 */ /* 0x000fe40000010000 */
[----:B------:R-:W-:Y:S01]  /*17310*/  WARPGROUP.ARRIVE ;  /* 0x00000000000079c5 */ /* 0x000fe20000000000 */
[----:B------:R-:W-:Y:S01]  /*17320*/  FMNMX.FTZ R10, R73, R10, !PT ;  /* 0x0000000a490a7209 */ /* 0x000fe20007810000 */
[----:B------:R-:W2:Y:S04]  /*17330*/  MUFU.TANH R35, R35 ;  /* 0x0000002300237308 */ /* 0x000ea80000002400 */
[----:B------:R-:W-:Y:S01]  /*17340*/  HGMMA.64x128x16.F32 R88, R164, gdesc[UR4].tnspB, R88, gsb0 ;  /* 0x41e00004a4587df0 */ /* 0x000fe20008000858 */
[----:B------:R-:W4:Y:S03]  /*17350*/  SHFL.BFLY PT, R28, R10, 0x2, 0x1f ;  /* 0x0c401f000a1c7f89 */ /* 0x000f2600000e0000 */
[----:B------:R-:W-:Y:S08]  /*17360*/  MUFU.TANH R39, R39 ;  /* 0x0000002700277308 */ /* 0x000ff00000002400 */
[----:B------:R-:W-:Y:S08]  /*17370*/  MUFU.TANH R43, R43 ;  /* 0x0000002b002b7308 */ /* 0x000ff00000002400 */
[----:B------:R-:W-:Y:S01]  /*17380*/  MUFU.TANH R47, R47 ;  /* 0x0000002f002f7308 */ /* 0x000fe20000002400 */
[----:B----4-:R-:W-:Y:S01]  /*17390*/  FMNMX.FTZ R10, R10, R28, !PT ;  /* 0x0000001c0a0a7209 */ /* 0x010fe20007810000 */
[----:B------:R-:W-:-:S06]  /*173a0*/  VIADD R28, R6, 0x280 ;  /* 0x00000280061c7836 */ /* 0x000fcc0000000000 */
[----:B------:R-:W-:Y:S01]  /*173b0*/  MUFU.TANH R48, R48 ;  /* 0x0000003000307308 */ /* 0x000fe20000002400 */
[----:B------:R-:W4:Y:S01]  /*173c0*/  SHFL.BFLY PT, R29, R10, 0x1, 0x1f ;  /* 0x0c201f000a1d7f89 */ /* 0x000f2200000e0000 */
[----:B------:R-:W-:-:S06]  /*173d0*/  R2UR UR6, R28 ;  /* 0x000000001c0672ca */ /* 0x000fcc00000e0000 */
[----:B------:R-:W-:Y:S08]  /*173e0*/  MUFU.TANH R53, R53 ;  /* 0x0000003500357308 */ /* 0x000ff00000002400 */
[----:B------:R-:W-:Y:S08]  /*173f0*/  MUFU.TANH R56, R56 ;  /* 0x0000003800387308 */ /* 0x000ff00000002400 */
[----:B------:R-:W-:Y:S01]  /*17400*/  MUFU.TANH R81, R81 ;  /* 0x0000005100517308 */ /* 0x000fe20000002400 */
[----:B----4-:R-:W-:Y:S01]  /*17410*/  FMNMX.FTZ R10, R10, R29, !PT ;  /* 0x0000001d0a0a7209 */ /* 0x010fe20007810000 */
[----:B------:R-:W-:-:S04]  /*17420*/  IMAD.MOV.U32 R29, RZ, RZ, 0x40000040 ;  /* 0x40000040ff1d7424 */ /* 0x000fc800078e00ff */
[----:B------:R-:W-:Y:S01]  /*17430*/  FMUL.FTZ R85, R10, UR46 ;  /* 0x0000002e0a557c20 */ /* 0x000fe20008410000 */
[----:B------:R-:W-:Y:S01]  /*17440*/  R2UR UR7, R29 ;  /* 0x000000001d0772ca */ /* 0x000fe200000e0000 */
[----:B------:R-:W-:Y:S01]  /*17450*/  MUFU.TANH R83, R83 ;  /* 0x0000005300537308 */ /* 0x000fe20000002400 */
[----:B------:R-:W-:Y:S02]  /*17460*/  IMAD.MOV.U32 R29, RZ, RZ, 0x40000040 ;  /* 0x40000040ff1d7424 */ /* 0x000fe400078e00ff */
[--C-:B------:R-:W-:Y:S01]  /*17470*/  FFMA.FTZ R180, R7, UR46, -R85.reuse ;  /* 0x0000002e07b47c23 */ /* 0x100fe20008010855 */
[----:B0-----:R-:W-:Y:S01]  /*17480*/  FMNMX.FTZ R7, R8, R13, !PT ;  /* 0x0000000d08077209 */ /* 0x001fe20007810000 */
[--C-:B------:R-:W-:Y:S01]  /*17490*/  FFMA.FTZ R182, R11, UR46, -R85.reuse ;  /* 0x0000002e0bb67c23 */ /* 0x100fe20008010855 */
[--C-:B------:R-:W-:Y:S01]  /*174a0*/  FFMA.FTZ R176, R26, UR46, -R85.reuse ;  /* 0x0000002e1ab07c23 */ /* 0x100fe20008010855 */
[--C-:B------:R-:W-:Y:S01]  /*174b0*/  FFMA.FTZ R26, R42, UR46, -R85.reuse ;  /* 0x0000002e2a1a7c23 */ /* 0x100fe20008010855 */
[----:B------:R-:W-:Y:S01]  /*174c0*/  FMNMX.FTZ R7, R20, R7, !PT ;  /* 0x0000000714077209 */ /* 0x000fe20007810000 */
[----:B------:R-:W-:Y:S01]  /*174d0*/  FADD.FTZ R12, -R10, R12 ;  /* 0x0000000c0a0c7221 */ /* 0x000fe20000010100 */
[--C-:B------:R-:W-:Y:S01]  /*174e0*/  FFMA.FTZ R42, R58, UR46, -R85.reuse ;  /* 0x0000002e3a2a7c23 */ /* 0x100fe20008010855 */
[--C-:B------:R-:W-:Y:S01]  /*174f0*/  FFMA.FTZ R9, R9, UR46, -R85.reuse ;  /* 0x0000002e09097c23 */ /* 0x100fe20008010855 */
[----:B------:R-:W-:Y:S01]  /*17500*/  FMNMX.FTZ R7, R21, R7, !PT ;  /* 0x0000000715077209 */ /* 0x000fe20007810000 */
[----:B------:R-:W-:Y:S01]  /*17510*/  FMUL.FTZ R12, R12, UR46 ;  /* 0x0000002e0c0c7c20 */ /* 0x000fe20008410000 */
[----:B------:R-:W-:Y:S01]  /*17520*/  MUFU.EX2 R180, R180 ;  /* 0x000000b400b47308 */ /* 0x000fe20000000800 */
[--C-:B------:R-:W-:Y:S01]  /*17530*/  FFMA.FTZ R84, R24, UR46, -R85.reuse ;  /* 0x0000002e18547c23 */ /* 0x100fe20008010855 */
[----:B---3--:R-:W-:Y:S01]  /*17540*/  FMNMX.FTZ R7, R25, R7, !PT ;  /* 0x0000000719077209 */ /* 0x008fe20007810000 */
[--C-:B------:R-:W-:Y:S01]  /*17550*/  FFMA.FTZ R24, R30, UR46, -R85.reuse ;  /* 0x0000002e1e187c23 */ /* 0x100fe20008010855 */
[--C-:B------:R-:W-:Y:S01]  /*17560*/  FFMA.FTZ R178, R32, UR46, -R85.reuse ;  /* 0x0000002e20b27c23 */ /* 0x100fe20008010855 */
[--C-:B------:R-:W-:Y:S01]  /*17570*/  FFMA.FTZ R30, R34, UR46, -R85.reuse ;  /* 0x0000002e221e7c23 */ /* 0x100fe20008010855 */
[----:B------:R-:W-:Y:S01]  /*17580*/  FMNMX.FTZ R7, R27, R7, !PT ;  /* 0x000000071b077209 */ /* 0x000fe20007810000 */
[--C-:B------:R-:W-:Y:S01]  /*17590*/  FFMA.FTZ R172, R36, UR46, -R85.reuse ;  /* 0x0000002e24ac7c23 */ /* 0x100fe20008010855 */
[----:B------:R-:W0:Y:S01]  /*175a0*/  MUFU.EX2 R12, R12 ;  /* 0x0000000c000c7308 */ /* 0x000e220000000800 */
[--C-:B------:R-:W-:Y:S01]  /*175b0*/  FFMA.FTZ R32, R38, UR46, -R85.reuse ;  /* 0x0000002e26207c23 */ /* 0x100fe20008010855 */
[----:B-1----:R-:W-:Y:S01]  /*175c0*/  FMNMX.FTZ R7, R31, R7, !PT ;  /* 0x000000071f077209 */ /* 0x002fe20007810000 */
[--C-:B------:R-:W-:Y:S01]  /*175d0*/  FFMA.FTZ R174, R40, UR46, -R85.reuse ;  /* 0x0000002e28ae7c23 */ /* 0x100fe20008010855 */
[--C-:B------:R-:W-:Y:S01]  /*175e0*/  FFMA.FTZ R168, R44, UR46, -R85.reuse ;  /* 0x0000002e2ca87c23 */ /* 0x100fe20008010855 */
[--C-:B------:R-:W-:Y:S01]  /*175f0*/  FFMA.FTZ R34, R46, UR46, -R85.reuse ;  /* 0x0000002e2e227c23 */ /* 0x100fe20008010855 */
[----:B------:R-:W-:Y:S01]  /*17600*/  FMNMX.FTZ R7, R33, R7, !PT ;  /* 0x0000000721077209 */ /* 0x000fe20007810000 */
[--C-:B------:R-:W-:Y:S01]  /*17610*/  FFMA.FTZ R170, R50, UR46, -R85.reuse ;  /* 0x0000002e32aa7c23 */ /* 0x100fe20008010855 */
[----:B------:R-:W1:Y:S01]  /*17620*/  MUFU.EX2 R9, R9 ;  /* 0x0000000900097308 */ /* 0x000e620000000800 */
[--C-:B------:R-:W-:Y:S01]  /*17630*/  FFMA.FTZ R36, R51, UR46, -R85.reuse ;  /* 0x0000002e33247c23 */ /* 0x100fe20008010855 */
[----:B--2---:R-:W-:Y:S01]  /*17640*/  FMNMX.FTZ R7, R35, R7, !PT ;  /* 0x0000000723077209 */ /* 0x004fe20007810000 */
[--C-:B------:R-:W-:Y:S01]  /*17650*/  FFMA.FTZ R40, R55, UR46, -R85.reuse ;  /* 0x0000002e37287c23 */ /* 0x100fe20008010855 */
[--C-:B------:R-:W-:Y:S01]  /*17660*/  FFMA.FTZ R44, R60, UR46, -R85.reuse ;  /* 0x0000002e3c2c7c23 */ /* 0x100fe20008010855 */
[--C-:B------:R-:W-:Y:S01]  /*17670*/  FFMA.FTZ R50, R62, UR46, -R85.reuse ;  /* 0x0000002e3e327c23 */ /* 0x100fe20008010855 */
[----:B------:R-:W-:Y:S01]  /*17680*/  FMNMX.FTZ R7, R37, R7, !PT ;  /* 0x0000000725077209 */ /* 0x000fe20007810000 */
[--C-:B------:R-:W-:Y:S01]  /*17690*/  FFMA.FTZ R38, R64, UR46, -R85.reuse ;  /* 0x0000002e40267c23 */ /* 0x100fe20008010855 */
[----:B------:R-:W2:Y:S01]  /*176a0*/  MUFU.EX2 R182, R182 ;  /* 0x000000b600b67308 */ /* 0x000ea20000000800 */
[----:B0-----:R-:W-:Y:S01]  /*176b0*/  FFMA.FTZ R4, R12, R4, R180 ;  /* 0x000000040c047223 */ /* 0x001fe200000100b4 */
[----:B------:R-:W-:Y:S01]  /*176c0*/  FMNMX.FTZ R7, R39, R7, !PT ;  /* 0x0000000727077209 */ /* 0x000fe20007810000 */
[--C-:B------:R-:W-:Y:S01]  /*176d0*/  FFMA.FTZ R46, R65, UR46, -R85.reuse ;  /* 0x0000002e412e7c23 */ /* 0x100fe20008010855 */
[--C-:B------:R-:W-:Y:S01]  /*176e0*/  FFMA.FTZ R51, R68, UR46, -R85.reuse ;  /* 0x0000002e44337c23 */ /* 0x100fe20008010855 */
[--C-:B------:R-:W-:Y:S01]  /*176f0*/  FFMA.FTZ R55, R76, UR46, -R85.reuse ;  /* 0x0000002e4c377c23 */ /* 0x100fe20008010855 */
[----:B------:R-:W-:Y:S01]  /*17700*/  FMNMX.FTZ R7, R41, R7, !PT ;  /* 0x0000000729077209 */ /* 0x000fe20007810000 */
[----:B------:R-:W-:Y:S01]  /*17710*/  FFMA.FTZ R73, R73, UR46, -R85 ;  /* 0x0000002e49497c23 */ /* 0x000fe20008010855 */
[----:B------:R-:W0:Y:S01]  /*17720*/  MUFU.EX2 R84, R84 ;  /* 0x0000005400547308 */ /* 0x000e220000000800 */
[----:B-1----:R-:W-:-:S02]  /*17730*/  F2FP.F16.F32.PACK_AB R180, R9, R180 ;  /* 0x000000b409b4723e */ /* 0x002fc400000000ff */
[----:B------:R-:W-:-:S04]  /*17740*/  FMNMX.FTZ R7, R43, R7, !PT ;  /* 0x000000072b077209 */ /* 0x000fc80007810000 */
[----:B------:R-:W-:Y:S01]  /*17750*/  FMNMX.FTZ R7, R45, R7, !PT ;  /* 0x000000072d077209 */ /* 0x000fe20007810000 */
[----:B------:R-:W1:Y:S03]  /*17760*/  MUFU.EX2 R176, R176 ;  /* 0x000000b000b07308 */ /* 0x000e660000000800 */
[----:B------:R-:W-:-:S04]  /*17770*/  FMNMX.FTZ R7, R47, R7, !PT ;  /* 0x000000072f077209 */ /* 0x000fc80007810000 */
[----:B------:R-:W-:Y:S01]  /*17780*/  FMNMX.FTZ R7, R48, R7, !PT ;  /* 0x0000000730077209 */ /* 0x000fe20007810000 */
[----:B------:R-:W3:Y:S03]  /*17790*/  MUFU.EX2 R24, R24 ;  /* 0x0000001800187308 */ /* 0x000ee60000000800 */
[----:B------:R-:W-:-:S04]  /*177a0*/  FMNMX.FTZ R7, R49, R7, !PT ;  /* 0x0000000731077209 */ /* 0x000fc80007810000 */
[----:B------:R-:W-:Y:S01]  /*177b0*/  FMNMX.FTZ R7, R52, R7, !PT ;  /* 0x0000000734077209 */ /* 0x000fe20007810000 */
[----:B------:R-:W-:Y:S03]  /*177c0*/  MUFU.EX2 R178, R178 ;  /* 0x000000b200b27308 */ /* 0x000fe60000000800 */
[----:B------:R-:W-:-:S04]  /*177d0*/  FMNMX.FTZ R7, R53, R7, !PT ;  /* 0x0000000735077209 */ /* 0x000fc80007810000 */
[----:B------:R-:W-:Y:S01]  /*177e0*/  FMNMX.FTZ R7, R56, R7, !PT ;  /* 0x0000000738077209 */ /* 0x000fe20007810000 */
[----:B------:R-:W-:Y:S03]  /*177f0*/  MUFU.EX2 R30, R30 ;  /* 0x0000001e001e7308 */ /* 0x000fe60000000800 */
[----:B------:R-:W-:Y:S01]  /*17800*/  FMNMX.FTZ R7, R63, R7, !PT ;  /* 0x000000073f077209 */ /* 0x000fe20007810000 */
[----:B------:R-:W-:Y:S02]  /*17810*/  WARPGROUP.DEPBAR.LE gsb0, 0x0 ;  /* 0x00008000000079c5 */ /* 0x000fe40000010000 */
[----:B------:R-:W-:Y:S01]  /*17820*/  WARPGROUP.ARRIVE ;  /* 0x00000000000079c5 */ /* 0x000fe20000000000 */
[----:B------:R-:W-:-:S05]  /*17830*/  FMNMX.FTZ R7, R66, R7, !PT ;  /* 0x0000000742077209 */ /* 0x000fca0007810000 */
[----:B------:R-:W4:Y:S01]  /*17840*/  S2R R167, SR_TID.X ;  /* 0x0000000000a77919 */ /* 0x000f220000002100 */
[----:B------:R-:W-:Y:S01]  /*17850*/  MUFU.EX2 R172, R172 ;  /* 0x000000ac00ac7308 */ /* 0x000fe20000000800 */
[--C-:B------:R-:W-:Y:S01]  /*17860*/  FFMA.FTZ R164, R54, UR46, -R85.reuse ;  /* 0x0000002e36a47c23 */ /* 0x100fe20008010855 */
[----:B------:R-:W-:Y:S01]  /*17870*/  FMNMX.FTZ R7, R67, R7, !PT ;  /* 0x0000000743077209 */ /* 0x000fe20007810000 */
[----:B------:R-:W-:Y:S01]  /*17880*/  HGMMA.64x128x16.F32 R88, R160, gdesc[UR4].tnspB, R88, gsb0 ;  /* 0x41e00004a0587df0 */ /* 0x000fe20008000858 */
[----:B------:R-:W-:Y:S01]  /*17890*/  R2UR UR7, R29 ;  /* 0x000000001d0772ca */ /* 0x000fe200000e0000 */
[--C-:B------:R-:W-:Y:S01]  /*178a0*/  FFMA.FTZ R166, R57, UR46, -R85.reuse ;  /* 0x0000002e39a67c23 */ /* 0x100fe20008010855 */
        /* <DEDUP_REMOVED lines=12> */
[----:B----4-:R-:W-:Y:S01]  /*17970*/  SHF.R.U32.HI R167, RZ, 0x7, R167 ;  /* 0x00000007ffa77819 */ /* 0x010fe200000116a7 */
[----:B------:R-:W-:Y:S01]  /*17980*/  MUFU.EX2 R168, R168 ;  /* 0x000000a800a87308 */ /* 0x000fe20000000800 */
[----:B------:R-:W-:-:S04]  /*17990*/  FMNMX.FTZ R7, R81, R28, !PT ;  /* 0x0000001c51077209 */ /* 0x000fc80007810000 */
[----:B------:R-:W-:-:S03]  /*179a0*/  FMNMX.FTZ R28, R82, R7, !PT ;  /* 0x00000007521c7209 */ /* 0x000fc60007810000 */
[----:B------:R-:W-:Y:S01]  /*179b0*/  MUFU.EX2 R34, R34 ;  /* 0x0000002200227308 */ /* 0x000fe20000000800 */
[----:B------:R-:W-:Y:S01]  /*179c0*/  FMNMX.FTZ R11, R83, R28, !PT ;  /* 0x0000001c530b7209 */ /* 0x000fe20007810000 */
[C---:B------:R-:W-:Y:S01]  /*179d0*/  VIADD R28, R6.reuse, 0x300 ;  /* 0x00000300061c7836 */ /* 0x040fe20000000000 */
[----:B------:R-:W-:-:S03]  /*179e0*/  IADD3 R6, R6, 0x380, RZ ;  /* 0x0000038006067810 */ /* 0x000fc60007ffe0ff */
[----:B------:R-:W4:Y:S01]  /*179f0*/  SHFL.BFLY PT, R7, R11, 0x2, 0x1f ;  /* 0x0c401f000b077f89 */ /* 0x000f2200000e0000 */
[----:B------:R-:W-:Y:S01]  /*17a00*/  R2UR UR6, R28 ;  /* 0x000000001c0672ca */ /* 0x000fe200000e0000 */
[----:B------:R-:W-:Y:S01]  /*17a10*/  MUFU.EX2 R170, R170 ;  /* 0x000000aa00aa7308 */ /* 0x000fe20000000800 */
[----:B------:R-:W-:-:S07]  /*17a20*/  FFMA.FTZ R28, R77, UR46, -R85 ;  /* 0x0000002e4d1c7c23 */ /* 0x000fce0008010855 */
[----:B------:R-:W-:Y:S08]  /*17a30*/  MUFU.EX2 R36, R36 ;  /* 0x0000002400247308 */ /* 0x000ff00000000800 */
[----:B------:R-:W-:Y:S01]  /*17a40*/  MUFU.EX2 R164, R164 ;  /* 0x000000a400a47308 */ /* 0x000fe20000000800 */
[----:B----4-:R-:W-:-:S07]  /*17a50*/  FMNMX.FTZ R11, R11, R7, !PT ;  /* 0x000000070b0b7209 */ /* 0x010fce0007810000 */
[----:B------:R-:W-:Y:S01]  /*17a60*/  MUFU.EX2 R40, R40 ;  /* 0x0000002800287308 */ /* 0x000fe20000000800 */
[----:B------:R-:W4:Y:S07]  /*17a70*/  SHFL.BFLY PT, R7, R11, 0x1, 0x1f ;  /* 0x0c201f000b077f89 */ /* 0x000f2e00000e0000 */
[----:B------:R-:W-:Y:S08]  /*17a80*/  MUFU.EX2 R166, R166 ;  /* 0x000000a600a67308 */ /* 0x000ff00000000800 */
[----:B------:R-:W-:Y:S08]  /*17a90*/  MUFU.EX2 R42, R42 ;  /* 0x0000002a002a7308 */ /* 0x000ff00000000800 */
[----:B------:R-:W-:Y:S01]  /*17aa0*/  MUFU.EX2 R44, R44 ;  /* 0x0000002c002c7308 */ /* 0x000fe20000000800 */
[----:B----4-:R-:W-:-:S05]  /*17ab0*/  FMNMX.FTZ R11, R11, R7, !PT ;  /* 0x000000070b0b7209 */ /* 0x010fca0007810000 */
        /* <DEDUP_REMOVED lines=12> */
[----:B------:R-:W-:Y:S01]  /*17b80*/  IADD3 R39, -R167, 0xb, RZ ;  /* 0x0000000ba7277810 */ /* 0x000fe20007ffe1ff */
[--C-:B------:R-:W-:Y:S01]  /*17b90*/  FFMA.FTZ R33, R35, UR46, -R58.reuse ;  /* 0x0000002e23217c23 */ /* 0x100fe2000801083a */
[--C-:B------:R-:W-:Y:S01]  /*17ba0*/  FFMA.FTZ R21, R31, UR46, -R58.reuse ;  /* 0x0000002e1f157c23 */ /* 0x100fe2000801083a */
[----:B------:R-:W-:Y:S01]  /*17bb0*/  FFMA.FTZ R173, R37, UR46, -R58 ;  /* 0x0000002e25ad7c23 */ /* 0x000fe2000801083a */
[----:B------:R-:W-:Y:S01]  /*17bc0*/  @!P1 IMAD R37, R15, 0x8, R2 ;  /* 0x000000080f259824 */ /* 0x000fe200078e0202 */
[----:B------:R-:W-:Y:S01]  /*17bd0*/  MUFU.EX2 R181, R181 ;  /* 0x000000b500b57308 */ /* 0x000fe20000000800 */
[----:B----4-:R-:W-:-:S02]  /*17be0*/  IMAD.MOV.U32 R7, RZ, RZ, 0x40000040 ;  /* 0x40000040ff077424 */ /* 0x010fc400078e00ff */
[----:B------:R-:W-:Y:S01]  /*17bf0*/  FADD.FTZ R15, R9, R4 ;  /* 0x00000004090f7221 */ /* 0x000fe20000010000 */
[--C-:B------:R-:W-:Y:S01]  /*17c00*/  FFMA.FTZ R171, R48, UR46, -R58.reuse ;  /* 0x0000002e30ab7c23 */ /* 0x100fe2000801083a */
[--C-:B------:R-:W-:Y:S01]  /*17c10*/  FFMA.FTZ R175, R41, UR46, -R58.reuse ;  /* 0x0000002e29af7c23 */ /* 0x100fe2000801083a */
[--C-:B------:R-:W-:Y:S01]  /*17c20*/  FFMA.FTZ R27, R43, UR46, -R58.reuse ;  /* 0x0000002e2b1b7c23 */ /* 0x100fe2000801083a */
[----:B--2---:R-:W-:Y:S01]  /*17c30*/  FADD.FTZ R15, R182, R15 ;  /* 0x0000000fb60f7221 */ /* 0x004fe20000010000 */
[--C-:B------:R-:W-:Y:S01]  /*17c40*/  FFMA.FTZ R169, R45, UR46, -R58.reuse ;  /* 0x0000002e2da97c23 */ /* 0x100fe2000801083a */
[----:B------:R-:W-:Y:S01]  /*17c50*/  MUFU.EX2 R8, R8 ;  /* 0x0000000800087308 */ /* 0x000fe20000000800 */
[--C-:B------:R-:W-:Y:S01]  /*17c60*/  FFMA.FTZ R31, R47, UR46, -R58.reuse ;  /* 0x0000002e2f1f7c23 */ /* 0x100fe2000801083a */
[----:B0-----:R-:W-:Y:S01]  /*17c70*/  FADD.FTZ R15, R84, R15 ;  /* 0x0000000f540f7221 */ /* 0x001fe20000010000 */
[--C-:B------:R-:W-:Y:S01]  /*17c80*/  FFMA.FTZ R165, R52, UR46, -R58.reuse ;  /* 0x0000002e34a57c23 */ /* 0x100fe2000801083a */
[--C-:B------:R-:W-:Y:S01]  /*17c90*/  FFMA.FTZ R53, R53, UR46, -R58.reuse ;  /* 0x0000002e35357c23 */ /* 0x100fe2000801083a */
[--C-:B------:R-:W-:Y:S01]  /*17ca0*/  FFMA.FTZ R167, R56, UR46, -R58.reuse ;  /* 0x0000002e38a77c23 */ /* 0x100fe2000801083a */
[----:B-1----:R-:W-:Y:S01]  /*17cb0*/  FADD.FTZ R15, R176, R15 ;  /* 0x0000000fb00f7221 */ /* 0x002fe20000010000 */
[--C-:B------:R-:W-:Y:S01]  /*17cc0*/  FFMA.FTZ R75, R75, UR46, -R58.reuse ;  /* 0x0000002e4b4b7c23 */ /* 0x100fe2000801083a */
[----:B------:R-:W-:Y:S01]  /*17cd0*/  MUFU.EX2 R183, R183 ;  /* 0x000000b700b77308 */ /* 0x000fe20000000800 */
[--C-:B------:R-:W-:Y:S01]  /*17ce0*/  FFMA.FTZ R78, R78, UR46, -R58.reuse ;  /* 0x0000002e4e4e7c23 */ /* 0x100fe2000801083a */
[----:B---3--:R-:W-:Y:S01]  /*17cf0*/  FADD.FTZ R15, R24, R15 ;  /* 0x0000000f180f7221 */ /* 0x008fe20000010000 */
[--C-:B------:R-:W-:Y:S01]  /*17d00*/  FFMA.FTZ R79, R79, UR46, -R58.reuse ;  /* 0x0000002e4f4f7c23 */ /* 0x100fe2000801083a */
[--C-:B------:R-:W-:Y:S01]  /*17d10*/  FFMA.FTZ R80, R80, UR46, -R58.reuse ;  /* 0x0000002e50507c23 */ /* 0x100fe2000801083a */
[----:B------:R-:W-:Y:S01]  /*17d20*/  FFMA.FTZ R81, R81, UR46, -R58 ;  /* 0x0000002e51517c23 */ /* 0x000fe2000801083a */
[----:B------:R-:W-:-:S02]  /*17d30*/  WARPGROUP.DEPBAR.LE gsb0, 0x0 ;  /* 0x00008000000079c5 */ /* 0x000fc40000010000 */
[----:B------:R-:W-:Y:S01]  /*17d40*/  WARPGROUP.ARRIVE ;  /* 0x00000000000079c5 */ /* 0x000fe20000000000 */
[----:B------:R-:W-:Y:S01]  /*17d50*/  MUFU.EX2 R20, R20 ;  /* 0x0000001400147308 */ /* 0x000fe20000000800 */
[--C-:B------:R-:W-:Y:S01]  /*17d60*/  FFMA.FTZ R160, R59, UR46, -R85.reuse ;  /* 0x0000002e3ba07c23 */ /* 0x100fe20008010855 */
[--C-:B------:R-:W-:Y:S01]  /*17d70*/  FFMA.FTZ R161, R66, UR46, -R58.reuse ;  /* 0x0000002e42a17c23 */ /* 0x100fe2000801083a */
[----:B------:R-:W-:Y:S01]  /*17d80*/  FFMA.FTZ R162, R61, UR46, -R85 ;  /* 0x0000002e3da27c23 */ /* 0x000fe20008010855 */
[--C-:B------:R-:W-:Y:S01]  /*17d90*/  FFMA.FTZ R163, R70, UR46, -R58.reuse ;  /* 0x0000002e46a37c23 */ /* 0x100fe2000801083a */
[----:B------:R-:W-:Y:S01]  /*17da0*/  HGMMA.64x128x16.F32 R88, R156, gdesc[UR4].tnspB, R88, gsb0 ;  /* 0x41e000049c587df0 */ /* 0x000fe20008000858 */
[----:B------:R-:W-:Y:S01]  /*17db0*/  R2UR UR6, R6 ;  /* 0x00000000060672ca */ /* 0x000fe200000e0000 */
[----:B------:R-:W-:Y:S01]  /*17dc0*/  FFMA.FTZ R6, R49, UR46, -R58 ;  /* 0x0000002e31067c23 */ /* 0x000fe2000801083a */
[----:B------:R-:W-:Y:S01]  /*17dd0*/  R2UR UR7, R7 ;  /* 0x00000000070772ca */ /* 0x000fe200000e0000 */
[----:B------:R-:W-:Y:S01]  /*17de0*/  @!P1 IMAD R7, R22, 0x8, R2 ;  /* 0x0000000816079824 */ /* 0x000fe200078e0202 */
[----:B------:R-:W-:Y:S01]  /*17df0*/  MUFU.EX2 R177, R177 ;  /* 0x000000b100b17308 */ /* 0x000fe20000000800 */
[----:B------:R-:W-:Y:S01]  /*17e00*/  FFMA.FTZ R82, R82, UR46, -R58 ;  /* 0x0000002e52527c23 */ /* 0x000fe2000801083a */
[----:B------:R-:W-:Y:S01]  /*17e10*/  @!P1 VIADD R37, R37, 0x28860 ;  /* 0x0002886025259836 */ /* 0x000fe20000000000 */
[----:B------:R-:W-:Y:S01]  /*17e20*/  F2FP.F16.F32.PACK_AB R182, R84, R182 ;  /* 0x000000b654b6723e */ /* 0x000fe200000000ff */
[----:B------:R-:W-:Y:S01]  /*17e30*/  @!P1 VIADD R7, R7, 0x28840 ;  /* 0x0002884007079836 */ /* 0x000fe20000000000 */
[----:B------:R-:W-:-:S02]  /*17e40*/  F2FP.F16.F32.PACK_AB R176, R24, R176 ;  /* 0x000000b018b0723e */ /* 0x000fc400000000ff */
[----:B------:R-:W-:Y:S01]  /*17e50*/  @!P1 PRMT R37, RZ, 0x654, R37 ;  /* 0x00000654ff259816 */ /* 0x000fe20000000025 */
[----:B------:R-:W-:Y:S01]  /*17e60*/  MUFU.EX2 R21, R21 ;  /* 0x0000001500157308 */ /* 0x000fe20000000800 */
[----:B------:R-:W-:-:S07]  /*17e70*/  @!P1 PRMT R35, RZ, 0x654, R7 ;  /* 0x00000654ff239816 */ /* 0x000fce0000000007 */
        /* <DEDUP_REMOVED lines=18> */
[----:B------:R-:W-:-:S04]  /*17fa0*/  FFMA.FTZ R157, R74, UR46, -R58 ;  /* 0x0000002e4a9d7c23 */ /* 0x000fc8000801083a */
[----:B------:R-:W-:Y:S01]  /*17fb0*/  MUFU.EX2 R163, R163 ;  /* 0x000000a300a37308 */ /* 0x000fe20000000800 */
[----:B------:R-:W-:Y:S07]  /*17fc0*/  HGMMA.64x128x16.F32 R88, R152, gdesc[UR4].tnspB, R88, gsb0 ;  /* 0x41e0000498587df0 */ /* 0x000fee0008000858 */
[----:B------:R-:W-:Y:S08]  /*17fd0*/  MUFU.EX2 R38, R38 ;  /* 0x0000002600267308 */ /* 0x000ff00000000800 */
[----:B------:R-:W-:Y:S08]  /*17fe0*/  MUFU.EX2 R157, R157 ;  /* 0x0000009d009d7308 */ /* 0x000ff00000000800 */
[----:B------:R-:W0:Y:S08]  /*17ff0*/  MUFU.EX2 R46, R46 ;  /* 0x0000002e002e7308 */ /* 0x000e300000000800 */
[----:B------:R-:W-:Y:S08]  /*18000*/  MUFU.EX2 R51, R51 ;  /* 0x0000003300337308 */ /* 0x000ff00000000800 */
[----:B------:R-:W-:Y:S01]  /*18010*/  MUFU.EX2 R78, R78 ;  /* 0x0000004e004e7308 */ /* 0x000fe20000000800 */
[----:B0-----:R-:W-:-:S07]  /*18020*/  F2FP.F16.F32.PACK_AB R156, R46, R38 ;  /* 0x000000262e9c723e */ /* 0x001fce00000000ff */
[----:B------:R-:W0:Y:S08]  /*18030*/  MUFU.EX2 R54, R54 ;  /* 0x0000003600367308 */ /* 0x000e300000000800 */
[----:B------:R-:W1:Y:S08]  /*18040*/  MUFU.EX2 R79, R79 ;  /* 0x0000004f004f7308 */ /* 0x000e700000000800 */
[----:B------:R-:W-:Y:S01]  /*18050*/  MUFU.EX2 R55, R55 ;  /* 0x0000003700377308 */ /* 0x000fe20000000800 */
[----:B0-----:R-:W-:-:S07]  /*18060*/  F2FP.F16.F32.PACK_AB R158, R54, R51 ;  /* 0x00000033369e723e */ /* 0x001fce00000000ff */
[----:B------:R-:W-:Y:S01]  /*18070*/  MUFU.EX2 R80, R80 ;  /* 0x0000005000507308 */ /* 0x000fe20000000800 */
[----:B-1----:R-:W-:-:S07]  /*18080*/  F2FP.F16.F32.PACK_AB R159, R79, R78 ;  /* 0x0000004e4f9f723e */ /* 0x002fce00000000ff */
[----:B------:R-:W-:Y:S08]  /*18090*/  MUFU.EX2 R57, R57 ;  /* 0x0000003900397308 */ /* 0x000ff00000000800 */
[----:B------:R-:W-:Y:S08]  /*180a0*/  MUFU.EX2 R81, R81 ;  /* 0x0000005100517308 */ /* 0x000ff00000000800 */
[----:B------:R-:W-:Y:S08]  /*180b0*/  MUFU.EX2 R28, R28 ;  /* 0x0000001c001c7308 */ /* 0x000ff00000000800 */
[----:B------:R-:W-:Y:S08]  /*180c0*/  MUFU.EX2 R82, R82 ;  /* 0x0000005200527308 */ /* 0x000ff00000000800 */
[----:B------:R-:W0:Y:S01]  /*180d0*/  MUFU.EX2 R13, R73 ;  /* 0x00000049000d7308 */ /* 0x000e220000000800 */
[----:B------:R-:W-:-:S02]  /*180e0*/  WARPGROUP.DEPBAR.LE gsb0, 0x0 ;  /* 0x00008000000079c5 */ /* 0x000fc40000010000 */
[----:B------:R1:W-:Y:S06]  /*180f0*/  BAR.ARV R39, 0x100 ;  /* 0x000400270000751d */ /* 0x0003ec0000002000 */
[----:B------:R2:W-:Y:S01]  /*18100*/  @!P1 SYNCS.ARRIVE.TRANS64.RED.A1T0 RZ, [R35+URZ], RZ ;  /* 0x000000ff23ff99a7 */ /* 0x0005e2000810043f */
[----:B0-----:R-:W-:Y:S01]  /*18110*/  F2FP.F16.F32.PACK_AB R154, R13, R28 ;  /* 0x0000001c0d9a723e */ /* 0x001fe200000000ff */
[-C--:B------:R-:W-:Y:S01]  /*18120*/  FMUL.FTZ R88, R88, R12.reuse ;  /* 0x0000000c58587220 */ /* 0x080fe20000410000 */
[-C--:B------:R-:W-:Y:S01]  /*18130*/  FMUL.FTZ R89, R89, R12.reuse ;  /* 0x0000000c59597220 */ /* 0x080fe20000410000 */
[-C--:B------:R-:W-:Y:S01]  /*18140*/  FMUL.FTZ R92, R92, R12.reuse ;  /* 0x0000000c5c5c7220 */ /* 0x080fe20000410000 */
[-C--:B------:R-:W-:Y:S01]  /*18150*/  FMUL.FTZ R93, R93, R12.reuse ;  /* 0x0000000c5d5d7220 */ /* 0x080fe20000410000 */
[-C--:B------:R-:W-:Y:S01]  /*18160*/  FMUL.FTZ R96, R96, R12.reuse ;  /* 0x0000000c60607220 */ /* 0x080fe20000410000 */
[----:B------:R-:W-:Y:S01]  /*18170*/  FMUL.FTZ R97, R97, R12 ;  /* 0x0000000c61617220 */ /* 0x000fe20000410000 */
[----:B--2---:R-:W-:Y:S01]  /*18180*/  FFMA.FTZ R35, R29, R0, R181 ;  /* 0x000000001d237223 */ /* 0x004fe200000100b5 */
[----:B------:R-:W-:Y:S01]  /*18190*/  FFMA.FTZ R0, R63, UR46, -R58 ;  /* 0x0000002e3f007c23 */ /* 0x000fe2000801083a */
[C---:B------:R-:W-:Y:S01]  /*181a0*/  F2FP.F16.F32.PACK_AB R181, R8.reuse, R181 ;  /* 0x000000b508b5723e */ /* 0x040fe200000000ff */
[----:B------:R1:W-:Y:S01]  /*181b0*/  @!P1 SYNCS.ARRIVE.TRANS64.RED.A1T0 RZ, [R37+URZ], RZ ;  /* 0x000000ff25ff99a7 */ /* 0x0003e2000810043f */
[----:B------:R-:W-:Y:S01]  /*181c0*/  FADD.FTZ R4, R8, R35 ;  /* 0x0000002308047221 */ /* 0x000fe20000010000 */
[-C--:B------:R-:W-:Y:S01]  /*181d0*/  FMUL.FTZ R100, R100, R12.reuse ;  /* 0x0000000c64647220 */ /* 0x080fe20000410000 */
[----:B------:R-:W-:Y:S01]  /*181e0*/  MUFU.EX2 R8, R75 ;  /* 0x0000004b00087308 */ /* 0x000fe20000000800 */
[-C--:B------:R-:W-:Y:S01]  /*181f0*/  FMUL.FTZ R101, R101, R12.reuse ;  /* 0x0000000c65657220 */ /* 0x080fe20000410000 */
[----:B------:R-:W-:Y:S01]  /*18200*/  FADD.FTZ R35, R183, R4 ;  /* 0x00000004b7237221 */ /* 0x000fe20000010000 */
[----:B------:R-:W-:Y:S01]  /*18210*/  F2FP.F16.F32.PACK_AB R183, R20, R183 ;  /* 0x000000b714b7723e */ /* 0x000fe200000000ff */
[-C--:B------:R-:W-:Y:S01]  /*18220*/  FMUL.FTZ R104, R104, R12.reuse ;  /* 0x0000000c68687220 */ /* 0x080fe20000410000 */
[-C--:B------:R-:W-:Y:S01]  /*18230*/  FMUL.FTZ R105, R105, R12.reuse ;  /* 0x0000000c69697220 */ /* 0x080fe20000410000 */
[----:B------:R-:W-:Y:S01]  /*18240*/  FADD.FTZ R4, R20, R35 ;  /* 0x0000002314047221 */ /* 0x000fe20000010000 */
[----:B------:R-:W-:Y:S01]  /*18250*/  FADD.FTZ R35, R178, R15 ;  /* 0x0000000fb2237221 */ /* 0x000fe20000010000 */
[----:B------:R-:W0:Y:S01]  /*18260*/  MUFU.EX2 R0, R0 ;  /* 0x0000000000007308 */ /* 0x000e220000000800 */
[----:B------:R-:W-:Y:S01]  /*18270*/  FFMA.FTZ R15, R71, UR46, -R58 ;  /* 0x0000002e470f7c23 */ /* 0x000fe2000801083a */
[----:B------:R-:W-:Y:S01]  /*18280*/  FADD.FTZ R48, R177, R4 ;  /* 0x00000004b1307221 */ /* 0x000fe20000010000 */
[----:B------:R-:W-:Y:S01]  /*18290*/  FADD.FTZ R35, R30, R35 ;  /* 0x000000231e237221 */ /* 0x000fe20000010000 */
[--C-:B------:R-:W-:Y:S01]  /*182a0*/  FFMA.FTZ R4, R67, UR46, -R58.reuse ;  /* 0x0000002e43047c23 */ /* 0x100fe2000801083a */
[----:B------:R-:W-:Y:S01]  /*182b0*/  FFMA.FTZ R58, R83, UR46, -R58 ;  /* 0x0000002e533a7c23 */ /* 0x000fe2000801083a */
[----:B------:R-:W-:Y:S01]  /*182c0*/  FADD.FTZ R48, R21, R48 ;  /* 0x0000003015307221 */ /* 0x000fe20000010000 */
[----:B------:R-:W-:Y:S01]  /*182d0*/  FADD.FTZ R35, R172, R35 ;  /* 0x00000023ac237221 */ /* 0x000fe20000010000 */
[----:B------:R-:W-:Y:S01]  /*182e0*/  MUFU.EX2 R15, R15 ;  /* 0x0000000f000f7308 */ /* 0x000fe20000000800 */
        /* <DEDUP_REMOVED lines=51> */
[C---:B0-----:R-:W-:Y:S01]  /*18620*/  F2FP.F16.F32.PACK_AB R167, R0.reuse, R167 ;  /* 0x000000a700a7723e */ /* 0x041fe200000000ff */
[----:B------:R-:W-:Y:S01]  /*18630*/  FMUL.FTZ R149, R149, R12 ;  /* 0x0000000c95957220 */ /* 0x000fe20000410000 */
[----:B------:R-:W-:Y:S01]  /*18640*/  FADD.FTZ R20, R0, R9 ;  /* 0x0000000900147221 */ /* 0x000fe20000010000 */
[----:B------:R-:W-:Y:S01]  /*18650*/  FADD.FTZ R35, R162, R35 ;  /* 0x00000023a2237221 */ /* 0x000fe20000010000 */
[----:B------:R-:W-:Y:S01]  /*18660*/  F2FP.F16.F32.PACK_AB R177, R21, R177 ;  /* 0x000000b115b1723e */ /* 0x000fe200000000ff */
[----:B------:R-:W-:Y:S01]  /*18670*/  FMUL.FTZ R90, R90, R29 ;  /* 0x0000001d5a5a7220 */ /* 0x000fe20000410000 */
[----:B------:R-:W-:Y:S01]  /*18680*/  FADD.FTZ R9, R161, R20 ;  /* 0x00000014a1097221 */ /* 0x000fe20000010000 */
[----:B------:R-:W-:Y:S01]  /*18690*/  FADD.FTZ R35, R50, R35 ;  /* 0x0000002332237221 */ /* 0x000fe20000010000 */
[C---:B--2---:R-:W-:Y:S01]  /*186a0*/  F2FP.F16.F32.PACK_AB R161, R4.reuse, R161 ;  /* 0x000000a104a1723e */ /* 0x044fe200000000ff */
        /* <DEDUP_REMOVED lines=35> */
[-C--:B------:R-:W-:Y:S01]  /*188e0*/  FMUL.FTZ R110, R110, R29.reuse ;  /* 0x0000001d6e6e7220 */ /* 0x080fe20000410000 */
[----:B------:R-:W-:Y:S01]  /*188f0*/  F2FP.F16.F32.PACK_AB R170, R36, R170 ;  /* 0x000000aa24aa723e */ /* 0x000fe200000000ff */
[----:B------:R-:W-:Y:S01]  /*18900*/  FADD.FTZ R7, R82, R7 ;  /* 0x0000000752077221 */ /* 0x000fe20000010000 */
[----:B------:R-:W-:Y:S01]  /*18910*/  F2FP.F16.F32.PACK_AB R164, R40, R164 ;  /* 0x000000a428a4723e */ /* 0x000fe200000000ff */
[-C--:B------:R-:W-:Y:S01]  /*18920*/  FMUL.FTZ R111, R111, R29.reuse ;  /* 0x0000001d6f6f7220 */ /* 0x080fe20000410000 */
[----:B------:R-:W-:Y:S01]  /*18930*/  F2FP.F16.F32.PACK_AB R166, R42, R166 ;  /* 0x000000a62aa6723e */ /* 0x000fe200000000ff */
[----:B---3--:R-:W-:Y:S01]  /*18940*/  FADD.FTZ R0, R58, R7 ;  /* 0x000000073a007221 */ /* 0x008fe20000010000 */
        /* <DEDUP_REMOVED lines=26> */
[----:B------:R-:W-:Y:S01]  /*18af0*/  IMAD.MOV.U32 R6, RZ, RZ, R186 ;  /* 0x000000ffff067224 */ /* 0x000fe200078e00ba */
[----:B------:R-:W-:Y:S01]  /*18b00*/  MOV R13, R11 ;  /* 0x0000000b000d7202 */ /* 0x000fe20000000f00 */
[----:B------:R-:W-:-:S02]  /*18b10*/  IMAD.MOV.U32 R15, RZ, RZ, R22 ;  /* 0x000000ffff0f7224 */ /* 0x000fc400078e0016 */
[----:B------:R-:W-:Y:S01]  /*18b20*/  IMAD.MOV.U32 R12, RZ, RZ, R10 ;  /* 0x000000ffff0c7224 */ /* 0x000fe200078e000a */
[----:B-1----:R-:W-:Y:S06]  /*18b30*/  @P2 BRA `(.L_x_7956) ;  /* 0xffffffd4009c2947 */ /* 0x002fec000383ffff */
.L_x_7946:
[----:B------:R-:W-:-:S13]  /*18b40*/  ISETP.GE.AND P2, PT, R3, R194, PT ;  /* 0x000000c20300720c */ /* 0x000fda0003f46270 */
[----:B------:R-:W-:Y:S05]  /*18b50*/  @!P2 BRA `(.L_x_7957) ;  /* 0x000000380088a947 */ /* 0x000fea0003800000 */
[----:B------:R-:W-:Y:S02]  /*18b60*/  IMAD.MOV.U32 R12, RZ, RZ, R11 ;  /* 0x000000ffff0c7224 */ /* 0x000fe400078e000b */
[----:B------:R-:W-:Y:S02]  /*18b70*/  IMAD.MOV.U32 R13, RZ, RZ, R10 ;  /* 0x000000ffff0d7224 */ /* 0x000fe400078e000a */
[----:B------:R-:W-:Y:S02]  /*18b80*/  IMAD.MOV.U32 R6, RZ, RZ, R186 ;  /* 0x000000ffff067224 */ /* 0x000fe400078e00ba */
[----:B------:R-:W-:-:S07]  /*18b90*/  IMAD.MOV.U32 R14, RZ, RZ, R22 ;  /* 0x000000ffff0e7224 */ /* 0x000fce00078e0016 */
.L_x_7975:
        /* <DEDUP_REMOVED lines=10> */
.L_x_7959:
[----:B------:R-:W-:Y:S01]  /*18c40*/  IMAD R7, R22, 0x8, R2 ;  /* 0x0000000816077824 */ /* 0x000fe200078e0202 */
[----:B------:R-:W-:-:S04]  /*18c50*/  SHF.L.U32 R8, R186, 0x1f, RZ ;  /* 0x0000001fba087819 */ /* 0x000fc800000006ff */
[----:B------:R0:W1:Y:S01]  /*18c60*/  SYNCS.PHASECHK.TRANS64.TRYWAIT P3, [R7+URZ+0x28830], R8 ;  /* 0x02883008070075a7 */ /* 0x000062000806017f */
[----:B------:R-:W-:Y:S05]  /*18c70*/  @!P0 BRA `(.L_x_7960) ;  /* 0x0000000000048947 */ /* 0x000fea0003800000 */
[----:B------:R-:W-:Y:S01]  /*18c80*/  BPT.TRAP 0x1 ;  /* 0x000000040000795c */ /* 0x000fe20000300000 */
.L_x_7960:
[----:B------:R-:W-:Y:S04]  /*18c90*/  BSSY B0, `(.L_x_7958) ;  /* 0x0000004000007945 */ /* 0x000fe80003800000 */
[----:B-1----:R-:W-:Y:S05]  /*18ca0*/  @P3 BRA `(.L_x_7961) ;  /* 0x0000000000083947 */ /* 0x002fea0003800000 */
[----:B------:R-:W1:Y:S02]  /*18cb0*/  SYNCS.PHASECHK.TRANS64.TRYWAIT P3, [R7+URZ+0x28830], R8 ;  /* 0x02883008070075a7 */ /* 0x000e64000806017f */
[----:B-1----:R-:W-:Y:S05]  /*18cc0*/  @!P3 BRA `(.L_x_7962) ;  /* 0x00000114003cb947 */ /* 0x002fea0003800000 */
.L_x_7961:
[----:B------:R-:W-:Y:S05]  /*18cd0*/  BSYNC B0 ;  /* 0x0000000000007941 */ /* 0x000fea0003800000 */
.L_x_7958:
[----:B01----:R-:W0:Y:S01]  /*18ce0*/  S2R R7, SR_TID.X ;  /* 0x0000000000077919 */ /* 0x003e220000002100 */
[----:B------:R-:W-:Y:S05]  /*18cf0*/  WARPSYNC.ALL ;  /* 0x0000000000007948 */ /* 0x000fea0003800000 */
[----:B------:R-:W-:Y:S02]  /*18d00*/  IMAD R8, R22, 0x800, R5 ;  /* 0x0000080016087824 */ /* 0x000fe400078e0205 */
[----:B------:R-:W-:Y:S02]  /*18d10*/  IMAD.MOV.U32 R9, RZ, RZ, 0x40000040 ;  /* 0x40000040ff097424 */ /* 0x000fe400078e00ff */
[C---:B------:R-:W-:Y:S01]  /*18d20*/  VIADD R24, R8.reuse, 0x4 ;  /* 0x0000000408187836 */ /* 0x040fe20000000000 */
[C---:B------:R-:W-:Y:S01]  /*18d30*/  R2UR UR14, R8.reuse ;  /* 0x00000000080e72ca */ /* 0x040fe200000e0000 */
[----:B------:R-:W-:Y:S01]  /*18d40*/  IMAD.MOV.U32 R25, RZ, RZ, 0x40000040 ;  /* 0x40000040ff197424 */ /* 0x000fe200078e00ff */
[----:B------:R-:W-:Y:S01]  /*18d50*/  R2UR UR15, R9 ;  /* 0x00000000090f72ca */ /* 0x000fe200000e0000 */
[----:B------:R-:W-:Y:S01]  /*18d60*/  VIADD R20, R8, 0x2 ;  /* 0x0000000208147836 */ /* 0x000fe20000000000 */
[----:B------:R-:W-:Y:S01]  /*18d70*/  R2UR UR6, R24 ;  /* 0x00000000180672ca */ /* 0x000fe200000e0000 */
[C---:B------:R-:W-:Y:S01]  /*18d80*/  VIADD R24, R8.reuse, 0x404 ;  /* 0x0000040408187836 */ /* 0x040fe20000000000 */
[C---:B------:R-:W-:Y:S01]  /*18d90*/  R2UR UR7, R25.reuse ;  /* 0x00000000190772ca */ /* 0x040fe200000e0000 */
        /* <DEDUP_REMOVED lines=8> */
[----:B------:R-:W-:Y:S02]  /*18e20*/  R2UR UR18, R10 ;  /* 0x000000000a1272ca */ /* 0x000fe400000e0000 */
[----:B------:R-:W-:Y:S02]  /*18e30*/  R2UR UR19, R11 ;  /* 0x000000000b1372ca */ /* 0x000fe400000e0000 */
[----:B------:R-:W-:Y:S02]  /*18e40*/  R2UR UR22, R20 ;  /* 0x00000000141672ca */ /* 0x000fe400000e0000 */
[----:B0-----:R-:W-:Y:S02]  /*18e50*/  SHF.R.U32.HI R7, RZ, 0x7, R7 ;  /* 0x00000007ff077819 */ /* 0x001fe40000011607 */
[----:B------:R-:W-:Y:S02]  /*18e60*/  R2UR UR23, R21 ;  /* 0x00000000151772ca */ /* 0x000fe400000e0000 */
[----:B------:R-:W-:-:S02]  /*18e70*/  IADD3 R7, R7, 0x8, RZ ;  /* 0x0000000807077810 */ /* 0x000fc40007ffe0ff */
[C---:B------:R-:W-:Y:S01]  /*18e80*/  IADD3 R10, R8.reuse, 0x402, RZ ;  /* 0x00000402080a7810 */ /* 0x040fe20007ffe0ff */
[----:B------:R-:W-:Y:S01]  /*18e90*/  VIADD R8, R8, 0x406 ;  /* 0x0000040608087836 */ /* 0x000fe20000000000 */
[----:B------:R-:W-:Y:S01]  /*18ea0*/  R2UR UR27, R11 ;  /* 0x000000000b1b72ca */ /* 0x000fe200000e0000 */
        /* <DEDUP_REMOVED lines=31> */
.L_x_7964:
[----:B------:R-:W-:Y:S01]  /*190a0*/  SHF.L.U32 R6, R6, 0x1f, RZ ;  /* 0x0000001f06067819 */ /* 0x000fe200000006ff */
[----:B------:R-:W-:-:S04]  /*190b0*/  IMAD R7, R14, 0x8, R2 ;  /* 0x000000080e077824 */ /* 0x000fc800078e0202 */
[----:B------:R0:W1:Y:S01]  /*190c0*/  SYNCS.PHASECHK.TRANS64.TRYWAIT P2, [R7+URZ+0x28850], R6 ;  /* 0x02885006070075a7 */ /* 0x000062000804017f */
[----:B------:R-:W-:Y:S05]  /*190d0*/  @!P0 BRA `(.L_x_7965) ;  /* 0x0000000000048947 */ /* 0x000fea0003800000 */
[----:B------:R-:W-:Y:S01]  /*190e0*/  BPT.TRAP 0x1 ;  /* 0x000000040000795c */ /* 0x000fe20000300000 */
.L_x_7965:
[----:B-1----:R-:W-:Y:S05]  /*190f0*/  @P2 BRA `(.L_x_7963) ;  /* 0x0000000000082947 */ /* 0x002fea0003800000 */
[----:B------:R-:W1:Y:S02]  /*19100*/  SYNCS.PHASECHK.TRANS64.TRYWAIT P2, [R7+URZ+0x28850], R6 ;  /* 0x02885006070075a7 */ /* 0x000e64000804017f */
[----:B-1----:R-:W-:Y:S05]  /*19110*/  @!P2 BRA `(.L_x_7966) ;  /* 0x00000110003ca947 */ /* 0x002fea0003800000 */
.L_x_7963:
        /* <DEDUP_REMOVED lines=19> */
[C---:B------:R-:W-:Y:S01]  /*19250*/  VIADD R8, R6.reuse, 0x80 ;  /* 0x0000008006087836 */ /* 0x040fe20000000000 */
[----:B------:R-:W-:Y:S01]  /*19260*/  R2UR UR6, R6 ;  /* 0x00000000060672ca */ /* 0x000fe200000e0000 */
[----:B------:R-:W-:Y:S01]  /*19270*/  FMUL.FTZ R65, R72, UR53 ;  /* 0x0000003548417c20 */ /* 0x000fe20008410000 */
[----:B------:R-:W-:Y:S01]  /*19280*/  FMUL.FTZ R72, R77, UR53 ;  /* 0x000000354d487c20 */ /* 0x000fe20008410000 */
[----:B------:R-:W-:Y:S01]  /*19290*/  FMUL.FTZ R77, R81, UR53 ;  /* 0x00000035514d7c20 */ /* 0x000fe20008410000 */
[----:B------:R-:W-:Y:S02]  /*192a0*/  IMAD.IADD R81, R195, 0x1, R192 ;  /* 0x00000001c3517824 */ /* 0x000fe400078e02c0 */
        /* <DEDUP_REMOVED lines=10> */
[----:B------:R-:W-:Y:S01]  /*19350*/  FMUL.FTZ R30, R33, UR53 ;  /* 0x00000035211e7c20 */ /* 0x000fe20008410000 */
[----:B------:R-:W-:Y:S01]  /*19360*/  R2UR UR7, R9 ;  /* 0x00000000090772ca */ /* 0x000fe200000e0000 */
[----:B------:R-:W-:Y:S01]  /*19370*/  IMAD.MOV.U32 R9, RZ, RZ, 0x40000040 ;  /* 0x40000040ff097424 */ /* 0x000fe200078e00ff */
[----:B------:R-:W-:Y:S01]  /*19380*/  IADD3 R8, R6, 0x100, RZ ;  /* 0x0000010006087810 */ /* 0x000fe20007ffe0ff */
        /* <DEDUP_REMOVED lines=36> */
[----:B------:R-:W0:Y:S01]  /*195d0*/  MUFU.TANH R10, R10 ;  /* 0x0000000a000a7308 */ /* 0x000e220000002400 */
[----:B------:R-:W-:-:S04]  /*195e0*/  IADD3 R84, -R188, 0x1, -R76 ;  /* 0x00000001bc547810 */ /* 0x000fc80007ffe94c */
[----:B------:R-:W-:-:S03]  /*195f0*/  IADD3 R84, -R187, R84, R189 ;  /* 0x00000054bb547210 */ /* 0x000fc60007ffe1bd */
[----:B------:R-:W1:Y:S02]  /*19600*/  MUFU.TANH R15, R15 ;  /* 0x0000000f000f7308 */ /* 0x000e640000002400 */
[----:B------:R-:W-:-:S06]  /*19610*/  VIADD R87, R84, UR52 ;  /* 0x0000003454577c36 */ /* 0x000fcc0008000000 */
        /* <DEDUP_REMOVED lines=13> */
[----:B------:R-:W5:Y:S01]  /*196f0*/  S2R R183, SR_TID.X ;  /* 0x0000000000b77919 */ /* 0x000f620000002100 */
        /* <DEDUP_REMOVED lines=8> */
[----:B------:R-:W0:Y:S01]  /*19780*/  MUFU.TANH R37, R37 ;  /* 0x0000002500257308 */ /* 0x000e220000002400 */
[----:B-----5:R-:W-:-:S07]  /*19790*/  SHF.R.U32.HI R183, RZ, 0x7, R183 ;  /* 0x00000007ffb77819 */ /* 0x020fce00000116b7 */
        /* <DEDUP_REMOVED lines=51> */
[----:B------:R-:W0:Y:S01]  /*19ad0*/  MUFU.TANH R78, R78 ;  /* 0x0000004e004e7308 */ /* 0x000e220000002400 */
[----:B------:R-:W-:-:S02]  /*19ae0*/  WARPGROUP.DEPBAR.LE gsb0, 0x0 ;  /* 0x00008000000079c5 */ /* 0x000fc40000010000 */
[----:B------:R-:W-:-:S06]  /*19af0*/  WARPGROUP.ARRIVE ;  /* 0x00000000000079c5 */ /* 0x000fcc0000000000 */
        /* <DEDUP_REMOVED lines=35> */
[----:B------:R-:W5:Y:S08]  /*19d30*/  @P4 LDC R6, c[0x0][0x44c] ;  /* 0x00011300ff064b82 */ /* 0x000f700000000800 */
[----:B------:R-:W1:Y:S01]  /*19d40*/  @P4 LDC R7, c[0x0][0x450] ;  /* 0x00011400ff074b82 */ /* 0x000e620000000800 */
[----:B-----5:R-:W-:-:S05]  /*19d50*/  @P4 IMAD.HI.U32 R6, R81, R6, RZ ;  /* 0x0000000651064227 */ /* 0x020fca00078e00ff */
[----:B-1----:R-:W-:Y:S01]  /*19d60*/  @P4 SHF.R.U32.HI R81, RZ, R7, R6 ;  /* 0x00000007ff514219 */ /* 0x002fe20000011606 */
[----:B------:R-:W-:-:S04]  /*19d70*/  @!P1 IMAD R7, R22, 0x8, R2 ;  /* 0x0000000816079824 */ /* 0x000fc800078e0202 */
[----:B------:R-:W1:Y:S01]  /*19d80*/  SHFL.IDX PT, R6, R81, RZ, 0x1c1f ;  /* 0x001c1fff51067589 */ /* 0x000e6200000e0000 */
[----:B------:R-:W-:Y:S01]  /*19d90*/  @!P1 VIADD R83, R7, 0x28840 ;  /* 0x0002884007539836 */ /* 0x000fe20000000000 */
[----:B------:R-:W-:-:S04]  /*19da0*/  IADD3 R7, -R183, 0xb, RZ ;  /* 0x0000000bb7077810 */ /* 0x000fc80007ffe1ff */
[----:B------:R-:W-:Y:S02]  /*19db0*/  @!P1 PRMT R83, RZ, 0x654, R83 ;  /* 0x00000654ff539816 */ /* 0x000fe40000000053 */
[----:B-1----:R-:W-:Y:S01]  /*19dc0*/  IADD3 R85, R87, R6, RZ ;  /* 0x0000000657557210 */ /* 0x002fe20007ffe0ff */
[----:B------:R-:W-:Y:S01]  /*19dd0*/  IMAD.IADD R84, R86, 0x1, R6 ;  /* 0x0000000156547824 */ /* 0x000fe200078e0206 */
[----:B------:R-:W-:Y:S02]  /*19de0*/  WARPGROUP.DEPBAR.LE gsb0, 0x0 ;  /* 0x00008000000079c5 */ /* 0x000fe40000010000 */
[----:B------:R-:W-:-:S06]  /*19df0*/  WARPGROUP.ARRIVE ;  /* 0x00000000000079c5 */ /* 0x000fcc0000000000 */
[----:B------:R-:W-:Y:S03]  /*19e00*/  HGMMA.64x128x16.F32 R88, R152, gdesc[UR4].tnspB, R88, gsb0 ;  /* 0x41e0000498587df0 */ /* 0x000fe60008000858 */
[----:B------:R-:W-:Y:S02]  /*19e10*/  WARPGROUP.DEPBAR.LE gsb0, 0x0 ;  /* 0x00008000000079c5 */ /* 0x000fe40000010000 */
[----:B------:R1:W-:Y:S06]  /*19e20*/  BAR.ARV R7, 0x100 ;  /* 0x000400070000751d */ /* 0x0003ec0000002000 */
[----:B------:R1:W-:Y:S01]  /*19e30*/  @!P1 SYNCS.ARRIVE.TRANS64.RED.A1T0 RZ, [R83+URZ], RZ ;  /* 0x000000ff53ff99a7 */ /* 0x0003e2000810043f */
[----:B0-234-:R-:W-:Y:S05]  /*19e40*/  @!P5 BRA `(.L_x_7967) ;  /* 0x000000000058d947 */ /* 0x01dfea0003800000 */
[----:B------:R-:W-:Y:S01]  /*19e50*/  IADD3 R153, -R187, R189, R6 ;  /* 0x000000bdbb997210 */ /* 0x000fe20007ffe106 */
[----:B------:R-:W-:Y:S03]  /*19e60*/  BSSY B0, `(.L_x_7968) ;  /* 0x0000010000007945 */ /* 0x000fe60003800000 */
[----:B------:R-:W-:-:S13]  /*19e70*/  ISETP.GT.AND P2, PT, R153, -0x1, PT ;  /* 0xffffffff9900780c */ /* 0x000fda0003f44270 */
[----:B------:R-:W-:Y:S05]  /*19e80*/  @P2 BRA `(.L_x_7969) ;  /* 0x0000000000202947 */ /* 0x000fea0003800000 */
[----:B-1----:R-:W-:Y:S01]  /*19e90*/  IMAD.U32 R83, RZ, RZ, UR48 ;  /* 0x00000030ff537e24 */ /* 0x002fe2000f8e00ff */
[----:B------:R-:W-:-:S04]  /*19ea0*/  LOP3.LUT R153, RZ, R153, RZ, 0x33, !PT ;  /* 0x00000099ff997212 */ /* 0x000fc800078e33ff */
[----:B------:R-:W-:-:S13]  /*19eb0*/  ISETP.NE.AND P2, PT, R83, 0x1, PT ;  /* 0x000000015300780c */ /* 0x000fda0003f45270 */
[----:B------:R-:W0:Y:S02]  /*19ec0*/  @P2 LDC.64 R6, c[0x0][0x9e8] ;  /* 0x00027a00ff062b82 */ /* 0x000e240000000a00 */
[----:B0-----:R-:W-:-:S05]  /*19ed0*/  @P2 IMAD.HI.U32 R6, R153, R6, RZ ;  /* 0x0000000699062227 */ /* 0x001fca00078e00ff */
[----:B------:R-:W-:-:S04]  /*19ee0*/  @P2 SHF.R.U32.HI R153, RZ, R7, R6 ;  /* 0x00000007ff992219 */ /* 0x000fc80000011606 */
[----:B------:R-:W-:Y:S01]  /*19ef0*/  LOP3.LUT R153, RZ, R153, RZ, 0x33, !PT ;  /* 0x00000099ff997212 */ /* 0x000fe200078e33ff */
[----:B------:R-:W-:Y:S06]  /*19f00*/  BRA `(.L_x_7970) ;  /* 0x0000000000147947 */ /* 0x000fec0003800000 */
.L_x_7969:
[----:B-1----:R-:W-:-:S05]  /*19f10*/  IMAD.U32 R83, RZ, RZ, UR48 ;  /* 0x00000030ff537e24 */ /* 0x002fca000f8e00ff */
[----:B------:R-:W-:-:S13]  /*19f20*/  ISETP.NE.AND P2, PT, R83, 0x1, PT ;  /* 0x000000015300780c */ /* 0x000fda0003f45270 */
[----:B------:R-:W0:Y:S02]  /*19f30*/  @P2 LDC.64 R6, c[0x0][0x9e8] ;  /* 0x00027a00ff062b82 */ /* 0x000e240000000a00 */
[----:B0-----:R-:W-:-:S05]  /*19f40*/  @P2 IMAD.HI.U32 R6, R153, R6, RZ ;  /* 0x0000000699062227 */ /* 0x001fca00078e00ff */
[----:B------:R-:W-:-:S07]  /*19f50*/  @P2 SHF.R.U32.HI R153, RZ, R7, R6 ;  /* 0x00000007ff992219 */ /* 0x000fce0000011606 */
.L_x_7970:
[----:B------:R-:W-:Y:S05]  /*19f60*/  BSYNC B0 ;  /* 0x0000000000007941 */ /* 0x000fea0003800000 */
.L_x_7968:
[----:B------:R-:W-:-:S04]  /*19f70*/  IMAD R153, R153, R83, -R76 ;  /* 0x0000005399997224 */ /* 0x000fc800078e0a4c */
[----:B------:R-:W-:-:S05]  /*19f80*/  IMAD.IADD R6, R153, 0x1, -R188 ;  /* 0x0000000199067824 */ /* 0x000fca00078e0abc */
[----:B------:R-:W-:Y:S02]  /*19f90*/  VIADDMNMX R85, R6, R83, R85, PT ;  /* 0x0000005306557246 */ /* 0x000fe40003800155 */
[----:B------:R-:W-:-:S07]  /*19fa0*/  VIMNMX R84, R84, R6, !PT ;  /* 0x0000000654547248 */ /* 0x000fce0007fe0100 */
.L_x_7967:
[----:B------:R-:W-:Y:S01]  /*19fb0*/  ISETP.GT.AND P2, PT, R3, -0x1, PT ;  /* 0xffffffff0300780c */ /* 0x000fe20003f44270 */
[----:B------:R-:W0:Y:S03]  /*19fc0*/  SHFL.IDX PT, R6, R81, 0x1, 0x1c1f ;  /* 0x003c1f0051067f89 */ /* 0x000e2600000e0000 */
[----:B------:R-:W-:-:S04]  /*19fd0*/  ISETP.GT.AND P3, PT, R84, RZ, P2 ;  /* 0x000000ff5400720c */ /* 0x000fc80001764270 */
[----:B------:R-:W-:-:S04]  /*19fe0*/  ISETP.LT.OR P3, PT, R85, 0x1, P3 ;  /* 0x000000015500780c */ /* 0x000fc80001f61670 */
[----:B-1----:R-:W-:Y:S02]  /*19ff0*/  FSEL R83, R10, -INF , !P3 ;  /* 0xff8000000a537808 */ /* 0x002fe40005800000 */
        /* <DEDUP_REMOVED lines=108> */
.L_x_7973:
[----:B------:R-:W-:-:S05]  /*1a6c0*/  IMAD.U32 R10, RZ, RZ, UR48 ;  /* 0x00000030ff0a7e24 */ /* 0x000fca000f8e00ff */
[----:B------:R-:W-:-:S13]  /*1a6d0*/  ISETP.NE.AND P3, PT, R10, 0x1, PT ;  /* 0x000000010a00780c */ /* 0x000fda0003f65270 */
[----:B------:R-:W0:Y:S02]  /*1a6e0*/  @P3 LDC.64 R6, c[0x0][0x9e8] ;  /* 0x00027a00ff063b82 */ /* 0x000e240000000a00 */
[----:B0-----:R-:W-:-:S05]  /*1a6f0*/  @P3 IMAD.HI.U32 R6, R81, R6, RZ ;  /* 0x0000000651063227 */ /* 0x001fca00078e00ff */
[----:B------:R-:W-:-:S07]  /*1a700*/  @P3 SHF.R.U32.HI R81, RZ, R7, R6 ;  /* 0x00000007ff513219 */ /* 0x000fce0000011606 */
.L_x_7974:
[----:B------:R-:W-:Y:S05]  /*1a710*/  BSYNC B0 ;  /* 0x0000000000007941 */ /* 0x000fea0003800000 */
.L_x_7972:
[----:B------:R-:W-:-:S05]  /*1a720*/  IMAD R81, R81, R10, -R76 ;  /* 0x0000000a51517224 */ /* 0x000fca00078e0a4c */
[----:B------:R-:W-:-:S04]  /*1a730*/  IADD3 R81, -R188, R81, RZ ;  /* 0x00000051bc517210 */ /* 0x000fc80007ffe1ff */
[----:B------:R-:W-:Y:S02]  /*1a740*/  VIADDMNMX R87, R81, R10, R87, PT ;  /* 0x0000000a51577246 */ /* 0x000fe40003800157 */
[----:B------:R-:W-:-:S07]  /*1a750*/  VIMNMX R86, R86, R81, !PT ;  /* 0x0000005156567248 */ /* 0x000fce0007fe0100 */
.L_x_7971:
[----:B------:R-:W-:Y:S01]  /*1a760*/  ISETP.GT.AND P3, PT, R86, 0x1, P2 ;  /* 0x000000015600780c */ /* 0x000fe20001764270 */
[----:B------:R-:W-:Y:S01]  /*1a770*/  UMOV UR46, UR47 ;  /* 0x0000002f002e7c82 */ /* 0x000fe20008000000 */
[----:B------:R-:W-:Y:S01]  /*1a780*/  FMNMX.FTZ R6, R83, R13, !PT ;  /* 0x0000000d53067209 */ /* 0x000fe20007810000 */
[----:B------:R-:W-:Y:S01]  /*1a790*/  @!P1 IMAD R14, R14, 0x8, R2 ;  /* 0x000000080e0e9824 */ /* 0x000fe200078e0202 */
[----:B------:R-:W-:Y:S02]  /*1a7a0*/  ISETP.LT.OR P3, PT, R87, 0x2, P3 ;  /* 0x000000025700780c */ /* 0x000fe40001f61670 */
[----:B------:R-:W-:Y:S01]  /*1a7b0*/  FMNMX.FTZ R6, R15, R6, !PT ;  /* 0x000000060f067209 */ /* 0x000fe20007810000 */
[----:B------:R-:W-:Y:S01]  /*1a7c0*/  @!P1 VIADD R14, R14, 0x28860 ;  /* 0x000288600e0e9836 */ /* 0x000fe20000000000 */
        /* <DEDUP_REMOVED lines=8> */
[C---:B------:R-:W-:Y:S02]  /*1a850*/  ISETP.LT.OR P3, PT, R87.reuse, 0xa, P3 ;  /* 0x0000000a5700780c */ /* 0x040fe40001f61670 */
        /* <DEDUP_REMOVED lines=120> */
[----:B------:R-:W-:Y:S02]  /*1afe0*/  FMNMX.FTZ R11, R6, R12, !PT ;  /* 0x0000000c060b7209 */ /* 0x000fe40007810000 */
[----:B------:R-:W-:Y:S02]  /*1aff0*/  FSEL R76, R76, RZ, P3 ;  /* 0x000000ff4c4c7208 */ /* 0x000fe40001800000 */
[----:B------:R-:W-:-:S03]  /*1b000*/  FSEL R78, R78, -INF , !P2 ;  /* 0xff8000004e4e7808 */ /* 0x000fc60005000000 */
        /* <DEDUP_REMOVED lines=54> */
[----:B------:R0:W-:Y:S02]  /*1b370*/  MUFU.EX2 R24, R33 ;  /* 0x0000002100187308 */ /* 0x0001e40000000800 */
[----:B------:R-:W-:-:S04]  /*1b380*/  FMNMX.FTZ R38, R58, R11, !PT ;  /* 0x0000000b3a267209 */ /* 0x000fc80007810000 */
[----:B------:R-:W-:Y:S02]  /*1b390*/  FMNMX.FTZ R11, R61, R38, !PT ;  /* 0x000000263d0b7209 */ /* 0x000fe40007810000 */
[----:B------:R-:W-:Y:S01]  /*1b3a0*/  MUFU.EX2 R172, R172 ;  /* 0x000000ac00ac7308 */ /* 0x000fe20000000800 */
[----:B0-----:R-:W-:Y:S01]  /*1b3b0*/  FFMA.FTZ R33, R50, UR46, -R76 ;  /* 0x0000002e32217c23 */ /* 0x001fe2000801084c */
        /* <DEDUP_REMOVED lines=9> */
[----:B------:R-:W-:Y:S01]  /*1b450*/  FMNMX.FTZ R38, R74, R9, !PT ;  /* 0x000000094a267209 */ /* 0x000fe20007810000 */
[----:B------:R-:W-:-:S03]  /*1b460*/  FFMA.FTZ R9, R56, UR46, -R76 ;  /* 0x0000002e38097c23 */ /* 0x000fc6000801084c */
[----:B------:R-:W-:Y:S01]  /*1b470*/  FMNMX.FTZ R11, R79, R38, !PT ;  /* 0x000000264f0b7209 */ /* 0x000fe20007810000 */
[--C-:B------:R-:W-:Y:S01]  /*1b480*/  FFMA.FTZ R38, R64, UR46, -R76.reuse ;  /* 0x0000002e40267c23 */ /* 0x100fe2000801084c */
[----:B------:R-:W-:Y:S01]  /*1b490*/  MUFU.EX2 R168, R168 ;  /* 0x000000a800a87308 */ /* 0x000fe20000000800 */
[----:B0-----:R-:W-:Y:S01]  /*1b4a0*/  FFMA.FTZ R42, R72, UR46, -R76 ;  /* 0x0000002e482a7c23 */ /* 0x001fe2000801084c */
[----:B------:R-:W-:-:S05]  /*1b4b0*/  FMNMX.FTZ R11, R78, R11, !PT ;  /* 0x0000000b4e0b7209 */ /* 0x000fca0007810000 */
[----:B------:R-:W0:Y:S01]  /*1b4c0*/  SHFL.BFLY PT, R46, R11, 0x2, 0x1f ;  /* 0x0c401f000b2e7f89 */ /* 0x000e2200000e0000 */
[----:B------:R-:W-:Y:S08]  /*1b4d0*/  MUFU.EX2 R170, R170 ;  /* 0x000000aa00aa7308 */ /* 0x000ff00000000800 */
[----:B------:R-:W-:Y:S08]  /*1b4e0*/  MUFU.EX2 R33, R33 ;  /* 0x0000002100217308 */ /* 0x000ff00000000800 */
[----:B------:R-:W-:Y:S01]  /*1b4f0*/  MUFU.EX2 R164, R164 ;  /* 0x000000a400a47308 */ /* 0x000fe20000000800 */
[----:B0-----:R-:W-:-:S07]  /*1b500*/  FMNMX.FTZ R46, R11, R46, !PT ;  /* 0x0000002e0b2e7209 */ /* 0x001fce0007810000 */
[----:B------:R0:W-:Y:S01]  /*1b510*/  MUFU.EX2 R8, R37 ;  /* 0x0000002500087308 */ /* 0x0001e20000000800 */
[----:B------:R-:W1:Y:S07]  /*1b520*/  SHFL.BFLY PT, R11, R46, 0x1, 0x1f ;  /* 0x0c201f002e0b7f89 */ /* 0x000e6e00000e0000 */
[----:B------:R-:W-:Y:S01]  /*1b530*/  MUFU.EX2 R166, R166 ;  /* 0x000000a600a67308 */ /* 0x000fe20000000800 */
[--C-:B0-----:R-:W-:Y:S01]  /*1b540*/  FFMA.FTZ R37, R60, UR46, -R76.reuse ;  /* 0x0000002e3c257c23 */ /* 0x101fe2000801084c */
[----:B------:R-:W-:-:S06]  /*1b550*/  FFMA.FTZ R76, R82, UR46, -R76 ;  /* 0x0000002e524c7c23 */ /* 0x000fcc000801084c */
[----:B------:R-:W-:Y:S08]  /*1b560*/  MUFU.EX2 R9, R9 ;  /* 0x0000000900097308 */ /* 0x000ff00000000800 */
[----:B------:R-:W-:Y:S01]  /*1b570*/  MUFU.EX2 R160, R160 ;  /* 0x000000a000a07308 */ /* 0x000fe20000000800 */
[----:B-1----:R-:W-:Y:S02]  /*1b580*/  FMNMX.FTZ R11, R46, R11, !PT ;  /* 0x0000000b2e0b7209 */ /* 0x002fe40007810000 */
[----:B------:R-:W-:-:S02]  /*1b590*/  FSEL R46, R10, RZ, P3 ;  /* 0x000000ff0a2e7208 */ /* 0x000fc40001800000 */
[C---:B------:R-:W-:Y:S01]  /*1b5a0*/  FSETP.NEU.FTZ.AND P2, PT, R11.reuse, -INF , PT ;  /* 0xff8000000b00780b */ /* 0x040fe20003f5d000 */
[----:B------:R-:W-:Y:S02]  /*1b5b0*/  FMUL.FTZ R49, R11, UR46 ;  /* 0x0000002e0b317c20 */ /* 0x000fe40008410000 */
[----:B------:R-:W-:Y:S01]  /*1b5c0*/  MUFU.EX2 R37, R37 ;  /* 0x0000002500257308 */ /* 0x000fe20000000800 */
[----:B------:R-:W-:Y:S02]  /*1b5d0*/  FADD.FTZ R13, -R46, R13 ;  /* 0x0000000d2e0d7221 */ /* 0x000fe40000010100 */
[----:B------:R-:W-:Y:S02]  /*1b5e0*/  FSEL R49, R49, RZ, P2 ;  /* 0x000000ff31317208 */ /* 0x000fe40001000000 */
[----:B------:R-:W-:-:S03]  /*1b5f0*/  FMUL.FTZ R13, R13, UR46 ;  /* 0x0000002e0d0d7c20 */ /* 0x000fc60008410000 */
        /* <DEDUP_REMOVED lines=12> */
[----:B------:R-:W-:Y:S01]  /*1b6c0*/  @!P1 PRMT R27, RZ, 0x654, R14 ;  /* 0x00000654ff1b9816 */ /* 0x000fe2000000000e */
[--C-:B------:R-:W-:Y:S01]  /*1b6d0*/  FFMA.FTZ R14, R36, UR46, -R49.reuse ;  /* 0x0000002e240e7c23 */ /* 0x100fe20008010831 */
[--C-:B------:R-:W-:Y:S01]  /*1b6e0*/  FFMA.FTZ R169, R43, UR46, -R49.reuse ;  /* 0x0000002e2ba97c23 */ /* 0x100fe20008010831 */
[--C-:B------:R-:W-:Y:S01]  /*1b6f0*/  FFMA.FTZ R28, R44, UR46, -R49.reuse ;  /* 0x0000002e2c1c7c23 */ /* 0x100fe20008010831 */
[----:B------:R-:W-:Y:S01]  /*1b700*/  MUFU.EX2 R181, R181 ;  /* 0x000000b500b57308 */ /* 0x000fe20000000800 */
[----:B------:R1:W-:Y:S01]  /*1b710*/  @!P1 SYNCS.ARRIVE.TRANS64.RED.A1T0 RZ, [R27+URZ], RZ ;  /* 0x000000ff1bff99a7 */ /* 0x0003e2000810043f */
        /* <DEDUP_REMOVED lines=8> */
[C---:B------:R-:W-:Y:S01]  /*1b7a0*/  F2FP.F16.F32.PACK_AB R180, R7.reuse, R180 ;  /* 0x000000b407b4723e */ /* 0x040fe200000000ff */
[--C-:B-1----:R-:W-:Y:S01]  /*1b7b0*/  FFMA.FTZ R27, R40, UR46, -R49.reuse ;  /* 0x0000002e281b7c23 */ /* 0x102fe20008010831 */
[--C-:B------:R-:W-:Y:S01]  /*1b7c0*/  FFMA.FTZ R58, R58, UR46, -R49.reuse ;  /* 0x0000002e3a3a7c23 */ /* 0x100fe20008010831 */
[----:B------:R-:W-:Y:S01]  /*1b7d0*/  FADD.FTZ R31, R7, R4 ;  /* 0x00000004071f7221 */ /* 0x000fe20000010000 */
[--C-:B------:R-:W-:Y:S01]  /*1b7e0*/  FFMA.FTZ R61, R61, UR46, -R49.reuse ;  /* 0x0000002e3d3d7c23 */ /* 0x100fe20008010831 */
[----:B------:R-:W-:Y:S01]  /*1b7f0*/  FFMA.FTZ R62, R62, UR46, -R49 ;  /* 0x0000002e3e3e7c23 */ /* 0x000fe20008010831 */
[----:B------:R-:W-:Y:S01]  /*1b800*/  MUFU.EX2 R183, R183 ;  /* 0x000000b700b77308 */ /* 0x000fe20000000800 */
[----:B------:R-:W-:Y:S01]  /*1b810*/  FADD.FTZ R4, R182, R31 ;  /* 0x0000001fb6047221 */ /* 0x000fe20000010000 */
[C---:B------:R-:W-:Y:S01]  /*1b820*/  F2FP.F16.F32.PACK_AB R182, R15.reuse, R182 ;  /* 0x000000b60fb6723e */ /* 0x040fe200000000ff */
[--C-:B------:R-:W-:Y:S01]  /*1b830*/  FFMA.FTZ R31, R48, UR46, -R49.reuse ;  /* 0x0000002e301f7c23 */ /* 0x100fe20008010831 */
[--C-:B------:R-:W-:Y:S01]  /*1b840*/  FFMA.FTZ R66, R66, UR46, -R49.reuse ;  /* 0x0000002e42427c23 */ /* 0x100fe20008010831 */
        /* <DEDUP_REMOVED lines=14> */
[----:B------:R-:W-:Y:S01]  /*1b930*/  FFMA.FTZ R49, R78, UR46, -R49 ;  /* 0x0000002e4e317c23 */ /* 0x000fe20008010831 */
[-C--:B------:R-:W-:Y:S01]  /*1b940*/  FMUL.FTZ R88, R88, R13.reuse ;  /* 0x0000000d58587220 */ /* 0x080fe20000410000 */
[----:B------:R-:W-:Y:S01]  /*1b950*/  FADD.FTZ R35, R24, R35 ;  /* 0x0000002318237221 */ /* 0x000fe20000010000 */
[-C--:B------:R-:W-:Y:S01]  /*1b960*/  FMUL.FTZ R89, R89, R13.reuse ;  /* 0x0000000d59597220 */ /* 0x080fe20000410000 */
[-C--:B------:R-:W-:Y:S01]  /*1b970*/  FMUL.FTZ R92, R92, R13.reuse ;  /* 0x0000000d5c5c7220 */ /* 0x080fe20000410000 */
[----:B------:R-:W-:Y:S01]  /*1b980*/  MUFU.EX2 R38, R38 ;  /* 0x0000002600267308 */ /* 0x000fe20000000800 */
[----:B------:R-:W-:Y:S01]  /*1b990*/  FADD.FTZ R4, R172, R35 ;  /* 0x00000023ac047221 */ /* 0x000fe20000010000 */
[-C--:B------:R-:W-:Y:S01]  /*1b9a0*/  FMUL.FTZ R93, R93, R13.reuse ;  /* 0x0000000d5d5d7220 */ /* 0x080fe20000410000 */
[-C--:B------:R-:W-:Y:S01]  /*1b9b0*/  FMUL.FTZ R96, R96, R13.reuse ;  /* 0x0000000d60607220 */ /* 0x080fe20000410000 */
[-C--:B------:R-:W-:Y:S01]  /*1b9c0*/  FMUL.FTZ R97, R97, R13.reuse ;  /* 0x0000000d61617220 */ /* 0x080fe20000410000 */
[----:B------:R-:W-:Y:S01]  /*1b9d0*/  FADD.FTZ R35, R29, R4 ;  /* 0x000000041d237221 */ /* 0x000fe20000010000 */
[-C--:B------:R-:W-:Y:S01]  /*1b9e0*/  FMUL.FTZ R100, R100, R13.reuse ;  /* 0x0000000d64647220 */ /* 0x080fe20000410000 */
[-C--:B------:R-:W-:Y:S01]  /*1b9f0*/  FMUL.FTZ R101, R101, R13.reuse ;  /* 0x0000000d65657220 */ /* 0x080fe20000410000 */
[----:B------:R-:W-:Y:S01]  /*1ba00*/  MUFU.EX2 R25, R25 ;  /* 0x0000001900197308 */ /* 0x000fe20000000800 */
[----:B------:R-:W-:Y:S01]  /*1ba10*/  FADD.FTZ R39, R174, R35 ;  /* 0x00000023ae277221 */ /* 0x000fe20000010000 */
[----:B------:R-:W-:Y:S01]  /*1ba20*/  FSEL R35, R11, RZ, P2 ;  /* 0x000000ff0b237208 */ /* 0x000fe20001000000 */
[-C--:B------:R-:W-:Y:S01]  /*1ba30*/  FMUL.FTZ R104, R104, R13.reuse ;  /* 0x0000000d68687220 */ /* 0x080fe20000410000 */
[----:B------:R-:W-:Y:S01]  /*1ba40*/  ISETP.GT.AND P2, PT, R3, R194, PT ;  /* 0x000000c20300720c */ /* 0x000fe20003f44270 */
[----:B------:R-:W-:Y:S01]  /*1ba50*/  FADD.FTZ R39, R30, R39 ;  /* 0x000000271e277221 */ /* 0x000fe20000010000 */
[-C--:B------:R-:W-:Y:S01]  /*1ba60*/  FMUL.FTZ R105, R105, R13.reuse ;  /* 0x0000000d69697220 */ /* 0x080fe20000410000 */
[----:B------:R-:W-:Y:S01]  /*1ba70*/  FADD.FTZ R35, -R35, R12 ;  /* 0x0000000c23237221 */ /* 0x000fe20000010100 */
[----:B------:R-:W-:Y:S01]  /*1ba80*/  MUFU.EX2 R156, R156 ;  /* 0x0000009c009c7308 */ /* 0x000fe20000000800 */
[----:B------:R-:W-:Y:S01]  /*1ba90*/  FADD.FTZ R39, R168, R39 ;  /* 0x00000027a8277221 */ /* 0x000fe20000010000 */
[-C--:B------:R-:W-:Y:S01]  /*1baa0*/  FMUL.FTZ R108, R108, R13.reuse ;  /* 0x0000000d6c6c7220 */ /* 0x080fe20000410000 */
[----:B------:R-:W-:Y:S01]  /*1bab0*/  FMUL.FTZ R12, R35, UR46 ;  /* 0x0000002e230c7c20 */ /* 0x000fe20008410000 */
        /* <DEDUP_REMOVED lines=12> */
[----:B------:R-:W0:Y:S01]  /*1bb80*/  MUFU.EX2 R12, R12 ;  /* 0x0000000c000c7308 */ /* 0x000e220000000800 */
[----:B------:R-:W-:Y:S01]  /*1bb90*/  FADD.FTZ R7, R164, R7 ;  /* 0x00000007a4077221 */ /* 0x000fe20000010000 */
[----:B------:R-:W-:Y:S01]  /*1bba0*/  F2FP.F16.F32.PACK_AB R164, R8, R164 ;  /* 0x000000a408a4723e */ /* 0x000fe200000000ff */
[-C--:B------:R-:W-:Y:S01]  /*1bbb0*/  FMUL.FTZ R125, R125, R13.reuse ;  /* 0x0000000d7d7d7220 */ /* 0x080fe20000410000 */
[-C--:B------:R-:W-:Y:S01]  /*1bbc0*/  FMUL.FTZ R128, R128, R13.reuse ;  /* 0x0000000d80807220 */ /* 0x080fe20000410000 */
[----:B------:R-:W-:Y:S01]  /*1bbd0*/  FADD.FTZ R15, R8, R7 ;  /* 0x00000007080f7221 */ /* 0x000fe20000010000 */
[-C--:B------:R-:W-:Y:S01]  /*1bbe0*/  FMUL.FTZ R129, R129, R13.reuse ;  /* 0x0000000d81817220 */ /* 0x080fe20000410000 */
[-C--:B------:R-:W-:Y:S01]  /*1bbf0*/  FMUL.FTZ R132, R132, R13.reuse ;  /* 0x0000000d84847220 */ /* 0x080fe20000410000 */
[----:B------:R-:W1:Y:S01]  /*1bc00*/  MUFU.EX2 R41, R41 ;  /* 0x0000002900297308 */ /* 0x000e620000000800 */
[----:B------:R-:W-:Y:S01]  /*1bc10*/  FADD.FTZ R4, R166, R15 ;  /* 0x0000000fa6047221 */ /* 0x000fe20000010000 */
[----:B------:R-:W-:Y:S01]  /*1bc20*/  F2FP.F16.F32.PACK_AB R166, R9, R166 ;  /* 0x000000a609a6723e */ /* 0x000fe200000000ff */
[-C--:B------:R-:W-:Y:S01]  /*1bc30*/  FMUL.FTZ R133, R133, R13.reuse ;  /* 0x0000000d85857220 */ /* 0x080fe20000410000 */
[-C--:B------:R-:W-:Y:S01]  /*1bc40*/  FMUL.FTZ R136, R136, R13.reuse ;  /* 0x0000000d88887220 */ /* 0x080fe20000410000 */
[----:B------:R-:W-:Y:S01]  /*1bc50*/  FADD.FTZ R35, R9, R4 ;  /* 0x0000000409237221 */ /* 0x000fe20000010000 */
[-C--:B------:R-:W-:Y:S01]  /*1bc60*/  FMUL.FTZ R137, R137, R13.reuse ;  /* 0x0000000d89897220 */ /* 0x080fe20000410000 */
[-C--:B------:R-:W-:Y:S01]  /*1bc70*/  FMUL.FTZ R140, R140, R13.reuse ;  /* 0x0000000d8c8c7220 */ /* 0x080fe20000410000 */
[----:B------:R-:W-:Y:S01]  /*1bc80*/  MUFU.EX2 R26, R26 ;  /* 0x0000001a001a7308 */ /* 0x000fe20000000800 */
[----:B0-----:R-:W-:Y:S01]  /*1bc90*/  FFMA.FTZ R15, R12, R0, R181 ;  /* 0x000000000c0f7223 */ /* 0x001fe200000100b5 */
[----:B------:R-:W-:Y:S01]  /*1bca0*/  FADD.FTZ R4, R160, R35 ;  /* 0x00000023a0047221 */ /* 0x000fe20000010000 */
        /* <DEDUP_REMOVED lines=9> */
[----:B------:R-:W-:Y:S01]  /*1bd40*/  FMUL.FTZ R149, R149, R13 ;  /* 0x0000000d95957220 */ /* 0x000fe20000410000 */
[----:B------:R-:W-:Y:S01]  /*1bd50*/  FADD.FTZ R4, R20, R15 ;  /* 0x0000000f14047221 */ /* 0x000fe20000010000 */
[----:B------:R-:W-:Y:S01]  /*1bd60*/  FADD.FTZ R35, R38, R35 ;  /* 0x0000002326237221 */ /* 0x000fe20000010000 */
[----:B------:R-:W-:Y:S01]  /*1bd70*/  F2FP.F16.F32.PACK_AB R181, R6, R181 ;  /* 0x000000b506b5723e */ /* 0x000fe200000000ff */
[----:B------:R-:W2:Y:S01]  /*1bd80*/  MUFU.EX2 R173, R173 ;  /* 0x000000ad00ad7308 */ /* 0x000ea20000000800 */
[----:B------:R-:W-:Y:S01]  /*1bd90*/  FADD.FTZ R4, R177, R4 ;  /* 0x00000004b1047221 */ /* 0x000fe20000010000 */
[----:B------:R-:W-:Y:S01]  /*1bda0*/  FADD.FTZ R24, R156, R35 ;  /* 0x000000239c187221 */ /* 0x000fe20000010000 */
[-C--:B------:R-:W-:Y:S01]  /*1bdb0*/  FMUL.FTZ R90, R90, R12.reuse ;  /* 0x0000000c5a5a7220 */ /* 0x080fe20000410000 */
[-C--:B------:R-:W-:Y:S01]  /*1bdc0*/  FMUL.FTZ R91, R91, R12.reuse ;  /* 0x0000000c5b5b7220 */ /* 0x080fe20000410000 */
[----:B------:R-:W-:Y:S01]  /*1bdd0*/  FADD.FTZ R4, R25, R4 ;  /* 0x0000000419047221 */ /* 0x000fe20000010000 */
[----:B-1----:R-:W-:Y:S01]  /*1bde0*/  FADD.FTZ R21, R41, R24 ;  /* 0x0000001829157221 */ /* 0x002fe20000010000 */
[-C--:B------:R-:W-:Y:S01]  /*1bdf0*/  FMUL.FTZ R94, R94, R12.reuse ;  /* 0x0000000c5e5e7220 */ /* 0x080fe20000410000 */
[----:B------:R-:W1:Y:S01]  /*1be00*/  MUFU.EX2 R42, R42 ;  /* 0x0000002a002a7308 */ /* 0x000e620000000800 */
[----:B------:R-:W-:Y:S01]  /*1be10*/  FADD.FTZ R15, R179, R4 ;  /* 0x00000004b30f7221 */ /* 0x000fe20000010000 */
[----:B0-----:R-:W-:Y:S01]  /*1be20*/  FADD.FTZ R21, R158, R21 ;  /* 0x000000159e157221 */ /* 0x001fe20000010000 */
[-C--:B------:R-:W-:Y:S01]  /*1be30*/  FMUL.FTZ R95, R95, R12.reuse ;  /* 0x0000000c5f5f7220 */ /* 0x080fe20000410000 */
[-C--:B------:R-:W-:Y:S01]  /*1be40*/  FMUL.FTZ R98, R98, R12.reuse ;  /* 0x0000000c62627220 */ /* 0x080fe20000410000 */
[----:B------:R-:W-:Y:S01]  /*1be50*/  FADD.FTZ R4, R26, R15 ;  /* 0x0000000f1a047221 */ /* 0x000fe20000010000 */
[-C--:B------:R-:W-:Y:S01]  /*1be60*/  FMUL.FTZ R99, R99, R12.reuse ;  /* 0x0000000c63637220 */ /* 0x080fe20000410000 */
[-C--:B------:R-:W-:Y:S01]  /*1be70*/  FMUL.FTZ R102, R102, R12.reuse ;  /* 0x0000000c66667220 */ /* 0x080fe20000410000 */
[----:B------:R-:W0:Y:S01]  /*1be80*/  MUFU.EX2 R14, R14 ;  /* 0x0000000e000e7308 */ /* 0x000e220000000800 */
[----:B--2---:R-:W-:Y:S01]  /*1be90*/  FADD.FTZ R15, R173, R4 ;  /* 0x00000004ad0f7221 */ /* 0x004fe20000010000 */
        /* <DEDUP_REMOVED lines=33> */
[----:B------:R-:W-:Y:S01]  /*1c0b0*/  FMUL.FTZ R151, R151, R12 ;  /* 0x0000000c97977220 */ /* 0x000fe20000410000 */
[----:B------:R-:W-:Y:S01]  /*1c0c0*/  F2FP.F16.F32.PACK_AB R172, R29, R172 ;  /* 0x000000ac1dac723e */ /* 0x000fe200000000ff */
[----:B------:R-:W-:Y:S01]  /*1c0d0*/  VIADD R3, R3, 0xffffffff ;  /* 0xffffffff03037836 */ /* 0x000fe20000000000 */
[----:B------:R-:W-:Y:S01]  /*1c0e0*/  F2FP.F16.F32.PACK_AB R174, R30, R174 ;  /* 0x000000ae1eae723e */ /* 0x000fe200000000ff */
[----:B------:R-:W-:Y:S01]  /*1c0f0*/  IMAD.MOV.U32 R6, RZ, RZ, R186 ;  /* 0x000000ffff067224 */ /* 0x000fe200078e00ba */
[----:B------:R-:W1:Y:S01]  /*1c100*/  MUFU.EX2 R154, R154 ;  /* 0x0000009a009a7308 */ /* 0x000e620000000800 */
[----:B0-----:R-:W-:Y:S01]  /*1c110*/  FADD.FTZ R9, R45, R8 ;  /* 0x000000082d097221 */ /* 0x001fe20000010000 */
[----:B------:R-:W-:Y:S01]  /*1c120*/  F2FP.F16.F32.PACK_AB R168, R32, R168 ;  /* 0x000000a820a8723e */ /* 0x000fe200000000ff */
[----:B------:R-:W-:Y:S01]  /*1c130*/  IMAD.MOV.U32 R14, RZ, RZ, R22 ;  /* 0x000000ffff0e7224 */ /* 0x000fe200078e0016 */
[----:B------:R-:W-:Y:S01]  /*1c140*/  F2FP.F16.F32.PACK_AB R170, R33, R170 ;  /* 0x000000aa21aa723e */ /* 0x000fe200000000ff */
[----:B------:R-:W-:Y:S01]  /*1c150*/  IMAD.MOV.U32 R13, RZ, RZ, R10 ;  /* 0x000000ffff0d7224 */ /* 0x000fe200078e000a */
[----:B------:R-:W-:Y:S01]  /*1c160*/  F2FP.F16.F32.PACK_AB R160, R37, R160 ;  /* 0x000000a025a0723e */ /* 0x000fe200000000ff */
[----:B------:R-:W-:Y:S01]  /*1c170*/  IMAD.MOV.U32 R12, RZ, RZ, R11 ;  /* 0x000000ffff0c7224 */ /* 0x000fe200078e000b */
[----:B------:R-:W0:Y:S01]  /*1c180*/  MUFU.EX2 R169, R169 ;  /* 0x000000a900a97308 */ /* 0x000e220000000800 */
[----:B--2---:R-:W-:Y:S01]  /*1c190*/  FADD.FTZ R4, R27, R4 ;  /* 0x000000041b047221 */ /* 0x004fe20000010000 */
[----:B------:R-:W-:-:S02]  /*1c1a0*/  F2FP.F16.F32.PACK_AB R162, R38, R162 ;  /* 0x000000a226a2723e */ /* 0x000fc400000000ff */
[----:B------:R-:W-:Y:S02]  /*1c1b0*/  F2FP.F16.F32.PACK_AB R156, R41, R156 ;  /* 0x0000009c299c723e */ /* 0x000fe400000000ff */
[----:B------:R-:W-:Y:S02]  /*1c1c0*/  F2FP.F16.F32.PACK_AB R158, R42, R158 ;  /* 0x0000009e2a9e723e */ /* 0x000fe400000000ff */
[----:B------:R-:W2:Y:S01]  /*1c1d0*/  MUFU.EX2 R28, R28 ;  /* 0x0000001c001c7308 */ /* 0x000ea20000000800 */
[----:B-1----:R-:W-:Y:S01]  /*1c1e0*/  FADD.FTZ R15, R154, R9 ;  /* 0x000000099a0f7221 */ /* 0x002fe20000010000 */
[----:B------:R-:W-:Y:S02]  /*1c1f0*/  F2FP.F16.F32.PACK_AB R152, R45, R152 ;  /* 0x000000982d98723e */ /* 0x000fe400000000ff */
[----:B------:R-:W-:Y:S02]  /*1c200*/  F2FP.F16.F32.PACK_AB R183, R20, R183 ;  /* 0x000000b714b7723e */ /* 0x000fe400000000ff */
[----:B------:R-:W-:-:S02]  /*1c210*/  F2FP.F16.F32.PACK_AB R177, R25, R177 ;  /* 0x000000b119b1723e */ /* 0x000fc400000000ff */
[----:B------:R-:W1:Y:S01]  /*1c220*/  MUFU.EX2 R171, R171 ;  /* 0x000000ab00ab7308 */ /* 0x000e620000000800 */
[----:B0-----:R-:W-:Y:S01]  /*1c230*/  FADD.FTZ R9, R169, R4 ;  /* 0x00000004a9097221 */ /* 0x001fe20000010000 */
[----:B------:R-:W-:Y:S02]  /*1c240*/  F2FP.F16.F32.PACK_AB R179, R26, R179 ;  /* 0x000000b31ab3723e */ /* 0x000fe400000000ff */
[----:B------:R-:W-:-:S04]  /*1c250*/  F2FP.F16.F32.PACK_AB R175, R27, R175 ;  /* 0x000000af1baf723e */ /* 0x000fc800000000ff */
        /* <DEDUP_REMOVED lines=44> */
[----:B0-----:R-:W-:Y:S01]  /*1c520*/  FADD.FTZ R8, R79, R8 ;  /* 0x000000084f087221 */ /* 0x001fe20000010000 */
[C---:B--2---:R-:W-:Y:S01]  /*1c530*/  FADD.FTZ R4, R46.reuse, R15 ;  /* 0x0000000f2e047221 */ /* 0x044fe20000010000 */
[----:B------:R-:W-:Y:S02]  /*1c540*/  F2FP.F16.F32.PACK_AB R154, R46, R154 ;  /* 0x0000009a2e9a723e */ /* 0x000fe400000000ff */
[C---:B-1----:R-:W-:Y:S01]  /*1c550*/  FADD.FTZ R0, R49.reuse, R8 ;  /* 0x0000000831007221 */ /* 0x042fe20000010000 */
[----:B------:R-:W-:Y:S01]  /*1c560*/  F2FP.F16.F32.PACK_AB R155, R49, R79 ;  /* 0x0000004f319b723e */ /* 0x000fe200000000ff */
[----:B------:R-:W-:Y:S06]  /*1c570*/  @P2 BRA `(.L_x_7975) ;  /* 0xffffffc400882947 */ /* 0x000fec000383ffff */
.L_x_7957:
[----:B------:R-:W-:Y:S05]  /*1c580*/  WARPSYNC.ALL ;  /* 0x0000000000007948 */ /* 0x000fea0003800000 */
[----:B------:R-:W-:Y:S06]  /*1c590*/  BAR.ARV 0x8, 0x180 ;  /* 0x0206000000007b1d */ /* 0x000fec0000002000 */
[----:B------:R-:W-:Y:S05]  /*1c5a0*/  @!P0 BRA `(.L_x_7976) ;  /* 0x0000000000048947 */ /* 0x000fea0003800000 */
[----:B------:R-:W-:Y:S01]  /*1c5b0*/  BPT.TRAP 0x1 ;  /* 0x000000040000795c */ /* 0x000fe20000300000 */
.L_x_7976:
[----:B------:R-:W-:Y:S01]  /*1c5c0*/  IMAD R8, R22, 0x8, R2 ;  /* 0x0000000816087824 */ /* 0x000fe200078e0202 */
[----:B------:R-:W-:-:S04]  /*1c5d0*/  SHF.L.U32 R3, R186, 0x1f, RZ ;  /* 0x0000001fba037819 */ /* 0x000fc800000006ff */
[----:B------:R0:W1:Y:S01]  /*1c5e0*/  SYNCS.PHASECHK.TRANS64.TRYWAIT P2, [R8+URZ+0x28850], R3 ;  /* 0x02885003080075a7 */ /* 0x000062000804017f */
[----:B------:R-:W-:Y:S05]  /*1c5f0*/  @!P0 BRA `(.L_x_7977) ;  /* 0x0000000000048947 */ /* 0x000fea0003800000 */
[----:B------:R-:W-:Y:S01]  /*1c600*/  BPT.TRAP 0x1 ;  /* 0x000000040000795c */ /* 0x000fe20000300000 */
.L_x_7977:
[----:B------:R-:W-:-:S04]  /*1c610*/  IADD3 R2, R2, 0x400, RZ ;  /* 0x0000040002027810 */ /* 0x000fc80007ffe0ff */
[----:B------:R-:W-:-:S04]  /*1c620*/  SHF.R.U32.HI R2, RZ, 0x4, R2 ;  /* 0x00000004ff027819 */ /* 0x000fc80000011602 */
[----:B------:R-:W-:-:S04]  /*1c630*/  LOP3.LUT R2, R2, 0x3fff, RZ, 0xc0, !PT ;  /* 0x00003fff02027812 */ /* 0x000fc800078ec0ff */
[----:B------:R-:W-:Y:S01]  /*1c640*/  LOP3.LUT R5, R2, 0x4000000, RZ, 0xfc, !PT ;  /* 0x0400000002057812 */ /* 0x000fe200078efcff */
[----:B-1----:R-:W-:Y:S06]  /*1c650*/  @P2 BRA `(.L_x_7978) ;  /* 0x0000000000082947 */ /* 0x002fec0003800000 */
[----:B------:R-:W1:Y:S02]  /*1c660*/  SYNCS.PHASECHK.TRANS64.TRYWAIT P0, [R8+URZ+0x28850], R3 ;  /* 0x02885003080075a7 */ /* 0x000e64000800017f */
[----:B-1----:R-:W-:Y:S05]  /*1c670*/  @!P0 BRA `(.L_x_7979) ;  /* 0x000000d800f88947 */ /* 0x002fea0003800000 */
.L_x_7978:
[----:B------:R-:W-:Y:S01]  /*1c680*/  IMAD R2, R22, 0x800, R5 ;  /* 0x0000080016027824 */ /* 0x000fe200078e0205 */
[----:B------:R-:W-:Y:S05]  /*1c690*/  WARPSYNC.ALL ;  /* 0x0000000000007948 */ /* 0x000fea0003800000 */
[----:B01----:R-:W-:Y:S01]  /*1c6a0*/  IMAD.MOV.U32 R3, RZ, RZ, 0x40000040 ;  /* 0x40000040ff037424 */ /* 0x003fe200078e00ff */
[C---:B------:R-:W-:Y:S01]  /*1c6b0*/  R2UR UR6, R2.reuse ;  /* 0x00000000020672ca */ /* 0x040fe200000e0000 */
[----:B------:R-:W-:Y:S01]  /*1c6c0*/  WARPGROUP.ARRIVE ;  /* 0x00000000000079c5 */ /* 0x000fe20000000000 */
[----:B------:R-:W-:Y:S01]  /*1c6d0*/  VIADD R6, R2, 0x80 ;  /* 0x0000008002067836 */ /* 0x000fe20000000000 */
[----:B------:R-:W0:Y:S01]  /*1c6e0*/  SHFL.BFLY PT, R5, R0, 0x2, 0x1f ;  /* 0x0c401f0000057f89 */ /* 0x000e2200000e0000 */
[----:B------:R-:W-:Y:S01]  /*1c6f0*/  R2UR UR7, R3 ;  /* 0x00000000030772ca */ /* 0x000fe200000e0000 */
[----:B------:R-:W-:-:S02]  /*1c700*/  IMAD.MOV.U32 R7, RZ, RZ, 0x40000040 ;  /* 0x40000040ff077424 */ /* 0x000fc400078e00ff */
[----:B------:R-:W-:Y:S02]  /*1c710*/  IMAD.MOV.U32 R3, RZ, RZ, 0x40000040 ;  /* 0x40000040ff037424 */ /* 0x000fe400078e00ff */
[----:B------:R-:W-:Y:S02]  /*1c720*/  @!P1 VIADD R9, R8, 0x28860 ;  /* 0x0002886008099836 */ /* 0x000fe40000000000 */
[----:B------:R-:W-:Y:S02]  /*1c730*/  VIADD R22, R22, 0x1 ;  /* 0x0000000116167836 */ /* 0x000fe40000000000 */
[----:B------:R-:W-:Y:S01]  /*1c740*/  IMAD.U32 R15, RZ, RZ, UR46 ;  /* 0x0000002eff0f7e24 */ /* 0x000fe2000f8e00ff */
[----:B------:R-:W-:Y:S01]  /*1c750*/  @!P1 PRMT R9, RZ, 0x654, R9 ;  /* 0x00000654ff099816 */ /* 0x000fe20000000009 */
[----:B------:R-:W-:Y:S01]  /*1c760*/  VIADD R213, R213, 0x1 ;  /* 0x00000001d5d57836 */ /* 0x000fe20000000000 */
[----:B------:R-:W-:Y:S01]  /*1c770*/  ISETP.NE.AND P2, PT, R22, 0x2, PT ;  /* 0x000000021600780c */ /* 0x000fe20003f45270 */
[----:B------:R-:W-:Y:S01]  /*1c780*/  HGMMA.64x128x16.F32 R88, R180, gdesc[UR4].tnspB, R88, gsb0 ;  /* 0x41e00004b4587df0 */ /* 0x000fe20008000858 */
[----:B------:R-:W-:Y:S01]  /*1c790*/  R2UR UR6, R6 ;  /* 0x00000000060672ca */ /* 0x000fe200000e0000 */
[----:B------:R-:W-:Y:S01]  /*1c7a0*/  VIADD R6, R2, 0x100 ;  /* 0x0000010002067836 */ /* 0x000fe20000000000 */
[----:B------:R-:W-:Y:S01]  /*1c7b0*/  R2UR UR7, R7 ;  /* 0x00000000070772ca */ /* 0x000fe200000e0000 */
[----:B------:R-:W-:Y:S01]  /*1c7c0*/  IMAD.MOV.U32 R7, RZ, RZ, 0x40000040 ;  /* 0x40000040ff077424 */ /* 0x000fe200078e00ff */
[----:B------:R-:W-:Y:S01]  /*1c7d0*/  SEL R22, R22, RZ, P2 ;  /* 0x000000ff16167207 */ /* 0x000fe20001000000 */
[----:B0-----:R-:W-:Y:S01]  /*1c7e0*/  FADD.FTZ R5, R5, R0 ;  /* 0x0000000005057221 */ /* 0x001fe20000010000 */
[----:B------:R-:W-:Y:S01]  /*1c7f0*/  IMAD.MOV.U32 R0, RZ, RZ, -0x800000 ;  /* 0xff800000ff007424 */ /* 0x000fe200078e00ff */
        /* <DEDUP_REMOVED lines=10> */
[----:B------:R-:W-:Y:S02]  /*1c8a0*/  R2UR UR6, R6 ;  /* 0x00000000060672ca */ /* 0x000fe400000e0000 */
[----:B------:R-:W-:Y:S01]  /*1c8b0*/  R2UR UR7, R7 ;  /* 0x00000000070772ca */ /* 0x000fe200000e0000 */
[----:B------:R-:W-:Y:S01]  /*1c8c0*/  IMAD.MOV.U32 R7, RZ, RZ, 0x40000040 ;  /* 0x40000040ff077424 */ /* 0x000fe200078e00ff */
[----:B------:R-:W-:Y:S01]  /*1c8d0*/  IADD3 R6, R2, 0x200, RZ ;  /* 0x0000020002067810 */ /* 0x000fe20007ffe0ff */
        /* <DEDUP_REMOVED lines=20> */
[----:B------:R-:W0:Y:S02]  /*1ca20*/  SHFL.BFLY PT, R6, R5, 0x1, 0x1f ;  /* 0x0c201f0005067f89 */ /* 0x000e2400000e0000 */
[----:B0-----:R-:W-:Y:S01]  /*1ca30*/  FADD.FTZ R13, R5, R6 ;  /* 0x00000006050d7221 */ /* 0x001fe20000010000 */
[----:B------:R-:W-:Y:S02]  /*1ca40*/  IMAD.MOV.U32 R6, RZ, RZ, RZ ;  /* 0x000000ffff067224 */ /* 0x000fe400078e00ff */
[----:B------:R-:W-:Y:S02]  /*1ca50*/  IMAD.U32 R5, RZ, RZ, UR46 ;  /* 0x0000002eff057e24 */ /* 0x000fe4000f8e00ff */
[----:B------:R-:W-:-:S13]  /*1ca60*/  FSETP.NE.FTZ.AND P3, PT, R13, RZ, PT ;  /* 0x000000ff0d00720b */ /* 0x000fda0003f75000 */
[----:B------:R-:W0:Y:S01]  /*1ca70*/  @P3 MUFU.LG2 R7, R13 ;  /* 0x0000000d00073308 */ /* 0x000e220000000c00 */
[----:B------:R-:W-:-:S07]  /*1ca80*/  @P3 FMUL.FTZ R15, R15, 0.69314718246459960938 ;  /* 0x3f3172180f0f3820 */ /* 0x000fce0000410000 */
[----:B------:R-:W-:Y:S01]  /*1ca90*/  @P3 MUFU.RCP R6, R13 ;  /* 0x0000000d00063308 */ /* 0x000fe20000001000 */
[----:B0-----:R-:W-:-:S04]  /*1caa0*/  @P3 FMUL.FTZ R8, R7, 0.69314718246459960938 ;  /* 0x3f31721807083820 */ /* 0x001fc80000410000 */
[----:B------:R-:W-:Y:S01]  /*1cab0*/  @P3 FFMA.FTZ R0, R15, R11, R8 ;  /* 0x0000000b0f003223 */ /* 0x000fe20000010008 */
[----:B------:R-:W-:Y:S02]  /*1cac0*/  WARPGROUP.DEPBAR.LE gsb0, 0x0 ;  /* 0x00008000000079c5 */ /* 0x000fe40000010000 */
        /* <DEDUP_REMOVED lines=8> */
[----:B------:R-:W-:Y:S02]  /*1cb50*/  MOV R2, RZ ;  /* 0x000000ff00027202 */ /* 0x000fe40000000f00 */
[----:B------:R-:W-:Y:S02]  /*1cb60*/  SEL R3, RZ, 0x1, P2 ;  /* 0x00000001ff037807 */ /* 0x000fe40001000000 */
[----:B------:R-:W-:Y:S02]  /*1cb70*/  FSETP.NE.FTZ.AND P0, PT, R12, RZ, PT ;  /* 0x000000ff0c00720b */ /* 0x000fe40003f15000 */
[----:B------:R-:W-:Y:S01]  /*1cb80*/  LOP3.LUT R186, R186, R3, RZ, 0x3c, !PT ;  /* 0x00000003baba7212 */ /* 0x000fe200078e3cff */
[----:B------:R-:W-:-:S10]  /*1cb90*/  IMAD.MOV.U32 R3, RZ, RZ, -0x800000 ;  /* 0xff800000ff037424 */ /* 0x000fd400078e00ff */
[----:B------:R-:W0:Y:S01]  /*1cba0*/  @P0 MUFU.LG2 R4, R12 ;  /* 0x0000000c00040308 */ /* 0x000e220000000c00 */
[----:B------:R-:W-:-:S07]  /*1cbb0*/  @P0 FMUL.FTZ R5, R5, 0.69314718246459960938 ;  /* 0x3f31721805050820 */ /* 0x000fce0000410000 */
        /* <DEDUP_REMOVED lines=73> */
.L_x_7853:
        /* <DEDUP_REMOVED lines=11> */
[----:B------:R-:W-:Y:S01]  /*1d100*/  ULDC UR4, c[0x0][0xad4] ;  /* 0x0002b50000047ab9 */ /* 0x000fe20000000800 */
[----:B------:R-:W-:Y:S01]  /*1d110*/  F2FP.F16.F32.PACK_AB R34, R133, R132 ;  /* 0x000000848522723e */ /* 0x000fe200000000ff */
[----:B------:R-:W3:Y:S01]  /*1d120*/  S2R R5, SR_SWINHI ;  /* 0x0000000000057919 */ /* 0x000ee20000002f00 */
[----:B------:R-:W-:Y:S02]  /*1d130*/  MOV R40, R2 ;  /* 0x0000000200287202 */ /* 0x000fe40000000f00 */
[----:B---3--:R-:W-:-:S03]  /*1d140*/  MOV R41, R5 ;  /* 0x0000000500297202 */ /* 0x008fc60000000f00 */
[----:B--2---:R-:W-:-:S03]  /*1d150*/  IMAD.WIDE R4, R4, 0x2, R40 ;  /* 0x0000000204047825 */ /* 0x004fc600078e0228 */
[C---:B------:R-:W-:Y:S02]  /*1d160*/  IADD3 R10, P0, R4.reuse, 0x40, RZ ;  /* 0x00000040040a7810 */ /* 0x040fe40007f1e0ff */
[C---:B------:R-:W-:Y:S02]  /*1d170*/  LOP3.LUT R7, R4.reuse, 0x380, RZ, 0xc0, !PT ;  /* 0x0000038004077812 */ /* 0x040fe400078ec0ff */
[----:B------:R-:W-:Y:S01]  /*1d180*/  IADD3 R35, P5, R4, 0x20, RZ ;  /* 0x0000002004237810 */ /* 0x000fe20007fbe0ff */
[----:B------:R-:W-:Y:S01]  /*1d190*/  IMAD.X R11, RZ, RZ, R5, P0 ;  /* 0x000000ffff0b7224 */ /* 0x000fe200000e0605 */
[C---:B------:R-:W-:Y:S02]  /*1d1a0*/  ISETP.NE.AND P0, PT, R208.reuse, RZ, PT ;  /* 0x000000ffd000720c */ /* 0x040fe40003f05270 */
[----:B------:R-:W-:Y:S02]  /*1d1b0*/  SHF.R.U64 R7, R7, 0x3, RZ ;  /* 0x0000000307077819 */ /* 0x000fe400000012ff */
[----:B------:R-:W-:Y:S01]  /*1d1c0*/  SEL R208, R208, UR4, P0 ;  /* 0x00000004d0d07c07 */ /* 0x000fe20008000000 */
[----:B------:R-:W-:Y:S05]  /*1d1d0*/  WARPSYNC.ALL ;  /* 0x0000000000007948 */ /* 0x000fea0003800000 */
[----:B------:R-:W-:Y:S01]  /*1d1e0*/  LOP3.LUT R8, R10, 0x380, RZ, 0xc0, !PT ;  /* 0x000003800a087812 */ /* 0x000fe200078ec0ff */
[----:B------:R-:W-:Y:S01]  /*1d1f0*/  ULDC.64 UR4, c[0x0][0xc00] ;  /* 0x0003000000047ab9 */ /* 0x000fe20000000a00 */
[----:B------:R-:W-:Y:S01]  /*1d200*/  IADD3.X R9, RZ, R5, RZ, P5, !PT ;  /* 0x00000005ff097210 */ /* 0x000fe20002ffe4ff */
[----:B------:R-:W-:Y:S01]  /*1d210*/  ULDC.64 UR6, c[0x0][0xc08] ;  /* 0x0003020000067ab9 */ /* 0x000fe20000000a00 */
[----:B------:R-:W-:Y:S01]  /*1d220*/  LOP3.LUT R6, R35, 0x380, RZ, 0xc0, !PT ;  /* 0x0000038023067812 */ /* 0x000fe200078ec0ff */
[----:B------:R-:W-:Y:S01]  /*1d230*/  BAR.SYNC.DEFER_BLOCKING 0x1, 0x100 ;  /* 0x0044000000007b1d */ /* 0x000fe20000010000 */
[----:B------:R-:W-:-:S02]  /*1d240*/  IADD3 R43, P1, R4, 0x60, RZ ;  /* 0x00000060042b7810 */ /* 0x000fc40007f3e0ff */
[C---:B------:R-:W-:Y:S02]  /*1d250*/  IADD3 R45, P2, R4.reuse, 0x4000, RZ ;  /* 0x00004000042d7810 */ /* 0x040fe40007f5e0ff */
[C---:B-1----:R-:W-:Y:S01]  /*1d260*/  IADD3 R24, P3, R4.reuse, 0x4020, RZ ;  /* 0x0000402004187810 */ /* 0x042fe20007f7e0ff */
[--C-:B------:R-:W-:Y:S01]  /*1d270*/  IMAD.X R13, RZ, RZ, R5.reuse, P1 ;  /* 0x000000ffff0d7224 */ /* 0x100fe200008e0605 */
[C---:B------:R-:W-:Y:S01]  /*1d280*/  IADD3 R47, P4, R4.reuse, 0x4040, RZ ;  /* 0x00004040042f7810 */ /* 0x040fe20007f9e0ff */
[--C-:B------:R-:W-:Y:S01]  /*1d290*/  IMAD.X R15, RZ, RZ, R5.reuse, P2 ;  /* 0x000000ffff0f7224 */ /* 0x100fe200010e0605 */
[----:B------:R-:W-:Y:S01]  /*1d2a0*/  IADD3 R49, P5, R4, 0x4060, RZ ;  /* 0x0000406004317810 */ /* 0x000fe20007fbe0ff */
[--C-:B------:R-:W-:Y:S01]  /*1d2b0*/  IMAD.X R29, RZ, RZ, R5.reuse, P3 ;  /* 0x000000ffff1d7224 */ /* 0x100fe200018e0605 */
[----:B------:R-:W-:Y:S01]  /*1d2c0*/  LOP3.LUT R4, R7, R4, RZ, 0x3c, !PT ;  /* 0x0000000407047212 */ /* 0x000fe200078e3cff */
[--C-:B------:R-:W-:Y:S01]  /*1d2d0*/  IMAD.X R31, RZ, RZ, R5.reuse, P4 ;  /* 0x000000ffff1f7224 */ /* 0x100fe200020e0605 */
[----:B------:R-:W-:Y:S01]  /*1d2e0*/  SHF.R.U64 R7, R8, 0x3, RZ ;  /* 0x0000000308077819 */ /* 0x000fe200000012ff */
[----:B------:R-:W-:Y:S01]  /*1d2f0*/  IMAD.X R33, RZ, RZ, R5, P5 ;  /* 0x000000ffff217224 */ /* 0x000fe200028e0605 */
[----:B------:R-:W-:-:S02]  /*1d300*/  SHF.R.U64 R6, R6, 0x3, RZ ;  /* 0x0000000306067819 */ /* 0x000fc400000012ff */
[----:B------:R-:W-:Y:S02]  /*1d310*/  LOP3.LUT R10, R7, R10, RZ, 0x3c, !PT ;  /* 0x0000000a070a7212 */ /* 0x000fe400078e3cff */
[----:B------:R-:W-:Y:S02]  /*1d320*/  LOP3.LUT R8, R6, R35, RZ, 0x3c, !PT ;  /* 0x0000002306087212 */ /* 0x000fe400078e3cff */
[----:B------:R-:W-:Y:S02]  /*1d330*/  LOP3.LUT R7, R24, 0x380, RZ, 0xc0, !PT ;  /* 0x0000038018077812 */ /* 0x000fe400078ec0ff */
[----:B------:R-:W-:Y:S02]  /*1d340*/  LOP3.LUT R6, R45, 0x380, RZ, 0xc0, !PT ;  /* 0x000003802d067812 */ /* 0x000fe400078ec0ff */
[----:B------:R-:W-:Y:S02]  /*1d350*/  SHF.R.U64 R7, R7, 0x3, RZ ;  /* 0x0000000307077819 */ /* 0x000fe400000012ff */
[----:B------:R-:W-:-:S02]  /*1d360*/  SHF.R.U64 R6, R6, 0x3, RZ ;  /* 0x0000000306067819 */ /* 0x000fc400000012ff */
[----:B------:R-:W-:Y:S02]  /*1d370*/  LOP3.LUT R12, R43, 0x380, RZ, 0xc0, !PT ;  /* 0x000003802b0c7812 */ /* 0x000fe400078ec0ff */
[----:B------:R-:W-:Y:S02]  /*1d380*/  LOP3.LUT R30, R47, 0x380, RZ, 0xc0, !PT ;  /* 0x000003802f1e7812 */ /* 0x000fe400078ec0ff */
[----:B------:R-:W-:Y:S02]  /*1d390*/  LOP3.LUT R32, R49, 0x380, RZ, 0xc0, !PT ;  /* 0x0000038031207812 */ /* 0x000fe400078ec0ff */
[----:B------:R-:W-:Y:S02]  /*1d3a0*/  LOP3.LUT R28, R7, R24, RZ, 0x3c, !PT ;  /* 0x00000018071c7212 */ /* 0x000fe400078e3cff */
[----:B------:R-:W-:Y:S02]  /*1d3b0*/  LOP3.LUT R14, R6, R45, RZ, 0x3c, !PT ;  /* 0x0000002d060e7212 */ /* 0x000fe400078e3cff */
[----:B------:R-:W-:-:S02]  /*1d3c0*/  MOV R24, R4 ;  /* 0x0000000400187202 */ /* 0x000fc40000000f00 */
[----:B------:R-:W-:Y:S02]  /*1d3d0*/  SHF.R.U64 R12, R12, 0x3, RZ ;  /* 0x000000030c0c7819 */ /* 0x000fe400000012ff */
[----:B------:R-:W-:Y:S02]  /*1d3e0*/  F2FP.F16.F32.PACK_AB R4, R21, R20 ;  /* 0x000000141504723e */ /* 0x000fe400000000ff */
[----:B------:R-:W-:Y:S02]  /*1d3f0*/  F2FP.F16.F32.PACK_AB R5, R91, R90 ;  /* 0x0000005a5b05723e */ /* 0x000fe400000000ff */
[----:B------:R-:W-:Y:S02]  /*1d400*/  F2FP.F16.F32.PACK_AB R6, R93, R92 ;  /* 0x0000005c5d06723e */ /* 0x000fe400000000ff */
[----:B------:R-:W-:Y:S02]  /*1d410*/  F2FP.F16.F32.PACK_AB R7, R95, R94 ;  /* 0x0000005e5f07723e */ /* 0x000fe400000000ff */
[----:B------:R-:W-:-:S02]  /*1d420*/  SHF.R.U64 R30, R30, 0x3, RZ ;  /* 0x000000031e1e7819 */ /* 0x000fc400000012ff */
[----:B------:R-:W-:Y:S01]  /*1d430*/  SHF.R.U64 R32, R32, 0x3, RZ ;  /* 0x0000000320207819 */ /* 0x000fe200000012ff */
[----:B------:R1:W-:Y:S01]  /*1d440*/  STSM.16.M88.4 [R24], R4 ;  /* 0x0000000418007844 */ /* 0x0003e20000000200 */
[----:B------:R-:W-:Y:S02]  /*1d450*/  LOP3.LUT R12, R12, R43, RZ, 0x3c, !PT ;  /* 0x0000002b0c0c7212 */ /* 0x000fe400078e3cff */
[----:B------:R-:W-:Y:S01]  /*1d460*/  LOP3.LUT R30, R30, R47, RZ, 0x3c, !PT ;  /* 0x0000002f1e1e7212 */ /* 0x000fe200078e3cff */
[----:B------:R-:W2:Y:S01]  /*1d470*/  LDC.64 R42, c[0x0][0xc00] ;  /* 0x00030000ff2a7b82 */ /* 0x000ea20000000a00 */
[----:B------:R-:W-:Y:S02]  /*1d480*/  LOP3.LUT R32, R32, R49, RZ, 0x3c, !PT ;  /* 0x0000003120207212 */ /* 0x000fe400078e3cff */
[----:B------:R-:W-:Y:S02]  /*1d490*/  MOV R49, R8 ;  /* 0x0000000800317202 */ /* 0x000fe40000000f00 */
[----:B------:R-:W-:-:S02]  /*1d4a0*/  MOV R48, R10 ;  /* 0x0000000a00307202 */ /* 0x000fc40000000f00 */
[----:B------:R-:W-:Y:S02]  /*1d4b0*/  F2FP.F16.F32.PACK_AB R8, R105, R104 ;  /* 0x000000686908723e */ /* 0x000fe400000000ff */
[----:B------:R-:W-:Y:S02]  /*1d4c0*/  F2FP.F16.F32.PACK_AB R9, R107, R106 ;  /* 0x0000006a6b09723e */ /* 0x000fe400000000ff */
[----:B------:R-:W-:Y:S02]  /*1d4d0*/  F2FP.F16.F32.PACK_AB R10, R109, R108 ;  /* 0x0000006c6d0a723e */ /* 0x000fe400000000ff */
[----:B-1----:R-:W-:Y:S02]  /*1d4e0*/  F2FP.F16.F32.PACK_AB R4, R97, R96 ;  /* 0x000000606104723e */ /* 0x002fe400000000ff */
[----:B------:R-:W-:Y:S02]  /*1d4f0*/  F2FP.F16.F32.PACK_AB R5, R99, R98 ;  /* 0x000000626305723e */ /* 0x000fe400000000ff */
[----:B------:R-:W-:-:S02]  /*1d500*/  F2FP.F16.F32.PACK_AB R6, R101, R100 ;  /* 0x000000646506723e */ /* 0x000fc400000000ff */
[----:B------:R-:W-:Y:S02]  /*1d510*/  F2FP.F16.F32.PACK_AB R7, R103, R102 ;  /* 0x000000666707723e */ /* 0x000fe400000000ff */
[----:B------:R-:W-:Y:S02]  /*1d520*/  F2FP.F16.F32.PACK_AB R11, R111, R110 ;  /* 0x0000006e6f0b723e */ /* 0x000fe400000000ff */
[----:B------:R-:W-:Y:S01]  /*1d530*/  MOV R47, R12 ;  /* 0x0000000c002f7202 */ /* 0x000fe20000000f00 */
[----:B------:R1:W-:Y:S01]  /*1d540*/  STSM.16.M88.4 [R49], R4 ;  /* 0x0000000431007844 */ /* 0x0003e20000000200 */
[----:B------:R-:W-:Y:S02]  /*1d550*/  MOV R46, R14 ;  /* 0x0000000e002e7202 */ /* 0x000fe40000000f00 */
[----:B------:R-:W-:Y:S01]  /*1d560*/  MOV R45, R28 ;  /* 0x0000001c002d7202 */ /* 0x000fe20000000f00 */
[----:B------:R-:W-:Y:S01]  /*1d570*/  STSM.16.M88.4 [R48], R8 ;  /* 0x0000000830007844 */ /* 0x000fe20000000200 */
[----:B------:R-:W-:-:S02]  /*1d580*/  MOV R44, R30 ;  /* 0x0000001e002c7202 */ /* 0x000fc40000000f00 */
        /* <DEDUP_REMOVED lines=9> */
[----:B------:R-:W-:Y:S02]  /*1d620*/  MOV R24, R32 ;  /* 0x0000002000187202 */ /* 0x000fe40000000f00 */
[----:B------:R-:W-:Y:S01]  /*1d630*/  F2FP.F16.F32.PACK_AB R32, R129, R128 ;  /* 0x000000808120723e */ /* 0x000fe200000000ff */
[----:B------:R4:W-:Y:S01]  /*1d640*/  STSM.16.M88.4 [R46], R28 ;  /* 0x0000001c2e007844 */ /* 0x0009e20000000200 */
[----:B------:R-:W-:Y:S02]  /*1d650*/  F2FP.F16.F32.PACK_AB R33, R131, R130 ;  /* 0x000000828321723e */ /* 0x000fe400000000ff */
[----:B------:R-:W-:Y:S02]  /*1d660*/  F2FP.F16.F32.PACK_AB R35, R135, R134 ;  /* 0x000000868723723e */ /* 0x000fe400000000ff */
[----:B-1----:R-:W-:-:S02]  /*1d670*/  F2FP.F16.F32.PACK_AB R4, R137, R136 ;  /* 0x000000888904723e */ /* 0x002fc400000000ff */
[----:B------:R-:W-:Y:S01]  /*1d680*/  F2FP.F16.F32.PACK_AB R5, R139, R138 ;  /* 0x0000008a8b05723e */ /* 0x000fe200000000ff */
[----:B------:R-:W-:Y:S01]  /*1d690*/  STSM.16.M88.4 [R45], R32 ;  /* 0x000000202d007844 */ /* 0x000fe20000000200 */
[----:B------:R-:W-:Y:S01]  /*1d6a0*/  F2FP.F16.F32.PACK_AB R6, R141, R140 ;  /* 0x0000008c8d06723e */ /* 0x000fe200000000ff */
[----:B---3--:R-:W-:Y:S01]  /*1d6b0*/  IMAD.MOV.U32 R15, RZ, RZ, RZ ;  /* 0x000000ffff0f7224 */ /* 0x008fe200078e00ff */
[----:B------:R-:W-:Y:S01]  /*1d6c0*/  F2FP.F16.F32.PACK_AB R7, R143, R142 ;  /* 0x0000008e8f07723e */ /* 0x000fe200000000ff */
[----:B--2---:R-:W-:Y:S01]  /*1d6d0*/  IMAD.WIDE R12, R209, 0x4, R42 ;  /* 0x00000004d10c7825 */ /* 0x004fe200078e022a */
[----:B------:R-:W-:Y:S01]  /*1d6e0*/  F2FP.F16.F32.PACK_AB R8, R145, R144 ;  /* 0x000000909108723e */ /* 0x000fe200000000ff */
[----:B------:R-:W1:Y:S01]  /*1d6f0*/  LDC R14, c[0x0][0xbe8] ;  /* 0x0002fa00ff0e7b82 */ /* 0x000e620000000800 */
        /* <DEDUP_REMOVED lines=8> */
[----:B------:R-:W5:Y:S01]  /*1d780*/  @P3 LDG.E R15, desc[UR42][R12.64] ;  /* 0x0000002a0c0f3981 */ /* 0x000f62000c1e1900 */
[----:B------:R-:W-:Y:S01]  /*1d790*/  ISETP.NE.U32.AND P0, PT, RZ, UR6, PT ;  /* 0x00000006ff007c0c */ /* 0x000fe2000bf05070 */
[----:B------:R-:W-:Y:S01]  /*1d7a0*/  ULDC UR6, c[0x0][0xa88] ;  /* 0x0002a20000067ab9 */ /* 0x000fe20000000800 */
[----:B------:R-:W-:Y:S01]  /*1d7b0*/  ISETP.GT.AND P1, PT, R208, 0x1, PT ;  /* 0x00000001d000780c */ /* 0x000fe20003f24270 */
[----:B----4-:R-:W-:Y:S01]  /*1d7c0*/  IMAD.U32 R29, RZ, RZ, UR6 ;  /* 0x00000006ff1d7e24 */ /* 0x010fe2000f8e00ff */
[----:B------:R-:W-:-:S13]  /*1d7d0*/  ISETP.NE.AND.EX P0, PT, RZ, UR7, PT, P0 ;  /* 0x00000007ff007c0c */ /* 0x000fda000bf05300 */
[----:B--2---:R-:W2:Y:S01]  /*1d7e0*/  @P0 LDC.64 R4, c[0x0][0xc08] ;  /* 0x00030200ff040b82 */ /* 0x004ea20000000a00 */
[----:B---3--:R-:W-:-:S04]  /*1d7f0*/  MOV R10, 0x9b8 ;  /* 0x000009b8000a7802 */ /* 0x008fc80000000f00 */
[----:B------:R-:W-:-:S04]  /*1d800*/  SEL R10, R10, 0x978, P1 ;  /* 0x000009780a0a7807 */ /* 0x000fc80000800000 */
[----:B------:R3:W4:Y:S08]  /*1d810*/  LDC.64 R6, c[0x0][R10+0x218] ;  /* 0x000086000a067b82 */ /* 0x0007300000000a00 */
[----:B------:R3:W0:Y:S01]  /*1d820*/  LDC.64 R8, c[0x0][R10+0x228] ;  /* 0x00008a000a087b82 */ /* 0x0006220000000a00 */
[----:B--2---:R-:W-:-:S05]  /*1d830*/  @P0 IMAD.WIDE R4, R209, 0x4, R4 ;  /* 0x00000004d1040825 */ /* 0x004fca00078e0204 */
[----:B------:R2:W5:Y:S01]  /*1d840*/  @P0 LDG.E R29, desc[UR42][R4.64] ;  /* 0x0000002a041d0981 */ /* 0x000562000c1e1900 */
[----:B-1----:R-:W-:Y:S01]  /*1d850*/  ISETP.NE.AND P2, PT, R14, 0x1, PT ;  /* 0x000000010e00780c */ /* 0x002fe20003f45270 */
[----:B--2---:R3:W1:Y:S01]  /*1d860*/  LDC.64 R4, c[0x0][R10+0x220] ;  /* 0x000088000a047b82 */ /* 0x0046620000000a00 */
[----:B----4-:R-:W-:Y:S11]  /*1d870*/  @P0 BRA `(.L_x_7982) ;  /* 0x0000000000100947 */ /* 0x010ff60003800000 */
[----:B------:R-:W-:Y:S05]  /*1d880*/  @!P3 BRA `(.L_x_7982) ;  /* 0x00000000000cb947 */ /* 0x000fea0003800000 */
[----:B------:R-:W2:Y:S04]  /*1d890*/  LDG.E R24, desc[UR42][R12.64] ;  /* 0x0000002a0c187981 */ /* 0x000ea8000c1e1900 */
[----:B-----5:R-:W2:Y:S02]  /*1d8a0*/  LDG.E R29, desc[UR42][R12.64+0x4] ;  /* 0x0000042a0c1d7981 */ /* 0x020ea4000c1e1900 */
[----:B--2---:R-:W-:-:S07]  /*1d8b0*/  IMAD.IADD R29, R29, 0x1, -R24 ;  /* 0x000000011d1d7824 */ /* 0x004fce00078e0a18 */
.L_x_7982:
[----:B------:R-:W2:Y:S01]  /*1d8c0*/  LDL R30, [R1+0x48] ;  /* 0x00004800011e7983 */ /* 0x000ea20000100800 */
[----:B---3--:R-:W3:Y:S01]  /*1d8d0*/  LDC.64 R10, c[0x0][R10+0x210] ;  /* 0x000084000a0a7b82 */ /* 0x008ee20000000a00 */
[----:B------:R-:W-:Y:S01]  /*1d8e0*/  ISETP.NE.U32.AND P0, PT, RZ, UR4, PT ;  /* 0x00000004ff007c0c */ /* 0x000fe2000bf05070 */
[-C--:B------:R-:W-:Y:S01]  /*1d8f0*/  IMAD R33, R7, R206.reuse, RZ ;  /* 0x000000ce07217224 */ /* 0x080fe200078e02ff */
[----:B------:R-:W-:Y:S01]  /*1d900*/  SHF.R.S32.HI R24, RZ, 0x1f, R209 ;  /* 0x0000001fff187819 */ /* 0x000fe200000114d1 */
[----:B------:R-:W-:Y:S01]  /*1d910*/  IMAD.WIDE.U32 R6, R6, R206, RZ ;  /* 0x000000ce06067225 */ /* 0x000fe200078e00ff */
[----:B------:R-:W-:-:S03]  /*1d920*/  ISETP.NE.AND.EX P0, PT, RZ, UR5, PT, P0 ;  /* 0x00000005ff007c0c */ /* 0x000fc6000bf05300 */
[----:B------:R-:W4:Y:S01]  /*1d930*/  @P2 LDC R28, c[0x0][0xbec] ;  /* 0x0002fb00ff1c2b82 */ /* 0x000f220000000800 */
[----:B------:R-:W-:Y:S01]  /*1d940*/  SEL R57, R209, RZ, !P0 ;  /* 0x000000ffd1397207 */ /* 0x000fe20004000000 */
[----:B------:R-:W-:Y:S01]  /*1d950*/  IMAD.IADD R45, R195, 0x1, R192 ;  /* 0x00000001c32d7824 */ /* 0x000fe200078e02c0 */
[----:B------:R-:W-:Y:S01]  /*1d960*/  SEL R31, R24, RZ, !P0 ;  /* 0x000000ff181f7207 */ /* 0x000fe20004000000 */
[----:B------:R-:W-:Y:S01]  /*1d970*/  IMAD.IADD R7, R7, 0x1, R33 ;  /* 0x0000000107077824 */ /* 0x000fe200078e0221 */
[----:B-----5:R-:W-:Y:S01]  /*1d980*/  SHF.R.S32.HI R24, RZ, 0x1f, R15 ;  /* 0x0000001fff187819 */ /* 0x020fe2000001140f */
[----:B-1----:R-:W-:Y:S02]  /*1d990*/  IMAD R5, R5, R57, RZ ;  /* 0x0000003905057224 */ /* 0x002fe400078e02ff */
[----:B------:R-:W1:Y:S02]  /*1d9a0*/  @P2 LDC R43, c[0x0][0xbf0] ;  /* 0x0002fc00ff2b2b82 */ /* 0x000e640000000800 */
[C---:B------:R-:W-:Y:S01]  /*1d9b0*/  IMAD R35, R4.reuse, R31, R5 ;  /* 0x0000001f04237224 */ /* 0x040fe200078e0205 */
[----:B------:R-:W-:Y:S01]  /*1d9c0*/  SEL R31, R215, RZ, P1 ;  /* 0x000000ffd71f7207 */ /* 0x000fe20000800000 */
[----:B------:R-:W-:-:S04]  /*1d9d0*/  IMAD.WIDE.U32 R4, R4, R57, RZ ;  /* 0x0000003904047225 */ /* 0x000fc800078e00ff */
[----:B------:R-:W3:Y:S01]  /*1d9e0*/  LDC.64 R12, c[0x0][0xba8] ;  /* 0x0002ea00ff0c7b82 */ /* 0x000ee20000000a00 */
[----:B------:R-:W-:Y:S01]  /*1d9f0*/  IADD3 R6, P0, P3, R4, R6, R15 ;  /* 0x0000000604067210 */ /* 0x000fe20007b1e00f */
[----:B------:R-:W-:Y:S02]  /*1da00*/  IMAD.IADD R35, R5, 0x1, R35 ;  /* 0x0000000105237824 */ /* 0x000fe400078e0223 */
[----:B------:R-:W-:Y:S02]  /*1da10*/  IMAD.MOV.U32 R5, RZ, RZ, R45 ;  /* 0x000000ffff057224 */ /* 0x000fe400078e002d */
[----:B0-----:R-:W-:Y:S01]  /*1da20*/  IMAD R33, R9, R31, RZ ;  /* 0x0000001f09217224 */ /* 0x001fe200078e02ff */
[----:B------:R-:W-:Y:S01]  /*1da30*/  IADD3.X R7, R35, R7, R24, P0, P3 ;  /* 0x0000000723077210 */ /* 0x000fe200007e6418 */
[----:B----4-:R-:W-:-:S04]  /*1da40*/  @P2 IMAD.HI.U32 R4, R45, R28, RZ ;  /* 0x0000001c2d042227 */ /* 0x010fc800078e00ff */
[----:B------:R-:W-:Y:S01]  /*1da50*/  IMAD.WIDE.U32 R8, R8, R31, RZ ;  /* 0x0000001f08087225 */ /* 0x000fe200078e00ff */
[----:B-1----:R-:W-:-:S03]  /*1da60*/  @P2 SHF.R.U32.HI R5, RZ, R43, R4 ;  /* 0x0000002bff052219 */ /* 0x002fc60000011604 */
[----:B------:R-:W-:Y:S01]  /*1da70*/  IMAD.IADD R33, R9, 0x1, R33 ;  /* 0x0000000109217824 */ /* 0x000fe200078e0221 */
[----:B------:R-:W-:Y:S01]  /*1da80*/  IADD3 R8, P0, P3, R5, R6, R8 ;  /* 0x0000000605087210 */ /* 0x000fe20007b1e008 */
[--C-:B------:R-:W-:Y:S01]  /*1da90*/  IMAD.MOV R31, RZ, RZ, -R5.reuse ;  /* 0x000000ffff1f7224 */ /* 0x100fe200078e0a05 */
[----:B------:R-:W-:Y:S01]  /*1daa0*/  SHF.R.S32.HI R4, RZ, 0x1f, R5 ;  /* 0x0000001fff047819 */ /* 0x000fe20000011405 */
[----:B---3--:R-:W0:Y:S02]  /*1dab0*/  @!P1 LDC R12, c[0x0][0xb50] ;  /* 0x0002d400ff0c9b82 */ /* 0x008e240000000800 */
[----:B------:R-:W-:Y:S01]  /*1dac0*/  IMAD R5, R14, R31, R45 ;  /* 0x0000001f0e057224 */ /* 0x000fe200078e022d */
[----:B------:R-:W-:-:S03]  /*1dad0*/  IADD3.X R9, R4, R7, R33, P0, P3 ;  /* 0x0000000704097210 */ /* 0x000fc600007e6421 */
[-C--:B------:R-:W-:Y:S01]  /*1dae0*/  IMAD R4, R11, R5.reuse, RZ ;  /* 0x000000050b047224 */ /* 0x080fe200078e02ff */
[----:B------:R-:W-:Y:S01]  /*1daf0*/  SHF.R.S32.HI R7, RZ, 0x1f, R5 ;  /* 0x0000001fff077819 */ /* 0x000fe20000011405 */
[C---:B------:R-:W-:Y:S01]  /*1db00*/  IMAD.WIDE.U32 R8, R10.reuse, R5, R8 ;  /* 0x000000050a087225 */ /* 0x040fe200078e0008 */
[----:B------:R-:W1:Y:S03]  /*1db10*/  @!P1 LDC R13, c[0x0][0xb54] ;  /* 0x0002d500ff0d9b82 */ /* 0x000e660000000800 */
[----:B------:R-:W-:-:S04]  /*1db20*/  IMAD R7, R10, R7, R4 ;  /* 0x000000070a077224 */ /* 0x000fc800078e0204 */
[----:B------:R-:W-:Y:S02]  /*1db30*/  IMAD.IADD R4, R9, 0x1, R7 ;  /* 0x0000000109047824 */ /* 0x000fe400078e0207 */
[----:B------:R-:W-:Y:S01]  /*1db40*/  IMAD R9, R29, R14, RZ ;  /* 0x0000000e1d097224 */ /* 0x000fe200078e02ff */
[----:B0-----:R-:W-:-:S05]  /*1db50*/  LEA R12, P0, R8, R12, 0x2 ;  /* 0x0000000c080c7211 */ /* 0x001fca00078010ff */
[----:B------:R-:W-:Y:S01]  /*1db60*/  SHFL.IDX PT, R6, R12, 0x1, 0x1c1f ;  /* 0x003c1f000c067f89 */ /* 0x000fe200000e0000 */
[----:B-1----:R-:W-:-:S03]  /*1db70*/  LEA.HI.X R13, R8, R13, R4, 0x2, P0 ;  /* 0x0000000d080d7211 */ /* 0x002fc600000f1404 */
[----:B------:R-:W-:Y:S01]  /*1db80*/  SHFL.IDX PT, R4, R12, RZ, 0x1c1f ;  /* 0x001c1fff0c047589 */ /* 0x000fe200000e0000 */
[----:B------:R-:W-:-:S03]  /*1db90*/  LOP3.LUT P0, RZ, R233, 0x3, RZ, 0xc0, !PT ;  /* 0x00000003e9ff7812 */ /* 0x000fc6000780c0ff */
[----:B------:R-:W0:Y:S04]  /*1dba0*/  SHFL.IDX PT, R5, R13, RZ, 0x1c1f ;  /* 0x001c1fff0d057589 */ /* 0x000e2800000e0000 */
[----:B------:R-:W1:Y:S01]  /*1dbb0*/  SHFL.IDX PT, R7, R13, 0x1, 0x1c1f ;  /* 0x003c1f000d077f89 */ /* 0x000e6200000e0000 */
[----:B--2---:R-:W-:-:S04]  /*1dbc0*/  IADD3 R10, R30, R192, RZ ;  /* 0x000000c01e0a7210 */ /* 0x004fc80007ffe0ff */
[C---:B------:R-:W-:Y:S01]  /*1dbd0*/  ISETP.GE.OR P3, PT, R10.reuse, R9, P0 ;  /* 0x000000090a00720c */ /* 0x040fe20000766670 */
[----:B------:R-:W-:-:S05]  /*1dbe0*/  VIADD R8, R10, 0x8 ;  /* 0x000000080a087836 */ /* 0x000fca0000000000 */
[----:B------:R-:W-:-:S07]  /*1dbf0*/  ISETP.GE.OR P0, PT, R8, R9, P0 ;  /* 0x000000090800720c */ /* 0x000fce0000706670 */
[----:B0-----:R0:W-:Y:S06]  /*1dc00*/  @!P3 ST.E desc[UR42][R4.64], R3 ;  /* 0x000000030400b985 */ /* 0x0011ec000c10192a */
[----:B-1----:R0:W-:Y:S01]  /*1dc10*/  @!P0 ST.E desc[UR42][R6.64], R0 ;  /* 0x0000000006008985 */ /* 0x0021e2000c10192a */
[----:B------:R-:W-:Y:S05]  /*1dc20*/  @P1 BRA `(.L_x_7983) ;  /* 0x0000000800a41947 */ /* 0x000fea0003800000 */
[----:B------:R-:W-:Y:S01]  /*1dc30*/  IMAD.SHL.U32 R30, R23, 0x40, RZ ;  /* 0x00000040171e7824 */ /* 0x000fe200078e00ff */
[----:B------:R-:W-:Y:S01]  /*1dc40*/  ULDC.64 UR4, c[0x0][0xaa0] ;  /* 0x0002a80000047ab9 */ /* 0x000fe20000000a00 */
[----:B------:R-:W1:Y:S02]  /*1dc50*/  @P2 LDC R13, c[0x0][0xbec] ;  /* 0x0002fb00ff0d2b82 */ /* 0x000e640000000800 */
[----:B0-----:R-:W-:-:S04]  /*1dc60*/  IMAD.IADD R3, R16, 0x1, R30 ;  /* 0x0000000110037824 */ /* 0x001fc800078e021e */
        /* <DEDUP_REMOVED lines=8> */
[--C-:B------:R-:W-:Y:S01]  /*1dcf0*/  IMAD.X R33, RZ, RZ, R41.reuse, P0 ;  /* 0x000000ffff217224 */ /* 0x100fe200000e0629 */
[----:B------:R-:W-:Y:S02]  /*1dd00*/  IADD3 R3, P0, R40, 0x7000, RZ ;  /* 0x0000700028037810 */ /* 0x000fe40007f1e0ff */
[----:B------:R-:W-:Y:S01]  /*1dd10*/  LOP3.LUT R28, R28, R29, RZ, 0x3c, !PT ;  /* 0x0000001d1c1c7212 */ /* 0x000fe200078e3cff */
[--C-:B------:R-:W-:Y:S01]  /*1dd20*/  IMAD.X R29, RZ, RZ, R41.reuse, P5 ;  /* 0x000000ffff1d7224 */ /* 0x100fe200028e0629 */
[----:B------:R-:W-:Y:S01]  /*1dd30*/  LOP3.LUT R0, R3, 0x380, RZ, 0xc0, !PT ;  /* 0x0000038003007812 */ /* 0x000fe200078ec0ff */
[----:B------:R-:W-:Y:S01]  /*1dd40*/  IMAD R24, R24, UR4, RZ ;  /* 0x0000000418187c24 */ /* 0x000fe2000f8e02ff */
[C---:B------:R-:W-:Y:S01]  /*1dd50*/  IADD3 R37, P1, R40.reuse, 0x3000, RZ ;  /* 0x0000300028257810 */ /* 0x040fe20007f3e0ff */
[----:B------:R-:W-:Y:S01]  /*1dd60*/  IMAD.WIDE.U32 R10, R15, UR4, RZ ;  /* 0x000000040f0a7c25 */ /* 0x000fe2000f8e00ff */
[C---:B------:R-:W-:Y:S01]  /*1dd70*/  IADD3 R43, P3, R40.reuse, 0x4000, RZ ;  /* 0x00004000282b7810 */ /* 0x040fe20007f7e0ff */
[----:B------:R-:W5:Y:S01]  /*1dd80*/  LD.E.128 R28, desc[UR42][R28.64] ;  /* 0x0000002a1c1c7980 */ /* 0x000f62000c101d00 */
[C---:B------:R-:W-:Y:S01]  /*1dd90*/  IADD3 R45, P4, R40.reuse, 0x5000, RZ ;  /* 0x00005000282d7810 */ /* 0x040fe20007f9e0ff */
[----:B------:R-:W-:Y:S01]  /*1dda0*/  IMAD.X R53, RZ, RZ, R41, P0 ;  /* 0x000000ffff357224 */ /* 0x000fe200000e0629 */
[----:B------:R-:W-:Y:S01]  /*1ddb0*/  IADD3 R49, P5, R40, 0x6000, RZ ;  /* 0x0000600028317810 */ /* 0x000fe20007fbe0ff */
[----:B------:R-:W5:Y:S01]  /*1ddc0*/  LD.E.128 R32, desc[UR42][R32.64] ;  /* 0x0000002a20207980 */ /* 0x000f62000c101d00 */
[----:B------:R-:W-:-:S02]  /*1ddd0*/  SHF.R.U64 R0, R0, 0x3, RZ ;  /* 0x0000000300007819 */ /* 0x000fc400000012ff */
[----:B------:R-:W-:Y:S02]  /*1dde0*/  LOP3.LUT R36, R37, 0x380, RZ, 0xc0, !PT ;  /* 0x0000038025247812 */ /* 0x000fe400078ec0ff */
[----:B------:R-:W-:Y:S02]  /*1ddf0*/  LOP3.LUT R42, R43, 0x380, RZ, 0xc0, !PT ;  /* 0x000003802b2a7812 */ /* 0x000fe400078ec0ff */
[----:B------:R-:W-:Y:S02]  /*1de00*/  LOP3.LUT R44, R45, 0x380, RZ, 0xc0, !PT ;  /* 0x000003802d2c7812 */ /* 0x000fe400078ec0ff */
[----:B------:R-:W-:Y:S02]  /*1de10*/  LOP3.LUT R48, R49, 0x380, RZ, 0xc0, !PT ;  /* 0x0000038031307812 */ /* 0x000fe400078ec0ff */
[----:B------:R-:W-:Y:S02]  /*1de20*/  LOP3.LUT R5, R40, 0x380, RZ, 0xc0, !PT ;  /* 0x0000038028057812 */ /* 0x000fe400078ec0ff */
[----:B------:R-:W-:Y:S01]  /*1de30*/  LOP3.LUT R52, R0, R3, RZ, 0x3c, !PT ;  /* 0x0000000300347212 */ /* 0x000fe200078e3cff */
[----:B------:R-:W-:Y:S01]  /*1de40*/  IMAD R3, R15, UR5, R24 ;  /* 0x000000050f037c24 */ /* 0x000fe2000f8e0218 */
[----:B------:R-:W-:Y:S01]  /*1de50*/  SHF.R.U64 R36, R36, 0x3, RZ ;  /* 0x0000000324247819 */ /* 0x000fe200000012ff */
[----:B------:R-:W0:Y:S01]  /*1de60*/  @P2 LDC R15, c[0x0][0xbf0] ;  /* 0x0002fc00ff0f2b82 */ /* 0x000e220000000800 */
[----:B------:R-:W-:Y:S01]  /*1de70*/  SHF.R.U64 R42, R42, 0x3, RZ ;  /* 0x000000032a2a7819 */ /* 0x000fe200000012ff */
[----:B------:R-:W-:Y:S01]  /*1de80*/  ULDC.64 UR4, c[0x0][0xae8] ;  /* 0x0002ba0000047ab9 */ /* 0x000fe20000000a00 */
[----:B------:R-:W-:Y:S01]  /*1de90*/  SHF.R.U64 R44, R44, 0x3, RZ ;  /* 0x000000032c2c7819 */ /* 0x000fe200000012ff */
[----:B------:R-:W5:Y:S01]  /*1dea0*/  LD.E.128 R52, desc[UR42][R52.64] ;  /* 0x0000002a34347980 */ /* 0x000f62000c101d00 */
        /* <DEDUP_REMOVED lines=9> */
[----:B------:R-:W-:Y:S01]  /*1df40*/  IMAD.IADD R11, R11, 0x1, R3 ;  /* 0x000000010b0b7824 */ /* 0x000fe200078e0203 */
[----:B------:R-:W-:Y:S01]  /*1df50*/  LOP3.LUT R4, R5, R40, RZ, 0x3c, !PT ;  /* 0x0000002805047212 */ /* 0x000fe200078e3cff */
[----:B------:R-:W-:Y:S01]  /*1df60*/  IMAD.MOV.U32 R5, RZ, RZ, R41 ;  /* 0x000000ffff057224 */ /* 0x000fe200078e0029 */
[----:B------:R-:W-:Y:S01]  /*1df70*/  IADD3.X R49, RZ, R41, RZ, P5, !PT ;  /* 0x00000029ff317210 */ /* 0x000fe20002ffe4ff */
[----:B------:R-:W-:Y:S01]  /*1df80*/  IMAD R3, R207, 0x20, R23 ;  /* 0x00000020cf037824 */ /* 0x000fe200078e0217 */
[----:B------:R-:W5:Y:S01]  /*1df90*/  LD.E.128 R36, desc[UR42][R36.64] ;  /* 0x0000002a24247980 */ /* 0x000f62000c101d00 */
[----:B------:R-:W-:-:S03]  /*1dfa0*/  IMAD.WIDE.U32 R10, R206, UR4, R10 ;  /* 0x00000004ce0a7c25 */ /* 0x000fc6000f8e000a */
[----:B------:R-:W5:Y:S01]  /*1dfb0*/  LD.E.128 R4, desc[UR42][R4.64] ;  /* 0x0000002a04047980 */ /* 0x000f62000c101d00 */
[----:B------:R-:W-:-:S03]  /*1dfc0*/  SHF.R.S32.HI R8, RZ, 0x1f, R57 ;  /* 0x0000001fff087819 */ /* 0x000fc60000011439 */
[----:B------:R-:W5:Y:S01]  /*1dfd0*/  LD.E.128 R40, desc[UR42][R42.64] ;  /* 0x0000002a2a287980 */ /* 0x000f62000c101d00 */
[----:B------:R-:W-:-:S03]  /*1dfe0*/  IMAD.IADD R12, R192, 0x1, R3 ;  /* 0x00000001c00c7824 */ /* 0x000fc600078e0203 */
[----:B------:R-:W5:Y:S04]  /*1dff0*/  LD.E.128 R44, desc[UR42][R44.64] ;  /* 0x0000002a2c2c7980 */ /* 0x000f68000c101d00 */
[----:B------:R-:W5:Y:S01]  /*1e000*/  LD.E.128 R48, desc[UR42][R48.64] ;  /* 0x0000002a30307980 */ /* 0x000f62000c101d00 */
[----:B------:R-:W-:Y:S01]  /*1e010*/  @!PT LDS RZ, [RZ] ;  /* 0x00000000fffff984 */ /* 0x000fe20000000800 */
[----:B------:R-:W-:Y:S01]  /*1e020*/  @!PT LDS RZ, [RZ] ;  /* 0x00000000fffff984 */ /* 0x000fe20000000800 */
[----:B------:R-:W-:Y:S01]  /*1e030*/  @!PT LDS RZ, [RZ] ;  /* 0x00000000fffff984 */ /* 0x000fe20000000800 */
[----:B------:R-:W-:Y:S01]  /*1e040*/  @!PT LDS RZ, [RZ] ;  /* 0x00000000fffff984 */ /* 0x000fe20000000800 */
[----:B------:R2:W-:Y:S06]  /*1e050*/  MEMBAR.ALL.CTA ;  /* 0x0000000000007992 */ /* 0x0005ec0000008000 */
[----:B--2---:R-:W2:Y:S01]  /*1e060*/  FENCE.VIEW.ASYNC.S ;  /* 0x00000000000073c6 */ /* 0x004ea20000000000 */
[----:B------:R-:W-:Y:S01]  /*1e070*/  IMAD R11, R206, UR5, R11 ;  /* 0x00000005ce0b7c24 */ /* 0x000fe2000f8e020b */
[----:B------:R-:W-:Y:S01]  /*1e080*/  ULDC.64 UR4, c[0x0][0xaf0] ;  /* 0x0002bc0000047ab9 */ /* 0x000fe20000000a00 */
[----:B-1----:R-:W-:-:S04]  /*1e090*/  @P2 IMAD.HI.U32 R0, R12, R13, RZ ;  /* 0x0000000d0c002227 */ /* 0x002fc800078e00ff */
[----:B------:R-:W-:Y:S02]  /*1e0a0*/  IMAD R8, R8, UR4, RZ ;  /* 0x0000000408087c24 */ /* 0x000fe4000f8e02ff */
[----:B------:R-:W-:Y:S01]  /*1e0b0*/  IMAD.MOV.U32 R3, RZ, RZ, R12 ;  /* 0x000000ffff037224 */ /* 0x000fe200078e000c */
[----:B0-----:R-:W-:Y:S01]  /*1e0c0*/  @P2 SHF.R.U32.HI R3, RZ, R15, R0 ;  /* 0x0000000fff032219 */ /* 0x001fe20000011600 */
[C---:B------:R-:W-:Y:S02]  /*1e0d0*/  IMAD R13, R57.reuse, UR5, R8 ;  /* 0x00000005390d7c24 */ /* 0x040fe4000f8e0208 */
[----:B------:R-:W-:Y:S01]  /*1e0e0*/  IMAD.WIDE.U32 R10, R57, UR4, R10 ;  /* 0x00000004390a7c25 */ /* 0x000fe2000f8e000a */
[----:B------:R-:W-:Y:S01]  /*1e0f0*/  IADD3 R0, R2, 0x28820, RZ ;  /* 0x0002882002007810 */ /* 0x000fe20007ffe0ff */
[----:B------:R-:W-:Y:S02]  /*1e100*/  ULDC.64 UR4, c[0x0][0xae0] ;  /* 0x0002b80000047ab9 */ /* 0x000fe40000000a00 */
[----:B------:R-:W-:Y:S01]  /*1e110*/  IMAD.IADD R11, R11, 0x1, R13 ;  /* 0x000000010b0b7824 */ /* 0x000fe200078e020d */
[--C-:B------:R-:W-:Y:S01]  /*1e120*/  SHF.R.S32.HI R8, RZ, 0x1f, R3.reuse ;  /* 0x0000001fff087819 */ /* 0x100fe20000011403 */
[----:B------:R-:W-:Y:S01]  /*1e130*/  IMAD.MOV R13, RZ, RZ, -R3 ;  /* 0x000000ffff0d7224 */ /* 0x000fe200078e0a03 */
[----:B------:R-:W-:-:S03]  /*1e140*/  PRMT R0, RZ, 0x654, R0 ;  /* 0x00000654ff007816 */ /* 0x000fc60000000000 */
[----:B------:R-:W-:Y:S01]  /*1e150*/  IMAD R13, R14, R13, R12 ;  /* 0x0000000d0e0d7224 */ /* 0x000fe200078e020c */
[----:B--2---:R0:W-:Y:S01]  /*1e160*/  SYNCS.ARRIVE.TRANS64.RED.A1T0 RZ, [R0+URZ], RZ ;  /* 0x000000ff00ff79a7 */ /* 0x0041e2000810043f */
[----:B------:R-:W-:Y:S02]  /*1e170*/  IMAD R8, R8, UR4, RZ ;  /* 0x0000000408087c24 */ /* 0x000fe4000f8e02ff */
[----:B------:R-:W-:-:S04]  /*1e180*/  IMAD.WIDE.U32 R10, R3, UR4, R10 ;  /* 0x00000004030a7c25 */ /* 0x000fc8000f8e000a */
[----:B------:R-:W-:Y:S01]  /*1e190*/  IMAD R15, R3, UR5, R8 ;  /* 0x00000005030f7c24 */ /* 0x000fe2000f8e0208 */
[----:B0-----:R-:W-:Y:S01]  /*1e1a0*/  SHF.R.S32.HI R0, RZ, 0x1f, R13 ;  /* 0x0000001fff007819 */ /* 0x001fe2000001140d */
[----:B------:R-:W-:Y:S02]  /*1e1b0*/  ULDC.64 UR4, c[0x0][0xad8] ;  /* 0x0002b60000047ab9 */ /* 0x000fe40000000a00 */
[----:B------:R-:W-:Y:S02]  /*1e1c0*/  IMAD.IADD R11, R11, 0x1, R15 ;  /* 0x000000010b0b7824 */ /* 0x000fe400078e020f */
[----:B------:R-:W-:Y:S02]  /*1e1d0*/  IMAD R0, R0, UR4, RZ ;  /* 0x0000000400007c24 */ /* 0x000fe4000f8e02ff */
[----:B------:R-:W-:-:S04]  /*1e1e0*/  IMAD.WIDE.U32 R10, R13, UR4, R10 ;  /* 0x000000040d0a7c25 */ /* 0x000fc8000f8e000a */
[----:B------:R-:W-:Y:S01]  /*1e1f0*/  IMAD R3, R13, UR5, R0 ;  /* 0x000000050d037c24 */ /* 0x000fe2000f8e0200 */
[----:B------:R-:W-:Y:S02]  /*1e200*/  ULDC.64 UR4, c[0x0][0xa80] ;  /* 0x0002a00000047ab9 */ /* 0x000fe40000000a00 */
[----:B------:R-:W-:Y:S01]  /*1e210*/  LEA R0, P0, R10, UR4, 0x1 ;  /* 0x000000040a007c11 */ /* 0x000fe2000f8008ff */
[----:B------:R-:W-:Y:S01]  /*1e220*/  IMAD.IADD R3, R11, 0x1, R3 ;  /* 0x000000010b037824 */ /* 0x000fe200078e0203 */
[----:B------:R-:W-:Y:S01]  /*1e230*/  UMOV UR4, 0xffffffff ;  /* 0xffffffff00047882 */ /* 0x000fe20000000000 */
[----:B------:R-:W-:-:S03]  /*1e240*/  IMAD.IADD R192, R23, 0x1, R192 ;  /* 0x0000000117c07824 */ /* 0x000fc600078e02c0 */
[----:B------:R-:W-:Y:S01]  /*1e250*/  LEA.HI.X R8, R10, UR5, R3, 0x1, P0 ;  /* 0x000000050a087c11 */ /* 0x000fe200080f0c03 */
[----:B------:R-:W-:Y:S06]  /*1e260*/  BRA.DIV UR4, `(.L_x_7984) ;  /* 0x000000c204107947 */ /* 0x000fec000b800000 */
[----:B------:R0:W1:Y:S04]  /*1e270*/  SHFL.IDX PT, R3, R8, RZ, 0x181f ;  /* 0x00181fff08037589 */ /* 0x00006800000e0000 */
[----:B------:R0:W2:Y:S02]  /*1e280*/  SHFL.IDX PT, R14, R0, RZ, 0x181f ;  /* 0x00181fff000e7589 */ /* 0x0000a400000e0000 */
.L_x_8247:
[----:B------:R-:W-:Y:S01]  /*1e290*/  ISETP.GE.AND P0, PT, R192, R9, PT ;  /* 0x00000009c000720c */ /* 0x000fe20003f06270 */
[----:B------:R-:W-:-:S12]  /*1e2a0*/  BSSY B1, `(.L_x_7985) ;  /* 0x000000b000017945 */ /* 0x000fd80003800000 */
[----:B------:R-:W-:Y:S05]  /*1e2b0*/  @P0 BRA `(.L_x_7986) ;  /* 0x0000000000240947 */ /* 0x000fea0003800000 */
[----:B------:R-:W-:Y:S02]  /*1e2c0*/  ULDC UR4, c[0x0][0xac8] ;  /* 0x0002b20000047ab9 */ /* 0x000fe40000000800 */
[----:B------:R-:W-:Y:S02]  /*1e2d0*/  ISETP.GE.AND P0, PT, R16, UR4, PT ;  /* 0x0000000410007c0c */ /* 0x000fe4000bf06270 */
[----:B------:R-:W-:-:S11]  /*1e2e0*/  ISETP.GE.AND P1, PT, R190, UR4, PT ;  /* 0x00000004be007c0c */ /* 0x000fd6000bf26270 */
[-C--:B--2---:R-:W-:Y:S02]  /*1e2f0*/  @!P0 LEA R10, P2, R16, R14.reuse, 0x1 ;  /* 0x0000000e100a8211 */ /* 0x084fe400078408ff */
[----:B------:R-:W-:Y:S02]  /*1e300*/  @!P1 LEA R14, P3, R190, R14, 0x1 ;  /* 0x0000000ebe0e9211 */ /* 0x000fe400078608ff */
[-C--:B-1----:R-:W-:Y:S02]  /*1e310*/  @!P0 LEA.HI.X R11, R16, R3.reuse, R17, 0x1, P2 ;  /* 0x00000003100b8211 */ /* 0x082fe400010f0c11 */
[----:B------:R-:W-:-:S03]  /*1e320*/  @!P1 LEA.HI.X R15, R190, R3, R214, 0x1, P3 ;  /* 0x00000003be0f9211 */ /* 0x000fc600018f0cd6 */
[----:B-----5:R3:W-:Y:S04]  /*1e330*/  @!P0 ST.E.128 desc[UR42][R10.64], R4 ;  /* 0x000000040a008985 */ /* 0x0207e8000c101d2a */
[----:B------:R3:W-:Y:S02]  /*1e340*/  @!P1 ST.E.128 desc[UR42][R14.64], R40 ;  /* 0x000000280e009985 */ /* 0x0007e4000c101d2a */
.L_x_7986:
[----:B------:R-:W-:Y:S05]  /*1e350*/  BSYNC B1 ;  /* 0x0000000000017941 */ /* 0x000fea0003800000 */
.L_x_7985:
[----:B------:R-:W-:-:S03]  /*1e360*/  UMOV UR4, 0xffffffff ;  /* 0xffffffff00047882 */ /* 0x000fc60000000000 */
[----:B------:R-:W-:Y:S05]  /*1e370*/  BRA.DIV UR4, `(.L_x_7987) ;  /* 0x000000c204007947 */ /* 0x000fea000b800000 */
[----:B-1----:R1:W4:Y:S04]  /*1e380*/  SHFL.IDX PT, R3, R8, 0x1, 0x181f ;  /* 0x00381f0008037f89 */ /* 0x00232800000e0000 */
[----:B--23--:R1:W2:Y:S02]  /*1e390*/  SHFL.IDX PT, R14, R0, 0x1, 0x181f ;  /* 0x00381f00000e7f89 */ /* 0x00c2a400000e0000 */
.L_x_8251:
[----:B-----5:R-:W-:Y:S01]  /*1e3a0*/  VIADD R4, R192, 0x20 ;  /* 0x00000020c0047836 */ /* 0x020fe20000000000 */
[----:B------:R-:W-:Y:S04]  /*1e3b0*/  BSSY B1, `(.L_x_7988) ;  /* 0x000000c000017945 */ /* 0x000fe80003800000 */
[----:B------:R-:W-:-:S13]  /*1e3c0*/  ISETP.GE.AND P0, PT, R4, R9, PT ;  /* 0x000000090400720c */ /* 0x000fda0003f06270 */
[----:B------:R-:W-:Y:S05]  /*1e3d0*/  @P0 BRA `(.L_x_7989) ;  /* 0x0000000000240947 */ /* 0x000fea0003800000 */
[----:B------:R-:W-:Y:S02]  /*1e3e0*/  ULDC UR4, c[0x0][0xac8] ;  /* 0x0002b20000047ab9 */ /* 0x000fe40000000800 */
[----:B------:R-:W-:Y:S02]  /*1e3f0*/  ISETP.GE.AND P2, PT, R16, UR4, PT ;  /* 0x0000000410007c0c */ /* 0x000fe4000bf46270 */
[----:B------:R-:W-:-:S11]  /*1e400*/  ISETP.GE.AND P3, PT, R190, UR4, PT ;  /* 0x00000004be007c0c */ /* 0x000fd6000bf66270 */
[-C--:B--2---:R-:W-:Y:S02]  /*1e410*/  @!P2 LEA R4, P0, R16, R14.reuse, 0x1 ;  /* 0x0000000e1004a211 */ /* 0x084fe400078008ff */
[----:B------:R-:W-:Y:S02]  /*1e420*/  @!P3 LEA R14, P1, R190, R14, 0x1 ;  /* 0x0000000ebe0eb211 */ /* 0x000fe400078208ff */
[-C--:B----4-:R-:W-:Y:S02]  /*1e430*/  @!P2 LEA.HI.X R5, R16, R3.reuse, R17, 0x1, P0 ;  /* 0x000000031005a211 */ /* 0x090fe400000f0c11 */
[----:B------:R-:W-:-:S03]  /*1e440*/  @!P3 LEA.HI.X R15, R190, R3, R214, 0x1, P1 ;  /* 0x00000003be0fb211 */ /* 0x000fc600008f0cd6 */
[----:B------:R3:W-:Y:S04]  /*1e450*/  @!P2 ST.E.128 desc[UR42][R4.64], R28 ;  /* 0x0000001c0400a985 */ /* 0x0007e8000c101d2a */
[----:B------:R3:W-:Y:S02]  /*1e460*/  @!P3 ST.E.128 desc[UR42][R14.64], R44 ;  /* 0x0000002c0e00b985 */ /* 0x0007e4000c101d2a */
.L_x_7989:
[----:B------:R-:W-:Y:S05]  /*1e470*/  BSYNC B1 ;  /* 0x0000000000017941 */ /* 0x000fea0003800000 */
.L_x_7988:
[----:B------:R-:W-:-:S03]  /*1e480*/  UMOV UR4, 0xffffffff ;  /* 0xffffffff00047882 */ /* 0x000fc60000000000 */
[----:B------:R-:W-:Y:S05]  /*1e490*/  BRA.DIV UR4, `(.L_x_7990) ;  /* 0x000000c204007947 */ /* 0x000fea000b800000 */
[----:B----4-:R4:W0:Y:S04]  /*1e4a0*/  SHFL.IDX PT, R3, R8, 0x2, 0x181f ;  /* 0x00581f0008037f89 */ /* 0x01082800000e0000 */
[----:B--23--:R4:W2:Y:S02]  /*1e4b0*/  SHFL.IDX PT, R14, R0, 0x2, 0x181f ;  /* 0x00581f00000e7f89 */ /* 0x00c8a400000e0000 */
.L_x_8255:
[----:B------:R-:W-:Y:S01]  /*1e4c0*/  VIADD R4, R192, 0x40 ;  /* 0x00000040c0047836 */ /* 0x000fe20000000000 */
        /* <DEDUP_REMOVED lines=8> */
[-C--:B0-----:R-:W-:Y:S02]  /*1e550*/  @!P2 LEA.HI.X R5, R16, R3.reuse, R17, 0x1, P0 ;  /* 0x000000031005a211 */ /* 0x081fe400000f0c11 */
[----:B------:R-:W-:-:S03]  /*1e560*/  @!P3 LEA.HI.X R15, R190, R3, R214, 0x1, P1 ;  /* 0x00000003be0fb211 */ /* 0x000fc600008f0cd6 */
[----:B------:R3:W-:Y:S04]  /*1e570*/  @!P2 ST.E.128 desc[UR42][R4.64], R32 ;  /* 0x000000200400a985 */ /* 0x0007e8000c101d2a */
[----:B------:R3:W-:Y:S02]  /*1e580*/  @!P3 ST.E.128 desc[UR42][R14.64], R48 ;  /* 0x000000300e00b985 */ /* 0x0007e4000c101d2a */
.L_x_7992:
[----:B------:R-:W-:Y:S05]  /*1e590*/  BSYNC B1 ;  /* 0x0000000000017941 */ /* 0x000fea0003800000 */
.L_x_7991:
[----:B------:R-:W-:-:S03]  /*1e5a0*/  UMOV UR4, 0xffffffff ;  /* 0xffffffff00047882 */ /* 0x000fc60000000000 */
[----:B------:R-:W-:Y:S05]  /*1e5b0*/  BRA.DIV UR4, `(.L_x_7993) ;  /* 0x000000c204007947 */ /* 0x000fea000b800000 */
[----:B0-----:R0:W0:Y:S04]  /*1e5c0*/  SHFL.IDX PT, R3, R8, 0x3, 0x181f ;  /* 0x00781f0008037f89 */ /* 0x00102800000e0000 */
[----:B--23--:R2:W3:Y:S02]  /*1e5d0*/  SHFL.IDX PT, R14, R0, 0x3, 0x181f ;  /* 0x00781f00000e7f89 */ /* 0x00c4e400000e0000 */
.L_x_8259:
[----:B-12-4-:R-:W-:-:S05]  /*1e5e0*/  VIADD R0, R192, 0x60 ;  /* 0x00000060c0007836 */ /* 0x016fca0000000000 */
[----:B------:R-:W-:-:S13]  /*1e5f0*/  ISETP.GE.AND P0, PT, R0, R9, PT ;  /* 0x000000090000720c */ /* 0x000fda0003f06270 */
[----:B------:R-:W-:Y:S05]  /*1e600*/  @P0 BRA `(.L_x_7994) ;  /* 0x0000001800800947 */ /* 0x000fea0003800000 */
[----:B------:R-:W-:Y:S02]  /*1e610*/  ULDC UR4, c[0x0][0xac8] ;  /* 0x0002b20000047ab9 */ /* 0x000fe40000000800 */
[----:B------:R-:W-:-:S13]  /*1e620*/  ISETP.GE.AND P1, PT, R16, UR4, PT ;  /* 0x0000000410007c0c */ /* 0x000fda000bf26270 */
[----:B---3--:R-:W-:-:S04]  /*1e630*/  @!P1 LEA R4, P0, R16, R14, 0x1 ;  /* 0x0000000e10049211 */ /* 0x008fc800078008ff */
[----:B0-----:R-:W-:Y:S02]  /*1e640*/  @!P1 LEA.HI.X R5, R16, R3, R17, 0x1, P0 ;  /* 0x0000000310059211 */ /* 0x001fe400000f0c11 */
[----:B------:R-:W-:-:S03]  /*1e650*/  ISETP.GE.AND P0, PT, R190, UR4, PT ;  /* 0x00000004be007c0c */ /* 0x000fc6000bf06270 */
[----:B------:R0:W-:Y:S10]  /*1e660*/  @!P1 ST.E.128 desc[UR42][R4.64], R36 ;  /* 0x0000002404009985 */ /* 0x0001f4000c101d2a */
[----:B------:R-:W-:Y:S05]  /*1e670*/  @P0 BRA `(.L_x_7994) ;  /* 0x0000001800640947 */ /* 0x000fea0003800000 */
[----:B------:R-:W-:-:S04]  /*1e680*/  LEA R14, P0, R190, R14, 0x1 ;  /* 0x0000000ebe0e7211 */ /* 0x000fc800078008ff */
[----:B------:R-:W-:-:S05]  /*1e690*/  LEA.HI.X R15, R190, R3, R214, 0x1, P0 ;  /* 0x00000003be0f7211 */ /* 0x000fca00000f0cd6 */
[----:B------:R1:W-:Y:S01]  /*1e6a0*/  ST.E.128 desc[UR42][R14.64], R52 ;  /* 0x000000340e007985 */ /* 0x0003e2000c101d2a */
[----:B------:R-:W-:Y:S05]  /*1e6b0*/  BRA `(.L_x_7994) ;  /* 0x0000001800547947 */ /* 0x000fea0003800000 */
.L_x_7983:
[----:B------:R-:W-:Y:S01]  /*1e6c0*/  ULDC.64 UR4, c[0x0][0xb08] ;  /* 0x0002c20000047ab9 */ /* 0x000fe20000000a00 */
[----:B0-----:R-:W0:Y:S01]  /*1e6d0*/  @P2 LDC R6, c[0x0][0xbec] ;  /* 0x0002fb00ff062b82 */ /* 0x001e220000000800 */
[----:B------:R-:W-:Y:S01]  /*1e6e0*/  IMAD R24, R24, UR4, RZ ;  /* 0x0000000418187c24 */ /* 0x000fe2000f8e02ff */
[----:B------:R-:W-:Y:S01]  /*1e6f0*/  SHF.R.S32.HI R0, RZ, 0x1f, R57 ;  /* 0x0000001fff007819 */ /* 0x000fe20000011439 */
[----:B------:R-:W-:-:S04]  /*1e700*/  IMAD.WIDE.U32 R4, R15, UR4, RZ ;  /* 0x000000040f047c25 */ /* 0x000fc8000f8e00ff */
[----:B------:R-:W-:Y:S01]  /*1e710*/  IMAD R15, R15, UR5, R24 ;  /* 0x000000050f0f7c24 */ /* 0x000fe2000f8e0218 */
[----:B------:R-:W1:Y:S01]  /*1e720*/  @P2 LDC R11, c[0x0][0xbf0] ;  /* 0x0002fc00ff0b2b82 */ /* 0x000e620000000800 */
[----:B------:R-:W-:Y:S01]  /*1e730*/  ULDC.64 UR4, c[0x0][0xb38] ;  /* 0x0002ce0000047ab9 */ /* 0x000fe20000000a00 */
[----:B------:R-:W-:Y:S02]  /*1e740*/  IMAD.MOV.U32 R3, RZ, RZ, R45 ;  /* 0x000000ffff037224 */ /* 0x000fe400078e002d */
[----:B------:R-:W-:Y:S02]  /*1e750*/  IMAD.IADD R5, R5, 0x1, R15 ;  /* 0x0000000105057824 */ /* 0x000fe400078e020f */
[----:B------:R-:W-:-:S04]  /*1e760*/  IMAD.WIDE.U32 R4, R206, UR4, R4 ;  /* 0x00000004ce047c25 */ /* 0x000fc8000f8e0004 */
[----:B------:R-:W-:Y:S01]  /*1e770*/  IMAD R5, R206, UR5, R5 ;  /* 0x00000005ce057c24 */ /* 0x000fe2000f8e0205 */
[----:B------:R-:W-:Y:S02]  /*1e780*/  ULDC.64 UR4, c[0x0][0xb40] ;  /* 0x0002d00000047ab9 */ /* 0x000fe40000000a00 */
[----:B------:R-:W-:Y:S02]  /*1e790*/  IMAD R0, R0, UR4, RZ ;  /* 0x0000000400007c24 */ /* 0x000fe4000f8e02ff */
[----:B------:R-:W-:-:S04]  /*1e7a0*/  IMAD.WIDE.U32 R4, R57, UR4, R4 ;  /* 0x0000000439047c25 */ /* 0x000fc8000f8e0004 */
[----:B------:R-:W-:Y:S01]  /*1e7b0*/  IMAD R7, R57, UR5, R0 ;  /* 0x0000000539077c24 */ /* 0x000fe2000f8e0200 */
[----:B------:R-:W-:Y:S01]  /*1e7c0*/  ULDC.64 UR4, c[0x0][0xb48] ;  /* 0x0002d20000047ab9 */ /* 0x000fe20000000a00 */
[----:B0-----:R-:W-:-:S03]  /*1e7d0*/  @P2 IMAD.HI.U32 R6, R45, R6, RZ ;  /* 0x000000062d062227 */ /* 0x001fc600078e00ff */
[----:B------:R-:W-:Y:S02]  /*1e7e0*/  IADD3 R5, R5, R7, RZ ;  /* 0x0000000705057210 */ /* 0x000fe40007ffe0ff */
[----:B-1----:R-:W-:Y:S01]  /*1e7f0*/  @P2 SHF.R.U32.HI R3, RZ, R11, R6 ;  /* 0x0000000bff032219 */ /* 0x002fe20000011606 */
[----:B------:R-:W-:Y:S02]  /*1e800*/  VIADD R6, R2, 0x28820 ;  /* 0x0002882002067836 */ /* 0x000fe40000000000 */
[C---:B------:R-:W-:Y:S01]  /*1e810*/  IMAD.WIDE.U32 R4, R215.reuse, UR4, R4 ;  /* 0x00000004d7047c25 */ /* 0x040fe2000f8e0004 */
[--C-:B------:R-:W-:Y:S02]  /*1e820*/  SHF.R.S32.HI R0, RZ, 0x1f, R3.reuse ;  /* 0x0000001fff007819 */ /* 0x100fe40000011403 */
[----:B------:R-:W-:Y:S01]  /*1e830*/  PRMT R6, RZ, 0x654, R6 ;  /* 0x00000654ff067816 */ /* 0x000fe20000000006 */
[----:B------:R-:W-:Y:S02]  /*1e840*/  IMAD.MOV R7, RZ, RZ, -R3 ;  /* 0x000000ffff077224 */ /* 0x000fe400078e0a03 */
[----:B------:R-:W-:Y:S01]  /*1e850*/  IMAD R5, R215, UR5, R5 ;  /* 0x00000005d7057c24 */ /* 0x000fe2000f8e0205 */
[----:B------:R-:W-:Y:S01]  /*1e860*/  ULDC.64 UR4, c[0x0][0xb30] ;  /* 0x0002cc0000047ab9 */ /* 0x000fe20000000a00 */
[----:B------:R-:W-:Y:S01]  /*1e870*/  IMAD R7, R14, R7, R45 ;  /* 0x000000070e077224 */ /* 0x000fe200078e022d */
[----:B------:R0:W-:Y:S01]  /*1e880*/  SYNCS.ARRIVE.TRANS64.RED.A1T0 RZ, [R6+URZ], RZ ;  /* 0x000000ff06ff79a7 */ /* 0x0001e2000810043f */
        /* <DEDUP_REMOVED lines=12> */
[----:B------:R-:W-:-:S04]  /*1e950*/  UMOV UR4, 0xffffffff ;  /* 0xffffffff00047882 */ /* 0x000fc80000000000 */
[----:B------:R-:W-:Y:S01]  /*1e960*/  LEA.HI.X R4, R4, UR5, R5, 0x2, P0 ;  /* 0x0000000504047c11 */ /* 0x000fe200080f1405 */
[----:B0-----:R-:W-:Y:S06]  /*1e970*/  BRA.DIV UR4, `(.L_x_7995) ;  /* 0x000000be04587947 */ /* 0x001fec000b800000 */
[----:B------:R0:W1:Y:S04]  /*1e980*/  SHFL.IDX PT, R0, R4, RZ, 0x1c1f ;  /* 0x001c1fff04007589 */ /* 0x00006800000e0000 */
[----:B------:R0:W2:Y:S02]  /*1e990*/  SHFL.IDX PT, R14, R3, RZ, 0x1c1f ;  /* 0x001c1fff030e7589 */ /* 0x0000a400000e0000 */
.L_x_8262:
[----:B------:R-:W-:Y:S01]  /*1e9a0*/  ISETP.GE.AND P0, PT, R10, R9, PT ;  /* 0x000000090a00720c */ /* 0x000fe20003f06270 */
[----:B------:R-:W-:-:S12]  /*1e9b0*/  BSSY B1, `(.L_x_7996) ;  /* 0x000004f000017945 */ /* 0x000fd80003800000 */
[----:B------:R-:W-:Y:S05]  /*1e9c0*/  @P0 BRA `(.L_x_7997) ;  /* 0x0000000400340947 */ /* 0x000fea0003800000 */
[----:B------:R-:W-:Y:S01]  /*1e9d0*/  ULDC UR4, c[0x0][0xac8] ;  /* 0x0002b20000047ab9 */ /* 0x000fe20000000800 */
[----:B------:R-:W-:Y:S02]  /*1e9e0*/  SHF.R.S32.HI R12, RZ, 0x1f, R188 ;  /* 0x0000001fff0c7819 */ /* 0x000fe400000114bc */
[----:B------:R-:W-:Y:S02]  /*1e9f0*/  ISETP.GE.AND P0, PT, R188, UR4, PT ;  /* 0x00000004bc007c0c */ /* 0x000fe4000bf06270 */
[----:B------:R-:W-:Y:S02]  /*1ea00*/  ISETP.GE.AND P2, PT, R231, UR4, PT ;  /* 0x00000004e7007c0c */ /* 0x000fe4000bf46270 */
[----:B------:R-:W-:Y:S02]  /*1ea10*/  ISETP.GE.AND P3, PT, R230, UR4, PT ;  /* 0x00000004e6007c0c */ /* 0x000fe4000bf66270 */
[----:B------:R-:W-:Y:S02]  /*1ea20*/  ISETP.GE.AND P1, PT, R229, UR4, PT ;  /* 0x00000004e5007c0c */ /* 0x000fe4000bf26270 */
[----:B------:R-:W-:-:S02]  /*1ea30*/  SHF.R.S32.HI R5, RZ, 0x1f, R231 ;  /* 0x0000001fff057819 */ /* 0x000fc400000114e7 */
[----:B------:R-:W-:-:S03]  /*1ea40*/  SHF.R.S32.HI R15, RZ, 0x1f, R230 ;  /* 0x0000001fff0f7819 */ /* 0x000fc600000114e6 */
[CC--:B--2---:R-:W-:Y:S02]  /*1ea50*/  @!P0 LEA R10, P4, R188.reuse, R14.reuse, 0x2 ;  /* 0x0000000ebc0a8211 */ /* 0x0c4fe400078810ff */
[C---:B------:R-:W-:Y:S02]  /*1ea60*/  @!P2 LEA R6, P5, R231.reuse, R14, 0x2 ;  /* 0x0000000ee706a211 */ /* 0x040fe400078a10ff */
[-C--:B-1----:R-:W-:Y:S02]  /*1ea70*/  @!P0 LEA.HI.X R11, R188, R0.reuse, R12, 0x2, P4 ;  /* 0x00000000bc0b8211 */ /* 0x082fe400020f140c */
[----:B------:R-:W-:Y:S02]  /*1ea80*/  @!P2 LEA.HI.X R7, R231, R0, R5, 0x2, P5 ;  /* 0x00000000e707a211 */ /* 0x000fe400028f1405 */
[----:B------:R-:W-:Y:S01]  /*1ea90*/  @!P3 LEA R12, P4, R230, R14, 0x2 ;  /* 0x0000000ee60cb211 */ /* 0x000fe200078810ff */
[----:B------:R1:W-:Y:S01]  /*1eaa0*/  @!P0 ST.E.64 desc[UR42][R10.64], R20 ;  /* 0x000000140a008985 */ /* 0x0003e2000c101b2a */
[----:B------:R-:W-:-:S02]  /*1eab0*/  ISETP.GE.AND P0, PT, R228, UR4, PT ;  /* 0x00000004e4007c0c */ /* 0x000fc4000bf06270 */
[----:B------:R-:W-:Y:S01]  /*1eac0*/  SHF.R.S32.HI R5, RZ, 0x1f, R229 ;  /* 0x0000001fff057819 */ /* 0x000fe200000114e5 */
[----:B------:R2:W-:Y:S01]  /*1ead0*/  @!P2 ST.E.64 desc[UR42][R6.64], R92 ;  /* 0x0000005c0600a985 */ /* 0x0005e2000c101b2a */
[----:B------:R-:W-:Y:S02]  /*1eae0*/  @!P1 LEA R28, P5, R229, R14, 0x2 ;  /* 0x0000000ee51c9211 */ /* 0x000fe400078a10ff */
[----:B------:R-:W-:Y:S02]  /*1eaf0*/  ISETP.GE.AND P2, PT, R227, UR4, PT ;  /* 0x00000004e3007c0c */ /* 0x000fe4000bf46270 */
[-C--:B------:R-:W-:Y:S02]  /*1eb00*/  @!P3 LEA.HI.X R13, R230, R0.reuse, R15, 0x2, P4 ;  /* 0x00000000e60db211 */ /* 0x080fe400020f140f */
[----:B------:R-:W-:Y:S02]  /*1eb10*/  @!P1 LEA.HI.X R29, R229, R0, R5, 0x2, P5 ;  /* 0x00000000e51d9211 */ /* 0x000fe400028f1405 */
[----:B------:R-:W-:Y:S01]  /*1eb20*/  ISETP.GE.AND P4, PT, R226, UR4, PT ;  /* 0x00000004e2007c0c */ /* 0x000fe2000bf86270 */
[----:B------:R3:W-:Y:S01]  /*1eb30*/  @!P3 ST.E.64 desc[UR42][R12.64], R96 ;  /* 0x000000600c00b985 */ /* 0x0007e2000c101b2a */
[----:B------:R-:W-:-:S02]  /*1eb40*/  @!P0 LEA R30, P3, R228, R14, 0x2 ;  /* 0x0000000ee41e8211 */ /* 0x000fc400078610ff */
[----:B------:R-:W-:Y:S01]  /*1eb50*/  SHF.R.S32.HI R15, RZ, 0x1f, R228 ;  /* 0x0000001fff0f7819 */ /* 0x000fe200000114e4 */
[----:B------:R4:W-:Y:S01]  /*1eb60*/  @!P1 ST.E.64 desc[UR42][R28.64], R100 ;  /* 0x000000641c009985 */ /* 0x0009e2000c101b2a */
[----:B------:R-:W-:Y:S02]  /*1eb70*/  ISETP.GE.AND P1, PT, R225, UR4, PT ;  /* 0x00000004e1007c0c */ /* 0x000fe4000bf26270 */
[----:B------:R-:W-:Y:S02]  /*1eb80*/  SHF.R.S32.HI R5, RZ, 0x1f, R227 ;  /* 0x0000001fff057819 */ /* 0x000fe400000114e3 */
[C---:B-1----:R-:W-:Y:S02]  /*1eb90*/  @!P2 LEA R10, P5, R227.reuse, R14, 0x2 ;  /* 0x0000000ee30aa211 */ /* 0x042fe400078a10ff */
[-C--:B------:R-:W-:Y:S02]  /*1eba0*/  @!P0 LEA.HI.X R31, R228, R0.reuse, R15, 0x2, P3 ;  /* 0x00000000e41f8211 */ /* 0x080fe400018f140f */
[----:B------:R-:W-:-:S02]  /*1ebb0*/  @!P2 LEA.HI.X R11, R227, R0, R5, 0x2, P5 ;  /* 0x00000000e30ba211 */ /* 0x000fc400028f1405 */
[----:B------:R-:W-:Y:S01]  /*1ebc0*/  ISETP.GE.AND P3, PT, R224, UR4, PT ;  /* 0x00000004e0007c0c */ /* 0x000fe2000bf66270 */
[----:B------:R-:W-:Y:S01]  /*1ebd0*/  @!P0 ST.E.64 desc[UR42][R30.64], R104 ;  /* 0x000000681e008985 */ /* 0x000fe2000c101b2a */
[-C--:B--2---:R-:W-:Y:S02]  /*1ebe0*/  @!P4 LEA R6, P0, R226, R14.reuse, 0x2 ;  /* 0x0000000ee206c211 */ /* 0x084fe400078010ff */
[----:B------:R-:W-:Y:S01]  /*1ebf0*/  SHF.R.S32.HI R15, RZ, 0x1f, R226 ;  /* 0x0000001fff0f7819 */ /* 0x000fe200000114e2 */
[----:B------:R1:W-:Y:S01]  /*1ec00*/  @!P2 ST.E.64 desc[UR42][R10.64], R108 ;  /* 0x0000006c0a00a985 */ /* 0x0003e2000c101b2a */
[----:B------:R-:W-:Y:S02]  /*1ec10*/  SHF.R.S32.HI R5, RZ, 0x1f, R225 ;  /* 0x0000001fff057819 */ /* 0x000fe400000114e1 */
[----:B---3--:R-:W-:Y:S02]  /*1ec20*/  @!P1 LEA R12, P5, R225, R14, 0x2 ;  /* 0x0000000ee10c9211 */ /* 0x008fe400078a10ff */
[----:B------:R-:W-:-:S02]  /*1ec30*/  ISETP.GE.AND P2, PT, R223, UR4, PT ;  /* 0x00000004df007c0c */ /* 0x000fc4000bf46270 */
[-C--:B------:R-:W-:Y:S02]  /*1ec40*/  @!P4 LEA.HI.X R7, R226, R0.reuse, R15, 0x2, P0 ;  /* 0x00000000e207c211 */ /* 0x080fe400000f140f */
[----:B------:R-:W-:Y:S02]  /*1ec50*/  ISETP.GE.AND P0, PT, R222, UR4, PT ;  /* 0x00000004de007c0c */ /* 0x000fe4000bf06270 */
[----:B------:R-:W-:Y:S01]  /*1ec60*/  @!P1 LEA.HI.X R13, R225, R0, R5, 0x2, P5 ;  /* 0x00000000e10d9211 */ /* 0x000fe200028f1405 */
[----:B------:R2:W-:Y:S01]  /*1ec70*/  @!P4 ST.E.64 desc[UR42][R6.64], R36 ;  /* 0x000000240600c985 */ /* 0x0005e2000c101b2a */
[----:B------:R-:W-:Y:S02]  /*1ec80*/  @!P3 LEA R20, P5, R224, R14, 0x2 ;  /* 0x0000000ee014b211 */ /* 0x000fe400078a10ff */
[----:B------:R-:W-:Y:S01]  /*1ec90*/  SHF.R.S32.HI R5, RZ, 0x1f, R224 ;  /* 0x0000001fff057819 */ /* 0x000fe200000114e0 */
[----:B------:R3:W-:Y:S01]  /*1eca0*/  @!P1 ST.E.64 desc[UR42][R12.64], R116 ;  /* 0x000000740c009985 */ /* 0x0007e2000c101b2a */
[----:B------:R-:W-:-:S02]  /*1ecb0*/  ISETP.GE.AND P1, PT, R221, UR4, PT ;  /* 0x00000004dd007c0c */ /* 0x000fc4000bf26270 */
[----:B------:R-:W-:Y:S02]  /*1ecc0*/  @!P3 LEA.HI.X R21, R224, R0, R5, 0x2, P5 ;  /* 0x00000000e015b211 */ /* 0x000fe400028f1405 */
[CC--:B----4-:R-:W-:Y:S02]  /*1ecd0*/  @!P2 LEA R28, P4, R223.reuse, R14.reuse, 0x2 ;  /* 0x0000000edf1ca211 */ /* 0x0d0fe400078810ff */
[----:B------:R-:W-:Y:S01]  /*1ece0*/  SHF.R.S32.HI R15, RZ, 0x1f, R223 ;  /* 0x0000001fff0f7819 */ /* 0x000fe200000114df */
[----:B------:R4:W-:Y:S01]  /*1ecf0*/  @!P3 ST.E.64 desc[UR42][R20.64], R120 ;  /* 0x000000781400b985 */ /* 0x0009e2000c101b2a */
[----:B-1----:R-:W-:Y:S02]  /*1ed00*/  @!P0 LEA R10, P5, R222, R14, 0x2 ;  /* 0x0000000ede0a8211 */ /* 0x002fe400078a10ff */
[----:B------:R-:W-:Y:S02]  /*1ed10*/  SHF.R.S32.HI R5, RZ, 0x1f, R222 ;  /* 0x0000001fff057819 */ /* 0x000fe400000114de */
[----:B------:R-:W-:-:S02]  /*1ed20*/  @!P2 LEA.HI.X R29, R223, R0, R15, 0x2, P4 ;  /* 0x00000000df1da211 */ /* 0x000fc400020f140f */
[----:B------:R-:W-:Y:S02]  /*1ed30*/  ISETP.GE.AND P3, PT, R220, UR4, PT ;  /* 0x00000004dc007c0c */ /* 0x000fe4000bf66270 */
[----:B------:R-:W-:Y:S01]  /*1ed40*/  @!P0 LEA.HI.X R11, R222, R0, R5, 0x2, P5 ;  /* 0x00000000de0b8211 */ /* 0x000fe200028f1405 */
[----:B------:R1:W-:Y:S01]  /*1ed50*/  @!P2 ST.E.64 desc[UR42][R28.64], R38 ;  /* 0x000000261c00a985 */ /* 0x0003e2000c101b2a */
[----:B------:R-:W-:Y:S02]  /*1ed60*/  ISETP.GE.AND P4, PT, R219, UR4, PT ;  /* 0x00000004db007c0c */ /* 0x000fe4000bf86270 */
[----:B------:R-:W-:Y:S01]  /*1ed70*/  SHF.R.S32.HI R5, RZ, 0x1f, R221 ;  /* 0x0000001fff057819 */ /* 0x000fe200000114dd */
[----:B------:R0:W-:Y:S01]  /*1ed80*/  @!P0 ST.E.64 desc[UR42][R10.64], R128 ;  /* 0x000000800a008985 */ /* 0x0001e2000c101b2a */
[----:B--2---:R-:W-:Y:S02]  /*1ed90*/  @!P1 LEA R6, P5, R221, R14, 0x2 ;  /* 0x0000000edd069211 */ /* 0x004fe400078a10ff */
[----:B------:R-:W-:-:S02]  /*1eda0*/  ISETP.GE.AND P2, PT, R218, UR4, PT ;  /* 0x00000004da007c0c */ /* 0x000fc4000bf46270 */
[----:B------:R-:W-:Y:S02]  /*1edb0*/  ISETP.GE.AND P0, PT, R217, UR4, PT ;  /* 0x00000004d9007c0c */ /* 0x000fe4000bf06270 */
[----:B------:R-:W-:Y:S02]  /*1edc0*/  @!P1 LEA.HI.X R7, R221, R0, R5, 0x2, P5 ;  /* 0x00000000dd079211 */ /* 0x000fe400028f1405 */
[----:B---3--:R-:W-:-:S03]  /*1edd0*/  @!P3 LEA R12, P5, R220, R14, 0x2 ;  /* 0x0000000edc0cb211 */ /* 0x008fc600078a10ff */
[----:B------:R0:W-:Y:S01]  /*1ede0*/  @!P1 ST.E.64 desc[UR42][R6.64], R132 ;  /* 0x0000008406009985 */ /* 0x0001e2000c101b2a */
[C---:B----4-:R-:W-:Y:S02]  /*1edf0*/  @!P4 LEA R20, P1, R219.reuse, R14, 0x2 ;  /* 0x0000000edb14c211 */ /* 0x050fe400078210ff */
[----:B------:R-:W-:Y:S02]  /*1ee00*/  @!P3 LEA.HI.X R13, R220, R0, R237, 0x2, P5 ;  /* 0x00000000dc0db211 */ /* 0x000fe400028f14ed */
[C---:B-1----:R-:W-:Y:S02]  /*1ee10*/  @!P2 LEA R28, P5, R218.reuse, R14, 0x2 ;  /* 0x0000000eda1ca211 */ /* 0x042fe400078a10ff */
[----:B------:R-:W-:Y:S01]  /*1ee20*/  @!P4 LEA.HI.X R21, R219, R0, R236, 0x2, P1 ;  /* 0x00000000db15c211 */ /* 0x000fe200008f14ec */
[----:B------:R0:W-:Y:S01]  /*1ee30*/  @!P3 ST.E.64 desc[UR42][R12.64], R136 ;  /* 0x000000880c00b985 */ /* 0x0001e2000c101b2a */
[C---:B------:R-:W-:Y:S02]  /*1ee40*/  @!P0 LEA R14, P1, R217.reuse, R14, 0x2 ;  /* 0x0000000ed90e8211 */ /* 0x040fe400078210ff */
[-C--:B------:R-:W-:Y:S01]  /*1ee50*/  @!P2 LEA.HI.X R29, R218, R0.reuse, R235, 0x2, P5 ;  /* 0x00000000da1da211 */ /* 0x080fe200028f14eb */
[----:B------:R0:W-:Y:S01]  /*1ee60*/  @!P4 ST.E.64 desc[UR42][R20.64], R140 ;  /* 0x0000008c1400c985 */ /* 0x0001e2000c101b2a */
[----:B------:R-:W-:-:S03]  /*1ee70*/  @!P0 LEA.HI.X R15, R217, R0, R234, 0x2, P1 ;  /* 0x00000000d90f8211 */ /* 0x000fc600008f14ea */
[----:B------:R0:W-:Y:S04]  /*1ee80*/  @!P2 ST.E.64 desc[UR42][R28.64], R144 ;  /* 0x000000901c00a985 */ /* 0x0001e8000c101b2a */
[----:B------:R0:W-:Y:S02]  /*1ee90*/  @!P0 ST.E.64 desc[UR42][R14.64], R148 ;  /* 0x000000940e008985 */ /* 0x0001e4000c101b2a */
.L_x_7997:
[----:B------:R-:W-:Y:S05]  /*1eea0*/  BSYNC B1 ;  /* 0x0000000000017941 */ /* 0x000fea0003800000 */
.L_x_7996:
[----:B------:R-:W-:-:S03]  /*1eeb0*/  UMOV UR4, 0xffffffff ;  /* 0xffffffff00047882 */ /* 0x000fc60000000000 */
[----:B------:R-:W-:Y:S05]  /*1eec0*/  BRA.DIV UR4, `(.L_x_7998) ;  /* 0x000000ba04387947 */ /* 0x000fea000b800000 */
[----:B-1----:R1:W3:Y:S04]  /*1eed0*/  SHFL.IDX PT, R0, R4, 0x1, 0x1c1f ;  /* 0x003c1f0004007f89 */ /* 0x0022e800000e0000 */
[----:B0-2---:R1:W0:Y:S02]  /*1eee0*/  SHFL.IDX PT, R14, R3, 0x1, 0x1c1f ;  /* 0x003c1f00030e7f89 */ /* 0x00522400000e0000 */
.L_x_8266:
[----:B------:R-:W-:-:S13]  /*1eef0*/  ISETP.GE.AND P0, PT, R8, R9, PT ;  /* 0x000000090800720c */ /* 0x000fda0003f06270 */
[----:B------:R-:W-:Y:S05]  /*1ef00*/  @P0 BRA `(.L_x_7994) ;  /* 0x0000001000400947 */ /* 0x000fea0003800000 */
[----:B------:R-:W-:Y:S01]  /*1ef10*/  ULDC UR4, c[0x0][0xac8] ;  /* 0x0002b20000047ab9 */ /* 0x000fe20000000800 */
[----:B-1----:R-:W-:Y:S02]  /*1ef20*/  SHF.R.S32.HI R3, RZ, 0x1f, R188 ;  /* 0x0000001fff037819 */ /* 0x002fe400000114bc */
[----:B------:R-:W-:Y:S02]  /*1ef30*/  ISETP.GE.AND P2, PT, R188, UR4, PT ;  /* 0x00000004bc007c0c */ /* 0x000fe4000bf46270 */
[----:B------:R-:W-:Y:S02]  /*1ef40*/  ISETP.GE.AND P3, PT, R231, UR4, PT ;  /* 0x00000004e7007c0c */ /* 0x000fe4000bf66270 */
[----:B------:R-:W-:Y:S02]  /*1ef50*/  ISETP.GE.AND P1, PT, R230, UR4, PT ;  /* 0x00000004e6007c0c */ /* 0x000fe4000bf26270 */
[----:B------:R-:W-:Y:S02]  /*1ef60*/  SHF.R.S32.HI R10, RZ, 0x1f, R231 ;  /* 0x0000001fff0a7819 */ /* 0x000fe400000114e7 */
[----:B------:R-:W-:-:S05]  /*1ef70*/  SHF.R.S32.HI R15, RZ, 0x1f, R229 ;  /* 0x0000001fff0f7819 */ /* 0x000fca00000114e5 */
[CC--:B0-----:R-:W-:Y:S02]  /*1ef80*/  @!P2 LEA R4, P0, R188.reuse, R14.reuse, 0x2 ;  /* 0x0000000ebc04a211 */ /* 0x0c1fe400078010ff */
[----:B------:R-:W-:Y:S02]  /*1ef90*/  @!P3 LEA R6, P4, R231, R14, 0x2 ;  /* 0x0000000ee706b211 */ /* 0x000fe400078810ff */
[----:B---3--:R-:W-:Y:S02]  /*1efa0*/  @!P2 LEA.HI.X R5, R188, R0, R3, 0x2, P0 ;  /* 0x00000000bc05a211 */ /* 0x008fe400000f1403 */
[----:B------:R-:W-:Y:S02]  /*1efb0*/  ISETP.GE.AND P0, PT, R229, UR4, PT ;  /* 0x00000004e5007c0c */ /* 0x000fe4000bf06270 */
[----:B------:R-:W-:Y:S01]  /*1efc0*/  SHF.R.S32.HI R3, RZ, 0x1f, R230 ;  /* 0x0000001fff037819 */ /* 0x000fe200000114e6 */
[----:B------:R0:W-:Y:S01]  /*1efd0*/  @!P2 ST.E.64 desc[UR42][R4.64], R90 ;  /* 0x0000005a0400a985 */ /* 0x0001e2000c101b2a */
[----:B------:R-:W-:-:S02]  /*1efe0*/  ISETP.GE.AND P2, PT, R228, UR4, PT ;  /* 0x00000004e4007c0c */ /* 0x000fc4000bf46270 */
[C---:B------:R-:W-:Y:S02]  /*1eff0*/  @!P1 LEA R8, P5, R230.reuse, R14, 0x2 ;  /* 0x0000000ee6089211 */ /* 0x040fe400078a10ff */
[-C--:B------:R-:W-:Y:S02]  /*1f000*/  @!P3 LEA.HI.X R7, R231, R0.reuse, R10, 0x2, P4 ;  /* 0x00000000e707b211 */ /* 0x080fe400020f140a */
[----:B------:R-:W-:Y:S02]  /*1f010*/  ISETP.GE.AND P4, PT, R227, UR4, PT ;  /* 0x00000004e3007c0c */ /* 0x000fe4000bf86270 */
[----:B------:R-:W-:Y:S01]  /*1f020*/  @!P1 LEA.HI.X R9, R230, R0, R3, 0x2, P5 ;  /* 0x00000000e6099211 */ /* 0x000fe200028f1403 */
[----:B------:R1:W-:Y:S01]  /*1f030*/  @!P3 ST.E.64 desc[UR42][R6.64], R94 ;  /* 0x0000005e0600b985 */ /* 0x0003e2000c101b2a */
[----:B------:R-:W-:Y:S02]  /*1f040*/  @!P0 LEA R10, P5, R229, R14, 0x2 ;  /* 0x0000000ee50a8211 */ /* 0x000fe400078a10ff */
[----:B------:R-:W-:Y:S01]  /*1f050*/  ISETP.GE.AND P3, PT, R226, UR4, PT ;  /* 0x00000004e2007c0c */ /* 0x000fe2000bf66270 */
[----:B------:R2:W-:Y:S01]  /*1f060*/  @!P1 ST.E.64 desc[UR42][R8.64], R98 ;  /* 0x0000006208009985 */ /* 0x0005e2000c101b2a */
[----:B------:R-:W-:-:S02]  /*1f070*/  SHF.R.S32.HI R3, RZ, 0x1f, R228 ;  /* 0x0000001fff037819 */ /* 0x000fc400000114e4 */
[C---:B------:R-:W-:Y:S02]  /*1f080*/  @!P2 LEA R12, P1, R228.reuse, R14, 0x2 ;  /* 0x0000000ee40ca211 */ /* 0x040fe400078210ff */
[-C--:B------:R-:W-:Y:S02]  /*1f090*/  @!P0 LEA.HI.X R11, R229, R0.reuse, R15, 0x2, P5 ;  /* 0x00000000e50b8211 */ /* 0x080fe400028f140f */
[----:B------:R-:W-:Y:S02]  /*1f0a0*/  @!P2 LEA.HI.X R13, R228, R0, R3, 0x2, P1 ;  /* 0x00000000e40da211 */ /* 0x000fe400008f1403 */
[----:B------:R-:W-:Y:S01]  /*1f0b0*/  ISETP.GE.AND P1, PT, R225, UR4, PT ;  /* 0x00000004e1007c0c */ /* 0x000fe2000bf26270 */
[----:B------:R3:W-:Y:S01]  /*1f0c0*/  @!P0 ST.E.64 desc[UR42][R10.64], R102 ;  /* 0x000000660a008985 */ /* 0x0007e2000c101b2a */
[----:B0-----:R-:W-:Y:S02]  /*1f0d0*/  @!P4 LEA R4, P0, R227, R14, 0x2 ;  /* 0x0000000ee304c211 */ /* 0x001fe400078010ff */
[----:B------:R-:W-:Y:S01]  /*1f0e0*/  SHF.R.S32.HI R15, RZ, 0x1f, R227 ;  /* 0x0000001fff0f7819 */ /* 0x000fe200000114e3 */
[----:B------:R0:W-:Y:S01]  /*1f0f0*/  @!P2 ST.E.64 desc[UR42][R12.64], R106 ;  /* 0x0000006a0c00a985 */ /* 0x0001e2000c101b2a */
[----:B------:R-:W-:-:S02]  /*1f100*/  SHF.R.S32.HI R3, RZ, 0x1f, R226 ;  /* 0x0000001fff037819 */ /* 0x000fc400000114e2 */
[----:B-1----:R-:W-:Y:S02]  /*1f110*/  @!P3 LEA R6, P5, R226, R14, 0x2 ;  /* 0x0000000ee206b211 */ /* 0x002fe400078a10ff */
[----:B------:R-:W-:Y:S02]  /*1f120*/  ISETP.GE.AND P2, PT, R224, UR4, PT ;  /* 0x00000004e0007c0c */ /* 0x000fe4000bf46270 */
[-C--:B------:R-:W-:Y:S02]  /*1f130*/  @!P4 LEA.HI.X R5, R227, R0.reuse, R15, 0x2, P0 ;  /* 0x00000000e305c211 */ /* 0x080fe400000f140f */
[----:B------:R-:W-:Y:S02]  /*1f140*/  ISETP.GE.AND P0, PT, R223, UR4, PT ;  /* 0x00000004df007c0c */ /* 0x000fe4000bf06270 */
[----:B------:R-:W-:Y:S01]  /*1f150*/  @!P3 LEA.HI.X R7, R226, R0, R3, 0x2, P5 ;  /* 0x00000000e207b211 */ /* 0x000fe200028f1403 */
[----:B------:R1:W-:Y:S01]  /*1f160*/  @!P4 ST.E.64 desc[UR42][R4.64], R110 ;  /* 0x0000006e0400c985 */ /* 0x0003e2000c101b2a */
[----:B--2---:R-:W-:-:S02]  /*1f170*/  @!P1 LEA R8, P5, R225, R14, 0x2 ;  /* 0x0000000ee1089211 */ /* 0x004fc400078a10ff */
[----:B------:R-:W-:Y:S01]  /*1f180*/  SHF.R.S32.HI R3, RZ, 0x1f, R225 ;  /* 0x0000001fff037819 */ /* 0x000fe200000114e1 */
[----:B------:R2:W-:Y:S01]  /*1f190*/  @!P3 ST.E.64 desc[UR42][R6.64], R114 ;  /* 0x000000720600b985 */ /* 0x0005e2000c101b2a */
[----:B------:R-:W-:Y:S02]  /*1f1a0*/  ISETP.GE.AND P3, PT, R222, UR4, PT ;  /* 0x00000004de007c0c */ /* 0x000fe4000bf66270 */
[----:B------:R-:W-:Y:S02]  /*1f1b0*/  @!P1 LEA.HI.X R9, R225, R0, R3, 0x2, P5 ;  /* 0x00000000e1099211 */ /* 0x000fe400028f1403 */
[-C--:B---3--:R-:W-:Y:S02]  /*1f1c0*/  @!P2 LEA R10, P4, R224, R14.reuse, 0x2 ;  /* 0x0000000ee00aa211 */ /* 0x088fe400078810ff */
[----:B------:R-:W-:Y:S01]  /*1f1d0*/  SHF.R.S32.HI R15, RZ, 0x1f, R224 ;  /* 0x0000001fff0f7819 */ /* 0x000fe200000114e0 */
[----:B------:R3:W-:Y:S01]  /*1f1e0*/  @!P1 ST.E.64 desc[UR42][R8.64], R118 ;  /* 0x0000007608009985 */ /* 0x0007e2000c101b2a */
[----:B0-----:R-:W-:-:S02]  /*1f1f0*/  @!P0 LEA R12, P5, R223, R14, 0x2 ;  /* 0x0000000edf0c8211 */ /* 0x001fc400078a10ff */
[----:B------:R-:W-:Y:S02]  /*1f200*/  SHF.R.S32.HI R3, RZ, 0x1f, R223 ;  /* 0x0000001fff037819 */ /* 0x000fe400000114df */
[-C--:B------:R-:W-:Y:S02]  /*1f210*/  @!P2 LEA.HI.X R11, R224, R0.reuse, R15, 0x2, P4 ;  /* 0x00000000e00ba211 */ /* 0x080fe400020f140f */
[----:B------:R-:W-:Y:S02]  /*1f220*/  ISETP.GE.AND P1, PT, R221, UR4, PT ;  /* 0x00000004dd007c0c */ /* 0x000fe4000bf26270 */
[----:B------:R-:W-:Y:S01]  /*1f230*/  @!P0 LEA.HI.X R13, R223, R0, R3, 0x2, P5 ;  /* 0x00000000df0d8211 */ /* 0x000fe200028f1403 */
[----:B------:R0:W-:Y:S01]  /*1f240*/  @!P2 ST.E.64 desc[UR42][R10.64], R122 ;  /* 0x0000007a0a00a985 */ /* 0x0001e2000c101b2a */
[----:B------:R-:W-:Y:S02]  /*1f250*/  ISETP.GE.AND P4, PT, R220, UR4, PT ;  /* 0x00000004dc007c0c */ /* 0x000fe4000bf86270 */
[----:B------:R-:W-:Y:S01]  /*1f260*/  SHF.R.S32.HI R3, RZ, 0x1f, R222 ;  /* 0x0000001fff037819 */ /* 0x000fe200000114de */
[----:B------:R4:W-:Y:S01]  /*1f270*/  @!P0 ST.E.64 desc[UR42][R12.64], R126 ;  /* 0x0000007e0c008985 */ /* 0x0009e2000c101b2a */
[----:B-1----:R-:W-:-:S02]  /*1f280*/  @!P3 LEA R4, P5, R222, R14, 0x2 ;  /* 0x0000000ede04b211 */ /* 0x002fc400078a10ff */
[----:B------:R-:W-:Y:S02]  /*1f290*/  ISETP.GE.AND P2, PT, R219, UR4, PT ;  /* 0x00000004db007c0c */ /* 0x000fe4000bf46270 */
[----:B------:R-:W-:Y:S02]  /*1f2a0*/  ISETP.GE.AND P0, PT, R218, UR4, PT ;  /* 0x00000004da007c0c */ /* 0x000fe4000bf06270 */
[----:B------:R-:W-:Y:S02]  /*1f2b0*/  @!P3 LEA.HI.X R5, R222, R0, R3, 0x2, P5 ;  /* 0x00000000de05b211 */ /* 0x000fe400028f1403 */
[----:B------:R-:W-:Y:S02]  /*1f2c0*/  SHF.R.S32.HI R3, RZ, 0x1f, R221 ;  /* 0x0000001fff037819 */ /* 0x000fe400000114dd */
[-C--:B--2---:R-:W-:Y:S01]  /*1f2d0*/  @!P1 LEA R6, P5, R221, R14.reuse, 0x2 ;  /* 0x0000000edd069211 */ /* 0x084fe200078a10ff */
[----:B------:R4:W-:Y:S01]  /*1f2e0*/  @!P3 ST.E.64 desc[UR42][R4.64], R130 ;  /* 0x000000820400b985 */ /* 0x0009e2000c101b2a */
[----:B---3--:R-:W-:-:S02]  /*1f2f0*/  @!P4 LEA R8, P3, R220, R14, 0x2 ;  /* 0x0000000edc08c211 */ /* 0x008fc400078610ff */
[----:B------:R-:W-:Y:S02]  /*1f300*/  @!P1 LEA.HI.X R7, R221, R0, R3, 0x2, P5 ;  /* 0x00000000dd079211 */ /* 0x000fe400028f1403 */
[C---:B0-----:R-:W-:Y:S02]  /*1f310*/  @!P2 LEA R10, P5, R219.reuse, R14, 0x2 ;  /* 0x0000000edb0aa211 */ /* 0x041fe400078a10ff */
[----:B------:R-:W-:Y:S01]  /*1f320*/  @!P4 LEA.HI.X R9, R220, R0, R237, 0x2, P3 ;  /* 0x00000000dc09c211 */ /* 0x000fe200018f14ed */
[----:B------:R4:W-:Y:S01]  /*1f330*/  @!P1 ST.E.64 desc[UR42][R6.64], R134 ;  /* 0x0000008606009985 */ /* 0x0009e2000c101b2a */
[C---:B------:R-:W-:Y:S02]  /*1f340*/  @!P0 LEA R20, P3, R218.reuse, R14, 0x2 ;  /* 0x0000000eda148211 */ /* 0x040fe400078610ff */
[-C--:B------:R-:W-:Y:S01]  /*1f350*/  @!P2 LEA.HI.X R11, R219, R0.reuse, R236, 0x2, P5 ;  /* 0x00000000db0ba211 */ /* 0x080fe200028f14ec */
[----:B------:R4:W-:Y:S01]  /*1f360*/  @!P4 ST.E.64 desc[UR42][R8.64], R138 ;  /* 0x0000008a0800c985 */ /* 0x0009e2000c101b2a */
[----:B------:R-:W-:-:S03]  /*1f370*/  @!P0 LEA.HI.X R21, R218, R0, R235, 0x2, P3 ;  /* 0x00000000da158211 */ /* 0x000fc600018f14eb */
[----:B------:R4:W-:Y:S04]  /*1f380*/  @!P2 ST.E.64 desc[UR42][R10.64], R142 ;  /* 0x0000008e0a00a985 */ /* 0x0009e8000c101b2a */
[----:B------:R4:W-:Y:S01]  /*1f390*/  @!P0 ST.E.64 desc[UR42][R20.64], R146 ;  /* 0x0000009214008985 */ /* 0x0009e2000c101b2a */
[----:B------:R-:W-:-:S13]  /*1f3a0*/  ISETP.GE.AND P0, PT, R217, UR4, PT ;  /* 0x00000004d9007c0c */ /* 0x000fda000bf06270 */
[----:B----4-:R-:W-:Y:S05]  /*1f3b0*/  @P0 BRA `(.L_x_7994) ;  /* 0x0000000c00140947 */ /* 0x010fea0003800000 */
[----:B------:R-:W-:-:S04]  /*1f3c0*/  LEA R14, P0, R217, R14, 0x2 ;  /* 0x0000000ed90e7211 */ /* 0x000fc800078010ff */
[----:B------:R-:W-:-:S05]  /*1f3d0*/  LEA.HI.X R15, R217, R0, R234, 0x2, P0 ;  /* 0x00000000d90f7211 */ /* 0x000fca00000f14ea */
[----:B------:R4:W-:Y:S01]  /*1f3e0*/  ST.E.64 desc[UR42][R14.64], R150 ;  /* 0x000000960e007985 */ /* 0x0009e2000c101b2a */
[----:B------:R-:W-:Y:S05]  /*1f3f0*/  BRA `(.L_x_7994) ;  /* 0x0000000c00047947 */ /* 0x000fea0003800000 */
.L_x_7981:
        /* <DEDUP_REMOVED lines=13> */
[----:B------:R-:W4:Y:S01]  /*1f4d0*/  S2R R0, SR_TID.X ;  /* 0x0000000000007919 */ /* 0x000f220000002100 */
[----:B---3--:R-:W-:-:S05]  /*1f4e0*/  @P1 IMAD.WIDE R6, R209, 0x4, R6 ;  /* 0x00000004d1061825 */ /* 0x008fca00078e0206 */
[----:B------:R2:W5:Y:S01]  /*1f4f0*/  @P1 LDG.E R20, desc[UR42][R6.64] ;  /* 0x0000002a06141981 */ /* 0x000562000c1e1900 */
[----:B------:R-:W-:-:S13]  /*1f500*/  ISETP.NE.AND P2, PT, R208, RZ, PT ;  /* 0x000000ffd000720c */ /* 0x000fda0003f45270 */
[----:B------:R-:W3:Y:S01]  /*1f510*/  @!P2 LDC R208, c[0x0][0xad4] ;  /* 0x0002b500ffd0ab82 */ /* 0x000ee20000000800 */
[----:B----4-:R-:W-:Y:S01]  /*1f520*/  VIADD R0, R0, 0xffffff80 ;  /* 0xffffff8000007836 */ /* 0x010fe20000000000 */
[----:B------:R-:W-:-:S04]  /*1f530*/  SHF.R.S32.HI R30, RZ, 0x1f, R209 ;  /* 0x0000001fff1e7819 */ /* 0x000fc800000114d1 */
[----:B------:R-:W-:Y:S02]  /*1f540*/  ISETP.GT.AND P3, PT, R0, 0x7f, PT ;  /* 0x0000007f0000780c */ /* 0x000fe40003f64270 */
[----:B---3--:R-:W-:Y:S01]  /*1f550*/  ISETP.GT.AND P2, PT, R208, 0x1, PT ;  /* 0x00000001d000780c */ /* 0x008fe20003f44270 */
[----:B--2---:R-:W-:-:S12]  /*1f560*/  @P1 BRA `(.L_x_7999) ;  /* 0x0000000000101947 */ /* 0x004fd80003800000 */
[----:B------:R-:W-:Y:S05]  /*1f570*/  @!P0 BRA `(.L_x_7999) ;  /* 0x00000000000c8947 */ /* 0x000fea0003800000 */
[----:B------:R-:W2:Y:S04]  /*1f580*/  LDG.E R7, desc[UR42][R4.64] ;  /* 0x0000002a04077981 */ /* 0x000ea8000c1e1900 */
[----:B-----5:R-:W2:Y:S02]  /*1f590*/  LDG.E R20, desc[UR42][R4.64+0x4] ;  /* 0x0000042a04147981 */ /* 0x020ea4000c1e1900 */
[----:B--2---:R-:W-:-:S07]  /*1f5a0*/  IMAD.IADD R20, R20, 0x1, -R7 ;  /* 0x0000000114147824 */ /* 0x004fce00078e0a07 */
.L_x_7999:
[----:B------:R-:W-:Y:S01]  /*1f5b0*/  BSSY B1, `(.L_x_8000) ;  /* 0x0000036000017945 */ /* 0x000fe20003800000 */
[----:B------:R-:W-:Y:S02]  /*1f5c0*/  SEL R31, R209, RZ, !P0 ;  /* 0x000000ffd11f7207 */ /* 0x000fe40004000000 */
[----:B------:R-:W-:Y:S02]  /*1f5d0*/  SEL R30, R30, RZ, !P0 ;  /* 0x000000ff1e1e7207 */ /* 0x000fe40004000000 */
[----:B-----5:R-:W-:Y:S01]  /*1f5e0*/  SHF.R.S32.HI R28, RZ, 0x1f, R3 ;  /* 0x0000001fff1c7819 */ /* 0x020fe20000011403 */
[----:B------:R-:W-:Y:S06]  /*1f5f0*/  @P3 BRA `(.L_x_8001) ;  /* 0x0000000000c43947 */ /* 0x000fec0003800000 */
[----:B------:R-:W2:Y:S01]  /*1f600*/  S2R R33, SR_TID.X ;  /* 0x0000000000217919 */ /* 0x000ea20000002100 */
[----:B------:R-:W3:Y:S02]  /*1f610*/  LDC R35, c[0x0][0xbe8] ;  /* 0x0002fa00ff237b82 */ /* 0x000ee40000000800 */
[----:B---3--:R-:W-:Y:S01]  /*1f620*/  IMAD R0, R20, R35, RZ ;  /* 0x0000002314007224 */ /* 0x008fe200078e02ff */
[----:B--2---:R-:W-:-:S04]  /*1f630*/  IADD3 R33, R192, -0x80, R33 ;  /* 0xffffff80c0217810 */ /* 0x004fc80007ffe021 */
[----:B------:R-:W-:-:S13]  /*1f640*/  ISETP.GE.AND P0, PT, R33, R0, PT ;  /* 0x000000002100720c */ /* 0x000fda0003f06270 */
[----:B------:R-:W-:Y:S05]  /*1f650*/  @P0 BRA `(.L_x_8001) ;  /* 0x0000000000ac0947 */ /* 0x000fea0003800000 */
[----:B------:R-:W-:Y:S01]  /*1f660*/  ISETP.GT.AND P0, PT, R208, 0x1, PT ;  /* 0x00000001d000780c */ /* 0x000fe20003f04270 */
[----:B------:R-:W2:Y:S01]  /*1f670*/  LDC.64 R4, c[0x0][0xba8] ;  /* 0x0002ea00ff047b82 */ /* 0x000ea20000000a00 */
[----:B-1----:R-:W-:Y:S01]  /*1f680*/  MOV R24, 0x9b8 ;  /* 0x000009b800187802 */ /* 0x002fe20000000f00 */
[----:B------:R-:W-:Y:S01]  /*1f690*/  IMAD.MOV.U32 R21, RZ, RZ, R33 ;  /* 0x000000ffff157224 */ /* 0x000fe200078e0021 */
[----:B------:R-:W-:Y:S02]  /*1f6a0*/  ISETP.NE.AND P1, PT, R35, 0x1, PT ;  /* 0x000000012300780c */ /* 0x000fe40003f25270 */
[----:B------:R-:W-:Y:S02]  /*1f6b0*/  SEL R24, R24, 0x978, P0 ;  /* 0x0000097818187807 */ /* 0x000fe40000000000 */
[----:B------:R-:W-:Y:S02]  /*1f6c0*/  SEL R215, R215, RZ, P0 ;  /* 0x000000ffd7d77207 */ /* 0x000fe40000000000 */
[----:B------:R-:W1:Y:S08]  /*1f6d0*/  LDC.64 R8, c[0x0][R24+0x220] ;  /* 0x0000880018087b82 */ /* 0x000e700000000a00 */
[----:B------:R-:W3:Y:S08]  /*1f6e0*/  LDC.64 R6, c[0x0][R24+0x218] ;  /* 0x0000860018067b82 */ /* 0x000ef00000000a00 */
[----:B------:R-:W4:Y:S08]  /*1f6f0*/  LDC.64 R10, c[0x0][R24+0x228] ;  /* 0x00008a00180a7b82 */ /* 0x000f300000000a00 */
[----:B------:R-:W5:Y:S08]  /*1f700*/  LDC.64 R12, c[0x0][R24+0x210] ;  /* 0x00008400180c7b82 */ /* 0x000f700000000a00 */
[----:B------:R-:W0:Y:S08]  /*1f710*/  @P1 LDC R0, c[0x0][0xbec] ;  /* 0x0002fb00ff001b82 */ /* 0x000e300000000800 */
[----:B------:R-:W4:Y:S01]  /*1f720*/  @P1 LDC R37, c[0x0][0xbf0] ;  /* 0x0002fc00ff251b82 */ /* 0x000f220000000800 */
[----:B-1----:R-:W-:-:S07]  /*1f730*/  IMAD R9, R9, R31, RZ ;  /* 0x0000001f09097224 */ /* 0x002fce00078e02ff */
[----:B--2---:R-:W1:Y:S01]  /*1f740*/  @!P0 LDC R4, c[0x0][0xb50] ;  /* 0x0002d400ff048b82 */ /* 0x004e620000000800 */
[----:B------:R-:W-:-:S04]  /*1f750*/  IMAD.WIDE.U32 R14, R8, R31, RZ ;  /* 0x0000001f080e7225 */ /* 0x000fc800078e00ff */
[----:B------:R-:W-:Y:S02]  /*1f760*/  IMAD R9, R8, R30, R9 ;  /* 0x0000001e08097224 */ /* 0x000fe400078e0209 */
[----:B0-----:R-:W-:Y:S01]  /*1f770*/  @P1 IMAD.HI.U32 R0, R33, R0, RZ ;  /* 0x0000000021001227 */ /* 0x001fe200078e00ff */
[----:B------:R-:W0:Y:S03]  /*1f780*/  @!P0 LDC R5, c[0x0][0xb54] ;  /* 0x0002d500ff058b82 */ /* 0x000e260000000800 */
[-C--:B---3--:R-:W-:Y:S02]  /*1f790*/  IMAD R29, R7, R206.reuse, RZ ;  /* 0x000000ce071d7224 */ /* 0x088fe400078e02ff */
[----:B------:R-:W-:Y:S01]  /*1f7a0*/  IMAD.WIDE.U32 R6, R6, R206, RZ ;  /* 0x000000ce06067225 */ /* 0x000fe200078e00ff */
[----:B----4-:R-:W-:-:S03]  /*1f7b0*/  @P1 SHF.R.U32.HI R21, RZ, R37, R0 ;  /* 0x00000025ff151219 */ /* 0x010fc60000011600 */
[----:B------:R-:W-:Y:S01]  /*1f7c0*/  IMAD.IADD R29, R7, 0x1, R29 ;  /* 0x00000001071d7824 */ /* 0x000fe200078e021d */
[----:B------:R-:W-:Y:S01]  /*1f7d0*/  IADD3 R0, P1, P3, R14, R6, R3 ;  /* 0x000000060e007210 */ /* 0x000fe20007b3e003 */
[----:B------:R-:W-:Y:S02]  /*1f7e0*/  IMAD.IADD R14, R15, 0x1, R9 ;  /* 0x000000010f0e7824 */ /* 0x000fe400078e0209 */
[----:B------:R-:W-:Y:S02]  /*1f7f0*/  IMAD.MOV R8, RZ, RZ, -R21 ;  /* 0x000000ffff087224 */ /* 0x000fe400078e0a15 */
[----:B------:R-:W-:-:S04]  /*1f800*/  IMAD.WIDE.U32 R6, R10, R215, RZ ;  /* 0x000000d70a067225 */ /* 0x000fc800078e00ff */
[----:B------:R-:W-:Y:S02]  /*1f810*/  IMAD R11, R11, R215, RZ ;  /* 0x000000d70b0b7224 */ /* 0x000fe400078e02ff */
[----:B------:R-:W-:Y:S01]  /*1f820*/  IMAD R9, R35, R8, R33 ;  /* 0x0000000823097224 */ /* 0x000fe200078e0221 */
[----:B------:R-:W-:Y:S01]  /*1f830*/  IADD3.X R8, R14, R29, R28, P1, P3 ;  /* 0x0000001d0e087210 */ /* 0x000fe20000fe641c */
[----:B------:R-:W-:Y:S01]  /*1f840*/  IMAD.IADD R11, R7, 0x1, R11 ;  /* 0x00000001070b7824 */ /* 0x000fe200078e020b */
[----:B------:R-:W-:Y:S01]  /*1f850*/  IADD3 R6, P0, P1, R21, R0, R6 ;  /* 0x0000000015067210 */ /* 0x000fe2000791e006 */
[----:B-----5:R-:W-:Y:S01]  /*1f860*/  IMAD R0, R13, R9, RZ ;  /* 0x000000090d007224 */ /* 0x020fe200078e02ff */
[----:B------:R-:W-:-:S04]  /*1f870*/  SHF.R.S32.HI R21, RZ, 0x1f, R21 ;  /* 0x0000001fff157819 */ /* 0x000fc80000011415 */
[----:B------:R-:W-:Y:S02]  /*1f880*/  IADD3.X R7, R21, R8, R11, P0, P1 ;  /* 0x0000000815077210 */ /* 0x000fe400007e240b */
[----:B------:R-:W-:Y:S01]  /*1f890*/  SHF.R.S32.HI R11, RZ, 0x1f, R9 ;  /* 0x0000001fff0b7819 */ /* 0x000fe20000011409 */
[----:B------:R-:W-:-:S04]  /*1f8a0*/  IMAD.WIDE.U32 R6, R12, R9, R6 ;  /* 0x000000090c067225 */ /* 0x000fc800078e0006 */
[----:B------:R-:W-:Y:S01]  /*1f8b0*/  IMAD R11, R12, R11, R0 ;  /* 0x0000000b0c0b7224 */ /* 0x000fe200078e0200 */
[----:B-1----:R-:W-:-:S03]  /*1f8c0*/  LEA R4, P0, R6, R4, 0x2 ;  /* 0x0000000406047211 */ /* 0x002fc600078010ff */
[----:B------:R-:W-:Y:S02]  /*1f8d0*/  IMAD.IADD R0, R7, 0x1, R11 ;  /* 0x0000000107007824 */ /* 0x000fe400078e020b */
[----:B------:R-:W-:-:S03]  /*1f8e0*/  IMAD.MOV.U32 R7, RZ, RZ, -0x800000 ;  /* 0xff800000ff077424 */ /* 0x000fc600078e00ff */
[----:B0-----:R-:W-:-:S05]  /*1f8f0*/  LEA.HI.X R5, R6, R5, R0, 0x2, P0 ;  /* 0x0000000506057211 */ /* 0x001fca00000f1400 */
[----:B------:R2:W-:Y:S02]  /*1f900*/  STG.E desc[UR42][R4.64], R7 ;  /* 0x0000000704007986 */ /* 0x0005e4000c10192a */
.L_x_8001:
[----:B------:R-:W-:Y:S05]  /*1f910*/  BSYNC B1 ;  /* 0x0000000000017941 */ /* 0x000fea0003800000 */
.L_x_8000:
[----:B------:R-:W-:Y:S05]  /*1f920*/  @P2 BRA `(.L_x_7994) ;  /* 0x0000000400b82947 */ /* 0x000fea0003800000 */
[----:B------:R-:W3:Y:S01]  /*1f930*/  LDC R21, c[0x0][0xbe8] ;  /* 0x0002fa00ff157b82 */ /* 0x000ee20000000800 */
[----:B------:R-:W-:Y:S01]  /*1f940*/  ULDC.64 UR4, c[0x0][0xaa0] ;  /* 0x0002a80000047ab9 */ /* 0x000fe20000000a00 */
[----:B------:R-:W-:Y:S01]  /*1f950*/  ULDC.64 UR6, c[0x0][0xaf0] ;  /* 0x0002bc0000067ab9 */ /* 0x000fe20000000a00 */
[----:B------:R-:W-:Y:S02]  /*1f960*/  IMAD R0, R28, UR4, RZ ;  /* 0x000000041c007c24 */ /* 0x000fe4000f8e02ff */
[----:B--2---:R-:W-:-:S04]  /*1f970*/  IMAD.WIDE.U32 R4, R3, UR4, RZ ;  /* 0x0000000403047c25 */ /* 0x004fc8000f8e00ff */
[----:B------:R-:W-:Y:S01]  /*1f980*/  IMAD R7, R3, UR5, R0 ;  /* 0x0000000503077c24 */ /* 0x000fe2000f8e0200 */
[----:B------:R-:W-:Y:S01]  /*1f990*/  ULDC.64 UR4, c[0x0][0xae8] ;  /* 0x0002ba0000047ab9 */ /* 0x000fe20000000a00 */
[----:B------:R-:W-:Y:S02]  /*1f9a0*/  IMAD R3, R207, 0x20, R23 ;  /* 0x00000020cf037824 */ /* 0x000fe400078e0217 */
[----:B------:R-:W-:Y:S01]  /*1f9b0*/  IMAD R6, R30, UR6, RZ ;  /* 0x000000061e067c24 */ /* 0x000fe2000f8e02ff */
[----:B------:R-:W-:Y:S01]  /*1f9c0*/  IADD3 R5, R5, R7, RZ ;  /* 0x0000000705057210 */ /* 0x000fe20007ffe0ff */
[----:B------:R-:W-:Y:S02]  /*1f9d0*/  IMAD.IADD R8, R192, 0x1, R3 ;  /* 0x00000001c0087824 */ /* 0x000fe400078e0203 */
[----:B------:R-:W-:Y:S02]  /*1f9e0*/  IMAD.IADD R192, R23, 0x1, R192 ;  /* 0x0000000117c07824 */ /* 0x000fe400078e02c0 */
[----:B------:R-:W-:-:S02]  /*1f9f0*/  IMAD.MOV.U32 R3, RZ, RZ, R8 ;  /* 0x000000ffff037224 */ /* 0x000fc400078e0008 */
[----:B------:R-:W-:Y:S01]  /*1fa00*/  IMAD.WIDE.U32 R4, R206, UR4, R4 ;  /* 0x00000004ce047c25 */ /* 0x000fe2000f8e0004 */
[----:B---3--:R-:W-:-:S03]  /*1fa10*/  ISETP.NE.AND P0, PT, R21, 0x1, PT ;  /* 0x000000011500780c */ /* 0x008fc60003f05270 */
[----:B------:R-:W-:Y:S01]  /*1fa20*/  IMAD R5, R206, UR5, R5 ;  /* 0x00000005ce057c24 */ /* 0x000fe2000f8e0205 */
[----:B------:R-:W-:Y:S01]  /*1fa30*/  ULDC.64 UR4, c[0x0][0xae0] ;  /* 0x0002b80000047ab9 */ /* 0x000fe20000000a00 */
[----:B------:R-:W-:-:S08]  /*1fa40*/  IMAD.WIDE.U32 R4, R31, UR6, R4 ;  /* 0x000000061f047c25 */ /* 0x000fd0000f8e0004 */
[----:B------:R-:W2:Y:S08]  /*1fa50*/  @P0 LDC R9, c[0x0][0xbec] ;  /* 0x0002fb00ff090b82 */ /* 0x000eb00000000800 */
[----:B------:R-:W3:Y:S01]  /*1fa60*/  @P0 LDC R11, c[0x0][0xbf0] ;  /* 0x0002fc00ff0b0b82 */ /* 0x000ee20000000800 */
[----:B--2---:R-:W-:-:S04]  /*1fa70*/  @P0 IMAD.HI.U32 R0, R8, R9, RZ ;  /* 0x0000000908000227 */ /* 0x004fc800078e00ff */
[----:B------:R-:W-:Y:S01]  /*1fa80*/  IMAD R9, R31, UR7, R6 ;  /* 0x000000071f097c24 */ /* 0x000fe2000f8e0206 */
[----:B---3--:R-:W-:-:S03]  /*1fa90*/  @P0 SHF.R.U32.HI R3, RZ, R11, R0 ;  /* 0x0000000bff030219 */ /* 0x008fc60000011600 */
[----:B------:R-:W-:Y:S01]  /*1faa0*/  IMAD.IADD R5, R5, 0x1, R9 ;  /* 0x0000000105057824 */ /* 0x000fe200078e0209 */
[--C-:B------:R-:W-:Y:S01]  /*1fab0*/  SHF.R.S32.HI R0, RZ, 0x1f, R3.reuse ;  /* 0x0000001fff007819 */ /* 0x100fe20000011403 */
[----:B------:R-:W-:Y:S02]  /*1fac0*/  IMAD.MOV R7, RZ, RZ, -R3 ;  /* 0x000000ffff077224 */ /* 0x000fe400078e0a03 */
[----:B------:R-:W-:-:S04]  /*1fad0*/  IMAD.WIDE.U32 R4, R3, UR4, R4 ;  /* 0x0000000403047c25 */ /* 0x000fc8000f8e0004 */
[----:B------:R-:W-:Y:S02]  /*1fae0*/  IMAD R7, R21, R7, R8 ;  /* 0x0000000715077224 */ /* 0x000fe400078e0208 */
        /* <DEDUP_REMOVED lines=13> */
[----:B------:R-:W-:Y:S06]  /*1fbc0*/  BRA.DIV UR4, `(.L_x_8002) ;  /* 0x000000ae04407947 */ /* 0x000fec000b800000 */
[----:B------:R2:W3:Y:S04]  /*1fbd0*/  SHFL.IDX PT, R3, R4, RZ, 0x181f ;  /* 0x00181fff04037589 */ /* 0x0004e800000e0000 */
[----:B------:R2:W4:Y:S02]  /*1fbe0*/  SHFL.IDX PT, R14, R0, RZ, 0x181f ;  /* 0x00181fff000e7589 */ /* 0x00052400000e0000 */
.L_x_8269:
[----:B------:R-:W-:Y:S01]  /*1fbf0*/  IMAD R20, R20, R21, RZ ;  /* 0x0000001514147224 */ /* 0x000fe200078e02ff */
[----:B------:R-:W-:Y:S04]  /*1fc00*/  BSSY B1, `(.L_x_8003) ;  /* 0x000000c000017945 */ /* 0x000fe80003800000 */
[----:B------:R-:W-:-:S13]  /*1fc10*/  ISETP.GE.AND P0, PT, R192, R20, PT ;  /* 0x00000014c000720c */ /* 0x000fda0003f06270 */
[----:B------:R-:W-:Y:S05]  /*1fc20*/  @P0 BRA `(.L_x_8004) ;  /* 0x0000000000240947 */ /* 0x000fea0003800000 */
[----:B------:R-:W-:Y:S02]  /*1fc30*/  ULDC UR4, c[0x0][0xac8] ;  /* 0x0002b20000047ab9 */ /* 0x000fe40000000800 */
[----:B------:R-:W-:Y:S02]  /*1fc40*/  ISETP.GE.AND P2, PT, R16, UR4, PT ;  /* 0x0000000410007c0c */ /* 0x000fe4000bf46270 */
[----:B------:R-:W-:-:S11]  /*1fc50*/  ISETP.GE.AND P3, PT, R190, UR4, PT ;  /* 0x00000004be007c0c */ /* 0x000fd6000bf66270 */
[-C--:B----4-:R-:W-:Y:S02]  /*1fc60*/  @!P2 LEA R6, P0, R16, R14.reuse, 0x1 ;  /* 0x0000000e1006a211 */ /* 0x090fe400078008ff */
[----:B------:R-:W-:Y:S02]  /*1fc70*/  @!P3 LEA R14, P1, R190, R14, 0x1 ;  /* 0x0000000ebe0eb211 */ /* 0x000fe400078208ff */
[-C--:B---3--:R-:W-:Y:S02]  /*1fc80*/  @!P2 LEA.HI.X R7, R16, R3.reuse, R17, 0x1, P0 ;  /* 0x000000031007a211 */ /* 0x088fe400000f0c11 */
[----:B------:R-:W-:-:S03]  /*1fc90*/  @!P3 LEA.HI.X R15, R190, R3, R214, 0x1, P1 ;  /* 0x00000003be0fb211 */ /* 0x000fc600008f0cd6 */
[----:B------:R3:W-:Y:S04]  /*1fca0*/  @!P2 ST.E.128 desc[UR42][R6.64], RZ ;  /* 0x000000ff0600a985 */ /* 0x0007e8000c101d2a */
[----:B------:R3:W-:Y:S02]  /*1fcb0*/  @!P3 ST.E.128 desc[UR42][R14.64], RZ ;  /* 0x000000ff0e00b985 */ /* 0x0007e4000c101d2a */
.L_x_8004:
[----:B------:R-:W-:Y:S05]  /*1fcc0*/  BSYNC B1 ;  /* 0x0000000000017941 */ /* 0x000fea0003800000 */
.L_x_8003:
[----:B------:R-:W-:-:S03]  /*1fcd0*/  UMOV UR4, 0xffffffff ;  /* 0xffffffff00047882 */ /* 0x000fc60000000000 */
[----:B------:R-:W-:Y:S05]  /*1fce0*/  BRA.DIV UR4, `(.L_x_8005) ;  /* 0x000000ae042c7947 */ /* 0x000fea000b800000 */
[----:B---3--:R3:W0:Y:S04]  /*1fcf0*/  SHFL.IDX PT, R3, R4, 0x1, 0x181f ;  /* 0x00381f0004037f89 */ /* 0x00862800000e0000 */
[----:B----4-:R3:W4:Y:S02]  /*1fd00*/  SHFL.IDX PT, R14, R0, 0x1, 0x181f ;  /* 0x00381f00000e7f89 */ /* 0x01072400000e0000 */
.L_x_8273:
[----:B------:R-:W-:Y:S01]  /*1fd10*/  VIADD R5, R192, 0x20 ;  /* 0x00000020c0057836 */ /* 0x000fe20000000000 */
        /* <DEDUP_REMOVED lines=8> */
[-C--:B0-----:R-:W-:Y:S02]  /*1fda0*/  @!P2 LEA.HI.X R7, R16, R3.reuse, R17, 0x1, P0 ;  /* 0x000000031007a211 */ /* 0x081fe400000f0c11 */
[----:B------:R-:W-:-:S03]  /*1fdb0*/  @!P3 LEA.HI.X R15, R190, R3, R214, 0x1, P1 ;  /* 0x00000003be0fb211 */ /* 0x000fc600008f0cd6 */
[----:B------:R0:W-:Y:S04]  /*1fdc0*/  @!P2 ST.E.128 desc[UR42][R6.64], RZ ;  /* 0x000000ff0600a985 */ /* 0x0001e8000c101d2a */
[----:B------:R0:W-:Y:S02]  /*1fdd0*/  @!P3 ST.E.128 desc[UR42][R14.64], RZ ;  /* 0x000000ff0e00b985 */ /* 0x0001e4000c101d2a */
.L_x_8007:
[----:B------:R-:W-:Y:S05]  /*1fde0*/  BSYNC B1 ;  /* 0x0000000000017941 */ /* 0x000fea0003800000 */
.L_x_8006:
[----:B------:R-:W-:-:S03]  /*1fdf0*/  UMOV UR4, 0xffffffff ;  /* 0xffffffff00047882 */ /* 0x000fc60000000000 */
[----:B------:R-:W-:Y:S05]  /*1fe00*/  BRA.DIV UR4, `(.L_x_8008) ;  /* 0x000000ae042c7947 */ /* 0x000fea000b800000 */
[----:B0-----:R0:W0:Y:S04]  /*1fe10*/  SHFL.IDX PT, R3, R4, 0x2, 0x181f ;  /* 0x00581f0004037f89 */ /* 0x00102800000e0000 */
[----:B----4-:R4:W0:Y:S02]  /*1fe20*/  SHFL.IDX PT, R14, R0, 0x2, 0x181f ;  /* 0x00581f00000e7f89 */ /* 0x01082400000e0000 */
.L_x_8277:
[----:B------:R-:W-:Y:S01]  /*1fe30*/  IADD3 R5, R192, 0x40, RZ ;  /* 0x00000040c0057810 */ /* 0x000fe20007ffe0ff */
[----:B------:R-:W-:Y:S03]  /*1fe40*/  BSSY B1, `(.L_x_8009) ;  /* 0x000000c000017945 */ /* 0x000fe60003800000 */
[----:B------:R-:W-:-:S13]  /*1fe50*/  ISETP.GE.AND P0, PT, R5, R20, PT ;  /* 0x000000140500720c */ /* 0x000fda0003f06270 */
[----:B------:R-:W-:Y:S05]  /*1fe60*/  @P0 BRA `(.L_x_8010) ;  /* 0x0000000000240947 */ /* 0x000fea0003800000 */
[----:B------:R-:W-:Y:S02]  /*1fe70*/  ULDC UR4, c[0x0][0xac8] ;  /* 0x0002b20000047ab9 */ /* 0x000fe40000000800 */
[----:B------:R-:W-:Y:S02]  /*1fe80*/  ISETP.GE.AND P2, PT, R16, UR4, PT ;  /* 0x0000000410007c0c */ /* 0x000fe4000bf46270 */
[----:B------:R-:W-:-:S11]  /*1fe90*/  ISETP.GE.AND P3, PT, R190, UR4, PT ;  /* 0x00000004be007c0c */ /* 0x000fd6000bf66270 */
[-C--:B0-----:R-:W-:Y:S02]  /*1fea0*/  @!P2 LEA R6, P0, R16, R14.reuse, 0x1 ;  /* 0x0000000e1006a211 */ /* 0x081fe400078008ff */
[----:B------:R-:W-:Y:S02]  /*1feb0*/  @!P3 LEA R14, P1, R190, R14, 0x1 ;  /* 0x0000000ebe0eb211 */ /* 0x000fe400078208ff */
[-C--:B------:R-:W-:Y:S02]  /*1fec0*/  @!P2 LEA.HI.X R7, R16, R3.reuse, R17, 0x1, P0 ;  /* 0x000000031007a211 */ /* 0x080fe400000f0c11 */
[----:B------:R-:W-:-:S03]  /*1fed0*/  @!P3 LEA.HI.X R15, R190, R3, R214, 0x1, P1 ;  /* 0x00000003be0fb211 */ /* 0x000fc600008f0cd6 */
[----:B------:R0:W-:Y:S04]  /*1fee0*/  @!P2 ST.E.128 desc[UR42][R6.64], RZ ;  /* 0x000000ff0600a985 */ /* 0x0001e8000c101d2a */
[----:B------:R0:W-:Y:S02]  /*1fef0*/  @!P3 ST.E.128 desc[UR42][R14.64], RZ ;  /* 0x000000ff0e00b985 */ /* 0x0001e4000c101d2a */
.L_x_8010:
[----:B------:R-:W-:Y:S05]  /*1ff00*/  BSYNC B1 ;  /* 0x0000000000017941 */ /* 0x000fea0003800000 */
.L_x_8009:
[----:B------:R-:W-:-:S03]  /*1ff10*/  UMOV UR4, 0xffffffff ;  /* 0xffffffff00047882 */ /* 0x000fc60000000000 */
[----:B------:R-:W-:Y:S05]  /*1ff20*/  BRA.DIV UR4, `(.L_x_8011) ;  /* 0x000000ae042c7947 */ /* 0x000fea000b800000 */
[----:B0-----:R0:W0:Y:S04]  /*1ff30*/  SHFL.IDX PT, R3, R4, 0x3, 0x181f ;  /* 0x00781f0004037f89 */ /* 0x00102800000e0000 */
[----:B------:R0:W0:Y:S02]  /*1ff40*/  SHFL.IDX PT, R14, R0, 0x3, 0x181f ;  /* 0x00781f00000e7f89 */ /* 0x00002400000e0000 */
.L_x_8281:
[----:B0-234-:R-:W-:-:S05]  /*1ff50*/  VIADD R0, R192, 0x60 ;  /* 0x00000060c0007836 */ /* 0x01dfca0000000000 */
[----:B------:R-:W-:-:S13]  /*1ff60*/  ISETP.GE.AND P0, PT, R0, R20, PT ;  /* 0x000000140000720c */ /* 0x000fda0003f06270 */
[----:B------:R-:W-:Y:S05]  /*1ff70*/  @P0 BRA `(.L_x_7994) ;  /* 0x0000000000240947 */ /* 0x000fea0003800000 */
[----:B------:R-:W-:Y:S02]  /*1ff80*/  ULDC UR4, c[0x0][0xac8] ;  /* 0x0002b20000047ab9 */ /* 0x000fe40000000800 */
[----:B------:R-:W-:Y:S02]  /*1ff90*/  ISETP.GE.AND P2, PT, R16, UR4, PT ;  /* 0x0000000410007c0c */ /* 0x000fe4000bf46270 */
[----:B------:R-:W-:-:S11]  /*1ffa0*/  ISETP.GE.AND P3, PT, R190, UR4, PT ;  /* 0x00000004be007c0c */ /* 0x000fd6000bf66270 */
[-C--:B------:R-:W-:Y:S02]  /*1ffb0*/  @!P2 LEA R4, P0, R16, R14.reuse, 0x1 ;  /* 0x0000000e1004a211 */ /* 0x080fe400078008ff */
[----:B------:R-:W-:Y:S02]  /*1ffc0*/  @!P3 LEA R14, P1, R190, R14, 0x1 ;  /* 0x0000000ebe0eb211 */ /* 0x000fe400078208ff */
[-C--:B------:R-:W-:Y:S02]  /*1ffd0*/  @!P2 LEA.HI.X R5, R16, R3.reuse, R17, 0x1, P0 ;  /* 0x000000031005a211 */ /* 0x080fe400000f0c11 */
[----:B------:R-:W-:-:S03]  /*1ffe0*/  @!P3 LEA.HI.X R15, R190, R3, R214, 0x1, P1 ;  /* 0x00000003be0fb211 */ /* 0x000fc600008f0cd6 */
[----:B------:R3:W-:Y:S04]  /*1fff0*/  @!P2 ST.E.128 desc[UR42][R4.64], RZ ;  /* 0x000000ff0400a985 */ /* 0x0007e8000c101d2a */
[----:B------:R3:W-:Y:S02]  /*20000*/  @!P3 ST.E.128 desc[UR42][R14.64], RZ ;  /* 0x000000ff0e00b985 */ /* 0x0007e4000c101d2a */
.L_x_7994:
[----:B------:R-:W-:Y:S05]  /*20010*/  BSYNC B0 ;  /* 0x0000000000007941 */ /* 0x000fea0003800000 */
.L_x_7980:
[----:B------:R-:W-:Y:S02]  /*20020*/  ULDC UR4, c[0x0][0xc3c] ;  /* 0x00030f0000047ab9 */ /* 0x000fe40000000800 */
[----:B-1----:R-:W-:-:S13]  /*20030*/  ISETP.GE.AND P0, PT, R27, UR4, PT ;  /* 0x000000041b007c0c */ /* 0x002fda000bf06270 */
[----:B------:R-:W-:Y:S05]  /*20040*/  @!P0 BRA `(.L_x_8012) ;  /* 0xfffffe1000f08947 */ /* 0x000fea000383ffff */
[----:B------:R-:W-:Y:S05]  /*20050*/  BRA `(.L_x_7737) ;  /* 0x0000008800b07947 */ /* 0x000fea0003800000 */
.L_x_7735:
        /* <DEDUP_REMOVED lines=20> */
.L_x_8013:
        /* <DEDUP_REMOVED lines=37> */
[----:B-1----:R-:W-:Y:S02]  /*203f0*/  ISETP.GT.AND P6, PT, R9, UR6, PT ;  /* 0x0000000609007c0c */ /* 0x002fe4000bfc4270 */
[----:B------:R-:W-:-:S11]  /*20400*/  MOV R4, R9 ;  /* 0x0000000900047202 */ /* 0x000fd60000000f00 */
[----:B------:R-:W-:Y:S05]  /*20410*/  @P6 BRA `(.L_x_8015) ;  /* 0x0000000000a86947 */ /* 0x000fea0003800000 */
[----:B------:R-:W-:Y:S01]  /*20420*/  IMAD.MOV.U32 R9, RZ, RZ, R4 ;  /* 0x000000ffff097224 */ /* 0x000fe200078e0004 */
[----:B------:R-:W-:Y:S01]  /*20430*/  UMOV UR4, URZ ;  /* 0x0000003f00047c82 */ /* 0x000fe20008000000 */
[----:B------:R-:W-:-:S05]  /*20440*/  ULDC UR5, c[0x0][0xc38] ;  /* 0x00030e0000057ab9 */ /* 0x000fca0000000800 */
.L_x_8017:
        /* <DEDUP_REMOVED lines=39> */
.L_x_8015:
        /* <DEDUP_REMOVED lines=12> */
.L_x_8018:
        /* <DEDUP_REMOVED lines=16> */
[----:B0-----:R-:W-:Y:S01]  /*20880*/  IMAD.MOV.U32 R2, RZ, RZ, RZ ;  /* 0x000000ffff027224 */ /* 0x001fe200078e00ff */
[----:B-1----:R-:W-:-:S05]  /*20890*/  IADD3 R12, RZ, -R3, RZ ;  /* 0x80000003ff0c7210 */ /* 0x002fca0007ffe0ff */
        /* <DEDUP_REMOVED lines=45> */
.L_x_8019:
        /* <DEDUP_REMOVED lines=29> */
[----:B------:R-:W-:-:S03]  /*20d40*/  IMAD.MOV R2, RZ, RZ, -R2 ;  /* 0x000000ffff027224 */ /* 0x000fc600078e0a02 */
[C---:B------:R-:W-:Y:S01]  /*20d50*/  IADD3 R10, -R9.reuse, RZ, RZ ;  /* 0x000000ff090a7210 */ /* 0x040fe20007ffe1ff */
        /* <DEDUP_REMOVED lines=30> */
.L_x_8020:
[----:B01----:R-:W-:-:S05]  /*20f40*/  LOP3.LUT R3, RZ, R2, RZ, 0x33, !PT ;  /* 0x00000002ff037212 */ /* 0x003fca00078e33ff */
[----:B------:R-:W-:-:S05]  /*20f50*/  IMAD.IADD R2, R4, 0x1, R3 ;  /* 0x0000000104027824 */ /* 0x000fca00078e0203 */
[----:B------:R1:W-:Y:S01]  /*20f60*/  STL [R1+0x4], R2 ;  /* 0x0000040201007387 */ /* 0x0003e20000100800 */
[----:B------:R-:W-:Y:S05]  /*20f70*/  BRA `(.L_x_8021) ;  /* 0x0000000000107947 */ /* 0x000fea0003800000 */
.L_x_8016:
[----:B------:R-:W-:Y:S01]  /*20f80*/  IMAD.U32 R2, RZ, RZ, UR6 ;  /* 0x00000006ff027e24 */ /* 0x000fe2000f8e00ff */
[----:B------:R0:W-:Y:S04]  /*20f90*/  STL [R1+0x4], RZ ;  /* 0x000004ff01007387 */ /* 0x0001e80000100800 */
[----:B------:R0:W-:Y:S04]  /*20fa0*/  STL [R1+0x8], RZ ;  /* 0x000008ff01007387 */ /* 0x0001e80000100800 */
[----:B------:R0:W-:Y:S02]  /*20fb0*/  STL [R1], R2 ;  /* 0x0000000201007387 */ /* 0x0001e40000100800 */
.L_x_8021:
        /* <DEDUP_REMOVED lines=10> */
.L_x_8014:
        /* <DEDUP_REMOVED lines=8> */
[----:B------:R-:W4:Y:S01]  /*210e0*/  LDL.LU R4, [R1+0x10] ;  /* 0x0000100001047983 */ /* 0x000f220000300800 */
[C---:B--2---:R-:W-:Y:S01]  /*210f0*/  IMAD.SHL.U32 R0, R6.reuse, 0x8, RZ ;  /* 0x0000000806007824 */ /* 0x044fe200078e00ff */
[----:B------:R-:W2:Y:S01]  /*21100*/  S2UR UR5, SR_CgaCtaId ;  /* 0x00000000000579c3 */ /* 0x000ea20000008800 */
[----:B------:R-:W-:Y:S01]  /*21110*/  LOP3.LUT R5, R6, 0x7f, RZ, 0xc0, !PT ;  /* 0x0000007f06057812 */ /* 0x000fe200078ec0ff */
[----:B------:R-:W-:Y:S01]  /*21120*/  UMOV UR4, 0x400 ;  /* 0x0000040000047882 */ /* 0x000fe20000000000 */
[----:B------:R-:W-:Y:S01]  /*21130*/  BSSY B8, `(.L_x_8022) ;  /* 0x0000766000087945 */ /* 0x000fe20003800000 */
[C---:B------:R-:W-:Y:S01]  /*21140*/  LOP3.LUT R3, R0.reuse, 0x1f8, RZ, 0xc0, !PT ;  /* 0x000001f800037812 */ /* 0x040fe200078ec0ff */
[----:B------:R-:W-:Y:S01]  /*21150*/  IMAD.MOV.U32 R19, RZ, RZ, RZ ;  /* 0x000000ffff137224 */ /* 0x000fe200078e00ff */
[C---:B------:R-:W-:Y:S01]  /*21160*/  ISETP.NE.AND P1, PT, R5.reuse, RZ, PT ;  /* 0x000000ff0500720c */ /* 0x040fe20003f25270 */
[----:B01----:R-:W-:Y:S01]  /*21170*/  IMAD.SHL.U32 R2, R5, 0x8, RZ ;  /* 0x0000000805027824 */ /* 0x003fe200078e00ff */
[----:B------:R-:W-:Y:S01]  /*21180*/  LOP3.LUT R3, R3, 0x38, R6, 0x78, !PT ;  /* 0x0000003803037812 */ /* 0x000fe200078e7806 */
[----:B------:R-:W-:Y:S01]  /*21190*/  ULDC.64 UR38, c[0x0][0x198] ;  /* 0x0000660000267ab9 */ /* 0x000fe20000000a00 */
[----:B------:R-:W-:Y:S01]  /*211a0*/  LOP3.LUT R0, R0, 0x38, RZ, 0xc0, !PT ;  /* 0x0000003800007812 */ /* 0x000fe200078ec0ff */
[----:B------:R-:W-:Y:S01]  /*211b0*/  ULOP3.LUT UR37, UR40, 0x2, URZ, 0xfc, !UPT ;  /* 0x0000000228257892 */ /* 0x000fe2000f8efc3f */
[----:B------:R-:W-:Y:S01]  /*211c0*/  LOP3.LUT R3, R3, 0x200, R2, 0xf8, !PT ;  /* 0x0000020003037812 */ /* 0x000fe200078ef802 */
[----:B------:R-:W-:Y:S01]  /*211d0*/  ULDC UR36, c[0x0][0xc] ;  /* 0x0000030000247ab9 */ /* 0x000fe20000000800 */
[C---:B------:R-:W-:Y:S01]  /*211e0*/  LOP3.LUT P0, R2, R6.reuse, 0x1f, RZ, 0xc0, !PT ;  /* 0x0000001f06027812 */ /* 0x040fe2000780c0ff */
[----:B------:R-:W-:Y:S01]  /*211f0*/  IMAD.SHL.U32 R6, R6, 0x10, RZ ;  /* 0x0000001006067824 */ /* 0x000fe200078e00ff */
[----:B------:R-:W-:-:S03]  /*21200*/  LOP3.LUT R0, R0, 0x40, RZ, 0xfc, !PT ;  /* 0x0000004000007812 */ /* 0x000fc600078efcff */
[----:B------:R0:W-:Y:S01]  /*21210*/  STL [R1+0x28], R2 ;  /* 0x0000280201007387 */ /* 0x0001e20000100800 */
[----:B--2---:R-:W-:Y:S01]  /*21220*/  ULEA UR4, UR5, UR4, 0x18 ;  /* 0x0000000405047291 */ /* 0x004fe2000f8ec03f */
[----:B0-----:R-:W-:-:S05]  /*21230*/  SHF.R.U32.HI R2, RZ, 0x3, R5 ;  /* 0x00000003ff027819 */ /* 0x001fca0000011605 */
[----:B------:R-:W-:Y:S02]  /*21240*/  MOV R18, UR4 ;  /* 0x0000000400127c02 */ /* 0x000fe40008000f00 */
[----:B----4-:R-:W-:-:S04]  /*21250*/  LOP3.LUT R4, R4, 0xfffffffd, RZ, 0xc0, !PT ;  /* 0xfffffffd04047812 */ /* 0x010fc800078ec0ff */
        /* <DEDUP_REMOVED lines=11> */
[----:B------:R1:W-:Y:S04]  /*21310*/  STL [R1+0x10], R4 ;  /* 0x0000100401007387 */ /* 0x0003e80000100800 */
[----:B------:R1:W-:Y:S04]  /*21320*/  STL [R1+0x20], R2 ;  /* 0x0000200201007387 */ /* 0x0003e80000100800 */
[----:B------:R1:W-:Y:S04]  /*21330*/  STL [R1+0x1c], RZ ;  /* 0x00001cff01007387 */ /* 0x0003e80000100800 */
[----:B------:R1:W-:Y:S02]  /*21340*/  STL [R1+0x14], R2 ;  /* 0x0000140201007387 */ /* 0x0003e40000100800 */
.L_x_8181:
[----:B------:R-:W2:Y:S01]  /*21350*/  LDL R14, [R1+0xc] ;  /* 0x00000c00010e7983 */ /* 0x000ea20000100800 */
[----:B------:R-:W2:Y:S01]  /*21360*/  LDC.64 R12, c[0x0][0xa00] ;  /* 0x00028000ff0c7b82 */ /* 0x000ea20000000a00 */
[----:B------:R-:W-:Y:S05]  /*21370*/  YIELD ;  /* 0x0000000000007946 */ /* 0x000fea0003800000 */
[----:B------:R-:W-:Y:S01]  /*21380*/  ULDC.64 UR4, c[0x0][0xa28] ;  /* 0x00028a0000047ab9 */ /* 0x000fe20000000a00 */
[----:B01----:R-:W-:Y:S02]  /*21390*/  CS2R R6, SRZ ;  /* 0x0000000000067805 */ /* 0x003fe4000001ff00 */
[----:B------:R-:W-:Y:S01]  /*213a0*/  ISETP.NE.U32.AND P0, PT, RZ, UR4, PT ;  /* 0x00000004ff007c0c */ /* 0x000fe2000bf05070 */
[----:B------:R-:W-:Y:S01]  /*213b0*/  ULDC.64 UR8, c[0x0][0xa18] ;  /* 0x0002860000087ab9 */ /* 0x000fe20000000a00 */
[----:B-1----:R-:W0:Y:S01]  /*213c0*/  LDC.64 R4, c[0x0][0xa08] ;  /* 0x00028200ff047b82 */ /* 0x002e220000000a00 */
        /* <DEDUP_REMOVED lines=8> */
[----:B------:R-:W1:-:S12]  /*21450*/  @P0 LDC.64 R2, c[0x0][0xa28] ;  /* 0x00028a00ff020b82 */ /* 0x000e580000000a00 */
[----:B---3--:R-:W3:Y:S01]  /*21460*/  @P3 LDC.64 R10, c[0x0][0xa18] ;  /* 0x00028600ff0a3b82 */ /* 0x008ee20000000a00 */
        /* <DEDUP_REMOVED lines=38> */
.L_x_8023:
        /* <DEDUP_REMOVED lines=16> */
.L_x_8024:
[----:B------:R-:W-:Y:S05]  /*217d0*/  @!P2 BRA `(.L_x_8025) ;  /* 0x00000000000ca947 */ /* 0x000fea0003800000 */
[----:B------:R-:W2:Y:S04]  /*217e0*/  LDG.E R7, desc[UR42][R4.64] ;  /* 0x0000002a04077981 */ /* 0x000ea8000c1e1900 */
[----:B------:R-:W2:Y:S02]  /*217f0*/  LDG.E R4, desc[UR42][R4.64+0x4] ;  /* 0x0000042a04047981 */ /* 0x000ea4000c1e1900 */
[----:B--2---:R-:W-:-:S07]  /*21800*/  IMAD.IADD R7, R4, 0x1, -R7 ;  /* 0x0000000104077824 */ /* 0x004fce00078e0a07 */
.L_x_8025:
        /* <DEDUP_REMOVED lines=14> */
[----:B----4-:R-:W-:-:S03]  /*218f0*/  @P1 SHF.R.U32.HI R7, RZ, R5, R2 ;  /* 0x00000005ff071219 */ /* 0x010fc60000011602 */
        /* <DEDUP_REMOVED lines=22> */
.L_x_8028:
[----:B------:R-:W-:-:S13]  /*21a60*/  ISETP.NE.AND P3, PT, R3, 0x1, PT ;  /* 0x000000010300780c */ /* 0x000fda0003f65270 */
[----:B------:R-:W1:Y:S02]  /*21a70*/  @P3 LDC.64 R4, c[0x0][0x9e8] ;  /* 0x00027a00ff043b82 */ /* 0x000e640000000a00 */
[----:B-1----:R-:W-:-:S05]  /*21a80*/  @P3 IMAD.HI.U32 R4, R2, R4, RZ ;  /* 0x0000000402043227 */ /* 0x002fca00078e00ff */
[----:B------:R-:W-:-:S07]  /*21a90*/  @P3 SHF.R.U32.HI R2, RZ, R5, R4 ;  /* 0x00000005ff023219 */ /* 0x000fce0000011604 */
.L_x_8029:
[----:B------:R-:W-:Y:S05]  /*21aa0*/  BSYNC B0 ;  /* 0x0000000000007941 */ /* 0x000fea0003800000 */
.L_x_8027:
[----:B------:R-:W-:-:S05]  /*21ab0*/  IMAD R2, R2, R3, R3 ;  /* 0x0000000302027224 */ /* 0x000fca00078e0203 */
[----:B------:R-:W-:-:S07]  /*21ac0*/  VIMNMX R8, R8, R2, PT ;  /* 0x0000000208087248 */ /* 0x000fce0003fe0100 */
.L_x_8026:
[----:B------:R-:W1:Y:S01]  /*21ad0*/  @P1 LDC R4, c[0x0][0x44c] ;  /* 0x00011300ff041b82 */ /* 0x000e620000000800 */
[----:B------:R-:W-:Y:S01]  /*21ae0*/  VIADD R8, R8, 0x7f ;  /* 0x0000007f08087836 */ /* 0x000fe20000000000 */
[----:B------:R-:W-:Y:S01]  /*21af0*/  ULDC UR4, c[0x0][0x9dc] ;  /* 0x0002770000047ab9 */ /* 0x000fe20000000800 */
[----:B------:R-:W-:Y:S02]  /*21b00*/  IMAD.MOV.U32 R2, RZ, RZ, R12 ;  /* 0x000000ffff027224 */ /* 0x000fe400078e000c */
[----:B------:R-:W-:Y:S01]  /*21b10*/  IMAD.IADD R20, R6, 0x1, -R15 ;  /* 0x0000000106147824 */ /* 0x000fe200078e0a0f */
[----:B------:R-:W-:Y:S02]  /*21b20*/  SHF.R.S32.HI R7, RZ, 0x1f, R8 ;  /* 0x0000001fff077819 */ /* 0x000fe40000011408 */
[----:B------:R-:W2:Y:S02]  /*21b30*/  @P1 LDC R5, c[0x0][0x450] ;  /* 0x00011400ff051b82 */ /* 0x000ea40000000800 */
[----:B------:R-:W-:-:S04]  /*21b40*/  LEA.HI R7, R7, R8, RZ, 0x7 ;  /* 0x0000000807077211 */ /* 0x000fc800078f38ff */
[----:B------:R-:W-:-:S04]  /*21b50*/  SHF.R.S32.HI R7, RZ, 0x7, R7 ;  /* 0x00000007ff077819 */ /* 0x000fc80000011407 */
[----:B------:R-:W-:Y:S01]  /*21b60*/  VIMNMX R7, R11, R7, PT ;  /* 0x000000070b077248 */ /* 0x000fe20003fe0100 */
[----:B-1----:R-:W-:-:S05]  /*21b70*/  @P1 IMAD.HI.U32 R4, R12, R4, RZ ;  /* 0x000000040c041227 */ /* 0x002fca00078e00ff */
[----:B--2---:R-:W-:-:S05]  /*21b80*/  @P1 SHF.R.U32.HI R2, RZ, R5, R4 ;  /* 0x00000005ff021219 */ /* 0x004fca0000011604 */
        /* <DEDUP_REMOVED lines=13> */
.L_x_8032:
[----:B------:R-:W-:-:S13]  /*21c60*/  ISETP.NE.AND P1, PT, R3, 0x1, PT ;  /* 0x000000010300780c */ /* 0x000fda0003f25270 */
[----:B------:R-:W1:Y:S02]  /*21c70*/  @P1 LDC.64 R4, c[0x0][0x9e8] ;  /* 0x00027a00ff041b82 */ /* 0x000e640000000a00 */
[----:B-1----:R-:W-:-:S05]  /*21c80*/  @P1 IMAD.HI.U32 R4, R6, R4, RZ ;  /* 0x0000000406041227 */ /* 0x002fca00078e00ff */
[----:B------:R-:W-:-:S07]  /*21c90*/  @P1 SHF.R.U32.HI R6, RZ, R5, R4 ;  /* 0x00000005ff061219 */ /* 0x000fce0000011604 */
.L_x_8033:
[----:B------:R-:W-:Y:S05]  /*21ca0*/  BSYNC B0 ;  /* 0x0000000000007941 */ /* 0x000fea0003800000 */
.L_x_8031:
[----:B------:R-:W-:-:S05]  /*21cb0*/  IMAD R3, R6, R3, RZ ;  /* 0x0000000306037224 */ /* 0x000fca00078e02ff */
[----:B------:R-:W-:-:S07]  /*21cc0*/  VIMNMX R2, R2, R3, !PT ;  /* 0x0000000302027248 */ /* 0x000fce0007fe0100 */
.L_x_8030:
[----:B------:R-:W-:Y:S01]  /*21cd0*/  SHF.R.S32.HI R4, RZ, 0x1f, R2 ;  /* 0x0000001fff047819 */ /* 0x000fe20000011402 */
[----:B------:R-:W-:Y:S01]  /*21ce0*/  BSSY B0, `(.L_x_8034) ;  /* 0x0000028000007945 */ /* 0x000fe20003800000 */
[----:B------:R-:W-:Y:S02]  /*21cf0*/  LOP3.LUT R12, R17, 0xff, RZ, 0xc0, !PT ;  /* 0x000000ff110c7812 */ /* 0x000fe400078ec0ff */
[----:B------:R-:W-:Y:S02]  /*21d00*/  LEA.HI R4, R4, R2, RZ, 0x7 ;  /* 0x0000000204047211 */ /* 0x000fe400078f38ff */
[----:B------:R-:W-:Y:S01]  /*21d10*/  SHF.R.U32.HI R17, RZ, 0x10, R17 ;  /* 0x00000010ff117819 */ /* 0x000fe20000011611 */
[----:B------:R1:W-:Y:S01]  /*21d20*/  STL [R1+0x50], R12 ;  /* 0x0000500c01007387 */ /* 0x0003e20000100800 */
[----:B------:R-:W-:Y:S02]  /*21d30*/  SHF.R.S32.HI R4, RZ, 0x7, R4 ;  /* 0x00000007ff047819 */ /* 0x000fe40000011404 */
[----:B------:R-:W-:-:S02]  /*21d40*/  MOV R2, RZ ;  /* 0x000000ff00027202 */ /* 0x000fc40000000f00 */
        /* <DEDUP_REMOVED lines=33> */
.L_x_8035:
[----:B------:R-:W-:Y:S05]  /*21f60*/  BSYNC B0 ;  /* 0x0000000000007941 */ /* 0x000fea0003800000 */
.L_x_8034:
[-C--:B------:R-:W-:Y:S01]  /*21f70*/  IMAD R4, R12, R2.reuse, R4 ;  /* 0x000000020c047224 */ /* 0x080fe200078e0204 */
[----:B------:R-:W-:Y:S01]  /*21f80*/  BSSY B0, `(.L_x_8036) ;  /* 0x000011e000007945 */ /* 0x000fe20003800000 */
[----:B------:R-:W-:Y:S02]  /*21f90*/  PLOP3.LUT P5, PT, PT, PT, PT, 0x80, 0x0 ;  /* 0x000000000000781c */ /* 0x000fe40003faf070 */
[C---:B------:R-:W-:Y:S01]  /*21fa0*/  IMAD R3, R4.reuse, 0x80, -R9 ;  /* 0x0000008004037824 */ /* 0x040fe200078e0a09 */
[----:B------:R-:W-:-:S04]  /*21fb0*/  VIADDMNMX R2, R4, R2, R7, PT ;  /* 0x0000000204027246 */ /* 0x000fc80003800107 */
[----:B------:R-:W-:Y:S01]  /*21fc0*/  VIMNMX R3, RZ, R3, !PT ;  /* 0x00000003ff037248 */ /* 0x000fe20007fe0100 */
[----:B------:R-:W-:-:S05]  /*21fd0*/  IMAD R2, R2, 0x80, -R9 ;  /* 0x0000008002027824 */ /* 0x000fca00078e0a09 */
[----:B------:R-:W-:-:S04]  /*21fe0*/  VIMNMX R2, R2, R10, PT ;  /* 0x0000000a02027248 */ /* 0x000fc80003fe0100 */
        /* <DEDUP_REMOVED lines=16> */
.L_x_8284:
[----:B--2---:R-:W-:Y:S02]  /*220f0*/  ISETP.NE.AND P0, PT, R14, RZ, PT ;  /* 0x000000ff0e00720c */ /* 0x004fe40003f05270 */
[----:B------:R-:W-:-:S11]  /*22100*/  PLOP3.LUT P1, PT, PT, PT, PT, 0x8, 0x0 ;  /* 0x000000000000781c */ /* 0x000fd60003f2e170 */
[----:B------:R-:W-:Y:S05]  /*22110*/  @P0 BRA `(.L_x_8039) ;  /* 0x00000000000c0947 */ /* 0x000fea0003800000 */
[----:B------:R-:W-:-:S03]  /*22120*/  UMOV UR4, 0xffffffff ;  /* 0xffffffff00047882 */ /* 0x000fc60000000000 */
[----:B------:R-:W-:Y:S05]  /*22130*/  BRA.DIV UR4, `(.L_x_8040) ;  /* 0x0000008e04247947 */ /* 0x000fea000b800000 */
[----:B------:R-:W-:-:S13]  /*22140*/  ELECT P1, URZ, PT ;  /* 0x00000000003f782f */ /* 0x000fda0003820000 */
.L_x_8039:
[----:B-1----:R-:W2:Y:S01]  /*22150*/  LDL R4, [R1+0x58] ;  /* 0x0000580001047983 */ /* 0x002ea20000100800 */
[----:B------:R-:W-:Y:S01]  /*22160*/  BSSY B1, `(.L_x_8041) ;  /* 0x0000008000017945 */ /* 0x000fe20003800000 */
[----:B--2---:R-:W-:-:S05]  /*22170*/  VIADD R4, R4, 0x1 ;  /* 0x0000000104047836 */ /* 0x004fca0000000000 */
[----:B------:R-:W-:-:S04]  /*22180*/  LEA.HI R5, R4, R4, RZ, 0x1 ;  /* 0x0000000404057211 */ /* 0x000fc800078f08ff */
[----:B------:R-:W-:-:S05]  /*22190*/  LOP3.LUT R5, R5, 0xfffffffe, RZ, 0xc0, !PT ;  /* 0xfffffffe05057812 */ /* 0x000fca00078ec0ff */
[----:B------:R-:W-:-:S05]  /*221a0*/  IMAD.IADD R4, R4, 0x1, -R5 ;  /* 0x0000000104047824 */ /* 0x000fca00078e0a05 */
[----:B------:R-:W-:-:S04]  /*221b0*/  SHF.L.U32 R4, R4, 0x1f, RZ ;  /* 0x0000001f04047819 */ /* 0x000fc800000006ff */
[----:B------:R-:W1:Y:S02]  /*221c0*/  SYNCS.PHASECHK.TRANS64.TRYWAIT P0, [R18+URZ+0x28820], R4 ;  /* 0x02882004120075a7 */ /* 0x000e64000800017f */
[----:B-1----:R-:W-:Y:S05]  /*221d0*/  @!P0 BRA `(.L_x_8042) ;  /* 0x0000008c00208947 */ /* 0x002fea0003800000 */
.L_x_8287:
[----:B------:R-:W-:Y:S05]  /*221e0*/  BSYNC B1 ;  /* 0x0000000000017941 */ /* 0x000fea0003800000 */
.L_x_8041:
        /* <DEDUP_REMOVED lines=12> */
.L_x_8288:
[----:B------:R-:W-:Y:S05]  /*222b0*/  BSYNC B2 ;  /* 0x0000000000027941 */ /* 0x000fea0003800000 */
.L_x_8045:
[----:B------:R-:W-:Y:S04]  /*222c0*/  BSSY B2, `(.L_x_8047) ;  /* 0x0000008000027945 */ /* 0x000fe80003800000 */
[----:B------:R-:W-:Y:S05]  /*222d0*/  @P4 BRA `(.L_x_8048) ;  /* 0x0000000000184947 */ /* 0x000fea0003800000 */
[----:B-1----:R-:W3:Y:S02]  /*222e0*/  LDL R4, [R1+0x10] ;  /* 0x0000100001047983 */ /* 0x002ee40000100800 */
[----:B---3--:R-:W-:Y:S02]  /*222f0*/  LOP3.LUT P0, RZ, R4, 0x1, RZ, 0xc0, !PT ;  /* 0x0000000104ff7812 */ /* 0x008fe4000780c0ff */
[----:B------:R-:W-:-:S04]  /*22300*/  MOV R4, 0x8000 ;  /* 0x0000800000047802 */ /* 0x000fc80000000f00 */
[----:B------:R3:W-:Y:S07]  /*22310*/  SYNCS.ARRIVE.TRANS64 RZ, [R6+URZ+0x28890], R4 ;  /* 0x0288900406ff79a7 */ /* 0x0007ee000800003f */
[----:B------:R-:W-:Y:S05]  /*22320*/  @!P0 BRA `(.L_x_8048) ;  /* 0x0000000000048947 */ /* 0x000fea0003800000 */
[----:B------:R-:W-:Y:S01]  /*22330*/  BPT.TRAP 0x1 ;  /* 0x000000040000795c */ /* 0x000fe20000300000 */
.L_x_8048:
[----:B------:R-:W-:Y:S05]  /*22340*/  BSYNC B2 ;  /* 0x0000000000027941 */ /* 0x000fea0003800000 */
.L_x_8047:
        /* <DEDUP_REMOVED lines=11> */
[----:B------:R-:W-:Y:S02]  /*22400*/  IMAD.SHL.U32 R11, R4, 0x4000, RZ ;  /* 0x00004000040b7824 */ /* 0x000fe400078e00ff */
[----:B------:R-:W-:Y:S02]  /*22410*/  VIADD R4, R6, 0x28890 ;  /* 0x0002889006047836 */ /* 0x000fe40000000000 */
[----:B------:R-:W-:-:S07]  /*22420*/  VIADD R7, R9, 0x18400 ;  /* 0x0001840009077836 */ /* 0x000fce0000000000 */
.L_x_8049:
        /* <DEDUP_REMOVED lines=12> */
[----:B------:R-:W-:Y:S01]  /*224f0*/  UMOV UR6, 0x0 ;  /* 0x0000000000067882 */ /* 0x000fe20000000000 */
[----:B------:R-:W-:Y:S01]  /*22500*/  IADD3 R7, R9, 0x1c400, RZ ;  /* 0x0001c40009077810 */ /* 0x000fe20007ffe0ff */
[----:B------:R-:W-:Y:S01]  /*22510*/  UMOV UR7, 0x12f00000 ;  /* 0x12f0000000077882 */ /* 0x000fe20000000000 */
[----:B------:R-:W-:-:S15]  /*22520*/  R2UR UR10, R15 ;  /* 0x000000000f0a72ca */ /* 0x000fde00000e0000 */
.L_x_8050:
        /* <DEDUP_REMOVED lines=13> */
.L_x_8289:
[----:B------:R-:W-:Y:S05]  /*22600*/  BSYNC B2 ;  /* 0x0000000000027941 */ /* 0x000fea0003800000 */
.L_x_8051:
[----:B------:R-:W-:Y:S01]  /*22610*/  BSSY B2, `(.L_x_8053) ;  /* 0x000000a000027945 */ /* 0x000fe20003800000 */
[----:B------:R-:W-:Y:S02]  /*22620*/  IMAD.MOV.U32 R12, RZ, RZ, 0x0 ;  /* 0x00000000ff0c7424 */ /* 0x000fe400078e00ff */
[----:B------:R-:W-:Y:S01]  /*22630*/  IMAD.MOV.U32 R13, RZ, RZ, 0x12f00000 ;  /* 0x12f00000ff0d7424 */ /* 0x000fe200078e00ff */
[----:B------:R-:W-:Y:S06]  /*22640*/  @P4 BRA `(.L_x_8054) ;  /* 0x0000000000184947 */ /* 0x000fec0003800000 */
[----:B------:R-:W3:Y:S02]  /*22650*/  LDL R4, [R1+0x10] ;  /* 0x0000100001047983 */ /* 0x000ee40000100800 */
[----:B---3--:R-:W-:Y:S01]  /*22660*/  LOP3.LUT P0, RZ, R4, 0x1, RZ, 0xc0, !PT ;  /* 0x0000000104ff7812 */ /* 0x008fe2000780c0ff */
[----:B------:R-:W-:-:S04]  /*22670*/  IMAD.MOV.U32 R4, RZ, RZ, 0x8000 ;  /* 0x00008000ff047424 */ /* 0x000fc800078e00ff */
[----:B------:R1:W-:Y:S08]  /*22680*/  SYNCS.ARRIVE.TRANS64 RZ, [R6+URZ+0x288b0], R4 ;  /* 0x0288b00406ff79a7 */ /* 0x0003f0000800003f */
[----:B------:R-:W-:Y:S05]  /*22690*/  @!P0 BRA `(.L_x_8054) ;  /* 0x0000000000048947 */ /* 0x000fea0003800000 */
[----:B------:R-:W-:Y:S01]  /*226a0*/  BPT.TRAP 0x1 ;  /* 0x000000040000795c */ /* 0x000fe20000300000 */
.L_x_8054:
[----:B------:R-:W-:Y:S05]  /*226b0*/  BSYNC B2 ;  /* 0x0000000000027941 */ /* 0x000fea0003800000 */
.L_x_8053:
[----:B------:R-:W-:Y:S01]  /*226c0*/  R2UR UR10, R14 ;  /* 0x000000000e0a72ca */ /* 0x000fe200000e0000 */
[----:B------:R-:W-:Y:S01]  /*226d0*/  IMAD R7, R11, 0x2, R18 ;  /* 0x000000020b077824 */ /* 0x000fe200078e0212 */
[----:B------:R-:W-:Y:S01]  /*226e0*/  R2UR UR6, R12 ;  /* 0x000000000c0672ca */ /* 0x000fe200000e0000 */
[----:B------:R-:W-:Y:S01]  /*226f0*/  UIADD3 UR4, UP0, UR38, 0x670, URZ ;  /* 0x0000067026047890 */ /* 0x000fe2000ff1e03f */
[----:B------:R-:W-:Y:S01]  /*22700*/  R2UR UR7, R13 ;  /* 0x000000000d0772ca */ /* 0x000fe200000e0000 */
[----:B012---:R-:W-:Y:S01]  /*22710*/  VIADD R6, R6, 0x288b0 ;  /* 0x000288b006067836 */ /* 0x007fe20000000000 */
[----:B------:R-:W-:Y:S01]  /*22720*/  PLOP3.LUT P0, PT, PT, PT, PT, 0x80, 0x0 ;  /* 0x000000000000781c */ /* 0x000fe20003f0f070 */
[----:B------:R-:W-:Y:S01]  /*22730*/  VIADD R4, R7, 0x400 ;  /* 0x0000040007047836 */ /* 0x000fe20000000000 */
[----:B------:R-:W-:-:S12]  /*22740*/  UIADD3.X UR5, URZ, UR39, URZ, UP0, !UPT ;  /* 0x000000273f057290 */ /* 0x000fd800087fe43f */
.L_x_8055:
        /* <DEDUP_REMOVED lines=15> */
.L_x_8056:
        /* <DEDUP_REMOVED lines=10> */
.L_x_8044:
[----:B------:R-:W-:Y:S05]  /*228e0*/  BSYNC B1 ;  /* 0x0000000000017941 */ /* 0x000fea0003800000 */
.L_x_8043:
[----:B------:R-:W1:Y:S04]  /*228f0*/  LDL.LU R9, [R1+0x1c] ;  /* 0x00001c0001097983 */ /* 0x000e680000300800 */
[----:B------:R-:W2:Y:S01]  /*22900*/  LDL.LU R7, [R1+0x20] ;  /* 0x0000200001077983 */ /* 0x000ea20000300800 */
[----:B------:R-:W-:Y:S01]  /*22910*/  PLOP3.LUT P5, PT, PT, PT, PT, 0x8, 0x0 ;  /* 0x000000000000781c */ /* 0x000fe20003fae170 */
[----:B-1----:R-:W-:Y:S01]  /*22920*/  VIADD R4, R9, 0x1 ;  /* 0x0000000109047836 */ /* 0x002fe20000000000 */
        /* <DEDUP_REMOVED lines=9> */
.L_x_8071:
        /* <DEDUP_REMOVED lines=13> */
.L_x_8290:
[----:B------:R-:W-:Y:S05]  /*22a90*/  BSYNC B2 ;  /* 0x0000000000027941 */ /* 0x000fea0003800000 */
.L_x_8059:
        /* <DEDUP_REMOVED lines=8> */
.L_x_8062:
[----:B------:R-:W-:Y:S05]  /*22b20*/  BSYNC B2 ;  /* 0x0000000000027941 */ /* 0x000fea0003800000 */
.L_x_8061:
        /* <DEDUP_REMOVED lines=12> */
.L_x_8063:
        /* <DEDUP_REMOVED lines=11> */
[----:B------:R-:W-:Y:S01]  /*22ca0*/  IADD3 R10, R6, 0x1c400, RZ ;  /* 0x0001c400060a7810 */ /* 0x000fe20007ffe0ff */
[----:B------:R-:W-:Y:S01]  /*22cb0*/  UMOV UR6, 0x0 ;  /* 0x0000000000067882 */ /* 0x000fe20000000000 */
[----:B------:R-:W-:Y:S01]  /*22cc0*/  PLOP3.LUT P0, PT, PT, PT, PT, 0x80, 0x0 ;  /* 0x000000000000781c */ /* 0x000fe20003f0f070 */
[----:B------:R-:W-:Y:S01]  /*22cd0*/  UMOV UR7, 0x12f00000 ;  /* 0x12f0000000077882 */ /* 0x000fe20000000000 */
[----:B------:R-:W-:-:S15]  /*22ce0*/  R2UR UR10, R13 ;  /* 0x000000000d0a72ca */ /* 0x000fde00000e0000 */
.L_x_8064:
        /* <DEDUP_REMOVED lines=13> */
.L_x_8291:
[----:B------:R-:W-:Y:S05]  /*22dc0*/  BSYNC B2 ;  /* 0x0000000000027941 */ /* 0x000fea0003800000 */
.L_x_8065:
        /* <DEDUP_REMOVED lines=10> */
.L_x_8068:
[----:B------:R-:W-:Y:S05]  /*22e70*/  BSYNC B2 ;  /* 0x0000000000027941 */ /* 0x000fea0003800000 */
.L_x_8067:
[----:B------:R-:W-:Y:S01]  /*22e80*/  R2UR UR10, R12 ;  /* 0x000000000c0a72ca */ /* 0x000fe200000e0000 */
[----:B------:R-:W-:Y:S01]  /*22e90*/  UIADD3 UR4, UP0, UR38, 0x670, URZ ;  /* 0x0000067026047890 */ /* 0x000fe2000ff1e03f */
[----:B------:R-:W-:Y:S01]  /*22ea0*/  R2UR UR6, R10 ;  /* 0x000000000a0672ca */ /* 0x000fe200000e0000 */
[----:B-123--:R-:W-:Y:S01]  /*22eb0*/  VIADD R8, R8, 0x288b0 ;  /* 0x000288b008087836 */ /* 0x00efe20000000000 */
[----:B------:R-:W-:Y:S01]  /*22ec0*/  R2UR UR7, R11 ;  /* 0x000000000b0772ca */ /* 0x000fe200000e0000 */
[----:B------:R-:W-:Y:S01]  /*22ed0*/  VIADD R4, R6, 0x400 ;  /* 0x0000040006047836 */ /* 0x000fe20000000000 */
[----:B------:R-:W-:Y:S01]  /*22ee0*/  PLOP3.LUT P0, PT, PT, PT, PT, 0x80, 0x0 ;  /* 0x000000000000781c */ /* 0x000fe20003f0f070 */
[----:B------:R-:W-:-:S12]  /*22ef0*/  UIADD3.X UR5, URZ, UR39, URZ, UP0, !UPT ;  /* 0x000000273f057290 */ /* 0x000fd800087fe43f */
.L_x_8069:
        /* <DEDUP_REMOVED lines=15> */
.L_x_8070:
        /* <DEDUP_REMOVED lines=10> */
.L_x_8058:
[----:B------:R-:W-:Y:S05]  /*23090*/  BSYNC B1 ;  /* 0x0000000000017941 */ /* 0x000fea0003800000 */
.L_x_8057:
        /* <DEDUP_REMOVED lines=12> */
.L_x_8037:
[----:B------:R-:W-:Y:S05]  /*23160*/  BSYNC B0 ;  /* 0x0000000000007941 */ /* 0x000fea0003800000 */
.L_x_8036:
[----:B-12---:R-:W2:Y:S01]  /*23170*/  LDL R7, [R1+0x34] ;  /* 0x0000340001077983 */ /* 0x006ea20000100800 */
[----:B------:R-:W1:Y:S01]  /*23180*/  LDC R0, c[0x0][0x448] ;  /* 0x00011200ff007b82 */ /* 0x000e620000000800 */
[----:B------:R-:W-:Y:S07]  /*23190*/  @!P5 WARPSYNC.ALL ;  /* 0x000000000000d948 */ /* 0x000fee0003800000 */
[----:B------:R-:W-:Y:S01]  /*231a0*/  @!P5 BAR.SYNC.DEFER_BLOCKING 0xc, 0x180 ;  /* 0x030600000000db1d */ /* 0x000fe20000010000 */
[----:B-1----:R-:W-:-:S13]  /*231b0*/  ISETP.NE.AND P0, PT, R0, 0x1, PT ;  /* 0x000000010000780c */ /* 0x002fda0003f05270 */
[----:B------:R-:W1:Y:S08]  /*231c0*/  @P0 LDC R0, c[0x0][0x44c] ;  /* 0x00011300ff000b82 */ /* 0x000e700000000800 */
[----:B------:R-:W3:Y:S01]  /*231d0*/  @P0 LDC R3, c[0x0][0x450] ;  /* 0x00011400ff030b82 */ /* 0x000ee20000000800 */
[----:B--2---:R-:W-:-:S05]  /*231e0*/  IADD3 R2, R7, 0x7f, RZ ;  /* 0x0000007f07027810 */ /* 0x004fca0007ffe0ff */
[----:B-1----:R-:W-:-:S05]  /*231f0*/  @P0 IMAD.HI.U32 R0, R2, R0, RZ ;  /* 0x0000000002000227 */ /* 0x002fca00078e00ff */
[----:B---3--:R-:W-:-:S05]  /*23200*/  @P0 SHF.R.U32.HI R2, RZ, R3, R0 ;  /* 0x00000003ff020219 */ /* 0x008fca0000011600 */
        /* <DEDUP_REMOVED lines=16> */
.L_x_8074:
[----:B------:R-:W-:-:S13]  /*23310*/  ISETP.NE.AND P2, PT, R3, 0x1, PT ;  /* 0x000000010300780c */ /* 0x000fda0003f45270 */
[----:B------:R-:W1:Y:S02]  /*23320*/  @P2 LDC.64 R4, c[0x0][0x9e8] ;  /* 0x00027a00ff042b82 */ /* 0x000e640000000a00 */
[----:B-1----:R-:W-:-:S05]  /*23330*/  @P2 IMAD.HI.U32 R4, R6, R4, RZ ;  /* 0x0000000406042227 */ /* 0x002fca00078e00ff */
[----:B------:R-:W-:-:S07]  /*23340*/  @P2 SHF.R.U32.HI R6, RZ, R5, R4 ;  /* 0x00000005ff062219 */ /* 0x000fce0000011604 */
.L_x_8075:
[----:B------:R-:W-:Y:S05]  /*23350*/  BSYNC B0 ;  /* 0x0000000000007941 */ /* 0x000fea0003800000 */
.L_x_8073:
[----:B------:R-:W-:-:S05]  /*23360*/  IMAD R6, R6, R3, R3 ;  /* 0x0000000306067224 */ /* 0x000fca00078e0203 */
[----:B------:R-:W-:-:S07]  /*23370*/  VIMNMX R2, R2, R6, PT ;  /* 0x0000000602027248 */ /* 0x000fce0003fe0100 */
.L_x_8072:
[----:B------:R-:W2:Y:S01]  /*23380*/  LDL R6, [R1+0x5c] ;  /* 0x00005c0001067983 */ /* 0x000ea20000100800 */
[----:B------:R-:W1:Y:S01]  /*23390*/  @P0 LDC R4, c[0x0][0x44c] ;  /* 0x00011300ff040b82 */ /* 0x000e620000000800 */
[----:B------:R-:W-:Y:S01]  /*233a0*/  IMAD.MOV.U32 R0, RZ, RZ, R7 ;  /* 0x000000ffff007224 */ /* 0x000fe200078e0007 */
[----:B------:R-:W-:-:S06]  /*233b0*/  ULDC UR4, c[0x0][0x9dc] ;  /* 0x0002770000047ab9 */ /* 0x000fcc0000000800 */
[----:B------:R-:W3:Y:S01]  /*233c0*/  @P0 LDC R5, c[0x0][0x450] ;  /* 0x00011400ff050b82 */ /* 0x000ee20000000800 */
[----:B-1----:R-:W-:-:S05]  /*233d0*/  @P0 IMAD.HI.U32 R4, R7, R4, RZ ;  /* 0x0000000407040227 */ /* 0x002fca00078e00ff */
[----:B---3--:R-:W-:Y:S01]  /*233e0*/  @P0 SHF.R.U32.HI R0, RZ, R5, R4 ;  /* 0x00000005ff000219 */ /* 0x008fe20000011604 */
[----:B------:R-:W-:-:S04]  /*233f0*/  VIADD R4, R2, 0x7f ;  /* 0x0000007f02047836 */ /* 0x000fc80000000000 */
        /* <DEDUP_REMOVED lines=18> */
.L_x_8078:
[----:B------:R-:W-:-:S13]  /*23520*/  ISETP.NE.AND P0, PT, R3, 0x1, PT ;  /* 0x000000010300780c */ /* 0x000fda0003f05270 */
[----:B------:R-:W1:Y:S02]  /*23530*/  @P0 LDC.64 R4, c[0x0][0x9e8] ;  /* 0x00027a00ff040b82 */ /* 0x000e640000000a00 */
[----:B-1----:R-:W-:-:S05]  /*23540*/  @P0 IMAD.HI.U32 R4, R2, R4, RZ ;  /* 0x0000000402040227 */ /* 0x002fca00078e00ff */
[----:B------:R-:W-:-:S07]  /*23550*/  @P0 SHF.R.U32.HI R2, RZ, R5, R4 ;  /* 0x00000005ff020219 */ /* 0x000fce0000011604 */
.L_x_8079:
[----:B------:R-:W-:Y:S05]  /*23560*/  BSYNC B0 ;  /* 0x0000000000007941 */ /* 0x000fea0003800000 */
.L_x_8077:
[----:B------:R-:W-:-:S05]  /*23570*/  IMAD R2, R2, R3, RZ ;  /* 0x0000000302027224 */ /* 0x000fca00078e02ff */
[----:B------:R-:W-:-:S07]  /*23580*/  VIMNMX R0, R0, R2, !PT ;  /* 0x0000000200007248 */ /* 0x000fce0007fe0100 */
.L_x_8076:
        /* <DEDUP_REMOVED lines=14> */
[----:B-1----:R-:W-:-:S06]  /*23670*/  IADD3 R2, R2, 0xffffffe, RZ ;  /* 0x0ffffffe02027810 */ /* 0x002fcc0007ffe0ff */
[----:B------:R-:W1:Y:S02]  /*23680*/  F2I.FTZ.U32.TRUNC.NTZ R3, R2 ;  /* 0x0000000200037305 */ /* 0x000e64000021f000 */
[----:B-1----:R-:W-:-:S04]  /*23690*/  IMAD.MOV R2, RZ, RZ, -R3 ;  /* 0x000000ffff027224 */ /* 0x002fc800078e0a03 */
        /* <DEDUP_REMOVED lines=22> */
.L_x_8081:
[----:B------:R-:W-:Y:S05]  /*23800*/  BSYNC B0 ;  /* 0x0000000000007941 */ /* 0x000fea0003800000 */
.L_x_8080:
        /* <DEDUP_REMOVED lines=21> */
[----:B---3--:R-:W-:-:S04]  /*23960*/  LOP3.LUT R4, R4, UR4, RZ, 0xc0, !PT ;  /* 0x0000000404047c12 */ /* 0x008fc8000f8ec0ff */
[----:B------:R-:W3:Y:S01]  /*23970*/  POPC R7, R4 ;  /* 0x0000000400077309 */ /* 0x000ee20000000000 */
[----:B--2---:R-:W3:Y:S02]  /*23980*/  SHFL.IDX PT, R0, R3, R0, 0x1f ;  /* 0x00001f0003007589 */ /* 0x004ee400000e0000 */
[----:B---3--:R-:W-:-:S05]  /*23990*/  IADD3 R0, R0, UR36, R7 ;  /* 0x0000002400007c10 */ /* 0x008fca000fffe007 */
[----:B------:R2:W-:Y:S01]  /*239a0*/  STL [R1], R0 ;  /* 0x0000000001007387 */ /* 0x0005e20000100800 */
[----:B------:R-:W-:Y:S05]  /*239b0*/  BRA `(.L_x_8084) ;  /* 0x0000003800f87947 */ /* 0x000fea0003800000 */
.L_x_8083:
        /* <DEDUP_REMOVED lines=20> */
.L_x_8086:
[----:B------:R-:W-:Y:S05]  /*23b00*/  BSYNC B6 ;  /* 0x0000000000067941 */ /* 0x000fea0003800000 */
.L_x_8085:
        /* <DEDUP_REMOVED lines=10> */
[----:B------:R-:W-:Y:S01]  /*23bb0*/  MOV R8, 0x70 ;  /* 0x0000007000087802 */ /* 0x000fe20000000f00 */
[----:B------:R-:W-:Y:S02]  /*23bc0*/  IMAD.U32 R5, RZ, RZ, UR7 ;  /* 0x00000007ff057e24 */ /* 0x000fe4000f8e00ff */
        /* <DEDUP_REMOVED lines=8> */
.L_x_8089:
[----:B------:R0:W1:Y:S01]  /*23c50*/  LDC.64 R2, c[0x4][R17] ;  /* 0x0100000011027b82 */ /* 0x0000620000000a00 */
[----:B------:R-:W-:Y:S01]  /*23c60*/  ULDC.64 UR4, c[0x4][0x1b8] ;  /* 0x01006e0000047ab9 */ /* 0x000fe20000000a00 */
[----:B------:R-:W-:Y:S01]  /*23c70*/  ULDC.64 UR6, c[0x4][0x1c0] ;  /* 0x0100700000067ab9 */ /* 0x000fe20000000a00 */
[----:B------:R-:W-:Y:S01]  /*23c80*/  ULDC.64 UR8, c[0x4][0xa0] ;  /* 0x0100280000087ab9 */ /* 0x000fe20000000a00 */
        /* <DEDUP_REMOVED lines=11> */
.L_x_8088:
[----:B------:R-:W-:Y:S05]  /*23d40*/  BSYNC B6 ;  /* 0x0000000000067941 */ /* 0x000fea0003800000 */
.L_x_8087:
        /* <DEDUP_REMOVED lines=24> */
.L_x_8294:
[----:B--2---:R-:W2:Y:S01]  /*23ed0*/  LDL.LU R4, [R1+0x10] ;  /* 0x0000100001047983 */ /* 0x004ea20000300800 */
[----:B------:R-:W-:Y:S02]  /*23ee0*/  PLOP3.LUT P1, PT, PT, PT, PT, 0x8, 0x0 ;  /* 0x000000000000781c */ /* 0x000fe40003f2e170 */
[----:B---3--:R-:W-:Y:S01]  /*23ef0*/  ISETP.NE.AND P0, PT, R14, RZ, PT ;  /* 0x000000ff0e00720c */ /* 0x008fe20003f05270 */
        /* <DEDUP_REMOVED lines=8> */
.L_x_8297:
[----:B------:R-:W-:Y:S05]  /*23f80*/  @!P6 BRA `(.L_x_8091) ;  /* 0x000000040008e947 */ /* 0x000fea0003800000 */
[----:B------:R-:W-:-:S04]  /*23f90*/  ISETP.NE.U32.AND P0, PT, R2, RZ, PT ;  /* 0x000000ff0200720c */ /* 0x000fc80003f05070 */
[----:B------:R-:W-:-:S13]  /*23fa0*/  ISETP.NE.AND.EX P0, PT, R3, RZ, PT, P0 ;  /* 0x000000ff0300720c */ /* 0x000fda0003f05300 */
[----:B------:R-:W-:Y:S05]  /*23fb0*/  @!P0 BRA `(.L_x_8093) ;  /* 0x0000000000508947 */ /* 0x000fea0003800000 */
[----:B------:R-:W2:Y:S01]  /*23fc0*/  LDC R6, c[0x0][0x43c] ;  /* 0x00010f00ff067b82 */ /* 0x000ea20000000800 */
[----:B------:R-:W-:Y:S01]  /*23fd0*/  IMAD.MOV.U32 R9, RZ, RZ, R0 ;  /* 0x000000ffff097224 */ /* 0x000fe200078e0000 */
[----:B------:R-:W-:-:S03]  /*23fe0*/  ULDC.64 UR4, c[0x0][0x428] ;  /* 0x00010a0000047ab9 */ /* 0x000fc60000000a00 */
[----:B---3--:R-:W-:Y:S01]  /*23ff0*/  IMAD.MOV.U32 R0, RZ, RZ, R9 ;  /* 0x000000ffff007224 */ /* 0x008fe200078e0009 */
        /* <DEDUP_REMOVED lines=16> */
.L_x_8093:
[----:B--2---:R-:W2:Y:S01]  /*24100*/  LDL R2, [R1+0x14] ;  /* 0x0000140001027983 */ /* 0x004ea20000100800 */
[----:B---3--:R-:W-:Y:S01]  /*24110*/  IMAD R0, R19, 0x8, R18 ;  /* 0x0000000813007824 */ /* 0x008fe200078e0212 */
[----:B--2---:R-:W-:-:S04]  /*24120*/  SHF.L.U32 R2, R2, 0x1f, RZ ;  /* 0x0000001f02027819 */ /* 0x004fc800000006ff */
[----:B------:R-:W2:Y:S02]  /*24130*/  SYNCS.PHASECHK.TRANS64.TRYWAIT P0, [R0+URZ+0x28840], R2 ;  /* 0x02884002000075a7 */ /* 0x000ea4000800017f */
[----:B--2---:R-:W-:Y:S05]  /*24140*/  @!P0 BRA `(.L_x_8094) ;  /* 0x0000006c00fc8947 */ /* 0x004fea0003800000 */
.L_x_8298:
[----:B------:R3:W5:Y:S01]  /*24150*/  LDL R3, [R1+0x10] ;  /* 0x0000100001037983 */ /* 0x0007620000100800 */
[----:B------:R-:W4:Y:S02]  /*24160*/  S2R R4, SR_TID.X ;  /* 0x0000000000047919 */ /* 0x000f240000002100 */
[----:B----4-:R-:W-:-:S04]  /*24170*/  LOP3.LUT R4, R4, 0x7f, RZ, 0xc0, !PT ;  /* 0x0000007f04047812 */ /* 0x010fc800078ec0ff */
[----:B------:R-:W-:-:S13]  /*24180*/  ISETP.NE.AND P0, PT, R4, RZ, PT ;  /* 0x000000ff0400720c */ /* 0x000fda0003f05270 */
[----:B---3--:R-:W-:Y:S05]  /*24190*/  @P0 BRA `(.L_x_8095) ;  /* 0x0000000000140947 */ /* 0x008fea0003800000 */
[----:B-----5:R-:W-:Y:S01]  /*241a0*/  LOP3.LUT P1, RZ, R3, 0x1, RZ, 0xc0, !PT ;  /* 0x0000000103ff7812 */ /* 0x020fe2000782c0ff */
[----:B--2---:R-:W-:-:S04]  /*241b0*/  IMAD.MOV.U32 R2, RZ, RZ, 0x8000 ;  /* 0x00008000ff027424 */ /* 0x004fc800078e00ff */
[----:B------:R3:W-:Y:S08]  /*241c0*/  SYNCS.ARRIVE.TRANS64 RZ, [R0+URZ+0x28830], R2 ;  /* 0x0288300200ff79a7 */ /* 0x0007f0000800003f */
[----:B------:R-:W-:Y:S05]  /*241d0*/  @!P1 BRA `(.L_x_8095) ;  /* 0x0000000000049947 */ /* 0x000fea0003800000 */
[----:B------:R-:W-:Y:S01]  /*241e0*/  BPT.TRAP 0x1 ;  /* 0x000000040000795c */ /* 0x000fe20000300000 */
.L_x_8095:
[----:B------:R-:W4:Y:S04]  /*241f0*/  LDL R4, [R1+0x4] ;  /* 0x0000040001047983 */ /* 0x000f280000100800 */
[----:B--23--:R-:W2:Y:S01]  /*24200*/  LDL R2, [R1+0x18] ;  /* 0x0000180001027983 */ /* 0x00cea20000100800 */
        /* <DEDUP_REMOVED lines=14> */
[----:B------:R3:W-:Y:S01]  /*242f0*/  STL [R1+0x10], R3 ;  /* 0x0000100301007387 */ /* 0x0007e20000100800 */
[----:B------:R-:W-:-:S03]  /*24300*/  UIADD3 UR14, UR6, 0x1c400, URZ ;  /* 0x0001c400060e7890 */ /* 0x000fc6000fffe03f */
[----:B------:R-:W-:Y:S01]  /*24310*/  UMOV UR6, 0x0 ;  /* 0x0000000000067882 */ /* 0x000fe20000000000 */
[----:B----4-:R-:W-:Y:S02]  /*24320*/  R2UR UR11, R4 ;  /* 0x00000000040b72ca */ /* 0x010fe400000e0000 */
[----:B--2---:R-:W-:-:S13]  /*24330*/  R2UR UR5, R2 ;  /* 0x00000000020572ca */ /* 0x004fda00000e0000 */
[----:B------:R-:W-:Y:S02]  /*24340*/  ULEA UR11, UR11, UR5, 0x7 ;  /* 0x000000050b0b7291 */ /* 0x000fe4000f8e383f */
[----:B------:R-:W-:-:S09]  /*24350*/  UIADD3.X UR5, URZ, UR39, URZ, UP0, !UPT ;  /* 0x000000273f057290 */ /* 0x000fd200087fe43f */
[----:B------:R2:W-:Y:S02]  /*24360*/  UTMALDG.4D [UR8], [UR4], desc[UR6] ;  /* 0x00000608040075b4 */ /* 0x0005e40008019000 */
[----:B--2---:R-:W-:Y:S01]  /*24370*/  UMOV UR8, UR14 ;  /* 0x0000000e00087c82 */ /* 0x004fe20008000000 */
[----:B------:R-:W-:Y:S02]  /*24380*/  UMOV UR10, UR15 ;  /* 0x0000000f000a7c82 */ /* 0x000fe40008000000 */
[----:B------:R3:W-:Y:S02]  /*24390*/  UTMALDG.4D [UR8], [UR4], desc[UR6] ;  /* 0x00000608040075b4 */ /* 0x0007e40008019000 */
[----:B---3--:R-:W-:Y:S01]  /*243a0*/  NOP ;  /* 0x0000000000007918 */ /* 0x008fe20000000000 */
.L_x_8091:
[----:B------:R-:W3:Y:S01]  /*243b0*/  LDL.LU R3, [R1+0x48] ;  /* 0x0000480001037983 */ /* 0x000ee20000300800 */
[----:B------:R-:W-:Y:S05]  /*243c0*/  WARPSYNC.ALL ;  /* 0x0000000000007948 */ /* 0x000fea0003800000 */
[----:B------:R-:W-:Y:S01]  /*243d0*/  ULDC.64 UR4, c[0x0][0x298] ;  /* 0x0000a60000047ab9 */ /* 0x000fe20000000a00 */
[----:B------:R-:W-:Y:S01]  /*243e0*/  BSSY B6, `(.L_x_8096) ;  /* 0x000001c000067945 */ /* 0x000fe20003800000 */
[----:B------:R-:W-:Y:S01]  /*243f0*/  BAR.SYNC.DEFER_BLOCKING 0x8, 0x180 ;  /* 0x0206000000007b1d */ /* 0x000fe20000010000 */
[----:B---3--:R-:W-:Y:S01]  /*24400*/  SHF.R.S32.HI R0, RZ, 0x1f, R3 ;  /* 0x0000001fff007819 */ /* 0x008fe20000011403 */
        /* <DEDUP_REMOVED lines=13> */
[----:B--2---:R-:W-:Y:S01]  /*244e0*/  IMAD.U32 R4, RZ, RZ, UR4 ;  /* 0x00000004ff047e24 */ /* 0x004fe2000f8e00ff */
[----:B-1----:R-:W-:Y:S01]  /*244f0*/  MOV R7, UR7 ;  /* 0x0000000700077c02 */ /* 0x002fe20008000f00 */
        /* <DEDUP_REMOVED lines=10> */
.L_x_8097:
[----:B------:R-:W-:Y:S05]  /*245a0*/  BSYNC B6 ;  /* 0x0000000000067941 */ /* 0x000fea0003800000 */
.L_x_8096:
        /* <DEDUP_REMOVED lines=9> */
[----:B------:R-:W0:Y:S02]  /*24640*/  S2R R8, SR_TID.X ;  /* 0x0000000000087919 */ /* 0x000e240000002100 */
[----:B0-----:R-:W-:Y:S02]  /*24650*/  IMAD.SHL.U32 R8, R8, 0x10, RZ ;  /* 0x0000001008087824 */ /* 0x001fe400078e00ff */
        /* <DEDUP_REMOVED lines=18> */
[----:B------:R-:W-:Y:S01]  /*24780*/  ULDC.64 UR4, c[0x0][0x2d0] ;  /* 0x0000b40000047ab9 */ /* 0x000fe20000000a00 */
[----:B------:R-:W2:Y:S01]  /*24790*/  S2R R8, SR_TID.X ;  /* 0x0000000000087919 */ /* 0x000ea20000002100 */
[----:B------:R-:W-:Y:S02]  /*247a0*/  IMAD.IADD R3, R3, 0x1, R0 ;  /* 0x0000000103037824 */ /* 0x000fe400078e0200 */
[----:B------:R-:W-:Y:S02]  /*247b0*/  IMAD.MOV.U32 R0, RZ, RZ, R4 ;  /* 0x000000ffff007224 */ /* 0x000fe400078e0004 */
        /* <DEDUP_REMOVED lines=16> */
[----:B------:R-:W-:Y:S01]  /*248c0*/  ULDC.64 UR4, c[0x0][0x280] ;  /* 0x0000a00000047ab9 */ /* 0x000fe20000000a00 */
[----:B------:R-:W-:Y:S02]  /*248d0*/  LOP3.LUT R8, R8, 0x40, RZ, 0xfc, !PT ;  /* 0x0000004008087812 */ /* 0x000fe400078efcff */
[----:B------:R-:W-:Y:S01]  /*248e0*/  IMAD.IADD R3, R3, 0x1, R4 ;  /* 0x0000000103037824 */ /* 0x000fe200078e0204 */
[----:B------:R-:W-:Y:S01]  /*248f0*/  LEA R4, P0, R2, UR4, 0x1 ;  /* 0x0000000402047c11 */ /* 0x000fe2000f8008ff */
[----:B------:R-:W-:Y:S02]  /*24900*/  ULDC UR4, c[0x0][0x2b8] ;  /* 0x0000ae0000047ab9 */ /* 0x000fe40000000800 */
[----:B------:R-:W-:Y:S02]  /*24910*/  ISETP.GE.AND P1, PT, R8, UR4, PT ;  /* 0x0000000408007c0c */ /* 0x000fe4000bf26270 */
[----:B------:R0:W5:Y:S01]  /*24920*/  LDL R8, [R1+0x30] ;  /* 0x0000300001087983 */ /* 0x0001620000100800 */
[----:B------:R-:W1:Y:S01]  /*24930*/  S2R R9, SR_TID.X ;  /* 0x0000000000097919 */ /* 0x000e620000002100 */
[----:B------:R-:W2:Y:S01]  /*24940*/  S2R R10, SR_TID.X ;  /* 0x00000000000a7919 */ /* 0x000ea20000002100 */
[----:B------:R-:W-:Y:S01]  /*24950*/  LEA.HI.X R3, R2, UR5, R3, 0x1, P0 ;  /* 0x0000000502037c11 */ /* 0x000fe200080f0c03 */
[----:B-1----:R-:W-:-:S05]  /*24960*/  IMAD.SHL.U32 R9, R9, 0x8, RZ ;  /* 0x0000000809097824 */ /* 0x002fca00078e00ff */
[----:B------:R-:W-:Y:S02]  /*24970*/  LOP3.LUT R9, R9, 0x38, RZ, 0xc0, !PT ;  /* 0x0000003809097812 */ /* 0x000fe400078ec0ff */
[----:B--2---:R-:W-:Y:S02]  /*24980*/  LOP3.LUT R10, R10, 0x7f, RZ, 0xc0, !PT ;  /* 0x0000007f0a0a7812 */ /* 0x004fe400078ec0ff */
[----:B------:R-:W-:Y:S01]  /*24990*/  ISETP.GE.AND P0, PT, R9, UR4, PT ;  /* 0x0000000409007c0c */ /* 0x000fe2000bf06270 */
[----:B------:R-:W-:Y:S01]  /*249a0*/  UMOV UR4, 0xffffffff ;  /* 0xffffffff00047882 */ /* 0x000fe20000000000 */
[----:B------:R-:W-:Y:S02]  /*249b0*/  SHF.R.U32.HI R10, RZ, 0x3, R10 ;  /* 0x00000003ff0a7819 */ /* 0x000fe4000001160a */
[----:B0-----:R-:W-:Y:S09]  /*249c0*/  BRA.DIV UR4, `(.L_x_8098) ;  /* 0x0000006604f07947 */ /* 0x001ff2000b800000 */
[----:B------:R-:W2:Y:S04]  /*249d0*/  LDL.LU R6, [R1+0x38] ;  /* 0x0000380001067983 */ /* 0x000ea80000300800 */
[----:B------:R-:W3:Y:S01]  /*249e0*/  LDL.LU R11, [R1+0x34] ;  /* 0x00003400010b7983 */ /* 0x000ee20000300800 */
[----:B--2---:R-:W-:-:S03]  /*249f0*/  IMAD R2, R6, R7, RZ ;  /* 0x0000000706027224 */ /* 0x004fc600078e02ff */
[----:B------:R-:W0:Y:S01]  /*24a00*/  SHFL.IDX PT, R7, R4, RZ, 0x181f ;  /* 0x00181fff04077589 */ /* 0x000e2200000e0000 */
[----:B---3--:R-:W-:-:S03]  /*24a10*/  IMAD.IADD R0, R10, 0x1, R11 ;  /* 0x000000010a007824 */ /* 0x008fc600078e020b */
[----:B------:R-:W1:Y:S02]  /*24a20*/  SHFL.IDX PT, R6, R3, RZ, 0x181f ;  /* 0x00181fff03067589 */ /* 0x000e6400000e0000 */
[C---:B------:R-:W-:Y:S02]  /*24a30*/  ISETP.GE.AND P2, PT, R0.reuse, R2, PT ;  /* 0x000000020000720c */ /* 0x040fe40003f46270 */
[----:B------:R-:W-:-:S11]  /*24a40*/  IADD3 R5, R0, 0x10, RZ ;  /* 0x0000001000057810 */ /* 0x000fd60007ffe0ff */
[----:B0-----:R-:W-:-:S05]  /*24a50*/  @!P2 LEA R7, P3, R9, R7, 0x1 ;  /* 0x000000070907a211 */ /* 0x001fca00078608ff */
[----:B-1----:R-:W-:-:S05]  /*24a60*/  @!P2 IMAD.X R6, RZ, RZ, R6, P3 ;  /* 0x000000ffff06a224 */ /* 0x002fca00018e0606 */
[----:B------:R-:W-:-:S04]  /*24a70*/  @!P2 LOP3.LUT R7, R7, R6, RZ, 0x3c, !PT ;  /* 0x000000060707a212 */ /* 0x000fc800078e3cff */
[----:B------:R-:W-:-:S04]  /*24a80*/  @!P2 LOP3.LUT R6, R7, R6, RZ, 0x3c, !PT ;  /* 0x000000060706a212 */ /* 0x000fc800078e3cff */
[----:B------:R-:W-:-:S05]  /*24a90*/  @!P2 LOP3.LUT R7, R7, R6, RZ, 0x3c, !PT ;  /* 0x000000060707a212 */ /* 0x000fca00078e3cff */
[----:B------:R-:W-:Y:S01]  /*24aa0*/  @!PT LDS RZ, [RZ] ;  /* 0x00000000fffff984 */ /* 0x000fe20000000800 */
[----:B-----5:R-:W-:Y:S04]  /*24ab0*/  @!P2 LDGSTS.E.BYPASS.LTC128B.128 [R8+0x10400], desc[UR42][R6.64], !P0 ;  /* 0x104000000608afae */ /* 0x020fe8000c101d6a */
        /* <DEDUP_REMOVED lines=62> */
.L_x_8315:
        /* <DEDUP_REMOVED lines=11> */
.L_x_8100:
[----:B------:R-:W-:Y:S05]  /*24f50*/  BSYNC B0 ;  /* 0x0000000000007941 */ /* 0x000fea0003800000 */
.L_x_8099:
[----:B------:R-:W-:Y:S01]  /*24f60*/  NOP ;  /* 0x0000000000007918 */ /* 0x000fe20000000000 */
[----:B------:R-:W-:-:S13]  /*24f70*/  PLOP3.LUT P0, PT, PT, PT, PT, 0x80, 0x0 ;  /* 0x000000000000781c */ /* 0x000fda0003f0f070 */
.L_x_8101:
        /* <DEDUP_REMOVED lines=18> */
.L_x_8316:
[----:B------:R-:W-:Y:S05]  /*250a0*/  BSYNC B0 ;  /* 0x0000000000007941 */ /* 0x000fea0003800000 */
.L_x_8102:
        /* <DEDUP_REMOVED lines=60> */
.L_x_8110:
[----:B------:R-:W-:Y:S01]  /*25470*/  LEA R3, R7, R18, 0x3 ;  /* 0x0000001207037211 */ /* 0x000fe200078e18ff */
[----:B------:R-:W-:Y:S01]  /*25480*/  BSSY B3, `(.L_x_8111) ;  /* 0x0000004000037945 */ /* 0x000fe20003800000 */
[----:B------:R-:W-:-:S04]  /*25490*/  SHF.L.U32 R2, R9, 0x1f, RZ ;  /* 0x0000001f09027819 */ /* 0x000fc800000006ff */
[----:B------:R-:W1:Y:S02]  /*254a0*/  SYNCS.PHASECHK.TRANS64.TRYWAIT P0, [R3+URZ+0x28840], R2 ;  /* 0x02884002030075a7 */ /* 0x000e64000800017f */
[----:B-1----:R-:W-:Y:S05]  /*254b0*/  @!P0 BRA `(.L_x_8112) ;  /* 0x0000006400f88947 */ /* 0x002fea0003800000 */
.L_x_8317:
[----:B------:R-:W-:Y:S05]  /*254c0*/  BSYNC B3 ;  /* 0x0000000000037941 */ /* 0x000fea0003800000 */
.L_x_8111:
        /* <DEDUP_REMOVED lines=11> */
.L_x_8114:
[----:B------:R-:W-:Y:S05]  /*25580*/  BSYNC B3 ;  /* 0x0000000000037941 */ /* 0x000fea0003800000 */
.L_x_8113:
        /* <DEDUP_REMOVED lines=12> */
.L_x_8115:
        /* <DEDUP_REMOVED lines=16> */
.L_x_8116:
        /* <DEDUP_REMOVED lines=16> */
.L_x_8318:
[----:B------:R-:W-:Y:S05]  /*25850*/  BSYNC B3 ;  /* 0x0000000000037941 */ /* 0x000fea0003800000 */
.L_x_8117:
        /* <DEDUP_REMOVED lines=10> */
.L_x_8119:
[----:B------:R-:W2:Y:S01]  /*25900*/  LDL R3, [R1+0x10] ;  /* 0x0000100001037983 */ /* 0x000ea20000100800 */
[----:B------:R-:W-:Y:S01]  /*25910*/  BSSY B3, `(.L_x_8120) ;  /* 0x0000004000037945 */ /* 0x000fe20003800000 */
[----:B--2---:R-:W-:-:S13]  /*25920*/  LOP3.LUT P0, RZ, R3, 0x8, RZ, 0xc0, !PT ;  /* 0x0000000803ff7812 */ /* 0x004fda000780c0ff */
[----:B------:R-:W-:Y:S05]  /*25930*/  @P0 BRA `(.L_x_8121) ;  /* 0x0000000000040947 */ /* 0x000fea0003800000 */
[----:B------:R-:W-:Y:S01]  /*25940*/  BPT.TRAP 0x1 ;  /* 0x000000040000795c */ /* 0x000fe20000300000 */
.L_x_8121:
[----:B------:R-:W-:Y:S05]  /*25950*/  BSYNC B3 ;  /* 0x0000000000037941 */ /* 0x000fea0003800000 */
.L_x_8120:
        /* <DEDUP_REMOVED lines=12> */
.L_x_8122:
        /* <DEDUP_REMOVED lines=15> */
.L_x_8123:
        /* <DEDUP_REMOVED lines=12> */
.L_x_8109:
[----:B------:R-:W-:Y:S05]  /*25bd0*/  BSYNC B1 ;  /* 0x0000000000017941 */ /* 0x000fea0003800000 */
.L_x_8108:
[----:B0-----:R-:W2:Y:S01]  /*25be0*/  LDL.LU R0, [R1+0x3c] ;  /* 0x00003c0001007983 */ /* 0x001ea20000300800 */
[----:B------:R-:W-:-:S03]  /*25bf0*/  MOV R19, R7 ;  /* 0x0000000700137202 */ /* 0x000fc60000000f00 */
[----:B------:R0:W-:Y:S02]  /*25c00*/  STL [R1+0x14], R9 ;  /* 0x0000140901007387 */ /* 0x0001e40000100800 */
[----:B0-2---:R-:W-:-:S07]  /*25c10*/  VIADD R0, R0, 0xfffffffd ;  /* 0xfffffffd00007836 */ /* 0x005fce0000000000 */
.L_x_8107:
[----:B------:R-:W-:Y:S05]  /*25c20*/  BSYNC B2 ;  /* 0x0000000000027941 */ /* 0x000fea0003800000 */
.L_x_8106:
[----:B------:R-:W-:-:S05]  /*25c30*/  VIADD R10, R10, 0xfffffffe ;  /* 0xfffffffe0a0a7836 */ /* 0x000fca0000000000 */
[----:B------:R-:W-:-:S13]  /*25c40*/  ISETP.NE.AND P0, PT, R10, R6, PT ;  /* 0x000000060a00720c */ /* 0x000fda0003f05270 */
[----:B------:R-:W-:Y:S05]  /*25c50*/  @!P0 BRA `(.L_x_8105) ;  /* 0x0000001000e08947 */ /* 0x000fea0003800000 */
[----:B------:R-:W-:-:S07]  /*25c60*/  IMAD.MOV.U32 R8, RZ, RZ, R17 ;  /* 0x000000ffff087224 */ /* 0x000fce00078e0011 */
.L_x_8156:
        /* <DEDUP_REMOVED lines=35> */
.L_x_8126:
[----:B------:R-:W-:Y:S01]  /*25ea0*/  IMAD R3, R4, 0x8, R18 ;  /* 0x0000000804037824 */ /* 0x000fe200078e0212 */
[----:B------:R-:W-:Y:S01]  /*25eb0*/  SHF.L.U32 R2, R5, 0x1f, RZ ;  /* 0x0000001f05027819 */ /* 0x000fe200000006ff */
[----:B------:R-:W-:Y:S03]  /*25ec0*/  BSSY B2, `(.L_x_8127) ;  /* 0x0000003000027945 */ /* 0x000fe60003800000 */
[----:B------:R-:W1:Y:S02]  /*25ed0*/  SYNCS.PHASECHK.TRANS64.TRYWAIT P0, [R3+URZ+0x28840], R2 ;  /* 0x02884002030075a7 */ /* 0x000e64000800017f */
[----:B-1----:R-:W-:Y:S05]  /*25ee0*/  @!P0 BRA `(.L_x_8128) ;  /* 0x0000005c00948947 */ /* 0x002fea0003800000 */
.L_x_8319:
[----:B------:R-:W-:Y:S05]  /*25ef0*/  BSYNC B2 ;  /* 0x0000000000027941 */ /* 0x000fea0003800000 */
.L_x_8127:
        /* <DEDUP_REMOVED lines=11> */
.L_x_8130:
[----:B------:R-:W-:Y:S05]  /*25fb0*/  BSYNC B2 ;  /* 0x0000000000027941 */ /* 0x000fea0003800000 */
.L_x_8129:
[----:B------:R-:W2:Y:S01]  /*25fc0*/  LDL R7, [R1+0x18] ;  /* 0x0000180001077983 */ /* 0x000ea20000100800 */
[----:B------:R-:W-:Y:S01]  /*25fd0*/  IMAD.MOV.U32 R10, RZ, RZ, RZ ;  /* 0x000000ffff0a7224 */ /* 0x000fe200078e00ff */
[----:B------:R-:W-:Y:S01]  /*25fe0*/  UIADD3 UR4, UP0, UR38, 0x370, URZ ;  /* 0x0000037026047890 */ /* 0x000fe2000ff1e03f */
[----:B-1----:R-:W-:Y:S01]  /*25ff0*/  IMAD R2, R4, 0x8000, R18 ;  /* 0x0000800004027824 */ /* 0x002fe200078e0212 */
        /* <DEDUP_REMOVED lines=8> */
.L_x_8131:
        /* <DEDUP_REMOVED lines=16> */
.L_x_8132:
        /* <DEDUP_REMOVED lines=16> */
.L_x_8320:
[----:B------:R-:W-:Y:S05]  /*26280*/  BSYNC B2 ;  /* 0x0000000000027941 */ /* 0x000fea0003800000 */
.L_x_8133:
        /* <DEDUP_REMOVED lines=10> */
.L_x_8135:
[----:B------:R-:W2:Y:S01]  /*26330*/  LDL R3, [R1+0x10] ;  /* 0x0000100001037983 */ /* 0x000ea20000100800 */
[----:B------:R-:W-:Y:S01]  /*26340*/  BSSY B2, `(.L_x_8136) ;  /* 0x0000004000027945 */ /* 0x000fe20003800000 */
[----:B--2---:R-:W-:-:S13]  /*26350*/  LOP3.LUT P0, RZ, R3, 0x8, RZ, 0xc0, !PT ;  /* 0x0000000803ff7812 */ /* 0x004fda000780c0ff */
[----:B------:R-:W-:Y:S05]  /*26360*/  @P0 BRA `(.L_x_8137) ;  /* 0x0000000000040947 */ /* 0x000fea0003800000 */
[----:B------:R-:W-:Y:S01]  /*26370*/  BPT.TRAP 0x1 ;  /* 0x000000040000795c */ /* 0x000fe20000300000 */
.L_x_8137:
[----:B------:R-:W-:Y:S05]  /*26380*/  BSYNC B2 ;  /* 0x0000000000027941 */ /* 0x000fea0003800000 */
.L_x_8136:
        /* <DEDUP_REMOVED lines=12> */
.L_x_8138:
        /* <DEDUP_REMOVED lines=15> */
.L_x_8139:
        /* <DEDUP_REMOVED lines=12> */
.L_x_8125:
[----:B------:R-:W-:Y:S05]  /*26600*/  BSYNC B1 ;  /* 0x0000000000017941 */ /* 0x000fea0003800000 */
.L_x_8124:
        /* <DEDUP_REMOVED lines=35> */
.L_x_8142:
[----:B------:R-:W-:Y:S01]  /*26840*/  IMAD R2, R19, 0x8, R18 ;  /* 0x0000000813027824 */ /* 0x000fe200078e0212 */
[----:B------:R-:W-:Y:S01]  /*26850*/  SHF.L.U32 R3, R10, 0x1f, RZ ;  /* 0x0000001f0a037819 */ /* 0x000fe200000006ff */
[----:B------:R-:W-:Y:S03]  /*26860*/  BSSY B2, `(.L_x_8143) ;  /* 0x0000003000027945 */ /* 0x000fe60003800000 */
[----:B------:R-:W2:Y:S02]  /*26870*/  SYNCS.PHASECHK.TRANS64.TRYWAIT P0, [R2+URZ+0x28840], R3 ;  /* 0x02884003020075a7 */ /* 0x000ea4000800017f */
[----:B--2---:R-:W-:Y:S05]  /*26880*/  @!P0 BRA `(.L_x_8144) ;  /* 0x0000005400548947 */ /* 0x004fea0003800000 */
.L_x_8321:
[----:B------:R-:W-:Y:S05]  /*26890*/  BSYNC B2 ;  /* 0x0000000000027941 */ /* 0x000fea0003800000 */
.L_x_8143:
        /* <DEDUP_REMOVED lines=11> */
.L_x_8146:
[----:B------:R-:W-:Y:S05]  /*26950*/  BSYNC B2 ;  /* 0x0000000000027941 */ /* 0x000fea0003800000 */
.L_x_8145:
[----:B--2---:R-:W2:Y:S01]  /*26960*/  LDL R3, [R1+0x18] ;  /* 0x0000180001037983 */ /* 0x004ea20000100800 */
[----:B------:R-:W-:Y:S01]  /*26970*/  IMAD.MOV.U32 R11, RZ, RZ, RZ ;  /* 0x000000ffff0b7224 */ /* 0x000fe200078e00ff */
[----:B------:R-:W-:Y:S01]  /*26980*/  UIADD3 UR4, UP0, UR38, 0x370, URZ ;  /* 0x0000037026047890 */ /* 0x000fe2000ff1e03f */
[----:B0-----:R-:W-:Y:S01]  /*26990*/  IMAD R10, R19, 0x8000, R18 ;  /* 0x00008000130a7824 */ /* 0x001fe200078e0212 */
[----:B------:R-:W-:Y:S01]  /*269a0*/  PLOP3.LUT P0, PT, PT, PT, PT, 0x80, 0x0 ;  /* 0x000000000000781c */ /* 0x000fe20003f0f070 */
[----:B------:R-:W-:Y:S01]  /*269b0*/  VIADD R2, R2, 0x28830 ;  /* 0x0002883002027836 */ /* 0x000fe20000000000 */
[----:B------:R-:W-:Y:S01]  /*269c0*/  R2UR UR10, R11 ;  /* 0x000000000b0a72ca */ /* 0x000fe200000e0000 */
[----:B------:R-:W-:Y:S01]  /*269d0*/  VIADD R9, R10, 0x18400 ;  /* 0x000184000a097836 */ /* 0x000fe20000000000 */
[----:B------:R-:W-:Y:S01]  /*269e0*/  UIADD3.X UR5, URZ, UR39, URZ, UP0, !UPT ;  /* 0x000000273f057290 */ /* 0x000fe200087fe43f */
[----:B------:R-:W-:Y:S01]  /*269f0*/  UMOV UR6, 0x0 ;  /* 0x0000000000067882 */ /* 0x000fe20000000000 */
[----:B------:R-:W-:Y:S01]  /*26a00*/  UMOV UR7, 0x14f00000 ;  /* 0x14f0000000077882 */ /* 0x000fe20000000000 */
[----:B--2---:R-:W-:-:S10]  /*26a10*/  LEA R3, R7, R3, 0x7 ;  /* 0x0000000307037211 */ /* 0x004fd400078e38ff */
.L_x_8147:
        /* <DEDUP_REMOVED lines=16> */
.L_x_8148:
        /* <DEDUP_REMOVED lines=15> */
.L_x_8322:
[----:B------:R-:W-:Y:S05]  /*26c10*/  BSYNC B2 ;  /* 0x0000000000027941 */ /* 0x000fea0003800000 */
.L_x_8149:
        /* <DEDUP_REMOVED lines=10> */
.L_x_8151:
[----:B------:R-:W2:Y:S01]  /*26cc0*/  LDL R3, [R1+0x10] ;  /* 0x0000100001037983 */ /* 0x000ea20000100800 */
[----:B------:R-:W-:Y:S01]  /*26cd0*/  BSSY B2, `(.L_x_8152) ;  /* 0x0000004000027945 */ /* 0x000fe20003800000 */
[----:B--2---:R-:W-:-:S13]  /*26ce0*/  LOP3.LUT P0, RZ, R3, 0x8, RZ, 0xc0, !PT ;  /* 0x0000000803ff7812 */ /* 0x004fda000780c0ff */
[----:B------:R-:W-:Y:S05]  /*26cf0*/  @P0 BRA `(.L_x_8153) ;  /* 0x0000000000040947 */ /* 0x000fea0003800000 */
[----:B------:R-:W-:Y:S01]  /*26d00*/  BPT.TRAP 0x1 ;  /* 0x000000040000795c */ /* 0x000fe20000300000 */
.L_x_8153:
[----:B------:R-:W-:Y:S05]  /*26d10*/  BSYNC B2 ;  /* 0x0000000000027941 */ /* 0x000fea0003800000 */
.L_x_8152:
        /* <DEDUP_REMOVED lines=12> */
.L_x_8154:
        /* <DEDUP_REMOVED lines=15> */
.L_x_8155:
        /* <DEDUP_REMOVED lines=12> */
.L_x_8141:
[----:B------:R-:W-:Y:S05]  /*26f90*/  BSYNC B1 ;  /* 0x0000000000017941 */ /* 0x000fea0003800000 */
.L_x_8140:
[----:B------:R-:W2:Y:S01]  /*26fa0*/  LDL R2, [R1+0x2c] ;  /* 0x00002c0001027983 */ /* 0x000ea20000100800 */
[----:B------:R-:W-:Y:S01]  /*26fb0*/  VIADD R0, R0, 0xfffffffe ;  /* 0xfffffffe00007836 */ /* 0x000fe20000000000 */
[----:B--2---:R-:W-:-:S13]  /*26fc0*/  ISETP.GT.AND P0, PT, R6, R2, PT ;  /* 0x000000020600720c */ /* 0x004fda0003f04270 */
[----:B------:R-:W-:Y:S05]  /*26fd0*/  @P0 BRA `(.L_x_8156) ;  /* 0xffffffec00240947 */ /* 0x000fea000383ffff */
.L_x_8105:
[----:B------:R-:W-:Y:S05]  /*26fe0*/  BSYNC B0 ;  /* 0x0000000000007941 */ /* 0x000fea0003800000 */
.L_x_8104:
        /* <DEDUP_REMOVED lines=8> */
[----:B------:R-:W3:Y:S02]  /*27070*/  FLO.U32 R0, UR4 ;  /* 0x0000000400007d00 */ /* 0x000ee400080e0000 */
        /* <DEDUP_REMOVED lines=9> */
.L_x_8158:
[----:B------:R-:W-:Y:S05]  /*27110*/  BSYNC B0 ;  /* 0x0000000000007941 */ /* 0x000fea0003800000 */
.L_x_8157:
        /* <DEDUP_REMOVED lines=10> */
.L_x_8323:
[----:B------:R-:W-:Y:S05]  /*271c0*/  BSYNC B1 ;  /* 0x0000000000017941 */ /* 0x000fea0003800000 */
.L_x_8161:
        /* <DEDUP_REMOVED lines=10> */
.L_x_8163:
[----:B------:R-:W2:Y:S01]  /*27270*/  LDL R2, [R1+0x10] ;  /* 0x0000100001027983 */ /* 0x000ea20000100800 */
[----:B------:R-:W-:Y:S01]  /*27280*/  BSSY B1, `(.L_x_8164) ;  /* 0x0000004000017945 */ /* 0x000fe20003800000 */
[----:B--2---:R-:W-:-:S13]  /*27290*/  LOP3.LUT P0, RZ, R2, 0x8, RZ, 0xc0, !PT ;  /* 0x0000000802ff7812 */ /* 0x004fda000780c0ff */
[----:B------:R-:W-:Y:S05]  /*272a0*/  @P0 BRA `(.L_x_8165) ;  /* 0x0000000000040947 */ /* 0x000fea0003800000 */
[----:B------:R-:W-:Y:S01]  /*272b0*/  BPT.TRAP 0x1 ;  /* 0x000000040000795c */ /* 0x000fe20000300000 */
.L_x_8165:
[----:B------:R-:W-:Y:S05]  /*272c0*/  BSYNC B1 ;  /* 0x0000000000017941 */ /* 0x000fea0003800000 */
.L_x_8164:
        /* <DEDUP_REMOVED lines=12> */
.L_x_8166:
        /* <DEDUP_REMOVED lines=15> */
.L_x_8167:
        /* <DEDUP_REMOVED lines=10> */
.L_x_8160:
[----:B------:R-:W-:Y:S05]  /*27520*/  BSYNC B0 ;  /* 0x0000000000007941 */ /* 0x000fea0003800000 */
.L_x_8159:
[----:B------:R-:W3:Y:S01]  /*27530*/  LDL.LU R4, [R1+0x14] ;  /* 0x0000140001047983 */ /* 0x000ee20000300800 */
[----:B------:R-:W-:-:S05]  /*27540*/  VIADD R19, R19, 0x1 ;  /* 0x0000000113137836 */ /* 0x000fca0000000000 */
[----:B------:R-:W-:-:S04]  /*27550*/  ISETP.NE.AND P0, PT, R19, 0x2, PT ;  /* 0x000000021300780c */ /* 0x000fc80003f05270 */
[----:B------:R-:W-:Y:S02]  /*27560*/  SEL R0, RZ, 0x1, P0 ;  /* 0x00000001ff007807 */ /* 0x000fe40000000000 */
[----:B------:R-:W-:Y:S02]  /*27570*/  SEL R19, R19, RZ, P0 ;  /* 0x000000ff13137207 */ /* 0x000fe40000000000 */
[----:B---3--:R-:W-:-:S05]  /*27580*/  LOP3.LUT R4, R4, R0, RZ, 0x3c, !PT ;  /* 0x0000000004047212 */ /* 0x008fca00078e3cff */
[----:B------:R3:W-:Y:S02]  /*27590*/  STL [R1+0x14], R4 ;  /* 0x0000140401007387 */ /* 0x0007e40000100800 */
.L_x_8084:
[----:B------:R-:W-:Y:S05]  /*275a0*/  BSYNC B7 ;  /* 0x0000000000077941 */ /* 0x000fea0003800000 */
.L_x_8082:
        /* <DEDUP_REMOVED lines=9> */
[----:B-1-3--:R-:W0:Y:S04]  /*27640*/  LDS.128 R4, [R18+0x288d0] ;  /* 0x0288d00012047984 */ /* 0x00ae280000000c00 */
[----:B0-----:R0:W-:Y:S04]  /*27650*/  STL.64 [R1], R4 ;  /* 0x0000000401007387 */ /* 0x0011e80000100a00 */
[----:B------:R0:W-:Y:S01]  /*27660*/  STL.64 [R1+0x8], R6 ;  /* 0x0000080601007387 */ /* 0x0001e20000100a00 */
[----:B------:R-:W-:Y:S06]  /*27670*/  BAR.ARV 0x4, 0x180 ;  /* 0x0106000000007b1d */ /* 0x000fec0000002000 */
[----:B------:R-:W-:Y:S05]  /*27680*/  BRA `(.L_x_8169) ;  /* 0x0000001000307947 */ /* 0x000fea0003800000 */
.L_x_8168:
[----:B------:R-:W4:Y:S01]  /*27690*/  LDL R16, [R1+0x28] ;  /* 0x0000280001107983 */ /* 0x000f220000100800 */
[----:B------:R-:W-:Y:S01]  /*276a0*/  UMOV UR4, 0xffffffff ;  /* 0xffffffff00047882 */ /* 0x000fe20000000000 */
[----:B----4-:R-:W-:Y:S02]  /*276b0*/  ISETP.NE.AND P5, PT, R16, 0x1f, PT ;  /* 0x0000001f1000780c */ /* 0x010fe40003fa5270 */
[----:B------:R-:W-:Y:S11]  /*276c0*/  BRA.DIV UR4, `(.L_x_8170) ;  /* 0x0000004a04007947 */ /* 0x000ff6000b800000 */
[----:B--2---:R-:W2:Y:S01]  /*276d0*/  LDL R3, [R1+0xc] ;  /* 0x00000c0001037983 */ /* 0x004ea20000100800 */
[----:B------:R-:W-:-:S03]  /*276e0*/  ULDC UR4, c[0x0][0xc3c] ;  /* 0x00030f0000047ab9 */ /* 0x000fc60000000800 */
[----:B------:R-:W4:Y:S01]  /*276f0*/  LDL.LU R2, [R1] ;  /* 0x0000000001027983 */ /* 0x000f220000300800 */
[----:B------:R-:W-:Y:S01]  /*27700*/  LOP3.LUT P4, RZ, R10, 0x1, RZ, 0xc0, !PT ;  /* 0x000000010aff7812 */ /* 0x000fe2000788c0ff */
[----:B--2---:R-:W-:Y:S02]  /*27710*/  IMAD.IADD R0, R3, 0x1, R16 ;  /* 0x0000000103007824 */ /* 0x004fe400078e0210 */
[----:B----4-:R-:W-:-:S03]  /*27720*/  IMAD.MOV.U32 R10, RZ, RZ, R2 ;  /* 0x000000ffff0a7224 */ /* 0x010fc600078e0002 */
[----:B------:R-:W-:-:S13]  /*27730*/  ISETP.GE.OR P0, PT, R0, UR4, !P5 ;  /* 0x0000000400007c0c */ /* 0x000fda000ef06670 */
[----:B------:R-:W0:Y:S08]  /*27740*/  @!P0 LDC.64 R2, c[0x0][0xc80] ;  /* 0x00032000ff028b82 */ /* 0x000e300000000a00 */
[----:B-1----:R-:W1:Y:S01]  /*27750*/  @!P0 LDC.64 R6, c[0x0][0xc78] ;  /* 0x00031e00ff068b82 */ /* 0x002e620000000a00 */
[----:B0-----:R-:W-:-:S05]  /*27760*/  @!P0 IMAD.WIDE R2, R0, 0x4, R2 ;  /* 0x0000000400028825 */ /* 0x001fca00078e0202 */
[----:B------:R1:W2:Y:S02]  /*27770*/  @!P0 LDG.E R8, desc[UR42][R2.64] ;  /* 0x0000002a02088981 */ /* 0x0002a4000c1e1900 */
[----:B-1----:R-:W-:-:S06]  /*27780*/  @!P0 IMAD.WIDE R2, R0, 0x4, R6 ;  /* 0x0000000400028825 */ /* 0x002fcc00078e0206 */
[----:B------:R-:W4:Y:S01]  /*27790*/  @!P0 LDG.E R2, desc[UR42][R2.64] ;  /* 0x0000002a02028981 */ /* 0x000f22000c1e1900 */
[----:B------:R-:W-:Y:S01]  /*277a0*/  IMAD.MOV.U32 R6, RZ, RZ, RZ ;  /* 0x000000ffff067224 */ /* 0x000fe200078e00ff */
[C---:B------:R-:W-:Y:S01]  /*277b0*/  ISETP.GE.U32.AND P1, PT, R16.reuse, 0x4, PT ;  /* 0x000000041000780c */ /* 0x040fe20003f26070 */
[----:B---3--:R-:W-:Y:S01]  /*277c0*/  IMAD.MOV.U32 R4, RZ, RZ, RZ ;  /* 0x000000ffff047224 */ /* 0x008fe200078e00ff */
[C---:B------:R-:W-:Y:S01]  /*277d0*/  ISETP.GE.U32.AND P2, PT, R16.reuse, 0x8, PT ;  /* 0x000000081000780c */ /* 0x040fe20003f46070 */
[----:B------:R-:W-:Y:S01]  /*277e0*/  SHFL.IDX PT, R0, R10, 0x1, 0x1f ;  /* 0x00201f000a007f89 */ /* 0x000fe200000e0000 */
[----:B------:R-:W-:Y:S01]  /*277f0*/  ISETP.GE.U32.AND P3, PT, R16, 0x10, PT ;  /* 0x000000101000780c */ /* 0x000fe20003f66070 */
[----:B--2---:R-:W-:Y:S02]  /*27800*/  @!P0 IMAD.MOV.U32 R4, RZ, RZ, R8 ;  /* 0x000000ffff048224 */ /* 0x004fe400078e0008 */
[----:B------:R-:W-:Y:S01]  /*27810*/  IMAD.MOV.U32 R8, RZ, RZ, RZ ;  /* 0x000000ffff087224 */ /* 0x000fe200078e00ff */
[----:B----4-:R-:W-:-:S02]  /*27820*/  @!P0 MOV R6, R2 ;  /* 0x0000000200068202 */ /* 0x010fc40000000f00 */
[----:B------:R-:W-:-:S03]  /*27830*/  ISETP.GE.U32.AND P0, PT, R16, 0x2, PT ;  /* 0x000000021000780c */ /* 0x000fc60003f06070 */
[----:B------:R-:W-:-:S05]  /*27840*/  IMAD R2, R6, R4, RZ ;  /* 0x0000000406027224 */ /* 0x000fca00078e02ff */
[----:B------:R-:W0:Y:S02]  /*27850*/  SHFL.UP PT, R3, R2, 0x1, RZ ;  /* 0x0420000002037989 */ /* 0x000e2400000e00ff */
[----:B0-----:R-:W-:-:S05]  /*27860*/  SEL R5, R3, RZ, P4 ;  /* 0x000000ff03057207 */ /* 0x001fca0002000000 */
[----:B------:R-:W-:Y:S02]  /*27870*/  IMAD.IADD R2, R2, 0x1, R5 ;  /* 0x0000000102027824 */ /* 0x000fe400078e0205 */
[----:B------:R-:W-:Y:S04]  /*27880*/  SHFL.IDX PT, R5, R10, RZ, 0x1f ;  /* 0x00001fff0a057589 */ /* 0x000fe800000e0000 */
        /* <DEDUP_REMOVED lines=13> */
.L_x_8333:
[----:B------:R-:W-:Y:S02]  /*27960*/  ULDC UR4, c[0x0][0xc38] ;  /* 0x00030e0000047ab9 */ /* 0x000fe40000000800 */
[----:B------:R-:W-:-:S04]  /*27970*/  IMAD.U32 R2, RZ, RZ, UR4 ;  /* 0x00000004ff027e24 */ /* 0x000fc8000f8e00ff */
[----:B-1----:R-:W-:-:S04]  /*27980*/  IMAD R9, R9, R2, RZ ;  /* 0x0000000209097224 */ /* 0x002fc800078e02ff */
[----:B------:R-:W-:-:S05]  /*27990*/  IMAD.IADD R0, R0, 0x1, R9 ;  /* 0x0000000100007824 */ /* 0x000fca00078e0209 */
[----:B------:R-:W-:-:S13]  /*279a0*/  ISETP.GT.AND P4, PT, R0, R5, PT ;  /* 0x000000050000720c */ /* 0x000fda0003f84270 */
[----:B------:R-:W-:Y:S05]  /*279b0*/  @P4 BRA `(.L_x_8171) ;  /* 0x0000000000b04947 */ /* 0x000fea0003800000 */
.L_x_8174:
[----:B------:R-:W2:Y:S01]  /*279c0*/  LDL.LU R2, [R1+0xc] ;  /* 0x00000c0001027983 */ /* 0x000ea20000300800 */
[----:B------:R-:W1:Y:S01]  /*279d0*/  LDC R3, c[0x0][0xc3c] ;  /* 0x00030f00ff037b82 */ /* 0x000e620000000800 */
[----:B--2---:R-:W-:-:S04]  /*279e0*/  IADD3 R2, R2, 0x1f, RZ ;  /* 0x0000001f02027810 */ /* 0x004fc80007ffe0ff */
[----:B-1----:R-:W-:-:S13]  /*279f0*/  ISETP.GE.AND P4, PT, R2, R3, PT ;  /* 0x000000030200720c */ /* 0x002fda0003f86270 */
[----:B------:R-:W-:Y:S05]  /*27a00*/  @P4 BRA `(.L_x_8172) ;  /* 0x0000000800ec4947 */ /* 0x000fea0003800000 */
[----:B------:R-:W2:Y:S04]  /*27a10*/  LDL R4, [R1+0x28] ;  /* 0x0000280001047983 */ /* 0x000ea80000100800 */
        /* <DEDUP_REMOVED lines=32> */
.L_x_8341:
[----:B------:R-:W-:Y:S02]  /*27c20*/  ULDC UR4, c[0x0][0xc38] ;  /* 0x00030e0000047ab9 */ /* 0x000fe40000000800 */
[----:B------:R-:W-:-:S05]  /*27c30*/  MOV R2, UR4 ;  /* 0x0000000400027c02 */ /* 0x000fca0008000f00 */
[----:B-1----:R-:W-:-:S04]  /*27c40*/  IMAD R9, R9, R2, RZ ;  /* 0x0000000209097224 */ /* 0x002fc800078e02ff */
[----:B------:R-:W-:-:S05]  /*27c50*/  IMAD.IADD R0, R9, 0x1, R0 ;  /* 0x0000000109007824 */ /* 0x000fca00078e0200 */
[----:B------:R-:W-:-:S13]  /*27c60*/  ISETP.GT.AND P4, PT, R0, R5, PT ;  /* 0x000000050000720c */ /* 0x000fda0003f84270 */
[----:B------:R-:W-:Y:S05]  /*27c70*/  @!P4 BRA `(.L_x_8174) ;  /* 0xfffffffc0050c947 */ /* 0x000fea000383ffff */
.L_x_8171:
        /* <DEDUP_REMOVED lines=12> */
.L_x_8346:
[----:B------:R-:W-:-:S13]  /*27d40*/  ISETP.NE.AND P0, PT, R0, RZ, PT ;  /* 0x000000ff0000720c */ /* 0x000fda0003f05270 */
[----:B------:R-:W-:Y:S05]  /*27d50*/  @!P0 BRA `(.L_x_8176) ;  /* 0x0000000000148947 */ /* 0x000fea0003800000 */
[----:B------:R-:W-:Y:S01]  /*27d60*/  UMOV UR4, 0xffffffff ;  /* 0xffffffff00047882 */ /* 0x000fe20000000000 */
[----:B-1----:R-:W-:Y:S02]  /*27d70*/  VIADD R3, R3, 0xffffffff ;  /* 0xffffffff03037836 */ /* 0x002fe40000000000 */
[----:B------:R-:W-:Y:S05]  /*27d80*/  BRA.DIV UR4, `(.L_x_8177) ;  /* 0x0000004a04f87947 */ /* 0x000fea000b800000 */
[----:B------:R1:W3:Y:S02]  /*27d90*/  SHFL.IDX PT, R3, R7, R3, 0x1f ;  /* 0x00001f0307037589 */ /* 0x0002e400000e0000 */
.L_x_8349:
[----:B---3--:R-:W-:-:S07]  /*27da0*/  IMAD.MOV.U32 R8, RZ, RZ, R3 ;  /* 0x000000ffff087224 */ /* 0x008fce00078e0003 */
.L_x_8176:
        /* <DEDUP_REMOVED lines=11> */
[----:B------:R-:W-:Y:S01]  /*27e60*/  IMAD R8, R2, R5, RZ ;  /* 0x0000000502087224 */ /* 0x000fe200078e02ff */
[----:B------:R-:W-:-:S05]  /*27e70*/  MOV R2, RZ ;  /* 0x000000ff00027202 */ /* 0x000fca0000000f00 */
        /* <DEDUP_REMOVED lines=49> */
.L_x_8178:
[----:B-1----:R-:W3:Y:S01]  /*28190*/  LDL R3, [R1+0xc] ;  /* 0x00000c0001037983 */ /* 0x002ee20000100800 */
[----:B0-----:R-:W3:Y:S02]  /*281a0*/  LDC.64 R6, c[0x0][0xc90] ;  /* 0x00032400ff067b82 */ /* 0x001ee40000000a00 */
        /* <DEDUP_REMOVED lines=31> */
[----:B------:R-:W-:Y:S02]  /*283a0*/  VIADDMNMX R8, R8, R2, R3, PT ;  /* 0x0000000208087246 */ /* 0x000fe40003800103 */
[----:B------:R-:W-:Y:S02]  /*283b0*/  IADD3 R7, R7, 0x1000000, R6 ;  /* 0x0100000007077810 */ /* 0x000fe40007ffe006 */
        /* <DEDUP_REMOVED lines=21> */
[----:B------:R-:W-:-:S05]  /*28510*/  @P0 VIADD R2, R2, 0x1 ;  /* 0x0000000102020836 */ /* 0x000fca0000000000 */
[----:B------:R-:W-:-:S05]  /*28520*/  MOV R0, R2 ;  /* 0x0000000200007202 */ /* 0x000fca0000000f00 */
[----:B------:R-:W-:Y:S01]  /*28530*/  @!P1 IMAD.MOV R0, RZ, RZ, -R0 ;  /* 0x000000ffff009224 */ /* 0x000fe200078e0a00 */
[----:B------:R-:W-:Y:S01]  /*28540*/  @!P2 LOP3.LUT R0, RZ, R8, RZ, 0x33, !PT ;  /* 0x00000008ff00a212 */ /* 0x000fe200078e33ff */
[----:B------:R-:W-:-:S04]  /*28550*/  IMAD.MOV R8, RZ, RZ, -R8 ;  /* 0x000000ffff087224 */ /* 0x000fc800078e0a08 */
[----:B------:R-:W-:-:S05]  /*28560*/  IMAD R2, R0, R8, R7 ;  /* 0x0000000800027224 */ /* 0x000fca00078e0207 */
[----:B------:R0:W-:Y:S02]  /*28570*/  STL [R1+0x8], R2 ;  /* 0x0000080201007387 */ /* 0x0001e40000100800 */
.L_x_8179:
[----:B------:R-:W-:-:S05]  /*28580*/  LOP3.LUT R3, RZ, R0, RZ, 0x33, !PT ;  /* 0x00000000ff037212 */ /* 0x000fca00078e33ff */
[----:B------:R-:W-:-:S05]  /*28590*/  IMAD.IADD R0, R4, 0x1, R3 ;  /* 0x0000000104007824 */ /* 0x000fca00078e0203 */
[----:B------:R3:W-:Y:S01]  /*285a0*/  STL [R1+0x4], R0 ;  /* 0x0000040001007387 */ /* 0x0007e20000100800 */
[----:B------:R-:W-:Y:S05]  /*285b0*/  BRA `(.L_x_8180) ;  /* 0x0000000000287947 */ /* 0x000fea0003800000 */
.L_x_8172:
        /* <DEDUP_REMOVED lines=10> */
.L_x_8180:
[----:B---34-:R-:W3:Y:S04]  /*28660*/  LDL R0, [R1+0x28] ;  /* 0x0000280001007983 */ /* 0x018ee80000100800 */
[----:B------:R-:W4:Y:S04]  /*28670*/  LDL R3, [R1+0x8] ;  /* 0x0000080001037983 */ /* 0x000f280000100800 */
[----:B01----:R-:W5:Y:S04]  /*28680*/  LDL R2, [R1+0xc] ;  /* 0x00000c0001027983 */ /* 0x003f680000100800 */
[----:B------:R-:W2:Y:S04]  /*28690*/  LDL R4, [R1] ;  /* 0x0000000001047983 */ /* 0x000ea80000100800 */
[----:B------:R-:W2:Y:S01]  /*286a0*/  LDL R5, [R1+0x4] ;  /* 0x0000040001057983 */ /* 0x000ea20000100800 */
[----:B------:R-:W-:Y:S05]  /*286b0*/  WARPSYNC.ALL ;  /* 0x0000000000007948 */ /* 0x000fea0003800000 */
[----:B------:R-:W-:Y:S01]  /*286c0*/  BAR.SYNC.DEFER_BLOCKING 0x4, 0x180 ;  /* 0x0106000000007b1d */ /* 0x000fe20000010000 */
[----:B---3--:R-:W-:Y:S01]  /*286d0*/  ISETP.NE.AND P0, PT, R0, RZ, PT ;  /* 0x000000ff0000720c */ /* 0x008fe20003f05270 */
[----:B----4-:R-:W-:-:S12]  /*286e0*/  IMAD.MOV.U32 R6, RZ, RZ, R3 ;  /* 0x000000ffff067224 */ /* 0x010fd800078e0003 */
[----:B------:R-:W0:Y:S01]  /*286f0*/  @!P0 S2R R3, SR_CgaCtaId ;  /* 0x0000000000038919 */ /* 0x000e220000008800 */
[----:B------:R-:W-:Y:S01]  /*28700*/  @!P0 MOV R0, 0x400 ;  /* 0x0000040000008802 */ /* 0x000fe20000000f00 */
[----:B-----5:R-:W-:-:S03]  /*28710*/  IMAD.MOV.U32 R7, RZ, RZ, R2 ;  /* 0x000000ffff077224 */ /* 0x020fc600078e0002 */
[----:B0-----:R-:W-:-:S05]  /*28720*/  @!P0 LEA R18, R3, R0, 0x18 ;  /* 0x0000000003128211 */ /* 0x001fca00078ec0ff */
[----:B--2---:R1:W-:Y:S01]  /*28730*/  @!P0 STS.128 [R18+0x288d0], R4 ;  /* 0x0288d00412008388 */ /* 0x0043e20000000c00 */
[----:B------:R-:W-:Y:S06]  /*28740*/  BAR.ARV 0x5, 0x180 ;  /* 0x0146000000007b1d */ /* 0x000fec0000002000 */
.L_x_8169:
[----:B--2---:R-:W2:Y:S01]  /*28750*/  LDL R0, [R1+0xc] ;  /* 0x00000c0001007983 */ /* 0x004ea20000100800 */
[----:B------:R-:W-:Y:S02]  /*28760*/  ULDC UR4, c[0x0][0xc3c] ;  /* 0x00030f0000047ab9 */ /* 0x000fe40000000800 */
[----:B--2---:R-:W-:-:S13]  /*28770*/  ISETP.GE.AND P0, PT, R0, UR4, PT ;  /* 0x0000000400007c0c */ /* 0x004fda000bf06270 */
[----:B------:R-:W-:Y:S05]  /*28780*/  @!P0 BRA `(.L_x_8181) ;  /* 0xffffff8800f08947 */ /* 0x000fea000383ffff */
[----:B------:R-:W-:Y:S05]  /*28790*/  BSYNC B8 ;  /* 0x0000000000087941 */ /* 0x000fea0003800000 */
.L_x_8022:
[----:B--2---:R-:W2:Y:S01]  /*287a0*/  LDL.LU R0, [R1+0x58] ;  /* 0x0000580001007983 */ /* 0x004ea20000300800 */
[----:B------:R-:W-:Y:S01]  /*287b0*/  BSSY B0, `(.L_x_8182) ;  /* 0x000000b000007945 */ /* 0x000fe20003800000 */
[----:B01----:R-:W0:Y:S01]  /*287c0*/  S2R R5, SR_CgaCtaId ;  /* 0x0000000000057919 */ /* 0x003e220000008800 */
[----:B--2---:R-:W-:-:S04]  /*287d0*/  IADD3 R0, R0, 0x1, RZ ;  /* 0x0000000100007810 */ /* 0x004fc80007ffe0ff */
        /* <DEDUP_REMOVED lines=8> */
.L_x_8350:
[----:B------:R-:W-:Y:S05]  /*28860*/  BSYNC B0 ;  /* 0x0000000000007941 */ /* 0x000fea0003800000 */
.L_x_8182:
[----:B------:R-:W-:-:S03]  /*28870*/  UMOV UR4, 0xffffffff ;  /* 0xffffffff00047882 */ /* 0x000fc60000000000 */
[----:B------:R-:W-:Y:S05]  /*28880*/  BRA.DIV UR4, `(.L_x_8184) ;  /* 0x0000004204787947 */ /* 0x000fea000b800000 */
[----:B------:R-:W1:Y:S02]  /*28890*/  S2R R2, SR_TID.X ;  /* 0x0000000000027919 */ /* 0x000e640000002100 */
[----:B-1----:R-:W-:-:S04]  /*288a0*/  SHF.R.U32.HI R2, RZ, 0x5, R2 ;  /* 0x00000005ff027819 */ /* 0x002fc80000011602 */
[----:B------:R-:W-:-:S05]  /*288b0*/  LOP3.LUT R2, R2, 0x3, RZ, 0xc0, !PT ;  /* 0x0000000302027812 */ /* 0x000fca00078ec0ff */
[----:B------:R1:W2:Y:S02]  /*288c0*/  SHFL.IDX PT, R14, R2, RZ, 0x1f ;  /* 0x00001fff020e7589 */ /* 0x0002a400000e0000 */
.L_x_8353:
[----:B--2---:R-:W-:-:S13]  /*288d0*/  ISETP.NE.AND P0, PT, R14, RZ, PT ;  /* 0x000000ff0e00720c */ /* 0x004fda0003f05270 */
[----:B------:R-:W-:Y:S05]  /*288e0*/  @P0 BRA `(.L_x_7737) ;  /* 0x00000000008c0947 */ /* 0x000fea0003800000 */
[----:B------:R-:W-:-:S03]  /*288f0*/  UMOV UR4, 0xffffffff ;  /* 0xffffffff00047882 */ /* 0x000fc60000000000 */
[----:B------:R-:W-:Y:S05]  /*28900*/  BRA.DIV UR4, `(.L_x_8185) ;  /* 0x00000042048c7947 */ /* 0x000fea000b800000 */
[----:B------:R-:W-:-:S13]  /*28910*/  ELECT P6, URZ, PT ;  /* 0x00000000003f782f */ /* 0x000fda00038c0000 */
.L_x_8356:
[----:B------:R-:W-:Y:S05]  /*28920*/  @!P6 BRA `(.L_x_7737) ;  /* 0x00000000007ce947 */ /* 0x000fea0003800000 */
[----:B------:R-:W-:-:S06]  /*28930*/  ULOP3.LUT UR4, UR40, 0x2, URZ, 0xfc, !UPT ;  /* 0x0000000228047892 */ /* 0x000fcc000f8efc3f */
[----:B-1----:R-:W-:-:S05]  /*28940*/  IMAD.U32 R2, RZ, RZ, UR4 ;  /* 0x00000004ff027e24 */ /* 0x002fca000f8e00ff */
[----:B------:R-:W-:-:S13]  /*28950*/  ISETP.NE.AND P2, PT, R2, 0x3, PT ;  /* 0x000000030200780c */ /* 0x000fda0003f45270 */
[----:B------:R-:W-:Y:S05]  /*28960*/  @!P2 BRA `(.L_x_8186) ;  /* 0x000000000004a947 */ /* 0x000fea0003800000 */
[----:B------:R-:W-:Y:S01]  /*28970*/  BPT.TRAP 0x1 ;  /* 0x000000040000795c */ /* 0x000fe20000300000 */
.L_x_8186:
        /* <DEDUP_REMOVED lines=13> */
.L_x_8357:
[----:B------:R-:W1:Y:S02]  /*28a50*/  SYNCS.PHASECHK.TRANS64.TRYWAIT P0, [R7+URZ], R2 ;  /* 0x00000002070075a7 */ /* 0x000e64000800017f */
[----:B-1----:R-:W-:Y:S05]  /*28a60*/  @!P0 BRA `(.L_x_8188) ;  /* 0x0000004000688947 */ /* 0x002fea0003800000 */
.L_x_8358:
[----:B------:R-:W-:Y:S05]  /*28a70*/  @!P2 BRA `(.L_x_8189) ;  /* 0x000000000004a947 */ /* 0x000fea0003800000 */
[----:B------:R-:W-:Y:S01]  /*28a80*/  BPT.TRAP 0x1 ;  /* 0x000000040000795c */ /* 0x000fe20000300000 */
.L_x_8189:
[----:B------:R-:W-:-:S04]  /*28a90*/  VIADD R0, R0, 0x28860 ;  /* 0x0002886000007836 */ /* 0x000fc80000000000 */
[----:B------:R-:W-:-:S04]  /*28aa0*/  IMAD R4, R19, 0x8, R0 ;  /* 0x0000000813047824 */ /* 0x000fc800078e0200 */
[----:B------:R-:W2:Y:S02]  /*28ab0*/  SYNCS.PHASECHK.TRANS64.TRYWAIT P0, [R4+URZ], R5 ;  /* 0x00000005040075a7 */ /* 0x000ea4000800017f */
[----:B--2---:R-:W-:Y:S05]  /*28ac0*/  @!P0 BRA `(.L_x_8190) ;  /* 0x0000004000648947 */ /* 0x004fea0003800000 */
.L_x_8359:
[----:B------:R-:W-:-:S07]  /*28ad0*/  LEA R3, R3, R0, 0x3 ;  /* 0x0000000003037211 */ /* 0x000fce00078e18ff */
.L_x_8191:
[----:B----4-:R4:W0:Y:S02]  /*28ae0*/  SYNCS.PHASECHK.TRANS64.TRYWAIT P0, [R3+URZ], R2 ;  /* 0x00000002030075a7 */ /* 0x010824000800017f */
[----:B0-----:R-:W-:Y:S05]  /*28af0*/  @!P0 NANOSLEEP.SYNCS 0x989680 ;  /* 0x009896800000895d */ /* 0x001fea0003900000 */
[----:B------:R-:W0:Y:S02]  /*28b00*/  @!P0 SYNCS.PHASECHK.TRANS64 P0, [R3+URZ], R2 ;  /* 0x00000002030085a7 */ /* 0x000e24000800007f */
[----:B0-----:R-:W-:Y:S05]  /*28b10*/  @!P0 BRA `(.L_x_8191) ;  /* 0xfffffffc00f08947 */ /* 0x001fea000383ffff */
.L_x_7737:
[----:B------:R-:W-:Y:S05]  /*28b20*/  BSYNC B9 ;  /* 0x0000000000097941 */ /* 0x000fea0003800000 */
.L_x_7734:
[----:B------:R-:W-:Y:S05]  /*28b30*/  EXIT ;  /* 0x000000000000794d */ /* 0x000fea0003800000 */
.L_x_7769:
[----:B0-----:R0:W1:Y:S02]  /*28b40*/  SYNCS.PHASECHK.TRANS64.TRYWAIT P6, [R107+URZ+0x28890], R117 ;  /* 0x028890756b0075a7 */ /* 0x00106400080c017f */
[----:B-1----:R-:W-:Y:S05]  /*28b50*/  @!P6 NANOSLEEP.SYNCS 0x989680 ;  /* 0x009896800000e95d */ /* 0x002fea0003900000 */
[----:B------:R-:W1:Y:S02]  /*28b60*/  @!P6 SYNCS.PHASECHK.TRANS64 P6, [R107+URZ+0x28890], R117 ;  /* 0x028890756b00e5a7 */ /* 0x000e6400080c007f */
[----:B-1----:R-:W-:Y:S05]  /*28b70*/  @!P6 BRA `(.L_x_7769) ;  /* 0xfffffffc00f0e947 */ /* 0x002fea000383ffff */
[----:B------:R-:W-:Y:S05]  /*28b80*/  BRA `(.L_x_8192) ;  /* 0xfffffdac00887947 */ /* 0x000fea000383ffff */
.L_x_7805:
[----:B0-----:R0:W1:Y:S02]  /*28b90*/  SYNCS.PHASECHK.TRANS64.TRYWAIT P4, [R107+URZ+0x28890], R117 ;  /* 0x028890756b0075a7 */ /* 0x001064000808017f */
[----:B-1----:R-:W-:Y:S05]  /*28ba0*/  @!P4 NANOSLEEP.SYNCS 0x989680 ;  /* 0x009896800000c95d */ /* 0x002fea0003900000 */
[----:B------:R-:W1:Y:S02]  /*28bb0*/  @!P4 SYNCS.PHASECHK.TRANS64 P4, [R107+URZ+0x28890], R117 ;  /* 0x028890756b00c5a7 */ /* 0x000e64000808007f */
[----:B-1----:R-:W-:Y:S05]  /*28bc0*/  @!P4 BRA `(.L_x_7805) ;  /* 0xfffffffc00f0c947 */ /* 0x002fea000383ffff */
[----:B------:R-:W-:Y:S05]  /*28bd0*/  BRA `(.L_x_8193) ;  /* 0xfffffdd000fc7947 */ /* 0x000fea000383ffff */
.L_x_7822:
[----:B0-----:R0:W1:Y:S02]  /*28be0*/  SYNCS.PHASECHK.TRANS64.TRYWAIT P3, [R107+URZ+0x28890], R117 ;  /* 0x028890756b0075a7 */ /* 0x001064000806017f */
[----:B-1----:R-:W-:Y:S05]  /*28bf0*/  @!P3 NANOSLEEP.SYNCS 0x989680 ;  /* 0x009896800000b95d */ /* 0x002fea0003900000 */
[----:B------:R-:W1:Y:S02]  /*28c00*/  @!P3 SYNCS.PHASECHK.TRANS64 P3, [R107+URZ+0x28890], R117 ;  /* 0x028890756b00b5a7 */ /* 0x000e64000806007f */
[----:B-1----:R-:W-:Y:S05]  /*28c10*/  @!P3 BRA `(.L_x_7822) ;  /* 0xfffffffc00f0b947 */ /* 0x002fea000383ffff */
[----:B------:R-:W-:Y:S05]  /*28c20*/  BRA `(.L_x_8194) ;  /* 0xfffffdf400507947 */ /* 0x000fea000383ffff */
.L_x_7832:
[----:B--2---:R2:W3:Y:S02]  /*28c30*/  SYNCS.PHASECHK.TRANS64.TRYWAIT P0, [R107+URZ+0x288b0], R117 ;  /* 0x0288b0756b0075a7 */ /* 0x0044e4000800017f */
[----:B---3--:R-:W-:Y:S05]  /*28c40*/  @!P0 NANOSLEEP.SYNCS 0x989680 ;  /* 0x009896800000895d */ /* 0x008fea0003900000 */
[----:B------:R-:W3:Y:S02]  /*28c50*/  @!P0 SYNCS.PHASECHK.TRANS64 P0, [R107+URZ+0x288b0], R117 ;  /* 0x0288b0756b0085a7 */ /* 0x000ee4000800007f */
[----:B---3--:R-:W-:Y:S05]  /*28c60*/  @!P0 BRA `(.L_x_7832) ;  /* 0xfffffffc00f08947 */ /* 0x008fea000383ffff */
[----:B------:R-:W-:Y:S05]  /*28c70*/  BRA `(.L_x_8195) ;  /* 0xfffffdf800ec7947 */ /* 0x000fea000383ffff */
.L_x_7854:
[----:B------:R-:W0:Y:S01]  /*28c80*/  S2R R5, SR_TID.X ;  /* 0x0000000000057919 */ /* 0x000e220000002100 */
[----:B------:R-:W-:Y:S01]  /*28c90*/  BSSY B0, `(.L_x_8196) ;  /* 0x000000c000007945 */ /* 0x000fe20003800000 */
[----:B------:R-:W-:Y:S02]  /*28ca0*/  IMAD.MOV.U32 R12, RZ, RZ, RZ ;  /* 0x000000ffff0c7224 */ /* 0x000fe400078e00ff */
[----:B------:R-:W-:Y:S02]  /*28cb0*/  IMAD.MOV.U32 R11, RZ, RZ, 0x1f ;  /* 0x0000001fff0b7424 */ /* 0x000fe400078e00ff */
        /* <DEDUP_REMOVED lines=9> */
.L_x_8197:
[----:B------:R-:W-:Y:S05]  /*28d50*/  BSYNC B0 ;  /* 0x0000000000007941 */ /* 0x000fea0003800000 */
.L_x_8196:
[----:B------:R-:W-:Y:S01]  /*28d60*/  IMAD.MOV.U32 R193, RZ, RZ, R14 ;  /* 0x000000ffffc17224 */ /* 0x000fe200078e000e */
[----:B------:R-:W-:Y:S06]  /*28d70*/  BRA `(.L_x_8198) ;  /* 0xfffffe0800ac7947 */ /* 0x000fec000383ffff */
.L_x_7864:
        /* <DEDUP_REMOVED lines=8> */
.L_x_8200:
[----:B------:R-:W-:Y:S05]  /*28e00*/  BSYNC B1 ;  /* 0x0000000000017941 */ /* 0x000fea0003800000 */
.L_x_8199:
[----:B------:R-:W-:Y:S02]  /*28e10*/  IMAD.MOV.U32 R13, RZ, RZ, R6 ;  /* 0x000000ffff0d7224 */ /* 0x000fe400078e0006 */
[----:B------:R-:W-:Y:S02]  /*28e20*/  IMAD.MOV.U32 R12, RZ, RZ, RZ ;  /* 0x000000ffff0c7224 */ /* 0x000fe400078e00ff */
[----:B------:R-:W-:Y:S02]  /*28e30*/  IMAD.MOV.U32 R11, RZ, RZ, 0x181f ;  /* 0x0000181fff0b7424 */ /* 0x000fe400078e00ff */
[----:B------:R-:W-:Y:S02]  /*28e40*/  IMAD.MOV.U32 R15, RZ, RZ, -0x1 ;  /* 0xffffffffff0f7424 */ /* 0x000fe400078e00ff */
[----:B------:R-:W-:-:S07]  /*28e50*/  IMAD.MOV.U32 R0, RZ, RZ, R14 ;  /* 0x000000ffff007224 */ /* 0x000fce00078e000e */
[----:B------:R-:W-:Y:S05]  /*28e60*/  WARPSYNC.COLLECTIVE R15, `(.L_x_8201) ;  /* 0x000000000f087348 */ /* 0x000fea0003c00000 */
[----:B------:R0:W1:Y:S02]  /*28e70*/  SHFL.IDX P6, R14, R13, R12, R11 ;  /* 0x0000000c0d0e7389 */ /* 0x00006400000c000b */
[----:B01----:R-:W-:Y:S01]  /*28e80*/  ENDCOLLECTIVE ;  /* 0x000000000000791b */ /* 0x003fe20003800000 */
.L_x_8201:
[----:B------:R-:W-:Y:S02]  /*28e90*/  IMAD.MOV.U32 R13, RZ, RZ, R10 ;  /* 0x000000ffff0d7224 */ /* 0x000fe400078e000a */
[----:B------:R-:W-:-:S07]  /*28ea0*/  IMAD.MOV.U32 R3, RZ, RZ, R14 ;  /* 0x000000ffff037224 */ /* 0x000fce00078e000e */
[----:B------:R-:W-:Y:S05]  /*28eb0*/  WARPSYNC.COLLECTIVE R15, `(.L_x_8202) ;  /* 0x000000000f087348 */ /* 0x000fea0003c00000 */
[----:B------:R0:W1:Y:S02]  /*28ec0*/  SHFL.IDX P6, R14, R13, R12, R11 ;  /* 0x0000000c0d0e7389 */ /* 0x00006400000c000b */
[----:B01----:R-:W-:Y:S01]  /*28ed0*/  ENDCOLLECTIVE ;  /* 0x000000000000791b */ /* 0x003fe20003800000 */
.L_x_8202:
[----:B------:R-:W-:Y:S01]  /*28ee0*/  IMAD.MOV.U32 R13, RZ, RZ, R5 ;  /* 0x000000ffff0d7224 */ /* 0x000fe200078e0005 */
[----:B------:R-:W-:-:S07]  /*28ef0*/  MOV R4, R14 ;  /* 0x0000000e00047202 */ /* 0x000fce0000000f00 */
[----:B------:R-:W-:Y:S05]  /*28f00*/  WARPSYNC.COLLECTIVE R15, `(.L_x_8203) ;  /* 0x000000000f087348 */ /* 0x000fea0003c00000 */
[----:B------:R0:W1:Y:S02]  /*28f10*/  SHFL.IDX P6, R14, R13, R12, R11 ;  /* 0x0000000c0d0e7389 */ /* 0x00006400000c000b */
[----:B01----:R-:W-:Y:S01]  /*28f20*/  ENDCOLLECTIVE ;  /* 0x000000000000791b */ /* 0x003fe20003800000 */
.L_x_8203:
[----:B------:R-:W-:Y:S05]  /*28f30*/  BRA `(.L_x_8204) ;  /* 0xfffffe0c00fc7947 */ /* 0x000fea000383ffff */
.L_x_7867:
[----:B------:R-:W-:Y:S01]  /*28f40*/  BSSY B1, `(.L_x_8205) ;  /* 0x0000008000017945 */ /* 0x000fe20003800000 */
[----:B------:R-:W-:Y:S02]  /*28f50*/  IMAD.MOV.U32 R13, RZ, RZ, R7 ;  /* 0x000000ffff0d7224 */ /* 0x000fe400078e0007 */
[----:B------:R-:W-:Y:S02]  /*28f60*/  IMAD.MOV.U32 R12, RZ, RZ, 0x1 ;  /* 0x00000001ff0c7424 */ /* 0x000fe400078e00ff */
[----:B------:R-:W-:Y:S02]  /*28f70*/  IMAD.MOV.U32 R11, RZ, RZ, 0x181f ;  /* 0x0000181fff0b7424 */ /* 0x000fe400078e00ff */
[----:B------:R-:W-:-:S07]  /*28f80*/  IMAD.MOV.U32 R15, RZ, RZ, -0x1 ;  /* 0xffffffffff0f7424 */ /* 0x000fce00078e00ff */
[----:B0---4-:R-:W-:Y:S05]  /*28f90*/  WARPSYNC.COLLECTIVE R15, `(.L_x_8206) ;  /* 0x000000000f087348 */ /* 0x011fea0003c00000 */
[----:B----4-:R1:W2:Y:S02]  /*28fa0*/  SHFL.IDX P6, R14, R13, R12, R11 ;  /* 0x0000000c0d0e7389 */ /* 0x0102a400000c000b */
[----:B012---:R-:W-:Y:S01]  /*28fb0*/  ENDCOLLECTIVE ;  /* 0x000000000000791b */ /* 0x007fe20003800000 */
.L_x_8206:
[----:B------:R-:W-:Y:S05]  /*28fc0*/  BSYNC B1 ;  /* 0x0000000000017941 */ /* 0x000fea0003800000 */
.L_x_8205:
        /* <DEDUP_REMOVED lines=8> */
.L_x_8207:
[----:B------:R-:W-:Y:S02]  /*29050*/  IMAD.MOV.U32 R13, RZ, RZ, R10 ;  /* 0x000000ffff0d7224 */ /* 0x000fe400078e000a */
[----:B------:R-:W-:-:S07]  /*29060*/  IMAD.MOV.U32 R3, RZ, RZ, R14 ;  /* 0x000000ffff037224 */ /* 0x000fce00078e000e */
[----:B------:R-:W-:Y:S05]  /*29070*/  WARPSYNC.COLLECTIVE R15, `(.L_x_8208) ;  /* 0x000000000f087348 */ /* 0x000fea0003c00000 */
[----:B------:R0:W1:Y:S02]  /*29080*/  SHFL.IDX P6, R14, R13, R12, R11 ;  /* 0x0000000c0d0e7389 */ /* 0x00006400000c000b */
[----:B01----:R-:W-:Y:S01]  /*29090*/  ENDCOLLECTIVE ;  /* 0x000000000000791b */ /* 0x003fe20003800000 */
.L_x_8208:
[----:B------:R-:W-:Y:S02]  /*290a0*/  IMAD.MOV.U32 R13, RZ, RZ, R5 ;  /* 0x000000ffff0d7224 */ /* 0x000fe400078e0005 */
[----:B------:R-:W-:-:S07]  /*290b0*/  IMAD.MOV.U32 R4, RZ, RZ, R14 ;  /* 0x000000ffff047224 */ /* 0x000fce00078e000e */
[----:B------:R-:W-:Y:S05]  /*290c0*/  WARPSYNC.COLLECTIVE R15, `(.L_x_8209) ;  /* 0x000000000f087348 */ /* 0x000fea0003c00000 */
[----:B------:R0:W1:Y:S02]  /*290d0*/  SHFL.IDX P6, R14, R13, R12, R11 ;  /* 0x0000000c0d0e7389 */ /* 0x00006400000c000b */
[----:B01----:R-:W-:Y:S01]  /*290e0*/  ENDCOLLECTIVE ;  /* 0x000000000000791b */ /* 0x003fe20003800000 */
.L_x_8209:
[----:B------:R-:W-:Y:S05]  /*290f0*/  BRA `(.L_x_8210) ;  /* 0xfffffe1000687947 */ /* 0x000fea000383ffff */
.L_x_7870:
        /* <DEDUP_REMOVED lines=8> */
.L_x_8212:
[----:B------:R-:W-:Y:S05]  /*29180*/  BSYNC B1 ;  /* 0x0000000000017941 */ /* 0x000fea0003800000 */
.L_x_8211:
        /* <DEDUP_REMOVED lines=8> */
.L_x_8213:
[----:B------:R-:W-:Y:S02]  /*29210*/  IMAD.MOV.U32 R13, RZ, RZ, R10 ;  /* 0x000000ffff0d7224 */ /* 0x000fe400078e000a */
[----:B------:R-:W-:-:S07]  /*29220*/  IMAD.MOV.U32 R3, RZ, RZ, R14 ;  /* 0x000000ffff037224 */ /* 0x000fce00078e000e */
[----:B------:R-:W-:Y:S05]  /*29230*/  WARPSYNC.COLLECTIVE R15, `(.L_x_8214) ;  /* 0x000000000f087348 */ /* 0x000fea0003c00000 */
[----:B------:R0:W1:Y:S02]  /*29240*/  SHFL.IDX P6, R14, R13, R12, R11 ;  /* 0x0000000c0d0e7389 */ /* 0x00006400000c000b */
[----:B01----:R-:W-:Y:S01]  /*29250*/  ENDCOLLECTIVE ;  /* 0x000000000000791b */ /* 0x003fe20003800000 */
.L_x_8214:
[----:B------:R-:W-:Y:S01]  /*29260*/  MOV R13, R5 ;  /* 0x00000005000d7202 */ /* 0x000fe20000000f00 */
[----:B------:R-:W-:-:S07]  /*29270*/  IMAD.MOV.U32 R4, RZ, RZ, R14 ;  /* 0x000000ffff047224 */ /* 0x000fce00078e000e */
[----:B------:R-:W-:Y:S05]  /*29280*/  WARPSYNC.COLLECTIVE R15, `(.L_x_8215) ;  /* 0x000000000f087348 */ /* 0x000fea0003c00000 */
[----:B------:R0:W1:Y:S02]  /*29290*/  SHFL.IDX P6, R14, R13, R12, R11 ;  /* 0x0000000c0d0e7389 */ /* 0x00006400000c000b */
[----:B01----:R-:W-:Y:S01]  /*292a0*/  ENDCOLLECTIVE ;  /* 0x000000000000791b */ /* 0x003fe20003800000 */
.L_x_8215:
[----:B------:R-:W-:Y:S05]  /*292b0*/  BRA `(.L_x_8216) ;  /* 0xfffffe1000bc7947 */ /* 0x000fea000383ffff */
.L_x_7873:
[----:B------:R-:W-:Y:S01]  /*292c0*/  BSSY B1, `(.L_x_8217) ;  /* 0x0000008000017945 */ /* 0x000fe20003800000 */
[----:B------:R-:W-:Y:S02]  /*292d0*/  IMAD.MOV.U32 R13, RZ, RZ, R7 ;  /* 0x000000ffff0d7224 */ /* 0x000fe400078e0007 */
[----:B------:R-:W-:Y:S02]  /*292e0*/  IMAD.MOV.U32 R12, RZ, RZ, 0x3 ;  /* 0x00000003ff0c7424 */ /* 0x000fe400078e00ff */
[----:B------:R-:W-:Y:S02]  /*292f0*/  IMAD.MOV.U32 R11, RZ, RZ, 0x181f ;  /* 0x0000181fff0b7424 */ /* 0x000fe400078e00ff */
[----:B------:R-:W-:-:S07]  /*29300*/  IMAD.MOV.U32 R15, RZ, RZ, -0x1 ;  /* 0xffffffffff0f7424 */ /* 0x000fce00078e00ff */
[----:B-1--4-:R-:W-:Y:S05]  /*29310*/  WARPSYNC.COLLECTIVE R15, `(.L_x_8218) ;  /* 0x000000000f087348 */ /* 0x012fea0003c00000 */
[----:B------:R0:W2:Y:S02]  /*29320*/  SHFL.IDX P6, R14, R13, R12, R11 ;  /* 0x0000000c0d0e7389 */ /* 0x0000a400000c000b */
[----:B012-4-:R-:W-:Y:S01]  /*29330*/  ENDCOLLECTIVE ;  /* 0x000000000000791b */ /* 0x017fe20003800000 */
.L_x_8218:
[----:B------:R-:W-:Y:S05]  /*29340*/  BSYNC B1 ;  /* 0x0000000000017941 */ /* 0x000fea0003800000 */
.L_x_8217:
        /* <DEDUP_REMOVED lines=8> */
.L_x_8219:
[----:B------:R-:W-:Y:S02]  /*293d0*/  IMAD.MOV.U32 R13, RZ, RZ, R10 ;  /* 0x000000ffff0d7224 */ /* 0x000fe400078e000a */
[----:B------:R-:W-:-:S07]  /*293e0*/  IMAD.MOV.U32 R3, RZ, RZ, R14 ;  /* 0x000000ffff037224 */ /* 0x000fce00078e000e */
[----:B------:R-:W-:Y:S05]  /*293f0*/  WARPSYNC.COLLECTIVE R15, `(.L_x_8220) ;  /* 0x000000000f087348 */ /* 0x000fea0003c00000 */
[----:B------:R0:W1:Y:S02]  /*29400*/  SHFL.IDX P6, R14, R13, R12, R11 ;  /* 0x0000000c0d0e7389 */ /* 0x00006400000c000b */
[----:B01----:R-:W-:Y:S01]  /*29410*/  ENDCOLLECTIVE ;  /* 0x000000000000791b */ /* 0x003fe20003800000 */
.L_x_8220:
[----:B------:R-:W-:Y:S02]  /*29420*/  IMAD.MOV.U32 R13, RZ, RZ, R5 ;  /* 0x000000ffff0d7224 */ /* 0x000fe400078e0005 */
[----:B------:R-:W-:-:S07]  /*29430*/  IMAD.MOV.U32 R4, RZ, RZ, R14 ;  /* 0x000000ffff047224 */ /* 0x000fce00078e000e */
[----:B------:R-:W-:Y:S05]  /*29440*/  WARPSYNC.COLLECTIVE R15, `(.L_x_8221) ;  /* 0x000000000f087348 */ /* 0x000fea0003c00000 */
[----:B------:R0:W1:Y:S02]  /*29450*/  SHFL.IDX P6, R14, R13, R12, R11 ;  /* 0x0000000c0d0e7389 */ /* 0x00006400000c000b */
[----:B01----:R-:W-:Y:S01]  /*29460*/  ENDCOLLECTIVE ;  /* 0x000000000000791b */ /* 0x003fe20003800000 */
.L_x_8221:
[----:B------:R-:W-:Y:S01]  /*29470*/  IMAD.MOV.U32 R5, RZ, RZ, R14 ;  /* 0x000000ffff057224 */ /* 0x000fe200078e000e */
[----:B------:R-:W-:Y:S06]  /*29480*/  BRA `(.L_x_8222) ;  /* 0xfffffe1400147947 */ /* 0x000fec000383ffff */
.L_x_7877:
[----:B0-----:R0:W1:Y:S02]  /*29490*/  SYNCS.PHASECHK.TRANS64.TRYWAIT P0, [R2+URZ+0x28800], R67 ;  /* 0x02880043020075a7 */ /* 0x001064000800017f */
[----:B-1----:R-:W-:Y:S05]  /*294a0*/  @!P0 NANOSLEEP.SYNCS 0x989680 ;  /* 0x009896800000895d */ /* 0x002fea0003900000 */
[----:B------:R-:W1:Y:S02]  /*294b0*/  @!P0 SYNCS.PHASECHK.TRANS64 P0, [R2+URZ+0x28800], R67 ;  /* 0x02880043020085a7 */ /* 0x000e64000800007f */
[----:B-1----:R-:W-:Y:S05]  /*294c0*/  @!P0 BRA `(.L_x_7877) ;  /* 0xfffffffc00f08947 */ /* 0x002fea000383ffff */
[----:B------:R-:W-:Y:S05]  /*294d0*/  BRA `(.L_x_8223) ;  /* 0xfffffe1400cc7947 */ /* 0x000fea000383ffff */
.L_x_7893:
[----:B------:R-:W0:Y:S01]  /*294e0*/  LDC R54, c[0x0][0x3f4] ;  /* 0x0000fd00ff367b82 */ /* 0x000e220000000800 */
[----:B------:R-:W-:Y:S01]  /*294f0*/  BSSY B1, `(.L_x_8224) ;  /* 0x0000008000017945 */ /* 0x000fe20003800000 */
[----:B------:R-:W-:Y:S01]  /*29500*/  IMAD.MOV.U32 R13, RZ, RZ, R35 ;  /* 0x000000ffff0d7224 */ /* 0x000fe200078e0023 */
[----:B------:R-:W-:Y:S01]  /*29510*/  MOV R15, 0xffffffff ;  /* 0xffffffff000f7802 */ /* 0x000fe20000000f00 */
[----:B------:R-:W-:Y:S02]  /*29520*/  IMAD.MOV.U32 R12, RZ, RZ, RZ ;  /* 0x000000ffff0c7224 */ /* 0x000fe400078e00ff */
[----:B------:R-:W-:-:S07]  /*29530*/  IMAD.MOV.U32 R11, RZ, RZ, 0x181f ;  /* 0x0000181fff0b7424 */ /* 0x000fce00078e00ff */
[----:B0-----:R-:W-:Y:S05]  /*29540*/  WARPSYNC.COLLECTIVE R15, `(.L_x_8225) ;  /* 0x000000000f087348 */ /* 0x001fea0003c00000 */
[----:B------:R1:W2:Y:S02]  /*29550*/  SHFL.IDX P6, R14, R13, R12, R11 ;  /* 0x0000000c0d0e7389 */ /* 0x0002a400000c000b */
[----:B012---:R-:W-:Y:S01]  /*29560*/  ENDCOLLECTIVE ;  /* 0x000000000000791b */ /* 0x007fe20003800000 */
.L_x_8225:
[----:B------:R-:W-:Y:S05]  /*29570*/  BSYNC B1 ;  /* 0x0000000000017941 */ /* 0x000fea0003800000 */
.L_x_8224:
[----:B------:R-:W-:Y:S01]  /*29580*/  IMAD.MOV.U32 R13, RZ, RZ, R32 ;  /* 0x000000ffff0d7224 */ /* 0x000fe200078e0020 */
[----:B------:R-:W-:Y:S01]  /*29590*/  ISETP.GE.AND P0, PT, R16, R54, PT ;  /* 0x000000361000720c */ /* 0x000fe20003f06270 */
[----:B------:R-:W-:Y:S02]  /*295a0*/  IMAD.MOV.U32 R12, RZ, RZ, RZ ;  /* 0x000000ffff0c7224 */ /* 0x000fe400078e00ff */
[----:B------:R-:W-:Y:S02]  /*295b0*/  IMAD.MOV.U32 R11, RZ, RZ, 0x181f ;  /* 0x0000181fff0b7424 */ /* 0x000fe400078e00ff */
[----:B------:R-:W-:Y:S02]  /*295c0*/  IMAD.MOV.U32 R15, RZ, RZ, -0x1 ;  /* 0xffffffffff0f7424 */ /* 0x000fe400078e00ff */
[----:B------:R-:W-:Y:S02]  /*295d0*/  IMAD.MOV.U32 R0, RZ, RZ, R14 ;  /* 0x000000ffff007224 */ /* 0x000fe400078e000e */
[----:B------:R-:W-:-:S07]  /*295e0*/  IMAD R3, R187, R6, RZ ;  /* 0x00000006bb037224 */ /* 0x000fce00078e02ff */
[----:B------:R-:W-:Y:S05]  /*295f0*/  WARPSYNC.COLLECTIVE R15, `(.L_x_8226) ;  /* 0x000000000f087348 */ /* 0x000fea0003c00000 */
[----:B------:R0:W1:Y:S02]  /*29600*/  SHFL.IDX P6, R14, R13, R12, R11 ;  /* 0x0000000c0d0e7389 */ /* 0x00006400000c000b */
[----:B01----:R-:W-:Y:S01]  /*29610*/  ENDCOLLECTIVE ;  /* 0x000000000000791b */ /* 0x003fe20003800000 */
.L_x_8226:
[----:B------:R-:W-:Y:S01]  /*29620*/  ISETP.GE.OR P1, PT, R56, R3, P0 ;  /* 0x000000033800720c */ /* 0x000fe20000726670 */
[----:B------:R-:W-:-:S12]  /*29630*/  IMAD.MOV.U32 R13, RZ, RZ, R33 ;  /* 0x000000ffff0d7224 */ /* 0x000fd800078e0021 */
[C---:B------:R-:W-:Y:S01]  /*29640*/  @!P1 IMAD.SHL.U32 R21, R16.reuse, 0x2, RZ ;  /* 0x0000000210159824 */ /* 0x040fe200078e00ff */
[----:B------:R-:W-:Y:S01]  /*29650*/  @!P1 SHF.L.U64.HI R6, R16, 0x1, R17 ;  /* 0x0000000110069819 */ /* 0x000fe20000010211 */
[----:B------:R-:W-:-:S07]  /*29660*/  IMAD.MOV.U32 R4, RZ, RZ, R14 ;  /* 0x000000ffff047224 */ /* 0x000fce00078e000e */
[----:B------:R-:W-:Y:S05]  /*29670*/  WARPSYNC.COLLECTIVE R15, `(.L_x_8227) ;  /* 0x000000000f087348 */ /* 0x000fea0003c00000 */
[----:B------:R0:W1:Y:S02]  /*29680*/  SHFL.IDX P6, R14, R13, R12, R11 ;  /* 0x0000000c0d0e7389 */ /* 0x00006400000c000b */
[----:B01----:R-:W-:Y:S01]  /*29690*/  ENDCOLLECTIVE ;  /* 0x000000000000791b */ /* 0x003fe20003800000 */
.L_x_8227:
[----:B------:R-:W-:-:S05]  /*296a0*/  @!P1 IADD3 R4, P2, R4, R21, RZ ;  /* 0x0000001504049210 */ /* 0x000fca0007f5e0ff */
[----:B------:R-:W-:Y:S02]  /*296b0*/  @!P1 IMAD.X R7, R0, 0x1, R6, P2 ;  /* 0x0000000100079824 */ /* 0x000fe400010e0606 */
[----:B------:R-:W-:Y:S02]  /*296c0*/  @!P1 IMAD.MOV.U32 R8, RZ, RZ, R4 ;  /* 0x000000ffff089224 */ /* 0x000fe400078e0004 */
[----:B------:R-:W-:Y:S01]  /*296d0*/  @!P1 IMAD.MOV.U32 R9, RZ, RZ, R7 ;  /* 0x000000ffff099224 */ /* 0x000fe200078e0007 */
[----:B------:R-:W-:Y:S01]  /*296e0*/  MOV R13, R34 ;  /* 0x00000022000d7202 */ /* 0x000fe20000000f00 */
[----:B------:R-:W-:-:S07]  /*296f0*/  IMAD.MOV.U32 R5, RZ, RZ, R14 ;  /* 0x000000ffff057224 */ /* 0x000fce00078e000e */
[----:B------:R-:W-:Y:S05]  /*29700*/  WARPSYNC.COLLECTIVE R15, `(.L_x_8228) ;  /* 0x000000000f087348 */ /* 0x000fea0003c00000 */
[----:B------:R0:W1:Y:S02]  /*29710*/  SHFL.IDX P6, R14, R13, R12, R11 ;  /* 0x0000000c0d0e7389 */ /* 0x00006400000c000b */
[----:B01----:R-:W-:Y:S01]  /*29720*/  ENDCOLLECTIVE ;  /* 0x000000000000791b */ /* 0x003fe20003800000 */
.L_x_8228:
[----:B------:R-:W2:Y:S01]  /*29730*/  @!P1 LD.E.128 R8, desc[UR42][R8.64] ;  /* 0x0000002a08089980 */ /* 0x000ea2000c101d00 */
[----:B------:R-:W-:-:S05]  /*29740*/  @!P1 IADD3 R14, P2, R14, R21, RZ ;  /* 0x000000150e0e9210 */ /* 0x000fca0007f5e0ff */
[----:B------:R-:W-:Y:S02]  /*29750*/  @!P1 IMAD.X R5, R5, 0x1, R6, P2 ;  /* 0x0000000105059824 */ /* 0x000fe400010e0606 */
[----:B------:R-:W-:-:S06]  /*29760*/  @!P1 IMAD.MOV.U32 R4, RZ, RZ, R14 ;  /* 0x000000ffff049224 */ /* 0x000fcc00078e000e */
[----:B------:R-:W5:Y:S01]  /*29770*/  @!P1 LD.E.128 R4, desc[UR42][R4.64] ;  /* 0x0000002a04049980 */ /* 0x000f62000c101d00 */
[----:B------:R-:W-:Y:S02]  /*29780*/  CS2R R46, SRZ ;  /* 0x00000000002e7805 */ /* 0x000fe4000001ff00 */
[----:B------:R-:W-:Y:S01]  /*29790*/  CS2R R48, SRZ ;  /* 0x0000000000307805 */ /* 0x000fe2000001ff00 */
[----:B------:R-:W-:Y:S01]  /*297a0*/  IMAD.MOV.U32 R13, RZ, RZ, R35 ;  /* 0x000000ffff0d7224 */ /* 0x000fe200078e0023 */
[----:B------:R-:W-:Y:S02]  /*297b0*/  CS2R R50, SRZ ;  /* 0x0000000000327805 */ /* 0x000fe4000001ff00 */
[----:B------:R-:W-:Y:S02]  /*297c0*/  CS2R R44, SRZ ;  /* 0x00000000002c7805 */ /* 0x000fe4000001ff00 */
[----:B------:R-:W-:Y:S01]  /*297d0*/  CS2R R24, SRZ ;  /* 0x0000000000187805 */ /* 0x000fe2000001ff00 */
[----:B--2---:R-:W-:-:S02]  /*297e0*/  @!P1 IMAD.MOV.U32 R47, RZ, RZ, R9 ;  /* 0x000000ffff2f9224 */ /* 0x004fc400078e0009 */
[----:B------:R-:W-:Y:S02]  /*297f0*/  @!P1 IMAD.MOV.U32 R49, RZ, RZ, R11 ;  /* 0x000000ffff319224 */ /* 0x000fe400078e000b */
[----:B------:R-:W-:Y:S02]  /*29800*/  IMAD.MOV.U32 R12, RZ, RZ, R47 ;  /* 0x000000ffff0c7224 */ /* 0x000fe400078e002f */
[----:B------:R-:W-:Y:S02]  /*29810*/  IMAD.MOV.U32 R11, RZ, RZ, 0x181f ;  /* 0x0000181fff0b7424 */ /* 0x000fe400078e00ff */
[----:B------:R-:W-:Y:S01]  /*29820*/  @!P1 IMAD.MOV.U32 R46, RZ, RZ, R8 ;  /* 0x000000ffff2e9224 */ /* 0x000fe200078e0008 */
[----:B------:R-:W-:Y:S01]  /*29830*/  PRMT R67, R12, 0x7610, R67 ;  /* 0x000076100c437816 */ /* 0x000fe20000000043 */
[----:B------:R-:W-:Y:S02]  /*29840*/  IMAD.MOV.U32 R12, RZ, RZ, 0x1 ;  /* 0x00000001ff0c7424 */ /* 0x000fe400078e00ff */
[----:B------:R-:W-:Y:S01]  /*29850*/  @!P1 IMAD.MOV.U32 R48, RZ, RZ, R10 ;  /* 0x000000ffff309224 */ /* 0x000fe200078e000a */
[----:B------:R-:W-:Y:S01]  /*29860*/  MOV R0, R46 ;  /* 0x0000002e00007202 */ /* 0x000fe20000000f00 */
[----:B------:R-:W-:-:S07]  /*29870*/  IMAD.MOV.U32 R20, RZ, RZ, R49 ;  /* 0x000000ffff147224 */ /* 0x000fce00078e0031 */
[----:B-----5:R-:W-:Y:S05]  /*29880*/  WARPSYNC.COLLECTIVE R15, `(.L_x_8229) ;  /* 0x000000000f087348 */ /* 0x020fea0003c00000 */
[----:B------:R0:W1:Y:S02]  /*29890*/  SHFL.IDX P6, R14, R13, R12, R11 ;  /* 0x0000000c0d0e7389 */ /* 0x00006400000c000b */
[----:B01---5:R-:W-:Y:S01]  /*298a0*/  ENDCOLLECTIVE ;  /* 0x000000000000791b */ /* 0x023fe20003800000 */
.L_x_8229:
[----:B------:R-:W-:Y:S01]  /*298b0*/  IMAD.MOV.U32 R10, RZ, RZ, R48 ;  /* 0x000000ffff0a7224 */ /* 0x000fe200078e0030 */
[----:B------:R-:W-:-:S04]  /*298c0*/  PRMT R64, R64, 0x5410, R0 ;  /* 0x0000541040407816 */ /* 0x000fc80000000000 */
[----:B------:R-:W-:Y:S02]  /*298d0*/  PRMT R37, R10, 0x5410, R20 ;  /* 0x000054100a257816 */ /* 0x000fe40000000014 */
[----:B------:R-:W-:Y:S01]  /*298e0*/  @!P1 MOV R51, R7 ;  /* 0x0000000700339202 */ /* 0x000fe20000000f00 */
[----:B------:R-:W-:Y:S02]  /*298f0*/  @!P1 IMAD.MOV.U32 R44, RZ, RZ, R4 ;  /* 0x000000ffff2c9224 */ /* 0x000fe400078e0004 */
[----:B------:R-:W-:Y:S02]  /*29900*/  @!P1 IMAD.MOV.U32 R45, RZ, RZ, R5 ;  /* 0x000000ffff2d9224 */ /* 0x000fe400078e0005 */
[----:B------:R-:W-:Y:S02]  /*29910*/  @!P1 IMAD.MOV.U32 R50, RZ, RZ, R6 ;  /* 0x000000ffff329224 */ /* 0x000fe400078e0006 */
[----:B------:R-:W-:Y:S02]  /*29920*/  IMAD.MOV.U32 R13, RZ, RZ, R32 ;  /* 0x000000ffff0d7224 */ /* 0x000fe400078e0020 */
[----:B------:R-:W-:-:S02]  /*29930*/  IMAD.MOV.U32 R4, RZ, RZ, R44 ;  /* 0x000000ffff047224 */ /* 0x000fc400078e002c */
[----:B------:R-:W-:Y:S02]  /*29940*/  IMAD.MOV.U32 R5, RZ, RZ, R45 ;  /* 0x000000ffff057224 */ /* 0x000fe400078e002d */
[----:B------:R-:W-:Y:S02]  /*29950*/  IMAD.MOV.U32 R6, RZ, RZ, R50 ;  /* 0x000000ffff067224 */ /* 0x000fe400078e0032 */
[----:B------:R-:W-:Y:S01]  /*29960*/  IMAD.MOV.U32 R7, RZ, RZ, R51 ;  /* 0x000000ffff077224 */ /* 0x000fe200078e0033 */
[----:B------:R-:W-:Y:S01]  /*29970*/  PRMT R67, R67, 0x5410, R5 ;  /* 0x0000541043437816 */ /* 0x000fe20000000005 */
[----:B------:R-:W-:Y:S01]  /*29980*/  IMAD.MOV.U32 R0, RZ, RZ, R14 ;  /* 0x000000ffff007224 */ /* 0x000fe200078e000e */
[----:B------:R-:W-:-:S07]  /*29990*/  PRMT R66, R6, 0x5410, R4 ;  /* 0x0000541006427816 */ /* 0x000fce0000000004 */
[----:B------:R-:W-:Y:S05]  /*299a0*/  WARPSYNC.COLLECTIVE R15, `(.L_x_8230) ;  /* 0x000000000f087348 */ /* 0x000fea0003c00000 */
[----:B------:R0:W1:Y:S02]  /*299b0*/  SHFL.IDX P6, R14, R13, R12, R11 ;  /* 0x0000000c0d0e7389 */ /* 0x00006400000c000b */
[----:B01----:R-:W-:Y:S01]  /*299c0*/  ENDCOLLECTIVE ;  /* 0x000000000000791b */ /* 0x003fe20003800000 */
.L_x_8230:
[----:B------:R-:W-:Y:S01]  /*299d0*/  PRMT R64, R7, 0x7610, R64 ;  /* 0x0000761007407816 */ /* 0x000fe20000000040 */
[----:B------:R-:W-:Y:S01]  /*299e0*/  IMAD.MOV.U32 R13, RZ, RZ, R33 ;  /* 0x000000ffff0d7224 */ /* 0x000fe200078e0021 */
[----:B------:R-:W-:-:S07]  /*299f0*/  MOV R8, R14 ;  /* 0x0000000e00087202 */ /* 0x000fce0000000f00 */
[----:B------:R-:W-:Y:S05]  /*29a00*/  WARPSYNC.COLLECTIVE R15, `(.L_x_8231) ;  /* 0x000000000f087348 */ /* 0x000fea0003c00000 */
[----:B------:R0:W1:Y:S02]  /*29a10*/  SHFL.IDX P6, R14, R13, R12, R11 ;  /* 0x0000000c0d0e7389 */ /* 0x00006400000c000b */
[----:B01----:R-:W-:Y:S01]  /*29a20*/  ENDCOLLECTIVE ;  /* 0x000000000000791b */ /* 0x003fe20003800000 */
.L_x_8231:
[----:B------:R-:W-:Y:S02]  /*29a30*/  IMAD.MOV.U32 R13, RZ, RZ, R34 ;  /* 0x000000ffff0d7224 */ /* 0x000fe400078e0022 */
[----:B------:R-:W-:-:S07]  /*29a40*/  IMAD.MOV.U32 R9, RZ, RZ, R14 ;  /* 0x000000ffff097224 */ /* 0x000fce00078e000e */
[----:B------:R-:W-:Y:S05]  /*29a50*/  WARPSYNC.COLLECTIVE R15, `(.L_x_8232) ;  /* 0x000000000f087348 */ /* 0x000fea0003c00000 */
[----:B------:R0:W1:Y:S02]  /*29a60*/  SHFL.IDX P6, R14, R13, R12, R11 ;  /* 0x0000000c0d0e7389 */ /* 0x00006400000c000b */
[----:B01----:R-:W-:Y:S01]  /*29a70*/  ENDCOLLECTIVE ;  /* 0x000000000000791b */ /* 0x003fe20003800000 */
.L_x_8232:
[----:B------:R-:W-:Y:S05]  /*29a80*/  BRA `(.L_x_8233) ;  /* 0xfffffe2c00847947 */ /* 0x000fea000383ffff */
.L_x_7896:
[----:B------:R-:W-:Y:S01]  /*29a90*/  BSSY B1, `(.L_x_8234) ;  /* 0x0000008000017945 */ /* 0x000fe20003800000 */
[----:B------:R-:W-:Y:S02]  /*29aa0*/  IMAD.MOV.U32 R13, RZ, RZ, R35 ;  /* 0x000000ffff0d7224 */ /* 0x000fe400078e0023 */
[----:B------:R-:W-:Y:S02]  /*29ab0*/  IMAD.MOV.U32 R12, RZ, RZ, 0x2 ;  /* 0x00000002ff0c7424 */ /* 0x000fe400078e00ff */
[----:B------:R-:W-:Y:S02]  /*29ac0*/  IMAD.MOV.U32 R11, RZ, RZ, 0x181f ;  /* 0x0000181fff0b7424 */ /* 0x000fe400078e00ff */
[----:B-1----:R-:W-:-:S07]  /*29ad0*/  IMAD.MOV.U32 R15, RZ, RZ, -0x1 ;  /* 0xffffffffff0f7424 */ /* 0x002fce00078e00ff */
[----:B------:R-:W-:Y:S05]  /*29ae0*/  WARPSYNC.COLLECTIVE R15, `(.L_x_8235) ;  /* 0x000000000f087348 */ /* 0x000fea0003c00000 */
[----:B------:R0:W1:Y:S02]  /*29af0*/  SHFL.IDX P6, R14, R13, R12, R11 ;  /* 0x0000000c0d0e7389 */ /* 0x00006400000c000b */
[----:B01----:R-:W-:Y:S01]  /*29b00*/  ENDCOLLECTIVE ;  /* 0x000000000000791b */ /* 0x003fe20003800000 */
.L_x_8235:
[----:B------:R-:W-:Y:S05]  /*29b10*/  BSYNC B1 ;  /* 0x0000000000017941 */ /* 0x000fea0003800000 */
.L_x_8234:
[----:B------:R-:W-:Y:S01]  /*29b20*/  IMAD.MOV.U32 R13, RZ, RZ, R32 ;  /* 0x000000ffff0d7224 */ /* 0x000fe200078e0020 */
[----:B------:R-:W-:Y:S01]  /*29b30*/  MOV R0, R14 ;  /* 0x0000000e00007202 */ /* 0x000fe20000000f00 */
[----:B------:R-:W-:Y:S02]  /*29b40*/  IMAD.MOV.U32 R12, RZ, RZ, 0x2 ;  /* 0x00000002ff0c7424 */ /* 0x000fe400078e00ff */
[----:B------:R-:W-:Y:S02]  /*29b50*/  IMAD.MOV.U32 R11, RZ, RZ, 0x181f ;  /* 0x0000181fff0b7424 */ /* 0x000fe400078e00ff */
[----:B------:R-:W-:Y:S02]  /*29b60*/  IMAD.MOV.U32 R15, RZ, RZ, -0x1 ;  /* 0xffffffffff0f7424 */ /* 0x000fe400078e00ff */
[----:B------:R-:W-:-:S07]  /*29b70*/  VIADD R10, R56, 0x40 ;  /* 0x00000040380a7836 */ /* 0x000fce0000000000 */
[----:B------:R-:W-:Y:S05]  /*29b80*/  WARPSYNC.COLLECTIVE R15, `(.L_x_8236) ;  /* 0x000000000f087348 */ /* 0x000fea0003c00000 */
[----:B------:R0:W1:Y:S02]  /*29b90*/  SHFL.IDX P6, R14, R13, R12, R11 ;  /* 0x0000000c0d0e7389 */ /* 0x00006400000c000b */
[----:B01----:R-:W-:Y:S01]  /*29ba0*/  ENDCOLLECTIVE ;  /* 0x000000000000791b */ /* 0x003fe20003800000 */
.L_x_8236:
[----:B------:R-:W-:Y:S01]  /*29bb0*/  ISETP.GE.OR P1, PT, R10, R3, P0 ;  /* 0x000000030a00720c */ /* 0x000fe20000726670 */
[----:B------:R-:W-:-:S12]  /*29bc0*/  IMAD.MOV.U32 R13, RZ, RZ, R33 ;  /* 0x000000ffff0d7224 */ /* 0x000fd800078e0021 */
[C---:B------:R-:W-:Y:S01]  /*29bd0*/  @!P1 SHF.L.U64.HI R29, R16.reuse, 0x1, R17 ;  /* 0x00000001101d9819 */ /* 0x040fe20000010211 */
[----:B------:R-:W-:Y:S02]  /*29be0*/  @!P1 IMAD.SHL.U32 R21, R16, 0x2, RZ ;  /* 0x0000000210159824 */ /* 0x000fe400078e00ff */
[----:B------:R-:W-:-:S07]  /*29bf0*/  IMAD.MOV.U32 R8, RZ, RZ, R14 ;  /* 0x000000ffff087224 */ /* 0x000fce00078e000e */
[----:B------:R-:W-:Y:S05]  /*29c00*/  WARPSYNC.COLLECTIVE R15, `(.L_x_8237) ;  /* 0x000000000f087348 */ /* 0x000fea0003c00000 */
[----:B------:R0:W1:Y:S02]  /*29c10*/  SHFL.IDX P6, R14, R13, R12, R11 ;  /* 0x0000000c0d0e7389 */ /* 0x00006400000c000b */
[----:B01----:R-:W-:Y:S01]  /*29c20*/  ENDCOLLECTIVE ;  /* 0x000000000000791b */ /* 0x003fe20003800000 */
.L_x_8237:
[----:B------:R-:W-:-:S05]  /*29c30*/  @!P1 IADD3 R8, P2, R8, R21, RZ ;  /* 0x0000001508089210 */ /* 0x000fca0007f5e0ff */
[----:B------:R-:W-:Y:S01]  /*29c40*/  @!P1 IMAD.X R9, R0, 0x1, R29, P2 ;  /* 0x0000000100099824 */ /* 0x000fe200010e061d */
[----:B------:R-:W-:Y:S01]  /*29c50*/  MOV R13, R34 ;  /* 0x00000022000d7202 */ /* 0x000fe20000000f00 */
[----:B------:R-:W-:-:S07]  /*29c60*/  IMAD.MOV.U32 R20, RZ, RZ, R14 ;  /* 0x000000ffff147224 */ /* 0x000fce00078e000e */
[----:B------:R-:W-:Y:S05]  /*29c70*/  WARPSYNC.COLLECTIVE R15, `(.L_x_8238) ;  /* 0x000000000f087348 */ /* 0x000fea0003c00000 */
[----:B------:R0:W1:Y:S02]  /*29c80*/  SHFL.IDX P6, R14, R13, R12, R11 ;  /* 0x0000000c0d0e7389 */ /* 0x00006400000c000b */
[----:B01----:R-:W-:Y:S01]  /*29c90*/  ENDCOLLECTIVE ;  /* 0x000000000000791b */ /* 0x003fe20003800000 */
.L_x_8238:
[----:B------:R-:W2:Y:S01]  /*29ca0*/  @!P1 LD.E.128 R8, desc[UR42][R8.64] ;  /* 0x0000002a08089980 */ /* 0x000ea2000c101d00 */
[----:B------:R-:W-:-:S05]  /*29cb0*/  @!P1 IADD3 R28, P2, R14, R21, RZ ;  /* 0x000000150e1c9210 */ /* 0x000fca0007f5e0ff */
[----:B------:R-:W-:-:S06]  /*29cc0*/  @!P1 IMAD.X R29, R20, 0x1, R29, P2 ;  /* 0x00000001141d9824 */ /* 0x000fcc00010e061d */
[----:B------:R-:W5:Y:S01]  /*29cd0*/  @!P1 LD.E.128 R28, desc[UR42][R28.64] ;  /* 0x0000002a1c1c9980 */ /* 0x000f62000c101d00 */
[----:B------:R-:W-:Y:S02]  /*29ce0*/  CS2R R20, SRZ ;  /* 0x0000000000147805 */ /* 0x000fe4000001ff00 */
[----:B------:R-:W-:Y:S01]  /*29cf0*/  CS2R R38, SRZ ;  /* 0x0000000000267805 */ /* 0x000fe2000001ff00 */
[----:B------:R-:W-:Y:S01]  /*29d00*/  IMAD.MOV.U32 R13, RZ, RZ, R35 ;  /* 0x000000ffff0d7224 */ /* 0x000fe200078e0023 */
[----:B------:R-:W-:Y:S02]  /*29d10*/  CS2R R40, SRZ ;  /* 0x0000000000287805 */ /* 0x000fe4000001ff00 */
[----:B------:R-:W-:Y:S01]  /*29d20*/  CS2R R42, SRZ ;  /* 0x00000000002a7805 */ /* 0x000fe2000001ff00 */
[----:B--2---:R-:W-:Y:S01]  /*29d30*/  @!P1 IMAD.MOV.U32 R20, RZ, RZ, R8 ;  /* 0x000000ffff149224 */ /* 0x004fe200078e0008 */
[----:B------:R-:W-:Y:S01]  /*29d40*/  @!P1 MOV R39, R11 ;  /* 0x0000000b00279202 */ /* 0x000fe20000000f00 */
[----:B------:R-:W-:-:S02]  /*29d50*/  @!P1 IMAD.MOV.U32 R21, RZ, RZ, R9 ;  /* 0x000000ffff159224 */ /* 0x000fc400078e0009 */
[----:B------:R-:W-:Y:S02]  /*29d60*/  IMAD.MOV.U32 R0, RZ, RZ, R20 ;  /* 0x000000ffff007224 */ /* 0x000fe400078e0014 */
[----:B------:R-:W-:Y:S02]  /*29d70*/  IMAD.MOV.U32 R12, RZ, RZ, R21 ;  /* 0x000000ffff0c7224 */ /* 0x000fe400078e0015 */
[----:B------:R-:W-:Y:S02]  /*29d80*/  IMAD.MOV.U32 R11, RZ, RZ, 0x181f ;  /* 0x0000181fff0b7424 */ /* 0x000fe400078e00ff */
[----:B------:R-:W-:Y:S01]  /*29d90*/  @!P1 IMAD.MOV.U32 R38, RZ, RZ, R10 ;  /* 0x000000ffff269224 */ /* 0x000fe200078e000a */
[----:B------:R-:W-:Y:S01]  /*29da0*/  PRMT R59, R0, 0x5410, R12 ;  /* 0x00005410003b7816 */ /* 0x000fe2000000000c */
[----:B------:R-:W-:Y:S02]  /*29db0*/  IMAD.MOV.U32 R12, RZ, RZ, 0x3 ;  /* 0x00000003ff0c7424 */ /* 0x000fe400078e00ff */
[----:B------:R-:W-:-:S02]  /*29dc0*/  IMAD.MOV.U32 R8, RZ, RZ, R38 ;  /* 0x000000ffff087224 */ /* 0x000fc400078e0026 */
[----:B------:R-:W-:-:S07]  /*29dd0*/  IMAD.MOV.U32 R9, RZ, RZ, R39 ;  /* 0x000000ffff097224 */ /* 0x000fce00078e0027 */
[----:B-----5:R-:W-:Y:S05]  /*29de0*/  WARPSYNC.COLLECTIVE R15, `(.L_x_8239) ;  /* 0x000000000f087348 */ /* 0x020fea0003c00000 */
[----:B------:R0:W1:Y:S02]  /*29df0*/  SHFL.IDX P6, R14, R13, R12, R11 ;  /* 0x0000000c0d0e7389 */ /* 0x00006400000c000b */
[----:B01---5:R-:W-:Y:S01]  /*29e00*/  ENDCOLLECTIVE ;  /* 0x000000000000791b */ /* 0x023fe20003800000 */
.L_x_8239:
[----:B------:R-:W-:Y:S01]  /*29e10*/  @!P1 IMAD.MOV.U32 R40, RZ, RZ, R28 ;  /* 0x000000ffff289224 */ /* 0x000fe200078e001c */
[----:B------:R-:W-:Y:S01]  /*29e20*/  PRMT R52, R8, 0x5410, R9 ;  /* 0x0000541008347816 */ /* 0x000fe20000000009 */
[----:B------:R-:W-:Y:S02]  /*29e30*/  @!P1 IMAD.MOV.U32 R41, RZ, RZ, R29 ;  /* 0x000000ffff299224 */ /* 0x000fe400078e001d */
[----:B------:R-:W-:Y:S02]  /*29e40*/  @!P1 IMAD.MOV.U32 R42, RZ, RZ, R30 ;  /* 0x000000ffff2a9224 */ /* 0x000fe400078e001e */
[----:B------:R-:W-:Y:S01]  /*29e50*/  @!P1 IMAD.MOV.U32 R43, RZ, RZ, R31 ;  /* 0x000000ffff2b9224 */ /* 0x000fe200078e001f */
[----:B------:R-:W-:Y:S01]  /*29e60*/  MOV R9, R41 ;  /* 0x0000002900097202 */ /* 0x000fe20000000f00 */
[----:B------:R-:W-:Y:S02]  /*29e70*/  IMAD.MOV.U32 R8, RZ, RZ, R40 ;  /* 0x000000ffff087224 */ /* 0x000fe400078e0028 */
[----:B------:R-:W-:-:S02]  /*29e80*/  IMAD.MOV.U32 R13, RZ, RZ, R32 ;  /* 0x000000ffff0d7224 */ /* 0x000fc400078e0020 */
[----:B------:R-:W-:Y:S01]  /*29e90*/  IMAD.MOV.U32 R10, RZ, RZ, R42 ;  /* 0x000000ffff0a7224 */ /* 0x000fe200078e002a */
[----:B------:R-:W-:Y:S02]  /*29ea0*/  PRMT R62, R8, 0x5410, R9 ;  /* 0x00005410083e7816 */ /* 0x000fe40000000009 */
[----:B------:R-:W-:Y:S01]  /*29eb0*/  CS2R R8, SRZ ;  /* 0x0000000000087805 */ /* 0x000fe2000001ff00 */
[----:B------:R-:W-:-:S07]  /*29ec0*/  IMAD.MOV.U32 R0, RZ, RZ, R14 ;  /* 0x000000ffff007224 */ /* 0x000fce00078e000e */
[----:B------:R-:W-:Y:S05]  /*29ed0*/  WARPSYNC.COLLECTIVE R15, `(.L_x_8240) ;  /* 0x000000000f087348 */ /* 0x000fea0003c00000 */
[----:B------:R0:W1:Y:S02]  /*29ee0*/  SHFL.IDX P6, R14, R13, R12, R11 ;  /* 0x0000000c0d0e7389 */ /* 0x00006400000c000b */
[----:B01----:R-:W-:Y:S01]  /*29ef0*/  ENDCOLLECTIVE ;  /* 0x000000000000791b */ /* 0x003fe20003800000 */
.L_x_8240:
[----:B------:R-:W-:Y:S02]  /*29f00*/  IMAD.MOV.U32 R13, RZ, RZ, R33 ;  /* 0x000000ffff0d7224 */ /* 0x000fe400078e0021 */
[----:B------:R-:W-:-:S07]  /*29f10*/  IMAD.MOV.U32 R32, RZ, RZ, R14 ;  /* 0x000000ffff207224 */ /* 0x000fce00078e000e */
[----:B------:R-:W-:Y:S05]  /*29f20*/  WARPSYNC.COLLECTIVE R15, `(.L_x_8241) ;  /* 0x000000000f087348 */ /* 0x000fea0003c00000 */
[----:B------:R0:W1:Y:S02]  /*29f30*/  SHFL.IDX P6, R14, R13, R12, R11 ;  /* 0x0000000c0d0e7389 */ /* 0x00006400000c000b */
[----:B01----:R-:W-:Y:S01]  /*29f40*/  ENDCOLLECTIVE ;  /* 0x000000000000791b */ /* 0x003fe20003800000 */
.L_x_8241:
[----:B------:R-:W-:Y:S01]  /*29f50*/  MOV R13, R34 ;  /* 0x00000022000d7202 */ /* 0x000fe20000000f00 */
[----:B------:R-:W-:-:S07]  /*29f60*/  IMAD.MOV.U32 R33, RZ, RZ, R14 ;  /* 0x000000ffff217224 */ /* 0x000fce00078e000e */
[----:B------:R-:W-:Y:S05]  /*29f70*/  WARPSYNC.COLLECTIVE R15, `(.L_x_8242) ;  /* 0x000000000f087348 */ /* 0x000fea0003c00000 */
[----:B------:R0:W1:Y:S02]  /*29f80*/  SHFL.IDX P6, R14, R13, R12, R11 ;  /* 0x0000000c0d0e7389 */ /* 0x00006400000c000b */
[----:B01----:R-:W-:Y:S01]  /*29f90*/  ENDCOLLECTIVE ;  /* 0x000000000000791b */ /* 0x003fe20003800000 */
.L_x_8242:
[----:B------:R-:W-:-:S05]  /*29fa0*/  IMAD.MOV.U32 R11, RZ, RZ, R43 ;  /* 0x000000ffff0b7224 */ /* 0x000fca00078e002b */
[----:B------:R-:W-:Y:S01]  /*29fb0*/  PRMT R63, R10, 0x5410, R11 ;  /* 0x000054100a3f7816 */ /* 0x000fe2000000000b */
[----:B------:R-:W-:Y:S01]  /*29fc0*/  IMAD.MOV.U32 R34, RZ, RZ, R14 ;  /* 0x000000ffff227224 */ /* 0x000fe200078e000e */
[----:B------:R-:W-:Y:S06]  /*29fd0*/  BRA `(.L_x_8243) ;  /* 0xfffffe2c00647947 */ /* 0x000fec000383ffff */
.L_x_7900:
[----:B0-----:R0:W1:Y:S02]  /*29fe0*/  SYNCS.PHASECHK.TRANS64.TRYWAIT P4, [R2+URZ+0x28800], R29 ;  /* 0x0288001d020075a7 */ /* 0x001064000808017f */
[----:B-1----:R-:W-:Y:S05]  /*29ff0*/  @!P4 NANOSLEEP.SYNCS 0x989680 ;  /* 0x009896800000c95d */ /* 0x002fea0003900000 */
[----:B------:R-:W1:Y:S02]  /*2a000*/  @!P4 SYNCS.PHASECHK.TRANS64 P4, [R2+URZ+0x28800], R29 ;  /* 0x0288001d0200c5a7 */ /* 0x000e64000808007f */
[----:B-1----:R-:W-:Y:S05]  /*2a010*/  @!P4 BRA `(.L_x_7900) ;  /* 0xfffffffc00f0c947 */ /* 0x002fea000383ffff */
[----:B------:R-:W-:Y:S05]  /*2a020*/  BRA `(.L_x_8244) ;  /* 0xfffffe2c00fc7947 */ /* 0x000fea000383ffff */
.L_x_7910:
[----:B0-----:R0:W1:Y:S02]  /*2a030*/  SYNCS.PHASECHK.TRANS64.TRYWAIT P2, [R89+URZ+0x28830], R0 ;  /* 0x02883000590075a7 */ /* 0x001064000804017f */
[----:B-1----:R-:W-:Y:S05]  /*2a040*/  @!P2 NANOSLEEP.SYNCS 0x989680 ;  /* 0x009896800000a95d */ /* 0x002fea0003900000 */
[----:B------:R-:W1:Y:S02]  /*2a050*/  @!P2 SYNCS.PHASECHK.TRANS64 P2, [R89+URZ+0x28830], R0 ;  /* 0x028830005900a5a7 */ /* 0x000e64000804007f */
[----:B-1----:R-:W-:Y:S05]  /*2a060*/  @!P2 BRA `(.L_x_7910) ;  /* 0xfffffffc00f0a947 */ /* 0x002fea000383ffff */
[----:B------:R-:W-:Y:S05]  /*2a070*/  BRA `(.L_x_7909) ;  /* 0xfffffe4800787947 */ /* 0x000fea000383ffff */
.L_x_7928:
[----:B-1----:R1:W2:Y:S02]  /*2a080*/  SYNCS.PHASECHK.TRANS64.TRYWAIT P5, [R7+URZ+0x28830], R6 ;  /* 0x02883006070075a7 */ /* 0x0022a400080a017f */
[----:B--2---:R-:W-:Y:S05]  /*2a090*/  @!P5 NANOSLEEP.SYNCS 0x989680 ;  /* 0x009896800000d95d */ /* 0x004fea0003900000 */
[----:B------:R-:W2:Y:S02]  /*2a0a0*/  @!P5 SYNCS.PHASECHK.TRANS64 P5, [R7+URZ+0x28830], R6 ;  /* 0x028830060700d5a7 */ /* 0x000ea400080a007f */
[----:B--2---:R-:W-:Y:S05]  /*2a0b0*/  @!P5 BRA `(.L_x_7928) ;  /* 0xfffffffc00f0d947 */ /* 0x004fea000383ffff */
[----:B------:R-:W-:Y:S05]  /*2a0c0*/  BRA `(.L_x_7927) ;  /* 0xfffffe8400507947 */ /* 0x000fea000383ffff */
.L_x_7932:
[----:B-1----:R1:W2:Y:S02]  /*2a0d0*/  SYNCS.PHASECHK.TRANS64.TRYWAIT P4, [R7+URZ+0x28850], R6 ;  /* 0x02885006070075a7 */ /* 0x0022a4000808017f */
[----:B--2---:R-:W-:Y:S05]  /*2a0e0*/  @!P4 NANOSLEEP.SYNCS 0x989680 ;  /* 0x009896800000c95d */ /* 0x004fea0003900000 */
[----:B------:R-:W2:Y:S02]  /*2a0f0*/  @!P4 SYNCS.PHASECHK.TRANS64 P4, [R7+URZ+0x28850], R6 ;  /* 0x028850060700c5a7 */ /* 0x000ea4000808007f */
[----:B--2---:R-:W-:Y:S05]  /*2a100*/  @!P4 BRA `(.L_x_7932) ;  /* 0xfffffffc00f0c947 */ /* 0x004fea000383ffff */
[----:B------:R-:W-:Y:S05]  /*2a110*/  BRA `(.L_x_7929) ;  /* 0xfffffe8800507947 */ /* 0x000fea000383ffff */
.L_x_7951:
[----:B-1----:R1:W2:Y:S02]  /*2a120*/  SYNCS.PHASECHK.TRANS64.TRYWAIT P3, [R7+URZ+0x28830], R8 ;  /* 0x02883008070075a7 */ /* 0x0022a4000806017f */
[----:B--2---:R-:W-:Y:S05]  /*2a130*/  @!P3 NANOSLEEP.SYNCS 0x989680 ;  /* 0x009896800000b95d */ /* 0x004fea0003900000 */
[----:B------:R-:W2:Y:S02]  /*2a140*/  @!P3 SYNCS.PHASECHK.TRANS64 P3, [R7+URZ+0x28830], R8 ;  /* 0x028830080700b5a7 */ /* 0x000ea4000806007f */
[----:B--2---:R-:W-:Y:S05]  /*2a150*/  @!P3 BRA `(.L_x_7951) ;  /* 0xfffffffc00f0b947 */ /* 0x004fea000383ffff */
[----:B------:R-:W-:Y:S05]  /*2a160*/  BRA `(.L_x_7950) ;  /* 0xfffffec0005c7947 */ /* 0x000fea000383ffff */
.L_x_7955:
[----:B-1----:R1:W2:Y:S02]  /*2a170*/  SYNCS.PHASECHK.TRANS64.TRYWAIT P2, [R7+URZ+0x28850], R6 ;  /* 0x02885006070075a7 */ /* 0x0022a4000804017f */
[----:B--2---:R-:W-:Y:S05]  /*2a180*/  @!P2 NANOSLEEP.SYNCS 0x989680 ;  /* 0x009896800000a95d */ /* 0x004fea0003900000 */
[----:B------:R-:W2:Y:S02]  /*2a190*/  @!P2 SYNCS.PHASECHK.TRANS64 P2, [R7+URZ+0x28850], R6 ;  /* 0x028850060700a5a7 */ /* 0x000ea4000804007f */
[----:B--2---:R-:W-:Y:S05]  /*2a1a0*/  @!P2 BRA `(.L_x_7955) ;  /* 0xfffffffc00f0a947 */ /* 0x004fea000383ffff */
[----:B------:R-:W-:Y:S05]  /*2a1b0*/  BRA `(.L_x_7952) ;  /* 0xfffffec4005c7947 */ /* 0x000fea000383ffff */
.L_x_7962:
[----:B-1----:R1:W2:Y:S02]  /*2a1c0*/  SYNCS.PHASECHK.TRANS64.TRYWAIT P3, [R7+URZ+0x28830], R8 ;  /* 0x02883008070075a7 */ /* 0x0022a4000806017f */
[----:B--2---:R-:W-:Y:S05]  /*2a1d0*/  @!P3 NANOSLEEP.SYNCS 0x989680 ;  /* 0x009896800000b95d */ /* 0x004fea0003900000 */
[----:B------:R-:W2:Y:S02]  /*2a1e0*/  @!P3 SYNCS.PHASECHK.TRANS64 P3, [R7+URZ+0x28830], R8 ;  /* 0x028830080700b5a7 */ /* 0x000ea4000806007f */
[----:B--2---:R-:W-:Y:S05]  /*2a1f0*/  @!P3 BRA `(.L_x_7962) ;  /* 0xfffffffc00f0b947 */ /* 0x004fea000383ffff */
[----:B------:R-:W-:Y:S05]  /*2a200*/  BRA `(.L_x_7961) ;  /* 0xfffffee800b07947 */ /* 0x000fea000383ffff */
.L_x_7966:
[----:B-1----:R1:W2:Y:S02]  /*2a210*/  SYNCS.PHASECHK.TRANS64.TRYWAIT P2, [R7+URZ+0x28850], R6 ;  /* 0x02885006070075a7 */ /* 0x0022a4000804017f */
[----:B--2---:R-:W-:Y:S05]  /*2a220*/  @!P2 NANOSLEEP.SYNCS 0x989680 ;  /* 0x009896800000a95d */ /* 0x004fea0003900000 */
[----:B------:R-:W2:Y:S02]  /*2a230*/  @!P2 SYNCS.PHASECHK.TRANS64 P2, [R7+URZ+0x28850], R6 ;  /* 0x028850060700a5a7 */ /* 0x000ea4000804007f */
[----:B--2---:R-:W-:Y:S05]  /*2a240*/  @!P2 BRA `(.L_x_7966) ;  /* 0xfffffffc00f0a947 */ /* 0x004fea000383ffff */
[----:B------:R-:W-:Y:S05]  /*2a250*/  BRA `(.L_x_7963) ;  /* 0xfffffeec00b07947 */ /* 0x000fea000383ffff */
.L_x_7979:
[----:B-1----:R1:W2:Y:S02]  /*2a260*/  SYNCS.PHASECHK.TRANS64.TRYWAIT P0, [R8+URZ+0x28850], R3 ;  /* 0x02885003080075a7 */ /* 0x0022a4000800017f */
[----:B--2---:R-:W-:Y:S05]  /*2a270*/  @!P0 NANOSLEEP.SYNCS 0x989680 ;  /* 0x009896800000895d */ /* 0x004fea0003900000 */
[----:B------:R-:W2:Y:S02]  /*2a280*/  @!P0 SYNCS.PHASECHK.TRANS64 P0, [R8+URZ+0x28850], R3 ;  /* 0x02885003080085a7 */ /* 0x000ea4000800007f */
[----:B--2---:R-:W-:Y:S05]  /*2a290*/  @!P0 BRA `(.L_x_7979) ;  /* 0xfffffffc00f08947 */ /* 0x004fea000383ffff */
[----:B------:R-:W-:Y:S05]  /*2a2a0*/  BRA `(.L_x_7978) ;  /* 0xffffff2000f47947 */ /* 0x000fea000383ffff */
.L_x_7984:
[----:B------:R-:W-:Y:S02]  /*2a2b0*/  IMAD.MOV.U32 R13, RZ, RZ, R8 ;  /* 0x000000ffff0d7224 */ /* 0x000fe400078e0008 */
[----:B------:R-:W-:Y:S02]  /*2a2c0*/  IMAD.MOV.U32 R12, RZ, RZ, RZ ;  /* 0x000000ffff0c7224 */ /* 0x000fe400078e00ff */
[----:B------:R-:W-:Y:S02]  /*2a2d0*/  IMAD.MOV.U32 R11, RZ, RZ, 0x181f ;  /* 0x0000181fff0b7424 */ /* 0x000fe400078e00ff */
[----:B------:R-:W-:-:S07]  /*2a2e0*/  IMAD.MOV.U32 R15, RZ, RZ, -0x1 ;  /* 0xffffffffff0f7424 */ /* 0x000fce00078e00ff */
[----:B-----5:R-:W-:Y:S05]  /*2a2f0*/  WARPSYNC.COLLECTIVE R15, `(.L_x_8245) ;  /* 0x000000000f087348 */ /* 0x020fea0003c00000 */
[----:B------:R0:W1:Y:S02]  /*2a300*/  SHFL.IDX P6, R14, R13, R12, R11 ;  /* 0x0000000c0d0e7389 */ /* 0x00006400000c000b */
[----:B01---5:R-:W-:Y:S01]  /*2a310*/  ENDCOLLECTIVE ;  /* 0x000000000000791b */ /* 0x023fe20003800000 */
.L_x_8245:
[----:B------:R-:W-:Y:S02]  /*2a320*/  IMAD.MOV.U32 R13, RZ, RZ, R0 ;  /* 0x000000ffff0d7224 */ /* 0x000fe400078e0000 */
[----:B------:R-:W-:-:S07]  /*2a330*/  IMAD.MOV.U32 R3, RZ, RZ, R14 ;  /* 0x000000ffff037224 */ /* 0x000fce00078e000e */
[----:B------:R-:W-:Y:S05]  /*2a340*/  WARPSYNC.COLLECTIVE R15, `(.L_x_8246) ;  /* 0x000000000f087348 */ /* 0x000fea0003c00000 */
[----:B------:R0:W1:Y:S02]  /*2a350*/  SHFL.IDX P6, R14, R13, R12, R11 ;  /* 0x0000000c0d0e7389 */ /* 0x00006400000c000b */
[----:B01----:R-:W-:Y:S01]  /*2a360*/  ENDCOLLECTIVE ;  /* 0x000000000000791b */ /* 0x003fe20003800000 */
.L_x_8246:
[----:B------:R-:W-:Y:S05]  /*2a370*/  BRA `(.L_x_8247) ;  /* 0xffffff3c00c47947 */ /* 0x000fea000383ffff */
.L_x_7987:
[----:B------:R-:W-:Y:S01]  /*2a380*/  BSSY B1, `(.L_x_8248) ;  /* 0x0000008000017945 */ /* 0x000fe20003800000 */
[----:B------:R-:W-:Y:S01]  /*2a390*/  MOV R13, R8 ;  /* 0x00000008000d7202 */ /* 0x000fe20000000f00 */
[----:B------:R-:W-:Y:S02]  /*2a3a0*/  IMAD.MOV.U32 R12, RZ, RZ, 0x1 ;  /* 0x00000001ff0c7424 */ /* 0x000fe400078e00ff */
[----:B---3--:R-:W-:Y:S02]  /*2a3b0*/  IMAD.MOV.U32 R11, RZ, RZ, 0x181f ;  /* 0x0000181fff0b7424 */ /* 0x008fe400078e00ff */
[----:B------:R-:W-:-:S07]  /*2a3c0*/  IMAD.MOV.U32 R15, RZ, RZ, -0x1 ;  /* 0xffffffffff0f7424 */ /* 0x000fce00078e00ff */
[----:B012--5:R-:W-:Y:S05]  /*2a3d0*/  WARPSYNC.COLLECTIVE R15, `(.L_x_8249) ;  /* 0x000000000f087348 */ /* 0x027fea0003c00000 */
[----:B--2---:R2:W3:Y:S02]  /*2a3e0*/  SHFL.IDX P6, R14, R13, R12, R11 ;  /* 0x0000000c0d0e7389 */ /* 0x0044e400000c000b */
[----:B0123-5:R-:W-:Y:S01]  /*2a3f0*/  ENDCOLLECTIVE ;  /* 0x000000000000791b */ /* 0x02ffe20003800000 */
.L_x_8249:
[----:B------:R-:W-:Y:S05]  /*2a400*/  BSYNC B1 ;  /* 0x0000000000017941 */ /* 0x000fea0003800000 */
.L_x_8248:
        /* <DEDUP_REMOVED lines=8> */
.L_x_8250:
[----:B------:R-:W-:Y:S05]  /*2a490*/  BRA `(.L_x_8251) ;  /* 0xffffff3c00c07947 */ /* 0x000fea000383ffff */
.L_x_7990:
        /* <DEDUP_REMOVED lines=8> */
.L_x_8253:
[----:B------:R-:W-:Y:S05]  /*2a520*/  BSYNC B1 ;  /* 0x0000000000017941 */ /* 0x000fea0003800000 */
.L_x_8252:
        /* <DEDUP_REMOVED lines=8> */
.L_x_8254:
[----:B------:R-:W-:Y:S05]  /*2a5b0*/  BRA `(.L_x_8255) ;  /* 0xffffff3c00c07947 */ /* 0x000fea000383ffff */
.L_x_7993:
        /* <DEDUP_REMOVED lines=8> */
.L_x_8257:
[----:B------:R-:W-:Y:S05]  /*2a640*/  BSYNC B1 ;  /* 0x0000000000017941 */ /* 0x000fea0003800000 */
.L_x_8256:
        /* <DEDUP_REMOVED lines=8> */
.L_x_8258:
[----:B------:R-:W-:Y:S05]  /*2a6d0*/  BRA `(.L_x_8259) ;  /* 0xffffff3c00c07947 */ /* 0x000fea000383ffff */
.L_x_7995:
[----:B------:R-:W-:Y:S01]  /*2a6e0*/  MOV R13, R4 ;  /* 0x00000004000d7202 */ /* 0x000fe20000000f00 */
[----:B------:R-:W-:Y:S02]  /*2a6f0*/  IMAD.MOV.U32 R12, RZ, RZ, RZ ;  /* 0x000000ffff0c7224 */ /* 0x000fe400078e00ff */
[----:B------:R-:W-:Y:S02]  /*2a700*/  IMAD.MOV.U32 R11, RZ, RZ, 0x1c1f ;  /* 0x00001c1fff0b7424 */ /* 0x000fe400078e00ff */
[----:B------:R-:W-:-:S07]  /*2a710*/  IMAD.MOV.U32 R15, RZ, RZ, -0x1 ;  /* 0xffffffffff0f7424 */ /* 0x000fce00078e00ff */
[----:B------:R-:W-:Y:S05]  /*2a720*/  WARPSYNC.COLLECTIVE R15, `(.L_x_8260) ;  /* 0x000000000f087348 */ /* 0x000fea0003c00000 */
[----:B------:R0:W1:Y:S02]  /*2a730*/  SHFL.IDX P6, R14, R13, R12, R11 ;  /* 0x0000000c0d0e7389 */ /* 0x00006400000c000b */
[----:B01----:R-:W-:Y:S01]  /*2a740*/  ENDCOLLECTIVE ;  /* 0x000000000000791b */ /* 0x003fe20003800000 */
.L_x_8260:
[----:B------:R-:W-:Y:S02]  /*2a750*/  IMAD.MOV.U32 R13, RZ, RZ, R3 ;  /* 0x000000ffff0d7224 */ /* 0x000fe400078e0003 */
[----:B------:R-:W-:-:S07]  /*2a760*/  IMAD.MOV.U32 R0, RZ, RZ, R14 ;  /* 0x000000ffff007224 */ /* 0x000fce00078e000e */
[----:B------:R-:W-:Y:S05]  /*2a770*/  WARPSYNC.COLLECTIVE R15, `(.L_x_8261) ;  /* 0x000000000f087348 */ /* 0x000fea0003c00000 */
[----:B------:R0:W1:Y:S02]  /*2a780*/  SHFL.IDX P6, R14, R13, R12, R11 ;  /* 0x0000000c0d0e7389 */ /* 0x00006400000c000b */
[----:B01----:R-:W-:Y:S01]  /*2a790*/  ENDCOLLECTIVE ;  /* 0x000000000000791b */ /* 0x003fe20003800000 */
.L_x_8261:
[----:B------:R-:W-:Y:S05]  /*2a7a0*/  BRA `(.L_x_8262) ;  /* 0xffffff40007c7947 */ /* 0x000fea000383ffff */
.L_x_7998:
[----:B------:R-:W-:Y:S01]  /*2a7b0*/  BSSY B1, `(.L_x_8263) ;  /* 0x0000008000017945 */ /* 0x000fe20003800000 */
[----:B0-----:R-:W-:Y:S01]  /*2a7c0*/  IMAD.MOV.U32 R13, RZ, RZ, R4 ;  /* 0x000000ffff0d7224 */ /* 0x001fe200078e0004 */
[----:B------:R-:W-:Y:S01]  /*2a7d0*/  MOV R15, 0xffffffff ;  /* 0xffffffff000f7802 */ /* 0x000fe20000000f00 */
[----:B------:R-:W-:Y:S02]  /*2a7e0*/  IMAD.MOV.U32 R12, RZ, RZ, 0x1 ;  /* 0x00000001ff0c7424 */ /* 0x000fe400078e00ff */
[----:B------:R-:W-:-:S07]  /*2a7f0*/  IMAD.MOV.U32 R11, RZ, RZ, 0x1c1f ;  /* 0x00001c1fff0b7424 */ /* 0x000fce00078e00ff */
[----:B-12---:R-:W-:Y:S05]  /*2a800*/  WARPSYNC.COLLECTIVE R15, `(.L_x_8264) ;  /* 0x000000000f087348 */ /* 0x006fea0003c00000 */
[----:B--2---:R0:W2:Y:S02]  /*2a810*/  SHFL.IDX P6, R14, R13, R12, R11 ;  /* 0x0000000c0d0e7389 */ /* 0x0040a400000c000b */
[----:B012---:R-:W-:Y:S01]  /*2a820*/  ENDCOLLECTIVE ;  /* 0x000000000000791b */ /* 0x007fe20003800000 */
.L_x_8264:
[----:B------:R-:W-:Y:S05]  /*2a830*/  BSYNC B1 ;  /* 0x0000000000017941 */ /* 0x000fea0003800000 */
.L_x_8263:
        /* <DEDUP_REMOVED lines=8> */
.L_x_8265:
[----:B------:R-:W-:Y:S05]  /*2a8c0*/  BRA `(.L_x_8266) ;  /* 0xffffff4400887947 */ /* 0x000fea000383ffff */
.L_x_8002:
[----:B------:R-:W-:Y:S01]  /*2a8d0*/  IMAD.MOV.U32 R13, RZ, RZ, R4 ;  /* 0x000000ffff0d7224 */ /* 0x000fe200078e0004 */
[----:B------:R-:W-:Y:S01]  /*2a8e0*/  MOV R15, 0xffffffff ;  /* 0xffffffff000f7802 */ /* 0x000fe20000000f00 */
[----:B------:R-:W-:Y:S02]  /*2a8f0*/  IMAD.MOV.U32 R12, RZ, RZ, RZ ;  /* 0x000000ffff0c7224 */ /* 0x000fe400078e00ff */
[----:B------:R-:W-:-:S07]  /*2a900*/  IMAD.MOV.U32 R11, RZ, RZ, 0x181f ;  /* 0x0000181fff0b7424 */ /* 0x000fce00078e00ff */
[----:B01----:R-:W-:Y:S05]  /*2a910*/  WARPSYNC.COLLECTIVE R15, `(.L_x_8267) ;  /* 0x000000000f087348 */ /* 0x003fea0003c00000 */
[----:B------:R2:W3:Y:S02]  /*2a920*/  SHFL.IDX P6, R14, R13, R12, R11 ;  /* 0x0000000c0d0e7389 */ /* 0x0004e400000c000b */
[----:B0123--:R-:W-:Y:S01]  /*2a930*/  ENDCOLLECTIVE ;  /* 0x000000000000791b */ /* 0x00ffe20003800000 */
.L_x_8267:
[----:B------:R-:W-:Y:S02]  /*2a940*/  IMAD.MOV.U32 R13, RZ, RZ, R0 ;  /* 0x000000ffff0d7224 */ /* 0x000fe400078e0000 */
[----:B------:R-:W-:-:S07]  /*2a950*/  IMAD.MOV.U32 R3, RZ, RZ, R14 ;  /* 0x000000ffff037224 */ /* 0x000fce00078e000e */
[----:B------:R-:W-:Y:S05]  /*2a960*/  WARPSYNC.COLLECTIVE R15, `(.L_x_8268) ;  /* 0x000000000f087348 */ /* 0x000fea0003c00000 */
[----:B------:R0:W1:Y:S02]  /*2a970*/  SHFL.IDX P6, R14, R13, R12, R11 ;  /* 0x0000000c0d0e7389 */ /* 0x00006400000c000b */
[----:B01----:R-:W-:Y:S01]  /*2a980*/  ENDCOLLECTIVE ;  /* 0x000000000000791b */ /* 0x003fe20003800000 */
.L_x_8268:
[----:B------:R-:W-:Y:S05]  /*2a990*/  BRA `(.L_x_8269) ;  /* 0xffffff5000947947 */ /* 0x000fea000383ffff */
.L_x_8005:
[----:B------:R-:W-:Y:S01]  /*2a9a0*/  BSSY B1, `(.L_x_8270) ;  /* 0x0000008000017945 */ /* 0x000fe20003800000 */
[----:B------:R-:W-:Y:S02]  /*2a9b0*/  IMAD.MOV.U32 R13, RZ, RZ, R4 ;  /* 0x000000ffff0d7224 */ /* 0x000fe400078e0004 */
[----:B------:R-:W-:Y:S02]  /*2a9c0*/  IMAD.MOV.U32 R12, RZ, RZ, 0x1 ;  /* 0x00000001ff0c7424 */ /* 0x000fe400078e00ff */
[----:B------:R-:W-:Y:S02]  /*2a9d0*/  IMAD.MOV.U32 R11, RZ, RZ, 0x181f ;  /* 0x0000181fff0b7424 */ /* 0x000fe400078e00ff */
[----:B---3--:R-:W-:-:S07]  /*2a9e0*/  IMAD.MOV.U32 R15, RZ, RZ, -0x1 ;  /* 0xffffffffff0f7424 */ /* 0x008fce00078e00ff */
[----:B012-4-:R-:W-:Y:S05]  /*2a9f0*/  WARPSYNC.COLLECTIVE R15, `(.L_x_8271) ;  /* 0x000000000f087348 */ /* 0x017fea0003c00000 */
[----:B----4-:R3:W4:Y:S02]  /*2aa00*/  SHFL.IDX P6, R14, R13, R12, R11 ;  /* 0x0000000c0d0e7389 */ /* 0x01072400000c000b */
[----:B01234-:R-:W-:Y:S01]  /*2aa10*/  ENDCOLLECTIVE ;  /* 0x000000000000791b */ /* 0x01ffe20003800000 */
.L_x_8271:
[----:B------:R-:W-:Y:S05]  /*2aa20*/  BSYNC B1 ;  /* 0x0000000000017941 */ /* 0x000fea0003800000 */
.L_x_8270:
        /* <DEDUP_REMOVED lines=8> */
.L_x_8272:
[----:B------:R-:W-:Y:S05]  /*2aab0*/  BRA `(.L_x_8273) ;  /* 0xffffff5000947947 */ /* 0x000fea000383ffff */
.L_x_8008:
[----:B------:R-:W-:Y:S01]  /*2aac0*/  BSSY B1, `(.L_x_8274) ;  /* 0x0000008000017945 */ /* 0x000fe20003800000 */
[----:B------:R-:W-:Y:S02]  /*2aad0*/  IMAD.MOV.U32 R13, RZ, RZ, R4 ;  /* 0x000000ffff0d7224 */ /* 0x000fe400078e0004 */
[----:B------:R-:W-:Y:S02]  /*2aae0*/  IMAD.MOV.U32 R12, RZ, RZ, 0x2 ;  /* 0x00000002ff0c7424 */ /* 0x000fe400078e00ff */
[----:B------:R-:W-:Y:S02]  /*2aaf0*/  IMAD.MOV.U32 R11, RZ, RZ, 0x181f ;  /* 0x0000181fff0b7424 */ /* 0x000fe400078e00ff */
[----:B0-----:R-:W-:-:S07]  /*2ab00*/  IMAD.MOV.U32 R15, RZ, RZ, -0x1 ;  /* 0xffffffffff0f7424 */ /* 0x001fce00078e00ff */
[----:B-1234-:R-:W-:Y:S05]  /*2ab10*/  WARPSYNC.COLLECTIVE R15, `(.L_x_8275) ;  /* 0x000000000f087348 */ /* 0x01efea0003c00000 */
[----:B----4-:R0:W4:Y:S02]  /*2ab20*/  SHFL.IDX P6, R14, R13, R12, R11 ;  /* 0x0000000c0d0e7389 */ /* 0x01012400000c000b */
[----:B01234-:R-:W-:Y:S01]  /*2ab30*/  ENDCOLLECTIVE ;  /* 0x000000000000791b */ /* 0x01ffe20003800000 */
.L_x_8275:
[----:B------:R-:W-:Y:S05]  /*2ab40*/  BSYNC B1 ;  /* 0x0000000000017941 */ /* 0x000fea0003800000 */
.L_x_8274:
        /* <DEDUP_REMOVED lines=8> */
.L_x_8276:
[----:B------:R-:W-:Y:S05]  /*2abd0*/  BRA `(.L_x_8277) ;  /* 0xffffff5000947947 */ /* 0x000fea000383ffff */
.L_x_8011:
[----:B------:R-:W-:Y:S01]  /*2abe0*/  BSSY B1, `(.L_x_8278) ;  /* 0x0000008000017945 */ /* 0x000fe20003800000 */
[----:B------:R-:W-:Y:S02]  /*2abf0*/  IMAD.MOV.U32 R13, RZ, RZ, R4 ;  /* 0x000000ffff0d7224 */ /* 0x000fe400078e0004 */
[----:B------:R-:W-:Y:S02]  /*2ac00*/  IMAD.MOV.U32 R12, RZ, RZ, 0x3 ;  /* 0x00000003ff0c7424 */ /* 0x000fe400078e00ff */
[----:B------:R-:W-:Y:S02]  /*2ac10*/  IMAD.MOV.U32 R11, RZ, RZ, 0x181f ;  /* 0x0000181fff0b7424 */ /* 0x000fe400078e00ff */
[----:B0-----:R-:W-:-:S07]  /*2ac20*/  IMAD.MOV.U32 R15, RZ, RZ, -0x1 ;  /* 0xffffffffff0f7424 */ /* 0x001fce00078e00ff */
[----:B-1234-:R-:W-:Y:S05]  /*2ac30*/  WARPSYNC.COLLECTIVE R15, `(.L_x_8279) ;  /* 0x000000000f087348 */ /* 0x01efea0003c00000 */
[----:B------:R0:W0:Y:S02]  /*2ac40*/  SHFL.IDX P6, R14, R13, R12, R11 ;  /* 0x0000000c0d0e7389 */ /* 0x00002400000c000b */
[----:B01234-:R-:W-:Y:S01]  /*2ac50*/  ENDCOLLECTIVE ;  /* 0x000000000000791b */ /* 0x01ffe20003800000 */
.L_x_8279:
[----:B------:R-:W-:Y:S05]  /*2ac60*/  BSYNC B1 ;  /* 0x0000000000017941 */ /* 0x000fea0003800000 */
.L_x_8278:
        /* <DEDUP_REMOVED lines=8> */
.L_x_8280:
[----:B------:R-:W-:Y:S05]  /*2acf0*/  BRA `(.L_x_8281) ;  /* 0xffffff5000947947 */ /* 0x000fea000383ffff */
.L_x_8038:
[----:B------:R-:W1:Y:S01]  /*2ad00*/  S2R R5, SR_TID.X ;  /* 0x0000000000057919 */ /* 0x000e620000002100 */
[----:B------:R-:W-:Y:S01]  /*2ad10*/  BSSY B1, `(.L_x_8282) ;  /* 0x000000a000017945 */ /* 0x000fe20003800000 */
[----:B------:R-:W-:Y:S02]  /*2ad20*/  IMAD.MOV.U32 R12, RZ, RZ, RZ ;  /* 0x000000ffff0c7224 */ /* 0x000fe400078e00ff */
[----:B------:R-:W-:Y:S02]  /*2ad30*/  IMAD.MOV.U32 R11, RZ, RZ, 0x1f ;  /* 0x0000001fff0b7424 */ /* 0x000fe400078e00ff */
[----:B0-----:R-:W-:Y:S01]  /*2ad40*/  IMAD.MOV.U32 R15, RZ, RZ, -0x1 ;  /* 0xffffffffff0f7424 */ /* 0x001fe200078e00ff */
[----:B-1----:R-:W-:-:S04]  /*2ad50*/  SHF.R.U32.HI R5, RZ, 0x5, R5 ;  /* 0x00000005ff057819 */ /* 0x002fc80000011605 */
[----:B------:R-:W-:-:S05]  /*2ad60*/  LOP3.LUT R5, R5, 0x3, RZ, 0xc0, !PT ;  /* 0x0000000305057812 */ /* 0x000fca00078ec0ff */
[----:B------:R-:W-:-:S07]  /*2ad70*/  IMAD.MOV.U32 R13, RZ, RZ, R5 ;  /* 0x000000ffff0d7224 */ /* 0x000fce00078e0005 */
[----:B------:R-:W-:Y:S05]  /*2ad80*/  WARPSYNC.COLLECTIVE R15, `(.L_x_8283) ;  /* 0x000000000f087348 */ /* 0x000fea0003c00000 */
[----:B------:R0:W1:Y:S02]  /*2ad90*/  SHFL.IDX P6, R14, R13, R12, R11 ;  /* 0x0000000c0d0e7389 */ /* 0x00006400000c000b */
[----:B01----:R-:W-:Y:S01]  /*2ada0*/  ENDCOLLECTIVE ;  /* 0x000000000000791b */ /* 0x003fe20003800000 */
.L_x_8283:
[----:B------:R-:W-:Y:S05]  /*2adb0*/  BSYNC B1 ;  /* 0x0000000000017941 */ /* 0x000fea0003800000 */
.L_x_8282:
[----:B------:R-:W-:Y:S05]  /*2adc0*/  BRA `(.L_x_8284) ;  /* 0xffffff7000c87947 */ /* 0x000fea000383ffff */
.L_x_8040:
[----:B------:R-:W-:Y:S01]  /*2add0*/  BSSY B1, `(.L_x_8285) ;  /* 0x0000006000017945 */ /* 0x000fe20003800000 */
[----:B0-----:R-:W-:-:S07]  /*2ade0*/  IMAD.MOV.U32 R15, RZ, RZ, -0x1 ;  /* 0xffffffffff0f7424 */ /* 0x001fce00078e00ff */
[----:B-1----:R-:W-:Y:S05]  /*2adf0*/  WARPSYNC.COLLECTIVE R15, `(.L_x_8286) ;  /* 0x000000000f0c7348 */ /* 0x002fea0003c00000 */
[----:B------:R-:W-:Y:S02]  /*2ae00*/  ELECT P6, UR62, PT ;  /* 0x00000000003e782f */ /* 0x000fe400038c0000 */
[----:B------:R-:W-:Y:S01]  /*2ae10*/  MOV R14, UR62 ;  /* 0x0000003e000e7c02 */ /* 0x000fe20008000f00 */
[----:B-1----:R-:W-:Y:S10]  /*2ae20*/  ENDCOLLECTIVE ;  /* 0x000000000000791b */ /* 0x002ff40003800000 */
.L_x_8286:
[----:B------:R-:W-:Y:S05]  /*2ae30*/  BSYNC B1 ;  /* 0x0000000000017941 */ /* 0x000fea0003800000 */
.L_x_8285:
[----:B------:R-:W-:Y:S01]  /*2ae40*/  PLOP3.LUT P1, PT, P6, PT, PT, 0x80, 0x0 ;  /* 0x000000000000781c */ /* 0x000fe2000372f070 */
[----:B------:R-:W-:-:S12]  /*2ae50*/  BRA `(.L_x_8039) ;  /* 0xffffff7000bc7947 */ /* 0x000fd8000383ffff */
.L_x_8042:
[----:B-1----:R1:W2:Y:S02]  /*2ae60*/  SYNCS.PHASECHK.TRANS64.TRYWAIT P0, [R18+URZ+0x28820], R4 ;  /* 0x02882004120075a7 */ /* 0x0022a4000800017f */
[----:B--2---:R-:W-:Y:S05]  /*2ae70*/  @!P0 NANOSLEEP.SYNCS 0x989680 ;  /* 0x009896800000895d */ /* 0x004fea0003900000 */
[----:B------:R-:W2:Y:S02]  /*2ae80*/  @!P0 SYNCS.PHASECHK.TRANS64 P0, [R18+URZ+0x28820], R4 ;  /* 0x02882004120085a7 */ /* 0x000ea4000800007f */
[----:B--2---:R-:W-:Y:S05]  /*2ae90*/  @!P0 BRA `(.L_x_8042) ;  /* 0xfffffffc00f08947 */ /* 0x004fea000383ffff */
[----:B------:R-:W-:Y:S05]  /*2aea0*/  BRA `(.L_x_8287) ;  /* 0xffffff7000cc7947 */ /* 0x000fea000383ffff */
.L_x_8046:
[----:B--2---:R2:W3:Y:S02]  /*2aeb0*/  SYNCS.PHASECHK.TRANS64.TRYWAIT P0, [R6+URZ+0x288a0], R10 ;  /* 0x0288a00a060075a7 */ /* 0x0044e4000800017f */
[----:B---3--:R-:W-:Y:S05]  /*2aec0*/  @!P0 NANOSLEEP.SYNCS 0x989680 ;  /* 0x009896800000895d */ /* 0x008fea0003900000 */
[----:B------:R-:W3:Y:S02]  /*2aed0*/  @!P0 SYNCS.PHASECHK.TRANS64 P0, [R6+URZ+0x288a0], R10 ;  /* 0x0288a00a060085a7 */ /* 0x000ee4000800007f */
[----:B---3--:R-:W-:Y:S05]  /*2aee0*/  @!P0 BRA `(.L_x_8046) ;  /* 0xfffffffc00f08947 */ /* 0x008fea000383ffff */
[----:B------:R-:W-:Y:S05]  /*2aef0*/  BRA `(.L_x_8288) ;  /* 0xffffff7000ec7947 */ /* 0x000fea000383ffff */
.L_x_8052:
[----:B0-----:R0:W1:Y:S02]  /*2af00*/  SYNCS.PHASECHK.TRANS64.TRYWAIT P0, [R6+URZ+0x288c0], R10 ;  /* 0x0288c00a060075a7 */ /* 0x001064000800017f */
[----:B-1----:R-:W-:Y:S05]  /*2af10*/  @!P0 NANOSLEEP.SYNCS 0x989680 ;  /* 0x009896800000895d */ /* 0x002fea0003900000 */
[----:B------:R-:W1:Y:S02]  /*2af20*/  @!P0 SYNCS.PHASECHK.TRANS64 P0, [R6+URZ+0x288c0], R10 ;  /* 0x0288c00a060085a7 */ /* 0x000e64000800007f */
[----:B-1----:R-:W-:Y:S05]  /*2af30*/  @!P0 BRA `(.L_x_8052) ;  /* 0xfffffffc00f08947 */ /* 0x002fea000383ffff */
[----:B------:R-:W-:Y:S05]  /*2af40*/  BRA `(.L_x_8289) ;  /* 0xffffff7400ac7947 */ /* 0x000fea000383ffff */
.L_x_8060:
[----:B-1----:R1:W2:Y:S02]  /*2af50*/  SYNCS.PHASECHK.TRANS64.TRYWAIT P0, [R8+URZ+0x288a0], R7 ;  /* 0x0288a007080075a7 */ /* 0x0022a4000800017f */
[----:B--2---:R-:W-:Y:S05]  /*2af60*/  @!P0 NANOSLEEP.SYNCS 0x989680 ;  /* 0x009896800000895d */ /* 0x004fea0003900000 */
[----:B------:R-:W2:Y:S02]  /*2af70*/  @!P0 SYNCS.PHASECHK.TRANS64 P0, [R8+URZ+0x288a0], R7 ;  /* 0x0288a007080085a7 */ /* 0x000ea4000800007f */
[----:B--2---:R-:W-:Y:S05]  /*2af80*/  @!P0 BRA `(.L_x_8060) ;  /* 0xfffffffc00f08947 */ /* 0x004fea000383ffff */
[----:B------:R-:W-:Y:S05]  /*2af90*/  BRA `(.L_x_8290) ;  /* 0xffffff7800bc7947 */ /* 0x000fea000383ffff */
.L_x_8066:
[----:B--2---:R2:W3:Y:S02]  /*2afa0*/  SYNCS.PHASECHK.TRANS64.TRYWAIT P0, [R8+URZ+0x288c0], R7 ;  /* 0x0288c007080075a7 */ /* 0x0044e4000800017f */
[----:B---3--:R-:W-:Y:S05]  /*2afb0*/  @!P0 NANOSLEEP.SYNCS 0x989680 ;  /* 0x009896800000895d */ /* 0x008fea0003900000 */
[----:B------:R-:W3:Y:S02]  /*2afc0*/  @!P0 SYNCS.PHASECHK.TRANS64 P0, [R8+URZ+0x288c0], R7 ;  /* 0x0288c007080085a7 */ /* 0x000ee4000800007f */
[----:B---3--:R-:W-:Y:S05]  /*2afd0*/  @!P0 BRA `(.L_x_8066) ;  /* 0xfffffffc00f08947 */ /* 0x008fea000383ffff */
[----:B------:R-:W-:Y:S05]  /*2afe0*/  BRA `(.L_x_8291) ;  /* 0xffffff7c00747947 */ /* 0x000fea000383ffff */
.L_x_8090:
        /* <DEDUP_REMOVED lines=11> */
.L_x_8293:
[----:B------:R-:W-:Y:S05]  /*2b0a0*/  BSYNC B0 ;  /* 0x0000000000007941 */ /* 0x000fea0003800000 */
.L_x_8292:
[----:B------:R-:W-:Y:S05]  /*2b0b0*/  BRA `(.L_x_8294) ;  /* 0xffffff8c00847947 */ /* 0x000fea000383ffff */
.L_x_8092:
[----:B------:R-:W-:Y:S01]  /*2b0c0*/  BSSY B0, `(.L_x_8295) ;  /* 0x0000006000007945 */ /* 0x000fe20003800000 */
[----:B0-----:R-:W-:-:S07]  /*2b0d0*/  IMAD.MOV.U32 R15, RZ, RZ, -0x1 ;  /* 0xffffffffff0f7424 */ /* 0x001fce00078e00ff */
[----:B-1-3--:R-:W-:Y:S05]  /*2b0e0*/  WARPSYNC.COLLECTIVE R15, `(.L_x_8296) ;  /* 0x000000000f0c7348 */ /* 0x00afea0003c00000 */
[----:B------:R-:W-:Y:S02]  /*2b0f0*/  ELECT P6, UR62, PT ;  /* 0x00000000003e782f */ /* 0x000fe400038c0000 */
[----:B------:R-:W-:Y:S01]  /*2b100*/  MOV R14, UR62 ;  /* 0x0000003e000e7c02 */ /* 0x000fe20008000f00 */
[----:B-1-3--:R-:W-:Y:S10]  /*2b110*/  ENDCOLLECTIVE ;  /* 0x000000000000791b */ /* 0x00aff40003800000 */
.L_x_8296:
[----:B------:R-:W-:Y:S05]  /*2b120*/  BSYNC B0 ;  /* 0x0000000000007941 */ /* 0x000fea0003800000 */
.L_x_8295:
[----:B------:R-:W-:Y:S05]  /*2b130*/  BRA `(.L_x_8297) ;  /* 0xffffff8c00907947 */ /* 0x000fea000383ffff */
.L_x_8094:
[----:B--2---:R2:W3:Y:S02]  /*2b140*/  SYNCS.PHASECHK.TRANS64.TRYWAIT P0, [R0+URZ+0x28840], R2 ;  /* 0x02884002000075a7 */ /* 0x0044e4000800017f */
[----:B---3--:R-:W-:Y:S05]  /*2b150*/  @!P0 NANOSLEEP.SYNCS 0x989680 ;  /* 0x009896800000895d */ /* 0x008fea0003900000 */
[----:B------:R-:W3:Y:S02]  /*2b160*/  @!P0 SYNCS.PHASECHK.TRANS64 P0, [R0+URZ+0x28840], R2 ;  /* 0x02884002000085a7 */ /* 0x000ee4000800007f */
[----:B---3--:R-:W-:Y:S05]  /*2b170*/  @!P0 BRA `(.L_x_8094) ;  /* 0xfffffffc00f08947 */ /* 0x008fea000383ffff */
[----:B------:R-:W-:Y:S05]  /*2b180*/  BRA `(.L_x_8298) ;  /* 0xffffff8c00f07947 */ /* 0x000fea000383ffff */
.L_x_8098:
[----:B------:R-:W2:Y:S01]  /*2b190*/  LDL.LU R11, [R1+0x38] ;  /* 0x00003800010b7983 */ /* 0x000ea20000300800 */
[----:B------:R-:W-:Y:S02]  /*2b1a0*/  IMAD.MOV.U32 R5, RZ, RZ, R12 ;  /* 0x000000ffff057224 */ /* 0x000fe400078e000c */
[----:B------:R-:W-:Y:S02]  /*2b1b0*/  IMAD.MOV.U32 R13, RZ, RZ, R3 ;  /* 0x000000ffff0d7224 */ /* 0x000fe400078e0003 */
[----:B------:R-:W-:Y:S02]  /*2b1c0*/  IMAD.MOV.U32 R12, RZ, RZ, RZ ;  /* 0x000000ffff0c7224 */ /* 0x000fe400078e00ff */
[----:B------:R-:W-:Y:S02]  /*2b1d0*/  IMAD.MOV.U32 R15, RZ, RZ, -0x1 ;  /* 0xffffffffff0f7424 */ /* 0x000fe400078e00ff */
        /* <DEDUP_REMOVED lines=8> */
.L_x_8299:
[----:B------:R-:W-:Y:S01]  /*2b260*/  IMAD.MOV.U32 R13, RZ, RZ, R4 ;  /* 0x000000ffff0d7224 */ /* 0x000fe200078e0004 */
[----:B------:R-:W-:-:S07]  /*2b270*/  MOV R6, R14 ;  /* 0x0000000e00067202 */ /* 0x000fce0000000f00 */
[----:B------:R-:W-:Y:S05]  /*2b280*/  WARPSYNC.COLLECTIVE R15, `(.L_x_8300) ;  /* 0x000000000f087348 */ /* 0x000fea0003c00000 */
[----:B------:R0:W1:Y:S02]  /*2b290*/  SHFL.IDX P6, R14, R13, R12, R11 ;  /* 0x0000000c0d0e7389 */ /* 0x00006400000c000b */
[----:B01----:R-:W-:Y:S01]  /*2b2a0*/  ENDCOLLECTIVE ;  /* 0x000000000000791b */ /* 0x003fe20003800000 */
.L_x_8300:
[----:B------:R-:W-:Y:S02]  /*2b2b0*/  IMAD.MOV.U32 R13, RZ, RZ, R3 ;  /* 0x000000ffff0d7224 */ /* 0x000fe400078e0003 */
[----:B------:R-:W-:Y:S02]  /*2b2c0*/  IMAD.MOV.U32 R12, RZ, RZ, 0x1 ;  /* 0x00000001ff0c7424 */ /* 0x000fe400078e00ff */
[----:B------:R-:W-:-:S07]  /*2b2d0*/  IMAD.MOV.U32 R7, RZ, RZ, R14 ;  /* 0x000000ffff077224 */ /* 0x000fce00078e000e */
[----:B------:R-:W-:Y:S05]  /*2b2e0*/  WARPSYNC.COLLECTIVE R15, `(.L_x_8301) ;  /* 0x000000000f087348 */ /* 0x000fea0003c00000 */
[----:B------:R0:W1:Y:S02]  /*2b2f0*/  SHFL.IDX P6, R14, R13, R12, R11 ;  /* 0x0000000c0d0e7389 */ /* 0x00006400000c000b */
[----:B01----:R-:W-:Y:S01]  /*2b300*/  ENDCOLLECTIVE ;  /* 0x000000000000791b */ /* 0x003fe20003800000 */
.L_x_8301:
[----:B------:R-:W-:-:S05]  /*2b310*/  @!P2 LEA R7, P3, R9, R7, 0x1 ;  /* 0x000000070907a211 */ /* 0x000fca00078608ff */
[----:B------:R-:W-:-:S05]  /*2b320*/  @!P2 IMAD.X R6, RZ, RZ, R6, P3 ;  /* 0x000000ffff06a224 */ /* 0x000fca00018e0606 */
[----:B------:R-:W-:Y:S02]  /*2b330*/  @!P2 LOP3.LUT R7, R7, R6, RZ, 0x3c, !PT ;  /* 0x000000060707a212 */ /* 0x000fe400078e3cff */
[----:B------:R-:W-:Y:S02]  /*2b340*/  MOV R13, R4 ;  /* 0x00000004000d7202 */ /* 0x000fe40000000f00 */
        /* <DEDUP_REMOVED lines=12> */
.L_x_8302:
[----:B------:R-:W-:Y:S02]  /*2b410*/  IMAD.MOV.U32 R13, RZ, RZ, R3 ;  /* 0x000000ffff0d7224 */ /* 0x000fe400078e0003 */
[----:B------:R-:W-:Y:S02]  /*2b420*/  IMAD.MOV.U32 R12, RZ, RZ, 0x2 ;  /* 0x00000002ff0c7424 */ /* 0x000fe400078e00ff */
[----:B------:R-:W-:-:S07]  /*2b430*/  IMAD.MOV.U32 R5, RZ, RZ, R14 ;  /* 0x000000ffff057224 */ /* 0x000fce00078e000e */
[----:B------:R-:W-:Y:S05]  /*2b440*/  WARPSYNC.COLLECTIVE R15, `(.L_x_8303) ;  /* 0x000000000f087348 */ /* 0x000fea0003c00000 */
[----:B------:R0:W1:Y:S02]  /*2b450*/  SHFL.IDX P6, R14, R13, R12, R11 ;  /* 0x0000000c0d0e7389 */ /* 0x00006400000c000b */
[----:B01----:R-:W-:Y:S01]  /*2b460*/  ENDCOLLECTIVE ;  /* 0x000000000000791b */ /* 0x003fe20003800000 */
.L_x_8303:
[----:B------:R-:W-:-:S05]  /*2b470*/  @!P2 LEA R5, P3, R9, R5, 0x1 ;  /* 0x000000050905a211 */ /* 0x000fca00078608ff */
[----:B------:R-:W-:-:S04]  /*2b480*/  @!P2 IMAD.X R6, RZ, RZ, R6, P3 ;  /* 0x000000ffff06a224 */ /* 0x000fc800018e0606 */
[----:B------:R-:W-:Y:S02]  /*2b490*/  @!P2 IMAD.MOV.U32 R7, RZ, RZ, R6 ;  /* 0x000000ffff07a224 */ /* 0x000fe400078e0006 */
[----:B------:R-:W-:Y:S01]  /*2b4a0*/  @!P2 IMAD.MOV.U32 R6, RZ, RZ, R5 ;  /* 0x000000ffff06a224 */ /* 0x000fe200078e0005 */
[----:B------:R-:W-:Y:S01]  /*2b4b0*/  MOV R13, R4 ;  /* 0x00000004000d7202 */ /* 0x000fe20000000f00 */
[----:B------:R-:W-:-:S03]  /*2b4c0*/  VIADD R5, R0, 0x20 ;  /* 0x0000002000057836 */ /* 0x000fc60000000000 */
        /* <DEDUP_REMOVED lines=10> */
.L_x_8304:
[----:B------:R-:W-:Y:S02]  /*2b570*/  IMAD.MOV.U32 R13, RZ, RZ, R3 ;  /* 0x000000ffff0d7224 */ /* 0x000fe400078e0003 */
[----:B------:R-:W-:Y:S02]  /*2b580*/  IMAD.MOV.U32 R12, RZ, RZ, 0x3 ;  /* 0x00000003ff0c7424 */ /* 0x000fe400078e00ff */
[----:B------:R-:W-:-:S07]  /*2b590*/  IMAD.MOV.U32 R5, RZ, RZ, R14 ;  /* 0x000000ffff057224 */ /* 0x000fce00078e000e */
[----:B------:R-:W-:Y:S05]  /*2b5a0*/  WARPSYNC.COLLECTIVE R15, `(.L_x_8305) ;  /* 0x000000000f087348 */ /* 0x000fea0003c00000 */
[----:B------:R0:W1:Y:S02]  /*2b5b0*/  SHFL.IDX P6, R14, R13, R12, R11 ;  /* 0x0000000c0d0e7389 */ /* 0x00006400000c000b */
[----:B01----:R-:W-:Y:S01]  /*2b5c0*/  ENDCOLLECTIVE ;  /* 0x000000000000791b */ /* 0x003fe20003800000 */
.L_x_8305:
        /* <DEDUP_REMOVED lines=16> */
.L_x_8306:
[----:B------:R-:W-:Y:S02]  /*2b6d0*/  IMAD.MOV.U32 R13, RZ, RZ, R3 ;  /* 0x000000ffff0d7224 */ /* 0x000fe400078e0003 */
[----:B------:R-:W-:Y:S02]  /*2b6e0*/  IMAD.MOV.U32 R12, RZ, RZ, 0x4 ;  /* 0x00000004ff0c7424 */ /* 0x000fe400078e00ff */
[----:B------:R-:W-:-:S07]  /*2b6f0*/  IMAD.MOV.U32 R5, RZ, RZ, R14 ;  /* 0x000000ffff057224 */ /* 0x000fce00078e000e */
[----:B------:R-:W-:Y:S05]  /*2b700*/  WARPSYNC.COLLECTIVE R15, `(.L_x_8307) ;  /* 0x000000000f087348 */ /* 0x000fea0003c00000 */
[----:B------:R0:W1:Y:S02]  /*2b710*/  SHFL.IDX P6, R14, R13, R12, R11 ;  /* 0x0000000c0d0e7389 */ /* 0x00006400000c000b */
[----:B01----:R-:W-:Y:S01]  /*2b720*/  ENDCOLLECTIVE ;  /* 0x000000000000791b */ /* 0x003fe20003800000 */
.L_x_8307:
        /* <DEDUP_REMOVED lines=16> */
.L_x_8308:
[----:B------:R-:W-:Y:S02]  /*2b830*/  IMAD.MOV.U32 R13, RZ, RZ, R3 ;  /* 0x000000ffff0d7224 */ /* 0x000fe400078e0003 */
[----:B------:R-:W-:Y:S02]  /*2b840*/  IMAD.MOV.U32 R12, RZ, RZ, 0x5 ;  /* 0x00000005ff0c7424 */ /* 0x000fe400078e00ff */
[----:B------:R-:W-:-:S07]  /*2b850*/  IMAD.MOV.U32 R5, RZ, RZ, R14 ;  /* 0x000000ffff057224 */ /* 0x000fce00078e000e */
[----:B------:R-:W-:Y:S05]  /*2b860*/  WARPSYNC.COLLECTIVE R15, `(.L_x_8309) ;  /* 0x000000000f087348 */ /* 0x000fea0003c00000 */
[----:B------:R0:W1:Y:S02]  /*2b870*/  SHFL.IDX P6, R14, R13, R12, R11 ;  /* 0x0000000c0d0e7389 */ /* 0x00006400000c000b */
[----:B01----:R-:W-:Y:S01]  /*2b880*/  ENDCOLLECTIVE ;  /* 0x000000000000791b */ /* 0x003fe20003800000 */
.L_x_8309:
        /* <DEDUP_REMOVED lines=16> */
.L_x_8310:
[----:B------:R-:W-:Y:S02]  /*2b990*/  IMAD.MOV.U32 R13, RZ, RZ, R3 ;  /* 0x000000ffff0d7224 */ /* 0x000fe400078e0003 */
[----:B------:R-:W-:Y:S02]  /*2b9a0*/  IMAD.MOV.U32 R12, RZ, RZ, 0x6 ;  /* 0x00000006ff0c7424 */ /* 0x000fe400078e00ff */
[----:B------:R-:W-:-:S07]  /*2b9b0*/  IMAD.MOV.U32 R5, RZ, RZ, R14 ;  /* 0x000000ffff057224 */ /* 0x000fce00078e000e */
[----:B------:R-:W-:Y:S05]  /*2b9c0*/  WARPSYNC.COLLECTIVE R15, `(.L_x_8311) ;  /* 0x000000000f087348 */ /* 0x000fea0003c00000 */
[----:B------:R0:W1:Y:S02]  /*2b9d0*/  SHFL.IDX P6, R14, R13, R12, R11 ;  /* 0x0000000c0d0e7389 */ /* 0x00006400000c000b */
[----:B01----:R-:W-:Y:S01]  /*2b9e0*/  ENDCOLLECTIVE ;  /* 0x000000000000791b */ /* 0x003fe20003800000 */
.L_x_8311:
        /* <DEDUP_REMOVED lines=16> */
.L_x_8312:
[----:B------:R-:W-:Y:S02]  /*2baf0*/  IMAD.MOV.U32 R13, RZ, RZ, R3 ;  /* 0x000000ffff0d7224 */ /* 0x000fe400078e0003 */
[----:B------:R-:W-:Y:S02]  /*2bb00*/  IMAD.MOV.U32 R12, RZ, RZ, 0x7 ;  /* 0x00000007ff0c7424 */ /* 0x000fe400078e00ff */
[----:B------:R-:W-:-:S07]  /*2bb10*/  IMAD.MOV.U32 R5, RZ, RZ, R14 ;  /* 0x000000ffff057224 */ /* 0x000fce00078e000e */
[----:B------:R-:W-:Y:S05]  /*2bb20*/  WARPSYNC.COLLECTIVE R15, `(.L_x_8313) ;  /* 0x000000000f087348 */ /* 0x000fea0003c00000 */
[----:B------:R0:W1:Y:S02]  /*2bb30*/  SHFL.IDX P6, R14, R13, R12, R11 ;  /* 0x0000000c0d0e7389 */ /* 0x00006400000c000b */
[----:B01----:R-:W-:Y:S01]  /*2bb40*/  ENDCOLLECTIVE ;  /* 0x000000000000791b */ /* 0x003fe20003800000 */
.L_x_8313:
        /* <DEDUP_REMOVED lines=14> */
.L_x_8314:
[----:B------:R-:W-:Y:S01]  /*2bc30*/  MOV R3, R14 ;  /* 0x0000000e00037202 */ /* 0x000fe20000000f00 */
[----:B------:R-:W-:Y:S06]  /*2bc40*/  BRA `(.L_x_8315) ;  /* 0xffffff9000947947 */ /* 0x000fec000383ffff */
.L_x_8103:
[----:B---3--:R3:W4:Y:S02]  /*2bc50*/  SYNCS.PHASECHK.TRANS64.TRYWAIT P0, [R18+URZ+0x28820], R0 ;  /* 0x02882000120075a7 */ /* 0x008724000800017f */
[----:B----4-:R-:W-:Y:S05]  /*2bc60*/  @!P0 NANOSLEEP.SYNCS 0x989680 ;  /* 0x009896800000895d */ /* 0x010fea0003900000 */
[----:B------:R-:W4:Y:S02]  /*2bc70*/  @!P0 SYNCS.PHASECHK.TRANS64 P0, [R18+URZ+0x28820], R0 ;  /* 0x02882000120085a7 */ /* 0x000f24000800007f */
[----:B----4-:R-:W-:Y:S05]  /*2bc80*/  @!P0 BRA `(.L_x_8103) ;  /* 0xfffffffc00f08947 */ /* 0x010fea000383ffff */
[----:B------:R-:W-:Y:S05]  /*2bc90*/  BRA `(.L_x_8316) ;  /* 0xffffff9400007947 */ /* 0x000fea000383ffff */
.L_x_8112:
[----:B-1----:R1:W2:Y:S02]  /*2bca0*/  SYNCS.PHASECHK.TRANS64.TRYWAIT P0, [R3+URZ+0x28840], R2 ;  /* 0x02884002030075a7 */ /* 0x0022a4000800017f */
[----:B--2---:R-:W-:Y:S05]  /*2bcb0*/  @!P0 NANOSLEEP.SYNCS 0x989680 ;  /* 0x009896800000895d */ /* 0x004fea0003900000 */
[----:B------:R-:W2:Y:S02]  /*2bcc0*/  @!P0 SYNCS.PHASECHK.TRANS64 P0, [R3+URZ+0x28840], R2 ;  /* 0x02884002030085a7 */ /* 0x000ea4000800007f */
[----:B--2---:R-:W-:Y:S05]  /*2bcd0*/  @!P0 BRA `(.L_x_8112) ;  /* 0xfffffffc00f08947 */ /* 0x004fea000383ffff */
[----:B------:R-:W-:Y:S05]  /*2bce0*/  BRA `(.L_x_8317) ;  /* 0xffffff9400f47947 */ /* 0x000fea000383ffff */
.L_x_8118:
[----:B0-----:R0:W1:Y:S02]  /*2bcf0*/  SYNCS.PHASECHK.TRANS64.TRYWAIT P0, [R2+URZ+0x28860], R3 ;  /* 0x02886003020075a7 */ /* 0x001064000800017f */
[----:B-1----:R-:W-:Y:S05]  /*2bd00*/  @!P0 NANOSLEEP.SYNCS 0x989680 ;  /* 0x009896800000895d */ /* 0x002fea0003900000 */
[----:B------:R-:W1:Y:S02]  /*2bd10*/  @!P0 SYNCS.PHASECHK.TRANS64 P0, [R2+URZ+0x28860], R3 ;  /* 0x02886003020085a7 */ /* 0x000e64000800007f */
[----:B-1----:R-:W-:Y:S05]  /*2bd20*/  @!P0 BRA `(.L_x_8118) ;  /* 0xfffffffc00f08947 */ /* 0x002fea000383ffff */
[----:B------:R-:W-:Y:S05]  /*2bd30*/  BRA `(.L_x_8318) ;  /* 0xffffff9800c47947 */ /* 0x000fea000383ffff */
.L_x_8128:
[----:B-1----:R1:W2:Y:S02]  /*2bd40*/  SYNCS.PHASECHK.TRANS64.TRYWAIT P0, [R3+URZ+0x28840], R2 ;  /* 0x02884002030075a7 */ /* 0x0022a4000800017f */
[----:B--2---:R-:W-:Y:S05]  /*2bd50*/  @!P0 NANOSLEEP.SYNCS 0x989680 ;  /* 0x009896800000895d */ /* 0x004fea0003900000 */
[----:B------:R-:W2:Y:S02]  /*2bd60*/  @!P0 SYNCS.PHASECHK.TRANS64 P0, [R3+URZ+0x28840], R2 ;  /* 0x02884002030085a7 */ /* 0x000ea4000800007f */
[----:B--2---:R-:W-:Y:S05]  /*2bd70*/  @!P0 BRA `(.L_x_8128) ;  /* 0xfffffffc00f08947 */ /* 0x004fea000383ffff */
[----:B------:R-:W-:Y:S05]  /*2bd80*/  BRA `(.L_x_8319) ;  /* 0xffffffa000587947 */ /* 0x000fea000383ffff */
.L_x_8134:
[----:B0-----:R0:W1:Y:S02]  /*2bd90*/  SYNCS.PHASECHK.TRANS64.TRYWAIT P0, [R2+URZ+0x28860], R3 ;  /* 0x02886003020075a7 */ /* 0x001064000800017f */
[----:B-1----:R-:W-:Y:S05]  /*2bda0*/  @!P0 NANOSLEEP.SYNCS 0x989680 ;  /* 0x009896800000895d */ /* 0x002fea0003900000 */
[----:B------:R-:W1:Y:S02]  /*2bdb0*/  @!P0 SYNCS.PHASECHK.TRANS64 P0, [R2+URZ+0x28860], R3 ;  /* 0x02886003020085a7 */ /* 0x000e64000800007f */
[----:B-1----:R-:W-:Y:S05]  /*2bdc0*/  @!P0 BRA `(.L_x_8134) ;  /* 0xfffffffc00f08947 */ /* 0x002fea000383ffff */
[----:B------:R-:W-:Y:S05]  /*2bdd0*/  BRA `(.L_x_8320) ;  /* 0xffffffa400287947 */ /* 0x000fea000383ffff */
.L_x_8144:
[----:B--2---:R2:W3:Y:S02]  /*2bde0*/  SYNCS.PHASECHK.TRANS64.TRYWAIT P0, [R2+URZ+0x28840], R3 ;  /* 0x02884003020075a7 */ /* 0x0044e4000800017f */
[----:B---3--:R-:W-:Y:S05]  /*2bdf0*/  @!P0 NANOSLEEP.SYNCS 0x989680 ;  /* 0x009896800000895d */ /* 0x008fea0003900000 */
[----:B------:R-:W3:Y:S02]  /*2be00*/  @!P0 SYNCS.PHASECHK.TRANS64 P0, [R2+URZ+0x28840], R3 ;  /* 0x02884003020085a7 */ /* 0x000ee4000800007f */
[----:B---3--:R-:W-:Y:S05]  /*2be10*/  @!P0 BRA `(.L_x_8144) ;  /* 0xfffffffc00f08947 */ /* 0x008fea000383ffff */
[----:B------:R-:W-:Y:S05]  /*2be20*/  BRA `(.L_x_8321) ;  /* 0xffffffa800987947 */ /* 0x000fea000383ffff */
.L_x_8150:
[----:B0-----:R0:W1:Y:S02]  /*2be30*/  SYNCS.PHASECHK.TRANS64.TRYWAIT P0, [R2+URZ+0x28860], R5 ;  /* 0x02886005020075a7 */ /* 0x001064000800017f */
[----:B-1----:R-:W-:Y:S05]  /*2be40*/  @!P0 NANOSLEEP.SYNCS 0x989680 ;  /* 0x009896800000895d */ /* 0x002fea0003900000 */
[----:B------:R-:W1:Y:S02]  /*2be50*/  @!P0 SYNCS.PHASECHK.TRANS64 P0, [R2+URZ+0x28860], R5 ;  /* 0x02886005020085a7 */ /* 0x000e64000800007f */
[----:B-1----:R-:W-:Y:S05]  /*2be60*/  @!P0 BRA `(.L_x_8150) ;  /* 0xfffffffc00f08947 */ /* 0x002fea000383ffff */
[----:B------:R-:W-:Y:S05]  /*2be70*/  BRA `(.L_x_8322) ;  /* 0xffffffac00647947 */ /* 0x000fea000383ffff */
.L_x_8162:
[----:B---3--:R3:W4:Y:S02]  /*2be80*/  SYNCS.PHASECHK.TRANS64.TRYWAIT P0, [R0+URZ+0x28860], R2 ;  /* 0x02886002000075a7 */ /* 0x008724000800017f */
[----:B----4-:R-:W-:Y:S05]  /*2be90*/  @!P0 NANOSLEEP.SYNCS 0x989680 ;  /* 0x009896800000895d */ /* 0x010fea0003900000 */
[----:B------:R-:W4:Y:S02]  /*2bea0*/  @!P0 SYNCS.PHASECHK.TRANS64 P0, [R0+URZ+0x28860], R2 ;  /* 0x02886002000085a7 */ /* 0x000f24000800007f */
[----:B----4-:R-:W-:Y:S05]  /*2beb0*/  @!P0 BRA `(.L_x_8162) ;  /* 0xfffffffc00f08947 */ /* 0x010fea000383ffff */
[----:B------:R-:W-:Y:S05]  /*2bec0*/  BRA `(.L_x_8323) ;  /* 0xffffffb000bc7947 */ /* 0x000fea000383ffff */
.L_x_8170:
[----:B--2---:R-:W2:Y:S01]  /*2bed0*/  LDL R0, [R1] ;  /* 0x0000000001007983 */ /* 0x004ea20000100800 */
[----:B------:R-:W-:Y:S01]  /*2bee0*/  BSSY B0, `(.L_x_8324) ;  /* 0x0000008000007945 */ /* 0x000fe20003800000 */
[----:B------:R-:W-:Y:S02]  /*2bef0*/  IMAD.MOV.U32 R12, RZ, RZ, RZ ;  /* 0x000000ffff0c7224 */ /* 0x000fe400078e00ff */
[----:B------:R-:W-:Y:S02]  /*2bf00*/  IMAD.MOV.U32 R11, RZ, RZ, 0x1f ;  /* 0x0000001fff0b7424 */ /* 0x000fe400078e00ff */
[----:B------:R-:W-:Y:S02]  /*2bf10*/  IMAD.MOV.U32 R15, RZ, RZ, -0x1 ;  /* 0xffffffffff0f7424 */ /* 0x000fe400078e00ff */
[----:B--2---:R-:W-:-:S07]  /*2bf20*/  IMAD.MOV.U32 R13, RZ, RZ, R0 ;  /* 0x000000ffff0d7224 */ /* 0x004fce00078e0000 */
[----:B-1-3--:R-:W-:Y:S05]  /*2bf30*/  WARPSYNC.COLLECTIVE R15, `(.L_x_8325) ;  /* 0x000000000f087348 */ /* 0x00afea0003c00000 */
[----:B------:R0:W2:Y:S02]  /*2bf40*/  SHFL.IDX P6, R14, R13, R12, R11 ;  /* 0x0000000c0d0e7389 */ /* 0x0000a400000c000b */
[----:B0123--:R-:W-:Y:S01]  /*2bf50*/  ENDCOLLECTIVE ;  /* 0x000000000000791b */ /* 0x00ffe20003800000 */
.L_x_8325:
[----:B------:R-:W-:Y:S05]  /*2bf60*/  BSYNC B0 ;  /* 0x0000000000007941 */ /* 0x000fea0003800000 */
.L_x_8324:
[----:B------:R0:W5:Y:S01]  /*2bf70*/  LDL R2, [R1+0xc] ;  /* 0x00000c0001027983 */ /* 0x0001620000100800 */
[----:B------:R-:W-:Y:S01]  /*2bf80*/  IMAD.MOV.U32 R13, RZ, RZ, R0 ;  /* 0x000000ffff0d7224 */ /* 0x000fe200078e0000 */
[----:B------:R-:W-:Y:S01]  /*2bf90*/  MOV R15, 0xffffffff ;  /* 0xffffffff000f7802 */ /* 0x000fe20000000f00 */
[----:B------:R-:W-:Y:S01]  /*2bfa0*/  IMAD.MOV.U32 R12, RZ, RZ, 0x1 ;  /* 0x00000001ff0c7424 */ /* 0x000fe200078e00ff */
[----:B------:R-:W-:Y:S01]  /*2bfb0*/  LOP3.LUT P1, RZ, R10, 0x1, RZ, 0xc0, !PT ;  /* 0x000000010aff7812 */ /* 0x000fe2000782c0ff */
[----:B------:R-:W-:Y:S02]  /*2bfc0*/  IMAD.MOV.U32 R11, RZ, RZ, 0x1f ;  /* 0x0000001fff0b7424 */ /* 0x000fe400078e00ff */
[----:B------:R-:W-:-:S10]  /*2bfd0*/  IMAD.MOV.U32 R5, RZ, RZ, R14 ;  /* 0x000000ffff057224 */ /* 0x000fd400078e000e */
[----:B0----5:R-:W-:Y:S05]  /*2bfe0*/  WARPSYNC.COLLECTIVE R15, `(.L_x_8326) ;  /* 0x000000000f087348 */ /* 0x021fea0003c00000 */
[----:B------:R1:W2:Y:S02]  /*2bff0*/  SHFL.IDX P6, R14, R13, R12, R11 ;  /* 0x0000000c0d0e7389 */ /* 0x0002a400000c000b */
[----:B012--5:R-:W-:Y:S01]  /*2c000*/  ENDCOLLECTIVE ;  /* 0x000000000000791b */ /* 0x027fe20003800000 */
.L_x_8326:
        /* <DEDUP_REMOVED lines=24> */
.L_x_8327:
        /* <DEDUP_REMOVED lines=9> */
.L_x_8328:
        /* <DEDUP_REMOVED lines=8> */
.L_x_8329:
        /* <DEDUP_REMOVED lines=8> */
.L_x_8330:
        /* <DEDUP_REMOVED lines=8> */
.L_x_8331:
        /* <DEDUP_REMOVED lines=9> */
.L_x_8332:
[----:B------:R-:W-:Y:S01]  /*2c430*/  IMAD.MOV.U32 R9, RZ, RZ, R14 ;  /* 0x000000ffff097224 */ /* 0x000fe200078e000e */
[----:B------:R-:W-:Y:S06]  /*2c440*/  BRA `(.L_x_8333) ;  /* 0xffffffb400447947 */ /* 0x000fec000383ffff */
.L_x_8173:
        /* <DEDUP_REMOVED lines=8> */
.L_x_8335:
[----:B------:R-:W-:Y:S05]  /*2c4d0*/  BSYNC B0 ;  /* 0x0000000000007941 */ /* 0x000fea0003800000 */
.L_x_8334:
[----:B------:R-:W2:Y:S01]  /*2c4e0*/  LDL R7, [R1+0x10] ;  /* 0x0000100001077983 */ /* 0x000ea20000100800 */
[----:B------:R-:W-:Y:S01]  /*2c4f0*/  MOV R3, R14 ;  /* 0x0000000e00037202 */ /* 0x000fe20000000f00 */
[----:B------:R-:W-:Y:S02]  /*2c500*/  IMAD.MOV.U32 R12, RZ, RZ, 0x2 ;  /* 0x00000002ff0c7424 */ /* 0x000fe400078e00ff */
        /* <DEDUP_REMOVED lines=9> */
.L_x_8336:
        /* <DEDUP_REMOVED lines=8> */
.L_x_8337:
        /* <DEDUP_REMOVED lines=8> */
.L_x_8338:
        /* <DEDUP_REMOVED lines=8> */
.L_x_8339:
        /* <DEDUP_REMOVED lines=9> */
.L_x_8340:
[----:B------:R-:W-:Y:S01]  /*2c7b0*/  IMAD.MOV.U32 R9, RZ, RZ, R14 ;  /* 0x000000ffff097224 */ /* 0x000fe200078e000e */
[----:B------:R-:W-:Y:S06]  /*2c7c0*/  BRA `(.L_x_8341) ;  /* 0xffffffb400147947 */ /* 0x000fec000383ffff */
.L_x_8175:
[----:B------:R-:W-:Y:S01]  /*2c7d0*/  BSSY B0, `(.L_x_8342) ;  /* 0x0000006000007945 */ /* 0x000fe20003800000 */
[----:B------:R-:W-:Y:S01]  /*2c7e0*/  PLOP3.LUT P6, PT, P6, PT, PT, 0x8, 0x0 ;  /* 0x000000000000781c */ /* 0x000fe200037ce170 */
[----:B------:R-:W-:-:S12]  /*2c7f0*/  IMAD.MOV.U32 R15, RZ, RZ, -0x1 ;  /* 0xffffffffff0f7424 */ /* 0x000fd800078e00ff */
[----:B0-----:R-:W-:Y:S05]  /*2c800*/  WARPSYNC.COLLECTIVE R15, `(.L_x_8343) ;  /* 0x000000000f087348 */ /* 0x001fea0003c00000 */
[----:B------:R-:W-:Y:S01]  /*2c810*/  VOTE.ANY R14, PT, P6 ;  /* 0x00000000000e7806 */ /* 0x000fe200030e0100 */
[----:B0-----:R-:W-:Y:S06]  /*2c820*/  ENDCOLLECTIVE ;  /* 0x000000000000791b */ /* 0x001fec0003800000 */
.L_x_8343:
[----:B------:R-:W-:Y:S05]  /*2c830*/  BSYNC B0 ;  /* 0x0000000000007941 */ /* 0x000fea0003800000 */
.L_x_8342:
        /* <DEDUP_REMOVED lines=10> */
.L_x_8344:
[----:B------:R-:W-:Y:S02]  /*2c8e0*/  IMAD.MOV.U32 R13, RZ, RZ, R6 ;  /* 0x000000ffff0d7224 */ /* 0x000fe400078e0006 */
[----:B------:R-:W-:-:S07]  /*2c8f0*/  IMAD.MOV.U32 R4, RZ, RZ, R14 ;  /* 0x000000ffff047224 */ /* 0x000fce00078e000e */
[----:B------:R-:W-:Y:S05]  /*2c900*/  WARPSYNC.COLLECTIVE R15, `(.L_x_8345) ;  /* 0x000000000f087348 */ /* 0x000fea0003c00000 */
[----:B------:R0:W1:Y:S02]  /*2c910*/  SHFL.IDX P6, R14, R13, R12, R11 ;  /* 0x0000000c0d0e7389 */ /* 0x00006400000c000b */
[----:B01----:R-:W-:Y:S01]  /*2c920*/  ENDCOLLECTIVE ;  /* 0x000000000000791b */ /* 0x003fe20003800000 */
.L_x_8345:
[----:B------:R-:W-:Y:S02]  /*2c930*/  IMAD.MOV.U32 R6, RZ, RZ, R14 ;  /* 0x000000ffff067224 */ /* 0x000fe400078e000e */
[----:B------:R-:W-:-:S05]  /*2c940*/  IMAD.IADD R10, R3, 0x1, R10 ;  /* 0x00000001030a7824 */ /* 0x000fca00078e020a */
[----:B------:R2:W-:Y:S01]  /*2c950*/  STL [R1+0xc], R10 ;  /* 0x00000c0a01007387 */ /* 0x0005e20000100800 */
[----:B------:R-:W-:Y:S05]  /*2c960*/  BRA `(.L_x_8346) ;  /* 0xffffffb000f47947 */ /* 0x000fea000383ffff */
.L_x_8177:
[----:B------:R-:W-:Y:S01]  /*2c970*/  BSSY B0, `(.L_x_8347) ;  /* 0x0000008000007945 */ /* 0x000fe20003800000 */
[----:B------:R-:W-:Y:S01]  /*2c980*/  IMAD.MOV.U32 R13, RZ, RZ, R7 ;  /* 0x000000ffff0d7224 */ /* 0x000fe200078e0007 */
[----:B------:R-:W-:Y:S01]  /*2c990*/  MOV R11, 0x1f ;  /* 0x0000001f000b7802 */ /* 0x000fe20000000f00 */
[----:B------:R-:W-:Y:S02]  /*2c9a0*/  IMAD.MOV.U32 R12, RZ, RZ, R3 ;  /* 0x000000ffff0c7224 */ /* 0x000fe400078e0003 */
[----:B------:R-:W-:-:S07]  /*2c9b0*/  IMAD.MOV.U32 R15, RZ, RZ, -0x1 ;  /* 0xffffffffff0f7424 */ /* 0x000fce00078e00ff */
[----:B0-2---:R-:W-:Y:S05]  /*2c9c0*/  WARPSYNC.COLLECTIVE R15, `(.L_x_8348) ;  /* 0x000000000f087348 */ /* 0x005fea0003c00000 */
[----:B------:R1:W3:Y:S02]  /*2c9d0*/  SHFL.IDX P6, R14, R13, R12, R11 ;  /* 0x0000000c0d0e7389 */ /* 0x0002e400000c000b */
[----:B0123--:R-:W-:Y:S01]  /*2c9e0*/  ENDCOLLECTIVE ;  /* 0x000000000000791b */ /* 0x00ffe20003800000 */
.L_x_8348:
[----:B------:R-:W-:Y:S05]  /*2c9f0*/  BSYNC B0 ;  /* 0x0000000000007941 */ /* 0x000fea0003800000 */
.L_x_8347:
[----:B------:R-:W-:Y:S01]  /*2ca00*/  IMAD.MOV.U32 R3, RZ, RZ, R14 ;  /* 0x000000ffff037224 */ /* 0x000fe200078e000e */
[----:B------:R-:W-:Y:S06]  /*2ca10*/  BRA `(.L_x_8349) ;  /* 0xffffffb000e07947 */ /* 0x000fec000383ffff */
.L_x_8183:
[----:B0-----:R0:W1:Y:S02]  /*2ca20*/  SYNCS.PHASECHK.TRANS64.TRYWAIT P0, [R0+URZ+0x28820], R3 ;  /* 0x02882003000075a7 */ /* 0x001064000800017f */
[----:B-1----:R-:W-:Y:S05]  /*2ca30*/  @!P0 NANOSLEEP.SYNCS 0x989680 ;  /* 0x009896800000895d */ /* 0x002fea0003900000 */
[----:B------:R-:W1:Y:S02]  /*2ca40*/  @!P0 SYNCS.PHASECHK.TRANS64 P0, [R0+URZ+0x28820], R3 ;  /* 0x02882003000085a7 */ /* 0x000e64000800007f */
[----:B-1----:R-:W-:Y:S05]  /*2ca50*/  @!P0 BRA `(.L_x_8183) ;  /* 0xfffffffc00f08947 */ /* 0x002fea000383ffff */
[----:B------:R-:W-:Y:S05]  /*2ca60*/  BRA `(.L_x_8350) ;  /* 0xffffffbc007c7947 */ /* 0x000fea000383ffff */
.L_x_8184:
        /* <DEDUP_REMOVED lines=11> */
.L_x_8352:
[----:B------:R-:W-:Y:S05]  /*2cb20*/  BSYNC B0 ;  /* 0x0000000000007941 */ /* 0x000fea0003800000 */
.L_x_8351:
[----:B------:R-:W-:Y:S05]  /*2cb30*/  BRA `(.L_x_8353) ;  /* 0xffffffbc00647947 */ /* 0x000fea000383ffff */
.L_x_8185:
[----:B------:R-:W-:Y:S01]  /*2cb40*/  BSSY B0, `(.L_x_8354) ;  /* 0x0000006000007945 */ /* 0x000fe20003800000 */
[----:B------:R-:W-:-:S07]  /*2cb50*/  IMAD.MOV.U32 R15, RZ, RZ, -0x1 ;  /* 0xffffffffff0f7424 */ /* 0x000fce00078e00ff */
[----:B01-3--:R-:W-:Y:S05]  /*2cb60*/  WARPSYNC.COLLECTIVE R15, `(.L_x_8355) ;  /* 0x000000000f0c7348 */ /* 0x00bfea0003c00000 */
[----:B------:R-:W-:Y:S02]  /*2cb70*/  ELECT P6, UR62, PT ;  /* 0x00000000003e782f */ /* 0x000fe400038c0000 */
[----:B------:R-:W-:Y:S01]  /*2cb80*/  MOV R14, UR62 ;  /* 0x0000003e000e7c02 */ /* 0x000fe20008000f00 */
[----:B01-3--:R-:W-:Y:S10]  /*2cb90*/  ENDCOLLECTIVE ;  /* 0x000000000000791b */ /* 0x00bff40003800000 */
.L_x_8355:
[----:B------:R-:W-:Y:S05]  /*2cba0*/  BSYNC B0 ;  /* 0x0000000000007941 */ /* 0x000fea0003800000 */
.L_x_8354:
[----:B------:R-:W-:Y:S05]  /*2cbb0*/  BRA `(.L_x_8356) ;  /* 0xffffffbc00587947 */ /* 0x000fea000383ffff */
.L_x_8187:
[----:B0-----:R0:W1:Y:S02]  /*2cbc0*/  SYNCS.PHASECHK.TRANS64.TRYWAIT P0, [R6+URZ], R5 ;  /* 0x00000005060075a7 */ /* 0x001064000800017f */
[----:B-1----:R-:W-:Y:S05]  /*2cbd0*/  @!P0 NANOSLEEP.SYNCS 0x989680 ;  /* 0x009896800000895d */ /* 0x002fea0003900000 */
[----:B------:R-:W1:Y:S02]  /*2cbe0*/  @!P0 SYNCS.PHASECHK.TRANS64 P0, [R6+URZ], R5 ;  /* 0x00000005060085a7 */ /* 0x000e64000800007f */
[----:B-1----:R-:W-:Y:S05]  /*2cbf0*/  @!P0 BRA `(.L_x_8187) ;  /* 0xfffffffc00f08947 */ /* 0x002fea000383ffff */
[----:B------:R-:W-:Y:S05]  /*2cc00*/  BRA `(.L_x_8357) ;  /* 0xffffffbc00907947 */ /* 0x000fea000383ffff */
.L_x_8188:
[----:B-1----:R1:W2:Y:S02]  /*2cc10*/  SYNCS.PHASECHK.TRANS64.TRYWAIT P0, [R7+URZ], R2 ;  /* 0x00000002070075a7 */ /* 0x0022a4000800017f */
[----:B--2---:R-:W-:Y:S05]  /*2cc20*/  @!P0 NANOSLEEP.SYNCS 0x989680 ;  /* 0x009896800000895d */ /* 0x004fea0003900000 */
[----:B------:R-:W2:Y:S02]  /*2cc30*/  @!P0 SYNCS.PHASECHK.TRANS64 P0, [R7+URZ], R2 ;  /* 0x00000002070085a7 */ /* 0x000ea4000800007f */
[----:B--2---:R-:W-:Y:S05]  /*2cc40*/  @!P0 BRA `(.L_x_8188) ;  /* 0xfffffffc00f08947 */ /* 0x004fea000383ffff */
[----:B------:R-:W-:Y:S05]  /*2cc50*/  BRA `(.L_x_8358) ;  /* 0xffffffbc00847947 */ /* 0x000fea000383ffff */
.L_x_8190:
[----:B--2---:R2:W4:Y:S02]  /*2cc60*/  SYNCS.PHASECHK.TRANS64.TRYWAIT P0, [R4+URZ], R5 ;  /* 0x00000005040075a7 */ /* 0x004524000800017f */
[----:B----4-:R-:W-:Y:S05]  /*2cc70*/  @!P0 NANOSLEEP.SYNCS 0x989680 ;  /* 0x009896800000895d */ /* 0x010fea0003900000 */
[----:B------:R-:W4:Y:S02]  /*2cc80*/  @!P0 SYNCS.PHASECHK.TRANS64 P0, [R4+URZ], R5 ;  /* 0x00000005040085a7 */ /* 0x000f24000800007f */
[----:B----4-:R-:W-:Y:S05]  /*2cc90*/  @!P0 BRA `(.L_x_8190) ;  /* 0xfffffffc00f08947 */ /* 0x010fea000383ffff */
[----:B------:R-:W-:Y:S05]  /*2cca0*/  BRA `(.L_x_8359) ;  /* 0xffffffbc00887947 */ /* 0x000fea000383ffff */
.L_x_8360:
        /* <DEDUP_REMOVED lines=13> */
.L_x_14862:


//--------------------- .text._ZN7cutlass13device_kernelIN5flash11enable_sm90INS1_16FlashAttnFwdSm90INS1_25CollectiveMainloopFwdSm90ILi2EN4cute5tupleIJNS5_1CILi1EEES8_S8_EEENS6_IJNS7_ILi128EEESA_SA_EEELi128ENS_6half_tEfNS_4arch4Sm90ELb1ELb0ELb1ELb0ELb0ELb0ELb0ELb1ELb1ELb1ELb1ELb0EEENS1_21CollectiveEpilogueFwdISB_S9_SC_SE_Li256ELb0ELb1ELb1ELb0EEENS1_19SingleTileSchedulerILb0ELb1ELb1ELi128EEEEEEEEEvNT_6ParamsE --------------------------
	.section	.text._ZN7cutlass13device_kernelIN5flash11enable_sm90INS1_16FlashAttnFwdSm90INS1_25CollectiveMainloopFwdSm90ILi2EN4cute5tupleIJNS5_1CILi1EEES8_S8_EEENS6_IJNS7_ILi128EEESA_SA_EEELi128ENS_6half_tEfNS_4arch4Sm90ELb1ELb0ELb1ELb0ELb0ELb0ELb0ELb1ELb1ELb1ELb1ELb0EEENS1_21CollectiveEpilogueFwdISB_S9_SC_SE_Li256ELb0ELb1ELb1ELb0EEENS1_19SingleTileSchedulerILb0ELb1ELb1ELi128EEEEEEEEEvNT_6ParamsE,"ax",@progbits
	.align	128
.text._ZN7cutlass13device_kernelIN5flash11enable_sm90INS1_16FlashAttnFwdSm90INS1_25CollectiveMainloopFwdSm90ILi2EN4cute5tupleIJNS5_1CILi1EEES8_S8_EEENS6_IJNS7_ILi128EEESA_SA_EEELi128ENS_6half_tEfNS_4arch4Sm90ELb1ELb0ELb1ELb0ELb0ELb0ELb0ELb1ELb1ELb1ELb1ELb0EEENS1_21CollectiveEpilogueFwdISB_S9_SC_SE_Li256ELb0ELb1ELb1ELb0EEENS1_19SingleTileSchedulerILb0ELb1ELb1ELi128EEEEEEEEEvNT_6ParamsE:
        .type           _ZN7cutlass13device_kernelIN5flash11enable_sm90INS1_16FlashAttnFwdSm90INS1_25CollectiveMainloopFwdSm90ILi2EN4cute5tupleIJNS5_1CILi1EEES8_S8_EEENS6_IJNS7_ILi128EEESA_SA_EEELi128ENS_6half_tEfNS_4arch4Sm90ELb1ELb0ELb1ELb0ELb0ELb0ELb0ELb1ELb1ELb1ELb1ELb0EEENS1_21CollectiveEpilogueFwdISB_S9_SC_SE_Li256ELb0ELb1ELb1ELb0EEENS1_19SingleTileSchedulerILb0ELb1ELb1ELi128EEEEEEEEEvNT_6ParamsE,@function
        .size           _ZN7cutlass13device_kernelIN5flash11enable_sm90INS1_16FlashAttnFwdSm90INS1_25CollectiveMainloopFwdSm90ILi2EN4cute5tupleIJNS5_1CILi1EEES8_S8_EEENS6_IJNS7_ILi128EEESA_SA_EEELi128ENS_6half_tEfNS_4arch4Sm90ELb1ELb0ELb1ELb0ELb0ELb0ELb0ELb1ELb1ELb1ELb1ELb0EEENS1_21CollectiveEpilogueFwdISB_S9_SC_SE_Li256ELb0ELb1ELb1ELb0EEENS1_19SingleTileSchedulerILb0ELb1ELb1ELi128EEEEEEEEEvNT_6ParamsE,(.L_x_14863 - _ZN7cutlass13device_kernelIN5flash11enable_sm90INS1_16FlashAttnFwdSm90INS1_25CollectiveMainloopFwdSm90ILi2EN4cute5tupleIJNS5_1CILi1EEES8_S8_EEENS6_IJNS7_ILi128EEESA_SA_EEELi128ENS_6half_tEfNS_4arch4Sm90ELb1ELb0ELb1ELb0ELb0ELb0ELb0ELb1ELb1ELb1ELb1ELb0EEENS1_21CollectiveEpilogueFwdISB_S9_SC_SE_Li256ELb0ELb1ELb1ELb0EEENS1_19SingleTileSchedulerILb0ELb1ELb1ELi128EEEEEEEEEvNT_6ParamsE)
        .other          _ZN7cutlass13device_kernelIN5flash11enable_sm90INS1_16FlashAttnFwdSm90INS1_25CollectiveMainloopFwdSm90ILi2EN4cute5tupleIJNS5_1CILi1EEES8_S8_EEENS6_IJNS7_ILi128EEESA_SA_EEELi128ENS_6half_tEfNS_4arch4Sm90ELb1ELb0ELb1ELb0ELb0ELb0ELb0ELb1ELb1ELb1ELb1ELb0EEENS1_21CollectiveEpilogueFwdISB_S9_SC_SE_Li256ELb0ELb1ELb1ELb0EEENS1_19SingleTileSchedulerILb0ELb1ELb1ELi128EEEEEEEEEvNT_6ParamsE,@"STO_CUDA_ENTRY STV_DEFAULT"
_ZN7cutlass13device_kernelIN5flash11enable_sm90INS1_16FlashAttnFwdSm90INS1_25CollectiveMainloopFwdSm90ILi2EN4cute5tupleIJNS5_1CILi1EEES8_S8_EEENS6_IJNS7_ILi128EEESA_SA_EEELi128ENS_6half_tEfNS_4arch4Sm90ELb1ELb0ELb1ELb0ELb0ELb0ELb0ELb1ELb1ELb1ELb1ELb0EEENS1_21CollectiveEpilogueFwdISB_S9_SC_SE_Li256ELb0ELb1ELb1ELb0EEENS1_19SingleTileSchedulerILb0ELb1ELb1ELi128EEEEEEEEEvNT_6ParamsE:
        /* <DEDUP_REMOVED lines=17> */
.L_x_8362:
[----:B------:R-:W-:Y:S05]  /*0110*/  BSYNC B0 ;  /* 0x0000000000007941 */ /* 0x000fea0003800000 */
.L_x_8361:
        /* <DEDUP_REMOVED lines=40> */
.L_x_8363:
        /* <DEDUP_REMOVED lines=22> */
.L_x_8364:
        /* <DEDUP_REMOVED lines=18> */
.L_x_8365:
        /* <DEDUP_REMOVED lines=22> */
.L_x_8366:
        /* <DEDUP_REMOVED lines=22> */
.L_x_8367:
        /* <DEDUP_REMOVED lines=9> */
.L_x_8370:
        /* <DEDUP_REMOVED lines=24> */
[----:B------:R-:W-:Y:S01]  /*0af0*/  SHF.R.U32.HI R4, RZ, 0x10, R17 ;  /* 0x00000010ff047819 */ /* 0x000fe20000011611 */
[----:B------:R-:W-:Y:S01]  /*0b00*/  IMAD.MOV.U32 R22, RZ, RZ, RZ ;  /* 0x000000ffff167224 */ /* 0x000fe200078e00ff */
[----:B------:R-:W-:-:S04]  /*0b10*/  LOP3.LUT R17, R17, 0xffff, RZ, 0xc0, !PT ;  /* 0x0000ffff11117812 */ /* 0x000fc800078ec0ff */
[----:B------:R-:W2:Y:S08]  /*0b20*/  LDC.64 R10, c[0x0][0x418] ;  /* 0x00010600ff0a7b82 */ /* 0x000eb00000000a00 */
[----:B------:R-:W3:Y:S01]  /*0b30*/  LDC R3, c[0x0][0x288] ;  /* 0x0000a200ff037b82 */ /* 0x000ee20000000800 */
[----:B0-----:R-:W-:-:S07]  /*0b40*/  ISETP.NE.AND P1, PT, R0, 0x1, PT ;  /* 0x000000010000780c */ /* 0x001fce0003f25270 */
[----:B------:R-:W0:Y:S01]  /*0b50*/  LDC R16, c[0x0][0x424] ;  /* 0x00010900ff107b82 */ /* 0x000e220000000800 */
[----:B--2---:R-:W-:-:S07]  /*0b60*/  ISETP.NE.U32.AND P0, PT, R10, RZ, PT ;  /* 0x000000ff0a00720c */ /* 0x004fce0003f05070 */
[----:B------:R-:W2:Y:S01]  /*0b70*/  LDC R9, c[0x0][0x2f0] ;  /* 0x0000bc00ff097b82 */ /* 0x000ea20000000800 */
[----:B-1----:R-:W-:Y:S01]  /*0b80*/  IMAD.SHL.U32 R23, R23, 0x80, RZ ;  /* 0x0000008017177824 */ /* 0x002fe200078e00ff */
[----:B------:R-:W-:-:S04]  /*0b90*/  ISETP.NE.AND.EX P0, PT, R11, RZ, PT, P0 ;  /* 0x000000ff0b00720c */ /* 0x000fc80003f05300 */
[----:B------:R-:W-:Y:S02]  /*0ba0*/  @P1 IADD3 R0, R23, 0x7f, RZ ;  /* 0x0000007f17001810 */ /* 0x000fe40007ffe0ff */
[----:B------:R-:W1:Y:S01]  /*0bb0*/  @P1 LDC R5, c[0x0][0x44c] ;  /* 0x00011300ff051b82 */ /* 0x000e620000000800 */
[----:B---3--:R-:W-:-:S07]  /*0bc0*/  IADD3 R3, -R3, 0x80, RZ ;  /* 0x0000008003037810 */ /* 0x008fce0007ffe1ff */
[----:B------:R-:W3:Y:S01]  /*0bd0*/  @P1 LDC R7, c[0x0][0x450] ;  /* 0x00011400ff071b82 */ /* 0x000ee20000000800 */
[----:B0-----:R-:W-:Y:S02]  /*0be0*/  SEL R16, R16, 0x1, P0 ;  /* 0x0000000110107807 */ /* 0x001fe40000000000 */
[----:B------:R-:W-:-:S03]  /*0bf0*/  ISETP.NE.AND P0, PT, R4, RZ, PT ;  /* 0x000000ff0400720c */ /* 0x000fc60003f05270 */
[----:B--2---:R-:W-:Y:S02]  /*0c00*/  IMAD R3, R16, R9, R3 ;  /* 0x0000000910037224 */ /* 0x004fe400078e0203 */
[----:B-1----:R-:W-:-:S08]  /*0c10*/  @P1 IMAD.HI.U32 R2, R0, R5, RZ ;  /* 0x0000000500021227 */ /* 0x002fd000078e00ff */
[----:B------:R-:W0:Y:S01]  /*0c20*/  @!P0 LDC R4, c[0x0][0x9f0] ;  /* 0x00027c00ff048b82 */ /* 0x000e220000000800 */
[----:B------:R-:W-:Y:S01]  /*0c30*/  VIADD R0, R23, 0x7f ;  /* 0x0000007f17007836 */ /* 0x000fe20000000000 */
[----:B---3--:R-:W-:Y:S01]  /*0c40*/  @P1 SHF.R.U32.HI R0, RZ, R7, R2 ;  /* 0x00000007ff001219 */ /* 0x008fe20000011602 */
[----:B------:R-:W-:-:S04]  /*0c50*/  IMAD R2, R16, R9, 0x7f ;  /* 0x0000007f10027424 */ /* 0x000fc800078e0209 */
[----:B------:R-:W-:Y:S01]  /*0c60*/  IMAD.IADD R0, R3, 0x1, R0 ;  /* 0x0000000103007824 */ /* 0x000fe200078e0200 */
[----:B------:R-:W-:-:S04]  /*0c70*/  SHF.R.S32.HI R3, RZ, 0x1f, R2 ;  /* 0x0000001fff037819 */ /* 0x000fc80000011402 */
[----:B------:R-:W-:Y:S02]  /*0c80*/  SHF.R.S32.HI R5, RZ, 0x1f, R0 ;  /* 0x0000001fff057819 */ /* 0x000fe40000011400 */
[----:B------:R-:W-:Y:S02]  /*0c90*/  LEA.HI R3, R3, R2, RZ, 0x7 ;  /* 0x0000000203037211 */ /* 0x000fe400078f38ff */
[----:B------:R-:W-:Y:S02]  /*0ca0*/  LEA.HI R5, R5, R0, RZ, 0x7 ;  /* 0x0000000005057211 */ /* 0x000fe400078f38ff */
[----:B------:R-:W-:Y:S02]  /*0cb0*/  SHF.R.S32.HI R3, RZ, 0x7, R3 ;  /* 0x00000007ff037819 */ /* 0x000fe40000011403 */
[----:B------:R-:W-:-:S04]  /*0cc0*/  SHF.R.S32.HI R0, RZ, 0x7, R5 ;  /* 0x00000007ff007819 */ /* 0x000fc80000011405 */
[----:B------:R-:W-:-:S04]  /*0cd0*/  VIMNMX R11, R3, R0, PT ;  /* 0x00000000030b7248 */ /* 0x000fc80003fe0100 */
[----:B------:R-:W-:-:S13]  /*0ce0*/  ISETP.GE.AND P1, PT, R11, 0x1, PT ;  /* 0x000000010b00780c */ /* 0x000fda0003f26270 */
[----:B------:R-:W-:Y:S05]  /*0cf0*/  @!P1 BRA `(.L_x_8372) ;  /* 0x00000000006c9947 */ /* 0x000fea0003800000 */
[-C--:B0-----:R-:W-:Y:S02]  /*0d00*/  IABS R7, R4.reuse ;  /* 0x0000000400077213 */ /* 0x081fe40000000000 */
[----:B------:R-:W-:Y:S02]  /*0d10*/  IADD3 R5, R4, -0x1, R11 ;  /* 0xffffffff04057810 */ /* 0x000fe40007ffe00b */
[----:B------:R-:W0:Y:S01]  /*0d20*/  I2F.RP R0, R7 ;  /* 0x0000000700007306 */ /* 0x000e220000209400 */
[----:B------:R-:W-:-:S04]  /*0d30*/  IABS R8, R4 ;  /* 0x0000000400087213 */ /* 0x000fc80000000000 */
[----:B------:R-:W-:-:S03]  /*0d40*/  IADD3 R8, RZ, -R8, RZ ;  /* 0x80000008ff087210 */ /* 0x000fc60007ffe0ff */
[----:B0-----:R-:W0:Y:S02]  /*0d50*/  MUFU.RCP R0, R0 ;  /* 0x0000000000007308 */ /* 0x001e240000001000 */
[----:B0-----:R-:W-:Y:S01]  /*0d60*/  VIADD R2, R0, 0xffffffe ;  /* 0x0ffffffe00027836 */ /* 0x001fe20000000000 */
[----:B------:R-:W-:Y:S02]  /*0d70*/  IABS R0, R5 ;  /* 0x0000000500007213 */ /* 0x000fe40000000000 */
[----:B------:R-:W-:-:S03]  /*0d80*/  LOP3.LUT R5, R5, R4, RZ, 0x3c, !PT ;  /* 0x0000000405057212 */ /* 0x000fc600078e3cff */
[----:B------:R0:W1:Y:S01]  /*0d90*/  F2I.FTZ.U32.TRUNC.NTZ R3, R2 ;  /* 0x0000000200037305 */ /* 0x000062000021f000 */
        /* <DEDUP_REMOVED lines=17> */
.L_x_8372:
[-C--:B------:R-:W-:Y:S01]  /*0eb0*/  IMAD R17, R17, R22.reuse, RZ ;  /* 0x0000001611117224 */ /* 0x080fe200078e02ff */
[----:B------:R-:W-:Y:S01]  /*0ec0*/  PLOP3.LUT P0, PT, PT, PT, PT, 0x80, 0x0 ;  /* 0x000000000000781c */ /* 0x000fe20003f0f070 */
[----:B------:R-:W-:Y:S01]  /*0ed0*/  VIADD R152, R12, 0xffffff80 ;  /* 0xffffff800c987836 */ /* 0x000fe20000000000 */
[----:B------:R-:W-:Y:S01]  /*0ee0*/  CS2R R150, SRZ ;  /* 0x0000000000967805 */ /* 0x000fe2000001ff00 */
[----:B------:R-:W-:Y:S01]  /*0ef0*/  IMAD.MOV.U32 R0, RZ, RZ, RZ ;  /* 0x000000ffff007224 */ /* 0x000fe200078e00ff */
[----:B------:R-:W-:Y:S01]  /*0f00*/  VIADDMNMX R22, R17, R22, R11, PT ;  /* 0x0000001611167246 */ /* 0x000fe2000380010b */
[----:B------:R-:W-:Y:S01]  /*0f10*/  IMAD.MOV.U32 R2, RZ, RZ, RZ ;  /* 0x000000ffff027224 */ /* 0x000fe200078e00ff */
[----:B------:R-:W-:Y:S02]  /*0f20*/  CS2R R148, SRZ ;  /* 0x0000000000947805 */ /* 0x000fe4000001ff00 */
[----:B------:R-:W-:Y:S02]  /*0f30*/  CS2R R146, SRZ ;  /* 0x0000000000927805 */ /* 0x000fe4000001ff00 */
[----:B------:R-:W-:-:S02]  /*0f40*/  ISETP.GT.AND P1, PT, R22, R17, PT ;  /* 0x000000111600720c */ /* 0x000fc40003f24270 */
        /* <DEDUP_REMOVED lines=37> */
[----:B------:R-:W-:-:S04]  /*11a0*/  UIADD3 UR5, UR36, 0x10400, URZ ;  /* 0x0001040024057890 */ /* 0x000fc8000fffe03f */
        /* <DEDUP_REMOVED lines=26> */
.L_x_8374:
[----:B------:R-:W2:Y:S01]  /*1350*/  LDL.LU R2, [R1+0x14] ;  /* 0x0000140001027983 */ /* 0x000ea20000300800 */
[----:B------:R-:W-:-:S04]  /*1360*/  SHF.L.U32 R3, RZ, 0x1f, RZ ;  /* 0x0000001fff037819 */ /* 0x000fc800000006ff */
[----:B------:R-:W1:Y:S01]  /*1370*/  SYNCS.PHASECHK.TRANS64.TRYWAIT P1, [UR36+0x28800], R3 ;  /* 0x02880003ff0075a7 */ /* 0x000e620008020164 */
[----:B--2---:R-:W-:-:S04]  /*1380*/  LOP3.LUT R0, R2, 0x1, RZ, 0xfc, !PT ;  /* 0x0000000102007812 */ /* 0x004fc800078efcff */
[----:B------:R-:W-:Y:S01]  /*1390*/  ISETP.NE.AND P0, PT, R0, 0x3, PT ;  /* 0x000000030000780c */ /* 0x000fe20003f05270 */
[----:B-1----:R-:W-:-:S12]  /*13a0*/  @!P1 BRA `(.L_x_8375) ;  /* 0x000000e000f89947 */ /* 0x002fd80003800000 */
.L_x_8489:
[----:B------:R-:W-:Y:S05]  /*13b0*/  @!P0 BRA `(.L_x_8376) ;  /* 0x0000000000048947 */ /* 0x000fea0003800000 */
[----:B------:R-:W-:Y:S01]  /*13c0*/  BPT.TRAP 0x1 ;  /* 0x000000040000795c */ /* 0x000fe20000300000 */
.L_x_8376:
[----:B------:R2:W3:Y:S01]  /*13d0*/  SYNCS.PHASECHK.TRANS64.TRYWAIT P2, [UR36+0x28830], R3 ;  /* 0x02883003ff0075a7 */ /* 0x0004e20008040164 */
[----:B------:R-:W-:Y:S05]  /*13e0*/  @!P0 BRA `(.L_x_8377) ;  /* 0x0000000000048947 */ /* 0x000fea0003800000 */
[----:B------:R-:W-:Y:S01]  /*13f0*/  BPT.TRAP 0x1 ;  /* 0x000000040000795c */ /* 0x000fe20000300000 */
.L_x_8377:
[----:B-1----:R-:W1:Y:S01]  /*1400*/  S2R R0, SR_TID.X ;  /* 0x0000000000007919 */ /* 0x002e620000002100 */
[----:B------:R-:W-:-:S05]  /*1410*/  IMAD.U32 R2, RZ, RZ, UR38 ;  /* 0x00000026ff027e24 */ /* 0x000fca000f8e00ff */
[----:B------:R-:W-:Y:S02]  /*1420*/  LOP3.LUT R2, R2, 0x10000, RZ, 0xfc, !PT ;  /* 0x0001000002027812 */ /* 0x000fe400078efcff */
[----:B-1----:R-:W-:-:S04]  /*1430*/  LOP3.LUT R0, R0, 0x7f, RZ, 0xc0, !PT ;  /* 0x0000007f00007812 */ /* 0x002fc800078ec0ff */
[----:B------:R-:W-:Y:S01]  /*1440*/  ISETP.NE.AND P1, PT, R0, RZ, PT ;  /* 0x000000ff0000720c */ /* 0x000fe20003f25270 */
[----:B---3--:R-:W-:-:S12]  /*1450*/  @P2 BRA `(.L_x_8378) ;  /* 0x0000000000082947 */ /* 0x008fd80003800000 */
[----:B------:R-:W1:Y:S02]  /*1460*/  SYNCS.PHASECHK.TRANS64.TRYWAIT P2, [UR36+0x28830], R3 ;  /* 0x02883003ff0075a7 */ /* 0x000e640008040164 */
[----:B-1----:R-:W-:Y:S05]  /*1470*/  @!P2 BRA `(.L_x_8379) ;  /* 0x000000e000dca947 */ /* 0x002fea0003800000 */
.L_x_8378:
[----:B------:R-:W-:Y:S05]  /*1480*/  WARPSYNC.ALL ;  /* 0x0000000000007948 */ /* 0x000fea0003800000 */
[----:B-12---:R-:W-:Y:S01]  /*1490*/  IMAD.MOV.U32 R3, RZ, RZ, 0x40000040 ;  /* 0x40000040ff037424 */ /* 0x006fe200078e00ff */
[----:B------:R-:W-:Y:S01]  /*14a0*/  UIADD3 UR4, UR36, 0x18400, URZ ;  /* 0x0001840024047890 */ /* 0x000fe2000fffe03f */
[C---:B------:R-:W-:Y:S01]  /*14b0*/  R2UR UR8, R2.reuse ;  /* 0x00000000020872ca */ /* 0x040fe200000e0000 */
[----:B------:R-:W-:Y:S02]  /*14c0*/  WARPGROUP.ARRIVE ;  /* 0x00000000000079c5 */ /* 0x000fe40000000000 */
[----:B------:R-:W-:Y:S01]  /*14d0*/  R2UR UR9, R3 ;  /* 0x00000000030972ca */ /* 0x000fe200000e0000 */
[----:B------:R-:W-:Y:S01]  /*14e0*/  USHF.R.U32.HI UR4, URZ, 0x4, UR4 ;  /* 0x000000043f047899 */ /* 0x000fe20008011604 */
[----:B------:R-:W-:Y:S01]  /*14f0*/  R2UR UR28, R2 ;  /* 0x00000000021c72ca */ /* 0x000fe200000e0000 */
[----:B------:R-:W-:Y:S01]  /*1500*/  UMOV UR11, 0x40000040 ;  /* 0x40000040000b7882 */ /* 0x000fe20000000000 */
[----:B------:R-:W-:Y:S01]  /*1510*/  UMOV UR33, 0x40000040 ;  /* 0x4000004000217882 */ /* 0x000fe20000000000 */
[----:B------:R-:W-:Y:S01]  /*1520*/  ULOP3.LUT UR4, UR4, 0x3fff, URZ, 0xc0, !UPT ;  /* 0x00003fff04047892 */ /* 0x000fe2000f8ec03f */
[----:B------:R-:W1:Y:S01]  /*1530*/  LDC R0, c[0x0][0x448] ;  /* 0x00011200ff007b82 */ /* 0x000e620000000800 */
[----:B------:R-:W-:Y:S01]  /*1540*/  UMOV UR35, 0x40000040 ;  /* 0x4000004000237882 */ /* 0x000fe20000000000 */
[----:B------:R-:W-:Y:S01]  /*1550*/  UMOV UR13, 0x40000040 ;  /* 0x40000040000d7882 */ /* 0x000fe20000000000 */
[----:B------:R-:W-:Y:S01]  /*1560*/  ULOP3.LUT UR6, UR4, 0x10000, URZ, 0xfc, !UPT ;  /* 0x0001000004067892 */ /* 0x000fe2000f8efc3f */
[----:B------:R-:W-:Y:S01]  /*1570*/  LOP3.LUT R5, R88, 0xffffff80, RZ, 0xc0, !PT ;  /* 0xffffff8058057812 */ /* 0x000fe200078ec0ff */
[----:B------:R-:W-:Y:S01]  /*1580*/  UMOV UR15, 0x40000040 ;  /* 0x40000040000f7882 */ /* 0x000fe20000000000 */
[----:B------:R-:W-:Y:S01]  /*1590*/  UMOV UR17, 0x40000040 ;  /* 0x4000004000117882 */ /* 0x000fe20000000000 */
[----:B------:R-:W-:Y:S01]  /*15a0*/  UIADD3 UR34, UR6, 0x2, URZ ;  /* 0x0000000206227890 */ /* 0x000fe2000fffe03f */
[----:B0-----:R-:W-:Y:S01]  /*15b0*/  LEA.HI R4, R90, R90, RZ, 0x1 ;  /* 0x0000005a5a047211 */ /* 0x001fe200078f08ff */
[----:B------:R-:W-:Y:S01]  /*15c0*/  UIADD3 UR32, UR28, 0x2, URZ ;  /* 0x000000021c207890 */ /* 0x000fe2000fffe03f */
[----:B------:R-:W-:Y:S01]  /*15d0*/  IMAD.IADD R7, R152, 0x1, -R5 ;  /* 0x0000000198077824 */ /* 0x000fe200078e0a05 */
[----:B------:R-:W-:Y:S01]  /*15e0*/  UMOV UR10, UR6 ;  /* 0x00000006000a7c82 */ /* 0x000fe20008000000 */
[----:B------:R-:W-:Y:S01]  /*15f0*/  UIADD3 UR12, UR28, 0x6, URZ ;  /* 0x000000061c0c7890 */ /* 0x000fe2000fffe03f */
[----:B------:R-:W-:Y:S01]  /*1600*/  HGMMA.64x128x16.F32 R24, gdesc[UR8], RZ, !UPT, gsb0 ;  /* 0x01e00000081879f0 */ /* 0x000fe2000c0008ff */
[----:B------:R-:W-:Y:S01]  /*1610*/  UIADD3 UR8, UR28, 0x4, URZ ;  /* 0x000000041c087890 */ /* 0x000fe2000fffe03f */
[----:B------:R-:W-:Y:S01]  /*1620*/  LEA.HI R89, R89, R152, RZ, 0x2 ;  /* 0x0000009859597211 */ /* 0x000fe200078f10ff */
[----:B------:R-:W-:Y:S01]  /*1630*/  UIADD3 UR10, UR6, 0x4, URZ ;  /* 0x00000004060a7890 */ /* 0x000fe2000fffe03f */
[----:B------:R-:W-:Y:S01]  /*1640*/  LOP3.LUT R11, R4, 0x3fffffe, RZ, 0xc0, !PT ;  /* 0x03fffffe040b7812 */ /* 0x000fe200078ec0ff */
[----:B------:R-:W-:Y:S01]  /*1650*/  UMOV UR9, 0x40000040 ;  /* 0x4000004000097882 */ /* 0x000fe20000000000 */
[----:B------:R-:W-:Y:S01]  /*1660*/  UMOV UR11, 0x40000040 ;  /* 0x40000040000b7882 */ /* 0x000fe20000000000 */
[----:B------:R-:W-:Y:S01]  /*1670*/  UIADD3 UR14, UR6, 0x6, URZ ;  /* 0x00000006060e7890 */ /* 0x000fe2000fffe03f */
[----:B------:R-:W-:Y:S01]  /*1680*/  LOP3.LUT R89, R89, 0xfffffffc, RZ, 0xc0, !PT ;  /* 0xfffffffc59597812 */ /* 0x000fe200078ec0ff */
[----:B------:R-:W-:Y:S01]  /*1690*/  UIADD3 UR16, UR28, 0x400, URZ ;  /* 0x000004001c107890 */ /* 0x000fe2000fffe03f */
[----:B------:R-:W-:Y:S01]  /*16a0*/  IMAD.IADD R11, R90, 0x1, -R11 ;  /* 0x000000015a0b7824 */ /* 0x000fe200078e0a0b */
[----:B------:R-:W-:Y:S01]  /*16b0*/  UIADD3 UR18, UR6, 0x400, URZ ;  /* 0x0000040006127890 */ /* 0x000fe2000fffe03f */
[----:B-1----:R-:W-:Y:S01]  /*16c0*/  ISETP.NE.AND P2, PT, R0, 0x1, PT ;  /* 0x000000010000780c */ /* 0x002fe20003f45270 */
[----:B------:R-:W-:Y:S01]  /*16d0*/  UMOV UR19, 0x40000040 ;  /* 0x4000004000137882 */ /* 0x000fe20000000000 */
[----:B------:R-:W-:Y:S01]  /*16e0*/  UIADD3 UR20, UR28, 0x402, URZ ;  /* 0x000004021c147890 */ /* 0x000fe2000fffe03f */
[----:B------:R-:W-:Y:S01]  /*16f0*/  SHF.R.S32.HI R0, RZ, 0x1f, R7 ;  /* 0x0000001fff007819 */ /* 0x000fe20000011407 */
[----:B------:R-:W-:Y:S01]  /*1700*/  UIADD3 UR22, UR6, 0x402, URZ ;  /* 0x0000040206167890 */ /* 0x000fe2000fffe03f */
[----:B------:R-:W-:Y:S01]  /*1710*/  IMAD.IADD R89, R152, 0x1, -R89 ;  /* 0x0000000198597824 */ /* 0x000fe200078e0a59 */
[----:B------:R-:W-:Y:S01]  /*1720*/  UMOV UR21, 0x40000040 ;  /* 0x4000004000157882 */ /* 0x000fe20000000000 */
[----:B------:R-:W-:Y:S01]  /*1730*/  UMOV UR23, 0x40000040 ;  /* 0x4000004000177882 */ /* 0x000fe20000000000 */
[----:B------:R-:W-:Y:S01]  /*1740*/  UIADD3 UR24, UR28, 0x404, URZ ;  /* 0x000004041c187890 */ /* 0x000fe2000fffe03f */
[CC--:B------:R-:W-:Y:S01]  /*1750*/  LEA.HI R4, R0.reuse, R7.reuse, RZ, 0x2 ;  /* 0x0000000700047211 */ /* 0x0c0fe200078f10ff */
        /* <DEDUP_REMOVED lines=8> */
[----:B------:R-:W-:Y:S01]  /*17e0*/  UMOV UR29, 0x40000040 ;  /* 0x40000040001d7882 */ /* 0x000fe20000000000 */
[----:B------:R-:W-:Y:S01]  /*17f0*/  UMOV UR31, 0x40000040 ;  /* 0x40000040001f7882 */ /* 0x000fe20000000000 */
[----:B------:R-:W-:Y:S01]  /*1800*/  ULDC UR4, c[0x0][0x9d8] ;  /* 0x0002760000047ab9 */ /* 0x000fe20000000800 */
[----:B------:R-:W-:Y:S01]  /*1810*/  SHF.R.S32.HI R6, RZ, 0x5, R5 ;  /* 0x00000005ff067819 */ /* 0x000fe20000011405 */
[----:B------:R-:W0:Y:S01]  /*1820*/  @P2 LDC R10, c[0x0][0x450] ;  /* 0x00011400ff0a2b82 */ /* 0x000e220000000800 */
[----:B------:R-:W-:Y:S01]  /*1830*/  LEA.HI R9, R9, R0, RZ, 0x3 ;  /* 0x0000000009097211 */ /* 0x000fe200078f18ff */
[----:B------:R-:W-:Y:S01]  /*1840*/  ULDC UR5, c[0x0][0x2f0] ;  /* 0x0000bc0000057ab9 */ /* 0x000fe20000000800 */
[----:B------:R-:W-:Y:S01]  /*1850*/  LEA.HI R5, R89, R89, RZ, 0x1 ;  /* 0x0000005959057211 */ /* 0x000fe200078f08ff */
[----:B------:R-:W-:Y:S01]  /*1860*/  ULDC UR7, c[0x0][0x988] ;  /* 0x0002620000077ab9 */ /* 0x000fe20000000800 */
[----:B------:R-:W-:-:S02]  /*1870*/  LEA R8, R6, R23, 0x4 ;  /* 0x0000001706087211 */ /* 0x000fc400078e20ff */
[----:B------:R-:W-:Y:S02]  /*1880*/  CS2R R150, SRZ ;  /* 0x0000000000967805 */ /* 0x000fe4000001ff00 */
[----:B------:R-:W-:Y:S02]  /*1890*/  LOP3.LUT R9, R9, 0xfffffff8, RZ, 0xc0, !PT ;  /* 0xfffffff809097812 */ /* 0x000fe400078ec0ff */
[----:B------:R-:W-:Y:S02]  /*18a0*/  CS2R R148, SRZ ;  /* 0x0000000000947805 */ /* 0x000fe4000001ff00 */
[----:B------:R-:W-:Y:S02]  /*18b0*/  LOP3.LUT R6, R5, 0x1ffffffe, RZ, 0xc0, !PT ;  /* 0x1ffffffe05067812 */ /* 0x000fe400078ec0ff */
[----:B------:R-:W-:Y:S02]  /*18c0*/  CS2R R146, SRZ ;  /* 0x0000000000927805 */ /* 0x000fe4000001ff00 */
[----:B------:R-:W-:-:S02]  /*18d0*/  IADD3 R8, R8, R0, -R9 ;  /* 0x0000000008087210 */ /* 0x000fc40007ffe809 */
[----:B------:R-:W-:Y:S02]  /*18e0*/  CS2R R144, SRZ ;  /* 0x0000000000907805 */ /* 0x000fe4000001ff00 */
[----:B------:R-:W-:Y:S01]  /*18f0*/  MOV R9, 0xffffff80 ;  /* 0xffffff8000097802 */ /* 0x000fe20000000f00 */
[----:B------:R-:W-:Y:S01]  /*1900*/  IMAD.IADD R6, R89, 0x1, -R6 ;  /* 0x0000000159067824 */ /* 0x000fe200078e0a06 */
[----:B------:R-:W-:Y:S01]  /*1910*/  LOP3.LUT R4, R4, 0x7ffffffc, RZ, 0xc0, !PT ;  /* 0x7ffffffc04047812 */ /* 0x000fe200078ec0ff */
[----:B------:R-:W-:Y:S01]  /*1920*/  IMAD R11, R11, 0x40, R8 ;  /* 0x000000400b0b7824 */ /* 0x000fe200078e0208 */
[----:B------:R-:W-:Y:S01]  /*1930*/  CS2R R142, SRZ ;  /* 0x00000000008e7805 */ /* 0x000fe2000001ff00 */
[----:B------:R-:W-:Y:S01]  /*1940*/  IMAD R9, R22, R9, 0x80 ;  /* 0x0000008016097424 */ /* 0x000fe200078e0209 */
[----:B------:R-:W-:Y:S01]  /*1950*/  CS2R R140, SRZ ;  /* 0x00000000008c7805 */ /* 0x000fe2000001ff00 */
[----:B------:R-:W-:Y:S01]  /*1960*/  IMAD R6, R6, 0x8, R11 ;  /* 0x0000000806067824 */ /* 0x000fe200078e020b */
[----:B------:R-:W-:Y:S01]  /*1970*/  CS2R R138, SRZ ;  /* 0x00000000008a7805 */ /* 0x000fe2000001ff00 */
[----:B------:R-:W-:Y:S01]  /*1980*/  IMAD.IADD R7, R7, 0x1, -R4 ;  /* 0x0000000107077824 */ /* 0x000fe200078e0a04 */
[----:B------:R-:W-:Y:S01]  /*1990*/  CS2R R136, SRZ ;  /* 0x0000000000887805 */ /* 0x000fe2000001ff00 */
[----:B------:R-:W-:Y:S01]  /*19a0*/  IMAD.MOV.U32 R0, RZ, RZ, R6 ;  /* 0x000000ffff007224 */ /* 0x000fe200078e0006 */
[----:B------:R-:W-:Y:S01]  /*19b0*/  CS2R R134, SRZ ;  /* 0x0000000000867805 */ /* 0x000fe2000001ff00 */
[----:B------:R-:W-:Y:S01]  /*19c0*/  VIADD R4, R9, 0x1 ;  /* 0x0000000109047836 */ /* 0x000fe20000000000 */
[----:B------:R-:W-:-:S02]  /*19d0*/  CS2R R132, SRZ ;  /* 0x0000000000847805 */ /* 0x000fc4000001ff00 */
[----:B------:R-:W-:Y:S02]  /*19e0*/  CS2R R130, SRZ ;  /* 0x0000000000827805 */ /* 0x000fe4000001ff00 */
[----:B------:R-:W-:Y:S01]  /*19f0*/  CS2R R128, SRZ ;  /* 0x0000000000807805 */ /* 0x000fe2000001ff00 */
[C---:B------:R-:W-:Y:S01]  /*1a00*/  IMAD R11, R7.reuse, -0x2, R4 ;  /* 0xfffffffe070b7824 */ /* 0x040fe200078e0204 */
[----:B------:R-:W-:Y:S01]  /*1a10*/  CS2R R126, SRZ ;  /* 0x00000000007e7805 */ /* 0x000fe2000001ff00 */
[C---:B------:R-:W-:Y:S01]  /*1a20*/  IMAD R4, R16.reuse, UR5, R9 ;  /* 0x0000000510047c24 */ /* 0x040fe2000f8e0209 */
[----:B------:R-:W-:Y:S01]  /*1a30*/  CS2R R124, SRZ ;  /* 0x00000000007c7805 */ /* 0x000fe2000001ff00 */
[----:B------:R-:W-:Y:S02]  /*1a40*/  IMAD R8, R16, UR5, R11 ;  /* 0x0000000510087c24 */ /* 0x000fe4000f8e020b */
[----:B------:R-:W-:Y:S01]  /*1a50*/  IMAD R4, R7, -0x2, R4 ;  /* 0xfffffffe07047824 */ /* 0x000fe200078e0204 */
[----:B------:R-:W-:-:S02]  /*1a60*/  WARPGROUP.DEPBAR.LE gsb0, 0x0 ;  /* 0x00008000000079c5 */ /* 0x000fc40000010000 */
        /* <DEDUP_REMOVED lines=24> */
[----:B------:R-:W-:Y:S01]  /*1bf0*/  FMUL.FTZ R28, R28, UR4 ;  /* 0x000000041c1c7c20 */ /* 0x000fe20008410000 */
[----:B------:R1:W-:Y:S01]  /*1c00*/  MUFU.TANH R14, R69 ;  /* 0x00000045000e7308 */ /* 0x0003e20000002400 */
        /* <DEDUP_REMOVED lines=8> */
[----:B-1----:R-:W1:Y:S01]  /*1c90*/  @P2 LDC R69, c[0x0][0x44c] ;  /* 0x00011300ff452b82 */ /* 0x002e620000000800 */
        /* <DEDUP_REMOVED lines=20> */
[----:B------:R-:W-:Y:S01]  /*1de0*/  FMUL.FTZ R68, R68, UR4 ;  /* 0x0000000444447c20 */ /* 0x000fe20008410000 */
[----:B------:R-:W-:Y:S01]  /*1df0*/  FMUL.FTZ R35, R35, UR4 ;  /* 0x0000000423237c20 */ /* 0x000fe20008410000 */
[----:B------:R-:W5:Y:S01]  /*1e00*/  MUFU.TANH R29, R29 ;  /* 0x0000001d001d7308 */ /* 0x000f620000002400 */
[----:B-1----:R-:W-:-:S04]  /*1e10*/  @P2 IMAD.HI.U32 R5, R6, R69, RZ ;  /* 0x0000004506052227 */ /* 0x002fc800078e00ff */
[----:B------:R-:W-:Y:S01]  /*1e20*/  FMUL.FTZ R72, R72, UR4 ;  /* 0x0000000448487c20 */ /* 0x000fe20008410000 */
[----:B------:R-:W-:Y:S01]  /*1e30*/  FMUL.FTZ R39, R39, UR4 ;  /* 0x0000000427277c20 */ /* 0x000fe20008410000 */
[----:B------:R-:W-:Y:S01]  /*1e40*/  FMUL.FTZ R76, R76, UR4 ;  /* 0x000000044c4c7c20 */ /* 0x000fe20008410000 */
[----:B------:R-:W-:Y:S01]  /*1e50*/  FMUL.FTZ R80, R80, UR4 ;  /* 0x0000000450507c20 */ /* 0x000fe20008410000 */
[----:B0-----:R-:W-:Y:S01]  /*1e60*/  @P2 SHF.R.U32.HI R0, RZ, R10, R5 ;  /* 0x0000000aff002219 */ /* 0x001fe20000011605 */
[----:B------:R-:W-:Y:S01]  /*1e70*/  FMUL.FTZ R47, R47, UR4 ;  /* 0x000000042f2f7c20 */ /* 0x000fe20008410000 */
[----:B------:R-:W0:Y:S01]  /*1e80*/  LDC R5, c[0x0][0x288] ;  /* 0x0000a200ff057b82 */ /* 0x000e220000000800 */
[----:B------:R-:W1:Y:S01]  /*1e90*/  MUFU.TANH R32, R32 ;  /* 0x0000002000207308 */ /* 0x000e620000002400 */
[----:B------:R-:W-:Y:S01]  /*1ea0*/  FMUL.FTZ R84, R84, UR4 ;  /* 0x0000000454547c20 */ /* 0x000fe20008410000 */
[----:B------:R-:W2:Y:S01]  /*1eb0*/  SHFL.IDX PT, R10, R0, RZ, 0x1c1f ;  /* 0x001c1fff000a7589 */ /* 0x000ea200000e0000 */
[----:B------:R-:W-:Y:S01]  /*1ec0*/  FMUL.FTZ R55, R55, UR4 ;  /* 0x0000000437377c20 */ /* 0x000fe20008410000 */
[----:B------:R-:W-:Y:S01]  /*1ed0*/  FMUL.FTZ R51, R51, UR4 ;  /* 0x0000000433337c20 */ /* 0x000fe20008410000 */
[----:B------:R-:W-:Y:S01]  /*1ee0*/  FMUL.FTZ R43, R43, UR4 ;  /* 0x000000042b2b7c20 */ /* 0x000fe20008410000 */
[----:B------:R-:W-:Y:S01]  /*1ef0*/  SHFL.IDX PT, R0, R0, 0x1, 0x1c1f ;  /* 0x003c1f0000007f89 */ /* 0x000fe200000e0000 */
        /* <DEDUP_REMOVED lines=16> */
[----:B0-----:R-:W-:Y:S01]  /*2000*/  IMAD.IADD R9, R8, 0x1, -R5 ;  /* 0x0000000108097824 */ /* 0x001fe200078e0a05 */
[----:B------:R-:W0:Y:S01]  /*2010*/  MUFU.TANH R37, R37 ;  /* 0x0000002500257308 */ /* 0x000e220000002400 */
[----:B------:R-:W-:Y:S01]  /*2020*/  FMUL.FTZ R87, R87, UR4 ;  /* 0x0000000457577c20 */ /* 0x000fe20008410000 */
[----:B------:R-:W-:Y:S01]  /*2030*/  FMUL.FTZ R54, R54, UR4 ;  /* 0x0000000436367c20 */ /* 0x000fe20008410000 */
[----:B------:R-:W-:Y:S01]  /*2040*/  FMUL.FTZ R58, R58, UR4 ;  /* 0x000000043a3a7c20 */ /* 0x000fe20008410000 */
[----:B--2---:R-:W-:Y:S01]  /*2050*/  VIADDMNMX R9, R10, R9, R4, PT ;  /* 0x000000090a097246 */ /* 0x004fe20003800104 */
[----:B------:R-:W-:Y:S01]  /*2060*/  FMUL.FTZ R62, R62, UR4 ;  /* 0x000000043e3e7c20 */ /* 0x000fe20008410000 */
[----:B------:R-:W-:Y:S01]  /*2070*/  FMUL.FTZ R66, R66, UR4 ;  /* 0x0000000442427c20 */ /* 0x000fe20008410000 */
[----:B------:R-:W-:Y:S01]  /*2080*/  FMUL.FTZ R70, R70, UR4 ;  /* 0x0000000446467c20 */ /* 0x000fe20008410000 */
[C---:B------:R-:W-:Y:S01]  /*2090*/  ISETP.GT.AND P3, PT, R9.reuse, RZ, PT ;  /* 0x000000ff0900720c */ /* 0x040fe20003f64270 */
[----:B------:R-:W-:Y:S01]  /*20a0*/  MUFU.TANH R40, R40 ;  /* 0x0000002800287308 */ /* 0x000fe20000002400 */
[C---:B------:R-:W-:Y:S01]  /*20b0*/  ISETP.GT.AND P4, PT, R9.reuse, 0x1, PT ;  /* 0x000000010900780c */ /* 0x040fe20003f84270 */
[----:B------:R-:W-:Y:S01]  /*20c0*/  FMUL.FTZ R74, R74, UR4 ;  /* 0x000000044a4a7c20 */ /* 0x000fe20008410000 */
[----:B------:R-:W-:Y:S01]  /*20d0*/  ISETP.GT.AND P5, PT, R9, 0x8, PT ;  /* 0x000000080900780c */ /* 0x000fe20003fa4270 */
[----:B------:R-:W-:Y:S01]  /*20e0*/  FMUL.FTZ R78, R78, UR4 ;  /* 0x000000044e4e7c20 */ /* 0x000fe20008410000 */
[----:B------:R-:W-:Y:S01]  /*20f0*/  FSEL R11, R24, -INF , P3 ;  /* 0xff800000180b7808 */ /* 0x000fe20001800000 */
[----:B------:R-:W-:Y:S01]  /*2100*/  FMUL.FTZ R82, R82, UR4 ;  /* 0x0000000452527c20 */ /* 0x000fe20008410000 */
[----:B---3--:R-:W-:Y:S01]  /*2110*/  FSEL R10, R25, -INF , P4 ;  /* 0xff800000190a7808 */ /* 0x008fe20002000000 */
[----:B------:R1:W-:Y:S01]  /*2120*/  MUFU.TANH R20, R27 ;  /* 0x0000001b00147308 */ /* 0x0003e20000002400 */
[----:B------:R-:W-:Y:S01]  /*2130*/  ISETP.GT.AND P3, PT, R9, 0x9, PT ;  /* 0x000000090900780c */ /* 0x000fe20003f64270 */
[----:B------:R-:W-:Y:S01]  /*2140*/  FMUL.FTZ R86, R86, UR4 ;  /* 0x0000000456567c20 */ /* 0x000fe20008410000 */
[----:B----4-:R-:W-:Y:S01]  /*2150*/  FSEL R15, R15, -INF , P5 ;  /* 0xff8000000f0f7808 */ /* 0x010fe20002800000 */
[----:B------:R-:W-:Y:S01]  /*2160*/  UMOV UR4, URZ ;  /* 0x0000003f00047c82 */ /* 0x000fe20008000000 */
[----:B------:R-:W-:-:S02]  /*2170*/  FMNMX.FTZ R12, R11, R10, !PT ;  /* 0x0000000a0b0c7209 */ /* 0x000fc40007810000 */
[----:B------:R-:W-:Y:S01]  /*2180*/  ISETP.GT.AND P4, PT, R9, 0x10, PT ;  /* 0x000000100900780c */ /* 0x000fe20003f84270 */
[----:B------:R-:W2:Y:S01]  /*2190*/  MUFU.TANH R41, R41 ;  /* 0x0000002900297308 */ /* 0x000ea20000002400 */
[----:B-----5:R-:W-:Y:S02]  /*21a0*/  FSEL R25, R29, -INF , P3 ;  /* 0xff8000001d197808 */ /* 0x020fe40001800000 */
[----:B------:R-:W-:Y:S02]  /*21b0*/  FMNMX.FTZ R12, R15, R12, !PT ;  /* 0x0000000c0f0c7209 */ /* 0x000fe40007810000 */
[----:B------:R-:W-:Y:S02]  /*21c0*/  ISETP.GT.AND P3, PT, R9, 0x11, PT ;  /* 0x000000110900780c */ /* 0x000fe40003f64270 */
[----:B-1----:R-:W-:Y:S01]  /*21d0*/  FSEL R27, R32, -INF , P4 ;  /* 0xff800000201b7808 */ /* 0x002fe20002000000 */
[----:B------:R-:W-:Y:S01]  /*21e0*/  MUFU.TANH R13, R60 ;  /* 0x0000003c000d7308 */ /* 0x000fe20000002400 */
[----:B------:R-:W-:-:S02]  /*21f0*/  FMNMX.FTZ R12, R25, R12, !PT ;  /* 0x0000000c190c7209 */ /* 0x000fc40007810000 */
[----:B------:R-:W-:Y:S02]  /*2200*/  ISETP.GT.AND P4, PT, R9, 0x18, PT ;  /* 0x000000180900780c */ /* 0x000fe40003f84270 */
[----:B------:R-:W-:Y:S02]  /*2210*/  FSEL R29, R33, -INF , P3 ;  /* 0xff800000211d7808 */ /* 0x000fe40001800000 */
[----:B------:R-:W-:Y:S01]  /*2220*/  FMNMX.FTZ R12, R27, R12, !PT ;  /* 0x0000000c1b0c7209 */ /* 0x000fe20007810000 */
[----:B------:R-:W-:Y:S01]  /*2230*/  MUFU.TANH R44, R44 ;  /* 0x0000002c002c7308 */ /* 0x000fe20000002400 */
[----:B------:R-:W-:Y:S02]  /*2240*/  ISETP.GT.AND P3, PT, R9, 0x19, PT ;  /* 0x000000190900780c */ /* 0x000fe40003f64270 */
[----:B------:R-:W-:-:S05]  /*2250*/  FMNMX.FTZ R12, R29, R12, !PT ;  /* 0x0000000c1d0c7209 */ /* 0x000fca0007810000 */
[----:B------:R1:W-:Y:S08]  /*2260*/  MUFU.TANH R60, R77 ;  /* 0x0000004d003c7308 */ /* 0x0003f00000002400 */
[----:B------:R-:W3:Y:S01]  /*2270*/  MUFU.TANH R45, R45 ;  /* 0x0000002d002d7308 */ /* 0x000ee20000002400 */
[----:B-1----:R-:W-:Y:S02]  /*2280*/  FSEL R77, R36, -INF , P4 ;  /* 0xff800000244d7808 */ /* 0x002fe40002000000 */
[----:B------:R-:W-:-:S02]  /*2290*/  ISETP.GT.AND P4, PT, R9, 0x20, PT ;  /* 0x000000200900780c */ /* 0x000fc40003f84270 */
[----:B------:R-:W-:-:S03]  /*22a0*/  FMNMX.FTZ R12, R77, R12, !PT ;  /* 0x0000000c4d0c7209 */ /* 0x000fc60007810000 */
[----:B------:R0:W-:Y:S08]  /*22b0*/  MUFU.TANH R88, R81 ;  /* 0x0000005100587308 */ /* 0x0001f00000002400 */
[----:B------:R-:W1:Y:S01]  /*22c0*/  MUFU.TANH R48, R48 ;  /* 0x0000003000307308 */ /* 0x000e620000002400 */
[----:B0-----:R-:W-:Y:S02]  /*22d0*/  FSEL R81, R37, -INF , P3 ;  /* 0xff80000025517808 */ /* 0x001fe40001800000 */
[----:B------:R-:W-:-:S02]  /*22e0*/  ISETP.GT.AND P3, PT, R9, 0x21, PT ;  /* 0x000000210900780c */ /* 0x000fc40003f64270 */
[----:B------:R-:W-:Y:S02]  /*22f0*/  FMNMX.FTZ R12, R81, R12, !PT ;  /* 0x0000000c510c7209 */ /* 0x000fe40007810000 */
[----:B--2---:R-:W-:Y:S01]  /*2300*/  FSEL R89, R41, -INF , P3 ;  /* 0xff80000029597808 */ /* 0x004fe20001800000 */
[----:B------:R0:W-:Y:S01]  /*2310*/  MUFU.TANH R90, R85 ;  /* 0x00000055005a7308 */ /* 0x0001e20000002400 */
[----:B------:R-:W-:-:S04]  /*2320*/  ISETP.GT.AND P3, PT, R9, 0x29, PT ;  /* 0x000000290900780c */ /* 0x000fc80003f64270 */
[----:B---3--:R-:W-:Y:S02]  /*2330*/  FSEL R93, R45, -INF , P3 ;  /* 0xff8000002d5d7808 */ /* 0x008fe40001800000 */
[C---:B------:R-:W-:Y:S01]  /*2340*/  ISETP.GT.AND P3, PT, R9.reuse, 0x31, PT ;  /* 0x000000310900780c */ /* 0x040fe20003f64270 */
[----:B------:R-:W2:Y:S01]  /*2350*/  MUFU.TANH R49, R49 ;  /* 0x0000003100317308 */ /* 0x000ea20000002400 */
[----:B0-----:R-:W-:Y:S02]  /*2360*/  FSEL R85, R40, -INF , P4 ;  /* 0xff80000028557808 */ /* 0x001fe40002000000 */
[----:B------:R-:W-:Y:S02]  /*2370*/  ISETP.GT.AND P4, PT, R9, 0x28, PT ;  /* 0x000000280900780c */ /* 0x000fe40003f84270 */
[----:B------:R-:W-:Y:S02]  /*2380*/  FMNMX.FTZ R12, R85, R12, !PT ;  /* 0x0000000c550c7209 */ /* 0x000fe40007810000 */
[----:B------:R-:W-:Y:S01]  /*2390*/  FSEL R91, R44, -INF , P4 ;  /* 0xff8000002c5b7808 */ /* 0x000fe20002000000 */
[----:B------:R-:W-:Y:S01]  /*23a0*/  MUFU.TANH R52, R52 ;  /* 0x0000003400347308 */ /* 0x000fe20000002400 */
[----:B------:R-:W-:-:S02]  /*23b0*/  FMNMX.FTZ R12, R89, R12, !PT ;  /* 0x0000000c590c7209 */ /* 0x000fc40007810000 */
[----:B------:R-:W-:Y:S02]  /*23c0*/  ISETP.GT.AND P4, PT, R9, 0x30, PT ;  /* 0x000000300900780c */ /* 0x000fe40003f84270 */
[----:B------:R-:W-:Y:S02]  /*23d0*/  FMNMX.FTZ R12, R91, R12, !PT ;  /* 0x0000000c5b0c7209 */ /* 0x000fe40007810000 */
[----:B-1----:R-:W-:Y:S01]  /*23e0*/  FSEL R95, R48, -INF , P4 ;  /* 0xff800000305f7808 */ /* 0x002fe20002000000 */
[----:B------:R-:W0:Y:S01]  /*23f0*/  MUFU.TANH R53, R53 ;  /* 0x0000003500357308 */ /* 0x000e220000002400 */
[----:B------:R-:W-:Y:S02]  /*2400*/  FMNMX.FTZ R12, R93, R12, !PT ;  /* 0x0000000c5d0c7209 */ /* 0x000fe40007810000 */
[----:B------:R-:W-:Y:S02]  /*2410*/  ISETP.GT.AND P4, PT, R9, 0x38, PT ;  /* 0x000000380900780c */ /* 0x000fe40003f84270 */
[----:B------:R-:W-:-:S03]  /*2420*/  FMNMX.FTZ R12, R95, R12, !PT ;  /* 0x0000000c5f0c7209 */ /* 0x000fc60007810000 */
[----:B------:R-:W1:Y:S08]  /*2430*/  MUFU.TANH R56, R56 ;  /* 0x0000003800387308 */ /* 0x000e700000002400 */
[----:B------:R-:W3:Y:S08]  /*2440*/  MUFU.TANH R57, R57 ;  /* 0x0000003900397308 */ /* 0x000ef00000002400 */
[----:B------:R2:W-:Y:S08]  /*2450*/  MUFU.TANH R28, R31 ;  /* 0x0000001f001c7308 */ /* 0x0005f00000002400 */
[----:B------:R4:W-:Y:S01]  /*2460*/  MUFU.TANH R21, R73 ;  /* 0x0000004900157308 */ /* 0x0009e20000002400 */
[----:B--2---:R-:W-:-:S02]  /*2470*/  FSEL R31, R49, -INF , P3 ;  /* 0xff800000311f7808 */ /* 0x004fc40001800000 */
[----:B------:R-:W-:Y:S02]  /*2480*/  ISETP.GT.AND P3, PT, R9, 0x39, PT ;  /* 0x000000390900780c */ /* 0x000fe40003f64270 */
[----:B------:R-:W-:Y:S02]  /*2490*/  FMNMX.FTZ R12, R31, R12, !PT ;  /* 0x0000000c1f0c7209 */ /* 0x000fe40007810000 */
[----:B0-----:R-:W-:Y:S01]  /*24a0*/  FSEL R33, R53, -INF , P3 ;  /* 0xff80000035217808 */ /* 0x001fe20001800000 */
[----:B------:R-:W-:Y:S01]  /*24b0*/  MUFU.TANH R61, R61 ;  /* 0x0000003d003d7308 */ /* 0x000fe20000002400 */
[----:B----4-:R-:W-:Y:S02]  /*24c0*/  FSEL R73, R52, -INF , P4 ;  /* 0xff80000034497808 */ /* 0x010fe40002000000 */
[----:B------:R-:W-:Y:S02]  /*24d0*/  ISETP.GT.AND P4, PT, R9, 0x40, PT ;  /* 0x000000400900780c */ /* 0x000fe40003f84270 */
[----:B------:R-:W-:-:S02]  /*24e0*/  FMNMX.FTZ R12, R73, R12, !PT ;  /* 0x0000000c490c7209 */ /* 0x000fc40007810000 */
[----:B------:R-:W-:Y:S01]  /*24f0*/  ISETP.GT.AND P3, PT, R9, 0x41, PT ;  /* 0x000000410900780c */ /* 0x000fe20003f64270 */
[----:B------:R-:W0:Y:S01]  /*2500*/  MUFU.TANH R64, R64 ;  /* 0x0000004000407308 */ /* 0x000e220000002400 */
[----:B-1----:R-:W-:Y:S02]  /*2510*/  FSEL R69, R56, -INF , P4 ;  /* 0xff80000038457808 */ /* 0x002fe40002000000 */
[----:B------:R-:W-:Y:S02]  /*2520*/  FMNMX.FTZ R12, R33, R12, !PT ;  /* 0x0000000c210c7209 */ /* 0x000fe40007810000 */
[----:B------:R-:W-:Y:S02]  /*2530*/  ISETP.GT.AND P4, PT, R9, 0x48, PT ;  /* 0x000000480900780c */ /* 0x000fe40003f84270 */
[----:B---3--:R-:W-:Y:S01]  /*2540*/  FSEL R45, R57, -INF , P3 ;  /* 0xff800000392d7808 */ /* 0x008fe20001800000 */
[----:B------:R-:W-:Y:S01]  /*2550*/  MUFU.TANH R65, R65 ;  /* 0x0000004100417308 */ /* 0x000fe20000002400 */
[----:B------:R-:W-:-:S02]  /*2560*/  FMNMX.FTZ R12, R69, R12, !PT ;  /* 0x0000000c450c7209 */ /* 0x000fc40007810000 */
[----:B------:R-:W-:Y:S02]  /*2570*/  ISETP.GT.AND P3, PT, R9, 0x49, PT ;  /* 0x000000490900780c */ /* 0x000fe40003f64270 */
[----:B------:R-:W-:Y:S02]  /*2580*/  FSEL R13, R13, -INF , P4 ;  /* 0xff8000000d0d7808 */ /* 0x000fe40002000000 */
[----:B------:R-:W-:Y:S01]  /*2590*/  FMNMX.FTZ R12, R45, R12, !PT ;  /* 0x0000000c2d0c7209 */ /* 0x000fe20007810000 */
[----:B------:R-:W1:Y:S01]  /*25a0*/  MUFU.TANH R68, R68 ;  /* 0x0000004400447308 */ /* 0x000e620000002400 */
[----:B------:R-:W-:Y:S02]  /*25b0*/  ISETP.GT.AND P4, PT, R9, 0x50, PT ;  /* 0x000000500900780c */ /* 0x000fe40003f84270 */
[----:B------:R-:W-:Y:S02]  /*25c0*/  FMNMX.FTZ R12, R13, R12, !PT ;  /* 0x0000000c0d0c7209 */ /* 0x000fe40007810000 */
[----:B0-----:R-:W-:-:S02]  /*25d0*/  FSEL R37, R64, -INF , P4 ;  /* 0xff80000040257808 */ /* 0x001fc40002000000 */
[----:B------:R-:W-:Y:S01]  /*25e0*/  ISETP.GT.AND P4, PT, R9, 0x58, PT ;  /* 0x000000580900780c */ /* 0x000fe20003f84270 */
[----:B------:R0:W-:Y:S08]  /*25f0*/  MUFU.TANH R24, R35 ;  /* 0x0000002300187308 */ /* 0x0001f00000002400 */
[----:B------:R-:W2:Y:S01]  /*2600*/  MUFU.TANH R72, R72 ;  /* 0x0000004800487308 */ /* 0x000ea20000002400 */
[----:B0-----:R-:W-:-:S02]  /*2610*/  FSEL R35, R61, -INF , P3 ;  /* 0xff8000003d237808 */ /* 0x001fc40001800000 */
[----:B------:R-:W-:Y:S02]  /*2620*/  ISETP.GT.AND P3, PT, R9, 0x51, PT ;  /* 0x000000510900780c */ /* 0x000fe40003f64270 */
[----:B------:R-:W-:Y:S02]  /*2630*/  FMNMX.FTZ R12, R35, R12, !PT ;  /* 0x0000000c230c7209 */ /* 0x000fe40007810000 */
[----:B-1----:R-:W-:Y:S01]  /*2640*/  FSEL R41, R68, -INF , P4 ;  /* 0xff80000044297808 */ /* 0x002fe20002000000 */
[----:B------:R0:W-:Y:S01]  /*2650*/  MUFU.TANH R32, R39 ;  /* 0x0000002700207308 */ /* 0x0001e20000002400 */
[----:B------:R-:W-:Y:S02]  /*2660*/  FMNMX.FTZ R12, R37, R12, !PT ;  /* 0x0000000c250c7209 */ /* 0x000fe40007810000 */
[----:B------:R-:W-:-:S05]  /*2670*/  ISETP.GT.AND P4, PT, R9, 0x60, PT ;  /* 0x000000600900780c */ /* 0x000fca0003f84270 */
[----:B------:R-:W1:Y:S01]  /*2680*/  MUFU.TANH R76, R76 ;  /* 0x0000004c004c7308 */ /* 0x000e620000002400 */
[----:B0-----:R-:W-:Y:S02]  /*2690*/  FSEL R39, R65, -INF , P3 ;  /* 0xff80000041277808 */ /* 0x001fe40001800000 */
[----:B------:R-:W-:Y:S02]  /*26a0*/  ISETP.GT.AND P3, PT, R9, 0x59, PT ;  /* 0x000000590900780c */ /* 0x000fe40003f64270 */
[----:B------:R-:W-:Y:S02]  /*26b0*/  FMNMX.FTZ R12, R39, R12, !PT ;  /* 0x0000000c270c7209 */ /* 0x000fe40007810000 */
[----:B------:R-:W-:Y:S01]  /*26c0*/  FSEL R65, R14, -INF , P3 ;  /* 0xff8000000e417808 */ /* 0x000fe20001800000 */
[----:B------:R-:W0:Y:S01]  /*26d0*/  MUFU.TANH R80, R80 ;  /* 0x0000005000507308 */ /* 0x000e220000002400 */
[----:B------:R-:W-:Y:S02]  /*26e0*/  FMNMX.FTZ R12, R41, R12, !PT ;  /* 0x0000000c290c7209 */ /* 0x000fe40007810000 */
[----:B------:R-:W-:-:S02]  /*26f0*/  ISETP.GT.AND P3, PT, R9, 0x61, PT ;  /* 0x000000610900780c */ /* 0x000fc40003f64270 */
[----:B--2---:R-:W-:Y:S02]  /*2700*/  FSEL R61, R72, -INF , P4 ;  /* 0xff800000483d7808 */ /* 0x004fe40002000000 */
[----:B------:R-:W-:Y:S01]  /*2710*/  FMNMX.FTZ R12, R65, R12, !PT ;  /* 0x0000000c410c7209 */ /* 0x000fe20007810000 */
[----:B------:R2:W-:Y:S01]  /*2720*/  MUFU.TANH R40, R47 ;  /* 0x0000002f00287308 */ /* 0x0005e20000002400 */
[----:B------:R-:W-:Y:S02]  /*2730*/  ISETP.GT.AND P4, PT, R9, 0x68, PT ;  /* 0x000000680900780c */ /* 0x000fe40003f84270 */
[----:B------:R-:W-:Y:S02]  /*2740*/  FMNMX.FTZ R12, R61, R12, !PT ;  /* 0x0000000c3d0c7209 */ /* 0x000fe40007810000 */
[----:B-1----:R-:W-:Y:S02]  /*2750*/  FSEL R53, R76, -INF , P4 ;  /* 0xff8000004c357808 */ /* 0x002fe40002000000 */
[----:B------:R-:W-:Y:S01]  /*2760*/  ISETP.GT.AND P4, PT, R9, 0x70, PT ;  /* 0x000000700900780c */ /* 0x000fe20003f84270 */
[----:B------:R-:W1:Y:S01]  /*2770*/  MUFU.TANH R84, R84 ;  /* 0x0000005400547308 */ /* 0x000e620000002400 */
[----:B--2---:R-:W-:-:S02]  /*2780*/  FSEL R47, R21, -INF , P3 ;  /* 0xff800000152f7808 */ /* 0x004fc40001800000 */
[----:B------:R-:W-:Y:S02]  /*2790*/  ISETP.GT.AND P3, PT, R9, 0x69, PT ;  /* 0x000000690900780c */ /* 0x000fe40003f64270 */
[----:B------:R-:W-:Y:S02]  /*27a0*/  FMNMX.FTZ R12, R47, R12, !PT ;  /* 0x0000000c2f0c7209 */ /* 0x000fe40007810000 */
[----:B------:R-:W-:Y:S01]  /*27b0*/  FSEL R57, R60, -INF , P3 ;  /* 0xff8000003c397808 */ /* 0x000fe20001800000 */
[----:B------:R2:W-:Y:S01]  /*27c0*/  MUFU.TANH R48, R55 ;  /* 0x0000003700307308 */ /* 0x0005e20000002400 */
[----:B------:R-:W-:Y:S02]  /*27d0*/  FMNMX.FTZ R12, R53, R12, !PT ;  /* 0x0000000c350c7209 */ /* 0x000fe40007810000 */
[----:B------:R-:W-:Y:S02]  /*27e0*/  ISETP.GT.AND P3, PT, R9, 0x71, PT ;  /* 0x000000710900780c */ /* 0x000fe40003f64270 */
[----:B0-----:R-:W-:-:S02]  /*27f0*/  FSEL R49, R80, -INF , P4 ;  /* 0xff80000050317808 */ /* 0x001fc40002000000 */
[----:B------:R-:W-:Y:S01]  /*2800*/  FMNMX.FTZ R12, R57, R12, !PT ;  /* 0x0000000c390c7209 */ /* 0x000fe20007810000 */
[----:B------:R1:W-:Y:S01]  /*2810*/  MUFU.TANH R44, R51 ;  /* 0x00000033002c7308 */ /* 0x0003e20000002400 */
[----:B------:R-:W-:Y:S02]  /*2820*/  ISETP.GT.AND P4, PT, R9, 0x78, PT ;  /* 0x000000780900780c */ /* 0x000fe40003f84270 */
[----:B--2---:R-:W-:Y:S02]  /*2830*/  FSEL R55, R88, -INF , P3 ;  /* 0xff80000058377808 */ /* 0x004fe40001800000 */
[----:B------:R-:W-:Y:S02]  /*2840*/  FMNMX.FTZ R12, R49, R12, !PT ;  /* 0x0000000c310c7209 */ /* 0x000fe40007810000 */
[----:B------:R-:W-:Y:S01]  /*2850*/  ISETP.GT.AND P3, PT, R9, 0x79, PT ;  /* 0x000000790900780c */ /* 0x000fe20003f64270 */
[----:B------:R0:W-:Y:S01]  /*2860*/  MUFU.TANH R36, R43 ;  /* 0x0000002b00247308 */ /* 0x0001e20000002400 */
[----:B-1----:R-:W-:-:S02]  /*2870*/  FSEL R51, R84, -INF , P4 ;  /* 0xff80000054337808 */ /* 0x002fc40002000000 */
[----:B------:R-:W-:-:S04]  /*2880*/  FMNMX.FTZ R12, R55, R12, !PT ;  /* 0x0000000c370c7209 */ /* 0x000fc80007810000 */
[----:B------:R-:W-:Y:S01]  /*2890*/  FMNMX.FTZ R12, R51, R12, !PT ;  /* 0x0000000c330c7209 */ /* 0x000fe20007810000 */
[----:B------:R-:W1:Y:S01]  /*28a0*/  MUFU.TANH R26, R26 ;  /* 0x0000001a001a7308 */ /* 0x000e620000002400 */
[----:B0-----:R-:W-:-:S04]  /*28b0*/  FSEL R43, R90, -INF , P3 ;  /* 0xff8000005a2b7808 */ /* 0x001fc80001800000 */
[----:B------:R-:W-:-:S03]  /*28c0*/  FMNMX.FTZ R12, R43, R12, !PT ;  /* 0x0000000c2b0c7209 */ /* 0x000fc60007810000 */
[----:B------:R-:W0:Y:S02]  /*28d0*/  MUFU.TANH R30, R30 ;  /* 0x0000001e001e7308 */ /* 0x000e240000002400 */
[----:B------:R-:W2:Y:S06]  /*28e0*/  SHFL.BFLY PT, R9, R12, 0x2, 0x1f ;  /* 0x0c401f000c097f89 */ /* 0x000eac00000e0000 */
[----:B------:R-:W3:Y:S08]  /*28f0*/  MUFU.TANH R34, R34 ;  /* 0x0000002200227308 */ /* 0x000ef00000002400 */
[----:B------:R1:W-:Y:S08]  /*2900*/  MUFU.TANH R52, R59 ;  /* 0x0000003b00347308 */ /* 0x0003f00000002400 */
[----:B------:R-:W4:Y:S01]  /*2910*/  MUFU.TANH R38, R38 ;  /* 0x0000002600267308 */ /* 0x000f220000002400 */
[----:B--2---:R-:W-:-:S05]  /*2920*/  FMNMX.FTZ R9, R12, R9, !PT ;  /* 0x000000090c097209 */ /* 0x004fca0007810000 */
[----:B------:R-:W2:Y:S02]  /*2930*/  SHFL.BFLY PT, R12, R9, 0x1, 0x1f ;  /* 0x0c201f00090c7f89 */ /* 0x000ea400000e0000 */
[----:B------:R0:W-:Y:S08]  /*2940*/  MUFU.TANH R56, R63 ;  /* 0x0000003f00387308 */ /* 0x0001f00000002400 */
[----:B------:R5:W-:Y:S08]  /*2950*/  MUFU.TANH R60, R67 ;  /* 0x00000043003c7308 */ /* 0x000bf00000002400 */
[----:B------:R-:W4:Y:S01]  /*2960*/  MUFU.TANH R42, R42 ;  /* 0x0000002a002a7308 */ /* 0x000f220000002400 */
[----:B--2---:R-:W-:Y:S01]  /*2970*/  FMNMX.FTZ R21, R9, R12, !PT ;  /* 0x0000000c09157209 */ /* 0x004fe20007810000 */
[----:B------:R-:W-:-:S06]  /*2980*/  IMAD.U32 R12, RZ, RZ, UR7 ;  /* 0x00000007ff0c7e24 */ /* 0x000fcc000f8e00ff */
[----:B------:R3:W-:Y:S01]  /*2990*/  MUFU.TANH R111, R71 ;  /* 0x00000047006f7308 */ /* 0x0007e20000002400 */
[C---:B------:R-:W-:Y:S01]  /*29a0*/  FSETP.NEU.FTZ.AND P3, PT, R21.reuse, -INF , PT ;  /* 0xff8000001500780b */ /* 0x040fe20003f7d000 */
[----:B------:R-:W-:-:S05]  /*29b0*/  FMUL.FTZ R9, R21, R12 ;  /* 0x0000000c15097220 */ /* 0x000fca0000410000 */
[----:B------:R-:W-:Y:S01]  /*29c0*/  FSEL R14, R9, RZ, P3 ;  /* 0x000000ff090e7208 */ /* 0x000fe20001800000 */
[----:B------:R2:W-:Y:S01]  /*29d0*/  MUFU.TANH R64, R75 ;  /* 0x0000004b00407308 */ /* 0x0005e20000002400 */
[----:B------:R-:W-:-:S03]  /*29e0*/  IADD3 R9, R0, -R5, R8 ;  /* 0x8000000500097210 */ /* 0x000fc60007ffe008 */
[-CC-:B------:R-:W-:Y:S01]  /*29f0*/  FFMA.FTZ R178, R77, R12.reuse, -R14.reuse ;  /* 0x0000000c4db27223 */ /* 0x180fe2000001080e */
[----:B------:R-:W-:Y:S01]  /*2a00*/  VIMNMX R4, R4, R9, PT ;  /* 0x0000000904047248 */ /* 0x000fe20003fe0100 */
[-CC-:B------:R-:W-:Y:S01]  /*2a10*/  FFMA.FTZ R180, R11, R12.reuse, -R14.reuse ;  /* 0x0000000c0bb47223 */ /* 0x180fe2000001080e */
[-CC-:B------:R-:W-:Y:S01]  /*2a20*/  FFMA.FTZ R11, R25, R12.reuse, -R14.reuse ;  /* 0x0000000c190b7223 */ /* 0x180fe2000001080e */
[----:B------:R-:W4:Y:S01]  /*2a30*/  MUFU.TANH R46, R46 ;  /* 0x0000002e002e7308 */ /* 0x000f220000002400 */
[C---:B------:R-:W-:Y:S01]  /*2a40*/  ISETP.GT.AND P3, PT, R4.reuse, RZ, PT ;  /* 0x000000ff0400720c */ /* 0x040fe20003f64270 */
[-CC-:B------:R-:W-:Y:S01]  /*2a50*/  FFMA.FTZ R25, R81, R12.reuse, -R14.reuse ;  /* 0x0000000c51197223 */ /* 0x180fe2000001080e */
[C---:B------:R-:W-:Y:S01]  /*2a60*/  ISETP.GT.AND P4, PT, R4.reuse, 0x1, PT ;  /* 0x000000010400780c */ /* 0x040fe20003f84270 */
[-CC-:B------:R-:W-:Y:S01]  /*2a70*/  FFMA.FTZ R172, R85, R12.reuse, -R14.reuse ;  /* 0x0000000c55ac7223 */ /* 0x180fe2000001080e */
[----:B------:R-:W-:Y:S01]  /*2a80*/  ISETP.GT.AND P5, PT, R4, 0x8, PT ;  /* 0x000000080400780c */ /* 0x000fe20003fa4270 */
[-CC-:B------:R-:W-:Y:S01]  /*2a90*/  FFMA.FTZ R176, R27, R12.reuse, -R14.reuse ;  /* 0x0000000c1bb07223 */ /* 0x180fe2000001080e */
[----:B-1----:R-:W-:Y:S01]  /*2aa0*/  FSEL R59, R26, -INF , P3 ;  /* 0xff8000001a3b7808 */ /* 0x002fe20001800000 */
[----:B------:R4:W-:Y:S01]  /*2ab0*/  MUFU.TANH R117, R79 ;  /* 0x0000004f00757308 */ /* 0x0009e20000002400 */
[----:B------:R-:W-:Y:S01]  /*2ac0*/  FSEL R0, R20, -INF , P4 ;  /* 0xff80000014007808 */ /* 0x000fe20002000000 */
[-CC-:B------:R-:W-:Y:S01]  /*2ad0*/  FFMA.FTZ R27, R89, R12.reuse, -R14.reuse ;  /* 0x0000000c591b7223 */ /* 0x180fe2000001080e */
[----:B------:R-:W-:Y:S01]  /*2ae0*/  ISETP.GT.AND P3, PT, R4, 0x9, PT ;  /* 0x000000090400780c */ /* 0x000fe20003f64270 */
[-CC-:B------:R-:W-:Y:S01]  /*2af0*/  FFMA.FTZ R174, R91, R12.reuse, -R14.reuse ;  /* 0x0000000c5bae7223 */ /* 0x180fe2000001080e */
[----:B0-----:R-:W-:Y:S01]  /*2b00*/  FSEL R63, R30, -INF , P5 ;  /* 0xff8000001e3f7808 */ /* 0x001fe20002800000 */
[--C-:B------:R-:W-:Y:S01]  /*2b10*/  FFMA.FTZ R182, R15, R12, -R14.reuse ;  /* 0x0000000c0fb67223 */ /* 0x100fe2000001080e */
[----:B------:R-:W-:Y:S01]  /*2b20*/  FMNMX.FTZ R8, R59, R0, !PT ;  /* 0x000000003b087209 */ /* 0x000fe20007810000 */
[----:B------:R0:W-:Y:S01]  /*2b30*/  MUFU.TANH R68, R83 ;  /* 0x0000005300447308 */ /* 0x0001e20000002400 */
[----:B------:R-:W-:Y:S01]  /*2b40*/  ISETP.GT.AND P4, PT, R4, 0x10, PT ;  /* 0x000000100400780c */ /* 0x000fe20003f84270 */
[-CC-:B------:R-:W-:Y:S01]  /*2b50*/  FFMA.FTZ R15, R29, R12.reuse, -R14.reuse ;  /* 0x0000000c1d0f7223 */ /* 0x180fe2000001080e */
[----:B-----5:R-:W-:Y:S01]  /*2b60*/  FSEL R67, R28, -INF , P3 ;  /* 0xff8000001c437808 */ /* 0x020fe20001800000 */
[--C-:B------:R-:W-:Y:S01]  /*2b70*/  FFMA.FTZ R29, R93, R12, -R14.reuse ;  /* 0x0000000c5d1d7223 */ /* 0x100fe2000001080e */
[----:B------:R-:W-:Y:S01]  /*2b80*/  FMNMX.FTZ R8, R63, R8, !PT ;  /* 0x000000083f087209 */ /* 0x000fe20007810000 */
[-CC-:B------:R-:W-:Y:S01]  /*2b90*/  FFMA.FTZ R168, R95, R12.reuse, -R14.reuse ;  /* 0x0000000c5fa87223 */ /* 0x180fe2000001080e */
[----:B------:R-:W-:Y:S01]  /*2ba0*/  ISETP.GT.AND P3, PT, R4, 0x11, PT ;  /* 0x000000110400780c */ /* 0x000fe20003f64270 */
[----:B------:R-:W1:Y:S01]  /*2bb0*/  MUFU.TANH R50, R50 ;  /* 0x0000003200327308 */ /* 0x000e620000002400 */
[----:B---3--:R-:W-:Y:S01]  /*2bc0*/  FSEL R71, R34, -INF , P4 ;  /* 0xff80000022477808 */ /* 0x008fe20002000000 */
[--C-:B------:R-:W-:Y:S01]  /*2bd0*/  FFMA.FTZ R170, R73, R12, -R14.reuse ;  /* 0x0000000c49aa7223 */ /* 0x100fe2000001080e */
[----:B------:R-:W-:Y:S01]  /*2be0*/  FMNMX.FTZ R8, R67, R8, !PT ;  /* 0x0000000843087209 */ /* 0x000fe20007810000 */
[-CC-:B------:R-:W-:Y:S01]  /*2bf0*/  FFMA.FTZ R152, R69, R12.reuse, -R14.reuse ;  /* 0x0000000c45987223 */ /* 0x180fe2000001080e */
[----:B------:R-:W-:Y:S01]  /*2c00*/  ISETP.GT.AND P4, PT, R4, 0x18, PT ;  /* 0x000000180400780c */ /* 0x000fe20003f84270 */
[--C-:B------:R-:W-:Y:S01]  /*2c10*/  FFMA.FTZ R154, R13, R12, -R14.reuse ;  /* 0x0000000c0d9a7223 */ /* 0x100fe2000001080e */
[----:B--2---:R-:W-:Y:S01]  /*2c20*/  FSEL R75, R24, -INF , P3 ;  /* 0xff800000184b7808 */ /* 0x004fe20001800000 */
[----:B------:R2:W-:Y:S01]  /*2c30*/  MUFU.TANH R123, R87 ;  /* 0x00000057007b7308 */ /* 0x0005e20000002400 */
[----:B------:R-:W-:Y:S01]  /*2c40*/  FMNMX.FTZ R8, R71, R8, !PT ;  /* 0x0000000847087209 */ /* 0x000fe20007810000 */
[-CC-:B------:R-:W-:Y:S01]  /*2c50*/  FFMA.FTZ R10, R10, R12.reuse, -R14.reuse ;  /* 0x0000000c0a0a7223 */ /* 0x180fe2000001080e */
[----:B------:R-:W-:Y:S01]  /*2c60*/  ISETP.GT.AND P3, PT, R4, 0x19, PT ;  /* 0x000000190400780c */ /* 0x000fe20003f64270 */
[-CC-:B------:R-:W-:Y:S01]  /*2c70*/  FFMA.FTZ R39, R39, R12.reuse, -R14.reuse ;  /* 0x0000000c27277223 */ /* 0x180fe2000001080e */
[----:B----4-:R-:W-:Y:S01]  /*2c80*/  FSEL R79, R38, -INF , P4 ;  /* 0xff800000264f7808 */ /* 0x010fe20002000000 */
[--C-:B------:R-:W-:Y:S01]  /*2c90*/  FFMA.FTZ R47, R47, R12, -R14.reuse ;  /* 0x0000000c2f2f7223 */ /* 0x100fe2000001080e */
[----:B------:R-:W-:Y:S01]  /*2ca0*/  FMNMX.FTZ R8, R75, R8, !PT ;  /* 0x000000084b087209 */ /* 0x000fe20007810000 */
[----:B------:R-:W3:Y:S01]  /*2cb0*/  MUFU.TANH R54, R54 ;  /* 0x0000003600367308 */ /* 0x000ee20000002400 */
[----:B------:R-:W-:Y:S01]  /*2cc0*/  ISETP.GT.AND P4, PT, R4, 0x20, PT ;  /* 0x000000200400780c */ /* 0x000fe20003f84270 */
[-CC-:B------:R-:W-:Y:S01]  /*2cd0*/  FFMA.FTZ R31, R31, R12.reuse, -R14.reuse ;  /* 0x0000000c1f1f7223 */ /* 0x180fe2000001080e */
[----:B0-----:R-:W-:Y:S01]  /*2ce0*/  FSEL R83, R32, -INF , P3 ;  /* 0xff80000020537808 */ /* 0x001fe20001800000 */
[--C-:B------:R-:W-:Y:S01]  /*2cf0*/  FFMA.FTZ R33, R33, R12, -R14.reuse ;  /* 0x0000000c21217223 */ /* 0x100fe2000001080e */
[----:B------:R-:W-:Y:S01]  /*2d00*/  FMNMX.FTZ R8, R79, R8, !PT ;  /* 0x000000084f087209 */ /* 0x000fe20007810000 */
[-CC-:B------:R-:W-:Y:S01]  /*2d10*/  FFMA.FTZ R45, R45, R12.reuse, -R14.reuse ;  /* 0x0000000c2d2d7223 */ /* 0x180fe2000001080e */
[----:B------:R-:W-:Y:S01]  /*2d20*/  ISETP.GT.AND P3, PT, R4, 0x21, PT ;  /* 0x000000210400780c */ /* 0x000fe20003f64270 */
[----:B------:R-:W0:Y:S01]  /*2d30*/  MUFU.TANH R58, R58 ;  /* 0x0000003a003a7308 */ /* 0x000e220000002400 */
[----:B--2---:R-:W-:Y:S01]  /*2d40*/  FSEL R87, R42, -INF , P4 ;  /* 0xff8000002a577808 */ /* 0x004fe20002000000 */
[--C-:B------:R-:W-:Y:S01]  /*2d50*/  FFMA.FTZ R35, R35, R12, -R14.reuse ;  /* 0x0000000c23237223 */ /* 0x100fe2000001080e */
[----:B------:R-:W-:Y:S01]  /*2d60*/  FMNMX.FTZ R8, R83, R8, !PT ;  /* 0x0000000853087209 */ /* 0x000fe20007810000 */
[-CC-:B------:R-:W-:Y:S01]  /*2d70*/  FFMA.FTZ R37, R37, R12.reuse, -R14.reuse ;  /* 0x0000000c25257223 */ /* 0x180fe2000001080e */
[----:B------:R-:W-:Y:S01]  /*2d80*/  ISETP.GT.AND P4, PT, R4, 0x28, PT ;  /* 0x000000280400780c */ /* 0x000fe20003f84270 */
[--C-:B------:R-:W-:Y:S01]  /*2d90*/  FFMA.FTZ R41, R41, R12, -R14.reuse ;  /* 0x0000000c29297223 */ /* 0x100fe2000001080e */
[----:B------:R-:W-:Y:S01]  /*2da0*/  FSEL R77, R36, -INF , P3 ;  /* 0xff800000244d7808 */ /* 0x000fe20001800000 */
[----:B------:R-:W2:Y:S01]  /*2db0*/  MUFU.TANH R62, R62 ;  /* 0x0000003e003e7308 */ /* 0x000ea20000002400 */
[----:B------:R-:W-:Y:S01]  /*2dc0*/  FMNMX.FTZ R8, R87, R8, !PT ;  /* 0x0000000857087209 */ /* 0x000fe20007810000 */
[----:B------:R-:W-:Y:S01]  /*2dd0*/  IMAD.U32 R36, RZ, RZ, UR36 ;  /* 0x00000024ff247e24 */ /* 0x000fe2000f8e00ff */
[----:B------:R-:W-:Y:S01]  /*2de0*/  ISETP.GT.AND P3, PT, R4, 0x29, PT ;  /* 0x000000290400780c */ /* 0x000fe20003f64270 */
[-CC-:B------:R-:W-:Y:S01]  /*2df0*/  FFMA.FTZ R65, R65, R12.reuse, -R14.reuse ;  /* 0x0000000c41417223 */ /* 0x180fe2000001080e */
[----:B------:R-:W-:Y:S01]  /*2e00*/  FSEL R97, R46, -INF , P4 ;  /* 0xff8000002e617808 */ /* 0x000fe20002000000 */
[--C-:B------:R-:W-:Y:S01]  /*2e10*/  FFMA.FTZ R61, R61, R12, -R14.reuse ;  /* 0x0000000c3d3d7223 */ /* 0x100fe2000001080e */
[----:B------:R-:W-:Y:S01]  /*2e20*/  FMNMX.FTZ R8, R77, R8, !PT ;  /* 0x000000084d087209 */ /* 0x000fe20007810000 */
[----:B------:R-:W4:Y:S01]  /*2e30*/  MUFU.TANH R66, R66 ;  /* 0x0000004200427308 */ /* 0x000f220000002400 */
[----:B------:R-:W-:Y:S01]  /*2e40*/  ISETP.GT.AND P4, PT, R4, 0x30, PT ;  /* 0x000000300400780c */ /* 0x000fe20003f84270 */
[-CC-:B------:R-:W-:Y:S01]  /*2e50*/  FFMA.FTZ R53, R53, R12.reuse, -R14.reuse ;  /* 0x0000000c35357223 */ /* 0x180fe2000001080e */
[----:B------:R-:W-:Y:S01]  /*2e60*/  FSEL R81, R40, -INF , P3 ;  /* 0xff80000028517808 */ /* 0x000fe20001800000 */
[--C-:B------:R-:W-:Y:S01]  /*2e70*/  FFMA.FTZ R57, R57, R12, -R14.reuse ;  /* 0x0000000c39397223 */ /* 0x100fe2000001080e */
[----:B------:R-:W-:Y:S01]  /*2e80*/  FMNMX.FTZ R8, R97, R8, !PT ;  /* 0x0000000861087209 */ /* 0x000fe20007810000 */
[----:B------:R-:W5:Y:S01]  /*2e90*/  @P2 LDC R40, c[0x0][0x44c] ;  /* 0x00011300ff282b82 */ /* 0x000f620000000800 */
[----:B------:R-:W-:Y:S01]  /*2ea0*/  ISETP.GT.AND P3, PT, R4, 0x31, PT ;  /* 0x000000310400780c */ /* 0x000fe20003f64270 */
[----:B------:R-:W4:Y:S01]  /*2eb0*/  MUFU.TANH R70, R70 ;  /* 0x0000004600467308 */ /* 0x000f220000002400 */
[----:B-1----:R-:W-:Y:S01]  /*2ec0*/  FSEL R99, R50, -INF , P4 ;  /* 0xff80000032637808 */ /* 0x002fe20002000000 */
[--C-:B------:R-:W-:Y:S01]  /*2ed0*/  FFMA.FTZ R49, R49, R12, -R14.reuse ;  /* 0x0000000c31317223 */ /* 0x100fe2000001080e */
[----:B------:R-:W-:Y:S01]  /*2ee0*/  FMNMX.FTZ R8, R81, R8, !PT ;  /* 0x0000000851087209 */ /* 0x000fe20007810000 */
[-CC-:B------:R-:W-:Y:S01]  /*2ef0*/  FFMA.FTZ R55, R55, R12.reuse, -R14.reuse ;  /* 0x0000000c37377223 */ /* 0x180fe2000001080e */
[----:B------:R-:W-:Y:S01]  /*2f00*/  ISETP.GT.AND P4, PT, R4, 0x38, PT ;  /* 0x000000380400780c */ /* 0x000fe20003f84270 */
[--C-:B------:R-:W-:Y:S01]  /*2f10*/  FFMA.FTZ R51, R51, R12, -R14.reuse ;  /* 0x0000000c33337223 */ /* 0x100fe2000001080e */
[----:B------:R-:W-:Y:S01]  /*2f20*/  FSEL R85, R44, -INF , P3 ;  /* 0xff8000002c557808 */ /* 0x000fe20001800000 */
[----:B------:R-:W1:Y:S01]  /*2f30*/  MUFU.TANH R74, R74 ;  /* 0x0000004a004a7308 */ /* 0x000e620000002400 */
[----:B------:R-:W-:Y:S01]  /*2f40*/  FMNMX.FTZ R8, R99, R8, !PT ;  /* 0x0000000863087209 */ /* 0x000fe20007810000 */
[----:B------:R-:W-:Y:S01]  /*2f50*/  FFMA.FTZ R14, R43, R12, -R14 ;  /* 0x0000000c2b0e7223 */ /* 0x000fe2000001080e */
[----:B------:R-:W-:Y:S01]  /*2f60*/  ISETP.GT.AND P3, PT, R4, 0x39, PT ;  /* 0x000000390400780c */ /* 0x000fe20003f64270 */
[----:B------:R-:W-:Y:S01]  /*2f70*/  IMAD R42, R16, UR5, -R5 ;  /* 0x00000005102a7c24 */ /* 0x000fe2000f8e0a05 */
[----:B---3--:R-:W-:-:S02]  /*2f80*/  FSEL R101, R54, -INF , P4 ;  /* 0xff80000036657808 */ /* 0x008fc40002000000 */
[----:B------:R-:W-:Y:S01]  /*2f90*/  FMNMX.FTZ R8, R85, R8, !PT ;  /* 0x0000000855087209 */ /* 0x000fe20007810000 */
[----:B------:R-:W3:Y:S01]  /*2fa0*/  MUFU.TANH R78, R78 ;  /* 0x0000004e004e7308 */ /* 0x000ee20000002400 */
[----:B------:R-:W-:Y:S02]  /*2fb0*/  ISETP.GT.AND P4, PT, R4, 0x40, PT ;  /* 0x000000400400780c */ /* 0x000fe40003f84270 */
[----:B------:R-:W-:Y:S02]  /*2fc0*/  FSEL R89, R48, -INF , P3 ;  /* 0xff80000030597808 */ /* 0x000fe40001800000 */
[----:B------:R-:W-:Y:S01]  /*2fd0*/  FMNMX.FTZ R8, R101, R8, !PT ;  /* 0x0000000865087209 */ /* 0x000fe20007810000 */
[----:B-----5:R-:W-:Y:S01]  /*2fe0*/  @P2 IMAD.HI.U32 R40, R23, R40, RZ ;  /* 0x0000002817282227 */ /* 0x020fe200078e00ff */
[----:B------:R-:W-:Y:S01]  /*2ff0*/  ISETP.GT.AND P3, PT, R4, 0x41, PT ;  /* 0x000000410400780c */ /* 0x000fe20003f64270 */
[----:B------:R-:W5:Y:S01]  /*3000*/  MUFU.TANH R82, R82 ;  /* 0x0000005200527308 */ /* 0x000f620000002400 */
[----:B0-----:R-:W-:-:S02]  /*3010*/  FSEL R103, R58, -INF , P4 ;  /* 0xff8000003a677808 */ /* 0x001fc40002000000 */
[----:B------:R-:W-:Y:S02]  /*3020*/  FMNMX.FTZ R8, R89, R8, !PT ;  /* 0x0000000859087209 */ /* 0x000fe40007810000 */
[----:B------:R-:W-:Y:S02]  /*3030*/  ISETP.GT.AND P4, PT, R4, 0x48, PT ;  /* 0x000000480400780c */ /* 0x000fe40003f84270 */
[----:B------:R-:W-:Y:S01]  /*3040*/  FSEL R91, R52, -INF , P3 ;  /* 0xff800000345b7808 */ /* 0x000fe20001800000 */
[----:B------:R-:W-:Y:S01]  /*3050*/  MUFU.TANH R86, R86 ;  /* 0x0000005600567308 */ /* 0x000fe20000002400 */
[----:B------:R-:W-:Y:S02]  /*3060*/  FMNMX.FTZ R8, R103, R8, !PT ;  /* 0x0000000867087209 */ /* 0x000fe40007810000 */
[----:B------:R-:W-:Y:S02]  /*3070*/  ISETP.GT.AND P3, PT, R4, 0x49, PT ;  /* 0x000000490400780c */ /* 0x000fe40003f64270 */
[----:B--2---:R-:W-:-:S02]  /*3080*/  FSEL R105, R62, -INF , P4 ;  /* 0xff8000003e697808 */ /* 0x004fc40002000000 */
[----:B------:R-:W-:Y:S01]  /*3090*/  FMNMX.FTZ R8, R91, R8, !PT ;  /* 0x000000085b087209 */ /* 0x000fe20007810000 */
[----:B------:R-:W-:Y:S01]  /*30a0*/  MUFU.EX2 R180, R180 ;  /* 0x000000b400b47308 */ /* 0x000fe20000000800 */
[----:B------:R-:W-:Y:S02]  /*30b0*/  ISETP.GT.AND P4, PT, R4, 0x50, PT ;  /* 0x000000500400780c */ /* 0x000fe40003f84270 */
[----:B------:R-:W-:Y:S02]  /*30c0*/  FSEL R93, R56, -INF , P3 ;  /* 0xff800000385d7808 */ /* 0x000fe40001800000 */
[----:B------:R-:W-:Y:S02]  /*30d0*/  FMNMX.FTZ R8, R105, R8, !PT ;  /* 0x0000000869087209 */ /* 0x000fe40007810000 */
[----:B------:R-:W-:Y:S01]  /*30e0*/  ISETP.GT.AND P3, PT, R4, 0x51, PT ;  /* 0x000000510400780c */ /* 0x000fe20003f64270 */
[----:B------:R-:W0:Y:S01]  /*30f0*/  MUFU.EX2 R9, R10 ;  /* 0x0000000a00097308 */ /* 0x000e220000000800 */
[----:B----4-:R-:W-:-:S02]  /*3100*/  FSEL R107, R66, -INF , P4 ;  /* 0xff800000426b7808 */ /* 0x010fc40002000000 */
[----:B------:R-:W-:Y:S02]  /*3110*/  FMNMX.FTZ R8, R93, R8, !PT ;  /* 0x000000085d087209 */ /* 0x000fe40007810000 */
[----:B------:R-:W-:Y:S02]  /*3120*/  ISETP.GT.AND P4, PT, R4, 0x58, PT ;  /* 0x000000580400780c */ /* 0x000fe40003f84270 */
[----:B------:R-:W-:Y:S01]  /*3130*/  FSEL R95, R60, -INF , P3 ;  /* 0xff8000003c5f7808 */ /* 0x000fe20001800000 */
[----:B------:R-:W2:Y:S01]  /*3140*/  MUFU.EX2 R182, R182 ;  /* 0x000000b600b67308 */ /* 0x000ea20000000800 */
[----:B------:R-:W-:Y:S02]  /*3150*/  FMNMX.FTZ R8, R107, R8, !PT ;  /* 0x000000086b087209 */ /* 0x000fe40007810000 */
[----:B------:R-:W-:Y:S02]  /*3160*/  ISETP.GT.AND P3, PT, R4, 0x59, PT ;  /* 0x000000590400780c */ /* 0x000fe40003f64270 */
[----:B------:R-:W-:-:S02]  /*3170*/  FSEL R109, R70, -INF , P4 ;  /* 0xff800000466d7808 */ /* 0x000fc40002000000 */
[----:B------:R-:W-:Y:S01]  /*3180*/  FMNMX.FTZ R8, R95, R8, !PT ;  /* 0x000000085f087209 */ /* 0x000fe20007810000 */
[----:B------:R-:W4:Y:S01]  /*3190*/  MUFU.EX2 R11, R11 ;  /* 0x0000000b000b7308 */ /* 0x000f220000000800 */
[C---:B------:R-:W-:Y:S02]  /*31a0*/  ISETP.GT.AND P4, PT, R4.reuse, 0x60, PT ;  /* 0x000000600400780c */ /* 0x040fe40003f84270 */
[----:B------:R-:W-:Y:S02]  /*31b0*/  FSEL R111, R111, -INF , P3 ;  /* 0xff8000006f6f7808 */ /* 0x000fe40001800000 */
[----:B------:R-:W-:Y:S02]  /*31c0*/  FMNMX.FTZ R8, R109, R8, !PT ;  /* 0x000000086d087209 */ /* 0x000fe40007810000 */
[----:B------:R-:W-:Y:S01]  /*31d0*/  ISETP.GT.AND P3, PT, R4, 0x61, PT ;  /* 0x000000610400780c */ /* 0x000fe20003f64270 */
[----:B------:R-:W4:Y:S01]  /*31e0*/  MUFU.EX2 R176, R176 ;  /* 0x000000b000b07308 */ /* 0x000f220000000800 */
[----:B-1----:R-:W-:-:S02]  /*31f0*/  FSEL R113, R74, -INF , P4 ;  /* 0xff8000004a717808 */ /* 0x002fc40002000000 */
[----:B------:R-:W-:Y:S02]  /*3200*/  FMNMX.FTZ R8, R111, R8, !PT ;  /* 0x000000086f087209 */ /* 0x000fe40007810000 */
[----:B------:R-:W-:Y:S02]  /*3210*/  ISETP.GT.AND P4, PT, R4, 0x68, PT ;  /* 0x000000680400780c */ /* 0x000fe40003f84270 */
[----:B------:R-:W-:Y:S01]  /*3220*/  FSEL R73, R64, -INF , P3 ;  /* 0xff80000040497808 */ /* 0x000fe20001800000 */
[----:B------:R-:W1:Y:S01]  /*3230*/  MUFU.EX2 R15, R15 ;  /* 0x0000000f000f7308 */ /* 0x000e620000000800 */
[----:B------:R-:W-:Y:S02]  /*3240*/  FMNMX.FTZ R8, R113, R8, !PT ;  /* 0x0000000871087209 */ /* 0x000fe40007810000 */
[----:B------:R-:W-:Y:S02]  /*3250*/  ISETP.GT.AND P3, PT, R4, 0x69, PT ;  /* 0x000000690400780c */ /* 0x000fe40003f64270 */
[----:B---3--:R-:W-:-:S02]  /*3260*/  FSEL R115, R78, -INF , P4 ;  /* 0xff8000004e737808 */ /* 0x008fc40002000000 */
[----:B------:R-:W-:Y:S01]  /*3270*/  FMNMX.FTZ R8, R73, R8, !PT ;  /* 0x0000000849087209 */ /* 0x000fe20007810000 */
[----:B------:R0:W-:Y:S01]  /*3280*/  MUFU.EX2 R156, R39 ;  /* 0x00000027009c7308 */ /* 0x0001e20000000800 */
[C---:B------:R-:W-:Y:S02]  /*3290*/  ISETP.GT.AND P4, PT, R4.reuse, 0x70, PT ;  /* 0x000000700400780c */ /* 0x040fe40003f84270 */
[----:B------:R-:W-:Y:S02]  /*32a0*/  FSEL R117, R117, -INF , P3 ;  /* 0xff80000075757808 */ /* 0x000fe40001800000 */
[----:B------:R-:W-:Y:S02]  /*32b0*/  FMNMX.FTZ R8, R115, R8, !PT ;  /* 0x0000000873087209 */ /* 0x000fe40007810000 */
[----:B------:R-:W-:Y:S01]  /*32c0*/  ISETP.GT.AND P3, PT, R4, 0x71, PT ;  /* 0x000000710400780c */ /* 0x000fe20003f64270 */
[----:B------:R-:W3:Y:S01]  /*32d0*/  MUFU.EX2 R178, R178 ;  /* 0x000000b200b27308 */ /* 0x000ee20000000800 */
[----:B-----5:R-:W-:Y:S01]  /*32e0*/  FSEL R119, R82, -INF , P4 ;  /* 0xff80000052777808 */ /* 0x020fe20002000000 */
[----:B0-----:R-:W-:Y:S01]  /*32f0*/  FADD.FTZ R39, R180, R9 ;  /* 0x00000009b4277221 */ /* 0x001fe20000010000 */
        /* <DEDUP_REMOVED lines=9> */
[----:B------:R-:W-:-:S02]  /*3390*/  FSEL R123, R123, -INF , P3 ;  /* 0xff8000007b7b7808 */ /* 0x000fc40001800000 */
[----:B------:R-:W-:Y:S02]  /*33a0*/  FMNMX.FTZ R8, R121, R8, !PT ;  /* 0x0000000879087209 */ /* 0x000fe40007810000 */
[----:B------:R-:W-:Y:S02]  /*33b0*/  F2FP.F16.F32.PACK_AB R180, R9, R180 ;  /* 0x000000b409b4723e */ /* 0x000fe400000000ff */
[----:B------:R-:W-:Y:S01]  /*33c0*/  FMNMX.FTZ R8, R123, R8, !PT ;  /* 0x000000087b087209 */ /* 0x000fe20007810000 */
[----:B------:R-:W-:Y:S04]  /*33d0*/  MUFU.EX2 R27, R27 ;  /* 0x0000001b001b7308 */ /* 0x000fe80000000800 */
[----:B------:R-:W0:Y:S04]  /*33e0*/  SHFL.BFLY PT, R13, R8, 0x2, 0x1f ;  /* 0x0c401f00080d7f89 */ /* 0x000e2800000e0000 */
[----:B------:R5:W-:Y:S08]  /*33f0*/  MUFU.EX2 R160, R47 ;  /* 0x0000002f00a07308 */ /* 0x000bf00000000800 */
[----:B------:R-:W-:Y:S01]  /*3400*/  MUFU.EX2 R174, R174 ;  /* 0x000000ae00ae7308 */ /* 0x000fe20000000800 */
[----:B-----5:R-:W5:Y:S07]  /*3410*/  @P2 LDC R47, c[0x0][0x450] ;  /* 0x00011400ff2f2b82 */ /* 0x020f6e0000000800 */
[----:B------:R-:W-:Y:S01]  /*3420*/  MUFU.EX2 R29, R29 ;  /* 0x0000001d001d7308 */ /* 0x000fe20000000800 */
[----:B0-----:R-:W-:-:S07]  /*3430*/  FMNMX.FTZ R4, R8, R13, !PT ;  /* 0x0000000d08047209 */ /* 0x001fce0007810000 */
[----:B------:R-:W-:Y:S01]  /*3440*/  MUFU.EX2 R168, R168 ;  /* 0x000000a800a87308 */ /* 0x000fe20000000800 */
[----:B------:R-:W0:Y:S07]  /*3450*/  SHFL.BFLY PT, R13, R4, 0x1, 0x1f ;  /* 0x0c201f00040d7f89 */ /* 0x000e2e00000e0000 */
[----:B------:R-:W-:Y:S01]  /*3460*/  MUFU.EX2 R31, R31 ;  /* 0x0000001f001f7308 */ /* 0x000fe20000000800 */
[----:B-----5:R-:W-:-:S07]  /*3470*/  @P2 SHF.R.U32.HI R23, RZ, R47, R40 ;  /* 0x0000002fff172219 */ /* 0x020fce0000011628 */
        /* <DEDUP_REMOVED lines=21> */
[----:B--2---:R-:W-:Y:S01]  /*35d0*/  FADD.FTZ R0, R182, R39 ;  /* 0x00000027b6007221 */ /* 0x004fe20000010000 */
[-CC-:B------:R-:W-:Y:S01]  /*35e0*/  FFMA.FTZ R99, R99, R12.reuse, -R4.reuse ;  /* 0x0000000c63637223 */ /* 0x180fe20000010804 */
[-CC-:B------:R-:W-:Y:S01]  /*35f0*/  FFMA.FTZ R85, R85, R12.reuse, -R4.reuse ;  /* 0x0000000c55557223 */ /* 0x180fe20000010804 */
[-C--:B------:R-:W-:Y:S01]  /*3600*/  FFMA.FTZ R101, R101, R12.reuse, -R4 ;  /* 0x0000000c65657223 */ /* 0x080fe20000010804 */
[----:B----4-:R-:W-:Y:S01]  /*3610*/  FADD.FTZ R39, R11, R0 ;  /* 0x000000000b277221 */ /* 0x010fe20000010000 */
[-CC-:B------:R-:W-:Y:S01]  /*3620*/  FFMA.FTZ R89, R89, R12.reuse, -R4.reuse ;  /* 0x0000000c59597223 */ /* 0x180fe20000010804 */
[-CC-:B------:R-:W-:Y:S01]  /*3630*/  FFMA.FTZ R103, R103, R12.reuse, -R4.reuse ;  /* 0x0000000c67677223 */ /* 0x180fe20000010804 */
[----:B------:R-:W2:Y:S01]  /*3640*/  MUFU.EX2 R63, R63 ;  /* 0x0000003f003f7308 */ /* 0x000ea20000000800 */
[----:B------:R-:W-:Y:S01]  /*3650*/  FADD.FTZ R0, R176, R39 ;  /* 0x00000027b0007221 */ /* 0x000fe20000010000 */
[-CC-:B------:R-:W-:Y:S01]  /*3660*/  FFMA.FTZ R91, R91, R12.reuse, -R4.reuse ;  /* 0x0000000c5b5b7223 */ /* 0x180fe20000010804 */
[-CC-:B------:R-:W-:Y:S01]  /*3670*/  FFMA.FTZ R105, R105, R12.reuse, -R4.reuse ;  /* 0x0000000c69697223 */ /* 0x180fe20000010804 */
[-C--:B------:R-:W-:Y:S01]  /*3680*/  FFMA.FTZ R93, R93, R12.reuse, -R4 ;  /* 0x0000000c5d5d7223 */ /* 0x080fe20000010804 */
[----:B-1----:R-:W-:Y:S01]  /*3690*/  FADD.FTZ R39, R15, R0 ;  /* 0x000000000f277221 */ /* 0x002fe20000010000 */
[----:B------:R-:W-:Y:S01]  /*36a0*/  @!P1 IADD3 R0, R36, 0x28840, RZ ;  /* 0x0002884024009810 */ /* 0x000fe20007ffe0ff */
[-C--:B------:R-:W-:Y:S01]  /*36b0*/  FFMA.FTZ R107, R107, R12.reuse, -R4 ;  /* 0x0000000c6b6b7223 */ /* 0x080fe20000010804 */
[----:B------:R-:W1:Y:S01]  /*36c0*/  MUFU.EX2 R10, R67 ;  /* 0x00000043000a7308 */ /* 0x000e620000000800 */
[----:B---3--:R-:W-:Y:S01]  /*36d0*/  FADD.FTZ R38, R178, R39 ;  /* 0x00000027b2267221 */ /* 0x008fe20000010000 */
[----:B0-----:R-:W-:Y:S01]  /*36e0*/  FADD.FTZ R36, R59, R8 ;  /* 0x000000083b247221 */ /* 0x001fe20000010000 */
[----:B------:R-:W-:Y:S01]  /*36f0*/  @!P1 PRMT R0, RZ, 0x654, R0 ;  /* 0x00000654ff009816 */ /* 0x000fe20000000000 */
[-C--:B------:R-:W-:Y:S01]  /*3700*/  FFMA.FTZ R95, R95, R12.reuse, -R4 ;  /* 0x0000000c5f5f7223 */ /* 0x080fe20000010804 */
[----:B------:R-:W-:Y:S01]  /*3710*/  FADD.FTZ R43, R25, R38 ;  /* 0x00000026192b7221 */ /* 0x000fe20000010000 */
[-C--:B------:R-:W-:Y:S01]  /*3720*/  FFMA.FTZ R109, R109, R12.reuse, -R4 ;  /* 0x0000000c6d6d7223 */ /* 0x080fe20000010804 */
[----:B------:R0:W-:Y:S01]  /*3730*/  @!P1 SYNCS.ARRIVE.TRANS64.RED.A1T0 RZ, [R0+URZ], RZ ;  /* 0x000000ff00ff99a7 */ /* 0x0001e2000810043f */
[----:B------:R-:W3:Y:S01]  /*3740*/  MUFU.EX2 R71, R71 ;  /* 0x0000004700477308 */ /* 0x000ee20000000800 */
[----:B--2---:R-:W-:Y:S01]  /*3750*/  FADD.FTZ R39, R63, R36 ;  /* 0x000000243f277221 */ /* 0x004fe20000010000 */
[----:B------:R-:W-:Y:S01]  /*3760*/  FADD.FTZ R38, R172, R43 ;  /* 0x0000002bac267221 */ /* 0x000fe20000010000 */
[-CC-:B------:R-:W-:Y:S01]  /*3770*/  FFMA.FTZ R111, R111, R12.reuse, -R4.reuse ;  /* 0x0000000c6f6f7223 */ /* 0x180fe20000010804 */
[-CC-:B------:R-:W-:Y:S01]  /*3780*/  FFMA.FTZ R113, R113, R12.reuse, -R4.reuse ;  /* 0x0000000c71717223 */ /* 0x180fe20000010804 */
[-C--:B------:R-:W-:Y:S01]  /*3790*/  FFMA.FTZ R73, R73, R12.reuse, -R4 ;  /* 0x0000000c49497223 */ /* 0x080fe20000010804 */
[----:B------:R-:W-:Y:S01]  /*37a0*/  FADD.FTZ R43, R27, R38 ;  /* 0x000000261b2b7221 */ /* 0x000fe20000010000 */
[-CC-:B------:R-:W-:Y:S01]  /*37b0*/  FFMA.FTZ R115, R115, R12.reuse, -R4.reuse ;  /* 0x0000000c73737223 */ /* 0x180fe20000010804 */
[----:B------:R-:W2:Y:S01]  /*37c0*/  MUFU.EX2 R20, R75 ;  /* 0x0000004b00147308 */ /* 0x000ea20000000800 */
[----:B-1----:R-:W-:Y:S01]  /*37d0*/  FADD.FTZ R36, R10, R39 ;  /* 0x000000270a247221 */ /* 0x002fe20000010000 */
[----:B------:R-:W-:Y:S01]  /*37e0*/  FADD.FTZ R38, R174, R43 ;  /* 0x0000002bae267221 */ /* 0x000fe20000010000 */
[-CC-:B------:R-:W-:Y:S01]  /*37f0*/  FFMA.FTZ R117, R117, R12.reuse, -R4.reuse ;  /* 0x0000000c75757223 */ /* 0x180fe20000010804 */
[-CC-:B------:R-:W-:Y:S01]  /*3800*/  FFMA.FTZ R119, R119, R12.reuse, -R4.reuse ;  /* 0x0000000c77777223 */ /* 0x180fe20000010804 */
[-CC-:B------:R-:W-:Y:S01]  /*3810*/  FFMA.FTZ R69, R69, R12.reuse, -R4.reuse ;  /* 0x0000000c45457223 */ /* 0x180fe20000010804 */
[-CC-:B------:R-:W-:Y:S01]  /*3820*/  FFMA.FTZ R121, R121, R12.reuse, -R4.reuse ;  /* 0x0000000c79797223 */ /* 0x180fe20000010804 */
[----:B------:R-:W-:Y:S01]  /*3830*/  FFMA.FTZ R123, R123, R12, -R4 ;  /* 0x0000000c7b7b7223 */ /* 0x000fe20000010804 */
[----:B------:R-:W1:Y:S01]  /*3840*/  MUFU.EX2 R79, R79 ;  /* 0x0000004f004f7308 */ /* 0x000e620000000800 */
[----:B---3--:R-:W-:Y:S01]  /*3850*/  FADD.FTZ R39, R71, R36 ;  /* 0x0000002447277221 */ /* 0x008fe20000010000 */
[----:B------:R-:W-:-:S02]  /*3860*/  F2FP.F16.F32.PACK_AB R183, R10, R63 ;  /* 0x0000003f0ab7723e */ /* 0x000fc400000000ff */
[----:B------:R-:W-:Y:S01]  /*3870*/  F2FP.F16.F32.PACK_AB R182, R11, R182 ;  /* 0x000000b60bb6723e */ /* 0x000fe200000000ff */
[----:B------:R-:W-:Y:S01]  /*3880*/  VIADD R11, R22, 0xfffffffe ;  /* 0xfffffffe160b7836 */ /* 0x000fe20000000000 */
[----:B------:R-:W-:Y:S02]  /*3890*/  F2FP.F16.F32.PACK_AB R181, R8, R59 ;  /* 0x0000003b08b5723e */ /* 0x000fe400000000ff */
[----:B------:R-:W3:Y:S01]  /*38a0*/  MUFU.EX2 R24, R83 ;  /* 0x0000005300187308 */ /* 0x000ee20000000800 */
[----:B--2---:R-:W-:Y:S01]  /*38b0*/  FADD.FTZ R36, R20, R39 ;  /* 0x0000002714247221 */ /* 0x004fe20000010000 */
[----:B------:R-:W-:Y:S01]  /*38c0*/  FADD.FTZ R39, R29, R38 ;  /* 0x000000261d277221 */ /* 0x000fe20000010000 */
[----:B------:R-:W-:Y:S02]  /*38d0*/  F2FP.F16.F32.PACK_AB R176, R15, R176 ;  /* 0x000000b00fb0723e */ /* 0x000fe400000000ff */
[----:B------:R-:W-:Y:S01]  /*38e0*/  F2FP.F16.F32.PACK_AB R178, R25, R178 ;  /* 0x000000b219b2723e */ /* 0x000fe200000000ff */
[----:B------:R-:W-:Y:S01]  /*38f0*/  FADD.FTZ R40, R168, R39 ;  /* 0x00000027a8287221 */ /* 0x000fe20000010000 */
[----:B------:R-:W-:Y:S01]  /*3900*/  IMAD.IADD R39, R42, 0x1, R23 ;  /* 0x000000012a277824 */ /* 0x000fe200078e0217 */
[----:B------:R-:W2:Y:S01]  /*3910*/  MUFU.EX2 R87, R87 ;  /* 0x0000005700577308 */ /* 0x000ea20000000800 */
[----:B-1----:R-:W-:Y:S01]  /*3920*/  FADD.FTZ R5, R79, R36 ;  /* 0x000000244f057221 */ /* 0x002fe20000010000 */
[----:B------:R-:W-:Y:S01]  /*3930*/  FADD.FTZ R23, R31, R40 ;  /* 0x000000281f177221 */ /* 0x000fe20000010000 */
[----:B------:R-:W-:-:S02]  /*3940*/  F2FP.F16.F32.PACK_AB R172, R27, R172 ;  /* 0x000000ac1bac723e */ /* 0x000fc400000000ff */
[----:B------:R-:W-:Y:S01]  /*3950*/  SHF.R.S32.HI R44, RZ, 0x1f, R39 ;  /* 0x0000001fff2c7819 */ /* 0x000fe20000011427 */
[----:B------:R-:W-:Y:S01]  /*3960*/  FADD.FTZ R40, R170, R23 ;  /* 0x00000017aa287221 */ /* 0x000fe20000010000 */
[----:B------:R-:W-:Y:S01]  /*3970*/  F2FP.F16.F32.PACK_AB R174, R29, R174 ;  /* 0x000000ae1dae723e */ /* 0x000fe200000000ff */
[----:B------:R-:W1:Y:S01]  /*3980*/  MUFU.EX2 R26, R77 ;  /* 0x0000004d001a7308 */ /* 0x000e620000000800 */
[----:B---3--:R-:W-:Y:S01]  /*3990*/  FADD.FTZ R38, R24, R5 ;  /* 0x0000000518267221 */ /* 0x008fe20000010000 */
[----:B------:R-:W-:Y:S01]  /*39a0*/  FADD.FTZ R23, R33, R40 ;  /* 0x0000002821177221 */ /* 0x000fe20000010000 */
[----:B------:R-:W-:Y:S02]  /*39b0*/  LEA.HI R39, R44, R39, RZ, 0x7 ;  /* 0x000000272c277211 */ /* 0x000fe400078f38ff */
[----:B------:R-:W-:Y:S01]  /*39c0*/  F2FP.F16.F32.PACK_AB R168, R31, R168 ;  /* 0x000000a81fa8723e */ /* 0x000fe200000000ff */
[----:B------:R-:W-:Y:S01]  /*39d0*/  FADD.FTZ R42, R152, R23 ;  /* 0x00000017982a7221 */ /* 0x000fe20000010000 */
[----:B------:R-:W-:Y:S01]  /*39e0*/  F2FP.F16.F32.PACK_AB R170, R33, R170 ;  /* 0x000000aa21aa723e */ /* 0x000fe200000000ff */
[----:B------:R-:W3:Y:S01]  /*39f0*/  MUFU.EX2 R97, R97 ;  /* 0x0000006100617308 */ /* 0x000ee20000000800 */
[----:B--2---:R-:W-:Y:S01]  /*3a00*/  FADD.FTZ R5, R87, R38 ;  /* 0x0000002657057221 */ /* 0x004fe20000010000 */
[----:B------:R-:W-:-:S02]  /*3a10*/  F2FP.F16.F32.PACK_AB R177, R20, R71 ;  /* 0x0000004714b1723e */ /* 0x000fc400000000ff */
[----:B------:R-:W-:-:S04]  /*3a20*/  F2FP.F16.F32.PACK_AB R179, R24, R79 ;  /* 0x0000004f18b3723e */ /* 0x000fc800000000ff */
[----:B------:R-:W2:Y:S01]  /*3a30*/  MUFU.EX2 R28, R81 ;  /* 0x00000051001c7308 */ /* 0x000ea20000000800 */
[C---:B-1----:R-:W-:Y:S01]  /*3a40*/  FADD.FTZ R38, R26.reuse, R5 ;  /* 0x000000051a267221 */ /* 0x042fe20000010000 */
[----:B------:R-:W-:-:S06]  /*3a50*/  F2FP.F16.F32.PACK_AB R173, R26, R87 ;  /* 0x000000571aad723e */ /* 0x000fcc00000000ff */
[----:B------:R-:W1:Y:S01]  /*3a60*/  MUFU.EX2 R45, R45 ;  /* 0x0000002d002d7308 */ /* 0x000e620000000800 */
[----:B---3--:R-:W-:-:S07]  /*3a70*/  FADD.FTZ R5, R97, R38 ;  /* 0x0000002661057221 */ /* 0x008fce0000010000 */
[----:B------:R-:W3:Y:S01]  /*3a80*/  MUFU.EX2 R99, R99 ;  /* 0x0000006300637308 */ /* 0x000ee20000000800 */
[C---:B--2---:R-:W-:Y:S01]  /*3a90*/  FADD.FTZ R40, R28.reuse, R5 ;  /* 0x000000051c287221 */ /* 0x044fe20000010000 */
[----:B------:R-:W-:Y:S02]  /*3aa0*/  F2FP.F16.F32.PACK_AB R175, R28, R97 ;  /* 0x000000611caf723e */ /* 0x000fe400000000ff */
[----:B------:R-:W-:-:S04]  /*3ab0*/  CS2R R96, SRZ ;  /* 0x0000000000607805 */ /* 0x000fc8000001ff00 */
[----:B------:R-:W2:Y:S01]  /*3ac0*/  MUFU.EX2 R154, R154 ;  /* 0x0000009a009a7308 */ /* 0x000ea20000000800 */
[C---:B-1----:R-:W-:Y:S01]  /*3ad0*/  FADD.FTZ R23, R45.reuse, R42 ;  /* 0x0000002a2d177221 */ /* 0x042fe20000010000 */
[----:B------:R-:W-:-:S06]  /*3ae0*/  F2FP.F16.F32.PACK_AB R152, R45, R152 ;  /* 0x000000982d98723e */ /* 0x000fcc00000000ff */
[----:B------:R-:W1:Y:S01]  /*3af0*/  MUFU.EX2 R30, R85 ;  /* 0x00000055001e7308 */ /* 0x000e620000000800 */
[----:B---3--:R-:W-:-:S07]  /*3b00*/  FADD.FTZ R5, R99, R40 ;  /* 0x0000002863057221 */ /* 0x008fce0000010000 */
[----:B------:R-:W3:Y:S01]  /*3b10*/  MUFU.EX2 R35, R35 ;  /* 0x0000002300237308 */ /* 0x000ee20000000800 */
[----:B--2---:R-:W-:-:S07]  /*3b20*/  FADD.FTZ R42, R154, R23 ;  /* 0x000000179a2a7221 */ /* 0x004fce0000010000 */
[----:B------:R-:W2:Y:S01]  /*3b30*/  MUFU.EX2 R101, R101 ;  /* 0x0000006500657308 */ /* 0x000ea20000000800 */
[C---:B-1----:R-:W-:Y:S01]  /*3b40*/  FADD.FTZ R40, R30.reuse, R5 ;  /* 0x000000051e287221 */ /* 0x042fe20000010000 */
[----:B------:R-:W-:Y:S02]  /*3b50*/  F2FP.F16.F32.PACK_AB R169, R30, R99 ;  /* 0x000000631ea9723e */ /* 0x000fe400000000ff */
[----:B------:R-:W-:-:S04]  /*3b60*/  CS2R R98, SRZ ;  /* 0x0000000000627805 */ /* 0x000fc8000001ff00 */
[----:B------:R-:W1:Y:S01]  /*3b70*/  MUFU.EX2 R37, R37 ;  /* 0x0000002500257308 */ /* 0x000e620000000800 */
[C---:B---3--:R-:W-:Y:S01]  /*3b80*/  FADD.FTZ R42, R35.reuse, R42 ;  /* 0x0000002a232a7221 */ /* 0x048fe20000010000 */
[----:B------:R-:W-:-:S06]  /*3b90*/  F2FP.F16.F32.PACK_AB R154, R35, R154 ;  /* 0x0000009a239a723e */ /* 0x000fcc00000000ff */
[----:B------:R3:W4:Y:S01]  /*3ba0*/  MUFU.EX2 R32, R89 ;  /* 0x0000005900207308 */ /* 0x0007220000000800 */
[----:B--2---:R-:W-:-:S07]  /*3bb0*/  FADD.FTZ R5, R101, R40 ;  /* 0x0000002865057221 */ /* 0x004fce0000010000 */
[----:B------:R-:W2:Y:S01]  /*3bc0*/  MUFU.EX2 R103, R103 ;  /* 0x0000006700677308 */ /* 0x000ea20000000800 */
[----:B-1----:R-:W-:Y:S01]  /*3bd0*/  FADD.FTZ R23, R37, R42 ;  /* 0x0000002a25177221 */ /* 0x002fe20000010000 */
[----:B---3--:R-:W-:-:S03]  /*3be0*/  CS2R R88, SRZ ;  /* 0x0000000000587805 */ /* 0x008fc6000001ff00 */
[C---:B------:R-:W-:Y:S01]  /*3bf0*/  FADD.FTZ R42, R156.reuse, R23 ;  /* 0x000000179c2a7221 */ /* 0x040fe20000010000 */
[----:B------:R-:W-:Y:S02]  /*3c00*/  F2FP.F16.F32.PACK_AB R156, R156, R37 ;  /* 0x000000259c9c723e */ /* 0x000fe400000000ff */
[----:B------:R-:W1:Y:S01]  /*3c10*/  MUFU.EX2 R41, R41 ;  /* 0x0000002900297308 */ /* 0x000e620000000800 */
[C---:B----4-:R-:W-:Y:S01]  /*3c20*/  FADD.FTZ R40, R32.reuse, R5 ;  /* 0x0000000520287221 */ /* 0x050fe20000010000 */
[----:B------:R-:W-:Y:S02]  /*3c30*/  F2FP.F16.F32.PACK_AB R171, R32, R101 ;  /* 0x0000006520ab723e */ /* 0x000fe400000000ff */
[----:B------:R-:W-:-:S04]  /*3c40*/  CS2R R100, SRZ ;  /* 0x0000000000647805 */ /* 0x000fc8000001ff00 */
[----:B------:R3:W4:Y:S01]  /*3c50*/  MUFU.EX2 R34, R91 ;  /* 0x0000005b00227308 */ /* 0x0007220000000800 */
[----:B--2---:R-:W-:-:S07]  /*3c60*/  FADD.FTZ R5, R103, R40 ;  /* 0x0000002867057221 */ /* 0x004fce0000010000 */
[----:B------:R-:W2:Y:S01]  /*3c70*/  MUFU.EX2 R158, R65 ;  /* 0x00000041009e7308 */ /* 0x000ea20000000800 */
[----:B-1----:R-:W-:Y:S01]  /*3c80*/  FADD.FTZ R9, R41, R42 ;  /* 0x0000002a29097221 */ /* 0x002fe20000010000 */
[----:B---3--:R-:W-:-:S06]  /*3c90*/  CS2R R90, SRZ ;  /* 0x00000000005a7805 */ /* 0x008fcc000001ff00 */
[----:B------:R-:W1:Y:S01]  /*3ca0*/  MUFU.EX2 R105, R105 ;  /* 0x0000006900697308 */ /* 0x000e620000000800 */
[C---:B----4-:R-:W-:Y:S01]  /*3cb0*/  FADD.FTZ R40, R34.reuse, R5 ;  /* 0x0000000522287221 */ /* 0x050fe20000010000 */
[----:B------:R-:W-:Y:S02]  /*3cc0*/  F2FP.F16.F32.PACK_AB R153, R34, R103 ;  /* 0x000000672299723e */ /* 0x000fe400000000ff */
[----:B------:R-:W-:-:S04]  /*3cd0*/  CS2R R102, SRZ ;  /* 0x0000000000667805 */ /* 0x000fc8000001ff00 */
[----:B------:R-:W3:Y:S01]  /*3ce0*/  MUFU.EX2 R61, R61 ;  /* 0x0000003d003d7308 */ /* 0x000ee20000000800 */
[C---:B--2---:R-:W-:Y:S01]  /*3cf0*/  FADD.FTZ R42, R158.reuse, R9 ;  /* 0x000000099e2a7221 */ /* 0x044fe20000010000 */
[----:B------:R-:W-:-:S06]  /*3d00*/  F2FP.F16.F32.PACK_AB R158, R158, R41 ;  /* 0x000000299e9e723e */ /* 0x000fcc00000000ff */
[----:B0-----:R0:W2:Y:S01]  /*3d10*/  MUFU.EX2 R0, R93 ;  /* 0x0000005d00007308 */ /* 0x0010a20000000800 */
[----:B-1----:R-:W-:-:S07]  /*3d20*/  FADD.FTZ R5, R105, R40 ;  /* 0x0000002869057221 */ /* 0x002fce0000010000 */
[----:B------:R-:W1:Y:S01]  /*3d30*/  MUFU.EX2 R107, R107 ;  /* 0x0000006b006b7308 */ /* 0x000e620000000800 */
[----:B---3--:R-:W-:Y:S01]  /*3d40*/  FADD.FTZ R9, R61, R42 ;  /* 0x0000002a3d097221 */ /* 0x008fe20000010000 */
[----:B0-----:R-:W-:-:S03]  /*3d50*/  CS2R R92, SRZ ;  /* 0x00000000005c7805 */ /* 0x001fc6000001ff00 */
[C---:B------:R-:W-:Y:S01]  /*3d60*/  FADD.FTZ R44, R160.reuse, R9 ;  /* 0x00000009a02c7221 */ /* 0x040fe20000010000 */
[----:B------:R-:W-:Y:S02]  /*3d70*/  F2FP.F16.F32.PACK_AB R160, R160, R61 ;  /* 0x0000003da0a0723e */ /* 0x000fe400000000ff */
[----:B------:R-:W0:Y:S01]  /*3d80*/  MUFU.EX2 R53, R53 ;  /* 0x0000003500357308 */ /* 0x000e220000000800 */
[C---:B--2---:R-:W-:Y:S01]  /*3d90*/  FADD.FTZ R42, R0.reuse, R5 ;  /* 0x00000005002a7221 */ /* 0x044fe20000010000 */
[----:B------:R-:W-:Y:S01]  /*3da0*/  F2FP.F16.F32.PACK_AB R155, R0, R105 ;  /* 0x00000069009b723e */ /* 0x000fe200000000ff */
[----:B------:R-:W-:Y:S01]  /*3db0*/  IMAD.MOV.U32 R0, RZ, RZ, RZ ;  /* 0x000000ffff007224 */ /* 0x000fe200078e00ff */
[----:B------:R-:W-:-:S04]  /*3dc0*/  CS2R R104, SRZ ;  /* 0x0000000000687805 */ /* 0x000fc8000001ff00 */
[----:B------:R2:W3:Y:S01]  /*3dd0*/  MUFU.EX2 R36, R95 ;  /* 0x0000005f00247308 */ /* 0x0004e20000000800 */
[----:B-1----:R-:W-:-:S07]  /*3de0*/  FADD.FTZ R5, R107, R42 ;  /* 0x0000002a6b057221 */ /* 0x002fce0000010000 */
[----:B------:R-:W1:Y:S01]  /*3df0*/  MUFU.EX2 R162, R57 ;  /* 0x0000003900a27308 */ /* 0x000e620000000800 */
[----:B0-----:R-:W-:Y:S01]  /*3e00*/  FADD.FTZ R9, R53, R44 ;  /* 0x0000002c35097221 */ /* 0x001fe20000010000 */
[----:B--2---:R-:W-:-:S06]  /*3e10*/  CS2R R94, SRZ ;  /* 0x00000000005e7805 */ /* 0x004fcc000001ff00 */
[----:B------:R-:W0:Y:S01]  /*3e20*/  MUFU.EX2 R109, R109 ;  /* 0x0000006d006d7308 */ /* 0x000e220000000800 */
[C---:B---3--:R-:W-:Y:S01]  /*3e30*/  FADD.FTZ R42, R36.reuse, R5 ;  /* 0x00000005242a7221 */ /* 0x048fe20000010000 */
[----:B------:R-:W-:Y:S02]  /*3e40*/  F2FP.F16.F32.PACK_AB R157, R36, R107 ;  /* 0x0000006b249d723e */ /* 0x000fe400000000ff */
[----:B------:R-:W-:-:S04]  /*3e50*/  CS2R R106, SRZ ;  /* 0x00000000006a7805 */ /* 0x000fc8000001ff00 */
[----:B------:R-:W2:Y:S01]  /*3e60*/  MUFU.EX2 R49, R49 ;  /* 0x0000003100317308 */ /* 0x000ea20000000800 */
[C---:B-1----:R-:W-:Y:S01]  /*3e70*/  FADD.FTZ R44, R162.reuse, R9 ;  /* 0x00000009a22c7221 */ /* 0x042fe20000010000 */
[----:B------:R-:W-:-:S06]  /*3e80*/  F2FP.F16.F32.PACK_AB R162, R162, R53 ;  /* 0x00000035a2a2723e */ /* 0x000fcc00000000ff */
[----:B------:R1:W3:Y:S01]  /*3e90*/  MUFU.EX2 R38, R111 ;  /* 0x0000006f00267308 */ /* 0x0002e20000000800 */
[----:B0-----:R-:W-:-:S07]  /*3ea0*/  FADD.FTZ R5, R109, R42 ;  /* 0x0000002a6d057221 */ /* 0x001fce0000010000 */
[----:B------:R-:W0:Y:S01]  /*3eb0*/  MUFU.EX2 R164, R55 ;  /* 0x0000003700a47308 */ /* 0x000e220000000800 */
[----:B--2---:R-:W-:Y:S01]  /*3ec0*/  FADD.FTZ R9, R49, R44 ;  /* 0x0000002c31097221 */ /* 0x004fe20000010000 */
[----:B-1----:R-:W-:-:S06]  /*3ed0*/  CS2R R110, SRZ ;  /* 0x00000000006e7805 */ /* 0x002fcc000001ff00 */
[----:B------:R-:W1:Y:S01]  /*3ee0*/  MUFU.EX2 R113, R113 ;  /* 0x0000007100717308 */ /* 0x000e620000000800 */
[C---:B---3--:R-:W-:Y:S01]  /*3ef0*/  FADD.FTZ R44, R38.reuse, R5 ;  /* 0x00000005262c7221 */ /* 0x048fe20000010000 */
[----:B------:R-:W-:Y:S02]  /*3f00*/  F2FP.F16.F32.PACK_AB R159, R38, R109 ;  /* 0x0000006d269f723e */ /* 0x000fe400000000ff */
[----:B------:R-:W-:-:S04]  /*3f10*/  CS2R R108, SRZ ;  /* 0x00000000006c7805 */ /* 0x000fc8000001ff00 */
        /* <DEDUP_REMOVED lines=9> */
[----:B------:R-:W-:Y:S02]  /*3fb0*/  F2FP.F16.F32.PACK_AB R161, R4, R113 ;  /* 0x0000007104a1723e */ /* 0x000fe400000000ff */
[----:B------:R-:W-:-:S04]  /*3fc0*/  CS2R R112, SRZ ;  /* 0x0000000000707805 */ /* 0x000fc8000001ff00 */
[----:B------:R0:W3:Y:S01]  /*3fd0*/  MUFU.EX2 R40, R117 ;  /* 0x0000007500287308 */ /* 0x0000e20000000800 */
[C---:B-1----:R-:W-:Y:S01]  /*3fe0*/  FADD.FTZ R5, R14.reuse, R9 ;  /* 0x000000090e057221 */ /* 0x042fe20000010000 */
[----:B------:R-:W-:-:S06]  /*3ff0*/  F2FP.F16.F32.PACK_AB R166, R14, R51 ;  /* 0x000000330ea6723e */ /* 0x000fcc00000000ff */
[----:B------:R-:W1:Y:S01]  /*4000*/  MUFU.EX2 R119, R119 ;  /* 0x0000007700777308 */ /* 0x000e620000000800 */
[----:B--2---:R-:W-:Y:S01]  /*4010*/  FADD.FTZ R9, R115, R44 ;  /* 0x0000002c73097221 */ /* 0x004fe20000010000 */
[----:B0-----:R-:W-:-:S06]  /*4020*/  CS2R R116, SRZ ;  /* 0x0000000000747805 */ /* 0x001fcc000001ff00 */
[----:B------:R-:W0:Y:S01]  /*4030*/  MUFU.EX2 R42, R69 ;  /* 0x00000045002a7308 */ /* 0x000e220000000800 */
[C---:B---3--:R-:W-:Y:S01]  /*4040*/  FADD.FTZ R10, R40.reuse, R9 ;  /* 0x00000009280a7221 */ /* 0x048fe20000010000 */
[----:B------:R-:W-:Y:S02]  /*4050*/  F2FP.F16.F32.PACK_AB R163, R40, R115 ;  /* 0x0000007328a3723e */ /* 0x000fe400000000ff */
[----:B------:R-:W-:-:S04]  /*4060*/  CS2R R114, SRZ ;  /* 0x0000000000727805 */ /* 0x000fc8000001ff00 */
[----:B------:R-:W2:Y:S01]  /*4070*/  MUFU.EX2 R121, R121 ;  /* 0x0000007900797308 */ /* 0x000ea20000000800 */
[----:B-1----:R-:W-:-:S07]  /*4080*/  FADD.FTZ R9, R119, R10 ;  /* 0x0000000a77097221 */ /* 0x002fce0000010000 */
[----:B------:R1:W3:Y:S01]  /*4090*/  MUFU.EX2 R8, R123 ;  /* 0x0000007b00087308 */ /* 0x0002e20000000800 */
[C---:B0-----:R-:W-:Y:S01]  /*40a0*/  FADD.FTZ R10, R42.reuse, R9 ;  /* 0x000000092a0a7221 */ /* 0x041fe20000010000 */
[----:B------:R-:W-:Y:S02]  /*40b0*/  F2FP.F16.F32.PACK_AB R165, R42, R119 ;  /* 0x000000772aa5723e */ /* 0x000fe400000000ff */
[----:B------:R-:W-:Y:S01]  /*40c0*/  CS2R R118, SRZ ;  /* 0x0000000000767805 */ /* 0x000fe2000001ff00 */
[----:B--2---:R-:W-:Y:S01]  /*40d0*/  FADD.FTZ R9, R121, R10 ;  /* 0x0000000a79097221 */ /* 0x004fe20000010000 */
[----:B------:R-:W-:Y:S02]  /*40e0*/  SHF.R.S32.HI R10, RZ, 0x7, R39 ;  /* 0x00000007ff0a7819 */ /* 0x000fe40000011427 */
[----:B-1----:R-:W-:Y:S02]  /*40f0*/  CS2R R122, SRZ ;  /* 0x00000000007a7805 */ /* 0x002fe4000001ff00 */
[----:B------:R-:W-:-:S02]  /*4100*/  VIMNMX R10, R17, R10, !PT ;  /* 0x0000000a110a7248 */ /* 0x000fc40007fe0100 */
[C---:B---3--:R-:W-:Y:S01]  /*4110*/  F2FP.F16.F32.PACK_AB R167, R8.reuse, R121 ;  /* 0x0000007908a7723e */ /* 0x048fe200000000ff */
[----:B------:R-:W-:Y:S01]  /*4120*/  FADD.FTZ R4, R8, R9 ;  /* 0x0000000908047221 */ /* 0x000fe20000010000 */
[----:B------:R-:W-:Y:S02]  /*4130*/  ISETP.GE.AND P3, PT, R11, R10, PT ;  /* 0x0000000a0b00720c */ /* 0x000fe40003f66270 */
[----:B------:R-:W-:-:S11]  /*4140*/  CS2R R120, SRZ ;  /* 0x0000000000787805 */ /* 0x000fd6000001ff00 */
[----:B------:R-:W-:Y:S05]  /*4150*/  @!P3 BRA `(.L_x_8380) ;  /* 0x00000030004cb947 */ /* 0x000fea0003800000 */
[----:B------:R-:W-:Y:S01]  /*4160*/  IMAD.MOV.U32 R9, RZ, RZ, R13 ;  /* 0x000000ffff097224 */ /* 0x000fe200078e000d */
[----:B------:R-:W-:Y:S01]  /*4170*/  MOV R14, RZ ;  /* 0x000000ff000e7202 */ /* 0x000fe20000000f00 */
[----:B------:R-:W-:Y:S01]  /*4180*/  IMAD.MOV.U32 R8, RZ, RZ, R21 ;  /* 0x000000ffff087224 */ /* 0x000fe200078e0015 */
[----:B------:R-:W-:Y:S01]  /*4190*/  UMOV UR5, URZ ;  /* 0x0000003f00057c82 */ /* 0x000fe20008000000 */
[----:B------:R-:W-:Y:S01]  /*41a0*/  IMAD.MOV.U32 R151, RZ, RZ, RZ ;  /* 0x000000ffff977224 */ /* 0x000fe200078e00ff */
[----:B------:R-:W-:Y:S01]  /*41b0*/  ULDC UR39, c[0x0][0x288] ;  /* 0x0000a20000277ab9 */ /* 0x000fe20000000800 */
[----:B------:R-:W-:Y:S01]  /*41c0*/  ULDC UR40, c[0x0][0x2f0] ;  /* 0x0000bc0000287ab9 */ /* 0x000fe20000000800 */
[----:B------:R-:W-:-:S05]  /*41d0*/  ULDC UR38, c[0x0][0x9d8] ;  /* 0x0002760000267ab9 */ /* 0x000fca0000000800 */
.L_x_8389:
        /* <DEDUP_REMOVED lines=9> */
.L_x_8382:
[----:B------:R-:W-:Y:S01]  /*4270*/  ULEA UR7, UR4, UR36, 0x3 ;  /* 0x0000002404077291 */ /* 0x000fe2000f8e183f */
[----:B------:R-:W-:-:S08]  /*4280*/  SHF.L.U32 R12, R0, 0x1f, RZ ;  /* 0x0000001f000c7819 */ /* 0x000fd000000006ff */
[----:B------:R0:W1:Y:S01]  /*4290*/  SYNCS.PHASECHK.TRANS64.TRYWAIT P3, [UR7+0x28830], R12 ;  /* 0x0288300cff0075a7 */ /* 0x0000620008060147 */
[----:B------:R-:W-:Y:S05]  /*42a0*/  @!P0 BRA `(.L_x_8383) ;  /* 0x0000000000048947 */ /* 0x000fea0003800000 */
[----:B------:R-:W-:Y:S01]  /*42b0*/  BPT.TRAP 0x1 ;  /* 0x000000040000795c */ /* 0x000fe20000300000 */
.L_x_8383:
[----:B-1----:R-:W-:Y:S05]  /*42c0*/  @P3 BRA `(.L_x_8381) ;  /* 0x0000000000083947 */ /* 0x002fea0003800000 */
[----:B------:R-:W1:Y:S02]  /*42d0*/  SYNCS.PHASECHK.TRANS64.TRYWAIT P3, [UR7+0x28830], R12 ;  /* 0x0288300cff0075a7 */ /* 0x000e640008060147 */
[----:B-1----:R-:W-:Y:S05]  /*42e0*/  @!P3 BRA `(.L_x_8384) ;  /* 0x000000b40058b947 */ /* 0x002fea0003800000 */
.L_x_8381:
        /* <DEDUP_REMOVED lines=47> */
.L_x_8386:
[----:B------:R-:W-:Y:S01]  /*45e0*/  ULEA UR7, UR5, UR36, 0x3 ;  /* 0x0000002405077291 */ /* 0x000fe2000f8e183f */
[----:B------:R-:W-:-:S08]  /*45f0*/  SHF.L.U32 R12, R14, 0x1f, RZ ;  /* 0x0000001f0e0c7819 */ /* 0x000fd000000006ff */
[----:B------:R0:W1:Y:S01]  /*4600*/  SYNCS.PHASECHK.TRANS64.TRYWAIT P3, [UR7+0x28850], R12 ;  /* 0x0288500cff0075a7 */ /* 0x0000620008060147 */
[----:B------:R-:W-:Y:S05]  /*4610*/  @!P0 BRA `(.L_x_8387) ;  /* 0x0000000000048947 */ /* 0x000fea0003800000 */
[----:B------:R-:W-:Y:S01]  /*4620*/  BPT.TRAP 0x1 ;  /* 0x000000040000795c */ /* 0x000fe20000300000 */
.L_x_8387:
[----:B-1----:R-:W-:Y:S05]  /*4630*/  @P3 BRA `(.L_x_8385) ;  /* 0x0000000000083947 */ /* 0x002fea0003800000 */
[----:B------:R-:W1:Y:S02]  /*4640*/  SYNCS.PHASECHK.TRANS64.TRYWAIT P3, [UR7+0x28850], R12 ;  /* 0x0288500cff0075a7 */ /* 0x000e640008060147 */
[----:B-1----:R-:W-:Y:S05]  /*4650*/  @!P3 BRA `(.L_x_8388) ;  /* 0x000000b00094b947 */ /* 0x002fea0003800000 */
.L_x_8385:
[----:B------:R-:W-:Y:S01]  /*4660*/  UIADD3 UR7, UR36, 0x400, URZ ;  /* 0x0000040024077890 */ /* 0x000fe2000fffe03f */
[----:B------:R-:W-:Y:S01]  /*4670*/  WARPGROUP.ARRIVE ;  /* 0x00000000000079c5 */ /* 0x000fe20000000000 */
[----:B------:R-:W-:Y:S01]  /*4680*/  UMOV UR11, 0x40000040 ;  /* 0x40000040000b7882 */ /* 0x000fe20000000000 */
[----:B------:R-:W-:Y:S01]  /*4690*/  UMOV UR15, 0x40000040 ;  /* 0x40000040000f7882 */ /* 0x000fe20000000000 */
[----:B------:R-:W-:Y:S01]  /*46a0*/  USHF.R.U32.HI UR7, URZ, 0x4, UR7 ;  /* 0x000000043f077899 */ /* 0x000fe20008011607 */
[----:B-1----:R-:W1:Y:S01]  /*46b0*/  @P2 LDC R13, c[0x0][0x44c] ;  /* 0x00011300ff0d2b82 */ /* 0x002e620000000800 */
[----:B------:R-:W-:Y:S01]  /*46c0*/  FMUL.FTZ R43, R43, UR38 ;  /* 0x000000262b2b7c20 */ /* 0x000fe20008410000 */
[----:B------:R-:W-:Y:S01]  /*46d0*/  FMUL.FTZ R34, R34, UR38 ;  /* 0x0000002622227c20 */ /* 0x000fe20008410000 */
[----:B------:R-:W-:Y:S01]  /*46e0*/  ULOP3.LUT UR7, UR7, 0x3fff, URZ, 0xc0, !UPT ;  /* 0x00003fff07077892 */ /* 0x000fe2000f8ec03f */
[----:B------:R-:W-:Y:S01]  /*46f0*/  FMUL.FTZ R190, R26, UR38 ;  /* 0x000000261abe7c20 */ /* 0x000fe20008410000 */
[----:B------:R-:W-:Y:S01]  /*4700*/  FMUL.FTZ R188, R27, UR38 ;  /* 0x000000261bbc7c20 */ /* 0x000fe20008410000 */
[----:B------:R-:W-:Y:S01]  /*4710*/  FMUL.FTZ R30, R30, UR38 ;  /* 0x000000261e1e7c20 */ /* 0x000fe20008410000 */
[----:B------:R-:W-:Y:S01]  /*4720*/  ULOP3.LUT UR7, UR7, 0x4000000, URZ, 0xfc, !UPT ;  /* 0x0400000007077892 */ /* 0x000fe2000f8efc3f */
[----:B0-----:R-:W0:Y:S01]  /*4730*/  @P2 LDC R12, c[0x0][0x450] ;  /* 0x00011400ff0c2b82 */ /* 0x001e220000000800 */
[----:B------:R-:W-:Y:S01]  /*4740*/  FMUL.FTZ R184, R31, UR38 ;  /* 0x000000261fb87c20 */ /* 0x000fe20008410000 */
[----:B------:R-:W2:Y:S01]  /*4750*/  MUFU.TANH R190, R190 ;  /* 0x000000be00be7308 */ /* 0x000ea20000002400 */
[----:B------:R-:W-:Y:S01]  /*4760*/  ULEA UR10, UR5, UR7, 0xb ;  /* 0x00000007050a7291 */ /* 0x000fe2000f8e583f */
[----:B------:R-:W-:Y:S01]  /*4770*/  FMUL.FTZ R35, R35, UR38 ;  /* 0x0000002623237c20 */ /* 0x000fe20008410000 */
[----:B------:R-:W-:Y:S01]  /*4780*/  FMUL.FTZ R38, R38, UR38 ;  /* 0x0000002626267c20 */ /* 0x000fe20008410000 */
[----:B------:R-:W-:Y:S01]  /*4790*/  FMUL.FTZ R39, R39, UR38 ;  /* 0x0000002627277c20 */ /* 0x000fe20008410000 */
[----:B------:R-:W-:Y:S01]  /*47a0*/  UIADD3 UR14, UR10, 0x80, URZ ;  /* 0x000000800a0e7890 */ /* 0x000fe2000fffe03f */
[----:B------:R-:W-:Y:S01]  /*47b0*/  FMUL.FTZ R42, R42, UR38 ;  /* 0x000000262a2a7c20 */ /* 0x000fe20008410000 */
[----:B------:R-:W-:Y:S01]  /*47c0*/  FMUL.FTZ R46, R46, UR38 ;  /* 0x000000262e2e7c20 */ /* 0x000fe20008410000 */
[----:B------:R-:W3:Y:S01]  /*47d0*/  MUFU.TANH R188, R188 ;  /* 0x000000bc00bc7308 */ /* 0x000ee20000002400 */
[----:B------:R-:W-:Y:S01]  /*47e0*/  FMUL.FTZ R47, R47, UR38 ;  /* 0x000000262f2f7c20 */ /* 0x000fe20008410000 */
[----:B------:R-:W-:Y:S01]  /*47f0*/  HGMMA.64x128x16.F32 R88, R180, gdesc[UR8].tnspB, R88, gsb0 ;  /* 0x41e00008b4587df0 */ /* 0x000fe20008000858 */
[----:B------:R-:W-:Y:S01]  /*4800*/  FMUL.FTZ R50, R50, UR38 ;  /* 0x0000002632327c20 */ /* 0x000fe20008410000 */
[----:B------:R-:W-:Y:S01]  /*4810*/  FMUL.FTZ R51, R51, UR38 ;  /* 0x0000002633337c20 */ /* 0x000fe20008410000 */
[----:B------:R-:W-:Y:S01]  /*4820*/  FMUL.FTZ R54, R54, UR38 ;  /* 0x0000002636367c20 */ /* 0x000fe20008410000 */
[----:B-1----:R-:W-:-:S04]  /*4830*/  @P2 IMAD.HI.U32 R13, R6, R13, RZ ;  /* 0x0000000d060d2227 */ /* 0x002fc800078e00ff */
        /* <DEDUP_REMOVED lines=19> */
[----:B-1----:R-:W-:Y:S01]  /*4970*/  FMUL.FTZ R30, R44, UR38 ;  /* 0x000000262c1e7c20 */ /* 0x002fe20008410000 */
        /* <DEDUP_REMOVED lines=33> */
[----:B------:R1:W-:Y:S08]  /*4b90*/  MUFU.TANH R52, R67 ;  /* 0x0000004300347308 */ /* 0x0003f00000002400 */
[----:B------:R2:W-:Y:S01]  /*4ba0*/  MUFU.TANH R48, R71 ;  /* 0x0000004700307308 */ /* 0x0005e20000002400 */
[----:B-1----:R-:W-:Y:S01]  /*4bb0*/  FMUL.FTZ R67, R68, UR38 ;  /* 0x0000002644437c20 */ /* 0x002fe20008410000 */
[----:B------:R-:W-:-:S06]  /*4bc0*/  FMUL.FTZ R68, R76, UR38 ;  /* 0x000000264c447c20 */ /* 0x000fcc0008410000 */
[----:B------:R-:W-:Y:S01]  /*4bd0*/  MUFU.TANH R44, R75 ;  /* 0x0000004b002c7308 */ /* 0x000fe20000002400 */
[----:B--2---:R-:W-:Y:S01]  /*4be0*/  FMUL.FTZ R71, R65, UR38 ;  /* 0x0000002641477c20 */ /* 0x004fe20008410000 */
[----:B------:R-:W-:Y:S01]  /*4bf0*/  FMUL.FTZ R65, R73, UR38 ;  /* 0x0000002649417c20 */ /* 0x000fe20008410000 */
[----:B------:R-:W-:Y:S02]  /*4c00*/  WARPGROUP.DEPBAR.LE gsb0, 0x0 ;  /* 0x00008000000079c5 */ /* 0x000fe40000010000 */
[----:B------:R-:W-:-:S03]  /*4c10*/  WARPGROUP.ARRIVE ;  /* 0x00000000000079c5 */ /* 0x000fc60000000000 */
[----:B------:R-:W1:Y:S03]  /*4c20*/  MUFU.TANH R182, R34 ;  /* 0x0000002200b67308 */ /* 0x000e660000002400 */
[----:B------:R-:W-:Y:S01]  /*4c30*/  HGMMA.64x128x16.F32 R88, R176, gdesc[UR12].tnspB, R88, gsb0 ;  /* 0x41e0000cb0587df0 */ /* 0x000fe20008000858 */
[----:B------:R-:W-:Y:S01]  /*4c40*/  UIADD3 UR14, UR10, 0x100, URZ ;  /* 0x000001000a0e7890 */ /* 0x000fe2000fffe03f */
[----:B------:R-:W-:-:S03]  /*4c50*/  UMOV UR15, 0x40000040 ;  /* 0x40000040000f7882 */ /* 0x000fc60000000000 */
[----:B------:R2:W1:Y:S08]  /*4c60*/  MUFU.TANH R180, R35 ;  /* 0x0000002300b47308 */ /* 0x0004700000002400 */
[----:B------:R-:W-:Y:S01]  /*4c70*/  MUFU.TANH R40, R79 ;  /* 0x0000004f00287308 */ /* 0x000fe20000002400 */
[----:B--2---:R-:W-:-:S07]  /*4c80*/  FMUL.FTZ R35, R53, UR38 ;  /* 0x0000002635237c20 */ /* 0x004fce0008410000 */
        /* <DEDUP_REMOVED lines=18> */
[----:B------:R2:W1:Y:S01]  /*4db0*/  MUFU.TANH R176, R39 ;  /* 0x0000002700b07308 */ /* 0x0004620000002400 */
[----:B------:R-:W-:Y:S01]  /*4dc0*/  HGMMA.64x128x16.F32 R88, R172, gdesc[UR12].tnspB, R88, gsb0 ;  /* 0x41e0000cac587df0 */ /* 0x000fe20008000858 */
[----:B------:R-:W-:Y:S01]  /*4dd0*/  UIADD3 UR14, UR10, 0x180, URZ ;  /* 0x000001800a0e7890 */ /* 0x000fe2000fffe03f */
[----:B------:R-:W-:-:S05]  /*4de0*/  UMOV UR15, 0x40000040 ;  /* 0x40000040000f7882 */ /* 0x000fca0000000000 */
[----:B------:R-:W-:Y:S01]  /*4df0*/  MUFU.TANH R35, R35 ;  /* 0x0000002300237308 */ /* 0x000fe20000002400 */
[----:B--2---:R-:W-:-:S07]  /*4e00*/  FMUL.FTZ R39, R56, UR38 ;  /* 0x0000002638277c20 */ /* 0x004fce0008410000 */
[----:B------:R2:W-:Y:S08]  /*4e10*/  MUFU.TANH R56, R63 ;  /* 0x0000003f00387308 */ /* 0x0005f00000002400 */
[----:B------:R-:W-:Y:S01]  /*4e20*/  MUFU.TANH R39, R39 ;  /* 0x0000002700277308 */ /* 0x000fe20000002400 */
[----:B--2---:R-:W-:Y:S01]  /*4e30*/  FMUL.FTZ R63, R72, UR38 ;  /* 0x00000026483f7c20 */ /* 0x004fe20008410000 */
        /* <DEDUP_REMOVED lines=19> */
[----:B------:R-:W-:Y:S01]  /*4f70*/  UMOV UR15, 0x40000040 ;  /* 0x40000040000f7882 */ /* 0x000fe20000000000 */
[----:B--2---:R-:W-:Y:S01]  /*4f80*/  IMAD.MOV.U32 R43, RZ, RZ, R6 ;  /* 0x000000ffff2b7224 */ /* 0x004fe200078e0006 */
[----:B0-----:R-:W-:Y:S01]  /*4f90*/  @P2 SHF.R.U32.HI R43, RZ, R12, R13 ;  /* 0x0000000cff2b2219 */ /* 0x001fe2000001160d */
[----:B------:R-:W-:-:S04]  /*4fa0*/  IMAD.MOV.U32 R12, RZ, RZ, -0x80 ;  /* 0xffffff80ff0c7424 */ /* 0x000fc800078e00ff */
[----:B------:R-:W0:Y:S01]  /*4fb0*/  SHFL.IDX PT, R34, R43, 0x1, 0x1c1f ;  /* 0x003c1f002b227f89 */ /* 0x000e2200000e0000 */
[----:B------:R-:W-:-:S03]  /*4fc0*/  IMAD R12, R11, R12, 0x1 ;  /* 0x000000010b0c7424 */ /* 0x000fc600078e020c */
[----:B------:R-:W2:Y:S01]  /*4fd0*/  SHFL.IDX PT, R76, R43, RZ, 0x1c1f ;  /* 0x001c1fff2b4c7589 */ /* 0x000ea200000e0000 */
[----:B------:R-:W-:-:S04]  /*4fe0*/  IMAD R23, R7, -0x2, R12 ;  /* 0xfffffffe07177824 */ /* 0x000fc800078e020c */
[----:B------:R-:W-:-:S05]  /*4ff0*/  IMAD R23, R16, UR40, R23 ;  /* 0x0000002810177c24 */ /* 0x000fca000f8e0217 */
[----:B0-----:R-:W-:Y:S02]  /*5000*/  IADD3 R12, R34, -UR39, R23 ;  /* 0x80000027220c7c10 */ /* 0x001fe4000fffe017 */
[----:B------:R-:W0:Y:S02]  /*5010*/  MUFU.TANH R34, R66 ;  /* 0x0000004200227308 */ /* 0x000e240000002400 */
[C---:B------:R-:W-:Y:S02]  /*5020*/  ISETP.GT.AND P3, PT, R12.reuse, RZ, PT ;  /* 0x000000ff0c00720c */ /* 0x040fe40003f64270 */
[----:B------:R-:W-:Y:S02]  /*5030*/  ISETP.GT.AND P4, PT, R12, 0x1, PT ;  /* 0x000000010c00780c */ /* 0x000fe40003f84270 */
[----:B------:R-:W-:Y:S02]  /*5040*/  FSEL R190, R190, -INF , P3 ;  /* 0xff800000bebe7808 */ /* 0x000fe40001800000 */
[----:B------:R-:W-:-:S02]  /*5050*/  ISETP.GT.AND P3, PT, R12, 0x8, PT ;  /* 0x000000080c00780c */ /* 0x000fc40003f64270 */
[----:B---3--:R-:W-:Y:S02]  /*5060*/  FSEL R188, R188, -INF , P4 ;  /* 0xff800000bcbc7808 */ /* 0x008fe40002000000 */
[----:B------:R-:W-:Y:S02]  /*5070*/  FMNMX.FTZ R13, R190, R9, !PT ;  /* 0x00000009be0d7209 */ /* 0x000fe40007810000 */
[----:B------:R-:W-:Y:S02]  /*5080*/  ISETP.GT.AND P4, PT, R12, 0x9, PT ;  /* 0x000000090c00780c */ /* 0x000fe40003f84270 */
[----:B----4-:R-:W-:Y:S02]  /*5090*/  FSEL R186, R186, -INF , P3 ;  /* 0xff800000baba7808 */ /* 0x010fe40001800000 */
[----:B------:R-:W-:Y:S02]  /*50a0*/  FMNMX.FTZ R13, R188, R13, !PT ;  /* 0x0000000dbc0d7209 */ /* 0x000fe40007810000 */
[----:B------:R-:W-:-:S02]  /*50b0*/  ISETP.GT.AND P3, PT, R12, 0x10, PT ;  /* 0x000000100c00780c */ /* 0x000fc40003f64270 */
[----:B-----5:R-:W-:Y:S02]  /*50c0*/  FSEL R184, R184, -INF , P4 ;  /* 0xff800000b8b87808 */ /* 0x020fe40002000000 */
[----:B------:R-:W-:Y:S02]  /*50d0*/  FMNMX.FTZ R13, R186, R13, !PT ;  /* 0x0000000dba0d7209 */ /* 0x000fe40007810000 */
[----:B------:R-:W-:Y:S02]  /*50e0*/  ISETP.GT.AND P4, PT, R12, 0x11, PT ;  /* 0x000000110c00780c */ /* 0x000fe40003f84270 */
[----:B-1----:R-:W-:Y:S02]  /*50f0*/  FSEL R182, R182, -INF , P3 ;  /* 0xff800000b6b67808 */ /* 0x002fe40001800000 */
[----:B------:R-:W-:Y:S02]  /*5100*/  FMNMX.FTZ R13, R184, R13, !PT ;  /* 0x0000000db80d7209 */ /* 0x000fe40007810000 */
[----:B------:R-:W-:-:S02]  /*5110*/  ISETP.GT.AND P3, PT, R12, 0x18, PT ;  /* 0x000000180c00780c */ /* 0x000fc40003f64270 */
[----:B------:R-:W-:Y:S02]  /*5120*/  FSEL R180, R180, -INF , P4 ;  /* 0xff800000b4b47808 */ /* 0x000fe40002000000 */
[----:B------:R-:W-:Y:S02]  /*5130*/  FMNMX.FTZ R13, R182, R13, !PT ;  /* 0x0000000db60d7209 */ /* 0x000fe40007810000 */
[----:B------:R-:W-:Y:S02]  /*5140*/  ISETP.GT.AND P4, PT, R12, 0x19, PT ;  /* 0x000000190c00780c */ /* 0x000fe40003f84270 */
[----:B------:R-:W-:Y:S02]  /*5150*/  FSEL R178, R38, -INF , P3 ;  /* 0xff80000026b27808 */ /* 0x000fe40001800000 */
[----:B------:R-:W-:Y:S01]  /*5160*/  FMNMX.FTZ R13, R180, R13, !PT ;  /* 0x0000000db40d7209 */ /* 0x000fe20007810000 */
[----:B------:R-:W-:Y:S01]  /*5170*/  MUFU.TANH R38, R86 ;  /* 0x0000005600267308 */ /* 0x000fe20000002400 */
[----:B------:R-:W-:-:S02]  /*5180*/  ISETP.GT.AND P3, PT, R12, 0x20, PT ;  /* 0x000000200c00780c */ /* 0x000fc40003f64270 */
[----:B------:R-:W-:Y:S02]  /*5190*/  FSEL R176, R176, -INF , P4 ;  /* 0xff800000b0b07808 */ /* 0x000fe40002000000 */
[----:B------:R-:W-:Y:S02]  /*51a0*/  FMNMX.FTZ R13, R178, R13, !PT ;  /* 0x0000000db20d7209 */ /* 0x000fe40007810000 */
[----:B------:R-:W-:Y:S02]  /*51b0*/  ISETP.GT.AND P4, PT, R12, 0x21, PT ;  /* 0x000000210c00780c */ /* 0x000fe40003f84270 */
[----:B------:R-:W-:Y:S02]  /*51c0*/  FSEL R174, R42, -INF , P3 ;  /* 0xff8000002aae7808 */ /* 0x000fe40001800000 */
[----:B------:R-:W-:Y:S01]  /*51d0*/  FMNMX.FTZ R13, R176, R13, !PT ;  /* 0x0000000db00d7209 */ /* 0x000fe20007810000 */
[----:B------:R1:W-:Y:S01]  /*51e0*/  MUFU.TANH R42, R78 ;  /* 0x0000004e002a7308 */ /* 0x0003e20000002400 */
[----:B------:R-:W-:-:S02]  /*51f0*/  ISETP.GT.AND P3, PT, R12, 0x28, PT ;  /* 0x000000280c00780c */ /* 0x000fc40003f64270 */
[----:B------:R-:W-:Y:S02]  /*5200*/  FSEL R172, R172, -INF , P4 ;  /* 0xff800000acac7808 */ /* 0x000fe40002000000 */
[----:B------:R-:W-:Y:S02]  /*5210*/  FMNMX.FTZ R13, R174, R13, !PT ;  /* 0x0000000dae0d7209 */ /* 0x000fe40007810000 */
[----:B------:R-:W-:Y:S02]  /*5220*/  ISETP.GT.AND P4, PT, R12, 0x29, PT ;  /* 0x000000290c00780c */ /* 0x000fe40003f84270 */
[----:B------:R-:W-:Y:S01]  /*5230*/  FMNMX.FTZ R13, R172, R13, !PT ;  /* 0x0000000dac0d7209 */ /* 0x000fe20007810000 */
[----:B-1----:R-:W-:Y:S01]  /*5240*/  FMUL.FTZ R78, R64, UR38 ;  /* 0x00000026404e7c20 */ /* 0x002fe20008410000 */
[----:B--2---:R-:W-:Y:S01]  /*5250*/  IADD3 R76, R76, -UR39, R23 ;  /* 0x800000274c4c7c10 */ /* 0x004fe2000fffe017 */
[----:B------:R-:W-:-:S03]  /*5260*/  FMUL.FTZ R64, R81, UR38 ;  /* 0x0000002651407c20 */ /* 0x000fc60008410000 */
[----:B------:R-:W-:Y:S01]  /*5270*/  ISETP.GT.AND P5, PT, R76, 0x1, PT ;  /* 0x000000014c00780c */ /* 0x000fe20003fa4270 */
[----:B------:R-:W-:Y:S03]  /*5280*/  MUFU.TANH R78, R78 ;  /* 0x0000004e004e7308 */ /* 0x000fe60000002400 */
[----:B------:R-:W-:Y:S02]  /*5290*/  FSEL R43, R20, -INF , P5 ;  /* 0xff800000142b7808 */ /* 0x000fe40002800000 */
[----:B------:R-:W-:-:S03]  /*52a0*/  ISETP.GT.AND P5, PT, R76, 0x9, PT ;  /* 0x000000094c00780c */ /* 0x000fc60003fa4270 */
[----:B------:R-:W-:Y:S01]  /*52b0*/  MUFU.TANH R64, R64 ;  /* 0x0000004000407308 */ /* 0x000fe20000002400 */
[----:B------:R-:W-:Y:S02]  /*52c0*/  FSEL R49, R22, -INF , P5 ;  /* 0xff80000016317808 */ /* 0x000fe40002800000 */
[----:B------:R-:W-:Y:S01]  /*52d0*/  ISETP.GT.AND P5, PT, R76, 0x11, PT ;  /* 0x000000114c00780c */ /* 0x000fe20003fa4270 */
[----:B------:R-:W-:Y:S02]  /*52e0*/  WARPGROUP.DEPBAR.LE gsb0, 0x0 ;  /* 0x00008000000079c5 */ /* 0x000fe40000010000 */
[----:B------:R-:W-:Y:S01]  /*52f0*/  WARPGROUP.ARRIVE ;  /* 0x00000000000079c5 */ /* 0x000fe20000000000 */
[----:B------:R-:W-:Y:S02]  /*5300*/  FSEL R170, R46, -INF , P3 ;  /* 0xff8000002eaa7808 */ /* 0x000fe40001800000 */
[----:B------:R-:W-:Y:S02]  /*5310*/  ISETP.GT.AND P3, PT, R12, 0x30, PT ;  /* 0x000000300c00780c */ /* 0x000fe40003f64270 */
[----:B------:R-:W-:Y:S01]  /*5320*/  FSEL R168, R47, -INF , P4 ;  /* 0xff8000002fa87808 */ /* 0x000fe20002000000 */
[----:B------:R-:W-:Y:S01]  /*5330*/  HGMMA.64x128x16.F32 R88, R152, gdesc[UR12].tnspB, R88, gsb0 ;  /* 0x41e0000c98587df0 */ /* 0x000fe20008000858 */
[----:B------:R-:W-:Y:S01]  /*5340*/  FMNMX.FTZ R15, R170, R13, !PT ;  /* 0x0000000daa0f7209 */ /* 0x000fe20007810000 */
[----:B------:R-:W-:Y:S01]  /*5350*/  FMUL.FTZ R13, R74, UR38 ;  /* 0x000000264a0d7c20 */ /* 0x000fe20008410000 */
[----:B------:R-:W-:Y:S01]  /*5360*/  ISETP.GT.AND P4, PT, R12, 0x31, PT ;  /* 0x000000310c00780c */ /* 0x000fe20003f84270 */
[----:B------:R-:W-:Y:S01]  /*5370*/  UIADD3 UR14, UR10, 0x280, URZ ;  /* 0x000002800a0e7890 */ /* 0x000fe2000fffe03f */
[----:B------:R-:W-:Y:S01]  /*5380*/  FMNMX.FTZ R15, R168, R15, !PT ;  /* 0x0000000fa80f7209 */ /* 0x000fe20007810000 */
[----:B------:R-:W-:-:S02]  /*5390*/  UMOV UR15, 0x40000040 ;  /* 0x40000040000f7882 */ /* 0x000fc40000000000 */
[----:B------:R-:W1:Y:S01]  /*53a0*/  MUFU.TANH R13, R13 ;  /* 0x0000000d000d7308 */ /* 0x000e620000002400 */
[----:B------:R-:W-:Y:S02]  /*53b0*/  WARPGROUP.DEPBAR.LE gsb0, 0x0 ;  /* 0x00008000000079c5 */ /* 0x000fe40000010000 */
[----:B------:R-:W-:Y:S01]  /*53c0*/  FSEL R154, R50, -INF , P3 ;  /* 0xff800000329a7808 */ /* 0x000fe20001800000 */
[----:B------:R-:W-:Y:S01]  /*53d0*/  WARPGROUP.ARRIVE ;  /* 0x00000000000079c5 */ /* 0x000fe20000000000 */
[----:B------:R-:W-:Y:S02]  /*53e0*/  ISETP.GT.AND P3, PT, R12, 0x38, PT ;  /* 0x000000380c00780c */ /* 0x000fe40003f64270 */
[----:B------:R-:W-:Y:S02]  /*53f0*/  FSEL R152, R51, -INF , P4 ;  /* 0xff80000033987808 */ /* 0x000fe40002000000 */
[----:B------:R-:W-:Y:S01]  /*5400*/  FMNMX.FTZ R15, R154, R15, !PT ;  /* 0x0000000f9a0f7209 */ /* 0x000fe20007810000 */
[----:B------:R-:W-:Y:S01]  /*5410*/  HGMMA.64x128x16.F32 R88, R156, gdesc[UR12].tnspB, R88, gsb0 ;  /* 0x41e0000c9c587df0 */ /* 0x000fe20008000858 */
[----:B------:R-:W-:Y:S01]  /*5420*/  ISETP.GT.AND P4, PT, R12, 0x39, PT ;  /* 0x000000390c00780c */ /* 0x000fe20003f84270 */
[----:B------:R-:W-:Y:S01]  /*5430*/  UIADD3 UR14, UR10, 0x300, URZ ;  /* 0x000003000a0e7890 */ /* 0x000fe2000fffe03f */
[----:B------:R-:W-:Y:S01]  /*5440*/  FSEL R74, R54, -INF , P3 ;  /* 0xff800000364a7808 */ /* 0x000fe20001800000 */
[----:B------:R-:W-:Y:S01]  /*5450*/  UMOV UR15, 0x40000040 ;  /* 0x40000040000f7882 */ /* 0x000fe20000000000 */
[----:B------:R-:W-:Y:S01]  /*5460*/  FMNMX.FTZ R15, R152, R15, !PT ;  /* 0x0000000f980f7209 */ /* 0x000fe20007810000 */
[----:B------:R-:W-:Y:S01]  /*5470*/  UIADD3 UR10, UR10, 0x380, URZ ;  /* 0x000003800a0a7890 */ /* 0x000fe2000fffe03f */
        /* <DEDUP_REMOVED lines=16> */
[----:B0-----:R-:W-:Y:S02]  /*5580*/  FSEL R54, R34, -INF , P3 ;  /* 0xff80000022367808 */ /* 0x001fe40001800000 */
[----:B------:R-:W-:Y:S01]  /*5590*/  FMNMX.FTZ R15, R56, R15, !PT ;  /* 0x0000000f380f7209 */ /* 0x000fe20007810000 */
[----:B------:R-:W0:Y:S01]  /*55a0*/  MUFU.TANH R34, R82 ;  /* 0x0000005200227308 */ /* 0x000e220000002400 */
[----:B------:R-:W-:-:S02]  /*55b0*/  ISETP.GT.AND P3, PT, R12, 0x58, PT ;  /* 0x000000580c00780c */ /* 0x000fc40003f64270 */
[----:B------:R-:W-:Y:S02]  /*55c0*/  FSEL R52, R52, -INF , P4 ;  /* 0xff80000034347808 */ /* 0x000fe40002000000 */
[----:B------:R-:W-:Y:S02]  /*55d0*/  FMNMX.FTZ R15, R54, R15, !PT ;  /* 0x0000000f360f7209 */ /* 0x000fe40007810000 */
[----:B------:R-:W-:Y:S02]  /*55e0*/  ISETP.GT.AND P4, PT, R12, 0x59, PT ;  /* 0x000000590c00780c */ /* 0x000fe40003f84270 */
[----:B------:R-:W-:Y:S02]  /*55f0*/  FSEL R50, R36, -INF , P3 ;  /* 0xff80000024327808 */ /* 0x000fe40001800000 */
[----:B------:R-:W-:Y:S01]  /*5600*/  FMNMX.FTZ R15, R52, R15, !PT ;  /* 0x0000000f340f7209 */ /* 0x000fe20007810000 */
[----:B------:R-:W2:Y:S01]  /*5610*/  MUFU.TANH R36, R83 ;  /* 0x0000005300247308 */ /* 0x000ea20000002400 */
[----:B------:R-:W-:-:S02]  /*5620*/  ISETP.GT.AND P3, PT, R12, 0x60, PT ;  /* 0x000000600c00780c */ /* 0x000fc40003f64270 */
[----:B------:R-:W-:Y:S02]  /*5630*/  FSEL R48, R48, -INF , P4 ;  /* 0xff80000030307808 */ /* 0x000fe40002000000 */
        /* <DEDUP_REMOVED lines=15> */
[----:B------:R-:W-:Y:S02]  /*5730*/  FMNMX.FTZ R15, R40, R15, !PT ;  /* 0x0000000f280f7209 */ /* 0x000fe40007810000 */
[----:B------:R-:W-:-:S02]  /*5740*/  ISETP.GT.AND P3, PT, R12, 0x78, PT ;  /* 0x000000780c00780c */ /* 0x000fc40003f64270 */
[----:B--2---:R-:W-:Y:S02]  /*5750*/  FSEL R36, R36, -INF , P4 ;  /* 0xff80000024247808 */ /* 0x004fe40002000000 */
[----:B------:R-:W-:Y:S02]  /*5760*/  FMNMX.FTZ R15, R34, R15, !PT ;  /* 0x0000000f220f7209 */ /* 0x000fe40007810000 */
[----:B------:R-:W-:Y:S02]  /*5770*/  ISETP.GT.AND P4, PT, R12, 0x79, PT ;  /* 0x000000790c00780c */ /* 0x000fe40003f84270 */
[----:B------:R-:W-:Y:S02]  /*5780*/  FSEL R38, R38, -INF , P3 ;  /* 0xff80000026267808 */ /* 0x000fe40001800000 */
[----:B------:R-:W-:Y:S02]  /*5790*/  FMNMX.FTZ R13, R36, R15, !PT ;  /* 0x0000000f240d7209 */ /* 0x000fe40007810000 */
[----:B------:R-:W-:-:S02]  /*57a0*/  FSEL R15, R87, -INF , P4 ;  /* 0xff800000570f7808 */ /* 0x000fc40002000000 */
[----:B------:R-:W-:Y:S02]  /*57b0*/  FMNMX.FTZ R12, R38, R13, !PT ;  /* 0x0000000d260c7209 */ /* 0x000fe40007810000 */
[----:B------:R-:W-:Y:S02]  /*57c0*/  ISETP.GT.AND P4, PT, R76, RZ, PT ;  /* 0x000000ff4c00720c */ /* 0x000fe40003f84270 */
[----:B------:R-:W-:Y:S02]  /*57d0*/  FMNMX.FTZ R12, R15, R12, !PT ;  /* 0x0000000c0f0c7209 */ /* 0x000fe40007810000 */
[----:B------:R-:W-:Y:S02]  /*57e0*/  FSEL R51, R24, -INF , P5 ;  /* 0xff80000018337808 */ /* 0x000fe40002800000 */
[----:B------:R-:W-:Y:S01]  /*57f0*/  ISETP.GT.AND P5, PT, R76, 0x19, PT ;  /* 0x000000194c00780c */ /* 0x000fe20003fa4270 */
[----:B------:R-:W0:Y:S03]  /*5800*/  SHFL.BFLY PT, R13, R12, 0x2, 0x1f ;  /* 0x0c401f000c0d7f89 */ /* 0x000e2600000e0000 */
[----:B------:R-:W-:-:S02]  /*5810*/  FSEL R53, R26, -INF , P5 ;  /* 0xff8000001a357808 */ /* 0x000fc40002800000 */
[----:B------:R-:W-:-:S04]  /*5820*/  ISETP.GT.AND P5, PT, R76, 0x21, PT ;  /* 0x000000214c00780c */ /* 0x000fc80003fa4270 */
[----:B------:R-:W-:Y:S02]  /*5830*/  FSEL R55, R28, -INF , P5 ;  /* 0xff8000001c377808 */ /* 0x000fe40002800000 */
[----:B------:R-:W-:-:S04]  /*5840*/  ISETP.GT.AND P5, PT, R76, 0x29, PT ;  /* 0x000000294c00780c */ /* 0x000fc80003fa4270 */
[----:B------:R-:W-:Y:S02]  /*5850*/  FSEL R31, R31, -INF , P5 ;  /* 0xff8000001f1f7808 */ /* 0x000fe40002800000 */
[----:B------:R-:W-:-:S04]  /*5860*/  ISETP.GT.AND P5, PT, R76, 0x31, PT ;  /* 0x000000314c00780c */ /* 0x000fc80003fa4270 */
[----:B------:R-:W-:Y:S02]  /*5870*/  FSEL R75, R32, -INF , P5 ;  /* 0xff800000204b7808 */ /* 0x000fe40002800000 */
[----:B------:R-:W-:Y:S02]  /*5880*/  ISETP.GT.AND P5, PT, R76, 0x39, PT ;  /* 0x000000394c00780c */ /* 0x000fe40003fa4270 */
[----:B0-----:R-:W-:Y:S02]  /*5890*/  FMNMX.FTZ R13, R12, R13, !PT ;  /* 0x0000000d0c0d7209 */ /* 0x001fe40007810000 */
[----:B------:R-:W0:Y:S01]  /*58a0*/  LDC R12, c[0x0][0x988] ;  /* 0x00026200ff0c7b82 */ /* 0x000e220000000800 */
[----:B------:R-:W-:Y:S02]  /*58b0*/  WARPGROUP.DEPBAR.LE gsb0, 0x0 ;  /* 0x00008000000079c5 */ /* 0x000fe40000010000 */
[----:B------:R-:W1:Y:S01]  /*58c0*/  SHFL.BFLY PT, R82, R13, 0x1, 0x1f ;  /* 0x0c201f000d527f89 */ /* 0x000e6200000e0000 */
[----:B------:R-:W-:Y:S01]  /*58d0*/  WARPGROUP.ARRIVE ;  /* 0x00000000000079c5 */ /* 0x000fe20000000000 */
[----:B------:R-:W-:-:S02]  /*58e0*/  FSEL R77, R35, -INF , P5 ;  /* 0xff800000234d7808 */ /* 0x000fc40002800000 */
[----:B------:R-:W-:-:S03]  /*58f0*/  ISETP.GT.AND P5, PT, R76, 0x41, PT ;  /* 0x000000414c00780c */ /* 0x000fc60003fa4270 */
[----:B------:R-:W-:Y:S01]  /*5900*/  HGMMA.64x128x16.F32 R88, R160, gdesc[UR12].tnspB, R88, gsb0 ;  /* 0x41e0000ca0587df0 */ /* 0x000fe20008000858 */
[----:B------:R-:W-:Y:S02]  /*5910*/  FSEL R41, R41, -INF , P5 ;  /* 0xff80000029297808 */ /* 0x000fe40002800000 */
[----:B------:R-:W-:Y:S02]  /*5920*/  ISETP.GT.AND P5, PT, R76, 0x49, PT ;  /* 0x000000494c00780c */ /* 0x000fe40003fa4270 */
[----:B-1----:R-:W-:-:S04]  /*5930*/  FMNMX.FTZ R13, R13, R82, !PT ;  /* 0x000000520d0d7209 */ /* 0x002fc80007810000 */
[C---:B------:R-:W-:Y:S01]  /*5940*/  FSETP.NEU.FTZ.AND P3, PT, R13.reuse, -INF , PT ;  /* 0xff8000000d00780b */ /* 0x040fe20003f7d000 */
[----:B0-----:R-:W-:-:S05]  /*5950*/  FMUL.FTZ R45, R13, R12 ;  /* 0x0000000c0d2d7220 */ /* 0x001fca0000410000 */
[----:B------:R-:W-:Y:S02]  /*5960*/  FSEL R23, R45, RZ, P3 ;  /* 0x000000ff2d177208 */ /* 0x000fe40001800000 */
[----:B------:R-:W-:Y:S02]  /*5970*/  FSEL R45, R14, -INF , P4 ;  /* 0xff8000000e2d7808 */ /* 0x000fe40002000000 */
        /* <DEDUP_REMOVED lines=19> */
[----:B------:R-:W-:Y:S01]  /*5ab0*/  MUFU.EX2 R181, R181 ;  /* 0x000000b500b57308 */ /* 0x000fe20000000800 */
        /* <DEDUP_REMOVED lines=54> */
[----:B------:R-:W-:Y:S01]  /*5e20*/  FSEL R33, R60, -INF , P5 ;  /* 0xff8000003c217808 */ /* 0x000fe20002800000 */
[----:B------:R-:W-:Y:S01]  /*5e30*/  MUFU.EX2 R179, R179 ;  /* 0x000000b300b37308 */ /* 0x000fe20000000800 */
[----:B------:R-:W-:Y:S01]  /*5e40*/  FMNMX.FTZ R28, R57, R28, !PT ;  /* 0x0000001c391c7209 */ /* 0x000fe20007810000 */
[-CC-:B------:R-:W-:Y:S01]  /*5e50*/  FFMA.FTZ R34, R34, R12.reuse, -R23.reuse ;  /* 0x0000000c22227223 */ /* 0x180fe20000010817 */
[----:B------:R-:W-:Y:S01]  /*5e60*/  ISETP.GT.AND P5, PT, R76, 0x51, PT ;  /* 0x000000514c00780c */ /* 0x000fe20003fa4270 */
[----:B------:R-:W-:Y:S01]  /*5e70*/  FFMA.FTZ R15, R15, R12, -R23 ;  /* 0x0000000c0f0f7223 */ /* 0x000fe20000010817 */
[----:B------:R-:W-:-:S02]  /*5e80*/  FSEL R35, R78, -INF , P4 ;  /* 0xff8000004e237808 */ /* 0x000fc40002000000 */
[----:B------:R-:W-:Y:S01]  /*5e90*/  FMNMX.FTZ R28, R33, R28, !PT ;  /* 0x0000001c211c7209 */ /* 0x000fe20007810000 */
[----:B------:R-:W-:Y:S01]  /*5ea0*/  MUFU.EX2 R26, R172 ;  /* 0x000000ac001a7308 */ /* 0x000fe20000000800 */
[C---:B------:R-:W-:Y:S02]  /*5eb0*/  ISETP.GT.AND P4, PT, R76.reuse, 0x58, PT ;  /* 0x000000584c00780c */ /* 0x040fe40003f84270 */
[----:B------:R-:W-:Y:S02]  /*5ec0*/  FSEL R71, R71, -INF , P5 ;  /* 0xff80000047477808 */ /* 0x000fe40002800000 */
[----:B------:R-:W-:Y:S02]  /*5ed0*/  FMNMX.FTZ R30, R35, R28, !PT ;  /* 0x0000001c231e7209 */ /* 0x000fe40007810000 */
[----:B------:R-:W-:Y:S01]  /*5ee0*/  ISETP.GT.AND P5, PT, R76, 0x59, PT ;  /* 0x000000594c00780c */ /* 0x000fe20003fa4270 */
[----:B------:R-:W-:Y:S01]  /*5ef0*/  MUFU.EX2 R173, R173 ;  /* 0x000000ad00ad7308 */ /* 0x000fe20000000800 */
[----:B------:R-:W-:-:S02]  /*5f00*/  FSEL R67, R67, -INF , P4 ;  /* 0xff80000043437808 */ /* 0x000fc40002000000 */
[----:B------:R-:W-:Y:S02]  /*5f10*/  FMNMX.FTZ R30, R71, R30, !PT ;  /* 0x0000001e471e7209 */ /* 0x000fe40007810000 */
[C---:B------:R-:W-:Y:S02]  /*5f20*/  ISETP.GT.AND P4, PT, R76.reuse, 0x60, PT ;  /* 0x000000604c00780c */ /* 0x040fe40003f84270 */
[----:B------:R-:W-:Y:S01]  /*5f30*/  FSEL R61, R61, -INF , P5 ;  /* 0xff8000003d3d7808 */ /* 0x000fe20002800000 */
[----:B------:R-:W-:Y:S01]  /*5f40*/  MUFU.EX2 R175, R175 ;  /* 0x000000af00af7308 */ /* 0x000fe20000000800 */
[----:B------:R-:W-:Y:S02]  /*5f50*/  FMNMX.FTZ R30, R67, R30, !PT ;  /* 0x0000001e431e7209 */ /* 0x000fe40007810000 */
[----:B------:R-:W-:Y:S02]  /*5f60*/  ISETP.GT.AND P5, PT, R76, 0x61, PT ;  /* 0x000000614c00780c */ /* 0x000fe40003fa4270 */
[----:B------:R-:W-:-:S02]  /*5f70*/  FSEL R63, R63, -INF , P4 ;  /* 0xff8000003f3f7808 */ /* 0x000fc40002000000 */
[----:B------:R-:W-:Y:S01]  /*5f80*/  FMNMX.FTZ R30, R61, R30, !PT ;  /* 0x0000001e3d1e7209 */ /* 0x000fe20007810000 */
[----:B------:R-:W-:Y:S01]  /*5f90*/  MUFU.EX2 R28, R168 ;  /* 0x000000a8001c7308 */ /* 0x000fe20000000800 */
[C---:B------:R-:W-:Y:S02]  /*5fa0*/  ISETP.GT.AND P4, PT, R76.reuse, 0x68, PT ;  /* 0x000000684c00780c */ /* 0x040fe40003f84270 */
[----:B------:R-:W-:Y:S01]  /*5fb0*/  FSEL R65, R65, -INF , P5 ;  /* 0xff80000041417808 */ /* 0x000fe20002800000 */
[----:B------:R-:W-:Y:S02]  /*5fc0*/  WARPGROUP.DEPBAR.LE gsb0, 0x0 ;  /* 0x00008000000079c5 */ /* 0x000fe40000010000 */
[----:B------:R-:W-:Y:S01]  /*5fd0*/  FMNMX.FTZ R32, R63, R30, !PT ;  /* 0x0000001e3f207209 */ /* 0x000fe20007810000 */
[----:B------:R-:W-:Y:S01]  /*5fe0*/  WARPGROUP.ARRIVE ;  /* 0x00000000000079c5 */ /* 0x000fe20000000000 */
[----:B------:R-:W-:Y:S01]  /*5ff0*/  ISETP.GT.AND P5, PT, R76, 0x69, PT ;  /* 0x000000694c00780c */ /* 0x000fe20003fa4270 */
[----:B------:R0:W-:Y:S01]  /*6000*/  MUFU.EX2 R30, R152 ;  /* 0x00000098001e7308 */ /* 0x0001e20000000800 */
[----:B------:R-:W-:-:S02]  /*6010*/  FSEL R79, R68, -INF , P4 ;  /* 0xff800000444f7808 */ /* 0x000fc40002000000 */
[----:B------:R-:W-:Y:S01]  /*6020*/  FMNMX.FTZ R32, R65, R32, !PT ;  /* 0x0000002041207209 */ /* 0x000fe20007810000 */
[----:B------:R-:W-:Y:S01]  /*6030*/  HGMMA.64x128x16.F32 R88, R164, gdesc[UR8].tnspB, R88, gsb0 ;  /* 0x41e00008a4587df0 */ /* 0x000fe20008000858 */
        /* <DEDUP_REMOVED lines=15> */
[----:B------:R-:W-:Y:S02]  /*6130*/  FSEL R189, R189, -INF , P5 ;  /* 0xff800000bdbd7808 */ /* 0x000fe40002800000 */
[----:B------:R-:W-:Y:S01]  /*6140*/  FMNMX.FTZ R60, R187, R60, !PT ;  /* 0x0000003cbb3c7209 */ /* 0x000fe20007810000 */
[----:B------:R-:W-:Y:S01]  /*6150*/  MUFU.EX2 R153, R153 ;  /* 0x0000009900997308 */ /* 0x000fe20000000800 */
[----:B------:R-:W-:Y:S02]  /*6160*/  FSEL R38, R13, RZ, P3 ;  /* 0x000000ff0d267208 */ /* 0x000fe40001800000 */
[----:B------:R-:W-:Y:S02]  /*6170*/  FMNMX.FTZ R60, R189, R60, !PT ;  /* 0x0000003cbd3c7209 */ /* 0x000fe40007810000 */
[C---:B------:R-:W-:Y:S01]  /*6180*/  ISETP.GT.AND P3, PT, R11.reuse, R10, PT ;  /* 0x0000000a0b00720c */ /* 0x040fe20003f64270 */
[----:B------:R-:W-:-:S02]  /*6190*/  VIADD R11, R11, 0xffffffff ;  /* 0xffffffff0b0b7836 */ /* 0x000fc40000000000 */
[----:B------:R-:W1:Y:S01]  /*61a0*/  SHFL.BFLY PT, R21, R60, 0x2, 0x1f ;  /* 0x0c401f003c157f89 */ /* 0x000e6200000e0000 */
        /* <DEDUP_REMOVED lines=9> */
[----:B-1----:R-:W-:Y:S01]  /*6240*/  FMNMX.FTZ R21, R50, R21, !PT ;  /* 0x0000001532157209 */ /* 0x002fe20007810000 */
[----:B------:R-:W-:Y:S01]  /*6250*/  IMAD.U32 R50, RZ, RZ, UR5 ;  /* 0x00000005ff327e24 */ /* 0x000fe2000f8e00ff */
[----:B------:R-:W-:-:S02]  /*6260*/  UMOV UR5, UR4 ;  /* 0x0000000400057c82 */ /* 0x000fc40008000000 */
[C---:B------:R-:W-:Y:S01]  /*6270*/  FSETP.NEU.FTZ.AND P4, PT, R21.reuse, -INF , PT ;  /* 0xff8000001500780b */ /* 0x040fe20003f9d000 */
[----:B------:R-:W-:Y:S02]  /*6280*/  FMUL.FTZ R40, R21, R12 ;  /* 0x0000000c15287220 */ /* 0x000fe40000410000 */
[----:B------:R-:W-:Y:S01]  /*6290*/  MUFU.EX2 R46, R46 ;  /* 0x0000002e002e7308 */ /* 0x000fe20000000800 */
[----:B------:R-:W-:Y:S02]  /*62a0*/  @!P1 LEA R50, R50, UR36, 0x3 ;  /* 0x0000002432329c11 */ /* 0x000fe4000f8e18ff */
[----:B------:R-:W-:-:S05]  /*62b0*/  FSEL R40, R40, RZ, P4 ;  /* 0x000000ff28287208 */ /* 0x000fca0002000000 */
[----:B------:R-:W-:Y:S01]  /*62c0*/  MUFU.EX2 R81, R81 ;  /* 0x0000005100517308 */ /* 0x000fe20000000800 */
[-CC-:B0-----:R-:W-:Y:S01]  /*62d0*/  FFMA.FTZ R152, R39, R12.reuse, -R40.reuse ;  /* 0x0000000c27987223 */ /* 0x181fe20000010828 */
[----:B------:R-:W-:Y:S01]  /*62e0*/  FADD.FTZ R39, -R38, R9 ;  /* 0x0000000926277221 */ /* 0x000fe20000010100 */
[----:B------:R-:W-:Y:S01]  /*62f0*/  FSEL R9, R21, RZ, P4 ;  /* 0x000000ff15097208 */ /* 0x000fe20002000000 */
[-CC-:B------:R-:W-:Y:S01]  /*6300*/  FFMA.FTZ R180, R45, R12.reuse, -R40.reuse ;  /* 0x0000000c2db47223 */ /* 0x180fe20000010828 */
[-CC-:B------:R-:W-:Y:S01]  /*6310*/  FFMA.FTZ R43, R43, R12.reuse, -R40.reuse ;  /* 0x0000000c2b2b7223 */ /* 0x180fe20000010828 */
[-C--:B------:R-:W-:Y:S01]  /*6320*/  FMUL.FTZ R44, R39, R12.reuse ;  /* 0x0000000c272c7220 */ /* 0x080fe20000410000 */
[-C--:B------:R-:W-:Y:S01]  /*6330*/  FFMA.FTZ R182, R47, R12.reuse, -R40 ;  /* 0x0000000c2fb67223 */ /* 0x080fe20000010828 */
[----:B------:R-:W-:Y:S01]  /*6340*/  FADD.FTZ R9, -R9, R8 ;  /* 0x0000000809097221 */ /* 0x000fe20000010100 */
[----:B------:R-:W-:Y:S01]  /*6350*/  IMAD.U32 R39, RZ, RZ, UR4 ;  /* 0x00000004ff277e24 */ /* 0x000fe2000f8e00ff */
[----:B------:R-:W-:Y:S01]  /*6360*/  MUFU.EX2 R180, R180 ;  /* 0x000000b400b47308 */ /* 0x000fe20000000800 */
[-CC-:B------:R-:W-:Y:S01]  /*6370*/  FFMA.FTZ R45, R49, R12.reuse, -R40.reuse ;  /* 0x0000000c312d7223 */ /* 0x180fe20000010828 */
[-C--:B------:R-:W-:Y:S01]  /*6380*/  FMUL.FTZ R9, R9, R12.reuse ;  /* 0x0000000c09097220 */ /* 0x080fe20000410000 */
[-CC-:B------:R-:W-:Y:S01]  /*6390*/  FFMA.FTZ R176, R25, R12.reuse, -R40.reuse ;  /* 0x0000000c19b07223 */ /* 0x180fe20000010828 */
[----:B------:R-:W-:Y:S01]  /*63a0*/  @!P1 LEA R39, R39, UR36, 0x3 ;  /* 0x0000002427279c11 */ /* 0x000fe2000f8e18ff */
[-CC-:B------:R-:W-:Y:S01]  /*63b0*/  FFMA.FTZ R25, R51, R12.reuse, -R40.reuse ;  /* 0x0000000c33197223 */ /* 0x180fe20000010828 */
[----:B------:R-:W-:Y:S01]  /*63c0*/  IADD3 R38, -R19, 0xb, RZ ;  /* 0x0000000b13267810 */ /* 0x000fe20007ffe1ff */
[-CC-:B------:R-:W-:Y:S01]  /*63d0*/  FFMA.FTZ R49, R41, R12.reuse, -R40.reuse ;  /* 0x0000000c29317223 */ /* 0x180fe20000010828 */
[----:B------:R-:W0:Y:S01]  /*63e0*/  MUFU.EX2 R9, R9 ;  /* 0x0000000900097308 */ /* 0x000e220000000800 */
[----:B------:R-:W-:Y:S01]  /*63f0*/  @!P1 IADD3 R39, R39, 0x28840, RZ ;  /* 0x0002884027279810 */ /* 0x000fe20007ffe0ff */
[-CC-:B------:R-:W-:Y:S01]  /*6400*/  FFMA.FTZ R178, R27, R12.reuse, -R40.reuse ;  /* 0x0000000c1bb27223 */ /* 0x180fe20000010828 */
[-CC-:B------:R-:W-:Y:S01]  /*6410*/  FFMA.FTZ R27, R53, R12.reuse, -R40.reuse ;  /* 0x0000000c351b7223 */ /* 0x180fe20000010828 */
[-CC-:B------:R-:W-:Y:S01]  /*6420*/  FFMA.FTZ R172, R29, R12.reuse, -R40.reuse ;  /* 0x0000000c1dac7223 */ /* 0x180fe20000010828 */
[----:B------:R-:W-:Y:S01]  /*6430*/  @!P1 PRMT R41, RZ, 0x654, R39 ;  /* 0x00000654ff299816 */ /* 0x000fe20000000027 */
[-CC-:B------:R-:W-:Y:S01]  /*6440*/  FFMA.FTZ R29, R55, R12.reuse, -R40.reuse ;  /* 0x0000000c371d7223 */ /* 0x180fe20000010828 */
[-CC-:B------:R-:W-:Y:S01]  /*6450*/  FFMA.FTZ R174, R59, R12.reuse, -R40.reuse ;  /* 0x0000000c3bae7223 */ /* 0x180fe20000010828 */
[----:B------:R0:W1:Y:S01]  /*6460*/  MUFU.EX2 R8, R44 ;  /* 0x0000002c00087308 */ /* 0x0000620000000800 */
[-CC-:B------:R-:W-:Y:S01]  /*6470*/  FFMA.FTZ R31, R31, R12.reuse, -R40.reuse ;  /* 0x0000000c1f1f7223 */ /* 0x180fe20000010828 */
[-CC-:B------:R-:W-:Y:S01]  /*6480*/  FFMA.FTZ R168, R73, R12.reuse, -R40.reuse ;  /* 0x0000000c49a87223 */ /* 0x180fe20000010828 */
[-CC-:B------:R-:W-:Y:S01]  /*6490*/  FFMA.FTZ R47, R75, R12.reuse, -R40.reuse ;  /* 0x0000000c4b2f7223 */ /* 0x180fe20000010828 */
[-CC-:B------:R-:W-:Y:S01]  /*64a0*/  FFMA.FTZ R170, R37, R12.reuse, -R40.reuse ;  /* 0x0000000c25aa7223 */ /* 0x180fe20000010828 */
[-CC-:B------:R-:W-:Y:S01]  /*64b0*/  FFMA.FTZ R37, R77, R12.reuse, -R40.reuse ;  /* 0x0000000c4d257223 */ /* 0x180fe20000010828 */
[-CC-:B------:R-:W-:Y:S01]  /*64c0*/  FFMA.FTZ R154, R57, R12.reuse, -R40.reuse ;  /* 0x0000000c399a7223 */ /* 0x180fe20000010828 */
[-C--:B------:R-:W-:Y:S01]  /*64d0*/  FFMA.FTZ R35, R35, R12.reuse, -R40 ;  /* 0x0000000c23237223 */ /* 0x080fe20000010828 */
[----:B------:R-:W2:Y:S01]  /*64e0*/  MUFU.EX2 R43, R43 ;  /* 0x0000002b002b7308 */ /* 0x000ea20000000800 */
[----:B0-----:R-:W-:Y:S01]  /*64f0*/  FFMA.FTZ R44, R9, R5, R180 ;  /* 0x00000005092c7223 */ /* 0x001fe200000100b4 */
[-CC-:B------:R-:W-:Y:S01]  /*6500*/  FFMA.FTZ R5, R33, R12.reuse, -R40.reuse ;  /* 0x0000000c21057223 */ /* 0x180fe20000010828 */
[-CC-:B------:R-:W-:Y:S01]  /*6510*/  FFMA.FTZ R71, R71, R12.reuse, -R40.reuse ;  /* 0x0000000c47477223 */ /* 0x180fe20000010828 */
[----:B------:R-:W-:Y:S01]  /*6520*/  FFMA.FTZ R67, R67, R12, -R40 ;  /* 0x0000000c43437223 */ /* 0x000fe20000010828 */
[----:B------:R-:W-:-:S02]  /*6530*/  WARPGROUP.DEPBAR.LE gsb0, 0x0 ;  /* 0x00008000000079c5 */ /* 0x000fc40000010000 */
[----:B------:R0:W-:Y:S06]  /*6540*/  BAR.ARV R38, 0x100 ;  /* 0x000400260000751d */ /* 0x0001ec0000002000 */
[----:B------:R-:W0:Y:S01]  /*6550*/  MUFU.EX2 R182, R182 ;  /* 0x000000b600b67308 */ /* 0x000e220000000800 */
[----:B-1----:R-:W-:Y:S01]  /*6560*/  FFMA.FTZ R33, R8, R4, R181 ;  /* 0x0000000408217223 */ /* 0x002fe200000100b5 */
[----:B------:R2:W-:Y:S01]  /*6570*/  @!P1 SYNCS.ARRIVE.TRANS64.RED.A1T0 RZ, [R41+URZ], RZ ;  /* 0x000000ff29ff99a7 */ /* 0x0005e2000810043f */
[C---:B------:R-:W-:Y:S01]  /*6580*/  F2FP.F16.F32.PACK_AB R181, R14.reuse, R181 ;  /* 0x000000b50eb5723e */ /* 0x040fe200000000ff */
[-CC-:B------:R-:W-:Y:S01]  /*6590*/  FFMA.FTZ R61, R61, R12.reuse, -R40.reuse ;  /* 0x0000000c3d3d7223 */ /* 0x180fe20000010828 */
[----:B------:R-:W-:Y:S01]  /*65a0*/  FADD.FTZ R4, R14, R33 ;  /* 0x000000210e047221 */ /* 0x000fe20000010000 */
[-CC-:B------:R-:W-:Y:S01]  /*65b0*/  FFMA.FTZ R63, R63, R12.reuse, -R40.reuse ;  /* 0x0000000c3f3f7223 */ /* 0x180fe20000010828 */
[-C--:B------:R-:W-:Y:S01]  /*65c0*/  FFMA.FTZ R65, R65, R12.reuse, -R40 ;  /* 0x0000000c41417223 */ /* 0x080fe20000010828 */
[----:B------:R-:W1:Y:S01]  /*65d0*/  MUFU.EX2 R45, R45 ;  /* 0x0000002d002d7308 */ /* 0x000e620000000800 */
[----:B------:R-:W-:Y:S01]  /*65e0*/  FADD.FTZ R33, R183, R4 ;  /* 0x00000004b7217221 */ /* 0x000fe20000010000 */
[----:B--2---:R-:W-:Y:S01]  /*65f0*/  FADD.FTZ R41, R43, R44 ;  /* 0x0000002c2b297221 */ /* 0x004fe20000010000 */
[-CC-:B------:R-:W-:Y:S01]  /*6600*/  FFMA.FTZ R79, R79, R12.reuse, -R40.reuse ;  /* 0x0000000c4f4f7223 */ /* 0x180fe20000010828 */
[-CC-:B------:R-:W-:Y:S01]  /*6610*/  FFMA.FTZ R69, R69, R12.reuse, -R40.reuse ;  /* 0x0000000c45457223 */ /* 0x180fe20000010828 */
[----:B------:R-:W-:Y:S01]  /*6620*/  FADD.FTZ R4, R20, R33 ;  /* 0x0000002114047221 */ /* 0x000fe20000010000 */
[-CC-:B------:R-:W-:Y:S01]  /*6630*/  FFMA.FTZ R83, R83, R12.reuse, -R40.reuse ;  /* 0x0000000c53537223 */ /* 0x180fe20000010828 */
[-C--:B------:R-:W-:Y:S01]  /*6640*/  FFMA.FTZ R87, R87, R12.reuse, -R40 ;  /* 0x0000000c57577223 */ /* 0x080fe20000010828 */
[----:B------:R-:W2:Y:S01]  /*6650*/  MUFU.EX2 R176, R176 ;  /* 0x000000b000b07308 */ /* 0x000ea20000000800 */
[----:B0-----:R-:W-:Y:S01]  /*6660*/  FADD.FTZ R38, R182, R41 ;  /* 0x00000029b6267221 */ /* 0x001fe20000010000 */
[----:B------:R-:W-:Y:S01]  /*6670*/  FADD.FTZ R33, R177, R4 ;  /* 0x00000004b1217221 */ /* 0x000fe20000010000 */
[-CC-:B------:R-:W-:Y:S01]  /*6680*/  FFMA.FTZ R187, R187, R12.reuse, -R40.reuse ;  /* 0x0000000cbbbb7223 */ /* 0x180fe20000010828 */
[----:B------:R-:W-:Y:S01]  /*6690*/  FFMA.FTZ R40, R189, R12, -R40 ;  /* 0x0000000cbd287223 */ /* 0x000fe20000010828 */
[----:B------:R-:W-:-:S02]  /*66a0*/  @!P1 VIADD R44, R50, 0x28860 ;  /* 0x00028860322c9836 */ /* 0x000fc40000000000 */
[----:B------:R-:W-:Y:S01]  /*66b0*/  FADD.FTZ R4, R22, R33 ;  /* 0x0000002116047221 */ /* 0x000fe20000010000 */
[-C--:B------:R-:W-:Y:S01]  /*66c0*/  FMUL.FTZ R88, R88, R9.reuse ;  /* 0x0000000958587220 */ /* 0x080fe20000410000 */
[----:B------:R-:W0:Y:S01]  /*66d0*/  MUFU.EX2 R25, R25 ;  /* 0x0000001900197308 */ /* 0x000e220000000800 */
[----:B-1----:R-:W-:Y:S01]  /*66e0*/  FADD.FTZ R41, R45, R38 ;  /* 0x000000262d297221 */ /* 0x002fe20000010000 */
[----:B------:R-:W-:Y:S01]  /*66f0*/  @!P1 PRMT R44, RZ, 0x654, R44 ;  /* 0x00000654ff2c9816 */ /* 0x000fe2000000002c */
[-C--:B------:R-:W-:Y:S01]  /*6700*/  FMUL.FTZ R89, R89, R9.reuse ;  /* 0x0000000959597220 */ /* 0x080fe20000410000 */
[-C--:B------:R-:W-:Y:S01]  /*6710*/  FMUL.FTZ R92, R92, R9.reuse ;  /* 0x000000095c5c7220 */ /* 0x080fe20000410000 */
[-C--:B------:R-:W-:Y:S01]  /*6720*/  FMUL.FTZ R93, R93, R9.reuse ;  /* 0x000000095d5d7220 */ /* 0x080fe20000410000 */
[----:B------:R1:W-:Y:S01]  /*6730*/  @!P1 SYNCS.ARRIVE.TRANS64.RED.A1T0 RZ, [R44+URZ], RZ ;  /* 0x000000ff2cff99a7 */ /* 0x0003e2000810043f */
[-C--:B------:R-:W-:Y:S01]  /*6740*/  FMUL.FTZ R96, R96, R9.reuse ;  /* 0x0000000960607220 */ /* 0x080fe20000410000 */
[----:B------:R-:W3:Y:S01]  /*6750*/  MUFU.EX2 R178, R178 ;  /* 0x000000b200b27308 */ /* 0x000ee20000000800 */
        /* <DEDUP_REMOVED lines=16> */
[----:B---3--:R-:W-:Y:S01]  /*6860*/  FADD.FTZ R38, R178, R23 ;  /* 0x00000017b2267221 */ /* 0x008fe20000010000 */
[----:B------:R-:W-:Y:S01]  /*6870*/  FADD.FTZ R23, R179, R4 ;  /* 0x00000004b3177221 */ /* 0x000fe20000010000 */
[-C--:B------:R-:W-:Y:S01]  /*6880*/  FMUL.FTZ R120, R120, R9.reuse ;  /* 0x0000000978787220 */ /* 0x080fe20000410000 */
[-C--:B------:R-:W-:Y:S01]  /*6890*/  FMUL.FTZ R121, R121, R9.reuse ;  /* 0x0000000979797220 */ /* 0x080fe20000410000 */
[-C--:B------:R-:W-:Y:S01]  /*68a0*/  FMUL.FTZ R124, R124, R9.reuse ;  /* 0x000000097c7c7220 */ /* 0x080fe20000410000 */
[----:B------:R-:W-:Y:S01]  /*68b0*/  FADD.FTZ R4, R24, R23 ;  /* 0x0000001718047221 */ /* 0x000fe20000010000 */
[-C--:B------:R-:W-:Y:S01]  /*68c0*/  FMUL.FTZ R125, R125, R9.reuse ;  /* 0x000000097d7d7220 */ /* 0x080fe20000410000 */
[----:B------:R-:W3:Y:S01]  /*68d0*/  MUFU.EX2 R29, R29 ;  /* 0x0000001d001d7308 */ /* 0x000ee20000000800 */
[----:B--2---:R-:W-:Y:S01]  /*68e0*/  FADD.FTZ R33, R27, R38 ;  /* 0x000000261b217221 */ /* 0x004fe20000010000 */
[----:B------:R-:W-:Y:S01]  /*68f0*/  FADD.FTZ R23, R173, R4 ;  /* 0x00000004ad177221 */ /* 0x000fe20000010000 */
[-C--:B------:R-:W-:Y:S01]  /*6900*/  FMUL.FTZ R128, R128, R9.reuse ;  /* 0x0000000980807220 */ /* 0x080fe20000410000 */
[-C--:B------:R-:W-:Y:S01]  /*6910*/  FMUL.FTZ R129, R129, R9.reuse ;  /* 0x0000000981817220 */ /* 0x080fe20000410000 */
[-C--:B------:R-:W-:Y:S01]  /*6920*/  FMUL.FTZ R132, R132, R9.reuse ;  /* 0x0000000984847220 */ /* 0x080fe20000410000 */
[----:B------:R-:W-:Y:S01]  /*6930*/  FADD.FTZ R4, R26, R23 ;  /* 0x000000171a047221 */ /* 0x000fe20000010000 */
[-C--:B------:R-:W-:Y:S01]  /*6940*/  FMUL.FTZ R133, R133, R9.reuse ;  /* 0x0000000985857220 */ /* 0x080fe20000410000 */
[----:B------:R-:W2:Y:S01]  /*6950*/  MUFU.EX2 R174, R174 ;  /* 0x000000ae00ae7308 */ /* 0x000ea20000000800 */
[----:B0-----:R-:W-:Y:S01]  /*6960*/  FADD.FTZ R38, R172, R33 ;  /* 0x00000021ac267221 */ /* 0x001fe20000010000 */
[----:B------:R-:W-:Y:S01]  /*6970*/  FADD.FTZ R23, R175, R4 ;  /* 0x00000004af177221 */ /* 0x000fe20000010000 */
[-C--:B------:R-:W-:Y:S01]  /*6980*/  FMUL.FTZ R136, R136, R9.reuse ;  /* 0x0000000988887220 */ /* 0x080fe20000410000 */
[-C--:B------:R-:W-:Y:S01]  /*6990*/  FMUL.FTZ R137, R137, R9.reuse ;  /* 0x0000000989897220 */ /* 0x080fe20000410000 */
[-C--:B------:R-:W-:Y:S01]  /*69a0*/  FMUL.FTZ R140, R140, R9.reuse ;  /* 0x000000098c8c7220 */ /* 0x080fe20000410000 */
[----:B------:R-:W-:Y:S01]  /*69b0*/  FADD.FTZ R4, R28, R23 ;  /* 0x000000171c047221 */ /* 0x000fe20000010000 */
        /* <DEDUP_REMOVED lines=8> */
[----:B------:R-:W-:Y:S01]  /*6a40*/  FMUL.FTZ R149, R149, R9 ;  /* 0x0000000995957220 */ /* 0x000fe20000410000 */
        /* <DEDUP_REMOVED lines=46> */
[-C--:B------:R-:W-:Y:S01]  /*6d30*/  FMUL.FTZ R135, R135, R8.reuse ;  /* 0x0000000887877220 */ /* 0x080fe20000410000 */
        /* <DEDUP_REMOVED lines=10> */
[----:B0-----:R-:W-:Y:S01]  /*6de0*/  FADD.FTZ R25, R39, R14 ;  /* 0x0000000e27197221 */ /* 0x001fe20000010000 */
[----:B------:R-:W-:Y:S01]  /*6df0*/  FMUL.FTZ R151, R151, R8 ;  /* 0x0000000897977220 */ /* 0x000fe20000410000 */
[----:B------:R-:W-:Y:S01]  /*6e00*/  F2FP.F16.F32.PACK_AB R183, R20, R183 ;  /* 0x000000b714b7723e */ /* 0x000fe200000000ff */
[----:B------:R-:W-:Y:S01]  /*6e10*/  IMAD.MOV.U32 R9, RZ, RZ, R13 ;  /* 0x000000ffff097224 */ /* 0x000fe200078e000d */
[----:B------:R-:W-:-:S02]  /*6e20*/  F2FP.F16.F32.PACK_AB R177, R22, R177 ;  /* 0x000000b116b1723e */ /* 0x000fc400000000ff */
[----:B------:R-:W-:Y:S01]  /*6e30*/  F2FP.F16.F32.PACK_AB R180, R43, R180 ;  /* 0x000000b42bb4723e */ /* 0x000fe200000000ff */
[----:B------:R-:W0:Y:S01]  /*6e40*/  MUFU.EX2 R35, R35 ;  /* 0x0000002300237308 */ /* 0x000e220000000800 */
[----:B---3--:R-:W-:Y:S01]  /*6e50*/  FADD.FTZ R14, R154, R25 ;  /* 0x000000199a0e7221 */ /* 0x008fe20000010000 */
[----:B------:R-:W-:Y:S02]  /*6e60*/  F2FP.F16.F32.PACK_AB R182, R45, R182 ;  /* 0x000000b62db6723e */ /* 0x000fe400000000ff */
[----:B------:R-:W-:Y:S02]  /*6e70*/  F2FP.F16.F32.PACK_AB R178, R27, R178 ;  /* 0x000000b21bb2723e */ /* 0x000fe400000000ff */
[----:B------:R-:W-:Y:S02]  /*6e80*/  F2FP.F16.F32.PACK_AB R179, R24, R179 ;  /* 0x000000b318b3723e */ /* 0x000fe400000000ff */
[----:B------:R-:W3:Y:S01]  /*6e90*/  MUFU.EX2 R71, R71 ;  /* 0x0000004700477308 */ /* 0x000ee20000000800 */
[C---:B--2---:R-:W-:Y:S01]  /*6ea0*/  FADD.FTZ R14, R5.reuse, R14 ;  /* 0x0000000e050e7221 */ /* 0x044fe20000010000 */
[----:B------:R-:W-:Y:S01]  /*6eb0*/  F2FP.F16.F32.PACK_AB R154, R5, R154 ;  /* 0x0000009a059a723e */ /* 0x000fe200000000ff */
[----:B------:R-:W-:Y:S01]  /*6ec0*/  FADD.FTZ R5, R81, R4 ;  /* 0x0000000451057221 */ /* 0x000fe20000010000 */
[----:B------:R-:W-:-:S02]  /*6ed0*/  F2FP.F16.F32.PACK_AB R172, R29, R172 ;  /* 0x000000ac1dac723e */ /* 0x000fc400000000ff */
[----:B------:R-:W-:Y:S02]  /*6ee0*/  F2FP.F16.F32.PACK_AB R173, R26, R173 ;  /* 0x000000ad1aad723e */ /* 0x000fe400000000ff */
[----:B------:R-:W2:Y:S01]  /*6ef0*/  MUFU.EX2 R67, R67 ;  /* 0x0000004300437308 */ /* 0x000ea20000000800 */
[----:B0-----:R-:W-:Y:S01]  /*6f00*/  FADD.FTZ R14, R35, R14 ;  /* 0x0000000e230e7221 */ /* 0x001fe20000010000 */
[----:B------:R-:W-:Y:S02]  /*6f10*/  F2FP.F16.F32.PACK_AB R174, R31, R174 ;  /* 0x000000ae1fae723e */ /* 0x000fe400000000ff */
[----:B------:R-:W-:Y:S02]  /*6f20*/  F2FP.F16.F32.PACK_AB R175, R28, R175 ;  /* 0x000000af1caf723e */ /* 0x000fe400000000ff */
[----:B------:R-:W-:Y:S02]  /*6f30*/  F2FP.F16.F32.PACK_AB R168, R47, R168 ;  /* 0x000000a82fa8723e */ /* 0x000fe400000000ff */
[----:B------:R-:W0:Y:S01]  /*6f40*/  MUFU.EX2 R61, R61 ;  /* 0x0000003d003d7308 */ /* 0x000e220000000800 */
[----:B---3--:R-:W-:Y:S01]  /*6f50*/  FADD.FTZ R14, R71, R14 ;  /* 0x0000000e470e7221 */ /* 0x008fe20000010000 */
[----:B------:R-:W-:-:S02]  /*6f60*/  F2FP.F16.F32.PACK_AB R169, R30, R169 ;  /* 0x000000a91ea9723e */ /* 0x000fc400000000ff */
[----:B------:R-:W-:Y:S02]  /*6f70*/  F2FP.F16.F32.PACK_AB R170, R37, R170 ;  /* 0x000000aa25aa723e */ /* 0x000fe400000000ff */
[----:B------:R-:W-:Y:S02]  /*6f80*/  F2FP.F16.F32.PACK_AB R171, R32, R171 ;  /* 0x000000ab20ab723e */ /* 0x000fe400000000ff */
[----:B------:R-:W3:Y:S01]  /*6f90*/  MUFU.EX2 R63, R63 ;  /* 0x0000003f003f7308 */ /* 0x000ee20000000800 */
[----:B--2---:R-:W-:Y:S01]  /*6fa0*/  FADD.FTZ R14, R67, R14 ;  /* 0x0000000e430e7221 */ /* 0x004fe20000010000 */
[----:B------:R-:W-:Y:S02]  /*6fb0*/  F2FP.F16.F32.PACK_AB R152, R39, R152 ;  /* 0x000000982798723e */ /* 0x000fe400000000ff */
[----:B------:R-:W-:Y:S02]  /*6fc0*/  F2FP.F16.F32.PACK_AB R153, R58, R153 ;  /* 0x000000993a99723e */ /* 0x000fe400000000ff */
[----:B------:R-:W-:-:S02]  /*6fd0*/  F2FP.F16.F32.PACK_AB R155, R56, R155 ;  /* 0x0000009b389b723e */ /* 0x000fc400000000ff */
        /* <DEDUP_REMOVED lines=9> */
[----:B------:R-:W-:Y:S02]  /*7070*/  MOV R8, R21 ;  /* 0x0000001500087202 */ /* 0x000fe40000000f00 */
[----:B------:R-:W3:Y:S01]  /*7080*/  MUFU.EX2 R42, R42 ;  /* 0x0000002a002a7308 */ /* 0x000ee20000000800 */
[C---:B--2---:R-:W-:Y:S01]  /*7090*/  FADD.FTZ R14, R65.reuse, R14 ;  /* 0x0000000e410e7221 */ /* 0x044fe20000010000 */
[----:B------:R-:W-:-:S06]  /*70a0*/  F2FP.F16.F32.PACK_AB R160, R65, R63 ;  /* 0x0000003f41a0723e */ /* 0x000fcc00000000ff */
[----:B------:R-:W2:Y:S01]  /*70b0*/  MUFU.EX2 R69, R69 ;  /* 0x0000004500457308 */ /* 0x000ea20000000800 */
[----:B0-----:R-:W-:-:S07]  /*70c0*/  FADD.FTZ R14, R79, R14 ;  /* 0x0000000e4f0e7221 */ /* 0x001fce0000010000 */
[----:B------:R-:W0:Y:S01]  /*70d0*/  MUFU.EX2 R85, R85 ;  /* 0x0000005500557308 */ /* 0x000e220000000800 */
[----:B---3--:R-:W-:-:S07]  /*70e0*/  FADD.FTZ R4, R42, R5 ;  /* 0x000000052a047221 */ /* 0x008fce0000010000 */
[----:B------:R-:W3:Y:S01]  /*70f0*/  MUFU.EX2 R83, R83 ;  /* 0x0000005300537308 */ /* 0x000ee20000000800 */
[C---:B--2---:R-:W-:Y:S01]  /*7100*/  FADD.FTZ R14, R69.reuse, R14 ;  /* 0x0000000e450e7221 */ /* 0x044fe20000010000 */
[----:B------:R-:W-:-:S06]  /*7110*/  F2FP.F16.F32.PACK_AB R162, R69, R79 ;  /* 0x0000004f45a2723e */ /* 0x000fcc00000000ff */
[----:B------:R-:W2:Y:S01]  /*7120*/  MUFU.EX2 R34, R34 ;  /* 0x0000002200227308 */ /* 0x000ea20000000800 */
[C---:B0-----:R-:W-:Y:S01]  /*7130*/  FADD.FTZ R5, R85.reuse, R4 ;  /* 0x0000000455057221 */ /* 0x041fe20000010000 */
[----:B------:R-:W-:-:S06]  /*7140*/  F2FP.F16.F32.PACK_AB R163, R85, R42 ;  /* 0x0000002a55a3723e */ /* 0x000fcc00000000ff */
[----:B------:R-:W0:Y:S01]  /*7150*/  MUFU.EX2 R87, R87 ;  /* 0x0000005700577308 */ /* 0x000e220000000800 */
[----:B---3--:R-:W-:-:S07]  /*7160*/  FADD.FTZ R14, R83, R14 ;  /* 0x0000000e530e7221 */ /* 0x008fce0000010000 */
[----:B------:R-:W3:Y:S01]  /*7170*/  MUFU.EX2 R185, R185 ;  /* 0x000000b900b97308 */ /* 0x000ee20000000800 */
[----:B--2---:R-:W-:-:S07]  /*7180*/  FADD.FTZ R4, R34, R5 ;  /* 0x0000000522047221 */ /* 0x004fce0000010000 */
[----:B------:R-:W2:Y:S01]  /*7190*/  MUFU.EX2 R187, R187 ;  /* 0x000000bb00bb7308 */ /* 0x000ea20000000800 */
[C---:B0-----:R-:W-:Y:S01]  /*71a0*/  FADD.FTZ R14, R87.reuse, R14 ;  /* 0x0000000e570e7221 */ /* 0x041fe20000010000 */
[----:B------:R-:W-:-:S06]  /*71b0*/  F2FP.F16.F32.PACK_AB R164, R87, R83 ;  /* 0x0000005357a4723e */ /* 0x000fcc00000000ff */
[----:B------:R-:W0:Y:S01]  /*71c0*/  MUFU.EX2 R36, R36 ;  /* 0x0000002400247308 */ /* 0x000e220000000800 */
[C---:B---3--:R-:W-:Y:S01]  /*71d0*/  FADD.FTZ R5, R185.reuse, R4 ;  /* 0x00000004b9057221 */ /* 0x048fe20000010000 */
[----:B------:R-:W-:-:S06]  /*71e0*/  F2FP.F16.F32.PACK_AB R165, R185, R34 ;  /* 0x00000022b9a5723e */ /* 0x000fcc00000000ff */
[----:B------:R-:W3:Y:S01]  /*71f0*/  MUFU.EX2 R40, R40 ;  /* 0x0000002800287308 */ /* 0x000ee20000000800 */
[----:B--2---:R-:W-:-:S07]  /*7200*/  FADD.FTZ R14, R187, R14 ;  /* 0x0000000ebb0e7221 */ /* 0x004fce0000010000 */
[----:B------:R-:W2:Y:S01]  /*7210*/  MUFU.EX2 R15, R15 ;  /* 0x0000000f000f7308 */ /* 0x000ea20000000800 */
[----:B0-----:R-:W-:Y:S01]  /*7220*/  FADD.FTZ R4, R36, R5 ;  /* 0x0000000524047221 */ /* 0x001fe20000010000 */
[C---:B---3--:R-:W-:Y:S01]  /*7230*/  FADD.FTZ R5, R40.reuse, R14 ;  /* 0x0000000e28057221 */ /* 0x048fe20000010000 */
[----:B------:R-:W-:Y:S01]  /*7240*/  F2FP.F16.F32.PACK_AB R166, R40, R187 ;  /* 0x000000bb28a6723e */ /* 0x000fe200000000ff */
[----:B------:R-:W-:Y:S02]  /*7250*/  IMAD.MOV.U32 R14, RZ, RZ, R0 ;  /* 0x000000ffff0e7224 */ /* 0x000fe400078e0000 */
[C---:B--2---:R-:W-:Y:S01]  /*7260*/  FADD.FTZ R4, R15.reuse, R4 ;  /* 0x000000040f047221 */ /* 0x044fe20000010000 */
[----:B------:R-:W-:Y:S01]  /*7270*/  F2FP.F16.F32.PACK_AB R167, R15, R36 ;  /* 0x000000240fa7723e */ /* 0x000fe200000000ff */
[----:B-1----:R-:W-:Y:S06]  /*7280*/  @P3 BRA `(.L_x_8389) ;  /* 0xffffffcc00d43947 */ /* 0x002fec000383ffff */
.L_x_8380:
        /* <DEDUP_REMOVED lines=8> */
[----:B------:R-:W-:-:S07]  /*7310*/  IMAD.MOV.U32 R9, RZ, RZ, R0 ;  /* 0x000000ffff097224 */ /* 0x000fce00078e0000 */
.L_x_8399:
        /* <DEDUP_REMOVED lines=9> */
.L_x_8392:
[----:B------:R-:W-:Y:S01]  /*73b0*/  ULEA UR10, UR4, UR36, 0x3 ;  /* 0x00000024040a7291 */ /* 0x000fe2000f8e183f */
[----:B------:R-:W-:-:S08]  /*73c0*/  SHF.L.U32 R10, R0, 0x1f, RZ ;  /* 0x0000001f000a7819 */ /* 0x000fd000000006ff */
[----:B------:R0:W1:Y:S01]  /*73d0*/  SYNCS.PHASECHK.TRANS64.TRYWAIT P2, [UR10+0x28830], R10 ;  /* 0x0288300aff0075a7 */ /* 0x000062000804014a */
[----:B------:R-:W-:Y:S05]  /*73e0*/  @!P0 BRA `(.L_x_8393) ;  /* 0x0000000000048947 */ /* 0x000fea0003800000 */
[----:B------:R-:W-:Y:S01]  /*73f0*/  BPT.TRAP 0x1 ;  /* 0x000000040000795c */ /* 0x000fe20000300000 */
.L_x_8393:
[----:B-1----:R-:W-:Y:S05]  /*7400*/  @P2 BRA `(.L_x_8391) ;  /* 0x0000000000082947 */ /* 0x002fea0003800000 */
[----:B------:R-:W1:Y:S02]  /*7410*/  SYNCS.PHASECHK.TRANS64.TRYWAIT P2, [UR10+0x28830], R10 ;  /* 0x0288300aff0075a7 */ /* 0x000e64000804014a */
[----:B-1----:R-:W-:Y:S05]  /*7420*/  @!P2 BRA `(.L_x_8394) ;  /* 0x000000840038a947 */ /* 0x002fea0003800000 */
.L_x_8391:
        /* <DEDUP_REMOVED lines=46> */
.L_x_8396:
[----:B------:R-:W-:Y:S01]  /*7710*/  ULEA UR10, UR5, UR36, 0x3 ;  /* 0x00000024050a7291 */ /* 0x000fe2000f8e183f */
[----:B------:R-:W-:-:S08]  /*7720*/  SHF.L.U32 R9, R9, 0x1f, RZ ;  /* 0x0000001f09097819 */ /* 0x000fd000000006ff */
[----:B------:R2:W3:Y:S01]  /*7730*/  SYNCS.PHASECHK.TRANS64.TRYWAIT P2, [UR10+0x28850], R9 ;  /* 0x02885009ff0075a7 */ /* 0x0004e2000804014a */
[----:B------:R-:W-:Y:S05]  /*7740*/  @!P0 BRA `(.L_x_8397) ;  /* 0x0000000000048947 */ /* 0x000fea0003800000 */
[----:B------:R-:W-:Y:S01]  /*7750*/  BPT.TRAP 0x1 ;  /* 0x000000040000795c */ /* 0x000fe20000300000 */
.L_x_8397:
[----:B---3--:R-:W-:Y:S05]  /*7760*/  @P2 BRA `(.L_x_8395) ;  /* 0x0000000000082947 */ /* 0x008fea0003800000 */
[----:B------:R-:W3:Y:S02]  /*7770*/  SYNCS.PHASECHK.TRANS64.TRYWAIT P2, [UR10+0x28850], R9 ;  /* 0x02885009ff0075a7 */ /* 0x000ee4000804014a */
[----:B---3--:R-:W-:Y:S05]  /*7780*/  @!P2 BRA `(.L_x_8398) ;  /* 0x000000800078a947 */ /* 0x008fea0003800000 */
.L_x_8395:
[----:B------:R-:W-:Y:S01]  /*7790*/  UIADD3 UR10, UR36, 0x400, URZ ;  /* 0x00000400240a7890 */ /* 0x000fe2000fffe03f */
[----:B------:R-:W-:Y:S01]  /*77a0*/  WARPGROUP.ARRIVE ;  /* 0x00000000000079c5 */ /* 0x000fe20000000000 */
[----:B------:R-:W-:Y:S01]  /*77b0*/  UMOV UR11, 0x40000040 ;  /* 0x40000040000b7882 */ /* 0x000fe20000000000 */
[----:B------:R-:W-:Y:S01]  /*77c0*/  UMOV UR15, 0x40000040 ;  /* 0x40000040000f7882 */ /* 0x000fe20000000000 */
[----:B------:R-:W-:Y:S01]  /*77d0*/  USHF.R.U32.HI UR10, URZ, 0x4, UR10 ;  /* 0x000000043f0a7899 */ /* 0x000fe2000801160a */
[----:B0-2---:R-:W-:Y:S01]  /*77e0*/  FMUL.FTZ R9, R24, UR7 ;  /* 0x0000000718097c20 */ /* 0x005fe20008410000 */
[----:B-1----:R-:W-:Y:S01]  /*77f0*/  FMUL.FTZ R13, R25, UR7 ;  /* 0x00000007190d7c20 */ /* 0x002fe20008410000 */
[----:B------:R-:W-:Y:S01]  /*7800*/  FMUL.FTZ R185, R32, UR7 ;  /* 0x0000000720b97c20 */ /* 0x000fe20008410000 */
[----:B------:R-:W-:Y:S01]  /*7810*/  ULOP3.LUT UR10, UR10, 0x3fff, URZ, 0xc0, !UPT ;  /* 0x00003fff0a0a7892 */ /* 0x000fe2000f8ec03f */
[----:B------:R-:W-:Y:S01]  /*7820*/  FMUL.FTZ R187, R33, UR7 ;  /* 0x0000000721bb7c20 */ /* 0x000fe20008410000 */
[----:B------:R-:W-:Y:S01]  /*7830*/  FMUL.FTZ R189, R36, UR7 ;  /* 0x0000000724bd7c20 */ /* 0x000fe20008410000 */
[----:B------:R-:W0:Y:S01]  /*7840*/  MUFU.TANH R9, R9 ;  /* 0x0000000900097308 */ /* 0x000e220000002400 */
[----:B------:R-:W-:Y:S01]  /*7850*/  ULOP3.LUT UR10, UR10, 0x4000000, URZ, 0xfc, !UPT ;  /* 0x040000000a0a7892 */ /* 0x000fe2000f8efc3f */
[----:B------:R-:W-:Y:S01]  /*7860*/  FMUL.FTZ R191, R37, UR7 ;  /* 0x0000000725bf7c20 */ /* 0x000fe20008410000 */
[----:B------:R-:W-:Y:S01]  /*7870*/  FMUL.FTZ R193, R40, UR7 ;  /* 0x0000000728c17c20 */ /* 0x000fe20008410000 */
[----:B------:R-:W-:Y:S01]  /*7880*/  FMUL.FTZ R195, R41, UR7 ;  /* 0x0000000729c37c20 */ /* 0x000fe20008410000 */
[----:B------:R-:W-:Y:S01]  /*7890*/  ULEA UR10, UR5, UR10, 0xb ;  /* 0x0000000a050a7291 */ /* 0x000fe2000f8e583f */
[----:B------:R-:W-:Y:S01]  /*78a0*/  FMUL.FTZ R197, R48, UR7 ;  /* 0x0000000730c57c20 */ /* 0x000fe20008410000 */
[----:B------:R-:W-:Y:S01]  /*78b0*/  FMUL.FTZ R199, R49, UR7 ;  /* 0x0000000731c77c20 */ /* 0x000fe20008410000 */
[----:B------:R-:W1:Y:S01]  /*78c0*/  MUFU.TANH R13, R13 ;  /* 0x0000000d000d7308 */ /* 0x000e620000002400 */
        /* <DEDUP_REMOVED lines=51> */
[----:B------:R-:W0:Y:S01]  /*7c00*/  LDC R12, c[0x0][0x988] ;  /* 0x00026200ff0c7b82 */ /* 0x000e220000000800 */
[----:B------:R-:W-:Y:S01]  /*7c10*/  FMUL.FTZ R223, R86, UR7 ;  /* 0x0000000756df7c20 */ /* 0x000fe20008410000 */
[----:B------:R-:W-:Y:S01]  /*7c20*/  FMUL.FTZ R87, R87, UR7 ;  /* 0x0000000757577c20 */ /* 0x000fe20008410000 */
[----:B------:R-:W-:Y:S01]  /*7c30*/  UMOV UR11, 0x40000040 ;  /* 0x40000040000b7882 */ /* 0x000fe20000000000 */
[----:B------:R-:W-:Y:S01]  /*7c40*/  MUFU.TANH R197, R197 ;  /* 0x000000c500c57308 */ /* 0x000fe20000002400 */
[C---:B------:R-:W-:Y:S01]  /*7c50*/  ISETP.GT.AND P2, PT, R11.reuse, R17, PT ;  /* 0x000000110b00720c */ /* 0x040fe20003f44270 */
[----:B------:R-:W-:-:S06]  /*7c60*/  VIADD R11, R11, 0xffffffff ;  /* 0xffffffff0b0b7836 */ /* 0x000fcc0000000000 */
        /* <DEDUP_REMOVED lines=13> */
[----:B-1----:R-:W-:Y:S01]  /*7d40*/  FMNMX.FTZ R14, R25, R14, !PT ;  /* 0x0000000e190e7209 */ /* 0x002fe20007810000 */
[----:B------:R-:W-:-:S02]  /*7d50*/  WARPGROUP.DEPBAR.LE gsb0, 0x0 ;  /* 0x00008000000079c5 */ /* 0x000fc40000010000 */
[----:B------:R-:W-:Y:S01]  /*7d60*/  WARPGROUP.ARRIVE ;  /* 0x00000000000079c5 */ /* 0x000fe20000000000 */
[----:B------:R-:W-:Y:S01]  /*7d70*/  FMUL.FTZ R181, R28, UR7 ;  /* 0x000000071cb57c20 */ /* 0x000fe20008410000 */
[----:B------:R-:W-:Y:S01]  /*7d80*/  FMUL.FTZ R183, R29, UR7 ;  /* 0x000000071db77c20 */ /* 0x000fe20008410000 */
[----:B------:R-:W-:Y:S01]  /*7d90*/  FMUL.FTZ R29, R34, UR7 ;  /* 0x00000007221d7c20 */ /* 0x000fe20008410000 */
[----:B------:R-:W-:Y:S02]  /*7da0*/  MUFU.TANH R31, R31 ;  /* 0x0000001f001f7308 */ /* 0x000fe40000002400 */
[----:B------:R-:W-:Y:S01]  /*7db0*/  HGMMA.64x128x16.F32 R88, R176, gdesc[UR12].tnspB, R88, gsb0 ;  /* 0x41e0000cb0587df0 */ /* 0x000fe20008000858 */
[----:B------:R-:W-:Y:S01]  /*7dc0*/  UIADD3 UR14, UR10, 0x100, URZ ;  /* 0x000001000a0e7890 */ /* 0x000fe2000fffe03f */
[----:B------:R-:W-:Y:S01]  /*7dd0*/  UMOV UR15, 0x40000040 ;  /* 0x40000040000f7882 */ /* 0x000fe20000000000 */
[----:B--2---:R-:W-:-:S03]  /*7de0*/  FMNMX.FTZ R14, R27, R14, !PT ;  /* 0x0000000e1b0e7209 */ /* 0x004fc60007810000 */
[----:B------:R-:W1:Y:S08]  /*7df0*/  MUFU.TANH R181, R181 ;  /* 0x000000b500b57308 */ /* 0x000e700000002400 */
[----:B------:R-:W2:Y:S08]  /*7e00*/  MUFU.TANH R183, R183 ;  /* 0x000000b700b77308 */ /* 0x000eb00000002400 */
[----:B------:R-:W3:Y:S01]  /*7e10*/  MUFU.TANH R29, R29 ;  /* 0x0000001d001d7308 */ /* 0x000ee20000002400 */
[----:B-1----:R-:W-:-:S07]  /*7e20*/  FMNMX.FTZ R10, R181, R10, !PT ;  /* 0x0000000ab50a7209 */ /* 0x002fce0007810000 */
[----:B------:R-:W-:Y:S01]  /*7e30*/  MUFU.TANH R209, R209 ;  /* 0x000000d100d17308 */ /* 0x000fe20000002400 */
[----:B--2---:R-:W-:-:S04]  /*7e40*/  FMNMX.FTZ R10, R183, R10, !PT ;  /* 0x0000000ab70a7209 */ /* 0x004fc80007810000 */
[----:B------:R-:W-:-:S03]  /*7e50*/  FMNMX.FTZ R10, R185, R10, !PT ;  /* 0x0000000ab90a7209 */ /* 0x000fc60007810000 */
[----:B------:R-:W1:Y:S01]  /*7e60*/  MUFU.TANH R33, R33 ;  /* 0x0000002100217308 */ /* 0x000e620000002400 */
[----:B------:R-:W-:Y:S02]  /*7e70*/  FMNMX.FTZ R10, R187, R10, !PT ;  /* 0x0000000abb0a7209 */ /* 0x000fe40007810000 */
[----:B---3--:R-:W-:Y:S02]  /*7e80*/  FMNMX.FTZ R14, R29, R14, !PT ;  /* 0x0000000e1d0e7209 */ /* 0x008fe40007810000 */
[----:B------:R-:W-:Y:S02]  /*7e90*/  FMNMX.FTZ R10, R189, R10, !PT ;  /* 0x0000000abd0a7209 */ /* 0x000fe40007810000 */
[----:B------:R-:W-:Y:S01]  /*7ea0*/  FMNMX.FTZ R14, R31, R14, !PT ;  /* 0x0000000e1f0e7209 */ /* 0x000fe20007810000 */
[----:B------:R-:W-:Y:S01]  /*7eb0*/  MUFU.TANH R211, R211 ;  /* 0x000000d300d37308 */ /* 0x000fe20000002400 */
[----:B------:R-:W-:-:S04]  /*7ec0*/  FMNMX.FTZ R10, R191, R10, !PT ;  /* 0x0000000abf0a7209 */ /* 0x000fc80007810000 */
[----:B------:R-:W-:-:S03]  /*7ed0*/  FMNMX.FTZ R10, R193, R10, !PT ;  /* 0x0000000ac10a7209 */ /* 0x000fc60007810000 */
[----:B------:R-:W2:Y:S01]  /*7ee0*/  MUFU.TANH R35, R35 ;  /* 0x0000002300237308 */ /* 0x000ea20000002400 */
[----:B------:R-:W-:Y:S02]  /*7ef0*/  FMNMX.FTZ R10, R195, R10, !PT ;  /* 0x0000000ac30a7209 */ /* 0x000fe40007810000 */
[----:B-1----:R-:W-:-:S05]  /*7f00*/  FMNMX.FTZ R14, R33, R14, !PT ;  /* 0x0000000e210e7209 */ /* 0x002fca0007810000 */
[----:B------:R-:W-:Y:S08]  /*7f10*/  MUFU.TANH R213, R213 ;  /* 0x000000d500d57308 */ /* 0x000ff00000002400 */
        /* <DEDUP_REMOVED lines=13> */
[----:B--2---:R-:W-:Y:S01]  /*7ff0*/  FMNMX.FTZ R14, R43, R14, !PT ;  /* 0x0000000e2b0e7209 */ /* 0x004fe20007810000 */
        /* <DEDUP_REMOVED lines=8> */
[----:B------:R-:W-:-:S04]  /*8080*/  UMOV UR15, 0x40000040 ;  /* 0x40000040000f7882 */ /* 0x000fc80000000000 */
        /* <DEDUP_REMOVED lines=17> */
[----:B-1----:R-:W-:Y:S02]  /*81a0*/  FMNMX.FTZ R14, R51, R14, !PT ;  /* 0x0000000e330e7209 */ /* 0x002fe40007810000 */
[----:B------:R-:W-:-:S03]  /*81b0*/  FMNMX.FTZ R10, R59, R10, !PT ;  /* 0x0000000a3b0a7209 */ /* 0x000fc60007810000 */
[----:B------:R-:W1:Y:S01]  /*81c0*/  MUFU.TANH R53, R53 ;  /* 0x0000003500357308 */ /* 0x000e620000002400 */
[----:B------:R-:W-:-:S07]  /*81d0*/  FMNMX.FTZ R10, R61, R10, !PT ;  /* 0x0000000a3d0a7209 */ /* 0x000fce0007810000 */
[----:B------:R-:W3:Y:S01]  /*81e0*/  MUFU.TANH R55, R55 ;  /* 0x0000003700377308 */ /* 0x000ee20000002400 */
[----:B--2---:R-:W-:-:S07]  /*81f0*/  FMNMX.FTZ R14, R49, R14, !PT ;  /* 0x0000000e310e7209 */ /* 0x004fce0007810000 */
[----:B------:R-:W2:Y:S01]  /*8200*/  MUFU.TANH R57, R57 ;  /* 0x0000003900397308 */ /* 0x000ea20000002400 */
[----:B-1----:R-:W-:-:S07]  /*8210*/  FMNMX.FTZ R14, R53, R14, !PT ;  /* 0x0000000e350e7209 */ /* 0x002fce0007810000 */
[----:B------:R-:W1:Y:S01]  /*8220*/  MUFU.TANH R63, R63 ;  /* 0x0000003f003f7308 */ /* 0x000e620000002400 */
[----:B---3--:R-:W-:-:S07]  /*8230*/  FMNMX.FTZ R14, R55, R14, !PT ;  /* 0x0000000e370e7209 */ /* 0x008fce0007810000 */
[----:B------:R-:W-:Y:S01]  /*8240*/  MUFU.TANH R67, R67 ;  /* 0x0000004300437308 */ /* 0x000fe20000002400 */
[----:B--2---:R-:W-:-:S07]  /*8250*/  FMNMX.FTZ R14, R57, R14, !PT ;  /* 0x0000000e390e7209 */ /* 0x004fce0007810000 */
[----:B------:R-:W-:Y:S01]  /*8260*/  MUFU.TANH R69, R69 ;  /* 0x0000004500457308 */ /* 0x000fe20000002400 */
[----:B-1----:R-:W-:-:S07]  /*8270*/  FMNMX.FTZ R14, R63, R14, !PT ;  /* 0x0000000e3f0e7209 */ /* 0x002fce0007810000 */
        /* <DEDUP_REMOVED lines=13> */
[----:B------:R-:W1:Y:S08]  /*8350*/  MUFU.TANH R173, R173 ;  /* 0x000000ad00ad7308 */ /* 0x000e700000002400 */
[----:B------:R-:W2:Y:S08]  /*8360*/  MUFU.TANH R175, R175 ;  /* 0x000000af00af7308 */ /* 0x000eb00000002400 */
[----:B------:R-:W3:Y:S01]  /*8370*/  MUFU.TANH R65, R65 ;  /* 0x0000004100417308 */ /* 0x000ee20000002400 */
[----:B-1----:R-:W-:-:S07]  /*8380*/  FMNMX.FTZ R10, R173, R10, !PT ;  /* 0x0000000aad0a7209 */ /* 0x002fce0007810000 */
[----:B------:R-:W-:Y:S01]  /*8390*/  MUFU.TANH R223, R223 ;  /* 0x000000df00df7308 */ /* 0x000fe20000002400 */
[----:B--2---:R-:W-:-:S04]  /*83a0*/  FMNMX.FTZ R10, R175, R10, !PT ;  /* 0x0000000aaf0a7209 */ /* 0x004fc80007810000 */
[----:B------:R-:W-:-:S03]  /*83b0*/  FMNMX.FTZ R10, R209, R10, !PT ;  /* 0x0000000ad10a7209 */ /* 0x000fc60007810000 */
[----:B------:R-:W-:Y:S01]  /*83c0*/  MUFU.TANH R87, R87 ;  /* 0x0000005700577308 */ /* 0x000fe20000002400 */
        /* <DEDUP_REMOVED lines=12> */
[----:B------:R-:W-:-:S04]  /*8490*/  FMNMX.FTZ R10, R81, R10, !PT ;  /* 0x0000000a510a7209 */ /* 0x000fc80007810000 */
[----:B------:R-:W-:-:S04]  /*84a0*/  FMNMX.FTZ R10, R221, R10, !PT ;  /* 0x0000000add0a7209 */ /* 0x000fc80007810000 */
[----:B------:R-:W-:-:S05]  /*84b0*/  FMNMX.FTZ R10, R85, R10, !PT ;  /* 0x0000000a550a7209 */ /* 0x000fca0007810000 */
[----:B------:R-:W1:Y:S02]  /*84c0*/  SHFL.BFLY PT, R21, R10, 0x2, 0x1f ;  /* 0x0c401f000a157f89 */ /* 0x000e6400000e0000 */
[----:B-1----:R-:W-:-:S05]  /*84d0*/  FMNMX.FTZ R21, R10, R21, !PT ;  /* 0x000000150a157209 */ /* 0x002fca0007810000 */
[----:B------:R-:W1:Y:S02]  /*84e0*/  SHFL.BFLY PT, R10, R21, 0x1, 0x1f ;  /* 0x0c201f00150a7f89 */ /* 0x000e6400000e0000 */
[----:B-1----:R-:W-:-:S05]  /*84f0*/  FMNMX.FTZ R21, R21, R10, !PT ;  /* 0x0000000a15157209 */ /* 0x002fca0007810000 */
[C---:B0-----:R-:W-:Y:S01]  /*8500*/  FMUL.FTZ R10, R21.reuse, R12 ;  /* 0x0000000c150a7220 */ /* 0x041fe20000410000 */
[----:B------:R-:W-:-:S03]  /*8510*/  FADD.FTZ R225, -R21, R8 ;  /* 0x0000000815e17221 */ /* 0x000fc60000010100 */
[-CC-:B------:R-:W-:Y:S01]  /*8520*/  FFMA.FTZ R180, R13, R12.reuse, -R10.reuse ;  /* 0x0000000c0db47223 */ /* 0x180fe2000001080a */
[-CC-:B------:R-:W-:Y:S01]  /*8530*/  FFMA.FTZ R182, R181, R12.reuse, -R10.reuse ;  /* 0x0000000cb5b67223 */ /* 0x180fe2000001080a */
[-C--:B------:R-:W-:Y:S01]  /*8540*/  FMUL.FTZ R8, R225, R12.reuse ;  /* 0x0000000ce1087220 */ /* 0x080fe20000410000 */
[-CC-:B------:R-:W-:Y:S01]  /*8550*/  FFMA.FTZ R9, R9, R12.reuse, -R10.reuse ;  /* 0x0000000c09097223 */ /* 0x180fe2000001080a */
[----:B------:R-:W-:Y:S02]  /*8560*/  WARPGROUP.DEPBAR.LE gsb0, 0x0 ;  /* 0x00008000000079c5 */ /* 0x000fe40000010000 */
[----:B------:R-:W-:Y:S01]  /*8570*/  WARPGROUP.ARRIVE ;  /* 0x00000000000079c5 */ /* 0x000fe20000000000 */
[----:B------:R-:W-:Y:S01]  /*8580*/  FMUL.FTZ R169, R78, UR7 ;  /* 0x000000074ea97c20 */ /* 0x000fe20008410000 */
[----:B------:R-:W-:Y:S01]  /*8590*/  FMUL.FTZ R171, R82, UR7 ;  /* 0x0000000752ab7c20 */ /* 0x000fe20008410000 */
[----:B------:R-:W-:Y:S01]  /*85a0*/  MUFU.EX2 R8, R8 ;  /* 0x0000000800087308 */ /* 0x000fe20000000800 */
[-CC-:B------:R-:W-:Y:S01]  /*85b0*/  FFMA.FTZ R168, R197, R12.reuse, -R10.reuse ;  /* 0x0000000cc5a87223 */ /* 0x180fe2000001080a */
[-CC-:B------:R-:W-:Y:S01]  /*85c0*/  FFMA.FTZ R176, R185, R12.reuse, -R10.reuse ;  /* 0x0000000cb9b07223 */ /* 0x180fe2000001080a */
[----:B------:R-:W-:Y:S01]  /*85d0*/  HGMMA.64x128x16.F32 R88, R152, gdesc[UR12].tnspB, R88, gsb0 ;  /* 0x41e0000c98587df0 */ /* 0x000fe20008000858 */
[----:B------:R-:W-:Y:S01]  /*85e0*/  UIADD3 UR14, UR10, 0x280, URZ ;  /* 0x000002800a0e7890 */ /* 0x000fe2000fffe03f */
[-CC-:B------:R-:W-:Y:S01]  /*85f0*/  FFMA.FTZ R174, R177, R12.reuse, -R10.reuse ;  /* 0x0000000cb1ae7223 */ /* 0x180fe2000001080a */
[----:B------:R-:W-:Y:S01]  /*8600*/  UMOV UR15, 0x40000040 ;  /* 0x40000040000f7882 */ /* 0x000fe20000000000 */
[-CC-:B------:R-:W-:Y:S01]  /*8610*/  FFMA.FTZ R178, R189, R12.reuse, -R10.reuse ;  /* 0x0000000cbdb27223 */ /* 0x180fe2000001080a */
[----:B------:R-:W0:Y:S01]  /*8620*/  MUFU.TANH R169, R169 ;  /* 0x000000a900a97308 */ /* 0x000e220000002400 */
[-CC-:B------:R-:W-:Y:S01]  /*8630*/  FFMA.FTZ R189, R179, R12.reuse, -R10.reuse ;  /* 0x0000000cb3bd7223 */ /* 0x180fe2000001080a */
        /* <DEDUP_REMOVED lines=10> */
[----:B------:R-:W-:-:S04]  /*86e0*/  FFMA.FTZ R85, R85, R12, -R10 ;  /* 0x0000000c55557223 */ /* 0x000fc8000001080a */
[----:B------:R-:W2:Y:S01]  /*86f0*/  MUFU.EX2 R9, R9 ;  /* 0x0000000900097308 */ /* 0x000ea20000000800 */
[----:B0-----:R-:W-:-:S04]  /*8700*/  FMNMX.FTZ R14, R169, R14, !PT ;  /* 0x0000000ea90e7209 */ /* 0x001fc80007810000 */
[----:B------:R-:W-:-:S03]  /*8710*/  FMNMX.FTZ R14, R79, R14, !PT ;  /* 0x0000000e4f0e7209 */ /* 0x000fc60007810000 */
[----:B------:R-:W0:Y:S01]  /*8720*/  MUFU.EX2 R180, R180 ;  /* 0x000000b400b47308 */ /* 0x000e220000000800 */
[----:B-1----:R-:W-:-:S04]  /*8730*/  FMNMX.FTZ R14, R171, R14, !PT ;  /* 0x0000000eab0e7209 */ /* 0x002fc80007810000 */
[----:B------:R-:W-:-:S03]  /*8740*/  FMNMX.FTZ R14, R83, R14, !PT ;  /* 0x0000000e530e7209 */ /* 0x000fc60007810000 */
[----:B------:R-:W1:Y:S01]  /*8750*/  MUFU.EX2 R182, R182 ;  /* 0x000000b600b67308 */ /* 0x000e620000000800 */
[----:B------:R-:W-:Y:S01]  /*8760*/  FMNMX.FTZ R14, R223, R14, !PT ;  /* 0x0000000edf0e7209 */ /* 0x000fe20007810000 */
[----:B--2---:R-:W-:-:S03]  /*8770*/  FFMA.FTZ R5, R8, R5, R9 ;  /* 0x0000000508057223 */ /* 0x004fc60000010009 */
[----:B------:R-:W-:Y:S01]  /*8780*/  FMNMX.FTZ R13, R87, R14, !PT ;  /* 0x0000000e570d7209 */ /* 0x000fe20007810000 */
[----:B------:R-:W-:Y:S02]  /*8790*/  FFMA.FTZ R14, R213, R12, -R10 ;  /* 0x0000000cd50e7223 */ /* 0x000fe4000001080a */
[----:B------:R-:W-:Y:S01]  /*87a0*/  MUFU.EX2 R176, R176 ;  /* 0x000000b000b07308 */ /* 0x000fe20000000800 */
[C---:B0-----:R-:W-:Y:S01]  /*87b0*/  FADD.FTZ R5, R180.reuse, R5 ;  /* 0x00000005b4057221 */ /* 0x041fe20000010000 */
[----:B------:R-:W0:Y:S01]  /*87c0*/  SHFL.BFLY PT, R16, R13, 0x2, 0x1f ;  /* 0x0c401f000d107f89 */ /* 0x000e2200000e0000 */
[----:B------:R-:W-:-:S05]  /*87d0*/  F2FP.F16.F32.PACK_AB R180, R180, R9 ;  /* 0x00000009b4b4723e */ /* 0x000fca00000000ff */
[----:B------:R-:W-:Y:S01]  /*87e0*/  MUFU.EX2 R178, R178 ;  /* 0x000000b200b27308 */ /* 0x000fe20000000800 */
[----:B-1----:R-:W-:-:S07]  /*87f0*/  FADD.FTZ R40, R182, R5 ;  /* 0x00000005b6287221 */ /* 0x002fce0000010000 */
        /* <DEDUP_REMOVED lines=13> */
[----:B------:R-:W-:Y:S02]  /*88d0*/  IMAD.U32 R23, RZ, RZ, UR4 ;  /* 0x00000004ff177e24 */ /* 0x000fe4000f8e00ff */
[-CC-:B------:R-:W-:Y:S01]  /*88e0*/  FFMA.FTZ R34, R27, R12.reuse, -R38.reuse ;  /* 0x0000000c1b227223 */ /* 0x180fe20000010826 */
[-CC-:B------:R-:W-:Y:S01]  /*88f0*/  FFMA.FTZ R177, R29, R12.reuse, -R38.reuse ;  /* 0x0000000c1db17223 */ /* 0x180fe20000010826 */
[-CC-:B------:R-:W-:Y:S01]  /*8900*/  FFMA.FTZ R32, R31, R12.reuse, -R38.reuse ;  /* 0x0000000c1f207223 */ /* 0x180fe20000010826 */
[----:B------:R-:W-:Y:S01]  /*8910*/  MUFU.EX2 R181, R181 ;  /* 0x000000b500b57308 */ /* 0x000fe20000000800 */
[----:B------:R-:W-:Y:S01]  /*8920*/  @!P1 LEA R23, R23, UR36, 0x3 ;  /* 0x0000002417179c11 */ /* 0x000fe2000f8e18ff */
[-CC-:B------:R-:W-:Y:S01]  /*8930*/  FFMA.FTZ R179, R33, R12.reuse, -R38.reuse ;  /* 0x0000000c21b37223 */ /* 0x180fe20000010826 */
[-CC-:B------:R-:W-:Y:S01]  /*8940*/  FFMA.FTZ R36, R35, R12.reuse, -R38.reuse ;  /* 0x0000000c23247223 */ /* 0x180fe20000010826 */
[-CC-:B------:R-:W-:Y:S01]  /*8950*/  FFMA.FTZ R28, R39, R12.reuse, -R38.reuse ;  /* 0x0000000c271c7223 */ /* 0x180fe20000010826 */
[----:B------:R-:W-:Y:S01]  /*8960*/  @!P1 IADD3 R27, R23, 0x28840, RZ ;  /* 0x00028840171b9810 */ /* 0x000fe20007ffe0ff */
[-CC-:B------:R-:W-:Y:S01]  /*8970*/  FFMA.FTZ R24, R43, R12.reuse, -R38.reuse ;  /* 0x0000000c2b187223 */ /* 0x180fe20000010826 */
[-CC-:B------:R-:W-:Y:S01]  /*8980*/  FFMA.FTZ R15, R49, R12.reuse, -R38.reuse ;  /* 0x0000000c310f7223 */ /* 0x180fe20000010826 */
[----:B------:R-:W-:Y:S01]  /*8990*/  MUFU.EX2 R26, R26 ;  /* 0x0000001a001a7308 */ /* 0x000fe20000000800 */
[----:B------:R-:W-:Y:S01]  /*89a0*/  @!P1 PRMT R27, RZ, 0x654, R27 ;  /* 0x00000654ff1b9816 */ /* 0x000fe2000000001b */
        /* <DEDUP_REMOVED lines=16> */
[----:B------:R-:W-:-:S02]  /*8ab0*/  WARPGROUP.DEPBAR.LE gsb0, 0x0 ;  /* 0x00008000000079c5 */ /* 0x000fc40000010000 */
[----:B------:R-:W-:Y:S01]  /*8ac0*/  WARPGROUP.ARRIVE ;  /* 0x00000000000079c5 */ /* 0x000fe20000000000 */
[-C--:B------:R-:W-:Y:S01]  /*8ad0*/  FFMA.FTZ R153, R183, R12.reuse, -R10 ;  /* 0x0000000cb7997223 */ /* 0x080fe2000001080a */
[-C--:B------:R-:W-:Y:S01]  /*8ae0*/  FFMA.FTZ R183, R25, R12.reuse, -R38 ;  /* 0x0000000c19b77223 */ /* 0x080fe20000010826 */
[-CC-:B------:R-:W-:Y:S01]  /*8af0*/  FFMA.FTZ R155, R187, R12.reuse, -R10.reuse ;  /* 0x0000000cbb9b7223 */ /* 0x180fe2000001080a */
[----:B------:R-:W-:Y:S01]  /*8b00*/  MUFU.EX2 R32, R32 ;  /* 0x0000002000207308 */ /* 0x000fe20000000800 */
[-CC-:B------:R-:W-:Y:S01]  /*8b10*/  FFMA.FTZ R187, R195, R12.reuse, -R10.reuse ;  /* 0x0000000cc3bb7223 */ /* 0x180fe2000001080a */
[----:B------:R-:W-:Y:S01]  /*8b20*/  HGMMA.64x128x16.F32 R88, R156, gdesc[UR12].tnspB, R88, gsb0 ;  /* 0x41e0000c9c587df0 */ /* 0x000fe20008000858 */
[----:B------:R-:W-:Y:S01]  /*8b30*/  UIADD3 UR14, UR10, 0x300, URZ ;  /* 0x000003000a0e7890 */ /* 0x000fe2000fffe03f */
[-CC-:B------:R-:W-:Y:S01]  /*8b40*/  FFMA.FTZ R154, R59, R12.reuse, -R10.reuse ;  /* 0x0000000c3b9a7223 */ /* 0x180fe2000001080a */
[----:B------:R-:W-:Y:S01]  /*8b50*/  UMOV UR15, 0x40000040 ;  /* 0x40000040000f7882 */ /* 0x000fe20000000000 */
[----:B------:R-:W-:Y:S01]  /*8b60*/  UIADD3 UR10, UR10, 0x380, URZ ;  /* 0x000003800a0a7890 */ /* 0x000fe2000fffe03f */
[-CC-:B------:R-:W-:Y:S01]  /*8b70*/  FFMA.FTZ R59, R61, R12.reuse, -R10.reuse ;  /* 0x0000000c3d3b7223 */ /* 0x180fe2000001080a */
[----:B------:R-:W-:Y:S01]  /*8b80*/  MUFU.EX2 R183, R183 ;  /* 0x000000b700b77308 */ /* 0x000fe20000000800 */
[-C--:B------:R-:W-:Y:S01]  /*8b90*/  FFMA.FTZ R61, R175, R12.reuse, -R10 ;  /* 0x0000000caf3d7223 */ /* 0x080fe2000001080a */
[-C--:B------:R-:W-:Y:S01]  /*8ba0*/  FFMA.FTZ R175, R41, R12.reuse, -R38 ;  /* 0x0000000c29af7223 */ /* 0x080fe20000010826 */
[-CC-:B------:R-:W-:Y:S01]  /*8bb0*/  FFMA.FTZ R152, R205, R12.reuse, -R10.reuse ;  /* 0x0000000ccd987223 */ /* 0x180fe2000001080a */
[-C--:B------:R-:W-:Y:S01]  /*8bc0*/  FFMA.FTZ R195, R217, R12.reuse, -R10 ;  /* 0x0000000cd9c37223 */ /* 0x080fe2000001080a */
[----:B------:R-:W-:-:S03]  /*8bd0*/  FFMA.FTZ R25, R47, R12, -R38 ;  /* 0x0000000c2f197223 */ /* 0x000fc60000010826 */
        /* <DEDUP_REMOVED lines=22> */
[-CC-:B------:R-:W-:Y:S01]  /*8d40*/  FFMA.FTZ R159, R207, R12.reuse, -R10.reuse ;  /* 0x0000000ccf9f7223 */ /* 0x180fe2000001080a */
[-C--:B------:R-:W-:Y:S01]  /*8d50*/  FFMA.FTZ R158, R209, R12.reuse, -R10 ;  /* 0x0000000cd19e7223 */ /* 0x080fe2000001080a */
[----:B------:R-:W-:Y:S01]  /*8d60*/  HGMMA.64x128x16.F32 R88, R160, gdesc[UR12].tnspB, R88, gsb0 ;  /* 0x41e0000ca0587df0 */ /* 0x000fe20008000858 */
        /* <DEDUP_REMOVED lines=18> */
[----:B------:R-:W1:Y:S01]  /*8e90*/  MUFU.EX2 R75, R75 ;  /* 0x0000004b004b7308 */ /* 0x000e620000000800 */
[----:B------:R-:W-:-:S02]  /*8ea0*/  WARPGROUP.DEPBAR.LE gsb0, 0x0 ;  /* 0x00008000000079c5 */ /* 0x000fc40000010000 */
[----:B------:R-:W-:Y:S01]  /*8eb0*/  WARPGROUP.ARRIVE ;  /* 0x00000000000079c5 */ /* 0x000fe20000000000 */
[----:B------:R-:W-:Y:S01]  /*8ec0*/  FADD.FTZ R161, -R13, R6 ;  /* 0x000000060da17221 */ /* 0x000fe20000010100 */
[----:B------:R-:W-:-:S03]  /*8ed0*/  FFMA.FTZ R6, R51, R12, -R38 ;  /* 0x0000000c33067223 */ /* 0x000fc60000010826 */
[----:B------:R-:W-:Y:S01]  /*8ee0*/  MUFU.EX2 R16, R16 ;  /* 0x0000001000107308 */ /* 0x000fe20000000800 */
[----:B0-----:R-:W-:Y:S01]  /*8ef0*/  F2FP.F16.F32.PACK_AB R160, R73, R14 ;  /* 0x0000000e49a0723e */ /* 0x001fe200000000ff */
[----:B------:R-:W-:Y:S01]  /*8f00*/  FMUL.FTZ R161, R161, R12 ;  /* 0x0000000ca1a17220 */ /* 0x000fe20000410000 */
[----:B------:R-:W-:Y:S05]  /*8f10*/  HGMMA.64x128x16.F32 R88, R164, gdesc[UR8].tnspB, R88, gsb0 ;  /* 0x41e00008a4587df0 */ /* 0x000fea0008000858 */
[----:B------:R1:W0:Y:S08]  /*8f20*/  MUFU.EX2 R197, R161 ;  /* 0x000000a100c57308 */ /* 0x0002300000000800 */
[----:B------:R-:W-:Y:S01]  /*8f30*/  MUFU.EX2 R6, R6 ;  /* 0x0000000600067308 */ /* 0x000fe20000000800 */
[----:B-1----:R-:W-:-:S07]  /*8f40*/  F2FP.F16.F32.PACK_AB R161, R75, R50 ;  /* 0x000000324ba1723e */ /* 0x002fce00000000ff */
[----:B------:R-:W1:Y:S01]  /*8f50*/  MUFU.EX2 R195, R195 ;  /* 0x000000c300c37308 */ /* 0x000e620000000800 */
[----:B0-----:R-:W-:-:S04]  /*8f60*/  FFMA.FTZ R4, R197, R4, R26 ;  /* 0x00000004c5047223 */ /* 0x001fc8000001001a */
[C---:B------:R-:W-:Y:S01]  /*8f70*/  FADD.FTZ R4, R181.reuse, R4 ;  /* 0x00000004b5047221 */ /* 0x040fe20000010000 */
[----:B------:R-:W-:Y:S02]  /*8f80*/  F2FP.F16.F32.PACK_AB R181, R181, R26 ;  /* 0x0000001ab5b5723e */ /* 0x000fe400000000ff */
[----:B------:R-:W-:Y:S01]  /*8f90*/  MUFU.EX2 R79, R79 ;  /* 0x0000004f004f7308 */ /* 0x000fe20000000800 */
[----:B------:R-:W-:Y:S01]  /*8fa0*/  FADD.FTZ R5, R183, R4 ;  /* 0x00000004b7057221 */ /* 0x000fe20000010000 */
[----:B------:R-:W-:-:S03]  /*8fb0*/  F2FP.F16.F32.PACK_AB R183, R34, R183 ;  /* 0x000000b722b7723e */ /* 0x000fc600000000ff */
[----:B------:R-:W-:-:S03]  /*8fc0*/  FADD.FTZ R4, R34, R5 ;  /* 0x0000000522047221 */ /* 0x000fc60000010000 */
[----:B------:R-:W-:Y:S01]  /*8fd0*/  MUFU.EX2 R20, R20 ;  /* 0x0000001400147308 */ /* 0x000fe20000000800 */
[----:B------:R-:W-:Y:S01]  /*8fe0*/  FADD.FTZ R5, R177, R4 ;  /* 0x00000004b1057221 */ /* 0x000fe20000010000 */
[C---:B------:R-:W-:Y:S02]  /*8ff0*/  F2FP.F16.F32.PACK_AB R177, R32.reuse, R177 ;  /* 0x000000b120b1723e */ /* 0x040fe400000000ff */
[----:B-1----:R-:W-:Y:S01]  /*9000*/  F2FP.F16.F32.PACK_AB R162, R195, R16 ;  /* 0x00000010c3a2723e */ /* 0x002fe200000000ff */
[----:B------:R-:W-:-:S03]  /*9010*/  FADD.FTZ R4, R32, R5 ;  /* 0x0000000520047221 */ /* 0x000fc60000010000 */
[----:B------:R-:W-:Y:S01]  /*9020*/  MUFU.EX2 R81, R81 ;  /* 0x0000005100517308 */ /* 0x000fe20000000800 */
[----:B------:R-:W-:Y:S01]  /*9030*/  FADD.FTZ R5, R179, R4 ;  /* 0x00000004b3057221 */ /* 0x000fe20000010000 */
[----:B------:R-:W-:-:S03]  /*9040*/  F2FP.F16.F32.PACK_AB R179, R36, R179 ;  /* 0x000000b324b3723e */ /* 0x000fc600000000ff */
[----:B------:R-:W-:-:S03]  /*9050*/  FADD.FTZ R4, R36, R5 ;  /* 0x0000000524047221 */ /* 0x000fc60000010000 */
[----:B------:R-:W-:Y:S01]  /*9060*/  MUFU.EX2 R83, R83 ;  /* 0x0000005300537308 */ /* 0x000fe20000000800 */
[----:B------:R-:W-:Y:S01]  /*9070*/  FADD.FTZ R5, R173, R4 ;  /* 0x00000004ad057221 */ /* 0x000fe20000010000 */
[-CC-:B------:R-:W-:Y:S01]  /*9080*/  FFMA.FTZ R4, R171, R12.reuse, -R38.reuse ;  /* 0x0000000cab047223 */ /* 0x180fe20000010826 */
[----:B------:R-:W-:Y:S01]  /*9090*/  FFMA.FTZ R38, R87, R12, -R38 ;  /* 0x0000000c57267223 */ /* 0x000fe20000010826 */
[----:B------:R-:W-:Y:S02]  /*90a0*/  F2FP.F16.F32.PACK_AB R171, R15, R6 ;  /* 0x000000060fab723e */ /* 0x000fe400000000ff */
[----:B------:R-:W-:Y:S02]  /*90b0*/  F2FP.F16.F32.PACK_AB R173, R28, R173 ;  /* 0x000000ad1cad723e */ /* 0x000fe400000000ff */
[----:B------:R-:W-:Y:S08]  /*90c0*/  MUFU.EX2 R22, R221 ;  /* 0x000000dd00167308 */ /* 0x000ff00000000800 */
[----:B------:R-:W-:Y:S01]  /*90d0*/  MUFU.EX2 R85, R85 ;  /* 0x0000005500557308 */ /* 0x000fe20000000800 */
[----:B------:R-:W-:-:S02]  /*90e0*/  WARPGROUP.DEPBAR.LE gsb0, 0x0 ;  /* 0x00008000000079c5 */ /* 0x000fc40000010000 */
[----:B------:R0:W-:Y:S06]  /*90f0*/  BAR.ARV R19, 0x100 ;  /* 0x000400130000751d */ /* 0x0001ec0000002000 */
        /* <DEDUP_REMOVED lines=8> */
[----:B-1----:R-:W-:Y:S01]  /*9180*/  IMAD.U32 R27, RZ, RZ, UR5 ;  /* 0x00000005ff1b7e24 */ /* 0x002fe2000f8e00ff */
[----:B------:R-:W-:Y:S01]  /*9190*/  UMOV UR5, UR4 ;  /* 0x0000000400057c82 */ /* 0x000fe20008000000 */
[-C--:B------:R-:W-:Y:S01]  /*91a0*/  FMUL.FTZ R100, R100, R8.reuse ;  /* 0x0000000864647220 */ /* 0x080fe20000410000 */
[-C--:B------:R-:W-:Y:S01]  /*91b0*/  FMUL.FTZ R101, R101, R8.reuse ;  /* 0x0000000865657220 */ /* 0x080fe20000410000 */
[-C--:B------:R-:W-:Y:S01]  /*91c0*/  FMUL.FTZ R104, R104, R8.reuse ;  /* 0x0000000868687220 */ /* 0x080fe20000410000 */
[----:B------:R-:W-:Y:S01]  /*91d0*/  @!P1 LEA R27, R27, UR36, 0x3 ;  /* 0x000000241b1b9c11 */ /* 0x000fe2000f8e18ff */
[-C--:B------:R-:W-:Y:S01]  /*91e0*/  FMUL.FTZ R105, R105, R8.reuse ;  /* 0x0000000869697220 */ /* 0x080fe20000410000 */
[-C--:B------:R-:W-:Y:S01]  /*91f0*/  FMUL.FTZ R108, R108, R8.reuse ;  /* 0x000000086c6c7220 */ /* 0x080fe20000410000 */
[-C--:B------:R-:W-:Y:S01]  /*9200*/  FMUL.FTZ R109, R109, R8.reuse ;  /* 0x000000086d6d7220 */ /* 0x080fe20000410000 */
[----:B------:R-:W-:Y:S01]  /*9210*/  FMUL.FTZ R112, R112, R8 ;  /* 0x0000000870707220 */ /* 0x000fe20000410000 */
[----:B------:R-:W-:-:S02]  /*9220*/  @!P1 VIADD R27, R27, 0x28860 ;  /* 0x000288601b1b9836 */ /* 0x000fc40000000000 */
[-C--:B------:R-:W-:Y:S01]  /*9230*/  FMUL.FTZ R113, R113, R8.reuse ;  /* 0x0000000871717220 */ /* 0x080fe20000410000 */
[-C--:B------:R-:W-:Y:S01]  /*9240*/  FMUL.FTZ R116, R116, R8.reuse ;  /* 0x0000000874747220 */ /* 0x080fe20000410000 */
[-C--:B------:R-:W-:Y:S01]  /*9250*/  FMUL.FTZ R117, R117, R8.reuse ;  /* 0x0000000875757220 */ /* 0x080fe20000410000 */
[-C--:B------:R-:W-:Y:S01]  /*9260*/  FMUL.FTZ R120, R120, R8.reuse ;  /* 0x0000000878787220 */ /* 0x080fe20000410000 */
[----:B------:R-:W-:Y:S01]  /*9270*/  @!P1 PRMT R29, RZ, 0x654, R27 ;  /* 0x00000654ff1d9816 */ /* 0x000fe2000000001b */
[----:B------:R-:W-:Y:S01]  /*9280*/  FADD.FTZ R27, R153, R40 ;  /* 0x00000028991b7221 */ /* 0x000fe20000010000 */
[-C--:B------:R-:W-:Y:S01]  /*9290*/  FMUL.FTZ R121, R121, R8.reuse ;  /* 0x0000000879797220 */ /* 0x080fe20000410000 */
[----:B------:R-:W-:Y:S01]  /*92a0*/  FMUL.FTZ R124, R124, R8 ;  /* 0x000000087c7c7220 */ /* 0x000fe20000410000 */
[----:B------:R0:W-:Y:S01]  /*92b0*/  @!P1 SYNCS.ARRIVE.TRANS64.RED.A1T0 RZ, [R29+URZ], RZ ;  /* 0x000000ff1dff99a7 */ /* 0x0001e2000810043f */
[----:B------:R-:W-:Y:S01]  /*92c0*/  FADD.FTZ R40, R176, R27 ;  /* 0x0000001bb0287221 */ /* 0x000fe20000010000 */
[----:B------:R-:W-:Y:S01]  /*92d0*/  F2FP.F16.F32.PACK_AB R176, R155, R176 ;  /* 0x000000b09bb0723e */ /* 0x000fe200000000ff */
        /* <DEDUP_REMOVED lines=16> */
[----:B------:R-:W-:Y:S01]  /*93e0*/  FMUL.FTZ R149, R149, R8 ;  /* 0x0000000895957220 */ /* 0x000fe20000410000 */
[----:B------:R-:W-:Y:S01]  /*93f0*/  F2FP.F16.F32.PACK_AB R178, R185, R178 ;  /* 0x000000b2b9b2723e */ /* 0x000fe200000000ff */
[C---:B------:R-:W-:Y:S01]  /*9400*/  FADD.FTZ R27, R187.reuse, R40 ;  /* 0x00000028bb1b7221 */ /* 0x040fe20000010000 */
[----:B------:R-:W-:Y:S01]  /*9410*/  FADD.FTZ R40, R28, R5 ;  /* 0x000000051c287221 */ /* 0x000fe20000010000 */
[----:B------:R-:W-:Y:S01]  /*9420*/  F2FP.F16.F32.PACK_AB R172, R187, R172 ;  /* 0x000000acbbac723e */ /* 0x000fe200000000ff */
[----:B------:R-:W-:Y:S01]  /*9430*/  FMUL.FTZ R90, R90, R197 ;  /* 0x000000c55a5a7220 */ /* 0x000fe20000410000 */
[----:B------:R-:W-:Y:S01]  /*9440*/  FADD.FTZ R42, R174, R27 ;  /* 0x0000001bae2a7221 */ /* 0x000fe20000010000 */
[----:B------:R-:W-:Y:S01]  /*9450*/  FADD.FTZ R5, R175, R40 ;  /* 0x00000028af057221 */ /* 0x000fe20000010000 */
[C---:B------:R-:W-:Y:S01]  /*9460*/  F2FP.F16.F32.PACK_AB R175, R24.reuse, R175 ;  /* 0x000000af18af723e */ /* 0x040fe200000000ff */
[-C--:B------:R-:W-:Y:S01]  /*9470*/  FMUL.FTZ R91, R91, R197.reuse ;  /* 0x000000c55b5b7220 */ /* 0x080fe20000410000 */
[C---:B------:R-:W-:Y:S01]  /*9480*/  FADD.FTZ R27, R189.reuse, R42 ;  /* 0x0000002abd1b7221 */ /* 0x040fe20000010000 */
        /* <DEDUP_REMOVED lines=25> */
[----:B------:R1:W2:Y:S01]  /*9620*/  MUFU.EX2 R32, R169 ;  /* 0x000000a900207308 */ /* 0x0002a20000000800 */
[----:B------:R-:W-:Y:S01]  /*9630*/  F2FP.F16.F32.PACK_AB R157, R67, R46 ;  /* 0x0000002e439d723e */ /* 0x000fe200000000ff */
[----:B------:R-:W-:Y:S01]  /*9640*/  FADD.FTZ R26, R154, R9 ;  /* 0x000000099a1a7221 */ /* 0x000fe20000010000 */
[----:B------:R-:W-:Y:S01]  /*9650*/  FADD.FTZ R5, R44, R5 ;  /* 0x000000052c057221 */ /* 0x000fe20000010000 */
[C---:B------:R-:W-:Y:S01]  /*9660*/  F2FP.F16.F32.PACK_AB R154, R59.reuse, R154 ;  /* 0x0000009a3b9a723e */ /* 0x040fe200000000ff */
[-C--:B------:R-:W-:Y:S01]  /*9670*/  FMUL.FTZ R106, R106, R197.reuse ;  /* 0x000000c56a6a7220 */ /* 0x080fe20000410000 */
[----:B------:R-:W-:Y:S01]  /*9680*/  FADD.FTZ R9, R59, R26 ;  /* 0x0000001a3b097221 */ /* 0x000fe20000010000 */
[----:B------:R-:W-:Y:S01]  /*9690*/  FADD.FTZ R5, R63, R5 ;  /* 0x000000053f057221 */ /* 0x000fe20000010000 */
[----:B------:R-:W-:Y:S01]  /*96a0*/  F2FP.F16.F32.PACK_AB R159, R71, R48 ;  /* 0x00000030479f723e */ /* 0x000fe200000000ff */
[-C--:B------:R-:W-:Y:S01]  /*96b0*/  FMUL.FTZ R107, R107, R197.reuse ;  /* 0x000000c56b6b7220 */ /* 0x080fe20000410000 */
[----:B------:R-:W-:Y:S01]  /*96c0*/  FADD.FTZ R24, R156, R9 ;  /* 0x000000099c187221 */ /* 0x000fe20000010000 */
[----:B------:R-:W-:Y:S01]  /*96d0*/  FADD.FTZ R5, R46, R5 ;  /* 0x000000052e057221 */ /* 0x000fe20000010000 */
[----:B-1----:R-:W-:Y:S01]  /*96e0*/  F2FP.F16.F32.PACK_AB R169, R25, R10 ;  /* 0x0000000a19a9723e */ /* 0x002fe200000000ff */
[-C--:B------:R-:W-:Y:S01]  /*96f0*/  FMUL.FTZ R110, R110, R197.reuse ;  /* 0x000000c56e6e7220 */ /* 0x080fe20000410000 */
[----:B------:R-:W-:Y:S01]  /*9700*/  FADD.FTZ R9, R61, R24 ;  /* 0x000000183d097221 */ /* 0x000fe20000010000 */
[----:B------:R-:W-:Y:S01]  /*9710*/  FADD.FTZ R5, R67, R5 ;  /* 0x0000000543057221 */ /* 0x000fe20000010000 */
[----:B------:R1:W3:Y:S01]  /*9720*/  MUFU.EX2 R24, R4 ;  /* 0x0000000400187308 */ /* 0x0002e20000000800 */
[----:B------:R-:W-:Y:S01]  /*9730*/  F2FP.F16.F32.PACK_AB R156, R61, R156 ;  /* 0x0000009c3d9c723e */ /* 0x000fe200000000ff */
[----:B------:R-:W-:Y:S01]  /*9740*/  FADD.FTZ R10, R158, R9 ;  /* 0x000000099e0a7221 */ /* 0x000fe20000010000 */
[----:B------:R-:W-:Y:S01]  /*9750*/  FADD.FTZ R5, R48, R5 ;  /* 0x0000000530057221 */ /* 0x000fe20000010000 */
[----:B------:R-:W-:Y:S01]  /*9760*/  F2FP.F16.F32.PACK_AB R158, R193, R158 ;  /* 0x0000009ec19e723e */ /* 0x000fe200000000ff */
[-C--:B------:R-:W-:Y:S01]  /*9770*/  FMUL.FTZ R111, R111, R197.reuse ;  /* 0x000000c56f6f7220 */ /* 0x080fe20000410000 */
[----:B------:R-:W-:Y:S01]  /*9780*/  FADD.FTZ R9, R193, R10 ;  /* 0x0000000ac1097221 */ /* 0x000fe20000010000 */
[----:B------:R-:W-:Y:S01]  /*9790*/  FADD.FTZ R5, R71, R5 ;  /* 0x0000000547057221 */ /* 0x000fe20000010000 */
[----:B------:R-:W4:Y:S01]  /*97a0*/  MUFU.EX2 R10, R223 ;  /* 0x000000df000a7308 */ /* 0x000f220000000800 */
[----:B--2---:R-:W-:Y:S01]  /*97b0*/  F2FP.F16.F32.PACK_AB R163, R79, R32 ;  /* 0x000000204fa3723e */ /* 0x004fe200000000ff */
[----:B-1----:R-:W-:Y:S01]  /*97c0*/  FADD.FTZ R4, R14, R9 ;  /* 0x000000090e047221 */ /* 0x002fe20000010000 */
        /* <DEDUP_REMOVED lines=9> */
[----:B---3--:R-:W-:Y:S01]  /*9860*/  F2FP.F16.F32.PACK_AB R165, R83, R24 ;  /* 0x0000001853a5723e */ /* 0x008fe200000000ff */
        /* <DEDUP_REMOVED lines=14> */
[----:B----4-:R-:W-:Y:S01]  /*9950*/  FADD.FTZ R6, R10, R5 ;  /* 0x000000050a067221 */ /* 0x010fe20000010000 */
[-C--:B------:R-:W-:Y:S01]  /*9960*/  FMUL.FTZ R131, R131, R197.reuse ;  /* 0x000000c583837220 */ /* 0x080fe20000410000 */
[-C--:B------:R-:W-:Y:S01]  /*9970*/  FMUL.FTZ R134, R134, R197.reuse ;  /* 0x000000c586867220 */ /* 0x080fe20000410000 */
[----:B------:R-:W-:Y:S01]  /*9980*/  FADD.FTZ R5, R85, R4 ;  /* 0x0000000455057221 */ /* 0x000fe20000010000 */
[C---:B------:R-:W-:Y:S01]  /*9990*/  FADD.FTZ R4, R167.reuse, R6 ;  /* 0x00000006a7047221 */ /* 0x040fe20000010000 */
        /* <DEDUP_REMOVED lines=12> */
[----:B------:R-:W-:Y:S01]  /*9a60*/  IMAD.MOV.U32 R6, RZ, RZ, R13 ;  /* 0x000000ffff067224 */ /* 0x000fe200078e000d */
[----:B0-----:R-:W-:Y:S06]  /*9a70*/  @P2 BRA `(.L_x_8399) ;  /* 0xffffffd800282947 */ /* 0x001fec000383ffff */
.L_x_8390:
[----:B------:R-:W-:Y:S06]  /*9a80*/  BAR.ARV 0x8, 0x180 ;  /* 0x0206000000007b1d */ /* 0x000fec0000002000 */
[----:B------:R-:W-:Y:S05]  /*9a90*/  @!P0 BRA `(.L_x_8400) ;  /* 0x0000000000048947 */ /* 0x000fea0003800000 */
[----:B------:R-:W-:Y:S01]  /*9aa0*/  BPT.TRAP 0x1 ;  /* 0x000000040000795c */ /* 0x000fe20000300000 */
.L_x_8400:
[----:B------:R-:W-:Y:S01]  /*9ab0*/  ULEA UR5, UR4, UR36, 0x3 ;  /* 0x0000002404057291 */ /* 0x000fe2000f8e183f */
[----:B------:R-:W-:-:S08]  /*9ac0*/  SHF.L.U32 R0, R0, 0x1f, RZ ;  /* 0x0000001f00007819 */ /* 0x000fd000000006ff */
[----:B------:R0:W1:Y:S01]  /*9ad0*/  SYNCS.PHASECHK.TRANS64.TRYWAIT P2, [UR5+0x28850], R0 ;  /* 0x02885000ff0075a7 */ /* 0x0000620008040145 */
[----:B------:R-:W-:Y:S05]  /*9ae0*/  @!P0 BRA `(.L_x_8401) ;  /* 0x0000000000048947 */ /* 0x000fea0003800000 */
[----:B------:R-:W-:Y:S01]  /*9af0*/  BPT.TRAP 0x1 ;  /* 0x000000040000795c */ /* 0x000fe20000300000 */
.L_x_8401:
[----:B-1----:R-:W-:Y:S05]  /*9b00*/  @P2 BRA `(.L_x_8402) ;  /* 0x0000000000082947 */ /* 0x002fea0003800000 */
[----:B------:R-:W1:Y:S02]  /*9b10*/  SYNCS.PHASECHK.TRANS64.TRYWAIT P0, [UR5+0x28850], R0 ;  /* 0x02885000ff0075a7 */ /* 0x000e640008000145 */
[----:B-1----:R-:W-:Y:S05]  /*9b20*/  @!P0 BRA `(.L_x_8403) ;  /* 0x0000005c00a88947 */ /* 0x002fea0003800000 */
.L_x_8402:
[----:B------:R-:W-:Y:S01]  /*9b30*/  UIADD3 UR36, UR36, 0x400, URZ ;  /* 0x0000040024247890 */ /* 0x000fe2000fffe03f */
[----:B------:R-:W-:Y:S01]  /*9b40*/  WARPGROUP.ARRIVE ;  /* 0x00000000000079c5 */ /* 0x000fe20000000000 */
[----:B------:R-:W-:Y:S01]  /*9b50*/  UMOV UR7, 0x40000040 ;  /* 0x4000004000077882 */ /* 0x000fe20000000000 */
[----:B01----:R-:W0:Y:S01]  /*9b60*/  SHFL.BFLY PT, R0, R5, 0x2, 0x1f ;  /* 0x0c401f0005007f89 */ /* 0x003e2200000e0000 */
[----:B------:R-:W-:Y:S01]  /*9b70*/  USHF.R.U32.HI UR36, URZ, 0x4, UR36 ;  /* 0x000000043f247899 */ /* 0x000fe20008011624 */
[----:B------:R-:W-:Y:S02]  /*9b80*/  IMAD.MOV.U32 R2, RZ, RZ, -0x800000 ;  /* 0xff800000ff027424 */ /* 0x000fe400078e00ff */
[----:B------:R-:W1:Y:S01]  /*9b90*/  SHFL.BFLY PT, R3, R4, 0x2, 0x1f ;  /* 0x0c401f0004037f89 */ /* 0x000e6200000e0000 */
[----:B------:R-:W-:-:S04]  /*9ba0*/  ULOP3.LUT UR36, UR36, 0x3fff, URZ, 0xc0, !UPT ;  /* 0x00003fff24247892 */ /* 0x000fc8000f8ec03f */
[----:B------:R-:W-:-:S04]  /*9bb0*/  ULOP3.LUT UR36, UR36, 0x4000000, URZ, 0xfc, !UPT ;  /* 0x0400000024247892 */ /* 0x000fc8000f8efc3f */
[----:B------:R-:W-:-:S07]  /*9bc0*/  ULEA UR4, UR4, UR36, 0xb ;  /* 0x0000002404047291 */ /* 0x000fce000f8e583f */
[----:B------:R-:W-:Y:S02]  /*9bd0*/  UMOV UR6, UR4 ;  /* 0x0000000400067c82 */ /* 0x000fe40008000000 */
[----:B------:R-:W-:Y:S01]  /*9be0*/  HGMMA.64x128x16.F32 R88, R180, gdesc[UR4].tnspB, R88, gsb0 ;  /* 0x41e00004b4587df0 */ /* 0x000fe20008000858 */
[----:B------:R-:W-:Y:S01]  /*9bf0*/  UIADD3 UR6, UR4, 0x80, URZ ;  /* 0x0000008004067890 */ /* 0x000fe2000fffe03f */
[----:B0-----:R-:W-:Y:S01]  /*9c00*/  FADD.FTZ R0, R0, R5 ;  /* 0x0000000500007221 */ /* 0x001fe20000010000 */
[----:B------:R-:W-:Y:S01]  /*9c10*/  UMOV UR7, 0x40000040 ;  /* 0x4000004000077882 */ /* 0x000fe20000000000 */
[----:B------:R-:W-:Y:S02]  /*9c20*/  IMAD.MOV.U32 R5, RZ, RZ, RZ ;  /* 0x000000ffff057224 */ /* 0x000fe400078e00ff */
[----:B-1----:R-:W-:Y:S01]  /*9c30*/  FADD.FTZ R6, R3, R4 ;  /* 0x0000000403067221 */ /* 0x002fe20000010000 */
[----:B------:R-:W-:Y:S01]  /*9c40*/  IMAD.U32 R4, RZ, RZ, UR5 ;  /* 0x00000005ff047e24 */ /* 0x000fe2000f8e00ff */
[----:B------:R-:W0:Y:S04]  /*9c50*/  SHFL.BFLY PT, R3, R0, 0x1, 0x1f ;  /* 0x0c201f0000037f89 */ /* 0x000e2800000e0000 */
[----:B------:R-:W1:Y:S01]  /*9c60*/  SHFL.BFLY PT, R7, R6, 0x1, 0x1f ;  /* 0x0c201f0006077f89 */ /* 0x000e6200000e0000 */
[----:B0-----:R-:W-:Y:S01]  /*9c70*/  FADD.FTZ R9, R0, R3 ;  /* 0x0000000300097221 */ /* 0x001fe20000010000 */
[----:B------:R-:W-:-:S02]  /*9c80*/  IMAD.MOV.U32 R3, RZ, RZ, RZ ;  /* 0x000000ffff037224 */ /* 0x000fc400078e00ff */
[----:B------:R-:W-:Y:S02]  /*9c90*/  IMAD.MOV.U32 R0, RZ, RZ, -0x800000 ;  /* 0xff800000ff007424 */ /* 0x000fe400078e00ff */
[----:B-1----:R-:W-:Y:S01]  /*9ca0*/  FADD.FTZ R10, R6, R7 ;  /* 0x00000007060a7221 */ /* 0x002fe20000010000 */
[----:B------:R-:W-:Y:S02]  /*9cb0*/  FSETP.NE.FTZ.AND P0, PT, R9, RZ, PT ;  /* 0x000000ff0900720b */ /* 0x000fe40003f15000 */
[----:B------:R-:W-:Y:S02]  /*9cc0*/  @!P1 IADD3 R6, R4, 0x28860, RZ ;  /* 0x0002886004069810 */ /* 0x000fe40007ffe0ff */
[----:B------:R-:W-:Y:S02]  /*9cd0*/  FSETP.NE.FTZ.AND P2, PT, R10, RZ, PT ;  /* 0x000000ff0a00720b */ /* 0x000fe40003f55000 */
[----:B------:R-:W-:-:S07]  /*9ce0*/  @!P1 PRMT R6, RZ, 0x654, R6 ;  /* 0x00000654ff069816 */ /* 0x000fce0000000006 */
        /* <DEDUP_REMOVED lines=111> */
.L_x_8373:
[----:B------:R-:W-:Y:S05]  /*a3e0*/  @P0 BRA `(.L_x_8404) ;  /* 0x0000001400340947 */ /* 0x000fea0003800000 */
[----:B------:R-:W1:Y:S01]  /*a3f0*/  S2R R3, SR_TID.X ;  /* 0x0000000000037919 */ /* 0x000e620000002100 */
[----:B------:R-:W2:Y:S01]  /*a400*/  LDC R17, c[0x0][0xbe8] ;  /* 0x0002fa00ff117b82 */ /* 0x000ea20000000800 */
[----:B------:R-:W-:Y:S01]  /*a410*/  SHF.R.S32.HI R11, RZ, 0x1f, R18 ;  /* 0x0000001fff0b7819 */ /* 0x000fe20000011412 */
[----:B------:R-:W-:Y:S01]  /*a420*/  ULDC.64 UR4, c[0x0][0xbd0] ;  /* 0x0002f40000047ab9 */ /* 0x000fe20000000a00 */
[----:B------:R-:W3:Y:S01]  /*a430*/  S2R R16, SR_CTAID.X ;  /* 0x0000000000107919 */ /* 0x000ee20000002500 */
[----:B------:R-:W-:Y:S01]  /*a440*/  ULDC.64 UR6, c[0x0][0xb38] ;  /* 0x0002ce0000067ab9 */ /* 0x000fe20000000a00 */
[----:B------:R-:W-:Y:S03]  /*a450*/  BSSY B0, `(.L_x_8405) ;  /* 0x00000e2000007945 */ /* 0x000fe60003800000 */
[----:B------:R-:W4:Y:S08]  /*a460*/  S2UR UR9, SR_CTAID.Z ;  /* 0x00000000000979c3 */ /* 0x000f300000002700 */
[----:B------:R-:W5:Y:S08]  /*a470*/  LDC.64 R20, c[0x0][0xbd8] ;  /* 0x0002f600ff147b82 */ /* 0x000f700000000a00 */
[----:B------:R-:W-:Y:S01]  /*a480*/  BAR.SYNC.DEFER_BLOCKING 0x1, 0x100 ;  /* 0x0044000000007b1d */ /* 0x000fe20000010000 */
[----:B--2---:R-:W-:-:S07]  /*a490*/  ISETP.NE.AND P0, PT, R17, 0x1, PT ;  /* 0x000000011100780c */ /* 0x004fce0003f05270 */
[----:B------:R-:W2:Y:S01]  /*a4a0*/  S2UR UR8, SR_CTAID.Y ;  /* 0x00000000000879c3 */ /* 0x000ea20000002600 */
[----:B-1----:R-:W-:-:S07]  /*a4b0*/  VIADD R3, R3, 0xffffff80 ;  /* 0xffffff8003037836 */ /* 0x002fce0000000000 */
[----:B------:R-:W2:Y:S01]  /*a4c0*/  LDC R19, c[0x0][0xc50] ;  /* 0x00031400ff137b82 */ /* 0x000ea20000000800 */
[----:B0-----:R-:W-:-:S04]  /*a4d0*/  SHF.R.S32.HI R4, RZ, 0x1f, R3 ;  /* 0x0000001fff047819 */ /* 0x001fc80000011403 */
        /* <DEDUP_REMOVED lines=8> */
[----:B------:R-:W1:Y:S02]  /*a560*/  @P0 LDC R13, c[0x0][0xbec] ;  /* 0x0002fb00ff0d0b82 */ /* 0x000e640000000800 */
[----:B------:R-:W-:Y:S02]  /*a570*/  SHF.R.S32.HI R7, RZ, 0x1f, R24 ;  /* 0x0000001fff077819 */ /* 0x000fe40000011418 */
[----:B------:R-:W-:Y:S02]  /*a580*/  LEA.HI R3, R5, R6, RZ, 0x1 ;  /* 0x0000000605037211 */ /* 0x000fe400078f08ff */
[CC--:B------:R-:W-:Y:S02]  /*a590*/  LEA.HI R25, R7.reuse, R24.reuse, RZ, 0x2 ;  /* 0x0000001807197211 */ /* 0x0c0fe400078f10ff */
[----:B------:R-:W-:Y:S01]  /*a5a0*/  LEA.HI R7, R7, R24, RZ, 0x5 ;  /* 0x0000001807077211 */ /* 0x000fe200078f28ff */
[----:B------:R-:W1:Y:S01]  /*a5b0*/  @P0 LDC R27, c[0x0][0xbec] ;  /* 0x0002fb00ff1b0b82 */ /* 0x000e620000000800 */
[----:B------:R-:W-:-:S02]  /*a5c0*/  SHF.R.S32.HI R8, RZ, 0x2, R25 ;  /* 0x00000002ff087819 */ /* 0x000fc40000011419 */
[----:B------:R-:W-:Y:S02]  /*a5d0*/  SHF.R.S32.HI R9, RZ, 0x1f, R25 ;  /* 0x0000001fff097819 */ /* 0x000fe40000011419 */
[----:B------:R-:W-:Y:S02]  /*a5e0*/  LOP3.LUT R3, R3, 0x3fffffe, RZ, 0xc0, !PT ;  /* 0x03fffffe03037812 */ /* 0x000fe400078ec0ff */
[----:B------:R-:W-:Y:S01]  /*a5f0*/  LEA.HI R9, R9, R8, RZ, 0x3 ;  /* 0x0000000809097211 */ /* 0x000fe200078f18ff */
[----:B------:R-:W1:Y:S01]  /*a600*/  @P0 LDC R15, c[0x0][0xbf0] ;  /* 0x0002fc00ff0f0b82 */ /* 0x000e620000000800 */
[----:B------:R-:W-:Y:S01]  /*a610*/  LEA.HI R5, R10, R10, RZ, 0x1 ;  /* 0x0000000a0a057211 */ /* 0x000fe200078f08ff */
[----:B------:R-:W-:Y:S01]  /*a620*/  IMAD.IADD R3, R6, 0x1, -R3 ;  /* 0x0000000106037824 */ /* 0x000fe200078e0a03 */
[----:B------:R-:W-:Y:S02]  /*a630*/  LOP3.LUT R9, R9, 0xfffffff8, RZ, 0xc0, !PT ;  /* 0xfffffff809097812 */ /* 0x000fe400078ec0ff */
[----:B------:R-:W-:-:S02]  /*a640*/  SHF.R.S32.HI R7, RZ, 0x5, R7 ;  /* 0x00000005ff077819 */ /* 0x000fc40000011407 */
[----:B------:R-:W-:Y:S01]  /*a650*/  LOP3.LUT R5, R5, 0x1ffffffe, RZ, 0xc0, !PT ;  /* 0x1ffffffe05057812 */ /* 0x000fe200078ec0ff */
[----:B------:R-:W-:Y:S01]  /*a660*/  IMAD.IADD R4, R8, 0x1, -R9 ;  /* 0x0000000108047824 */ /* 0x000fe200078e0a09 */
[----:B------:R-:W1:Y:S01]  /*a670*/  @P0 LDC R14, c[0x0][0xbf0] ;  /* 0x0002fc00ff0e0b82 */ /* 0x000e620000000800 */
[----:B------:R-:W-:Y:S02]  /*a680*/  LOP3.LUT R25, R25, 0x7ffffffc, RZ, 0xc0, !PT ;  /* 0x7ffffffc19197812 */ /* 0x000fe400078ec0ff */
[----:B------:R-:W-:Y:S01]  /*a690*/  IMAD.IADD R8, R10, 0x1, -R5 ;  /* 0x000000010a087824 */ /* 0x000fe200078e0a05 */
[----:B------:R-:W-:Y:S01]  /*a6a0*/  LEA R4, R7, R4, 0x4 ;  /* 0x0000000407047211 */ /* 0x000fe200078e20ff */
[C---:B------:R-:W-:Y:S02]  /*a6b0*/  IMAD R7, R11.reuse, UR4, RZ ;  /* 0x000000040b077c24 */ /* 0x040fe4000f8e02ff */
[----:B------:R-:W-:Y:S02]  /*a6c0*/  IMAD R11, R11, UR6, RZ ;  /* 0x000000060b0b7c24 */ /* 0x000fe4000f8e02ff */
[----:B------:R-:W-:-:S02]  /*a6d0*/  IMAD R3, R3, 0x40, R4 ;  /* 0x0000004003037824 */ /* 0x000fc400078e0204 */
[----:B------:R-:W-:Y:S01]  /*a6e0*/  IMAD.WIDE.U32 R4, R18, UR4, RZ ;  /* 0x0000000412047c25 */ /* 0x000fe2000f8e00ff */
[----:B----4-:R-:W-:-:S03]  /*a6f0*/  USHF.R.S32.HI UR4, URZ, 0x1f, UR9 ;  /* 0x0000001f3f047899 */ /* 0x010fc60008011409 */
[C---:B------:R-:W-:Y:S02]  /*a700*/  IMAD R9, R18.reuse, UR5, R7 ;  /* 0x0000000512097c24 */ /* 0x040fe4000f8e0207 */
[----:B------:R-:W-:-:S04]  /*a710*/  IMAD.WIDE.U32 R6, R18, UR6, RZ ;  /* 0x0000000612067c25 */ /* 0x000fc8000f8e00ff */
[----:B------:R-:W-:Y:S02]  /*a720*/  IMAD.IADD R5, R5, 0x1, R9 ;  /* 0x0000000105057824 */ /* 0x000fe400078e0209 */
[----:B------:R-:W-:Y:S01]  /*a730*/  IMAD R9, R18, UR7, R11 ;  /* 0x0000000712097c24 */ /* 0x000fe2000f8e020b */
[----:B------:R-:W-:Y:S01]  /*a740*/  ULDC.64 UR6, c[0x0][0xb48] ;  /* 0x0002d20000067ab9 */ /* 0x000fe20000000a00 */
[----:B------:R-:W-:Y:S01]  /*a750*/  IMAD R8, R8, 0x8, R3 ;  /* 0x0000000808087824 */ /* 0x000fe200078e0203 */
[----:B---3--:R-:W-:Y:S01]  /*a760*/  LEA R3, R16, R3, 0x7 ;  /* 0x0000000310037211 */ /* 0x008fe200078e38ff */
[----:B------:R-:W-:Y:S01]  /*a770*/  IMAD.MOV R18, RZ, RZ, -R18 ;  /* 0x000000ffff127224 */ /* 0x000fe200078e0a12 */
[----:B------:R-:W-:Y:S01]  /*a780*/  IADD3 R7, R7, R9, RZ ;  /* 0x0000000907077210 */ /* 0x000fe20007ffe0ff */
[----:B-----5:R-:W-:Y:S02]  /*a790*/  IMAD R10, R20, UR4, RZ ;  /* 0x00000004140a7c24 */ /* 0x020fe4000f8e02ff */
[----:B------:R-:W-:-:S02]  /*a7a0*/  IMAD R8, R16, 0x80, R8 ;  /* 0x0000008010087824 */ /* 0x000fc400078e0208 */
[----:B0-----:R-:W-:Y:S01]  /*a7b0*/  IMAD R12, R22, UR4, RZ ;  /* 0x00000004160c7c24 */ /* 0x001fe2000f8e02ff */
[----:B------:R-:W-:Y:S01]  /*a7c0*/  ULDC.64 UR4, c[0x0][0xbe0] ;  /* 0x0002f80000047ab9 */ /* 0x000fe20000000a00 */
[----:B--2---:R-:W-:Y:S02]  /*a7d0*/  IMAD R19, R19, R18, UR8 ;  /* 0x0000000813137e24 */ /* 0x004fe4000f8e0212 */
[----:B------:R-:W-:Y:S02]  /*a7e0*/  IMAD R11, R21, UR9, R10 ;  /* 0x00000009150b7c24 */ /* 0x000fe4000f8e020a */
[----:B------:R-:W-:-:S04]  /*a7f0*/  IMAD.WIDE.U32 R4, R20, UR9, R4 ;  /* 0x0000000914047c25 */ /* 0x000fc8000f8e0004 */
[----:B-1----:R-:W-:-:S04]  /*a800*/  @P0 IMAD.HI.U32 R10, R8, R13, RZ ;  /* 0x0000000d080a0227 */ /* 0x002fc800078e00ff */
        /* <DEDUP_REMOVED lines=50> */
[----:B------:R-:W-:Y:S01]  /*ab30*/  IMAD R16, R17, UR6, RZ ;  /* 0x0000000611107c24 */ /* 0x000fe2000f8e02ff */
[----:B------:R-:W-:Y:S01]  /*ab40*/  LEA.HI.X R9, R4, UR7, R9, 0x2, P0 ;  /* 0x0000000704097c11 */ /* 0x000fe200080f1409 */
[C---:B------:R-:W-:Y:S01]  /*ab50*/  VIADD R17, R3.reuse, 0x8 ;  /* 0x0000000803117836 */ /* 0x040fe20000000000 */
[----:B------:R-:W-:Y:S01]  /*ab60*/  LEA.HI.X R22, R6, UR9, R5, 0x2, P1 ;  /* 0x0000000906167c11 */ /* 0x000fe200088f1405 */
[----:B------:R-:W-:Y:S01]  /*ab70*/  SHFL.IDX PT, R4, R8, RZ, 0x1c1f ;  /* 0x001c1fff08047589 */ /* 0x000fe200000e0000 */
[C---:B------:R-:W-:Y:S01]  /*ab80*/  LOP3.LUT P0, RZ, R24.reuse, 0x3, RZ, 0xc0, !PT ;  /* 0x0000000318ff7812 */ /* 0x040fe2000780c0ff */
[----:B------:R-:W-:Y:S01]  /*ab90*/  UIADD3 UR4, UR4, 0x28820, URZ ;  /* 0x0002882004047890 */ /* 0x000fe2000fffe03f */
[CC--:B------:R-:W-:Y:S01]  /*aba0*/  ISETP.GE.AND P2, PT, R3.reuse, R16.reuse, PT ;  /* 0x000000100300720c */ /* 0x0c0fe20003f46270 */
[----:B------:R-:W0:Y:S01]  /*abb0*/  SHFL.IDX PT, R5, R9, RZ, 0x1c1f ;  /* 0x001c1fff09057589 */ /* 0x000e2200000e0000 */
[-C--:B------:R-:W-:Y:S01]  /*abc0*/  ISETP.GE.OR P1, PT, R3, R16.reuse, P0 ;  /* 0x000000100300720c */ /* 0x080fe20000726670 */
[----:B------:R-:W-:Y:S01]  /*abd0*/  UPRMT UR4, URZ, 0x654, UR4 ;  /* 0x000006543f047896 */ /* 0x000fe20008000004 */
[----:B------:R-:W-:Y:S01]  /*abe0*/  ISETP.GE.OR P0, PT, R17, R16, P0 ;  /* 0x000000101100720c */ /* 0x000fe20000706670 */
[----:B------:R-:W-:Y:S01]  /*abf0*/  SHFL.IDX PT, R6, R8, 0x1, 0x1c1f ;  /* 0x003c1f0008067f89 */ /* 0x000fe200000e0000 */
[----:B------:R-:W-:-:S03]  /*ac00*/  IMAD.IADD R19, R24, 0x1, -R25 ;  /* 0x0000000118137824 */ /* 0x000fc600078e0a19 */
[----:B------:R-:W1:Y:S01]  /*ac10*/  SHFL.IDX PT, R7, R9, 0x1, 0x1c1f ;  /* 0x003c1f0009077f89 */ /* 0x000e6200000e0000 */
[----:B------:R-:W-:Y:S02]  /*ac20*/  IMAD.SHL.U32 R19, R19, 0x2, RZ ;  /* 0x0000000213137824 */ /* 0x000fe400078e00ff */
        /* <DEDUP_REMOVED lines=20> */
[C---:B------:R-:W-:Y:S01]  /*ad70*/  VIADD R18, R19.reuse, 0x60 ;  /* 0x0000006013127836 */ /* 0x040fe20000000000 */
[----:B------:R-:W-:Y:S01]  /*ad80*/  ISETP.GE.AND P5, PT, R10, UR4, PT ;  /* 0x000000040a007c0c */ /* 0x000fe2000bfa6270 */
[----:B---34-:R-:W-:Y:S01]  /*ad90*/  @!P2 IMAD.WIDE R2, R19, 0x4, R14 ;  /* 0x000000041302a825 */ /* 0x018fe200078e020e */
[----:B------:R-:W-:-:S02]  /*ada0*/  ISETP.GE.AND P6, PT, R11, UR4, PT ;  /* 0x000000040b007c0c */ /* 0x000fc4000bfc6270 */
[----:B------:R-:W-:Y:S02]  /*adb0*/  @!P3 LEA.HI R0, R0, R0, RZ, 0x1 ;  /* 0x000000000000b211 */ /* 0x000fe400078f08ff */
        /* <DEDUP_REMOVED lines=8> */
[----:B------:R-:W-:Y:S02]  /*ae40*/  @!P5 LOP3.LUT R13, R10, 0xfffffffe, RZ, 0xc0, !PT ;  /* 0xfffffffe0a0dd812 */ /* 0x000fe400078ec0ff */
[----:B------:R1:W-:Y:S01]  /*ae50*/  @!P3 ST.E.64 desc[UR42][R4.64], R92 ;  /* 0x0000005c0400b985 */ /* 0x0003e2000c101b2a */
[----:B------:R-:W-:Y:S02]  /*ae60*/  ISETP.GE.AND P3, PT, R8, UR4, PT ;  /* 0x0000000408007c0c */ /* 0x000fe4000bf66270 */
[----:B0-----:R-:W-:Y:S02]  /*ae70*/  @!P0 LOP3.LUT R3, R6, 0xfffffffe, RZ, 0xc0, !PT ;  /* 0xfffffffe06038812 */ /* 0x001fe400078ec0ff */
[----:B------:R-:W-:-:S03]  /*ae80*/  @!P4 LEA.HI R6, R9, R9, RZ, 0x1 ;  /* 0x000000090906c211 */ /* 0x000fc600078f08ff */
[----:B------:R-:W-:Y:S01]  /*ae90*/  @!P0 IMAD.WIDE R2, R3, 0x4, R14 ;  /* 0x0000000403028825 */ /* 0x000fe200078e020e */
[----:B------:R-:W-:-:S04]  /*aea0*/  @!P2 LEA.HI R0, R0, R0, RZ, 0x1 ;  /* 0x000000000000a211 */ /* 0x000fc800078f08ff */
[----:B------:R0:W-:Y:S01]  /*aeb0*/  @!P0 ST.E.64 desc[UR42][R2.64], R96 ;  /* 0x0000006002008985 */ /* 0x0001e2000c101b2a */
[----:B-1----:R-:W-:Y:S02]  /*aec0*/  @!P1 LOP3.LUT R5, R7, 0xfffffffe, RZ, 0xc0, !PT ;  /* 0xfffffffe07059812 */ /* 0x002fe400078ec0ff */
[----:B------:R-:W-:Y:S02]  /*aed0*/  @!P3 LEA.HI R8, R8, R8, RZ, 0x1 ;  /* 0x000000080808b211 */ /* 0x000fe400078f08ff */
[----:B------:R-:W-:Y:S01]  /*aee0*/  @!P2 LOP3.LUT R7, R0, 0xfffffffe, RZ, 0xc0, !PT ;  /* 0xfffffffe0007a812 */ /* 0x000fe200078ec0ff */
[--C-:B------:R-:W-:Y:S01]  /*aef0*/  @!P1 IMAD.WIDE R4, R5, 0x4, R14.reuse ;  /* 0x0000000405049825 */ /* 0x100fe200078e020e */
[----:B------:R-:W-:Y:S02]  /*af00*/  @!P3 LOP3.LUT R9, R8, 0xfffffffe, RZ, 0xc0, !PT ;  /* 0xfffffffe0809b812 */ /* 0x000fe400078ec0ff */
[----:B------:R-:W-:Y:S02]  /*af10*/  @!P6 LEA.HI R0, R11, R11, RZ, 0x1 ;  /* 0x0000000b0b00e211 */ /* 0x000fe400078f08ff */
[----:B------:R-:W-:Y:S01]  /*af20*/  @!P4 LOP3.LUT R11, R6, 0xfffffffe, RZ, 0xc0, !PT ;  /* 0xfffffffe060bc812 */ /* 0x000fe200078ec0ff */
[--C-:B------:R-:W-:Y:S01]  /*af30*/  @!P2 IMAD.WIDE R6, R7, 0x4, R14.reuse ;  /* 0x000000040706a825 */ /* 0x100fe200078e020e */
[----:B------:R-:W-:Y:S01]  /*af40*/  @!P6 LOP3.LUT R21, R0, 0xfffffffe, RZ, 0xc0, !PT ;  /* 0xfffffffe0015e812 */ /* 0x000fe200078ec0ff */
[----:B------:R1:W-:Y:S01]  /*af50*/  @!P1 ST.E.64 desc[UR42][R4.64], R100 ;  /* 0x0000006404009985 */ /* 0x0003e2000c101b2a */
[----:B------:R-:W-:Y:S01]  /*af60*/  IADD3 R0, R19, 0x48, RZ ;  /* 0x0000004813007810 */ /* 0x000fe20007ffe0ff */
[--C-:B0-----:R-:W-:Y:S01]  /*af70*/  @!P3 IMAD.WIDE R2, R9, 0x4, R14.reuse ;  /* 0x000000040902b825 */ /* 0x101fe200078e020e */
[----:B------:R-:W-:Y:S01]  /*af80*/  ISETP.GE.AND P1, PT, R12, UR4, PT ;  /* 0x000000040c007c0c */ /* 0x000fe2000bf26270 */
[----:B------:R0:W-:Y:S01]  /*af90*/  @!P2 ST.E.64 desc[UR42][R6.64], R104 ;  /* 0x000000680600a985 */ /* 0x0001e2000c101b2a */
[----:B------:R-:W-:Y:S01]  /*afa0*/  ISETP.GE.AND P0, PT, R0, UR4, PT ;  /* 0x0000000400007c0c */ /* 0x000fe2000bf06270 */
[----:B------:R-:W-:-:S02]  /*afb0*/  @!P5 IMAD.WIDE R8, R13, 0x4, R14 ;  /* 0x000000040d08d825 */ /* 0x000fc400078e020e */
[----:B------:R2:W-:Y:S01]  /*afc0*/  @!P3 ST.E.64 desc[UR42][R2.64], R108 ;  /* 0x0000006c0200b985 */ /* 0x0005e2000c101b2a */
[----:B------:R-:W-:Y:S01]  /*afd0*/  ISETP.GE.AND P3, PT, R18, UR4, PT ;  /* 0x0000000412007c0c */ /* 0x000fe2000bf66270 */
[----:B------:R-:W-:Y:S02]  /*afe0*/  VIADD R13, R19, 0x58 ;  /* 0x00000058130d7836 */ /* 0x000fe40000000000 */
[----:B-1----:R-:W-:-:S03]  /*aff0*/  @!P4 IMAD.WIDE R4, R11, 0x4, R14 ;  /* 0x000000040b04c825 */ /* 0x002fc600078e020e */
[----:B------:R-:W-:Y:S02]  /*b000*/  ISETP.GE.AND P2, PT, R13, UR4, PT ;  /* 0x000000040d007c0c */ /* 0x000fe4000bf46270 */
[----:B------:R-:W-:Y:S01]  /*b010*/  @!P1 LEA.HI R12, R12, R12, RZ, 0x1 ;  /* 0x0000000c0c0c9211 */ /* 0x000fe200078f08ff */
[----:B------:R-:W-:Y:S01]  /*b020*/  @!P6 IMAD.WIDE R10, R21, 0x4, R14 ;  /* 0x00000004150ae825 */ /* 0x000fe200078e020e */
[----:B------:R1:W-:Y:S01]  /*b030*/  @!P4 ST.E.64 desc[UR42][R4.64], R112 ;  /* 0x000000700400c985 */ /* 0x0003e2000c101b2a */
[----:B------:R-:W-:Y:S02]  /*b040*/  @!P0 LEA.HI R0, R0, R0, RZ, 0x1 ;  /* 0x0000000000008211 */ /* 0x000fe400078f08ff */
[C---:B0-----:R-:W-:Y:S01]  /*b050*/  VIADD R6, R19.reuse, 0x68 ;  /* 0x0000006813067836 */ /* 0x041fe20000000000 */
[C---:B--2---:R-:W-:Y:S01]  /*b060*/  IADD3 R3, R19.reuse, 0x78, RZ ;  /* 0x0000007813037810 */ /* 0x044fe20007ffe0ff */
[----:B------:R-:W-:Y:S01]  /*b070*/  VIADD R7, R19, 0x70 ;  /* 0x0000007013077836 */ /* 0x000fe20000000000 */
[----:B------:R0:W-:Y:S01]  /*b080*/  @!P5 ST.E.64 desc[UR42][R8.64], R116 ;  /* 0x000000740800d985 */ /* 0x0001e2000c101b2a */
[----:B------:R-:W-:-:S02]  /*b090*/  @!P3 LEA.HI R18, R18, R18, RZ, 0x1 ;  /* 0x000000121212b211 */ /* 0x000fc400078f08ff */
[----:B------:R-:W-:Y:S01]  /*b0a0*/  ISETP.GE.AND P4, PT, R6, UR4, PT ;  /* 0x0000000406007c0c */ /* 0x000fe2000bf86270 */
[----:B------:R2:W-:Y:S01]  /*b0b0*/  @!P6 ST.E.64 desc[UR42][R10.64], R120 ;  /* 0x000000780a00e985 */ /* 0x0005e2000c101b2a */
[----:B------:R-:W-:Y:S02]  /*b0c0*/  ISETP.GE.AND P6, PT, R3, UR4, PT ;  /* 0x0000000403007c0c */ /* 0x000fe4000bfc6270 */
[----:B------:R-:W-:Y:S02]  /*b0d0*/  ISETP.GE.AND P5, PT, R7, UR4, PT ;  /* 0x0000000407007c0c */ /* 0x000fe4000bfa6270 */
[----:B------:R-:W-:Y:S02]  /*b0e0*/  @!P2 LEA.HI R13, R13, R13, RZ, 0x1 ;  /* 0x0000000d0d0da211 */ /* 0x000fe400078f08ff */
[----:B-1----:R-:W-:Y:S02]  /*b0f0*/  @!P1 LOP3.LUT R5, R12, 0xfffffffe, RZ, 0xc0, !PT ;  /* 0xfffffffe0c059812 */ /* 0x002fe400078ec0ff */
[----:B0-----:R-:W-:-:S03]  /*b100*/  @!P3 LOP3.LUT R9, R18, 0xfffffffe, RZ, 0xc0, !PT ;  /* 0xfffffffe1209b812 */ /* 0x001fc600078ec0ff */
[----:B------:R-:W-:Y:S02]  /*b110*/  @!P4 LEA.HI R6, R6, R6, RZ, 0x1 ;  /* 0x000000060606c211 */ /* 0x000fe400078f08ff */
[----:B------:R-:W-:Y:S01]  /*b120*/  @!P6 LEA.HI R4, R3, R3, RZ, 0x1 ;  /* 0x000000030304e211 */ /* 0x000fe200078f08ff */
[----:B------:R-:W-:Y:S01]  /*b130*/  @!P3 IMAD.WIDE R8, R9, 0x4, R14 ;  /* 0x000000040908b825 */ /* 0x000fe200078e020e */
[----:B------:R-:W-:Y:S02]  /*b140*/  @!P5 LEA.HI R2, R7, R7, RZ, 0x1 ;  /* 0x000000070702d211 */ /* 0x000fe400078f08ff */
[----:B------:R-:W-:Y:S02]  /*b150*/  @!P0 LOP3.LUT R3, R0, 0xfffffffe, RZ, 0xc0, !PT ;  /* 0xfffffffe00038812 */ /* 0x000fe400078ec0ff */
[----:B------:R-:W-:Y:S02]  /*b160*/  @!P2 LOP3.LUT R7, R13, 0xfffffffe, RZ, 0xc0, !PT ;  /* 0xfffffffe0d07a812 */ /* 0x000fe400078ec0ff */
[----:B--2---:R-:W-:-:S02]  /*b170*/  @!P4 LOP3.LUT R11, R6, 0xfffffffe, RZ, 0xc0, !PT ;  /* 0xfffffffe060bc812 */ /* 0x004fc400078ec0ff */
        /* <DEDUP_REMOVED lines=15> */
.L_x_8406:
[----:B------:R-:W-:Y:S05]  /*b270*/  BSYNC B0 ;  /* 0x0000000000007941 */ /* 0x000fea0003800000 */
.L_x_8405:
[----:B------:R-:W-:Y:S01]  /*b280*/  ISETP.GE.AND P0, PT, R17, R16, PT ;  /* 0x000000101100720c */ /* 0x000fe20003f06270 */
[----:B0-----:R0:W1:Y:S04]  /*b290*/  SHFL.IDX PT, R13, R22, 0x1, 0x1c1f ;  /* 0x003c1f00160d7f89 */ /* 0x00106800000e0000 */
[----:B------:R0:W0:Y:S08]  /*b2a0*/  SHFL.IDX PT, R12, R20, 0x1, 0x1c1f ;  /* 0x003c1f00140c7f89 */ /* 0x00003000000e0000 */
[----:B------:R-:W-:Y:S05]  /*b2b0*/  @P0 BRA `(.L_x_8371) ;  /* 0x00000044002c0947 */ /* 0x000fea0003800000 */
[----:B------:R-:W-:Y:S01]  /*b2c0*/  ULDC UR4, c[0x0][0xac8] ;  /* 0x0002b20000047ab9 */ /* 0x000fe20000000800 */
[C---:B--2---:R-:W-:Y:S01]  /*b2d0*/  VIADD R0, R19.reuse, 0x8 ;  /* 0x0000000813007836 */ /* 0x044fe20000000000 */
[C---:B------:R-:W-:Y:S01]  /*b2e0*/  ISETP.GE.AND P0, PT, R19.reuse, UR4, PT ;  /* 0x0000000413007c0c */ /* 0x040fe2000bf06270 */
[C---:B------:R-:W-:Y:S01]  /*b2f0*/  VIADD R4, R19.reuse, 0x10 ;  /* 0x0000001013047836 */ /* 0x040fe20000000000 */
[C---:B------:R-:W-:Y:S01]  /*b300*/  IADD3 R9, R19.reuse, 0x28, RZ ;  /* 0x0000002813097810 */ /* 0x040fe20007ffe0ff */
[C---:B------:R-:W-:Y:S01]  /*b310*/  VIADD R6, R19.reuse, 0x18 ;  /* 0x0000001813067836 */ /* 0x040fe20000000000 */
[----:B------:R-:W-:Y:S01]  /*b320*/  ISETP.GE.AND P5, PT, R0, UR4, PT ;  /* 0x0000000400007c0c */ /* 0x000fe2000bfa6270 */
[C---:B------:R-:W-:Y:S01]  /*b330*/  VIADD R8, R19.reuse, 0x20 ;  /* 0x0000002013087836 */ /* 0x040fe20000000000 */
[----:B------:R-:W-:Y:S01]  /*b340*/  ISETP.GE.AND P6, PT, R4, UR4, PT ;  /* 0x0000000404007c0c */ /* 0x000fe2000bfc6270 */
[----:B------:R-:W-:Y:S01]  /*b350*/  VIADD R10, R19, 0x30 ;  /* 0x00000030130a7836 */ /* 0x000fe20000000000 */
[----:B------:R-:W-:Y:S01]  /*b360*/  ISETP.GE.AND P3, PT, R9, UR4, PT ;  /* 0x0000000409007c0c */ /* 0x000fe2000bf66270 */
[C---:B------:R-:W-:Y:S01]  /*b370*/  VIADD R11, R19.reuse, 0x38 ;  /* 0x00000038130b7836 */ /* 0x040fe20000000000 */
[----:B------:R-:W-:Y:S01]  /*b380*/  ISETP.GE.AND P4, PT, R8, UR4, PT ;  /* 0x0000000408007c0c */ /* 0x000fe2000bf86270 */
[C---:B------:R-:W-:Y:S01]  /*b390*/  VIADD R16, R19.reuse, 0x40 ;  /* 0x0000004013107836 */ /* 0x040fe20000000000 */
[----:B------:R-:W-:Y:S01]  /*b3a0*/  ISETP.GE.AND P2, PT, R10, UR4, PT ;  /* 0x000000040a007c0c */ /* 0x000fe2000bf46270 */
[----:B01----:R-:W-:Y:S01]  /*b3b0*/  @!P0 IMAD.WIDE R2, R19, 0x4, R12 ;  /* 0x0000000413028825 */ /* 0x003fe200078e020c */
[----:B------:R-:W-:-:S03]  /*b3c0*/  ISETP.GE.AND P1, PT, R11, UR4, PT ;  /* 0x000000040b007c0c */ /* 0x000fc6000bf26270 */
[----:B------:R-:W-:Y:S01]  /*b3d0*/  @!P5 LEA.HI R0, R0, R0, RZ, 0x1 ;  /* 0x000000000000d211 */ /* 0x000fe200078f08ff */
[----:B------:R0:W-:Y:S01]  /*b3e0*/  @!P0 ST.E.64 desc[UR42][R2.64], R90 ;  /* 0x0000005a02008985 */ /* 0x0001e2000c101b2a */
[----:B------:R-:W-:Y:S01]  /*b3f0*/  ISETP.GE.AND P0, PT, R6, UR4, PT ;  /* 0x0000000406007c0c */ /* 0x000fe2000bf06270 */
[C---:B------:R-:W-:Y:S01]  /*b400*/  VIADD R18, R19.reuse, 0x48 ;  /* 0x0000004813127836 */ /* 0x040fe20000000000 */
[----:B------:R-:W-:Y:S01]  /*b410*/  @!P6 LEA.HI R4, R4, R4, RZ, 0x1 ;  /* 0x000000040404e211 */ /* 0x000fe200078f08ff */
[----:B------:R-:W-:Y:S01]  /*b420*/  VIADD R20, R19, 0x70 ;  /* 0x0000007013147836 */ /* 0x000fe20000000000 */
[----:B------:R-:W-:Y:S02]  /*b430*/  @!P5 LOP3.LUT R5, R0, 0xfffffffe, RZ, 0xc0, !PT ;  /* 0xfffffffe0005d812 */ /* 0x000fe400078ec0ff */
[----:B------:R-:W-:Y:S02]  /*b440*/  @!P6 LOP3.LUT R7, R4, 0xfffffffe, RZ, 0xc0, !PT ;  /* 0xfffffffe0407e812 */ /* 0x000fe400078ec0ff */
[----:B------:R-:W-:-:S02]  /*b450*/  @!P4 LEA.HI R8, R8, R8, RZ, 0x1 ;  /* 0x000000080808c211 */ /* 0x000fc400078f08ff */
[----:B------:R-:W-:Y:S02]  /*b460*/  @!P3 LEA.HI R0, R9, R9, RZ, 0x1 ;  /* 0x000000090900b211 */ /* 0x000fe400078f08ff */
[----:B------:R-:W-:Y:S01]  /*b470*/  @!P2 LEA.HI R10, R10, R10, RZ, 0x1 ;  /* 0x0000000a0a0aa211 */ /* 0x000fe200078f08ff */
[--C-:B0-----:R-:W-:Y:S01]  /*b480*/  @!P5 IMAD.WIDE R2, R5, 0x4, R12.reuse ;  /* 0x000000040502d825 */ /* 0x101fe200078e020c */
[----:B------:R-:W-:Y:S02]  /*b490*/  @!P0 LEA.HI R6, R6, R6, RZ, 0x1 ;  /* 0x0000000606068211 */ /* 0x000fe400078f08ff */
[----:B---3--:R-:W-:Y:S01]  /*b4a0*/  @!P1 LEA.HI R14, R11, R11, RZ, 0x1 ;  /* 0x0000000b0b0e9211 */ /* 0x008fe200078f08ff */
[----:B------:R-:W-:Y:S01]  /*b4b0*/  @!P6 IMAD.WIDE R4, R7, 0x4, R12 ;  /* 0x000000040704e825 */ /* 0x000fe200078e020c */
[----:B------:R-:W-:Y:S01]  /*b4c0*/  @!P0 LOP3.LUT R7, R6, 0xfffffffe, RZ, 0xc0, !PT ;  /* 0xfffffffe06078812 */ /* 0x000fe200078ec0ff */
[----:B------:R0:W-:Y:S01]  /*b4d0*/  @!P5 ST.E.64 desc[UR42][R2.64], R94 ;  /* 0x0000005e0200d985 */ /* 0x0001e2000c101b2a */
[----:B------:R-:W-:-:S02]  /*b4e0*/  @!P4 LOP3.LUT R9, R8, 0xfffffffe, RZ, 0xc0, !PT ;  /* 0xfffffffe0809c812 */ /* 0x000fc400078ec0ff */
[----:B------:R-:W-:Y:S01]  /*b4f0*/  @!P3 LOP3.LUT R11, R0, 0xfffffffe, RZ, 0xc0, !PT ;  /* 0xfffffffe000bb812 */ /* 0x000fe200078ec0ff */
[----:B------:R1:W-:Y:S01]  /*b500*/  @!P6 ST.E.64 desc[UR42][R4.64], R98 ;  /* 0x000000620400e985 */ /* 0x0003e2000c101b2a */
[----:B----4-:R-:W-:Y:S02]  /*b510*/  @!P2 LOP3.LUT R15, R10, 0xfffffffe, RZ, 0xc0, !PT ;  /* 0xfffffffe0a0fa812 */ /* 0x010fe400078ec0ff */
[----:B------:R-:W-:Y:S01]  /*b520*/  @!P1 LOP3.LUT R17, R14, 0xfffffffe, RZ, 0xc0, !PT ;  /* 0xfffffffe0e119812 */ /* 0x000fe200078ec0ff */
[C---:B------:R-:W-:Y:S01]  /*b530*/  VIADD R14, R19.reuse, 0x58 ;  /* 0x00000058130e7836 */ /* 0x040fe20000000000 */
[----:B------:R-:W-:Y:S02]  /*b540*/  ISETP.GE.AND P5, PT, R16, UR4, PT ;  /* 0x0000000410007c0c */ /* 0x000fe4000bfa6270 */
[----:B------:R-:W-:Y:S02]  /*b550*/  ISETP.GE.AND P6, PT, R18, UR4, PT ;  /* 0x0000000412007c0c */ /* 0x000fe4000bfc6270 */
[----:B------:R-:W-:Y:S01]  /*b560*/  IADD3 R0, R19, 0x50, RZ ;  /* 0x0000005013007810 */ /* 0x000fe20007ffe0ff */
        /* <DEDUP_REMOVED lines=15> */
[----:B------:R-:W-:Y:S01]  /*b660*/  VIADD R17, R19, 0x68 ;  /* 0x0000006813117836 */ /* 0x000fe20000000000 */
[----:B------:R-:W-:Y:S02]  /*b670*/  ISETP.GE.AND P1, PT, R14, UR4, PT ;  /* 0x000000040e007c0c */ /* 0x000fe4000bf26270 */
        /* <DEDUP_REMOVED lines=17> */
[----:B----4-:R-:W-:Y:S02]  /*b790*/  @!P4 LOP3.LUT R11, R20, 0xfffffffe, RZ, 0xc0, !PT ;  /* 0xfffffffe140bc812 */ /* 0x010fe400078ec0ff */
[----:B------:R-:W-:Y:S01]  /*b7a0*/  IADD3 R19, R19, 0x78, RZ ;  /* 0x0000007813137810 */ /* 0x000fe20007ffe0ff */
        /* <DEDUP_REMOVED lines=17> */
.L_x_8404:
[----:B------:R-:W1:Y:S02]  /*b8c0*/  S2R R0, SR_TID.X ;  /* 0x0000000000007919 */ /* 0x000e640000002100 */
[----:B-1----:R-:W-:-:S05]  /*b8d0*/  VIADD R2, R0, 0xffffff80 ;  /* 0xffffff8000027836 */ /* 0x002fca0000000000 */
[----:B------:R-:W-:-:S13]  /*b8e0*/  ISETP.GT.AND P0, PT, R2, 0x7f, PT ;  /* 0x0000007f0200780c */ /* 0x000fda0003f04270 */
[----:B------:R-:W-:Y:S05]  /*b8f0*/  @P0 BRA `(.L_x_8371) ;  /* 0x0000003c009c0947 */ /* 0x000fea0003800000 */
[----:B------:R-:W1:Y:S01]  /*b900*/  S2R R3, SR_CTAID.X ;  /* 0x0000000000037919 */ /* 0x000e620000002500 */
[----:B------:R-:W2:Y:S01]  /*b910*/  LDC R6, c[0x0][0xbe8] ;  /* 0x0002fa00ff067b82 */ /* 0x000ea20000000800 */
[----:B------:R-:W-:Y:S01]  /*b920*/  ULDC UR4, c[0x0][0xa88] ;  /* 0x0002a20000047ab9 */ /* 0x000fe20000000800 */
[----:B-1----:R-:W-:Y:S02]  /*b930*/  IMAD R0, R3, 0x80, R0 ;  /* 0x0000008003007824 */ /* 0x002fe400078e0200 */
[----:B--2---:R-:W-:Y:S02]  /*b940*/  IMAD R3, R6, UR4, RZ ;  /* 0x0000000406037c24 */ /* 0x004fe4000f8e02ff */
[----:B------:R-:W-:-:S05]  /*b950*/  VIADD R0, R0, 0xffffff80 ;  /* 0xffffff8000007836 */ /* 0x000fca0000000000 */
[----:B------:R-:W-:-:S13]  /*b960*/  ISETP.GE.AND P0, PT, R0, R3, PT ;  /* 0x000000030000720c */ /* 0x000fda0003f06270 */
[----:B------:R-:W-:Y:S05]  /*b970*/  @P0 BRA `(.L_x_8371) ;  /* 0x0000003c007c0947 */ /* 0x000fea0003800000 */
[----:B------:R-:W-:Y:S01]  /*b980*/  ISETP.NE.AND P0, PT, R6, 0x1, PT ;  /* 0x000000010600780c */ /* 0x000fe20003f05270 */
[----:B------:R-:W1:Y:S01]  /*b990*/  S2UR UR4, SR_CTAID.Z ;  /* 0x00000000000479c3 */ /* 0x000e620000002700 */
[----:B------:R-:W-:Y:S01]  /*b9a0*/  SHF.R.S32.HI R5, RZ, 0x1f, R18 ;  /* 0x0000001fff057819 */ /* 0x000fe20000011412 */
[----:B------:R-:W-:Y:S02]  /*b9b0*/  ULDC.64 UR6, c[0x0][0xbd0] ;  /* 0x0002f40000067ab9 */ /* 0x000fe40000000a00 */
[----:B------:R-:W-:-:S04]  /*b9c0*/  IMAD.WIDE.U32 R2, R18, UR6, RZ ;  /* 0x0000000612027c25 */ /* 0x000fc8000f8e00ff */
[----:B------:R-:W2:Y:S01]  /*b9d0*/  LDC.64 R12, c[0x0][0xbd8] ;  /* 0x0002f600ff0c7b82 */ /* 0x000ea20000000a00 */
[----:B------:R-:W-:-:S04]  /*b9e0*/  IMAD R5, R5, UR6, RZ ;  /* 0x0000000605057c24 */ /* 0x000fc8000f8e02ff */
[----:B------:R-:W-:Y:S02]  /*b9f0*/  IMAD R5, R18, UR7, R5 ;  /* 0x0000000712057c24 */ /* 0x000fe4000f8e0205 */
[----:B------:R-:W-:Y:S01]  /*ba00*/  IMAD.MOV R18, RZ, RZ, -R18 ;  /* 0x000000ffff127224 */ /* 0x000fe200078e0a12 */
[----:B------:R-:W0:Y:S02]  /*ba10*/  @P0 LDC R9, c[0x0][0xbec] ;  /* 0x0002fb00ff090b82 */ /* 0x000e240000000800 */
[----:B------:R-:W-:Y:S01]  /*ba20*/  IADD3 R3, R3, R5, RZ ;  /* 0x0000000503037210 */ /* 0x000fe20007ffe0ff */
        /* <DEDUP_REMOVED lines=30> */
[----:B------:R-:W-:Y:S02]  /*bc10*/  LEA.HI.X R5, R2, UR5, R3, 0x2, P0 ;  /* 0x0000000502057c11 */ /* 0x000fe400080f1403 */
[----:B------:R-:W-:-:S05]  /*bc20*/  MOV R3, 0xff800000 ;  /* 0xff80000000037802 */ /* 0x000fca0000000f00 */
[----:B------:R0:W-:Y:S01]  /*bc30*/  STG.E desc[UR42][R4.64], R3 ;  /* 0x0000000304007986 */ /* 0x0001e2000c10192a */
[----:B------:R-:W-:Y:S05]  /*bc40*/  BRA `(.L_x_8371) ;  /* 0x0000003800c87947 */ /* 0x000fea0003800000 */
.L_x_8369:
        /* <DEDUP_REMOVED lines=18> */
.L_x_8407:
[----:B------:R-:W-:Y:S01]  /*bd70*/  ULDC UR39, c[0x0][0xc50] ;  /* 0x0003140000277ab9 */ /* 0x000fe20000000800 */
[----:B------:R-:W-:Y:S01]  /*bd80*/  UMOV UR36, UR6 ;  /* 0x0000000600247c82 */ /* 0x000fe20008000000 */
[----:B------:R-:W-:-:S11]  /*bd90*/  UISETP.NE.AND UP0, UPT, UR39, 0x1, UPT ;  /* 0x000000012700788c */ /* 0x000fd6000bf05270 */
[----:B------:R-:W-:Y:S01]  /*bda0*/  @UP0 ULDC UR4, c[0x0][0xc54] ;  /* 0x0003150000040ab9 */ /* 0x000fe20000000800 */
[----:B------:R-:W-:Y:S01]  /*bdb0*/  @UP0 ULDC UR7, c[0x0][0xc58] ;  /* 0x0003160000070ab9 */ /* 0x000fe20000000800 */
[----:B------:R-:W-:-:S04]  /*bdc0*/  UIMAD.WIDE.U32 UR4, UR6, UR4, URZ ;  /* 0x00000004060472a5 */ /* 0x000fc8000f8e003f */
[----:B------:R-:W-:-:S12]  /*bdd0*/  @UP0 USHF.R.U32.HI UR36, URZ, UR7, UR5 ;  /* 0x000000073f240299 */ /* 0x000fd80008011605 */
.L_x_8408:
        /* <DEDUP_REMOVED lines=20> */
[----:B------:R-:W-:Y:S02]  /*bf20*/  UIMAD UR7, UR7, UR9, 0x7f ;  /* 0x0000007f070774a4 */ /* 0x000fe4000f8e0209 */
[----:B0-----:R-:W-:-:S03]  /*bf30*/  ULEA UR8, UR4, 0x7f, 0x7 ;  /* 0x0000007f04087891 */ /* 0x001fc6000f8e383f */
[----:B------:R-:W-:Y:S02]  /*bf40*/  @UP1 ULDC UR4, c[0x0][0x44c] ;  /* 0x0001130000041ab9 */ /* 0x000fe40000000800 */
[----:B------:R-:W-:Y:S02]  /*bf50*/  UIMAD.WIDE.U32 UR4, UR8, UR4, URZ ;  /* 0x00000004080472a5 */ /* 0x000fe4000f8e003f */
[----:B------:R-:W-:Y:S01]  /*bf60*/  UMOV UR6, UR8 ;  /* 0x0000000800067c82 */ /* 0x000fe20008000000 */
[----:B------:R-:W-:Y:S02]  /*bf70*/  @UP1 ULDC UR8, c[0x0][0x450] ;  /* 0x0001140000081ab9 */ /* 0x000fe40000000800 */
[----:B------:R-:W-:Y:S02]  /*bf80*/  @UP1 USHF.R.U32.HI UR6, URZ, UR8, UR5 ;  /* 0x000000083f061299 */ /* 0x000fe40008011605 */
[----:B------:R-:W-:Y:S02]  /*bf90*/  USHF.R.S32.HI UR5, URZ, 0x1f, UR7 ;  /* 0x0000001f3f057899 */ /* 0x000fe40008011407 */
[----:B------:R-:W-:-:S02]  /*bfa0*/  UIADD3 UR6, UR10, UR6, URZ ;  /* 0x000000060a067290 */ /* 0x000fc4000fffe03f */
[----:B------:R-:W-:Y:S02]  /*bfb0*/  ULEA.HI UR5, UR5, UR7, URZ, 0x7 ;  /* 0x0000000705057291 */ /* 0x000fe4000f8f383f */
[----:B------:R-:W-:Y:S02]  /*bfc0*/  USHF.R.S32.HI UR4, URZ, 0x1f, UR6 ;  /* 0x0000001f3f047899 */ /* 0x000fe40008011406 */
[----:B------:R-:W-:Y:S02]  /*bfd0*/  USHF.R.S32.HI UR5, URZ, 0x7, UR5 ;  /* 0x000000073f057899 */ /* 0x000fe40008011405 */
[----:B------:R-:W-:-:S04]  /*bfe0*/  ULEA.HI UR4, UR4, UR6, URZ, 0x7 ;  /* 0x0000000604047291 */ /* 0x000fc8000f8f383f */
[----:B------:R-:W-:-:S04]  /*bff0*/  USHF.R.S32.HI UR4, URZ, 0x7, UR4 ;  /* 0x000000073f047899 */ /* 0x000fc80008011404 */
[----:B------:R-:W-:-:S04]  /*c000*/  UISETP.LT.AND UP0, UPT, UR5, UR4, UPT ;  /* 0x000000040500728c */ /* 0x000fc8000bf01270 */
[----:B------:R-:W-:Y:S02]  /*c010*/  USEL UR40, UR5, UR4, UP0 ;  /* 0x0000000405287287 */ /* 0x000fe40008000000 */
[----:B------:R-:W-:Y:S02]  /*c020*/  USHF.R.U32.HI UR5, URZ, 0x10, UR39 ;  /* 0x000000103f057899 */ /* 0x000fe40008011627 */
[----:B------:R-:W-:Y:S02]  /*c030*/  UISETP.GE.AND UP1, UPT, UR40, 0x1, UPT ;  /* 0x000000012800788c */ /* 0x000fe4000bf26270 */
[----:B------:R-:W-:Y:S02]  /*c040*/  UISETP.NE.AND UP0, UPT, UR5, URZ, UPT ;  /* 0x0000003f0500728c */ /* 0x000fe4000bf05270 */
[----:B------:R-:W-:Y:S02]  /*c050*/  ULOP3.LUT UR39, UR39, 0xffff, URZ, 0xc0, !UPT ;  /* 0x0000ffff27277892 */ /* 0x000fe4000f8ec03f */
[----:B------:R-:W-:-:S07]  /*c060*/  PLOP3.LUT P0, PT, PT, PT, UP1, 0x80, 0x0 ;  /* 0x000000000000781c */ /* 0x000fce0003f0f018 */
[----:B------:R-:W-:-:S06]  /*c070*/  @!UP0 ULDC UR5, c[0x0][0x9f0] ;  /* 0x00027c0000058ab9 */ /* 0x000fcc0000000800 */
[----:B-1----:R-:W-:Y:S05]  /*c080*/  @!P0 BRA `(.L_x_8410) ;  /* 0x0000000000708947 */ /* 0x002fea0003800000 */
        /* <DEDUP_REMOVED lines=20> */
[-C--:B------:R-:W-:Y:S01]  /*c1d0*/  @!P1 IADD3 R5, R5, -R0.reuse, RZ ;  /* 0x8000000005059210 */ /* 0x080fe20007ffe0ff */
[----:B------:R-:W-:Y:S01]  /*c1e0*/  @!P1 VIADD R3, R3, 0x1 ;  /* 0x0000000103039836 */ /* 0x000fe20000000000 */
[----:B------:R-:W-:Y:S02]  /*c1f0*/  ISETP.NE.AND P1, PT, RZ, UR5, PT ;  /* 0x00000005ff007c0c */ /* 0x000fe4000bf25270 */
[----:B------:R-:W-:-:S13]  /*c200*/  ISETP.GE.U32.AND P0, PT, R5, R0, PT ;  /* 0x000000000500720c */ /* 0x000fda0003f06070 */
[----:B------:R-:W-:-:S04]  /*c210*/  @P0 VIADD R3, R3, 0x1 ;  /* 0x0000000103030836 */ /* 0x000fc80000000000 */
[----:B------:R-:W-:Y:S01]  /*c220*/  @!P2 IMAD.MOV R3, RZ, RZ, -R3 ;  /* 0x000000ffff03a224 */ /* 0x000fe200078e0a03 */
[----:B------:R-:W-:-:S05]  /*c230*/  @!P1 LOP3.LUT R3, RZ, UR5, RZ, 0x33, !PT ;  /* 0x00000005ff039c12 */ /* 0x000fca000f8e33ff */
[----:B------:R0:W-:Y:S02]  /*c240*/  STL [R1+0xc], R3 ;  /* 0x00000c0301007387 */ /* 0x0001e40000100800 */
.L_x_8410:
[----:B------:R-:W2:Y:S01]  /*c250*/  LDL R2, [R1+0xc] ;  /* 0x00000c0001027983 */ /* 0x000ea20000100800 */
[----:B0-----:R-:W-:Y:S01]  /*c260*/  MOV R3, 0x1 ;  /* 0x0000000100037802 */ /* 0x001fe20000000f00 */
        /* <DEDUP_REMOVED lines=30> */
.L_x_8411:
        /* <DEDUP_REMOVED lines=20> */
.L_x_8413:
        /* <DEDUP_REMOVED lines=15> */
.L_x_8412:
[----:B------:R-:W0:Y:S02]  /*c680*/  LDC.64 R2, c[0x0][0x9f8] ;  /* 0x00027e00ff027b82 */ /* 0x000e240000000a00 */
        /* <DEDUP_REMOVED lines=19> */
.L_x_8491:
        /* <DEDUP_REMOVED lines=8> */
.L_x_8494:
[----:B------:R-:W-:Y:S05]  /*c840*/  @!P6 BRA `(.L_x_8415) ;  /* 0x0000000000e4e947 */ /* 0x000fea0003800000 */
[----:B------:R-:W-:Y:S01]  /*c850*/  IMAD.MOV.U32 R16, RZ, RZ, R18 ;  /* 0x000000ffff107224 */ /* 0x000fe200078e0012 */
[----:B------:R-:W-:Y:S06]  /*c860*/  @!P1 BRA `(.L_x_8417) ;  /* 0x0000000000489947 */ /* 0x000fec0003800000 */
[----:B------:R-:W1:Y:S01]  /*c870*/  LDC R6, c[0x0][0x43c] ;  /* 0x00010f00ff067b82 */ /* 0x000e620000000800 */
[----:B0-----:R-:W-:Y:S01]  /*c880*/  MOV R0, R17 ;  /* 0x0000001100007202 */ /* 0x001fe20000000f00 */
[----:B------:R-:W-:Y:S02]  /*c890*/  ULDC.64 UR4, c[0x0][0x428] ;  /* 0x00010a0000047ab9 */ /* 0x000fe40000000a00 */
        /* <DEDUP_REMOVED lines=15> */
.L_x_8417:
[----:B0-----:R-:W-:Y:S01]  /*c990*/  IMAD.MOV.U32 R0, RZ, RZ, 0x1 ;  /* 0x00000001ff007424 */ /* 0x001fe200078e00ff */
[----:B------:R-:W1:Y:S04]  /*c9a0*/  S2R R8, SR_TID.X ;  /* 0x0000000000087919 */ /* 0x000e680000002100 */
[----:B------:R-:W-:-:S04]  /*c9b0*/  SHF.L.U32 R0, R0, 0x1f, RZ ;  /* 0x0000001f00007819 */ /* 0x000fc800000006ff */
[----:B------:R-:W0:Y:S01]  /*c9c0*/  SYNCS.PHASECHK.TRANS64.TRYWAIT P0, [UR38+0x28840], R0 ;  /* 0x02884000ff0075a7 */ /* 0x000e220008000166 */
[----:B-1----:R-:W-:-:S04]  /*c9d0*/  LOP3.LUT R2, R8, 0x7f, RZ, 0xc0, !PT ;  /* 0x0000007f08027812 */ /* 0x002fc800078ec0ff */
[----:B------:R-:W-:Y:S01]  /*c9e0*/  ISETP.NE.AND P1, PT, R2, RZ, PT ;  /* 0x000000ff0200720c */ /* 0x000fe20003f25270 */
[----:B0-----:R-:W-:-:S12]  /*c9f0*/  @!P0 BRA `(.L_x_8418) ;  /* 0x00000030004c8947 */ /* 0x001fd80003800000 */
.L_x_8495:
[----:B------:R-:W-:Y:S05]  /*ca00*/  @P1 BRA `(.L_x_8419) ;  /* 0x0000000000181947 */ /* 0x000fea0003800000 */
[----:B------:R-:W1:Y:S01]  /*ca10*/  S2R R2, SR_TID.X ;  /* 0x0000000000027919 */ /* 0x000e620000002100 */
[----:B0-----:R-:W-:-:S04]  /*ca20*/  MOV R0, 0x8000 ;  /* 0x0000800000007802 */ /* 0x001fc80000000f00 */
[----:B------:R2:W-:Y:S01]  /*ca30*/  SYNCS.ARRIVE.TRANS64 RZ, [UR38+0x28830], R0 ;  /* 0x02883000ffff79a7 */ /* 0x0005e20008000026 */
[----:B-1----:R-:W-:-:S13]  /*ca40*/  LOP3.LUT P0, RZ, R2, 0x1f, RZ, 0xc0, !PT ;  /* 0x0000001f02ff7812 */ /* 0x002fda000780c0ff */
[----:B--2---:R-:W-:Y:S05]  /*ca50*/  @!P0 BRA `(.L_x_8419) ;  /* 0x0000000000048947 */ /* 0x004fea0003800000 */
[----:B------:R-:W-:Y:S01]  /*ca60*/  BPT.TRAP 0x1 ;  /* 0x000000040000795c */ /* 0x000fe20000300000 */
.L_x_8419:
        /* <DEDUP_REMOVED lines=21> */
[----:B------:R1:W-:Y:S02]  /*cbc0*/  UTMALDG.4D [UR32], [UR4], desc[UR6] ;  /* 0x00000620040075b4 */ /* 0x0003e40008019000 */
[----:B-1----:R-:W-:Y:S01]  /*cbd0*/  NOP ;  /* 0x0000000000007918 */ /* 0x002fe20000000000 */
.L_x_8415:
        /* <DEDUP_REMOVED lines=22> */
.L_x_8420:
        /* <DEDUP_REMOVED lines=14> */
[----:B0-----:R-:W-:Y:S01]  /*ce20*/  IMAD R0, R5, R2, RZ ;  /* 0x0000000205007224 */ /* 0x001fe200078e02ff */
[----:B------:R-:W-:-:S03]  /*ce30*/  SHF.R.U32.HI R6, RZ, 0x3, R11 ;  /* 0x00000003ff067819 */ /* 0x000fc6000001160b */
[C---:B------:R-:W-:Y:S02]  /*ce40*/  IMAD R5, R4.reuse, R3, R0 ;  /* 0x0000000304057224 */ /* 0x040fe400078e0200 */
[----:B------:R-:W-:Y:S01]  /*ce50*/  IMAD.WIDE.U32 R2, R4, R2, UR4 ;  /* 0x0000000404027e25 */ /* 0x000fe2000f8e0002 */
[----:B------:R-:W0:Y:S01]  /*ce60*/  @P0 LDC R0, c[0x0][0x450] ;  /* 0x00011400ff000b82 */ /* 0x000e220000000800 */
[----:B------:R-:W-:-:S03]  /*ce70*/  ULDC.64 UR4, c[0x0][0x2d0] ;  /* 0x0000b40000047ab9 */ /* 0x000fc60000000a00 */
[----:B------:R-:W-:Y:S01]  /*ce80*/  IADD3 R3, R3, R5, RZ ;  /* 0x0000000503037210 */ /* 0x000fe20007ffe0ff */
[----:B------:R-:W-:-:S03]  /*ce90*/  IMAD.SHL.U32 R5, R12, 0x10, RZ ;  /* 0x000000100c057824 */ /* 0x000fc600078e00ff */
[----:B------:R-:W1:Y:S02]  /*cea0*/  @P0 LDC R4, c[0x0][0x44c] ;  /* 0x00011300ff040b82 */ /* 0x000e640000000800 */
[----:B------:R-:W-:-:S05]  /*ceb0*/  LOP3.LUT R10, R6, 0x70, R5, 0xf8, !PT ;  /* 0x00000070060a7812 */ /* 0x000fca00078ef805 */
[----:B----4-:R-:W-:-:S04]  /*cec0*/  IMAD R5, R9, 0x80, R10 ;  /* 0x0000008009057824 */ /* 0x010fc800078e020a */
        /* <DEDUP_REMOVED lines=34> */
[----:B------:R-:W-:Y:S02]  /*d0f0*/  IMAD R6, R9, 0x80, R6 ;  /* 0x0000008009067824 */ /* 0x000fe400078e0206 */
[----:B------:R-:W0:Y:S01]  /*d100*/  SHFL.IDX PT, R3, R0, RZ, 0x181f ;  /* 0x00181fff00037589 */ /* 0x000e2200000e0000 */
[----:B------:R-:W-:Y:S02]  /*d110*/  IMAD R4, R8, UR4, RZ ;  /* 0x0000000408047c24 */ /* 0x000fe4000f8e02ff */
[C---:B------:R-:W-:Y:S01]  /*d120*/  IADD3 R9, R6.reuse, 0x10, RZ ;  /* 0x0000001006097810 */ /* 0x040fe20007ffe0ff */
[----:B------:R-:W-:Y:S01]  /*d130*/  SHFL.IDX PT, R14, R0, 0x1, 0x181f ;  /* 0x00381f00000e7f89 */ /* 0x000fe200000e0000 */
[C---:B------:R-:W-:Y:S01]  /*d140*/  VIADD R11, R6.reuse, 0x20 ;  /* 0x00000020060b7836 */ /* 0x040fe20000000000 */
        /* <DEDUP_REMOVED lines=8> */
[----:B------:R-:W-:-:S03]  /*d1d0*/  ISETP.GE.AND P2, PT, R9, R4, PT ;  /* 0x000000040900720c */ /* 0x000fc60003f46270 */
        /* <DEDUP_REMOVED lines=10> */
[----:B------:R-:W-:Y:S01]  /*d280*/  ISETP.GE.AND P2, PT, R11, R4, PT ;  /* 0x000000040b00720c */ /* 0x000fe20003f46270 */
[----:B------:R-:W-:Y:S01]  /*d290*/  VIADD R11, R6, 0x30 ;  /* 0x00000030060b7836 */ /* 0x000fe20000000000 */
[----:B0-----:R-:W-:Y:S01]  /*d2a0*/  MOV R2, R14 ;  /* 0x0000000e00027202 */ /* 0x001fe20000000f00 */
[----:B-1----:R-:W0:Y:S10]  /*d2b0*/  SHFL.IDX PT, R8, R5, 0x3, 0x181f ;  /* 0x00781f0005087f89 */ /* 0x002e3400000e0000 */
        /* <DEDUP_REMOVED lines=16> */
[----:B------:R-:W-:Y:S01]  /*d3c0*/  VIADD R11, R6, 0x50 ;  /* 0x00000050060b7836 */ /* 0x000fe20000000000 */
[----:B0-----:R-:W-:Y:S01]  /*d3d0*/  MOV R3, R2 ;  /* 0x0000000200037202 */ /* 0x001fe20000000f00 */
[----:B--2---:R-:W0:Y:S01]  /*d3e0*/  SHFL.IDX PT, R8, R5, 0x5, 0x181f ;  /* 0x00b81f0005087f89 */ /* 0x004e2200000e0000 */
[----:B-1----:R-:W-:-:S09]  /*d3f0*/  IMAD.MOV.U32 R2, RZ, RZ, R14 ;  /* 0x000000ffff027224 */ /* 0x002fd200078e000e */
[----:B------:R-:W-:Y:S01]  /*d400*/  @!P2 LEA R20, R7, UR38, 0x1 ;  /* 0x000000260714ac11 */ /* 0x000fe2000f8e08ff */
[----:B------:R-:W1:Y:S01]  /*d410*/  SHFL.IDX PT, R14, R0, 0x5, 0x181f ;  /* 0x00b81f00000e7f89 */ /* 0x000e6200000e0000 */
[----:B------:R-:W-:-:S05]  /*d420*/  @!P2 IMAD.WIDE.U32 R2, R10, 0x2, R2 ;  /* 0x000000020a02a825 */ /* 0x000fca00078e0002 */
[----:B------:R-:W-:Y:S04]  /*d430*/  @!P2 LDGSTS.E.BYPASS.LTC128B.128 [R20+0x12400], desc[UR42][R2.64], !P1 ;  /* 0x124000000214afae */ /* 0x000fe8000c901d6a */
[----:B------:R2:W-:Y:S01]  /*d440*/  @!P2 LDGSTS.E.BYPASS.LTC128B.128 [R20+0x16400], desc[UR42][R2.64+0x80], !P0 ;  /* 0x164000800214afae */ /* 0x0005e2000c101d6a */
[----:B------:R-:W-:Y:S02]  /*d450*/  ISETP.GE.AND P2, PT, R11, R4, PT ;  /* 0x000000040b00720c */ /* 0x000fe40003f46270 */
[----:B------:R-:W-:Y:S01]  /*d460*/  IADD3 R11, R6, 0x60, RZ ;  /* 0x00000060060b7810 */ /* 0x000fe20007ffe0ff */
        /* <DEDUP_REMOVED lines=17> */
.L_x_8512:
[----:B------:R-:W-:Y:S01]  /*d580*/  VIADD R3, R6, 0x70 ;  /* 0x0000007006037836 */ /* 0x000fe20000000000 */
[----:B------:R-:W-:Y:S04]  /*d590*/  BSSY B0, `(.L_x_8422) ;  /* 0x000000c000007945 */ /* 0x000fe80003800000 */
[----:B------:R-:W-:Y:S01]  /*d5a0*/  ISETP.GE.AND P2, PT, R3, R4, PT ;  /* 0x000000040300720c */ /* 0x000fe20003f46270 */
[----:B--2---:R-:W-:Y:S01]  /*d5b0*/  IMAD.MOV.U32 R3, RZ, RZ, R2 ;  /* 0x000000ffff037224 */ /* 0x004fe200078e0002 */
[----:B-1----:R-:W-:-:S11]  /*d5c0*/  MOV R2, R14 ;  /* 0x0000000e00027202 */ /* 0x002fd60000000f00 */
        /* <DEDUP_REMOVED lines=8> */
.L_x_8423:
[----:B------:R-:W-:Y:S05]  /*d650*/  BSYNC B0 ;  /* 0x0000000000007941 */ /* 0x000fea0003800000 */
.L_x_8422:
[----:B------:R-:W-:Y:S01]  /*d660*/  NOP ;  /* 0x0000000000007918 */ /* 0x000fe20000000000 */
[----:B------:R-:W-:Y:S01]  /*d670*/  SYNCS.ARRIVE.TRANS64.RED.A0T1 RZ, [UR38+0x28800], RZ ;  /* 0x028800ffffff79a7 */ /* 0x000fe20008200426 */
[----:B-1----:R-:W-:Y:S01]  /*d680*/  IMAD.MOV.U32 R2, RZ, RZ, 0x1 ;  /* 0x00000001ff027424 */ /* 0x002fe200078e00ff */
[----:B------:R-:W-:Y:S04]  /*d690*/  ARRIVES.LDGSTSBAR.64.TRANSCNT [UR38+0x28800] ;  /* 0x02880000ff0079b0 */ /* 0x000fe80008000aa6 */
[----:B------:R-:W-:Y:S01]  /*d6a0*/  SHF.L.U32 R2, R2, 0x1f, RZ ;  /* 0x0000001f02027819 */ /* 0x000fe200000006ff */
[----:B------:R-:W-:Y:S01]  /*d6b0*/  NOP ;  /* 0x0000000000007918 */ /* 0x000fe20000000000 */
[----:B------:R-:W0:Y:S01]  /*d6c0*/  LDL.LU R4, [R1+0x10] ;  /* 0x0000100001047983 */ /* 0x000e220000300800 */
[----:B------:R-:W-:Y:S03]  /*d6d0*/  SYNCS.ARRIVE.TRANS64.A1T0 RZ, [UR38+0x28800], RZ ;  /* 0x028800ffffff79a7 */ /* 0x000fe60008100026 */
[----:B------:R-:W2:Y:S01]  /*d6e0*/  LDL R3, [R1+0x8] ;  /* 0x0000080001037983 */ /* 0x000ea20000100800 */
[----:B------:R-:W1:Y:S01]  /*d6f0*/  SYNCS.PHASECHK.TRANS64.TRYWAIT P0, [UR38+0x28820], R2 ;  /* 0x02882002ff0075a7 */ /* 0x000e620008000166 */
[----:B0-----:R-:W-:-:S05]  /*d700*/  VIADD R0, R4, 0xfffffffe ;  /* 0xfffffffe04007836 */ /* 0x001fca0000000000 */
[----:B--2---:R-:W-:Y:S01]  /*d710*/  ISETP.GE.AND P1, PT, R0, R3, PT ;  /* 0x000000030000720c */ /* 0x004fe20003f26270 */
[----:B-1----:R-:W-:-:S12]  /*d720*/  @!P0 BRA `(.L_x_8424) ;  /* 0x0000002c00a88947 */ /* 0x002fd80003800000 */
.L_x_8513:
[----:B------:R-:W-:Y:S02]  /*d730*/  IMAD.MOV.U32 R9, RZ, RZ, 0x1 ;  /* 0x00000001ff097424 */ /* 0x000fe400078e00ff */
[----:B------:R-:W-:Y:S01]  /*d740*/  IMAD.MOV.U32 R8, RZ, RZ, RZ ;  /* 0x000000ffff087224 */ /* 0x000fe200078e00ff */
[----:B------:R-:W-:Y:S06]  /*d750*/  @!P1 BRA `(.L_x_8425) ;  /* 0x0000001800489947 */ /* 0x000fec0003800000 */
[----:B------:R-:W2:Y:S04]  /*d760*/  LDL.LU R4, [R1+0xc] ;  /* 0x00000c0001047983 */ /* 0x000ea80000300800 */
[----:B0-----:R-:W3:Y:S01]  /*d770*/  LDL.LU R3, [R1+0x8] ;  /* 0x0000080001037983 */ /* 0x001ee20000300800 */
[----:B------:R-:W-:Y:S01]  /*d780*/  UIADD3 UR4, UR39, 0x1, URZ ;  /* 0x0000000127047890 */ /* 0x000fe2000fffe03f */
[----:B------:R-:W-:Y:S01]  /*d790*/  IMAD.MOV.U32 R9, RZ, RZ, 0x1 ;  /* 0x00000001ff097424 */ /* 0x000fe200078e00ff */
[----:B------:R-:W0:Y:S02]  /*d7a0*/  S2R R6, SR_TID.X ;  /* 0x0000000000067919 */ /* 0x000e240000002100 */
[----:B0-----:R-:W-:Y:S02]  /*d7b0*/  LOP3.LUT R10, R6, 0x1f, RZ, 0xc0, !PT ;  /* 0x0000001f060a7812 */ /* 0x001fe400078ec0ff */
[----:B--2---:R-:W-:Y:S01]  /*d7c0*/  IMAD R2, R4, UR4, RZ ;  /* 0x0000000404027c24 */ /* 0x004fe2000f8e02ff */
[----:B---3--:R-:W-:-:S04]  /*d7d0*/  LOP3.LUT R3, RZ, R3, RZ, 0x33, !PT ;  /* 0x00000003ff037212 */ /* 0x008fc800078e33ff */
[----:B------:R-:W-:-:S04]  /*d7e0*/  VIMNMX R2, R2, UR40, PT ;  /* 0x0000002802027c48 */ /* 0x000fc8000bfe0100 */
[----:B------:R-:W-:-:S04]  /*d7f0*/  IADD3 R4, -R2, RZ, RZ ;  /* 0x000000ff02047210 */ /* 0x000fc80007ffe1ff */
        /* <DEDUP_REMOVED lines=9> */
[----:B------:R-:W-:Y:S01]  /*d890*/  IADD3 R6, R5, -R12, RZ ;  /* 0x8000000c05067210 */ /* 0x000fe20007ffe0ff */
[----:B------:R-:W-:Y:S02]  /*d8a0*/  IMAD.MOV.U32 R7, RZ, RZ, 0x1 ;  /* 0x00000001ff077424 */ /* 0x000fe400078e00ff */
[----:B------:R-:W-:-:S07]  /*d8b0*/  IMAD.MOV.U32 R4, RZ, RZ, R16 ;  /* 0x000000ffff047224 */ /* 0x000fce00078e0010 */
.L_x_8457:
        /* <DEDUP_REMOVED lines=11> */
[----:B------:R-:W-:Y:S02]  /*d970*/  ULDC.64 UR4, c[0x0][0x428] ;  /* 0x00010a0000047ab9 */ /* 0x000fe40000000a00 */
[----:B------:R-:W-:Y:S01]  /*d980*/  IMAD R5, R19, UR4, RZ ;  /* 0x0000000413057c24 */ /* 0x000fe2000f8e02ff */
[----:B0-----:R-:W-:-:S13]  /*d990*/  ISETP.NE.AND P0, PT, R9, 0x1, PT ;  /* 0x000000010900780c */ /* 0x001fda0003f05270 */
[----:B------:R-:W0:Y:S02]  /*d9a0*/  @P0 LDC.64 R2, c[0x0][0x440] ;  /* 0x00011000ff020b82 */ /* 0x000e240000000a00 */
[----:B0-----:R-:W-:Y:S01]  /*d9b0*/  @P0 IMAD.HI.U32 R4, R0, R2, RZ ;  /* 0x0000000200040227 */ /* 0x001fe200078e00ff */
[----:B------:R-:W-:-:S04]  /*d9c0*/  MOV R2, R0 ;  /* 0x0000000000027202 */ /* 0x000fc80000000f00 */
        /* <DEDUP_REMOVED lines=11> */
.L_x_8429:
[----:B------:R-:W1:Y:S01]  /*da80*/  S2R R2, SR_TID.X ;  /* 0x0000000000027919 */ /* 0x000e620000002100 */
[----:B------:R-:W-:Y:S01]  /*da90*/  BSSY B2, `(.L_x_8430) ;  /* 0x0000006000027945 */ /* 0x000fe20003800000 */
[----:B-1----:R-:W-:Y:S02]  /*daa0*/  LOP3.LUT R3, R2, 0x7f, RZ, 0xc0, !PT ;  /* 0x0000007f02037812 */ /* 0x002fe400078ec0ff */
[----:B------:R-:W-:Y:S02]  /*dab0*/  SHF.L.U32 R2, R7, 0x1f, RZ ;  /* 0x0000001f07027819 */ /* 0x000fe400000006ff */
[----:B------:R-:W-:Y:S02]  /*dac0*/  ISETP.NE.AND P2, PT, R3, RZ, PT ;  /* 0x000000ff0300720c */ /* 0x000fe40003f45270 */
[----:B------:R-:W1:Y:S02]  /*dad0*/  SYNCS.PHASECHK.TRANS64.TRYWAIT P0, [UR38+0x28848], R2 ;  /* 0x02884802ff0075a7 */ /* 0x000e640008000166 */
[----:B-1----:R-:W-:Y:S09]  /*dae0*/  @!P0 BRA `(.L_x_8431) ;  /* 0x0000002800d08947 */ /* 0x002ff20003800000 */
.L_x_8514:
[----:B------:R-:W-:Y:S05]  /*daf0*/  BSYNC B2 ;  /* 0x0000000000027941 */ /* 0x000fea0003800000 */
.L_x_8430:
[----:B------:R-:W-:Y:S04]  /*db00*/  BSSY B2, `(.L_x_8432) ;  /* 0x0000007000027945 */ /* 0x000fe80003800000 */
[----:B------:R-:W-:Y:S05]  /*db10*/  @P2 BRA `(.L_x_8433) ;  /* 0x0000000000142947 */ /* 0x000fea0003800000 */
[----:B------:R-:W-:Y:S01]  /*db20*/  ISETP.NE.AND P0, PT, R10, RZ, PT ;  /* 0x000000ff0a00720c */ /* 0x000fe20003f05270 */
[----:B-1----:R-:W-:-:S04]  /*db30*/  IMAD.MOV.U32 R3, RZ, RZ, 0x8000 ;  /* 0x00008000ff037424 */ /* 0x002fc800078e00ff */
[----:B------:R2:W-:Y:S08]  /*db40*/  SYNCS.ARRIVE.TRANS64 RZ, [UR38+0x28838], R3 ;  /* 0x02883803ffff79a7 */ /* 0x0005f00008000026 */
[----:B--2---:R-:W-:Y:S05]  /*db50*/  @!P0 BRA `(.L_x_8433) ;  /* 0x0000000000048947 */ /* 0x004fea0003800000 */
[----:B------:R-:W-:Y:S01]  /*db60*/  BPT.TRAP 0x1 ;  /* 0x000000040000795c */ /* 0x000fe20000300000 */
.L_x_8433:
[----:B------:R-:W-:Y:S05]  /*db70*/  BSYNC B2 ;  /* 0x0000000000027941 */ /* 0x000fea0003800000 */
.L_x_8432:
[----:B0-----:R-:W-:Y:S01]  /*db80*/  IMAD.MOV.U32 R5, RZ, RZ, RZ ;  /* 0x000000ffff057224 */ /* 0x001fe200078e00ff */
[----:B------:R-:W-:Y:S01]  /*db90*/  ULDC.64 UR4, c[0x0][0x198] ;  /* 0x0000660000047ab9 */ /* 0x000fe20000000a00 */
[----:B------:R-:W-:Y:S01]  /*dba0*/  PLOP3.LUT P0, PT, PT, PT, PT, 0x80, 0x0 ;  /* 0x000000000000781c */ /* 0x000fe20003f0f070 */
[----:B------:R-:W-:Y:S01]  /*dbb0*/  UIADD3 UR4, UP0, UR4, 0x370, URZ ;  /* 0x0000037004047890 */ /* 0x000fe2000ff1e03f */
[----:B-1----:R-:W-:Y:S01]  /*dbc0*/  SHF.L.U32 R3, R9, 0x7, RZ ;  /* 0x0000000709037819 */ /* 0x002fe200000006ff */
[----:B------:R-:W-:Y:S01]  /*dbd0*/  UIADD3 UR32, UR38, 0x20400, URZ ;  /* 0x0002040026207890 */ /* 0x000fe2000fffe03f */
[----:B------:R-:W-:Y:S01]  /*dbe0*/  R2UR UR34, R5 ;  /* 0x00000000052272ca */ /* 0x000fe200000e0000 */
[----:B------:R-:W-:Y:S02]  /*dbf0*/  UIADD3 UR33, UR38, 0x28838, URZ ;  /* 0x0002883826217890 */ /* 0x000fe4000fffe03f */
[----:B------:R-:W-:Y:S01]  /*dc00*/  UIADD3.X UR5, URZ, UR5, URZ, UP0, !UPT ;  /* 0x000000053f057290 */ /* 0x000fe200087fe43f */
[----:B------:R-:W-:Y:S01]  /*dc10*/  UMOV UR6, 0x0 ;  /* 0x0000000000067882 */ /* 0x000fe20000000000 */
[----:B------:R-:W-:-:S10]  /*dc20*/  UMOV UR7, 0x14f00000 ;  /* 0x14f0000000077882 */ /* 0x000fd40000000000 */
.L_x_8434:
        /* <DEDUP_REMOVED lines=13> */
.L_x_8435:
        /* <DEDUP_REMOVED lines=12> */
.L_x_8515:
[----:B------:R-:W-:Y:S05]  /*ddc0*/  BSYNC B2 ;  /* 0x0000000000027941 */ /* 0x000fea0003800000 */
.L_x_8436:
        /* <DEDUP_REMOVED lines=9> */
.L_x_8439:
[----:B------:R-:W-:Y:S05]  /*de60*/  BSYNC B2 ;  /* 0x0000000000027941 */ /* 0x000fea0003800000 */
.L_x_8438:
[----:B------:R-:W-:Y:S01]  /*de70*/  R2UR UR6, R2 ;  /* 0x00000000020672ca */ /* 0x000fe200000e0000 */
[----:B------:R-:W-:Y:S01]  /*de80*/  ULDC.64 UR4, c[0x0][0x198] ;  /* 0x0000660000047ab9 */ /* 0x000fe20000000a00 */
[----:B------:R-:W-:Y:S01]  /*de90*/  R2UR UR7, R3 ;  /* 0x00000000030772ca */ /* 0x000fe200000e0000 */
[----:B------:R-:W-:Y:S01]  /*dea0*/  UIADD3 UR4, UP0, UR4, 0x470, URZ ;  /* 0x0000047004047890 */ /* 0x000fe2000ff1e03f */
[----:B------:R-:W-:Y:S01]  /*deb0*/  R2UR UR10, R5 ;  /* 0x00000000050a72ca */ /* 0x000fe200000e0000 */
[----:B------:R-:W-:Y:S01]  /*dec0*/  UIADD3 UR8, UR38, 0x400, URZ ;  /* 0x0000040026087890 */ /* 0x000fe2000fffe03f */
[----:B------:R-:W-:Y:S01]  /*ded0*/  PLOP3.LUT P0, PT, PT, PT, PT, 0x80, 0x0 ;  /* 0x000000000000781c */ /* 0x000fe20003f0f070 */
[----:B------:R-:W-:Y:S01]  /*dee0*/  UIADD3 UR9, UR38, 0x28850, URZ ;  /* 0x0002885026097890 */ /* 0x000fe2000fffe03f */
[----:B------:R-:W-:Y:S01]  /*def0*/  SHF.L.U32 R5, R17, 0x7, RZ ;  /* 0x0000000711057819 */ /* 0x000fe200000006ff */
[----:B------:R-:W-:-:S12]  /*df00*/  UIADD3.X UR5, URZ, UR5, URZ, UP0, !UPT ;  /* 0x000000053f057290 */ /* 0x000fd800087fe43f */
.L_x_8440:
        /* <DEDUP_REMOVED lines=13> */
.L_x_8441:
        /* <DEDUP_REMOVED lines=10> */
.L_x_8428:
[----:B------:R-:W-:Y:S05]  /*e080*/  BSYNC B1 ;  /* 0x0000000000017941 */ /* 0x000fea0003800000 */
.L_x_8427:
        /* <DEDUP_REMOVED lines=27> */
.L_x_8444:
[----:B------:R-:W1:Y:S01]  /*e240*/  S2R R2, SR_TID.X ;  /* 0x0000000000027919 */ /* 0x000e620000002100 */
[----:B------:R-:W-:Y:S01]  /*e250*/  BSSY B2, `(.L_x_8445) ;  /* 0x0000006000027945 */ /* 0x000fe20003800000 */
[----:B-1----:R-:W-:Y:S02]  /*e260*/  LOP3.LUT R3, R2, 0x7f, RZ, 0xc0, !PT ;  /* 0x0000007f02037812 */ /* 0x002fe400078ec0ff */
[----:B------:R-:W-:Y:S02]  /*e270*/  SHF.L.U32 R2, R9, 0x1f, RZ ;  /* 0x0000001f09027819 */ /* 0x000fe400000006ff */
[----:B------:R-:W-:Y:S02]  /*e280*/  ISETP.NE.AND P2, PT, R3, RZ, PT ;  /* 0x000000ff0300720c */ /* 0x000fe40003f45270 */
[----:B------:R-:W1:Y:S02]  /*e290*/  SYNCS.PHASECHK.TRANS64.TRYWAIT P0, [UR38+0x28840], R2 ;  /* 0x02884002ff0075a7 */ /* 0x000e640008000166 */
[----:B-1----:R-:W-:Y:S09]  /*e2a0*/  @!P0 BRA `(.L_x_8446) ;  /* 0x0000002400108947 */ /* 0x002ff20003800000 */
.L_x_8516:
[----:B------:R-:W-:Y:S05]  /*e2b0*/  BSYNC B2 ;  /* 0x0000000000027941 */ /* 0x000fea0003800000 */
.L_x_8445:
[----:B------:R-:W-:Y:S04]  /*e2c0*/  BSSY B2, `(.L_x_8447) ;  /* 0x0000007000027945 */ /* 0x000fe80003800000 */
[----:B------:R-:W-:Y:S05]  /*e2d0*/  @P2 BRA `(.L_x_8448) ;  /* 0x0000000000142947 */ /* 0x000fea0003800000 */
[----:B------:R-:W-:Y:S01]  /*e2e0*/  ISETP.NE.AND P0, PT, R10, RZ, PT ;  /* 0x000000ff0a00720c */ /* 0x000fe20003f05270 */
[----:B-1----:R-:W-:-:S04]  /*e2f0*/  IMAD.MOV.U32 R2, RZ, RZ, 0x8000 ;  /* 0x00008000ff027424 */ /* 0x002fc800078e00ff */
[----:B------:R2:W-:Y:S08]  /*e300*/  SYNCS.ARRIVE.TRANS64 RZ, [UR38+0x28830], R2 ;  /* 0x02883002ffff79a7 */ /* 0x0005f00008000026 */
[----:B--2---:R-:W-:Y:S05]  /*e310*/  @!P0 BRA `(.L_x_8448) ;  /* 0x0000000000048947 */ /* 0x004fea0003800000 */
[----:B------:R-:W-:Y:S01]  /*e320*/  BPT.TRAP 0x1 ;  /* 0x000000040000795c */ /* 0x000fe20000300000 */
.L_x_8448:
[----:B------:R-:W-:Y:S05]  /*e330*/  BSYNC B2 ;  /* 0x0000000000027941 */ /* 0x000fea0003800000 */
.L_x_8447:
        /* <DEDUP_REMOVED lines=11> */
.L_x_8449:
        /* <DEDUP_REMOVED lines=14> */
.L_x_8450:
        /* <DEDUP_REMOVED lines=12> */
.L_x_8517:
[----:B------:R-:W-:Y:S05]  /*e590*/  BSYNC B2 ;  /* 0x0000000000027941 */ /* 0x000fea0003800000 */
.L_x_8451:
        /* <DEDUP_REMOVED lines=9> */
.L_x_8454:
[----:B------:R-:W-:Y:S05]  /*e630*/  BSYNC B2 ;  /* 0x0000000000027941 */ /* 0x000fea0003800000 */
.L_x_8453:
        /* <DEDUP_REMOVED lines=10> */
.L_x_8455:
        /* <DEDUP_REMOVED lines=13> */
.L_x_8456:
        /* <DEDUP_REMOVED lines=10> */
.L_x_8443:
[----:B------:R-:W-:Y:S05]  /*e850*/  BSYNC B1 ;  /* 0x0000000000017941 */ /* 0x000fea0003800000 */
.L_x_8442:
[----:B------:R-:W-:Y:S02]  /*e860*/  VIADD R0, R0, 0xfffffffe ;  /* 0xfffffffe00007836 */ /* 0x000fe40000000000 */
[----:B------:R-:W-:Y:S01]  /*e870*/  IMAD.MOV.U32 R7, RZ, RZ, R9 ;  /* 0x000000ffff077224 */ /* 0x000fe200078e0009 */
[----:B------:R-:W-:Y:S06]  /*e880*/  @P1 BRA `(.L_x_8457) ;  /* 0xfffffff0000c1947 */ /* 0x000fec000383ffff */
[----:B------:R-:W-:Y:S05]  /*e890*/  BSYNC B0 ;  /* 0x0000000000007941 */ /* 0x000fea0003800000 */
.L_x_8426:
        /* <DEDUP_REMOVED lines=12> */
[----:B------:R-:W-:Y:S02]  /*e960*/  ULDC.64 UR4, c[0x0][0x428] ;  /* 0x00010a0000047ab9 */ /* 0x000fe40000000a00 */
        /* <DEDUP_REMOVED lines=16> */
.L_x_8459:
[----:B------:R-:W1:Y:S01]  /*ea70*/  S2R R2, SR_TID.X ;  /* 0x0000000000027919 */ /* 0x000e620000002100 */
[----:B------:R-:W-:Y:S01]  /*ea80*/  BSSY B1, `(.L_x_8460) ;  /* 0x0000006000017945 */ /* 0x000fe20003800000 */
[----:B-1----:R-:W-:Y:S02]  /*ea90*/  LOP3.LUT R3, R2, 0x7f, RZ, 0xc0, !PT ;  /* 0x0000007f02037812 */ /* 0x002fe400078ec0ff */
[----:B------:R-:W-:Y:S02]  /*eaa0*/  SHF.L.U32 R2, R9, 0x1f, RZ ;  /* 0x0000001f09027819 */ /* 0x000fe400000006ff */
[----:B------:R-:W-:Y:S02]  /*eab0*/  ISETP.NE.AND P1, PT, R3, RZ, PT ;  /* 0x000000ff0300720c */ /* 0x000fe40003f25270 */
[----:B------:R-:W1:Y:S02]  /*eac0*/  SYNCS.PHASECHK.TRANS64.TRYWAIT P0, [UR38+0x28848], R2 ;  /* 0x02884802ff0075a7 */ /* 0x000e640008000166 */
[----:B-1----:R-:W-:Y:S09]  /*ead0*/  @!P0 BRA `(.L_x_8461) ;  /* 0x0000001c00348947 */ /* 0x002ff20003800000 */
.L_x_8518:
[----:B------:R-:W-:Y:S05]  /*eae0*/  BSYNC B1 ;  /* 0x0000000000017941 */ /* 0x000fea0003800000 */
.L_x_8460:
[----:B------:R-:W-:Y:S04]  /*eaf0*/  BSSY B1, `(.L_x_8462) ;  /* 0x0000007000017945 */ /* 0x000fe80003800000 */
[----:B------:R-:W-:Y:S05]  /*eb00*/  @P1 BRA `(.L_x_8463) ;  /* 0x0000000000141947 */ /* 0x000fea0003800000 */
[----:B------:R-:W-:Y:S01]  /*eb10*/  ISETP.NE.AND P0, PT, R10, RZ, PT ;  /* 0x000000ff0a00720c */ /* 0x000fe20003f05270 */
[----:B-1----:R-:W-:-:S04]  /*eb20*/  IMAD.MOV.U32 R3, RZ, RZ, 0x8000 ;  /* 0x00008000ff037424 */ /* 0x002fc800078e00ff */
[----:B------:R2:W-:Y:S08]  /*eb30*/  SYNCS.ARRIVE.TRANS64 RZ, [UR38+0x28838], R3 ;  /* 0x02883803ffff79a7 */ /* 0x0005f00008000026 */
[----:B--2---:R-:W-:Y:S05]  /*eb40*/  @!P0 BRA `(.L_x_8463) ;  /* 0x0000000000048947 */ /* 0x004fea0003800000 */
[----:B------:R-:W-:Y:S01]  /*eb50*/  BPT.TRAP 0x1 ;  /* 0x000000040000795c */ /* 0x000fe20000300000 */
.L_x_8463:
[----:B------:R-:W-:Y:S05]  /*eb60*/  BSYNC B1 ;  /* 0x0000000000017941 */ /* 0x000fea0003800000 */
.L_x_8462:
        /* <DEDUP_REMOVED lines=11> */
.L_x_8464:
        /* <DEDUP_REMOVED lines=14> */
.L_x_8465:
        /* <DEDUP_REMOVED lines=11> */
.L_x_8519:
[----:B------:R-:W-:Y:S05]  /*edb0*/  BSYNC B1 ;  /* 0x0000000000017941 */ /* 0x000fea0003800000 */
.L_x_8466:
        /* <DEDUP_REMOVED lines=9> */
.L_x_8469:
[----:B------:R-:W-:Y:S05]  /*ee50*/  BSYNC B1 ;  /* 0x0000000000017941 */ /* 0x000fea0003800000 */
.L_x_8468:
        /* <DEDUP_REMOVED lines=10> */
.L_x_8470:
        /* <DEDUP_REMOVED lines=13> */
.L_x_8471:
        /* <DEDUP_REMOVED lines=10> */
.L_x_8458:
[----:B------:R-:W-:Y:S05]  /*f070*/  BSYNC B0 ;  /* 0x0000000000007941 */ /* 0x000fea0003800000 */
.L_x_8425:
        /* <DEDUP_REMOVED lines=12> */
.L_x_8520:
[----:B------:R-:W-:Y:S05]  /*f140*/  BSYNC B1 ;  /* 0x0000000000017941 */ /* 0x000fea0003800000 */
.L_x_8474:
        /* <DEDUP_REMOVED lines=8> */
.L_x_8477:
[----:B------:R-:W-:Y:S05]  /*f1d0*/  BSYNC B1 ;  /* 0x0000000000017941 */ /* 0x000fea0003800000 */
.L_x_8476:
[----:B------:R-:W-:Y:S01]  /*f1e0*/  R2UR UR4, R8 ;  /* 0x00000000080472ca */ /* 0x000fe200000e0000 */
[----:B------:R-:W-:Y:S01]  /*f1f0*/  ULDC.64 UR6, c[0x0][0x198] ;  /* 0x0000660000067ab9 */ /* 0x000fe20000000a00 */
[----:B------:R-:W-:Y:S01]  /*f200*/  R2UR UR9, R3 ;  /* 0x00000000030972ca */ /* 0x000fe200000e0000 */
[----:B------:R-:W-:Y:S01]  /*f210*/  UIADD3 UR6, UP0, UR6, 0x470, URZ ;  /* 0x0000047006067890 */ /* 0x000fe2000ff1e03f */
[----:B------:R-:W-:Y:S01]  /*f220*/  PLOP3.LUT P0, PT, PT, PT, PT, 0x80, 0x0 ;  /* 0x000000000000781c */ /* 0x000fe20003f0f070 */
[----:B------:R-:W-:Y:S01]  /*f230*/  UMOV UR14, 0x0 ;  /* 0x00000000000e7882 */ /* 0x000fe20000000000 */
[----:B------:R-:W-:Y:S01]  /*f240*/  SHF.L.U32 R17, R17, 0x7, RZ ;  /* 0x0000000711117819 */ /* 0x000fe200000006ff */
[----:B------:R-:W-:Y:S01]  /*f250*/  UIADD3.X UR7, URZ, UR7, URZ, UP0, !UPT ;  /* 0x000000073f077290 */ /* 0x000fe200087fe43f */
[----:B------:R-:W-:Y:S01]  /*f260*/  UMOV UR15, 0x14f00000 ;  /* 0x14f00000000f7882 */ /* 0x000fe20000000000 */
[----:B------:R-:W-:-:S04]  /*f270*/  UMOV UR10, URZ ;  /* 0x0000003f000a7c82 */ /* 0x000fc80008000000 */
[----:B------:R-:W-:Y:S02]  /*f280*/  ULEA UR4, UR4, UR38, 0xf ;  /* 0x0000002604047291 */ /* 0x000fe4000f8e783f */
[----:B------:R-:W-:Y:S02]  /*f290*/  UIADD3 UR9, UR9, 0x28850, URZ ;  /* 0x0002885009097890 */ /* 0x000fe4000fffe03f */
[----:B------:R-:W-:-:S12]  /*f2a0*/  UIADD3 UR8, UR4, 0x400, URZ ;  /* 0x0000040004087890 */ /* 0x000fd8000fffe03f */
.L_x_8478:
        /* <DEDUP_REMOVED lines=13> */
.L_x_8479:
        /* <DEDUP_REMOVED lines=8> */
.L_x_8473:
[----:B------:R-:W-:Y:S05]  /*f400*/  BSYNC B0 ;  /* 0x0000000000007941 */ /* 0x000fea0003800000 */
.L_x_8472:
[----:B0-----:R-:W-:Y:S02]  /*f410*/  VIADD R0, R8, 0x1 ;  /* 0x0000000108007836 */ /* 0x001fe40000000000 */
[----:B------:R-:W-:-:S03]  /*f420*/  IMAD.MOV.U32 R3, RZ, RZ, RZ ;  /* 0x000000ffff037224 */ /* 0x000fc600078e00ff */
[----:B------:R-:W-:-:S04]  /*f430*/  ISETP.NE.AND P0, PT, R0, 0x2, PT ;  /* 0x000000020000780c */ /* 0x000fc80003f05270 */
[----:B------:R-:W-:Y:S02]  /*f440*/  SEL R2, RZ, 0x1, P0 ;  /* 0x00000001ff027807 */ /* 0x000fe40000000000 */
[----:B------:R-:W-:Y:S02]  /*f450*/  SEL R0, R0, RZ, P0 ;  /* 0x000000ff00007207 */ /* 0x000fe40000000000 */
[----:B------:R-:W-:-:S07]  /*f460*/  LOP3.LUT R9, R9, R2, RZ, 0x3c, !PT ;  /* 0x0000000209097212 */ /* 0x000fce00078e3cff */
.L_x_8409:
[----:B------:R-:W0:Y:S01]  /*f470*/  S2R R5, SR_CgaCtaId ;  /* 0x0000000000057919 */ /* 0x000e220000008800 */
[----:B------:R-:W-:Y:S02]  /*f480*/  MOV R2, 0x400 ;  /* 0x0000040000027802 */ /* 0x000fe40000000f00 */
[----:B------:R-:W-:Y:S02]  /*f490*/  SHF.L.U32 R3, R3, 0x1f, RZ ;  /* 0x0000001f03037819 */ /* 0x000fe400000006ff */
[----:B0-----:R-:W-:-:S04]  /*f4a0*/  LEA R2, R5, R2, 0x18 ;  /* 0x0000000205027211 */ /* 0x001fc800078ec0ff */
[----:B------:R-:W0:Y:S02]  /*f4b0*/  SYNCS.PHASECHK.TRANS64.TRYWAIT P0, [R2+URZ+0x28820], R3 ;  /* 0x02882003020075a7 */ /* 0x000e24000800017f */
[----:B0-----:R-:W-:Y:S05]  /*f4c0*/  @!P0 BRA `(.L_x_8480) ;  /* 0x0000001000fc8947 */ /* 0x001fea0003800000 */
.L_x_8521:
[----:B------:R-:W-:-:S03]  /*f4d0*/  UMOV UR4, 0xffffffff ;  /* 0xffffffff00047882 */ /* 0x000fc60000000000 */
[----:B------:R-:W-:Y:S05]  /*f4e0*/  BRA.DIV UR4, `(.L_x_8481) ;  /* 0x0000001604087947 */ /* 0x000fea000b800000 */
[----:B0-----:R-:W0:Y:S02]  /*f4f0*/  S2R R3, SR_TID.X ;  /* 0x0000000000037919 */ /* 0x001e240000002100 */
[----:B0-----:R-:W-:-:S04]  /*f500*/  SHF.R.U32.HI R3, RZ, 0x5, R3 ;  /* 0x00000005ff037819 */ /* 0x001fc80000011603 */
[----:B------:R-:W-:-:S05]  /*f510*/  LOP3.LUT R3, R3, 0x3, RZ, 0xc0, !PT ;  /* 0x0000000303037812 */ /* 0x000fca00078ec0ff */
[----:B------:R0:W1:Y:S02]  /*f520*/  SHFL.IDX PT, R14, R3, RZ, 0x1f ;  /* 0x00001fff030e7589 */ /* 0x00006400000e0000 */
.L_x_8524:
[----:B-1----:R-:W-:-:S13]  /*f530*/  ISETP.NE.AND P0, PT, R14, RZ, PT ;  /* 0x000000ff0e00720c */ /* 0x002fda0003f05270 */
[----:B------:R-:W-:Y:S05]  /*f540*/  @P0 BRA `(.L_x_8371) ;  /* 0x0000000000880947 */ /* 0x000fea0003800000 */
[----:B------:R-:W-:-:S03]  /*f550*/  UMOV UR4, 0xffffffff ;  /* 0xffffffff00047882 */ /* 0x000fc60000000000 */
[----:B------:R-:W-:Y:S05]  /*f560*/  BRA.DIV UR4, `(.L_x_8482) ;  /* 0x00000016041c7947 */ /* 0x000fea000b800000 */
[----:B------:R-:W-:-:S13]  /*f570*/  ELECT P6, URZ, PT ;  /* 0x00000000003f782f */ /* 0x000fda00038c0000 */
.L_x_8527:
[----:B------:R-:W-:Y:S05]  /*f580*/  @!P6 BRA `(.L_x_8371) ;  /* 0x000000000078e947 */ /* 0x000fea0003800000 */
[----:B0-----:R-:W2:Y:S02]  /*f590*/  LDL.LU R3, [R1+0x14] ;  /* 0x0000140001037983 */ /* 0x001ea40000300800 */
[----:B--2---:R-:W-:-:S04]  /*f5a0*/  LOP3.LUT R3, R3, 0x2, RZ, 0xfc, !PT ;  /* 0x0000000203037812 */ /* 0x004fc800078efcff */
[----:B------:R-:W-:-:S13]  /*f5b0*/  ISETP.NE.AND P2, PT, R3, 0x3, PT ;  /* 0x000000030300780c */ /* 0x000fda0003f45270 */
[----:B------:R-:W-:Y:S05]  /*f5c0*/  @!P2 BRA `(.L_x_8483) ;  /* 0x000000000004a947 */ /* 0x000fea0003800000 */
[----:B------:R-:W-:Y:S01]  /*f5d0*/  BPT.TRAP 0x1 ;  /* 0x000000040000795c */ /* 0x000fe20000300000 */
.L_x_8483:
        /* <DEDUP_REMOVED lines=12> */
.L_x_8528:
[----:B------:R-:W1:Y:S02]  /*f6a0*/  SYNCS.PHASECHK.TRANS64.TRYWAIT P0, [R3+URZ], R4 ;  /* 0x00000004030075a7 */ /* 0x000e64000800017f */
[----:B-1----:R-:W-:Y:S05]  /*f6b0*/  @!P0 BRA `(.L_x_8485) ;  /* 0x0000001000fc8947 */ /* 0x002fea0003800000 */
.L_x_8529:
[----:B------:R-:W-:Y:S05]  /*f6c0*/  @!P2 BRA `(.L_x_8486) ;  /* 0x000000000004a947 */ /* 0x000fea0003800000 */
[----:B------:R-:W-:Y:S01]  /*f6d0*/  BPT.TRAP 0x1 ;  /* 0x000000040000795c */ /* 0x000fe20000300000 */
.L_x_8486:
[----:B-1----:R-:W-:-:S04]  /*f6e0*/  VIADD R3, R2, 0x28860 ;  /* 0x0002886002037836 */ /* 0x002fc80000000000 */
[----:B------:R-:W-:-:S04]  /*f6f0*/  IMAD R0, R0, 0x8, R3 ;  /* 0x0000000800007824 */ /* 0x000fc800078e0203 */
[----:B------:R-:W1:Y:S02]  /*f700*/  SYNCS.PHASECHK.TRANS64.TRYWAIT P0, [R0+URZ], R5 ;  /* 0x00000005000075a7 */ /* 0x000e64000800017f */
[----:B-1----:R-:W-:Y:S05]  /*f710*/  @!P0 BRA `(.L_x_8487) ;  /* 0x0000001000f88947 */ /* 0x002fea0003800000 */
.L_x_8530:
[----:B------:R-:W-:-:S07]  /*f720*/  IMAD R3, R8, 0x8, R3 ;  /* 0x0000000808037824 */ /* 0x000fce00078e0203 */
.L_x_8488:
[----:B--2---:R2:W3:Y:S02]  /*f730*/  SYNCS.PHASECHK.TRANS64.TRYWAIT P0, [R3+URZ], R4 ;  /* 0x00000004030075a7 */ /* 0x0044e4000800017f */
[----:B---3--:R-:W-:Y:S05]  /*f740*/  @!P0 NANOSLEEP.SYNCS 0x989680 ;  /* 0x009896800000895d */ /* 0x008fea0003900000 */
[----:B------:R-:W3:Y:S02]  /*f750*/  @!P0 SYNCS.PHASECHK.TRANS64 P0, [R3+URZ], R4 ;  /* 0x00000004030085a7 */ /* 0x000ee4000800007f */
[----:B---3--:R-:W-:Y:S05]  /*f760*/  @!P0 BRA `(.L_x_8488) ;  /* 0xfffffffc00f08947 */ /* 0x008fea000383ffff */
.L_x_8371:
[----:B------:R-:W-:Y:S05]  /*f770*/  BSYNC B6 ;  /* 0x0000000000067941 */ /* 0x000fea0003800000 */
.L_x_8368:
[----:B------:R-:W-:Y:S05]  /*f780*/  EXIT ;  /* 0x000000000000794d */ /* 0x000fea0003800000 */
.L_x_8375:
[----:B-1----:R-:W-:-:S04]  /*f790*/  MOV R0, UR36 ;  /* 0x0000002400007c02 */ /* 0x002fc80008000f00 */
[----:B------:R1:W2:Y:S03]  /*f7a0*/  SYNCS.PHASECHK.TRANS64.TRYWAIT P1, [R0+URZ+0x28800], R3 ;  /* 0x02880003000075a7 */ /* 0x0002a6000802017f */
[----:B--2---:R-:W-:Y:S05]  /*f7b0*/  @!P1 NANOSLEEP.SYNCS 0x989680 ;  /* 0x009896800000995d */ /* 0x004fea0003900000 */
[----:B------:R-:W2:Y:S02]  /*f7c0*/  @!P1 SYNCS.PHASECHK.TRANS64 P1, [R0+URZ+0x28800], R3 ;  /* 0x02880003000095a7 */ /* 0x000ea4000802007f */
[----:B--2---:R-:W-:Y:S05]  /*f7d0*/  @!P1 BRA `(.L_x_8375) ;  /* 0xfffffffc00ec9947 */ /* 0x004fea000383ffff */
[----:B------:R-:W-:Y:S05]  /*f7e0*/  BRA `(.L_x_8489) ;  /* 0xffffff1800f07947 */ /* 0x000fea000383ffff */
.L_x_8379:
[----:B-1----:R-:W-:-:S04]  /*f7f0*/  IMAD.U32 R0, RZ, RZ, UR36 ;  /* 0x00000024ff007e24 */ /* 0x002fc8000f8e00ff */
[----:B------:R1:W3:Y:S03]  /*f800*/  SYNCS.PHASECHK.TRANS64.TRYWAIT P2, [R0+URZ+0x28830], R3 ;  /* 0x02883003000075a7 */ /* 0x0002e6000804017f */
[----:B---3--:R-:W-:Y:S05]  /*f810*/  @!P2 NANOSLEEP.SYNCS 0x989680 ;  /* 0x009896800000a95d */ /* 0x008fea0003900000 */
[----:B------:R-:W3:Y:S02]  /*f820*/  @!P2 SYNCS.PHASECHK.TRANS64 P2, [R0+URZ+0x28830], R3 ;  /* 0x028830030000a5a7 */ /* 0x000ee4000804007f */
[----:B---3--:R-:W-:Y:S05]  /*f830*/  @!P2 BRA `(.L_x_8379) ;  /* 0xfffffffc00eca947 */ /* 0x008fea000383ffff */
[----:B------:R-:W-:Y:S05]  /*f840*/  BRA `(.L_x_8378) ;  /* 0xffffff1c000c7947 */ /* 0x000fea000383ffff */
.L_x_8384:
[----:B-1----:R-:W-:-:S04]  /*f850*/  IMAD.U32 R13, RZ, RZ, UR7 ;  /* 0x00000007ff0d7e24 */ /* 0x002fc8000f8e00ff */
[----:B------:R1:W2:Y:S03]  /*f860*/  SYNCS.PHASECHK.TRANS64.TRYWAIT P3, [R13+URZ+0x28830], R12 ;  /* 0x0288300c0d0075a7 */ /* 0x0002a6000806017f */
[----:B--2---:R-:W-:Y:S05]  /*f870*/  @!P3 NANOSLEEP.SYNCS 0x989680 ;  /* 0x009896800000b95d */ /* 0x004fea0003900000 */
[----:B------:R-:W2:Y:S02]  /*f880*/  @!P3 SYNCS.PHASECHK.TRANS64 P3, [R13+URZ+0x28830], R12 ;  /* 0x0288300c0d00b5a7 */ /* 0x000ea4000806007f */
[----:B--2---:R-:W-:Y:S05]  /*f890*/  @!P3 BRA `(.L_x_8384) ;  /* 0xfffffffc00ecb947 */ /* 0x004fea000383ffff */
[----:B------:R-:W-:Y:S05]  /*f8a0*/  BRA `(.L_x_8381) ;  /* 0xffffff4800907947 */ /* 0x000fea000383ffff */
.L_x_8388:
[----:B-1----:R-:W-:-:S04]  /*f8b0*/  IMAD.U32 R13, RZ, RZ, UR7 ;  /* 0x00000007ff0d7e24 */ /* 0x002fc8000f8e00ff */
[----:B------:R1:W2:Y:S03]  /*f8c0*/  SYNCS.PHASECHK.TRANS64.TRYWAIT P3, [R13+URZ+0x28850], R12 ;  /* 0x0288500c0d0075a7 */ /* 0x0002a6000806017f */
[----:B--2---:R-:W-:Y:S05]  /*f8d0*/  @!P3 NANOSLEEP.SYNCS 0x989680 ;  /* 0x009896800000b95d */ /* 0x004fea0003900000 */
[----:B------:R-:W2:Y:S02]  /*f8e0*/  @!P3 SYNCS.PHASECHK.TRANS64 P3, [R13+URZ+0x28850], R12 ;  /* 0x0288500c0d00b5a7 */ /* 0x000ea4000806007f */
[----:B--2---:R-:W-:Y:S05]  /*f8f0*/  @!P3 BRA `(.L_x_8388) ;  /* 0xfffffffc00ecb947 */ /* 0x004fea000383ffff */
[----:B------:R-:W-:Y:S05]  /*f900*/  BRA `(.L_x_8385) ;  /* 0xffffff4c00547947 */ /* 0x000fea000383ffff */
.L_x_8394:
[----:B-1----:R-:W-:-:S04]  /*f910*/  IMAD.U32 R13, RZ, RZ, UR10 ;  /* 0x0000000aff0d7e24 */ /* 0x002fc8000f8e00ff */
[----:B------:R1:W2:Y:S03]  /*f920*/  SYNCS.PHASECHK.TRANS64.TRYWAIT P2, [R13+URZ+0x28830], R10 ;  /* 0x0288300a0d0075a7 */ /* 0x0002a6000804017f */
[----:B--2---:R-:W-:Y:S05]  /*f930*/  @!P2 NANOSLEEP.SYNCS 0x989680 ;  /* 0x009896800000a95d */ /* 0x004fea0003900000 */
[----:B------:R-:W2:Y:S02]  /*f940*/  @!P2 SYNCS.PHASECHK.TRANS64 P2, [R13+URZ+0x28830], R10 ;  /* 0x0288300a0d00a5a7 */ /* 0x000ea4000804007f */
[----:B--2---:R-:W-:Y:S05]  /*f950*/  @!P2 BRA `(.L_x_8394) ;  /* 0xfffffffc00eca947 */ /* 0x004fea000383ffff */
[----:B------:R-:W-:Y:S05]  /*f960*/  BRA `(.L_x_8391) ;  /* 0xffffff7800b07947 */ /* 0x000fea000383ffff */
.L_x_8398:
[----:B01----:R-:W-:-:S04]  /*f970*/  MOV R10, UR10 ;  /* 0x0000000a000a7c02 */ /* 0x003fc80008000f00 */
[----:B------:R0:W1:Y:S03]  /*f980*/  SYNCS.PHASECHK.TRANS64.TRYWAIT P2, [R10+URZ+0x28850], R9 ;  /* 0x028850090a0075a7 */ /* 0x000066000804017f */
[----:B-1----:R-:W-:Y:S05]  /*f990*/  @!P2 NANOSLEEP.SYNCS 0x989680 ;  /* 0x009896800000a95d */ /* 0x002fea0003900000 */
[----:B------:R-:W1:Y:S02]  /*f9a0*/  @!P2 SYNCS.PHASECHK.TRANS64 P2, [R10+URZ+0x28850], R9 ;  /* 0x028850090a00a5a7 */ /* 0x000e64000804007f */
[----:B-1----:R-:W-:Y:S05]  /*f9b0*/  @!P2 BRA `(.L_x_8398) ;  /* 0xfffffffc00eca947 */ /* 0x002fea000383ffff */
[----:B------:R-:W-:Y:S05]  /*f9c0*/  BRA `(.L_x_8395) ;  /* 0xffffff7c00707947 */ /* 0x000fea000383ffff */
.L_x_8403:
[----:B-1----:R-:W-:-:S04]  /*f9d0*/  IMAD.U32 R3, RZ, RZ, UR5 ;  /* 0x00000005ff037e24 */ /* 0x002fc8000f8e00ff */
[----:B------:R1:W2:Y:S03]  /*f9e0*/  SYNCS.PHASECHK.TRANS64.TRYWAIT P0, [R3+URZ+0x28850], R0 ;  /* 0x02885000030075a7 */ /* 0x0002a6000800017f */
[----:B--2---:R-:W-:Y:S05]  /*f9f0*/  @!P0 NANOSLEEP.SYNCS 0x989680 ;  /* 0x009896800000895d */ /* 0x004fea0003900000 */
[----:B------:R-:W2:Y:S02]  /*fa00*/  @!P0 SYNCS.PHASECHK.TRANS64 P0, [R3+URZ+0x28850], R0 ;  /* 0x02885000030085a7 */ /* 0x000ea4000800007f */
[----:B--2---:R-:W-:Y:S05]  /*fa10*/  @!P0 BRA `(.L_x_8403) ;  /* 0xfffffffc00ec8947 */ /* 0x004fea000383ffff */
[----:B------:R-:W-:Y:S05]  /*fa20*/  BRA `(.L_x_8402) ;  /* 0xffffffa000407947 */ /* 0x000fea000383ffff */
.L_x_8414:
[----:B------:R-:W-:Y:S01]  /*fa30*/  IMAD.MOV.U32 R13, RZ, RZ, R0 ;  /* 0x000000ffff0d7224 */ /* 0x000fe200078e0000 */
[----:B------:R-:W-:Y:S01]  /*fa40*/  MOV R15, 0xffffffff ;  /* 0xffffffff000f7802 */ /* 0x000fe20000000f00 */
[----:B------:R-:W-:Y:S02]  /*fa50*/  IMAD.MOV.U32 R12, RZ, RZ, RZ ;  /* 0x000000ffff0c7224 */ /* 0x000fe400078e00ff */
[----:B------:R-:W-:-:S07]  /*fa60*/  IMAD.MOV.U32 R11, RZ, RZ, 0x1f ;  /* 0x0000001fff0b7424 */ /* 0x000fce00078e00ff */
[----:B------:R-:W-:Y:S05]  /*fa70*/  WARPSYNC.COLLECTIVE R15, `(.L_x_8490) ;  /* 0x000000000f087348 */ /* 0x000fea0003c00000 */
[----:B------:R0:W1:Y:S02]  /*fa80*/  SHFL.IDX P6, R14, R13, R12, R11 ;  /* 0x0000000c0d0e7389 */ /* 0x00006400000c000b */
[----:B01----:R-:W-:Y:S01]  /*fa90*/  ENDCOLLECTIVE ;  /* 0x000000000000791b */ /* 0x003fe20003800000 */
.L_x_8490:
[----:B------:R-:W-:Y:S05]  /*faa0*/  BRA `(.L_x_8491) ;  /* 0xffffffcc00447947 */ /* 0x000fea000383ffff */
.L_x_8416:
[----:B------:R-:W-:Y:S01]  /*fab0*/  BSSY B0, `(.L_x_8492) ;  /* 0x0000006000007945 */ /* 0x000fe20003800000 */
[----:B------:R-:W-:-:S07]  /*fac0*/  IMAD.MOV.U32 R15, RZ, RZ, -0x1 ;  /* 0xffffffffff0f7424 */ /* 0x000fce00078e00ff */
[----:B0-----:R-:W-:Y:S05]  /*fad0*/  WARPSYNC.COLLECTIVE R15, `(.L_x_8493) ;  /* 0x000000000f0c7348 */ /* 0x001fea0003c00000 */
[----:B------:R-:W-:Y:S02]  /*fae0*/  ELECT P6, UR62, PT ;  /* 0x00000000003e782f */ /* 0x000fe400038c0000 */
[----:B------:R-:W-:Y:S01]  /*faf0*/  MOV R14, UR62 ;  /* 0x0000003e000e7c02 */ /* 0x000fe20008000f00 */
[----:B0-----:R-:W-:Y:S10]  /*fb00*/  ENDCOLLECTIVE ;  /* 0x000000000000791b */ /* 0x001ff40003800000 */
.L_x_8493:
[----:B------:R-:W-:Y:S05]  /*fb10*/  BSYNC B0 ;  /* 0x0000000000007941 */ /* 0x000fea0003800000 */
.L_x_8492:
[----:B------:R-:W-:Y:S05]  /*fb20*/  BRA `(.L_x_8494) ;  /* 0xffffffcc00447947 */ /* 0x000fea000383ffff */
.L_x_8418:
[----:B0-----:R-:W-:-:S04]  /*fb30*/  IMAD.U32 R3, RZ, RZ, UR38 ;  /* 0x00000026ff037e24 */ /* 0x001fc8000f8e00ff */
[----:B------:R0:W1:Y:S03]  /*fb40*/  SYNCS.PHASECHK.TRANS64.TRYWAIT P0, [R3+URZ+0x28840], R0 ;  /* 0x02884000030075a7 */ /* 0x000066000800017f */
[----:B-1----:R-:W-:Y:S05]  /*fb50*/  @!P0 NANOSLEEP.SYNCS 0x989680 ;  /* 0x009896800000895d */ /* 0x002fea0003900000 */
[----:B------:R-:W1:Y:S02]  /*fb60*/  @!P0 SYNCS.PHASECHK.TRANS64 P0, [R3+URZ+0x28840], R0 ;  /* 0x02884000030085a7 */ /* 0x000e64000800007f */
[----:B-1----:R-:W-:Y:S05]  /*fb70*/  @!P0 BRA `(.L_x_8418) ;  /* 0xfffffffc00ec8947 */ /* 0x002fea000383ffff */
[----:B------:R-:W-:Y:S05]  /*fb80*/  BRA `(.L_x_8495) ;  /* 0xffffffcc009c7947 */ /* 0x000fea000383ffff */
.L_x_8421:
[----:B------:R-:W-:Y:S01]  /*fb90*/  IMAD.MOV.U32 R13, RZ, RZ, R5 ;  /* 0x000000ffff0d7224 */ /* 0x000fe200078e0005 */
[----:B------:R-:W-:Y:S01]  /*fba0*/  MOV R12, RZ ;  /* 0x000000ff000c7202 */ /* 0x000fe20000000f00 */
[----:B------:R-:W-:Y:S02]  /*fbb0*/  IMAD.MOV.U32 R11, RZ, RZ, 0x181f ;  /* 0x0000181fff0b7424 */ /* 0x000fe400078e00ff */
[----:B------:R-:W-:Y:S02]  /*fbc0*/  IMAD.MOV.U32 R15, RZ, RZ, -0x1 ;  /* 0xffffffffff0f7424 */ /* 0x000fe400078e00ff */
[----:B------:R-:W-:-:S07]  /*fbd0*/  IMAD R6, R9, 0x80, R6 ;  /* 0x0000008009067824 */ /* 0x000fce00078e0206 */
[----:B------:R-:W-:Y:S05]  /*fbe0*/  WARPSYNC.COLLECTIVE R15, `(.L_x_8496) ;  /* 0x000000000f087348 */ /* 0x000fea0003c00000 */
[----:B------:R0:W1:Y:S02]  /*fbf0*/  SHFL.IDX P6, R14, R13, R12, R11 ;  /* 0x0000000c0d0e7389 */ /* 0x00006400000c000b */
[----:B01----:R-:W-:Y:S01]  /*fc00*/  ENDCOLLECTIVE ;  /* 0x000000000000791b */ /* 0x003fe20003800000 */
.L_x_8496:
[----:B------:R-:W-:Y:S02]  /*fc10*/  VIADD R9, R6, 0x10 ;  /* 0x0000001006097836 */ /* 0x000fe40000000000 */
[----:B------:R-:W-:Y:S02]  /*fc20*/  IMAD.MOV.U32 R13, RZ, RZ, R0 ;  /* 0x000000ffff0d7224 */ /* 0x000fe400078e0000 */
[----:B------:R-:W-:-:S07]  /*fc30*/  IMAD.MOV.U32 R2, RZ, RZ, R14 ;  /* 0x000000ffff027224 */ /* 0x000fce00078e000e */
[----:B------:R-:W-:Y:S05]  /*fc40*/  WARPSYNC.COLLECTIVE R15, `(.L_x_8497) ;  /* 0x000000000f087348 */ /* 0x000fea0003c00000 */
[----:B------:R0:W1:Y:S02]  /*fc50*/  SHFL.IDX P6, R14, R13, R12, R11 ;  /* 0x0000000c0d0e7389 */ /* 0x00006400000c000b */
[----:B01----:R-:W-:Y:S01]  /*fc60*/  ENDCOLLECTIVE ;  /* 0x000000000000791b */ /* 0x003fe20003800000 */
.L_x_8497:
[----:B------:R-:W-:Y:S02]  /*fc70*/  ULDC UR4, c[0x0][0x288] ;  /* 0x0000a20000047ab9 */ /* 0x000fe40000000800 */
[----:B------:R-:W-:-:S05]  /*fc80*/  IMAD R4, R8, UR4, RZ ;  /* 0x0000000408047c24 */ /* 0x000fca000f8e02ff */
[----:B------:R-:W-:Y:S01]  /*fc90*/  ISETP.GE.AND P2, PT, R6, R4, PT ;  /* 0x000000040600720c */ /* 0x000fe20003f46270 */
[----:B------:R-:W-:Y:S02]  /*fca0*/  IMAD.MOV.U32 R13, RZ, RZ, R5 ;  /* 0x000000ffff0d7224 */ /* 0x000fe400078e0005 */
[----:B------:R-:W-:-:S10]  /*fcb0*/  IMAD.MOV.U32 R12, RZ, RZ, 0x1 ;  /* 0x00000001ff0c7424 */ /* 0x000fd400078e00ff */
[----:B------:R-:W-:Y:S02]  /*fcc0*/  @!P2 LEA R8, R7, UR38, 0x1 ;  /* 0x000000260708ac11 */ /* 0x000fe4000f8e08ff */
[----:B------:R-:W-:-:S07]  /*fcd0*/  MOV R3, R14 ;  /* 0x0000000e00037202 */ /* 0x000fce0000000f00 */
[----:B------:R-:W-:Y:S05]  /*fce0*/  WARPSYNC.COLLECTIVE R15, `(.L_x_8498) ;  /* 0x000000000f087348 */ /* 0x000fea0003c00000 */
[----:B------:R0:W1:Y:S02]  /*fcf0*/  SHFL.IDX P6, R14, R13, R12, R11 ;  /* 0x0000000c0d0e7389 */ /* 0x00006400000c000b */
[----:B01----:R-:W-:Y:S01]  /*fd00*/  ENDCOLLECTIVE ;  /* 0x000000000000791b */ /* 0x003fe20003800000 */
.L_x_8498:
[----:B------:R-:W-:-:S04]  /*fd10*/  LOP3.LUT R3, R3, R2, RZ, 0x3c, !PT ;  /* 0x0000000203037212 */ /* 0x000fc800078e3cff */
[----:B------:R-:W-:-:S04]  /*fd20*/  LOP3.LUT R2, R3, R2, RZ, 0x3c, !PT ;  /* 0x0000000203027212 */ /* 0x000fc800078e3cff */
[----:B------:R-:W-:Y:S02]  /*fd30*/  LOP3.LUT R3, R3, R2, RZ, 0x3c, !PT ;  /* 0x0000000203037212 */ /* 0x000fe400078e3cff */
[----:B------:R-:W-:Y:S01]  /*fd40*/  MOV R13, R0 ;  /* 0x00000000000d7202 */ /* 0x000fe20000000f00 */
[----:B------:R-:W-:-:S05]  /*fd50*/  @!P2 IMAD.WIDE.U32 R2, R10, 0x2, R2 ;  /* 0x000000020a02a825 */ /* 0x000fca00078e0002 */
        /* <DEDUP_REMOVED lines=10> */
.L_x_8499:
[----:B------:R-:W-:Y:S01]  /*fe00*/  @!P2 LEA R21, R7, UR38, 0x1 ;  /* 0x000000260715ac11 */ /* 0x000fe2000f8e08ff */
[----:B------:R-:W-:Y:S02]  /*fe10*/  IMAD.MOV.U32 R9, RZ, RZ, R8 ;  /* 0x000000ffff097224 */ /* 0x000fe400078e0008 */
[----:B------:R-:W-:Y:S02]  /*fe20*/  VIADD R3, R6, 0x20 ;  /* 0x0000002006037836 */ /* 0x000fe40000000000 */
[----:B------:R-:W-:Y:S01]  /*fe30*/  IMAD.MOV.U32 R13, RZ, RZ, R5 ;  /* 0x000000ffff0d7224 */ /* 0x000fe200078e0005 */
[----:B------:R-:W-:Y:S01]  /*fe40*/  MOV R12, 0x2 ;  /* 0x00000002000c7802 */ /* 0x000fe20000000f00 */
[----:B------:R-:W-:-:S07]  /*fe50*/  IMAD.MOV.U32 R8, RZ, RZ, R14 ;  /* 0x000000ffff087224 */ /* 0x000fce00078e000e */
[----:B------:R-:W-:Y:S05]  /*fe60*/  WARPSYNC.COLLECTIVE R15, `(.L_x_8500) ;  /* 0x000000000f087348 */ /* 0x000fea0003c00000 */
[----:B------:R0:W1:Y:S02]  /*fe70*/  SHFL.IDX P6, R14, R13, R12, R11 ;  /* 0x0000000c0d0e7389 */ /* 0x00006400000c000b */
[----:B01----:R-:W-:Y:S01]  /*fe80*/  ENDCOLLECTIVE ;  /* 0x000000000000791b */ /* 0x003fe20003800000 */
.L_x_8500:
[----:B------:R-:W-:-:S05]  /*fe90*/  @!P2 IMAD.WIDE.U32 R8, R10, 0x2, R8 ;  /* 0x000000020a08a825 */ /* 0x000fca00078e0008 */
[----:B------:R-:W-:Y:S01]  /*fea0*/  @!PT LDS RZ, [RZ] ;  /* 0x00000000fffff984 */ /* 0x000fe20000000800 */
[----:B------:R-:W-:Y:S01]  /*feb0*/  @!PT LDS RZ, [RZ] ;  /* 0x00000000fffff984 */ /* 0x000fe20000000800 */
[----:B------:R-:W-:Y:S01]  /*fec0*/  @!PT LDS RZ, [RZ] ;  /* 0x00000000fffff984 */ /* 0x000fe20000000800 */
[----:B------:R-:W-:Y:S04]  /*fed0*/  @!P2 LDGSTS.E.BYPASS.LTC128B.128 [R21+0x10c00], desc[UR42][R8.64], !P1 ;  /* 0x10c000000815afae */ /* 0x000fe8000c901d6a */
[----:B------:R0:W-:Y:S01]  /*fee0*/  @!P2 LDGSTS.E.BYPASS.LTC128B.128 [R21+0x14c00], desc[UR42][R8.64+0x80], !P0 ;  /* 0x14c000800815afae */ /* 0x0001e2000c101d6a */
[----:B------:R-:W-:Y:S01]  /*fef0*/  ISETP.GE.AND P2, PT, R3, R4, PT ;  /* 0x000000040300720c */ /* 0x000fe20003f46270 */
[----:B------:R-:W-:Y:S01]  /*ff00*/  IMAD.MOV.U32 R13, RZ, RZ, R0 ;  /* 0x000000ffff0d7224 */ /* 0x000fe200078e0000 */
[----:B0-----:R-:W-:Y:S01]  /*ff10*/  IADD3 R9, R6, 0x30, RZ ;  /* 0x0000003006097810 */ /* 0x001fe20007ffe0ff */
[----:B------:R-:W-:-:S10]  /*ff20*/  IMAD.MOV.U32 R2, RZ, RZ, R14 ;  /* 0x000000ffff027224 */ /* 0x000fd400078e000e */
[----:B------:R-:W-:-:S07]  /*ff30*/  @!P2 LEA R20, R7, UR38, 0x1 ;  /* 0x000000260714ac11 */ /* 0x000fce000f8e08ff */
[----:B------:R-:W-:Y:S05]  /*ff40*/  WARPSYNC.COLLECTIVE R15, `(.L_x_8501) ;  /* 0x000000000f087348 */ /* 0x000fea0003c00000 */
[----:B------:R0:W1:Y:S02]  /*ff50*/  SHFL.IDX P6, R14, R13, R12, R11 ;  /* 0x0000000c0d0e7389 */ /* 0x00006400000c000b */
[----:B01----:R-:W-:Y:S01]  /*ff60*/  ENDCOLLECTIVE ;  /* 0x000000000000791b */ /* 0x003fe20003800000 */
.L_x_8501:
[----:B------:R-:W-:Y:S02]  /*ff70*/  IMAD.MOV.U32 R3, RZ, RZ, R2 ;  /* 0x000000ffff037224 */ /* 0x000fe400078e0002 */
[----:B------:R-:W-:Y:S02]  /*ff80*/  IMAD.MOV.U32 R13, RZ, RZ, R5 ;  /* 0x000000ffff0d7224 */ /* 0x000fe400078e0005 */
[----:B------:R-:W-:Y:S02]  /*ff90*/  IMAD.MOV.U32 R12, RZ, RZ, 0x3 ;  /* 0x00000003ff0c7424 */ /* 0x000fe400078e00ff */
[----:B------:R-:W-:-:S07]  /*ffa0*/  IMAD.MOV.U32 R2, RZ, RZ, R14 ;  /* 0x000000ffff027224 */ /* 0x000fce00078e000e */
[----:B------:R-:W-:Y:S05]  /*ffb0*/  WARPSYNC.COLLECTIVE R15, `(.L_x_8502) ;  /* 0x000000000f087348 */ /* 0x000fea0003c00000 */
[----:B------:R0:W1:Y:S02]  /*ffc0*/  SHFL.IDX P6, R14, R13, R12, R11 ;  /* 0x0000000c0d0e7389 */ /* 0x00006400000c000b */
[----:B01----:R-:W-:Y:S01]  /*ffd0*/  ENDCOLLECTIVE ;  /* 0x000000000000791b */ /* 0x003fe20003800000 */
.L_x_8502:
        /* <DEDUP_REMOVED lines=14> */
.L_x_8503:
[----:B------:R-:W-:Y:S01]  /*100c0*/  MOV R9, R8 ;  /* 0x0000000800097202 */ /* 0x000fe20000000f00 */
[----:B------:R-:W-:Y:S02]  /*100d0*/  IMAD.MOV.U32 R13, RZ, RZ, R5 ;  /* 0x000000ffff0d7224 */ /* 0x000fe400078e0005 */
[----:B------:R-:W-:Y:S02]  /*100e0*/  IMAD.MOV.U32 R12, RZ, RZ, 0x4 ;  /* 0x00000004ff0c7424 */ /* 0x000fe400078e00ff */
[----:B------:R-:W-:-:S07]  /*100f0*/  IMAD.MOV.U32 R8, RZ, RZ, R14 ;  /* 0x000000ffff087224 */ /* 0x000fce00078e000e */
[----:B------:R-:W-:Y:S05]  /*10100*/  WARPSYNC.COLLECTIVE R15, `(.L_x_8504) ;  /* 0x000000000f087348 */ /* 0x000fea0003c00000 */
[----:B------:R0:W1:Y:S02]  /*10110*/  SHFL.IDX P6, R14, R13, R12, R11 ;  /* 0x0000000c0d0e7389 */ /* 0x00006400000c000b */
[----:B01----:R-:W-:Y:S01]  /*10120*/  ENDCOLLECTIVE ;  /* 0x000000000000791b */ /* 0x003fe20003800000 */
.L_x_8504:
        /* <DEDUP_REMOVED lines=8> */
[----:B0-----:R-:W-:Y:S01]  /*101b0*/  VIADD R9, R6, 0x50 ;  /* 0x0000005006097836 */ /* 0x001fe20000000000 */
[----:B------:R-:W-:-:S09]  /*101c0*/  MOV R2, R14 ;  /* 0x0000000e00027202 */ /* 0x000fd20000000f00 */
[----:B------:R-:W-:Y:S05]  /*101d0*/  WARPSYNC.COLLECTIVE R15, `(.L_x_8505) ;  /* 0x000000000f087348 */ /* 0x000fea0003c00000 */
[----:B------:R0:W1:Y:S02]  /*101e0*/  SHFL.IDX P6, R14, R13, R12, R11 ;  /* 0x0000000c0d0e7389 */ /* 0x00006400000c000b */
[----:B01----:R-:W-:Y:S01]  /*101f0*/  ENDCOLLECTIVE ;  /* 0x000000000000791b */ /* 0x003fe20003800000 */
.L_x_8505:
[----:B------:R-:W-:Y:S01]  /*10200*/  @!P2 LEA R20, R7, UR38, 0x1 ;  /* 0x000000260714ac11 */ /* 0x000fe2000f8e08ff */
[----:B------:R-:W-:Y:S01]  /*10210*/  IMAD.MOV.U32 R3, RZ, RZ, R2 ;  /* 0x000000ffff037224 */ /* 0x000fe200078e0002 */
[----:B------:R-:W-:Y:S01]  /*10220*/  MOV R13, R5 ;  /* 0x00000005000d7202 */ /* 0x000fe20000000f00 */
[----:B------:R-:W-:Y:S02]  /*10230*/  IMAD.MOV.U32 R12, RZ, RZ, 0x5 ;  /* 0x00000005ff0c7424 */ /* 0x000fe400078e00ff */
[----:B------:R-:W-:-:S07]  /*10240*/  IMAD.MOV.U32 R2, RZ, RZ, R14 ;  /* 0x000000ffff027224 */ /* 0x000fce00078e000e */
[----:B------:R-:W-:Y:S05]  /*10250*/  WARPSYNC.COLLECTIVE R15, `(.L_x_8506) ;  /* 0x000000000f087348 */ /* 0x000fea0003c00000 */
[----:B------:R0:W1:Y:S02]  /*10260*/  SHFL.IDX P6, R14, R13, R12, R11 ;  /* 0x0000000c0d0e7389 */ /* 0x00006400000c000b */
[----:B01----:R-:W-:Y:S01]  /*10270*/  ENDCOLLECTIVE ;  /* 0x000000000000791b */ /* 0x003fe20003800000 */
.L_x_8506:
        /* <DEDUP_REMOVED lines=14> */
.L_x_8507:
[----:B------:R-:W-:Y:S02]  /*10360*/  IMAD.MOV.U32 R9, RZ, RZ, R8 ;  /* 0x000000ffff097224 */ /* 0x000fe400078e0008 */
[----:B------:R-:W-:Y:S02]  /*10370*/  IMAD.MOV.U32 R13, RZ, RZ, R5 ;  /* 0x000000ffff0d7224 */ /* 0x000fe400078e0005 */
[----:B------:R-:W-:Y:S01]  /*10380*/  IMAD.MOV.U32 R12, RZ, RZ, 0x6 ;  /* 0x00000006ff0c7424 */ /* 0x000fe200078e00ff */
[----:B------:R-:W-:-:S07]  /*10390*/  MOV R8, R14 ;  /* 0x0000000e00087202 */ /* 0x000fce0000000f00 */
[----:B------:R-:W-:Y:S05]  /*103a0*/  WARPSYNC.COLLECTIVE R15, `(.L_x_8508) ;  /* 0x000000000f087348 */ /* 0x000fea0003c00000 */
[----:B------:R0:W1:Y:S02]  /*103b0*/  SHFL.IDX P6, R14, R13, R12, R11 ;  /* 0x0000000c0d0e7389 */ /* 0x00006400000c000b */
[----:B01----:R-:W-:Y:S01]  /*103c0*/  ENDCOLLECTIVE ;  /* 0x000000000000791b */ /* 0x003fe20003800000 */
.L_x_8508:
[----:B------:R-:W-:-:S05]  /*103d0*/  @!P2 IMAD.WIDE.U32 R8, R10, 0x2, R8 ;  /* 0x000000020a08a825 */ /* 0x000fca00078e0008 */
[----:B------:R-:W-:Y:S01]  /*103e0*/  @!PT LDS RZ, [RZ] ;  /* 0x00000000fffff984 */ /* 0x000fe20000000800 */
[----:B------:R-:W-:Y:S01]  /*103f0*/  @!PT LDS RZ, [RZ] ;  /* 0x00000000fffff984 */ /* 0x000fe20000000800 */
[----:B------:R-:W-:Y:S01]  /*10400*/  @!PT LDS RZ, [RZ] ;  /* 0x00000000fffff984 */ /* 0x000fe20000000800 */
[----:B------:R0:W-:Y:S04]  /*10410*/  @!P2 LDGSTS.E.BYPASS.LTC128B.128 [R21+0x12c00], desc[UR42][R8.64], !P1 ;  /* 0x12c000000815afae */ /* 0x0001e8000c901d6a */
[----:B------:R0:W-:Y:S01]  /*10420*/  @!P2 LDGSTS.E.BYPASS.LTC128B.128 [R21+0x16c00], desc[UR42][R8.64+0x80], !P0 ;  /* 0x16c000800815afae */ /* 0x0001e2000c101d6a */
[----:B------:R-:W-:Y:S02]  /*10430*/  ISETP.GE.AND P2, PT, R3, R4, PT ;  /* 0x000000040300720c */ /* 0x000fe40003f46270 */
[----:B------:R-:W-:Y:S01]  /*10440*/  MOV R13, R0 ;  /* 0x00000000000d7202 */ /* 0x000fe20000000f00 */
[----:B------:R-:W-:-:S10]  /*10450*/  IMAD.MOV.U32 R2, RZ, RZ, R14 ;  /* 0x000000ffff027224 */ /* 0x000fd400078e000e */
[----:B0-----:R-:W-:Y:S05]  /*10460*/  WARPSYNC.COLLECTIVE R15, `(.L_x_8509) ;  /* 0x000000000f087348 */ /* 0x001fea0003c00000 */
[----:B------:R1:W2:Y:S02]  /*10470*/  SHFL.IDX P6, R14, R13, R12, R11 ;  /* 0x0000000c0d0e7389 */ /* 0x0002a400000c000b */
[----:B012---:R-:W-:Y:S01]  /*10480*/  ENDCOLLECTIVE ;  /* 0x000000000000791b */ /* 0x007fe20003800000 */
.L_x_8509:
[----:B------:R-:W-:Y:S01]  /*10490*/  @!P2 LEA R8, R7, UR38, 0x1 ;  /* 0x000000260708ac11 */ /* 0x000fe2000f8e08ff */
[----:B------:R-:W-:Y:S02]  /*104a0*/  IMAD.MOV.U32 R3, RZ, RZ, R2 ;  /* 0x000000ffff037224 */ /* 0x000fe400078e0002 */
[----:B------:R-:W-:Y:S02]  /*104b0*/  IMAD.MOV.U32 R13, RZ, RZ, R5 ;  /* 0x000000ffff0d7224 */ /* 0x000fe400078e0005 */
[----:B------:R-:W-:Y:S02]  /*104c0*/  IMAD.MOV.U32 R12, RZ, RZ, 0x7 ;  /* 0x00000007ff0c7424 */ /* 0x000fe400078e00ff */
[----:B------:R-:W-:-:S07]  /*104d0*/  IMAD.MOV.U32 R2, RZ, RZ, R14 ;  /* 0x000000ffff027224 */ /* 0x000fce00078e000e */
[----:B------:R-:W-:Y:S05]  /*104e0*/  WARPSYNC.COLLECTIVE R15, `(.L_x_8510) ;  /* 0x000000000f087348 */ /* 0x000fea0003c00000 */
[----:B------:R0:W1:Y:S02]  /*104f0*/  SHFL.IDX P6, R14, R13, R12, R11 ;  /* 0x0000000c0d0e7389 */ /* 0x00006400000c000b */
[----:B01----:R-:W-:Y:S01]  /*10500*/  ENDCOLLECTIVE ;  /* 0x000000000000791b */ /* 0x003fe20003800000 */
.L_x_8510:
[----:B------:R-:W-:-:S05]  /*10510*/  @!P2 IMAD.WIDE.U32 R2, R10, 0x2, R2 ;  /* 0x000000020a02a825 */ /* 0x000fca00078e0002 */
[----:B------:R-:W-:Y:S01]  /*10520*/  @!PT LDS RZ, [RZ] ;  /* 0x00000000fffff984 */ /* 0x000fe20000000800 */
[----:B------:R-:W-:Y:S01]  /*10530*/  @!PT LDS RZ, [RZ] ;  /* 0x00000000fffff984 */ /* 0x000fe20000000800 */
[----:B------:R-:W-:Y:S01]  /*10540*/  @!PT LDS RZ, [RZ] ;  /* 0x00000000fffff984 */ /* 0x000fe20000000800 */
[----:B------:R-:W-:Y:S04]  /*10550*/  @!P2 LDGSTS.E.BYPASS.LTC128B.128 [R8+0x13400], desc[UR42][R2.64], !P1 ;  /* 0x134000000208afae */ /* 0x000fe8000c901d6a */
[----:B------:R0:W-:Y:S01]  /*10560*/  @!P2 LDGSTS.E.BYPASS.LTC128B.128 [R8+0x17400], desc[UR42][R2.64+0x80], !P0 ;  /* 0x174000800208afae */ /* 0x0001e2000c101d6a */
[----:B------:R-:W-:Y:S01]  /*10570*/  IMAD.MOV.U32 R13, RZ, RZ, R0 ;  /* 0x000000ffff0d7224 */ /* 0x000fe200078e0000 */
[----:B0-----:R-:W-:-:S07]  /*10580*/  MOV R2, R14 ;  /* 0x0000000e00027202 */ /* 0x001fce0000000f00 */
[----:B------:R-:W-:Y:S05]  /*10590*/  WARPSYNC.COLLECTIVE R15, `(.L_x_8511) ;  /* 0x000000000f087348 */ /* 0x000fea0003c00000 */
[----:B------:R0:W1:Y:S02]  /*105a0*/  SHFL.IDX P6, R14, R13, R12, R11 ;  /* 0x0000000c0d0e7389 */ /* 0x00006400000c000b */
[----:B01----:R-:W-:Y:S01]  /*105b0*/  ENDCOLLECTIVE ;  /* 0x000000000000791b */ /* 0x003fe20003800000 */
.L_x_8511:
[----:B------:R-:W-:Y:S05]  /*105c0*/  BRA `(.L_x_8512) ;  /* 0xffffffcc00ec7947 */ /* 0x000fea000383ffff */
.L_x_8424:
[----:B0-----:R-:W-:-:S04]  /*105d0*/  IMAD.U32 R3, RZ, RZ, UR38 ;  /* 0x00000026ff037e24 */ /* 0x001fc8000f8e00ff */
[----:B------:R0:W1:Y:S03]  /*105e0*/  SYNCS.PHASECHK.TRANS64.TRYWAIT P0, [R3+URZ+0x28820], R2 ;  /* 0x02882002030075a7 */ /* 0x000066000800017f */
[----:B-1----:R-:W-:Y:S05]  /*105f0*/  @!P0 NANOSLEEP.SYNCS 0x989680 ;  /* 0x009896800000895d */ /* 0x002fea0003900000 */
[----:B------:R-:W1:Y:S02]  /*10600*/  @!P0 SYNCS.PHASECHK.TRANS64 P0, [R3+URZ+0x28820], R2 ;  /* 0x02882002030085a7 */ /* 0x000e64000800007f */
[----:B-1----:R-:W-:Y:S05]  /*10610*/  @!P0 BRA `(.L_x_8424) ;  /* 0xfffffffc00ec8947 */ /* 0x002fea000383ffff */
[----:B------:R-:W-:Y:S05]  /*10620*/  BRA `(.L_x_8513) ;  /* 0xffffffd000407947 */ /* 0x000fea000383ffff */
.L_x_8431:
[----:B-1----:R-:W-:-:S04]  /*10630*/  IMAD.U32 R3, RZ, RZ, UR38 ;  /* 0x00000026ff037e24 */ /* 0x002fc8000f8e00ff */
[----:B------:R1:W2:Y:S03]  /*10640*/  SYNCS.PHASECHK.TRANS64.TRYWAIT P0, [R3+URZ+0x28848], R2 ;  /* 0x02884802030075a7 */ /* 0x0002a6000800017f */
[----:B--2---:R-:W-:Y:S05]  /*10650*/  @!P0 NANOSLEEP.SYNCS 0x989680 ;  /* 0x009896800000895d */ /* 0x004fea0003900000 */
[----:B------:R-:W2:Y:S02]  /*10660*/  @!P0 SYNCS.PHASECHK.TRANS64 P0, [R3+URZ+0x28848], R2 ;  /* 0x02884802030085a7 */ /* 0x000ea4000800007f */
[----:B--2---:R-:W-:Y:S05]  /*10670*/  @!P0 BRA `(.L_x_8431) ;  /* 0xfffffffc00ec8947 */ /* 0x004fea000383ffff */
[----:B------:R-:W-:Y:S05]  /*10680*/  BRA `(.L_x_8514) ;  /* 0xffffffd400187947 */ /* 0x000fea000383ffff */
.L_x_8437:
[----:B0-----:R-:W-:-:S04]  /*10690*/  IMAD.U32 R3, RZ, RZ, UR38 ;  /* 0x00000026ff037e24 */ /* 0x001fc8000f8e00ff */
[----:B------:R0:W1:Y:S03]  /*106a0*/  SYNCS.PHASECHK.TRANS64.TRYWAIT P0, [R3+URZ+0x28860], R2 ;  /* 0x02886002030075a7 */ /* 0x000066000800017f */
[----:B-1----:R-:W-:Y:S05]  /*106b0*/  @!P0 NANOSLEEP.SYNCS 0x989680 ;  /* 0x009896800000895d */ /* 0x002fea0003900000 */
[----:B------:R-:W1:Y:S02]  /*106c0*/  @!P0 SYNCS.PHASECHK.TRANS64 P0, [R3+URZ+0x28860], R2 ;  /* 0x02886002030085a7 */ /* 0x000e64000800007f */
[----:B-1----:R-:W-:Y:S05]  /*106d0*/  @!P0 BRA `(.L_x_8437) ;  /* 0xfffffffc00ec8947 */ /* 0x002fea000383ffff */
[----:B------:R-:W-:Y:S05]  /*106e0*/  BRA `(.L_x_8515) ;  /* 0xffffffd400b47947 */ /* 0x000fea000383ffff */
.L_x_8446:
[----:B-1----:R-:W-:-:S04]  /*106f0*/  MOV R3, UR38 ;  /* 0x0000002600037c02 */ /* 0x002fc80008000f00 */
[----:B------:R1:W2:Y:S03]  /*10700*/  SYNCS.PHASECHK.TRANS64.TRYWAIT P0, [R3+URZ+0x28840], R2 ;  /* 0x02884002030075a7 */ /* 0x0002a6000800017f */
[----:B--2---:R-:W-:Y:S05]  /*10710*/  @!P0 NANOSLEEP.SYNCS 0x989680 ;  /* 0x009896800000895d */ /* 0x004fea0003900000 */
[----:B------:R-:W2:Y:S02]  /*10720*/  @!P0 SYNCS.PHASECHK.TRANS64 P0, [R3+URZ+0x28840], R2 ;  /* 0x02884002030085a7 */ /* 0x000ea4000800007f */
[----:B--2---:R-:W-:Y:S05]  /*10730*/  @!P0 BRA `(.L_x_8446) ;  /* 0xfffffffc00ec8947 */ /* 0x004fea000383ffff */
[----:B------:R-:W-:Y:S05]  /*10740*/  BRA `(.L_x_8516) ;  /* 0xffffffd800d87947 */ /* 0x000fea000383ffff */
.L_x_8452:
[----:B0-----:R-:W-:-:S04]  /*10750*/  IMAD.U32 R3, RZ, RZ, UR38 ;  /* 0x00000026ff037e24 */ /* 0x001fc8000f8e00ff */
[----:B------:R0:W1:Y:S03]  /*10760*/  SYNCS.PHASECHK.TRANS64.TRYWAIT P0, [R3+URZ+0x28868], R2 ;  /* 0x02886802030075a7 */ /* 0x000066000800017f */
[----:B-1----:R-:W-:Y:S05]  /*10770*/  @!P0 NANOSLEEP.SYNCS 0x989680 ;  /* 0x009896800000895d */ /* 0x002fea0003900000 */
[----:B------:R-:W1:Y:S02]  /*10780*/  @!P0 SYNCS.PHASECHK.TRANS64 P0, [R3+URZ+0x28868], R2 ;  /* 0x02886802030085a7 */ /* 0x000e64000800007f */
[----:B-1----:R-:W-:Y:S05]  /*10790*/  @!P0 BRA `(.L_x_8452) ;  /* 0xfffffffc00ec8947 */ /* 0x002fea000383ffff */
[----:B------:R-:W-:Y:S05]  /*107a0*/  BRA `(.L_x_8517) ;  /* 0xffffffdc00787947 */ /* 0x000fea000383ffff */
.L_x_8461:
[----:B-1----:R-:W-:-:S04]  /*107b0*/  IMAD.U32 R3, RZ, RZ, UR38 ;  /* 0x00000026ff037e24 */ /* 0x002fc8000f8e00ff */
[----:B------:R1:W2:Y:S03]  /*107c0*/  SYNCS.PHASECHK.TRANS64.TRYWAIT P0, [R3+URZ+0x28848], R2 ;  /* 0x02884802030075a7 */ /* 0x0002a6000800017f */
[----:B--2---:R-:W-:Y:S05]  /*107d0*/  @!P0 NANOSLEEP.SYNCS 0x989680 ;  /* 0x009896800000895d */ /* 0x004fea0003900000 */
[----:B------:R-:W2:Y:S02]  /*107e0*/  @!P0 SYNCS.PHASECHK.TRANS64 P0, [R3+URZ+0x28848], R2 ;  /* 0x02884802030085a7 */ /* 0x000ea4000800007f */
[----:B--2---:R-:W-:Y:S05]  /*107f0*/  @!P0 BRA `(.L_x_8461) ;  /* 0xfffffffc00ec8947 */ /* 0x004fea000383ffff */
[----:B------:R-:W-:Y:S05]  /*10800*/  BRA `(.L_x_8518) ;  /* 0xffffffe000b47947 */ /* 0x000fea000383ffff */
.L_x_8467:
[----:B0-----:R-:W-:-:S04]  /*10810*/  IMAD.U32 R3, RZ, RZ, UR38 ;  /* 0x00000026ff037e24 */ /* 0x001fc8000f8e00ff */
[----:B------:R0:W1:Y:S03]  /*10820*/  SYNCS.PHASECHK.TRANS64.TRYWAIT P0, [R3+URZ+0x28860], R2 ;  /* 0x02886002030075a7 */ /* 0x000066000800017f */
[----:B-1----:R-:W-:Y:S05]  /*10830*/  @!P0 NANOSLEEP.SYNCS 0x989680 ;  /* 0x009896800000895d */ /* 0x002fea0003900000 */
[----:B------:R-:W1:Y:S02]  /*10840*/  @!P0 SYNCS.PHASECHK.TRANS64 P0, [R3+URZ+0x28860], R2 ;  /* 0x02886002030085a7 */ /* 0x000e64000800007f */
[----:B-1----:R-:W-:Y:S05]  /*10850*/  @!P0 BRA `(.L_x_8467) ;  /* 0xfffffffc00ec8947 */ /* 0x002fea000383ffff */
[----:B------:R-:W-:Y:S05]  /*10860*/  BRA `(.L_x_8519) ;  /* 0xffffffe400507947 */ /* 0x000fea000383ffff */
.L_x_8475:
[----:B0-----:R0:W1:Y:S02]  /*10870*/  SYNCS.PHASECHK.TRANS64.TRYWAIT P0, [R3+URZ+0x28860], R0 ;  /* 0x02886000030075a7 */ /* 0x001064000800017f */
[----:B-1----:R-:W-:Y:S05]  /*10880*/  @!P0 NANOSLEEP.SYNCS 0x989680 ;  /* 0x009896800000895d */ /* 0x002fea0003900000 */
[----:B------:R-:W1:Y:S02]  /*10890*/  @!P0 SYNCS.PHASECHK.TRANS64 P0, [R3+URZ+0x28860], R0 ;  /* 0x02886000030085a7 */ /* 0x000e64000800007f */
[----:B-1----:R-:W-:Y:S05]  /*108a0*/  @!P0 BRA `(.L_x_8475) ;  /* 0xfffffffc00f08947 */ /* 0x002fea000383ffff */
[----:B------:R-:W-:Y:S05]  /*108b0*/  BRA `(.L_x_8520) ;  /* 0xffffffe800207947 */ /* 0x000fea000383ffff */
.L_x_8480:
[----:B0-----:R0:W1:Y:S02]  /*108c0*/  SYNCS.PHASECHK.TRANS64.TRYWAIT P0, [R2+URZ+0x28820], R3 ;  /* 0x02882003020075a7 */ /* 0x001064000800017f */
[----:B-1----:R-:W-:Y:S05]  /*108d0*/  @!P0 NANOSLEEP.SYNCS 0x989680 ;  /* 0x009896800000895d */ /* 0x002fea0003900000 */
[----:B------:R-:W1:Y:S02]  /*108e0*/  @!P0 SYNCS.PHASECHK.TRANS64 P0, [R2+URZ+0x28820], R3 ;  /* 0x02882003020085a7 */ /* 0x000e64000800007f */
[----:B-1----:R-:W-:Y:S05]  /*108f0*/  @!P0 BRA `(.L_x_8480) ;  /* 0xfffffffc00f08947 */ /* 0x002fea000383ffff */
[----:B------:R-:W-:Y:S05]  /*10900*/  BRA `(.L_x_8521) ;  /* 0xffffffe800f07947 */ /* 0x000fea000383ffff */
.L_x_8481:
        /* <DEDUP_REMOVED lines=11> */
.L_x_8523:
[----:B------:R-:W-:Y:S05]  /*109c0*/  BSYNC B0 ;  /* 0x0000000000007941 */ /* 0x000fea0003800000 */
.L_x_8522:
[----:B------:R-:W-:Y:S05]  /*109d0*/  BRA `(.L_x_8524) ;  /* 0xffffffe800d47947 */ /* 0x000fea000383ffff */
.L_x_8482:
[----:B------:R-:W-:Y:S01]  /*109e0*/  BSSY B0, `(.L_x_8525) ;  /* 0x0000006000007945 */ /* 0x000fe20003800000 */
[----:B------:R-:W-:-:S07]  /*109f0*/  IMAD.MOV.U32 R15, RZ, RZ, -0x1 ;  /* 0xffffffffff0f7424 */ /* 0x000fce00078e00ff */
[----:B0-----:R-:W-:Y:S05]  /*10a00*/  WARPSYNC.COLLECTIVE R15, `(.L_x_8526) ;  /* 0x000000000f0c7348 */ /* 0x001fea0003c00000 */
[----:B------:R-:W-:Y:S02]  /*10a10*/  ELECT P6, UR62, PT ;  /* 0x00000000003e782f */ /* 0x000fe400038c0000 */
[----:B------:R-:W-:Y:S01]  /*10a20*/  MOV R14, UR62 ;  /* 0x0000003e000e7c02 */ /* 0x000fe20008000f00 */
[----:B0-----:R-:W-:Y:S10]  /*10a30*/  ENDCOLLECTIVE ;  /* 0x000000000000791b */ /* 0x001ff40003800000 */
.L_x_8526:
[----:B------:R-:W-:Y:S05]  /*10a40*/  BSYNC B0 ;  /* 0x0000000000007941 */ /* 0x000fea0003800000 */
.L_x_8525:
[----:B------:R-:W-:Y:S05]  /*10a50*/  BRA `(.L_x_8527) ;  /* 0xffffffe800c87947 */ /* 0x000fea000383ffff */
.L_x_8484:
[----:B0-----:R0:W1:Y:S02]  /*10a60*/  SYNCS.PHASECHK.TRANS64.TRYWAIT P0, [R6+URZ], R5 ;  /* 0x00000005060075a7 */ /* 0x001064000800017f */
[----:B-1----:R-:W-:Y:S05]  /*10a70*/  @!P0 NANOSLEEP.SYNCS 0x989680 ;  /* 0x009896800000895d */ /* 0x002fea0003900000 */
[----:B------:R-:W1:Y:S02]  /*10a80*/  @!P0 SYNCS.PHASECHK.TRANS64 P0, [R6+URZ], R5 ;  /* 0x00000005060085a7 */ /* 0x000e64000800007f */
[----:B-1----:R-:W-:Y:S05]  /*10a90*/  @!P0 BRA `(.L_x_8484) ;  /* 0xfffffffc00f08947 */ /* 0x002fea000383ffff */
[----:B------:R-:W-:Y:S05]  /*10aa0*/  BRA `(.L_x_8528) ;  /* 0xffffffe800fc7947 */ /* 0x000fea000383ffff */
.L_x_8485:
[----:B-1----:R1:W2:Y:S02]  /*10ab0*/  SYNCS.PHASECHK.TRANS64.TRYWAIT P0, [R3+URZ], R4 ;  /* 0x00000004030075a7 */ /* 0x0022a4000800017f */
[----:B--2---:R-:W-:Y:S05]  /*10ac0*/  @!P0 NANOSLEEP.SYNCS 0x989680 ;  /* 0x009896800000895d */ /* 0x004fea0003900000 */
[----:B------:R-:W2:Y:S02]  /*10ad0*/  @!P0 SYNCS.PHASECHK.TRANS64 P0, [R3+URZ], R4 ;  /* 0x00000004030085a7 */ /* 0x000ea4000800007f */
[----:B--2---:R-:W-:Y:S05]  /*10ae0*/  @!P0 BRA `(.L_x_8485) ;  /* 0xfffffffc00f08947 */ /* 0x004fea000383ffff */
[----:B------:R-:W-:Y:S05]  /*10af0*/  BRA `(.L_x_8529) ;  /* 0xffffffe800f07947 */ /* 0x000fea000383ffff */
.L_x_8487:
[----:B-1----:R1:W2:Y:S02]  /*10b00*/  SYNCS.PHASECHK.TRANS64.TRYWAIT P0, [R0+URZ], R5 ;  /* 0x00000005000075a7 */ /* 0x0022a4000800017f */
[----:B--2---:R-:W-:Y:S05]  /*10b10*/  @!P0 NANOSLEEP.SYNCS 0x989680 ;  /* 0x009896800000895d */ /* 0x004fea0003900000 */
[----:B------:R-:W2:Y:S02]  /*10b20*/  @!P0 SYNCS.PHASECHK.TRANS64 P0, [R0+URZ], R5 ;  /* 0x00000005000085a7 */ /* 0x000ea4000800007f */
[----:B--2---:R-:W-:Y:S05]  /*10b30*/  @!P0 BRA `(.L_x_8487) ;  /* 0xfffffffc00f08947 */ /* 0x004fea000383ffff */
[----:B------:R-:W-:Y:S05]  /*10b40*/  BRA `(.L_x_8530) ;  /* 0xffffffe800f47947 */ /* 0x000fea000383ffff */
.L_x_8531:
        /* <DEDUP_REMOVED lines=11> */
.L_x_14863:


//--------------------- .text._ZN7cutlass13device_kernelIN5flash11enable_sm90INS1_16FlashAttnFwdSm90INS1_25CollectiveMainloopFwdSm90ILi2EN4cute5tupleIJNS5_1CILi1EEES8_S8_EEENS6_IJNS7_ILi128EEESA_SA_EEELi128ENS_6half_tEfNS_4arch4Sm90ELb1ELb0ELb1ELb1ELb0ELb0ELb0ELb1ELb1ELb1ELb1ELb0EEENS1_21CollectiveEpilogueFwdISB_S9_SC_SE_Li256ELb1ELb1ELb1ELb0EEENS1_36VarlenDynamicPersistentTileSchedulerILi128ELi128ELi256ELi128ELb1ELb1ELb1ELb1ELb1ELb1EEEEEEEEEvNT_6ParamsE --------------------------
	.section	.text._ZN7cutlass13device_kernelIN5flash11enable_sm90INS1_16FlashAttnFwdSm90INS1_25CollectiveMainloopFwdSm90ILi2EN4cute5tupleIJNS5_1CILi1EEES8_S8_EEENS6_IJNS7_ILi128EEESA_SA_EEELi128ENS_6half_tEfNS_4arch4Sm90ELb1ELb0ELb1ELb1ELb0ELb0ELb0ELb1ELb1ELb1ELb1ELb0EEENS1_21CollectiveEpilogueFwdISB_S9_SC_SE_Li256ELb1ELb1ELb1ELb0EEENS1_36VarlenDynamicPersistentTileSchedulerILi128ELi128ELi256ELi128ELb1ELb1ELb1ELb1ELb1ELb1EEEEEEEEEvNT_6ParamsE,"ax",@progbits
	.align	128
.text._ZN7cutlass13device_kernelIN5flash11enable_sm90INS1_16FlashAttnFwdSm90INS1_25CollectiveMainloopFwdSm90ILi2EN4cute5tupleIJNS5_1CILi1EEES8_S8_EEENS6_IJNS7_ILi128EEESA_SA_EEELi128ENS_6half_tEfNS_4arch4Sm90ELb1ELb0ELb1ELb1ELb0ELb0ELb0ELb1ELb1ELb1ELb1ELb0EEENS1_21CollectiveEpilogueFwdISB_S9_SC_SE_Li256ELb1ELb1ELb1ELb0EEENS1_36VarlenDynamicPersistentTileSchedulerILi128ELi128ELi256ELi128ELb1ELb1ELb1ELb1ELb1ELb1EEEEEEEEEvNT_6ParamsE:
        .type           _ZN7cutlass13device_kernelIN5flash11enable_sm90INS1_16FlashAttnFwdSm90INS1_25CollectiveMainloopFwdSm90ILi2EN4cute5tupleIJNS5_1CILi1EEES8_S8_EEENS6_IJNS7_ILi128EEESA_SA_EEELi128ENS_6half_tEfNS_4arch4Sm90ELb1ELb0ELb1ELb1ELb0ELb0ELb0ELb1ELb1ELb1ELb1ELb0EEENS1_21CollectiveEpilogueFwdISB_S9_SC_SE_Li256ELb1ELb1ELb1ELb0EEENS1_36VarlenDynamicPersistentTileSchedulerILi128ELi128ELi256ELi128ELb1ELb1ELb1ELb1ELb1ELb1EEEEEEEEEvNT_6ParamsE,@function
        .size           _ZN7cutlass13device_kernelIN5flash11enable_sm90INS1_16FlashAttnFwdSm90INS1_25CollectiveMainloopFwdSm90ILi2EN4cute5tupleIJNS5_1CILi1EEES8_S8_EEENS6_IJNS7_ILi128EEESA_SA_EEELi128ENS_6half_tEfNS_4arch4Sm90ELb1ELb0ELb1ELb1ELb0ELb0ELb0ELb1ELb1ELb1ELb1ELb0EEENS1_21CollectiveEpilogueFwdISB_S9_SC_SE_Li256ELb1ELb1ELb1ELb0EEENS1_36VarlenDynamicPersistentTileSchedulerILi128ELi128ELi256ELi128ELb1ELb1ELb1ELb1ELb1ELb1EEEEEEEEEvNT_6ParamsE,(.L_x_14864 - _ZN7cutlass13device_kernelIN5flash11enable_sm90INS1_16FlashAttnFwdSm90INS1_25CollectiveMainloopFwdSm90ILi2EN4cute5tupleIJNS5_1CILi1EEES8_S8_EEENS6_IJNS7_ILi128EEESA_SA_EEELi128ENS_6half_tEfNS_4arch4Sm90ELb1ELb0ELb1ELb1ELb0ELb0ELb0ELb1ELb1ELb1ELb1ELb0EEENS1_21CollectiveEpilogueFwdISB_S9_SC_SE_Li256ELb1ELb1ELb1ELb0EEENS1_36VarlenDynamicPersistentTileSchedulerILi128ELi128ELi256ELi128ELb1ELb1ELb1ELb1ELb1ELb1EEEEEEEEEvNT_6ParamsE)
        .other          _ZN7cutlass13device_kernelIN5flash11enable_sm90INS1_16FlashAttnFwdSm90INS1_25CollectiveMainloopFwdSm90ILi2EN4cute5tupleIJNS5_1CILi1EEES8_S8_EEENS6_IJNS7_ILi128EEESA_SA_EEELi128ENS_6half_tEfNS_4arch4Sm90ELb1ELb0ELb1ELb1ELb0ELb0ELb0ELb1ELb1ELb1ELb1ELb0EEENS1_21CollectiveEpilogueFwdISB_S9_SC_SE_Li256ELb1ELb1ELb1ELb0EEENS1_36VarlenDynamicPersistentTileSchedulerILi128ELi128ELi256ELi128ELb1ELb1ELb1ELb1ELb1ELb1EEEEEEEEEvNT_6ParamsE,@"STO_CUDA_ENTRY STV_DEFAULT"
_ZN7cutlass13device_kernelIN5flash11enable_sm90INS1_16FlashAttnFwdSm90INS1_25CollectiveMainloopFwdSm90ILi2EN4cute5tupleIJNS5_1CILi1EEES8_S8_EEENS6_IJNS7_ILi128EEESA_SA_EEELi128ENS_6half_tEfNS_4arch4Sm90ELb1ELb0ELb1ELb1ELb0ELb0ELb0ELb1ELb1ELb1ELb1ELb0EEENS1_21CollectiveEpilogueFwdISB_S9_SC_SE_Li256ELb1ELb1ELb1ELb0EEENS1_36VarlenDynamicPersistentTileSchedulerILi128ELi128ELi256ELi128ELb1ELb1ELb1ELb1ELb1ELb1EEEEEEEEEvNT_6ParamsE:
        /* <DEDUP_REMOVED lines=18> */
.L_x_8533:
[----:B------:R-:W-:Y:S05]  /*0120*/  BSYNC B0 ;  /* 0x0000000000007941 */ /* 0x000fea0003800000 */
.L_x_8532:
        /* <DEDUP_REMOVED lines=41> */
.L_x_8534:
        /* <DEDUP_REMOVED lines=22> */
.L_x_8535:
        /* <DEDUP_REMOVED lines=18> */
.L_x_8536:
        /* <DEDUP_REMOVED lines=22> */
.L_x_8537:
        /* <DEDUP_REMOVED lines=22> */
.L_x_8538:
[----:B------:R-:W-:Y:S01]  /*0900*/  PLOP3.LUT P0, PT, PT, PT, UP0, 0x80, 0x0 ;  /* 0x000000000000781c */ /* 0x000fe20003f0f008 */
[----:B------:R-:W-:Y:S01]  /*0910*/  UMOV UR36, 0x1 ;  /* 0x0000000100247882 */ /* 0x000fe20000000000 */
[----:B------:R-:W-:Y:S01]  /*0920*/  NOP ;  /* 0x0000000000007918 */ /* 0x000fe20000000000 */
[----:B------:R-:W-:Y:S01]  /*0930*/  USEL UR36, UR36, 0x2, !UP0 ;  /* 0x0000000224247887 */ /* 0x000fe2000c000000 */
[----:B------:R-:W-:Y:S01]  /*0940*/  ULDC.64 UR50, c[0x0][0x208] ;  /* 0x0000820000327ab9 */ /* 0x000fe20000000a00 */
[----:B012-4-:R-:W-:Y:S08]  /*0950*/  BAR.SYNC.DEFER_BLOCKING 0x0 ;  /* 0x0000000000007b1d */ /* 0x017ff00000010000 */
[----:B------:R-:W-:Y:S05]  /*0960*/  @!P0 BRA `(.L_x_8539) ;  /* 0x000000d000ac8947 */ /* 0x000fea0003800000 */
.L_x_8540:
[----:B------:R-:W-:-:S08]  /*0970*/  NOP ;  /* 0x0000000000007918 */ /* 0x000fd00000000000 */
[----:B------:R-:W0:Y:S02]  /*0980*/  USETMAXREG.TRY_ALLOC.CTAPOOL UP0, 0xf0 ;  /* 0x000000f0000079c8 */ /* 0x000e240008000600 */
[----:B0-----:R-:W-:-:S13]  /*0990*/  PLOP3.LUT P0, PT, PT, PT, UP0, 0x80, 0x0 ;  /* 0x000000000000781c */ /* 0x001fda0003f0f008 */
[----:B------:R-:W-:Y:S05]  /*09a0*/  @!P0 BRA `(.L_x_8540) ;  /* 0xfffffffc00f08947 */ /* 0x000fea000383ffff */
[----:B------:R-:W0:Y:S01]  /*09b0*/  S2R R2, SR_TID.X ;  /* 0x0000000000027919 */ /* 0x000e220000002100 */
        /* <DEDUP_REMOVED lines=20> */
[----:B------:R-:W-:Y:S02]  /*0b00*/  UMOV UR46, URZ ;  /* 0x0000003f002e7c82 */ /* 0x000fe40008000000 */
[CC--:B------:R-:W-:Y:S02]  /*0b10*/  LEA.HI R4, R0.reuse, R219.reuse, RZ, 0x5 ;  /* 0x000000db00047211 */ /* 0x0c0fe400078f28ff */
[----:B------:R-:W-:-:S02]  /*0b20*/  LEA.HI R2, R0, R219, RZ, 0x4 ;  /* 0x000000db00027211 */ /* 0x000fc400078f20ff */
[----:B------:R-:W-:Y:S01]  /*0b30*/  LEA.HI R3, R0, R219, RZ, 0x7 ;  /* 0x000000db00037211 */ /* 0x000fe200078f38ff */
[----:B------:R-:W-:Y:S01]  /*0b40*/  IMAD.SHL.U32 R6, R4, 0x20, RZ ;  /* 0x0000002004067824 */ /* 0x000fe200078e00ff */
[----:B------:R-:W-:Y:S02]  /*0b50*/  LOP3.LUT R4, R2, 0x3fffff0, RZ, 0xc0, !PT ;  /* 0x03fffff002047812 */ /* 0x000fe400078ec0ff */
[----:B------:R-:W-:Y:S02]  /*0b60*/  SHF.R.S32.HI R5, RZ, 0x4, R2 ;  /* 0x00000004ff057819 */ /* 0x000fe40000011402 */
[----:B------:R-:W-:Y:S01]  /*0b70*/  LOP3.LUT R7, R6, 0xfffffc00, RZ, 0xc0, !PT ;  /* 0xfffffc0006077812 */ /* 0x000fe200078ec0ff */
[----:B------:R-:W-:Y:S01]  /*0b80*/  IMAD.IADD R4, R219, 0x1, -R4 ;  /* 0x00000001db047824 */ /* 0x000fe200078e0a04 */
[----:B------:R-:W-:Y:S02]  /*0b90*/  LOP3.LUT R198, R3, 0xffffff80, RZ, 0xc0, !PT ;  /* 0xffffff8003c67812 */ /* 0x000fe400078ec0ff */
[----:B------:R-:W-:Y:S01]  /*0ba0*/  LEA.HI R2, R2, R5, RZ, 0x1 ;  /* 0x0000000502027211 */ /* 0x000fe200078f08ff */
[----:B------:R-:W-:Y:S01]  /*0bb0*/  IMAD R7, R4, 0x40, R7 ;  /* 0x0000004004077824 */ /* 0x000fe200078e0207 */
[----:B------:R-:W-:Y:S01]  /*0bc0*/  LEA.HI R4, R0, R219, RZ, 0x2 ;  /* 0x000000db00047211 */ /* 0x000fe200078f10ff */
[----:B------:R-:W-:Y:S01]  /*0bd0*/  IMAD.IADD R198, R219, 0x1, -R198 ;  /* 0x00000001dbc67824 */ /* 0x000fe200078e0ac6 */
[----:B------:R-:W-:-:S02]  /*0be0*/  LOP3.LUT R2, R2, 0x1ffffffe, RZ, 0xc0, !PT ;  /* 0x1ffffffe02027812 */ /* 0x000fc400078ec0ff */
[----:B------:R-:W-:Y:S02]  /*0bf0*/  LOP3.LUT R4, R4, 0xfffffffc, RZ, 0xc0, !PT ;  /* 0xfffffffc04047812 */ /* 0x000fe400078ec0ff */
[----:B------:R-:W-:Y:S01]  /*0c00*/  SHF.R.S32.HI R9, RZ, 0x1f, R198 ;  /* 0x0000001fff097819 */ /* 0x000fe200000114c6 */
[----:B------:R-:W-:Y:S01]  /*0c10*/  IMAD.IADD R2, R5, 0x1, -R2 ;  /* 0x0000000105027824 */ /* 0x000fe200078e0a02 */
[----:B------:R-:W-:Y:S01]  /*0c20*/  LEA.HI R0, R0, R219, RZ, 0x3 ;  /* 0x000000db00007211 */ /* 0x000fe200078f18ff */
[----:B------:R-:W-:Y:S01]  /*0c30*/  IMAD.IADD R4, R219, 0x1, -R4 ;  /* 0x00000001db047824 */ /* 0x000fe200078e0a04 */
[----:B------:R-:W-:Y:S01]  /*0c40*/  LEA.HI R8, R9, R198, RZ, 0x2 ;  /* 0x000000c609087211 */ /* 0x000fe200078f10ff */
[----:B------:R-:W-:Y:S01]  /*0c50*/  IMAD R216, R2, 0x8, R7 ;  /* 0x0000000802d87824 */ /* 0x000fe200078e0207 */
[----:B------:R-:W-:Y:S02]  /*0c60*/  SHF.R.S32.HI R214, RZ, 0x7, R3 ;  /* 0x00000007ffd67819 */ /* 0x000fe40000011403 */
[----:B------:R-:W-:-:S02]  /*0c70*/  LEA.HI R2, R4, R4, RZ, 0x1 ;  /* 0x0000000404027211 */ /* 0x000fc400078f08ff */
[--C-:B------:R-:W-:Y:S02]  /*0c80*/  SHF.R.S32.HI R6, RZ, 0x2, R8.reuse ;  /* 0x00000002ff067819 */ /* 0x100fe40000011408 */
[----:B------:R-:W-:Y:S02]  /*0c90*/  SHF.R.S32.HI R11, RZ, 0x1f, R8 ;  /* 0x0000001fff0b7819 */ /* 0x000fe40000011408 */
[----:B------:R-:W-:Y:S02]  /*0ca0*/  LOP3.LUT R5, R2, 0x1ffffffe, RZ, 0xc0, !PT ;  /* 0x1ffffffe02057812 */ /* 0x000fe400078ec0ff */
[----:B------:R-:W-:Y:S02]  /*0cb0*/  LEA.HI R11, R11, R6, RZ, 0x3 ;  /* 0x000000060b0b7211 */ /* 0x000fe400078f18ff */
[----:B------:R-:W-:Y:S01]  /*0cc0*/  LOP3.LUT R2, R0, 0xfffffff8, RZ, 0xc0, !PT ;  /* 0xfffffff800027812 */ /* 0x000fe200078ec0ff */
[----:B------:R-:W-:Y:S01]  /*0cd0*/  IMAD.IADD R4, R4, 0x1, -R5 ;  /* 0x0000000104047824 */ /* 0x000fe200078e0a05 */
[----:B------:R-:W-:-:S02]  /*0ce0*/  LOP3.LUT R5, R8, 0x7ffffffc, RZ, 0xc0, !PT ;  /* 0x7ffffffc08057812 */ /* 0x000fc400078ec0ff */
        /* <DEDUP_REMOVED lines=13> */
[----:B------:R-:W-:-:S02]  /*0dc0*/  IMAD.IADD R3, R214, 0x1, -R3 ;  /* 0x00000001d6037824 */ /* 0x000fc400078e0a03 */
[----:B------:R-:W-:Y:S02]  /*0dd0*/  VIADD R18, R2, 0x40 ;  /* 0x0000004002127836 */ /* 0x000fe40000000000 */
        /* <DEDUP_REMOVED lines=33> */
.L_x_8598:
[----:B012-4-:R-:W0:Y:S01]  /*0ff0*/  LDC.64 R4, c[0x0][0xc88] ;  /* 0x00032200ff047b82 */ /* 0x017e220000000a00 */
[----:B------:R-:W-:Y:S01]  /*1000*/  ULDC.64 UR8, c[0x0][0xa28] ;  /* 0x00028a0000087ab9 */ /* 0x000fe20000000a00 */
[----:B------:R-:W-:Y:S01]  /*1010*/  ULDC.64 UR10, c[0x0][0xa18] ;  /* 0x00028600000a7ab9 */ /* 0x000fe20000000a00 */
[----:B------:R-:W-:Y:S01]  /*1020*/  ULOP3.LUT UR4, UR6, 0xff000000, URZ, 0xc0, !UPT ;  /* 0xff00000006047892 */ /* 0x000fe2000f8ec03f */
[----:B------:R-:W-:Y:S01]  /*1030*/  ULDC UR7, c[0x0][0x424] ;  /* 0x0001090000077ab9 */ /* 0x000fe20000000800 */
        /* <DEDUP_REMOVED lines=10> */
[----:B------:R-:W-:-:S04]  /*10e0*/  @UP0 ULEA UR8, UP2, UR42, UR8, 0x2 ;  /* 0x000000082a080291 */ /* 0x000fc8000f84103f */
[----:B------:R-:W-:Y:S02]  /*10f0*/  @UP0 ULEA.HI.X UR9, UR42, UR9, UR37, 0x2, UP2 ;  /* 0x000000092a090291 */ /* 0x000fe400090f1425 */
[----:B------:R-:W-:Y:S01]  /*1100*/  @UP1 ULEA UR10, UP0, UR42, UR10, 0x2 ;  /* 0x0000000a2a0a1291 */ /* 0x000fe2000f80103f */
[----:B------:R-:W-:-:S03]  /*1110*/  IMAD.U32 R4, RZ, RZ, UR8 ;  /* 0x00000008ff047e24 */ /* 0x000fc6000f8e00ff */
[----:B------:R-:W-:Y:S01]  /*1120*/  @UP1 ULEA.HI.X UR11, UR42, UR11, UR37, 0x2, UP0 ;  /* 0x0000000b2a0b1291 */ /* 0x000fe200080f1425 */
[----:B------:R-:W-:Y:S01]  /*1130*/  IMAD.U32 R5, RZ, RZ, UR9 ;  /* 0x00000009ff057e24 */ /* 0x000fe2000f8e00ff */
[----:B------:R-:W-:Y:S01]  /*1140*/  ULDC.64 UR8, c[0x0][0x418] ;  /* 0x0001060000087ab9 */ /* 0x000fe20000000a00 */
[----:B------:R-:W-:-:S03]  /*1150*/  IMAD.U32 R6, RZ, RZ, UR10 ;  /* 0x0000000aff067e24 */ /* 0x000fc6000f8e00ff */
[----:B---3--:R-:W-:Y:S01]  /*1160*/  IMAD.U32 R7, RZ, RZ, UR11 ;  /* 0x0000000bff077e24 */ /* 0x008fe2000f8e00ff */
[----:B------:R-:W2:Y:S01]  /*1170*/  @P0 LDG.E R4, desc[UR50][R4.64] ;  /* 0x0000003204040981 */ /* 0x000ea2000c1e1900 */
[----:B------:R-:W-:Y:S01]  /*1180*/  UISETP.NE.U32.AND UP0, UPT, UR8, URZ, UPT ;  /* 0x0000003f0800728c */ /* 0x000fe2000bf05070 */
[----:B------:R-:W-:Y:S02]  /*1190*/  ULDC.64 UR10, c[0x0][0xa20] ;  /* 0x00028800000a7ab9 */ /* 0x000fe40000000a00 */
[----:B------:R-:W3:Y:S01]  /*11a0*/  @P2 LDG.E R6, desc[UR50][R6.64] ;  /* 0x0000003206062981 */ /* 0x000ee2000c1e1900 */
[----:B------:R-:W-:Y:S01]  /*11b0*/  UISETP.NE.AND.EX UP0, UPT, UR9, URZ, UPT, UP0 ;  /* 0x0000003f0900728c */ /* 0x000fe2000bf05300 */
[----:B------:R-:W-:Y:S01]  /*11c0*/  ISETP.NE.U32.AND P1, PT, RZ, UR10, PT ;  /* 0x0000000aff007c0c */ /* 0x000fe2000bf25070 */
[----:B------:R-:W-:Y:S02]  /*11d0*/  ULOP3.LUT UR45, UR6, 0xff0000, URZ, 0xc0, !UPT ;  /* 0x00ff0000062d7892 */ /* 0x000fe4000f8ec03f */
[----:B------:R-:W-:Y:S01]  /*11e0*/  USHF.R.U32.HI UR4, URZ, 0x8, UR4 ;  /* 0x000000083f047899 */ /* 0x000fe20008011604 */
[----:B------:R-:W-:Y:S01]  /*11f0*/  ISETP.NE.AND.EX P1, PT, RZ, UR11, PT, P1 ;  /* 0x0000000bff007c0c */ /* 0x000fe2000bf25310 */
        /* <DEDUP_REMOVED lines=9> */
[----:B-----5:R-:W-:-:S14]  /*1290*/  @P2 BRA `(.L_x_8541) ;  /* 0x0000000000342947 */ /* 0x020fdc0003800000 */
        /* <DEDUP_REMOVED lines=13> */
.L_x_8541:
[----:B------:R-:W-:Y:S05]  /*1370*/  @!P1 BRA `(.L_x_8542) ;  /* 0x00000000001c9947 */ /* 0x000fea0003800000 */
[----:B------:R-:W-:-:S04]  /*1380*/  ULEA UR4, UP0, UR42, UR10, 0x2 ;  /* 0x0000000a2a047291 */ /* 0x000fc8000f80103f */
[----:B------:R-:W-:Y:S02]  /*1390*/  ULEA.HI.X UR6, UR42, UR11, UR37, 0x2, UP0 ;  /* 0x0000000b2a067291 */ /* 0x000fe400080f1425 */
[----:B------:R-:W-:-:S04]  /*13a0*/  IMAD.U32 R4, RZ, RZ, UR4 ;  /* 0x00000004ff047e24 */ /* 0x000fc8000f8e00ff */
[----:B------:R-:W-:-:S05]  /*13b0*/  IMAD.U32 R5, RZ, RZ, UR6 ;  /* 0x00000006ff057e24 */ /* 0x000fca000f8e00ff */
[----:B------:R-:W2:Y:S02]  /*13c0*/  LDG.E R4, desc[UR50][R4.64] ;  /* 0x0000003204047981 */ /* 0x000ea4000c1e1900 */
[----:B--2---:R-:W-:Y:S01]  /*13d0*/  R2UR UR4, R4 ;  /* 0x00000000040472ca */ /* 0x004fe200000e0000 */
[----:B------:R-:W-:-:S14]  /*13e0*/  BRA `(.L_x_8543) ;  /* 0x0000000000347947 */ /* 0x000fdc0003800000 */
.L_x_8542:
        /* <DEDUP_REMOVED lines=13> */
.L_x_8543:
[----:B------:R-:W-:Y:S01]  /*14c0*/  ULDC UR6, c[0x0][0x448] ;  /* 0x0001120000067ab9 */ /* 0x000fe20000000800 */
[----:B------:R-:W-:Y:S02]  /*14d0*/  USHF.L.U32 UR38, UR5, 0x7, URZ ;  /* 0x0000000705267899 */ /* 0x000fe4000800063f */
[----:B------:R-:W-:Y:S02]  /*14e0*/  UISETP.NE.AND UP0, UPT, UR6, 0x1, UPT ;  /* 0x000000010600788c */ /* 0x000fe4000bf05270 */
[----:B------:R-:W-:Y:S02]  /*14f0*/  UIADD3 UR6, UR38, 0x7f, URZ ;  /* 0x0000007f26067890 */ /* 0x000fe4000fffe03f */
[----:B------:R-:W-:Y:S02]  /*1500*/  UIADD3 UR53, -UR53, UR4, URZ ;  /* 0x0000000435357290 */ /* 0x000fe4000fffe13f */
[----:B------:R-:W-:Y:S02]  /*1510*/  ULOP3.LUT UR39, UR45, 0xff, URZ, 0xc0, !UPT ;  /* 0x000000ff2d277892 */ /* 0x000fe4000f8ec03f */
[----:B------:R-:W-:-:S02]  /*1520*/  UIADD3 UR7, UR53, 0x80, -UR54 ;  /* 0x0000008035077890 */ /* 0x000fc4000fffe836 */
[----:B------:R-:W-:Y:S01]  /*1530*/  USHF.R.U32.HI UR45, URZ, 0x10, UR45 ;  /* 0x000000103f2d7899 */ /* 0x000fe2000801162d */
[----:B------:R-:W-:Y:S01]  /*1540*/  @UP0 ULDC UR4, c[0x0][0x44c] ;  /* 0x0001130000040ab9 */ /* 0x000fe20000000800 */
[----:B------:R-:W-:Y:S01]  /*1550*/  @UP0 ULDC UR8, c[0x0][0x450] ;  /* 0x0001140000080ab9 */ /* 0x000fe20000000800 */
[----:B------:R-:W-:Y:S02]  /*1560*/  UIMAD.WIDE.U32 UR4, UR6, UR4, URZ ;  /* 0x00000004060472a5 */ /* 0x000fe4000f8e003f */
[----:B------:R-:W-:Y:S02]  /*1570*/  UIADD3 UR4, UR53, 0x7f, URZ ;  /* 0x0000007f35047890 */ /* 0x000fe4000fffe03f */
[----:B------:R-:W-:Y:S02]  /*1580*/  @UP0 USHF.R.U32.HI UR6, URZ, UR8, UR5 ;  /* 0x000000083f060299 */ /* 0x000fe40008011605 */
[----:B------:R-:W-:Y:S02]  /*1590*/  USHF.R.S32.HI UR5, URZ, 0x1f, UR4 ;  /* 0x0000001f3f057899 */ /* 0x000fe40008011404 */
[----:B------:R-:W-:-:S02]  /*15a0*/  UIADD3 UR6, UR7, UR6, URZ ;  /* 0x0000000607067290 */ /* 0x000fc4000fffe03f */
[----:B------:R-:W-:Y:S02]  /*15b0*/  ULEA.HI UR5, UR5, UR4, URZ, 0x7 ;  /* 0x0000000405057291 */ /* 0x000fe4000f8f383f */
[----:B------:R-:W-:Y:S02]  /*15c0*/  USHF.R.S32.HI UR7, URZ, 0x1f, UR6 ;  /* 0x0000001f3f077899 */ /* 0x000fe40008011406 */
[----:B------:R-:W-:Y:S02]  /*15d0*/  USHF.R.S32.HI UR5, URZ, 0x7, UR5 ;  /* 0x000000073f057899 */ /* 0x000fe40008011405 */
[----:B------:R-:W-:Y:S01]  /*15e0*/  ULEA.HI UR7, UR7, UR6, URZ, 0x7 ;  /* 0x0000000607077291 */ /* 0x000fe2000f8f383f */
[----:B------:R-:W-:-:S03]  /*15f0*/  UMOV UR4, URZ ;  /* 0x0000003f00047c82 */ /* 0x000fc60008000000 */
[----:B------:R-:W-:-:S04]  /*1600*/  USHF.R.S32.HI UR7, URZ, 0x7, UR7 ;  /* 0x000000073f077899 */ /* 0x000fc80008011407 */
[----:B------:R-:W-:-:S04]  /*1610*/  UISETP.LT.AND UP0, UPT, UR5, UR7, UPT ;  /* 0x000000070500728c */ /* 0x000fc8000bf01270 */
[----:B------:R-:W-:-:S04]  /*1620*/  USEL UR9, UR5, UR7, UP0 ;  /* 0x0000000705097287 */ /* 0x000fc80008000000 */
[----:B------:R-:W-:-:S06]  /*1630*/  UISETP.GE.AND UP0, UPT, UR9, 0x1, UPT ;  /* 0x000000010900788c */ /* 0x000fcc000bf06270 */
[----:B------:R-:W-:-:S13]  /*1640*/  PLOP3.LUT P0, PT, PT, PT, UP0, 0x80, 0x0 ;  /* 0x000000000000781c */ /* 0x000fda0003f0f008 */
[----:B------:R-:W-:Y:S05]  /*1650*/  @!P0 BRA `(.L_x_8544) ;  /* 0x0000000000908947 */ /* 0x000fea0003800000 */
[----:B------:R-:W-:Y:S01]  /*1660*/  UISETP.NE.AND UP0, UPT, UR45, URZ, UPT ;  /* 0x0000003f2d00728c */ /* 0x000fe2000bf05270 */
[----:B------:R-:W-:-:S03]  /*1670*/  ULDC UR4, c[0x0][0x9f0] ;  /* 0x00027c0000047ab9 */ /* 0x000fc60000000800 */
        /* <DEDUP_REMOVED lines=34> */
.L_x_8544:
[----:B------:R-:W-:Y:S01]  /*18a0*/  UIMAD UR40, UR39, UR4, URZ ;  /* 0x00000004272872a4 */ /* 0x000fe2000f8e023f */
[----:B------:R-:W-:Y:S01]  /*18b0*/  IMAD.U32 R0, RZ, RZ, UR9 ;  /* 0x00000009ff007e24 */ /* 0x000fe2000f8e00ff */
[----:B------:R-:W-:Y:S01]  /*18c0*/  PLOP3.LUT P0, PT, PT, PT, PT, 0x80, 0x0 ;  /* 0x000000000000781c */ /* 0x000fe20003f0f070 */
[----:B------:R-:W-:Y:S01]  /*18d0*/  IMAD.U32 R3, RZ, RZ, UR4 ;  /* 0x00000004ff037e24 */ /* 0x000fe2000f8e00ff */
[----:B------:R-:W-:Y:S02]  /*18e0*/  CS2R R150, SRZ ;  /* 0x0000000000967805 */ /* 0x000fe4000001ff00 */
[----:B------:R-:W-:Y:S02]  /*18f0*/  CS2R R148, SRZ ;  /* 0x0000000000947805 */ /* 0x000fe4000001ff00 */
[----:B------:R-:W-:Y:S02]  /*1900*/  CS2R R146, SRZ ;  /* 0x0000000000927805 */ /* 0x000fe4000001ff00 */
[----:B------:R-:W-:-:S02]  /*1910*/  CS2R R144, SRZ ;  /* 0x0000000000907805 */ /* 0x000fc4000001ff00 */
[----:B------:R-:W-:Y:S01]  /*1920*/  VIADDMNMX R3, R3, UR40, R0, PT ;  /* 0x0000002803037c46 */ /* 0x000fe2000b800100 */
[----:B------:R-:W-:Y:S01]  /*1930*/  IMAD.MOV.U32 R0, RZ, RZ, RZ ;  /* 0x000000ffff007224 */ /* 0x000fe200078e00ff */
        /* <DEDUP_REMOVED lines=64> */
.L_x_8546:
        /* <DEDUP_REMOVED lines=9> */
.L_x_8722:
[----:B------:R-:W-:Y:S05]  /*1dd0*/  @!P0 BRA `(.L_x_8548) ;  /* 0x0000000000048947 */ /* 0x000fea0003800000 */
[----:B------:R-:W-:Y:S01]  /*1de0*/  BPT.TRAP 0x1 ;  /* 0x000000040000795c */ /* 0x000fe20000300000 */
.L_x_8548:
[----:B0-----:R-:W-:Y:S02]  /*1df0*/  IMAD.U32 R0, RZ, RZ, UR46 ;  /* 0x0000002eff007e24 */ /* 0x001fe4000f8e00ff */
[----:B------:R-:W-:-:S03]  /*1e00*/  IMAD.U32 R3, RZ, RZ, UR47 ;  /* 0x0000002fff037e24 */ /* 0x000fc6000f8e00ff */
[----:B------:R-:W-:Y:S02]  /*1e10*/  LEA R0, R0, UR41, 0x3 ;  /* 0x0000002900007c11 */ /* 0x000fe4000f8e18ff */
[----:B------:R-:W-:-:S04]  /*1e20*/  SHF.L.U32 R3, R3, 0x1f, RZ ;  /* 0x0000001f03037819 */ /* 0x000fc800000006ff */
[----:B------:R0:W1:Y:S01]  /*1e30*/  SYNCS.PHASECHK.TRANS64.TRYWAIT P2, [R0+URZ+0x28830], R3 ;  /* 0x02883003000075a7 */ /* 0x000062000804017f */
[----:B------:R-:W-:Y:S05]  /*1e40*/  @!P0 BRA `(.L_x_8549) ;  /* 0x0000000000048947 */ /* 0x000fea0003800000 */
[----:B------:R-:W-:Y:S01]  /*1e50*/  BPT.TRAP 0x1 ;  /* 0x000000040000795c */ /* 0x000fe20000300000 */
.L_x_8549:
[----:B------:R-:W2:Y:S02]  /*1e60*/  S2R R4, SR_TID.X ;  /* 0x0000000000047919 */ /* 0x000ea40000002100 */
[----:B--2---:R-:W-:Y:S01]  /*1e70*/  LOP3.LUT P1, RZ, R4, 0x7f, RZ, 0xc0, !PT ;  /* 0x0000007f04ff7812 */ /* 0x004fe2000782c0ff */
[----:B-1----:R-:W-:-:S12]  /*1e80*/  @P2 BRA `(.L_x_8550) ;  /* 0x0000000000082947 */ /* 0x002fd80003800000 */
[----:B------:R-:W1:Y:S02]  /*1e90*/  SYNCS.PHASECHK.TRANS64.TRYWAIT P2, [R0+URZ+0x28830], R3 ;  /* 0x02883003000075a7 */ /* 0x000e64000804017f */
[----:B-1----:R-:W-:Y:S05]  /*1ea0*/  @!P2 BRA `(.L_x_8551) ;  /* 0x0000012800b8a947 */ /* 0x002fea0003800000 */
.L_x_8550:
        /* <DEDUP_REMOVED lines=15> */
[----:B------:R-:W-:Y:S01]  /*1fa0*/  UIADD3 UR4, UR32, 0x2, URZ ;  /* 0x0000000220047890 */ /* 0x000fe2000fffe03f */
[----:B------:R-:W-:Y:S01]  /*1fb0*/  CS2R R146, SRZ ;  /* 0x0000000000927805 */ /* 0x000fe2000001ff00 */
[----:B------:R-:W-:Y:S01]  /*1fc0*/  ULEA UR34, UR46, UR52, 0xb ;  /* 0x000000342e227291 */ /* 0x000fe2000f8e583f */
        /* <DEDUP_REMOVED lines=8> */
[----:B------:R-:W-:Y:S01]  /*2050*/  HGMMA.64x128x16.F32 R24, gdesc[UR32], RZ, !UPT, gsb0 ;  /* 0x01e00000201879f0 */ /* 0x000fe2000c0008ff */
[----:B------:R-:W-:Y:S01]  /*2060*/  UMOV UR11, 0x40000040 ;  /* 0x40000040000b7882 */ /* 0x000fe20000000000 */
[----:B------:R-:W-:Y:S01]  /*2070*/  UIADD3 UR12, UR32, 0x6, URZ ;  /* 0x00000006200c7890 */ /* 0x000fe2000fffe03f */
[----:B------:R-:W-:Y:S01]  /*2080*/  CS2R R136, SRZ ;  /* 0x0000000000887805 */ /* 0x000fe2000001ff00 */
[----:B------:R-:W-:Y:S01]  /*2090*/  UIADD3 UR14, UR34, 0x6, URZ ;  /* 0x00000006220e7890 */ /* 0x000fe2000fffe03f */
[----:B------:R-:W-:Y:S01]  /*20a0*/  CS2R R134, SRZ ;  /* 0x0000000000867805 */ /* 0x000fe2000001ff00 */
[----:B------:R-:W-:Y:S01]  /*20b0*/  UMOV UR13, 0x40000040 ;  /* 0x40000040000d7882 */ /* 0x000fe20000000000 */
        /* <DEDUP_REMOVED lines=36> */
[----:B------:R-:W-:Y:S02]  /*2300*/  WARPGROUP.DEPBAR.LE gsb0, 0x0 ;  /* 0x00008000000079c5 */ /* 0x000fe40000010000 */
[----:B------:R-:W-:-:S06]  /*2310*/  WARPGROUP.ARRIVE ;  /* 0x00000000000079c5 */ /* 0x000fcc0000000000 */
[----:B------:R-:W-:Y:S01]  /*2320*/  HGMMA.64x128x16.F32 R24, gdesc[UR4], R24, gsb0 ;  /* 0x01e00000041879f0 */ /* 0x000fe20008000818 */
[----:B------:R-:W-:Y:S01]  /*2330*/  ULDC UR6, c[0x0][0x448] ;  /* 0x0001120000067ab9 */ /* 0x000fe20000000800 */
[----:B------:R-:W-:Y:S01]  /*2340*/  ULDC UR7, c[0x0][0x9d8] ;  /* 0x0002760000077ab9 */ /* 0x000fe20000000800 */
[----:B------:R-:W-:-:S06]  /*2350*/  UISETP.NE.AND UP0, UPT, UR6, 0x1, UPT ;  /* 0x000000010600788c */ /* 0x000fcc000bf05270 */
[----:B------:R-:W-:-:S05]  /*2360*/  PLOP3.LUT P2, PT, PT, PT, UP0, 0x80, 0x0 ;  /* 0x000000000000781c */ /* 0x000fca0003f4f008 */
[----:B------:R-:W-:Y:S01]  /*2370*/  @UP0 ULDC UR6, c[0x0][0x44c] ;  /* 0x0001130000060ab9 */ /* 0x000fe20000000800 */
[----:B------:R-:W-:Y:S02]  /*2380*/  WARPGROUP.DEPBAR.LE gsb0, 0x0 ;  /* 0x00008000000079c5 */ /* 0x000fe40000010000 */
[----:B------:R-:W-:-:S06]  /*2390*/  WARPGROUP.ARRIVE ;  /* 0x00000000000079c5 */ /* 0x000fcc0000000000 */
[----:B------:R-:W-:Y:S01]  /*23a0*/  HGMMA.64x128x16.F32 R24, gdesc[UR8], R24, gsb0 ;  /* 0x01e00000081879f0 */ /* 0x000fe20008000818 */
[----:B------:R-:W-:Y:S01]  /*23b0*/  ULDC UR10, c[0x0][0x988] ;  /* 0x00026200000a7ab9 */ /* 0x000fe20000000800 */
[----:B------:R-:W-:Y:S01]  /*23c0*/  UMOV UR11, UR38 ;  /* 0x00000026000b7c82 */ /* 0x000fe20008000000 */
[----:B------:R-:W-:Y:S02]  /*23d0*/  WARPGROUP.DEPBAR.LE gsb0, 0x0 ;  /* 0x00008000000079c5 */ /* 0x000fe40000010000 */
[----:B------:R-:W-:-:S07]  /*23e0*/  WARPGROUP.ARRIVE ;  /* 0x00000000000079c5 */ /* 0x000fce0000000000 */
[----:B------:R-:W-:Y:S01]  /*23f0*/  HGMMA.64x128x16.F32 R24, gdesc[UR12], R24, gsb0 ;  /* 0x01e000000c1879f0 */ /* 0x000fe20008000818 */
[----:B------:R-:W-:Y:S02]  /*2400*/  @UP0 ULDC UR14, c[0x0][0x450] ;  /* 0x00011400000e0ab9 */ /* 0x000fe40000000800 */
        /* <DEDUP_REMOVED lines=16> */
[----:B------:R-:W-:Y:S02]  /*2510*/  VIADD R56, R17, UR38 ;  /* 0x0000002611387c36 */ /* 0x000fe40008000000 */
[----:B------:R-:W-:Y:S01]  /*2520*/  FMUL.FTZ R27, R27, UR7 ;  /* 0x000000071b1b7c20 */ /* 0x000fe20008410000 */
[----:B------:R-:W-:Y:S01]  /*2530*/  FMUL.FTZ R7, R33, UR7 ;  /* 0x0000000721077c20 */ /* 0x000fe20008410000 */
[----:B------:R0:W1:Y:S01]  /*2540*/  MUFU.TANH R95, R26 ;  /* 0x0000001a005f7308 */ /* 0x0000620000002400 */
[----:B------:R-:W-:Y:S01]  /*2550*/  FMUL.FTZ R34, R34, UR7 ;  /* 0x0000000722227c20 */ /* 0x000fe20008410000 */
[----:B------:R-:W-:Y:S01]  /*2560*/  FMUL.FTZ R8, R29, UR7 ;  /* 0x000000071d087c20 */ /* 0x000fe20008410000 */
[----:B------:R-:W-:Y:S01]  /*2570*/  FMUL.FTZ R9, R37, UR7 ;  /* 0x0000000725097c20 */ /* 0x000fe20008410000 */
[----:B------:R-:W-:Y:S01]  /*2580*/  FMUL.FTZ R30, R30, UR7 ;  /* 0x000000071e1e7c20 */ /* 0x000fe20008410000 */
[----:B------:R-:W-:-:S02]  /*2590*/  IMAD.U32 R37, RZ, RZ, UR54 ;  /* 0x00000036ff257e24 */ /* 0x000fc4000f8e00ff */
[----:B------:R-:W-:Y:S01]  /*25a0*/  FMUL.FTZ R31, R31, UR7 ;  /* 0x000000071f1f7c20 */ /* 0x000fe20008410000 */
[----:B------:R-:W-:Y:S01]  /*25b0*/  FMUL.FTZ R35, R35, UR7 ;  /* 0x0000000723237c20 */ /* 0x000fe20008410000 */
[----:B------:R2:W3:Y:S01]  /*25c0*/  MUFU.TANH R93, R27 ;  /* 0x0000001b005d7308 */ /* 0x0004e20000002400 */
[----:B0-----:R-:W-:Y:S01]  /*25d0*/  @P2 IMAD.HI.U32 R26, R56, UR6, RZ ;  /* 0x00000006381a2c27 */ /* 0x001fe2000f8e00ff */
[----:B------:R-:W-:-:S03]  /*25e0*/  @UP0 ULDC UR6, c[0x0][0x450] ;  /* 0x0001140000060ab9 */ /* 0x000fc60000000800 */
[----:B------:R-:W-:Y:S01]  /*25f0*/  FMUL.FTZ R38, R38, UR7 ;  /* 0x0000000726267c20 */ /* 0x000fe20008410000 */
[----:B------:R-:W-:Y:S01]  /*2600*/  FMUL.FTZ R39, R39, UR7 ;  /* 0x0000000727277c20 */ /* 0x000fe20008410000 */
[----:B------:R-:W-:Y:S01]  /*2610*/  FMUL.FTZ R42, R42, UR7 ;  /* 0x000000072a2a7c20 */ /* 0x000fe20008410000 */
[----:B------:R-:W-:Y:S01]  /*2620*/  @P2 SHF.R.U32.HI R56, RZ, UR6, R26 ;  /* 0x00000006ff382c19 */ /* 0x000fe2000801161a */
[----:B------:R-:W-:Y:S01]  /*2630*/  UMOV UR6, 0xffffff80 ;  /* 0xffffff8000067882 */ /* 0x000fe20000000000 */
[----:B------:R0:W-:Y:S01]  /*2640*/  MUFU.TANH R29, R34 ;  /* 0x00000022001d7308 */ /* 0x0001e20000002400 */
[----:B------:R-:W-:Y:S01]  /*2650*/  UIMAD UR6, UR59, UR6, 0x80 ;  /* 0x000000803b0674a4 */ /* 0x000fe2000f8e0206 */
[----:B------:R-:W-:Y:S01]  /*2660*/  FMUL.FTZ R26, R59, UR7 ;  /* 0x000000073b1a7c20 */ /* 0x000fe20008410000 */
[----:B--2---:R-:W2:Y:S01]  /*2670*/  SHFL.IDX PT, R27, R56, 0x1, 0x1c1f ;  /* 0x003c1f00381b7f89 */ /* 0x004ea200000e0000 */
[----:B------:R-:W-:Y:S01]  /*2680*/  FMUL.FTZ R43, R43, UR7 ;  /* 0x000000072b2b7c20 */ /* 0x000fe20008410000 */
[----:B------:R-:W-:Y:S01]  /*2690*/  FMUL.FTZ R46, R46, UR7 ;  /* 0x000000072e2e7c20 */ /* 0x000fe20008410000 */
[----:B------:R-:W-:Y:S01]  /*26a0*/  FMUL.FTZ R11, R28, UR7 ;  /* 0x000000071c0b7c20 */ /* 0x000fe20008410000 */
[----:B------:R-:W-:Y:S01]  /*26b0*/  IMAD.U32 R33, RZ, RZ, UR6 ;  /* 0x00000006ff217e24 */ /* 0x000fe2000f8e00ff */
[----:B------:R2:W4:Y:S01]  /*26c0*/  MUFU.TANH R91, R30 ;  /* 0x0000001e005b7308 */ /* 0x0005220000002400 */
[----:B------:R-:W-:Y:S01]  /*26d0*/  FMUL.FTZ R28, R57, UR7 ;  /* 0x00000007391c7c20 */ /* 0x000fe20008410000 */
[----:B------:R-:W-:Y:S01]  /*26e0*/  FMUL.FTZ R55, R55, UR7 ;  /* 0x0000000737377c20 */ /* 0x000fe20008410000 */
[----:B------:R-:W-:Y:S01]  /*26f0*/  FMUL.FTZ R47, R47, UR7 ;  /* 0x000000072f2f7c20 */ /* 0x000fe20008410000 */
[C-C-:B0-----:R-:W-:Y:S01]  /*2700*/  IADD3 R34, -R16.reuse, 0x1, R33.reuse ;  /* 0x0000000110227810 */ /* 0x141fe20007ffe121 */
[----:B------:R-:W-:Y:S01]  /*2710*/  FMUL.FTZ R14, R45, UR7 ;  /* 0x000000072d0e7c20 */ /* 0x000fe20008410000 */
[----:B------:R-:W-:Y:S01]  /*2720*/  IADD3 R59, -R16, UR53, R33 ;  /* 0x00000035103b7c10 */ /* 0x000fe2000fffe121 */
[----:B------:R-:W-:Y:S01]  /*2730*/  FMUL.FTZ R3, R24, UR7 ;  /* 0x0000000718037c20 */ /* 0x000fe20008410000 */
[----:B------:R-:W-:Y:S01]  /*2740*/  IADD3 R34, -R37, UR53, R34 ;  /* 0x0000003525227c10 */ /* 0x000fe2000fffe122 */
        /* <DEDUP_REMOVED lines=10> */
[----:B--2---:R-:W-:Y:S01]  /*27f0*/  VIADDMNMX R30, R27, R34, R59, PT ;  /* 0x000000221b1e7246 */ /* 0x004fe2000380013b */
[----:B------:R-:W-:Y:S01]  /*2800*/  FMUL.FTZ R27, R63, UR7 ;  /* 0x000000073f1b7c20 */ /* 0x000fe20008410000 */
[----:B------:R-:W-:Y:S01]  /*2810*/  FMUL.FTZ R58, R58, UR7 ;  /* 0x000000073a3a7c20 */ /* 0x000fe20008410000 */
[----:B------:R-:W-:Y:S01]  /*2820*/  FMUL.FTZ R21, R49, UR7 ;  /* 0x0000000731157c20 */ /* 0x000fe20008410000 */
[----:B------:R-:W-:Y:S01]  /*2830*/  ISETP.GT.AND P3, PT, R30, RZ, PT ;  /* 0x000000ff1e00720c */ /* 0x000fe20003f64270 */
[----:B------:R-:W-:Y:S01]  /*2840*/  FMUL.FTZ R62, R62, UR7 ;  /* 0x000000073e3e7c20 */ /* 0x000fe20008410000 */
[C---:B------:R-:W-:Y:S01]  /*2850*/  ISETP.GT.AND P4, PT, R30.reuse, 0x1, PT ;  /* 0x000000011e00780c */ /* 0x040fe20003f84270 */
[----:B------:R-:W-:Y:S01]  /*2860*/  MUFU.TANH R38, R38 ;  /* 0x0000002600267308 */ /* 0x000fe20000002400 */
[----:B------:R-:W-:Y:S01]  /*2870*/  ISETP.GT.AND P5, PT, R30, 0x8, PT ;  /* 0x000000081e00780c */ /* 0x000fe20003fa4270 */
[----:B------:R-:W-:Y:S01]  /*2880*/  FMUL.FTZ R66, R66, UR7 ;  /* 0x0000000742427c20 */ /* 0x000fe20008410000 */
[----:B-1----:R-:W-:Y:S01]  /*2890*/  FSEL R95, R95, -INF , P3 ;  /* 0xff8000005f5f7808 */ /* 0x002fe20001800000 */
[----:B------:R-:W-:Y:S01]  /*28a0*/  FMUL.FTZ R67, R67, UR7 ;  /* 0x0000000743437c20 */ /* 0x000fe20008410000 */
[----:B---3--:R-:W-:Y:S01]  /*28b0*/  FSEL R93, R93, -INF , P4 ;  /* 0xff8000005d5d7808 */ /* 0x008fe20002000000 */
[----:B------:R-:W-:Y:S01]  /*28c0*/  FMUL.FTZ R70, R70, UR7 ;  /* 0x0000000746467c20 */ /* 0x000fe20008410000 */
[C---:B------:R-:W-:Y:S01]  /*28d0*/  ISETP.GT.AND P3, PT, R30.reuse, 0x9, PT ;  /* 0x000000091e00780c */ /* 0x040fe20003f64270 */
[----:B------:R1:W-:Y:S01]  /*28e0*/  MUFU.TANH R33, R26 ;  /* 0x0000001a00217308 */ /* 0x0003e20000002400 */
[----:B----4-:R-:W-:Y:S01]  /*28f0*/  FSEL R91, R91, -INF , P5 ;  /* 0xff8000005b5b7808 */ /* 0x010fe20002800000 */
[----:B------:R-:W-:Y:S01]  /*2900*/  FMUL.FTZ R71, R71, UR7 ;  /* 0x0000000747477c20 */ /* 0x000fe20008410000 */
[----:B------:R-:W-:Y:S01]  /*2910*/  ISETP.GT.AND P4, PT, R30, 0x10, PT ;  /* 0x000000101e00780c */ /* 0x000fe20003f84270 */
[----:B------:R-:W-:Y:S01]  /*2920*/  FMUL.FTZ R74, R74, UR7 ;  /* 0x000000074a4a7c20 */ /* 0x000fe20008410000 */
[----:B0-----:R-:W-:Y:S01]  /*2930*/  FSEL R89, R31, -INF , P3 ;  /* 0xff8000001f597808 */ /* 0x001fe20001800000 */
[----:B------:R-:W-:Y:S01]  /*2940*/  FMUL.FTZ R75, R75, UR7 ;  /* 0x000000074b4b7c20 */ /* 0x000fe20008410000 */
[----:B------:R-:W-:Y:S01]  /*2950*/  ISETP.GT.AND P3, PT, R30, 0x11, PT ;  /* 0x000000111e00780c */ /* 0x000fe20003f64270 */
[----:B------:R-:W0:Y:S01]  /*2960*/  MUFU.TANH R39, R39 ;  /* 0x0000002700277308 */ /* 0x000e220000002400 */
[----:B-1----:R-:W-:Y:S01]  /*2970*/  FMNMX.FTZ R26, R95, R93, !PT ;  /* 0x0000005d5f1a7209 */ /* 0x002fe20007810000 */
[----:B------:R-:W-:Y:S01]  /*2980*/  FMUL.FTZ R78, R78, UR7 ;  /* 0x000000074e4e7c20 */ /* 0x000fe20008410000 */
[----:B------:R-:W-:Y:S01]  /*2990*/  FSEL R63, R29, -INF , P4 ;  /* 0xff8000001d3f7808 */ /* 0x000fe20002000000 */
[----:B------:R-:W-:Y:S01]  /*29a0*/  FMUL.FTZ R79, R79, UR7 ;  /* 0x000000074f4f7c20 */ /* 0x000fe20008410000 */
[----:B------:R-:W-:Y:S01]  /*29b0*/  FMNMX.FTZ R26, R91, R26, !PT ;  /* 0x0000001a5b1a7209 */ /* 0x000fe20007810000 */
[----:B------:R-:W-:Y:S01]  /*29c0*/  FMUL.FTZ R82, R82, UR7 ;  /* 0x0000000752527c20 */ /* 0x000fe20008410000 */
[----:B------:R-:W-:Y:S01]  /*29d0*/  ISETP.GT.AND P4, PT, R30, 0x18, PT ;  /* 0x000000181e00780c */ /* 0x000fe20003f84270 */
[----:B------:R-:W1:Y:S01]  /*29e0*/  MUFU.TANH R42, R42 ;  /* 0x0000002a002a7308 */ /* 0x000e620000002400 */
[----:B------:R-:W-:Y:S01]  /*29f0*/  FMNMX.FTZ R26, R89, R26, !PT ;  /* 0x0000001a591a7209 */ /* 0x000fe20007810000 */
[----:B------:R-:W-:Y:S01]  /*2a00*/  FMUL.FTZ R13, R41, UR7 ;  /* 0x00000007290d7c20 */ /* 0x000fe20008410000 */
[----:B-----5:R-:W-:Y:S01]  /*2a10*/  FSEL R57, R35, -INF , P3 ;  /* 0xff80000023397808 */ /* 0x020fe20001800000 */
[----:B------:R-:W-:Y:S01]  /*2a20*/  FMUL.FTZ R83, R83, UR7 ;  /* 0x0000000753537c20 */ /* 0x000fe20008410000 */
[----:B------:R-:W-:Y:S01]  /*2a30*/  FMNMX.FTZ R26, R63, R26, !PT ;  /* 0x0000001a3f1a7209 */ /* 0x000fe20007810000 */
[----:B------:R-:W-:Y:S01]  /*2a40*/  FMUL.FTZ R86, R86, UR7 ;  /* 0x0000000756567c20 */ /* 0x000fe20008410000 */
[----:B------:R-:W-:Y:S01]  /*2a50*/  ISETP.GT.AND P3, PT, R30, 0x19, PT ;  /* 0x000000191e00780c */ /* 0x000fe20003f64270 */
[----:B------:R-:W-:Y:S01]  /*2a60*/  MUFU.TANH R43, R43 ;  /* 0x0000002b002b7308 */ /* 0x000fe20000002400 */
[----:B------:R-:W-:Y:S01]  /*2a70*/  FMNMX.FTZ R26, R57, R26, !PT ;  /* 0x0000001a391a7209 */ /* 0x000fe20007810000 */
[----:B------:R-:W-:Y:S01]  /*2a80*/  FMUL.FTZ R10, R40, UR7 ;  /* 0x00000007280a7c20 */ /* 0x000fe20008410000 */
[----:B0-----:R-:W-:Y:S01]  /*2a90*/  FSEL R53, R39, -INF , P3 ;  /* 0xff80000027357808 */ /* 0x001fe20001800000 */
[----:B------:R-:W-:Y:S01]  /*2aa0*/  FMUL.FTZ R87, R87, UR7 ;  /* 0x0000000757577c20 */ /* 0x000fe20008410000 */
[----:B------:R-:W-:Y:S01]  /*2ab0*/  ISETP.GT.AND P3, PT, R30, 0x21, PT ;  /* 0x000000211e00780c */ /* 0x000fe20003f64270 */
[----:B------:R-:W-:Y:S01]  /*2ac0*/  FMUL.FTZ R12, R44, UR7 ;  /* 0x000000072c0c7c20 */ /* 0x000fe20008410000 */
[----:B------:R-:W0:Y:S01]  /*2ad0*/  SHFL.IDX PT, R56, R56, RZ, 0x1c1f ;  /* 0x001c1fff38387589 */ /* 0x000e2200000e0000 */
        /* <DEDUP_REMOVED lines=17> */
[----:B---3--:R-:W-:Y:S01]  /*2bf0*/  FSEL R55, R38, -INF , P4 ;  /* 0xff80000026377808 */ /* 0x008fe20002000000 */
[----:B------:R3:W-:Y:S01]  /*2c00*/  @!P1 SYNCS.ARRIVE.TRANS64.RED.A1T0 RZ, [R0+URZ], RZ ;  /* 0x000000ff00ff99a7 */ /* 0x0007e2000810043f */
[----:B------:R-:W-:Y:S01]  /*2c10*/  ISETP.GT.AND P4, PT, R30, 0x20, PT ;  /* 0x000000201e00780c */ /* 0x000fe20003f84270 */
[----:B------:R-:W-:Y:S01]  /*2c20*/  @UP0 ULDC UR6, c[0x0][0x44c] ;  /* 0x0001130000060ab9 */ /* 0x000fe20000000800 */
[----:B------:R-:W-:Y:S01]  /*2c30*/  FMNMX.FTZ R26, R55, R26, !PT ;  /* 0x0000001a371a7209 */ /* 0x000fe20007810000 */
[----:B------:R-:W-:Y:S01]  /*2c40*/  UIMAD.WIDE.U32 UR6, UR38, UR6, URZ ;  /* 0x00000006260672a5 */ /* 0x000fe2000f8e003f */
[----:B-1----:R-:W-:Y:S01]  /*2c50*/  FSEL R52, R42, -INF , P4 ;  /* 0xff8000002a347808 */ /* 0x002fe20002000000 */
[----:B------:R2:W1:Y:S01]  /*2c60*/  MUFU.TANH R48, R50 ;  /* 0x0000003200307308 */ /* 0x0004620000002400 */
[----:B------:R-:W-:Y:S01]  /*2c70*/  ISETP.GT.AND P4, PT, R30, 0x28, PT ;  /* 0x000000281e00780c */ /* 0x000fe20003f84270 */
[----:B------:R-:W-:-:S02]  /*2c80*/  @UP0 USHF.R.U32.HI UR11, URZ, UR14, UR7 ;  /* 0x0000000e3f0b0299 */ /* 0x000fc40008011607 */
[----:B------:R-:W-:Y:S02]  /*2c90*/  UIADD3 UR59, UR59, -0x2, URZ ;  /* 0xfffffffe3b3b7890 */ /* 0x000fe4000fffe03f */
[----:B------:R-:W-:Y:S02]  /*2ca0*/  UIADD3 UR6, UR11, UR53, -UR54 ;  /* 0x000000350b067290 */ /* 0x000fe4000fffe836 */
[----:B------:R4:W-:Y:S01]  /*2cb0*/  MUFU.TANH R36, R27 ;  /* 0x0000001b00247308 */ /* 0x0009e20000002400 */
[----:B--2---:R-:W-:Y:S01]  /*2cc0*/  FSEL R50, R46, -INF , P4 ;  /* 0xff8000002e327808 */ /* 0x004fe20002000000 */
[----:B------:R-:W-:Y:S01]  /*2cd0*/  USHF.R.S32.HI UR7, URZ, 0x1f, UR6 ;  /* 0x0000001f3f077899 */ /* 0x000fe20008011406 */
[----:B------:R-:W-:-:S03]  /*2ce0*/  ISETP.GT.AND P4, PT, R30, 0x30, PT ;  /* 0x000000301e00780c */ /* 0x000fc60003f84270 */
[----:B------:R-:W-:Y:S02]  /*2cf0*/  ULEA.HI UR7, UR7, UR6, URZ, 0x7 ;  /* 0x0000000607077291 */ /* 0x000fe4000f8f383f */
[----:B------:R2:W5:Y:S01]  /*2d00*/  MUFU.TANH R32, R51 ;  /* 0x0000003300207308 */ /* 0x0005620000002400 */
[----:B----4-:R-:W-:Y:S01]  /*2d10*/  FMNMX.FTZ R27, R53, R26, !PT ;  /* 0x0000001a351b7209 */ /* 0x010fe20007810000 */
[----:B------:R-:W-:Y:S01]  /*2d20*/  USHF.R.S32.HI UR7, URZ, 0x7, UR7 ;  /* 0x000000073f077899 */ /* 0x000fe20008011407 */
[----:B-1----:R-:W-:Y:S02]  /*2d30*/  FSEL R48, R48, -INF , P4 ;  /* 0xff80000030307808 */ /* 0x002fe40002000000 */
[----:B------:R-:W-:Y:S01]  /*2d40*/  FMNMX.FTZ R26, R52, R27, !PT ;  /* 0x0000001b341a7209 */ /* 0x000fe20007810000 */
[----:B------:R-:W-:Y:S01]  /*2d50*/  UISETP.LT.AND UP1, UPT, UR40, UR7, UPT ;  /* 0x000000072800728c */ /* 0x000fe2000bf21270 */
[C---:B------:R-:W-:Y:S01]  /*2d60*/  ISETP.GT.AND P4, PT, R30.reuse, 0x38, PT ;  /* 0x000000381e00780c */ /* 0x040fe20003f84270 */
[----:B------:R-:W1:Y:S01]  /*2d70*/  MUFU.TANH R54, R54 ;  /* 0x0000003600367308 */ /* 0x000e620000002400 */
[----:B--2---:R-:W-:Y:S01]  /*2d80*/  FSEL R51, R43, -INF , P3 ;  /* 0xff8000002b337808 */ /* 0x004fe20001800000 */
[----:B------:R-:W-:Y:S01]  /*2d90*/  USEL UR57, UR40, UR7, !UP1 ;  /* 0x0000000728397287 */ /* 0x000fe2000c800000 */
[----:B------:R-:W-:-:S02]  /*2da0*/  ISETP.GT.AND P3, PT, R30, 0x29, PT ;  /* 0x000000291e00780c */ /* 0x000fc40003f64270 */
[----:B------:R-:W-:Y:S01]  /*2db0*/  FMNMX.FTZ R27, R51, R26, !PT ;  /* 0x0000001a331b7209 */ /* 0x000fe20007810000 */
[----:B------:R-:W-:Y:S01]  /*2dc0*/  UISETP.GE.AND UP1, UPT, UR59, UR57, UPT ;  /* 0x000000393b00728c */ /* 0x000fe2000bf26270 */
[----:B------:R-:W-:Y:S01]  /*2dd0*/  FSEL R49, R47, -INF , P3 ;  /* 0xff8000002f317808 */ /* 0x000fe20001800000 */
[----:B------:R-:W2:Y:S01]  /*2de0*/  MUFU.TANH R58, R58 ;  /* 0x0000003a003a7308 */ /* 0x000ea20000002400 */
[----:B------:R-:W-:Y:S02]  /*2df0*/  FMNMX.FTZ R26, R50, R27, !PT ;  /* 0x0000001b321a7209 */ /* 0x000fe40007810000 */
[----:B------:R-:W-:Y:S02]  /*2e00*/  ISETP.GT.AND P3, PT, R30, 0x31, PT ;  /* 0x000000311e00780c */ /* 0x000fe40003f64270 */
[----:B------:R-:W-:Y:S02]  /*2e10*/  FMNMX.FTZ R27, R49, R26, !PT ;  /* 0x0000001a311b7209 */ /* 0x000fe40007810000 */
[----:B-----5:R-:W-:Y:S01]  /*2e20*/  FSEL R47, R32, -INF , P3 ;  /* 0xff800000202f7808 */ /* 0x020fe20001800000 */
[----:B------:R-:W4:Y:S01]  /*2e30*/  MUFU.TANH R62, R62 ;  /* 0x0000003e003e7308 */ /* 0x000f220000002400 */
[----:B------:R-:W-:-:S02]  /*2e40*/  FMNMX.FTZ R26, R48, R27, !PT ;  /* 0x0000001b301a7209 */ /* 0x000fc40007810000 */
[----:B------:R-:W-:Y:S02]  /*2e50*/  ISETP.GT.AND P3, PT, R30, 0x39, PT ;  /* 0x000000391e00780c */ /* 0x000fe40003f64270 */
[----:B-1----:R-:W-:Y:S02]  /*2e60*/  FSEL R46, R54, -INF , P4 ;  /* 0xff800000362e7808 */ /* 0x002fe40002000000 */
[----:B------:R-:W-:Y:S01]  /*2e70*/  FMNMX.FTZ R27, R47, R26, !PT ;  /* 0x0000001a2f1b7209 */ /* 0x000fe20007810000 */
[----:B------:R-:W1:Y:S01]  /*2e80*/  MUFU.TANH R66, R66 ;  /* 0x0000004200427308 */ /* 0x000e620000002400 */
[----:B------:R-:W-:Y:S02]  /*2e90*/  ISETP.GT.AND P4, PT, R30, 0x40, PT ;  /* 0x000000401e00780c */ /* 0x000fe40003f84270 */
[----:B------:R-:W-:Y:S02]  /*2ea0*/  FSEL R45, R45, -INF , P3 ;  /* 0xff8000002d2d7808 */ /* 0x000fe40001800000 */
[----:B------:R-:W-:-:S02]  /*2eb0*/  FMNMX.FTZ R26, R46, R27, !PT ;  /* 0x0000001b2e1a7209 */ /* 0x000fc40007810000 */
[----:B------:R-:W-:Y:S01]  /*2ec0*/  ISETP.GT.AND P3, PT, R30, 0x41, PT ;  /* 0x000000411e00780c */ /* 0x000fe20003f64270 */
[----:B------:R-:W5:Y:S01]  /*2ed0*/  MUFU.TANH R31, R67 ;  /* 0x00000043001f7308 */ /* 0x000f620000002400 */
[----:B--2---:R-:W-:Y:S02]  /*2ee0*/  FSEL R39, R58, -INF , P4 ;  /* 0xff8000003a277808 */ /* 0x004fe40002000000 */
[----:B------:R-:W-:Y:S02]  /*2ef0*/  FMNMX.FTZ R26, R45, R26, !PT ;  /* 0x0000001a2d1a7209 */ /* 0x000fe40007810000 */
[----:B------:R-:W-:Y:S02]  /*2f00*/  ISETP.GT.AND P4, PT, R30, 0x48, PT ;  /* 0x000000481e00780c */ /* 0x000fe40003f84270 */
[----:B------:R-:W-:Y:S01]  /*2f10*/  FSEL R33, R33, -INF , P3 ;  /* 0xff80000021217808 */ /* 0x000fe20001800000 */
[----:B------:R-:W2:Y:S01]  /*2f20*/  MUFU.TANH R70, R70 ;  /* 0x0000004600467308 */ /* 0x000ea20000002400 */
[----:B------:R-:W-:-:S02]  /*2f30*/  FMNMX.FTZ R32, R39, R26, !PT ;  /* 0x0000001a27207209 */ /* 0x000fc40007810000 */
[----:B------:R-:W-:Y:S02]  /*2f40*/  ISETP.GT.AND P3, PT, R30, 0x49, PT ;  /* 0x000000491e00780c */ /* 0x000fe40003f64270 */
[----:B----4-:R-:W-:Y:S02]  /*2f50*/  FSEL R26, R62, -INF , P4 ;  /* 0xff8000003e1a7808 */ /* 0x010fe40002000000 */
[----:B------:R-:W-:Y:S01]  /*2f60*/  FMNMX.FTZ R27, R33, R32, !PT ;  /* 0x00000020211b7209 */ /* 0x000fe20007810000 */
[----:B------:R-:W4:Y:S01]  /*2f70*/  MUFU.TANH R37, R71 ;  /* 0x0000004700257308 */ /* 0x000f220000002400 */
[----:B------:R-:W-:Y:S02]  /*2f80*/  ISETP.GT.AND P4, PT, R30, 0x50, PT ;  /* 0x000000501e00780c */ /* 0x000fe40003f84270 */
[----:B------:R-:W-:Y:S02]  /*2f90*/  FSEL R29, R36, -INF , P3 ;  /* 0xff800000241d7808 */ /* 0x000fe40001800000 */
[----:B------:R-:W-:-:S02]  /*2fa0*/  FMNMX.FTZ R32, R26, R27, !PT ;  /* 0x0000001b1a207209 */ /* 0x000fc40007810000 */
[----:B------:R-:W-:Y:S01]  /*2fb0*/  ISETP.GT.AND P3, PT, R30, 0x51, PT ;  /* 0x000000511e00780c */ /* 0x000fe20003f64270 */
[----:B------:R-:W0:Y:S01]  /*2fc0*/  MUFU.TANH R74, R74 ;  /* 0x0000004a004a7308 */ /* 0x000e220000002400 */
[----:B-1----:R-:W-:Y:S02]  /*2fd0*/  FSEL R27, R66, -INF , P4 ;  /* 0xff800000421b7808 */ /* 0x002fe40002000000 */
[----:B------:R-:W-:Y:S02]  /*2fe0*/  FMNMX.FTZ R32, R29, R32, !PT ;  /* 0x000000201d207209 */ /* 0x000fe40007810000 */
[----:B------:R-:W-:Y:S02]  /*2ff0*/  ISETP.GT.AND P4, PT, R30, 0x58, PT ;  /* 0x000000581e00780c */ /* 0x000fe40003f84270 */
[----:B-----5:R-:W-:Y:S01]  /*3000*/  FSEL R31, R31, -INF , P3 ;  /* 0xff8000001f1f7808 */ /* 0x020fe20001800000 */
[----:B------:R-:W1:Y:S01]  /*3010*/  MUFU.TANH R75, R75 ;  /* 0x0000004b004b7308 */ /* 0x000e620000002400 */
[----:B------:R-:W-:-:S02]  /*3020*/  FMNMX.FTZ R36, R27, R32, !PT ;  /* 0x000000201b247209 */ /* 0x000fc40007810000 */
[----:B------:R-:W-:Y:S02]  /*3030*/  ISETP.GT.AND P3, PT, R30, 0x59, PT ;  /* 0x000000591e00780c */ /* 0x000fe40003f64270 */
[----:B--2---:R-:W-:Y:S02]  /*3040*/  FSEL R32, R70, -INF , P4 ;  /* 0xff80000046207808 */ /* 0x004fe40002000000 */
[----:B------:R-:W-:Y:S01]  /*3050*/  FMNMX.FTZ R35, R31, R36, !PT ;  /* 0x000000241f237209 */ /* 0x000fe20007810000 */
[----:B------:R-:W2:Y:S01]  /*3060*/  MUFU.TANH R78, R78 ;  /* 0x0000004e004e7308 */ /* 0x000ea20000002400 */
[----:B------:R-:W-:Y:S02]  /*3070*/  ISETP.GT.AND P4, PT, R30, 0x60, PT ;  /* 0x000000601e00780c */ /* 0x000fe40003f84270 */
[----:B----4-:R-:W-:Y:S02]  /*3080*/  FSEL R37, R37, -INF , P3 ;  /* 0xff80000025257808 */ /* 0x010fe40001800000 */
[----:B------:R-:W-:-:S02]  /*3090*/  FMNMX.FTZ R38, R32, R35, !PT ;  /* 0x0000002320267209 */ /* 0x000fc40007810000 */
[----:B------:R-:W-:Y:S01]  /*30a0*/  ISETP.GT.AND P3, PT, R30, 0x61, PT ;  /* 0x000000611e00780c */ /* 0x000fe20003f64270 */
[----:B------:R-:W4:Y:S01]  /*30b0*/  MUFU.TANH R79, R79 ;  /* 0x0000004f004f7308 */ /* 0x000f220000002400 */
[----:B0-----:R-:W-:Y:S02]  /*30c0*/  FSEL R36, R74, -INF , P4 ;  /* 0xff8000004a247808 */ /* 0x001fe40002000000 */
[----:B------:R-:W-:Y:S02]  /*30d0*/  FMNMX.FTZ R41, R37, R38, !PT ;  /* 0x0000002625297209 */ /* 0x000fe40007810000 */
[----:B------:R-:W-:Y:S02]  /*30e0*/  ISETP.GT.AND P4, PT, R30, 0x68, PT ;  /* 0x000000681e00780c */ /* 0x000fe40003f84270 */
[----:B-1----:R-:W-:Y:S01]  /*30f0*/  FSEL R35, R75, -INF , P3 ;  /* 0xff8000004b237808 */ /* 0x002fe20001800000 */
[----:B------:R-:W0:Y:S01]  /*3100*/  MUFU.TANH R82, R82 ;  /* 0x0000005200527308 */ /* 0x000e220000002400 */
[----:B------:R-:W-:-:S02]  /*3110*/  FMNMX.FTZ R40, R36, R41, !PT ;  /* 0x0000002924287209 */ /* 0x000fc40007810000 */
[----:B------:R-:W-:Y:S02]  /*3120*/  ISETP.GT.AND P3, PT, R30, 0x69, PT ;  /* 0x000000691e00780c */ /* 0x000fe40003f64270 */
[----:B--2---:R-:W-:Y:S02]  /*3130*/  FSEL R38, R78, -INF , P4 ;  /* 0xff8000004e267808 */ /* 0x004fe40002000000 */
[----:B------:R-:W-:Y:S01]  /*3140*/  FMNMX.FTZ R41, R35, R40, !PT ;  /* 0x0000002823297209 */ /* 0x000fe20007810000 */
[----:B------:R-:W1:Y:S01]  /*3150*/  MUFU.TANH R42, R83 ;  /* 0x00000053002a7308 */ /* 0x000e620000002400 */
[----:B------:R-:W-:Y:S02]  /*3160*/  ISETP.GT.AND P4, PT, R30, 0x70, PT ;  /* 0x000000701e00780c */ /* 0x000fe40003f84270 */
[----:B----4-:R-:W-:Y:S02]  /*3170*/  FSEL R40, R79, -INF , P3 ;  /* 0xff8000004f287808 */ /* 0x010fe40001800000 */
[----:B------:R-:W-:-:S02]  /*3180*/  FMNMX.FTZ R43, R38, R41, !PT ;  /* 0x00000029262b7209 */ /* 0x000fc40007810000 */
[----:B------:R-:W-:Y:S01]  /*3190*/  ISETP.GT.AND P3, PT, R30, 0x71, PT ;  /* 0x000000711e00780c */ /* 0x000fe20003f64270 */
[----:B------:R-:W2:Y:S01]  /*31a0*/  MUFU.TANH R86, R86 ;  /* 0x0000005600567308 */ /* 0x000ea20000002400 */
[----:B0-----:R-:W-:Y:S02]  /*31b0*/  FSEL R41, R82, -INF , P4 ;  /* 0xff80000052297808 */ /* 0x001fe40002000000 */
[----:B------:R-:W-:Y:S02]  /*31c0*/  FMNMX.FTZ R44, R40, R43, !PT ;  /* 0x0000002b282c7209 */ /* 0x000fe40007810000 */
[----:B------:R-:W-:Y:S02]  /*31d0*/  ISETP.GT.AND P4, PT, R30, 0x78, PT ;  /* 0x000000781e00780c */ /* 0x000fe40003f84270 */
[----:B------:R-:W-:Y:S01]  /*31e0*/  FMNMX.FTZ R43, R41, R44, !PT ;  /* 0x0000002c292b7209 */ /* 0x000fe20007810000 */
[----:B------:R-:W0:Y:S01]  /*31f0*/  MUFU.TANH R87, R87 ;  /* 0x0000005700577308 */ /* 0x000e220000002400 */
[----:B-1----:R-:W-:-:S02]  /*3200*/  FSEL R42, R42, -INF , P3 ;  /* 0xff8000002a2a7808 */ /* 0x002fc40001800000 */
[----:B------:R-:W-:Y:S02]  /*3210*/  ISETP.GT.AND P3, PT, R30, 0x79, PT ;  /* 0x000000791e00780c */ /* 0x000fe40003f64270 */
[----:B------:R-:W-:-:S03]  /*3220*/  FMNMX.FTZ R67, R42, R43, !PT ;  /* 0x0000002b2a437209 */ /* 0x000fc60007810000 */
[----:B------:R-:W-:Y:S01]  /*3230*/  MUFU.TANH R3, R3 ;  /* 0x0000000300037308 */ /* 0x000fe20000002400 */
[----:B--2---:R-:W-:-:S04]  /*3240*/  FSEL R44, R86, -INF , P4 ;  /* 0xff800000562c7808 */ /* 0x004fc80002000000 */
[----:B------:R-:W-:-:S03]  /*3250*/  FMNMX.FTZ R30, R44, R67, !PT ;  /* 0x000000432c1e7209 */ /* 0x000fc60007810000 */
[----:B------:R-:W-:Y:S01]  /*3260*/  MUFU.TANH R5, R5 ;  /* 0x0000000500057308 */ /* 0x000fe20000002400 */
[----:B0-----:R-:W-:-:S04]  /*3270*/  FSEL R43, R87, -INF , P3 ;  /* 0xff800000572b7808 */ /* 0x001fc80001800000 */
[----:B------:R-:W-:-:S03]  /*3280*/  FMNMX.FTZ R30, R43, R30, !PT ;  /* 0x0000001e2b1e7209 */ /* 0x000fc60007810000 */
[----:B------:R-:W0:Y:S02]  /*3290*/  MUFU.TANH R11, R11 ;  /* 0x0000000b000b7308 */ /* 0x000e240000002400 */
[----:B------:R-:W1:Y:S06]  /*32a0*/  SHFL.BFLY PT, R67, R30, 0x2, 0x1f ;  /* 0x0c401f001e437f89 */ /* 0x000e6c00000e0000 */
[----:B------:R-:W2:Y:S08]  /*32b0*/  MUFU.TANH R8, R8 ;  /* 0x0000000800087308 */ /* 0x000eb00000002400 */
[----:B------:R4:W-:Y:S08]  /*32c0*/  MUFU.TANH R74, R64 ;  /* 0x00000040004a7308 */ /* 0x0009f00000002400 */
[----:B------:R-:W5:Y:S01]  /*32d0*/  MUFU.TANH R4, R4 ;  /* 0x0000000400047308 */ /* 0x000f620000002400 */
[----:B----4-:R-:W-:-:S02]  /*32e0*/  VIADDMNMX R64, R56, R34, R59, PT ;  /* 0x0000002238407246 */ /* 0x010fc4000380013b */
[----:B-1----:R-:W-:Y:S02]  /*32f0*/  FMNMX.FTZ R67, R30, R67, !PT ;  /* 0x000000431e437209 */ /* 0x002fe40007810000 */
[C---:B------:R-:W-:Y:S02]  /*3300*/  ISETP.GT.AND P4, PT, R64.reuse, 0x1, PT ;  /* 0x000000014000780c */ /* 0x040fe40003f84270 */
[----:B------:R-:W-:Y:S01]  /*3310*/  ISETP.GT.AND P5, PT, R64, 0x8, PT ;  /* 0x000000084000780c */ /* 0x000fe20003fa4270 */
[----:B------:R-:W1:Y:S01]  /*3320*/  SHFL.BFLY PT, R30, R67, 0x1, 0x1f ;  /* 0x0c201f00431e7f89 */ /* 0x000e6200000e0000 */
[----:B------:R-:W4:Y:S02]  /*3330*/  MUFU.TANH R7, R7 ;  /* 0x0000000700077308 */ /* 0x000f240000002400 */
[----:B0-----:R-:W-:-:S06]  /*3340*/  FSEL R56, R11, -INF , P5 ;  /* 0xff8000000b387808 */ /* 0x001fcc0002800000 */
[----:B------:R0:W-:Y:S08]  /*3350*/  MUFU.TANH R70, R60 ;  /* 0x0000003c00467308 */ /* 0x0001f00000002400 */
[----:B------:R-:W3:Y:S01]  /*3360*/  MUFU.TANH R6, R6 ;  /* 0x0000000600067308 */ /* 0x000ee20000002400 */
[----:B0-----:R-:W-:Y:S02]  /*3370*/  FSEL R60, R5, -INF , P4 ;  /* 0xff800000053c7808 */ /* 0x001fe40002000000 */
[----:B------:R-:W-:-:S02]  /*3380*/  ISETP.GT.AND P4, PT, R64, 0x10, PT ;  /* 0x000000104000780c */ /* 0x000fc40003f84270 */
[----:B-1----:R-:W-:-:S03]  /*3390*/  FMNMX.FTZ R30, R67, R30, !PT ;  /* 0x0000001e431e7209 */ /* 0x002fc60007810000 */
[----:B------:R-:W0:Y:S01]  /*33a0*/  MUFU.TANH R9, R9 ;  /* 0x0000000900097308 */ /* 0x000e220000002400 */
[C---:B------:R-:W-:Y:S01]  /*33b0*/  FSETP.NEU.FTZ.AND P3, PT, R30.reuse, -INF , PT ;  /* 0xff8000001e00780b */ /* 0x040fe20003f7d000 */
[----:B------:R-:W-:-:S06]  /*33c0*/  FMUL.FTZ R54, R30, UR10 ;  /* 0x0000000a1e367c20 */ /* 0x000fcc0008410000 */
[----:B------:R5:W-:Y:S01]  /*33d0*/  MUFU.TANH R71, R61 ;  /* 0x0000003d00477308 */ /* 0x000be20000002400 */
[----:B------:R-:W-:Y:S02]  /*33e0*/  FSEL R54, R54, RZ, P3 ;  /* 0x000000ff36367208 */ /* 0x000fe40001800000 */
[----:B------:R-:W-:-:S03]  /*33f0*/  ISETP.GT.AND P3, PT, R64, RZ, PT ;  /* 0x000000ff4000720c */ /* 0x000fc60003f64270 */
[--C-:B------:R-:W-:Y:S01]  /*3400*/  FFMA.FTZ R177, R63, UR10, -R54.reuse ;  /* 0x0000000a3fb17c23 */ /* 0x100fe20008010836 */
[----:B------:R-:W-:Y:S01]  /*3410*/  FSEL R59, R3, -INF , P3 ;  /* 0xff800000033b7808 */ /* 0x000fe20001800000 */
[----:B------:R-:W-:Y:S01]  /*3420*/  MUFU.TANH R10, R10 ;  /* 0x0000000a000a7308 */ /* 0x000fe20000002400 */
[----:B------:R-:W-:Y:S01]  /*3430*/  ISETP.GT.AND P3, PT, R64, 0x9, PT ;  /* 0x000000094000780c */ /* 0x000fe20003f64270 */
[--C-:B------:R-:W-:Y:S01]  /*3440*/  FFMA.FTZ R179, R55, UR10, -R54.reuse ;  /* 0x0000000a37b37c23 */ /* 0x100fe20008010836 */
[----:B------:R-:W-:Y:S01]  /*3450*/  FMNMX.FTZ R3, R59, R60, !PT ;  /* 0x0000003c3b037209 */ /* 0x000fe20007810000 */
[--C-:B------:R-:W-:Y:S01]  /*3460*/  FFMA.FTZ R5, R53, UR10, -R54.reuse ;  /* 0x0000000a35057c23 */ /* 0x100fe20008010836 */
[----:B--2---:R-:W-:Y:S01]  /*3470*/  FSEL R58, R8, -INF , P3 ;  /* 0xff800000083a7808 */ /* 0x004fe20001800000 */
[--C-:B------:R-:W-:Y:S01]  /*3480*/  FFMA.FTZ R173, R52, UR10, -R54.reuse ;  /* 0x0000000a34ad7c23 */ /* 0x100fe20008010836 */
[----:B------:R-:W-:Y:S01]  /*3490*/  FMNMX.FTZ R3, R56, R3, !PT ;  /* 0x0000000338037209 */ /* 0x000fe20007810000 */
[----:B------:R-:W1:Y:S01]  /*34a0*/  MUFU.TANH R13, R13 ;  /* 0x0000000d000d7308 */ /* 0x000e620000002400 */
[----:B-----5:R-:W-:Y:S01]  /*34b0*/  FSEL R61, R4, -INF , P4 ;  /* 0xff800000043d7808 */ /* 0x020fe20002000000 */
[--C-:B------:R-:W-:Y:S01]  /*34c0*/  FFMA.FTZ R175, R50, UR10, -R54.reuse ;  /* 0x0000000a32af7c23 */ /* 0x100fe20008010836 */
[----:B------:R-:W-:Y:S01]  /*34d0*/  ISETP.GT.AND P3, PT, R64, 0x11, PT ;  /* 0x000000114000780c */ /* 0x000fe20003f64270 */
[--C-:B------:R-:W-:Y:S01]  /*34e0*/  FFMA.FTZ R169, R48, UR10, -R54.reuse ;  /* 0x0000000a30a97c23 */ /* 0x100fe20008010836 */
[----:B------:R-:W-:Y:S01]  /*34f0*/  FMNMX.FTZ R4, R58, R3, !PT ;  /* 0x000000033a047209 */ /* 0x000fe20007810000 */
[--C-:B------:R-:W-:Y:S01]  /*3500*/  FFMA.FTZ R153, R39, UR10, -R54.reuse ;  /* 0x0000000a27997c23 */ /* 0x100fe20008010836 */
[----:B------:R-:W-:Y:S01]  /*3510*/  ISETP.GT.AND P4, PT, R64, 0x18, PT ;  /* 0x000000184000780c */ /* 0x000fe20003f84270 */
[----:B------:R-:W-:Y:S01]  /*3520*/  MUFU.TANH R12, R12 ;  /* 0x0000000c000c7308 */ /* 0x000fe20000002400 */
[----:B----4-:R-:W-:Y:S01]  /*3530*/  FSEL R62, R7, -INF , P3 ;  /* 0xff800000073e7808 */ /* 0x010fe20001800000 */
[--C-:B------:R-:W-:Y:S01]  /*3540*/  FFMA.FTZ R39, R33, UR10, -R54.reuse ;  /* 0x0000000a21277c23 */ /* 0x100fe20008010836 */
[----:B------:R-:W-:Y:S01]  /*3550*/  FMNMX.FTZ R3, R61, R4, !PT ;  /* 0x000000043d037209 */ /* 0x000fe20007810000 */
[--C-:B------:R-:W-:Y:S01]  /*3560*/  FFMA.FTZ R4, R57, UR10, -R54.reuse ;  /* 0x0000000a39047c23 */ /* 0x100fe20008010836 */
[----:B---3--:R-:W-:Y:S01]  /*3570*/  FSEL R63, R6, -INF , P4 ;  /* 0xff800000063f7808 */ /* 0x008fe20002000000 */
[--C-:B------:R-:W-:Y:S01]  /*3580*/  FFMA.FTZ R171, R46, UR10, -R54.reuse ;  /* 0x0000000a2eab7c23 */ /* 0x100fe20008010836 */
[----:B------:R-:W-:Y:S01]  /*3590*/  ISETP.GT.AND P3, PT, R64, 0x19, PT ;  /* 0x000000194000780c */ /* 0x000fe20003f64270 */
[----:B------:R-:W2:Y:S01]  /*35a0*/  MUFU.TANH R14, R14 ;  /* 0x0000000e000e7308 */ /* 0x000ea20000002400 */
[----:B------:R-:W-:Y:S01]  /*35b0*/  FMNMX.FTZ R6, R62, R3, !PT ;  /* 0x000000033e067209 */ /* 0x000fe20007810000 */
[--C-:B------:R-:W-:Y:S01]  /*35c0*/  FFMA.FTZ R181, R95, UR10, -R54.reuse ;  /* 0x0000000a5fb57c23 */ /* 0x100fe20008010836 */
[C---:B------:R-:W-:Y:S01]  /*35d0*/  ISETP.GT.AND P4, PT, R64.reuse, 0x20, PT ;  /* 0x000000204000780c */ /* 0x040fe20003f84270 */
[--C-:B------:R-:W-:Y:S01]  /*35e0*/  FFMA.FTZ R93, R93, UR10, -R54.reuse ;  /* 0x0000000a5d5d7c23 */ /* 0x100fe20008010836 */
[----:B0-----:R-:W-:Y:S01]  /*35f0*/  FSEL R57, R9, -INF , P3 ;  /* 0xff80000009397808 */ /* 0x001fe20001800000 */
[--C-:B------:R-:W-:Y:S01]  /*3600*/  FFMA.FTZ R183, R91, UR10, -R54.reuse ;  /* 0x0000000a5bb77c23 */ /* 0x100fe20008010836 */
[----:B------:R-:W-:Y:S01]  /*3610*/  FMNMX.FTZ R6, R63, R6, !PT ;  /* 0x000000063f067209 */ /* 0x000fe20007810000 */
[----:B------:R-:W0:Y:S01]  /*3620*/  MUFU.TANH R15, R15 ;  /* 0x0000000f000f7308 */ /* 0x000e220000002400 */
[----:B------:R-:W-:Y:S01]  /*3630*/  ISETP.GT.AND P3, PT, R64, 0x21, PT ;  /* 0x000000214000780c */ /* 0x000fe20003f64270 */
[--C-:B------:R-:W-:Y:S01]  /*3640*/  FFMA.FTZ R89, R89, UR10, -R54.reuse ;  /* 0x0000000a59597c23 */ /* 0x100fe20008010836 */
[----:B------:R-:W-:Y:S01]  /*3650*/  FMNMX.FTZ R6, R57, R6, !PT ;  /* 0x0000000639067209 */ /* 0x000fe20007810000 */
[--C-:B------:R-:W-:Y:S01]  /*3660*/  FFMA.FTZ R157, R27, UR10, -R54.reuse ;  /* 0x0000000a1b9d7c23 */ /* 0x100fe20008010836 */
[----:B-1----:R-:W-:Y:S01]  /*3670*/  FSEL R55, R13, -INF , P3 ;  /* 0xff8000000d377808 */ /* 0x002fe20001800000 */
[--C-:B------:R-:W-:Y:S01]  /*3680*/  FFMA.FTZ R167, R44, UR10, -R54.reuse ;  /* 0x0000000a2ca77c23 */ /* 0x100fe20008010836 */
[----:B------:R-:W-:Y:S01]  /*3690*/  ISETP.GT.AND P3, PT, R64, 0x29, PT ;  /* 0x000000294000780c */ /* 0x000fe20003f64270 */
[----:B------:R1:W-:Y:S01]  /*36a0*/  MUFU.TANH R75, R65 ;  /* 0x00000041004b7308 */ /* 0x0003e20000002400 */
[--C-:B------:R-:W-:Y:S01]  /*36b0*/  FFMA.FTZ R159, R32, UR10, -R54.reuse ;  /* 0x0000000a209f7c23 */ /* 0x100fe20008010836 */
[--C-:B------:R-:W-:Y:S01]  /*36c0*/  FFMA.FTZ R32, R37, UR10, -R54.reuse ;  /* 0x0000000a25207c23 */ /* 0x100fe20008010836 */
[----:B--2---:R-:W-:Y:S01]  /*36d0*/  FSEL R53, R14, -INF , P3 ;  /* 0xff8000000e357808 */ /* 0x004fe20001800000 */
[--C-:B------:R-:W-:Y:S01]  /*36e0*/  FFMA.FTZ R155, R26, UR10, -R54.reuse ;  /* 0x0000000a1a9b7c23 */ /* 0x100fe20008010836 */
[----:B------:R-:W-:Y:S01]  /*36f0*/  ISETP.GT.AND P3, PT, R64, 0x31, PT ;  /* 0x000000314000780c */ /* 0x000fe20003f64270 */
[--C-:B------:R-:W-:Y:S01]  /*3700*/  FFMA.FTZ R26, R29, UR10, -R54.reuse ;  /* 0x0000000a1d1a7c23 */ /* 0x100fe20008010836 */
[--C-:B------:R-:W-:Y:S01]  /*3710*/  FFMA.FTZ R161, R36, UR10, -R54.reuse ;  /* 0x0000000a24a17c23 */ /* 0x100fe20008010836 */
[----:B------:R-:W2:Y:S01]  /*3720*/  MUFU.TANH R21, R21 ;  /* 0x0000001500157308 */ /* 0x000ea20000002400 */
[----:B-1----:R-:W-:Y:S01]  /*3730*/  FSEL R65, R10, -INF , P4 ;  /* 0xff8000000a417808 */ /* 0x002fe20002000000 */
[--C-:B------:R-:W-:Y:S01]  /*3740*/  FFMA.FTZ R163, R38, UR10, -R54.reuse ;  /* 0x0000000a26a37c23 */ /* 0x100fe20008010836 */
[----:B------:R-:W-:Y:S01]  /*3750*/  ISETP.GT.AND P4, PT, R64, 0x28, PT ;  /* 0x000000284000780c */ /* 0x000fe20003f84270 */
[--C-:B------:R-:W-:Y:S01]  /*3760*/  FFMA.FTZ R36, R35, UR10, -R54.reuse ;  /* 0x0000000a23247c23 */ /* 0x100fe20008010836 */
[----:B------:R-:W-:Y:S01]  /*3770*/  FMNMX.FTZ R6, R65, R6, !PT ;  /* 0x0000000641067209 */ /* 0x000fe20007810000 */
[--C-:B------:R-:W-:Y:S01]  /*3780*/  FFMA.FTZ R38, R40, UR10, -R54.reuse ;  /* 0x0000000a28267c23 */ /* 0x100fe20008010836 */
[----:B------:R-:W-:Y:S01]  /*3790*/  FSEL R66, R12, -INF , P4 ;  /* 0xff8000000c427808 */ /* 0x000fe20002000000 */
[----:B------:R-:W-:Y:S01]  /*37a0*/  MUFU.TANH R20, R20 ;  /* 0x0000001400147308 */ /* 0x000fe20000002400 */
[----:B------:R-:W-:Y:S01]  /*37b0*/  FMNMX.FTZ R3, R55, R6, !PT ;  /* 0x0000000637037209 */ /* 0x000fe20007810000 */
[--C-:B------:R-:W-:Y:S01]  /*37c0*/  FFMA.FTZ R40, R42, UR10, -R54.reuse ;  /* 0x0000000a2a287c23 */ /* 0x100fe20008010836 */
[----:B------:R-:W-:Y:S01]  /*37d0*/  ISETP.GT.AND P4, PT, R64, 0x30, PT ;  /* 0x000000304000780c */ /* 0x000fe20003f84270 */
[--C-:B------:R-:W-:Y:S01]  /*37e0*/  FFMA.FTZ R47, R47, UR10, -R54.reuse ;  /* 0x0000000a2f2f7c23 */ /* 0x100fe20008010836 */
[----:B------:R-:W-:Y:S01]  /*37f0*/  FMNMX.FTZ R10, R66, R3, !PT ;  /* 0x00000003420a7209 */ /* 0x000fe20007810000 */
[--C-:B------:R-:W-:Y:S01]  /*3800*/  FFMA.FTZ R45, R45, UR10, -R54.reuse ;  /* 0x0000000a2d2d7c23 */ /* 0x100fe20008010836 */
[----:B0-----:R-:W-:Y:S01]  /*3810*/  FSEL R67, R15, -INF , P4 ;  /* 0xff8000000f437808 */ /* 0x001fe20002000000 */
[----:B------:R-:W0:Y:S01]  /*3820*/  MUFU.TANH R24, R24 ;  /* 0x0000001800187308 */ /* 0x000e220000002400 */
[----:B------:R-:W-:Y:S01]  /*3830*/  FMNMX.FTZ R10, R53, R10, !PT ;  /* 0x0000000a350a7209 */ /* 0x000fe20007810000 */
[--C-:B------:R-:W-:Y:S01]  /*3840*/  FFMA.FTZ R165, R41, UR10, -R54.reuse ;  /* 0x0000000a29a57c23 */ /* 0x100fe20008010836 */
[----:B------:R-:W-:Y:S01]  /*3850*/  ISETP.GT.AND P4, PT, R64, 0x38, PT ;  /* 0x000000384000780c */ /* 0x000fe20003f84270 */
[----:B------:R-:W-:Y:S01]  /*3860*/  FFMA.FTZ R42, R43, UR10, -R54 ;  /* 0x0000000a2b2a7c23 */ /* 0x000fe20008010836 */
[----:B--2---:R-:W-:-:S02]  /*3870*/  FSEL R52, R21, -INF , P3 ;  /* 0xff80000015347808 */ /* 0x004fc40001800000 */
[----:B------:R-:W-:Y:S02]  /*3880*/  CS2R R94, SRZ ;  /* 0x00000000005e7805 */ /* 0x000fe4000001ff00 */
[----:B------:R-:W-:Y:S01]  /*3890*/  FMNMX.FTZ R3, R67, R10, !PT ;  /* 0x0000000a43037209 */ /* 0x000fe20007810000 */
[----:B------:R-:W-:Y:S01]  /*38a0*/  MUFU.TANH R25, R25 ;  /* 0x0000001900197308 */ /* 0x000fe20000002400 */
[----:B------:R-:W-:Y:S01]  /*38b0*/  ISETP.GT.AND P3, PT, R64, 0x39, PT ;  /* 0x000000394000780c */ /* 0x000fe20003f64270 */
[----:B------:R-:W-:Y:S01]  /*38c0*/  FFMA.FTZ R10, R51, UR10, -R54 ;  /* 0x0000000a330a7c23 */ /* 0x000fe20008010836 */
[----:B------:R-:W-:Y:S02]  /*38d0*/  FMNMX.FTZ R3, R52, R3, !PT ;  /* 0x0000000334037209 */ /* 0x000fe40007810000 */
[----:B------:R-:W-:-:S03]  /*38e0*/  CS2R R90, SRZ ;  /* 0x00000000005a7805 */ /* 0x000fc6000001ff00 */
[----:B------:R-:W1:Y:S01]  /*38f0*/  MUFU.TANH R28, R28 ;  /* 0x0000001c001c7308 */ /* 0x000e620000002400 */
[----:B0-----:R-:W-:Y:S02]  /*3900*/  FSEL R51, R24, -INF , P3 ;  /* 0xff80000018337808 */ /* 0x001fe40001800000 */
[----:B------:R-:W-:-:S05]  /*3910*/  ISETP.GT.AND P3, PT, R64, 0x41, PT ;  /* 0x000000414000780c */ /* 0x000fca0003f64270 */
[----:B------:R0:W2:Y:S08]  /*3920*/  MUFU.TANH R78, R68 ;  /* 0x00000044004e7308 */ /* 0x0000b00000002400 */
[----:B------:R3:W4:Y:S01]  /*3930*/  MUFU.TANH R79, R69 ;  /* 0x00000045004f7308 */ /* 0x0007220000002400 */
[----:B0-----:R-:W-:Y:S02]  /*3940*/  FSEL R68, R20, -INF , P4 ;  /* 0xff80000014447808 */ /* 0x001fe40002000000 */
[----:B------:R-:W-:-:S02]  /*3950*/  ISETP.GT.AND P4, PT, R64, 0x40, PT ;  /* 0x000000404000780c */ /* 0x000fc40003f84270 */
[----:B------:R-:W-:Y:S02]  /*3960*/  FMNMX.FTZ R12, R68, R3, !PT ;  /* 0x00000003440c7209 */ /* 0x000fe40007810000 */
[----:B-1----:R-:W-:Y:S01]  /*3970*/  FSEL R50, R28, -INF , P3 ;  /* 0xff8000001c327808 */ /* 0x002fe20001800000 */
[----:B------:R0:W1:Y:S01]  /*3980*/  MUFU.TANH R82, R72 ;  /* 0x0000004800527308 */ /* 0x0000620000002400 */
[----:B---3--:R-:W-:Y:S02]  /*3990*/  FSEL R69, R25, -INF , P4 ;  /* 0xff80000019457808 */ /* 0x008fe40002000000 */
[----:B------:R-:W-:Y:S02]  /*39a0*/  FMNMX.FTZ R12, R51, R12, !PT ;  /* 0x0000000c330c7209 */ /* 0x000fe40007810000 */
[C---:B------:R-:W-:Y:S02]  /*39b0*/  ISETP.GT.AND P4, PT, R64.reuse, 0x48, PT ;  /* 0x000000484000780c */ /* 0x040fe40003f84270 */
[----:B------:R-:W-:Y:S01]  /*39c0*/  FMNMX.FTZ R3, R69, R12, !PT ;  /* 0x0000000c45037209 */ /* 0x000fe20007810000 */
[----:B------:R-:W3:Y:S01]  /*39d0*/  MUFU.TANH R73, R73 ;  /* 0x0000004900497308 */ /* 0x000ee20000002400 */
[----:B------:R-:W-:Y:S01]  /*39e0*/  ISETP.GT.AND P3, PT, R64, 0x49, PT ;  /* 0x000000494000780c */ /* 0x000fe20003f64270 */
[----:B------:R-:W-:Y:S01]  /*39f0*/  FFMA.FTZ R12, R49, UR10, -R54 ;  /* 0x0000000a310c7c23 */ /* 0x000fe20008010836 */
[----:B------:R-:W-:-:S02]  /*3a00*/  FSEL R70, R70, -INF , P4 ;  /* 0xff80000046467808 */ /* 0x000fc40002000000 */
[----:B------:R-:W-:Y:S02]  /*3a10*/  FMNMX.FTZ R3, R50, R3, !PT ;  /* 0x0000000332037209 */ /* 0x000fe40007810000 */
[----:B------:R-:W-:Y:S01]  /*3a20*/  ISETP.GT.AND P4, PT, R64, 0x50, PT ;  /* 0x000000504000780c */ /* 0x000fe20003f84270 */
[----:B------:R-:W5:Y:S01]  /*3a30*/  MUFU.TANH R76, R76 ;  /* 0x0000004c004c7308 */ /* 0x000f620000002400 */
[----:B------:R-:W-:Y:S02]  /*3a40*/  FSEL R71, R71, -INF , P3 ;  /* 0xff80000047477808 */ /* 0x000fe40001800000 */
[----:B------:R-:W-:Y:S02]  /*3a50*/  FMNMX.FTZ R14, R70, R3, !PT ;  /* 0x00000003460e7209 */ /* 0x000fe40007810000 */
[----:B------:R-:W-:Y:S02]  /*3a60*/  ISETP.GT.AND P3, PT, R64, 0x51, PT ;  /* 0x000000514000780c */ /* 0x000fe40003f64270 */
[----:B0-----:R-:W-:Y:S01]  /*3a70*/  FSEL R72, R74, -INF , P4 ;  /* 0xff8000004a487808 */ /* 0x001fe20002000000 */
[----:B------:R0:W-:Y:S01]  /*3a80*/  MUFU.EX2 R6, R5 ;  /* 0x0000000500067308 */ /* 0x0001e20000000800 */
[----:B------:R-:W-:-:S02]  /*3a90*/  FMNMX.FTZ R3, R71, R14, !PT ;  /* 0x0000000e47037209 */ /* 0x000fc40007810000 */
[----:B------:R-:W-:Y:S02]  /*3aa0*/  ISETP.GT.AND P4, PT, R64, 0x58, PT ;  /* 0x000000584000780c */ /* 0x000fe40003f84270 */
[----:B------:R-:W-:Y:S02]  /*3ab0*/  FSEL R49, R75, -INF , P3 ;  /* 0xff8000004b317808 */ /* 0x000fe40001800000 */
[----:B------:R-:W-:Y:S01]  /*3ac0*/  FMNMX.FTZ R14, R72, R3, !PT ;  /* 0x00000003480e7209 */ /* 0x000fe20007810000 */
[----:B------:R-:W5:Y:S01]  /*3ad0*/  MUFU.TANH R77, R77 ;  /* 0x0000004d004d7308 */ /* 0x000f620000002400 */
[----:B------:R-:W-:Y:S02]  /*3ae0*/  ISETP.GT.AND P3, PT, R64, 0x59, PT ;  /* 0x000000594000780c */ /* 0x000fe40003f64270 */
[----:B--2---:R-:W-:Y:S02]  /*3af0*/  FSEL R48, R78, -INF , P4 ;  /* 0xff8000004e307808 */ /* 0x004fe40002000000 */
[----:B0-----:R-:W-:-:S02]  /*3b00*/  FMNMX.FTZ R5, R49, R14, !PT ;  /* 0x0000000e31057209 */ /* 0x001fc40007810000 */
[----:B------:R-:W-:Y:S01]  /*3b10*/  ISETP.GT.AND P4, PT, R64, 0x60, PT ;  /* 0x000000604000780c */ /* 0x000fe20003f84270 */
[----:B------:R-:W0:Y:S01]  /*3b20*/  MUFU.TANH R80, R80 ;  /* 0x0000005000507308 */ /* 0x000e220000002400 */
[----:B----4-:R-:W-:Y:S02]  /*3b30*/  FSEL R3, R79, -INF , P3 ;  /* 0xff8000004f037808 */ /* 0x010fe40001800000 */
[----:B------:R-:W-:Y:S02]  /*3b40*/  FMNMX.FTZ R20, R48, R5, !PT ;  /* 0x0000000530147209 */ /* 0x000fe40007810000 */
[----:B------:R-:W-:Y:S02]  /*3b50*/  ISETP.GT.AND P3, PT, R64, 0x61, PT ;  /* 0x000000614000780c */ /* 0x000fe40003f64270 */
[----:B-1----:R-:W-:Y:S01]  /*3b60*/  FSEL R15, R82, -INF , P4 ;  /* 0xff800000520f7808 */ /* 0x002fe20002000000 */
[----:B------:R-:W1:Y:S01]  /*3b70*/  MUFU.TANH R81, R81 ;  /* 0x0000005100517308 */ /* 0x000e620000002400 */
[----:B------:R-:W-:-:S02]  /*3b80*/  FMNMX.FTZ R20, R3, R20, !PT ;  /* 0x0000001403147209 */ /* 0x000fc40007810000 */
[C---:B------:R-:W-:Y:S02]  /*3b90*/  ISETP.GT.AND P4, PT, R64.reuse, 0x68, PT ;  /* 0x000000684000780c */ /* 0x040fe40003f84270 */
[----:B---3--:R-:W-:Y:S02]  /*3ba0*/  FSEL R11, R73, -INF , P3 ;  /* 0xff800000490b7808 */ /* 0x008fe40001800000 */
[----:B------:R-:W-:Y:S01]  /*3bb0*/  FMNMX.FTZ R20, R15, R20, !PT ;  /* 0x000000140f147209 */ /* 0x000fe20007810000 */
[----:B------:R-:W2:Y:S01]  /*3bc0*/  MUFU.TANH R84, R84 ;  /* 0x0000005400547308 */ /* 0x000ea20000002400 */
[----:B------:R-:W-:Y:S02]  /*3bd0*/  ISETP.GT.AND P3, PT, R64, 0x69, PT ;  /* 0x000000694000780c */ /* 0x000fe40003f64270 */
[----:B-----5:R-:W-:Y:S02]  /*3be0*/  FSEL R7, R76, -INF , P4 ;  /* 0xff8000004c077808 */ /* 0x020fe40002000000 */
[----:B------:R-:W-:-:S02]  /*3bf0*/  FMNMX.FTZ R24, R11, R20, !PT ;  /* 0x000000140b187209 */ /* 0x000fc40007810000 */
[C---:B------:R-:W-:Y:S01]  /*3c00*/  ISETP.GT.AND P4, PT, R64.reuse, 0x70, PT ;  /* 0x000000704000780c */ /* 0x040fe20003f84270 */
[----:B------:R-:W3:Y:S01]  /*3c10*/  MUFU.TANH R85, R85 ;  /* 0x0000005500557308 */ /* 0x000ee20000002400 */
[----:B------:R-:W-:Y:S02]  /*3c20*/  FSEL R9, R77, -INF , P3 ;  /* 0xff8000004d097808 */ /* 0x000fe40001800000 */
[----:B------:R-:W-:Y:S02]  /*3c30*/  FMNMX.FTZ R24, R7, R24, !PT ;  /* 0x0000001807187209 */ /* 0x000fe40007810000 */
[----:B------:R-:W-:Y:S02]  /*3c40*/  ISETP.GT.AND P3, PT, R64, 0x71, PT ;  /* 0x000000714000780c */ /* 0x000fe40003f64270 */
[----:B0-----:R-:W-:Y:S01]  /*3c50*/  FSEL R13, R80, -INF , P4 ;  /* 0xff800000500d7808 */ /* 0x001fe20002000000 */
[----:B------:R-:W-:Y:S01]  /*3c60*/  MUFU.EX2 R181, R181 ;  /* 0x000000b500b57308 */ /* 0x000fe20000000800 */
[----:B------:R-:W-:-:S02]  /*3c70*/  FMNMX.FTZ R24, R9, R24, !PT ;  /* 0x0000001809187209 */ /* 0x000fc40007810000 */
[C---:B------:R-:W-:Y:S02]  /*3c80*/  ISETP.GT.AND P4, PT, R64.reuse, 0x78, PT ;  /* 0x000000784000780c */ /* 0x040fe40003f84270 */
[----:B-1----:R-:W-:Y:S02]  /*3c90*/  FSEL R5, R81, -INF , P3 ;  /* 0xff80000051057808 */ /* 0x002fe40001800000 */
[----:B------:R-:W-:Y:S01]  /*3ca0*/  FMNMX.FTZ R24, R13, R24, !PT ;  /* 0x000000180d187209 */ /* 0x000fe20007810000 */
[----:B------:R0:W1:Y:S01]  /*3cb0*/  MUFU.EX2 R34, R93 ;  /* 0x0000005d00227308 */ /* 0x0000620000000800 */
[----:B------:R-:W-:Y:S02]  /*3cc0*/  ISETP.GT.AND P3, PT, R64, 0x79, PT ;  /* 0x000000794000780c */ /* 0x000fe40003f64270 */
[----:B--2---:R-:W-:Y:S02]  /*3cd0*/  FSEL R21, R84, -INF , P4 ;  /* 0xff80000054157808 */ /* 0x004fe40002000000 */
[----:B------:R-:W-:-:S02]  /*3ce0*/  FMNMX.FTZ R28, R5, R24, !PT ;  /* 0x00000018051c7209 */ /* 0x000fc40007810000 */
[----:B---3--:R-:W-:Y:S01]  /*3cf0*/  FSEL R25, R85, -INF , P3 ;  /* 0xff80000055197808 */ /* 0x008fe20001800000 */
[----:B------:R-:W2:Y:S01]  /*3d00*/  MUFU.EX2 R183, R183 ;  /* 0x000000b700b77308 */ /* 0x000ea20000000800 */
[----:B------:R-:W-:Y:S02]  /*3d10*/  FMNMX.FTZ R28, R21, R28, !PT ;  /* 0x0000001c151c7209 */ /* 0x000fe40007810000 */
[----:B0-----:R-:W-:Y:S02]  /*3d20*/  CS2R R92, SRZ ;  /* 0x00000000005c7805 */ /* 0x001fe4000001ff00 */
[----:B------:R-:W-:Y:S01]  /*3d30*/  FMNMX.FTZ R33, R25, R28, !PT ;  /* 0x0000001c19217209 */ /* 0x000fe20007810000 */
[----:B------:R-:W-:Y:S02]  /*3d40*/  FFMA.FTZ R28, R31, UR10, -R54 ;  /* 0x0000000a1f1c7c23 */ /* 0x000fe40008010836 */
[----:B------:R0:W3:Y:S02]  /*3d50*/  MUFU.EX2 R8, R89 ;  /* 0x0000005900087308 */ /* 0x0000e40000000800 */
[----:B------:R-:W4:Y:S06]  /*3d60*/  SHFL.BFLY PT, R46, R33, 0x2, 0x1f ;  /* 0x0c401f00212e7f89 */ /* 0x000f2c00000e0000 */
[----:B------:R-:W5:Y:S01]  /*3d70*/  MUFU.EX2 R177, R177 ;  /* 0x000000b100b17308 */ /* 0x000f620000000800 */
[----:B0-----:R-:W-:-:S07]  /*3d80*/  CS2R R88, SRZ ;  /* 0x0000000000587805 */ /* 0x001fce000001ff00 */
[----:B------:R-:W0:Y:S08]  /*3d90*/  MUFU.EX2 R4, R4 ;  /* 0x0000000400047308 */ /* 0x000e300000000800 */
[----:B------:R-:W0:Y:S01]  /*3da0*/  MUFU.EX2 R179, R179 ;  /* 0x000000b300b37308 */ /* 0x000e220000000800 */
[----:B----4-:R-:W-:-:S05]  /*3db0*/  FMNMX.FTZ R46, R33, R46, !PT ;  /* 0x0000002e212e7209 */ /* 0x010fca0007810000 */
[----:B------:R-:W4:Y:S02]  /*3dc0*/  SHFL.BFLY PT, R33, R46, 0x1, 0x1f ;  /* 0x0c201f002e217f89 */ /* 0x000f2400000e0000 */
[----:B------:R-:W0:Y:S08]  /*3dd0*/  MUFU.EX2 R173, R173 ;  /* 0x000000ad00ad7308 */ /* 0x000e300000000800 */
[----:B------:R-:W0:Y:S08]  /*3de0*/  MUFU.EX2 R10, R10 ;  /* 0x0000000a000a7308 */ /* 0x000e300000000800 */
[----:B------:R-:W0:Y:S01]  /*3df0*/  MUFU.EX2 R175, R175 ;  /* 0x000000af00af7308 */ /* 0x000e220000000800 */
[----:B----4-:R-:W-:Y:S01]  /*3e00*/  FMNMX.FTZ R33, R46, R33, !PT ;  /* 0x000000212e217209 */ /* 0x010fe20007810000 */
[----:B-1----:R-:W-:-:S06]  /*3e10*/  FADD.FTZ R46, R181, R34 ;  /* 0x00000022b52e7221 */ /* 0x002fcc0000010000 */
[----:B------:R1:W-:Y:S01]  /*3e20*/  MUFU.EX2 R24, R39 ;  /* 0x0000002700187308 */ /* 0x0003e20000000800 */
[----:B------:R-:W-:Y:S01]  /*3e30*/  F2FP.F16.F32.PACK_AB R181, R34, R181 ;  /* 0x000000b522b5723e */ /* 0x000fe200000000ff */
[C---:B------:R-:W-:Y:S01]  /*3e40*/  FMUL.FTZ R27, R33.reuse, UR10 ;  /* 0x0000000a211b7c20 */ /* 0x040fe20008410000 */
[----:B------:R-:W-:Y:S01]  /*3e50*/  FSETP.NEU.FTZ.AND P3, PT, R33, -INF , PT ;  /* 0xff8000002100780b */ /* 0x000fe20003f7d000 */
[----:B--2---:R-:W-:Y:S01]  /*3e60*/  FADD.FTZ R37, R183, R46 ;  /* 0x0000002eb7257221 */ /* 0x004fe20000010000 */
[C---:B---3--:R-:W-:Y:S02]  /*3e70*/  F2FP.F16.F32.PACK_AB R183, R8.reuse, R183 ;  /* 0x000000b708b7723e */ /* 0x048fe400000000ff */
[----:B------:R-:W-:Y:S01]  /*3e80*/  FSEL R44, R27, RZ, P3 ;  /* 0x000000ff1b2c7208 */ /* 0x000fe20001800000 */
[----:B------:R-:W-:Y:S01]  /*3e90*/  FADD.FTZ R46, R8, R37 ;  /* 0x00000025082e7221 */ /* 0x000fe20000010000 */
[----:B------:R-:W-:Y:S01]  /*3ea0*/  MUFU.EX2 R12, R12 ;  /* 0x0000000c000c7308 */ /* 0x000fe20000000800 */
[----:B------:R-:W-:-:S02]  /*3eb0*/  PLOP3.LUT P3, PT, PT, PT, UP1, 0x80, 0x0 ;  /* 0x000000000000781c */ /* 0x000fc40003f6f018 */
[--C-:B------:R-:W-:Y:S01]  /*3ec0*/  FFMA.FTZ R180, R59, UR10, -R44.reuse ;  /* 0x0000000a3bb47c23 */ /* 0x100fe2000801082c */
[--C-:B------:R-:W-:Y:S01]  /*3ed0*/  FFMA.FTZ R27, R60, UR10, -R44.reuse ;  /* 0x0000000a3c1b7c23 */ /* 0x100fe2000801082c */
[--C-:B------:R-:W-:Y:S01]  /*3ee0*/  FFMA.FTZ R182, R56, UR10, -R44.reuse ;  /* 0x0000000a38b67c23 */ /* 0x100fe2000801082c */
[--C-:B------:R-:W-:Y:S01]  /*3ef0*/  FFMA.FTZ R29, R58, UR10, -R44.reuse ;  /* 0x0000000a3a1d7c23 */ /* 0x100fe2000801082c */
[----:B------:R-:W-:Y:S01]  /*3f00*/  FFMA.FTZ R176, R61, UR10, -R44 ;  /* 0x0000000a3db07c23 */ /* 0x000fe2000801082c */
[----:B-----5:R-:W-:Y:S01]  /*3f10*/  FADD.FTZ R37, R177, R46 ;  /* 0x0000002eb1257221 */ /* 0x020fe20000010000 */
[----:B------:R-:W-:Y:S01]  /*3f20*/  MUFU.EX2 R180, R180 ;  /* 0x000000b400b47308 */ /* 0x000fe20000000800 */
[--C-:B------:R-:W-:Y:S01]  /*3f30*/  FFMA.FTZ R31, R62, UR10, -R44.reuse ;  /* 0x0000000a3e1f7c23 */ /* 0x100fe2000801082c */
[--C-:B------:R-:W-:Y:S01]  /*3f40*/  FFMA.FTZ R178, R63, UR10, -R44.reuse ;  /* 0x0000000a3fb27c23 */ /* 0x100fe2000801082c */
[----:B0-----:R-:W-:Y:S01]  /*3f50*/  FADD.FTZ R46, R4, R37 ;  /* 0x00000025042e7221 */ /* 0x001fe20000010000 */
[--C-:B------:R-:W-:Y:S01]  /*3f60*/  FFMA.FTZ R35, R57, UR10, -R44.reuse ;  /* 0x0000000a39237c23 */ /* 0x100fe2000801082c */
[--C-:B------:R-:W-:Y:S01]  /*3f70*/  FFMA.FTZ R172, R65, UR10, -R44.reuse ;  /* 0x0000000a41ac7c23 */ /* 0x100fe2000801082c */
[----:B------:R-:W-:Y:S01]  /*3f80*/  FFMA.FTZ R55, R55, UR10, -R44 ;  /* 0x0000000a37377c23 */ /* 0x000fe2000801082c */
[----:B-1----:R-:W-:Y:S01]  /*3f90*/  FADD.FTZ R39, R179, R46 ;  /* 0x0000002eb3277221 */ /* 0x002fe20000010000 */
        /* <DEDUP_REMOVED lines=8> */
[----:B------:R-:W1:Y:S01]  /*4020*/  MUFU.EX2 R182, R182 ;  /* 0x000000b600b67308 */ /* 0x000e620000000800 */
[--C-:B------:R-:W-:Y:S01]  /*4030*/  FFMA.FTZ R51, R51, UR10, -R44.reuse ;  /* 0x0000000a33337c23 */ /* 0x100fe2000801082c */
[--C-:B------:R-:W-:Y:S01]  /*4040*/  FFMA.FTZ R69, R69, UR10, -R44.reuse ;  /* 0x0000000a45457c23 */ /* 0x100fe2000801082c */
[----:B------:R-:W-:Y:S01]  /*4050*/  FADD.FTZ R54, R10, R39 ;  /* 0x000000270a367221 */ /* 0x000fe20000010000 */
[--C-:B------:R-:W-:Y:S01]  /*4060*/  FFMA.FTZ R50, R50, UR10, -R44.reuse ;  /* 0x0000000a32327c23 */ /* 0x100fe2000801082c */
[--C-:B------:R-:W-:Y:S01]  /*4070*/  FFMA.FTZ R70, R70, UR10, -R44.reuse ;  /* 0x0000000a46467c23 */ /* 0x100fe2000801082c */
[----:B------:R-:W-:Y:S01]  /*4080*/  FFMA.FTZ R71, R71, UR10, -R44 ;  /* 0x0000000a47477c23 */ /* 0x000fe2000801082c */
[----:B------:R-:W-:Y:S01]  /*4090*/  FADD.FTZ R39, R175, R54 ;  /* 0x00000036af277221 */ /* 0x000fe20000010000 */
[----:B------:R-:W2:Y:S01]  /*40a0*/  MUFU.EX2 R29, R29 ;  /* 0x0000001d001d7308 */ /* 0x000ea20000000800 */
[----:B0-----:R-:W-:Y:S01]  /*40b0*/  FADD.FTZ R37, R180, R27 ;  /* 0x0000001bb4257221 */ /* 0x001fe20000010000 */
[--C-:B------:R-:W-:Y:S01]  /*40c0*/  FFMA.FTZ R72, R72, UR10, -R44.reuse ;  /* 0x0000000a48487c23 */ /* 0x100fe2000801082c */
[----:B------:R-:W-:Y:S01]  /*40d0*/  FADD.FTZ R54, R12, R39 ;  /* 0x000000270c367221 */ /* 0x000fe20000010000 */
[--C-:B------:R-:W-:Y:S01]  /*40e0*/  FFMA.FTZ R49, R49, UR10, -R44.reuse ;  /* 0x0000000a31317c23 */ /* 0x100fe2000801082c */
[--C-:B------:R-:W-:Y:S01]  /*40f0*/  FFMA.FTZ R48, R48, UR10, -R44.reuse ;  /* 0x0000000a30307c23 */ /* 0x100fe2000801082c */
[--C-:B------:R-:W-:Y:S01]  /*4100*/  FFMA.FTZ R3, R3, UR10, -R44.reuse ;  /* 0x0000000a03037c23 */ /* 0x100fe2000801082c */
[--C-:B------:R-:W-:Y:S01]  /*4110*/  FFMA.FTZ R15, R15, UR10, -R44.reuse ;  /* 0x0000000a0f0f7c23 */ /* 0x100fe2000801082c */
[----:B------:R-:W0:Y:S01]  /*4120*/  MUFU.EX2 R176, R176 ;  /* 0x000000b000b07308 */ /* 0x000e220000000800 */
[----:B-1----:R-:W-:Y:S01]  /*4130*/  FADD.FTZ R46, R182, R37 ;  /* 0x00000025b62e7221 */ /* 0x002fe20000010000 */
[--C-:B------:R-:W-:Y:S01]  /*4140*/  FFMA.FTZ R11, R11, UR10, -R44.reuse ;  /* 0x0000000a0b0b7c23 */ /* 0x100fe2000801082c */
[--C-:B------:R-:W-:Y:S01]  /*4150*/  FFMA.FTZ R7, R7, UR10, -R44.reuse ;  /* 0x0000000a07077c23 */ /* 0x100fe2000801082c */
[--C-:B------:R-:W-:Y:S01]  /*4160*/  FFMA.FTZ R9, R9, UR10, -R44.reuse ;  /* 0x0000000a09097c23 */ /* 0x100fe2000801082c */
[--C-:B------:R-:W-:Y:S01]  /*4170*/  FFMA.FTZ R13, R13, UR10, -R44.reuse ;  /* 0x0000000a0d0d7c23 */ /* 0x100fe2000801082c */
[--C-:B------:R-:W-:Y:S01]  /*4180*/  FFMA.FTZ R5, R5, UR10, -R44.reuse ;  /* 0x0000000a05057c23 */ /* 0x100fe2000801082c */
[----:B------:R-:W-:Y:S01]  /*4190*/  FFMA.FTZ R21, R21, UR10, -R44 ;  /* 0x0000000a15157c23 */ /* 0x000fe2000801082c */
[----:B------:R-:W1:Y:S01]  /*41a0*/  MUFU.EX2 R31, R31 ;  /* 0x0000001f001f7308 */ /* 0x000e620000000800 */
[----:B--2---:R-:W-:Y:S01]  /*41b0*/  FADD.FTZ R37, R29, R46 ;  /* 0x0000002e1d257221 */ /* 0x004fe20000010000 */
[----:B------:R-:W-:Y:S01]  /*41c0*/  FFMA.FTZ R25, R25, UR10, -R44 ;  /* 0x0000000a19197c23 */ /* 0x000fe2000801082c */
[----:B------:R-:W-:-:S02]  /*41d0*/  F2FP.F16.F32.PACK_AB R177, R4, R177 ;  /* 0x000000b104b1723e */ /* 0x000fc400000000ff */
[----:B------:R-:W-:Y:S02]  /*41e0*/  F2FP.F16.F32.PACK_AB R179, R6, R179 ;  /* 0x000000b306b3723e */ /* 0x000fe400000000ff */
[----:B------:R-:W-:Y:S01]  /*41f0*/  F2FP.F16.F32.PACK_AB R173, R10, R173 ;  /* 0x000000ad0aad723e */ /* 0x000fe200000000ff */
[----:B------:R-:W2:Y:S01]  /*4200*/  MUFU.EX2 R178, R178 ;  /* 0x000000b200b27308 */ /* 0x000ea20000000800 */
[----:B0-----:R-:W-:Y:S01]  /*4210*/  FADD.FTZ R46, R176, R37 ;  /* 0x00000025b02e7221 */ /* 0x001fe20000010000 */
[----:B------:R-:W-:Y:S02]  /*4220*/  F2FP.F16.F32.PACK_AB R175, R12, R175 ;  /* 0x000000af0caf723e */ /* 0x000fe400000000ff */
        /* <DEDUP_REMOVED lines=28> */
[----:B--2---:R-:W-:Y:S01]  /*43f0*/  FADD.FTZ R37, R153, R46 ;  /* 0x0000002e99257221 */ /* 0x004fe20000010000 */
[----:B------:R-:W-:-:S03]  /*4400*/  F2FP.F16.F32.PACK_AB R153, R24, R153 ;  /* 0x000000991899723e */ /* 0x000fc600000000ff */
        /* <DEDUP_REMOVED lines=38> */
[----:B------:R-:W-:Y:S01]  /*4670*/  MUFU.EX2 R72, R72 ;  /* 0x0000004800487308 */ /* 0x000fe20000000800 */
[----:B0-----:R-:W-:-:S07]  /*4680*/  F2FP.F16.F32.PACK_AB R154, R71, R70 ;  /* 0x00000046479a723e */ /* 0x001fce00000000ff */
[----:B------:R-:W0:Y:S01]  /*4690*/  MUFU.EX2 R163, R163 ;  /* 0x000000a300a37308 */ /* 0x000e220000000800 */
[C---:B-1----:R-:W-:Y:S01]  /*46a0*/  FADD.FTZ R4, R36.reuse, R37 ;  /* 0x0000002524047221 */ /* 0x042fe20000010000 */
[----:B------:R-:W-:-:S06]  /*46b0*/  F2FP.F16.F32.PACK_AB R161, R36, R161 ;  /* 0x000000a124a1723e */ /* 0x000fcc00000000ff */
[----:B------:R-:W1:Y:S08]  /*46c0*/  MUFU.EX2 R49, R49 ;  /* 0x0000003100317308 */ /* 0x000e700000000800 */
[----:B------:R-:W2:Y:S01]  /*46d0*/  MUFU.EX2 R38, R38 ;  /* 0x0000002600267308 */ /* 0x000ea20000000800 */
[----:B0-----:R-:W-:-:S07]  /*46e0*/  FADD.FTZ R37, R163, R4 ;  /* 0x00000004a3257221 */ /* 0x001fce0000010000 */
[----:B------:R-:W-:Y:S01]  /*46f0*/  MUFU.EX2 R48, R48 ;  /* 0x0000003000307308 */ /* 0x000fe20000000800 */
[----:B-1----:R-:W-:-:S07]  /*4700*/  F2FP.F16.F32.PACK_AB R156, R49, R72 ;  /* 0x00000048319c723e */ /* 0x002fce00000000ff */
[----:B------:R-:W-:Y:S01]  /*4710*/  MUFU.EX2 R165, R165 ;  /* 0x000000a500a57308 */ /* 0x000fe20000000800 */
[C---:B--2---:R-:W-:Y:S01]  /*4720*/  FADD.FTZ R4, R38.reuse, R37 ;  /* 0x0000002526047221 */ /* 0x044fe20000010000 */
[----:B------:R-:W-:-:S06]  /*4730*/  F2FP.F16.F32.PACK_AB R163, R38, R163 ;  /* 0x000000a326a3723e */ /* 0x000fcc00000000ff */
[----:B------:R-:W0:Y:S08]  /*4740*/  MUFU.EX2 R3, R3 ;  /* 0x0000000300037308 */ /* 0x000e300000000800 */
[----:B------:R1:W-:Y:S08]  /*4750*/  MUFU.EX2 R160, R11 ;  /* 0x0000000b00a07308 */ /* 0x0003f00000000800 */
[----:B------:R-:W2:Y:S01]  /*4760*/  MUFU.EX2 R40, R40 ;  /* 0x0000002800287308 */ /* 0x000ea20000000800 */
[----:B-1----:R-:W-:Y:S01]  /*4770*/  FADD.FTZ R11, R71, R0 ;  /* 0x00000000470b7221 */ /* 0x002fe20000010000 */
[----:B0-----:R-:W-:-:S03]  /*4780*/  F2FP.F16.F32.PACK_AB R158, R3, R48 ;  /* 0x00000030039e723e */ /* 0x001fc600000000ff */
[----:B------:R-:W-:-:S03]  /*4790*/  FADD.FTZ R0, R72, R11 ;  /* 0x0000000b48007221 */ /* 0x000fc60000010000 */
[----:B------:R-:W0:Y:S01]  /*47a0*/  MUFU.EX2 R15, R15 ;  /* 0x0000000f000f7308 */ /* 0x000e220000000800 */
[----:B------:R-:W-:-:S04]  /*47b0*/  FADD.FTZ R11, R49, R0 ;  /* 0x00000000310b7221 */ /* 0x000fc80000010000 */
[----:B------:R-:W-:-:S03]  /*47c0*/  FADD.FTZ R0, R48, R11 ;  /* 0x0000000b30007221 */ /* 0x000fc60000010000 */
[----:B------:R-:W1:Y:S01]  /*47d0*/  MUFU.EX2 R167, R167 ;  /* 0x000000a700a77308 */ /* 0x000e620000000800 */
[----:B------:R-:W-:-:S07]  /*47e0*/  FADD.FTZ R0, R3, R0 ;  /* 0x0000000003007221 */ /* 0x000fce0000010000 */
[----:B------:R-:W3:Y:S08]  /*47f0*/  MUFU.EX2 R7, R7 ;  /* 0x0000000700077308 */ /* 0x000ef00000000800 */
[----:B------:R4:W5:Y:S08]  /*4800*/  MUFU.EX2 R162, R9 ;  /* 0x0000000900a27308 */ /* 0x0009700000000800 */
[----:B------:R-:W5:Y:S01]  /*4810*/  MUFU.EX2 R13, R13 ;  /* 0x0000000d000d7308 */ /* 0x000f620000000800 */
[----:B----4-:R-:W-:Y:S01]  /*4820*/  FADD.FTZ R9, R165, R4 ;  /* 0x00000004a5097221 */ /* 0x010fe20000010000 */
[----:B--2---:R-:W-:-:S03]  /*4830*/  F2FP.F16.F32.PACK_AB R165, R40, R165 ;  /* 0x000000a528a5723e */ /* 0x004fc600000000ff */
[----:B------:R-:W-:Y:S01]  /*4840*/  FADD.FTZ R4, R40, R9 ;  /* 0x0000000928047221 */ /* 0x000fe20000010000 */
[----:B0-----:R-:W-:Y:S02]  /*4850*/  FADD.FTZ R9, R15, R0 ;  /* 0x000000000f097221 */ /* 0x001fe40000010000 */
[----:B------:R3:W0:Y:S01]  /*4860*/  MUFU.EX2 R164, R5 ;  /* 0x0000000500a47308 */ /* 0x0006220000000800 */
[----:B-1----:R-:W-:Y:S01]  /*4870*/  FADD.FTZ R11, R167, R4 ;  /* 0x00000004a70b7221 */ /* 0x002fe20000010000 */
[C---:B------:R-:W-:Y:S01]  /*4880*/  FADD.FTZ R4, R160.reuse, R9 ;  /* 0x00000009a0047221 */ /* 0x040fe20000010000 */
[----:B------:R-:W-:-:S05]  /*4890*/  F2FP.F16.F32.PACK_AB R160, R160, R15 ;  /* 0x0000000fa0a0723e */ /* 0x000fca00000000ff */
[----:B------:R-:W1:Y:S01]  /*48a0*/  MUFU.EX2 R21, R21 ;  /* 0x0000001500157308 */ /* 0x000e620000000800 */
[----:B---3--:R-:W-:-:S04]  /*48b0*/  FADD.FTZ R5, R7, R4 ;  /* 0x0000000407057221 */ /* 0x008fc80000010000 */
[C---:B-----5:R-:W-:Y:S01]  /*48c0*/  FADD.FTZ R4, R162.reuse, R5 ;  /* 0x00000005a2047221 */ /* 0x060fe20000010000 */
[----:B------:R-:W-:Y:S02]  /*48d0*/  F2FP.F16.F32.PACK_AB R162, R162, R7 ;  /* 0x00000007a2a2723e */ /* 0x000fe400000000ff */
[----:B------:R-:W2:Y:S01]  /*48e0*/  MUFU.EX2 R166, R25 ;  /* 0x0000001900a67308 */ /* 0x000ea20000000800 */
[----:B------:R-:W-:-:S04]  /*48f0*/  FADD.FTZ R5, R13, R4 ;  /* 0x000000040d057221 */ /* 0x000fc80000010000 */
[C---:B0-----:R-:W-:Y:S01]  /*4900*/  FADD.FTZ R4, R164.reuse, R5 ;  /* 0x00000005a4047221 */ /* 0x041fe20000010000 */
[----:B------:R-:W-:Y:S02]  /*4910*/  F2FP.F16.F32.PACK_AB R164, R164, R13 ;  /* 0x0000000da4a4723e */ /* 0x000fe400000000ff */
[----:B------:R-:W0:Y:S01]  /*4920*/  MUFU.EX2 R42, R42 ;  /* 0x0000002a002a7308 */ /* 0x000e220000000800 */
[----:B-1----:R-:W-:-:S04]  /*4930*/  FADD.FTZ R3, R21, R4 ;  /* 0x0000000415037221 */ /* 0x002fc80000010000 */
[C---:B--2---:R-:W-:Y:S01]  /*4940*/  FADD.FTZ R3, R166.reuse, R3 ;  /* 0x00000003a6037221 */ /* 0x044fe20000010000 */
[----:B------:R-:W-:Y:S01]  /*4950*/  F2FP.F16.F32.PACK_AB R166, R166, R21 ;  /* 0x00000015a6a6723e */ /* 0x000fe200000000ff */
[C---:B0-----:R-:W-:Y:S01]  /*4960*/  FADD.FTZ R0, R42.reuse, R11 ;  /* 0x0000000b2a007221 */ /* 0x041fe20000010000 */
[----:B------:R-:W-:Y:S01]  /*4970*/  F2FP.F16.F32.PACK_AB R167, R42, R167 ;  /* 0x000000a72aa7723e */ /* 0x000fe200000000ff */
[----:B------:R-:W-:Y:S06]  /*4980*/  @!P3 BRA `(.L_x_8552) ;  /* 0x000000300064b947 */ /* 0x000fec0003800000 */
[----:B------:R-:W-:Y:S01]  /*4990*/  IMAD.MOV.U32 R5, RZ, RZ, R30 ;  /* 0x000000ffff057224 */ /* 0x000fe200078e001e */
[----:B------:R-:W-:Y:S01]  /*49a0*/  UMOV UR60, UR47 ;  /* 0x0000002f003c7c82 */ /* 0x000fe20008000000 */
[----:B------:R-:W-:Y:S01]  /*49b0*/  IMAD.MOV.U32 R4, RZ, RZ, R33 ;  /* 0x000000ffff047224 */ /* 0x000fe200078e0021 */
[----:B------:R-:W-:Y:S01]  /*49c0*/  UMOV UR58, UR46 ;  /* 0x0000002e003a7c82 */ /* 0x000fe20008000000 */
[----:B------:R-:W-:Y:S01]  /*49d0*/  IMAD.MOV.U32 R151, RZ, RZ, RZ ;  /* 0x000000ffff977224 */ /* 0x000fe200078e00ff */
[----:B------:R-:W-:Y:S01]  /*49e0*/  ULDC UR56, c[0x0][0x9d8] ;  /* 0x0002760000387ab9 */ /* 0x000fe20000000800 */
[----:B------:R-:W-:-:S05]  /*49f0*/  ULDC UR55, c[0x0][0x988] ;  /* 0x0002620000377ab9 */ /* 0x000fca0000000800 */
.L_x_8561:
        /* <DEDUP_REMOVED lines=9> */
.L_x_8554:
[----:B------:R-:W-:Y:S01]  /*4a90*/  ULEA UR6, UR46, UR41, 0x3 ;  /* 0x000000292e067291 */ /* 0x000fe2000f8e183f */
[----:B------:R-:W-:-:S05]  /*4aa0*/  IMAD.U32 R6, RZ, RZ, UR47 ;  /* 0x0000002fff067e24 */ /* 0x000fca000f8e00ff */
[----:B------:R-:W-:-:S04]  /*4ab0*/  SHF.L.U32 R6, R6, 0x1f, RZ ;  /* 0x0000001f06067819 */ /* 0x000fc800000006ff */
[----:B------:R0:W1:Y:S01]  /*4ac0*/  SYNCS.PHASECHK.TRANS64.TRYWAIT P3, [UR6+0x28830], R6 ;  /* 0x02883006ff0075a7 */ /* 0x0000620008060146 */
[----:B------:R-:W-:Y:S05]  /*4ad0*/  @!P0 BRA `(.L_x_8555) ;  /* 0x0000000000048947 */ /* 0x000fea0003800000 */
[----:B------:R-:W-:Y:S01]  /*4ae0*/  BPT.TRAP 0x1 ;  /* 0x000000040000795c */ /* 0x000fe20000300000 */
.L_x_8555:
[----:B-1----:R-:W-:Y:S05]  /*4af0*/  @P3 BRA `(.L_x_8553) ;  /* 0x0000000000083947 */ /* 0x002fea0003800000 */
[----:B------:R-:W1:Y:S02]  /*4b00*/  SYNCS.PHASECHK.TRANS64.TRYWAIT P3, [UR6+0x28830], R6 ;  /* 0x02883006ff0075a7 */ /* 0x000e640008060146 */
[----:B-1----:R-:W-:Y:S05]  /*4b10*/  @!P3 BRA `(.L_x_8556) ;  /* 0x000000fc00b0b947 */ /* 0x002fea0003800000 */
.L_x_8553:
[----:B-1----:R-:W1:Y:S01]  /*4b20*/  S2R R7, SR_TID.X ;  /* 0x0000000000077919 */ /* 0x002e620000002100 */
        /* <DEDUP_REMOVED lines=16> */
[----:B-1----:R-:W-:-:S05]  /*4c30*/  SHF.R.U32.HI R7, RZ, 0x7, R7 ;  /* 0x00000007ff077819 */ /* 0x002fca0000011607 */
[----:B0-----:R-:W-:-:S05]  /*4c40*/  VIADD R6, R7, 0x8 ;  /* 0x0000000807067836 */ /* 0x001fca0000000000 */
        /* <DEDUP_REMOVED lines=28> */
.L_x_8558:
[----:B------:R-:W-:Y:S01]  /*4e10*/  ULEA UR6, UR58, UR41, 0x3 ;  /* 0x000000293a067291 */ /* 0x000fe2000f8e183f */
[----:B------:R-:W-:-:S05]  /*4e20*/  IMAD.U32 R6, RZ, RZ, UR60 ;  /* 0x0000003cff067e24 */ /* 0x000fca000f8e00ff */
[----:B------:R-:W-:-:S04]  /*4e30*/  SHF.L.U32 R6, R6, 0x1f, RZ ;  /* 0x0000001f06067819 */ /* 0x000fc800000006ff */
[----:B------:R0:W1:Y:S01]  /*4e40*/  SYNCS.PHASECHK.TRANS64.TRYWAIT P3, [UR6+0x28850], R6 ;  /* 0x02885006ff0075a7 */ /* 0x0000620008060146 */
[----:B------:R-:W-:Y:S05]  /*4e50*/  @!P0 BRA `(.L_x_8559) ;  /* 0x0000000000048947 */ /* 0x000fea0003800000 */
[----:B------:R-:W-:Y:S01]  /*4e60*/  BPT.TRAP 0x1 ;  /* 0x000000040000795c */ /* 0x000fe20000300000 */
.L_x_8559:
[----:B-1----:R-:W-:Y:S05]  /*4e70*/  @P3 BRA `(.L_x_8557) ;  /* 0x0000000000083947 */ /* 0x002fea0003800000 */
[----:B------:R-:W1:Y:S02]  /*4e80*/  SYNCS.PHASECHK.TRANS64.TRYWAIT P3, [UR6+0x28850], R6 ;  /* 0x02885006ff0075a7 */ /* 0x000e640008060146 */
[----:B-1----:R-:W-:Y:S05]  /*4e90*/  @!P3 BRA `(.L_x_8560) ;  /* 0x000000f800e8b947 */ /* 0x002fea0003800000 */
.L_x_8557:
        /* <DEDUP_REMOVED lines=15> */
[----:B------:R-:W-:Y:S01]  /*4f90*/  MUFU.TANH R32, R32 ;  /* 0x0000002000207308 */ /* 0x000fe20000002400 */
[----:B------:R-:W-:Y:S01]  /*4fa0*/  ULEA UR11, UR58, UR6, 0xb ;  /* 0x000000063a0b7291 */ /* 0x000fe2000f8e583f */
[----:B------:R-:W-:Y:S01]  /*4fb0*/  FMUL.FTZ R13, R37, UR56 ;  /* 0x00000038250d7c20 */ /* 0x000fe20008410000 */
[----:B------:R-:W-:Y:S01]  /*4fc0*/  FMUL.FTZ R37, R38, UR56 ;  /* 0x0000003826257c20 */ /* 0x000fe20008410000 */
[----:B-1----:R-:W-:Y:S01]  /*4fd0*/  FMUL.FTZ R7, R25, UR56 ;  /* 0x0000003819077c20 */ /* 0x002fe20008410000 */
[----:B------:R-:W-:Y:S01]  /*4fe0*/  FMUL.FTZ R25, R49, UR56 ;  /* 0x0000003831197c20 */ /* 0x000fe20008410000 */
[----:B------:R-:W-:Y:S01]  /*4ff0*/  FMUL.FTZ R35, R42, UR56 ;  /* 0x000000382a237c20 */ /* 0x000fe20008410000 */
[----:B------:R-:W-:Y:S01]  /*5000*/  FMUL.FTZ R12, R36, UR56 ;  /* 0x00000038240c7c20 */ /* 0x000fe20008410000 */
[----:B------:R-:W-:Y:S01]  /*5010*/  UMOV UR6, UR11 ;  /* 0x0000000b00067c82 */ /* 0x000fe20008000000 */
[----:B------:R-:W-:Y:S01]  /*5020*/  MUFU.TANH R33, R33 ;  /* 0x0000002100217308 */ /* 0x000fe20000002400 */
[----:B------:R-:W-:Y:S01]  /*5030*/  HGMMA.64x128x16.F32 R88, R180, gdesc[UR4].tnspB, R88, gsb0 ;  /* 0x41e00004b4587df0 */ /* 0x000fe20008000858 */
[----:B------:R-:W-:Y:S01]  /*5040*/  UIADD3 UR6, UR11, 0x80, URZ ;  /* 0x000000800b067890 */ /* 0x000fe2000fffe03f */
[----:B------:R-:W-:Y:S01]  /*5050*/  FMUL.FTZ R36, R43, UR56 ;  /* 0x000000382b247c20 */ /* 0x000fe20008410000 */
[----:B------:R-:W-:Y:S01]  /*5060*/  UMOV UR7, 0x40000040 ;  /* 0x4000004000077882 */ /* 0x000fe20000000000 */
        /* <DEDUP_REMOVED lines=14> */
[----:B0-----:R-:W-:Y:S01]  /*5150*/  FMUL.FTZ R6, R24, UR56 ;  /* 0x0000003818067c20 */ /* 0x001fe20008410000 */
        /* <DEDUP_REMOVED lines=21> */
[----:B------:R-:W0:Y:S01]  /*52b0*/  S2R R220, SR_TID.X ;  /* 0x0000000000dc7919 */ /* 0x000e220000002100 */
[----:B------:R-:W-:Y:S01]  /*52c0*/  UISETP.GT.AND UP1, UPT, UR59, UR57, UPT ;  /* 0x000000393b00728c */ /* 0x000fe2000bf24270 */
[----:B------:R-:W-:-:S05]  /*52d0*/  UMOV UR60, UR47 ;  /* 0x0000002f003c7c82 */ /* 0x000fca0008000000 */
[----:B------:R-:W-:Y:S08]  /*52e0*/  MUFU.TANH R39, R39 ;  /* 0x0000002700277308 */ /* 0x000ff00000002400 */
[----:B------:R-:W-:Y:S08]  /*52f0*/  MUFU.TANH R40, R40 ;  /* 0x0000002800287308 */ /* 0x000ff00000002400 */
[----:B------:R-:W-:Y:S08]  /*5300*/  MUFU.TANH R41, R41 ;  /* 0x0000002900297308 */ /* 0x000ff00000002400 */
[----:B------:R-:W-:Y:S01]  /*5310*/  MUFU.TANH R42, R42 ;  /* 0x0000002a002a7308 */ /* 0x000fe20000002400 */
[----:B0-----:R-:W-:-:S07]  /*5320*/  SHF.R.U32.HI R220, RZ, 0x7, R220 ;  /* 0x00000007ffdc7819 */ /* 0x001fce00000116dc */
        /* <DEDUP_REMOVED lines=10> */
[----:B------:R-:W-:-:S04]  /*53d0*/  FMUL.FTZ R180, R26, UR56 ;  /* 0x000000381ab47c20 */ /* 0x000fc80008410000 */
[----:B------:R-:W-:Y:S01]  /*53e0*/  MUFU.TANH R75, R75 ;  /* 0x0000004b004b7308 */ /* 0x000fe20000002400 */
[----:B------:R-:W-:Y:S01]  /*53f0*/  FMUL.FTZ R26, R52, UR56 ;  /* 0x00000038341a7c20 */ /* 0x000fe20008410000 */
[----:B------:R-:W-:Y:S01]  /*5400*/  HGMMA.64x128x16.F32 R88, R176, gdesc[UR4].tnspB, R88, gsb0 ;  /* 0x41e00004b0587df0 */ /* 0x000fe20008000858 */
[----:B------:R-:W-:Y:S01]  /*5410*/  UIADD3 UR6, UR11, 0x100, URZ ;  /* 0x000001000b067890 */ /* 0x000fe2000fffe03f */
[----:B------:R-:W-:-:S04]  /*5420*/  UMOV UR7, 0x40000040 ;  /* 0x4000004000077882 */ /* 0x000fc80000000000 */
[----:B------:R-:W0:Y:S08]  /*5430*/  MUFU.TANH R180, R180 ;  /* 0x000000b400b47308 */ /* 0x000e300000002400 */
        /* <DEDUP_REMOVED lines=25> */
[----:B------:R-:W-:Y:S01]  /*55d0*/  @UP0 ULDC UR6, c[0x0][0x44c] ;  /* 0x0001130000060ab9 */ /* 0x000fe20000000800 */
[----:B------:R-:W-:-:S05]  /*55e0*/  UMOV UR7, 0x40000040 ;  /* 0x4000004000077882 */ /* 0x000fca0000000000 */
[----:B------:R-:W1:Y:S08]  /*55f0*/  MUFU.TANH R178, R178 ;  /* 0x000000b200b27308 */ /* 0x000e700000002400 */
[----:B------:R-:W2:Y:S08]  /*5600*/  MUFU.TANH R176, R176 ;  /* 0x000000b000b07308 */ /* 0x000eb00000002400 */
[----:B------:R-:W3:Y:S08]  /*5610*/  MUFU.TANH R30, R30 ;  /* 0x0000001e001e7308 */ /* 0x000ef00000002400 */
        /* <DEDUP_REMOVED lines=11> */
[----:B------:R-:W-:Y:S01]  /*56d0*/  VIADD R173, R17, UR38 ;  /* 0x0000002611ad7c36 */ /* 0x000fe20008000000 */
[----:B------:R-:W-:-:S03]  /*56e0*/  WARPGROUP.ARRIVE ;  /* 0x00000000000079c5 */ /* 0x000fc60000000000 */
[----:B------:R-:W-:Y:S01]  /*56f0*/  @P2 IMAD.HI.U32 R29, R173, UR6, RZ ;  /* 0x00000006ad1d2c27 */ /* 0x000fe2000f8e00ff */
[----:B------:R-:W-:-:S04]  /*5700*/  @UP0 ULDC UR6, c[0x0][0x450] ;  /* 0x0001140000060ab9 */ /* 0x000fc80000000800 */
[----:B------:R-:W-:Y:S01]  /*5710*/  @P2 SHF.R.U32.HI R173, RZ, UR6, R29 ;  /* 0x00000006ffad2c19 */ /* 0x000fe2000801161d */
[----:B------:R-:W-:Y:S01]  /*5720*/  UMOV UR6, 0xffffff80 ;  /* 0xffffff8000067882 */ /* 0x000fe20000000000 */
[----:B------:R-:W-:Y:S01]  /*5730*/  FMUL.FTZ R29, R57, UR56 ;  /* 0x00000038391d7c20 */ /* 0x000fe20008410000 */
[----:B------:R-:W-:Y:S02]  /*5740*/  UIMAD UR6, UR59, UR6, 0x1 ;  /* 0x000000013b0674a4 */ /* 0x000fe4000f8e0206 */
[----:B------:R-:W4:Y:S01]  /*5750*/  SHFL.IDX PT, R47, R173, 0x1, 0x1c1f ;  /* 0x003c1f00ad2f7f89 */ /* 0x000f2200000e0000 */
[----:B------:R-:W-:Y:S02]  /*5760*/  UIADD3 UR59, UR59, -0x1, URZ ;  /* 0xffffffff3b3b7890 */ /* 0x000fe4000fffe03f */
[----:B------:R-:W-:Y:S01]  /*5770*/  MUFU.TANH R29, R29 ;  /* 0x0000001d001d7308 */ /* 0x000fe20000002400 */
[----:B------:R-:W-:Y:S01]  /*5780*/  IMAD.U32 R31, RZ, RZ, UR6 ;  /* 0x00000006ff1f7e24 */ /* 0x000fe2000f8e00ff */
[----:B------:R-:W-:-:S04]  /*5790*/  UIADD3 UR6, UR11, 0x180, URZ ;  /* 0x000001800b067890 */ /* 0x000fc8000fffe03f */
[----:B------:R-:W-:Y:S01]  /*57a0*/  IADD3 R174, R31, UR53, -R16 ;  /* 0x000000351fae7c10 */ /* 0x000fe2000fffe810 */
[----:B------:R-:W-:Y:S01]  /*57b0*/  FMUL.FTZ R31, R60, UR56 ;  /* 0x000000383c1f7c20 */ /* 0x000fe20008410000 */
[----:B------:R-:W-:Y:S01]  /*57c0*/  FMUL.FTZ R60, R64, UR56 ;  /* 0x00000038403c7c20 */ /* 0x000fe20008410000 */
[----:B------:R-:W-:Y:S01]  /*57d0*/  FMUL.FTZ R64, R72, UR56 ;  /* 0x0000003848407c20 */ /* 0x000fe20008410000 */
[----:B------:R-:W-:Y:S01]  /*57e0*/  FMUL.FTZ R72, R85, UR56 ;  /* 0x0000003855487c20 */ /* 0x000fe20008410000 */
[----:B------:R-:W-:Y:S01]  /*57f0*/  HGMMA.64x128x16.F32 R88, R168, gdesc[UR4].tnspB, R88, gsb0 ;  /* 0x41e00004a8587df0 */ /* 0x000fe20008000858 */
[----:B------:R-:W-:Y:S01]  /*5800*/  UIADD3 UR6, UR11, 0x200, URZ ;  /* 0x000002000b067890 */ /* 0x000fe2000fffe03f */
[----:B------:R-:W-:Y:S01]  /*5810*/  VIADD R174, R174, -UR54 ;  /* 0x80000036aeae7c36 */ /* 0x000fe20008000000 */
[----:B------:R-:W-:Y:S01]  /*5820*/  UMOV UR7, 0x40000040 ;  /* 0x4000004000077882 */ /* 0x000fe20000000000 */
[----:B------:R-:W-:Y:S02]  /*5830*/  MUFU.TANH R31, R31 ;  /* 0x0000001f001f7308 */ /* 0x000fe40000002400 */
[----:B----4-:R-:W-:-:S02]  /*5840*/  IMAD.IADD R56, R174, 0x1, R47 ;  /* 0x00000001ae387824 */ /* 0x010fc400078e022f */
[----:B------:R-:W-:Y:S01]  /*5850*/  FMUL.FTZ R47, R63, UR56 ;  /* 0x000000383f2f7c20 */ /* 0x000fe20008410000 */
[----:B------:R-:W-:-:S03]  /*5860*/  FMUL.FTZ R63, R73, UR56 ;  /* 0x00000038493f7c20 */ /* 0x000fc60008410000 */
[----:B------:R-:W-:Y:S01]  /*5870*/  MUFU.TANH R60, R60 ;  /* 0x0000003c003c7308 */ /* 0x000fe20000002400 */
[----:B------:R-:W4:Y:S01]  /*5880*/  SHFL.IDX PT, R73, R173, RZ, 0x1c1f ;  /* 0x001c1fffad497589 */ /* 0x000f2200000e0000 */
[C---:B------:R-:W-:Y:S02]  /*5890*/  ISETP.GT.AND P3, PT, R56.reuse, RZ, PT ;  /* 0x000000ff3800720c */ /* 0x040fe40003f64270 */
[----:B------:R-:W-:Y:S02]  /*58a0*/  ISETP.GT.AND P4, PT, R56, 0x1, PT ;  /* 0x000000013800780c */ /* 0x000fe40003f84270 */
[----:B0-----:R-:W-:Y:S02]  /*58b0*/  FSEL R180, R180, -INF , P3 ;  /* 0xff800000b4b47808 */ /* 0x001fe40001800000 */
[----:B------:R-:W-:Y:S01]  /*58c0*/  ISETP.GT.AND P3, PT, R56, 0x8, PT ;  /* 0x000000083800780c */ /* 0x000fe20003f64270 */
[----:B------:R-:W0:Y:S01]  /*58d0*/  MUFU.TANH R47, R47 ;  /* 0x0000002f002f7308 */ /* 0x000e220000002400 */
[----:B-1----:R-:W-:-:S02]  /*58e0*/  FSEL R178, R178, -INF , P4 ;  /* 0xff800000b2b27808 */ /* 0x002fc40002000000 */
[----:B------:R-:W-:Y:S02]  /*58f0*/  FMNMX.FTZ R49, R180, R5, !PT ;  /* 0x00000005b4317209 */ /* 0x000fe40007810000 */
[----:B------:R-:W-:Y:S02]  /*5900*/  ISETP.GT.AND P4, PT, R56, 0x9, PT ;  /* 0x000000093800780c */ /* 0x000fe40003f84270 */
[----:B--2---:R-:W-:Y:S01]  /*5910*/  FSEL R176, R176, -INF , P3 ;  /* 0xff800000b0b07808 */ /* 0x004fe20001800000 */
[----:B------:R-:W-:Y:S01]  /*5920*/  MUFU.TANH R64, R64 ;  /* 0x0000004000407308 */ /* 0x000fe20000002400 */
[----:B------:R-:W-:Y:S02]  /*5930*/  FMNMX.FTZ R49, R178, R49, !PT ;  /* 0x00000031b2317209 */ /* 0x000fe40007810000 */
[----:B------:R-:W-:Y:S02]  /*5940*/  ISETP.GT.AND P3, PT, R56, 0x10, PT ;  /* 0x000000103800780c */ /* 0x000fe40003f64270 */
[----:B---3--:R-:W-:Y:S01]  /*5950*/  FSEL R172, R30, -INF , P4 ;  /* 0xff8000001eac7808 */ /* 0x008fe20002000000 */
[----:B------:R-:W-:Y:S01]  /*5960*/  FMUL.FTZ R30, R66, UR56 ;  /* 0x00000038421e7c20 */ /* 0x000fe20008410000 */
[----:B------:R-:W-:Y:S01]  /*5970*/  FMNMX.FTZ R49, R176, R49, !PT ;  /* 0x00000031b0317209 */ /* 0x000fe20007810000 */
[----:B----4-:R-:W-:Y:S01]  /*5980*/  IMAD.IADD R73, R174, 0x1, R73 ;  /* 0x00000001ae497824 */ /* 0x010fe200078e0249 */
[----:B------:R-:W-:Y:S01]  /*5990*/  ISETP.GT.AND P4, PT, R56, 0x11, PT ;  /* 0x000000113800780c */ /* 0x000fe20003f84270 */
[----:B------:R-:W-:Y:S01]  /*59a0*/  FMUL.FTZ R66, R77, UR56 ;  /* 0x000000384d427c20 */ /* 0x000fe20008410000 */
[----:B------:R-:W-:Y:S01]  /*59b0*/  FMNMX.FTZ R49, R172, R49, !PT ;  /* 0x00000031ac317209 */ /* 0x000fe20007810000 */
[----:B------:R-:W1:Y:S01]  /*59c0*/  MUFU.TANH R30, R30 ;  /* 0x0000001e001e7308 */ /* 0x000e620000002400 */
[----:B------:R-:W-:-:S02]  /*59d0*/  ISETP.GT.AND P5, PT, R73, RZ, PT ;  /* 0x000000ff4900720c */ /* 0x000fc40003fa4270 */
[----:B------:R-:W-:-:S04]  /*59e0*/  ISETP.GT.AND P6, PT, R73, 0x8, PT ;  /* 0x000000084900780c */ /* 0x000fc80003fc4270 */
[----:B------:R-:W-:Y:S01]  /*59f0*/  FSEL R8, R8, -INF , P6 ;  /* 0xff80000008087808 */ /* 0x000fe20003000000 */
[----:B------:R-:W-:Y:S01]  /*5a00*/  MUFU.TANH R63, R63 ;  /* 0x0000003f003f7308 */ /* 0x000fe20000002400 */
[----:B------:R-:W-:-:S04]  /*5a10*/  ISETP.GT.AND P6, PT, R73, 0x11, PT ;  /* 0x000000114900780c */ /* 0x000fc80003fc4270 */
[----:B------:R-:W-:Y:S02]  /*5a20*/  FSEL R11, R11, -INF , P6 ;  /* 0xff8000000b0b7808 */ /* 0x000fe40003000000 */
[----:B------:R-:W-:Y:S01]  /*5a30*/  ISETP.GT.AND P6, PT, R73, 0x20, PT ;  /* 0x000000204900780c */ /* 0x000fe20003fc4270 */
[----:B------:R-:W-:Y:S08]  /*5a40*/  MUFU.TANH R66, R66 ;  /* 0x0000004200427308 */ /* 0x000ff00000002400 */
[----:B------:R-:W-:Y:S01]  /*5a50*/  MUFU.TANH R72, R72 ;  /* 0x0000004800487308 */ /* 0x000fe20000002400 */
[----:B------:R-:W-:-:S02]  /*5a60*/  WARPGROUP.DEPBAR.LE gsb0, 0x0 ;  /* 0x00008000000079c5 */ /* 0x000fc40000010000 */
[----:B------:R-:W-:Y:S01]  /*5a70*/  WARPGROUP.ARRIVE ;  /* 0x00000000000079c5 */ /* 0x000fe20000000000 */
[----:B------:R-:W-:Y:S02]  /*5a80*/  FSEL R170, R32, -INF , P3 ;  /* 0xff80000020aa7808 */ /* 0x000fe40001800000 */
[----:B------:R-:W-:Y:S02]  /*5a90*/  ISETP.GT.AND P3, PT, R56, 0x18, PT ;  /* 0x000000183800780c */ /* 0x000fe40003f64270 */
[----:B------:R-:W-:Y:S01]  /*5aa0*/  FSEL R168, R33, -INF , P4 ;  /* 0xff80000021a87808 */ /* 0x000fe20002000000 */
[----:B------:R-:W-:Y:S01]  /*5ab0*/  HGMMA.64x128x16.F32 R88, R152, gdesc[UR4].tnspB, R88, gsb0 ;  /* 0x41e0000498587df0 */ /* 0x000fe20008000858 */
[----:B------:R-:W-:Y:S01]  /*5ac0*/  FMNMX.FTZ R49, R170, R49, !PT ;  /* 0x00000031aa317209 */ /* 0x000fe20007810000 */
[----:B------:R-:W-:Y:S01]  /*5ad0*/  UIADD3 UR6, UR11, 0x280, URZ ;  /* 0x000002800b067890 */ /* 0x000fe2000fffe03f */
[----:B------:R-:W-:Y:S01]  /*5ae0*/  ISETP.GT.AND P4, PT, R56, 0x19, PT ;  /* 0x000000193800780c */ /* 0x000fe20003f84270 */
[----:B------:R-:W-:Y:S01]  /*5af0*/  UMOV UR7, 0x40000040 ;  /* 0x4000004000077882 */ /* 0x000fe20000000000 */
[----:B------:R-:W-:-:S02]  /*5b00*/  FSEL R37, R37, -INF , P3 ;  /* 0xff80000025257808 */ /* 0x000fc40001800000 */
[----:B------:R-:W-:Y:S02]  /*5b10*/  FMNMX.FTZ R50, R168, R49, !PT ;  /* 0x00000031a8327209 */ /* 0x000fe40007810000 */
[----:B------:R-:W-:Y:S02]  /*5b20*/  ISETP.GT.AND P3, PT, R56, 0x20, PT ;  /* 0x000000203800780c */ /* 0x000fe40003f64270 */
[----:B------:R-:W-:Y:S02]  /*5b30*/  FSEL R32, R34, -INF , P4 ;  /* 0xff80000022207808 */ /* 0x000fe40002000000 */
[----:B------:R-:W-:Y:S02]  /*5b40*/  FMNMX.FTZ R49, R37, R50, !PT ;  /* 0x0000003225317209 */ /* 0x000fe40007810000 */
[----:B------:R-:W-:Y:S02]  /*5b50*/  ISETP.GT.AND P4, PT, R56, 0x21, PT ;  /* 0x000000213800780c */ /* 0x000fe40003f84270 */
        /* <DEDUP_REMOVED lines=11> */
[----:B------:R-:W-:Y:S02]  /*5c10*/  FSEL R39, R40, -INF , P3 ;  /* 0xff80000028277808 */ /* 0x000fe40001800000 */
[----:B------:R-:W-:-:S02]  /*5c20*/  ISETP.GT.AND P4, PT, R56, 0x31, PT ;  /* 0x000000313800780c */ /* 0x000fc40003f84270 */
[----:B------:R-:W-:Y:S02]  /*5c30*/  FMNMX.FTZ R40, R35, R38, !PT ;  /* 0x0000002623287209 */ /* 0x000fe40007810000 */
[----:B------:R-:W-:Y:S02]  /*5c40*/  ISETP.GT.AND P3, PT, R56, 0x38, PT ;  /* 0x000000383800780c */ /* 0x000fe40003f64270 */
[----:B------:R-:W-:Y:S02]  /*5c50*/  FSEL R38, R41, -INF , P4 ;  /* 0xff80000029267808 */ /* 0x000fe40002000000 */
[----:B------:R-:W-:Y:S02]  /*5c60*/  FMNMX.FTZ R49, R39, R40, !PT ;  /* 0x0000002827317209 */ /* 0x000fe40007810000 */
[----:B------:R-:W-:Y:S02]  /*5c70*/  FSEL R41, R42, -INF , P3 ;  /* 0xff8000002a297808 */ /* 0x000fe40001800000 */
[----:B------:R-:W-:-:S02]  /*5c80*/  ISETP.GT.AND P4, PT, R56, 0x39, PT ;  /* 0x000000393800780c */ /* 0x000fc40003f84270 */
[----:B------:R-:W-:Y:S02]  /*5c90*/  FMNMX.FTZ R42, R38, R49, !PT ;  /* 0x00000031262a7209 */ /* 0x000fe40007810000 */
[C---:B------:R-:W-:Y:S02]  /*5ca0*/  ISETP.GT.AND P3, PT, R56.reuse, 0x40, PT ;  /* 0x000000403800780c */ /* 0x040fe40003f64270 */
[----:B------:R-:W-:Y:S02]  /*5cb0*/  FSEL R40, R43, -INF , P4 ;  /* 0xff8000002b287808 */ /* 0x000fe40002000000 */
[----:B------:R-:W-:Y:S02]  /*5cc0*/  FMNMX.FTZ R49, R41, R42, !PT ;  /* 0x0000002a29317209 */ /* 0x000fe40007810000 */
[----:B------:R-:W-:Y:S02]  /*5cd0*/  ISETP.GT.AND P4, PT, R56, 0x41, PT ;  /* 0x000000413800780c */ /* 0x000fe40003f84270 */
[----:B------:R-:W-:-:S02]  /*5ce0*/  FSEL R43, R44, -INF , P3 ;  /* 0xff8000002c2b7808 */ /* 0x000fc40001800000 */
[----:B------:R-:W-:Y:S02]  /*5cf0*/  FMNMX.FTZ R44, R40, R49, !PT ;  /* 0x00000031282c7209 */ /* 0x000fe40007810000 */
[----:B------:R-:W-:Y:S02]  /*5d00*/  FSEL R42, R45, -INF , P4 ;  /* 0xff8000002d2a7808 */ /* 0x000fe40002000000 */
[C---:B------:R-:W-:Y:S02]  /*5d10*/  ISETP.GT.AND P3, PT, R56.reuse, 0x48, PT ;  /* 0x000000483800780c */ /* 0x040fe40003f64270 */
[----:B------:R-:W-:Y:S02]  /*5d20*/  FMNMX.FTZ R45, R43, R44, !PT ;  /* 0x0000002c2b2d7209 */ /* 0x000fe40007810000 */
[----:B------:R-:W-:Y:S02]  /*5d30*/  ISETP.GT.AND P4, PT, R56, 0x49, PT ;  /* 0x000000493800780c */ /* 0x000fe40003f84270 */
[----:B------:R-:W-:-:S02]  /*5d40*/  FSEL R44, R46, -INF , P3 ;  /* 0xff8000002e2c7808 */ /* 0x000fc40001800000 */
[----:B------:R-:W-:Y:S02]  /*5d50*/  FMNMX.FTZ R49, R42, R45, !PT ;  /* 0x0000002d2a317209 */ /* 0x000fe40007810000 */
[----:B------:R-:W-:Y:S02]  /*5d60*/  ISETP.GT.AND P3, PT, R56, 0x50, PT ;  /* 0x000000503800780c */ /* 0x000fe40003f64270 */
[----:B0-----:R-:W-:Y:S02]  /*5d70*/  FSEL R45, R47, -INF , P4 ;  /* 0xff8000002f2d7808 */ /* 0x001fe40002000000 */
[----:B------:R-:W-:Y:S02]  /*5d80*/  FMNMX.FTZ R50, R44, R49, !PT ;  /* 0x000000312c327209 */ /* 0x000fe40007810000 */
[----:B------:R-:W-:Y:S02]  /*5d90*/  ISETP.GT.AND P4, PT, R56, 0x51, PT ;  /* 0x000000513800780c */ /* 0x000fe40003f84270 */
[----:B-1----:R-:W-:-:S02]  /*5da0*/  FSEL R46, R30, -INF , P3 ;  /* 0xff8000001e2e7808 */ /* 0x002fc40001800000 */
[----:B------:R-:W-:Y:S02]  /*5db0*/  FMNMX.FTZ R49, R45, R50, !PT ;  /* 0x000000322d317209 */ /* 0x000fe40007810000 */
[----:B------:R-:W-:Y:S02]  /*5dc0*/  ISETP.GT.AND P3, PT, R56, 0x58, PT ;  /* 0x000000583800780c */ /* 0x000fe40003f64270 */
[----:B------:R-:W-:Y:S02]  /*5dd0*/  FSEL R47, R48, -INF , P4 ;  /* 0xff800000302f7808 */ /* 0x000fe40002000000 */
[----:B------:R-:W-:Y:S02]  /*5de0*/  FMNMX.FTZ R30, R46, R49, !PT ;  /* 0x000000312e1e7209 */ /* 0x000fe40007810000 */
[----:B------:R-:W-:Y:S02]  /*5df0*/  ISETP.GT.AND P4, PT, R56, 0x59, PT ;  /* 0x000000593800780c */ /* 0x000fe40003f84270 */
[----:B------:R-:W-:Y:S01]  /*5e00*/  FSEL R48, R70, -INF , P3 ;  /* 0xff80000046307808 */ /* 0x000fe20001800000 */
[----:B------:R-:W-:Y:S01]  /*5e10*/  FMUL.FTZ R70, R84, UR56 ;  /* 0x0000003854467c20 */ /* 0x000fe20008410000 */
[----:B------:R-:W-:-:S02]  /*5e20*/  FMNMX.FTZ R51, R47, R30, !PT ;  /* 0x0000001e2f337209 */ /* 0x000fc40007810000 */
[----:B------:R-:W-:Y:S02]  /*5e30*/  ISETP.GT.AND P3, PT, R56, 0x60, PT ;  /* 0x000000603800780c */ /* 0x000fe40003f64270 */
        /* <DEDUP_REMOVED lines=18> */
[----:B------:R-:W-:Y:S01]  /*5f60*/  ISETP.GT.AND P3, PT, R56, 0x78, PT ;  /* 0x000000783800780c */ /* 0x000fe20003f64270 */
[----:B------:R-:W-:Y:S02]  /*5f70*/  WARPGROUP.DEPBAR.LE gsb0, 0x0 ;  /* 0x00008000000079c5 */ /* 0x000fe40000010000 */
[----:B------:R-:W-:Y:S01]  /*5f80*/  WARPGROUP.ARRIVE ;  /* 0x00000000000079c5 */ /* 0x000fe20000000000 */
[----:B------:R-:W-:Y:S02]  /*5f90*/  FSEL R54, R54, -INF , P4 ;  /* 0xff80000036367808 */ /* 0x000fe40002000000 */
[----:B------:R-:W-:Y:S02]  /*5fa0*/  FMNMX.FTZ R57, R52, R57, !PT ;  /* 0x0000003934397209 */ /* 0x000fe40007810000 */
[----:B------:R-:W-:Y:S01]  /*5fb0*/  ISETP.GT.AND P4, PT, R56, 0x79, PT ;  /* 0x000000793800780c */ /* 0x000fe20003f84270 */
[----:B------:R-:W-:Y:S01]  /*5fc0*/  HGMMA.64x128x16.F32 R88, R156, gdesc[UR4].tnspB, R88, gsb0 ;  /* 0x41e000049c587df0 */ /* 0x000fe20008000858 */
[----:B------:R-:W-:Y:S01]  /*5fd0*/  FSEL R56, R86, -INF , P3 ;  /* 0xff80000056387808 */ /* 0x000fe20001800000 */
[----:B------:R-:W-:Y:S01]  /*5fe0*/  UIADD3 UR6, UR11, 0x300, URZ ;  /* 0x000003000b067890 */ /* 0x000fe2000fffe03f */
[----:B------:R-:W-:Y:S01]  /*5ff0*/  FMNMX.FTZ R59, R54, R57, !PT ;  /* 0x00000039363b7209 */ /* 0x000fe20007810000 */
[----:B------:R-:W-:Y:S01]  /*6000*/  UMOV UR7, 0x40000040 ;  /* 0x4000004000077882 */ /* 0x000fe20000000000 */
[----:B------:R-:W-:-:S02]  /*6010*/  FSEL R57, R87, -INF , P4 ;  /* 0xff80000057397808 */ /* 0x000fc40002000000 */
[----:B------:R-:W-:Y:S01]  /*6020*/  FMNMX.FTZ R30, R56, R59, !PT ;  /* 0x0000003b381e7209 */ /* 0x000fe20007810000 */
[----:B------:R-:W-:Y:S01]  /*6030*/  FMUL.FTZ R59, R65, UR56 ;  /* 0x00000038413b7c20 */ /* 0x000fe20008410000 */
[----:B------:R-:W-:Y:S02]  /*6040*/  ISETP.GT.AND P4, PT, R73, 0x1, PT ;  /* 0x000000014900780c */ /* 0x000fe40003f84270 */
[----:B------:R-:W-:Y:S02]  /*6050*/  FMNMX.FTZ R30, R57, R30, !PT ;  /* 0x0000001e391e7209 */ /* 0x000fe40007810000 */
[----:B------:R-:W-:Y:S01]  /*6060*/  FSEL R71, R6, -INF , P5 ;  /* 0xff80000006477808 */ /* 0x000fe20002800000 */
[----:B------:R-:W0:Y:S01]  /*6070*/  MUFU.TANH R59, R59 ;  /* 0x0000003b003b7308 */ /* 0x000e220000002400 */
[----:B------:R-:W-:Y:S01]  /*6080*/  FSEL R7, R7, -INF , P4 ;  /* 0xff80000007077808 */ /* 0x000fe20002000000 */
[----:B------:R-:W1:Y:S01]  /*6090*/  SHFL.BFLY PT, R65, R30, 0x2, 0x1f ;  /* 0x0c401f001e417f89 */ /* 0x000e6200000e0000 */
[----:B------:R-:W-:-:S02]  /*60a0*/  FMNMX.FTZ R74, R71, R4, !PT ;  /* 0x00000004474a7209 */ /* 0x000fc40007810000 */
[----:B------:R-:W-:Y:S02]  /*60b0*/  ISETP.GT.AND P5, PT, R73, 0x9, PT ;  /* 0x000000094900780c */ /* 0x000fe40003fa4270 */
[----:B------:R-:W-:Y:S02]  /*60c0*/  FMNMX.FTZ R75, R7, R74, !PT ;  /* 0x0000004a074b7209 */ /* 0x000fe40007810000 */
[----:B------:R-:W-:Y:S02]  /*60d0*/  ISETP.GT.AND P4, PT, R73, 0x10, PT ;  /* 0x000000104900780c */ /* 0x000fe40003f84270 */
[----:B------:R-:W-:Y:S02]  /*60e0*/  FSEL R9, R9, -INF , P5 ;  /* 0xff80000009097808 */ /* 0x000fe40002800000 */
[----:B------:R-:W-:Y:S02]  /*60f0*/  FMNMX.FTZ R74, R8, R75, !PT ;  /* 0x0000004b084a7209 */ /* 0x000fe40007810000 */
[----:B------:R-:W-:-:S02]  /*6100*/  FSEL R10, R10, -INF , P4 ;  /* 0xff8000000a0a7808 */ /* 0x000fc40002000000 */
[----:B------:R-:W-:Y:S02]  /*6110*/  FMNMX.FTZ R75, R9, R74, !PT ;  /* 0x0000004a094b7209 */ /* 0x000fe40007810000 */
[C---:B------:R-:W-:Y:S02]  /*6120*/  ISETP.GT.AND P5, PT, R73.reuse, 0x18, PT ;  /* 0x000000184900780c */ /* 0x040fe40003fa4270 */
[----:B------:R-:W-:Y:S02]  /*6130*/  ISETP.GT.AND P4, PT, R73, 0x19, PT ;  /* 0x000000194900780c */ /* 0x000fe40003f84270 */
[----:B------:R-:W-:Y:S02]  /*6140*/  FSEL R74, R12, -INF , P5 ;  /* 0xff8000000c4a7808 */ /* 0x000fe40002800000 */
[----:B------:R-:W-:Y:S02]  /*6150*/  FSEL R13, R13, -INF , P4 ;  /* 0xff8000000d0d7808 */ /* 0x000fe40002000000 */
[----:B-1----:R-:W-:Y:S01]  /*6160*/  FMNMX.FTZ R69, R30, R65, !PT ;  /* 0x000000411e457209 */ /* 0x002fe20007810000 */
[----:B------:R-:W-:Y:S01]  /*6170*/  FMUL.FTZ R65, R76, UR56 ;  /* 0x000000384c417c20 */ /* 0x000fe20008410000 */
[----:B------:R-:W-:-:S02]  /*6180*/  FMNMX.FTZ R76, R10, R75, !PT ;  /* 0x0000004b0a4c7209 */ /* 0x000fc40007810000 */
[----:B------:R-:W-:Y:S01]  /*6190*/  ISETP.GT.AND P5, PT, R73, 0x21, PT ;  /* 0x000000214900780c */ /* 0x000fe20003fa4270 */
[----:B------:R-:W1:Y:S01]  /*61a0*/  SHFL.BFLY PT, R30, R69, 0x1, 0x1f ;  /* 0x0c201f00451e7f89 */ /* 0x000e6200000e0000 */
[----:B------:R-:W-:Y:S01]  /*61b0*/  FMNMX.FTZ R75, R11, R76, !PT ;  /* 0x0000004c0b4b7209 */ /* 0x000fe20007810000 */
[----:B------:R-:W2:Y:S01]  /*61c0*/  MUFU.TANH R65, R65 ;  /* 0x0000004100417308 */ /* 0x000ea20000002400 */
[----:B------:R-:W-:Y:S02]  /*61d0*/  ISETP.GT.AND P4, PT, R73, 0x28, PT ;  /* 0x000000284900780c */ /* 0x000fe40003f84270 */
[----:B------:R-:W-:Y:S02]  /*61e0*/  FMNMX.FTZ R76, R74, R75, !PT ;  /* 0x0000004b4a4c7209 */ /* 0x000fe40007810000 */
[----:B------:R-:W-:Y:S02]  /*61f0*/  FSEL R75, R14, -INF , P6 ;  /* 0xff8000000e4b7808 */ /* 0x000fe40003000000 */
[----:B------:R-:W-:-:S02]  /*6200*/  FMNMX.FTZ R76, R13, R76, !PT ;  /* 0x0000004c0d4c7209 */ /* 0x000fc40007810000 */
[----:B------:R-:W-:Y:S02]  /*6210*/  FSEL R15, R15, -INF , P5 ;  /* 0xff8000000f0f7808 */ /* 0x000fe40002800000 */
[----:B------:R-:W-:Y:S02]  /*6220*/  FMNMX.FTZ R78, R75, R76, !PT ;  /* 0x0000004c4b4e7209 */ /* 0x000fe40007810000 */
[----:B------:R-:W-:Y:S02]  /*6230*/  ISETP.GT.AND P6, PT, R73, 0x29, PT ;  /* 0x000000294900780c */ /* 0x000fe40003fc4270 */
[----:B------:R-:W-:Y:S02]  /*6240*/  FSEL R76, R20, -INF , P4 ;  /* 0xff800000144c7808 */ /* 0x000fe40002000000 */
[----:B------:R-:W-:Y:S02]  /*6250*/  FMNMX.FTZ R77, R15, R78, !PT ;  /* 0x0000004e0f4d7209 */ /* 0x000fe40007810000 */
[----:B------:R-:W-:-:S02]  /*6260*/  ISETP.GT.AND P5, PT, R73, 0x30, PT ;  /* 0x000000304900780c */ /* 0x000fc40003fa4270 */
[----:B------:R-:W-:Y:S02]  /*6270*/  FSEL R21, R21, -INF , P6 ;  /* 0xff80000015157808 */ /* 0x000fe40003000000 */
[----:B-1----:R-:W-:Y:S02]  /*6280*/  FMNMX.FTZ R30, R69, R30, !PT ;  /* 0x0000001e451e7209 */ /* 0x002fe40007810000 */
[----:B------:R-:W-:Y:S02]  /*6290*/  FMNMX.FTZ R20, R76, R77, !PT ;  /* 0x0000004d4c147209 */ /* 0x000fe40007810000 */
[C---:B------:R-:W-:Y:S01]  /*62a0*/  FSETP.NEU.FTZ.AND P3, PT, R30.reuse, -INF , PT ;  /* 0xff8000001e00780b */ /* 0x040fe20003f7d000 */
[----:B------:R-:W-:Y:S01]  /*62b0*/  FMUL.FTZ R69, R30, UR10 ;  /* 0x0000000a1e457c20 */ /* 0x000fe20008410000 */
[----:B------:R-:W-:Y:S02]  /*62c0*/  ISETP.GT.AND P4, PT, R73, 0x31, PT ;  /* 0x000000314900780c */ /* 0x000fe40003f84270 */
[----:B------:R-:W-:-:S02]  /*62d0*/  FMNMX.FTZ R20, R21, R20, !PT ;  /* 0x0000001415147209 */ /* 0x000fc40007810000 */
[----:B------:R-:W-:Y:S02]  /*62e0*/  FSEL R69, R69, RZ, P3 ;  /* 0x000000ff45457208 */ /* 0x000fe40001800000 */
[----:B------:R-:W-:Y:S02]  /*62f0*/  ISETP.GT.AND P6, PT, R73, 0x38, PT ;  /* 0x000000384900780c */ /* 0x000fe40003fc4270 */
[----:B------:R-:W-:Y:S01]  /*6300*/  FSEL R25, R25, -INF , P4 ;  /* 0xff80000019197808 */ /* 0x000fe20002000000 */
        /* <DEDUP_REMOVED lines=10> */
[----:B------:R1:W-:Y:S01]  /*63b0*/  MUFU.EX2 R20, R78 ;  /* 0x0000004e00147308 */ /* 0x0003e20000000800 */
[----:B------:R-:W-:Y:S01]  /*63c0*/  ISETP.GT.AND P4, PT, R73, 0x40, PT ;  /* 0x000000404900780c */ /* 0x000fe20003f84270 */
[--C-:B------:R-:W-:Y:S01]  /*63d0*/  FFMA.FTZ R181, R180, UR10, -R69.reuse ;  /* 0x0000000ab4b57c23 */ /* 0x100fe20008010845 */
        /* <DEDUP_REMOVED lines=31> */
[----:B------:R3:W-:Y:S01]  /*65d0*/  MUFU.EX2 R12, R172 ;  /* 0x000000ac000c7308 */ /* 0x0007e20000000800 */
[----:B------:R-:W-:Y:S01]  /*65e0*/  FMNMX.FTZ R33, R58, R33, !PT ;  /* 0x000000213a217209 */ /* 0x000fe20007810000 */
[--C-:B------:R-:W-:Y:S01]  /*65f0*/  FFMA.FTZ R39, R53, UR10, -R69.reuse ;  /* 0x0000000a35277c23 */ /* 0x100fe20008010845 */
[----:B------:R-:W-:Y:S01]  /*6600*/  ISETP.GT.AND P4, PT, R73, 0x58, PT ;  /* 0x000000584900780c */ /* 0x000fe20003f84270 */
[--C-:B------:R-:W-:Y:S01]  /*6610*/  FFMA.FTZ R50, R54, UR10, -R69.reuse ;  /* 0x0000000a36327c23 */ /* 0x100fe20008010845 */
[----:B0-----:R-:W-:Y:S01]  /*6620*/  FSEL R59, R59, -INF , P5 ;  /* 0xff8000003b3b7808 */ /* 0x001fe20002800000 */
[--C-:B------:R-:W-:Y:S01]  /*6630*/  FFMA.FTZ R43, R56, UR10, -R69.reuse ;  /* 0x0000000a382b7c23 */ /* 0x100fe20008010845 */
[----:B------:R-:W-:Y:S01]  /*6640*/  FMNMX.FTZ R34, R60, R33, !PT ;  /* 0x000000213c227209 */ /* 0x000fe20007810000 */
[----:B------:R-:W-:Y:S01]  /*6650*/  MUFU.EX2 R177, R177 ;  /* 0x000000b100b17308 */ /* 0x000fe20000000800 */
[----:B------:R-:W-:Y:S01]  /*6660*/  ISETP.GT.AND P6, PT, R73, 0x59, PT ;  /* 0x000000594900780c */ /* 0x000fe20003fc4270 */
[----:B------:R-:W-:Y:S01]  /*6670*/  FFMA.FTZ R57, R57, UR10, -R69 ;  /* 0x0000000a39397c23 */ /* 0x000fe20008010845 */
[----:B------:R-:W-:Y:S01]  /*6680*/  FSEL R61, R61, -INF , P4 ;  /* 0xff8000003d3d7808 */ /* 0x000fe20002000000 */
[----:B------:R-:W-:-:S02]  /*6690*/  WARPGROUP.DEPBAR.LE gsb0, 0x0 ;  /* 0x00008000000079c5 */ /* 0x000fc40000010000 */
[----:B------:R-:W-:Y:S01]  /*66a0*/  WARPGROUP.ARRIVE ;  /* 0x00000000000079c5 */ /* 0x000fe20000000000 */
[----:B------:R-:W-:Y:S01]  /*66b0*/  FMNMX.FTZ R34, R59, R34, !PT ;  /* 0x000000223b227209 */ /* 0x000fe20007810000 */
[----:B------:R-:W-:Y:S01]  /*66c0*/  MUFU.EX2 R14, R14 ;  /* 0x0000000e000e7308 */ /* 0x000fe20000000800 */
[----:B------:R-:W-:Y:S01]  /*66d0*/  ISETP.GT.AND P5, PT, R73, 0x60, PT ;  /* 0x000000604900780c */ /* 0x000fe20003fa4270 */
[--C-:B------:R-:W-:Y:S01]  /*66e0*/  FFMA.FTZ R157, R46, UR10, -R69.reuse ;  /* 0x0000000a2e9d7c23 */ /* 0x100fe20008010845 */
[----:B------:R-:W-:Y:S01]  /*66f0*/  FSEL R62, R62, -INF , P6 ;  /* 0xff8000003e3e7808 */ /* 0x000fe20003000000 */
[----:B------:R-:W-:Y:S01]  /*6700*/  HGMMA.64x128x16.F32 R88, R160, gdesc[UR4].tnspB, R88, gsb0 ;  /* 0x41e00004a0587df0 */ /* 0x000fe20008000858 */
[----:B------:R-:W-:Y:S01]  /*6710*/  FMNMX.FTZ R33, R61, R34, !PT ;  /* 0x000000223d217209 */ /* 0x000fe20007810000 */
[--C-:B------:R-:W-:Y:S01]  /*6720*/  FFMA.FTZ R34, R38, UR10, -R69.reuse ;  /* 0x0000000a26227c23 */ /* 0x100fe20008010845 */
[C---:B------:R-:W-:Y:S01]  /*6730*/  ISETP.GT.AND P4, PT, R73.reuse, 0x61, PT ;  /* 0x000000614900780c */ /* 0x040fe20003f84270 */
[----:B------:R-:W-:Y:S01]  /*6740*/  UIADD3 UR6, UR11, 0x380, URZ ;  /* 0x000003800b067890 */ /* 0x000fe2000fffe03f */
[----:B------:R-:W-:Y:S01]  /*6750*/  FSEL R64, R64, -INF , P5 ;  /* 0xff80000040407808 */ /* 0x000fe20002800000 */
[----:B------:R-:W-:Y:S01]  /*6760*/  UMOV UR7, 0x40000040 ;  /* 0x4000004000077882 */ /* 0x000fe20000000000 */
[----:B------:R-:W-:Y:S01]  /*6770*/  FMNMX.FTZ R33, R62, R33, !PT ;  /* 0x000000213e217209 */ /* 0x000fe20007810000 */
[----:B------:R-:W-:Y:S01]  /*6780*/  MUFU.EX2 R179, R179 ;  /* 0x000000b300b37308 */ /* 0x000fe20000000800 */
[----:B------:R-:W-:Y:S01]  /*6790*/  ISETP.GT.AND P6, PT, R73, 0x68, PT ;  /* 0x000000684900780c */ /* 0x000fe20003fc4270 */
[--C-:B------:R-:W-:Y:S01]  /*67a0*/  FFMA.FTZ R159, R48, UR10, -R69.reuse ;  /* 0x0000000a309f7c23 */ /* 0x100fe20008010845 */
[----:B------:R-:W-:Y:S01]  /*67b0*/  FSEL R63, R63, -INF , P4 ;  /* 0xff8000003f3f7808 */ /* 0x000fe20002000000 */
[--C-:B------:R-:W-:Y:S01]  /*67c0*/  FFMA.FTZ R46, R51, UR10, -R69.reuse ;  /* 0x0000000a332e7c23 */ /* 0x100fe20008010845 */
[----:B------:R-:W-:Y:S01]  /*67d0*/  FMNMX.FTZ R36, R64, R33, !PT ;  /* 0x0000002140247209 */ /* 0x000fe20007810000 */
[----:B------:R-:W-:Y:S01]  /*67e0*/  FFMA.FTZ R48, R55, UR10, -R69 ;  /* 0x0000000a37307c23 */ /* 0x000fe20008010845 */
[----:B------:R-:W-:Y:S01]  /*67f0*/  ISETP.GT.AND P5, PT, R73, 0x69, PT ;  /* 0x000000694900780c */ /* 0x000fe20003fa4270 */
[----:B------:R-:W-:Y:S01]  /*6800*/  MUFU.EX2 R173, R173 ;  /* 0x000000ad00ad7308 */ /* 0x000fe20000000800 */
[----:B--2---:R-:W-:-:S02]  /*6810*/  FSEL R65, R65, -INF , P6 ;  /* 0xff80000041417808 */ /* 0x004fc40003000000 */
[----:B------:R-:W-:Y:S02]  /*6820*/  FMNMX.FTZ R36, R63, R36, !PT ;  /* 0x000000243f247209 */ /* 0x000fe40007810000 */
[----:B------:R-:W-:Y:S02]  /*6830*/  ISETP.GT.AND P4, PT, R73, 0x70, PT ;  /* 0x000000704900780c */ /* 0x000fe40003f84270 */
[----:B------:R-:W-:Y:S01]  /*6840*/  FSEL R66, R66, -INF , P5 ;  /* 0xff80000042427808 */ /* 0x000fe20002800000 */
[----:B------:R-:W-:Y:S01]  /*6850*/  MUFU.EX2 R24, R24 ;  /* 0x0000001800187308 */ /* 0x000fe20000000800 */
[----:B------:R-:W-:Y:S01]  /*6860*/  FMNMX.FTZ R33, R65, R36, !PT ;  /* 0x0000002441217209 */ /* 0x000fe20007810000 */
[--C-:B------:R-:W-:Y:S01]  /*6870*/  FFMA.FTZ R36, R40, UR10, -R69.reuse ;  /* 0x0000000a28247c23 */ /* 0x100fe20008010845 */
[----:B------:R-:W-:Y:S01]  /*6880*/  ISETP.GT.AND P6, PT, R73, 0x71, PT ;  /* 0x000000714900780c */ /* 0x000fe20003fc4270 */
[----:B------:R-:W-:Y:S01]  /*6890*/  FFMA.FTZ R40, R47, UR10, -R69 ;  /* 0x0000000a2f287c23 */ /* 0x000fe20008010845 */
        /* <DEDUP_REMOVED lines=9> */
[----:B------:R-:W-:Y:S01]  /*6930*/  FMNMX.FTZ R33, R67, R38, !PT ;  /* 0x0000002643217209 */ /* 0x000fe20007810000 */
[----:B------:R-:W-:Y:S01]  /*6940*/  FFMA.FTZ R38, R42, UR10, -R69 ;  /* 0x0000000a2a267c23 */ /* 0x000fe20008010845 */
[----:B------:R-:W-:Y:S02]  /*6950*/  FSEL R72, R72, -INF , P4 ;  /* 0xff80000048487808 */ /* 0x000fe40002000000 */
        /* <DEDUP_REMOVED lines=9> */
[--C-:B------:R-:W-:Y:S01]  /*69f0*/  FFMA.FTZ R42, R49, UR10, -R69.reuse ;  /* 0x0000000a312a7c23 */ /* 0x100fe20008010845 */
[----:B-1----:R-:W0:Y:S06]  /*6a00*/  SHFL.BFLY PT, R78, R41, 0x1, 0x1f ;  /* 0x0c201f00294e7f89 */ /* 0x002e2c00000e0000 */
[----:B------:R-:W-:Y:S08]  /*6a10*/  MUFU.EX2 R38, R38 ;  /* 0x0000002600267308 */ /* 0x000ff00000000800 */
[----:B------:R-:W-:Y:S08]  /*6a20*/  MUFU.EX2 R155, R155 ;  /* 0x0000009b009b7308 */ /* 0x000ff00000000800 */
[----:B------:R-:W-:Y:S01]  /*6a30*/  MUFU.EX2 R44, R44 ;  /* 0x0000002c002c7308 */ /* 0x000fe20000000800 */
[----:B0-----:R-:W-:Y:S01]  /*6a40*/  FMNMX.FTZ R33, R41, R78, !PT ;  /* 0x0000004e29217209 */ /* 0x001fe20007810000 */
[----:B------:R-:W-:-:S03]  /*6a50*/  FFMA.FTZ R41, R52, UR10, -R69 ;  /* 0x0000000a34297c23 */ /* 0x000fc60008010845 */
        /* <DEDUP_REMOVED lines=10> */
[----:B------:R-:W-:Y:S02]  /*6b00*/  IMAD.U32 R10, RZ, RZ, UR46 ;  /* 0x0000002eff0a7e24 */ /* 0x000fe4000f8e00ff */
[----:B------:R-:W-:Y:S01]  /*6b10*/  FADD.FTZ R8, -R8, R5 ;  /* 0x0000000508087221 */ /* 0x000fe20000010100 */
[----:B------:R-:W-:Y:S01]  /*6b20*/  FSEL R5, R33, RZ, P4 ;  /* 0x000000ff21057208 */ /* 0x000fe20002000000 */
[----:B------:R-:W-:Y:S01]  /*6b30*/  FFMA.FTZ R7, R7, UR10, -R52 ;  /* 0x0000000a07077c23 */ /* 0x000fe20008010834 */
[----:B------:R-:W-:Y:S01]  /*6b40*/  MUFU.EX2 R180, R180 ;  /* 0x000000b400b47308 */ /* 0x000fe20000000800 */
[----:B------:R-:W-:Y:S01]  /*6b50*/  FMUL.FTZ R26, R8, UR10 ;  /* 0x0000000a081a7c20 */ /* 0x000fe20008410000 */
[----:B------:R-:W-:Y:S01]  /*6b60*/  @!P1 LEA R10, R10, UR41, 0x3 ;  /* 0x000000290a0a9c11 */ /* 0x000fe2000f8e18ff */
[----:B------:R-:W-:Y:S01]  /*6b70*/  FADD.FTZ R5, -R5, R4 ;  /* 0x0000000405057221 */ /* 0x000fe20000010100 */
[--C-:B------:R-:W-:Y:S01]  /*6b80*/  FFMA.FTZ R9, R9, UR10, -R52.reuse ;  /* 0x0000000a09097c23 */ /* 0x100fe20008010834 */
[----:B------:R-:W-:Y:S01]  /*6b90*/  IADD3 R8, -R220, 0xb, RZ ;  /* 0x0000000bdc087810 */ /* 0x000fe20007ffe1ff */
[----:B------:R-:W-:Y:S01]  /*6ba0*/  FFMA.FTZ R11, R11, UR10, -R52 ;  /* 0x0000000a0b0b7c23 */ /* 0x000fe20008010834 */
[----:B------:R-:W-:Y:S01]  /*6bb0*/  FMUL.FTZ R5, R5, UR10 ;  /* 0x0000000a05057c20 */ /* 0x000fe20008410000 */
[----:B------:R-:W0:Y:S01]  /*6bc0*/  MUFU.EX2 R4, R26 ;  /* 0x0000001a00047308 */ /* 0x000e220000000800 */
[----:B------:R-:W-:-:S02]  /*6bd0*/  WARPGROUP.DEPBAR.LE gsb0, 0x0 ;  /* 0x00008000000079c5 */ /* 0x000fc40000010000 */
[----:B------:R-:W-:Y:S01]  /*6be0*/  WARPGROUP.ARRIVE ;  /* 0x00000000000079c5 */ /* 0x000fe20000000000 */
[----:B------:R-:W-:Y:S02]  /*6bf0*/  @!P1 VIADD R10, R10, 0x28840 ;  /* 0x000288400a0a9836 */ /* 0x000fe40000000000 */
[--C-:B------:R-:W-:Y:S01]  /*6c00*/  FFMA.FTZ R154, R31, UR10, -R52.reuse ;  /* 0x0000000a1f9a7c23 */ /* 0x100fe20008010834 */
[--C-:B------:R-:W-:Y:S01]  /*6c10*/  FFMA.FTZ R178, R74, UR10, -R52.reuse ;  /* 0x0000000a4ab27c23 */ /* 0x100fe20008010834 */
[----:B------:R-:W-:Y:S01]  /*6c20*/  FFMA.FTZ R168, R37, UR10, -R52 ;  /* 0x0000000a25a87c23 */ /* 0x000fe20008010834 */
[----:B------:R-:W1:Y:S01]  /*6c30*/  MUFU.EX2 R5, R5 ;  /* 0x0000000500057308 */ /* 0x000e620000000800 */
[----:B------:R-:W-:Y:S01]  /*6c40*/  HGMMA.64x128x16.F32 R88, R164, gdesc[UR4].tnspB, R88, gsb0 ;  /* 0x41e00004a4587df0 */ /* 0x000fe20008000858 */
[----:B------:R-:W-:Y:S01]  /*6c50*/  @!P1 PRMT R10, RZ, 0x654, R10 ;  /* 0x00000654ff0a9816 */ /* 0x000fe2000000000a */
[--C-:B------:R-:W-:Y:S01]  /*6c60*/  FFMA.FTZ R13, R13, UR10, -R52.reuse ;  /* 0x0000000a0d0d7c23 */ /* 0x100fe20008010834 */
[--C-:B---3--:R-:W-:Y:S01]  /*6c70*/  FFMA.FTZ R172, R75, UR10, -R52.reuse ;  /* 0x0000000a4bac7c23 */ /* 0x108fe20008010834 */
[--C-:B------:R-:W-:Y:S01]  /*6c80*/  FFMA.FTZ R15, R15, UR10, -R52.reuse ;  /* 0x0000000a0f0f7c23 */ /* 0x100fe20008010834 */
[--C-:B------:R-:W-:Y:S01]  /*6c90*/  FFMA.FTZ R174, R76, UR10, -R52.reuse ;  /* 0x0000000a4cae7c23 */ /* 0x100fe20008010834 */
[--C-:B------:R-:W-:Y:S01]  /*6ca0*/  FFMA.FTZ R21, R21, UR10, -R52.reuse ;  /* 0x0000000a15157c23 */ /* 0x100fe20008010834 */
[----:B------:R-:W2:Y:S01]  /*6cb0*/  MUFU.EX2 R7, R7 ;  /* 0x0000000700077308 */ /* 0x000ea20000000800 */
[----:B0-----:R-:W-:Y:S01]  /*6cc0*/  FFMA.FTZ R31, R4, R0, R181 ;  /* 0x00000000041f7223 */ /* 0x001fe200000100b5 */
[--C-:B------:R-:W-:Y:S01]  /*6cd0*/  FFMA.FTZ R25, R25, UR10, -R52.reuse ;  /* 0x0000000a19197c23 */ /* 0x100fe20008010834 */
[--C-:B------:R-:W-:Y:S01]  /*6ce0*/  FFMA.FTZ R27, R27, UR10, -R52.reuse ;  /* 0x0000000a1b1b7c23 */ /* 0x100fe20008010834 */
[--C-:B------:R-:W-:Y:S01]  /*6cf0*/  FFMA.FTZ R152, R32, UR10, -R52.reuse ;  /* 0x0000000a20987c23 */ /* 0x100fe20008010834 */
[C---:B------:R-:W-:Y:S01]  /*6d00*/  FADD.FTZ R0, R6.reuse, R31 ;  /* 0x0000001f06007221 */ /* 0x040fe20000010000 */
[----:B------:R-:W-:Y:S01]  /*6d10*/  FFMA.FTZ R29, R29, UR10, -R52 ;  /* 0x0000000a1d1d7c23 */ /* 0x000fe20008010834 */
[----:B------:R-:W-:Y:S01]  /*6d20*/  F2FP.F16.F32.PACK_AB R181, R6, R181 ;  /* 0x000000b506b5723e */ /* 0x000fe200000000ff */
        /* <DEDUP_REMOVED lines=8> */
[----:B------:R-:W3:Y:S01]  /*6db0*/  MUFU.EX2 R9, R9 ;  /* 0x0000000900097308 */ /* 0x000ee20000000800 */
[--C-:B------:R-:W-:Y:S01]  /*6dc0*/  FFMA.FTZ R65, R65, UR10, -R52.reuse ;  /* 0x0000000a41417c23 */ /* 0x100fe20008010834 */
[--C-:B------:R-:W-:Y:S01]  /*6dd0*/  FFMA.FTZ R66, R66, UR10, -R52.reuse ;  /* 0x0000000a42427c23 */ /* 0x100fe20008010834 */
[--C-:B------:R-:W-:Y:S01]  /*6de0*/  FFMA.FTZ R68, R68, UR10, -R52.reuse ;  /* 0x0000000a44447c23 */ /* 0x100fe20008010834 */
[--C-:B------:R-:W-:Y:S01]  /*6df0*/  FFMA.FTZ R67, R67, UR10, -R52.reuse ;  /* 0x0000000a43437c23 */ /* 0x100fe20008010834 */
[----:B------:R-:W-:Y:S01]  /*6e00*/  FFMA.FTZ R70, R70, UR10, -R52 ;  /* 0x0000000a46467c23 */ /* 0x000fe20008010834 */
[----:B------:R-:W-:Y:S01]  /*6e10*/  IMAD.U32 R26, RZ, RZ, UR58 ;  /* 0x0000003aff1a7e24 */ /* 0x000fe2000f8e00ff */
[----:B------:R-:W-:Y:S01]  /*6e20*/  PLOP3.LUT P3, PT, PT, PT, UP1, 0x80, 0x0 ;  /* 0x000000000000781c */ /* 0x000fe20003f6f018 */
[----:B------:R-:W4:Y:S01]  /*6e30*/  MUFU.EX2 R176, R176 ;  /* 0x000000b000b07308 */ /* 0x000f220000000800 */
[----:B------:R-:W-:Y:S01]  /*6e40*/  UMOV UR58, UR46 ;  /* 0x0000002e003a7c82 */ /* 0x000fe20008000000 */
[----:B------:R-:W-:-:S02]  /*6e50*/  F2FP.F16.F32.PACK_AB R183, R12, R183 ;  /* 0x000000b70cb7723e */ /* 0x000fc400000000ff */
[----:B------:R-:W-:-:S04]  /*6e60*/  @!P1 LEA R26, R26, UR41, 0x3 ;  /* 0x000000291a1a9c11 */ /* 0x000fc8000f8e18ff */
        /* <DEDUP_REMOVED lines=13> */
[----:B------:R-:W-:-:S02]  /*6f40*/  WARPGROUP.DEPBAR.LE gsb0, 0x0 ;  /* 0x00008000000079c5 */ /* 0x000fc40000010000 */
[----:B------:R0:W-:Y:S06]  /*6f50*/  BAR.ARV R8, 0x100 ;  /* 0x000400080000751d */ /* 0x0001ec0000002000 */
[----:B------:R2:W-:Y:S01]  /*6f60*/  @!P1 SYNCS.ARRIVE.TRANS64.RED.A1T0 RZ, [R10+URZ], RZ ;  /* 0x000000ff0aff99a7 */ /* 0x0005e2000810043f */
[----:B------:R-:W5:Y:S01]  /*6f70*/  MUFU.EX2 R154, R154 ;  /* 0x0000009a009a7308 */ /* 0x000f620000000800 */
[-C--:B-1----:R-:W-:Y:S01]  /*6f80*/  FMUL.FTZ R88, R88, R5.reuse ;  /* 0x0000000558587220 */ /* 0x082fe20000410000 */
        /* <DEDUP_REMOVED lines=8> */
[----:B------:R-:W-:Y:S01]  /*7010*/  MUFU.EX2 R156, R156 ;  /* 0x0000009c009c7308 */ /* 0x000fe20000000800 */
[----:B------:R-:W-:Y:S01]  /*7020*/  FADD.FTZ R37, R7, R10 ;  /* 0x0000000a07257221 */ /* 0x000fe20000010000 */
[----:B------:R-:W-:-:S02]  /*7030*/  @!P1 VIADD R10, R26, 0x28860 ;  /* 0x000288601a0a9836 */ /* 0x000fc40000000000 */
[-C--:B------:R-:W-:Y:S01]  /*7040*/  FMUL.FTZ R100, R100, R5.reuse ;  /* 0x0000000564647220 */ /* 0x080fe20000410000 */
[-C--:B------:R-:W-:Y:S01]  /*7050*/  FMUL.FTZ R101, R101, R5.reuse ;  /* 0x0000000565657220 */ /* 0x080fe20000410000 */
[----:B0-----:R-:W-:Y:S01]  /*7060*/  FADD.FTZ R8, R182, R37 ;  /* 0x00000025b6087221 */ /* 0x001fe20000010000 */
[C---:B---3--:R-:W-:Y:S01]  /*7070*/  F2FP.F16.F32.PACK_AB R182, R9.reuse, R182 ;  /* 0x000000b609b6723e */ /* 0x048fe200000000ff */
[-C--:B------:R-:W-:Y:S01]  /*7080*/  FMUL.FTZ R104, R104, R5.reuse ;  /* 0x0000000568687220 */ /* 0x080fe20000410000 */
[----:B------:R-:W0:Y:S01]  /*7090*/  MUFU.EX2 R3, R3 ;  /* 0x0000000300037308 */ /* 0x000e220000000800 */
[----:B------:R-:W-:Y:S01]  /*70a0*/  FADD.FTZ R37, R9, R8 ;  /* 0x0000000809257221 */ /* 0x000fe20000010000 */
[----:B------:R-:W-:Y:S01]  /*70b0*/  @!P1 PRMT R10, RZ, 0x654, R10 ;  /* 0x00000654ff0a9816 */ /* 0x000fe2000000000a */
[-C--:B------:R-:W-:Y:S01]  /*70c0*/  FMUL.FTZ R105, R105, R5.reuse ;  /* 0x0000000569697220 */ /* 0x080fe20000410000 */
[-C--:B------:R-:W-:Y:S01]  /*70d0*/  FMUL.FTZ R108, R108, R5.reuse ;  /* 0x000000056c6c7220 */ /* 0x080fe20000410000 */
[----:B----4-:R-:W-:Y:S01]  /*70e0*/  FADD.FTZ R8, R176, R37 ;  /* 0x00000025b0087221 */ /* 0x010fe20000010000 */
[----:B------:R-:W-:Y:S01]  /*70f0*/  FADD.FTZ R37, R177, R0 ;  /* 0x00000000b1257221 */ /* 0x000fe20000010000 */
[----:B------:R1:W-:Y:S01]  /*7100*/  @!P1 SYNCS.ARRIVE.TRANS64.RED.A1T0 RZ, [R10+URZ], RZ ;  /* 0x000000ff0aff99a7 */ /* 0x0003e2000810043f */
[----:B------:R-:W2:Y:S01]  /*7110*/  MUFU.EX2 R31, R31 ;  /* 0x0000001f001f7308 */ /* 0x000ea20000000800 */
[----:B-----5:R-:W-:Y:S01]  /*7120*/  FADD.FTZ R45, R11, R8 ;  /* 0x000000080b2d7221 */ /* 0x020fe20000010000 */
[----:B------:R-:W-:Y:S01]  /*7130*/  FADD.FTZ R0, R14, R37 ;  /* 0x000000250e007221 */ /* 0x000fe20000010000 */
[--C-:B------:R-:W-:Y:S01]  /*7140*/  FFMA.FTZ R37, R62, UR10, -R52.reuse ;  /* 0x0000000a3e257c23 */ /* 0x100fe20008010834 */
[----:B------:R-:W-:Y:S01]  /*7150*/  FFMA.FTZ R52, R72, UR10, -R52 ;  /* 0x0000000a48347c23 */ /* 0x000fe20008010834 */
[----:B------:R-:W-:Y:S01]  /*7160*/  FADD.FTZ R8, R178, R45 ;  /* 0x0000002db2087221 */ /* 0x000fe20000010000 */
[----:B------:R-:W-:Y:S01]  /*7170*/  FADD.FTZ R45, R179, R0 ;  /* 0x00000000b32d7221 */ /* 0x000fe20000010000 */
[-C--:B------:R-:W-:Y:S01]  /*7180*/  FMUL.FTZ R109, R109, R5.reuse ;  /* 0x000000056d6d7220 */ /* 0x080fe20000410000 */
[----:B------:R-:W-:Y:S01]  /*7190*/  MUFU.EX2 R159, R159 ;  /* 0x0000009f009f7308 */ /* 0x000fe20000000800 */
[----:B------:R-:W-:Y:S01]  /*71a0*/  FADD.FTZ R47, R13, R8 ;  /* 0x000000080d2f7221 */ /* 0x000fe20000010000 */
[----:B------:R-:W-:Y:S01]  /*71b0*/  FADD.FTZ R0, R20, R45 ;  /* 0x0000002d14007221 */ /* 0x000fe20000010000 */
[-C--:B------:R-:W-:Y:S01]  /*71c0*/  FMUL.FTZ R112, R112, R5.reuse ;  /* 0x0000000570707220 */ /* 0x080fe20000410000 */
[-C--:B------:R-:W-:Y:S01]  /*71d0*/  FMUL.FTZ R113, R113, R5.reuse ;  /* 0x0000000571717220 */ /* 0x080fe20000410000 */
[----:B------:R-:W-:Y:S01]  /*71e0*/  FADD.FTZ R8, R172, R47 ;  /* 0x0000002fac087221 */ /* 0x000fe20000010000 */
[----:B------:R-:W-:Y:S01]  /*71f0*/  FADD.FTZ R45, R173, R0 ;  /* 0x00000000ad2d7221 */ /* 0x000fe20000010000 */
[-C--:B------:R-:W-:Y:S01]  /*7200*/  FMUL.FTZ R116, R116, R5.reuse ;  /* 0x0000000574747220 */ /* 0x080fe20000410000 */
[----:B------:R-:W3:Y:S01]  /*7210*/  MUFU.EX2 R158, R158 ;  /* 0x0000009e009e7308 */ /* 0x000ee20000000800 */
[----:B------:R-:W-:Y:S01]  /*7220*/  FADD.FTZ R47, R15, R8 ;  /* 0x000000080f2f7221 */ /* 0x000fe20000010000 */
[----:B------:R-:W-:Y:S01]  /*7230*/  FADD.FTZ R0, R24, R45 ;  /* 0x0000002d18007221 */ /* 0x000fe20000010000 */
[-C--:B------:R-:W-:Y:S01]  /*7240*/  FMUL.FTZ R117, R117, R5.reuse ;  /* 0x0000000575757220 */ /* 0x080fe20000410000 */
[-C--:B------:R-:W-:Y:S01]  /*7250*/  FMUL.FTZ R120, R120, R5.reuse ;  /* 0x0000000578787220 */ /* 0x080fe20000410000 */
        /* <DEDUP_REMOVED lines=29> */
[----:B------:R-:W-:Y:S01]  /*7430*/  FADD.FTZ R0, R38, R7 ;  /* 0x0000000726007221 */ /* 0x000fe20000010000 */
[-C--:B------:R-:W-:Y:S01]  /*7440*/  FMUL.FTZ R141, R141, R5.reuse ;  /* 0x000000058d8d7220 */ /* 0x080fe20000410000 */
[-C--:B------:R-:W-:Y:S01]  /*7450*/  FMUL.FTZ R144, R144, R5.reuse ;  /* 0x0000000590907220 */ /* 0x080fe20000410000 */
[----:B------:R-:W-:Y:S01]  /*7460*/  FADD.FTZ R6, R154, R9 ;  /* 0x000000099a067221 */ /* 0x000fe20000010000 */
[----:B------:R-:W-:Y:S01]  /*7470*/  FADD.FTZ R7, R155, R0 ;  /* 0x000000009b077221 */ /* 0x000fe20000010000 */
[C---:B0-----:R-:W-:Y:S01]  /*7480*/  F2FP.F16.F32.PACK_AB R154, R3.reuse, R154 ;  /* 0x0000009a039a723e */ /* 0x041fe200000000ff */
[----:B------:R-:W-:Y:S01]  /*7490*/  MUFU.EX2 R46, R46 ;  /* 0x0000002e002e7308 */ /* 0x000fe20000000800 */
[----:B------:R-:W-:Y:S01]  /*74a0*/  FADD.FTZ R9, R3, R6 ;  /* 0x0000000603097221 */ /* 0x000fe20000010000 */
[----:B------:R-:W-:Y:S01]  /*74b0*/  FADD.FTZ R0, R44, R7 ;  /* 0x000000072c007221 */ /* 0x000fe20000010000 */
[-C--:B------:R-:W-:Y:S01]  /*74c0*/  FMUL.FTZ R145, R145, R5.reuse ;  /* 0x0000000591917220 */ /* 0x080fe20000410000 */
[-C--:B------:R-:W-:Y:S01]  /*74d0*/  FMUL.FTZ R148, R148, R5.reuse ;  /* 0x0000000594947220 */ /* 0x080fe20000410000 */
[----:B------:R-:W-:Y:S01]  /*74e0*/  FADD.FTZ R6, R156, R9 ;  /* 0x000000099c067221 */ /* 0x000fe20000010000 */
[----:B------:R-:W-:Y:S01]  /*74f0*/  FADD.FTZ R7, R157, R0 ;  /* 0x000000009d077221 */ /* 0x000fe20000010000 */
[----:B------:R-:W-:Y:S01]  /*7500*/  FMUL.FTZ R149, R149, R5 ;  /* 0x0000000595957220 */ /* 0x000fe20000410000 */
[----:B------:R-:W0:Y:S01]  /*7510*/  MUFU.EX2 R63, R63 ;  /* 0x0000003f003f7308 */ /* 0x000e220000000800 */
[----:B--2---:R-:W-:Y:S01]  /*7520*/  FADD.FTZ R9, R31, R6 ;  /* 0x000000061f097221 */ /* 0x004fe20000010000 */
[----:B------:R-:W-:Y:S01]  /*7530*/  FADD.FTZ R0, R40, R7 ;  /* 0x0000000728007221 */ /* 0x000fe20000010000 */
[-C--:B------:R-:W-:Y:S01]  /*7540*/  FMUL.FTZ R90, R90, R4.reuse ;  /* 0x000000045a5a7220 */ /* 0x080fe20000410000 */
[-C--:B------:R-:W-:Y:S01]  /*7550*/  FMUL.FTZ R91, R91, R4.reuse ;  /* 0x000000045b5b7220 */ /* 0x080fe20000410000 */
[----:B---3--:R-:W-:Y:S01]  /*7560*/  FADD.FTZ R6, R158, R9 ;  /* 0x000000099e067221 */ /* 0x008fe20000010000 */
[----:B------:R-:W-:Y:S01]  /*7570*/  FADD.FTZ R7, R159, R0 ;  /* 0x000000009f077221 */ /* 0x000fe20000010000 */
[-C--:B------:R-:W-:Y:S01]  /*7580*/  FMUL.FTZ R94, R94, R4.reuse ;  /* 0x000000045e5e7220 */ /* 0x080fe20000410000 */
[----:B------:R-:W2:Y:S01]  /*7590*/  MUFU.EX2 R39, R39 ;  /* 0x0000002700277308 */ /* 0x000ea20000000800 */
[----:B----4-:R-:W-:Y:S01]  /*75a0*/  FADD.FTZ R9, R37, R6 ;  /* 0x0000000625097221 */ /* 0x010fe20000010000 */
[----:B------:R-:W-:Y:S01]  /*75b0*/  FADD.FTZ R0, R42, R7 ;  /* 0x000000072a007221 */ /* 0x000fe20000010000 */
[-C--:B------:R-:W-:Y:S01]  /*75c0*/  FMUL.FTZ R95, R95, R4.reuse ;  /* 0x000000045f5f7220 */ /* 0x080fe20000410000 */
[-C--:B------:R-:W-:Y:S01]  /*75d0*/  FMUL.FTZ R98, R98, R4.reuse ;  /* 0x0000000462627220 */ /* 0x080fe20000410000 */
[----:B-----5:R-:W-:Y:S01]  /*75e0*/  FADD.FTZ R9, R160, R9 ;  /* 0x00000009a0097221 */ /* 0x020fe20000010000 */
[----:B------:R-:W-:Y:S01]  /*75f0*/  FADD.FTZ R3, R35, R0 ;  /* 0x0000000023037221 */ /* 0x000fe20000010000 */
[-C--:B------:R-:W-:Y:S01]  /*7600*/  FMUL.FTZ R99, R99, R4.reuse ;  /* 0x0000000463637220 */ /* 0x080fe20000410000 */
[----:B------:R-:W3:Y:S01]  /*7610*/  MUFU.EX2 R162, R65 ;  /* 0x0000004100a27308 */ /* 0x000ee20000000800 */
[----:B0-----:R-:W-:Y:S01]  /*7620*/  FADD.FTZ R9, R63, R9 ;  /* 0x000000093f097221 */ /* 0x001fe20000010000 */
[----:B------:R-:W-:Y:S01]  /*7630*/  FADD.FTZ R0, R46, R3 ;  /* 0x000000032e007221 */ /* 0x000fe20000010000 */
        /* <DEDUP_REMOVED lines=14> */
[----:B---3--:R-:W-:Y:S01]  /*7720*/  FADD.FTZ R9, R162, R9 ;  /* 0x00000009a2097221 */ /* 0x008fe20000010000 */
[-C--:B------:R-:W-:Y:S01]  /*7730*/  FMUL.FTZ R123, R123, R4.reuse ;  /* 0x000000047b7b7220 */ /* 0x080fe20000410000 */
[-C--:B------:R-:W-:Y:S01]  /*7740*/  FMUL.FTZ R126, R126, R4.reuse ;  /* 0x000000047e7e7220 */ /* 0x080fe20000410000 */
[-C--:B------:R-:W-:Y:S01]  /*7750*/  FMUL.FTZ R127, R127, R4.reuse ;  /* 0x000000047f7f7220 */ /* 0x080fe20000410000 */
[-C--:B------:R-:W-:Y:S01]  /*7760*/  FMUL.FTZ R130, R130, R4.reuse ;  /* 0x0000000482827220 */ /* 0x080fe20000410000 */
[-C--:B------:R-:W-:Y:S01]  /*7770*/  FMUL.FTZ R131, R131, R4.reuse ;  /* 0x0000000483837220 */ /* 0x080fe20000410000 */
[-C--:B------:R-:W-:Y:S01]  /*7780*/  FMUL.FTZ R134, R134, R4.reuse ;  /* 0x0000000486867220 */ /* 0x080fe20000410000 */
[----:B------:R-:W3:Y:S01]  /*7790*/  MUFU.EX2 R41, R41 ;  /* 0x0000002900297308 */ /* 0x000ee20000000800 */
        /* <DEDUP_REMOVED lines=11> */
[----:B------:R-:W-:Y:S01]  /*7850*/  FMUL.FTZ R151, R151, R4 ;  /* 0x0000000497977220 */ /* 0x000fe20000410000 */
[----:B------:R-:W-:Y:S01]  /*7860*/  F2FP.F16.F32.PACK_AB R176, R11, R176 ;  /* 0x000000b00bb0723e */ /* 0x000fe200000000ff */
[----:B------:R-:W-:Y:S01]  /*7870*/  IMAD.MOV.U32 R5, RZ, RZ, R30 ;  /* 0x000000ffff057224 */ /* 0x000fe200078e001e */
[----:B------:R-:W-:Y:S01]  /*7880*/  F2FP.F16.F32.PACK_AB R177, R14, R177 ;  /* 0x000000b10eb1723e */ /* 0x000fe200000000ff */
[----:B------:R-:W2:Y:S01]  /*7890*/  MUFU.EX2 R50, R50 ;  /* 0x0000003200327308 */ /* 0x000ea20000000800 */
[----:B---3--:R-:W-:Y:S01]  /*78a0*/  FADD.FTZ R3, R41, R0 ;  /* 0x0000000029037221 */ /* 0x008fe20000010000 */
[----:B------:R-:W-:Y:S01]  /*78b0*/  F2FP.F16.F32.PACK_AB R178, R13, R178 ;  /* 0x000000b20db2723e */ /* 0x000fe200000000ff */
[----:B------:R-:W-:Y:S01]  /*78c0*/  IMAD.MOV.U32 R4, RZ, RZ, R33 ;  /* 0x000000ffff047224 */ /* 0x000fe200078e0021 */
[----:B------:R-:W-:-:S02]  /*78d0*/  F2FP.F16.F32.PACK_AB R179, R20, R179 ;  /* 0x000000b314b3723e */ /* 0x000fc400000000ff */
[----:B------:R-:W-:Y:S02]  /*78e0*/  F2FP.F16.F32.PACK_AB R172, R15, R172 ;  /* 0x000000ac0fac723e */ /* 0x000fe400000000ff */
[----:B------:R-:W3:Y:S01]  /*78f0*/  MUFU.EX2 R67, R67 ;  /* 0x0000004300437308 */ /* 0x000ee20000000800 */
[----:B0-----:R-:W-:Y:S01]  /*7900*/  FADD.FTZ R9, R68, R9 ;  /* 0x0000000944097221 */ /* 0x001fe20000010000 */
[----:B------:R-:W-:Y:S02]  /*7910*/  F2FP.F16.F32.PACK_AB R173, R24, R173 ;  /* 0x000000ad18ad723e */ /* 0x000fe400000000ff */
[----:B------:R-:W-:Y:S02]  /*7920*/  F2FP.F16.F32.PACK_AB R174, R21, R174 ;  /* 0x000000ae15ae723e */ /* 0x000fe400000000ff */
[----:B------:R-:W-:Y:S02]  /*7930*/  F2FP.F16.F32.PACK_AB R175, R28, R175 ;  /* 0x000000af1caf723e */ /* 0x000fe400000000ff */
[----:B------:R-:W0:Y:S01]  /*7940*/  MUFU.EX2 R43, R43 ;  /* 0x0000002b002b7308 */ /* 0x000e220000000800 */
[----:B--2---:R-:W-:Y:S01]  /*7950*/  FADD.FTZ R0, R50, R3 ;  /* 0x0000000332007221 */ /* 0x004fe20000010000 */
[----:B------:R-:W-:-:S02]  /*7960*/  F2FP.F16.F32.PACK_AB R168, R25, R168 ;  /* 0x000000a819a8723e */ /* 0x000fc400000000ff */
[----:B------:R-:W-:Y:S02]  /*7970*/  F2FP.F16.F32.PACK_AB R169, R34, R169 ;  /* 0x000000a922a9723e */ /* 0x000fe400000000ff */
[----:B------:R-:W-:Y:S02]  /*7980*/  F2FP.F16.F32.PACK_AB R170, R27, R170 ;  /* 0x000000aa1baa723e */ /* 0x000fe400000000ff */
[----:B------:R-:W2:Y:S01]  /*7990*/  MUFU.EX2 R70, R70 ;  /* 0x0000004600467308 */ /* 0x000ea20000000800 */
[----:B---3--:R-:W-:Y:S01]  /*79a0*/  FADD.FTZ R9, R67, R9 ;  /* 0x0000000943097221 */ /* 0x008fe20000010000 */
[----:B------:R-:W-:Y:S02]  /*79b0*/  F2FP.F16.F32.PACK_AB R171, R36, R171 ;  /* 0x000000ab24ab723e */ /* 0x000fe400000000ff */
[----:B------:R-:W-:Y:S02]  /*79c0*/  F2FP.F16.F32.PACK_AB R152, R29, R152 ;  /* 0x000000981d98723e */ /* 0x000fe400000000ff */
[----:B------:R-:W-:-:S02]  /*79d0*/  F2FP.F16.F32.PACK_AB R153, R38, R153 ;  /* 0x000000992699723e */ /* 0x000fc400000000ff */
        /* <DEDUP_REMOVED lines=10> */
[----:B------:R-:W-:Y:S01]  /*7a80*/  F2FP.F16.F32.PACK_AB R161, R46, R35 ;  /* 0x000000232ea1723e */ /* 0x000fe200000000ff */
[----:B---3--:R-:W-:Y:S01]  /*7a90*/  FADD.FTZ R3, R52, R9 ;  /* 0x0000000934037221 */ /* 0x008fe20000010000 */
[----:B------:R-:W-:Y:S02]  /*7aa0*/  F2FP.F16.F32.PACK_AB R162, R66, R162 ;  /* 0x000000a242a2723e */ /* 0x000fe400000000ff */
[----:B------:R-:W-:Y:S02]  /*7ab0*/  F2FP.F16.F32.PACK_AB R163, R48, R39 ;  /* 0x0000002730a3723e */ /* 0x000fe400000000ff */
[----:B------:R-:W-:-:S02]  /*7ac0*/  F2FP.F16.F32.PACK_AB R164, R67, R68 ;  /* 0x0000004443a4723e */ /* 0x000fc400000000ff */
[----:B------:R-:W-:Y:S01]  /*7ad0*/  F2FP.F16.F32.PACK_AB R165, R50, R41 ;  /* 0x0000002932a5723e */ /* 0x000fe200000000ff */
[C---:B0-----:R-:W-:Y:S01]  /*7ae0*/  FADD.FTZ R0, R57.reuse, R0 ;  /* 0x0000000039007221 */ /* 0x041fe20000010000 */
[----:B------:R-:W-:Y:S02]  /*7af0*/  F2FP.F16.F32.PACK_AB R166, R52, R70 ;  /* 0x0000004634a6723e */ /* 0x000fe400000000ff */
[----:B------:R-:W-:Y:S01]  /*7b00*/  F2FP.F16.F32.PACK_AB R167, R57, R43 ;  /* 0x0000002b39a7723e */ /* 0x000fe200000000ff */
[----:B-1----:R-:W-:Y:S06]  /*7b10*/  @P3 BRA `(.L_x_8561) ;  /* 0xffffffcc00b83947 */ /* 0x002fec000383ffff */
.L_x_8552:
[----:B------:R-:W-:-:S06]  /*7b20*/  UISETP.GE.AND UP0, UPT, UR59, UR40, UPT ;  /* 0x000000283b00728c */ /* 0x000fcc000bf06270 */
[----:B------:R-:W-:-:S13]  /*7b30*/  PLOP3.LUT P2, PT, PT, PT, UP0, 0x80, 0x0 ;  /* 0x000000000000781c */ /* 0x000fda0003f4f008 */
[----:B------:R-:W-:Y:S05]  /*7b40*/  @!P2 BRA `(.L_x_8562) ;  /* 0x000000280010a947 */ /* 0x000fea0003800000 */
[----:B------:R-:W-:Y:S01]  /*7b50*/  IMAD.MOV.U32 R5, RZ, RZ, R30 ;  /* 0x000000ffff057224 */ /* 0x000fe200078e001e */
[----:B------:R-:W-:Y:S01]  /*7b60*/  UMOV UR56, UR47 ;  /* 0x0000002f00387c82 */ /* 0x000fe20008000000 */
[----:B------:R-:W-:Y:S01]  /*7b70*/  IMAD.MOV.U32 R4, RZ, RZ, R33 ;  /* 0x000000ffff047224 */ /* 0x000fe200078e0021 */
[----:B------:R-:W-:Y:S01]  /*7b80*/  UMOV UR55, UR46 ;  /* 0x0000002e00377c82 */ /* 0x000fe20008000000 */
[----:B------:R-:W-:Y:S01]  /*7b90*/  ULDC UR54, c[0x0][0x9d8] ;  /* 0x0002760000367ab9 */ /* 0x000fe20000000800 */
[----:B------:R-:W-:-:S05]  /*7ba0*/  ULDC UR53, c[0x0][0x988] ;  /* 0x0002620000357ab9 */ /* 0x000fca0000000800 */
.L_x_8571:
        /* <DEDUP_REMOVED lines=9> */
.L_x_8564:
[----:B------:R-:W-:Y:S01]  /*7c40*/  ULEA UR6, UR46, UR41, 0x3 ;  /* 0x000000292e067291 */ /* 0x000fe2000f8e183f */
[----:B------:R-:W-:-:S05]  /*7c50*/  IMAD.U32 R6, RZ, RZ, UR47 ;  /* 0x0000002fff067e24 */ /* 0x000fca000f8e00ff */
[----:B------:R-:W-:-:S04]  /*7c60*/  SHF.L.U32 R6, R6, 0x1f, RZ ;  /* 0x0000001f06067819 */ /* 0x000fc800000006ff */
[----:B------:R0:W1:Y:S01]  /*7c70*/  SYNCS.PHASECHK.TRANS64.TRYWAIT P2, [UR6+0x28830], R6 ;  /* 0x02883006ff0075a7 */ /* 0x0000620008040146 */
[----:B------:R-:W-:Y:S05]  /*7c80*/  @!P0 BRA `(.L_x_8565) ;  /* 0x0000000000048947 */ /* 0x000fea0003800000 */
[----:B------:R-:W-:Y:S01]  /*7c90*/  BPT.TRAP 0x1 ;  /* 0x000000040000795c */ /* 0x000fe20000300000 */
.L_x_8565:
[----:B-1----:R-:W-:Y:S05]  /*7ca0*/  @P2 BRA `(.L_x_8563) ;  /* 0x0000000000082947 */ /* 0x002fea0003800000 */
[----:B------:R-:W1:Y:S02]  /*7cb0*/  SYNCS.PHASECHK.TRANS64.TRYWAIT P2, [UR6+0x28830], R6 ;  /* 0x02883006ff0075a7 */ /* 0x000e640008040146 */
[----:B-1----:R-:W-:Y:S05]  /*7cc0*/  @!P2 BRA `(.L_x_8566) ;  /* 0x000000cc0074a947 */ /* 0x002fea0003800000 */
.L_x_8563:
        /* <DEDUP_REMOVED lines=47> */
.L_x_8568:
[----:B------:R-:W-:Y:S01]  /*7fc0*/  ULEA UR6, UR55, UR41, 0x3 ;  /* 0x0000002937067291 */ /* 0x000fe2000f8e183f */
[----:B------:R-:W-:-:S05]  /*7fd0*/  IMAD.U32 R6, RZ, RZ, UR56 ;  /* 0x00000038ff067e24 */ /* 0x000fca000f8e00ff */
[----:B------:R-:W-:-:S04]  /*7fe0*/  SHF.L.U32 R6, R6, 0x1f, RZ ;  /* 0x0000001f06067819 */ /* 0x000fc800000006ff */
[----:B------:R0:W1:Y:S01]  /*7ff0*/  SYNCS.PHASECHK.TRANS64.TRYWAIT P2, [UR6+0x28850], R6 ;  /* 0x02885006ff0075a7 */ /* 0x0000620008040146 */
[----:B------:R-:W-:Y:S05]  /*8000*/  @!P0 BRA `(.L_x_8569) ;  /* 0x0000000000048947 */ /* 0x000fea0003800000 */
[----:B------:R-:W-:Y:S01]  /*8010*/  BPT.TRAP 0x1 ;  /* 0x000000040000795c */ /* 0x000fe20000300000 */
.L_x_8569:
[----:B-1----:R-:W-:Y:S05]  /*8020*/  @P2 BRA `(.L_x_8567) ;  /* 0x0000000000082947 */ /* 0x002fea0003800000 */
[----:B------:R-:W1:Y:S02]  /*8030*/  SYNCS.PHASECHK.TRANS64.TRYWAIT P2, [UR6+0x28850], R6 ;  /* 0x02885006ff0075a7 */ /* 0x000e640008040146 */
[----:B-1----:R-:W-:Y:S05]  /*8040*/  @!P2 BRA `(.L_x_8570) ;  /* 0x000000c800aca947 */ /* 0x002fea0003800000 */
.L_x_8567:
[----:B------:R-:W-:Y:S01]  /*8050*/  UIADD3 UR6, UR41, 0x400, URZ ;  /* 0x0000040029067890 */ /* 0x000fe2000fffe03f */
[----:B------:R-:W-:Y:S01]  /*8060*/  WARPGROUP.ARRIVE ;  /* 0x00000000000079c5 */ /* 0x000fe20000000000 */
[----:B------:R-:W-:Y:S01]  /*8070*/  UMOV UR7, 0x40000040 ;  /* 0x4000004000077882 */ /* 0x000fe20000000000 */
[----:B-1----:R-:W-:Y:S01]  /*8080*/  FMUL.FTZ R7, R24, UR54 ;  /* 0x0000003618077c20 */ /* 0x002fe20008410000 */
[----:B------:R-:W-:Y:S01]  /*8090*/  USHF.R.U32.HI UR6, URZ, 0x4, UR6 ;  /* 0x000000043f067899 */ /* 0x000fe20008011606 */
[----:B0-----:R-:W-:Y:S01]  /*80a0*/  FMUL.FTZ R6, R25, UR54 ;  /* 0x0000003619067c20 */ /* 0x001fe20008410000 */
        /* <DEDUP_REMOVED lines=65> */
[----:B------:R-:W-:Y:S01]  /*84c0*/  UMOV UR10, UR53 ;  /* 0x00000035000a7c82 */ /* 0x000fe20008000000 */
        /* <DEDUP_REMOVED lines=10> */
[----:B------:R-:W0:Y:S01]  /*8570*/  S2R R220, SR_TID.X ;  /* 0x0000000000dc7919 */ /* 0x000e220000002100 */
[----:B------:R-:W3:Y:S01]  /*8580*/  MUFU.TANH R29, R29 ;  /* 0x0000001d001d7308 */ /* 0x000ee20000002400 */
[----:B-1----:R-:W-:Y:S01]  /*8590*/  FMNMX.FTZ R33, R25, R56, !PT ;  /* 0x0000003819217209 */ /* 0x002fe20007810000 */
[----:B------:R-:W-:-:S02]  /*85a0*/  UISETP.GT.AND UP0, UPT, UR59, UR40, UPT ;  /* 0x000000283b00728c */ /* 0x000fc4000bf04270 */
[----:B------:R-:W-:Y:S01]  /*85b0*/  UIADD3 UR59, UR59, -0x1, URZ ;  /* 0xffffffff3b3b7890 */ /* 0x000fe2000fffe03f */
[----:B------:R-:W-:-:S03]  /*85c0*/  UMOV UR56, UR47 ;  /* 0x0000002f00387c82 */ /* 0x000fc60008000000 */
[----:B------:R-:W1:Y:S01]  /*85d0*/  MUFU.TANH R30, R30 ;  /* 0x0000001e001e7308 */ /* 0x000e620000002400 */
[----:B--2---:R-:W-:Y:S02]  /*85e0*/  FMNMX.FTZ R56, R28, R33, !PT ;  /* 0x000000211c387209 */ /* 0x004fe40007810000 */
[----:B------:R-:W-:-:S05]  /*85f0*/  PLOP3.LUT P2, PT, PT, PT, UP0, 0x80, 0x0 ;  /* 0x000000000000781c */ /* 0x000fca0003f4f008 */
[----:B------:R-:W2:Y:S01]  /*8600*/  MUFU.TANH R35, R35 ;  /* 0x0000002300237308 */ /* 0x000ea20000002400 */
[----:B---3--:R-:W-:-:S07]  /*8610*/  FMNMX.FTZ R33, R29, R56, !PT ;  /* 0x000000381d217209 */ /* 0x008fce0007810000 */
[----:B------:R-:W3:Y:S01]  /*8620*/  MUFU.TANH R37, R37 ;  /* 0x0000002500257308 */ /* 0x000ee20000002400 */
[----:B-1----:R-:W-:Y:S02]  /*8630*/  FMNMX.FTZ R56, R30, R33, !PT ;  /* 0x000000211e387209 */ /* 0x002fe40007810000 */
[----:B0-----:R-:W-:-:S05]  /*8640*/  SHF.R.U32.HI R220, RZ, 0x7, R220 ;  /* 0x00000007ffdc7819 */ /* 0x001fca00000116dc */
[----:B------:R-:W0:Y:S01]  /*8650*/  MUFU.TANH R38, R38 ;  /* 0x0000002600267308 */ /* 0x000e220000002400 */
[----:B--2---:R-:W-:-:S07]  /*8660*/  FMNMX.FTZ R56, R35, R56, !PT ;  /* 0x0000003823387209 */ /* 0x004fce0007810000 */
[----:B------:R-:W1:Y:S01]  /*8670*/  MUFU.TANH R41, R41 ;  /* 0x0000002900297308 */ /* 0x000e620000002400 */
[----:B---3--:R-:W-:Y:S01]  /*8680*/  FMNMX.FTZ R33, R37, R56, !PT ;  /* 0x0000003825217209 */ /* 0x008fe20007810000 */
[----:B------:R-:W-:Y:S01]  /*8690*/  FMUL.FTZ R56, R73, UR54 ;  /* 0x0000003649387c20 */ /* 0x000fe20008410000 */
[----:B------:R-:W-:-:S05]  /*86a0*/  FMUL.FTZ R73, R82, UR54 ;  /* 0x0000003652497c20 */ /* 0x000fca0008410000 */
[----:B------:R-:W2:Y:S01]  /*86b0*/  MUFU.TANH R42, R42 ;  /* 0x0000002a002a7308 */ /* 0x000ea20000002400 */
[----:B0-----:R-:W-:-:S07]  /*86c0*/  FMNMX.FTZ R58, R38, R33, !PT ;  /* 0x00000021263a7209 */ /* 0x001fce0007810000 */
[----:B------:R-:W0:Y:S01]  /*86d0*/  MUFU.TANH R45, R45 ;  /* 0x0000002d002d7308 */ /* 0x000e220000002400 */
[----:B-1----:R-:W-:Y:S01]  /*86e0*/  FMNMX.FTZ R33, R41, R58, !PT ;  /* 0x0000003a29217209 */ /* 0x002fe20007810000 */
[----:B------:R-:W-:Y:S01]  /*86f0*/  FMUL.FTZ R58, R76, UR54 ;  /* 0x000000364c3a7c20 */ /* 0x000fe20008410000 */
[----:B------:R-:W-:-:S05]  /*8700*/  FMUL.FTZ R76, R87, UR54 ;  /* 0x00000036574c7c20 */ /* 0x000fca0008410000 */
[----:B------:R-:W1:Y:S01]  /*8710*/  MUFU.TANH R47, R47 ;  /* 0x0000002f002f7308 */ /* 0x000e620000002400 */
[----:B--2---:R-:W-:-:S07]  /*8720*/  FMNMX.FTZ R60, R42, R33, !PT ;  /* 0x000000212a3c7209 */ /* 0x004fce0007810000 */
        /* <DEDUP_REMOVED lines=8> */
[----:B------:R-:W-:Y:S01]  /*87b0*/  FMUL.FTZ R60, R80, UR54 ;  /* 0x00000036503c7c20 */ /* 0x000fe20008410000 */
[----:B------:R-:W-:Y:S01]  /*87c0*/  HGMMA.64x128x16.F32 R88, R176, gdesc[UR4].tnspB, R88, gsb0 ;  /* 0x41e00004b0587df0 */ /* 0x000fe20008000858 */
[----:B------:R-:W-:Y:S01]  /*87d0*/  UIADD3 UR6, UR11, 0x100, URZ ;  /* 0x000001000b067890 */ /* 0x000fe2000fffe03f */
[----:B------:R-:W-:-:S03]  /*87e0*/  UMOV UR7, 0x40000040 ;  /* 0x4000004000077882 */ /* 0x000fc60000000000 */
        /* <DEDUP_REMOVED lines=58> */
[----:B------:R-:W-:Y:S01]  /*8b90*/  FMUL.FTZ R4, R4, UR10 ;  /* 0x0000000a04047c20 */ /* 0x000fe20008410000 */
[----:B---3--:R-:W-:Y:S01]  /*8ba0*/  FMNMX.FTZ R6, R11, R6, !PT ;  /* 0x000000060b067209 */ /* 0x008fe20007810000 */
[--C-:B------:R-:W-:Y:S01]  /*8bb0*/  FFMA.FTZ R7, R7, UR10, -R85.reuse ;  /* 0x0000000a07077c23 */ /* 0x100fe20008010855 */
[--C-:B------:R-:W-:Y:S01]  /*8bc0*/  FFMA.FTZ R81, R12, UR10, -R85.reuse ;  /* 0x0000000a0c517c23 */ /* 0x100fe20008010855 */
[--C-:B------:R-:W-:Y:S01]  /*8bd0*/  FFMA.FTZ R178, R24, UR10, -R85.reuse ;  /* 0x0000000a18b27c23 */ /* 0x100fe20008010855 */
        /* <DEDUP_REMOVED lines=10> */
[--C-:B------:R-:W-:Y:S01]  /*8c80*/  FFMA.FTZ R12, R60, UR10, -R85.reuse ;  /* 0x0000000a3c0c7c23 */ /* 0x100fe20008010855 */
[--C-:B------:R-:W-:Y:S01]  /*8c90*/  FFMA.FTZ R14, R62, UR10, -R85.reuse ;  /* 0x0000000a3e0e7c23 */ /* 0x100fe20008010855 */
[----:B------:R-:W-:Y:S01]  /*8ca0*/  FMNMX.FTZ R6, R26, R79, !PT ;  /* 0x0000004f1a067209 */ /* 0x000fe20007810000 */
[----:B------:R-:W-:-:S03]  /*8cb0*/  FFMA.FTZ R64, R64, UR10, -R85 ;  /* 0x0000000a40407c23 */ /* 0x000fc60008010855 */
        /* <DEDUP_REMOVED lines=18> */
[----:B------:R-:W-:Y:S01]  /*8de0*/  MUFU.TANH R65, R65 ;  /* 0x0000004100417308 */ /* 0x000fe20000002400 */
[----:B--2---:R-:W-:Y:S01]  /*8df0*/  FMNMX.FTZ R6, R50, R35, !PT ;  /* 0x0000002332067209 */ /* 0x004fe20007810000 */
[----:B------:R-:W-:-:S06]  /*8e00*/  FFMA.FTZ R35, R38, UR10, -R85 ;  /* 0x0000000a26237c23 */ /* 0x000fcc0008010855 */
[----:B------:R-:W-:Y:S01]  /*8e10*/  MUFU.TANH R66, R66 ;  /* 0x0000004200427308 */ /* 0x000fe20000002400 */
[----:B0-----:R-:W-:-:S07]  /*8e20*/  FMNMX.FTZ R6, R63, R6, !PT ;  /* 0x000000063f067209 */ /* 0x001fce0007810000 */
[----:B------:R-:W-:Y:S08]  /*8e30*/  MUFU.TANH R67, R67 ;  /* 0x0000004300437308 */ /* 0x000ff00000002400 */
[----:B------:R-:W-:Y:S08]  /*8e40*/  MUFU.TANH R68, R68 ;  /* 0x0000004400447308 */ /* 0x000ff00000002400 */
[----:B------:R-:W-:Y:S01]  /*8e50*/  MUFU.TANH R69, R69 ;  /* 0x0000004500457308 */ /* 0x000fe20000002400 */
[----:B------:R-:W-:-:S02]  /*8e60*/  WARPGROUP.DEPBAR.LE gsb0, 0x0 ;  /* 0x00008000000079c5 */ /* 0x000fc40000010000 */
[----:B------:R-:W-:-:S05]  /*8e70*/  WARPGROUP.ARRIVE ;  /* 0x00000000000079c5 */ /* 0x000fca0000000000 */
[----:B------:R-:W-:Y:S01]  /*8e80*/  MUFU.TANH R70, R70 ;  /* 0x0000004600467308 */ /* 0x000fe20000002400 */
[--C-:B------:R-:W-:Y:S01]  /*8e90*/  FFMA.FTZ R174, R30, UR10, -R85.reuse ;  /* 0x0000000a1eae7c23 */ /* 0x100fe20008010855 */
[----:B------:R-:W-:Y:S01]  /*8ea0*/  FFMA.FTZ R172, R28, UR10, -R85 ;  /* 0x0000000a1cac7c23 */ /* 0x000fe20008010855 */
[----:B------:R-:W-:Y:S01]  /*8eb0*/  HGMMA.64x128x16.F32 R88, R168, gdesc[UR4].tnspB, R88, gsb0 ;  /* 0x41e00004a8587df0 */ /* 0x000fe20008000858 */
[----:B------:R-:W-:Y:S01]  /*8ec0*/  UIADD3 UR6, UR11, 0x200, URZ ;  /* 0x000002000b067890 */ /* 0x000fe2000fffe03f */
[----:B------:R-:W-:-:S03]  /*8ed0*/  UMOV UR7, 0x40000040 ;  /* 0x4000004000077882 */ /* 0x000fc60000000000 */
[----:B------:R-:W-:Y:S08]  /*8ee0*/  MUFU.TANH R71, R71 ;  /* 0x0000004700477308 */ /* 0x000ff00000002400 */
[----:B------:R-:W-:Y:S08]  /*8ef0*/  MUFU.TANH R72, R72 ;  /* 0x0000004800487308 */ /* 0x000ff00000002400 */
[----:B------:R-:W-:Y:S08]  /*8f00*/  MUFU.TANH R73, R73 ;  /* 0x0000004900497308 */ /* 0x000ff00000002400 */
[----:B------:R-:W-:Y:S08]  /*8f10*/  MUFU.TANH R74, R74 ;  /* 0x0000004a004a7308 */ /* 0x000ff00000002400 */
[----:B------:R-:W-:Y:S08]  /*8f20*/  MUFU.TANH R75, R75 ;  /* 0x0000004b004b7308 */ /* 0x000ff00000002400 */
[----:B------:R-:W-:Y:S08]  /*8f30*/  MUFU.TANH R76, R76 ;  /* 0x0000004c004c7308 */ /* 0x000ff00000002400 */
[----:B------:R-:W-:Y:S08]  /*8f40*/  MUFU.EX2 R79, R10 ;  /* 0x0000000a004f7308 */ /* 0x000ff00000000800 */
[----:B------:R-:W-:Y:S08]  /*8f50*/  MUFU.EX2 R4, R4 ;  /* 0x0000000400047308 */ /* 0x000ff00000000800 */
[----:B------:R-:W0:Y:S08]  /*8f60*/  MUFU.EX2 R7, R7 ;  /* 0x0000000700077308 */ /* 0x000e300000000800 */
[----:B------:R-:W1:Y:S08]  /*8f70*/  MUFU.EX2 R180, R180 ;  /* 0x000000b400b47308 */ /* 0x000e700000000800 */
[----:B------:R-:W2:Y:S01]  /*8f80*/  MUFU.EX2 R182, R182 ;  /* 0x000000b600b67308 */ /* 0x000ea20000000800 */
        /* <DEDUP_REMOVED lines=13> */
[----:B------:R-:W-:Y:S01]  /*9060*/  FMNMX.FTZ R37, R65, R6, !PT ;  /* 0x0000000641257209 */ /* 0x000fe20007810000 */
[----:B------:R-:W-:Y:S02]  /*9070*/  FFMA.FTZ R170, R41, UR10, -R85 ;  /* 0x0000000a29aa7c23 */ /* 0x000fe40008010855 */
[----:B------:R-:W-:Y:S01]  /*9080*/  MUFU.EX2 R174, R174 ;  /* 0x000000ae00ae7308 */ /* 0x000fe20000000800 */
[----:B------:R-:W-:Y:S01]  /*9090*/  HGMMA.64x128x16.F32 R88, R152, gdesc[UR4].tnspB, R88, gsb0 ;  /* 0x41e0000498587df0 */ /* 0x000fe20008000858 */
[----:B------:R-:W-:Y:S01]  /*90a0*/  UIADD3 UR6, UR11, 0x280, URZ ;  /* 0x000002800b067890 */ /* 0x000fe2000fffe03f */
[----:B------:R-:W-:Y:S01]  /*90b0*/  FMNMX.FTZ R6, R66, R37, !PT ;  /* 0x0000002542067209 */ /* 0x000fe20007810000 */
[----:B------:R-:W-:-:S03]  /*90c0*/  UMOV UR7, 0x40000040 ;  /* 0x4000004000077882 */ /* 0x000fc60000000000 */
        /* <DEDUP_REMOVED lines=14> */
[----:B------:R-:W-:Y:S02]  /*91b0*/  FFMA.FTZ R6, R57, UR10, -R85 ;  /* 0x0000000a39067c23 */ /* 0x000fe40008010855 */
[----:B------:R-:W-:-:S05]  /*91c0*/  FMNMX.FTZ R10, R76, R41, !PT ;  /* 0x000000294c0a7209 */ /* 0x000fca0007810000 */
[----:B------:R-:W0:Y:S01]  /*91d0*/  SHFL.BFLY PT, R47, R10, 0x2, 0x1f ;  /* 0x0c401f000a2f7f89 */ /* 0x000e2200000e0000 */
[----:B------:R1:W-:Y:S08]  /*91e0*/  MUFU.EX2 R41, R51 ;  /* 0x0000003300297308 */ /* 0x0003f00000000800 */
[----:B------:R-:W-:Y:S01]  /*91f0*/  MUFU.EX2 R6, R6 ;  /* 0x0000000600067308 */ /* 0x000fe20000000800 */
[----:B-1----:R-:W-:-:S07]  /*9200*/  FFMA.FTZ R51, R59, UR10, -R85 ;  /* 0x0000000a3b337c23 */ /* 0x002fce0008010855 */
[----:B------:R-:W-:Y:S01]  /*9210*/  MUFU.EX2 R51, R51 ;  /* 0x0000003300337308 */ /* 0x000fe20000000800 */
[----:B0-----:R-:W-:Y:S01]  /*9220*/  FMNMX.FTZ R30, R10, R47, !PT ;  /* 0x0000002f0a1e7209 */ /* 0x001fe20007810000 */
[--C-:B------:R-:W-:Y:S01]  /*9230*/  FFMA.FTZ R47, R56, UR10, -R85.reuse ;  /* 0x0000000a382f7c23 */ /* 0x100fe20008010855 */
[----:B------:R-:W-:-:S05]  /*9240*/  FFMA.FTZ R10, R58, UR10, -R85 ;  /* 0x0000000a3a0a7c23 */ /* 0x000fca0008010855 */
        /* <DEDUP_REMOVED lines=9> */
[----:B------:R-:W0:Y:S01]  /*92e0*/  SHFL.BFLY PT, R55, R30, 0x1, 0x1f ;  /* 0x0c201f001e377f89 */ /* 0x000e2200000e0000 */
[--C-:B------:R-:W-:Y:S01]  /*92f0*/  FFMA.FTZ R45, R53, UR10, -R85.reuse ;  /* 0x0000000a352d7c23 */ /* 0x100fe20008010855 */
[----:B------:R-:W-:Y:S01]  /*9300*/  HGMMA.64x128x16.F32 R88, R156, gdesc[UR4].tnspB, R88, gsb0 ;  /* 0x41e000049c587df0 */ /* 0x000fe20008000858 */
[----:B------:R-:W-:Y:S01]  /*9310*/  UIADD3 UR6, UR11, 0x300, URZ ;  /* 0x000003000b067890 */ /* 0x000fe2000fffe03f */
[----:B------:R-:W-:Y:S01]  /*9320*/  MUFU.EX2 R154, R154 ;  /* 0x0000009a009a7308 */ /* 0x000fe20000000800 */
[----:B------:R-:W-:Y:S01]  /*9330*/  UMOV UR7, 0x40000040 ;  /* 0x4000004000077882 */ /* 0x000fe20000000000 */
[----:B------:R-:W-:-:S06]  /*9340*/  FFMA.FTZ R53, R61, UR10, -R85 ;  /* 0x0000000a3d357c23 */ /* 0x000fcc0008010855 */
[----:B------:R-:W-:Y:S08]  /*9350*/  MUFU.EX2 R152, R152 ;  /* 0x0000009800987308 */ /* 0x000ff00000000800 */
[----:B------:R-:W-:Y:S01]  /*9360*/  MUFU.EX2 R45, R45 ;  /* 0x0000002d002d7308 */ /* 0x000fe20000000800 */
[----:B0-----:R-:W-:-:S07]  /*9370*/  FMNMX.FTZ R30, R30, R55, !PT ;  /* 0x000000371e1e7209 */ /* 0x001fce0007810000 */
[----:B------:R-:W-:Y:S01]  /*9380*/  MUFU.EX2 R49, R49 ;  /* 0x0000003100317308 */ /* 0x000fe20000000800 */
[----:B------:R-:W-:-:S04]  /*9390*/  FADD.FTZ R20, -R30, R5 ;  /* 0x000000051e147221 */ /* 0x000fc80000010100 */
[----:B------:R-:W-:Y:S01]  /*93a0*/  FMUL.FTZ R55, R20, UR10 ;  /* 0x0000000a14377c20 */ /* 0x000fe20008410000 */
[----:B------:R-:W-:Y:S02]  /*93b0*/  FMUL.FTZ R20, R30, UR10 ;  /* 0x0000000a1e147c20 */ /* 0x000fe40008410000 */
[----:B------:R-:W-:Y:S02]  /*93c0*/  MUFU.EX2 R53, R53 ;  /* 0x0000003500357308 */ /* 0x000fe40000000800 */
[--C-:B------:R-:W-:Y:S01]  /*93d0*/  FFMA.FTZ R181, R9, UR10, -R20.reuse ;  /* 0x0000000a09b57c23 */ /* 0x100fe20008010814 */
[----:B------:R-:W-:Y:S02]  /*93e0*/  IMAD.U32 R9, RZ, RZ, UR46 ;  /* 0x0000002eff097e24 */ /* 0x000fe4000f8e00ff */
[--C-:B------:R-:W-:Y:S01]  /*93f0*/  FFMA.FTZ R8, R8, UR10, -R20.reuse ;  /* 0x0000000a08087c23 */ /* 0x100fe20008010814 */
[--C-:B------:R-:W-:Y:S01]  /*9400*/  FFMA.FTZ R183, R11, UR10, -R20.reuse ;  /* 0x0000000a0bb77c23 */ /* 0x100fe20008010814 */
[--C-:B------:R-:W-:Y:S01]  /*9410*/  FFMA.FTZ R24, R13, UR10, -R20.reuse ;  /* 0x0000000a0d187c23 */ /* 0x100fe20008010814 */
[--C-:B------:R-:W-:Y:S01]  /*9420*/  FFMA.FTZ R177, R15, UR10, -R20.reuse ;  /* 0x0000000a0fb17c23 */ /* 0x100fe20008010814 */
[----:B------:R-:W-:Y:S01]  /*9430*/  @!P1 LEA R9, R9, UR41, 0x3 ;  /* 0x0000002909099c11 */ /* 0x000fe2000f8e18ff */
[----:B------:R-:W-:Y:S01]  /*9440*/  MUFU.EX2 R55, R55 ;  /* 0x0000003700377308 */ /* 0x000fe20000000800 */
[--C-:B------:R-:W-:Y:S01]  /*9450*/  FFMA.FTZ R28, R21, UR10, -R20.reuse ;  /* 0x0000000a151c7c23 */ /* 0x100fe20008010814 */
[--C-:B------:R-:W-:Y:S01]  /*9460*/  FFMA.FTZ R179, R26, UR10, -R20.reuse ;  /* 0x0000000a1ab37c23 */ /* 0x100fe20008010814 */
[--C-:B------:R-:W-:Y:S01]  /*9470*/  FFMA.FTZ R26, R27, UR10, -R20.reuse ;  /* 0x0000000a1b1a7c23 */ /* 0x100fe20008010814 */
[----:B------:R-:W-:Y:S01]  /*9480*/  @!P1 VIADD R11, R9, 0x28840 ;  /* 0x00028840090b9836 */ /* 0x000fe20000000000 */
[----:B------:R-:W-:Y:S01]  /*9490*/  IADD3 R9, -R220, 0xb, RZ ;  /* 0x0000000bdc097810 */ /* 0x000fe20007ffe1ff */
[--C-:B------:R-:W-:Y:S01]  /*94a0*/  FFMA.FTZ R38, R44, UR10, -R20.reuse ;  /* 0x0000000a2c267c23 */ /* 0x100fe20008010814 */
[----:B--2---:R-:W-:Y:S01]  /*94b0*/  FADD.FTZ R44, R182, R3 ;  /* 0x00000003b62c7221 */ /* 0x004fe20000010000 */
[----:B------:R-:W0:Y:S01]  /*94c0*/  MUFU.EX2 R8, R8 ;  /* 0x0000000800087308 */ /* 0x000e220000000800 */
[----:B------:R-:W-:Y:S01]  /*94d0*/  @!P1 PRMT R11, RZ, 0x654, R11 ;  /* 0x00000654ff0b9816 */ /* 0x000fe2000000000b */
        /* <DEDUP_REMOVED lines=15> */
[----:B0-----:R-:W-:Y:S01]  /*95d0*/  FFMA.FTZ R0, R55, R0, R8 ;  /* 0x0000000037007223 */ /* 0x001fe20000010008 */
[--C-:B------:R-:W-:Y:S01]  /*95e0*/  FFMA.FTZ R73, R73, UR10, -R20.reuse ;  /* 0x0000000a49497c23 */ /* 0x100fe20008010814 */
[--C-:B------:R-:W-:Y:S01]  /*95f0*/  FFMA.FTZ R74, R74, UR10, -R20.reuse ;  /* 0x0000000a4a4a7c23 */ /* 0x100fe20008010814 */
[----:B------:R-:W-:Y:S01]  /*9600*/  FFMA.FTZ R75, R75, UR10, -R20 ;  /* 0x0000000a4b4b7c23 */ /* 0x000fe20008010814 */
[----:B------:R-:W-:-:S03]  /*9610*/  F2FP.F16.F32.PACK_AB R182, R81, R182 ;  /* 0x000000b651b6723e */ /* 0x000fc600000000ff */
[----:B------:R-:W0:Y:S01]  /*9620*/  MUFU.EX2 R24, R24 ;  /* 0x0000001800187308 */ /* 0x000e220000000800 */
[----:B-1----:R-:W-:Y:S01]  /*9630*/  FADD.FTZ R42, R181, R0 ;  /* 0x00000000b52a7221 */ /* 0x002fe20000010000 */
[----:B------:R-:W-:Y:S01]  /*9640*/  FFMA.FTZ R0, R63, UR10, -R20 ;  /* 0x0000000a3f007c23 */ /* 0x000fe20008010814 */
[----:B------:R-:W-:-:S05]  /*9650*/  F2FP.F16.F32.PACK_AB R181, R181, R8 ;  /* 0x00000008b5b5723e */ /* 0x000fca00000000ff */
[----:B------:R-:W1:Y:S01]  /*9660*/  MUFU.EX2 R177, R177 ;  /* 0x000000b100b17308 */ /* 0x000e620000000800 */
[----:B--2---:R-:W-:-:S07]  /*9670*/  FADD.FTZ R3, R183, R42 ;  /* 0x0000002ab7037221 */ /* 0x004fce0000010000 */
[----:B------:R-:W2:Y:S01]  /*9680*/  MUFU.EX2 R28, R28 ;  /* 0x0000001c001c7308 */ /* 0x000ea20000000800 */
[C---:B0-----:R-:W-:Y:S01]  /*9690*/  FADD.FTZ R42, R24.reuse, R3 ;  /* 0x00000003182a7221 */ /* 0x041fe20000010000 */
[----:B------:R-:W-:-:S06]  /*96a0*/  F2FP.F16.F32.PACK_AB R183, R24, R183 ;  /* 0x000000b718b7723e */ /* 0x000fcc00000000ff */
[----:B------:R-:W0:Y:S01]  /*96b0*/  MUFU.EX2 R179, R179 ;  /* 0x000000b300b37308 */ /* 0x000e220000000800 */
[----:B-1----:R-:W-:Y:S01]  /*96c0*/  FADD.FTZ R3, R177, R42 ;  /* 0x0000002ab1037221 */ /* 0x002fe20000010000 */
[----:B------:R-:W-:-:S06]  /*96d0*/  FFMA.FTZ R42, R66, UR10, -R20 ;  /* 0x0000000a422a7c23 */ /* 0x000fcc0008010814 */
        /* <DEDUP_REMOVED lines=13> */
[----:B------:R-:W-:Y:S02]  /*97b0*/  WARPGROUP.DEPBAR.LE gsb0, 0x0 ;  /* 0x00008000000079c5 */ /* 0x000fe40000010000 */
[----:B------:R-:W-:Y:S01]  /*97c0*/  WARPGROUP.ARRIVE ;  /* 0x00000000000079c5 */ /* 0x000fe20000000000 */
[--C-:B------:R-:W-:Y:S01]  /*97d0*/  FFMA.FTZ R156, R52, UR10, -R85.reuse ;  /* 0x0000000a349c7c23 */ /* 0x100fe20008010855 */
[----:B------:R-:W-:Y:S01]  /*97e0*/  FFMA.FTZ R157, R65, UR10, -R20 ;  /* 0x0000000a419d7c23 */ /* 0x000fe20008010814 */
[----:B------:R-:W0:Y:S01]  /*97f0*/  MUFU.EX2 R169, R169 ;  /* 0x000000a900a97308 */ /* 0x000e220000000800 */
[----:B-1----:R-:W-:Y:S01]  /*9800*/  FADD.FTZ R3, R175, R46 ;  /* 0x0000002eaf037221 */ /* 0x002fe20000010000 */
[----:B------:R-:W-:Y:S01]  /*9810*/  FFMA.FTZ R158, R54, UR10, -R85 ;  /* 0x0000000a369e7c23 */ /* 0x000fe20008010855 */
[----:B------:R-:W-:Y:S01]  /*9820*/  HGMMA.64x128x16.F32 R88, R160, gdesc[UR4].tnspB, R88, gsb0 ;  /* 0x41e00004a0587df0 */ /* 0x000fe20008000858 */
[----:B------:R-:W-:Y:S01]  /*9830*/  UIADD3 UR6, UR11, 0x380, URZ ;  /* 0x000003800b067890 */ /* 0x000fe2000fffe03f */
[----:B------:R-:W-:Y:S01]  /*9840*/  FFMA.FTZ R159, R67, UR10, -R20 ;  /* 0x0000000a439f7c23 */ /* 0x000fe20008010814 */
[----:B------:R-:W-:-:S02]  /*9850*/  UMOV UR7, 0x40000040 ;  /* 0x4000004000077882 */ /* 0x000fc40000000000 */
        /* <DEDUP_REMOVED lines=24> */
[----:B------:R-:W-:Y:S01]  /*99e0*/  MUFU.EX2 R75, R75 ;  /* 0x0000004b004b7308 */ /* 0x000fe20000000800 */
[----:B------:R-:W-:-:S02]  /*99f0*/  WARPGROUP.DEPBAR.LE gsb0, 0x0 ;  /* 0x00008000000079c5 */ /* 0x000fc40000010000 */
[----:B------:R-:W-:Y:S01]  /*9a00*/  WARPGROUP.ARRIVE ;  /* 0x00000000000079c5 */ /* 0x000fe20000000000 */
[----:B------:R-:W-:Y:S01]  /*9a10*/  FFMA.FTZ R161, R69, UR10, -R20 ;  /* 0x0000000a45a17c23 */ /* 0x000fe20008010814 */
[----:B------:R-:W-:Y:S02]  /*9a20*/  F2FP.F16.F32.PACK_AB R160, R47, R6 ;  /* 0x000000062fa0723e */ /* 0x000fe400000000ff */
[----:B------:R-:W-:Y:S01]  /*9a30*/  F2FP.F16.F32.PACK_AB R162, R51, R10 ;  /* 0x0000000a33a2723e */ /* 0x000fe200000000ff */
[----:B------:R-:W1:Y:S01]  /*9a40*/  MUFU.EX2 R5, R64 ;  /* 0x0000004000057308 */ /* 0x000e620000000800 */
[----:B------:R-:W-:Y:S01]  /*9a50*/  HGMMA.64x128x16.F32 R88, R164, gdesc[UR4].tnspB, R88, gsb0 ;  /* 0x41e00004a4587df0 */ /* 0x000fe20008000858 */
[----:B0-----:R-:W-:-:S06]  /*9a60*/  F2FP.F16.F32.PACK_AB R163, R72, R71 ;  /* 0x0000004748a3723e */ /* 0x001fcc00000000ff */
[----:B------:R-:W-:Y:S01]  /*9a70*/  MUFU.EX2 R161, R161 ;  /* 0x000000a100a17308 */ /* 0x000fe20000000800 */
[----:B------:R-:W-:Y:S02]  /*9a80*/  WARPGROUP.DEPBAR.LE gsb0, 0x0 ;  /* 0x00008000000079c5 */ /* 0x000fe40000010000 */
[----:B------:R0:W-:Y:S06]  /*9a90*/  BAR.ARV R9, 0x100 ;  /* 0x000400090000751d */ /* 0x0001ec0000002000 */
[----:B------:R2:W-:Y:S01]  /*9aa0*/  @!P1 SYNCS.ARRIVE.TRANS64.RED.A1T0 RZ, [R11+URZ], RZ ;  /* 0x000000ff0bff99a7 */ /* 0x0005e2000810043f */
[----:B-1----:R-:W-:Y:S01]  /*9ab0*/  F2FP.F16.F32.PACK_AB R166, R5, R14 ;  /* 0x0000000e05a6723e */ /* 0x002fe200000000ff */
[-C--:B------:R-:W-:Y:S01]  /*9ac0*/  FMUL.FTZ R88, R88, R4.reuse ;  /* 0x0000000458587220 */ /* 0x080fe20000410000 */
[-C--:B------:R-:W-:Y:S01]  /*9ad0*/  FMUL.FTZ R89, R89, R4.reuse ;  /* 0x0000000459597220 */ /* 0x080fe20000410000 */
[-C--:B------:R-:W-:Y:S01]  /*9ae0*/  FMUL.FTZ R92, R92, R4.reuse ;  /* 0x000000045c5c7220 */ /* 0x080fe20000410000 */
[-C--:B------:R-:W-:Y:S01]  /*9af0*/  FMUL.FTZ R93, R93, R4.reuse ;  /* 0x000000045d5d7220 */ /* 0x080fe20000410000 */
[-C--:B------:R-:W-:Y:S01]  /*9b00*/  FMUL.FTZ R96, R96, R4.reuse ;  /* 0x0000000460607220 */ /* 0x080fe20000410000 */
[-C--:B------:R-:W-:Y:S01]  /*9b10*/  FMUL.FTZ R97, R97, R4.reuse ;  /* 0x0000000461617220 */ /* 0x080fe20000410000 */
[----:B--2---:R-:W-:Y:S01]  /*9b20*/  IMAD.U32 R11, RZ, RZ, UR55 ;  /* 0x00000037ff0b7e24 */ /* 0x004fe2000f8e00ff */
        /* <DEDUP_REMOVED lines=9> */
[----:B0-----:R-:W-:-:S02]  /*9bc0*/  @!P1 VIADD R9, R11, 0x28860 ;  /* 0x000288600b099836 */ /* 0x001fc40000000000 */
[-C--:B------:R-:W-:Y:S01]  /*9bd0*/  FMUL.FTZ R113, R113, R4.reuse ;  /* 0x0000000471717220 */ /* 0x080fe20000410000 */
[-C--:B------:R-:W-:Y:S01]  /*9be0*/  FMUL.FTZ R116, R116, R4.reuse ;  /* 0x0000000474747220 */ /* 0x080fe20000410000 */
[-C--:B------:R-:W-:Y:S01]  /*9bf0*/  FMUL.FTZ R117, R117, R4.reuse ;  /* 0x0000000475757220 */ /* 0x080fe20000410000 */
[-C--:B------:R-:W-:Y:S01]  /*9c00*/  FMUL.FTZ R120, R120, R4.reuse ;  /* 0x0000000478787220 */ /* 0x080fe20000410000 */
[----:B------:R-:W-:Y:S01]  /*9c10*/  @!P1 PRMT R11, RZ, 0x654, R9 ;  /* 0x00000654ff0b9816 */ /* 0x000fe20000000009 */
[----:B------:R-:W-:Y:S01]  /*9c20*/  FADD.FTZ R9, R81, R44 ;  /* 0x0000002c51097221 */ /* 0x000fe20000010000 */
[-C--:B------:R-:W-:Y:S01]  /*9c30*/  FMUL.FTZ R121, R121, R4.reuse ;  /* 0x0000000479797220 */ /* 0x080fe20000410000 */
[-C--:B------:R-:W-:Y:S01]  /*9c40*/  FMUL.FTZ R124, R124, R4.reuse ;  /* 0x000000047c7c7220 */ /* 0x080fe20000410000 */
[----:B------:R0:W-:Y:S01]  /*9c50*/  @!P1 SYNCS.ARRIVE.TRANS64.RED.A1T0 RZ, [R11+URZ], RZ ;  /* 0x000000ff0bff99a7 */ /* 0x0001e2000810043f */
[----:B------:R-:W-:Y:S01]  /*9c60*/  FADD.FTZ R44, R176, R9 ;  /* 0x00000009b02c7221 */ /* 0x000fe20000010000 */
[-C--:B------:R-:W-:Y:S01]  /*9c70*/  FMUL.FTZ R125, R125, R4.reuse ;  /* 0x000000047d7d7220 */ /* 0x080fe20000410000 */
[-C--:B------:R-:W-:Y:S01]  /*9c80*/  FMUL.FTZ R128, R128, R4.reuse ;  /* 0x0000000480807220 */ /* 0x080fe20000410000 */
[-C--:B------:R-:W-:Y:S01]  /*9c90*/  FMUL.FTZ R129, R129, R4.reuse ;  /* 0x0000000481817220 */ /* 0x080fe20000410000 */
[----:B------:R-:W-:Y:S01]  /*9ca0*/  FADD.FTZ R9, R77, R44 ;  /* 0x0000002c4d097221 */ /* 0x000fe20000010000 */
[--C-:B------:R-:W-:Y:S01]  /*9cb0*/  FFMA.FTZ R44, R68, UR10, -R20.reuse ;  /* 0x0000000a442c7c23 */ /* 0x100fe20008010814 */
        /* <DEDUP_REMOVED lines=16> */
[----:B------:R-:W-:Y:S01]  /*9dc0*/  FMUL.FTZ R149, R149, R4 ;  /* 0x0000000495957220 */ /* 0x000fe20000410000 */
[----:B------:R-:W-:Y:S01]  /*9dd0*/  F2FP.F16.F32.PACK_AB R176, R77, R176 ;  /* 0x000000b04db0723e */ /* 0x000fe200000000ff */
[----:B------:R-:W-:Y:S01]  /*9de0*/  FADD.FTZ R48, R174, R9 ;  /* 0x00000009ae307221 */ /* 0x000fe20000010000 */
[----:B------:R-:W-:Y:S01]  /*9df0*/  F2FP.F16.F32.PACK_AB R178, R25, R178 ;  /* 0x000000b219b2723e */ /* 0x000fe200000000ff */
[-C--:B------:R-:W-:Y:S01]  /*9e00*/  FMUL.FTZ R90, R90, R55.reuse ;  /* 0x000000375a5a7220 */ /* 0x080fe20000410000 */
[----:B------:R-:W-:Y:S01]  /*9e10*/  F2FP.F16.F32.PACK_AB R172, R29, R172 ;  /* 0x000000ac1dac723e */ /* 0x000fe200000000ff */
[C---:B------:R-:W-:Y:S01]  /*9e20*/  FADD.FTZ R9, R79.reuse, R48 ;  /* 0x000000304f097221 */ /* 0x040fe20000010000 */
[----:B------:R-:W-:Y:S01]  /*9e30*/  F2FP.F16.F32.PACK_AB R174, R79, R174 ;  /* 0x000000ae4fae723e */ /* 0x000fe200000000ff */
[-C--:B------:R-:W-:Y:S01]  /*9e40*/  FMUL.FTZ R91, R91, R55.reuse ;  /* 0x000000375b5b7220 */ /* 0x080fe20000410000 */
[----:B------:R-:W-:Y:S01]  /*9e50*/  F2FP.F16.F32.PACK_AB R164, R53, R12 ;  /* 0x0000000c35a4723e */ /* 0x000fe200000000ff */
[----:B------:R-:W-:Y:S01]  /*9e60*/  FADD.FTZ R48, R168, R9 ;  /* 0x00000009a8307221 */ /* 0x000fe20000010000 */
[C---:B------:R-:W-:Y:S01]  /*9e70*/  F2FP.F16.F32.PACK_AB R168, R35.reuse, R168 ;  /* 0x000000a823a8723e */ /* 0x040fe200000000ff */
[----:B------:R-:W-:Y:S01]  /*9e80*/  FMUL.FTZ R94, R94, R55 ;  /* 0x000000375e5e7220 */ /* 0x000fe20000410000 */
[----:B------:R-:W-:Y:S01]  /*9e90*/  F2FP.F16.F32.PACK_AB R165, R74, R73 ;  /* 0x000000494aa5723e */ /* 0x000fe200000000ff */
[----:B------:R-:W-:Y:S01]  /*9ea0*/  FADD.FTZ R7, R35, R48 ;  /* 0x0000003023077221 */ /* 0x000fe20000010000 */
[----:B-1----:R-:W-:Y:S01]  /*9eb0*/  F2FP.F16.F32.PACK_AB R167, R20, R75 ;  /* 0x0000004b14a7723e */ /* 0x002fe200000000ff */
[-C--:B------:R-:W-:Y:S01]  /*9ec0*/  FMUL.FTZ R95, R95, R55.reuse ;  /* 0x000000375f5f7220 */ /* 0x080fe20000410000 */
[-C--:B------:R-:W-:Y:S01]  /*9ed0*/  FMUL.FTZ R98, R98, R55.reuse ;  /* 0x0000003762627220 */ /* 0x080fe20000410000 */
[----:B------:R-:W-:Y:S01]  /*9ee0*/  FADD.FTZ R8, R170, R7 ;  /* 0x00000007aa087221 */ /* 0x000fe20000010000 */
[----:B------:R-:W-:Y:S01]  /*9ef0*/  F2FP.F16.F32.PACK_AB R170, R37, R170 ;  /* 0x000000aa25aa723e */ /* 0x000fe200000000ff */
        /* <DEDUP_REMOVED lines=8> */
[----:B------:R-:W-:Y:S01]  /*9f80*/  F2FP.F16.F32.PACK_AB R152, R83, R152 ;  /* 0x000000985398723e */ /* 0x000fe200000000ff */
[----:B------:R-:W-:Y:S01]  /*9f90*/  FMUL.FTZ R107, R107, R55 ;  /* 0x000000376b6b7220 */ /* 0x000fe20000410000 */
[----:B------:R-:W-:Y:S01]  /*9fa0*/  FADD.FTZ R7, R83, R24 ;  /* 0x0000001853077221 */ /* 0x000fe20000010000 */
[C---:B------:R-:W-:Y:S01]  /*9fb0*/  FADD.FTZ R8, R40.reuse, R3 ;  /* 0x0000000328087221 */ /* 0x040fe20000010000 */
        /* <DEDUP_REMOVED lines=58> */
[----:B------:R-:W-:-:S02]  /*a360*/  IMAD.MOV.U32 R5, RZ, RZ, R30 ;  /* 0x000000ffff057224 */ /* 0x000fc400078e001e */
[----:B------:R-:W-:Y:S01]  /*a370*/  IMAD.MOV.U32 R4, RZ, RZ, R33 ;  /* 0x000000ffff047224 */ /* 0x000fe200078e0021 */
[----:B0-----:R-:W-:Y:S06]  /*a380*/  @P2 BRA `(.L_x_8571) ;  /* 0xffffffd800082947 */ /* 0x001fec000383ffff */
.L_x_8562:
[----:B------:R-:W-:Y:S06]  /*a390*/  BAR.ARV 0x8, 0x180 ;  /* 0x0206000000007b1d */ /* 0x000fec0000002000 */
[----:B------:R-:W-:Y:S05]  /*a3a0*/  @!P0 BRA `(.L_x_8572) ;  /* 0x0000000000048947 */ /* 0x000fea0003800000 */
[----:B------:R-:W-:Y:S01]  /*a3b0*/  BPT.TRAP 0x1 ;  /* 0x000000040000795c */ /* 0x000fe20000300000 */
.L_x_8572:
[----:B------:R-:W-:Y:S01]  /*a3c0*/  ULEA UR5, UR46, UR41, 0x3 ;  /* 0x000000292e057291 */ /* 0x000fe2000f8e183f */
[----:B------:R-:W-:-:S05]  /*a3d0*/  IMAD.U32 R4, RZ, RZ, UR47 ;  /* 0x0000002fff047e24 */ /* 0x000fca000f8e00ff */
[----:B------:R-:W-:-:S04]  /*a3e0*/  SHF.L.U32 R4, R4, 0x1f, RZ ;  /* 0x0000001f04047819 */ /* 0x000fc800000006ff */
[----:B------:R0:W1:Y:S01]  /*a3f0*/  SYNCS.PHASECHK.TRANS64.TRYWAIT P2, [UR5+0x28850], R4 ;  /* 0x02885004ff0075a7 */ /* 0x0000620008040145 */
[----:B------:R-:W-:Y:S05]  /*a400*/  @!P0 BRA `(.L_x_8573) ;  /* 0x0000000000048947 */ /* 0x000fea0003800000 */
[----:B------:R-:W-:Y:S01]  /*a410*/  BPT.TRAP 0x1 ;  /* 0x000000040000795c */ /* 0x000fe20000300000 */
.L_x_8573:
[----:B-1----:R-:W-:Y:S05]  /*a420*/  @P2 BRA `(.L_x_8574) ;  /* 0x0000000000082947 */ /* 0x002fea0003800000 */
[----:B------:R-:W1:Y:S02]  /*a430*/  SYNCS.PHASECHK.TRANS64.TRYWAIT P0, [UR5+0x28850], R4 ;  /* 0x02885004ff0075a7 */ /* 0x000e640008000145 */
[----:B-1----:R-:W-:Y:S05]  /*a440*/  @!P0 BRA `(.L_x_8575) ;  /* 0x000000a400c48947 */ /* 0x002fea0003800000 */
.L_x_8574:
[----:B------:R-:W-:Y:S01]  /*a450*/  UIADD3 UR41, UR41, 0x400, URZ ;  /* 0x0000040029297890 */ /* 0x000fe2000fffe03f */
[----:B------:R-:W-:Y:S01]  /*a460*/  WARPGROUP.ARRIVE ;  /* 0x00000000000079c5 */ /* 0x000fe20000000000 */
[----:B------:R-:W-:Y:S01]  /*a470*/  UMOV UR7, 0x40000040 ;  /* 0x4000004000077882 */ /* 0x000fe20000000000 */
[----:B01----:R-:W0:Y:S01]  /*a480*/  SHFL.BFLY PT, R4, R3, 0x2, 0x1f ;  /* 0x0c401f0003047f89 */ /* 0x003e2200000e0000 */
[----:B------:R-:W-:Y:S01]  /*a490*/  USHF.R.U32.HI UR41, URZ, 0x4, UR41 ;  /* 0x000000043f297899 */ /* 0x000fe20008011629 */
[----:B------:R-:W-:Y:S01]  /*a4a0*/  IMAD.MOV.U32 R8, RZ, RZ, RZ ;  /* 0x000000ffff087224 */ /* 0x000fe200078e00ff */
[----:B------:R-:W-:Y:S01]  /*a4b0*/  UIADD3 UR48, UR48, 0x1, URZ ;  /* 0x0000000130307890 */ /* 0x000fe2000fffe03f */
[----:B------:R-:W1:Y:S01]  /*a4c0*/  SHFL.BFLY PT, R5, R0, 0x2, 0x1f ;  /* 0x0c401f0000057f89 */ /* 0x000e6200000e0000 */
[----:B------:R-:W-:Y:S01]  /*a4d0*/  ULOP3.LUT UR41, UR41, 0x3fff, URZ, 0xc0, !UPT ;  /* 0x00003fff29297892 */ /* 0x000fe2000f8ec03f */
[----:B------:R-:W-:-:S03]  /*a4e0*/  IMAD.U32 R12, RZ, RZ, UR10 ;  /* 0x0000000aff0c7e24 */ /* 0x000fc6000f8e00ff */
[----:B------:R-:W-:-:S04]  /*a4f0*/  ULOP3.LUT UR4, UR41, 0x4000000, URZ, 0xfc, !UPT ;  /* 0x0400000029047892 */ /* 0x000fc8000f8efc3f */
[----:B------:R-:W-:Y:S02]  /*a500*/  ULEA UR4, UR46, UR4, 0xb ;  /* 0x000000042e047291 */ /* 0x000fe4000f8e583f */
[----:B------:R-:W-:-:S04]  /*a510*/  UIADD3 UR46, UR46, 0x1, URZ ;  /* 0x000000012e2e7890 */ /* 0x000fc8000fffe03f */
[----:B------:R-:W-:Y:S01]  /*a520*/  UISETP.NE.AND UP0, UPT, UR46, 0x2, UPT ;  /* 0x000000022e00788c */ /* 0x000fe2000bf05270 */
[----:B------:R-:W-:Y:S02]  /*a530*/  UMOV UR6, UR4 ;  /* 0x0000000400067c82 */ /* 0x000fe40008000000 */
[----:B------:R-:W-:Y:S01]  /*a540*/  HGMMA.64x128x16.F32 R88, R180, gdesc[UR4].tnspB, R88, gsb0 ;  /* 0x41e00004b4587df0 */ /* 0x000fe20008000858 */
[----:B------:R-:W-:Y:S01]  /*a550*/  UIADD3 UR6, UR4, 0x80, URZ ;  /* 0x0000008004067890 */ /* 0x000fe2000fffe03f */
[----:B0-----:R-:W-:Y:S01]  /*a560*/  FADD.FTZ R4, R4, R3 ;  /* 0x0000000304047221 */ /* 0x001fe20000010000 */
[----:B------:R-:W-:Y:S01]  /*a570*/  UMOV UR7, 0x40000040 ;  /* 0x4000004000077882 */ /* 0x000fe20000000000 */
[----:B------:R-:W-:Y:S02]  /*a580*/  IMAD.MOV.U32 R3, RZ, RZ, -0x800000 ;  /* 0xff800000ff037424 */ /* 0x000fe400078e00ff */
[----:B-1----:R-:W-:Y:S01]  /*a590*/  FADD.FTZ R6, R5, R0 ;  /* 0x0000000005067221 */ /* 0x002fe20000010000 */
[----:B------:R-:W-:Y:S01]  /*a5a0*/  IMAD.MOV.U32 R0, RZ, RZ, -0x800000 ;  /* 0xff800000ff007424 */ /* 0x000fe200078e00ff */
[----:B------:R-:W0:Y:S01]  /*a5b0*/  SHFL.BFLY PT, R5, R4, 0x1, 0x1f ;  /* 0x0c201f0004057f89 */ /* 0x000e2200000e0000 */
[----:B------:R-:W-:-:S03]  /*a5c0*/  USEL UR46, UR46, URZ, UP0 ;  /* 0x0000003f2e2e7287 */ /* 0x000fc60008000000 */
[----:B------:R-:W1:Y:S01]  /*a5d0*/  SHFL.BFLY PT, R7, R6, 0x1, 0x1f ;  /* 0x0c201f0006077f89 */ /* 0x000e6200000e0000 */
[----:B0-----:R-:W-:Y:S01]  /*a5e0*/  FADD.FTZ R10, R4, R5 ;  /* 0x00000005040a7221 */ /* 0x001fe20000010000 */
[----:B------:R-:W-:Y:S02]  /*a5f0*/  IMAD.MOV.U32 R5, RZ, RZ, RZ ;  /* 0x000000ffff057224 */ /* 0x000fe400078e00ff */
[----:B------:R-:W-:Y:S02]  /*a600*/  IMAD.U32 R4, RZ, RZ, UR10 ;  /* 0x0000000aff047e24 */ /* 0x000fe4000f8e00ff */
[----:B-1----:R-:W-:Y:S01]  /*a610*/  FADD.FTZ R11, R6, R7 ;  /* 0x00000007060b7221 */ /* 0x002fe20000010000 */
[----:B------:R-:W-:Y:S01]  /*a620*/  FSETP.NE.FTZ.AND P0, PT, R10, RZ, PT ;  /* 0x000000ff0a00720b */ /* 0x000fe20003f15000 */
[----:B------:R-:W-:-:S03]  /*a630*/  IMAD.U32 R6, RZ, RZ, UR5 ;  /* 0x00000005ff067e24 */ /* 0x000fc6000f8e00ff */
[----:B------:R-:W-:Y:S01]  /*a640*/  FSETP.NE.FTZ.AND P2, PT, R11, RZ, PT ;  /* 0x000000ff0b00720b */ /* 0x000fe20003f55000 */
[----:B------:R-:W-:-:S05]  /*a650*/  @!P1 VIADD R6, R6, 0x28860 ;  /* 0x0002886006069836 */ /* 0x000fca0000000000 */
[----:B------:R-:W-:-:S03]  /*a660*/  @!P1 PRMT R6, RZ, 0x654, R6 ;  /* 0x00000654ff069816 */ /* 0x000fc60000000006 */
        /* <DEDUP_REMOVED lines=113> */
.L_x_8545:
        /* <DEDUP_REMOVED lines=10> */
[----:B------:R-:W0:Y:S01]  /*ae20*/  S2R R5, SR_SWINHI ;  /* 0x0000000000057919 */ /* 0x000e220000002f00 */
[----:B------:R-:W-:Y:S01]  /*ae30*/  ULDC.64 UR10, c[0x0][0xc00] ;  /* 0x00030000000a7ab9 */ /* 0x000fe20000000a00 */
[----:B------:R-:W-:Y:S02]  /*ae40*/  ULDC.64 UR8, c[0x0][0xc00] ;  /* 0x0003000000087ab9 */ /* 0x000fe40000000a00 */
        /* <DEDUP_REMOVED lines=77> */
[----:B------:R-:W-:Y:S01]  /*b320*/  STSM.16.M88.4 [R37], R4 ;  /* 0x0000000425007844 */ /* 0x000fe20000000200 */
[----:B------:R-:W-:-:S02]  /*b330*/  F2FP.F16.F32.PACK_AB R10, R133, R132 ;  /* 0x00000084850a723e */ /* 0x000fc400000000ff */
[----:B------:R-:W-:Y:S02]  /*b340*/  F2FP.F16.F32.PACK_AB R11, R135, R134 ;  /* 0x00000086870b723e */ /* 0x000fe400000000ff */
[----:B-1----:R-:W-:Y:S02]  /*b350*/  F2FP.F16.F32.PACK_AB R12, R137, R136 ;  /* 0x00000088890c723e */ /* 0x002fe400000000ff */
[----:B------:R-:W-:Y:S01]  /*b360*/  F2FP.F16.F32.PACK_AB R13, R139, R138 ;  /* 0x0000008a8b0d723e */ /* 0x000fe200000000ff */
[----:B------:R-:W-:Y:S01]  /*b370*/  STSM.16.M88.4 [R36], R8 ;  /* 0x0000000824007844 */ /* 0x000fe20000000200 */
[----:B------:R-:W-:Y:S01]  /*b380*/  F2FP.F16.F32.PACK_AB R14, R141, R140 ;  /* 0x0000008c8d0e723e */ /* 0x000fe200000000ff */
[----:B0-----:R-:W-:Y:S01]  /*b390*/  IMAD.U32 R28, RZ, RZ, UR8 ;  /* 0x00000008ff1c7e24 */ /* 0x001fe2000f8e00ff */
[----:B------:R-:W-:Y:S01]  /*b3a0*/  F2FP.F16.F32.PACK_AB R15, R143, R142 ;  /* 0x0000008e8f0f723e */ /* 0x000fe200000000ff */
[----:B------:R-:W-:Y:S01]  /*b3b0*/  IMAD.U32 R29, RZ, RZ, UR9 ;  /* 0x00000009ff1d7e24 */ /* 0x000fe2000f8e00ff */
[----:B------:R-:W-:Y:S01]  /*b3c0*/  F2FP.F16.F32.PACK_AB R24, R145, R144 ;  /* 0x000000909118723e */ /* 0x000fe200000000ff */
[----:B------:R-:W-:Y:S01]  /*b3d0*/  ULDC.64 UR8, c[0x0][0xc08] ;  /* 0x0003020000087ab9 */ /* 0x000fe20000000a00 */
        /* <DEDUP_REMOVED lines=28> */
[----:B------:R-:W-:Y:S01]  /*b5a0*/  VIADD R11, R17, UR38 ;  /* 0x00000026110b7c36 */ /* 0x000fe20008000000 */
[----:B------:R-:W-:Y:S01]  /*b5b0*/  UISETP.NE.U32.AND UP0, UPT, UR10, URZ, UPT ;  /* 0x0000003f0a00728c */ /* 0x000fe2000bf05070 */
[----:B------:R0:W5:Y:S01]  /*b5c0*/  @P4 LDG.E R21, desc[UR50][R4.64] ;  /* 0x0000003204154981 */ /* 0x000162000c1e1900 */
[----:B------:R-:W-:Y:S01]  /*b5d0*/  UMOV UR4, URZ ;  /* 0x0000003f00047c82 */ /* 0x000fe20008000000 */
[----:B------:R-:W-:Y:S01]  /*b5e0*/  USEL UR7, UR39, URZ, UP1 ;  /* 0x0000003f27077287 */ /* 0x000fe20008800000 */
[----:B------:R-:W-:Y:S01]  /*b5f0*/  IMAD.MOV.U32 R7, RZ, RZ, R11 ;  /* 0x000000ffff077224 */ /* 0x000fe200078e000b */
[----:B------:R-:W-:-:S04]  /*b600*/  UISETP.NE.AND.EX UP0, UPT, UR11, URZ, UPT, UP0 ;  /* 0x0000003f0b00728c */ /* 0x000fc8000bf05300 */
[----:B------:R-:W-:Y:S01]  /*b610*/  USEL UR42, UR42, URZ, !UP0 ;  /* 0x0000003f2a2a7287 */ /* 0x000fe2000c000000 */
[----:B------:R-:W-:Y:S01]  /*b620*/  ULDC.64 UR10, c[0x0][UR16+0x220] ;  /* 0x00008800100a7abb */ /* 0x000fe20008000a00 */
[----:B------:R-:W-:Y:S01]  /*b630*/  ULDC.64 UR8, c[0x0][UR16+0x218] ;  /* 0x0000860010087abb */ /* 0x000fe20008000a00 */
[----:B0-----:R-:W-:Y:S01]  /*b640*/  @P1 IMAD.HI.U32 R4, R11, R6, RZ ;  /* 0x000000060b041227 */ /* 0x001fe200078e00ff */
[----:B------:R-:W-:Y:S01]  /*b650*/  USEL UR37, UR37, URZ, !UP0 ;  /* 0x0000003f25257287 */ /* 0x000fe2000c000000 */
[----:B------:R-:W-:Y:S01]  /*b660*/  ULDC.64 UR12, c[0x0][UR16+0x228] ;  /* 0x00008a00100c7abb */ /* 0x000fe20008000a00 */
[----:B------:R-:W-:Y:S02]  /*b670*/  UIMAD UR11, UR11, UR42, URZ ;  /* 0x0000002a0b0b72a4 */ /* 0x000fe4000f8e023f */
[----:B------:R-:W-:Y:S02]  /*b680*/  UIMAD.WIDE.U32 UR14, UR8, UR43, URZ ;  /* 0x0000002b080e72a5 */ /* 0x000fe4000f8e003f */
[----:B------:R-:W-:Y:S01]  /*b690*/  UIMAD UR17, UR9, UR43, URZ ;  /* 0x0000002b091172a4 */ /* 0x000fe2000f8e023f */
[----:B-1----:R-:W-:Y:S01]  /*b6a0*/  @P1 SHF.R.U32.HI R7, RZ, R9, R4 ;  /* 0x00000009ff071219 */ /* 0x002fe20000011604 */
[----:B------:R-:W-:-:S02]  /*b6b0*/  UIMAD.WIDE.U32 UR8, UR10, UR42, URZ ;  /* 0x0000002a0a0872a5 */ /* 0x000fc4000f8e003f */
[----:B------:R-:W-:Y:S02]  /*b6c0*/  UIMAD.WIDE.U32 UR18, UR12, UR7, URZ ;  /* 0x000000070c1272a5 */ /* 0x000fe4000f8e003f */
[----:B------:R-:W-:Y:S01]  /*b6d0*/  UIMAD UR7, UR13, UR7, URZ ;  /* 0x000000070d0772a4 */ /* 0x000fe2000f8e023f */
[--C-:B------:R-:W-:Y:S01]  /*b6e0*/  IMAD.MOV R9, RZ, RZ, -R7.reuse ;  /* 0x000000ffff097224 */ /* 0x100fe200078e0a07 */
[----:B------:R-:W-:Y:S02]  /*b6f0*/  UIMAD UR11, UR10, UR37, UR11 ;  /* 0x000000250a0b72a4 */ /* 0x000fe4000f8e020b */
[----:B------:R-:W-:Y:S01]  /*b700*/  UIADD3 UR17, UR15, UR17, URZ ;  /* 0x000000110f117290 */ /* 0x000fe2000fffe03f */
[----:B------:R-:W-:Y:S02]  /*b710*/  IMAD.U32 R4, RZ, RZ, UR18 ;  /* 0x00000012ff047e24 */ /* 0x000fe4000f8e00ff */
[----:B------:R-:W-:Y:S01]  /*b720*/  IMAD.U32 R5, RZ, RZ, UR19 ;  /* 0x00000013ff057e24 */ /* 0x000fe2000f8e00ff */
[----:B------:R-:W-:Y:S01]  /*b730*/  SHF.R.S32.HI R5, RZ, 0x1f, R7 ;  /* 0x0000001fff057819 */ /* 0x000fe20000011407 */
[----:B------:R-:W-:-:S05]  /*b740*/  IMAD R9, R34, R9, R11 ;  /* 0x0000000922097224 */ /* 0x000fca00078e020b */
[----:B------:R-:W-:Y:S02]  /*b750*/  SHF.R.S32.HI R6, RZ, 0x1f, R9 ;  /* 0x0000001fff067819 */ /* 0x000fe40000011409 */
[----:B--2---:R-:W-:-:S13]  /*b760*/  @P0 R2UR UR4, R30 ;  /* 0x000000001e0402ca */ /* 0x004fda00000e0000 */
        /* <DEDUP_REMOVED lines=23> */
.L_x_8578:
        /* <DEDUP_REMOVED lines=18> */
[C---:B------:R-:W-:Y:S02]  /*ba00*/  IADD3 R9, P6, R32.reuse, 0x1000, RZ ;  /* 0x0000100020097810 */ /* 0x040fe40007fde0ff */
[C---:B------:R-:W-:Y:S02]  /*ba10*/  IADD3 R13, P5, R32.reuse, 0x2000, RZ ;  /* 0x00002000200d7810 */ /* 0x040fe40007fbe0ff */
[----:B------:R-:W-:Y:S02]  /*ba20*/  LOP3.LUT R8, R9, 0x380, RZ, 0xc0, !PT ;  /* 0x0000038009087812 */ /* 0x000fe400078ec0ff */
[C---:B------:R-:W-:Y:S02]  /*ba30*/  IADD3 R25, P4, R32.reuse, 0x3000, RZ ;  /* 0x0000300020197810 */ /* 0x040fe40007f9e0ff */
[C---:B------:R-:W-:Y:S02]  /*ba40*/  IADD3 R29, P3, R32.reuse, 0x4000, RZ ;  /* 0x00004000201d7810 */ /* 0x040fe40007f7e0ff */
[----:B------:R-:W-:-:S02]  /*ba50*/  IADD3 R37, P2, R32, 0x5000, RZ ;  /* 0x0000500020257810 */ /* 0x000fc40007f5e0ff */
[C---:B------:R-:W-:Y:S02]  /*ba60*/  IADD3 R41, P0, R32.reuse, 0x6000, RZ ;  /* 0x0000600020297810 */ /* 0x040fe40007f1e0ff */
[----:B------:R-:W-:Y:S02]  /*ba70*/  LOP3.LUT R5, R32, 0x380, RZ, 0xc0, !PT ;  /* 0x0000038020057812 */ /* 0x000fe400078ec0ff */
[----:B------:R-:W-:Y:S02]  /*ba80*/  SHF.R.U64 R8, R8, 0x3, RZ ;  /* 0x0000000308087819 */ /* 0x000fe400000012ff */
[----:B------:R-:W-:Y:S02]  /*ba90*/  LOP3.LUT R12, R13, 0x380, RZ, 0xc0, !PT ;  /* 0x000003800d0c7812 */ /* 0x000fe400078ec0ff */
[----:B------:R-:W-:Y:S02]  /*baa0*/  LOP3.LUT R24, R25, 0x380, RZ, 0xc0, !PT ;  /* 0x0000038019187812 */ /* 0x000fe400078ec0ff */
[----:B------:R-:W-:-:S02]  /*bab0*/  LOP3.LUT R28, R29, 0x380, RZ, 0xc0, !PT ;  /* 0x000003801d1c7812 */ /* 0x000fc400078ec0ff */
[----:B------:R-:W-:Y:S02]  /*bac0*/  LOP3.LUT R36, R37, 0x380, RZ, 0xc0, !PT ;  /* 0x0000038025247812 */ /* 0x000fe400078ec0ff */
[----:B------:R-:W-:Y:S02]  /*bad0*/  LOP3.LUT R40, R41, 0x380, RZ, 0xc0, !PT ;  /* 0x0000038029287812 */ /* 0x000fe400078ec0ff */
[----:B------:R-:W-:Y:S02]  /*bae0*/  SHF.R.U64 R5, R5, 0x3, RZ ;  /* 0x0000000305057819 */ /* 0x000fe400000012ff */
[----:B------:R-:W-:Y:S01]  /*baf0*/  LOP3.LUT R8, R8, R9, RZ, 0x3c, !PT ;  /* 0x0000000908087212 */ /* 0x000fe200078e3cff */
[----:B------:R-:W-:Y:S01]  /*bb00*/  IMAD.X R9, RZ, RZ, R33, P6 ;  /* 0x000000ffff097224 */ /* 0x000fe200030e0621 */
[----:B------:R-:W-:Y:S02]  /*bb10*/  IADD3 R3, P6, R32, 0x7000, RZ ;  /* 0x0000700020037810 */ /* 0x000fe40007fde0ff */
[----:B------:R-:W-:-:S02]  /*bb20*/  SHF.R.U64 R12, R12, 0x3, RZ ;  /* 0x000000030c0c7819 */ /* 0x000fc400000012ff */
[----:B------:R-:W-:Y:S01]  /*bb30*/  SHF.R.U64 R24, R24, 0x3, RZ ;  /* 0x0000000318187819 */ /* 0x000fe200000012ff */
[--C-:B------:R-:W-:Y:S01]  /*bb40*/  IMAD.X R45, RZ, RZ, R33.reuse, P6 ;  /* 0x000000ffff2d7224 */ /* 0x100fe200030e0621 */
[----:B------:R-:W-:Y:S01]  /*bb50*/  SHF.R.U64 R28, R28, 0x3, RZ ;  /* 0x000000031c1c7819 */ /* 0x000fe200000012ff */
[----:B------:R-:W-:Y:S01]  /*bb60*/  UIMAD UR7, UR12, UR10, URZ ;  /* 0x0000000a0c0772a4 */ /* 0x000fe2000f8e023f */
[----:B------:R-:W-:Y:S01]  /*bb70*/  SHF.R.U64 R36, R36, 0x3, RZ ;  /* 0x0000000324247819 */ /* 0x000fe200000012ff */
[----:B------:R-:W-:Y:S01]  /*bb80*/  UIMAD.WIDE.U32 UR8, UR4, UR10, URZ ;  /* 0x0000000a040872a5 */ /* 0x000fe2000f8e003f */
[----:B------:R-:W-:Y:S01]  /*bb90*/  SHF.R.U64 R40, R40, 0x3, RZ ;  /* 0x0000000328287819 */ /* 0x000fe200000012ff */
[----:B------:R-:W5:Y:S01]  /*bba0*/  LD.E.128 R8, desc[UR50][R8.64] ;  /* 0x0000003208087980 */ /* 0x000f62000c101d00 */
        /* <DEDUP_REMOVED lines=11> */
[----:B------:R1:W5:Y:S01]  /*bc60*/  LD.E.128 R4, desc[UR50][R32.64] ;  /* 0x0000003220047980 */ /* 0x000362000c101d00 */
[----:B------:R-:W-:Y:S01]  /*bc70*/  LOP3.LUT R0, R3, 0x380, RZ, 0xc0, !PT ;  /* 0x0000038003007812 */ /* 0x000fe200078ec0ff */
[----:B------:R-:W-:-:S02]  /*bc80*/  UIMAD UR7, UR4, UR11, UR7 ;  /* 0x0000000b040772a4 */ /* 0x000fc4000f8e0207 */
[----:B------:R-:W5:Y:S01]  /*bc90*/  LD.E.128 R12, desc[UR50][R12.64] ;  /* 0x000000320c0c7980 */ /* 0x000f62000c101d00 */
[----:B------:R-:W-:-:S03]  /*bca0*/  SHF.R.U64 R0, R0, 0x3, RZ ;  /* 0x0000000300007819 */ /* 0x000fc600000012ff */
[----:B------:R-:W5:Y:S01]  /*bcb0*/  LD.E.128 R24, desc[UR50][R24.64] ;  /* 0x0000003218187980 */ /* 0x000f62000c101d00 */
[----:B-1----:R-:W1:Y:S01]  /*bcc0*/  @P1 LDC R33, c[0x0][0xbec] ;  /* 0x0002fb00ff211b82 */ /* 0x002e620000000800 */
[----:B------:R-:W-:Y:S01]  /*bcd0*/  UIADD3 UR9, UR9, UR7, URZ ;  /* 0x0000000709097290 */ /* 0x000fe2000fffe03f */
[----:B------:R-:W-:Y:S01]  /*bce0*/  LOP3.LUT R44, R0, R3, RZ, 0x3c, !PT ;  /* 0x00000003002c7212 */ /* 0x000fe200078e3cff */
[----:B------:R-:W-:Y:S01]  /*bcf0*/  ULDC.64 UR10, c[0x0][0xae8] ;  /* 0x0002ba00000a7ab9 */ /* 0x000fe20000000a00 */
[----:B------:R-:W-:Y:S01]  /*bd00*/  IMAD R0, R19, 0x20, R197 ;  /* 0x0000002013007824 */ /* 0x000fe200078e02c5 */
[----:B------:R-:W-:Y:S01]  /*bd10*/  UIMAD.WIDE.U32 UR8, UR43, UR10, UR8 ;  /* 0x0000000a2b0872a5 */ /* 0x000fe2000f8e0008 */
[----:B------:R-:W5:Y:S01]  /*bd20*/  LD.E.128 R28, desc[UR50][R28.64] ;  /* 0x000000321c1c7980 */ /* 0x000f62000c101d00 */
[----:B------:R-:W-:Y:S01]  /*bd30*/  USHF.R.S32.HI UR4, URZ, 0x1f, UR42 ;  /* 0x0000001f3f047899 */ /* 0x000fe2000801142a */
[----:B------:R-:W-:Y:S01]  /*bd40*/  VIADD R48, R0, UR38 ;  /* 0x0000002600307c36 */ /* 0x000fe20008000000 */
[----:B------:R-:W-:Y:S01]  /*bd50*/  UIMAD UR9, UR43, UR11, UR9 ;  /* 0x0000000b2b0972a4 */ /* 0x000fe2000f8e0209 */
[----:B------:R-:W5:Y:S02]  /*bd60*/  LD.E.128 R36, desc[UR50][R36.64] ;  /* 0x0000003224247980 */ /* 0x000f64000c101d00 */
[----:B------:R-:W-:-:S02]  /*bd70*/  ULDC.64 UR10, c[0x0][0xaf0] ;  /* 0x0002bc00000a7ab9 */ /* 0x000fc40000000a00 */
[----:B------:R-:W-:Y:S01]  /*bd80*/  UIMAD UR4, UR4, UR10, URZ ;  /* 0x0000000a040472a4 */ /* 0x000fe2000f8e023f */
[----:B------:R-:W-:Y:S01]  /*bd90*/  IMAD.MOV.U32 R3, RZ, RZ, R48 ;  /* 0x000000ffff037224 */ /* 0x000fe200078e0030 */
[----:B------:R-:W5:Y:S02]  /*bda0*/  LD.E.128 R40, desc[UR50][R40.64] ;  /* 0x0000003228287980 */ /* 0x000f64000c101d00 */
[----:B------:R-:W-:Y:S02]  /*bdb0*/  UIMAD UR4, UR42, UR11, UR4 ;  /* 0x0000000b2a0472a4 */ /* 0x000fe4000f8e0204 */
[----:B------:R-:W5:Y:S01]  /*bdc0*/  LD.E.128 R44, desc[UR50][R44.64] ;  /* 0x000000322c2c7980 */ /* 0x000f62000c101d00 */
[----:B-1----:R-:W-:Y:S01]  /*bdd0*/  @P1 IMAD.HI.U32 R0, R48, R33, RZ ;  /* 0x0000002130001227 */ /* 0x002fe200078e00ff */
[----:B------:R-:W-:Y:S01]  /*bde0*/  UIMAD.WIDE.U32 UR42, UR42, UR10, UR8 ;  /* 0x0000000a2a2a72a5 */ /* 0x000fe2000f8e0008 */
[----:B------:R-:W-:Y:S01]  /*bdf0*/  @!PT LDS RZ, [RZ] ;  /* 0x00000000fffff984 */ /* 0x000fe20000000800 */
[----:B------:R-:W-:Y:S01]  /*be00*/  @!PT LDS RZ, [RZ] ;  /* 0x00000000fffff984 */ /* 0x000fe20000000800 */
[----:B------:R-:W-:Y:S01]  /*be10*/  @!PT LDS RZ, [RZ] ;  /* 0x00000000fffff984 */ /* 0x000fe20000000800 */
[----:B------:R-:W-:Y:S01]  /*be20*/  @!PT LDS RZ, [RZ] ;  /* 0x00000000fffff984 */ /* 0x000fe20000000800 */
[----:B------:R1:W-:Y:S06]  /*be30*/  MEMBAR.ALL.CTA ;  /* 0x0000000000007992 */ /* 0x0003ec0000008000 */
[----:B-1----:R-:W1:Y:S01]  /*be40*/  FENCE.VIEW.ASYNC.S ;  /* 0x00000000000073c6 */ /* 0x002e620000000000 */
[----:B------:R-:W-:Y:S01]  /*be50*/  ULDC.64 UR8, c[0x0][0xae0] ;  /* 0x0002b80000087ab9 */ /* 0x000fe20000000a00 */
[----:B0-----:R-:W-:Y:S01]  /*be60*/  @P1 SHF.R.U32.HI R3, RZ, R49, R0 ;  /* 0x00000031ff031219 */ /* 0x001fe20000011600 */
[----:B------:R-:W-:-:S03]  /*be70*/  UIADD3 UR4, UR43, UR4, URZ ;  /* 0x000000042b047290 */ /* 0x000fc6000fffe03f */
[--C-:B------:R-:W-:Y:S01]  /*be80*/  SHF.R.S32.HI R0, RZ, 0x1f, R3.reuse ;  /* 0x0000001fff007819 */ /* 0x100fe20000011403 */
[----:B------:R-:W-:Y:S02]  /*be90*/  IMAD.MOV R49, RZ, RZ, -R3 ;  /* 0x000000ffff317224 */ /* 0x000fe400078e0a03 */
[----:B------:R-:W-:Y:S02]  /*bea0*/  IMAD.U32 R33, RZ, RZ, UR43 ;  /* 0x0000002bff217e24 */ /* 0x000fe4000f8e00ff */
[----:B------:R-:W-:Y:S02]  /*beb0*/  IMAD R0, R0, UR8, RZ ;  /* 0x0000000800007c24 */ /* 0x000fe4000f8e02ff */
[----:B------:R-:W-:Y:S02]  /*bec0*/  IMAD R49, R34, R49, R48 ;  /* 0x0000003122317224 */ /* 0x000fe400078e0230 */
[----:B------:R-:W-:Y:S02]  /*bed0*/  IMAD.U32 R32, RZ, RZ, UR42 ;  /* 0x0000002aff207e24 */ /* 0x000fe4000f8e00ff */
[----:B------:R-:W-:-:S02]  /*bee0*/  IMAD.U32 R33, RZ, RZ, UR4 ;  /* 0x00000004ff217e24 */ /* 0x000fc4000f8e00ff */
[C---:B------:R-:W-:Y:S01]  /*bef0*/  IMAD R51, R3.reuse, UR9, R0 ;  /* 0x0000000903337c24 */ /* 0x040fe2000f8e0200 */
[----:B------:R-:W-:Y:S01]  /*bf00*/  SHF.R.S32.HI R0, RZ, 0x1f, R49 ;  /* 0x0000001fff007819 */ /* 0x000fe20000011431 */
[----:B------:R-:W-:Y:S01]  /*bf10*/  IMAD.WIDE.U32 R32, R3, UR8, R32 ;  /* 0x0000000803207c25 */ /* 0x000fe2000f8e0020 */
[----:B------:R-:W-:-:S03]  /*bf20*/  ULDC.64 UR8, c[0x0][0xad8] ;  /* 0x0002b60000087ab9 */ /* 0x000fc60000000a00 */
[----:B------:R-:W-:Y:S02]  /*bf30*/  IMAD.IADD R33, R33, 0x1, R51 ;  /* 0x0000000121217824 */ /* 0x000fe400078e0233 */
[----:B------:R-:W-:Y:S02]  /*bf40*/  IMAD R34, R0, UR8, RZ ;  /* 0x0000000800227c24 */ /* 0x000fe4000f8e02ff */
[----:B------:R-:W-:Y:S02]  /*bf50*/  VIADD R50, R197, UR38 ;  /* 0x00000026c5327c36 */ /* 0x000fe40008000000 */
[C---:B------:R-:W-:Y:S02]  /*bf60*/  IMAD R3, R49.reuse, UR9, R34 ;  /* 0x0000000931037c24 */ /* 0x040fe4000f8e0222 */
[----:B------:R-:W-:Y:S01]  /*bf70*/  IMAD.WIDE.U32 R32, R49, UR8, R32 ;  /* 0x0000000831207c25 */ /* 0x000fe2000f8e0020 */
[----:B------:R-:W-:Y:S01]  /*bf80*/  ISETP.GE.AND P2, PT, R50, R21, PT ;  /* 0x000000153200720c */ /* 0x000fe20003f46270 */
[----:B------:R-:W-:-:S02]  /*bf90*/  ULDC.64 UR8, c[0x0][0xa80] ;  /* 0x0002a00000087ab9 */ /* 0x000fc40000000a00 */
[----:B------:R-:W-:Y:S01]  /*bfa0*/  IMAD.IADD R3, R33, 0x1, R3 ;  /* 0x0000000121037824 */ /* 0x000fe200078e0203 */
[----:B------:R-:W-:Y:S01]  /*bfb0*/  LEA R34, P3, R32, UR8, 0x1 ;  /* 0x0000000820227c11 */ /* 0x000fe2000f8608ff */
[----:B------:R-:W-:Y:S02]  /*bfc0*/  VIADD R20, R20, 0x28820 ;  /* 0x0002882014147836 */ /* 0x000fe40000000000 */
[----:B------:R-:W-:Y:S01]  /*bfd0*/  VIADD R0, R50, 0x20 ;  /* 0x0000002032007836 */ /* 0x000fe20000000000 */
[----:B------:R-:W-:Y:S02]  /*bfe0*/  LEA.HI.X R3, R32, UR9, R3, 0x1, P3 ;  /* 0x0000000920037c11 */ /* 0x000fe400098f0c03 */
[----:B------:R-:W-:Y:S02]  /*bff0*/  PRMT R20, RZ, 0x654, R20 ;  /* 0x00000654ff147816 */ /* 0x000fe40000000014 */
[-C--:B------:R-:W-:Y:S01]  /*c000*/  ISETP.GE.AND P0, PT, R0, R21.reuse, PT ;  /* 0x000000150000720c */ /* 0x080fe20003f06270 */
[----:B------:R-:W-:Y:S01]  /*c010*/  VIADD R0, R50, 0x40 ;  /* 0x0000004032007836 */ /* 0x000fe20000000000 */
[----:B-1----:R0:W-:Y:S01]  /*c020*/  SYNCS.ARRIVE.TRANS64.RED.A1T0 RZ, [R20+URZ], RZ ;  /* 0x000000ff14ff79a7 */ /* 0x0021e2000810043f */
[----:B------:R0:W1:Y:S01]  /*c030*/  SHFL.IDX PT, R33, R34, RZ, 0x181f ;  /* 0x00181fff22217589 */ /* 0x00006200000e0000 */
[----:B------:R-:W-:Y:S03]  /*c040*/  BSSY B1, `(.L_x_8580) ;  /* 0x000000d000017945 */ /* 0x000fe60003800000 */
[----:B------:R0:W2:Y:S01]  /*c050*/  SHFL.IDX PT, R49, R3, RZ, 0x181f ;  /* 0x00181fff03317589 */ /* 0x0000a200000e0000 */
[----:B------:R-:W-:Y:S01]  /*c060*/  ISETP.GE.AND P1, PT, R0, R21, PT ;  /* 0x000000150000720c */ /* 0x000fe20003f26270 */
[----:B------:R-:W-:-:S12]  /*c070*/  @P2 BRA `(.L_x_8581) ;  /* 0x0000000000242947 */ /* 0x000fd80003800000 */
[----:B------:R-:W-:Y:S02]  /*c080*/  ULDC UR4, c[0x0][0xac8] ;  /* 0x0002b20000047ab9 */ /* 0x000fe40000000800 */
[----:B------:R-:W-:Y:S02]  /*c090*/  ISETP.GE.AND P2, PT, R2, UR4, PT ;  /* 0x0000000402007c0c */ /* 0x000fe4000bf46270 */
[----:B------:R-:W-:-:S11]  /*c0a0*/  ISETP.GE.AND P3, PT, R18, UR4, PT ;  /* 0x0000000412007c0c */ /* 0x000fd6000bf66270 */
[-C--:B-1----:R-:W-:Y:S02]  /*c0b0*/  @!P2 LEA R32, P4, R2, R33.reuse, 0x1 ;  /* 0x000000210220a211 */ /* 0x082fe400078808ff */
[----:B------:R-:W-:Y:S02]  /*c0c0*/  @!P3 LEA R48, P5, R18, R33, 0x1 ;  /* 0x000000211230b211 */ /* 0x000fe400078a08ff */
[-C--:B--2---:R-:W-:Y:S02]  /*c0d0*/  @!P2 LEA.HI.X R33, R2, R49.reuse, R218, 0x1, P4 ;  /* 0x000000310221a211 */ /* 0x084fe400020f0cda */
[----:B------:R-:W-:-:S03]  /*c0e0*/  @!P3 LEA.HI.X R49, R18, R49, R217, 0x1, P5 ;  /* 0x000000311231b211 */ /* 0x000fc600028f0cd9 */
[----:B-----5:R3:W-:Y:S04]  /*c0f0*/  @!P2 ST.E.128 desc[UR50][R32.64], R4 ;  /* 0x000000042000a985 */ /* 0x0207e8000c101d32 */
[----:B------:R3:W-:Y:S02]  /*c100*/  @!P3 ST.E.128 desc[UR50][R48.64], R28 ;  /* 0x0000001c3000b985 */ /* 0x0007e4000c101d32 */
.L_x_8581:
[----:B------:R-:W-:Y:S05]  /*c110*/  BSYNC B1 ;  /* 0x0000000000017941 */ /* 0x000fea0003800000 */
.L_x_8580:
[----:B---3-5:R3:W4:Y:S01]  /*c120*/  SHFL.IDX PT, R7, R3, 0x1, 0x181f ;  /* 0x00381f0003077f89 */ /* 0x02872200000e0000 */
[----:B------:R-:W-:Y:S03]  /*c130*/  BSSY B1, `(.L_x_8582) ;  /* 0x000000c000017945 */ /* 0x000fe60003800000 */
[----:B------:R3:W0:Y:S01]  /*c140*/  SHFL.IDX PT, R5, R34, 0x1, 0x181f ;  /* 0x00381f0022057f89 */ /* 0x00062200000e0000 */
[----:B------:R-:W-:Y:S05]  /*c150*/  @P0 BRA `(.L_x_8583) ;  /* 0x0000000000240947 */ /* 0x000fea0003800000 */
[----:B------:R-:W-:Y:S02]  /*c160*/  ULDC UR4, c[0x0][0xac8] ;  /* 0x0002b20000047ab9 */ /* 0x000fe40000000800 */
[----:B------:R-:W-:Y:S02]  /*c170*/  ISETP.GE.AND P3, PT, R2, UR4, PT ;  /* 0x0000000402007c0c */ /* 0x000fe4000bf66270 */
[----:B------:R-:W-:-:S11]  /*c180*/  ISETP.GE.AND P4, PT, R18, UR4, PT ;  /* 0x0000000412007c0c */ /* 0x000fd6000bf86270 */
[-C--:B0-----:R-:W-:Y:S02]  /*c190*/  @!P3 LEA R4, P0, R2, R5.reuse, 0x1 ;  /* 0x000000050204b211 */ /* 0x081fe400078008ff */
[----:B------:R-:W-:Y:S02]  /*c1a0*/  @!P4 LEA R6, P2, R18, R5, 0x1 ;  /* 0x000000051206c211 */ /* 0x000fe400078408ff */
[-C--:B----4-:R-:W-:Y:S02]  /*c1b0*/  @!P3 LEA.HI.X R5, R2, R7.reuse, R218, 0x1, P0 ;  /* 0x000000070205b211 */ /* 0x090fe400000f0cda */
[----:B------:R-:W-:-:S03]  /*c1c0*/  @!P4 LEA.HI.X R7, R18, R7, R217, 0x1, P2 ;  /* 0x000000071207c211 */ /* 0x000fc600010f0cd9 */
[----:B------:R0:W-:Y:S04]  /*c1d0*/  @!P3 ST.E.128 desc[UR50][R4.64], R8 ;  /* 0x000000080400b985 */ /* 0x0001e8000c101d32 */
[----:B------:R0:W-:Y:S02]  /*c1e0*/  @!P4 ST.E.128 desc[UR50][R6.64], R36 ;  /* 0x000000240600c985 */ /* 0x0001e4000c101d32 */
.L_x_8583:
[----:B------:R-:W-:Y:S05]  /*c1f0*/  BSYNC B1 ;  /* 0x0000000000017941 */ /* 0x000fea0003800000 */
.L_x_8582:
[----:B0---4-:R0:W4:Y:S01]  /*c200*/  SHFL.IDX PT, R7, R3, 0x2, 0x181f ;  /* 0x00581f0003077f89 */ /* 0x01112200000e0000 */
        /* <DEDUP_REMOVED lines=12> */
.L_x_8585:
[----:B------:R-:W-:Y:S05]  /*c2d0*/  BSYNC B1 ;  /* 0x0000000000017941 */ /* 0x000fea0003800000 */
.L_x_8584:
[----:B------:R-:W-:Y:S01]  /*c2e0*/  VIADD R0, R50, 0x60 ;  /* 0x0000006032007836 */ /* 0x000fe20000000000 */
[----:B0--3--:R-:W0:Y:S04]  /*c2f0*/  SHFL.IDX PT, R3, R3, 0x3, 0x181f ;  /* 0x00781f0003037f89 */ /* 0x009e2800000e0000 */
[----:B------:R-:W-:Y:S01]  /*c300*/  ISETP.GE.AND P0, PT, R0, R21, PT ;  /* 0x000000150000720c */ /* 0x000fe20003f06270 */
[----:B----4-:R3:W4:-:S12]  /*c310*/  SHFL.IDX PT, R7, R34, 0x3, 0x181f ;  /* 0x00781f0022077f89 */ /* 0x01071800000e0000 */
[----:B---3--:R-:W-:Y:S05]  /*c320*/  @P0 BRA `(.L_x_8586) ;  /* 0x0000001800280947 */ /* 0x008fea0003800000 */
[----:B------:R-:W-:Y:S02]  /*c330*/  ULDC UR4, c[0x0][0xac8] ;  /* 0x0002b20000047ab9 */ /* 0x000fe40000000800 */
[----:B------:R-:W-:-:S13]  /*c340*/  ISETP.GE.AND P1, PT, R2, UR4, PT ;  /* 0x0000000402007c0c */ /* 0x000fda000bf26270 */
[----:B----4-:R-:W-:-:S04]  /*c350*/  @!P1 LEA R4, P0, R2, R7, 0x1 ;  /* 0x0000000702049211 */ /* 0x010fc800078008ff */
        /* <DEDUP_REMOVED lines=8> */
.L_x_8579:
        /* <DEDUP_REMOVED lines=24> */
[----:B-1----:R-:W-:Y:S02]  /*c560*/  @P1 SHF.R.U32.HI R3, RZ, R5, R0 ;  /* 0x00000005ff031219 */ /* 0x002fe40000011600 */
[----:B------:R-:W-:Y:S02]  /*c570*/  UMOV UR8, UR42 ;  /* 0x0000002a00087c82 */ /* 0x000fe40008000000 */
[----:B------:R-:W-:Y:S01]  /*c580*/  UIMAD.WIDE.U32 UR8, UR39, UR10, UR8 ;  /* 0x0000000a270872a5 */ /* 0x000fe2000f8e0008 */
[--C-:B------:R-:W-:Y:S01]  /*c590*/  SHF.R.S32.HI R0, RZ, 0x1f, R3.reuse ;  /* 0x0000001fff007819 */ /* 0x100fe20000011403 */
[----:B------:R-:W-:Y:S02]  /*c5a0*/  IMAD.MOV R7, RZ, RZ, -R3 ;  /* 0x000000ffff077224 */ /* 0x000fe400078e0a03 */
[----:B------:R-:W-:-:S02]  /*c5b0*/  UIMAD UR39, UR39, UR11, UR9 ;  /* 0x0000000b272772a4 */ /* 0x000fc4000f8e0209 */
[----:B------:R-:W-:Y:S01]  /*c5c0*/  IMAD R7, R34, R7, R11 ;  /* 0x0000000722077224 */ /* 0x000fe200078e020b */
[----:B------:R-:W-:Y:S01]  /*c5d0*/  ULDC.64 UR10, c[0x0][0xb30] ;  /* 0x0002cc00000a7ab9 */ /* 0x000fe20000000a00 */
[----:B------:R-:W-:Y:S02]  /*c5e0*/  IMAD.U32 R5, RZ, RZ, UR9 ;  /* 0x00000009ff057e24 */ /* 0x000fe4000f8e00ff */
        /* <DEDUP_REMOVED lines=15> */
[----:B------:R2:W0:Y:S04]  /*c6e0*/  SHFL.IDX PT, R6, R0, RZ, 0x1c1f ;  /* 0x001c1fff00067589 */ /* 0x00042800000e0000 */
[----:B------:R2:W1:Y:S01]  /*c6f0*/  SHFL.IDX PT, R7, R3, RZ, 0x1c1f ;  /* 0x001c1fff03077589 */ /* 0x00046200000e0000 */
[----:B------:R-:W-:Y:S05]  /*c700*/  @P0 BRA `(.L_x_8588) ;  /* 0x0000000400000947 */ /* 0x000fea0003800000 */
[----:B------:R-:W-:Y:S02]  /*c710*/  ULDC UR4, c[0x0][0xac8] ;  /* 0x0002b20000047ab9 */ /* 0x000fe40000000800 */
[----:B------:R-:W-:Y:S02]  /*c720*/  ISETP.GE.AND P3, PT, R16, UR4, PT ;  /* 0x0000000410007c0c */ /* 0x000fe4000bf66270 */
[----:B------:R-:W-:Y:S02]  /*c730*/  ISETP.GE.AND P2, PT, R196, UR4, PT ;  /* 0x00000004c4007c0c */ /* 0x000fe4000bf46270 */
[----:B------:R-:W-:Y:S02]  /*c740*/  ISETP.GE.AND P1, PT, R195, UR4, PT ;  /* 0x00000004c3007c0c */ /* 0x000fe4000bf26270 */
[----:B------:R-:W-:Y:S02]  /*c750*/  ISETP.GE.AND P0, PT, R194, UR4, PT ;  /* 0x00000004c2007c0c */ /* 0x000fe4000bf06270 */
[----:B------:R-:W-:-:S05]  /*c760*/  ISETP.GE.AND P4, PT, R192, UR4, PT ;  /* 0x00000004c0007c0c */ /* 0x000fca000bf86270 */
[----:B01----:R-:W-:Y:S02]  /*c770*/  @!P3 IMAD.WIDE R4, R16, 0x4, R6 ;  /* 0x000000041004b825 */ /* 0x003fe400078e0206 */
        /* <DEDUP_REMOVED lines=12> */
[-C--:B0-----:R-:W-:Y:S01]  /*c840*/  @!P3 LEA R4, P6, R193, R6.reuse, 0x2 ;  /* 0x00000006c104b211 */ /* 0x081fe200078c10ff */
[----:B------:R0:W-:Y:S01]  /*c850*/  @!P0 ST.E.64 desc[UR50][R12.64], R100 ;  /* 0x000000640c008985 */ /* 0x0001e2000c101b32 */
[----:B------:R-:W-:-:S02]  /*c860*/  @!P4 LEA R14, P0, R192, R6, 0x2 ;  /* 0x00000006c00ec211 */ /* 0x000fc400078010ff */
        /* <DEDUP_REMOVED lines=9> */
[----:B-1----:R-:W-:-:S03]  /*c900*/  @!P2 LEA R8, P4, R190, R6, 0x2 ;  /* 0x00000006be08a211 */ /* 0x002fc600078810ff */
[----:B------:R-:W-:Y:S01]  /*c910*/  @!P5 ST.E.64 desc[UR50][R24.64], R112 ;  /* 0x000000701800d985 */ /* 0x000fe2000c101b32 */
[CC--:B---3--:R-:W-:Y:S02]  /*c920*/  @!P1 LEA R10, P5, R189.reuse, R6.reuse, 0x2 ;  /* 0x00000006bd0a9211 */ /* 0x0c8fe400078a10ff */
[-C--:B------:R-:W-:Y:S02]  /*c930*/  @!P2 LEA.HI.X R9, R190, R7.reuse, R207, 0x2, P4 ;  /* 0x00000007be09a211 */ /* 0x080fe400020f14cf */
[----:B0-----:R-:W-:Y:S02]  /*c940*/  @!P0 LEA R12, P6, R188, R6, 0x2 ;  /* 0x00000006bc0c8211 */ /* 0x001fe400078c10ff */
        /* <DEDUP_REMOVED lines=14> */
[CC--:B0-----:R-:W-:Y:S02]  /*ca30*/  @!P2 LEA R8, P3, R185.reuse, R6.reuse, 0x2 ;  /* 0x00000006b908a211 */ /* 0x0c1fe400078610ff */
[-C--:B------:R-:W-:Y:S02]  /*ca40*/  @!P4 LEA.HI.X R15, R186, R7.reuse, R203, 0x2, P6 ;  /* 0x00000007ba0fc211 */ /* 0x080fe400030f14cb */
[-C--:B-1----:R-:W-:Y:S02]  /*ca50*/  @!P1 LEA R10, P6, R184, R6.reuse, 0x2 ;  /* 0x00000006b80a9211 */ /* 0x082fe400078c10ff */
        /* <DEDUP_REMOVED lines=11> */
.L_x_8588:
[----:B------:R-:W-:Y:S05]  /*cb10*/  BSYNC B1 ;  /* 0x0000000000017941 */ /* 0x000fea0003800000 */
.L_x_8587:
[----:B------:R-:W-:Y:S01]  /*cb20*/  ISETP.GE.AND P0, PT, R26, R21, PT ;  /* 0x000000151a00720c */ /* 0x000fe20003f06270 */
[----:B-1--4-:R1:W3:Y:S04]  /*cb30*/  SHFL.IDX PT, R7, R3, 0x1, 0x1c1f ;  /* 0x003c1f0003077f89 */ /* 0x0122e800000e0000 */
[----:B0-----:R1:W0:Y:S08]  /*cb40*/  SHFL.IDX PT, R6, R0, 0x1, 0x1c1f ;  /* 0x003c1f0000067f89 */ /* 0x00123000000e0000 */
[----:B-1----:R-:W-:Y:S05]  /*cb50*/  @P0 BRA `(.L_x_8586) ;  /* 0x00000010001c0947 */ /* 0x002fea0003800000 */
[----:B------:R-:W-:Y:S02]  /*cb60*/  ULDC UR4, c[0x0][0xac8] ;  /* 0x0002b20000047ab9 */ /* 0x000fe40000000800 */
[----:B------:R-:W-:Y:S02]  /*cb70*/  ISETP.GE.AND P1, PT, R196, UR4, PT ;  /* 0x00000004c4007c0c */ /* 0x000fe4000bf26270 */
[----:B------:R-:W-:Y:S02]  /*cb80*/  ISETP.GE.AND P0, PT, R195, UR4, PT ;  /* 0x00000004c3007c0c */ /* 0x000fe4000bf06270 */
[----:B------:R-:W-:Y:S02]  /*cb90*/  ISETP.GE.AND P2, PT, R16, UR4, PT ;  /* 0x0000000410007c0c */ /* 0x000fe4000bf46270 */
[----:B------:R-:W-:Y:S02]  /*cba0*/  ISETP.GE.AND P4, PT, R193, UR4, PT ;  /* 0x00000004c1007c0c */ /* 0x000fe4000bf86270 */
[----:B------:R-:W-:-:S05]  /*cbb0*/  ISETP.GE.AND P3, PT, R194, UR4, PT ;  /* 0x00000004c2007c0c */ /* 0x000fca000bf66270 */
[CC--:B0-----:R-:W-:Y:S02]  /*cbc0*/  @!P1 LEA R8, P5, R196.reuse, R6.reuse, 0x2 ;  /* 0x00000006c4089211 */ /* 0x0c1fe400078a10ff */
[CC--:B------:R-:W-:Y:S02]  /*cbd0*/  @!P0 LEA R10, P6, R195.reuse, R6.reuse, 0x2 ;  /* 0x00000006c30a8211 */ /* 0x0c0fe400078c10ff */
[-C--:B---3--:R-:W-:Y:S01]  /*cbe0*/  @!P1 LEA.HI.X R9, R196, R7.reuse, R213, 0x2, P5 ;  /* 0x00000007c4099211 */ /* 0x088fe200028f14d5 */
[----:B------:R-:W-:Y:S01]  /*cbf0*/  @!P2 IMAD.WIDE R4, R16, 0x4, R6 ;  /* 0x000000041004a825 */ /* 0x000fe200078e0206 */
[----:B------:R-:W-:Y:S02]  /*cc00*/  ISETP.GE.AND P5, PT, R192, UR4, PT ;  /* 0x00000004c0007c0c */ /* 0x000fe4000bfa6270 */
[----:B------:R-:W-:Y:S02]  /*cc10*/  @!P0 LEA.HI.X R11, R195, R7, R212, 0x2, P6 ;  /* 0x00000007c30b8211 */ /* 0x000fe400030f14d4 */
[----:B------:R0:W-:Y:S01]  /*cc20*/  @!P2 ST.E.64 desc[UR50][R4.64], R90 ;  /* 0x0000005a0400a985 */ /* 0x0001e2000c101b32 */
[----:B------:R-:W-:-:S02]  /*cc30*/  @!P4 LEA R14, P2, R193, R6, 0x2 ;  /* 0x00000006c10ec211 */ /* 0x000fc400078410ff */
        /* <DEDUP_REMOVED lines=8> */
[----:B--2---:R-:W-:-:S03]  /*ccc0*/  @!P5 LEA R20, P6, R192, R6, 0x2 ;  /* 0x00000006c014d211 */ /* 0x004fc600078c10ff */
[----:B------:R2:W-:Y:S01]  /*ccd0*/  @!P3 ST.E.64 desc[UR50][R12.64], R102 ;  /* 0x000000660c00b985 */ /* 0x0005e2000c101b32 */
[-C--:B------:R-:W-:Y:S02]  /*cce0*/  @!P5 LEA.HI.X R21, R192, R7.reuse, R209, 0x2, P6 ;  /* 0x00000007c015d211 */ /* 0x080fe400030f14d1 */
[----:B------:R-:W-:Y:S01]  /*ccf0*/  ISETP.GE.AND P3, PT, R188, UR4, PT ;  /* 0x00000004bc007c0c */ /* 0x000fe2000bf66270 */
[----:B------:R3:W-:Y:S01]  /*cd00*/  @!P4 ST.E.64 desc[UR50][R14.64], R106 ;  /* 0x0000006a0e00c985 */ /* 0x0007e2000c101b32 */
[-C--:B0-----:R-:W-:Y:S02]  /*cd10*/  @!P0 LEA R4, P4, R191, R6.reuse, 0x2 ;  /* 0x00000006bf048211 */ /* 0x081fe400078810ff */
[-C--:B-1----:R-:W-:Y:S01]  /*cd20*/  @!P2 LEA R10, P6, R189, R6.reuse, 0x2 ;  /* 0x00000006bd0aa211 */ /* 0x082fe200078c10ff */
[----:B------:R-:W-:Y:S01]  /*cd30*/  @!P5 ST.E.64 desc[UR50][R20.64], R110 ;  /* 0x0000006e1400d985 */ /* 0x000fe2000c101b32 */
[----:B------:R-:W-:Y:S02]  /*cd40*/  @!P1 LEA R8, P5, R190, R6, 0x2 ;  /* 0x00000006be089211 */ /* 0x000fe400078a10ff */
[----:B------:R-:W-:-:S02]  /*cd50*/  @!P0 LEA.HI.X R5, R191, R7, R208, 0x2, P4 ;  /* 0x00000007bf058211 */ /* 0x000fc400020f14d0 */
[-C--:B------:R-:W-:Y:S02]  /*cd60*/  @!P1 LEA.HI.X R9, R190, R7.reuse, R207, 0x2, P5 ;  /* 0x00000007be099211 */ /* 0x080fe400028f14cf */
[----:B------:R-:W-:Y:S01]  /*cd70*/  ISETP.GE.AND P4, PT, R187, UR4, PT ;  /* 0x00000004bb007c0c */ /* 0x000fe2000bf86270 */
[----:B------:R-:W-:Y:S01]  /*cd80*/  @!P0 ST.E.64 desc[UR50][R4.64], R114 ;  /* 0x0000007204008985 */ /* 0x000fe2000c101b32 */
[----:B------:R-:W-:Y:S02]  /*cd90*/  @!P2 LEA.HI.X R11, R189, R7, R206, 0x2, P6 ;  /* 0x00000007bd0ba211 */ /* 0x000fe400030f14ce */
[----:B--2---:R-:W-:Y:S01]  /*cda0*/  @!P3 LEA R12, P5, R188, R6, 0x2 ;  /* 0x00000006bc0cb211 */ /* 0x004fe200078a10ff */
[----:B------:R0:W-:Y:S01]  /*cdb0*/  @!P1 ST.E.64 desc[UR50][R8.64], R118 ;  /* 0x0000007608009985 */ /* 0x0001e2000c101b32 */
[----:B------:R-:W-:Y:S02]  /*cdc0*/  ISETP.GE.AND P1, PT, R185, UR4, PT ;  /* 0x00000004b9007c0c */ /* 0x000fe4000bf26270 */
[----:B------:R-:W-:Y:S01]  /*cdd0*/  ISETP.GE.AND P0, PT, R184, UR4, PT ;  /* 0x00000004b8007c0c */ /* 0x000fe2000bf06270 */
[----:B------:R1:W-:Y:S01]  /*cde0*/  @!P2 ST.E.64 desc[UR50][R10.64], R122 ;  /* 0x0000007a0a00a985 */ /* 0x0003e2000c101b32 */
[----:B------:R-:W-:-:S02]  /*cdf0*/  ISETP.GE.AND P2, PT, R186, UR4, PT ;  /* 0x00000004ba007c0c */ /* 0x000fc4000bf46270 */
[-C--:B------:R-:W-:Y:S02]  /*ce00*/  @!P3 LEA.HI.X R13, R188, R7.reuse, R205, 0x2, P5 ;  /* 0x00000007bc0db211 */ /* 0x080fe400028f14cd */
[----:B------:R-:W-:Y:S02]  /*ce10*/  ISETP.GE.AND P5, PT, R23, UR4, PT ;  /* 0x0000000417007c0c */ /* 0x000fe4000bfa6270 */
[CC--:B---3--:R-:W-:Y:S01]  /*ce20*/  @!P4 LEA R14, P6, R187.reuse, R6.reuse, 0x2 ;  /* 0x00000006bb0ec211 */ /* 0x0c8fe200078c10ff */
[----:B------:R4:W-:Y:S03]  /*ce30*/  @!P3 ST.E.64 desc[UR50][R12.64], R126 ;  /* 0x0000007e0c00b985 */ /* 0x0009e6000c101b32 */
[----:B------:R-:W-:Y:S02]  /*ce40*/  @!P4 LEA.HI.X R15, R187, R7, R204, 0x2, P6 ;  /* 0x00000007bb0fc211 */ /* 0x000fe400030f14cc */
[----:B0-----:R-:W-:-:S02]  /*ce50*/  @!P1 LEA R8, P6, R185, R6, 0x2 ;  /* 0x00000006b9089211 */ /* 0x001fc400078c10ff */
[-C--:B------:R-:W-:Y:S01]  /*ce60*/  @!P2 LEA R4, P3, R186, R6.reuse, 0x2 ;  /* 0x00000006ba04a211 */ /* 0x080fe200078610ff */
[----:B------:R4:W-:Y:S01]  /*ce70*/  @!P4 ST.E.64 desc[UR50][R14.64], R130 ;  /* 0x000000820e00c985 */ /* 0x0009e2000c101b32 */
[-C--:B-1----:R-:W-:Y:S02]  /*ce80*/  @!P0 LEA R10, P4, R184, R6.reuse, 0x2 ;  /* 0x00000006b80a8211 */ /* 0x082fe400078810ff */
[-C--:B------:R-:W-:Y:S02]  /*ce90*/  @!P2 LEA.HI.X R5, R186, R7.reuse, R203, 0x2, P3 ;  /* 0x00000007ba05a211 */ /* 0x080fe400018f14cb */
[----:B------:R-:W-:Y:S02]  /*cea0*/  @!P5 LEA R20, P3, R23, R6, 0x2 ;  /* 0x000000061714d211 */ /* 0x000fe400078610ff */
[-C--:B------:R-:W-:Y:S01]  /*ceb0*/  @!P1 LEA.HI.X R9, R185, R7.reuse, R202, 0x2, P6 ;  /* 0x00000007b9099211 */ /* 0x080fe200030f14ca */
[----:B------:R4:W-:Y:S01]  /*cec0*/  @!P2 ST.E.64 desc[UR50][R4.64], R134 ;  /* 0x000000860400a985 */ /* 0x0009e2000c101b32 */
[----:B------:R-:W-:-:S02]  /*ced0*/  @!P0 LEA.HI.X R11, R184, R7, R201, 0x2, P4 ;  /* 0x00000007b80b8211 */ /* 0x000fc400020f14c9 */
[----:B------:R-:W-:Y:S01]  /*cee0*/  @!P5 LEA.HI.X R21, R23, R7, R200, 0x2, P3 ;  /* 0x000000071715d211 */ /* 0x000fe200018f14c8 */
[----:B------:R4:W-:Y:S04]  /*cef0*/  @!P1 ST.E.64 desc[UR50][R8.64], R138 ;  /* 0x0000008a08009985 */ /* 0x0009e8000c101b32 */
[----:B------:R4:W-:Y:S01]  /*cf00*/  @!P0 ST.E.64 desc[UR50][R10.64], R142 ;  /* 0x0000008e0a008985 */ /* 0x0009e2000c101b32 */
[----:B------:R-:W-:-:S03]  /*cf10*/  ISETP.GE.AND P0, PT, R22, UR4, PT ;  /* 0x0000000416007c0c */ /* 0x000fc6000bf06270 */
[----:B------:R4:W-:Y:S10]  /*cf20*/  @!P5 ST.E.64 desc[UR50][R20.64], R146 ;  /* 0x000000921400d985 */ /* 0x0009f4000c101b32 */
[----:B------:R-:W-:Y:S05]  /*cf30*/  @P0 BRA `(.L_x_8586) ;  /* 0x0000000c00240947 */ /* 0x000fea0003800000 */
[----:B----4-:R-:W-:-:S04]  /*cf40*/  LEA R4, P0, R22, R6, 0x2 ;  /* 0x0000000616047211 */ /* 0x010fc800078010ff */
[----:B------:R-:W-:-:S05]  /*cf50*/  LEA.HI.X R5, R22, R7, R199, 0x2, P0 ;  /* 0x0000000716057211 */ /* 0x000fca00000f14c7 */
[----:B------:R1:W-:Y:S01]  /*cf60*/  ST.E.64 desc[UR50][R4.64], R150 ;  /* 0x0000009604007985 */ /* 0x0003e2000c101b32 */
[----:B------:R-:W-:Y:S05]  /*cf70*/  BRA `(.L_x_8586) ;  /* 0x0000000c00147947 */ /* 0x000fea0003800000 */
.L_x_8577:
        /* <DEDUP_REMOVED lines=9> */
[----:B------:R-:W-:-:S03]  /*d010*/  UISETP.NE.U32.AND UP1, UPT, UR8, URZ, UPT ;  /* 0x0000003f0800728c */ /* 0x000fc6000bf25070 */
[----:B------:R-:W2:Y:S01]  /*d020*/  @P1 LDG.E R3, desc[UR50][R4.64] ;  /* 0x0000003204031981 */ /* 0x000ea2000c1e1900 */
[----:B------:R-:W-:Y:S01]  /*d030*/  UISETP.NE.AND.EX UP1, UPT, UR9, URZ, UPT, UP1 ;  /* 0x0000003f0900728c */ /* 0x000fe2000bf25310 */
[----:B------:R-:W-:Y:S02]  /*d040*/  ULDC UR4, c[0x0][0xa88] ;  /* 0x0002a20000047ab9 */ /* 0x000fe40000000800 */
[----:B------:R-:W-:-:S03]  /*d050*/  IMAD.U32 R0, RZ, RZ, UR4 ;  /* 0x00000004ff007e24 */ /* 0x000fc6000f8e00ff */
[----:B------:R-:W-:-:S05]  /*d060*/  PLOP3.LUT P2, PT, PT, PT, UP1, 0x80, 0x0 ;  /* 0x000000000000781c */ /* 0x000fca0003f4f018 */
[----:B------:R-:W-:-:S04]  /*d070*/  @UP1 ULEA UR8, UP2, UR42, UR8, 0x2 ;  /* 0x000000082a081291 */ /* 0x000fc8000f84103f */
[----:B------:R-:W-:Y:S02]  /*d080*/  @UP1 ULEA.HI.X UR9, UR42, UR9, UR37, 0x2, UP2 ;  /* 0x000000092a091291 */ /* 0x000fe400090f1425 */
[----:B------:R-:W-:-:S04]  /*d090*/  IMAD.U32 R6, RZ, RZ, UR8 ;  /* 0x00000008ff067e24 */ /* 0x000fc8000f8e00ff */
[----:B------:R-:W-:-:S05]  /*d0a0*/  IMAD.U32 R7, RZ, RZ, UR9 ;  /* 0x00000009ff077e24 */ /* 0x000fca000f8e00ff */
[----:B------:R0:W5:Y:S01]  /*d0b0*/  @P2 LDG.E R0, desc[UR50][R6.64] ;  /* 0x0000003206002981 */ /* 0x000162000c1e1900 */
[----:B------:R-:W-:Y:S01]  /*d0c0*/  UMOV UR4, URZ ;  /* 0x0000003f00047c82 */ /* 0x000fe20008000000 */
[----:B------:R-:W-:Y:S01]  /*d0d0*/  UISETP.NE.AND UP1, UPT, UR45, URZ, UPT ;  /* 0x0000003f2d00728c */ /* 0x000fe2000bf25270 */
[----:B------:R-:W-:-:S10]  /*d0e0*/  ISETP.GT.AND P0, PT, R219, 0x7f, PT ;  /* 0x0000007fdb00780c */ /* 0x000fd40003f04270 */
[----:B------:R-:W-:Y:S01]  /*d0f0*/  @!UP1 ULDC UR45, c[0x0][0xad4] ;  /* 0x0002b500002d9ab9 */ /* 0x000fe20000000800 */
[----:B--2---:R-:W-:-:S13]  /*d100*/  @P1 R2UR UR4, R3 ;  /* 0x00000000030412ca */ /* 0x004fda00000e0000 */
[----:B------:R-:W-:Y:S01]  /*d110*/  USHF.R.S32.HI UR18, URZ, 0x1f, UR4 ;  /* 0x0000001f3f127899 */ /* 0x000fe20008011404 */
[----:B0-----:R-:W-:Y:S11]  /*d120*/  @P2 BRA `(.L_x_8589) ;  /* 0x0000000000102947 */ /* 0x001ff60003800000 */
[----:B------:R-:W-:Y:S05]  /*d130*/  @!P1 BRA `(.L_x_8589) ;  /* 0x00000000000c9947 */ /* 0x000fea0003800000 */
[----:B------:R-:W2:Y:S04]  /*d140*/  LDG.E R3, desc[UR50][R4.64] ;  /* 0x0000003204037981 */ /* 0x000ea8000c1e1900 */
[----:B-----5:R-:W2:Y:S02]  /*d150*/  LDG.E R0, desc[UR50][R4.64+0x4] ;  /* 0x0000043204007981 */ /* 0x020ea4000c1e1900 */
[----:B--2---:R-:W-:-:S07]  /*d160*/  IMAD.IADD R0, R0, 0x1, -R3 ;  /* 0x0000000100007824 */ /* 0x004fce00078e0a03 */
.L_x_8589:
[----:B------:R-:W-:Y:S01]  /*d170*/  USEL UR42, UR42, URZ, !UP0 ;  /* 0x0000003f2a2a7287 */ /* 0x000fe2000c000000 */
[----:B------:R-:W-:Y:S01]  /*d180*/  BSSY B1, `(.L_x_8590) ;  /* 0x0000038000017945 */ /* 0x000fe20003800000 */
[----:B------:R-:W-:-:S03]  /*d190*/  USEL UR37, UR37, URZ, !UP0 ;  /* 0x0000003f25257287 */ /* 0x000fc6000c000000 */
[----:B------:R-:W-:Y:S09]  /*d1a0*/  @P0 BRA `(.L_x_8591) ;  /* 0x0000000000d40947 */ /* 0x000ff20003800000 */
        /* <DEDUP_REMOVED lines=9> */
[----:B------:R-:W-:-:S03]  /*d240*/  UMOV UR16, 0x9b8 ;  /* 0x000009b800107882 */ /* 0x000fc60000000000 */
[----:B------:R-:W-:Y:S02]  /*d250*/  USEL UR16, UR16, 0x978, UP0 ;  /* 0x0000097810107887 */ /* 0x000fe40008000000 */
[----:B------:R-:W-:-:S06]  /*d260*/  USEL UR7, UR39, URZ, UP0 ;  /* 0x0000003f27077287 */ /* 0x000fcc0008000000 */
[----:B------:R-:W0:Y:S04]  /*d270*/  @P0 LDC R3, c[0x0][0xbec] ;  /* 0x0002fb00ff030b82 */ /* 0x000e280000000800 */
[----:B------:R-:W-:Y:S01]  /*d280*/  ULDC.64 UR10, c[0x0][UR16+0x220] ;  /* 0x00008800100a7abb */ /* 0x000fe20008000a00 */
[----:B------:R-:W-:Y:S01]  /*d290*/  ULDC.64 UR8, c[0x0][UR16+0x218] ;  /* 0x0000860010087abb */ /* 0x000fe20008000a00 */
[----:B------:R-:W-:Y:S01]  /*d2a0*/  ULDC.64 UR12, c[0x0][UR16+0x228] ;  /* 0x00008a00100c7abb */ /* 0x000fe20008000a00 */
[----:B------:R-:W-:Y:S01]  /*d2b0*/  UIMAD UR11, UR11, UR42, URZ ;  /* 0x0000002a0b0b72a4 */ /* 0x000fe2000f8e023f */
[----:B------:R-:W1:Y:S01]  /*d2c0*/  @P0 LDC R5, c[0x0][0xbf0] ;  /* 0x0002fc00ff050b82 */ /* 0x000e620000000800 */
[----:B------:R-:W-:Y:S02]  /*d2d0*/  UIMAD.WIDE.U32 UR14, UR8, UR43, URZ ;  /* 0x0000002b080e72a5 */ /* 0x000fe4000f8e003f */
        /* <DEDUP_REMOVED lines=10> */
[----:B------:R-:W-:Y:S02]  /*d380*/  IMAD.MOV.U32 R3, RZ, RZ, R6 ;  /* 0x000000ffff037224 */ /* 0x000fe400078e0006 */
[----:B------:R-:W-:Y:S01]  /*d390*/  IMAD.U32 R8, RZ, RZ, UR8 ;  /* 0x00000008ff087e24 */ /* 0x000fe2000f8e00ff */
[----:B------:R-:W-:Y:S01]  /*d3a0*/  UIADD3.X UR7, UR7, UR17, UR18, UP1, UP2 ;  /* 0x0000001107077290 */ /* 0x000fe20008fe4412 */
[----:B-1----:R-:W-:Y:S01]  /*d3b0*/  @P0 SHF.R.U32.HI R3, RZ, R5, R4 ;  /* 0x00000005ff030219 */ /* 0x002fe20000011604 */
[----:B------:R-:W-:Y:S01]  /*d3c0*/  IMAD.U32 R4, RZ, RZ, UR20 ;  /* 0x00000014ff047e24 */ /* 0x000fe2000f8e00ff */
[----:B------:R-:W-:Y:S01]  /*d3d0*/  ULDC.64 UR8, c[0x0][UR16+0x210] ;  /* 0x0000840010087abb */ /* 0x000fe20008000a00 */
[----:B------:R-:W-:Y:S01]  /*d3e0*/  IMAD.U32 R5, RZ, RZ, UR21 ;  /* 0x00000015ff057e24 */ /* 0x000fe2000f8e00ff */
[--C-:B------:R-:W-:Y:S01]  /*d3f0*/  SHF.R.S32.HI R5, RZ, 0x1f, R3.reuse ;  /* 0x0000001fff057819 */ /* 0x100fe20000011403 */
[----:B------:R-:W-:Y:S01]  /*d400*/  IMAD.MOV R7, RZ, RZ, -R3 ;  /* 0x000000ffff077224 */ /* 0x000fe200078e0a03 */
[----:B------:R-:W-:Y:S01]  /*d410*/  IADD3 R4, P0, P1, R3, UR14, R4 ;  /* 0x0000000e03047c10 */ /* 0x000fe2000f91e004 */
[----:B------:R-:W-:Y:S01]  /*d420*/  ULDC.64 UR10, c[0x0][0xba8] ;  /* 0x0002ea00000a7ab9 */ /* 0x000fe20000000a00 */
[----:B------:R-:W-:Y:S01]  /*d430*/  @!UP0 ULDC UR10, c[0x0][0xb50] ;  /* 0x0002d400000a8ab9 */ /* 0x000fe20000000800 */
[----:B------:R-:W-:Y:S01]  /*d440*/  IMAD R7, R9, R7, R6 ;  /* 0x0000000709077224 */ /* 0x000fe200078e0206 */
[----:B------:R-:W-:Y:S01]  /*d450*/  IADD3.X R5, R5, UR7, R8, P0, P1 ;  /* 0x0000000705057c10 */ /* 0x000fe200087e2408 */
[----:B------:R-:W-:-:S02]  /*d460*/  @!UP0 ULDC UR11, c[0x0][0xb54] ;  /* 0x0002d500000b8ab9 */ /* 0x000fc40000000800 */
[C---:B------:R-:W-:Y:S01]  /*d470*/  IMAD R6, R7.reuse, UR9, RZ ;  /* 0x0000000907067c24 */ /* 0x040fe2000f8e02ff */
[----:B------:R-:W-:Y:S01]  /*d480*/  SHF.R.S32.HI R3, RZ, 0x1f, R7 ;  /* 0x0000001fff037819 */ /* 0x000fe20000011407 */
[----:B------:R-:W-:-:S04]  /*d490*/  IMAD.WIDE.U32 R4, R7, UR8, R4 ;  /* 0x0000000807047c25 */ /* 0x000fc8000f8e0004 */
[----:B------:R-:W-:Y:S01]  /*d4a0*/  IMAD R3, R3, UR8, R6 ;  /* 0x0000000803037c24 */ /* 0x000fe2000f8e0206 */
[----:B------:R-:W-:-:S03]  /*d4b0*/  LEA R6, P0, R4, UR10, 0x2 ;  /* 0x0000000a04067c11 */ /* 0x000fc6000f8010ff */
[----:B------:R-:W-:-:S05]  /*d4c0*/  IMAD.IADD R3, R5, 0x1, R3 ;  /* 0x0000000105037824 */ /* 0x000fca00078e0203 */
[----:B------:R-:W-:Y:S01]  /*d4d0*/  LEA.HI.X R7, R4, UR11, R3, 0x2, P0 ;  /* 0x0000000b04077c11 */ /* 0x000fe200080f1403 */
[----:B------:R-:W-:-:S05]  /*d4e0*/  IMAD.MOV.U32 R3, RZ, RZ, -0x800000 ;  /* 0xff800000ff037424 */ /* 0x000fca00078e00ff */
[----:B------:R0:W-:Y:S02]  /*d4f0*/  STG.E desc[UR50][R6.64], R3 ;  /* 0x0000000306007986 */ /* 0x0001e4000c101932 */
.L_x_8591:
[----:B------:R-:W-:Y:S05]  /*d500*/  BSYNC B1 ;  /* 0x0000000000017941 */ /* 0x000fea0003800000 */
.L_x_8590:
[----:B------:R-:W-:-:S06]  /*d510*/  UISETP.GT.AND UP0, UPT, UR45, 0x1, UPT ;  /* 0x000000012d00788c */ /* 0x000fcc000bf04270 */
[----:B------:R-:W-:-:S13]  /*d520*/  PLOP3.LUT P0, PT, PT, PT, UP0, 0x80, 0x0 ;  /* 0x000000000000781c */ /* 0x000fda0003f0f008 */
[----:B------:R-:W-:Y:S05]  /*d530*/  @P0 BRA `(.L_x_8586) ;  /* 0x0000000400a40947 */ /* 0x000fea0003800000 */
[----:B------:R-:W1:Y:S01]  /*d540*/  LDC R11, c[0x0][0xbe8] ;  /* 0x0002fa00ff0b7b82 */ /* 0x000e620000000800 */
[----:B------:R-:W-:Y:S01]  /*d550*/  ULDC.64 UR10, c[0x0][0xaa0] ;  /* 0x0002a800000a7ab9 */ /* 0x000fe20000000a00 */
[----:B0-----:R-:W-:Y:S01]  /*d560*/  IMAD R3, R19, 0x20, R197 ;  /* 0x0000002013037824 */ /* 0x001fe200078e02c5 */
[----:B------:R-:W-:Y:S01]  /*d570*/  UIMAD UR7, UR18, UR10, URZ ;  /* 0x0000000a120772a4 */ /* 0x000fe2000f8e023f */
[----:B------:R-:W-:Y:S01]  /*d580*/  BSSY B1, `(.L_x_8592) ;  /* 0x000003a000017945 */ /* 0x000fe20003800000 */
[----:B------:R-:W-:Y:S01]  /*d590*/  UIMAD.WIDE.U32 UR8, UR4, UR10, URZ ;  /* 0x0000000a040872a5 */ /* 0x000fe2000f8e003f */
[----:B------:R-:W-:Y:S01]  /*d5a0*/  VIADD R8, R3, UR38 ;  /* 0x0000002603087c36 */ /* 0x000fe20008000000 */
[----:B------:R-:W-:-:S03]  /*d5b0*/  UIMAD UR7, UR4, UR11, UR7 ;  /* 0x0000000b040772a4 */ /* 0x000fc6000f8e0207 */
[----:B------:R-:W-:Y:S01]  /*d5c0*/  ULDC.64 UR10, c[0x0][0xae8] ;  /* 0x0002ba00000a7ab9 */ /* 0x000fe20000000a00 */
[----:B------:R-:W-:Y:S01]  /*d5d0*/  UIADD3 UR9, UR9, UR7, URZ ;  /* 0x0000000709097290 */ /* 0x000fe2000fffe03f */
[----:B------:R-:W-:-:S03]  /*d5e0*/  IMAD.MOV.U32 R3, RZ, RZ, R8 ;  /* 0x000000ffff037224 */ /* 0x000fc600078e0008 */
        /* <DEDUP_REMOVED lines=18> */
[----:B------:R-:W-:Y:S02]  /*d710*/  IMAD.U32 R4, RZ, RZ, UR42 ;  /* 0x0000002aff047e24 */ /* 0x000fe4000f8e00ff */
[----:B------:R-:W-:Y:S02]  /*d720*/  IMAD R7, R11, R7, R8 ;  /* 0x000000070b077224 */ /* 0x000fe400078e0208 */
[C---:B------:R-:W-:Y:S02]  /*d730*/  IMAD R9, R3.reuse, UR9, R6 ;  /* 0x0000000903097c24 */ /* 0x040fe4000f8e0206 */
[----:B------:R-:W-:Y:S01]  /*d740*/  IMAD.WIDE.U32 R4, R3, UR8, R4 ;  /* 0x0000000803047c25 */ /* 0x000fe2000f8e0004 */
[----:B------:R-:W-:Y:S01]  /*d750*/  SHF.R.S32.HI R3, RZ, 0x1f, R7 ;  /* 0x0000001fff037819 */ /* 0x000fe20000011407 */
[----:B------:R-:W-:-:S02]  /*d760*/  ULDC.64 UR8, c[0x0][0xad8] ;  /* 0x0002b60000087ab9 */ /* 0x000fc40000000a00 */
        /* <DEDUP_REMOVED lines=8> */
[----:B------:R-:W-:Y:S01]  /*d7f0*/  IMAD.IADD R3, R5, 0x1, R3 ;  /* 0x0000000105037824 */ /* 0x000fe200078e0203 */
[----:B------:R-:W-:Y:S01]  /*d800*/  LEA R6, P3, R4, UR8, 0x1 ;  /* 0x0000000804067c11 */ /* 0x000fe2000f8608ff */
[----:B------:R-:W-:-:S03]  /*d810*/  VIADD R0, R8, 0x20 ;  /* 0x0000002008007836 */ /* 0x000fc60000000000 */
[----:B------:R-:W-:Y:S01]  /*d820*/  LEA.HI.X R3, R4, UR9, R3, 0x1, P3 ;  /* 0x0000000904037c11 */ /* 0x000fe200098f0c03 */
[----:B------:R0:W1:Y:S01]  /*d830*/  SHFL.IDX PT, R7, R6, RZ, 0x181f ;  /* 0x00181fff06077589 */ /* 0x00006200000e0000 */
[-C--:B------:R-:W-:Y:S01]  /*d840*/  ISETP.GE.AND P1, PT, R0, R11.reuse, PT ;  /* 0x0000000b0000720c */ /* 0x080fe20003f26270 */
[----:B------:R-:W-:Y:S02]  /*d850*/  VIADD R0, R8, 0x40 ;  /* 0x0000004008007836 */ /* 0x000fe40000000000 */
[----:B------:R0:W2:Y:S03]  /*d860*/  SHFL.IDX PT, R5, R3, RZ, 0x181f ;  /* 0x00181fff03057589 */ /* 0x0000a600000e0000 */
        /* <DEDUP_REMOVED lines=9> */
[----:B------:R3:W-:Y:S04]  /*d900*/  @!P4 ST.E.128 desc[UR50][R12.64], RZ ;  /* 0x000000ff0c00c985 */ /* 0x0007e8000c101d32 */
[----:B------:R3:W-:Y:S02]  /*d910*/  @!P5 ST.E.128 desc[UR50][R4.64], RZ ;  /* 0x000000ff0400d985 */ /* 0x0007e4000c101d32 */
.L_x_8593:
[----:B------:R-:W-:Y:S05]  /*d920*/  BSYNC B1 ;  /* 0x0000000000017941 */ /* 0x000fea0003800000 */
.L_x_8592:
[----:B--23--:R2:W3:Y:S01]  /*d930*/  SHFL.IDX PT, R5, R3, 0x1, 0x181f ;  /* 0x00381f0003057f89 */ /* 0x00c4e200000e0000 */
[----:B------:R-:W-:Y:S03]  /*d940*/  BSSY B1, `(.L_x_8594) ;  /* 0x000000c000017945 */ /* 0x000fe60003800000 */
[----:B-1----:R2:W1:Y:S01]  /*d950*/  SHFL.IDX PT, R7, R6, 0x1, 0x181f ;  /* 0x00381f0006077f89 */ /* 0x00246200000e0000 */
[----:B------:R-:W-:Y:S05]  /*d960*/  @P1 BRA `(.L_x_8595) ;  /* 0x0000000000241947 */ /* 0x000fea0003800000 */
[----:B------:R-:W-:Y:S02]  /*d970*/  ULDC UR4, c[0x0][0xac8] ;  /* 0x0002b20000047ab9 */ /* 0x000fe40000000800 */
[----:B------:R-:W-:Y:S02]  /*d980*/  ISETP.GE.AND P3, PT, R2, UR4, PT ;  /* 0x0000000402007c0c */ /* 0x000fe4000bf66270 */
[----:B------:R-:W-:-:S11]  /*d990*/  ISETP.GE.AND P4, PT, R18, UR4, PT ;  /* 0x0000000412007c0c */ /* 0x000fd6000bf86270 */
[-C--:B-1----:R-:W-:Y:S02]  /*d9a0*/  @!P3 LEA R12, P1, R2, R7.reuse, 0x1 ;  /* 0x00000007020cb211 */ /* 0x082fe400078208ff */
[----:B------:R-:W-:Y:S02]  /*d9b0*/  @!P4 LEA R4, P2, R18, R7, 0x1 ;  /* 0x000000071204c211 */ /* 0x000fe400078408ff */
[-C--:B---3--:R-:W-:Y:S02]  /*d9c0*/  @!P3 LEA.HI.X R13, R2, R5.reuse, R218, 0x1, P1 ;  /* 0x00000005020db211 */ /* 0x088fe400008f0cda */
[----:B------:R-:W-:-:S03]  /*d9d0*/  @!P4 LEA.HI.X R5, R18, R5, R217, 0x1, P2 ;  /* 0x000000051205c211 */ /* 0x000fc600010f0cd9 */
[----:B------:R4:W-:Y:S04]  /*d9e0*/  @!P3 ST.E.128 desc[UR50][R12.64], RZ ;  /* 0x000000ff0c00b985 */ /* 0x0009e8000c101d32 */
[----:B------:R4:W-:Y:S02]  /*d9f0*/  @!P4 ST.E.128 desc[UR50][R4.64], RZ ;  /* 0x000000ff0400c985 */ /* 0x0009e4000c101d32 */
.L_x_8595:
[----:B------:R-:W-:Y:S05]  /*da00*/  BSYNC B1 ;  /* 0x0000000000017941 */ /* 0x000fea0003800000 */
.L_x_8594:
[----:B---34-:R3:W4:Y:S01]  /*da10*/  SHFL.IDX PT, R5, R3, 0x2, 0x181f ;  /* 0x00581f0003057f89 */ /* 0x01872200000e0000 */
        /* <DEDUP_REMOVED lines=8> */
[-C--:B----4-:R-:W-:Y:S02]  /*daa0*/  @!P2 LEA.HI.X R13, R2, R5.reuse, R218, 0x1, P0 ;  /* 0x00000005020da211 */ /* 0x090fe400000f0cda */
[----:B------:R-:W-:-:S03]  /*dab0*/  @!P3 LEA.HI.X R5, R18, R5, R217, 0x1, P1 ;  /* 0x000000051205b211 */ /* 0x000fc600008f0cd9 */
[----:B------:R1:W-:Y:S04]  /*dac0*/  @!P2 ST.E.128 desc[UR50][R12.64], RZ ;  /* 0x000000ff0c00a985 */ /* 0x0003e8000c101d32 */
[----:B------:R1:W-:Y:S02]  /*dad0*/  @!P3 ST.E.128 desc[UR50][R4.64], RZ ;  /* 0x000000ff0400b985 */ /* 0x0003e4000c101d32 */
.L_x_8597:
[----:B------:R-:W-:Y:S05]  /*dae0*/  BSYNC B1 ;  /* 0x0000000000017941 */ /* 0x000fea0003800000 */
.L_x_8596:
[----:B------:R-:W-:Y:S01]  /*daf0*/  VIADD R0, R8, 0x60 ;  /* 0x0000006008007836 */ /* 0x000fe20000000000 */
[----:B0-23--:R-:W0:Y:S04]  /*db00*/  SHFL.IDX PT, R3, R3, 0x3, 0x181f ;  /* 0x00781f0003037f89 */ /* 0x00de2800000e0000 */
[----:B------:R-:W-:Y:S01]  /*db10*/  ISETP.GE.AND P0, PT, R0, R11, PT ;  /* 0x0000000b0000720c */ /* 0x000fe20003f06270 */
[----:B-1--4-:R1:W2:-:S12]  /*db20*/  SHFL.IDX PT, R5, R6, 0x3, 0x181f ;  /* 0x00781f0006057f89 */ /* 0x01229800000e0000 */
[----:B-1----:R-:W-:Y:S05]  /*db30*/  @P0 BRA `(.L_x_8586) ;  /* 0x0000000000240947 */ /* 0x002fea0003800000 */
[----:B------:R-:W-:Y:S02]  /*db40*/  ULDC UR4, c[0x0][0xac8] ;  /* 0x0002b20000047ab9 */ /* 0x000fe40000000800 */
[----:B------:R-:W-:Y:S02]  /*db50*/  ISETP.GE.AND P2, PT, R2, UR4, PT ;  /* 0x0000000402007c0c */ /* 0x000fe4000bf46270 */
[----:B------:R-:W-:-:S11]  /*db60*/  ISETP.GE.AND P3, PT, R18, UR4, PT ;  /* 0x0000000412007c0c */ /* 0x000fd6000bf66270 */
[-C--:B--2---:R-:W-:Y:S02]  /*db70*/  @!P2 LEA R6, P0, R2, R5.reuse, 0x1 ;  /* 0x000000050206a211 */ /* 0x084fe400078008ff */
[----:B------:R-:W-:Y:S02]  /*db80*/  @!P3 LEA R4, P1, R18, R5, 0x1 ;  /* 0x000000051204b211 */ /* 0x000fe400078208ff */
[-C--:B0-----:R-:W-:Y:S02]  /*db90*/  @!P2 LEA.HI.X R7, R2, R3.reuse, R218, 0x1, P0 ;  /* 0x000000030207a211 */ /* 0x081fe400000f0cda */
[----:B------:R-:W-:-:S03]  /*dba0*/  @!P3 LEA.HI.X R5, R18, R3, R217, 0x1, P1 ;  /* 0x000000031205b211 */ /* 0x000fc600008f0cd9 */
[----:B------:R0:W-:Y:S04]  /*dbb0*/  @!P2 ST.E.128 desc[UR50][R6.64], RZ ;  /* 0x000000ff0600a985 */ /* 0x0001e8000c101d32 */
[----:B------:R0:W-:Y:S02]  /*dbc0*/  @!P3 ST.E.128 desc[UR50][R4.64], RZ ;  /* 0x000000ff0400b985 */ /* 0x0001e4000c101d32 */
.L_x_8586:
[----:B------:R-:W-:Y:S05]  /*dbd0*/  BSYNC B0 ;  /* 0x0000000000007941 */ /* 0x000fea0003800000 */
.L_x_8576:
[----:B------:R-:W-:Y:S02]  /*dbe0*/  ULDC UR4, c[0x0][0xc3c] ;  /* 0x00030f0000047ab9 */ /* 0x000fe40000000800 */
[----:B------:R-:W-:-:S13]  /*dbf0*/  ISETP.GE.AND P0, PT, R35, UR4, PT ;  /* 0x0000000423007c0c */ /* 0x000fda000bf06270 */
[----:B------:R-:W-:Y:S05]  /*dc00*/  @!P0 BRA `(.L_x_8598) ;  /* 0xffffff3000f88947 */ /* 0x000fea000383ffff */
[----:B------:R-:W-:Y:S05]  /*dc10*/  EXIT ;  /* 0x000000000000794d */ /* 0x000fea0003800000 */
.L_x_8539:
[----:B------:R-:W-:-:S08]  /*dc20*/  NOP ;  /* 0x0000000000007918 */ /* 0x000fd00000000000 */
[----:B------:R-:W0:-:S00]  /*dc30*/  USETMAXREG.DEALLOC.CTAPOOL 0x18 ;  /* 0x00000018000079c8 */ /* 0x000e0000080e0500 */
        /* <DEDUP_REMOVED lines=16> */
.L_x_8599:
[----:B0-----:R-:W0:Y:S01]  /*dd40*/  S2R R0, SR_TID.X ;  /* 0x0000000000007919 */ /* 0x001e220000002100 */
[----:B------:R-:W-:Y:S01]  /*dd50*/  ULDC UR4, c[0x0][0xc3c] ;  /* 0x00030f0000047ab9 */ /* 0x000fe20000000800 */
[----:B------:R-:W1:Y:S01]  /*dd60*/  S2UR UR6, SR_CTAID.X ;  /* 0x00000000000679c3 */ /* 0x000e620000002500 */
[----:B------:R-:W-:Y:S01]  /*dd70*/  ULDC UR5, c[0x0][0xc38] ;  /* 0x00030e0000057ab9 */ /* 0x000fe20000000800 */
[----:B0-----:R-:W-:-:S04]  /*dd80*/  LOP3.LUT R0, R0, 0x1f, RZ, 0xc0, !PT ;  /* 0x0000001f00007812 */ /* 0x001fc800078ec0ff */
[----:B------:R-:W-:-:S04]  /*dd90*/  ISETP.NE.AND P0, PT, R0, 0x1f, PT ;  /* 0x0000001f0000780c */ /* 0x000fc80003f05270 */
[----:B------:R-:W-:-:S13]  /*dda0*/  ISETP.GE.OR P1, PT, R0, UR4, !P0 ;  /* 0x0000000400007c0c */ /* 0x000fda000c726670 */
[----:B------:R-:W0:Y:S08]  /*ddb0*/  @!P1 LDC.64 R2, c[0x0][0xc80] ;  /* 0x00032000ff029b82 */ /* 0x000e300000000a00 */
[----:B------:R-:W2:Y:S01]  /*ddc0*/  @!P1 LDC.64 R4, c[0x0][0xc78] ;  /* 0x00031e00ff049b82 */ /* 0x000ea20000000a00 */
[----:B0-----:R-:W-:-:S05]  /*ddd0*/  @!P1 IMAD.WIDE.U32 R2, R0, 0x4, R2 ;  /* 0x0000000400029825 */ /* 0x001fca00078e0002 */
[----:B------:R2:W3:Y:S02]  /*dde0*/  @!P1 LDG.E R6, desc[UR50][R2.64] ;  /* 0x0000003202069981 */ /* 0x0004e4000c1e1900 */
[----:B--2---:R-:W-:-:S04]  /*ddf0*/  @!P1 IMAD.WIDE.U32 R2, R0, 0x4, R4 ;  /* 0x0000000400029825 */ /* 0x004fc800078e0004 */
[----:B------:R-:W-:-:S06]  /*de00*/  IMAD.MOV.U32 R5, RZ, RZ, RZ ;  /* 0x000000ffff057224 */ /* 0x000fcc00078e00ff */
        /* <DEDUP_REMOVED lines=31> */
.L_x_8603:
        /* <DEDUP_REMOVED lines=39> */
.L_x_8601:
        /* <DEDUP_REMOVED lines=12> */
.L_x_8604:
[----:B----4-:R-:W-:Y:S01]  /*e330*/  IMAD R2, R8, UR5, R9 ;  /* 0x0000000508027c24 */ /* 0x010fe2000f8e0209 */
[----:B-1----:R-:W-:Y:S01]  /*e340*/  ISETP.NE.AND P0, PT, R7, 0x1, PT ;  /* 0x000000010700780c */ /* 0x002fe20003f05270 */
[----:B------:R-:W-:-:S03]  /*e350*/  VIADD R12, R10, UR4 ;  /* 0x000000040a0c7c36 */ /* 0x000fc60008000000 */
[----:B------:R1:W-:Y:S01]  /*e360*/  STL [R1], R2 ;  /* 0x0000000201007387 */ /* 0x0003e20000100800 */
[----:B0-----:R-:W-:-:S03]  /*e370*/  IADD3 R5, -R2, UR6, RZ ;  /* 0x0000000602057c10 */ /* 0x001fc6000fffe1ff */
[----:B------:R1:W-:Y:S05]  /*e380*/  STL [R1+0xc], R12 ;  /* 0x00000c0c01007387 */ /* 0x0003ea0000100800 */
[----:B------:R-:W-:Y:S05]  /*e390*/  @!P0 BRA `(.L_x_8605) ;  /* 0x0000000000e08947 */ /* 0x000fea0003800000 */
[-C--:B--2---:R-:W-:Y:S02]  /*e3a0*/  IABS R6, R4.reuse ;  /* 0x0000000400067213 */ /* 0x084fe40000000000 */
[----:B------:R-:W-:Y:S02]  /*e3b0*/  IABS R8, R7 ;  /* 0x0000000700087213 */ /* 0x000fe40000000000 */
[----:B------:R-:W0:Y:S08]  /*e3c0*/  I2F.RP R9, R6 ;  /* 0x0000000600097306 */ /* 0x000e300000209400 */
[----:B------:R-:W2:Y:S08]  /*e3d0*/  I2F.RP R10, R8 ;  /* 0x00000008000a7306 */ /* 0x000eb00000209400 */
[----:B0-----:R-:W1:Y:S08]  /*e3e0*/  MUFU.RCP R9, R9 ;  /* 0x0000000900097308 */ /* 0x001e700000001000 */
[----:B--2---:R-:W-:Y:S01]  /*e3f0*/  MUFU.RCP R10, R10 ;  /* 0x0000000a000a7308 */ /* 0x004fe20000001000 */
[----:B-1----:R-:W-:Y:S01]  /*e400*/  VIADD R2, R9, 0xffffffe ;  /* 0x0ffffffe09027836 */ /* 0x002fe20000000000 */
[----:B------:R-:W-:-:S06]  /*e410*/  IABS R9, R4 ;  /* 0x0000000400097213 */ /* 0x000fcc0000000000 */
[----:B---3--:R0:W1:Y:S02]  /*e420*/  F2I.FTZ.U32.TRUNC.NTZ R3, R2 ;  /* 0x0000000200037305 */ /* 0x008064000021f000 */
        /* <DEDUP_REMOVED lines=8> */
[----:B------:R-:W-:Y:S02]  /*e4b0*/  VIADD R3, R10, 0xffffffe ;  /* 0x0ffffffe0a037836 */ /* 0x000fe40000000000 */
[----:B------:R-:W-:Y:S01]  /*e4c0*/  IMAD.MOV.U32 R2, RZ, RZ, RZ ;  /* 0x000000ffff027224 */ /* 0x000fe200078e00ff */
[----:B------:R-:W-:-:S03]  /*e4d0*/  ISETP.GT.U32.AND P1, PT, R6, R11, PT ;  /* 0x0000000b0600720c */ /* 0x000fc60003f24070 */
        /* <DEDUP_REMOVED lines=36> */
.L_x_8605:
[----:B-1-3--:R-:W0:Y:S02]  /*e720*/  LDC.64 R2, c[0x0][0xc90] ;  /* 0x00032400ff027b82 */ /* 0x00ae240000000a00 */
        /* <DEDUP_REMOVED lines=60> */
.L_x_8606:
[----:B01----:R-:W-:-:S05]  /*eaf0*/  LOP3.LUT R3, RZ, R2, RZ, 0x33, !PT ;  /* 0x00000002ff037212 */ /* 0x003fca00078e33ff */
[----:B------:R-:W-:-:S05]  /*eb00*/  IMAD.IADD R2, R4, 0x1, R3 ;  /* 0x0000000104027824 */ /* 0x000fca00078e0203 */
[----:B------:R1:W-:Y:S01]  /*eb10*/  STL [R1+0x4], R2 ;  /* 0x0000040201007387 */ /* 0x0003e20000100800 */
[----:B------:R-:W-:Y:S05]  /*eb20*/  BRA `(.L_x_8607) ;  /* 0x0000000000107947 */ /* 0x000fea0003800000 */
.L_x_8602:
[----:B------:R-:W-:Y:S01]  /*eb30*/  IMAD.U32 R2, RZ, RZ, UR6 ;  /* 0x00000006ff027e24 */ /* 0x000fe2000f8e00ff */
[----:B------:R0:W-:Y:S04]  /*eb40*/  STL [R1+0x4], RZ ;  /* 0x000004ff01007387 */ /* 0x0001e80000100800 */
[----:B------:R0:W-:Y:S04]  /*eb50*/  STL [R1+0x8], RZ ;  /* 0x000008ff01007387 */ /* 0x0001e80000100800 */
[----:B------:R0:W-:Y:S02]  /*eb60*/  STL [R1], R2 ;  /* 0x0000000201007387 */ /* 0x0001e40000100800 */
.L_x_8607:
        /* <DEDUP_REMOVED lines=10> */
.L_x_8600:
        /* <DEDUP_REMOVED lines=23> */
[----:B------:R-:W-:Y:S02]  /*ed80*/  SHF.R.U32.HI R4, RZ, 0x3, R4 ;  /* 0x00000003ff047819 */ /* 0x000fe40000011604 */
        /* <DEDUP_REMOVED lines=9> */
.L_x_8709:
[----:B------:R-:W2:Y:S01]  /*ee20*/  LDL R0, [R1+0xc] ;  /* 0x00000c0001007983 */ /* 0x000ea20000100800 */
[----:B0-----:R-:W2:Y:S01]  /*ee30*/  LDC.64 R2, c[0x0][0xc88] ;  /* 0x00032200ff027b82 */ /* 0x001ea20000000a00 */
[----:B------:R-:W-:Y:S05]  /*ee40*/  YIELD ;  /* 0x0000000000007946 */ /* 0x000fea0003800000 */
[----:B------:R-:W-:Y:S01]  /*ee50*/  ULDC.64 UR4, c[0x0][0xa28] ;  /* 0x00028a0000047ab9 */ /* 0x000fe20000000a00 */
[----:B-1----:R-:W-:Y:S01]  /*ee60*/  IMAD.MOV.U32 R6, RZ, RZ, RZ ;  /* 0x000000ffff067224 */ /* 0x002fe200078e00ff */
[----:B------:R-:W-:Y:S01]  /*ee70*/  ISETP.NE.U32.AND P0, PT, RZ, UR4, PT ;  /* 0x00000004ff007c0c */ /* 0x000fe2000bf05070 */
[----:B------:R-:W-:Y:S01]  /*ee80*/  ULDC.64 UR8, c[0x0][0xa18] ;  /* 0x0002860000087ab9 */ /* 0x000fe20000000a00 */
[----:B------:R-:W-:Y:S01]  /*ee90*/  ULDC.64 UR6, c[0x0][0xa08] ;  /* 0x0002820000067ab9 */ /* 0x000fe20000000a00 */
[----:B--2---:R-:W-:-:S05]  /*eea0*/  IMAD.WIDE R2, R0, 0x4, R2 ;  /* 0x0000000400027825 */ /* 0x004fca00078e0202 */
[----:B------:R-:W2:Y:S01]  /*eeb0*/  LDG.E R11, desc[UR50][R2.64] ;  /* 0x00000032020b7981 */ /* 0x000ea2000c1e1900 */
[----:B------:R-:W-:Y:S01]  /*eec0*/  ISETP.NE.AND.EX P0, PT, RZ, UR5, PT, P0 ;  /* 0x00000005ff007c0c */ /* 0x000fe2000bf05300 */
[----:B------:R-:W-:Y:S01]  /*eed0*/  IMAD.MOV.U32 R0, RZ, RZ, RZ ;  /* 0x000000ffff007224 */ /* 0x000fe200078e00ff */
        /* <DEDUP_REMOVED lines=44> */
.L_x_8609:
        /* <DEDUP_REMOVED lines=14> */
[----:B------:R-:W-:-:S04]  /*f280*/  IADD3 R6, P0, R17, UR4, RZ ;  /* 0x0000000411067c10 */ /* 0x000fc8000ff1e0ff */
[----:B--2---:R-:W-:-:S05]  /*f290*/  IADD3.X R7, R10, UR5, RZ, P0, !PT ;  /* 0x000000050a077c10 */ /* 0x004fca00087fe4ff */
[----:B------:R3:W5:Y:S01]  /*f2a0*/  LDG.E R6, desc[UR50][R6.64] ;  /* 0x0000003206067981 */ /* 0x000762000c1e1900 */
[----:B------:R-:W-:Y:S05]  /*f2b0*/  BRA `(.L_x_8611) ;  /* 0x0000000000107947 */ /* 0x000fea0003800000 */
.L_x_8610:
[----:B------:R-:W-:Y:S05]  /*f2c0*/  @!P0 BRA `(.L_x_8611) ;  /* 0x00000000000c8947 */ /* 0x000fea0003800000 */
[----:B------:R-:W3:Y:S04]  /*f2d0*/  LDG.E R6, desc[UR50][R4.64] ;  /* 0x0000003204067981 */ /* 0x000ee8000c1e1900 */
[----:B------:R-:W3:Y:S02]  /*f2e0*/  LDG.E R4, desc[UR50][R4.64+0x4] ;  /* 0x0000043204047981 */ /* 0x000ee4000c1e1900 */
[----:B---3--:R-:W-:-:S07]  /*f2f0*/  IMAD.IADD R6, R4, 0x1, -R6 ;  /* 0x0000000104067824 */ /* 0x008fce00078e0a06 */
.L_x_8611:
[----:B------:R-:W4:Y:S01]  /*f300*/  LDL R5, [R1+0x4] ;  /* 0x0000040001057983 */ /* 0x000f220000100800 */
[----:B-----5:R-:W-:Y:S01]  /*f310*/  IMAD.IADD R6, R6, 0x1, -R0 ;  /* 0x0000000106067824 */ /* 0x020fe200078e0a00 */
[----:B------:R-:W-:Y:S01]  /*f320*/  BSSY B0, `(.L_x_8612) ;  /* 0x000003a000007945 */ /* 0x000fe20003800000 */
[----:B------:R-:W0:Y:S02]  /*f330*/  LDC R0, c[0x0][0x448] ;  /* 0x00011200ff007b82 */ /* 0x000e240000000800 */
[----:B0-----:R-:W-:-:S13]  /*f340*/  ISETP.NE.AND P0, PT, R0, 0x1, PT ;  /* 0x000000010000780c */ /* 0x001fda0003f05270 */
[----:B--2---:R-:W0:Y:S08]  /*f350*/  @P0 LDC R3, c[0x0][0x44c] ;  /* 0x00011300ff030b82 */ /* 0x004e300000000800 */
[----:B------:R-:W2:Y:S01]  /*f360*/  @P0 LDC R4, c[0x0][0x450] ;  /* 0x00011400ff040b82 */ /* 0x000ea20000000800 */
[----:B----4-:R-:W-:Y:S02]  /*f370*/  IMAD.SHL.U32 R0, R5, 0x80, RZ ;  /* 0x0000008005007824 */ /* 0x010fe400078e00ff */
[----:B------:R-:W-:-:S02]  /*f380*/  IMAD.MOV.U32 R5, RZ, RZ, RZ ;  /* 0x000000ffff057224 */ /* 0x000fc400078e00ff */
[----:B------:R-:W-:Y:S02]  /*f390*/  VIADD R0, R0, 0x7f ;  /* 0x0000007f00007836 */ /* 0x000fe40000000000 */
[----:B------:R-:W-:Y:S02]  /*f3a0*/  IMAD.MOV.U32 R10, RZ, RZ, R5 ;  /* 0x000000ffff0a7224 */ /* 0x000fe400078e0005 */
[----:B0-----:R-:W-:-:S05]  /*f3b0*/  @P0 IMAD.HI.U32 R3, R0, R3, RZ ;  /* 0x0000000300030227 */ /* 0x001fca00078e00ff */
[----:B--2---:R-:W-:Y:S02]  /*f3c0*/  @P0 SHF.R.U32.HI R0, RZ, R4, R3 ;  /* 0x00000004ff000219 */ /* 0x004fe40000011603 */
[C---:B------:R-:W-:Y:S01]  /*f3d0*/  IADD3 R3, R6.reuse, 0x80, -R9 ;  /* 0x0000008006037810 */ /* 0x040fe20007ffe809 */
[----:B------:R-:W-:Y:S01]  /*f3e0*/  VIADD R6, R6, 0x7f ;  /* 0x0000007f06067836 */ /* 0x000fe20000000000 */
[----:B-1----:R-:W-:-:S03]  /*f3f0*/  LOP3.LUT R9, R2, 0xff, RZ, 0xc0, !PT ;  /* 0x000000ff02097812 */ /* 0x002fc600078ec0ff */
[----:B------:R-:W-:Y:S01]  /*f400*/  IMAD.IADD R0, R3, 0x1, R0 ;  /* 0x0000000103007824 */ /* 0x000fe200078e0200 */
[----:B------:R-:W-:-:S04]  /*f410*/  SHF.R.S32.HI R3, RZ, 0x1f, R6 ;  /* 0x0000001fff037819 */ /* 0x000fc80000011406 */
[----:B------:R-:W-:Y:S02]  /*f420*/  SHF.R.S32.HI R4, RZ, 0x1f, R0 ;  /* 0x0000001fff047819 */ /* 0x000fe40000011400 */
[----:B------:R-:W-:Y:S02]  /*f430*/  LEA.HI R3, R3, R6, RZ, 0x7 ;  /* 0x0000000603037211 */ /* 0x000fe400078f38ff */
[----:B------:R-:W-:Y:S02]  /*f440*/  LEA.HI R4, R4, R0, RZ, 0x7 ;  /* 0x0000000004047211 */ /* 0x000fe400078f38ff */
[----:B------:R-:W-:Y:S02]  /*f450*/  SHF.R.U32.HI R0, RZ, 0x10, R2 ;  /* 0x00000010ff007819 */ /* 0x000fe40000011602 */
[----:B------:R-:W-:Y:S02]  /*f460*/  SHF.R.S32.HI R3, RZ, 0x7, R3 ;  /* 0x00000007ff037819 */ /* 0x000fe40000011403 */
[----:B------:R-:W-:-:S02]  /*f470*/  ISETP.NE.AND P0, PT, R0, RZ, PT ;  /* 0x000000ff0000720c */ /* 0x000fc40003f05270 */
[----:B------:R-:W-:-:S04]  /*f480*/  SHF.R.S32.HI R4, RZ, 0x7, R4 ;  /* 0x00000007ff047819 */ /* 0x000fc80000011404 */
[----:B------:R-:W-:-:S04]  /*f490*/  VIMNMX R8, R3, R4, PT ;  /* 0x0000000403087248 */ /* 0x000fc80003fe0100 */
[----:B------:R-:W-:Y:S01]  /*f4a0*/  ISETP.GE.AND P1, PT, R8, 0x1, PT ;  /* 0x000000010800780c */ /* 0x000fe20003f26270 */
[----:B------:R0:W-:Y:S02]  /*f4b0*/  STL [R1+0x30], R8 ;  /* 0x0000300801007387 */ /* 0x0001e40000100800 */
[----:B------:R-:W1:Y:S02]  /*f4c0*/  @!P0 LDC R0, c[0x0][0x9f0] ;  /* 0x00027c00ff008b82 */ /* 0x000e640000000800 */
[----:B------:R0:W-:Y:S04]  /*f4d0*/  STL [R1+0x3c], R5 ;  /* 0x00003c0501007387 */ /* 0x0001e80000100800 */
[----:B------:R0:W-:Y:S04]  /*f4e0*/  STL [R1+0x58], R9 ;  /* 0x0000580901007387 */ /* 0x0001e80000100800 */
        /* <DEDUP_REMOVED lines=9> */
[----:B---3--:R-:W-:Y:S01]  /*f580*/  IMAD.HI.U32 R7, R3, R5, R2 ;  /* 0x0000000503077227 */ /* 0x008fe200078e0002 */
        /* <DEDUP_REMOVED lines=19> */
.L_x_8613:
[----:B------:R-:W-:Y:S05]  /*f6c0*/  BSYNC B0 ;  /* 0x0000000000007941 */ /* 0x000fea0003800000 */
.L_x_8612:
        /* <DEDUP_REMOVED lines=12> */
[----:B0-----:R-:W0:Y:S01]  /*f790*/  S2R R5, SR_LANEID ;  /* 0x0000000000057919 */ /* 0x001e220000000000 */
[----:B------:R-:W-:Y:S01]  /*f7a0*/  VOTEU.ANY UR4, UPT, PT ;  /* 0x0000000000047886 */ /* 0x000fe200038e0100 */
[----:B------:R-:W1:Y:S01]  /*f7b0*/  LDC.64 R2, c[0x0][0xc60] ;  /* 0x00031800ff027b82 */ /* 0x000e620000000a00 */
[----:B------:R-:W0:Y:S02]  /*f7c0*/  FLO.U32 R0, UR4 ;  /* 0x0000000400007d00 */ /* 0x000e2400080e0000 */
[----:B0-----:R-:W-:-:S06]  /*f7d0*/  ISETP.EQ.U32.AND P0, PT, R0, R5, PT ;  /* 0x000000050000720c */ /* 0x001fcc0003f02070 */
[----:B------:R-:W1:Y:S07]  /*f7e0*/  POPC R5, UR4 ;  /* 0x0000000400057d09 */ /* 0x000e6e0008000000 */
[----:B-1----:R-:W4:Y:S01]  /*f7f0*/  @P0 ATOMG.E.ADD.STRONG.GPU PT, R3, desc[UR50][R2.64], R5 ;  /* 0x00000005020309a8 */ /* 0x002f2200081ee1f2 */
[----:B------:R-:W0:Y:S02]  /*f800*/  S2R R4, SR_LTMASK ;  /* 0x0000000000047919 */ /* 0x000e240000003900 */
[----:B0-----:R-:W-:-:S04]  /*f810*/  LOP3.LUT R4, R4, UR4, RZ, 0xc0, !PT ;  /* 0x0000000404047c12 */ /* 0x001fc8000f8ec0ff */
[----:B---3--:R-:W0:Y:S01]  /*f820*/  POPC R7, R4 ;  /* 0x0000000400077309 */ /* 0x008e220000000000 */
[----:B----4-:R-:W0:Y:S02]  /*f830*/  SHFL.IDX PT, R0, R3, R0, 0x1f ;  /* 0x00001f0003007589 */ /* 0x010e2400000e0000 */
[----:B0-----:R-:W-:-:S05]  /*f840*/  IADD3 R0, R0, UR37, R7 ;  /* 0x0000002500007c10 */ /* 0x001fca000fffe007 */
[----:B------:R4:W-:Y:S01]  /*f850*/  STL [R1], R0 ;  /* 0x0000000001007387 */ /* 0x0009e20000100800 */
[----:B------:R-:W-:Y:S05]  /*f860*/  BRA `(.L_x_8616) ;  /* 0x0000003800c87947 */ /* 0x000fea0003800000 */
.L_x_8615:
        /* <DEDUP_REMOVED lines=12> */
[----:B---3--:R-:W-:-:S02]  /*f930*/  IMAD.U32 R7, RZ, RZ, UR9 ;  /* 0x00000009ff077e24 */ /* 0x008fc4000f8e00ff */
[----:B--2---:R-:W-:Y:S02]  /*f940*/  IMAD.U32 R10, RZ, RZ, UR4 ;  /* 0x00000004ff0a7e24 */ /* 0x004fe4000f8e00ff */
[----:B------:R-:W-:Y:S02]  /*f950*/  IMAD.U32 R11, RZ, RZ, UR5 ;  /* 0x00000005ff0b7e24 */ /* 0x000fe4000f8e00ff */
[----:B------:R-:W-:Y:S02]  /*f960*/  IMAD.MOV.U32 R8, RZ, RZ, 0x70 ;  /* 0x00000070ff087424 */ /* 0x000fe400078e00ff */
[----:B------:R-:W-:Y:S02]  /*f970*/  IMAD.MOV.U32 R12, RZ, RZ, 0x1 ;  /* 0x00000001ff0c7424 */ /* 0x000fe400078e00ff */
[----:B------:R-:W-:-:S07]  /*f980*/  IMAD.MOV.U32 R13, RZ, RZ, RZ ;  /* 0x000000ffff0d7224 */ /* 0x000fce00078e00ff */
[----:B------:R-:W-:-:S07]  /*f990*/  LEPC R20, `(.L_x_8618) ;  /* 0x000000001014794e */ /* 0x000fce0000000000 */
[----:B-1----:R-:W-:Y:S05]  /*f9a0*/  CALL.ABS.NOINC R2 ;  /* 0x0000000002007343 */ /* 0x002fea0003c00000 */
.L_x_8618:
[----:B------:R-:W-:Y:S05]  /*f9b0*/  BSYNC B6 ;  /* 0x0000000000067941 */ /* 0x000fea0003800000 */
.L_x_8617:
        /* <DEDUP_REMOVED lines=9> */
[----:B------:R-:W-:Y:S02]  /*fa50*/  IMAD.U32 R4, RZ, RZ, UR6 ;  /* 0x00000006ff047e24 */ /* 0x000fe4000f8e00ff */
[----:B0-----:R-:W-:Y:S02]  /*fa60*/  IMAD.U32 R5, RZ, RZ, UR7 ;  /* 0x00000007ff057e24 */ /* 0x001fe4000f8e00ff */
[----:B------:R-:W-:Y:S02]  /*fa70*/  IMAD.U32 R6, RZ, RZ, UR8 ;  /* 0x00000008ff067e24 */ /* 0x000fe4000f8e00ff */
[----:B---3--:R-:W-:-:S02]  /*fa80*/  IMAD.U32 R7, RZ, RZ, UR9 ;  /* 0x00000009ff077e24 */ /* 0x008fc4000f8e00ff */
[----:B--2---:R-:W-:Y:S02]  /*fa90*/  IMAD.U32 R10, RZ, RZ, UR4 ;  /* 0x00000004ff0a7e24 */ /* 0x004fe4000f8e00ff */
[----:B------:R-:W-:Y:S02]  /*faa0*/  IMAD.U32 R11, RZ, RZ, UR5 ;  /* 0x00000005ff0b7e24 */ /* 0x000fe4000f8e00ff */
[----:B------:R-:W-:Y:S02]  /*fab0*/  IMAD.MOV.U32 R8, RZ, RZ, 0x70 ;  /* 0x00000070ff087424 */ /* 0x000fe400078e00ff */
[----:B------:R-:W-:Y:S02]  /*fac0*/  IMAD.MOV.U32 R12, RZ, RZ, 0x1 ;  /* 0x00000001ff0c7424 */ /* 0x000fe400078e00ff */
[----:B-1----:R-:W-:-:S07]  /*fad0*/  IMAD.MOV.U32 R13, RZ, RZ, RZ ;  /* 0x000000ffff0d7224 */ /* 0x002fce00078e00ff */
[----:B------:R-:W-:-:S07]  /*fae0*/  LEPC R20, `(.L_x_8621) ;  /* 0x000000001014794e */ /* 0x000fce0000000000 */
[----:B----4-:R-:W-:Y:S05]  /*faf0*/  CALL.ABS.NOINC R2 ;  /* 0x0000000002007343 */ /* 0x010fea0003c00000 */
.L_x_8621:
        /* <DEDUP_REMOVED lines=16> */
.L_x_8620:
[----:B------:R-:W-:Y:S05]  /*fc00*/  BSYNC B6 ;  /* 0x0000000000067941 */ /* 0x000fea0003800000 */
.L_x_8619:
[----:B------:R-:W4:Y:S01]  /*fc10*/  LDL.LU R4, [R1+0x1c] ;  /* 0x00001c0001047983 */ /* 0x000f220000300800 */
[----:B------:R-:W-:-:S03]  /*fc20*/  ULDC.64 UR4, c[0x0][0x9f8] ;  /* 0x00027e0000047ab9 */ /* 0x000fc60000000a00 */
[----:B---3--:R-:W3:Y:S01]  /*fc30*/  LDL R7, [R1+0x10] ;  /* 0x0000100001077983 */ /* 0x008ee20000100800 */
[----:B------:R-:W-:-:S03]  /*fc40*/  ISETP.NE.U32.AND P0, PT, RZ, UR4, PT ;  /* 0x00000004ff007c0c */ /* 0x000fc6000bf05070 */
[----:B------:R-:W5:Y:S01]  /*fc50*/  LDL R0, [R1+0x34] ;  /* 0x0000340001007983 */ /* 0x000f620000100800 */
[----:B------:R-:W-:-:S13]  /*fc60*/  ISETP.NE.AND.EX P0, PT, RZ, UR5, PT, P0 ;  /* 0x00000005ff007c0c */ /* 0x000fda000bf05300 */
[----:B------:R-:W-:-:S04]  /*fc70*/  @P0 IADD3 R2, P1, R17, UR4, RZ ;  /* 0x0000000411020c10 */ /* 0x000fc8000ff3e0ff */
[----:B----4-:R-:W-:Y:S01]  /*fc80*/  @P0 IADD3.X R3, R4, UR5, RZ, P1, !PT ;  /* 0x0000000504030c10 */ /* 0x010fe20008ffe4ff */
[----:B------:R-:W-:-:S04]  /*fc90*/  ULDC.64 UR4, c[0x0][0xa08] ;  /* 0x0002820000047ab9 */ /* 0x000fc80000000a00 */
[----:B---3--:R1:W0:Y:S02]  /*fca0*/  @P0 LDG.E R7, desc[UR50][R2.64] ;  /* 0x0000003202070981 */ /* 0x008224000c1e1900 */
        /* <DEDUP_REMOVED lines=14> */
.L_x_8725:
        /* <DEDUP_REMOVED lines=9> */
.L_x_8728:
[----:B------:R-:W-:Y:S05]  /*fe20*/  @!P6 BRA `(.L_x_8623) ;  /* 0x000000040008e947 */ /* 0x000fea0003800000 */
[----:B------:R-:W-:-:S04]  /*fe30*/  ISETP.NE.U32.AND P0, PT, R2, RZ, PT ;  /* 0x000000ff0200720c */ /* 0x000fc80003f05070 */
[----:B------:R-:W-:-:S13]  /*fe40*/  ISETP.NE.AND.EX P0, PT, R3, RZ, PT, P0 ;  /* 0x000000ff0300720c */ /* 0x000fda0003f05300 */
[----:B------:R-:W-:Y:S05]  /*fe50*/  @!P0 BRA `(.L_x_8625) ;  /* 0x0000000000508947 */ /* 0x000fea0003800000 */
[----:B------:R-:W0:Y:S01]  /*fe60*/  LDC R6, c[0x0][0x43c] ;  /* 0x00010f00ff067b82 */ /* 0x000e220000000800 */
[----:B------:R-:W-:Y:S01]  /*fe70*/  IMAD.MOV.U32 R9, RZ, RZ, R0 ;  /* 0x000000ffff097224 */ /* 0x000fe200078e0000 */
[----:B------:R-:W-:-:S03]  /*fe80*/  ULDC.64 UR4, c[0x0][0x428] ;  /* 0x00010a0000047ab9 */ /* 0x000fc60000000a00 */
        /* <DEDUP_REMOVED lines=17> */
.L_x_8625:
[----:B0-----:R-:W4:Y:S01]  /*ffa0*/  LDL R2, [R1+0x14] ;  /* 0x0000140001027983 */ /* 0x001f220000100800 */
[----:B---3--:R-:W-:Y:S01]  /*ffb0*/  IMAD R0, R19, 0x8, R18 ;  /* 0x0000000813007824 */ /* 0x008fe200078e0212 */
[----:B----4-:R-:W-:-:S04]  /*ffc0*/  SHF.L.U32 R2, R2, 0x1f, RZ ;  /* 0x0000001f02027819 */ /* 0x010fc800000006ff */
[----:B------:R-:W0:Y:S02]  /*ffd0*/  SYNCS.PHASECHK.TRANS64.TRYWAIT P0, [R0+URZ+0x28840], R2 ;  /* 0x02884002000075a7 */ /* 0x000e24000800017f */
[----:B0-----:R-:W-:Y:S05]  /*ffe0*/  @!P0 BRA `(.L_x_8626) ;  /* 0x0000004c00488947 */ /* 0x001fea0003800000 */
.L_x_8729:
        /* <DEDUP_REMOVED lines=11> */
.L_x_8627:
        /* <DEDUP_REMOVED lines=19> */
[----:B----4-:R-:W-:-:S13]  /*101d0*/  R2UR UR5, R2 ;  /* 0x00000000020572ca */ /* 0x010fda00000e0000 */
[----:B------:R-:W-:Y:S02]  /*101e0*/  ULEA UR11, UR11, UR5, 0x7 ;  /* 0x000000050b0b7291 */ /* 0x000fe4000f8e383f */
[----:B------:R-:W-:-:S09]  /*101f0*/  UIADD3.X UR5, URZ, UR39, URZ, UP0, !UPT ;  /* 0x000000273f057290 */ /* 0x000fd200087fe43f */
[----:B------:R1:W-:Y:S02]  /*10200*/  UTMALDG.4D [UR8], [UR4], desc[UR6] ;  /* 0x00000608040075b4 */ /* 0x0003e40008019000 */
[----:B-1----:R-:W-:Y:S01]  /*10210*/  UMOV UR8, UR14 ;  /* 0x0000000e00087c82 */ /* 0x002fe20008000000 */
[----:B------:R-:W-:Y:S02]  /*10220*/  UMOV UR10, UR15 ;  /* 0x0000000f000a7c82 */ /* 0x000fe40008000000 */
[----:B------:R0:W-:Y:S02]  /*10230*/  UTMALDG.4D [UR8], [UR4], desc[UR6] ;  /* 0x00000608040075b4 */ /* 0x0001e40008019000 */
[----:B0-----:R-:W-:Y:S01]  /*10240*/  NOP ;  /* 0x0000000000007918 */ /* 0x001fe20000000000 */
.L_x_8623:
        /* <DEDUP_REMOVED lines=40> */
.L_x_8629:
[----:B------:R-:W-:Y:S05]  /*104d0*/  BSYNC B6 ;  /* 0x0000000000067941 */ /* 0x000fea0003800000 */
.L_x_8628:
[----:B0-----:R-:W3:Y:S01]  /*104e0*/  LDL.LU R0, [R1+0x44] ;  /* 0x0000440001007983 */ /* 0x001ee20000300800 */
[----:B------:R-:W-:Y:S01]  /*104f0*/  ULDC.64 UR4, c[0x0][0x2d8] ;  /* 0x0000b60000047ab9 */ /* 0x000fe20000000a00 */
[----:B------:R-:W0:Y:S01]  /*10500*/  LDC R7, c[0x0][0x448] ;  /* 0x00011200ff077b82 */ /* 0x000e220000000800 */
[----:B------:R-:W-:Y:S01]  /*10510*/  ULDC.64 UR6, c[0x0][0x280] ;  /* 0x0000a00000067ab9 */ /* 0x000fe20000000a00 */
[----:B------:R-:W4:Y:S04]  /*10520*/  LDL.LU R5, [R1+0x38] ;  /* 0x0000380001057983 */ /* 0x000f280000300800 */
[----:B------:R-:W4:Y:S04]  /*10530*/  LDL.LU.64 R2, [R1+0x50] ;  /* 0x0000500001027983 */ /* 0x000f280000300a00 */
[----:B------:R-:W2:Y:S04]  /*10540*/  LDL.LU R4, [R1+0x2c] ;  /* 0x00002c0001047983 */ /* 0x000ea80000300800 */
[----:B------:R-:W2:Y:S01]  /*10550*/  LDL R8, [R1+0x4] ;  /* 0x0000040001087983 */ /* 0x000ea20000100800 */
[----:B------:R-:W1:Y:S01]  /*10560*/  S2R R9, SR_TID.X ;  /* 0x0000000000097919 */ /* 0x000e620000002100 */
[----:B0-----:R-:W-:-:S13]  /*10570*/  ISETP.NE.AND P0, PT, R7, 0x1, PT ;  /* 0x000000010700780c */ /* 0x001fda0003f05270 */
[----:B------:R-:W0:Y:S01]  /*10580*/  @P0 LDC R6, c[0x0][0x450] ;  /* 0x00011400ff060b82 */ /* 0x000e220000000800 */
[----:B-1----:R-:W-:-:S05]  /*10590*/  IMAD.SHL.U32 R9, R9, 0x8, RZ ;  /* 0x0000000809097824 */ /* 0x002fca00078e00ff */
        /* <DEDUP_REMOVED lines=8> */
[----:B--2---:R-:W-:-:S04]  /*10620*/  IMAD.WIDE.U32 R2, R4, UR4, R2 ;  /* 0x0000000404027c25 */ /* 0x004fc8000f8e0002 */
[----:B------:R-:W-:Y:S01]  /*10630*/  IMAD R0, R4, UR5, R0 ;  /* 0x0000000504007c24 */ /* 0x000fe2000f8e0200 */
[----:B------:R-:W-:Y:S01]  /*10640*/  ULDC.64 UR4, c[0x0][0x2d0] ;  /* 0x0000b40000047ab9 */ /* 0x000fe20000000a00 */
[----:B------:R-:W2:Y:S02]  /*10650*/  S2R R4, SR_TID.X ;  /* 0x0000000000047919 */ /* 0x000ea40000002100 */
[----:B------:R-:W-:Y:S01]  /*10660*/  IMAD.IADD R3, R3, 0x1, R0 ;  /* 0x0000000103037824 */ /* 0x000fe200078e0200 */
[----:B-1----:R-:W-:-:S04]  /*10670*/  LOP3.LUT R5, R5, 0x7f, RZ, 0xc0, !PT ;  /* 0x0000007f05057812 */ /* 0x002fc800078ec0ff */
[----:B------:R-:W-:Y:S01]  /*10680*/  SHF.R.U32.HI R5, RZ, 0x3, R5 ;  /* 0x00000003ff057819 */ /* 0x000fe20000011605 */
[----:B--2---:R-:W-:-:S05]  /*10690*/  IMAD.SHL.U32 R4, R4, 0x10, RZ ;  /* 0x0000001004047824 */ /* 0x004fca00078e00ff */
        /* <DEDUP_REMOVED lines=23> */
[----:B------:R-:W-:Y:S02]  /*10810*/  IMAD.IADD R0, R3, 0x1, R0 ;  /* 0x0000000103007824 */ /* 0x000fe400078e0200 */
[----:B0-----:R-:W-:-:S05]  /*10820*/  IMAD.SHL.U32 R10, R5, 0x8, RZ ;  /* 0x00000008050a7824 */ /* 0x001fca00078e00ff */
[----:B------:R-:W-:-:S04]  /*10830*/  LOP3.LUT R10, R10, 0x38, RZ, 0xc0, !PT ;  /* 0x000000380a0a7812 */ /* 0x000fc800078ec0ff */
[----:B------:R-:W-:Y:S01]  /*10840*/  ISETP.GE.AND P0, PT, R10, UR4, PT ;  /* 0x000000040a007c0c */ /* 0x000fe2000bf06270 */
[----:B------:R-:W-:Y:S01]  /*10850*/  UMOV UR4, 0xffffffff ;  /* 0xffffffff00047882 */ /* 0x000fe20000000000 */
[----:B------:R-:W-:Y:S02]  /*10860*/  LEA.HI.X R3, R2, UR7, R0, 0x1, P2 ;  /* 0x0000000702037c11 */ /* 0x000fe400090f0c00 */
[----:B-1----:R-:W-:Y:S09]  /*10870*/  BRA.DIV UR4, `(.L_x_8630) ;  /* 0x0000004604387947 */ /* 0x002ff2000b800000 */
[----:B------:R-:W0:Y:S01]  /*10880*/  S2R R6, SR_TID.X ;  /* 0x0000000000067919 */ /* 0x000e220000002100 */
[----:B------:R-:W2:Y:S01]  /*10890*/  LDL.LU R8, [R1+0x4] ;  /* 0x0000040001087983 */ /* 0x000ea20000300800 */
[----:B0-----:R-:W-:-:S04]  /*108a0*/  LOP3.LUT R6, R6, 0x7f, RZ, 0xc0, !PT ;  /* 0x0000007f06067812 */ /* 0x001fc800078ec0ff */
[----:B------:R-:W-:Y:S02]  /*108b0*/  SHF.R.U32.HI R11, RZ, 0x3, R6 ;  /* 0x00000003ff0b7819 */ /* 0x000fe40000011606 */
[----:B------:R-:W3:Y:S03]  /*108c0*/  LDL.LU R6, [R1+0x40] ;  /* 0x0000400001067983 */ /* 0x000ee60000300800 */
[----:B--2---:R-:W-:-:S04]  /*108d0*/  IMAD R2, R8, 0x80, R11 ;  /* 0x0000008008027824 */ /* 0x004fc800078e020b */
        /* <DEDUP_REMOVED lines=74> */
.L_x_8746:
        /* <DEDUP_REMOVED lines=11> */
.L_x_8632:
[----:B------:R-:W-:Y:S05]  /*10e30*/  BSYNC B0 ;  /* 0x0000000000007941 */ /* 0x000fea0003800000 */
.L_x_8631:
[----:B------:R-:W-:Y:S01]  /*10e40*/  NOP ;  /* 0x0000000000007918 */ /* 0x000fe20000000000 */
[----:B------:R-:W-:Y:S01]  /*10e50*/  PLOP3.LUT P0, PT, PT, PT, PT, 0x80, 0x0 ;  /* 0x000000000000781c */ /* 0x000fe20003f0f070 */
[----:B0-----:R-:W-:-:S12]  /*10e60*/  VIADD R6, R18, 0x28800 ;  /* 0x0002880012067836 */ /* 0x001fd80000000000 */
.L_x_8633:
        /* <DEDUP_REMOVED lines=18> */
.L_x_8747:
[----:B------:R-:W-:Y:S05]  /*10f90*/  BSYNC B0 ;  /* 0x0000000000007941 */ /* 0x000fea0003800000 */
.L_x_8634:
        /* <DEDUP_REMOVED lines=54> */
.L_x_8642:
[----:B------:R-:W-:Y:S01]  /*11300*/  IMAD R3, R8, 0x8, R18 ;  /* 0x0000000808037824 */ /* 0x000fe200078e0212 */
[----:B------:R-:W-:Y:S01]  /*11310*/  SHF.L.U32 R2, R11, 0x1f, RZ ;  /* 0x0000001f0b027819 */ /* 0x000fe200000006ff */
[----:B------:R-:W-:Y:S03]  /*11320*/  BSSY B3, `(.L_x_8643) ;  /* 0x0000003000037945 */ /* 0x000fe60003800000 */
[----:B------:R-:W1:Y:S02]  /*11330*/  SYNCS.PHASECHK.TRANS64.TRYWAIT P0, [R3+URZ+0x28840], R2 ;  /* 0x02884002030075a7 */ /* 0x000e64000800017f */
[----:B-1----:R-:W-:Y:S05]  /*11340*/  @!P0 BRA `(.L_x_8644) ;  /* 0x0000004400508947 */ /* 0x002fea0003800000 */
.L_x_8748:
[----:B------:R-:W-:Y:S05]  /*11350*/  BSYNC B3 ;  /* 0x0000000000037941 */ /* 0x000fea0003800000 */
.L_x_8643:
        /* <DEDUP_REMOVED lines=12> */
.L_x_8646:
[----:B------:R-:W-:Y:S05]  /*11420*/  BSYNC B3 ;  /* 0x0000000000037941 */ /* 0x000fea0003800000 */
.L_x_8645:
        /* <DEDUP_REMOVED lines=12> */
.L_x_8647:
        /* <DEDUP_REMOVED lines=16> */
.L_x_8648:
        /* <DEDUP_REMOVED lines=16> */
.L_x_8749:
[----:B------:R-:W-:Y:S05]  /*116f0*/  BSYNC B3 ;  /* 0x0000000000037941 */ /* 0x000fea0003800000 */
.L_x_8649:
        /* <DEDUP_REMOVED lines=12> */
.L_x_8652:
[----:B------:R-:W-:Y:S05]  /*117c0*/  BSYNC B3 ;  /* 0x0000000000037941 */ /* 0x000fea0003800000 */
.L_x_8651:
        /* <DEDUP_REMOVED lines=13> */
.L_x_8653:
        /* <DEDUP_REMOVED lines=15> */
.L_x_8654:
        /* <DEDUP_REMOVED lines=12> */
.L_x_8641:
[----:B------:R-:W-:Y:S05]  /*11a50*/  BSYNC B1 ;  /* 0x0000000000017941 */ /* 0x000fea0003800000 */
.L_x_8640:
[----:B0-----:R-:W2:Y:S01]  /*11a60*/  LDL.LU R0, [R1+0x34] ;  /* 0x0000340001007983 */ /* 0x001ea20000300800 */
[----:B------:R-:W-:-:S03]  /*11a70*/  IMAD.MOV.U32 R19, RZ, RZ, R8 ;  /* 0x000000ffff137224 */ /* 0x000fc600078e0008 */
[----:B------:R0:W-:Y:S02]  /*11a80*/  STL [R1+0x14], R11 ;  /* 0x0000140b01007387 */ /* 0x0001e40000100800 */
[----:B0-2---:R-:W-:-:S07]  /*11a90*/  VIADD R0, R0, 0xfffffffd ;  /* 0xfffffffd00007836 */ /* 0x005fce0000000000 */
.L_x_8639:
[----:B------:R-:W-:Y:S05]  /*11aa0*/  BSYNC B2 ;  /* 0x0000000000027941 */ /* 0x000fea0003800000 */
.L_x_8638:
[----:B------:R-:W-:Y:S01]  /*11ab0*/  VIADD R10, R10, 0xfffffffe ;  /* 0xfffffffe0a0a7836 */ /* 0x000fe20000000000 */
[----:B------:R-:W-:-:S04]  /*11ac0*/  LOP3.LUT R7, RZ, R7, RZ, 0x33, !PT ;  /* 0x00000007ff077212 */ /* 0x000fc800078e33ff */
[----:B------:R-:W-:-:S13]  /*11ad0*/  ISETP.NE.AND P0, PT, R10, R7, PT ;  /* 0x000000070a00720c */ /* 0x000fda0003f05270 */
[----:B------:R-:W-:Y:S05]  /*11ae0*/  @!P0 BRA `(.L_x_8637) ;  /* 0x0000001000cc8947 */ /* 0x000fea0003800000 */
[----:B------:R-:W-:-:S07]  /*11af0*/  IMAD.MOV.U32 R9, RZ, RZ, R17 ;  /* 0x000000ffff097224 */ /* 0x000fce00078e0011 */
.L_x_8685:
        /* <DEDUP_REMOVED lines=35> */
.L_x_8657:
[----:B------:R-:W-:Y:S01]  /*11d30*/  IMAD R3, R4, 0x8, R18 ;  /* 0x0000000804037824 */ /* 0x000fe200078e0212 */
[----:B------:R-:W-:Y:S01]  /*11d40*/  SHF.L.U32 R2, R5, 0x1f, RZ ;  /* 0x0000001f05027819 */ /* 0x000fe200000006ff */
[----:B------:R-:W-:Y:S03]  /*11d50*/  BSSY B2, `(.L_x_8658) ;  /* 0x0000003000027945 */ /* 0x000fe60003800000 */
[----:B------:R-:W1:Y:S02]  /*11d60*/  SYNCS.PHASECHK.TRANS64.TRYWAIT P0, [R3+URZ+0x28840], R2 ;  /* 0x02884002030075a7 */ /* 0x000e64000800017f */
[----:B-1----:R-:W-:Y:S05]  /*11d70*/  @!P0 BRA `(.L_x_8659) ;  /* 0x0000003800ec8947 */ /* 0x002fea0003800000 */
.L_x_8750:
[----:B------:R-:W-:Y:S05]  /*11d80*/  BSYNC B2 ;  /* 0x0000000000027941 */ /* 0x000fea0003800000 */
.L_x_8658:
        /* <DEDUP_REMOVED lines=12> */
.L_x_8661:
[----:B------:R-:W-:Y:S05]  /*11e50*/  BSYNC B2 ;  /* 0x0000000000027941 */ /* 0x000fea0003800000 */
.L_x_8660:
        /* <DEDUP_REMOVED lines=12> */
.L_x_8662:
        /* <DEDUP_REMOVED lines=16> */
.L_x_8663:
        /* <DEDUP_REMOVED lines=16> */
.L_x_8751:
[----:B------:R-:W-:Y:S05]  /*12120*/  BSYNC B2 ;  /* 0x0000000000027941 */ /* 0x000fea0003800000 */
.L_x_8664:
        /* <DEDUP_REMOVED lines=11> */
.L_x_8667:
[----:B------:R-:W-:Y:S05]  /*121e0*/  BSYNC B2 ;  /* 0x0000000000027941 */ /* 0x000fea0003800000 */
.L_x_8666:
        /* <DEDUP_REMOVED lines=12> */
.L_x_8668:
        /* <DEDUP_REMOVED lines=15> */
.L_x_8669:
        /* <DEDUP_REMOVED lines=12> */
.L_x_8656:
[----:B------:R-:W-:Y:S05]  /*12460*/  BSYNC B1 ;  /* 0x0000000000017941 */ /* 0x000fea0003800000 */
.L_x_8655:
        /* <DEDUP_REMOVED lines=35> */
.L_x_8672:
[----:B------:R-:W-:Y:S01]  /*126a0*/  IMAD R2, R19, 0x8, R18 ;  /* 0x0000000813027824 */ /* 0x000fe200078e0212 */
[----:B------:R-:W-:Y:S01]  /*126b0*/  SHF.L.U32 R3, R12, 0x1f, RZ ;  /* 0x0000001f0c037819 */ /* 0x000fe200000006ff */
[----:B------:R-:W-:Y:S03]  /*126c0*/  BSSY B2, `(.L_x_8673) ;  /* 0x0000003000027945 */ /* 0x000fe60003800000 */
[----:B------:R-:W2:Y:S02]  /*126d0*/  SYNCS.PHASECHK.TRANS64.TRYWAIT P0, [R2+URZ+0x28840], R3 ;  /* 0x02884003020075a7 */ /* 0x000ea4000800017f */
[----:B--2---:R-:W-:Y:S05]  /*126e0*/  @!P0 BRA `(.L_x_8674) ;  /* 0x0000003000b88947 */ /* 0x004fea0003800000 */
.L_x_8752:
[----:B------:R-:W-:Y:S05]  /*126f0*/  BSYNC B2 ;  /* 0x0000000000027941 */ /* 0x000fea0003800000 */
.L_x_8673:
        /* <DEDUP_REMOVED lines=12> */
.L_x_8676:
[----:B------:R-:W-:Y:S05]  /*127c0*/  BSYNC B2 ;  /* 0x0000000000027941 */ /* 0x000fea0003800000 */
.L_x_8675:
        /* <DEDUP_REMOVED lines=13> */
.L_x_8677:
        /* <DEDUP_REMOVED lines=16> */
.L_x_8678:
        /* <DEDUP_REMOVED lines=15> */
.L_x_8753:
[----:B------:R-:W-:Y:S05]  /*12a90*/  BSYNC B2 ;  /* 0x0000000000027941 */ /* 0x000fea0003800000 */
.L_x_8679:
        /* <DEDUP_REMOVED lines=11> */
.L_x_8682:
[----:B------:R-:W-:Y:S05]  /*12b50*/  BSYNC B2 ;  /* 0x0000000000027941 */ /* 0x000fea0003800000 */
.L_x_8681:
        /* <DEDUP_REMOVED lines=12> */
.L_x_8683:
        /* <DEDUP_REMOVED lines=15> */
.L_x_8684:
        /* <DEDUP_REMOVED lines=12> */
.L_x_8671:
[----:B------:R-:W-:Y:S05]  /*12dd0*/  BSYNC B1 ;  /* 0x0000000000017941 */ /* 0x000fea0003800000 */
.L_x_8670:
[----:B------:R-:W2:Y:S01]  /*12de0*/  LDL R2, [R1+0x24] ;  /* 0x0000240001027983 */ /* 0x000ea20000100800 */
[----:B------:R-:W-:Y:S01]  /*12df0*/  VIADD R0, R0, 0xfffffffe ;  /* 0xfffffffe00007836 */ /* 0x000fe20000000000 */
[----:B--2---:R-:W-:-:S13]  /*12e00*/  ISETP.GT.AND P0, PT, R7, R2, PT ;  /* 0x000000020700720c */ /* 0x004fda0003f04270 */
[----:B------:R-:W-:Y:S05]  /*12e10*/  @P0 BRA `(.L_x_8685) ;  /* 0xffffffec00380947 */ /* 0x000fea000383ffff */
.L_x_8637:
[----:B------:R-:W-:Y:S05]  /*12e20*/  BSYNC B0 ;  /* 0x0000000000007941 */ /* 0x000fea0003800000 */
.L_x_8636:
        /* <DEDUP_REMOVED lines=8> */
[----:B------:R-:W2:Y:S08]  /*12eb0*/  FLO.U32 R0, UR4 ;  /* 0x0000000400007d00 */ /* 0x000eb000080e0000 */
[----:B------:R-:W1:Y:S01]  /*12ec0*/  POPC R2, UR4 ;  /* 0x0000000400027d09 */ /* 0x000e620008000000 */
[----:B--2---:R-:W-:-:S13]  /*12ed0*/  ISETP.EQ.U32.AND P0, PT, R0, R3, PT ;  /* 0x000000030000720c */ /* 0x004fda0003f02070 */
[----:B-1----:R-:W2:Y:S01]  /*12ee0*/  @P0 ATOMG.E.ADD.STRONG.GPU PT, R5, desc[UR50][R4.64], R2 ;  /* 0x00000002040509a8 */ /* 0x002ea200081ee1f2 */
[----:B------:R-:W1:Y:S02]  /*12ef0*/  S2R R3, SR_LTMASK ;  /* 0x0000000000037919 */ /* 0x000e640000003900 */
[----:B-1----:R-:W-:-:S06]  /*12f00*/  LOP3.LUT R3, R3, UR4, RZ, 0xc0, !PT ;  /* 0x0000000403037c12 */ /* 0x002fcc000f8ec0ff */
[----:B------:R-:W1:Y:S01]  /*12f10*/  POPC R3, R3 ;  /* 0x0000000300037309 */ /* 0x000e620000000000 */
[----:B--2---:R-:W1:Y:S02]  /*12f20*/  SHFL.IDX PT, R0, R5, R0, 0x1f ;  /* 0x00001f0005007589 */ /* 0x004e6400000e0000 */
[----:B-1----:R-:W-:-:S05]  /*12f30*/  IADD3 R0, R0, UR37, R3 ;  /* 0x0000002500007c10 */ /* 0x002fca000fffe003 */
[----:B------:R2:W-:Y:S02]  /*12f40*/  STL [R1], R0 ;  /* 0x0000000001007387 */ /* 0x0005e40000100800 */
.L_x_8687:
[----:B------:R-:W-:Y:S05]  /*12f50*/  BSYNC B0 ;  /* 0x0000000000007941 */ /* 0x000fea0003800000 */
.L_x_8686:
        /* <DEDUP_REMOVED lines=11> */
.L_x_8754:
[----:B------:R-:W-:Y:S05]  /*13010*/  BSYNC B1 ;  /* 0x0000000000017941 */ /* 0x000fea0003800000 */
.L_x_8690:
        /* <DEDUP_REMOVED lines=9> */
.L_x_8693:
[----:B------:R-:W-:Y:S05]  /*130b0*/  BSYNC B1 ;  /* 0x0000000000017941 */ /* 0x000fea0003800000 */
.L_x_8692:
        /* <DEDUP_REMOVED lines=12> */
.L_x_8694:
        /* <DEDUP_REMOVED lines=15> */
.L_x_8695:
        /* <DEDUP_REMOVED lines=10> */
.L_x_8689:
[----:B------:R-:W-:Y:S05]  /*13310*/  BSYNC B0 ;  /* 0x0000000000007941 */ /* 0x000fea0003800000 */
.L_x_8688:
[----:B------:R-:W2:Y:S01]  /*13320*/  LDL.LU R4, [R1+0x14] ;  /* 0x0000140001047983 */ /* 0x000ea20000300800 */
[----:B------:R-:W-:-:S05]  /*13330*/  VIADD R19, R19, 0x1 ;  /* 0x0000000113137836 */ /* 0x000fca0000000000 */
[----:B------:R-:W-:-:S04]  /*13340*/  ISETP.NE.AND P0, PT, R19, 0x2, PT ;  /* 0x000000021300780c */ /* 0x000fc80003f05270 */
[----:B------:R-:W-:Y:S02]  /*13350*/  SEL R0, RZ, 0x1, P0 ;  /* 0x00000001ff007807 */ /* 0x000fe40000000000 */
[----:B------:R-:W-:Y:S02]  /*13360*/  SEL R19, R19, RZ, P0 ;  /* 0x000000ff13137207 */ /* 0x000fe40000000000 */
[----:B--2---:R-:W-:-:S05]  /*13370*/  LOP3.LUT R4, R4, R0, RZ, 0x3c, !PT ;  /* 0x0000000004047212 */ /* 0x004fca00078e3cff */
[----:B------:R2:W-:Y:S02]  /*13380*/  STL [R1+0x14], R4 ;  /* 0x0000140401007387 */ /* 0x0005e40000100800 */
.L_x_8616:
[----:B------:R-:W-:Y:S05]  /*13390*/  BSYNC B7 ;  /* 0x0000000000077941 */ /* 0x000fea0003800000 */
.L_x_8614:
        /* <DEDUP_REMOVED lines=9> */
[----:B0123--:R-:W0:Y:S04]  /*13430*/  LDS.128 R4, [R18+0x288d0] ;  /* 0x0288d00012047984 */ /* 0x00fe280000000c00 */
[----:B0-----:R0:W-:Y:S04]  /*13440*/  STL.64 [R1], R4 ;  /* 0x0000000401007387 */ /* 0x0011e80000100a00 */
[----:B------:R0:W-:Y:S01]  /*13450*/  STL.64 [R1+0x8], R6 ;  /* 0x0000080601007387 */ /* 0x0001e20000100a00 */
[----:B------:R-:W-:Y:S06]  /*13460*/  BAR.ARV 0x4, 0x180 ;  /* 0x0106000000007b1d */ /* 0x000fec0000002000 */
[----:B------:R-:W-:Y:S05]  /*13470*/  BRA `(.L_x_8697) ;  /* 0x00000010002c7947 */ /* 0x000fea0003800000 */
.L_x_8696:
[----:B------:R-:W4:Y:S01]  /*13480*/  S2R R0, SR_TID.X ;  /* 0x0000000000007919 */ /* 0x000f220000002100 */
[----:B------:R-:W-:Y:S01]  /*13490*/  UMOV UR4, 0xffffffff ;  /* 0xffffffff00047882 */ /* 0x000fe20000000000 */
[----:B----4-:R-:W-:-:S04]  /*134a0*/  LOP3.LUT R16, R0, 0x1f, RZ, 0xc0, !PT ;  /* 0x0000001f00107812 */ /* 0x010fc800078ec0ff */
[----:B------:R-:W-:Y:S01]  /*134b0*/  ISETP.NE.AND P0, PT, R16, 0x1f, PT ;  /* 0x0000001f1000780c */ /* 0x000fe20003f05270 */
[----:B------:R-:W-:-:S12]  /*134c0*/  BRA.DIV UR4, `(.L_x_8698) ;  /* 0x00000026047c7947 */ /* 0x000fd8000b800000 */
[----:B------:R-:W2:Y:S01]  /*134d0*/  LDL.LU R3, [R1] ;  /* 0x0000000001037983 */ /* 0x000ea20000300800 */
[----:B------:R-:W-:-:S03]  /*134e0*/  ULDC UR4, c[0x0][0xc3c] ;  /* 0x00030f0000047ab9 */ /* 0x000fc60000000800 */
[----:B01----:R-:W4:Y:S01]  /*134f0*/  LDL R8, [R1+0xc] ;  /* 0x00000c0001087983 */ /* 0x003f220000100800 */
[----:B--2---:R-:W-:Y:S02]  /*13500*/  IMAD.MOV.U32 R10, RZ, RZ, R3 ;  /* 0x000000ffff0a7224 */ /* 0x004fe400078e0003 */
[----:B----4-:R-:W-:-:S05]  /*13510*/  IMAD.IADD R0, R8, 0x1, R16 ;  /* 0x0000000108007824 */ /* 0x010fca00078e0210 */
[----:B------:R-:W-:-:S13]  /*13520*/  ISETP.GE.OR P1, PT, R0, UR4, !P0 ;  /* 0x0000000400007c0c */ /* 0x000fda000c726670 */
[----:B------:R-:W0:Y:S08]  /*13530*/  @!P1 LDC.64 R2, c[0x0][0xc80] ;  /* 0x00032000ff029b82 */ /* 0x000e300000000a00 */
[----:B---3--:R-:W1:Y:S01]  /*13540*/  @!P1 LDC.64 R6, c[0x0][0xc78] ;  /* 0x00031e00ff069b82 */ /* 0x008e620000000a00 */
[----:B0-----:R-:W-:-:S05]  /*13550*/  @!P1 IMAD.WIDE R2, R0, 0x4, R2 ;  /* 0x0000000400029825 */ /* 0x001fca00078e0202 */
[----:B------:R1:W2:Y:S02]  /*13560*/  @!P1 LDG.E R5, desc[UR50][R2.64] ;  /* 0x0000003202059981 */ /* 0x0002a4000c1e1900 */
[----:B-1----:R-:W-:-:S05]  /*13570*/  @!P1 IMAD.WIDE R2, R0, 0x4, R6 ;  /* 0x0000000400029825 */ /* 0x002fca00078e0206 */
        /* <DEDUP_REMOVED lines=9> */
[----:B---3--:R-:W-:Y:S01]  /*13610*/  @!P1 IMAD.MOV.U32 R7, RZ, RZ, R8 ;  /* 0x000000ffff079224 */ /* 0x008fe200078e0008 */
        /* <DEDUP_REMOVED lines=19> */
.L_x_8764:
[----:B------:R-:W-:Y:S02]  /*13750*/  ULDC UR4, c[0x0][0xc38] ;  /* 0x00030e0000047ab9 */ /* 0x000fe40000000800 */
[----:B------:R-:W-:-:S04]  /*13760*/  IMAD.U32 R8, RZ, RZ, UR4 ;  /* 0x00000004ff087e24 */ /* 0x000fc8000f8e00ff */
[----:B-1----:R-:W-:-:S04]  /*13770*/  IMAD R9, R9, R8, RZ ;  /* 0x0000000809097224 */ /* 0x002fc800078e02ff */
[----:B------:R-:W-:-:S05]  /*13780*/  IMAD.IADD R0, R0, 0x1, R9 ;  /* 0x0000000100007824 */ /* 0x000fca00078e0209 */
[----:B------:R-:W-:-:S13]  /*13790*/  ISETP.GT.AND P6, PT, R0, R4, PT ;  /* 0x000000040000720c */ /* 0x000fda0003fc4270 */
[----:B------:R-:W-:Y:S05]  /*137a0*/  @P6 BRA `(.L_x_8699) ;  /* 0x0000000000ac6947 */ /* 0x000fea0003800000 */
.L_x_8702:
        /* <DEDUP_REMOVED lines=37> */
.L_x_8772:
[----:B------:R-:W-:Y:S02]  /*13a00*/  ULDC UR4, c[0x0][0xc38] ;  /* 0x00030e0000047ab9 */ /* 0x000fe40000000800 */
[----:B------:R-:W-:-:S04]  /*13a10*/  IMAD.U32 R8, RZ, RZ, UR4 ;  /* 0x00000004ff087e24 */ /* 0x000fc8000f8e00ff */
[----:B-1----:R-:W-:-:S04]  /*13a20*/  IMAD R9, R9, R8, RZ ;  /* 0x0000000809097224 */ /* 0x002fc800078e02ff */
[----:B------:R-:W-:-:S05]  /*13a30*/  IMAD.IADD R0, R9, 0x1, R0 ;  /* 0x0000000109007824 */ /* 0x000fca00078e0200 */
[----:B------:R-:W-:-:S13]  /*13a40*/  ISETP.GT.AND P6, PT, R0, R4, PT ;  /* 0x000000040000720c */ /* 0x000fda0003fc4270 */
[----:B------:R-:W-:Y:S05]  /*13a50*/  @!P6 BRA `(.L_x_8702) ;  /* 0xfffffffc0054e947 */ /* 0x000fea000383ffff */
.L_x_8699:
        /* <DEDUP_REMOVED lines=12> */
.L_x_8777:
[----:B------:R-:W-:-:S13]  /*13b20*/  ISETP.NE.AND P0, PT, R3, RZ, PT ;  /* 0x000000ff0300720c */ /* 0x000fda0003f05270 */
[----:B------:R-:W-:Y:S05]  /*13b30*/  @!P0 BRA `(.L_x_8704) ;  /* 0x0000000000108947 */ /* 0x000fea0003800000 */
[----:B------:R-:W-:Y:S01]  /*13b40*/  UMOV UR4, 0xffffffff ;  /* 0xffffffff00047882 */ /* 0x000fe20000000000 */
[----:B---3--:R-:W-:Y:S02]  /*13b50*/  VIADD R10, R10, 0xffffffff ;  /* 0xffffffff0a0a7836 */ /* 0x008fe40000000000 */
[----:B------:R-:W-:Y:S05]  /*13b60*/  BRA.DIV UR4, `(.L_x_8705) ;  /* 0x0000002a04487947 */ /* 0x000fea000b800000 */
[----:B------:R1:W2:Y:S02]  /*13b70*/  SHFL.IDX PT, R5, R2, R10, 0x1f ;  /* 0x00001f0a02057589 */ /* 0x0002a400000e0000 */
.L_x_8704:
[----:B--2---:R-:W-:Y:S01]  /*13b80*/  IMAD R3, R5, R8, R9 ;  /* 0x0000000805037224 */ /* 0x004fe200078e0209 */
[----:B------:R-:W-:-:S03]  /*13b90*/  ISETP.NE.AND P0, PT, R7, 0x1, PT ;  /* 0x000000010700780c */ /* 0x000fc60003f05270 */
[----:B------:R-:W-:Y:S01]  /*13ba0*/  IMAD.IADD R4, R4, 0x1, -R3 ;  /* 0x0000000104047824 */ /* 0x000fe200078e0a03 */
[----:B------:R2:W-:Y:S09]  /*13bb0*/  STL [R1], R3 ;  /* 0x0000000301007387 */ /* 0x0005f20000100800 */
[----:B------:R-:W-:Y:S05]  /*13bc0*/  @!P0 BRA `(.L_x_8706) ;  /* 0x0000000000e48947 */ /* 0x000fea0003800000 */
[----:B------:R-:W-:-:S04]  /*13bd0*/  IABS R5, R0 ;  /* 0x0000000000057213 */ /* 0x000fc80000000000 */
[----:B0--3--:R-:W0:Y:S08]  /*13be0*/  I2F.RP R6, R5 ;  /* 0x0000000500067306 */ /* 0x009e300000209400 */
[----:B0-----:R-:W0:Y:S02]  /*13bf0*/  MUFU.RCP R6, R6 ;  /* 0x0000000600067308 */ /* 0x001e240000001000 */
[----:B0-----:R-:W-:-:S06]  /*13c00*/  VIADD R9, R6, 0xffffffe ;  /* 0x0ffffffe06097836 */ /* 0x001fcc0000000000 */
[----:B--2---:R-:W1:Y:S02]  /*13c10*/  F2I.FTZ.U32.TRUNC.NTZ R3, R9 ;  /* 0x0000000900037305 */ /* 0x004e64000021f000 */
        /* <DEDUP_REMOVED lines=52> */
.L_x_8706:
[----:B------:R-:W4:Y:S01]  /*13f60*/  LDL R5, [R1+0xc] ;  /* 0x00000c0001057983 */ /* 0x000f220000100800 */
[----:B012---:R-:W4:Y:S02]  /*13f70*/  LDC.64 R2, c[0x0][0xc90] ;  /* 0x00032400ff027b82 */ /* 0x007f240000000a00 */
[----:B----4-:R-:W-:-:S05]  /*13f80*/  IMAD.WIDE R2, R5, 0x4, R2 ;  /* 0x0000000405027825 */ /* 0x010fca00078e0202 */
        /* <DEDUP_REMOVED lines=60> */
.L_x_8707:
[----:B-1----:R-:W-:-:S05]  /*14350*/  LOP3.LUT R3, RZ, R4, RZ, 0x33, !PT ;  /* 0x00000004ff037212 */ /* 0x002fca00078e33ff */
[----:B------:R-:W-:-:S05]  /*14360*/  IMAD.IADD R0, R0, 0x1, R3 ;  /* 0x0000000100007824 */ /* 0x000fca00078e0203 */
[----:B------:R1:W-:Y:S01]  /*14370*/  STL [R1+0x4], R0 ;  /* 0x0000040001007387 */ /* 0x0003e20000100800 */
[----:B------:R-:W-:Y:S05]  /*14380*/  BRA `(.L_x_8708) ;  /* 0x0000000000287947 */ /* 0x000fea0003800000 */
.L_x_8700:
        /* <DEDUP_REMOVED lines=10> */
.L_x_8708:
[----:B--2---:R-:W2:Y:S04]  /*14430*/  LDL R3, [R1+0x8] ;  /* 0x0000080001037983 */ /* 0x004ea80000100800 */
[----:B0-----:R-:W3:Y:S04]  /*14440*/  LDL R2, [R1+0xc] ;  /* 0x00000c0001027983 */ /* 0x001ee80000100800 */
[----:B------:R-:W4:Y:S04]  /*14450*/  LDL R4, [R1] ;  /* 0x0000000001047983 */ /* 0x000f280000100800 */
[----:B------:R-:W4:Y:S01]  /*14460*/  LDL R5, [R1+0x4] ;  /* 0x0000040001057983 */ /* 0x000f220000100800 */
[----:B------:R-:W-:Y:S05]  /*14470*/  WARPSYNC.ALL ;  /* 0x0000000000007948 */ /* 0x000fea0003800000 */
[----:B-1----:R-:W0:Y:S02]  /*14480*/  S2R R0, SR_TID.X ;  /* 0x0000000000007919 */ /* 0x002e240000002100 */
        /* <DEDUP_REMOVED lines=10> */
.L_x_8697:
[----:B------:R-:W2:Y:S01]  /*14530*/  LDL R0, [R1+0xc] ;  /* 0x00000c0001007983 */ /* 0x000ea20000100800 */
[----:B------:R-:W-:Y:S02]  /*14540*/  ULDC UR4, c[0x0][0xc3c] ;  /* 0x00030f0000047ab9 */ /* 0x000fe40000000800 */
[----:B--2---:R-:W-:-:S13]  /*14550*/  ISETP.GE.AND P0, PT, R0, UR4, PT ;  /* 0x0000000400007c0c */ /* 0x004fda000bf06270 */
[----:B------:R-:W-:Y:S05]  /*14560*/  @!P0 BRA `(.L_x_8709) ;  /* 0xffffffa8002c8947 */ /* 0x000fea000383ffff */
[----:B------:R-:W-:Y:S05]  /*14570*/  BSYNC B8 ;  /* 0x0000000000087941 */ /* 0x000fea0003800000 */
.L_x_8608:
        /* <DEDUP_REMOVED lines=12> */
.L_x_8780:
[----:B------:R-:W-:Y:S05]  /*14640*/  BSYNC B0 ;  /* 0x0000000000007941 */ /* 0x000fea0003800000 */
.L_x_8710:
[----:B------:R-:W-:-:S03]  /*14650*/  UMOV UR4, 0xffffffff ;  /* 0xffffffff00047882 */ /* 0x000fc60000000000 */
[----:B------:R-:W-:Y:S05]  /*14660*/  BRA.DIV UR4, `(.L_x_8712) ;  /* 0x0000001e04c87947 */ /* 0x000fea000b800000 */
[----:B------:R-:W1:Y:S02]  /*14670*/  S2R R2, SR_TID.X ;  /* 0x0000000000027919 */ /* 0x000e640000002100 */
[----:B-1----:R-:W-:-:S04]  /*14680*/  SHF.R.U32.HI R2, RZ, 0x5, R2 ;  /* 0x00000005ff027819 */ /* 0x002fc80000011602 */
[----:B------:R-:W-:-:S05]  /*14690*/  LOP3.LUT R2, R2, 0x3, RZ, 0xc0, !PT ;  /* 0x0000000302027812 */ /* 0x000fca00078ec0ff */
[----:B------:R1:W2:Y:S02]  /*146a0*/  SHFL.IDX PT, R14, R2, RZ, 0x1f ;  /* 0x00001fff020e7589 */ /* 0x0002a400000e0000 */
.L_x_8783:
[----:B--2---:R-:W-:Y:S01]  /*146b0*/  ISETP.NE.AND P0, PT, R14, RZ, PT ;  /* 0x000000ff0e00720c */ /* 0x004fe20003f05270 */
[----:B------:R-:W-:-:S12]  /*146c0*/  BSSY B0, `(.L_x_8713) ;  /* 0x0000025000007945 */ /* 0x000fd80003800000 */
[----:B------:R-:W-:Y:S05]  /*146d0*/  @P0 BRA `(.L_x_8714) ;  /* 0x00000000008c0947 */ /* 0x000fea0003800000 */
[----:B------:R-:W-:-:S03]  /*146e0*/  UMOV UR4, 0xffffffff ;  /* 0xffffffff00047882 */ /* 0x000fc60000000000 */
[----:B------:R-:W-:Y:S05]  /*146f0*/  BRA.DIV UR4, `(.L_x_8715) ;  /* 0x0000001e04d87947 */ /* 0x000fea000b800000 */
[----:B------:R-:W-:-:S13]  /*14700*/  ELECT P6, URZ, PT ;  /* 0x00000000003f782f */ /* 0x000fda00038c0000 */
.L_x_8786:
[----:B------:R-:W-:Y:S05]  /*14710*/  @!P6 BRA `(.L_x_8714) ;  /* 0x00000000007ce947 */ /* 0x000fea0003800000 */
[----:B------:R-:W-:-:S06]  /*14720*/  ULOP3.LUT UR4, UR36, 0x2, URZ, 0xfc, !UPT ;  /* 0x0000000224047892 */ /* 0x000fcc000f8efc3f */
[----:B-1----:R-:W-:-:S05]  /*14730*/  IMAD.U32 R2, RZ, RZ, UR4 ;  /* 0x00000004ff027e24 */ /* 0x002fca000f8e00ff */
[----:B------:R-:W-:-:S13]  /*14740*/  ISETP.NE.AND P2, PT, R2, 0x3, PT ;  /* 0x000000030200780c */ /* 0x000fda0003f45270 */
[----:B------:R-:W-:Y:S05]  /*14750*/  @!P2 BRA `(.L_x_8716) ;  /* 0x000000000004a947 */ /* 0x000fea0003800000 */
[----:B------:R-:W-:Y:S01]  /*14760*/  BPT.TRAP 0x1 ;  /* 0x000000040000795c */ /* 0x000fe20000300000 */
.L_x_8716:
        /* <DEDUP_REMOVED lines=13> */
.L_x_8787:
[----:B------:R-:W1:Y:S02]  /*14840*/  SYNCS.PHASECHK.TRANS64.TRYWAIT P0, [R7+URZ], R2 ;  /* 0x00000002070075a7 */ /* 0x000e64000800017f */
[----:B-1----:R-:W-:Y:S05]  /*14850*/  @!P0 BRA `(.L_x_8718) ;  /* 0x0000001c00b48947 */ /* 0x002fea0003800000 */
.L_x_8788:
[----:B------:R-:W-:Y:S05]  /*14860*/  @!P2 BRA `(.L_x_8719) ;  /* 0x000000000004a947 */ /* 0x000fea0003800000 */
[----:B------:R-:W-:Y:S01]  /*14870*/  BPT.TRAP 0x1 ;  /* 0x000000040000795c */ /* 0x000fe20000300000 */
.L_x_8719:
[----:B------:R-:W-:-:S04]  /*14880*/  VIADD R0, R0, 0x28860 ;  /* 0x0002886000007836 */ /* 0x000fc80000000000 */
[----:B------:R-:W-:-:S04]  /*14890*/  IMAD R4, R19, 0x8, R0 ;  /* 0x0000000813047824 */ /* 0x000fc800078e0200 */
[----:B------:R-:W2:Y:S02]  /*148a0*/  SYNCS.PHASECHK.TRANS64.TRYWAIT P0, [R4+URZ], R5 ;  /* 0x00000005040075a7 */ /* 0x000ea4000800017f */
[----:B--2---:R-:W-:Y:S05]  /*148b0*/  @!P0 BRA `(.L_x_8720) ;  /* 0x0000001c00b08947 */ /* 0x004fea0003800000 */
.L_x_8789:
[----:B------:R-:W-:-:S07]  /*148c0*/  IMAD R3, R3, 0x8, R0 ;  /* 0x0000000803037824 */ /* 0x000fce00078e0200 */
.L_x_8721:
[----:B---3--:R3:W4:Y:S02]  /*148d0*/  SYNCS.PHASECHK.TRANS64.TRYWAIT P0, [R3+URZ], R2 ;  /* 0x00000002030075a7 */ /* 0x008724000800017f */
[----:B----4-:R-:W-:Y:S05]  /*148e0*/  @!P0 NANOSLEEP.SYNCS 0x989680 ;  /* 0x009896800000895d */ /* 0x010fea0003900000 */
[----:B------:R-:W4:Y:S02]  /*148f0*/  @!P0 SYNCS.PHASECHK.TRANS64 P0, [R3+URZ], R2 ;  /* 0x00000002030085a7 */ /* 0x000f24000800007f */
[----:B----4-:R-:W-:Y:S05]  /*14900*/  @!P0 BRA `(.L_x_8721) ;  /* 0xfffffffc00f08947 */ /* 0x010fea000383ffff */
.L_x_8714:
[----:B------:R-:W-:Y:S05]  /*14910*/  BSYNC B0 ;  /* 0x0000000000007941 */ /* 0x000fea0003800000 */
.L_x_8713:
[----:B------:R-:W-:Y:S05]  /*14920*/  EXIT ;  /* 0x000000000000794d */ /* 0x000fea0003800000 */
.L_x_8547:
[----:B0-----:R-:W-:-:S04]  /*14930*/  IMAD.U32 R3, RZ, RZ, UR41 ;  /* 0x00000029ff037e24 */ /* 0x001fc8000f8e00ff */
[----:B------:R0:W1:Y:S03]  /*14940*/  SYNCS.PHASECHK.TRANS64.TRYWAIT P1, [R3+URZ+0x28800], R0 ;  /* 0x02880000030075a7 */ /* 0x000066000802017f */
[----:B-1----:R-:W-:Y:S05]  /*14950*/  @!P1 NANOSLEEP.SYNCS 0x989680 ;  /* 0x009896800000995d */ /* 0x002fea0003900000 */
[----:B------:R-:W1:Y:S02]  /*14960*/  @!P1 SYNCS.PHASECHK.TRANS64 P1, [R3+URZ+0x28800], R0 ;  /* 0x02880000030095a7 */ /* 0x000e64000802007f */
[----:B-1----:R-:W-:Y:S05]  /*14970*/  @!P1 BRA `(.L_x_8547) ;  /* 0xfffffffc00ec9947 */ /* 0x002fea000383ffff */
[----:B------:R-:W-:Y:S05]  /*14980*/  BRA `(.L_x_8722) ;  /* 0xfffffed400107947 */ /* 0x000fea000383ffff */
.L_x_8551:
[----:B-1----:R1:W2:Y:S02]  /*14990*/  SYNCS.PHASECHK.TRANS64.TRYWAIT P2, [R0+URZ+0x28830], R3 ;  /* 0x02883003000075a7 */ /* 0x0022a4000804017f */
[----:B--2---:R-:W-:Y:S05]  /*149a0*/  @!P2 NANOSLEEP.SYNCS 0x989680 ;  /* 0x009896800000a95d */ /* 0x004fea0003900000 */
[----:B------:R-:W2:Y:S02]  /*149b0*/  @!P2 SYNCS.PHASECHK.TRANS64 P2, [R0+URZ+0x28830], R3 ;  /* 0x028830030000a5a7 */ /* 0x000ea4000804007f */
[----:B--2---:R-:W-:Y:S05]  /*149c0*/  @!P2 BRA `(.L_x_8551) ;  /* 0xfffffffc00f0a947 */ /* 0x004fea000383ffff */
[----:B------:R-:W-:Y:S05]  /*149d0*/  BRA `(.L_x_8550) ;  /* 0xfffffed400347947 */ /* 0x000fea000383ffff */
.L_x_8556:
[----:B-1----:R-:W-:-:S04]  /*149e0*/  IMAD.U32 R7, RZ, RZ, UR6 ;  /* 0x00000006ff077e24 */ /* 0x002fc8000f8e00ff */
[----:B------:R1:W2:Y:S03]  /*149f0*/  SYNCS.PHASECHK.TRANS64.TRYWAIT P3, [R7+URZ+0x28830], R6 ;  /* 0x02883006070075a7 */ /* 0x0002a6000806017f */
[----:B--2---:R-:W-:Y:S05]  /*14a00*/  @!P3 NANOSLEEP.SYNCS 0x989680 ;  /* 0x009896800000b95d */ /* 0x004fea0003900000 */
[----:B------:R-:W2:Y:S02]  /*14a10*/  @!P3 SYNCS.PHASECHK.TRANS64 P3, [R7+URZ+0x28830], R6 ;  /* 0x028830060700b5a7 */ /* 0x000ea4000806007f */
[----:B--2---:R-:W-:Y:S05]  /*14a20*/  @!P3 BRA `(.L_x_8556) ;  /* 0xfffffffc00ecb947 */ /* 0x004fea000383ffff */
[----:B------:R-:W-:Y:S05]  /*14a30*/  BRA `(.L_x_8553) ;  /* 0xffffff0000387947 */ /* 0x000fea000383ffff */
.L_x_8560:
[----:B-1----:R-:W-:-:S04]  /*14a40*/  IMAD.U32 R7, RZ, RZ, UR6 ;  /* 0x00000006ff077e24 */ /* 0x002fc8000f8e00ff */
[----:B------:R1:W2:Y:S03]  /*14a50*/  SYNCS.PHASECHK.TRANS64.TRYWAIT P3, [R7+URZ+0x28850], R6 ;  /* 0x02885006070075a7 */ /* 0x0002a6000806017f */
[----:B--2---:R-:W-:Y:S05]  /*14a60*/  @!P3 NANOSLEEP.SYNCS 0x989680 ;  /* 0x009896800000b95d */ /* 0x004fea0003900000 */
[----:B------:R-:W2:Y:S02]  /*14a70*/  @!P3 SYNCS.PHASECHK.TRANS64 P3, [R7+URZ+0x28850], R6 ;  /* 0x028850060700b5a7 */ /* 0x000ea4000806007f */
[----:B--2---:R-:W-:Y:S05]  /*14a80*/  @!P3 BRA `(.L_x_8560) ;  /* 0xfffffffc00ecb947 */ /* 0x004fea000383ffff */
[----:B------:R-:W-:Y:S05]  /*14a90*/  BRA `(.L_x_8557) ;  /* 0xffffff0400007947 */ /* 0x000fea000383ffff */
.L_x_8566:
[----:B-1----:R-:W-:-:S04]  /*14aa0*/  IMAD.U32 R7, RZ, RZ, UR6 ;  /* 0x00000006ff077e24 */ /* 0x002fc8000f8e00ff */
[----:B------:R1:W2:Y:S03]  /*14ab0*/  SYNCS.PHASECHK.TRANS64.TRYWAIT P2, [R7+URZ+0x28830], R6 ;  /* 0x02883006070075a7 */ /* 0x0002a6000804017f */
[----:B--2---:R-:W-:Y:S05]  /*14ac0*/  @!P2 NANOSLEEP.SYNCS 0x989680 ;  /* 0x009896800000a95d */ /* 0x004fea0003900000 */
[----:B------:R-:W2:Y:S02]  /*14ad0*/  @!P2 SYNCS.PHASECHK.TRANS64 P2, [R7+URZ+0x28830], R6 ;  /* 0x028830060700a5a7 */ /* 0x000ea4000804007f */
[----:B--2---:R-:W-:Y:S05]  /*14ae0*/  @!P2 BRA `(.L_x_8566) ;  /* 0xfffffffc00eca947 */ /* 0x004fea000383ffff */
[----:B------:R-:W-:Y:S05]  /*14af0*/  BRA `(.L_x_8563) ;  /* 0xffffff3000747947 */ /* 0x000fea000383ffff */
.L_x_8570:
[----:B-1----:R-:W-:-:S04]  /*14b00*/  IMAD.U32 R7, RZ, RZ, UR6 ;  /* 0x00000006ff077e24 */ /* 0x002fc8000f8e00ff */
[----:B------:R1:W2:Y:S03]  /*14b10*/  SYNCS.PHASECHK.TRANS64.TRYWAIT P2, [R7+URZ+0x28850], R6 ;  /* 0x02885006070075a7 */ /* 0x0002a6000804017f */
[----:B--2---:R-:W-:Y:S05]  /*14b20*/  @!P2 NANOSLEEP.SYNCS 0x989680 ;  /* 0x009896800000a95d */ /* 0x004fea0003900000 */
[----:B------:R-:W2:Y:S02]  /*14b30*/  @!P2 SYNCS.PHASECHK.TRANS64 P2, [R7+URZ+0x28850], R6 ;  /* 0x028850060700a5a7 */ /* 0x000ea4000804007f */
[----:B--2---:R-:W-:Y:S05]  /*14b40*/  @!P2 BRA `(.L_x_8570) ;  /* 0xfffffffc00eca947 */ /* 0x004fea000383ffff */
[----:B------:R-:W-:Y:S05]  /*14b50*/  BRA `(.L_x_8567) ;  /* 0xffffff34003c7947 */ /* 0x000fea000383ffff */
.L_x_8575:
[----:B-1----:R-:W-:-:S04]  /*14b60*/  IMAD.U32 R5, RZ, RZ, UR5 ;  /* 0x00000005ff057e24 */ /* 0x002fc8000f8e00ff */
[----:B------:R1:W2:Y:S03]  /*14b70*/  SYNCS.PHASECHK.TRANS64.TRYWAIT P0, [R5+URZ+0x28850], R4 ;  /* 0x02885004050075a7 */ /* 0x0002a6000800017f */
[----:B--2---:R-:W-:Y:S05]  /*14b80*/  @!P0 NANOSLEEP.SYNCS 0x989680 ;  /* 0x009896800000895d */ /* 0x004fea0003900000 */
[----:B------:R-:W2:Y:S02]  /*14b90*/  @!P0 SYNCS.PHASECHK.TRANS64 P0, [R5+URZ+0x28850], R4 ;  /* 0x02885004050085a7 */ /* 0x000ea4000800007f */
[----:B--2---:R-:W-:Y:S05]  /*14ba0*/  @!P0 BRA `(.L_x_8575) ;  /* 0xfffffffc00ec8947 */ /* 0x004fea000383ffff */
[----:B------:R-:W-:Y:S05]  /*14bb0*/  BRA `(.L_x_8574) ;  /* 0xffffff5800247947 */ /* 0x000fea000383ffff */
.L_x_8622:
        /* <DEDUP_REMOVED lines=11> */
.L_x_8724:
[----:B------:R-:W-:Y:S05]  /*14c70*/  BSYNC B0 ;  /* 0x0000000000007941 */ /* 0x000fea0003800000 */
.L_x_8723:
[----:B------:R-:W-:Y:S05]  /*14c80*/  BRA `(.L_x_8725) ;  /* 0xffffffb000407947 */ /* 0x000fea000383ffff */
.L_x_8624:
[----:B------:R-:W-:Y:S01]  /*14c90*/  BSSY B0, `(.L_x_8726) ;  /* 0x0000006000007945 */ /* 0x000fe20003800000 */
[----:B------:R-:W-:-:S07]  /*14ca0*/  IMAD.MOV.U32 R15, RZ, RZ, -0x1 ;  /* 0xffffffffff0f7424 */ /* 0x000fce00078e00ff */
[----:B--23--:R-:W-:Y:S05]  /*14cb0*/  WARPSYNC.COLLECTIVE R15, `(.L_x_8727) ;  /* 0x000000000f0c7348 */ /* 0x00cfea0003c00000 */
[----:B------:R-:W-:Y:S02]  /*14cc0*/  ELECT P6, UR62, PT ;  /* 0x00000000003e782f */ /* 0x000fe400038c0000 */
[----:B------:R-:W-:Y:S01]  /*14cd0*/  MOV R14, UR62 ;  /* 0x0000003e000e7c02 */ /* 0x000fe20008000f00 */
[----:B--23--:R-:W-:Y:S10]  /*14ce0*/  ENDCOLLECTIVE ;  /* 0x000000000000791b */ /* 0x00cff40003800000 */
.L_x_8727:
[----:B------:R-:W-:Y:S05]  /*14cf0*/  BSYNC B0 ;  /* 0x0000000000007941 */ /* 0x000fea0003800000 */
.L_x_8726:
[----:B------:R-:W-:Y:S05]  /*14d00*/  BRA `(.L_x_8728) ;  /* 0xffffffb000447947 */ /* 0x000fea000383ffff */
.L_x_8626:
[----:B0-----:R0:W1:Y:S02]  /*14d10*/  SYNCS.PHASECHK.TRANS64.TRYWAIT P0, [R0+URZ+0x28840], R2 ;  /* 0x02884002000075a7 */ /* 0x001064000800017f */
[----:B-1----:R-:W-:Y:S05]  /*14d20*/  @!P0 NANOSLEEP.SYNCS 0x989680 ;  /* 0x009896800000895d */ /* 0x002fea0003900000 */
[----:B------:R-:W1:Y:S02]  /*14d30*/  @!P0 SYNCS.PHASECHK.TRANS64 P0, [R0+URZ+0x28840], R2 ;  /* 0x02884002000085a7 */ /* 0x000e64000800007f */
[----:B-1----:R-:W-:Y:S05]  /*14d40*/  @!P0 BRA `(.L_x_8626) ;  /* 0xfffffffc00f08947 */ /* 0x002fea000383ffff */
[----:B------:R-:W-:Y:S05]  /*14d50*/  BRA `(.L_x_8729) ;  /* 0xffffffb000a47947 */ /* 0x000fea000383ffff */
.L_x_8630:
        /* <DEDUP_REMOVED lines=14> */
.L_x_8730:
[----:B------:R-:W-:Y:S02]  /*14e40*/  IMAD.MOV.U32 R13, RZ, RZ, R4 ;  /* 0x000000ffff0d7224 */ /* 0x000fe400078e0004 */
[----:B------:R-:W-:-:S07]  /*14e50*/  IMAD.MOV.U32 R6, RZ, RZ, R14 ;  /* 0x000000ffff067224 */ /* 0x000fce00078e000e */
[----:B------:R-:W-:Y:S05]  /*14e60*/  WARPSYNC.COLLECTIVE R15, `(.L_x_8731) ;  /* 0x000000000f087348 */ /* 0x000fea0003c00000 */
[----:B------:R0:W1:Y:S02]  /*14e70*/  SHFL.IDX P6, R14, R13, R12, R11 ;  /* 0x0000000c0d0e7389 */ /* 0x00006400000c000b */
[----:B01----:R-:W-:Y:S01]  /*14e80*/  ENDCOLLECTIVE ;  /* 0x000000000000791b */ /* 0x003fe20003800000 */
.L_x_8731:
[----:B------:R-:W-:Y:S02]  /*14e90*/  IMAD.MOV.U32 R13, RZ, RZ, R3 ;  /* 0x000000ffff0d7224 */ /* 0x000fe400078e0003 */
[----:B------:R-:W-:Y:S02]  /*14ea0*/  IMAD.MOV.U32 R12, RZ, RZ, 0x1 ;  /* 0x00000001ff0c7424 */ /* 0x000fe400078e00ff */
[----:B------:R-:W-:-:S07]  /*14eb0*/  IMAD.MOV.U32 R7, RZ, RZ, R14 ;  /* 0x000000ffff077224 */ /* 0x000fce00078e000e */
[----:B------:R-:W-:Y:S05]  /*14ec0*/  WARPSYNC.COLLECTIVE R15, `(.L_x_8732) ;  /* 0x000000000f087348 */ /* 0x000fea0003c00000 */
[----:B------:R0:W1:Y:S02]  /*14ed0*/  SHFL.IDX P6, R14, R13, R12, R11 ;  /* 0x0000000c0d0e7389 */ /* 0x00006400000c000b */
[----:B01----:R-:W-:Y:S01]  /*14ee0*/  ENDCOLLECTIVE ;  /* 0x000000000000791b */ /* 0x003fe20003800000 */
.L_x_8732:
        /* <DEDUP_REMOVED lines=10> */
.L_x_8733:
        /* <DEDUP_REMOVED lines=12> */
.L_x_8734:
        /* <DEDUP_REMOVED lines=17> */
.L_x_8735:
[----:B------:R-:W-:Y:S02]  /*15160*/  IMAD.MOV.U32 R13, RZ, RZ, R3 ;  /* 0x000000ffff0d7224 */ /* 0x000fe400078e0003 */
[----:B------:R-:W-:Y:S02]  /*15170*/  IMAD.MOV.U32 R12, RZ, RZ, 0x3 ;  /* 0x00000003ff0c7424 */ /* 0x000fe400078e00ff */
[----:B------:R-:W-:-:S07]  /*15180*/  IMAD.MOV.U32 R5, RZ, RZ, R14 ;  /* 0x000000ffff057224 */ /* 0x000fce00078e000e */
[----:B------:R-:W-:Y:S05]  /*15190*/  WARPSYNC.COLLECTIVE R15, `(.L_x_8736) ;  /* 0x000000000f087348 */ /* 0x000fea0003c00000 */
[----:B------:R0:W1:Y:S02]  /*151a0*/  SHFL.IDX P6, R14, R13, R12, R11 ;  /* 0x0000000c0d0e7389 */ /* 0x00006400000c000b */
[----:B01----:R-:W-:Y:S01]  /*151b0*/  ENDCOLLECTIVE ;  /* 0x000000000000791b */ /* 0x003fe20003800000 */
.L_x_8736:
        /* <DEDUP_REMOVED lines=16> */
.L_x_8737:
[----:B------:R-:W-:Y:S02]  /*152c0*/  IMAD.MOV.U32 R13, RZ, RZ, R3 ;  /* 0x000000ffff0d7224 */ /* 0x000fe400078e0003 */
[----:B------:R-:W-:Y:S02]  /*152d0*/  IMAD.MOV.U32 R12, RZ, RZ, 0x4 ;  /* 0x00000004ff0c7424 */ /* 0x000fe400078e00ff */
[----:B------:R-:W-:-:S07]  /*152e0*/  IMAD.MOV.U32 R5, RZ, RZ, R14 ;  /* 0x000000ffff057224 */ /* 0x000fce00078e000e */
[----:B------:R-:W-:Y:S05]  /*152f0*/  WARPSYNC.COLLECTIVE R15, `(.L_x_8738) ;  /* 0x000000000f087348 */ /* 0x000fea0003c00000 */
[----:B------:R0:W1:Y:S02]  /*15300*/  SHFL.IDX P6, R14, R13, R12, R11 ;  /* 0x0000000c0d0e7389 */ /* 0x00006400000c000b */
[----:B01----:R-:W-:Y:S01]  /*15310*/  ENDCOLLECTIVE ;  /* 0x000000000000791b */ /* 0x003fe20003800000 */
.L_x_8738:
        /* <DEDUP_REMOVED lines=16> */
.L_x_8739:
[----:B------:R-:W-:Y:S02]  /*15420*/  IMAD.MOV.U32 R13, RZ, RZ, R3 ;  /* 0x000000ffff0d7224 */ /* 0x000fe400078e0003 */
[----:B------:R-:W-:Y:S02]  /*15430*/  IMAD.MOV.U32 R12, RZ, RZ, 0x5 ;  /* 0x00000005ff0c7424 */ /* 0x000fe400078e00ff */
[----:B------:R-:W-:-:S07]  /*15440*/  IMAD.MOV.U32 R5, RZ, RZ, R14 ;  /* 0x000000ffff057224 */ /* 0x000fce00078e000e */
[----:B------:R-:W-:Y:S05]  /*15450*/  WARPSYNC.COLLECTIVE R15, `(.L_x_8740) ;  /* 0x000000000f087348 */ /* 0x000fea0003c00000 */
[----:B------:R0:W1:Y:S02]  /*15460*/  SHFL.IDX P6, R14, R13, R12, R11 ;  /* 0x0000000c0d0e7389 */ /* 0x00006400000c000b */
[----:B01----:R-:W-:Y:S01]  /*15470*/  ENDCOLLECTIVE ;  /* 0x000000000000791b */ /* 0x003fe20003800000 */
.L_x_8740:
        /* <DEDUP_REMOVED lines=16> */
.L_x_8741:
[----:B------:R-:W-:Y:S02]  /*15580*/  IMAD.MOV.U32 R13, RZ, RZ, R3 ;  /* 0x000000ffff0d7224 */ /* 0x000fe400078e0003 */
[----:B------:R-:W-:Y:S02]  /*15590*/  IMAD.MOV.U32 R12, RZ, RZ, 0x6 ;  /* 0x00000006ff0c7424 */ /* 0x000fe400078e00ff */
[----:B------:R-:W-:-:S07]  /*155a0*/  IMAD.MOV.U32 R5, RZ, RZ, R14 ;  /* 0x000000ffff057224 */ /* 0x000fce00078e000e */
[----:B------:R-:W-:Y:S05]  /*155b0*/  WARPSYNC.COLLECTIVE R15, `(.L_x_8742) ;  /* 0x000000000f087348 */ /* 0x000fea0003c00000 */
[----:B------:R0:W1:Y:S02]  /*155c0*/  SHFL.IDX P6, R14, R13, R12, R11 ;  /* 0x0000000c0d0e7389 */ /* 0x00006400000c000b */
[----:B01----:R-:W-:Y:S01]  /*155d0*/  ENDCOLLECTIVE ;  /* 0x000000000000791b */ /* 0x003fe20003800000 */
.L_x_8742:
        /* <DEDUP_REMOVED lines=14> */
.L_x_8743:
        /* <DEDUP_REMOVED lines=8> */
.L_x_8744:
        /* <DEDUP_REMOVED lines=14> */
.L_x_8745:
[----:B------:R-:W-:Y:S01]  /*15820*/  IMAD.MOV.U32 R3, RZ, RZ, R14 ;  /* 0x000000ffff037224 */ /* 0x000fe200078e000e */
[----:B------:R-:W-:Y:S06]  /*15830*/  BRA `(.L_x_8746) ;  /* 0xffffffb400507947 */ /* 0x000fec000383ffff */
.L_x_8635:
[----:B0-----:R0:W3:Y:S02]  /*15840*/  SYNCS.PHASECHK.TRANS64.TRYWAIT P0, [R18+URZ+0x28820], R0 ;  /* 0x02882000120075a7 */ /* 0x0010e4000800017f */
[----:B---3--:R-:W-:Y:S05]  /*15850*/  @!P0 NANOSLEEP.SYNCS 0x989680 ;  /* 0x009896800000895d */ /* 0x008fea0003900000 */
[----:B------:R-:W3:Y:S02]  /*15860*/  @!P0 SYNCS.PHASECHK.TRANS64 P0, [R18+URZ+0x28820], R0 ;  /* 0x02882000120085a7 */ /* 0x000ee4000800007f */
[----:B---3--:R-:W-:Y:S05]  /*15870*/  @!P0 BRA `(.L_x_8635) ;  /* 0xfffffffc00f08947 */ /* 0x008fea000383ffff */
[----:B------:R-:W-:Y:S05]  /*15880*/  BRA `(.L_x_8747) ;  /* 0xffffffb400c07947 */ /* 0x000fea000383ffff */
.L_x_8644:
[----:B-1----:R1:W2:Y:S02]  /*15890*/  SYNCS.PHASECHK.TRANS64.TRYWAIT P0, [R3+URZ+0x28840], R2 ;  /* 0x02884002030075a7 */ /* 0x0022a4000800017f */
[----:B--2---:R-:W-:Y:S05]  /*158a0*/  @!P0 NANOSLEEP.SYNCS 0x989680 ;  /* 0x009896800000895d */ /* 0x004fea0003900000 */
[----:B------:R-:W2:Y:S02]  /*158b0*/  @!P0 SYNCS.PHASECHK.TRANS64 P0, [R3+URZ+0x28840], R2 ;  /* 0x02884002030085a7 */ /* 0x000ea4000800007f */
[----:B--2---:R-:W-:Y:S05]  /*158c0*/  @!P0 BRA `(.L_x_8644) ;  /* 0xfffffffc00f08947 */ /* 0x004fea000383ffff */
[----:B------:R-:W-:Y:S05]  /*158d0*/  BRA `(.L_x_8748) ;  /* 0xffffffb8009c7947 */ /* 0x000fea000383ffff */
.L_x_8650:
[----:B0-----:R0:W1:Y:S02]  /*158e0*/  SYNCS.PHASECHK.TRANS64.TRYWAIT P0, [R3+URZ+0x60], R2 ;  /* 0x00006002030075a7 */ /* 0x001064000800017f */
[----:B-1----:R-:W-:Y:S05]  /*158f0*/  @!P0 NANOSLEEP.SYNCS 0x989680 ;  /* 0x009896800000895d */ /* 0x002fea0003900000 */
[----:B------:R-:W1:Y:S02]  /*15900*/  @!P0 SYNCS.PHASECHK.TRANS64 P0, [R3+URZ+0x60], R2 ;  /* 0x00006002030085a7 */ /* 0x000e64000800007f */
[----:B-1----:R-:W-:Y:S05]  /*15910*/  @!P0 BRA `(.L_x_8650) ;  /* 0xfffffffc00f08947 */ /* 0x002fea000383ffff */
[----:B------:R-:W-:Y:S05]  /*15920*/  BRA `(.L_x_8749) ;  /* 0xffffffbc00707947 */ /* 0x000fea000383ffff */
.L_x_8659:
[----:B-1----:R1:W2:Y:S02]  /*15930*/  SYNCS.PHASECHK.TRANS64.TRYWAIT P0, [R3+URZ+0x28840], R2 ;  /* 0x02884002030075a7 */ /* 0x0022a4000800017f */
[----:B--2---:R-:W-:Y:S05]  /*15940*/  @!P0 NANOSLEEP.SYNCS 0x989680 ;  /* 0x009896800000895d */ /* 0x004fea0003900000 */
[----:B------:R-:W2:Y:S02]  /*15950*/  @!P0 SYNCS.PHASECHK.TRANS64 P0, [R3+URZ+0x28840], R2 ;  /* 0x02884002030085a7 */ /* 0x000ea4000800007f */
[----:B--2---:R-:W-:Y:S05]  /*15960*/  @!P0 BRA `(.L_x_8659) ;  /* 0xfffffffc00f08947 */ /* 0x004fea000383ffff */
[----:B------:R-:W-:Y:S05]  /*15970*/  BRA `(.L_x_8750) ;  /* 0xffffffc400007947 */ /* 0x000fea000383ffff */
.L_x_8665:
[----:B0-----:R0:W1:Y:S02]  /*15980*/  SYNCS.PHASECHK.TRANS64.TRYWAIT P0, [R2+URZ+0x60], R3 ;  /* 0x00006003020075a7 */ /* 0x001064000800017f */
[----:B-1----:R-:W-:Y:S05]  /*15990*/  @!P0 NANOSLEEP.SYNCS 0x989680 ;  /* 0x009896800000895d */ /* 0x002fea0003900000 */
[----:B------:R-:W1:Y:S02]  /*159a0*/  @!P0 SYNCS.PHASECHK.TRANS64 P0, [R2+URZ+0x60], R3 ;  /* 0x00006003020085a7 */ /* 0x000e64000800007f */
[----:B-1----:R-:W-:Y:S05]  /*159b0*/  @!P0 BRA `(.L_x_8665) ;  /* 0xfffffffc00f08947 */ /* 0x002fea000383ffff */
[----:B------:R-:W-:Y:S05]  /*159c0*/  BRA `(.L_x_8751) ;  /* 0xffffffc400d47947 */ /* 0x000fea000383ffff */
.L_x_8674:
[----:B--2---:R2:W3:Y:S02]  /*159d0*/  SYNCS.PHASECHK.TRANS64.TRYWAIT P0, [R2+URZ+0x28840], R3 ;  /* 0x02884003020075a7 */ /* 0x0044e4000800017f */
[----:B---3--:R-:W-:Y:S05]  /*159e0*/  @!P0 NANOSLEEP.SYNCS 0x989680 ;  /* 0x009896800000895d */ /* 0x008fea0003900000 */
[----:B------:R-:W3:Y:S02]  /*159f0*/  @!P0 SYNCS.PHASECHK.TRANS64 P0, [R2+URZ+0x28840], R3 ;  /* 0x02884003020085a7 */ /* 0x000ee4000800007f */
[----:B---3--:R-:W-:Y:S05]  /*15a00*/  @!P0 BRA `(.L_x_8674) ;  /* 0xfffffffc00f08947 */ /* 0x008fea000383ffff */
[----:B------:R-:W-:Y:S05]  /*15a10*/  BRA `(.L_x_8752) ;  /* 0xffffffcc00347947 */ /* 0x000fea000383ffff */
.L_x_8680:
[----:B0-----:R0:W1:Y:S02]  /*15a20*/  SYNCS.PHASECHK.TRANS64.TRYWAIT P0, [R2+URZ+0x60], R5 ;  /* 0x00006005020075a7 */ /* 0x001064000800017f */
[----:B-1----:R-:W-:Y:S05]  /*15a30*/  @!P0 NANOSLEEP.SYNCS 0x989680 ;  /* 0x009896800000895d */ /* 0x002fea0003900000 */
[----:B------:R-:W1:Y:S02]  /*15a40*/  @!P0 SYNCS.PHASECHK.TRANS64 P0, [R2+URZ+0x60], R5 ;  /* 0x00006005020085a7 */ /* 0x000e64000800007f */
[----:B-1----:R-:W-:Y:S05]  /*15a50*/  @!P0 BRA `(.L_x_8680) ;  /* 0xfffffffc00f08947 */ /* 0x002fea000383ffff */
[----:B------:R-:W-:Y:S05]  /*15a60*/  BRA `(.L_x_8753) ;  /* 0xffffffd000087947 */ /* 0x000fea000383ffff */
.L_x_8691:
[----:B--2---:R2:W3:Y:S02]  /*15a70*/  SYNCS.PHASECHK.TRANS64.TRYWAIT P0, [R0+URZ+0x28860], R3 ;  /* 0x02886003000075a7 */ /* 0x0044e4000800017f */
[----:B---3--:R-:W-:Y:S05]  /*15a80*/  @!P0 NANOSLEEP.SYNCS 0x989680 ;  /* 0x009896800000895d */ /* 0x008fea0003900000 */
[----:B------:R-:W3:Y:S02]  /*15a90*/  @!P0 SYNCS.PHASECHK.TRANS64 P0, [R0+URZ+0x28860], R3 ;  /* 0x02886003000085a7 */ /* 0x000ee4000800007f */
[----:B---3--:R-:W-:Y:S05]  /*15aa0*/  @!P0 BRA `(.L_x_8691) ;  /* 0xfffffffc00f08947 */ /* 0x008fea000383ffff */
[----:B------:R-:W-:Y:S05]  /*15ab0*/  BRA `(.L_x_8754) ;  /* 0xffffffd400547947 */ /* 0x000fea000383ffff */
.L_x_8698:
        /* <DEDUP_REMOVED lines=9> */
.L_x_8756:
[----:B------:R-:W-:Y:S05]  /*15b50*/  BSYNC B0 ;  /* 0x0000000000007941 */ /* 0x000fea0003800000 */
.L_x_8755:
        /* <DEDUP_REMOVED lines=9> */
.L_x_8757:
        /* <DEDUP_REMOVED lines=25> */
.L_x_8758:
[----:B------:R-:W-:Y:S01]  /*15d80*/  IMAD.MOV.U32 R12, RZ, RZ, 0x2 ;  /* 0x00000002ff0c7424 */ /* 0x000fe200078e00ff */
[----:B------:R-:W-:-:S05]  /*15d90*/  SEL R3, R14, RZ, P1 ;  /* 0x000000ff0e037207 */ /* 0x000fca0000800000 */
[----:B------:R-:W-:-:S04]  /*15da0*/  IMAD.IADD R2, R2, 0x1, R3 ;  /* 0x0000000102027824 */ /* 0x000fc800078e0203 */
[----:B------:R-:W-:-:S07]  /*15db0*/  IMAD.MOV.U32 R13, RZ, RZ, R2 ;  /* 0x000000ffff0d7224 */ /* 0x000fce00078e0002 */
[----:B------:R-:W-:Y:S05]  /*15dc0*/  WARPSYNC.COLLECTIVE R15, `(.L_x_8759) ;  /* 0x000000000f087348 */ /* 0x000fea0003c00000 */
[----:B------:R0:W1:Y:S02]  /*15dd0*/  SHFL.UP P6, R14, R13, R12, R11 ;  /* 0x0400000c0d0e7389 */ /* 0x00006400000c000b */
[----:B01----:R-:W-:Y:S01]  /*15de0*/  ENDCOLLECTIVE ;  /* 0x000000000000791b */ /* 0x003fe20003800000 */
.L_x_8759:
[----:B------:R-:W-:Y:S01]  /*15df0*/  IMAD.MOV.U32 R12, RZ, RZ, 0x4 ;  /* 0x00000004ff0c7424 */ /* 0x000fe200078e00ff */
[----:B------:R-:W-:-:S05]  /*15e00*/  SEL R3, R14, RZ, P2 ;  /* 0x000000ff0e037207 */ /* 0x000fca0001000000 */
[----:B------:R-:W-:-:S04]  /*15e10*/  IMAD.IADD R2, R2, 0x1, R3 ;  /* 0x0000000102027824 */ /* 0x000fc800078e0203 */
[----:B------:R-:W-:-:S07]  /*15e20*/  IMAD.MOV.U32 R13, RZ, RZ, R2 ;  /* 0x000000ffff0d7224 */ /* 0x000fce00078e0002 */
[----:B------:R-:W-:Y:S05]  /*15e30*/  WARPSYNC.COLLECTIVE R15, `(.L_x_8760) ;  /* 0x000000000f087348 */ /* 0x000fea0003c00000 */
[----:B------:R0:W1:Y:S02]  /*15e40*/  SHFL.UP P6, R14, R13, R12, R11 ;  /* 0x0400000c0d0e7389 */ /* 0x00006400000c000b */
[----:B01----:R-:W-:Y:S01]  /*15e50*/  ENDCOLLECTIVE ;  /* 0x000000000000791b */ /* 0x003fe20003800000 */
.L_x_8760:
[----:B------:R-:W-:Y:S01]  /*15e60*/  IMAD.MOV.U32 R12, RZ, RZ, 0x8 ;  /* 0x00000008ff0c7424 */ /* 0x000fe200078e00ff */
[----:B------:R-:W-:-:S05]  /*15e70*/  SEL R3, R14, RZ, P3 ;  /* 0x000000ff0e037207 */ /* 0x000fca0001800000 */
[----:B------:R-:W-:-:S04]  /*15e80*/  IMAD.IADD R2, R2, 0x1, R3 ;  /* 0x0000000102027824 */ /* 0x000fc800078e0203 */
[----:B------:R-:W-:-:S07]  /*15e90*/  IMAD.MOV.U32 R13, RZ, RZ, R2 ;  /* 0x000000ffff0d7224 */ /* 0x000fce00078e0002 */
[----:B------:R-:W-:Y:S05]  /*15ea0*/  WARPSYNC.COLLECTIVE R15, `(.L_x_8761) ;  /* 0x000000000f087348 */ /* 0x000fea0003c00000 */
[----:B------:R0:W1:Y:S02]  /*15eb0*/  SHFL.UP P6, R14, R13, R12, R11 ;  /* 0x0400000c0d0e7389 */ /* 0x00006400000c000b */
[----:B01----:R-:W-:Y:S01]  /*15ec0*/  ENDCOLLECTIVE ;  /* 0x000000000000791b */ /* 0x003fe20003800000 */
.L_x_8761:
[----:B------:R-:W-:Y:S01]  /*15ed0*/  IMAD.MOV.U32 R12, RZ, RZ, 0x10 ;  /* 0x00000010ff0c7424 */ /* 0x000fe200078e00ff */
[----:B------:R-:W-:-:S05]  /*15ee0*/  SEL R3, R14, RZ, P4 ;  /* 0x000000ff0e037207 */ /* 0x000fca0002000000 */
[----:B------:R-:W-:-:S04]  /*15ef0*/  IMAD.IADD R2, R2, 0x1, R3 ;  /* 0x0000000102027824 */ /* 0x000fc800078e0203 */
[----:B------:R-:W-:-:S07]  /*15f00*/  IMAD.MOV.U32 R13, RZ, RZ, R2 ;  /* 0x000000ffff0d7224 */ /* 0x000fce00078e0002 */
[----:B------:R-:W-:Y:S05]  /*15f10*/  WARPSYNC.COLLECTIVE R15, `(.L_x_8762) ;  /* 0x000000000f087348 */ /* 0x000fea0003c00000 */
[----:B------:R0:W1:Y:S02]  /*15f20*/  SHFL.UP P6, R14, R13, R12, R11 ;  /* 0x0400000c0d0e7389 */ /* 0x00006400000c000b */
[----:B01----:R-:W-:Y:S01]  /*15f30*/  ENDCOLLECTIVE ;  /* 0x000000000000791b */ /* 0x003fe20003800000 */
.L_x_8762:
        /* <DEDUP_REMOVED lines=8> */
.L_x_8763:
[----:B------:R-:W-:Y:S01]  /*15fc0*/  IMAD.MOV.U32 R9, RZ, RZ, R14 ;  /* 0x000000ffff097224 */ /* 0x000fe200078e000e */
[----:B------:R-:W-:Y:S06]  /*15fd0*/  BRA `(.L_x_8764) ;  /* 0xffffffd400dc7947 */ /* 0x000fec000383ffff */
.L_x_8701:
        /* <DEDUP_REMOVED lines=8> */
.L_x_8766:
[----:B------:R-:W-:Y:S05]  /*16060*/  BSYNC B0 ;  /* 0x0000000000007941 */ /* 0x000fea0003800000 */
.L_x_8765:
        /* <DEDUP_REMOVED lines=9> */
.L_x_8767:
[----:B------:R-:W-:Y:S01]  /*16100*/  IMAD.MOV.U32 R12, RZ, RZ, 0x4 ;  /* 0x00000004ff0c7424 */ /* 0x000fe200078e00ff */
[----:B------:R-:W-:-:S05]  /*16110*/  SEL R3, R14, RZ, P2 ;  /* 0x000000ff0e037207 */ /* 0x000fca0001000000 */
[----:B------:R-:W-:-:S04]  /*16120*/  IMAD.IADD R2, R2, 0x1, R3 ;  /* 0x0000000102027824 */ /* 0x000fc800078e0203 */
[----:B------:R-:W-:-:S07]  /*16130*/  IMAD.MOV.U32 R13, RZ, RZ, R2 ;  /* 0x000000ffff0d7224 */ /* 0x000fce00078e0002 */
[----:B------:R-:W-:Y:S05]  /*16140*/  WARPSYNC.COLLECTIVE R15, `(.L_x_8768) ;  /* 0x000000000f087348 */ /* 0x000fea0003c00000 */
[----:B------:R0:W1:Y:S02]  /*16150*/  SHFL.UP P6, R14, R13, R12, R11 ;  /* 0x0400000c0d0e7389 */ /* 0x00006400000c000b */
[----:B01----:R-:W-:Y:S01]  /*16160*/  ENDCOLLECTIVE ;  /* 0x000000000000791b */ /* 0x003fe20003800000 */
.L_x_8768:
[----:B------:R-:W-:Y:S01]  /*16170*/  IMAD.MOV.U32 R12, RZ, RZ, 0x8 ;  /* 0x00000008ff0c7424 */ /* 0x000fe200078e00ff */
[----:B------:R-:W-:-:S05]  /*16180*/  SEL R3, R14, RZ, P3 ;  /* 0x000000ff0e037207 */ /* 0x000fca0001800000 */
[----:B------:R-:W-:-:S04]  /*16190*/  IMAD.IADD R2, R2, 0x1, R3 ;  /* 0x0000000102027824 */ /* 0x000fc800078e0203 */
[----:B------:R-:W-:-:S07]  /*161a0*/  IMAD.MOV.U32 R13, RZ, RZ, R2 ;  /* 0x000000ffff0d7224 */ /* 0x000fce00078e0002 */
[----:B------:R-:W-:Y:S05]  /*161b0*/  WARPSYNC.COLLECTIVE R15, `(.L_x_8769) ;  /* 0x000000000f087348 */ /* 0x000fea0003c00000 */
[----:B------:R0:W1:Y:S02]  /*161c0*/  SHFL.UP P6, R14, R13, R12, R11 ;  /* 0x0400000c0d0e7389 */ /* 0x00006400000c000b */
[----:B01----:R-:W-:Y:S01]  /*161d0*/  ENDCOLLECTIVE ;  /* 0x000000000000791b */ /* 0x003fe20003800000 */
.L_x_8769:
[----:B------:R-:W-:Y:S01]  /*161e0*/  IMAD.MOV.U32 R12, RZ, RZ, 0x10 ;  /* 0x00000010ff0c7424 */ /* 0x000fe200078e00ff */
[----:B------:R-:W-:-:S05]  /*161f0*/  SEL R3, R14, RZ, P4 ;  /* 0x000000ff0e037207 */ /* 0x000fca0002000000 */
[----:B------:R-:W-:-:S04]  /*16200*/  IMAD.IADD R2, R2, 0x1, R3 ;  /* 0x0000000102027824 */ /* 0x000fc800078e0203 */
[----:B------:R-:W-:-:S07]  /*16210*/  IMAD.MOV.U32 R13, RZ, RZ, R2 ;  /* 0x000000ffff0d7224 */ /* 0x000fce00078e0002 */
[----:B------:R-:W-:Y:S05]  /*16220*/  WARPSYNC.COLLECTIVE R15, `(.L_x_8770) ;  /* 0x000000000f087348 */ /* 0x000fea0003c00000 */
[----:B------:R0:W1:Y:S02]  /*16230*/  SHFL.UP P6, R14, R13, R12, R11 ;  /* 0x0400000c0d0e7389 */ /* 0x00006400000c000b */
[----:B01----:R-:W-:Y:S01]  /*16240*/  ENDCOLLECTIVE ;  /* 0x000000000000791b */ /* 0x003fe20003800000 */
.L_x_8770:
        /* <DEDUP_REMOVED lines=8> */
.L_x_8771:
[----:B------:R-:W-:Y:S01]  /*162d0*/  IMAD.MOV.U32 R9, RZ, RZ, R14 ;  /* 0x000000ffff097224 */ /* 0x000fe200078e000e */
[----:B------:R-:W-:Y:S06]  /*162e0*/  BRA `(.L_x_8772) ;  /* 0xffffffd400c47947 */ /* 0x000fec000383ffff */
.L_x_8703:
[----:B------:R-:W-:Y:S01]  /*162f0*/  BSSY B0, `(.L_x_8773) ;  /* 0x0000006000007945 */ /* 0x000fe20003800000 */
[----:B------:R-:W-:Y:S01]  /*16300*/  PLOP3.LUT P6, PT, P6, PT, PT, 0x8, 0x0 ;  /* 0x000000000000781c */ /* 0x000fe200037ce170 */
[----:B------:R-:W-:-:S12]  /*16310*/  IMAD.MOV.U32 R15, RZ, RZ, -0x1 ;  /* 0xffffffffff0f7424 */ /* 0x000fd800078e00ff */
[----:B0-----:R-:W-:Y:S05]  /*16320*/  WARPSYNC.COLLECTIVE R15, `(.L_x_8774) ;  /* 0x000000000f087348 */ /* 0x001fea0003c00000 */
[----:B------:R-:W-:Y:S01]  /*16330*/  VOTE.ANY R14, PT, P6 ;  /* 0x00000000000e7806 */ /* 0x000fe200030e0100 */
[----:B0-----:R-:W-:Y:S06]  /*16340*/  ENDCOLLECTIVE ;  /* 0x000000000000791b */ /* 0x001fec0003800000 */
.L_x_8774:
[----:B------:R-:W-:Y:S05]  /*16350*/  BSYNC B0 ;  /* 0x0000000000007941 */ /* 0x000fea0003800000 */
.L_x_8773:
        /* <DEDUP_REMOVED lines=10> */
.L_x_8775:
[----:B------:R-:W-:Y:S02]  /*16400*/  IMAD.MOV.U32 R13, RZ, RZ, R7 ;  /* 0x000000ffff0d7224 */ /* 0x000fe400078e0007 */
[----:B------:R-:W-:-:S07]  /*16410*/  IMAD.MOV.U32 R0, RZ, RZ, R14 ;  /* 0x000000ffff007224 */ /* 0x000fce00078e000e */
[----:B------:R-:W-:Y:S05]  /*16420*/  WARPSYNC.COLLECTIVE R15, `(.L_x_8776) ;  /* 0x000000000f087348 */ /* 0x000fea0003c00000 */
[----:B------:R0:W1:Y:S02]  /*16430*/  SHFL.IDX P6, R14, R13, R12, R11 ;  /* 0x0000000c0d0e7389 */ /* 0x00006400000c000b */
[----:B01----:R-:W-:Y:S01]  /*16440*/  ENDCOLLECTIVE ;  /* 0x000000000000791b */ /* 0x003fe20003800000 */
.L_x_8776:
[----:B------:R-:W-:Y:S02]  /*16450*/  IMAD.MOV.U32 R7, RZ, RZ, R14 ;  /* 0x000000ffff077224 */ /* 0x000fe400078e000e */
[----:B------:R-:W-:-:S05]  /*16460*/  IMAD.IADD R6, R10, 0x1, R16 ;  /* 0x000000010a067824 */ /* 0x000fca00078e0210 */
[----:B------:R0:W-:Y:S01]  /*16470*/  STL [R1+0xc], R6 ;  /* 0x00000c0601007387 */ /* 0x0001e20000100800 */
[----:B------:R-:W-:Y:S05]  /*16480*/  BRA `(.L_x_8777) ;  /* 0xffffffd400a47947 */ /* 0x000fea000383ffff */
.L_x_8705:
        /* <DEDUP_REMOVED lines=8> */
.L_x_8779:
[----:B------:R-:W-:Y:S05]  /*16510*/  BSYNC B0 ;  /* 0x0000000000007941 */ /* 0x000fea0003800000 */
.L_x_8778:
[----:B------:R-:W-:Y:S01]  /*16520*/  IMAD.MOV.U32 R5, RZ, RZ, R14 ;  /* 0x000000ffff057224 */ /* 0x000fe200078e000e */
[----:B------:R-:W-:Y:S06]  /*16530*/  BRA `(.L_x_8704) ;  /* 0xffffffd400907947 */ /* 0x000fec000383ffff */
.L_x_8711:
[----:B0-----:R0:W1:Y:S02]  /*16540*/  SYNCS.PHASECHK.TRANS64.TRYWAIT P0, [R0+URZ+0x28820], R3 ;  /* 0x02882003000075a7 */ /* 0x001064000800017f */
[----:B-1----:R-:W-:Y:S05]  /*16550*/  @!P0 NANOSLEEP.SYNCS 0x989680 ;  /* 0x009896800000895d */ /* 0x002fea0003900000 */
[----:B------:R-:W1:Y:S02]  /*16560*/  @!P0 SYNCS.PHASECHK.TRANS64 P0, [R0+URZ+0x28820], R3 ;  /* 0x02882003000085a7 */ /* 0x000e64000800007f */
[----:B-1----:R-:W-:Y:S05]  /*16570*/  @!P0 BRA `(.L_x_8711) ;  /* 0xfffffffc00f08947 */ /* 0x002fea000383ffff */
[----:B------:R-:W-:Y:S05]  /*16580*/  BRA `(.L_x_8780) ;  /* 0xffffffe0002c7947 */ /* 0x000fea000383ffff */
.L_x_8712:
        /* <DEDUP_REMOVED lines=11> */
.L_x_8782:
[----:B------:R-:W-:Y:S05]  /*16640*/  BSYNC B0 ;  /* 0x0000000000007941 */ /* 0x000fea0003800000 */
.L_x_8781:
[----:B------:R-:W-:Y:S05]  /*16650*/  BRA `(.L_x_8783) ;  /* 0xffffffe000147947 */ /* 0x000fea000383ffff */
.L_x_8715:
[----:B------:R-:W-:Y:S01]  /*16660*/  BSSY B1, `(.L_x_8784) ;  /* 0x0000006000017945 */ /* 0x000fe20003800000 */
[----:B------:R-:W-:-:S07]  /*16670*/  IMAD.MOV.U32 R15, RZ, RZ, -0x1 ;  /* 0xffffffffff0f7424 */ /* 0x000fce00078e00ff */
[----:B01----:R-:W-:Y:S05]  /*16680*/  WARPSYNC.COLLECTIVE R15, `(.L_x_8785) ;  /* 0x000000000f0c7348 */ /* 0x003fea0003c00000 */
[----:B------:R-:W-:Y:S02]  /*16690*/  ELECT P6, UR62, PT ;  /* 0x00000000003e782f */ /* 0x000fe400038c0000 */
[----:B------:R-:W-:Y:S01]  /*166a0*/  MOV R14, UR62 ;  /* 0x0000003e000e7c02 */ /* 0x000fe20008000f00 */
[----:B01----:R-:W-:Y:S10]  /*166b0*/  ENDCOLLECTIVE ;  /* 0x000000000000791b */ /* 0x003ff40003800000 */
.L_x_8785:
[----:B------:R-:W-:Y:S05]  /*166c0*/  BSYNC B1 ;  /* 0x0000000000017941 */ /* 0x000fea0003800000 */
.L_x_8784:
[----:B------:R-:W-:Y:S05]  /*166d0*/  BRA `(.L_x_8786) ;  /* 0xffffffe0000c7947 */ /* 0x000fea000383ffff */
.L_x_8717:
[----:B0-----:R0:W1:Y:S02]  /*166e0*/  SYNCS.PHASECHK.TRANS64.TRYWAIT P0, [R6+URZ], R5 ;  /* 0x00000005060075a7 */ /* 0x001064000800017f */
[----:B-1----:R-:W-:Y:S05]  /*166f0*/  @!P0 NANOSLEEP.SYNCS 0x989680 ;  /* 0x009896800000895d */ /* 0x002fea0003900000 */
[----:B------:R-:W1:Y:S02]  /*16700*/  @!P0 SYNCS.PHASECHK.TRANS64 P0, [R6+URZ], R5 ;  /* 0x00000005060085a7 */ /* 0x000e64000800007f */
[----:B-1----:R-:W-:Y:S05]  /*16710*/  @!P0 BRA `(.L_x_8717) ;  /* 0xfffffffc00f08947 */ /* 0x002fea000383ffff */
[----:B------:R-:W-:Y:S05]  /*16720*/  BRA `(.L_x_8787) ;  /* 0xffffffe000447947 */ /* 0x000fea000383ffff */
.L_x_8718:
[----:B-1----:R1:W2:Y:S02]  /*16730*/  SYNCS.PHASECHK.TRANS64.TRYWAIT P0, [R7+URZ], R2 ;  /* 0x00000002070075a7 */ /* 0x0022a4000800017f */
[----:B--2---:R-:W-:Y:S05]  /*16740*/  @!P0 NANOSLEEP.SYNCS 0x989680 ;  /* 0x009896800000895d */ /* 0x004fea0003900000 */
[----:B------:R-:W2:Y:S02]  /*16750*/  @!P0 SYNCS.PHASECHK.TRANS64 P0, [R7+URZ], R2 ;  /* 0x00000002070085a7 */ /* 0x000ea4000800007f */
[----:B--2---:R-:W-:Y:S05]  /*16760*/  @!P0 BRA `(.L_x_8718) ;  /* 0xfffffffc00f08947 */ /* 0x004fea000383ffff */
[----:B------:R-:W-:Y:S05]  /*16770*/  BRA `(.L_x_8788) ;  /* 0xffffffe000387947 */ /* 0x000fea000383ffff */
.L_x_8720:
[----:B--2---:R2:W3:Y:S02]  /*16780*/  SYNCS.PHASECHK.TRANS64.TRYWAIT P0, [R4+URZ], R5 ;  /* 0x00000005040075a7 */ /* 0x0044e4000800017f */
[----:B---3--:R-:W-:Y:S05]  /*16790*/  @!P0 NANOSLEEP.SYNCS 0x989680 ;  /* 0x009896800000895d */ /* 0x008fea0003900000 */
[----:B------:R-:W3:Y:S02]  /*167a0*/  @!P0 SYNCS.PHASECHK.TRANS64 P0, [R4+URZ], R5 ;  /* 0x00000005040085a7 */ /* 0x000ee4000800007f */
[----:B---3--:R-:W-:Y:S05]  /*167b0*/  @!P0 BRA `(.L_x_8720) ;  /* 0xfffffffc00f08947 */ /* 0x008fea000383ffff */
[----:B------:R-:W-:Y:S05]  /*167c0*/  BRA `(.L_x_8789) ;  /* 0xffffffe0003c7947 */ /* 0x000fea000383ffff */
.L_x_8790:
        /* <DEDUP_REMOVED lines=11> */
.L_x_14864:


//--------------------- .text._ZN7cutlass13device_kernelIN5flash11enable_sm90INS1_16FlashAttnFwdSm90INS1_25CollectiveMainloopFwdSm90ILi2EN4cute5tupleIJNS5_1CILi1EEES8_S8_EEENS6_IJNS7_ILi128EEESA_SA_EEELi128ENS_6half_tEfNS_4arch4Sm90ELb1ELb0ELb1ELb1ELb0ELb1ELb0ELb1ELb1ELb1ELb1ELb0EEENS1_21CollectiveEpilogueFwdISB_S9_SC_SE_Li256ELb1ELb1ELb1ELb0EEENS1_36VarlenDynamicPersistentTileSchedulerILi128ELi128ELi256ELi128ELb1ELb1ELb1ELb1ELb1ELb1EEEEEEEEEvNT_6ParamsE --------------------------
	.section	.text._ZN7cutlass13device_kernelIN5flash11enable_sm90INS1_16FlashAttnFwdSm90INS1_25CollectiveMainloopFwdSm90ILi2EN4cute5tupleIJNS5_1CILi1EEES8_S8_EEENS6_IJNS7_ILi128EEESA_SA_EEELi128ENS_6half_tEfNS_4arch4Sm90ELb1ELb0ELb1ELb1ELb0ELb1ELb0ELb1ELb1ELb1ELb1ELb0EEENS1_21CollectiveEpilogueFwdISB_S9_SC_SE_Li256ELb1ELb1ELb1ELb0EEENS1_36VarlenDynamicPersistentTileSchedulerILi128ELi128ELi256ELi128ELb1ELb1ELb1ELb1ELb1ELb1EEEEEEEEEvNT_6ParamsE,"ax",@progbits
	.align	128
.text._ZN7cutlass13device_kernelIN5flash11enable_sm90INS1_16FlashAttnFwdSm90INS1_25CollectiveMainloopFwdSm90ILi2EN4cute5tupleIJNS5_1CILi1EEES8_S8_EEENS6_IJNS7_ILi128EEESA_SA_EEELi128ENS_6half_tEfNS_4arch4Sm90ELb1ELb0ELb1ELb1ELb0ELb1ELb0ELb1ELb1ELb1ELb1ELb0EEENS1_21CollectiveEpilogueFwdISB_S9_SC_SE_Li256ELb1ELb1ELb1ELb0EEENS1_36VarlenDynamicPersistentTileSchedulerILi128ELi128ELi256ELi128ELb1ELb1ELb1ELb1ELb1ELb1EEEEEEEEEvNT_6ParamsE:
        .type           _ZN7cutlass13device_kernelIN5flash11enable_sm90INS1_16FlashAttnFwdSm90INS1_25CollectiveMainloopFwdSm90ILi2EN4cute5tupleIJNS5_1CILi1EEES8_S8_EEENS6_IJNS7_ILi128EEESA_SA_EEELi128ENS_6half_tEfNS_4arch4Sm90ELb1ELb0ELb1ELb1ELb0ELb1ELb0ELb1ELb1ELb1ELb1ELb0EEENS1_21CollectiveEpilogueFwdISB_S9_SC_SE_Li256ELb1ELb1ELb1ELb0EEENS1_36VarlenDynamicPersistentTileSchedulerILi128ELi128ELi256ELi128ELb1ELb1ELb1ELb1ELb1ELb1EEEEEEEEEvNT_6ParamsE,@function
        .size           _ZN7cutlass13device_kernelIN5flash11enable_sm90INS1_16FlashAttnFwdSm90INS1_25CollectiveMainloopFwdSm90ILi2EN4cute5tupleIJNS5_1CILi1EEES8_S8_EEENS6_IJNS7_ILi128EEESA_SA_EEELi128ENS_6half_tEfNS_4arch4Sm90ELb1ELb0ELb1ELb1ELb0ELb1ELb0ELb1ELb1ELb1ELb1ELb0EEENS1_21CollectiveEpilogueFwdISB_S9_SC_SE_Li256ELb1ELb1ELb1ELb0EEENS1_36VarlenDynamicPersistentTileSchedulerILi128ELi128ELi256ELi128ELb1ELb1ELb1ELb1ELb1ELb1EEEEEEEEEvNT_6ParamsE,(.L_x_14865 - _ZN7cutlass13device_kernelIN5flash11enable_sm90INS1_16FlashAttnFwdSm90INS1_25CollectiveMainloopFwdSm90ILi2EN4cute5tupleIJNS5_1CILi1EEES8_S8_EEENS6_IJNS7_ILi128EEESA_SA_EEELi128ENS_6half_tEfNS_4arch4Sm90ELb1ELb0ELb1ELb1ELb0ELb1ELb0ELb1ELb1ELb1ELb1ELb0EEENS1_21CollectiveEpilogueFwdISB_S9_SC_SE_Li256ELb1ELb1ELb1ELb0EEENS1_36VarlenDynamicPersistentTileSchedulerILi128ELi128ELi256ELi128ELb1ELb1ELb1ELb1ELb1ELb1EEEEEEEEEvNT_6ParamsE)
        .other          _ZN7cutlass13device_kernelIN5flash11enable_sm90INS1_16FlashAttnFwdSm90INS1_25CollectiveMainloopFwdSm90ILi2EN4cute5tupleIJNS5_1CILi1EEES8_S8_EEENS6_IJNS7_ILi128EEESA_SA_EEELi128ENS_6half_tEfNS_4arch4Sm90ELb1ELb0ELb1ELb1ELb0ELb1ELb0ELb1ELb1ELb1ELb1ELb0EEENS1_21CollectiveEpilogueFwdISB_S9_SC_SE_Li256ELb1ELb1ELb1ELb0EEENS1_36VarlenDynamicPersistentTileSchedulerILi128ELi128ELi256ELi128ELb1ELb1ELb1ELb1ELb1ELb1EEEEEEEEEvNT_6ParamsE,@"STO_CUDA_ENTRY STV_DEFAULT"
_ZN7cutlass13device_kernelIN5flash11enable_sm90INS1_16FlashAttnFwdSm90INS1_25CollectiveMainloopFwdSm90ILi2EN4cute5tupleIJNS5_1CILi1EEES8_S8_EEENS6_IJNS7_ILi128EEESA_SA_EEELi128ENS_6half_tEfNS_4arch4Sm90ELb1ELb0ELb1ELb1ELb0ELb1ELb0ELb1ELb1ELb1ELb1ELb0EEENS1_21CollectiveEpilogueFwdISB_S9_SC_SE_Li256ELb1ELb1ELb1ELb0EEENS1_36VarlenDynamicPersistentTileSchedulerILi128ELi128ELi256ELi128ELb1ELb1ELb1ELb1ELb1ELb1EEEEEEEEEvNT_6ParamsE:
        /* <DEDUP_REMOVED lines=24> */
.L_x_8792:
[----:B------:R-:W-:Y:S05]  /*0180*/  BSYNC B0 ;  /* 0x0000000000007941 */ /* 0x000fea0003800000 */
.L_x_8791:
        /* <DEDUP_REMOVED lines=41> */
.L_x_8793:
        /* <DEDUP_REMOVED lines=22> */
.L_x_8794:
        /* <DEDUP_REMOVED lines=18> */
.L_x_8795:
        /* <DEDUP_REMOVED lines=22> */
.L_x_8796:
        /* <DEDUP_REMOVED lines=22> */
.L_x_8797:
        /* <DEDUP_REMOVED lines=8> */
.L_x_8800:
        /* <DEDUP_REMOVED lines=21> */
[----:B----4-:R-:W-:Y:S05]  /*0b30*/  @P0 BRA `(.L_x_8801) ;  /* 0x0000022000380947 */ /* 0x010fea0003800000 */
[----:B------:R-:W-:Y:S01]  /*0b40*/  VIADD R16, R6, 0xffffff80 ;  /* 0xffffff8006107836 */ /* 0x000fe20000000000 */
[----:B------:R-:W-:Y:S01]  /*0b50*/  R2UR UR44, R2 ;  /* 0x00000000022c72ca */ /* 0x000fe200000e0000 */
[----:B------:R-:W-:Y:S01]  /*0b60*/  IMAD.MOV.U32 R215, RZ, RZ, RZ ;  /* 0x000000ffffd77224 */ /* 0x000fe200078e00ff */
[----:B------:R-:W-:Y:S01]  /*0b70*/  ULOP3.LUT UR45, UR40, 0x1, URZ, 0xfc, !UPT ;  /* 0x00000001282d7892 */ /* 0x000fe2000f8efc3f */
[----:B------:R-:W-:Y:S01]  /*0b80*/  IMAD.MOV.U32 R23, RZ, RZ, RZ ;  /* 0x000000ffff177224 */ /* 0x000fe200078e00ff */
[----:B------:R-:W-:Y:S01]  /*0b90*/  SHF.R.S32.HI R0, RZ, 0x1f, R16 ;  /* 0x0000001fff007819 */ /* 0x000fe20000011410 */
[----:B------:R-:W-:Y:S02]  /*0ba0*/  IMAD.MOV.U32 R188, RZ, RZ, RZ ;  /* 0x000000ffffbc7224 */ /* 0x000fe400078e00ff */
[----:B------:R-:W-:Y:S01]  /*0bb0*/  IMAD.MOV.U32 R186, RZ, RZ, RZ ;  /* 0x000000ffffba7224 */ /* 0x000fe200078e00ff */
[CC--:B------:R-:W-:Y:S01]  /*0bc0*/  LEA.HI R3, R0.reuse, R16.reuse, RZ, 0x7 ;  /* 0x0000001000037211 */ /* 0x0c0fe200078f38ff */
[----:B------:R-:W-:Y:S01]  /*0bd0*/  IMAD.MOV.U32 R184, RZ, RZ, RZ ;  /* 0x000000ffffb87224 */ /* 0x000fe200078e00ff */
[----:B------:R-:W-:-:S02]  /*0be0*/  LEA.HI R5, R0, R16, RZ, 0x5 ;  /* 0x0000001000057211 */ /* 0x000fc400078f28ff */
[----:B------:R-:W-:Y:S01]  /*0bf0*/  LOP3.LUT R236, R3, 0xffffff80, RZ, 0xc0, !PT ;  /* 0xffffff8003ec7812 */ /* 0x000fe200078ec0ff */
[----:B------:R-:W-:Y:S01]  /*0c00*/  UIADD3 UR44, UR44, 0x10400, URZ ;  /* 0x000104002c2c7890 */ /* 0x000fe2000fffe03f */
[-C--:B------:R-:W-:Y:S01]  /*0c10*/  LEA.HI R4, R0, R16.reuse, RZ, 0x4 ;  /* 0x0000001000047211 */ /* 0x080fe200078f20ff */
[----:B------:R-:W-:Y:S01]  /*0c20*/  IMAD.SHL.U32 R6, R5, 0x20, RZ ;  /* 0x0000002005067824 */ /* 0x000fe200078e00ff */
[----:B------:R-:W-:Y:S01]  /*0c30*/  SHF.R.S32.HI R18, RZ, 0x7, R3 ;  /* 0x00000007ff127819 */ /* 0x000fe20000011403 */
[----:B------:R-:W-:Y:S01]  /*0c40*/  IMAD.IADD R236, R16, 0x1, -R236 ;  /* 0x0000000110ec7824 */ /* 0x000fe200078e0aec */
[----:B------:R-:W-:Y:S02]  /*0c50*/  LOP3.LUT R5, R4, 0x3fffff0, RZ, 0xc0, !PT ;  /* 0x03fffff004057812 */ /* 0x000fe400078ec0ff */
[----:B------:R-:W-:Y:S02]  /*0c60*/  LEA.HI R22, R0, R16, RZ, 0x3 ;  /* 0x0000001000167211 */ /* 0x000fe400078f18ff */
[----:B------:R-:W-:-:S02]  /*0c70*/  SHF.R.S32.HI R9, RZ, 0x1f, R236 ;  /* 0x0000001fff097819 */ /* 0x000fc400000114ec */
[----:B------:R-:W-:Y:S02]  /*0c80*/  LOP3.LUT R6, R6, 0xfffffc00, RZ, 0xc0, !PT ;  /* 0xfffffc0006067812 */ /* 0x000fe400078ec0ff */
[CC--:B------:R-:W-:Y:S02]  /*0c90*/  LEA.HI R8, R9.reuse, R236.reuse, RZ, 0x2 ;  /* 0x000000ec09087211 */ /* 0x0c0fe400078f10ff */
[----:B------:R-:W-:Y:S02]  /*0ca0*/  IADD3 R5, R16, -R5, RZ ;  /* 0x8000000510057210 */ /* 0x000fe40007ffe0ff */
[--C-:B------:R-:W-:Y:S02]  /*0cb0*/  SHF.R.S32.HI R10, RZ, 0x2, R8.reuse ;  /* 0x00000002ff0a7819 */ /* 0x100fe40000011408 */
[----:B------:R-:W-:Y:S02]  /*0cc0*/  SHF.R.S32.HI R7, RZ, 0x1f, R8 ;  /* 0x0000001fff077819 */ /* 0x000fe40000011408 */
[----:B------:R-:W-:-:S02]  /*0cd0*/  LEA.HI R9, R9, R236, RZ, 0x5 ;  /* 0x000000ec09097211 */ /* 0x000fc400078f28ff */
[----:B------:R-:W-:Y:S02]  /*0ce0*/  LEA.HI R7, R7, R10, RZ, 0x3 ;  /* 0x0000000a07077211 */ /* 0x000fe400078f18ff */
[----:B------:R-:W-:Y:S02]  /*0cf0*/  LEA.HI R3, R3, R18, RZ, 0x1 ;  /* 0x0000001203037211 */ /* 0x000fe400078f08ff */
[----:B------:R-:W-:Y:S01]  /*0d00*/  LOP3.LUT R11, R7, 0xfffffff8, RZ, 0xc0, !PT ;  /* 0xfffffff8070b7812 */ /* 0x000fe200078ec0ff */
[----:B------:R-:W-:Y:S01]  /*0d10*/  IMAD R7, R5, 0x40, R6 ;  /* 0x0000004005077824 */ /* 0x000fe200078e0206 */
[----:B------:R-:W-:Y:S02]  /*0d20*/  LEA.HI R12, R0, R16, RZ, 0x2 ;  /* 0x00000010000c7211 */ /* 0x000fe400078f10ff */
[----:B------:R-:W-:Y:S01]  /*0d30*/  LOP3.LUT R207, R22, 0xfffffff8, RZ, 0xc0, !PT ;  /* 0xfffffff816cf7812 */ /* 0x000fe200078ec0ff */
[----:B------:R-:W-:Y:S01]  /*0d40*/  IMAD.IADD R10, R10, 0x1, -R11 ;  /* 0x000000010a0a7824 */ /* 0x000fe200078e0a0b */
[----:B------:R-:W-:-:S02]  /*0d50*/  SHF.R.S32.HI R22, RZ, 0x3, R22 ;  /* 0x00000003ff167819 */ /* 0x000fc40000011416 */
[----:B------:R-:W-:Y:S01]  /*0d60*/  SHF.R.S32.HI R5, RZ, 0x4, R4 ;  /* 0x00000004ff057819 */ /* 0x000fe20000011404 */
[----:B------:R-:W-:Y:S01]  /*0d70*/  IMAD.IADD R207, R16, 0x1, -R207 ;  /* 0x0000000110cf7824 */ /* 0x000fe200078e0acf */
[----:B------:R-:W-:Y:S01]  /*0d80*/  SHF.R.S32.HI R9, RZ, 0x5, R9 ;  /* 0x00000005ff097819 */ /* 0x000fe20000011409 */
[C---:B------:R-:W-:Y:S01]  /*0d90*/  VIADD R214, R22.reuse, 0x20 ;  /* 0x0000002016d67836 */ /* 0x040fe20000000000 */
[----:B------:R-:W-:Y:S01]  /*0da0*/  LOP3.LUT R3, R3, 0x3fffffe, RZ, 0xc0, !PT ;  /* 0x03fffffe03037812 */ /* 0x000fe200078ec0ff */
[----:B------:R-:W-:Y:S01]  /*0db0*/  VIADD R213, R22, 0x40 ;  /* 0x0000004016d57836 */ /* 0x000fe20000000000 */
[----:B------:R-:W-:Y:S01]  /*0dc0*/  LEA.HI R0, R0, R16, RZ, 0x6 ;  /* 0x0000001000007211 */ /* 0x000fe200078f30ff */
[----:B------:R-:W-:Y:S01]  /*0dd0*/  IMAD R10, R9, 0x10, R10 ;  /* 0x00000010090a7824 */ /* 0x000fe200078e020a */
[----:B------:R-:W-:Y:S01]  /*0de0*/  LOP3.LUT R12, R12, 0xfffffffc, RZ, 0xc0, !PT ;  /* 0xfffffffc0c0c7812 */ /* 0x000fe200078ec0ff */
[----:B------:R-:W-:Y:S01]  /*0df0*/  VIADD R212, R22, 0x60 ;  /* 0x0000006016d47836 */ /* 0x000fe20000000000 */
[----:B------:R-:W-:Y:S01]  /*0e00*/  LEA.HI R4, R4, R5, RZ, 0x1 ;  /* 0x0000000504047211 */ /* 0x000fe200078f08ff */
[----:B------:R-:W-:Y:S01]  /*0e10*/  IMAD.SHL.U32 R196, R214, 0x40, RZ ;  /* 0x00000040d6c47824 */ /* 0x000fe200078e00ff */
[----:B------:R-:W-:Y:S01]  /*0e20*/  IADD3 R3, R18, -R3, RZ ;  /* 0x8000000312037210 */ /* 0x000fe20007ffe0ff */
[----:B------:R-:W-:Y:S01]  /*0e30*/  IMAD.IADD R12, R16, 0x1, -R12 ;  /* 0x00000001100c7824 */ /* 0x000fe200078e0a0c */
[----:B------:R-:W-:Y:S01]  /*0e40*/  SHF.L.U32 R0, R0, 0x3, RZ ;  /* 0x0000000300007819 */ /* 0x000fe200000006ff */
[----:B------:R-:W-:Y:S01]  /*0e50*/  IMAD.SHL.U32 R195, R213, 0x40, RZ ;  /* 0x00000040d5c37824 */ /* 0x000fe200078e00ff */
[----:B------:R-:W-:Y:S01]  /*0e60*/  LOP3.LUT R4, R4, 0x1ffffffe, RZ, 0xc0, !PT ;  /* 0x1ffffffe04047812 */ /* 0x000fe200078ec0ff */
[----:B------:R-:W-:Y:S01]  /*0e70*/  IMAD R10, R3, 0x40, R10 ;  /* 0x00000040030a7824 */ /* 0x000fe200078e020a */
[----:B------:R-:W-:Y:S01]  /*0e80*/  LOP3.LUT R202, R0, 0xfffffe00, RZ, 0xc0, !PT ;  /* 0xfffffe0000ca7812 */ /* 0x000fe200078ec0ff */
[----:B------:R-:W-:Y:S01]  /*0e90*/  IMAD.SHL.U32 R3, R22, 0x40, RZ ;  /* 0x0000004016037824 */ /* 0x000fe200078e00ff */
[----:B------:R-:W-:Y:S01]  /*0ea0*/  SHF.R.S32.HI R9, RZ, 0x1f, R214 ;  /* 0x0000001fff097819 */ /* 0x000fe200000114d6 */
[----:B------:R-:W-:Y:S01]  /*0eb0*/  IMAD.IADD R4, R5, 0x1, -R4 ;  /* 0x0000000105047824 */ /* 0x000fe200078e0a04 */
[----:B------:R-:W-:Y:S01]  /*0ec0*/  SHF.R.S32.HI R0, RZ, 0x1f, R213 ;  /* 0x0000001fff007819 */ /* 0x000fe200000114d5 */
[----:B------:R-:W-:Y:S01]  /*0ed0*/  IMAD.SHL.U32 R194, R212, 0x40, RZ ;  /* 0x00000040d4c27824 */ /* 0x000fe200078e00ff */
[----:B------:R-:W-:Y:S01]  /*0ee0*/  SHF.R.S32.HI R11, RZ, 0x1f, R212 ;  /* 0x0000001fff0b7819 */ /* 0x000fe200000114d4 */
[----:B------:R-:W-:Y:S01]  /*0ef0*/  IMAD R4, R4, 0x8, R7 ;  /* 0x0000000804047824 */ /* 0x000fe200078e0207 */
[----:B------:R-:W-:Y:S01]  /*0f00*/  LEA.HI R6, R12, R12, RZ, 0x1 ;  /* 0x0000000c0c067211 */ /* 0x000fe200078f08ff */
[----:B------:R-:W-:Y:S01]  /*0f10*/  IMAD.SHL.U32 R18, R207, 0x4, RZ ;  /* 0x00000004cf127824 */ /* 0x000fe200078e00ff */
[----:B------:R-:W-:-:S02]  /*0f20*/  LEA.HI R9, R9, R214, RZ, 0x3 ;  /* 0x000000d609097211 */ /* 0x000fc400078f18ff */
[----:B------:R-:W-:Y:S01]  /*0f30*/  LEA.HI R0, R0, R213, RZ, 0x3 ;  /* 0x000000d500007211 */ /* 0x000fe200078f18ff */
[----:B------:R0:W-:Y:S01]  /*0f40*/  STL [R1+0x54], R4 ;  /* 0x0000540401007387 */ /* 0x0001e20000100800 */
[----:B------:R-:W-:Y:S01]  /*0f50*/  LEA.HI R11, R11, R212, RZ, 0x3 ;  /* 0x000000d40b0b7211 */ /* 0x000fe200078f18ff */
[----:B------:R-:W-:Y:S01]  /*0f60*/  IMAD.SHL.U32 R9, R9, 0x40, RZ ;  /* 0x0000004009097824 */ /* 0x000fe200078e00ff */
[----:B------:R-:W-:Y:S01]  /*0f70*/  LOP3.LUT R5, R6, 0x1ffffffe, RZ, 0xc0, !PT ;  /* 0x1ffffffe06057812 */ /* 0x000fe200078ec0ff */
[----:B------:R-:W-:Y:S01]  /*0f80*/  IMAD.SHL.U32 R0, R0, 0x40, RZ ;  /* 0x0000004000007824 */ /* 0x000fe200078e00ff */
[----:B------:R-:W-:Y:S01]  /*0f90*/  SHF.L.U32 R16, R207, 0x3, RZ ;  /* 0x00000003cf107819 */ /* 0x000fe200000006ff */
[----:B------:R-:W-:Y:S01]  /*0fa0*/  IMAD.SHL.U32 R11, R11, 0x40, RZ ;  /* 0x000000400b0b7824 */ /* 0x000fe200078e00ff */
[----:B------:R-:W-:Y:S01]  /*0fb0*/  LOP3.LUT R3, R3, 0x1c0, RZ, 0xc0, !PT ;  /* 0x000001c003037812 */ /* 0x000fe200078ec0ff */
[----:B------:R-:W-:Y:S01]  /*0fc0*/  IMAD.IADD R204, R12, 0x1, -R5 ;  /* 0x000000010ccc7824 */ /* 0x000fe200078e0a05 */
[----:B------:R-:W-:Y:S01]  /*0fd0*/  LOP3.LUT R196, R196, 0x1c0, RZ, 0xc0, !PT ;  /* 0x000001c0c4c47812 */ /* 0x000fe200078ec0ff */
[----:B------:R-:W-:Y:S01]  /*0fe0*/  IMAD.MOV.U32 R5, RZ, RZ, R13 ;  /* 0x000000ffff057224 */ /* 0x000fe200078e000d */
[----:B------:R-:W-:Y:S01]  /*0ff0*/  SHF.R.U32.HI R201, RZ, 0x3, R3 ;  /* 0x00000003ffc97819 */ /* 0x000fe20000011603 */
[----:B------:R-:W-:Y:S01]  /*1000*/  IMAD.MOV.U32 R6, RZ, RZ, R14 ;  /* 0x000000ffff067224 */ /* 0x000fe200078e000e */
[----:B------:R-:W-:Y:S01]  /*1010*/  LOP3.LUT R205, R3, 0x38, R16, 0xf8, !PT ;  /* 0x0000003803cd7812 */ /* 0x000fe200078ef810 */
[----:B------:R-:W-:Y:S01]  /*1020*/  STL [R1+0x50], R10 ;  /* 0x0000500a01007387 */ /* 0x000fe20000100800 */
[----:B------:R-:W-:Y:S01]  /*1030*/  LOP3.LUT R195, R195, 0x1c0, RZ, 0xc0, !PT ;  /* 0x000001c0c3c37812 */ /* 0x000fe200078ec0ff */
[----:B------:R-:W-:Y:S01]  /*1040*/  VIADD R185, R18, 0x20 ;  /* 0x0000002012b97836 */ /* 0x000fe20000000000 */
[----:B------:R-:W-:Y:S01]  /*1050*/  LOP3.LUT R194, R194, 0x1c0, RZ, 0xc0, !PT ;  /* 0x000001c0c2c27812 */ /* 0x000fe200078ec0ff */
[----:B------:R-:W-:Y:S01]  /*1060*/  IMAD R204, R204, 0x8, R10 ;  /* 0x00000008cccc7824 */ /* 0x000fe200078e020a */
[----:B------:R-:W-:-:S02]  /*1070*/  LOP3.LUT R3, R8, 0x7ffffffc, RZ, 0xc0, !PT ;  /* 0x7ffffffc08037812 */ /* 0x000fc400078ec0ff */
[----:B------:R-:W-:Y:S02]  /*1080*/  SHF.R.U32.HI R20, RZ, 0x3, R196 ;  /* 0x00000003ff147819 */ /* 0x000fe400000116c4 */
[--C-:B------:R-:W-:Y:S01]  /*1090*/  LOP3.LUT R13, R196, 0x38, R16.reuse, 0xf8, !PT ;  /* 0x00000038c40d7812 */ /* 0x100fe200078ef810 */
[----:B------:R-:W-:Y:S01]  /*10a0*/  IMAD.IADD R3, R236, 0x1, -R3 ;  /* 0x00000001ec037824 */ /* 0x000fe200078e0a03 */
[----:B------:R-:W-:Y:S02]  /*10b0*/  LOP3.LUT R200, R9, 0xfffffe00, RZ, 0xc0, !PT ;  /* 0xfffffe0009c87812 */ /* 0x000fe400078ec0ff */
[----:B------:R-:W-:Y:S01]  /*10c0*/  MOV R7, R15 ;  /* 0x0000000f00077202 */ /* 0x000fe20000000f00 */
[----:B------:R-:W-:Y:S01]  /*10d0*/  IMAD.SHL.U32 R197, R3, 0x2, RZ ;  /* 0x0000000203c57824 */ /* 0x000fe200078e00ff */
[----:B------:R-:W-:Y:S02]  /*10e0*/  SHF.R.U32.HI R14, RZ, 0x3, R195 ;  /* 0x00000003ff0e7819 */ /* 0x000fe400000116c3 */
[----:B0-----:R-:W-:Y:S01]  /*10f0*/  LOP3.LUT R4, R195, 0x38, R16, 0xf8, !PT ;  /* 0x00000038c3047812 */ /* 0x001fe200078ef810 */
[C---:B------:R-:W-:Y:S01]  /*1100*/  VIADD R232, R197.reuse, 0x10 ;  /* 0x00000010c5e87836 */ /* 0x040fe20000000000 */
[----:B------:R-:W-:Y:S01]  /*1110*/  LOP3.LUT R199, R0, 0xfffffe00, RZ, 0xc0, !PT ;  /* 0xfffffe0000c77812 */ /* 0x000fe200078ec0ff */
[C---:B------:R-:W-:Y:S01]  /*1120*/  VIADD R231, R197.reuse, 0x18 ;  /* 0x00000018c5e77836 */ /* 0x040fe20000000000 */
[----:B------:R-:W-:Y:S01]  /*1130*/  SHF.R.U32.HI R12, RZ, 0x3, R194 ;  /* 0x00000003ff0c7819 */ /* 0x000fe200000116c2 */
[C---:B------:R-:W-:Y:S01]  /*1140*/  VIADD R230, R197.reuse, 0x20 ;  /* 0x00000020c5e67836 */ /* 0x040fe20000000000 */
[----:B------:R-:W-:Y:S01]  /*1150*/  LOP3.LUT R15, R194, 0x38, R16, 0xf8, !PT ;  /* 0x00000038c20f7812 */ /* 0x000fe200078ef810 */
[----:B------:R-:W-:Y:S01]  /*1160*/  VIADD R229, R197, 0x28 ;  /* 0x00000028c5e57836 */ /* 0x000fe20000000000 */
[----:B------:R-:W-:Y:S01]  /*1170*/  LOP3.LUT R198, R11, 0xfffffe00, RZ, 0xc0, !PT ;  /* 0xfffffe000bc67812 */ /* 0x000fe200078ec0ff */
[C---:B------:R-:W-:Y:S01]  /*1180*/  VIADD R228, R197.reuse, 0x30 ;  /* 0x00000030c5e47836 */ /* 0x040fe20000000000 */
[----:B------:R-:W-:Y:S01]  /*1190*/  LOP3.LUT R13, R200, R13, R20, 0xf6, !PT ;  /* 0x0000000dc80d7212 */ /* 0x000fe200078ef614 */
[----:B------:R-:W-:Y:S01]  /*11a0*/  VIADD R226, R197, 0x40 ;  /* 0x00000040c5e27836 */ /* 0x000fe20000000000 */
[----:B------:R-:W-:Y:S01]  /*11b0*/  LOP3.LUT R4, R199, R4, R14, 0xf6, !PT ;  /* 0x00000004c7047212 */ /* 0x000fe200078ef60e */
[C---:B------:R-:W-:Y:S01]  /*11c0*/  VIADD R225, R197.reuse, 0x48 ;  /* 0x00000048c5e17836 */ /* 0x040fe20000000000 */
[----:B------:R-:W-:Y:S01]  /*11d0*/  LOP3.LUT R15, R198, R15, R12, 0xf6, !PT ;  /* 0x0000000fc60f7212 */ /* 0x000fe200078ef60c */
[----:B------:R-:W-:Y:S01]  /*11e0*/  VIADD R224, R197, 0x50 ;  /* 0x00000050c5e07836 */ /* 0x000fe20000000000 */
[----:B------:R-:W-:Y:S01]  /*11f0*/  LEA R8, R13, UR44, 0x1 ;  /* 0x0000002c0d087c11 */ /* 0x000fe2000f8e08ff */
[C---:B------:R-:W-:Y:S01]  /*1200*/  VIADD R223, R197.reuse, 0x58 ;  /* 0x00000058c5df7836 */ /* 0x040fe20000000000 */
[----:B------:R-:W-:Y:S01]  /*1210*/  LEA R3, R4, UR44, 0x1 ;  /* 0x0000002c04037c11 */ /* 0x000fe2000f8e08ff */
[----:B------:R-:W-:Y:S01]  /*1220*/  VIADD R222, R197, 0x60 ;  /* 0x00000060c5de7836 */ /* 0x000fe20000000000 */
[----:B------:R-:W-:Y:S01]  /*1230*/  LEA R0, R15, UR44, 0x1 ;  /* 0x0000002c0f007c11 */ /* 0x000fe2000f8e08ff */
[----:B------:R-:W-:Y:S01]  /*1240*/  STL [R1+0x48], R8 ;  /* 0x0000480801007387 */ /* 0x000fe20000100800 */
[C---:B------:R-:W-:Y:S01]  /*1250*/  IADD3 R233, R197.reuse, 0x8, RZ ;  /* 0x00000008c5e97810 */ /* 0x040fe20007ffe0ff */
[C---:B------:R-:W-:Y:S01]  /*1260*/  VIADD R220, R197.reuse, 0x70 ;  /* 0x00000070c5dc7836 */ /* 0x040fe20000000000 */
[C---:B------:R-:W-:Y:S01]  /*1270*/  IADD3 R227, R197.reuse, 0x38, RZ ;  /* 0x00000038c5e37810 */ /* 0x040fe20007ffe0ff */
[----:B------:R0:W-:Y:S01]  /*1280*/  STL [R1+0x44], R3 ;  /* 0x0000440301007387 */ /* 0x0001e20000100800 */
[----:B------:R-:W-:Y:S01]  /*1290*/  VIADD R219, R197, 0x78 ;  /* 0x00000078c5db7836 */ /* 0x000fe20000000000 */
[----:B------:R-:W-:-:S02]  /*12a0*/  IADD3 R187, R16, 0x40, RZ ;  /* 0x0000004010bb7810 */ /* 0x000fc40007ffe0ff */
[----:B------:R1:W-:Y:S01]  /*12b0*/  STL [R1+0x40], R0 ;  /* 0x0000400001007387 */ /* 0x0003e20000100800 */
[----:B------:R-:W-:Y:S02]  /*12c0*/  LOP3.LUT R205, R202, R205, R201, 0xf6, !PT ;  /* 0x000000cdcacd7212 */ /* 0x000fe400078ef6c9 */
[----:B------:R-:W-:Y:S02]  /*12d0*/  IADD3 R221, R197, 0x68, RZ ;  /* 0x00000068c5dd7810 */ /* 0x000fe40007ffe0ff */
[----:B------:R-:W-:Y:S02]  /*12e0*/  SHF.R.S32.HI R4, RZ, 0x1f, R231 ;  /* 0x0000001fff047819 */ /* 0x000fe400000114e7 */
[----:B0-----:R-:W-:Y:S02]  /*12f0*/  SHF.R.S32.HI R3, RZ, 0x1f, R233 ;  /* 0x0000001fff037819 */ /* 0x001fe400000114e9 */
[----:B------:R-:W-:Y:S02]  /*1300*/  SHF.R.S32.HI R3, RZ, 0x1f, R230 ;  /* 0x0000001fff037819 */ /* 0x000fe400000114e6 */
[----:B-1----:R-:W-:-:S02]  /*1310*/  SHF.R.S32.HI R0, RZ, 0x1f, R232 ;  /* 0x0000001fff007819 */ /* 0x002fc400000114e8 */
        /* <DEDUP_REMOVED lines=12> */
[----:B------:R-:W-:Y:S02]  /*13e0*/  LEA R203, R205, UR44, 0x1 ;  /* 0x0000002ccdcb7c11 */ /* 0x000fe4000f8e08ff */
[----:B------:R-:W-:Y:S02]  /*13f0*/  SHF.R.S32.HI R4, RZ, 0x1f, R222 ;  /* 0x0000001fff047819 */ /* 0x000fe400000114de */
[----:B------:R-:W-:Y:S02]  /*1400*/  SHF.R.S32.HI R3, RZ, 0x1f, R221 ;  /* 0x0000001fff037819 */ /* 0x000fe400000114dd */
[----:B------:R-:W-:Y:S02]  /*1410*/  SHF.R.S32.HI R0, RZ, 0x1f, R220 ;  /* 0x0000001fff007819 */ /* 0x000fe400000114dc */
[----:B------:R-:W-:-:S07]  /*1420*/  SHF.R.S32.HI R237, RZ, 0x1f, R219 ;  /* 0x0000001fffed7819 */ /* 0x000fce00000114db */
.L_x_9017:
[----:B0-2---:R-:W0:Y:S02]  /*1430*/  LDC.64 R8, c[0x0][0xc88] ;  /* 0x00032200ff087b82 */ /* 0x005e240000000a00 */
[----:B0-----:R-:W-:-:S05]  /*1440*/  IMAD.WIDE R8, R7, 0x4, R8 ;  /* 0x0000000407087825 */ /* 0x001fca00078e0208 */
[----:B------:R-:W2:Y:S01]  /*1450*/  LDG.E R209, desc[UR42][R8.64] ;  /* 0x0000002a08d17981 */ /* 0x000ea2000c1e1900 */
[----:B------:R-:W-:Y:S05]  /*1460*/  YIELD ;  /* 0x0000000000007946 */ /* 0x000fea0003800000 */
[----:B------:R-:W-:Y:S01]  /*1470*/  ULDC.64 UR4, c[0x0][0xa28] ;  /* 0x00028a0000047ab9 */ /* 0x000fe20000000a00 */
[----:B------:R-:W-:Y:S01]  /*1480*/  ULDC.64 UR8, c[0x0][0xa18] ;  /* 0x0002860000087ab9 */ /* 0x000fe20000000a00 */
[----:B------:R-:W-:Y:S01]  /*1490*/  ISETP.NE.U32.AND P1, PT, RZ, UR4, PT ;  /* 0x00000004ff007c0c */ /* 0x000fe2000bf25070 */
[----:B------:R-:W-:Y:S01]  /*14a0*/  ULDC.64 UR6, c[0x0][0xa08] ;  /* 0x0002820000067ab9 */ /* 0x000fe20000000a00 */
[----:B----4-:R-:W-:Y:S01]  /*14b0*/  IMAD.MOV.U32 R4, RZ, RZ, RZ ;  /* 0x000000ffff047224 */ /* 0x010fe200078e00ff */
[----:B------:R-:W-:-:S02]  /*14c0*/  ISETP.NE.U32.AND P0, PT, RZ, UR6, PT ;  /* 0x00000006ff007c0c */ /* 0x000fc4000bf05070 */
[----:B------:R-:W-:Y:S02]  /*14d0*/  ISETP.NE.AND.EX P1, PT, RZ, UR5, PT, P1 ;  /* 0x00000005ff007c0c */ /* 0x000fe4000bf25310 */
[----:B------:R-:W-:Y:S02]  /*14e0*/  ISETP.NE.AND.EX P0, PT, RZ, UR7, PT, P0 ;  /* 0x00000007ff007c0c */ /* 0x000fe4000bf05300 */
[----:B-----5:R-:W-:Y:S02]  /*14f0*/  MOV R28, RZ ;  /* 0x000000ff001c7202 */ /* 0x020fe40000000f00 */
[----:B--2---:R-:W-:Y:S01]  /*1500*/  SHF.R.S32.HI R234, RZ, 0x1f, R209 ;  /* 0x0000001fffea7819 */ /* 0x004fe200000114d1 */
[----:B------:R-:W-:-:S06]  /*1510*/  IMAD.SHL.U32 R210, R209, 0x4, RZ ;  /* 0x00000004d1d27824 */ /* 0x000fcc00078e00ff */
[C---:B------:R-:W-:Y:S02]  /*1520*/  @P1 LEA R10, P2, R209.reuse, UR4, 0x2 ;  /* 0x00000004d10a1c11 */ /* 0x040fe4000f8410ff */
[C-C-:B------:R-:W-:Y:S02]  /*1530*/  SHF.L.U64.HI R211, R209.reuse, 0x2, R234.reuse ;  /* 0x00000002d1d37819 */ /* 0x140fe400000102ea */
[----:B------:R-:W-:Y:S02]  /*1540*/  @P1 LEA.HI.X R11, R209, UR5, R234, 0x2, P2 ;  /* 0x00000005d10b1c11 */ /* 0x000fe400090f14ea */
[----:B------:R-:W-:Y:S01]  /*1550*/  ISETP.NE.U32.AND P2, PT, RZ, UR8, PT ;  /* 0x00000008ff007c0c */ /* 0x000fe2000bf45070 */
[----:B------:R-:W-:Y:S01]  /*1560*/  ULDC UR4, c[0x0][0x288] ;  /* 0x0000a20000047ab9 */ /* 0x000fe20000000800 */
[----:B------:R-:W-:Y:S01]  /*1570*/  IADD3 R12, P3, R210, UR6, RZ ;  /* 0x00000006d20c7c10 */ /* 0x000fe2000ff7e0ff */
[----:B------:R0:W5:Y:S01]  /*1580*/  @P1 LDG.E R4, desc[UR42][R10.64] ;  /* 0x0000002a0a041981 */ /* 0x000162000c1e1900 */
[----:B------:R-:W-:Y:S01]  /*1590*/  ISETP.NE.AND.EX P2, PT, RZ, UR9, PT, P2 ;  /* 0x00000009ff007c0c */ /* 0x000fe2000bf45320 */
[----:B------:R-:W-:Y:S01]  /*15a0*/  IMAD.U32 R192, RZ, RZ, UR4 ;  /* 0x00000004ffc07e24 */ /* 0x000fe2000f8e00ff */
[----:B------:R-:W-:Y:S01]  /*15b0*/  IADD3.X R13, R211, UR7, RZ, P3, !PT ;  /* 0x00000007d30d7c10 */ /* 0x000fe20009ffe4ff */
[----:B------:R-:W-:-:S04]  /*15c0*/  ULDC.64 UR4, c[0x0][0x418] ;  /* 0x0001060000047ab9 */ /* 0x000fc80000000a00 */
[----:B------:R0:W5:Y:S06]  /*15d0*/  @P0 LDG.E R28, desc[UR42][R12.64] ;  /* 0x0000002a0c1c0981 */ /* 0x00016c000c1e1900 */
[----:B------:R-:W-:-:S04]  /*15e0*/  @P2 IADD3 R8, P1, R210, UR8, RZ ;  /* 0x00000008d2082c10 */ /* 0x000fc8000ff3e0ff */
[----:B------:R-:W-:-:S05]  /*15f0*/  @P2 IADD3.X R9, R211, UR9, RZ, P1, !PT ;  /* 0x00000009d3092c10 */ /* 0x000fca0008ffe4ff */
        /* <DEDUP_REMOVED lines=10> */
[----:B0--3--:R-:W-:Y:S06]  /*16a0*/  @P2 BRA `(.L_x_8802) ;  /* 0x0000000000242947 */ /* 0x009fec0003800000 */
        /* <DEDUP_REMOVED lines=8> */
[----:B--2---:R-:W-:-:S07]  /*1730*/  IMAD.IADD R192, R3, 0x1, -R192 ;  /* 0x0000000103c07824 */ /* 0x004fce00078e0ac0 */
.L_x_8802:
[----:B------:R-:W-:Y:S01]  /*1740*/  ULDC.64 UR4, c[0x0][0xa20] ;  /* 0x0002880000047ab9 */ /* 0x000fe20000000a00 */
[C---:B------:R-:W-:Y:S02]  /*1750*/  LOP3.LUT R3, R6.reuse, 0xff000000, RZ, 0xc0, !PT ;  /* 0xff00000006037812 */ /* 0x040fe400078ec0ff */
[----:B------:R-:W-:Y:S02]  /*1760*/  ISETP.NE.U32.AND P1, PT, RZ, UR4, PT ;  /* 0x00000004ff007c0c */ /* 0x000fe4000bf25070 */
[C---:B------:R-:W-:Y:S02]  /*1770*/  LOP3.LUT R0, R6.reuse, 0xff0000, RZ, 0xc0, !PT ;  /* 0x00ff000006007812 */ /* 0x040fe400078ec0ff */
[----:B------:R-:W-:Y:S02]  /*1780*/  ISETP.NE.AND.EX P1, PT, RZ, UR5, PT, P1 ;  /* 0x00000005ff007c0c */ /* 0x000fe4000bf25310 */
[----:B------:R-:W-:Y:S02]  /*1790*/  SHF.R.U32.HI R3, RZ, 0x8, R3 ;  /* 0x00000008ff037819 */ /* 0x000fe40000011603 */
[----:B------:R-:W-:-:S02]  /*17a0*/  LOP3.LUT R206, R6, 0xffff, RZ, 0xc0, !PT ;  /* 0x0000ffff06ce7812 */ /* 0x000fc400078ec0ff */
[----:B------:R-:W-:-:S07]  /*17b0*/  LEA.HI R208, R0, R3, RZ, 0x10 ;  /* 0x0000000300d07211 */ /* 0x000fce00078f80ff */
[----:B------:R-:W-:Y:S05]  /*17c0*/  @!P1 BRA `(.L_x_8803) ;  /* 0x0000000000109947 */ /* 0x000fea0003800000 */
[----:B------:R-:W-:-:S04]  /*17d0*/  IADD3 R6, P0, R210, UR4, RZ ;  /* 0x00000004d2067c10 */ /* 0x000fc8000ff1e0ff */
[----:B------:R-:W-:-:S05]  /*17e0*/  IADD3.X R7, R211, UR5, RZ, P0, !PT ;  /* 0x00000005d3077c10 */ /* 0x000fca00087fe4ff */
[----:B------:R0:W5:Y:S01]  /*17f0*/  LDG.E R27, desc[UR42][R6.64] ;  /* 0x0000002a061b7981 */ /* 0x000162000c1e1900 */
[----:B------:R-:W-:Y:S05]  /*1800*/  BRA `(.L_x_8804) ;  /* 0x0000000000107947 */ /* 0x000fea0003800000 */
.L_x_8803:
[----:B------:R-:W-:Y:S05]  /*1810*/  @!P0 BRA `(.L_x_8804) ;  /* 0x00000000000c8947 */ /* 0x000fea0003800000 */
[----:B------:R-:W2:Y:S04]  /*1820*/  LDG.E R0, desc[UR42][R12.64] ;  /* 0x0000002a0c007981 */ /* 0x000ea8000c1e1900 */
[----:B------:R-:W2:Y:S02]  /*1830*/  LDG.E R27, desc[UR42][R12.64+0x4] ;  /* 0x0000042a0c1b7981 */ /* 0x000ea4000c1e1900 */
[----:B--2---:R-:W-:-:S07]  /*1840*/  IMAD.IADD R27, R27, 0x1, -R0 ;  /* 0x000000011b1b7824 */ /* 0x004fce00078e0a00 */
.L_x_8804:
        /* <DEDUP_REMOVED lines=9> */
[----:B------:R-:W-:Y:S02]  /*18e0*/  ISETP.NE.U32.AND P1, PT, RZ, UR4, PT ;  /* 0x00000004ff007c0c */ /* 0x000fe4000bf25070 */
[----:B-----5:R-:W-:Y:S02]  /*18f0*/  MOV R111, R27 ;  /* 0x0000001b006f7202 */ /* 0x020fe40000000f00 */
[----:B------:R-:W-:-:S13]  /*1900*/  ISETP.NE.AND.EX P1, PT, RZ, UR5, PT, P1 ;  /* 0x00000005ff007c0c */ /* 0x000fda000bf25310 */
[----:B------:R-:W-:-:S04]  /*1910*/  @P1 IADD3 R8, P2, R210, UR4, RZ ;  /* 0x00000004d2081c10 */ /* 0x000fc8000ff5e0ff */
[----:B------:R-:W-:-:S05]  /*1920*/  @P1 IADD3.X R9, R211, UR5, RZ, P2, !PT ;  /* 0x00000005d3091c10 */ /* 0x000fca00097fe4ff */
[----:B------:R3:W5:Y:S01]  /*1930*/  @P1 LDG.E R111, desc[UR42][R8.64] ;  /* 0x0000002a086f1981 */ /* 0x000762000c1e1900 */
[----:B-1----:R-:W-:Y:S01]  /*1940*/  ISETP.NE.AND P1, PT, R10, 0x1, PT ;  /* 0x000000010a00780c */ /* 0x002fe20003f25270 */
[----:B------:R-:W-:Y:S01]  /*1950*/  IMAD.SHL.U32 R190, R5, 0x80, RZ ;  /* 0x0000008005be7824 */ /* 0x000fe200078e00ff */
[----:B------:R-:W-:Y:S01]  /*1960*/  BSSY B0, `(.L_x_8805) ;  /* 0x0000035000007945 */ /* 0x000fe20003800000 */
[----:B------:R-:W-:Y:S01]  /*1970*/  IMAD.IADD R11, R27, 0x1, -R4 ;  /* 0x000000011b0b7824 */ /* 0x000fe200078e0a04 */
[----:B------:R-:W-:Y:S01]  /*1980*/  LOP3.LUT R217, R208, 0xff, RZ, 0xc0, !PT ;  /* 0x000000ffd0d97812 */ /* 0x000fe200078ec0ff */
[----:B------:R-:W-:Y:S01]  /*1990*/  VIADD R5, R190, 0x7f ;  /* 0x0000007fbe057836 */ /* 0x000fe20000000000 */
[----:B------:R-:W-:-:S07]  /*19a0*/  SHF.R.U32.HI R208, RZ, 0x10, R208 ;  /* 0x00000010ffd07819 */ /* 0x000fce00000116d0 */
[----:B------:R-:W1:Y:S08]  /*19b0*/  @P1 LDC R10, c[0x0][0x44c] ;  /* 0x00011300ff0a1b82 */ /* 0x000e700000000800 */
[----:B0-----:R-:W0:Y:S01]  /*19c0*/  @P1 LDC R7, c[0x0][0x450] ;  /* 0x00011400ff071b82 */ /* 0x001e220000000800 */
[----:B--2---:R-:W-:Y:S02]  /*19d0*/  @P0 IMAD.IADD R24, R3, 0x1, -R0 ;  /* 0x0000000103180824 */ /* 0x004fe400078e0a00 */
[----:B-1----:R-:W-:-:S04]  /*19e0*/  @P1 IMAD.HI.U32 R0, R5, R10, RZ ;  /* 0x0000000a05001227 */ /* 0x002fc800078e00ff */
[----:B------:R-:W-:Y:S01]  /*19f0*/  IMAD.IADD R193, R11, 0x1, R24 ;  /* 0x000000010bc17824 */ /* 0x000fe200078e0218 */
[----:B0-----:R-:W-:-:S04]  /*1a00*/  @P1 SHF.R.U32.HI R5, RZ, R7, R0 ;  /* 0x00000007ff051219 */ /* 0x001fc80000011600 */
[C---:B------:R-:W-:Y:S02]  /*1a10*/  IADD3 R124, R193.reuse, 0x80, -R192 ;  /* 0x00000080c17c7810 */ /* 0x040fe40007ffe8c0 */
[----:B------:R-:W-:-:S03]  /*1a20*/  IADD3 R0, R193, 0x7f, RZ ;  /* 0x0000007fc1007810 */ /* 0x000fc60007ffe0ff */
[----:B------:R-:W-:Y:S01]  /*1a30*/  IMAD.IADD R5, R124, 0x1, R5 ;  /* 0x000000017c057824 */ /* 0x000fe200078e0205 */
[----:B------:R-:W-:-:S04]  /*1a40*/  SHF.R.S32.HI R3, RZ, 0x1f, R0 ;  /* 0x0000001fff037819 */ /* 0x000fc80000011400 */
[----:B------:R-:W-:Y:S02]  /*1a50*/  SHF.R.S32.HI R4, RZ, 0x1f, R5 ;  /* 0x0000001fff047819 */ /* 0x000fe40000011405 */
[----:B------:R-:W-:Y:S01]  /*1a60*/  LEA.HI R3, R3, R0, RZ, 0x7 ;  /* 0x0000000003037211 */ /* 0x000fe200078f38ff */
[----:B------:R-:W-:Y:S01]  /*1a70*/  IMAD.MOV.U32 R0, RZ, RZ, RZ ;  /* 0x000000ffff007224 */ /* 0x000fe200078e00ff */
[----:B------:R-:W-:Y:S02]  /*1a80*/  LEA.HI R4, R4, R5, RZ, 0x7 ;  /* 0x0000000504047211 */ /* 0x000fe400078f38ff */
[----:B------:R-:W-:Y:S02]  /*1a90*/  SHF.R.S32.HI R125, RZ, 0x7, R3 ;  /* 0x00000007ff7d7819 */ /* 0x000fe40000011403 */
[----:B------:R-:W-:-:S04]  /*1aa0*/  SHF.R.S32.HI R4, RZ, 0x7, R4 ;  /* 0x00000007ff047819 */ /* 0x000fc80000011404 */
[----:B---3--:R-:W-:-:S04]  /*1ab0*/  VIMNMX R9, R125, R4, PT ;  /* 0x000000047d097248 */ /* 0x008fc80003fe0100 */
[----:B------:R-:W-:-:S13]  /*1ac0*/  ISETP.GE.AND P0, PT, R9, 0x1, PT ;  /* 0x000000010900780c */ /* 0x000fda0003f06270 */
        /* <DEDUP_REMOVED lines=30> */
.L_x_8806:
[----:B------:R-:W-:Y:S05]  /*1cb0*/  BSYNC B0 ;  /* 0x0000000000007941 */ /* 0x000fea0003800000 */
.L_x_8805:
[----:B------:R-:W-:-:S05]  /*1cc0*/  IMAD R3, R217, R0, RZ ;  /* 0x00000000d9037224 */ /* 0x000fca00078e02ff */
[C---:B------:R-:W-:Y:S02]  /*1cd0*/  VIADDMNMX R0, R3.reuse, R0, R9, PT ;  /* 0x0000000003007246 */ /* 0x040fe40003800109 */
[----:B------:R-:W-:-:S03]  /*1ce0*/  LEA R3, R3, -R11, 0x7 ;  /* 0x8000000b03037211 */ /* 0x000fc600078e38ff */
        /* <DEDUP_REMOVED lines=33> */
.L_x_8809:
[----:B------:R-:W-:Y:S05]  /*1f00*/  BSYNC B6 ;  /* 0x0000000000067941 */ /* 0x000fea0003800000 */
.L_x_8808:
        /* <DEDUP_REMOVED lines=20> */
.L_x_8811:
[----:B------:R-:W-:Y:S05]  /*2050*/  BSYNC B6 ;  /* 0x0000000000067941 */ /* 0x000fea0003800000 */
.L_x_8810:
[----:B------:R-:W-:Y:S01]  /*2060*/  ULDC.64 UR4, c[0x0][0x9f8] ;  /* 0x00027e0000047ab9 */ /* 0x000fe20000000a00 */
[----:B------:R-:W-:Y:S01]  /*2070*/  IMAD.MOV.U32 R0, RZ, RZ, R209 ;  /* 0x000000ffff007224 */ /* 0x000fe200078e00d1 */
[----:B------:R-:W-:Y:S01]  /*2080*/  ISETP.NE.U32.AND P0, PT, RZ, UR4, PT ;  /* 0x00000004ff007c0c */ /* 0x000fe2000bf05070 */
[----:B------:R-:W2:Y:S01]  /*2090*/  LDL.LU R20, [R1+0x10] ;  /* 0x0000100001147983 */ /* 0x000ea20000300800 */
[----:B------:R-:W0:Y:S02]  /*20a0*/  LDC.64 R102, c[0x0][0x300] ;  /* 0x0000c000ff667b82 */ /* 0x000e240000000a00 */
[----:B------:R-:W-:Y:S01]  /*20b0*/  ISETP.NE.AND.EX P0, PT, RZ, UR5, PT, P0 ;  /* 0x00000005ff007c0c */ /* 0x000fe2000bf05300 */
[----:B------:R-:W1:Y:S01]  /*20c0*/  S2R R30, SR_TID.X ;  /* 0x00000000001e7919 */ /* 0x000e620000002100 */
[----:B------:R-:W-:-:S04]  /*20d0*/  IMAD.IADD R47, R28, 0x1, R27 ;  /* 0x000000011c2f7824 */ /* 0x000fc800078e021b */
[----:B------:R-:W3:Y:S07]  /*20e0*/  LDC R33, c[0x0][0x3f4] ;  /* 0x0000fd00ff217b82 */ /* 0x000eee0000000800 */
[----:B------:R-:W-:-:S04]  /*20f0*/  @P0 IADD3 R4, P1, R210, UR4, RZ ;  /* 0x00000004d2040c10 */ /* 0x000fc8000ff3e0ff */
[----:B------:R-:W-:Y:S01]  /*2100*/  @P0 IADD3.X R5, R211, UR5, RZ, P1, !PT ;  /* 0x00000005d3050c10 */ /* 0x000fe20008ffe4ff */
[----:B------:R-:W-:-:S04]  /*2110*/  ULDC.64 UR4, c[0x0][0xa08] ;  /* 0x0002820000047ab9 */ /* 0x000fc80000000a00 */
[----:B------:R4:W2:Y:S01]  /*2120*/  @P0 LDG.E R0, desc[UR42][R4.64] ;  /* 0x0000002a04000981 */ /* 0x0008a2000c1e1900 */
[----:B------:R-:W-:Y:S01]  /*2130*/  SHF.R.S32.HI R39, RZ, 0x1f, R47 ;  /* 0x0000001fff277819 */ /* 0x000fe2000001142f */
[-C--:B0-----:R-:W-:Y:S01]  /*2140*/  IMAD.WIDE.U32 R6, R47, R102.reuse, RZ ;  /* 0x000000662f067225 */ /* 0x081fe200078e00ff */
[----:B------:R-:W-:Y:S02]  /*2150*/  ISETP.NE.U32.AND P0, PT, RZ, UR4, PT ;  /* 0x00000004ff007c0c */ /* 0x000fe4000bf05070 */
[----:B------:R-:W-:Y:S01]  /*2160*/  SHF.R.U32.HI R32, RZ, 0x3, R196 ;  /* 0x00000003ff207819 */ /* 0x000fe200000116c4 */
[-C--:B------:R-:W-:Y:S01]  /*2170*/  IMAD R8, R39, R102.reuse, RZ ;  /* 0x0000006627087224 */ /* 0x080fe200078e02ff */
[----:B------:R-:W-:Y:S01]  /*2180*/  ISETP.NE.AND.EX P0, PT, RZ, UR5, PT, P0 ;  /* 0x00000005ff007c0c */ /* 0x000fe2000bf05300 */
[----:B------:R-:W-:Y:S01]  /*2190*/  ULDC.64 UR4, c[0x0][0x308] ;  /* 0x0000c20000047ab9 */ /* 0x000fe20000000a00 */
[----:B---3--:R-:W-:Y:S01]  /*21a0*/  ISETP.GE.AND P2, PT, R16, R33, PT ;  /* 0x000000211000720c */ /* 0x008fe20003f46270 */
[----:B------:R-:W-:Y:S01]  /*21b0*/  IMAD R3, R47, R103, R8 ;  /* 0x000000672f037224 */ /* 0x000fe200078e0208 */
[----:B-1----:R-:W-:Y:S01]  /*21c0*/  SHF.R.U32.HI R30, RZ, 0x7, R30 ;  /* 0x00000007ff1e7819 */ /* 0x002fe2000001161e */
[----:B------:R-:W-:Y:S01]  /*21d0*/  IMAD.SHL.U32 R34, R22, 0x40, RZ ;  /* 0x0000004016227824 */ /* 0x000fe200078e00ff */
[----:B------:R-:W-:Y:S01]  /*21e0*/  SHF.R.U32.HI R29, RZ, 0x3, R195 ;  /* 0x00000003ff1d7819 */ /* 0x000fe200000116c3 */
[----:B------:R-:W-:Y:S01]  /*21f0*/  IMAD.SHL.U32 R92, R102, 0x20, RZ ;  /* 0x00000020665c7824 */ /* 0x000fe200078e00ff */
[----:B------:R-:W-:Y:S01]  /*2200*/  IADD3 R7, R7, R3, RZ ;  /* 0x0000000307077210 */ /* 0x000fe20007ffe0ff */
[----:B------:R-:W-:Y:S01]  /*2210*/  IMAD.WIDE.U32 R44, R22, R102, R16 ;  /* 0x00000066162c7225 */ /* 0x000fe200078e0010 */
[----:B------:R-:W-:-:S02]  /*2220*/  ISETP.NE.AND P6, PT, R30, 0x1, PT ;  /* 0x000000011e00780c */ /* 0x000fc40003fc5270 */
[----:B-----5:R-:W-:Y:S01]  /*2230*/  SHF.R.S32.HI R31, RZ, 0x1f, R111 ;  /* 0x0000001fff1f7819 */ /* 0x020fe2000001146f */
[----:B----4-:R-:W-:Y:S01]  /*2240*/  IMAD.WIDE.U32 R4, R206, UR4, R6 ;  /* 0x00000004ce047c25 */ /* 0x010fe2000f8e0006 */
[----:B------:R-:W-:Y:S01]  /*2250*/  SHF.L.U64.HI R93, R102, 0x5, R103 ;  /* 0x00000005665d7819 */ /* 0x000fe20000010267 */
[----:B------:R-:W0:Y:S01]  /*2260*/  LDC.64 R6, c[0x0][0x3f8] ;  /* 0x0000fe00ff067b82 */ /* 0x000e220000000a00 */
[----:B------:R-:W-:Y:S01]  /*2270*/  IADD3 R122, R30, 0x8, RZ ;  /* 0x000000081e7a7810 */ /* 0x000fe20007ffe0ff */
[----:B------:R-:W-:Y:S01]  /*2280*/  IMAD R5, R206, UR5, R5 ;  /* 0x00000005ce057c24 */ /* 0x000fe2000f8e0205 */
[----:B------:R-:W-:Y:S01]  /*2290*/  ULDC.64 UR4, c[0x0][0x310] ;  /* 0x0000c40000047ab9 */ /* 0x000fe20000000a00 */
[----:B------:R-:W-:Y:S01]  /*22a0*/  IMAD.WIDE.U32 R126, R22, R102, R92 ;  /* 0x00000066167e7225 */ /* 0x000fe200078e005c */
[C---:B------:R-:W-:Y:S02]  /*22b0*/  SHF.L.U64.HI R30, R102.reuse, 0x6, R103 ;  /* 0x00000006661e7819 */ /* 0x040fe40000010267 */
[----:B------:R-:W-:Y:S01]  /*22c0*/  SHF.R.S32.HI R116, RZ, 0x1f, R214 ;  /* 0x0000001fff747819 */ /* 0x000fe200000114d6 */
[----:B------:R-:W-:Y:S01]  /*22d0*/  IMAD.SHL.U32 R123, R102, 0x80, RZ ;  /* 0x00000080667b7824 */ /* 0x000fe200078e00ff */
[----:B------:R-:W-:-:S02]  /*22e0*/  SHF.R.S32.HI R115, RZ, 0x1f, R213 ;  /* 0x0000001fff737819 */ /* 0x000fc400000114d5 */
[----:B------:R-:W-:Y:S01]  /*22f0*/  SHF.R.S32.HI R114, RZ, 0x1f, R212 ;  /* 0x0000001fff727819 */ /* 0x000fe200000114d4 */
[-C--:B0-----:R-:W-:Y:S01]  /*2300*/  IMAD.WIDE.U32 R96, R22, R6.reuse, R18 ;  /* 0x0000000616607225 */ /* 0x081fe200078e0012 */
[C-C-:B------:R-:W-:Y:S02]  /*2310*/  SHF.L.U64.HI R15, R6.reuse, 0x6, R7.reuse ;  /* 0x00000006060f7819 */ /* 0x140fe40000010207 */
[----:B------:R-:W-:Y:S01]  /*2320*/  SHF.L.U64.HI R14, R6, 0x7, R7 ;  /* 0x00000007060e7819 */ /* 0x000fe20000010207 */
[----:B------:R-:W-:-:S04]  /*2330*/  IMAD.WIDE.U32 R94, R22, R6, R16 ;  /* 0x00000006165e7225 */ /* 0x000fc800078e0010 */
[----:B------:R-:W-:Y:S02]  /*2340*/  IMAD R12, R31, R6, RZ ;  /* 0x000000061f0c7224 */ /* 0x000fe400078e02ff */
[C---:B------:R-:W-:Y:S02]  /*2350*/  IMAD.SHL.U32 R13, R6.reuse, 0x20, RZ ;  /* 0x00000020060d7824 */ /* 0x040fe400078e00ff */
        /* <DEDUP_REMOVED lines=10> */
[----:B------:R-:W-:-:S02]  /*2400*/  IMAD.WIDE.U32 R100, R99, UR4, R4 ;  /* 0x0000000463647c25 */ /* 0x000fc4000f8e0004 */
[----:B------:R-:W0:Y:S01]  /*2410*/  LDC.64 R4, c[0x0][0x408] ;  /* 0x00010200ff047b82 */ /* 0x000e220000000a00 */
[----:B------:R-:W-:Y:S01]  /*2420*/  IADD3.X R47, R218, R39, RZ, P0, !PT ;  /* 0x00000027da2f7210 */ /* 0x000fe200007fe4ff */
[----:B------:R-:W-:Y:S01]  /*2430*/  IMAD R0, R3, UR4, RZ ;  /* 0x0000000403007c24 */ /* 0x000fe2000f8e02ff */
[C---:B------:R-:W-:Y:S02]  /*2440*/  IADD3 R39, P0, R100.reuse, R44, RZ ;  /* 0x0000002c64277210 */ /* 0x040fe40007f1e0ff */
[----:B------:R-:W-:Y:S01]  /*2450*/  IADD3 R42, P4, R100, 0x40, RZ ;  /* 0x00000040642a7810 */ /* 0x000fe20007f9e0ff */
[----:B------:R-:W-:Y:S01]  /*2460*/  IMAD R41, R99, UR5, R0 ;  /* 0x0000000563297c24 */ /* 0x000fe2000f8e0200 */
[----:B------:R-:W-:Y:S05]  /*2470*/  @!P6 WARPSYNC.ALL ;  /* 0x000000000000e948 */ /* 0x000fea0003800000 */
[----:B------:R-:W-:Y:S01]  /*2480*/  ULDC.64 UR4, c[0x0][0x330] ;  /* 0x0000cc0000047ab9 */ /* 0x000fe20000000a00 */
[----:B------:R-:W-:Y:S01]  /*2490*/  IMAD.IADD R41, R101, 0x1, R41 ;  /* 0x0000000165297824 */ /* 0x000fe200078e0229 */
[----:B------:R-:W-:Y:S01]  /*24a0*/  @!P6 BAR.SYNC.DEFER_BLOCKING 0x9, 0x100 ;  /* 0x024400000000eb1d */ /* 0x000fe20000010000 */
[----:B------:R-:W-:Y:S01]  /*24b0*/  IMAD.WIDE.U32 R8, R206, UR4, R16 ;  /* 0x00000004ce087c25 */ /* 0x000fe2000f8e0010 */
[----:B------:R-:W-:-:S03]  /*24c0*/  IADD3 R43, P3, R39, 0x40, RZ ;  /* 0x00000040272b7810 */ /* 0x000fc60007f7e0ff */
[----:B------:R-:W-:Y:S01]  /*24d0*/  IMAD R9, R206, UR5, R9 ;  /* 0x00000005ce097c24 */ /* 0x000fe2000f8e0209 */
[----:B------:R-:W-:Y:S01]  /*24e0*/  ULDC.64 UR4, c[0x0][0x338] ;  /* 0x0000ce0000047ab9 */ /* 0x000fe20000000a00 */
[----:B------:R-:W-:Y:S02]  /*24f0*/  IMAD.X R107, RZ, RZ, R41, P4 ;  /* 0x000000ffff6b7224 */ /* 0x000fe400020e0629 */
[----:B------:R-:W-:Y:S01]  /*2500*/  IMAD R0, R3, UR4, RZ ;  /* 0x0000000403007c24 */ /* 0x000fe2000f8e02ff */
[----:B------:R-:W-:Y:S01]  /*2510*/  SEL R3, R33, RZ, P2 ;  /* 0x000000ff21037207 */ /* 0x000fe20001000000 */
[----:B0-----:R-:W-:-:S04]  /*2520*/  IMAD.WIDE.U32 R88, R22, R4, R16 ;  /* 0x0000000416587225 */ /* 0x001fc800078e0010 */
[C---:B------:R-:W-:Y:S02]  /*2530*/  IMAD R109, R99.reuse, UR5, R0 ;  /* 0x00000005636d7c24 */ /* 0x040fe4000f8e0200 */
[----:B------:R-:W-:Y:S02]  /*2540*/  IMAD R0, R218, R6, RZ ;  /* 0x00000006da007224 */ /* 0x000fe400078e02ff */
[----:B------:R-:W-:Y:S01]  /*2550*/  IMAD.WIDE.U32 R98, R99, UR4, R8 ;  /* 0x0000000463627c25 */ /* 0x000fe2000f8e0008 */
[----:B------:R-:W-:Y:S02]  /*2560*/  ULDC UR4, c[0x0][0x2f4] ;  /* 0x0000bd0000047ab9 */ /* 0x000fe40000000800 */
[----:B------:R-:W-:Y:S01]  /*2570*/  ISETP.GE.AND P2, PT, R16, UR4, PT ;  /* 0x0000000410007c0c */ /* 0x000fe2000bf46270 */
[----:B------:R-:W-:Y:S02]  /*2580*/  IMAD R9, R22, R7, R0 ;  /* 0x0000000716097224 */ /* 0x000fe400078e0200 */
[----:B------:R-:W-:-:S02]  /*2590*/  IMAD R0, R218, R4, RZ ;  /* 0x00000004da007224 */ /* 0x000fc400078e02ff */
[----:B------:R-:W-:Y:S02]  /*25a0*/  IMAD.IADD R3, R16, 0x1, R3 ;  /* 0x0000000110037824 */ /* 0x000fe400078e0203 */
[C---:B------:R-:W-:Y:S02]  /*25b0*/  IMAD R11, R22.reuse, R5, R0 ;  /* 0x00000005160b7224 */ /* 0x040fe400078e0200 */
[----:B------:R-:W-:Y:S01]  /*25c0*/  IMAD.IADD R97, R97, 0x1, R9 ;  /* 0x0000000161617824 */ /* 0x000fe200078e0209 */
[----:B------:R-:W-:Y:S01]  /*25d0*/  SHF.R.S32.HI R0, RZ, 0x1f, R3 ;  /* 0x0000001fff007819 */ /* 0x000fe20000011403 */
[----:B------:R-:W-:Y:S01]  /*25e0*/  IMAD.IADD R95, R9, 0x1, R95 ;  /* 0x00000001095f7824 */ /* 0x000fe200078e025f */
[----:B------:R-:W-:Y:S01]  /*25f0*/  IADD3 R89, R11, R89, RZ ;  /* 0x000000590b597210 */ /* 0x000fe20007ffe0ff */
[----:B------:R-:W-:Y:S01]  /*2600*/  IMAD.WIDE.U32 R90, R22, R4, R18 ;  /* 0x00000004165a7225 */ /* 0x000fe200078e0012 */
[CC--:B------:R-:W-:Y:S02]  /*2610*/  LEA.HI R8, R0.reuse, R3.reuse, RZ, 0x6 ;  /* 0x0000000300087211 */ /* 0x0c0fe400078f30ff */
[----:B------:R-:W-:Y:S01]  /*2620*/  LEA.HI R105, R0, R3, RZ, 0x3 ;  /* 0x0000000300697211 */ /* 0x000fe200078f18ff */
[----:B------:R-:W-:Y:S01]  /*2630*/  IMAD.IADD R91, R91, 0x1, R11 ;  /* 0x000000015b5b7824 */ /* 0x000fe200078e020b */
[----:B------:R-:W-:Y:S01]  /*2640*/  SHF.L.U32 R11, R6, 0x7, RZ ;  /* 0x00000007060b7819 */ /* 0x000fe200000006ff */
[----:B------:R-:W-:Y:S01]  /*2650*/  IMAD.SHL.U32 R8, R8, 0x80, RZ ;  /* 0x0000008008087824 */ /* 0x000fe200078e00ff */
[----:B------:R-:W-:Y:S01]  /*2660*/  LOP3.LUT R0, R105, 0x38, RZ, 0xc0, !PT ;  /* 0x0000003869007812 */ /* 0x000fe200078ec0ff */
[----:B------:R-:W-:Y:S01]  /*2670*/  IMAD.WIDE.U32 R96, R111, R6, R96 ;  /* 0x000000066f607225 */ /* 0x000fe200078e0060 */
[----:B------:R-:W-:-:S02]  /*2680*/  LOP3.LUT R3, R196, 0x38, R105, 0xf8, !PT ;  /* 0x00000038c4037812 */ /* 0x000fc400078ef869 */
[----:B------:R-:W-:Y:S01]  /*2690*/  LOP3.LUT R9, R195, 0x38, R105, 0xf8, !PT ;  /* 0x00000038c3097812 */ /* 0x000fe200078ef869 */
[C---:B------:R-:W-:Y:S01]  /*26a0*/  IMAD.WIDE.U32 R94, R111.reuse, R6, R94 ;  /* 0x000000066f5e7225 */ /* 0x040fe200078e005e */
[----:B------:R-:W-:Y:S02]  /*26b0*/  LOP3.LUT R10, R194, 0x38, R105, 0xf8, !PT ;  /* 0x00000038c20a7812 */ /* 0x000fe400078ef869 */
[----:B------:R-:W-:Y:S01]  /*26c0*/  LOP3.LUT R0, R0, 0x1c0, R34, 0xf8, !PT ;  /* 0x000001c000007812 */ /* 0x000fe200078ef822 */
[----:B------:R-:W-:Y:S01]  /*26d0*/  IMAD.WIDE.U32 R90, R111, R4, R90 ;  /* 0x000000046f5a7225 */ /* 0x000fe200078e005a */
[----:B------:R-:W-:Y:S02]  /*26e0*/  LOP3.LUT R21, R8, 0xffffe000, RZ, 0xc0, !PT ;  /* 0xffffe00008157812 */ /* 0x000fe400078ec0ff */
[----:B------:R-:W-:Y:S01]  /*26f0*/  LOP3.LUT R3, R3, R32, RZ, 0x3c, !PT ;  /* 0x0000002003037212 */ /* 0x000fe200078e3cff */
[----:B------:R-:W-:Y:S01]  /*2700*/  IMAD.WIDE.U32 R88, R111, R4, R88 ;  /* 0x000000046f587225 */ /* 0x000fe200078e0058 */
[----:B------:R-:W-:-:S02]  /*2710*/  LOP3.LUT R28, R9, R29, RZ, 0x3c, !PT ;  /* 0x0000001d091c7212 */ /* 0x000fc400078e3cff */
[----:B------:R-:W-:Y:S01]  /*2720*/  LOP3.LUT R10, R10, R20, RZ, 0x3c, !PT ;  /* 0x000000140a0a7212 */ /* 0x000fe200078e3cff */
[----:B------:R-:W-:Y:S01]  /*2730*/  IMAD.IADD R36, R97, 0x1, R37 ;  /* 0x0000000161247824 */ /* 0x000fe200078e0225 */
[----:B------:R-:W-:Y:S01]  /*2740*/  LOP3.LUT R0, R0, R201, RZ, 0x3c, !PT ;  /* 0x000000c900007212 */ /* 0x000fe200078e3cff */
[----:B------:R-:W-:Y:S01]  /*2750*/  IMAD.SHL.U32 R33, R33, 0x2, RZ ;  /* 0x0000000221217824 */ /* 0x000fe200078e00ff */
[-C--:B------:R-:W-:Y:S01]  /*2760*/  IADD3 R29, R3, R21.reuse, R200 ;  /* 0x00000015031d7210 */ /* 0x080fe20007ffe0c8 */
[----:B------:R-:W-:Y:S01]  /*2770*/  IMAD R3, R218, R102, RZ ;  /* 0x00000066da037224 */ /* 0x000fe200078e02ff */
[-C--:B------:R-:W-:Y:S01]  /*2780*/  IADD3 R28, R28, R21.reuse, R199 ;  /* 0x000000151c1c7210 */ /* 0x080fe20007ffe0c7 */
[----:B------:R-:W-:Y:S01]  /*2790*/  IMAD.IADD R37, R37, 0x1, R95 ;  /* 0x0000000125257824 */ /* 0x000fe200078e025f */
[----:B------:R-:W-:Y:S01]  /*27a0*/  IADD3 R27, R10, R21, R198 ;  /* 0x000000150a1b7210 */ /* 0x000fe20007ffe0c6 */
[----:B------:R-:W-:Y:S01]  /*27b0*/  IMAD R35, R22, R103, R3 ;  /* 0x0000006716237224 */ /* 0x000fe200078e0203 */
[----:B------:R-:W-:Y:S01]  /*27c0*/  IADD3 R21, R0, R21, R202 ;  /* 0x0000001500157210 */ /* 0x000fe20007ffe0ca */
[----:B------:R-:W-:Y:S01]  /*27d0*/  IMAD R0, R31, R4, RZ ;  /* 0x000000041f007224 */ /* 0x000fe200078e02ff */
[----:B------:R-:W-:Y:S01]  /*27e0*/  SHF.L.U64.HI R20, R6, 0x5, R7 ;  /* 0x0000000506147819 */ /* 0x000fe20000010207 */
[C---:B------:R-:W-:Y:S01]  /*27f0*/  IMAD.SHL.U32 R7, R4.reuse, 0x20, RZ ;  /* 0x0000002004077824 */ /* 0x040fe200078e00ff */
[C-C-:B------:R-:W-:Y:S01]  /*2800*/  SHF.L.U64.HI R10, R4.reuse, 0x5, R5.reuse ;  /* 0x00000005040a7819 */ /* 0x140fe20000010205 */
[----:B------:R-:W-:Y:S01]  /*2810*/  IMAD R49, R111, R5, R0 ;  /* 0x000000056f317224 */ /* 0x000fe200078e0200 */
[C-C-:B------:R-:W-:Y:S01]  /*2820*/  SHF.L.U64.HI R9, R4.reuse, 0x6, R5.reuse ;  /* 0x0000000604097819 */ /* 0x140fe20000010205 */
[C---:B------:R-:W-:Y:S01]  /*2830*/  IMAD.SHL.U32 R6, R4.reuse, 0x40, RZ ;  /* 0x0000004004067824 */ /* 0x040fe200078e00ff */
[C---:B------:R-:W-:Y:S01]  /*2840*/  SHF.L.U64.HI R8, R4.reuse, 0x7, R5 ;  /* 0x0000000704087819 */ /* 0x040fe20000010205 */
[----:B------:R-:W-:Y:S01]  /*2850*/  IMAD.SHL.U32 R5, R4, 0x80, RZ ;  /* 0x0000008004057824 */ /* 0x000fe200078e00ff */
[----:B------:R-:W-:Y:S01]  /*2860*/  IADD3 R3, P1, R92, R126, RZ ;  /* 0x0000007e5c037210 */ /* 0x000fe20007f3e0ff */
[----:B------:R-:W-:Y:S01]  /*2870*/  IMAD.IADD R4, R35, 0x1, R127 ;  /* 0x0000000123047824 */ /* 0x000fe200078e027f */
[----:B------:R-:W-:Y:S01]  /*2880*/  SHF.L.U64.HI R0, R102, 0x7, R103 ;  /* 0x0000000766007819 */ /* 0x000fe20000010267 */
[----:B------:R-:W-:Y:S01]  /*2890*/  IMAD.IADD R34, R45, 0x1, R35 ;  /* 0x000000012d227824 */ /* 0x000fe200078e0223 */
[----:B------:R-:W-:Y:S01]  /*28a0*/  LOP3.LUT R40, R105, 0xfffffff8, RZ, 0xc0, !PT ;  /* 0xfffffff869287812 */ /* 0x000fe200078ec0ff */
[----:B------:R-:W-:Y:S01]  /*28b0*/  IMAD.X R31, R4, 0x1, R93, P1 ;  /* 0x00000001041f7824 */ /* 0x000fe200008e065d */
[----:B------:R-:W-:Y:S01]  /*28c0*/  IADD3 R32, P1, R3, R92, RZ ;  /* 0x0000005c03207210 */ /* 0x000fe20007f3e0ff */
[----:B------:R-:W-:Y:S01]  /*28d0*/  IMAD.X R103, R34, 0x1, R41, P0 ;  /* 0x0000000122677824 */ /* 0x000fe200000e0629 */
[----:B------:R-:W-:Y:S01]  /*28e0*/  IADD3 R38, R91, R49, RZ ;  /* 0x000000315b267210 */ /* 0x000fe20007ffe0ff */
[----:B------:R-:W-:Y:S01]  /*28f0*/  IMAD.IADD R104, R49, 0x1, R89 ;  /* 0x0000000131687824 */ /* 0x000fe200078e0259 */
[----:B------:R-:W-:Y:S01]  /*2900*/  SHF.R.S32.HI R105, RZ, 0x3, R105 ;  /* 0x00000003ff697819 */ /* 0x000fe20000011469 */
[----:B------:R-:W-:Y:S01]  /*2910*/  IMAD.X R35, R31, 0x1, R93, P1 ;  /* 0x000000011f237824 */ /* 0x000fe200008e065d */
[----:B------:R-:W-:Y:S01]  /*2920*/  ISETP.GE.AND P1, PT, R187, UR4, PT ;  /* 0x00000004bb007c0c */ /* 0x000fe2000bf26270 */
[----:B------:R-:W-:Y:S01]  /*2930*/  IMAD.IADD R109, R99, 0x1, R109 ;  /* 0x00000001636d7824 */ /* 0x000fe200078e026d */
[----:B------:R-:W-:-:S02]  /*2940*/  SHF.R.S32.HI R106, RZ, 0x1f, R40 ;  /* 0x0000001fff6a7819 */ /* 0x000fc40000011428 */
[----:B------:R-:W-:-:S09]  /*2950*/  IADD3.X R108, RZ, R103, RZ, P3, !PT ;  /* 0x00000067ff6c7210 */ /* 0x000fd20001ffe4ff */
.L_x_8897:
[----:B------:R-:W2:Y:S01]  /*2960*/  LDL.LU R48, [R1+0x10] ;  /* 0x0000100001307983 */ /* 0x000ea20000300800 */
[----:B------:R-:W-:Y:S01]  /*2970*/  VIADD R26, R26, 0xffffffff ;  /* 0xffffffff1a1a7836 */ /* 0x000fe20000000000 */
[----:B------:R-:W0:Y:S01]  /*2980*/  LDC R121, c[0x0][0x3f4] ;  /* 0x0000fd00ff797b82 */ /* 0x000e220000000800 */
[----:B------:R-:W-:Y:S01]  /*2990*/  IMAD R49, R23, 0x4000, R205 ;  /* 0x0000400017317824 */ /* 0x000fe200078e02cd */
        /* <DEDUP_REMOVED lines=15> */
[----:B------:R-:W-:Y:S02]  /*2a90*/  IMAD R49, R48, R123, R49 ;  /* 0x0000007b30317224 */ /* 0x000fe400078e0231 */
[----:B------:R-:W-:-:S02]  /*2aa0*/  IMAD R113, R26, -0x80, R24 ;  /* 0xffffff801a717824 */ /* 0x000fc400078e0218 */
[----:B------:R-:W-:-:S03]  /*2ab0*/  IMAD.WIDE.U32 R118, R123, R26, RZ ;  /* 0x0000001a7b767225 */ /* 0x000fc600078e00ff */
[----:B------:R-:W-:Y:S01]  /*2ac0*/  VIMNMX R113, R113, 0x80, PT ;  /* 0x0000008071717848 */ /* 0x000fe20003fe0100 */
[C---:B------:R-:W-:Y:S01]  /*2ad0*/  IMAD R117, R48.reuse, R11, R50 ;  /* 0x0000000b30757224 */ /* 0x040fe200078e0232 */
[----:B------:R-:W-:Y:S01]  /*2ae0*/  IADD3 R120, R119, R49, RZ ;  /* 0x0000003177787210 */ /* 0x000fe20007ffe0ff */
[----:B------:R-:W-:Y:S02]  /*2af0*/  IMAD R51, R48, R5, R51 ;  /* 0x0000000530337224 */ /* 0x000fe400078e0233 */
        /* <DEDUP_REMOVED lines=33> */
.L_x_8816:
[----:B------:R-:W-:Y:S05]  /*2d10*/  BSYNC B1 ;  /* 0x0000000000017941 */ /* 0x000fea0003800000 */
.L_x_8815:
[----:B------:R-:W-:Y:S01]  /*2d20*/  ISETP.GE.AND P4, PT, R214, R113, PT ;  /* 0x00000071d600720c */ /* 0x000fe20003f86270 */
[----:B0----5:R-:W-:Y:S01]  /*2d30*/  IMAD.MOV.U32 R49, RZ, RZ, R77 ;  /* 0x000000ffff317224 */ /* 0x021fe200078e004d */
[----:B------:R-:W-:Y:S01]  /*2d40*/  MOV R48, R76 ;  /* 0x0000004c00307202 */ /* 0x000fe20000000f00 */
[----:B------:R-:W-:Y:S01]  /*2d50*/  IMAD.MOV.U32 R50, RZ, RZ, R84 ;  /* 0x000000ffff327224 */ /* 0x000fe200078e0054 */
[----:B------:R-:W-:Y:S01]  /*2d60*/  BSSY B1, `(.L_x_8817) ;  /* 0x0000024000017945 */ /* 0x000fe20003800000 */
        /* <DEDUP_REMOVED lines=35> */
.L_x_8818:
[----:B------:R-:W-:Y:S05]  /*2fa0*/  BSYNC B1 ;  /* 0x0000000000017941 */ /* 0x000fea0003800000 */
.L_x_8817:
        /* <DEDUP_REMOVED lines=16> */
[----:B------:R-:W-:Y:S02]  /*30b0*/  PRMT R129, R49, 0x5410, R48 ;  /* 0x0000541031817816 */ /* 0x000fe40000000030 */
[----:B------:R-:W-:Y:S02]  /*30c0*/  CS2R R66, SRZ ;  /* 0x0000000000427805 */ /* 0x000fe4000001ff00 */
[----:B------:R-:W-:Y:S02]  /*30d0*/  PRMT R149, R50, 0x5410, R51 ;  /* 0x0000541032957816 */ /* 0x000fe40000000033 */
[----:B------:R-:W-:Y:S02]  /*30e0*/  CS2R R56, SRZ ;  /* 0x0000000000387805 */ /* 0x000fe4000001ff00 */
[----:B------:R-:W-:-:S02]  /*30f0*/  CS2R R54, SRZ ;  /* 0x0000000000367805 */ /* 0x000fc4000001ff00 */
        /* <DEDUP_REMOVED lines=23> */
.L_x_8820:
[----:B------:R-:W-:Y:S05]  /*3270*/  BSYNC B1 ;  /* 0x0000000000017941 */ /* 0x000fea0003800000 */
.L_x_8819:
        /* <DEDUP_REMOVED lines=31> */
.L_x_8822:
[----:B------:R-:W-:Y:S05]  /*3470*/  BSYNC B1 ;  /* 0x0000000000017941 */ /* 0x000fea0003800000 */
.L_x_8821:
[----:B01---5:R-:W-:Y:S01]  /*3480*/  IMAD.MOV.U32 R48, RZ, RZ, R60 ;  /* 0x000000ffff307224 */ /* 0x023fe200078e003c */
        /* <DEDUP_REMOVED lines=12> */
[----:B------:R-:W-:Y:S02]  /*3550*/  PLOP3.LUT P0, PT, PT, PT, UP0, 0x80, 0x0 ;  /* 0x000000000000781c */ /* 0x000fe40003f0f008 */
        /* <DEDUP_REMOVED lines=15> */
[----:B------:R-:W-:Y:S02]  /*3650*/  PRMT R133, R133, 0x5410, R50 ;  /* 0x0000541085857816 */ /* 0x000fe40000000032 */
[----:B------:R-:W-:Y:S02]  /*3660*/  PRMT R82, R49, 0x5410, R48 ;  /* 0x0000541031527816 */ /* 0x000fe40000000030 */
[----:B------:R-:W-:Y:S01]  /*3670*/  PRMT R134, R51, 0x7610, R134 ;  /* 0x0000761033867816 */ /* 0x000fe20000000086 */
[----:B------:R-:W-:Y:S06]  /*3680*/  @!P0 BRA `(.L_x_8823) ;  /* 0x0000000000048947 */ /* 0x000fec0003800000 */
[----:B------:R-:W-:Y:S01]  /*3690*/  BPT.TRAP 0x1 ;  /* 0x000000040000795c */ /* 0x000fe20000300000 */
.L_x_8823:
[----:B------:R-:W-:Y:S01]  /*36a0*/  IMAD R110, R23, 0x8, R2 ;  /* 0x00000008176e7824 */ /* 0x000fe200078e0202 */
[----:B------:R-:W-:Y:S01]  /*36b0*/  SHF.L.U32 R117, R188, 0x1f, RZ ;  /* 0x0000001fbc757819 */ /* 0x000fe200000006ff */
[----:B------:R-:W-:Y:S03]  /*36c0*/  BSSY B1, `(.L_x_8824) ;  /* 0x0000003000017945 */ /* 0x000fe60003800000 */
[----:B------:R-:W0:Y:S02]  /*36d0*/  SYNCS.PHASECHK.TRANS64.TRYWAIT P6, [R110+URZ+0x28890], R117 ;  /* 0x028890756e0075a7 */ /* 0x000e2400080c017f */
[----:B0-----:R-:W-:Y:S05]  /*36e0*/  @!P6 BRA `(.L_x_8825) ;  /* 0x000001f40054e947 */ /* 0x001fea0003800000 */
.L_x_9181:
[----:B------:R-:W-:Y:S05]  /*36f0*/  BSYNC B1 ;  /* 0x0000000000017941 */ /* 0x000fea0003800000 */
.L_x_8824:
[----:B------:R-:W-:Y:S04]  /*3700*/  BSSY B1, `(.L_x_8826) ;  /* 0x0000073000017945 */ /* 0x000fe80003800000 */
[----:B------:R-:W-:Y:S05]  /*3710*/  @P3 BRA `(.L_x_8827) ;  /* 0x0000000400c43947 */ /* 0x000fea0003800000 */
[----:B------:R-:W-:Y:S01]  /*3720*/  IADD3 R137, P3, R44, R118, RZ ;  /* 0x000000762c897210 */ /* 0x000fe20007f7e0ff */
[----:B------:R-:W-:Y:S03]  /*3730*/  BSSY B2, `(.L_x_8828) ;  /* 0x0000038000027945 */ /* 0x000fe60003800000 */
[----:B------:R-:W-:Y:S01]  /*3740*/  IADD3.X R138, R120, R34, RZ, P3, !PT ;  /* 0x00000022788a7210 */ /* 0x000fe20001ffe4ff */
[----:B------:R-:W-:Y:S08]  /*3750*/  @P2 BRA `(.L_x_8829) ;  /* 0x0000000000d42947 */ /* 0x000ff00003800000 */
        /* <DEDUP_REMOVED lines=25> */
[----:B------:R-:W-:Y:S02]  /*38f0*/  HADD2.F32 R87, -RZ, R136.H1_H1 ;  /* 0x30000088ff577230 */ /* 0x000fe40000004100 */
[C---:B------:R-:W-:Y:S01]  /*3900*/  FMUL.FTZ R80, R51.reuse, R80 ;  /* 0x0000005033507220 */ /* 0x040fe20000410000 */
[-C--:B------:R-:W-:Y:S01]  /*3910*/  FFMA.FTZ R146, R51, R84.reuse, -R146 ;  /* 0x0000005433927223 */ /* 0x080fe20000010892 */
[----:B------:R-:W-:Y:S02]  /*3920*/  HADD2.F32 R51, -RZ, R48.H0_H0 ;  /* 0x20000030ff337230 */ /* 0x000fe40000004100 */
[----:B------:R-:W-:Y:S01]  /*3930*/  FFMA.FTZ R49, R49, R84, R80 ;  /* 0x0000005431317223 */ /* 0x000fe20000010050 */
[----:B------:R-:W-:Y:S02]  /*3940*/  HADD2.F32 R80, -RZ, R144.H0_H0 ;  /* 0x20000090ff507230 */ /* 0x000fe40000004100 */
[----:B------:R-:W-:-:S02]  /*3950*/  HADD2.F32 R48, -RZ, R48.H1_H1 ;  /* 0x30000030ff307230 */ /* 0x000fc40000004100 */
[----:B------:R-:W-:Y:S02]  /*3960*/  HADD2.F32 R84, -RZ, R139.H0_H0 ;  /* 0x2000008bff547230 */ /* 0x000fe40000004100 */
[-C--:B------:R-:W-:Y:S01]  /*3970*/  FMUL.FTZ R85, R51, R80.reuse ;  /* 0x0000005033557220 */ /* 0x080fe20000410000 */
[----:B------:R-:W-:-:S03]  /*3980*/  FMUL.FTZ R148, R48, R80 ;  /* 0x0000005030947220 */ /* 0x000fc60000410000 */
[-C--:B------:R-:W-:Y:S01]  /*3990*/  FFMA.FTZ R85, R48, R84.reuse, R85 ;  /* 0x0000005430557223 */ /* 0x080fe20000010055 */
[--C-:B------:R-:W-:Y:S02]  /*39a0*/  HADD2.F32 R48, -RZ, R50.reuse.H0_H0 ;  /* 0x20000032ff307230 */ /* 0x100fe40000004100 */
[----:B------:R-:W-:Y:S01]  /*39b0*/  FFMA.FTZ R148, R51, R84, -R148 ;  /* 0x0000005433947223 */ /* 0x000fe20000010894 */
[----:B------:R-:W-:Y:S02]  /*39c0*/  HADD2.F32 R50, -RZ, R50.H1_H1 ;  /* 0x30000032ff327230 */ /* 0x000fe40000004100 */
[----:B------:R-:W-:-:S05]  /*39d0*/  HADD2.F32 R51, -RZ, R144.H1_H1 ;  /* 0x30000090ff337230 */ /* 0x000fca0000004100 */
[-C--:B------:R-:W-:Y:S01]  /*39e0*/  FMUL.FTZ R147, R50, R51.reuse ;  /* 0x0000003332937220 */ /* 0x080fe20000410000 */
[----:B------:R-:W-:-:S03]  /*39f0*/  FMUL.FTZ R51, R48, R51 ;  /* 0x0000003330337220 */ /* 0x000fc60000410000 */
[-C--:B------:R-:W-:Y:S01]  /*3a00*/  FFMA.FTZ R147, R48, R87.reuse, -R147 ;  /* 0x0000005730937223 */ /* 0x080fe20000010893 */
[----:B------:R-:W-:Y:S01]  /*3a10*/  FFMA.FTZ R50, R50, R87, R51 ;  /* 0x0000005732327223 */ /* 0x000fe20000010033 */
[----:B------:R-:W-:Y:S01]  /*3a20*/  F2FP.F16.F32.PACK_AB R51, R49, R146 ;  /* 0x000000923133723e */ /* 0x000fe200000000ff */
[----:B------:R-:W-:Y:S01]  /*3a30*/  IMAD.MOV.U32 R49, RZ, RZ, R86 ;  /* 0x000000ffff317224 */ /* 0x000fe200078e0056 */
[----:B------:R-:W-:Y:S02]  /*3a40*/  F2FP.F16.F32.PACK_AB R48, R85, R148 ;  /* 0x000000945530723e */ /* 0x000fe400000000ff */
[----:B------:R-:W-:-:S07]  /*3a50*/  F2FP.F16.F32.PACK_AB R50, R50, R147 ;  /* 0x000000933232723e */ /* 0x000fce00000000ff */
.L_x_8831:
[----:B------:R-:W-:Y:S05]  /*3a60*/  BSYNC B3 ;  /* 0x0000000000037941 */ /* 0x000fea0003800000 */
.L_x_8830:
[----:B------:R-:W-:Y:S02]  /*3a70*/  ULDC.64 UR4, c[0x0][0x2e8] ;  /* 0x0000ba0000047ab9 */ /* 0x000fe40000000a00 */
[----:B------:R-:W-:-:S04]  /*3a80*/  LEA R80, P3, R81, UR4, 0x1 ;  /* 0x0000000451507c11 */ /* 0x000fc8000f8608ff */
[----:B------:R-:W-:-:S05]  /*3a90*/  LEA.HI.X R81, R81, UR5, R140, 0x1, P3 ;  /* 0x0000000551517c11 */ /* 0x000fca00098f0c8c */
[----:B--2---:R1:W-:Y:S04]  /*3aa0*/  STG.E.128 desc[UR42][R80.64], R48 ;  /* 0x0000003050007986 */ /* 0x0043e8000c101d2a */
.L_x_8829:
[----:B------:R-:W-:Y:S05]  /*3ab0*/  BSYNC B2 ;  /* 0x0000000000027941 */ /* 0x000fea0003800000 */
.L_x_8828:
        /* <DEDUP_REMOVED lines=9> */
[----:B------:R-:W-:Y:S02]  /*3b50*/  SHF.R.U32.HI R78, RZ, 0x10, R79 ;  /* 0x00000010ff4e7819 */ /* 0x000fe4000001164f */
[----:B------:R-:W-:Y:S01]  /*3b60*/  MOV R79, R49 ;  /* 0x00000031004f7202 */ /* 0x000fe20000000f00 */
[----:B------:R-:W-:Y:S01]  /*3b70*/  HADD2.F32 R86, -RZ, R86.H0_H0 ;  /* 0x20000056ff567230 */ /* 0x000fe20000004100 */
[--C-:B------:R-:W-:Y:S01]  /*3b80*/  SHF.R.U64 R80, R76, 0x10, R77.reuse ;  /* 0x000000104c507819 */ /* 0x100fe2000000124d */
[----:B------:R-:W-:Y:S01]  /*3b90*/  HADD2.F32 R49, -RZ, R78.H0_H0 ;  /* 0x2000004eff317230 */ /* 0x000fe20000004100 */
[----:B------:R-:W-:Y:S01]  /*3ba0*/  SHF.R.U32.HI R76, RZ, 0x10, R77 ;  /* 0x00000010ff4c7819 */ /* 0x000fe2000001164d */
[--C-:B------:R-:W-:Y:S02]  /*3bb0*/  HADD2.F32 R51, -RZ, R79.reuse.H1_H1 ;  /* 0x3000004fff337230 */ /* 0x100fe40000004100 */
        /* <DEDUP_REMOVED lines=11> */
[-C--:B------:R-:W-:Y:S01]  /*3c70*/  FFMA.FTZ R51, R84, R77.reuse, -R81 ;  /* 0x0000004d54337223 */ /* 0x080fe20000010851 */
[----:B------:R-:W-:Y:S02]  /*3c80*/  HADD2.F32 R79, -RZ, R132.H0_H0 ;  /* 0x20000084ff4f7230 */ /* 0x000fe40000004100 */
[----:B------:R-:W-:Y:S01]  /*3c90*/  FFMA.FTZ R78, R78, R77, R85 ;  /* 0x0000004d4e4e7223 */ /* 0x000fe20000010055 */
[--C-:B------:R-:W-:Y:S01]  /*3ca0*/  HADD2.F32 R80, -RZ, R48.reuse.H1_H1 ;  /* 0x30000030ff507230 */ /* 0x100fe20000004100 */
[----:B------:R-:W-:Y:S01]  /*3cb0*/  F2FP.F16.F32.PACK_AB R49, R76, R49 ;  /* 0x000000314c31723e */ /* 0x000fe200000000ff */
[----:B------:R-:W-:Y:S02]  /*3cc0*/  HADD2.F32 R84, -RZ, R48.H0_H0 ;  /* 0x20000030ff547230 */ /* 0x000fe40000004100 */
[----:B------:R-:W-:-:S02]  /*3cd0*/  HADD2.F32 R81, -RZ, R143.H1_H1 ;  /* 0x3000008fff517230 */ /* 0x000fc40000004100 */
[-C--:B------:R-:W-:Y:S01]  /*3ce0*/  FMUL.FTZ R85, R80, R79.reuse ;  /* 0x0000004f50557220 */ /* 0x080fe20000410000 */
[--C-:B------:R-:W-:Y:S02]  /*3cf0*/  HADD2.F32 R48, -RZ, R50.reuse.H1_H1 ;  /* 0x30000032ff307230 */ /* 0x100fe40000004100 */
[----:B------:R-:W-:Y:S01]  /*3d00*/  FMUL.FTZ R79, R84, R79 ;  /* 0x0000004f544f7220 */ /* 0x000fe20000410000 */
[--C-:B------:R-:W-:Y:S01]  /*3d10*/  HADD2.F32 R77, -RZ, R131.reuse.H0_H0 ;  /* 0x20000083ff4d7230 */ /* 0x100fe20000004100 */
[----:B------:R-:W-:Y:S01]  /*3d20*/  F2FP.F16.F32.PACK_AB R51, R78, R51 ;  /* 0x000000334e33723e */ /* 0x000fe200000000ff */
[----:B------:R-:W-:Y:S02]  /*3d30*/  HADD2.F32 R50, -RZ, R50.H0_H0 ;  /* 0x20000032ff327230 */ /* 0x000fe40000004100 */
[----:B------:R-:W-:Y:S01]  /*3d40*/  FMUL.FTZ R87, R48, R81 ;  /* 0x0000005130577220 */ /* 0x000fe20000410000 */
[----:B------:R-:W-:Y:S02]  /*3d50*/  HADD2.F32 R131, -RZ, R131.H1_H1 ;  /* 0x30000083ff837230 */ /* 0x000fe40000004100 */
[-C--:B------:R-:W-:Y:S01]  /*3d60*/  FFMA.FTZ R85, R84, R77.reuse, -R85 ;  /* 0x0000004d54557223 */ /* 0x080fe20000010855 */
[----:B------:R-:W-:Y:S01]  /*3d70*/  FFMA.FTZ R80, R80, R77, R79 ;  /* 0x0000004d50507223 */ /* 0x000fe2000001004f */
[C---:B------:R-:W-:Y:S01]  /*3d80*/  FMUL.FTZ R81, R50.reuse, R81 ;  /* 0x0000005132517220 */ /* 0x040fe20000410000 */
[----:B------:R-:W-:-:S03]  /*3d90*/  FFMA.FTZ R87, R50, R131, -R87 ;  /* 0x0000008332577223 */ /* 0x000fc60000010857 */
[----:B------:R-:W-:Y:S01]  /*3da0*/  FFMA.FTZ R48, R48, R131, R81 ;  /* 0x0000008330307223 */ /* 0x000fe20000010051 */
[----:B------:R-:W-:-:S04]  /*3db0*/  F2FP.F16.F32.PACK_AB R80, R80, R85 ;  /* 0x000000555050723e */ /* 0x000fc800000000ff */
[----:B------:R-:W-:Y:S01]  /*3dc0*/  F2FP.F16.F32.PACK_AB R50, R48, R87 ;  /* 0x000000573032723e */ /* 0x000fe200000000ff */
[----:B------:R-:W-:-:S07]  /*3dd0*/  IMAD.MOV.U32 R48, RZ, RZ, R80 ;  /* 0x000000ffff307224 */ /* 0x000fce00078e0050 */
.L_x_8833:
[----:B------:R-:W-:Y:S05]  /*3de0*/  BSYNC B2 ;  /* 0x0000000000027941 */ /* 0x000fea0003800000 */
.L_x_8832:
[----:B------:R-:W-:Y:S02]  /*3df0*/  ULDC.64 UR4, c[0x0][0x2e8] ;  /* 0x0000ba0000047ab9 */ /* 0x000fe40000000a00 */
[----:B------:R-:W-:-:S04]  /*3e00*/  LEA R76, P3, R137, UR4, 0x1 ;  /* 0x00000004894c7c11 */ /* 0x000fc8000f8608ff */
[----:B------:R-:W-:-:S05]  /*3e10*/  LEA.HI.X R77, R137, UR5, R138, 0x1, P3 ;  /* 0x00000005894d7c11 */ /* 0x000fca00098f0c8a */
[----:B--2---:R2:W-:Y:S04]  /*3e20*/  STG.E.128 desc[UR42][R76.64], R48 ;  /* 0x000000304c007986 */ /* 0x0045e8000c101d2a */
.L_x_8827:
[----:B------:R-:W-:Y:S05]  /*3e30*/  BSYNC B1 ;  /* 0x0000000000017941 */ /* 0x000fea0003800000 */
.L_x_8826:
        /* <DEDUP_REMOVED lines=12> */
[----:B------:R-:W-:Y:S02]  /*3f00*/  SHF.R.U64 R72, R72, 0x10, R73 ;  /* 0x0000001048487819 */ /* 0x000fe40000001249 */
[--C-:B------:R-:W-:Y:S01]  /*3f10*/  SHF.R.U64 R80, R74, 0x10, R75.reuse ;  /* 0x000000104a507819 */ /* 0x100fe2000000124b */
[--C-:B--2---:R-:W-:Y:S01]  /*3f20*/  HADD2.F32 R74, -RZ, R51.reuse.H1_H1 ;  /* 0x30000033ff4a7230 */ /* 0x104fe20000004100 */
[----:B------:R-:W-:Y:S01]  /*3f30*/  SHF.R.U32.HI R81, RZ, 0x10, R75 ;  /* 0x00000010ff517819 */ /* 0x000fe2000001164b */
[----:B------:R-:W-:Y:S01]  /*3f40*/  HADD2.F32 R51, -RZ, R51.H0_H0 ;  /* 0x20000033ff337230 */ /* 0x000fe20000004100 */
[----:B------:R-:W-:Y:S01]  /*3f50*/  SHF.R.U32.HI R84, RZ, 0x10, R73 ;  /* 0x00000010ff547819 */ /* 0x000fe20000011649 */
[----:B------:R-:W-:Y:S02]  /*3f60*/  HADD2.F32 R73, -RZ, R72.H0_H0 ;  /* 0x20000048ff497230 */ /* 0x000fe40000004100 */
[----:B------:R-:W-:Y:S02]  /*3f70*/  HADD2.F32 R72, -RZ, R49.H1_H1 ;  /* 0x30000031ff487230 */ /* 0x000fe40000004100 */
[----:B------:R-:W-:-:S02]  /*3f80*/  HADD2.F32 R80, -RZ, R80.H0_H0 ;  /* 0x20000050ff507230 */ /* 0x000fc40000004100 */
[----:B------:R-:W-:Y:S02]  /*3f90*/  HADD2.F32 R49, -RZ, R49.H0_H0 ;  /* 0x20000031ff317230 */ /* 0x000fe40000004100 */
[----:B------:R-:W-:Y:S02]  /*3fa0*/  HADD2.F32 R81, -RZ, R81.H0_H0 ;  /* 0x20000051ff517230 */ /* 0x000fe40000004100 */
[----:B------:R-:W-:Y:S02]  /*3fb0*/  HADD2.F32 R75, -RZ, R84.H0_H0 ;  /* 0x20000054ff4b7230 */ /* 0x000fe40000004100 */
[-C--:B------:R-:W-:Y:S01]  /*3fc0*/  FMUL.FTZ R84, R72, R80.reuse ;  /* 0x0000005048547220 */ /* 0x080fe20000410000 */
        /* <DEDUP_REMOVED lines=27> */
.L_x_8839:
[----:B------:R-:W-:Y:S05]  /*4180*/  BSYNC B3 ;  /* 0x0000000000037941 */ /* 0x000fea0003800000 */
.L_x_8838:
[----:B------:R-:W-:Y:S02]  /*4190*/  ULDC.64 UR4, c[0x0][0x2e8] ;  /* 0x0000ba0000047ab9 */ /* 0x000fe40000000a00 */
[----:B------:R-:W-:-:S04]  /*41a0*/  LEA R72, P3, R78, UR4, 0x1 ;  /* 0x000000044e487c11 */ /* 0x000fc8000f8608ff */
[----:B------:R-:W-:-:S05]  /*41b0*/  LEA.HI.X R73, R78, UR5, R79, 0x1, P3 ;  /* 0x000000054e497c11 */ /* 0x000fca00098f0c4f */
[----:B--2---:R2:W-:Y:S04]  /*41c0*/  STG.E.128 desc[UR42][R72.64], R48 ;  /* 0x0000003048007986 */ /* 0x0045e8000c101d2a */
.L_x_8837:
[----:B------:R-:W-:Y:S05]  /*41d0*/  BSYNC B2 ;  /* 0x0000000000027941 */ /* 0x000fea0003800000 */
.L_x_8836:
[----:B------:R-:W-:Y:S05]  /*41e0*/  @P1 BRA `(.L_x_8835) ;  /* 0x0000000000d01947 */ /* 0x000fea0003800000 */
        /* <DEDUP_REMOVED lines=14> */
[----:B------:R-:W-:-:S02]  /*42d0*/  HADD2.F32 R50, -RZ, R49.H1_H1 ;  /* 0x30000031ff327230 */ /* 0x000fc40000004100 */
[----:B------:R-:W-:Y:S02]  /*42e0*/  HADD2.F32 R49, -RZ, R49.H0_H0 ;  /* 0x20000031ff317230 */ /* 0x000fe40000004100 */
[----:B------:R-:W-:Y:S02]  /*42f0*/  HADD2.F32 R74, -RZ, R74.H0_H0 ;  /* 0x2000004aff4a7230 */ /* 0x000fe40000004100 */
[-C--:B------:R-:W-:Y:S01]  /*4300*/  FMUL.FTZ R78, R50, R71.reuse ;  /* 0x00000047324e7220 */ /* 0x080fe20000410000 */
[--C-:B------:R-:W-:Y:S02]  /*4310*/  HADD2.F32 R69, -RZ, R51.reuse.H1_H1 ;  /* 0x30000033ff457230 */ /* 0x100fe40000004100 */
[C---:B------:R-:W-:Y:S01]  /*4320*/  FMUL.FTZ R71, R49.reuse, R71 ;  /* 0x0000004731477220 */ /* 0x040fe20000410000 */
[----:B------:R-:W-:Y:S02]  /*4330*/  HADD2.F32 R51, -RZ, R51.H0_H0 ;  /* 0x20000033ff337230 */ /* 0x000fe40000004100 */
[----:B------:R-:W-:Y:S01]  /*4340*/  FFMA.FTZ R78, R49, R70, -R78 ;  /* 0x00000046314e7223 */ /* 0x000fe2000001084e */
[----:B------:R-:W-:-:S02]  /*4350*/  HADD2.F32 R49, -RZ, R48.H1_H1 ;  /* 0x30000030ff317230 */ /* 0x000fc40000004100 */
[----:B------:R-:W-:Y:S01]  /*4360*/  FFMA.FTZ R73, R50, R70, R71 ;  /* 0x0000004632497223 */ /* 0x000fe20000010047 */
[-C--:B------:R-:W-:Y:S01]  /*4370*/  FMUL.FTZ R80, R69, R74.reuse ;  /* 0x0000004a45507220 */ /* 0x080fe20000410000 */
[--C-:B------:R-:W-:Y:S02]  /*4380*/  HADD2.F32 R70, -RZ, R129.reuse.H1_H1 ;  /* 0x30000081ff467230 */ /* 0x100fe40000004100 */
[C---:B------:R-:W-:Y:S01]  /*4390*/  FMUL.FTZ R74, R51.reuse, R74 ;  /* 0x0000004a334a7220 */ /* 0x040fe20000410000 */
[----:B------:R-:W-:Y:S02]  /*43a0*/  HADD2.F32 R129, -RZ, R129.H0_H0 ;  /* 0x20000081ff817230 */ /* 0x000fe40000004100 */
[-C--:B------:R-:W-:Y:S01]  /*43b0*/  FFMA.FTZ R80, R51, R72.reuse, -R80 ;  /* 0x0000004833507223 */ /* 0x080fe20000010850 */
[----:B------:R-:W-:Y:S02]  /*43c0*/  HADD2.F32 R50, -RZ, R68.H1_H1 ;  /* 0x30000044ff327230 */ /* 0x000fe40000004100 */
[----:B------:R-:W-:Y:S01]  /*43d0*/  FFMA.FTZ R79, R69, R72, R74 ;  /* 0x00000048454f7223 */ /* 0x000fe2000001004a */
[----:B------:R-:W-:-:S02]  /*43e0*/  HADD2.F32 R48, -RZ, R48.H0_H0 ;  /* 0x20000030ff307230 */ /* 0x000fc40000004100 */
[CC--:B------:R-:W-:Y:S01]  /*43f0*/  FMUL.FTZ R71, R49.reuse, R70.reuse ;  /* 0x0000004631477220 */ /* 0x0c0fe20000410000 */
[----:B------:R-:W-:Y:S02]  /*4400*/  HADD2.F32 R68, -RZ, R68.H0_H0 ;  /* 0x20000044ff447230 */ /* 0x000fe40000004100 */
        /* <DEDUP_REMOVED lines=13> */
.L_x_8841:
[----:B------:R-:W-:Y:S05]  /*44e0*/  BSYNC B2 ;  /* 0x0000000000027941 */ /* 0x000fea0003800000 */
.L_x_8840:
[----:B------:R-:W-:Y:S02]  /*44f0*/  ULDC.64 UR4, c[0x0][0x2e8] ;  /* 0x0000ba0000047ab9 */ /* 0x000fe40000000a00 */
[----:B------:R-:W-:-:S04]  /*4500*/  LEA R68, P3, R77, UR4, 0x1 ;  /* 0x000000044d447c11 */ /* 0x000fc8000f8608ff */
[----:B------:R-:W-:-:S05]  /*4510*/  LEA.HI.X R69, R77, UR5, R76, 0x1, P3 ;  /* 0x000000054d457c11 */ /* 0x000fca00098f0c4c */
[----:B--2---:R3:W-:Y:S04]  /*4520*/  STG.E.128 desc[UR42][R68.64], R48 ;  /* 0x0000003044007986 */ /* 0x0047e8000c101d2a */
.L_x_8835:
[----:B------:R-:W-:Y:S05]  /*4530*/  BSYNC B1 ;  /* 0x0000000000017941 */ /* 0x000fea0003800000 */
.L_x_8834:
        /* <DEDUP_REMOVED lines=54> */
.L_x_8847:
[----:B------:R-:W-:Y:S05]  /*48a0*/  BSYNC B3 ;  /* 0x0000000000037941 */ /* 0x000fea0003800000 */
.L_x_8846:
[----:B------:R-:W-:Y:S02]  /*48b0*/  ULDC.64 UR4, c[0x0][0x2e8] ;  /* 0x0000ba0000047ab9 */ /* 0x000fe40000000a00 */
[----:B------:R-:W-:-:S04]  /*48c0*/  LEA R64, P3, R70, UR4, 0x1 ;  /* 0x0000000446407c11 */ /* 0x000fc8000f8608ff */
[----:B------:R-:W-:-:S05]  /*48d0*/  LEA.HI.X R65, R70, UR5, R71, 0x1, P3 ;  /* 0x0000000546417c11 */ /* 0x000fca00098f0c47 */
[----:B--2---:R3:W-:Y:S04]  /*48e0*/  STG.E.128 desc[UR42][R64.64], R48 ;  /* 0x0000003040007986 */ /* 0x0047e8000c101d2a */
.L_x_8845:
[----:B------:R-:W-:Y:S05]  /*48f0*/  BSYNC B2 ;  /* 0x0000000000027941 */ /* 0x000fea0003800000 */
.L_x_8844:
        /* <DEDUP_REMOVED lines=48> */
.L_x_8849:
[----:B------:R-:W-:Y:S05]  /*4c00*/  BSYNC B2 ;  /* 0x0000000000027941 */ /* 0x000fea0003800000 */
.L_x_8848:
[----:B------:R-:W-:Y:S02]  /*4c10*/  ULDC.64 UR4, c[0x0][0x2e8] ;  /* 0x0000ba0000047ab9 */ /* 0x000fe40000000a00 */
[----:B------:R-:W-:-:S04]  /*4c20*/  LEA R60, P3, R69, UR4, 0x1 ;  /* 0x00000004453c7c11 */ /* 0x000fc8000f8608ff */
[----:B------:R-:W-:-:S05]  /*4c30*/  LEA.HI.X R61, R69, UR5, R68, 0x1, P3 ;  /* 0x00000005453d7c11 */ /* 0x000fca00098f0c44 */
[----:B--2---:R4:W-:Y:S04]  /*4c40*/  STG.E.128 desc[UR42][R60.64], R48 ;  /* 0x000000303c007986 */ /* 0x0049e8000c101d2a */
.L_x_8843:
[----:B------:R-:W-:Y:S05]  /*4c50*/  BSYNC B1 ;  /* 0x0000000000017941 */ /* 0x000fea0003800000 */
.L_x_8842:
[----:B------:R-:W-:Y:S05]  /*4c60*/  @P5 BRA `(.L_x_8850) ;  /* 0x0000003400d45947 */ /* 0x000fea0003800000 */
[----:B------:R-:W-:Y:S01]  /*4c70*/  IADD3 R119, P3, P4, R32, R118, R16 ;  /* 0x0000007620777210 */ /* 0x000fe20007c7e010 */
[----:B------:R-:W-:Y:S03]  /*4c80*/  BSSY B1, `(.L_x_8851) ;  /* 0x0000038000017945 */ /* 0x000fe60003800000 */
[----:B------:R-:W-:Y:S01]  /*4c90*/  IADD3.X R120, R35, R120, R17, P3, P4 ;  /* 0x0000007823787210 */ /* 0x000fe20001fe8411 */
[----:B------:R-:W-:Y:S08]  /*4ca0*/  @P2 BRA `(.L_x_8852) ;  /* 0x0000000000d42947 */ /* 0x000ff00003800000 */
[----:B-1234-:R1:W2:Y:S01]  /*4cb0*/  LDS.128 R48, [R112+0x1b400] ;  /* 0x01b4000070307984 */ /* 0x01e2a20000000c00 */
[----:B------:R-:W-:Y:S01]  /*4cc0*/  ISETP.GE.AND P4, PT, R18, R121, PT ;  /* 0x000000791200720c */ /* 0x000fe20003f86270 */
[----:B------:R-:W-:Y:S01]  /*4cd0*/  BSSY B2, `(.L_x_8853) ;  /* 0x000002d000027945 */ /* 0x000fe20003800000 */
[----:B------:R-:W-:-:S11]  /*4ce0*/  IADD3 R65, P3, R119, R100, RZ ;  /* 0x0000006477417210 */ /* 0x000fd60007f7e0ff */
[----:B-1----:R-:W-:Y:S05]  /*4cf0*/  @P4 BRA `(.L_x_8854) ;  /* 0x0000000000a84947 */ /* 0x002fea0003800000 */
[--C-:B------:R-:W-:Y:S01]  /*4d00*/  SHF.R.U64 R61, R56, 0x10, R57.reuse ;  /* 0x00000010383d7819 */ /* 0x100fe20000001239 */
[----:B------:R-:W-:Y:S01]  /*4d10*/  HADD2.F32 R132, -RZ, R132.H1_H1 ;  /* 0x30000084ff847230 */ /* 0x000fe20000004100 */
        /* <DEDUP_REMOVED lines=9> */
[----:B------:R-:W-:Y:S02]  /*4db0*/  HADD2.F32 R57, -RZ, R51.H1_H1 ;  /* 0x30000033ff397230 */ /* 0x000fe40000004100 */
[-C--:B------:R-:W-:Y:S01]  /*4dc0*/  FMUL.FTZ R64, R50, R59.reuse ;  /* 0x0000003b32407220 */ /* 0x080fe20000410000 */
[----:B------:R-:W-:Y:S02]  /*4dd0*/  HADD2.F32 R49, -RZ, R49.H0_H0 ;  /* 0x20000031ff317230 */ /* 0x000fe40000004100 */
[----:B------:R-:W-:Y:S02]  /*4de0*/  HADD2.F32 R51, -RZ, R51.H0_H0 ;  /* 0x20000033ff337230 */ /* 0x000fe40000004100 */
[----:B------:R-:W-:Y:S01]  /*4df0*/  FMUL.FTZ R66, R57, R62 ;  /* 0x0000003e39427220 */ /* 0x000fe20000410000 */
[C---:B------:R-:W-:Y:S01]  /*4e00*/  FMUL.FTZ R59, R49.reuse, R59 ;  /* 0x0000003b313b7220 */ /* 0x040fe20000410000 */
[----:B------:R-:W-:Y:S01]  /*4e10*/  FFMA.FTZ R64, R49, R58, -R64 ;  /* 0x0000003a31407223 */ /* 0x000fe20000010840 */
[C---:B------:R-:W-:Y:S01]  /*4e20*/  FMUL.FTZ R62, R51.reuse, R62 ;  /* 0x0000003e333e7220 */ /* 0x040fe20000410000 */
[----:B------:R-:W-:Y:S01]  /*4e30*/  FFMA.FTZ R66, R51, R60, -R66 ;  /* 0x0000003c33427223 */ /* 0x000fe20000010842 */
[----:B------:R-:W-:-:S02]  /*4e40*/  HADD2.F32 R49, -RZ, R48.H1_H1 ;  /* 0x30000030ff317230 */ /* 0x000fc40000004100 */
[----:B------:R-:W-:Y:S01]  /*4e50*/  FFMA.FTZ R61, R50, R58, R59 ;  /* 0x0000003a323d7223 */ /* 0x000fe2000001003b */
[----:B------:R-:W-:Y:S01]  /*4e60*/  FFMA.FTZ R63, R57, R60, R62 ;  /* 0x0000003c393f7223 */ /* 0x000fe2000001003e */
[----:B------:R-:W-:Y:S02]  /*4e70*/  HADD2.F32 R51, -RZ, R133.H1_H1 ;  /* 0x30000085ff337230 */ /* 0x000fe40000004100 */
[----:B------:R-:W-:Y:S02]  /*4e80*/  HADD2.F32 R48, -RZ, R48.H0_H0 ;  /* 0x20000030ff307230 */ /* 0x000fe40000004100 */
[----:B------:R-:W-:Y:S02]  /*4e90*/  HADD2.F32 R57, -RZ, R134.H0_H0 ;  /* 0x20000086ff397230 */ /* 0x000fe40000004100 */
[-C--:B------:R-:W-:Y:S01]  /*4ea0*/  FMUL.FTZ R59, R49, R51.reuse ;  /* 0x00000033313b7220 */ /* 0x080fe20000410000 */
[--C-:B------:R-:W-:Y:S02]  /*4eb0*/  HADD2.F32 R50, -RZ, R56.reuse.H1_H1 ;  /* 0x30000038ff327230 */ /* 0x100fe40000004100 */
[----:B------:R-:W-:Y:S01]  /*4ec0*/  FMUL.FTZ R58, R48, R51 ;  /* 0x00000033303a7220 */ /* 0x000fe20000410000 */
[----:B------:R-:W-:-:S02]  /*4ed0*/  HADD2.F32 R56, -RZ, R56.H0_H0 ;  /* 0x20000038ff387230 */ /* 0x000fc40000004100 */
[-C--:B------:R-:W-:Y:S01]  /*4ee0*/  FFMA.FTZ R59, R48, R132.reuse, -R59 ;  /* 0x00000084303b7223 */ /* 0x080fe2000001083b */
[----:B------:R-:W-:Y:S02]  /*4ef0*/  HADD2.F32 R133, -RZ, R133.H0_H0 ;  /* 0x20000085ff857230 */ /* 0x000fe40000004100 */
[-C--:B------:R-:W-:Y:S01]  /*4f00*/  FMUL.FTZ R51, R50, R57.reuse ;  /* 0x0000003932337220 */ /* 0x080fe20000410000 */
[----:B------:R-:W-:Y:S01]  /*4f10*/  FFMA.FTZ R58, R49, R132, R58 ;  /* 0x00000084313a7223 */ /* 0x000fe2000001003a */
[C---:B------:R-:W-:Y:S01]  /*4f20*/  FMUL.FTZ R57, R56.reuse, R57 ;  /* 0x0000003938397220 */ /* 0x040fe20000410000 */
[----:B------:R-:W-:Y:S01]  /*4f30*/  F2FP.F16.F32.PACK_AB R63, R63, R66 ;  /* 0x000000423f3f723e */ /* 0x000fe200000000ff */
[-C--:B------:R-:W-:Y:S01]  /*4f40*/  FFMA.FTZ R51, R56, R133.reuse, -R51 ;  /* 0x0000008538337223 */ /* 0x080fe20000010833 */
[----:B------:R-:W-:Y:S01]  /*4f50*/  F2FP.F16.F32.PACK_AB R49, R61, R64 ;  /* 0x000000403d31723e */ /* 0x000fe200000000ff */
[----:B------:R-:W-:Y:S01]  /*4f60*/  FFMA.FTZ R50, R50, R133, R57 ;  /* 0x0000008532327223 */ /* 0x000fe20000010039 */
[----:B------:R-:W-:-:S04]  /*4f70*/  F2FP.F16.F32.PACK_AB R48, R58, R59 ;  /* 0x0000003b3a30723e */ /* 0x000fc800000000ff */
[----:B------:R-:W-:Y:S01]  /*4f80*/  F2FP.F16.F32.PACK_AB R50, R50, R51 ;  /* 0x000000333232723e */ /* 0x000fe200000000ff */
[----:B------:R-:W-:-:S07]  /*4f90*/  IMAD.MOV.U32 R51, RZ, RZ, R63 ;  /* 0x000000ffff337224 */ /* 0x000fce00078e003f */
.L_x_8854:
[----:B------:R-:W-:Y:S05]  /*4fa0*/  BSYNC B2 ;  /* 0x0000000000027941 */ /* 0x000fea0003800000 */
.L_x_8853:
[----:B------:R-:W-:Y:S01]  /*4fb0*/  ULDC.64 UR4, c[0x0][0x2e8] ;  /* 0x0000ba0000047ab9 */ /* 0x000fe20000000a00 */
[----:B------:R-:W-:Y:S01]  /*4fc0*/  IMAD.X R58, R120, 0x1, R41, P3 ;  /* 0x00000001783a7824 */ /* 0x000fe200018e0629 */
[----:B------:R-:W-:-:S04]  /*4fd0*/  LEA R56, P3, R65, UR4, 0x1 ;  /* 0x0000000441387c11 */ /* 0x000fc8000f8608ff */
[----:B------:R-:W-:-:S05]  /*4fe0*/  LEA.HI.X R57, R65, UR5, R58, 0x1, P3 ;  /* 0x0000000541397c11 */ /* 0x000fca00098f0c3a */
[----:B--2---:R1:W-:Y:S04]  /*4ff0*/  STG.E.128 desc[UR42][R56.64], R48 ;  /* 0x0000003038007986 */ /* 0x0043e8000c101d2a */
.L_x_8852:
[----:B------:R-:W-:Y:S05]  /*5000*/  BSYNC B1 ;  /* 0x0000000000017941 */ /* 0x000fea0003800000 */
.L_x_8851:
[----:B------:R-:W-:Y:S05]  /*5010*/  @P1 BRA `(.L_x_8850) ;  /* 0x0000003000e81947 */ /* 0x000fea0003800000 */
[----:B-1234-:R1:W2:Y:S01]  /*5020*/  LDS.128 R48, [R112+0x1f400] ;  /* 0x01f4000070307984 */ /* 0x01e2a20000000c00 */
        /* <DEDUP_REMOVED lines=26> */
[--C-:B------:R-:W-:Y:S02]  /*51d0*/  HADD2.F32 R53, -RZ, R82.reuse.H1_H1 ;  /* 0x30000052ff357230 */ /* 0x100fe40000004100 */
[----:B------:R-:W-:Y:S01]  /*51e0*/  FFMA.FTZ R62, R51, R56, -R62 ;  /* 0x00000038333e7223 */ /* 0x000fe2000001083e */
[----:B------:R-:W-:Y:S02]  /*51f0*/  HADD2.F32 R55, -RZ, R82.H0_H0 ;  /* 0x20000052ff377230 */ /* 0x000fe40000004100 */
[--C-:B------:R-:W-:Y:S02]  /*5200*/  HADD2.F32 R50, -RZ, R52.reuse.H1_H1 ;  /* 0x30000034ff327230 */ /* 0x100fe40000004100 */
[----:B------:R-:W-:Y:S01]  /*5210*/  FMUL.FTZ R57, R49, R53 ;  /* 0x0000003531397220 */ /* 0x000fe20000410000 */
[----:B------:R-:W-:-:S02]  /*5220*/  HADD2.F32 R52, -RZ, R52.H0_H0 ;  /* 0x20000034ff347230 */ /* 0x000fc40000004100 */
[----:B------:R-:W-:Y:S01]  /*5230*/  FMUL.FTZ R54, R48, R53 ;  /* 0x0000003530367220 */ /* 0x000fe20000410000 */
        /* <DEDUP_REMOVED lines=12> */
.L_x_8856:
[----:B------:R-:W-:Y:S05]  /*5300*/  BSYNC B1 ;  /* 0x0000000000017941 */ /* 0x000fea0003800000 */
.L_x_8855:
[----:B------:R-:W-:Y:S01]  /*5310*/  ULDC.64 UR4, c[0x0][0x2e8] ;  /* 0x0000ba0000047ab9 */ /* 0x000fe20000000a00 */
[----:B------:R-:W-:Y:S01]  /*5320*/  IMAD.X R120, R120, 0x1, R107, P3 ;  /* 0x0000000178787824 */ /* 0x000fe200018e066b */
[----:B------:R-:W-:-:S04]  /*5330*/  LEA R52, P3, R119, UR4, 0x1 ;  /* 0x0000000477347c11 */ /* 0x000fc8000f8608ff */
[----:B------:R-:W-:-:S05]  /*5340*/  LEA.HI.X R53, R119, UR5, R120, 0x1, P3 ;  /* 0x0000000577357c11 */ /* 0x000fca00098f0c78 */
[----:B--2---:R1:W-:Y:S01]  /*5350*/  STG.E.128 desc[UR42][R52.64], R48 ;  /* 0x0000003034007986 */ /* 0x0043e2000c101d2a */
[----:B------:R-:W-:Y:S05]  /*5360*/  BRA `(.L_x_8850) ;  /* 0x0000003000147947 */ /* 0x000fea0003800000 */
.L_x_8814:
        /* <DEDUP_REMOVED lines=20> */
[----:B------:R-:W-:-:S04]  /*54b0*/  @!P4 IADD3 R52, P5, R94, R82, RZ ;  /* 0x000000525e34c210 */ /* 0x000fc80007fbe0ff */
[----:B------:R-:W-:-:S03]  /*54c0*/  @!P4 IADD3.X R53, R117, R37, RZ, P5, !PT ;  /* 0x000000257535c210 */ /* 0x000fc60002ffe4ff */
        /* <DEDUP_REMOVED lines=62> */
.L_x_8858:
[----:B------:R-:W-:Y:S05]  /*58b0*/  BSYNC B1 ;  /* 0x0000000000017941 */ /* 0x000fea0003800000 */
.L_x_8857:
[----:B-----5:R-:W-:Y:S01]  /*58c0*/  MOV R80, R74 ;  /* 0x0000004a00507202 */ /* 0x020fe20000000f00 */
[----:B------:R-:W-:Y:S01]  /*58d0*/  IMAD.MOV.U32 R81, RZ, RZ, R75 ;  /* 0x000000ffff517224 */ /* 0x000fe200078e004b */
[----:B------:R-:W-:Y:S01]  /*58e0*/  UISETP.NE.AND UP0, UPT, UR45, 0x3, UPT ;  /* 0x000000032d00788c */ /* 0x000fe2000bf05270 */
        /* <DEDUP_REMOVED lines=52> */
[----:B------:R-:W-:-:S03]  /*5c30*/  IMAD.MOV.U32 R83, RZ, RZ, R69 ;  /* 0x000000ffff537224 */ /* 0x000fc600078e0045 */
[----:B------:R-:W-:Y:S02]  /*5c40*/  PRMT R136, R80, 0x5410, R81 ;  /* 0x0000541050887816 */ /* 0x000fe40000000051 */
[----:B------:R-:W-:Y:S01]  /*5c50*/  PRMT R137, R82, 0x5410, R83 ;  /* 0x0000541052897816 */ /* 0x000fe20000000053 */
[----:B------:R-:W-:Y:S06]  /*5c60*/  @!P0 BRA `(.L_x_8859) ;  /* 0x0000000000048947 */ /* 0x000fec0003800000 */
[----:B------:R-:W-:Y:S01]  /*5c70*/  BPT.TRAP 0x1 ;  /* 0x000000040000795c */ /* 0x000fe20000300000 */
.L_x_8859:
[----:B------:R-:W-:Y:S01]  /*5c80*/  IMAD R110, R23, 0x8, R2 ;  /* 0x00000008176e7824 */ /* 0x000fe200078e0202 */
[----:B------:R-:W-:Y:S01]  /*5c90*/  SHF.L.U32 R117, R188, 0x1f, RZ ;  /* 0x0000001fbc757819 */ /* 0x000fe200000006ff */
[----:B------:R-:W0:Y:S01]  /*5ca0*/  LDC R128, c[0x0][0x2f4] ;  /* 0x0000bd00ff807b82 */ /* 0x000e220000000800 */
[----:B------:R-:W-:Y:S01]  /*5cb0*/  IMAD.MOV.U32 R119, RZ, RZ, R120 ;  /* 0x000000ffff777224 */ /* 0x000fe200078e0078 */
[----:B------:R-:W-:Y:S01]  /*5cc0*/  BSSY B1, `(.L_x_8860) ;  /* 0x0000005000017945 */ /* 0x000fe20003800000 */
[----:B------:R-:W1:Y:S05]  /*5cd0*/  SYNCS.PHASECHK.TRANS64.TRYWAIT P4, [R110+URZ+0x28890], R117 ;  /* 0x028890756e0075a7 */ /* 0x000e6a000808017f */
[----:B------:R-:W2:Y:S01]  /*5ce0*/  LDC.64 R120, c[0x0][0x300] ;  /* 0x0000c000ff787b82 */ /* 0x000ea20000000a00 */
[----:B0-----:R-:W-:Y:S01]  /*5cf0*/  IMAD.IADD R129, R128, 0x1, -R33 ;  /* 0x0000000180817824 */ /* 0x001fe200078e0a21 */
[----:B-1----:R-:W-:Y:S06]  /*5d00*/  @!P4 BRA `(.L_x_8861) ;  /* 0x000001cc00e0c947 */ /* 0x002fec0003800000 */
.L_x_9182:
[----:B------:R-:W-:Y:S05]  /*5d10*/  BSYNC B1 ;  /* 0x0000000000017941 */ /* 0x000fea0003800000 */
.L_x_8860:
        /* <DEDUP_REMOVED lines=11> */
[----:B------:R-:W-:Y:S02]  /*5dd0*/  SHF.R.S32.HI R81, RZ, 0x1f, R80 ;  /* 0x0000001fff517819 */ /* 0x000fe40000011450 */
[----:B------:R-:W-:Y:S02]  /*5de0*/  SHF.L.U32 R139, R80, 0x3, RZ ;  /* 0x00000003508b7819 */ /* 0x000fe400000006ff */
        /* <DEDUP_REMOVED lines=8> */
[----:B------:R-:W-:Y:S01]  /*5e70*/  IMAD R83, R23, 0x4000, R80 ;  /* 0x0000400017537824 */ /* 0x000fe200078e0250 */
[----:B------:R-:W-:-:S03]  /*5e80*/  LEA R81, R81, R2, 0x1 ;  /* 0x0000000251517211 */ /* 0x000fc600078e08ff */
[----:B------:R-:W-:-:S03]  /*5e90*/  IMAD R84, R83, 0x2, R2 ;  /* 0x0000000253547824 */ /* 0x000fc600078e0202 */
[----:B------:R-:W1:Y:S04]  /*5ea0*/  LDS.128 R80, [R81+0x18400] ;  /* 0x0184000051507984 */ /* 0x000e680000000c00 */
[----:B------:R-:W3:Y:S01]  /*5eb0*/  LDS.128 R84, [R84+0x18400] ;  /* 0x0184000054547984 */ /* 0x000ee20000000c00 */
[----:B------:R-:W-:Y:S05]  /*5ec0*/  @P3 BRA `(.L_x_8865) ;  /* 0x0000000400583947 */ /* 0x000fea0003800000 */
[----:B---3--:R-:W-:Y:S01]  /*5ed0*/  IMAD.MOV.U32 R141, RZ, RZ, R85 ;  /* 0x000000ffff8d7224 */ /* 0x008fe200078e0055 */
[----:B------:R-:W-:Y:S01]  /*5ee0*/  SHF.R.U32.HI R144, RZ, 0x10, R53 ;  /* 0x00000010ff907819 */ /* 0x000fe20000011635 */
[----:B-1----:R-:W-:Y:S01]  /*5ef0*/  IMAD.MOV.U32 R85, RZ, RZ, R81 ;  /* 0x000000ffff557224 */ /* 0x002fe200078e0051 */
[----:B------:R-:W-:Y:S01]  /*5f00*/  SHF.R.U64 R52, R52, 0x10, R53 ;  /* 0x0000001034347819 */ /* 0x000fe20000001235 */
[----:B------:R-:W-:Y:S01]  /*5f10*/  HADD2.F32 R143, -RZ, R143.H0_H0 ;  /* 0x2000008fff8f7230 */ /* 0x000fe20000004100 */
[----:B------:R-:W-:Y:S01]  /*5f20*/  SHF.R.U64 R48, R48, 0x10, R49 ;  /* 0x0000001030307819 */ /* 0x000fe20000001231 */
[----:B------:R-:W-:Y:S01]  /*5f30*/  HADD2.F32 R138, -RZ, R141.H0_H0 ;  /* 0x2000008dff8a7230 */ /* 0x000fe20000004100 */
[----:B------:R-:W-:Y:S01]  /*5f40*/  SHF.R.U64 R54, R54, 0x10, R55 ;  /* 0x0000001036367819 */ /* 0x000fe20000001237 */
[----:B------:R-:W-:Y:S01]  /*5f50*/  HADD2.F32 R140, -RZ, R85.H0_H0 ;  /* 0x20000055ff8c7230 */ /* 0x000fe20000004100 */
[----:B------:R-:W-:Y:S01]  /*5f60*/  SHF.R.U64 R50, R50, 0x10, R51 ;  /* 0x0000001032327819 */ /* 0x000fe20000001233 */
[----:B------:R-:W-:-:S02]  /*5f70*/  HADD2.F32 R81, -RZ, R142.H0_H0 ;  /* 0x2000008eff517230 */ /* 0x000fc40000004100 */
[-C--:B------:R-:W-:Y:S01]  /*5f80*/  FMUL.FTZ R149, R138, R143.reuse ;  /* 0x0000008f8a957220 */ /* 0x080fe20000410000 */
[----:B------:R-:W-:Y:S02]  /*5f90*/  HADD2.F32 R144, -RZ, R144.H0_H0 ;  /* 0x20000090ff907230 */ /* 0x000fe40000004100 */
[C---:B------:R-:W-:Y:S01]  /*5fa0*/  FMUL.FTZ R143, R140.reuse, R143 ;  /* 0x0000008f8c8f7220 */ /* 0x040fe20000410000 */
[----:B------:R-:W-:Y:S01]  /*5fb0*/  SHF.R.U32.HI R142, RZ, 0x10, R49 ;  /* 0x00000010ff8e7819 */ /* 0x000fe20000011631 */
[-C--:B------:R-:W-:Y:S01]  /*5fc0*/  FFMA.FTZ R140, R140, R81.reuse, -R149 ;  /* 0x000000518c8c7223 */ /* 0x080fe20000010895 */
[----:B------:R-:W-:Y:S02]  /*5fd0*/  HADD2.F32 R85, -RZ, R85.H1_H1 ;  /* 0x30000055ff557230 */ /* 0x000fe40000004100 */
[----:B------:R-:W-:Y:S01]  /*5fe0*/  FFMA.FTZ R138, R138, R81, R143 ;  /* 0x000000518a8a7223 */ /* 0x000fe2000001008f */
[----:B------:R-:W-:Y:S01]  /*5ff0*/  HADD2.F32 R81, -RZ, R141.H1_H1 ;  /* 0x3000008dff517230 */ /* 0x000fe20000004100 */
[----:B------:R-:W-:Y:S01]  /*6000*/  MOV R143, R83 ;  /* 0x00000053008f7202 */ /* 0x000fe20000000f00 */
[----:B------:R-:W-:-:S02]  /*6010*/  HADD2.F32 R142, -RZ, R142.H0_H0 ;  /* 0x2000008eff8e7230 */ /* 0x000fc40000004100 */
[----:B------:R-:W-:Y:S02]  /*6020*/  IMAD.MOV.U32 R141, RZ, RZ, R87 ;  /* 0x000000ffff8d7224 */ /* 0x000fe400078e0057 */
[-C--:B------:R-:W-:Y:S01]  /*6030*/  FMUL.FTZ R146, R81, R144.reuse ;  /* 0x0000009051927220 */ /* 0x080fe20000410000 */
[----:B------:R-:W-:Y:S01]  /*6040*/  FMUL.FTZ R144, R85, R144 ;  /* 0x0000009055907220 */ /* 0x000fe20000410000 */
[----:B------:R-:W-:Y:S02]  /*6050*/  HADD2.F32 R83, -RZ, R143.H0_H0 ;  /* 0x2000008fff537230 */ /* 0x000fe40000004100 */
[----:B------:R-:W-:Y:S02]  /*6060*/  HADD2.F32 R87, -RZ, R141.H0_H0 ;  /* 0x2000008dff577230 */ /* 0x000fe40000004100 */
[-C--:B------:R-:W-:Y:S01]  /*6070*/  FFMA.FTZ R81, R81, R142.reuse, R144 ;  /* 0x0000008e51517223 */ /* 0x080fe20000010090 */
[--C-:B------:R-:W-:Y:S02]  /*6080*/  HADD2.F32 R144, -RZ, R148.reuse.H1_H1 ;  /* 0x30000094ff907230 */ /* 0x100fe40000004100 */
[----:B------:R-:W-:Y:S01]  /*6090*/  FFMA.FTZ R85, R85, R142, -R146 ;  /* 0x0000008e55557223 */ /* 0x000fe20000010892 */
[----:B------:R-:W-:-:S02]  /*60a0*/  HADD2.F32 R142, -RZ, R148.H0_H0 ;  /* 0x20000094ff8e7230 */ /* 0x000fc40000004100 */
[----:B------:R-:W-:Y:S02]  /*60b0*/  HADD2.F32 R141, -RZ, R141.H1_H1 ;  /* 0x3000008dff8d7230 */ /* 0x000fe40000004100 */
[-C--:B------:R-:W-:Y:S01]  /*60c0*/  FMUL.FTZ R146, R87, R144.reuse ;  /* 0x0000009057927220 */ /* 0x080fe20000410000 */
[----:B------:R-:W-:Y:S01]  /*60d0*/  FMUL.FTZ R144, R83, R144 ;  /* 0x0000009053907220 */ /* 0x000fe20000410000 */
[----:B------:R-:W-:Y:S01]  /*60e0*/  HADD2.F32 R143, -RZ, R143.H1_H1 ;  /* 0x3000008fff8f7230 */ /* 0x000fe20000004100 */
[----:B------:R-:W-:Y:S01]  /*60f0*/  F2FP.F16.F32.PACK_AB R85, R85, R140 ;  /* 0x0000008c5555723e */ /* 0x000fe200000000ff */
[-C--:B------:R-:W-:Y:S01]  /*6100*/  FFMA.FTZ R83, R83, R142.reuse, -R146 ;  /* 0x0000008e53537223 */ /* 0x080fe20000010892 */
[----:B------:R-:W-:Y:S01]  /*6110*/  FFMA.FTZ R87, R87, R142, R144 ;  /* 0x0000008e57577223 */ /* 0x000fe20000010090 */
[----:B------:R-:W-:Y:S01]  /*6120*/  SHF.R.U32.HI R142, RZ, 0x10, R55 ;  /* 0x00000010ff8e7819 */ /* 0x000fe20000011637 */
[----:B------:R-:W-:Y:S01]  /*6130*/  HADD2.F32 R150, -RZ, R150.H0_H0 ;  /* 0x20000096ff967230 */ /* 0x000fe20000004100 */
[----:B------:R-:W-:Y:S01]  /*6140*/  SHF.R.U32.HI R144, RZ, 0x10, R51 ;  /* 0x00000010ff907819 */ /* 0x000fe20000011633 */
[----:B------:R-:W-:Y:S01]  /*6150*/  HADD2.F32 R53, -RZ, R84.H0_H0 ;  /* 0x20000054ff357230 */ /* 0x000fe20000004100 */
[----:B------:R-:W-:Y:S01]  /*6160*/  F2FP.F16.F32.PACK_AB R138, R81, R138 ;  /* 0x0000008a518a723e */ /* 0x000fe200000000ff */
[----:B------:R-:W-:-:S02]  /*6170*/  HADD2.F32 R142, -RZ, R142.H0_H0 ;  /* 0x2000008eff8e7230 */ /* 0x000fc40000004100 */
[----:B------:R-:W-:Y:S02]  /*6180*/  HADD2.F32 R144, -RZ, R144.H0_H0 ;  /* 0x20000090ff907230 */ /* 0x000fe40000004100 */
[----:B------:R-:W-:Y:S01]  /*6190*/  FMUL.FTZ R148, R53, R150 ;  /* 0x0000009635947220 */ /* 0x000fe20000410000 */
[----:B------:R-:W-:Y:S02]  /*61a0*/  HADD2.F32 R52, -RZ, R52.H0_H0 ;  /* 0x20000034ff347230 */ /* 0x000fe40000004100 */
[-C--:B------:R-:W-:Y:S01]  /*61b0*/  FMUL.FTZ R146, R141, R142.reuse ;  /* 0x0000008e8d927220 */ /* 0x080fe20000410000 */
[C---:B------:R-:W-:Y:S01]  /*61c0*/  FMUL.FTZ R142, R143.reuse, R142 ;  /* 0x0000008e8f8e7220 */ /* 0x040fe20000410000 */
[----:B------:R-:W-:Y:S02]  /*61d0*/  HADD2.F32 R49, -RZ, R84.H1_H1 ;  /* 0x30000054ff317230 */ /* 0x000fe40000004100 */
[-C--:B------:R-:W-:Y:S01]  /*61e0*/  FFMA.FTZ R146, R143, R144.reuse, -R146 ;  /* 0x000000908f927223 */ /* 0x080fe20000010892 */
[----:B------:R-:W-:Y:S01]  /*61f0*/  FFMA.FTZ R142, R141, R144, R142 ;  /* 0x000000908d8e7223 */ /* 0x000fe2000001008e */
[----:B------:R-:W-:-:S02]  /*6200*/  HADD2.F32 R141, -RZ, R80.H0_H0 ;  /* 0x20000050ff8d7230 */ /* 0x000fc40000004100 */
[----:B------:R-:W-:Y:S01]  /*6210*/  HADD2.F32 R144, -RZ, R147.H0_H0 ;  /* 0x20000093ff907230 */ /* 0x000fe20000004100 */
[----:B------:R-:W-:Y:S01]  /*6220*/  F2FP.F16.F32.PACK_AB R83, R146, R83 ;  /* 0x000000539253723e */ /* 0x000fe200000000ff */
[----:B------:R-:W-:Y:S02]  /*6230*/  HADD2.F32 R48, -RZ, R48.H0_H0 ;  /* 0x20000030ff307230 */ /* 0x000fe40000004100 */
[C---:B------:R-:W-:Y:S01]  /*6240*/  FMUL.FTZ R150, R141.reuse, R150 ;  /* 0x000000968d967220 */ /* 0x040fe20000410000 */
[--C-:B------:R-:W-:Y:S02]  /*6250*/  HADD2.F32 R55, -RZ, R145.reuse.H1_H1 ;  /* 0x30000091ff377230 */ /* 0x100fe40000004100 */
[-C--:B------:R-:W-:Y:S01]  /*6260*/  FFMA.FTZ R148, R141, R144.reuse, -R148 ;  /* 0x000000908d947223 */ /* 0x080fe20000010894 */
[----:B------:R-:W-:Y:S02]  /*6270*/  HADD2.F32 R145, -RZ, R145.H0_H0 ;  /* 0x20000091ff917230 */ /* 0x000fe40000004100 */
[----:B------:R-:W-:Y:S01]  /*6280*/  FFMA.FTZ R150, R53, R144, R150 ;  /* 0x0000009035967223 */ /* 0x000fe20000010096 */
[----:B------:R-:W-:-:S02]  /*6290*/  HADD2.F32 R53, -RZ, R80.H1_H1 ;  /* 0x30000050ff357230 */ /* 0x000fc40000004100 */
[-C--:B------:R-:W-:Y:S01]  /*62a0*/  FMUL.FTZ R80, R49, R52.reuse ;  /* 0x0000003431507220 */ /* 0x080fe20000410000 */
[----:B------:R-:W-:Y:S01]  /*62b0*/  HADD2.F32 R54, -RZ, R54.H0_H0 ;  /* 0x20000036ff367230 */ /* 0x000fe20000004100 */
[----:B------:R-:W-:Y:S01]  /*62c0*/  F2FP.F16.F32.PACK_AB R87, R142, R87 ;  /* 0x000000578e57723e */ /* 0x000fe200000000ff */
[----:B------:R-:W-:Y:S02]  /*62d0*/  HADD2.F32 R51, -RZ, R86.H1_H1 ;  /* 0x30000056ff337230 */ /* 0x000fe40000004100 */
[C---:B------:R-:W-:Y:S01]  /*62e0*/  FMUL.FTZ R52, R53.reuse, R52 ;  /* 0x0000003435347220 */ /* 0x040fe20000410000 */
[-C--:B------:R-:W-:Y:S01]  /*62f0*/  FFMA.FTZ R53, R53, R48.reuse, -R80 ;  /* 0x0000003035357223 */ /* 0x080fe20000010850 */
[----:B------:R-:W-:Y:S02]  /*6300*/  HADD2.F32 R143, -RZ, R82.H1_H1 ;  /* 0x30000052ff8f7230 */ /* 0x000fe40000004100 */
[----:B------:R-:W-:Y:S01]  /*6310*/  FFMA.FTZ R49, R49, R48, R52 ;  /* 0x0000003031317223 */ /* 0x000fe20000010034 */
[----:B------:R-:W-:Y:S01]  /*6320*/  HADD2.F32 R48, -RZ, R86.H0_H0 ;  /* 0x20000056ff307230 */ /* 0x000fe20000004100 */
[----:B------:R-:W-:Y:S01]  /*6330*/  F2FP.F16.F32.PACK_AB R80, R53, R148 ;  /* 0x000000943550723e */ /* 0x000fe200000000ff */
[----:B------:R-:W-:-:S02]  /*6340*/  HADD2.F32 R52, -RZ, R82.H0_H0 ;  /* 0x20000052ff347230 */ /* 0x000fc40000004100 */
[----:B------:R-:W-:Y:S02]  /*6350*/  HADD2.F32 R50, -RZ, R50.H0_H0 ;  /* 0x20000032ff327230 */ /* 0x000fe40000004100 */
[-C--:B------:R-:W-:Y:S01]  /*6360*/  FMUL.FTZ R141, R48, R55.reuse ;  /* 0x00000037308d7220 */ /* 0x080fe20000410000 */
[----:B------:R-:W-:Y:S02]  /*6370*/  IMAD.MOV.U32 R81, RZ, RZ, R85 ;  /* 0x000000ffff517224 */ /* 0x000fe400078e0055 */
[C---:B------:R-:W-:Y:S01]  /*6380*/  FMUL.FTZ R55, R52.reuse, R55 ;  /* 0x0000003734377220 */ /* 0x040fe20000410000 */
[----:B------:R-:W-:Y:S01]  /*6390*/  F2FP.F16.F32.PACK_AB R84, R49, R150 ;  /* 0x000000963154723e */ /* 0x000fe200000000ff */
[-C--:B------:R-:W-:Y:S01]  /*63a0*/  FFMA.FTZ R141, R52, R145.reuse, -R141 ;  /* 0x00000091348d7223 */ /* 0x080fe2000001088d */
[----:B------:R-:W-:Y:S02]  /*63b0*/  IMAD.MOV.U32 R85, RZ, RZ, R138 ;  /* 0x000000ffff557224 */ /* 0x000fe400078e008a */
[----:B------:R-:W-:Y:S01]  /*63c0*/  FFMA.FTZ R55, R48, R145, R55 ;  /* 0x0000009130377223 */ /* 0x000fe20000010037 */
[-C--:B------:R-:W-:Y:S01]  /*63d0*/  FMUL.FTZ R48, R51, R54.reuse ;  /* 0x0000003633307220 */ /* 0x080fe20000410000 */
[----:B------:R-:W-:-:S03]  /*63e0*/  FMUL.FTZ R54, R143, R54 ;  /* 0x000000368f367220 */ /* 0x000fc60000410000 */
[-C--:B------:R-:W-:Y:S01]  /*63f0*/  FFMA.FTZ R48, R143, R50.reuse, -R48 ;  /* 0x000000328f307223 */ /* 0x080fe20000010830 */
[----:B------:R-:W-:-:S04]  /*6400*/  FFMA.FTZ R54, R51, R50, R54 ;  /* 0x0000003233367223 */ /* 0x000fc80000010036 */
[----:B------:R-:W-:Y:S02]  /*6410*/  F2FP.F16.F32.PACK_AB R82, R48, R141 ;  /* 0x0000008d3052723e */ /* 0x000fe400000000ff */
[----:B------:R-:W-:-:S07]  /*6420*/  F2FP.F16.F32.PACK_AB R86, R54, R55 ;  /* 0x000000373656723e */ /* 0x000fce00000000ff */
.L_x_8865:
[----:B------:R-:W-:Y:S05]  /*6430*/  BSYNC B2 ;  /* 0x0000000000027941 */ /* 0x000fea0003800000 */
.L_x_8864:
[-C--:B--2---:R-:W-:Y:S01]  /*6440*/  IMAD R50, R218, R120.reuse, RZ ;  /* 0x00000078da327224 */ /* 0x084fe200078e02ff */
[----:B------:R-:W-:Y:S01]  /*6450*/  ULDC.64 UR4, c[0x0][0x2e8] ;  /* 0x0000ba0000047ab9 */ /* 0x000fe20000000a00 */
[----:B------:R-:W-:-:S04]  /*6460*/  IMAD.WIDE.U32 R48, R22, R120, R118 ;  /* 0x0000007816307225 */ /* 0x000fc800078e0076 */
        /* <DEDUP_REMOVED lines=14> */
.L_x_8863:
[----:B------:R-:W-:Y:S05]  /*6550*/  BSYNC B1 ;  /* 0x0000000000017941 */ /* 0x000fea0003800000 */
.L_x_8862:
[----:B------:R-:W-:Y:S01]  /*6560*/  ISETP.GE.OR P4, PT, R214, R113, P2 ;  /* 0x00000071d600720c */ /* 0x000fe20001786670 */
[----:B------:R-:W-:-:S12]  /*6570*/  BSSY B1, `(.L_x_8866) ;  /* 0x000007f000017945 */ /* 0x000fd80003800000 */
[----:B------:R-:W-:Y:S05]  /*6580*/  @P4 BRA `(.L_x_8867) ;  /* 0x0000000400f44947 */ /* 0x000fea0003800000 */
[----:B-1----:R-:W3:Y:S01]  /*6590*/  LDL R48, [R1+0x10] ;  /* 0x0000100001307983 */ /* 0x002ee20000100800 */
[----:B--2---:R-:W-:Y:S01]  /*65a0*/  IMAD.WIDE.U32 R80, R214, R120, R118 ;  /* 0x00000078d6507225 */ /* 0x004fe200078e0076 */
[----:B------:R-:W-:Y:S01]  /*65b0*/  SHF.R.U32.HI R51, RZ, 0x3, R196 ;  /* 0x00000003ff337819 */ /* 0x000fe200000116c4 */
[----:B------:R-:W-:Y:S01]  /*65c0*/  BSSY B2, `(.L_x_8868) ;  /* 0x000006e000027945 */ /* 0x000fe20003800000 */
        /* <DEDUP_REMOVED lines=20> */
[----:B------:R-:W-:-:S03]  /*6710*/  IMAD R49, R49, 0x2, R2 ;  /* 0x0000000231317824 */ /* 0x000fc600078e0202 */
[----:B------:R-:W-:-:S03]  /*6720*/  LEA R52, R51, R2, 0x1 ;  /* 0x0000000233347211 */ /* 0x000fc600078e08ff */
[----:B------:R-:W1:Y:S04]  /*6730*/  LDS.128 R48, [R49+0x18400] ;  /* 0x0184000031307984 */ /* 0x000e680000000c00 */
[----:B------:R-:W2:Y:S01]  /*6740*/  LDS.128 R52, [R52+0x18400] ;  /* 0x0184000034347984 */ /* 0x000ea20000000c00 */
[----:B------:R-:W-:Y:S05]  /*6750*/  @P3 BRA `(.L_x_8869) ;  /* 0x0000000400503947 */ /* 0x000fea0003800000 */
[----:B------:R-:W-:Y:S01]  /*6760*/  HADD2.F32 R139, -RZ, R154.H0_H0 ;  /* 0x2000009aff8b7230 */ /* 0x000fe20000004100 */
[----:B------:R-:W-:Y:S01]  /*6770*/  SHF.R.U32.HI R142, RZ, 0x10, R61 ;  /* 0x00000010ff8e7819 */ /* 0x000fe2000001163d */
[----:B--2---:R-:W-:Y:S01]  /*6780*/  HADD2.F32 R86, -RZ, R53.H0_H0 ;  /* 0x20000035ff567230 */ /* 0x004fe20000004100 */
[----:B------:R-:W-:Y:S01]  /*6790*/  SHF.R.U32.HI R140, RZ, 0x10, R57 ;  /* 0x00000010ff8c7819 */ /* 0x000fe20000011639 */
[----:B-1----:R-:W-:Y:S01]  /*67a0*/  HADD2.F32 R138, -RZ, R49.H0_H0 ;  /* 0x20000031ff8a7230 */ /* 0x002fe20000004100 */
[----:B------:R-:W-:Y:S01]  /*67b0*/  SHF.R.U32.HI R146, RZ, 0x10, R63 ;  /* 0x00000010ff927819 */ /* 0x000fe2000001163f */
[----:B------:R-:W-:Y:S02]  /*67c0*/  HADD2.F32 R87, -RZ, R152.H0_H0 ;  /* 0x20000098ff577230 */ /* 0x000fe40000004100 */
[-C--:B------:R-:W-:Y:S01]  /*67d0*/  FMUL.FTZ R141, R86, R139.reuse ;  /* 0x0000008b568d7220 */ /* 0x080fe20000410000 */
[----:B------:R-:W-:Y:S02]  /*67e0*/  HADD2.F32 R142, -RZ, R142.H0_H0 ;  /* 0x2000008eff8e7230 */ /* 0x000fe40000004100 */
[----:B------:R-:W-:Y:S01]  /*67f0*/  FMUL.FTZ R139, R138, R139 ;  /* 0x0000008b8a8b7220 */ /* 0x000fe20000410000 */
[----:B------:R-:W-:-:S02]  /*6800*/  HADD2.F32 R140, -RZ, R140.H0_H0 ;  /* 0x2000008cff8c7230 */ /* 0x000fc40000004100 */
[-C--:B------:R-:W-:Y:S01]  /*6810*/  FFMA.FTZ R138, R138, R87.reuse, -R141 ;  /* 0x000000578a8a7223 */ /* 0x080fe2000001088d */
[----:B------:R-:W-:Y:S02]  /*6820*/  HADD2.F32 R146, -RZ, R146.H0_H0 ;  /* 0x20000092ff927230 */ /* 0x000fe40000004100 */
[----:B------:R-:W-:Y:S01]  /*6830*/  FFMA.FTZ R86, R86, R87, R139 ;  /* 0x0000005756567223 */ /* 0x000fe2000001008b */
[----:B------:R-:W-:Y:S01]  /*6840*/  HADD2.F32 R87, -RZ, R53.H1_H1 ;  /* 0x30000035ff577230 */ /* 0x000fe20000004100 */
[----:B------:R-:W-:Y:S01]  /*6850*/  SHF.R.U64 R60, R60, 0x10, R61 ;  /* 0x000000103c3c7819 */ /* 0x000fe2000000123d */
[----:B------:R-:W-:Y:S01]  /*6860*/  HADD2.F32 R53, -RZ, R49.H1_H1 ;  /* 0x30000031ff357230 */ /* 0x000fe20000004100 */
[----:B------:R-:W-:Y:S01]  /*6870*/  SHF.R.U64 R57, R56, 0x10, R57 ;  /* 0x0000001038397819 */ /* 0x000fe20000001239 */
[----:B------:R-:W-:Y:S02]  /*6880*/  HADD2.F32 R139, -RZ, R51.H0_H0 ;  /* 0x20000033ff8b7230 */ /* 0x000fe40000004100 */
[-C--:B------:R-:W-:Y:S01]  /*6890*/  FMUL.FTZ R144, R87, R142.reuse ;  /* 0x0000008e57907220 */ /* 0x080fe20000410000 */
[----:B------:R-:W-:Y:S01]  /*68a0*/  SHF.R.U64 R58, R58, 0x10, R59 ;  /* 0x000000103a3a7819 */ /* 0x000fe2000000123b */
[----:B------:R-:W-:Y:S01]  /*68b0*/  FMUL.FTZ R142, R53, R142 ;  /* 0x0000008e358e7220 */ /* 0x000fe20000410000 */
[----:B------:R-:W-:-:S02]  /*68c0*/  HADD2.F32 R56, -RZ, R52.H1_H1 ;  /* 0x30000034ff387230 */ /* 0x000fc40000004100 */
[-C--:B------:R-:W-:Y:S01]  /*68d0*/  FFMA.FTZ R53, R53, R140.reuse, -R144 ;  /* 0x0000008c35357223 */ /* 0x080fe20000010890 */
[----:B------:R-:W-:Y:S02]  /*68e0*/  HADD2.F32 R57, -RZ, R57.H0_H0 ;  /* 0x20000039ff397230 */ /* 0x000fe40000004100 */
[----:B------:R-:W-:Y:S01]  /*68f0*/  FFMA.FTZ R49, R87, R140, R142 ;  /* 0x0000008c57317223 */ /* 0x000fe2000001008e */
[----:B------:R-:W-:Y:S01]  /*6900*/  HADD2.F32 R140, -RZ, R153.H0_H0 ;  /* 0x20000099ff8c7230 */ /* 0x000fe20000004100 */
[----:B------:R-:W-:Y:S01]  /*6910*/  SHF.R.U64 R62, R62, 0x10, R63 ;  /* 0x000000103e3e7819 */ /* 0x000fe2000000123f */
[----:B------:R-:W-:Y:S01]  /*6920*/  HADD2.F32 R87, -RZ, R55.H0_H0 ;  /* 0x20000037ff577230 */ /* 0x000fe20000004100 */
[----:B------:R-:W-:Y:S01]  /*6930*/  F2FP.F16.F32.PACK_AB R53, R53, R138 ;  /* 0x0000008a3535723e */ /* 0x000fe200000000ff */
[----:B------:R-:W-:Y:S01]  /*6940*/  HADD2.F32 R142, -RZ, R151.H0_H0 ;  /* 0x20000097ff8e7230 */ /* 0x000fe20000004100 */
[----:B------:R-:W-:Y:S01]  /*6950*/  F2FP.F16.F32.PACK_AB R86, R49, R86 ;  /* 0x000000563156723e */ /* 0x000fe200000000ff */
[----:B------:R-:W-:-:S02]  /*6960*/  HADD2.F32 R152, -RZ, R152.H1_H1 ;  /* 0x30000098ff987230 */ /* 0x000fc40000004100 */
[-C--:B------:R-:W-:Y:S01]  /*6970*/  FMUL.FTZ R144, R87, R140.reuse ;  /* 0x0000008c57907220 */ /* 0x080fe20000410000 */
[C---:B------:R-:W-:Y:S01]  /*6980*/  FMUL.FTZ R140, R139.reuse, R140 ;  /* 0x0000008c8b8c7220 */ /* 0x040fe20000410000 */
[----:B------:R-:W-:Y:S02]  /*6990*/  HADD2.F32 R147, -RZ, R147.H1_H1 ;  /* 0x30000093ff937230 */ /* 0x000fe40000004100 */
[-C--:B------:R-:W-:Y:S01]  /*69a0*/  FFMA.FTZ R144, R139, R142.reuse, -R144 ;  /* 0x0000008e8b907223 */ /* 0x080fe20000010890 */
[----:B------:R-:W-:Y:S01]  /*69b0*/  FFMA.FTZ R140, R87, R142, R140 ;  /* 0x0000008e578c7223 */ /* 0x000fe2000001008c */
[----:B------:R-:W-:Y:S01]  /*69c0*/  HADD2.F32 R87, -RZ, R55.H1_H1 ;  /* 0x30000037ff577230 */ /* 0x000fe20000004100 */
[----:B------:R-:W-:Y:S01]  /*69d0*/  SHF.R.U32.HI R142, RZ, 0x10, R59 ;  /* 0x00000010ff8e7819 */ /* 0x000fe2000001163b */
[----:B------:R-:W-:Y:S02]  /*69e0*/  HADD2.F32 R55, -RZ, R51.H1_H1 ;  /* 0x30000033ff377230 */ /* 0x000fe40000004100 */
[----:B------:R-:W-:-:S02]  /*69f0*/  HADD2.F32 R59, -RZ, R60.H0_H0 ;  /* 0x2000003cff3b7230 */ /* 0x000fc40000004100 */
[-C--:B------:R-:W-:Y:S01]  /*6a00*/  FMUL.FTZ R148, R87, R146.reuse ;  /* 0x0000009257947220 */ /* 0x080fe20000410000 */
[----:B------:R-:W-:Y:S02]  /*6a10*/  HADD2.F32 R142, -RZ, R142.H0_H0 ;  /* 0x2000008eff8e7230 */ /* 0x000fe40000004100 */
[----:B------:R-:W-:Y:S01]  /*6a20*/  FMUL.FTZ R146, R55, R146 ;  /* 0x0000009237927220 */ /* 0x000fe20000410000 */
[----:B------:R-:W-:Y:S02]  /*6a30*/  HADD2.F32 R139, -RZ, R52.H0_H0 ;  /* 0x20000034ff8b7230 */ /* 0x000fe40000004100 */
[----:B------:R-:W-:Y:S01]  /*6a40*/  FMUL.FTZ R61, R56, R59 ;  /* 0x0000003b383d7220 */ /* 0x000fe20000410000 */
[----:B------:R-:W-:Y:S02]  /*6a50*/  HADD2.F32 R52, -RZ, R54.H0_H0 ;  /* 0x20000036ff347230 */ /* 0x000fe40000004100 */
[----:B------:R-:W-:Y:S01]  /*6a60*/  FFMA.FTZ R51, R87, R142, R146 ;  /* 0x0000008e57337223 */ /* 0x000fe20000010092 */
[----:B------:R-:W-:-:S02]  /*6a70*/  HADD2.F32 R87, -RZ, R48.H0_H0 ;  /* 0x20000030ff577230 */ /* 0x000fc40000004100 */
[----:B------:R-:W-:Y:S01]  /*6a80*/  FFMA.FTZ R55, R55, R142, -R148 ;  /* 0x0000008e37377223 */ /* 0x000fe20000010894 */
[----:B------:R-:W-:Y:S02]  /*6a90*/  HADD2.F32 R48, -RZ, R48.H1_H1 ;  /* 0x30000030ff307230 */ /* 0x000fe40000004100 */
[----:B------:R-:W-:Y:S01]  /*6aa0*/  FMUL.FTZ R60, R52, R152 ;  /* 0x00000098343c7220 */ /* 0x000fe20000410000 */
[----:B------:R-:W-:Y:S01]  /*6ab0*/  HADD2.F32 R146, -RZ, R153.H1_H1 ;  /* 0x30000099ff927230 */ /* 0x000fe20000004100 */
[----:B------:R-:W-:Y:S01]  /*6ac0*/  F2FP.F16.F32.PACK_AB R140, R51, R140 ;  /* 0x0000008c338c723e */ /* 0x000fe200000000ff */
[----:B------:R-:W-:Y:S02]  /*6ad0*/  HADD2.F32 R62, -RZ, R62.H0_H0 ;  /* 0x2000003eff3e7230 */ /* 0x000fe40000004100 */
[C---:B------:R-:W-:Y:S01]  /*6ae0*/  FMUL.FTZ R59, R48.reuse, R59 ;  /* 0x0000003b303b7220 */ /* 0x040fe20000410000 */
[----:B------:R-:W-:Y:S01]  /*6af0*/  FFMA.FTZ R48, R48, R57, -R61 ;  /* 0x0000003930307223 */ /* 0x000fe2000001083d */
[----:B------:R-:W-:-:S02]  /*6b00*/  HADD2.F32 R142, -RZ, R151.H1_H1 ;  /* 0x30000097ff8e7230 */ /* 0x000fc40000004100 */
[-C--:B------:R-:W-:Y:S01]  /*6b10*/  FMUL.FTZ R148, R139, R146.reuse ;  /* 0x000000928b947220 */ /* 0x080fe20000410000 */
[----:B------:R-:W-:Y:S01]  /*6b20*/  FFMA.FTZ R56, R56, R57, R59 ;  /* 0x0000003938387223 */ /* 0x000fe2000001003b */
[----:B------:R-:W-:Y:S02]  /*6b30*/  HADD2.F32 R57, -RZ, R50.H0_H0 ;  /* 0x20000032ff397230 */ /* 0x000fe40000004100 */
[----:B------:R-:W-:Y:S01]  /*6b40*/  FMUL.FTZ R146, R87, R146 ;  /* 0x0000009257927220 */ /* 0x000fe20000410000 */
[----:B------:R-:W-:Y:S01]  /*6b50*/  HADD2.F32 R59, -RZ, R54.H1_H1 ;  /* 0x30000036ff3b7230 */ /* 0x000fe20000004100 */
[----:B------:R-:W-:Y:S01]  /*6b60*/  F2FP.F16.F32.PACK_AB R55, R55, R144 ;  /* 0x000000903737723e */ /* 0x000fe200000000ff */
[----:B------:R-:W-:Y:S02]  /*6b70*/  HADD2.F32 R54, -RZ, R50.H1_H1 ;  /* 0x30000032ff367230 */ /* 0x000fe40000004100 */
[C---:B------:R-:W-:Y:S01]  /*6b80*/  FMUL.FTZ R61, R57.reuse, R152 ;  /* 0x00000098393d7220 */ /* 0x040fe20000410000 */
[----:B------:R-:W-:Y:S01]  /*6b90*/  FFMA.FTZ R50, R57, R147, -R60 ;  /* 0x0000009339327223 */ /* 0x000fe2000001083c */
[----:B------:R-:W-:-:S02]  /*6ba0*/  HADD2.F32 R58, -RZ, R58.H0_H0 ;  /* 0x2000003aff3a7230 */ /* 0x000fc40000004100 */
[-C--:B------:R-:W-:Y:S01]  /*6bb0*/  FMUL.FTZ R57, R59, R62.reuse ;  /* 0x0000003e3b397220 */ /* 0x080fe20000410000 */
[----:B------:R-:W-:Y:S01]  /*6bc0*/  FMUL.FTZ R62, R54, R62 ;  /* 0x0000003e363e7220 */ /* 0x000fe20000410000 */
[-C--:B------:R-:W-:Y:S01]  /*6bd0*/  FFMA.FTZ R87, R87, R142.reuse, -R148 ;  /* 0x0000008e57577223 */ /* 0x080fe20000010894 */
[----:B------:R-:W-:Y:S01]  /*6be0*/  FFMA.FTZ R139, R139, R142, R146 ;  /* 0x0000008e8b8b7223 */ /* 0x000fe20000010092 */
[----:B------:R-:W-:Y:S01]  /*6bf0*/  FFMA.FTZ R61, R52, R147, R61 ;  /* 0x00000093343d7223 */ /* 0x000fe2000001003d */
[-C--:B------:R-:W-:Y:S01]  /*6c00*/  FFMA.FTZ R57, R54, R58.reuse, -R57 ;  /* 0x0000003a36397223 */ /* 0x080fe20000010839 */
[----:B------:R-:W-:Y:S01]  /*6c10*/  FFMA.FTZ R62, R59, R58, R62 ;  /* 0x0000003a3b3e7223 */ /* 0x000fe2000001003e */
[----:B------:R-:W-:Y:S01]  /*6c20*/  IMAD.MOV.U32 R49, RZ, RZ, R53 ;  /* 0x000000ffff317224 */ /* 0x000fe200078e0035 */
[----:B------:R-:W-:Y:S01]  /*6c30*/  F2FP.F16.F32.PACK_AB R48, R48, R87 ;  /* 0x000000573030723e */ /* 0x000fe200000000ff */
[----:B------:R-:W-:Y:S01]  /*6c40*/  IMAD.MOV.U32 R51, RZ, RZ, R55 ;  /* 0x000000ffff337224 */ /* 0x000fe200078e0037 */
[----:B------:R-:W-:Y:S01]  /*6c50*/  F2FP.F16.F32.PACK_AB R52, R56, R139 ;  /* 0x0000008b3834723e */ /* 0x000fe200000000ff */
[----:B------:R-:W-:Y:S01]  /*6c60*/  IMAD.MOV.U32 R53, RZ, RZ, R86 ;  /* 0x000000ffff357224 */ /* 0x000fe200078e0056 */
[----:B------:R-:W-:Y:S01]  /*6c70*/  F2FP.F16.F32.PACK_AB R50, R57, R50 ;  /* 0x000000323932723e */ /* 0x000fe200000000ff */
[----:B------:R-:W-:Y:S01]  /*6c80*/  IMAD.MOV.U32 R55, RZ, RZ, R140 ;  /* 0x000000ffff377224 */ /* 0x000fe200078e008c */
[----:B------:R-:W-:-:S07]  /*6c90*/  F2FP.F16.F32.PACK_AB R54, R62, R61 ;  /* 0x0000003d3e36723e */ /* 0x000fce00000000ff */
.L_x_8869:
[----:B------:R-:W-:Y:S05]  /*6ca0*/  BSYNC B2 ;  /* 0x0000000000027941 */ /* 0x000fea0003800000 */
.L_x_8868:
        /* <DEDUP_REMOVED lines=11> */
.L_x_8867:
[----:B------:R-:W-:Y:S05]  /*6d60*/  BSYNC B1 ;  /* 0x0000000000017941 */ /* 0x000fea0003800000 */
.L_x_8866:
[----:B------:R-:W-:Y:S01]  /*6d70*/  ISETP.GE.OR P4, PT, R213, R113, P2 ;  /* 0x00000071d500720c */ /* 0x000fe20001786670 */
[----:B------:R-:W-:-:S12]  /*6d80*/  BSSY B1, `(.L_x_8870) ;  /* 0x000007f000017945 */ /* 0x000fd80003800000 */
[----:B------:R-:W-:Y:S05]  /*6d90*/  @P4 BRA `(.L_x_8871) ;  /* 0x0000000400f44947 */ /* 0x000fea0003800000 */
[----:B-1-3--:R-:W3:Y:S01]  /*6da0*/  LDL R48, [R1+0x10] ;  /* 0x0000100001307983 */ /* 0x00aee20000100800 */
[----:B--2---:R-:W-:Y:S01]  /*6db0*/  IMAD.WIDE.U32 R56, R213, R120, R118 ;  /* 0x00000078d5387225 */ /* 0x004fe200078e0076 */
[----:B------:R-:W-:Y:S01]  /*6dc0*/  SHF.R.U32.HI R50, RZ, 0x3, R195 ;  /* 0x00000003ff327819 */ /* 0x000fe200000116c3 */
[----:B------:R-:W-:Y:S01]  /*6dd0*/  BSSY B2, `(.L_x_8872) ;  /* 0x000006e000027945 */ /* 0x000fe20003800000 */
[----:B------:R-:W-:Y:S02]  /*6de0*/  IADD3 R58, P4, P5, R100, R56, R40 ;  /* 0x00000038643a7210 */ /* 0x000fe40007d9e028 */
[----:B---3--:R-:W-:Y:S01]  /*6df0*/  LOP3.LUT P6, RZ, R48, 0x1, RZ, 0xc0, !PT ;  /* 0x0000000130ff7812 */ /* 0x008fe200078cc0ff */
[----:B------:R-:W-:-:S04]  /*6e00*/  IMAD R48, R115, R120, RZ ;  /* 0x0000007873307224 */ /* 0x000fc800078e02ff */
[----:B------:R-:W-:Y:S01]  /*6e10*/  IMAD R49, R213, R121, R48 ;  /* 0x00000079d5317224 */ /* 0x000fe200078e0230 */
[----:B------:R-:W-:-:S04]  /*6e20*/  SEL R48, R33, R129, !P6 ;  /* 0x0000008121307207 */ /* 0x000fc80007000000 */
[----:B------:R-:W-:Y:S02]  /*6e30*/  IADD3 R60, R57, R49, RZ ;  /* 0x00000031393c7210 */ /* 0x000fe40007ffe0ff */
[----:B------:R-:W-:Y:S02]  /*6e40*/  SHF.R.S32.HI R49, RZ, 0x1f, R48 ;  /* 0x0000001fff317819 */ /* 0x000fe40000011430 */
[----:B------:R-:W-:Y:S02]  /*6e50*/  IADD3.X R59, R41, R60, R106, P4, P5 ;  /* 0x0000003c293b7210 */ /* 0x000fe400027ea46a */
        /* <DEDUP_REMOVED lines=10> */
[----:B------:R-:W-:-:S04]  /*6f00*/  IMAD R49, R23, 0x4000, R28 ;  /* 0x0000400017317824 */ /* 0x000fc800078e021c */
[----:B------:R-:W-:Y:S01]  /*6f10*/  IMAD R51, R23, 0x4000, R48 ;  /* 0x0000400017337824 */ /* 0x000fe200078e0230 */
[----:B------:R-:W-:-:S03]  /*6f20*/  LEA R49, R49, R2, 0x1 ;  /* 0x0000000231317211 */ /* 0x000fc600078e08ff */
[----:B------:R-:W-:-:S03]  /*6f30*/  IMAD R52, R51, 0x2, R2 ;  /* 0x0000000233347824 */ /* 0x000fc600078e0202 */
        /* <DEDUP_REMOVED lines=50> */
[----:B------:R-:W-:Y:S01]  /*7260*/  HADD2.F32 R52, -RZ, R52.H1_H1 ;  /* 0x30000034ff347230 */ /* 0x000fe20000004100 */
[----:B------:R-:W-:Y:S01]  /*7270*/  F2FP.F16.F32.PACK_AB R66, R66, R53 ;  /* 0x000000354242723e */ /* 0x000fe200000000ff */
        /* <DEDUP_REMOVED lines=18> */
[----:B------:R-:W-:Y:S01]  /*73a0*/  MOV R51, R66 ;  /* 0x0000004200337202 */ /* 0x000fe20000000f00 */
        /* <DEDUP_REMOVED lines=16> */
.L_x_8873:
[----:B------:R-:W-:Y:S05]  /*74b0*/  BSYNC B2 ;  /* 0x0000000000027941 */ /* 0x000fea0003800000 */
.L_x_8872:
        /* <DEDUP_REMOVED lines=11> */
.L_x_8871:
[----:B------:R-:W-:Y:S05]  /*7570*/  BSYNC B1 ;  /* 0x0000000000017941 */ /* 0x000fea0003800000 */
.L_x_8870:
[----:B------:R-:W-:Y:S01]  /*7580*/  ISETP.GE.OR P4, PT, R212, R113, P2 ;  /* 0x00000071d400720c */ /* 0x000fe20001786670 */
[-C--:B-1234-:R-:W-:Y:S02]  /*7590*/  IMAD R48, R114, R120.reuse, RZ ;  /* 0x0000007872307224 */ /* 0x09efe400078e02ff */
[----:B------:R-:W-:-:S04]  /*75a0*/  IMAD.WIDE.U32 R118, R212, R120, R118 ;  /* 0x00000078d4767225 */ /* 0x000fc800078e0076 */
[----:B------:R-:W-:-:S06]  /*75b0*/  IMAD R121, R212, R121, R48 ;  /* 0x00000079d4797224 */ /* 0x000fcc00078e0230 */
[----:B------:R-:W-:Y:S05]  /*75c0*/  @P4 BRA `(.L_x_8850) ;  /* 0x0000000c007c4947 */ /* 0x000fea0003800000 */
[----:B------:R-:W2:Y:S01]  /*75d0*/  LDL R49, [R1+0x10] ;  /* 0x0000100001317983 */ /* 0x000ea20000100800 */
[----:B------:R-:W1:Y:S01]  /*75e0*/  LDC.64 R56, c[0x0][0x2e8] ;  /* 0x0000ba00ff387b82 */ /* 0x000e620000000a00 */
[----:B------:R-:W-:Y:S01]  /*75f0*/  IMAD.IADD R60, R119, 0x1, R121 ;  /* 0x00000001773c7824 */ /* 0x000fe200078e0279 */
[----:B------:R-:W-:Y:S01]  /*7600*/  IADD3 R48, P4, P5, R100, R118, R40 ;  /* 0x0000007664307210 */ /* 0x000fe20007d9e028 */
[----:B------:R-:W-:Y:S01]  /*7610*/  BSSY B1, `(.L_x_8874) ;  /* 0x0000070000017945 */ /* 0x000fe20003800000 */
[----:B------:R-:W-:Y:S02]  /*7620*/  SHF.R.U32.HI R51, RZ, 0x3, R194 ;  /* 0x00000003ff337819 */ /* 0x000fe400000116c2 */
[----:B--2---:R-:W-:Y:S02]  /*7630*/  LOP3.LUT P6, RZ, R49, 0x1, RZ, 0xc0, !PT ;  /* 0x0000000131ff7812 */ /* 0x004fe400078cc0ff */
[----:B------:R-:W-:Y:S02]  /*7640*/  IADD3.X R49, R41, R60, R106, P4, P5 ;  /* 0x0000003c29317210 */ /* 0x000fe400027ea46a */
[----:B-1----:R-:W-:-:S02]  /*7650*/  LEA R58, P4, R48, R56, 0x1 ;  /* 0x00000038303a7211 */ /* 0x002fc400078808ff */
[----:B------:R-:W-:Y:S02]  /*7660*/  SEL R129, R33, R129, !P6 ;  /* 0x0000008121817207 */ /* 0x000fe40007000000 */
[----:B------:R-:W-:Y:S02]  /*7670*/  LEA.HI.X R59, R48, R57, R49, 0x1, P4 ;  /* 0x00000039303b7211 */ /* 0x000fe400020f0c31 */
[----:B------:R-:W-:-:S04]  /*7680*/  SHF.R.S32.HI R48, RZ, 0x1f, R129 ;  /* 0x0000001fff307819 */ /* 0x000fc80000011481 */
        /* <DEDUP_REMOVED lines=22> */
[----:B------:R-:W-:Y:S01]  /*77f0*/  MOV R67, R52 ;  /* 0x0000003400437202 */ /* 0x000fe20000000f00 */
[--C-:B------:R-:W-:Y:S01]  /*7800*/  HADD2.F32 R69, -RZ, R133.reuse.H0_H0 ;  /* 0x20000085ff457230 */ /* 0x100fe20000004100 */
[----:B------:R-:W-:Y:S01]  /*7810*/  SHF.R.U32.HI R70, RZ, 0x10, R73 ;  /* 0x00000010ff467819 */ /* 0x000fe20000011649 */
[----:B------:R-:W-:Y:S01]  /*7820*/  HADD2.F32 R133, -RZ, R133.H1_H1 ;  /* 0x30000085ff857230 */ /* 0x000fe20000004100 */
[----:B------:R-:W-:Y:S01]  /*7830*/  SHF.R.U64 R62, R74, 0x10, R75 ;  /* 0x000000104a3e7819 */ /* 0x000fe2000000124b */
[--C-:B------:R-:W-:Y:S01]  /*7840*/  HADD2.F32 R52, -RZ, R48.reuse.H0_H0 ;  /* 0x20000030ff347230 */ /* 0x100fe20000004100 */
[----:B------:R-:W-:Y:S01]  /*7850*/  SHF.R.U32.HI R73, RZ, 0x10, R79 ;  /* 0x00000010ff497819 */ /* 0x000fe2000001164f */
[----:B------:R-:W-:Y:S01]  /*7860*/  HADD2.F32 R55, -RZ, R48.H1_H1 ;  /* 0x30000030ff377230 */ /* 0x000fe20000004100 */
[----:B------:R-:W-:Y:S01]  /*7870*/  SHF.R.U32.HI R71, RZ, 0x10, R75 ;  /* 0x00000010ff477819 */ /* 0x000fe2000001164b */
[----:B------:R-:W-:Y:S01]  /*7880*/  IMAD.MOV.U32 R53, RZ, RZ, R51 ;  /* 0x000000ffff357224 */ /* 0x000fe200078e0033 */
[----:B------:R-:W-:Y:S01]  /*7890*/  SHF.R.U64 R65, R76, 0x10, R77 ;  /* 0x000000104c417819 */ /* 0x000fe2000000124d */
[----:B------:R-:W-:Y:S01]  /*78a0*/  HADD2.F32 R48, -RZ, R49.H0_H0 ;  /* 0x20000031ff307230 */ /* 0x000fe20000004100 */
[----:B------:R-:W-:Y:S01]  /*78b0*/  SHF.R.U64 R63, R78, 0x10, R79 ;  /* 0x000000104e3f7819 */ /* 0x000fe2000000124f */
[----:B------:R-:W-:-:S02]  /*78c0*/  HADD2.F32 R72, -RZ, R72.H0_H0 ;  /* 0x20000048ff487230 */ /* 0x000fc40000004100 */
[----:B------:R-:W-:Y:S02]  /*78d0*/  HADD2.F32 R51, -RZ, R49.H1_H1 ;  /* 0x30000031ff337230 */ /* 0x000fe40000004100 */
[-C--:B------:R-:W-:Y:S01]  /*78e0*/  FMUL.FTZ R49, R52, R133.reuse ;  /* 0x0000008534317220 */ /* 0x080fe20000410000 */
[----:B------:R-:W-:Y:S02]  /*78f0*/  HADD2.F32 R70, -RZ, R70.H0_H0 ;  /* 0x20000046ff467230 */ /* 0x000fe40000004100 */
        /* <DEDUP_REMOVED lines=9> */
[----:B------:R-:W-:Y:S02]  /*7990*/  HADD2.F32 R55, -RZ, R53.H0_H0 ;  /* 0x20000035ff377230 */ /* 0x000fe40000004100 */
[----:B------:R-:W-:Y:S02]  /*79a0*/  HADD2.F32 R68, -RZ, R68.H1_H1 ;  /* 0x30000044ff447230 */ /* 0x000fe40000004100 */
[-C--:B------:R-:W-:Y:S01]  /*79b0*/  FMUL.FTZ R74, R69, R72.reuse ;  /* 0x00000048454a7220 */ /* 0x080fe20000410000 */
[----:B------:R-:W-:Y:S02]  /*79c0*/  HADD2.F32 R73, -RZ, R73.H0_H0 ;  /* 0x20000049ff497230 */ /* 0x000fe40000004100 */
[----:B------:R-:W-:Y:S01]  /*79d0*/  FMUL.FTZ R72, R55, R72 ;  /* 0x0000004837487220 */ /* 0x000fe20000410000 */
[----:B------:R-:W-:Y:S01]  /*79e0*/  HADD2.F32 R53, -RZ, R53.H1_H1 ;  /* 0x30000035ff357230 */ /* 0x000fe20000004100 */
[----:B------:R-:W-:Y:S01]  /*79f0*/  F2FP.F16.F32.PACK_AB R51, R51, R48 ;  /* 0x000000303333723e */ /* 0x000fe200000000ff */
[----:B------:R-:W-:-:S02]  /*7a00*/  HADD2.F32 R70, -RZ, R131.H1_H1 ;  /* 0x30000083ff467230 */ /* 0x000fc40000004100 */
[CC--:B------:R-:W-:Y:S01]  /*7a10*/  FMUL.FTZ R76, R68.reuse, R73.reuse ;  /* 0x00000049444c7220 */ /* 0x0c0fe20000410000 */
[----:B------:R-:W-:Y:S02]  /*7a20*/  HADD2.F32 R71, -RZ, R71.H0_H0 ;  /* 0x20000047ff477230 */ /* 0x000fe40000004100 */
[----:B------:R-:W-:Y:S01]  /*7a30*/  FMUL.FTZ R77, R53, R73 ;  /* 0x00000049354d7220 */ /* 0x000fe20000410000 */
[----:B------:R-:W-:Y:S02]  /*7a40*/  HADD2.F32 R65, -RZ, R65.H0_H0 ;  /* 0x20000041ff417230 */ /* 0x000fe40000004100 */
[-C--:B------:R-:W-:Y:S01]  /*7a50*/  FFMA.FTZ R73, R55, R70.reuse, -R74 ;  /* 0x0000004637497223 */ /* 0x080fe2000001084a */
[----:B------:R-:W-:Y:S01]  /*7a60*/  FFMA.FTZ R75, R69, R70, R72 ;  /* 0x00000046454b7223 */ /* 0x000fe20000010048 */
[-C--:B------:R-:W-:Y:S01]  /*7a70*/  FFMA.FTZ R76, R53, R71.reuse, -R76 ;  /* 0x00000047354c7223 */ /* 0x080fe2000001084c */
[----:B------:R-:W-:Y:S02]  /*7a80*/  HADD2.F32 R70, -RZ, R132.H1_H1 ;  /* 0x30000084ff467230 */ /* 0x000fe40000004100 */
[----:B------:R-:W-:Y:S01]  /*7a90*/  FFMA.FTZ R78, R68, R71, R77 ;  /* 0x00000047444e7223 */ /* 0x000fe2000001004d */
[----:B------:R-:W-:-:S02]  /*7aa0*/  HADD2.F32 R55, -RZ, R67.H0_H0 ;  /* 0x20000043ff377230 */ /* 0x000fc40000004100 */
[--C-:B------:R-:W-:Y:S01]  /*7ab0*/  HADD2.F32 R53, -RZ, R66.reuse.H0_H0 ;  /* 0x20000042ff357230 */ /* 0x100fe20000004100 */
[----:B------:R-:W-:Y:S01]  /*7ac0*/  F2FP.F16.F32.PACK_AB R73, R76, R73 ;  /* 0x000000494c49723e */ /* 0x000fe200000000ff */
[----:B------:R-:W-:Y:S02]  /*7ad0*/  HADD2.F32 R68, -RZ, R131.H0_H0 ;  /* 0x20000083ff447230 */ /* 0x000fe40000004100 */
[-C--:B------:R-:W-:Y:S01]  /*7ae0*/  FMUL.FTZ R72, R55, R70.reuse ;  /* 0x0000004637487220 */ /* 0x080fe20000410000 */
[----:B------:R-:W-:Y:S02]  /*7af0*/  HADD2.F32 R67, -RZ, R67.H1_H1 ;  /* 0x30000043ff437230 */ /* 0x000fe40000004100 */
[C---:B------:R-:W-:Y:S01]  /*7b00*/  FMUL.FTZ R70, R53.reuse, R70 ;  /* 0x0000004635467220 */ /* 0x040fe20000410000 */
[----:B------:R-:W-:Y:S02]  /*7b10*/  HADD2.F32 R66, -RZ, R66.H1_H1 ;  /* 0x30000042ff427230 */ /* 0x000fe40000004100 */
[----:B------:R-:W-:Y:S01]  /*7b20*/  FFMA.FTZ R72, R53, R68, -R72 ;  /* 0x0000004435487223 */ /* 0x000fe20000010848 */
[----:B------:R-:W-:-:S02]  /*7b30*/  HADD2.F32 R130, -RZ, R130.H1_H1 ;  /* 0x30000082ff827230 */ /* 0x000fc40000004100 */
[----:B------:R-:W-:Y:S01]  /*7b40*/  FFMA.FTZ R70, R55, R68, R70 ;  /* 0x0000004437467223 */ /* 0x000fe20000010046 */
[-C--:B------:R-:W-:Y:S01]  /*7b50*/  FMUL.FTZ R69, R67, R65.reuse ;  /* 0x0000004143457220 */ /* 0x080fe20000410000 */
[----:B------:R-:W-:Y:S01]  /*7b60*/  FMUL.FTZ R74, R66, R65 ;  /* 0x00000041424a7220 */ /* 0x000fe20000410000 */
[----:B------:R-:W-:Y:S02]  /*7b70*/  HADD2.F32 R55, -RZ, R54.H0_H0 ;  /* 0x20000036ff377230 */ /* 0x000fe40000004100 */
[----:B------:R-:W-:Y:S02]  /*7b80*/  HADD2.F32 R65, -RZ, R63.H0_H0 ;  /* 0x2000003fff417230 */ /* 0x000fe40000004100 */
[----:B------:R-:W-:Y:S02]  /*7b90*/  HADD2.F32 R53, -RZ, R50.H0_H0 ;  /* 0x20000032ff357230 */ /* 0x000fe40000004100 */
[----:B------:R-:W-:Y:S02]  /*7ba0*/  HADD2.F32 R54, -RZ, R54.H1_H1 ;  /* 0x30000036ff367230 */ /* 0x000fe40000004100 */
[----:B------:R-:W-:-:S02]  /*7bb0*/  HADD2.F32 R50, -RZ, R50.H1_H1 ;  /* 0x30000032ff327230 */ /* 0x000fc40000004100 */
[----:B------:R-:W-:Y:S02]  /*7bc0*/  HADD2.F32 R63, -RZ, R62.H0_H0 ;  /* 0x2000003eff3f7230 */ /* 0x000fe40000004100 */
[-C--:B------:R-:W-:Y:S01]  /*7bd0*/  FMUL.FTZ R62, R55, R130.reuse ;  /* 0x00000082373e7220 */ /* 0x080fe20000410000 */
[----:B------:R-:W-:Y:S02]  /*7be0*/  HADD2.F32 R64, -RZ, R64.H0_H0 ;  /* 0x20000040ff407230 */ /* 0x000fe40000004100 */
[-C--:B------:R-:W-:Y:S01]  /*7bf0*/  FMUL.FTZ R71, R54, R65.reuse ;  /* 0x0000004136477220 */ /* 0x080fe20000410000 */
[----:B------:R-:W-:Y:S02]  /*7c00*/  HADD2.F32 R132, -RZ, R132.H0_H0 ;  /* 0x20000084ff847230 */ /* 0x000fe40000004100 */
[----:B------:R-:W-:Y:S01]  /*7c10*/  FMUL.FTZ R130, R53, R130 ;  /* 0x0000008235827220 */ /* 0x000fe20000410000 */
[----:B------:R-:W-:Y:S01]  /*7c20*/  FMUL.FTZ R65, R50, R65 ;  /* 0x0000004132417220 */ /* 0x000fe20000410000 */
[-C--:B------:R-:W-:Y:S01]  /*7c30*/  FFMA.FTZ R69, R66, R64.reuse, -R69 ;  /* 0x0000004042457223 */ /* 0x080fe20000010845 */
[----:B------:R-:W-:Y:S01]  /*7c40*/  FFMA.FTZ R67, R67, R64, R74 ;  /* 0x0000004043437223 */ /* 0x000fe2000001004a */
        /* <DEDUP_REMOVED lines=12> */
.L_x_8875:
[----:B------:R-:W-:Y:S05]  /*7d10*/  BSYNC B1 ;  /* 0x0000000000017941 */ /* 0x000fea0003800000 */
.L_x_8874:
        /* <DEDUP_REMOVED lines=10> */
.L_x_8813:
[----:B------:R-:W-:-:S06]  /*7dc0*/  UISETP.NE.AND UP0, UPT, UR45, 0x3, UPT ;  /* 0x000000032d00788c */ /* 0x000fcc000bf05270 */
[----:B------:R-:W-:-:S13]  /*7dd0*/  PLOP3.LUT P0, PT, PT, PT, UP0, 0x80, 0x0 ;  /* 0x000000000000781c */ /* 0x000fda0003f0f008 */
[----:B------:R-:W-:Y:S05]  /*7de0*/  @!P0 BRA `(.L_x_8876) ;  /* 0x0000000000048947 */ /* 0x000fea0003800000 */
[----:B------:R-:W-:Y:S01]  /*7df0*/  BPT.TRAP 0x1 ;  /* 0x000000040000795c */ /* 0x000fe20000300000 */
.L_x_8876:
[----:B------:R-:W-:Y:S01]  /*7e00*/  LEA R110, R23, R2, 0x3 ;  /* 0x00000002176e7211 */ /* 0x000fe200078e18ff */
[----:B------:R-:W-:Y:S01]  /*7e10*/  IMAD R113, R26, -0x80, R24 ;  /* 0xffffff801a717824 */ /* 0x000fe200078e0218 */
[----:B------:R-:W-:Y:S01]  /*7e20*/  SHF.L.U32 R117, R188, 0x1f, RZ ;  /* 0x0000001fbc757819 */ /* 0x000fe200000006ff */
[----:B------:R-:W-:Y:S01]  /*7e30*/  BSSY B1, `(.L_x_8877) ;  /* 0x0000006000017945 */ /* 0x000fe20003800000 */
[----:B0-----:R-:W-:Y:S01]  /*7e40*/  SHF.R.S32.HI R48, RZ, 0x1f, R26 ;  /* 0x0000001fff307819 */ /* 0x001fe2000001141a */
[----:B------:R-:W-:Y:S01]  /*7e50*/  IMAD R49, R0, R26, RZ ;  /* 0x0000001a00317224 */ /* 0x000fe200078e02ff */
[----:B------:R-:W0:Y:S01]  /*7e60*/  SYNCS.PHASECHK.TRANS64.TRYWAIT P3, [R110+URZ+0x28890], R117 ;  /* 0x028890756e0075a7 */ /* 0x000e22000806017f */
[----:B------:R-:W-:Y:S01]  /*7e70*/  VIMNMX R113, R113, 0x80, PT ;  /* 0x0000008071717848 */ /* 0x000fe20003fe0100 */
[----:B0-----:R-:W-:Y:S06]  /*7e80*/  @!P3 BRA `(.L_x_8878) ;  /* 0x000001ac0094b947 */ /* 0x001fec0003800000 */
.L_x_9183:
[----:B------:R-:W-:Y:S05]  /*7e90*/  BSYNC B1 ;  /* 0x0000000000017941 */ /* 0x000fea0003800000 */
.L_x_8877:
        /* <DEDUP_REMOVED lines=20> */
.L_x_8880:
[----:B------:R-:W-:Y:S05]  /*7fe0*/  BSYNC B1 ;  /* 0x0000000000017941 */ /* 0x000fea0003800000 */
.L_x_8879:
        /* <DEDUP_REMOVED lines=9> */
[----:B------:R-:W-:-:S04]  /*8080*/  @!P2 IADD3 R62, P3, R64, R39, RZ ;  /* 0x00000027403ea210 */ /* 0x000fc80007f7e0ff */
[----:B------:R-:W-:Y:S02]  /*8090*/  @!P2 IADD3.X R63, R66, R103, RZ, P3, !PT ;  /* 0x00000067423fa210 */ /* 0x000fe40001ffe4ff */
        /* <DEDUP_REMOVED lines=8> */
.L_x_8882:
[----:B------:R-:W-:Y:S05]  /*8120*/  BSYNC B1 ;  /* 0x0000000000017941 */ /* 0x000fea0003800000 */
.L_x_8881:
        /* <DEDUP_REMOVED lines=19> */
.L_x_8884:
[----:B------:R-:W-:Y:S05]  /*8260*/  BSYNC B1 ;  /* 0x0000000000017941 */ /* 0x000fea0003800000 */
.L_x_8883:
[----:B------:R-:W-:-:S13]  /*8270*/  ISETP.GE.AND P3, PT, R212, R113, PT ;  /* 0x00000071d400720c */ /* 0x000fda0003f66270 */
[----:B------:R-:W-:Y:S05]  /*8280*/  @P3 BRA `(.L_x_8850) ;  /* 0x00000000004c3947 */ /* 0x000fea0003800000 */
[----:B------:R-:W3:Y:S01]  /*8290*/  LDC.64 R62, c[0x0][0x300] ;  /* 0x0000c000ff3e7b82 */ /* 0x000ee20000000a00 */
[----:B-12-4-:R-:W1:Y:S01]  /*82a0*/  @!P2 LDS.128 R48, [R112+0x1b400] ;  /* 0x01b400007030a984 */ /* 0x016e620000000c00 */
[----:B------:R-:W-:-:S03]  /*82b0*/  MOV R57, R65 ;  /* 0x0000004100397202 */ /* 0x000fc60000000f00 */
        /* <DEDUP_REMOVED lines=16> */
.L_x_8850:
[----:B------:R-:W-:Y:S05]  /*83c0*/  BSYNC B0 ;  /* 0x0000000000007941 */ /* 0x000fea0003800000 */
.L_x_8812:
        /* <DEDUP_REMOVED lines=17> */
.L_x_8886:
[----:B------:R-:W-:Y:S05]  /*84e0*/  BSYNC B0 ;  /* 0x0000000000007941 */ /* 0x000fea0003800000 */
.L_x_8885:
[----:B------:R-:W2:Y:S01]  /*84f0*/  SYNCS.PHASECHK.TRANS64.TRYWAIT P0, [R110+URZ+0x288b0], R117 ;  /* 0x0288b0756e0075a7 */ /* 0x000ea2000800017f */
[----:B------:R-:W-:Y:S01]  /*8500*/  ULDC UR41, c[0x0][0x2f4] ;  /* 0x0000bd0000297ab9 */ /* 0x000fe20000000800 */
[----:B------:R-:W-:Y:S01]  /*8510*/  ULDC.64 UR36, c[0x0][0x328] ;  /* 0x0000ca0000247ab9 */ /* 0x000fe20000000a00 */
[----:B------:R-:W-:Y:S01]  /*8520*/  ULDC.64 UR38, c[0x0][0x318] ;  /* 0x0000c60000267ab9 */ /* 0x000fe20000000a00 */
[----:B------:R-:W-:Y:S04]  /*8530*/  BSSY B0, `(.L_x_8887) ;  /* 0x0000002000007945 */ /* 0x000fe80003800000 */
[----:B--2---:R-:W-:Y:S05]  /*8540*/  @!P0 BRA `(.L_x_8888) ;  /* 0x000001a400f88947 */ /* 0x004fea0003800000 */
.L_x_9184:
[----:B------:R-:W-:Y:S05]  /*8550*/  BSYNC B0 ;  /* 0x0000000000007941 */ /* 0x000fea0003800000 */
.L_x_8887:
[----:B------:R-:W-:Y:S01]  /*8560*/  ISETP.GE.AND P0, PT, R22, R113, PT ;  /* 0x000000711600720c */ /* 0x000fe20003f06270 */
[----:B------:R-:W-:Y:S01]  /*8570*/  BSSY B0, `(.L_x_8889) ;  /* 0x0000011000007945 */ /* 0x000fe20003800000 */
[----:B------:R-:W-:-:S11]  /*8580*/  IMAD.WIDE R52, R26, 0x80, R46 ;  /* 0x000000801a347825 */ /* 0x000fd600078e022e */
[----:B------:R-:W-:Y:S05]  /*8590*/  @P0 BRA `(.L_x_8890) ;  /* 0x0000000000380947 */ /* 0x000fea0003800000 */
[----:B-1----:R-:W-:Y:S01]  /*85a0*/  MOV R48, R98 ;  /* 0x0000006200307202 */ /* 0x002fe20000000f00 */
[----:B------:R-:W-:Y:S02]  /*85b0*/  IMAD R51, R53, UR36, RZ ;  /* 0x0000002435337c24 */ /* 0x000fe4000f8e02ff */
[----:B------:R-:W-:Y:S02]  /*85c0*/  IMAD.MOV.U32 R49, RZ, RZ, R109 ;  /* 0x000000ffff317224 */ /* 0x000fe400078e006d */
        /* <DEDUP_REMOVED lines=11> */
.L_x_8890:
[----:B------:R-:W-:Y:S05]  /*8680*/  BSYNC B0 ;  /* 0x0000000000007941 */ /* 0x000fea0003800000 */
.L_x_8889:
[----:B------:R-:W-:Y:S01]  /*8690*/  ISETP.GE.AND P0, PT, R214, R113, PT ;  /* 0x00000071d600720c */ /* 0x000fe20003f06270 */
[----:B------:R-:W-:-:S12]  /*86a0*/  BSSY B0, `(.L_x_8891) ;  /* 0x0000012000007945 */ /* 0x000fd80003800000 */
[----:B------:R-:W-:Y:S05]  /*86b0*/  @P0 BRA `(.L_x_8892) ;  /* 0x0000000000400947 */ /* 0x000fea0003800000 */
[----:B---3--:R-:W-:Y:S02]  /*86c0*/  IADD3 R51, P0, R52, 0x20, RZ ;  /* 0x0000002034337810 */ /* 0x008fe40007f1e0ff */
[----:B------:R-:W-:-:S03]  /*86d0*/  MOV R49, R109 ;  /* 0x0000006d00317202 */ /* 0x000fc60000000f00 */
        /* <DEDUP_REMOVED lines=14> */
.L_x_8892:
[----:B------:R-:W-:Y:S05]  /*87c0*/  BSYNC B0 ;  /* 0x0000000000007941 */ /* 0x000fea0003800000 */
.L_x_8891:
        /* <DEDUP_REMOVED lines=10> */
[----:B------:R-:W-:-:S04]  /*8870*/  LEA R54, P0, R48, UR38, 0x1 ;  /* 0x0000002630367c11 */ /* 0x000fc8000f8008ff */
[----:B------:R-:W-:-:S04]  /*8880*/  IADD3 R49, R49, R51, RZ ;  /* 0x0000003331317210 */ /* 0x000fc80007ffe0ff */
[----:B------:R-:W-:Y:S02]  /*8890*/  LEA.HI.X R55, R48, UR39, R49, 0x1, P0 ;  /* 0x0000002730377c11 */ /* 0x000fe400080f0c31 */
[----:B------:R-:W-:-:S13]  /*88a0*/  ISETP.GE.AND P0, PT, R16, UR41, PT ;  /* 0x0000002910007c0c */ /* 0x000fda000bf06270 */
[----:B------:R-:W1:Y:S04]  /*88b0*/  @!P0 LDS.128 R48, [R112+0x2400] ;  /* 0x0024000070308984 */ /* 0x000e680000000c00 */
[----:B-1----:R-:W-:Y:S01]  /*88c0*/  @!P0 STG.E.128 desc[UR42][R54.64], R48 ;  /* 0x0000003036008986 */ /* 0x002fe2000c101d2a */
[----:B------:R-:W-:-:S13]  /*88d0*/  ISETP.GE.AND P0, PT, R187, UR41, PT ;  /* 0x00000029bb007c0c */ /* 0x000fda000bf06270 */
[----:B------:R-:W1:Y:S04]  /*88e0*/  @!P0 LDS.128 R48, [R112+0x6400] ;  /* 0x0064000070308984 */ /* 0x000e680000000c00 */
[----:B-1----:R1:W-:Y:S02]  /*88f0*/  @!P0 STG.E.128 desc[UR42][R54.64+0x80], R48 ;  /* 0x0000803036008986 */ /* 0x0023e4000c101d2a */
.L_x_8894:
[----:B------:R-:W-:Y:S05]  /*8900*/  BSYNC B0 ;  /* 0x0000000000007941 */ /* 0x000fea0003800000 */
.L_x_8893:
[----:B------:R-:W-:Y:S01]  /*8910*/  ISETP.GE.AND P0, PT, R212, R113, PT ;  /* 0x00000071d400720c */ /* 0x000fe20003f06270 */
[----:B------:R-:W-:-:S12]  /*8920*/  BSSY B0, `(.L_x_8895) ;  /* 0x0000012000007945 */ /* 0x000fd80003800000 */
[----:B------:R-:W-:Y:S05]  /*8930*/  @P0 BRA `(.L_x_8896) ;  /* 0x0000000000400947 */ /* 0x000fea0003800000 */
[----:B-1-34-:R-:W-:Y:S01]  /*8940*/  IADD3 R51, P0, R52, 0x60, RZ ;  /* 0x0000006034337810 */ /* 0x01afe20007f1e0ff */
[----:B------:R-:W-:Y:S02]  /*8950*/  IMAD.MOV.U32 R48, RZ, RZ, R98 ;  /* 0x000000ffff307224 */ /* 0x000fe400078e0062 */
        /* <DEDUP_REMOVED lines=14> */
.L_x_8896:
[----:B------:R-:W-:Y:S05]  /*8a40*/  BSYNC B0 ;  /* 0x0000000000007941 */ /* 0x000fea0003800000 */
.L_x_8895:
[----:B-1-34-:R-:W3:Y:S01]  /*8a50*/  LDL R48, [R1+0x10] ;  /* 0x0000100001307983 */ /* 0x01aee20000100800 */
[----:B------:R-:W-:Y:S01]  /*8a60*/  VIADD R23, R23, 0x1 ;  /* 0x0000000117177836 */ /* 0x000fe20000000000 */
[----:B0-2---:R-:W-:Y:S01]  /*8a70*/  @!P3 IADD3 R110, R110, 0x288c0, RZ ;  /* 0x000288c06e6eb810 */ /* 0x005fe20007ffe0ff */
        /* <DEDUP_REMOVED lines=9> */
[----:B------:R-:W-:Y:S02]  /*8b10*/  SEL R49, RZ, 0x1, P0 ;  /* 0x00000001ff317807 */ /* 0x000fe40000000000 */
[----:B------:R-:W-:Y:S02]  /*8b20*/  SEL R23, R23, RZ, P0 ;  /* 0x000000ff17177207 */ /* 0x000fe40000000000 */
[----:B------:R-:W-:Y:S01]  /*8b30*/  LOP3.LUT R188, R188, R49, RZ, 0x3c, !PT ;  /* 0x00000031bcbc7212 */ /* 0x000fe200078e3cff */
[----:B------:R0:W-:Y:S01]  /*8b40*/  @!P3 SYNCS.ARRIVE.TRANS64.RED.A1T0 RZ, [R110+URZ], RZ ;  /* 0x000000ff6effb9a7 */ /* 0x0001e2000810043f */
[----:B---3--:R-:W-:-:S13]  /*8b50*/  LOP3.LUT P4, RZ, R48, 0x4, RZ, 0xc0, !PT ;  /* 0x0000000430ff7812 */ /* 0x008fda000788c0ff */
[----:B0-----:R-:W-:Y:S05]  /*8b60*/  @P4 BRA `(.L_x_8897) ;  /* 0xffffff9c007c4947 */ /* 0x001fea000383ffff */
[----:B------:R-:W0:Y:S01]  /*8b70*/  S2R R48, SR_TID.X ;  /* 0x0000000000307919 */ /* 0x000e220000002100 */
[----:B------:R-:W-:Y:S02]  /*8b80*/  PLOP3.LUT P0, PT, PT, PT, PT, 0x8, 0x0 ;  /* 0x000000000000781c */ /* 0x000fe40003f0e170 */
[----:B0-----:R-:W-:-:S04]  /*8b90*/  SHF.R.U32.HI R48, RZ, 0x7, R48 ;  /* 0x00000007ff307819 */ /* 0x001fc80000011630 */
[----:B------:R-:W-:-:S13]  /*8ba0*/  ISETP.NE.AND P4, PT, R48, 0x1, PT ;  /* 0x000000013000780c */ /* 0x000fda0003f85270 */
[----:B------:R-:W-:Y:S06]  /*8bb0*/  @!P4 BAR.ARV 0x9, 0x100 ;  /* 0x024400000000cb1d */ /* 0x000fec0000002000 */
.L_x_8807:
[----:B------:R-:W0:Y:S01]  /*8bc0*/  LDC R0, c[0x0][0x448] ;  /* 0x00011200ff007b82 */ /* 0x000e220000000800 */
[----:B------:R-:W-:Y:S02]  /*8bd0*/  VIADD R3, R190, 0x7f ;  /* 0x0000007fbe037836 */ /* 0x000fe40000000000 */
[----:B------:R-:W-:Y:S01]  /*8be0*/  IMAD.MOV.U32 R88, RZ, RZ, RZ ;  /* 0x000000ffff587224 */ /* 0x000fe200078e00ff */
[----:B0-----:R-:W-:-:S13]  /*8bf0*/  ISETP.NE.AND P1, PT, R0, 0x1, PT ;  /* 0x000000010000780c */ /* 0x001fda0003f25270 */
[----:B------:R-:W0:Y:S08]  /*8c00*/  @P1 LDC R0, c[0x0][0x44c] ;  /* 0x00011300ff001b82 */ /* 0x000e300000000800 */
[----:B------:R-:W1:Y:S01]  /*8c10*/  @P1 LDC R5, c[0x0][0x450] ;  /* 0x00011400ff051b82 */ /* 0x000e620000000800 */
[----:B0-----:R-:W-:-:S05]  /*8c20*/  @P1 IMAD.HI.U32 R0, R3, R0, RZ ;  /* 0x0000000003001227 */ /* 0x001fca00078e00ff */
[----:B-1----:R-:W-:-:S05]  /*8c30*/  @P1 SHF.R.U32.HI R3, RZ, R5, R0 ;  /* 0x00000005ff031219 */ /* 0x002fca0000011600 */
[----:B------:R-:W-:-:S05]  /*8c40*/  IMAD.IADD R3, R124, 0x1, R3 ;  /* 0x000000017c037824 */ /* 0x000fca00078e0203 */
[----:B------:R-:W-:-:S04]  /*8c50*/  SHF.R.S32.HI R0, RZ, 0x1f, R3 ;  /* 0x0000001fff007819 */ /* 0x000fc80000011403 */
[----:B------:R-:W-:-:S04]  /*8c60*/  LEA.HI R0, R0, R3, RZ, 0x7 ;  /* 0x0000000300007211 */ /* 0x000fc800078f38ff */
[----:B------:R-:W-:-:S04]  /*8c70*/  SHF.R.S32.HI R0, RZ, 0x7, R0 ;  /* 0x00000007ff007819 */ /* 0x000fc80000011400 */
[----:B------:R-:W-:-:S04]  /*8c80*/  VIMNMX R125, R125, R0, PT ;  /* 0x000000007d7d7248 */ /* 0x000fc80003fe0100 */
[----:B------:R-:W-:Y:S01]  /*8c90*/  ISETP.GE.AND P1, PT, R125, 0x1, PT ;  /* 0x000000017d00780c */ /* 0x000fe20003f26270 */
[----:B------:R-:W-:-:S12]  /*8ca0*/  @P0 BRA `(.L_x_8898) ;  /* 0x00000000000c0947 */ /* 0x000fd80003800000 */
[----:B------:R-:W0:Y:S01]  /*8cb0*/  FENCE.VIEW.ASYNC.G ;  /* 0x00000000000073c6 */ /* 0x000e220000000100 */
[----:B------:R-:W-:Y:S05]  /*8cc0*/  WARPSYNC.ALL ;  /* 0x0000000000007948 */ /* 0x000fea0003800000 */
[----:B0-----:R-:W-:Y:S06]  /*8cd0*/  BAR.ARV 0xc, 0x180 ;  /* 0x0306000000007b1d */ /* 0x001fec0000002000 */
.L_x_8898:
        /* <DEDUP_REMOVED lines=13> */
[----:B0-----:R-:W-:Y:S01]  /*8db0*/  IADD3 R4, R3, 0xffffffe, RZ ;  /* 0x0ffffffe03047810 */ /* 0x001fe20007ffe0ff */
[----:B------:R-:W-:-:S05]  /*8dc0*/  IMAD.MOV R3, RZ, RZ, -R10 ;  /* 0x000000ffff037224 */ /* 0x000fca00078e0a0a */
        /* <DEDUP_REMOVED lines=15> */
[----:B------:R-:W-:-:S07]  /*8ec0*/  IMAD.MOV.U32 R88, RZ, RZ, R5 ;  /* 0x000000ffff587224 */ /* 0x000fce00078e0005 */
.L_x_8900:
[----:B------:R-:W-:Y:S05]  /*8ed0*/  BSYNC B0 ;  /* 0x0000000000007941 */ /* 0x000fea0003800000 */
.L_x_8899:
[-C--:B------:R-:W-:Y:S01]  /*8ee0*/  IMAD R191, R217, R88.reuse, RZ ;  /* 0x00000058d9bf7224 */ /* 0x080fe200078e02ff */
[----:B------:R-:W-:Y:S01]  /*8ef0*/  PLOP3.LUT P0, PT, PT, PT, PT, 0x80, 0x0 ;  /* 0x000000000000781c */ /* 0x000fe20003f0f070 */
[----:B------:R-:W-:Y:S01]  /*8f00*/  IMAD.MOV.U32 R0, RZ, RZ, RZ ;  /* 0x000000ffff007224 */ /* 0x000fe200078e00ff */
[----:B------:R-:W-:Y:S02]  /*8f10*/  MOV R3, RZ ;  /* 0x000000ff00037202 */ /* 0x000fe40000000f00 */
[----:B------:R-:W-:Y:S02]  /*8f20*/  CS2R R150, SRZ ;  /* 0x0000000000967805 */ /* 0x000fe4000001ff00 */
[----:B------:R-:W-:Y:S02]  /*8f30*/  VIADDMNMX R88, R191, R88, R125, PT ;  /* 0x00000058bf587246 */ /* 0x000fe4000380017d */
[----:B------:R-:W-:Y:S02]  /*8f40*/  CS2R R148, SRZ ;  /* 0x0000000000947805 */ /* 0x000fe4000001ff00 */
        /* <DEDUP_REMOVED lines=40> */
.L_x_9187:
[----:B01----:R-:W-:Y:S01]  /*91d0*/  LEA.HI R0, R189, R189, RZ, 0x1 ;  /* 0x000000bdbd007211 */ /* 0x003fe200078f08ff */
[----:B------:R-:W-:-:S03]  /*91e0*/  IMAD.U32 R3, RZ, RZ, UR44 ;  /* 0x0000002cff037e24 */ /* 0x000fc6000f8e00ff */
[----:B------:R-:W-:Y:S02]  /*91f0*/  LOP3.LUT R0, R0, 0x1e, RZ, 0xc0, !PT ;  /* 0x0000001e00007812 */ /* 0x000fe400078ec0ff */
[----:B------:R-:W-:-:S03]  /*9200*/  LOP3.LUT P0, RZ, R3, 0x3ff, RZ, 0xc0, !PT ;  /* 0x000003ff03ff7812 */ /* 0x000fc6000780c0ff */
[----:B------:R-:W-:Y:S01]  /*9210*/  IMAD.IADD R0, R189, 0x1, -R0 ;  /* 0x00000001bd007824 */ /* 0x000fe200078e0a00 */
[----:B------:R-:W-:-:S04]  /*9220*/  P2R R24, PR, RZ, 0x1 ;  /* 0x00000001ff187803 */ /* 0x000fc80000000000 */
        /* <DEDUP_REMOVED lines=20> */
.L_x_8903:
        /* <DEDUP_REMOVED lines=12> */
.L_x_8907:
[----:B-1----:R1:W2:Y:S02]  /*9430*/  SYNCS.PHASECHK.TRANS64.TRYWAIT P0, [R2+URZ+0x28800], R3 ;  /* 0x02880003020075a7 */ /* 0x0022a4000800017f */
[----:B--2---:R-:W-:Y:S05]  /*9440*/  @!P0 NANOSLEEP.SYNCS 0x989680 ;  /* 0x009896800000895d */ /* 0x004fea0003900000 */
[----:B------:R-:W2:Y:S02]  /*9450*/  @!P0 SYNCS.PHASECHK.TRANS64 P0, [R2+URZ+0x28800], R3 ;  /* 0x02880003020085a7 */ /* 0x000ea4000800007f */
[----:B--2---:R-:W-:Y:S05]  /*9460*/  @!P0 BRA `(.L_x_8907) ;  /* 0xfffffffc00f08947 */ /* 0x004fea000383ffff */
.L_x_8906:
[----:B------:R-:W-:Y:S05]  /*9470*/  BSYNC B0 ;  /* 0x0000000000007941 */ /* 0x000fea0003800000 */
.L_x_8905:
[----:B------:R-:W-:Y:S05]  /*9480*/  BRA `(.L_x_8908) ;  /* 0x0000004c00a07947 */ /* 0x000fea0003800000 */
.L_x_8904:
[----:B------:R-:W-:Y:S01]  /*9490*/  ISETP.NE.AND P0, PT, R24, RZ, PT ;  /* 0x000000ff1800720c */ /* 0x000fe20003f05270 */
[----:B------:R-:W-:Y:S01]  /*94a0*/  ULDC.64 UR4, c[0x0][0x3f8] ;  /* 0x0000fe0000047ab9 */ /* 0x000fe20000000a00 */
[----:B-----5:R-:W-:Y:S01]  /*94b0*/  SHF.R.S32.HI R0, RZ, 0x1f, R111 ;  /* 0x0000001fff007819 */ /* 0x020fe2000001146f */
[----:B------:R-:W-:Y:S01]  /*94c0*/  ULDC.64 UR6, c[0x0][0x408] ;  /* 0x0001020000067ab9 */ /* 0x000fe20000000a00 */
[----:B------:R-:W-:-:S04]  /*94d0*/  IMAD.WIDE.U32 R26, R111, UR4, RZ ;  /* 0x000000046f1a7c25 */ /* 0x000fc8000f8e00ff */
[C---:B------:R-:W-:Y:S02]  /*94e0*/  IMAD R4, R0.reuse, UR4, RZ ;  /* 0x0000000400047c24 */ /* 0x040fe4000f8e02ff */
[----:B------:R-:W-:Y:S02]  /*94f0*/  IMAD R0, R0, UR6, RZ ;  /* 0x0000000600007c24 */ /* 0x000fe4000f8e02ff */
[----:B------:R-:W-:-:S04]  /*9500*/  IMAD.WIDE.U32 R24, R111, UR6, RZ ;  /* 0x000000066f187c25 */ /* 0x000fc8000f8e00ff */
[C---:B------:R-:W-:Y:S02]  /*9510*/  IMAD R31, R111.reuse, UR7, R0 ;  /* 0x000000076f1f7c24 */ /* 0x040fe4000f8e0200 */
[----:B------:R-:W-:-:S03]  /*9520*/  IMAD R29, R111, UR5, R4 ;  /* 0x000000056f1d7c24 */ /* 0x000fc6000f8e0204 */
[----:B------:R-:W-:Y:S01]  /*9530*/  IADD3 R31, R31, R25, RZ ;  /* 0x000000191f1f7210 */ /* 0x000fe20007ffe0ff */
        /* <DEDUP_REMOVED lines=18> */
.L_x_8909:
        /* <DEDUP_REMOVED lines=39> */
.L_x_9193:
        /* <DEDUP_REMOVED lines=18> */
[C---:B----4-:R-:W-:Y:S02]  /*99f0*/  @!P4 IADD3 R12, P1, R14.reuse, R12, RZ ;  /* 0x0000000c0e0cc210 */ /* 0x050fe40007f3e0ff */
[-C--:B------:R-:W-:Y:S01]  /*9a00*/  @!P5 IADD3 R14, P3, R14, R15.reuse, RZ ;  /* 0x0000000f0e0ed210 */ /* 0x080fe20007f7e0ff */
[----:B-1----:R-:W-:Y:S01]  /*9a10*/  @!P4 IMAD.X R9, R0, 0x1, R13, P0 ;  /* 0x000000010009c824 */ /* 0x002fe200000e060d */
[----:B------:R-:W-:Y:S02]  /*9a20*/  @!P5 IADD3 R20, P2, R3, R15, RZ ;  /* 0x0000000f0314d210 */ /* 0x000fe40007f5e0ff */
[----:B------:R-:W-:-:S02]  /*9a30*/  CS2R R44, SRZ ;  /* 0x00000000002c7805 */ /* 0x000fc4000001ff00 */
[----:B------:R-:W-:Y:S01]  /*9a40*/  CS2R R46, SRZ ;  /* 0x00000000002e7805 */ /* 0x000fe2000001ff00 */
[----:B---3--:R-:W-:Y:S01]  /*9a50*/  @!P4 IMAD.X R13, R4, 0x1, R13, P1 ;  /* 0x00000001040dc824 */ /* 0x008fe200008e060d */
[----:B------:R-:W-:Y:S01]  /*9a60*/  @!P5 IADD3.X R21, R0, R11, RZ, P2, !PT ;  /* 0x0000000b0015d210 */ /* 0x000fe200017fe4ff */
[----:B------:R-:W-:Y:S01]  /*9a70*/  @!P5 IMAD.X R15, R4, 0x1, R11, P3 ;  /* 0x00000001040fd824 */ /* 0x000fe200018e060b */
[----:B------:R1:W5:Y:S04]  /*9a80*/  @!P4 LD.E.64 R44, desc[UR42][R8.64] ;  /* 0x0000002a082cc980 */ /* 0x000368000c101b00 */
[----:B------:R1:W5:Y:S04]  /*9a90*/  @!P5 LD.E.64 R38, desc[UR42][R20.64] ;  /* 0x0000002a1426d980 */ /* 0x000368000c101b00 */
[----:B------:R1:W5:Y:S04]  /*9aa0*/  @!P5 LD.E.64 R40, desc[UR42][R14.64] ;  /* 0x0000002a0e28d980 */ /* 0x000368000c101b00 */
[----:B------:R1:W5:Y:S02]  /*9ab0*/  @!P4 LD.E.64 R46, desc[UR42][R12.64] ;  /* 0x0000002a0c2ec980 */ /* 0x000364000c101b00 */
.L_x_8914:
[----:B------:R-:W-:Y:S05]  /*9ac0*/  BSYNC B1 ;  /* 0x0000000000017941 */ /* 0x000fea0003800000 */
.L_x_8913:
[----:B-1---5:R-:W-:Y:S01]  /*9ad0*/  IMAD.MOV.U32 R0, RZ, RZ, R46 ;  /* 0x000000ffff007224 */ /* 0x022fe200078e002e */
[----:B--2---:R-:W-:Y:S01]  /*9ae0*/  MOV R3, R47 ;  /* 0x0000002f00037202 */ /* 0x004fe20000000f00 */
[----:B------:R-:W-:Y:S01]  /*9af0*/  IMAD.MOV.U32 R8, RZ, RZ, R41 ;  /* 0x000000ffff087224 */ /* 0x000fe200078e0029 */
        /* <DEDUP_REMOVED lines=20> */
.L_x_9199:
        /* <DEDUP_REMOVED lines=17> */
[C---:B----4-:R-:W-:Y:S02]  /*9d50*/  @!P4 IADD3 R12, P1, R14.reuse, R12, RZ ;  /* 0x0000000c0e0cc210 */ /* 0x050fe40007f3e0ff */
[-C--:B------:R-:W-:Y:S02]  /*9d60*/  @!P5 IADD3 R20, P2, R3, R9.reuse, RZ ;  /* 0x000000090314d210 */ /* 0x080fe40007f5e0ff */
[----:B------:R-:W-:Y:S02]  /*9d70*/  @!P5 IADD3 R14, P3, R14, R9, RZ ;  /* 0x000000090e0ed210 */ /* 0x000fe40007f7e0ff */
[----:B------:R-:W-:-:S02]  /*9d80*/  CS2R R42, SRZ ;  /* 0x00000000002a7805 */ /* 0x000fc4000001ff00 */
[C---:B--2---:R-:W-:Y:S02]  /*9d90*/  @!P5 IADD3.X R21, R0.reuse, R15, RZ, P2, !PT ;  /* 0x0000000f0015d210 */ /* 0x044fe400017fe4ff */
[----:B------:R-:W-:Y:S01]  /*9da0*/  CS2R R34, SRZ ;  /* 0x0000000000227805 */ /* 0x000fe2000001ff00 */
[--C-:B------:R-:W-:Y:S02]  /*9db0*/  @!P4 IMAD.X R9, R0, 0x1, R11.reuse, P0 ;  /* 0x000000010009c824 */ /* 0x100fe400000e060b */
[C---:B0-----:R-:W-:Y:S01]  /*9dc0*/  @!P4 IMAD.X R13, R4.reuse, 0x1, R11, P1 ;  /* 0x00000001040dc824 */ /* 0x041fe200008e060b */
[----:B------:R0:W5:Y:S01]  /*9dd0*/  @!P5 LD.E.64 R32, desc[UR42][R20.64] ;  /* 0x0000002a1420d980 */ /* 0x000162000c101b00 */
[----:B------:R-:W-:-:S03]  /*9de0*/  @!P5 IMAD.X R15, R4, 0x1, R15, P3 ;  /* 0x00000001040fd824 */ /* 0x000fc600018e060f */
[----:B------:R0:W5:Y:S04]  /*9df0*/  @!P4 LD.E.64 R42, desc[UR42][R8.64] ;  /* 0x0000002a082ac980 */ /* 0x000168000c101b00 */
[----:B------:R0:W5:Y:S04]  /*9e00*/  @!P5 LD.E.64 R30, desc[UR42][R14.64] ;  /* 0x0000002a0e1ed980 */ /* 0x000168000c101b00 */
[----:B------:R0:W5:Y:S02]  /*9e10*/  @!P4 LD.E.64 R34, desc[UR42][R12.64] ;  /* 0x0000002a0c22c980 */ /* 0x000164000c101b00 */
.L_x_8917:
[----:B------:R-:W-:Y:S05]  /*9e20*/  BSYNC B1 ;  /* 0x0000000000017941 */ /* 0x000fea0003800000 */
.L_x_8916:
[----:B--2--5:R-:W-:Y:S01]  /*9e30*/  IMAD.MOV.U32 R0, RZ, RZ, R34 ;  /* 0x000000ffff007224 */ /* 0x024fe200078e0022 */
[----:B---3--:R-:W-:Y:S01]  /*9e40*/  MOV R3, R35 ;  /* 0x0000002300037202 */ /* 0x008fe20000000f00 */
[----:B0-----:R-:W-:Y:S01]  /*9e50*/  IMAD.MOV.U32 R4, RZ, RZ, R30 ;  /* 0x000000ffff047224 */ /* 0x001fe200078e001e */
[----:B------:R-:W-:Y:S01]  /*9e60*/  UMOV UR4, 0xffffffff ;  /* 0xffffffff00047882 */ /* 0x000fe20000000000 */
        /* <DEDUP_REMOVED lines=9> */
[----:B------:R-:W-:Y:S06]  /*9f00*/  BRA.DIV UR4, `(.L_x_8918) ;  /* 0x0000019204bc7947 */ /* 0x000fec000b800000 */
[----:B------:R0:W2:Y:S04]  /*9f10*/  SHFL.IDX PT, R0, R7, 0x2, 0x181f ;  /* 0x00581f0007007f89 */ /* 0x0000a800000e0000 */
[----:B------:R0:W3:Y:S04]  /*9f20*/  SHFL.IDX PT, R3, R6, 0x2, 0x181f ;  /* 0x00581f0006037f89 */ /* 0x0000e800000e0000 */
[----:B------:R0:W0:Y:S04]  /*9f30*/  SHFL.IDX PT, R4, R10, 0x2, 0x181f ;  /* 0x00581f000a047f89 */ /* 0x00002800000e0000 */
[----:B----4-:R4:W0:Y:S02]  /*9f40*/  SHFL.IDX PT, R14, R5, 0x2, 0x181f ;  /* 0x00581f00050e7f89 */ /* 0x01082400000e0000 */
.L_x_9205:
[----:B------:R-:W-:Y:S01]  /*9f50*/  VIADD R8, R56, 0x40 ;  /* 0x0000004038087836 */ /* 0x000fe20000000000 */
        /* <DEDUP_REMOVED lines=17> */
[C---:B0-----:R-:W-:Y:S02]  /*a070*/  @!P4 IADD3 R12, P1, R14.reuse, R12, RZ ;  /* 0x0000000c0e0cc210 */ /* 0x041fe40007f3e0ff */
[-C--:B------:R-:W-:Y:S02]  /*a080*/  @!P5 IADD3 R48, P2, R3, R9.reuse, RZ ;  /* 0x000000090330d210 */ /* 0x080fe40007f5e0ff */
[----:B------:R-:W-:Y:S02]  /*a090*/  @!P5 IADD3 R14, P3, R14, R9, RZ ;  /* 0x000000090e0ed210 */ /* 0x000fe40007f7e0ff */
[----:B------:R-:W-:-:S02]  /*a0a0*/  CS2R R28, SRZ ;  /* 0x00000000001c7805 */ /* 0x000fc4000001ff00 */
[C---:B--2---:R-:W-:Y:S02]  /*a0b0*/  @!P5 IADD3.X R49, R0.reuse, R15, RZ, P2, !PT ;  /* 0x0000000f0031d210 */ /* 0x044fe400017fe4ff */
        /* <DEDUP_REMOVED lines=8> */
.L_x_8920:
[----:B------:R-:W-:Y:S05]  /*a140*/  BSYNC B1 ;  /* 0x0000000000017941 */ /* 0x000fea0003800000 */
.L_x_8919:
[----:B0----5:R-:W-:Y:S01]  /*a150*/  IMAD.MOV.U32 R4, RZ, RZ, R24 ;  /* 0x000000ffff047224 */ /* 0x021fe200078e0018 */
[----:B---3--:R-:W-:Y:S01]  /*a160*/  MOV R3, R27 ;  /* 0x0000001b00037202 */ /* 0x008fe20000000f00 */
[----:B------:R-:W-:Y:S01]  /*a170*/  IMAD.MOV.U32 R8, RZ, RZ, R25 ;  /* 0x000000ffff087224 */ /* 0x000fe200078e0019 */
[----:B------:R-:W-:Y:S01]  /*a180*/  UMOV UR4, 0xffffffff ;  /* 0xffffffff00047882 */ /* 0x000fe20000000000 */
[----:B--2---:R-:W-:-:S03]  /*a190*/  IMAD.MOV.U32 R0, RZ, RZ, R26 ;  /* 0x000000ffff007224 */ /* 0x004fc600078e001a */
[----:B------:R-:W-:Y:S01]  /*a1a0*/  PRMT R37, R4, 0x5410, R8 ;  /* 0x0000541004257816 */ /* 0x000fe20000000008 */
[----:B------:R-:W-:Y:S01]  /*a1b0*/  IMAD.MOV.U32 R8, RZ, RZ, R21 ;  /* 0x000000ffff087224 */ /* 0x000fe200078e0015 */
[----:B------:R-:W-:Y:S01]  /*a1c0*/  PRMT R58, R0, 0x5410, R3 ;  /* 0x00005410003a7816 */ /* 0x000fe20000000003 */
[----:B------:R-:W-:Y:S01]  /*a1d0*/  IMAD.MOV.U32 R0, RZ, RZ, R28 ;  /* 0x000000ffff007224 */ /* 0x000fe200078e001c */
[----:B------:R-:W-:Y:S01]  /*a1e0*/  MOV R4, R20 ;  /* 0x0000001400047202 */ /* 0x000fe20000000f00 */
[----:B------:R-:W-:-:S03]  /*a1f0*/  IMAD.MOV.U32 R3, RZ, RZ, R29 ;  /* 0x000000ffff037224 */ /* 0x000fc600078e001d */
        /* <DEDUP_REMOVED lines=8> */
.L_x_9211:
        /* <DEDUP_REMOVED lines=16> */
[----:B------:R-:W-:Y:S02]  /*a380*/  @!P4 SHF.L.U64.HI R9, R18, 0x1, R19 ;  /* 0x000000011209c819 */ /* 0x000fe40000010213 */
[----:B------:R-:W-:Y:S02]  /*a390*/  @!P5 SHF.L.U32 R50, R185, 0x1, RZ ;  /* 0x00000001b932d819 */ /* 0x000fe400000006ff */
[C---:B---3--:R-:W-:Y:S02]  /*a3a0*/  @!P4 IADD3 R6, P0, R3.reuse, R48, RZ ;  /* 0x000000300306c210 */ /* 0x048fe40007f1e0ff */
[----:B------:R-:W-:Y:S02]  /*a3b0*/  @!P5 IADD3 R52, P2, R3, R50, RZ ;  /* 0x000000320334d210 */ /* 0x000fe40007f5e0ff */
[----:B------:R-:W-:Y:S01]  /*a3c0*/  @!P5 SHF.L.U64.HI R11, R185, 0x1, R235 ;  /* 0x00000001b90bd819 */ /* 0x000fe200000102eb */
[----:B--2---:R-:W-:Y:S01]  /*a3d0*/  @!P4 IMAD.X R7, R0, 0x1, R9, P0 ;  /* 0x000000010007c824 */ /* 0x004fe200000e0609 */
[----:B-1----:R-:W-:-:S02]  /*a3e0*/  @!P4 IADD3 R48, P1, R5, R48, RZ ;  /* 0x000000300530c210 */ /* 0x002fc40007f3e0ff */
[----:B------:R-:W-:Y:S01]  /*a3f0*/  @!P5 IADD3 R50, P3, R5, R50, RZ ;  /* 0x000000320532d210 */ /* 0x000fe20007f7e0ff */
[----:B------:R-:W-:Y:S01]  /*a400*/  @!P5 IMAD.X R53, R0, 0x1, R11, P2 ;  /* 0x000000010035d824 */ /* 0x000fe200010e060b */
[----:B------:R-:W-:Y:S01]  /*a410*/  CS2R R14, SRZ ;  /* 0x00000000000e7805 */ /* 0x000fe2000001ff00 */
[C---:B------:R-:W-:Y:S01]  /*a420*/  @!P4 IMAD.X R49, R4.reuse, 0x1, R9, P1 ;  /* 0x000000010431c824 */ /* 0x040fe200008e0609 */
[----:B------:R-:W-:Y:S01]  /*a430*/  CS2R R8, SRZ ;  /* 0x0000000000087805 */ /* 0x000fe2000001ff00 */
[----:B------:R-:W-:Y:S01]  /*a440*/  @!P5 IMAD.X R51, R4, 0x1, R11, P3 ;  /* 0x000000010433d824 */ /* 0x000fe200018e060b */
[----:B------:R-:W-:Y:S01]  /*a450*/  CS2R R10, SRZ ;  /* 0x00000000000a7805 */ /* 0x000fe2000001ff00 */
[----:B------:R0:W5:Y:S04]  /*a460*/  @!P5 LD.E.64 R12, desc[UR42][R52.64] ;  /* 0x0000002a340cd980 */ /* 0x000168000c101b00 */
[----:B------:R0:W5:Y:S04]  /*a470*/  @!P4 LD.E.64 R14, desc[UR42][R6.64] ;  /* 0x0000002a060ec980 */ /* 0x000168000c101b00 */
[----:B------:R0:W5:Y:S04]  /*a480*/  @!P5 LD.E.64 R10, desc[UR42][R50.64] ;  /* 0x0000002a320ad980 */ /* 0x000168000c101b00 */
[----:B------:R0:W5:Y:S02]  /*a490*/  @!P4 LD.E.64 R8, desc[UR42][R48.64] ;  /* 0x0000002a3008c980 */ /* 0x000164000c101b00 */
.L_x_8923:
[----:B------:R-:W-:Y:S05]  /*a4a0*/  BSYNC B1 ;  /* 0x0000000000017941 */ /* 0x000fea0003800000 */
.L_x_8922:
[----:B------:R-:W4:Y:S01]  /*a4b0*/  SYNCS.PHASECHK.TRANS64.TRYWAIT P0, [R2+URZ+0x28800], R67 ;  /* 0x02880043020075a7 */ /* 0x000f22000800017f */
[----:B-----5:R-:W-:Y:S01]  /*a4c0*/  IMAD.MOV.U32 R4, RZ, RZ, R9 ;  /* 0x000000ffff047224 */ /* 0x020fe200078e0009 */
[----:B--2---:R-:W-:Y:S01]  /*a4d0*/  MOV R0, R8 ;  /* 0x0000000800007202 */ /* 0x004fe20000000f00 */
[----:B-1----:R-:W-:Y:S01]  /*a4e0*/  IMAD.MOV.U32 R5, RZ, RZ, R14 ;  /* 0x000000ffff057224 */ /* 0x002fe200078e000e */
[----:B0-----:R-:W-:Y:S01]  /*a4f0*/  MOV R6, R15 ;  /* 0x0000000f00067202 */ /* 0x001fe20000000f00 */
[----:B------:R-:W-:Y:S01]  /*a500*/  BSSY B1, `(.L_x_8924) ;  /* 0x000000b000017945 */ /* 0x000fe20003800000 */
[----:B------:R-:W-:Y:S01]  /*a510*/  PRMT R49, R0, 0x5410, R4 ;  /* 0x0000541000317816 */ /* 0x000fe20000000004 */
[----:B------:R-:W-:Y:S01]  /*a520*/  IMAD.MOV.U32 R0, RZ, RZ, R10 ;  /* 0x000000ffff007224 */ /* 0x000fe200078e000a */
[----:B---3--:R-:W-:Y:S01]  /*a530*/  VIADDMNMX R3, R65, -R190, 0x80, PT ;  /* 0x0000008041037446 */ /* 0x008fe200038009be */
[----:B------:R-:W-:Y:S01]  /*a540*/  IMAD.MOV.U32 R4, RZ, RZ, R11 ;  /* 0x000000ffff047224 */ /* 0x000fe200078e000b */
[----:B------:R-:W-:Y:S01]  /*a550*/  PRMT R50, R5, 0x5410, R6 ;  /* 0x0000541005327816 */ /* 0x000fe20000000006 */
[----:B------:R-:W-:Y:S01]  /*a560*/  IMAD.MOV.U32 R5, RZ, RZ, R13 ;  /* 0x000000ffff057224 */ /* 0x000fe200078e000d */
[----:B------:R-:W-:-:S02]  /*a570*/  ISETP.GE.AND P1, PT, R22, R3, PT ;  /* 0x000000031600720c */ /* 0x000fc40003f26270 */
[----:B------:R-:W-:Y:S01]  /*a580*/  PRMT R0, R0, 0x5410, R4 ;  /* 0x0000541000007816 */ /* 0x000fe20000000004 */
[----:B------:R-:W-:Y:S01]  /*a590*/  IMAD.MOV.U32 R4, RZ, RZ, R12 ;  /* 0x000000ffff047224 */ /* 0x000fe200078e000c */
[----:B----4-:R-:W-:Y:S09]  /*a5a0*/  @!P0 BRA `(.L_x_8925) ;  /* 0x0000018c00f88947 */ /* 0x010ff20003800000 */
.L_x_9212:
[----:B------:R-:W-:Y:S05]  /*a5b0*/  BSYNC B1 ;  /* 0x0000000000017941 */ /* 0x000fea0003800000 */
.L_x_8924:
        /* <DEDUP_REMOVED lines=50> */
.L_x_8929:
[----:B------:R-:W-:Y:S05]  /*a8e0*/  BSYNC B2 ;  /* 0x0000000000027941 */ /* 0x000fea0003800000 */
.L_x_8928:
        /* <DEDUP_REMOVED lines=43> */
.L_x_8927:
[----:B------:R-:W-:Y:S05]  /*aba0*/  BSYNC B1 ;  /* 0x0000000000017941 */ /* 0x000fea0003800000 */
.L_x_8926:
        /* <DEDUP_REMOVED lines=50> */
.L_x_8933:
[----:B------:R-:W-:Y:S05]  /*aed0*/  BSYNC B2 ;  /* 0x0000000000027941 */ /* 0x000fea0003800000 */
.L_x_8932:
        /* <DEDUP_REMOVED lines=43> */
.L_x_8931:
[----:B------:R-:W-:Y:S05]  /*b190*/  BSYNC B1 ;  /* 0x0000000000017941 */ /* 0x000fea0003800000 */
.L_x_8930:
        /* <DEDUP_REMOVED lines=50> */
.L_x_8937:
[----:B------:R-:W-:Y:S05]  /*b4c0*/  BSYNC B2 ;  /* 0x0000000000027941 */ /* 0x000fea0003800000 */
.L_x_8936:
        /* <DEDUP_REMOVED lines=43> */
.L_x_8935:
[----:B------:R-:W-:Y:S05]  /*b780*/  BSYNC B1 ;  /* 0x0000000000017941 */ /* 0x000fea0003800000 */
.L_x_8934:
        /* <DEDUP_REMOVED lines=49> */
.L_x_8940:
[----:B------:R-:W-:Y:S05]  /*baa0*/  BSYNC B1 ;  /* 0x0000000000017941 */ /* 0x000fea0003800000 */
.L_x_8939:
[----:B------:R-:W-:Y:S05]  /*bab0*/  @P1 BRA `(.L_x_8938) ;  /* 0x0000002400f01947 */ /* 0x000fea0003800000 */
[----:B-1234-:R-:W1:Y:S01]  /*bac0*/  LDS.128 R4, [R203+0x7000] ;  /* 0x00700000cb047984 */ /* 0x01ee620000000c00 */
[----:B------:R-:W-:Y:S02]  /*bad0*/  SHF.R.U64 R24, R12, 0x10, R13 ;  /* 0x000000100c187819 */ /* 0x000fe4000000120d */
[----:B------:R-:W-:Y:S02]  /*bae0*/  SHF.R.U32.HI R14, RZ, 0x10, R11 ;  /* 0x00000010ff0e7819 */ /* 0x000fe4000001160b */
[----:B------:R-:W-:Y:S01]  /*baf0*/  SHF.R.U32.HI R12, RZ, 0x10, R13 ;  /* 0x00000010ff0c7819 */ /* 0x000fe2000001160d */
[----:B------:R-:W-:Y:S01]  /*bb00*/  HADD2.F32 R13, -RZ, R0.H0_H0 ;  /* 0x20000000ff0d7230 */ /* 0x000fe20000004100 */
        /* <DEDUP_REMOVED lines=14> */
[C---:B------:R-:W-:Y:S01]  /*bbf0*/  FMUL.FTZ R10, R4.reuse, R13 ;  /* 0x0000000d040a7220 */ /* 0x040fe20000410000 */
[--C-:B------:R-:W-:Y:S02]  /*bc00*/  HADD2.F32 R6, -RZ, R5.reuse.H0_H0 ;  /* 0x20000005ff067230 */ /* 0x100fe40000004100 */
[----:B------:R-:W-:Y:S01]  /*bc10*/  FFMA.FTZ R15, R9, R14, R15 ;  /* 0x0000000e090f7223 */ /* 0x000fe2000001000f */
[----:B------:R-:W-:Y:S01]  /*bc20*/  FMUL.FTZ R12, R4, R11 ;  /* 0x0000000b040c7220 */ /* 0x000fe20000410000 */
[----:B------:R-:W-:-:S02]  /*bc30*/  HADD2.F32 R5, -RZ, R5.H1_H1 ;  /* 0x30000005ff057230 */ /* 0x000fc40000004100 */
[C---:B------:R-:W-:Y:S01]  /*bc40*/  FFMA.FTZ R10, R3.reuse, R11, -R10 ;  /* 0x0000000b030a7223 */ /* 0x040fe2000001080a */
[----:B------:R-:W-:Y:S02]  /*bc50*/  HADD2.F32 R9, -RZ, R0.H1_H1 ;  /* 0x30000000ff097230 */ /* 0x000fe40000004100 */
[----:B------:R-:W-:Y:S01]  /*bc60*/  FFMA.FTZ R3, R3, R13, R12 ;  /* 0x0000000d03037223 */ /* 0x000fe2000001000c */
[----:B------:R-:W-:Y:S02]  /*bc70*/  HADD2.F32 R4, -RZ, R21.H0_H0 ;  /* 0x20000015ff047230 */ /* 0x000fe40000004100 */
[----:B------:R-:W-:Y:S02]  /*bc80*/  HADD2.F32 R0, -RZ, R24.H0_H0 ;  /* 0x20000018ff007230 */ /* 0x000fe40000004100 */
[C---:B------:R-:W-:Y:S01]  /*bc90*/  FMUL.FTZ R12, R8.reuse, R9 ;  /* 0x00000009080c7220 */ /* 0x040fe20000410000 */
[----:B------:R-:W-:Y:S01]  /*bca0*/  FMUL.FTZ R8, R8, R48 ;  /* 0x0000003008087220 */ /* 0x000fe20000410000 */
[C---:B------:R-:W-:Y:S01]  /*bcb0*/  FMUL.FTZ R11, R5.reuse, R4 ;  /* 0x00000004050b7220 */ /* 0x040fe20000410000 */
[----:B------:R-:W-:Y:S01]  /*bcc0*/  FMUL.FTZ R13, R5, R0 ;  /* 0x00000000050d7220 */ /* 0x000fe20000410000 */
[----:B------:R-:W-:-:S02]  /*bcd0*/  FFMA.FTZ R12, R7, R48, -R12 ;  /* 0x00000030070c7223 */ /* 0x000fc4000001080c */
[C---:B------:R-:W-:Y:S01]  /*bce0*/  FFMA.FTZ R5, R6.reuse, R0, -R11 ;  /* 0x0000000006057223 */ /* 0x040fe2000001080b */
[----:B------:R-:W-:Y:S01]  /*bcf0*/  FFMA.FTZ R9, R7, R9, R8 ;  /* 0x0000000907097223 */ /* 0x000fe20000010008 */
[----:B------:R-:W-:Y:S01]  /*bd00*/  FFMA.FTZ R0, R6, R4, R13 ;  /* 0x0000000406007223 */ /* 0x000fe2000001000d */
[----:B------:R-:W-:Y:S02]  /*bd10*/  F2FP.F16.F32.PACK_AB R7, R15, R20 ;  /* 0x000000140f07723e */ /* 0x000fe400000000ff */
[----:B------:R-:W-:Y:S02]  /*bd20*/  F2FP.F16.F32.PACK_AB R4, R3, R10 ;  /* 0x0000000a0304723e */ /* 0x000fe400000000ff */
[----:B------:R-:W-:Y:S02]  /*bd30*/  F2FP.F16.F32.PACK_AB R6, R9, R12 ;  /* 0x0000000c0906723e */ /* 0x000fe400000000ff */
[----:B------:R-:W-:-:S05]  /*bd40*/  F2FP.F16.F32.PACK_AB R5, R0, R5 ;  /* 0x000000050005723e */ /* 0x000fca00000000ff */
[----:B------:R1:W-:Y:S01]  /*bd50*/  STS.128 [R203+0x7000], R4 ;  /* 0x00700004cb007388 */ /* 0x0003e20000000c00 */
[----:B------:R-:W-:Y:S05]  /*bd60*/  BRA `(.L_x_8938) ;  /* 0x0000002400447947 */ /* 0x000fea0003800000 */
.L_x_8911:
        /* <DEDUP_REMOVED lines=39> */
[----:B------:R-:W-:-:S03]  /*bfe0*/  @!P1 IMAD.MOV.U32 R8, RZ, RZ, R4 ;  /* 0x000000ffff089224 */ /* 0x000fc600078e0004 */
[----:B------:R-:W-:-:S06]  /*bff0*/  @!P1 MOV R9, R7 ;  /* 0x0000000700099202 */ /* 0x000fcc0000000f00 */
[----:B------:R-:W2:Y:S01]  /*c000*/  @!P1 LD.E.128 R8, desc[UR42][R8.64] ;  /* 0x0000002a08089980 */ /* 0x000ea2000c101d00 */
[----:B---3--:R-:W-:-:S05]  /*c010*/  @!P1 IADD3 R14, P2, R14, R21, RZ ;  /* 0x000000150e0e9210 */ /* 0x008fca0007f5e0ff */
[----:B----4-:R-:W-:Y:S02]  /*c020*/  @!P1 IMAD.X R5, R5, 0x1, R6, P2 ;  /* 0x0000000105059824 */ /* 0x010fe400010e0606 */
[----:B------:R-:W-:-:S06]  /*c030*/  @!P1 IMAD.MOV.U32 R4, RZ, RZ, R14 ;  /* 0x000000ffff049224 */ /* 0x000fcc00078e000e */
        /* <DEDUP_REMOVED lines=10> */
[----:B------:R-:W-:Y:S01]  /*c0e0*/  @!P1 IMAD.MOV.U32 R48, RZ, RZ, R10 ;  /* 0x000000ffff309224 */ /* 0x000fe200078e000a */
[----:B------:R-:W-:Y:S01]  /*c0f0*/  MOV R0, R46 ;  /* 0x0000002e00007202 */ /* 0x000fe20000000f00 */
[----:B------:R-:W-:Y:S01]  /*c100*/  IMAD.MOV.U32 R12, RZ, RZ, R47 ;  /* 0x000000ffff0c7224 */ /* 0x000fe200078e002f */
[----:B------:R0:W4:Y:S01]  /*c110*/  SHFL.IDX PT, R9, R33, 0x1, 0x181f ;  /* 0x00381f0021097f89 */ /* 0x00012200000e0000 */
[----:B------:R-:W-:Y:S01]  /*c120*/  @!P1 IMAD.MOV.U32 R49, RZ, RZ, R11 ;  /* 0x000000ffff319224 */ /* 0x000fe200078e000b */
[----:B------:R-:W-:Y:S01]  /*c130*/  PRMT R64, R64, 0x5410, R0 ;  /* 0x0000541040407816 */ /* 0x000fe20000000000 */
[----:B------:R-:W-:Y:S01]  /*c140*/  IMAD.MOV.U32 R10, RZ, RZ, R48 ;  /* 0x000000ffff0a7224 */ /* 0x000fe200078e0030 */
[----:B------:R0:W0:Y:S01]  /*c150*/  SHFL.IDX PT, R0, R35, 0x1, 0x181f ;  /* 0x00381f0023007f89 */ /* 0x00002200000e0000 */
[----:B------:R-:W-:Y:S01]  /*c160*/  PRMT R67, R12, 0x7610, R67 ;  /* 0x000076100c437816 */ /* 0x000fe20000000043 */
[----:B---3--:R-:W-:Y:S01]  /*c170*/  @!P1 IMAD.MOV.U32 R44, RZ, RZ, R4 ;  /* 0x000000ffff2c9224 */ /* 0x008fe200078e0004 */
[----:B------:R-:W-:Y:S01]  /*c180*/  MOV R11, R49 ;  /* 0x00000031000b7202 */ /* 0x000fe20000000f00 */
[----:B------:R-:W-:-:S02]  /*c190*/  @!P1 IMAD.MOV.U32 R45, RZ, RZ, R5 ;  /* 0x000000ffff2d9224 */ /* 0x000fc400078e0005 */
[----:B------:R-:W-:Y:S01]  /*c1a0*/  @!P1 IMAD.MOV.U32 R50, RZ, RZ, R6 ;  /* 0x000000ffff329224 */ /* 0x000fe200078e0006 */
[----:B------:R-:W-:Y:S01]  /*c1b0*/  MOV R4, R44 ;  /* 0x0000002c00047202 */ /* 0x000fe20000000f00 */
[----:B------:R-:W-:Y:S01]  /*c1c0*/  @!P1 IMAD.MOV.U32 R51, RZ, RZ, R7 ;  /* 0x000000ffff339224 */ /* 0x000fe200078e0007 */
[----:B------:R-:W-:Y:S01]  /*c1d0*/  PRMT R37, R10, 0x5410, R11 ;  /* 0x000054100a257816 */ /* 0x000fe2000000000b */
[----:B------:R-:W-:Y:S02]  /*c1e0*/  IMAD.MOV.U32 R5, RZ, RZ, R45 ;  /* 0x000000ffff057224 */ /* 0x000fe400078e002d */
[----:B------:R-:W-:Y:S02]  /*c1f0*/  IMAD.MOV.U32 R6, RZ, RZ, R50 ;  /* 0x000000ffff067224 */ /* 0x000fe400078e0032 */
[----:B------:R-:W-:Y:S01]  /*c200*/  IMAD.MOV.U32 R7, RZ, RZ, R51 ;  /* 0x000000ffff077224 */ /* 0x000fe200078e0033 */
[----:B------:R-:W-:Y:S02]  /*c210*/  PRMT R67, R67, 0x5410, R5 ;  /* 0x0000541043437816 */ /* 0x000fe40000000005 */
[----:B------:R-:W-:-:S02]  /*c220*/  PRMT R66, R6, 0x5410, R4 ;  /* 0x0000541006427816 */ /* 0x000fc40000000004 */
[----:B-12-4-:R-:W-:-:S07]  /*c230*/  PRMT R64, R7, 0x7610, R64 ;  /* 0x0000761007407816 */ /* 0x016fce0000000040 */
.L_x_9222:
        /* <DEDUP_REMOVED lines=11> */
[C---:B------:R-:W-:Y:S02]  /*c2f0*/  SHF.L.U32 R15, R16.reuse, 0x1, RZ ;  /* 0x00000001100f7819 */ /* 0x040fe400000006ff */
[----:B------:R-:W-:Y:S02]  /*c300*/  SHF.L.U64.HI R6, R16, 0x1, R17 ;  /* 0x0000000110067819 */ /* 0x000fe40000010211 */
[-C--:B------:R-:W-:Y:S02]  /*c310*/  IADD3 R4, P1, R8, R15.reuse, RZ ;  /* 0x0000000f08047210 */ /* 0x080fe40007f3e0ff */
[----:B------:R-:W-:-:S03]  /*c320*/  IADD3 R14, P2, R14, R15, RZ ;  /* 0x0000000f0e0e7210 */ /* 0x000fc60007f5e0ff */
[--C-:B0-----:R-:W-:Y:S02]  /*c330*/  IMAD.X R5, R0, 0x1, R6.reuse, P1 ;  /* 0x0000000100057824 */ /* 0x101fe400008e0606 */
[----:B------:R-:W-:-:S04]  /*c340*/  IMAD.X R15, R9, 0x1, R6, P2 ;  /* 0x00000001090f7824 */ /* 0x000fc800010e0606 */
[----:B------:R-:W5:Y:S04]  /*c350*/  LD.E.128 R4, desc[UR42][R4.64] ;  /* 0x0000002a04047980 */ /* 0x000f68000c101d00 */
[----:B------:R1:W5:Y:S02]  /*c360*/  LD.E.128 R24, desc[UR42][R14.64] ;  /* 0x0000002a0e187980 */ /* 0x000364000c101d00 */
.L_x_8943:
[----:B------:R-:W-:Y:S05]  /*c370*/  BSYNC B1 ;  /* 0x0000000000017941 */ /* 0x000fea0003800000 */
.L_x_8942:
        /* <DEDUP_REMOVED lines=20> */
[C---:B------:R-:W-:Y:S01]  /*c4c0*/  @!P1 IMAD.SHL.U32 R21, R16.reuse, 0x2, RZ ;  /* 0x0000000210159824 */ /* 0x040fe200078e00ff */
[----:B------:R-:W-:-:S04]  /*c4d0*/  @!P1 SHF.L.U64.HI R29, R16, 0x1, R17 ;  /* 0x00000001101d9819 */ /* 0x000fc80000010211 */
        /* <DEDUP_REMOVED lines=13> */
[----:B--2---:R-:W-:Y:S01]  /*c5b0*/  @!P1 MOV R20, R8 ;  /* 0x0000000800149202 */ /* 0x004fe20000000f00 */
[----:B------:R-:W-:Y:S01]  /*c5c0*/  @!P1 IMAD.MOV.U32 R21, RZ, RZ, R9 ;  /* 0x000000ffff159224 */ /* 0x000fe200078e0009 */
[----:B------:R-:W-:Y:S01]  /*c5d0*/  @!P1 MOV R39, R11 ;  /* 0x0000000b00279202 */ /* 0x000fe20000000f00 */
[----:B------:R-:W-:Y:S02]  /*c5e0*/  @!P1 IMAD.MOV.U32 R38, RZ, RZ, R10 ;  /* 0x000000ffff269224 */ /* 0x000fe400078e000a */
[----:B------:R-:W-:-:S02]  /*c5f0*/  IMAD.MOV.U32 R0, RZ, RZ, R20 ;  /* 0x000000ffff007224 */ /* 0x000fc400078e0014 */
[----:B------:R-:W-:Y:S02]  /*c600*/  IMAD.MOV.U32 R12, RZ, RZ, R21 ;  /* 0x000000ffff0c7224 */ /* 0x000fe400078e0015 */
[----:B------:R-:W-:Y:S02]  /*c610*/  IMAD.MOV.U32 R8, RZ, RZ, R38 ;  /* 0x000000ffff087224 */ /* 0x000fe400078e0026 */
[----:B------:R-:W-:Y:S01]  /*c620*/  IMAD.MOV.U32 R9, RZ, RZ, R39 ;  /* 0x000000ffff097224 */ /* 0x000fe200078e0027 */
[----:B------:R-:W-:Y:S01]  /*c630*/  PRMT R59, R0, 0x5410, R12 ;  /* 0x00005410003b7816 */ /* 0x000fe2000000000c */
[----:B---3--:R-:W-:Y:S01]  /*c640*/  @!P1 IMAD.MOV.U32 R40, RZ, RZ, R28 ;  /* 0x000000ffff289224 */ /* 0x008fe200078e001c */
[----:B------:R2:W3:Y:S01]  /*c650*/  SHFL.IDX PT, R0, R35, 0x3, 0x181f ;  /* 0x00781f0023007f89 */ /* 0x0004e200000e0000 */
[----:B------:R-:W-:Y:S01]  /*c660*/  @!P1 IMAD.MOV.U32 R41, RZ, RZ, R29 ;  /* 0x000000ffff299224 */ /* 0x000fe200078e001d */
[----:B------:R-:W-:Y:S01]  /*c670*/  @!P1 MOV R42, R30 ;  /* 0x0000001e002a9202 */ /* 0x000fe20000000f00 */
[----:B------:R-:W-:Y:S01]  /*c680*/  @!P1 IMAD.MOV.U32 R43, RZ, RZ, R31 ;  /* 0x000000ffff2b9224 */ /* 0x000fe200078e001f */
[----:B------:R-:W-:Y:S01]  /*c690*/  PRMT R52, R8, 0x5410, R9 ;  /* 0x0000541008347816 */ /* 0x000fe20000000009 */
[----:B------:R-:W-:-:S02]  /*c6a0*/  IMAD.MOV.U32 R8, RZ, RZ, R40 ;  /* 0x000000ffff087224 */ /* 0x000fc400078e0028 */
[----:B------:R-:W-:Y:S01]  /*c6b0*/  IMAD.MOV.U32 R9, RZ, RZ, R41 ;  /* 0x000000ffff097224 */ /* 0x000fe200078e0029 */
[----:B------:R-:W-:Y:S01]  /*c6c0*/  MOV R11, R43 ;  /* 0x0000002b000b7202 */ /* 0x000fe20000000f00 */
[----:B------:R-:W-:-:S03]  /*c6d0*/  IMAD.MOV.U32 R10, RZ, RZ, R42 ;  /* 0x000000ffff0a7224 */ /* 0x000fc600078e002a */
[----:B------:R-:W-:Y:S02]  /*c6e0*/  PRMT R62, R8, 0x5410, R9 ;  /* 0x00005410083e7816 */ /* 0x000fe40000000009 */
[----:B------:R-:W-:Y:S02]  /*c6f0*/  CS2R R8, SRZ ;  /* 0x0000000000087805 */ /* 0x000fe4000001ff00 */
[----:B012-4-:R-:W-:-:S07]  /*c700*/  PRMT R63, R10, 0x5410, R11 ;  /* 0x000054100a3f7816 */ /* 0x017fce000000000b */
.L_x_9232:
[----:B------:R-:W-:Y:S01]  /*c710*/  VIADD R56, R56, 0x60 ;  /* 0x0000006038387836 */ /* 0x000fe20000000000 */
[----:B------:R-:W-:Y:S01]  /*c720*/  LEA.HI R10, R215, R215, RZ, 0x1 ;  /* 0x000000d7d70a7211 */ /* 0x000fe200078f08ff */
[----:B------:R-:W-:Y:S01]  /*c730*/  BSSY B1, `(.L_x_8945) ;  /* 0x0000015000017945 */ /* 0x000fe20003800000 */
[----:B------:R-:W-:Y:S02]  /*c740*/  CS2R R12, SRZ ;  /* 0x00000000000c7805 */ /* 0x000fe4000001ff00 */
[----:B------:R-:W-:Y:S02]  /*c750*/  CS2R R14, SRZ ;  /* 0x00000000000e7805 */ /* 0x000fe4000001ff00 */
[----:B------:R-:W-:Y:S02]  /*c760*/  ISETP.GE.AND P1, PT, R56, R3, PT ;  /* 0x000000033800720c */ /* 0x000fe40003f26270 */
[----:B------:R-:W-:-:S05]  /*c770*/  LOP3.LUT R10, R10, 0xfffffffe, RZ, 0xc0, !PT ;  /* 0xfffffffe0a0a7812 */ /* 0x000fca00078ec0ff */
[----:B------:R-:W-:Y:S01]  /*c780*/  IMAD.IADD R29, R215, 0x1, -R10 ;  /* 0x00000001d71d7824 */ /* 0x000fe200078e0a0a */
[----:B------:R-:W-:-:S04]  /*c790*/  CS2R R10, SRZ ;  /* 0x00000000000a7805 */ /* 0x000fc8000001ff00 */
[----:B------:R-:W-:Y:S01]  /*c7a0*/  SHF.L.U32 R29, R29, 0x1f, RZ ;  /* 0x0000001f1d1d7819 */ /* 0x000fe200000006ff */
[----:B------:R-:W-:Y:S06]  /*c7b0*/  @P1 BRA `(.L_x_8946) ;  /* 0x0000000000301947 */ /* 0x000fec0003800000 */
        /* <DEDUP_REMOVED lines=8> */
[----:B---3--:R-:W-:Y:S01]  /*c840*/  IMAD.X R13, R0, 0x1, R9, P1 ;  /* 0x00000001000d7824 */ /* 0x008fe200008e0609 */
[----:B------:R-:W-:-:S05]  /*c850*/  IADD3.X R9, R33, R9, RZ, P2, !PT ;  /* 0x0000000921097210 */ /* 0x000fca00017fe4ff */
[----:B------:R-:W5:Y:S04]  /*c860*/  LD.E.128 R12, desc[UR42][R12.64] ;  /* 0x0000002a0c0c7980 */ /* 0x000f68000c101d00 */
[----:B------:R-:W5:Y:S02]  /*c870*/  LD.E.128 R8, desc[UR42][R8.64] ;  /* 0x0000002a08087980 */ /* 0x000f64000c101d00 */
.L_x_8946:
[----:B------:R-:W-:Y:S05]  /*c880*/  BSYNC B1 ;  /* 0x0000000000017941 */ /* 0x000fea0003800000 */
.L_x_8945:
[----:B------:R-:W0:Y:S01]  /*c890*/  SYNCS.PHASECHK.TRANS64.TRYWAIT P4, [R2+URZ+0x28800], R29 ;  /* 0x0288001d020075a7 */ /* 0x000e22000808017f */
[----:B------:R-:W-:Y:S01]  /*c8a0*/  VIADDMNMX R3, R3, -R190, 0x80, PT ;  /* 0x0000008003037446 */ /* 0x000fe200038009be */
[----:B---3-5:R-:W-:Y:S01]  /*c8b0*/  IMAD.MOV.U32 R0, RZ, RZ, R8 ;  /* 0x000000ffff007224 */ /* 0x028fe200078e0008 */
        /* <DEDUP_REMOVED lines=15> */
[----:B0-----:R-:W-:Y:S06]  /*c9b0*/  @!P4 BRA `(.L_x_8948) ;  /* 0x0000017400c8c947 */ /* 0x001fec0003800000 */
.L_x_9233:
[----:B------:R-:W-:Y:S05]  /*c9c0*/  BSYNC B1 ;  /* 0x0000000000017941 */ /* 0x000fea0003800000 */
.L_x_8947:
[----:B------:R-:W-:Y:S04]  /*c9d0*/  BSSY B1, `(.L_x_8949) ;  /* 0x0000062000017945 */ /* 0x000fe80003800000 */
[----:B------:R-:W-:Y:S05]  /*c9e0*/  @P3 BRA `(.L_x_8950) ;  /* 0x0000000400803947 */ /* 0x000fea0003800000 */
[----:B------:R-:W-:Y:S01]  /*c9f0*/  LEA.HI R28, R54, R207, RZ, 0x1d ;  /* 0x000000cf361c7211 */ /* 0x000fe200078fe8ff */
[--C-:B------:R-:W-:Y:S01]  /*ca00*/  HADD2.F32 R69, -RZ, R67.reuse.H0_H0 ;  /* 0x20000043ff457230 */ /* 0x100fe20000004100 */
[----:B------:R-:W-:Y:S01]  /*ca10*/  SHF.L.U32 R30, R22, 0x6, RZ ;  /* 0x00000006161e7819 */ /* 0x000fe200000006ff */
[----:B------:R-:W-:Y:S01]  /*ca20*/  HADD2.F32 R67, -RZ, R67.H1_H1 ;  /* 0x30000043ff437230 */ /* 0x000fe20000004100 */
[----:B------:R-:W-:Y:S01]  /*ca30*/  SHF.R.S32.HI R31, RZ, 0x1f, R28 ;  /* 0x0000001fff1f7819 */ /* 0x000fe2000001141c */
[----:B0-----:R-:W-:Y:S01]  /*ca40*/  IMAD.SHL.U32 R29, R28, 0x8, RZ ;  /* 0x000000081c1d7824 */ /* 0x001fe200078e00ff */
[----:B------:R-:W-:Y:S02]  /*ca50*/  SHF.R.U64 R79, R48, 0x10, R49 ;  /* 0x00000010304f7819 */ /* 0x000fe40000001231 */
[----:B------:R-:W-:Y:S02]  /*ca60*/  LEA.HI R31, R31, R28, RZ, 0x3 ;  /* 0x0000001c1f1f7211 */ /* 0x000fe400078f18ff */
[----:B------:R-:W-:-:S02]  /*ca70*/  LOP3.LUT R29, R29, 0x38, RZ, 0xc0, !PT ;  /* 0x000000381d1d7812 */ /* 0x000fc400078ec0ff */
[--C-:B------:R-:W-:Y:S01]  /*ca80*/  SHF.R.U32.HI R70, RZ, 0x10, R45.reuse ;  /* 0x00000010ff467819 */ /* 0x100fe2000001162d */
[----:B------:R-:W-:Y:S01]  /*ca90*/  IMAD.SHL.U32 R31, R31, 0x400, RZ ;  /* 0x000004001f1f7824 */ /* 0x000fe200078e00ff */
[----:B------:R-:W-:Y:S02]  /*caa0*/  LOP3.LUT R28, R29, 0x1c0, R30, 0xf8, !PT ;  /* 0x000001c01d1c7812 */ /* 0x000fe400078ef81e */
[----:B------:R-:W-:Y:S01]  /*cab0*/  SHF.R.U64 R77, R44, 0x10, R45 ;  /* 0x000000102c4d7819 */ /* 0x000fe2000000122d */
[----:B------:R-:W-:Y:S01]  /*cac0*/  HADD2.F32 R70, -RZ, R70.H0_H0 ;  /* 0x20000046ff467230 */ /* 0x000fe20000004100 */
[----:B------:R-:W-:Y:S02]  /*cad0*/  LOP3.LUT R32, R28, R201, RZ, 0x3c, !PT ;  /* 0x000000c91c207212 */ /* 0x000fe400078e3cff */
[----:B------:R-:W-:Y:S02]  /*cae0*/  LOP3.LUT R33, R31, 0x7fffe000, RZ, 0xc0, !PT ;  /* 0x7fffe0001f217812 */ /* 0x000fe400078ec0ff */
[----:B------:R-:W0:Y:S01]  /*caf0*/  LDS.128 R28, [R203] ;  /* 0x00000000cb1c7984 */ /* 0x000e220000000c00 */
[----:B------:R-:W-:-:S02]  /*cb00*/  SHF.R.U32.HI R68, RZ, 0x10, R47 ;  /* 0x00000010ff447819 */ /* 0x000fc4000001162f */
[----:B------:R-:W-:Y:S02]  /*cb10*/  IADD3 R33, R32, R33, R202 ;  /* 0x0000002120217210 */ /* 0x000fe40007ffe0ca */
[----:B------:R-:W-:Y:S02]  /*cb20*/  SHF.R.U32.HI R78, RZ, 0x10, R49 ;  /* 0x00000010ff4e7819 */ /* 0x000fe40000011631 */
[--C-:B------:R-:W-:Y:S01]  /*cb30*/  SHF.R.U64 R76, R50, 0x10, R51.reuse ;  /* 0x00000010324c7819 */ /* 0x100fe20000001233 */
[----:B------:R-:W-:Y:S01]  /*cb40*/  IMAD R65, R33, 0x2, R2 ;  /* 0x0000000221417824 */ /* 0x000fe200078e0202 */
[----:B------:R-:W-:Y:S02]  /*cb50*/  SHF.R.U32.HI R75, RZ, 0x10, R51 ;  /* 0x00000010ff4b7819 */ /* 0x000fe40000011633 */
[----:B------:R-:W-:Y:S02]  /*cb60*/  SHF.R.U64 R80, R46, 0x10, R47 ;  /* 0x000000102e507819 */ /* 0x000fe4000000122f */
[----:B------:R-:W1:Y:S01]  /*cb70*/  LDS.128 R32, [R65+0x10400] ;  /* 0x0104000041207984 */ /* 0x000e620000000c00 */
[----:B0-----:R-:W-:-:S02]  /*cb80*/  HADD2.F32 R44, -RZ, R29.H0_H0 ;  /* 0x2000001dff2c7230 */ /* 0x001fc40000004100 */
[----:B------:R-:W-:Y:S02]  /*cb90*/  HADD2.F32 R45, -RZ, R29.H1_H1 ;  /* 0x3000001dff2d7230 */ /* 0x000fe40000004100 */
[----:B------:R-:W-:Y:S02]  /*cba0*/  HADD2.F32 R29, -RZ, R28.H0_H0 ;  /* 0x2000001cff1d7230 */ /* 0x000fe40000004100 */
[----:B------:R-:W-:Y:S02]  /*cbb0*/  HADD2.F32 R46, -RZ, R30.H0_H0 ;  /* 0x2000001eff2e7230 */ /* 0x000fe40000004100 */
[--C-:B------:R-:W-:Y:S02]  /*cbc0*/  HADD2.F32 R47, -RZ, R31.reuse.H0_H0 ;  /* 0x2000001fff2f7230 */ /* 0x100fe40000004100 */
[----:B------:R-:W-:Y:S02]  /*cbd0*/  HADD2.F32 R31, -RZ, R31.H1_H1 ;  /* 0x3000001fff1f7230 */ /* 0x000fe40000004100 */
        /* <DEDUP_REMOVED lines=12> */
[----:B------:R-:W-:Y:S02]  /*cca0*/  HADD2.F32 R44, -RZ, R64.H1_H1 ;  /* 0x30000040ff2c7230 */ /* 0x000fe40000004100 */
[----:B------:R-:W-:Y:S01]  /*ccb0*/  FFMA.FTZ R72, R45, R48, -R72 ;  /* 0x000000302d487223 */ /* 0x000fe20000010848 */
[----:B------:R-:W-:Y:S02]  /*ccc0*/  HADD2.F32 R50, -RZ, R34.H0_H0 ;  /* 0x20000022ff327230 */ /* 0x000fe40000004100 */
[C---:B------:R-:W-:Y:S01]  /*ccd0*/  FMUL.FTZ R48, R33.reuse, R68 ;  /* 0x0000004421307220 */ /* 0x040fe20000410000 */
[----:B------:R-:W-:Y:S02]  /*cce0*/  HADD2.F32 R49, -RZ, R66.H0_H0 ;  /* 0x20000042ff317230 */ /* 0x000fe40000004100 */
[----:B------:R-:W-:Y:S01]  /*ccf0*/  FMUL.FTZ R67, R33, R44 ;  /* 0x0000002c21437220 */ /* 0x000fe20000410000 */
[----:B------:R-:W-:-:S02]  /*cd00*/  HADD2.F32 R33, -RZ, R37.H0_H0 ;  /* 0x20000025ff217230 */ /* 0x000fc40000004100 */
[----:B------:R-:W-:Y:S01]  /*cd10*/  FFMA.FTZ R74, R45, R70, R74 ;  /* 0x000000462d4a7223 */ /* 0x000fe2000001004a */
[----:B------:R-:W-:Y:S02]  /*cd20*/  HADD2.F32 R51, -RZ, R35.H0_H0 ;  /* 0x20000023ff337230 */ /* 0x000fe40000004100 */
[C---:B------:R-:W-:Y:S01]  /*cd30*/  FFMA.FTZ R45, R29.reuse, R44, -R48 ;  /* 0x0000002c1d2d7223 */ /* 0x040fe20000010830 */
[----:B------:R-:W-:Y:S02]  /*cd40*/  HADD2.F32 R64, -RZ, R64.H0_H0 ;  /* 0x20000040ff407230 */ /* 0x000fe40000004100 */
[----:B------:R-:W-:Y:S01]  /*cd50*/  FFMA.FTZ R67, R29, R68, R67 ;  /* 0x000000441d437223 */ /* 0x000fe20000010043 */
[----:B------:R-:W-:Y:S02]  /*cd60*/  HADD2.F32 R44, -RZ, R37.H1_H1 ;  /* 0x30000025ff2c7230 */ /* 0x000fe40000004100 */
[C---:B------:R-:W-:Y:S01]  /*cd70*/  FMUL.FTZ R29, R50.reuse, R49 ;  /* 0x00000031321d7220 */ /* 0x040fe20000410000 */
[----:B------:R-:W-:Y:S01]  /*cd80*/  FMUL.FTZ R37, R50, R33 ;  /* 0x0000002132257220 */ /* 0x000fe20000410000 */
[----:B------:R-:W-:-:S02]  /*cd90*/  HADD2.F32 R35, -RZ, R35.H1_H1 ;  /* 0x30000023ff237230 */ /* 0x000fc40000004100 */
        /* <DEDUP_REMOVED lines=37> */
.L_x_8950:
[----:B------:R-:W-:Y:S05]  /*cff0*/  BSYNC B1 ;  /* 0x0000000000017941 */ /* 0x000fea0003800000 */
.L_x_8949:
        /* <DEDUP_REMOVED lines=23> */
[----:B------:R-:W-:Y:S02]  /*d170*/  LEA R37, R33, R2, 0x1 ;  /* 0x0000000221257211 */ /* 0x000fe400078e08ff */
[----:B------:R-:W-:Y:S02]  /*d180*/  SHF.R.U32.HI R49, RZ, 0x10, R27 ;  /* 0x00000010ff317819 */ /* 0x000fe4000001161b */
[--C-:B------:R-:W-:Y:S01]  /*d190*/  SHF.R.U32.HI R67, RZ, 0x10, R7.reuse ;  /* 0x00000010ff437819 */ /* 0x100fe20000011607 */
[----:B------:R-:W0:Y:S01]  /*d1a0*/  LDS.128 R32, [R37+0x10400] ;  /* 0x0104000025207984 */ /* 0x000e220000000c00 */
[----:B------:R-:W-:Y:S01]  /*d1b0*/  SHF.R.U64 R68, R6, 0x10, R7 ;  /* 0x0000001006447819 */ /* 0x000fe20000001207 */
[----:B0-----:R-:W-:Y:S02]  /*d1c0*/  HADD2.F32 R25, -RZ, R33.H0_H0 ;  /* 0x20000021ff197230 */ /* 0x001fe40000004100 */
[----:B------:R-:W-:-:S02]  /*d1d0*/  HADD2.F32 R24, -RZ, R32.H0_H0 ;  /* 0x20000020ff187230 */ /* 0x000fc40000004100 */
[----:B------:R-:W-:Y:S02]  /*d1e0*/  HADD2.F32 R33, -RZ, R33.H1_H1 ;  /* 0x30000021ff217230 */ /* 0x000fe40000004100 */
[C---:B------:R-:W-:Y:S01]  /*d1f0*/  FMUL.FTZ R50, R25.reuse, R46 ;  /* 0x0000002e19327220 */ /* 0x040fe20000410000 */
[----:B------:R-:W-:Y:S01]  /*d200*/  FMUL.FTZ R64, R25, R44 ;  /* 0x0000002c19407220 */ /* 0x000fe20000410000 */
[----:B------:R-:W-:Y:S02]  /*d210*/  HADD2.F32 R26, -RZ, R34.H0_H0 ;  /* 0x20000022ff1a7230 */ /* 0x000fe40000004100 */
[----:B------:R-:W-:Y:S02]  /*d220*/  HADD2.F32 R27, -RZ, R35.H0_H0 ;  /* 0x20000023ff1b7230 */ /* 0x000fe40000004100 */
[----:B------:R-:W-:Y:S01]  /*d230*/  FMUL.FTZ R66, R33, R48 ;  /* 0x0000003021427220 */ /* 0x000fe20000410000 */
[----:B------:R-:W-:Y:S02]  /*d240*/  HADD2.F32 R25, -RZ, R55.H0_H0 ;  /* 0x20000037ff197230 */ /* 0x000fe40000004100 */
[----:B------:R-:W-:-:S02]  /*d250*/  HADD2.F32 R35, -RZ, R35.H1_H1 ;  /* 0x30000023ff237230 */ /* 0x000fc40000004100 */
[----:B------:R-:W-:Y:S02]  /*d260*/  HADD2.F32 R32, -RZ, R32.H1_H1 ;  /* 0x30000020ff207230 */ /* 0x000fe40000004100 */
[----:B------:R-:W-:Y:S01]  /*d270*/  HADD2.F32 R34, -RZ, R34.H1_H1 ;  /* 0x30000022ff227230 */ /* 0x000fe20000004100 */
[----:B--2---:R-:W0:Y:S02]  /*d280*/  LDS.128 R28, [R70] ;  /* 0x00000000461c7984 */ /* 0x004e240000000c00 */
[--C-:B0-----:R-:W-:Y:S02]  /*d290*/  HADD2.F32 R5, -RZ, R29.reuse.H0_H0 ;  /* 0x2000001dff057230 */ /* 0x101fe40000004100 */
[----:B------:R-:W-:Y:S02]  /*d2a0*/  HADD2.F32 R4, -RZ, R28.H0_H0 ;  /* 0x2000001cff047230 */ /* 0x000fe40000004100 */
[----:B------:R-:W-:Y:S02]  /*d2b0*/  HADD2.F32 R29, -RZ, R29.H1_H1 ;  /* 0x3000001dff1d7230 */ /* 0x000fe40000004100 */
[C---:B------:R-:W-:Y:S01]  /*d2c0*/  FFMA.FTZ R50, R5.reuse, R44, -R50 ;  /* 0x0000002c05327223 */ /* 0x040fe20000010832 */
[----:B------:R-:W-:Y:S01]  /*d2d0*/  FFMA.FTZ R64, R5, R46, R64 ;  /* 0x0000002e05407223 */ /* 0x000fe20000010040 */
[----:B------:R-:W-:Y:S01]  /*d2e0*/  FMUL.FTZ R5, R24, R53 ;  /* 0x0000003518057220 */ /* 0x000fe20000410000 */
[----:B------:R-:W-:-:S02]  /*d2f0*/  HADD2.F32 R44, -RZ, R45.H0_H0 ;  /* 0x2000002dff2c7230 */ /* 0x000fc40000004100 */
[-C--:B------:R-:W-:Y:S01]  /*d300*/  FMUL.FTZ R24, R24, R57.reuse ;  /* 0x0000003918187220 */ /* 0x080fe20000410000 */
[----:B------:R-:W-:Y:S02]  /*d310*/  HADD2.F32 R6, -RZ, R30.H0_H0 ;  /* 0x2000001eff067230 */ /* 0x000fe40000004100 */
[C---:B------:R-:W-:Y:S01]  /*d320*/  FFMA.FTZ R57, R4.reuse, R57, -R5 ;  /* 0x0000003904397223 */ /* 0x040fe20000010805 */
[--C-:B------:R-:W-:Y:S02]  /*d330*/  HADD2.F32 R5, -RZ, R58.reuse.H0_H0 ;  /* 0x2000003aff057230 */ /* 0x100fe40000004100 */
[----:B------:R-:W-:Y:S01]  /*d340*/  FFMA.FTZ R53, R4, R53, R24 ;  /* 0x0000003504357223 */ /* 0x000fe20000010018 */
[-C--:B------:R-:W-:Y:S01]  /*d350*/  FMUL.FTZ R46, R33, R44.reuse ;  /* 0x0000002c212e7220 */ /* 0x080fe20000410000 */
[----:B------:R-:W-:Y:S02]  /*d360*/  HADD2.F32 R24, -RZ, R55.H1_H1 ;  /* 0x30000037ff187230 */ /* 0x000fe40000004100 */
[----:B------:R-:W-:Y:S01]  /*d370*/  FFMA.FTZ R33, R29, R44, -R66 ;  /* 0x0000002c1d217223 */ /* 0x000fe20000010842 */
[----:B------:R-:W-:-:S02]  /*d380*/  HADD2.F32 R58, -RZ, R58.H1_H1 ;  /* 0x3000003aff3a7230 */ /* 0x000fc40000004100 */
[----:B------:R-:W-:Y:S01]  /*d390*/  FFMA.FTZ R45, R29, R48, R46 ;  /* 0x000000301d2d7223 */ /* 0x000fe2000001002e */
[----:B------:R-:W-:Y:S02]  /*d3a0*/  HADD2.F32 R7, -RZ, R31.H0_H0 ;  /* 0x2000001fff077230 */ /* 0x000fe40000004100 */
[C---:B------:R-:W-:Y:S01]  /*d3b0*/  FMUL.FTZ R29, R26.reuse, R25 ;  /* 0x000000191a1d7220 */ /* 0x040fe20000410000 */
[-C--:B------:R-:W-:Y:S01]  /*d3c0*/  FMUL.FTZ R47, R26, R5.reuse ;  /* 0x000000051a2f7220 */ /* 0x080fe20000410000 */
[C---:B------:R-:W-:Y:S01]  /*d3d0*/  FMUL.FTZ R46, R27.reuse, R24 ;  /* 0x000000181b2e7220 */ /* 0x040fe20000410000 */
[----:B------:R-:W-:Y:S02]  /*d3e0*/  HADD2.F32 R26, -RZ, R49.H0_H0 ;  /* 0x20000031ff1a7230 */ /* 0x000fe40000004100 */
[----:B------:R-:W-:Y:S01]  /*d3f0*/  FMUL.FTZ R27, R27, R58 ;  /* 0x0000003a1b1b7220 */ /* 0x000fe20000410000 */
[----:B------:R-:W-:Y:S02]  /*d400*/  HADD2.F32 R4, -RZ, R67.H0_H0 ;  /* 0x20000043ff047230 */ /* 0x000fe40000004100 */
[C---:B------:R-:W-:Y:S01]  /*d410*/  FFMA.FTZ R44, R6.reuse, R5, -R29 ;  /* 0x00000005062c7223 */ /* 0x040fe2000001081d */
[----:B------:R-:W-:Y:S01]  /*d420*/  FFMA.FTZ R47, R6, R25, R47 ;  /* 0x00000019062f7223 */ /* 0x000fe2000001002f */
[----:B------:R-:W-:-:S02]  /*d430*/  HADD2.F32 R31, -RZ, R31.H1_H1 ;  /* 0x3000001fff1f7230 */ /* 0x000fc40000004100 */
[----:B------:R-:W-:Y:S01]  /*d440*/  FFMA.FTZ R6, R7, R24, R27 ;  /* 0x0000001807067223 */ /* 0x000fe2000001001b */
[----:B------:R-:W-:Y:S01]  /*d450*/  FMUL.FTZ R48, R35, R26 ;  /* 0x0000001a23307220 */ /* 0x000fe20000410000 */
        /* <DEDUP_REMOVED lines=28> */
.L_x_8952:
[----:B------:R-:W-:Y:S05]  /*d620*/  BSYNC B1 ;  /* 0x0000000000017941 */ /* 0x000fea0003800000 */
.L_x_8951:
        /* <DEDUP_REMOVED lines=13> */
[----:B------:R-:W-:Y:S01]  /*d700*/  SHF.R.U32.HI R40, RZ, 0x10, R41 ;  /* 0x00000010ff287819 */ /* 0x000fe20000011629 */
[----:B------:R-:W-:Y:S01]  /*d710*/  IMAD.SHL.U32 R5, R5, 0x400, RZ ;  /* 0x0000040005057824 */ /* 0x000fe200078e00ff */
[----:B------:R-:W-:Y:S02]  /*d720*/  LOP3.LUT R24, R4, R7, RZ, 0x3c, !PT ;  /* 0x0000000704187212 */ /* 0x000fe400078e3cff */
[----:B------:R-:W-:Y:S02]  /*d730*/  SHF.R.U32.HI R44, RZ, 0x10, R21 ;  /* 0x00000010ff2c7819 */ /* 0x000fe40000011615 */
[----:B------:R-:W-:Y:S02]  /*d740*/  LOP3.LUT R25, R5, 0x7fffe000, RZ, 0xc0, !PT ;  /* 0x7fffe00005197812 */ /* 0x000fe400078ec0ff */
[----:B------:R-:W-:Y:S01]  /*d750*/  SHF.R.U64 R49, R38, 0x10, R39 ;  /* 0x0000001026317819 */ /* 0x000fe20000001227 */
[----:B------:R-:W-:Y:S01]  /*d760*/  HADD2.F32 R38, -RZ, R40.H0_H0 ;  /* 0x20000028ff267230 */ /* 0x000fe20000004100 */
[----:B------:R-:W-:-:S02]  /*d770*/  IADD3 R25, R24, R25, R199 ;  /* 0x0000001918197210 */ /* 0x000fc40007ffe0c7 */
[----:B------:R-:W-:Y:S02]  /*d780*/  SHF.R.U64 R50, R20, 0x10, R21 ;  /* 0x0000001014327819 */ /* 0x000fe40000001215 */
[----:B------:R-:W-:Y:S01]  /*d790*/  SHF.R.U32.HI R48, RZ, 0x10, R39 ;  /* 0x00000010ff307819 */ /* 0x000fe20000011627 */
[----:B------:R-:W-:Y:S01]  /*d7a0*/  IMAD R28, R25, 0x2, R2 ;  /* 0x00000002191c7824 */ /* 0x000fe200078e0202 */
[--C-:B------:R-:W-:Y:S02]  /*d7b0*/  SHF.R.U64 R45, R42, 0x10, R43.reuse ;  /* 0x000000102a2d7819 */ /* 0x100fe4000000122b */
[----:B------:R-:W-:Y:S02]  /*d7c0*/  SHF.R.U32.HI R43, RZ, 0x10, R43 ;  /* 0x00000010ff2b7819 */ /* 0x000fe4000001162b */
[----:B------:R-:W1:Y:S02]  /*d7d0*/  LDS.128 R24, [R28+0x10400] ;  /* 0x010400001c187984 */ /* 0x000e640000000c00 */
        /* <DEDUP_REMOVED lines=71> */
.L_x_8954:
[----:B------:R-:W-:Y:S05]  /*dc50*/  BSYNC B1 ;  /* 0x0000000000017941 */ /* 0x000fea0003800000 */
.L_x_8953:
        /* <DEDUP_REMOVED lines=13> */
[----:B------:R-:W-:-:S02]  /*dd30*/  SHF.L.U32 R5, R5, 0xa, RZ ;  /* 0x0000000a05057819 */ /* 0x000fc400000006ff */
[----:B------:R-:W-:Y:S02]  /*dd40*/  LOP3.LUT R3, R0, R4, RZ, 0x3c, !PT ;  /* 0x0000000400037212 */ /* 0x000fe400078e3cff */
[----:B------:R-:W-:Y:S02]  /*dd50*/  LOP3.LUT R0, R5, 0x7fffe000, RZ, 0xc0, !PT ;  /* 0x7fffe00005007812 */ /* 0x000fe400078ec0ff */
[----:B------:R-:W-:Y:S02]  /*dd60*/  SHF.R.U64 R38, R12, 0x10, R13 ;  /* 0x000000100c267819 */ /* 0x000fe4000000120d */
[----:B------:R-:W-:Y:S02]  /*dd70*/  IADD3 R3, R3, R0, R198 ;  /* 0x0000000003037210 */ /* 0x000fe40007ffe0c6 */
[--C-:B------:R-:W-:Y:S02]  /*dd80*/  SHF.R.U64 R37, R14, 0x10, R15.reuse ;  /* 0x000000100e257819 */ /* 0x100fe4000000120f */
[----:B------:R-:W-:Y:S01]  /*dd90*/  SHF.R.U32.HI R33, RZ, 0x10, R15 ;  /* 0x00000010ff217819 */ /* 0x000fe2000001160f */
[----:B------:R-:W-:Y:S01]  /*dda0*/  IMAD R3, R3, 0x2, R2 ;  /* 0x0000000203037824 */ /* 0x000fe200078e0202 */
[----:B------:R-:W-:Y:S01]  /*ddb0*/  SHF.R.U32.HI R28, RZ, 0x10, R13 ;  /* 0x00000010ff1c7819 */ /* 0x000fe2000001160d */
[--C-:B------:R-:W-:Y:S01]  /*ddc0*/  HADD2.F32 R15, -RZ, R61.reuse.H1_H1 ;  /* 0x3000003dff0f7230 */ /* 0x100fe20000004100 */
[----:B------:R-:W-:Y:S01]  /*ddd0*/  SHF.R.U64 R35, R8, 0x10, R9 ;  /* 0x0000001008237819 */ /* 0x000fe20000001209 */
[----:B------:R-:W-:Y:S01]  /*dde0*/  HADD2.F32 R61, -RZ, R61.H0_H0 ;  /* 0x2000003dff3d7230 */ /* 0x000fe20000004100 */
[----:B------:R-:W1:Y:S01]  /*ddf0*/  LDS.128 R24, [R3+0x10400] ;  /* 0x0104000003187984 */ /* 0x000e620000000c00 */
[----:B------:R-:W-:-:S02]  /*de00*/  SHF.R.U64 R34, R10, 0x10, R11 ;  /* 0x000000100a227819 */ /* 0x000fc4000000120b */
[----:B------:R-:W-:Y:S01]  /*de10*/  SHF.R.U32.HI R32, RZ, 0x10, R11 ;  /* 0x00000010ff207819 */ /* 0x000fe2000001160b */
[--C-:B-1----:R-:W-:Y:S02]  /*de20*/  HADD2.F32 R12, -RZ, R25.reuse.H0_H0 ;  /* 0x20000019ff0c7230 */ /* 0x102fe40000004100 */
[----:B------:R-:W-:Y:S02]  /*de30*/  HADD2.F32 R25, -RZ, R25.H1_H1 ;  /* 0x30000019ff197230 */ /* 0x000fe40000004100 */
[----:B------:R-:W-:Y:S02]  /*de40*/  HADD2.F32 R11, -RZ, R24.H0_H0 ;  /* 0x20000018ff0b7230 */ /* 0x000fe40000004100 */
[C---:B0-----:R-:W-:Y:S01]  /*de50*/  FMUL.FTZ R29, R12.reuse, R21 ;  /* 0x000000150c1d7220 */ /* 0x041fe20000410000 */
[----:B------:R-:W-:Y:S01]  /*de60*/  FMUL.FTZ R31, R12, R15 ;  /* 0x0000000f0c1f7220 */ /* 0x000fe20000410000 */
[----:B------:R-:W-:Y:S02]  /*de70*/  HADD2.F32 R12, -RZ, R28.H0_H0 ;  /* 0x2000001cff0c7230 */ /* 0x000fe40000004100 */
[----:B------:R-:W-:Y:S01]  /*de80*/  FMUL.FTZ R28, R25, R20 ;  /* 0x00000014191c7220 */ /* 0x000fe20000410000 */
[----:B------:R-:W-:-:S02]  /*de90*/  HADD2.F32 R13, -RZ, R26.H0_H0 ;  /* 0x2000001aff0d7230 */ /* 0x000fc40000004100 */
[--C-:B------:R-:W-:Y:S02]  /*dea0*/  HADD2.F32 R14, -RZ, R27.reuse.H0_H0 ;  /* 0x2000001bff0e7230 */ /* 0x100fe40000004100 */
[----:B------:R-:W-:Y:S02]  /*deb0*/  HADD2.F32 R27, -RZ, R27.H1_H1 ;  /* 0x3000001bff1b7230 */ /* 0x000fe40000004100 */
[----:B------:R-:W-:Y:S02]  /*dec0*/  HADD2.F32 R24, -RZ, R24.H1_H1 ;  /* 0x30000018ff187230 */ /* 0x000fe40000004100 */
[----:B------:R-:W-:Y:S01]  /*ded0*/  HADD2.F32 R26, -RZ, R26.H1_H1 ;  /* 0x3000001aff1a7230 */ /* 0x000fe20000004100 */
[----:B----4-:R-:W0:Y:S02]  /*dee0*/  LDS.128 R4, [R39] ;  /* 0x0000000027047984 */ /* 0x010e240000000c00 */
[--C-:B0-----:R-:W-:Y:S02]  /*def0*/  HADD2.F32 R8, -RZ, R5.reuse.H0_H0 ;  /* 0x20000005ff087230 */ /* 0x101fe40000004100 */
[----:B------:R-:W-:-:S02]  /*df00*/  HADD2.F32 R5, -RZ, R5.H1_H1 ;  /* 0x30000005ff057230 */ /* 0x000fc40000004100 */
[----:B------:R-:W-:Y:S02]  /*df10*/  HADD2.F32 R0, -RZ, R4.H0_H0 ;  /* 0x20000004ff007230 */ /* 0x000fe40000004100 */
[C---:B------:R-:W-:Y:S01]  /*df20*/  FFMA.FTZ R29, R8.reuse, R15, -R29 ;  /* 0x0000000f081d7223 */ /* 0x040fe2000001081d */
[----:B------:R-:W-:Y:S01]  /*df30*/  FFMA.FTZ R31, R8, R21, R31 ;  /* 0x00000015081f7223 */ /* 0x000fe2000001001f */
[----:B------:R-:W-:Y:S01]  /*df40*/  FMUL.FTZ R8, R25, R12 ;  /* 0x0000000c19087220 */ /* 0x000fe20000410000 */
[----:B------:R-:W-:Y:S01]  /*df50*/  FMUL.FTZ R15, R11, R56 ;  /* 0x000000380b0f7220 */ /* 0x000fe20000410000 */
[----:B------:R-:W-:Y:S01]  /*df60*/  FFMA.FTZ R28, R5, R12, -R28 ;  /* 0x0000000c051c7223 */ /* 0x000fe2000001081c */
[----:B------:R-:W-:Y:S01]  /*df70*/  FMUL.FTZ R11, R11, R61 ;  /* 0x0000003d0b0b7220 */ /* 0x000fe20000410000 */
[----:B------:R-:W-:Y:S02]  /*df80*/  HADD2.F32 R12, -RZ, R60.H0_H0 ;  /* 0x2000003cff0c7230 */ /* 0x000fe40000004100 */
[----:B------:R-:W-:Y:S01]  /*df90*/  FFMA.FTZ R20, R5, R20, R8 ;  /* 0x0000001405147223 */ /* 0x000fe20000010008 */
[----:B------:R-:W-:-:S02]  /*dfa0*/  HADD2.F32 R8, -RZ, R30.H0_H0 ;  /* 0x2000001eff087230 */ /* 0x000fc40000004100 */
[C---:B------:R-:W-:Y:S01]  /*dfb0*/  FFMA.FTZ R56, R0.reuse, R56, R11 ;  /* 0x0000003800387223 */ /* 0x040fe2000001000b */
[----:B------:R-:W-:Y:S02]  /*dfc0*/  HADD2.F32 R9, -RZ, R6.H0_H0 ;  /* 0x20000006ff097230 */ /* 0x000fe40000004100 */
[----:B------:R-:W-:Y:S01]  /*dfd0*/  FFMA.FTZ R15, R0, R61, -R15 ;  /* 0x0000003d000f7223 */ /* 0x000fe2000001080f */
[----:B------:R-:W-:Y:S02]  /*dfe0*/  HADD2.F32 R11, -RZ, R60.H1_H1 ;  /* 0x3000003cff0b7230 */ /* 0x000fe40000004100 */
[C---:B------:R-:W-:Y:S01]  /*dff0*/  FMUL.FTZ R0, R13.reuse, R12 ;  /* 0x0000000c0d007220 */ /* 0x040fe20000410000 */
[----:B------:R-:W-:Y:S02]  /*e000*/  HADD2.F32 R5, -RZ, R30.H1_H1 ;  /* 0x3000001eff057230 */ /* 0x000fe40000004100 */
[----:B------:R-:W-:Y:S01]  /*e010*/  FMUL.FTZ R30, R13, R8 ;  /* 0x000000080d1e7220 */ /* 0x000fe20000410000 */
[----:B------:R-:W-:-:S02]  /*e020*/  HADD2.F32 R10, -RZ, R7.H0_H0 ;  /* 0x20000007ff0a7230 */ /* 0x000fc40000004100 */
[C---:B------:R-:W-:Y:S01]  /*e030*/  FFMA.FTZ R25, R9.reuse, R8, -R0 ;  /* 0x0000000809197223 */ /* 0x040fe20000010800 */
[C---:B------:R-:W-:Y:S01]  /*e040*/  FMUL.FTZ R13, R14.reuse, R11 ;  /* 0x0000000b0e0d7220 */ /* 0x040fe20000410000 */
[----:B------:R-:W-:Y:S02]  /*e050*/  HADD2.F32 R8, -RZ, R32.H0_H0 ;  /* 0x20000020ff087230 */ /* 0x000fe40000004100 */
[-C--:B------:R-:W-:Y:S01]  /*e060*/  FMUL.FTZ R14, R14, R5.reuse ;  /* 0x000000050e0e7220 */ /* 0x080fe20000410000 */
[----:B------:R-:W-:Y:S02]  /*e070*/  HADD2.F32 R0, -RZ, R33.H0_H0 ;  /* 0x20000021ff007230 */ /* 0x000fe40000004100 */
[----:B------:R-:W-:Y:S01]  /*e080*/  FFMA.FTZ R30, R9, R12, R30 ;  /* 0x0000000c091e7223 */ /* 0x000fe2000001001e */
[----:B------:R-:W-:Y:S02]  /*e090*/  HADD2.F32 R7, -RZ, R7.H1_H1 ;  /* 0x30000007ff077230 */ /* 0x000fe40000004100 */
[C---:B------:R-:W-:Y:S01]  /*e0a0*/  FFMA.FTZ R12, R10.reuse, R5, -R13 ;  /* 0x000000050a0c7223 */ /* 0x040fe2000001080d */
        /* <DEDUP_REMOVED lines=29> */
.L_x_8938:
[----:B------:R-:W-:Y:S05]  /*e280*/  BSYNC B0 ;  /* 0x0000000000007941 */ /* 0x000fea0003800000 */
.L_x_8910:
        /* <DEDUP_REMOVED lines=8> */
.L_x_8908:
[----:B------:R-:W-:-:S05]  /*e310*/  IMAD.U32 R0, RZ, RZ, UR45 ;  /* 0x0000002dff007e24 */ /* 0x000fca000f8e00ff */
[----:B------:R-:W-:-:S13]  /*e320*/  ISETP.NE.AND P0, PT, R0, 0x3, PT ;  /* 0x000000030000780c */ /* 0x000fda0003f05270 */
[----:B------:R-:W-:Y:S05]  /*e330*/  @!P0 BRA `(.L_x_8955) ;  /* 0x0000000000048947 */ /* 0x000fea0003800000 */
[----:B------:R-:W-:Y:S01]  /*e340*/  BPT.TRAP 0x1 ;  /* 0x000000040000795c */ /* 0x000fe20000300000 */
.L_x_8955:
[----:B------:R-:W-:Y:S01]  /*e350*/  IMAD R0, R184, 0x8, R2 ;  /* 0x00000008b8007824 */ /* 0x000fe200078e0202 */
[----:B01----:R-:W-:-:S04]  /*e360*/  SHF.L.U32 R3, R186, 0x1f, RZ ;  /* 0x0000001fba037819 */ /* 0x003fc800000006ff */
[----:B------:R0:W1:Y:S01]  /*e370*/  SYNCS.PHASECHK.TRANS64.TRYWAIT P2, [R0+URZ+0x28830], R3 ;  /* 0x02883003000075a7 */ /* 0x000062000804017f */
[----:B------:R-:W-:Y:S05]  /*e380*/  @!P0 BRA `(.L_x_8956) ;  /* 0x0000000000048947 */ /* 0x000fea0003800000 */
[----:B------:R-:W-:Y:S01]  /*e390*/  BPT.TRAP 0x1 ;  /* 0x000000040000795c */ /* 0x000fe20000300000 */
.L_x_8956:
[----:B--234-:R-:W2:Y:S02]  /*e3a0*/  S2R R4, SR_TID.X ;  /* 0x0000000000047919 */ /* 0x01cea40000002100 */
[----:B--2---:R-:W-:-:S04]  /*e3b0*/  LOP3.LUT R4, R4, 0x7f, RZ, 0xc0, !PT ;  /* 0x0000007f04047812 */ /* 0x004fc800078ec0ff */
[----:B------:R-:W-:Y:S01]  /*e3c0*/  ISETP.NE.AND P1, PT, R4, RZ, PT ;  /* 0x000000ff0400720c */ /* 0x000fe20003f25270 */
[----:B-1----:R-:W-:-:S12]  /*e3d0*/  @P2 BRA `(.L_x_8957) ;  /* 0x0000000000082947 */ /* 0x002fd80003800000 */
[----:B------:R-:W1:Y:S02]  /*e3e0*/  SYNCS.PHASECHK.TRANS64.TRYWAIT P2, [R0+URZ+0x28830], R3 ;  /* 0x02883003000075a7 */ /* 0x000e64000804017f */
[----:B-1----:R-:W-:Y:S05]  /*e3f0*/  @!P2 BRA `(.L_x_8958) ;  /* 0x0000015c004ca947 */ /* 0x002fea0003800000 */
.L_x_8957:
        /* <DEDUP_REMOVED lines=13> */
[----:B------:R-:W-:Y:S01]  /*e4d0*/  UMOV UR17, 0x40000040 ;  /* 0x4000004000117882 */ /* 0x000fe20000000000 */
[----:B------:R-:W-:Y:S01]  /*e4e0*/  LOP3.LUT R4, R3, 0x10000, RZ, 0xfc, !PT ;  /* 0x0001000003047812 */ /* 0x000fe200078efcff */
[----:B------:R-:W-:Y:S01]  /*e4f0*/  ULOP3.LUT UR12, UR12, 0x10000, URZ, 0xfc, !UPT ;  /* 0x000100000c0c7892 */ /* 0x000fe2000f8efc3f */
[----:B------:R-:W-:Y:S01]  /*e500*/  MOV R9, 0x40000040 ;  /* 0x4000004000097802 */ /* 0x000fe20000000f00 */
[----:B------:R-:W-:Y:S01]  /*e510*/  UMOV UR21, 0x40000040 ;  /* 0x4000004000157882 */ /* 0x000fe20000000000 */
[----:B------:R-:W-:Y:S01]  /*e520*/  LEA R6, R184, R4, 0xb ;  /* 0x00000004b8067211 */ /* 0x000fe200078e58ff */
[----:B------:R-:W-:Y:S01]  /*e530*/  UIADD3 UR8, UR12, 0x2, URZ ;  /* 0x000000020c087890 */ /* 0x000fe2000fffe03f */
[----:B------:R-:W-:Y:S01]  /*e540*/  R2UR UR7, R9 ;  /* 0x00000000090772ca */ /* 0x000fe200000e0000 */
[----:B------:R-:W-:Y:S01]  /*e550*/  UIADD3 UR4, UR12, 0x4, URZ ;  /* 0x000000040c047890 */ /* 0x000fe2000fffe03f */
[C---:B------:R-:W-:Y:S01]  /*e560*/  R2UR UR14, R6.reuse ;  /* 0x00000000060e72ca */ /* 0x040fe200000e0000 */
[----:B------:R-:W-:Y:S01]  /*e570*/  VIADD R8, R6, 0x2 ;  /* 0x0000000206087836 */ /* 0x000fe20000000000 */
[----:B------:R-:W-:Y:S01]  /*e580*/  UIADD3 UR16, UR12, 0x6, URZ ;  /* 0x000000060c107890 */ /* 0x000fe2000fffe03f */
[----:B------:R-:W-:Y:S01]  /*e590*/  IMAD.MOV.U32 R9, RZ, RZ, 0x40000040 ;  /* 0x40000040ff097424 */ /* 0x000fe200078e00ff */
[----:B------:R-:W-:Y:S01]  /*e5a0*/  UIADD3 UR20, UR12, 0x400, URZ ;  /* 0x000004000c147890 */ /* 0x000fe2000fffe03f */
[----:B------:R-:W-:Y:S01]  /*e5b0*/  MOV R7, 0x40000040 ;  /* 0x4000004000077802 */ /* 0x000fe20000000f00 */
[----:B------:R-:W-:Y:S01]  /*e5c0*/  UIADD3 UR24, UR12, 0x402, URZ ;  /* 0x000004020c187890 */ /* 0x000fe2000fffe03f */
[----:B------:R-:W-:Y:S01]  /*e5d0*/  R2UR UR10, R8 ;  /* 0x00000000080a72ca */ /* 0x000fe200000e0000 */
[----:B------:R-:W-:Y:S01]  /*e5e0*/  VIADD R8, R6, 0x4 ;  /* 0x0000000406087836 */ /* 0x000fe20000000000 */
[----:B------:R-:W-:Y:S01]  /*e5f0*/  R2UR UR19, R9 ;  /* 0x00000000091372ca */ /* 0x000fe200000e0000 */
[----:B------:R-:W-:Y:S01]  /*e600*/  IMAD.MOV.U32 R9, RZ, RZ, 0x40000040 ;  /* 0x40000040ff097424 */ /* 0x000fe200078e00ff */
[----:B------:R-:W-:Y:S01]  /*e610*/  UMOV UR25, 0x40000040 ;  /* 0x4000004000197882 */ /* 0x000fe20000000000 */
[----:B------:R-:W-:-:S02]  /*e620*/  UIADD3 UR28, UR12, 0x404, URZ ;  /* 0x000004040c1c7890 */ /* 0x000fc4000fffe03f */
[----:B------:R-:W-:Y:S01]  /*e630*/  HGMMA.64x128x16.F32 R24, gdesc[UR12], RZ, !UPT, gsb0 ;  /* 0x01e000000c1879f0 */ /* 0x000fe2000c0008ff */
[----:B------:R-:W-:Y:S01]  /*e640*/  R2UR UR6, R8 ;  /* 0x00000000080672ca */ /* 0x000fe200000e0000 */
[----:B------:R-:W-:Y:S01]  /*e650*/  VIADD R8, R6, 0x6 ;  /* 0x0000000606087836 */ /* 0x000fe20000000000 */
[----:B------:R-:W-:Y:S01]  /*e660*/  R2UR UR23, R9 ;  /* 0x00000000091772ca */ /* 0x000fe200000e0000 */
[----:B------:R-:W-:Y:S01]  /*e670*/  IMAD.MOV.U32 R9, RZ, RZ, 0x40000040 ;  /* 0x40000040ff097424 */ /* 0x000fe200078e00ff */
[----:B------:R-:W-:Y:S01]  /*e680*/  UMOV UR29, 0x40000040 ;  /* 0x40000040001d7882 */ /* 0x000fe20000000000 */
[----:B------:R-:W-:Y:S01]  /*e690*/  R2UR UR35, R7 ;  /* 0x00000000072372ca */ /* 0x000fe200000e0000 */
[----:B------:R-:W-:Y:S01]  /*e6a0*/  UIADD3 UR32, UR12, 0x406, URZ ;  /* 0x000004060c207890 */ /* 0x000fe2000fffe03f */
[----:B------:R-:W-:Y:S01]  /*e6b0*/  R2UR UR18, R8 ;  /* 0x00000000081272ca */ /* 0x000fe200000e0000 */
[----:B------:R-:W-:Y:S01]  /*e6c0*/  VIADD R8, R6, 0x400 ;  /* 0x0000040006087836 */ /* 0x000fe20000000000 */
[----:B------:R-:W-:Y:S01]  /*e6d0*/  R2UR UR27, R9 ;  /* 0x00000000091b72ca */ /* 0x000fe200000e0000 */
[----:B------:R-:W-:Y:S01]  /*e6e0*/  IMAD.MOV.U32 R9, RZ, RZ, 0x40000040 ;  /* 0x40000040ff097424 */ /* 0x000fe200078e00ff */
[----:B------:R-:W-:Y:S01]  /*e6f0*/  UMOV UR33, 0x40000040 ;  /* 0x4000004000217882 */ /* 0x000fe20000000000 */
[----:B------:R-:W0:Y:S01]  /*e700*/  LDC R3, c[0x0][0x448] ;  /* 0x00011200ff037b82 */ /* 0x000e220000000800 */
[----:B------:R-:W-:Y:S01]  /*e710*/  R2UR UR22, R8 ;  /* 0x00000000081672ca */ /* 0x000fe200000e0000 */
[----:B------:R-:W-:Y:S01]  /*e720*/  IMAD.MOV.U32 R5, RZ, RZ, -0x80 ;  /* 0xffffff80ff057424 */ /* 0x000fe200078e00ff */
[----:B------:R-:W-:Y:S01]  /*e730*/  IADD3 R8, R6, 0x402, RZ ;  /* 0x0000040206087810 */ /* 0x000fe20007ffe0ff */
[----:B------:R-:W-:Y:S01]  /*e740*/  @!P1 VIADD R0, R0, 0x28840 ;  /* 0x0002884000009836 */ /* 0x000fe20000000000 */
[----:B------:R-:W-:Y:S01]  /*e750*/  R2UR UR31, R9 ;  /* 0x00000000091f72ca */ /* 0x000fe200000e0000 */
[----:B------:R-:W-:Y:S01]  /*e760*/  ULDC UR48, c[0x0][0x9d8] ;  /* 0x0002760000307ab9 */ /* 0x000fe20000000800 */
[----:B------:R-:W-:Y:S01]  /*e770*/  R2UR UR26, R8 ;  /* 0x00000000081a72ca */ /* 0x000fe200000e0000 */
[C---:B------:R-:W-:Y:S01]  /*e780*/  VIADD R8, R6.reuse, 0x404 ;  /* 0x0000040406087836 */ /* 0x040fe20000000000 */
[----:B------:R-:W-:Y:S01]  /*e790*/  @!P1 PRMT R0, RZ, 0x654, R0 ;  /* 0x00000654ff009816 */ /* 0x000fe20000000000 */
[----:B------:R-:W-:Y:S01]  /*e7a0*/  VIADD R6, R6, 0x406 ;  /* 0x0000040606067836 */ /* 0x000fe20000000000 */
[----:B------:R-:W-:Y:S01]  /*e7b0*/  ULDC UR49, c[0x0][0x9d8] ;  /* 0x0002760000317ab9 */ /* 0x000fe20000000800 */
[----:B------:R-:W-:Y:S01]  /*e7c0*/  ULDC UR46, c[0x0][0x988] ;  /* 0x00026200002e7ab9 */ /* 0x000fe20000000800 */
[----:B------:R-:W-:Y:S01]  /*e7d0*/  R2UR UR30, R8 ;  /* 0x00000000081e72ca */ /* 0x000fe200000e0000 */
[----:B------:R-:W-:Y:S01]  /*e7e0*/  ULDC UR47, c[0x0][0x988] ;  /* 0x00026200002f7ab9 */ /* 0x000fe20000000800 */
[----:B------:R-:W-:Y:S01]  /*e7f0*/  R2UR UR34, R6 ;  /* 0x00000000062272ca */ /* 0x000fe200000e0000 */
[----:B------:R-:W-:Y:S01]  /*e800*/  IMAD.IADD R6, R204, 0x1, R190 ;  /* 0x00000001cc067824 */ /* 0x000fe200078e02be */
[----:B------:R-:W-:-:S02]  /*e810*/  CS2R R150, SRZ ;  /* 0x0000000000967805 */ /* 0x000fc4000001ff00 */
[----:B------:R-:W-:Y:S02]  /*e820*/  CS2R R148, SRZ ;  /* 0x0000000000947805 */ /* 0x000fe4000001ff00 */
[----:B------:R-:W-:Y:S02]  /*e830*/  CS2R R146, SRZ ;  /* 0x0000000000927805 */ /* 0x000fe4000001ff00 */
[----:B------:R-:W-:Y:S02]  /*e840*/  CS2R R144, SRZ ;  /* 0x0000000000907805 */ /* 0x000fe4000001ff00 */
[----:B------:R-:W-:Y:S02]  /*e850*/  CS2R R142, SRZ ;  /* 0x00000000008e7805 */ /* 0x000fe4000001ff00 */
[----:B------:R-:W-:Y:S02]  /*e860*/  CS2R R140, SRZ ;  /* 0x00000000008c7805 */ /* 0x000fe4000001ff00 */
[----:B------:R-:W-:-:S02]  /*e870*/  CS2R R138, SRZ ;  /* 0x00000000008a7805 */ /* 0x000fc4000001ff00 */
[----:B0-----:R-:W-:Y:S02]  /*e880*/  ISETP.NE.AND P2, PT, R3, 0x1, PT ;  /* 0x000000010300780c */ /* 0x001fe40003f45270 */
        /* <DEDUP_REMOVED lines=11> */
[----:B------:R-:W0:Y:S08]  /*e940*/  @P2 LDC R3, c[0x0][0x44c] ;  /* 0x00011300ff032b82 */ /* 0x000e300000000800 */
[----:B------:R-:W1:Y:S01]  /*e950*/  @P2 LDC R8, c[0x0][0x450] ;  /* 0x00011400ff082b82 */ /* 0x000e620000000800 */
[----:B0-----:R-:W-:-:S05]  /*e960*/  @P2 IMAD.HI.U32 R3, R6, R3, RZ ;  /* 0x0000000306032227 */ /* 0x001fca00078e00ff */
[----:B-1----:R-:W-:-:S05]  /*e970*/  @P2 SHF.R.U32.HI R6, RZ, R8, R3 ;  /* 0x00000008ff062219 */ /* 0x002fca0000011603 */
[----:B------:R-:W0:Y:S04]  /*e980*/  SHFL.IDX PT, R3, R6, 0x1, 0x1c1f ;  /* 0x003c1f0006037f89 */ /* 0x000e2800000e0000 */
[----:B------:R-:W1:Y:S01]  /*e990*/  SHFL.IDX PT, R6, R6, RZ, 0x1c1f ;  /* 0x001c1fff06067589 */ /* 0x000e6200000e0000 */
[----:B------:R-:W-:Y:S02]  /*e9a0*/  WARPGROUP.DEPBAR.LE gsb0, 0x0 ;  /* 0x00008000000079c5 */ /* 0x000fe40000010000 */
[----:B------:R-:W-:-:S06]  /*e9b0*/  WARPGROUP.ARRIVE ;  /* 0x00000000000079c5 */ /* 0x000fcc0000000000 */
[----:B------:R-:W-:Y:S03]  /*e9c0*/  HGMMA.64x128x16.F32 R24, gdesc[UR8], R24, gsb0 ;  /* 0x01e00000081879f0 */ /* 0x000fe60008000818 */
[----:B------:R-:W-:Y:S02]  /*e9d0*/  WARPGROUP.DEPBAR.LE gsb0, 0x0 ;  /* 0x00008000000079c5 */ /* 0x000fe40000010000 */
[----:B------:R-:W-:-:S07]  /*e9e0*/  WARPGROUP.ARRIVE ;  /* 0x00000000000079c5 */ /* 0x000fce0000000000 */
[----:B------:R-:W-:Y:S01]  /*e9f0*/  HGMMA.64x128x16.F32 R24, gdesc[UR4], R24, gsb0 ;  /* 0x01e00000041879f0 */ /* 0x000fe20008000818 */
[----:B------:R-:W-:Y:S01]  /*ea00*/  ULDC UR6, c[0x0][0x9d8] ;  /* 0x0002760000067ab9 */ /* 0x000fe20000000800 */
[----:B------:R-:W-:Y:S01]  /*ea10*/  ULDC UR7, c[0x0][0x988] ;  /* 0x0002620000077ab9 */ /* 0x000fe20000000800 */
        /* <DEDUP_REMOVED lines=20> */
[----:B-----5:R2:W-:Y:S01]  /*eb60*/  MUFU.TANH R111, R30 ;  /* 0x0000001e006f7308 */ /* 0x0205e20000002400 */
        /* <DEDUP_REMOVED lines=8> */
[----:B--2---:R-:W-:-:S02]  /*ebf0*/  IMAD R30, R88, R5, 0x80 ;  /* 0x00000080581e7424 */ /* 0x004fc400078e0205 */
[----:B------:R-:W-:Y:S01]  /*ec00*/  FMUL.FTZ R47, R47, UR6 ;  /* 0x000000062f2f7c20 */ /* 0x000fe20008410000 */
[----:B------:R-:W-:Y:S01]  /*ec10*/  FMUL.FTZ R50, R50, UR6 ;  /* 0x0000000632327c20 */ /* 0x000fe20008410000 */
[----:B------:R-:W-:Y:S01]  /*ec20*/  FMUL.FTZ R51, R51, UR6 ;  /* 0x0000000633337c20 */ /* 0x000fe20008410000 */
[----:B------:R-:W-:Y:S01]  /*ec30*/  FMUL.FTZ R54, R54, UR6 ;  /* 0x0000000636367c20 */ /* 0x000fe20008410000 */
[--C-:B------:R-:W-:Y:S01]  /*ec40*/  IADD3 R109, -R197, 0x1, R30.reuse ;  /* 0x00000001c56d7810 */ /* 0x100fe20007ffe11e */
[----:B------:R-:W-:Y:S01]  /*ec50*/  FMUL.FTZ R55, R55, UR6 ;  /* 0x0000000637377c20 */ /* 0x000fe20008410000 */
[----:B------:R-:W2:Y:S01]  /*ec60*/  MUFU.TANH R27, R27 ;  /* 0x0000001b001b7308 */ /* 0x000ea20000002400 */
[----:B------:R-:W-:Y:S01]  /*ec70*/  IADD3 R30, -R197, R193, R30 ;  /* 0x000000c1c51e7210 */ /* 0x000fe20007ffe11e */
[----:B------:R-:W-:Y:S01]  /*ec80*/  FMUL.FTZ R58, R58, UR6 ;  /* 0x000000063a3a7c20 */ /* 0x000fe20008410000 */
[----:B------:R-:W-:Y:S01]  /*ec90*/  IADD3 R109, -R192, R109, R193 ;  /* 0x0000006dc06d7210 */ /* 0x000fe20007ffe1c1 */
[----:B------:R-:W-:Y:S01]  /*eca0*/  FMUL.FTZ R67, R67, UR6 ;  /* 0x0000000643437c20 */ /* 0x000fe20008410000 */
[----:B------:R-:W-:Y:S01]  /*ecb0*/  FMUL.FTZ R5, R71, UR6 ;  /* 0x0000000647057c20 */ /* 0x000fe20008410000 */
[----:B------:R-:W-:Y:S01]  /*ecc0*/  FMUL.FTZ R21, R45, UR6 ;  /* 0x000000062d157c20 */ /* 0x000fe20008410000 */
[--C-:B0-----:R-:W-:Y:S01]  /*ecd0*/  VIADDMNMX R3, R3, R109, R30.reuse, PT ;  /* 0x0000006d03037246 */ /* 0x101fe2000380011e */
[----:B------:R-:W0:Y:S01]  /*ece0*/  MUFU.TANH R31, R31 ;  /* 0x0000001f001f7308 */ /* 0x000e220000002400 */
[----:B------:R-:W-:Y:S01]  /*ecf0*/  FMUL.FTZ R59, R59, UR6 ;  /* 0x000000063b3b7c20 */ /* 0x000fe20008410000 */
[----:B------:R-:W-:Y:S01]  /*ed00*/  FMUL.FTZ R63, R63, UR6 ;  /* 0x000000063f3f7c20 */ /* 0x000fe20008410000 */
[C---:B------:R-:W-:Y:S01]  /*ed10*/  ISETP.GT.AND P4, PT, R3.reuse, RZ, PT ;  /* 0x000000ff0300720c */ /* 0x040fe20003f84270 */
[----:B------:R-:W-:Y:S01]  /*ed20*/  FMUL.FTZ R62, R62, UR6 ;  /* 0x000000063e3e7c20 */ /* 0x000fe20008410000 */
[----:B------:R-:W-:Y:S01]  /*ed30*/  ISETP.GT.AND P5, PT, R3, 0x1, PT ;  /* 0x000000010300780c */ /* 0x000fe20003fa4270 */
[----:B------:R-:W-:Y:S01]  /*ed40*/  FMUL.FTZ R15, R49, UR6 ;  /* 0x00000006310f7c20 */ /* 0x000fe20008410000 */
[----:B------:R-:W-:Y:S01]  /*ed50*/  ISETP.GT.AND P3, PT, R3, 0x8, PT ;  /* 0x000000080300780c */ /* 0x000fe20003f64270 */
[----:B------:R-:W4:Y:S01]  /*ed60*/  MUFU.TANH R34, R34 ;  /* 0x0000002200227308 */ /* 0x000f220000002400 */
[----:B---3--:R-:W-:Y:S01]  /*ed70*/  FSEL R115, R26, -INF , P4 ;  /* 0xff8000001a737808 */ /* 0x008fe20002000000 */
[----:B------:R-:W-:Y:S01]  /*ed80*/  FMUL.FTZ R13, R53, UR6 ;  /* 0x00000006350d7c20 */ /* 0x000fe20008410000 */
[----:B--2---:R-:W-:Y:S01]  /*ed90*/  FSEL R113, R27, -INF , P5 ;  /* 0xff8000001b717808 */ /* 0x004fe20002800000 */
[----:B------:R-:W-:Y:S01]  /*eda0*/  FMUL.FTZ R66, R66, UR6 ;  /* 0x0000000642427c20 */ /* 0x000fe20008410000 */
[----:B------:R-:W-:Y:S01]  /*edb0*/  ISETP.GT.AND P4, PT, R3, 0x9, PT ;  /* 0x000000090300780c */ /* 0x000fe20003f84270 */
[----:B------:R-:W-:Y:S01]  /*edc0*/  FMUL.FTZ R11, R57, UR6 ;  /* 0x00000006390b7c20 */ /* 0x000fe20008410000 */
[----:B------:R-:W-:Y:S01]  /*edd0*/  FSEL R111, R111, -INF , P3 ;  /* 0xff8000006f6f7808 */ /* 0x000fe20001800000 */
[----:B------:R-:W2:Y:S01]  /*ede0*/  MUFU.TANH R35, R35 ;  /* 0x0000002300237308 */ /* 0x000ea20000002400 */
[----:B------:R-:W-:Y:S01]  /*edf0*/  FMNMX.FTZ R8, R115, R113, !PT ;  /* 0x0000007173087209 */ /* 0x000fe20007810000 */
[----:B------:R-:W-:Y:S01]  /*ee00*/  FMUL.FTZ R70, R70, UR6 ;  /* 0x0000000646467c20 */ /* 0x000fe20008410000 */
[----:B------:R-:W-:Y:S01]  /*ee10*/  ISETP.GT.AND P3, PT, R3, 0x10, PT ;  /* 0x000000100300780c */ /* 0x000fe20003f64270 */
[----:B------:R-:W-:Y:S01]  /*ee20*/  FMUL.FTZ R74, R74, UR6 ;  /* 0x000000064a4a7c20 */ /* 0x000fe20008410000 */
[----:B0-----:R-:W-:Y:S01]  /*ee30*/  FSEL R107, R31, -INF , P4 ;  /* 0xff8000001f6b7808 */ /* 0x001fe20002000000 */
[----:B------:R-:W-:Y:S01]  /*ee40*/  FMUL.FTZ R75, R75, UR6 ;  /* 0x000000064b4b7c20 */ /* 0x000fe20008410000 */
[----:B------:R-:W-:Y:S01]  /*ee50*/  FMNMX.FTZ R8, R111, R8, !PT ;  /* 0x000000086f087209 */ /* 0x000fe20007810000 */
[----:B------:R-:W0:Y:S01]  /*ee60*/  MUFU.TANH R38, R38 ;  /* 0x0000002600267308 */ /* 0x000e220000002400 */
[----:B------:R-:W-:Y:S01]  /*ee70*/  ISETP.GT.AND P4, PT, R3, 0x11, PT ;  /* 0x000000110300780c */ /* 0x000fe20003f84270 */
[----:B------:R-:W-:Y:S01]  /*ee80*/  FMUL.FTZ R78, R78, UR6 ;  /* 0x000000064e4e7c20 */ /* 0x000fe20008410000 */
[----:B----4-:R-:W-:Y:S01]  /*ee90*/  FSEL R105, R34, -INF , P3 ;  /* 0xff80000022697808 */ /* 0x010fe20001800000 */
[----:B------:R-:W-:Y:S01]  /*eea0*/  FMUL.FTZ R91, R32, UR6 ;  /* 0x00000006205b7c20 */ /* 0x000fe20008410000 */
[----:B------:R-:W-:Y:S01]  /*eeb0*/  FMNMX.FTZ R8, R107, R8, !PT ;  /* 0x000000086b087209 */ /* 0x000fe20007810000 */
[----:B------:R-:W-:Y:S01]  /*eec0*/  FMUL.FTZ R32, R37, UR6 ;  /* 0x0000000625207c20 */ /* 0x000fe20008410000 */
[----:B------:R-:W-:Y:S01]  /*eed0*/  ISETP.GT.AND P3, PT, R3, 0x18, PT ;  /* 0x000000180300780c */ /* 0x000fe20003f64270 */
[----:B------:R-:W3:Y:S01]  /*eee0*/  MUFU.TANH R39, R39 ;  /* 0x0000002700277308 */ /* 0x000ee20000002400 */
[----:B--2---:R-:W-:Y:S01]  /*eef0*/  FSEL R103, R35, -INF , P4 ;  /* 0xff80000023677808 */ /* 0x004fe20002000000 */
[----:B------:R-:W-:Y:S01]  /*ef00*/  FMUL.FTZ R79, R79, UR6 ;  /* 0x000000064f4f7c20 */ /* 0x000fe20008410000 */
[----:B------:R-:W-:Y:S01]  /*ef10*/  FMNMX.FTZ R8, R105, R8, !PT ;  /* 0x0000000869087209 */ /* 0x000fe20007810000 */
[----:B------:R-:W-:Y:S01]  /*ef20*/  FMUL.FTZ R90, R29, UR6 ;  /* 0x000000061d5a7c20 */ /* 0x000fe20008410000 */
[----:B------:R-:W-:Y:S01]  /*ef30*/  ISETP.GT.AND P4, PT, R3, 0x19, PT ;  /* 0x000000190300780c */ /* 0x000fe20003f84270 */
[----:B------:R-:W-:Y:S01]  /*ef40*/  FMUL.FTZ R29, R41, UR6 ;  /* 0x00000006291d7c20 */ /* 0x000fe20008410000 */
[----:B------:R-:W-:Y:S01]  /*ef50*/  FMNMX.FTZ R8, R103, R8, !PT ;  /* 0x0000000867087209 */ /* 0x000fe20007810000 */
[----:B------:R-:W2:Y:S01]  /*ef60*/  MUFU.TANH R42, R42 ;  /* 0x0000002a002a7308 */ /* 0x000ea20000002400 */
[----:B0-----:R-:W-:Y:S01]  /*ef70*/  FSEL R101, R38, -INF , P3 ;  /* 0xff80000026657808 */ /* 0x001fe20001800000 */
[----:B------:R-:W-:Y:S01]  /*ef80*/  FMUL.FTZ R82, R82, UR6 ;  /* 0x0000000652527c20 */ /* 0x000fe20008410000 */
[----:B------:R-:W-:Y:S01]  /*ef90*/  ISETP.GT.AND P3, PT, R3, 0x20, PT ;  /* 0x000000200300780c */ /* 0x000fe20003f64270 */
[----:B------:R-:W-:Y:S01]  /*efa0*/  FMUL.FTZ R83, R83, UR6 ;  /* 0x0000000653537c20 */ /* 0x000fe20008410000 */
[----:B------:R-:W-:Y:S01]  /*efb0*/  FMNMX.FTZ R8, R101, R8, !PT ;  /* 0x0000000865087209 */ /* 0x000fe20007810000 */
[----:B------:R-:W-:Y:S01]  /*efc0*/  FMUL.FTZ R86, R86, UR6 ;  /* 0x0000000656567c20 */ /* 0x000fe20008410000 */
[----:B------:R-:W-:Y:S01]  /*efd0*/  FMUL.FTZ R87, R87, UR6 ;  /* 0x0000000657577c20 */ /* 0x000fe20008410000 */
[----:B------:R-:W0:Y:S01]  /*efe0*/  MUFU.TANH R43, R43 ;  /* 0x0000002b002b7308 */ /* 0x000e220000002400 */
[----:B---3--:R-:W-:Y:S01]  /*eff0*/  FSEL R99, R39, -INF , P4 ;  /* 0xff80000027637808 */ /* 0x008fe20002000000 */
[----:B------:R-:W-:Y:S01]  /*f000*/  FMUL.FTZ R14, R52, UR6 ;  /* 0x00000006340e7c20 */ /* 0x000fe20008410000 */
[----:B------:R-:W-:Y:S01]  /*f010*/  ISETP.GT.AND P4, PT, R3, 0x21, PT ;  /* 0x000000210300780c */ /* 0x000fe20003f84270 */
[----:B------:R-:W-:Y:S01]  /*f020*/  FMUL.FTZ R52, R61, UR6 ;  /* 0x000000063d347c20 */ /* 0x000fe20008410000 */
[----:B------:R-:W-:Y:S01]  /*f030*/  FMNMX.FTZ R8, R99, R8, !PT ;  /* 0x0000000863087209 */ /* 0x000fe20007810000 */
[----:B------:R-:W-:Y:S01]  /*f040*/  FMUL.FTZ R10, R24, UR6 ;  /* 0x00000006180a7c20 */ /* 0x000fe20008410000 */
[----:B------:R-:W-:Y:S01]  /*f050*/  FMUL.FTZ R12, R25, UR6 ;  /* 0x00000006190c7c20 */ /* 0x000fe20008410000 */
[----:B------:R-:W3:Y:S01]  /*f060*/  MUFU.TANH R46, R46 ;  /* 0x0000002e002e7308 */ /* 0x000ee20000002400 */
[----:B--2---:R-:W-:Y:S01]  /*f070*/  FSEL R97, R42, -INF , P3 ;  /* 0xff8000002a617808 */ /* 0x004fe20001800000 */
[----:B------:R-:W-:Y:S01]  /*f080*/  FMUL.FTZ R89, R28, UR6 ;  /* 0x000000061c597c20 */ /* 0x000fe20008410000 */
[----:B------:R-:W-:Y:S01]  /*f090*/  ISETP.GT.AND P3, PT, R3, 0x28, PT ;  /* 0x000000280300780c */ /* 0x000fe20003f64270 */
[----:B------:R-:W-:Y:S01]  /*f0a0*/  IMAD.U32 R28, RZ, RZ, UR7 ;  /* 0x00000007ff1c7e24 */ /* 0x000fe2000f8e00ff */
[----:B------:R-:W-:Y:S01]  /*f0b0*/  FMNMX.FTZ R8, R97, R8, !PT ;  /* 0x0000000861087209 */ /* 0x000fe20007810000 */
[----:B------:R-:W-:Y:S01]  /*f0c0*/  FMUL.FTZ R92, R33, UR6 ;  /* 0x00000006215c7c20 */ /* 0x000fe20008410000 */
[----:B-1----:R-:W-:Y:S01]  /*f0d0*/  VIADDMNMX R109, R6, R109, R30, PT ;  /* 0x0000006d066d7246 */ /* 0x002fe2000380011e */
[----:B------:R-:W1:Y:S01]  /*f0e0*/  MUFU.TANH R47, R47 ;  /* 0x0000002f002f7308 */ /* 0x000e620000002400 */
[----:B0-----:R-:W-:Y:S01]  /*f0f0*/  FSEL R95, R43, -INF , P4 ;  /* 0xff8000002b5f7808 */ /* 0x001fe20002000000 */
[----:B------:R-:W-:Y:S01]  /*f100*/  FMUL.FTZ R33, R36, UR6 ;  /* 0x0000000624217c20 */ /* 0x000fe20008410000 */
[----:B------:R-:W-:Y:S01]  /*f110*/  ISETP.GT.AND P4, PT, R3, 0x29, PT ;  /* 0x000000290300780c */ /* 0x000fe20003f84270 */
[----:B------:R-:W-:Y:S01]  /*f120*/  FMUL.FTZ R25, R40, UR6 ;  /* 0x0000000628197c20 */ /* 0x000fe20008410000 */
[----:B------:R-:W-:Y:S01]  /*f130*/  FMNMX.FTZ R8, R95, R8, !PT ;  /* 0x000000085f087209 */ /* 0x000fe20007810000 */
[----:B------:R-:W-:Y:S01]  /*f140*/  FMUL.FTZ R24, R44, UR6 ;  /* 0x000000062c187c20 */ /* 0x000fe20008410000 */
[----:B------:R-:W-:Y:S01]  /*f150*/  ISETP.GT.AND P5, PT, R109, 0x1, PT ;  /* 0x000000016d00780c */ /* 0x000fe20003fa4270 */
        /* <DEDUP_REMOVED lines=8> */
[----:B------:R-:W-:Y:S01]  /*f1e0*/  MUFU.TANH R51, R51 ;  /* 0x0000003300337308 */ /* 0x000fe20000002400 */
[----:B-1----:R-:W-:Y:S01]  /*f1f0*/  FSEL R71, R47, -INF , P4 ;  /* 0xff8000002f477808 */ /* 0x002fe20002000000 */
[----:B------:R-:W-:Y:S01]  /*f200*/  FMUL.FTZ R40, R77, UR6 ;  /* 0x000000064d287c20 */ /* 0x000fe20008410000 */
[----:B------:R-:W-:Y:S01]  /*f210*/  ISETP.GT.AND P4, PT, R3, 0x31, PT ;  /* 0x000000310300780c */ /* 0x000fe20003f84270 */
[----:B------:R-:W-:Y:S01]  /*f220*/  FMUL.FTZ R44, R81, UR6 ;  /* 0x00000006512c7c20 */ /* 0x000fe20008410000 */
[----:B------:R-:W-:Y:S01]  /*f230*/  FMNMX.FTZ R8, R71, R8, !PT ;  /* 0x0000000847087209 */ /* 0x000fe20007810000 */
[----:B------:R-:W-:Y:S01]  /*f240*/  FMUL.FTZ R34, R72, UR6 ;  /* 0x0000000648227c20 */ /* 0x000fe20008410000 */
[----:B------:R-:W-:Y:S01]  /*f250*/  FMUL.FTZ R36, R76, UR6 ;  /* 0x000000064c247c20 */ /* 0x000fe20008410000 */
[----:B------:R-:W1:Y:S01]  /*f260*/  MUFU.TANH R54, R54 ;  /* 0x0000003600367308 */ /* 0x000e620000002400 */
[----:B------:R-:W-:Y:S01]  /*f270*/  FMUL.FTZ R48, R85, UR6 ;  /* 0x0000000655307c20 */ /* 0x000fe20008410000 */
[----:B------:R-:W-:Y:S01]  /*f280*/  FMUL.FTZ R42, R80, UR6 ;  /* 0x00000006502a7c20 */ /* 0x000fe20008410000 */
[----:B------:R-:W-:Y:S01]  /*f290*/  FMUL.FTZ R46, R84, UR6 ;  /* 0x00000006542e7c20 */ /* 0x000fe20008410000 */
[----:B------:R2:W-:Y:S04]  /*f2a0*/  @!P1 SYNCS.ARRIVE.TRANS64.RED.A1T0 RZ, [R0+URZ], RZ ;  /* 0x000000ff00ff99a7 */ /* 0x0005e8000810043f */
[----:B------:R-:W3:Y:S08]  /*f2b0*/  MUFU.TANH R55, R55 ;  /* 0x0000003700377308 */ /* 0x000ef00000002400 */
[----:B------:R-:W4:Y:S08]  /*f2c0*/  MUFU.TANH R58, R58 ;  /* 0x0000003a003a7308 */ /* 0x000f300000002400 */
[----:B------:R0:W-:Y:S08]  /*f2d0*/  MUFU.TANH R45, R67 ;  /* 0x00000043002d7308 */ /* 0x0001f00000002400 */
[----:B------:R1:W2:Y:S01]  /*f2e0*/  MUFU.TANH R53, R59 ;  /* 0x0000003b00357308 */ /* 0x0002a20000002400 */
[----:B0-----:R-:W-:Y:S01]  /*f2f0*/  FSEL R67, R50, -INF , P3 ;  /* 0xff80000032437808 */ /* 0x001fe20001800000 */
[----:B------:R-:W-:Y:S01]  /*f300*/  FMUL.FTZ R50, R60, UR6 ;  /* 0x000000063c327c20 */ /* 0x000fe20008410000 */
[----:B------:R-:W-:Y:S01]  /*f310*/  ISETP.GT.AND P3, PT, R3, 0x38, PT ;  /* 0x000000380300780c */ /* 0x000fe20003f64270 */
[----:B------:R-:W-:Y:S01]  /*f320*/  FMUL.FTZ R60, R65, UR6 ;  /* 0x00000006413c7c20 */ /* 0x000fe20008410000 */
[----:B------:R-:W-:-:S03]  /*f330*/  FMNMX.FTZ R8, R67, R8, !PT ;  /* 0x0000000843087209 */ /* 0x000fc60007810000 */
[----:B------:R0:W-:Y:S01]  /*f340*/  MUFU.TANH R49, R63 ;  /* 0x0000003f00317308 */ /* 0x0001e20000002400 */
[----:B-1----:R-:W-:Y:S01]  /*f350*/  FSEL R59, R54, -INF , P3 ;  /* 0xff800000363b7808 */ /* 0x002fe20001800000 */
[----:B------:R-:W-:Y:S01]  /*f360*/  FMUL.FTZ R54, R68, UR6 ;  /* 0x0000000644367c20 */ /* 0x000fe20008410000 */
[----:B------:R-:W-:-:S05]  /*f370*/  ISETP.GT.AND P3, PT, R3, 0x40, PT ;  /* 0x000000400300780c */ /* 0x000fca0003f64270 */
[----:B------:R-:W1:Y:S01]  /*f380*/  MUFU.TANH R62, R62 ;  /* 0x0000003e003e7308 */ /* 0x000e620000002400 */
[----:B0-----:R-:W-:Y:S02]  /*f390*/  FSEL R63, R51, -INF , P4 ;  /* 0xff800000333f7808 */ /* 0x001fe40002000000 */
[----:B------:R-:W-:Y:S02]  /*f3a0*/  ISETP.GT.AND P4, PT, R3, 0x39, PT ;  /* 0x000000390300780c */ /* 0x000fe40003f84270 */
[----:B------:R-:W-:Y:S02]  /*f3b0*/  FMNMX.FTZ R8, R63, R8, !PT ;  /* 0x000000083f087209 */ /* 0x000fe40007810000 */
[----:B---3--:R-:W-:Y:S01]  /*f3c0*/  FSEL R57, R55, -INF , P4 ;  /* 0xff80000037397808 */ /* 0x008fe20002000000 */
[----:B------:R-:W0:Y:S01]  /*f3d0*/  MUFU.TANH R66, R66 ;  /* 0x0000004200427308 */ /* 0x000e220000002400 */
[----:B------:R-:W-:Y:S02]  /*f3e0*/  FMNMX.FTZ R8, R59, R8, !PT ;  /* 0x000000083b087209 */ /* 0x000fe40007810000 */
[----:B------:R-:W-:-:S02]  /*f3f0*/  ISETP.GT.AND P4, PT, R3, 0x41, PT ;  /* 0x000000410300780c */ /* 0x000fc40003f84270 */
[----:B----4-:R-:W-:Y:S01]  /*f400*/  FSEL R55, R58, -INF , P3 ;  /* 0xff8000003a377808 */ /* 0x010fe20001800000 */
[----:B------:R-:W-:Y:S01]  /*f410*/  FMUL.FTZ R58, R64, UR6 ;  /* 0x00000006403a7c20 */ /* 0x000fe20008410000 */
[----:B------:R-:W-:Y:S01]  /*f420*/  FMNMX.FTZ R8, R57, R8, !PT ;  /* 0x0000000839087209 */ /* 0x000fe20007810000 */
[----:B------:R-:W3:Y:S01]  /*f430*/  MUFU.TANH R70, R70 ;  /* 0x0000004600467308 */ /* 0x000ee20000002400 */
        /* <DEDUP_REMOVED lines=8> */
[----:B------:R-:W-:Y:S01]  /*f4c0*/  FSEL R49, R49, -INF , P4 ;  /* 0xff80000031317808 */ /* 0x000fe20002000000 */
[----:B------:R-:W1:Y:S01]  /*f4d0*/  MUFU.TANH R39, R74 ;  /* 0x0000004a00277308 */ /* 0x000e620000002400 */
[----:B------:R-:W-:Y:S02]  /*f4e0*/  FMNMX.FTZ R8, R51, R8, !PT ;  /* 0x0000000833087209 */ /* 0x000fe40007810000 */
[----:B------:R-:W-:Y:S02]  /*f4f0*/  ISETP.GT.AND P4, PT, R3, 0x51, PT ;  /* 0x000000510300780c */ /* 0x000fe40003f84270 */
[----:B0-----:R-:W-:-:S02]  /*f500*/  FSEL R47, R66, -INF , P3 ;  /* 0xff800000422f7808 */ /* 0x001fc40001800000 */
[----:B------:R-:W-:Y:S01]  /*f510*/  FMNMX.FTZ R8, R49, R8, !PT ;  /* 0x0000000831087209 */ /* 0x000fe20007810000 */
[----:B------:R-:W0:Y:S01]  /*f520*/  MUFU.TANH R35, R75 ;  /* 0x0000004b00237308 */ /* 0x000e220000002400 */
[----:B------:R-:W-:Y:S02]  /*f530*/  ISETP.GT.AND P3, PT, R3, 0x58, PT ;  /* 0x000000580300780c */ /* 0x000fe40003f64270 */
[----:B------:R-:W-:Y:S02]  /*f540*/  FSEL R45, R45, -INF , P4 ;  /* 0xff8000002d2d7808 */ /* 0x000fe40002000000 */
[----:B------:R-:W-:Y:S02]  /*f550*/  FMNMX.FTZ R8, R47, R8, !PT ;  /* 0x000000082f087209 */ /* 0x000fe40007810000 */
[----:B------:R-:W-:Y:S01]  /*f560*/  ISETP.GT.AND P4, PT, R3, 0x59, PT ;  /* 0x000000590300780c */ /* 0x000fe20003f84270 */
[----:B------:R-:W4:Y:S01]  /*f570*/  MUFU.TANH R37, R78 ;  /* 0x0000004e00257308 */ /* 0x000f220000002400 */
[----:B---3--:R-:W-:-:S02]  /*f580*/  FSEL R43, R70, -INF , P3 ;  /* 0xff800000462b7808 */ /* 0x008fc40001800000 */
[----:B------:R-:W-:Y:S02]  /*f590*/  FMNMX.FTZ R8, R45, R8, !PT ;  /* 0x000000082d087209 */ /* 0x000fe40007810000 */
[----:B------:R-:W-:Y:S02]  /*f5a0*/  ISETP.GT.AND P3, PT, R3, 0x60, PT ;  /* 0x000000600300780c */ /* 0x000fe40003f64270 */
[----:B--2---:R-:W-:Y:S01]  /*f5b0*/  FSEL R41, R5, -INF , P4 ;  /* 0xff80000005297808 */ /* 0x004fe20002000000 */
[----:B------:R-:W2:Y:S01]  /*f5c0*/  MUFU.TANH R27, R79 ;  /* 0x0000004f001b7308 */ /* 0x000ea20000002400 */
[----:B------:R-:W-:Y:S02]  /*f5d0*/  FMNMX.FTZ R8, R43, R8, !PT ;  /* 0x000000082b087209 */ /* 0x000fe40007810000 */
[----:B------:R-:W-:Y:S02]  /*f5e0*/  ISETP.GT.AND P4, PT, R3, 0x61, PT ;  /* 0x000000610300780c */ /* 0x000fe40003f84270 */
[----:B-1----:R-:W-:-:S02]  /*f5f0*/  FSEL R39, R39, -INF , P3 ;  /* 0xff80000027277808 */ /* 0x002fc40001800000 */
[----:B------:R-:W-:Y:S01]  /*f600*/  FMNMX.FTZ R8, R41, R8, !PT ;  /* 0x0000000829087209 */ /* 0x000fe20007810000 */
[----:B------:R-:W1:Y:S01]  /*f610*/  MUFU.TANH R31, R82 ;  /* 0x00000052001f7308 */ /* 0x000e620000002400 */
[----:B------:R-:W-:Y:S02]  /*f620*/  ISETP.GT.AND P3, PT, R3, 0x68, PT ;  /* 0x000000680300780c */ /* 0x000fe40003f64270 */
[----:B0-----:R-:W-:Y:S02]  /*f630*/  FSEL R35, R35, -INF , P4 ;  /* 0xff80000023237808 */ /* 0x001fe40002000000 */
[----:B------:R-:W-:Y:S02]  /*f640*/  FMNMX.FTZ R8, R39, R8, !PT ;  /* 0x0000000827087209 */ /* 0x000fe40007810000 */
[----:B------:R-:W-:Y:S01]  /*f650*/  ISETP.GT.AND P4, PT, R3, 0x69, PT ;  /* 0x000000690300780c */ /* 0x000fe20003f84270 */
[----:B------:R-:W0:Y:S01]  /*f660*/  MUFU.TANH R7, R83 ;  /* 0x0000005300077308 */ /* 0x000e220000002400 */
[----:B----4-:R-:W-:-:S02]  /*f670*/  FSEL R37, R37, -INF , P3 ;  /* 0xff80000025257808 */ /* 0x010fc40001800000 */
        /* <DEDUP_REMOVED lines=13> */
[----:B------:R-:W-:Y:S01]  /*f750*/  MUFU.TANH R10, R10 ;  /* 0x0000000a000a7308 */ /* 0x000fe20000002400 */
[----:B--2---:R-:W-:-:S02]  /*f760*/  FSEL R5, R5, -INF , P3 ;  /* 0xff80000005057808 */ /* 0x004fc40001800000 */
[----:B------:R-:W-:-:S04]  /*f770*/  FMNMX.FTZ R8, R7, R8, !PT ;  /* 0x0000000807087209 */ /* 0x000fc80007810000 */
[----:B------:R-:W-:Y:S01]  /*f780*/  FMNMX.FTZ R8, R5, R8, !PT ;  /* 0x0000000805087209 */ /* 0x000fe20007810000 */
[----:B------:R-:W0:Y:S01]  /*f790*/  MUFU.TANH R12, R12 ;  /* 0x0000000c000c7308 */ /* 0x000e220000002400 */
[----:B-1----:R-:W-:Y:S02]  /*f7a0*/  FSEL R3, R87, -INF , P4 ;  /* 0xff80000057037808 */ /* 0x002fe40002000000 */
[----:B------:R-:W-:Y:S02]  /*f7b0*/  ISETP.GT.AND P4, PT, R109, RZ, PT ;  /* 0x000000ff6d00720c */ /* 0x000fe40003f84270 */
[----:B------:R-:W-:-:S03]  /*f7c0*/  FMNMX.FTZ R8, R3, R8, !PT ;  /* 0x0000000803087209 */ /* 0x000fc60007810000 */
[----:B------:R-:W-:Y:S02]  /*f7d0*/  MUFU.TANH R89, R89 ;  /* 0x0000005900597308 */ /* 0x000fe40000002400 */
[----:B------:R-:W1:Y:S06]  /*f7e0*/  SHFL.BFLY PT, R61, R8, 0x2, 0x1f ;  /* 0x0c401f00083d7f89 */ /* 0x000e6c00000e0000 */
[----:B------:R-:W2:Y:S01]  /*f7f0*/  MUFU.TANH R90, R90 ;  /* 0x0000005a005a7308 */ /* 0x000ea20000002400 */
[----:B0-----:R-:W-:-:S07]  /*f800*/  FSEL R30, R12, -INF , P5 ;  /* 0xff8000000c1e7808 */ /* 0x001fce0002800000 */
[----:B------:R-:W0:Y:S08]  /*f810*/  MUFU.TANH R91, R91 ;  /* 0x0000005b005b7308 */ /* 0x000e300000002400 */
[----:B------:R-:W3:Y:S01]  /*f820*/  MUFU.TANH R92, R92 ;  /* 0x0000005c005c7308 */ /* 0x000ee20000002400 */
[----:B-1----:R-:W-:-:S05]  /*f830*/  FMNMX.FTZ R61, R8, R61, !PT ;  /* 0x0000003d083d7209 */ /* 0x002fca0007810000 */
[----:B------:R-:W1:Y:S02]  /*f840*/  SHFL.BFLY PT, R8, R61, 0x1, 0x1f ;  /* 0x0c201f003d087f89 */ /* 0x000e6400000e0000 */
[----:B------:R-:W4:Y:S08]  /*f850*/  MUFU.TANH R33, R33 ;  /* 0x0000002100217308 */ /* 0x000f300000002400 */
[----:B------:R-:W4:Y:S08]  /*f860*/  MUFU.TANH R32, R32 ;  /* 0x0000002000207308 */ /* 0x000f300000002400 */
[----:B------:R-:W4:Y:S01]  /*f870*/  MUFU.TANH R25, R25 ;  /* 0x0000001900197308 */ /* 0x000f220000002400 */
[----:B-1----:R-:W-:-:S07]  /*f880*/  FMNMX.FTZ R8, R61, R8, !PT ;  /* 0x000000083d087209 */ /* 0x002fce0007810000 */
[----:B------:R-:W1:Y:S01]  /*f890*/  MUFU.TANH R29, R29 ;  /* 0x0000001d001d7308 */ /* 0x000e620000002400 */
[----:B------:R-:W-:Y:S02]  /*f8a0*/  FSEL R61, R10, -INF , P4 ;  /* 0xff8000000a3d7808 */ /* 0x000fe40002000000 */
[C---:B------:R-:W-:Y:S01]  /*f8b0*/  FSETP.NEU.FTZ.AND P3, PT, R8.reuse, -INF , PT ;  /* 0xff8000000800780b */ /* 0x040fe20003f7d000 */
[----:B------:R-:W-:Y:S01]  /*f8c0*/  FMUL.FTZ R26, R8, R28 ;  /* 0x0000001c081a7220 */ /* 0x000fe20000410000 */
[----:B------:R-:W-:Y:S02]  /*f8d0*/  ISETP.GT.AND P4, PT, R109, 0x9, PT ;  /* 0x000000096d00780c */ /* 0x000fe40003f84270 */
[----:B------:R-:W-:Y:S01]  /*f8e0*/  FMNMX.FTZ R12, R61, R30, !PT ;  /* 0x0000001e3d0c7209 */ /* 0x000fe20007810000 */
[----:B------:R-:W1:Y:S01]  /*f8f0*/  MUFU.TANH R24, R24 ;  /* 0x0000001800187308 */ /* 0x000e620000002400 */
[----:B------:R-:W-:Y:S02]  /*f900*/  FSEL R26, R26, RZ, P3 ;  /* 0x000000ff1a1a7208 */ /* 0x000fe40001800000 */
[----:B------:R-:W-:-:S02]  /*f910*/  ISETP.GT.AND P3, PT, R109, 0x8, PT ;  /* 0x000000086d00780c */ /* 0x000fc40003f64270 */
[----:B--2---:R-:W-:Y:S01]  /*f920*/  FSEL R65, R90, -INF , P4 ;  /* 0xff8000005a417808 */ /* 0x004fe20002000000 */
[-CC-:B------:R-:W-:Y:S01]  /*f930*/  FFMA.FTZ R169, R67, R28.reuse, -R26.reuse ;  /* 0x0000001c43a97223 */ /* 0x180fe2000001081a */
[----:B------:R-:W-:Y:S01]  /*f940*/  FSEL R89, R89, -INF , P3 ;  /* 0xff80000059597808 */ /* 0x000fe20001800000 */
[----:B------:R-:W2:Y:S01]  /*f950*/  MUFU.TANH R21, R21 ;  /* 0x0000001500157308 */ /* 0x000ea20000002400 */
[----:B------:R-:W-:Y:S01]  /*f960*/  ISETP.GT.AND P3, PT, R109, 0x10, PT ;  /* 0x000000106d00780c */ /* 0x000fe20003f64270 */
[--C-:B------:R-:W-:Y:S01]  /*f970*/  FFMA.FTZ R171, R59, R28, -R26.reuse ;  /* 0x0000001c3bab7223 */ /* 0x100fe2000001081a */
[----:B------:R-:W-:Y:S01]  /*f980*/  FMNMX.FTZ R12, R89, R12, !PT ;  /* 0x0000000c590c7209 */ /* 0x000fe20007810000 */
[-CC-:B------:R-:W-:Y:S01]  /*f990*/  FFMA.FTZ R175, R93, R28.reuse, -R26.reuse ;  /* 0x0000001c5daf7223 */ /* 0x180fe2000001081a */
[----:B------:R-:W-:Y:S01]  /*f9a0*/  ISETP.GT.AND P4, PT, R109, 0x11, PT ;  /* 0x000000116d00780c */ /* 0x000fe20003f84270 */
[--C-:B------:R-:W-:Y:S01]  /*f9b0*/  FFMA.FTZ R153, R55, R28, -R26.reuse ;  /* 0x0000001c37997223 */ /* 0x100fe2000001081a */
[----:B0-----:R-:W-:Y:S01]  /*f9c0*/  FSEL R91, R91, -INF , P3 ;  /* 0xff8000005b5b7808 */ /* 0x001fe20001800000 */
[----:B------:R-:W0:Y:S01]  /*f9d0*/  MUFU.TANH R20, R20 ;  /* 0x0000001400147308 */ /* 0x000e220000002400 */
[----:B------:R-:W-:Y:S01]  /*f9e0*/  FMNMX.FTZ R12, R65, R12, !PT ;  /* 0x0000000c410c7209 */ /* 0x000fe20007810000 */
[-CC-:B------:R-:W-:Y:S01]  /*f9f0*/  FFMA.FTZ R173, R97, R28.reuse, -R26.reuse ;  /* 0x0000001c61ad7223 */ /* 0x180fe2000001081a */
[----:B------:R-:W-:Y:S01]  /*fa00*/  ISETP.GT.AND P3, PT, R109, 0x18, PT ;  /* 0x000000186d00780c */ /* 0x000fe20003f64270 */
[-CC-:B------:R-:W-:Y:S01]  /*fa10*/  FFMA.FTZ R181, R115, R28.reuse, -R26.reuse ;  /* 0x0000001c73b57223 */ /* 0x180fe2000001081a */
[----:B---3--:R-:W-:Y:S01]  /*fa20*/  FSEL R69, R92, -INF , P4 ;  /* 0xff8000005c457808 */ /* 0x008fe20002000000 */
[--C-:B------:R-:W-:Y:S01]  /*fa30*/  FFMA.FTZ R113, R113, R28, -R26.reuse ;  /* 0x0000001c71717223 */ /* 0x100fe2000001081a */
[----:B------:R-:W-:Y:S01]  /*fa40*/  FMNMX.FTZ R12, R91, R12, !PT ;  /* 0x0000000c5b0c7209 */ /* 0x000fe20007810000 */
[----:B------:R-:W3:Y:S01]  /*fa50*/  MUFU.TANH R15, R15 ;  /* 0x0000000f000f7308 */ /* 0x000ee20000002400 */
[----:B------:R-:W-:Y:S01]  /*fa60*/  ISETP.GT.AND P4, PT, R109, 0x19, PT ;  /* 0x000000196d00780c */ /* 0x000fe20003f84270 */
[-CC-:B------:R-:W-:Y:S01]  /*fa70*/  FFMA.FTZ R183, R111, R28.reuse, -R26.reuse ;  /* 0x0000001c6fb77223 */ /* 0x180fe2000001081a */
[----:B----4-:R-:W-:Y:S01]  /*fa80*/  FSEL R33, R33, -INF , P3 ;  /* 0xff80000021217808 */ /* 0x010fe20001800000 */
[--C-:B------:R-:W-:Y:S01]  /*fa90*/  FFMA.FTZ R157, R47, R28, -R26.reuse ;  /* 0x0000001c2f9d7223 */ /* 0x100fe2000001081a */
[----:B------:R-:W-:Y:S01]  /*faa0*/  FMNMX.FTZ R62, R69, R12, !PT ;  /* 0x0000000c453e7209 */ /* 0x000fe20007810000 */
[-CC-:B------:R-:W-:Y:S01]  /*fab0*/  FFMA.FTZ R10, R107, R28.reuse, -R26.reuse ;  /* 0x0000001c6b0a7223 */ /* 0x180fe2000001081a */
[----:B------:R-:W-:Y:S01]  /*fac0*/  ISETP.GT.AND P3, PT, R109, 0x20, PT ;  /* 0x000000206d00780c */ /* 0x000fe20003f64270 */
[----:B------:R-:W4:Y:S01]  /*fad0*/  MUFU.TANH R14, R14 ;  /* 0x0000000e000e7308 */ /* 0x000f220000002400 */
[----:B------:R-:W-:Y:S01]  /*fae0*/  FSEL R73, R32, -INF , P4 ;  /* 0xff80000020497808 */ /* 0x000fe20002000000 */
[--C-:B------:R-:W-:Y:S01]  /*faf0*/  FFMA.FTZ R32, R63, R28, -R26.reuse ;  /* 0x0000001c3f207223 */ /* 0x100fe2000001081a */
[----:B------:R-:W-:Y:S01]  /*fb00*/  FMNMX.FTZ R62, R33, R62, !PT ;  /* 0x0000003e213e7209 */ /* 0x000fe20007810000 */
[-CC-:B------:R-:W-:Y:S01]  /*fb10*/  FFMA.FTZ R177, R105, R28.reuse, -R26.reuse ;  /* 0x0000001c69b17223 */ /* 0x180fe2000001081a */
[----:B------:R-:W-:Y:S01]  /*fb20*/  ISETP.GT.AND P4, PT, R109, 0x21, PT ;  /* 0x000000216d00780c */ /* 0x000fe20003f84270 */
[--C-:B------:R-:W-:Y:S01]  /*fb30*/  FFMA.FTZ R103, R103, R28, -R26.reuse ;  /* 0x0000001c67677223 */ /* 0x100fe2000001081a */
[----:B------:R-:W-:Y:S01]  /*fb40*/  FSEL R25, R25, -INF , P3 ;  /* 0xff80000019197808 */ /* 0x000fe20001800000 */
[----:B------:R-:W4:Y:S01]  /*fb50*/  MUFU.TANH R13, R13 ;  /* 0x0000000d000d7308 */ /* 0x000f220000002400 */
[----:B------:R-:W-:Y:S01]  /*fb60*/  FMNMX.FTZ R62, R73, R62, !PT ;  /* 0x0000003e493e7209 */ /* 0x000fe20007810000 */
[-CC-:B------:R-:W-:Y:S01]  /*fb70*/  FFMA.FTZ R179, R101, R28.reuse, -R26.reuse ;  /* 0x0000001c65b37223 */ /* 0x180fe2000001081a */
[----:B------:R-:W-:Y:S01]  /*fb80*/  ISETP.GT.AND P3, PT, R109, 0x28, PT ;  /* 0x000000286d00780c */ /* 0x000fe20003f64270 */
[-CC-:B------:R-:W-:Y:S01]  /*fb90*/  FFMA.FTZ R155, R51, R28.reuse, -R26.reuse ;  /* 0x0000001c339b7223 */ /* 0x180fe2000001081a */
[----:B-1----:R-:W-:Y:S01]  /*fba0*/  FSEL R29, R29, -INF , P4 ;  /* 0xff8000001d1d7808 */ /* 0x002fe20002000000 */
[--C-:B------:R-:W-:Y:S01]  /*fbb0*/  FFMA.FTZ R159, R43, R28, -R26.reuse ;  /* 0x0000001c2b9f7223 */ /* 0x100fe2000001081a */
[----:B------:R-:W-:Y:S01]  /*fbc0*/  FMNMX.FTZ R62, R25, R62, !PT ;  /* 0x0000003e193e7209 */ /* 0x000fe20007810000 */
[----:B------:R-:W1:Y:S01]  /*fbd0*/  MUFU.TANH R9, R9 ;  /* 0x0000000900097308 */ /* 0x000e620000002400 */
[----:B------:R-:W-:Y:S01]  /*fbe0*/  ISETP.GT.AND P4, PT, R109, 0x29, PT ;  /* 0x000000296d00780c */ /* 0x000fe20003f84270 */
[-CC-:B------:R-:W-:Y:S01]  /*fbf0*/  FFMA.FTZ R161, R39, R28.reuse, -R26.reuse ;  /* 0x0000001c27a17223 */ /* 0x180fe2000001081a */
[----:B------:R-:W-:Y:S01]  /*fc00*/  FSEL R75, R24, -INF , P3 ;  /* 0xff800000184b7808 */ /* 0x000fe20001800000 */
[--C-:B------:R-:W-:Y:S01]  /*fc10*/  FFMA.FTZ R24, R99, R28, -R26.reuse ;  /* 0x0000001c63187223 */ /* 0x100fe2000001081a */
[----:B------:R-:W-:Y:S01]  /*fc20*/  FMNMX.FTZ R62, R29, R62, !PT ;  /* 0x0000003e1d3e7209 */ /* 0x000fe20007810000 */
[-CC-:B------:R-:W-:Y:S01]  /*fc30*/  FFMA.FTZ R163, R37, R28.reuse, -R26.reuse ;  /* 0x0000001c25a37223 */ /* 0x180fe2000001081a */
[----:B------:R-:W-:Y:S01]  /*fc40*/  ISETP.GT.AND P3, PT, R109, 0x30, PT ;  /* 0x000000306d00780c */ /* 0x000fe20003f64270 */
[----:B------:R-:W1:Y:S01]  /*fc50*/  MUFU.TANH R11, R11 ;  /* 0x0000000b000b7308 */ /* 0x000e620000002400 */
[----:B--2---:R-:W-:Y:S01]  /*fc60*/  FSEL R21, R21, -INF , P4 ;  /* 0xff80000015157808 */ /* 0x004fe20002000000 */
        /* <DEDUP_REMOVED lines=8> */
[----:B------:R-:W-:Y:S01]  /*fcf0*/  FFMA.FTZ R20, R71, R28, -R26 ;  /* 0x0000001c47147223 */ /* 0x000fe2000001081a */
[----:B------:R-:W-:-:S02]  /*fd00*/  ISETP.GT.AND P3, PT, R109, 0x38, PT ;  /* 0x000000386d00780c */ /* 0x000fc40003f64270 */
[----:B------:R-:W-:Y:S02]  /*fd10*/  CS2R R114, SRZ ;  /* 0x0000000000727805 */ /* 0x000fe4000001ff00 */
[----:B---3--:R-:W-:Y:S02]  /*fd20*/  FSEL R15, R15, -INF , P4 ;  /* 0xff8000000f0f7808 */ /* 0x008fe40002000000 */
[----:B------:R-:W-:Y:S02]  /*fd30*/  CS2R R110, SRZ ;  /* 0x00000000006e7805 */ /* 0x000fe4000001ff00 */
[----:B------:R-:W-:Y:S01]  /*fd40*/  FMNMX.FTZ R62, R77, R62, !PT ;  /* 0x0000003e4d3e7209 */ /* 0x000fe20007810000 */
[----:B------:R-:W2:Y:S01]  /*fd50*/  MUFU.TANH R52, R52 ;  /* 0x0000003400347308 */ /* 0x000ea20000002400 */
[----:B------:R-:W-:Y:S02]  /*fd60*/  ISETP.GT.AND P4, PT, R109, 0x39, PT ;  /* 0x000000396d00780c */ /* 0x000fe40003f84270 */
[----:B------:R-:W-:-:S02]  /*fd70*/  CS2R R106, SRZ ;  /* 0x00000000006a7805 */ /* 0x000fc4000001ff00 */
[----:B----4-:R-:W-:Y:S01]  /*fd80*/  FSEL R79, R14, -INF , P3 ;  /* 0xff8000000e4f7808 */ /* 0x010fe20001800000 */
[----:B------:R-:W-:Y:S01]  /*fd90*/  FFMA.FTZ R14, R95, R28, -R26 ;  /* 0x0000001c5f0e7223 */ /* 0x000fe2000001081a */
[----:B------:R-:W-:Y:S02]  /*fda0*/  FMNMX.FTZ R62, R15, R62, !PT ;  /* 0x0000003e0f3e7209 */ /* 0x000fe40007810000 */
[----:B------:R-:W-:Y:S02]  /*fdb0*/  CS2R R104, SRZ ;  /* 0x0000000000687805 */ /* 0x000fe4000001ff00 */
[----:B------:R-:W-:Y:S01]  /*fdc0*/  ISETP.GT.AND P3, PT, R109, 0x40, PT ;  /* 0x000000406d00780c */ /* 0x000fe20003f64270 */
[----:B------:R-:W3:Y:S01]  /*fdd0*/  MUFU.TANH R58, R58 ;  /* 0x0000003a003a7308 */ /* 0x000ee20000002400 */
[----:B------:R-:W-:Y:S02]  /*fde0*/  FSEL R13, R13, -INF , P4 ;  /* 0xff8000000d0d7808 */ /* 0x000fe40002000000 */
[----:B------:R-:W-:-:S02]  /*fdf0*/  CS2R R100, SRZ ;  /* 0x0000000000647805 */ /* 0x000fc4000001ff00 */
[----:B------:R-:W-:Y:S02]  /*fe00*/  FMNMX.FTZ R62, R79, R62, !PT ;  /* 0x0000003e4f3e7209 */ /* 0x000fe40007810000 */
[----:B------:R-:W-:Y:S02]  /*fe10*/  CS2R R98, SRZ ;  /* 0x0000000000627805 */ /* 0x000fe4000001ff00 */
[----:B------:R-:W-:Y:S02]  /*fe20*/  ISETP.GT.AND P4, PT, R109, 0x41, PT ;  /* 0x000000416d00780c */ /* 0x000fe40003f84270 */
[----:B-1----:R-:W-:Y:S01]  /*fe30*/  FSEL R9, R9, -INF , P3 ;  /* 0xff80000009097808 */ /* 0x002fe20001800000 */
[----:B------:R-:W1:Y:S01]  /*fe40*/  MUFU.TANH R60, R60 ;  /* 0x0000003c003c7308 */ /* 0x000e620000002400 */
[----:B------:R-:W-:Y:S02]  /*fe50*/  FMNMX.FTZ R62, R13, R62, !PT ;  /* 0x0000003e0d3e7209 */ /* 0x000fe40007810000 */
[----:B------:R-:W-:-:S02]  /*fe60*/  ISETP.GT.AND P3, PT, R109, 0x48, PT ;  /* 0x000000486d00780c */ /* 0x000fc40003f64270 */
[----:B------:R-:W-:Y:S02]  /*fe70*/  FSEL R11, R11, -INF , P4 ;  /* 0xff8000000b0b7808 */ /* 0x000fe40002000000 */
[----:B------:R-:W-:Y:S01]  /*fe80*/  FMNMX.FTZ R62, R9, R62, !PT ;  /* 0x0000003e093e7209 */ /* 0x000fe20007810000 */
[----:B------:R-:W4:Y:S01]  /*fe90*/  MUFU.TANH R54, R54 ;  /* 0x0000003600367308 */ /* 0x000f220000002400 */
[----:B------:R-:W-:Y:S02]  /*fea0*/  ISETP.GT.AND P4, PT, R109, 0x49, PT ;  /* 0x000000496d00780c */ /* 0x000fe40003f84270 */
[----:B0-----:R-:W-:Y:S02]  /*feb0*/  FSEL R81, R50, -INF , P3 ;  /* 0xff80000032517808 */ /* 0x001fe40001800000 */
[----:B------:R-:W-:Y:S02]  /*fec0*/  FMNMX.FTZ R62, R11, R62, !PT ;  /* 0x0000003e0b3e7209 */ /* 0x000fe40007810000 */
[----:B------:R-:W-:Y:S01]  /*fed0*/  ISETP.GT.AND P3, PT, R109, 0x50, PT ;  /* 0x000000506d00780c */ /* 0x000fe20003f64270 */
[----:B------:R-:W0:Y:S01]  /*fee0*/  MUFU.TANH R56, R56 ;  /* 0x0000003800387308 */ /* 0x000e220000002400 */
[----:B--2---:R-:W-:-:S02]  /*fef0*/  FSEL R71, R52, -INF , P4 ;  /* 0xff80000034477808 */ /* 0x004fc40002000000 */
[----:B------:R-:W-:Y:S02]  /*ff00*/  FMNMX.FTZ R62, R81, R62, !PT ;  /* 0x0000003e513e7209 */ /* 0x000fe40007810000 */
[----:B------:R-:W-:Y:S02]  /*ff10*/  ISETP.GT.AND P4, PT, R109, 0x51, PT ;  /* 0x000000516d00780c */ /* 0x000fe40003f84270 */
[----:B---3--:R-:W-:Y:S01]  /*ff20*/  FSEL R83, R58, -INF , P3 ;  /* 0xff8000003a537808 */ /* 0x008fe20001800000 */
[----:B------:R-:W2:Y:S01]  /*ff30*/  MUFU.TANH R34, R34 ;  /* 0x0000002200227308 */ /* 0x000ea20000002400 */
[----:B------:R-:W-:Y:S02]  /*ff40*/  FMNMX.FTZ R62, R71, R62, !PT ;  /* 0x0000003e473e7209 */ /* 0x000fe40007810000 */
[----:B------:R-:W-:Y:S02]  /*ff50*/  ISETP.GT.AND P3, PT, R109, 0x58, PT ;  /* 0x000000586d00780c */ /* 0x000fe40003f64270 */
[----:B-1----:R-:W-:-:S02]  /*ff60*/  FSEL R67, R60, -INF , P4 ;  /* 0xff8000003c437808 */ /* 0x002fc40002000000 */
[----:B------:R-:W-:Y:S01]  /*ff70*/  FMNMX.FTZ R62, R83, R62, !PT ;  /* 0x0000003e533e7209 */ /* 0x000fe20007810000 */
[----:B------:R-:W1:Y:S01]  /*ff80*/  MUFU.TANH R38, R38 ;  /* 0x0000002600267308 */ /* 0x000e620000002400 */
[----:B------:R-:W-:Y:S02]  /*ff90*/  ISETP.GT.AND P4, PT, R109, 0x59, PT ;  /* 0x000000596d00780c */ /* 0x000fe40003f84270 */
[----:B----4-:R-:W-:Y:S02]  /*ffa0*/  FSEL R85, R54, -INF , P3 ;  /* 0xff80000036557808 */ /* 0x010fe40001800000 */
[----:B------:R-:W-:Y:S01]  /*ffb0*/  FMNMX.FTZ R62, R67, R62, !PT ;  /* 0x0000003e433e7209 */ /* 0x000fe20007810000 */
[----:B------:R-:W3:Y:S01]  /*ffc0*/  @P2 LDC R54, c[0x0][0x450] ;  /* 0x00011400ff362b82 */ /* 0x000ee20000000800 */
[----:B------:R-:W-:Y:S01]  /*ffd0*/  ISETP.GT.AND P3, PT, R109, 0x60, PT ;  /* 0x000000606d00780c */ /* 0x000fe20003f64270 */
[----:B------:R-:W4:Y:S01]  /*ffe0*/  MUFU.TANH R36, R36 ;  /* 0x0000002400247308 */ /* 0x000f220000002400 */
[----:B0-----:R-:W-:-:S02]  /*fff0*/  FSEL R63, R56, -INF , P4 ;  /* 0xff800000383f7808 */ /* 0x001fc40002000000 */
[----:B------:R-:W-:Y:S02]  /*10000*/  FMNMX.FTZ R62, R85, R62, !PT ;  /* 0x0000003e553e7209 */ /* 0x000fe40007810000 */
[----:B------:R-:W-:Y:S02]  /*10010*/  ISETP.GT.AND P4, PT, R109, 0x61, PT ;  /* 0x000000616d00780c */ /* 0x000fe40003f84270 */
[----:B--2---:R-:W-:Y:S01]  /*10020*/  FSEL R87, R34, -INF , P3 ;  /* 0xff80000022577808 */ /* 0x004fe20001800000 */
[----:B------:R-:W0:Y:S01]  /*10030*/  MUFU.TANH R40, R40 ;  /* 0x0000002800287308 */ /* 0x000e220000002400 */
[----:B------:R-:W-:Y:S01]  /*10040*/  FMNMX.FTZ R62, R63, R62, !PT ;  /* 0x0000003e3f3e7209 */ /* 0x000fe20007810000 */
[-CC-:B------:R-:W-:Y:S01]  /*10050*/  FFMA.FTZ R34, R57, R28.reuse, -R26.reuse ;  /* 0x0000001c39227223 */ /* 0x180fe2000001081a */
[----:B------:R-:W-:Y:S02]  /*10060*/  ISETP.GT.AND P3, PT, R109, 0x68, PT ;  /* 0x000000686d00780c */ /* 0x000fe40003f64270 */
[----:B-1----:R-:W-:Y:S01]  /*10070*/  FSEL R59, R38, -INF , P4 ;  /* 0xff800000263b7808 */ /* 0x002fe20002000000 */
[----:B------:R-:W-:Y:S01]  /*10080*/  FFMA.FTZ R38, R49, R28, -R26 ;  /* 0x0000001c31267223 */ /* 0x000fe2000001081a */
[----:B------:R-:W-:Y:S01]  /*10090*/  FMNMX.FTZ R62, R87, R62, !PT ;  /* 0x0000003e573e7209 */ /* 0x000fe20007810000 */
[----:B------:R-:W1:Y:S01]  /*100a0*/  MUFU.TANH R42, R42 ;  /* 0x0000002a002a7308 */ /* 0x000e620000002400 */
[----:B------:R-:W-:-:S02]  /*100b0*/  ISETP.GT.AND P4, PT, R109, 0x69, PT ;  /* 0x000000696d00780c */ /* 0x000fc40003f84270 */
[----:B----4-:R-:W-:Y:S01]  /*100c0*/  FSEL R93, R36, -INF , P3 ;  /* 0xff800000245d7808 */ /* 0x010fe20001800000 */
[--C-:B------:R-:W-:Y:S01]  /*100d0*/  FFMA.FTZ R36, R53, R28, -R26.reuse ;  /* 0x0000001c35247223 */ /* 0x100fe2000001081a */
[----:B------:R-:W-:Y:S02]  /*100e0*/  FMNMX.FTZ R62, R59, R62, !PT ;  /* 0x0000003e3b3e7209 */ /* 0x000fe40007810000 */
[----:B------:R-:W-:Y:S01]  /*100f0*/  ISETP.GT.AND P3, PT, R109, 0x70, PT ;  /* 0x000000706d00780c */ /* 0x000fe20003f64270 */
[----:B------:R-:W2:Y:S01]  /*10100*/  MUFU.TANH R44, R44 ;  /* 0x0000002c002c7308 */ /* 0x000ea20000002400 */
[----:B0-----:R-:W-:Y:S01]  /*10110*/  FSEL R57, R40, -INF , P4 ;  /* 0xff80000028397808 */ /* 0x001fe20002000000 */
[----:B------:R-:W-:Y:S01]  /*10120*/  FFMA.FTZ R40, R45, R28, -R26 ;  /* 0x0000001c2d287223 */ /* 0x000fe2000001081a */
[----:B------:R-:W-:Y:S02]  /*10130*/  FMNMX.FTZ R62, R93, R62, !PT ;  /* 0x0000003e5d3e7209 */ /* 0x000fe40007810000 */
[----:B------:R-:W-:-:S02]  /*10140*/  ISETP.GT.AND P4, PT, R109, 0x71, PT ;  /* 0x000000716d00780c */ /* 0x000fc40003f84270 */
[----:B------:R-:W-:Y:S01]  /*10150*/  FMNMX.FTZ R62, R57, R62, !PT ;  /* 0x0000003e393e7209 */ /* 0x000fe20007810000 */
[----:B------:R-:W0:Y:S01]  /*10160*/  MUFU.TANH R46, R46 ;  /* 0x0000002e002e7308 */ /* 0x000e220000002400 */
[----:B-1----:R-:W-:Y:S01]  /*10170*/  FSEL R95, R42, -INF , P3 ;  /* 0xff8000002a5f7808 */ /* 0x002fe20001800000 */
[----:B------:R-:W-:Y:S01]  /*10180*/  FFMA.FTZ R42, R41, R28, -R26 ;  /* 0x0000001c292a7223 */ /* 0x000fe2000001081a */
[----:B------:R-:W-:Y:S02]  /*10190*/  ISETP.GT.AND P3, PT, R109, 0x78, PT ;  /* 0x000000786d00780c */ /* 0x000fe40003f64270 */
[----:B------:R-:W-:-:S03]  /*101a0*/  FMNMX.FTZ R62, R95, R62, !PT ;  /* 0x0000003e5f3e7209 */ /* 0x000fc60007810000 */
[----:B------:R-:W1:Y:S01]  /*101b0*/  MUFU.TANH R48, R48 ;  /* 0x0000003000307308 */ /* 0x000e620000002400 */
[----:B--2---:R-:W-:Y:S01]  /*101c0*/  FSEL R55, R44, -INF , P4 ;  /* 0xff8000002c377808 */ /* 0x004fe20002000000 */
[--C-:B------:R-:W-:Y:S01]  /*101d0*/  FFMA.FTZ R44, R35, R28, -R26.reuse ;  /* 0x0000001c232c7223 */ /* 0x100fe2000001081a */
[----:B------:R-:W-:Y:S02]  /*101e0*/  ISETP.GT.AND P4, PT, R109, 0x79, PT ;  /* 0x000000796d00780c */ /* 0x000fe40003f84270 */
[----:B------:R-:W-:Y:S02]  /*101f0*/  CS2R R108, SRZ ;  /* 0x00000000006c7805 */ /* 0x000fe4000001ff00 */
[----:B------:R-:W-:Y:S02]  /*10200*/  FMNMX.FTZ R62, R55, R62, !PT ;  /* 0x0000003e373e7209 */ /* 0x000fe40007810000 */
[----:B------:R-:W-:Y:S01]  /*10210*/  MOV R35, R190 ;  /* 0x000000be00237202 */ /* 0x000fe20000000f00 */
[----:B------:R-:W-:Y:S01]  /*10220*/  MUFU.EX2 R181, R181 ;  /* 0x000000b500b57308 */ /* 0x000fe20000000800 */
[----:B0-----:R-:W-:Y:S01]  /*10230*/  FSEL R97, R46, -INF , P3 ;  /* 0xff8000002e617808 */ /* 0x001fe20001800000 */
[-CC-:B------:R-:W-:Y:S01]  /*10240*/  FFMA.FTZ R46, R27, R28.reuse, -R26.reuse ;  /* 0x0000001c1b2e7223 */ /* 0x180fe2000001081a */
[----:B------:R-:W-:-:S02]  /*10250*/  FFMA.FTZ R26, R3, R28, -R26 ;  /* 0x0000001c031a7223 */ /* 0x000fc4000001081a */
[----:B------:R-:W-:-:S03]  /*10260*/  FMNMX.FTZ R62, R97, R62, !PT ;  /* 0x0000003e613e7209 */ /* 0x000fc60007810000 */
[----:B------:R0:W2:Y:S01]  /*10270*/  MUFU.EX2 R6, R113 ;  /* 0x0000007100067308 */ /* 0x0000a20000000800 */
[----:B-1----:R-:W-:-:S04]  /*10280*/  FSEL R53, R48, -INF , P4 ;  /* 0xff80000030357808 */ /* 0x002fc80002000000 */
[----:B------:R-:W-:-:S03]  /*10290*/  FMNMX.FTZ R62, R53, R62, !PT ;  /* 0x0000003e353e7209 */ /* 0x000fc60007810000 */
[----:B------:R-:W1:Y:S01]  /*102a0*/  MUFU.EX2 R183, R183 ;  /* 0x000000b700b77308 */ /* 0x000e620000000800 */
[----:B0-----:R-:W-:Y:S01]  /*102b0*/  CS2R R112, SRZ ;  /* 0x0000000000707805 */ /* 0x001fe2000001ff00 */
[----:B------:R-:W0:Y:S06]  /*102c0*/  SHFL.BFLY PT, R49, R62, 0x2, 0x1f ;  /* 0x0c401f003e317f89 */ /* 0x000e2c00000e0000 */
[----:B------:R-:W4:Y:S08]  /*102d0*/  MUFU.EX2 R10, R10 ;  /* 0x0000000a000a7308 */ /* 0x000f300000000800 */
[----:B------:R-:W3:Y:S08]  /*102e0*/  MUFU.EX2 R177, R177 ;  /* 0x000000b100b17308 */ /* 0x000ef00000000800 */
[----:B------:R2:W3:Y:S01]  /*102f0*/  MUFU.EX2 R12, R103 ;  /* 0x00000067000c7308 */ /* 0x0004e20000000800 */
[----:B0-----:R-:W-:-:S05]  /*10300*/  FMNMX.FTZ R49, R62, R49, !PT ;  /* 0x000000313e317209 */ /* 0x001fca0007810000 */
[----:B------:R-:W0:Y:S02]  /*10310*/  SHFL.BFLY PT, R48, R49, 0x1, 0x1f ;  /* 0x0c201f0031307f89 */ /* 0x000e2400000e0000 */
[----:B------:R-:W3:Y:S01]  /*10320*/  MUFU.EX2 R179, R179 ;  /* 0x000000b300b37308 */ /* 0x000ee20000000800 */
[----:B--2---:R-:W-:-:S07]  /*10330*/  CS2R R102, SRZ ;  /* 0x0000000000667805 */ /* 0x004fce000001ff00 */
[----:B------:R-:W2:Y:S08]  /*10340*/  MUFU.EX2 R24, R24 ;  /* 0x0000001800187308 */ /* 0x000eb00000000800 */
[----:B------:R-:W-:Y:S01]  /*10350*/  MUFU.EX2 R173, R173 ;  /* 0x000000ad00ad7308 */ /* 0x000fe20000000800 */
[----:B0-----:R-:W-:-:S07]  /*10360*/  FMNMX.FTZ R47, R49, R48, !PT ;  /* 0x00000030312f7209 */ /* 0x001fce0007810000 */
[----:B------:R-:W-:Y:S01]  /*10370*/  MUFU.EX2 R14, R14 ;  /* 0x0000000e000e7308 */ /* 0x000fe20000000800 */
[C---:B------:R-:W-:Y:S01]  /*10380*/  FSETP.NEU.FTZ.AND P3, PT, R47.reuse, -INF , PT ;  /* 0xff8000002f00780b */ /* 0x040fe20003f7d000 */
[----:B------:R-:W-:-:S06]  /*10390*/  FMUL.FTZ R50, R47, R28 ;  /* 0x0000001c2f327220 */ /* 0x000fcc0000410000 */
[----:B------:R0:W-:Y:S01]  /*103a0*/  MUFU.EX2 R48, R7 ;  /* 0x0000000700307308 */ /* 0x0001e20000000800 */
[----:B------:R-:W-:-:S05]  /*103b0*/  FSEL R50, R50, RZ, P3 ;  /* 0x000000ff32327208 */ /* 0x000fca0001800000 */
[-CC-:B------:R-:W-:Y:S01]  /*103c0*/  FFMA.FTZ R180, R61, R28.reuse, -R50.reuse ;  /* 0x0000001c3db47223 */ /* 0x180fe20000010832 */
[-C--:B------:R-:W-:Y:S01]  /*103d0*/  FFMA.FTZ R3, R30, R28.reuse, -R50 ;  /* 0x0000001c1e037223 */ /* 0x080fe20000010832 */
[----:B------:R-:W-:Y:S01]  /*103e0*/  FADD.FTZ R30, R181, R6 ;  /* 0x00000006b51e7221 */ /* 0x000fe20000010000 */
[-CC-:B------:R-:W-:Y:S01]  /*103f0*/  FFMA.FTZ R182, R89, R28.reuse, -R50.reuse ;  /* 0x0000001c59b67223 */ /* 0x180fe20000010832 */
[-CC-:B0-----:R-:W-:Y:S01]  /*10400*/  FFMA.FTZ R7, R65, R28.reuse, -R50.reuse ;  /* 0x0000001c41077223 */ /* 0x181fe20000010832 */
[-C--:B------:R-:W-:Y:S01]  /*10410*/  FFMA.FTZ R176, R91, R28.reuse, -R50 ;  /* 0x0000001c5bb07223 */ /* 0x080fe20000010832 */
[----:B------:R-:W-:Y:S01]  /*10420*/  MUFU.EX2 R180, R180 ;  /* 0x000000b400b47308 */ /* 0x000fe20000000800 */
[----:B-1----:R-:W-:Y:S01]  /*10430*/  FADD.FTZ R5, R183, R30 ;  /* 0x0000001eb7057221 */ /* 0x002fe20000010000 */
[-CC-:B------:R-:W-:Y:S01]  /*10440*/  FFMA.FTZ R178, R33, R28.reuse, -R50.reuse ;  /* 0x0000001c21b27223 */ /* 0x180fe20000010832 */
[-CC-:B------:R-:W-:Y:S01]  /*10450*/  FFMA.FTZ R27, R69, R28.reuse, -R50.reuse ;  /* 0x0000001c451b7223 */ /* 0x180fe20000010832 */
[----:B------:R-:W0:Y:S01]  /*10460*/  @P2 LDC R33, c[0x0][0x44c] ;  /* 0x00011300ff212b82 */ /* 0x000e220000000800 */
[----:B----4-:R-:W-:Y:S01]  /*10470*/  FADD.FTZ R30, R10, R5 ;  /* 0x000000050a1e7221 */ /* 0x010fe20000010000 */
[-CC-:B------:R-:W-:Y:S01]  /*10480*/  FFMA.FTZ R152, R9, R28.reuse, -R50.reuse ;  /* 0x0000001c09987223 */ /* 0x180fe20000010832 */
[-C--:B------:R-:W-:Y:S01]  /*10490*/  FFMA.FTZ R9, R11, R28.reuse, -R50 ;  /* 0x0000001c0b097223 */ /* 0x080fe20000010832 */
[----:B------:R-:W1:Y:S01]  /*104a0*/  MUFU.EX2 R3, R3 ;  /* 0x0000000300037308 */ /* 0x000e620000000800 */
[----:B---3--:R-:W-:Y:S01]  /*104b0*/  FADD.FTZ R5, R177, R30 ;  /* 0x0000001eb1057221 */ /* 0x008fe20000010000 */
[-CC-:B------:R-:W-:Y:S01]  /*104c0*/  FFMA.FTZ R31, R73, R28.reuse, -R50.reuse ;  /* 0x0000001c491f7223 */ /* 0x180fe20000010832 */
[-CC-:B------:R-:W-:Y:S01]  /*104d0*/  FFMA.FTZ R172, R25, R28.reuse, -R50.reuse ;  /* 0x0000001c19ac7223 */ /* 0x180fe20000010832 */
[-CC-:B------:R-:W-:Y:S01]  /*104e0*/  FFMA.FTZ R25, R29, R28.reuse, -R50.reuse ;  /* 0x0000001c1d197223 */ /* 0x180fe20000010832 */
[----:B------:R-:W-:Y:S01]  /*104f0*/  FADD.FTZ R30, R12, R5 ;  /* 0x000000050c1e7221 */ /* 0x000fe20000010000 */
[-CC-:B------:R-:W-:Y:S01]  /*10500*/  FFMA.FTZ R174, R75, R28.reuse, -R50.reuse ;  /* 0x0000001c4bae7223 */ /* 0x180fe20000010832 */
[-C--:B------:R-:W-:Y:S01]  /*10510*/  FFMA.FTZ R21, R21, R28.reuse, -R50 ;  /* 0x0000001c15157223 */ /* 0x080fe20000010832 */
[----:B------:R-:W3:Y:S01]  /*10520*/  MUFU.EX2 R182, R182 ;  /* 0x000000b600b67308 */ /* 0x000ee20000000800 */
[----:B------:R-:W-:Y:S01]  /*10530*/  FADD.FTZ R11, R179, R30 ;  /* 0x0000001eb30b7221 */ /* 0x000fe20000010000 */
[-CC-:B------:R-:W-:Y:S01]  /*10540*/  FFMA.FTZ R168, R77, R28.reuse, -R50.reuse ;  /* 0x0000001c4da87223 */ /* 0x180fe20000010832 */
[-CC-:B------:R-:W-:Y:S01]  /*10550*/  FFMA.FTZ R15, R15, R28.reuse, -R50.reuse ;  /* 0x0000001c0f0f7223 */ /* 0x180fe20000010832 */
[-CC-:B------:R-:W-:Y:S01]  /*10560*/  FFMA.FTZ R170, R79, R28.reuse, -R50.reuse ;  /* 0x0000001c4faa7223 */ /* 0x180fe20000010832 */
[----:B--2---:R-:W-:Y:S01]  /*10570*/  FADD.FTZ R52, R24, R11 ;  /* 0x0000000b18347221 */ /* 0x004fe20000010000 */
[-CC-:B------:R-:W-:Y:S01]  /*10580*/  FFMA.FTZ R13, R13, R28.reuse, -R50.reuse ;  /* 0x0000001c0d0d7223 */ /* 0x180fe20000010832 */
[-C--:B------:R-:W-:Y:S01]  /*10590*/  FFMA.FTZ R154, R81, R28.reuse, -R50 ;  /* 0x0000001c519a7223 */ /* 0x080fe20000010832 */
[----:B------:R-:W2:Y:S01]  /*105a0*/  MUFU.EX2 R7, R7 ;  /* 0x0000000700077308 */ /* 0x000ea20000000800 */
[----:B-1----:R-:W-:Y:S01]  /*105b0*/  FADD.FTZ R5, R180, R3 ;  /* 0x00000003b4057221 */ /* 0x002fe20000010000 */
[----:B------:R-:W-:Y:S01]  /*105c0*/  FADD.FTZ R29, R173, R52 ;  /* 0x00000034ad1d7221 */ /* 0x000fe20000010000 */
[----:B------:R-:W-:Y:S01]  /*105d0*/  FFMA.FTZ R11, R71, R28, -R50 ;  /* 0x0000001c470b7223 */ /* 0x000fe20000010832 */
[----:B0-----:R-:W-:-:S04]  /*105e0*/  @P2 IMAD.HI.U32 R33, R190, R33, RZ ;  /* 0x00000021be212227 */ /* 0x001fc800078e00ff */
[-CC-:B------:R-:W-:Y:S01]  /*105f0*/  FFMA.FTZ R156, R83, R28.reuse, -R50.reuse ;  /* 0x0000001c539c7223 */ /* 0x180fe20000010832 */
[--C-:B------:R-:W-:Y:S01]  /*10600*/  FFMA.FTZ R158, R85, R28, -R50.reuse ;  /* 0x0000001c559e7223 */ /* 0x100fe20000010832 */
[----:B------:R-:W-:Y:S01]  /*10610*/  F2FP.F16.F32.PACK_AB R181, R6, R181 ;  /* 0x000000b506b5723e */ /* 0x000fe200000000ff */
[----:B------:R-:W0:Y:S01]  /*10620*/  MUFU.EX2 R176, R176 ;  /* 0x000000b000b07308 */ /* 0x000e220000000800 */
[----:B---3--:R-:W-:Y:S01]  /*10630*/  FADD.FTZ R30, R182, R5 ;  /* 0x00000005b61e7221 */ /* 0x008fe20000010000 */
[----:B------:R-:W-:Y:S01]  /*10640*/  @P2 SHF.R.U32.HI R35, RZ, R54, R33 ;  /* 0x00000036ff232219 */ /* 0x000fe20000011621 */
[-CC-:B------:R-:W-:Y:S01]  /*10650*/  FFMA.FTZ R87, R87, R28.reuse, -R50.reuse ;  /* 0x0000001c57577223 */ /* 0x180fe20000010832 */
[-CC-:B------:R-:W-:Y:S01]  /*10660*/  FFMA.FTZ R59, R59, R28.reuse, -R50.reuse ;  /* 0x0000001c3b3b7223 */ /* 0x180fe20000010832 */
[-C--:B------:R-:W-:Y:S01]  /*10670*/  FFMA.FTZ R93, R93, R28.reuse, -R50 ;  /* 0x0000001c5d5d7223 */ /* 0x080fe20000010832 */
[----:B------:R-:W-:Y:S01]  /*10680*/  IADD3 R39, R35, R193, -R192 ;  /* 0x000000c123277210 */ /* 0x000fe20007ffe8c0 */
[-C--:B------:R-:W-:Y:S01]  /*10690*/  FFMA.FTZ R57, R57, R28.reuse, -R50 ;  /* 0x0000001c39397223 */ /* 0x080fe20000010832 */
[----:B------:R-:W1:Y:S01]  /*106a0*/  MUFU.EX2 R175, R175 ;  /* 0x000000af00af7308 */ /* 0x000e620000000800 */
[----:B--2---:R-:W-:Y:S01]  /*106b0*/  FADD.FTZ R5, R7, R30 ;  /* 0x0000001e07057221 */ /* 0x004fe20000010000 */
[----:B------:R-:W-:Y:S01]  /*106c0*/  FADD.FTZ R30, R14, R29 ;  /* 0x0000001d0e1e7221 */ /* 0x000fe20000010000 */
[-CC-:B------:R-:W-:Y:S01]  /*106d0*/  FFMA.FTZ R95, R95, R28.reuse, -R50.reuse ;  /* 0x0000001c5f5f7223 */ /* 0x180fe20000010832 */
[-CC-:B------:R-:W-:Y:S01]  /*106e0*/  FFMA.FTZ R55, R55, R28.reuse, -R50.reuse ;  /* 0x0000001c37377223 */ /* 0x180fe20000010832 */
[----:B------:R-:W-:Y:S01]  /*106f0*/  FFMA.FTZ R97, R97, R28, -R50 ;  /* 0x0000001c61617223 */ /* 0x000fe20000010832 */
[----:B------:R-:W-:-:S02]  /*10700*/  F2FP.F16.F32.PACK_AB R180, R3, R180 ;  /* 0x000000b403b4723e */ /* 0x000fc400000000ff */
[----:B------:R-:W-:Y:S01]  /*10710*/  CS2R R90, SRZ ;  /* 0x00000000005a7805 */ /* 0x000fe2000001ff00 */
[----:B------:R-:W2:Y:S01]  /*10720*/  MUFU.EX2 R27, R27 ;  /* 0x0000001b001b7308 */ /* 0x000ea20000000800 */
[----:B0-----:R-:W-:Y:S01]  /*10730*/  FADD.FTZ R0, R176, R5 ;  /* 0x00000005b0007221 */ /* 0x001fe20000010000 */
[----:B------:R-:W-:Y:S02]  /*10740*/  SHF.R.S32.HI R52, RZ, 0x1f, R39 ;  /* 0x0000001fff347819 */ /* 0x000fe40000011427 */
[----:B------:R-:W-:Y:S01]  /*10750*/  F2FP.F16.F32.PACK_AB R177, R12, R177 ;  /* 0x000000b10cb1723e */ /* 0x000fe200000000ff */
[----:B------:R-:W-:Y:S01]  /*10760*/  VIADD R12, R88, 0xfffffffe ;  /* 0xfffffffe580c7836 */ /* 0x000fe20000000000 */
[----:B------:R-:W-:Y:S02]  /*10770*/  F2FP.F16.F32.PACK_AB R183, R10, R183 ;  /* 0x000000b70ab7723e */ /* 0x000fe400000000ff */
[----:B------:R-:W-:Y:S01]  /*10780*/  CS2R R88, SRZ ;  /* 0x0000000000587805 */ /* 0x000fe2000001ff00 */
[----:B------:R-:W0:Y:S01]  /*10790*/  MUFU.EX2 R20, R20 ;  /* 0x0000001400147308 */ /* 0x000e220000000800 */
[----:B-1----:R-:W-:Y:S01]  /*107a0*/  FADD.FTZ R29, R175, R30 ;  /* 0x0000001eaf1d7221 */ /* 0x002fe20000010000 */
[----:B------:R-:W-:-:S02]  /*107b0*/  F2FP.F16.F32.PACK_AB R179, R24, R179 ;  /* 0x000000b318b3723e */ /* 0x000fc400000000ff */
[----:B------:R-:W-:Y:S02]  /*107c0*/  F2FP.F16.F32.PACK_AB R173, R14, R173 ;  /* 0x000000ad0ead723e */ /* 0x000fe400000000ff */
[----:B------:R-:W-:Y:S02]  /*107d0*/  F2FP.F16.F32.PACK_AB R182, R7, R182 ;  /* 0x000000b607b6723e */ /* 0x000fe400000000ff */
[----:B------:R-:W1:Y:S01]  /*107e0*/  MUFU.EX2 R178, R178 ;  /* 0x000000b200b27308 */ /* 0x000e620000000800 */
[C---:B--2---:R-:W-:Y:S01]  /*107f0*/  FADD.FTZ R5, R27.reuse, R0 ;  /* 0x000000001b057221 */ /* 0x044fe20000010000 */
[----:B------:R-:W-:-:S06]  /*10800*/  F2FP.F16.F32.PACK_AB R176, R27, R176 ;  /* 0x000000b01bb0723e */ /* 0x000fcc00000000ff */
[----:B------:R-:W2:Y:S01]  /*10810*/  MUFU.EX2 R169, R169 ;  /* 0x000000a900a97308 */ /* 0x000ea20000000800 */
[C---:B0-----:R-:W-:Y:S01]  /*10820*/  FADD.FTZ R30, R20.reuse, R29 ;  /* 0x0000001d141e7221 */ /* 0x041fe20000010000 */
[----:B------:R-:W-:Y:S01]  /*10830*/  FFMA.FTZ R29, R67, R28, -R50 ;  /* 0x0000001c431d7223 */ /* 0x000fe20000010832 */
[----:B------:R-:W-:-:S05]  /*10840*/  F2FP.F16.F32.PACK_AB R175, R20, R175 ;  /* 0x000000af14af723e */ /* 0x000fca00000000ff */
        /* <DEDUP_REMOVED lines=9> */
[-CC-:B------:R-:W-:Y:S01]  /*108e0*/  FFMA.FTZ R33, R63, R28.reuse, -R50.reuse ;  /* 0x0000001c3f217223 */ /* 0x180fe20000010832 */
[----:B------:R-:W-:Y:S01]  /*108f0*/  FFMA.FTZ R50, R53, R28, -R50 ;  /* 0x0000001c35327223 */ /* 0x000fe20000010832 */
[----:B------:R-:W-:-:S04]  /*10900*/  F2FP.F16.F32.PACK_AB R169, R32, R169 ;  /* 0x000000a920a9723e */ /* 0x000fc800000000ff */
        /* <DEDUP_REMOVED lines=31> */
[----:B--2---:R-:W-:Y:S01]  /*10b00*/  FADD.FTZ R0, R170, R5 ;  /* 0x00000005aa007221 */ /* 0x004fe20000010000 */
[----:B------:R-:W-:-:S06]  /*10b10*/  LEA.HI R5, R52, R39, RZ, 0x7 ;  /* 0x0000002734057211 */ /* 0x000fcc00078f38ff */
        /* <DEDUP_REMOVED lines=42> */
[----:B------:R-:W-:-:S03]  /*10dc0*/  F2FP.F16.F32.PACK_AB R165, R48, R165 ;  /* 0x000000a530a5723e */ /* 0x000fc600000000ff */
[----:B------:R-:W-:-:S03]  /*10dd0*/  FADD.FTZ R6, R48, R35 ;  /* 0x0000002330067221 */ /* 0x000fc60000010000 */
        /* <DEDUP_REMOVED lines=14> */
[----:B------:R-:W-:Y:S02]  /*10ec0*/  F2FP.F16.F32.PACK_AB R162, R162, R93 ;  /* 0x0000005da2a2723e */ /* 0x000fe400000000ff */
[----:B------:R-:W-:-:S04]  /*10ed0*/  CS2R R92, SRZ ;  /* 0x00000000005c7805 */ /* 0x000fc8000001ff00 */
[----:B------:R-:W1:Y:S01]  /*10ee0*/  MUFU.EX2 R97, R97 ;  /* 0x0000006100617308 */ /* 0x000e620000000800 */
[----:B--2---:R-:W-:-:S07]  /*10ef0*/  FADD.FTZ R3, R95, R6 ;  /* 0x000000065f037221 */ /* 0x004fce0000010000 */
[----:B------:R-:W2:Y:S01]  /*10f00*/  MUFU.EX2 R50, R50 ;  /* 0x0000003200327308 */ /* 0x000ea20000000800 */
[C---:B0-----:R-:W-:Y:S01]  /*10f10*/  FADD.FTZ R6, R164.reuse, R3 ;  /* 0x00000003a4067221 */ /* 0x041fe20000010000 */
[----:B------:R-:W-:Y:S02]  /*10f20*/  F2FP.F16.F32.PACK_AB R164, R164, R95 ;  /* 0x0000005fa4a4723e */ /* 0x000fe400000000ff */
[----:B------:R-:W-:-:S04]  /*10f30*/  CS2R R94, SRZ ;  /* 0x00000000005e7805 */ /* 0x000fc8000001ff00 */
[----:B------:R-:W0:Y:S01]  /*10f40*/  MUFU.EX2 R26, R26 ;  /* 0x0000001a001a7308 */ /* 0x000e220000000800 */
[----:B-1----:R-:W-:Y:S01]  /*10f50*/  FADD.FTZ R3, R97, R6 ;  /* 0x0000000661037221 */ /* 0x002fe20000010000 */
[----:B------:R-:W-:-:S04]  /*10f60*/  SHF.R.S32.HI R6, RZ, 0x7, R5 ;  /* 0x00000007ff067819 */ /* 0x000fc80000011405 */
[----:B------:R-:W-:Y:S02]  /*10f70*/  VIMNMX R5, R191, R6, !PT ;  /* 0x00000006bf057248 */ /* 0x000fe40007fe0100 */
[C---:B--2---:R-:W-:Y:S01]  /*10f80*/  F2FP.F16.F32.PACK_AB R166, R50.reuse, R97 ;  /* 0x0000006132a6723e */ /* 0x044fe200000000ff */
[----:B------:R-:W-:Y:S01]  /*10f90*/  FADD.FTZ R3, R50, R3 ;  /* 0x0000000332037221 */ /* 0x000fe20000010000 */
[----:B------:R-:W-:Y:S02]  /*10fa0*/  ISETP.GE.AND P3, PT, R12, R5, PT ;  /* 0x000000050c00720c */ /* 0x000fe40003f66270 */
[----:B------:R-:W-:Y:S01]  /*10fb0*/  CS2R R96, SRZ ;  /* 0x0000000000607805 */ /* 0x000fe2000001ff00 */
[C---:B0-----:R-:W-:Y:S01]  /*10fc0*/  FADD.FTZ R0, R26.reuse, R37 ;  /* 0x000000251a007221 */ /* 0x041fe20000010000 */
[----:B------:R-:W-:-:S09]  /*10fd0*/  F2FP.F16.F32.PACK_AB R167, R26, R167 ;  /* 0x000000a71aa7723e */ /* 0x000fd200000000ff */
[----:B------:R-:W-:Y:S05]  /*10fe0*/  @!P3 BRA `(.L_x_8959) ;  /* 0x0000003000c4b947 */ /* 0x000fea0003800000 */
[----:B------:R-:W-:Y:S01]  /*10ff0*/  IMAD.MOV.U32 R10, RZ, RZ, R8 ;  /* 0x000000ffff0a7224 */ /* 0x000fe200078e0008 */
[----:B------:R-:W-:Y:S01]  /*11000*/  MOV R13, R184 ;  /* 0x000000b8000d7202 */ /* 0x000fe20000000f00 */
[----:B------:R-:W-:Y:S02]  /*11010*/  IMAD.MOV.U32 R11, RZ, RZ, R47 ;  /* 0x000000ffff0b7224 */ /* 0x000fe400078e002f */
[----:B------:R-:W-:Y:S02]  /*11020*/  IMAD.MOV.U32 R6, RZ, RZ, R186 ;  /* 0x000000ffff067224 */ /* 0x000fe400078e00ba */
[----:B------:R-:W-:-:S07]  /*11030*/  IMAD.MOV.U32 R151, RZ, RZ, RZ ;  /* 0x000000ffff977224 */ /* 0x000fce00078e00ff */
.L_x_8969:
[----:B------:R-:W-:Y:S01]  /*11040*/  ISETP.NE.AND P3, PT, R189, RZ, PT ;  /* 0x000000ffbd00720c */ /* 0x000fe20003f65270 */
[----:B------:R-:W-:Y:S01]  /*11050*/  VIADD R184, R13, 0x1 ;  /* 0x000000010db87836 */ /* 0x000fe20000000000 */
[----:B------:R-:W-:Y:S05]  /*11060*/  YIELD ;  /* 0x0000000000007946 */ /* 0x000fea0003800000 */
[----:B------:R-:W-:-:S04]  /*11070*/  ISETP.NE.AND P4, PT, R184, 0x2, PT ;  /* 0x00000002b800780c */ /* 0x000fc80003f85270 */
[----:B------:R-:W-:Y:S02]  /*11080*/  SEL R7, RZ, 0x1, P4 ;  /* 0x00000001ff077807 */ /* 0x000fe40002000000 */
[----:B------:R-:W-:Y:S02]  /*11090*/  SEL R184, R184, RZ, P4 ;  /* 0x000000ffb8b87207 */ /* 0x000fe40002000000 */
[----:B------:R-:W-:Y:S01]  /*110a0*/  LOP3.LUT R186, R6, R7, RZ, 0x3c, !PT ;  /* 0x0000000706ba7212 */ /* 0x000fe200078e3cff */
[----:B------:R-:W-:Y:S06]  /*110b0*/  @P3 BRA `(.L_x_8960) ;  /* 0x0000000000303947 */ /* 0x000fec0003800000 */
[----:B------:R-:W-:Y:S05]  /*110c0*/  @!P0 BRA `(.L_x_8961) ;  /* 0x0000000000048947 */ /* 0x000fea0003800000 */
[----:B------:R-:W-:Y:S01]  /*110d0*/  BPT.TRAP 0x1 ;  /* 0x000000040000795c */ /* 0x000fe20000300000 */
.L_x_8961:
[----:B------:R-:W-:Y:S01]  /*110e0*/  IMAD R7, R184, 0x8, R2 ;  /* 0x00000008b8077824 */ /* 0x000fe200078e0202 */
[----:B------:R-:W-:-:S04]  /*110f0*/  SHF.L.U32 R8, R186, 0x1f, RZ ;  /* 0x0000001fba087819 */ /* 0x000fc800000006ff */
[----:B------:R0:W1:Y:S01]  /*11100*/  SYNCS.PHASECHK.TRANS64.TRYWAIT P4, [R7+URZ+0x28830], R8 ;  /* 0x02883008070075a7 */ /* 0x000062000808017f */
[----:B------:R-:W-:Y:S05]  /*11110*/  @!P0 BRA `(.L_x_8962) ;  /* 0x0000000000048947 */ /* 0x000fea0003800000 */
[----:B------:R-:W-:Y:S01]  /*11120*/  BPT.TRAP 0x1 ;  /* 0x000000040000795c */ /* 0x000fe20000300000 */
.L_x_8962:
[----:B------:R-:W-:Y:S04]  /*11130*/  BSSY B0, `(.L_x_8960) ;  /* 0x0000004000007945 */ /* 0x000fe80003800000 */
[----:B-1----:R-:W-:Y:S05]  /*11140*/  @P4 BRA `(.L_x_8963) ;  /* 0x0000000000084947 */ /* 0x002fea0003800000 */
[----:B------:R-:W1:Y:S02]  /*11150*/  SYNCS.PHASECHK.TRANS64.TRYWAIT P4, [R7+URZ+0x28830], R8 ;  /* 0x02883008070075a7 */ /* 0x000e64000808017f */
[----:B-1----:R-:W-:Y:S05]  /*11160*/  @!P4 BRA `(.L_x_8964) ;  /* 0x000001300004c947 */ /* 0x002fea0003800000 */
.L_x_8963:
[----:B------:R-:W-:Y:S05]  /*11170*/  BSYNC B0 ;  /* 0x0000000000007941 */ /* 0x000fea0003800000 */
.L_x_8960:
[----:B01----:R-:W0:Y:S01]  /*11180*/  S2R R7, SR_TID.X ;  /* 0x0000000000077919 */ /* 0x003e220000002100 */
[----:B------:R-:W-:Y:S05]  /*11190*/  WARPSYNC.ALL ;  /* 0x0000000000007948 */ /* 0x000fea0003800000 */
[----:B------:R-:W-:Y:S01]  /*111a0*/  IMAD R8, R184, 0x800, R4 ;  /* 0x00000800b8087824 */ /* 0x000fe200078e0204 */
[----:B------:R-:W-:Y:S01]  /*111b0*/  MOV R21, 0x40000040 ;  /* 0x4000004000157802 */ /* 0x000fe20000000f00 */
        /* <DEDUP_REMOVED lines=8> */
[----:B------:R-:W-:Y:S01]  /*11240*/  IADD3 R24, R8, 0x404, RZ ;  /* 0x0000040408187810 */ /* 0x000fe20007ffe0ff */
[----:B------:R-:W-:Y:S01]  /*11250*/  IMAD.MOV.U32 R15, RZ, RZ, 0x40000040 ;  /* 0x40000040ff0f7424 */ /* 0x000fe200078e00ff */
[----:B------:R-:W-:-:S02]  /*11260*/  R2UR UR7, R25 ;  /* 0x00000000190772ca */ /* 0x000fc400000e0000 */
[----:B------:R-:W-:Y:S02]  /*11270*/  R2UR UR30, R24 ;  /* 0x00000000181e72ca */ /* 0x000fe400000e0000 */
[----:B------:R-:W-:Y:S02]  /*11280*/  R2UR UR31, R25 ;  /* 0x00000000191f72ca */ /* 0x000fe400000e0000 */
[----:B------:R-:W-:Y:S01]  /*11290*/  R2UR UR10, R20 ;  /* 0x00000000140a72ca */ /* 0x000fe200000e0000 */
[----:B------:R-:W-:Y:S01]  /*112a0*/  VIADD R20, R8, 0x400 ;  /* 0x0000040008147836 */ /* 0x000fe20000000000 */
[----:B------:R-:W-:Y:S02]  /*112b0*/  R2UR UR11, R21 ;  /* 0x00000000150b72ca */ /* 0x000fe400000e0000 */
[----:B------:R-:W-:Y:S01]  /*112c0*/  R2UR UR18, R14 ;  /* 0x000000000e1272ca */ /* 0x000fe200000e0000 */
[C---:B------:R-:W-:Y:S01]  /*112d0*/  VIADD R14, R8.reuse, 0x402 ;  /* 0x00000402080e7836 */ /* 0x040fe20000000000 */
[----:B------:R-:W-:Y:S01]  /*112e0*/  R2UR UR19, R15 ;  /* 0x000000000f1372ca */ /* 0x000fe200000e0000 */
[----:B------:R-:W-:Y:S01]  /*112f0*/  VIADD R8, R8, 0x406 ;  /* 0x0000040608087836 */ /* 0x000fe20000000000 */
[----:B0-----:R-:W-:-:S02]  /*11300*/  SHF.R.U32.HI R7, RZ, 0x7, R7 ;  /* 0x00000007ff077819 */ /* 0x001fc40000011607 */
[----:B------:R-:W-:Y:S02]  /*11310*/  R2UR UR22, R20 ;  /* 0x00000000141672ca */ /* 0x000fe400000e0000 */
[----:B------:R-:W-:Y:S02]  /*11320*/  IADD3 R7, R7, 0x8, RZ ;  /* 0x0000000807077810 */ /* 0x000fe40007ffe0ff */
[----:B------:R-:W-:Y:S02]  /*11330*/  R2UR UR23, R21 ;  /* 0x00000000151772ca */ /* 0x000fe400000e0000 */
[----:B------:R-:W-:Y:S01]  /*11340*/  R2UR UR26, R14 ;  /* 0x000000000e1a72ca */ /* 0x000fe200000e0000 */
[----:B------:R0:W-:Y:S01]  /*11350*/  BAR.SYNC.DEFER_BLOCKING R7, 0x100 ;  /* 0x000400070000751d */ /* 0x0001e20000010000 */
[----:B------:R-:W-:Y:S02]  /*11360*/  R2UR UR27, R15 ;  /* 0x000000000f1b72ca */ /* 0x000fe400000e0000 */
[----:B------:R-:W-:-:S02]  /*11370*/  R2UR UR34, R8 ;  /* 0x00000000082272ca */ /* 0x000fc400000e0000 */
        /* <DEDUP_REMOVED lines=28> */
.L_x_8966:
[----:B------:R-:W-:Y:S01]  /*11540*/  SHF.L.U32 R6, R6, 0x1f, RZ ;  /* 0x0000001f06067819 */ /* 0x000fe200000006ff */
[----:B------:R-:W-:-:S04]  /*11550*/  IMAD R7, R13, 0x8, R2 ;  /* 0x000000080d077824 */ /* 0x000fc800078e0202 */
[----:B------:R0:W1:Y:S01]  /*11560*/  SYNCS.PHASECHK.TRANS64.TRYWAIT P3, [R7+URZ+0x28850], R6 ;  /* 0x02885006070075a7 */ /* 0x000062000806017f */
[----:B------:R-:W-:Y:S05]  /*11570*/  @!P0 BRA `(.L_x_8967) ;  /* 0x0000000000048947 */ /* 0x000fea0003800000 */
[----:B------:R-:W-:Y:S01]  /*11580*/  BPT.TRAP 0x1 ;  /* 0x000000040000795c */ /* 0x000fe20000300000 */
.L_x_8967:
[----:B-1----:R-:W-:Y:S05]  /*11590*/  @P3 BRA `(.L_x_8965) ;  /* 0x0000000000083947 */ /* 0x002fea0003800000 */
[----:B------:R-:W1:Y:S02]  /*115a0*/  SYNCS.PHASECHK.TRANS64.TRYWAIT P3, [R7+URZ+0x28850], R6 ;  /* 0x02885006070075a7 */ /* 0x000e64000806017f */
[----:B-1----:R-:W-:Y:S05]  /*115b0*/  @!P3 BRA `(.L_x_8968) ;  /* 0x0000012c0004b947 */ /* 0x002fea0003800000 */
.L_x_8965:
[----:B01----:R-:W-:Y:S01]  /*115c0*/  VIADD R6, R2, 0x400 ;  /* 0x0000040002067836 */ /* 0x003fe20000000000 */
[----:B------:R-:W-:Y:S01]  /*115d0*/  MOV R7, 0x40000040 ;  /* 0x4000004000077802 */ /* 0x000fe20000000f00 */
[----:B------:R-:W-:Y:S05]  /*115e0*/  WARPSYNC.ALL ;  /* 0x0000000000007948 */ /* 0x000fea0003800000 */
[----:B------:R-:W-:Y:S01]  /*115f0*/  SHF.R.U32.HI R6, RZ, 0x4, R6 ;  /* 0x00000004ff067819 */ /* 0x000fe20000011606 */
[----:B------:R-:W-:Y:S01]  /*11600*/  WARPGROUP.ARRIVE ;  /* 0x00000000000079c5 */ /* 0x000fe20000000000 */
        /* <DEDUP_REMOVED lines=10> */
[----:B------:R-:W-:-:S02]  /*116b0*/  IMAD.IADD R60, R204, 0x1, R190 ;  /* 0x00000001cc3c7824 */ /* 0x000fc400078e02be */
[----:B------:R-:W-:Y:S01]  /*116c0*/  FMUL.FTZ R21, R30, UR49 ;  /* 0x000000311e157c20 */ /* 0x000fe20008410000 */
[----:B------:R-:W-:Y:S02]  /*116d0*/  IMAD R6, R13, 0x800, R6 ;  /* 0x000008000d067824 */ /* 0x000fe400078e0206 */
        /* <DEDUP_REMOVED lines=19> */
[----:B------:R-:W-:Y:S01]  /*11810*/  VIADD R8, R6, 0x100 ;  /* 0x0000010006087836 */ /* 0x000fe20000000000 */
[----:B------:R-:W-:Y:S01]  /*11820*/  R2UR UR7, R9 ;  /* 0x00000000090772ca */ /* 0x000fe200000e0000 */
[----:B------:R-:W-:Y:S01]  /*11830*/  IMAD.MOV.U32 R9, RZ, RZ, 0x40000040 ;  /* 0x40000040ff097424 */ /* 0x000fe200078e00ff */
        /* <DEDUP_REMOVED lines=61> */
[----:B------:R-:W5:Y:S08]  /*11c10*/  MUFU.TANH R53, R53 ;  /* 0x0000003500357308 */ /* 0x000f700000002400 */
[----:B------:R-:W5:Y:S08]  /*11c20*/  MUFU.TANH R56, R56 ;  /* 0x0000003800387308 */ /* 0x000f700000002400 */
[----:B------:R-:W5:Y:S08]  /*11c30*/  MUFU.TANH R57, R57 ;  /* 0x0000003900397308 */ /* 0x000f700000002400 */
        /* <DEDUP_REMOVED lines=40> */
[----:B------:R-:W-:Y:S02]  /*11ec0*/  R2UR UR7, R9 ;  /* 0x00000000090772ca */ /* 0x000fe400000e0000 */
[----:B------:R-:W0:Y:S01]  /*11ed0*/  @P2 LDC R9, c[0x0][0x44c] ;  /* 0x00011300ff092b82 */ /* 0x000e220000000800 */
[----:B------:R-:W-:-:S07]  /*11ee0*/  R2UR UR6, R8 ;  /* 0x00000000080672ca */ /* 0x000fce00000e0000 */
[----:B------:R-:W1:Y:S01]  /*11ef0*/  @P2 LDC R8, c[0x0][0x450] ;  /* 0x00011400ff082b82 */ /* 0x000e620000000800 */
[----:B0-----:R-:W-:-:S05]  /*11f00*/  @P2 IMAD.HI.U32 R9, R60, R9, RZ ;  /* 0x000000093c092227 */ /* 0x001fca00078e00ff */
[----:B-1----:R-:W-:Y:S01]  /*11f10*/  @P2 SHF.R.U32.HI R60, RZ, R8, R9 ;  /* 0x00000008ff3c2219 */ /* 0x002fe20000011609 */
[----:B------:R-:W-:Y:S01]  /*11f20*/  IMAD.MOV.U32 R9, RZ, RZ, 0x40000040 ;  /* 0x40000040ff097424 */ /* 0x000fe200078e00ff */
[----:B------:R-:W-:-:S03]  /*11f30*/  IADD3 R8, R6, 0x280, RZ ;  /* 0x0000028006087810 */ /* 0x000fc60007ffe0ff */
[----:B------:R-:W0:Y:S01]  /*11f40*/  SHFL.IDX PT, R69, R60, RZ, 0x1c1f ;  /* 0x001c1fff3c457589 */ /* 0x000e2200000e0000 */
[----:B------:R-:W-:Y:S02]  /*11f50*/  WARPGROUP.DEPBAR.LE gsb0, 0x0 ;  /* 0x00008000000079c5 */ /* 0x000fe40000010000 */
[----:B------:R-:W-:-:S06]  /*11f60*/  WARPGROUP.ARRIVE ;  /* 0x00000000000079c5 */ /* 0x000fcc0000000000 */
[----:B------:R-:W-:Y:S01]  /*11f70*/  HGMMA.64x128x16.F32 R88, R152, gdesc[UR4].tnspB, R88, gsb0 ;  /* 0x41e0000498587df0 */ /* 0x000fe20008000858 */
[----:B------:R-:W-:Y:S01]  /*11f80*/  R2UR UR7, R9 ;  /* 0x00000000090772ca */ /* 0x000fe200000e0000 */
[----:B------:R-:W-:Y:S01]  /*11f90*/  IMAD.MOV.U32 R9, RZ, RZ, -0x80 ;  /* 0xffffff80ff097424 */ /* 0x000fe200078e00ff */
[----:B------:R-:W-:Y:S01]  /*11fa0*/  R2UR UR6, R8 ;  /* 0x00000000080672ca */ /* 0x000fe200000e0000 */
[----:B------:R-:W-:Y:S01]  /*11fb0*/  FMUL.FTZ R8, R72, UR49 ;  /* 0x0000003148087c20 */ /* 0x000fe20008410000 */
[----:B------:R-:W-:Y:S01]  /*11fc0*/  FMUL.FTZ R72, R39, UR49 ;  /* 0x0000003127487c20 */ /* 0x000fe20008410000 */
[----:B------:R-:W-:Y:S01]  /*11fd0*/  IMAD R9, R12, R9, 0x1 ;  /* 0x000000010c097424 */ /* 0x000fe200078e0209 */
[----:B------:R-:W-:Y:S04]  /*11fe0*/  MUFU.TANH R39, R80 ;  /* 0x0000005000277308 */ /* 0x000fe80000002400 */
[----:B------:R-:W-:-:S04]  /*11ff0*/  IADD3 R9, R193, R9, -R197 ;  /* 0x00000009c1097210 */ /* 0x000fc80007ffe8c5 */
[----:B------:R-:W1:Y:S01]  /*12000*/  MUFU.TANH R8, R8 ;  /* 0x0000000800087308 */ /* 0x000e620000002400 */
[----:B------:R-:W-:-:S04]  /*12010*/  IMAD.IADD R9, R9, 0x1, -R192 ;  /* 0x0000000109097824 */ /* 0x000fc800078e0ac0 */
[----:B0-----:R-:W-:-:S03]  /*12020*/  IMAD.IADD R69, R9, 0x1, R69 ;  /* 0x0000000109457824 */ /* 0x001fc600078e0245 */
[----:B------:R-:W-:Y:S02]  /*12030*/  MUFU.TANH R72, R72 ;  /* 0x0000004800487308 */ /* 0x000fe40000002400 */
[C---:B------:R-:W-:Y:S02]  /*12040*/  ISETP.GT.AND P5, PT, R69.reuse, 0x8, PT ;  /* 0x000000084500780c */ /* 0x040fe40003fa4270 */
[C---:B------:R-:W-:Y:S02]  /*12050*/  ISETP.GT.AND P4, PT, R69.reuse, RZ, PT ;  /* 0x000000ff4500720c */ /* 0x040fe40003f84270 */
[----:B------:R-:W-:Y:S02]  /*12060*/  FSEL R24, R24, -INF , P5 ;  /* 0xff80000018187808 */ /* 0x000fe40002800000 */
[C---:B------:R-:W-:Y:S02]  /*12070*/  ISETP.GT.AND P5, PT, R69.reuse, 0x11, PT ;  /* 0x000000114500780c */ /* 0x040fe40003fa4270 */
[----:B------:R-:W-:-:S02]  /*12080*/  ISETP.GT.AND P3, PT, R69, 0x1, PT ;  /* 0x000000014500780c */ /* 0x000fc40003f64270 */
[----:B------:R-:W-:Y:S02]  /*12090*/  FSEL R14, R14, -INF , P4 ;  /* 0xff8000000e0e7808 */ /* 0x000fe40002000000 */
[----:B--2---:R-:W-:Y:S02]  /*120a0*/  FSEL R73, R28, -INF , P5 ;  /* 0xff8000001c497808 */ /* 0x004fe40002800000 */
[----:B------:R-:W-:Y:S02]  /*120b0*/  FSEL R20, R20, -INF , P3 ;  /* 0xff80000014147808 */ /* 0x000fe40001800000 */
[----:B------:R-:W-:Y:S02]  /*120c0*/  FMNMX.FTZ R28, R14, R11, !PT ;  /* 0x0000000b0e1c7209 */ /* 0x000fe40007810000 */
[----:B------:R-:W-:Y:S02]  /*120d0*/  ISETP.GT.AND P4, PT, R69, 0x9, PT ;  /* 0x000000094500780c */ /* 0x000fe40003f84270 */
[----:B------:R-:W-:-:S02]  /*120e0*/  FMNMX.FTZ R28, R20, R28, !PT ;  /* 0x0000001c141c7209 */ /* 0x000fc40007810000 */
[----:B------:R-:W-:Y:S02]  /*120f0*/  ISETP.GT.AND P3, PT, R69, 0x10, PT ;  /* 0x000000104500780c */ /* 0x000fe40003f64270 */
[----:B---3--:R-:W-:Y:S02]  /*12100*/  FSEL R25, R25, -INF , P4 ;  /* 0xff80000019197808 */ /* 0x008fe40002000000 */
[----:B------:R-:W-:Y:S02]  /*12110*/  FMNMX.FTZ R28, R24, R28, !PT ;  /* 0x0000001c181c7209 */ /* 0x000fe40007810000 */
[----:B----4-:R-:W-:Y:S02]  /*12120*/  FSEL R27, R27, -INF , P3 ;  /* 0xff8000001b1b7808 */ /* 0x010fe40001800000 */
[----:B------:R-:W-:Y:S02]  /*12130*/  FMNMX.FTZ R28, R25, R28, !PT ;  /* 0x0000001c191c7209 */ /* 0x000fe40007810000 */
[----:B------:R-:W-:-:S02]  /*12140*/  ISETP.GT.AND P4, PT, R69, 0x18, PT ;  /* 0x000000184500780c */ /* 0x000fc40003f84270 */
[----:B------:R-:W-:Y:S02]  /*12150*/  FMNMX.FTZ R28, R27, R28, !PT ;  /* 0x0000001c1b1c7209 */ /* 0x000fe40007810000 */
[----:B------:R-:W-:Y:S02]  /*12160*/  ISETP.GT.AND P3, PT, R69, 0x19, PT ;  /* 0x000000194500780c */ /* 0x000fe40003f64270 */
[----:B-----5:R-:W-:Y:S02]  /*12170*/  FSEL R31, R31, -INF , P4 ;  /* 0xff8000001f1f7808 */ /* 0x020fe40002000000 */
        /* <DEDUP_REMOVED lines=38> */
[----:B------:R-:W-:Y:S01]  /*123e0*/  ISETP.GT.AND P5, PT, R69, 0x50, PT ;  /* 0x000000504500780c */ /* 0x000fe20003fa4270 */
[----:B------:R-:W-:-:S02]  /*123f0*/  WARPGROUP.DEPBAR.LE gsb0, 0x0 ;  /* 0x00008000000079c5 */ /* 0x000fc40000010000 */
[C---:B------:R-:W-:Y:S01]  /*12400*/  ISETP.GT.AND P4, PT, R69.reuse, 0x51, PT ;  /* 0x000000514500780c */ /* 0x040fe20003f84270 */
[----:B------:R-:W-:Y:S01]  /*12410*/  WARPGROUP.ARRIVE ;  /* 0x00000000000079c5 */ /* 0x000fe20000000000 */
[----:B------:R-:W-:-:S05]  /*12420*/  ISETP.GT.AND P3, PT, R69, 0x58, PT ;  /* 0x000000584500780c */ /* 0x000fca0003f64270 */
[----:B------:R-:W0:Y:S01]  /*12430*/  S2R R155, SR_TID.X ;  /* 0x00000000009b7919 */ /* 0x000e220000002100 */
[----:B------:R-:W-:Y:S02]  /*12440*/  FMNMX.FTZ R28, R49, R28, !PT ;  /* 0x0000001c311c7209 */ /* 0x000fe40007810000 */
[----:B------:R-:W-:Y:S01]  /*12450*/  FSEL R53, R53, -INF , P5 ;  /* 0xff80000035357808 */ /* 0x000fe20002800000 */
[----:B------:R-:W-:Y:S01]  /*12460*/  HGMMA.64x128x16.F32 R88, R156, gdesc[UR4].tnspB, R88, gsb0 ;  /* 0x41e000049c587df0 */ /* 0x000fe20008000858 */
[----:B------:R-:W-:Y:S02]  /*12470*/  FSEL R56, R56, -INF , P4 ;  /* 0xff80000038387808 */ /* 0x000fe40002000000 */
[----:B------:R-:W-:Y:S02]  /*12480*/  FSEL R57, R57, -INF , P3 ;  /* 0xff80000039397808 */ /* 0x000fe40001800000 */
[C---:B------:R-:W-:Y:S02]  /*12490*/  ISETP.GT.AND P5, PT, R69.reuse, 0x59, PT ;  /* 0x000000594500780c */ /* 0x040fe40003fa4270 */
[----:B------:R-:W-:-:S02]  /*124a0*/  ISETP.GT.AND P4, PT, R69, 0x60, PT ;  /* 0x000000604500780c */ /* 0x000fc40003f84270 */
[----:B------:R-:W-:Y:S02]  /*124b0*/  ISETP.GT.AND P3, PT, R69, 0x61, PT ;  /* 0x000000614500780c */ /* 0x000fe40003f64270 */
[----:B------:R-:W-:Y:S02]  /*124c0*/  FMNMX.FTZ R28, R52, R28, !PT ;  /* 0x0000001c341c7209 */ /* 0x000fe40007810000 */
[----:B------:R-:W-:Y:S02]  /*124d0*/  FSEL R61, R61, -INF , P5 ;  /* 0xff8000003d3d7808 */ /* 0x000fe40002800000 */
[----:B-1----:R-:W-:Y:S02]  /*124e0*/  FSEL R8, R8, -INF , P4 ;  /* 0xff80000008087808 */ /* 0x002fe40002000000 */
[----:B------:R-:W-:Y:S02]  /*124f0*/  FSEL R64, R64, -INF , P3 ;  /* 0xff80000040407808 */ /* 0x000fe40001800000 */
[----:B------:R-:W-:-:S02]  /*12500*/  FMNMX.FTZ R28, R53, R28, !PT ;  /* 0x0000001c351c7209 */ /* 0x000fc40007810000 */
[C---:B------:R-:W-:Y:S02]  /*12510*/  ISETP.GT.AND P5, PT, R69.reuse, 0x68, PT ;  /* 0x000000684500780c */ /* 0x040fe40003fa4270 */
[C---:B------:R-:W-:Y:S02]  /*12520*/  ISETP.GT.AND P4, PT, R69.reuse, 0x69, PT ;  /* 0x000000694500780c */ /* 0x040fe40003f84270 */
[----:B------:R-:W-:Y:S02]  /*12530*/  ISETP.GT.AND P3, PT, R69, 0x70, PT ;  /* 0x000000704500780c */ /* 0x000fe40003f64270 */
[----:B------:R-:W-:Y:S02]  /*12540*/  FMNMX.FTZ R28, R56, R28, !PT ;  /* 0x0000001c381c7209 */ /* 0x000fe40007810000 */
[----:B------:R-:W-:Y:S02]  /*12550*/  FSEL R65, R65, -INF , P5 ;  /* 0xff80000041417808 */ /* 0x000fe40002800000 */
[----:B------:R-:W-:-:S02]  /*12560*/  FSEL R68, R68, -INF , P4 ;  /* 0xff80000044447808 */ /* 0x000fc40002000000 */
[----:B------:R-:W-:Y:S02]  /*12570*/  FSEL R39, R39, -INF , P3 ;  /* 0xff80000027277808 */ /* 0x000fe40001800000 */
[C---:B------:R-:W-:Y:S02]  /*12580*/  ISETP.GT.AND P5, PT, R69.reuse, 0x71, PT ;  /* 0x000000714500780c */ /* 0x040fe40003fa4270 */
[C---:B------:R-:W-:Y:S02]  /*12590*/  ISETP.GT.AND P4, PT, R69.reuse, 0x78, PT ;  /* 0x000000784500780c */ /* 0x040fe40003f84270 */
[----:B------:R-:W-:Y:S01]  /*125a0*/  ISETP.GT.AND P3, PT, R69, 0x79, PT ;  /* 0x000000794500780c */ /* 0x000fe20003f64270 */
[----:B------:R-:W-:Y:S01]  /*125b0*/  FMUL.FTZ R69, R47, UR49 ;  /* 0x000000312f457c20 */ /* 0x000fe20008410000 */
[----:B------:R-:W-:Y:S01]  /*125c0*/  FMUL.FTZ R47, R81, UR49 ;  /* 0x00000031512f7c20 */ /* 0x000fe20008410000 */
[----:B------:R-:W-:Y:S01]  /*125d0*/  FMNMX.FTZ R28, R57, R28, !PT ;  /* 0x0000001c391c7209 */ /* 0x000fe20007810000 */
[----:B------:R-:W-:Y:S01]  /*125e0*/  FMUL.FTZ R81, R82, UR49 ;  /* 0x0000003152517c20 */ /* 0x000fe20008410000 */
[----:B------:R-:W-:Y:S01]  /*125f0*/  FSEL R76, R76, -INF , P4 ;  /* 0xff8000004c4c7808 */ /* 0x000fe20002000000 */
[----:B------:R-:W-:Y:S01]  /*12600*/  FMUL.FTZ R82, R83, UR49 ;  /* 0x0000003153527c20 */ /* 0x000fe20008410000 */
[----:B------:R-:W-:Y:S01]  /*12610*/  FMNMX.FTZ R28, R61, R28, !PT ;  /* 0x0000001c3d1c7209 */ /* 0x000fe20007810000 */
[----:B------:R-:W1:Y:S01]  /*12620*/  MUFU.TANH R47, R47 ;  /* 0x0000002f002f7308 */ /* 0x000e620000002400 */
[----:B0-----:R-:W-:-:S02]  /*12630*/  SHF.R.U32.HI R155, RZ, 0x7, R155 ;  /* 0x00000007ff9b7819 */ /* 0x001fc4000001169b */
[----:B------:R-:W-:-:S04]  /*12640*/  FMNMX.FTZ R28, R8, R28, !PT ;  /* 0x0000001c081c7209 */ /* 0x000fc80007810000 */
[----:B------:R-:W-:Y:S01]  /*12650*/  FMNMX.FTZ R77, R64, R28, !PT ;  /* 0x0000001c404d7209 */ /* 0x000fe20007810000 */
[----:B------:R-:W-:Y:S03]  /*12660*/  MUFU.TANH R69, R69 ;  /* 0x0000004500457308 */ /* 0x000fe60000002400 */
[----:B------:R-:W-:-:S04]  /*12670*/  FMNMX.FTZ R77, R65, R77, !PT ;  /* 0x0000004d414d7209 */ /* 0x000fc80007810000 */
[----:B------:R-:W-:Y:S01]  /*12680*/  FMNMX.FTZ R80, R68, R77, !PT ;  /* 0x0000004d44507209 */ /* 0x000fe20007810000 */
[----:B------:R0:W2:Y:S08]  /*12690*/  MUFU.TANH R28, R85 ;  /* 0x00000055001c7308 */ /* 0x0000b00000002400 */
[----:B------:R1:W3:Y:S01]  /*126a0*/  MUFU.TANH R77, R62 ;  /* 0x0000003e004d7308 */ /* 0x0002e20000002400 */
[----:B0-----:R0:W-:Y:S07]  /*126b0*/  SHFL.IDX PT, R85, R60, 0x1, 0x1c1f ;  /* 0x003c1f003c557f89 */ /* 0x0011ee00000e0000 */
[----:B------:R-:W-:Y:S01]  /*126c0*/  MUFU.TANH R81, R81 ;  /* 0x0000005100517308 */ /* 0x000fe20000002400 */
[----:B-1----:R-:W-:Y:S01]  /*126d0*/  FSEL R62, R47, -INF , P5 ;  /* 0xff8000002f3e7808 */ /* 0x002fe20002800000 */
[----:B0-----:R-:W-:Y:S01]  /*126e0*/  FMUL.FTZ R60, R86, UR49 ;  /* 0x00000031563c7c20 */ /* 0x001fe20008410000 */
[----:B------:R-:W-:Y:S01]  /*126f0*/  FMNMX.FTZ R47, R39, R80, !PT ;  /* 0x00000050272f7209 */ /* 0x000fe20007810000 */
[----:B------:R-:W-:Y:S01]  /*12700*/  FMUL.FTZ R80, R63, UR49 ;  /* 0x000000313f507c20 */ /* 0x000fe20008410000 */
[----:B--2---:R-:W-:-:S02]  /*12710*/  FSEL R63, R28, -INF , P3 ;  /* 0xff8000001c3f7808 */ /* 0x004fc40001800000 */
[----:B------:R-:W-:Y:S01]  /*12720*/  FMNMX.FTZ R47, R62, R47, !PT ;  /* 0x0000002f3e2f7209 */ /* 0x000fe20007810000 */
[----:B------:R-:W-:Y:S03]  /*12730*/  MUFU.TANH R82, R82 ;  /* 0x0000005200527308 */ /* 0x000fe60000002400 */
[----:B------:R-:W-:-:S04]  /*12740*/  FMNMX.FTZ R28, R76, R47, !PT ;  /* 0x0000002f4c1c7209 */ /* 0x000fc80007810000 */
[----:B------:R-:W-:Y:S01]  /*12750*/  FMNMX.FTZ R28, R63, R28, !PT ;  /* 0x0000001c3f1c7209 */ /* 0x000fe20007810000 */
[----:B------:R-:W0:Y:S04]  /*12760*/  MUFU.TANH R80, R80 ;  /* 0x0000005000507308 */ /* 0x000e280000002400 */
[----:B------:R-:W1:Y:S04]  /*12770*/  SHFL.BFLY PT, R47, R28, 0x2, 0x1f ;  /* 0x0c401f001c2f7f89 */ /* 0x000e6800000e0000 */
[----:B------:R-:W2:Y:S01]  /*12780*/  MUFU.TANH R60, R60 ;  /* 0x0000003c003c7308 */ /* 0x000ea20000002400 */
[----:B-1----:R-:W-:-:S05]  /*12790*/  FMNMX.FTZ R47, R28, R47, !PT ;  /* 0x0000002f1c2f7209 */ /* 0x002fca0007810000 */
[----:B------:R-:W1:Y:S01]  /*127a0*/  SHFL.BFLY PT, R28, R47, 0x1, 0x1f ;  /* 0x0c201f002f1c7f89 */ /* 0x000e6200000e0000 */
[----:B------:R-:W-:Y:S02]  /*127b0*/  WARPGROUP.DEPBAR.LE gsb0, 0x0 ;  /* 0x00008000000079c5 */ /* 0x000fe40000010000 */
[----:B------:R-:W-:Y:S01]  /*127c0*/  WARPGROUP.ARRIVE ;  /* 0x00000000000079c5 */ /* 0x000fe20000000000 */
[----:B-1----:R-:W-:Y:S02]  /*127d0*/  FMNMX.FTZ R47, R47, R28, !PT ;  /* 0x0000001c2f2f7209 */ /* 0x002fe40007810000 */
[----:B------:R-:W-:Y:S02]  /*127e0*/  MOV R28, UR47 ;  /* 0x0000002f001c7c02 */ /* 0x000fe40008000f00 */
[----:B------:R-:W-:-:S03]  /*127f0*/  FSETP.NEU.FTZ.AND P3, PT, R47, -INF , PT ;  /* 0xff8000002f00780b */ /* 0x000fc60003f7d000 */
[----:B------:R-:W-:-:S05]  /*12800*/  FMUL.FTZ R83, R47, R28 ;  /* 0x0000001c2f537220 */ /* 0x000fca0000410000 */
[----:B------:R-:W-:-:S05]  /*12810*/  FSEL R83, R83, RZ, P3 ;  /* 0x000000ff53537208 */ /* 0x000fca0001800000 */
[-C--:B------:R-:W-:Y:S01]  /*12820*/  FFMA.FTZ R180, R14, R28.reuse, -R83 ;  /* 0x0000001c0eb47223 */ /* 0x080fe20000010853 */
[----:B------:R-:W-:Y:S02]  /*12830*/  IMAD.IADD R14, R9, 0x1, R85 ;  /* 0x00000001090e7824 */ /* 0x000fe400078e0255 */
[-CC-:B------:R-:W-:Y:S01]  /*12840*/  FFMA.FTZ R20, R20, R28.reuse, -R83.reuse ;  /* 0x0000001c14147223 */ /* 0x180fe20000010853 */
[-CC-:B------:R-:W-:Y:S01]  /*12850*/  FFMA.FTZ R174, R36, R28.reuse, -R83.reuse ;  /* 0x0000001c24ae7223 */ /* 0x180fe20000010853 */
[-CC-:B------:R-:W-:Y:S01]  /*12860*/  FFMA.FTZ R36, R8, R28.reuse, -R83.reuse ;  /* 0x0000001c08247223 */ /* 0x180fe20000010853 */
[-CC-:B------:R-:W-:Y:S01]  /*12870*/  FFMA.FTZ R156, R53, R28.reuse, -R83.reuse ;  /* 0x0000001c359c7223 */ /* 0x180fe20000010853 */
[C---:B------:R-:W-:Y:S01]  /*12880*/  ISETP.GT.AND P5, PT, R14.reuse, RZ, PT ;  /* 0x000000ff0e00720c */ /* 0x040fe20003fa4270 */
[----:B------:R1:W-:Y:S01]  /*12890*/  MUFU.EX2 R9, R20 ;  /* 0x0000001400097308 */ /* 0x0003e20000000800 */
[----:B------:R-:W-:Y:S01]  /*128a0*/  ISETP.GT.AND P4, PT, R14, 0x1, PT ;  /* 0x000000010e00780c */ /* 0x000fe20003f84270 */
[-CC-:B------:R-:W-:Y:S01]  /*128b0*/  FFMA.FTZ R182, R24, R28.reuse, -R83.reuse ;  /* 0x0000001c18b67223 */ /* 0x180fe20000010853 */
[----:B------:R-:W-:Y:S01]  /*128c0*/  FSEL R7, R7, -INF , P5 ;  /* 0xff80000007077808 */ /* 0x000fe20002800000 */
[-CC-:B------:R-:W-:Y:S01]  /*128d0*/  FFMA.FTZ R24, R25, R28.reuse, -R83.reuse ;  /* 0x0000001c19187223 */ /* 0x180fe20000010853 */
[C---:B------:R-:W-:Y:S01]  /*128e0*/  ISETP.GT.AND P5, PT, R14.reuse, 0x8, PT ;  /* 0x000000080e00780c */ /* 0x040fe20003fa4270 */
[-CC-:B------:R-:W-:Y:S01]  /*128f0*/  FFMA.FTZ R176, R27, R28.reuse, -R83.reuse ;  /* 0x0000001c1bb07223 */ /* 0x180fe20000010853 */
[-CC-:B------:R-:W-:Y:S01]  /*12900*/  FFMA.FTZ R25, R73, R28.reuse, -R83.reuse ;  /* 0x0000001c49197223 */ /* 0x180fe20000010853 */
[----:B------:R-:W-:Y:S01]  /*12910*/  MUFU.EX2 R180, R180 ;  /* 0x000000b400b47308 */ /* 0x000fe20000000800 */
[----:B-1----:R-:W-:Y:S01]  /*12920*/  FSEL R20, R15, -INF , P4 ;  /* 0xff8000000f147808 */ /* 0x002fe20002000000 */
[--C-:B------:R-:W-:Y:S01]  /*12930*/  FFMA.FTZ R178, R31, R28, -R83.reuse ;  /* 0x0000001c1fb27223 */ /* 0x100fe20000010853 */
[----:B------:R-:W-:Y:S01]  /*12940*/  FMNMX.FTZ R15, R7, R10, !PT ;  /* 0x0000000a070f7209 */ /* 0x000fe20007810000 */
[-CC-:B------:R-:W-:Y:S01]  /*12950*/  FFMA.FTZ R27, R33, R28.reuse, -R83.reuse ;  /* 0x0000001c211b7223 */ /* 0x180fe20000010853 */
[----:B------:R-:W-:Y:S01]  /*12960*/  ISETP.GT.AND P4, PT, R14, 0x9, PT ;  /* 0x000000090e00780c */ /* 0x000fe20003f84270 */
[-CC-:B------:R-:W-:Y:S01]  /*12970*/  FFMA.FTZ R172, R34, R28.reuse, -R83.reuse ;  /* 0x0000001c22ac7223 */ /* 0x180fe20000010853 */
[----:B------:R-:W-:Y:S01]  /*12980*/  FSEL R21, R21, -INF , P5 ;  /* 0xff80000015157808 */ /* 0x000fe20002800000 */
[----:B------:R-:W-:Y:S01]  /*12990*/  MUFU.EX2 R182, R182 ;  /* 0x000000b600b67308 */ /* 0x000fe20000000800 */
[----:B------:R-:W-:Y:S01]  /*129a0*/  FMNMX.FTZ R15, R20, R15, !PT ;  /* 0x0000000f140f7209 */ /* 0x000fe20007810000 */
[-CC-:B------:R-:W-:Y:S01]  /*129b0*/  FFMA.FTZ R31, R35, R28.reuse, -R83.reuse ;  /* 0x0000001c231f7223 */ /* 0x180fe20000010853 */
[----:B------:R-:W-:Y:S01]  /*129c0*/  ISETP.GT.AND P5, PT, R14, 0x10, PT ;  /* 0x000000100e00780c */ /* 0x000fe20003fa4270 */
[-CC-:B------:R-:W-:Y:S01]  /*129d0*/  FFMA.FTZ R33, R37, R28.reuse, -R83.reuse ;  /* 0x0000001c25217223 */ /* 0x180fe20000010853 */
[----:B------:R-:W-:Y:S01]  /*129e0*/  FSEL R26, R26, -INF , P4 ;  /* 0xff8000001a1a7808 */ /* 0x000fe20002000000 */
[-CC-:B------:R-:W-:Y:S01]  /*129f0*/  FFMA.FTZ R168, R38, R28.reuse, -R83.reuse ;  /* 0x0000001c26a87223 */ /* 0x180fe20000010853 */
[----:B------:R-:W-:Y:S01]  /*12a00*/  FMNMX.FTZ R15, R21, R15, !PT ;  /* 0x0000000f150f7209 */ /* 0x000fe20007810000 */
[----:B------:R-:W-:Y:S01]  /*12a10*/  MUFU.EX2 R24, R24 ;  /* 0x0000001800187308 */ /* 0x000fe20000000800 */
[----:B------:R-:W-:Y:S01]  /*12a20*/  ISETP.GT.AND P4, PT, R14, 0x11, PT ;  /* 0x000000110e00780c */ /* 0x000fe20003f84270 */
[-CC-:B------:R-:W-:Y:S01]  /*12a30*/  FFMA.FTZ R34, R40, R28.reuse, -R83.reuse ;  /* 0x0000001c28227223 */ /* 0x180fe20000010853 */
[----:B------:R-:W-:Y:S01]  /*12a40*/  FSEL R29, R29, -INF , P5 ;  /* 0xff8000001d1d7808 */ /* 0x000fe20002800000 */
[-CC-:B------:R-:W-:Y:S01]  /*12a50*/  FFMA.FTZ R170, R41, R28.reuse, -R83.reuse ;  /* 0x0000001c29aa7223 */ /* 0x180fe20000010853 */
[----:B------:R-:W-:Y:S01]  /*12a60*/  FMNMX.FTZ R15, R26, R15, !PT ;  /* 0x0000000f1a0f7209 */ /* 0x000fe20007810000 */
[-CC-:B------:R-:W-:Y:S01]  /*12a70*/  FFMA.FTZ R35, R44, R28.reuse, -R83.reuse ;  /* 0x0000001c2c237223 */ /* 0x180fe20000010853 */
[----:B------:R-:W-:Y:S01]  /*12a80*/  ISETP.GT.AND P5, PT, R14, 0x18, PT ;  /* 0x000000180e00780c */ /* 0x000fe20003fa4270 */
[----:B------:R-:W-:Y:S01]  /*12a90*/  MUFU.EX2 R176, R176 ;  /* 0x000000b000b07308 */ /* 0x000fe20000000800 */
[----:B------:R-:W-:Y:S01]  /*12aa0*/  FSEL R30, R30, -INF , P4 ;  /* 0xff8000001e1e7808 */ /* 0x000fe20002000000 */
[-CC-:B------:R-:W-:Y:S01]  /*12ab0*/  FFMA.FTZ R152, R45, R28.reuse, -R83.reuse ;  /* 0x0000001c2d987223 */ /* 0x180fe20000010853 */
        /* <DEDUP_REMOVED lines=27> */
[----:B------:R-:W-:Y:S01]  /*12c70*/  FFMA.FTZ R49, R62, R28, -R83 ;  /* 0x0000001c3e317223 */ /* 0x000fe20000010853 */
[----:B------:R-:W-:Y:S01]  /*12c80*/  FSEL R46, R46, -INF , P5 ;  /* 0xff8000002e2e7808 */ /* 0x000fe20002800000 */
[----:B------:R-:W-:Y:S01]  /*12c90*/  MUFU.EX2 R172, R172 ;  /* 0x000000ac00ac7308 */ /* 0x000fe20000000800 */
[----:B------:R-:W-:-:S02]  /*12ca0*/  FMNMX.FTZ R15, R43, R15, !PT ;  /* 0x0000000f2b0f7209 */ /* 0x000fc40007810000 */
[----:B------:R-:W-:Y:S02]  /*12cb0*/  ISETP.GT.AND P5, PT, R14, 0x30, PT ;  /* 0x000000300e00780c */ /* 0x000fe40003fa4270 */
[----:B------:R-:W-:Y:S02]  /*12cc0*/  FSEL R69, R69, -INF , P4 ;  /* 0xff80000045457808 */ /* 0x000fe40002000000 */
        /* <DEDUP_REMOVED lines=25> */
[----:B---3--:R-:W-:Y:S01]  /*12e60*/  FSEL R77, R77, -INF , P5 ;  /* 0xff8000004d4d7808 */ /* 0x008fe20002800000 */
[----:B------:R-:W-:Y:S01]  /*12e70*/  MUFU.EX2 R170, R170 ;  /* 0x000000aa00aa7308 */ /* 0x000fe20000000800 */
[----:B------:R-:W-:-:S02]  /*12e80*/  FMNMX.FTZ R15, R59, R15, !PT ;  /* 0x0000000f3b0f7209 */ /* 0x000fc40007810000 */
[----:B------:R-:W-:Y:S02]  /*12e90*/  ISETP.GT.AND P5, PT, R14, 0x50, PT ;  /* 0x000000500e00780c */ /* 0x000fe40003fa4270 */
[----:B0-----:R-:W-:Y:S02]  /*12ea0*/  FSEL R80, R80, -INF , P4 ;  /* 0xff80000050507808 */ /* 0x001fe40002000000 */
        /* <DEDUP_REMOVED lines=40> */
[----:B--2---:R-:W-:Y:S01]  /*13130*/  FSEL R60, R60, -INF , P5 ;  /* 0xff8000003c3c7808 */ /* 0x004fe20002800000 */
[----:B------:R-:W-:Y:S01]  /*13140*/  MUFU.EX2 R41, R41 ;  /* 0x0000002900297308 */ /* 0x000fe20000000800 */
[----:B------:R-:W-:-:S02]  /*13150*/  FMNMX.FTZ R15, R82, R15, !PT ;  /* 0x0000000f520f7209 */ /* 0x000fc40007810000 */
[----:B------:R-:W-:Y:S02]  /*13160*/  FSEL R84, R84, -INF , P4 ;  /* 0xff80000054547808 */ /* 0x000fe40002000000 */
[----:B------:R-:W-:-:S03]  /*13170*/  FMNMX.FTZ R15, R60, R15, !PT ;  /* 0x0000000f3c0f7209 */ /* 0x000fc60007810000 */
[----:B------:R-:W-:Y:S01]  /*13180*/  MUFU.EX2 R36, R36 ;  /* 0x0000002400247308 */ /* 0x000fe20000000800 */
[----:B------:R-:W-:-:S05]  /*13190*/  FMNMX.FTZ R15, R84, R15, !PT ;  /* 0x0000000f540f7209 */ /* 0x000fca0007810000 */
[----:B------:R-:W0:Y:S02]  /*131a0*/  SHFL.BFLY PT, R14, R15, 0x2, 0x1f ;  /* 0x0c401f000f0e7f89 */ /* 0x000e2400000e0000 */
[----:B------:R-:W1:Y:S08]  /*131b0*/  MUFU.EX2 R44, R44 ;  /* 0x0000002c002c7308 */ /* 0x000e700000000800 */
[----:B------:R-:W-:Y:S08]  /*131c0*/  MUFU.EX2 R45, R45 ;  /* 0x0000002d002d7308 */ /* 0x000ff00000000800 */
[----:B------:R-:W2:Y:S01]  /*131d0*/  MUFU.EX2 R48, R48 ;  /* 0x0000003000307308 */ /* 0x000ea20000000800 */
[----:B0-----:R-:W-:Y:S01]  /*131e0*/  FMNMX.FTZ R15, R15, R14, !PT ;  /* 0x0000000e0f0f7209 */ /* 0x001fe20007810000 */
[----:B------:R-:W-:-:S06]  /*131f0*/  VIADD R14, R6, 0x300 ;  /* 0x00000300060e7836 */ /* 0x000fcc0000000000 */
[----:B------:R-:W-:Y:S01]  /*13200*/  MUFU.EX2 R39, R39 ;  /* 0x0000002700277308 */ /* 0x000fe20000000800 */
[----:B------:R-:W-:Y:S01]  /*13210*/  VIADD R6, R6, 0x380 ;  /* 0x0000038006067836 */ /* 0x000fe20000000000 */
[----:B------:R-:W0:Y:S01]  /*13220*/  SHFL.BFLY PT, R8, R15, 0x1, 0x1f ;  /* 0x0c201f000f087f89 */ /* 0x000e2200000e0000 */
[----:B------:R-:W-:Y:S01]  /*13230*/  R2UR UR6, R14 ;  /* 0x000000000e0672ca */ /* 0x000fe200000e0000 */
[----:B------:R-:W-:-:S04]  /*13240*/  FFMA.FTZ R14, R76, R28, -R83 ;  /* 0x0000001c4c0e7223 */ /* 0x000fc80000010853 */
[----:B------:R-:W-:Y:S08]  /*13250*/  MUFU.EX2 R49, R49 ;  /* 0x0000003100317308 */ /* 0x000ff00000000800 */
[----:B------:R-:W-:Y:S01]  /*13260*/  MUFU.EX2 R14, R14 ;  /* 0x0000000e000e7308 */ /* 0x000fe20000000800 */
[----:B0-----:R-:W-:Y:S01]  /*13270*/  FMNMX.FTZ R8, R15, R8, !PT ;  /* 0x000000080f087209 */ /* 0x001fe20007810000 */
[----:B------:R-:W-:-:S03]  /*13280*/  IMAD.MOV.U32 R15, RZ, RZ, 0x40000040 ;  /* 0x40000040ff0f7424 */ /* 0x000fc600078e00ff */
[C---:B------:R-:W-:Y:S01]  /*13290*/  FSETP.NEU.FTZ.AND P4, PT, R8.reuse, -INF , PT ;  /* 0xff8000000800780b */ /* 0x040fe20003f9d000 */
[-C--:B------:R-:W-:Y:S01]  /*132a0*/  FMUL.FTZ R53, R8, R28.reuse ;  /* 0x0000001c08357220 */ /* 0x080fe20000410000 */
[----:B------:R-:W-:Y:S01]  /*132b0*/  R2UR UR7, R15 ;  /* 0x000000000f0772ca */ /* 0x000fe200000e0000 */
[----:B------:R-:W-:-:S03]  /*132c0*/  FFMA.FTZ R15, R63, R28, -R83 ;  /* 0x0000001c3f0f7223 */ /* 0x000fc60000010853 */
[----:B------:R-:W-:-:S03]  /*132d0*/  FSEL R53, R53, RZ, P4 ;  /* 0x000000ff35357208 */ /* 0x000fc60002000000 */
[----:B------:R-:W-:Y:S02]  /*132e0*/  MUFU.EX2 R15, R15 ;  /* 0x0000000f000f7308 */ /* 0x000fe40000000800 */
[-CC-:B------:R-:W-:Y:S01]  /*132f0*/  FFMA.FTZ R181, R7, R28.reuse, -R53.reuse ;  /* 0x0000001c07b57223 */ /* 0x180fe20000010835 */
[----:B------:R-:W-:Y:S01]  /*13300*/  FSEL R7, R47, RZ, P3 ;  /* 0x000000ff2f077208 */ /* 0x000fe20001800000 */
[-CC-:B------:R-:W-:Y:S01]  /*13310*/  FFMA.FTZ R173, R42, R28.reuse, -R53.reuse ;  /* 0x0000001c2aad7223 */ /* 0x180fe20000010835 */
[-C--:B------:R-:W-:Y:S01]  /*13320*/  FFMA.FTZ R42, R51, R28.reuse, -R53 ;  /* 0x0000001c332a7223 */ /* 0x080fe20000010835 */
[----:B------:R-:W-:Y:S01]  /*13330*/  HGMMA.64x128x16.F32 R88, R160, gdesc[UR4].tnspB, R88, gsb0 ;  /* 0x41e00004a0587df0 */ /* 0x000fe20008000858 */
[----:B------:R-:W-:Y:S01]  /*13340*/  R2UR UR6, R6 ;  /* 0x00000000060672ca */ /* 0x000fe200000e0000 */
[----:B------:R-:W-:Y:S01]  /*13350*/  FADD.FTZ R51, -R7, R11 ;  /* 0x0000000b07337221 */ /* 0x000fe20000010100 */
[----:B------:R-:W-:Y:S01]  /*13360*/  MOV R7, 0x40000040 ;  /* 0x4000004000077802 */ /* 0x000fe20000000f00 */
[-CC-:B------:R-:W-:Y:S01]  /*13370*/  FFMA.FTZ R20, R20, R28.reuse, -R53.reuse ;  /* 0x0000001c14147223 */ /* 0x180fe20000010835 */
[----:B------:R-:W-:Y:S01]  /*13380*/  FSEL R11, R8, RZ, P4 ;  /* 0x000000ff080b7208 */ /* 0x000fe20002000000 */
[-C--:B------:R-:W-:Y:S01]  /*13390*/  FMUL.FTZ R6, R51, R28.reuse ;  /* 0x0000001c33067220 */ /* 0x080fe20000410000 */
[----:B------:R-:W-:Y:S01]  /*133a0*/  R2UR UR7, R7 ;  /* 0x00000000070772ca */ /* 0x000fe200000e0000 */
[----:B------:R-:W-:Y:S01]  /*133b0*/  MUFU.EX2 R181, R181 ;  /* 0x000000b500b57308 */ /* 0x000fe20000000800 */
[----:B------:R-:W-:Y:S01]  /*133c0*/  FFMA.FTZ R183, R21, R28, -R53 ;  /* 0x0000001c15b77223 */ /* 0x000fe20000010835 */
[----:B------:R-:W-:Y:S01]  /*133d0*/  FADD.FTZ R11, -R11, R10 ;  /* 0x0000000a0b0b7221 */ /* 0x000fe20000010100 */
[----:B------:R-:W-:-:S02]  /*133e0*/  @!P1 IMAD R10, R184, 0x8, R2 ;  /* 0x00000008b80a9824 */ /* 0x000fc400078e0202 */
[-CC-:B------:R-:W-:Y:S01]  /*133f0*/  FFMA.FTZ R21, R26, R28.reuse, -R53.reuse ;  /* 0x0000001c1a157223 */ /* 0x180fe20000010835 */
[-CC-:B------:R-:W-:Y:S01]  /*13400*/  FFMA.FTZ R177, R29, R28.reuse, -R53.reuse ;  /* 0x0000001c1db17223 */ /* 0x180fe20000010835 */
[-C--:B------:R-:W-:Y:S01]  /*13410*/  FMUL.FTZ R7, R11, R28.reuse ;  /* 0x0000001c0b077220 */ /* 0x080fe20000410000 */
[----:B------:R-:W-:Y:S01]  /*13420*/  @!P1 VIADD R10, R10, 0x28840 ;  /* 0x000288400a0a9836 */ /* 0x000fe20000000000 */
[----:B------:R-:W-:Y:S01]  /*13430*/  MUFU.EX2 R6, R6 ;  /* 0x0000000600067308 */ /* 0x000fe20000000800 */
[----:B------:R-:W-:Y:S01]  /*13440*/  IADD3 R11, -R155, 0xb, RZ ;  /* 0x0000000b9b0b7810 */ /* 0x000fe20007ffe1ff */
[-CC-:B------:R-:W-:Y:S01]  /*13450*/  FFMA.FTZ R175, R46, R28.reuse, -R53.reuse ;  /* 0x0000001c2eaf7223 */ /* 0x180fe20000010835 */
[-CC-:B------:R-:W-:Y:S01]  /*13460*/  FFMA.FTZ R26, R30, R28.reuse, -R53.reuse ;  /* 0x0000001c1e1a7223 */ /* 0x180fe20000010835 */
[----:B------:R-:W-:Y:S01]  /*13470*/  @!P1 PRMT R46, RZ, 0x654, R10 ;  /* 0x00000654ff2e9816 */ /* 0x000fe2000000000a */
        /* <DEDUP_REMOVED lines=21> */
[----:B------:R-:W-:-:S02]  /*135d0*/  ISETP.GT.AND P3, PT, R12, R5, PT ;  /* 0x000000050c00720c */ /* 0x000fc40003f64270 */
[----:B------:R-:W-:-:S04]  /*135e0*/  IADD3 R12, R12, -0x1, RZ ;  /* 0xffffffff0c0c7810 */ /* 0x000fc80007ffe0ff */
        /* <DEDUP_REMOVED lines=15> */
[----:B------:R-:W-:Y:S01]  /*136e0*/  FFMA.FTZ R161, R74, R28, -R53 ;  /* 0x0000001c4aa17223 */ /* 0x000fe20000010835 */
[----:B-1----:R-:W-:Y:S02]  /*136f0*/  F2FP.F16.F32.PACK_AB R160, R44, R36 ;  /* 0x000000242ca0723e */ /* 0x002fe400000000ff */
[----:B--2---:R-:W-:Y:S01]  /*13700*/  F2FP.F16.F32.PACK_AB R162, R48, R45 ;  /* 0x0000002d30a2723e */ /* 0x004fe200000000ff */
[----:B------:R-:W-:Y:S03]  /*13710*/  HGMMA.64x128x16.F32 R88, R164, gdesc[UR4].tnspB, R88, gsb0 ;  /* 0x41e00004a4587df0 */ /* 0x000fe60008000858 */
        /* <DEDUP_REMOVED lines=15> */
[-C--:B------:R-:W-:Y:S01]  /*13810*/  FMUL.FTZ R88, R88, R6.reuse ;  /* 0x0000000658587220 */ /* 0x080fe20000410000 */
[-C--:B------:R-:W-:Y:S01]  /*13820*/  FMUL.FTZ R89, R89, R6.reuse ;  /* 0x0000000659597220 */ /* 0x080fe20000410000 */
[-C--:B------:R-:W-:Y:S01]  /*13830*/  FMUL.FTZ R92, R92, R6.reuse ;  /* 0x000000065c5c7220 */ /* 0x080fe20000410000 */
[-C--:B------:R-:W-:Y:S01]  /*13840*/  FMUL.FTZ R93, R93, R6.reuse ;  /* 0x000000065d5d7220 */ /* 0x080fe20000410000 */
[-C--:B------:R-:W-:Y:S01]  /*13850*/  FMUL.FTZ R96, R96, R6.reuse ;  /* 0x0000000660607220 */ /* 0x080fe20000410000 */
[-C--:B------:R-:W-:Y:S01]  /*13860*/  FMUL.FTZ R97, R97, R6.reuse ;  /* 0x0000000661617220 */ /* 0x080fe20000410000 */
[----:B------:R-:W-:Y:S01]  /*13870*/  FMUL.FTZ R100, R100, R6 ;  /* 0x0000000664647220 */ /* 0x000fe20000410000 */
[----:B-1----:R-:W-:Y:S01]  /*13880*/  FFMA.FTZ R46, R6, R3, R180 ;  /* 0x00000003062e7223 */ /* 0x002fe200000100b4 */
[----:B------:R-:W-:Y:S01]  /*13890*/  FFMA.FTZ R3, R7, R0, R181 ;  /* 0x0000000007037223 */ /* 0x000fe200000100b5 */
[----:B------:R-:W-:Y:S01]  /*138a0*/  @!P1 IMAD R0, R13, 0x8, R2 ;  /* 0x000000080d009824 */ /* 0x000fe200078e0202 */
[C---:B------:R-:W-:Y:S01]  /*138b0*/  F2FP.F16.F32.PACK_AB R180, R9.reuse, R180 ;  /* 0x000000b409b4723e */ /* 0x040fe200000000ff */
[----:B------:R-:W-:Y:S01]  /*138c0*/  FADD.FTZ R13, R9, R46 ;  /* 0x0000002e090d7221 */ /* 0x000fe20000010000 */
[----:B------:R-:W-:Y:S01]  /*138d0*/  FADD.FTZ R46, R20, R3 ;  /* 0x00000003142e7221 */ /* 0x000fe20000010000 */
[----:B------:R-:W-:-:S02]  /*138e0*/  @!P1 VIADD R3, R0, 0x28860 ;  /* 0x0002886000039836 */ /* 0x000fc40000000000 */
[----:B------:R-:W-:Y:S01]  /*138f0*/  FFMA.FTZ R0, R80, R28, -R53 ;  /* 0x0000001c50007223 */ /* 0x000fe20000010835 */
[----:B------:R-:W-:Y:S01]  /*13900*/  FADD.FTZ R13, R182, R13 ;  /* 0x0000000db60d7221 */ /* 0x000fe20000010000 */
[----:B------:R-:W-:Y:S01]  /*13910*/  FADD.FTZ R46, R183, R46 ;  /* 0x0000002eb72e7221 */ /* 0x000fe20000010000 */
[C---:B------:R-:W-:Y:S01]  /*13920*/  F2FP.F16.F32.PACK_AB R182, R24.reuse, R182 ;  /* 0x000000b618b6723e */ /* 0x040fe200000000ff */
[-C--:B------:R-:W-:Y:S01]  /*13930*/  FMUL.FTZ R101, R101, R6.reuse ;  /* 0x0000000665657220 */ /* 0x080fe20000410000 */
[----:B------:R-:W-:Y:S01]  /*13940*/  FADD.FTZ R13, R24, R13 ;  /* 0x0000000d180d7221 */ /* 0x000fe20000010000 */
[----:B------:R-:W-:Y:S01]  /*13950*/  FADD.FTZ R46, R21, R46 ;  /* 0x0000002e152e7221 */ /* 0x000fe20000010000 */
[----:B------:R-:W-:Y:S01]  /*13960*/  F2FP.F16.F32.PACK_AB R181, R20, R181 ;  /* 0x000000b514b5723e */ /* 0x000fe200000000ff */
[----:B------:R-:W1:Y:S01]  /*13970*/  MUFU.EX2 R0, R0 ;  /* 0x0000000000007308 */ /* 0x000e620000000800 */
[----:B------:R-:W-:Y:S01]  /*13980*/  FADD.FTZ R50, R176, R13 ;  /* 0x0000000db0327221 */ /* 0x000fe20000010000 */
[----:B0-----:R-:W-:Y:S01]  /*13990*/  FADD.FTZ R11, R177, R46 ;  /* 0x0000002eb10b7221 */ /* 0x001fe20000010000 */
[----:B------:R-:W-:Y:S01]  /*139a0*/  @!P1 PRMT R3, RZ, 0x654, R3 ;  /* 0x00000654ff039816 */ /* 0x000fe20000000003 */
[----:B------:R-:W-:Y:S01]  /*139b0*/  FMUL.FTZ R104, R104, R6 ;  /* 0x0000000668687220 */ /* 0x000fe20000410000 */
[----:B------:R-:W-:Y:S01]  /*139c0*/  FADD.FTZ R13, R25, R50 ;  /* 0x00000032190d7221 */ /* 0x000fe20000010000 */
[----:B------:R-:W-:Y:S01]  /*139d0*/  FADD.FTZ R46, R26, R11 ;  /* 0x0000000b1a2e7221 */ /* 0x000fe20000010000 */
[----:B------:R0:W-:Y:S01]  /*139e0*/  @!P1 SYNCS.ARRIVE.TRANS64.RED.A1T0 RZ, [R3+URZ], RZ ;  /* 0x000000ff03ff99a7 */ /* 0x0001e2000810043f */
[----:B------:R-:W-:Y:S01]  /*139f0*/  F2FP.F16.F32.PACK_AB R183, R21, R183 ;  /* 0x000000b715b7723e */ /* 0x000fe200000000ff */
[----:B------:R-:W-:Y:S01]  /*13a00*/  FADD.FTZ R50, R178, R13 ;  /* 0x0000000db2327221 */ /* 0x000fe20000010000 */
[----:B------:R-:W-:Y:S01]  /*13a10*/  FADD.FTZ R46, R179, R46 ;  /* 0x0000002eb32e7221 */ /* 0x000fe20000010000 */
[--C-:B------:R-:W-:Y:S01]  /*13a20*/  FFMA.FTZ R11, R71, R28, -R53.reuse ;  /* 0x0000001c470b7223 */ /* 0x100fe20000010835 */
[----:B------:R-:W-:Y:S01]  /*13a30*/  FMUL.FTZ R105, R105, R6 ;  /* 0x0000000669697220 */ /* 0x000fe20000410000 */
[----:B------:R-:W-:Y:S01]  /*13a40*/  FADD.FTZ R13, R27, R50 ;  /* 0x000000321b0d7221 */ /* 0x000fe20000010000 */
[----:B------:R-:W-:Y:S01]  /*13a50*/  FADD.FTZ R46, R29, R46 ;  /* 0x0000002e1d2e7221 */ /* 0x000fe20000010000 */
[-CC-:B0-----:R-:W-:Y:S01]  /*13a60*/  FFMA.FTZ R3, R67, R28.reuse, -R53.reuse ;  /* 0x0000001c43037223 */ /* 0x181fe20000010835 */
[----:B------:R-:W-:Y:S01]  /*13a70*/  FFMA.FTZ R53, R84, R28, -R53 ;  /* 0x0000001c54357223 */ /* 0x000fe20000010835 */
        /* <DEDUP_REMOVED lines=35> */
[-C--:B------:R-:W-:Y:S01]  /*13cb0*/  FMUL.FTZ R132, R132, R6.reuse ;  /* 0x0000000684847220 */ /* 0x080fe20000410000 */
[----:B------:R-:W-:Y:S01]  /*13cc0*/  FADD.FTZ R21, R37, R20 ;  /* 0x0000001425157221 */ /* 0x000fe20000010000 */
[----:B------:R-:W-:Y:S01]  /*13cd0*/  FADD.FTZ R20, R10, R13 ;  /* 0x0000000d0a147221 */ /* 0x000fe20000010000 */
[-C--:B------:R-:W-:Y:S01]  /*13ce0*/  FMUL.FTZ R133, R133, R6.reuse ;  /* 0x0000000685857220 */ /* 0x080fe20000410000 */
[-C--:B------:R-:W-:Y:S01]  /*13cf0*/  FMUL.FTZ R136, R136, R6.reuse ;  /* 0x0000000688887220 */ /* 0x080fe20000410000 */
[----:B------:R-:W-:Y:S01]  /*13d00*/  FADD.FTZ R21, R154, R21 ;  /* 0x000000159a157221 */ /* 0x000fe20000010000 */
[----:B------:R-:W-:Y:S01]  /*13d10*/  FADD.FTZ R13, R155, R20 ;  /* 0x000000149b0d7221 */ /* 0x000fe20000010000 */
[----:B-1----:R-:W-:Y:S01]  /*13d20*/  F2FP.F16.F32.PACK_AB R155, R0, R155 ;  /* 0x0000009b009b723e */ /* 0x002fe200000000ff */
        /* <DEDUP_REMOVED lines=23> */
[----:B--2---:R-:W-:Y:S01]  /*13ea0*/  F2FP.F16.F32.PACK_AB R161, R9, R161 ;  /* 0x000000a109a1723e */ /* 0x004fe200000000ff */
        /* <DEDUP_REMOVED lines=27> */
[----:B------:R-:W-:Y:S01]  /*14060*/  FADD.FTZ R0, R53, R9 ;  /* 0x0000000935007221 */ /* 0x000fe20000010000 */
        /* <DEDUP_REMOVED lines=38> */
[----:B------:R-:W-:Y:S02]  /*142d0*/  IMAD.MOV.U32 R10, RZ, RZ, R8 ;  /* 0x000000ffff0a7224 */ /* 0x000fe400078e0008 */
[----:B------:R-:W-:Y:S01]  /*142e0*/  IMAD.MOV.U32 R11, RZ, RZ, R47 ;  /* 0x000000ffff0b7224 */ /* 0x000fe200078e002f */
[----:B------:R-:W-:Y:S06]  /*142f0*/  @P3 BRA `(.L_x_8969) ;  /* 0xffffffcc00503947 */ /* 0x000fec000383ffff */
.L_x_8959:
[----:B------:R-:W-:-:S13]  /*14300*/  ISETP.GE.AND P2, PT, R12, R191, PT ;  /* 0x000000bf0c00720c */ /* 0x000fda0003f46270 */
[----:B------:R-:W-:Y:S05]  /*14310*/  @!P2 BRA `(.L_x_8970) ;  /* 0x000000280074a947 */ /* 0x000fea0003800000 */
[----:B------:R-:W-:Y:S01]  /*14320*/  MOV R10, R8 ;  /* 0x00000008000a7202 */ /* 0x000fe20000000f00 */
[----:B------:R-:W-:Y:S02]  /*14330*/  IMAD.MOV.U32 R11, RZ, RZ, R47 ;  /* 0x000000ffff0b7224 */ /* 0x000fe400078e002f */
[----:B------:R-:W-:Y:S02]  /*14340*/  IMAD.MOV.U32 R6, RZ, RZ, R186 ;  /* 0x000000ffff067224 */ /* 0x000fe400078e00ba */
[----:B------:R-:W-:-:S07]  /*14350*/  IMAD.MOV.U32 R5, RZ, RZ, R184 ;  /* 0x000000ffff057224 */ /* 0x000fce00078e00b8 */
.L_x_8980:
        /* <DEDUP_REMOVED lines=10> */
.L_x_8972:
[----:B------:R-:W-:Y:S02]  /*14400*/  LEA R7, R184, R2, 0x3 ;  /* 0x00000002b8077211 */ /* 0x000fe400078e18ff */
[----:B------:R-:W-:-:S04]  /*14410*/  SHF.L.U32 R8, R186, 0x1f, RZ ;  /* 0x0000001fba087819 */ /* 0x000fc800000006ff */
[----:B------:R0:W1:Y:S01]  /*14420*/  SYNCS.PHASECHK.TRANS64.TRYWAIT P3, [R7+URZ+0x28830], R8 ;  /* 0x02883008070075a7 */ /* 0x000062000806017f */
[----:B------:R-:W-:Y:S05]  /*14430*/  @!P0 BRA `(.L_x_8973) ;  /* 0x0000000000048947 */ /* 0x000fea0003800000 */
[----:B------:R-:W-:Y:S01]  /*14440*/  BPT.TRAP 0x1 ;  /* 0x000000040000795c */ /* 0x000fe20000300000 */
.L_x_8973:
[----:B------:R-:W-:Y:S04]  /*14450*/  BSSY B0, `(.L_x_8971) ;  /* 0x0000004000007945 */ /* 0x000fe80003800000 */
[----:B-1----:R-:W-:Y:S05]  /*14460*/  @P3 BRA `(.L_x_8974) ;  /* 0x0000000000083947 */ /* 0x002fea0003800000 */
[----:B------:R-:W1:Y:S02]  /*14470*/  SYNCS.PHASECHK.TRANS64.TRYWAIT P3, [R7+URZ+0x28830], R8 ;  /* 0x02883008070075a7 */ /* 0x000e64000806017f */
[----:B-1----:R-:W-:Y:S05]  /*14480*/  @!P3 BRA `(.L_x_8975) ;  /* 0x000000fc0064b947 */ /* 0x002fea0003800000 */
.L_x_8974:
[----:B------:R-:W-:Y:S05]  /*14490*/  BSYNC B0 ;  /* 0x0000000000007941 */ /* 0x000fea0003800000 */
.L_x_8971:
[----:B01----:R-:W0:Y:S01]  /*144a0*/  S2R R7, SR_TID.X ;  /* 0x0000000000077919 */ /* 0x003e220000002100 */
[----:B------:R-:W-:Y:S05]  /*144b0*/  WARPSYNC.ALL ;  /* 0x0000000000007948 */ /* 0x000fea0003800000 */
[----:B------:R-:W-:Y:S01]  /*144c0*/  IMAD R8, R184, 0x800, R4 ;  /* 0x00000800b8087824 */ /* 0x000fe200078e0204 */
[----:B------:R-:W-:Y:S01]  /*144d0*/  MOV R9, 0x40000040 ;  /* 0x4000004000097802 */ /* 0x000fe20000000f00 */
[----:B------:R-:W-:Y:S01]  /*144e0*/  IMAD.MOV.U32 R25, RZ, RZ, 0x40000040 ;  /* 0x40000040ff197424 */ /* 0x000fe200078e00ff */
[----:B------:R-:W-:Y:S01]  /*144f0*/  MOV R15, 0x40000040 ;  /* 0x40000040000f7802 */ /* 0x000fe20000000f00 */
[C---:B------:R-:W-:Y:S01]  /*14500*/  VIADD R24, R8.reuse, 0x4 ;  /* 0x0000000408187836 */ /* 0x040fe20000000000 */
[C---:B------:R-:W-:Y:S01]  /*14510*/  R2UR UR14, R8.reuse ;  /* 0x00000000080e72ca */ /* 0x040fe200000e0000 */
[----:B------:R-:W-:Y:S01]  /*14520*/  VIADD R20, R8, 0x2 ;  /* 0x0000000208147836 */ /* 0x000fe20000000000 */
[----:B------:R-:W-:Y:S01]  /*14530*/  R2UR UR15, R9 ;  /* 0x00000000090f72ca */ /* 0x000fe200000e0000 */
[----:B------:R-:W-:Y:S01]  /*14540*/  IMAD.MOV.U32 R21, RZ, RZ, 0x40000040 ;  /* 0x40000040ff157424 */ /* 0x000fe200078e00ff */
[----:B------:R-:W-:Y:S01]  /*14550*/  R2UR UR6, R24 ;  /* 0x00000000180672ca */ /* 0x000fe200000e0000 */
[C---:B------:R-:W-:Y:S01]  /*14560*/  VIADD R24, R8.reuse, 0x404 ;  /* 0x0000040408187836 */ /* 0x040fe20000000000 */
[C---:B------:R-:W-:Y:S01]  /*14570*/  R2UR UR7, R25.reuse ;  /* 0x00000000190772ca */ /* 0x040fe200000e0000 */
[----:B------:R-:W-:Y:S01]  /*14580*/  VIADD R14, R8, 0x6 ;  /* 0x00000006080e7836 */ /* 0x000fe20000000000 */
[----:B------:R-:W-:-:S02]  /*14590*/  R2UR UR31, R25 ;  /* 0x00000000191f72ca */ /* 0x000fc400000e0000 */
        /* <DEDUP_REMOVED lines=8> */
[----:B------:R-:W-:-:S02]  /*14620*/  R2UR UR22, R20 ;  /* 0x00000000141672ca */ /* 0x000fc400000e0000 */
[----:B0-----:R-:W-:Y:S02]  /*14630*/  SHF.R.U32.HI R7, RZ, 0x7, R7 ;  /* 0x00000007ff077819 */ /* 0x001fe40000011607 */
[----:B------:R-:W-:Y:S02]  /*14640*/  R2UR UR23, R21 ;  /* 0x00000000151772ca */ /* 0x000fe400000e0000 */
[----:B------:R-:W-:Y:S01]  /*14650*/  R2UR UR26, R14 ;  /* 0x000000000e1a72ca */ /* 0x000fe200000e0000 */
[----:B------:R-:W-:Y:S01]  /*14660*/  VIADD R7, R7, 0x8 ;  /* 0x0000000807077836 */ /* 0x000fe20000000000 */
[----:B------:R-:W-:Y:S02]  /*14670*/  R2UR UR27, R15 ;  /* 0x000000000f1b72ca */ /* 0x000fe400000e0000 */
[----:B------:R-:W-:Y:S02]  /*14680*/  R2UR UR34, R8 ;  /* 0x00000000082272ca */ /* 0x000fe400000e0000 */
[----:B------:R0:W-:Y:S01]  /*14690*/  BAR.SYNC.DEFER_BLOCKING R7, 0x100 ;  /* 0x000400070000751d */ /* 0x0001e20000010000 */
[----:B------:R-:W-:-:S05]  /*146a0*/  R2UR UR35, R9 ;  /* 0x00000000092372ca */ /* 0x000fca00000e0000 */
        /* <DEDUP_REMOVED lines=27> */
.L_x_8977:
[----:B------:R-:W-:Y:S01]  /*14860*/  SHF.L.U32 R6, R6, 0x1f, RZ ;  /* 0x0000001f06067819 */ /* 0x000fe200000006ff */
[----:B------:R-:W-:-:S04]  /*14870*/  IMAD R7, R5, 0x8, R2 ;  /* 0x0000000805077824 */ /* 0x000fc800078e0202 */
[----:B------:R0:W1:Y:S01]  /*14880*/  SYNCS.PHASECHK.TRANS64.TRYWAIT P2, [R7+URZ+0x28850], R6 ;  /* 0x02885006070075a7 */ /* 0x000062000804017f */
[----:B------:R-:W-:Y:S05]  /*14890*/  @!P0 BRA `(.L_x_8978) ;  /* 0x0000000000048947 */ /* 0x000fea0003800000 */
[----:B------:R-:W-:Y:S01]  /*148a0*/  BPT.TRAP 0x1 ;  /* 0x000000040000795c */ /* 0x000fe20000300000 */
.L_x_8978:
[----:B-1----:R-:W-:Y:S05]  /*148b0*/  @P2 BRA `(.L_x_8976) ;  /* 0x0000000000082947 */ /* 0x002fea0003800000 */
[----:B------:R-:W1:Y:S02]  /*148c0*/  SYNCS.PHASECHK.TRANS64.TRYWAIT P2, [R7+URZ+0x28850], R6 ;  /* 0x02885006070075a7 */ /* 0x000e64000804017f */
[----:B-1----:R-:W-:Y:S05]  /*148d0*/  @!P2 BRA `(.L_x_8979) ;  /* 0x000000f80064a947 */ /* 0x002fea0003800000 */
.L_x_8976:
        /* <DEDUP_REMOVED lines=14> */
[----:B------:R-:W0:Y:S01]  /*149c0*/  MUFU.TANH R7, R7 ;  /* 0x0000000700077308 */ /* 0x000e220000002400 */
[----:B------:R-:W-:Y:S01]  /*149d0*/  FMUL.FTZ R30, R36, UR48 ;  /* 0x00000030241e7c20 */ /* 0x000fe20008410000 */
[----:B------:R-:W-:-:S02]  /*149e0*/  IMAD R6, R5, 0x800, R6 ;  /* 0x0000080005067824 */ /* 0x000fc400078e0206 */
[----:B------:R-:W-:Y:S01]  /*149f0*/  FMUL.FTZ R21, R31, UR48 ;  /* 0x000000301f157c20 */ /* 0x000fe20008410000 */
[----:B------:R-:W-:Y:S01]  /*14a00*/  FMUL.FTZ R31, R37, UR48 ;  /* 0x00000030251f7c20 */ /* 0x000fe20008410000 */
[----:B------:R-:W-:Y:S01]  /*14a10*/  FMUL.FTZ R13, R27, UR48 ;  /* 0x000000301b0d7c20 */ /* 0x000fe20008410000 */
[C---:B------:R-:W-:Y:S01]  /*14a20*/  VIADD R8, R6.reuse, 0x80 ;  /* 0x0000008006087836 */ /* 0x040fe20000000000 */
[----:B------:R-:W-:Y:S01]  /*14a30*/  R2UR UR6, R6 ;  /* 0x00000000060672ca */ /* 0x000fe200000e0000 */
        /* <DEDUP_REMOVED lines=48> */
[----:B------:R-:W0:Y:S01]  /*14d40*/  S2R R192, SR_TID.X ;  /* 0x0000000000c07919 */ /* 0x000e220000002100 */
[----:B------:R-:W-:Y:S01]  /*14d50*/  @!P1 LEA R5, R5, R2, 0x3 ;  /* 0x0000000205059211 */ /* 0x000fe200078e18ff */
[----:B------:R-:W-:Y:S01]  /*14d60*/  MUFU.TANH R38, R38 ;  /* 0x0000002600267308 */ /* 0x000fe20000002400 */
[C---:B------:R-:W-:Y:S01]  /*14d70*/  ISETP.GT.AND P2, PT, R12.reuse, R191, PT ;  /* 0x000000bf0c00720c */ /* 0x040fe20003f44270 */
[----:B------:R-:W-:-:S02]  /*14d80*/  VIADD R12, R12, 0xffffffff ;  /* 0xffffffff0c0c7836 */ /* 0x000fc40000000000 */
[----:B------:R-:W-:-:S04]  /*14d90*/  @!P1 VIADD R5, R5, 0x28860 ;  /* 0x0002886005059836 */ /* 0x000fc80000000000 */
[----:B------:R-:W-:Y:S01]  /*14da0*/  MUFU.TANH R42, R42 ;  /* 0x0000002a002a7308 */ /* 0x000fe20000002400 */
[----:B------:R-:W-:-:S07]  /*14db0*/  @!P1 PRMT R5, RZ, 0x654, R5 ;  /* 0x00000654ff059816 */ /* 0x000fce0000000005 */
        /* <DEDUP_REMOVED lines=44> */
[----:B------:R-:W-:Y:S02]  /*15080*/  R2UR UR7, R9 ;  /* 0x00000000090772ca */ /* 0x000fe400000e0000 */
[----:B------:R-:W-:Y:S02]  /*15090*/  MOV R9, 0x40000040 ;  /* 0x4000004000097802 */ /* 0x000fe40000000f00 */
        /* <DEDUP_REMOVED lines=31> */
[----:B0-----:R-:W-:-:S04]  /*15290*/  FMNMX.FTZ R28, R8, R28, !PT ;  /* 0x0000001c081c7209 */ /* 0x001fc80007810000 */
[----:B------:R-:W-:-:S03]  /*152a0*/  FMNMX.FTZ R28, R14, R28, !PT ;  /* 0x0000001c0e1c7209 */ /* 0x000fc60007810000 */
[----:B------:R-:W0:Y:S01]  /*152b0*/  MUFU.TANH R39, R39 ;  /* 0x0000002700277308 */ /* 0x000e220000002400 */
[----:B------:R-:W-:-:S04]  /*152c0*/  FMNMX.FTZ R28, R15, R28, !PT ;  /* 0x0000001c0f1c7209 */ /* 0x000fc80007810000 */
[----:B------:R-:W-:-:S03]  /*152d0*/  FMNMX.FTZ R28, R24, R28, !PT ;  /* 0x0000001c181c7209 */ /* 0x000fc60007810000 */
[----:B------:R-:W3:Y:S01]  /*152e0*/  MUFU.TANH R46, R46 ;  /* 0x0000002e002e7308 */ /* 0x000ee20000002400 */
[----:B-1----:R-:W-:-:S04]  /*152f0*/  FMNMX.FTZ R28, R25, R28, !PT ;  /* 0x0000001c191c7209 */ /* 0x002fc80007810000 */
        /* <DEDUP_REMOVED lines=8> */
[----:B0-----:R-:W-:-:S04]  /*15380*/  FMNMX.FTZ R28, R39, R28, !PT ;  /* 0x0000001c271c7209 */ /* 0x001fc80007810000 */
[----:B------:R-:W-:-:S03]  /*15390*/  FMNMX.FTZ R28, R42, R28, !PT ;  /* 0x0000001c2a1c7209 */ /* 0x000fc60007810000 */
[----:B------:R-:W0:Y:S01]  /*153a0*/  MUFU.TANH R60, R60 ;  /* 0x0000003c003c7308 */ /* 0x000e220000002400 */
[----:B------:R-:W-:-:S04]  /*153b0*/  FMNMX.FTZ R28, R43, R28, !PT ;  /* 0x0000001c2b1c7209 */ /* 0x000fc80007810000 */
[----:B---3--:R-:W-:-:S03]  /*153c0*/  FMNMX.FTZ R28, R46, R28, !PT ;  /* 0x0000001c2e1c7209 */ /* 0x008fc60007810000 */
[----:B------:R-:W3:Y:S01]  /*153d0*/  MUFU.TANH R64, R64 ;  /* 0x0000004000407308 */ /* 0x000ee20000002400 */
[----:B------:R-:W-:-:S04]  /*153e0*/  FMNMX.FTZ R28, R49, R28, !PT ;  /* 0x0000001c311c7209 */ /* 0x000fc80007810000 */
[----:B-1----:R-:W-:-:S03]  /*153f0*/  FMNMX.FTZ R28, R52, R28, !PT ;  /* 0x0000001c341c7209 */ /* 0x002fc60007810000 */
[----:B------:R-:W1:Y:S01]  /*15400*/  MUFU.TANH R68, R68 ;  /* 0x0000004400447308 */ /* 0x000e620000002400 */
[----:B------:R-:W-:-:S04]  /*15410*/  FMNMX.FTZ R28, R54, R28, !PT ;  /* 0x0000001c361c7209 */ /* 0x000fc80007810000 */
[----:B--2---:R-:W-:-:S03]  /*15420*/  FMNMX.FTZ R28, R56, R28, !PT ;  /* 0x0000001c381c7209 */ /* 0x004fc60007810000 */
[----:B------:R-:W2:Y:S01]  /*15430*/  MUFU.TANH R73, R73 ;  /* 0x0000004900497308 */ /* 0x000ea20000002400 */
[----:B------:R-:W-:-:S04]  /*15440*/  FMNMX.FTZ R28, R57, R28, !PT ;  /* 0x0000001c391c7209 */ /* 0x000fc80007810000 */
[----:B----4-:R-:W-:-:S03]  /*15450*/  FMNMX.FTZ R28, R58, R28, !PT ;  /* 0x0000001c3a1c7209 */ /* 0x010fc60007810000 */
[----:B------:R-:W4:Y:S01]  /*15460*/  MUFU.TANH R9, R9 ;  /* 0x0000000900097308 */ /* 0x000f220000002400 */
[----:B------:R-:W-:-:S04]  /*15470*/  FMNMX.FTZ R28, R59, R28, !PT ;  /* 0x0000001c3b1c7209 */ /* 0x000fc80007810000 */
[----:B0-----:R-:W-:-:S03]  /*15480*/  FMNMX.FTZ R28, R60, R28, !PT ;  /* 0x0000001c3c1c7209 */ /* 0x001fc60007810000 */
[----:B------:R-:W0:Y:S01]  /*15490*/  MUFU.TANH R26, R26 ;  /* 0x0000001a001a7308 */ /* 0x000e220000002400 */
[----:B------:R-:W-:-:S04]  /*154a0*/  FMNMX.FTZ R28, R61, R28, !PT ;  /* 0x0000001c3d1c7209 */ /* 0x000fc80007810000 */
[----:B------:R-:W-:-:S03]  /*154b0*/  FMNMX.FTZ R28, R62, R28, !PT ;  /* 0x0000001c3e1c7209 */ /* 0x000fc60007810000 */
[----:B------:R-:W5:Y:S01]  /*154c0*/  MUFU.TANH R33, R33 ;  /* 0x0000002100217308 */ /* 0x000f620000002400 */
[----:B---3--:R-:W-:-:S04]  /*154d0*/  FMNMX.FTZ R28, R64, R28, !PT ;  /* 0x0000001c401c7209 */ /* 0x008fc80007810000 */
[----:B------:R-:W-:-:S03]  /*154e0*/  FMNMX.FTZ R28, R65, R28, !PT ;  /* 0x0000001c411c7209 */ /* 0x000fc60007810000 */
[----:B------:R-:W-:Y:S01]  /*154f0*/  MUFU.TANH R40, R40 ;  /* 0x0000002800287308 */ /* 0x000fe20000002400 */
[----:B------:R-:W-:-:S04]  /*15500*/  FMNMX.FTZ R28, R69, R28, !PT ;  /* 0x0000001c451c7209 */ /* 0x000fc80007810000 */
[----:B------:R-:W-:-:S03]  /*15510*/  FMNMX.FTZ R28, R72, R28, !PT ;  /* 0x0000001c481c7209 */ /* 0x000fc60007810000 */
[----:B------:R-:W-:Y:S01]  /*15520*/  MUFU.TANH R45, R45 ;  /* 0x0000002d002d7308 */ /* 0x000fe20000002400 */
[----:B-1----:R-:W-:-:S04]  /*15530*/  FMNMX.FTZ R28, R68, R28, !PT ;  /* 0x0000001c441c7209 */ /* 0x002fc80007810000 */
[----:B--2---:R-:W-:Y:S01]  /*15540*/  FMNMX.FTZ R28, R73, R28, !PT ;  /* 0x0000001c491c7209 */ /* 0x004fe20007810000 */
[----:B------:R-:W-:Y:S02]  /*15550*/  WARPGROUP.DEPBAR.LE gsb0, 0x0 ;  /* 0x00008000000079c5 */ /* 0x000fe40000010000 */
[----:B------:R-:W-:Y:S01]  /*15560*/  WARPGROUP.ARRIVE ;  /* 0x00000000000079c5 */ /* 0x000fe20000000000 */
[----:B------:R-:W-:Y:S01]  /*15570*/  FMNMX.FTZ R47, R76, R28, !PT ;  /* 0x0000001c4c2f7209 */ /* 0x000fe20007810000 */
[----:B------:R-:W-:Y:S04]  /*15580*/  MUFU.TANH R51, R51 ;  /* 0x0000003300337308 */ /* 0x000fe80000002400 */
[----:B------:R-:W-:Y:S01]  /*15590*/  HGMMA.64x128x16.F32 R88, R152, gdesc[UR4].tnspB, R88, gsb0 ;  /* 0x41e0000498587df0 */ /* 0x000fe20008000858 */
[----:B------:R-:W1:Y:S03]  /*155a0*/  SHFL.BFLY PT, R28, R47, 0x2, 0x1f ;  /* 0x0c401f002f1c7f89 */ /* 0x000e6600000e0000 */
[----:B------:R-:W-:Y:S01]  /*155b0*/  MUFU.TANH R81, R81 ;  /* 0x0000005100517308 */ /* 0x000fe20000002400 */
[----:B-1----:R-:W-:Y:S01]  /*155c0*/  FMNMX.FTZ R47, R47, R28, !PT ;  /* 0x0000001c2f2f7209 */ /* 0x002fe20007810000 */
[----:B------:R-:W-:-:S04]  /*155d0*/  VIADD R28, R6, 0x280 ;  /* 0x00000280061c7836 */ /* 0x000fc80000000000 */
[----:B------:R-:W1:Y:S01]  /*155e0*/  SHFL.BFLY PT, R29, R47, 0x1, 0x1f ;  /* 0x0c201f002f1d7f89 */ /* 0x000e6200000e0000 */
[----:B------:R-:W-:Y:S01]  /*155f0*/  R2UR UR6, R28 ;  /* 0x000000001c0672ca */ /* 0x000fe200000e0000 */
[----:B------:R-:W-:Y:S01]  /*15600*/  IMAD.U32 R28, RZ, RZ, UR46 ;  /* 0x0000002eff1c7e24 */ /* 0x000fe2000f8e00ff */
[----:B-1----:R-:W-:Y:S01]  /*15610*/  FMNMX.FTZ R47, R47, R29, !PT ;  /* 0x0000001d2f2f7209 */ /* 0x002fe20007810000 */
[----:B------:R-:W-:-:S04]  /*15620*/  IMAD.MOV.U32 R29, RZ, RZ, 0x40000040 ;  /* 0x40000040ff1d7424 */ /* 0x000fc800078e00ff */
[-C--:B------:R-:W-:Y:S01]  /*15630*/  FMUL.FTZ R83, R47, R28.reuse ;  /* 0x0000001c2f537220 */ /* 0x080fe20000410000 */
[----:B------:R-:W-:Y:S01]  /*15640*/  R2UR UR7, R29 ;  /* 0x000000001d0772ca */ /* 0x000fe200000e0000 */
[----:B------:R-:W-:Y:S01]  /*15650*/  FADD.FTZ R11, -R47, R11 ;  /* 0x0000000b2f0b7221 */ /* 0x000fe20000010100 */
[----:B------:R-:W-:Y:S01]  /*15660*/  MUFU.TANH R29, R87 ;  /* 0x00000057001d7308 */ /* 0x000fe20000002400 */
[--C-:B------:R-:W-:Y:S01]  /*15670*/  FFMA.FTZ R82, R8, R28, -R83.reuse ;  /* 0x0000001c08527223 */ /* 0x100fe20000010853 */
[----:B----4-:R-:W-:Y:S01]  /*15680*/  FMNMX.FTZ R8, R9, R10, !PT ;  /* 0x0000000a09087209 */ /* 0x010fe20007810000 */
[-CC-:B------:R-:W-:Y:S01]  /*15690*/  FFMA.FTZ R180, R7, R28.reuse, -R83.reuse ;  /* 0x0000001c07b47223 */ /* 0x180fe20000010853 */
[-CC-:B------:R-:W-:Y:S01]  /*156a0*/  FFMA.FTZ R182, R14, R28.reuse, -R83.reuse ;  /* 0x0000001c0eb67223 */ /* 0x180fe20000010853 */
[--C-:B------:R-:W-:Y:S01]  /*156b0*/  FFMA.FTZ R84, R15, R28, -R83.reuse ;  /* 0x0000001c0f547223 */ /* 0x100fe20000010853 */
[----:B------:R-:W-:Y:S01]  /*156c0*/  FMNMX.FTZ R7, R13, R8, !PT ;  /* 0x000000080d077209 */ /* 0x000fe20007810000 */
[C---:B------:R-:W-:Y:S01]  /*156d0*/  VIADD R14, R6.reuse, 0x300 ;  /* 0x00000300060e7836 */ /* 0x040fe20000000000 */
[----:B------:R-:W-:Y:S01]  /*156e0*/  MOV R15, 0x40000040 ;  /* 0x40000040000f7802 */ /* 0x000fe20000000f00 */
[----:B------:R-:W-:Y:S01]  /*156f0*/  VIADD R6, R6, 0x380 ;  /* 0x0000038006067836 */ /* 0x000fe20000000000 */
[----:B------:R-:W-:Y:S01]  /*15700*/  FMNMX.FTZ R8, R20, R7, !PT ;  /* 0x0000000714087209 */ /* 0x000fe20007810000 */
[-CC-:B------:R-:W-:Y:S01]  /*15710*/  FFMA.FTZ R178, R30, R28.reuse, -R83.reuse ;  /* 0x0000001c1eb27223 */ /* 0x180fe20000010853 */
[-CC-:B------:R-:W-:Y:S01]  /*15720*/  FFMA.FTZ R30, R35, R28.reuse, -R83.reuse ;  /* 0x0000001c231e7223 */ /* 0x180fe20000010853 */
[--C-:B------:R-:W-:Y:S01]  /*15730*/  FFMA.FTZ R35, R57, R28, -R83.reuse ;  /* 0x0000001c39237223 */ /* 0x100fe20000010853 */
[----:B------:R-:W-:Y:S01]  /*15740*/  FMNMX.FTZ R7, R21, R8, !PT ;  /* 0x0000000815077209 */ /* 0x000fe20007810000 */
[-C--:B------:R-:W-:Y:S01]  /*15750*/  FMUL.FTZ R11, R11, R28.reuse ;  /* 0x0000001c0b0b7220 */ /* 0x080fe20000410000 */
[----:B------:R-:W-:Y:S01]  /*15760*/  MUFU.EX2 R180, R180 ;  /* 0x000000b400b47308 */ /* 0x000fe20000000800 */
[-CC-:B------:R-:W-:Y:S01]  /*15770*/  FFMA.FTZ R176, R24, R28.reuse, -R83.reuse ;  /* 0x0000001c18b07223 */ /* 0x180fe20000010853 */
[----:B0-----:R-:W-:Y:S01]  /*15780*/  FMNMX.FTZ R8, R26, R7, !PT ;  /* 0x000000071a087209 */ /* 0x001fe20007810000 */
[-CC-:B------:R-:W-:Y:S01]  /*15790*/  FFMA.FTZ R85, R25, R28.reuse, -R83.reuse ;  /* 0x0000001c19557223 */ /* 0x180fe20000010853 */
[-CC-:B------:R-:W-:Y:S01]  /*157a0*/  FFMA.FTZ R25, R31, R28.reuse, -R83.reuse ;  /* 0x0000001c1f197223 */ /* 0x180fe20000010853 */
[--C-:B------:R-:W-:Y:S01]  /*157b0*/  FFMA.FTZ R172, R34, R28, -R83.reuse ;  /* 0x0000001c22ac7223 */ /* 0x100fe20000010853 */
[----:B------:R-:W-:Y:S01]  /*157c0*/  FMNMX.FTZ R7, R27, R8, !PT ;  /* 0x000000081b077209 */ /* 0x000fe20007810000 */
[-CC-:B------:R-:W-:Y:S01]  /*157d0*/  FFMA.FTZ R174, R38, R28.reuse, -R83.reuse ;  /* 0x0000001c26ae7223 */ /* 0x180fe20000010853 */
[----:B------:R-:W0:Y:S01]  /*157e0*/  MUFU.EX2 R11, R11 ;  /* 0x0000000b000b7308 */ /* 0x000e220000000800 */
[-CC-:B------:R-:W-:Y:S01]  /*157f0*/  FFMA.FTZ R86, R39, R28.reuse, -R83.reuse ;  /* 0x0000001c27567223 */ /* 0x180fe20000010853 */
[----:B------:R-:W-:Y:S01]  /*15800*/  FMNMX.FTZ R8, R32, R7, !PT ;  /* 0x0000000720087209 */ /* 0x000fe20007810000 */
[-CC-:B------:R-:W-:Y:S01]  /*15810*/  FFMA.FTZ R168, R42, R28.reuse, -R83.reuse ;  /* 0x0000001c2aa87223 */ /* 0x180fe20000010853 */
[-CC-:B------:R-:W-:Y:S01]  /*15820*/  FFMA.FTZ R31, R43, R28.reuse, -R83.reuse ;  /* 0x0000001c2b1f7223 */ /* 0x180fe20000010853 */
[--C-:B------:R-:W-:Y:S01]  /*15830*/  FFMA.FTZ R170, R46, R28, -R83.reuse ;  /* 0x0000001c2eaa7223 */ /* 0x100fe20000010853 */
[----:B-----5:R-:W-:Y:S01]  /*15840*/  FMNMX.FTZ R7, R33, R8, !PT ;  /* 0x0000000821077209 */ /* 0x020fe20007810000 */
[-CC-:B------:R-:W-:Y:S01]  /*15850*/  FFMA.FTZ R34, R49, R28.reuse, -R83.reuse ;  /* 0x0000001c31227223 */ /* 0x180fe20000010853 */
[----:B------:R-:W1:Y:S01]  /*15860*/  MUFU.EX2 R82, R82 ;  /* 0x0000005200527308 */ /* 0x000e620000000800 */
[-CC-:B------:R-:W-:Y:S01]  /*15870*/  FFMA.FTZ R43, R54, R28.reuse, -R83.reuse ;  /* 0x0000001c362b7223 */ /* 0x180fe20000010853 */
[----:B------:R-:W-:Y:S01]  /*15880*/  FMNMX.FTZ R8, R36, R7, !PT ;  /* 0x0000000724087209 */ /* 0x000fe20007810000 */
[-CC-:B------:R-:W-:Y:S01]  /*15890*/  FFMA.FTZ R38, R59, R28.reuse, -R83.reuse ;  /* 0x0000001c3b267223 */ /* 0x180fe20000010853 */
[-CC-:B------:R-:W-:Y:S01]  /*158a0*/  FFMA.FTZ R42, R61, R28.reuse, -R83.reuse ;  /* 0x0000001c3d2a7223 */ /* 0x180fe20000010853 */
[--C-:B------:R-:W-:Y:S01]  /*158b0*/  FFMA.FTZ R24, R62, R28, -R83.reuse ;  /* 0x0000001c3e187223 */ /* 0x100fe20000010853 */
[----:B------:R-:W-:Y:S01]  /*158c0*/  FMNMX.FTZ R7, R37, R8, !PT ;  /* 0x0000000825077209 */ /* 0x000fe20007810000 */
[-CC-:B------:R-:W-:Y:S01]  /*158d0*/  FFMA.FTZ R39, R64, R28.reuse, -R83.reuse ;  /* 0x0000001c40277223 */ /* 0x180fe20000010853 */
[----:B------:R-:W2:Y:S01]  /*158e0*/  MUFU.EX2 R182, R182 ;  /* 0x000000b600b67308 */ /* 0x000ea20000000800 */
[----:B0-----:R-:W-:Y:S01]  /*158f0*/  FFMA.FTZ R3, R11, R3, R180 ;  /* 0x000000030b037223 */ /* 0x001fe200000100b4 */
[----:B------:R-:W-:Y:S01]  /*15900*/  FMNMX.FTZ R8, R40, R7, !PT ;  /* 0x0000000728087209 */ /* 0x000fe20007810000 */
[-CC-:B------:R-:W-:Y:S01]  /*15910*/  FFMA.FTZ R46, R65, R28.reuse, -R83.reuse ;  /* 0x0000001c412e7223 */ /* 0x180fe20000010853 */
[-CC-:B------:R-:W-:Y:S01]  /*15920*/  FFMA.FTZ R49, R69, R28.reuse, -R83.reuse ;  /* 0x0000001c45317223 */ /* 0x180fe20000010853 */
[--C-:B------:R-:W-:Y:S01]  /*15930*/  FFMA.FTZ R54, R68, R28, -R83.reuse ;  /* 0x0000001c44367223 */ /* 0x100fe20000010853 */
[----:B------:R-:W-:Y:S01]  /*15940*/  FMNMX.FTZ R7, R41, R8, !PT ;  /* 0x0000000829077209 */ /* 0x000fe20007810000 */
[----:B------:R-:W-:Y:S01]  /*15950*/  FFMA.FTZ R76, R76, R28, -R83 ;  /* 0x0000001c4c4c7223 */ /* 0x000fe20000010853 */
[----:B------:R-:W0:Y:S01]  /*15960*/  MUFU.EX2 R84, R84 ;  /* 0x0000005400547308 */ /* 0x000e220000000800 */
[----:B-1----:R-:W-:Y:S01]  /*15970*/  FADD.FTZ R3, R82, R3 ;  /* 0x0000000352037221 */ /* 0x002fe20000010000 */
[----:B------:R-:W-:-:S02]  /*15980*/  FMNMX.FTZ R8, R44, R7, !PT ;  /* 0x000000072c087209 */ /* 0x000fc40007810000 */
[----:B------:R-:W-:Y:S02]  /*15990*/  F2FP.F16.F32.PACK_AB R180, R82, R180 ;  /* 0x000000b452b4723e */ /* 0x000fe400000000ff */
[----:B------:R-:W-:Y:S02]  /*159a0*/  FMNMX.FTZ R7, R45, R8, !PT ;  /* 0x000000082d077209 */ /* 0x000fe40007810000 */
[----:B------:R-:W1:Y:S01]  /*159b0*/  MUFU.EX2 R176, R176 ;  /* 0x000000b000b07308 */ /* 0x000e620000000800 */
[----:B--2---:R-:W-:Y:S01]  /*159c0*/  FADD.FTZ R3, R182, R3 ;  /* 0x00000003b6037221 */ /* 0x004fe20000010000 */
[----:B------:R-:W-:-:S04]  /*159d0*/  FMNMX.FTZ R7, R48, R7, !PT ;  /* 0x0000000730077209 */ /* 0x000fc80007810000 */
[----:B------:R-:W-:Y:S02]  /*159e0*/  FMNMX.FTZ R8, R50, R7, !PT ;  /* 0x0000000732087209 */ /* 0x000fe40007810000 */
[----:B------:R-:W-:Y:S01]  /*159f0*/  MUFU.EX2 R85, R85 ;  /* 0x0000005500557308 */ /* 0x000fe20000000800 */
[C---:B0-----:R-:W-:Y:S01]  /*15a00*/  FADD.FTZ R3, R84.reuse, R3 ;  /* 0x0000000354037221 */ /* 0x041fe20000010000 */
[----:B------:R-:W-:Y:S02]  /*15a10*/  FMNMX.FTZ R8, R51, R8, !PT ;  /* 0x0000000833087209 */ /* 0x000fe40007810000 */
[----:B------:R-:W-:Y:S02]  /*15a20*/  F2FP.F16.F32.PACK_AB R182, R84, R182 ;  /* 0x000000b654b6723e */ /* 0x000fe400000000ff */
[----:B------:R-:W-:Y:S02]  /*15a30*/  FMNMX.FTZ R8, R53, R8, !PT ;  /* 0x0000000835087209 */ /* 0x000fe40007810000 */
[----:B------:R-:W-:Y:S02]  /*15a40*/  MUFU.EX2 R178, R178 ;  /* 0x000000b200b27308 */ /* 0x000fe40000000800 */
[----:B------:R-:W-:-:S04]  /*15a50*/  FMNMX.FTZ R8, R55, R8, !PT ;  /* 0x0000000837087209 */ /* 0x000fc80007810000 */
[----:B------:R-:W-:Y:S01]  /*15a60*/  FMNMX.FTZ R7, R63, R8, !PT ;  /* 0x000000083f077209 */ /* 0x000fe20007810000 */
[----:B------:R-:W-:Y:S02]  /*15a70*/  WARPGROUP.DEPBAR.LE gsb0, 0x0 ;  /* 0x00008000000079c5 */ /* 0x000fe40000010000 */
[----:B------:R-:W-:Y:S01]  /*15a80*/  WARPGROUP.ARRIVE ;  /* 0x00000000000079c5 */ /* 0x000fe20000000000 */
[----:B------:R-:W-:Y:S01]  /*15a90*/  FMNMX.FTZ R8, R66, R7, !PT ;  /* 0x0000000742087209 */ /* 0x000fe20007810000 */
[----:B------:R-:W-:Y:S01]  /*15aa0*/  MUFU.EX2 R25, R25 ;  /* 0x0000001900197308 */ /* 0x000fe20000000800 */
[-CC-:B------:R-:W-:Y:S01]  /*15ab0*/  FFMA.FTZ R152, R52, R28.reuse, -R83.reuse ;  /* 0x0000001c34987223 */ /* 0x180fe20000010853 */
[--C-:B------:R-:W-:Y:S01]  /*15ac0*/  FFMA.FTZ R154, R56, R28, -R83.reuse ;  /* 0x0000001c389a7223 */ /* 0x100fe20000010853 */
[----:B------:R-:W-:Y:S01]  /*15ad0*/  FMNMX.FTZ R7, R67, R8, !PT ;  /* 0x0000000843077209 */ /* 0x000fe20007810000 */
[----:B------:R-:W-:Y:S01]  /*15ae0*/  HGMMA.64x128x16.F32 R88, R156, gdesc[UR4].tnspB, R88, gsb0 ;  /* 0x41e000049c587df0 */ /* 0x000fe20008000858 */
[----:B------:R-:W-:Y:S01]  /*15af0*/  R2UR UR6, R14 ;  /* 0x000000000e0672ca */ /* 0x000fe200000e0000 */
[-CC-:B------:R-:W-:Y:S01]  /*15b00*/  FFMA.FTZ R52, R72, R28.reuse, -R83.reuse ;  /* 0x0000001c48347223 */ /* 0x180fe20000010853 */
[----:B------:R-:W-:Y:S01]  /*15b10*/  FMNMX.FTZ R8, R70, R7, !PT ;  /* 0x0000000746087209 */ /* 0x000fe20007810000 */
[----:B------:R-:W-:Y:S01]  /*15b20*/  MUFU.EX2 R172, R172 ;  /* 0x000000ac00ac7308 */ /* 0x000fe20000000800 */
[----:B------:R-:W-:Y:S01]  /*15b30*/  R2UR UR7, R15 ;  /* 0x000000000f0772ca */ /* 0x000fe200000e0000 */
[----:B------:R-:W-:Y:S01]  /*15b40*/  FFMA.FTZ R14, R73, R28, -R83 ;  /* 0x0000001c490e7223 */ /* 0x000fe20000010853 */
        /* <DEDUP_REMOVED lines=25> */
[C---:B------:R-:W-:Y:S01]  /*15ce0*/  FADD.FTZ R7, -R8.reuse, R10 ;  /* 0x0000000a08077221 */ /* 0x040fe20000010100 */
[----:B------:R-:W-:-:S03]  /*15cf0*/  FMUL.FTZ R57, R8, R28 ;  /* 0x0000001c08397220 */ /* 0x000fc60000410000 */
[-C--:B------:R-:W-:Y:S01]  /*15d00*/  FMUL.FTZ R7, R7, R28.reuse ;  /* 0x0000001c07077220 */ /* 0x080fe20000410000 */
        /* <DEDUP_REMOVED lines=9> */
[----:B------:R-:W-:Y:S01]  /*15da0*/  FFMA.FTZ R20, R27, R28, -R57 ;  /* 0x0000001c1b147223 */ /* 0x000fe20000010839 */
[----:B------:R-:W-:Y:S01]  /*15db0*/  IADD3 R33, -R192, 0xb, RZ ;  /* 0x0000000bc0217810 */ /* 0x000fe20007ffe1ff */
[----:B------:R-:W2:Y:S01]  /*15dc0*/  MUFU.EX2 R181, R181 ;  /* 0x000000b500b57308 */ /* 0x000ea20000000800 */
[----:B0-----:R-:W-:-:S02]  /*15dd0*/  IMAD.MOV.U32 R7, RZ, RZ, 0x40000040 ;  /* 0x40000040ff077424 */ /* 0x001fc400078e00ff */
[-CC-:B------:R-:W-:Y:S01]  /*15de0*/  FFMA.FTZ R21, R37, R28.reuse, -R57.reuse ;  /* 0x0000001c25157223 */ /* 0x180fe20000010839 */
[-C--:B------:R-:W-:Y:S01]  /*15df0*/  FFMA.FTZ R175, R40, R28.reuse, -R57 ;  /* 0x0000001c28af7223 */ /* 0x080fe20000010839 */
[----:B-1----:R-:W-:Y:S01]  /*15e00*/  FADD.FTZ R40, R176, R3 ;  /* 0x00000003b0287221 */ /* 0x002fe20000010000 */
        /* <DEDUP_REMOVED lines=12> */
[----:B--2---:R-:W-:Y:S01]  /*15ed0*/  FFMA.FTZ R0, R15, R0, R181 ;  /* 0x000000000f007223 */ /* 0x004fe200000100b5 */
[-CC-:B------:R-:W-:Y:S01]  /*15ee0*/  FFMA.FTZ R80, R80, R28.reuse, -R57.reuse ;  /* 0x0000001c50507223 */ /* 0x180fe20000010839 */
[-CC-:B------:R-:W-:Y:S01]  /*15ef0*/  FFMA.FTZ R81, R81, R28.reuse, -R57.reuse ;  /* 0x0000001c51517223 */ /* 0x180fe20000010839 */
[----:B------:R-:W-:Y:S01]  /*15f00*/  FFMA.FTZ R29, R29, R28, -R57 ;  /* 0x0000001c1d1d7223 */ /* 0x000fe20000010839 */
[----:B------:R-:W-:Y:S01]  /*15f10*/  F2FP.F16.F32.PACK_AB R176, R85, R176 ;  /* 0x000000b055b0723e */ /* 0x000fe200000000ff */
[----:B------:R-:W-:-:S02]  /*15f20*/  WARPGROUP.DEPBAR.LE gsb0, 0x0 ;  /* 0x00008000000079c5 */ /* 0x000fc40000010000 */
[----:B------:R-:W-:Y:S01]  /*15f30*/  WARPGROUP.ARRIVE ;  /* 0x00000000000079c5 */ /* 0x000fe20000000000 */
[----:B------:R-:W-:Y:S01]  /*15f40*/  MUFU.EX2 R13, R13 ;  /* 0x0000000d000d7308 */ /* 0x000fe20000000800 */
[----:B0-----:R-:W-:Y:S01]  /*15f50*/  F2FP.F16.F32.PACK_AB R181, R9, R181 ;  /* 0x000000b509b5723e */ /* 0x001fe200000000ff */
[-C--:B------:R-:W-:Y:S01]  /*15f60*/  FFMA.FTZ R156, R58, R28.reuse, -R83 ;  /* 0x0000001c3a9c7223 */ /* 0x080fe20000010853 */
[-C--:B------:R-:W-:Y:S01]  /*15f70*/  FFMA.FTZ R157, R66, R28.reuse, -R57 ;  /* 0x0000001c429d7223 */ /* 0x080fe20000010839 */
[-C--:B------:R-:W-:Y:S01]  /*15f80*/  FFMA.FTZ R158, R60, R28.reuse, -R83 ;  /* 0x0000001c3c9e7223 */ /* 0x080fe20000010853 */
[----:B------:R-:W-:Y:S01]  /*15f90*/  HGMMA.64x128x16.F32 R88, R160, gdesc[UR4].tnspB, R88, gsb0 ;  /* 0x41e00004a0587df0 */ /* 0x000fe20008000858 */
[----:B------:R-:W-:Y:S01]  /*15fa0*/  R2UR UR6, R6 ;  /* 0x00000000060672ca */ /* 0x000fe200000e0000 */
[-CC-:B------:R-:W-:Y:S01]  /*15fb0*/  FFMA.FTZ R6, R50, R28.reuse, -R57.reuse ;  /* 0x0000001c32067223 */ /* 0x180fe20000010839 */
[----:B------:R-:W-:Y:S01]  /*15fc0*/  R2UR UR7, R7 ;  /* 0x00000000070772ca */ /* 0x000fe200000e0000 */
[----:B------:R-:W-:Y:S01]  /*15fd0*/  @!P1 IMAD R7, R184, 0x8, R2 ;  /* 0x00000008b8079824 */ /* 0x000fe200078e0202 */
[----:B------:R-:W-:Y:S01]  /*15fe0*/  MUFU.EX2 R177, R177 ;  /* 0x000000b100b17308 */ /* 0x000fe20000000800 */
[----:B------:R-:W-:-:S02]  /*15ff0*/  FFMA.FTZ R159, R70, R28, -R57 ;  /* 0x0000001c469f7223 */ /* 0x000fc40000010839 */
[----:B------:R-:W-:Y:S02]  /*16000*/  @!P1 VIADD R36, R7, 0x28840 ;  /* 0x0002884007249836 */ /* 0x000fe40000000000 */
[----:B------:R-:W-:-:S03]  /*16010*/  FFMA.FTZ R7, R53, R28, -R57 ;  /* 0x0000001c35077223 */ /* 0x000fc60000010839 */
        /* <DEDUP_REMOVED lines=21> */
[----:B------:R-:W-:Y:S06]  /*16170*/  HGMMA.64x128x16.F32 R88, R164, gdesc[UR4].tnspB, R88, gsb0 ;  /* 0x41e00004a4587df0 */ /* 0x000fec0008000858 */
        /* <DEDUP_REMOVED lines=19> */
[----:B------:R-:W0:Y:S08]  /*162b0*/  MUFU.EX2 R10, R76 ;  /* 0x0000004c000a7308 */ /* 0x000e300000000800 */
[----:B------:R-:W-:Y:S01]  /*162c0*/  MUFU.EX2 R29, R29 ;  /* 0x0000001d001d7308 */ /* 0x000fe20000000800 */
[----:B------:R-:W-:-:S02]  /*162d0*/  WARPGROUP.DEPBAR.LE gsb0, 0x0 ;  /* 0x00008000000079c5 */ /* 0x000fc40000010000 */
[----:B------:R1:W-:Y:S06]  /*162e0*/  BAR.ARV R33, 0x100 ;  /* 0x000400210000751d */ /* 0x0003ec0000002000 */
[----:B------:R2:W-:Y:S01]  /*162f0*/  @!P1 SYNCS.ARRIVE.TRANS64.RED.A1T0 RZ, [R36+URZ], RZ ;  /* 0x000000ff24ff99a7 */ /* 0x0005e2000810043f */
[----:B0-----:R-:W-:Y:S01]  /*16300*/  F2FP.F16.F32.PACK_AB R166, R10, R14 ;  /* 0x0000000e0aa6723e */ /* 0x001fe200000000ff */
[----:B-1----:R-:W-:Y:S01]  /*16310*/  FADD.FTZ R33, R85, R40 ;  /* 0x0000002855217221 */ /* 0x002fe20000010000 */
[-C--:B------:R-:W-:Y:S01]  /*16320*/  FMUL.FTZ R88, R88, R11.reuse ;  /* 0x0000000b58587220 */ /* 0x080fe20000410000 */
[-C--:B------:R-:W-:Y:S01]  /*16330*/  FMUL.FTZ R89, R89, R11.reuse ;  /* 0x0000000b59597220 */ /* 0x080fe20000410000 */
[-C--:B------:R-:W-:Y:S01]  /*16340*/  FMUL.FTZ R92, R92, R11.reuse ;  /* 0x0000000b5c5c7220 */ /* 0x080fe20000410000 */
[----:B------:R-:W-:Y:S01]  /*16350*/  FADD.FTZ R40, R178, R33 ;  /* 0x00000021b2287221 */ /* 0x000fe20000010000 */
[----:B------:R-:W-:Y:S01]  /*16360*/  FMUL.FTZ R93, R93, R11 ;  /* 0x0000000b5d5d7220 */ /* 0x000fe20000410000 */
[----:B--2---:R-:W-:Y:S01]  /*16370*/  FADD.FTZ R36, R9, R0 ;  /* 0x0000000009247221 */ /* 0x004fe20000010000 */
[----:B------:R0:W-:Y:S01]  /*16380*/  @!P1 SYNCS.ARRIVE.TRANS64.RED.A1T0 RZ, [R5+URZ], RZ ;  /* 0x000000ff05ff99a7 */ /* 0x0001e2000810043f */
[----:B------:R-:W-:Y:S01]  /*16390*/  FADD.FTZ R37, R25, R40 ;  /* 0x0000002819257221 */ /* 0x000fe20000010000 */
[-C--:B------:R-:W-:Y:S01]  /*163a0*/  FFMA.FTZ R0, R63, R28.reuse, -R57 ;  /* 0x0000001c3f007223 */ /* 0x080fe20000010839 */
[----:B------:R-:W-:Y:S01]  /*163b0*/  FADD.FTZ R36, R183, R36 ;  /* 0x00000024b7247221 */ /* 0x000fe20000010000 */
[C---:B------:R-:W-:Y:S01]  /*163c0*/  F2FP.F16.F32.PACK_AB R183, R13.reuse, R183 ;  /* 0x000000b70db7723e */ /* 0x040fe200000000ff */
[----:B------:R-:W-:Y:S01]  /*163d0*/  FADD.FTZ R37, R172, R37 ;  /* 0x00000025ac257221 */ /* 0x000fe20000010000 */
[-C--:B------:R-:W-:Y:S01]  /*163e0*/  FMUL.FTZ R96, R96, R11.reuse ;  /* 0x0000000b60607220 */ /* 0x080fe20000410000 */
[----:B------:R-:W-:Y:S01]  /*163f0*/  FADD.FTZ R36, R13, R36 ;  /* 0x000000240d247221 */ /* 0x000fe20000010000 */
[----:B------:R-:W1:Y:S01]  /*16400*/  MUFU.EX2 R0, R0 ;  /* 0x0000000000007308 */ /* 0x000e620000000800 */
[----:B------:R-:W-:Y:S01]  /*16410*/  FADD.FTZ R37, R30, R37 ;  /* 0x000000251e257221 */ /* 0x000fe20000010000 */
[----:B------:R-:W-:Y:S01]  /*16420*/  FMUL.FTZ R97, R97, R11 ;  /* 0x0000000b61617220 */ /* 0x000fe20000410000 */
[----:B0-----:R-:W-:Y:S01]  /*16430*/  FADD.FTZ R5, R177, R36 ;  /* 0x00000024b1057221 */ /* 0x001fe20000010000 */
[----:B------:R-:W-:Y:S01]  /*16440*/  F2FP.F16.F32.PACK_AB R177, R20, R177 ;  /* 0x000000b114b1723e */ /* 0x000fe200000000ff */
[----:B------:R-:W-:Y:S01]  /*16450*/  FADD.FTZ R37, R174, R37 ;  /* 0x00000025ae257221 */ /* 0x000fe20000010000 */
[-C--:B------:R-:W-:Y:S01]  /*16460*/  FMUL.FTZ R100, R100, R11.reuse ;  /* 0x0000000b64647220 */ /* 0x080fe20000410000 */
[----:B------:R-:W-:Y:S01]  /*16470*/  FADD.FTZ R36, R20, R5 ;  /* 0x0000000514247221 */ /* 0x000fe20000010000 */
[-C--:B------:R-:W-:Y:S01]  /*16480*/  FFMA.FTZ R5, R71, R28.reuse, -R57 ;  /* 0x0000001c47057223 */ /* 0x080fe20000010839 */
[----:B------:R-:W-:Y:S01]  /*16490*/  FADD.FTZ R37, R86, R37 ;  /* 0x0000002556257221 */ /* 0x000fe20000010000 */
[-C--:B------:R-:W-:Y:S01]  /*164a0*/  FMUL.FTZ R101, R101, R11.reuse ;  /* 0x0000000b65657220 */ /* 0x080fe20000410000 */
[----:B------:R-:W-:Y:S01]  /*164b0*/  FADD.FTZ R33, R179, R36 ;  /* 0x00000024b3217221 */ /* 0x000fe20000010000 */
[----:B------:R-:W-:Y:S01]  /*164c0*/  FFMA.FTZ R36, R75, R28, -R57 ;  /* 0x0000001c4b247223 */ /* 0x000fe20000010839 */
[----:B------:R-:W-:Y:S01]  /*164d0*/  FADD.FTZ R44, R168, R37 ;  /* 0x00000025a82c7221 */ /* 0x000fe20000010000 */
[----:B------:R-:W0:Y:S01]  /*164e0*/  MUFU.EX2 R5, R5 ;  /* 0x0000000500057308 */ /* 0x000e220000000800 */
        /* <DEDUP_REMOVED lines=46> */
[C---:B-1----:R-:W-:Y:S01]  /*167d0*/  F2FP.F16.F32.PACK_AB R155, R0.reuse, R155 ;  /* 0x0000009b009b723e */ /* 0x042fe200000000ff */
        /* <DEDUP_REMOVED lines=15> */
[----:B0-----:R-:W-:Y:S01]  /*168d0*/  F2FP.F16.F32.PACK_AB R159, R5, R159 ;  /* 0x0000009f059f723e */ /* 0x001fe200000000ff */
        /* <DEDUP_REMOVED lines=9> */
[----:B--2---:R-:W-:Y:S01]  /*16970*/  FADD.FTZ R0, R36, R7 ;  /* 0x0000000724007221 */ /* 0x004fe20000010000 */
        /* <DEDUP_REMOVED lines=54> */
[----:B------:R-:W-:Y:S06]  /*16ce0*/  @P2 BRA `(.L_x_8980) ;  /* 0xffffffd4009c2947 */ /* 0x000fec000383ffff */
.L_x_8970:
[----:B------:R-:W-:Y:S05]  /*16cf0*/  WARPSYNC.ALL ;  /* 0x0000000000007948 */ /* 0x000fea0003800000 */
[----:B------:R-:W-:Y:S06]  /*16d00*/  BAR.ARV 0x8, 0x180 ;  /* 0x0206000000007b1d */ /* 0x000fec0000002000 */
[----:B------:R-:W-:Y:S05]  /*16d10*/  @!P0 BRA `(.L_x_8981) ;  /* 0x0000000000048947 */ /* 0x000fea0003800000 */
[----:B------:R-:W-:Y:S01]  /*16d20*/  BPT.TRAP 0x1 ;  /* 0x000000040000795c */ /* 0x000fe20000300000 */
.L_x_8981:
[----:B------:R-:W-:Y:S01]  /*16d30*/  IMAD R11, R184, 0x8, R2 ;  /* 0x00000008b80b7824 */ /* 0x000fe200078e0202 */
[----:B------:R-:W-:-:S04]  /*16d40*/  SHF.L.U32 R4, R186, 0x1f, RZ ;  /* 0x0000001fba047819 */ /* 0x000fc800000006ff */
[----:B------:R0:W1:Y:S01]  /*16d50*/  SYNCS.PHASECHK.TRANS64.TRYWAIT P2, [R11+URZ+0x28850], R4 ;  /* 0x028850040b0075a7 */ /* 0x000062000804017f */
[----:B------:R-:W-:Y:S05]  /*16d60*/  @!P0 BRA `(.L_x_8982) ;  /* 0x0000000000048947 */ /* 0x000fea0003800000 */
[----:B------:R-:W-:Y:S01]  /*16d70*/  BPT.TRAP 0x1 ;  /* 0x000000040000795c */ /* 0x000fe20000300000 */
.L_x_8982:
[----:B------:R-:W-:-:S05]  /*16d80*/  VIADD R2, R2, 0x400 ;  /* 0x0000040002027836 */ /* 0x000fca0000000000 */
[----:B------:R-:W-:-:S04]  /*16d90*/  SHF.R.U32.HI R2, RZ, 0x4, R2 ;  /* 0x00000004ff027819 */ /* 0x000fc80000011602 */
[----:B------:R-:W-:-:S04]  /*16da0*/  LOP3.LUT R2, R2, 0x3fff, RZ, 0xc0, !PT ;  /* 0x00003fff02027812 */ /* 0x000fc800078ec0ff */
[----:B------:R-:W-:Y:S01]  /*16db0*/  LOP3.LUT R5, R2, 0x4000000, RZ, 0xfc, !PT ;  /* 0x0400000002057812 */ /* 0x000fe200078efcff */
[----:B-1----:R-:W-:Y:S06]  /*16dc0*/  @P2 BRA `(.L_x_8983) ;  /* 0x0000000000082947 */ /* 0x002fec0003800000 */
[----:B------:R-:W1:Y:S02]  /*16dd0*/  SYNCS.PHASECHK.TRANS64.TRYWAIT P0, [R11+URZ+0x28850], R4 ;  /* 0x028850040b0075a7 */ /* 0x000e64000800017f */
[----:B-1----:R-:W-:Y:S05]  /*16de0*/  @!P0 BRA `(.L_x_8984) ;  /* 0x000000d400348947 */ /* 0x002fea0003800000 */
.L_x_8983:
[----:B01----:R-:W-:Y:S01]  /*16df0*/  IMAD R4, R184, 0x800, R5 ;  /* 0x00000800b8047824 */ /* 0x003fe200078e0205 */
[----:B------:R-:W-:Y:S01]  /*16e00*/  MOV R5, 0x40000040 ;  /* 0x4000004000057802 */ /* 0x000fe20000000f00 */
[----:B------:R-:W-:Y:S05]  /*16e10*/  WARPSYNC.ALL ;  /* 0x0000000000007948 */ /* 0x000fea0003800000 */
[C---:B------:R-:W-:Y:S01]  /*16e20*/  R2UR UR6, R4.reuse ;  /* 0x00000000040672ca */ /* 0x040fe200000e0000 */
[----:B------:R-:W-:Y:S01]  /*16e30*/  WARPGROUP.ARRIVE ;  /* 0x00000000000079c5 */ /* 0x000fe20000000000 */
[----:B------:R-:W-:Y:S01]  /*16e40*/  R2UR UR7, R5 ;  /* 0x00000000050772ca */ /* 0x000fe200000e0000 */
[----:B------:R-:W-:Y:S01]  /*16e50*/  VIADD R6, R4, 0x80 ;  /* 0x0000008004067836 */ /* 0x000fe20000000000 */
[----:B------:R-:W0:Y:S01]  /*16e60*/  SHFL.BFLY PT, R2, R3, 0x2, 0x1f ;  /* 0x0c401f0003027f89 */ /* 0x000e2200000e0000 */
[----:B------:R-:W-:Y:S01]  /*16e70*/  IMAD.MOV.U32 R7, RZ, RZ, 0x40000040 ;  /* 0x40000040ff077424 */ /* 0x000fe200078e00ff */
[----:B------:R-:W-:Y:S01]  /*16e80*/  IADD3 R184, R184, 0x1, RZ ;  /* 0x00000001b8b87810 */ /* 0x000fe20007ffe0ff */
[----:B------:R-:W-:-:S02]  /*16e90*/  IMAD.MOV.U32 R5, RZ, RZ, 0x40000040 ;  /* 0x40000040ff057424 */ /* 0x000fc400078e00ff */
[----:B------:R-:W-:Y:S01]  /*16ea0*/  @!P1 VIADD R10, R11, 0x28860 ;  /* 0x000288600b0a9836 */ /* 0x000fe20000000000 */
[----:B------:R-:W-:Y:S01]  /*16eb0*/  ISETP.NE.AND P2, PT, R184, 0x2, PT ;  /* 0x00000002b800780c */ /* 0x000fe20003f45270 */
[----:B------:R-:W-:-:S03]  /*16ec0*/  VIADD R215, R215, 0x1 ;  /* 0x00000001d7d77836 */ /* 0x000fc60000000000 */
[----:B------:R-:W-:Y:S01]  /*16ed0*/  @!P1 PRMT R10, RZ, 0x654, R10 ;  /* 0x00000654ff0a9816 */ /* 0x000fe2000000000a */
[----:B------:R-:W-:Y:S01]  /*16ee0*/  HGMMA.64x128x16.F32 R88, R180, gdesc[UR4].tnspB, R88, gsb0 ;  /* 0x41e00004b4587df0 */ /* 0x000fe20008000858 */
[----:B------:R-:W-:Y:S01]  /*16ef0*/  R2UR UR6, R6 ;  /* 0x00000000060672ca */ /* 0x000fe200000e0000 */
[----:B------:R-:W-:Y:S01]  /*16f00*/  VIADD R6, R4, 0x100 ;  /* 0x0000010004067836 */ /* 0x000fe20000000000 */
[----:B------:R-:W-:Y:S01]  /*16f10*/  R2UR UR7, R7 ;  /* 0x00000000070772ca */ /* 0x000fe200000e0000 */
[----:B------:R-:W-:Y:S01]  /*16f20*/  IMAD.MOV.U32 R7, RZ, RZ, 0x40000040 ;  /* 0x40000040ff077424 */ /* 0x000fe200078e00ff */
[----:B------:R-:W-:Y:S01]  /*16f30*/  SEL R184, R184, RZ, P2 ;  /* 0x000000ffb8b87207 */ /* 0x000fe20001000000 */
[----:B0-----:R-:W-:Y:S01]  /*16f40*/  FADD.FTZ R2, R2, R3 ;  /* 0x0000000302027221 */ /* 0x001fe20000010000 */
[----:B------:R-:W-:-:S04]  /*16f50*/  SEL R3, RZ, 0x1, P2 ;  /* 0x00000001ff037807 */ /* 0x000fc80001000000 */
[----:B------:R-:W-:Y:S01]  /*16f60*/  LOP3.LUT R186, R186, R3, RZ, 0x3c, !PT ;  /* 0x00000003baba7212 */ /* 0x000fe200078e3cff */
[----:B------:R-:W-:Y:S01]  /*16f70*/  IMAD.MOV.U32 R3, RZ, RZ, -0x800000 ;  /* 0xff800000ff037424 */ /* 0x000fe200078e00ff */
[----:B------:R-:W-:Y:S02]  /*16f80*/  WARPGROUP.DEPBAR.LE gsb0, 0x0 ;  /* 0x00008000000079c5 */ /* 0x000fe40000010000 */
[----:B------:R-:W-:-:S06]  /*16f90*/  WARPGROUP.ARRIVE ;  /* 0x00000000000079c5 */ /* 0x000fcc0000000000 */
        /* <DEDUP_REMOVED lines=43> */
[----:B-1----:R-:W-:-:S04]  /*17250*/  FADD.FTZ R13, R4, R7 ;  /* 0x00000007040d7221 */ /* 0x002fc80000010000 */
[----:B------:R-:W-:Y:S02]  /*17260*/  FSETP.NE.FTZ.AND P0, PT, R12, RZ, PT ;  /* 0x000000ff0c00720b */ /* 0x000fe40003f15000 */
[----:B------:R-:W-:Y:S02]  /*17270*/  CS2R R4, SRZ ;  /* 0x0000000000047805 */ /* 0x000fe4000001ff00 */
        /* <DEDUP_REMOVED lines=81> */
.L_x_8901:
[----:B------:R-:W-:Y:S05]  /*17790*/  WARPSYNC.ALL ;  /* 0x0000000000007948 */ /* 0x000fea0003800000 */
        /* <DEDUP_REMOVED lines=10> */
[----:B------:R-:W-:Y:S01]  /*17840*/  ULDC UR4, c[0x0][0xad4] ;  /* 0x0002b50000047ab9 */ /* 0x000fe20000000800 */
[----:B------:R-:W-:Y:S01]  /*17850*/  F2FP.F16.F32.PACK_AB R34, R133, R132 ;  /* 0x000000848522723e */ /* 0x000fe200000000ff */
[----:B------:R-:W-:Y:S01]  /*17860*/  IMAD.MOV.U32 R57, RZ, RZ, RZ ;  /* 0x000000ffff397224 */ /* 0x000fe200078e00ff */
[----:B------:R-:W3:Y:S01]  /*17870*/  S2R R9, SR_SWINHI ;  /* 0x0000000000097919 */ /* 0x000ee20000002f00 */
[----:B------:R-:W-:Y:S02]  /*17880*/  F2FP.F16.F32.PACK_AB R36, R137, R136 ;  /* 0x000000888924723e */ /* 0x000fe400000000ff */
[----:B------:R-:W-:Y:S02]  /*17890*/  MOV R42, R2 ;  /* 0x00000002002a7202 */ /* 0x000fe40000000f00 */
[----:B---3--:R-:W-:-:S03]  /*178a0*/  MOV R43, R9 ;  /* 0x00000009002b7202 */ /* 0x008fc60000000f00 */
[----:B--2---:R-:W-:-:S03]  /*178b0*/  IMAD.WIDE R12, R8, 0x2, R42 ;  /* 0x00000002080c7825 */ /* 0x004fc600078e022a */
[C---:B------:R-:W-:Y:S02]  /*178c0*/  IADD3 R37, P0, R12.reuse, 0x40, RZ ;  /* 0x000000400c257810 */ /* 0x040fe40007f1e0ff */
[C---:B------:R-:W-:Y:S02]  /*178d0*/  IADD3 R35, P5, R12.reuse, 0x20, RZ ;  /* 0x000000200c237810 */ /* 0x040fe40007fbe0ff */
[----:B------:R-:W-:Y:S01]  /*178e0*/  IADD3 R39, P1, R12, 0x60, RZ ;  /* 0x000000600c277810 */ /* 0x000fe20007f3e0ff */
[--C-:B------:R-:W-:Y:S01]  /*178f0*/  IMAD.X R11, RZ, RZ, R13.reuse, P0 ;  /* 0x000000ffff0b7224 */ /* 0x100fe200000e060d */
[C---:B------:R-:W-:Y:S01]  /*17900*/  ISETP.NE.AND P0, PT, R208.reuse, RZ, PT ;  /* 0x000000ffd000720c */ /* 0x040fe20003f05270 */
[--C-:B------:R-:W-:Y:S01]  /*17910*/  IMAD.X R9, RZ, RZ, R13.reuse, P5 ;  /* 0x000000ffff097224 */ /* 0x100fe200028e060d */
[----:B-1----:R-:W-:Y:S01]  /*17920*/  LOP3.LUT R4, R35, 0x380, RZ, 0xc0, !PT ;  /* 0x0000038023047812 */ /* 0x002fe200078ec0ff */
[----:B------:R-:W-:Y:S01]  /*17930*/  IMAD.X R25, RZ, RZ, R13, P1 ;  /* 0x000000ffff197224 */ /* 0x000fe200008e060d */
[----:B------:R-:W-:Y:S01]  /*17940*/  SEL R208, R208, UR4, P0 ;  /* 0x00000004d0d07c07 */ /* 0x000fe20008000000 */
[----:B------:R-:W-:Y:S05]  /*17950*/  WARPSYNC.ALL ;  /* 0x0000000000007948 */ /* 0x000fea0003800000 */
[----:B------:R-:W-:Y:S01]  /*17960*/  LOP3.LUT R15, R12, 0x380, RZ, 0xc0, !PT ;  /* 0x000003800c0f7812 */ /* 0x000fe200078ec0ff */
[----:B------:R-:W-:Y:S01]  /*17970*/  ULDC.64 UR6, c[0x0][0xc08] ;  /* 0x0003020000067ab9 */ /* 0x000fe20000000a00 */
[----:B------:R-:W-:Y:S01]  /*17980*/  LOP3.LUT R14, R39, 0x380, RZ, 0xc0, !PT ;  /* 0x00000380270e7812 */ /* 0x000fe200078ec0ff */
[----:B------:R-:W-:Y:S01]  /*17990*/  ULDC.64 UR4, c[0x0][0xc00] ;  /* 0x0003000000047ab9 */ /* 0x000fe20000000a00 */
[----:B------:R-:W-:-:S02]  /*179a0*/  SHF.R.U64 R4, R4, 0x3, RZ ;  /* 0x0000000304047819 */ /* 0x000fc400000012ff */
[----:B------:R-:W-:Y:S02]  /*179b0*/  IADD3 R45, P2, R12, 0x4000, RZ ;  /* 0x000040000c2d7810 */ /* 0x000fe40007f5e0ff */
[----:B------:R-:W-:Y:S02]  /*179c0*/  SHF.R.U64 R15, R15, 0x3, RZ ;  /* 0x000000030f0f7819 */ /* 0x000fe400000012ff */
[----:B------:R-:W-:Y:S01]  /*179d0*/  SHF.R.U64 R14, R14, 0x3, RZ ;  /* 0x000000030e0e7819 */ /* 0x000fe200000012ff */
[----:B------:R-:W-:Y:S01]  /*179e0*/  IMAD.X R27, RZ, RZ, R13, P2 ;  /* 0x000000ffff1b7224 */ /* 0x000fe200010e060d */
[C---:B------:R-:W-:Y:S02]  /*179f0*/  IADD3 R47, P3, R12.reuse, 0x4020, RZ ;  /* 0x000040200c2f7810 */ /* 0x040fe40007f7e0ff */
[C---:B------:R-:W-:Y:S02]  /*17a00*/  IADD3 R30, P4, R12.reuse, 0x4040, RZ ;  /* 0x000040400c1e7810 */ /* 0x040fe40007f9e0ff */
[----:B------:R-:W-:-:S02]  /*17a10*/  IADD3 R49, P5, R12, 0x4060, RZ ;  /* 0x000040600c317810 */ /* 0x000fc40007fbe0ff */
[----:B------:R-:W-:Y:S01]  /*17a20*/  LOP3.LUT R8, R4, R35, RZ, 0x3c, !PT ;  /* 0x0000002304087212 */ /* 0x000fe200078e3cff */
[--C-:B------:R-:W-:Y:S01]  /*17a30*/  IMAD.X R31, RZ, RZ, R13.reuse, P4 ;  /* 0x000000ffff1f7224 */ /* 0x100fe200020e060d */
[----:B------:R-:W-:Y:S01]  /*17a40*/  LOP3.LUT R12, R15, R12, RZ, 0x3c, !PT ;  /* 0x0000000c0f0c7212 */ /* 0x000fe200078e3cff */
[----:B------:R-:W-:Y:S01]  /*17a50*/  IMAD.X R33, RZ, RZ, R13, P5 ;  /* 0x000000ffff217224 */ /* 0x000fe200028e060d */
[----:B------:R-:W-:Y:S02]  /*17a60*/  LOP3.LUT R24, R14, R39, RZ, 0x3c, !PT ;  /* 0x000000270e187212 */ /* 0x000fe400078e3cff */
[----:B------:R-:W-:Y:S02]  /*17a70*/  LOP3.LUT R4, R45, 0x380, RZ, 0xc0, !PT ;  /* 0x000003802d047812 */ /* 0x000fe400078ec0ff */
[----:B------:R-:W-:Y:S02]  /*17a80*/  LOP3.LUT R14, R47, 0x380, RZ, 0xc0, !PT ;  /* 0x000003802f0e7812 */ /* 0x000fe400078ec0ff */
[----:B------:R-:W-:-:S02]  /*17a90*/  LOP3.LUT R15, R30, 0x380, RZ, 0xc0, !PT ;  /* 0x000003801e0f7812 */ /* 0x000fc400078ec0ff */
[----:B------:R-:W-:Y:S02]  /*17aa0*/  LOP3.LUT R10, R37, 0x380, RZ, 0xc0, !PT ;  /* 0x00000380250a7812 */ /* 0x000fe400078ec0ff */
[----:B------:R-:W-:Y:S02]  /*17ab0*/  SHF.R.U64 R4, R4, 0x3, RZ ;  /* 0x0000000304047819 */ /* 0x000fe400000012ff */
[----:B------:R-:W-:Y:S02]  /*17ac0*/  SHF.R.U64 R14, R14, 0x3, RZ ;  /* 0x000000030e0e7819 */ /* 0x000fe400000012ff */
[----:B------:R-:W-:Y:S02]  /*17ad0*/  SHF.R.U64 R15, R15, 0x3, RZ ;  /* 0x000000030f0f7819 */ /* 0x000fe400000012ff */
[----:B------:R-:W-:Y:S02]  /*17ae0*/  SHF.R.U64 R10, R10, 0x3, RZ ;  /* 0x000000030a0a7819 */ /* 0x000fe400000012ff */
[----:B------:R-:W-:-:S02]  /*17af0*/  LOP3.LUT R26, R4, R45, RZ, 0x3c, !PT ;  /* 0x0000002d041a7212 */ /* 0x000fc400078e3cff */
[----:B------:R-:W-:Y:S02]  /*17b00*/  IADD3.X R29, RZ, R13, RZ, P3, !PT ;  /* 0x0000000dff1d7210 */ /* 0x000fe40001ffe4ff */
[----:B------:R-:W-:Y:S02]  /*17b10*/  LOP3.LUT R32, R49, 0x380, RZ, 0xc0, !PT ;  /* 0x0000038031207812 */ /* 0x000fe400078ec0ff */
[----:B------:R-:W-:Y:S02]  /*17b20*/  LOP3.LUT R28, R14, R47, RZ, 0x3c, !PT ;  /* 0x0000002f0e1c7212 */ /* 0x000fe400078e3cff */
[----:B------:R-:W-:Y:S02]  /*17b30*/  LOP3.LUT R30, R15, R30, RZ, 0x3c, !PT ;  /* 0x0000001e0f1e7212 */ /* 0x000fe400078e3cff */
[----:B------:R-:W-:Y:S02]  /*17b40*/  MOV R4, R12 ;  /* 0x0000000c00047202 */ /* 0x000fe40000000f00 */
[----:B------:R-:W-:-:S02]  /*17b50*/  LOP3.LUT R10, R10, R37, RZ, 0x3c, !PT ;  /* 0x000000250a0a7212 */ /* 0x000fc400078e3cff */
[----:B------:R-:W-:Y:S02]  /*17b60*/  F2FP.F16.F32.PACK_AB R12, R21, R20 ;  /* 0x00000014150c723e */ /* 0x000fe400000000ff */
[----:B------:R-:W-:Y:S02]  /*17b70*/  F2FP.F16.F32.PACK_AB R13, R91, R90 ;  /* 0x0000005a5b0d723e */ /* 0x000fe400000000ff */
[----:B------:R-:W-:Y:S02]  /*17b80*/  F2FP.F16.F32.PACK_AB R14, R93, R92 ;  /* 0x0000005c5d0e723e */ /* 0x000fe400000000ff */
[----:B------:R-:W-:Y:S01]  /*17b90*/  F2FP.F16.F32.PACK_AB R15, R95, R94 ;  /* 0x0000005e5f0f723e */ /* 0x000fe200000000ff */
[----:B------:R-:W-:Y:S01]  /*17ba0*/  BAR.SYNC.DEFER_BLOCKING 0x1, 0x100 ;  /* 0x0044000000007b1d */ /* 0x000fe20000010000 */
[----:B------:R-:W-:Y:S02]  /*17bb0*/  SHF.R.U64 R32, R32, 0x3, RZ ;  /* 0x0000000320207819 */ /* 0x000fe400000012ff */
[----:B------:R-:W-:-:S02]  /*17bc0*/  MOV R37, R8 ;  /* 0x0000000800257202 */ /* 0x000fc40000000f00 */
[----:B------:R-:W-:Y:S02]  /*17bd0*/  MOV R38, R10 ;  /* 0x0000000a00267202 */ /* 0x000fe40000000f00 */
[----:B------:R-:W-:Y:S02]  /*17be0*/  F2FP.F16.F32.PACK_AB R8, R97, R96 ;  /* 0x000000606108723e */ /* 0x000fe400000000ff */
[----:B------:R-:W-:Y:S02]  /*17bf0*/  F2FP.F16.F32.PACK_AB R9, R99, R98 ;  /* 0x000000626309723e */ /* 0x000fe400000000ff */
[----:B------:R-:W-:Y:S02]  /*17c00*/  F2FP.F16.F32.PACK_AB R10, R101, R100 ;  /* 0x00000064650a723e */ /* 0x000fe400000000ff */
[----:B------:R-:W-:Y:S02]  /*17c10*/  F2FP.F16.F32.PACK_AB R11, R103, R102 ;  /* 0x00000066670b723e */ /* 0x000fe400000000ff */
[----:B------:R-:W-:-:S02]  /*17c20*/  MOV R39, R24 ;  /* 0x0000001800277202 */ /* 0x000fc40000000f00 */
[----:B------:R-:W-:Y:S02]  /*17c30*/  MOV R46, R26 ;  /* 0x0000001a002e7202 */ /* 0x000fe40000000f00 */
[----:B------:R-:W-:Y:S02]  /*17c40*/  LOP3.LUT R32, R32, R49, RZ, 0x3c, !PT ;  /* 0x0000003120207212 */ /* 0x000fe400078e3cff */
[----:B------:R-:W-:Y:S02]  /*17c50*/  F2FP.F16.F32.PACK_AB R24, R113, R112 ;  /* 0x000000707118723e */ /* 0x000fe400000000ff */
[----:B------:R-:W-:Y:S01]  /*17c60*/  F2FP.F16.F32.PACK_AB R25, R115, R114 ;  /* 0x000000727319723e */ /* 0x000fe200000000ff */
[----:B------:R1:W-:Y:S01]  /*17c70*/  STSM.16.M88.4 [R4], R12 ;  /* 0x0000000c04007844 */ /* 0x0003e20000000200 */
[----:B------:R-:W-:Y:S02]  /*17c80*/  F2FP.F16.F32.PACK_AB R26, R117, R116 ;  /* 0x00000074751a723e */ /* 0x000fe400000000ff */
[----:B------:R-:W-:Y:S01]  /*17c90*/  F2FP.F16.F32.PACK_AB R27, R119, R118 ;  /* 0x00000076771b723e */ /* 0x000fe200000000ff */
[----:B------:R2:W-:Y:S01]  /*17ca0*/  STSM.16.M88.4 [R37], R8 ;  /* 0x0000000825007844 */ /* 0x0005e20000000200 */
[----:B------:R-:W-:-:S02]  /*17cb0*/  MOV R45, R28 ;  /* 0x0000001c002d7202 */ /* 0x000fc40000000f00 */
[----:B------:R-:W-:Y:S02]  /*17cc0*/  MOV R44, R30 ;  /* 0x0000001e002c7202 */ /* 0x000fe40000000f00 */
[----:B------:R-:W-:Y:S02]  /*17cd0*/  F2FP.F16.F32.PACK_AB R28, R121, R120 ;  /* 0x00000078791c723e */ /* 0x000fe400000000ff */
[----:B------:R-:W-:Y:S02]  /*17ce0*/  F2FP.F16.F32.PACK_AB R29, R123, R122 ;  /* 0x0000007a7b1d723e */ /* 0x000fe400000000ff */
[----:B------:R-:W-:Y:S02]  /*17cf0*/  F2FP.F16.F32.PACK_AB R30, R125, R124 ;  /* 0x0000007c7d1e723e */ /* 0x000fe400000000ff */
[----:B------:R-:W-:Y:S02]  /*17d00*/  F2FP.F16.F32.PACK_AB R31, R127, R126 ;  /* 0x0000007e7f1f723e */ /* 0x000fe400000000ff */
[----:B-1----:R-:W-:-:S02]  /*17d10*/  F2FP.F16.F32.PACK_AB R12, R105, R104 ;  /* 0x00000068690c723e */ /* 0x002fc400000000ff */
[----:B------:R-:W-:Y:S02]  /*17d20*/  F2FP.F16.F32.PACK_AB R13, R107, R106 ;  /* 0x0000006a6b0d723e */ /* 0x000fe400000000ff */
[----:B------:R-:W-:Y:S02]  /*17d30*/  F2FP.F16.F32.PACK_AB R14, R109, R108 ;  /* 0x0000006c6d0e723e */ /* 0x000fe400000000ff */
[----:B------:R-:W-:Y:S02]  /*17d40*/  F2FP.F16.F32.PACK_AB R15, R41, R40 ;  /* 0x00000028290f723e */ /* 0x000fe400000000ff */
[----:B------:R-:W-:Y:S02]  /*17d50*/  MOV R4, R32 ;  /* 0x0000002000047202 */ /* 0x000fe40000000f00 */
[----:B------:R-:W-:Y:S01]  /*17d60*/  F2FP.F16.F32.PACK_AB R32, R129, R128 ;  /* 0x000000808120723e */ /* 0x000fe200000000ff */
[----:B------:R1:W-:Y:S01]  /*17d70*/  STSM.16.M88.4 [R38], R12 ;  /* 0x0000000c26007844 */ /* 0x0003e20000000200 */
[----:B------:R-:W-:-:S02]  /*17d80*/  F2FP.F16.F32.PACK_AB R33, R131, R130 ;  /* 0x000000828321723e */ /* 0x000fc400000000ff */
[----:B------:R-:W-:Y:S01]  /*17d90*/  F2FP.F16.F32.PACK_AB R35, R135, R134 ;  /* 0x000000868723723e */ /* 0x000fe200000000ff */
[----:B------:R3:W-:Y:S01]  /*17da0*/  STSM.16.M88.4 [R39], R24 ;  /* 0x0000001827007844 */ /* 0x0007e20000000200 */
[----:B--2---:R-:W-:Y:S02]  /*17db0*/  F2FP.F16.F32.PACK_AB R37, R139, R138 ;  /* 0x0000008a8b25723e */ /* 0x004fe400000000ff */
[----:B------:R-:W-:Y:S01]  /*17dc0*/  F2FP.F16.F32.PACK_AB R8, R145, R144 ;  /* 0x000000909108723e */ /* 0x000fe200000000ff */
[----:B------:R-:W-:Y:S01]  /*17dd0*/  STSM.16.M88.4 [R46], R28 ;  /* 0x0000001c2e007844 */ /* 0x000fe20000000200 */
[----:B------:R-:W-:Y:S02]  /*17de0*/  F2FP.F16.F32.PACK_AB R9, R147, R146 ;  /* 0x000000929309723e */ /* 0x000fe400000000ff */
[----:B------:R-:W-:Y:S01]  /*17df0*/  F2FP.F16.F32.PACK_AB R10, R149, R148 ;  /* 0x00000094950a723e */ /* 0x000fe200000000ff */
[----:B------:R-:W-:Y:S01]  /*17e00*/  STSM.16.M88.4 [R45], R32 ;  /* 0x000000202d007844 */ /* 0x000fe20000000200 */
[----:B------:R-:W-:-:S02]  /*17e10*/  F2FP.F16.F32.PACK_AB R11, R151, R150 ;  /* 0x00000096970b723e */ /* 0x000fc400000000ff */
[----:B------:R-:W-:Y:S02]  /*17e20*/  ISETP.NE.U32.AND P0, PT, RZ, UR4, PT ;  /* 0x00000004ff007c0c */ /* 0x000fe4000bf05070 */
[----:B-1----:R-:W-:Y:S02]  /*17e30*/  F2FP.F16.F32.PACK_AB R38, R141, R140 ;  /* 0x0000008c8d26723e */ /* 0x002fe400000000ff */
[----:B------:R-:W-:Y:S02]  /*17e40*/  ISETP.NE.U32.AND P3, PT, RZ, UR6, PT ;  /* 0x00000006ff007c0c */ /* 0x000fe4000bf65070 */
[----:B---3--:R-:W-:Y:S02]  /*17e50*/  F2FP.F16.F32.PACK_AB R39, R143, R142 ;  /* 0x0000008e8f27723e */ /* 0x008fe400000000ff */
[----:B------:R-:W-:Y:S02]  /*17e60*/  IADD3 R12, P1, R210, UR4, RZ ;  /* 0x00000004d20c7c10 */ /* 0x000fe4000ff3e0ff */
[----:B------:R-:W-:Y:S01]  /*17e70*/  ISETP.NE.AND.EX P0, PT, RZ, UR5, PT, P0 ;  /* 0x00000005ff007c0c */ /* 0x000fe2000bf05300 */
[----:B------:R-:W-:Y:S01]  /*17e80*/  STSM.16.M88.4 [R44], R36 ;  /* 0x000000242c007844 */ /* 0x000fe20000000200 */
[----:B------:R-:W-:-:S02]  /*17e90*/  ISETP.NE.AND.EX P3, PT, RZ, UR7, PT, P3 ;  /* 0x00000007ff007c0c */ /* 0x000fc4000bf65330 */
[----:B------:R-:W-:Y:S01]  /*17ea0*/  IADD3.X R13, R211, UR5, RZ, P1, !PT ;  /* 0x00000005d30d7c10 */ /* 0x000fe20008ffe4ff */
[----:B------:R1:W-:Y:S01]  /*17eb0*/  STSM.16.M88.4 [R4], R8 ;  /* 0x0000000804007844 */ /* 0x0003e20000000200 */
[----:B------:R-:W-:Y:S09]  /*17ec0*/  BAR.SYNC.DEFER_BLOCKING 0x1, 0x100 ;  /* 0x0044000000007b1d */ /* 0x000ff20000010000 */
[----:B------:R-:W-:Y:S01]  /*17ed0*/  @P3 IADD3 R210, P1, R210, UR6, RZ ;  /* 0x00000006d2d23c10 */ /* 0x000fe2000ff3e0ff */
[----:B------:R-:W-:-:S02]  /*17ee0*/  ULDC UR6, c[0x0][0xa88] ;  /* 0x0002a20000067ab9 */ /* 0x000fc40000000800 */
[----:B------:R-:W-:Y:S01]  /*17ef0*/  IMAD.U32 R27, RZ, RZ, UR6 ;  /* 0x00000006ff1b7e24 */ /* 0x000fe2000f8e00ff */
[----:B------:R-:W-:Y:S02]  /*17f00*/  @P3 IADD3.X R211, R211, UR7, RZ, P1, !PT ;  /* 0x00000007d3d33c10 */ /* 0x000fe40008ffe4ff */
[----:B------:R-:W-:Y:S01]  /*17f10*/  ISETP.GT.AND P2, PT, R208, 0x1, PT ;  /* 0x00000001d000780c */ /* 0x000fe20003f44270 */
[----:B-1----:R-:W1:Y:S01]  /*17f20*/  LDC R4, c[0x0][0xbe8] ;  /* 0x0002fa00ff047b82 */ /* 0x002e620000000800 */
[----:B------:R2:W5:Y:S04]  /*17f30*/  @P0 LDG.E R57, desc[UR42][R12.64] ;  /* 0x0000002a0c390981 */ /* 0x000568000c1e1900 */
[----:B------:R2:W5:Y:S01]  /*17f40*/  @P3 LDG.E R27, desc[UR42][R210.64] ;  /* 0x0000002ad21b3981 */ /* 0x000562000c1e1900 */
[----:B------:R-:W-:-:S04]  /*17f50*/  MOV R26, 0x9b8 ;  /* 0x000009b8001a7802 */ /* 0x000fc80000000f00 */
[----:B------:R-:W-:-:S04]  /*17f60*/  SEL R26, R26, 0x978, P2 ;  /* 0x000009781a1a7807 */ /* 0x000fc80001000000 */
[----:B------:R2:W3:Y:S01]  /*17f70*/  LDC.64 R8, c[0x0][R26+0x220] ;  /* 0x000088001a087b82 */ /* 0x0004e20000000a00 */
[----:B-1----:R-:W-:-:S07]  /*17f80*/  ISETP.NE.AND P1, PT, R4, 0x1, PT ;  /* 0x000000010400780c */ /* 0x002fce0003f25270 */
[----:B------:R2:W1:Y:S08]  /*17f90*/  LDC.64 R10, c[0x0][R26+0x218] ;  /* 0x000086001a0a7b82 */ /* 0x0004700000000a00 */
[----:B------:R2:W4:Y:S01]  /*17fa0*/  LDC.64 R14, c[0x0][R26+0x228] ;  /* 0x00008a001a0e7b82 */ /* 0x0005220000000a00 */
[----:B---3--:R-:W-:Y:S05]  /*17fb0*/  @P3 BRA `(.L_x_8987) ;  /* 0x0000000000103947 */ /* 0x008fea0003800000 */
[----:B------:R-:W-:Y:S05]  /*17fc0*/  @!P0 BRA `(.L_x_8987) ;  /* 0x00000000000c8947 */ /* 0x000fea0003800000 */
[----:B------:R-:W3:Y:S04]  /*17fd0*/  LDG.E R24, desc[UR42][R12.64] ;  /* 0x0000002a0c187981 */ /* 0x000ee8000c1e1900 */
[----:B-----5:R-:W3:Y:S02]  /*17fe0*/  LDG.E R27, desc[UR42][R12.64+0x4] ;  /* 0x0000042a0c1b7981 */ /* 0x020ee4000c1e1900 */
[----:B---3--:R-:W-:-:S07]  /*17ff0*/  IMAD.IADD R27, R27, 0x1, -R24 ;  /* 0x000000011b1b7824 */ /* 0x008fce00078e0a18 */
.L_x_8987:
[----:B------:R-:W3:Y:S01]  /*18000*/  LDL R30, [R1+0x50] ;  /* 0x00005000011e7983 */ /* 0x000ee20000100800 */
[----:B--2---:R-:W2:Y:S01]  /*18010*/  LDC.64 R12, c[0x0][R26+0x210] ;  /* 0x000084001a0c7b82 */ /* 0x004ea20000000a00 */
[----:B------:R-:W-:Y:S01]  /*18020*/  ISETP.NE.U32.AND P0, PT, RZ, UR4, PT ;  /* 0x00000004ff007c0c */ /* 0x000fe2000bf05070 */
[-C--:B-1----:R-:W-:Y:S01]  /*18030*/  IMAD R31, R11, R206.reuse, RZ ;  /* 0x000000ce0b1f7224 */ /* 0x082fe200078e02ff */
[----:B-----5:R-:W-:Y:S01]  /*18040*/  SHF.R.S32.HI R58, RZ, 0x1f, R57 ;  /* 0x0000001fff3a7819 */ /* 0x020fe20000011439 */
[----:B------:R-:W-:Y:S01]  /*18050*/  IMAD.WIDE.U32 R10, R10, R206, RZ ;  /* 0x000000ce0a0a7225 */ /* 0x000fe200078e00ff */
[----:B------:R-:W-:-:S03]  /*18060*/  ISETP.NE.AND.EX P0, PT, RZ, UR5, PT, P0 ;  /* 0x00000005ff007c0c */ /* 0x000fc6000bf05300 */
[----:B------:R-:W1:Y:S01]  /*18070*/  @P1 LDC R28, c[0x0][0xbec] ;  /* 0x0002fb00ff1c1b82 */ /* 0x000e620000000800 */
[----:B------:R-:W-:Y:S01]  /*18080*/  SEL R209, R209, RZ, !P0 ;  /* 0x000000ffd1d17207 */ /* 0x000fe20004000000 */
[----:B------:R-:W-:Y:S01]  /*18090*/  IMAD.IADD R37, R204, 0x1, R190 ;  /* 0x00000001cc257824 */ /* 0x000fe200078e02be */
[----:B------:R-:W-:Y:S01]  /*180a0*/  SEL R29, R234, RZ, !P0 ;  /* 0x000000ffea1d7207 */ /* 0x000fe20004000000 */
[----:B------:R-:W-:Y:S02]  /*180b0*/  IMAD.IADD R11, R11, 0x1, R31 ;  /* 0x000000010b0b7824 */ /* 0x000fe400078e021f */
[----:B------:R-:W-:Y:S02]  /*180c0*/  IMAD R9, R9, R209, RZ ;  /* 0x000000d109097224 */ /* 0x000fe400078e02ff */
[----:B------:R-:W0:Y:S01]  /*180d0*/  @P1 LDC R35, c[0x0][0xbf0] ;  /* 0x0002fc00ff231b82 */ /* 0x000e220000000800 */
[----:B------:R-:W-:Y:S02]  /*180e0*/  IMAD R56, R27, R4, RZ ;  /* 0x000000041b387224 */ /* 0x000fe400078e02ff */
[C---:B------:R-:W-:Y:S01]  /*180f0*/  IMAD R33, R8.reuse, R29, R9 ;  /* 0x0000001d08217224 */ /* 0x040fe200078e0209 */
[----:B------:R-:W-:Y:S01]  /*18100*/  SEL R29, R217, RZ, P2 ;  /* 0x000000ffd91d7207 */ /* 0x000fe20001000000 */
[----:B------:R-:W-:-:S03]  /*18110*/  IMAD.WIDE.U32 R8, R8, R209, RZ ;  /* 0x000000d108087225 */ /* 0x000fc600078e00ff */
[----:B------:R-:W2:Y:S01]  /*18120*/  LDC.64 R24, c[0x0][0xba8] ;  /* 0x0002ea00ff187b82 */ /* 0x000ea20000000a00 */
[----:B------:R-:W-:Y:S01]  /*18130*/  IMAD.IADD R33, R9, 0x1, R33 ;  /* 0x0000000109217824 */ /* 0x000fe200078e0221 */
[----:B------:R-:W-:Y:S01]  /*18140*/  IADD3 R10, P0, P3, R8, R10, R57 ;  /* 0x0000000a080a7210 */ /* 0x000fe20007b1e039 */
[----:B----4-:R-:W-:Y:S01]  /*18150*/  IMAD R31, R15, R29, RZ ;  /* 0x0000001d0f1f7224 */ /* 0x010fe200078e02ff */
[----:B------:R-:W-:Y:S01]  /*18160*/  MOV R9, R37 ;  /* 0x0000002500097202 */ /* 0x000fe20000000f00 */
[----:B------:R-:W-:Y:S01]  /*18170*/  IMAD.WIDE.U32 R14, R14, R29, RZ ;  /* 0x0000001d0e0e7225 */ /* 0x000fe200078e00ff */
[----:B------:R-:W-:-:S03]  /*18180*/  IADD3.X R11, R33, R11, R58, P0, P3 ;  /* 0x0000000b210b7210 */ /* 0x000fc600007e643a */
[----:B-1----:R-:W-:-:S04]  /*18190*/  @P1 IMAD.HI.U32 R8, R37, R28, RZ ;  /* 0x0000001c25081227 */ /* 0x002fc800078e00ff */
[----:B------:R-:W-:Y:S01]  /*181a0*/  IMAD.IADD R31, R15, 0x1, R31 ;  /* 0x000000010f1f7824 */ /* 0x000fe200078e021f */
[----:B0-----:R-:W-:-:S04]  /*181b0*/  @P1 SHF.R.U32.HI R9, RZ, R35, R8 ;  /* 0x00000023ff091219 */ /* 0x001fc80000011608 */
[----:B------:R-:W-:Y:S01]  /*181c0*/  IADD3 R14, P0, P3, R9, R10, R14 ;  /* 0x0000000a090e7210 */ /* 0x000fe20007b1e00e */
[--C-:B------:R-:W-:Y:S01]  /*181d0*/  IMAD.MOV R29, RZ, RZ, -R9.reuse ;  /* 0x000000ffff1d7224 */ /* 0x100fe200078e0a09 */
[----:B------:R-:W-:Y:S01]  /*181e0*/  SHF.R.S32.HI R8, RZ, 0x1f, R9 ;  /* 0x0000001fff087819 */ /* 0x000fe20000011409 */
[----:B--2---:R-:W0:Y:S02]  /*181f0*/  @!P2 LDC R24, c[0x0][0xb50] ;  /* 0x0002d400ff18ab82 */ /* 0x004e240000000800 */
[----:B------:R-:W-:Y:S01]  /*18200*/  IMAD R9, R4, R29, R37 ;  /* 0x0000001d04097224 */ /* 0x000fe200078e0225 */
[----:B------:R-:W-:-:S03]  /*18210*/  IADD3.X R15, R8, R11, R31, P0, P3 ;  /* 0x0000000b080f7210 */ /* 0x000fc600007e641f */
[-C--:B------:R-:W-:Y:S01]  /*18220*/  IMAD R8, R13, R9.reuse, RZ ;  /* 0x000000090d087224 */ /* 0x080fe200078e02ff */
[----:B------:R-:W-:Y:S01]  /*18230*/  SHF.R.S32.HI R11, RZ, 0x1f, R9 ;  /* 0x0000001fff0b7819 */ /* 0x000fe20000011409 */
[C---:B------:R-:W-:Y:S01]  /*18240*/  IMAD.WIDE.U32 R14, R12.reuse, R9, R14 ;  /* 0x000000090c0e7225 */ /* 0x040fe200078e000e */
[----:B------:R-:W1:Y:S03]  /*18250*/  @!P2 LDC R25, c[0x0][0xb54] ;  /* 0x0002d500ff19ab82 */ /* 0x000e660000000800 */
[----:B------:R-:W-:-:S04]  /*18260*/  IMAD R11, R12, R11, R8 ;  /* 0x0000000b0c0b7224 */ /* 0x000fc800078e0208 */
[----:B------:R-:W-:Y:S01]  /*18270*/  IMAD.IADD R8, R15, 0x1, R11 ;  /* 0x000000010f087824 */ /* 0x000fe200078e020b */
[----:B0-----:R-:W-:-:S05]  /*18280*/  LEA R24, P0, R14, R24, 0x2 ;  /* 0x000000180e187211 */ /* 0x001fca00078010ff */
[----:B------:R-:W-:Y:S01]  /*18290*/  SHFL.IDX PT, R10, R24, 0x1, 0x1c1f ;  /* 0x003c1f00180a7f89 */ /* 0x000fe200000e0000 */
[----:B-1----:R-:W-:-:S03]  /*182a0*/  LEA.HI.X R14, R14, R25, R8, 0x2, P0 ;  /* 0x000000190e0e7211 */ /* 0x002fc600000f1408 */
[----:B------:R-:W-:Y:S01]  /*182b0*/  SHFL.IDX PT, R8, R24, RZ, 0x1c1f ;  /* 0x001c1fff18087589 */ /* 0x000fe200000e0000 */
[----:B------:R-:W-:-:S03]  /*182c0*/  LOP3.LUT P0, RZ, R236, 0x3, RZ, 0xc0, !PT ;  /* 0x00000003ecff7812 */ /* 0x000fc6000780c0ff */
[----:B------:R-:W0:Y:S04]  /*182d0*/  SHFL.IDX PT, R9, R14, RZ, 0x1c1f ;  /* 0x001c1fff0e097589 */ /* 0x000e2800000e0000 */
[----:B------:R-:W1:Y:S01]  /*182e0*/  SHFL.IDX PT, R11, R14, 0x1, 0x1c1f ;  /* 0x003c1f000e0b7f89 */ /* 0x000e6200000e0000 */
[----:B---3--:R-:W-:-:S05]  /*182f0*/  IMAD.IADD R29, R30, 0x1, R190 ;  /* 0x000000011e1d7824 */ /* 0x008fca00078e02be */
[C---:B------:R-:W-:Y:S02]  /*18300*/  IADD3 R25, R29.reuse, 0x8, RZ ;  /* 0x000000081d197810 */ /* 0x040fe40007ffe0ff */
[-C--:B------:R-:W-:Y:S02]  /*18310*/  ISETP.GE.OR P3, PT, R29, R56.reuse, P0 ;  /* 0x000000381d00720c */ /* 0x080fe40000766670 */
[----:B------:R-:W-:-:S11]  /*18320*/  ISETP.GE.OR P0, PT, R25, R56, P0 ;  /* 0x000000381900720c */ /* 0x000fd60000706670 */
[----:B0-----:R0:W-:Y:S04]  /*18330*/  @!P3 ST.E desc[UR42][R8.64], R3 ;  /* 0x000000030800b985 */ /* 0x0011e8000c10192a */
[----:B-1----:R0:W-:Y:S01]  /*18340*/  @!P0 ST.E desc[UR42][R10.64], R0 ;  /* 0x000000000a008985 */ /* 0x0021e2000c10192a */
[----:B------:R-:W-:Y:S05]  /*18350*/  @P2 BRA `(.L_x_8988) ;  /* 0x0000000800a42947 */ /* 0x000fea0003800000 */
[----:B------:R-:W-:Y:S01]  /*18360*/  IMAD.SHL.U32 R30, R22, 0x40, RZ ;  /* 0x00000040161e7824 */ /* 0x000fe200078e00ff */
[----:B0-----:R-:W0:Y:S01]  /*18370*/  @P1 LDC R11, c[0x0][0xbec] ;  /* 0x0002fb00ff0b1b82 */ /* 0x001e220000000800 */
[----:B------:R-:W-:Y:S02]  /*18380*/  ULDC.64 UR4, c[0x0][0xaa0] ;  /* 0x0002a80000047ab9 */ /* 0x000fe40000000a00 */
[----:B------:R-:W-:-:S04]  /*18390*/  IMAD.IADD R3, R16, 0x1, R30 ;  /* 0x0000000110037824 */ /* 0x000fc800078e021e */
[----:B------:R-:W-:Y:S01]  /*183a0*/  IMAD.WIDE R42, R3, 0x2, R42 ;  /* 0x00000002032a7825 */ /* 0x000fe200078e022a */
[----:B------:R-:W1:Y:S02]  /*183b0*/  @P1 LDC R13, c[0x0][0xbf0] ;  /* 0x0002fc00ff0d1b82 */ /* 0x000e640000000800 */
[C---:B------:R-:W-:Y:S02]  /*183c0*/  IADD3 R33, P0, R42.reuse, 0x2000, RZ ;  /* 0x000020002a217810 */ /* 0x040fe40007f1e0ff */
[----:B------:R-:W-:Y:S02]  /*183d0*/  IADD3 R29, P5, R42, 0x1000, RZ ;  /* 0x000010002a1d7810 */ /* 0x000fe40007fbe0ff */
[----:B------:R-:W-:Y:S02]  /*183e0*/  LOP3.LUT R32, R33, 0x380, RZ, 0xc0, !PT ;  /* 0x0000038021207812 */ /* 0x000fe400078ec0ff */
[----:B------:R-:W-:Y:S02]  /*183f0*/  LOP3.LUT R28, R29, 0x380, RZ, 0xc0, !PT ;  /* 0x000003801d1c7812 */ /* 0x000fe400078ec0ff */
[----:B------:R-:W-:-:S02]  /*18400*/  SHF.R.U64 R32, R32, 0x3, RZ ;  /* 0x0000000320207819 */ /* 0x000fc400000012ff */
[----:B------:R-:W-:Y:S02]  /*18410*/  SHF.R.U64 R28, R28, 0x3, RZ ;  /* 0x000000031c1c7819 */ /* 0x000fe400000012ff */
[----:B------:R-:W-:Y:S01]  /*18420*/  LOP3.LUT R32, R32, R33, RZ, 0x3c, !PT ;  /* 0x0000002120207212 */ /* 0x000fe200078e3cff */
[--C-:B------:R-:W-:Y:S01]  /*18430*/  IMAD.X R33, RZ, RZ, R43.reuse, P0 ;  /* 0x000000ffff217224 */ /* 0x100fe200000e062b */
[----:B------:R-:W-:Y:S01]  /*18440*/  LOP3.LUT R28, R28, R29, RZ, 0x3c, !PT ;  /* 0x0000001d1c1c7212 */ /* 0x000fe200078e3cff */
[--C-:B------:R-:W-:Y:S01]  /*18450*/  IMAD.X R29, RZ, RZ, R43.reuse, P5 ;  /* 0x000000ffff1d7224 */ /* 0x100fe200028e062b */
[C---:B------:R-:W-:Y:S02]  /*18460*/  IADD3 R3, P0, R42.reuse, 0x7000, RZ ;  /* 0x000070002a037810 */ /* 0x040fe40007f1e0ff */
[----:B------:R-:W-:Y:S01]  /*18470*/  IADD3 R37, P2, R42, 0x3000, RZ ;  /* 0x000030002a257810 */ /* 0x000fe20007f5e0ff */
[----:B------:R-:W-:Y:S01]  /*18480*/  IMAD R58, R58, UR4, RZ ;  /* 0x000000043a3a7c24 */ /* 0x000fe2000f8e02ff */
[C---:B------:R-:W-:Y:S01]  /*18490*/  IADD3 R41, P3, R42.reuse, 0x4000, RZ ;  /* 0x000040002a297810 */ /* 0x040fe20007f7e0ff */
[----:B------:R-:W-:Y:S01]  /*184a0*/  IMAD.WIDE.U32 R8, R57, UR4, RZ ;  /* 0x0000000439087c25 */ /* 0x000fe2000f8e00ff */
[C---:B------:R-:W-:Y:S01]  /*184b0*/  IADD3 R45, P4, R42.reuse, 0x5000, RZ ;  /* 0x000050002a2d7810 */ /* 0x040fe20007f9e0ff */
[----:B------:R-:W5:Y:S01]  /*184c0*/  LD.E.128 R28, desc[UR42][R28.64] ;  /* 0x0000002a1c1c7980 */ /* 0x000f62000c101d00 */
[----:B------:R-:W-:Y:S01]  /*184d0*/  IADD3 R49, P5, R42, 0x6000, RZ ;  /* 0x000060002a317810 */ /* 0x000fe20007fbe0ff */
        /* <DEDUP_REMOVED lines=15> */
[----:B------:R-:W-:Y:S01]  /*185d0*/  IMAD R3, R57, UR5, R58 ;  /* 0x0000000539037c24 */ /* 0x000fe2000f8e023a */
[----:B------:R-:W-:Y:S01]  /*185e0*/  LOP3.LUT R36, R36, R37, RZ, 0x3c, !PT ;  /* 0x0000002524247212 */ /* 0x000fe200078e3cff */
[----:B------:R-:W-:Y:S01]  /*185f0*/  ULDC.64 UR4, c[0x0][0xae8] ;  /* 0x0002ba0000047ab9 */ /* 0x000fe20000000a00 */
        /* <DEDUP_REMOVED lines=9> */
[----:B------:R-:W-:Y:S01]  /*18690*/  MOV R25, R43 ;  /* 0x0000002b00197202 */ /* 0x000fe20000000f00 */
[----:B------:R-:W-:Y:S01]  /*186a0*/  IMAD.IADD R9, R9, 0x1, R3 ;  /* 0x0000000109097824 */ /* 0x000fe200078e0203 */
[----:B------:R-:W5:Y:S01]  /*186b0*/  LD.E.128 R40, desc[UR42][R40.64] ;  /* 0x0000002a28287980 */ /* 0x000f62000c101d00 */
[----:B------:R-:W-:Y:S02]  /*186c0*/  IMAD R3, R207, 0x20, R22 ;  /* 0x00000020cf037824 */ /* 0x000fe400078e0216 */
[----:B------:R-:W-:Y:S01]  /*186d0*/  IMAD.WIDE.U32 R8, R206, UR4, R8 ;  /* 0x00000004ce087c25 */ /* 0x000fe2000f8e0008 */
[----:B------:R-:W5:Y:S01]  /*186e0*/  LD.E.128 R24, desc[UR42][R24.64] ;  /* 0x0000002a18187980 */ /* 0x000f62000c101d00 */
[----:B------:R-:W-:-:S03]  /*186f0*/  SHF.R.S32.HI R10, RZ, 0x1f, R209 ;  /* 0x0000001fff0a7819 */ /* 0x000fc600000114d1 */
[----:B------:R-:W5:Y:S01]  /*18700*/  LD.E.128 R36, desc[UR42][R36.64] ;  /* 0x0000002a24247980 */ /* 0x000f62000c101d00 */
[----:B------:R-:W-:-:S03]  /*18710*/  IMAD.IADD R12, R190, 0x1, R3 ;  /* 0x00000001be0c7824 */ /* 0x000fc600078e0203 */
[----:B------:R-:W5:Y:S04]  /*18720*/  LD.E.128 R44, desc[UR42][R44.64] ;  /* 0x0000002a2c2c7980 */ /* 0x000f68000c101d00 */
[----:B------:R-:W5:Y:S01]  /*18730*/  LD.E.128 R48, desc[UR42][R48.64] ;  /* 0x0000002a30307980 */ /* 0x000f62000c101d00 */
[----:B------:R-:W-:Y:S01]  /*18740*/  IMAD R9, R206, UR5, R9 ;  /* 0x00000005ce097c24 */ /* 0x000fe2000f8e0209 */
[----:B------:R-:W-:Y:S01]  /*18750*/  ULDC.64 UR4, c[0x0][0xaf0] ;  /* 0x0002bc0000047ab9 */ /* 0x000fe20000000a00 */
[----:B------:R-:W-:Y:S01]  /*18760*/  @!PT LDS RZ, [RZ] ;  /* 0x00000000fffff984 */ /* 0x000fe20000000800 */
[----:B------:R-:W-:Y:S01]  /*18770*/  @!PT LDS RZ, [RZ] ;  /* 0x00000000fffff984 */ /* 0x000fe20000000800 */
[----:B------:R-:W-:Y:S01]  /*18780*/  @!PT LDS RZ, [RZ] ;  /* 0x00000000fffff984 */ /* 0x000fe20000000800 */
[----:B------:R-:W-:Y:S01]  /*18790*/  @!PT LDS RZ, [RZ] ;  /* 0x00000000fffff984 */ /* 0x000fe20000000800 */
[----:B------:R2:W-:Y:S06]  /*187a0*/  MEMBAR.ALL.CTA ;  /* 0x0000000000007992 */ /* 0x0005ec0000008000 */
[----:B--2---:R-:W2:Y:S01]  /*187b0*/  FENCE.VIEW.ASYNC.S ;  /* 0x00000000000073c6 */ /* 0x004ea20000000000 */
[----:B------:R-:W-:-:S02]  /*187c0*/  IMAD R10, R10, UR4, RZ ;  /* 0x000000040a0a7c24 */ /* 0x000fc4000f8e02ff */
[----:B0-----:R-:W-:-:S04]  /*187d0*/  @P1 IMAD.HI.U32 R0, R12, R11, RZ ;  /* 0x0000000b0c001227 */ /* 0x001fc800078e00ff */
[----:B------:R-:W-:Y:S01]  /*187e0*/  IMAD.MOV.U32 R3, RZ, RZ, R12 ;  /* 0x000000ffff037224 */ /* 0x000fe200078e000c */
[----:B-1----:R-:W-:Y:S01]  /*187f0*/  @P1 SHF.R.U32.HI R3, RZ, R13, R0 ;  /* 0x0000000dff031219 */ /* 0x002fe20000011600 */
[C---:B------:R-:W-:Y:S02]  /*18800*/  IMAD R11, R209.reuse, UR5, R10 ;  /* 0x00000005d10b7c24 */ /* 0x040fe4000f8e020a */
[----:B------:R-:W-:Y:S01]  /*18810*/  IMAD.WIDE.U32 R8, R209, UR4, R8 ;  /* 0x00000004d1087c25 */ /* 0x000fe2000f8e0008 */
[--C-:B------:R-:W-:Y:S01]  /*18820*/  SHF.R.S32.HI R10, RZ, 0x1f, R3.reuse ;  /* 0x0000001fff0a7819 */ /* 0x100fe20000011403 */
[----:B------:R-:W-:Y:S02]  /*18830*/  ULDC.64 UR4, c[0x0][0xae0] ;  /* 0x0002b80000047ab9 */ /* 0x000fe40000000a00 */
[----:B------:R-:W-:Y:S01]  /*18840*/  VIADD R0, R2, 0x28820 ;  /* 0x0002882002007836 */ /* 0x000fe20000000000 */
[----:B------:R-:W-:Y:S01]  /*18850*/  IADD3 R9, R9, R11, RZ ;  /* 0x0000000b09097210 */ /* 0x000fe20007ffe0ff */
[----:B------:R-:W-:-:S03]  /*18860*/  IMAD.MOV R11, RZ, RZ, -R3 ;  /* 0x000000ffff0b7224 */ /* 0x000fc600078e0a03 */
[----:B------:R-:W-:Y:S01]  /*18870*/  PRMT R0, RZ, 0x654, R0 ;  /* 0x00000654ff007816 */ /* 0x000fe20000000000 */
[----:B------:R-:W-:Y:S02]  /*18880*/  IMAD R11, R4, R11, R12 ;  /* 0x0000000b040b7224 */ /* 0x000fe400078e020c */
[----:B------:R-:W-:Y:S01]  /*18890*/  IMAD R10, R10, UR4, RZ ;  /* 0x000000040a0a7c24 */ /* 0x000fe2000f8e02ff */
[----:B--2---:R0:W-:Y:S01]  /*188a0*/  SYNCS.ARRIVE.TRANS64.RED.A1T0 RZ, [R0+URZ], RZ ;  /* 0x000000ff00ff79a7 */ /* 0x0041e2000810043f */
[----:B------:R-:W-:-:S04]  /*188b0*/  IMAD.WIDE.U32 R8, R3, UR4, R8 ;  /* 0x0000000403087c25 */ /* 0x000fc8000f8e0008 */
[----:B------:R-:W-:Y:S01]  /*188c0*/  IMAD R13, R3, UR5, R10 ;  /* 0x00000005030d7c24 */ /* 0x000fe2000f8e020a */
[----:B------:R-:W-:Y:S01]  /*188d0*/  ULDC.64 UR4, c[0x0][0xad8] ;  /* 0x0002b60000047ab9 */ /* 0x000fe20000000a00 */
[----:B0-----:R-:W-:Y:S02]  /*188e0*/  SHF.R.S32.HI R0, RZ, 0x1f, R11 ;  /* 0x0000001fff007819 */ /* 0x001fe4000001140b */
[----:B------:R-:W-:-:S03]  /*188f0*/  IMAD.IADD R9, R9, 0x1, R13 ;  /* 0x0000000109097824 */ /* 0x000fc600078e020d */
[----:B------:R-:W-:Y:S02]  /*18900*/  IMAD R0, R0, UR4, RZ ;  /* 0x0000000400007c24 */ /* 0x000fe4000f8e02ff */
[----:B------:R-:W-:-:S04]  /*18910*/  IMAD.WIDE.U32 R8, R11, UR4, R8 ;  /* 0x000000040b087c25 */ /* 0x000fc8000f8e0008 */
[----:B------:R-:W-:Y:S01]  /*18920*/  IMAD R3, R11, UR5, R0 ;  /* 0x000000050b037c24 */ /* 0x000fe2000f8e0200 */
[----:B------:R-:W-:Y:S02]  /*18930*/  ULDC.64 UR4, c[0x0][0xa80] ;  /* 0x0002a00000047ab9 */ /* 0x000fe40000000a00 */
[----:B------:R-:W-:Y:S01]  /*18940*/  LEA R0, P0, R8, UR4, 0x1 ;  /* 0x0000000408007c11 */ /* 0x000fe2000f8008ff */
[----:B------:R-:W-:Y:S01]  /*18950*/  IMAD.IADD R3, R9, 0x1, R3 ;  /* 0x0000000109037824 */ /* 0x000fe200078e0203 */
[----:B------:R-:W-:Y:S01]  /*18960*/  UMOV UR4, 0xffffffff ;  /* 0xffffffff00047882 */ /* 0x000fe20000000000 */
[----:B------:R-:W-:-:S03]  /*18970*/  IADD3 R21, R22, R190, RZ ;  /* 0x000000be16157210 */ /* 0x000fc60007ffe0ff */
[----:B------:R-:W-:Y:S01]  /*18980*/  LEA.HI.X R4, R8, UR5, R3, 0x1, P0 ;  /* 0x0000000508047c11 */ /* 0x000fe200080f0c03 */
[----:B------:R-:W-:Y:S06]  /*18990*/  BRA.DIV UR4, `(.L_x_8989) ;  /* 0x000000ba045c7947 */ /* 0x000fec000b800000 */
[----:B------:R0:W1:Y:S04]  /*189a0*/  SHFL.IDX PT, R3, R4, RZ, 0x181f ;  /* 0x00181fff04037589 */ /* 0x00006800000e0000 */
[----:B------:R0:W2:Y:S02]  /*189b0*/  SHFL.IDX PT, R14, R0, RZ, 0x181f ;  /* 0x00181fff000e7589 */ /* 0x0000a400000e0000 */
.L_x_9236:
[----:B------:R-:W-:Y:S01]  /*189c0*/  ISETP.GE.AND P0, PT, R21, R56, PT ;  /* 0x000000381500720c */ /* 0x000fe20003f06270 */
[----:B------:R-:W-:-:S12]  /*189d0*/  BSSY B1, `(.L_x_8990) ;  /* 0x000000b000017945 */ /* 0x000fd80003800000 */
[----:B------:R-:W-:Y:S05]  /*189e0*/  @P0 BRA `(.L_x_8991) ;  /* 0x0000000000240947 */ /* 0x000fea0003800000 */
[----:B------:R-:W-:Y:S02]  /*189f0*/  ULDC UR4, c[0x0][0xac8] ;  /* 0x0002b20000047ab9 */ /* 0x000fe40000000800 */
        /* <DEDUP_REMOVED lines=8> */
.L_x_8991:
[----:B------:R-:W-:Y:S05]  /*18a80*/  BSYNC B1 ;  /* 0x0000000000017941 */ /* 0x000fea0003800000 */
.L_x_8990:
[----:B------:R-:W-:-:S03]  /*18a90*/  UMOV UR4, 0xffffffff ;  /* 0xffffffff00047882 */ /* 0x000fc60000000000 */
[----:B------:R-:W-:Y:S05]  /*18aa0*/  BRA.DIV UR4, `(.L_x_8992) ;  /* 0x000000ba044c7947 */ /* 0x000fea000b800000 */
[----:B-1----:R1:W4:Y:S04]  /*18ab0*/  SHFL.IDX PT, R3, R4, 0x1, 0x181f ;  /* 0x00381f0004037f89 */ /* 0x00232800000e0000 */
[----:B--23--:R1:W2:Y:S02]  /*18ac0*/  SHFL.IDX PT, R14, R0, 0x1, 0x181f ;  /* 0x00381f00000e7f89 */ /* 0x00c2a400000e0000 */
.L_x_9240:
[----:B------:R-:W-:Y:S01]  /*18ad0*/  VIADD R9, R21, 0x20 ;  /* 0x0000002015097836 */ /* 0x000fe20000000000 */
[----:B------:R-:W-:Y:S04]  /*18ae0*/  BSSY B1, `(.L_x_8993) ;  /* 0x000000c000017945 */ /* 0x000fe80003800000 */
[----:B------:R-:W-:-:S13]  /*18af0*/  ISETP.GE.AND P0, PT, R9, R56, PT ;  /* 0x000000380900720c */ /* 0x000fda0003f06270 */
[----:B------:R-:W-:Y:S05]  /*18b00*/  @P0 BRA `(.L_x_8994) ;  /* 0x0000000000240947 */ /* 0x000fea0003800000 */
[----:B------:R-:W-:Y:S02]  /*18b10*/  ULDC UR4, c[0x0][0xac8] ;  /* 0x0002b20000047ab9 */ /* 0x000fe40000000800 */
[----:B------:R-:W-:Y:S02]  /*18b20*/  ISETP.GE.AND P2, PT, R16, UR4, PT ;  /* 0x0000000410007c0c */ /* 0x000fe4000bf46270 */
[----:B------:R-:W-:-:S11]  /*18b30*/  ISETP.GE.AND P3, PT, R187, UR4, PT ;  /* 0x00000004bb007c0c */ /* 0x000fd6000bf66270 */
[CC--:B--2---:R-:W-:Y:S02]  /*18b40*/  @!P2 LEA R8, P0, R16.reuse, R14.reuse, 0x1 ;  /* 0x0000000e1008a211 */ /* 0x0c4fe400078008ff */
[C---:B------:R-:W-:Y:S02]  /*18b50*/  @!P3 LEA R14, P1, R187.reuse, R14, 0x1 ;  /* 0x0000000ebb0eb211 */ /* 0x040fe400078208ff */
[-C--:B----4-:R-:W-:Y:S02]  /*18b60*/  @!P2 LEA.HI.X R9, R16, R3.reuse, R17, 0x1, P0 ;  /* 0x000000031009a211 */ /* 0x090fe400000f0c11 */
[----:B------:R-:W-:-:S03]  /*18b70*/  @!P3 LEA.HI.X R15, R187, R3, R216, 0x1, P1 ;  /* 0x00000003bb0fb211 */ /* 0x000fc600008f0cd8 */
[----:B-----5:R3:W-:Y:S04]  /*18b80*/  @!P2 ST.E.128 desc[UR42][R8.64], R28 ;  /* 0x0000001c0800a985 */ /* 0x0207e8000c101d2a */
[----:B------:R3:W-:Y:S02]  /*18b90*/  @!P3 ST.E.128 desc[UR42][R14.64], R44 ;  /* 0x0000002c0e00b985 */ /* 0x0007e4000c101d2a */
.L_x_8994:
[----:B------:R-:W-:Y:S05]  /*18ba0*/  BSYNC B1 ;  /* 0x0000000000017941 */ /* 0x000fea0003800000 */
.L_x_8993:
[----:B------:R-:W-:-:S03]  /*18bb0*/  UMOV UR4, 0xffffffff ;  /* 0xffffffff00047882 */ /* 0x000fc60000000000 */
[----:B------:R-:W-:Y:S05]  /*18bc0*/  BRA.DIV UR4, `(.L_x_8995) ;  /* 0x000000ba044c7947 */ /* 0x000fea000b800000 */
[----:B----4-:R4:W0:Y:S04]  /*18bd0*/  SHFL.IDX PT, R3, R4, 0x2, 0x181f ;  /* 0x00581f0004037f89 */ /* 0x01082800000e0000 */
[----:B--23--:R4:W2:Y:S02]  /*18be0*/  SHFL.IDX PT, R14, R0, 0x2, 0x181f ;  /* 0x00581f00000e7f89 */ /* 0x00c8a400000e0000 */
.L_x_9244:
        /* <DEDUP_REMOVED lines=13> */
.L_x_8997:
[----:B------:R-:W-:Y:S05]  /*18cc0*/  BSYNC B1 ;  /* 0x0000000000017941 */ /* 0x000fea0003800000 */
.L_x_8996:
[----:B------:R-:W-:-:S03]  /*18cd0*/  UMOV UR4, 0xffffffff ;  /* 0xffffffff00047882 */ /* 0x000fc60000000000 */
[----:B------:R-:W-:Y:S05]  /*18ce0*/  BRA.DIV UR4, `(.L_x_8998) ;  /* 0x000000ba044c7947 */ /* 0x000fea000b800000 */
[----:B0-----:R0:W0:Y:S04]  /*18cf0*/  SHFL.IDX PT, R3, R4, 0x3, 0x181f ;  /* 0x00781f0004037f89 */ /* 0x00102800000e0000 */
[----:B--23--:R2:W3:Y:S02]  /*18d00*/  SHFL.IDX PT, R14, R0, 0x3, 0x181f ;  /* 0x00781f00000e7f89 */ /* 0x00c4e400000e0000 */
.L_x_9248:
[----:B------:R-:W-:-:S05]  /*18d10*/  VIADD R9, R21, 0x60 ;  /* 0x0000006015097836 */ /* 0x000fca0000000000 */
[----:B------:R-:W-:-:S13]  /*18d20*/  ISETP.GE.AND P0, PT, R9, R56, PT ;  /* 0x000000380900720c */ /* 0x000fda0003f06270 */
[----:B------:R-:W-:Y:S05]  /*18d30*/  @P0 BRA `(.L_x_8999) ;  /* 0x00000018008c0947 */ /* 0x000fea0003800000 */
[----:B------:R-:W-:Y:S02]  /*18d40*/  ULDC UR4, c[0x0][0xac8] ;  /* 0x0002b20000047ab9 */ /* 0x000fe40000000800 */
[----:B------:R-:W-:-:S13]  /*18d50*/  ISETP.GE.AND P1, PT, R16, UR4, PT ;  /* 0x0000000410007c0c */ /* 0x000fda000bf26270 */
[----:B---3--:R-:W-:-:S04]  /*18d60*/  @!P1 LEA R8, P0, R16, R14, 0x1 ;  /* 0x0000000e10089211 */ /* 0x008fc800078008ff */
[----:B0-----:R-:W-:Y:S02]  /*18d70*/  @!P1 LEA.HI.X R9, R16, R3, R17, 0x1, P0 ;  /* 0x0000000310099211 */ /* 0x001fe400000f0c11 */
[----:B------:R-:W-:-:S03]  /*18d80*/  ISETP.GE.AND P0, PT, R187, UR4, PT ;  /* 0x00000004bb007c0c */ /* 0x000fc6000bf06270 */
[----:B-----5:R0:W-:Y:S10]  /*18d90*/  @!P1 ST.E.128 desc[UR42][R8.64], R36 ;  /* 0x0000002408009985 */ /* 0x0201f4000c101d2a */
[----:B------:R-:W-:Y:S05]  /*18da0*/  @P0 BRA `(.L_x_8999) ;  /* 0x0000001800700947 */ /* 0x000fea0003800000 */
[----:B------:R-:W-:-:S04]  /*18db0*/  LEA R14, P0, R187, R14, 0x1 ;  /* 0x0000000ebb0e7211 */ /* 0x000fc800078008ff */
[----:B------:R-:W-:-:S05]  /*18dc0*/  LEA.HI.X R15, R187, R3, R216, 0x1, P0 ;  /* 0x00000003bb0f7211 */ /* 0x000fca00000f0cd8 */
[----:B------:R3:W-:Y:S01]  /*18dd0*/  ST.E.128 desc[UR42][R14.64], R52 ;  /* 0x000000340e007985 */ /* 0x0007e2000c101d2a */
[----:B------:R-:W-:Y:S05]  /*18de0*/  BRA `(.L_x_8999) ;  /* 0x0000001800607947 */ /* 0x000fea0003800000 */
.L_x_8988:
[----:B------:R-:W-:Y:S01]  /*18df0*/  ULDC.64 UR4, c[0x0][0xb08] ;  /* 0x0002c20000047ab9 */ /* 0x000fe20000000a00 */
[----:B0-----:R-:W0:Y:S01]  /*18e00*/  @P1 LDC R10, c[0x0][0xbec] ;  /* 0x0002fb00ff0a1b82 */ /* 0x001e220000000800 */
[----:B------:R-:W-:Y:S01]  /*18e10*/  IMAD R58, R58, UR4, RZ ;  /* 0x000000043a3a7c24 */ /* 0x000fe2000f8e02ff */
[----:B------:R-:W-:Y:S01]  /*18e20*/  SHF.R.S32.HI R0, RZ, 0x1f, R209 ;  /* 0x0000001fff007819 */ /* 0x000fe200000114d1 */
[----:B------:R-:W-:Y:S01]  /*18e30*/  IMAD.WIDE.U32 R8, R57, UR4, RZ ;  /* 0x0000000439087c25 */ /* 0x000fe2000f8e00ff */
[----:B------:R-:W-:-:S03]  /*18e40*/  MOV R3, R37 ;  /* 0x0000002500037202 */ /* 0x000fc60000000f00 */
[----:B------:R-:W-:Y:S01]  /*18e50*/  IMAD R57, R57, UR5, R58 ;  /* 0x0000000539397c24 */ /* 0x000fe2000f8e023a */
[----:B------:R-:W1:Y:S01]  /*18e60*/  @P1 LDC R13, c[0x0][0xbf0] ;  /* 0x0002fc00ff0d1b82 */ /* 0x000e620000000800 */
[----:B------:R-:W-:Y:S02]  /*18e70*/  ULDC.64 UR4, c[0x0][0xb38] ;  /* 0x0002ce0000047ab9 */ /* 0x000fe40000000a00 */
        /* <DEDUP_REMOVED lines=8> */
[----:B0-----:R-:W-:-:S04]  /*18f00*/  @P1 IMAD.HI.U32 R10, R37, R10, RZ ;  /* 0x0000000a250a1227 */ /* 0x001fc800078e00ff */
[----:B------:R-:W-:Y:S01]  /*18f10*/  IMAD.IADD R9, R9, 0x1, R11 ;  /* 0x0000000109097824 */ /* 0x000fe200078e020b */
        /* <DEDUP_REMOVED lines=21> */
[----:B------:R-:W-:Y:S01]  /*19070*/  UMOV UR4, 0xffffffff ;  /* 0xffffffff00047882 */ /* 0x000fe20000000000 */
[----:B------:R-:W-:-:S04]  /*19080*/  IADD3 R9, R9, R11, RZ ;  /* 0x0000000b09097210 */ /* 0x000fc80007ffe0ff */
[----:B------:R-:W-:Y:S01]  /*19090*/  LEA.HI.X R4, R8, UR5, R9, 0x2, P0 ;  /* 0x0000000508047c11 */ /* 0x000fe200080f1409 */
[----:B0-----:R-:W-:Y:S06]  /*190a0*/  BRA.DIV UR4, `(.L_x_9000) ;  /* 0x000000b604a47947 */ /* 0x001fec000b800000 */
[----:B------:R0:W1:Y:S04]  /*190b0*/  SHFL.IDX PT, R0, R4, RZ, 0x1c1f ;  /* 0x001c1fff04007589 */ /* 0x00006800000e0000 */
[----:B------:R0:W2:Y:S02]  /*190c0*/  SHFL.IDX PT, R14, R3, RZ, 0x1c1f ;  /* 0x001c1fff030e7589 */ /* 0x0000a400000e0000 */
.L_x_9251:
        /* <DEDUP_REMOVED lines=10> */
[----:B------:R-:W-:Y:S02]  /*19170*/  SHF.R.S32.HI R24, RZ, 0x1f, R231 ;  /* 0x0000001fff187819 */ /* 0x000fe400000114e7 */
[----:B------:R-:W-:Y:S01]  /*19180*/  SHF.R.S32.HI R30, RZ, 0x1f, R230 ;  /* 0x0000001fff1e7819 */ /* 0x000fe200000114e6 */
[----:B-1----:R-:W-:Y:S02]  /*19190*/  @!P0 IMAD.MOV.U32 R15, RZ, RZ, R0 ;  /* 0x000000ffff0f8224 */ /* 0x002fe400078e0000 */
[----:B--2---:R-:W-:Y:S01]  /*191a0*/  @!P2 LEA R8, P4, R233, R14, 0x2 ;  /* 0x0000000ee908a211 */ /* 0x004fe200078810ff */
[----:B------:R-:W-:Y:S01]  /*191b0*/  @!P0 IMAD.WIDE R10, R197, 0x4, R14 ;  /* 0x00000004c50a8825 */ /* 0x000fe200078e020e */
[----:B------:R-:W-:Y:S02]  /*191c0*/  SHF.R.S32.HI R15, RZ, 0x1f, R226 ;  /* 0x0000001fff0f7819 */ /* 0x000fe400000114e2 */
[----:B------:R-:W-:Y:S02]  /*191d0*/  @!P2 LEA.HI.X R9, R233, R0, R12, 0x2, P4 ;  /* 0x00000000e909a211 */ /* 0x000fe400020f140c */
[----:B------:R1:W-:Y:S01]  /*191e0*/  @!P0 ST.E.64 desc[UR42][R10.64], R20 ;  /* 0x000000140a008985 */ /* 0x0003e2000c101b2a */
[----:B------:R-:W-:-:S02]  /*191f0*/  ISETP.GE.AND P0, PT, R230, UR4, PT ;  /* 0x00000004e6007c0c */ /* 0x000fc4000bf06270 */
[CC--:B------:R-:W-:Y:S01]  /*19200*/  @!P3 LEA R12, P4, R232.reuse, R14.reuse, 0x2 ;  /* 0x0000000ee80cb211 */ /* 0x0c0fe200078810ff */
        /* <DEDUP_REMOVED lines=11> */
[C---:B-1----:R-:W-:Y:S02]  /*192c0*/  @!P2 LEA R10, P5, R229.reuse, R14, 0x2 ;  /* 0x0000000ee50aa211 */ /* 0x042fe400078a10ff */
[-C--:B------:R-:W-:Y:S02]  /*192d0*/  @!P0 LEA.HI.X R29, R230, R0.reuse, R30, 0x2, P3 ;  /* 0x00000000e61d8211 */ /* 0x080fe400018f141e */
[----:B------:R-:W-:Y:S02]  /*192e0*/  @!P2 LEA.HI.X R11, R229, R0, R24, 0x2, P5 ;  /* 0x00000000e50ba211 */ /* 0x000fe400028f1418 */
[----:B------:R-:W-:Y:S01]  /*192f0*/  ISETP.GE.AND P3, PT, R226, UR4, PT ;  /* 0x00000004e2007c0c */ /* 0x000fe2000bf66270 */
[----:B------:R-:W-:Y:S01]  /*19300*/  @!P0 ST.E.64 desc[UR42][R28.64], R104 ;  /* 0x000000681c008985 */ /* 0x000fe2000c101b2a */
[----:B--2---:R-:W-:-:S02]  /*19310*/  @!P4 LEA R8, P0, R228, R14, 0x2 ;  /* 0x0000000ee408c211 */ /* 0x004fc400078010ff */
[----:B------:R-:W-:Y:S01]  /*19320*/  SHF.R.S32.HI R30, RZ, 0x1f, R228 ;  /* 0x0000001fff1e7819 */ /* 0x000fe200000114e4 */
[----:B------:R1:W-:Y:S01]  /*19330*/  @!P2 ST.E.64 desc[UR42][R10.64], R108 ;  /* 0x0000006c0a00a985 */ /* 0x0003e2000c101b2a */
[----:B------:R-:W-:Y:S02]  /*19340*/  SHF.R.S32.HI R24, RZ, 0x1f, R227 ;  /* 0x0000001fff187819 */ /* 0x000fe400000114e3 */
[----:B---3--:R-:W-:Y:S02]  /*19350*/  @!P1 LEA R12, P5, R227, R14, 0x2 ;  /* 0x0000000ee30c9211 */ /* 0x008fe400078a10ff */
[----:B------:R-:W-:Y:S02]  /*19360*/  ISETP.GE.AND P2, PT, R225, UR4, PT ;  /* 0x00000004e1007c0c */ /* 0x000fe4000bf46270 */
[----:B------:R-:W-:Y:S02]  /*19370*/  @!P4 LEA.HI.X R9, R228, R0, R30, 0x2, P0 ;  /* 0x00000000e409c211 */ /* 0x000fe400000f141e */
[----:B------:R-:W-:-:S02]  /*19380*/  ISETP.GE.AND P0, PT, R224, UR4, PT ;  /* 0x00000004e0007c0c */ /* 0x000fc4000bf06270 */
[----:B------:R-:W-:Y:S01]  /*19390*/  @!P1 LEA.HI.X R13, R227, R0, R24, 0x2, P5 ;  /* 0x00000000e30d9211 */ /* 0x000fe200028f1418 */
[----:B------:R2:W-:Y:S01]  /*193a0*/  @!P4 ST.E.64 desc[UR42][R8.64], R112 ;  /* 0x000000700800c985 */ /* 0x0005e2000c101b2a */
[C---:B------:R-:W-:Y:S02]  /*193b0*/  @!P3 LEA R20, P5, R226.reuse, R14, 0x2 ;  /* 0x0000000ee214b211 */ /* 0x040fe400078a10ff */
[----:B------:R-:W-:Y:S01]  /*193c0*/  SHF.R.S32.HI R24, RZ, 0x1f, R225 ;  /* 0x0000001fff187819 */ /* 0x000fe200000114e1 */
[----:B------:R3:W-:Y:S01]  /*193d0*/  @!P1 ST.E.64 desc[UR42][R12.64], R116 ;  /* 0x000000740c009985 */ /* 0x0007e2000c101b2a */
[----:B------:R-:W-:Y:S02]  /*193e0*/  ISETP.GE.AND P1, PT, R223, UR4, PT ;  /* 0x00000004df007c0c */ /* 0x000fe4000bf26270 */
[----:B------:R-:W-:Y:S02]  /*193f0*/  @!P3 LEA.HI.X R21, R226, R0, R15, 0x2, P5 ;  /* 0x00000000e215b211 */ /* 0x000fe400028f140f */
[----:B----4-:R-:W-:-:S02]  /*19400*/  @!P2 LEA R26, P4, R225, R14, 0x2 ;  /* 0x0000000ee11aa211 */ /* 0x010fc400078810ff */
[----:B-1----:R-:W-:Y:S01]  /*19410*/  @!P0 LEA R10, P5, R224, R14, 0x2 ;  /* 0x0000000ee00a8211 */ /* 0x002fe200078a10ff */
[----:B------:R1:W-:Y:S01]  /*19420*/  @!P3 ST.E.64 desc[UR42][R20.64], R120 ;  /* 0x000000781400b985 */ /* 0x0003e2000c101b2a */
[----:B------:R-:W-:Y:S02]  /*19430*/  SHF.R.S32.HI R15, RZ, 0x1f, R224 ;  /* 0x0000001fff0f7819 */ /* 0x000fe400000114e0 */
[-C--:B------:R-:W-:Y:S02]  /*19440*/  @!P2 LEA.HI.X R27, R225, R0.reuse, R24, 0x2, P4 ;  /* 0x00000000e11ba211 */ /* 0x080fe400020f1418 */
[----:B------:R-:W-:Y:S02]  /*19450*/  ISETP.GE.AND P3, PT, R222, UR4, PT ;  /* 0x00000004de007c0c */ /* 0x000fe4000bf66270 */
[----:B------:R-:W-:Y:S01]  /*19460*/  @!P0 LEA.HI.X R11, R224, R0, R15, 0x2, P5 ;  /* 0x00000000e00b8211 */ /* 0x000fe200028f140f */
[----:B------:R4:W-:Y:S01]  /*19470*/  @!P2 ST.E.64 desc[UR42][R26.64], R124 ;  /* 0x0000007c1a00a985 */ /* 0x0009e2000c101b2a */
[----:B------:R-:W-:-:S02]  /*19480*/  ISETP.GE.AND P4, PT, R221, UR4, PT ;  /* 0x00000004dd007c0c */ /* 0x000fc4000bf86270 */
[----:B------:R-:W-:Y:S01]  /*19490*/  SHF.R.S32.HI R15, RZ, 0x1f, R223 ;  /* 0x0000001fff0f7819 */ /* 0x000fe200000114df */
[----:B------:R0:W-:Y:S01]  /*194a0*/  @!P0 ST.E.64 desc[UR42][R10.64], R128 ;  /* 0x000000800a008985 */ /* 0x0001e2000c101b2a */
[----:B--2---:R-:W-:Y:S02]  /*194b0*/  @!P1 LEA R8, P5, R223, R14, 0x2 ;  /* 0x0000000edf089211 */ /* 0x004fe400078a10ff */
[----:B------:R-:W-:Y:S02]  /*194c0*/  ISETP.GE.AND P2, PT, R220, UR4, PT ;  /* 0x00000004dc007c0c */ /* 0x000fe4000bf46270 */
[----:B------:R-:W-:Y:S02]  /*194d0*/  ISETP.GE.AND P0, PT, R219, UR4, PT ;  /* 0x00000004db007c0c */ /* 0x000fe4000bf06270 */
[----:B------:R-:W-:Y:S02]  /*194e0*/  @!P1 LEA.HI.X R9, R223, R0, R15, 0x2, P5 ;  /* 0x00000000df099211 */ /* 0x000fe400028f140f */
[----:B---3--:R-:W-:-:S02]  /*194f0*/  @!P3 LEA R12, P5, R222, R14, 0x2 ;  /* 0x0000000ede0cb211 */ /* 0x008fc400078a10ff */
[----:B------:R-:W-:Y:S01]  /*19500*/  SHF.R.S32.HI R24, RZ, 0x1f, R222 ;  /* 0x0000001fff187819 */ /* 0x000fe200000114de */
[----:B------:R0:W-:Y:S01]  /*19510*/  @!P1 ST.E.64 desc[UR42][R8.64], R132 ;  /* 0x0000008408009985 */ /* 0x0001e2000c101b2a */
[C---:B-1----:R-:W-:Y:S02]  /*19520*/  @!P4 LEA R20, P1, R221.reuse, R14, 0x2 ;  /* 0x0000000edd14c211 */ /* 0x042fe400078210ff */
[----:B------:R-:W-:Y:S02]  /*19530*/  SHF.R.S32.HI R15, RZ, 0x1f, R221 ;  /* 0x0000001fff0f7819 */ /* 0x000fe400000114dd */
[----:B------:R-:W-:Y:S02]  /*19540*/  @!P3 LEA.HI.X R13, R222, R0, R24, 0x2, P5 ;  /* 0x00000000de0db211 */ /* 0x000fe400028f1418 */
[----:B------:R-:W-:Y:S02]  /*19550*/  SHF.R.S32.HI R24, RZ, 0x1f, R220 ;  /* 0x0000001fff187819 */ /* 0x000fe400000114dc */
[----:B----4-:R-:W-:Y:S01]  /*19560*/  @!P2 LEA R26, P5, R220, R14, 0x2 ;  /* 0x0000000edc1aa211 */ /* 0x010fe200078a10ff */
[----:B------:R0:W-:Y:S01]  /*19570*/  @!P3 ST.E.64 desc[UR42][R12.64], R136 ;  /* 0x000000880c00b985 */ /* 0x0001e2000c101b2a */
[----:B------:R-:W-:-:S02]  /*19580*/  @!P4 LEA.HI.X R21, R221, R0, R15, 0x2, P1 ;  /* 0x00000000dd15c211 */ /* 0x000fc400008f140f */
[C---:B------:R-:W-:Y:S02]  /*19590*/  @!P0 LEA R14, P1, R219.reuse, R14, 0x2 ;  /* 0x0000000edb0e8211 */ /* 0x040fe400078210ff */
[-C--:B------:R-:W-:Y:S01]  /*195a0*/  @!P2 LEA.HI.X R27, R220, R0.reuse, R24, 0x2, P5 ;  /* 0x00000000dc1ba211 */ /* 0x080fe200028f1418 */
[----:B------:R0:W-:Y:S01]  /*195b0*/  @!P4 ST.E.64 desc[UR42][R20.64], R140 ;  /* 0x0000008c1400c985 */ /* 0x0001e2000c101b2a */
[----:B------:R-:W-:-:S03]  /*195c0*/  @!P0 LEA.HI.X R15, R219, R0, R237, 0x2, P1 ;  /* 0x00000000db0f8211 */ /* 0x000fc600008f14ed */
[----:B------:R0:W-:Y:S04]  /*195d0*/  @!P2 ST.E.64 desc[UR42][R26.64], R144 ;  /* 0x000000901a00a985 */ /* 0x0001e8000c101b2a */
[----:B------:R0:W-:Y:S02]  /*195e0*/  @!P0 ST.E.64 desc[UR42][R14.64], R148 ;  /* 0x000000940e008985 */ /* 0x0001e4000c101b2a */
.L_x_9002:
[----:B------:R-:W-:Y:S05]  /*195f0*/  BSYNC B1 ;  /* 0x0000000000017941 */ /* 0x000fea0003800000 */
.L_x_9001:
[----:B------:R-:W-:-:S03]  /*19600*/  UMOV UR4, 0xffffffff ;  /* 0xffffffff00047882 */ /* 0x000fc60000000000 */
[----:B------:R-:W-:Y:S05]  /*19610*/  BRA.DIV UR4, `(.L_x_9003) ;  /* 0x000000b2047c7947 */ /* 0x000fea000b800000 */
[----:B-1----:R1:W3:Y:S04]  /*19620*/  SHFL.IDX PT, R0, R4, 0x1, 0x1c1f ;  /* 0x003c1f0004007f89 */ /* 0x0022e800000e0000 */
[----:B0-2---:R1:W0:Y:S02]  /*19630*/  SHFL.IDX PT, R14, R3, 0x1, 0x1c1f ;  /* 0x003c1f00030e7f89 */ /* 0x00522400000e0000 */
.L_x_9255:
[----:B------:R-:W-:-:S13]  /*19640*/  ISETP.GE.AND P0, PT, R25, R56, PT ;  /* 0x000000381900720c */ /* 0x000fda0003f06270 */
[----:B------:R-:W-:Y:S05]  /*19650*/  @P0 BRA `(.L_x_8999) ;  /* 0x0000001000440947 */ /* 0x000fea0003800000 */
[----:B------:R-:W-:Y:S01]  /*19660*/  ULDC UR4, c[0x0][0xac8] ;  /* 0x0002b20000047ab9 */ /* 0x000fe20000000800 */
[----:B-1----:R-:W-:Y:S02]  /*19670*/  SHF.R.S32.HI R4, RZ, 0x1f, R233 ;  /* 0x0000001fff047819 */ /* 0x002fe400000114e9 */
[----:B------:R-:W-:Y:S02]  /*19680*/  ISETP.GE.AND P2, PT, R197, UR4, PT ;  /* 0x00000004c5007c0c */ /* 0x000fe4000bf46270 */
[----:B------:R-:W-:Y:S02]  /*19690*/  ISETP.GE.AND P3, PT, R233, UR4, PT ;  /* 0x00000004e9007c0c */ /* 0x000fe4000bf66270 */
[----:B------:R-:W-:Y:S02]  /*196a0*/  ISETP.GE.AND P1, PT, R232, UR4, PT ;  /* 0x00000004e8007c0c */ /* 0x000fe4000bf26270 */
[----:B------:R-:W-:Y:S02]  /*196b0*/  ISETP.GE.AND P0, PT, R231, UR4, PT ;  /* 0x00000004e7007c0c */ /* 0x000fe4000bf06270 */
[----:B------:R-:W-:-:S02]  /*196c0*/  SHF.R.S32.HI R3, RZ, 0x1f, R232 ;  /* 0x0000001fff037819 */ /* 0x000fc400000114e8 */
[----:B------:R-:W-:-:S03]  /*196d0*/  SHF.R.S32.HI R26, RZ, 0x1f, R222 ;  /* 0x0000001fff1a7819 */ /* 0x000fc600000114de */
[----:B---3--:R-:W-:Y:S02]  /*196e0*/  @!P2 IMAD.MOV.U32 R15, RZ, RZ, R0 ;  /* 0x000000ffff0fa224 */ /* 0x008fe400078e0000 */
[-C--:B0-----:R-:W-:Y:S01]  /*196f0*/  @!P3 LEA R10, P4, R233, R14.reuse, 0x2 ;  /* 0x0000000ee90ab211 */ /* 0x081fe200078810ff */
[----:B------:R-:W-:Y:S01]  /*19700*/  @!P2 IMAD.WIDE R8, R197, 0x4, R14 ;  /* 0x00000004c508a825 */ /* 0x000fe200078e020e */
[----:B------:R-:W-:Y:S02]  /*19710*/  @!P1 LEA R12, P5, R232, R14, 0x2 ;  /* 0x0000000ee80c9211 */ /* 0x000fe400078a10ff */
[-C--:B------:R-:W-:Y:S02]  /*19720*/  @!P3 LEA.HI.X R11, R233, R0.reuse, R4, 0x2, P4 ;  /* 0x00000000e90bb211 */ /* 0x080fe400020f1404 */
[----:B------:R0:W-:Y:S01]  /*19730*/  @!P2 ST.E.64 desc[UR42][R8.64], R90 ;  /* 0x0000005a0800a985 */ /* 0x0001e2000c101b2a */
[----:B------:R-:W-:Y:S02]  /*19740*/  ISETP.GE.AND P2, PT, R230, UR4, PT ;  /* 0x00000004e6007c0c */ /* 0x000fe4000bf46270 */
[----:B------:R-:W-:Y:S01]  /*19750*/  ISETP.GE.AND P4, PT, R229, UR4, PT ;  /* 0x00000004e5007c0c */ /* 0x000fe2000bf86270 */
[----:B------:R1:W-:Y:S01]  /*19760*/  @!P3 ST.E.64 desc[UR42][R10.64], R94 ;  /* 0x0000005e0a00b985 */ /* 0x0003e2000c101b2a */
[----:B------:R-:W-:-:S02]  /*19770*/  @!P1 LEA.HI.X R13, R232, R0, R3, 0x2, P5 ;  /* 0x00000000e80d9211 */ /* 0x000fc400028f1403 */
[CC--:B------:R-:W-:Y:S02]  /*19780*/  @!P0 LEA R20, P5, R231.reuse, R14.reuse, 0x2 ;  /* 0x0000000ee7148211 */ /* 0x0c0fe400078a10ff */
[----:B------:R-:W-:Y:S01]  /*19790*/  SHF.R.S32.HI R4, RZ, 0x1f, R231 ;  /* 0x0000001fff047819 */ /* 0x000fe200000114e7 */
[----:B------:R2:W-:Y:S01]  /*197a0*/  @!P1 ST.E.64 desc[UR42][R12.64], R98 ;  /* 0x000000620c009985 */ /* 0x0005e2000c101b2a */
[----:B------:R-:W-:Y:S02]  /*197b0*/  ISETP.GE.AND P3, PT, R228, UR4, PT ;  /* 0x00000004e4007c0c */ /* 0x000fe4000bf66270 */
[----:B------:R-:W-:Y:S02]  /*197c0*/  SHF.R.S32.HI R3, RZ, 0x1f, R230 ;  /* 0x0000001fff037819 */ /* 0x000fe400000114e6 */
[----:B------:R-:W-:Y:S02]  /*197d0*/  @!P2 LEA R24, P1, R230, R14, 0x2 ;  /* 0x0000000ee618a211 */ /* 0x000fe400078210ff */
[----:B------:R-:W-:-:S02]  /*197e0*/  @!P0 LEA.HI.X R21, R231, R0, R4, 0x2, P5 ;  /* 0x00000000e7158211 */ /* 0x000fc400028f1404 */
[----:B------:R-:W-:Y:S02]  /*197f0*/  @!P2 LEA.HI.X R25, R230, R0, R3, 0x2, P1 ;  /* 0x00000000e619a211 */ /* 0x000fe400008f1403 */
[----:B------:R-:W-:Y:S01]  /*19800*/  ISETP.GE.AND P1, PT, R227, UR4, PT ;  /* 0x00000004e3007c0c */ /* 0x000fe2000bf26270 */
[----:B------:R3:W-:Y:S01]  /*19810*/  @!P0 ST.E.64 desc[UR42][R20.64], R102 ;  /* 0x0000006614008985 */ /* 0x0007e2000c101b2a */
[-C--:B0-----:R-:W-:Y:S02]  /*19820*/  @!P4 LEA R8, P0, R229, R14.reuse, 0x2 ;  /* 0x0000000ee508c211 */ /* 0x081fe400078010ff */
[----:B------:R-:W-:Y:S01]  /*19830*/  SHF.R.S32.HI R4, RZ, 0x1f, R229 ;  /* 0x0000001fff047819 */ /* 0x000fe200000114e5 */
[----:B------:R0:W-:Y:S01]  /*19840*/  @!P2 ST.E.64 desc[UR42][R24.64], R106 ;  /* 0x0000006a1800a985 */ /* 0x0001e2000c101b2a */
[----:B------:R-:W-:Y:S02]  /*19850*/  SHF.R.S32.HI R3, RZ, 0x1f, R228 ;  /* 0x0000001fff037819 */ /* 0x000fe400000114e4 */
[----:B-1----:R-:W-:-:S02]  /*19860*/  @!P3 LEA R10, P5, R228, R14, 0x2 ;  /* 0x0000000ee40ab211 */ /* 0x002fc400078a10ff */
[----:B------:R-:W-:Y:S02]  /*19870*/  ISETP.GE.AND P2, PT, R226, UR4, PT ;  /* 0x00000004e2007c0c */ /* 0x000fe4000bf46270 */
[-C--:B------:R-:W-:Y:S02]  /*19880*/  @!P4 LEA.HI.X R9, R229, R0.reuse, R4, 0x2, P0 ;  /* 0x00000000e509c211 */ /* 0x080fe400000f1404 */
[----:B------:R-:W-:Y:S02]  /*19890*/  ISETP.GE.AND P0, PT, R225, UR4, PT ;  /* 0x00000004e1007c0c */ /* 0x000fe4000bf06270 */
[----:B------:R-:W-:Y:S01]  /*198a0*/  @!P3 LEA.HI.X R11, R228, R0, R3, 0x2, P5 ;  /* 0x00000000e40bb211 */ /* 0x000fe200028f1403 */
[----:B------:R1:W-:Y:S01]  /*198b0*/  @!P4 ST.E.64 desc[UR42][R8.64], R40 ;  /* 0x000000280800c985 */ /* 0x0003e2000c101b2a */
[----:B--2---:R-:W-:Y:S02]  /*198c0*/  @!P1 LEA R12, P5, R227, R14, 0x2 ;  /* 0x0000000ee30c9211 */ /* 0x004fe400078a10ff */
[----:B------:R-:W-:Y:S01]  /*198d0*/  SHF.R.S32.HI R3, RZ, 0x1f, R227 ;  /* 0x0000001fff037819 */ /* 0x000fe200000114e3 */
[----:B------:R2:W-:Y:S01]  /*198e0*/  @!P3 ST.E.64 desc[UR42][R10.64], R114 ;  /* 0x000000720a00b985 */ /* 0x0005e2000c101b2a */
[----:B------:R-:W-:-:S02]  /*198f0*/  ISETP.GE.AND P3, PT, R224, UR4, PT ;  /* 0x00000004e0007c0c */ /* 0x000fc4000bf66270 */
[----:B------:R-:W-:Y:S02]  /*19900*/  @!P1 LEA.HI.X R13, R227, R0, R3, 0x2, P5 ;  /* 0x00000000e30d9211 */ /* 0x000fe400028f1403 */
[CC--:B---3--:R-:W-:Y:S02]  /*19910*/  @!P2 LEA R20, P4, R226.reuse, R14.reuse, 0x2 ;  /* 0x0000000ee214a211 */ /* 0x0c8fe400078810ff */
[----:B------:R-:W-:Y:S01]  /*19920*/  SHF.R.S32.HI R4, RZ, 0x1f, R226 ;  /* 0x0000001fff047819 */ /* 0x000fe200000114e2 */
[----:B------:R3:W-:Y:S01]  /*19930*/  @!P1 ST.E.64 desc[UR42][R12.64], R118 ;  /* 0x000000760c009985 */ /* 0x0007e2000c101b2a */
[----:B0-----:R-:W-:Y:S02]  /*19940*/  @!P0 LEA R24, P5, R225, R14, 0x2 ;  /* 0x0000000ee1188211 */ /* 0x001fe400078a10ff */
        /* <DEDUP_REMOVED lines=8> */
[----:B-1----:R-:W-:Y:S02]  /*199d0*/  @!P3 LEA R8, P5, R224, R14, 0x2 ;  /* 0x0000000ee008b211 */ /* 0x002fe400078a10ff */
[----:B------:R-:W-:-:S02]  /*199e0*/  ISETP.GE.AND P2, PT, R221, UR4, PT ;  /* 0x00000004dd007c0c */ /* 0x000fc4000bf46270 */
[----:B------:R-:W-:Y:S02]  /*199f0*/  ISETP.GE.AND P0, PT, R220, UR4, PT ;  /* 0x00000004dc007c0c */ /* 0x000fe4000bf06270 */
[----:B------:R-:W-:Y:S02]  /*19a00*/  @!P3 LEA.HI.X R9, R224, R0, R3, 0x2, P5 ;  /* 0x00000000e009b211 */ /* 0x000fe400028f1403 */
[----:B------:R-:W-:Y:S02]  /*19a10*/  SHF.R.S32.HI R3, RZ, 0x1f, R223 ;  /* 0x0000001fff037819 */ /* 0x000fe400000114df */
[CC--:B--2---:R-:W-:Y:S01]  /*19a20*/  @!P1 LEA R10, P5, R223.reuse, R14.reuse, 0x2 ;  /* 0x0000000edf0a9211 */ /* 0x0c4fe200078a10ff */
[----:B------:R4:W-:Y:S01]  /*19a30*/  @!P3 ST.E.64 desc[UR42][R8.64], R130 ;  /* 0x000000820800b985 */ /* 0x0009e2000c101b2a */
[----:B---3--:R-:W-:Y:S02]  /*19a40*/  @!P4 LEA R12, P3, R222, R14, 0x2 ;  /* 0x0000000ede0cc211 */ /* 0x008fe400078610ff */
[----:B------:R-:W-:-:S02]  /*19a50*/  @!P1 LEA.HI.X R11, R223, R0, R3, 0x2, P5 ;  /* 0x00000000df0b9211 */ /* 0x000fc400028f1403 */
[C---:B0-----:R-:W-:Y:S02]  /*19a60*/  @!P2 LEA R20, P5, R221.reuse, R14, 0x2 ;  /* 0x0000000edd14a211 */ /* 0x041fe400078a10ff */
[----:B------:R-:W-:Y:S01]  /*19a70*/  SHF.R.S32.HI R4, RZ, 0x1f, R221 ;  /* 0x0000001fff047819 */ /* 0x000fe200000114dd */
[----:B------:R4:W-:Y:S01]  /*19a80*/  @!P1 ST.E.64 desc[UR42][R10.64], R134 ;  /* 0x000000860a009985 */ /* 0x0009e2000c101b2a */
[----:B------:R-:W-:Y:S02]  /*19a90*/  @!P4 LEA.HI.X R13, R222, R0, R26, 0x2, P3 ;  /* 0x00000000de0dc211 */ /* 0x000fe400018f141a */
[----:B------:R-:W-:Y:S02]  /*19aa0*/  SHF.R.S32.HI R3, RZ, 0x1f, R220 ;  /* 0x0000001fff037819 */ /* 0x000fe400000114dc */
[----:B------:R-:W-:Y:S01]  /*19ab0*/  @!P0 LEA R26, P3, R220, R14, 0x2 ;  /* 0x0000000edc1a8211 */ /* 0x000fe200078610ff */
[----:B------:R4:W-:Y:S01]  /*19ac0*/  @!P4 ST.E.64 desc[UR42][R12.64], R138 ;  /* 0x0000008a0c00c985 */ /* 0x0009e2000c101b2a */
[----:B------:R-:W-:-:S02]  /*19ad0*/  @!P2 LEA.HI.X R21, R221, R0, R4, 0x2, P5 ;  /* 0x00000000dd15a211 */ /* 0x000fc400028f1404 */
        /* <DEDUP_REMOVED lines=9> */
.L_x_8986:
        /* <DEDUP_REMOVED lines=18> */
[----:B---3--:R-:W-:Y:S02]  /*19c90*/  IADD3 R0, R0, -0x80, RZ ;  /* 0xffffff8000007810 */ /* 0x008fe40007ffe0ff */
[----:B----4-:R-:W-:Y:S02]  /*19ca0*/  ISETP.GT.AND P2, PT, R208, 0x1, PT ;  /* 0x00000001d000780c */ /* 0x010fe40003f44270 */
[----:B------:R-:W-:Y:S01]  /*19cb0*/  ISETP.GT.AND P3, PT, R0, 0x7f, PT ;  /* 0x0000007f0000780c */ /* 0x000fe20003f64270 */
[----:B--2---:R-:W-:-:S12]  /*19cc0*/  @P1 BRA `(.L_x_9004) ;  /* 0x0000000000101947 */ /* 0x004fd80003800000 */
[----:B------:R-:W-:Y:S05]  /*19cd0*/  @!P0 BRA `(.L_x_9004) ;  /* 0x00000000000c8947 */ /* 0x000fea0003800000 */
[----:B------:R-:W2:Y:S04]  /*19ce0*/  LDG.E R11, desc[UR42][R8.64] ;  /* 0x0000002a080b7981 */ /* 0x000ea8000c1e1900 */
[----:B-----5:R-:W2:Y:S02]  /*19cf0*/  LDG.E R26, desc[UR42][R8.64+0x4] ;  /* 0x0000042a081a7981 */ /* 0x020ea4000c1e1900 */
[----:B--2---:R-:W-:-:S07]  /*19d00*/  IMAD.IADD R26, R26, 0x1, -R11 ;  /* 0x000000011a1a7824 */ /* 0x004fce00078e0a0b */
.L_x_9004:
        /* <DEDUP_REMOVED lines=11> */
[----:B------:R-:W-:Y:S01]  /*19dc0*/  IMAD.MOV.U32 R28, RZ, RZ, 0x9b8 ;  /* 0x000009b8ff1c7424 */ /* 0x000fe200078e00ff */
[----:B------:R-:W-:Y:S01]  /*19dd0*/  ISETP.GT.AND P0, PT, R208, 0x1, PT ;  /* 0x00000001d000780c */ /* 0x000fe20003f04270 */
[----:B------:R-:W2:Y:S01]  /*19de0*/  LDC.64 R8, c[0x0][0xba8] ;  /* 0x0002ea00ff087b82 */ /* 0x000ea20000000a00 */
[----:B------:R-:W-:Y:S01]  /*19df0*/  ISETP.NE.AND P1, PT, R33, 0x1, PT ;  /* 0x000000012100780c */ /* 0x000fe20003f25270 */
[----:B------:R-:W-:Y:S01]  /*19e00*/  IMAD.MOV.U32 R27, RZ, RZ, R31 ;  /* 0x000000ffff1b7224 */ /* 0x000fe200078e001f */
[----:B------:R-:W-:Y:S02]  /*19e10*/  SEL R28, R28, 0x978, P0 ;  /* 0x000009781c1c7807 */ /* 0x000fe40000000000 */
[----:B------:R-:W-:-:S03]  /*19e20*/  SEL R217, R217, RZ, P0 ;  /* 0x000000ffd9d97207 */ /* 0x000fc60000000000 */
        /* <DEDUP_REMOVED lines=17> */
[----:B------:R-:W-:Y:S01]  /*19f40*/  IMAD.IADD R24, R25, 0x1, R13 ;  /* 0x0000000119187824 */ /* 0x000fe200078e020d */
[----:B------:R-:W-:Y:S01]  /*19f50*/  IADD3 R4, -R27, RZ, RZ ;  /* 0x000000ff1b047210 */ /* 0x000fe20007ffe1ff */
[----:B------:R-:W-:-:S04]  /*19f60*/  IMAD.WIDE.U32 R10, R14, R217, RZ ;  /* 0x000000d90e0a7225 */ /* 0x000fc800078e00ff */
[----:B------:R-:W-:Y:S02]  /*19f70*/  IMAD R15, R15, R217, RZ ;  /* 0x000000d90f0f7224 */ /* 0x000fe400078e02ff */
[----:B------:R-:W-:Y:S01]  /*19f80*/  IMAD R13, R33, R4, R31 ;  /* 0x00000004210d7224 */ /* 0x000fe200078e021f */
[----:B------:R-:W-:Y:S01]  /*19f90*/  IADD3.X R4, R24, R29, R30, P1, P3 ;  /* 0x0000001d18047210 */ /* 0x000fe20000fe641e */
[----:B------:R-:W-:Y:S01]  /*19fa0*/  IMAD.IADD R15, R11, 0x1, R15 ;  /* 0x000000010b0f7824 */ /* 0x000fe200078e020f */
[----:B------:R-:W-:Y:S01]  /*19fb0*/  IADD3 R10, P0, P1, R27, R0, R10 ;  /* 0x000000001b0a7210 */ /* 0x000fe2000791e00a */
[----:B0-----:R-:W-:Y:S01]  /*19fc0*/  IMAD R0, R21, R13, RZ ;  /* 0x0000000d15007224 */ /* 0x001fe200078e02ff */
[----:B------:R-:W-:-:S04]  /*19fd0*/  SHF.R.S32.HI R27, RZ, 0x1f, R27 ;  /* 0x0000001fff1b7819 */ /* 0x000fc8000001141b */
[----:B------:R-:W-:Y:S02]  /*19fe0*/  IADD3.X R11, R27, R4, R15, P0, P1 ;  /* 0x000000041b0b7210 */ /* 0x000fe400007e240f */
[----:B------:R-:W-:Y:S01]  /*19ff0*/  SHF.R.S32.HI R15, RZ, 0x1f, R13 ;  /* 0x0000001fff0f7819 */ /* 0x000fe2000001140d */
[----:B------:R-:W-:-:S04]  /*1a000*/  IMAD.WIDE.U32 R10, R20, R13, R10 ;  /* 0x0000000d140a7225 */ /* 0x000fc800078e000a */
[----:B------:R-:W-:Y:S01]  /*1a010*/  IMAD R15, R20, R15, R0 ;  /* 0x0000000f140f7224 */ /* 0x000fe200078e0200 */
[----:B--2---:R-:W-:-:S03]  /*1a020*/  LEA R8, P0, R10, R8, 0x2 ;  /* 0x000000080a087211 */ /* 0x004fc600078010ff */
[----:B------:R-:W-:Y:S02]  /*1a030*/  IMAD.IADD R0, R11, 0x1, R15 ;  /* 0x000000010b007824 */ /* 0x000fe400078e020f */
[----:B------:R-:W-:-:S03]  /*1a040*/  IMAD.MOV.U32 R11, RZ, RZ, -0x800000 ;  /* 0xff800000ff0b7424 */ /* 0x000fc600078e00ff */
[----:B-1----:R-:W-:-:S05]  /*1a050*/  LEA.HI.X R9, R10, R9, R0, 0x2, P0 ;  /* 0x000000090a097211 */ /* 0x002fca00000f1400 */
[----:B------:R2:W-:Y:S02]  /*1a060*/  STG.E desc[UR42][R8.64], R11 ;  /* 0x0000000b08007986 */ /* 0x0005e4000c10192a */
.L_x_9006:
[----:B------:R-:W-:Y:S05]  /*1a070*/  BSYNC B1 ;  /* 0x0000000000017941 */ /* 0x000fea0003800000 */
.L_x_9005:
[----:B------:R-:W-:Y:S05]  /*1a080*/  @P2 BRA `(.L_x_8999) ;  /* 0x0000000400b82947 */ /* 0x000fea0003800000 */
[----:B------:R-:W3:Y:S01]  /*1a090*/  LDC R21, c[0x0][0xbe8] ;  /* 0x0002fa00ff157b82 */ /* 0x000ee20000000800 */
[----:B------:R-:W-:Y:S01]  /*1a0a0*/  ULDC.64 UR4, c[0x0][0xaa0] ;  /* 0x0002a80000047ab9 */ /* 0x000fe20000000a00 */
[----:B------:R-:W-:Y:S01]  /*1a0b0*/  ULDC.64 UR6, c[0x0][0xaf0] ;  /* 0x0002bc0000067ab9 */ /* 0x000fe20000000a00 */
[----:B------:R-:W-:Y:S02]  /*1a0c0*/  IMAD R0, R30, UR4, RZ ;  /* 0x000000041e007c24 */ /* 0x000fe4000f8e02ff */
[----:B--2---:R-:W-:-:S04]  /*1a0d0*/  IMAD.WIDE.U32 R8, R3, UR4, RZ ;  /* 0x0000000403087c25 */ /* 0x004fc8000f8e00ff */
[----:B------:R-:W-:Y:S01]  /*1a0e0*/  IMAD R11, R3, UR5, R0 ;  /* 0x00000005030b7c24 */ /* 0x000fe2000f8e0200 */
[----:B------:R-:W-:Y:S01]  /*1a0f0*/  LEA R3, R207, R22, 0x5 ;  /* 0x00000016cf037211 */ /* 0x000fe200078e28ff */
[----:B------:R-:W-:Y:S01]  /*1a100*/  ULDC.64 UR4, c[0x0][0xae8] ;  /* 0x0002ba0000047ab9 */ /* 0x000fe20000000a00 */
[----:B-1----:R-:W-:Y:S02]  /*1a110*/  IMAD R4, R234, UR6, RZ ;  /* 0x00000006ea047c24 */ /* 0x002fe4000f8e02ff */
[----:B------:R-:W-:Y:S02]  /*1a120*/  IMAD.IADD R9, R9, 0x1, R11 ;  /* 0x0000000109097824 */ /* 0x000fe400078e020b */
[----:B------:R-:W-:Y:S02]  /*1a130*/  IMAD.IADD R10, R190, 0x1, R3 ;  /* 0x00000001be0a7824 */ /* 0x000fe400078e0203 */
[----:B------:R-:W-:-:S04]  /*1a140*/  IMAD.WIDE.U32 R8, R206, UR4, R8 ;  /* 0x00000004ce087c25 */ /* 0x000fc8000f8e0008 */
[----:B------:R-:W-:Y:S01]  /*1a150*/  IMAD.MOV.U32 R3, RZ, RZ, R10 ;  /* 0x000000ffff037224 */ /* 0x000fe200078e000a */
[----:B---3--:R-:W-:Y:S01]  /*1a160*/  ISETP.NE.AND P0, PT, R21, 0x1, PT ;  /* 0x000000011500780c */ /* 0x008fe20003f05270 */
[----:B------:R-:W-:Y:S01]  /*1a170*/  IMAD R9, R206, UR5, R9 ;  /* 0x00000005ce097c24 */ /* 0x000fe2000f8e0209 */
[----:B------:R-:W-:Y:S01]  /*1a180*/  ULDC.64 UR4, c[0x0][0xae0] ;  /* 0x0002b80000047ab9 */ /* 0x000fe20000000a00 */
[----:B------:R-:W-:Y:S02]  /*1a190*/  IMAD.IADD R190, R22, 0x1, R190 ;  /* 0x0000000116be7824 */ /* 0x000fe400078e02be */
[----:B------:R-:W-:-:S08]  /*1a1a0*/  IMAD.WIDE.U32 R8, R209, UR6, R8 ;  /* 0x00000006d1087c25 */ /* 0x000fd0000f8e0008 */
[----:B------:R-:W1:Y:S08]  /*1a1b0*/  @P0 LDC R13, c[0x0][0xbec] ;  /* 0x0002fb00ff0d0b82 */ /* 0x000e700000000800 */
[----:B------:R-:W2:Y:S01]  /*1a1c0*/  @P0 LDC R15, c[0x0][0xbf0] ;  /* 0x0002fc00ff0f0b82 */ /* 0x000ea20000000800 */
[----:B-1----:R-:W-:-:S04]  /*1a1d0*/  @P0 IMAD.HI.U32 R0, R10, R13, RZ ;  /* 0x0000000d0a000227 */ /* 0x002fc800078e00ff */
[----:B------:R-:W-:Y:S01]  /*1a1e0*/  IMAD R13, R209, UR7, R4 ;  /* 0x00000007d10d7c24 */ /* 0x000fe2000f8e0204 */
[----:B--2---:R-:W-:-:S04]  /*1a1f0*/  @P0 SHF.R.U32.HI R3, RZ, R15, R0 ;  /* 0x0000000fff030219 */ /* 0x004fc80000011600 */
[----:B------:R-:W-:Y:S02]  /*1a200*/  IADD3 R9, R9, R13, RZ ;  /* 0x0000000d09097210 */ /* 0x000fe40007ffe0ff */
        /* <DEDUP_REMOVED lines=18> */
[----:B------:R1:W2:Y:S04]  /*1a330*/  SHFL.IDX PT, R3, R4, RZ, 0x181f ;  /* 0x00181fff04037589 */ /* 0x0002a800000e0000 */
[----:B------:R1:W3:Y:S02]  /*1a340*/  SHFL.IDX PT, R14, R0, RZ, 0x181f ;  /* 0x00181fff000e7589 */ /* 0x0002e400000e0000 */
.L_x_9258:
[----:B------:R-:W-:Y:S01]  /*1a350*/  IMAD R21, R26, R21, RZ ;  /* 0x000000151a157224 */ /* 0x000fe200078e02ff */
[----:B------:R-:W-:Y:S04]  /*1a360*/  BSSY B1, `(.L_x_9008) ;  /* 0x000000c000017945 */ /* 0x000fe80003800000 */
[----:B------:R-:W-:-:S13]  /*1a370*/  ISETP.GE.AND P0, PT, R190, R21, PT ;  /* 0x00000015be00720c */ /* 0x000fda0003f06270 */
[----:B------:R-:W-:Y:S05]  /*1a380*/  @P0 BRA `(.L_x_9009) ;  /* 0x0000000000240947 */ /* 0x000fea0003800000 */
[----:B------:R-:W-:Y:S02]  /*1a390*/  ULDC UR4, c[0x0][0xac8] ;  /* 0x0002b20000047ab9 */ /* 0x000fe40000000800 */
        /* <DEDUP_REMOVED lines=8> */
.L_x_9009:
[----:B------:R-:W-:Y:S05]  /*1a420*/  BSYNC B1 ;  /* 0x0000000000017941 */ /* 0x000fea0003800000 */
.L_x_9008:
[----:B------:R-:W-:-:S03]  /*1a430*/  UMOV UR4, 0xffffffff ;  /* 0xffffffff00047882 */ /* 0x000fc60000000000 */
[----:B------:R-:W-:Y:S05]  /*1a440*/  BRA.DIV UR4, `(.L_x_9010) ;  /* 0x000000a6046c7947 */ /* 0x000fea000b800000 */
[----:B--2---:R2:W0:Y:S04]  /*1a450*/  SHFL.IDX PT, R3, R4, 0x1, 0x181f ;  /* 0x00381f0004037f89 */ /* 0x00442800000e0000 */
[----:B---34-:R2:W3:Y:S02]  /*1a460*/  SHFL.IDX PT, R14, R0, 0x1, 0x181f ;  /* 0x00381f00000e7f89 */ /* 0x0184e400000e0000 */
.L_x_9262:
[----:B------:R-:W-:Y:S01]  /*1a470*/  VIADD R8, R190, 0x20 ;  /* 0x00000020be087836 */ /* 0x000fe20000000000 */
        /* <DEDUP_REMOVED lines=12> */
.L_x_9012:
[----:B------:R-:W-:Y:S05]  /*1a540*/  BSYNC B1 ;  /* 0x0000000000017941 */ /* 0x000fea0003800000 */
.L_x_9011:
[----:B------:R-:W-:-:S03]  /*1a550*/  UMOV UR4, 0xffffffff ;  /* 0xffffffff00047882 */ /* 0x000fc60000000000 */
[----:B------:R-:W-:Y:S05]  /*1a560*/  BRA.DIV UR4, `(.L_x_9013) ;  /* 0x000000a6046c7947 */ /* 0x000fea000b800000 */
[----:B0-----:R0:W0:Y:S04]  /*1a570*/  SHFL.IDX PT, R3, R4, 0x2, 0x181f ;  /* 0x00581f0004037f89 */ /* 0x00102800000e0000 */
[----:B---34-:R3:W4:Y:S02]  /*1a580*/  SHFL.IDX PT, R14, R0, 0x2, 0x181f ;  /* 0x00581f00000e7f89 */ /* 0x01872400000e0000 */
.L_x_9266:
[----:B------:R-:W-:Y:S01]  /*1a590*/  IADD3 R8, R190, 0x40, RZ ;  /* 0x00000040be087810 */ /* 0x000fe20007ffe0ff */
[----:B------:R-:W-:Y:S03]  /*1a5a0*/  BSSY B1, `(.L_x_9014) ;  /* 0x000000c000017945 */ /* 0x000fe60003800000 */
[----:B------:R-:W-:-:S13]  /*1a5b0*/  ISETP.GE.AND P0, PT, R8, R21, PT ;  /* 0x000000150800720c */ /* 0x000fda0003f06270 */
[----:B------:R-:W-:Y:S05]  /*1a5c0*/  @P0 BRA `(.L_x_9015) ;  /* 0x0000000000240947 */ /* 0x000fea0003800000 */
[----:B------:R-:W-:Y:S02]  /*1a5d0*/  ULDC UR4, c[0x0][0xac8] ;  /* 0x0002b20000047ab9 */ /* 0x000fe40000000800 */
        /* <DEDUP_REMOVED lines=8> */
.L_x_9015:
[----:B------:R-:W-:Y:S05]  /*1a660*/  BSYNC B1 ;  /* 0x0000000000017941 */ /* 0x000fea0003800000 */
.L_x_9014:
[----:B------:R-:W-:-:S03]  /*1a670*/  UMOV UR4, 0xffffffff ;  /* 0xffffffff00047882 */ /* 0x000fc60000000000 */
[----:B------:R-:W-:Y:S05]  /*1a680*/  BRA.DIV UR4, `(.L_x_9016) ;  /* 0x000000a6046c7947 */ /* 0x000fea000b800000 */
[----:B0-----:R0:W0:Y:S04]  /*1a690*/  SHFL.IDX PT, R3, R4, 0x3, 0x181f ;  /* 0x00781f0004037f89 */ /* 0x00102800000e0000 */
[----:B----4-:R4:W0:Y:S02]  /*1a6a0*/  SHFL.IDX PT, R14, R0, 0x3, 0x181f ;  /* 0x00781f00000e7f89 */ /* 0x01082400000e0000 */
.L_x_9270:
[----:B-1234-:R-:W-:-:S05]  /*1a6b0*/  VIADD R0, R190, 0x60 ;  /* 0x00000060be007836 */ /* 0x01efca0000000000 */
[----:B------:R-:W-:-:S13]  /*1a6c0*/  ISETP.GE.AND P0, PT, R0, R21, PT ;  /* 0x000000150000720c */ /* 0x000fda0003f06270 */
[----:B------:R-:W-:Y:S05]  /*1a6d0*/  @P0 BRA `(.L_x_8999) ;  /* 0x0000000000240947 */ /* 0x000fea0003800000 */
[----:B------:R-:W-:Y:S02]  /*1a6e0*/  ULDC UR4, c[0x0][0xac8] ;  /* 0x0002b20000047ab9 */ /* 0x000fe40000000800 */
        /* <DEDUP_REMOVED lines=8> */
.L_x_8999:
[----:B------:R-:W-:Y:S05]  /*1a770*/  BSYNC B0 ;  /* 0x0000000000007941 */ /* 0x000fea0003800000 */
.L_x_8985:
[----:B------:R-:W-:Y:S02]  /*1a780*/  ULDC UR4, c[0x0][0xc3c] ;  /* 0x00030f0000047ab9 */ /* 0x000fe40000000800 */
[----:B-1----:R-:W-:-:S13]  /*1a790*/  ISETP.GE.AND P0, PT, R7, UR4, PT ;  /* 0x0000000407007c0c */ /* 0x002fda000bf06270 */
[----:B------:R-:W-:Y:S05]  /*1a7a0*/  @!P0 BRA `(.L_x_9017) ;  /* 0xfffffe6c00208947 */ /* 0x000fea000383ffff */
[----:B------:R-:W-:Y:S05]  /*1a7b0*/  BRA `(.L_x_8801) ;  /* 0x0000008400187947 */ /* 0x000fea0003800000 */
.L_x_8799:
        /* <DEDUP_REMOVED lines=20> */
.L_x_9018:
        /* <DEDUP_REMOVED lines=43> */
.L_x_9022:
        /* <DEDUP_REMOVED lines=39> */
.L_x_9020:
        /* <DEDUP_REMOVED lines=12> */
.L_x_9023:
[----:B---34-:R-:W-:Y:S01]  /*1aee0*/  IMAD R2, R3, UR5, R10 ;  /* 0x0000000503027c24 */ /* 0x018fe2000f8e020a */
[----:B------:R-:W-:Y:S02]  /*1aef0*/  IADD3 R14, R9, UR4, RZ ;  /* 0x00000004090e7c10 */ /* 0x000fe4000fffe0ff */
[----:B-1----:R-:W-:Y:S02]  /*1af00*/  ISETP.NE.AND P0, PT, R8, 0x1, PT ;  /* 0x000000010800780c */ /* 0x002fe40003f05270 */
[----:B------:R1:W-:Y:S01]  /*1af10*/  STL [R1], R2 ;  /* 0x0000000201007387 */ /* 0x0003e20000100800 */
[----:B------:R-:W-:-:S03]  /*1af20*/  IADD3 R5, -R2, UR6, RZ ;  /* 0x0000000602057c10 */ /* 0x000fc6000fffe1ff */
[----:B------:R1:W-:Y:S07]  /*1af30*/  STL [R1+0xc], R14 ;  /* 0x00000c0e01007387 */ /* 0x0003ee0000100800 */
        /* <DEDUP_REMOVED lines=16> */
[----:B------:R-:W-:Y:S01]  /*1b040*/  IMAD.HI.U32 R10, R3, R2, RZ ;  /* 0x00000002030a7227 */ /* 0x000fe200078e00ff */
[----:B------:R-:W-:-:S03]  /*1b050*/  IADD3 R3, R11, 0xffffffe, RZ ;  /* 0x0ffffffe0b037810 */ /* 0x000fc60007ffe0ff */
[----:B------:R-:W-:-:S03]  /*1b060*/  IMAD R2, R10, R13, R2 ;  /* 0x0000000d0a027224 */ /* 0x000fc600078e0202 */
[----:B------:R-:W0:Y:S02]  /*1b070*/  F2I.FTZ.U32.TRUNC.NTZ R3, R3 ;  /* 0x0000000300037305 */ /* 0x000e24000021f000 */
[----:B------:R-:W-:-:S13]  /*1b080*/  ISETP.GT.U32.AND P1, PT, R7, R2, PT ;  /* 0x000000020700720c */ /* 0x000fda0003f24070 */
[----:B------:R-:W-:Y:S02]  /*1b090*/  @!P1 IMAD.IADD R2, R2, 0x1, -R7 ;  /* 0x0000000102029824 */ /* 0x000fe400078e0a07 */
        /* <DEDUP_REMOVED lines=8> */
[----:B------:R-:W-:Y:S02]  /*1b120*/  @P0 IADD3 R10, R10, 0x1, RZ ;  /* 0x000000010a0a0810 */ /* 0x000fe40007ffe0ff */
        /* <DEDUP_REMOVED lines=26> */
.L_x_9024:
        /* <DEDUP_REMOVED lines=61> */
.L_x_9025:
[----:B01----:R-:W-:-:S04]  /*1b6a0*/  LOP3.LUT R3, RZ, R2, RZ, 0x33, !PT ;  /* 0x00000002ff037212 */ /* 0x003fc800078e33ff */
[----:B------:R-:W-:-:S05]  /*1b6b0*/  IADD3 R2, R4, R3, RZ ;  /* 0x0000000304027210 */ /* 0x000fca0007ffe0ff */
[----:B------:R1:W-:Y:S01]  /*1b6c0*/  STL [R1+0x4], R2 ;  /* 0x0000040201007387 */ /* 0x0003e20000100800 */
[----:B------:R-:W-:Y:S05]  /*1b6d0*/  BRA `(.L_x_9026) ;  /* 0x0000000000107947 */ /* 0x000fea0003800000 */
.L_x_9021:
[----:B------:R-:W-:Y:S01]  /*1b6e0*/  IMAD.U32 R2, RZ, RZ, UR6 ;  /* 0x00000006ff027e24 */ /* 0x000fe2000f8e00ff */
[----:B------:R0:W-:Y:S04]  /*1b6f0*/  STL [R1+0x4], RZ ;  /* 0x000004ff01007387 */ /* 0x0001e80000100800 */
[----:B------:R0:W-:Y:S04]  /*1b700*/  STL [R1+0x8], RZ ;  /* 0x000008ff01007387 */ /* 0x0001e80000100800 */
[----:B------:R0:W-:Y:S02]  /*1b710*/  STL [R1], R2 ;  /* 0x0000000201007387 */ /* 0x0001e40000100800 */
.L_x_9026:
        /* <DEDUP_REMOVED lines=10> */
.L_x_9019:
        /* <DEDUP_REMOVED lines=8> */
[----:B------:R-:W3:Y:S01]  /*1b840*/  LDL.LU R4, [R1+0x10] ;  /* 0x0000100001047983 */ /* 0x000ee20000300800 */
[C---:B--2---:R-:W-:Y:S01]  /*1b850*/  IMAD.SHL.U32 R0, R6.reuse, 0x8, RZ ;  /* 0x0000000806007824 */ /* 0x044fe200078e00ff */
[----:B------:R-:W2:Y:S01]  /*1b860*/  S2UR UR5, SR_CgaCtaId ;  /* 0x00000000000579c3 */ /* 0x000ea20000008800 */
[----:B------:R-:W-:Y:S01]  /*1b870*/  LOP3.LUT R5, R6, 0x7f, RZ, 0xc0, !PT ;  /* 0x0000007f06057812 */ /* 0x000fe200078ec0ff */
[----:B------:R-:W-:Y:S01]  /*1b880*/  UMOV UR4, 0x400 ;  /* 0x0000040000047882 */ /* 0x000fe20000000000 */
[----:B------:R-:W-:Y:S01]  /*1b890*/  BSSY B8, `(.L_x_9027) ;  /* 0x0000700000087945 */ /* 0x000fe20003800000 */
[----:B------:R-:W-:Y:S01]  /*1b8a0*/  LOP3.LUT R3, R0, 0x1f8, RZ, 0xc0, !PT ;  /* 0x000001f800037812 */ /* 0x000fe200078ec0ff */
[----:B------:R-:W-:Y:S01]  /*1b8b0*/  ULDC.64 UR38, c[0x0][0x198] ;  /* 0x0000660000267ab9 */ /* 0x000fe20000000a00 */
[----:B------:R-:W-:Y:S01]  /*1b8c0*/  ISETP.NE.AND P1, PT, R5, RZ, PT ;  /* 0x000000ff0500720c */ /* 0x000fe20003f25270 */
[----:B------:R-:W-:Y:S01]  /*1b8d0*/  ULOP3.LUT UR37, UR40, 0x2, URZ, 0xfc, !UPT ;  /* 0x0000000228257892 */ /* 0x000fe2000f8efc3f */
[----:B------:R-:W-:Y:S01]  /*1b8e0*/  LOP3.LUT R3, R3, 0x38, R6, 0x78, !PT ;  /* 0x0000003803037812 */ /* 0x000fe200078e7806 */
[----:B------:R-:W-:Y:S01]  /*1b8f0*/  ULDC UR36, c[0x0][0xc] ;  /* 0x0000030000247ab9 */ /* 0x000fe20000000800 */
[----:B01----:R-:W-:-:S02]  /*1b900*/  SHF.L.U32 R2, R5, 0x3, RZ ;  /* 0x0000000305027819 */ /* 0x003fc400000006ff */
[----:B------:R-:W-:Y:S02]  /*1b910*/  LOP3.LUT R0, R0, 0x38, RZ, 0xc0, !PT ;  /* 0x0000003800007812 */ /* 0x000fe400078ec0ff */
[----:B------:R-:W-:Y:S02]  /*1b920*/  LOP3.LUT R3, R3, 0x200, R2, 0xf8, !PT ;  /* 0x0000020003037812 */ /* 0x000fe400078ef802 */
[C---:B------:R-:W-:Y:S01]  /*1b930*/  LOP3.LUT P0, R2, R6.reuse, 0x1f, RZ, 0xc0, !PT ;  /* 0x0000001f06027812 */ /* 0x040fe2000780c0ff */
[----:B------:R-:W-:Y:S01]  /*1b940*/  IMAD.SHL.U32 R6, R6, 0x10, RZ ;  /* 0x0000001006067824 */ /* 0x000fe200078e00ff */
[----:B------:R-:W-:Y:S02]  /*1b950*/  MOV R19, RZ ;  /* 0x000000ff00137202 */ /* 0x000fe40000000f00 */
[----:B------:R-:W-:Y:S01]  /*1b960*/  LOP3.LUT R0, R0, 0x40, RZ, 0xfc, !PT ;  /* 0x0000004000007812 */ /* 0x000fe200078efcff */
[----:B------:R0:W-:Y:S01]  /*1b970*/  STL [R1+0x2c], R2 ;  /* 0x00002c0201007387 */ /* 0x0001e20000100800 */
[----:B--2---:R-:W-:-:S06]  /*1b980*/  ULEA UR4, UR5, UR4, 0x18 ;  /* 0x0000000405047291 */ /* 0x004fcc000f8ec03f */
[----:B------:R-:W-:Y:S01]  /*1b990*/  IMAD.U32 R18, RZ, RZ, UR4 ;  /* 0x00000004ff127e24 */ /* 0x000fe2000f8e00ff */
[----:B0-----:R-:W-:Y:S02]  /*1b9a0*/  SHF.R.U32.HI R2, RZ, 0x3, R5 ;  /* 0x00000003ff027819 */ /* 0x001fe40000011605 */
        /* <DEDUP_REMOVED lines=16> */
.L_x_9170:
[----:B--2---:R-:W2:Y:S01]  /*1bab0*/  LDL R0, [R1+0xc] ;  /* 0x00000c0001007983 */ /* 0x004ea20000100800 */
        /* <DEDUP_REMOVED lines=8> */
[----:B------:R-:W2:Y:S01]  /*1bb40*/  LDG.E R4, desc[UR42][R2.64] ;  /* 0x0000002a02047981 */ /* 0x000ea2000c1e1900 */
[----:B------:R-:W-:Y:S01]  /*1bb50*/  ISETP.NE.AND.EX P0, PT, RZ, UR5, PT, P0 ;  /* 0x00000005ff007c0c */ /* 0x000fe2000bf05300 */
[----:B------:R-:W-:Y:S01]  /*1bb60*/  IMAD.MOV.U32 R0, RZ, RZ, RZ ;  /* 0x000000ffff007224 */ /* 0x000fe200078e00ff */
[----:B------:R-:W-:-:S04]  /*1bb70*/  ISETP.NE.U32.AND P3, PT, RZ, UR10, PT ;  /* 0x0000000aff007c0c */ /* 0x000fc8000bf65070 */
[----:B------:R-:W-:Y:S01]  /*1bb80*/  ISETP.NE.AND.EX P3, PT, RZ, UR11, PT, P3 ;  /* 0x0000000bff007c0c */ /* 0x000fe2000bf65330 */
[----:B------:R-:W-:Y:S01]  /*1bb90*/  IMAD.MOV.U32 R12, RZ, RZ, RZ ;  /* 0x000000ffff0c7224 */ /* 0x000fe200078e00ff */
[----:B--2---:R-:W-:Y:S01]  /*1bba0*/  SHF.R.S32.HI R5, RZ, 0x1f, R4 ;  /* 0x0000001fff057819 */ /* 0x004fe20000011404 */
[----:B------:R-:W-:-:S04]  /*1bbb0*/  IMAD.SHL.U32 R15, R4, 0x4, RZ ;  /* 0x00000004040f7824 */ /* 0x000fc800078e00ff */
[C---:B------:R-:W-:Y:S01]  /*1bbc0*/  @P0 LEA R2, P1, R4.reuse, UR4, 0x2 ;  /* 0x0000000404020c11 */ /* 0x040fe2000f8210ff */
[----:B0-----:R0:W-:Y:S01]  /*1bbd0*/  STL [R1+0x38], R4 ;  /* 0x0000380401007387 */ /* 0x0011e20000100800 */
        /* <DEDUP_REMOVED lines=39> */
[----:B------:R-:W-:Y:S01]  /*1be50*/  MOV R9, UR5 ;  /* 0x0000000500097c02 */ /* 0x000fe20008000f00 */
[----:B------:R-:W-:Y:S01]  /*1be60*/  IMAD.U32 R8, RZ, RZ, UR4 ;  /* 0x00000004ff087e24 */ /* 0x000fe2000f8e00ff */
[----:B0-----:R-:W-:Y:S06]  /*1be70*/  @P3 BRA `(.L_x_9028) ;  /* 0x0000000000143947 */ /* 0x001fec0003800000 */
[----:B------:R-:W-:Y:S05]  /*1be80*/  @!P1 BRA `(.L_x_9028) ;  /* 0x0000000000109947 */ /* 0x000fea0003800000 */
[----:B------:R-:W2:Y:S04]  /*1be90*/  LDG.E R12, desc[UR42][R2.64] ;  /* 0x0000002a020c7981 */ /* 0x000ea8000c1e1900 */
[----:B------:R-:W2:Y:S02]  /*1bea0*/  LDG.E R2, desc[UR42][R2.64+0x4] ;  /* 0x0000042a02027981 */ /* 0x000ea4000c1e1900 */
[----:B--2--5:R-:W-:-:S05]  /*1beb0*/  IMAD.IADD R13, R2, 0x1, -R12 ;  /* 0x00000001020d7824 */ /* 0x024fca00078e0a0c */
[----:B------:R0:W-:Y:S02]  /*1bec0*/  STL [R1+0x50], R13 ;  /* 0x0000500d01007387 */ /* 0x0001e40000100800 */
.L_x_9028:
        /* <DEDUP_REMOVED lines=18> */
.L_x_9029:
[----:B------:R-:W-:Y:S05]  /*1bff0*/  @!P2 BRA `(.L_x_9030) ;  /* 0x00000000000ca947 */ /* 0x000fea0003800000 */
[----:B------:R-:W2:Y:S04]  /*1c000*/  LDG.E R8, desc[UR42][R6.64] ;  /* 0x0000002a06087981 */ /* 0x000ea8000c1e1900 */
[----:B------:R-:W2:Y:S02]  /*1c010*/  LDG.E R6, desc[UR42][R6.64+0x4] ;  /* 0x0000042a06067981 */ /* 0x000ea4000c1e1900 */
[----:B--2---:R-:W-:-:S07]  /*1c020*/  IMAD.IADD R8, R6, 0x1, -R8 ;  /* 0x0000000106087824 */ /* 0x004fce00078e0a08 */
.L_x_9030:
[----:B-1----:R-:W2:Y:S01]  /*1c030*/  @P0 LDG.E R2, desc[UR42][R4.64] ;  /* 0x0000002a04020981 */ /* 0x002ea2000c1e1900 */
        /* <DEDUP_REMOVED lines=10> */
[----:B------:R-:W-:Y:S02]  /*1c0e0*/  SHF.R.U32.HI R17, RZ, 0x10, R17 ;  /* 0x00000010ff117819 */ /* 0x000fe40000011611 */
[----:B--2---:R-:W-:Y:S01]  /*1c0f0*/  @P0 IADD3 R9, -R2, R4, RZ ;  /* 0x0000000402090210 */ /* 0x004fe20007ffe1ff */
[----:B---3--:R-:W-:-:S04]  /*1c100*/  IMAD.SHL.U32 R2, R6, 0x80, RZ ;  /* 0x0000008006027824 */ /* 0x008fc800078e00ff */
[----:B------:R-:W-:-:S04]  /*1c110*/  VIADD R2, R2, 0x7f ;  /* 0x0000007f02027836 */ /* 0x000fc80000000000 */
[----:B-1----:R-:W-:-:S05]  /*1c120*/  @P1 IMAD.HI.U32 R0, R2, R3, RZ ;  /* 0x0000000302001227 */ /* 0x002fca00078e00ff */
[----:B----4-:R-:W-:Y:S01]  /*1c130*/  @P1 SHF.R.U32.HI R2, RZ, R5, R0 ;  /* 0x00000005ff021219 */ /* 0x010fe20000011600 */
[----:B------:R-:W-:-:S05]  /*1c140*/  IMAD.IADD R0, R7, 0x1, R9 ;  /* 0x0000000107007824 */ /* 0x000fca00078e0209 */
[C---:B------:R-:W-:Y:S02]  /*1c150*/  IADD3 R21, R0.reuse, 0x80, -R13 ;  /* 0x0000008000157810 */ /* 0x040fe40007ffe80d */
[----:B------:R-:W-:-:S03]  /*1c160*/  IADD3 R3, R0, 0x7f, RZ ;  /* 0x0000007f00037810 */ /* 0x000fc60007ffe0ff */
        /* <DEDUP_REMOVED lines=40> */
.L_x_9032:
[----:B------:R-:W-:Y:S05]  /*1c3f0*/  BSYNC B0 ;  /* 0x0000000000007941 */ /* 0x000fea0003800000 */
.L_x_9031:
[----:B------:R-:W-:Y:S01]  /*1c400*/  IMAD R2, R11, R0, RZ ;  /* 0x000000000b027224 */ /* 0x000fe200078e02ff */
[----:B------:R-:W-:Y:S01]  /*1c410*/  BSSY B0, `(.L_x_9033) ;  /* 0x000011e000007945 */ /* 0x000fe20003800000 */
[----:B------:R-:W-:-:S03]  /*1c420*/  PLOP3.LUT P5, PT, PT, PT, PT, 0x80, 0x0 ;  /* 0x000000000000781c */ /* 0x000fc60003faf070 */
[C---:B------:R-:W-:Y:S01]  /*1c430*/  VIADDMNMX R0, R2.reuse, R0, R6, PT ;  /* 0x0000000002007246 */ /* 0x040fe20003800106 */
[----:B------:R-:W-:-:S04]  /*1c440*/  IMAD R2, R2, 0x80, -R7 ;  /* 0x0000008002027824 */ /* 0x000fc800078e0a07 */
[----:B------:R-:W-:Y:S01]  /*1c450*/  IMAD R0, R0, 0x80, -R7 ;  /* 0x0000008000007824 */ /* 0x000fe200078e0a07 */
[----:B------:R-:W-:-:S04]  /*1c460*/  VIMNMX R2, RZ, R2, !PT ;  /* 0x00000002ff027248 */ /* 0x000fc80007fe0100 */
[----:B------:R-:W-:-:S04]  /*1c470*/  VIMNMX R9, R0, R9, PT ;  /* 0x0000000900097248 */ /* 0x000fc80003fe0100 */
[----:B------:R-:W-:-:S13]  /*1c480*/  ISETP.GT.AND P1, PT, R9, R2, PT ;  /* 0x000000020900720c */ /* 0x000fda0003f24270 */
[----:B------:R-:W-:Y:S01]  /*1c490*/  @P1 VIADD R0, R9, 0x7f ;  /* 0x0000007f09001836 */ /* 0x000fe20000000000 */
[----:B------:R-:W-:-:S04]  /*1c4a0*/  SHF.R.U32.HI R9, RZ, 0x7, R2 ;  /* 0x00000007ff097819 */ /* 0x000fc80000011602 */
[----:B------:R-:W-:Y:S02]  /*1c4b0*/  @P1 SHF.R.S32.HI R2, RZ, 0x1f, R0 ;  /* 0x0000001fff021819 */ /* 0x000fe40000011400 */
[----:B------:R-:W-:Y:S02]  /*1c4c0*/  MOV R6, R9 ;  /* 0x0000000900067202 */ /* 0x000fe40000000f00 */
[----:B------:R-:W-:-:S04]  /*1c4d0*/  @P1 LEA.HI R0, R2, R0, RZ, 0x7 ;  /* 0x0000000002001211 */ /* 0x000fc800078f38ff */
[----:B------:R-:W-:-:S04]  /*1c4e0*/  @P1 SHF.R.S32.HI R6, RZ, 0x7, R0 ;  /* 0x00000007ff061819 */ /* 0x000fc80000011400 */
        /* <DEDUP_REMOVED lines=9> */
.L_x_9273:
[----:B-1----:R-:W-:Y:S02]  /*1c580*/  ISETP.NE.AND P0, PT, R14, RZ, PT ;  /* 0x000000ff0e00720c */ /* 0x002fe40003f05270 */
[----:B------:R-:W-:-:S11]  /*1c590*/  PLOP3.LUT P1, PT, PT, PT, PT, 0x8, 0x0 ;  /* 0x000000000000781c */ /* 0x000fd60003f2e170 */
[----:B------:R-:W-:Y:S05]  /*1c5a0*/  @P0 BRA `(.L_x_9036) ;  /* 0x00000000000c0947 */ /* 0x000fea0003800000 */
[----:B------:R-:W-:-:S03]  /*1c5b0*/  UMOV UR4, 0xffffffff ;  /* 0xffffffff00047882 */ /* 0x000fc60000000000 */
[----:B------:R-:W-:Y:S05]  /*1c5c0*/  BRA.DIV UR4, `(.L_x_9037) ;  /* 0x0000008a04187947 */ /* 0x000fea000b800000 */
[----:B------:R-:W-:-:S13]  /*1c5d0*/  ELECT P1, URZ, PT ;  /* 0x00000000003f782f */ /* 0x000fda0003820000 */
.L_x_9036:
        /* <DEDUP_REMOVED lines=9> */
.L_x_9276:
[----:B------:R-:W-:Y:S05]  /*1c670*/  BSYNC B1 ;  /* 0x0000000000017941 */ /* 0x000fea0003800000 */
.L_x_9038:
        /* <DEDUP_REMOVED lines=12> */
.L_x_9277:
[----:B------:R-:W-:Y:S05]  /*1c740*/  BSYNC B2 ;  /* 0x0000000000027941 */ /* 0x000fea0003800000 */
.L_x_9042:
        /* <DEDUP_REMOVED lines=8> */
.L_x_9045:
[----:B------:R-:W-:Y:S05]  /*1c7d0*/  BSYNC B2 ;  /* 0x0000000000027941 */ /* 0x000fea0003800000 */
.L_x_9044:
        /* <DEDUP_REMOVED lines=11> */
[----:B------:R-:W-:Y:S01]  /*1c890*/  IMAD.SHL.U32 R11, R2, 0x4000, RZ ;  /* 0x00004000020b7824 */ /* 0x000fe200078e00ff */
[----:B------:R-:W-:Y:S01]  /*1c8a0*/  IADD3 R2, R5, 0x28890, RZ ;  /* 0x0002889005027810 */ /* 0x000fe20007ffe0ff */
[----:B------:R-:W-:-:S07]  /*1c8b0*/  VIADD R4, R7, 0x18400 ;  /* 0x0001840007047836 */ /* 0x000fce0000000000 */
.L_x_9046:
        /* <DEDUP_REMOVED lines=16> */
.L_x_9047:
        /* <DEDUP_REMOVED lines=13> */
.L_x_9278:
[----:B------:R-:W-:Y:S05]  /*1ca90*/  BSYNC B2 ;  /* 0x0000000000027941 */ /* 0x000fea0003800000 */
.L_x_9048:
        /* <DEDUP_REMOVED lines=10> */
.L_x_9051:
[----:B------:R-:W-:Y:S05]  /*1cb40*/  BSYNC B2 ;  /* 0x0000000000027941 */ /* 0x000fea0003800000 */
.L_x_9050:
        /* <DEDUP_REMOVED lines=9> */
.L_x_9052:
        /* <DEDUP_REMOVED lines=15> */
.L_x_9053:
        /* <DEDUP_REMOVED lines=10> */
.L_x_9041:
[----:B------:R-:W-:Y:S05]  /*1cd70*/  BSYNC B1 ;  /* 0x0000000000017941 */ /* 0x000fea0003800000 */
.L_x_9040:
[----:B------:R-:W0:Y:S04]  /*1cd80*/  LDL.LU R7, [R1+0x20] ;  /* 0x0000200001077983 */ /* 0x000e280000300800 */
[----:B------:R-:W2:Y:S01]  /*1cd90*/  LDL.LU R4, [R1+0x24] ;  /* 0x0000240001047983 */ /* 0x000ea20000300800 */
[----:B------:R-:W-:Y:S01]  /*1cda0*/  PLOP3.LUT P5, PT, PT, PT, PT, 0x8, 0x0 ;  /* 0x000000000000781c */ /* 0x000fe20003fae170 */
[----:B0-----:R-:W-:Y:S02]  /*1cdb0*/  VIADD R2, R7, 0x1 ;  /* 0x0000000107027836 */ /* 0x001fe40000000000 */
[----:B------:R-:W-:-:S03]  /*1cdc0*/  VIADD R7, R6, 0xfffffffe ;  /* 0xfffffffe06077836 */ /* 0x000fc60000000000 */
        /* <DEDUP_REMOVED lines=8> */
.L_x_9068:
        /* <DEDUP_REMOVED lines=13> */
.L_x_9279:
[----:B------:R-:W-:Y:S05]  /*1cf20*/  BSYNC B2 ;  /* 0x0000000000027941 */ /* 0x000fea0003800000 */
.L_x_9056:
        /* <DEDUP_REMOVED lines=8> */
.L_x_9059:
[----:B------:R-:W-:Y:S05]  /*1cfb0*/  BSYNC B2 ;  /* 0x0000000000027941 */ /* 0x000fea0003800000 */
.L_x_9058:
[----:B-1----:R-:W2:Y:S01]  /*1cfc0*/  LDL R2, [R1+0x20] ;  /* 0x0000200001027983 */ /* 0x002ea20000100800 */
[----:B------:R-:W-:Y:S01]  /*1cfd0*/  MOV R11, RZ ;  /* 0x000000ff000b7202 */ /* 0x000fe20000000f00 */
        /* <DEDUP_REMOVED lines=10> */
.L_x_9060:
        /* <DEDUP_REMOVED lines=16> */
.L_x_9061:
        /* <DEDUP_REMOVED lines=13> */
.L_x_9280:
[----:B------:R-:W-:Y:S05]  /*1d250*/  BSYNC B2 ;  /* 0x0000000000027941 */ /* 0x000fea0003800000 */
.L_x_9062:
        /* <DEDUP_REMOVED lines=10> */
.L_x_9065:
[----:B------:R-:W-:Y:S05]  /*1d300*/  BSYNC B2 ;  /* 0x0000000000027941 */ /* 0x000fea0003800000 */
.L_x_9064:
        /* <DEDUP_REMOVED lines=8> */
.L_x_9066:
        /* <DEDUP_REMOVED lines=15> */
.L_x_9067:
        /* <DEDUP_REMOVED lines=10> */
.L_x_9055:
[----:B------:R-:W-:Y:S05]  /*1d520*/  BSYNC B1 ;  /* 0x0000000000017941 */ /* 0x000fea0003800000 */
.L_x_9054:
        /* <DEDUP_REMOVED lines=12> */
.L_x_9034:
[----:B------:R-:W-:Y:S05]  /*1d5f0*/  BSYNC B0 ;  /* 0x0000000000007941 */ /* 0x000fea0003800000 */
.L_x_9033:
        /* <DEDUP_REMOVED lines=12> */
[----:B-1----:R-:W-:-:S04]  /*1d6c0*/  @P0 SHF.R.U32.HI R0, RZ, R3, R2 ;  /* 0x00000003ff000219 */ /* 0x002fc80000011602 */
[----:B------:R-:W-:-:S04]  /*1d6d0*/  IADD3 R0, R21, R0, RZ ;  /* 0x0000000015007210 */ /* 0x000fc80007ffe0ff */
[----:B------:R-:W-:-:S04]  /*1d6e0*/  SHF.R.S32.HI R2, RZ, 0x1f, R0 ;  /* 0x0000001fff027819 */ /* 0x000fc80000011400 */
[----:B------:R-:W-:-:S04]  /*1d6f0*/  LEA.HI R0, R2, R0, RZ, 0x7 ;  /* 0x0000000002007211 */ /* 0x000fc800078f38ff */
[----:B------:R-:W-:-:S04]  /*1d700*/  SHF.R.S32.HI R0, RZ, 0x7, R0 ;  /* 0x00000007ff007819 */ /* 0x000fc80000011400 */
        /* <DEDUP_REMOVED lines=15> */
[----:B------:R-:W-:-:S03]  /*1d800*/  IADD3 R4, R17, -0x1, R7 ;  /* 0xffffffff11047810 */ /* 0x000fc60007ffe007 */
        /* <DEDUP_REMOVED lines=15> */
[----:B------:R0:W-:Y:S02]  /*1d900*/  STL [R1+0x48], R2 ;  /* 0x0000480201007387 */ /* 0x0001e40000100800 */
.L_x_9070:
[----:B------:R-:W-:Y:S05]  /*1d910*/  BSYNC B0 ;  /* 0x0000000000007941 */ /* 0x000fea0003800000 */
.L_x_9069:
        /* <DEDUP_REMOVED lines=25> */
[----:B------:R4:W-:Y:S01]  /*1dab0*/  STL [R1], R0 ;  /* 0x0000000001007387 */ /* 0x0009e20000100800 */
[----:B------:R-:W-:Y:S05]  /*1dac0*/  BRA `(.L_x_9073) ;  /* 0x0000003800f47947 */ /* 0x000fea0003800000 */
.L_x_9072:
        /* <DEDUP_REMOVED lines=20> */
.L_x_9075:
[----:B------:R-:W-:Y:S05]  /*1dc10*/  BSYNC B6 ;  /* 0x0000000000067941 */ /* 0x000fea0003800000 */
.L_x_9074:
        /* <DEDUP_REMOVED lines=20> */
.L_x_9078:
        /* <DEDUP_REMOVED lines=15> */
.L_x_9077:
[----:B------:R-:W-:Y:S05]  /*1de50*/  BSYNC B6 ;  /* 0x0000000000067941 */ /* 0x000fea0003800000 */
.L_x_9076:
        /* <DEDUP_REMOVED lines=25> */
.L_x_9283:
        /* <DEDUP_REMOVED lines=11> */
.L_x_9286:
[----:B------:R-:W-:Y:S05]  /*1e0a0*/  @!P6 BRA `(.L_x_9080) ;  /* 0x000000040008e947 */ /* 0x000fea0003800000 */
[----:B------:R-:W-:-:S04]  /*1e0b0*/  ISETP.NE.U32.AND P0, PT, R2, RZ, PT ;  /* 0x000000ff0200720c */ /* 0x000fc80003f05070 */
[----:B------:R-:W-:-:S13]  /*1e0c0*/  ISETP.NE.AND.EX P0, PT, R3, RZ, PT, P0 ;  /* 0x000000ff0300720c */ /* 0x000fda0003f05300 */
[----:B------:R-:W-:Y:S05]  /*1e0d0*/  @!P0 BRA `(.L_x_9082) ;  /* 0x0000000000508947 */ /* 0x000fea0003800000 */
[----:B------:R-:W1:Y:S01]  /*1e0e0*/  LDC R6, c[0x0][0x43c] ;  /* 0x00010f00ff067b82 */ /* 0x000e620000000800 */
[----:B------:R-:W-:Y:S01]  /*1e0f0*/  MOV R9, R0 ;  /* 0x0000000000097202 */ /* 0x000fe20000000f00 */
[----:B------:R-:W-:-:S04]  /*1e100*/  ULDC.64 UR4, c[0x0][0x428] ;  /* 0x00010a0000047ab9 */ /* 0x000fc80000000a00 */
        /* <DEDUP_REMOVED lines=17> */
.L_x_9082:
[----:B-1----:R-:W2:Y:S01]  /*1e220*/  LDL R2, [R1+0x18] ;  /* 0x0000180001027983 */ /* 0x002ea20000100800 */
[----:B0-----:R-:W-:Y:S02]  /*1e230*/  LEA R0, R19, R18, 0x3 ;  /* 0x0000001213007211 */ /* 0x001fe400078e18ff */
[----:B--2---:R-:W-:-:S04]  /*1e240*/  SHF.L.U32 R2, R2, 0x1f, RZ ;  /* 0x0000001f02027819 */ /* 0x004fc800000006ff */
[----:B------:R-:W0:Y:S02]  /*1e250*/  SYNCS.PHASECHK.TRANS64.TRYWAIT P0, [R0+URZ+0x28840], R2 ;  /* 0x02884002000075a7 */ /* 0x000e24000800017f */
[----:B0-----:R-:W-:Y:S05]  /*1e260*/  @!P0 BRA `(.L_x_9083) ;  /* 0x0000006c00cc8947 */ /* 0x001fea0003800000 */
.L_x_9287:
        /* <DEDUP_REMOVED lines=10> */
.L_x_9084:
        /* <DEDUP_REMOVED lines=19> */
[----:B--2---:R-:W-:Y:S02]  /*1e440*/  R2UR UR11, R4 ;  /* 0x00000000040b72ca */ /* 0x004fe400000e0000 */
[----:B---3--:R-:W-:-:S13]  /*1e450*/  R2UR UR5, R2 ;  /* 0x00000000020572ca */ /* 0x008fda00000e0000 */
[----:B------:R-:W-:Y:S02]  /*1e460*/  ULEA UR11, UR11, UR5, 0x7 ;  /* 0x000000050b0b7291 */ /* 0x000fe4000f8e383f */
[----:B------:R-:W-:-:S09]  /*1e470*/  UIADD3.X UR5, URZ, UR39, URZ, UP0, !UPT ;  /* 0x000000273f057290 */ /* 0x000fd200087fe43f */
[----:B------:R0:W-:Y:S02]  /*1e480*/  UTMALDG.4D [UR8], [UR4], desc[UR6] ;  /* 0x00000608040075b4 */ /* 0x0001e40008019000 */
[----:B0-----:R-:W-:Y:S01]  /*1e490*/  UMOV UR8, UR14 ;  /* 0x0000000e00087c82 */ /* 0x001fe20008000000 */
[----:B------:R-:W-:Y:S02]  /*1e4a0*/  UMOV UR10, UR15 ;  /* 0x0000000f000a7c82 */ /* 0x000fe40008000000 */
[----:B------:R1:W-:Y:S02]  /*1e4b0*/  UTMALDG.4D [UR8], [UR4], desc[UR6] ;  /* 0x00000608040075b4 */ /* 0x0003e40008019000 */
[----:B-1----:R-:W-:Y:S01]  /*1e4c0*/  NOP ;  /* 0x0000000000007918 */ /* 0x002fe20000000000 */
.L_x_9080:
        /* <DEDUP_REMOVED lines=40> */
.L_x_9086:
[----:B------:R-:W-:Y:S05]  /*1e750*/  BSYNC B6 ;  /* 0x0000000000067941 */ /* 0x000fea0003800000 */
.L_x_9085:
[----:B0-----:R-:W2:Y:S01]  /*1e760*/  LDL.LU R0, [R1+0x4c] ;  /* 0x00004c0001007983 */ /* 0x001ea20000300800 */
[----:B------:R-:W-:Y:S01]  /*1e770*/  ULDC.64 UR4, c[0x0][0x2d8] ;  /* 0x0000b60000047ab9 */ /* 0x000fe20000000a00 */
[----:B------:R-:W0:Y:S02]  /*1e780*/  LDC R7, c[0x0][0x448] ;  /* 0x00011200ff077b82 */ /* 0x000e240000000800 */
[----:B------:R-:W3:Y:S04]  /*1e790*/  LDL.LU R4, [R1+0x3c] ;  /* 0x00003c0001047983 */ /* 0x000ee80000300800 */
[----:B------:R-:W3:Y:S04]  /*1e7a0*/  LDL.LU.64 R2, [R1+0x58] ;  /* 0x0000580001027983 */ /* 0x000ee80000300a00 */
[----:B------:R-:W4:Y:S04]  /*1e7b0*/  LDL.LU R5, [R1+0x38] ;  /* 0x0000380001057983 */ /* 0x000f280000300800 */
[----:B------:R-:W4:Y:S01]  /*1e7c0*/  LDL R10, [R1+0x4] ;  /* 0x00000400010a7983 */ /* 0x000f220000100800 */
[----:B------:R-:W1:Y:S01]  /*1e7d0*/  S2R R8, SR_TID.X ;  /* 0x0000000000087919 */ /* 0x000e620000002100 */
[----:B------:R-:W1:Y:S01]  /*1e7e0*/  S2R R9, SR_TID.X ;  /* 0x0000000000097919 */ /* 0x000e620000002100 */
[----:B0-----:R-:W-:-:S13]  /*1e7f0*/  ISETP.NE.AND P0, PT, R7, 0x1, PT ;  /* 0x000000010700780c */ /* 0x001fda0003f05270 */
[----:B------:R-:W0:Y:S01]  /*1e800*/  @P0 LDC R6, c[0x0][0x450] ;  /* 0x00011400ff060b82 */ /* 0x000e220000000800 */
[----:B-1----:R-:W-:Y:S02]  /*1e810*/  IMAD.SHL.U32 R8, R8, 0x8, RZ ;  /* 0x0000000808087824 */ /* 0x002fe400078e00ff */
[----:B------:R-:W-:-:S03]  /*1e820*/  IMAD.SHL.U32 R9, R9, 0x8, RZ ;  /* 0x0000000809097824 */ /* 0x000fc600078e00ff */
[----:B------:R-:W-:-:S04]  /*1e830*/  LOP3.LUT R8, R8, 0x38, RZ, 0xc0, !PT ;  /* 0x0000003808087812 */ /* 0x000fc800078ec0ff */
        /* <DEDUP_REMOVED lines=47> */
[----:B------:R-:W-:-:S05]  /*1eb30*/  SHF.R.U32.HI R11, RZ, 0x3, R11 ;  /* 0x00000003ff0b7819 */ /* 0x000fca000001160b */
[----:B------:R-:W-:-:S04]  /*1eb40*/  IMAD R0, R10, 0x80, R11 ;  /* 0x000000800a007824 */ /* 0x000fc800078e020b */
[----:B------:R-:W-:Y:S02]  /*1eb50*/  VIADD R5, R0, 0x10 ;  /* 0x0000001000057836 */ /* 0x000fe40000000000 */
[----:B--2---:R-:W-:Y:S02]  /*1eb60*/  IMAD R2, R6, R7, RZ ;  /* 0x0000000706027224 */ /* 0x004fe400078e02ff */
[----:B------:R-:W1:Y:S04]  /*1eb70*/  SHFL.IDX PT, R7, R4, RZ, 0x181f ;  /* 0x00181fff04077589 */ /* 0x000e6800000e0000 */
[----:B------:R-:W2:Y:S01]  /*1eb80*/  SHFL.IDX PT, R6, R3, RZ, 0x181f ;  /* 0x00181fff03067589 */ /* 0x000ea200000e0000 */
        /* <DEDUP_REMOVED lines=14> */
[----:B------:R-:W-:Y:S02]  /*1ec70*/  @!P2 IMAD.MOV.U32 R7, RZ, RZ, R6 ;  /* 0x000000ffff07a224 */ /* 0x000fe400078e0006 */
[----:B------:R-:W-:Y:S01]  /*1ec80*/  @!P2 IMAD.MOV.U32 R6, RZ, RZ, R5 ;  /* 0x000000ffff06a224 */ /* 0x000fe200078e0005 */
[----:B------:R-:W-:-:S04]  /*1ec90*/  IADD3 R5, R0, 0x20, RZ ;  /* 0x0000002000057810 */ /* 0x000fc80007ffe0ff */
[----:B------:R-:W-:Y:S04]  /*1eca0*/  @!P2 LDGSTS.E.BYPASS.LTC128B.128 [R8+0x10c00], desc[UR42][R6.64], !P0 ;  /* 0x10c000000608afae */ /* 0x000fe8000c101d6a */
[----:B------:R1:W-:Y:S01]  /*1ecb0*/  @!P2 LDGSTS.E.BYPASS.LTC128B.128 [R8+0x14c00], desc[UR42][R6.64+0x80], !P1 ;  /* 0x14c000800608afae */ /* 0x0003e2000c901d6a */
[----:B------:R-:W-:-:S03]  /*1ecc0*/  ISETP.GE.AND P2, PT, R5, R2, PT ;  /* 0x000000020500720c */ /* 0x000fc60003f46270 */
[----:B------:R-:W2:Y:S04]  /*1ecd0*/  SHFL.IDX PT, R5, R4, 0x2, 0x181f ;  /* 0x00581f0004057f89 */ /* 0x000ea800000e0000 */
[----:B-1----:R-:W1:Y:S06]  /*1ece0*/  SHFL.IDX PT, R6, R3, 0x2, 0x181f ;  /* 0x00581f0003067f89 */ /* 0x002e6c00000e0000 */
[----:B--2---:R-:W-:-:S05]  /*1ecf0*/  @!P2 LEA R5, P3, R9, R5, 0x1 ;  /* 0x000000050905a211 */ /* 0x004fca00078608ff */
[----:B-1----:R-:W-:-:S04]  /*1ed00*/  @!P2 IMAD.X R6, RZ, RZ, R6, P3 ;  /* 0x000000ffff06a224 */ /* 0x002fc800018e0606 */
[----:B------:R-:W-:Y:S02]  /*1ed10*/  @!P2 IMAD.MOV.U32 R7, RZ, RZ, R6 ;  /* 0x000000ffff07a224 */ /* 0x000fe400078e0006 */
[----:B------:R-:W-:Y:S02]  /*1ed20*/  @!P2 IMAD.MOV.U32 R6, RZ, RZ, R5 ;  /* 0x000000ffff06a224 */ /* 0x000fe400078e0005 */
[----:B------:R-:W-:-:S03]  /*1ed30*/  VIADD R5, R0, 0x30 ;  /* 0x0000003000057836 */ /* 0x000fc60000000000 */
[----:B------:R-:W-:Y:S04]  /*1ed40*/  @!P2 LDGSTS.E.BYPASS.LTC128B.128 [R8+0x11400], desc[UR42][R6.64], !P0 ;  /* 0x114000000608afae */ /* 0x000fe8000c101d6a */
[----:B------:R1:W-:Y:S01]  /*1ed50*/  @!P2 LDGSTS.E.BYPASS.LTC128B.128 [R8+0x15400], desc[UR42][R6.64+0x80], !P1 ;  /* 0x154000800608afae */ /* 0x0003e2000c901d6a */
[----:B------:R-:W-:-:S03]  /*1ed60*/  ISETP.GE.AND P2, PT, R5, R2, PT ;  /* 0x000000020500720c */ /* 0x000fc60003f46270 */
[----:B------:R-:W2:Y:S04]  /*1ed70*/  SHFL.IDX PT, R5, R4, 0x3, 0x181f ;  /* 0x00781f0004057f89 */ /* 0x000ea800000e0000 */
[----:B-1----:R-:W1:Y:S06]  /*1ed80*/  SHFL.IDX PT, R6, R3, 0x3, 0x181f ;  /* 0x00781f0003067f89 */ /* 0x002e6c00000e0000 */
[----:B--2---:R-:W-:-:S04]  /*1ed90*/  @!P2 LEA R5, P3, R9, R5, 0x1 ;  /* 0x000000050905a211 */ /* 0x004fc800078608ff */
[----:B-1----:R-:W-:-:S05]  /*1eda0*/  @!P2 IADD3.X R6, RZ, R6, RZ, P3, !PT ;  /* 0x00000006ff06a210 */ /* 0x002fca0001ffe4ff */
        /* <DEDUP_REMOVED lines=8> */
[----:B--2---:R-:W-:-:S05]  /*1ee30*/  @!P2 LEA R5, P3, R9, R5, 0x1 ;  /* 0x000000050905a211 */ /* 0x004fca00078608ff */
[----:B-1----:R-:W-:-:S05]  /*1ee40*/  @!P2 IMAD.X R6, RZ, RZ, R6, P3 ;  /* 0x000000ffff06a224 */ /* 0x002fca00018e0606 */
[----:B------:R-:W-:Y:S01]  /*1ee50*/  @!P2 MOV R7, R6 ;  /* 0x000000060007a202 */ /* 0x000fe20000000f00 */
        /* <DEDUP_REMOVED lines=21> */
[----:B------:R1:W2:Y:S04]  /*1efb0*/  SHFL.IDX PT, R5, R3, 0x7, 0x181f ;  /* 0x00f81f0003057f89 */ /* 0x0002a800000e0000 */
[----:B------:R1:W-:Y:S04]  /*1efc0*/  @!P2 LDGSTS.E.BYPASS.LTC128B.128 [R8+0x13400], desc[UR42][R6.64], !P0 ;  /* 0x134000000608afae */ /* 0x0003e8000c101d6a */
[----:B------:R1:W-:Y:S04]  /*1efd0*/  @!P2 LDGSTS.E.BYPASS.LTC128B.128 [R8+0x17400], desc[UR42][R6.64+0x80], !P1 ;  /* 0x174000800608afae */ /* 0x0003e8000c901d6a */
[----:B------:R1:W3:Y:S02]  /*1efe0*/  SHFL.IDX PT, R3, R4, 0x7, 0x181f ;  /* 0x00f81f0004037f89 */ /* 0x0002e400000e0000 */
.L_x_9304:
[----:B------:R-:W-:Y:S01]  /*1eff0*/  IADD3 R0, R0, 0x70, RZ ;  /* 0x0000007000007810 */ /* 0x000fe20007ffe0ff */
[----:B------:R-:W-:Y:S03]  /*1f000*/  BSSY B0, `(.L_x_9088) ;  /* 0x000000a000007945 */ /* 0x000fe60003800000 */
[----:B------:R-:W-:-:S13]  /*1f010*/  ISETP.GE.AND P2, PT, R0, R2, PT ;  /* 0x000000020000720c */ /* 0x000fda0003f46270 */
[----:B------:R-:W-:Y:S05]  /*1f020*/  @P2 BRA `(.L_x_9089) ;  /* 0x00000000001c2947 */ /* 0x000fea0003800000 */
[----:B---3--:R-:W-:-:S05]  /*1f030*/  LEA R2, P2, R9, R3, 0x1 ;  /* 0x0000000309027211 */ /* 0x008fca00078408ff */
[----:B-12---:R-:W-:-:S05]  /*1f040*/  IMAD.X R3, RZ, RZ, R5, P2 ;  /* 0x000000ffff037224 */ /* 0x006fca00010e0605 */
[----:B------:R-:W-:Y:S01]  /*1f050*/  @!PT LDS RZ, [RZ] ;  /* 0x00000000fffff984 */ /* 0x000fe20000000800 */
[----:B------:R-:W-:Y:S01]  /*1f060*/  @!PT LDS RZ, [RZ] ;  /* 0x00000000fffff984 */ /* 0x000fe20000000800 */
[----:B------:R-:W-:Y:S01]  /*1f070*/  @!PT LDS RZ, [RZ] ;  /* 0x00000000fffff984 */ /* 0x000fe20000000800 */
[----:B------:R4:W-:Y:S04]  /*1f080*/  LDGSTS.E.BYPASS.LTC128B.128 [R8+0x13c00], desc[UR42][R2.64], !P0 ;  /* 0x13c0000002087fae */ /* 0x0009e8000c101d6a */
[----:B------:R4:W-:Y:S02]  /*1f090*/  LDGSTS.E.BYPASS.LTC128B.128 [R8+0x17c00], desc[UR42][R2.64+0x80], !P1 ;  /* 0x17c0008002087fae */ /* 0x0009e4000c901d6a */
.L_x_9089:
[----:B------:R-:W-:Y:S05]  /*1f0a0*/  BSYNC B0 ;  /* 0x0000000000007941 */ /* 0x000fea0003800000 */
.L_x_9088:
[----:B------:R-:W-:Y:S01]  /*1f0b0*/  NOP ;  /* 0x0000000000007918 */ /* 0x000fe20000000000 */
[----:B------:R-:W-:-:S13]  /*1f0c0*/  PLOP3.LUT P0, PT, PT, PT, PT, 0x80, 0x0 ;  /* 0x000000000000781c */ /* 0x000fda0003f0f070 */
.L_x_9090:
        /* <DEDUP_REMOVED lines=18> */
.L_x_9305:
[----:B------:R-:W-:Y:S05]  /*1f1f0*/  BSYNC B0 ;  /* 0x0000000000007941 */ /* 0x000fea0003800000 */
.L_x_9091:
        /* <DEDUP_REMOVED lines=8> */
[----:B------:R-:W4:Y:S01]  /*1f280*/  LDL.LU R4, [R1+0x40] ;  /* 0x0000400001047983 */ /* 0x000f220000300800 */
[----:B------:R-:W-:Y:S01]  /*1f290*/  BSSY B2, `(.L_x_9095) ;  /* 0x00000a8000027945 */ /* 0x000fe20003800000 */
[----:B---3--:R-:W-:-:S05]  /*1f2a0*/  IADD3 R2, R2, 0x1, RZ ;  /* 0x0000000102027810 */ /* 0x008fca0007ffe0ff */
[----:B--2---:R-:W-:-:S05]  /*1f2b0*/  IMAD R2, R2, R5, RZ ;  /* 0x0000000502027224 */ /* 0x004fca00078e02ff */
        /* <DEDUP_REMOVED lines=42> */
.L_x_9099:
[----:B------:R-:W-:Y:S01]  /*1f560*/  IMAD R3, R7, 0x8, R18 ;  /* 0x0000000807037824 */ /* 0x000fe200078e0212 */
[----:B------:R-:W-:Y:S01]  /*1f570*/  SHF.L.U32 R2, R10, 0x1f, RZ ;  /* 0x0000001f0a027819 */ /* 0x000fe200000006ff */
[----:B------:R-:W-:Y:S03]  /*1f580*/  BSSY B3, `(.L_x_9100) ;  /* 0x0000003000037945 */ /* 0x000fe60003800000 */
[----:B------:R-:W2:Y:S02]  /*1f590*/  SYNCS.PHASECHK.TRANS64.TRYWAIT P0, [R3+URZ+0x28840], R2 ;  /* 0x02884002030075a7 */ /* 0x000ea4000800017f */
[----:B--2---:R-:W-:Y:S05]  /*1f5a0*/  @!P0 BRA `(.L_x_9101) ;  /* 0x0000006400dc8947 */ /* 0x004fea0003800000 */
.L_x_9306:
[----:B------:R-:W-:Y:S05]  /*1f5b0*/  BSYNC B3 ;  /* 0x0000000000037941 */ /* 0x000fea0003800000 */
.L_x_9100:
        /* <DEDUP_REMOVED lines=11> */
.L_x_9103:
[----:B------:R-:W-:Y:S05]  /*1f670*/  BSYNC B3 ;  /* 0x0000000000037941 */ /* 0x000fea0003800000 */
.L_x_9102:
        /* <DEDUP_REMOVED lines=12> */
.L_x_9104:
        /* <DEDUP_REMOVED lines=16> */
.L_x_9105:
        /* <DEDUP_REMOVED lines=16> */
.L_x_9307:
[----:B------:R-:W-:Y:S05]  /*1f940*/  BSYNC B3 ;  /* 0x0000000000037941 */ /* 0x000fea0003800000 */
.L_x_9106:
        /* <DEDUP_REMOVED lines=10> */
.L_x_9108:
[----:B------:R-:W2:Y:S01]  /*1f9f0*/  LDL R3, [R1+0x10] ;  /* 0x0000100001037983 */ /* 0x000ea20000100800 */
[----:B------:R-:W-:Y:S01]  /*1fa00*/  BSSY B3, `(.L_x_9109) ;  /* 0x0000004000037945 */ /* 0x000fe20003800000 */
[----:B--2---:R-:W-:-:S13]  /*1fa10*/  LOP3.LUT P0, RZ, R3, 0x8, RZ, 0xc0, !PT ;  /* 0x0000000803ff7812 */ /* 0x004fda000780c0ff */
[----:B------:R-:W-:Y:S05]  /*1fa20*/  @P0 BRA `(.L_x_9110) ;  /* 0x0000000000040947 */ /* 0x000fea0003800000 */
[----:B------:R-:W-:Y:S01]  /*1fa30*/  BPT.TRAP 0x1 ;  /* 0x000000040000795c */ /* 0x000fe20000300000 */
.L_x_9110:
[----:B------:R-:W-:Y:S05]  /*1fa40*/  BSYNC B3 ;  /* 0x0000000000037941 */ /* 0x000fea0003800000 */
.L_x_9109:
        /* <DEDUP_REMOVED lines=10> */
[----:B--2---:R-:W-:Y:S01]  /*1faf0*/  LEA R3, R3, R5, 0x7 ;  /* 0x0000000503037211 */ /* 0x004fe200078e38ff */
[----:B------:R-:W-:-:S09]  /*1fb00*/  VIADD R5, R8, 0x400 ;  /* 0x0000040008057836 */ /* 0x000fd20000000000 */
.L_x_9111:
        /* <DEDUP_REMOVED lines=15> */
.L_x_9112:
        /* <DEDUP_REMOVED lines=12> */
.L_x_9098:
[----:B------:R-:W-:Y:S05]  /*1fcc0*/  BSYNC B1 ;  /* 0x0000000000017941 */ /* 0x000fea0003800000 */
.L_x_9097:
[----:B-1----:R-:W2:Y:S01]  /*1fcd0*/  LDL.LU R0, [R1+0x44] ;  /* 0x0000440001007983 */ /* 0x002ea20000300800 */
[----:B------:R-:W-:-:S03]  /*1fce0*/  IMAD.MOV.U32 R19, RZ, RZ, R7 ;  /* 0x000000ffff137224 */ /* 0x000fc600078e0007 */
[----:B------:R1:W-:Y:S02]  /*1fcf0*/  STL [R1+0x18], R10 ;  /* 0x0000180a01007387 */ /* 0x0003e40000100800 */
[----:B-12---:R-:W-:-:S07]  /*1fd00*/  IADD3 R0, R0, -0x3, RZ ;  /* 0xfffffffd00007810 */ /* 0x006fce0007ffe0ff */
.L_x_9096:
[----:B------:R-:W-:Y:S05]  /*1fd10*/  BSYNC B2 ;  /* 0x0000000000027941 */ /* 0x000fea0003800000 */
.L_x_9095:
[----:B------:R-:W-:Y:S01]  /*1fd20*/  VIADD R9, R9, 0xfffffffe ;  /* 0xfffffffe09097836 */ /* 0x000fe20000000000 */
[----:B------:R-:W-:-:S04]  /*1fd30*/  LOP3.LUT R6, RZ, R6, RZ, 0x33, !PT ;  /* 0x00000006ff067212 */ /* 0x000fc800078e33ff */
[----:B------:R-:W-:-:S13]  /*1fd40*/  ISETP.NE.AND P0, PT, R9, R6, PT ;  /* 0x000000060900720c */ /* 0x000fda0003f05270 */
[----:B------:R-:W-:Y:S05]  /*1fd50*/  @!P0 BRA `(.L_x_9094) ;  /* 0x0000001000e08947 */ /* 0x000fea0003800000 */
[----:B------:R-:W-:-:S07]  /*1fd60*/  IMAD.MOV.U32 R8, RZ, RZ, R17 ;  /* 0x000000ffff087224 */ /* 0x000fce00078e0011 */
.L_x_9145:
[----:B--2---:R-:W2:Y:S04]  /*1fd70*/  LDL R3, [R1+0x10] ;  /* 0x0000100001037983 */ /* 0x004ea80000100800 */
        /* <DEDUP_REMOVED lines=34> */
.L_x_9115:
[----:B------:R-:W-:Y:S01]  /*1ffa0*/  IMAD R3, R4, 0x8, R18 ;  /* 0x0000000804037824 */ /* 0x000fe200078e0212 */
[----:B------:R-:W-:Y:S01]  /*1ffb0*/  SHF.L.U32 R2, R5, 0x1f, RZ ;  /* 0x0000001f05027819 */ /* 0x000fe200000006ff */
[----:B------:R-:W-:Y:S03]  /*1ffc0*/  BSSY B2, `(.L_x_9116) ;  /* 0x0000003000027945 */ /* 0x000fe60003800000 */
[----:B------:R-:W2:Y:S02]  /*1ffd0*/  SYNCS.PHASECHK.TRANS64.TRYWAIT P0, [R3+URZ+0x28840], R2 ;  /* 0x02884002030075a7 */ /* 0x000ea4000800017f */
[----:B--2---:R-:W-:Y:S05]  /*1ffe0*/  @!P0 BRA `(.L_x_9117) ;  /* 0x0000005c00748947 */ /* 0x004fea0003800000 */
.L_x_9308:
[----:B------:R-:W-:Y:S05]  /*1fff0*/  BSYNC B2 ;  /* 0x0000000000027941 */ /* 0x000fea0003800000 */
.L_x_9116:
[----:B------:R-:W3:Y:S01]  /*20000*/  S2R R7, SR_TID.X ;  /* 0x0000000000077919 */ /* 0x000ee20000002100 */
[----:B------:R-:W-:Y:S01]  /*20010*/  BSSY B2, `(.L_x_9118) ;  /* 0x000000a000027945 */ /* 0x000fe20003800000 */
[----:B---3--:R-:W-:-:S04]  /*20020*/  LOP3.LUT R7, R7, 0x7f, RZ, 0xc0, !PT ;  /* 0x0000007f07077812 */ /* 0x008fc800078ec0ff */
[----:B------:R-:W-:-:S13]  /*20030*/  ISETP.NE.AND P0, PT, R7, RZ, PT ;  /* 0x000000ff0700720c */ /* 0x000fda0003f05270 */
[----:B------:R-:W-:Y:S05]  /*20040*/  @P0 BRA `(.L_x_9119) ;  /* 0x0000000000180947 */ /* 0x000fea0003800000 */
[----:B------:R-:W3:Y:S01]  /*20050*/  LDL R7, [R1+0x10] ;  /* 0x0000100001077983 */ /* 0x000ee20000100800 */
[----:B--2---:R-:W-:-:S04]  /*20060*/  MOV R2, 0x8000 ;  /* 0x0000800000027802 */ /* 0x004fc80000000f00 */
[----:B------:R4:W-:Y:S01]  /*20070*/  SYNCS.ARRIVE.TRANS64 RZ, [R3+URZ+0x28830], R2 ;  /* 0x0288300203ff79a7 */ /* 0x0009e2000800003f */
[----:B---3--:R-:W-:-:S13]  /*20080*/  LOP3.LUT P1, RZ, R7, 0x1, RZ, 0xc0, !PT ;  /* 0x0000000107ff7812 */ /* 0x008fda000782c0ff */
[----:B----4-:R-:W-:Y:S05]  /*20090*/  @!P1 BRA `(.L_x_9119) ;  /* 0x0000000000049947 */ /* 0x010fea0003800000 */
[----:B------:R-:W-:Y:S01]  /*200a0*/  BPT.TRAP 0x1 ;  /* 0x000000040000795c */ /* 0x000fe20000300000 */
.L_x_9119:
[----:B------:R-:W-:Y:S05]  /*200b0*/  BSYNC B2 ;  /* 0x0000000000027941 */ /* 0x000fea0003800000 */
.L_x_9118:
        /* <DEDUP_REMOVED lines=12> */
.L_x_9120:
        /* <DEDUP_REMOVED lines=16> */
.L_x_9121:
        /* <DEDUP_REMOVED lines=16> */
.L_x_9309:
[----:B------:R-:W-:Y:S05]  /*20380*/  BSYNC B2 ;  /* 0x0000000000027941 */ /* 0x000fea0003800000 */
.L_x_9122:
        /* <DEDUP_REMOVED lines=10> */
.L_x_9124:
[----:B------:R-:W2:Y:S01]  /*20430*/  LDL R3, [R1+0x10] ;  /* 0x0000100001037983 */ /* 0x000ea20000100800 */
[----:B------:R-:W-:Y:S01]  /*20440*/  BSSY B2, `(.L_x_9125) ;  /* 0x0000004000027945 */ /* 0x000fe20003800000 */
[----:B--2---:R-:W-:-:S13]  /*20450*/  LOP3.LUT P0, RZ, R3, 0x8, RZ, 0xc0, !PT ;  /* 0x0000000803ff7812 */ /* 0x004fda000780c0ff */
[----:B------:R-:W-:Y:S05]  /*20460*/  @P0 BRA `(.L_x_9126) ;  /* 0x0000000000040947 */ /* 0x000fea0003800000 */
[----:B------:R-:W-:Y:S01]  /*20470*/  BPT.TRAP 0x1 ;  /* 0x000000040000795c */ /* 0x000fe20000300000 */
.L_x_9126:
[----:B------:R-:W-:Y:S05]  /*20480*/  BSYNC B2 ;  /* 0x0000000000027941 */ /* 0x000fea0003800000 */
.L_x_9125:
[----:B------:R-:W2:Y:S04]  /*20490*/  LDL R7, [R1+0x1c] ;  /* 0x00001c0001077983 */ /* 0x000ea80000100800 */
        /* <DEDUP_REMOVED lines=11> */
.L_x_9127:
        /* <DEDUP_REMOVED lines=15> */
.L_x_9128:
        /* <DEDUP_REMOVED lines=12> */
.L_x_9114:
[----:B------:R-:W-:Y:S05]  /*20700*/  BSYNC B1 ;  /* 0x0000000000017941 */ /* 0x000fea0003800000 */
.L_x_9113:
[----:B------:R-:W2:Y:S01]  /*20710*/  LDL R2, [R1+0x10] ;  /* 0x0000100001027983 */ /* 0x000ea20000100800 */
        /* <DEDUP_REMOVED lines=19> */
[----:B---3--:R-:W-:-:S13]  /*20850*/  ISETP.NE.AND P0, PT, R8, 0x1, PT ;  /* 0x000000010800780c */ /* 0x008fda0003f05270 */
[----:B------:R-:W3:Y:S02]  /*20860*/  @P0 LDC.64 R2, c[0x0][0x440] ;  /* 0x00011000ff020b82 */ /* 0x000ee40000000a00 */
[----:B---3--:R-:W-:-:S04]  /*20870*/  @P0 IMAD.HI.U32 R7, R6, R2, RZ ;  /* 0x0000000206070227 */ /* 0x008fc800078e00ff */
[----:B------:R-:W-:Y:S01]  /*20880*/  IMAD.MOV.U32 R2, RZ, RZ, R6 ;  /* 0x000000ffff027224 */ /* 0x000fe200078e0006 */
[----:B------:R-:W-:-:S04]  /*20890*/  @P0 SHF.R.U32.HI R2, RZ, R3, R7 ;  /* 0x00000003ff020219 */ /* 0x000fc80000011607 */
[----:B------:R-:W-:Y:S02]  /*208a0*/  IADD3 R7, -R2, RZ, RZ ;  /* 0x000000ff02077210 */ /* 0x000fe40007ffe1ff */
[----:B------:R-:W-:-:S03]  /*208b0*/  SHF.R.S32.HI R3, RZ, 0x1f, R2 ;  /* 0x0000001fff037819 */ /* 0x000fc60000011402 */
        /* <DEDUP_REMOVED lines=8> */
.L_x_9131:
[----:B------:R-:W-:Y:S01]  /*20940*/  IMAD R2, R19, 0x8, R18 ;  /* 0x0000000813027824 */ /* 0x000fe200078e0212 */
[----:B------:R-:W-:Y:S01]  /*20950*/  SHF.L.U32 R3, R10, 0x1f, RZ ;  /* 0x0000001f0a037819 */ /* 0x000fe200000006ff */
[----:B------:R-:W-:Y:S03]  /*20960*/  BSSY B2, `(.L_x_9132) ;  /* 0x0000003000027945 */ /* 0x000fe60003800000 */
[----:B------:R-:W3:Y:S02]  /*20970*/  SYNCS.PHASECHK.TRANS64.TRYWAIT P0, [R2+URZ+0x28840], R3 ;  /* 0x02884003020075a7 */ /* 0x000ee4000800017f */
[----:B---3--:R-:W-:Y:S05]  /*20980*/  @!P0 BRA `(.L_x_9133) ;  /* 0x0000005400348947 */ /* 0x008fea0003800000 */
.L_x_9310:
[----:B------:R-:W-:Y:S05]  /*20990*/  BSYNC B2 ;  /* 0x0000000000027941 */ /* 0x000fea0003800000 */
.L_x_9132:
[----:B--2---:R-:W2:Y:S01]  /*209a0*/  S2R R9, SR_TID.X ;  /* 0x0000000000097919 */ /* 0x004ea20000002100 */
[----:B------:R-:W-:Y:S01]  /*209b0*/  BSSY B2, `(.L_x_9134) ;  /* 0x000000a000027945 */ /* 0x000fe20003800000 */
[----:B--2---:R-:W-:-:S04]  /*209c0*/  LOP3.LUT R9, R9, 0x7f, RZ, 0xc0, !PT ;  /* 0x0000007f09097812 */ /* 0x004fc800078ec0ff */
[----:B------:R-:W-:-:S13]  /*209d0*/  ISETP.NE.AND P0, PT, R9, RZ, PT ;  /* 0x000000ff0900720c */ /* 0x000fda0003f05270 */
[----:B------:R-:W-:Y:S05]  /*209e0*/  @P0 BRA `(.L_x_9135) ;  /* 0x0000000000180947 */ /* 0x000fea0003800000 */
[----:B------:R-:W2:Y:S01]  /*209f0*/  LDL R9, [R1+0x10] ;  /* 0x0000100001097983 */ /* 0x000ea20000100800 */
[----:B---3--:R-:W-:-:S04]  /*20a00*/  IMAD.MOV.U32 R3, RZ, RZ, 0x8000 ;  /* 0x00008000ff037424 */ /* 0x008fc800078e00ff */
[----:B------:R4:W-:Y:S01]  /*20a10*/  SYNCS.ARRIVE.TRANS64 RZ, [R2+URZ+0x28830], R3 ;  /* 0x0288300302ff79a7 */ /* 0x0009e2000800003f */
[----:B--2---:R-:W-:-:S13]  /*20a20*/  LOP3.LUT P1, RZ, R9, 0x1, RZ, 0xc0, !PT ;  /* 0x0000000109ff7812 */ /* 0x004fda000782c0ff */
[----:B----4-:R-:W-:Y:S05]  /*20a30*/  @!P1 BRA `(.L_x_9135) ;  /* 0x0000000000049947 */ /* 0x010fea0003800000 */
[----:B------:R-:W-:Y:S01]  /*20a40*/  BPT.TRAP 0x1 ;  /* 0x000000040000795c */ /* 0x000fe20000300000 */
.L_x_9135:
[----:B------:R-:W-:Y:S05]  /*20a50*/  BSYNC B2 ;  /* 0x0000000000027941 */ /* 0x000fea0003800000 */
.L_x_9134:
[----:B---3--:R-:W2:Y:S01]  /*20a60*/  LDL R3, [R1+0x1c] ;  /* 0x00001c0001037983 */ /* 0x008ea20000100800 */
[----:B------:R-:W-:Y:S01]  /*20a70*/  IMAD.MOV.U32 R11, RZ, RZ, RZ ;  /* 0x000000ffff0b7224 */ /* 0x000fe200078e00ff */
[----:B-1----:R-:W-:Y:S01]  /*20a80*/  LEA R10, R19, R18, 0xf ;  /* 0x00000012130a7211 */ /* 0x002fe200078e78ff */
        /* <DEDUP_REMOVED lines=9> */
.L_x_9136:
        /* <DEDUP_REMOVED lines=16> */
.L_x_9137:
        /* <DEDUP_REMOVED lines=15> */
.L_x_9311:
[----:B------:R-:W-:Y:S05]  /*20d10*/  BSYNC B2 ;  /* 0x0000000000027941 */ /* 0x000fea0003800000 */
.L_x_9138:
        /* <DEDUP_REMOVED lines=10> */
.L_x_9140:
[----:B------:R-:W2:Y:S01]  /*20dc0*/  LDL R3, [R1+0x10] ;  /* 0x0000100001037983 */ /* 0x000ea20000100800 */
[----:B------:R-:W-:Y:S01]  /*20dd0*/  BSSY B2, `(.L_x_9141) ;  /* 0x0000004000027945 */ /* 0x000fe20003800000 */
[----:B--2---:R-:W-:-:S13]  /*20de0*/  LOP3.LUT P0, RZ, R3, 0x8, RZ, 0xc0, !PT ;  /* 0x0000000803ff7812 */ /* 0x004fda000780c0ff */
[----:B------:R-:W-:Y:S05]  /*20df0*/  @P0 BRA `(.L_x_9142) ;  /* 0x0000000000040947 */ /* 0x000fea0003800000 */
[----:B------:R-:W-:Y:S01]  /*20e00*/  BPT.TRAP 0x1 ;  /* 0x000000040000795c */ /* 0x000fe20000300000 */
.L_x_9142:
[----:B------:R-:W-:Y:S05]  /*20e10*/  BSYNC B2 ;  /* 0x0000000000027941 */ /* 0x000fea0003800000 */
.L_x_9141:
        /* <DEDUP_REMOVED lines=12> */
.L_x_9143:
        /* <DEDUP_REMOVED lines=15> */
.L_x_9144:
        /* <DEDUP_REMOVED lines=12> */
.L_x_9130:
[----:B------:R-:W-:Y:S05]  /*21090*/  BSYNC B1 ;  /* 0x0000000000017941 */ /* 0x000fea0003800000 */
.L_x_9129:
[----:B------:R-:W3:Y:S01]  /*210a0*/  LDL R2, [R1+0x30] ;  /* 0x0000300001027983 */ /* 0x000ee20000100800 */
[----:B------:R-:W-:Y:S01]  /*210b0*/  VIADD R0, R0, 0xfffffffe ;  /* 0xfffffffe00007836 */ /* 0x000fe20000000000 */
[----:B---3--:R-:W-:-:S13]  /*210c0*/  ISETP.GT.AND P0, PT, R6, R2, PT ;  /* 0x000000020600720c */ /* 0x008fda0003f04270 */
[----:B------:R-:W-:Y:S05]  /*210d0*/  @P0 BRA `(.L_x_9145) ;  /* 0xffffffec00240947 */ /* 0x000fea000383ffff */
.L_x_9094:
[----:B------:R-:W-:Y:S05]  /*210e0*/  BSYNC B0 ;  /* 0x0000000000007941 */ /* 0x000fea0003800000 */
.L_x_9093:
        /* <DEDUP_REMOVED lines=18> */
.L_x_9147:
[----:B------:R-:W-:Y:S05]  /*21210*/  BSYNC B0 ;  /* 0x0000000000007941 */ /* 0x000fea0003800000 */
.L_x_9146:
[----:B---3--:R-:W3:Y:S01]  /*21220*/  LDL R0, [R1+0x10] ;  /* 0x0000100001007983 */ /* 0x008ee20000100800 */
[----:B------:R-:W-:Y:S01]  /*21230*/  BSSY B0, `(.L_x_9148) ;  /* 0x000003f000007945 */ /* 0x000fe20003800000 */
[----:B---3--:R-:W-:-:S13]  /*21240*/  LOP3.LUT P0, RZ, R0, 0x4, RZ, 0xc0, !PT ;  /* 0x0000000400ff7812 */ /* 0x008fda000780c0ff */
[----:B------:R-:W-:Y:S05]  /*21250*/  @!P0 BRA `(.L_x_9149) ;  /* 0x0000000000f08947 */ /* 0x000fea0003800000 */
[----:B------:R-:W3:Y:S01]  /*21260*/  LDL R2, [R1+0x18] ;  /* 0x0000180001027983 */ /* 0x000ee20000100800 */
[----:B------:R-:W-:Y:S01]  /*21270*/  LEA R0, R19, R18, 0x3 ;  /* 0x0000001213007211 */ /* 0x000fe200078e18ff */
[----:B------:R-:W-:Y:S01]  /*21280*/  BSSY B1, `(.L_x_9150) ;  /* 0x0000004000017945 */ /* 0x000fe20003800000 */
[----:B---3--:R-:W-:-:S04]  /*21290*/  SHF.L.U32 R2, R2, 0x1f, RZ ;  /* 0x0000001f02027819 */ /* 0x008fc800000006ff */
[----:B------:R-:W3:Y:S02]  /*212a0*/  SYNCS.PHASECHK.TRANS64.TRYWAIT P0, [R0+URZ+0x28860], R2 ;  /* 0x02886002000075a7 */ /* 0x000ee4000800017f */
[----:B---3--:R-:W-:Y:S05]  /*212b0*/  @!P0 BRA `(.L_x_9151) ;  /* 0x0000004c00108947 */ /* 0x008fea0003800000 */
.L_x_9312:
[----:B------:R-:W-:Y:S05]  /*212c0*/  BSYNC B1 ;  /* 0x0000000000017941 */ /* 0x000fea0003800000 */
.L_x_9150:
        /* <DEDUP_REMOVED lines=10> */
.L_x_9152:
[----:B------:R-:W3:Y:S01]  /*21370*/  LDL R2, [R1+0x10] ;  /* 0x0000100001027983 */ /* 0x000ee20000100800 */
[----:B------:R-:W-:Y:S01]  /*21380*/  BSSY B1, `(.L_x_9153) ;  /* 0x0000004000017945 */ /* 0x000fe20003800000 */
[----:B---3--:R-:W-:-:S13]  /*21390*/  LOP3.LUT P0, RZ, R2, 0x8, RZ, 0xc0, !PT ;  /* 0x0000000802ff7812 */ /* 0x008fda000780c0ff */
[----:B------:R-:W-:Y:S05]  /*213a0*/  @P0 BRA `(.L_x_9154) ;  /* 0x0000000000040947 */ /* 0x000fea0003800000 */
[----:B------:R-:W-:Y:S01]  /*213b0*/  BPT.TRAP 0x1 ;  /* 0x000000040000795c */ /* 0x000fe20000300000 */
.L_x_9154:
[----:B------:R-:W-:Y:S05]  /*213c0*/  BSYNC B1 ;  /* 0x0000000000017941 */ /* 0x000fea0003800000 */
.L_x_9153:
        /* <DEDUP_REMOVED lines=12> */
.L_x_9155:
        /* <DEDUP_REMOVED lines=15> */
.L_x_9156:
        /* <DEDUP_REMOVED lines=10> */
.L_x_9149:
[----:B------:R-:W-:Y:S05]  /*21620*/  BSYNC B0 ;  /* 0x0000000000007941 */ /* 0x000fea0003800000 */
.L_x_9148:
[----:B------:R-:W3:Y:S01]  /*21630*/  LDL.LU R4, [R1+0x18] ;  /* 0x0000180001047983 */ /* 0x000ee20000300800 */
[----:B------:R-:W-:-:S05]  /*21640*/  VIADD R19, R19, 0x1 ;  /* 0x0000000113137836 */ /* 0x000fca0000000000 */
[----:B------:R-:W-:-:S04]  /*21650*/  ISETP.NE.AND P0, PT, R19, 0x2, PT ;  /* 0x000000021300780c */ /* 0x000fc80003f05270 */
[----:B------:R-:W-:Y:S02]  /*21660*/  SEL R0, RZ, 0x1, P0 ;  /* 0x00000001ff007807 */ /* 0x000fe40000000000 */
[----:B------:R-:W-:Y:S02]  /*21670*/  SEL R19, R19, RZ, P0 ;  /* 0x000000ff13137207 */ /* 0x000fe40000000000 */
[----:B---3--:R-:W-:-:S05]  /*21680*/  LOP3.LUT R4, R4, R0, RZ, 0x3c, !PT ;  /* 0x0000000004047212 */ /* 0x008fca00078e3cff */
[----:B------:R3:W-:Y:S02]  /*21690*/  STL [R1+0x18], R4 ;  /* 0x0000180401007387 */ /* 0x0007e40000100800 */
.L_x_9073:
[----:B------:R-:W-:Y:S05]  /*216a0*/  BSYNC B7 ;  /* 0x0000000000077941 */ /* 0x000fea0003800000 */
.L_x_9071:
[----:B-1----:R-:W5:Y:S02]  /*216b0*/  LDL R10, [R1+0x10] ;  /* 0x00001000010a7983 */ /* 0x002f640000100800 */
[----:B-----5:R-:W-:-:S13]  /*216c0*/  LOP3.LUT P0, RZ, R10, 0x10, RZ, 0xc0, !PT ;  /* 0x000000100aff7812 */ /* 0x020fda000780c0ff */
[----:B------:R-:W-:Y:S05]  /*216d0*/  @!P0 BRA `(.L_x_9157) ;  /* 0x00000000002c8947 */ /* 0x000fea0003800000 */
[----:B------:R-:W-:Y:S05]  /*216e0*/  WARPSYNC.ALL ;  /* 0x0000000000007948 */ /* 0x000fea0003800000 */
[----:B------:R-:W1:Y:S08]  /*216f0*/  S2UR UR5, SR_CgaCtaId ;  /* 0x00000000000579c3 */ /* 0x000e700000008800 */
[----:B------:R-:W-:Y:S06]  /*21700*/  BAR.SYNC.DEFER_BLOCKING 0x5, 0x180 ;  /* 0x0146000000007b1d */ /* 0x000fec0000010000 */
[----:B------:R-:W-:-:S02]  /*21710*/  UMOV UR4, 0x400 ;  /* 0x0000040000047882 */ /* 0x000fc40000000000 */
[----:B-1----:R-:W-:-:S06]  /*21720*/  ULEA UR4, UR5, UR4, 0x18 ;  /* 0x0000000405047291 */ /* 0x002fcc000f8ec03f */
[----:B------:R-:W-:-:S05]  /*21730*/  IMAD.U32 R18, RZ, RZ, UR4 ;  /* 0x00000004ff127e24 */ /* 0x000fca000f8e00ff */
[----:B--23--:R-:W1:Y:S04]  /*21740*/  LDS.128 R4, [R18+0x288d0] ;  /* 0x0288d00012047984 */ /* 0x00ce680000000c00 */
[----:B-1----:R1:W-:Y:S04]  /*21750*/  STL.64 [R1], R4 ;  /* 0x0000000401007387 */ /* 0x0023e80000100a00 */
[----:B------:R1:W-:Y:S01]  /*21760*/  STL.64 [R1+0x8], R6 ;  /* 0x0000080601007387 */ /* 0x0003e20000100a00 */
[----:B------:R-:W-:Y:S06]  /*21770*/  BAR.ARV 0x4, 0x180 ;  /* 0x0106000000007b1d */ /* 0x000fec0000002000 */
[----:B------:R-:W-:Y:S05]  /*21780*/  BRA `(.L_x_9158) ;  /* 0x0000001000307947 */ /* 0x000fea0003800000 */
.L_x_9157:
[----:B------:R-:W5:Y:S01]  /*21790*/  LDL R16, [R1+0x2c] ;  /* 0x00002c0001107983 */ /* 0x000f620000100800 */
[----:B------:R-:W-:Y:S01]  /*217a0*/  UMOV UR4, 0xffffffff ;  /* 0xffffffff00047882 */ /* 0x000fe20000000000 */
[----:B-----5:R-:W-:Y:S02]  /*217b0*/  ISETP.NE.AND P5, PT, R16, 0x1f, PT ;  /* 0x0000001f1000780c */ /* 0x020fe40003fa5270 */
[----:B------:R-:W-:Y:S11]  /*217c0*/  BRA.DIV UR4, `(.L_x_9159) ;  /* 0x0000004604e07947 */ /* 0x000ff6000b800000 */
[----:B------:R-:W4:Y:S01]  /*217d0*/  LDL R3, [R1+0xc] ;  /* 0x00000c0001037983 */ /* 0x000f220000100800 */
[----:B------:R-:W-:-:S03]  /*217e0*/  ULDC UR4, c[0x0][0xc3c] ;  /* 0x00030f0000047ab9 */ /* 0x000fc60000000800 */
[----:B------:R-:W5:Y:S01]  /*217f0*/  LDL.LU R2, [R1] ;  /* 0x0000000001027983 */ /* 0x000f620000300800 */
[----:B------:R-:W-:Y:S01]  /*21800*/  LOP3.LUT P4, RZ, R10, 0x1, RZ, 0xc0, !PT ;  /* 0x000000010aff7812 */ /* 0x000fe2000788c0ff */
[----:B----4-:R-:W-:Y:S01]  /*21810*/  IMAD.IADD R0, R3, 0x1, R16 ;  /* 0x0000000103007824 */ /* 0x010fe200078e0210 */
[----:B-----5:R-:W-:-:S04]  /*21820*/  MOV R10, R2 ;  /* 0x00000002000a7202 */ /* 0x020fc80000000f00 */
[----:B------:R-:W-:-:S13]  /*21830*/  ISETP.GE.OR P0, PT, R0, UR4, !P5 ;  /* 0x0000000400007c0c */ /* 0x000fda000ef06670 */
[----:B------:R-:W1:Y:S08]  /*21840*/  @!P0 LDC.64 R2, c[0x0][0xc80] ;  /* 0x00032000ff028b82 */ /* 0x000e700000000a00 */
[----:B--2---:R-:W2:Y:S01]  /*21850*/  @!P0 LDC.64 R6, c[0x0][0xc78] ;  /* 0x00031e00ff068b82 */ /* 0x004ea20000000a00 */
[----:B-1----:R-:W-:-:S05]  /*21860*/  @!P0 IMAD.WIDE R2, R0, 0x4, R2 ;  /* 0x0000000400028825 */ /* 0x002fca00078e0202 */
[----:B------:R2:W4:Y:S02]  /*21870*/  @!P0 LDG.E R8, desc[UR42][R2.64] ;  /* 0x0000002a02088981 */ /* 0x000524000c1e1900 */
[----:B--2---:R-:W-:-:S06]  /*21880*/  @!P0 IMAD.WIDE R2, R0, 0x4, R6 ;  /* 0x0000000400028825 */ /* 0x004fcc00078e0206 */
[----:B------:R-:W2:Y:S01]  /*21890*/  @!P0 LDG.E R2, desc[UR42][R2.64] ;  /* 0x0000002a02028981 */ /* 0x000ea2000c1e1900 */
[----:B---3--:R-:W-:Y:S01]  /*218a0*/  IMAD.MOV.U32 R4, RZ, RZ, RZ ;  /* 0x000000ffff047224 */ /* 0x008fe200078e00ff */
[C---:B------:R-:W-:Y:S01]  /*218b0*/  ISETP.GE.U32.AND P1, PT, R16.reuse, 0x4, PT ;  /* 0x000000041000780c */ /* 0x040fe20003f26070 */
[----:B------:R-:W-:Y:S01]  /*218c0*/  IMAD.MOV.U32 R6, RZ, RZ, RZ ;  /* 0x000000ffff067224 */ /* 0x000fe200078e00ff */
[C---:B------:R-:W-:Y:S01]  /*218d0*/  ISETP.GE.U32.AND P2, PT, R16.reuse, 0x8, PT ;  /* 0x000000081000780c */ /* 0x040fe20003f46070 */
[----:B------:R-:W-:Y:S01]  /*218e0*/  SHFL.IDX PT, R0, R10, 0x1, 0x1f ;  /* 0x00201f000a007f89 */ /* 0x000fe200000e0000 */
[C---:B------:R-:W-:Y:S01]  /*218f0*/  ISETP.GE.U32.AND P3, PT, R16.reuse, 0x10, PT ;  /* 0x000000101000780c */ /* 0x040fe20003f66070 */
[----:B----4-:R-:W-:Y:S01]  /*21900*/  @!P0 IMAD.MOV.U32 R4, RZ, RZ, R8 ;  /* 0x000000ffff048224 */ /* 0x010fe200078e0008 */
[----:B------:R-:W-:Y:S01]  /*21910*/  MOV R8, RZ ;  /* 0x000000ff00087202 */ /* 0x000fe20000000f00 */
[----:B--2---:R-:W-:Y:S01]  /*21920*/  @!P0 IMAD.MOV.U32 R6, RZ, RZ, R2 ;  /* 0x000000ffff068224 */ /* 0x004fe200078e0002 */
[----:B------:R-:W-:-:S03]  /*21930*/  ISETP.GE.U32.AND P0, PT, R16, 0x2, PT ;  /* 0x000000021000780c */ /* 0x000fc60003f06070 */
[----:B------:R-:W-:-:S05]  /*21940*/  IMAD R2, R6, R4, RZ ;  /* 0x0000000406027224 */ /* 0x000fca00078e02ff */
[----:B------:R-:W1:Y:S02]  /*21950*/  SHFL.UP PT, R3, R2, 0x1, RZ ;  /* 0x0420000002037989 */ /* 0x000e6400000e00ff */
[----:B-1----:R-:W-:-:S04]  /*21960*/  SEL R5, R3, RZ, P4 ;  /* 0x000000ff03057207 */ /* 0x002fc80002000000 */
[----:B------:R-:W-:Y:S02]  /*21970*/  IADD3 R2, R2, R5, RZ ;  /* 0x0000000502027210 */ /* 0x000fe40007ffe0ff */
[----:B------:R-:W-:Y:S04]  /*21980*/  SHFL.IDX PT, R5, R10, RZ, 0x1f ;  /* 0x00001fff0a057589 */ /* 0x000fe800000e0000 */
        /* <DEDUP_REMOVED lines=13> */
.L_x_9322:
[----:B------:R-:W-:Y:S02]  /*21a60*/  ULDC UR4, c[0x0][0xc38] ;  /* 0x00030e0000047ab9 */ /* 0x000fe40000000800 */
[----:B------:R-:W-:-:S04]  /*21a70*/  IMAD.U32 R2, RZ, RZ, UR4 ;  /* 0x00000004ff027e24 */ /* 0x000fc8000f8e00ff */
[----:B--2---:R-:W-:-:S04]  /*21a80*/  IMAD R9, R9, R2, RZ ;  /* 0x0000000209097224 */ /* 0x004fc800078e02ff */
[----:B------:R-:W-:-:S05]  /*21a90*/  IMAD.IADD R0, R0, 0x1, R9 ;  /* 0x0000000100007824 */ /* 0x000fca00078e0209 */
[----:B------:R-:W-:-:S13]  /*21aa0*/  ISETP.GT.AND P4, PT, R0, R5, PT ;  /* 0x000000050000720c */ /* 0x000fda0003f84270 */
[----:B------:R-:W-:Y:S05]  /*21ab0*/  @P4 BRA `(.L_x_9160) ;  /* 0x0000000000b04947 */ /* 0x000fea0003800000 */
.L_x_9163:
[----:B------:R-:W2:Y:S01]  /*21ac0*/  LDL.LU R2, [R1+0xc] ;  /* 0x00000c0001027983 */ /* 0x000ea20000300800 */
[----:B------:R-:W3:Y:S01]  /*21ad0*/  LDC R3, c[0x0][0xc3c] ;  /* 0x00030f00ff037b82 */ /* 0x000ee20000000800 */
[----:B--2---:R-:W-:-:S05]  /*21ae0*/  VIADD R2, R2, 0x1f ;  /* 0x0000001f02027836 */ /* 0x004fca0000000000 */
[----:B---3--:R-:W-:-:S13]  /*21af0*/  ISETP.GE.AND P4, PT, R2, R3, PT ;  /* 0x000000030200720c */ /* 0x008fda0003f86270 */
[----:B------:R-:W-:Y:S05]  /*21b00*/  @P4 BRA `(.L_x_9161) ;  /* 0x0000000800ec4947 */ /* 0x000fea0003800000 */
[----:B------:R-:W2:Y:S04]  /*21b10*/  LDL R4, [R1+0x2c] ;  /* 0x00002c0001047983 */ /* 0x000ea80000100800 */
        /* <DEDUP_REMOVED lines=14> */
[----:B------:R-:W2:Y:S02]  /*21c00*/  LDL R3, [R1+0x10] ;  /* 0x0000100001037983 */ /* 0x000ea40000100800 */
        /* <DEDUP_REMOVED lines=15> */
[----:B-1----:R-:W-:-:S05]  /*21d00*/  IMAD.IADD R7, R2, 0x1, R3 ;  /* 0x0000000102077824 */ /* 0x002fca00078e0203 */
[----:B------:R1:W2:Y:S02]  /*21d10*/  SHFL.IDX PT, R9, R7, 0x1f, 0x1f ;  /* 0x03e01f0007097f89 */ /* 0x0002a400000e0000 */
.L_x_9330:
[----:B------:R-:W-:Y:S02]  /*21d20*/  ULDC UR4, c[0x0][0xc38] ;  /* 0x00030e0000047ab9 */ /* 0x000fe40000000800 */
[----:B------:R-:W-:-:S04]  /*21d30*/  IMAD.U32 R2, RZ, RZ, UR4 ;  /* 0x00000004ff027e24 */ /* 0x000fc8000f8e00ff */
[----:B--2---:R-:W-:-:S04]  /*21d40*/  IMAD R9, R9, R2, RZ ;  /* 0x0000000209097224 */ /* 0x004fc800078e02ff */
[----:B------:R-:W-:-:S05]  /*21d50*/  IMAD.IADD R0, R9, 0x1, R0 ;  /* 0x0000000109007824 */ /* 0x000fca00078e0200 */
[----:B------:R-:W-:-:S13]  /*21d60*/  ISETP.GT.AND P4, PT, R0, R5, PT ;  /* 0x000000050000720c */ /* 0x000fda0003f84270 */
[----:B------:R-:W-:Y:S05]  /*21d70*/  @!P4 BRA `(.L_x_9163) ;  /* 0xfffffffc0050c947 */ /* 0x000fea000383ffff */
.L_x_9160:
[----:B------:R-:W-:Y:S01]  /*21d80*/  IMAD.IADD R9, R0, 0x1, -R9 ;  /* 0x0000000100097824 */ /* 0x000fe200078e0a09 */
[----:B------:R-:W-:-:S03]  /*21d90*/  UMOV UR4, 0xffffffff ;  /* 0xffffffff00047882 */ /* 0x000fc60000000000 */
[----:B------:R-:W-:-:S05]  /*21da0*/  IMAD R0, R7, R2, R9 ;  /* 0x0000000207007224 */ /* 0x000fca00078e0209 */
[----:B------:R-:W-:Y:S01]  /*21db0*/  ISETP.GT.AND P6, PT, R0, R5, PT ;  /* 0x000000050000720c */ /* 0x000fe20003fc4270 */
[----:B------:R-:W-:-:S12]  /*21dc0*/  BRA.DIV UR4, `(.L_x_9164) ;  /* 0x0000004a04a07947 */ /* 0x000fd8000b800000 */
[----:B------:R-:W2:Y:S01]  /*21dd0*/  LDL.LU R10, [R1+0xc] ;  /* 0x00000c00010a7983 */ /* 0x000ea20000300800 */
[----:B------:R-:W-:-:S04]  /*21de0*/  VOTE.ANY R0, PT, !P6 ;  /* 0x0000000000007806 */ /* 0x000fc800070e0100 */
[----:B------:R-:W3:Y:S02]  /*21df0*/  POPC R3, R0 ;  /* 0x0000000000037309 */ /* 0x000ee40000000000 */
[----:B---3--:R3:W4:Y:S04]  /*21e00*/  SHFL.IDX PT, R4, R4, R3, 0x1f ;  /* 0x00001f0304047589 */ /* 0x00872800000e0000 */
[----:B------:R3:W0:Y:S01]  /*21e10*/  SHFL.IDX PT, R6, R6, R3, 0x1f ;  /* 0x00001f0306067589 */ /* 0x00062200000e0000 */
[----:B--2---:R-:W-:-:S05]  /*21e20*/  IADD3 R10, R3, R10, RZ ;  /* 0x0000000a030a7210 */ /* 0x004fca0007ffe0ff */
[----:B0---4-:R3:W-:Y:S02]  /*21e30*/  STL [R1+0xc], R10 ;  /* 0x00000c0a01007387 */ /* 0x0117e40000100800 */
.L_x_9335:
[----:B------:R-:W-:-:S13]  /*21e40*/  ISETP.NE.AND P0, PT, R0, RZ, PT ;  /* 0x000000ff0000720c */ /* 0x000fda0003f05270 */
[----:B------:R-:W-:Y:S05]  /*21e50*/  @!P0 BRA `(.L_x_9165) ;  /* 0x0000000000148947 */ /* 0x000fea0003800000 */
[----:B------:R-:W-:Y:S01]  /*21e60*/  UMOV UR4, 0xffffffff ;  /* 0xffffffff00047882 */ /* 0x000fe20000000000 */
[----:B---3--:R-:W-:Y:S02]  /*21e70*/  VIADD R3, R3, 0xffffffff ;  /* 0xffffffff03037836 */ /* 0x008fe40000000000 */
[----:B------:R-:W-:Y:S05]  /*21e80*/  BRA.DIV UR4, `(.L_x_9166) ;  /* 0x0000004a04d87947 */ /* 0x000fea000b800000 */
[----:B------:R2:W3:Y:S02]  /*21e90*/  SHFL.IDX PT, R3, R7, R3, 0x1f ;  /* 0x00001f0307037589 */ /* 0x0004e400000e0000 */
.L_x_9338:
[----:B---3--:R-:W-:-:S07]  /*21ea0*/  IMAD.MOV.U32 R8, RZ, RZ, R3 ;  /* 0x000000ffff087224 */ /* 0x008fce00078e0003 */
.L_x_9165:
[----:B------:R-:W-:Y:S01]  /*21eb0*/  ISETP.NE.AND P0, PT, R6, 0x1, PT ;  /* 0x000000010600780c */ /* 0x000fe20003f05270 */
[----:B------:R-:W-:-:S05]  /*21ec0*/  IMAD R0, R8, R2, R9 ;  /* 0x0000000208007224 */ /* 0x000fca00078e0209 */
[----:B------:R4:W-:Y:S02]  /*21ed0*/  STL [R1], R0 ;  /* 0x0000000001007387 */ /* 0x0009e40000100800 */
[----:B----4-:R-:W-:-:S05]  /*21ee0*/  IMAD.IADD R0, R5, 0x1, -R0 ;  /* 0x0000000105007824 */ /* 0x010fca00078e0a00 */
[----:B------:R-:W-:Y:S05]  /*21ef0*/  @!P0 BRA `(.L_x_9167) ;  /* 0x0000000000e48947 */ /* 0x000fea0003800000 */
[----:B------:R-:W-:-:S04]  /*21f00*/  IABS R5, R4 ;  /* 0x0000000400057213 */ /* 0x000fc80000000000 */
[----:B------:R-:W4:Y:S08]  /*21f10*/  I2F.RP R2, R5 ;  /* 0x0000000500027306 */ /* 0x000f300000209400 */
[----:B----4-:R-:W4:Y:S02]  /*21f20*/  MUFU.RCP R2, R2 ;  /* 0x0000000200027308 */ /* 0x010f240000001000 */
[----:B----4-:R-:W-:-:S06]  /*21f30*/  VIADD R2, R2, 0xffffffe ;  /* 0x0ffffffe02027836 */ /* 0x010fcc0000000000 */
[----:B---3--:R-:W3:Y:S02]  /*21f40*/  F2I.FTZ.U32.TRUNC.NTZ R3, R2 ;  /* 0x0000000200037305 */ /* 0x008ee4000021f000 */
[----:B---3--:R-:W-:-:S05]  /*21f50*/  IADD3 R2, RZ, -R3, RZ ;  /* 0x80000003ff027210 */ /* 0x008fca0007ffe0ff */
        /* <DEDUP_REMOVED lines=14> */
[----:B------:R-:W3:Y:S07]  /*22040*/  I2F.RP R2, R5 ;  /* 0x0000000500027306 */ /* 0x000eee0000209400 */
[----:B------:R-:W-:Y:S01]  /*22050*/  @P0 VIADD R8, R8, 0x1 ;  /* 0x0000000108080836 */ /* 0x000fe20000000000 */
[----:B---3--:R-:W3:Y:S02]  /*22060*/  MUFU.RCP R2, R2 ;  /* 0x0000000200027308 */ /* 0x008ee40000001000 */
[----:B---3--:R-:W-:-:S06]  /*22070*/  VIADD R2, R2, 0xffffffe ;  /* 0x0ffffffe02027836 */ /* 0x008fcc0000000000 */
[----:B------:R-:W3:Y:S02]  /*22080*/  F2I.FTZ.U32.TRUNC.NTZ R3, R2 ;  /* 0x0000000200037305 */ /* 0x000ee4000021f000 */
[----:B---3--:R-:W-:-:S05]  /*22090*/  IADD3 R2, RZ, -R3, RZ ;  /* 0x80000003ff027210 */ /* 0x008fca0007ffe0ff */
[----:B-12---:R-:W-:Y:S02]  /*220a0*/  IMAD R7, R2, R5, RZ ;  /* 0x0000000502077224 */ /* 0x006fe400078e02ff */
        /* <DEDUP_REMOVED lines=30> */
.L_x_9167:
[----:B---3--:R-:W3:Y:S01]  /*22290*/  LDL R3, [R1+0xc] ;  /* 0x00000c0001037983 */ /* 0x008ee20000100800 */
[----:B-12---:R-:W3:Y:S02]  /*222a0*/  LDC.64 R6, c[0x0][0xc90] ;  /* 0x00032400ff067b82 */ /* 0x006ee40000000a00 */
[----:B---3--:R-:W-:-:S05]  /*222b0*/  IMAD.WIDE R6, R3, 0x4, R6 ;  /* 0x0000000403067825 */ /* 0x008fca00078e0206 */
[----:B------:R-:W2:Y:S02]  /*222c0*/  LDG.E R3, desc[UR42][R6.64] ;  /* 0x0000002a06037981 */ /* 0x000ea4000c1e1900 */
[----:B--2---:R-:W-:-:S05]  /*222d0*/  IMAD R5, R4, R3, RZ ;  /* 0x0000000304057224 */ /* 0x004fca00078e02ff */
[----:B------:R-:W-:-:S04]  /*222e0*/  IABS R8, R5 ;  /* 0x0000000500087213 */ /* 0x000fc80000000000 */
        /* <DEDUP_REMOVED lines=14> */
[----:B------:R-:W-:Y:S01]  /*223d0*/  @!P2 IMAD.IADD R7, R7, 0x1, -R8 ;  /* 0x000000010707a824 */ /* 0x000fe200078e0a08 */
[----:B------:R-:W-:Y:S02]  /*223e0*/  @!P2 IADD3 R6, R6, 0x1, RZ ;  /* 0x000000010606a810 */ /* 0x000fe40007ffe0ff */
[----:B------:R-:W-:Y:S02]  /*223f0*/  ISETP.NE.AND P2, PT, R5, RZ, PT ;  /* 0x000000ff0500720c */ /* 0x000fe40003f45270 */
[----:B------:R-:W-:Y:S02]  /*22400*/  ISETP.GE.U32.AND P0, PT, R7, R8, PT ;  /* 0x000000080700720c */ /* 0x000fe40003f06070 */
[----:B------:R-:W-:-:S04]  /*22410*/  LOP3.LUT R7, R0, R5, RZ, 0x3c, !PT ;  /* 0x0000000500077212 */ /* 0x000fc800078e3cff */
[----:B------:R-:W-:-:S07]  /*22420*/  ISETP.GE.AND P1, PT, R7, RZ, PT ;  /* 0x000000ff0700720c */ /* 0x000fce0003f26270 */
[----:B------:R-:W-:-:S06]  /*22430*/  @P0 VIADD R6, R6, 0x1 ;  /* 0x0000000106060836 */ /* 0x000fcc0000000000 */
[----:B------:R-:W-:Y:S01]  /*22440*/  @!P1 IMAD.MOV R6, RZ, RZ, -R6 ;  /* 0x000000ffff069224 */ /* 0x000fe200078e0a06 */
[----:B------:R-:W-:-:S05]  /*22450*/  @!P2 LOP3.LUT R6, RZ, R5, RZ, 0x33, !PT ;  /* 0x00000005ff06a212 */ /* 0x000fca00078e33ff */
[----:B------:R-:W-:Y:S01]  /*22460*/  IMAD R7, R3, R6, RZ ;  /* 0x0000000603077224 */ /* 0x000fe200078e02ff */
[----:B------:R-:W-:-:S03]  /*22470*/  IADD3 R6, -R6, RZ, RZ ;  /* 0x000000ff06067210 */ /* 0x000fc60007ffe1ff */
[----:B------:R-:W-:Y:S02]  /*22480*/  IMAD.MOV R8, RZ, RZ, -R7 ;  /* 0x000000ffff087224 */ /* 0x000fe400078e0a07 */
[----:B------:R-:W-:-:S03]  /*22490*/  IMAD R6, R5, R6, R0 ;  /* 0x0000000605067224 */ /* 0x000fc600078e0200 */
[----:B------:R-:W-:Y:S02]  /*224a0*/  VIADDMNMX R8, R8, R2, R3, PT ;  /* 0x0000000208087246 */ /* 0x000fe40003800103 */
[----:B------:R-:W-:Y:S02]  /*224b0*/  IADD3 R7, R7, 0x1000000, R6 ;  /* 0x0100000007077810 */ /* 0x000fe40007ffe006 */
[----:B------:R-:W-:-:S04]  /*224c0*/  IABS R9, R8 ;  /* 0x0000000800097213 */ /* 0x000fc80000000000 */
[----:B------:R-:W1:Y:S08]  /*224d0*/  I2F.RP R2, R9 ;  /* 0x0000000900027306 */ /* 0x000e700000209400 */
[----:B-1----:R-:W1:Y:S02]  /*224e0*/  MUFU.RCP R2, R2 ;  /* 0x0000000200027308 */ /* 0x002e640000001000 */
[----:B-1----:R-:W-:-:S06]  /*224f0*/  VIADD R2, R2, 0xffffffe ;  /* 0x0ffffffe02027836 */ /* 0x002fcc0000000000 */
[----:B------:R1:W2:Y:S02]  /*22500*/  F2I.FTZ.U32.TRUNC.NTZ R3, R2 ;  /* 0x0000000200037305 */ /* 0x0002a4000021f000 */
[----:B-1----:R-:W-:Y:S02]  /*22510*/  IMAD.MOV.U32 R2, RZ, RZ, RZ ;  /* 0x000000ffff027224 */ /* 0x002fe400078e00ff */
[----:B--2---:R-:W-:-:S04]  /*22520*/  IMAD.MOV R0, RZ, RZ, -R3 ;  /* 0x000000ffff007224 */ /* 0x004fc800078e0a03 */
        /* <DEDUP_REMOVED lines=21> */
.L_x_9168:
[----:B------:R-:W-:-:S04]  /*22680*/  LOP3.LUT R3, RZ, R0, RZ, 0x33, !PT ;  /* 0x00000000ff037212 */ /* 0x000fc800078e33ff */
[----:B------:R-:W-:-:S05]  /*22690*/  IADD3 R0, R4, R3, RZ ;  /* 0x0000000304007210 */ /* 0x000fca0007ffe0ff */
[----:B------:R3:W-:Y:S01]  /*226a0*/  STL [R1+0x4], R0 ;  /* 0x0000040001007387 */ /* 0x0007e20000100800 */
[----:B------:R-:W-:Y:S05]  /*226b0*/  BRA `(.L_x_9169) ;  /* 0x0000000000287947 */ /* 0x000fea0003800000 */
.L_x_9161:
        /* <DEDUP_REMOVED lines=10> */
.L_x_9169:
[----:B---34-:R-:W3:Y:S04]  /*22760*/  LDL R0, [R1+0x2c] ;  /* 0x00002c0001007983 */ /* 0x018ee80000100800 */
[----:B------:R-:W4:Y:S04]  /*22770*/  LDL R3, [R1+0x8] ;  /* 0x0000080001037983 */ /* 0x000f280000100800 */
[----:B-12---:R-:W2:Y:S04]  /*22780*/  LDL R2, [R1+0xc] ;  /* 0x00000c0001027983 */ /* 0x006ea80000100800 */
[----:B------:R-:W5:Y:S04]  /*22790*/  LDL R4, [R1] ;  /* 0x0000000001047983 */ /* 0x000f680000100800 */
[----:B------:R-:W5:Y:S01]  /*227a0*/  LDL R5, [R1+0x4] ;  /* 0x0000040001057983 */ /* 0x000f620000100800 */
[----:B------:R-:W-:Y:S05]  /*227b0*/  WARPSYNC.ALL ;  /* 0x0000000000007948 */ /* 0x000fea0003800000 */
[----:B------:R-:W-:Y:S01]  /*227c0*/  BAR.SYNC.DEFER_BLOCKING 0x4, 0x180 ;  /* 0x0106000000007b1d */ /* 0x000fe20000010000 */
[----:B---3--:R-:W-:Y:S01]  /*227d0*/  ISETP.NE.AND P0, PT, R0, RZ, PT ;  /* 0x000000ff0000720c */ /* 0x008fe20003f05270 */
[----:B----4-:R-:W-:-:S12]  /*227e0*/  IMAD.MOV.U32 R6, RZ, RZ, R3 ;  /* 0x000000ffff067224 */ /* 0x010fd800078e0003 */
[----:B------:R-:W1:Y:S01]  /*227f0*/  @!P0 S2R R3, SR_CgaCtaId ;  /* 0x0000000000038919 */ /* 0x000e620000008800 */
[----:B------:R-:W-:Y:S02]  /*22800*/  @!P0 MOV R0, 0x400 ;  /* 0x0000040000008802 */ /* 0x000fe40000000f00 */
[----:B--2---:R-:W-:Y:S02]  /*22810*/  MOV R7, R2 ;  /* 0x0000000200077202 */ /* 0x004fe40000000f00 */
[----:B-1----:R-:W-:-:S05]  /*22820*/  @!P0 LEA R18, R3, R0, 0x18 ;  /* 0x0000000003128211 */ /* 0x002fca00078ec0ff */
[----:B-----5:R2:W-:Y:S01]  /*22830*/  @!P0 STS.128 [R18+0x288d0], R4 ;  /* 0x0288d00412008388 */ /* 0x0205e20000000c00 */
[----:B------:R-:W-:Y:S06]  /*22840*/  BAR.ARV 0x5, 0x180 ;  /* 0x0146000000007b1d */ /* 0x000fec0000002000 */
.L_x_9158:
[----:B----4-:R-:W3:Y:S01]  /*22850*/  LDL R0, [R1+0xc] ;  /* 0x00000c0001007983 */ /* 0x010ee20000100800 */
[----:B------:R-:W-:Y:S02]  /*22860*/  ULDC UR4, c[0x0][0xc3c] ;  /* 0x00030f0000047ab9 */ /* 0x000fe40000000800 */
[----:B---3--:R-:W-:-:S13]  /*22870*/  ISETP.GE.AND P0, PT, R0, UR4, PT ;  /* 0x0000000400007c0c */ /* 0x008fda000bf06270 */
[----:B------:R-:W-:Y:S05]  /*22880*/  @!P0 BRA `(.L_x_9170) ;  /* 0xffffff9000888947 */ /* 0x000fea000383ffff */
[----:B------:R-:W-:Y:S05]  /*22890*/  BSYNC B8 ;  /* 0x0000000000087941 */ /* 0x000fea0003800000 */
.L_x_9027:
[----:B--2---:R-:W2:Y:S01]  /*228a0*/  LDL.LU R0, [R1+0x64] ;  /* 0x0000640001007983 */ /* 0x004ea20000300800 */
[----:B------:R-:W-:Y:S01]  /*228b0*/  BSSY B0, `(.L_x_9171) ;  /* 0x000000b000007945 */ /* 0x000fe20003800000 */
[----:B-1----:R-:W1:Y:S01]  /*228c0*/  S2R R5, SR_CgaCtaId ;  /* 0x0000000000057919 */ /* 0x002e620000008800 */
[----:B--2---:R-:W-:-:S05]  /*228d0*/  VIADD R0, R0, 0x1 ;  /* 0x0000000100007836 */ /* 0x004fca0000000000 */
        /* <DEDUP_REMOVED lines=8> */
.L_x_9339:
[----:B------:R-:W-:Y:S05]  /*22960*/  BSYNC B0 ;  /* 0x0000000000007941 */ /* 0x000fea0003800000 */
.L_x_9171:
[----:B------:R-:W-:-:S03]  /*22970*/  UMOV UR4, 0xffffffff ;  /* 0xffffffff00047882 */ /* 0x000fc60000000000 */
[----:B------:R-:W-:Y:S05]  /*22980*/  BRA.DIV UR4, `(.L_x_9173) ;  /* 0x0000004204587947 */ /* 0x000fea000b800000 */
[----:B------:R-:W1:Y:S02]  /*22990*/  S2R R2, SR_TID.X ;  /* 0x0000000000027919 */ /* 0x000e640000002100 */
[----:B-1----:R-:W-:-:S04]  /*229a0*/  SHF.R.U32.HI R2, RZ, 0x5, R2 ;  /* 0x00000005ff027819 */ /* 0x002fc80000011602 */
[----:B------:R-:W-:-:S05]  /*229b0*/  LOP3.LUT R2, R2, 0x3, RZ, 0xc0, !PT ;  /* 0x0000000302027812 */ /* 0x000fca00078ec0ff */
[----:B------:R1:W2:Y:S02]  /*229c0*/  SHFL.IDX PT, R14, R2, RZ, 0x1f ;  /* 0x00001fff020e7589 */ /* 0x0002a400000e0000 */
.L_x_9342:
[----:B--2---:R-:W-:-:S13]  /*229d0*/  ISETP.NE.AND P0, PT, R14, RZ, PT ;  /* 0x000000ff0e00720c */ /* 0x004fda0003f05270 */
[----:B------:R-:W-:Y:S05]  /*229e0*/  @P0 BRA `(.L_x_8801) ;  /* 0x00000000008c0947 */ /* 0x000fea0003800000 */
[----:B------:R-:W-:-:S03]  /*229f0*/  UMOV UR4, 0xffffffff ;  /* 0xffffffff00047882 */ /* 0x000fc60000000000 */
[----:B------:R-:W-:Y:S05]  /*22a00*/  BRA.DIV UR4, `(.L_x_9174) ;  /* 0x00000042046c7947 */ /* 0x000fea000b800000 */
[----:B------:R-:W-:-:S13]  /*22a10*/  ELECT P6, URZ, PT ;  /* 0x00000000003f782f */ /* 0x000fda00038c0000 */
.L_x_9345:
[----:B------:R-:W-:Y:S05]  /*22a20*/  @!P6 BRA `(.L_x_8801) ;  /* 0x00000000007ce947 */ /* 0x000fea0003800000 */
[----:B------:R-:W-:-:S06]  /*22a30*/  ULOP3.LUT UR4, UR40, 0x2, URZ, 0xfc, !UPT ;  /* 0x0000000228047892 */ /* 0x000fcc000f8efc3f */
[----:B-1----:R-:W-:-:S05]  /*22a40*/  IMAD.U32 R2, RZ, RZ, UR4 ;  /* 0x00000004ff027e24 */ /* 0x002fca000f8e00ff */
[----:B------:R-:W-:-:S13]  /*22a50*/  ISETP.NE.AND P2, PT, R2, 0x3, PT ;  /* 0x000000030200780c */ /* 0x000fda0003f45270 */
[----:B------:R-:W-:Y:S05]  /*22a60*/  @!P2 BRA `(.L_x_9175) ;  /* 0x000000000004a947 */ /* 0x000fea0003800000 */
[----:B------:R-:W-:Y:S01]  /*22a70*/  BPT.TRAP 0x1 ;  /* 0x000000040000795c */ /* 0x000fe20000300000 */
.L_x_9175:
[----:B------:R-:W2:Y:S01]  /*22a80*/  LDL.LU R7, [R1+0x18] ;  /* 0x0000180001077983 */ /* 0x000ea20000300800 */
[----:B------:R-:W-:Y:S02]  /*22a90*/  VIADD R2, R0, 0x28840 ;  /* 0x0002884000027836 */ /* 0x000fe40000000000 */
[----:B0-----:R-:W-:-:S03]  /*22aa0*/  VIADD R3, R19, 0x1 ;  /* 0x0000000113037836 */ /* 0x001fc60000000000 */
[----:B------:R-:W-:Y:S02]  /*22ab0*/  LEA R6, R19, R2, 0x3 ;  /* 0x0000000213067211 */ /* 0x000fe400078e18ff */
        /* <DEDUP_REMOVED lines=9> */
.L_x_9346:
[----:B------:R-:W1:Y:S02]  /*22b50*/  SYNCS.PHASECHK.TRANS64.TRYWAIT P0, [R7+URZ], R2 ;  /* 0x00000002070075a7 */ /* 0x000e64000800017f */
[----:B-1----:R-:W-:Y:S05]  /*22b60*/  @!P0 BRA `(.L_x_9177) ;  /* 0x0000004000488947 */ /* 0x002fea0003800000 */
.L_x_9347:
[----:B------:R-:W-:Y:S05]  /*22b70*/  @!P2 BRA `(.L_x_9178) ;  /* 0x000000000004a947 */ /* 0x000fea0003800000 */
[----:B------:R-:W-:Y:S01]  /*22b80*/  BPT.TRAP 0x1 ;  /* 0x000000040000795c */ /* 0x000fe20000300000 */
.L_x_9178:
[----:B------:R-:W-:-:S04]  /*22b90*/  VIADD R0, R0, 0x28860 ;  /* 0x0002886000007836 */ /* 0x000fc80000000000 */
[----:B------:R-:W-:-:S04]  /*22ba0*/  IMAD R4, R19, 0x8, R0 ;  /* 0x0000000813047824 */ /* 0x000fc800078e0200 */
[----:B------:R-:W2:Y:S02]  /*22bb0*/  SYNCS.PHASECHK.TRANS64.TRYWAIT P0, [R4+URZ], R5 ;  /* 0x00000005040075a7 */ /* 0x000ea4000800017f */
[----:B--2---:R-:W-:Y:S05]  /*22bc0*/  @!P0 BRA `(.L_x_9179) ;  /* 0x0000004000448947 */ /* 0x004fea0003800000 */
.L_x_9348:
[----:B------:R-:W-:-:S07]  /*22bd0*/  LEA R3, R3, R0, 0x3 ;  /* 0x0000000003037211 */ /* 0x000fce00078e18ff */
.L_x_9180:
[----:B---3--:R3:W4:Y:S02]  /*22be0*/  SYNCS.PHASECHK.TRANS64.TRYWAIT P0, [R3+URZ], R2 ;  /* 0x00000002030075a7 */ /* 0x008724000800017f */
[----:B----4-:R-:W-:Y:S05]  /*22bf0*/  @!P0 NANOSLEEP.SYNCS 0x989680 ;  /* 0x009896800000895d */ /* 0x010fea0003900000 */
[----:B------:R-:W4:Y:S02]  /*22c00*/  @!P0 SYNCS.PHASECHK.TRANS64 P0, [R3+URZ], R2 ;  /* 0x00000002030085a7 */ /* 0x000f24000800007f */
[----:B----4-:R-:W-:Y:S05]  /*22c10*/  @!P0 BRA `(.L_x_9180) ;  /* 0xfffffffc00f08947 */ /* 0x010fea000383ffff */
.L_x_8801:
[----:B------:R-:W-:Y:S05]  /*22c20*/  BSYNC B9 ;  /* 0x0000000000097941 */ /* 0x000fea0003800000 */
.L_x_8798:
[----:B------:R-:W-:Y:S05]  /*22c30*/  EXIT ;  /* 0x000000000000794d */ /* 0x000fea0003800000 */
.L_x_8825:
[----:B0-----:R0:W1:Y:S02]  /*22c40*/  SYNCS.PHASECHK.TRANS64.TRYWAIT P6, [R110+URZ+0x28890], R117 ;  /* 0x028890756e0075a7 */ /* 0x00106400080c017f */
[----:B-1----:R-:W-:Y:S05]  /*22c50*/  @!P6 NANOSLEEP.SYNCS 0x989680 ;  /* 0x009896800000e95d */ /* 0x002fea0003900000 */
[----:B------:R-:W1:Y:S02]  /*22c60*/  @!P6 SYNCS.PHASECHK.TRANS64 P6, [R110+URZ+0x28890], R117 ;  /* 0x028890756e00e5a7 */ /* 0x000e6400080c007f */
[----:B-1----:R-:W-:Y:S05]  /*22c70*/  @!P6 BRA `(.L_x_8825) ;  /* 0xfffffffc00f0e947 */ /* 0x002fea000383ffff */
[----:B------:R-:W-:Y:S05]  /*22c80*/  BRA `(.L_x_9181) ;  /* 0xfffffe0800987947 */ /* 0x000fea000383ffff */
.L_x_8861:
[----:B0-----:R0:W1:Y:S02]  /*22c90*/  SYNCS.PHASECHK.TRANS64.TRYWAIT P4, [R110+URZ+0x28890], R117 ;  /* 0x028890756e0075a7 */ /* 0x001064000808017f */
[----:B-1----:R-:W-:Y:S05]  /*22ca0*/  @!P4 NANOSLEEP.SYNCS 0x989680 ;  /* 0x009896800000c95d */ /* 0x002fea0003900000 */
[----:B------:R-:W1:Y:S02]  /*22cb0*/  @!P4 SYNCS.PHASECHK.TRANS64 P4, [R110+URZ+0x28890], R117 ;  /* 0x028890756e00c5a7 */ /* 0x000e64000808007f */
[----:B-1----:R-:W-:Y:S05]  /*22cc0*/  @!P4 BRA `(.L_x_8861) ;  /* 0xfffffffc00f0c947 */ /* 0x002fea000383ffff */
[----:B------:R-:W-:Y:S05]  /*22cd0*/  BRA `(.L_x_9182) ;  /* 0xfffffe30000c7947 */ /* 0x000fea000383ffff */
.L_x_8878:
[----:B0-----:R0:W1:Y:S02]  /*22ce0*/  SYNCS.PHASECHK.TRANS64.TRYWAIT P3, [R110+URZ+0x28890], R117 ;  /* 0x028890756e0075a7 */ /* 0x001064000806017f */
[----:B-1----:R-:W-:Y:S05]  /*22cf0*/  @!P3 NANOSLEEP.SYNCS 0x989680 ;  /* 0x009896800000b95d */ /* 0x002fea0003900000 */
[----:B------:R-:W1:Y:S02]  /*22d00*/  @!P3 SYNCS.PHASECHK.TRANS64 P3, [R110+URZ+0x28890], R117 ;  /* 0x028890756e00b5a7 */ /* 0x000e64000806007f */
[----:B-1----:R-:W-:Y:S05]  /*22d10*/  @!P3 BRA `(.L_x_8878) ;  /* 0xfffffffc00f0b947 */ /* 0x002fea000383ffff */
[----:B------:R-:W-:Y:S05]  /*22d20*/  BRA `(.L_x_9183) ;  /* 0xfffffe5000587947 */ /* 0x000fea000383ffff */
.L_x_8888:
[----:B--2---:R2:W3:Y:S02]  /*22d30*/  SYNCS.PHASECHK.TRANS64.TRYWAIT P0, [R110+URZ+0x288b0], R117 ;  /* 0x0288b0756e0075a7 */ /* 0x0044e4000800017f */
[----:B---3--:R-:W-:Y:S05]  /*22d40*/  @!P0 NANOSLEEP.SYNCS 0x989680 ;  /* 0x009896800000895d */ /* 0x008fea0003900000 */
[----:B------:R-:W3:Y:S02]  /*22d50*/  @!P0 SYNCS.PHASECHK.TRANS64 P0, [R110+URZ+0x288b0], R117 ;  /* 0x0288b0756e0085a7 */ /* 0x000ee4000800007f */
[----:B---3--:R-:W-:Y:S05]  /*22d60*/  @!P0 BRA `(.L_x_8888) ;  /* 0xfffffffc00f08947 */ /* 0x008fea000383ffff */
[----:B------:R-:W-:Y:S05]  /*22d70*/  BRA `(.L_x_9184) ;  /* 0xfffffe5400f47947 */ /* 0x000fea000383ffff */
.L_x_8902:
[----:B------:R-:W0:Y:S01]  /*22d80*/  S2R R5, SR_TID.X ;  /* 0x0000000000057919 */ /* 0x000e220000002100 */
[----:B------:R-:W-:Y:S01]  /*22d90*/  BSSY B0, `(.L_x_9185) ;  /* 0x000000c000007945 */ /* 0x000fe20003800000 */
[----:B------:R-:W-:Y:S01]  /*22da0*/  IMAD.MOV.U32 R12, RZ, RZ, RZ ;  /* 0x000000ffff0c7224 */ /* 0x000fe200078e00ff */
[----:B------:R-:W-:Y:S01]  /*22db0*/  MOV R15, 0xffffffff ;  /* 0xffffffff000f7802 */ /* 0x000fe20000000f00 */
[----:B------:R-:W-:Y:S02]  /*22dc0*/  IMAD.MOV.U32 R11, RZ, RZ, 0x1f ;  /* 0x0000001fff0b7424 */ /* 0x000fe400078e00ff */
        /* <DEDUP_REMOVED lines=8> */
.L_x_9186:
[----:B------:R-:W-:Y:S05]  /*22e50*/  BSYNC B0 ;  /* 0x0000000000007941 */ /* 0x000fea0003800000 */
.L_x_9185:
[----:B------:R-:W-:Y:S01]  /*22e60*/  IMAD.MOV.U32 R189, RZ, RZ, R14 ;  /* 0x000000ffffbd7224 */ /* 0x000fe200078e000e */
[----:B------:R-:W-:Y:S06]  /*22e70*/  BRA `(.L_x_9187) ;  /* 0xfffffe6000d47947 */ /* 0x000fec000383ffff */
.L_x_8912:
        /* <DEDUP_REMOVED lines=8> */
.L_x_9189:
[----:B------:R-:W-:Y:S05]  /*22f00*/  BSYNC B1 ;  /* 0x0000000000017941 */ /* 0x000fea0003800000 */
.L_x_9188:
        /* <DEDUP_REMOVED lines=8> */
.L_x_9190:
[----:B------:R-:W-:Y:S02]  /*22f90*/  IMAD.MOV.U32 R13, RZ, RZ, R10 ;  /* 0x000000ffff0d7224 */ /* 0x000fe400078e000a */
[----:B------:R-:W-:-:S07]  /*22fa0*/  IMAD.MOV.U32 R3, RZ, RZ, R14 ;  /* 0x000000ffff037224 */ /* 0x000fce00078e000e */
[----:B------:R-:W-:Y:S05]  /*22fb0*/  WARPSYNC.COLLECTIVE R15, `(.L_x_9191) ;  /* 0x000000000f087348 */ /* 0x000fea0003c00000 */
[----:B------:R0:W1:Y:S02]  /*22fc0*/  SHFL.IDX P6, R14, R13, R12, R11 ;  /* 0x0000000c0d0e7389 */ /* 0x00006400000c000b */
[----:B01----:R-:W-:Y:S01]  /*22fd0*/  ENDCOLLECTIVE ;  /* 0x000000000000791b */ /* 0x003fe20003800000 */
.L_x_9191:
[----:B------:R-:W-:Y:S02]  /*22fe0*/  IMAD.MOV.U32 R13, RZ, RZ, R5 ;  /* 0x000000ffff0d7224 */ /* 0x000fe400078e0005 */
[----:B------:R-:W-:-:S07]  /*22ff0*/  IMAD.MOV.U32 R4, RZ, RZ, R14 ;  /* 0x000000ffff047224 */ /* 0x000fce00078e000e */
[----:B------:R-:W-:Y:S05]  /*23000*/  WARPSYNC.COLLECTIVE R15, `(.L_x_9192) ;  /* 0x000000000f087348 */ /* 0x000fea0003c00000 */
[----:B------:R0:W1:Y:S02]  /*23010*/  SHFL.IDX P6, R14, R13, R12, R11 ;  /* 0x0000000c0d0e7389 */ /* 0x00006400000c000b */
[----:B01----:R-:W-:Y:S01]  /*23020*/  ENDCOLLECTIVE ;  /* 0x000000000000791b */ /* 0x003fe20003800000 */
.L_x_9192:
[----:B------:R-:W-:Y:S05]  /*23030*/  BRA `(.L_x_9193) ;  /* 0xfffffe6800247947 */ /* 0x000fea000383ffff */
.L_x_8915:
        /* <DEDUP_REMOVED lines=8> */
.L_x_9195:
[----:B------:R-:W-:Y:S05]  /*230c0*/  BSYNC B1 ;  /* 0x0000000000017941 */ /* 0x000fea0003800000 */
.L_x_9194:
        /* <DEDUP_REMOVED lines=8> */
.L_x_9196:
[----:B------:R-:W-:Y:S01]  /*23150*/  MOV R13, R10 ;  /* 0x0000000a000d7202 */ /* 0x000fe20000000f00 */
[----:B------:R-:W-:-:S07]  /*23160*/  IMAD.MOV.U32 R3, RZ, RZ, R14 ;  /* 0x000000ffff037224 */ /* 0x000fce00078e000e */
[----:B------:R-:W-:Y:S05]  /*23170*/  WARPSYNC.COLLECTIVE R15, `(.L_x_9197) ;  /* 0x000000000f087348 */ /* 0x000fea0003c00000 */
[----:B------:R0:W1:Y:S02]  /*23180*/  SHFL.IDX P6, R14, R13, R12, R11 ;  /* 0x0000000c0d0e7389 */ /* 0x00006400000c000b */
[----:B01----:R-:W-:Y:S01]  /*23190*/  ENDCOLLECTIVE ;  /* 0x000000000000791b */ /* 0x003fe20003800000 */
.L_x_9197:
[----:B------:R-:W-:Y:S02]  /*231a0*/  IMAD.MOV.U32 R13, RZ, RZ, R5 ;  /* 0x000000ffff0d7224 */ /* 0x000fe400078e0005 */
[----:B------:R-:W-:-:S07]  /*231b0*/  IMAD.MOV.U32 R4, RZ, RZ, R14 ;  /* 0x000000ffff047224 */ /* 0x000fce00078e000e */
[----:B------:R-:W-:Y:S05]  /*231c0*/  WARPSYNC.COLLECTIVE R15, `(.L_x_9198) ;  /* 0x000000000f087348 */ /* 0x000fea0003c00000 */
[----:B------:R0:W1:Y:S02]  /*231d0*/  SHFL.IDX P6, R14, R13, R12, R11 ;  /* 0x0000000c0d0e7389 */ /* 0x00006400000c000b */
[----:B01----:R-:W-:Y:S01]  /*231e0*/  ENDCOLLECTIVE ;  /* 0x000000000000791b */ /* 0x003fe20003800000 */
.L_x_9198:
[----:B------:R-:W-:Y:S05]  /*231f0*/  BRA `(.L_x_9199) ;  /* 0xfffffe6800907947 */ /* 0x000fea000383ffff */
.L_x_8918:
[----:B------:R-:W-:Y:S01]  /*23200*/  BSSY B1, `(.L_x_9200) ;  /* 0x0000008000017945 */ /* 0x000fe20003800000 */
[----:B------:R-:W-:Y:S01]  /*23210*/  IMAD.MOV.U32 R13, RZ, RZ, R7 ;  /* 0x000000ffff0d7224 */ /* 0x000fe200078e0007 */
[----:B------:R-:W-:Y:S01]  /*23220*/  MOV R11, 0x181f ;  /* 0x0000181f000b7802 */ /* 0x000fe20000000f00 */
[----:B------:R-:W-:Y:S02]  /*23230*/  IMAD.MOV.U32 R12, RZ, RZ, 0x2 ;  /* 0x00000002ff0c7424 */ /* 0x000fe400078e00ff */
[----:B------:R-:W-:-:S07]  /*23240*/  IMAD.MOV.U32 R15, RZ, RZ, -0x1 ;  /* 0xffffffffff0f7424 */ /* 0x000fce00078e00ff */
[----:B-1--4-:R-:W-:Y:S05]  /*23250*/  WARPSYNC.COLLECTIVE R15, `(.L_x_9201) ;  /* 0x000000000f087348 */ /* 0x012fea0003c00000 */
[----:B----4-:R0:W2:Y:S02]  /*23260*/  SHFL.IDX P6, R14, R13, R12, R11 ;  /* 0x0000000c0d0e7389 */ /* 0x0100a400000c000b */
[----:B012---:R-:W-:Y:S01]  /*23270*/  ENDCOLLECTIVE ;  /* 0x000000000000791b */ /* 0x007fe20003800000 */
.L_x_9201:
[----:B------:R-:W-:Y:S05]  /*23280*/  BSYNC B1 ;  /* 0x0000000000017941 */ /* 0x000fea0003800000 */
.L_x_9200:
        /* <DEDUP_REMOVED lines=8> */
.L_x_9202:
[----:B------:R-:W-:Y:S02]  /*23310*/  IMAD.MOV.U32 R13, RZ, RZ, R10 ;  /* 0x000000ffff0d7224 */ /* 0x000fe400078e000a */
[----:B------:R-:W-:-:S07]  /*23320*/  IMAD.MOV.U32 R3, RZ, RZ, R14 ;  /* 0x000000ffff037224 */ /* 0x000fce00078e000e */
[----:B------:R-:W-:Y:S05]  /*23330*/  WARPSYNC.COLLECTIVE R15, `(.L_x_9203) ;  /* 0x000000000f087348 */ /* 0x000fea0003c00000 */
[----:B------:R0:W1:Y:S02]  /*23340*/  SHFL.IDX P6, R14, R13, R12, R11 ;  /* 0x0000000c0d0e7389 */ /* 0x00006400000c000b */
[----:B01----:R-:W-:Y:S01]  /*23350*/  ENDCOLLECTIVE ;  /* 0x000000000000791b */ /* 0x003fe20003800000 */
.L_x_9203:
[----:B------:R-:W-:Y:S01]  /*23360*/  MOV R13, R5 ;  /* 0x00000005000d7202 */ /* 0x000fe20000000f00 */
[----:B------:R-:W-:-:S07]  /*23370*/  IMAD.MOV.U32 R4, RZ, RZ, R14 ;  /* 0x000000ffff047224 */ /* 0x000fce00078e000e */
[----:B------:R-:W-:Y:S05]  /*23380*/  WARPSYNC.COLLECTIVE R15, `(.L_x_9204) ;  /* 0x000000000f087348 */ /* 0x000fea0003c00000 */
[----:B------:R0:W1:Y:S02]  /*23390*/  SHFL.IDX P6, R14, R13, R12, R11 ;  /* 0x0000000c0d0e7389 */ /* 0x00006400000c000b */
[----:B01----:R-:W-:Y:S01]  /*233a0*/  ENDCOLLECTIVE ;  /* 0x000000000000791b */ /* 0x003fe20003800000 */
.L_x_9204:
[----:B------:R-:W-:Y:S05]  /*233b0*/  BRA `(.L_x_9205) ;  /* 0xfffffe6800e47947 */ /* 0x000fea000383ffff */
.L_x_8921:
        /* <DEDUP_REMOVED lines=8> */
.L_x_9207:
[----:B------:R-:W-:Y:S05]  /*23440*/  BSYNC B1 ;  /* 0x0000000000017941 */ /* 0x000fea0003800000 */
.L_x_9206:
        /* <DEDUP_REMOVED lines=8> */
.L_x_9208:
[----:B------:R-:W-:Y:S01]  /*234d0*/  IMAD.MOV.U32 R13, RZ, RZ, R10 ;  /* 0x000000ffff0d7224 */ /* 0x000fe200078e000a */
[----:B------:R-:W-:-:S07]  /*234e0*/  MOV R3, R14 ;  /* 0x0000000e00037202 */ /* 0x000fce0000000f00 */
[----:B------:R-:W-:Y:S05]  /*234f0*/  WARPSYNC.COLLECTIVE R15, `(.L_x_9209) ;  /* 0x000000000f087348 */ /* 0x000fea0003c00000 */
[----:B------:R0:W1:Y:S02]  /*23500*/  SHFL.IDX P6, R14, R13, R12, R11 ;  /* 0x0000000c0d0e7389 */ /* 0x00006400000c000b */
[----:B01----:R-:W-:Y:S01]  /*23510*/  ENDCOLLECTIVE ;  /* 0x000000000000791b */ /* 0x003fe20003800000 */
.L_x_9209:
[----:B------:R-:W-:Y:S02]  /*23520*/  IMAD.MOV.U32 R13, RZ, RZ, R5 ;  /* 0x000000ffff0d7224 */ /* 0x000fe400078e0005 */
[----:B------:R-:W-:-:S07]  /*23530*/  IMAD.MOV.U32 R4, RZ, RZ, R14 ;  /* 0x000000ffff047224 */ /* 0x000fce00078e000e */
[----:B------:R-:W-:Y:S05]  /*23540*/  WARPSYNC.COLLECTIVE R15, `(.L_x_9210) ;  /* 0x000000000f087348 */ /* 0x000fea0003c00000 */
[----:B------:R0:W1:Y:S02]  /*23550*/  SHFL.IDX P6, R14, R13, R12, R11 ;  /* 0x0000000c0d0e7389 */ /* 0x00006400000c000b */
[----:B01----:R-:W-:Y:S01]  /*23560*/  ENDCOLLECTIVE ;  /* 0x000000000000791b */ /* 0x003fe20003800000 */
.L_x_9210:
[----:B------:R-:W-:Y:S01]  /*23570*/  IMAD.MOV.U32 R5, RZ, RZ, R14 ;  /* 0x000000ffff057224 */ /* 0x000fe200078e000e */
[----:B------:R-:W-:Y:S06]  /*23580*/  BRA `(.L_x_9211) ;  /* 0xfffffe6c003c7947 */ /* 0x000fec000383ffff */
.L_x_8925:
[----:B0-----:R0:W1:Y:S02]  /*23590*/  SYNCS.PHASECHK.TRANS64.TRYWAIT P0, [R2+URZ+0x28800], R67 ;  /* 0x02880043020075a7 */ /* 0x001064000800017f */
[----:B-1----:R-:W-:Y:S05]  /*235a0*/  @!P0 NANOSLEEP.SYNCS 0x989680 ;  /* 0x009896800000895d */ /* 0x002fea0003900000 */
[----:B------:R-:W1:Y:S02]  /*235b0*/  @!P0 SYNCS.PHASECHK.TRANS64 P0, [R2+URZ+0x28800], R67 ;  /* 0x02880043020085a7 */ /* 0x000e64000800007f */
[----:B-1----:R-:W-:Y:S05]  /*235c0*/  @!P0 BRA `(.L_x_8925) ;  /* 0xfffffffc00f08947 */ /* 0x002fea000383ffff */
[----:B------:R-:W-:Y:S05]  /*235d0*/  BRA `(.L_x_9212) ;  /* 0xfffffe6c00f47947 */ /* 0x000fea000383ffff */
.L_x_8941:
[----:B------:R-:W0:Y:S01]  /*235e0*/  LDC R54, c[0x0][0x3f4] ;  /* 0x0000fd00ff367b82 */ /* 0x000e220000000800 */
[----:B------:R-:W-:Y:S01]  /*235f0*/  BSSY B1, `(.L_x_9213) ;  /* 0x0000008000017945 */ /* 0x000fe20003800000 */
[----:B------:R-:W-:Y:S01]  /*23600*/  MOV R13, R35 ;  /* 0x00000023000d7202 */ /* 0x000fe20000000f00 */
[----:B------:R-:W-:Y:S02]  /*23610*/  IMAD.MOV.U32 R12, RZ, RZ, RZ ;  /* 0x000000ffff0c7224 */ /* 0x000fe400078e00ff */
[----:B------:R-:W-:Y:S02]  /*23620*/  IMAD.MOV.U32 R11, RZ, RZ, 0x181f ;  /* 0x0000181fff0b7424 */ /* 0x000fe400078e00ff */
[----:B------:R-:W-:-:S07]  /*23630*/  IMAD.MOV.U32 R15, RZ, RZ, -0x1 ;  /* 0xffffffffff0f7424 */ /* 0x000fce00078e00ff */
[----:B0-----:R-:W-:Y:S05]  /*23640*/  WARPSYNC.COLLECTIVE R15, `(.L_x_9214) ;  /* 0x000000000f087348 */ /* 0x001fea0003c00000 */
[----:B------:R1:W2:Y:S02]  /*23650*/  SHFL.IDX P6, R14, R13, R12, R11 ;  /* 0x0000000c0d0e7389 */ /* 0x0002a400000c000b */
[----:B012---:R-:W-:Y:S01]  /*23660*/  ENDCOLLECTIVE ;  /* 0x000000000000791b */ /* 0x007fe20003800000 */
.L_x_9214:
[----:B------:R-:W-:Y:S05]  /*23670*/  BSYNC B1 ;  /* 0x0000000000017941 */ /* 0x000fea0003800000 */
.L_x_9213:
[----:B------:R-:W-:Y:S01]  /*23680*/  MOV R13, R32 ;  /* 0x00000020000d7202 */ /* 0x000fe20000000f00 */
[----:B------:R-:W-:Y:S01]  /*23690*/  IMAD.MOV.U32 R12, RZ, RZ, RZ ;  /* 0x000000ffff0c7224 */ /* 0x000fe200078e00ff */
[----:B------:R-:W-:Y:S01]  /*236a0*/  ISETP.GE.AND P0, PT, R16, R54, PT ;  /* 0x000000361000720c */ /* 0x000fe20003f06270 */
[----:B------:R-:W-:Y:S02]  /*236b0*/  IMAD.MOV.U32 R11, RZ, RZ, 0x181f ;  /* 0x0000181fff0b7424 */ /* 0x000fe400078e00ff */
[----:B------:R-:W-:Y:S02]  /*236c0*/  IMAD.MOV.U32 R15, RZ, RZ, -0x1 ;  /* 0xffffffffff0f7424 */ /* 0x000fe400078e00ff */
[----:B------:R-:W-:Y:S02]  /*236d0*/  IMAD.MOV.U32 R0, RZ, RZ, R14 ;  /* 0x000000ffff007224 */ /* 0x000fe400078e000e */
[----:B------:R-:W-:-:S07]  /*236e0*/  IMAD R3, R192, R5, RZ ;  /* 0x00000005c0037224 */ /* 0x000fce00078e02ff */
[----:B------:R-:W-:Y:S05]  /*236f0*/  WARPSYNC.COLLECTIVE R15, `(.L_x_9215) ;  /* 0x000000000f087348 */ /* 0x000fea0003c00000 */
[----:B------:R0:W1:Y:S02]  /*23700*/  SHFL.IDX P6, R14, R13, R12, R11 ;  /* 0x0000000c0d0e7389 */ /* 0x00006400000c000b */
[----:B01----:R-:W-:Y:S01]  /*23710*/  ENDCOLLECTIVE ;  /* 0x000000000000791b */ /* 0x003fe20003800000 */
.L_x_9215:
[----:B------:R-:W-:Y:S02]  /*23720*/  ISETP.GE.OR P1, PT, R56, R3, P0 ;  /* 0x000000033800720c */ /* 0x000fe40000726670 */
[----:B------:R-:W-:-:S11]  /*23730*/  MOV R13, R33 ;  /* 0x00000021000d7202 */ /* 0x000fd60000000f00 */
[C---:B------:R-:W-:Y:S01]  /*23740*/  @!P1 IMAD.SHL.U32 R21, R16.reuse, 0x2, RZ ;  /* 0x0000000210159824 */ /* 0x040fe200078e00ff */
[----:B------:R-:W-:Y:S01]  /*23750*/  @!P1 SHF.L.U64.HI R6, R16, 0x1, R17 ;  /* 0x0000000110069819 */ /* 0x000fe20000010211 */
[----:B------:R-:W-:-:S07]  /*23760*/  IMAD.MOV.U32 R4, RZ, RZ, R14 ;  /* 0x000000ffff047224 */ /* 0x000fce00078e000e */
[----:B------:R-:W-:Y:S05]  /*23770*/  WARPSYNC.COLLECTIVE R15, `(.L_x_9216) ;  /* 0x000000000f087348 */ /* 0x000fea0003c00000 */
[----:B------:R0:W1:Y:S02]  /*23780*/  SHFL.IDX P6, R14, R13, R12, R11 ;  /* 0x0000000c0d0e7389 */ /* 0x00006400000c000b */
[----:B01----:R-:W-:Y:S01]  /*23790*/  ENDCOLLECTIVE ;  /* 0x000000000000791b */ /* 0x003fe20003800000 */
.L_x_9216:
[----:B------:R-:W-:-:S04]  /*237a0*/  @!P1 IADD3 R4, P2, R4, R21, RZ ;  /* 0x0000001504049210 */ /* 0x000fc80007f5e0ff */
[----:B------:R-:W-:Y:S01]  /*237b0*/  @!P1 MOV R8, R4 ;  /* 0x0000000400089202 */ /* 0x000fe20000000f00 */
[----:B------:R-:W-:-:S04]  /*237c0*/  @!P1 IMAD.X R7, R0, 0x1, R6, P2 ;  /* 0x0000000100079824 */ /* 0x000fc800010e0606 */
[----:B------:R-:W-:Y:S02]  /*237d0*/  @!P1 IMAD.MOV.U32 R9, RZ, RZ, R7 ;  /* 0x000000ffff099224 */ /* 0x000fe400078e0007 */
[----:B------:R-:W-:Y:S02]  /*237e0*/  IMAD.MOV.U32 R13, RZ, RZ, R34 ;  /* 0x000000ffff0d7224 */ /* 0x000fe400078e0022 */
[----:B------:R-:W-:-:S07]  /*237f0*/  IMAD.MOV.U32 R5, RZ, RZ, R14 ;  /* 0x000000ffff057224 */ /* 0x000fce00078e000e */
[----:B------:R-:W-:Y:S05]  /*23800*/  WARPSYNC.COLLECTIVE R15, `(.L_x_9217) ;  /* 0x000000000f087348 */ /* 0x000fea0003c00000 */
[----:B------:R0:W1:Y:S02]  /*23810*/  SHFL.IDX P6, R14, R13, R12, R11 ;  /* 0x0000000c0d0e7389 */ /* 0x00006400000c000b */
[----:B01----:R-:W-:Y:S01]  /*23820*/  ENDCOLLECTIVE ;  /* 0x000000000000791b */ /* 0x003fe20003800000 */
.L_x_9217:
[----:B------:R-:W2:Y:S01]  /*23830*/  @!P1 LD.E.128 R8, desc[UR42][R8.64] ;  /* 0x0000002a08089980 */ /* 0x000ea2000c101d00 */
[----:B------:R-:W-:-:S05]  /*23840*/  @!P1 IADD3 R14, P2, R14, R21, RZ ;  /* 0x000000150e0e9210 */ /* 0x000fca0007f5e0ff */
[----:B------:R-:W-:Y:S02]  /*23850*/  @!P1 IMAD.X R5, R5, 0x1, R6, P2 ;  /* 0x0000000105059824 */ /* 0x000fe400010e0606 */
[----:B------:R-:W-:-:S06]  /*23860*/  @!P1 IMAD.MOV.U32 R4, RZ, RZ, R14 ;  /* 0x000000ffff049224 */ /* 0x000fcc00078e000e */
[----:B------:R-:W5:Y:S01]  /*23870*/  @!P1 LD.E.128 R4, desc[UR42][R4.64] ;  /* 0x0000002a04049980 */ /* 0x000f62000c101d00 */
[----:B------:R-:W-:Y:S02]  /*23880*/  CS2R R46, SRZ ;  /* 0x00000000002e7805 */ /* 0x000fe4000001ff00 */
[----:B------:R-:W-:Y:S02]  /*23890*/  CS2R R48, SRZ ;  /* 0x0000000000307805 */ /* 0x000fe4000001ff00 */
[----:B------:R-:W-:Y:S02]  /*238a0*/  MOV R13, R35 ;  /* 0x00000023000d7202 */ /* 0x000fe40000000f00 */
[----:B------:R-:W-:Y:S02]  /*238b0*/  CS2R R44, SRZ ;  /* 0x00000000002c7805 */ /* 0x000fe4000001ff00 */
[----:B------:R-:W-:Y:S02]  /*238c0*/  CS2R R50, SRZ ;  /* 0x0000000000327805 */ /* 0x000fe4000001ff00 */
[----:B------:R-:W-:-:S02]  /*238d0*/  CS2R R24, SRZ ;  /* 0x0000000000187805 */ /* 0x000fc4000001ff00 */
[----:B--2---:R-:W-:Y:S01]  /*238e0*/  @!P1 MOV R47, R9 ;  /* 0x00000009002f9202 */ /* 0x004fe20000000f00 */
[----:B------:R-:W-:Y:S02]  /*238f0*/  @!P1 IMAD.MOV.U32 R49, RZ, RZ, R11 ;  /* 0x000000ffff319224 */ /* 0x000fe400078e000b */
[----:B------:R-:W-:Y:S02]  /*23900*/  IMAD.MOV.U32 R11, RZ, RZ, 0x181f ;  /* 0x0000181fff0b7424 */ /* 0x000fe400078e00ff */
[----:B------:R-:W-:Y:S01]  /*23910*/  IMAD.MOV.U32 R12, RZ, RZ, R47 ;  /* 0x000000ffff0c7224 */ /* 0x000fe200078e002f */
[----:B------:R-:W-:Y:S01]  /*23920*/  MOV R20, R49 ;  /* 0x0000003100147202 */ /* 0x000fe20000000f00 */
[----:B------:R-:W-:Y:S02]  /*23930*/  @!P1 IMAD.MOV.U32 R46, RZ, RZ, R8 ;  /* 0x000000ffff2e9224 */ /* 0x000fe400078e0008 */
[----:B------:R-:W-:Y:S01]  /*23940*/  @!P1 IMAD.MOV.U32 R48, RZ, RZ, R10 ;  /* 0x000000ffff309224 */ /* 0x000fe200078e000a */
[----:B------:R-:W-:Y:S01]  /*23950*/  PRMT R67, R12, 0x7610, R67 ;  /* 0x000076100c437816 */ /* 0x000fe20000000043 */
[----:B------:R-:W-:-:S02]  /*23960*/  IMAD.MOV.U32 R12, RZ, RZ, 0x1 ;  /* 0x00000001ff0c7424 */ /* 0x000fc400078e00ff */
[----:B------:R-:W-:Y:S02]  /*23970*/  IMAD.MOV.U32 R0, RZ, RZ, R46 ;  /* 0x000000ffff007224 */ /* 0x000fe400078e002e */
[----:B------:R-:W-:-:S07]  /*23980*/  IMAD.MOV.U32 R10, RZ, RZ, R48 ;  /* 0x000000ffff0a7224 */ /* 0x000fce00078e0030 */
[----:B-----5:R-:W-:Y:S05]  /*23990*/  WARPSYNC.COLLECTIVE R15, `(.L_x_9218) ;  /* 0x000000000f087348 */ /* 0x020fea0003c00000 */
[----:B------:R0:W1:Y:S02]  /*239a0*/  SHFL.IDX P6, R14, R13, R12, R11 ;  /* 0x0000000c0d0e7389 */ /* 0x00006400000c000b */
[----:B01---5:R-:W-:Y:S01]  /*239b0*/  ENDCOLLECTIVE ;  /* 0x000000000000791b */ /* 0x023fe20003800000 */
.L_x_9218:
[----:B------:R-:W-:Y:S02]  /*239c0*/  PRMT R64, R64, 0x5410, R0 ;  /* 0x0000541040407816 */ /* 0x000fe40000000000 */
[----:B------:R-:W-:Y:S01]  /*239d0*/  PRMT R37, R10, 0x5410, R20 ;  /* 0x000054100a257816 */ /* 0x000fe20000000014 */
[----:B------:R-:W-:Y:S02]  /*239e0*/  @!P1 IMAD.MOV.U32 R44, RZ, RZ, R4 ;  /* 0x000000ffff2c9224 */ /* 0x000fe400078e0004 */
[----:B------:R-:W-:Y:S02]  /*239f0*/  @!P1 IMAD.MOV.U32 R45, RZ, RZ, R5 ;  /* 0x000000ffff2d9224 */ /* 0x000fe400078e0005 */
[----:B------:R-:W-:Y:S01]  /*23a00*/  @!P1 IMAD.MOV.U32 R50, RZ, RZ, R6 ;  /* 0x000000ffff329224 */ /* 0x000fe200078e0006 */
[----:B------:R-:W-:Y:S01]  /*23a10*/  MOV R4, R44 ;  /* 0x0000002c00047202 */ /* 0x000fe20000000f00 */
[----:B------:R-:W-:Y:S02]  /*23a20*/  @!P1 IMAD.MOV.U32 R51, RZ, RZ, R7 ;  /* 0x000000ffff339224 */ /* 0x000fe400078e0007 */
        /* <DEDUP_REMOVED lines=10> */
.L_x_9219:
[----:B------:R-:W-:Y:S01]  /*23ad0*/  PRMT R64, R7, 0x7610, R64 ;  /* 0x0000761007407816 */ /* 0x000fe20000000040 */
[----:B------:R-:W-:Y:S01]  /*23ae0*/  IMAD.MOV.U32 R13, RZ, RZ, R33 ;  /* 0x000000ffff0d7224 */ /* 0x000fe200078e0021 */
[----:B------:R-:W-:-:S07]  /*23af0*/  MOV R8, R14 ;  /* 0x0000000e00087202 */ /* 0x000fce0000000f00 */
[----:B------:R-:W-:Y:S05]  /*23b00*/  WARPSYNC.COLLECTIVE R15, `(.L_x_9220) ;  /* 0x000000000f087348 */ /* 0x000fea0003c00000 */
[----:B------:R0:W1:Y:S02]  /*23b10*/  SHFL.IDX P6, R14, R13, R12, R11 ;  /* 0x0000000c0d0e7389 */ /* 0x00006400000c000b */
[----:B01----:R-:W-:Y:S01]  /*23b20*/  ENDCOLLECTIVE ;  /* 0x000000000000791b */ /* 0x003fe20003800000 */
.L_x_9220:
[----:B------:R-:W-:Y:S02]  /*23b30*/  IMAD.MOV.U32 R13, RZ, RZ, R34 ;  /* 0x000000ffff0d7224 */ /* 0x000fe400078e0022 */
[----:B------:R-:W-:-:S07]  /*23b40*/  IMAD.MOV.U32 R9, RZ, RZ, R14 ;  /* 0x000000ffff097224 */ /* 0x000fce00078e000e */
[----:B------:R-:W-:Y:S05]  /*23b50*/  WARPSYNC.COLLECTIVE R15, `(.L_x_9221) ;  /* 0x000000000f087348 */ /* 0x000fea0003c00000 */
[----:B------:R0:W1:Y:S02]  /*23b60*/  SHFL.IDX P6, R14, R13, R12, R11 ;  /* 0x0000000c0d0e7389 */ /* 0x00006400000c000b */
[----:B01----:R-:W-:Y:S01]  /*23b70*/  ENDCOLLECTIVE ;  /* 0x000000000000791b */ /* 0x003fe20003800000 */
.L_x_9221:
[----:B------:R-:W-:Y:S05]  /*23b80*/  BRA `(.L_x_9222) ;  /* 0xfffffe8400ac7947 */ /* 0x000fea000383ffff */
.L_x_8944:
[----:B------:R-:W-:Y:S01]  /*23b90*/  BSSY B1, `(.L_x_9223) ;  /* 0x0000008000017945 */ /* 0x000fe20003800000 */
[----:B------:R-:W-:Y:S01]  /*23ba0*/  IMAD.MOV.U32 R13, RZ, RZ, R35 ;  /* 0x000000ffff0d7224 */ /* 0x000fe200078e0023 */
[----:B------:R-:W-:Y:S01]  /*23bb0*/  MOV R12, 0x2 ;  /* 0x00000002000c7802 */ /* 0x000fe20000000f00 */
[----:B------:R-:W-:Y:S02]  /*23bc0*/  IMAD.MOV.U32 R11, RZ, RZ, 0x181f ;  /* 0x0000181fff0b7424 */ /* 0x000fe400078e00ff */
[----:B-1----:R-:W-:-:S07]  /*23bd0*/  IMAD.MOV.U32 R15, RZ, RZ, -0x1 ;  /* 0xffffffffff0f7424 */ /* 0x002fce00078e00ff */
[----:B------:R-:W-:Y:S05]  /*23be0*/  WARPSYNC.COLLECTIVE R15, `(.L_x_9224) ;  /* 0x000000000f087348 */ /* 0x000fea0003c00000 */
[----:B------:R0:W1:Y:S02]  /*23bf0*/  SHFL.IDX P6, R14, R13, R12, R11 ;  /* 0x0000000c0d0e7389 */ /* 0x00006400000c000b */
[----:B01----:R-:W-:Y:S01]  /*23c00*/  ENDCOLLECTIVE ;  /* 0x000000000000791b */ /* 0x003fe20003800000 */
.L_x_9224:
[----:B------:R-:W-:Y:S05]  /*23c10*/  BSYNC B1 ;  /* 0x0000000000017941 */ /* 0x000fea0003800000 */
.L_x_9223:
[----:B------:R-:W-:Y:S01]  /*23c20*/  IMAD.MOV.U32 R13, RZ, RZ, R32 ;  /* 0x000000ffff0d7224 */ /* 0x000fe200078e0020 */
[----:B------:R-:W-:Y:S01]  /*23c30*/  MOV R12, 0x2 ;  /* 0x00000002000c7802 */ /* 0x000fe20000000f00 */
[----:B------:R-:W-:Y:S02]  /*23c40*/  IMAD.MOV.U32 R11, RZ, RZ, 0x181f ;  /* 0x0000181fff0b7424 */ /* 0x000fe400078e00ff */
[----:B------:R-:W-:Y:S02]  /*23c50*/  IMAD.MOV.U32 R15, RZ, RZ, -0x1 ;  /* 0xffffffffff0f7424 */ /* 0x000fe400078e00ff */
[----:B------:R-:W-:Y:S02]  /*23c60*/  IMAD.MOV.U32 R0, RZ, RZ, R14 ;  /* 0x000000ffff007224 */ /* 0x000fe400078e000e */
[----:B------:R-:W-:-:S07]  /*23c70*/  VIADD R10, R56, 0x40 ;  /* 0x00000040380a7836 */ /* 0x000fce0000000000 */
[----:B------:R-:W-:Y:S05]  /*23c80*/  WARPSYNC.COLLECTIVE R15, `(.L_x_9225) ;  /* 0x000000000f087348 */ /* 0x000fea0003c00000 */
[----:B------:R0:W1:Y:S02]  /*23c90*/  SHFL.IDX P6, R14, R13, R12, R11 ;  /* 0x0000000c0d0e7389 */ /* 0x00006400000c000b */
[----:B01----:R-:W-:Y:S01]  /*23ca0*/  ENDCOLLECTIVE ;  /* 0x000000000000791b */ /* 0x003fe20003800000 */
.L_x_9225:
        /* <DEDUP_REMOVED lines=8> */
.L_x_9226:
[----:B------:R-:W-:-:S05]  /*23d30*/  @!P1 IADD3 R8, P2, R8, R21, RZ ;  /* 0x0000001508089210 */ /* 0x000fca0007f5e0ff */
[----:B------:R-:W-:Y:S02]  /*23d40*/  @!P1 IMAD.X R9, R0, 0x1, R29, P2 ;  /* 0x0000000100099824 */ /* 0x000fe400010e061d */
[----:B------:R-:W-:Y:S02]  /*23d50*/  IMAD.MOV.U32 R13, RZ, RZ, R34 ;  /* 0x000000ffff0d7224 */ /* 0x000fe400078e0022 */
[----:B------:R-:W-:-:S07]  /*23d60*/  IMAD.MOV.U32 R20, RZ, RZ, R14 ;  /* 0x000000ffff147224 */ /* 0x000fce00078e000e */
[----:B------:R-:W-:Y:S05]  /*23d70*/  WARPSYNC.COLLECTIVE R15, `(.L_x_9227) ;  /* 0x000000000f087348 */ /* 0x000fea0003c00000 */
[----:B------:R0:W1:Y:S02]  /*23d80*/  SHFL.IDX P6, R14, R13, R12, R11 ;  /* 0x0000000c0d0e7389 */ /* 0x00006400000c000b */
[----:B01----:R-:W-:Y:S01]  /*23d90*/  ENDCOLLECTIVE ;  /* 0x000000000000791b */ /* 0x003fe20003800000 */
.L_x_9227:
[----:B------:R-:W2:Y:S01]  /*23da0*/  @!P1 LD.E.128 R8, desc[UR42][R8.64] ;  /* 0x0000002a08089980 */ /* 0x000ea2000c101d00 */
[----:B------:R-:W-:-:S04]  /*23db0*/  @!P1 IADD3 R28, P2, R14, R21, RZ ;  /* 0x000000150e1c9210 */ /* 0x000fc80007f5e0ff */
[----:B------:R-:W-:-:S06]  /*23dc0*/  @!P1 IADD3.X R29, R20, R29, RZ, P2, !PT ;  /* 0x0000001d141d9210 */ /* 0x000fcc00017fe4ff */
        /* <DEDUP_REMOVED lines=11> */
[----:B------:R-:W-:Y:S02]  /*23e80*/  @!P1 IMAD.MOV.U32 R39, RZ, RZ, R11 ;  /* 0x000000ffff279224 */ /* 0x000fe400078e000b */
[----:B------:R-:W-:Y:S01]  /*23e90*/  IMAD.MOV.U32 R11, RZ, RZ, 0x181f ;  /* 0x0000181fff0b7424 */ /* 0x000fe200078e00ff */
[----:B------:R-:W-:Y:S01]  /*23ea0*/  PRMT R59, R0, 0x5410, R12 ;  /* 0x00005410003b7816 */ /* 0x000fe2000000000c */
[----:B------:R-:W-:Y:S02]  /*23eb0*/  IMAD.MOV.U32 R12, RZ, RZ, 0x3 ;  /* 0x00000003ff0c7424 */ /* 0x000fe400078e00ff */
[----:B------:R-:W-:-:S02]  /*23ec0*/  IMAD.MOV.U32 R8, RZ, RZ, R38 ;  /* 0x000000ffff087224 */ /* 0x000fc400078e0026 */
[----:B------:R-:W-:-:S07]  /*23ed0*/  IMAD.MOV.U32 R9, RZ, RZ, R39 ;  /* 0x000000ffff097224 */ /* 0x000fce00078e0027 */
[----:B-----5:R-:W-:Y:S05]  /*23ee0*/  WARPSYNC.COLLECTIVE R15, `(.L_x_9228) ;  /* 0x000000000f087348 */ /* 0x020fea0003c00000 */
[----:B------:R0:W1:Y:S02]  /*23ef0*/  SHFL.IDX P6, R14, R13, R12, R11 ;  /* 0x0000000c0d0e7389 */ /* 0x00006400000c000b */
[----:B01---5:R-:W-:Y:S01]  /*23f00*/  ENDCOLLECTIVE ;  /* 0x000000000000791b */ /* 0x023fe20003800000 */
.L_x_9228:
[----:B------:R-:W-:Y:S01]  /*23f10*/  @!P1 MOV R41, R29 ;  /* 0x0000001d00299202 */ /* 0x000fe20000000f00 */
[----:B------:R-:W-:Y:S01]  /*23f20*/  @!P1 IMAD.MOV.U32 R40, RZ, RZ, R28 ;  /* 0x000000ffff289224 */ /* 0x000fe200078e001c */
[----:B------:R-:W-:Y:S01]  /*23f30*/  PRMT R52, R8, 0x5410, R9 ;  /* 0x0000541008347816 */ /* 0x000fe20000000009 */
[----:B------:R-:W-:Y:S02]  /*23f40*/  @!P1 IMAD.MOV.U32 R42, RZ, RZ, R30 ;  /* 0x000000ffff2a9224 */ /* 0x000fe400078e001e */
[----:B------:R-:W-:Y:S02]  /*23f50*/  @!P1 IMAD.MOV.U32 R43, RZ, RZ, R31 ;  /* 0x000000ffff2b9224 */ /* 0x000fe400078e001f */
[----:B------:R-:W-:Y:S01]  /*23f60*/  IMAD.MOV.U32 R8, RZ, RZ, R40 ;  /* 0x000000ffff087224 */ /* 0x000fe200078e0028 */
[----:B------:R-:W-:Y:S01]  /*23f70*/  MOV R10, R42 ;  /* 0x0000002a000a7202 */ /* 0x000fe20000000f00 */
[----:B------:R-:W-:Y:S02]  /*23f80*/  IMAD.MOV.U32 R9, RZ, RZ, R41 ;  /* 0x000000ffff097224 */ /* 0x000fe400078e0029 */
[----:B------:R-:W-:-:S03]  /*23f90*/  IMAD.MOV.U32 R13, RZ, RZ, R32 ;  /* 0x000000ffff0d7224 */ /* 0x000fc600078e0020 */
[----:B------:R-:W-:Y:S02]  /*23fa0*/  PRMT R62, R8, 0x5410, R9 ;  /* 0x00005410083e7816 */ /* 0x000fe40000000009 */
[----:B------:R-:W-:Y:S02]  /*23fb0*/  CS2R R8, SRZ ;  /* 0x0000000000087805 */ /* 0x000fe4000001ff00 */
[----:B------:R-:W-:-:S07]  /*23fc0*/  MOV R0, R14 ;  /* 0x0000000e00007202 */ /* 0x000fce0000000f00 */
[----:B------:R-:W-:Y:S05]  /*23fd0*/  WARPSYNC.COLLECTIVE R15, `(.L_x_9229) ;  /* 0x000000000f087348 */ /* 0x000fea0003c00000 */
[----:B------:R0:W1:Y:S02]  /*23fe0*/  SHFL.IDX P6, R14, R13, R12, R11 ;  /* 0x0000000c0d0e7389 */ /* 0x00006400000c000b */
[----:B01----:R-:W-:Y:S01]  /*23ff0*/  ENDCOLLECTIVE ;  /* 0x000000000000791b */ /* 0x003fe20003800000 */
.L_x_9229:
[----:B------:R-:W-:Y:S02]  /*24000*/  IMAD.MOV.U32 R13, RZ, RZ, R33 ;  /* 0x000000ffff0d7224 */ /* 0x000fe400078e0021 */
[----:B------:R-:W-:-:S07]  /*24010*/  IMAD.MOV.U32 R32, RZ, RZ, R14 ;  /* 0x000000ffff207224 */ /* 0x000fce00078e000e */
[----:B------:R-:W-:Y:S05]  /*24020*/  WARPSYNC.COLLECTIVE R15, `(.L_x_9230) ;  /* 0x000000000f087348 */ /* 0x000fea0003c00000 */
[----:B------:R0:W1:Y:S02]  /*24030*/  SHFL.IDX P6, R14, R13, R12, R11 ;  /* 0x0000000c0d0e7389 */ /* 0x00006400000c000b */
[----:B01----:R-:W-:Y:S01]  /*24040*/  ENDCOLLECTIVE ;  /* 0x000000000000791b */ /* 0x003fe20003800000 */
.L_x_9230:
[----:B------:R-:W-:Y:S01]  /*24050*/  MOV R13, R34 ;  /* 0x00000022000d7202 */ /* 0x000fe20000000f00 */
[----:B------:R-:W-:-:S07]  /*24060*/  IMAD.MOV.U32 R33, RZ, RZ, R14 ;  /* 0x000000ffff217224 */ /* 0x000fce00078e000e */
[----:B------:R-:W-:Y:S05]  /*24070*/  WARPSYNC.COLLECTIVE R15, `(.L_x_9231) ;  /* 0x000000000f087348 */ /* 0x000fea0003c00000 */
[----:B------:R0:W1:Y:S02]  /*24080*/  SHFL.IDX P6, R14, R13, R12, R11 ;  /* 0x0000000c0d0e7389 */ /* 0x00006400000c000b */
[----:B01----:R-:W-:Y:S01]  /*24090*/  ENDCOLLECTIVE ;  /* 0x000000000000791b */ /* 0x003fe20003800000 */
.L_x_9231:
[----:B------:R-:W-:-:S05]  /*240a0*/  IMAD.MOV.U32 R11, RZ, RZ, R43 ;  /* 0x000000ffff0b7224 */ /* 0x000fca00078e002b */
[----:B------:R-:W-:Y:S01]  /*240b0*/  PRMT R63, R10, 0x5410, R11 ;  /* 0x000054100a3f7816 */ /* 0x000fe2000000000b */
[----:B------:R-:W-:Y:S01]  /*240c0*/  IMAD.MOV.U32 R34, RZ, RZ, R14 ;  /* 0x000000ffff227224 */ /* 0x000fe200078e000e */
[----:B------:R-:W-:Y:S06]  /*240d0*/  BRA `(.L_x_9232) ;  /* 0xfffffe84008c7947 */ /* 0x000fec000383ffff */
.L_x_8948:
[----:B0-----:R0:W1:Y:S02]  /*240e0*/  SYNCS.PHASECHK.TRANS64.TRYWAIT P4, [R2+URZ+0x28800], R29 ;  /* 0x0288001d020075a7 */ /* 0x001064000808017f */
[----:B-1----:R-:W-:Y:S05]  /*240f0*/  @!P4 NANOSLEEP.SYNCS 0x989680 ;  /* 0x009896800000c95d */ /* 0x002fea0003900000 */
[----:B------:R-:W1:Y:S02]  /*24100*/  @!P4 SYNCS.PHASECHK.TRANS64 P4, [R2+URZ+0x28800], R29 ;  /* 0x0288001d0200c5a7 */ /* 0x000e64000808007f */
[----:B-1----:R-:W-:Y:S05]  /*24110*/  @!P4 BRA `(.L_x_8948) ;  /* 0xfffffffc00f0c947 */ /* 0x002fea000383ffff */
[----:B------:R-:W-:Y:S05]  /*24120*/  BRA `(.L_x_9233) ;  /* 0xfffffe8800247947 */ /* 0x000fea000383ffff */
.L_x_8958:
[----:B-1----:R1:W2:Y:S02]  /*24130*/  SYNCS.PHASECHK.TRANS64.TRYWAIT P2, [R0+URZ+0x28830], R3 ;  /* 0x02883003000075a7 */ /* 0x0022a4000804017f */
[----:B--2---:R-:W-:Y:S05]  /*24140*/  @!P2 NANOSLEEP.SYNCS 0x989680 ;  /* 0x009896800000a95d */ /* 0x004fea0003900000 */
[----:B------:R-:W2:Y:S02]  /*24150*/  @!P2 SYNCS.PHASECHK.TRANS64 P2, [R0+URZ+0x28830], R3 ;  /* 0x028830030000a5a7 */ /* 0x000ea4000804007f */
[----:B--2---:R-:W-:Y:S05]  /*24160*/  @!P2 BRA `(.L_x_8958) ;  /* 0xfffffffc00f0a947 */ /* 0x004fea000383ffff */
[----:B------:R-:W-:Y:S05]  /*24170*/  BRA `(.L_x_8957) ;  /* 0xfffffea000a07947 */ /* 0x000fea000383ffff */
.L_x_8964:
[----:B-1----:R1:W2:Y:S02]  /*24180*/  SYNCS.PHASECHK.TRANS64.TRYWAIT P4, [R7+URZ+0x28830], R8 ;  /* 0x02883008070075a7 */ /* 0x0022a4000808017f */
[----:B--2---:R-:W-:Y:S05]  /*24190*/  @!P4 NANOSLEEP.SYNCS 0x989680 ;  /* 0x009896800000c95d */ /* 0x004fea0003900000 */
[----:B------:R-:W2:Y:S02]  /*241a0*/  @!P4 SYNCS.PHASECHK.TRANS64 P4, [R7+URZ+0x28830], R8 ;  /* 0x028830080700c5a7 */ /* 0x000ea4000808007f */
[----:B--2---:R-:W-:Y:S05]  /*241b0*/  @!P4 BRA `(.L_x_8964) ;  /* 0xfffffffc00f0c947 */ /* 0x004fea000383ffff */
[----:B------:R-:W-:Y:S05]  /*241c0*/  BRA `(.L_x_8963) ;  /* 0xfffffecc00e87947 */ /* 0x000fea000383ffff */
.L_x_8968:
[----:B-1----:R1:W2:Y:S02]  /*241d0*/  SYNCS.PHASECHK.TRANS64.TRYWAIT P3, [R7+URZ+0x28850], R6 ;  /* 0x02885006070075a7 */ /* 0x0022a4000806017f */
[----:B--2---:R-:W-:Y:S05]  /*241e0*/  @!P3 NANOSLEEP.SYNCS 0x989680 ;  /* 0x009896800000b95d */ /* 0x004fea0003900000 */
[----:B------:R-:W2:Y:S02]  /*241f0*/  @!P3 SYNCS.PHASECHK.TRANS64 P3, [R7+URZ+0x28850], R6 ;  /* 0x028850060700b5a7 */ /* 0x000ea4000806007f */
[----:B--2---:R-:W-:Y:S05]  /*24200*/  @!P3 BRA `(.L_x_8968) ;  /* 0xfffffffc00f0b947 */ /* 0x004fea000383ffff */
[----:B------:R-:W-:Y:S05]  /*24210*/  BRA `(.L_x_8965) ;  /* 0xfffffed000e87947 */ /* 0x000fea000383ffff */
.L_x_8975:
[----:B-1----:R1:W2:Y:S02]  /*24220*/  SYNCS.PHASECHK.TRANS64.TRYWAIT P3, [R7+URZ+0x28830], R8 ;  /* 0x02883008070075a7 */ /* 0x0022a4000806017f */
[----:B--2---:R-:W-:Y:S05]  /*24230*/  @!P3 NANOSLEEP.SYNCS 0x989680 ;  /* 0x009896800000b95d */ /* 0x004fea0003900000 */
[----:B------:R-:W2:Y:S02]  /*24240*/  @!P3 SYNCS.PHASECHK.TRANS64 P3, [R7+URZ+0x28830], R8 ;  /* 0x028830080700b5a7 */ /* 0x000ea4000806007f */
[----:B--2---:R-:W-:Y:S05]  /*24250*/  @!P3 BRA `(.L_x_8975) ;  /* 0xfffffffc00f0b947 */ /* 0x004fea000383ffff */
[----:B------:R-:W-:Y:S05]  /*24260*/  BRA `(.L_x_8974) ;  /* 0xffffff0000887947 */ /* 0x000fea000383ffff */
.L_x_8979:
[----:B-1----:R1:W2:Y:S02]  /*24270*/  SYNCS.PHASECHK.TRANS64.TRYWAIT P2, [R7+URZ+0x28850], R6 ;  /* 0x02885006070075a7 */ /* 0x0022a4000804017f */
[----:B--2---:R-:W-:Y:S05]  /*24280*/  @!P2 NANOSLEEP.SYNCS 0x989680 ;  /* 0x009896800000a95d */ /* 0x004fea0003900000 */
[----:B------:R-:W2:Y:S02]  /*24290*/  @!P2 SYNCS.PHASECHK.TRANS64 P2, [R7+URZ+0x28850], R6 ;  /* 0x028850060700a5a7 */ /* 0x000ea4000804007f */
[----:B--2---:R-:W-:Y:S05]  /*242a0*/  @!P2 BRA `(.L_x_8979) ;  /* 0xfffffffc00f0a947 */ /* 0x004fea000383ffff */
[----:B------:R-:W-:Y:S05]  /*242b0*/  BRA `(.L_x_8976) ;  /* 0xffffff0400887947 */ /* 0x000fea000383ffff */
.L_x_8984:
[----:B-1----:R1:W2:Y:S02]  /*242c0*/  SYNCS.PHASECHK.TRANS64.TRYWAIT P0, [R11+URZ+0x28850], R4 ;  /* 0x028850040b0075a7 */ /* 0x0022a4000800017f */
[----:B--2---:R-:W-:Y:S05]  /*242d0*/  @!P0 NANOSLEEP.SYNCS 0x989680 ;  /* 0x009896800000895d */ /* 0x004fea0003900000 */
[----:B------:R-:W2:Y:S02]  /*242e0*/  @!P0 SYNCS.PHASECHK.TRANS64 P0, [R11+URZ+0x28850], R4 ;  /* 0x028850040b0085a7 */ /* 0x000ea4000800007f */
[----:B--2---:R-:W-:Y:S05]  /*242f0*/  @!P0 BRA `(.L_x_8984) ;  /* 0xfffffffc00f08947 */ /* 0x004fea000383ffff */
[----:B------:R-:W-:Y:S05]  /*24300*/  BRA `(.L_x_8983) ;  /* 0xffffff2800b87947 */ /* 0x000fea000383ffff */
.L_x_8989:
[----:B------:R-:W-:Y:S01]  /*24310*/  IMAD.MOV.U32 R13, RZ, RZ, R4 ;  /* 0x000000ffff0d7224 */ /* 0x000fe200078e0004 */
[----:B------:R-:W-:Y:S01]  /*24320*/  MOV R15, 0xffffffff ;  /* 0xffffffff000f7802 */ /* 0x000fe20000000f00 */
[----:B------:R-:W-:Y:S02]  /*24330*/  IMAD.MOV.U32 R12, RZ, RZ, RZ ;  /* 0x000000ffff0c7224 */ /* 0x000fe400078e00ff */
[----:B------:R-:W-:-:S07]  /*24340*/  IMAD.MOV.U32 R11, RZ, RZ, 0x181f ;  /* 0x0000181fff0b7424 */ /* 0x000fce00078e00ff */
[----:B-----5:R-:W-:Y:S05]  /*24350*/  WARPSYNC.COLLECTIVE R15, `(.L_x_9234) ;  /* 0x000000000f087348 */ /* 0x020fea0003c00000 */
[----:B------:R0:W1:Y:S02]  /*24360*/  SHFL.IDX P6, R14, R13, R12, R11 ;  /* 0x0000000c0d0e7389 */ /* 0x00006400000c000b */
[----:B01---5:R-:W-:Y:S01]  /*24370*/  ENDCOLLECTIVE ;  /* 0x000000000000791b */ /* 0x023fe20003800000 */
.L_x_9234:
[----:B------:R-:W-:Y:S02]  /*24380*/  IMAD.MOV.U32 R13, RZ, RZ, R0 ;  /* 0x000000ffff0d7224 */ /* 0x000fe400078e0000 */
[----:B------:R-:W-:-:S07]  /*24390*/  IMAD.MOV.U32 R3, RZ, RZ, R14 ;  /* 0x000000ffff037224 */ /* 0x000fce00078e000e */
[----:B------:R-:W-:Y:S05]  /*243a0*/  WARPSYNC.COLLECTIVE R15, `(.L_x_9235) ;  /* 0x000000000f087348 */ /* 0x000fea0003c00000 */
[----:B------:R0:W1:Y:S02]  /*243b0*/  SHFL.IDX P6, R14, R13, R12, R11 ;  /* 0x0000000c0d0e7389 */ /* 0x00006400000c000b */
[----:B01----:R-:W-:Y:S01]  /*243c0*/  ENDCOLLECTIVE ;  /* 0x000000000000791b */ /* 0x003fe20003800000 */
.L_x_9235:
[----:B------:R-:W-:Y:S05]  /*243d0*/  BRA `(.L_x_9236) ;  /* 0xffffff4400787947 */ /* 0x000fea000383ffff */
.L_x_8992:
[----:B------:R-:W-:Y:S01]  /*243e0*/  BSSY B1, `(.L_x_9237) ;  /* 0x0000008000017945 */ /* 0x000fe20003800000 */
[----:B------:R-:W-:Y:S01]  /*243f0*/  IMAD.MOV.U32 R13, RZ, RZ, R4 ;  /* 0x000000ffff0d7224 */ /* 0x000fe200078e0004 */
[----:B------:R-:W-:Y:S01]  /*24400*/  MOV R11, 0x181f ;  /* 0x0000181f000b7802 */ /* 0x000fe20000000f00 */
[----:B------:R-:W-:Y:S02]  /*24410*/  IMAD.MOV.U32 R12, RZ, RZ, 0x1 ;  /* 0x00000001ff0c7424 */ /* 0x000fe400078e00ff */
[----:B---3--:R-:W-:-:S07]  /*24420*/  IMAD.MOV.U32 R15, RZ, RZ, -0x1 ;  /* 0xffffffffff0f7424 */ /* 0x008fce00078e00ff */
[----:B012--5:R-:W-:Y:S05]  /*24430*/  WARPSYNC.COLLECTIVE R15, `(.L_x_9238) ;  /* 0x000000000f087348 */ /* 0x027fea0003c00000 */
[----:B--2---:R2:W3:Y:S02]  /*24440*/  SHFL.IDX P6, R14, R13, R12, R11 ;  /* 0x0000000c0d0e7389 */ /* 0x0044e400000c000b */
[----:B0123-5:R-:W-:Y:S01]  /*24450*/  ENDCOLLECTIVE ;  /* 0x000000000000791b */ /* 0x02ffe20003800000 */
.L_x_9238:
[----:B------:R-:W-:Y:S05]  /*24460*/  BSYNC B1 ;  /* 0x0000000000017941 */ /* 0x000fea0003800000 */
.L_x_9237:
        /* <DEDUP_REMOVED lines=8> */
.L_x_9239:
[----:B------:R-:W-:Y:S05]  /*244f0*/  BRA `(.L_x_9240) ;  /* 0xffffff4400747947 */ /* 0x000fea000383ffff */
.L_x_8995:
[----:B------:R-:W-:Y:S01]  /*24500*/  BSSY B1, `(.L_x_9241) ;  /* 0x0000008000017945 */ /* 0x000fe20003800000 */
[----:B------:R-:W-:Y:S01]  /*24510*/  IMAD.MOV.U32 R13, RZ, RZ, R4 ;  /* 0x000000ffff0d7224 */ /* 0x000fe200078e0004 */
[----:B---3--:R-:W-:Y:S01]  /*24520*/  MOV R15, 0xffffffff ;  /* 0xffffffff000f7802 */ /* 0x008fe20000000f00 */
[----:B------:R-:W-:Y:S02]  /*24530*/  IMAD.MOV.U32 R12, RZ, RZ, 0x2 ;  /* 0x00000002ff0c7424 */ /* 0x000fe400078e00ff */
[----:B------:R-:W-:-:S07]  /*24540*/  IMAD.MOV.U32 R11, RZ, RZ, 0x181f ;  /* 0x0000181fff0b7424 */ /* 0x000fce00078e00ff */
[----:B012-45:R-:W-:Y:S05]  /*24550*/  WARPSYNC.COLLECTIVE R15, `(.L_x_9242) ;  /* 0x000000000f087348 */ /* 0x037fea0003c00000 */
[----:B--2---:R2:W3:Y:S02]  /*24560*/  SHFL.IDX P6, R14, R13, R12, R11 ;  /* 0x0000000c0d0e7389 */ /* 0x0044e400000c000b */
[----:B012345:R-:W-:Y:S01]  /*24570*/  ENDCOLLECTIVE ;  /* 0x000000000000791b */ /* 0x03ffe20003800000 */
.L_x_9242:
[----:B------:R-:W-:Y:S05]  /*24580*/  BSYNC B1 ;  /* 0x0000000000017941 */ /* 0x000fea0003800000 */
.L_x_9241:
        /* <DEDUP_REMOVED lines=8> */
.L_x_9243:
[----:B------:R-:W-:Y:S05]  /*24610*/  BRA `(.L_x_9244) ;  /* 0xffffff4400747947 */ /* 0x000fea000383ffff */
.L_x_8998:
[----:B------:R-:W-:Y:S01]  /*24620*/  BSSY B1, `(.L_x_9245) ;  /* 0x0000008000017945 */ /* 0x000fe20003800000 */
[----:B------:R-:W-:Y:S02]  /*24630*/  IMAD.MOV.U32 R13, RZ, RZ, R4 ;  /* 0x000000ffff0d7224 */ /* 0x000fe400078e0004 */
[----:B------:R-:W-:Y:S02]  /*24640*/  IMAD.MOV.U32 R12, RZ, RZ, 0x3 ;  /* 0x00000003ff0c7424 */ /* 0x000fe400078e00ff */
[----:B------:R-:W-:Y:S02]  /*24650*/  IMAD.MOV.U32 R11, RZ, RZ, 0x181f ;  /* 0x0000181fff0b7424 */ /* 0x000fe400078e00ff */
[----:B---3--:R-:W-:-:S07]  /*24660*/  IMAD.MOV.U32 R15, RZ, RZ, -0x1 ;  /* 0xffffffffff0f7424 */ /* 0x008fce00078e00ff */
[----:B012-45:R-:W-:Y:S05]  /*24670*/  WARPSYNC.COLLECTIVE R15, `(.L_x_9246) ;  /* 0x000000000f087348 */ /* 0x037fea0003c00000 */
[----:B--2---:R2:W3:Y:S02]  /*24680*/  SHFL.IDX P6, R14, R13, R12, R11 ;  /* 0x0000000c0d0e7389 */ /* 0x0044e400000c000b */
[----:B012345:R-:W-:Y:S01]  /*24690*/  ENDCOLLECTIVE ;  /* 0x000000000000791b */ /* 0x03ffe20003800000 */
.L_x_9246:
[----:B------:R-:W-:Y:S05]  /*246a0*/  BSYNC B1 ;  /* 0x0000000000017941 */ /* 0x000fea0003800000 */
.L_x_9245:
        /* <DEDUP_REMOVED lines=8> */
.L_x_9247:
[----:B------:R-:W-:Y:S05]  /*24730*/  BRA `(.L_x_9248) ;  /* 0xffffff4400747947 */ /* 0x000fea000383ffff */
.L_x_9000:
[----:B------:R-:W-:Y:S01]  /*24740*/  MOV R13, R4 ;  /* 0x00000004000d7202 */ /* 0x000fe20000000f00 */
[----:B------:R-:W-:Y:S02]  /*24750*/  IMAD.MOV.U32 R12, RZ, RZ, RZ ;  /* 0x000000ffff0c7224 */ /* 0x000fe400078e00ff */
[----:B------:R-:W-:Y:S02]  /*24760*/  IMAD.MOV.U32 R11, RZ, RZ, 0x1c1f ;  /* 0x00001c1fff0b7424 */ /* 0x000fe400078e00ff */
[----:B------:R-:W-:-:S07]  /*24770*/  IMAD.MOV.U32 R15, RZ, RZ, -0x1 ;  /* 0xffffffffff0f7424 */ /* 0x000fce00078e00ff */
[----:B------:R-:W-:Y:S05]  /*24780*/  WARPSYNC.COLLECTIVE R15, `(.L_x_9249) ;  /* 0x000000000f087348 */ /* 0x000fea0003c00000 */
[----:B------:R0:W1:Y:S02]  /*24790*/  SHFL.IDX P6, R14, R13, R12, R11 ;  /* 0x0000000c0d0e7389 */ /* 0x00006400000c000b */
[----:B01----:R-:W-:Y:S01]  /*247a0*/  ENDCOLLECTIVE ;  /* 0x000000000000791b */ /* 0x003fe20003800000 */
.L_x_9249:
[----:B------:R-:W-:Y:S01]  /*247b0*/  MOV R13, R3 ;  /* 0x00000003000d7202 */ /* 0x000fe20000000f00 */
[----:B------:R-:W-:-:S07]  /*247c0*/  IMAD.MOV.U32 R0, RZ, RZ, R14 ;  /* 0x000000ffff007224 */ /* 0x000fce00078e000e */
[----:B------:R-:W-:Y:S05]  /*247d0*/  WARPSYNC.COLLECTIVE R15, `(.L_x_9250) ;  /* 0x000000000f087348 */ /* 0x000fea0003c00000 */
[----:B------:R0:W1:Y:S02]  /*247e0*/  SHFL.IDX P6, R14, R13, R12, R11 ;  /* 0x0000000c0d0e7389 */ /* 0x00006400000c000b */
[----:B01----:R-:W-:Y:S01]  /*247f0*/  ENDCOLLECTIVE ;  /* 0x000000000000791b */ /* 0x003fe20003800000 */
.L_x_9250:
[----:B------:R-:W-:Y:S05]  /*24800*/  BRA `(.L_x_9251) ;  /* 0xffffff4800307947 */ /* 0x000fea000383ffff */
.L_x_9003:
[----:B------:R-:W-:Y:S01]  /*24810*/  BSSY B1, `(.L_x_9252) ;  /* 0x0000008000017945 */ /* 0x000fe20003800000 */
[----:B0-----:R-:W-:Y:S02]  /*24820*/  IMAD.MOV.U32 R13, RZ, RZ, R4 ;  /* 0x000000ffff0d7224 */ /* 0x001fe400078e0004 */
[----:B------:R-:W-:Y:S02]  /*24830*/  IMAD.MOV.U32 R12, RZ, RZ, 0x1 ;  /* 0x00000001ff0c7424 */ /* 0x000fe400078e00ff */
[----:B------:R-:W-:Y:S02]  /*24840*/  IMAD.MOV.U32 R11, RZ, RZ, 0x1c1f ;  /* 0x00001c1fff0b7424 */ /* 0x000fe400078e00ff */
[----:B------:R-:W-:-:S07]  /*24850*/  IMAD.MOV.U32 R15, RZ, RZ, -0x1 ;  /* 0xffffffffff0f7424 */ /* 0x000fce00078e00ff */
[----:B-12---:R-:W-:Y:S05]  /*24860*/  WARPSYNC.COLLECTIVE R15, `(.L_x_9253) ;  /* 0x000000000f087348 */ /* 0x006fea0003c00000 */
[----:B--2---:R0:W2:Y:S02]  /*24870*/  SHFL.IDX P6, R14, R13, R12, R11 ;  /* 0x0000000c0d0e7389 */ /* 0x0040a400000c000b */
[----:B012---:R-:W-:Y:S01]  /*24880*/  ENDCOLLECTIVE ;  /* 0x000000000000791b */ /* 0x007fe20003800000 */
.L_x_9253:
[----:B------:R-:W-:Y:S05]  /*24890*/  BSYNC B1 ;  /* 0x0000000000017941 */ /* 0x000fea0003800000 */
.L_x_9252:
        /* <DEDUP_REMOVED lines=8> */
.L_x_9254:
[----:B------:R-:W-:Y:S05]  /*24920*/  BRA `(.L_x_9255) ;  /* 0xffffff4c00447947 */ /* 0x000fea000383ffff */
.L_x_9007:
[----:B------:R-:W-:Y:S01]  /*24930*/  MOV R13, R4 ;  /* 0x00000004000d7202 */ /* 0x000fe20000000f00 */
[----:B------:R-:W-:Y:S02]  /*24940*/  IMAD.MOV.U32 R12, RZ, RZ, RZ ;  /* 0x000000ffff0c7224 */ /* 0x000fe400078e00ff */
[----:B------:R-:W-:Y:S02]  /*24950*/  IMAD.MOV.U32 R11, RZ, RZ, 0x181f ;  /* 0x0000181fff0b7424 */ /* 0x000fe400078e00ff */
[----:B------:R-:W-:-:S07]  /*24960*/  IMAD.MOV.U32 R15, RZ, RZ, -0x1 ;  /* 0xffffffffff0f7424 */ /* 0x000fce00078e00ff */
[----:B0-----:R-:W-:Y:S05]  /*24970*/  WARPSYNC.COLLECTIVE R15, `(.L_x_9256) ;  /* 0x000000000f087348 */ /* 0x001fea0003c00000 */
[----:B------:R1:W2:Y:S02]  /*24980*/  SHFL.IDX P6, R14, R13, R12, R11 ;  /* 0x0000000c0d0e7389 */ /* 0x0002a400000c000b */
[----:B012---:R-:W-:Y:S01]  /*24990*/  ENDCOLLECTIVE ;  /* 0x000000000000791b */ /* 0x007fe20003800000 */
.L_x_9256:
[----:B------:R-:W-:Y:S01]  /*249a0*/  MOV R13, R0 ;  /* 0x00000000000d7202 */ /* 0x000fe20000000f00 */
[----:B------:R-:W-:-:S07]  /*249b0*/  IMAD.MOV.U32 R3, RZ, RZ, R14 ;  /* 0x000000ffff037224 */ /* 0x000fce00078e000e */
[----:B------:R-:W-:Y:S05]  /*249c0*/  WARPSYNC.COLLECTIVE R15, `(.L_x_9257) ;  /* 0x000000000f087348 */ /* 0x000fea0003c00000 */
[----:B------:R0:W1:Y:S02]  /*249d0*/  SHFL.IDX P6, R14, R13, R12, R11 ;  /* 0x0000000c0d0e7389 */ /* 0x00006400000c000b */
[----:B01----:R-:W-:Y:S01]  /*249e0*/  ENDCOLLECTIVE ;  /* 0x000000000000791b */ /* 0x003fe20003800000 */
.L_x_9257:
[----:B------:R-:W-:Y:S05]  /*249f0*/  BRA `(.L_x_9258) ;  /* 0xffffff5800547947 */ /* 0x000fea000383ffff */
.L_x_9010:
[----:B------:R-:W-:Y:S01]  /*24a00*/  BSSY B1, `(.L_x_9259) ;  /* 0x0000008000017945 */ /* 0x000fe20003800000 */
[----:B------:R-:W-:Y:S02]  /*24a10*/  IMAD.MOV.U32 R13, RZ, RZ, R4 ;  /* 0x000000ffff0d7224 */ /* 0x000fe400078e0004 */
[----:B------:R-:W-:Y:S02]  /*24a20*/  IMAD.MOV.U32 R12, RZ, RZ, 0x1 ;  /* 0x00000001ff0c7424 */ /* 0x000fe400078e00ff */
[----:B------:R-:W-:Y:S02]  /*24a30*/  IMAD.MOV.U32 R11, RZ, RZ, 0x181f ;  /* 0x0000181fff0b7424 */ /* 0x000fe400078e00ff */
[----:B----4-:R-:W-:-:S07]  /*24a40*/  IMAD.MOV.U32 R15, RZ, RZ, -0x1 ;  /* 0xffffffffff0f7424 */ /* 0x010fce00078e00ff */
[----:B0123--:R-:W-:Y:S05]  /*24a50*/  WARPSYNC.COLLECTIVE R15, `(.L_x_9260) ;  /* 0x000000000f087348 */ /* 0x00ffea0003c00000 */
[----:B---3--:R3:W4:Y:S02]  /*24a60*/  SHFL.IDX P6, R14, R13, R12, R11 ;  /* 0x0000000c0d0e7389 */ /* 0x00872400000c000b */
[----:B01234-:R-:W-:Y:S01]  /*24a70*/  ENDCOLLECTIVE ;  /* 0x000000000000791b */ /* 0x01ffe20003800000 */
.L_x_9260:
[----:B------:R-:W-:Y:S05]  /*24a80*/  BSYNC B1 ;  /* 0x0000000000017941 */ /* 0x000fea0003800000 */
.L_x_9259:
        /* <DEDUP_REMOVED lines=8> */
.L_x_9261:
[----:B------:R-:W-:Y:S05]  /*24b10*/  BRA `(.L_x_9262) ;  /* 0xffffff5800547947 */ /* 0x000fea000383ffff */
.L_x_9013:
[----:B------:R-:W-:Y:S01]  /*24b20*/  BSSY B1, `(.L_x_9263) ;  /* 0x0000008000017945 */ /* 0x000fe20003800000 */
[----:B------:R-:W-:Y:S01]  /*24b30*/  MOV R13, R4 ;  /* 0x00000004000d7202 */ /* 0x000fe20000000f00 */
[----:B------:R-:W-:Y:S02]  /*24b40*/  IMAD.MOV.U32 R12, RZ, RZ, 0x2 ;  /* 0x00000002ff0c7424 */ /* 0x000fe400078e00ff */
[----:B------:R-:W-:Y:S02]  /*24b50*/  IMAD.MOV.U32 R11, RZ, RZ, 0x181f ;  /* 0x0000181fff0b7424 */ /* 0x000fe400078e00ff */
[----:B----4-:R-:W-:-:S07]  /*24b60*/  IMAD.MOV.U32 R15, RZ, RZ, -0x1 ;  /* 0xffffffffff0f7424 */ /* 0x010fce00078e00ff */
[----:B0123--:R-:W-:Y:S05]  /*24b70*/  WARPSYNC.COLLECTIVE R15, `(.L_x_9264) ;  /* 0x000000000f087348 */ /* 0x00ffea0003c00000 */
[----:B---3--:R3:W4:Y:S02]  /*24b80*/  SHFL.IDX P6, R14, R13, R12, R11 ;  /* 0x0000000c0d0e7389 */ /* 0x00872400000c000b */
[----:B01234-:R-:W-:Y:S01]  /*24b90*/  ENDCOLLECTIVE ;  /* 0x000000000000791b */ /* 0x01ffe20003800000 */
.L_x_9264:
[----:B------:R-:W-:Y:S05]  /*24ba0*/  BSYNC B1 ;  /* 0x0000000000017941 */ /* 0x000fea0003800000 */
.L_x_9263:
        /* <DEDUP_REMOVED lines=8> */
.L_x_9265:
[----:B------:R-:W-:Y:S05]  /*24c30*/  BRA `(.L_x_9266) ;  /* 0xffffff5800547947 */ /* 0x000fea000383ffff */
.L_x_9016:
[----:B------:R-:W-:Y:S01]  /*24c40*/  BSSY B1, `(.L_x_9267) ;  /* 0x0000008000017945 */ /* 0x000fe20003800000 */
[----:B------:R-:W-:Y:S01]  /*24c50*/  IMAD.MOV.U32 R13, RZ, RZ, R4 ;  /* 0x000000ffff0d7224 */ /* 0x000fe200078e0004 */
[----:B------:R-:W-:Y:S01]  /*24c60*/  MOV R12, 0x3 ;  /* 0x00000003000c7802 */ /* 0x000fe20000000f00 */
[----:B------:R-:W-:Y:S02]  /*24c70*/  IMAD.MOV.U32 R11, RZ, RZ, 0x181f ;  /* 0x0000181fff0b7424 */ /* 0x000fe400078e00ff */
[----:B0-----:R-:W-:-:S07]  /*24c80*/  IMAD.MOV.U32 R15, RZ, RZ, -0x1 ;  /* 0xffffffffff0f7424 */ /* 0x001fce00078e00ff */
[----:B-1234-:R-:W-:Y:S05]  /*24c90*/  WARPSYNC.COLLECTIVE R15, `(.L_x_9268) ;  /* 0x000000000f087348 */ /* 0x01efea0003c00000 */
[----:B----4-:R0:W4:Y:S02]  /*24ca0*/  SHFL.IDX P6, R14, R13, R12, R11 ;  /* 0x0000000c0d0e7389 */ /* 0x01012400000c000b */
[----:B01234-:R-:W-:Y:S01]  /*24cb0*/  ENDCOLLECTIVE ;  /* 0x000000000000791b */ /* 0x01ffe20003800000 */
.L_x_9268:
[----:B------:R-:W-:Y:S05]  /*24cc0*/  BSYNC B1 ;  /* 0x0000000000017941 */ /* 0x000fea0003800000 */
.L_x_9267:
        /* <DEDUP_REMOVED lines=8> */
.L_x_9269:
[----:B------:R-:W-:Y:S05]  /*24d50*/  BRA `(.L_x_9270) ;  /* 0xffffff5800547947 */ /* 0x000fea000383ffff */
.L_x_9035:
        /* <DEDUP_REMOVED lines=11> */
.L_x_9272:
[----:B------:R-:W-:Y:S05]  /*24e10*/  BSYNC B1 ;  /* 0x0000000000017941 */ /* 0x000fea0003800000 */
.L_x_9271:
[----:B------:R-:W-:Y:S05]  /*24e20*/  BRA `(.L_x_9273) ;  /* 0xffffff7400d47947 */ /* 0x000fea000383ffff */
.L_x_9037:
[----:B------:R-:W-:Y:S01]  /*24e30*/  BSSY B1, `(.L_x_9274) ;  /* 0x0000006000017945 */ /* 0x000fe20003800000 */
[----:B------:R-:W-:-:S07]  /*24e40*/  IMAD.MOV.U32 R15, RZ, RZ, -0x1 ;  /* 0xffffffffff0f7424 */ /* 0x000fce00078e00ff */
[----:B0-----:R-:W-:Y:S05]  /*24e50*/  WARPSYNC.COLLECTIVE R15, `(.L_x_9275) ;  /* 0x000000000f0c7348 */ /* 0x001fea0003c00000 */
[----:B------:R-:W-:Y:S02]  /*24e60*/  ELECT P6, UR62, PT ;  /* 0x00000000003e782f */ /* 0x000fe400038c0000 */
[----:B------:R-:W-:Y:S01]  /*24e70*/  MOV R14, UR62 ;  /* 0x0000003e000e7c02 */ /* 0x000fe20008000f00 */
[----:B0-----:R-:W-:Y:S10]  /*24e80*/  ENDCOLLECTIVE ;  /* 0x000000000000791b */ /* 0x001ff40003800000 */
.L_x_9275:
[----:B------:R-:W-:Y:S05]  /*24e90*/  BSYNC B1 ;  /* 0x0000000000017941 */ /* 0x000fea0003800000 */
.L_x_9274:
[----:B------:R-:W-:Y:S01]  /*24ea0*/  PLOP3.LUT P1, PT, P6, PT, PT, 0x80, 0x0 ;  /* 0x000000000000781c */ /* 0x000fe2000372f070 */
[----:B------:R-:W-:-:S12]  /*24eb0*/  BRA `(.L_x_9036) ;  /* 0xffffff7400c87947 */ /* 0x000fd8000383ffff */
.L_x_9039:
[----:B0-----:R0:W1:Y:S02]  /*24ec0*/  SYNCS.PHASECHK.TRANS64.TRYWAIT P0, [R18+URZ+0x28820], R2 ;  /* 0x02882002120075a7 */ /* 0x001064000800017f */
[----:B-1----:R-:W-:Y:S05]  /*24ed0*/  @!P0 NANOSLEEP.SYNCS 0x989680 ;  /* 0x009896800000895d */ /* 0x002fea0003900000 */
[----:B------:R-:W1:Y:S02]  /*24ee0*/  @!P0 SYNCS.PHASECHK.TRANS64 P0, [R18+URZ+0x28820], R2 ;  /* 0x02882002120085a7 */ /* 0x000e64000800007f */
[----:B-1----:R-:W-:Y:S05]  /*24ef0*/  @!P0 BRA `(.L_x_9039) ;  /* 0xfffffffc00f08947 */ /* 0x002fea000383ffff */
[----:B------:R-:W-:Y:S05]  /*24f00*/  BRA `(.L_x_9276) ;  /* 0xffffff7400d87947 */ /* 0x000fea000383ffff */
.L_x_9043:
[----:B-1----:R1:W2:Y:S02]  /*24f10*/  SYNCS.PHASECHK.TRANS64.TRYWAIT P0, [R5+URZ+0x288a0], R8 ;  /* 0x0288a008050075a7 */ /* 0x0022a4000800017f */
[----:B--2---:R-:W-:Y:S05]  /*24f20*/  @!P0 NANOSLEEP.SYNCS 0x989680 ;  /* 0x009896800000895d */ /* 0x004fea0003900000 */
[----:B------:R-:W2:Y:S02]  /*24f30*/  @!P0 SYNCS.PHASECHK.TRANS64 P0, [R5+URZ+0x288a0], R8 ;  /* 0x0288a008050085a7 */ /* 0x000ea4000800007f */
[----:B--2---:R-:W-:Y:S05]  /*24f40*/  @!P0 BRA `(.L_x_9043) ;  /* 0xfffffffc00f08947 */ /* 0x004fea000383ffff */
[----:B------:R-:W-:Y:S05]  /*24f50*/  BRA `(.L_x_9277) ;  /* 0xffffff7400f87947 */ /* 0x000fea000383ffff */
.L_x_9049:
[----:B0-----:R0:W2:Y:S02]  /*24f60*/  SYNCS.PHASECHK.TRANS64.TRYWAIT P0, [R5+URZ+0x288c0], R8 ;  /* 0x0288c008050075a7 */ /* 0x0010a4000800017f */
[----:B--2---:R-:W-:Y:S05]  /*24f70*/  @!P0 NANOSLEEP.SYNCS 0x989680 ;  /* 0x009896800000895d */ /* 0x004fea0003900000 */
[----:B------:R-:W2:Y:S02]  /*24f80*/  @!P0 SYNCS.PHASECHK.TRANS64 P0, [R5+URZ+0x288c0], R8 ;  /* 0x0288c008050085a7 */ /* 0x000ea4000800007f */
[----:B--2---:R-:W-:Y:S05]  /*24f90*/  @!P0 BRA `(.L_x_9049) ;  /* 0xfffffffc00f08947 */ /* 0x004fea000383ffff */
[----:B------:R-:W-:Y:S05]  /*24fa0*/  BRA `(.L_x_9278) ;  /* 0xffffff7800b87947 */ /* 0x000fea000383ffff */
.L_x_9057:
[----:B0-----:R0:W1:Y:S02]  /*24fb0*/  SYNCS.PHASECHK.TRANS64.TRYWAIT P0, [R6+URZ+0x288a0], R5 ;  /* 0x0288a005060075a7 */ /* 0x001064000800017f */
[----:B-1----:R-:W-:Y:S05]  /*24fc0*/  @!P0 NANOSLEEP.SYNCS 0x989680 ;  /* 0x009896800000895d */ /* 0x002fea0003900000 */
[----:B------:R-:W1:Y:S02]  /*24fd0*/  @!P0 SYNCS.PHASECHK.TRANS64 P0, [R6+URZ+0x288a0], R5 ;  /* 0x0288a005060085a7 */ /* 0x000e64000800007f */
[----:B-1----:R-:W-:Y:S05]  /*24fe0*/  @!P0 BRA `(.L_x_9057) ;  /* 0xfffffffc00f08947 */ /* 0x002fea000383ffff */
[----:B------:R-:W-:Y:S05]  /*24ff0*/  BRA `(.L_x_9279) ;  /* 0xffffff7c00c87947 */ /* 0x000fea000383ffff */
.L_x_9063:
[----:B-1----:R1:W2:Y:S02]  /*25000*/  SYNCS.PHASECHK.TRANS64.TRYWAIT P0, [R6+URZ+0x288c0], R5 ;  /* 0x0288c005060075a7 */ /* 0x0022a4000800017f */
[----:B--2---:R-:W-:Y:S05]  /*25010*/  @!P0 NANOSLEEP.SYNCS 0x989680 ;  /* 0x009896800000895d */ /* 0x004fea0003900000 */
[----:B------:R-:W2:Y:S02]  /*25020*/  @!P0 SYNCS.PHASECHK.TRANS64 P0, [R6+URZ+0x288c0], R5 ;  /* 0x0288c005060085a7 */ /* 0x000ea4000800007f */
[----:B--2---:R-:W-:Y:S05]  /*25030*/  @!P0 BRA `(.L_x_9063) ;  /* 0xfffffffc00f08947 */ /* 0x004fea000383ffff */
[----:B------:R-:W-:Y:S05]  /*25040*/  BRA `(.L_x_9280) ;  /* 0xffffff8000807947 */ /* 0x000fea000383ffff */
.L_x_9079:
        /* <DEDUP_REMOVED lines=11> */
.L_x_9282:
[----:B------:R-:W-:Y:S05]  /*25100*/  BSYNC B0 ;  /* 0x0000000000007941 */ /* 0x000fea0003800000 */
.L_x_9281:
[----:B------:R-:W-:Y:S05]  /*25110*/  BRA `(.L_x_9283) ;  /* 0xffffff8c00b47947 */ /* 0x000fea000383ffff */
.L_x_9081:
[----:B------:R-:W-:Y:S01]  /*25120*/  BSSY B0, `(.L_x_9284) ;  /* 0x0000006000007945 */ /* 0x000fe20003800000 */
[----:B------:R-:W-:-:S07]  /*25130*/  IMAD.MOV.U32 R15, RZ, RZ, -0x1 ;  /* 0xffffffffff0f7424 */ /* 0x000fce00078e00ff */
[----:B0-----:R-:W-:Y:S05]  /*25140*/  WARPSYNC.COLLECTIVE R15, `(.L_x_9285) ;  /* 0x000000000f0c7348 */ /* 0x001fea0003c00000 */
[----:B------:R-:W-:Y:S02]  /*25150*/  ELECT P6, UR62, PT ;  /* 0x00000000003e782f */ /* 0x000fe400038c0000 */
[----:B------:R-:W-:Y:S01]  /*25160*/  MOV R14, UR62 ;  /* 0x0000003e000e7c02 */ /* 0x000fe20008000f00 */
[----:B0-----:R-:W-:Y:S10]  /*25170*/  ENDCOLLECTIVE ;  /* 0x000000000000791b */ /* 0x001ff40003800000 */
.L_x_9285:
[----:B------:R-:W-:Y:S05]  /*25180*/  BSYNC B0 ;  /* 0x0000000000007941 */ /* 0x000fea0003800000 */
.L_x_9284:
[----:B------:R-:W-:Y:S05]  /*25190*/  BRA `(.L_x_9286) ;  /* 0xffffff8c00c07947 */ /* 0x000fea000383ffff */
.L_x_9083:
[----:B0-----:R0:W1:Y:S02]  /*251a0*/  SYNCS.PHASECHK.TRANS64.TRYWAIT P0, [R0+URZ+0x28840], R2 ;  /* 0x02884002000075a7 */ /* 0x001064000800017f */
[----:B-1----:R-:W-:Y:S05]  /*251b0*/  @!P0 NANOSLEEP.SYNCS 0x989680 ;  /* 0x009896800000895d */ /* 0x002fea0003900000 */
[----:B------:R-:W1:Y:S02]  /*251c0*/  @!P0 SYNCS.PHASECHK.TRANS64 P0, [R0+URZ+0x28840], R2 ;  /* 0x02884002000085a7 */ /* 0x000e64000800007f */
[----:B-1----:R-:W-:Y:S05]  /*251d0*/  @!P0 BRA `(.L_x_9083) ;  /* 0xfffffffc00f08947 */ /* 0x002fea000383ffff */
[----:B------:R-:W-:Y:S05]  /*251e0*/  BRA `(.L_x_9287) ;  /* 0xffffff9000207947 */ /* 0x000fea000383ffff */
.L_x_9087:
[----:B------:R-:W2:Y:S01]  /*251f0*/  LDL.LU R11, [R1+0x50] ;  /* 0x00005000010b7983 */ /* 0x000ea20000300800 */
[----:B------:R-:W-:Y:S02]  /*25200*/  IMAD.MOV.U32 R13, RZ, RZ, R3 ;  /* 0x000000ffff0d7224 */ /* 0x000fe400078e0003 */
[----:B------:R-:W-:Y:S01]  /*25210*/  IMAD.MOV.U32 R12, RZ, RZ, RZ ;  /* 0x000000ffff0c7224 */ /* 0x000fe200078e00ff */
[----:B------:R-:W1:Y:S01]  /*25220*/  S2R R5, SR_TID.X ;  /* 0x0000000000057919 */ /* 0x000e620000002100 */
[----:B------:R-:W-:Y:S01]  /*25230*/  IMAD.MOV.U32 R15, RZ, RZ, -0x1 ;  /* 0xffffffffff0f7424 */ /* 0x000fe200078e00ff */
[----:B-1----:R-:W-:-:S04]  /*25240*/  LOP3.LUT R5, R5, 0x7f, RZ, 0xc0, !PT ;  /* 0x0000007f05057812 */ /* 0x002fc800078ec0ff */
[----:B------:R-:W-:-:S04]  /*25250*/  SHF.R.U32.HI R0, RZ, 0x3, R5 ;  /* 0x00000003ff007819 */ /* 0x000fc80000011605 */
[----:B------:R-:W-:-:S05]  /*25260*/  LEA R0, R10, R0, 0x7 ;  /* 0x000000000a007211 */ /* 0x000fca00078e38ff */
[----:B------:R-:W-:Y:S02]  /*25270*/  VIADD R5, R0, 0x10 ;  /* 0x0000001000057836 */ /* 0x000fe40000000000 */
[----:B--2---:R-:W-:Y:S01]  /*25280*/  IMAD R2, R11, R7, RZ ;  /* 0x000000070b027224 */ /* 0x004fe200078e02ff */
[----:B------:R-:W-:-:S04]  /*25290*/  MOV R11, 0x181f ;  /* 0x0000181f000b7802 */ /* 0x000fc80000000f00 */
[----:B------:R-:W-:-:S13]  /*252a0*/  ISETP.GE.AND P2, PT, R0, R2, PT ;  /* 0x000000020000720c */ /* 0x000fda0003f46270 */
[----:B0----5:R-:W-:Y:S05]  /*252b0*/  WARPSYNC.COLLECTIVE R15, `(.L_x_9288) ;  /* 0x000000000f087348 */ /* 0x021fea0003c00000 */
[----:B------:R1:W2:Y:S02]  /*252c0*/  SHFL.IDX P6, R14, R13, R12, R11 ;  /* 0x0000000c0d0e7389 */ /* 0x0002a400000c000b */
[----:B012--5:R-:W-:Y:S01]  /*252d0*/  ENDCOLLECTIVE ;  /* 0x000000000000791b */ /* 0x027fe20003800000 */
.L_x_9288:
[----:B------:R-:W-:Y:S02]  /*252e0*/  IMAD.MOV.U32 R13, RZ, RZ, R4 ;  /* 0x000000ffff0d7224 */ /* 0x000fe400078e0004 */
[----:B------:R-:W-:-:S07]  /*252f0*/  IMAD.MOV.U32 R6, RZ, RZ, R14 ;  /* 0x000000ffff067224 */ /* 0x000fce00078e000e */
[----:B------:R-:W-:Y:S05]  /*25300*/  WARPSYNC.COLLECTIVE R15, `(.L_x_9289) ;  /* 0x000000000f087348 */ /* 0x000fea0003c00000 */
[----:B------:R0:W1:Y:S02]  /*25310*/  SHFL.IDX P6, R14, R13, R12, R11 ;  /* 0x0000000c0d0e7389 */ /* 0x00006400000c000b */
[----:B01----:R-:W-:Y:S01]  /*25320*/  ENDCOLLECTIVE ;  /* 0x000000000000791b */ /* 0x003fe20003800000 */
.L_x_9289:
[----:B------:R-:W-:Y:S02]  /*25330*/  IMAD.MOV.U32 R13, RZ, RZ, R3 ;  /* 0x000000ffff0d7224 */ /* 0x000fe400078e0003 */
[----:B------:R-:W-:Y:S02]  /*25340*/  IMAD.MOV.U32 R12, RZ, RZ, 0x1 ;  /* 0x00000001ff0c7424 */ /* 0x000fe400078e00ff */
[----:B------:R-:W-:-:S07]  /*25350*/  IMAD.MOV.U32 R7, RZ, RZ, R14 ;  /* 0x000000ffff077224 */ /* 0x000fce00078e000e */
[----:B------:R-:W-:Y:S05]  /*25360*/  WARPSYNC.COLLECTIVE R15, `(.L_x_9290) ;  /* 0x000000000f087348 */ /* 0x000fea0003c00000 */
[----:B------:R0:W1:Y:S02]  /*25370*/  SHFL.IDX P6, R14, R13, R12, R11 ;  /* 0x0000000c0d0e7389 */ /* 0x00006400000c000b */
[----:B01----:R-:W-:Y:S01]  /*25380*/  ENDCOLLECTIVE ;  /* 0x000000000000791b */ /* 0x003fe20003800000 */
.L_x_9290:
[----:B------:R-:W-:-:S05]  /*25390*/  @!P2 LEA R7, P3, R9, R7, 0x1 ;  /* 0x000000070907a211 */ /* 0x000fca00078608ff */
        /* <DEDUP_REMOVED lines=10> */
[----:B------:R-:W-:Y:S02]  /*25440*/  ISETP.GE.AND P2, PT, R5, R2, PT ;  /* 0x000000020500720c */ /* 0x000fe40003f46270 */
[----:B0-----:R-:W-:-:S11]  /*25450*/  MOV R6, R14 ;  /* 0x0000000e00067202 */ /* 0x001fd60000000f00 */
[----:B------:R-:W-:Y:S05]  /*25460*/  WARPSYNC.COLLECTIVE R15, `(.L_x_9291) ;  /* 0x000000000f087348 */ /* 0x000fea0003c00000 */
[----:B------:R0:W1:Y:S02]  /*25470*/  SHFL.IDX P6, R14, R13, R12, R11 ;  /* 0x0000000c0d0e7389 */ /* 0x00006400000c000b */
[----:B01----:R-:W-:Y:S01]  /*25480*/  ENDCOLLECTIVE ;  /* 0x000000000000791b */ /* 0x003fe20003800000 */
.L_x_9291:
[----:B------:R-:W-:Y:S02]  /*25490*/  IMAD.MOV.U32 R13, RZ, RZ, R3 ;  /* 0x000000ffff0d7224 */ /* 0x000fe400078e0003 */
[----:B------:R-:W-:Y:S02]  /*254a0*/  IMAD.MOV.U32 R12, RZ, RZ, 0x2 ;  /* 0x00000002ff0c7424 */ /* 0x000fe400078e00ff */
[----:B------:R-:W-:-:S07]  /*254b0*/  IMAD.MOV.U32 R5, RZ, RZ, R14 ;  /* 0x000000ffff057224 */ /* 0x000fce00078e000e */
[----:B------:R-:W-:Y:S05]  /*254c0*/  WARPSYNC.COLLECTIVE R15, `(.L_x_9292) ;  /* 0x000000000f087348 */ /* 0x000fea0003c00000 */
[----:B------:R0:W1:Y:S02]  /*254d0*/  SHFL.IDX P6, R14, R13, R12, R11 ;  /* 0x0000000c0d0e7389 */ /* 0x00006400000c000b */
[----:B01----:R-:W-:Y:S01]  /*254e0*/  ENDCOLLECTIVE ;  /* 0x000000000000791b */ /* 0x003fe20003800000 */
.L_x_9292:
        /* <DEDUP_REMOVED lines=16> */
.L_x_9293:
[----:B------:R-:W-:Y:S02]  /*255f0*/  IMAD.MOV.U32 R13, RZ, RZ, R3 ;  /* 0x000000ffff0d7224 */ /* 0x000fe400078e0003 */
[----:B------:R-:W-:Y:S02]  /*25600*/  IMAD.MOV.U32 R12, RZ, RZ, 0x3 ;  /* 0x00000003ff0c7424 */ /* 0x000fe400078e00ff */
[----:B------:R-:W-:-:S07]  /*25610*/  IMAD.MOV.U32 R5, RZ, RZ, R14 ;  /* 0x000000ffff057224 */ /* 0x000fce00078e000e */
[----:B------:R-:W-:Y:S05]  /*25620*/  WARPSYNC.COLLECTIVE R15, `(.L_x_9294) ;  /* 0x000000000f087348 */ /* 0x000fea0003c00000 */
[----:B------:R0:W1:Y:S02]  /*25630*/  SHFL.IDX P6, R14, R13, R12, R11 ;  /* 0x0000000c0d0e7389 */ /* 0x00006400000c000b */
[----:B01----:R-:W-:Y:S01]  /*25640*/  ENDCOLLECTIVE ;  /* 0x000000000000791b */ /* 0x003fe20003800000 */
.L_x_9294:
        /* <DEDUP_REMOVED lines=16> */
.L_x_9295:
[----:B------:R-:W-:Y:S01]  /*25750*/  MOV R13, R3 ;  /* 0x00000003000d7202 */ /* 0x000fe20000000f00 */
[----:B------:R-:W-:Y:S01]  /*25760*/  IMAD.MOV.U32 R12, RZ, RZ, 0x4 ;  /* 0x00000004ff0c7424 */ /* 0x000fe200078e00ff */
[----:B------:R-:W-:-:S07]  /*25770*/  MOV R5, R14 ;  /* 0x0000000e00057202 */ /* 0x000fce0000000f00 */
[----:B------:R-:W-:Y:S05]  /*25780*/  WARPSYNC.COLLECTIVE R15, `(.L_x_9296) ;  /* 0x000000000f087348 */ /* 0x000fea0003c00000 */
[----:B------:R0:W1:Y:S02]  /*25790*/  SHFL.IDX P6, R14, R13, R12, R11 ;  /* 0x0000000c0d0e7389 */ /* 0x00006400000c000b */
[----:B01----:R-:W-:Y:S01]  /*257a0*/  ENDCOLLECTIVE ;  /* 0x000000000000791b */ /* 0x003fe20003800000 */
.L_x_9296:
        /* <DEDUP_REMOVED lines=16> */
.L_x_9297:
[----:B------:R-:W-:Y:S01]  /*258b0*/  IMAD.MOV.U32 R13, RZ, RZ, R3 ;  /* 0x000000ffff0d7224 */ /* 0x000fe200078e0003 */
[----:B------:R-:W-:Y:S01]  /*258c0*/  MOV R12, 0x5 ;  /* 0x00000005000c7802 */ /* 0x000fe20000000f00 */
[----:B------:R-:W-:-:S07]  /*258d0*/  IMAD.MOV.U32 R5, RZ, RZ, R14 ;  /* 0x000000ffff057224 */ /* 0x000fce00078e000e */
[----:B------:R-:W-:Y:S05]  /*258e0*/  WARPSYNC.COLLECTIVE R15, `(.L_x_9298) ;  /* 0x000000000f087348 */ /* 0x000fea0003c00000 */
[----:B------:R0:W1:Y:S02]  /*258f0*/  SHFL.IDX P6, R14, R13, R12, R11 ;  /* 0x0000000c0d0e7389 */ /* 0x00006400000c000b */
[----:B01----:R-:W-:Y:S01]  /*25900*/  ENDCOLLECTIVE ;  /* 0x000000000000791b */ /* 0x003fe20003800000 */
.L_x_9298:
        /* <DEDUP_REMOVED lines=16> */
.L_x_9299:
[----:B------:R-:W-:Y:S02]  /*25a10*/  IMAD.MOV.U32 R13, RZ, RZ, R3 ;  /* 0x000000ffff0d7224 */ /* 0x000fe400078e0003 */
[----:B------:R-:W-:Y:S02]  /*25a20*/  IMAD.MOV.U32 R12, RZ, RZ, 0x6 ;  /* 0x00000006ff0c7424 */ /* 0x000fe400078e00ff */
[----:B------:R-:W-:-:S07]  /*25a30*/  IMAD.MOV.U32 R5, RZ, RZ, R14 ;  /* 0x000000ffff057224 */ /* 0x000fce00078e000e */
[----:B------:R-:W-:Y:S05]  /*25a40*/  WARPSYNC.COLLECTIVE R15, `(.L_x_9300) ;  /* 0x000000000f087348 */ /* 0x000fea0003c00000 */
[----:B------:R0:W1:Y:S02]  /*25a50*/  SHFL.IDX P6, R14, R13, R12, R11 ;  /* 0x0000000c0d0e7389 */ /* 0x00006400000c000b */
[----:B01----:R-:W-:Y:S01]  /*25a60*/  ENDCOLLECTIVE ;  /* 0x000000000000791b */ /* 0x003fe20003800000 */
.L_x_9300:
        /* <DEDUP_REMOVED lines=11> */
[----:B------:R-:W-:-:S02]  /*25b20*/  ISETP.GE.AND P2, PT, R5, R2, PT ;  /* 0x000000020500720c */ /* 0x000fc40003f46270 */
[----:B0-----:R-:W-:-:S11]  /*25b30*/  MOV R6, R14 ;  /* 0x0000000e00067202 */ /* 0x001fd60000000f00 */
[----:B------:R-:W-:Y:S05]  /*25b40*/  WARPSYNC.COLLECTIVE R15, `(.L_x_9301) ;  /* 0x000000000f087348 */ /* 0x000fea0003c00000 */
[----:B------:R0:W1:Y:S02]  /*25b50*/  SHFL.IDX P6, R14, R13, R12, R11 ;  /* 0x0000000c0d0e7389 */ /* 0x00006400000c000b */
[----:B01----:R-:W-:Y:S01]  /*25b60*/  ENDCOLLECTIVE ;  /* 0x000000000000791b */ /* 0x003fe20003800000 */
.L_x_9301:
[----:B------:R-:W-:Y:S02]  /*25b70*/  IMAD.MOV.U32 R13, RZ, RZ, R3 ;  /* 0x000000ffff0d7224 */ /* 0x000fe400078e0003 */
[----:B------:R-:W-:Y:S02]  /*25b80*/  IMAD.MOV.U32 R12, RZ, RZ, 0x7 ;  /* 0x00000007ff0c7424 */ /* 0x000fe400078e00ff */
[----:B------:R-:W-:-:S07]  /*25b90*/  IMAD.MOV.U32 R5, RZ, RZ, R14 ;  /* 0x000000ffff057224 */ /* 0x000fce00078e000e */
[----:B------:R-:W-:Y:S05]  /*25ba0*/  WARPSYNC.COLLECTIVE R15, `(.L_x_9302) ;  /* 0x000000000f087348 */ /* 0x000fea0003c00000 */
[----:B------:R0:W1:Y:S02]  /*25bb0*/  SHFL.IDX P6, R14, R13, R12, R11 ;  /* 0x0000000c0d0e7389 */ /* 0x00006400000c000b */
[----:B01----:R-:W-:Y:S01]  /*25bc0*/  ENDCOLLECTIVE ;  /* 0x000000000000791b */ /* 0x003fe20003800000 */
.L_x_9302:
        /* <DEDUP_REMOVED lines=14> */
.L_x_9303:
[----:B------:R-:W-:Y:S01]  /*25cb0*/  MOV R3, R14 ;  /* 0x0000000e00037202 */ /* 0x000fe20000000f00 */
[----:B------:R-:W-:Y:S06]  /*25cc0*/  BRA `(.L_x_9304) ;  /* 0xffffff9000c87947 */ /* 0x000fec000383ffff */
.L_x_9092:
[----:B----4-:R4:W0:Y:S02]  /*25cd0*/  SYNCS.PHASECHK.TRANS64.TRYWAIT P0, [R18+URZ+0x28820], R0 ;  /* 0x02882000120075a7 */ /* 0x010824000800017f */
[----:B0-----:R-:W-:Y:S05]  /*25ce0*/  @!P0 NANOSLEEP.SYNCS 0x989680 ;  /* 0x009896800000895d */ /* 0x001fea0003900000 */
[----:B------:R-:W0:Y:S02]  /*25cf0*/  @!P0 SYNCS.PHASECHK.TRANS64 P0, [R18+URZ+0x28820], R0 ;  /* 0x02882000120085a7 */ /* 0x000e24000800007f */
[----:B0-----:R-:W-:Y:S05]  /*25d00*/  @!P0 BRA `(.L_x_9092) ;  /* 0xfffffffc00f08947 */ /* 0x001fea000383ffff */
[----:B------:R-:W-:Y:S05]  /*25d10*/  BRA `(.L_x_9305) ;  /* 0xffffff9400347947 */ /* 0x000fea000383ffff */
.L_x_9101:
[----:B--2---:R2:W3:Y:S02]  /*25d20*/  SYNCS.PHASECHK.TRANS64.TRYWAIT P0, [R3+URZ+0x28840], R2 ;  /* 0x02884002030075a7 */ /* 0x0044e4000800017f */
[----:B---3--:R-:W-:Y:S05]  /*25d30*/  @!P0 NANOSLEEP.SYNCS 0x989680 ;  /* 0x009896800000895d */ /* 0x008fea0003900000 */
[----:B------:R-:W3:Y:S02]  /*25d40*/  @!P0 SYNCS.PHASECHK.TRANS64 P0, [R3+URZ+0x28840], R2 ;  /* 0x02884002030085a7 */ /* 0x000ee4000800007f */
[----:B---3--:R-:W-:Y:S05]  /*25d50*/  @!P0 BRA `(.L_x_9101) ;  /* 0xfffffffc00f08947 */ /* 0x008fea000383ffff */
[----:B------:R-:W-:Y:S05]  /*25d60*/  BRA `(.L_x_9306) ;  /* 0xffffff9800107947 */ /* 0x000fea000383ffff */
.L_x_9107:
[----:B-1----:R1:W2:Y:S02]  /*25d70*/  SYNCS.PHASECHK.TRANS64.TRYWAIT P0, [R2+URZ+0x28860], R3 ;  /* 0x02886003020075a7 */ /* 0x0022a4000800017f */
[----:B--2---:R-:W-:Y:S05]  /*25d80*/  @!P0 NANOSLEEP.SYNCS 0x989680 ;  /* 0x009896800000895d */ /* 0x004fea0003900000 */
[----:B------:R-:W2:Y:S02]  /*25d90*/  @!P0 SYNCS.PHASECHK.TRANS64 P0, [R2+URZ+0x28860], R3 ;  /* 0x02886003020085a7 */ /* 0x000ea4000800007f */
[----:B--2---:R-:W-:Y:S05]  /*25da0*/  @!P0 BRA `(.L_x_9107) ;  /* 0xfffffffc00f08947 */ /* 0x004fea000383ffff */
[----:B------:R-:W-:Y:S05]  /*25db0*/  BRA `(.L_x_9307) ;  /* 0xffffff9800e07947 */ /* 0x000fea000383ffff */
.L_x_9117:
[----:B--2---:R2:W3:Y:S02]  /*25dc0*/  SYNCS.PHASECHK.TRANS64.TRYWAIT P0, [R3+URZ+0x28840], R2 ;  /* 0x02884002030075a7 */ /* 0x0044e4000800017f */
[----:B---3--:R-:W-:Y:S05]  /*25dd0*/  @!P0 NANOSLEEP.SYNCS 0x989680 ;  /* 0x009896800000895d */ /* 0x008fea0003900000 */
[----:B------:R-:W3:Y:S02]  /*25de0*/  @!P0 SYNCS.PHASECHK.TRANS64 P0, [R3+URZ+0x28840], R2 ;  /* 0x02884002030085a7 */ /* 0x000ee4000800007f */
[----:B---3--:R-:W-:Y:S05]  /*25df0*/  @!P0 BRA `(.L_x_9117) ;  /* 0xfffffffc00f08947 */ /* 0x008fea000383ffff */
[----:B------:R-:W-:Y:S05]  /*25e00*/  BRA `(.L_x_9308) ;  /* 0xffffffa000787947 */ /* 0x000fea000383ffff */
.L_x_9123:
[----:B-1----:R1:W2:Y:S02]  /*25e10*/  SYNCS.PHASECHK.TRANS64.TRYWAIT P0, [R2+URZ+0x28860], R3 ;  /* 0x02886003020075a7 */ /* 0x0022a4000800017f */
[----:B--2---:R-:W-:Y:S05]  /*25e20*/  @!P0 NANOSLEEP.SYNCS 0x989680 ;  /* 0x009896800000895d */ /* 0x004fea0003900000 */
[----:B------:R-:W2:Y:S02]  /*25e30*/  @!P0 SYNCS.PHASECHK.TRANS64 P0, [R2+URZ+0x28860], R3 ;  /* 0x02886003020085a7 */ /* 0x000ea4000800007f */
[----:B--2---:R-:W-:Y:S05]  /*25e40*/  @!P0 BRA `(.L_x_9123) ;  /* 0xfffffffc00f08947 */ /* 0x004fea000383ffff */
[----:B------:R-:W-:Y:S05]  /*25e50*/  BRA `(.L_x_9309) ;  /* 0xffffffa400487947 */ /* 0x000fea000383ffff */
.L_x_9133:
[----:B---3--:R3:W4:Y:S02]  /*25e60*/  SYNCS.PHASECHK.TRANS64.TRYWAIT P0, [R2+URZ+0x28840], R3 ;  /* 0x02884003020075a7 */ /* 0x008724000800017f */
[----:B----4-:R-:W-:Y:S05]  /*25e70*/  @!P0 NANOSLEEP.SYNCS 0x989680 ;  /* 0x009896800000895d */ /* 0x010fea0003900000 */
[----:B------:R-:W4:Y:S02]  /*25e80*/  @!P0 SYNCS.PHASECHK.TRANS64 P0, [R2+URZ+0x28840], R3 ;  /* 0x02884003020085a7 */ /* 0x000f24000800007f */
[----:B----4-:R-:W-:Y:S05]  /*25e90*/  @!P0 BRA `(.L_x_9133) ;  /* 0xfffffffc00f08947 */ /* 0x010fea000383ffff */
[----:B------:R-:W-:Y:S05]  /*25ea0*/  BRA `(.L_x_9310) ;  /* 0xffffffa800b87947 */ /* 0x000fea000383ffff */
.L_x_9139:
[----:B-1----:R1:W2:Y:S02]  /*25eb0*/  SYNCS.PHASECHK.TRANS64.TRYWAIT P0, [R2+URZ+0x28860], R5 ;  /* 0x02886005020075a7 */ /* 0x0022a4000800017f */
[----:B--2---:R-:W-:Y:S05]  /*25ec0*/  @!P0 NANOSLEEP.SYNCS 0x989680 ;  /* 0x009896800000895d */ /* 0x004fea0003900000 */
[----:B------:R-:W2:Y:S02]  /*25ed0*/  @!P0 SYNCS.PHASECHK.TRANS64 P0, [R2+URZ+0x28860], R5 ;  /* 0x02886005020085a7 */ /* 0x000ea4000800007f */
[----:B--2---:R-:W-:Y:S05]  /*25ee0*/  @!P0 BRA `(.L_x_9139) ;  /* 0xfffffffc00f08947 */ /* 0x004fea000383ffff */
[----:B------:R-:W-:Y:S05]  /*25ef0*/  BRA `(.L_x_9311) ;  /* 0xffffffac00847947 */ /* 0x000fea000383ffff */
.L_x_9151:
[----:B---3--:R3:W4:Y:S02]  /*25f00*/  SYNCS.PHASECHK.TRANS64.TRYWAIT P0, [R0+URZ+0x28860], R2 ;  /* 0x02886002000075a7 */ /* 0x008724000800017f */
[----:B----4-:R-:W-:Y:S05]  /*25f10*/  @!P0 NANOSLEEP.SYNCS 0x989680 ;  /* 0x009896800000895d */ /* 0x010fea0003900000 */
[----:B------:R-:W4:Y:S02]  /*25f20*/  @!P0 SYNCS.PHASECHK.TRANS64 P0, [R0+URZ+0x28860], R2 ;  /* 0x02886002000085a7 */ /* 0x000f24000800007f */
[----:B----4-:R-:W-:Y:S05]  /*25f30*/  @!P0 BRA `(.L_x_9151) ;  /* 0xfffffffc00f08947 */ /* 0x010fea000383ffff */
[----:B------:R-:W-:Y:S05]  /*25f40*/  BRA `(.L_x_9312) ;  /* 0xffffffb000dc7947 */ /* 0x000fea000383ffff */
.L_x_9159:
[----:B----4-:R-:W4:Y:S01]  /*25f50*/  LDL R0, [R1] ;  /* 0x0000000001007983 */ /* 0x010f220000100800 */
[----:B------:R-:W-:Y:S01]  /*25f60*/  BSSY B0, `(.L_x_9313) ;  /* 0x0000008000007945 */ /* 0x000fe20003800000 */
[----:B------:R-:W-:Y:S02]  /*25f70*/  IMAD.MOV.U32 R12, RZ, RZ, RZ ;  /* 0x000000ffff0c7224 */ /* 0x000fe400078e00ff */
[----:B------:R-:W-:Y:S02]  /*25f80*/  IMAD.MOV.U32 R11, RZ, RZ, 0x1f ;  /* 0x0000001fff0b7424 */ /* 0x000fe400078e00ff */
[----:B------:R-:W-:Y:S02]  /*25f90*/  IMAD.MOV.U32 R15, RZ, RZ, -0x1 ;  /* 0xffffffffff0f7424 */ /* 0x000fe400078e00ff */
[----:B----4-:R-:W-:-:S07]  /*25fa0*/  IMAD.MOV.U32 R13, RZ, RZ, R0 ;  /* 0x000000ffff0d7224 */ /* 0x010fce00078e0000 */
[----:B0-23--:R-:W-:Y:S05]  /*25fb0*/  WARPSYNC.COLLECTIVE R15, `(.L_x_9314) ;  /* 0x000000000f087348 */ /* 0x00dfea0003c00000 */
[----:B------:R1:W4:Y:S02]  /*25fc0*/  SHFL.IDX P6, R14, R13, R12, R11 ;  /* 0x0000000c0d0e7389 */ /* 0x00032400000c000b */
[----:B01234-:R-:W-:Y:S01]  /*25fd0*/  ENDCOLLECTIVE ;  /* 0x000000000000791b */ /* 0x01ffe20003800000 */
.L_x_9314:
[----:B------:R-:W-:Y:S05]  /*25fe0*/  BSYNC B0 ;  /* 0x0000000000007941 */ /* 0x000fea0003800000 */
.L_x_9313:
        /* <DEDUP_REMOVED lines=10> */
.L_x_9315:
        /* <DEDUP_REMOVED lines=24> */
.L_x_9316:
        /* <DEDUP_REMOVED lines=9> */
.L_x_9317:
        /* <DEDUP_REMOVED lines=8> */
.L_x_9318:
        /* <DEDUP_REMOVED lines=8> */
.L_x_9319:
        /* <DEDUP_REMOVED lines=8> */
.L_x_9320:
        /* <DEDUP_REMOVED lines=9> */
.L_x_9321:
[----:B------:R-:W-:Y:S01]  /*264b0*/  IMAD.MOV.U32 R9, RZ, RZ, R14 ;  /* 0x000000ffff097224 */ /* 0x000fe200078e000e */
[----:B------:R-:W-:Y:S06]  /*264c0*/  BRA `(.L_x_9322) ;  /* 0xffffffb400647947 */ /* 0x000fec000383ffff */
.L_x_9162:
[----:B------:R-:W-:Y:S01]  /*264d0*/  BSSY B0, `(.L_x_9323) ;  /* 0x0000008000007945 */ /* 0x000fe20003800000 */
[----:B------:R-:W-:Y:S02]  /*264e0*/  IMAD.MOV.U32 R13, RZ, RZ, R2 ;  /* 0x000000ffff0d7224 */ /* 0x000fe400078e0002 */
[----:B------:R-:W-:Y:S02]  /*264f0*/  IMAD.MOV.U32 R12, RZ, RZ, 0x1 ;  /* 0x00000001ff0c7424 */ /* 0x000fe400078e00ff */
[----:B------:R-:W-:Y:S02]  /*26500*/  IMAD.MOV.U32 R11, RZ, RZ, RZ ;  /* 0x000000ffff0b7224 */ /* 0x000fe400078e00ff */
[----:B------:R-:W-:-:S07]  /*26510*/  IMAD.MOV.U32 R15, RZ, RZ, -0x1 ;  /* 0xffffffffff0f7424 */ /* 0x000fce00078e00ff */
[----:B01----:R-:W-:Y:S05]  /*26520*/  WARPSYNC.COLLECTIVE R15, `(.L_x_9324) ;  /* 0x000000000f087348 */ /* 0x003fea0003c00000 */
[----:B------:R2:W3:Y:S02]  /*26530*/  SHFL.UP P6, R14, R13, R12, R11 ;  /* 0x0400000c0d0e7389 */ /* 0x0004e400000c000b */
[----:B0123--:R-:W-:Y:S01]  /*26540*/  ENDCOLLECTIVE ;  /* 0x000000000000791b */ /* 0x00ffe20003800000 */
.L_x_9324:
[----:B------:R-:W-:Y:S05]  /*26550*/  BSYNC B0 ;  /* 0x0000000000007941 */ /* 0x000fea0003800000 */
.L_x_9323:
        /* <DEDUP_REMOVED lines=12> */
.L_x_9325:
        /* <DEDUP_REMOVED lines=8> */
.L_x_9326:
        /* <DEDUP_REMOVED lines=8> */
.L_x_9327:
        /* <DEDUP_REMOVED lines=8> */
.L_x_9328:
        /* <DEDUP_REMOVED lines=9> */
.L_x_9329:
[----:B------:R-:W-:Y:S01]  /*26830*/  IMAD.MOV.U32 R9, RZ, RZ, R14 ;  /* 0x000000ffff097224 */ /* 0x000fe200078e000e */
[----:B------:R-:W-:Y:S06]  /*26840*/  BRA `(.L_x_9330) ;  /* 0xffffffb400347947 */ /* 0x000fec000383ffff */
.L_x_9164:
[----:B------:R-:W-:Y:S01]  /*26850*/  BSSY B0, `(.L_x_9331) ;  /* 0x0000006000007945 */ /* 0x000fe20003800000 */
[----:B------:R-:W-:Y:S01]  /*26860*/  PLOP3.LUT P6, PT, P6, PT, PT, 0x8, 0x0 ;  /* 0x000000000000781c */ /* 0x000fe200037ce170 */
[----:B------:R-:W-:-:S12]  /*26870*/  IMAD.MOV.U32 R15, RZ, RZ, -0x1 ;  /* 0xffffffffff0f7424 */ /* 0x000fd800078e00ff */
[----:B01----:R-:W-:Y:S05]  /*26880*/  WARPSYNC.COLLECTIVE R15, `(.L_x_9332) ;  /* 0x000000000f087348 */ /* 0x003fea0003c00000 */
[----:B------:R-:W-:Y:S01]  /*26890*/  VOTE.ANY R14, PT, P6 ;  /* 0x00000000000e7806 */ /* 0x000fe200030e0100 */
[----:B01----:R-:W-:Y:S06]  /*268a0*/  ENDCOLLECTIVE ;  /* 0x000000000000791b */ /* 0x003fec0003800000 */
.L_x_9332:
[----:B------:R-:W-:Y:S05]  /*268b0*/  BSYNC B0 ;  /* 0x0000000000007941 */ /* 0x000fea0003800000 */
.L_x_9331:
        /* <DEDUP_REMOVED lines=10> */
.L_x_9333:
[----:B------:R-:W-:Y:S01]  /*26960*/  IMAD.MOV.U32 R13, RZ, RZ, R6 ;  /* 0x000000ffff0d7224 */ /* 0x000fe200078e0006 */
[----:B------:R-:W-:-:S07]  /*26970*/  MOV R4, R14 ;  /* 0x0000000e00047202 */ /* 0x000fce0000000f00 */
[----:B------:R-:W-:Y:S05]  /*26980*/  WARPSYNC.COLLECTIVE R15, `(.L_x_9334) ;  /* 0x000000000f087348 */ /* 0x000fea0003c00000 */
[----:B------:R0:W1:Y:S02]  /*26990*/  SHFL.IDX P6, R14, R13, R12, R11 ;  /* 0x0000000c0d0e7389 */ /* 0x00006400000c000b */
[----:B01----:R-:W-:Y:S01]  /*269a0*/  ENDCOLLECTIVE ;  /* 0x000000000000791b */ /* 0x003fe20003800000 */
.L_x_9334:
[----:B------:R-:W-:Y:S02]  /*269b0*/  IMAD.MOV.U32 R6, RZ, RZ, R14 ;  /* 0x000000ffff067224 */ /* 0x000fe400078e000e */
[----:B------:R-:W-:-:S05]  /*269c0*/  IMAD.IADD R10, R3, 0x1, R10 ;  /* 0x00000001030a7824 */ /* 0x000fca00078e020a */
[----:B------:R0:W-:Y:S01]  /*269d0*/  STL [R1+0xc], R10 ;  /* 0x00000c0a01007387 */ /* 0x0001e20000100800 */
[----:B------:R-:W-:Y:S05]  /*269e0*/  BRA `(.L_x_9335) ;  /* 0xffffffb400147947 */ /* 0x000fea000383ffff */
.L_x_9166:
[----:B------:R-:W-:Y:S01]  /*269f0*/  BSSY B0, `(.L_x_9336) ;  /* 0x0000008000007945 */ /* 0x000fe20003800000 */
[----:B------:R-:W-:Y:S01]  /*26a00*/  IMAD.MOV.U32 R13, RZ, RZ, R7 ;  /* 0x000000ffff0d7224 */ /* 0x000fe200078e0007 */
[----:B------:R-:W-:Y:S01]  /*26a10*/  MOV R12, R3 ;  /* 0x00000003000c7202 */ /* 0x000fe20000000f00 */
[----:B------:R-:W-:Y:S02]  /*26a20*/  IMAD.MOV.U32 R11, RZ, RZ, 0x1f ;  /* 0x0000001fff0b7424 */ /* 0x000fe400078e00ff */
[----:B------:R-:W-:-:S07]  /*26a30*/  IMAD.MOV.U32 R15, RZ, RZ, -0x1 ;  /* 0xffffffffff0f7424 */ /* 0x000fce00078e00ff */
[----:B01----:R-:W-:Y:S05]  /*26a40*/  WARPSYNC.COLLECTIVE R15, `(.L_x_9337) ;  /* 0x000000000f087348 */ /* 0x003fea0003c00000 */
[----:B------:R2:W3:Y:S02]  /*26a50*/  SHFL.IDX P6, R14, R13, R12, R11 ;  /* 0x0000000c0d0e7389 */ /* 0x0004e400000c000b */
[----:B0123--:R-:W-:Y:S01]  /*26a60*/  ENDCOLLECTIVE ;  /* 0x000000000000791b */ /* 0x00ffe20003800000 */
.L_x_9337:
[----:B------:R-:W-:Y:S05]  /*26a70*/  BSYNC B0 ;  /* 0x0000000000007941 */ /* 0x000fea0003800000 */
.L_x_9336:
[----:B------:R-:W-:Y:S01]  /*26a80*/  IMAD.MOV.U32 R3, RZ, RZ, R14 ;  /* 0x000000ffff037224 */ /* 0x000fe200078e000e */
[----:B------:R-:W-:Y:S06]  /*26a90*/  BRA `(.L_x_9338) ;  /* 0xffffffb400007947 */ /* 0x000fec000383ffff */
.L_x_9172:
[----:B0-----:R0:W1:Y:S02]  /*26aa0*/  SYNCS.PHASECHK.TRANS64.TRYWAIT P0, [R0+URZ+0x28820], R3 ;  /* 0x02882003000075a7 */ /* 0x001064000800017f */
[----:B-1----:R-:W-:Y:S05]  /*26ab0*/  @!P0 NANOSLEEP.SYNCS 0x989680 ;  /* 0x009896800000895d */ /* 0x002fea0003900000 */
[----:B------:R-:W1:Y:S02]  /*26ac0*/  @!P0 SYNCS.PHASECHK.TRANS64 P0, [R0+URZ+0x28820], R3 ;  /* 0x02882003000085a7 */ /* 0x000e64000800007f */
[----:B-1----:R-:W-:Y:S05]  /*26ad0*/  @!P0 BRA `(.L_x_9172) ;  /* 0xfffffffc00f08947 */ /* 0x002fea000383ffff */
[----:B------:R-:W-:Y:S05]  /*26ae0*/  BRA `(.L_x_9339) ;  /* 0xffffffbc009c7947 */ /* 0x000fea000383ffff */
.L_x_9173:
        /* <DEDUP_REMOVED lines=11> */
.L_x_9341:
[----:B------:R-:W-:Y:S05]  /*26ba0*/  BSYNC B0 ;  /* 0x0000000000007941 */ /* 0x000fea0003800000 */
.L_x_9340:
[----:B------:R-:W-:Y:S05]  /*26bb0*/  BRA `(.L_x_9342) ;  /* 0xffffffbc00847947 */ /* 0x000fea000383ffff */
.L_x_9174:
[----:B------:R-:W-:Y:S01]  /*26bc0*/  BSSY B0, `(.L_x_9343) ;  /* 0x0000006000007945 */ /* 0x000fe20003800000 */
[----:B------:R-:W-:-:S07]  /*26bd0*/  IMAD.MOV.U32 R15, RZ, RZ, -0x1 ;  /* 0xffffffffff0f7424 */ /* 0x000fce00078e00ff */
[----:B01----:R-:W-:Y:S05]  /*26be0*/  WARPSYNC.COLLECTIVE R15, `(.L_x_9344) ;  /* 0x000000000f0c7348 */ /* 0x003fea0003c00000 */
[----:B------:R-:W-:Y:S02]  /*26bf0*/  ELECT P6, UR62, PT ;  /* 0x00000000003e782f */ /* 0x000fe400038c0000 */
[----:B------:R-:W-:Y:S01]  /*26c00*/  MOV R14, UR62 ;  /* 0x0000003e000e7c02 */ /* 0x000fe20008000f00 */
[----:B01----:R-:W-:Y:S10]  /*26c10*/  ENDCOLLECTIVE ;  /* 0x000000000000791b */ /* 0x003ff40003800000 */
.L_x_9344:
[----:B------:R-:W-:Y:S05]  /*26c20*/  BSYNC B0 ;  /* 0x0000000000007941 */ /* 0x000fea0003800000 */
.L_x_9343:
[----:B------:R-:W-:Y:S05]  /*26c30*/  BRA `(.L_x_9345) ;  /* 0xffffffbc00787947 */ /* 0x000fea000383ffff */
.L_x_9176:
[----:B0-----:R0:W1:Y:S02]  /*26c40*/  SYNCS.PHASECHK.TRANS64.TRYWAIT P0, [R6+URZ], R5 ;  /* 0x00000005060075a7 */ /* 0x001064000800017f */
[----:B-1----:R-:W-:Y:S05]  /*26c50*/  @!P0 NANOSLEEP.SYNCS 0x989680 ;  /* 0x009896800000895d */ /* 0x002fea0003900000 */
[----:B------:R-:W1:Y:S02]  /*26c60*/  @!P0 SYNCS.PHASECHK.TRANS64 P0, [R6+URZ], R5 ;  /* 0x00000005060085a7 */ /* 0x000e64000800007f */
[----:B-1----:R-:W-:Y:S05]  /*26c70*/  @!P0 BRA `(.L_x_9176) ;  /* 0xfffffffc00f08947 */ /* 0x002fea000383ffff */
[----:B------:R-:W-:Y:S05]  /*26c80*/  BRA `(.L_x_9346) ;  /* 0xffffffbc00b07947 */ /* 0x000fea000383ffff */
.L_x_9177:
[----:B-1----:R1:W2:Y:S02]  /*26c90*/  SYNCS.PHASECHK.TRANS64.TRYWAIT P0, [R7+URZ], R2 ;  /* 0x00000002070075a7 */ /* 0x0022a4000800017f */
[----:B--2---:R-:W-:Y:S05]  /*26ca0*/  @!P0 NANOSLEEP.SYNCS 0x989680 ;  /* 0x009896800000895d */ /* 0x004fea0003900000 */
[----:B------:R-:W2:Y:S02]  /*26cb0*/  @!P0 SYNCS.PHASECHK.TRANS64 P0, [R7+URZ], R2 ;  /* 0x00000002070085a7 */ /* 0x000ea4000800007f */
[----:B--2---:R-:W-:Y:S05]  /*26cc0*/  @!P0 BRA `(.L_x_9177) ;  /* 0xfffffffc00f08947 */ /* 0x004fea000383ffff */
[----:B------:R-:W-:Y:S05]  /*26cd0*/  BRA `(.L_x_9347) ;  /* 0xffffffbc00a47947 */ /* 0x000fea000383ffff */
.L_x_9179:
[----:B--2---:R2:W3:Y:S02]  /*26ce0*/  SYNCS.PHASECHK.TRANS64.TRYWAIT P0, [R4+URZ], R5 ;  /* 0x00000005040075a7 */ /* 0x0044e4000800017f */
[----:B---3--:R-:W-:Y:S05]  /*26cf0*/  @!P0 NANOSLEEP.SYNCS 0x989680 ;  /* 0x009896800000895d */ /* 0x008fea0003900000 */
[----:B------:R-:W3:Y:S02]  /*26d00*/  @!P0 SYNCS.PHASECHK.TRANS64 P0, [R4+URZ], R5 ;  /* 0x00000005040085a7 */ /* 0x000ee4000800007f */
[----:B---3--:R-:W-:Y:S05]  /*26d10*/  @!P0 BRA `(.L_x_9179) ;  /* 0xfffffffc00f08947 */ /* 0x008fea000383ffff */
[----:B------:R-:W-:Y:S05]  /*26d20*/  BRA `(.L_x_9348) ;  /* 0xffffffbc00a87947 */ /* 0x000fea000383ffff */
.L_x_9349:
        /* <DEDUP_REMOVED lines=13> */
.L_x_14865:


//--------------------- .text._ZN7cutlass13device_kernelIN5flash11enable_sm90INS1_16FlashAttnFwdSm90INS1_25CollectiveMainloopFwdSm90ILi2EN4cute5tupleIJNS5_1CILi1EEES8_S8_EEENS6_IJNS7_ILi192EEENS7_ILi144EEENS7_ILi96EEEEEELi96ENS_6half_tEfNS_4arch4Sm90ELb0ELb0ELb1ELb0ELb0ELb0ELb0ELb0ELb1ELb1ELb1ELb0EEENS1_21CollectiveEpilogueFwdINS6_IJSA_SC_SB_EEES9_SE_SG_Li384ELb0ELb1ELb1ELb0EEENS1_19SingleTileSchedulerILb0ELb1ELb1ELi192EEEEEEEEEvNT_6ParamsE --------------------------
	.section	.text._ZN7cutlass13device_kernelIN5flash11enable_sm90INS1_16FlashAttnFwdSm90INS1_25CollectiveMainloopFwdSm90ILi2EN4cute5tupleIJNS5_1CILi1EEES8_S8_EEENS6_IJNS7_ILi192EEENS7_ILi144EEENS7_ILi96EEEEEELi96ENS_6half_tEfNS_4arch4Sm90ELb0ELb0ELb1ELb0ELb0ELb0ELb0ELb0ELb1ELb1ELb1ELb0EEENS1_21CollectiveEpilogueFwdINS6_IJSA_SC_SB_EEES9_SE_SG_Li384ELb0ELb1ELb1ELb0EEENS1_19SingleTileSchedulerILb0ELb1ELb1ELi192EEEEEEEEEvNT_6ParamsE,"ax",@progbits
	.align	128
.text._ZN7cutlass13device_kernelIN5flash11enable_sm90INS1_16FlashAttnFwdSm90INS1_25CollectiveMainloopFwdSm90ILi2EN4cute5tupleIJNS5_1CILi1EEES8_S8_EEENS6_IJNS7_ILi192EEENS7_ILi144EEENS7_ILi96EEEEEELi96ENS_6half_tEfNS_4arch4Sm90ELb0ELb0ELb1ELb0ELb0ELb0ELb0ELb0ELb1ELb1ELb1ELb0EEENS1_21CollectiveEpilogueFwdINS6_IJSA_SC_SB_EEES9_SE_SG_Li384ELb0ELb1ELb1ELb0EEENS1_19SingleTileSchedulerILb0ELb1ELb1ELi192EEEEEEEEEvNT_6ParamsE:
        .type           _ZN7cutlass13device_kernelIN5flash11enable_sm90INS1_16FlashAttnFwdSm90INS1_25CollectiveMainloopFwdSm90ILi2EN4cute5tupleIJNS5_1CILi1EEES8_S8_EEENS6_IJNS7_ILi192EEENS7_ILi144EEENS7_ILi96EEEEEELi96ENS_6half_tEfNS_4arch4Sm90ELb0ELb0ELb1ELb0ELb0ELb0ELb0ELb0ELb1ELb1ELb1ELb0EEENS1_21CollectiveEpilogueFwdINS6_IJSA_SC_SB_EEES9_SE_SG_Li384ELb0ELb1ELb1ELb0EEENS1_19SingleTileSchedulerILb0ELb1ELb1ELi192EEEEEEEEEvNT_6ParamsE,@function
        .size           _ZN7cutlass13device_kernelIN5flash11enable_sm90INS1_16FlashAttnFwdSm90INS1_25CollectiveMainloopFwdSm90ILi2EN4cute5tupleIJNS5_1CILi1EEES8_S8_EEENS6_IJNS7_ILi192EEENS7_ILi144EEENS7_ILi96EEEEEELi96ENS_6half_tEfNS_4arch4Sm90ELb0ELb0ELb1ELb0ELb0ELb0ELb0ELb0ELb1ELb1ELb1ELb0EEENS1_21CollectiveEpilogueFwdINS6_IJSA_SC_SB_EEES9_SE_SG_Li384ELb0ELb1ELb1ELb0EEENS1_19SingleTileSchedulerILb0ELb1ELb1ELi192EEEEEEEEEvNT_6ParamsE,(.L_x_14866 - _ZN7cutlass13device_kernelIN5flash11enable_sm90INS1_16FlashAttnFwdSm90INS1_25CollectiveMainloopFwdSm90ILi2EN4cute5tupleIJNS5_1CILi1EEES8_S8_EEENS6_IJNS7_ILi192EEENS7_ILi144EEENS7_ILi96EEEEEELi96ENS_6half_tEfNS_4arch4Sm90ELb0ELb0ELb1ELb0ELb0ELb0ELb0ELb0ELb1ELb1ELb1ELb0EEENS1_21CollectiveEpilogueFwdINS6_IJSA_SC_SB_EEES9_SE_SG_Li384ELb0ELb1ELb1ELb0EEENS1_19SingleTileSchedulerILb0ELb1ELb1ELi192EEEEEEEEEvNT_6ParamsE)
        .other          _ZN7cutlass13device_kernelIN5flash11enable_sm90INS1_16FlashAttnFwdSm90INS1_25CollectiveMainloopFwdSm90ILi2EN4cute5tupleIJNS5_1CILi1EEES8_S8_EEENS6_IJNS7_ILi192EEENS7_ILi144EEENS7_ILi96EEEEEELi96ENS_6half_tEfNS_4arch4Sm90ELb0ELb0ELb1ELb0ELb0ELb0ELb0ELb0ELb1ELb1ELb1ELb0EEENS1_21CollectiveEpilogueFwdINS6_IJSA_SC_SB_EEES9_SE_SG_Li384ELb0ELb1ELb1ELb0EEENS1_19SingleTileSchedulerILb0ELb1ELb1ELi192EEEEEEEEEvNT_6ParamsE,@"STO_CUDA_ENTRY STV_DEFAULT"
_ZN7cutlass13device_kernelIN5flash11enable_sm90INS1_16FlashAttnFwdSm90INS1_25CollectiveMainloopFwdSm90ILi2EN4cute5tupleIJNS5_1CILi1EEES8_S8_EEENS6_IJNS7_ILi192EEENS7_ILi144EEENS7_ILi96EEEEEELi96ENS_6half_tEfNS_4arch4Sm90ELb0ELb0ELb1ELb0ELb0ELb0ELb0ELb0ELb1ELb1ELb1ELb0EEENS1_21CollectiveEpilogueFwdINS6_IJSA_SC_SB_EEES9_SE_SG_Li384ELb0ELb1ELb1ELb0EEENS1_19SingleTileSchedulerILb0ELb1ELb1ELi192EEEEEEEEEvNT_6ParamsE:
[----:B------:R-:W0:Y:S01]  /*0000*/  LDC R1, c[0x0][0x28] ;  /* 0x00000a00ff017b82 */ /* 0x000e220000000800 */
[----:B------:R-:W1:Y:S01]  /*0010*/  S2R R4, SR_TID.X ;  /* 0x0000000000047919 */ /* 0x000e620000002100 */
[----:B------:R-:W-:Y:S01]  /*0020*/  ELECT P0, URZ, PT ;  /* 0x00000000003f782f */ /* 0x000fe20003800000 */
[----:B------:R-:W-:Y:S01]  /*0030*/  BSSY B0, `(.L_x_9350) ;  /* 0x000000d000007945 */ /* 0x000fe20003800000 */
[----:B-1----:R-:W-:-:S05]  /*0040*/  SHF.R.U32.HI R0, RZ, 0x5, R4 ;  /* 0x00000005ff007819 */ /* 0x002fca0000011604 */
[----:B------:R-:W1:Y:S02]  /*0050*/  SHFL.IDX PT, R2, R0, RZ, 0x1f ;  /* 0x00001fff00027589 */ /* 0x000e6400000e0000 */
[----:B-1----:R-:W-:-:S13]  /*0060*/  ISETP.EQ.AND P0, PT, R2, RZ, P0 ;  /* 0x000000ff0200720c */ /* 0x002fda0000702270 */
[----:B0-----:R-:W-:Y:S05]  /*0070*/  @!P0 BRA `(.L_x_9351) ;  /* 0x0000000000208947 */ /* 0x001fea0003800000 */
        /* <DEDUP_REMOVED lines=8> */
.L_x_9351:
[----:B------:R-:W-:Y:S05]  /*0100*/  BSYNC B0 ;  /* 0x0000000000007941 */ /* 0x000fea0003800000 */
.L_x_9350:
        /* <DEDUP_REMOVED lines=40> */
.L_x_9352:
        /* <DEDUP_REMOVED lines=22> */
.L_x_9353:
        /* <DEDUP_REMOVED lines=18> */
.L_x_9354:
        /* <DEDUP_REMOVED lines=22> */
.L_x_9355:
        /* <DEDUP_REMOVED lines=22> */
.L_x_9356:
[----:B--2---:R-:W-:Y:S01]  /*08d0*/  ISETP.NE.AND P0, PT, R2, RZ, PT ;  /* 0x000000ff0200720c */ /* 0x004fe20003f05270 */
[----:B------:R-:W-:Y:S01]  /*08e0*/  IMAD.MOV.U32 R27, RZ, RZ, 0x1 ;  /* 0x00000001ff1b7424 */ /* 0x000fe200078e00ff */
[----:B------:R-:W-:Y:S01]  /*08f0*/  NOP ;  /* 0x0000000000007918 */ /* 0x000fe20000000000 */
[----:B------:R-:W-:Y:S01]  /*0900*/  ULDC.64 UR38, c[0x0][0x208] ;  /* 0x0000820000267ab9 */ /* 0x000fe20000000a00 */
[----:B------:R-:W-:Y:S01]  /*0910*/  BSSY B6, `(.L_x_9357) ;  /* 0x0000ec9000067945 */ /* 0x000fe20003800000 */
[----:B------:R-:W-:Y:S02]  /*0920*/  LOP3.LUT R28, R4, 0x7f, RZ, 0xc0, !PT ;  /* 0x0000007f041c7812 */ /* 0x000fe400078ec0ff */
[----:B------:R-:W-:Y:S01]  /*0930*/  SEL R27, R27, 0x2, !P0 ;  /* 0x000000021b1b7807 */ /* 0x000fe20004000000 */
[----:B01-34-:R-:W-:Y:S06]  /*0940*/  BAR.SYNC.DEFER_BLOCKING 0x0 ;  /* 0x0000000000007b1d */ /* 0x01bfec0000010000 */
[----:B------:R-:W-:Y:S05]  /*0950*/  @!P0 BRA `(.L_x_9358) ;  /* 0x000000ac00388947 */ /* 0x000fea0003800000 */
.L_x_9359:
[----:B------:R-:W-:-:S08]  /*0960*/  NOP ;  /* 0x0000000000007918 */ /* 0x000fd00000000000 */
[----:B------:R-:W0:Y:S02]  /*0970*/  USETMAXREG.TRY_ALLOC.CTAPOOL UP0, 0xa0 ;  /* 0x000000a0000079c8 */ /* 0x000e240008000600 */
[----:B0-----:R-:W-:-:S13]  /*0980*/  PLOP3.LUT P0, PT, PT, PT, UP0, 0x80, 0x0 ;  /* 0x000000000000781c */ /* 0x001fda0003f0f008 */
[----:B------:R-:W-:Y:S05]  /*0990*/  @!P0 BRA `(.L_x_9359) ;  /* 0xfffffffc00f08947 */ /* 0x000fea000383ffff */
[----:B------:R-:W0:Y:S01]  /*09a0*/  LDC R2, c[0x0][0xc50] ;  /* 0x00031400ff027b82 */ /* 0x000e220000000800 */
        /* <DEDUP_REMOVED lines=17> */
[----:B------:R-:W0:Y:S01]  /*0ac0*/  LDC.64 R4, c[0x0][0x418] ;  /* 0x00010600ff047b82 */ /* 0x000e220000000a00 */
[----:B------:R-:W-:-:S07]  /*0ad0*/  LOP3.LUT R7, R2, 0xffff, RZ, 0xc0, !PT ;  /* 0x0000ffff02077812 */ /* 0x000fce00078ec0ff */
[----:B------:R-:W1:Y:S08]  /*0ae0*/  LDC R18, c[0x0][0x424] ;  /* 0x00010900ff127b82 */ /* 0x000e700000000800 */
[----:B------:R-:W2:Y:S01]  /*0af0*/  LDC R3, c[0x0][0x2f0] ;  /* 0x0000bc00ff037b82 */ /* 0x000ea20000000800 */
[----:B0-----:R-:W-:-:S04]  /*0b00*/  ISETP.NE.U32.AND P0, PT, R4, RZ, PT ;  /* 0x000000ff0400720c */ /* 0x001fc80003f05070 */
[----:B------:R-:W-:-:S04]  /*0b10*/  ISETP.NE.AND.EX P0, PT, R5, RZ, PT, P0 ;  /* 0x000000ff0500720c */ /* 0x000fc80003f05300 */
[----:B-1----:R-:W-:-:S05]  /*0b20*/  SEL R18, R18, 0x1, P0 ;  /* 0x0000000112127807 */ /* 0x002fca0000000000 */
[----:B--2---:R-:W-:-:S04]  /*0b30*/  IMAD R18, R18, R3, RZ ;  /* 0x0000000312127224 */ /* 0x004fc800078e02ff */
[C---:B------:R-:W-:Y:S01]  /*0b40*/  VIADD R0, R18.reuse, 0x8f ;  /* 0x0000008f12007836 */ /* 0x040fe20000000000 */
[----:B------:R-:W-:-:S03]  /*0b50*/  ISETP.GE.AND P0, PT, R18, 0x1, PT ;  /* 0x000000011200780c */ /* 0x000fc60003f06270 */
[----:B------:R-:W-:-:S05]  /*0b60*/  IMAD.HI R0, R0, 0x38e38e39, RZ ;  /* 0x38e38e3900007827 */ /* 0x000fca00078e02ff */
[----:B------:R-:W-:-:S04]  /*0b70*/  SHF.R.U32.HI R3, RZ, 0x1f, R0 ;  /* 0x0000001fff037819 */ /* 0x000fc80000011600 */
[----:B------:R-:W-:Y:S01]  /*0b80*/  LEA.HI.SX32 R17, R0, R3, 0x1b ;  /* 0x0000000300117211 */ /* 0x000fe200078fdaff */
[----:B------:R-:W-:Y:S01]  /*0b90*/  IMAD.MOV.U32 R0, RZ, RZ, RZ ;  /* 0x000000ffff007224 */ /* 0x000fe200078e00ff */
        /* <DEDUP_REMOVED lines=14> */
[----:B------:R-:W-:Y:S01]  /*0c80*/  ISETP.GE.AND P2, PT, R5, RZ, PT ;  /* 0x000000ff0500720c */ /* 0x000fe20003f46270 */
[----:B0-----:R-:W-:Y:S01]  /*0c90*/  IMAD.MOV.U32 R2, RZ, RZ, RZ ;  /* 0x000000ffff027224 */ /* 0x001fe200078e00ff */
[----:B-1----:R-:W-:-:S05]  /*0ca0*/  IADD3 R6, RZ, -R3, RZ ;  /* 0x80000003ff067210 */ /* 0x002fca0007ffe0ff */
        /* <DEDUP_REMOVED lines=14> */
.L_x_9361:
        /* <DEDUP_REMOVED lines=39> */
[----:B------:R-:W-:-:S04]  /*1000*/  UIADD3 UR6, UR37, 0x24300, URZ ;  /* 0x0002430025067890 */ /* 0x000fc8000fffe03f */
[----:B------:R-:W-:Y:S01]  /*1010*/  ULOP3.LUT UP0, URZ, UR6, 0x9f, URZ, 0xc0, !UPT ;  /* 0x0000009f063f7892 */ /* 0x000fe2000f80c03f */
[----:B-1----:R-:W-:-:S05]  /*1020*/  R2UR UR36, R0 ;  /* 0x00000000002472ca */ /* 0x002fca00000e0000 */
[----:B------:R-:W-:-:S08]  /*1030*/  PLOP3.LUT P0, PT, PT, PT, UP0, 0x80, 0x0 ;  /* 0x000000000000781c */ /* 0x000fd00003f0f008 */
[----:B------:R-:W-:-:S04]  /*1040*/  UIMAD.WIDE UR4, UR36, 0x55555556, URZ ;  /* 0x55555556240478a5 */ /* 0x000fc8000f8e023f */
[----:B------:R-:W-:-:S04]  /*1050*/  ULEA.HI UR5, UR5, UR5, URZ, 0x1 ;  /* 0x0000000505057291 */ /* 0x000fc8000f8f083f */
[----:B------:R-:W-:-:S04]  /*1060*/  UIMAD UR41, UR5, -0x3, UR36 ;  /* 0xfffffffd052978a4 */ /* 0x000fc8000f8e0224 */
        /* <DEDUP_REMOVED lines=20> */
.L_x_9363:
[----:B------:R-:W-:Y:S02]  /*11b0*/  SHF.L.U32 R0, RZ, 0x1f, RZ ;  /* 0x0000001fff007819 */ /* 0x000fe400000006ff */
[----:B------:R-:W-:Y:S02]  /*11c0*/  LOP3.LUT R27, R27, 0x1, RZ, 0xfc, !PT ;  /* 0x000000011b1b7812 */ /* 0x000fe400078efcff */
[----:B------:R-:W0:Y:S02]  /*11d0*/  SYNCS.PHASECHK.TRANS64.TRYWAIT P1, [UR37+0x31c00], R0 ;  /* 0x031c0000ff0075a7 */ /* 0x000e240008020165 */
[----:B------:R-:W-:Y:S01]  /*11e0*/  ISETP.NE.AND P0, PT, R27, 0x3, PT ;  /* 0x000000031b00780c */ /* 0x000fe20003f05270 */
[----:B0-----:R-:W-:-:S12]  /*11f0*/  @!P1 BRA `(.L_x_9364) ;  /* 0x000000e000f09947 */ /* 0x001fd80003800000 */
.L_x_9475:
[----:B------:R-:W-:Y:S05]  /*1200*/  @!P0 BRA `(.L_x_9365) ;  /* 0x0000000000048947 */ /* 0x000fea0003800000 */
[----:B------:R-:W-:Y:S01]  /*1210*/  BPT.TRAP 0x1 ;  /* 0x000000040000795c */ /* 0x000fe20000300000 */
.L_x_9365:
[----:B------:R1:W2:Y:S01]  /*1220*/  SYNCS.PHASECHK.TRANS64.TRYWAIT P1, [UR37+0x31c30], R0 ;  /* 0x031c3000ff0075a7 */ /* 0x0002a20008020165 */
[----:B------:R-:W-:Y:S05]  /*1230*/  @!P0 BRA `(.L_x_9366) ;  /* 0x0000000000048947 */ /* 0x000fea0003800000 */
[----:B------:R-:W-:Y:S01]  /*1240*/  BPT.TRAP 0x1 ;  /* 0x000000040000795c */ /* 0x000fe20000300000 */
.L_x_9366:
[----:B--2---:R-:W-:Y:S05]  /*1250*/  @P1 BRA `(.L_x_9367) ;  /* 0x0000000000081947 */ /* 0x004fea0003800000 */
[----:B------:R-:W2:Y:S02]  /*1260*/  SYNCS.PHASECHK.TRANS64.TRYWAIT P1, [UR37+0x31c30], R0 ;  /* 0x031c3000ff0075a7 */ /* 0x000ea40008020165 */
[----:B--2---:R-:W-:Y:S05]  /*1270*/  @!P1 BRA `(.L_x_9368) ;  /* 0x000000e000e89947 */ /* 0x004fea0003800000 */
.L_x_9367:
[----:B------:R-:W-:Y:S01]  /*1280*/  ULEA UR4, UR41, UR37, 0xc ;  /* 0x0000002529047291 */ /* 0x000fe2000f8e603f */
[----:B------:R-:W-:Y:S01]  /*1290*/  ISETP.NE.AND P1, PT, R28, RZ, PT ;  /* 0x000000ff1c00720c */ /* 0x000fe20003f25270 */
[----:B01----:R-:W-:Y:S02]  /*12a0*/  IMAD.MOV.U32 R0, RZ, RZ, RZ ;  /* 0x000000ffff007224 */ /* 0x003fe400078e00ff */
[----:B------:R-:W-:Y:S01]  /*12b0*/  UIADD3 UR4, UR4, 0xda00, URZ ;  /* 0x0000da0004047890 */ /* 0x000fe2000fffe03f */
[----:B------:R-:W-:Y:S02]  /*12c0*/  IMAD.MOV.U32 R71, RZ, RZ, RZ ;  /* 0x000000ffff477224 */ /* 0x000fe400078e00ff */
[----:B------:R-:W-:Y:S01]  /*12d0*/  IMAD.MOV.U32 R3, RZ, RZ, -0x7fffffe0 ;  /* 0x80000020ff037424 */ /* 0x000fe200078e00ff */
[----:B------:R-:W-:-:S04]  /*12e0*/  USHF.R.U32.HI UR4, URZ, 0x4, UR4 ;  /* 0x000000043f047899 */ /* 0x000fc80008011604 */
[----:B------:R-:W-:-:S06]  /*12f0*/  ULOP3.LUT UR4, UR4, 0x3fff, URZ, 0xc0, !UPT ;  /* 0x00003fff04047892 */ /* 0x000fcc000f8ec03f */
[----:B------:R-:W-:Y:S01]  /*1300*/  MOV R2, UR4 ;  /* 0x0000000400027c02 */ /* 0x000fe20008000f00 */
[----:B------:R-:W-:Y:S05]  /*1310*/  WARPSYNC.ALL ;  /* 0x0000000000007948 */ /* 0x000fea0003800000 */
[----:B------:R-:W-:Y:S01]  /*1320*/  LOP3.LUT R2, R2, 0x10000, RZ, 0xfc, !PT ;  /* 0x0001000002027812 */ /* 0x000fe200078efcff */
[----:B------:R-:W-:-:S03]  /*1330*/  UIADD3 UR4, UR37, 0x16a00, URZ ;  /* 0x00016a0025047890 */ /* 0x000fc6000fffe03f */
[C---:B------:R-:W-:Y:S01]  /*1340*/  R2UR UR8, R2.reuse ;  /* 0x00000000020872ca */ /* 0x040fe200000e0000 */
[----:B------:R-:W-:Y:S01]  /*1350*/  WARPGROUP.ARRIVE ;  /* 0x00000000000079c5 */ /* 0x000fe20000000000 */
[C---:B------:R-:W-:Y:S01]  /*1360*/  R2UR UR9, R3.reuse ;  /* 0x00000000030972ca */ /* 0x040fe200000e0000 */
[----:B------:R-:W-:Y:S01]  /*1370*/  USHF.R.U32.HI UR4, URZ, 0x4, UR4 ;  /* 0x000000043f047899 */ /* 0x000fe20008011604 */
[C---:B------:R-:W-:Y:S01]  /*1380*/  R2UR UR16, R2.reuse ;  /* 0x00000000021072ca */ /* 0x040fe200000e0000 */
[----:B------:R-:W-:Y:S01]  /*1390*/  UMOV UR11, 0x80000020 ;  /* 0x80000020000b7882 */ /* 0x000fe20000000000 */
[C---:B------:R-:W-:Y:S01]  /*13a0*/  R2UR UR17, R3.reuse ;  /* 0x00000000031172ca */ /* 0x040fe200000e0000 */
[----:B------:R-:W-:Y:S01]  /*13b0*/  ULOP3.LUT UR4, UR4, 0x3fff, URZ, 0xc0, !UPT ;  /* 0x00003fff04047892 */ /* 0x000fe2000f8ec03f */
[C---:B------:R-:W-:Y:S01]  /*13c0*/  R2UR UR24, R2.reuse ;  /* 0x00000000021872ca */ /* 0x040fe200000e0000 */
[----:B------:R-:W-:Y:S01]  /*13d0*/  UMOV UR19, 0x80000020 ;  /* 0x8000002000137882 */ /* 0x000fe20000000000 */
[C---:B------:R-:W-:Y:S01]  /*13e0*/  R2UR UR25, R3.reuse ;  /* 0x00000000031972ca */ /* 0x040fe200000e0000 */
[----:B------:R-:W-:Y:S01]  /*13f0*/  ULOP3.LUT UR42, UR4, 0x10000, URZ, 0xfc, !UPT ;  /* 0x00010000042a7892 */ /* 0x000fe2000f8efc3f */
[C---:B------:R-:W-:Y:S01]  /*1400*/  R2UR UR20, R2.reuse ;  /* 0x00000000021472ca */ /* 0x040fe200000e0000 */
[----:B------:R-:W-:Y:S01]  /*1410*/  UMOV UR27, 0x80000020 ;  /* 0x80000020001b7882 */ /* 0x000fe20000000000 */
[C---:B------:R-:W-:Y:S01]  /*1420*/  R2UR UR21, R3.reuse ;  /* 0x00000000031572ca */ /* 0x040fe200000e0000 */
[----:B------:R-:W-:Y:S01]  /*1430*/  UIADD3 UR4, UR42, 0x40, URZ ;  /* 0x000000402a047890 */ /* 0x000fe2000fffe03f */
[C---:B------:R-:W-:Y:S01]  /*1440*/  R2UR UR12, R2.reuse ;  /* 0x00000000020c72ca */ /* 0x040fe200000e0000 */
[----:B------:R-:W-:Y:S01]  /*1450*/  UMOV UR23, 0x80000020 ;  /* 0x8000002000177882 */ /* 0x000fe20000000000 */
[----:B------:R-:W-:Y:S01]  /*1460*/  UMOV UR10, UR42 ;  /* 0x0000002a000a7c82 */ /* 0x000fe20008000000 */
[----:B------:R-:W-:Y:S01]  /*1470*/  R2UR UR13, R3 ;  /* 0x00000000030d72ca */ /* 0x000fe200000e0000 */
[----:B------:R-:W-:Y:S01]  /*1480*/  HGMMA.64x16x16.F32 R96, gdesc[UR8], RZ, !UPT, gsb0 ;  /* 0x00200000086079f0 */ /* 0x000fe2000c0008ff */
[----:B------:R-:W-:Y:S01]  /*1490*/  UIADD3 UR8, UR42, 0x80, URZ ;  /* 0x000000802a087890 */ /* 0x000fe2000fffe03f */
[----:B------:R-:W-:Y:S01]  /*14a0*/  R2UR UR6, R2 ;  /* 0x00000000020672ca */ /* 0x000fe200000e0000 */
[----:B------:R-:W-:Y:S01]  /*14b0*/  UMOV UR18, UR4 ;  /* 0x0000000400127c82 */ /* 0x000fe20008000000 */
[----:B------:R-:W-:Y:S01]  /*14c0*/  UIADD3 UR10, UR42, 0xc0, URZ ;  /* 0x000000c02a0a7890 */ /* 0x000fe2000fffe03f */
[----:B------:R-:W-:Y:S01]  /*14d0*/  P2R R104, PR, RZ, 0x1 ;  /* 0x00000001ff687803 */ /* 0x000fe20000000000 */
[----:B------:R-:W-:-:S02]  /*14e0*/  UIADD3 UR4, UR42, 0x100, URZ ;  /* 0x000001002a047890 */ /* 0x000fc4000fffe03f */
[----:B------:R-:W-:Y:S01]  /*14f0*/  UMOV UR26, UR8 ;  /* 0x00000008001a7c82 */ /* 0x000fe20008000000 */
[----:B------:R-:W-:Y:S01]  /*1500*/  UMOV UR15, 0x80000020 ;  /* 0x80000020000f7882 */ /* 0x000fe20000000000 */
[----:B------:R-:W-:Y:S01]  /*1510*/  UIADD3 UR8, UR42, 0x140, URZ ;  /* 0x000001402a087890 */ /* 0x000fe2000fffe03f */
[----:B------:R-:W-:Y:S02]  /*1520*/  UMOV UR22, UR10 ;  /* 0x0000000a00167c82 */ /* 0x000fe40008000000 */
[----:B------:R-:W-:Y:S01]  /*1530*/  UMOV UR14, UR4 ;  /* 0x00000004000e7c82 */ /* 0x000fe20008000000 */
[----:B------:R-:W-:Y:S02]  /*1540*/  UIADD3 UR10, UR42, 0x180, URZ ;  /* 0x000001802a0a7890 */ /* 0x000fe4000fffe03f */
[----:B------:R-:W-:Y:S02]  /*1550*/  UIADD3 UR4, UR42, 0x1c0, URZ ;  /* 0x000001c02a047890 */ /* 0x000fe4000fffe03f */
[----:B------:R-:W-:Y:S01]  /*1560*/  UIADD3 UR7, UR6, 0x2, URZ ;  /* 0x0000000206077890 */ /* 0x000fe2000fffe03f */
[----:B------:R-:W-:Y:S01]  /*1570*/  UMOV UR5, 0x80000020 ;  /* 0x8000002000057882 */ /* 0x000fe20000000000 */
[----:B------:R-:W-:Y:S01]  /*1580*/  UMOV UR11, 0x80000020 ;  /* 0x80000020000b7882 */ /* 0x000fe20000000000 */
[----:B------:R-:W-:Y:S01]  /*1590*/  UMOV UR9, UR5 ;  /* 0x0000000500097c82 */ /* 0x000fe20008000000 */
[----:B------:R-:W-:-:S02]  /*15a0*/  WARPGROUP.DEPBAR.LE gsb0, 0x0 ;  /* 0x00008000000079c5 */ /* 0x000fc40000010000 */
[----:B------:R-:W-:-:S06]  /*15b0*/  WARPGROUP.ARRIVE ;  /* 0x00000000000079c5 */ /* 0x000fcc0000000000 */
[----:B------:R-:W-:Y:S01]  /*15c0*/  HGMMA.64x16x16.F32 R88, gdesc[UR16], RZ, !UPT, gsb0 ;  /* 0x00200000105879f0 */ /* 0x000fe2000c0008ff */
[----:B------:R-:W-:Y:S01]  /*15d0*/  R2UR UR16, R2 ;  /* 0x00000000021072ca */ /* 0x000fe200000e0000 */
[----:B------:R-:W-:Y:S01]  /*15e0*/  UMOV UR18, UR8 ;  /* 0x0000000800127c82 */ /* 0x000fe20008000000 */
[----:B------:R-:W-:Y:S01]  /*15f0*/  R2UR UR17, R3 ;  /* 0x00000000031172ca */ /* 0x000fe200000e0000 */
[----:B------:R-:W-:Y:S01]  /*1600*/  UMOV UR19, 0x80000020 ;  /* 0x8000002000137882 */ /* 0x000fe20000000000 */
[----:B------:R-:W-:Y:S01]  /*1610*/  UIADD3 UR8, UR42, 0x200, URZ ;  /* 0x000002002a087890 */ /* 0x000fe2000fffe03f */
[----:B------:R-:W-:Y:S02]  /*1620*/  WARPGROUP.DEPBAR.LE gsb0, 0x0 ;  /* 0x00008000000079c5 */ /* 0x000fe40000010000 */
        /* <DEDUP_REMOVED lines=14> */
[----:B------:R-:W-:Y:S01]  /*1710*/  UMOV UR4, UR7 ;  /* 0x0000000700047c82 */ /* 0x000fe20008000000 */
        /* <DEDUP_REMOVED lines=28> */
[----:B------:R-:W-:Y:S02]  /*18e0*/  UMOV UR25, UR21 ;  /* 0x0000001500197c82 */ /* 0x000fe40008000000 */
[----:B------:R-:W-:Y:S01]  /*18f0*/  UMOV UR24, UR20 ;  /* 0x0000001400187c82 */ /* 0x000fe20008000000 */
        /* <DEDUP_REMOVED lines=251> */
[----:B------:R-:W0:Y:S08]  /*28b0*/  MUFU.TANH R8, R8 ;  /* 0x0000000800087308 */ /* 0x000e300000002400 */
        /* <DEDUP_REMOVED lines=14> */
[----:B------:R-:W2:Y:S01]  /*29a0*/  MUFU.TANH R14, R14 ;  /* 0x0000000e000e7308 */ /* 0x000ea20000002400 */
[----:B------:R-:W-:Y:S01]  /*29b0*/  UMOV UR23, 0x80000020 ;  /* 0x8000002000177882 */ /* 0x000fe20000000000 */
[----:B------:R-:W-:Y:S01]  /*29c0*/  FMUL.FTZ R13, R89, UR6 ;  /* 0x00000006590d7c20 */ /* 0x000fe20008410000 */
[----:B------:R-:W-:Y:S01]  /*29d0*/  FMUL.FTZ R21, R93, UR6 ;  /* 0x000000065d157c20 */ /* 0x000fe20008410000 */
[----:B------:R-:W-:-:S04]  /*29e0*/  FMUL.FTZ R15, R92, UR6 ;  /* 0x000000065c0f7c20 */ /* 0x000fc80008410000 */
[----:B------:R-:W3:Y:S08]  /*29f0*/  MUFU.TANH R20, R20 ;  /* 0x0000001400147308 */ /* 0x000ef00000002400 */
[----:B------:R-:W4:Y:S08]  /*2a00*/  MUFU.TANH R66, R66 ;  /* 0x0000004200427308 */ /* 0x000f300000002400 */
[----:B------:R-:W5:Y:S08]  /*2a10*/  MUFU.TANH R9, R9 ;  /* 0x0000000900097308 */ /* 0x000f700000002400 */
[----:B------:R-:W5:Y:S08]  /*2a20*/  MUFU.TANH R23, R23 ;  /* 0x0000001700177308 */ /* 0x000f700000002400 */
[----:B------:R-:W5:Y:S08]  /*2a30*/  MUFU.TANH R11, R11 ;  /* 0x0000000b000b7308 */ /* 0x000f700000002400 */
        /* <DEDUP_REMOVED lines=12> */
[----:B------:R-:W5:Y:S01]  /*2b00*/  MUFU.TANH R67, R67 ;  /* 0x0000004300437308 */ /* 0x000f620000002400 */
[----:B------:R-:W-:Y:S01]  /*2b10*/  FMUL.FTZ R64, R81, UR6 ;  /* 0x0000000651407c20 */ /* 0x000fe20008410000 */
[----:B------:R-:W-:-:S06]  /*2b20*/  FMUL.FTZ R81, R86, UR6 ;  /* 0x0000000656517c20 */ /* 0x000fcc0008410000 */
[----:B------:R-:W5:Y:S08]  /*2b30*/  MUFU.TANH R69, R69 ;  /* 0x0000004500457308 */ /* 0x000f700000002400 */
[----:B------:R-:W5:Y:S08]  /*2b40*/  MUFU.TANH R15, R15 ;  /* 0x0000000f000f7308 */ /* 0x000f700000002400 */
        /* <DEDUP_REMOVED lines=34> */
[----:B------:R-:W-:Y:S01]  /*2d70*/  LOP3.LUT R63, R22, 0xffffff80, RZ, 0xc0, !PT ;  /* 0xffffff80163f7812 */ /* 0x000fe200078ec0ff */
[----:B------:R-:W-:Y:S01]  /*2d80*/  FMUL.FTZ R58, R58, UR6 ;  /* 0x000000063a3a7c20 */ /* 0x000fe20008410000 */
[----:B------:R-:W5:Y:S01]  /*2d90*/  MUFU.TANH R79, R79 ;  /* 0x0000004f004f7308 */ /* 0x000f620000002400 */
[----:B------:R-:W-:-:S02]  /*2da0*/  FMUL.FTZ R62, R62, UR6 ;  /* 0x000000063e3e7c20 */ /* 0x000fc40008410000 */
[----:B------:R-:W-:-:S05]  /*2db0*/  IMAD.IADD R77, R16, 0x1, -R63 ;  /* 0x00000001104d7824 */ /* 0x000fca00078e0a3f */
[----:B------:R-:W-:Y:S01]  /*2dc0*/  SHF.R.S32.HI R84, RZ, 0x1f, R77 ;  /* 0x0000001fff547819 */ /* 0x000fe2000001144d */
[----:B------:R-:W5:Y:S03]  /*2dd0*/  MUFU.TANH R82, R82 ;  /* 0x0000005200527308 */ /* 0x000f660000002400 */
[----:B------:R-:W-:-:S04]  /*2de0*/  LEA.HI R84, R84, R77, RZ, 0x2 ;  /* 0x0000004d54547211 */ /* 0x000fc800078f10ff */
[----:B------:R-:W-:Y:S01]  /*2df0*/  LOP3.LUT R84, R84, 0x7ffffffc, RZ, 0xc0, !PT ;  /* 0x7ffffffc54547812 */ /* 0x000fe200078ec0ff */
[----:B------:R-:W5:Y:S04]  /*2e00*/  MUFU.TANH R58, R58 ;  /* 0x0000003a003a7308 */ /* 0x000f680000002400 */
[----:B------:R-:W-:-:S04]  /*2e10*/  IMAD.IADD R84, R77, 0x1, -R84 ;  /* 0x000000014d547824 */ /* 0x000fc800078e0a54 */
[----:B------:R-:W5:Y:S08]  /*2e20*/  MUFU.TANH R72, R72 ;  /* 0x0000004800487308 */ /* 0x000f700000002400 */
[----:B------:R-:W5:Y:S08]  /*2e30*/  MUFU.TANH R57, R57 ;  /* 0x0000003900397308 */ /* 0x000f700000002400 */
[----:B------:R-:W5:Y:S01]  /*2e40*/  MUFU.TANH R76, R76 ;  /* 0x0000004c004c7308 */ /* 0x000f620000002400 */
[----:B------:R-:W-:-:S02]  /*2e50*/  WARPGROUP.DEPBAR.LE gsb0, 0x0 ;  /* 0x00008000000079c5 */ /* 0x000fc40000010000 */
[----:B------:R-:W-:Y:S01]  /*2e60*/  WARPGROUP.ARRIVE ;  /* 0x00000000000079c5 */ /* 0x000fe20000000000 */
[----:B------:R-:W-:Y:S01]  /*2e70*/  FMUL.FTZ R22, R49, UR6 ;  /* 0x0000000631167c20 */ /* 0x000fe20008410000 */
[----:B------:R-:W-:-:S03]  /*2e80*/  IMAD.MOV.U32 R49, RZ, RZ, -0x2 ;  /* 0xfffffffeff317424 */ /* 0x000fc600078e00ff */
[----:B------:R-:W5:Y:S01]  /*2e90*/  MUFU.TANH R62, R62 ;  /* 0x0000003e003e7308 */ /* 0x000f620000002400 */
[----:B------:R-:W-:Y:S01]  /*2ea0*/  FMUL.FTZ R63, R50, UR6 ;  /* 0x00000006323f7c20 */ /* 0x000fe20008410000 */
[----:B------:R-:W-:Y:S01]  /*2eb0*/  FMUL.FTZ R50, R51, UR6 ;  /* 0x0000000633327c20 */ /* 0x000fe20008410000 */
[----:B------:R-:W-:Y:S01]  /*2ec0*/  HGMMA.64x16x16.F32 R40, gdesc[UR20], R40, gsb0 ;  /* 0x00200000142879f0 */ /* 0x000fe20008000828 */
[----:B------:R-:W-:Y:S01]  /*2ed0*/  IMAD R49, R84, R49, 0x90 ;  /* 0x0000009054317424 */ /* 0x000fe200078e0231 */
[----:B------:R-:W-:Y:S01]  /*2ee0*/  UIADD3 UR22, UR42, 0x642, URZ ;  /* 0x000006422a167890 */ /* 0x000fe2000fffe03f */
[----:B------:R-:W-:Y:S01]  /*2ef0*/  FMUL.FTZ R127, R55, UR6 ;  /* 0x00000006377f7c20 */ /* 0x000fe20008410000 */
[----:B------:R-:W-:Y:S01]  /*2f00*/  UMOV UR23, 0x80000020 ;  /* 0x8000002000177882 */ /* 0x000fe20000000000 */
[----:B------:R-:W5:Y:S01]  /*2f10*/  MUFU.TANH R75, R75 ;  /* 0x0000004b004b7308 */ /* 0x000f620000002400 */
[----:B------:R-:W-:Y:S01]  /*2f20*/  IADD3 R18, R18, R49, RZ ;  /* 0x0000003112127210 */ /* 0x000fe20007ffe0ff */
[----:B------:R-:W-:Y:S01]  /*2f30*/  FMUL.FTZ R125, R54, UR6 ;  /* 0x00000006367d7c20 */ /* 0x000fe20008410000 */
[----:B------:R-:W-:Y:S01]  /*2f40*/  FMUL.FTZ R53, R53, UR6 ;  /* 0x0000000635357c20 */ /* 0x000fe20008410000 */
[----:B------:R-:W-:Y:S01]  /*2f50*/  FMUL.FTZ R48, R48, UR6 ;  /* 0x0000000630307c20 */ /* 0x000fe20008410000 */
[----:B------:R-:W-:Y:S01]  /*2f60*/  FMUL.FTZ R52, R52, UR6 ;  /* 0x0000000634347c20 */ /* 0x000fe20008410000 */
[----:B------:R-:W-:-:S02]  /*2f70*/  IMAD R18, R17, -0x90, R18 ;  /* 0xffffff7011127824 */ /* 0x000fc400078e0212 */
[----:B------:R-:W5:Y:S03]  /*2f80*/  MUFU.TANH R61, R61 ;  /* 0x0000003d003d7308 */ /* 0x000f660000002400 */
[C---:B------:R-:W-:Y:S02]  /*2f90*/  ISETP.GT.AND P3, PT, R18.reuse, RZ, PT ;  /* 0x000000ff1200720c */ /* 0x040fe40003f64270 */
[----:B------:R-:W-:Y:S02]  /*2fa0*/  ISETP.GT.AND P6, PT, R18, 0x1, PT ;  /* 0x000000011200780c */ /* 0x000fe40003fc4270 */
[----:B0-----:R-:W-:Y:S01]  /*2fb0*/  FSEL R77, R8, -INF , P3 ;  /* 0xff800000084d7808 */ /* 0x001fe20001800000 */
[----:B------:R-:W0:Y:S01]  /*2fc0*/  MUFU.TANH R83, R83 ;  /* 0x0000005300537308 */ /* 0x000e220000002400 */
[----:B------:R-:W-:Y:S02]  /*2fd0*/  FSEL R5, R5, -INF , P3 ;  /* 0xff80000005057808 */ /* 0x000fe40001800000 */
[----:B------:R-:W-:-:S02]  /*2fe0*/  ISETP.GT.AND P3, PT, R18, 0x11, PT ;  /* 0x000000111200780c */ /* 0x000fc40003f64270 */
[----:B------:R-:W-:Y:S02]  /*2ff0*/  ISETP.GT.AND P5, PT, R18, 0x8, PT ;  /* 0x000000081200780c */ /* 0x000fe40003fa4270 */
[----:B-1----:R-:W-:Y:S01]  /*3000*/  FSEL R6, R6, -INF , P6 ;  /* 0xff80000006067808 */ /* 0x002fe20003000000 */
[----:B------:R-:W1:Y:S01]  /*3010*/  MUFU.TANH R63, R63 ;  /* 0x0000003f003f7308 */ /* 0x000e620000002400 */
[----:B--2---:R-:W-:Y:S02]  /*3020*/  FSEL R95, R14, -INF , P3 ;  /* 0xff8000000e5f7808 */ /* 0x004fe40001800000 */
[----:B------:R-:W-:Y:S02]  /*3030*/  ISETP.GT.AND P4, PT, R18, 0x9, PT ;  /* 0x000000091200780c */ /* 0x000fe40003f84270 */
[----:B------:R-:W-:Y:S02]  /*3040*/  FSEL R85, R12, -INF , P5 ;  /* 0xff8000000c557808 */ /* 0x000fe40002800000 */
[----:B------:R-:W-:Y:S01]  /*3050*/  FMNMX.FTZ R14, R77, R6, !PT ;  /* 0x000000064d0e7209 */ /* 0x000fe20007810000 */
[----:B------:R-:W2:Y:S01]  /*3060*/  MUFU.TANH R56, R56 ;  /* 0x0000003800387308 */ /* 0x000ea20000002400 */
[----:B------:R-:W-:-:S02]  /*3070*/  ISETP.GT.AND P2, PT, R18, 0x10, PT ;  /* 0x000000101200780c */ /* 0x000fc40003f44270 */
[----:B------:R-:W-:Y:S02]  /*3080*/  FSEL R87, R10, -INF , P4 ;  /* 0xff8000000a577808 */ /* 0x000fe40002000000 */
[----:B------:R-:W-:Y:S02]  /*3090*/  FMNMX.FTZ R14, R85, R14, !PT ;  /* 0x0000000e550e7209 */ /* 0x000fe40007810000 */
[----:B---3--:R-:W-:Y:S01]  /*30a0*/  FSEL R93, R20, -INF , P2 ;  /* 0xff800000145d7808 */ /* 0x008fe20001000000 */
[----:B------:R-:W3:Y:S01]  /*30b0*/  MUFU.TANH R50, R50 ;  /* 0x0000003200327308 */ /* 0x000ee20000002400 */
[----:B------:R-:W-:Y:S02]  /*30c0*/  FMNMX.FTZ R20, R87, R14, !PT ;  /* 0x0000000e57147209 */ /* 0x000fe40007810000 */
[----:B------:R-:W-:Y:S02]  /*30d0*/  FSEL R4, R4, -INF , P6 ;  /* 0xff80000004047808 */ /* 0x000fe40003000000 */
[----:B------:R-:W-:Y:S01]  /*30e0*/  ISETP.GT.AND P6, PT, R18, 0x18, PT ;  /* 0x000000181200780c */ /* 0x000fe20003fc4270 */
[----:B------:R-:W-:-:S02]  /*30f0*/  WARPGROUP.DEPBAR.LE gsb0, 0x0 ;  /* 0x00008000000079c5 */ /* 0x000fc40000010000 */
[----:B------:R-:W-:Y:S01]  /*3100*/  WARPGROUP.ARRIVE ;  /* 0x00000000000079c5 */ /* 0x000fe20000000000 */
[----:B------:R-:W-:Y:S01]  /*3110*/  FMNMX.FTZ R20, R93, R20, !PT ;  /* 0x000000145d147209 */ /* 0x000fe20007810000 */
[----:B------:R-:W-:Y:S01]  /*3120*/  FMUL.FTZ R40, R40, UR6 ;  /* 0x0000000628287c20 */ /* 0x000fe20008410000 */
[----:B------:R-:W-:Y:S01]  /*3130*/  FSEL R7, R7, -INF , P5 ;  /* 0xff80000007077808 */ /* 0x000fe20002800000 */
[----:B------:R-:W-:Y:S01]  /*3140*/  FMUL.FTZ R41, R41, UR6 ;  /* 0x0000000629297c20 */ /* 0x000fe20008410000 */
[----:B------:R-:W-:Y:S01]  /*3150*/  ISETP.GT.AND P5, PT, R18, 0x19, PT ;  /* 0x000000191200780c */ /* 0x000fe20003fa4270 */
[----:B------:R-:W-:Y:S01]  /*3160*/  HGMMA.64x16x16.F32 R32, gdesc[UR20], R32, gsb0 ;  /* 0x00200000142079f0 */ /* 0x000fe20008000820 */
[----:B----4-:R-:W-:Y:S01]  /*3170*/  FSEL R97, R66, -INF , P6 ;  /* 0xff80000042617808 */ /* 0x010fe20003000000 */
[----:B------:R4:W-:Y:S01]  /*3180*/  MUFU.TANH R8, R40 ;  /* 0x0000002800087308 */ /* 0x0009e20000002400 */
[----:B------:R-:W-:Y:S01]  /*3190*/  FMNMX.FTZ R20, R95, R20, !PT ;  /* 0x000000145f147209 */ /* 0x000fe20007810000 */
[----:B------:R-:W-:Y:S01]  /*31a0*/  FMUL.FTZ R129, R42, UR6 ;  /* 0x000000062a817c20 */ /* 0x000fe20008410000 */
[----:B-----5:R-:W-:Y:S01]  /*31b0*/  FSEL R9, R9, -INF , P4 ;  /* 0xff80000009097808 */ /* 0x020fe20002000000 */
[----:B------:R-:W-:Y:S01]  /*31c0*/  FMUL.FTZ R131, R43, UR6 ;  /* 0x000000062b837c20 */ /* 0x000fe20008410000 */
[----:B------:R-:W-:Y:S01]  /*31d0*/  ISETP.GT.AND P4, PT, R18, 0x20, PT ;  /* 0x000000201200780c */ /* 0x000fe20003f84270 */
[----:B------:R-:W-:Y:S01]  /*31e0*/  FMUL.FTZ R42, R45, UR6 ;  /* 0x000000062d2a7c20 */ /* 0x000fe20008410000 */
[----:B------:R-:W-:Y:S01]  /*31f0*/  FSEL R99, R23, -INF , P5 ;  /* 0xff80000017637808 */ /* 0x000fe20002800000 */
[----:B------:R5:W-:Y:S01]  /*3200*/  MUFU.TANH R12, R41 ;  /* 0x00000029000c7308 */ /* 0x000be20000002400 */
        /* <DEDUP_REMOVED lines=11> */
[C---:B------:R-:W-:Y:S02]  /*32c0*/  ISETP.GT.AND P3, PT, R18.reuse, 0x28, PT ;  /* 0x000000281200780c */ /* 0x040fe40003f64270 */
[----:B------:R-:W-:Y:S01]  /*32d0*/  FSEL R103, R69, -INF , P2 ;  /* 0xff80000045677808 */ /* 0x000fe20001000000 */
[----:B------:R-:W3:Y:S01]  /*32e0*/  MUFU.TANH R59, R59 ;  /* 0x0000003b003b7308 */ /* 0x000ee20000002400 */
[----:B------:R-:W-:Y:S02]  /*32f0*/  FMNMX.FTZ R20, R101, R20, !PT ;  /* 0x0000001465147209 */ /* 0x000fe40007810000 */
[----:B------:R-:W-:Y:S02]  /*3300*/  FSEL R15, R15, -INF , P6 ;  /* 0xff8000000f0f7808 */ /* 0x000fe40003000000 */
[----:B------:R-:W-:Y:S02]  /*3310*/  ISETP.GT.AND P6, PT, R18, 0x29, PT ;  /* 0x000000291200780c */ /* 0x000fe40003fc4270 */
[----:B------:R-:W-:Y:S01]  /*3320*/  FSEL R81, R81, -INF , P3 ;  /* 0xff80000051517808 */ /* 0x000fe20001800000 */
[----:B------:R-:W3:Y:S01]  /*3330*/  MUFU.TANH R125, R125 ;  /* 0x0000007d007d7308 */ /* 0x000ee20000002400 */
[----:B------:R-:W-:-:S02]  /*3340*/  FMNMX.FTZ R20, R103, R20, !PT ;  /* 0x0000001467147209 */ /* 0x000fc40007810000 */
[----:B------:R-:W-:Y:S02]  /*3350*/  FSEL R21, R21, -INF , P5 ;  /* 0xff80000015157808 */ /* 0x000fe40002800000 */
[----:B------:R-:W-:Y:S02]  /*3360*/  ISETP.GT.AND P5, PT, R18, 0x30, PT ;  /* 0x000000301200780c */ /* 0x000fe40003fa4270 */
[----:B------:R-:W-:Y:S01]  /*3370*/  FSEL R105, R80, -INF , P6 ;  /* 0xff80000050697808 */ /* 0x000fe20003000000 */
[----:B------:R-:W3:Y:S01]  /*3380*/  MUFU.TANH R60, R60 ;  /* 0x0000003c003c7308 */ /* 0x000ee20000002400 */
[----:B----4-:R-:W-:Y:S02]  /*3390*/  FMNMX.FTZ R40, R81, R20, !PT ;  /* 0x0000001451287209 */ /* 0x010fe40007810000 */
[----:B------:R-:W-:Y:S02]  /*33a0*/  FSEL R23, R65, -INF , P4 ;  /* 0xff80000041177808 */ /* 0x000fe40002000000 */
[----:B------:R-:W-:-:S02]  /*33b0*/  ISETP.GT.AND P4, PT, R18, 0x31, PT ;  /* 0x000000311200780c */ /* 0x000fc40003f84270 */
[----:B------:R-:W-:Y:S01]  /*33c0*/  FSEL R107, R74, -INF , P5 ;  /* 0xff8000004a6b7808 */ /* 0x000fe20002800000 */
[----:B------:R4:W-:Y:S01]  /*33d0*/  MUFU.TANH R54, R53 ;  /* 0x0000003500367308 */ /* 0x0009e20000002400 */
[----:B------:R-:W-:Y:S01]  /*33e0*/  FMNMX.FTZ R40, R105, R40, !PT ;  /* 0x0000002869287209 */ /* 0x000fe20007810000 */
[----:B------:R-:W-:Y:S02]  /*33f0*/  WARPGROUP.DEPBAR.LE gsb0, 0x0 ;  /* 0x00008000000079c5 */ /* 0x000fe40000010000 */
[----:B------:R-:W-:Y:S01]  /*3400*/  WARPGROUP.ARRIVE ;  /* 0x00000000000079c5 */ /* 0x000fe20000000000 */
[----:B-----5:R-:W-:Y:S01]  /*3410*/  FSEL R41, R64, -INF , P2 ;  /* 0xff80000040297808 */ /* 0x020fe20001000000 */
[----:B------:R-:W-:Y:S01]  /*3420*/  FMUL.FTZ R20, R33, UR6 ;  /* 0x0000000621147c20 */ /* 0x000fe20008410000 */
[----:B------:R-:W-:Y:S01]  /*3430*/  ISETP.GT.AND P2, PT, R18, 0x38, PT ;  /* 0x000000381200780c */ /* 0x000fe20003f44270 */
[----:B------:R-:W5:Y:S01]  /*3440*/  MUFU.TANH R127, R127 ;  /* 0x0000007f007f7308 */ /* 0x000f620000002400 */
[----:B------:R-:W-:Y:S01]  /*3450*/  FSEL R109, R73, -INF , P4 ;  /* 0xff800000496d7808 */ /* 0x000fe20002000000 */
[----:B------:R-:W-:Y:S01]  /*3460*/  HGMMA.64x16x16.F32 R24, gdesc[UR24], R24, gsb0 ;  /* 0x00200000181879f0 */ /* 0x000fe20008000818 */
[----:B------:R-:W-:Y:S01]  /*3470*/  FMNMX.FTZ R40, R107, R40, !PT ;  /* 0x000000286b287209 */ /* 0x000fe20007810000 */
[----:B------:R-:W-:Y:S01]  /*3480*/  FMUL.FTZ R34, R34, UR6 ;  /* 0x0000000622227c20 */ /* 0x000fe20008410000 */
[----:B------:R-:W-:Y:S01]  /*3490*/  FSEL R43, R70, -INF , P3 ;  /* 0xff800000462b7808 */ /* 0x000fe20001800000 */
[----:B------:R-:W-:Y:S01]  /*34a0*/  FMUL.FTZ R38, R38, UR6 ;  /* 0x0000000626267c20 */ /* 0x000fe20008410000 */
[----:B------:R-:W-:Y:S01]  /*34b0*/  ISETP.GT.AND P3, PT, R18, 0x39, PT ;  /* 0x000000391200780c */ /* 0x000fe20003f64270 */
[----:B------:R-:W5:Y:S01]  /*34c0*/  MUFU.TANH R48, R48 ;  /* 0x0000003000307308 */ /* 0x000f620000002400 */
[----:B------:R-:W-:Y:S01]  /*34d0*/  FSEL R111, R78, -INF , P2 ;  /* 0xff8000004e6f7808 */ /* 0x000fe20001000000 */
[----:B------:R-:W-:Y:S01]  /*34e0*/  FMUL.FTZ R32, R32, UR6 ;  /* 0x0000000620207c20 */ /* 0x000fe20008410000 */
[----:B------:R-:W-:Y:S01]  /*34f0*/  FMNMX.FTZ R40, R109, R40, !PT ;  /* 0x000000286d287209 */ /* 0x000fe20007810000 */
[----:B------:R-:W-:Y:S01]  /*3500*/  FMUL.FTZ R36, R36, UR6 ;  /* 0x0000000624247c20 */ /* 0x000fe20008410000 */
[----:B------:R-:W-:Y:S01]  /*3510*/  FSEL R45, R68, -INF , P6 ;  /* 0xff800000442d7808 */ /* 0x000fe20003000000 */
[----:B------:R-:W-:Y:S01]  /*3520*/  IMAD.U32 R74, RZ, RZ, UR7 ;  /* 0x00000007ff4a7e24 */ /* 0x000fe2000f8e00ff */
[----:B------:R-:W-:Y:S01]  /*3530*/  ISETP.GT.AND P6, PT, R18, 0x40, PT ;  /* 0x000000401200780c */ /* 0x000fe20003fc4270 */
[----:B------:R1:W-:Y:S01]  /*3540*/  MUFU.TANH R135, R55 ;  /* 0x0000003700877308 */ /* 0x0003e20000002400 */
[----:B------:R-:W-:Y:S01]  /*3550*/  FSEL R79, R79, -INF , P3 ;  /* 0xff8000004f4f7808 */ /* 0x000fe20001800000 */
[--C-:B------:R-:W-:Y:S01]  /*3560*/  IMAD.MOV.U32 R70, RZ, RZ, R71.reuse ;  /* 0x000000ffff467224 */ /* 0x100fe200078e0047 */
[----:B0-----:R-:W-:Y:S01]  /*3570*/  FMNMX.FTZ R42, R111, R40, !PT ;  /* 0x000000286f2a7209 */ /* 0x001fe20007810000 */
[----:B------:R-:W-:Y:S01]  /*3580*/  FMUL.FTZ R40, R35, UR6 ;  /* 0x0000000623287c20 */ /* 0x000fe20008410000 */
[----:B------:R-:W-:Y:S01]  /*3590*/  FSEL R47, R82, -INF , P5 ;  /* 0xff800000522f7808 */ /* 0x000fe20002800000 */
[----:B------:R-:W-:Y:S01]  /*35a0*/  IMAD.MOV.U32 R68, RZ, RZ, R71 ;  /* 0x000000ffff447224 */ /* 0x000fe200078e0047 */
[----:B------:R-:W-:Y:S01]  /*35b0*/  ISETP.GT.AND P5, PT, R18, 0x41, PT ;  /* 0x000000411200780c */ /* 0x000fe20003fa4270 */
[----:B------:R-:W0:Y:S01]  /*35c0*/  MUFU.TANH R129, R129 ;  /* 0x0000008100817308 */ /* 0x000e220000002400 */
[----:B------:R-:W-:-:S02]  /*35d0*/  FSEL R113, R58, -INF , P6 ;  /* 0xff8000003a717808 */ /* 0x000fc40003000000 */
[----:B------:R-:W-:Y:S02]  /*35e0*/  FMNMX.FTZ R42, R79, R42, !PT ;  /* 0x0000002a4f2a7209 */ /* 0x000fe40007810000 */
[----:B------:R-:W-:Y:S02]  /*35f0*/  FSEL R49, R72, -INF , P4 ;  /* 0xff80000048317808 */ /* 0x000fe40002000000 */
[----:B------:R-:W-:Y:S01]  /*3600*/  ISETP.GT.AND P4, PT, R18, 0x48, PT ;  /* 0x000000481200780c */ /* 0x000fe20003f84270 */
[----:B------:R-:W0:Y:S01]  /*3610*/  MUFU.TANH R22, R22 ;  /* 0x0000001600167308 */ /* 0x000e220000002400 */
[----:B------:R-:W-:Y:S02]  /*3620*/  FSEL R115, R57, -INF , P5 ;  /* 0xff80000039737808 */ /* 0x000fe40002800000 */
[----:B------:R-:W-:Y:S02]  /*3630*/  FMNMX.FTZ R42, R113, R42, !PT ;  /* 0x0000002a712a7209 */ /* 0x000fe40007810000 */
[----:B------:R-:W-:-:S02]  /*3640*/  FSEL R51, R76, -INF , P2 ;  /* 0xff8000004c337808 */ /* 0x000fc40001000000 */
[----:B------:R-:W-:Y:S01]  /*3650*/  ISETP.GT.AND P2, PT, R18, 0x49, PT ;  /* 0x000000491200780c */ /* 0x000fe20003f44270 */
[----:B------:R-:W0:Y:S01]  /*3660*/  MUFU.TANH R131, R131 ;  /* 0x0000008300837308 */ /* 0x000e220000002400 */
[----:B------:R-:W-:Y:S02]  /*3670*/  FSEL R117, R62, -INF , P4 ;  /* 0xff8000003e757808 */ /* 0x000fe40002000000 */
[----:B------:R-:W-:Y:S02]  /*3680*/  FMNMX.FTZ R42, R115, R42, !PT ;  /* 0x0000002a732a7209 */ /* 0x000fe40007810000 */
[----:B----4-:R-:W-:Y:S02]  /*3690*/  FSEL R53, R75, -INF , P3 ;  /* 0xff8000004b357808 */ /* 0x010fe40001800000 */
[----:B------:R-:W-:Y:S01]  /*36a0*/  ISETP.GT.AND P3, PT, R18, 0x50, PT ;  /* 0x000000501200780c */ /* 0x000fe20003f64270 */
[----:B------:R-:W4:Y:S01]  /*36b0*/  MUFU.TANH R52, R52 ;  /* 0x0000003400347308 */ /* 0x000f220000002400 */
[----:B------:R-:W-:-:S02]  /*36c0*/  FSEL R119, R61, -INF , P2 ;  /* 0xff8000003d777808 */ /* 0x000fc40001000000 */
[----:B------:R-:W-:Y:S02]  /*36d0*/  FMNMX.FTZ R42, R117, R42, !PT ;  /* 0x0000002a752a7209 */ /* 0x000fe40007810000 */
[----:B-1----:R-:W-:Y:S01]  /*36e0*/  FSEL R55, R83, -INF , P6 ;  /* 0xff80000053377808 */ /* 0x002fe20003000000 */
[----:B------:R-:W-:Y:S02]  /*36f0*/  WARPGROUP.DEPBAR.LE gsb0, 0x0 ;  /* 0x00008000000079c5 */ /* 0x000fe40000010000 */
[----:B------:R-:W-:Y:S01]  /*3700*/  ISETP.GT.AND P6, PT, R18, 0x51, PT ;  /* 0x000000511200780c */ /* 0x000fe20003fc4270 */
[----:B------:R-:W1:Y:S01]  /*3710*/  MUFU.TANH R46, R46 ;  /* 0x0000002e002e7308 */ /* 0x000e620000002400 */
[----:B------:R-:W-:Y:S01]  /*3720*/  FSEL R121, R63, -INF , P3 ;  /* 0xff8000003f797808 */ /* 0x000fe20001800000 */
[----:B------:R-:W-:Y:S01]  /*3730*/  FMUL.FTZ R26, R26, UR6 ;  /* 0x000000061a1a7c20 */ /* 0x000fe20008410000 */
[----:B------:R-:W-:Y:S01]  /*3740*/  FMNMX.FTZ R42, R119, R42, !PT ;  /* 0x0000002a772a7209 */ /* 0x000fe20007810000 */
[----:B------:R-:W-:Y:S01]  /*3750*/  FMUL.FTZ R30, R30, UR6 ;  /* 0x000000061e1e7c20 */ /* 0x000fe20008410000 */
[----:B--2---:R-:W-:-:S02]  /*3760*/  FSEL R33, R56, -INF , P5 ;  /* 0xff80000038217808 */ /* 0x004fc40002800000 */
[----:B------:R-:W-:Y:S01]  /*3770*/  ISETP.GT.AND P5, PT, R18, 0x58, PT ;  /* 0x000000581200780c */ /* 0x000fe20003fa4270 */
[----:B------:R-:W2:Y:S01]  /*3780*/  MUFU.TANH R34, R34 ;  /* 0x0000002200227308 */ /* 0x000ea20000002400 */
[----:B---3--:R-:W-:Y:S02]  /*3790*/  FSEL R123, R50, -INF , P6 ;  /* 0xff800000327b7808 */ /* 0x008fe40003000000 */
[----:B------:R-:W-:Y:S02]  /*37a0*/  FMNMX.FTZ R42, R121, R42, !PT ;  /* 0x0000002a792a7209 */ /* 0x000fe40007810000 */
[----:B------:R-:W-:Y:S02]  /*37b0*/  FSEL R57, R59, -INF , P4 ;  /* 0xff8000003b397808 */ /* 0x000fe40002000000 */
[----:B------:R-:W-:Y:S01]  /*37c0*/  ISETP.GT.AND P4, PT, R18, 0x59, PT ;  /* 0x000000591200780c */ /* 0x000fe20003f84270 */
[----:B------:R-:W3:Y:S01]  /*37d0*/  MUFU.TANH R10, R44 ;  /* 0x0000002c000a7308 */ /* 0x000ee20000002400 */
[----:B------:R-:W-:-:S02]  /*37e0*/  FSEL R125, R125, -INF , P5 ;  /* 0xff8000007d7d7808 */ /* 0x000fc40002800000 */
[----:B------:R-:W-:Y:S02]  /*37f0*/  FMNMX.FTZ R42, R123, R42, !PT ;  /* 0x0000002a7b2a7209 */ /* 0x000fe40007810000 */
[----:B------:R-:W-:Y:S02]  /*3800*/  FSEL R35, R60, -INF , P2 ;  /* 0xff8000003c237808 */ /* 0x000fe40001000000 */
[----:B------:R-:W-:Y:S01]  /*3810*/  ISETP.GT.AND P2, PT, R18, 0x60, PT ;  /* 0x000000601200780c */ /* 0x000fe20003f44270 */
[----:B------:R-:W3:Y:S01]  /*3820*/  MUFU.TANH R40, R40 ;  /* 0x0000002800287308 */ /* 0x000ee20000002400 */
[----:B-----5:R-:W-:Y:S02]  /*3830*/  FSEL R127, R127, -INF , P4 ;  /* 0xff8000007f7f7808 */ /* 0x020fe40002000000 */
[----:B------:R-:W-:Y:S02]  /*3840*/  FMNMX.FTZ R42, R125, R42, !PT ;  /* 0x0000002a7d2a7209 */ /* 0x000fe40007810000 */
[----:B------:R-:W-:-:S02]  /*3850*/  FSEL R59, R48, -INF , P3 ;  /* 0xff800000303b7808 */ /* 0x000fc40001800000 */
[----:B------:R-:W-:Y:S01]  /*3860*/  ISETP.GT.AND P3, PT, R18, 0x61, PT ;  /* 0x000000611200780c */ /* 0x000fe20003f64270 */
[----:B------:R-:W5:Y:S01]  /*3870*/  MUFU.TANH R38, R38 ;  /* 0x0000002600267308 */ /* 0x000f620000002400 */
[----:B0-----:R-:W-:Y:S02]  /*3880*/  FSEL R129, R129, -INF , P2 ;  /* 0xff80000081817808 */ /* 0x001fe40001000000 */
[----:B------:R-:W-:Y:S02]  /*3890*/  FMNMX.FTZ R42, R127, R42, !PT ;  /* 0x0000002a7f2a7209 */ /* 0x000fe40007810000 */
[----:B------:R-:W-:Y:S01]  /*38a0*/  FSEL R61, R22, -INF , P6 ;  /* 0xff800000163d7808 */ /* 0x000fe20003000000 */
[----:B------:R-:W-:Y:S01]  /*38b0*/  FMUL.FTZ R22, R39, UR6 ;  /* 0x0000000627167c20 */ /* 0x000fe20008410000 */
[----:B------:R-:W-:Y:S01]  /*38c0*/  ISETP.GT.AND P6, PT, R18, 0x68, PT ;  /* 0x000000681200780c */ /* 0x000fe20003fc4270 */
[----:B------:R-:W-:Y:S01]  /*38d0*/  MUFU.TANH R32, R32 ;  /* 0x0000002000207308 */ /* 0x000fe20000002400 */
[----:B------:R-:W-:-:S02]  /*38e0*/  FSEL R131, R131, -INF , P3 ;  /* 0xff80000083837808 */ /* 0x000fc40001800000 */
[----:B------:R-:W-:Y:S02]  /*38f0*/  FMNMX.FTZ R42, R129, R42, !PT ;  /* 0x0000002a812a7209 */ /* 0x000fe40007810000 */
[----:B----4-:R-:W-:Y:S02]  /*3900*/  FSEL R63, R52, -INF , P5 ;  /* 0xff800000343f7808 */ /* 0x010fe40002800000 */
[----:B------:R-:W-:Y:S01]  /*3910*/  ISETP.GT.AND P5, PT, R18, 0x69, PT ;  /* 0x000000691200780c */ /* 0x000fe20003fa4270 */
[----:B------:R-:W0:Y:S01]  /*3920*/  MUFU.TANH R22, R22 ;  /* 0x0000001600167308 */ /* 0x000e220000002400 */
[----:B-1----:R-:W-:Y:S02]  /*3930*/  FSEL R133, R46, -INF , P6 ;  /* 0xff8000002e857808 */ /* 0x002fe40003000000 */
[----:B------:R-:W-:Y:S02]  /*3940*/  FMNMX.FTZ R42, R131, R42, !PT ;  /* 0x0000002a832a7209 */ /* 0x000fe40007810000 */
[----:B------:R-:W-:-:S02]  /*3950*/  FSEL R65, R54, -INF , P4 ;  /* 0xff80000036417808 */ /* 0x000fc40002000000 */
[----:B------:R-:W-:Y:S01]  /*3960*/  ISETP.GT.AND P4, PT, R18, 0x70, PT ;  /* 0x000000701200780c */ /* 0x000fe20003f84270 */
[----:B------:R-:W1:Y:S01]  /*3970*/  MUFU.TANH R26, R26 ;  /* 0x0000001a001a7308 */ /* 0x000e620000002400 */
[----:B------:R-:W-:Y:S01]  /*3980*/  FSEL R39, R8, -INF , P2 ;  /* 0xff80000008277808 */ /* 0x000fe20001000000 */
[----:B------:R-:W-:Y:S01]  /*3990*/  FMUL.FTZ R8, R27, UR6 ;  /* 0x000000061b087c20 */ /* 0x000fe20008410000 */
[----:B------:R-:W-:Y:S02]  /*39a0*/  FSEL R135, R135, -INF , P5 ;  /* 0xff80000087877808 */ /* 0x000fe40002800000 */
[----:B------:R-:W-:Y:S02]  /*39b0*/  FMNMX.FTZ R42, R133, R42, !PT ;  /* 0x0000002a852a7209 */ /* 0x000fe40007810000 */
[----:B------:R-:W-:Y:S01]  /*39c0*/  FSEL R67, R12, -INF , P3 ;  /* 0xff8000000c437808 */ /* 0x000fe20001800000 */
[----:B------:R-:W4:Y:S01]  /*39d0*/  MUFU.TANH R20, R20 ;  /* 0x0000001400147308 */ /* 0x000f220000002400 */
[----:B------:R-:W-:-:S02]  /*39e0*/  ISETP.GT.AND P3, PT, R18, 0x71, PT ;  /* 0x000000711200780c */ /* 0x000fc40003f64270 */
[----:B--2---:R-:W-:Y:S01]  /*39f0*/  FSEL R137, R34, -INF , P4 ;  /* 0xff80000022897808 */ /* 0x004fe20002000000 */
[----:B------:R-:W-:Y:S01]  /*3a00*/  FMUL.FTZ R34, R28, UR6 ;  /* 0x000000061c227c20 */ /* 0x000fe20008410000 */
[----:B------:R-:W-:Y:S02]  /*3a10*/  FMNMX.FTZ R42, R135, R42, !PT ;  /* 0x0000002a872a7209 */ /* 0x000fe40007810000 */
[----:B------:R-:W-:Y:S01]  /*3a20*/  ISETP.GT.AND P2, PT, R18, 0x78, PT ;  /* 0x000000781200780c */ /* 0x000fe20003f44270 */
[----:B------:R-:W2:Y:S01]  /*3a30*/  MUFU.TANH R8, R8 ;  /* 0x0000000800087308 */ /* 0x000ea20000002400 */
[----:B---3--:R-:W-:Y:S01]  /*3a40*/  FSEL R27, R10, -INF , P6 ;  /* 0xff8000000a1b7808 */ /* 0x008fe20003000000 */
[----:B------:R-:W-:Y:S01]  /*3a50*/  FMUL.FTZ R10, R31, UR6 ;  /* 0x000000061f0a7c20 */ /* 0x000fe20008410000 */
[----:B------:R-:W-:Y:S02]  /*3a60*/  FSEL R139, R40, -INF , P3 ;  /* 0xff800000288b7808 */ /* 0x000fe40001800000 */
[----:B------:R-:W-:-:S02]  /*3a70*/  FMNMX.FTZ R42, R137, R42, !PT ;  /* 0x0000002a892a7209 */ /* 0x000fc40007810000 */
[----:B------:R-:W-:Y:S01]  /*3a80*/  ISETP.GT.AND P6, PT, R18, 0x79, PT ;  /* 0x000000791200780c */ /* 0x000fe20003fc4270 */
[----:B------:R-:W3:Y:S01]  /*3a90*/  MUFU.TANH R36, R36 ;  /* 0x0000002400247308 */ /* 0x000ee20000002400 */
[----:B-----5:R-:W-:Y:S01]  /*3aa0*/  FSEL R141, R38, -INF , P2 ;  /* 0xff800000268d7808 */ /* 0x020fe20001000000 */
[----:B------:R-:W-:Y:S01]  /*3ab0*/  FMUL.FTZ R38, R37, UR6 ;  /* 0x0000000625267c20 */ /* 0x000fe20008410000 */
[----:B------:R-:W-:Y:S02]  /*3ac0*/  FMNMX.FTZ R42, R139, R42, !PT ;  /* 0x0000002a8b2a7209 */ /* 0x000fe40007810000 */
[----:B------:R-:W-:Y:S02]  /*3ad0*/  FSEL R73, R14, -INF , P5 ;  /* 0xff8000000e497808 */ /* 0x000fe40002800000 */
[----:B------:R-:W-:Y:S01]  /*3ae0*/  ISETP.GT.AND P5, PT, R18, 0x80, PT ;  /* 0x000000801200780c */ /* 0x000fe20003fa4270 */
[----:B------:R-:W5:Y:S01]  /*3af0*/  MUFU.TANH R30, R30 ;  /* 0x0000001e001e7308 */ /* 0x000f620000002400 */
[----:B0-----:R-:W-:-:S02]  /*3b00*/  FSEL R143, R22, -INF , P6 ;  /* 0xff800000168f7808 */ /* 0x001fc40003000000 */
[----:B------:R-:W-:Y:S02]  /*3b10*/  FMNMX.FTZ R42, R141, R42, !PT ;  /* 0x0000002a8d2a7209 */ /* 0x000fe40007810000 */
[----:B------:R-:W-:Y:S01]  /*3b20*/  FSEL R75, R32, -INF , P4 ;  /* 0xff800000204b7808 */ /* 0x000fe20002000000 */
[----:B------:R-:W-:Y:S01]  /*3b30*/  FMUL.FTZ R32, R24, UR6 ;  /* 0x0000000618207c20 */ /* 0x000fe20008410000 */
[----:B------:R-:W-:Y:S01]  /*3b40*/  ISETP.GT.AND P4, PT, R18, 0x81, PT ;  /* 0x000000811200780c */ /* 0x000fe20003f84270 */
[----:B------:R-:W0:Y:S01]  /*3b50*/  MUFU.TANH R10, R10 ;  /* 0x0000000a000a7308 */ /* 0x000e220000002400 */
[----:B-1----:R-:W-:Y:S02]  /*3b60*/  FSEL R147, R26, -INF , P5 ;  /* 0xff8000001a937808 */ /* 0x002fe40002800000 */
[----:B------:R-:W-:Y:S02]  /*3b70*/  FMNMX.FTZ R42, R143, R42, !PT ;  /* 0x0000002a8f2a7209 */ /* 0x000fe40007810000 */
[----:B----4-:R-:W-:-:S02]  /*3b80*/  FSEL R31, R20, -INF , P3 ;  /* 0xff800000141f7808 */ /* 0x010fc40001800000 */
[----:B------:R-:W-:Y:S01]  /*3b90*/  ISETP.GT.AND P3, PT, R18, 0x88, PT ;  /* 0x000000881200780c */ /* 0x000fe20003f64270 */
[----:B------:R-:W1:Y:S01]  /*3ba0*/  MUFU.TANH R38, R38 ;  /* 0x0000002600267308 */ /* 0x000e620000002400 */
[----:B--2---:R-:W-:Y:S02]  /*3bb0*/  FSEL R149, R8, -INF , P4 ;  /* 0xff80000008957808 */ /* 0x004fe40002000000 */
[----:B------:R-:W-:Y:S02]  /*3bc0*/  FMNMX.FTZ R42, R147, R42, !PT ;  /* 0x0000002a932a7209 */ /* 0x000fe40007810000 */
[----:B---3--:R-:W-:Y:S01]  /*3bd0*/  FSEL R69, R36, -INF , P2 ;  /* 0xff80000024457808 */ /* 0x008fe20001000000 */
[----:B------:R-:W-:Y:S01]  /*3be0*/  FMUL.FTZ R36, R25, UR6 ;  /* 0x0000000619247c20 */ /* 0x000fe20008410000 */
[----:B------:R-:W-:Y:S01]  /*3bf0*/  ISETP.GT.AND P2, PT, R18, 0x89, PT ;  /* 0x000000891200780c */ /* 0x000fe20003f44270 */
[----:B------:R-:W2:Y:S01]  /*3c00*/  MUFU.TANH R32, R32 ;  /* 0x0000002000207308 */ /* 0x000ea20000002400 */
[----:B-----5:R-:W-:Y:S01]  /*3c10*/  FSEL R153, R30, -INF , P3 ;  /* 0xff8000001e997808 */ /* 0x020fe20001800000 */
[----:B------:R-:W-:Y:S01]  /*3c20*/  FMUL.FTZ R30, R29, UR6 ;  /* 0x000000061d1e7c20 */ /* 0x000fe20008410000 */
[----:B------:R-:W-:-:S02]  /*3c30*/  FMNMX.FTZ R42, R149, R42, !PT ;  /* 0x0000002a952a7209 */ /* 0x000fc40007810000 */
[----:B0-----:R-:W-:Y:S02]  /*3c40*/  FSEL R151, R10, -INF , P2 ;  /* 0xff8000000a977808 */ /* 0x001fe40001000000 */
[----:B------:R-:W-:Y:S01]  /*3c50*/  FMNMX.FTZ R42, R153, R42, !PT ;  /* 0x0000002a992a7209 */ /* 0x000fe20007810000 */
[----:B------:R-:W0:Y:S03]  /*3c60*/  MUFU.TANH R36, R36 ;  /* 0x0000002400247308 */ /* 0x000e260000002400 */
[----:B------:R-:W-:-:S05]  /*3c70*/  FMNMX.FTZ R42, R151, R42, !PT ;  /* 0x0000002a972a7209 */ /* 0x000fca0007810000 */
[----:B------:R-:W3:Y:S01]  /*3c80*/  SHFL.BFLY PT, R83, R42, 0x2, 0x1f ;  /* 0x0c401f002a537f89 */ /* 0x000ee200000e0000 */
[----:B------:R-:W4:Y:S08]  /*3c90*/  MUFU.TANH R34, R34 ;  /* 0x0000002200227308 */ /* 0x000f300000002400 */
[----:B------:R-:W5:Y:S01]  /*3ca0*/  MUFU.TANH R30, R30 ;  /* 0x0000001e001e7308 */ /* 0x000f620000002400 */
[----:B---3--:R-:W-:-:S05]  /*3cb0*/  FMNMX.FTZ R83, R42, R83, !PT ;  /* 0x000000532a537209 */ /* 0x008fca0007810000 */
[----:B------:R-:W3:Y:S02]  /*3cc0*/  SHFL.BFLY PT, R72, R83, 0x1, 0x1f ;  /* 0x0c201f0053487f89 */ /* 0x000ee400000e0000 */
[----:B---3--:R-:W-:-:S04]  /*3cd0*/  FMNMX.FTZ R72, R83, R72, !PT ;  /* 0x0000004853487209 */ /* 0x008fc80007810000 */
        /* <DEDUP_REMOVED lines=10> */
[-CC-:B------:R-:W-:Y:S01]  /*3d80*/  FFMA.FTZ R22, R107, R74.reuse, -R26.reuse ;  /* 0x0000004a6b167223 */ /* 0x180fe2000001081a */
[----:B--2---:R-:W-:Y:S01]  /*3d90*/  FSEL R101, R32, -INF , P5 ;  /* 0xff80000020657808 */ /* 0x004fe20002800000 */
[--C-:B------:R-:W-:Y:S01]  /*3da0*/  FFMA.FTZ R24, R111, R74, -R26.reuse ;  /* 0x0000004a6f187223 */ /* 0x100fe2000001081a */
[----:B------:R-:W-:Y:S01]  /*3db0*/  FMNMX.FTZ R6, R9, R6, !PT ;  /* 0x0000000609067209 */ /* 0x000fe20007810000 */
[-CC-:B------:R-:W-:Y:S01]  /*3dc0*/  FFMA.FTZ R117, R117, R74.reuse, -R26.reuse ;  /* 0x0000004a75757223 */ /* 0x180fe2000001081a */
[----:B0-----:R-:W-:Y:S01]  /*3dd0*/  FSEL R107, R36, -INF , P4 ;  /* 0xff800000246b7808 */ /* 0x001fe20002000000 */
[--C-:B------:R-:W-:Y:S01]  /*3de0*/  FFMA.FTZ R83, R79, R74, -R26.reuse ;  /* 0x0000004a4f537223 */ /* 0x100fe2000001081a */
[----:B------:R-:W-:Y:S01]  /*3df0*/  FMNMX.FTZ R6, R11, R6, !PT ;  /* 0x000000060b067209 */ /* 0x000fe20007810000 */
[-CC-:B------:R-:W-:Y:S01]  /*3e00*/  FFMA.FTZ R113, R113, R74.reuse, -R26.reuse ;  /* 0x0000004a71717223 */ /* 0x180fe2000001081a */
[----:B----4-:R-:W-:Y:S01]  /*3e10*/  FSEL R111, R34, -INF , P3 ;  /* 0xff800000226f7808 */ /* 0x010fe20001800000 */
        /* <DEDUP_REMOVED lines=52> */
[----:B------:R2:W-:Y:S03]  /*4160*/  MUFU.EX2 R6, R113 ;  /* 0x0000007100067308 */ /* 0x0005e60000000800 */
[----:B------:R-:W-:-:S04]  /*4170*/  FMNMX.FTZ R28, R27, R28, !PT ;  /* 0x0000001c1b1c7209 */ /* 0x000fc80007810000 */
[----:B------:R-:W-:Y:S01]  /*4180*/  FMNMX.FTZ R40, R73, R28, !PT ;  /* 0x0000001c49287209 */ /* 0x000fe20007810000 */
[----:B------:R-:W-:Y:S01]  /*4190*/  MUFU.EX2 R12, R12 ;  /* 0x0000000c000c7308 */ /* 0x000fe20000000800 */
[----:B--2---:R-:W-:Y:S02]  /*41a0*/  FFMA.FTZ R113, R151, R74, -R26 ;  /* 0x0000004a97717223 */ /* 0x004fe4000001081a */
[----:B------:R-:W-:-:S04]  /*41b0*/  FMNMX.FTZ R40, R75, R40, !PT ;  /* 0x000000284b287209 */ /* 0x000fc80007810000 */
[----:B------:R-:W-:Y:S01]  /*41c0*/  FMNMX.FTZ R40, R31, R40, !PT ;  /* 0x000000281f287209 */ /* 0x000fe20007810000 */
[----:B------:R5:W-:Y:S03]  /*41d0*/  MUFU.EX2 R28, R117 ;  /* 0x00000075001c7308 */ /* 0x000be60000000800 */
[----:B------:R-:W-:-:S04]  /*41e0*/  FMNMX.FTZ R40, R69, R40, !PT ;  /* 0x0000002845287209 */ /* 0x000fc80007810000 */
[----:B------:R-:W-:Y:S01]  /*41f0*/  FMNMX.FTZ R40, R97, R40, !PT ;  /* 0x0000002861287209 */ /* 0x000fe20007810000 */
[----:B------:R-:W-:Y:S01]  /*4200*/  MUFU.EX2 R95, R95 ;  /* 0x0000005f005f7308 */ /* 0x000fe20000000800 */
[----:B-----5:R-:W-:Y:S01]  /*4210*/  FSEL R117, R30, -INF , P2 ;  /* 0xff8000001e757808 */ /* 0x020fe20001000000 */
[----:B------:R-:W-:Y:S01]  /*4220*/  FFMA.FTZ R30, R129, R74, -R26 ;  /* 0x0000004a811e7223 */ /* 0x000fe2000001081a */
[----:B------:R-:W-:-:S04]  /*4230*/  FMNMX.FTZ R40, R101, R40, !PT ;  /* 0x0000002865287209 */ /* 0x000fc80007810000 */
[----:B------:R-:W-:Y:S01]  /*4240*/  FMNMX.FTZ R40, R107, R40, !PT ;  /* 0x000000286b287209 */ /* 0x000fe20007810000 */
[----:B------:R-:W-:Y:S03]  /*4250*/  MUFU.EX2 R18, R18 ;  /* 0x0000001200127308 */ /* 0x000fe60000000800 */
[----:B------:R-:W-:-:S04]  /*4260*/  FMNMX.FTZ R40, R111, R40, !PT ;  /* 0x000000286f287209 */ /* 0x000fc80007810000 */
[----:B------:R-:W-:Y:S01]  /*4270*/  FMNMX.FTZ R36, R117, R40, !PT ;  /* 0x0000002875247209 */ /* 0x000fe20007810000 */
[----:B------:R-:W-:Y:S04]  /*4280*/  MUFU.EX2 R25, R25 ;  /* 0x0000001900197308 */ /* 0x000fe80000000800 */
[----:B------:R-:W2:Y:S04]  /*4290*/  SHFL.BFLY PT, R79, R36, 0x2, 0x1f ;  /* 0x0c401f00244f7f89 */ /* 0x000ea800000e0000 */
[----:B------:R-:W-:Y:S08]  /*42a0*/  MUFU.EX2 R20, R20 ;  /* 0x0000001400147308 */ /* 0x000ff00000000800 */
[----:B------:R-:W-:Y:S08]  /*42b0*/  MUFU.EX2 R37, R37 ;  /* 0x0000002500257308 */ /* 0x000ff00000000800 */
[----:B------:R-:W-:Y:S01]  /*42c0*/  MUFU.EX2 R22, R22 ;  /* 0x0000001600167308 */ /* 0x000fe20000000800 */
[----:B--2---:R-:W-:Y:S01]  /*42d0*/  FMNMX.FTZ R46, R36, R79, !PT ;  /* 0x0000004f242e7209 */ /* 0x004fe20007810000 */
[----:B------:R-:W-:-:S06]  /*42e0*/  FFMA.FTZ R36, R153, R74, -R26 ;  /* 0x0000004a99247223 */ /* 0x000fcc000001081a */
[----:B------:R-:W-:Y:S01]  /*42f0*/  MUFU.EX2 R81, R81 ;  /* 0x0000005100517308 */ /* 0x000fe20000000800 */
[----:B------:R-:W2:Y:S07]  /*4300*/  SHFL.BFLY PT, R79, R46, 0x1, 0x1f ;  /* 0x0c201f002e4f7f89 */ /* 0x000eae00000e0000 */
[----:B------:R-:W-:Y:S08]  /*4310*/  MUFU.EX2 R24, R24 ;  /* 0x0000001800187308 */ /* 0x000ff00000000800 */
[----:B------:R-:W-:Y:S08]  /*4320*/  MUFU.EX2 R83, R83 ;  /* 0x0000005300537308 */ /* 0x000ff00000000800 */
[----:B------:R-:W-:Y:S01]  /*4330*/  MUFU.EX2 R29, R29 ;  /* 0x0000001d001d7308 */ /* 0x000fe20000000800 */
[----:B--2---:R-:W-:-:S04]  /*4340*/  FMNMX.FTZ R79, R46, R79, !PT ;  /* 0x0000004f2e4f7209 */ /* 0x004fc80007810000 */
[C---:B------:R-:W-:Y:S01]  /*4350*/  FSETP.NEU.FTZ.AND P2, PT, R79.reuse, -INF , PT ;  /* 0xff8000004f00780b */ /* 0x040fe20003f5d000 */
[----:B------:R-:W-:Y:S02]  /*4360*/  FMUL.FTZ R46, R79, R74 ;  /* 0x0000004a4f2e7220 */ /* 0x000fe40000410000 */
[----:B------:R-:W-:Y:S03]  /*4370*/  MUFU.EX2 R77, R77 ;  /* 0x0000004d004d7308 */ /* 0x000fe60000000800 */
[----:B------:R-:W-:-:S05]  /*4380*/  FSEL R26, R46, RZ, P2 ;  /* 0x000000ff2e1a7208 */ /* 0x000fca0001000000 */
[--C-:B------:R-:W-:Y:S01]  /*4390*/  FFMA.FTZ R119, R9, R74, -R26.reuse ;  /* 0x0000004a09777223 */ /* 0x100fe2000001081a */
[----:B------:R-:W-:Y:S01]  /*43a0*/  LEA.HI R9, R19, R16, RZ, 0x4 ;  /* 0x0000001013097211 */ /* 0x000fe200078f20ff */
[--C-:B------:R-:W-:Y:S01]  /*43b0*/  FFMA.FTZ R58, R11, R74, -R26.reuse ;  /* 0x0000004a0b3a7223 */ /* 0x100fe2000001081a */
[----:B------:R-:W-:Y:S01]  /*43c0*/  LEA.HI R19, R19, R16, RZ, 0x5 ;  /* 0x0000001013137211 */ /* 0x000fe200078f28ff */
[-CC-:B------:R-:W-:Y:S01]  /*43d0*/  FFMA.FTZ R121, R13, R74.reuse, -R26.reuse ;  /* 0x0000004a0d797223 */ /* 0x180fe2000001081a */
[----:B------:R-:W-:Y:S01]  /*43e0*/  LOP3.LUT R11, R9, 0xfffffff0, RZ, 0xc0, !PT ;  /* 0xfffffff0090b7812 */ /* 0x000fe200078ec0ff */
[-CC-:B------:R-:W-:Y:S01]  /*43f0*/  FFMA.FTZ R60, R15, R74.reuse, -R26.reuse ;  /* 0x0000004a0f3c7223 */ /* 0x180fe2000001081a */
[----:B------:R-:W-:Y:S01]  /*4400*/  SHF.R.S32.HI R13, RZ, 0x4, R9 ;  /* 0x00000004ff0d7819 */ /* 0x000fe20000011409 */
[----:B------:R-:W-:Y:S02]  /*4410*/  IMAD.SHL.U32 R15, R19, 0x8, RZ ;  /* 0x00000008130f7824 */ /* 0x000fe400078e00ff */
[----:B------:R-:W-:Y:S01]  /*4420*/  FFMA.FTZ R5, R5, R74, -R26 ;  /* 0x0000004a05057223 */ /* 0x000fe2000001081a */
[----:B------:R-:W-:-:S02]  /*4430*/  IMAD.IADD R11, R16, 0x1, -R11 ;  /* 0x00000001100b7824 */ /* 0x000fc400078e0a0b */
[-CC-:B------:R-:W-:Y:S01]  /*4440*/  FFMA.FTZ R56, R4, R74.reuse, -R26.reuse ;  /* 0x0000004a04387223 */ /* 0x180fe2000001081a */
[----:B------:R-:W-:Y:S01]  /*4450*/  IMAD.SHL.U32 R62, R13, 0x8, RZ ;  /* 0x000000080d3e7824 */ /* 0x000fe200078e00ff */
[----:B------:R-:W-:Y:S01]  /*4460*/  LOP3.LUT R64, R15, 0x7fffff00, RZ, 0xc0, !PT ;  /* 0x7fffff000f407812 */ /* 0x000fe200078ec0ff */
[-CC-:B------:R-:W-:Y:S01]  /*4470*/  FFMA.FTZ R54, R7, R74.reuse, -R26.reuse ;  /* 0x0000004a07367223 */ /* 0x180fe2000001081a */
[----:B------:R-:W-:Y:S01]  /*4480*/  SHF.R.S32.HI R52, RZ, 0x1f, R11 ;  /* 0x0000001fff347819 */ /* 0x000fe2000001140b */
[----:B------:R-:W-:Y:S01]  /*4490*/  MUFU.EX2 R5, R5 ;  /* 0x0000000500057308 */ /* 0x000fe20000000800 */
[-CC-:B------:R-:W-:Y:S01]  /*44a0*/  FFMA.FTZ R46, R45, R74.reuse, -R26.reuse ;  /* 0x0000004a2d2e7223 */ /* 0x180fe2000001081a */
[-CC-:B------:R-:W-:Y:S01]  /*44b0*/  FFMA.FTZ R45, R51, R74.reuse, -R26.reuse ;  /* 0x0000004a332d7223 */ /* 0x180fe2000001081a */
[CC--:B------:R-:W-:Y:S01]  /*44c0*/  LEA.HI R9, R52.reuse, R11.reuse, RZ, 0x2 ;  /* 0x0000000b34097211 */ /* 0x0c0fe200078f10ff */
[-CC-:B------:R-:W-:Y:S01]  /*44d0*/  FFMA.FTZ R21, R21, R74.reuse, -R26.reuse ;  /* 0x0000004a15157223 */ /* 0x180fe2000001081a */
[----:B------:R-:W-:Y:S01]  /*44e0*/  LEA.HI R52, R52, R11, RZ, 0x3 ;  /* 0x0000000b34347211 */ /* 0x000fe200078f18ff */
[-CC-:B------:R-:W-:Y:S01]  /*44f0*/  FFMA.FTZ R4, R23, R74.reuse, -R26.reuse ;  /* 0x0000004a17047223 */ /* 0x180fe2000001081a */
[----:B------:R-:W-:Y:S01]  /*4500*/  SHF.R.S32.HI R13, RZ, 0x2, R9 ;  /* 0x00000002ff0d7819 */ /* 0x000fe20000011409 */
[----:B------:R-:W2:Y:S01]  /*4510*/  MUFU.EX2 R56, R56 ;  /* 0x0000003800387308 */ /* 0x000ea20000000800 */
[----:B------:R-:W-:Y:S01]  /*4520*/  FFMA.FTZ R7, R41, R74, -R26 ;  /* 0x0000004a29077223 */ /* 0x000fe2000001081a */
[----:B------:R-:W-:Y:S01]  /*4530*/  IMAD.SHL.U32 R15, R52, 0x10, RZ ;  /* 0x00000010340f7824 */ /* 0x000fe200078e00ff */
[----:B------:R-:W-:Y:S01]  /*4540*/  LOP3.LUT R52, R9, 0x7fffffc, RZ, 0xc0, !PT ;  /* 0x07fffffc09347812 */ /* 0x000fe200078ec0ff */
[----:B------:R-:W-:-:S02]  /*4550*/  IMAD.SHL.U32 R13, R13, 0x40, RZ ;  /* 0x000000400d0d7824 */ /* 0x000fc400078e00ff */
[----:B------:R-:W-:Y:S01]  /*4560*/  FFMA.FTZ R41, R43, R74, -R26 ;  /* 0x0000004a2b297223 */ /* 0x000fe2000001081a */
[----:B------:R-:W-:Y:S01]  /*4570*/  IMAD.U32 R9, RZ, RZ, UR37 ;  /* 0x00000025ff097e24 */ /* 0x000fe2000f8e00ff */
[----:B------:R-:W-:Y:S01]  /*4580*/  LOP3.LUT R15, R15, 0x7fffff80, RZ, 0xc0, !PT ;  /* 0x7fffff800f0f7812 */ /* 0x000fe200078ec0ff */
[----:B------:R-:W3:Y:S01]  /*4590*/  MUFU.EX2 R54, R54 ;  /* 0x0000003600367308 */ /* 0x000ee20000000800 */
[----:B------:R-:W-:Y:S01]  /*45a0*/  LOP3.LUT R13, R13, 0x40, RZ, 0xc0, !PT ;  /* 0x000000400d0d7812 */ /* 0x000fe200078ec0ff */
[----:B------:R-:W-:Y:S01]  /*45b0*/  @!P1 VIADD R9, R9, 0x31c40 ;  /* 0x00031c4009099836 */ /* 0x000fe20000000000 */
[----:B------:R-:W-:Y:S01]  /*45c0*/  IADD3 R11, R11, -R52, RZ ;  /* 0x800000340b0b7210 */ /* 0x000fe20007ffe0ff */
[----:B------:R-:W-:Y:S01]  /*45d0*/  IMAD.IADD R64, R15, 0x1, R64 ;  /* 0x000000010f407824 */ /* 0x000fe200078e0240 */
[----:B------:R-:W-:Y:S01]  /*45e0*/  LOP3.LUT R62, R13, 0x8, R62, 0xf8, !PT ;  /* 0x000000080d3e7812 */ /* 0x000fe200078ef83e */
[----:B------:R-:W-:Y:S01]  /*45f0*/  FFMA.FTZ R48, R49, R74, -R26 ;  /* 0x0000004a31307223 */ /* 0x000fe2000001081a */
[----:B------:R-:W-:Y:S01]  /*4600*/  SHF.R.U32.HI R13, RZ, 0x3, R13 ;  /* 0x00000003ff0d7819 */ /* 0x000fe2000001160d */
[----:B------:R-:W4:Y:S01]  /*4610*/  MUFU.EX2 R119, R119 ;  /* 0x0000007700777308 */ /* 0x000f220000000800 */
[----:B------:R-:W-:-:S02]  /*4620*/  IMAD R64, R11, 0x10, R64 ;  /* 0x000000100b407824 */ /* 0x000fc400078e0240 */
[----:B0-----:R-:W-:Y:S01]  /*4630*/  FADD.FTZ R11, R10, R91 ;  /* 0x0000005b0a0b7221 */ /* 0x001fe20000010000 */
[----:B------:R-:W-:Y:S01]  /*4640*/  LOP3.LUT R13, R62, R13, RZ, 0x3c, !PT ;  /* 0x0000000d3e0d7212 */ /* 0x000fe200078e3cff */
[----:B------:R-:W-:Y:S01]  /*4650*/  FFMA.FTZ R43, R47, R74, -R26 ;  /* 0x0000004a2f2b7223 */ /* 0x000fe2000001081a */
[----:B------:R-:W-:Y:S01]  /*4660*/  @!P1 PRMT R9, RZ, 0x654, R9 ;  /* 0x00000654ff099816 */ /* 0x000fe20000000009 */
[----:B-1----:R-:W-:Y:S01]  /*4670*/  FADD.FTZ R62, R8, R11 ;  /* 0x0000000b083e7221 */ /* 0x002fe20000010000 */
[----:B--2---:R-:W-:Y:S01]  /*4680*/  FADD.FTZ R11, R5, R56 ;  /* 0x00000038050b7221 */ /* 0x004fe20000010000 */
[----:B------:R-:W0:Y:S01]  /*4690*/  MUFU.EX2 R58, R58 ;  /* 0x0000003a003a7308 */ /* 0x000e220000000800 */
[----:B------:R-:W-:Y:S02]  /*46a0*/  IMAD.IADD R51, R13, 0x1, R64 ;  /* 0x000000010d337824 */ /* 0x000fe400078e0240 */
[C---:B------:R-:W-:Y:S01]  /*46b0*/  FADD.FTZ R13, R89.reuse, R62 ;  /* 0x0000003e590d7221 */ /* 0x040fe20000010000 */
[----:B---3--:R-:W-:Y:S01]  /*46c0*/  FADD.FTZ R62, R54, R11 ;  /* 0x0000000b363e7221 */ /* 0x008fe20000010000 */
[----:B------:R-:W-:Y:S01]  /*46d0*/  F2FP.F16.F32.PACK_AB R11, R89, R8 ;  /* 0x00000008590b723e */ /* 0x000fe200000000ff */
[----:B------:R1:W-:Y:S01]  /*46e0*/  @!P1 SYNCS.ARRIVE.TRANS64.RED.A1T0 RZ, [R9+URZ], RZ ;  /* 0x000000ff09ff99a7 */ /* 0x0003e2000810043f */
[----:B------:R-:W-:Y:S01]  /*46f0*/  FADD.FTZ R64, R14, R13 ;  /* 0x0000000d0e407221 */ /* 0x000fe20000010000 */
[-C--:B------:R-:W-:Y:S01]  /*4700*/  FFMA.FTZ R50, R53, R74.reuse, -R26 ;  /* 0x0000004a35327223 */ /* 0x080fe2000001081a */
[----:B------:R-:W2:Y:S01]  /*4710*/  MUFU.EX2 R121, R121 ;  /* 0x0000007900797308 */ /* 0x000ea20000000800 */
[----:B----4-:R-:W-:Y:S01]  /*4720*/  FADD.FTZ R13, R119, R62 ;  /* 0x0000003e770d7221 */ /* 0x010fe20000010000 */
[----:B------:R-:W-:Y:S01]  /*4730*/  FADD.FTZ R15, R93, R64 ;  /* 0x000000405d0f7221 */ /* 0x000fe20000010000 */
[-CC-:B------:R-:W-:Y:S01]  /*4740*/  FFMA.FTZ R55, R55, R74.reuse, -R26.reuse ;  /* 0x0000004a37377223 */ /* 0x180fe2000001081a */
[--C-:B------:R-:W-:Y:S01]  /*4750*/  FFMA.FTZ R19, R33, R74, -R26.reuse ;  /* 0x0000004a21137223 */ /* 0x100fe2000001081a */
[----:B-1----:R-:W-:Y:S01]  /*4760*/  F2FP.F16.F32.PACK_AB R9, R91, R10 ;  /* 0x0000000a5b09723e */ /* 0x002fe200000000ff */
[----:B------:R-:W-:Y:S01]  /*4770*/  FADD.FTZ R10, R12, R15 ;  /* 0x0000000f0c0a7221 */ /* 0x000fe20000010000 */
[----:B------:R-:W-:Y:S01]  /*4780*/  FFMA.FTZ R33, R57, R74, -R26 ;  /* 0x0000004a39217223 */ /* 0x000fe2000001081a */
[----:B------:R-:W1:Y:S01]  /*4790*/  MUFU.EX2 R60, R60 ;  /* 0x0000003c003c7308 */ /* 0x000e620000000800 */
[----:B0-----:R-:W-:Y:S01]  /*47a0*/  FADD.FTZ R8, R58, R13 ;  /* 0x0000000d3a087221 */ /* 0x001fe20000010000 */
[----:B------:R-:W-:Y:S01]  /*47b0*/  FADD.FTZ R49, R95, R10 ;  /* 0x0000000a5f317221 */ /* 0x000fe20000010000 */
[----:B------:R-:W-:Y:S01]  /*47c0*/  F2FP.F16.F32.PACK_AB R13, R93, R14 ;  /* 0x0000000e5d0d723e */ /* 0x000fe200000000ff */
[--C-:B------:R-:W-:Y:S01]  /*47d0*/  FFMA.FTZ R52, R35, R74, -R26.reuse ;  /* 0x0000004a23347223 */ /* 0x100fe2000001081a */
[----:B------:R-:W-:Y:S01]  /*47e0*/  F2FP.F16.F32.PACK_AB R10, R119, R54 ;  /* 0x00000036770a723e */ /* 0x000fe200000000ff */
[----:B------:R-:W-:Y:S01]  /*47f0*/  FADD.FTZ R54, R18, R49 ;  /* 0x0000003112367221 */ /* 0x000fe20000010000 */
[-C--:B------:R-:W-:Y:S01]  /*4800*/  FFMA.FTZ R100, R59, R74.reuse, -R26 ;  /* 0x0000004a3b647223 */ /* 0x080fe2000001081a */
[----:B------:R-:W0:Y:S01]  /*4810*/  MUFU.EX2 R21, R21 ;  /* 0x0000001500157308 */ /* 0x000e220000000800 */
[----:B--2---:R-:W-:Y:S01]  /*4820*/  FADD.FTZ R23, R121, R8 ;  /* 0x0000000879177221 */ /* 0x004fe20000010000 */
[----:B------:R-:W-:Y:S01]  /*4830*/  F2FP.F16.F32.PACK_AB R8, R56, R5 ;  /* 0x000000053808723e */ /* 0x000fe200000000ff */
        /* <DEDUP_REMOVED lines=12> */
[----:B------:R-:W-:Y:S01]  /*4900*/  FFMA.FTZ R97, R97, R74, -R26 ;  /* 0x0000004a61617223 */ /* 0x000fe2000001081a */
[----:B------:R-:W1:Y:S01]  /*4910*/  MUFU.EX2 R7, R7 ;  /* 0x0000000700077308 */ /* 0x000e620000000800 */
[C---:B0-----:R-:W-:Y:S01]  /*4920*/  FADD.FTZ R23, R21.reuse, R14 ;  /* 0x0000000e15177221 */ /* 0x041fe20000010000 */
[----:B------:R-:W-:Y:S01]  /*4930*/  F2FP.F16.F32.PACK_AB R14, R21, R60 ;  /* 0x0000003c150e723e */ /* 0x000fe200000000ff */
[----:B------:R-:W-:Y:S01]  /*4940*/  FADD.FTZ R21, R25, R54 ;  /* 0x0000003619157221 */ /* 0x000fe20000010000 */
[-CC-:B------:R-:W-:Y:S01]  /*4950*/  FFMA.FTZ R49, R101, R74.reuse, -R26.reuse ;  /* 0x0000004a65317223 */ /* 0x180fe2000001081a */
[-CC-:B------:R-:W-:Y:S01]  /*4960*/  FFMA.FTZ R107, R107, R74.reuse, -R26.reuse ;  /* 0x0000004a6b6b7223 */ /* 0x180fe2000001081a */
[-CC-:B------:R-:W-:Y:S01]  /*4970*/  FFMA.FTZ R111, R111, R74.reuse, -R26.reuse ;  /* 0x0000004a6f6f7223 */ /* 0x180fe2000001081a */
[----:B------:R-:W-:Y:S01]  /*4980*/  FADD.FTZ R56, R20, R21 ;  /* 0x0000001514387221 */ /* 0x000fe20000010000 */
[----:B------:R-:W0:Y:S01]  /*4990*/  MUFU.EX2 R41, R41 ;  /* 0x0000002900297308 */ /* 0x000e220000000800 */
[----:B--2---:R-:W-:Y:S01]  /*49a0*/  FADD.FTZ R54, R4, R23 ;  /* 0x0000001704367221 */ /* 0x004fe20000010000 */
[----:B------:R-:W-:Y:S01]  /*49b0*/  FFMA.FTZ R117, R117, R74, -R26 ;  /* 0x0000004a75757223 */ /* 0x000fe2000001081a */
[----:B------:R-:W-:Y:S01]  /*49c0*/  FADD.FTZ R23, R37, R56 ;  /* 0x0000003825177221 */ /* 0x000fe20000010000 */
[----:B------:R-:W-:Y:S01]  /*49d0*/  LEA R5, R51, UR37, 0x1 ;  /* 0x0000002533057c11 */ /* 0x000fe2000f8e08ff */
[----:B------:R-:W-:Y:S01]  /*49e0*/  IMAD.MOV.U32 R67, RZ, RZ, R71 ;  /* 0x000000ffff437224 */ /* 0x000fe200078e0047 */
[----:B------:R-:W-:Y:S01]  /*49f0*/  F2FP.F16.F32.PACK_AB R15, R95, R12 ;  /* 0x0000000c5f0f723e */ /* 0x000fe200000000ff */
[----:B------:R-:W-:Y:S01]  /*4a00*/  FADD.FTZ R56, R22, R23 ;  /* 0x0000001716387221 */ /* 0x000fe20000010000 */
[----:B------:R-:W2:Y:S01]  /*4a10*/  MUFU.EX2 R46, R46 ;  /* 0x0000002e002e7308 */ /* 0x000ea20000000800 */
[----:B-1----:R-:W-:Y:S01]  /*4a20*/  FADD.FTZ R54, R7, R54 ;  /* 0x0000003607367221 */ /* 0x002fe20000010000 */
[----:B------:R1:W-:Y:S01]  /*4a30*/  STSM.16.M88.4 [R5+0x24300], R8 ;  /* 0x0243000805007844 */ /* 0x0003e20000000200 */
[----:B------:R-:W-:Y:S01]  /*4a40*/  FADD.FTZ R23, R81, R56 ;  /* 0x0000003851177221 */ /* 0x000fe20000010000 */
[----:B------:R-:W-:Y:S01]  /*4a50*/  F2FP.F16.F32.PACK_AB R12, R121, R58 ;  /* 0x0000003a790c723e */ /* 0x000fe200000000ff */
[----:B------:R-:W-:Y:S01]  /*4a60*/  IMAD.MOV.U32 R65, RZ, RZ, R71 ;  /* 0x000000ffff417224 */ /* 0x000fe200078e0047 */
[-C--:B------:R-:W-:Y:S01]  /*4a70*/  MOV R64, R71.reuse ;  /* 0x0000004700407202 */ /* 0x080fe20000000f00 */
[----:B------:R-:W-:Y:S01]  /*4a80*/  FADD.FTZ R56, R24, R23 ;  /* 0x0000001718387221 */ /* 0x000fe20000010000 */
[----:B------:R-:W3:Y:S01]  /*4a90*/  MUFU.EX2 R43, R43 ;  /* 0x0000002b002b7308 */ /* 0x000ee20000000800 */
[----:B0-----:R-:W-:Y:S01]  /*4aa0*/  FADD.FTZ R21, R41, R54 ;  /* 0x0000003629157221 */ /* 0x001fe20000010000 */
[----:B------:R-:W-:Y:S01]  /*4ab0*/  STSM.16.M88.4 [R5+0x25b00], R12 ;  /* 0x025b000c05007844 */ /* 0x000fe20000000200 */
[----:B------:R-:W-:Y:S01]  /*4ac0*/  FADD.FTZ R23, R83, R56 ;  /* 0x0000003853177221 */ /* 0x000fe20000010000 */
[--C-:B------:R-:W-:Y:S01]  /*4ad0*/  IMAD.MOV.U32 R63, RZ, RZ, R71.reuse ;  /* 0x000000ffff3f7224 */ /* 0x100fe200078e0047 */
[----:B------:R-:W-:Y:S01]  /*4ae0*/  MOV R57, R71 ;  /* 0x0000004700397202 */ /* 0x000fe20000000f00 */
[----:B------:R-:W-:-:S02]  /*4af0*/  IMAD.MOV.U32 R62, RZ, RZ, R71 ;  /* 0x000000ffff3e7224 */ /* 0x000fc400078e0047 */
[----:B------:R-:W-:Y:S01]  /*4b00*/  FADD.FTZ R26, R6, R23 ;  /* 0x00000017061a7221 */ /* 0x000fe20000010000 */
[----:B------:R-:W0:Y:S01]  /*4b10*/  MUFU.EX2 R48, R48 ;  /* 0x0000003000307308 */ /* 0x000e220000000800 */
[----:B--2---:R-:W-:Y:S01]  /*4b20*/  FADD.FTZ R54, R46, R21 ;  /* 0x000000152e367221 */ /* 0x004fe20000010000 */
[--C-:B------:R-:W-:Y:S02]  /*4b30*/  IMAD.MOV.U32 R61, RZ, RZ, R71.reuse ;  /* 0x000000ffff3d7224 */ /* 0x100fe400078e0047 */
[--C-:B------:R-:W-:Y:S02]  /*4b40*/  IMAD.MOV.U32 R60, RZ, RZ, R71.reuse ;  /* 0x000000ffff3c7224 */ /* 0x100fe400078e0047 */
[--C-:B------:R-:W-:Y:S02]  /*4b50*/  IMAD.MOV.U32 R59, RZ, RZ, R71.reuse ;  /* 0x000000ffff3b7224 */ /* 0x100fe400078e0047 */
[----:B------:R-:W2:Y:S01]  /*4b60*/  MUFU.EX2 R45, R45 ;  /* 0x0000002d002d7308 */ /* 0x000ea20000000800 */
[----:B---3--:R-:W-:Y:S01]  /*4b70*/  FADD.FTZ R21, R43, R54 ;  /* 0x000000362b157221 */ /* 0x008fe20000010000 */
[----:B------:R-:W-:-:S02]  /*4b80*/  IMAD.MOV.U32 R58, RZ, RZ, R71 ;  /* 0x000000ffff3a7224 */ /* 0x000fc400078e0047 */
[--C-:B------:R-:W-:Y:S02]  /*4b90*/  IMAD.MOV.U32 R56, RZ, RZ, R71.reuse ;  /* 0x000000ffff387224 */ /* 0x100fe400078e0047 */
[----:B------:R-:W-:Y:S02]  /*4ba0*/  IMAD.MOV.U32 R53, RZ, RZ, R71 ;  /* 0x000000ffff357224 */ /* 0x000fe400078e0047 */
[----:B------:R-:W3:Y:S01]  /*4bb0*/  MUFU.EX2 R50, R50 ;  /* 0x0000003200327308 */ /* 0x000ee20000000800 */
[----:B0-----:R-:W-:Y:S01]  /*4bc0*/  FADD.FTZ R54, R48, R21 ;  /* 0x0000001530367221 */ /* 0x001fe20000010000 */
[----:B------:R-:W-:-:S06]  /*4bd0*/  IMAD.MOV.U32 R51, RZ, RZ, R71 ;  /* 0x000000ffff337224 */ /* 0x000fcc00078e0047 */
[----:B------:R0:W4:Y:S01]  /*4be0*/  MUFU.EX2 R16, R55 ;  /* 0x0000003700107308 */ /* 0x0001220000000800 */
[----:B--2---:R-:W-:Y:S01]  /*4bf0*/  FADD.FTZ R21, R45, R54 ;  /* 0x000000362d157221 */ /* 0x004fe20000010000 */
[----:B------:R-:W-:-:S06]  /*4c00*/  IMAD.MOV.U32 R54, RZ, RZ, R71 ;  /* 0x000000ffff367224 */ /* 0x000fcc00078e0047 */
[----:B------:R-:W2:Y:S01]  /*4c10*/  MUFU.EX2 R19, R19 ;  /* 0x0000001300137308 */ /* 0x000ea20000000800 */
[----:B---3--:R-:W-:Y:S01]  /*4c20*/  FADD.FTZ R23, R50, R21 ;  /* 0x0000001532177221 */ /* 0x008fe20000010000 */
[----:B------:R-:W-:Y:S01]  /*4c30*/  F2FP.F16.F32.PACK_AB R21, R25, R18 ;  /* 0x000000121915723e */ /* 0x000fe200000000ff */
[--C-:B0-----:R-:W-:Y:S01]  /*4c40*/  IMAD.MOV.U32 R55, RZ, RZ, R71.reuse ;  /* 0x000000ffff377224 */ /* 0x101fe200078e0047 */
[----:B------:R-:W-:Y:S02]  /*4c50*/  F2FP.F16.F32.PACK_AB R25, R81, R22 ;  /* 0x000000165119723e */ /* 0x000fe400000000ff */
[----:B------:R-:W-:Y:S01]  /*4c60*/  F2FP.F16.F32.PACK_AB R22, R46, R41 ;  /* 0x000000292e16723e */ /* 0x000fe200000000ff */
[----:B------:R-:W-:Y:S01]  /*4c70*/  IMAD.MOV.U32 R46, RZ, RZ, R71 ;  /* 0x000000ffff2e7224 */ /* 0x000fe200078e0047 */
[----:B------:R-:W1:Y:S01]  /*4c80*/  MUFU.EX2 R33, R33 ;  /* 0x0000002100217308 */ /* 0x000e620000000800 */
[----:B----4-:R-:W-:Y:S01]  /*4c90*/  FADD.FTZ R18, R16, R23 ;  /* 0x0000001710127221 */ /* 0x010fe20000010000 */
[----:B------:R-:W-:Y:S01]  /*4ca0*/  F2FP.F16.F32.PACK_AB R23, R37, R20 ;  /* 0x000000142517723e */ /* 0x000fe200000000ff */
[--C-:B------:R-:W-:Y:S01]  /*4cb0*/  IMAD.MOV.U32 R41, RZ, RZ, R71.reuse ;  /* 0x000000ffff297224 */ /* 0x100fe200078e0047 */
[----:B------:R-:W-:Y:S01]  /*4cc0*/  F2FP.F16.F32.PACK_AB R20, R7, R4 ;  /* 0x000000040714723e */ /* 0x000fe200000000ff */
[----:B------:R-:W-:-:S03]  /*4cd0*/  IMAD.MOV.U32 R37, RZ, RZ, R71 ;  /* 0x000000ffff257224 */ /* 0x000fc600078e0047 */
[----:B------:R-:W-:Y:S01]  /*4ce0*/  MUFU.EX2 R32, R32 ;  /* 0x0000002000207308 */ /* 0x000fe20000000800 */
[----:B--2---:R-:W-:Y:S01]  /*4cf0*/  FADD.FTZ R18, R19, R18 ;  /* 0x0000001213127221 */ /* 0x004fe20000010000 */
[----:B------:R-:W-:Y:S06]  /*4d00*/  STSM.16.M88.4 [R5+0x27300], R20 ;  /* 0x0273001405007844 */ /* 0x000fec0000000200 */
[----:B------:R-:W0:Y:S01]  /*4d10*/  MUFU.EX2 R52, R52 ;  /* 0x0000003400347308 */ /* 0x000e220000000800 */
[----:B-1----:R-:W-:-:S07]  /*4d20*/  FADD.FTZ R9, R33, R18 ;  /* 0x0000001221097221 */ /* 0x002fce0000010000 */
[----:B------:R-:W1:Y:S08]  /*4d30*/  MUFU.EX2 R99, R99 ;  /* 0x0000006300637308 */ /* 0x000e700000000800 */
[----:B------:R2:W-:Y:S01]  /*4d40*/  MUFU.EX2 R86, R27 ;  /* 0x0000001b00567308 */ /* 0x0005e20000000800 */
[C---:B0-----:R-:W-:Y:S01]  /*4d50*/  FADD.FTZ R9, R52.reuse, R9 ;  /* 0x0000000934097221 */ /* 0x041fe20000010000 */
[----:B------:R-:W-:Y:S01]  /*4d60*/  F2FP.F16.F32.PACK_AB R10, R52, R33 ;  /* 0x00000021340a723e */ /* 0x000fe200000000ff */
[----:B------:R-:W-:-:S02]  /*4d70*/  IMAD.MOV.U32 R52, RZ, RZ, R71 ;  /* 0x000000ffff347224 */ /* 0x000fc400078e0047 */
[----:B------:R-:W-:-:S03]  /*4d80*/  IMAD.MOV.U32 R33, RZ, RZ, R71 ;  /* 0x000000ffff217224 */ /* 0x000fc600078e0047 */
[----:B------:R-:W0:Y:S01]  /*4d90*/  MUFU.EX2 R100, R100 ;  /* 0x0000006400647308 */ /* 0x000e220000000800 */
[----:B--2---:R-:W-:Y:S01]  /*4da0*/  FADD.FTZ R27, R29, R26 ;  /* 0x0000001a1d1b7221 */ /* 0x004fe20000010000 */
[----:B-1----:R-:W-:-:S03]  /*4db0*/  F2FP.F16.F32.PACK_AB R101, R99, R32 ;  /* 0x000000206365723e */ /* 0x002fc600000000ff */
[----:B------:R-:W-:Y:S01]  /*4dc0*/  FADD.FTZ R26, R28, R27 ;  /* 0x0000001b1c1a7221 */ /* 0x000fe20000010000 */
[----:B------:R-:W-:Y:S02]  /*4dd0*/  F2FP.F16.F32.PACK_AB R27, R83, R24 ;  /* 0x00000018531b723e */ /* 0x000fe400000000ff */
[----:B------:R-:W1:Y:S01]  /*4de0*/  MUFU.EX2 R40, R125 ;  /* 0x0000007d00287308 */ /* 0x000e620000000800 */
[C---:B------:R-:W-:Y:S01]  /*4df0*/  FADD.FTZ R11, R77.reuse, R26 ;  /* 0x0000001a4d0b7221 */ /* 0x040fe20000010000 */
[----:B------:R-:W-:Y:S01]  /*4e00*/  F2FP.F16.F32.PACK_AB R24, R48, R43 ;  /* 0x0000002b3018723e */ /* 0x000fe200000000ff */
[----:B------:R-:W-:Y:S01]  /*4e10*/  IMAD.MOV.U32 R48, RZ, RZ, R71 ;  /* 0x000000ffff307224 */ /* 0x000fe200078e0047 */
[----:B------:R-:W-:Y:S01]  /*4e20*/  F2FP.F16.F32.PACK_AB R26, R50, R45 ;  /* 0x0000002d321a723e */ /* 0x000fe200000000ff */
[----:B------:R-:W-:Y:S01]  /*4e30*/  FADD.FTZ R8, R32, R11 ;  /* 0x0000000b20087221 */ /* 0x000fe20000010000 */
[----:B------:R-:W-:Y:S01]  /*4e40*/  F2FP.F16.F32.PACK_AB R11, R77, R28 ;  /* 0x0000001c4d0b723e */ /* 0x000fe200000000ff */
[----:B------:R-:W-:Y:S01]  /*4e50*/  IMAD.MOV.U32 R45, RZ, RZ, R71 ;  /* 0x000000ffff2d7224 */ /* 0x000fe200078e0047 */
[----:B------:R-:W2:Y:S01]  /*4e60*/  MUFU.EX2 R35, R35 ;  /* 0x0000002300237308 */ /* 0x000ea20000000800 */
[----:B------:R-:W-:Y:S01]  /*4e70*/  FADD.FTZ R7, R99, R8 ;  /* 0x0000000863077221 */ /* 0x000fe20000010000 */
[----:B0-----:R-:W-:Y:S01]  /*4e80*/  FADD.FTZ R4, R100, R9 ;  /* 0x0000000964047221 */ /* 0x001fe20000010000 */
[----:B------:R0:W-:Y:S01]  /*4e90*/  STSM.16.M88.4 [R5+0x28b00], R24 ;  /* 0x028b001805007844 */ /* 0x0001e20000000200 */
[-C--:B------:R-:W-:Y:S01]  /*4ea0*/  MOV R50, R71.reuse ;  /* 0x0000004700327202 */ /* 0x080fe20000000f00 */
[--C-:B------:R-:W-:Y:S01]  /*4eb0*/  IMAD.MOV.U32 R32, RZ, RZ, R71.reuse ;  /* 0x000000ffff207224 */ /* 0x100fe200078e0047 */
[----:B------:R-:W-:Y:S01]  /*4ec0*/  MOV R43, R71 ;  /* 0x00000047002b7202 */ /* 0x000fe20000000f00 */
[----:B------:R-:W-:Y:S01]  /*4ed0*/  IMAD.MOV.U32 R28, RZ, RZ, R71 ;  /* 0x000000ffff1c7224 */ /* 0x000fe200078e0047 */
[----:B------:R-:W3:Y:S01]  /*4ee0*/  MUFU.EX2 R103, R103 ;  /* 0x0000006700677308 */ /* 0x000ee20000000800 */
[----:B-1----:R-:W-:-:S07]  /*4ef0*/  FADD.FTZ R8, R40, R7 ;  /* 0x0000000728087221 */ /* 0x002fce0000010000 */
[----:B------:R-:W1:Y:S01]  /*4f00*/  MUFU.EX2 R102, R102 ;  /* 0x0000006600667308 */ /* 0x000e620000000800 */
[C---:B--2---:R-:W-:Y:S01]  /*4f10*/  FADD.FTZ R7, R35.reuse, R4 ;  /* 0x0000000423077221 */ /* 0x044fe20000010000 */
[----:B------:R-:W-:Y:S01]  /*4f20*/  F2FP.F16.F32.PACK_AB R100, R35, R100 ;  /* 0x000000642364723e */ /* 0x000fe200000000ff */
[--C-:B------:R-:W-:Y:S02]  /*4f30*/  IMAD.MOV.U32 R35, RZ, RZ, R71.reuse ;  /* 0x000000ffff237224 */ /* 0x100fe400078e0047 */
[--C-:B0-----:R-:W-:Y:S02]  /*4f40*/  IMAD.MOV.U32 R27, RZ, RZ, R71.reuse ;  /* 0x000000ffff1b7224 */ /* 0x101fe400078e0047 */
[--C-:B------:R-:W-:Y:S01]  /*4f50*/  IMAD.MOV.U32 R26, RZ, RZ, R71.reuse ;  /* 0x000000ffff1a7224 */ /* 0x100fe200078e0047 */
[----:B------:R-:W0:Y:S01]  /*4f60*/  MUFU.EX2 R30, R30 ;  /* 0x0000001e001e7308 */ /* 0x000e220000000800 */
[C---:B---3--:R-:W-:Y:S01]  /*4f70*/  FADD.FTZ R9, R103.reuse, R8 ;  /* 0x0000000867097221 */ /* 0x048fe20000010000 */
[----:B------:R-:W-:Y:S01]  /*4f80*/  F2FP.F16.F32.PACK_AB R103, R103, R40 ;  /* 0x000000286767723e */ /* 0x000fe200000000ff */
[----:B------:R-:W-:-:S02]  /*4f90*/  IMAD.MOV.U32 R40, RZ, RZ, R71 ;  /* 0x000000ffff287224 */ /* 0x000fc400078e0047 */
[--C-:B------:R-:W-:Y:S02]  /*4fa0*/  IMAD.MOV.U32 R25, RZ, RZ, R71.reuse ;  /* 0x000000ffff197224 */ /* 0x100fe400078e0047 */
[----:B------:R-:W-:Y:S01]  /*4fb0*/  IMAD.MOV.U32 R24, RZ, RZ, R71 ;  /* 0x000000ffff187224 */ /* 0x000fe200078e0047 */
[----:B------:R-:W2:Y:S01]  /*4fc0*/  MUFU.EX2 R47, R47 ;  /* 0x0000002f002f7308 */ /* 0x000ea20000000800 */
[----:B-1----:R-:W-:-:S07]  /*4fd0*/  FADD.FTZ R4, R102, R7 ;  /* 0x0000000766047221 */ /* 0x002fce0000010000 */
[----:B------:R-:W1:Y:S01]  /*4fe0*/  MUFU.EX2 R85, R85 ;  /* 0x0000005500557308 */ /* 0x000e620000000800 */
[----:B0-----:R-:W-:Y:S01]  /*4ff0*/  FADD.FTZ R8, R30, R9 ;  /* 0x000000091e087221 */ /* 0x001fe20000010000 */
[----:B------:R-:W-:Y:S02]  /*5000*/  F2FP.F16.F32.PACK_AB R9, R29, R6 ;  /* 0x000000061d09723e */ /* 0x000fe400000000ff */
[----:B------:R-:W-:-:S04]  /*5010*/  MOV R29, R71 ;  /* 0x00000047001d7202 */ /* 0x000fc80000000f00 */
[----:B------:R-:W0:Y:S01]  /*5020*/  MUFU.EX2 R39, R39 ;  /* 0x0000002700277308 */ /* 0x000e220000000800 */
[C---:B--2---:R-:W-:Y:S01]  /*5030*/  FADD.FTZ R4, R47.reuse, R4 ;  /* 0x000000042f047221 */ /* 0x044fe20000010000 */
[----:B------:R-:W-:Y:S01]  /*5040*/  F2FP.F16.F32.PACK_AB R102, R47, R102 ;  /* 0x000000662f66723e */ /* 0x000fe200000000ff */
[----:B------:R-:W-:-:S05]  /*5050*/  IMAD.MOV.U32 R47, RZ, RZ, R71 ;  /* 0x000000ffff2f7224 */ /* 0x000fca00078e0047 */
[----:B------:R-:W2:Y:S01]  /*5060*/  MUFU.EX2 R34, R34 ;  /* 0x0000002200227308 */ /* 0x000ea20000000800 */
[----:B-1----:R-:W-:Y:S01]  /*5070*/  FADD.FTZ R13, R85, R8 ;  /* 0x00000008550d7221 */ /* 0x002fe20000010000 */
[----:B------:R-:W-:Y:S02]  /*5080*/  F2FP.F16.F32.PACK_AB R8, R19, R16 ;  /* 0x000000101308723e */ /* 0x000fe400000000ff */
[----:B------:R-:W-:Y:S01]  /*5090*/  F2FP.F16.F32.PACK_AB R85, R85, R30 ;  /* 0x0000001e5555723e */ /* 0x000fe200000000ff */
[----:B------:R-:W-:Y:S02]  /*50a0*/  IMAD.MOV.U32 R30, RZ, RZ, R71 ;  /* 0x000000ffff1e7224 */ /* 0x000fe400078e0047 */
[----:B------:R1:W-:Y:S01]  /*50b0*/  STSM.16.M88.4 [R5+0x2a300], R8 ;  /* 0x02a3000805007844 */ /* 0x0003e20000000200 */
[----:B------:R-:W3:Y:S01]  /*50c0*/  MUFU.EX2 R84, R84 ;  /* 0x0000005400547308 */ /* 0x000ee20000000800 */
[----:B0-----:R-:W-:Y:S02]  /*50d0*/  FADD.FTZ R7, R39, R4 ;  /* 0x0000000427077221 */ /* 0x001fe40000010000 */
[----:B------:R0:W-:Y:S05]  /*50e0*/  STSM.16.M88.4 [R5+0x2bb00], R100 ;  /* 0x02bb006405007844 */ /* 0x0001ea0000000200 */
[----:B------:R-:W4:Y:S01]  /*50f0*/  MUFU.EX2 R87, R87 ;  /* 0x0000005700577308 */ /* 0x000f220000000800 */
[----:B--2---:R-:W-:-:S07]  /*5100*/  FADD.FTZ R4, R34, R13 ;  /* 0x0000000d22047221 */ /* 0x004fce0000010000 */
[----:B------:R-:W2:Y:S01]  /*5110*/  MUFU.EX2 R38, R38 ;  /* 0x0000002600267308 */ /* 0x000ea20000000800 */
[C---:B---3--:R-:W-:Y:S01]  /*5120*/  FADD.FTZ R7, R84.reuse, R7 ;  /* 0x0000000754077221 */ /* 0x048fe20000010000 */
[----:B------:R-:W-:Y:S01]  /*5130*/  F2FP.F16.F32.PACK_AB R84, R84, R39 ;  /* 0x000000275454723e */ /* 0x000fe200000000ff */
[----:B------:R-:W-:Y:S02]  /*5140*/  IMAD.MOV.U32 R39, RZ, RZ, R71 ;  /* 0x000000ffff277224 */ /* 0x000fe400078e0047 */
[----:B------:R-:W-:-:S03]  /*5150*/  FADD.FTZ R6, R86, R7 ;  /* 0x0000000756067221 */ /* 0x000fc60000010000 */
[----:B------:R-:W3:Y:S01]  /*5160*/  MUFU.EX2 R73, R73 ;  /* 0x0000004900497308 */ /* 0x000ee20000000800 */
[C---:B----4-:R-:W-:Y:S01]  /*5170*/  FADD.FTZ R13, R87.reuse, R4 ;  /* 0x00000004570d7221 */ /* 0x050fe20000010000 */
[----:B------:R-:W-:Y:S01]  /*5180*/  F2FP.F16.F32.PACK_AB R87, R87, R34 ;  /* 0x000000225757723e */ /* 0x000fe200000000ff */
[----:B------:R-:W-:-:S05]  /*5190*/  IMAD.MOV.U32 R34, RZ, RZ, R71 ;  /* 0x000000ffff227224 */ /* 0x000fca00078e0047 */
[----:B------:R-:W4:Y:S01]  /*51a0*/  MUFU.EX2 R105, R105 ;  /* 0x0000006900697308 */ /* 0x000f220000000800 */
[----:B--2---:R-:W-:-:S07]  /*51b0*/  FADD.FTZ R12, R38, R13 ;  /* 0x0000000d260c7221 */ /* 0x004fce0000010000 */
[----:B------:R-:W2:Y:S01]  /*51c0*/  MUFU.EX2 R75, R75 ;  /* 0x0000004b004b7308 */ /* 0x000ea20000000800 */
[C---:B---3--:R-:W-:Y:S01]  /*51d0*/  FADD.FTZ R6, R73.reuse, R6 ;  /* 0x0000000649067221 */ /* 0x048fe20000010000 */
[----:B------:R-:W-:-:S05]  /*51e0*/  F2FP.F16.F32.PACK_AB R86, R73, R86 ;  /* 0x000000564956723e */ /* 0x000fca00000000ff */
[----:B------:R0:W-:Y:S01]  /*51f0*/  STSM.16.M88.4 [R5+0x2d300], R84 ;  /* 0x02d3005405007844 */ /* 0x0001e20000000200 */
[----:B------:R-:W3:Y:S01]  /*5200*/  MUFU.EX2 R42, R42 ;  /* 0x0000002a002a7308 */ /* 0x000ee20000000800 */
[C---:B----4-:R-:W-:Y:S01]  /*5210*/  FADD.FTZ R13, R105.reuse, R12 ;  /* 0x0000000c690d7221 */ /* 0x050fe20000010000 */
[----:B------:R-:W-:Y:S01]  /*5220*/  F2FP.F16.F32.PACK_AB R105, R105, R38 ;  /* 0x000000266969723e */ /* 0x000fe200000000ff */
[----:B------:R-:W-:-:S05]  /*5230*/  IMAD.MOV.U32 R38, RZ, RZ, R71 ;  /* 0x000000ffff267224 */ /* 0x000fca00078e0047 */
[----:B------:R-:W4:Y:S01]  /*5240*/  MUFU.EX2 R109, R109 ;  /* 0x0000006d006d7308 */ /* 0x000f220000000800 */
[----:B--2---:R-:W-:-:S07]  /*5250*/  FADD.FTZ R7, R75, R6 ;  /* 0x000000064b077221 */ /* 0x004fce0000010000 */
[----:B------:R2:W5:Y:S01]  /*5260*/  MUFU.EX2 R104, R31 ;  /* 0x0000001f00687308 */ /* 0x0005620000000800 */
[----:B---3--:R-:W-:-:S07]  /*5270*/  FADD.FTZ R6, R42, R13 ;  /* 0x0000000d2a067221 */ /* 0x008fce0000010000 */
[----:B------:R-:W3:Y:S01]  /*5280*/  MUFU.EX2 R69, R69 ;  /* 0x0000004500457308 */ /* 0x000ee20000000800 */
[----:B----4-:R-:W-:Y:S01]  /*5290*/  FADD.FTZ R13, R109, R6 ;  /* 0x000000066d0d7221 */ /* 0x010fe20000010000 */
[----:B--2---:R-:W-:-:S06]  /*52a0*/  IMAD.MOV.U32 R31, RZ, RZ, R71 ;  /* 0x000000ffff1f7224 */ /* 0x004fcc00078e0047 */
[----:B------:R-:W2:Y:S01]  /*52b0*/  MUFU.EX2 R44, R44 ;  /* 0x0000002c002c7308 */ /* 0x000ea20000000800 */
[C---:B-----5:R-:W-:Y:S01]  /*52c0*/  FADD.FTZ R12, R104.reuse, R7 ;  /* 0x00000007680c7221 */ /* 0x060fe20000010000 */
[----:B------:R-:W-:-:S06]  /*52d0*/  F2FP.F16.F32.PACK_AB R104, R104, R75 ;  /* 0x0000004b6868723e */ /* 0x000fcc00000000ff */
[----:B------:R-:W1:Y:S01]  /*52e0*/  MUFU.EX2 R106, R97 ;  /* 0x00000061006a7308 */ /* 0x000e620000000800 */
[----:B---3--:R-:W-:-:S07]  /*52f0*/  FADD.FTZ R7, R69, R12 ;  /* 0x0000000c45077221 */ /* 0x008fce0000010000 */
[----:B------:R-:W3:Y:S01]  /*5300*/  MUFU.EX2 R115, R115 ;  /* 0x0000007300737308 */ /* 0x000ee20000000800 */
[----:B--2---:R-:W-:-:S07]  /*5310*/  FADD.FTZ R12, R44, R13 ;  /* 0x0000000d2c0c7221 */ /* 0x004fce0000010000 */
[----:B------:R-:W-:Y:S01]  /*5320*/  MUFU.EX2 R36, R36 ;  /* 0x0000002400247308 */ /* 0x000fe20000000800 */
[C---:B-1----:R-:W-:Y:S01]  /*5330*/  FADD.FTZ R8, R106.reuse, R7 ;  /* 0x000000076a087221 */ /* 0x042fe20000010000 */
[----:B------:R-:W-:Y:S01]  /*5340*/  F2FP.F16.F32.PACK_AB R106, R106, R69 ;  /* 0x000000456a6a723e */ /* 0x000fe200000000ff */
[----:B------:R-:W-:-:S05]  /*5350*/  IMAD.MOV.U32 R69, RZ, RZ, R71 ;  /* 0x000000ffff457224 */ /* 0x000fca00078e0047 */
[----:B------:R-:W1:Y:S01]  /*5360*/  MUFU.EX2 R113, R113 ;  /* 0x0000007100717308 */ /* 0x000e620000000800 */
[C---:B---3--:R-:W-:Y:S01]  /*5370*/  FADD.FTZ R9, R115.reuse, R12 ;  /* 0x0000000c73097221 */ /* 0x048fe20000010000 */
[----:B------:R-:W-:Y:S01]  /*5380*/  F2FP.F16.F32.PACK_AB R13, R115, R44 ;  /* 0x0000002c730d723e */ /* 0x000fe200000000ff */
[----:B------:R-:W-:-:S05]  /*5390*/  IMAD.MOV.U32 R44, RZ, RZ, R71 ;  /* 0x000000ffff2c7224 */ /* 0x000fca00078e0047 */
[----:B------:R-:W2:Y:S08]  /*53a0*/  MUFU.EX2 R49, R49 ;  /* 0x0000003100317308 */ /* 0x000eb00000000800 */
[----:B------:R3:W4:Y:S01]  /*53b0*/  MUFU.EX2 R4, R107 ;  /* 0x0000006b00047308 */ /* 0x0007220000000800 */
[----:B-1----:R-:W-:Y:S01]  /*53c0*/  F2FP.F16.F32.PACK_AB R15, R113, R36 ;  /* 0x00000024710f723e */ /* 0x002fe200000000ff */
[----:B------:R-:W-:-:S06]  /*53d0*/  FADD.FTZ R36, R36, R9 ;  /* 0x0000000924247221 */ /* 0x000fcc0000010000 */
[----:B------:R-:W-:Y:S01]  /*53e0*/  MUFU.EX2 R111, R111 ;  /* 0x0000006f006f7308 */ /* 0x000fe20000000800 */
[----:B---3--:R-:W-:Y:S01]  /*53f0*/  F2FP.F16.F32.PACK_AB R107, R109, R42 ;  /* 0x0000002a6d6b723e */ /* 0x008fe200000000ff */
[----:B--2---:R-:W-:Y:S01]  /*5400*/  FADD.FTZ R7, R49, R8 ;  /* 0x0000000831077221 */ /* 0x004fe20000010000 */
[----:B------:R-:W-:-:S03]  /*5410*/  IMAD.MOV.U32 R42, RZ, RZ, R71 ;  /* 0x000000ffff2a7224 */ /* 0x000fc600078e0047 */
[----:B------:R0:W-:Y:S02]  /*5420*/  STSM.16.M88.4 [R5+0x2eb00], R104 ;  /* 0x02eb006805007844 */ /* 0x0001e40000000200 */
[----:B------:R-:W1:Y:S01]  /*5430*/  MUFU.EX2 R6, R117 ;  /* 0x0000007500067308 */ /* 0x000e620000000800 */
[C---:B----4-:R-:W-:Y:S01]  /*5440*/  F2FP.F16.F32.PACK_AB R12, R4.reuse, R49 ;  /* 0x00000031040c723e */ /* 0x050fe200000000ff */
[----:B------:R-:W-:Y:S01]  /*5450*/  FADD.FTZ R8, R4, R7 ;  /* 0x0000000704087221 */ /* 0x000fe20000010000 */
[----:B------:R-:W-:Y:S02]  /*5460*/  VIADD R7, R17, 0xfffffffe ;  /* 0xfffffffe11077836 */ /* 0x000fe40000000000 */
[----:B------:R-:W-:-:S03]  /*5470*/  IMAD.MOV.U32 R49, RZ, RZ, R71 ;  /* 0x000000ffff317224 */ /* 0x000fc600078e0047 */
[----:B------:R-:W-:Y:S02]  /*5480*/  ISETP.GE.AND P2, PT, R7, R144, PT ;  /* 0x000000900700720c */ /* 0x000fe40003f46270 */
[C---:B-1----:R-:W-:Y:S01]  /*5490*/  F2FP.F16.F32.PACK_AB R14, R6.reuse, R111 ;  /* 0x0000006f060e723e */ /* 0x042fe200000000ff */
[----:B------:R-:W-:Y:S01]  /*54a0*/  FADD.FTZ R111, R111, R8 ;  /* 0x000000086f6f7221 */ /* 0x000fe20000010000 */
[----:B------:R-:W-:Y:S01]  /*54b0*/  FADD.FTZ R8, R113, R36 ;  /* 0x0000002471087221 */ /* 0x000fe20000010000 */
[----:B------:R-:W-:Y:S02]  /*54c0*/  MOV R36, R71 ;  /* 0x0000004700247202 */ /* 0x000fe40000000f00 */
[----:B------:R0:W-:Y:S01]  /*54d0*/  STSM.16.M88.4 [R5+0x30300], R12 ;  /* 0x0303000c05007844 */ /* 0x0001e20000000200 */
[----:B------:R-:W-:Y:S01]  /*54e0*/  FADD.FTZ R4, R6, R111 ;  /* 0x0000006f06047221 */ /* 0x000fe20000010000 */
[----:B------:R-:W-:Y:S01]  /*54f0*/  MOV R6, RZ ;  /* 0x000000ff00067202 */ /* 0x000fe20000000f00 */
[----:B------:R1:W-:Y:S06]  /*5500*/  MEMBAR.ALL.CTA ;  /* 0x0000000000007992 */ /* 0x0003ec0000008000 */
[----:B-1----:R-:W1:Y:S02]  /*5510*/  FENCE.VIEW.ASYNC.S ;  /* 0x00000000000073c6 */ /* 0x002e640000000000 */
[----:B-1----:R-:W-:Y:S01]  /*5520*/  NOP ;  /* 0x0000000000007918 */ /* 0x002fe20000000000 */
[----:B------:R-:W-:Y:S05]  /*5530*/  @!P2 BRA `(.L_x_9369) ;  /* 0x000000400070a947 */ /* 0x000fea0003800000 */
[----:B------:R-:W-:Y:S01]  /*5540*/  IMAD.MOV.U32 R10, RZ, RZ, R72 ;  /* 0x000000ffff0a7224 */ /* 0x000fe200078e0048 */
[----:B------:R-:W-:Y:S01]  /*5550*/  MOV R9, R79 ;  /* 0x0000004f00097202 */ /* 0x000fe20000000f00 */
        /* <DEDUP_REMOVED lines=25> */
[----:B------:R-:W-:Y:S01]  /*56f0*/  UMOV UR43, URZ ;  /* 0x0000003f002b7c82 */ /* 0x000fe20008000000 */
[----:B------:R-:W-:-:S05]  /*5700*/  ULDC UR41, c[0x0][0x9d8] ;  /* 0x0002760000297ab9 */ /* 0x000fca0000000800 */
.L_x_9378:
[----:B------:R-:W-:Y:S01]  /*5710*/  UIADD3 UR6, UR43, 0x1, URZ ;  /* 0x000000012b067890 */ /* 0x000fe2000fffe03f */
[----:B------:R-:W-:-:S03]  /*5720*/  ISETP.NE.AND P3, PT, RZ, UR36, PT ;  /* 0x00000024ff007c0c */ /* 0x000fc6000bf65270 */
[----:B------:R-:W-:-:S04]  /*5730*/  UISETP.NE.AND UP0, UPT, UR6, 0x2, UPT ;  /* 0x000000020600788c */ /* 0x000fc8000bf05270 */
[----:B------:R-:W-:Y:S02]  /*5740*/  USEL UR7, URZ, 0x1, UP0 ;  /* 0x000000013f077887 */ /* 0x000fe40008000000 */
[----:B------:R-:W-:-:S04]  /*5750*/  USEL UR6, UR6, URZ, UP0 ;  /* 0x0000003f06067287 */ /* 0x000fc80008000000 */
[----:B------:R-:W-:Y:S02]  /*5760*/  LOP3.LUT R6, R11, UR7, RZ, 0x3c, !PT ;  /* 0x000000070b067c12 */ /* 0x000fe4000f8e3cff */
[----:B------:R-:W-:Y:S01]  /*5770*/  IMAD.U32 R0, RZ, RZ, UR6 ;  /* 0x00000006ff007e24 */ /* 0x000fe2000f8e00ff */
[----:B---3--:R-:W-:Y:S06]  /*5780*/  @P3 BRA `(.L_x_9370) ;  /* 0x0000000000283947 */ /* 0x008fec0003800000 */
[----:B------:R-:W-:Y:S05]  /*5790*/  @!P0 BRA `(.L_x_9371) ;  /* 0x0000000000048947 */ /* 0x000fea0003800000 */
[----:B------:R-:W-:Y:S01]  /*57a0*/  BPT.TRAP 0x1 ;  /* 0x000000040000795c */ /* 0x000fe20000300000 */
.L_x_9371:
[----:B0-----:R-:W-:Y:S02]  /*57b0*/  LEA R13, R0, UR37, 0x3 ;  /* 0x00000025000d7c11 */ /* 0x001fe4000f8e18ff */
[----:B------:R-:W-:-:S04]  /*57c0*/  SHF.L.U32 R12, R6, 0x1f, RZ ;  /* 0x0000001f060c7819 */ /* 0x000fc800000006ff */
[----:B------:R0:W1:Y:S01]  /*57d0*/  SYNCS.PHASECHK.TRANS64.TRYWAIT P2, [R13+URZ+0x31c30], R12 ;  /* 0x031c300c0d0075a7 */ /* 0x000062000804017f */
[----:B------:R-:W-:Y:S05]  /*57e0*/  @!P0 BRA `(.L_x_9372) ;  /* 0x0000000000048947 */ /* 0x000fea0003800000 */
[----:B------:R-:W-:Y:S01]  /*57f0*/  BPT.TRAP 0x1 ;  /* 0x000000040000795c */ /* 0x000fe20000300000 */
.L_x_9372:
[----:B-1----:R-:W-:Y:S05]  /*5800*/  @P2 BRA `(.L_x_9370) ;  /* 0x0000000000082947 */ /* 0x002fea0003800000 */
[----:B------:R-:W1:Y:S02]  /*5810*/  SYNCS.PHASECHK.TRANS64.TRYWAIT P2, [R13+URZ+0x31c30], R12 ;  /* 0x031c300c0d0075a7 */ /* 0x000e64000804017f */
[----:B-1----:R-:W-:Y:S05]  /*5820*/  @!P2 BRA `(.L_x_9373) ;  /* 0x0000009c0094a947 */ /* 0x002fea0003800000 */
.L_x_9370:
[----:B0-----:R-:W0:Y:S01]  /*5830*/  S2R R14, SR_TID.X ;  /* 0x00000000000e7919 */ /* 0x001e220000002100 */
        /* <DEDUP_REMOVED lines=14> */
[C---:B------:R-:W-:Y:S01]  /*5920*/  R2UR UR28, R2.reuse ;  /* 0x00000000021c72ca */ /* 0x040fe200000e0000 */
[----:B------:R-:W-:Y:S01]  /*5930*/  UMOV UR11, 0x80000020 ;  /* 0x80000020000b7882 */ /* 0x000fe20000000000 */
[C---:B------:R-:W-:Y:S01]  /*5940*/  R2UR UR29, R3.reuse ;  /* 0x00000000031d72ca */ /* 0x040fe200000e0000 */
[----:B------:R-:W-:Y:S01]  /*5950*/  UIADD3 UR50, UR52, 0x40, URZ ;  /* 0x0000004034327890 */ /* 0x000fe2000fffe03f */
[----:B------:R-:W-:Y:S01]  /*5960*/  R2UR UR32, R2 ;  /* 0x00000000022072ca */ /* 0x000fe200000e0000 */
[----:B------:R-:W-:Y:S01]  /*5970*/  UIADD3 UR26, UR52, 0x80, URZ ;  /* 0x00000080341a7890 */ /* 0x000fe2000fffe03f */
[----:B------:R-:W-:Y:S01]  /*5980*/  R2UR UR33, R3 ;  /* 0x00000000032172ca */ /* 0x000fe200000e0000 */
[----:B------:R-:W-:Y:S01]  /*5990*/  UMOV UR46, UR52 ;  /* 0x00000034002e7c82 */ /* 0x000fe20008000000 */
[----:B------:R-:W-:-:S02]  /*59a0*/  UIADD3 UR30, UR52, 0xc0, URZ ;  /* 0x000000c0341e7890 */ /* 0x000fc4000fffe03f */
[----:B------:R-:W-:Y:S02]  /*59b0*/  UIADD3 UR34, UR52, 0x100, URZ ;  /* 0x0000010034227890 */ /* 0x000fe4000fffe03f */
[----:B------:R-:W-:Y:S02]  /*59c0*/  UIADD3 UR6, UR52, 0x2, URZ ;  /* 0x0000000234067890 */ /* 0x000fe4000fffe03f */
[----:B------:R-:W-:Y:S02]  /*59d0*/  UIADD3 UR10, UR52, 0x42, URZ ;  /* 0x00000042340a7890 */ /* 0x000fe4000fffe03f */
[----:B------:R-:W-:Y:S01]  /*59e0*/  UIADD3 UR14, UR52, 0x242, URZ ;  /* 0x00000242340e7890 */ /* 0x000fe2000fffe03f */
[----:B0-----:R-:W-:Y:S01]  /*59f0*/  SHF.R.U32.HI R14, RZ, 0x7, R14 ;  /* 0x00000007ff0e7819 */ /* 0x001fe2000001160e */
[----:B------:R-:W-:Y:S01]  /*5a00*/  UMOV UR15, 0x80000020 ;  /* 0x80000020000f7882 */ /* 0x000fe20000000000 */
[----:B------:R-:W-:Y:S01]  /*5a10*/  UIADD3 UR18, UR52, 0x480, URZ ;  /* 0x0000048034127890 */ /* 0x000fe2000fffe03f */
[----:B------:R-:W-:-:S02]  /*5a20*/  UMOV UR19, 0x80000020 ;  /* 0x8000002000137882 */ /* 0x000fc40000000000 */
[----:B-1----:R-:W-:Y:S01]  /*5a30*/  VIADD R12, R14, 0x8 ;  /* 0x000000080e0c7836 */ /* 0x002fe20000000000 */
[----:B------:R-:W-:Y:S01]  /*5a40*/  UIADD3 UR22, UR52, 0x482, URZ ;  /* 0x0000048234167890 */ /* 0x000fe2000fffe03f */
[----:B------:R-:W-:-:S03]  /*5a50*/  UMOV UR23, 0x80000020 ;  /* 0x8000002000177882 */ /* 0x000fc60000000000 */
[----:B------:R0:W-:Y:S06]  /*5a60*/  BAR.SYNC.DEFER_BLOCKING R12, 0x100 ;  /* 0x0004000c0000751d */ /* 0x0001ec0000010000 */
        /* <DEDUP_REMOVED lines=321> */
.L_x_9375:
[----:B------:R-:W-:Y:S01]  /*6e80*/  ULEA UR6, UR43, UR37, 0x3 ;  /* 0x000000252b067291 */ /* 0x000fe2000f8e183f */
[----:B------:R-:W-:-:S08]  /*6e90*/  SHF.L.U32 R11, R11, 0x1f, RZ ;  /* 0x0000001f0b0b7819 */ /* 0x000fd000000006ff */
[----:B------:R0:W1:Y:S01]  /*6ea0*/  SYNCS.PHASECHK.TRANS64.TRYWAIT P2, [UR6+0x31c50], R11 ;  /* 0x031c500bff0075a7 */ /* 0x0000620008040146 */
[----:B------:R-:W-:Y:S05]  /*6eb0*/  @!P0 BRA `(.L_x_9376) ;  /* 0x0000000000048947 */ /* 0x000fea0003800000 */
[----:B------:R-:W-:Y:S01]  /*6ec0*/  BPT.TRAP 0x1 ;  /* 0x000000040000795c */ /* 0x000fe20000300000 */
.L_x_9376:
[----:B-1----:R-:W-:Y:S05]  /*6ed0*/  @P2 BRA `(.L_x_9374) ;  /* 0x0000000000082947 */ /* 0x002fea0003800000 */
[----:B------:R-:W1:Y:S02]  /*6ee0*/  SYNCS.PHASECHK.TRANS64.TRYWAIT P2, [UR6+0x31c50], R11 ;  /* 0x031c500bff0075a7 */ /* 0x000e640008040146 */
[----:B-1----:R-:W-:Y:S05]  /*6ef0*/  @!P2 BRA `(.L_x_9377) ;  /* 0x0000008400f4a947 */ /* 0x002fea0003800000 */
.L_x_9374:
[----:B------:R-:W-:Y:S01]  /*6f00*/  UIADD3 UR6, UR37, 0x200, URZ ;  /* 0x0000020025067890 */ /* 0x000fe2000fffe03f */
[----:B------:R-:W-:Y:S01]  /*6f10*/  WARPGROUP.ARRIVE ;  /* 0x00000000000079c5 */ /* 0x000fe20000000000 */
[----:B------:R-:W-:Y:S01]  /*6f20*/  ULOP3.LUT UR7, UR40, 0x10000, URZ, 0xfc, !UPT ;  /* 0x0001000028077892 */ /* 0x000fe2000f8efc3f */
[----:B01----:R-:W-:Y:S01]  /*6f30*/  FMUL.FTZ R11, R136, UR41 ;  /* 0x00000029880b7c20 */ /* 0x003fe20008410000 */
[----:B------:R-:W-:Y:S01]  /*6f40*/  USHF.R.U32.HI UR6, URZ, 0x4, UR6 ;  /* 0x000000043f067899 */ /* 0x000fe20008011606 */
[----:B------:R-:W-:Y:S01]  /*6f50*/  FMUL.FTZ R12, R137, UR41 ;  /* 0x00000029890c7c20 */ /* 0x000fe20008410000 */
[----:B------:R-:W-:Y:S01]  /*6f60*/  UMOV UR25, 0xc0000010 ;  /* 0xc000001000197882 */ /* 0x000fe20000000000 */
[----:B------:R-:W-:Y:S01]  /*6f70*/  UMOV UR27, 0x80000020 ;  /* 0x80000020001b7882 */ /* 0x000fe20000000000 */
[----:B------:R-:W-:Y:S01]  /*6f80*/  ULOP3.LUT UR6, UR6, 0x3fff, URZ, 0xc0, !UPT ;  /* 0x00003fff06067892 */ /* 0x000fe2000f8ec03f */
[----:B------:R-:W0:Y:S01]  /*6f90*/  MUFU.TANH R11, R11 ;  /* 0x0000000b000b7308 */ /* 0x000e220000002400 */
[----:B------:R-:W-:Y:S01]  /*6fa0*/  UMOV UR24, UR7 ;  /* 0x0000000700187c82 */ /* 0x000fe20008000000 */
        /* <DEDUP_REMOVED lines=14> */
[----:B------:R-:W-:Y:S01]  /*7090*/  HGMMA.64x96x16.F32 R24, gdesc[UR24].tnspB, R24, gsb0 ;  /* 0x41600000181879f0 */ /* 0x000fe20008000818 */
[----:B------:R-:W-:Y:S01]  /*70a0*/  UIADD3 UR24, UR7, 0x180, URZ ;  /* 0x0000018007187890 */ /* 0x000fe2000fffe03f */
[----:B------:R-:W2:Y:S01]  /*70b0*/  MUFU.TANH R15, R15 ;  /* 0x0000000f000f7308 */ /* 0x000ea20000002400 */
[----:B------:R-:W-:Y:S01]  /*70c0*/  UIADD3 UR26, UR6, 0x40, URZ ;  /* 0x00000040061a7890 */ /* 0x000fe2000fffe03f */
[----:B0-----:R-:W-:Y:S01]  /*70d0*/  FMNMX.FTZ R131, R11, R9, !PT ;  /* 0x000000090b837209 */ /* 0x001fe20007810000 */
[----:B------:R-:W-:Y:S01]  /*70e0*/  UMOV UR25, 0xc0000010 ;  /* 0xc000001000197882 */ /* 0x000fe20000000000 */
[----:B------:R-:W-:Y:S01]  /*70f0*/  UMOV UR27, 0x80000020 ;  /* 0x80000020001b7882 */ /* 0x000fe20000000000 */
        /* <DEDUP_REMOVED lines=78> */
[----:B------:R-:W1:Y:S05]  /*75e0*/  S2R R147, SR_TID.X ;  /* 0x0000000000937919 */ /* 0x000e6a0000002100 */
[----:B------:R-:W3:Y:S01]  /*75f0*/  MUFU.TANH R113, R113 ;  /* 0x0000007100717308 */ /* 0x000ee20000002400 */
[----:B--2---:R-:W-:-:S07]  /*7600*/  FMNMX.FTZ R131, R125, R132, !PT ;  /* 0x000000847d837209 */ /* 0x004fce0007810000 */
[----:B------:R-:W2:Y:S01]  /*7610*/  MUFU.TANH R116, R116 ;  /* 0x0000007400747308 */ /* 0x000ea20000002400 */
[----:B0-----:R-:W-:Y:S01]  /*7620*/  FMNMX.FTZ R132, R112, R131, !PT ;  /* 0x0000008370847209 */ /* 0x001fe20007810000 */
[----:B------:R-:W-:Y:S02]  /*7630*/  WARPGROUP.DEPBAR.LE gsb0, 0x0 ;  /* 0x00008000000079c5 */ /* 0x000fe40000010000 */
[----:B------:R-:W-:-:S04]  /*7640*/  WARPGROUP.ARRIVE ;  /* 0x00000000000079c5 */ /* 0x000fc80000000000 */
[----:B------:R-:W0:Y:S01]  /*7650*/  MUFU.TANH R117, R117 ;  /* 0x0000007500757308 */ /* 0x000e220000002400 */
[----:B---3--:R-:W-:Y:S01]  /*7660*/  FMNMX.FTZ R131, R113, R132, !PT ;  /* 0x0000008471837209 */ /* 0x008fe20007810000 */
[----:B------:R-:W-:Y:S01]  /*7670*/  HGMMA.64x96x16.F32 R24, gdesc[UR24].tnspB, R24, gsb0 ;  /* 0x41600000181879f0 */ /* 0x000fe20008000818 */
[----:B------:R-:W-:Y:S02]  /*7680*/  UIADD3 UR24, UR7, 0x300, URZ ;  /* 0x0000030007187890 */ /* 0x000fe4000fffe03f */
[----:B------:R-:W-:-:S03]  /*7690*/  UIADD3 UR26, UR6, 0x80, URZ ;  /* 0x00000080061a7890 */ /* 0x000fc6000fffe03f */
[----:B------:R-:W3:Y:S01]  /*76a0*/  MUFU.TANH R104, R104 ;  /* 0x0000006800687308 */ /* 0x000ee20000002400 */
[----:B------:R-:W-:Y:S01]  /*76b0*/  UMOV UR25, 0xc0000010 ;  /* 0xc000001000197882 */ /* 0x000fe20000000000 */
[----:B------:R-:W-:Y:S01]  /*76c0*/  UMOV UR27, 0x80000020 ;  /* 0x80000020001b7882 */ /* 0x000fe20000000000 */
[----:B--2---:R-:W-:Y:S02]  /*76d0*/  FMNMX.FTZ R132, R116, R131, !PT ;  /* 0x0000008374847209 */ /* 0x004fe40007810000 */
[----:B-1----:R-:W-:Y:S02]  /*76e0*/  SHF.R.U32.HI R146, RZ, 0x7, R147 ;  /* 0x00000007ff927819 */ /* 0x002fe40000011693 */
[----:B------:R-:W-:Y:S01]  /*76f0*/  ISETP.GE.U32.AND P2, PT, R147, 0x180, PT ;  /* 0x000001809300780c */ /* 0x000fe20003f46070 */
        /* <DEDUP_REMOVED lines=28> */
[----:B------:R-:W-:Y:S01]  /*78c0*/  HGMMA.64x96x16.F32 R24, gdesc[UR24].tnspB, R24, gsb0 ;  /* 0x41600000181879f0 */ /* 0x000fe20008000818 */
[----:B------:R-:W-:Y:S02]  /*78d0*/  UIADD3 UR24, UR7, 0x480, URZ ;  /* 0x0000048007187890 */ /* 0x000fe4000fffe03f */
[----:B------:R-:W-:Y:S01]  /*78e0*/  UIADD3 UR26, UR6, 0xc0, URZ ;  /* 0x000000c0061a7890 */ /* 0x000fe2000fffe03f */
[----:B------:R-:W-:Y:S01]  /*78f0*/  UMOV UR25, 0xc0000010 ;  /* 0xc000001000197882 */ /* 0x000fe20000000000 */
[----:B------:R-:W-:Y:S01]  /*7900*/  UMOV UR27, 0x80000020 ;  /* 0x80000020001b7882 */ /* 0x000fe20000000000 */
        /* <DEDUP_REMOVED lines=15> */
[----:B-1----:R-:W-:-:S05]  /*7a00*/  FMNMX.FTZ R132, R77, R132, !PT ;  /* 0x000000844d847209 */ /* 0x002fca0007810000 */
[----:B------:R-:W1:Y:S02]  /*7a10*/  SHFL.BFLY PT, R131, R132, 0x2, 0x1f ;  /* 0x0c401f0084837f89 */ /* 0x000e6400000e0000 */
[----:B------:R-:W3:Y:S01]  /*7a20*/  MUFU.TANH R17, R17 ;  /* 0x0000001100117308 */ /* 0x000ee20000002400 */
[----:B0-----:R-:W-:-:S07]  /*7a30*/  FMNMX.FTZ R135, R13, R10, !PT ;  /* 0x0000000a0d877209 */ /* 0x001fce0007810000 */
[----:B------:R-:W0:Y:S01]  /*7a40*/  MUFU.TANH R18, R18 ;  /* 0x0000001200127308 */ /* 0x000e220000002400 */
[----:B--2---:R-:W-:-:S07]  /*7a50*/  FMNMX.FTZ R136, R14, R135, !PT ;  /* 0x000000870e887209 */ /* 0x004fce0007810000 */
[----:B------:R-:W2:Y:S01]  /*7a60*/  MUFU.TANH R21, R21 ;  /* 0x0000001500157308 */ /* 0x000ea20000002400 */
[----:B-1----:R-:W-:Y:S01]  /*7a70*/  FMNMX.FTZ R133, R132, R131, !PT ;  /* 0x0000008384857209 */ /* 0x002fe20007810000 */
[----:B------:R-:W-:Y:S01]  /*7a80*/  FMUL.FTZ R131, R74, UR41 ;  /* 0x000000294a837c20 */ /* 0x000fe20008410000 */
[----:B------:R-:W-:Y:S01]  /*7a90*/  FMUL.FTZ R132, R79, UR41 ;  /* 0x000000294f847c20 */ /* 0x000fe20008410000 */
[----:B------:R-:W1:Y:S04]  /*7aa0*/  LDC R74, c[0x0][0x988] ;  /* 0x00026200ff4a7b82 */ /* 0x000e680000000800 */
[----:B------:R-:W4:Y:S01]  /*7ab0*/  MUFU.TANH R22, R22 ;  /* 0x0000001600167308 */ /* 0x000f220000002400 */
[----:B------:R-:W5:Y:S01]  /*7ac0*/  SHFL.BFLY PT, R134, R133, 0x1, 0x1f ;  /* 0x0c201f0085867f89 */ /* 0x000f6200000e0000 */
[----:B------:R-:W-:-:S02]  /*7ad0*/  WARPGROUP.DEPBAR.LE gsb0, 0x0 ;  /* 0x00008000000079c5 */ /* 0x000fc40000010000 */
[----:B------:R-:W-:-:S04]  /*7ae0*/  WARPGROUP.ARRIVE ;  /* 0x00000000000079c5 */ /* 0x000fc80000000000 */
[----:B------:R-:W4:Y:S02]  /*7af0*/  MUFU.TANH R129, R129 ;  /* 0x0000008100817308 */ /* 0x000f240000002400 */
[----:B------:R-:W-:Y:S01]  /*7b00*/  HGMMA.64x96x16.F32 R24, gdesc[UR24].tnspB, R24, gsb0 ;  /* 0x41600000181879f0 */ /* 0x000fe20008000818 */
[----:B------:R-:W-:Y:S02]  /*7b10*/  UIADD3 UR24, UR7, 0x600, URZ ;  /* 0x0000060007187890 */ /* 0x000fe4000fffe03f */
[----:B------:R-:W-:-:S03]  /*7b20*/  UIADD3 UR26, UR6, 0x100, URZ ;  /* 0x00000100061a7890 */ /* 0x000fc6000fffe03f */
[----:B------:R-:W4:Y:S01]  /*7b30*/  MUFU.TANH R130, R130 ;  /* 0x0000008200827308 */ /* 0x000f220000002400 */
[----:B------:R-:W-:Y:S01]  /*7b40*/  UMOV UR25, 0xc0000010 ;  /* 0xc000001000197882 */ /* 0x000fe20000000000 */
[----:B------:R-:W-:Y:S01]  /*7b50*/  UMOV UR27, 0x80000020 ;  /* 0x80000020001b7882 */ /* 0x000fe20000000000 */
[----:B-----5:R-:W-:-:S05]  /*7b60*/  FMNMX.FTZ R79, R133, R134, !PT ;  /* 0x00000086854f7209 */ /* 0x020fca0007810000 */
[----:B------:R-:W5:Y:S01]  /*7b70*/  MUFU.TANH R122, R122 ;  /* 0x0000007a007a7308 */ /* 0x000f620000002400 */
[C---:B-1----:R-:W-:Y:S01]  /*7b80*/  FMUL.FTZ R133, R79.reuse, R74 ;  /* 0x0000004a4f857220 */ /* 0x042fe20000410000 */
[----:B------:R-:W-:-:S03]  /*7b90*/  FADD.FTZ R9, -R79, R9 ;  /* 0x000000094f097221 */ /* 0x000fc60000010100 */
[-CC-:B------:R-:W-:Y:S01]  /*7ba0*/  FFMA.FTZ R134, R16, R74.reuse, -R133.reuse ;  /* 0x0000004a10867223 */ /* 0x180fe20000010885 */
[-CC-:B------:R-:W-:Y:S01]  /*7bb0*/  FFMA.FTZ R16, R19, R74.reuse, -R133.reuse ;  /* 0x0000004a13107223 */ /* 0x180fe20000010885 */
[-CC-:B------:R-:W-:Y:S01]  /*7bc0*/  FFMA.FTZ R19, R20, R74.reuse, -R133.reuse ;  /* 0x0000004a14137223 */ /* 0x180fe20000010885 */
[--C-:B------:R-:W-:Y:S01]  /*7bd0*/  FFMA.FTZ R20, R23, R74, -R133.reuse ;  /* 0x0000004a17147223 */ /* 0x100fe20000010885 */
[----:B---3--:R-:W-:Y:S01]  /*7be0*/  FMNMX.FTZ R23, R17, R136, !PT ;  /* 0x0000008811177209 */ /* 0x008fe20007810000 */
[-CC-:B------:R-:W-:Y:S01]  /*7bf0*/  FFMA.FTZ R136, R128, R74.reuse, -R133.reuse ;  /* 0x0000004a80887223 */ /* 0x180fe20000010885 */
[----:B------:R-:W1:Y:S01]  /*7c00*/  MUFU.TANH R123, R123 ;  /* 0x0000007b007b7308 */ /* 0x000e620000002400 */
[-CC-:B------:R-:W-:Y:S01]  /*7c10*/  FFMA.FTZ R11, R11, R74.reuse, -R133.reuse ;  /* 0x0000004a0b0b7223 */ /* 0x180fe20000010885 */
[----:B0-----:R-:W-:Y:S01]  /*7c20*/  FMNMX.FTZ R128, R18, R23, !PT ;  /* 0x0000001712807209 */ /* 0x001fe20007810000 */
[-CC-:B------:R-:W-:Y:S01]  /*7c30*/  FFMA.FTZ R12, R12, R74.reuse, -R133.reuse ;  /* 0x0000004a0c0c7223 */ /* 0x180fe20000010885 */
[-CC-:B------:R-:W-:Y:S01]  /*7c40*/  FFMA.FTZ R15, R15, R74.reuse, -R133.reuse ;  /* 0x0000004a0f0f7223 */ /* 0x180fe20000010885 */
[--C-:B------:R-:W-:Y:S01]  /*7c50*/  FFMA.FTZ R120, R120, R74, -R133.reuse ;  /* 0x0000004a78787223 */ /* 0x100fe20000010885 */
[----:B--2---:R-:W-:Y:S01]  /*7c60*/  FMNMX.FTZ R135, R21, R128, !PT ;  /* 0x0000008015877209 */ /* 0x004fe20007810000 */
[-CC-:B------:R-:W-:Y:S01]  /*7c70*/  FFMA.FTZ R121, R121, R74.reuse, -R133.reuse ;  /* 0x0000004a79797223 */ /* 0x180fe20000010885 */
[----:B------:R-:W0:Y:S01]  /*7c80*/  MUFU.TANH R126, R126 ;  /* 0x0000007e007e7308 */ /* 0x000e220000002400 */
[-CC-:B------:R-:W-:Y:S01]  /*7c90*/  FFMA.FTZ R124, R124, R74.reuse, -R133.reuse ;  /* 0x0000004a7c7c7223 */ /* 0x180fe20000010885 */
[----:B----4-:R-:W-:Y:S01]  /*7ca0*/  FMNMX.FTZ R128, R22, R135, !PT ;  /* 0x0000008716807209 */ /* 0x010fe20007810000 */
[-CC-:B------:R-:W-:Y:S01]  /*7cb0*/  FFMA.FTZ R125, R125, R74.reuse, -R133.reuse ;  /* 0x0000004a7d7d7223 */ /* 0x180fe20000010885 */
[-CC-:B------:R-:W-:Y:S01]  /*7cc0*/  FFMA.FTZ R112, R112, R74.reuse, -R133.reuse ;  /* 0x0000004a70707223 */ /* 0x180fe20000010885 */
[--C-:B------:R-:W-:Y:S01]  /*7cd0*/  FFMA.FTZ R113, R113, R74, -R133.reuse ;  /* 0x0000004a71717223 */ /* 0x100fe20000010885 */
[----:B------:R-:W-:Y:S01]  /*7ce0*/  FMNMX.FTZ R135, R129, R128, !PT ;  /* 0x0000008081877209 */ /* 0x000fe20007810000 */
[-CC-:B------:R-:W-:Y:S01]  /*7cf0*/  FFMA.FTZ R116, R116, R74.reuse, -R133.reuse ;  /* 0x0000004a74747223 */ /* 0x180fe20000010885 */
[----:B------:R-:W2:Y:S01]  /*7d00*/  MUFU.TANH R127, R127 ;  /* 0x0000007f007f7308 */ /* 0x000ea20000002400 */
[-CC-:B------:R-:W-:Y:S01]  /*7d10*/  FFMA.FTZ R117, R117, R74.reuse, -R133.reuse ;  /* 0x0000004a75757223 */ /* 0x180fe20000010885 */
[----:B------:R-:W-:Y:S01]  /*7d20*/  FMNMX.FTZ R135, R130, R135, !PT ;  /* 0x0000008782877209 */ /* 0x000fe20007810000 */
[-CC-:B------:R-:W-:Y:S01]  /*7d30*/  FFMA.FTZ R104, R104, R74.reuse, -R133.reuse ;  /* 0x0000004a68687223 */ /* 0x180fe20000010885 */
[-CC-:B------:R-:W-:Y:S01]  /*7d40*/  FFMA.FTZ R105, R105, R74.reuse, -R133.reuse ;  /* 0x0000004a69697223 */ /* 0x180fe20000010885 */
[-CC-:B------:R-:W-:Y:S01]  /*7d50*/  FFMA.FTZ R108, R108, R74.reuse, -R133.reuse ;  /* 0x0000004a6c6c7223 */ /* 0x180fe20000010885 */
[----:B-----5:R-:W-:Y:S01]  /*7d60*/  FMNMX.FTZ R128, R122, R135, !PT ;  /* 0x000000877a807209 */ /* 0x020fe20007810000 */
[-CC-:B------:R-:W-:Y:S01]  /*7d70*/  FFMA.FTZ R109, R109, R74.reuse, -R133.reuse ;  /* 0x0000004a6d6d7223 */ /* 0x180fe20000010885 */
[----:B------:R-:W3:Y:S01]  /*7d80*/  MUFU.TANH R114, R114 ;  /* 0x0000007200727308 */ /* 0x000ee20000002400 */
[--C-:B------:R-:W-:Y:S01]  /*7d90*/  FFMA.FTZ R96, R96, R74, -R133.reuse ;  /* 0x0000004a60607223 */ /* 0x100fe20000010885 */
[----:B-1----:R-:W-:Y:S01]  /*7da0*/  FMNMX.FTZ R135, R123, R128, !PT ;  /* 0x000000807b877209 */ /* 0x002fe20007810000 */
[-CC-:B------:R-:W-:Y:S01]  /*7db0*/  FFMA.FTZ R97, R97, R74.reuse, -R133.reuse ;  /* 0x0000004a61617223 */ /* 0x180fe20000010885 */
[-CC-:B------:R-:W-:Y:S01]  /*7dc0*/  FFMA.FTZ R100, R100, R74.reuse, -R133.reuse ;  /* 0x0000004a64647223 */ /* 0x180fe20000010885 */
[-CC-:B------:R-:W-:Y:S01]  /*7dd0*/  FFMA.FTZ R101, R101, R74.reuse, -R133.reuse ;  /* 0x0000004a65657223 */ /* 0x180fe20000010885 */
[----:B0-----:R-:W-:Y:S01]  /*7de0*/  FMNMX.FTZ R128, R126, R135, !PT ;  /* 0x000000877e807209 */ /* 0x001fe20007810000 */
[-CC-:B------:R-:W-:Y:S01]  /*7df0*/  FFMA.FTZ R88, R88, R74.reuse, -R133.reuse ;  /* 0x0000004a58587223 */ /* 0x180fe20000010885 */
[----:B------:R-:W0:Y:S01]  /*7e00*/  MUFU.TANH R115, R115 ;  /* 0x0000007300737308 */ /* 0x000e220000002400 */
[--C-:B------:R-:W-:Y:S01]  /*7e10*/  FFMA.FTZ R89, R89, R74, -R133.reuse ;  /* 0x0000004a59597223 */ /* 0x100fe20000010885 */
[----:B--2---:R-:W-:Y:S01]  /*7e20*/  FMNMX.FTZ R135, R127, R128, !PT ;  /* 0x000000807f877209 */ /* 0x004fe20007810000 */
[-CC-:B------:R-:W-:Y:S01]  /*7e30*/  FFMA.FTZ R92, R92, R74.reuse, -R133.reuse ;  /* 0x0000004a5c5c7223 */ /* 0x180fe20000010885 */
[-CC-:B------:R-:W-:Y:S01]  /*7e40*/  FFMA.FTZ R93, R93, R74.reuse, -R133.reuse ;  /* 0x0000004a5d5d7223 */ /* 0x180fe20000010885 */
[-CC-:B------:R-:W-:Y:S01]  /*7e50*/  FFMA.FTZ R80, R80, R74.reuse, -R133.reuse ;  /* 0x0000004a50507223 */ /* 0x180fe20000010885 */
[-CC-:B------:R-:W-:Y:S01]  /*7e60*/  FFMA.FTZ R81, R81, R74.reuse, -R133.reuse ;  /* 0x0000004a51517223 */ /* 0x180fe20000010885 */
[-CC-:B------:R-:W-:Y:S01]  /*7e70*/  FFMA.FTZ R84, R84, R74.reuse, -R133.reuse ;  /* 0x0000004a54547223 */ /* 0x180fe20000010885 */
[----:B------:R-:W1:Y:S01]  /*7e80*/  MUFU.TANH R118, R118 ;  /* 0x0000007600767308 */ /* 0x000e620000002400 */
[----:B---3--:R-:W-:Y:S01]  /*7e90*/  FMNMX.FTZ R128, R114, R135, !PT ;  /* 0x0000008772807209 */ /* 0x008fe20007810000 */
[-CC-:B------:R-:W-:Y:S01]  /*7ea0*/  FFMA.FTZ R85, R85, R74.reuse, -R133.reuse ;  /* 0x0000004a55557223 */ /* 0x180fe20000010885 */
[-CC-:B------:R-:W-:Y:S01]  /*7eb0*/  FFMA.FTZ R73, R73, R74.reuse, -R133.reuse ;  /* 0x0000004a49497223 */ /* 0x180fe20000010885 */
[-C--:B------:R-:W-:Y:S01]  /*7ec0*/  FFMA.FTZ R76, R76, R74.reuse, -R133 ;  /* 0x0000004a4c4c7223 */ /* 0x080fe20000010885 */
[----:B------:R-:W-:-:S03]  /*7ed0*/  FMUL.FTZ R9, R9, R74 ;  /* 0x0000004a09097220 */ /* 0x000fc60000410000 */
        /* <DEDUP_REMOVED lines=12> */
[----:B------:R-:W-:Y:S01]  /*7fa0*/  HGMMA.64x96x16.F32 R24, gdesc[UR24].tnspB, R24, gsb0 ;  /* 0x41600000181879f0 */ /* 0x000fe20008000818 */
[----:B------:R-:W-:Y:S02]  /*7fb0*/  UIADD3 UR24, UR7, 0x780, URZ ;  /* 0x0000078007187890 */ /* 0x000fe4000fffe03f */
[----:B------:R-:W-:Y:S01]  /*7fc0*/  UIADD3 UR26, UR6, 0x140, URZ ;  /* 0x00000140061a7890 */ /* 0x000fe2000fffe03f */
[----:B------:R-:W-:Y:S01]  /*7fd0*/  UMOV UR25, 0xc0000010 ;  /* 0xc000001000197882 */ /* 0x000fe20000000000 */
[----:B------:R-:W-:Y:S01]  /*7fe0*/  UMOV UR27, 0x80000020 ;  /* 0x80000020001b7882 */ /* 0x000fe20000000000 */
[----:B------:R-:W1:Y:S01]  /*7ff0*/  MUFU.TANH R98, R98 ;  /* 0x0000006200627308 */ /* 0x000e620000002400 */
[----:B--2---:R-:W-:-:S04]  /*8000*/  FMNMX.FTZ R128, R110, R135, !PT ;  /* 0x000000876e807209 */ /* 0x004fc80007810000 */
[----:B0-----:R-:W-:-:S03]  /*8010*/  FMNMX.FTZ R135, R111, R128, !PT ;  /* 0x000000806f877209 */ /* 0x001fc60007810000 */
[----:B------:R-:W0:Y:S08]  /*8020*/  MUFU.TANH R99, R99 ;  /* 0x0000006300637308 */ /* 0x000e300000002400 */
        /* <DEDUP_REMOVED lines=26> */
[----:B--2---:R-:W-:Y:S01]  /*81d0*/  FMNMX.FTZ R128, R87, R128, !PT ;  /* 0x0000008057807209 */ /* 0x004fe20007810000 */
[----:B------:R-:W-:Y:S02]  /*81e0*/  UIADD3 UR26, UR6, 0x180, URZ ;  /* 0x00000180061a7890 */ /* 0x000fe4000fffe03f */
[----:B------:R-:W0:Y:S01]  /*81f0*/  MUFU.TANH R75, R75 ;  /* 0x0000004b004b7308 */ /* 0x000e220000002400 */
[----:B------:R-:W-:Y:S01]  /*8200*/  UMOV UR25, 0xc0000010 ;  /* 0xc000001000197882 */ /* 0x000fe20000000000 */
[----:B------:R-:W-:-:S06]  /*8210*/  UMOV UR27, 0x80000020 ;  /* 0x80000020001b7882 */ /* 0x000fcc0000000000 */
[----:B------:R-:W2:Y:S01]  /*8220*/  MUFU.TANH R78, R78 ;  /* 0x0000004e004e7308 */ /* 0x000ea20000002400 */
[----:B-1----:R-:W-:-:S07]  /*8230*/  FMNMX.FTZ R128, R131, R128, !PT ;  /* 0x0000008083807209 */ /* 0x002fce0007810000 */
[----:B------:R-:W1:Y:S01]  /*8240*/  MUFU.TANH R132, R132 ;  /* 0x0000008400847308 */ /* 0x000e620000002400 */
[----:B0-----:R-:W-:-:S07]  /*8250*/  FMNMX.FTZ R135, R75, R128, !PT ;  /* 0x000000804b877209 */ /* 0x001fce0007810000 */
[----:B------:R0:W-:Y:S01]  /*8260*/  MUFU.EX2 R23, R136 ;  /* 0x0000008800177308 */ /* 0x0001e20000000800 */
[----:B--2---:R-:W-:-:S07]  /*8270*/  FMNMX.FTZ R135, R78, R135, !PT ;  /* 0x000000874e877209 */ /* 0x004fce0007810000 */
[----:B------:R-:W-:Y:S01]  /*8280*/  MUFU.EX2 R9, R9 ;  /* 0x0000000900097308 */ /* 0x000fe20000000800 */
[----:B-1----:R-:W-:-:S05]  /*8290*/  FMNMX.FTZ R135, R132, R135, !PT ;  /* 0x0000008784877209 */ /* 0x002fca0007810000 */
[----:B------:R-:W0:Y:S02]  /*82a0*/  SHFL.BFLY PT, R128, R135, 0x2, 0x1f ;  /* 0x0c401f0087807f89 */ /* 0x000e2400000e0000 */
[----:B------:R-:W1:Y:S08]  /*82b0*/  MUFU.EX2 R11, R11 ;  /* 0x0000000b000b7308 */ /* 0x000e700000000800 */
        /* <DEDUP_REMOVED lines=10> */
[----:B------:R-:W-:-:S04]  /*8360*/  FFMA.FTZ R136, R77, R74, -R133 ;  /* 0x0000004a4d887223 */ /* 0x000fc80000010885 */
[C---:B------:R-:W-:Y:S01]  /*8370*/  FADD.FTZ R77, -R72.reuse, R10 ;  /* 0x0000000a484d7221 */ /* 0x040fe20000010100 */
[-C--:B------:R-:W-:Y:S01]  /*8380*/  FMUL.FTZ R133, R72, R74.reuse ;  /* 0x0000004a48857220 */ /* 0x080fe20000410000 */
[----:B------:R-:W-:Y:S02]  /*8390*/  WARPGROUP.DEPBAR.LE gsb0, 0x0 ;  /* 0x00008000000079c5 */ /* 0x000fe40000010000 */
[----:B------:R-:W-:Y:S01]  /*83a0*/  WARPGROUP.ARRIVE ;  /* 0x00000000000079c5 */ /* 0x000fe20000000000 */
[-C--:B------:R-:W-:Y:S01]  /*83b0*/  FMUL.FTZ R77, R77, R74.reuse ;  /* 0x0000004a4d4d7220 */ /* 0x080fe20000410000 */
[-CC-:B------:R-:W-:Y:S01]  /*83c0*/  FFMA.FTZ R13, R13, R74.reuse, -R133.reuse ;  /* 0x0000004a0d0d7223 */ /* 0x180fe20000010885 */
[-CC-:B------:R-:W-:Y:S01]  /*83d0*/  FFMA.FTZ R135, R14, R74.reuse, -R133.reuse ;  /* 0x0000004a0e877223 */ /* 0x180fe20000010885 */
[-CC-:B------:R-:W-:Y:S01]  /*83e0*/  FFMA.FTZ R137, R22, R74.reuse, -R133.reuse ;  /* 0x0000004a16897223 */ /* 0x180fe20000010885 */
[-CC-:B------:R-:W-:Y:S01]  /*83f0*/  FFMA.FTZ R22, R114, R74.reuse, -R133.reuse ;  /* 0x0000004a72167223 */ /* 0x180fe20000010885 */
[----:B------:R-:W-:Y:S01]  /*8400*/  HGMMA.64x96x16.F32 R24, gdesc[UR24].tnspB, R24, gsb0 ;  /* 0x41600000181879f0 */ /* 0x000fe20008000818 */
[----:B------:R-:W-:Y:S01]  /*8410*/  UIADD3 UR24, UR7, 0xa80, URZ ;  /* 0x00000a8007187890 */ /* 0x000fe2000fffe03f */
[----:B------:R-:W-:Y:S01]  /*8420*/  MUFU.EX2 R77, R77 ;  /* 0x0000004d004d7308 */ /* 0x000fe20000000800 */
[----:B------:R-:W-:Y:S01]  /*8430*/  UIADD3 UR26, UR6, 0x1c0, URZ ;  /* 0x000001c0061a7890 */ /* 0x000fe2000fffe03f */
[-CC-:B------:R-:W-:Y:S01]  /*8440*/  FFMA.FTZ R114, R115, R74.reuse, -R133.reuse ;  /* 0x0000004a73727223 */ /* 0x180fe20000010885 */
[----:B------:R-:W-:Y:S01]  /*8450*/  UMOV UR25, 0xc0000010 ;  /* 0xc000001000197882 */ /* 0x000fe20000000000 */
[----:B------:R-:W-:Y:S01]  /*8460*/  UMOV UR27, 0x80000020 ;  /* 0x80000020001b7882 */ /* 0x000fe20000000000 */
[-CC-:B------:R-:W-:Y:S01]  /*8470*/  FFMA.FTZ R115, R118, R74.reuse, -R133.reuse ;  /* 0x0000004a76737223 */ /* 0x180fe20000010885 */
[-CC-:B------:R-:W-:Y:S01]  /*8480*/  FFMA.FTZ R118, R119, R74.reuse, -R133.reuse ;  /* 0x0000004a77767223 */ /* 0x180fe20000010885 */
[-CC-:B------:R-:W-:Y:S01]  /*8490*/  FFMA.FTZ R14, R17, R74.reuse, -R133.reuse ;  /* 0x0000004a110e7223 */ /* 0x180fe20000010885 */
[----:B------:R-:W0:Y:S01]  /*84a0*/  MUFU.EX2 R13, R13 ;  /* 0x0000000d000d7308 */ /* 0x000e220000000800 */
[----:B------:R-:W-:Y:S01]  /*84b0*/  @!P1 LEA R119, R0, UR37, 0x3 ;  /* 0x0000002500779c11 */ /* 0x000fe2000f8e18ff */
[-CC-:B------:R-:W-:Y:S01]  /*84c0*/  FFMA.FTZ R17, R21, R74.reuse, -R133.reuse ;  /* 0x0000004a15117223 */ /* 0x180fe20000010885 */
[-CC-:B------:R-:W-:Y:S01]  /*84d0*/  FFMA.FTZ R21, R106, R74.reuse, -R133.reuse ;  /* 0x0000004a6a157223 */ /* 0x180fe20000010885 */
[-CC-:B------:R-:W-:Y:S01]  /*84e0*/  FFMA.FTZ R18, R18, R74.reuse, -R133.reuse ;  /* 0x0000004a12127223 */ /* 0x180fe20000010885 */
[-CC-:B------:R-:W-:Y:S01]  /*84f0*/  FFMA.FTZ R106, R107, R74.reuse, -R133.reuse ;  /* 0x0000004a6b6a7223 */ /* 0x180fe20000010885 */
[-CC-:B------:R-:W-:Y:S01]  /*8500*/  FFMA.FTZ R107, R110, R74.reuse, -R133.reuse ;  /* 0x0000004a6e6b7223 */ /* 0x180fe20000010885 */
[----:B------:R-:W-:Y:S01]  /*8510*/  @!P1 VIADD R110, R119, 0x31c40 ;  /* 0x00031c40776e9836 */ /* 0x000fe20000000000 */
[----:B------:R-:W2:Y:S01]  /*8520*/  MUFU.EX2 R135, R135 ;  /* 0x0000008700877308 */ /* 0x000ea20000000800 */
[-CC-:B------:R-:W-:Y:S01]  /*8530*/  FFMA.FTZ R129, R129, R74.reuse, -R133.reuse ;  /* 0x0000004a81817223 */ /* 0x180fe20000010885 */
[-CC-:B------:R-:W-:Y:S01]  /*8540*/  FFMA.FTZ R130, R130, R74.reuse, -R133.reuse ;  /* 0x0000004a82827223 */ /* 0x180fe20000010885 */
[-CC-:B------:R-:W-:Y:S01]  /*8550*/  FFMA.FTZ R122, R122, R74.reuse, -R133.reuse ;  /* 0x0000004a7a7a7223 */ /* 0x180fe20000010885 */
[----:B------:R-:W-:Y:S01]  /*8560*/  @!P1 PRMT R119, RZ, 0x654, R110 ;  /* 0x00000654ff779816 */ /* 0x000fe2000000006e */
[----:B------:R-:W-:Y:S01]  /*8570*/  FFMA.FTZ R110, R111, R74, -R133 ;  /* 0x0000004a6f6e7223 */ /* 0x000fe20000010885 */
[----:B-1----:R-:W-:Y:S01]  /*8580*/  FFMA.FTZ R111, R9, R4, R11 ;  /* 0x00000004096f7223 */ /* 0x002fe2000001000b */
[----:B------:R-:W-:Y:S01]  /*8590*/  FFMA.FTZ R98, R98, R74, -R133 ;  /* 0x0000004a62627223 */ /* 0x000fe20000010885 */
[----:B------:R-:W-:Y:S01]  /*85a0*/  MUFU.EX2 R10, R136 ;  /* 0x00000088000a7308 */ /* 0x000fe20000000800 */
[----:B0-----:R-:W-:Y:S01]  /*85b0*/  FFMA.FTZ R140, R77, R8, R13 ;  /* 0x000000084d8c7223 */ /* 0x001fe2000001000d */
[C---:B------:R-:W-:Y:S01]  /*85c0*/  FADD.FTZ R142, R12.reuse, R111 ;  /* 0x0000006f0c8e7221 */ /* 0x040fe20000010000 */
[-CC-:B------:R-:W-:Y:S01]  /*85d0*/  FFMA.FTZ R8, R99, R74.reuse, -R133.reuse ;  /* 0x0000004a63087223 */ /* 0x180fe20000010885 */
[----:B------:R-:W-:Y:S01]  /*85e0*/  F2FP.F16.F32.PACK_AB R12, R12, R11 ;  /* 0x0000000b0c0c723e */ /* 0x000fe200000000ff */
[-CC-:B------:R-:W-:Y:S01]  /*85f0*/  FFMA.FTZ R138, R123, R74.reuse, -R133.reuse ;  /* 0x0000004a7b8a7223 */ /* 0x180fe20000010885 */
[----:B------:R-:W-:Y:S01]  /*8600*/  FADD.FTZ R111, R15, R142 ;  /* 0x0000008e0f6f7221 */ /* 0x000fe20000010000 */
[-C--:B------:R-:W-:Y:S01]  /*8610*/  FFMA.FTZ R123, R126, R74.reuse, -R133 ;  /* 0x0000004a7e7b7223 */ /* 0x080fe20000010885 */
[----:B------:R0:W-:Y:S01]  /*8620*/  MUFU.EX2 R136, R14 ;  /* 0x0000000e00887308 */ /* 0x0001e20000000800 */
[----:B--2---:R-:W-:Y:S01]  /*8630*/  FADD.FTZ R99, R135, R140 ;  /* 0x0000008c87637221 */ /* 0x004fe20000010000 */
[----:B------:R-:W-:Y:S01]  /*8640*/  FADD.FTZ R111, R134, R111 ;  /* 0x0000006f866f7221 */ /* 0x000fe20000010000 */
[-CC-:B------:R-:W-:Y:S01]  /*8650*/  FFMA.FTZ R126, R127, R74.reuse, -R133.reuse ;  /* 0x0000004a7f7e7223 */ /* 0x180fe20000010885 */
[-CC-:B------:R-:W-:Y:S01]  /*8660*/  FFMA.FTZ R103, R103, R74.reuse, -R133.reuse ;  /* 0x0000004a67677223 */ /* 0x180fe20000010885 */
[----:B------:R-:W-:Y:S01]  /*8670*/  IMAD.U32 R127, RZ, RZ, UR43 ;  /* 0x0000002bff7f7e24 */ /* 0x000fe2000f8e00ff */
[----:B------:R-:W-:Y:S01]  /*8680*/  F2FP.F16.F32.PACK_AB R13, R135, R13 ;  /* 0x0000000d870d723e */ /* 0x000fe200000000ff */
[-CC-:B------:R-:W-:Y:S01]  /*8690*/  FFMA.FTZ R94, R94, R74.reuse, -R133.reuse ;  /* 0x0000004a5e5e7223 */ /* 0x180fe20000010885 */
[----:B------:R-:W1:Y:S01]  /*86a0*/  MUFU.EX2 R18, R18 ;  /* 0x0000001200127308 */ /* 0x000e620000000800 */
[----:B0-----:R-:W-:Y:S01]  /*86b0*/  VIADD R14, R146, 0x9 ;  /* 0x00000009920e7836 */ /* 0x001fe20000000000 */
[----:B------:R-:W-:Y:S01]  /*86c0*/  @!P1 LEA R127, R127, UR37, 0x3 ;  /* 0x000000257f7f9c11 */ /* 0x000fe2000f8e18ff */
[-CC-:B------:R-:W-:Y:S01]  /*86d0*/  FFMA.FTZ R95, R95, R74.reuse, -R133.reuse ;  /* 0x0000004a5f5f7223 */ /* 0x180fe20000010885 */
[-CC-:B------:R-:W-:Y:S01]  /*86e0*/  FFMA.FTZ R86, R86, R74.reuse, -R133.reuse ;  /* 0x0000004a56567223 */ /* 0x180fe20000010885 */
[-CC-:B------:R-:W-:Y:S01]  /*86f0*/  FFMA.FTZ R87, R87, R74.reuse, -R133.reuse ;  /* 0x0000004a57577223 */ /* 0x180fe20000010885 */
[----:B------:R-:W-:Y:S01]  /*8700*/  SEL R14, R14, 0x9, !P2 ;  /* 0x000000090e0e7807 */ /* 0x000fe20005000000 */
[-CC-:B------:R-:W-:Y:S01]  /*8710*/  FFMA.FTZ R131, R131, R74.reuse, -R133.reuse ;  /* 0x0000004a83837223 */ /* 0x180fe20000010885 */
[----:B------:R-:W0:Y:S01]  /*8720*/  MUFU.EX2 R17, R17 ;  /* 0x0000001100117308 */ /* 0x000e220000000800 */
[----:B------:R-:W-:Y:S01]  /*8730*/  @!P1 IADD3 R127, R127, 0x31c60, RZ ;  /* 0x00031c607f7f9810 */ /* 0x000fe20007ffe0ff */
[-CC-:B------:R-:W-:Y:S01]  /*8740*/  FFMA.FTZ R78, R78, R74.reuse, -R133.reuse ;  /* 0x0000004a4e4e7223 */ /* 0x180fe20000010885 */
[----:B------:R-:W-:Y:S01]  /*8750*/  FFMA.FTZ R132, R132, R74, -R133 ;  /* 0x0000004a84847223 */ /* 0x000fe20000010885 */
[C---:B------:R-:W-:Y:S01]  /*8760*/  ISETP.GT.AND P2, PT, R7.reuse, R144, PT ;  /* 0x000000900700720c */ /* 0x040fe20003f44270 */
[----:B------:R-:W-:Y:S01]  /*8770*/  VIADD R7, R7, 0xffffffff ;  /* 0xffffffff07077836 */ /* 0x000fe20000000000 */
[----:B------:R-:W-:-:S02]  /*8780*/  @!P1 PRMT R127, RZ, 0x654, R127 ;  /* 0x00000654ff7f9816 */ /* 0x000fc4000000007f */
[----:B------:R-:W2:Y:S01]  /*8790*/  MUFU.EX2 R137, R137 ;  /* 0x0000008900897308 */ /* 0x000ea20000000800 */
[----:B------:R-:W-:-:S07]  /*87a0*/  R2UR UR43, R0 ;  /* 0x00000000002b72ca */ /* 0x000fce00000e0000 */
[----:B------:R-:W3:Y:S08]  /*87b0*/  MUFU.EX2 R129, R129 ;  /* 0x0000008100817308 */ /* 0x000ef00000000800 */
[----:B------:R-:W-:Y:S08]  /*87c0*/  MUFU.EX2 R130, R130 ;  /* 0x0000008200827308 */ /* 0x000ff00000000800 */
[----:B------:R-:W4:Y:S08]  /*87d0*/  MUFU.EX2 R120, R120 ;  /* 0x0000007800787308 */ /* 0x000f300000000800 */
[----:B------:R5:W-:Y:S08]  /*87e0*/  MUFU.EX2 R11, R8 ;  /* 0x00000008000b7308 */ /* 0x000bf00000000800 */
[----:B------:R-:W-:Y:S01]  /*87f0*/  MUFU.EX2 R122, R122 ;  /* 0x0000007a007a7308 */ /* 0x000fe20000000800 */
[----:B-----5:R-:W-:Y:S01]  /*8800*/  FADD.FTZ R8, R16, R111 ;  /* 0x0000006f10087221 */ /* 0x020fe20000010000 */
[----:B------:R-:W-:Y:S01]  /*8810*/  F2FP.F16.F32.PACK_AB R16, R19, R16 ;  /* 0x000000101310723e */ /* 0x000fe200000000ff */
[----:B------:R-:W-:-:S02]  /*8820*/  WARPGROUP.DEPBAR.LE gsb0, 0x0 ;  /* 0x00008000000079c5 */ /* 0x000fc40000010000 */
[----:B------:R-:W-:-:S03]  /*8830*/  WARPGROUP.ARRIVE ;  /* 0x00000000000079c5 */ /* 0x000fc60000000000 */
[----:B------:R5:W-:Y:S03]  /*8840*/  MUFU.EX2 R4, R98 ;  /* 0x0000006200047308 */ /* 0x000be60000000800 */
[----:B------:R-:W-:Y:S01]  /*8850*/  HGMMA.64x96x16.F32 R24, gdesc[UR24].tnspB, R24, gsb0 ;  /* 0x41600000181879f0 */ /* 0x000fe20008000818 */
[----:B------:R-:W-:Y:S02]  /*8860*/  UIADD3 UR24, UR7, 0xc00, URZ ;  /* 0x00000c0007187890 */ /* 0x000fe4000fffe03f */
[----:B------:R-:W-:Y:S02]  /*8870*/  UIADD3 UR26, UR6, 0x200, URZ ;  /* 0x00000200061a7890 */ /* 0x000fe4000fffe03f */
[----:B------:R-:W4:Y:S01]  /*8880*/  MUFU.EX2 R121, R121 ;  /* 0x0000007900797308 */ /* 0x000f220000000800 */
[----:B------:R-:W-:Y:S01]  /*8890*/  UMOV UR25, 0xc0000010 ;  /* 0xc000001000197882 */ /* 0x000fe20000000000 */
[----:B------:R-:W-:Y:S01]  /*88a0*/  UMOV UR27, 0x80000020 ;  /* 0x80000020001b7882 */ /* 0x000fe20000000000 */
[----:B-----5:R-:W-:Y:S01]  /*88b0*/  FFMA.FTZ R98, R91, R74, -R133 ;  /* 0x0000004a5b627223 */ /* 0x020fe20000010885 */
[----:B------:R-:W-:-:S04]  /*88c0*/  FADD.FTZ R91, R19, R8 ;  /* 0x00000008135b7221 */ /* 0x000fc80000010000 */
[----:B------:R-:W-:Y:S08]  /*88d0*/  MUFU.EX2 R138, R138 ;  /* 0x0000008a008a7308 */ /* 0x000ff00000000800 */
[----:B------:R-:W5:Y:S08]  /*88e0*/  MUFU.EX2 R124, R124 ;  /* 0x0000007c007c7308 */ /* 0x000f700000000800 */
[----:B------:R-:W-:Y:S08]  /*88f0*/  MUFU.EX2 R123, R123 ;  /* 0x0000007b007b7308 */ /* 0x000ff00000000800 */
[----:B------:R-:W5:Y:S08]  /*8900*/  MUFU.EX2 R125, R125 ;  /* 0x0000007d007d7308 */ /* 0x000f700000000800 */
[----:B------:R-:W-:Y:S08]  /*8910*/  MUFU.EX2 R126, R126 ;  /* 0x0000007e007e7308 */ /* 0x000ff00000000800 */
[----:B------:R-:W5:Y:S08]  /*8920*/  MUFU.EX2 R112, R112 ;  /* 0x0000007000707308 */ /* 0x000f700000000800 */
[----:B------:R-:W-:Y:S08]  /*8930*/  MUFU.EX2 R22, R22 ;  /* 0x0000001600167308 */ /* 0x000ff00000000800 */
[----:B------:R-:W5:Y:S08]  /*8940*/  MUFU.EX2 R113, R113 ;  /* 0x0000007100717308 */ /* 0x000f700000000800 */
[----:B------:R5:W-:Y:S08]  /*8950*/  MUFU.EX2 R8, R103 ;  /* 0x0000006700087308 */ /* 0x000bf00000000800 */
[----:B------:R-:W-:Y:S08]  /*8960*/  MUFU.EX2 R114, R114 ;  /* 0x0000007200727308 */ /* 0x000ff00000000800 */
[----:B------:R-:W5:Y:S08]  /*8970*/  MUFU.EX2 R116, R116 ;  /* 0x0000007400747308 */ /* 0x000f700000000800 */
[----:B------:R-:W-:Y:S01]  /*8980*/  MUFU.EX2 R115, R115 ;  /* 0x0000007300737308 */ /* 0x000fe20000000800 */
[----:B------:R-:W-:-:S02]  /*8990*/  WARPGROUP.DEPBAR.LE gsb0, 0x0 ;  /* 0x00008000000079c5 */ /* 0x000fc40000010000 */
[----:B------:R-:W-:-:S05]  /*89a0*/  WARPGROUP.ARRIVE ;  /* 0x00000000000079c5 */ /* 0x000fca0000000000 */
[----:B------:R-:W5:Y:S01]  /*89b0*/  MUFU.EX2 R117, R117 ;  /* 0x0000007500757308 */ /* 0x000f620000000800 */
[----:B------:R-:W-:Y:S07]  /*89c0*/  HGMMA.64x96x16.F32 R24, gdesc[UR24].tnspB, R24, gsb0 ;  /* 0x41600000181879f0 */ /* 0x000fee0008000818 */
        /* <DEDUP_REMOVED lines=10> */
[----:B------:R-:W5:Y:S08]  /*8a70*/  MUFU.EX2 R97, R97 ;  /* 0x0000006100617308 */ /* 0x000f700000000800 */
[----:B------:R-:W5:Y:S01]  /*8a80*/  MUFU.EX2 R100, R100 ;  /* 0x0000006400647308 */ /* 0x000f620000000800 */
[----:B------:R-:W-:-:S02]  /*8a90*/  WARPGROUP.DEPBAR.LE gsb0, 0x0 ;  /* 0x00008000000079c5 */ /* 0x000fc40000010000 */
[----:B------:R1:W-:Y:S06]  /*8aa0*/  BAR.ARV R14, 0x100 ;  /* 0x0004000e0000751d */ /* 0x0003ec0000002000 */
[----:B------:R0:W-:Y:S01]  /*8ab0*/  @!P1 SYNCS.ARRIVE.TRANS64.RED.A1T0 RZ, [R119+URZ], RZ ;  /* 0x000000ff77ff99a7 */ /* 0x0001e2000810043f */
[----:B------:R-:W-:Y:S01]  /*8ac0*/  MUFU.EX2 R101, R101 ;  /* 0x0000006500657308 */ /* 0x000fe20000000800 */
[----:B-1----:R-:W-:Y:S01]  /*8ad0*/  F2FP.F16.F32.PACK_AB R14, R134, R15 ;  /* 0x0000000f860e723e */ /* 0x002fe200000000ff */
[----:B------:R-:W-:Y:S01]  /*8ae0*/  FADD.FTZ R134, R20, R91 ;  /* 0x0000005b14867221 */ /* 0x000fe20000010000 */
[----:B------:R-:W-:Y:S01]  /*8af0*/  F2FP.F16.F32.PACK_AB R15, R18, R136 ;  /* 0x00000088120f723e */ /* 0x000fe200000000ff */
[-C--:B------:R-:W-:Y:S01]  /*8b00*/  FFMA.FTZ R91, R82, R74.reuse, -R133 ;  /* 0x0000004a525b7223 */ /* 0x080fe20000010885 */
[-C--:B------:R-:W-:Y:S01]  /*8b10*/  FMUL.FTZ R24, R24, R9.reuse ;  /* 0x0000000918187220 */ /* 0x080fe20000410000 */
[----:B------:R-:W-:Y:S01]  /*8b20*/  FMUL.FTZ R25, R25, R9 ;  /* 0x0000000919197220 */ /* 0x000fe20000410000 */
[----:B0-----:R-:W-:Y:S01]  /*8b30*/  FADD.FTZ R119, R136, R99 ;  /* 0x0000006388777221 */ /* 0x001fe20000010000 */
[-C--:B------:R-:W-:Y:S01]  /*8b40*/  FFMA.FTZ R99, R102, R74.reuse, -R133 ;  /* 0x0000004a66637223 */ /* 0x080fe20000010885 */
[----:B------:R1:W-:Y:S01]  /*8b50*/  @!P1 SYNCS.ARRIVE.TRANS64.RED.A1T0 RZ, [R127+URZ], RZ ;  /* 0x000000ff7fff99a7 */ /* 0x0003e2000810043f */
[----:B------:R0:W-:Y:S01]  /*8b60*/  STSM.16.M88.4 [R5+0x24300], R12 ;  /* 0x0243000c05007844 */ /* 0x0001e20000000200 */
[----:B------:R-:W-:Y:S01]  /*8b70*/  FADD.FTZ R102, R18, R119 ;  /* 0x0000007712667221 */ /* 0x000fe20000010000 */
[-CC-:B------:R-:W-:Y:S01]  /*8b80*/  FFMA.FTZ R18, R90, R74.reuse, -R133.reuse ;  /* 0x0000004a5a127223 */ /* 0x180fe20000010885 */
[-C--:B------:R-:W-:Y:S01]  /*8b90*/  FFMA.FTZ R90, R83, R74.reuse, -R133 ;  /* 0x0000004a535a7223 */ /* 0x080fe20000010885 */
[----:B------:R-:W-:Y:S01]  /*8ba0*/  FADD.FTZ R83, R23, R134 ;  /* 0x0000008617537221 */ /* 0x000fe20000010000 */
[----:B------:R-:W-:Y:S01]  /*8bb0*/  FADD.FTZ R102, R17, R102 ;  /* 0x0000006611667221 */ /* 0x000fe20000010000 */
[----:B------:R1:W-:Y:S01]  /*8bc0*/  MUFU.EX2 R82, R18 ;  /* 0x0000001200527308 */ /* 0x0003e20000000800 */
[C---:B--2---:R-:W-:Y:S01]  /*8bd0*/  F2FP.F16.F32.PACK_AB R17, R137.reuse, R17 ;  /* 0x000000118911723e */ /* 0x044fe200000000ff */
[-C--:B------:R-:W-:Y:S01]  /*8be0*/  FMUL.FTZ R28, R28, R9.reuse ;  /* 0x000000091c1c7220 */ /* 0x080fe20000410000 */
[----:B------:R-:W-:Y:S01]  /*8bf0*/  FADD.FTZ R102, R137, R102 ;  /* 0x0000006689667221 */ /* 0x000fe20000010000 */
[-C--:B------:R-:W-:Y:S01]  /*8c00*/  FMUL.FTZ R29, R29, R9.reuse ;  /* 0x000000091d1d7220 */ /* 0x080fe20000410000 */
[-C--:B------:R-:W-:Y:S01]  /*8c10*/  FMUL.FTZ R32, R32, R9.reuse ;  /* 0x0000000920207220 */ /* 0x080fe20000410000 */
[-C--:B------:R-:W-:Y:S01]  /*8c20*/  FMUL.FTZ R33, R33, R9.reuse ;  /* 0x0000000921217220 */ /* 0x080fe20000410000 */
[----:B---3--:R-:W-:Y:S01]  /*8c30*/  FADD.FTZ R111, R129, R102 ;  /* 0x00000066816f7221 */ /* 0x008fe20000010000 */
[----:B----4-:R-:W-:Y:S01]  /*8c40*/  FADD.FTZ R102, R120, R83 ;  /* 0x0000005378667221 */ /* 0x010fe20000010000 */
[----:B------:R-:W2:Y:S01]  /*8c50*/  MUFU.EX2 R99, R99 ;  /* 0x0000006300637308 */ /* 0x000ea20000000800 */
[----:B------:R-:W-:Y:S01]  /*8c60*/  FFMA.FTZ R83, R75, R74, -R133 ;  /* 0x0000004a4b537223 */ /* 0x000fe20000010885 */
[----:B------:R-:W-:Y:S01]  /*8c70*/  FADD.FTZ R111, R130, R111 ;  /* 0x0000006f826f7221 */ /* 0x000fe20000010000 */
[C---:B-----5:R-:W-:Y:S01]  /*8c80*/  FADD.FTZ R103, R121.reuse, R102 ;  /* 0x0000006679677221 */ /* 0x060fe20000010000 */
[----:B------:R-:W-:Y:S01]  /*8c90*/  F2FP.F16.F32.PACK_AB R120, R121, R120 ;  /* 0x000000787978723e */ /* 0x000fe200000000ff */
[-C--:B------:R-:W-:Y:S01]  /*8ca0*/  FMUL.FTZ R36, R36, R9.reuse ;  /* 0x0000000924247220 */ /* 0x080fe20000410000 */
[----:B------:R-:W-:Y:S01]  /*8cb0*/  FADD.FTZ R111, R122, R111 ;  /* 0x0000006f7a6f7221 */ /* 0x000fe20000010000 */
[----:B------:R-:W-:Y:S01]  /*8cc0*/  FADD.FTZ R134, R124, R103 ;  /* 0x000000677c867221 */ /* 0x000fe20000010000 */
[----:B------:R-:W3:Y:S01]  /*8cd0*/  MUFU.EX2 R88, R88 ;  /* 0x0000005800587308 */ /* 0x000ee20000000800 */
[C---:B------:R-:W-:Y:S01]  /*8ce0*/  F2FP.F16.F32.PACK_AB R121, R138.reuse, R122 ;  /* 0x0000007a8a79723e */ /* 0x040fe200000000ff */
[----:B------:R-:W-:Y:S01]  /*8cf0*/  FADD.FTZ R102, R138, R111 ;  /* 0x0000006f8a667221 */ /* 0x000fe20000010000 */
[C---:B------:R-:W-:Y:S01]  /*8d00*/  FADD.FTZ R111, R125.reuse, R134 ;  /* 0x000000867d6f7221 */ /* 0x040fe20000010000 */
[----:B------:R-:W-:Y:S01]  /*8d10*/  F2FP.F16.F32.PACK_AB R122, R125, R124 ;  /* 0x0000007c7d7a723e */ /* 0x000fe200000000ff */
[-C--:B------:R-:W-:Y:S01]  /*8d20*/  FMUL.FTZ R37, R37, R9.reuse ;  /* 0x0000000925257220 */ /* 0x080fe20000410000 */
[----:B------:R-:W-:Y:S01]  /*8d30*/  FADD.FTZ R103, R123, R102 ;  /* 0x000000667b677221 */ /* 0x000fe20000010000 */
[----:B-1----:R-:W-:Y:S01]  /*8d40*/  FADD.FTZ R18, R112, R111 ;  /* 0x0000006f70127221 */ /* 0x002fe20000010000 */
[----:B------:R-:W-:Y:S01]  /*8d50*/  MUFU.EX2 R75, R98 ;  /* 0x00000062004b7308 */ /* 0x000fe20000000800 */
[C---:B------:R-:W-:Y:S01]  /*8d60*/  F2FP.F16.F32.PACK_AB R112, R113.reuse, R112 ;  /* 0x000000707170723e */ /* 0x040fe200000000ff */
[----:B------:R-:W-:Y:S01]  /*8d70*/  FADD.FTZ R103, R126, R103 ;  /* 0x000000677e677221 */ /* 0x000fe20000010000 */
[----:B------:R-:W-:Y:S01]  /*8d80*/  FADD.FTZ R19, R113, R18 ;  /* 0x0000001271137221 */ /* 0x000fe20000010000 */
[----:B------:R-:W-:Y:S01]  /*8d90*/  F2FP.F16.F32.PACK_AB R18, R23, R20 ;  /* 0x000000141712723e */ /* 0x000fe200000000ff */
[----:B------:R-:W-:Y:S01]  /*8da0*/  FMUL.FTZ R40, R40, R9 ;  /* 0x0000000928287220 */ /* 0x000fe20000410000 */
[----:B------:R-:W-:Y:S01]  /*8db0*/  FADD.FTZ R103, R22, R103 ;  /* 0x0000006716677221 */ /* 0x000fe20000010000 */
[----:B0-----:R-:W-:Y:S01]  /*8dc0*/  FADD.FTZ R12, R116, R19 ;  /* 0x00000013740c7221 */ /* 0x001fe20000010000 */
[----:B------:R-:W0:Y:S01]  /*8dd0*/  MUFU.EX2 R89, R89 ;  /* 0x0000005900597308 */ /* 0x000e220000000800 */
[----:B------:R-:W-:Y:S01]  /*8de0*/  F2FP.F16.F32.PACK_AB R19, R130, R129 ;  /* 0x000000818213723e */ /* 0x000fe200000000ff */
[----:B------:R-:W-:Y:S01]  /*8df0*/  FADD.FTZ R20, R114, R103 ;  /* 0x0000006772147221 */ /* 0x000fe20000010000 */
[----:B------:R-:W-:Y:S01]  /*8e00*/  FADD.FTZ R15, R117, R12 ;  /* 0x0000000c750f7221 */ /* 0x000fe20000010000 */
[----:B------:R-:W-:Y:S01]  /*8e10*/  F2FP.F16.F32.PACK_AB R123, R126, R123 ;  /* 0x0000007b7e7b723e */ /* 0x000fe200000000ff */
[-C--:B------:R-:W-:Y:S01]  /*8e20*/  FMUL.FTZ R41, R41, R9.reuse ;  /* 0x0000000929297220 */ /* 0x080fe20000410000 */
[----:B------:R-:W-:Y:S01]  /*8e30*/  FADD.FTZ R13, R115, R20 ;  /* 0x00000014730d7221 */ /* 0x000fe20000010000 */
[----:B------:R-:W-:Y:S01]  /*8e40*/  FADD.FTZ R20, R104, R15 ;  /* 0x0000000f68147221 */ /* 0x000fe20000010000 */
[----:B------:R-:W-:Y:S01]  /*8e50*/  MUFU.EX2 R94, R94 ;  /* 0x0000005e005e7308 */ /* 0x000fe20000000800 */
[----:B------:R1:W-:Y:S01]  /*8e60*/  STSM.16.M88.4 [R5+0x25b00], R16 ;  /* 0x025b001005007844 */ /* 0x0003e20000000200 */
[----:B------:R-:W-:Y:S01]  /*8e70*/  FADD.FTZ R14, R118, R13 ;  /* 0x0000000d760e7221 */ /* 0x000fe20000010000 */
[----:B------:R-:W-:Y:S01]  /*8e80*/  FADD.FTZ R15, R105, R20 ;  /* 0x00000014690f7221 */ /* 0x000fe20000010000 */
[----:B------:R-:W-:Y:S01]  /*8e90*/  F2FP.F16.F32.PACK_AB R113, R114, R22 ;  /* 0x000000167271723e */ /* 0x000fe200000000ff */
[----:B------:R4:W-:Y:S01]  /*8ea0*/  STSM.16.M88.4 [R5+0x27300], R120 ;  /* 0x0273007805007844 */ /* 0x0009e20000000200 */
[----:B------:R-:W-:Y:S01]  /*8eb0*/  FADD.FTZ R13, R21, R14 ;  /* 0x0000000e150d7221 */ /* 0x000fe20000010000 */
[----:B------:R-:W-:Y:S01]  /*8ec0*/  FADD.FTZ R20, R108, R15 ;  /* 0x0000000f6c147221 */ /* 0x000fe20000010000 */
[----:B------:R-:W5:Y:S01]  /*8ed0*/  MUFU.EX2 R92, R92 ;  /* 0x0000005c005c7308 */ /* 0x000f620000000800 */
[----:B------:R-:W-:Y:S01]  /*8ee0*/  F2FP.F16.F32.PACK_AB R104, R105, R104 ;  /* 0x000000686968723e */ /* 0x000fe200000000ff */
[----:B------:R-:W-:Y:S01]  /*8ef0*/  FADD.FTZ R14, R106, R13 ;  /* 0x0000000d6a0e7221 */ /* 0x000fe20000010000 */
[----:B------:R-:W-:Y:S01]  /*8f00*/  FADD.FTZ R23, R109, R20 ;  /* 0x000000146d177221 */ /* 0x000fe20000010000 */
[----:B------:R-:W-:Y:S01]  /*8f10*/  F2FP.F16.F32.PACK_AB R114, R117, R116 ;  /* 0x000000747572723e */ /* 0x000fe200000000ff */
[----:B------:R-:W-:Y:S01]  /*8f20*/  FMUL.FTZ R44, R44, R9 ;  /* 0x000000092c2c7220 */ /* 0x000fe20000410000 */
[----:B------:R-:W-:Y:S01]  /*8f30*/  FADD.FTZ R15, R107, R14 ;  /* 0x0000000e6b0f7221 */ /* 0x000fe20000010000 */
[----:B------:R-:W-:Y:S01]  /*8f40*/  FADD.FTZ R14, R96, R23 ;  /* 0x00000017600e7221 */ /* 0x000fe20000010000 */
[----:B------:R-:W-:Y:S01]  /*8f50*/  MUFU.EX2 R95, R95 ;  /* 0x0000005f005f7308 */ /* 0x000fe20000000800 */
[----:B------:R-:W-:Y:S01]  /*8f60*/  F2FP.F16.F32.PACK_AB R96, R97, R96 ;  /* 0x000000606160723e */ /* 0x000fe200000000ff */
[----:B------:R-:W-:Y:S01]  /*8f70*/  FADD.FTZ R15, R110, R15 ;  /* 0x0000000f6e0f7221 */ /* 0x000fe20000010000 */
[----:B------:R-:W-:Y:S01]  /*8f80*/  F2FP.F16.F32.PACK_AB R115, R118, R115 ;  /* 0x000000737673723e */ /* 0x000fe200000000ff */
[----:B------:R-:W-:Y:S01]  /*8f90*/  FMUL.FTZ R45, R45, R9 ;  /* 0x000000092d2d7220 */ /* 0x000fe20000410000 */
[----:B------:R-:W-:Y:S01]  /*8fa0*/  F2FP.F16.F32.PACK_AB R105, R106, R21 ;  /* 0x000000156a69723e */ /* 0x000fe200000000ff */
[----:B------:R-:W-:Y:S01]  /*8fb0*/  FADD.FTZ R20, R4, R15 ;  /* 0x0000000f04147221 */ /* 0x000fe20000010000 */
[----:B------:R-:W-:Y:S01]  /*8fc0*/  FADD.FTZ R15, R97, R14 ;  /* 0x0000000e610f7221 */ /* 0x000fe20000010000 */
[----:B------:R-:W4:Y:S01]  /*8fd0*/  MUFU.EX2 R93, R93 ;  /* 0x0000005d005d7308 */ /* 0x000f220000000800 */
[C---:B------:R-:W-:Y:S01]  /*8fe0*/  F2FP.F16.F32.PACK_AB R97, R11.reuse, R4 ;  /* 0x000000040b61723e */ /* 0x040fe200000000ff */
[----:B------:R-:W-:Y:S01]  /*8ff0*/  FADD.FTZ R20, R11, R20 ;  /* 0x000000140b147221 */ /* 0x000fe20000010000 */
[----:B------:R-:W-:Y:S01]  /*9000*/  FADD.FTZ R14, R100, R15 ;  /* 0x0000000f640e7221 */ /* 0x000fe20000010000 */
[----:B------:R-:W-:Y:S01]  /*9010*/  F2FP.F16.F32.PACK_AB R106, R109, R108 ;  /* 0x0000006c6d6a723e */ /* 0x000fe200000000ff */
[----:B------:R4:W-:Y:S01]  /*9020*/  STSM.16.M88.4 [R5+0x28b00], R112 ;  /* 0x028b007005007844 */ /* 0x0009e20000000200 */
[----:B--2---:R-:W-:Y:S01]  /*9030*/  FADD.FTZ R15, R99, R20 ;  /* 0x00000014630f7221 */ /* 0x004fe20000010000 */
[----:B-1----:R-:W-:Y:S01]  /*9040*/  FADD.FTZ R17, R101, R14 ;  /* 0x0000000e65117221 */ /* 0x002fe20000010000 */
[----:B------:R1:W2:Y:S01]  /*9050*/  MUFU.EX2 R12, R91 ;  /* 0x0000005b000c7308 */ /* 0x0002a20000000800 */
[C---:B------:R-:W-:Y:S01]  /*9060*/  F2FP.F16.F32.PACK_AB R99, R8.reuse, R99 ;  /* 0x000000630863723e */ /* 0x040fe200000000ff */
[----:B------:R-:W-:Y:S01]  /*9070*/  FADD.FTZ R15, R8, R15 ;  /* 0x0000000f080f7221 */ /* 0x000fe20000010000 */
[----:B---3--:R-:W-:Y:S01]  /*9080*/  FADD.FTZ R14, R88, R17 ;  /* 0x00000011580e7221 */ /* 0x008fe20000010000 */
[----:B------:R-:W-:Y:S01]  /*9090*/  F2FP.F16.F32.PACK_AB R107, R110, R107 ;  /* 0x0000006b6e6b723e */ /* 0x000fe200000000ff */
[-C--:B------:R-:W-:Y:S01]  /*90a0*/  FMUL.FTZ R48, R48, R9.reuse ;  /* 0x0000000930307220 */ /* 0x080fe20000410000 */
[----:B------:R-:W-:Y:S01]  /*90b0*/  FADD.FTZ R16, R82, R15 ;  /* 0x0000000f52107221 */ /* 0x000fe20000010000 */
[----:B0-----:R-:W-:Y:S01]  /*90c0*/  FADD.FTZ R15, R89, R14 ;  /* 0x0000000e590f7221 */ /* 0x001fe20000010000 */
[----:B------:R-:W0:Y:S01]  /*90d0*/  MUFU.EX2 R80, R80 ;  /* 0x0000005000507308 */ /* 0x000e220000000800 */
[----:B------:R-:W-:Y:S01]  /*90e0*/  F2FP.F16.F32.PACK_AB R98, R101, R100 ;  /* 0x000000646562723e */ /* 0x000fe200000000ff */
[----:B------:R-:W-:Y:S01]  /*90f0*/  FADD.FTZ R11, R75, R16 ;  /* 0x000000104b0b7221 */ /* 0x000fe20000010000 */
[----:B-----5:R-:W-:Y:S01]  /*9100*/  FADD.FTZ R4, R92, R15 ;  /* 0x0000000f5c047221 */ /* 0x020fe20000010000 */
[----:B------:R-:W-:Y:S01]  /*9110*/  F2FP.F16.F32.PACK_AB R88, R89, R88 ;  /* 0x000000585958723e */ /* 0x000fe200000000ff */
[----:B------:R3:W-:Y:S01]  /*9120*/  STSM.16.M88.4 [R5+0x2a300], R104 ;  /* 0x02a3006805007844 */ /* 0x0007e20000000200 */
[----:B------:R-:W-:Y:S01]  /*9130*/  FADD.FTZ R14, R94, R11 ;  /* 0x0000000b5e0e7221 */ /* 0x000fe20000010000 */
[----:B----4-:R-:W-:Y:S01]  /*9140*/  FADD.FTZ R11, R93, R4 ;  /* 0x000000045d0b7221 */ /* 0x010fe20000010000 */
[----:B------:R4:W5:Y:S01]  /*9150*/  MUFU.EX2 R13, R90 ;  /* 0x0000005a000d7308 */ /* 0x0009620000000800 */
[----:B------:R-:W-:Y:S01]  /*9160*/  F2FP.F16.F32.PACK_AB R89, R75, R82 ;  /* 0x000000524b59723e */ /* 0x000fe200000000ff */
[C---:B------:R-:W-:Y:S01]  /*9170*/  FADD.FTZ R15, R95.reuse, R14 ;  /* 0x0000000e5f0f7221 */ /* 0x040fe20000010000 */
[----:B-1----:R-:W-:Y:S01]  /*9180*/  F2FP.F16.F32.PACK_AB R91, R95, R94 ;  /* 0x0000005e5f5b723e */ /* 0x002fe200000000ff */
[----:B------:R3:W-:Y:S01]  /*9190*/  STSM.16.M88.4 [R5+0x2bb00], R96 ;  /* 0x02bb006005007844 */ /* 0x0007e20000000200 */
[-C--:B------:R-:W-:Y:S01]  /*91a0*/  FMUL.FTZ R49, R49, R9.reuse ;  /* 0x0000000931317220 */ /* 0x080fe20000410000 */
[----:B--2---:R-:W-:Y:S01]  /*91b0*/  FADD.FTZ R8, R12, R15 ;  /* 0x0000000f0c087221 */ /* 0x004fe20000010000 */
[-C--:B------:R-:W-:Y:S01]  /*91c0*/  FMUL.FTZ R52, R52, R9.reuse ;  /* 0x0000000934347220 */ /* 0x080fe20000410000 */
[----:B------:R-:W1:Y:S01]  /*91d0*/  MUFU.EX2 R81, R81 ;  /* 0x0000005100517308 */ /* 0x000e620000000800 */
[----:B0-----:R-:W-:Y:S01]  /*91e0*/  FADD.FTZ R4, R80, R11 ;  /* 0x0000000b50047221 */ /* 0x001fe20000010000 */
[----:B----4-:R-:W-:Y:S01]  /*91f0*/  F2FP.F16.F32.PACK_AB R90, R93, R92 ;  /* 0x0000005c5d5a723e */ /* 0x010fe200000000ff */
[-C--:B------:R-:W-:Y:S01]  /*9200*/  FMUL.FTZ R53, R53, R9.reuse ;  /* 0x0000000935357220 */ /* 0x080fe20000410000 */
[-C--:B------:R-:W-:Y:S01]  /*9210*/  FMUL.FTZ R56, R56, R9.reuse ;  /* 0x0000000938387220 */ /* 0x080fe20000410000 */
[-C--:B------:R-:W-:Y:S01]  /*9220*/  FMUL.FTZ R57, R57, R9.reuse ;  /* 0x0000000939397220 */ /* 0x080fe20000410000 */
[-C--:B------:R-:W-:Y:S01]  /*9230*/  FMUL.FTZ R60, R60, R9.reuse ;  /* 0x000000093c3c7220 */ /* 0x080fe20000410000 */
[----:B------:R3:W-:Y:S01]  /*9240*/  STSM.16.M88.4 [R5+0x2d300], R88 ;  /* 0x02d3005805007844 */ /* 0x0007e20000000200 */
[----:B------:R-:W0:Y:S01]  /*9250*/  MUFU.EX2 R86, R86 ;  /* 0x0000005600567308 */ /* 0x000e220000000800 */
[----:B-----5:R-:W-:Y:S01]  /*9260*/  FADD.FTZ R15, R13, R8 ;  /* 0x000000080d0f7221 */ /* 0x020fe20000010000 */
[-C--:B------:R-:W-:Y:S01]  /*9270*/  FMUL.FTZ R61, R61, R9.reuse ;  /* 0x000000093d3d7220 */ /* 0x080fe20000410000 */
[-C--:B------:R-:W-:Y:S01]  /*9280*/  FMUL.FTZ R64, R64, R9.reuse ;  /* 0x0000000940407220 */ /* 0x080fe20000410000 */
[-C--:B------:R-:W-:Y:S01]  /*9290*/  FMUL.FTZ R65, R65, R9.reuse ;  /* 0x0000000941417220 */ /* 0x080fe20000410000 */
[-C--:B------:R-:W-:Y:S01]  /*92a0*/  FMUL.FTZ R68, R68, R9.reuse ;  /* 0x0000000944447220 */ /* 0x080fe20000410000 */
[----:B------:R-:W-:Y:S01]  /*92b0*/  FMUL.FTZ R69, R69, R9 ;  /* 0x0000000945457220 */ /* 0x000fe20000410000 */
[-C--:B------:R-:W-:Y:S01]  /*92c0*/  FMUL.FTZ R26, R26, R77.reuse ;  /* 0x0000004d1a1a7220 */ /* 0x080fe20000410000 */
[----:B------:R-:W2:Y:S01]  /*92d0*/  MUFU.EX2 R84, R84 ;  /* 0x0000005400547308 */ /* 0x000ea20000000800 */
[C---:B-1----:R-:W-:Y:S01]  /*92e0*/  FADD.FTZ R11, R81.reuse, R4 ;  /* 0x00000004510b7221 */ /* 0x042fe20000010000 */
[----:B------:R-:W-:Y:S01]  /*92f0*/  F2FP.F16.F32.PACK_AB R80, R81, R80 ;  /* 0x000000505150723e */ /* 0x000fe200000000ff */
[-C--:B------:R-:W-:Y:S01]  /*9300*/  FMUL.FTZ R27, R27, R77.reuse ;  /* 0x0000004d1b1b7220 */ /* 0x080fe20000410000 */
[----:B------:R-:W-:Y:S01]  /*9310*/  F2FP.F16.F32.PACK_AB R81, R13, R12 ;  /* 0x0000000c0d51723e */ /* 0x000fe200000000ff */
        /* <DEDUP_REMOVED lines=30> */
[----:B------:R-:W-:Y:S01]  /*9500*/  FMUL.FTZ R71, R71, R77 ;  /* 0x0000004d47477220 */ /* 0x000fe20000410000 */
[----:B------:R-:W-:-:S04]  /*9510*/  IMAD.MOV.U32 R9, RZ, RZ, R79 ;  /* 0x000000ffff097224 */ /* 0x000fc800078e004f */
[----:B------:R0:W4:Y:S01]  /*9520*/  MUFU.EX2 R129, R83 ;  /* 0x0000005300817308 */ /* 0x0001220000000800 */
[----:B--2---:R-:W-:-:S07]  /*9530*/  FADD.FTZ R15, R18, R15 ;  /* 0x0000000f120f7221 */ /* 0x004fce0000010000 */
[----:B------:R-:W2:Y:S01]  /*9540*/  MUFU.EX2 R73, R73 ;  /* 0x0000004900497308 */ /* 0x000ea20000000800 */
[----:B-1----:R-:W-:Y:S01]  /*9550*/  FADD.FTZ R4, R128, R11 ;  /* 0x0000000b80047221 */ /* 0x002fe20000010000 */
[----:B0-----:R-:W-:-:S05]  /*9560*/  F2FP.F16.F32.PACK_AB R83, R87, R86 ;  /* 0x000000565753723e */ /* 0x001fca00000000ff */
[----:B------:R3:W-:Y:S01]  /*9570*/  STSM.16.M88.4 [R5+0x2eb00], R80 ;  /* 0x02eb005005007844 */ /* 0x0007e20000000200 */
[----:B------:R-:W0:Y:S01]  /*9580*/  MUFU.EX2 R76, R76 ;  /* 0x0000004c004c7308 */ /* 0x000e220000000800 */
[C---:B----4-:R-:W-:Y:S01]  /*9590*/  FADD.FTZ R15, R129.reuse, R15 ;  /* 0x0000000f810f7221 */ /* 0x050fe20000010000 */
[----:B------:R-:W-:-:S06]  /*95a0*/  F2FP.F16.F32.PACK_AB R129, R129, R18 ;  /* 0x000000128181723e */ /* 0x000fcc00000000ff */
[----:B------:R-:W1:Y:S01]  /*95b0*/  MUFU.EX2 R78, R78 ;  /* 0x0000004e004e7308 */ /* 0x000e620000000800 */
[C---:B--2---:R-:W-:Y:S01]  /*95c0*/  F2FP.F16.F32.PACK_AB R128, R73.reuse, R128 ;  /* 0x000000804980723e */ /* 0x044fe200000000ff */
[----:B------:R-:W-:-:S06]  /*95d0*/  FADD.FTZ R11, R73, R4 ;  /* 0x00000004490b7221 */ /* 0x000fcc0000010000 */
[----:B------:R-:W2:Y:S01]  /*95e0*/  MUFU.EX2 R132, R132 ;  /* 0x0000008400847308 */ /* 0x000ea20000000800 */
[----:B0-----:R-:W-:Y:S01]  /*95f0*/  F2FP.F16.F32.PACK_AB R130, R10, R76 ;  /* 0x0000004c0a82723e */ /* 0x001fe200000000ff */
[----:B------:R-:W-:-:S04]  /*9600*/  FADD.FTZ R11, R76, R11 ;  /* 0x0000000b4c0b7221 */ /* 0x000fc80000010000 */
[----:B------:R-:W-:Y:S01]  /*9610*/  FADD.FTZ R4, R10, R11 ;  /* 0x0000000b0a047221 */ /* 0x000fe20000010000 */
[----:B------:R-:W-:Y:S02]  /*9620*/  IMAD.MOV.U32 R11, RZ, RZ, R6 ;  /* 0x000000ffff0b7224 */ /* 0x000fe400078e0006 */
[----:B-1----:R-:W-:Y:S01]  /*9630*/  FADD.FTZ R15, R78, R15 ;  /* 0x0000000f4e0f7221 */ /* 0x002fe20000010000 */
[----:B------:R-:W-:Y:S01]  /*9640*/  IMAD.MOV.U32 R10, RZ, RZ, R72 ;  /* 0x000000ffff0a7224 */ /* 0x000fe200078e0048 */
[C---:B--2---:R-:W-:Y:S02]  /*9650*/  F2FP.F16.F32.PACK_AB R131, R132.reuse, R78 ;  /* 0x0000004e8483723e */ /* 0x044fe400000000ff */
[----:B------:R-:W-:-:S03]  /*9660*/  FADD.FTZ R8, R132, R15 ;  /* 0x0000000f84087221 */ /* 0x000fc60000010000 */
[----:B------:R3:W-:Y:S01]  /*9670*/  STSM.16.M88.4 [R5+0x30300], R128 ;  /* 0x0303008005007844 */ /* 0x0007e20000000200 */
[----:B------:R-:W-:Y:S01]  /*9680*/  @!PT LDS RZ, [RZ] ;  /* 0x00000000fffff984 */ /* 0x000fe20000000800 */
[----:B------:R-:W-:Y:S01]  /*9690*/  @!PT LDS RZ, [RZ] ;  /* 0x00000000fffff984 */ /* 0x000fe20000000800 */
[----:B------:R-:W-:Y:S01]  /*96a0*/  @!PT LDS RZ, [RZ] ;  /* 0x00000000fffff984 */ /* 0x000fe20000000800 */
[----:B------:R-:W-:Y:S01]  /*96b0*/  @!PT LDS RZ, [RZ] ;  /* 0x00000000fffff984 */ /* 0x000fe20000000800 */
[----:B------:R0:W-:Y:S06]  /*96c0*/  MEMBAR.ALL.CTA ;  /* 0x0000000000007992 */ /* 0x0001ec0000008000 */
[----:B0-----:R-:W0:Y:S02]  /*96d0*/  FENCE.VIEW.ASYNC.S ;  /* 0x00000000000073c6 */ /* 0x001e240000000000 */
[----:B0-----:R-:W-:Y:S01]  /*96e0*/  NOP ;  /* 0x0000000000007918 */ /* 0x001fe20000000000 */
[----:B------:R-:W-:Y:S05]  /*96f0*/  @P2 BRA `(.L_x_9378) ;  /* 0xffffffc000042947 */ /* 0x000fea000383ffff */
.L_x_9369:
[----:B------:R-:W-:Y:S06]  /*9700*/  BAR.ARV 0x8, 0x200 ;  /* 0x0208000000007b1d */ /* 0x000fec0000002000 */
[----:B------:R-:W-:Y:S05]  /*9710*/  @!P0 BRA `(.L_x_9379) ;  /* 0x0000000000048947 */ /* 0x000fea0003800000 */
[----:B------:R-:W-:Y:S01]  /*9720*/  BPT.TRAP 0x1 ;  /* 0x000000040000795c */ /* 0x000fe20000300000 */
.L_x_9379:
[----:B------:R-:W-:Y:S02]  /*9730*/  SHF.L.U32 R6, R6, 0x1f, RZ ;  /* 0x0000001f06067819 */ /* 0x000fe400000006ff */
[----:B------:R-:W-:-:S04]  /*9740*/  LEA R7, R0, UR37, 0x3 ;  /* 0x0000002500077c11 */ /* 0x000fc8000f8e18ff */
[----:B------:R1:W2:Y:S01]  /*9750*/  SYNCS.PHASECHK.TRANS64.TRYWAIT P2, [R7+URZ+0x31c50], R6 ;  /* 0x031c5006070075a7 */ /* 0x0002a2000804017f */
[----:B------:R-:W-:Y:S05]  /*9760*/  @!P0 BRA `(.L_x_9380) ;  /* 0x0000000000048947 */ /* 0x000fea0003800000 */
[----:B------:R-:W-:Y:S01]  /*9770*/  BPT.TRAP 0x1 ;  /* 0x000000040000795c */ /* 0x000fe20000300000 */
.L_x_9380:
[----:B--2---:R-:W-:Y:S05]  /*9780*/  @P2 BRA `(.L_x_9381) ;  /* 0x0000000000082947 */ /* 0x004fea0003800000 */
[----:B------:R-:W2:Y:S02]  /*9790*/  SYNCS.PHASECHK.TRANS64.TRYWAIT P0, [R7+URZ+0x31c50], R6 ;  /* 0x031c5006070075a7 */ /* 0x000ea4000800017f */
[----:B--2---:R-:W-:Y:S05]  /*97a0*/  @!P0 BRA `(.L_x_9382) ;  /* 0x0000005c00e08947 */ /* 0x004fea0003800000 */
.L_x_9381:
[----:B------:R-:W-:Y:S01]  /*97b0*/  UIADD3 UR37, UR37, 0x200, URZ ;  /* 0x0000020025257890 */ /* 0x000fe2000fffe03f */
[----:B------:R-:W-:Y:S01]  /*97c0*/  R2UR UR4, R0 ;  /* 0x00000000000472ca */ /* 0x000fe200000e0000 */
[----:B------:R-:W-:Y:S01]  /*97d0*/  ULOP3.LUT UR40, UR40, 0x10000, URZ, 0xfc, !UPT ;  /* 0x0001000028287892 */ /* 0x000fe2000f8efc3f */
[----:B------:R-:W-:Y:S01]  /*97e0*/  WARPGROUP.ARRIVE ;  /* 0x00000000000079c5 */ /* 0x000fe20000000000 */
[----:B------:R-:W-:Y:S01]  /*97f0*/  USHF.R.U32.HI UR37, URZ, 0x4, UR37 ;  /* 0x000000043f257899 */ /* 0x000fe20008011625 */
[----:B0--3--:R-:W0:Y:S01]  /*9800*/  SHFL.BFLY PT, R5, R8, 0x2, 0x1f ;  /* 0x0c401f0008057f89 */ /* 0x009e2200000e0000 */
[----:B------:R-:W-:Y:S01]  /*9810*/  UMOV UR5, 0xc0000010 ;  /* 0xc000001000057882 */ /* 0x000fe20000000000 */
[----:B------:R-:W-:Y:S01]  /*9820*/  UMOV UR7, 0x80000020 ;  /* 0x8000002000077882 */ /* 0x000fe20000000000 */
[----:B------:R-:W-:Y:S01]  /*9830*/  ULOP3.LUT UR37, UR37, 0x3fff, URZ, 0xc0, !UPT ;  /* 0x00003fff25257892 */ /* 0x000fe2000f8ec03f */
[----:B------:R-:W3:Y:S01]  /*9840*/  SHFL.BFLY PT, R3, R4, 0x2, 0x1f ;  /* 0x0c401f0004037f89 */ /* 0x000ee200000e0000 */
[----:B------:R-:W-:-:S02]  /*9850*/  IMAD.MOV.U32 R16, RZ, RZ, RZ ;  /* 0x000000ffff107224 */ /* 0x000fc400078e00ff */
[----:B------:R-:W-:Y:S01]  /*9860*/  ULOP3.LUT UR8, UR37, 0x2400000, URZ, 0xfc, !UPT ;  /* 0x0240000025087892 */ /* 0x000fe2000f8efc3f */
[----:B-12---:R-:W-:Y:S02]  /*9870*/  @!P1 VIADD R7, R7, 0x31c60 ;  /* 0x00031c6007079836 */ /* 0x006fe40000000000 */
[----:B------:R-:W-:Y:S01]  /*9880*/  IMAD.MOV.U32 R19, RZ, RZ, -0x800000 ;  /* 0xff800000ff137424 */ /* 0x000fe200078e00ff */
[----:B------:R-:W-:Y:S02]  /*9890*/  UIMAD UR8, UR4, 0x6c0, UR8 ;  /* 0x000006c0040878a4 */ /* 0x000fe4000f8e0208 */
[----:B------:R-:W-:Y:S01]  /*98a0*/  @!P1 PRMT R7, RZ, 0x654, R7 ;  /* 0x00000654ff079816 */ /* 0x000fe20000000007 */
[----:B------:R-:W-:-:S04]  /*98b0*/  UMOV UR4, UR40 ;  /* 0x0000002800047c82 */ /* 0x000fc80008000000 */
[----:B------:R-:W-:Y:S02]  /*98c0*/  UMOV UR6, UR8 ;  /* 0x0000000800067c82 */ /* 0x000fe40008000000 */
[----:B------:R-:W-:Y:S01]  /*98d0*/  HGMMA.64x96x16.F32 R24, gdesc[UR4].tnspB, R24, gsb0 ;  /* 0x41600000041879f0 */ /* 0x000fe20008000818 */
[----:B------:R-:W-:Y:S02]  /*98e0*/  UIADD3 UR4, UR40, 0x180, URZ ;  /* 0x0000018028047890 */ /* 0x000fe4000fffe03f */
[----:B------:R-:W-:Y:S01]  /*98f0*/  UIADD3 UR6, UR8, 0x40, URZ ;  /* 0x0000004008067890 */ /* 0x000fe2000fffe03f */
[----:B0-----:R-:W-:Y:S01]  /*9900*/  FADD.FTZ R5, R5, R8 ;  /* 0x0000000805057221 */ /* 0x001fe20000010000 */
[----:B------:R-:W-:Y:S01]  /*9910*/  UMOV UR5, 0xc0000010 ;  /* 0xc000001000057882 */ /* 0x000fe20000000000 */
[----:B------:R-:W-:Y:S01]  /*9920*/  UMOV UR7, 0x80000020 ;  /* 0x8000002000077882 */ /* 0x000fe20000000000 */
[----:B------:R-:W-:Y:S02]  /*9930*/  IMAD.MOV.U32 R8, RZ, RZ, RZ ;  /* 0x000000ffff087224 */ /* 0x000fe400078e00ff */
[----:B---3--:R-:W-:Y:S01]  /*9940*/  FADD.FTZ R3, R3, R4 ;  /* 0x0000000403037221 */ /* 0x008fe20000010000 */
[----:B------:R-:W0:Y:S04]  /*9950*/  SHFL.BFLY PT, R2, R5, 0x1, 0x1f ;  /* 0x0c201f0005027f89 */ /* 0x000e2800000e0000 */
[----:B------:R-:W1:Y:S01]  /*9960*/  SHFL.BFLY PT, R0, R3, 0x1, 0x1f ;  /* 0x0c201f0003007f89 */ /* 0x000e6200000e0000 */
[----:B0-----:R-:W-:Y:S01]  /*9970*/  FADD.FTZ R10, R5, R2 ;  /* 0x00000002050a7221 */ /* 0x001fe20000010000 */
[----:B-1----:R-:W-:-:S04]  /*9980*/  FADD.FTZ R9, R3, R0 ;  /* 0x0000000003097221 */ /* 0x002fc80000010000 */
[----:B------:R-:W-:Y:S02]  /*9990*/  FSETP.NE.FTZ.AND P2, PT, R10, RZ, PT ;  /* 0x000000ff0a00720b */ /* 0x000fe40003f55000 */
[----:B------:R-:W-:Y:S02]  /*99a0*/  MOV R0, 0xff800000 ;  /* 0xff80000000007802 */ /* 0x000fe40000000f00 */
[----:B------:R-:W-:-:S09]  /*99b0*/  FSETP.NE.FTZ.AND P0, PT, R9, RZ, PT ;  /* 0x000000ff0900720b */ /* 0x000fd20003f15000 */
[----:B------:R-:W0:Y:S04]  /*99c0*/  @P2 MUFU.LG2 R6, R10 ;  /* 0x0000000a00062308 */ /* 0x000e280000000c00 */
[C---:B------:R-:W-:Y:S01]  /*99d0*/  @P0 FMUL.FTZ R2, R74.reuse, 0.69314718246459960938 ;  /* 0x3f3172184a020820 */ /* 0x040fe20000410000 */
[----:B------:R-:W-:-:S03]  /*99e0*/  @P2 FMUL.FTZ R74, R74, 0.69314718246459960938 ;  /* 0x3f3172184a4a2820 */ /* 0x000fc60000410000 */
[----:B------:R-:W1:Y:S08]  /*99f0*/  @P0 MUFU.LG2 R4, R9 ;  /* 0x0000000900040308 */ /* 0x000e700000000c00 */
[----:B------:R-:W2:Y:S01]  /*9a00*/  @P0 MUFU.RCP R8, R9 ;  /* 0x0000000900080308 */ /* 0x000ea20000001000 */
[----:B0-----:R-:W-:-:S04]  /*9a10*/  @P2 FMUL.FTZ R5, R6, 0.69314718246459960938 ;  /* 0x3f31721806052820 */ /* 0x001fc80000410000 */
[----:B------:R-:W-:-:S03]  /*9a20*/  @P2 FFMA.FTZ R19, R74, R72, R5 ;  /* 0x000000484a132223 */ /* 0x000fc60000010005 */
[----:B------:R0:W3:Y:S01]  /*9a30*/  @P2 MUFU.RCP R16, R10 ;  /* 0x0000000a00102308 */ /* 0x0000e20000001000 */
[----:B-1----:R-:W-:-:S04]  /*9a40*/  @P0 FMUL.FTZ R3, R4, 0.69314718246459960938 ;  /* 0x3f31721804030820 */ /* 0x002fc80000410000 */
[----:B------:R-:W-:Y:S01]  /*9a50*/  @P0 FFMA.FTZ R0, R2, R79, R3 ;  /* 0x0000004f02000223 */ /* 0x000fe20000010003 */
[----:B------:R-:W-:Y:S01]  /*9a60*/  PLOP3.LUT P0, PT, PT, PT, PT, 0x8, 0x0 ;  /* 0x000000000000781c */ /* 0x000fe20003f0e170 */
[----:B------:R-:W-:Y:S02]  /*9a70*/  WARPGROUP.DEPBAR.LE gsb0, 0x0 ;  /* 0x00008000000079c5 */ /* 0x000fe40000010000 */
[----:B------:R-:W-:-:S06]  /*9a80*/  WARPGROUP.ARRIVE ;  /* 0x00000000000079c5 */ /* 0x000fcc0000000000 */
[----:B------:R-:W-:Y:S01]  /*9a90*/  HGMMA.64x96x16.F32 R24, gdesc[UR4].tnspB, R24, gsb0 ;  /* 0x41600000041879f0 */ /* 0x000fe20008000818 */
[----:B------:R-:W-:Y:S02]  /*9aa0*/  UIADD3 UR4, UR40, 0x300, URZ ;  /* 0x0000030028047890 */ /* 0x000fe4000fffe03f */
[----:B------:R-:W-:Y:S01]  /*9ab0*/  UIADD3 UR6, UR8, 0x80, URZ ;  /* 0x0000008008067890 */ /* 0x000fe2000fffe03f */
[----:B------:R-:W-:Y:S01]  /*9ac0*/  UMOV UR5, 0xc0000010 ;  /* 0xc000001000057882 */ /* 0x000fe20000000000 */
[----:B------:R-:W-:Y:S01]  /*9ad0*/  UMOV UR7, 0x80000020 ;  /* 0x8000002000077882 */ /* 0x000fe20000000000 */
        /* <DEDUP_REMOVED lines=44> */
[----:B------:R-:W-:Y:S03]  /*9da0*/  HGMMA.64x96x16.F32 R24, gdesc[UR4].tnspB, R24, gsb0 ;  /* 0x41600000041879f0 */ /* 0x000fe60008000818 */
[----:B------:R-:W-:Y:S02]  /*9db0*/  WARPGROUP.DEPBAR.LE gsb0, 0x0 ;  /* 0x00008000000079c5 */ /* 0x000fe40000010000 */
[-C--:B--2---:R-:W-:Y:S01]  /*9dc0*/  FMUL.FTZ R74, R24, R8.reuse ;  /* 0x00000008184a7220 */ /* 0x084fe20000410000 */
        /* <DEDUP_REMOVED lines=16> */
[-C--:B0-----:R-:W-:Y:S01]  /*9ed0*/  FMUL.FTZ R10, R56, R8.reuse ;  /* 0x00000008380a7220 */ /* 0x081fe20000410000 */
        /* <DEDUP_REMOVED lines=31> */
.L_x_9362:
        /* <DEDUP_REMOVED lines=20> */
[----:B------:R-:W-:Y:S02]  /*a210*/  LOP3.LUT R28, R28, 0xfffffffc, RZ, 0xc0, !PT ;  /* 0xfffffffc1c1c7812 */ /* 0x000fe400078ec0ff */
[----:B------:R-:W-:Y:S01]  /*a220*/  SHF.R.S32.HI R47, RZ, 0x7, R46 ;  /* 0x00000007ff2f7819 */ /* 0x000fe2000001142e */
[C---:B------:R-:W-:Y:S01]  /*a230*/  IMAD.IADD R18, R29.reuse, 0x1, -R18 ;  /* 0x000000011d127824 */ /* 0x040fe200078e0a12 */
[----:B------:R-:W5:Y:S01]  /*a240*/  @P0 LDC R55, c[0x0][0xbec] ;  /* 0x0002fb00ff370b82 */ /* 0x000f620000000800 */
[----:B------:R-:W-:-:S03]  /*a250*/  IMAD.IADD R29, R29, 0x1, -R28 ;  /* 0x000000011d1d7824 */ /* 0x000fc600078e0a1c */
[----:B------:R-:W-:Y:S02]  /*a260*/  SHF.R.S32.HI R51, RZ, 0x1f, R18 ;  /* 0x0000001fff337819 */ /* 0x000fe40000011412 */
[----:B------:R-:W-:Y:S02]  /*a270*/  LEA.HI R28, R29, R29, RZ, 0x1 ;  /* 0x0000001d1d1c7211 */ /* 0x000fe400078f08ff */
[----:B------:R-:W-:Y:S01]  /*a280*/  LEA.HI R26, R51, R18, RZ, 0x2 ;  /* 0x00000012331a7211 */ /* 0x000fe200078f10ff */
[----:B------:R-:W5:Y:S01]  /*a290*/  @P0 LDC R57, c[0x0][0xbec] ;  /* 0x0002fb00ff390b82 */ /* 0x000f620000000800 */
[----:B------:R-:W-:Y:S02]  /*a2a0*/  LOP3.LUT R50, R28, 0x1ffffffe, RZ, 0xc0, !PT ;  /* 0x1ffffffe1c327812 */ /* 0x000fe400078ec0ff */
[--C-:B------:R-:W-:Y:S02]  /*a2b0*/  SHF.R.S32.HI R16, RZ, 0x2, R26.reuse ;  /* 0x00000002ff107819 */ /* 0x100fe4000001141a */
[----:B------:R-:W-:-:S03]  /*a2c0*/  SHF.R.S32.HI R17, RZ, 0x1f, R26 ;  /* 0x0000001fff117819 */ /* 0x000fc6000001141a */
[----:B------:R-:W5:Y:S01]  /*a2d0*/  @P0 LDC R56, c[0x0][0xbf0] ;  /* 0x0002fc00ff380b82 */ /* 0x000f620000000800 */
[----:B------:R-:W-:-:S04]  /*a2e0*/  LEA.HI R17, R17, R16, RZ, 0x3 ;  /* 0x0000001011117211 */ /* 0x000fc800078f18ff */
[----:B------:R-:W-:-:S03]  /*a2f0*/  LOP3.LUT R17, R17, 0xfffffff8, RZ, 0xc0, !PT ;  /* 0xfffffff811117812 */ /* 0x000fc600078ec0ff */
[----:B------:R-:W5:Y:S02]  /*a300*/  @P0 LDC R64, c[0x0][0xbf0] ;  /* 0x0002fc00ff400b82 */ /* 0x000f640000000800 */
[----:B------:R-:W-:Y:S01]  /*a310*/  IMAD.IADD R46, R16, 0x1, -R17 ;  /* 0x00000001102e7824 */ /* 0x000fe200078e0a11 */
[----:B------:R-:W-:Y:S01]  /*a320*/  LEA.HI R17, R51, R18, RZ, 0x5 ;  /* 0x0000001233117211 */ /* 0x000fe200078f28ff */
[----:B------:R-:W-:-:S03]  /*a330*/  IMAD.HI R16, R47, 0x55555556, RZ ;  /* 0x555555562f107827 */ /* 0x000fc600078e02ff */
[----:B------:R-:W-:Y:S02]  /*a340*/  SHF.R.S32.HI R17, RZ, 0x5, R17 ;  /* 0x00000005ff117819 */ /* 0x000fe40000011411 */
[----:B------:R-:W-:-:S05]  /*a350*/  LEA.HI R16, R16, R16, RZ, 0x1 ;  /* 0x0000001010107211 */ /* 0x000fca00078f08ff */
[----:B------:R-:W-:Y:S01]  /*a360*/  IMAD R28, R16, -0x3, R47 ;  /* 0xfffffffd101c7824 */ /* 0x000fe200078e022f */
[----:B------:R-:W-:Y:S01]  /*a370*/  IADD3 R47, R29, -R50, RZ ;  /* 0x800000321d2f7210 */ /* 0x000fe20007ffe0ff */
[----:B------:R-:W-:Y:S02]  /*a380*/  IMAD R29, R17, 0x10, R46 ;  /* 0x00000010111d7824 */ /* 0x000fe400078e022e */
[----:B------:R-:W-:Y:S02]  /*a390*/  IMAD R46, R54, UR4, RZ ;  /* 0x00000004362e7c24 */ /* 0x000fe4000f8e02ff */
[----:B------:R-:W-:Y:S01]  /*a3a0*/  IMAD.WIDE.U32 R16, R145, UR4, RZ ;  /* 0x0000000491107c25 */ /* 0x000fe2000f8e00ff */
[----:B---3--:R-:W-:-:S03]  /*a3b0*/  USHF.R.S32.HI UR4, URZ, 0x1f, UR9 ;  /* 0x0000001f3f047899 */ /* 0x008fc60008011409 */
[----:B------:R-:W-:Y:S02]  /*a3c0*/  IMAD R51, R145, UR5, R46 ;  /* 0x0000000591337c24 */ /* 0x000fe4000f8e022e */
[----:B------:R-:W-:Y:S02]  /*a3d0*/  IMAD R54, R54, UR6, RZ ;  /* 0x0000000636367c24 */ /* 0x000fe4000f8e02ff */
[----:B------:R-:W-:Y:S02]  /*a3e0*/  IMAD R46, R28, 0x40, R29 ;  /* 0x000000401c2e7824 */ /* 0x000fe400078e021d */
[----:B------:R-:W-:Y:S02]  /*a3f0*/  IMAD.IADD R17, R17, 0x1, R51 ;  /* 0x0000000111117824 */ /* 0x000fe400078e0233 */
[----:B------:R-:W-:-:S04]  /*a400*/  IMAD.WIDE.U32 R28, R145, UR6, RZ ;  /* 0x00000006911c7c25 */ /* 0x000fc8000f8e00ff */
[C---:B----4-:R-:W-:Y:S02]  /*a410*/  IMAD R50, R58.reuse, UR4, RZ ;  /* 0x000000043a327c24 */ /* 0x050fe4000f8e02ff */
[----:B------:R-:W-:Y:S01]  /*a420*/  IMAD R51, R145, UR7, R54 ;  /* 0x0000000791337c24 */ /* 0x000fe2000f8e0236 */
[----:B------:R-:W-:Y:S01]  /*a430*/  ULDC.64 UR6, c[0x0][0xb48] ;  /* 0x0002d20000067ab9 */ /* 0x000fe20000000a00 */
[----:B------:R-:W-:Y:S02]  /*a440*/  IMAD.MOV R145, RZ, RZ, -R145 ;  /* 0x000000ffff917224 */ /* 0x000fe400078e0a91 */
[----:B------:R-:W-:Y:S02]  /*a450*/  IMAD R47, R47, 0x8, R46 ;  /* 0x000000082f2f7824 */ /* 0x000fe400078e022e */
[----:B------:R-:W-:Y:S02]  /*a460*/  IMAD R53, R59, UR9, R50 ;  /* 0x000000093b357c24 */ /* 0x000fe4000f8e0232 */
[----:B------:R-:W-:-:S04]  /*a470*/  IMAD.WIDE.U32 R16, R58, UR9, R16 ;  /* 0x000000093a107c25 */ /* 0x000fc8000f8e0010 */
[----:B0-----:R-:W-:Y:S01]  /*a480*/  IMAD R54, R60, UR4, RZ ;  /* 0x000000043c367c24 */ /* 0x001fe2000f8e02ff */
[----:B------:R-:W-:Y:S01]  /*a490*/  ULDC.64 UR4, c[0x0][0xbe0] ;  /* 0x0002f80000047ab9 */ /* 0x000fe20000000a00 */
[----:B-1----:R-:W-:Y:S02]  /*a4a0*/  IMAD R145, R62, R145, UR8 ;  /* 0x000000083e917e24 */ /* 0x002fe4000f8e0291 */
[----:B------:R-:W-:Y:S02]  /*a4b0*/  IMAD.IADD R29, R29, 0x1, R51 ;  /* 0x000000011d1d7824 */ /* 0x000fe400078e0233 */
[----:B--2---:R-:W-:Y:S02]  /*a4c0*/  IMAD R50, R52, 0xc0, R47 ;  /* 0x000000c034327824 */ /* 0x004fe400078e022f */
[----:B------:R-:W-:Y:S02]  /*a4d0*/  IMAD.IADD R17, R17, 0x1, R53 ;  /* 0x0000000111117824 */ /* 0x000fe400078e0235 */
[----:B------:R-:W-:Y:S01]  /*a4e0*/  IMAD R53, R61, UR9, R54 ;  /* 0x000000093d357c24 */ /* 0x000fe2000f8e0236 */
[----:B------:R-:W-:Y:S01]  /*a4f0*/  SHF.R.S32.HI R54, RZ, 0x1f, R145 ;  /* 0x0000001fff367819 */ /* 0x000fe20000011491 */
[----:B------:R-:W-:Y:S01]  /*a500*/  IMAD.WIDE.U32 R28, R60, UR9, R28 ;  /* 0x000000093c1c7c25 */ /* 0x000fe2000f8e001c */
[----:B------:R-:W-:Y:S01]  /*a510*/  MOV R47, R50 ;  /* 0x00000032002f7202 */ /* 0x000fe20000000f00 */
[----:B------:R-:W-:-:S02]  /*a520*/  ULDC.64 UR8, c[0x0][0xb28] ;  /* 0x0002ca0000087ab9 */ /* 0x000fc40000000a00 */
[----:B-----5:R-:W-:-:S04]  /*a530*/  @P0 IMAD.HI.U32 R51, R50, R55, RZ ;  /* 0x0000003732330227 */ /* 0x020fc800078e00ff */
[----:B------:R-:W-:Y:S01]  /*a540*/  @P0 IMAD.HI.U32 R57, R50, R57, RZ ;  /* 0x0000003932390227 */ /* 0x000fe200078e00ff */
[----:B------:R-:W-:-:S03]  /*a550*/  @P0 SHF.R.U32.HI R47, RZ, R56, R51 ;  /* 0x00000038ff2f0219 */ /* 0x000fc60000011633 */
[----:B------:R-:W-:Y:S02]  /*a560*/  IMAD.IADD R29, R29, 0x1, R53 ;  /* 0x000000011d1d7824 */ /* 0x000fe400078e0235 */
        /* <DEDUP_REMOVED lines=8> */
[----:B------:R-:W-:Y:S01]  /*a5f0*/  IMAD.MOV R47, RZ, RZ, -R47 ;  /* 0x000000ffff2f7224 */ /* 0x000fe200078e0a2f */
[----:B------:R-:W-:Y:S01]  /*a600*/  ULDC.64 UR4, c[0x0][0xb30] ;  /* 0x0002cc0000047ab9 */ /* 0x000fe20000000a00 */
[C---:B------:R-:W-:Y:S01]  /*a610*/  IMAD R57, R145.reuse, UR7, R54 ;  /* 0x0000000791397c24 */ /* 0x040fe2000f8e0236 */
[----:B------:R-:W-:Y:S01]  /*a620*/  SHF.R.S32.HI R54, RZ, 0x1f, R51 ;  /* 0x0000001fff367819 */ /* 0x000fe20000011433 */
[----:B------:R-:W-:Y:S01]  /*a630*/  IMAD.WIDE.U32 R28, R145, UR6, R28 ;  /* 0x00000006911c7c25 */ /* 0x000fe2000f8e001c */
[----:B------:R-:W-:Y:S01]  /*a640*/  IADD3.X R17, R53, R17, R55, P0, !PT ;  /* 0x0000001135117210 */ /* 0x000fe200007fe437 */
[----:B------:R-:W-:-:S02]  /*a650*/  ULDC.64 UR6, c[0x0][0xbc8] ;  /* 0x0002f20000067ab9 */ /* 0x000fc40000000a00 */
[----:B------:R-:W-:Y:S02]  /*a660*/  IMAD.MOV R56, RZ, RZ, -R51 ;  /* 0x000000ffff387224 */ /* 0x000fe400078e0a33 */
[--C-:B------:R-:W-:Y:S02]  /*a670*/  IMAD R47, R27, R47, R50.reuse ;  /* 0x0000002f1b2f7224 */ /* 0x100fe400078e0232 */
[----:B------:R-:W-:Y:S02]  /*a680*/  IMAD.IADD R29, R29, 0x1, R57 ;  /* 0x000000011d1d7824 */ /* 0x000fe400078e0239 */
[----:B------:R-:W-:Y:S02]  /*a690*/  IMAD R54, R54, UR4, RZ ;  /* 0x0000000436367c24 */ /* 0x000fe4000f8e02ff */
[----:B------:R-:W-:Y:S01]  /*a6a0*/  IMAD R53, R27, R56, R50 ;  /* 0x000000381b357224 */ /* 0x000fe200078e0232 */
[----:B------:R-:W-:Y:S01]  /*a6b0*/  SHF.R.S32.HI R50, RZ, 0x1f, R47 ;  /* 0x0000001fff327819 */ /* 0x000fe2000001142f */
[C---:B------:R-:W-:Y:S01]  /*a6c0*/  IMAD R55, R51.reuse, UR5, R54 ;  /* 0x0000000533377c24 */ /* 0x040fe2000f8e0236 */
[----:B------:R-:W0:Y:S01]  /*a6d0*/  S2UR UR5, SR_CgaCtaId ;  /* 0x00000000000579c3 */ /* 0x000e220000008800 */
[----:B------:R-:W-:Y:S01]  /*a6e0*/  IMAD.WIDE.U32 R28, R51, UR4, R28 ;  /* 0x00000004331c7c25 */ /* 0x000fe2000f8e001c */
[----:B------:R-:W-:Y:S01]  /*a6f0*/  SHF.R.S32.HI R51, RZ, 0x1f, R53 ;  /* 0x0000001fff337819 */ /* 0x000fe20000011435 */
[----:B------:R-:W-:-:S02]  /*a700*/  UMOV UR4, 0x400 ;  /* 0x0000040000047882 */ /* 0x000fc40000000000 */
[----:B------:R-:W-:Y:S01]  /*a710*/  IMAD R50, R50, UR6, RZ ;  /* 0x0000000632327c24 */ /* 0x000fe2000f8e02ff */
[----:B------:R-:W-:Y:S01]  /*a720*/  IADD3 R29, R29, R55, RZ ;  /* 0x000000371d1d7210 */ /* 0x000fe20007ffe0ff */
[----:B------:R-:W-:Y:S02]  /*a730*/  IMAD R54, R51, UR8, RZ ;  /* 0x0000000833367c24 */ /* 0x000fe4000f8e02ff */
[C---:B------:R-:W-:Y:S02]  /*a740*/  IMAD R51, R47.reuse, UR7, R50 ;  /* 0x000000072f337c24 */ /* 0x040fe4000f8e0232 */
[----:B------:R-:W-:Y:S01]  /*a750*/  IMAD.WIDE.U32 R16, R47, UR6, R16 ;  /* 0x000000062f107c25 */ /* 0x000fe2000f8e0010 */
[----:B------:R-:W-:-:S03]  /*a760*/  ULDC.64 UR6, c[0x0][0xba8] ;  /* 0x0002ea0000067ab9 */ /* 0x000fc60000000a00 */
[C---:B------:R-:W-:Y:S02]  /*a770*/  IMAD R55, R53.reuse, UR9, R54 ;  /* 0x0000000935377c24 */ /* 0x040fe4000f8e0236 */
[----:B------:R-:W-:Y:S01]  /*a780*/  IMAD.WIDE.U32 R28, R53, UR8, R28 ;  /* 0x00000008351c7c25 */ /* 0x000fe2000f8e001c */
[----:B------:R-:W-:Y:S01]  /*a790*/  LEA R53, P0, R16, UR6, 0x2 ;  /* 0x0000000610357c11 */ /* 0x000fe2000f8010ff */
[----:B------:R-:W-:Y:S01]  /*a7a0*/  ULDC.64 UR8, c[0x0][0xb00] ;  /* 0x0002c00000087ab9 */ /* 0x000fe20000000a00 */
[----:B------:R-:W-:Y:S01]  /*a7b0*/  ULDC UR6, c[0x0][0xa88] ;  /* 0x0002a20000067ab9 */ /* 0x000fe20000000800 */
[----:B------:R-:W-:Y:S01]  /*a7c0*/  IMAD.IADD R47, R17, 0x1, R51 ;  /* 0x00000001112f7824 */ /* 0x000fe200078e0233 */
[----:B------:R-:W-:Y:S01]  /*a7d0*/  LEA R58, P1, R28, UR8, 0x2 ;  /* 0x000000081c3a7c11 */ /* 0x000fe2000f8210ff */
[----:B------:R-:W-:Y:S01]  /*a7e0*/  IMAD.IADD R17, R29, 0x1, R55 ;  /* 0x000000011d117824 */ /* 0x000fe200078e0237 */
[----:B0-----:R-:W-:Y:S01]  /*a7f0*/  ULEA UR4, UR5, UR4, 0x18 ;  /* 0x0000000405047291 */ /* 0x001fe2000f8ec03f */
[----:B------:R-:W-:Y:S01]  /*a800*/  IMAD R50, R52, 0xc0, R46 ;  /* 0x000000c034327824 */ /* 0x000fe200078e022e */
[----:B------:R-:W-:Y:S01]  /*a810*/  LEA.HI.X R51, R16, UR7, R47, 0x2, P0 ;  /* 0x0000000710337c11 */ /* 0x000fe200080f142f */
[----:B------:R-:W-:Y:S01]  /*a820*/  SHFL.IDX PT, R46, R53, 0x1, 0x1c1f ;  /* 0x003c1f00352e7f89 */ /* 0x000fe200000e0000 */
[----:B------:R-:W-:Y:S01]  /*a830*/  LEA.HI.X R59, R28, UR9, R17, 0x2, P1 ;  /* 0x000000091c3b7c11 */ /* 0x000fe200088f1411 */
[----:B------:R-:W-:Y:S01]  /*a840*/  IMAD R55, R27, UR6, RZ ;  /* 0x000000061b377c24 */ /* 0x000fe2000f8e02ff */
[----:B------:R-:W-:Y:S01]  /*a850*/  LOP3.LUT P0, RZ, R18, 0x3, RZ, 0xc0, !PT ;  /* 0x0000000312ff7812 */ /* 0x000fe2000780c0ff */
[----:B------:R-:W-:Y:S01]  /*a860*/  SHFL.IDX PT, R28, R53, RZ, 0x1c1f ;  /* 0x001c1fff351c7589 */ /* 0x000fe200000e0000 */
[C---:B------:R-:W-:Y:S01]  /*a870*/  VIADD R54, R50.reuse, 0x8 ;  /* 0x0000000832367836 */ /* 0x040fe20000000000 */
[----:B------:R-:W-:Y:S01]  /*a880*/  UIADD3 UR4, UR4, 0x31c20, URZ ;  /* 0x00031c2004047890 */ /* 0x000fe2000fffe03f */
[CC--:B------:R-:W-:Y:S01]  /*a890*/  ISETP.GE.OR P1, PT, R50.reuse, R55.reuse, P0 ;  /* 0x000000373200720c */ /* 0x0c0fe20000726670 */
[----:B------:R-:W0:Y:S01]  /*a8a0*/  SHFL.IDX PT, R29, R51, RZ, 0x1c1f ;  /* 0x001c1fff331d7589 */ /* 0x000e2200000e0000 */
[-C--:B------:R-:W-:Y:S01]  /*a8b0*/  ISETP.GE.AND P2, PT, R50, R55.reuse, PT ;  /* 0x000000373200720c */ /* 0x080fe20003f46270 */
[----:B------:R-:W-:Y:S01]  /*a8c0*/  UPRMT UR4, URZ, 0x654, UR4 ;  /* 0x000006543f047896 */ /* 0x000fe20008000004 */
[----:B------:R-:W-:Y:S01]  /*a8d0*/  ISETP.GE.OR P0, PT, R54, R55, P0 ;  /* 0x000000373600720c */ /* 0x000fe20000706670 */
[----:B------:R-:W1:Y:S01]  /*a8e0*/  SHFL.IDX PT, R47, R51, 0x1, 0x1c1f ;  /* 0x003c1f00332f7f89 */ /* 0x000e6200000e0000 */
[----:B------:R-:W-:-:S03]  /*a8f0*/  LOP3.LUT R27, R26, 0x7ffffffc, RZ, 0xc0, !PT ;  /* 0x7ffffffc1a1b7812 */ /* 0x000fc600078ec0ff */
[----:B------:R2:W3:Y:S02]  /*a900*/  SHFL.IDX PT, R16, R58, RZ, 0x1c1f ;  /* 0x001c1fff3a107589 */ /* 0x0004e400000e0000 */
[----:B------:R-:W-:Y:S01]  /*a910*/  IMAD.IADD R27, R18, 0x1, -R27 ;  /* 0x00000001121b7824 */ /* 0x000fe200078e0a1b */
[----:B------:R-:W-:Y:S01]  /*a920*/  SYNCS.ARRIVE.TRANS64.RED.A1T0 RZ, [UR4], RZ ;  /* 0x000000ffffff79a7 */ /* 0x000fe20008100404 */
[----:B------:R2:W4:Y:S02]  /*a930*/  SHFL.IDX PT, R17, R59, RZ, 0x1c1f ;  /* 0x001c1fff3b117589 */ /* 0x00052400000e0000 */
[----:B------:R-:W-:Y:S02]  /*a940*/  IMAD.SHL.U32 R27, R27, 0x2, RZ ;  /* 0x000000021b1b7824 */ /* 0x000fe400078e00ff */
[----:B0-----:R2:W-:Y:S04]  /*a950*/  @!P1 ST.E desc[UR38][R28.64], R0 ;  /* 0x000000001c009985 */ /* 0x0015e8000c101926 */
[----:B-1----:R2:W-:Y:S01]  /*a960*/  @!P0 ST.E desc[UR38][R46.64], R19 ;  /* 0x000000132e008985 */ /* 0x0025e2000c101926 */
[----:B------:R-:W-:Y:S05]  /*a970*/  @P2 BRA `(.L_x_9385) ;  /* 0x0000000400182947 */ /* 0x000fea0003800000 */
[C---:B--2---:R-:W-:Y:S01]  /*a980*/  VIADD R0, R27.reuse, 0x8 ;  /* 0x000000081b007836 */ /* 0x044fe20000000000 */
[----:B------:R-:W-:Y:S01]  /*a990*/  ULDC UR4, c[0x0][0xac8] ;  /* 0x0002b20000047ab9 */ /* 0x000fe20000000800 */
[C---:B------:R-:W-:Y:S01]  /*a9a0*/  IADD3 R18, R27.reuse, 0x10, RZ ;  /* 0x000000101b127810 */ /* 0x040fe20007ffe0ff */
[C---:B------:R-:W-:Y:S01]  /*a9b0*/  VIADD R19, R27.reuse, 0x18 ;  /* 0x000000181b137836 */ /* 0x040fe20000000000 */
[C---:B------:R-:W-:Y:S01]  /*a9c0*/  ISETP.GE.AND P0, PT, R27.reuse, UR4, PT ;  /* 0x000000041b007c0c */ /* 0x040fe2000bf06270 */
[C---:B------:R-:W-:Y:S01]  /*a9d0*/  VIADD R28, R27.reuse, 0x20 ;  /* 0x000000201b1c7836 */ /* 0x040fe20000000000 */
[----:B------:R-:W-:Y:S01]  /*a9e0*/  ISETP.GE.AND P1, PT, R0, UR4, PT ;  /* 0x0000000400007c0c */ /* 0x000fe2000bf26270 */
[C---:B------:R-:W-:Y:S01]  /*a9f0*/  VIADD R56, R27.reuse, 0x38 ;  /* 0x000000381b387836 */ /* 0x040fe20000000000 */
[----:B------:R-:W-:Y:S01]  /*aa00*/  ISETP.GE.AND P2, PT, R18, UR4, PT ;  /* 0x0000000412007c0c */ /* 0x000fe2000bf46270 */
[----:B------:R-:W-:Y:S01]  /*aa10*/  VIADD R57, R27, 0x40 ;  /* 0x000000401b397836 */ /* 0x000fe20000000000 */
[----:B------:R-:W-:-:S02]  /*aa20*/  ISETP.GE.AND P3, PT, R19, UR4, PT ;  /* 0x0000000413007c0c */ /* 0x000fc4000bf66270 */
[----:B------:R-:W-:-:S07]  /*aa30*/  ISETP.GE.AND P4, PT, R28, UR4, PT ;  /* 0x000000041c007c0c */ /* 0x000fce000bf86270 */
[----:B------:R-:W-:Y:S02]  /*aa40*/  @!P1 LEA.HI R0, R0, R0, RZ, 0x1 ;  /* 0x0000000000009211 */ /* 0x000fe400078f08ff */
[----:B------:R-:W-:Y:S02]  /*aa50*/  @!P2 LEA.HI R18, R18, R18, RZ, 0x1 ;  /* 0x000000121212a211 */ /* 0x000fe400078f08ff */
[----:B------:R-:W-:Y:S02]  /*aa60*/  @!P3 LEA.HI R26, R19, R19, RZ, 0x1 ;  /* 0x00000013131ab211 */ /* 0x000fe400078f08ff */
[----:B------:R-:W-:Y:S02]  /*aa70*/  @!P1 LOP3.LUT R29, R0, 0xfffffffe, RZ, 0xc0, !PT ;  /* 0xfffffffe001d9812 */ /* 0x000fe400078ec0ff */
[----:B------:R-:W-:Y:S02]  /*aa80*/  @!P4 LEA.HI R0, R28, R28, RZ, 0x1 ;  /* 0x0000001c1c00c211 */ /* 0x000fe400078f08ff */
[----:B------:R-:W-:Y:S01]  /*aa90*/  @!P2 LOP3.LUT R47, R18, 0xfffffffe, RZ, 0xc0, !PT ;  /* 0xfffffffe122fa812 */ /* 0x000fe200078ec0ff */
[----:B---34-:R-:W-:Y:S01]  /*aaa0*/  @!P0 IMAD.WIDE R18, R27, 0x4, R16 ;  /* 0x000000041b128825 */ /* 0x018fe200078e0210 */
[----:B------:R-:W-:-:S02]  /*aab0*/  @!P3 LOP3.LUT R51, R26, 0xfffffffe, RZ, 0xc0, !PT ;  /* 0xfffffffe1a33b812 */ /* 0x000fc400078ec0ff */
[----:B------:R-:W-:Y:S01]  /*aac0*/  @!P4 LOP3.LUT R53, R0, 0xfffffffe, RZ, 0xc0, !PT ;  /* 0xfffffffe0035c812 */ /* 0x000fe200078ec0ff */
[--C-:B------:R-:W-:Y:S01]  /*aad0*/  @!P1 IMAD.WIDE R28, R29, 0x4, R16.reuse ;  /* 0x000000041d1c9825 */ /* 0x100fe200078e0210 */
[----:B------:R0:W-:Y:S03]  /*aae0*/  @!P0 ST.E.64 desc[UR38][R18.64], R74 ;  /* 0x0000004a12008985 */ /* 0x0001e6000c101b26 */
[----:B------:R-:W-:Y:S01]  /*aaf0*/  VIADD R0, R27, 0x28 ;  /* 0x000000281b007836 */ /* 0x000fe20000000000 */
[----:B------:R1:W-:Y:S01]  /*ab00*/  @!P1 ST.E.64 desc[UR38][R28.64], R72 ;  /* 0x000000481c009985 */ /* 0x0003e2000c101b26 */
[----:B------:R-:W-:-:S03]  /*ab10*/  @!P2 IMAD.WIDE R46, R47, 0x4, R16 ;  /* 0x000000042f2ea825 */ /* 0x000fc600078e0210 */
[----:B------:R-:W-:Y:S01]  /*ab20*/  ISETP.GE.AND P0, PT, R0, UR4, PT ;  /* 0x0000000400007c0c */ /* 0x000fe2000bf06270 */
[----:B------:R-:W-:Y:S01]  /*ab30*/  VIADD R26, R27, 0x30 ;  /* 0x000000301b1a7836 */ /* 0x000fe20000000000 */
[----:B------:R2:W-:Y:S01]  /*ab40*/  @!P2 ST.E.64 desc[UR38][R46.64], R24 ;  /* 0x000000182e00a985 */ /* 0x0005e2000c101b26 */
[--C-:B------:R-:W-:Y:S01]  /*ab50*/  @!P3 IMAD.WIDE R50, R51, 0x4, R16.reuse ;  /* 0x000000043332b825 */ /* 0x100fe200078e0210 */
[----:B------:R-:W-:Y:S02]  /*ab60*/  ISETP.GE.AND P2, PT, R56, UR4, PT ;  /* 0x0000000438007c0c */ /* 0x000fe4000bf46270 */
[----:B0-----:R-:W-:Y:S01]  /*ab70*/  IADD3 R18, R27, 0x48, RZ ;  /* 0x000000481b127810 */ /* 0x001fe20007ffe0ff */
[----:B------:R-:W-:Y:S01]  /*ab80*/  @!P4 IMAD.WIDE R52, R53, 0x4, R16 ;  /* 0x000000043534c825 */ /* 0x000fe200078e0210 */
[----:B------:R-:W-:Y:S01]  /*ab90*/  ISETP.GE.AND P1, PT, R26, UR4, PT ;  /* 0x000000041a007c0c */ /* 0x000fe2000bf26270 */
[----:B------:R0:W-:Y:S01]  /*aba0*/  @!P3 ST.E.64 desc[UR38][R50.64], R76 ;  /* 0x0000004c3200b985 */ /* 0x0001e2000c101b26 */
[----:B------:R-:W-:Y:S01]  /*abb0*/  ISETP.GE.AND P3, PT, R57, UR4, PT ;  /* 0x0000000439007c0c */ /* 0x000fe2000bf66270 */
[----:B------:R-:W-:-:S02]  /*abc0*/  VIADD R19, R27, 0x50 ;  /* 0x000000501b137836 */ /* 0x000fc40000000000 */
[----:B-1----:R-:W-:Y:S01]  /*abd0*/  VIADD R28, R27, 0x58 ;  /* 0x000000581b1c7836 */ /* 0x002fe20000000000 */
[----:B------:R1:W-:Y:S01]  /*abe0*/  @!P4 ST.E.64 desc[UR38][R52.64], R78 ;  /* 0x0000004e3400c985 */ /* 0x0003e2000c101b26 */
[----:B------:R-:W-:Y:S02]  /*abf0*/  ISETP.GE.AND P4, PT, R18, UR4, PT ;  /* 0x0000000412007c0c */ /* 0x000fe4000bf86270 */
[----:B------:R-:W-:Y:S02]  /*ac00*/  ISETP.GE.AND P5, PT, R19, UR4, PT ;  /* 0x0000000413007c0c */ /* 0x000fe4000bfa6270 */
[----:B------:R-:W-:Y:S02]  /*ac10*/  ISETP.GE.AND P6, PT, R28, UR4, PT ;  /* 0x000000041c007c0c */ /* 0x000fe4000bfc6270 */
[----:B------:R-:W-:Y:S02]  /*ac20*/  @!P0 LEA.HI R0, R0, R0, RZ, 0x1 ;  /* 0x0000000000008211 */ /* 0x000fe400078f08ff */
[----:B------:R-:W-:-:S02]  /*ac30*/  @!P1 LEA.HI R26, R26, R26, RZ, 0x1 ;  /* 0x0000001a1a1a9211 */ /* 0x000fc400078f08ff */
[----:B------:R-:W-:Y:S02]  /*ac40*/  @!P2 LEA.HI R56, R56, R56, RZ, 0x1 ;  /* 0x000000383838a211 */ /* 0x000fe400078f08ff */
[----:B------:R-:W-:Y:S02]  /*ac50*/  @!P3 LEA.HI R57, R57, R57, RZ, 0x1 ;  /* 0x000000393939b211 */ /* 0x000fe400078f08ff */
[----:B------:R-:W-:Y:S02]  /*ac60*/  @!P4 LEA.HI R18, R18, R18, RZ, 0x1 ;  /* 0x000000121212c211 */ /* 0x000fe400078f08ff */
[----:B--2---:R-:W-:Y:S02]  /*ac70*/  @!P5 LEA.HI R24, R19, R19, RZ, 0x1 ;  /* 0x000000131318d211 */ /* 0x004fe400078f08ff */
[----:B------:R-:W-:Y:S02]  /*ac80*/  @!P0 LOP3.LUT R19, R0, 0xfffffffe, RZ, 0xc0, !PT ;  /* 0xfffffffe00138812 */ /* 0x000fe400078ec0ff */
[----:B------:R-:W-:-:S02]  /*ac90*/  @!P1 LOP3.LUT R25, R26, 0xfffffffe, RZ, 0xc0, !PT ;  /* 0xfffffffe1a199812 */ /* 0x000fc400078ec0ff */
[----:B------:R-:W-:Y:S02]  /*aca0*/  @!P6 LEA.HI R28, R28, R28, RZ, 0x1 ;  /* 0x0000001c1c1ce211 */ /* 0x000fe400078f08ff */
[----:B------:R-:W-:Y:S02]  /*acb0*/  @!P2 LOP3.LUT R29, R56, 0xfffffffe, RZ, 0xc0, !PT ;  /* 0xfffffffe381da812 */ /* 0x000fe400078ec0ff */
[----:B------:R-:W-:Y:S02]  /*acc0*/  @!P3 LOP3.LUT R47, R57, 0xfffffffe, RZ, 0xc0, !PT ;  /* 0xfffffffe392fb812 */ /* 0x000fe400078ec0ff */
[----:B0-----:R-:W-:Y:S01]  /*acd0*/  @!P4 LOP3.LUT R51, R18, 0xfffffffe, RZ, 0xc0, !PT ;  /* 0xfffffffe1233c812 */ /* 0x001fe200078ec0ff */
[--C-:B------:R-:W-:Y:S01]  /*ace0*/  @!P0 IMAD.WIDE R18, R19, 0x4, R16.reuse ;  /* 0x0000000413128825 */ /* 0x100fe200078e0210 */
[----:B-1----:R-:W-:Y:S02]  /*acf0*/  @!P5 LOP3.LUT R53, R24, 0xfffffffe, RZ, 0xc0, !PT ;  /* 0xfffffffe1835d812 */ /* 0x002fe400078ec0ff */
[----:B------:R-:W-:Y:S01]  /*ad00*/  @!P6 LOP3.LUT R57, R28, 0xfffffffe, RZ, 0xc0, !PT ;  /* 0xfffffffe1c39e812 */ /* 0x000fe200078ec0ff */
        /* <DEDUP_REMOVED lines=12> */
[----:B------:R0:W-:Y:S02]  /*add0*/  @!P6 ST.E.64 desc[UR38][R16.64], R44 ;  /* 0x0000002c1000e985 */ /* 0x0001e4000c101b26 */
.L_x_9385:
[----:B------:R-:W-:Y:S05]  /*ade0*/  BSYNC B0 ;  /* 0x0000000000007941 */ /* 0x000fea0003800000 */
.L_x_9384:
        /* <DEDUP_REMOVED lines=24> */
[----:B------:R-:W-:Y:S01]  /*af70*/  VIADD R0, R27, 0x30 ;  /* 0x000000301b007836 */ /* 0x000fe20000000000 */
[----:B------:R-:W-:Y:S02]  /*af80*/  @!P4 LOP3.LUT R7, R2, 0xfffffffe, RZ, 0xc0, !PT ;  /* 0xfffffffe0207c812 */ /* 0x000fe400078ec0ff */
[----:B------:R-:W-:Y:S01]  /*af90*/  @!P5 LOP3.LUT R11, R3, 0xfffffffe, RZ, 0xc0, !PT ;  /* 0xfffffffe030bd812 */ /* 0x000fe200078ec0ff */
[----:B0--3--:R-:W-:Y:S01]  /*afa0*/  @!P2 IMAD.WIDE R2, R27, 0x4, R16 ;  /* 0x000000041b02a825 */ /* 0x009fe200078e0210 */
        /* <DEDUP_REMOVED lines=14> */
[----:B------:R-:W-:Y:S01]  /*b090*/  VIADD R27, R27, 0x58 ;  /* 0x000000581b1b7836 */ /* 0x000fe20000000000 */
[----:B0-----:R-:W-:Y:S02]  /*b0a0*/  @!P0 LOP3.LUT R3, R18, 0xfffffffe, RZ, 0xc0, !PT ;  /* 0xfffffffe12038812 */ /* 0x001fe400078ec0ff */
        /* <DEDUP_REMOVED lines=13> */
[----:B------:R-:W-:Y:S02]  /*b180*/  @!P5 LOP3.LUT R15, R24, 0xfffffffe, RZ, 0xc0, !PT ;  /* 0xfffffffe180fd812 */ /* 0x000fe400078ec0ff */
[----:B------:R-:W-:Y:S02]  /*b190*/  @!P6 LOP3.LUT R25, R25, 0xfffffffe, RZ, 0xc0, !PT ;  /* 0xfffffffe1919e812 */ /* 0x000fe400078ec0ff */
[----:B------:R-:W-:Y:S01]  /*b1a0*/  ISETP.GE.AND P0, PT, R27, UR4, PT ;  /* 0x000000041b007c0c */ /* 0x000fe2000bf06270 */
        /* <DEDUP_REMOVED lines=12> */
[----:B----4-:R-:W-:-:S05]  /*b270*/  LOP3.LUT R3, R27, 0xfffffffe, RZ, 0xc0, !PT ;  /* 0xfffffffe1b037812 */ /* 0x010fca00078ec0ff */
[----:B------:R-:W-:-:S05]  /*b280*/  IMAD.WIDE R2, R3, 0x4, R16 ;  /* 0x0000000403027825 */ /* 0x000fca00078e0210 */
[----:B------:R0:W-:Y:S01]  /*b290*/  ST.E.64 desc[UR38][R2.64], R70 ;  /* 0x0000004602007985 */ /* 0x0001e2000c101b26 */
[----:B------:R-:W-:Y:S05]  /*b2a0*/  BRA `(.L_x_9360) ;  /* 0x0000004000bc7947 */ /* 0x000fea0003800000 */
.L_x_9383:
[----:B------:R-:W0:Y:S02]  /*b2b0*/  S2R R2, SR_TID.X ;  /* 0x0000000000027919 */ /* 0x000e240000002100 */
[----:B0-----:R-:W-:-:S04]  /*b2c0*/  IADD3 R0, R2, -0x80, RZ ;  /* 0xffffff8002007810 */ /* 0x001fc80007ffe0ff */
[----:B------:R-:W-:-:S13]  /*b2d0*/  ISETP.GT.AND P0, PT, R0, 0xbf, PT ;  /* 0x000000bf0000780c */ /* 0x000fda0003f04270 */
[----:B------:R-:W-:Y:S05]  /*b2e0*/  @P0 BRA `(.L_x_9360) ;  /* 0x0000004000ac0947 */ /* 0x000fea0003800000 */
[----:B------:R-:W0:Y:S01]  /*b2f0*/  S2R R0, SR_CTAID.X ;  /* 0x0000000000007919 */ /* 0x000e220000002500 */
[----:B------:R-:W1:Y:S01]  /*b300*/  LDC R6, c[0x0][0xbe8] ;  /* 0x0002fa00ff067b82 */ /* 0x000e620000000800 */
[----:B------:R-:W-:Y:S02]  /*b310*/  ULDC UR4, c[0x0][0xa88] ;  /* 0x0002a20000047ab9 */ /* 0x000fe40000000800 */
[----:B-1----:R-:W-:Y:S02]  /*b320*/  IMAD R3, R6, UR4, RZ ;  /* 0x0000000406037c24 */ /* 0x002fe4000f8e02ff */
[----:B0-----:R-:W-:-:S04]  /*b330*/  IMAD R0, R0, 0xc0, R2 ;  /* 0x000000c000007824 */ /* 0x001fc800078e0202 */
        /* <DEDUP_REMOVED lines=29> */
[--C-:B------:R-:W-:Y:S01]  /*b510*/  SHF.R.S32.HI R9, RZ, 0x1f, R5.reuse ;  /* 0x0000001fff097819 */ /* 0x100fe20000011405 */
[----:B------:R-:W-:Y:S01]  /*b520*/  IMAD.MOV R7, RZ, RZ, -R5 ;  /* 0x000000ffff077224 */ /* 0x000fe200078e0a05 */
[----:B------:R-:W-:Y:S01]  /*b530*/  IADD3 R2, P0, R5, R2, RZ ;  /* 0x0000000205027210 */ /* 0x000fe20007f1e0ff */
[----:B------:R-:W-:Y:S02]  /*b540*/  IMAD R4, R4, UR4, RZ ;  /* 0x0000000404047c24 */ /* 0x000fe4000f8e02ff */
        /* <DEDUP_REMOVED lines=9> */
[----:B------:R-:W-:Y:S02]  /*b5e0*/  LEA R4, P0, R2, UR4, 0x2 ;  /* 0x0000000402047c11 */ /* 0x000fe4000f8010ff */
[----:B------:R-:W-:-:S04]  /*b5f0*/  IADD3 R3, R3, R5, RZ ;  /* 0x0000000503037210 */ /* 0x000fc80007ffe0ff */
[----:B------:R-:W-:Y:S01]  /*b600*/  LEA.HI.X R5, R2, UR5, R3, 0x2, P0 ;  /* 0x0000000502057c11 */ /* 0x000fe200080f1403 */
[----:B------:R-:W-:-:S05]  /*b610*/  IMAD.MOV.U32 R3, RZ, RZ, -0x800000 ;  /* 0xff800000ff037424 */ /* 0x000fca00078e00ff */
[----:B------:R0:W-:Y:S01]  /*b620*/  STG.E desc[UR38][R4.64], R3 ;  /* 0x0000000304007986 */ /* 0x0001e2000c101926 */
[----:B------:R-:W-:Y:S05]  /*b630*/  BRA `(.L_x_9360) ;  /* 0x0000003c00d87947 */ /* 0x000fea0003800000 */
.L_x_9358:
[----:B------:R-:W-:-:S08]  /*b640*/  NOP ;  /* 0x0000000000007918 */ /* 0x000fd00000000000 */
[----:B------:R-:W0:-:S00]  /*b650*/  USETMAXREG.DEALLOC.CTAPOOL 0x20 ;  /* 0x00000020000079c8 */ /* 0x000e0000080e0500 */
        /* <DEDUP_REMOVED lines=16> */
.L_x_9386:
[----:B------:R-:W-:Y:S01]  /*b760*/  ULDC UR7, c[0x0][0xc50] ;  /* 0x0003140000077ab9 */ /* 0x000fe20000000800 */
[----:B------:R-:W-:Y:S01]  /*b770*/  UMOV UR36, UR6 ;  /* 0x0000000600247c82 */ /* 0x000fe20008000000 */
[----:B------:R-:W-:-:S11]  /*b780*/  UISETP.NE.AND UP0, UPT, UR7, 0x1, UPT ;  /* 0x000000010700788c */ /* 0x000fd6000bf05270 */
[----:B------:R-:W-:Y:S01]  /*b790*/  @UP0 ULDC UR4, c[0x0][0xc54] ;  /* 0x0003150000040ab9 */ /* 0x000fe20000000800 */
[----:B------:R-:W-:Y:S01]  /*b7a0*/  @UP0 ULDC UR8, c[0x0][0xc58] ;  /* 0x0003160000080ab9 */ /* 0x000fe20000000800 */
[----:B------:R-:W-:-:S04]  /*b7b0*/  UIMAD.WIDE.U32 UR4, UR6, UR4, URZ ;  /* 0x00000004060472a5 */ /* 0x000fc8000f8e003f */
[----:B------:R-:W-:-:S12]  /*b7c0*/  @UP0 USHF.R.U32.HI UR36, URZ, UR8, UR5 ;  /* 0x000000083f240299 */ /* 0x000fd80008011605 */
.L_x_9387:
[----:B------:R-:W-:Y:S01]  /*b7d0*/  ISETP.GE.AND P0, PT, R17, RZ, PT ;  /* 0x000000ff1100720c */ /* 0x000fe20003f06270 */
[----:B------:R-:W-:Y:S01]  /*b7e0*/  UIADD3 UR4, -UR36, URZ, URZ ;  /* 0x0000003f24047290 */ /* 0x000fe2000fffe13f */
[----:B------:R-:W-:Y:S02]  /*b7f0*/  IMAD.MOV.U32 R6, RZ, RZ, 0x1 ;  /* 0x00000001ff067424 */ /* 0x000fe400078e00ff */
[----:B------:R-:W-:Y:S01]  /*b800*/  IMAD.MOV.U32 R0, RZ, RZ, RZ ;  /* 0x000000ffff007224 */ /* 0x000fe200078e00ff */
[----:B------:R-:W-:Y:S01]  /*b810*/  UIMAD UR6, UR7, UR4, UR6 ;  /* 0x00000004070672a4 */ /* 0x000fe2000f8e0206 */
[----:B------:R-:W-:-:S07]  /*b820*/  IMAD.MOV.U32 R2, RZ, RZ, 0x1 ;  /* 0x00000001ff027424 */ /* 0x000fce00078e00ff */
[----:B------:R-:W-:Y:S05]  /*b830*/  @!P0 BRA `(.L_x_9388) ;  /* 0x00000038009c8947 */ /* 0x000fea0003800000 */
[----:B------:R-:W-:Y:S01]  /*b840*/  ULDC.64 UR4, c[0x0][0x418] ;  /* 0x0001060000047ab9 */ /* 0x000fe20000000a00 */
[----:B------:R-:W-:Y:S01]  /*b850*/  ULOP3.LUT UR42, UR6, 0xffff, URZ, 0xc0, !UPT ;  /* 0x0000ffff062a7892 */ /* 0x000fe2000f8ec03f */
[----:B------:R-:W-:Y:S01]  /*b860*/  IMAD.MOV.U32 R25, RZ, RZ, RZ ;  /* 0x000000ffff197224 */ /* 0x000fe200078e00ff */
[----:B------:R-:W-:-:S03]  /*b870*/  UISETP.NE.U32.AND UP0, UPT, UR4, URZ, UPT ;  /* 0x0000003f0400728c */ /* 0x000fc6000bf05070 */
        /* <DEDUP_REMOVED lines=12> */
[----:B------:R-:W-:-:S04]  /*b940*/  USHF.R.U32.HI UR4, URZ, 0x10, UR6 ;  /* 0x000000103f047899 */ /* 0x000fc80008011606 */
[----:B------:R-:W-:-:S11]  /*b950*/  UISETP.NE.AND UP0, UPT, UR4, URZ, UPT ;  /* 0x0000003f0400728c */ /* 0x000fd6000bf05270 */
[----:B------:R-:W-:Y:S02]  /*b960*/  @!UP0 ULDC UR4, c[0x0][0x9f0] ;  /* 0x00027c0000048ab9 */ /* 0x000fe40000000800 */
[----:B------:R-:W-:Y:S01]  /*b970*/  IMAD.U32 R4, RZ, RZ, UR4 ;  /* 0x00000004ff047e24 */ /* 0x000fe2000f8e00ff */
[----:B------:R-:W-:-:S04]  /*b980*/  UIADD3 UR5, UR41, -0x1, UR4 ;  /* 0xffffffff29057890 */ /* 0x000fc8000fffe004 */
[-C--:B------:R-:W-:Y:S02]  /*b990*/  IABS R5, R4.reuse ;  /* 0x0000000400057213 */ /* 0x080fe40000000000 */
[----:B------:R-:W-:Y:S01]  /*b9a0*/  IMAD.U32 R8, RZ, RZ, UR5 ;  /* 0x00000005ff087e24 */ /* 0x000fe2000f8e00ff */
[----:B------:R-:W-:Y:S01]  /*b9b0*/  IABS R4, R4 ;  /* 0x0000000400047213 */ /* 0x000fe20000000000 */
[----:B------:R-:W0:Y:S01]  /*b9c0*/  I2F.RP R0, R5 ;  /* 0x0000000500007306 */ /* 0x000e220000209400 */
[----:B------:R-:W-:-:S03]  /*b9d0*/  ULOP3.LUT UR5, UR5, UR4, URZ, 0x3c, !UPT ;  /* 0x0000000405057292 */ /* 0x000fc6000f8e3c3f */
[----:B------:R-:W-:-:S03]  /*b9e0*/  IMAD.MOV R4, RZ, RZ, -R4 ;  /* 0x000000ffff047224 */ /* 0x000fc600078e0a04 */
[----:B------:R-:W-:Y:S01]  /*b9f0*/  ISETP.LE.AND P2, PT, RZ, UR5, PT ;  /* 0x00000005ff007c0c */ /* 0x000fe2000bf43270 */
[----:B0-----:R-:W0:Y:S02]  /*ba00*/  MUFU.RCP R0, R0 ;  /* 0x0000000000007308 */ /* 0x001e240000001000 */
[----:B0-----:R-:W-:Y:S02]  /*ba10*/  IADD3 R2, R0, 0xffffffe, RZ ;  /* 0x0ffffffe00027810 */ /* 0x001fe40007ffe0ff */
[----:B------:R-:W-:-:S04]  /*ba20*/  IABS R0, R8 ;  /* 0x0000000800007213 */ /* 0x000fc80000000000 */
[----:B------:R0:W1:Y:S02]  /*ba30*/  F2I.FTZ.U32.TRUNC.NTZ R3, R2 ;  /* 0x0000000200037305 */ /* 0x000064000021f000 */
        /* <DEDUP_REMOVED lines=8> */
[----:B------:R-:W-:Y:S01]  /*bac0*/  @!P1 IMAD.IADD R0, R0, 0x1, -R5 ;  /* 0x0000000100009824 */ /* 0x000fe200078e0a05 */
[----:B------:R-:W-:Y:S02]  /*bad0*/  @!P1 IADD3 R3, R3, 0x1, RZ ;  /* 0x0000000103039810 */ /* 0x000fe40007ffe0ff */
[----:B------:R-:W-:Y:S02]  /*bae0*/  ISETP.NE.AND P1, PT, RZ, UR4, PT ;  /* 0x00000004ff007c0c */ /* 0x000fe4000bf25270 */
[----:B------:R-:W-:-:S13]  /*baf0*/  ISETP.GE.U32.AND P0, PT, R0, R5, PT ;  /* 0x000000050000720c */ /* 0x000fda0003f06070 */
[----:B------:R-:W-:-:S04]  /*bb00*/  @P0 VIADD R3, R3, 0x1 ;  /* 0x0000000103030836 */ /* 0x000fc80000000000 */
[----:B------:R-:W-:Y:S01]  /*bb10*/  @!P2 IMAD.MOV R3, RZ, RZ, -R3 ;  /* 0x000000ffff03a224 */ /* 0x000fe200078e0a03 */
[----:B------:R-:W-:-:S05]  /*bb20*/  @!P1 LOP3.LUT R3, RZ, UR4, RZ, 0x33, !PT ;  /* 0x00000004ff039c12 */ /* 0x000fca000f8e33ff */
[----:B------:R-:W-:-:S07]  /*bb30*/  IMAD.MOV.U32 R25, RZ, RZ, R3 ;  /* 0x000000ffff197224 */ /* 0x000fce00078e0003 */
.L_x_9389:
[----:B------:R-:W-:Y:S02]  /*bb40*/  IMAD R24, R25, UR42, RZ ;  /* 0x0000002a19187c24 */ /* 0x000fe4000f8e02ff */
[----:B------:R-:W-:Y:S02]  /*bb50*/  IMAD.MOV.U32 R0, RZ, RZ, RZ ;  /* 0x000000ffff007224 */ /* 0x000fe400078e00ff */
[----:B------:R-:W-:Y:S01]  /*bb60*/  IMAD.MOV.U32 R2, RZ, RZ, 0x1 ;  /* 0x00000001ff027424 */ /* 0x000fe200078e00ff */
[----:B------:R-:W-:-:S04]  /*bb70*/  VIADDMNMX R26, R24, R25, UR41, PT ;  /* 0x00000029181a7e46 */ /* 0x000fc8000b800119 */
[----:B------:R-:W-:-:S13]  /*bb80*/  ISETP.GT.AND P0, PT, R26, R24, PT ;  /* 0x000000181a00720c */ /* 0x000fda0003f04270 */
[----:B------:R-:W-:Y:S05]  /*bb90*/  @!P0 BRA `(.L_x_9388) ;  /* 0x0000003400c48947 */ /* 0x000fea0003800000 */
        /* <DEDUP_REMOVED lines=23> */
.L_x_9390:
        /* <DEDUP_REMOVED lines=20> */
.L_x_9392:
[----:B------:R0:W1:Y:S01]  /*be50*/  LDC.64 R2, c[0x4][R16] ;  /* 0x0100000010027b82 */ /* 0x0000620000000a00 */
[----:B------:R-:W-:Y:S01]  /*be60*/  ULDC.64 UR4, c[0x4][0x1b8] ;  /* 0x01006e0000047ab9 */ /* 0x000fe20000000a00 */
[----:B------:R-:W-:Y:S01]  /*be70*/  ULDC.64 UR6, c[0x4][0x1c0] ;  /* 0x0100700000067ab9 */ /* 0x000fe20000000a00 */
[----:B------:R-:W-:Y:S02]  /*be80*/  IMAD.U32 R4, RZ, RZ, UR4 ;  /* 0x00000004ff047e24 */ /* 0x000fe4000f8e00ff */
        /* <DEDUP_REMOVED lines=11> */
.L_x_9391:
[----:B------:R-:W0:Y:S01]  /*bf40*/  LDC.64 R2, c[0x0][0x9f8] ;  /* 0x00027e00ff027b82 */ /* 0x000e220000000a00 */
[----:B------:R-:W-:-:S07]  /*bf50*/  IMAD.MOV.U32 R18, RZ, RZ, R17 ;  /* 0x000000ffff127224 */ /* 0x000fce00078e0011 */
        /* <DEDUP_REMOVED lines=8> */
[----:B------:R-:W-:Y:S02]  /*bfe0*/  IADD3 R17, R26, -0x1, RZ ;  /* 0xffffffff1a117810 */ /* 0x000fe40007ffe0ff */
[----:B------:R-:W-:-:S04]  /*bff0*/  ISETP.NE.AND.EX P1, PT, R5, RZ, PT, P0 ;  /* 0x000000ff0500720c */ /* 0x000fc80003f25300 */
[----:B------:R-:W-:Y:S02]  /*c000*/  P2R R23, PR, RZ, 0x2 ;  /* 0x00000002ff177803 */ /* 0x000fe40000000000 */
[----:B--2---:R-:W-:Y:S02]  /*c010*/  SHF.R.S32.HI R19, RZ, 0x1f, R18 ;  /* 0x0000001fff137819 */ /* 0x004fe40000011412 */
[----:B------:R-:W-:Y:S01]  /*c020*/  SEL R16, R18, RZ, !P1 ;  /* 0x000000ff12107207 */ /* 0x000fe20004800000 */
[----:B------:R-:W-:Y:S06]  /*c030*/  BRA.DIV UR4, `(.L_x_9393) ;  /* 0x0000003604d07947 */ /* 0x000fec000b800000 */
[----:B------:R0:W1:Y:S02]  /*c040*/  SHFL.IDX PT, R14, R22, RZ, 0x1f ;  /* 0x00001fff160e7589 */ /* 0x00006400000e0000 */
.L_x_9477:
[----:B-1----:R-:W-:Y:S02]  /*c050*/  ISETP.NE.AND P0, PT, R14, RZ, PT ;  /* 0x000000ff0e00720c */ /* 0x002fe40003f05270 */
[----:B------:R-:W-:-:S04]  /*c060*/  PLOP3.LUT P2, PT, PT, PT, PT, 0x8, 0x0 ;  /* 0x000000000000781c */ /* 0x000fc80003f4e170 */
[----:B0-----:R-:W-:-:S07]  /*c070*/  P2R R22, PR, RZ, 0x4 ;  /* 0x00000004ff167803 */ /* 0x001fce0000000000 */
[----:B------:R-:W-:Y:S05]  /*c080*/  @P0 BRA `(.L_x_9394) ;  /* 0x0000000400040947 */ /* 0x000fea0003800000 */
[----:B------:R-:W-:-:S03]  /*c090*/  UMOV UR4, 0xffffffff ;  /* 0xffffffff00047882 */ /* 0x000fc60000000000 */
[----:B------:R-:W-:Y:S05]  /*c0a0*/  BRA.DIV UR4, `(.L_x_9395) ;  /* 0x0000003604d47947 */ /* 0x000fea000b800000 */
[----:B------:R-:W-:-:S13]  /*c0b0*/  ELECT P6, URZ, PT ;  /* 0x00000000003f782f */ /* 0x000fda00038c0000 */
.L_x_9480:
[----:B------:R-:W-:Y:S05]  /*c0c0*/  @!P6 BRA `(.L_x_9394) ;  /* 0x0000000000f4e947 */ /* 0x000fea0003800000 */
[----:B------:R-:W-:Y:S02]  /*c0d0*/  IMAD.MOV.U32 R0, RZ, RZ, 0x1 ;  /* 0x00000001ff007424 */ /* 0x000fe400078e00ff */
[----:B------:R-:W-:-:S03]  /*c0e0*/  IMAD.MOV.U32 R16, RZ, RZ, R18 ;  /* 0x000000ffff107224 */ /* 0x000fc600078e0012 */
[----:B------:R-:W-:Y:S01]  /*c0f0*/  SHF.L.U32 R0, R0, 0x1f, RZ ;  /* 0x0000001f00007819 */ /* 0x000fe200000006ff */
[----:B------:R-:W-:Y:S06]  /*c100*/  @!P1 BRA `(.L_x_9396) ;  /* 0x0000000000489947 */ /* 0x000fec0003800000 */
[----:B------:R-:W0:Y:S01]  /*c110*/  LDC R6, c[0x0][0x43c] ;  /* 0x00010f00ff067b82 */ /* 0x000e220000000800 */
[----:B------:R-:W-:Y:S01]  /*c120*/  IMAD.MOV.U32 R7, RZ, RZ, R17 ;  /* 0x000000ffff077224 */ /* 0x000fe200078e0011 */
        /* <DEDUP_REMOVED lines=16> */
.L_x_9396:
[----:B------:R-:W1:Y:S01]  /*c230*/  SYNCS.PHASECHK.TRANS64.TRYWAIT P0, [UR40+0x31c40], R0 ;  /* 0x031c4000ff0075a7 */ /* 0x000e620008000168 */
[----:B------:R-:W-:Y:S01]  /*c240*/  ISETP.NE.AND P1, PT, R28, RZ, PT ;  /* 0x000000ff1c00720c */ /* 0x000fe20003f25270 */
[----:B-1----:R-:W-:-:S12]  /*c250*/  @!P0 BRA `(.L_x_9397) ;  /* 0x0000003400888947 */ /* 0x002fd80003800000 */
.L_x_9481:
[----:B------:R-:W-:Y:S05]  /*c260*/  @P1 BRA `(.L_x_9398) ;  /* 0x0000000000181947 */ /* 0x000fea0003800000 */
[----:B------:R-:W2:Y:S01]  /*c270*/  S2R R2, SR_TID.X ;  /* 0x0000000000027919 */ /* 0x000ea20000002100 */
[----:B-1----:R-:W-:-:S04]  /*c280*/  IMAD.MOV.U32 R0, RZ, RZ, 0x6c00 ;  /* 0x00006c00ff007424 */ /* 0x002fc800078e00ff */
[----:B------:R3:W-:Y:S01]  /*c290*/  SYNCS.ARRIVE.TRANS64 RZ, [UR40+0x31c30], R0 ;  /* 0x031c3000ffff79a7 */ /* 0x0007e20008000028 */
[----:B--2---:R-:W-:-:S13]  /*c2a0*/  LOP3.LUT P0, RZ, R2, 0x1f, RZ, 0xc0, !PT ;  /* 0x0000001f02ff7812 */ /* 0x004fda000780c0ff */
[----:B---3--:R-:W-:Y:S05]  /*c2b0*/  @!P0 BRA `(.L_x_9398) ;  /* 0x0000000000048947 */ /* 0x008fea0003800000 */
[----:B------:R-:W-:Y:S01]  /*c2c0*/  BPT.TRAP 0x1 ;  /* 0x000000040000795c */ /* 0x000fe20000300000 */
.L_x_9398:
[----:B------:R-:W-:Y:S01]  /*c2d0*/  R2UR UR11, R17 ;  /* 0x00000000110b72ca */ /* 0x000fe200000e0000 */
[----:B------:R-:W-:Y:S01]  /*c2e0*/  ULDC.64 UR4, c[0x0][0x198] ;  /* 0x0000660000047ab9 */ /* 0x000fe20000000a00 */
[----:B-----5:R-:W-:Y:S01]  /*c2f0*/  R2UR UR13, R16 ;  /* 0x00000000100d72ca */ /* 0x020fe200000e0000 */
[----:B------:R-:W-:Y:S01]  /*c300*/  UIADD3 UR4, UP0, UR4, 0x370, URZ ;  /* 0x0000037004047890 */ /* 0x000fe2000ff1e03f */
[----:B------:R-:W-:Y:S01]  /*c310*/  PLOP3.LUT P0, PT, PT, PT, PT, 0x80, 0x0 ;  /* 0x000000000000781c */ /* 0x000fe20003f0f070 */
[----:B------:R-:W-:Y:S02]  /*c320*/  UIADD3 UR8, UR40, 0x16a00, URZ ;  /* 0x00016a0028087890 */ /* 0x000fe4000fffe03f */
[----:B------:R-:W-:Y:S01]  /*c330*/  UIADD3 UR9, UR40, 0x31c30, URZ ;  /* 0x00031c3028097890 */ /* 0x000fe2000fffe03f */
[----:B------:R-:W-:Y:S01]  /*c340*/  P2R R22, PR, RZ, 0x1 ;  /* 0x00000001ff167803 */ /* 0x000fe20000000000 */
        /* <DEDUP_REMOVED lines=16> */
[----:B------:R2:W-:Y:S01]  /*c450*/  UTMALDG.4D [UR8], [UR4], desc[UR6] ;  /* 0x00000608040075b4 */ /* 0x0005e20008019000 */
[----:B------:R-:W-:Y:S01]  /*c460*/  UMOV UR35, UR11 ;  /* 0x0000000b00237c82 */ /* 0x000fe20008000000 */
[----:B------:R2:W-:Y:S01]  /*c470*/  UTMALDG.4D [UR16], [UR4], desc[UR6] ;  /* 0x00000610040075b4 */ /* 0x0005e20008019000 */
[----:B------:R2:W-:Y:S02]  /*c480*/  UTMALDG.4D [UR32], [UR4], desc[UR6] ;  /* 0x00000620040075b4 */ /* 0x0005e40008019000 */
[----:B--2---:R-:W-:Y:S01]  /*c490*/  NOP ;  /* 0x0000000000007918 */ /* 0x004fe20000000000 */
.L_x_9394:
[----:B------:R-:W-:Y:S05]  /*c4a0*/  WARPSYNC.ALL ;  /* 0x0000000000007948 */ /* 0x000fea0003800000 */
[----:B-1----:R-:W1:Y:S01]  /*c4b0*/  S2R R0, SR_CTAID.Z ;  /* 0x0000000000007919 */ /* 0x002e620000002700 */
[----:B------:R-:W-:Y:S02]  /*c4c0*/  UIADD3 UR5, UR40, 0xda00, URZ ;  /* 0x0000da0028057890 */ /* 0x000fe4000fffe03f */
[----:B------:R-:W-:Y:S01]  /*c4d0*/  USHF.R.S32.HI UR4, URZ, 0x1f, UR36 ;  /* 0x0000001f3f047899 */ /* 0x000fe20008011424 */
[----:B------:R-:W-:Y:S01]  /*c4e0*/  BAR.SYNC.DEFER_BLOCKING 0x8, 0x200 ;  /* 0x0208000000007b1d */ /* 0x000fe20000010000 */
[----:B------:R-:W-:-:S05]  /*c4f0*/  ULOP3.LUT UP0, URZ, UR5, 0x1bf, URZ, 0xc0, !UPT ;  /* 0x000001bf053f7892 */ /* 0x000fca000f80c03f */
[----:B------:R-:W-:Y:S01]  /*c500*/  ULDC.64 UR6, c[0x0][0x2d8] ;  /* 0x0000b60000067ab9 */ /* 0x000fe20000000a00 */
[----:B------:R-:W-:Y:S01]  /*c510*/  PLOP3.LUT P0, PT, PT, PT, UP0, 0x80, 0x0 ;  /* 0x000000000000781c */ /* 0x000fe20003f0f008 */
[----:B------:R-:W-:Y:S02]  /*c520*/  UIMAD UR4, UR4, UR6, URZ ;  /* 0x00000006040472a4 */ /* 0x000fe4000f8e023f */
[----:B------:R-:W-:Y:S02]  /*c530*/  UIMAD.WIDE.U32 UR44, UR36, UR6, URZ ;  /* 0x00000006242c72a5 */ /* 0x000fe4000f8e003f */
[----:B------:R-:W-:-:S04]  /*c540*/  UIMAD UR4, UR36, UR7, UR4 ;  /* 0x00000007240472a4 */ /* 0x000fc8000f8e0204 */
[----:B------:R-:W-:Y:S01]  /*c550*/  UIADD3 UR43, UR45, UR4, URZ ;  /* 0x000000042d2b7290 */ /* 0x000fe2000fffe03f */
[----:B-1----:R-:W-:-:S03]  /*c560*/  SHF.R.S32.HI R29, RZ, 0x1f, R0 ;  /* 0x0000001fff1d7819 */ /* 0x002fc60000011400 */
[----:B------:R-:W-:Y:S08]  /*c570*/  @!P0 BRA `(.L_x_9399) ;  /* 0x0000000000408947 */ /* 0x000ff00003800000 */
[----:B------:R-:W-:Y:S01]  /*c580*/  MOV R2, 0x0 ;  /* 0x0000000000027802 */ /* 0x000fe20000000f00 */
[----:B------:R-:W-:Y:S01]  /*c590*/  ULDC.64 UR6, c[0x4][0x1b8] ;  /* 0x01006e0000067ab9 */ /* 0x000fe20000000a00 */
[----:B------:R-:W-:Y:S01]  /*c5a0*/  ULDC.64 UR8, c[0x4][0x1c0] ;  /* 0x0100700000087ab9 */ /* 0x000fe20000000a00 */
[----:B------:R-:W-:Y:S01]  /*c5b0*/  ULDC.64 UR4, c[0x4][0x68] ;  /* 0x01001a0000047ab9 */ /* 0x000fe20000000a00 */
[----:B0-----:R-:W-:Y:S01]  /*c5c0*/  IMAD.U32 R4, RZ, RZ, UR6 ;  /* 0x00000006ff047e24 */ /* 0x001fe2000f8e00ff */
        /* <DEDUP_REMOVED lines=11> */
.L_x_9399:
[----:B------:R-:W1:Y:S01]  /*c680*/  LDC R14, c[0x0][0x448] ;  /* 0x00011200ff0e7b82 */ /* 0x000e620000000800 */
[----:B------:R-:W2:Y:S01]  /*c690*/  S2R R20, SR_TID.X ;  /* 0x0000000000147919 */ /* 0x000ea20000002100 */
[----:B------:R-:W-:Y:S01]  /*c6a0*/  SHF.R.U32.HI R11, RZ, 0x2, R28 ;  /* 0x00000002ff0b7819 */ /* 0x000fe2000001161c */
[----:B------:R-:W-:Y:S01]  /*c6b0*/  UMOV UR4, UR44 ;  /* 0x0000002c00047c82 */ /* 0x000fe20008000000 */
[----:B------:R-:W-:Y:S01]  /*c6c0*/  UMOV UR5, UR43 ;  /* 0x0000002b00057c82 */ /* 0x000fe20008000000 */
[----:B------:R-:W3:Y:S01]  /*c6d0*/  S2R R12, SR_CTAID.X ;  /* 0x00000000000c7919 */ /* 0x000ee20000002500 */
[----:B------:R-:W-:Y:S01]  /*c6e0*/  ULDC.64 UR6, c[0x0][0x2c8] ;  /* 0x0000b20000067ab9 */ /* 0x000fe20000000a00 */
[----:B------:R-:W-:Y:S01]  /*c6f0*/  ULDC.64 UR8, c[0x0][0x280] ;  /* 0x0000a00000087ab9 */ /* 0x000fe20000000a00 */
[----:B------:R-:W4:Y:S01]  /*c700*/  LDC.64 R2, c[0x0][0x2e0] ;  /* 0x0000b800ff027b82 */ /* 0x000f220000000a00 */
[----:B------:R-:W5:Y:S01]  /*c710*/  S2R R21, SR_CTAID.Z ;  /* 0x0000000000157919 */ /* 0x000f620000002700 */
[----:B-1----:R-:W-:Y:S01]  /*c720*/  ISETP.NE.AND P0, PT, R14, 0x1, PT ;  /* 0x000000010e00780c */ /* 0x002fe20003f05270 */
[----:B--2---:R-:W-:-:S12]  /*c730*/  IMAD.SHL.U32 R0, R20, 0x20, RZ ;  /* 0x0000002014007824 */ /* 0x004fd800078e00ff */
[----:B0-----:R-:W0:Y:S01]  /*c740*/  @P0 LDC R5, c[0x0][0x44c] ;  /* 0x00011300ff050b82 */ /* 0x001e220000000800 */
[----:B------:R-:W-:-:S05]  /*c750*/  LOP3.LUT R0, R11, 0x60, R0, 0xf8, !PT ;  /* 0x000000600b007812 */ /* 0x000fca00078ef800 */
[----:B---3--:R-:W-:Y:S02]  /*c760*/  IMAD R0, R12, 0xc0, R0 ;  /* 0x000000c00c007824 */ /* 0x008fe400078e0200 */
[----:B------:R-:W1:Y:S02]  /*c770*/  @P0 LDC R7, c[0x0][0x450] ;  /* 0x00011400ff070b82 */ /* 0x000e640000000800 */
[----:B------:R-:W-:-:S06]  /*c780*/  VIADD R9, R0, 0x80 ;  /* 0x0000008000097836 */ /* 0x000fcc0000000000 */
[----:B------:R-:W2:Y:S08]  /*c790*/  @P0 LDC R8, c[0x0][0x44c] ;  /* 0x00011300ff080b82 */ /* 0x000eb00000000800 */
[----:B------:R-:W3:Y:S01]  /*c7a0*/  @P0 LDC R4, c[0x0][0x450] ;  /* 0x00011400ff040b82 */ /* 0x000ee20000000800 */
[----:B0-----:R-:W-:Y:S01]  /*c7b0*/  @P0 IMAD.HI.U32 R6, R0, R5, RZ ;  /* 0x0000000500060227 */ /* 0x001fe200078e00ff */
[----:B------:R-:W-:-:S04]  /*c7c0*/  MOV R5, R0 ;  /* 0x0000000000057202 */ /* 0x000fc80000000f00 */
[----:B-1----:R-:W-:Y:S02]  /*c7d0*/  @P0 SHF.R.U32.HI R5, RZ, R7, R6 ;  /* 0x00000007ff050219 */ /* 0x002fe40000011606 */
[----:B------:R-:W-:-:S03]  /*c7e0*/  SHF.R.U32.HI R6, RZ, 0x3, R20 ;  /* 0x00000003ff067819 */ /* 0x000fc60000011614 */
[----:B------:R-:W-:Y:S01]  /*c7f0*/  IMAD.MOV R13, RZ, RZ, -R5 ;  /* 0x000000ffff0d7224 */ /* 0x000fe200078e0a05 */
[----:B------:R-:W-:Y:S01]  /*c800*/  LOP3.LUT R6, R6, 0x3, RZ, 0xc0, !PT ;  /* 0x0000000306067812 */ /* 0x000fe200078ec0ff */
[----:B--2---:R-:W-:-:S04]  /*c810*/  @P0 IMAD.HI.U32 R7, R9, R8, RZ ;  /* 0x0000000809070227 */ /* 0x004fc800078e00ff */
[----:B------:R-:W-:Y:S02]  /*c820*/  IMAD.MOV.U32 R8, RZ, RZ, R9 ;  /* 0x000000ffff087224 */ /* 0x000fe400078e0009 */
[----:B------:R-:W-:Y:S01]  /*c830*/  IMAD R13, R14, R13, R0 ;  /* 0x0000000d0e0d7224 */ /* 0x000fe200078e0200 */
[----:B---3--:R-:W-:Y:S01]  /*c840*/  @P0 SHF.R.U32.HI R8, RZ, R4, R7 ;  /* 0x00000004ff080219 */ /* 0x008fe20000011607 */
[----:B----4-:R-:W-:-:S03]  /*c850*/  IMAD R4, R29, R2, RZ ;  /* 0x000000021d047224 */ /* 0x010fc600078e02ff */
[----:B------:R-:W-:Y:S01]  /*c860*/  SHF.R.S32.HI R0, RZ, 0x1f, R13 ;  /* 0x0000001fff007819 */ /* 0x000fe2000001140d */
[C---:B-----5:R-:W-:Y:S01]  /*c870*/  IMAD R7, R21.reuse, R3, R4 ;  /* 0x0000000315077224 */ /* 0x060fe200078e0204 */
[----:B------:R-:W-:Y:S01]  /*c880*/  SHF.R.S32.HI R4, RZ, 0x1f, R5 ;  /* 0x0000001fff047819 */ /* 0x000fe20000011405 */
[----:B------:R-:W-:Y:S01]  /*c890*/  IMAD.WIDE.U32 R2, R21, R2, UR4 ;  /* 0x0000000415027e25 */ /* 0x000fe2000f8e0002 */
[----:B------:R-:W-:-:S03]  /*c8a0*/  ULDC.64 UR4, c[0x0][0x2d0] ;  /* 0x0000b40000047ab9 */ /* 0x000fc60000000a00 */
[----:B------:R-:W-:Y:S02]  /*c8b0*/  IMAD R4, R4, UR4, RZ ;  /* 0x0000000404047c24 */ /* 0x000fe4000f8e02ff */
[----:B------:R-:W-:Y:S02]  /*c8c0*/  IMAD.IADD R3, R3, 0x1, R7 ;  /* 0x0000000103037824 */ /* 0x000fe400078e0207 */
[C---:B------:R-:W-:Y:S02]  /*c8d0*/  IMAD R7, R5.reuse, UR5, R4 ;  /* 0x0000000505077c24 */ /* 0x040fe4000f8e0204 */
[----:B------:R-:W-:-:S04]  /*c8e0*/  IMAD.WIDE.U32 R4, R5, UR4, R2 ;  /* 0x0000000405047c25 */ /* 0x000fc8000f8e0002 */
[----:B------:R-:W-:Y:S02]  /*c8f0*/  IMAD R0, R0, UR6, RZ ;  /* 0x0000000600007c24 */ /* 0x000fe4000f8e02ff */
[----:B------:R-:W-:Y:S02]  /*c900*/  IMAD.IADD R5, R5, 0x1, R7 ;  /* 0x0000000105057824 */ /* 0x000fe400078e0207 */
[C---:B------:R-:W-:Y:S01]  /*c910*/  IMAD R7, R13.reuse, UR7, R0 ;  /* 0x000000070d077c24 */ /* 0x040fe2000f8e0200 */
[----:B------:R-:W-:Y:S01]  /*c920*/  SHF.L.U32 R0, R20, 0x3, RZ ;  /* 0x0000000314007819 */ /* 0x000fe200000006ff */
[----:B------:R-:W-:-:S03]  /*c930*/  IMAD.WIDE.U32 R4, R13, UR6, R4 ;  /* 0x000000060d047c25 */ /* 0x000fc6000f8e0004 */
[----:B------:R-:W-:Y:S01]  /*c940*/  LOP3.LUT R21, R0, 0x18, RZ, 0xc0, !PT ;  /* 0x0000001800157812 */ /* 0x000fe200078ec0ff */
[----:B------:R-:W-:Y:S01]  /*c950*/  IMAD.SHL.U32 R13, R28, 0x8, RZ ;  /* 0x000000081c0d7824 */ /* 0x000fe200078e00ff */
[----:B------:R-:W-:Y:S01]  /*c960*/  LOP3.LUT R0, R0, 0x20, RZ, 0xc0, !PT ;  /* 0x0000002000007812 */ /* 0x000fe200078ec0ff */
[----:B------:R-:W-:Y:S02]  /*c970*/  IMAD.IADD R7, R5, 0x1, R7 ;  /* 0x0000000105077824 */ /* 0x000fe400078e0207 */
[----:B------:R-:W-:Y:S01]  /*c980*/  IMAD.MOV R10, RZ, RZ, -R8 ;  /* 0x000000ffff0a7224 */ /* 0x000fe200078e0a08 */
[----:B------:R-:W-:Y:S01]  /*c990*/  LOP3.LUT R0, R0, 0x300, R13, 0xf8, !PT ;  /* 0x0000030000007812 */ /* 0x000fe200078ef80d */
[C---:B------:R-:W-:Y:S02]  /*c9a0*/  IMAD R13, R6.reuse, 0x40, R21 ;  /* 0x00000040060d7824 */ /* 0x040fe400078e0215 */
[----:B------:R-:W-:Y:S02]  /*c9b0*/  IMAD.SHL.U32 R6, R6, 0x8, RZ ;  /* 0x0000000806067824 */ /* 0x000fe400078e00ff */
[----:B------:R-:W-:-:S02]  /*c9c0*/  IMAD R5, R14, R10, R9 ;  /* 0x0000000a0e057224 */ /* 0x000fc400078e0209 */
[----:B------:R-:W-:Y:S01]  /*c9d0*/  IMAD.WIDE.U32 R2, R8, UR4, R2 ;  /* 0x0000000408027c25 */ /* 0x000fe2000f8e0002 */
[----:B------:R-:W-:Y:S02]  /*c9e0*/  LOP3.LUT R0, R0, R13, R6, 0xf6, !PT ;  /* 0x0000000d00007212 */ /* 0x000fe400078ef606 */
[----:B------:R-:W-:-:S04]  /*c9f0*/  LEA R6, P0, R4, UR8, 0x1 ;  /* 0x0000000804067c11 */ /* 0x000fc8000f8008ff */
[----:B------:R-:W-:Y:S02]  /*ca00*/  LEA.HI.X R7, R4, UR9, R7, 0x1, P0 ;  /* 0x0000000904077c11 */ /* 0x000fe400080f0c07 */
[----:B------:R-:W-:-:S05]  /*ca10*/  SHF.R.S32.HI R4, RZ, 0x1f, R8 ;  /* 0x0000001fff047819 */ /* 0x000fca0000011408 */
[----:B------:R-:W-:Y:S01]  /*ca20*/  IMAD R9, R4, UR4, RZ ;  /* 0x0000000404097c24 */ /* 0x000fe2000f8e02ff */
[----:B------:R-:W-:Y:S01]  /*ca30*/  SHF.R.S32.HI R4, RZ, 0x1f, R5 ;  /* 0x0000001fff047819 */ /* 0x000fe20000011405 */
[----:B------:R-:W-:Y:S02]  /*ca40*/  ULDC UR4, c[0x0][0x2b8] ;  /* 0x0000ae0000047ab9 */ /* 0x000fe40000000800 */
[----:B------:R-:W-:Y:S01]  /*ca50*/  IMAD R9, R8, UR5, R9 ;  /* 0x0000000508097c24 */ /* 0x000fe2000f8e0209 */
[----:B------:R-:W-:Y:S01]  /*ca60*/  ISETP.GE.AND P2, PT, R21, UR4, PT ;  /* 0x0000000415007c0c */ /* 0x000fe2000bf46270 */
[----:B------:R-:W-:-:S03]  /*ca70*/  IMAD R4, R4, UR6, RZ ;  /* 0x0000000604047c24 */ /* 0x000fc6000f8e02ff */
[----:B------:R-:W-:Y:S01]  /*ca80*/  IADD3 R3, R3, R9, RZ ;  /* 0x0000000903037210 */ /* 0x000fe20007ffe0ff */
[----:B------:R-:W-:Y:S01]  /*ca90*/  IMAD R9, R5, UR7, R4 ;  /* 0x0000000705097c24 */ /* 0x000fe2000f8e0204 */
[----:B------:R-:W-:Y:S01]  /*caa0*/  LOP3.LUT R4, R21, 0x20, RZ, 0xfc, !PT ;  /* 0x0000002015047812 */ /* 0x000fe200078efcff */
[----:B------:R-:W-:-:S03]  /*cab0*/  IMAD.WIDE.U32 R2, R5, UR6, R2 ;  /* 0x0000000605027c25 */ /* 0x000fc6000f8e0002 */
[----:B------:R-:W-:Y:S02]  /*cac0*/  ISETP.GE.AND P0, PT, R4, UR4, PT ;  /* 0x0000000404007c0c */ /* 0x000fe4000bf06270 */
[----:B------:R-:W-:Y:S01]  /*cad0*/  LOP3.LUT R4, R21, 0x40, RZ, 0xfc, !PT ;  /* 0x0000004015047812 */ /* 0x000fe200078efcff */
[----:B------:R-:W-:Y:S01]  /*cae0*/  IMAD.IADD R3, R3, 0x1, R9 ;  /* 0x0000000103037824 */ /* 0x000fe200078e0209 */
[----:B------:R-:W-:Y:S02]  /*caf0*/  LEA R20, P3, R2, UR8, 0x1 ;  /* 0x0000000802147c11 */ /* 0x000fe4000f8608ff */
[----:B------:R-:W-:Y:S01]  /*cb00*/  ISETP.GE.AND P1, PT, R4, UR4, PT ;  /* 0x0000000404007c0c */ /* 0x000fe2000bf26270 */
[----:B------:R-:W-:Y:S01]  /*cb10*/  UMOV UR4, 0xffffffff ;  /* 0xffffffff00047882 */ /* 0x000fe20000000000 */
[----:B------:R-:W-:Y:S02]  /*cb20*/  LEA.HI.X R10, R2, UR9, R3, 0x1, P3 ;  /* 0x00000009020a7c11 */ /* 0x000fe400098f0c03 */
[----:B------:R-:W-:Y:S09]  /*cb30*/  BRA.DIV UR4, `(.L_x_9400) ;  /* 0x0000002e04687947 */ /* 0x000ff2000b800000 */
[----:B------:R-:W0:Y:S01]  /*cb40*/  S2R R2, SR_CTAID.X ;  /* 0x0000000000027919 */ /* 0x000e220000002500 */
[----:B------:R-:W1:Y:S01]  /*cb50*/  LDC R4, c[0x0][0x448] ;  /* 0x00011200ff047b82 */ /* 0x000e620000000800 */
[----:B------:R-:W-:Y:S01]  /*cb60*/  ULDC UR4, c[0x0][0x288] ;  /* 0x0000a20000047ab9 */ /* 0x000fe20000000800 */
[----:B------:R-:W-:Y:S04]  /*cb70*/  SHFL.IDX PT, R3, R7, RZ, 0x1c1f ;  /* 0x001c1fff07037589 */ /* 0x000fe800000e0000 */
[----:B------:R-:W-:Y:S04]  /*cb80*/  SHFL.IDX PT, R5, R7, 0x1, 0x1c1f ;  /* 0x003c1f0007057f89 */ /* 0x000fe800000e0000 */
[----:B------:R-:W-:Y:S01]  /*cb90*/  SHFL.IDX PT, R14, R6, 0x2, 0x1c1f ;  /* 0x005c1f00060e7f89 */ /* 0x000fe200000e0000 */
[----:B-1----:R-:W-:-:S03]  /*cba0*/  IMAD R9, R4, UR4, RZ ;  /* 0x0000000404097c24 */ /* 0x002fc6000f8e02ff */
[----:B------:R-:W-:Y:S01]  /*cbb0*/  SHFL.IDX PT, R4, R6, 0x1, 0x1c1f ;  /* 0x003c1f0006047f89 */ /* 0x000fe200000e0000 */
[----:B0-----:R-:W-:-:S03]  /*cbc0*/  IMAD R8, R2, 0xc0, R11 ;  /* 0x000000c002087824 */ /* 0x001fc600078e020b */
[----:B------:R-:W0:Y:S01]  /*cbd0*/  SHFL.IDX PT, R2, R6, RZ, 0x1c1f ;  /* 0x001c1fff06027589 */ /* 0x000e2200000e0000 */
[C---:B------:R-:W-:Y:S01]  /*cbe0*/  VIADD R12, R8.reuse, 0x20 ;  /* 0x00000020080c7836 */ /* 0x040fe20000000000 */
[----:B------:R-:W-:-:S13]  /*cbf0*/  ISETP.GE.AND P3, PT, R8, R9, PT ;  /* 0x000000090800720c */ /* 0x000fda0003f66270 */
[----:B------:R-:W-:Y:S01]  /*cc00*/  @!P3 LEA R29, R0, UR40, 0x1 ;  /* 0x00000028001dbc11 */ /* 0x000fe2000f8e08ff */
[----:B0-----:R-:W-:-:S05]  /*cc10*/  @!P3 IMAD.WIDE.U32 R2, R21, 0x2, R2 ;  /* 0x000000021502b825 */ /* 0x001fca00078e0002 */
[----:B------:R-:W-:Y:S04]  /*cc20*/  @!P3 LDGSTS.E.BYPASS.LTC128B.128 [R29+0xda00], desc[UR38][R2.64], !P2 ;  /* 0x0da00000021dbfae */ /* 0x000fe8000d101d66 */
[----:B------:R-:W-:Y:S04]  /*cc30*/  @!P3 LDGSTS.E.BYPASS.LTC128B.128 [R29+0x10a00], desc[UR38][R2.64+0x40], !P0 ;  /* 0x10a00040021dbfae */ /* 0x000fe8000c101d66 */
[----:B------:R0:W-:Y:S01]  /*cc40*/  @!P3 LDGSTS.E.BYPASS.LTC128B.128 [R29+0x13a00], desc[UR38][R2.64+0x80], !P1 ;  /* 0x13a00080021dbfae */ /* 0x0001e2000c901d66 */
[----:B------:R-:W-:Y:S01]  /*cc50*/  ISETP.GE.AND P3, PT, R12, R9, PT ;  /* 0x000000090c00720c */ /* 0x000fe20003f66270 */
[----:B------:R-:W-:-:S05]  /*cc60*/  VIADD R12, R8, 0x40 ;  /* 0x00000040080c7836 */ /* 0x000fca0000000000 */
[-C--:B------:R-:W-:Y:S02]  /*cc70*/  ISETP.GE.AND P4, PT, R12, R9.reuse, PT ;  /* 0x000000090c00720c */ /* 0x080fe40003f86270 */
[----:B------:R-:W-:Y:S01]  /*cc80*/  IADD3 R12, R8, 0x60, RZ ;  /* 0x00000060080c7810 */ /* 0x000fe20007ffe0ff */
[----:B0-----:R-:W0:Y:S04]  /*cc90*/  SHFL.IDX PT, R2, R7, 0x2, 0x1c1f ;  /* 0x005c1f0007027f89 */ /* 0x001e2800000e0000 */
[----:B------:R-:W-:Y:S01]  /*cca0*/  @!P3 IMAD.WIDE.U32 R4, R21, 0x2, R4 ;  /* 0x000000021504b825 */ /* 0x000fe200078e0004 */
[----:B------:R-:W-:Y:S01]  /*ccb0*/  @!P3 LEA R29, R0, UR40, 0x1 ;  /* 0x00000028001dbc11 */ /* 0x000fe2000f8e08ff */
[----:B------:R-:W-:Y:S04]  /*ccc0*/  SHFL.IDX PT, R7, R7, 0x3, 0x1c1f ;  /* 0x007c1f0007077f89 */ /* 0x000fe800000e0000 */
[----:B------:R-:W-:Y:S04]  /*ccd0*/  @!P3 LDGSTS.E.BYPASS.LTC128B.128 [R29+0xe200], desc[UR38][R4.64], !P2 ;  /* 0x0e200000041dbfae */ /* 0x000fe8000d101d66 */
[----:B------:R-:W-:Y:S04]  /*cce0*/  @!P3 LDGSTS.E.BYPASS.LTC128B.128 [R29+0x11200], desc[UR38][R4.64+0x40], !P0 ;  /* 0x11200040041dbfae */ /* 0x000fe8000c101d66 */
[----:B------:R1:W-:Y:S01]  /*ccf0*/  @!P3 LDGSTS.E.BYPASS.LTC128B.128 [R29+0x14200], desc[UR38][R4.64+0x80], !P1 ;  /* 0x14200080041dbfae */ /* 0x0003e2000c901d66 */
[----:B------:R-:W-:Y:S01]  /*cd00*/  ISETP.GE.AND P3, PT, R12, R9, PT ;  /* 0x000000090c00720c */ /* 0x000fe20003f66270 */
[----:B0-----:R-:W-:-:S02]  /*cd10*/  IMAD.MOV.U32 R3, RZ, RZ, R2 ;  /* 0x000000ffff037224 */ /* 0x001fc400078e0002 */
[----:B------:R-:W-:Y:S02]  /*cd20*/  IMAD.MOV.U32 R2, RZ, RZ, R14 ;  /* 0x000000ffff027224 */ /* 0x000fe400078e000e */
[----:B------:R-:W0:Y:S01]  /*cd30*/  SHFL.IDX PT, R14, R6, 0x3, 0x1c1f ;  /* 0x007c1f00060e7f89 */ /* 0x000e2200000e0000 */
[----:B-1----:R-:W-:Y:S01]  /*cd40*/  @!P4 LEA R5, R0, UR40, 0x1 ;  /* 0x000000280005cc11 */ /* 0x002fe2000f8e08ff */
[----:B------:R-:W-:Y:S02]  /*cd50*/  @!P4 IMAD.WIDE.U32 R2, R21, 0x2, R2 ;  /* 0x000000021502c825 */ /* 0x000fe400078e0002 */
[----:B------:R-:W-:Y:S02]  /*cd60*/  SHFL.IDX PT, R29, R10, RZ, 0x1c1f ;  /* 0x001c1fff0a1d7589 */ /* 0x000fe400000e0000 */
[----:B------:R-:W-:Y:S02]  /*cd70*/  VIADD R4, R8, 0x80 ;  /* 0x0000008008047836 */ /* 0x000fe40000000000 */
[----:B------:R-:W1:Y:S04]  /*cd80*/  SHFL.IDX PT, R6, R20, RZ, 0x1c1f ;  /* 0x001c1fff14067589 */ /* 0x000e6800000e0000 */
[----:B------:R-:W-:Y:S04]  /*cd90*/  @!P4 LDGSTS.E.BYPASS.LTC128B.128 [R5+0xea00], desc[UR38][R2.64], !P2 ;  /* 0x0ea000000205cfae */ /* 0x000fe8000d101d66 */
[----:B------:R-:W-:Y:S04]  /*cda0*/  @!P4 LDGSTS.E.BYPASS.LTC128B.128 [R5+0x11a00], desc[UR38][R2.64+0x40], !P0 ;  /* 0x11a000400205cfae */ /* 0x000fe8000c101d66 */
[----:B------:R2:W-:Y:S01]  /*cdb0*/  @!P4 LDGSTS.E.BYPASS.LTC128B.128 [R5+0x14a00], desc[UR38][R2.64+0x80], !P1 ;  /* 0x14a000800205cfae */ /* 0x0005e2000c901d66 */
[----:B------:R-:W-:Y:S01]  /*cdc0*/  ISETP.GE.AND P4, PT, R4, R9, PT ;  /* 0x000000090400720c */ /* 0x000fe20003f86270 */
[----:B0-----:R-:W-:-:S02]  /*cdd0*/  IMAD.MOV.U32 R4, RZ, RZ, R14 ;  /* 0x000000ffff047224 */ /* 0x001fc400078e000e */
[----:B------:R-:W0:Y:S04]  /*cde0*/  SHFL.IDX PT, R10, R10, 0x1, 0x1c1f ;  /* 0x003c1f000a0a7f89 */ /* 0x000e2800000e0000 */
[----:B------:R3:W4:Y:S01]  /*cdf0*/  SHFL.IDX PT, R14, R20, 0x1, 0x1c1f ;  /* 0x003c1f00140e7f89 */ /* 0x00072200000e0000 */
[----:B--2---:R-:W-:Y:S01]  /*ce00*/  IMAD.MOV.U32 R5, RZ, RZ, R7 ;  /* 0x000000ffff057224 */ /* 0x004fe200078e0007 */
[C---:B------:R-:W-:Y:S01]  /*ce10*/  @!P3 LEA R7, R0.reuse, UR40, 0x1 ;  /* 0x000000280007bc11 */ /* 0x040fe2000f8e08ff */
[----:B-1----:R-:W-:Y:S01]  /*ce20*/  IMAD.MOV.U32 R2, RZ, RZ, R6 ;  /* 0x000000ffff027224 */ /* 0x002fe200078e0006 */
[----:B------:R-:W-:Y:S01]  /*ce30*/  MOV R6, 0x1 ;  /* 0x0000000100067802 */ /* 0x000fe20000000f00 */
[----:B------:R-:W-:Y:S01]  /*ce40*/  IMAD.MOV.U32 R3, RZ, RZ, R29 ;  /* 0x000000ffff037224 */ /* 0x000fe200078e001d */
[----:B------:R-:W-:Y:S01]  /*ce50*/  @!P4 LEA R29, R0, UR40, 0x1 ;  /* 0x00000028001dcc11 */ /* 0x000fe2000f8e08ff */
[----:B------:R-:W-:-:S04]  /*ce60*/  @!P3 IMAD.WIDE.U32 R4, R21, 0x2, R4 ;  /* 0x000000021504b825 */ /* 0x000fc800078e0004 */
[----:B------:R-:W-:Y:S01]  /*ce70*/  @!P4 IMAD.WIDE.U32 R2, R21, 0x2, R2 ;  /* 0x000000021502c825 */ /* 0x000fe200078e0002 */
[----:B------:R3:W-:Y:S04]  /*ce80*/  @!P3 LDGSTS.E.BYPASS.LTC128B.128 [R7+0xf200], desc[UR38][R4.64], !P2 ;  /* 0x0f2000000407bfae */ /* 0x0007e8000d101d66 */
[----:B------:R3:W-:Y:S04]  /*ce90*/  @!P3 LDGSTS.E.BYPASS.LTC128B.128 [R7+0x12200], desc[UR38][R4.64+0x40], !P0 ;  /* 0x122000400407bfae */ /* 0x0007e8000c101d66 */
[----:B------:R3:W-:Y:S04]  /*cea0*/  @!P3 LDGSTS.E.BYPASS.LTC128B.128 [R7+0x15200], desc[UR38][R4.64+0x80], !P1 ;  /* 0x152000800407bfae */ /* 0x0007e8000c901d66 */
[----:B------:R3:W-:Y:S04]  /*ceb0*/  @!P4 LDGSTS.E.BYPASS.LTC128B.128 [R29+0xfa00], desc[UR38][R2.64], !P2 ;  /* 0x0fa00000021dcfae */ /* 0x0007e8000d101d66 */
[----:B------:R3:W-:Y:S04]  /*cec0*/  @!P4 LDGSTS.E.BYPASS.LTC128B.128 [R29+0x12a00], desc[UR38][R2.64+0x40], !P0 ;  /* 0x12a00040021dcfae */ /* 0x0007e8000c101d66 */
[----:B0---4-:R3:W-:Y:S02]  /*ced0*/  @!P4 LDGSTS.E.BYPASS.LTC128B.128 [R29+0x15a00], desc[UR38][R2.64+0x80], !P1 ;  /* 0x15a00080021dcfae */ /* 0x0117e4000c901d66 */
.L_x_9494:
[----:B------:R-:W-:Y:S01]  /*cee0*/  VIADD R8, R8, 0xa0 ;  /* 0x000000a008087836 */ /* 0x000fe20000000000 */
[----:B------:R-:W-:Y:S01]  /*cef0*/  BSSY B0, `(.L_x_9401) ;  /* 0x000000e000007945 */ /* 0x000fe20003800000 */
[----:B---3--:R-:W-:Y:S02]  /*cf00*/  IMAD.MOV.U32 R4, RZ, RZ, 0x1 ;  /* 0x00000001ff047424 */ /* 0x008fe400078e00ff */
[----:B------:R-:W-:Y:S01]  /*cf10*/  IMAD.MOV.U32 R2, RZ, RZ, R14 ;  /* 0x000000ffff027224 */ /* 0x000fe200078e000e */
[----:B------:R-:W-:Y:S01]  /*cf20*/  ISETP.GE.AND P3, PT, R8, R9, PT ;  /* 0x000000090800720c */ /* 0x000fe20003f66270 */
[----:B------:R-:W-:-:S12]  /*cf30*/  IMAD.MOV.U32 R3, RZ, RZ, R10 ;  /* 0x000000ffff037224 */ /* 0x000fd800078e000a */
[----:B------:R-:W-:Y:S05]  /*cf40*/  @P3 BRA `(.L_x_9402) ;  /* 0x0000000000203947 */ /* 0x000fea0003800000 */
[----:B------:R-:W-:Y:S01]  /*cf50*/  IMAD.WIDE.U32 R2, R21, 0x2, R2 ;  /* 0x0000000215027825 */ /* 0x000fe200078e0002 */
[----:B------:R-:W-:-:S05]  /*cf60*/  LEA R5, R0, UR40, 0x1 ;  /* 0x0000002800057c11 */ /* 0x000fca000f8e08ff */
[----:B------:R-:W-:Y:S01]  /*cf70*/  @!PT LDS RZ, [RZ] ;  /* 0x00000000fffff984 */ /* 0x000fe20000000800 */
[----:B------:R-:W-:Y:S01]  /*cf80*/  @!PT LDS RZ, [RZ] ;  /* 0x00000000fffff984 */ /* 0x000fe20000000800 */
[----:B------:R-:W-:Y:S01]  /*cf90*/  @!PT LDS RZ, [RZ] ;  /* 0x00000000fffff984 */ /* 0x000fe20000000800 */
[----:B------:R0:W-:Y:S04]  /*cfa0*/  LDGSTS.E.BYPASS.LTC128B.128 [R5+0x10200], desc[UR38][R2.64], !P2 ;  /* 0x1020000002057fae */ /* 0x0001e8000d101d66 */
[----:B------:R0:W-:Y:S04]  /*cfb0*/  LDGSTS.E.BYPASS.LTC128B.128 [R5+0x13200], desc[UR38][R2.64+0x40], !P0 ;  /* 0x1320004002057fae */ /* 0x0001e8000c101d66 */
[----:B------:R0:W-:Y:S02]  /*cfc0*/  LDGSTS.E.BYPASS.LTC128B.128 [R5+0x16200], desc[UR38][R2.64+0x80], !P1 ;  /* 0x1620008002057fae */ /* 0x0001e4000c901d66 */
.L_x_9402:
[----:B------:R-:W-:Y:S05]  /*cfd0*/  BSYNC B0 ;  /* 0x0000000000007941 */ /* 0x000fea0003800000 */
.L_x_9401:
[----:B------:R-:W-:Y:S01]  /*cfe0*/  NOP ;  /* 0x0000000000007918 */ /* 0x000fe20000000000 */
[----:B------:R-:W-:Y:S01]  /*cff0*/  SYNCS.ARRIVE.TRANS64.RED.A0T1 RZ, [UR40+0x31c00], RZ ;  /* 0x031c00ffffff79a7 */ /* 0x000fe20008200428 */
[----:B------:R-:W-:Y:S01]  /*d000*/  SHF.L.U32 R0, R4, 0x1f, RZ ;  /* 0x0000001f04007819 */ /* 0x000fe200000006ff */
[----:B------:R-:W-:Y:S01]  /*d010*/  ARRIVES.LDGSTSBAR.64.TRANSCNT [UR40+0x31c00] ;  /* 0x031c0000ff0079b0 */ /* 0x000fe20008000aa8 */
[----:B------:R-:W-:Y:S01]  /*d020*/  NOP ;  /* 0x0000000000007918 */ /* 0x000fe20000000000 */
[----:B------:R-:W-:Y:S01]  /*d030*/  SYNCS.ARRIVE.TRANS64.A1T0 RZ, [UR40+0x31c00], RZ ;  /* 0x031c00ffffff79a7 */ /* 0x000fe20008100028 */
[----:B------:R-:W-:-:S05]  /*d040*/  VIADD R8, R26, 0xfffffffe ;  /* 0xfffffffe1a087836 */ /* 0x000fca0000000000 */
[----:B------:R-:W-:Y:S01]  /*d050*/  ISETP.GE.AND P1, PT, R8, R24, PT ;  /* 0x000000180800720c */ /* 0x000fe20003f26270 */
[----:B------:R-:W1:Y:S02]  /*d060*/  SYNCS.PHASECHK.TRANS64.TRYWAIT P0, [UR40+0x31c20], R0 ;  /* 0x031c2000ff0075a7 */ /* 0x000e640008000168 */
[----:B-1----:R-:W-:Y:S10]  /*d070*/  @!P0 BRA `(.L_x_9403) ;  /* 0x0000003000108947 */ /* 0x002ff40003800000 */
.L_x_9495:
[----:B0-----:R-:W-:Y:S01]  /*d080*/  MOV R0, RZ ;  /* 0x000000ff00007202 */ /* 0x001fe20000000f00 */
[----:B------:R-:W-:Y:S06]  /*d090*/  @!P1 BRA `(.L_x_9404) ;  /* 0x0000001c00609947 */ /* 0x000fec0003800000 */
[----:B------:R-:W-:Y:S01]  /*d0a0*/  UIADD3 UR4, UR42, 0x1, URZ ;  /* 0x000000012a047890 */ /* 0x000fe2000fffe03f */
[----:B------:R-:W0:Y:S01]  /*d0b0*/  S2R R4, SR_TID.X ;  /* 0x0000000000047919 */ /* 0x000e220000002100 */
[----:B------:R-:W-:Y:S01]  /*d0c0*/  LOP3.LUT R24, RZ, R24, RZ, 0x33, !PT ;  /* 0x00000018ff187212 */ /* 0x000fe200078e33ff */
[----:B------:R-:W-:-:S03]  /*d0d0*/  IMAD.MOV.U32 R6, RZ, RZ, 0x1 ;  /* 0x00000001ff067424 */ /* 0x000fc600078e00ff */
[----:B------:R-:W-:-:S05]  /*d0e0*/  IMAD R25, R25, UR4, RZ ;  /* 0x0000000419197c24 */ /* 0x000fca000f8e02ff */
[----:B------:R-:W-:-:S04]  /*d0f0*/  VIMNMX R25, R25, UR41, PT ;  /* 0x0000002919197c48 */ /* 0x000fc8000bfe0100 */
[----:B------:R-:W-:Y:S01]  /*d100*/  LOP3.LUT R2, RZ, R25, RZ, 0x33, !PT ;  /* 0x00000019ff027212 */ /* 0x000fe200078e33ff */
[----:B------:R-:W-:-:S05]  /*d110*/  IMAD.MOV R3, RZ, RZ, -R25 ;  /* 0x000000ffff037224 */ /* 0x000fca00078e0a19 */
[----:B------:R-:W-:-:S05]  /*d120*/  VIADDMNMX R24, R3, 0x1, R24, !PT ;  /* 0x0000000103187846 */ /* 0x000fca0007800118 */
[----:B------:R-:W-:Y:S02]  /*d130*/  VIADD R3, R24, 0xfffffffe ;  /* 0xfffffffe18037836 */ /* 0x000fe40000000000 */
[----:B------:R-:W-:-:S03]  /*d140*/  IMAD.IADD R9, R25, 0x1, R24 ;  /* 0x0000000119097824 */ /* 0x000fc600078e0218 */
[----:B------:R-:W-:Y:S02]  /*d150*/  ISETP.NE.AND P0, PT, R3, R2, PT ;  /* 0x000000020300720c */ /* 0x000fe40003f05270 */
[----:B0-----:R-:W-:Y:S01]  /*d160*/  LOP3.LUT R7, R4, 0x1f, RZ, 0xc0, !PT ;  /* 0x0000001f04077812 */ /* 0x001fe200078ec0ff */
[----:B------:R-:W-:Y:S01]  /*d170*/  IMAD.MOV.U32 R4, RZ, RZ, R16 ;  /* 0x000000ffff047224 */ /* 0x000fe200078e0010 */
[----:B------:R-:W-:-:S09]  /*d180*/  LOP3.LUT R10, R9, 0x1, RZ, 0xc0, !PT ;  /* 0x00000001090a7812 */ /* 0x000fd200078ec0ff */
[----:B------:R-:W-:Y:S05]  /*d190*/  @!P0 BRA `(.L_x_9405) ;  /* 0x0000001000cc8947 */ /* 0x000fea0003800000 */
[----:B------:R-:W-:Y:S01]  /*d1a0*/  BSSY B0, `(.L_x_9405) ;  /* 0x0000132000007945 */ /* 0x000fe20003800000 */
[----:B------:R-:W-:Y:S01]  /*d1b0*/  IADD3 R9, R9, -R10, RZ ;  /* 0x8000000a09097210 */ /* 0x000fe20007ffe0ff */
[----:B------:R-:W-:Y:S02]  /*d1c0*/  IMAD.MOV.U32 R11, RZ, RZ, 0x1 ;  /* 0x00000001ff0b7424 */ /* 0x000fe400078e00ff */
[----:B------:R-:W-:-:S07]  /*d1d0*/  IMAD.MOV.U32 R4, RZ, RZ, R16 ;  /* 0x000000ffff047224 */ /* 0x000fce00078e0010 */
.L_x_9440:
[----:B------:R-:W-:Y:S01]  /*d1e0*/  ISETP.NE.AND P0, PT, R22, RZ, PT ;  /* 0x000000ff1600720c */ /* 0x000fe20003f05270 */
[----:B------:R-:W-:Y:S01]  /*d1f0*/  VIADD R9, R9, 0xfffffffe ;  /* 0xfffffffe09097836 */ /* 0x000fe20000000000 */
[----:B------:R-:W-:Y:S04]  /*d200*/  BSSY B1, `(.L_x_9406) ;  /* 0x0000093000017945 */ /* 0x000fe80003800000 */
[----:B------:R-:W-:-:S07]  /*d210*/  ISETP.NE.AND P1, PT, R9, RZ, PT ;  /* 0x000000ff0900720c */ /* 0x000fce0003f25270 */
[----:B------:R-:W-:Y:S06]  /*d220*/  @!P0 BRA `(.L_x_9407) ;  /* 0x0000000800408947 */ /* 0x000fec0003800000 */
[----:B------:R-:W-:Y:S01]  /*d230*/  ISETP.NE.AND P0, PT, R23, RZ, PT ;  /* 0x000000ff1700720c */ /* 0x000fe20003f05270 */
[----:B------:R-:W-:Y:S01]  /*d240*/  IMAD.MOV.U32 R13, RZ, RZ, R8 ;  /* 0x000000ffff0d7224 */ /* 0x000fe200078e0008 */
[----:B------:R-:W-:-:S11]  /*d250*/  SHF.L.U32 R6, R11, 0x1f, RZ ;  /* 0x0000001f0b067819 */ /* 0x000fd600000006ff */
[----:B------:R-:W-:Y:S05]  /*d260*/  @!P0 BRA `(.L_x_9408) ;  /* 0x00000000004c8947 */ /* 0x000fea0003800000 */
        /* <DEDUP_REMOVED lines=19> */
.L_x_9408:
[----:B------:R-:W1:Y:S01]  /*d3a0*/  SYNCS.PHASECHK.TRANS64.TRYWAIT P0, [UR40+0x31c48], R6 ;  /* 0x031c4806ff0075a7 */ /* 0x000e620008000168 */
[----:B------:R-:W-:Y:S01]  /*d3b0*/  BSSY B2, `(.L_x_9409) ;  /* 0x0000003000027945 */ /* 0x000fe20003800000 */
[----:B------:R-:W-:-:S03]  /*d3c0*/  ISETP.NE.AND P2, PT, R28, RZ, PT ;  /* 0x000000ff1c00720c */ /* 0x000fc60003f45270 */
[----:B-1----:R-:W-:Y:S10]  /*d3d0*/  @!P0 BRA `(.L_x_9410) ;  /* 0x0000002c00508947 */ /* 0x002ff40003800000 */
.L_x_9496:
[----:B------:R-:W-:Y:S05]  /*d3e0*/  BSYNC B2 ;  /* 0x0000000000027941 */ /* 0x000fea0003800000 */
.L_x_9409:
[----:B------:R-:W-:Y:S04]  /*d3f0*/  BSSY B2, `(.L_x_9411) ;  /* 0x0000007000027945 */ /* 0x000fe80003800000 */
[----:B------:R-:W-:Y:S05]  /*d400*/  @P2 BRA `(.L_x_9412) ;  /* 0x0000000000142947 */ /* 0x000fea0003800000 */
[----:B------:R-:W-:Y:S01]  /*d410*/  ISETP.NE.AND P0, PT, R7, RZ, PT ;  /* 0x000000ff0700720c */ /* 0x000fe20003f05270 */
[----:B------:R-:W-:-:S04]  /*d420*/  IMAD.MOV.U32 R2, RZ, RZ, 0x6c00 ;  /* 0x00006c00ff027424 */ /* 0x000fc800078e00ff */
[----:B------:R2:W-:Y:S08]  /*d430*/  SYNCS.ARRIVE.TRANS64 RZ, [UR40+0x31c38], R2 ;  /* 0x031c3802ffff79a7 */ /* 0x0005f00008000028 */
[----:B--2---:R-:W-:Y:S05]  /*d440*/  @!P0 BRA `(.L_x_9412) ;  /* 0x0000000000048947 */ /* 0x004fea0003800000 */
[----:B------:R-:W-:Y:S01]  /*d450*/  BPT.TRAP 0x1 ;  /* 0x000000040000795c */ /* 0x000fe20000300000 */
.L_x_9412:
[----:B------:R-:W-:Y:S05]  /*d460*/  BSYNC B2 ;  /* 0x0000000000027941 */ /* 0x000fea0003800000 */
.L_x_9411:
[----:B0-----:R-:W-:Y:S01]  /*d470*/  IMAD.MOV.U32 R5, RZ, RZ, RZ ;  /* 0x000000ffff057224 */ /* 0x001fe200078e00ff */
[----:B------:R-:W-:Y:S01]  /*d480*/  ULDC.64 UR4, c[0x0][0x198] ;  /* 0x0000660000047ab9 */ /* 0x000fe20000000a00 */
[----:B------:R-:W-:Y:S01]  /*d490*/  PLOP3.LUT P0, PT, PT, PT, PT, 0x80, 0x0 ;  /* 0x000000000000781c */ /* 0x000fe20003f0f070 */
[----:B------:R-:W-:Y:S01]  /*d4a0*/  UIADD3 UR4, UP0, UR4, 0x370, URZ ;  /* 0x0000037004047890 */ /* 0x000fe2000ff1e03f */
[----:B------:R-:W-:Y:S01]  /*d4b0*/  IMAD R2, R13, 0x90, RZ ;  /* 0x000000900d027824 */ /* 0x000fe200078e02ff */
[----:B------:R-:W-:Y:S01]  /*d4c0*/  R2UR UR34, R5 ;  /* 0x00000000052272ca */ /* 0x000fe200000e0000 */
[----:B------:R-:W-:Y:S02]  /*d4d0*/  UIADD3 UR32, UR40, 0x1d600, URZ ;  /* 0x0001d60028207890 */ /* 0x000fe4000fffe03f */
[----:B------:R-:W-:Y:S02]  /*d4e0*/  UIADD3 UR33, UR40, 0x31c38, URZ ;  /* 0x00031c3828217890 */ /* 0x000fe4000fffe03f */
[----:B------:R-:W-:Y:S01]  /*d4f0*/  UIADD3.X UR5, URZ, UR5, URZ, UP0, !UPT ;  /* 0x000000053f057290 */ /* 0x000fe200087fe43f */
[----:B------:R-:W-:Y:S01]  /*d500*/  UMOV UR6, 0x0 ;  /* 0x0000000000067882 */ /* 0x000fe20000000000 */
[----:B------:R-:W-:-:S10]  /*d510*/  UMOV UR7, 0x14f00000 ;  /* 0x14f0000000077882 */ /* 0x000fd40000000000 */
.L_x_9413:
        /* <DEDUP_REMOVED lines=13> */
.L_x_9414:
        /* <DEDUP_REMOVED lines=15> */
.L_x_9415:
        /* <DEDUP_REMOVED lines=12> */
.L_x_9497:
[----:B------:R-:W-:Y:S05]  /*d7a0*/  BSYNC B2 ;  /* 0x0000000000027941 */ /* 0x000fea0003800000 */
.L_x_9416:
[----:B------:R-:W-:Y:S01]  /*d7b0*/  BSSY B2, `(.L_x_9418) ;  /* 0x0000009000027945 */ /* 0x000fe20003800000 */
[----:B------:R-:W-:Y:S02]  /*d7c0*/  IMAD.MOV.U32 R2, RZ, RZ, 0x0 ;  /* 0x00000000ff027424 */ /* 0x000fe400078e00ff */
[----:B01----:R-:W-:Y:S01]  /*d7d0*/  IMAD.MOV.U32 R3, RZ, RZ, 0x14f00000 ;  /* 0x14f00000ff037424 */ /* 0x003fe200078e00ff */
[----:B------:R-:W-:Y:S06]  /*d7e0*/  @P2 BRA `(.L_x_9419) ;  /* 0x0000000000142947 */ /* 0x000fec0003800000 */
[----:B------:R-:W-:Y:S01]  /*d7f0*/  ISETP.NE.AND P0, PT, R7, RZ, PT ;  /* 0x000000ff0700720c */ /* 0x000fe20003f05270 */
[----:B------:R-:W-:-:S04]  /*d800*/  IMAD.MOV.U32 R6, RZ, RZ, 0x6c00 ;  /* 0x00006c00ff067424 */ /* 0x000fc800078e00ff */
[----:B------:R0:W-:Y:S08]  /*d810*/  SYNCS.ARRIVE.TRANS64 RZ, [UR40+0x31c50], R6 ;  /* 0x031c5006ffff79a7 */ /* 0x0001f00008000028 */
[----:B0-----:R-:W-:Y:S05]  /*d820*/  @!P0 BRA `(.L_x_9419) ;  /* 0x0000000000048947 */ /* 0x001fea0003800000 */
[----:B------:R-:W-:Y:S01]  /*d830*/  BPT.TRAP 0x1 ;  /* 0x000000040000795c */ /* 0x000fe20000300000 */
.L_x_9419:
[----:B------:R-:W-:Y:S05]  /*d840*/  BSYNC B2 ;  /* 0x0000000000027941 */ /* 0x000fea0003800000 */
.L_x_9418:
        /* <DEDUP_REMOVED lines=10> */
.L_x_9420:
        /* <DEDUP_REMOVED lines=13> */
.L_x_9421:
        /* <DEDUP_REMOVED lines=13> */
.L_x_9422:
        /* <DEDUP_REMOVED lines=10> */
.L_x_9407:
[----:B------:R-:W-:Y:S05]  /*db30*/  BSYNC B1 ;  /* 0x0000000000017941 */ /* 0x000fea0003800000 */
.L_x_9406:
[----:B------:R-:W-:Y:S01]  /*db40*/  ISETP.NE.AND P0, PT, R22, RZ, PT ;  /* 0x000000ff1600720c */ /* 0x000fe20003f05270 */
[----:B------:R-:W-:Y:S01]  /*db50*/  BSSY B1, `(.L_x_9423) ;  /* 0x0000093000017945 */ /* 0x000fe20003800000 */
[----:B------:R-:W-:-:S11]  /*db60*/  LOP3.LUT R6, R11, 0x1, RZ, 0x3c, !PT ;  /* 0x000000010b067812 */ /* 0x000fd600078e3cff */
[----:B------:R-:W-:Y:S05]  /*db70*/  @!P0 BRA `(.L_x_9424) ;  /* 0x0000000800408947 */ /* 0x000fea0003800000 */
[----:B------:R-:W-:Y:S02]  /*db80*/  ISETP.NE.AND P0, PT, R23, RZ, PT ;  /* 0x000000ff1700720c */ /* 0x000fe40003f05270 */
[----:B------:R-:W-:Y:S02]  /*db90*/  SHF.L.U32 R12, R6, 0x1f, RZ ;  /* 0x0000001f060c7819 */ /* 0x000fe400000006ff */
[----:B------:R-:W-:-:S09]  /*dba0*/  IADD3 R13, R8, -0x1, RZ ;  /* 0xffffffff080d7810 */ /* 0x000fd20007ffe0ff */
        /* <DEDUP_REMOVED lines=20> */
.L_x_9425:
[----:B------:R-:W1:Y:S01]  /*dcf0*/  SYNCS.PHASECHK.TRANS64.TRYWAIT P0, [UR40+0x31c40], R12 ;  /* 0x031c400cff0075a7 */ /* 0x000e620008000168 */
[----:B------:R-:W-:Y:S01]  /*dd00*/  BSSY B2, `(.L_x_9426) ;  /* 0x0000003000027945 */ /* 0x000fe20003800000 */
[----:B------:R-:W-:-:S03]  /*dd10*/  ISETP.NE.AND P2, PT, R28, RZ, PT ;  /* 0x000000ff1c00720c */ /* 0x000fc60003f45270 */
[----:B-1----:R-:W-:Y:S10]  /*dd20*/  @!P0 BRA `(.L_x_9427) ;  /* 0x00000024002c8947 */ /* 0x002ff40003800000 */
.L_x_9498:
[----:B------:R-:W-:Y:S05]  /*dd30*/  BSYNC B2 ;  /* 0x0000000000027941 */ /* 0x000fea0003800000 */
.L_x_9426:
[----:B------:R-:W-:Y:S04]  /*dd40*/  BSSY B2, `(.L_x_9428) ;  /* 0x0000007000027945 */ /* 0x000fe80003800000 */
[----:B------:R-:W-:Y:S05]  /*dd50*/  @P2 BRA `(.L_x_9429) ;  /* 0x0000000000142947 */ /* 0x000fea0003800000 */
[----:B------:R-:W-:Y:S01]  /*dd60*/  ISETP.NE.AND P0, PT, R7, RZ, PT ;  /* 0x000000ff0700720c */ /* 0x000fe20003f05270 */
[----:B------:R-:W-:-:S04]  /*dd70*/  IMAD.MOV.U32 R2, RZ, RZ, 0x6c00 ;  /* 0x00006c00ff027424 */ /* 0x000fc800078e00ff */
[----:B------:R2:W-:Y:S08]  /*dd80*/  SYNCS.ARRIVE.TRANS64 RZ, [UR40+0x31c30], R2 ;  /* 0x031c3002ffff79a7 */ /* 0x0005f00008000028 */
[----:B--2---:R-:W-:Y:S05]  /*dd90*/  @!P0 BRA `(.L_x_9429) ;  /* 0x0000000000048947 */ /* 0x004fea0003800000 */
[----:B------:R-:W-:Y:S01]  /*dda0*/  BPT.TRAP 0x1 ;  /* 0x000000040000795c */ /* 0x000fe20000300000 */
.L_x_9429:
[----:B------:R-:W-:Y:S05]  /*ddb0*/  BSYNC B2 ;  /* 0x0000000000027941 */ /* 0x000fea0003800000 */
.L_x_9428:
[----:B0-----:R-:W-:Y:S01]  /*ddc0*/  MOV R5, RZ ;  /* 0x000000ff00057202 */ /* 0x001fe20000000f00 */
[----:B------:R-:W-:Y:S01]  /*ddd0*/  ULDC.64 UR4, c[0x0][0x198] ;  /* 0x0000660000047ab9 */ /* 0x000fe20000000a00 */
[----:B------:R-:W-:Y:S01]  /*dde0*/  PLOP3.LUT P0, PT, PT, PT, PT, 0x80, 0x0 ;  /* 0x000000000000781c */ /* 0x000fe20003f0f070 */
[----:B------:R-:W-:Y:S01]  /*ddf0*/  UIADD3 UR4, UP0, UR4, 0x370, URZ ;  /* 0x0000037004047890 */ /* 0x000fe2000ff1e03f */
[----:B------:R-:W-:Y:S01]  /*de00*/  R2UR UR10, R5 ;  /* 0x00000000050a72ca */ /* 0x000fe200000e0000 */
[----:B------:R-:W-:Y:S01]  /*de10*/  IMAD R2, R13, 0x90, RZ ;  /* 0x000000900d027824 */ /* 0x000fe200078e02ff */
[----:B------:R-:W-:Y:S02]  /*de20*/  UIADD3 UR8, UR40, 0x16a00, URZ ;  /* 0x00016a0028087890 */ /* 0x000fe4000fffe03f */
[----:B------:R-:W-:Y:S02]  /*de30*/  UIADD3 UR9, UR40, 0x31c30, URZ ;  /* 0x00031c3028097890 */ /* 0x000fe4000fffe03f */
[----:B------:R-:W-:Y:S01]  /*de40*/  UIADD3.X UR5, URZ, UR5, URZ, UP0, !UPT ;  /* 0x000000053f057290 */ /* 0x000fe200087fe43f */
[----:B------:R-:W-:Y:S01]  /*de50*/  UMOV UR6, 0x0 ;  /* 0x0000000000067882 */ /* 0x000fe20000000000 */
[----:B------:R-:W-:-:S10]  /*de60*/  UMOV UR7, 0x14f00000 ;  /* 0x14f0000000077882 */ /* 0x000fd40000000000 */
.L_x_9430:
        /* <DEDUP_REMOVED lines=14> */
.L_x_9431:
        /* <DEDUP_REMOVED lines=14> */
.L_x_9432:
        /* <DEDUP_REMOVED lines=12> */
.L_x_9499:
[----:B------:R-:W-:Y:S05]  /*e0f0*/  BSYNC B2 ;  /* 0x0000000000027941 */ /* 0x000fea0003800000 */
.L_x_9433:
        /* <DEDUP_REMOVED lines=9> */
.L_x_9436:
[----:B------:R-:W-:Y:S05]  /*e190*/  BSYNC B2 ;  /* 0x0000000000027941 */ /* 0x000fea0003800000 */
.L_x_9435:
        /* <DEDUP_REMOVED lines=10> */
.L_x_9437:
        /* <DEDUP_REMOVED lines=13> */
.L_x_9438:
        /* <DEDUP_REMOVED lines=13> */
.L_x_9439:
        /* <DEDUP_REMOVED lines=10> */
.L_x_9424:
[----:B------:R-:W-:Y:S05]  /*e480*/  BSYNC B1 ;  /* 0x0000000000017941 */ /* 0x000fea0003800000 */
.L_x_9423:
[----:B------:R-:W-:Y:S02]  /*e490*/  VIADD R8, R8, 0xfffffffe ;  /* 0xfffffffe08087836 */ /* 0x000fe40000000000 */
[----:B------:R-:W-:Y:S01]  /*e4a0*/  IMAD.MOV.U32 R11, RZ, RZ, R6 ;  /* 0x000000ffff0b7224 */ /* 0x000fe200078e0006 */
[----:B------:R-:W-:Y:S06]  /*e4b0*/  @P1 BRA `(.L_x_9440) ;  /* 0xffffffec00481947 */ /* 0x000fec000383ffff */
[----:B------:R-:W-:Y:S05]  /*e4c0*/  BSYNC B0 ;  /* 0x0000000000007941 */ /* 0x000fea0003800000 */
.L_x_9405:
[----:B------:R-:W-:Y:S01]  /*e4d0*/  ISETP.NE.AND P0, PT, R10, RZ, PT ;  /* 0x000000ff0a00720c */ /* 0x000fe20003f05270 */
[----:B------:R-:W-:-:S12]  /*e4e0*/  BSSY B0, `(.L_x_9404) ;  /* 0x0000093000007945 */ /* 0x000fd80003800000 */
[----:B------:R-:W-:Y:S05]  /*e4f0*/  @!P0 BRA `(.L_x_9441) ;  /* 0x0000000800448947 */ /* 0x000fea0003800000 */
[----:B------:R-:W-:Y:S01]  /*e500*/  ISETP.NE.AND P1, PT, R22, RZ, PT ;  /* 0x000000ff1600720c */ /* 0x000fe20003f25270 */
[----:B------:R-:W-:-:S12]  /*e510*/  IMAD.MOV.U32 R0, RZ, RZ, 0x1 ;  /* 0x00000001ff007424 */ /* 0x000fd800078e00ff */
[----:B------:R-:W-:Y:S05]  /*e520*/  @!P1 BRA `(.L_x_9441) ;  /* 0x0000000800389947 */ /* 0x000fea0003800000 */
[----:B------:R-:W-:Y:S02]  /*e530*/  ISETP.NE.AND P1, PT, R23, RZ, PT ;  /* 0x000000ff1700720c */ /* 0x000fe40003f25270 */
        /* <DEDUP_REMOVED lines=21> */
.L_x_9442:
[----:B------:R-:W1:Y:S01]  /*e690*/  SYNCS.PHASECHK.TRANS64.TRYWAIT P0, [UR40+0x31c48], R9 ;  /* 0x031c4809ff0075a7 */ /* 0x000e620008000168 */
[----:B------:R-:W-:Y:S01]  /*e6a0*/  BSSY B1, `(.L_x_9443) ;  /* 0x0000003000017945 */ /* 0x000fe20003800000 */
[----:B------:R-:W-:-:S03]  /*e6b0*/  ISETP.NE.AND P1, PT, R28, RZ, PT ;  /* 0x000000ff1c00720c */ /* 0x000fc60003f25270 */
[----:B-1----:R-:W-:Y:S10]  /*e6c0*/  @!P0 BRA `(.L_x_9444) ;  /* 0x0000001800f48947 */ /* 0x002ff40003800000 */
.L_x_9500:
[----:B------:R-:W-:Y:S05]  /*e6d0*/  BSYNC B1 ;  /* 0x0000000000017941 */ /* 0x000fea0003800000 */
.L_x_9443:
[----:B------:R-:W-:Y:S04]  /*e6e0*/  BSSY B1, `(.L_x_9445) ;  /* 0x0000007000017945 */ /* 0x000fe80003800000 */
[----:B------:R-:W-:Y:S05]  /*e6f0*/  @P1 BRA `(.L_x_9446) ;  /* 0x0000000000141947 */ /* 0x000fea0003800000 */
[----:B------:R-:W-:Y:S01]  /*e700*/  ISETP.NE.AND P0, PT, R7, RZ, PT ;  /* 0x000000ff0700720c */ /* 0x000fe20003f05270 */
[----:B-1----:R-:W-:-:S04]  /*e710*/  IMAD.MOV.U32 R2, RZ, RZ, 0x6c00 ;  /* 0x00006c00ff027424 */ /* 0x002fc800078e00ff */
[----:B------:R2:W-:Y:S08]  /*e720*/  SYNCS.ARRIVE.TRANS64 RZ, [UR40+0x31c38], R2 ;  /* 0x031c3802ffff79a7 */ /* 0x0005f00008000028 */
[----:B--2---:R-:W-:Y:S05]  /*e730*/  @!P0 BRA `(.L_x_9446) ;  /* 0x0000000000048947 */ /* 0x004fea0003800000 */
[----:B------:R-:W-:Y:S01]  /*e740*/  BPT.TRAP 0x1 ;  /* 0x000000040000795c */ /* 0x000fe20000300000 */
.L_x_9446:
[----:B------:R-:W-:Y:S05]  /*e750*/  BSYNC B1 ;  /* 0x0000000000017941 */ /* 0x000fea0003800000 */
.L_x_9445:
        /* <DEDUP_REMOVED lines=11> */
.L_x_9447:
        /* <DEDUP_REMOVED lines=14> */
.L_x_9448:
        /* <DEDUP_REMOVED lines=14> */
.L_x_9449:
        /* <DEDUP_REMOVED lines=11> */
.L_x_9501:
[----:B------:R-:W-:Y:S05]  /*ea80*/  BSYNC B1 ;  /* 0x0000000000017941 */ /* 0x000fea0003800000 */
.L_x_9450:
        /* <DEDUP_REMOVED lines=9> */
.L_x_9453:
[----:B------:R-:W-:Y:S05]  /*eb20*/  BSYNC B1 ;  /* 0x0000000000017941 */ /* 0x000fea0003800000 */
.L_x_9452:
        /* <DEDUP_REMOVED lines=10> */
.L_x_9454:
        /* <DEDUP_REMOVED lines=13> */
.L_x_9455:
        /* <DEDUP_REMOVED lines=13> */
.L_x_9456:
        /* <DEDUP_REMOVED lines=10> */
.L_x_9441:
[----:B------:R-:W-:Y:S05]  /*ee10*/  BSYNC B0 ;  /* 0x0000000000007941 */ /* 0x000fea0003800000 */
.L_x_9404:
[----:B------:R-:W-:Y:S01]  /*ee20*/  ISETP.NE.AND P0, PT, R22, RZ, PT ;  /* 0x000000ff1600720c */ /* 0x000fe20003f05270 */
[----:B------:R-:W-:-:S12]  /*ee30*/  BSSY B0, `(.L_x_9457) ;  /* 0x0000041000007945 */ /* 0x000fd80003800000 */
[----:B------:R-:W-:Y:S05]  /*ee40*/  @!P0 BRA `(.L_x_9458) ;  /* 0x0000000000fc8947 */ /* 0x000fea0003800000 */
[----:B------:R-:W-:Y:S01]  /*ee50*/  LEA R3, R0, UR40, 0x3 ;  /* 0x0000002800037c11 */ /* 0x000fe2000f8e18ff */
[----:B------:R-:W-:Y:S01]  /*ee60*/  BSSY B1, `(.L_x_9459) ;  /* 0x0000005000017945 */ /* 0x000fe20003800000 */
[----:B------:R-:W-:Y:S02]  /*ee70*/  SHF.L.U32 R2, R6, 0x1f, RZ ;  /* 0x0000001f06027819 */ /* 0x000fe400000006ff */
[----:B------:R-:W-:Y:S02]  /*ee80*/  ISETP.NE.AND P1, PT, R28, RZ, PT ;  /* 0x000000ff1c00720c */ /* 0x000fe40003f25270 */
[----:B------:R-:W0:Y:S02]  /*ee90*/  SYNCS.PHASECHK.TRANS64.TRYWAIT P0, [R3+URZ+0x31c60], R2 ;  /* 0x031c6002030075a7 */ /* 0x000e24000800017f */
[----:B0-----:R-:W-:Y:S09]  /*eea0*/  @!P0 BRA `(.L_x_9460) ;  /* 0x00000014002c8947 */ /* 0x001ff20003800000 */
.L_x_9502:
[----:B------:R-:W-:Y:S05]  /*eeb0*/  BSYNC B1 ;  /* 0x0000000000017941 */ /* 0x000fea0003800000 */
.L_x_9459:
        /* <DEDUP_REMOVED lines=8> */
.L_x_9462:
[----:B------:R-:W-:Y:S05]  /*ef40*/  BSYNC B1 ;  /* 0x0000000000017941 */ /* 0x000fea0003800000 */
.L_x_9461:
        /* <DEDUP_REMOVED lines=13> */
.L_x_9463:
        /* <DEDUP_REMOVED lines=13> */
.L_x_9464:
        /* <DEDUP_REMOVED lines=13> */
.L_x_9465:
        /* <DEDUP_REMOVED lines=8> */
.L_x_9458:
[----:B------:R-:W-:Y:S05]  /*f240*/  BSYNC B0 ;  /* 0x0000000000007941 */ /* 0x000fea0003800000 */
.L_x_9457:
[----:B------:R-:W-:Y:S02]  /*f250*/  VIADD R0, R0, 0x1 ;  /* 0x0000000100007836 */ /* 0x000fe40000000000 */
[----:B0-----:R-:W-:-:S03]  /*f260*/  IMAD.MOV.U32 R2, RZ, RZ, RZ ;  /* 0x000000ffff027224 */ /* 0x001fc600078e00ff */
[----:B------:R-:W-:-:S04]  /*f270*/  ISETP.NE.AND P0, PT, R0, 0x2, PT ;  /* 0x000000020000780c */ /* 0x000fc80003f05270 */
[----:B------:R-:W-:Y:S02]  /*f280*/  SEL R3, RZ, 0x1, P0 ;  /* 0x00000001ff037807 */ /* 0x000fe40000000000 */
[----:B------:R-:W-:Y:S02]  /*f290*/  SEL R0, R0, RZ, P0 ;  /* 0x000000ff00007207 */ /* 0x000fe40000000000 */
[----:B------:R-:W-:-:S07]  /*f2a0*/  LOP3.LUT R6, R6, R3, RZ, 0x3c, !PT ;  /* 0x0000000306067212 */ /* 0x000fce00078e3cff */
.L_x_9388:
[----:B------:R-:W0:Y:S01]  /*f2b0*/  S2R R4, SR_CgaCtaId ;  /* 0x0000000000047919 */ /* 0x000e220000008800 */
[----:B------:R-:W-:Y:S02]  /*f2c0*/  MOV R3, 0x400 ;  /* 0x0000040000037802 */ /* 0x000fe40000000f00 */
[----:B------:R-:W-:Y:S02]  /*f2d0*/  SHF.L.U32 R2, R2, 0x1f, RZ ;  /* 0x0000001f02027819 */ /* 0x000fe400000006ff */
[----:B0-----:R-:W-:-:S04]  /*f2e0*/  LEA R7, R4, R3, 0x18 ;  /* 0x0000000304077211 */ /* 0x001fc800078ec0ff */
[----:B------:R-:W0:Y:S02]  /*f2f0*/  SYNCS.PHASECHK.TRANS64.TRYWAIT P0, [R7+URZ+0x31c20], R2 ;  /* 0x031c2002070075a7 */ /* 0x000e24000800017f */
[----:B0-----:R-:W-:Y:S05]  /*f300*/  @!P0 BRA `(.L_x_9466) ;  /* 0x0000001000288947 */ /* 0x001fea0003800000 */
.L_x_9503:
[----:B------:R-:W-:-:S03]  /*f310*/  UMOV UR4, 0xffffffff ;  /* 0xffffffff00047882 */ /* 0x000fc60000000000 */
[----:B------:R-:W-:Y:S05]  /*f320*/  BRA.DIV UR4, `(.L_x_9467) ;  /* 0x0000001204347947 */ /* 0x000fea000b800000 */
[----:B0-----:R-:W0:Y:S02]  /*f330*/  S2R R2, SR_TID.X ;  /* 0x0000000000027919 */ /* 0x001e240000002100 */
[----:B0-----:R-:W-:-:S04]  /*f340*/  SHF.R.U32.HI R2, RZ, 0x5, R2 ;  /* 0x00000005ff027819 */ /* 0x001fc80000011602 */
[----:B------:R-:W-:-:S05]  /*f350*/  LOP3.LUT R2, R2, 0x3, RZ, 0xc0, !PT ;  /* 0x0000000302027812 */ /* 0x000fca00078ec0ff */
[----:B------:R0:W1:Y:S02]  /*f360*/  SHFL.IDX PT, R14, R2, RZ, 0x1f ;  /* 0x00001fff020e7589 */ /* 0x00006400000e0000 */
.L_x_9506:
[----:B-1----:R-:W-:-:S13]  /*f370*/  ISETP.NE.AND P0, PT, R14, RZ, PT ;  /* 0x000000ff0e00720c */ /* 0x002fda0003f05270 */
[----:B------:R-:W-:Y:S05]  /*f380*/  @P0 BRA `(.L_x_9360) ;  /* 0x0000000000840947 */ /* 0x000fea0003800000 */
[----:B------:R-:W-:-:S03]  /*f390*/  UMOV UR4, 0xffffffff ;  /* 0xffffffff00047882 */ /* 0x000fc60000000000 */
[----:B------:R-:W-:Y:S05]  /*f3a0*/  BRA.DIV UR4, `(.L_x_9468) ;  /* 0x0000001204487947 */ /* 0x000fea000b800000 */
[----:B------:R-:W-:-:S13]  /*f3b0*/  ELECT P6, URZ, PT ;  /* 0x00000000003f782f */ /* 0x000fda00038c0000 */
.L_x_9509:
[----:B------:R-:W-:Y:S05]  /*f3c0*/  @!P6 BRA `(.L_x_9360) ;  /* 0x000000000074e947 */ /* 0x000fea0003800000 */
[----:B------:R-:W-:-:S04]  /*f3d0*/  LOP3.LUT R27, R27, 0x2, RZ, 0xfc, !PT ;  /* 0x000000021b1b7812 */ /* 0x000fc800078efcff */
[----:B------:R-:W-:-:S13]  /*f3e0*/  ISETP.NE.AND P2, PT, R27, 0x3, PT ;  /* 0x000000031b00780c */ /* 0x000fda0003f45270 */
[----:B------:R-:W-:Y:S05]  /*f3f0*/  @!P2 BRA `(.L_x_9469) ;  /* 0x000000000004a947 */ /* 0x000fea0003800000 */
[----:B------:R-:W-:Y:S01]  /*f400*/  BPT.TRAP 0x1 ;  /* 0x000000040000795c */ /* 0x000fe20000300000 */
.L_x_9469:
[----:B------:R-:W-:Y:S01]  /*f410*/  VIADD R9, R7, 0x31c40 ;  /* 0x00031c4007097836 */ /* 0x000fe20000000000 */
[----:B------:R-:W-:Y:S01]  /*f420*/  SHF.L.U32 R4, R6, 0x1f, RZ ;  /* 0x0000001f06047819 */ /* 0x000fe200000006ff */
[C---:B0-----:R-:W-:Y:S02]  /*f430*/  VIADD R2, R0.reuse, 0x1 ;  /* 0x0000000100027836 */ /* 0x041fe40000000000 */
[----:B------:R-:W-:-:S03]  /*f440*/  IMAD R5, R0, 0x8, R9 ;  /* 0x0000000800057824 */ /* 0x000fc600078e0209 */
[C---:B------:R-:W-:Y:S01]  /*f450*/  ISETP.NE.AND P1, PT, R2.reuse, 0x2, PT ;  /* 0x000000020200780c */ /* 0x040fe20003f25270 */
[----:B------:R-:W0:Y:S03]  /*f460*/  SYNCS.PHASECHK.TRANS64.TRYWAIT P0, [R5+URZ], R4 ;  /* 0x00000004050075a7 */ /* 0x000e26000800017f */
[----:B------:R-:W-:Y:S02]  /*f470*/  SEL R3, RZ, 0x1, P1 ;  /* 0x00000001ff037807 */ /* 0x000fe40000800000 */
[----:B------:R-:W-:Y:S02]  /*f480*/  SEL R8, R2, RZ, P1 ;  /* 0x000000ff02087207 */ /* 0x000fe40000800000 */
[----:B------:R-:W-:Y:S02]  /*f490*/  LOP3.LUT R2, R6, R3, RZ, 0x3c, !PT ;  /* 0x0000000306027212 */ /* 0x000fe400078e3cff */
[----:B------:R-:W-:-:S02]  /*f4a0*/  LEA R3, R8, R9, 0x3 ;  /* 0x0000000908037211 */ /* 0x000fc400078e18ff */
[----:B------:R-:W-:Y:S01]  /*f4b0*/  SHF.L.U32 R2, R2, 0x1f, RZ ;  /* 0x0000001f02027819 */ /* 0x000fe200000006ff */
[----:B0-----:R-:W-:Y:S06]  /*f4c0*/  @!P0 BRA `(.L_x_9470) ;  /* 0x0000001000208947 */ /* 0x001fec0003800000 */
.L_x_9510:
[----:B------:R-:W1:Y:S02]  /*f4d0*/  SYNCS.PHASECHK.TRANS64.TRYWAIT P0, [R3+URZ], R2 ;  /* 0x00000002030075a7 */ /* 0x000e64000800017f */
[----:B-1----:R-:W-:Y:S05]  /*f4e0*/  @!P0 BRA `(.L_x_9471) ;  /* 0x00000010002c8947 */ /* 0x002fea0003800000 */
.L_x_9511:
[----:B------:R-:W-:Y:S05]  /*f4f0*/  @!P2 BRA `(.L_x_9472) ;  /* 0x000000000004a947 */ /* 0x000fea0003800000 */
[----:B------:R-:W-:Y:S01]  /*f500*/  BPT.TRAP 0x1 ;  /* 0x000000040000795c */ /* 0x000fe20000300000 */
.L_x_9472:
[----:B-1----:R-:W-:-:S04]  /*f510*/  VIADD R3, R7, 0x31c60 ;  /* 0x00031c6007037836 */ /* 0x002fc80000000000 */
[----:B0-----:R-:W-:-:S04]  /*f520*/  IMAD R5, R0, 0x8, R3 ;  /* 0x0000000800057824 */ /* 0x001fc800078e0203 */
[----:B------:R-:W0:Y:S02]  /*f530*/  SYNCS.PHASECHK.TRANS64.TRYWAIT P0, [R5+URZ], R4 ;  /* 0x00000004050075a7 */ /* 0x000e24000800017f */
[----:B0-----:R-:W-:Y:S05]  /*f540*/  @!P0 BRA `(.L_x_9473) ;  /* 0x0000001000288947 */ /* 0x001fea0003800000 */
.L_x_9512:
[----:B------:R-:W-:-:S07]  /*f550*/  IMAD R3, R8, 0x8, R3 ;  /* 0x0000000808037824 */ /* 0x000fce00078e0203 */
.L_x_9474:
[----:B-1----:R1:W2:Y:S02]  /*f560*/  SYNCS.PHASECHK.TRANS64.TRYWAIT P0, [R3+URZ], R2 ;  /* 0x00000002030075a7 */ /* 0x0022a4000800017f */
[----:B--2---:R-:W-:Y:S05]  /*f570*/  @!P0 NANOSLEEP.SYNCS 0x989680 ;  /* 0x009896800000895d */ /* 0x004fea0003900000 */
[----:B------:R-:W2:Y:S02]  /*f580*/  @!P0 SYNCS.PHASECHK.TRANS64 P0, [R3+URZ], R2 ;  /* 0x00000002030085a7 */ /* 0x000ea4000800007f */
[----:B--2---:R-:W-:Y:S05]  /*f590*/  @!P0 BRA `(.L_x_9474) ;  /* 0xfffffffc00f08947 */ /* 0x004fea000383ffff */
.L_x_9360:
[----:B------:R-:W-:Y:S05]  /*f5a0*/  BSYNC B6 ;  /* 0x0000000000067941 */ /* 0x000fea0003800000 */
.L_x_9357:
[----:B------:R-:W-:Y:S05]  /*f5b0*/  EXIT ;  /* 0x000000000000794d */ /* 0x000fea0003800000 */
.L_x_9364:
[----:B0-----:R-:W-:-:S04]  /*f5c0*/  IMAD.U32 R3, RZ, RZ, UR37 ;  /* 0x00000025ff037e24 */ /* 0x001fc8000f8e00ff */
[----:B------:R0:W1:Y:S03]  /*f5d0*/  SYNCS.PHASECHK.TRANS64.TRYWAIT P1, [R3+URZ+0x31c00], R0 ;  /* 0x031c0000030075a7 */ /* 0x000066000802017f */
[----:B-1----:R-:W-:Y:S05]  /*f5e0*/  @!P1 NANOSLEEP.SYNCS 0x989680 ;  /* 0x009896800000995d */ /* 0x002fea0003900000 */
[----:B------:R-:W1:Y:S02]  /*f5f0*/  @!P1 SYNCS.PHASECHK.TRANS64 P1, [R3+URZ+0x31c00], R0 ;  /* 0x031c0000030095a7 */ /* 0x000e64000802007f */
[----:B-1----:R-:W-:Y:S05]  /*f600*/  @!P1 BRA `(.L_x_9364) ;  /* 0xfffffffc00ec9947 */ /* 0x002fea000383ffff */
[----:B------:R-:W-:Y:S05]  /*f610*/  BRA `(.L_x_9475) ;  /* 0xffffff1800f87947 */ /* 0x000fea000383ffff */
.L_x_9368:
[----:B0-----:R-:W-:-:S04]  /*f620*/  IMAD.U32 R3, RZ, RZ, UR37 ;  /* 0x00000025ff037e24 */ /* 0x001fc8000f8e00ff */
[----:B------:R0:W2:Y:S03]  /*f630*/  SYNCS.PHASECHK.TRANS64.TRYWAIT P1, [R3+URZ+0x31c30], R0 ;  /* 0x031c3000030075a7 */ /* 0x0000a6000802017f */
[----:B--2---:R-:W-:Y:S05]  /*f640*/  @!P1 NANOSLEEP.SYNCS 0x989680 ;  /* 0x009896800000995d */ /* 0x004fea0003900000 */
[----:B------:R-:W2:Y:S02]  /*f650*/  @!P1 SYNCS.PHASECHK.TRANS64 P1, [R3+URZ+0x31c30], R0 ;  /* 0x031c3000030095a7 */ /* 0x000ea4000802007f */
[----:B--2---:R-:W-:Y:S05]  /*f660*/  @!P1 BRA `(.L_x_9368) ;  /* 0xfffffffc00ec9947 */ /* 0x004fea000383ffff */
[----:B------:R-:W-:Y:S05]  /*f670*/  BRA `(.L_x_9367) ;  /* 0xffffff1c00007947 */ /* 0x000fea000383ffff */
.L_x_9373:
[----:B-1----:R1:W2:Y:S02]  /*f680*/  SYNCS.PHASECHK.TRANS64.TRYWAIT P2, [R13+URZ+0x31c30], R12 ;  /* 0x031c300c0d0075a7 */ /* 0x0022a4000804017f */
[----:B--2---:R-:W-:Y:S05]  /*f690*/  @!P2 NANOSLEEP.SYNCS 0x989680 ;  /* 0x009896800000a95d */ /* 0x004fea0003900000 */
[----:B------:R-:W2:Y:S02]  /*f6a0*/  @!P2 SYNCS.PHASECHK.TRANS64 P2, [R13+URZ+0x31c30], R12 ;  /* 0x031c300c0d00a5a7 */ /* 0x000ea4000804007f */
[----:B--2---:R-:W-:Y:S05]  /*f6b0*/  @!P2 BRA `(.L_x_9373) ;  /* 0xfffffffc00f0a947 */ /* 0x004fea000383ffff */
[----:B------:R-:W-:Y:S05]  /*f6c0*/  BRA `(.L_x_9370) ;  /* 0xffffff6000587947 */ /* 0x000fea000383ffff */
.L_x_9377:
[----:B-1----:R-:W-:-:S04]  /*f6d0*/  MOV R12, UR6 ;  /* 0x00000006000c7c02 */ /* 0x002fc80008000f00 */
[----:B------:R1:W2:Y:S03]  /*f6e0*/  SYNCS.PHASECHK.TRANS64.TRYWAIT P2, [R12+URZ+0x31c50], R11 ;  /* 0x031c500b0c0075a7 */ /* 0x0002a6000804017f */
[----:B--2---:R-:W-:Y:S05]  /*f6f0*/  @!P2 NANOSLEEP.SYNCS 0x989680 ;  /* 0x009896800000a95d */ /* 0x004fea0003900000 */
[----:B------:R-:W2:Y:S02]  /*f700*/  @!P2 SYNCS.PHASECHK.TRANS64 P2, [R12+URZ+0x31c50], R11 ;  /* 0x031c500b0c00a5a7 */ /* 0x000ea4000804007f */
[----:B--2---:R-:W-:Y:S05]  /*f710*/  @!P2 BRA `(.L_x_9377) ;  /* 0xfffffffc00eca947 */ /* 0x004fea000383ffff */
[----:B------:R-:W-:Y:S05]  /*f720*/  BRA `(.L_x_9374) ;  /* 0xffffff7400f47947 */ /* 0x000fea000383ffff */
.L_x_9382:
[----:B--2---:R2:W4:Y:S02]  /*f730*/  SYNCS.PHASECHK.TRANS64.TRYWAIT P0, [R7+URZ+0x31c50], R6 ;  /* 0x031c5006070075a7 */ /* 0x004524000800017f */
[----:B----4-:R-:W-:Y:S05]  /*f740*/  @!P0 NANOSLEEP.SYNCS 0x989680 ;  /* 0x009896800000895d */ /* 0x010fea0003900000 */
[----:B------:R-:W4:Y:S02]  /*f750*/  @!P0 SYNCS.PHASECHK.TRANS64 P0, [R7+URZ+0x31c50], R6 ;  /* 0x031c5006070085a7 */ /* 0x000f24000800007f */
[----:B----4-:R-:W-:Y:S05]  /*f760*/  @!P0 BRA `(.L_x_9382) ;  /* 0xfffffffc00f08947 */ /* 0x010fea000383ffff */
[----:B------:R-:W-:Y:S05]  /*f770*/  BRA `(.L_x_9381) ;  /* 0xffffffa0000c7947 */ /* 0x000fea000383ffff */
.L_x_9393:
[----:B------:R-:W-:Y:S02]  /*f780*/  IMAD.MOV.U32 R13, RZ, RZ, R22 ;  /* 0x000000ffff0d7224 */ /* 0x000fe400078e0016 */
[----:B------:R-:W-:Y:S02]  /*f790*/  IMAD.MOV.U32 R12, RZ, RZ, RZ ;  /* 0x000000ffff0c7224 */ /* 0x000fe400078e00ff */
[----:B------:R-:W-:Y:S02]  /*f7a0*/  IMAD.MOV.U32 R11, RZ, RZ, 0x1f ;  /* 0x0000001fff0b7424 */ /* 0x000fe400078e00ff */
[----:B------:R-:W-:-:S07]  /*f7b0*/  IMAD.MOV.U32 R15, RZ, RZ, -0x1 ;  /* 0xffffffffff0f7424 */ /* 0x000fce00078e00ff */
[----:B------:R-:W-:Y:S05]  /*f7c0*/  WARPSYNC.COLLECTIVE R15, `(.L_x_9476) ;  /* 0x000000000f087348 */ /* 0x000fea0003c00000 */
[----:B------:R0:W1:Y:S02]  /*f7d0*/  SHFL.IDX P6, R14, R13, R12, R11 ;  /* 0x0000000c0d0e7389 */ /* 0x00006400000c000b */
[----:B01----:R-:W-:Y:S01]  /*f7e0*/  ENDCOLLECTIVE ;  /* 0x000000000000791b */ /* 0x003fe20003800000 */
.L_x_9476:
[----:B------:R-:W-:Y:S05]  /*f7f0*/  BRA `(.L_x_9477) ;  /* 0xffffffc800147947 */ /* 0x000fea000383ffff */
.L_x_9395:
[----:B------:R-:W-:Y:S01]  /*f800*/  BSSY B0, `(.L_x_9478) ;  /* 0x0000006000007945 */ /* 0x000fe20003800000 */
[----:B------:R-:W-:-:S07]  /*f810*/  IMAD.MOV.U32 R15, RZ, RZ, -0x1 ;  /* 0xffffffffff0f7424 */ /* 0x000fce00078e00ff */
[----:B------:R-:W-:Y:S05]  /*f820*/  WARPSYNC.COLLECTIVE R15, `(.L_x_9479) ;  /* 0x000000000f0c7348 */ /* 0x000fea0003c00000 */
[----:B------:R-:W-:Y:S02]  /*f830*/  ELECT P6, UR62, PT ;  /* 0x00000000003e782f */ /* 0x000fe400038c0000 */
[----:B------:R-:W-:Y:S01]  /*f840*/  MOV R14, UR62 ;  /* 0x0000003e000e7c02 */ /* 0x000fe20008000f00 */
[----:B------:R-:W-:Y:S10]  /*f850*/  ENDCOLLECTIVE ;  /* 0x000000000000791b */ /* 0x000ff40003800000 */
.L_x_9479:
[----:B------:R-:W-:Y:S05]  /*f860*/  BSYNC B0 ;  /* 0x0000000000007941 */ /* 0x000fea0003800000 */
.L_x_9478:
[----:B------:R-:W-:Y:S05]  /*f870*/  BRA `(.L_x_9480) ;  /* 0xffffffc800107947 */ /* 0x000fea000383ffff */
.L_x_9397:
[----:B-1----:R-:W-:-:S04]  /*f880*/  MOV R3, UR40 ;  /* 0x0000002800037c02 */ /* 0x002fc80008000f00 */
[----:B------:R1:W2:Y:S03]  /*f890*/  SYNCS.PHASECHK.TRANS64.TRYWAIT P0, [R3+URZ+0x31c40], R0 ;  /* 0x031c4000030075a7 */ /* 0x0002a6000800017f */
[----:B--2---:R-:W-:Y:S05]  /*f8a0*/  @!P0 NANOSLEEP.SYNCS 0x989680 ;  /* 0x009896800000895d */ /* 0x004fea0003900000 */
[----:B------:R-:W2:Y:S02]  /*f8b0*/  @!P0 SYNCS.PHASECHK.TRANS64 P0, [R3+URZ+0x31c40], R0 ;  /* 0x031c4000030085a7 */ /* 0x000ea4000800007f */
[----:B--2---:R-:W-:Y:S05]  /*f8c0*/  @!P0 BRA `(.L_x_9397) ;  /* 0xfffffffc00ec8947 */ /* 0x004fea000383ffff */
[----:B------:R-:W-:Y:S05]  /*f8d0*/  BRA `(.L_x_9481) ;  /* 0xffffffc800607947 */ /* 0x000fea000383ffff */
.L_x_9400:
[----:B------:R-:W-:Y:S01]  /*f8e0*/  IMAD R8, R12, 0xc0, R11 ;  /* 0x000000c00c087824 */ /* 0x000fe200078e020b */
[----:B------:R-:W0:Y:S01]  /*f8f0*/  LDC R5, c[0x0][0x448] ;  /* 0x00011200ff057b82 */ /* 0x000e220000000800 */
[----:B------:R-:W-:Y:S02]  /*f900*/  IMAD.MOV.U32 R13, RZ, RZ, R7 ;  /* 0x000000ffff0d7224 */ /* 0x000fe400078e0007 */
[----:B------:R-:W-:Y:S02]  /*f910*/  IMAD.MOV.U32 R12, RZ, RZ, RZ ;  /* 0x000000ffff0c7224 */ /* 0x000fe400078e00ff */
[----:B------:R-:W-:Y:S02]  /*f920*/  IMAD.MOV.U32 R11, RZ, RZ, 0x1c1f ;  /* 0x00001c1fff0b7424 */ /* 0x000fe400078e00ff */
[----:B------:R-:W-:Y:S02]  /*f930*/  IMAD.MOV.U32 R15, RZ, RZ, -0x1 ;  /* 0xffffffffff0f7424 */ /* 0x000fe400078e00ff */
[----:B------:R-:W-:-:S07]  /*f940*/  VIADD R4, R8, 0x20 ;  /* 0x0000002008047836 */ /* 0x000fce0000000000 */
[----:B0-----:R-:W-:Y:S05]  /*f950*/  WARPSYNC.COLLECTIVE R15, `(.L_x_9482) ;  /* 0x000000000f087348 */ /* 0x001fea0003c00000 */
[----:B------:R1:W2:Y:S02]  /*f960*/  SHFL.IDX P6, R14, R13, R12, R11 ;  /* 0x0000000c0d0e7389 */ /* 0x0002a400000c000b */
[----:B012---:R-:W-:Y:S01]  /*f970*/  ENDCOLLECTIVE ;  /* 0x000000000000791b */ /* 0x007fe20003800000 */
.L_x_9482:
[----:B------:R-:W-:Y:S01]  /*f980*/  MOV R13, R6 ;  /* 0x00000006000d7202 */ /* 0x000fe20000000f00 */
[----:B------:R-:W-:-:S07]  /*f990*/  IMAD.MOV.U32 R3, RZ, RZ, R14 ;  /* 0x000000ffff037224 */ /* 0x000fce00078e000e */
[----:B------:R-:W-:Y:S05]  /*f9a0*/  WARPSYNC.COLLECTIVE R15, `(.L_x_9483) ;  /* 0x000000000f087348 */ /* 0x000fea0003c00000 */
[----:B------:R0:W1:Y:S02]  /*f9b0*/  SHFL.IDX P6, R14, R13, R12, R11 ;  /* 0x0000000c0d0e7389 */ /* 0x00006400000c000b */
[----:B01----:R-:W-:Y:S01]  /*f9c0*/  ENDCOLLECTIVE ;  /* 0x000000000000791b */ /* 0x003fe20003800000 */
.L_x_9483:
[----:B------:R-:W-:Y:S02]  /*f9d0*/  ULDC UR4, c[0x0][0x288] ;  /* 0x0000a20000047ab9 */ /* 0x000fe40000000800 */
[----:B------:R-:W-:-:S05]  /*f9e0*/  IMAD R9, R5, UR4, RZ ;  /* 0x0000000405097c24 */ /* 0x000fca000f8e02ff */
[----:B------:R-:W-:Y:S01]  /*f9f0*/  ISETP.GE.AND P3, PT, R8, R9, PT ;  /* 0x000000090800720c */ /* 0x000fe20003f66270 */
[----:B------:R-:W-:Y:S02]  /*fa00*/  IMAD.MOV.U32 R13, RZ, RZ, R7 ;  /* 0x000000ffff0d7224 */ /* 0x000fe400078e0007 */
[----:B------:R-:W-:-:S10]  /*fa10*/  IMAD.MOV.U32 R12, RZ, RZ, 0x1 ;  /* 0x00000001ff0c7424 */ /* 0x000fd400078e00ff */
[----:B------:R-:W-:Y:S01]  /*fa20*/  @!P3 LEA R29, R0, UR40, 0x1 ;  /* 0x00000028001dbc11 */ /* 0x000fe2000f8e08ff */
[----:B------:R-:W-:-:S07]  /*fa30*/  IMAD.MOV.U32 R2, RZ, RZ, R14 ;  /* 0x000000ffff027224 */ /* 0x000fce00078e000e */
[----:B------:R-:W-:Y:S05]  /*fa40*/  WARPSYNC.COLLECTIVE R15, `(.L_x_9484) ;  /* 0x000000000f087348 */ /* 0x000fea0003c00000 */
[----:B------:R0:W1:Y:S02]  /*fa50*/  SHFL.IDX P6, R14, R13, R12, R11 ;  /* 0x0000000c0d0e7389 */ /* 0x00006400000c000b */
[----:B01----:R-:W-:Y:S01]  /*fa60*/  ENDCOLLECTIVE ;  /* 0x000000000000791b */ /* 0x003fe20003800000 */
.L_x_9484:
[----:B------:R-:W-:-:S05]  /*fa70*/  @!P3 IMAD.WIDE.U32 R2, R21, 0x2, R2 ;  /* 0x000000021502b825 */ /* 0x000fca00078e0002 */
[----:B------:R-:W-:Y:S01]  /*fa80*/  @!PT LDS RZ, [RZ] ;  /* 0x00000000fffff984 */ /* 0x000fe20000000800 */
[----:B------:R-:W-:Y:S01]  /*fa90*/  @!PT LDS RZ, [RZ] ;  /* 0x00000000fffff984 */ /* 0x000fe20000000800 */
[----:B------:R-:W-:Y:S01]  /*faa0*/  @!PT LDS RZ, [RZ] ;  /* 0x00000000fffff984 */ /* 0x000fe20000000800 */
[----:B------:R0:W-:Y:S04]  /*fab0*/  @!P3 LDGSTS.E.BYPASS.LTC128B.128 [R29+0xda00], desc[UR38][R2.64], !P2 ;  /* 0x0da00000021dbfae */ /* 0x0001e8000d101d66 */
[----:B------:R0:W-:Y:S01]  /*fac0*/  @!P3 LDGSTS.E.BYPASS.LTC128B.128 [R29+0x10a00], desc[UR38][R2.64+0x40], !P0 ;  /* 0x10a00040021dbfae */ /* 0x0001e2000c101d66 */
[----:B------:R-:W-:-:S03]  /*fad0*/  MOV R13, R6 ;  /* 0x00000006000d7202 */ /* 0x000fc60000000f00 */
[----:B------:R0:W-:Y:S01]  /*fae0*/  @!P3 LDGSTS.E.BYPASS.LTC128B.128 [R29+0x13a00], desc[UR38][R2.64+0x80], !P1 ;  /* 0x13a00080021dbfae */ /* 0x0001e2000c901d66 */
[----:B------:R-:W-:Y:S01]  /*faf0*/  ISETP.GE.AND P3, PT, R4, R9, PT ;  /* 0x000000090400720c */ /* 0x000fe20003f66270 */
[----:B------:R-:W-:-:S12]  /*fb00*/  IMAD.MOV.U32 R5, RZ, RZ, R14 ;  /* 0x000000ffff057224 */ /* 0x000fd800078e000e */
[----:B0-----:R-:W-:Y:S05]  /*fb10*/  WARPSYNC.COLLECTIVE R15, `(.L_x_9485) ;  /* 0x000000000f087348 */ /* 0x001fea0003c00000 */
[----:B------:R1:W2:Y:S02]  /*fb20*/  SHFL.IDX P6, R14, R13, R12, R11 ;  /* 0x0000000c0d0e7389 */ /* 0x0002a400000c000b */
[----:B012---:R-:W-:Y:S01]  /*fb30*/  ENDCOLLECTIVE ;  /* 0x000000000000791b */ /* 0x007fe20003800000 */
.L_x_9485:
[----:B------:R-:W-:Y:S01]  /*fb40*/  VIADD R2, R8, 0x40 ;  /* 0x0000004008027836 */ /* 0x000fe20000000000 */
[----:B------:R-:W-:Y:S01]  /*fb50*/  @!P3 LEA R29, R0, UR40, 0x1 ;  /* 0x00000028001dbc11 */ /* 0x000fe2000f8e08ff */
[----:B------:R-:W-:Y:S02]  /*fb60*/  IMAD.MOV.U32 R13, RZ, RZ, R7 ;  /* 0x000000ffff0d7224 */ /* 0x000fe400078e0007 */
[----:B------:R-:W-:Y:S02]  /*fb70*/  IMAD.MOV.U32 R12, RZ, RZ, 0x2 ;  /* 0x00000002ff0c7424 */ /* 0x000fe400078e00ff */
[----:B------:R-:W-:-:S07]  /*fb80*/  IMAD.MOV.U32 R4, RZ, RZ, R14 ;  /* 0x000000ffff047224 */ /* 0x000fce00078e000e */
[----:B------:R-:W-:Y:S05]  /*fb90*/  WARPSYNC.COLLECTIVE R15, `(.L_x_9486) ;  /* 0x000000000f087348 */ /* 0x000fea0003c00000 */
[----:B------:R0:W1:Y:S02]  /*fba0*/  SHFL.IDX P6, R14, R13, R12, R11 ;  /* 0x0000000c0d0e7389 */ /* 0x00006400000c000b */
[----:B01----:R-:W-:Y:S01]  /*fbb0*/  ENDCOLLECTIVE ;  /* 0x000000000000791b */ /* 0x003fe20003800000 */
.L_x_9486:
        /* <DEDUP_REMOVED lines=13> */
.L_x_9487:
[----:B------:R-:W-:Y:S01]  /*fc90*/  IMAD.MOV.U32 R3, RZ, RZ, R2 ;  /* 0x000000ffff037224 */ /* 0x000fe200078e0002 */
[----:B------:R-:W-:Y:S01]  /*fca0*/  @!P3 LEA R5, R0, UR40, 0x1 ;  /* 0x000000280005bc11 */ /* 0x000fe2000f8e08ff */
[----:B------:R-:W-:Y:S02]  /*fcb0*/  IMAD.MOV.U32 R13, RZ, RZ, R7 ;  /* 0x000000ffff0d7224 */ /* 0x000fe400078e0007 */
[----:B------:R-:W-:Y:S02]  /*fcc0*/  IMAD.MOV.U32 R12, RZ, RZ, 0x3 ;  /* 0x00000003ff0c7424 */ /* 0x000fe400078e00ff */
[----:B------:R-:W-:-:S07]  /*fcd0*/  IMAD.MOV.U32 R2, RZ, RZ, R14 ;  /* 0x000000ffff027224 */ /* 0x000fce00078e000e */
[----:B------:R-:W-:Y:S05]  /*fce0*/  WARPSYNC.COLLECTIVE R15, `(.L_x_9488) ;  /* 0x000000000f087348 */ /* 0x000fea0003c00000 */
[----:B------:R0:W1:Y:S02]  /*fcf0*/  SHFL.IDX P6, R14, R13, R12, R11 ;  /* 0x0000000c0d0e7389 */ /* 0x00006400000c000b */
[----:B01----:R-:W-:Y:S01]  /*fd00*/  ENDCOLLECTIVE ;  /* 0x000000000000791b */ /* 0x003fe20003800000 */
.L_x_9488:
        /* <DEDUP_REMOVED lines=8> */
[----:B------:R-:W-:-:S07]  /*fd90*/  IMAD.MOV.U32 R7, RZ, RZ, R14 ;  /* 0x000000ffff077224 */ /* 0x000fce00078e000e */
[----:B0-----:R-:W-:Y:S05]  /*fda0*/  WARPSYNC.COLLECTIVE R15, `(.L_x_9489) ;  /* 0x000000000f087348 */ /* 0x001fea0003c00000 */
[----:B------:R1:W2:Y:S02]  /*fdb0*/  SHFL.IDX P6, R14, R13, R12, R11 ;  /* 0x0000000c0d0e7389 */ /* 0x0002a400000c000b */
[----:B012---:R-:W-:Y:S01]  /*fdc0*/  ENDCOLLECTIVE ;  /* 0x000000000000791b */ /* 0x007fe20003800000 */
.L_x_9489:
[----:B------:R-:W-:Y:S02]  /*fdd0*/  VIADD R2, R8, 0x60 ;  /* 0x0000006008027836 */ /* 0x000fe40000000000 */
[----:B------:R-:W-:-:S03]  /*fde0*/  IMAD.MOV.U32 R5, RZ, RZ, R7 ;  /* 0x000000ffff057224 */ /* 0x000fc600078e0007 */
[----:B------:R-:W-:Y:S01]  /*fdf0*/  ISETP.GE.AND P3, PT, R2, R9, PT ;  /* 0x000000090200720c */ /* 0x000fe20003f66270 */
[----:B------:R-:W-:Y:S02]  /*fe00*/  VIADD R2, R8, 0x80 ;  /* 0x0000008008027836 */ /* 0x000fe40000000000 */
[----:B------:R-:W-:Y:S01]  /*fe10*/  IMAD.MOV.U32 R13, RZ, RZ, R10 ;  /* 0x000000ffff0d7224 */ /* 0x000fe200078e000a */
[----:B------:R-:W-:-:S09]  /*fe20*/  MOV R12, RZ ;  /* 0x000000ff000c7202 */ /* 0x000fd20000000f00 */
[----:B------:R-:W-:Y:S01]  /*fe30*/  @!P3 LEA R7, R0, UR40, 0x1 ;  /* 0x000000280007bc11 */ /* 0x000fe2000f8e08ff */
[----:B------:R-:W-:-:S07]  /*fe40*/  IMAD.MOV.U32 R4, RZ, RZ, R14 ;  /* 0x000000ffff047224 */ /* 0x000fce00078e000e */
[----:B------:R-:W-:Y:S05]  /*fe50*/  WARPSYNC.COLLECTIVE R15, `(.L_x_9490) ;  /* 0x000000000f087348 */ /* 0x000fea0003c00000 */
[----:B------:R0:W1:Y:S02]  /*fe60*/  SHFL.IDX P6, R14, R13, R12, R11 ;  /* 0x0000000c0d0e7389 */ /* 0x00006400000c000b */
[----:B01----:R-:W-:Y:S01]  /*fe70*/  ENDCOLLECTIVE ;  /* 0x000000000000791b */ /* 0x003fe20003800000 */
.L_x_9490:
[----:B------:R-:W-:-:S05]  /*fe80*/  @!P3 IMAD.WIDE.U32 R4, R21, 0x2, R4 ;  /* 0x000000021504b825 */ /* 0x000fca00078e0004 */
[----:B------:R-:W-:Y:S01]  /*fe90*/  @!PT LDS RZ, [RZ] ;  /* 0x00000000fffff984 */ /* 0x000fe20000000800 */
[----:B------:R-:W-:Y:S01]  /*fea0*/  @!PT LDS RZ, [RZ] ;  /* 0x00000000fffff984 */ /* 0x000fe20000000800 */
[----:B------:R-:W-:Y:S01]  /*feb0*/  @!PT LDS RZ, [RZ] ;  /* 0x00000000fffff984 */ /* 0x000fe20000000800 */
[----:B------:R0:W-:Y:S04]  /*fec0*/  @!P3 LDGSTS.E.BYPASS.LTC128B.128 [R7+0xf200], desc[UR38][R4.64], !P2 ;  /* 0x0f2000000407bfae */ /* 0x0001e8000d101d66 */
[----:B------:R0:W-:Y:S01]  /*fed0*/  @!P3 LDGSTS.E.BYPASS.LTC128B.128 [R7+0x12200], desc[UR38][R4.64+0x40], !P0 ;  /* 0x122000400407bfae */ /* 0x0001e2000c101d66 */
[----:B------:R-:W-:-:S03]  /*fee0*/  IMAD.MOV.U32 R13, RZ, RZ, R20 ;  /* 0x000000ffff0d7224 */ /* 0x000fc600078e0014 */
[----:B------:R0:W-:Y:S01]  /*fef0*/  @!P3 LDGSTS.E.BYPASS.LTC128B.128 [R7+0x15200], desc[UR38][R4.64+0x80], !P1 ;  /* 0x152000800407bfae */ /* 0x0001e2000c901d66 */
[----:B------:R-:W-:Y:S01]  /*ff00*/  ISETP.GE.AND P3, PT, R2, R9, PT ;  /* 0x000000090200720c */ /* 0x000fe20003f66270 */
[----:B------:R-:W-:-:S12]  /*ff10*/  IMAD.MOV.U32 R29, RZ, RZ, R14 ;  /* 0x000000ffff1d7224 */ /* 0x000fd800078e000e */
[----:B0-----:R-:W-:Y:S05]  /*ff20*/  WARPSYNC.COLLECTIVE R15, `(.L_x_9491) ;  /* 0x000000000f087348 */ /* 0x001fea0003c00000 */
[----:B------:R1:W2:Y:S02]  /*ff30*/  SHFL.IDX P6, R14, R13, R12, R11 ;  /* 0x0000000c0d0e7389 */ /* 0x0002a400000c000b */
[----:B012---:R-:W-:Y:S01]  /*ff40*/  ENDCOLLECTIVE ;  /* 0x000000000000791b */ /* 0x007fe20003800000 */
.L_x_9491:
[----:B------:R-:W-:Y:S01]  /*ff50*/  IMAD.MOV.U32 R3, RZ, RZ, R29 ;  /* 0x000000ffff037224 */ /* 0x000fe200078e001d */
[----:B------:R-:W-:Y:S02]  /*ff60*/  @!P3 LEA R29, R0, UR40, 0x1 ;  /* 0x00000028001dbc11 */ /* 0x000fe4000f8e08ff */
[----:B------:R-:W-:Y:S01]  /*ff70*/  MOV R13, R10 ;  /* 0x0000000a000d7202 */ /* 0x000fe20000000f00 */
[----:B------:R-:W-:Y:S02]  /*ff80*/  IMAD.MOV.U32 R12, RZ, RZ, 0x1 ;  /* 0x00000001ff0c7424 */ /* 0x000fe400078e00ff */
[----:B------:R-:W-:-:S07]  /*ff90*/  IMAD.MOV.U32 R6, RZ, RZ, R14 ;  /* 0x000000ffff067224 */ /* 0x000fce00078e000e */
[----:B------:R-:W-:Y:S05]  /*ffa0*/  WARPSYNC.COLLECTIVE R15, `(.L_x_9492) ;  /* 0x000000000f087348 */ /* 0x000fea0003c00000 */
[----:B------:R0:W1:Y:S02]  /*ffb0*/  SHFL.IDX P6, R14, R13, R12, R11 ;  /* 0x0000000c0d0e7389 */ /* 0x00006400000c000b */
[----:B01----:R-:W-:Y:S01]  /*ffc0*/  ENDCOLLECTIVE ;  /* 0x000000000000791b */ /* 0x003fe20003800000 */
.L_x_9492:
[----:B------:R-:W-:Y:S02]  /*ffd0*/  IMAD.MOV.U32 R2, RZ, RZ, R6 ;  /* 0x000000ffff027224 */ /* 0x000fe400078e0006 */
[----:B------:R-:W-:Y:S02]  /*ffe0*/  IMAD.MOV.U32 R6, RZ, RZ, 0x1 ;  /* 0x00000001ff067424 */ /* 0x000fe400078e00ff */
[----:B------:R-:W-:-:S05]  /*fff0*/  @!P3 IMAD.WIDE.U32 R2, R21, 0x2, R2 ;  /* 0x000000021502b825 */ /* 0x000fca00078e0002 */
[----:B------:R-:W-:Y:S01]  /*10000*/  @!PT LDS RZ, [RZ] ;  /* 0x00000000fffff984 */ /* 0x000fe20000000800 */
[----:B------:R-:W-:Y:S01]  /*10010*/  @!PT LDS RZ, [RZ] ;  /* 0x00000000fffff984 */ /* 0x000fe20000000800 */
[----:B------:R-:W-:Y:S01]  /*10020*/  @!PT LDS RZ, [RZ] ;  /* 0x00000000fffff984 */ /* 0x000fe20000000800 */
[----:B------:R0:W-:Y:S01]  /*10030*/  @!P3 LDGSTS.E.BYPASS.LTC128B.128 [R29+0xfa00], desc[UR38][R2.64], !P2 ;  /* 0x0fa00000021dbfae */ /* 0x0001e2000d101d66 */
[----:B------:R-:W-:-:S03]  /*10040*/  IMAD.MOV.U32 R13, RZ, RZ, R20 ;  /* 0x000000ffff0d7224 */ /* 0x000fc600078e0014 */
[----:B------:R0:W-:Y:S04]  /*10050*/  @!P3 LDGSTS.E.BYPASS.LTC128B.128 [R29+0x12a00], desc[UR38][R2.64+0x40], !P0 ;  /* 0x12a00040021dbfae */ /* 0x0001e8000c101d66 */
[----:B------:R0:W-:Y:S01]  /*10060*/  @!P3 LDGSTS.E.BYPASS.LTC128B.128 [R29+0x15a00], desc[UR38][R2.64+0x80], !P1 ;  /* 0x15a00080021dbfae */ /* 0x0001e2000c901d66 */
[----:B------:R-:W-:-:S07]  /*10070*/  IMAD.MOV.U32 R10, RZ, RZ, R14 ;  /* 0x000000ffff0a7224 */ /* 0x000fce00078e000e */
[----:B0-----:R-:W-:Y:S05]  /*10080*/  WARPSYNC.COLLECTIVE R15, `(.L_x_9493) ;  /* 0x000000000f087348 */ /* 0x001fea0003c00000 */
[----:B------:R1:W2:Y:S02]  /*10090*/  SHFL.IDX P6, R14, R13, R12, R11 ;  /* 0x0000000c0d0e7389 */ /* 0x0002a400000c000b */
[----:B012---:R-:W-:Y:S01]  /*100a0*/  ENDCOLLECTIVE ;  /* 0x000000000000791b */ /* 0x007fe20003800000 */
.L_x_9493:
[----:B------:R-:W-:Y:S05]  /*100b0*/  BRA `(.L_x_9494) ;  /* 0xffffffcc00887947 */ /* 0x000fea000383ffff */
.L_x_9403:
[----:B0-----:R-:W-:-:S04]  /*100c0*/  IMAD.U32 R3, RZ, RZ, UR40 ;  /* 0x00000028ff037e24 */ /* 0x001fc8000f8e00ff */
[----:B------:R0:W1:Y:S03]  /*100d0*/  SYNCS.PHASECHK.TRANS64.TRYWAIT P0, [R3+URZ+0x31c20], R0 ;  /* 0x031c2000030075a7 */ /* 0x000066000800017f */
[----:B-1----:R-:W-:Y:S05]  /*100e0*/  @!P0 NANOSLEEP.SYNCS 0x989680 ;  /* 0x009896800000895d */ /* 0x002fea0003900000 */
[----:B------:R-:W1:Y:S02]  /*100f0*/  @!P0 SYNCS.PHASECHK.TRANS64 P0, [R3+URZ+0x31c20], R0 ;  /* 0x031c2000030085a7 */ /* 0x000e64000800007f */
[----:B-1----:R-:W-:Y:S05]  /*10100*/  @!P0 BRA `(.L_x_9403) ;  /* 0xfffffffc00ec8947 */ /* 0x002fea000383ffff */
[----:B------:R-:W-:Y:S05]  /*10110*/  BRA `(.L_x_9495) ;  /* 0xffffffcc00d87947 */ /* 0x000fea000383ffff */
.L_x_9410:
[----:B-1----:R-:W-:-:S04]  /*10120*/  MOV R3, UR40 ;  /* 0x0000002800037c02 */ /* 0x002fc80008000f00 */
[----:B------:R1:W2:Y:S03]  /*10130*/  SYNCS.PHASECHK.TRANS64.TRYWAIT P0, [R3+URZ+0x31c48], R6 ;  /* 0x031c4806030075a7 */ /* 0x0002a6000800017f */
[----:B--2---:R-:W-:Y:S05]  /*10140*/  @!P0 NANOSLEEP.SYNCS 0x989680 ;  /* 0x009896800000895d */ /* 0x004fea0003900000 */
[----:B------:R-:W2:Y:S02]  /*10150*/  @!P0 SYNCS.PHASECHK.TRANS64 P0, [R3+URZ+0x31c48], R6 ;  /* 0x031c4806030085a7 */ /* 0x000ea4000800007f */
[----:B--2---:R-:W-:Y:S05]  /*10160*/  @!P0 BRA `(.L_x_9410) ;  /* 0xfffffffc00ec8947 */ /* 0x004fea000383ffff */
[----:B------:R-:W-:Y:S05]  /*10170*/  BRA `(.L_x_9496) ;  /* 0xffffffd000987947 */ /* 0x000fea000383ffff */
.L_x_9417:
[----:B01----:R-:W-:-:S04]  /*10180*/  IMAD.U32 R3, RZ, RZ, UR40 ;  /* 0x00000028ff037e24 */ /* 0x003fc8000f8e00ff */
[----:B------:R0:W1:Y:S03]  /*10190*/  SYNCS.PHASECHK.TRANS64.TRYWAIT P0, [R3+URZ+0x31c60], R6 ;  /* 0x031c6006030075a7 */ /* 0x000066000800017f */
[----:B-1----:R-:W-:Y:S05]  /*101a0*/  @!P0 NANOSLEEP.SYNCS 0x989680 ;  /* 0x009896800000895d */ /* 0x002fea0003900000 */
[----:B------:R-:W1:Y:S02]  /*101b0*/  @!P0 SYNCS.PHASECHK.TRANS64 P0, [R3+URZ+0x31c60], R6 ;  /* 0x031c6006030085a7 */ /* 0x000e64000800007f */
[----:B-1----:R-:W-:Y:S05]  /*101c0*/  @!P0 BRA `(.L_x_9417) ;  /* 0xfffffffc00ec8947 */ /* 0x002fea000383ffff */
[----:B------:R-:W-:Y:S05]  /*101d0*/  BRA `(.L_x_9497) ;  /* 0xffffffd400707947 */ /* 0x000fea000383ffff */
.L_x_9427:
[----:B-1----:R-:W-:-:S04]  /*101e0*/  IMAD.U32 R3, RZ, RZ, UR40 ;  /* 0x00000028ff037e24 */ /* 0x002fc8000f8e00ff */
[----:B------:R1:W2:Y:S03]  /*101f0*/  SYNCS.PHASECHK.TRANS64.TRYWAIT P0, [R3+URZ+0x31c40], R12 ;  /* 0x031c400c030075a7 */ /* 0x0002a6000800017f */
[----:B--2---:R-:W-:Y:S05]  /*10200*/  @!P0 NANOSLEEP.SYNCS 0x989680 ;  /* 0x009896800000895d */ /* 0x004fea0003900000 */
[----:B------:R-:W2:Y:S02]  /*10210*/  @!P0 SYNCS.PHASECHK.TRANS64 P0, [R3+URZ+0x31c40], R12 ;  /* 0x031c400c030085a7 */ /* 0x000ea4000800007f */
[----:B--2---:R-:W-:Y:S05]  /*10220*/  @!P0 BRA `(.L_x_9427) ;  /* 0xfffffffc00ec8947 */ /* 0x004fea000383ffff */
[----:B------:R-:W-:Y:S05]  /*10230*/  BRA `(.L_x_9498) ;  /* 0xffffffd800bc7947 */ /* 0x000fea000383ffff */
.L_x_9434:
[----:B0-----:R-:W-:-:S04]  /*10240*/  IMAD.U32 R3, RZ, RZ, UR40 ;  /* 0x00000028ff037e24 */ /* 0x001fc8000f8e00ff */
[----:B------:R0:W1:Y:S03]  /*10250*/  SYNCS.PHASECHK.TRANS64.TRYWAIT P0, [R3+URZ+0x31c68], R2 ;  /* 0x031c6802030075a7 */ /* 0x000066000800017f */
[----:B-1----:R-:W-:Y:S05]  /*10260*/  @!P0 NANOSLEEP.SYNCS 0x989680 ;  /* 0x009896800000895d */ /* 0x002fea0003900000 */
[----:B------:R-:W1:Y:S02]  /*10270*/  @!P0 SYNCS.PHASECHK.TRANS64 P0, [R3+URZ+0x31c68], R2 ;  /* 0x031c6802030085a7 */ /* 0x000e64000800007f */
[----:B-1----:R-:W-:Y:S05]  /*10280*/  @!P0 BRA `(.L_x_9434) ;  /* 0xfffffffc00ec8947 */ /* 0x002fea000383ffff */
[----:B------:R-:W-:Y:S05]  /*10290*/  BRA `(.L_x_9499) ;  /* 0xffffffdc00947947 */ /* 0x000fea000383ffff */
.L_x_9444:
[----:B-1----:R-:W-:-:S04]  /*102a0*/  IMAD.U32 R2, RZ, RZ, UR40 ;  /* 0x00000028ff027e24 */ /* 0x002fc8000f8e00ff */
[----:B------:R1:W2:Y:S03]  /*102b0*/  SYNCS.PHASECHK.TRANS64.TRYWAIT P0, [R2+URZ+0x31c48], R9 ;  /* 0x031c4809020075a7 */ /* 0x0002a6000800017f */
[----:B--2---:R-:W-:Y:S05]  /*102c0*/  @!P0 NANOSLEEP.SYNCS 0x989680 ;  /* 0x009896800000895d */ /* 0x004fea0003900000 */
[----:B------:R-:W2:Y:S02]  /*102d0*/  @!P0 SYNCS.PHASECHK.TRANS64 P0, [R2+URZ+0x31c48], R9 ;  /* 0x031c4809020085a7 */ /* 0x000ea4000800007f */
[----:B--2---:R-:W-:Y:S05]  /*102e0*/  @!P0 BRA `(.L_x_9444) ;  /* 0xfffffffc00ec8947 */ /* 0x004fea000383ffff */
[----:B------:R-:W-:Y:S05]  /*102f0*/  BRA `(.L_x_9500) ;  /* 0xffffffe000f47947 */ /* 0x000fea000383ffff */
.L_x_9451:
[----:B0-----:R-:W-:-:S04]  /*10300*/  IMAD.U32 R2, RZ, RZ, UR40 ;  /* 0x00000028ff027e24 */ /* 0x001fc8000f8e00ff */
[----:B------:R0:W1:Y:S03]  /*10310*/  SYNCS.PHASECHK.TRANS64.TRYWAIT P0, [R2+URZ+0x31c60], R9 ;  /* 0x031c6009020075a7 */ /* 0x000066000800017f */
[----:B-1----:R-:W-:Y:S05]  /*10320*/  @!P0 NANOSLEEP.SYNCS 0x989680 ;  /* 0x009896800000895d */ /* 0x002fea0003900000 */
[----:B------:R-:W1:Y:S02]  /*10330*/  @!P0 SYNCS.PHASECHK.TRANS64 P0, [R2+URZ+0x31c60], R9 ;  /* 0x031c6009020085a7 */ /* 0x000e64000800007f */
[----:B-1----:R-:W-:Y:S05]  /*10340*/  @!P0 BRA `(.L_x_9451) ;  /* 0xfffffffc00ec8947 */ /* 0x002fea000383ffff */
[----:B------:R-:W-:Y:S05]  /*10350*/  BRA `(.L_x_9501) ;  /* 0xffffffe400c87947 */ /* 0x000fea000383ffff */
.L_x_9460:
[----:B0-----:R0:W1:Y:S02]  /*10360*/  SYNCS.PHASECHK.TRANS64.TRYWAIT P0, [R3+URZ+0x31c60], R2 ;  /* 0x031c6002030075a7 */ /* 0x001064000800017f */
[----:B-1----:R-:W-:Y:S05]  /*10370*/  @!P0 NANOSLEEP.SYNCS 0x989680 ;  /* 0x009896800000895d */ /* 0x002fea0003900000 */
[----:B------:R-:W1:Y:S02]  /*10380*/  @!P0 SYNCS.PHASECHK.TRANS64 P0, [R3+URZ+0x31c60], R2 ;  /* 0x031c6002030085a7 */ /* 0x000e64000800007f */
[----:B-1----:R-:W-:Y:S05]  /*10390*/  @!P0 BRA `(.L_x_9460) ;  /* 0xfffffffc00f08947 */ /* 0x002fea000383ffff */
[----:B------:R-:W-:Y:S05]  /*103a0*/  BRA `(.L_x_9502) ;  /* 0xffffffe800c07947 */ /* 0x000fea000383ffff */
.L_x_9466:
[----:B0-----:R0:W1:Y:S02]  /*103b0*/  SYNCS.PHASECHK.TRANS64.TRYWAIT P0, [R7+URZ+0x31c20], R2 ;  /* 0x031c2002070075a7 */ /* 0x001064000800017f */
[----:B-1----:R-:W-:Y:S05]  /*103c0*/  @!P0 NANOSLEEP.SYNCS 0x989680 ;  /* 0x009896800000895d */ /* 0x002fea0003900000 */
[----:B------:R-:W1:Y:S02]  /*103d0*/  @!P0 SYNCS.PHASECHK.TRANS64 P0, [R7+URZ+0x31c20], R2 ;  /* 0x031c2002070085a7 */ /* 0x000e64000800007f */
[----:B-1----:R-:W-:Y:S05]  /*103e0*/  @!P0 BRA `(.L_x_9466) ;  /* 0xfffffffc00f08947 */ /* 0x002fea000383ffff */
[----:B------:R-:W-:Y:S05]  /*103f0*/  BRA `(.L_x_9503) ;  /* 0xffffffec00c47947 */ /* 0x000fea000383ffff */
.L_x_9467:
        /* <DEDUP_REMOVED lines=11> */
.L_x_9505:
[----:B------:R-:W-:Y:S05]  /*104b0*/  BSYNC B0 ;  /* 0x0000000000007941 */ /* 0x000fea0003800000 */
.L_x_9504:
[----:B------:R-:W-:Y:S05]  /*104c0*/  BRA `(.L_x_9506) ;  /* 0xffffffec00a87947 */ /* 0x000fea000383ffff */
.L_x_9468:
[----:B------:R-:W-:Y:S01]  /*104d0*/  BSSY B0, `(.L_x_9507) ;  /* 0x0000006000007945 */ /* 0x000fe20003800000 */
[----:B------:R-:W-:-:S07]  /*104e0*/  IMAD.MOV.U32 R15, RZ, RZ, -0x1 ;  /* 0xffffffffff0f7424 */ /* 0x000fce00078e00ff */
[----:B0-----:R-:W-:Y:S05]  /*104f0*/  WARPSYNC.COLLECTIVE R15, `(.L_x_9508) ;  /* 0x000000000f0c7348 */ /* 0x001fea0003c00000 */
[----:B------:R-:W-:Y:S02]  /*10500*/  ELECT P6, UR62, PT ;  /* 0x00000000003e782f */ /* 0x000fe400038c0000 */
[----:B------:R-:W-:Y:S01]  /*10510*/  MOV R14, UR62 ;  /* 0x0000003e000e7c02 */ /* 0x000fe20008000f00 */
[----:B0-----:R-:W-:Y:S10]  /*10520*/  ENDCOLLECTIVE ;  /* 0x000000000000791b */ /* 0x001ff40003800000 */
.L_x_9508:
[----:B------:R-:W-:Y:S05]  /*10530*/  BSYNC B0 ;  /* 0x0000000000007941 */ /* 0x000fea0003800000 */
.L_x_9507:
[----:B------:R-:W-:Y:S05]  /*10540*/  BRA `(.L_x_9509) ;  /* 0xffffffec009c7947 */ /* 0x000fea000383ffff */
.L_x_9470:
[----:B0-----:R0:W1:Y:S02]  /*10550*/  SYNCS.PHASECHK.TRANS64.TRYWAIT P0, [R5+URZ], R4 ;  /* 0x00000004050075a7 */ /* 0x001064000800017f */
[----:B-1----:R-:W-:Y:S05]  /*10560*/  @!P0 NANOSLEEP.SYNCS 0x989680 ;  /* 0x009896800000895d */ /* 0x002fea0003900000 */
[----:B------:R-:W1:Y:S02]  /*10570*/  @!P0 SYNCS.PHASECHK.TRANS64 P0, [R5+URZ], R4 ;  /* 0x00000004050085a7 */ /* 0x000e64000800007f */
[----:B-1----:R-:W-:Y:S05]  /*10580*/  @!P0 BRA `(.L_x_9470) ;  /* 0xfffffffc00f08947 */ /* 0x002fea000383ffff */
[----:B------:R-:W-:Y:S05]  /*10590*/  BRA `(.L_x_9510) ;  /* 0xffffffec00cc7947 */ /* 0x000fea000383ffff */
.L_x_9471:
[----:B-1----:R1:W2:Y:S02]  /*105a0*/  SYNCS.PHASECHK.TRANS64.TRYWAIT P0, [R3+URZ], R2 ;  /* 0x00000002030075a7 */ /* 0x0022a4000800017f */
[----:B--2---:R-:W-:Y:S05]  /*105b0*/  @!P0 NANOSLEEP.SYNCS 0x989680 ;  /* 0x009896800000895d */ /* 0x004fea0003900000 */
[----:B------:R-:W2:Y:S02]  /*105c0*/  @!P0 SYNCS.PHASECHK.TRANS64 P0, [R3+URZ], R2 ;  /* 0x00000002030085a7 */ /* 0x000ea4000800007f */
[----:B--2---:R-:W-:Y:S05]  /*105d0*/  @!P0 BRA `(.L_x_9471) ;  /* 0xfffffffc00f08947 */ /* 0x004fea000383ffff */
[----:B------:R-:W-:Y:S05]  /*105e0*/  BRA `(.L_x_9511) ;  /* 0xffffffec00c07947 */ /* 0x000fea000383ffff */
.L_x_9473:
[----:B0-----:R0:W1:Y:S02]  /*105f0*/  SYNCS.PHASECHK.TRANS64.TRYWAIT P0, [R5+URZ], R4 ;  /* 0x00000004050075a7 */ /* 0x001064000800017f */
[----:B-1----:R-:W-:Y:S05]  /*10600*/  @!P0 NANOSLEEP.SYNCS 0x989680 ;  /* 0x009896800000895d */ /* 0x002fea0003900000 */
[----:B------:R-:W1:Y:S02]  /*10610*/  @!P0 SYNCS.PHASECHK.TRANS64 P0, [R5+URZ], R4 ;  /* 0x00000004050085a7 */ /* 0x000e64000800007f */
[----:B-1----:R-:W-:Y:S05]  /*10620*/  @!P0 BRA `(.L_x_9473) ;  /* 0xfffffffc00f08947 */ /* 0x002fea000383ffff */
[----:B------:R-:W-:Y:S05]  /*10630*/  BRA `(.L_x_9512) ;  /* 0xffffffec00c47947 */ /* 0x000fea000383ffff */
.L_x_9513:
        /* <DEDUP_REMOVED lines=12> */
.L_x_14866:


//--------------------- .text._ZN7cutlass13device_kernelIN5flash11enable_sm90INS1_16FlashAttnFwdSm90INS1_25CollectiveMainloopFwdSm90ILi2EN4cute5tupleIJNS5_1CILi1EEES8_S8_EEENS6_IJNS7_ILi192EEENS7_ILi144EEENS7_ILi96EEEEEELi96ENS_6half_tEfNS_4arch4Sm90ELb0ELb0ELb1ELb1ELb0ELb0ELb0ELb0ELb1ELb1ELb1ELb0EEENS1_21CollectiveEpilogueFwdINS6_IJSA_SC_SB_EEES9_SE_SG_Li384ELb1ELb1ELb1ELb0EEENS1_36VarlenDynamicPersistentTileSchedulerILi192ELi144ELi384ELi128ELb1ELb1ELb1ELb0ELb1ELb1EEEEEEEEEvNT_6ParamsE --------------------------
	.section	.text._ZN7cutlass13device_kernelIN5flash11enable_sm90INS1_16FlashAttnFwdSm90INS1_25CollectiveMainloopFwdSm90ILi2EN4cute5tupleIJNS5_1CILi1EEES8_S8_EEENS6_IJNS7_ILi192EEENS7_ILi144EEENS7_ILi96EEEEEELi96ENS_6half_tEfNS_4arch4Sm90ELb0ELb0ELb1ELb1ELb0ELb0ELb0ELb0ELb1ELb1ELb1ELb0EEENS1_21CollectiveEpilogueFwdINS6_IJSA_SC_SB_EEES9_SE_SG_Li384ELb1ELb1ELb1ELb0EEENS1_36VarlenDynamicPersistentTileSchedulerILi192ELi144ELi384ELi128ELb1ELb1ELb1ELb0ELb1ELb1EEEEEEEEEvNT_6ParamsE,"ax",@progbits
	.align	128
.text._ZN7cutlass13device_kernelIN5flash11enable_sm90INS1_16FlashAttnFwdSm90INS1_25CollectiveMainloopFwdSm90ILi2EN4cute5tupleIJNS5_1CILi1EEES8_S8_EEENS6_IJNS7_ILi192EEENS7_ILi144EEENS7_ILi96EEEEEELi96ENS_6half_tEfNS_4arch4Sm90ELb0ELb0ELb1ELb1ELb0ELb0ELb0ELb0ELb1ELb1ELb1ELb0EEENS1_21CollectiveEpilogueFwdINS6_IJSA_SC_SB_EEES9_SE_SG_Li384ELb1ELb1ELb1ELb0EEENS1_36VarlenDynamicPersistentTileSchedulerILi192ELi144ELi384ELi128ELb1ELb1ELb1ELb0ELb1ELb1EEEEEEEEEvNT_6ParamsE:
        .type           _ZN7cutlass13device_kernelIN5flash11enable_sm90INS1_16FlashAttnFwdSm90INS1_25CollectiveMainloopFwdSm90ILi2EN4cute5tupleIJNS5_1CILi1EEES8_S8_EEENS6_IJNS7_ILi192EEENS7_ILi144EEENS7_ILi96EEEEEELi96ENS_6half_tEfNS_4arch4Sm90ELb0ELb0ELb1ELb1ELb0ELb0ELb0ELb0ELb1ELb1ELb1ELb0EEENS1_21CollectiveEpilogueFwdINS6_IJSA_SC_SB_EEES9_SE_SG_Li384ELb1ELb1ELb1ELb0EEENS1_36VarlenDynamicPersistentTileSchedulerILi192ELi144ELi384ELi128ELb1ELb1ELb1ELb0ELb1ELb1EEEEEEEEEvNT_6ParamsE,@function
        .size           _ZN7cutlass13device_kernelIN5flash11enable_sm90INS1_16FlashAttnFwdSm90INS1_25CollectiveMainloopFwdSm90ILi2EN4cute5tupleIJNS5_1CILi1EEES8_S8_EEENS6_IJNS7_ILi192EEENS7_ILi144EEENS7_ILi96EEEEEELi96ENS_6half_tEfNS_4arch4Sm90ELb0ELb0ELb1ELb1ELb0ELb0ELb0ELb0ELb1ELb1ELb1ELb0EEENS1_21CollectiveEpilogueFwdINS6_IJSA_SC_SB_EEES9_SE_SG_Li384ELb1ELb1ELb1ELb0EEENS1_36VarlenDynamicPersistentTileSchedulerILi192ELi144ELi384ELi128ELb1ELb1ELb1ELb0ELb1ELb1EEEEEEEEEvNT_6ParamsE,(.L_x_14867 - _ZN7cutlass13device_kernelIN5flash11enable_sm90INS1_16FlashAttnFwdSm90INS1_25CollectiveMainloopFwdSm90ILi2EN4cute5tupleIJNS5_1CILi1EEES8_S8_EEENS6_IJNS7_ILi192EEENS7_ILi144EEENS7_ILi96EEEEEELi96ENS_6half_tEfNS_4arch4Sm90ELb0ELb0ELb1ELb1ELb0ELb0ELb0ELb0ELb1ELb1ELb1ELb0EEENS1_21CollectiveEpilogueFwdINS6_IJSA_SC_SB_EEES9_SE_SG_Li384ELb1ELb1ELb1ELb0EEENS1_36VarlenDynamicPersistentTileSchedulerILi192ELi144ELi384ELi128ELb1ELb1ELb1ELb0ELb1ELb1EEEEEEEEEvNT_6ParamsE)
        .other          _ZN7cutlass13device_kernelIN5flash11enable_sm90INS1_16FlashAttnFwdSm90INS1_25CollectiveMainloopFwdSm90ILi2EN4cute5tupleIJNS5_1CILi1EEES8_S8_EEENS6_IJNS7_ILi192EEENS7_ILi144EEENS7_ILi96EEEEEELi96ENS_6half_tEfNS_4arch4Sm90ELb0ELb0ELb1ELb1ELb0ELb0ELb0ELb0ELb1ELb1ELb1ELb0EEENS1_21CollectiveEpilogueFwdINS6_IJSA_SC_SB_EEES9_SE_SG_Li384ELb1ELb1ELb1ELb0EEENS1_36VarlenDynamicPersistentTileSchedulerILi192ELi144ELi384ELi128ELb1ELb1ELb1ELb0ELb1ELb1EEEEEEEEEvNT_6ParamsE,@"STO_CUDA_ENTRY STV_DEFAULT"
_ZN7cutlass13device_kernelIN5flash11enable_sm90INS1_16FlashAttnFwdSm90INS1_25CollectiveMainloopFwdSm90ILi2EN4cute5tupleIJNS5_1CILi1EEES8_S8_EEENS6_IJNS7_ILi192EEENS7_ILi144EEENS7_ILi96EEEEEELi96ENS_6half_tEfNS_4arch4Sm90ELb0ELb0ELb1ELb1ELb0ELb0ELb0ELb0ELb1ELb1ELb1ELb0EEENS1_21CollectiveEpilogueFwdINS6_IJSA_SC_SB_EEES9_SE_SG_Li384ELb1ELb1ELb1ELb0EEENS1_36VarlenDynamicPersistentTileSchedulerILi192ELi144ELi384ELi128ELb1ELb1ELb1ELb0ELb1ELb1EEEEEEEEEvNT_6ParamsE:
        /* <DEDUP_REMOVED lines=18> */
.L_x_9515:
[----:B------:R-:W-:Y:S05]  /*0120*/  BSYNC B0 ;  /* 0x0000000000007941 */ /* 0x000fea0003800000 */
.L_x_9514:
        /* <DEDUP_REMOVED lines=41> */
.L_x_9516:
        /* <DEDUP_REMOVED lines=22> */
.L_x_9517:
        /* <DEDUP_REMOVED lines=18> */
.L_x_9518:
        /* <DEDUP_REMOVED lines=22> */
.L_x_9519:
        /* <DEDUP_REMOVED lines=22> */
.L_x_9520:
        /* <DEDUP_REMOVED lines=8> */
.L_x_9522:
        /* <DEDUP_REMOVED lines=8> */
[----:B-1----:R-:W-:-:S03]  /*0a00*/  ULEA UR37, UR4, UR37, 0x18 ;  /* 0x0000002504257291 */ /* 0x002fc6000f8ec03f */
[----:B------:R-:W-:Y:S01]  /*0a10*/  ULDC UR4, c[0x0][0xc3c] ;  /* 0x00030f0000047ab9 */ /* 0x000fe20000000800 */
[----:B0-----:R-:W-:-:S04]  /*0a20*/  LOP3.LUT R0, R2, 0xffffff80, RZ, 0xc0, !PT ;  /* 0xffffff8002007812 */ /* 0x001fc800078ec0ff */
[----:B------:R-:W-:-:S13]  /*0a30*/  ISETP.NE.AND P0, PT, R0, 0x80, PT ;  /* 0x000000800000780c */ /* 0x000fda0003f05270 */
[----:B------:R-:W-:Y:S08]  /*0a40*/  @!P0 BAR.ARV 0x9, 0x100 ;  /* 0x0244000000008b1d */ /* 0x000ff00000002000 */
[----:B------:R-:W-:Y:S06]  /*0a50*/  BAR.SYNC.DEFER_BLOCKING 0x5, 0x200 ;  /* 0x0148000000007b1d */ /* 0x000fec0000010000 */
[----:B------:R-:W0:Y:S02]  /*0a60*/  LDS.128 R8, [UR37+0x31cd0] ;  /* 0x031cd025ff087984 */ /* 0x000e240008000c00 */
[----:B------:R-:W-:Y:S06]  /*0a70*/  BAR.ARV 0x4, 0x200 ;  /* 0x0108000000007b1d */ /* 0x000fec0000002000 */
[----:B0-----:R-:W-:-:S13]  /*0a80*/  ISETP.GE.AND P0, PT, R11, UR4, PT ;  /* 0x000000040b007c0c */ /* 0x001fda000bf06270 */
        /* <DEDUP_REMOVED lines=9> */
[----:B------:R-:W-:-:S02]  /*0b20*/  LEA.HI R2, R0, R15, RZ, 0x4 ;  /* 0x0000000f00027211 */ /* 0x000fc400078f20ff */
[----:B------:R-:W-:Y:S02]  /*0b30*/  LEA.HI R7, R0, R15, RZ, 0x5 ;  /* 0x0000000f00077211 */ /* 0x000fe400078f28ff */
[----:B------:R-:W-:Y:S02]  /*0b40*/  SHF.R.S32.HI R5, RZ, 0x4, R2 ;  /* 0x00000004ff057819 */ /* 0x000fe40000011402 */
[----:B------:R-:W-:Y:S02]  /*0b50*/  SHF.R.S32.HI R10, RZ, 0x5, R7 ;  /* 0x00000005ff0a7819 */ /* 0x000fe40000011407 */
[----:B------:R-:W-:-:S04]  /*0b60*/  LEA.HI R4, R2, R5, RZ, 0x1 ;  /* 0x0000000502047211 */ /* 0x000fc800078f08ff */
[----:B------:R-:W-:-:S05]  /*0b70*/  LOP3.LUT R6, R4, 0x1ffffffe, RZ, 0xc0, !PT ;  /* 0x1ffffffe04067812 */ /* 0x000fca00078ec0ff */
[----:B------:R-:W-:Y:S01]  /*0b80*/  IMAD.IADD R6, R5, 0x1, -R6 ;  /* 0x0000000105067824 */ /* 0x000fe200078e0a06 */
[----:B--2---:R-:W-:Y:S02]  /*0b90*/  R2UR UR4, R3 ;  /* 0x00000000030472ca */ /* 0x004fe400000e0000 */
[----:B------:R-:W-:Y:S02]  /*0ba0*/  LOP3.LUT R3, R2, 0xfffffff0, RZ, 0xc0, !PT ;  /* 0xfffffff002037812 */ /* 0x000fe400078ec0ff */
[CC--:B------:R-:W-:Y:S02]  /*0bb0*/  LEA.HI R2, R0.reuse, R15.reuse, RZ, 0x7 ;  /* 0x0000000f00027211 */ /* 0x0c0fe400078f38ff */
[----:B------:R-:W-:Y:S01]  /*0bc0*/  LEA.HI R0, R0, R15, RZ, 0x2 ;  /* 0x0000000f00007211 */ /* 0x000fe200078f10ff */
[C---:B------:R-:W-:Y:S01]  /*0bd0*/  IMAD.IADD R3, R15.reuse, 0x1, -R3 ;  /* 0x000000010f037824 */ /* 0x040fe200078e0a03 */
[----:B------:R-:W-:Y:S02]  /*0be0*/  LOP3.LUT R8, R2, 0xffffff80, RZ, 0xc0, !PT ;  /* 0xffffff8002087812 */ /* 0x000fe400078ec0ff */
[----:B------:R-:W-:Y:S01]  /*0bf0*/  SHF.R.S32.HI R16, RZ, 0x7, R2 ;  /* 0x00000007ff107819 */ /* 0x000fe20000011402 */
[--C-:B------:R-:W-:Y:S01]  /*0c00*/  IMAD R12, R10, 0x10, R3.reuse ;  /* 0x000000100a0c7824 */ /* 0x100fe200078e0203 */
[----:B------:R-:W-:Y:S01]  /*0c10*/  SHF.R.S32.HI R4, RZ, 0x1f, R3 ;  /* 0x0000001fff047819 */ /* 0x000fe20000011403 */
[----:B------:R-:W-:Y:S01]  /*0c20*/  IMAD.IADD R14, R15, 0x1, -R8 ;  /* 0x000000010f0e7824 */ /* 0x000fe200078e0a08 */
[----:B------:R-:W-:Y:S01]  /*0c30*/  ULOP3.LUT UR8, UR4, 0x1, URZ, 0xfc, !UPT ;  /* 0x0000000104087892 */ /* 0x000fe2000f8efc3f */
[----:B------:R-:W-:Y:S01]  /*0c40*/  IMAD.HI R2, R16, 0x55555556, RZ ;  /* 0x5555555610027827 */ /* 0x000fe200078e02ff */
[CC--:B------:R-:W-:Y:S01]  /*0c50*/  LEA.HI R5, R4.reuse, R3.reuse, RZ, 0x3 ;  /* 0x0000000304057211 */ /* 0x0c0fe200078f18ff */
[----:B------:R-:W-:Y:S01]  /*0c60*/  UMOV UR4, URZ ;  /* 0x0000003f00047c82 */ /* 0x000fe20008000000 */
[----:B------:R-:W-:-:S02]  /*0c70*/  LEA.HI R4, R4, R3, RZ, 0x2 ;  /* 0x0000000304047211 */ /* 0x000fc400078f10ff */
[----:B------:R-:W-:Y:S01]  /*0c80*/  SHF.R.S32.HI R9, RZ, 0x1f, R14 ;  /* 0x0000001fff097819 */ /* 0x000fe2000001140e */
[----:B------:R-:W-:Y:S01]  /*0c90*/  IMAD.SHL.U32 R5, R5, 0x10, RZ ;  /* 0x0000001005057824 */ /* 0x000fe200078e00ff */
[----:B------:R-:W-:Y:S02]  /*0ca0*/  LOP3.LUT R8, R4, 0x7fffffc, RZ, 0xc0, !PT ;  /* 0x07fffffc04087812 */ /* 0x000fe400078ec0ff */
[----:B------:R-:W-:Y:S02]  /*0cb0*/  LEA.HI R11, R9, R14, RZ, 0x2 ;  /* 0x0000000e090b7211 */ /* 0x000fe400078f10ff */
[----:B------:R-:W-:Y:S01]  /*0cc0*/  LOP3.LUT R5, R5, 0x7fffff80, RZ, 0xc0, !PT ;  /* 0x7fffff8005057812 */ /* 0x000fe200078ec0ff */
[----:B------:R-:W-:Y:S01]  /*0cd0*/  IMAD.IADD R8, R3, 0x1, -R8 ;  /* 0x0000000103087824 */ /* 0x000fe200078e0a08 */
[----:B------:R-:W-:Y:S02]  /*0ce0*/  SHF.R.S32.HI R4, RZ, 0x2, R4 ;  /* 0x00000002ff047819 */ /* 0x000fe40000011404 */
[----:B------:R-:W-:Y:S01]  /*0cf0*/  SHF.R.S32.HI R3, RZ, 0x1f, R11 ;  /* 0x0000001fff037819 */ /* 0x000fe2000001140b */
[----:B------:R-:W-:Y:S01]  /*0d00*/  IMAD R5, R10, 0x100, R5 ;  /* 0x000001000a057824 */ /* 0x000fe200078e0205 */
[----:B------:R-:W-:Y:S01]  /*0d10*/  SHF.R.S32.HI R10, RZ, 0x2, R11 ;  /* 0x00000002ff0a7819 */ /* 0x000fe2000001140b */
[----:B------:R-:W-:Y:S01]  /*0d20*/  IMAD.SHL.U32 R4, R4, 0x40, RZ ;  /* 0x0000004004047824 */ /* 0x000fe200078e00ff */
[----:B------:R-:W-:Y:S01]  /*0d30*/  LOP3.LUT R11, R11, 0x7ffffffc, RZ, 0xc0, !PT ;  /* 0x7ffffffc0b0b7812 */ /* 0x000fe200078ec0ff */
[----:B------:R-:W-:Y:S01]  /*0d40*/  IMAD R7, R8, 0x10, R5 ;  /* 0x0000001008077824 */ /* 0x000fe200078e0205 */
[----:B------:R-:W-:Y:S01]  /*0d50*/  LEA.HI R5, R3, R10, RZ, 0x3 ;  /* 0x0000000a03057211 */ /* 0x000fe200078f18ff */
[----:B------:R-:W-:Y:S01]  /*0d60*/  IMAD.SHL.U32 R3, R6, 0x8, RZ ;  /* 0x0000000806037824 */ /* 0x000fe200078e00ff */
[----:B------:R-:W-:Y:S01]  /*0d70*/  LOP3.LUT R4, R4, 0x40, RZ, 0xc0, !PT ;  /* 0x0000004004047812 */ /* 0x000fe200078ec0ff */
[----:B------:R-:W-:Y:S01]  /*0d80*/  IMAD.IADD R11, R14, 0x1, -R11 ;  /* 0x000000010e0b7824 */ /* 0x000fe200078e0a0b */
[----:B------:R-:W-:-:S02]  /*0d90*/  LEA.HI R6, R2, R2, RZ, 0x1 ;  /* 0x0000000202067211 */ /* 0x000fc400078f08ff */
[----:B------:R-:W-:Y:S01]  /*0da0*/  LOP3.LUT R13, R5, 0xfffffff8, RZ, 0xc0, !PT ;  /* 0xfffffff8050d7812 */ /* 0x000fe200078ec0ff */
[----:B------:R-:W-:Y:S01]  /*0db0*/  IMAD.SHL.U32 R157, R11, 0x2, RZ ;  /* 0x000000020b9d7824 */ /* 0x000fe200078e00ff */
[--C-:B------:R-:W-:Y:S01]  /*0dc0*/  LOP3.LUT R2, R4, 0x8, R3.reuse, 0xf8, !PT ;  /* 0x0000000804027812 */ /* 0x100fe200078ef803 */
[----:B------:R-:W-:Y:S01]  /*0dd0*/  IMAD.U32 R3, R12, 0x20, R3 ;  /* 0x000000200c037824 */ /* 0x000fe200078e0003 */
[----:B------:R-:W-:Y:S01]  /*0de0*/  SHF.R.U32.HI R5, RZ, 0x3, R4 ;  /* 0x00000003ff057819 */ /* 0x000fe20000011604 */
[----:B------:R-:W-:Y:S01]  /*0df0*/  IMAD.IADD R10, R10, 0x1, -R13 ;  /* 0x000000010a0a7824 */ /* 0x000fe200078e0a0d */
[----:B------:R-:W-:Y:S01]  /*0e00*/  LOP3.LUT R4, R0, 0xfffffffc, RZ, 0xc0, !PT ;  /* 0xfffffffc00047812 */ /* 0x000fe200078ec0ff */
[----:B------:R-:W-:Y:S01]  /*0e10*/  VIADD R155, R157, 0x8 ;  /* 0x000000089d9b7836 */ /* 0x000fe20000000000 */
[----:B------:R-:W-:Y:S01]  /*0e20*/  LEA.HI R9, R9, R14, RZ, 0x5 ;  /* 0x0000000e09097211 */ /* 0x000fe200078f28ff */
[----:B------:R0:W-:Y:S01]  /*0e30*/  STL [R1+0x48], R3 ;  /* 0x0000480301007387 */ /* 0x0001e20000100800 */
[----:B------:R-:W-:Y:S01]  /*0e40*/  LOP3.LUT R2, R2, R5, RZ, 0x3c, !PT ;  /* 0x0000000502027212 */ /* 0x000fe200078e3cff */
[----:B------:R-:W-:Y:S01]  /*0e50*/  IMAD.IADD R4, R15, 0x1, -R4 ;  /* 0x000000010f047824 */ /* 0x000fe200078e0a04 */
[----:B------:R-:W-:Y:S01]  /*0e60*/  SHF.R.S32.HI R9, RZ, 0x5, R9 ;  /* 0x00000005ff097819 */ /* 0x000fe20000011409 */
[----:B------:R-:W-:Y:S01]  /*0e70*/  IMAD R6, R6, -0x3, R16 ;  /* 0xfffffffd06067824 */ /* 0x000fe200078e0210 */
[----:B------:R-:W-:Y:S01]  /*0e80*/  SHF.R.S32.HI R0, RZ, 0x2, R0 ;  /* 0x00000002ff007819 */ /* 0x000fe20000011400 */
[----:B------:R-:W-:-:S02]  /*0e90*/  IMAD.SHL.U32 R18, R4, 0x8, RZ ;  /* 0x0000000804127824 */ /* 0x000fc400078e00ff */
[----:B------:R-:W-:Y:S01]  /*0ea0*/  IMAD R9, R9, 0x10, R10 ;  /* 0x0000001009097824 */ /* 0x000fe200078e020a */
[----:B0-----:R-:W-:Y:S01]  /*0eb0*/  LEA.HI R3, R4, R4, RZ, 0x1 ;  /* 0x0000000404037211 */ /* 0x001fe200078f08ff */
[----:B------:R-:W-:Y:S02]  /*0ec0*/  VIADD R144, R18, 0x40 ;  /* 0x0000004012907836 */ /* 0x000fe40000000000 */
[----:B------:R-:W-:Y:S01]  /*0ed0*/  VIADD R152, R157, 0x20 ;  /* 0x000000209d987836 */ /* 0x000fe20000000000 */
[----:B------:R-:W-:Y:S01]  /*0ee0*/  LOP3.LUT R3, R3, 0x1ffffffe, RZ, 0xc0, !PT ;  /* 0x1ffffffe03037812 */ /* 0x000fe200078ec0ff */
[C---:B------:R-:W-:Y:S01]  /*0ef0*/  VIADD R149, R157.reuse, 0x38 ;  /* 0x000000389d957836 */ /* 0x040fe20000000000 */
[----:B------:R-:W-:Y:S01]  /*0f00*/  SHF.R.S32.HI R0, RZ, 0x1f, R144 ;  /* 0x0000001fff007819 */ /* 0x000fe20000011490 */
[----:B------:R-:W-:Y:S01]  /*0f10*/  VIADD R146, R157, 0x50 ;  /* 0x000000509d927836 */ /* 0x000fe20000000000 */
[----:B------:R-:W-:Y:S01]  /*0f20*/  SHF.R.S32.HI R0, RZ, 0x1f, R155 ;  /* 0x0000001fff007819 */ /* 0x000fe2000001149b */
[----:B------:R-:W-:Y:S01]  /*0f30*/  IMAD R5, R6, 0x40, R9 ;  /* 0x0000004006057824 */ /* 0x000fe200078e0209 */
[----:B------:R-:W-:Y:S01]  /*0f40*/  SHF.R.S32.HI R0, RZ, 0x1f, R152 ;  /* 0x0000001fff007819 */ /* 0x000fe20000011498 */
[----:B------:R-:W-:Y:S01]  /*0f50*/  IMAD.IADD R3, R4, 0x1, -R3 ;  /* 0x0000000104037824 */ /* 0x000fe200078e0a03 */
[----:B------:R-:W-:Y:S01]  /*0f60*/  SHF.R.S32.HI R0, RZ, 0x1f, R149 ;  /* 0x0000001fff007819 */ /* 0x000fe20000011495 */
[----:B------:R-:W-:Y:S01]  /*0f70*/  IMAD.IADD R2, R2, 0x1, R7 ;  /* 0x0000000102027824 */ /* 0x000fe200078e0207 */
[----:B------:R-:W-:Y:S01]  /*0f80*/  SHF.R.S32.HI R0, RZ, 0x1f, R146 ;  /* 0x0000001fff007819 */ /* 0x000fe20000011492 */
[----:B------:R-:W-:Y:S01]  /*0f90*/  IMAD.U32 R7, RZ, RZ, UR8 ;  /* 0x00000008ff077e24 */ /* 0x000fe2000f8e00ff */
[----:B------:R-:W-:Y:S01]  /*0fa0*/  STL [R1+0x40], R5 ;  /* 0x0000400501007387 */ /* 0x000fe20000100800 */
[----:B------:R-:W-:Y:S01]  /*0fb0*/  IMAD.U32 R6, RZ, RZ, UR4 ;  /* 0x00000004ff067e24 */ /* 0x000fe2000f8e00ff */
[----:B------:R-:W-:Y:S01]  /*0fc0*/  LEA R2, R2, UR37, 0x1 ;  /* 0x0000002502027c11 */ /* 0x000fe2000f8e08ff */
[----:B------:R-:W-:Y:S01]  /*0fd0*/  IMAD R0, R3, 0x8, R5 ;  /* 0x0000000803007824 */ /* 0x000fe200078e0205 */
[----:B------:R-:W-:Y:S01]  /*0fe0*/  STL [R1+0x4c], R7 ;  /* 0x00004c0701007387 */ /* 0x000fe20000100800 */
[----:B------:R-:W-:-:S02]  /*0ff0*/  VIADD R22, R18, 0x20 ;  /* 0x0000002012167836 */ /* 0x000fc40000000000 */
[C---:B------:R-:W-:Y:S01]  /*1000*/  VIADD R154, R157.reuse, 0x10 ;  /* 0x000000109d9a7836 */ /* 0x040fe20000000000 */
[----:B------:R0:W-:Y:S01]  /*1010*/  STL [R1+0x14], R6 ;  /* 0x0000140601007387 */ /* 0x0001e20000100800 */
        /* <DEDUP_REMOVED lines=9> */
[----:B0-----:R-:W-:Y:S01]  /*10b0*/  SHF.R.S32.HI R6, RZ, 0x1f, R153 ;  /* 0x0000001fff067819 */ /* 0x001fe20000011499 */
[----:B------:R-:W-:Y:S01]  /*10c0*/  VIADD R145, R157, 0x58 ;  /* 0x000000589d917836 */ /* 0x000fe20000000000 */
[----:B------:R-:W-:-:S02]  /*10d0*/  SHF.R.S32.HI R6, RZ, 0x1f, R150 ;  /* 0x0000001fff067819 */ /* 0x000fc40000011496 */
[----:B------:R-:W-:Y:S02]  /*10e0*/  SHF.R.S32.HI R4, RZ, 0x1f, R148 ;  /* 0x0000001fff047819 */ /* 0x000fe40000011494 */
[----:B------:R-:W-:Y:S02]  /*10f0*/  SHF.R.S32.HI R6, RZ, 0x1f, R147 ;  /* 0x0000001fff067819 */ /* 0x000fe40000011493 */
[----:B-1----:R-:W-:-:S07]  /*1100*/  SHF.R.S32.HI R4, RZ, 0x1f, R145 ;  /* 0x0000001fff047819 */ /* 0x002fce0000011491 */
.L_x_9560:
[----:B------:R-:W-:Y:S01]  /*1110*/  ULDC.64 UR8, c[0x0][0xc88] ;  /* 0x0003220000087ab9 */ /* 0x000fe20000000a00 */
[----:B------:R-:W-:Y:S01]  /*1120*/  ULDC.64 UR12, c[0x0][0x208] ;  /* 0x00008200000c7ab9 */ /* 0x000fe20000000a00 */
[----:B------:R-:W-:Y:S01]  /*1130*/  UIMAD.WIDE UR8, UR7, 0x4, UR8 ;  /* 0x00000004070878a5 */ /* 0x000fe2000f8e0208 */
[----:B------:R-:W-:Y:S02]  /*1140*/  ULDC.64 UR10, c[0x0][0xa20] ;  /* 0x00028800000a7ab9 */ /* 0x000fe40000000a00 */
[----:B------:R-:W-:-:S03]  /*1150*/  ULDC UR7, c[0x0][0x2f0] ;  /* 0x0000bc0000077ab9 */ /* 0x000fc60000000800 */
[----:B012---:R-:W-:Y:S02]  /*1160*/  IMAD.U32 R4, RZ, RZ, UR8 ;  /* 0x00000008ff047e24 */ /* 0x007fe4000f8e00ff */
[----:B----4-:R-:W-:Y:S01]  /*1170*/  IMAD.U32 R5, RZ, RZ, UR9 ;  /* 0x00000009ff057e24 */ /* 0x010fe2000f8e00ff */
        /* <DEDUP_REMOVED lines=23> */
[----:B---3--:R-:W-:Y:S01]  /*12f0*/  IMAD.U32 R7, RZ, RZ, UR11 ;  /* 0x0000000bff077e24 */ /* 0x008fe2000f8e00ff */
[----:B------:R-:W2:Y:S04]  /*1300*/  @P0 LDG.E R4, desc[UR12][R4.64] ;  /* 0x0000000c04040981 */ /* 0x000ea8000c1e1900 */
[----:B------:R-:W3:Y:S01]  /*1310*/  @P1 LDG.E R6, desc[UR12][R6.64] ;  /* 0x0000000c06061981 */ /* 0x000ee2000c1e1900 */
[----:B0-----:R-:W-:Y:S01]  /*1320*/  IMAD.U32 R3, RZ, RZ, UR6 ;  /* 0x00000006ff037e24 */ /* 0x001fe2000f8e00ff */
[----:B------:R-:W-:-:S02]  /*1330*/  UISETP.NE.U32.AND UP0, UPT, UR8, URZ, UPT ;  /* 0x0000003f0800728c */ /* 0x000fc4000bf05070 */
[----:B------:R-:W-:Y:S02]  /*1340*/  ULOP3.LUT UR6, UR5, 0xffff, URZ, 0xc0, !UPT ;  /* 0x0000ffff05067892 */ /* 0x000fe4000f8ec03f */
[----:B------:R0:W-:Y:S01]  /*1350*/  STL [R1+0x4], R3 ;  /* 0x0000040301007387 */ /* 0x0001e20000100800 */
[----:B------:R-:W-:Y:S01]  /*1360*/  UISETP.NE.AND.EX UP0, UPT, UR9, URZ, UPT, UP0 ;  /* 0x0000003f0900728c */ /* 0x000fe2000bf05300 */
[----:B------:R-:W-:Y:S02]  /*1370*/  UMOV UR38, URZ ;  /* 0x0000003f00267c82 */ /* 0x000fe40008000000 */
[----:B------:R-:W-:Y:S01]  /*1380*/  IMAD.U32 R156, RZ, RZ, UR6 ;  /* 0x00000006ff9c7e24 */ /* 0x000fe2000f8e00ff */
[----:B------:R-:W-:Y:S02]  /*1390*/  USEL UR4, UR4, 0x1, UP0 ;  /* 0x0000000104047887 */ /* 0x000fe40008000000 */
[----:B------:R-:W-:Y:S02]  /*13a0*/  ULOP3.LUT UR6, UR5, 0xff0000, URZ, 0xc0, !UPT ;  /* 0x00ff000005067892 */ /* 0x000fe4000f8ec03f */
[----:B------:R-:W-:-:S02]  /*13b0*/  UIMAD UR4, UR4, UR7, URZ ;  /* 0x00000007040472a4 */ /* 0x000fc4000f8e023f */
[----:B------:R-:W-:Y:S01]  /*13c0*/  ULOP3.LUT UR7, UR5, 0xff000000, URZ, 0xc0, !UPT ;  /* 0xff00000005077892 */ /* 0x000fe2000f8ec03f */
[----:B--2---:R-:W-:-:S04]  /*13d0*/  @P0 R2UR UR38, R4 ;  /* 0x00000000042602ca */ /* 0x004fc800000e0000 */
[----:B---3--:R-:W-:Y:S01]  /*13e0*/  @P1 R2UR UR4, R6 ;  /* 0x00000000060412ca */ /* 0x008fe200000e0000 */
[----:B0-----:R-:W-:-:S14]  /*13f0*/  @P1 BRA `(.L_x_9523) ;  /* 0x00000000003c1947 */ /* 0x001fdc0003800000 */
        /* <DEDUP_REMOVED lines=15> */
.L_x_9523:
        /* <DEDUP_REMOVED lines=52> */
.L_x_9524:
        /* <DEDUP_REMOVED lines=34> */
[----:B------:R-:W-:-:S06]  /*1a50*/  UISETP.GT.AND UP0, UPT, UR40, UR5, UPT ;  /* 0x000000052800728c */ /* 0x000fcc000bf04270 */
[----:B------:R-:W-:-:S13]  /*1a60*/  PLOP3.LUT P1, PT, PT, PT, UP0, 0x80, 0x0 ;  /* 0x000000000000781c */ /* 0x000fda0003f2f008 */
[----:B------:R-:W-:Y:S05]  /*1a70*/  @!P1 BRA `(.L_x_9525) ;  /* 0x0000008c00e89947 */ /* 0x000fea0003800000 */
[----:B------:R-:W0:Y:S02]  /*1a80*/  S2R R4, SR_TID.X ;  /* 0x0000000000047919 */ /* 0x000e240000002100 */
[----:B0-----:R-:W-:-:S05]  /*1a90*/  VIADD R5, R4, 0xffffff80 ;  /* 0xffffff8004057836 */ /* 0x001fca0000000000 */
[----:B------:R-:W-:-:S04]  /*1aa0*/  SHF.R.S32.HI R4, RZ, 0x1f, R5 ;  /* 0x0000001fff047819 */ /* 0x000fc80000011405 */
[----:B------:R-:W-:-:S04]  /*1ab0*/  LEA.HI R4, R4, R5, RZ, 0x7 ;  /* 0x0000000504047211 */ /* 0x000fc800078f38ff */
[----:B------:R-:W-:-:S05]  /*1ac0*/  SHF.R.S32.HI R4, RZ, 0x7, R4 ;  /* 0x00000007ff047819 */ /* 0x000fca0000011404 */
[----:B------:R-:W0:Y:S02]  /*1ad0*/  SHFL.IDX PT, R0, R4, RZ, 0x1f ;  /* 0x00001fff04007589 */ /* 0x000e2400000e0000 */
[----:B0-----:R-:W-:-:S13]  /*1ae0*/  R2UR UR6, R0 ;  /* 0x00000000000672ca */ /* 0x001fda00000e0000 */
[----:B------:R-:W-:Y:S02]  /*1af0*/  UIMAD.WIDE UR4, UR6, 0x55555556, URZ ;  /* 0x55555556060478a5 */ /* 0x000fe4000f8e023f */
[----:B------:R-:W-:Y:S02]  /*1b00*/  IMAD.U32 R17, RZ, RZ, UR6 ;  /* 0x00000006ff117e24 */ /* 0x000fe4000f8e00ff */
[----:B------:R-:W-:Y:S02]  /*1b10*/  ULEA.HI UR41, UR5, UR5, URZ, 0x1 ;  /* 0x0000000505297291 */ /* 0x000fe4000f8f083f */
[----:B------:R-:W-:Y:S02]  /*1b20*/  UIADD3 UR5, UR37, 0x24300, URZ ;  /* 0x0002430025057890 */ /* 0x000fe4000fffe03f */
[----:B------:R-:W-:Y:S02]  /*1b30*/  UIMAD UR41, UR41, -0x3, UR6 ;  /* 0xfffffffd292978a4 */ /* 0x000fe4000f8e0206 */
[----:B------:R-:W-:-:S02]  /*1b40*/  ULOP3.LUT UP0, URZ, UR5, 0x9f, URZ, 0xc0, !UPT ;  /* 0x0000009f053f7892 */ /* 0x000fc4000f80c03f */
[----:B------:R-:W-:-:S04]  /*1b50*/  ULEA UR4, UR41, UR5, 0xb ;  /* 0x0000000529047291 */ /* 0x000fc8000f8e583f */
[----:B------:R-:W-:Y:S01]  /*1b60*/  PLOP3.LUT P0, PT, PT, PT, UP0, 0x80, 0x0 ;  /* 0x000000000000781c */ /* 0x000fe20003f0f008 */
[----:B------:R-:W-:-:S04]  /*1b70*/  USHF.R.U32.HI UR4, URZ, 0x4, UR4 ;  /* 0x000000043f047899 */ /* 0x000fc80008011604 */
[----:B------:R-:W-:-:S08]  /*1b80*/  ULOP3.LUT UR61, UR4, 0x3fff, URZ, 0xc0, !UPT ;  /* 0x00003fff043d7892 */ /* 0x000fd0000f8ec03f */
        /* <DEDUP_REMOVED lines=17> */
.L_x_9526:
[----:B------:R-:W2:Y:S04]  /*1ca0*/  LDL R21, [R1+0x14] ;  /* 0x0000140001157983 */ /* 0x000ea80000100800 */
[----:B------:R-:W3:Y:S01]  /*1cb0*/  LDL R20, [R1+0x4c] ;  /* 0x00004c0001147983 */ /* 0x000ee20000100800 */
        /* <DEDUP_REMOVED lines=11> */
.L_x_9685:
[----:B------:R-:W-:Y:S05]  /*1d70*/  @!P0 BRA `(.L_x_9528) ;  /* 0x0000000000048947 */ /* 0x000fea0003800000 */
[----:B------:R-:W-:Y:S01]  /*1d80*/  BPT.TRAP 0x1 ;  /* 0x000000040000795c */ /* 0x000fe20000300000 */
.L_x_9528:
[----:B0-----:R-:W-:Y:S02]  /*1d90*/  IMAD.U32 R0, RZ, RZ, UR36 ;  /* 0x00000024ff007e24 */ /* 0x001fe4000f8e00ff */
[----:B------:R-:W-:-:S03]  /*1da0*/  IMAD.U32 R3, RZ, RZ, UR39 ;  /* 0x00000027ff037e24 */ /* 0x000fc6000f8e00ff */
[----:B------:R-:W-:Y:S02]  /*1db0*/  LEA R0, R0, UR37, 0x3 ;  /* 0x0000002500007c11 */ /* 0x000fe4000f8e18ff */
[----:B------:R-:W-:-:S04]  /*1dc0*/  SHF.L.U32 R3, R3, 0x1f, RZ ;  /* 0x0000001f03037819 */ /* 0x000fc800000006ff */
[----:B------:R0:W1:Y:S01]  /*1dd0*/  SYNCS.PHASECHK.TRANS64.TRYWAIT P2, [R0+URZ+0x31c30], R3 ;  /* 0x031c3003000075a7 */ /* 0x000062000804017f */
[----:B------:R-:W-:Y:S05]  /*1de0*/  @!P0 BRA `(.L_x_9529) ;  /* 0x0000000000048947 */ /* 0x000fea0003800000 */
[----:B------:R-:W-:Y:S01]  /*1df0*/  BPT.TRAP 0x1 ;  /* 0x000000040000795c */ /* 0x000fe20000300000 */
.L_x_9529:
[----:B------:R-:W2:Y:S01]  /*1e00*/  S2R R4, SR_TID.X ;  /* 0x0000000000047919 */ /* 0x000ea20000002100 */
[----:B------:R-:W-:Y:S01]  /*1e10*/  IMAD.MOV.U32 R71, RZ, RZ, RZ ;  /* 0x000000ffff477224 */ /* 0x000fe200078e00ff */
[----:B--2---:R-:W-:Y:S01]  /*1e20*/  LOP3.LUT P1, RZ, R4, 0x7f, RZ, 0xc0, !PT ;  /* 0x0000007f04ff7812 */ /* 0x004fe2000782c0ff */
[----:B-1----:R-:W-:-:S12]  /*1e30*/  @P2 BRA `(.L_x_9530) ;  /* 0x0000000000082947 */ /* 0x002fd80003800000 */
[----:B------:R-:W1:Y:S02]  /*1e40*/  SYNCS.PHASECHK.TRANS64.TRYWAIT P2, [R0+URZ+0x31c30], R3 ;  /* 0x031c3003000075a7 */ /* 0x000e64000804017f */
[----:B-1----:R-:W-:Y:S05]  /*1e50*/  @!P2 BRA `(.L_x_9531) ;  /* 0x000001200034a947 */ /* 0x002fea0003800000 */
.L_x_9530:
[----:B------:R-:W-:Y:S05]  /*1e60*/  WARPSYNC.ALL ;  /* 0x0000000000007948 */ /* 0x000fea0003800000 */
[----:B------:R-:W-:Y:S01]  /*1e70*/  UIADD3 UR4, UR37, 0x16a00, URZ ;  /* 0x00016a0025047890 */ /* 0x000fe2000fffe03f */
[----:B------:R-:W-:Y:S01]  /*1e80*/  WARPGROUP.ARRIVE ;  /* 0x00000000000079c5 */ /* 0x000fe20000000000 */
[----:B------:R-:W-:Y:S01]  /*1e90*/  ULEA UR41, UR41, UR37, 0xc ;  /* 0x0000002529297291 */ /* 0x000fe2000f8e603f */
[----:B------:R-:W-:Y:S01]  /*1ea0*/  P2R R104, PR, RZ, 0x1 ;  /* 0x00000001ff687803 */ /* 0x000fe20000000000 */
[----:B------:R-:W-:Y:S01]  /*1eb0*/  USHF.R.U32.HI UR4, URZ, 0x4, UR4 ;  /* 0x000000043f047899 */ /* 0x000fe20008011604 */
[----:B01----:R-:W-:Y:S01]  /*1ec0*/  @!P1 VIADD R0, R0, 0x31c40 ;  /* 0x00031c4000009836 */ /* 0x003fe20000000000 */
[----:B------:R-:W-:Y:S01]  /*1ed0*/  UIADD3 UR41, UR41, 0xda00, URZ ;  /* 0x0000da0029297890 */ /* 0x000fe2000fffe03f */
[----:B------:R-:W-:Y:S01]  /*1ee0*/  R2UR UR32, R16 ;  /* 0x00000000102072ca */ /* 0x000fe200000e0000 */
[----:B------:R-:W-:-:S02]  /*1ef0*/  ULOP3.LUT UR4, UR4, 0x3fff, URZ, 0xc0, !UPT ;  /* 0x00003fff04047892 */ /* 0x000fc4000f8ec03f */
[----:B------:R-:W-:Y:S02]  /*1f00*/  USHF.R.U32.HI UR41, URZ, 0x4, UR41 ;  /* 0x000000043f297899 */ /* 0x000fe40008011629 */
[----:B------:R-:W-:Y:S02]  /*1f10*/  ULOP3.LUT UR6, UR4, 0x10000, URZ, 0xfc, !UPT ;  /* 0x0001000004067892 */ /* 0x000fe4000f8efc3f */
[----:B------:R-:W-:Y:S02]  /*1f20*/  ULOP3.LUT UR5, UR41, 0x3fff, URZ, 0xc0, !UPT ;  /* 0x00003fff29057892 */ /* 0x000fe4000f8ec03f */
[----:B------:R-:W-:Y:S02]  /*1f30*/  UIMAD UR4, UR36, 0x6c0, UR6 ;  /* 0x000006c0240478a4 */ /* 0x000fe4000f8e0206 */
[----:B------:R-:W-:Y:S01]  /*1f40*/  ULOP3.LUT UR5, UR5, 0x10000, URZ, 0xfc, !UPT ;  /* 0x0001000005057892 */ /* 0x000fe2000f8efc3f */
[----:B------:R-:W-:Y:S01]  /*1f50*/  UMOV UR31, 0x80000020 ;  /* 0x80000020001f7882 */ /* 0x000fe20000000000 */
[----:B------:R-:W-:Y:S01]  /*1f60*/  UMOV UR29, 0x80000020 ;  /* 0x80000020001d7882 */ /* 0x000fe20000000000 */
[----:B------:R-:W-:-:S02]  /*1f70*/  UIADD3 UR10, UR4, 0x40, URZ ;  /* 0x00000040040a7890 */ /* 0x000fc4000fffe03f */
[----:B------:R-:W-:Y:S02]  /*1f80*/  UMOV UR30, UR4 ;  /* 0x00000004001e7c82 */ /* 0x000fe40008000000 */
[----:B------:R-:W-:Y:S01]  /*1f90*/  UMOV UR28, UR5 ;  /* 0x00000005001c7c82 */ /* 0x000fe20008000000 */
[----:B------:R-:W-:Y:S01]  /*1fa0*/  UMOV UR9, UR29 ;  /* 0x0000001d00097c82 */ /* 0x000fe20008000000 */
[----:B------:R-:W-:Y:S01]  /*1fb0*/  HGMMA.64x16x16.F32 R96, gdesc[UR28], RZ, !UPT, gsb0 ;  /* 0x002000001c6079f0 */ /* 0x000fe2000c0008ff */
[----:B------:R-:W-:Y:S01]  /*1fc0*/  UMOV UR8, UR28 ;  /* 0x0000001c00087c82 */ /* 0x000fe20008000000 */
[----:B------:R-:W-:Y:S01]  /*1fd0*/  UMOV UR11, 0x80000020 ;  /* 0x80000020000b7882 */ /* 0x000fe20000000000 */
[----:B------:R-:W-:Y:S02]  /*1fe0*/  UIADD3 UR7, UR4, 0x80, URZ ;  /* 0x0000008004077890 */ /* 0x000fe4000fffe03f */
[----:B------:R-:W-:Y:S02]  /*1ff0*/  UIADD3 UR12, UR4, 0xc0, URZ ;  /* 0x000000c0040c7890 */ /* 0x000fe4000fffe03f */
[----:B------:R-:W-:-:S02]  /*2000*/  UIADD3 UR13, UR4, 0x100, URZ ;  /* 0x00000100040d7890 */ /* 0x000fc4000fffe03f */
[----:B------:R-:W-:Y:S01]  /*2010*/  UIADD3 UR14, UR4, 0x140, URZ ;  /* 0x00000140040e7890 */ /* 0x000fe2000fffe03f */
        /* <DEDUP_REMOVED lines=13> */
[----:B------:R-:W-:-:S04]  /*20f0*/  UIADD3 UR60, UR40, -0x2, URZ ;  /* 0xfffffffe283c7890 */ /* 0x000fc8000fffe03f */
[----:B------:R-:W-:Y:S01]  /*2100*/  UISETP.GE.AND UP0, UPT, UR60, UR32, UPT ;  /* 0x000000203c00728c */ /* 0x000fe2000bf06270 */
        /* <DEDUP_REMOVED lines=290> */
[----:B------:R-:W4:Y:S08]  /*3330*/  MUFU.TANH R9, R9 ;  /* 0x0000000900097308 */ /* 0x000f300000002400 */
        /* <DEDUP_REMOVED lines=16> */
[----:B------:R-:W-:Y:S08]  /*3440*/  MUFU.TANH R20, R20 ;  /* 0x0000001400147308 */ /* 0x000ff00000002400 */
        /* <DEDUP_REMOVED lines=11> */
[----:B------:R-:W-:Y:S01]  /*3500*/  IMAD.U32 R84, RZ, RZ, UR40 ;  /* 0x00000028ff547e24 */ /* 0x000fe2000f8e00ff */
[----:B------:R-:W-:Y:S01]  /*3510*/  HGMMA.64x16x16.F32 R72, gdesc[UR24], R72, gsb0 ;  /* 0x00200000184879f0 */ /* 0x000fe20008000848 */
[----:B------:R-:W-:Y:S01]  /*3520*/  UIADD3 UR26, UR4, 0x582, URZ ;  /* 0x00000582041a7890 */ /* 0x000fe2000fffe03f */
[----:B------:R-:W-:Y:S01]  /*3530*/  IADD3 R83, R82, 0x90, -R157 ;  /* 0x0000009052537810 */ /* 0x000fe20007ffe89d */
[----:B------:R-:W-:Y:S01]  /*3540*/  UMOV UR27, 0x80000020 ;  /* 0x80000020001b7882 */ /* 0x000fe20000000000 */
[----:B------:R-:W-:Y:S01]  /*3550*/  FMUL.FTZ R65, R80, UR5 ;  /* 0x0000000550417c20 */ /* 0x000fe20008410000 */
[----:B------:R-:W-:Y:S01]  /*3560*/  FMUL.FTZ R80, R86, UR5 ;  /* 0x0000000556507c20 */ /* 0x000fe20008410000 */
[----:B------:R-:W-:Y:S01]  /*3570*/  FMUL.FTZ R66, R81, UR5 ;  /* 0x0000000551427c20 */ /* 0x000fe20008410000 */
[----:B------:R-:W-:Y:S01]  /*3580*/  FMUL.FTZ R81, R87, UR5 ;  /* 0x0000000557517c20 */ /* 0x000fe20008410000 */
[----:B------:R-:W-:Y:S01]  /*3590*/  MUFU.TANH R14, R14 ;  /* 0x0000000e000e7308 */ /* 0x000fe20000002400 */
[----:B------:R-:W-:-:S07]  /*35a0*/  FMUL.FTZ R70, R85, UR5 ;  /* 0x0000000555467c20 */ /* 0x000fce0008410000 */
        /* <DEDUP_REMOVED lines=15> */
[----:B------:R-:W-:Y:S01]  /*36a0*/  UMOV UR27, 0x80000020 ;  /* 0x80000020001b7882 */ /* 0x000fe20000000000 */
[----:B------:R-:W-:Y:S01]  /*36b0*/  FMUL.FTZ R75, R75, UR5 ;  /* 0x000000054b4b7c20 */ /* 0x000fe20008410000 */
[----:B------:R-:W-:Y:S01]  /*36c0*/  FMUL.FTZ R78, R78, UR5 ;  /* 0x000000054e4e7c20 */ /* 0x000fe20008410000 */
[----:B------:R-:W5:Y:S01]  /*36d0*/  MUFU.TANH R74, R74 ;  /* 0x0000004a004a7308 */ /* 0x000f620000002400 */
[----:B------:R-:W-:-:S07]  /*36e0*/  FMUL.FTZ R79, R79, UR5 ;  /* 0x000000054f4f7c20 */ /* 0x000fce0008410000 */
[----:B------:R-:W5:Y:S08]  /*36f0*/  MUFU.TANH R72, R72 ;  /* 0x0000004800487308 */ /* 0x000f700000002400 */
[----:B------:R-:W5:Y:S08]  /*3700*/  MUFU.TANH R68, R68 ;  /* 0x0000004400447308 */ /* 0x000f700000002400 */
[----:B------:R-:W5:Y:S08]  /*3710*/  MUFU.TANH R73, R73 ;  /* 0x0000004900497308 */ /* 0x000f700000002400 */
[----:B------:R-:W5:Y:S08]  /*3720*/  MUFU.TANH R80, R80 ;  /* 0x0000005000507308 */ /* 0x000f700000002400 */
[----:B------:R-:W5:Y:S01]  /*3730*/  MUFU.TANH R76, R76 ;  /* 0x0000004c004c7308 */ /* 0x000f620000002400 */
[----:B------:R-:W-:-:S02]  /*3740*/  WARPGROUP.DEPBAR.LE gsb0, 0x0 ;  /* 0x00008000000079c5 */ /* 0x000fc40000010000 */
[----:B------:R-:W-:Y:S01]  /*3750*/  WARPGROUP.ARRIVE ;  /* 0x00000000000079c5 */ /* 0x000fe20000000000 */
[----:B------:R-:W-:-:S04]  /*3760*/  FMUL.FTZ R56, R56, UR5 ;  /* 0x0000000538387c20 */ /* 0x000fc80008410000 */
[----:B------:R-:W5:Y:S01]  /*3770*/  MUFU.TANH R81, R81 ;  /* 0x0000005100517308 */ /* 0x000f620000002400 */
        /* <DEDUP_REMOVED lines=9> */
[----:B------:R-:W-:Y:S01]  /*3810*/  FMUL.FTZ R62, R62, UR5 ;  /* 0x000000053e3e7c20 */ /* 0x000fe20008410000 */
[----:B------:R-:W-:-:S05]  /*3820*/  FMUL.FTZ R63, R63, UR5 ;  /* 0x000000053f3f7c20 */ /* 0x000fca0008410000 */
        /* <DEDUP_REMOVED lines=8> */
[----:B------:R-:W-:Y:S02]  /*38b0*/  IMAD R52, R84, -0x90, R83 ;  /* 0xffffff7054347824 */ /* 0x000fe400078e0253 */
[----:B------:R-:W-:Y:S01]  /*38c0*/  FMUL.FTZ R84, R54, UR5 ;  /* 0x0000000536547c20 */ /* 0x000fe20008410000 */
[----:B------:R-:W-:Y:S01]  /*38d0*/  FMUL.FTZ R55, R55, UR5 ;  /* 0x0000000537377c20 */ /* 0x000fe20008410000 */
[----:B------:R-:W-:Y:S01]  /*38e0*/  FMUL.FTZ R83, R53, UR5 ;  /* 0x0000000535537c20 */ /* 0x000fe20008410000 */
[----:B------:R-:W-:Y:S01]  /*38f0*/  HGMMA.64x16x16.F32 R40, gdesc[UR24], R40, gsb0 ;  /* 0x00200000182879f0 */ /* 0x000fe20008000828 */
[----:B------:R-:W-:Y:S01]  /*3900*/  UIADD3 UR26, UR4, 0x642, URZ ;  /* 0x00000642041a7890 */ /* 0x000fe2000fffe03f */
[C---:B------:R-:W-:Y:S01]  /*3910*/  ISETP.GT.AND P3, PT, R52.reuse, RZ, PT ;  /* 0x000000ff3400720c */ /* 0x040fe20003f64270 */
[----:B------:R-:W-:Y:S01]  /*3920*/  UMOV UR27, 0x80000020 ;  /* 0x80000020001b7882 */ /* 0x000fe20000000000 */
[----:B------:R-:W-:Y:S01]  /*3930*/  ISETP.GT.AND P6, PT, R52, 0x1, PT ;  /* 0x000000013400780c */ /* 0x000fe20003fc4270 */
[----:B------:R-:W-:Y:S01]  /*3940*/  FMUL.FTZ R48, R48, UR5 ;  /* 0x0000000530307c20 */ /* 0x000fe20008410000 */
[----:B------:R-:W-:Y:S01]  /*3950*/  ISETP.GT.AND P5, PT, R52, 0x8, PT ;  /* 0x000000083400780c */ /* 0x000fe20003fa4270 */
[----:B------:R-:W5:Y:S01]  /*3960*/  MUFU.TANH R79, R79 ;  /* 0x0000004f004f7308 */ /* 0x000f620000002400 */
[----:B0-----:R-:W-:Y:S01]  /*3970*/  FSEL R3, R3, -INF , P3 ;  /* 0xff80000003037808 */ /* 0x001fe20001800000 */
[----:B------:R-:W-:Y:S01]  /*3980*/  FMUL.FTZ R49, R49, UR5 ;  /* 0x0000000531317c20 */ /* 0x000fe20008410000 */
[----:B-1----:R-:W-:Y:S01]  /*3990*/  FSEL R4, R4, -INF , P6 ;  /* 0xff80000004047808 */ /* 0x002fe20003000000 */
[----:B------:R-:W-:Y:S01]  /*39a0*/  FMUL.FTZ R50, R50, UR5 ;  /* 0x0000000532327c20 */ /* 0x000fe20008410000 */
[C---:B------:R-:W-:Y:S01]  /*39b0*/  ISETP.GT.AND P4, PT, R52.reuse, 0x9, PT ;  /* 0x000000093400780c */ /* 0x040fe20003f84270 */
[----:B------:R-:W-:Y:S01]  /*39c0*/  FMUL.FTZ R51, R51, UR5 ;  /* 0x0000000533337c20 */ /* 0x000fe20008410000 */
[----:B--2---:R-:W-:Y:S01]  /*39d0*/  FSEL R7, R7, -INF , P5 ;  /* 0xff80000007077808 */ /* 0x004fe20002800000 */
[----:B------:R-:W0:Y:S01]  /*39e0*/  MUFU.TANH R61, R61 ;  /* 0x0000003d003d7308 */ /* 0x000e220000002400 */
[----:B------:R-:W-:-:S02]  /*39f0*/  ISETP.GT.AND P2, PT, R52, 0x10, PT ;  /* 0x000000103400780c */ /* 0x000fc40003f44270 */
[----:B---3--:R-:W-:Y:S02]  /*3a00*/  FSEL R8, R8, -INF , P4 ;  /* 0xff80000008087808 */ /* 0x008fe40002000000 */
[----:B----4-:R-:W-:Y:S02]  /*3a10*/  FSEL R9, R9, -INF , P5 ;  /* 0xff80000009097808 */ /* 0x010fe40002800000 */
[C---:B------:R-:W-:Y:S01]  /*3a20*/  ISETP.GT.AND P5, PT, R52.reuse, 0x19, PT ;  /* 0x000000193400780c */ /* 0x040fe20003fa4270 */
[----:B------:R-:W1:Y:S01]  /*3a30*/  MUFU.TANH R58, R58 ;  /* 0x0000003a003a7308 */ /* 0x000e620000002400 */
[----:B-----5:R-:W-:Y:S02]  /*3a40*/  FSEL R5, R5, -INF , P3 ;  /* 0xff80000005057808 */ /* 0x020fe40001800000 */
[----:B------:R-:W-:Y:S02]  /*3a50*/  ISETP.GT.AND P3, PT, R52, 0x11, PT ;  /* 0x000000113400780c */ /* 0x000fe40003f64270 */
[----:B------:R-:W-:-:S02]  /*3a60*/  FSEL R11, R11, -INF , P2 ;  /* 0xff8000000b0b7808 */ /* 0x000fc40001000000 */
[----:B------:R-:W-:Y:S01]  /*3a70*/  FSEL R64, R64, -INF , P5 ;  /* 0xff80000040407808 */ /* 0x000fe20002800000 */
[----:B------:R-:W2:Y:S01]  /*3a80*/  MUFU.TANH R48, R48 ;  /* 0x0000003000307308 */ /* 0x000ea20000002400 */
[----:B------:R-:W-:Y:S02]  /*3a90*/  FSEL R20, R20, -INF , P5 ;  /* 0xff80000014147808 */ /* 0x000fe40002800000 */
[----:B------:R-:W-:Y:S02]  /*3aa0*/  FSEL R6, R6, -INF , P6 ;  /* 0xff80000006067808 */ /* 0x000fe40003000000 */
[C---:B------:R-:W-:Y:S02]  /*3ab0*/  ISETP.GT.AND P5, PT, R52.reuse, 0x30, PT ;  /* 0x000000303400780c */ /* 0x040fe40003fa4270 */
[----:B------:R-:W-:Y:S01]  /*3ac0*/  ISETP.GT.AND P6, PT, R52, 0x18, PT ;  /* 0x000000183400780c */ /* 0x000fe20003fc4270 */
[----:B------:R-:W3:Y:S01]  /*3ad0*/  MUFU.TANH R59, R59 ;  /* 0x0000003b003b7308 */ /* 0x000ee20000002400 */
[----:B------:R-:W-:-:S02]  /*3ae0*/  FSEL R12, R12, -INF , P3 ;  /* 0xff8000000c0c7808 */ /* 0x000fc40001800000 */
[----:B------:R-:W-:Y:S02]  /*3af0*/  FSEL R15, R15, -INF , P6 ;  /* 0xff8000000f0f7808 */ /* 0x000fe40003000000 */
[----:B------:R-:W-:Y:S02]  /*3b00*/  FSEL R10, R10, -INF , P4 ;  /* 0xff8000000a0a7808 */ /* 0x000fe40002000000 */
[C---:B------:R-:W-:Y:S01]  /*3b10*/  ISETP.GT.AND P4, PT, R52.reuse, 0x20, PT ;  /* 0x000000203400780c */ /* 0x040fe20003f84270 */
[----:B------:R-:W4:Y:S01]  /*3b20*/  MUFU.TANH R49, R49 ;  /* 0x0000003100317308 */ /* 0x000f220000002400 */
[----:B------:R-:W-:Y:S02]  /*3b30*/  FSEL R13, R13, -INF , P2 ;  /* 0xff8000000d0d7808 */ /* 0x000fe40001000000 */
[----:B------:R-:W-:Y:S01]  /*3b40*/  ISETP.GT.AND P2, PT, R52, 0x21, PT ;  /* 0x000000213400780c */ /* 0x000fe20003f44270 */
[----:B------:R-:W-:Y:S02]  /*3b50*/  WARPGROUP.DEPBAR.LE gsb0, 0x0 ;  /* 0x00008000000079c5 */ /* 0x000fe40000010000 */
[----:B------:R-:W-:Y:S01]  /*3b60*/  WARPGROUP.ARRIVE ;  /* 0x00000000000079c5 */ /* 0x000fe20000000000 */
[----:B------:R-:W-:Y:S01]  /*3b70*/  FMUL.FTZ R86, R41, UR5 ;  /* 0x0000000529567c20 */ /* 0x000fe20008410000 */
[----:B------:R-:W-:Y:S01]  /*3b80*/  FMUL.FTZ R90, R45, UR5 ;  /* 0x000000052d5a7c20 */ /* 0x000fe20008410000 */
[----:B------:R5:W-:Y:S01]  /*3b90*/  MUFU.TANH R41, R84 ;  /* 0x0000005400297308 */ /* 0x000be20000002400 */
[----:B------:R-:W-:Y:S01]  /*3ba0*/  FMUL.FTZ R87, R42, UR5 ;  /* 0x000000052a577c20 */ /* 0x000fe20008410000 */
[----:B------:R-:W-:Y:S01]  /*3bb0*/  FSEL R65, R65, -INF , P4 ;  /* 0xff80000041417808 */ /* 0x000fe20002000000 */
[----:B------:R-:W-:Y:S01]  /*3bc0*/  HGMMA.64x16x16.F32 R32, gdesc[UR24], R32, gsb0 ;  /* 0x00200000182079f0 */ /* 0x000fe20008000820 */
[----:B------:R-:W-:Y:S01]  /*3bd0*/  FMUL.FTZ R88, R43, UR5 ;  /* 0x000000052b587c20 */ /* 0x000fe20008410000 */
[----:B------:R-:W-:Y:S01]  /*3be0*/  FSEL R14, R14, -INF , P3 ;  /* 0xff8000000e0e7808 */ /* 0x000fe20001800000 */
[----:B------:R-:W-:Y:S01]  /*3bf0*/  FMUL.FTZ R53, R47, UR5 ;  /* 0x000000052f357c20 */ /* 0x000fe20008410000 */
[----:B------:R-:W-:Y:S01]  /*3c00*/  ISETP.GT.AND P3, PT, R52, 0x28, PT ;  /* 0x000000283400780c */ /* 0x000fe20003f64270 */
[----:B------:R0:W-:Y:S01]  /*3c10*/  MUFU.TANH R42, R55 ;  /* 0x00000037002a7308 */ /* 0x0001e20000002400 */
[----:B-----5:R-:W-:Y:S01]  /*3c20*/  FMNMX.FTZ R84, R3, R4, !PT ;  /* 0x0000000403547209 */ /* 0x020fe20007810000 */
[----:B------:R-:W-:Y:S01]  /*3c30*/  UIADD3 UR26, UR4, 0x682, URZ ;  /* 0x00000682041a7890 */ /* 0x000fe2000fffe03f */
[----:B------:R-:W-:Y:S01]  /*3c40*/  FSEL R66, R66, -INF , P2 ;  /* 0xff80000042427808 */ /* 0x000fe20001000000 */
[----:B------:R-:W-:Y:S01]  /*3c50*/  UMOV UR27, 0x80000020 ;  /* 0x80000020001b7882 */ /* 0x000fe20000000000 */
[----:B------:R-:W-:Y:S01]  /*3c60*/  FMNMX.FTZ R45, R7, R84, !PT ;  /* 0x00000054072d7209 */ /* 0x000fe20007810000 */
[----:B------:R-:W-:Y:S01]  /*3c70*/  FMUL.FTZ R85, R40, UR5 ;  /* 0x0000000528557c20 */ /* 0x000fe20008410000 */
[----:B------:R-:W-:Y:S01]  /*3c80*/  FSEL R21, R21, -INF , P6 ;  /* 0xff80000015157808 */ /* 0x000fe20003000000 */
[----:B------:R5:W-:Y:S01]  /*3c90*/  MUFU.TANH R47, R88 ;  /* 0x00000058002f7308 */ /* 0x000be20000002400 */
[----:B------:R-:W-:Y:S01]  /*3ca0*/  FMNMX.FTZ R84, R8, R45, !PT ;  /* 0x0000002d08547209 */ /* 0x000fe20007810000 */
[----:B------:R-:W-:Y:S01]  /*3cb0*/  FMUL.FTZ R92, R44, UR5 ;  /* 0x000000052c5c7c20 */ /* 0x000fe20008410000 */
[----:B------:R-:W-:Y:S01]  /*3cc0*/  FSEL R45, R74, -INF , P5 ;  /* 0xff8000004a2d7808 */ /* 0x000fe20002800000 */
[----:B------:R-:W-:Y:S01]  /*3cd0*/  FMUL.FTZ R54, R46, UR5 ;  /* 0x000000052e367c20 */ /* 0x000fe20008410000 */
[----:B0-----:R-:W-:-:S02]  /*3ce0*/  FMNMX.FTZ R55, R11, R84, !PT ;  /* 0x000000540b377209 */ /* 0x001fc40007810000 */
[----:B------:R-:W-:Y:S01]  /*3cf0*/  ISETP.GT.AND P6, PT, R52, 0x29, PT ;  /* 0x000000293400780c */ /* 0x000fe20003fc4270 */
[----:B------:R-:W0:Y:S01]  /*3d00*/  MUFU.TANH R62, R62 ;  /* 0x0000003e003e7308 */ /* 0x000e220000002400 */
[----:B------:R-:W-:Y:S02]  /*3d10*/  FMNMX.FTZ R74, R12, R55, !PT ;  /* 0x000000370c4a7209 */ /* 0x000fe40007810000 */
[----:B------:R-:W-:Y:S02]  /*3d20*/  FSEL R69, R69, -INF , P3 ;  /* 0xff80000045457808 */ /* 0x000fe40001800000 */
[----:B------:R-:W-:Y:S02]  /*3d30*/  FMNMX.FTZ R55, R15, R74, !PT ;  /* 0x0000004a0f377209 */ /* 0x000fe40007810000 */
[----:B------:R-:W-:Y:S01]  /*3d40*/  FSEL R70, R70, -INF , P6 ;  /* 0xff80000046467808 */ /* 0x000fe20003000000 */
[----:B------:R-:W0:Y:S01]  /*3d50*/  MUFU.TANH R82, R82 ;  /* 0x0000005200527308 */ /* 0x000e220000002400 */
[----:B------:R-:W-:-:S02]  /*3d60*/  FMNMX.FTZ R74, R20, R55, !PT ;  /* 0x00000037144a7209 */ /* 0x000fc40007810000 */
[----:B------:R-:W-:Y:S02]  /*3d70*/  FSEL R67, R67, -INF , P4 ;  /* 0xff80000043437808 */ /* 0x000fe40002000000 */
[----:B------:R-:W-:Y:S02]  /*3d80*/  FMNMX.FTZ R55, R65, R74, !PT ;  /* 0x0000004a41377209 */ /* 0x000fe40007810000 */
[----:B------:R-:W-:Y:S01]  /*3d90*/  ISETP.GT.AND P4, PT, R52, 0x31, PT ;  /* 0x000000313400780c */ /* 0x000fe20003f84270 */
[----:B------:R-:W0:Y:S01]  /*3da0*/  MUFU.TANH R63, R63 ;  /* 0x0000003f003f7308 */ /* 0x000e220000002400 */
[----:B------:R-:W-:Y:S02]  /*3db0*/  FSEL R72, R72, -INF , P5 ;  /* 0xff80000048487808 */ /* 0x000fe40002800000 */
[----:B------:R-:W-:Y:S02]  /*3dc0*/  FSEL R68, R68, -INF , P2 ;  /* 0xff80000044447808 */ /* 0x000fe40001000000 */
[----:B------:R-:W-:-:S02]  /*3dd0*/  ISETP.GT.AND P2, PT, R52, 0x38, PT ;  /* 0x000000383400780c */ /* 0x000fc40003f44270 */
[----:B------:R-:W-:Y:S01]  /*3de0*/  FSEL R73, R73, -INF , P4 ;  /* 0xff80000049497808 */ /* 0x000fe20002000000 */
[----:B------:R-:W0:Y:S01]  /*3df0*/  MUFU.TANH R40, R83 ;  /* 0x0000005300287308 */ /* 0x000e220000002400 */
[----:B------:R-:W-:Y:S02]  /*3e00*/  FSEL R80, R80, -INF , P3 ;  /* 0xff80000050507808 */ /* 0x000fe40001800000 */
[----:B------:R-:W-:Y:S02]  /*3e10*/  ISETP.GT.AND P3, PT, R52, 0x39, PT ;  /* 0x000000393400780c */ /* 0x000fe40003f64270 */
[----:B------:R-:W-:Y:S01]  /*3e20*/  FSEL R76, R76, -INF , P2 ;  /* 0xff8000004c4c7808 */ /* 0x000fe20001000000 */
[----:B------:R-:W-:Y:S02]  /*3e30*/  WARPGROUP.DEPBAR.LE gsb0, 0x0 ;  /* 0x00008000000079c5 */ /* 0x000fe40000010000 */
[----:B-----5:R-:W-:Y:S01]  /*3e40*/  FMUL.FTZ R88, R32, UR5 ;  /* 0x0000000520587c20 */ /* 0x020fe20008410000 */
[----:B------:R-:W-:Y:S01]  /*3e50*/  FMNMX.FTZ R32, R66, R55, !PT ;  /* 0x0000003742207209 */ /* 0x000fe20007810000 */
[----:B------:R-:W-:Y:S01]  /*3e60*/  WARPGROUP.ARRIVE ;  /* 0x00000000000079c5 */ /* 0x000fe20000000000 */
[----:B------:R-:W-:Y:S01]  /*3e70*/  FSEL R81, R81, -INF , P6 ;  /* 0xff80000051517808 */ /* 0x000fe20003000000 */
[----:B------:R-:W5:Y:S01]  /*3e80*/  MUFU.TANH R50, R50 ;  /* 0x0000003200327308 */ /* 0x000f620000002400 */
[----:B------:R-:W-:Y:S01]  /*3e90*/  FMNMX.FTZ R55, R69, R32, !PT ;  /* 0x0000002045377209 */ /* 0x000fe20007810000 */
[----:B------:R-:W-:Y:S01]  /*3ea0*/  FMUL.FTZ R74, R36, UR5 ;  /* 0x00000005244a7c20 */ /* 0x000fe20008410000 */
[----:B------:R-:W-:Y:S01]  /*3eb0*/  ISETP.GT.AND P6, PT, R52, 0x40, PT ;  /* 0x000000403400780c */ /* 0x000fe20003fc4270 */
[----:B------:R-:W-:Y:S01]  /*3ec0*/  HGMMA.64x16x16.F32 R24, gdesc[UR24], R24, gsb0 ;  /* 0x00200000181879f0 */ /* 0x000fe20008000818 */
[----:B------:R-:W-:Y:S01]  /*3ed0*/  FMNMX.FTZ R55, R70, R55, !PT ;  /* 0x0000003746377209 */ /* 0x000fe20007810000 */
[----:B------:R-:W-:Y:S01]  /*3ee0*/  FMUL.FTZ R36, R37, UR5 ;  /* 0x0000000525247c20 */ /* 0x000fe20008410000 */
[----:B------:R-:W-:Y:S01]  /*3ef0*/  FSEL R77, R77, -INF , P3 ;  /* 0xff8000004d4d7808 */ /* 0x000fe20001800000 */
[----:B------:R-:W5:Y:S01]  /*3f00*/  MUFU.TANH R43, R85 ;  /* 0x00000055002b7308 */ /* 0x000f620000002400 */
[----:B------:R-:W-:Y:S01]  /*3f10*/  FMNMX.FTZ R32, R72, R55, !PT ;  /* 0x0000003748207209 */ /* 0x000fe20007810000 */
[----:B------:R-:W-:Y:S01]  /*3f20*/  FMUL.FTZ R33, R33, UR5 ;  /* 0x0000000521217c20 */ /* 0x000fe20008410000 */
[----:B------:R-:W-:Y:S01]  /*3f30*/  ISETP.GT.AND P5, PT, R52, 0x41, PT ;  /* 0x000000413400780c */ /* 0x000fe20003fa4270 */
[----:B------:R-:W-:Y:S01]  /*3f40*/  FMUL.FTZ R34, R34, UR5 ;  /* 0x0000000522227c20 */ /* 0x000fe20008410000 */
[----:B------:R-:W-:Y:S01]  /*3f50*/  FMNMX.FTZ R55, R73, R32, !PT ;  /* 0x0000002049377209 */ /* 0x000fe20007810000 */
[----:B------:R-:W-:Y:S01]  /*3f60*/  FMUL.FTZ R35, R35, UR5 ;  /* 0x0000000523237c20 */ /* 0x000fe20008410000 */
[----:B------:R-:W-:Y:S01]  /*3f70*/  FSEL R56, R56, -INF , P6 ;  /* 0xff80000038387808 */ /* 0x000fe20003000000 */
[----:B------:R-:W5:Y:S01]  /*3f80*/  MUFU.TANH R51, R51 ;  /* 0x0000003300337308 */ /* 0x000f620000002400 */
[----:B------:R-:W-:Y:S01]  /*3f90*/  FMNMX.FTZ R32, R76, R55, !PT ;  /* 0x000000374c207209 */ /* 0x000fe20007810000 */
[----:B------:R-:W-:Y:S01]  /*3fa0*/  FMUL.FTZ R39, R39, UR5 ;  /* 0x0000000527277c20 */ /* 0x000fe20008410000 */
[----:B------:R-:W-:-:S02]  /*3fb0*/  FSEL R75, R75, -INF , P4 ;  /* 0xff8000004b4b7808 */ /* 0x000fc40002000000 */
[----:B------:R-:W-:Y:S02]  /*3fc0*/  FMNMX.FTZ R55, R77, R32, !PT ;  /* 0x000000204d377209 */ /* 0x000fe40007810000 */
[----:B------:R-:W-:Y:S01]  /*3fd0*/  ISETP.GT.AND P4, PT, R52, 0x48, PT ;  /* 0x000000483400780c */ /* 0x000fe20003f84270 */
[----:B------:R-:W5:Y:S01]  /*3fe0*/  MUFU.TANH R44, R86 ;  /* 0x00000056002c7308 */ /* 0x000f620000002400 */
[----:B------:R-:W-:Y:S02]  /*3ff0*/  FSEL R57, R57, -INF , P5 ;  /* 0xff80000039397808 */ /* 0x000fe40002800000 */
[----:B------:R-:W-:Y:S02]  /*4000*/  FMNMX.FTZ R32, R56, R55, !PT ;  /* 0x0000003738207209 */ /* 0x000fe40007810000 */
[----:B------:R-:W-:Y:S02]  /*4010*/  FSEL R78, R78, -INF , P2 ;  /* 0xff8000004e4e7808 */ /* 0x000fe40001000000 */
[----:B------:R-:W-:Y:S01]  /*4020*/  ISETP.GT.AND P2, PT, R52, 0x49, PT ;  /* 0x000000493400780c */ /* 0x000fe20003f44270 */
[----:B------:R-:W5:Y:S01]  /*4030*/  MUFU.TANH R92, R92 ;  /* 0x0000005c005c7308 */ /* 0x000f620000002400 */
[----:B------:R-:W-:-:S02]  /*4040*/  FSEL R60, R60, -INF , P4 ;  /* 0xff8000003c3c7808 */ /* 0x000fc40002000000 */
[----:B------:R-:W-:Y:S02]  /*4050*/  FMNMX.FTZ R55, R57, R32, !PT ;  /* 0x0000002039377209 */ /* 0x000fe40007810000 */
[----:B------:R-:W-:Y:S02]  /*4060*/  FSEL R79, R79, -INF , P3 ;  /* 0xff8000004f4f7808 */ /* 0x000fe40001800000 */
[----:B------:R-:W-:Y:S01]  /*4070*/  ISETP.GT.AND P3, PT, R52, 0x50, PT ;  /* 0x000000503400780c */ /* 0x000fe20003f64270 */
[----:B------:R-:W5:Y:S01]  /*4080*/  MUFU.TANH R90, R90 ;  /* 0x0000005a005a7308 */ /* 0x000f620000002400 */
[----:B------:R-:W-:Y:S02]  /*4090*/  FSEL R61, R61, -INF , P2 ;  /* 0xff8000003d3d7808 */ /* 0x000fe40001000000 */
[----:B------:R-:W-:Y:S02]  /*40a0*/  FMNMX.FTZ R32, R60, R55, !PT ;  /* 0x000000373c207209 */ /* 0x000fe40007810000 */
[----:B-1----:R-:W-:-:S02]  /*40b0*/  FSEL R58, R58, -INF , P6 ;  /* 0xff8000003a3a7808 */ /* 0x002fc40003000000 */
[----:B------:R-:W-:Y:S01]  /*40c0*/  ISETP.GT.AND P6, PT, R52, 0x51, PT ;  /* 0x000000513400780c */ /* 0x000fe20003fc4270 */
[----:B------:R-:W1:Y:S01]  /*40d0*/  MUFU.TANH R88, R88 ;  /* 0x0000005800587308 */ /* 0x000e620000002400 */
[----:B--2---:R-:W-:Y:S02]  /*40e0*/  FSEL R48, R48, -INF , P3 ;  /* 0xff80000030307808 */ /* 0x004fe40001800000 */
[----:B------:R-:W-:Y:S02]  /*40f0*/  FMNMX.FTZ R37, R61, R32, !PT ;  /* 0x000000203d257209 */ /* 0x000fe40007810000 */
[----:B---3--:R-:W-:Y:S02]  /*4100*/  FSEL R59, R59, -INF , P5 ;  /* 0xff8000003b3b7808 */ /* 0x008fe40002800000 */
[----:B------:R-:W-:Y:S01]  /*4110*/  ISETP.GT.AND P5, PT, R52, 0x58, PT ;  /* 0x000000583400780c */ /* 0x000fe20003fa4270 */
[----:B------:R2:W3:Y:S01]  /*4120*/  MUFU.TANH R46, R87 ;  /* 0x00000057002e7308 */ /* 0x0004e20000002400 */
[----:B----4-:R-:W-:Y:S01]  /*4130*/  FSEL R49, R49, -INF , P6 ;  /* 0xff80000031317808 */ /* 0x010fe20003000000 */
[----:B------:R-:W-:-:S02]  /*4140*/  WARPGROUP.DEPBAR.LE gsb0, 0x0 ;  /* 0x00008000000079c5 */ /* 0x000fc40000010000 */
[----:B------:R-:W-:Y:S01]  /*4150*/  FMNMX.FTZ R32, R48, R37, !PT ;  /* 0x0000002530207209 */ /* 0x000fe20007810000 */
[----:B------:R-:W-:Y:S01]  /*4160*/  FMUL.FTZ R37, R38, UR5 ;  /* 0x0000000526257c20 */ /* 0x000fe20008410000 */
[----:B0-----:R-:W-:Y:S01]  /*4170*/  FSEL R62, R62, -INF , P4 ;  /* 0xff8000003e3e7808 */ /* 0x001fe20002000000 */
[----:B------:R-:W-:Y:S01]  /*4180*/  FMUL.FTZ R38, R24, UR5 ;  /* 0x0000000518267c20 */ /* 0x000fe20008410000 */
[----:B------:R-:W-:Y:S01]  /*4190*/  ISETP.GT.AND P4, PT, R52, 0x59, PT ;  /* 0x000000593400780c */ /* 0x000fe20003f84270 */
[----:B------:R-:W0:Y:S01]  /*41a0*/  MUFU.TANH R54, R54 ;  /* 0x0000003600367308 */ /* 0x000e220000002400 */
[----:B------:R-:W-:Y:S01]  /*41b0*/  FSEL R82, R82, -INF , P5 ;  /* 0xff80000052527808 */ /* 0x000fe20002800000 */
[----:B------:R-:W-:Y:S01]  /*41c0*/  FMUL.FTZ R28, R28, UR5 ;  /* 0x000000051c1c7c20 */ /* 0x000fe20008410000 */
[----:B------:R-:W-:Y:S01]  /*41d0*/  FMNMX.FTZ R55, R49, R32, !PT ;  /* 0x0000002031377209 */ /* 0x000fe20007810000 */
[----:B--2---:R-:W-:Y:S01]  /*41e0*/  FMUL.FTZ R87, R31, UR5 ;  /* 0x000000051f577c20 */ /* 0x004fe20008410000 */
[----:B------:R-:W-:Y:S01]  /*41f0*/  FSEL R63, R63, -INF , P2 ;  /* 0xff8000003f3f7808 */ /* 0x000fe20001000000 */
[----:B------:R-:W-:Y:S01]  /*4200*/  FMUL.FTZ R85, R30, UR5 ;  /* 0x000000051e557c20 */ /* 0x000fe20008410000 */
[----:B------:R-:W-:Y:S01]  /*4210*/  ISETP.GT.AND P2, PT, R52, 0x60, PT ;  /* 0x000000603400780c */ /* 0x000fe20003f44270 */
[----:B------:R-:W2:Y:S01]  /*4220*/  MUFU.TANH R33, R33 ;  /* 0x0000002100217308 */ /* 0x000ea20000002400 */
[----:B------:R-:W-:Y:S01]  /*4230*/  FSEL R84, R40, -INF , P4 ;  /* 0xff80000028547808 */ /* 0x000fe20002000000 */
[----:B------:R-:W-:Y:S01]  /*4240*/  FMUL.FTZ R40, R25, UR5 ;  /* 0x0000000519287c20 */ /* 0x000fe20008410000 */
[----:B------:R-:W-:-:S02]  /*4250*/  FMNMX.FTZ R55, R82, R55, !PT ;  /* 0x0000003752377209 */ /* 0x000fc40007810000 */
[----:B-----5:R-:W-:Y:S02]  /*4260*/  FSEL R50, R50, -INF , P3 ;  /* 0xff80000032327808 */ /* 0x020fe40001800000 */
[----:B------:R-:W-:Y:S01]  /*4270*/  ISETP.GT.AND P3, PT, R52, 0x61, PT ;  /* 0x000000613400780c */ /* 0x000fe20003f64270 */
[----:B------:R-:W4:Y:S01]  /*4280*/  MUFU.TANH R74, R74 ;  /* 0x0000004a004a7308 */ /* 0x000f220000002400 */
        /* <DEDUP_REMOVED lines=12> */
[----:B------:R-:W-:-:S02]  /*4350*/  FSEL R42, R42, -INF , P4 ;  /* 0xff8000002a2a7808 */ /* 0x000fc40002000000 */
[----:B------:R-:W-:Y:S01]  /*4360*/  ISETP.GT.AND P4, PT, R52, 0x70, PT ;  /* 0x000000703400780c */ /* 0x000fe20003f84270 */
[----:B------:R-:W5:Y:S01]  /*4370*/  MUFU.TANH R34, R34 ;  /* 0x0000002200227308 */ /* 0x000f620000002400 */
[----:B------:R-:W-:Y:S02]  /*4380*/  FSEL R90, R90, -INF , P5 ;  /* 0xff8000005a5a7808 */ /* 0x000fe40002800000 */
[----:B------:R-:W-:Y:S02]  /*4390*/  FMNMX.FTZ R55, R92, R55, !PT ;  /* 0x000000375c377209 */ /* 0x000fe40007810000 */
[----:B------:R-:W-:Y:S01]  /*43a0*/  FSEL R32, R47, -INF , P3 ;  /* 0xff8000002f207808 */ /* 0x000fe20001800000 */
[----:B------:R-:W-:Y:S01]  /*43b0*/  FMUL.FTZ R47, R29, UR5 ;  /* 0x000000051d2f7c20 */ /* 0x000fe20008410000 */
[----:B------:R-:W-:Y:S01]  /*43c0*/  ISETP.GT.AND P3, PT, R52, 0x71, PT ;  /* 0x000000713400780c */ /* 0x000fe20003f64270 */
[----:B------:R-:W5:Y:S01]  /*43d0*/  MUFU.TANH R38, R38 ;  /* 0x0000002600267308 */ /* 0x000f620000002400 */
[----:B-1----:R-:W-:-:S02]  /*43e0*/  FSEL R88, R88, -INF , P4 ;  /* 0xff80000058587808 */ /* 0x002fc40002000000 */
[----:B------:R-:W-:Y:S02]  /*43f0*/  FMNMX.FTZ R55, R90, R55, !PT ;  /* 0x000000375a377209 */ /* 0x000fe40007810000 */
[----:B---3--:R-:W-:Y:S02]  /*4400*/  FSEL R24, R46, -INF , P2 ;  /* 0xff8000002e187808 */ /* 0x008fe40001000000 */
[----:B0-----:R-:W-:Y:S01]  /*4410*/  FSEL R25, R54, -INF , P6 ;  /* 0xff80000036197808 */ /* 0x001fe20003000000 */
[----:B------:R-:W0:Y:S01]  /*4420*/  MUFU.TANH R35, R35 ;  /* 0x0000002300237308 */ /* 0x000e220000002400 */
[----:B------:R-:W-:Y:S02]  /*4430*/  ISETP.GT.AND P2, PT, R52, 0x78, PT ;  /* 0x000000783400780c */ /* 0x000fe40003f44270 */
[----:B--2---:R-:W-:Y:S02]  /*4440*/  FSEL R54, R33, -INF , P3 ;  /* 0xff80000021367808 */ /* 0x004fe40001800000 */
[----:B------:R-:W-:-:S02]  /*4450*/  FMNMX.FTZ R55, R88, R55, !PT ;  /* 0x0000003758377209 */ /* 0x000fc40007810000 */
        /* <DEDUP_REMOVED lines=11> */
[----:B------:R2:W3:Y:S01]  /*4510*/  MUFU.TANH R43, R28 ;  /* 0x0000001c002b7308 */ /* 0x0004e20000002400 */
[----:B------:R-:W-:Y:S02]  /*4520*/  FSEL R44, R38, -INF , P5 ;  /* 0xff800000262c7808 */ /* 0x000fe40002800000 */
[----:B------:R-:W-:Y:S02]  /*4530*/  FMNMX.FTZ R55, R46, R55, !PT ;  /* 0x000000372e377209 */ /* 0x000fe40007810000 */
[----:B0-----:R-:W-:-:S02]  /*4540*/  FSEL R34, R35, -INF , P3 ;  /* 0xff80000023227808 */ /* 0x001fc40001800000 */
[----:B------:R-:W-:Y:S01]  /*4550*/  ISETP.GT.AND P3, PT, R52, 0x88, PT ;  /* 0x000000883400780c */ /* 0x000fe20003f64270 */
[----:B------:R-:W0:Y:S01]  /*4560*/  MUFU.TANH R47, R47 ;  /* 0x0000002f002f7308 */ /* 0x000e220000002400 */
[----:B-1----:R-:W-:Y:S02]  /*4570*/  FSEL R40, R40, -INF , P4 ;  /* 0xff80000028287808 */ /* 0x002fe40002000000 */
[----:B------:R-:W-:Y:S02]  /*4580*/  FMNMX.FTZ R55, R44, R55, !PT ;  /* 0x000000372c377209 */ /* 0x000fe40007810000 */
[----:B--2---:R-:W-:Y:S01]  /*4590*/  FSEL R28, R37, -INF , P2 ;  /* 0xff800000251c7808 */ /* 0x004fe20001000000 */
[----:B------:R-:W-:Y:S01]  /*45a0*/  FMUL.FTZ R37, R26, UR5 ;  /* 0x000000051a257c20 */ /* 0x000fe20008410000 */
[----:B------:R-:W-:Y:S01]  /*45b0*/  ISETP.GT.AND P2, PT, R52, 0x89, PT ;  /* 0x000000893400780c */ /* 0x000fe20003f44270 */
[----:B------:R-:W-:Y:S01]  /*45c0*/  MUFU.TANH R39, R39 ;  /* 0x0000002700277308 */ /* 0x000fe20000002400 */
[----:B---3--:R-:W-:Y:S01]  /*45d0*/  FSEL R38, R43, -INF , P3 ;  /* 0xff8000002b267808 */ /* 0x008fe20001800000 */
[----:B------:R-:W-:Y:S01]  /*45e0*/  FMUL.FTZ R43, R27, UR5 ;  /* 0x000000051b2b7c20 */ /* 0x000fe20008410000 */
[----:B------:R-:W-:-:S04]  /*45f0*/  FMNMX.FTZ R55, R40, R55, !PT ;  /* 0x0000003728377209 */ /* 0x000fc80007810000 */
[----:B------:R-:W-:Y:S01]  /*4600*/  FMNMX.FTZ R55, R38, R55, !PT ;  /* 0x0000003726377209 */ /* 0x000fe20007810000 */
[----:B------:R-:W-:Y:S01]  /*4610*/  MUFU.TANH R37, R37 ;  /* 0x0000002500257308 */ /* 0x000fe20000002400 */
[----:B0-----:R-:W-:-:S04]  /*4620*/  FSEL R36, R47, -INF , P2 ;  /* 0xff8000002f247808 */ /* 0x001fc80001000000 */
[----:B------:R-:W-:-:S03]  /*4630*/  FMNMX.FTZ R55, R36, R55, !PT ;  /* 0x0000003724377209 */ /* 0x000fc60007810000 */
[----:B------:R-:W-:Y:S02]  /*4640*/  MUFU.TANH R43, R43 ;  /* 0x0000002b002b7308 */ /* 0x000fe40000002400 */
[----:B------:R-:W0:Y:S06]  /*4650*/  SHFL.BFLY PT, R52, R55, 0x2, 0x1f ;  /* 0x0c401f0037347f89 */ /* 0x000e2c00000e0000 */
[----:B------:R-:W1:Y:S08]  /*4660*/  MUFU.TANH R85, R85 ;  /* 0x0000005500557308 */ /* 0x000e700000002400 */
[----:B------:R-:W2:Y:S01]  /*4670*/  MUFU.TANH R87, R87 ;  /* 0x0000005700577308 */ /* 0x000ea20000002400 */
[----:B-1----:R-:W-:-:S02]  /*4680*/  FSEL R85, R85, -INF , P3 ;  /* 0xff80000055557808 */ /* 0x002fc40001800000 */
[----:B0-----:R-:W-:-:S05]  /*4690*/  FMNMX.FTZ R52, R55, R52, !PT ;  /* 0x0000003437347209 */ /* 0x001fca0007810000 */
[----:B------:R-:W0:Y:S01]  /*46a0*/  SHFL.BFLY PT, R35, R52, 0x1, 0x1f ;  /* 0x0c201f0034237f89 */ /* 0x000e2200000e0000 */
[----:B--2---:R-:W-:Y:S02]  /*46b0*/  FSEL R87, R87, -INF , P2 ;  /* 0xff80000057577808 */ /* 0x004fe40001000000 */
        /* <DEDUP_REMOVED lines=52> */
[----:B------:R-:W-:-:S02]  /*4a00*/  FFMA.FTZ R36, R36, UR11, -R35 ;  /* 0x0000000b24247c23 */ /* 0x000fc40008010823 */
        /* <DEDUP_REMOVED lines=12> */
[----:B---3--:R-:W-:Y:S02]  /*4ad0*/  FFMA.FTZ R72, R90, UR11, -R35 ;  /* 0x0000000b5a487c23 */ /* 0x008fe40008010823 */
        /* <DEDUP_REMOVED lines=16> */
[--C-:B---3--:R-:W-:Y:S01]  /*4be0*/  FFMA.FTZ R60, R84, UR11, -R35.reuse ;  /* 0x0000000b543c7c23 */ /* 0x108fe20008010823 */
[----:B------:R-:W-:Y:S01]  /*4bf0*/  FMNMX.FTZ R3, R73, R56, !PT ;  /* 0x0000003849037209 */ /* 0x000fe20007810000 */
[--C-:B------:R-:W-:Y:S01]  /*4c00*/  FFMA.FTZ R56, R49, UR11, -R35.reuse ;  /* 0x0000000b31387c23 */ /* 0x100fe20008010823 */
[----:B------:R-:W-:Y:S02]  /*4c10*/  FFMA.FTZ R49, R74, UR11, -R35 ;  /* 0x0000000b4a317c23 */ /* 0x000fe40008010823 */
[----:B------:R-:W-:Y:S02]  /*4c20*/  FMNMX.FTZ R48, R76, R3, !PT ;  /* 0x000000034c307209 */ /* 0x000fe40007810000 */
[----:B------:R-:W-:Y:S02]  /*4c30*/  MUFU.EX2 R66, R66 ;  /* 0x0000004200427308 */ /* 0x000fe40000000800 */
[----:B------:R-:W-:-:S04]  /*4c40*/  FMNMX.FTZ R48, R77, R48, !PT ;  /* 0x000000304d307209 */ /* 0x000fc80007810000 */
[----:B------:R-:W-:Y:S02]  /*4c50*/  FMNMX.FTZ R48, R85, R48, !PT ;  /* 0x0000003055307209 */ /* 0x000fe40007810000 */
[----:B------:R-:W-:Y:S02]  /*4c60*/  MUFU.EX2 R53, R53 ;  /* 0x0000003500357308 */ /* 0x000fe40000000800 */
[----:B------:R-:W-:-:S05]  /*4c70*/  FMNMX.FTZ R48, R87, R48, !PT ;  /* 0x0000003057307209 */ /* 0x000fca0007810000 */
[----:B------:R-:W3:Y:S01]  /*4c80*/  SHFL.BFLY PT, R3, R48, 0x2, 0x1f ;  /* 0x0c401f0030037f89 */ /* 0x000ee200000e0000 */
[----:B------:R-:W-:Y:S08]  /*4c90*/  MUFU.EX2 R15, R15 ;  /* 0x0000000f000f7308 */ /* 0x000ff00000000800 */
[----:B------:R-:W-:Y:S08]  /*4ca0*/  MUFU.EX2 R52, R52 ;  /* 0x0000003400347308 */ /* 0x000ff00000000800 */
[----:B------:R-:W-:Y:S01]  /*4cb0*/  MUFU.EX2 R20, R20 ;  /* 0x0000001400147308 */ /* 0x000fe20000000800 */
[----:B---3--:R-:W-:Y:S01]  /*4cc0*/  FMNMX.FTZ R3, R48, R3, !PT ;  /* 0x0000000330037209 */ /* 0x008fe20007810000 */
[----:B------:R-:W-:-:S06]  /*4cd0*/  FFMA.FTZ R48, R88, UR11, -R35 ;  /* 0x0000000b58307c23 */ /* 0x000fcc0008010823 */
[----:B------:R-:W-:Y:S01]  /*4ce0*/  MUFU.EX2 R57, R57 ;  /* 0x0000003900397308 */ /* 0x000fe20000000800 */
[----:B------:R-:W3:Y:S07]  /*4cf0*/  SHFL.BFLY PT, R82, R3, 0x1, 0x1f ;  /* 0x0c201f0003527f89 */ /* 0x000eee00000e0000 */
[----:B------:R-:W-:Y:S08]  /*4d00*/  MUFU.EX2 R55, R55 ;  /* 0x0000003700377308 */ /* 0x000ff00000000800 */
[----:B------:R-:W-:Y:S08]  /*4d10*/  MUFU.EX2 R37, R37 ;  /* 0x0000002500257308 */ /* 0x000ff00000000800 */
[----:B------:R-:W-:Y:S01]  /*4d20*/  MUFU.EX2 R56, R56 ;  /* 0x0000003800387308 */ /* 0x000fe20000000800 */
[----:B---3--:R-:W-:Y:S01]  /*4d30*/  FMNMX.FTZ R74, R3, R82, !PT ;  /* 0x00000052034a7209 */ /* 0x008fe20007810000 */
[----:B------:R-:W-:-:S03]  /*4d40*/  FFMA.FTZ R3, R38, UR11, -R35 ;  /* 0x0000000b26037c23 */ /* 0x000fc60008010823 */
        /* <DEDUP_REMOVED lines=17> */
[----:B------:R-:W-:Y:S01]  /*4e60*/  FFMA.FTZ R68, R59, UR11, -R38 ;  /* 0x0000000b3b447c23 */ /* 0x000fe20008010826 */
[----:B0-----:R-:W-:Y:S01]  /*4e70*/  FADD.FTZ R62, R31, R4 ;  /* 0x000000041f3e7221 */ /* 0x001fe20000010000 */
[--C-:B------:R-:W-:Y:S01]  /*4e80*/  FFMA.FTZ R35, R58, UR11, -R38.reuse ;  /* 0x0000000b3a237c23 */ /* 0x100fe20008010826 */
[----:B------:R-:W-:Y:S01]  /*4e90*/  FFMA.FTZ R58, R63, UR11, -R38 ;  /* 0x0000000b3f3a7c23 */ /* 0x000fe20008010826 */
[----:B------:R-:W0:Y:S01]  /*4ea0*/  MUFU.EX2 R82, R82 ;  /* 0x0000005200527308 */ /* 0x000e220000000800 */
[----:B-1----:R-:W-:Y:S01]  /*4eb0*/  FADD.FTZ R63, R7, R62 ;  /* 0x0000003e073f7221 */ /* 0x002fe20000010000 */
[--C-:B------:R-:W-:Y:S01]  /*4ec0*/  FFMA.FTZ R9, R67, UR11, -R38.reuse ;  /* 0x0000000b43097c23 */ /* 0x100fe20008010826 */
[----:B------:R-:W-:Y:S01]  /*4ed0*/  FFMA.FTZ R50, R50, UR11, -R38 ;  /* 0x0000000b32327c23 */ /* 0x000fe20008010826 */
[----:B------:R-:W-:Y:S01]  /*4ee0*/  @!P1 PRMT R6, RZ, 0x654, R0 ;  /* 0x00000654ff069816 */ /* 0x000fe20000000000 */
[----:B--2---:R-:W-:Y:S01]  /*4ef0*/  FADD.FTZ R63, R98, R63 ;  /* 0x0000003f623f7221 */ /* 0x004fe20000010000 */
[--C-:B------:R-:W-:Y:S01]  /*4f00*/  FFMA.FTZ R14, R80, UR11, -R38.reuse ;  /* 0x0000000b500e7c23 */ /* 0x100fe20008010826 */
[--C-:B------:R-:W-:Y:S01]  /*4f10*/  FFMA.FTZ R51, R51, UR11, -R38.reuse ;  /* 0x0000000b33337c23 */ /* 0x100fe20008010826 */
[----:B------:R-:W1:Y:S01]  /*4f20*/  MUFU.EX2 R84, R84 ;  /* 0x0000005400547308 */ /* 0x000e620000000800 */
[----:B------:R-:W-:Y:S01]  /*4f30*/  F2FP.F16.F32.PACK_AB R4, R4, R31 ;  /* 0x0000001f0404723e */ /* 0x000fe200000000ff */
[--C-:B------:R-:W-:Y:S01]  /*4f40*/  FFMA.FTZ R67, R81, UR11, -R38.reuse ;  /* 0x0000000b51437c23 */ /* 0x100fe20008010826 */
[--C-:B------:R-:W-:Y:S01]  /*4f50*/  FFMA.FTZ R13, R45, UR11, -R38.reuse ;  /* 0x0000000b2d0d7c23 */ /* 0x100fe20008010826 */
[--C-:B------:R-:W-:Y:S01]  /*4f60*/  FFMA.FTZ R80, R75, UR11, -R38.reuse ;  /* 0x0000000b4b507c23 */ /* 0x100fe20008010826 */
[--C-:B------:R-:W-:Y:S01]  /*4f70*/  FFMA.FTZ R40, R78, UR11, -R38.reuse ;  /* 0x0000000b4e287c23 */ /* 0x100fe20008010826 */
[--C-:B------:R-:W-:Y:S01]  /*4f80*/  FFMA.FTZ R24, R24, UR11, -R38.reuse ;  /* 0x0000000b18187c23 */ /* 0x100fe20008010826 */
[----:B------:R-:W-:Y:S01]  /*4f90*/  FFMA.FTZ R45, R79, UR11, -R38 ;  /* 0x0000000b4f2d7c23 */ /* 0x000fe20008010826 */
[----:B------:R-:W2:Y:S01]  /*4fa0*/  MUFU.EX2 R93, R93 ;  /* 0x0000005d005d7308 */ /* 0x000ea20000000800 */
[----:B0-----:R-:W-:Y:S01]  /*4fb0*/  FADD.FTZ R59, R5, R82 ;  /* 0x00000052053b7221 */ /* 0x001fe20000010000 */
[----:B------:R0:W-:Y:S01]  /*4fc0*/  @!P1 SYNCS.ARRIVE.TRANS64.RED.A1T0 RZ, [R6+URZ], RZ ;  /* 0x000000ff06ff99a7 */ /* 0x0001e2000810043f */
[----:B------:R-:W-:Y:S01]  /*4fd0*/  F2FP.F16.F32.PACK_AB R5, R82, R5 ;  /* 0x000000055205723e */ /* 0x000fe200000000ff */
[--C-:B------:R-:W-:Y:S01]  /*4fe0*/  FFMA.FTZ R42, R42, UR11, -R38.reuse ;  /* 0x0000000b2a2a7c23 */ /* 0x100fe20008010826 */
[--C-:B------:R-:W-:Y:S01]  /*4ff0*/  FFMA.FTZ R41, R41, UR11, -R38.reuse ;  /* 0x0000000b29297c23 */ /* 0x100fe20008010826 */
[--C-:B------:R-:W-:Y:S01]  /*5000*/  FFMA.FTZ R33, R33, UR11, -R38.reuse ;  /* 0x0000000b21217c23 */ /* 0x100fe20008010826 */
[--C-:B------:R-:W-:Y:S01]  /*5010*/  FFMA.FTZ R34, R34, UR11, -R38.reuse ;  /* 0x0000000b22227c23 */ /* 0x100fe20008010826 */
[----:B------:R-:W-:Y:S01]  /*5020*/  MUFU.EX2 R54, R54 ;  /* 0x0000003600367308 */ /* 0x000fe20000000800 */
[----:B-1----:R-:W-:Y:S01]  /*5030*/  FADD.FTZ R62, R84, R59 ;  /* 0x0000003b543e7221 */ /* 0x002fe20000010000 */
[----:B0-----:R-:W-:Y:S01]  /*5040*/  F2FP.F16.F32.PACK_AB R6, R98, R7 ;  /* 0x000000076206723e */ /* 0x001fe200000000ff */
[--C-:B------:R-:W-:Y:S01]  /*5050*/  FFMA.FTZ R73, R73, UR11, -R38.reuse ;  /* 0x0000000b49497c23 */ /* 0x100fe20008010826 */
[--C-:B------:R-:W-:Y:S01]  /*5060*/  FFMA.FTZ R76, R76, UR11, -R38.reuse ;  /* 0x0000000b4c4c7c23 */ /* 0x100fe20008010826 */
[--C-:B------:R-:W-:Y:S01]  /*5070*/  FFMA.FTZ R77, R77, UR11, -R38.reuse ;  /* 0x0000000b4d4d7c23 */ /* 0x100fe20008010826 */
[----:B------:R-:W-:-:S02]  /*5080*/  FFMA.FTZ R85, R85, UR11, -R38 ;  /* 0x0000000b55557c23 */ /* 0x000fc40008010826 */
[----:B------:R-:W0:Y:S01]  /*5090*/  MUFU.EX2 R91, R91 ;  /* 0x0000005b005b7308 */ /* 0x000e220000000800 */
[C---:B--2---:R-:W-:Y:S01]  /*50a0*/  FADD.FTZ R59, R93.reuse, R62 ;  /* 0x0000003e5d3b7221 */ /* 0x044fe20000010000 */
[----:B------:R-:W-:Y:S01]  /*50b0*/  FADD.FTZ R62, R30, R63 ;  /* 0x0000003f1e3e7221 */ /* 0x000fe20000010000 */
[----:B------:R-:W-:-:S03]  /*50c0*/  F2FP.F16.F32.PACK_AB R7, R93, R84 ;  /* 0x000000545d07723e */ /* 0x000fc600000000ff */
[----:B------:R-:W-:Y:S02]  /*50d0*/  FADD.FTZ R62, R83, R62 ;  /* 0x0000003e533e7221 */ /* 0x000fe40000010000 */
[----:B------:R-:W-:Y:S01]  /*50e0*/  MUFU.EX2 R10, R10 ;  /* 0x0000000a000a7308 */ /* 0x000fe20000000800 */
[----:B------:R1:W-:Y:S07]  /*50f0*/  STSM.16.M88.4 [R2+0x24300], R4 ;  /* 0x0243000402007844 */ /* 0x0003ee0000000200 */
[----:B------:R-:W2:Y:S08]  /*5100*/  MUFU.EX2 R89, R89 ;  /* 0x0000005900597308 */ /* 0x000eb00000000800 */
[----:B------:R3:W-:Y:S01]  /*5110*/  MUFU.EX2 R0, R50 ;  /* 0x0000003200007308 */ /* 0x0007e20000000800 */
[----:B-1----:R-:W-:-:S02]  /*5120*/  F2FP.F16.F32.PACK_AB R6, R94, R27 ;  /* 0x0000001b5e06723e */ /* 0x002fc400000000ff */
[----:B------:R-:W-:Y:S02]  /*5130*/  F2FP.F16.F32.PACK_AB R4, R83, R30 ;  /* 0x0000001e5304723e */ /* 0x000fe400000000ff */
[----:B0-----:R-:W-:-:S03]  /*5140*/  F2FP.F16.F32.PACK_AB R5, R91, R54 ;  /* 0x000000365b05723e */ /* 0x001fc600000000ff */
[----:B------:R-:W0:Y:S01]  /*5150*/  MUFU.EX2 R9, R9 ;  /* 0x0000000900097308 */ /* 0x000e220000000800 */
[--C-:B---3--:R-:W-:Y:S01]  /*5160*/  FFMA.FTZ R50, R32, UR11, -R38.reuse ;  /* 0x0000000b20327c23 */ /* 0x108fe20008010826 */
[----:B------:R-:W-:Y:S01]  /*5170*/  FADD.FTZ R32, R54, R59 ;  /* 0x0000003b36207221 */ /* 0x000fe20000010000 */
[----:B------:R-:W-:Y:S01]  /*5180*/  FFMA.FTZ R59, R25, UR11, -R38 ;  /* 0x0000000b193b7c23 */ /* 0x000fe20008010826 */
[----:B--2---:R-:W-:Y:S01]  /*5190*/  F2FP.F16.F32.PACK_AB R7, R89, R10 ;  /* 0x0000000a5907723e */ /* 0x004fe200000000ff */
[----:B------:R-:W-:Y:S02]  /*51a0*/  IMAD.MOV.U32 R54, RZ, RZ, R71 ;  /* 0x000000ffff367224 */ /* 0x000fe400078e0047 */
[----:B------:R-:W-:Y:S01]  /*51b0*/  FADD.FTZ R25, R91, R32 ;  /* 0x000000205b197221 */ /* 0x000fe20000010000 */
[----:B------:R-:W1:Y:S01]  /*51c0*/  MUFU.EX2 R64, R64 ;  /* 0x0000004000407308 */ /* 0x000e620000000800 */
[----:B------:R-:W-:Y:S07]  /*51d0*/  STSM.16.M88.4 [R2+0x25b00], R4 ;  /* 0x025b000402007844 */ /* 0x000fee0000000200 */
[----:B------:R2:W-:Y:S08]  /*51e0*/  MUFU.EX2 R31, R51 ;  /* 0x00000033001f7308 */ /* 0x0005f00000000800 */
[----:B------:R-:W3:Y:S01]  /*51f0*/  MUFU.EX2 R14, R14 ;  /* 0x0000000e000e7308 */ /* 0x000ee20000000800 */
[----:B--2---:R-:W-:Y:S01]  /*5200*/  FFMA.FTZ R51, R29, UR11, -R38 ;  /* 0x0000000b1d337c23 */ /* 0x004fe20008010826 */
[----:B------:R-:W-:Y:S01]  /*5210*/  FADD.FTZ R29, R27, R62 ;  /* 0x0000003e1b1d7221 */ /* 0x000fe20000010000 */
[----:B------:R-:W-:Y:S01]  /*5220*/  FADD.FTZ R62, R10, R25 ;  /* 0x000000190a3e7221 */ /* 0x000fe20000010000 */
[--C-:B------:R-:W-:Y:S01]  /*5230*/  FFMA.FTZ R25, R28, UR11, -R38.reuse ;  /* 0x0000000b1c197c23 */ /* 0x100fe20008010826 */
[----:B------:R-:W-:Y:S01]  /*5240*/  FFMA.FTZ R38, R87, UR11, -R38 ;  /* 0x0000000b57267c23 */ /* 0x000fe20008010826 */
[----:B------:R-:W-:Y:S01]  /*5250*/  FADD.FTZ R29, R94, R29 ;  /* 0x0000001d5e1d7221 */ /* 0x000fe20000010000 */
[----:B------:R-:W-:Y:S01]  /*5260*/  FADD.FTZ R62, R89, R62 ;  /* 0x0000003e593e7221 */ /* 0x000fe20000010000 */
[----:B------:R-:W2:Y:S02]  /*5270*/  MUFU.EX2 R67, R67 ;  /* 0x0000004300437308 */ /* 0x000ea40000000800 */
[----:B------:R-:W-:Y:S01]  /*5280*/  FADD.FTZ R78, R8, R29 ;  /* 0x0000001d084e7221 */ /* 0x000fe20000010000 */
[----:B0-----:R-:W-:Y:S01]  /*5290*/  FADD.FTZ R29, R9, R62 ;  /* 0x0000003e091d7221 */ /* 0x001fe20000010000 */
[----:B------:R-:W-:-:S02]  /*52a0*/  F2FP.F16.F32.PACK_AB R8, R65, R8 ;  /* 0x000000084108723e */ /* 0x000fc400000000ff */
[----:B------:R-:W-:Y:S01]  /*52b0*/  FADD.FTZ R78, R65, R78 ;  /* 0x0000004e414e7221 */ /* 0x000fe20000010000 */
[C---:B-1----:R-:W-:Y:S01]  /*52c0*/  FADD.FTZ R63, R64.reuse, R29 ;  /* 0x0000001d403f7221 */ /* 0x042fe20000010000 */
[----:B------:R-:W0:Y:S01]  /*52d0*/  MUFU.EX2 R13, R13 ;  /* 0x0000000d000d7308 */ /* 0x000e220000000800 */
[----:B------:R-:W-:Y:S01]  /*52e0*/  F2FP.F16.F32.PACK_AB R9, R64, R9 ;  /* 0x000000094009723e */ /* 0x000fe200000000ff */
[----:B------:R-:W-:Y:S01]  /*52f0*/  FADD.FTZ R75, R11, R78 ;  /* 0x0000004e0b4b7221 */ /* 0x000fe20000010000 */
[--C-:B------:R-:W-:Y:S02]  /*5300*/  IMAD.MOV.U32 R65, RZ, RZ, R71.reuse ;  /* 0x000000ffff417224 */ /* 0x100fe400078e0047 */
[----:B------:R-:W-:Y:S02]  /*5310*/  IMAD.MOV.U32 R64, RZ, RZ, R71 ;  /* 0x000000ffff407224 */ /* 0x000fe400078e0047 */
[----:B------:R-:W-:Y:S01]  /*5320*/  FADD.FTZ R75, R66, R75 ;  /* 0x0000004b424b7221 */ /* 0x000fe20000010000 */
[----:B------:R-:W1:Y:S03]  /*5330*/  MUFU.EX2 R80, R80 ;  /* 0x0000005000507308 */ /* 0x000e660000000800 */
[----:B------:R-:W-:Y:S01]  /*5340*/  FADD.FTZ R62, R12, R75 ;  /* 0x0000004b0c3e7221 */ /* 0x000fe20000010000 */
[----:B------:R-:W-:-:S03]  /*5350*/  F2FP.F16.F32.PACK_AB R12, R53, R12 ;  /* 0x0000000c350c723e */ /* 0x000fc600000000ff */
[----:B------:R-:W-:Y:S01]  /*5360*/  FADD.FTZ R62, R53, R62 ;  /* 0x0000003e353e7221 */ /* 0x000fe20000010000 */
[--C-:B------:R-:W-:Y:S01]  /*5370*/  IMAD.MOV.U32 R53, RZ, RZ, R71.reuse ;  /* 0x000000ffff357224 */ /* 0x100fe200078e0047 */
[----:B------:R-:W4:Y:S02]  /*5380*/  MUFU.EX2 R40, R40 ;  /* 0x0000002800287308 */ /* 0x000f240000000800 */
[----:B------:R-:W-:Y:S01]  /*5390*/  FADD.FTZ R27, R15, R62 ;  /* 0x0000003e0f1b7221 */ /* 0x000fe20000010000 */
[----:B------:R-:W-:-:S03]  /*53a0*/  IMAD.MOV.U32 R62, RZ, RZ, R71 ;  /* 0x000000ffff3e7224 */ /* 0x000fc600078e0047 */
[----:B------:R-:W-:Y:S02]  /*53b0*/  FADD.FTZ R27, R52, R27 ;  /* 0x0000001b341b7221 */ /* 0x000fe40000010000 */
[----:B------:R3:W-:Y:S02]  /*53c0*/  MUFU.EX2 R28, R24 ;  /* 0x00000018001c7308 */ /* 0x0007e40000000800 */
[----:B------:R-:W-:-:S06]  /*53d0*/  FADD.FTZ R30, R20, R27 ;  /* 0x0000001b141e7221 */ /* 0x000fcc0000010000 */
[----:B------:R-:W5:Y:S01]  /*53e0*/  MUFU.EX2 R45, R45 ;  /* 0x0000002d002d7308 */ /* 0x000f620000000800 */
[----:B---3--:R-:W-:-:S04]  /*53f0*/  FADD.FTZ R24, R14, R63 ;  /* 0x0000003f0e187221 */ /* 0x008fc80000010000 */
[----:B--2---:R-:W-:-:S03]  /*5400*/  FADD.FTZ R24, R67, R24 ;  /* 0x0000001843187221 */ /* 0x004fc60000010000 */
[----:B------:R-:W2:Y:S01]  /*5410*/  MUFU.EX2 R35, R35 ;  /* 0x0000002300237308 */ /* 0x000ea20000000800 */
[----:B0-----:R-:W-:Y:S01]  /*5420*/  FADD.FTZ R63, R13, R24 ;  /* 0x000000180d3f7221 */ /* 0x001fe20000010000 */
[----:B-1----:R-:W-:-:S03]  /*5430*/  F2FP.F16.F32.PACK_AB R13, R80, R13 ;  /* 0x0000000d500d723e */ /* 0x002fc600000000ff */
[----:B------:R-:W-:-:S03]  /*5440*/  FADD.FTZ R63, R80, R63 ;  /* 0x0000003f503f7221 */ /* 0x000fc60000010000 */
[----:B------:R-:W0:Y:S01]  /*5450*/  MUFU.EX2 R68, R68 ;  /* 0x0000004400447308 */ /* 0x000e220000000800 */
[----:B----4-:R-:W-:Y:S01]  /*5460*/  FADD.FTZ R10, R40, R63 ;  /* 0x0000003f280a7221 */ /* 0x010fe20000010000 */
[----:B------:R-:W-:-:S03]  /*5470*/  IMAD.MOV.U32 R63, RZ, RZ, R71 ;  /* 0x000000ffff3f7224 */ /* 0x000fc600078e0047 */
[----:B-----5:R-:W-:Y:S01]  /*5480*/  FADD.FTZ R24, R45, R10 ;  /* 0x0000000a2d187221 */ /* 0x020fe20000010000 */
[----:B------:R-:W-:Y:S01]  /*5490*/  F2FP.F16.F32.PACK_AB R10, R66, R11 ;  /* 0x0000000b420a723e */ /* 0x000fe200000000ff */
[--C-:B------:R-:W-:Y:S01]  /*54a0*/  IMAD.MOV.U32 R66, RZ, RZ, R71.reuse ;  /* 0x000000ffff427224 */ /* 0x100fe200078e0047 */
[----:B------:R-:W1:Y:S01]  /*54b0*/  MUFU.EX2 R21, R21 ;  /* 0x0000001500157308 */ /* 0x000e620000000800 */
[----:B--2---:R-:W-:Y:S01]  /*54c0*/  FADD.FTZ R27, R35, R24 ;  /* 0x00000018231b7221 */ /* 0x004fe20000010000 */
[----:B------:R-:W-:Y:S01]  /*54d0*/  F2FP.F16.F32.PACK_AB R11, R67, R14 ;  /* 0x0000000e430b723e */ /* 0x000fe200000000ff */
[----:B------:R-:W-:-:S04]  /*54e0*/  IMAD.MOV.U32 R67, RZ, RZ, R71 ;  /* 0x000000ffff437224 */ /* 0x000fc800078e0047 */
[----:B------:R2:W-:Y:S01]  /*54f0*/  STSM.16.M88.4 [R2+0x27300], R8 ;  /* 0x0273000802007844 */ /* 0x0005e20000000200 */
[----:B------:R-:W3:Y:S01]  /*5500*/  MUFU.EX2 R58, R58 ;  /* 0x0000003a003a7308 */ /* 0x000ee20000000800 */
[----:B0-----:R-:W-:-:S07]  /*5510*/  FADD.FTZ R14, R68, R27 ;  /* 0x0000001b440e7221 */ /* 0x001fce0000010000 */
[----:B------:R-:W-:Y:S01]  /*5520*/  MUFU.EX2 R32, R42 ;  /* 0x0000002a00207308 */ /* 0x000fe20000000800 */
[----:B-1----:R-:W-:Y:S01]  /*5530*/  FADD.FTZ R27, R21, R14 ;  /* 0x0000000e151b7221 */ /* 0x002fe20000010000 */
[----:B------:R-:W-:Y:S01]  /*5540*/  F2FP.F16.F32.PACK_AB R14, R52, R15 ;  /* 0x0000000f340e723e */ /* 0x000fe200000000ff */
[----:B------:R-:W-:Y:S01]  /*5550*/  IMAD.MOV.U32 R52, RZ, RZ, R71 ;  /* 0x000000ffff347224 */ /* 0x000fe200078e0047 */
[----:B------:R-:W-:Y:S02]  /*5560*/  F2FP.F16.F32.PACK_AB R15, R45, R40 ;  /* 0x000000282d0f723e */ /* 0x000fe400000000ff */
[----:B--2---:R-:W-:Y:S02]  /*5570*/  F2FP.F16.F32.PACK_AB R9, R31, R0 ;  /* 0x000000001f09723e */ /* 0x004fe400000000ff */
[----:B------:R0:W-:Y:S01]  /*5580*/  MUFU.EX2 R42, R59 ;  /* 0x0000003b002a7308 */ /* 0x0001e20000000800 */
[----:B---3--:R-:W-:Y:S01]  /*5590*/  FADD.FTZ R27, R58, R27 ;  /* 0x0000001b3a1b7221 */ /* 0x008fe20000010000 */
[----:B------:R1:W-:Y:S01]  /*55a0*/  STSM.16.M88.4 [R2+0x28b00], R12 ;  /* 0x028b000c02007844 */ /* 0x0003e20000000200 */
[----:B------:R-:W-:-:S02]  /*55b0*/  F2FP.F16.F32.PACK_AB R8, R56, R37 ;  /* 0x000000253808723e */ /* 0x000fc400000000ff */
[----:B------:R-:W-:-:S03]  /*55c0*/  F2FP.F16.F32.PACK_AB R10, R60, R39 ;  /* 0x000000273c0a723e */ /* 0x000fc600000000ff */
[----:B------:R-:W2:Y:S01]  /*55d0*/  MUFU.EX2 R41, R41 ;  /* 0x0000002900297308 */ /* 0x000ea20000000800 */
[----:B0-----:R-:W-:-:S04]  /*55e0*/  FADD.FTZ R59, R57, R30 ;  /* 0x0000001e393b7221 */ /* 0x001fc80000010000 */
[----:B------:R-:W-:Y:S01]  /*55f0*/  FADD.FTZ R24, R26, R59 ;  /* 0x0000003b1a187221 */ /* 0x000fe20000010000 */
[C---:B------:R-:W-:Y:S01]  /*5600*/  F2FP.F16.F32.PACK_AB R26, R55.reuse, R26 ;  /* 0x0000001a371a723e */ /* 0x040fe200000000ff */
[--C-:B------:R-:W-:Y:S01]  /*5610*/  IMAD.MOV.U32 R59, RZ, RZ, R71.reuse ;  /* 0x000000ffff3b7224 */ /* 0x100fe200078e0047 */
[----:B------:R-:W0:Y:S01]  /*5620*/  MUFU.EX2 R43, R43 ;  /* 0x0000002b002b7308 */ /* 0x000e220000000800 */
[----:B------:R-:W-:Y:S01]  /*5630*/  FADD.FTZ R24, R55, R24 ;  /* 0x0000001837187221 */ /* 0x000fe20000010000 */
[----:B------:R-:W-:-:S03]  /*5640*/  IMAD.MOV.U32 R55, RZ, RZ, R71 ;  /* 0x000000ffff377224 */ /* 0x000fc600078e0047 */
[----:B------:R-:W-:Y:S01]  /*5650*/  FADD.FTZ R45, R37, R24 ;  /* 0x00000018252d7221 */ /* 0x000fe20000010000 */
[----:B------:R-:W-:Y:S01]  /*5660*/  FADD.FTZ R24, R0, R27 ;  /* 0x0000001b00187221 */ /* 0x000fe20000010000 */
[----:B------:R-:W-:Y:S01]  /*5670*/  IMAD.MOV.U32 R37, RZ, RZ, R71 ;  /* 0x000000ffff257224 */ /* 0x000fe200078e0047 */
[----:B------:R-:W3:Y:S01]  /*5680*/  MUFU.EX2 R70, R70 ;  /* 0x0000004600467308 */ /* 0x000ee20000000800 */
[----:B------:R-:W-:Y:S01]  /*5690*/  FADD.FTZ R40, R56, R45 ;  /* 0x0000002d38287221 */ /* 0x000fe20000010000 */
[----:B--2---:R-:W-:Y:S01]  /*56a0*/  F2FP.F16.F32.PACK_AB R11, R32, R41 ;  /* 0x00000029200b723e */ /* 0x004fe200000000ff */
[--C-:B------:R-:W-:Y:S02]  /*56b0*/  IMAD.MOV.U32 R56, RZ, RZ, R71.reuse ;  /* 0x000000ffff387224 */ /* 0x100fe400078e0047 */
[----:B------:R-:W-:Y:S01]  /*56c0*/  FADD.FTZ R27, R39, R40 ;  /* 0x00000028271b7221 */ /* 0x000fe20000010000 */
[----:B------:R-:W-:Y:S02]  /*56d0*/  IMAD.MOV.U32 R40, RZ, RZ, R71 ;  /* 0x000000ffff287224 */ /* 0x000fe400078e0047 */
[----:B------:R2:W4:Y:S01]  /*56e0*/  MUFU.EX2 R29, R50 ;  /* 0x00000032001d7308 */ /* 0x0005220000000800 */
[----:B------:R-:W-:Y:S01]  /*56f0*/  FADD.FTZ R4, R60, R27 ;  /* 0x0000001b3c047221 */ /* 0x000fe20000010000 */
[----:B------:R-:W-:Y:S01]  /*5700*/  F2FP.F16.F32.PACK_AB R27, R58, R21 ;  /* 0x000000153a1b723e */ /* 0x000fe200000000ff */
[----:B------:R-:W-:-:S02]  /*5710*/  IMAD.MOV.U32 R60, RZ, RZ, R71 ;  /* 0x000000ffff3c7224 */ /* 0x000fc400078e0047 */
[----:B0-----:R-:W-:Y:S01]  /*5720*/  FADD.FTZ R5, R43, R4 ;  /* 0x000000042b057221 */ /* 0x001fe20000010000 */
[----:B------:R-:W-:Y:S02]  /*5730*/  IMAD.MOV.U32 R58, RZ, RZ, R71 ;  /* 0x000000ffff3a7224 */ /* 0x000fe400078e0047 */
[----:B------:R-:W0:Y:S01]  /*5740*/  MUFU.EX2 R47, R47 ;  /* 0x0000002f002f7308 */ /* 0x000e220000000800 */
[----:B--2---:R-:W-:Y:S01]  /*5750*/  FADD.FTZ R50, R31, R24 ;  /* 0x000000181f327221 */ /* 0x004fe20000010000 */
[----:B---3--:R-:W-:Y:S01]  /*5760*/  FADD.FTZ R6, R70, R5 ;  /* 0x0000000546067221 */ /* 0x008fe20000010000 */
[----:B------:R-:W-:Y:S01]  /*5770*/  F2FP.F16.F32.PACK_AB R24, R57, R20 ;  /* 0x000000143918723e */ /* 0x000fe200000000ff */
[--C-:B------:R-:W-:Y:S02]  /*5780*/  IMAD.MOV.U32 R57, RZ, RZ, R71.reuse ;  /* 0x000000ffff397224 */ /* 0x100fe400078e0047 */
[----:B------:R-:W-:Y:S01]  /*5790*/  FADD.FTZ R45, R41, R50 ;  /* 0x00000032292d7221 */ /* 0x000fe20000010000 */
[----:B------:R-:W-:Y:S01]  /*57a0*/  IMAD.MOV.U32 R50, RZ, RZ, R71 ;  /* 0x000000ffff327224 */ /* 0x000fe200078e0047 */
[----:B------:R-:W2:Y:S02]  /*57b0*/  MUFU.EX2 R72, R72 ;  /* 0x0000004800487308 */ /* 0x000ea40000000800 */
[----:B------:R-:W-:Y:S01]  /*57c0*/  FADD.FTZ R45, R32, R45 ;  /* 0x0000002d202d7221 */ /* 0x000fe20000010000 */
[----:B------:R-:W-:-:S02]  /*57d0*/  IMAD.MOV.U32 R41, RZ, RZ, R71 ;  /* 0x000000ffff297224 */ /* 0x000fc400078e0047 */
[----:B------:R-:W-:Y:S02]  /*57e0*/  IMAD.MOV.U32 R39, RZ, RZ, R71 ;  /* 0x000000ffff277224 */ /* 0x000fe400078e0047 */
[----:B------:R-:W-:Y:S01]  /*57f0*/  FADD.FTZ R4, R28, R45 ;  /* 0x0000002d1c047221 */ /* 0x000fe20000010000 */
[--C-:B------:R-:W-:Y:S01]  /*5800*/  IMAD.MOV.U32 R45, RZ, RZ, R71.reuse ;  /* 0x000000ffff2d7224 */ /* 0x100fe200078e0047 */
[----:B------:R-:W3:Y:S02]  /*5810*/  MUFU.EX2 R51, R51 ;  /* 0x0000003300337308 */ /* 0x000ee40000000800 */
[----:B----4-:R-:W-:Y:S01]  /*5820*/  FADD.FTZ R5, R29, R4 ;  /* 0x000000041d057221 */ /* 0x010fe20000010000 */
[----:B0-----:R-:W-:Y:S01]  /*5830*/  FADD.FTZ R7, R47, R6 ;  /* 0x000000062f077221 */ /* 0x001fe20000010000 */
[----:B------:R-:W-:Y:S01]  /*5840*/  F2FP.F16.F32.PACK_AB R4, R70, R43 ;  /* 0x0000002b4604723e */ /* 0x000fe200000000ff */
[----:B------:R-:W-:Y:S02]  /*5850*/  IMAD.MOV.U32 R70, RZ, RZ, R71 ;  /* 0x000000ffff467224 */ /* 0x000fe400078e0047 */
[----:B------:R-:W-:Y:S01]  /*5860*/  FADD.FTZ R0, R42, R5 ;  /* 0x000000052a007221 */ /* 0x000fe20000010000 */
[----:B------:R-:W-:Y:S01]  /*5870*/  F2FP.F16.F32.PACK_AB R5, R29, R28 ;  /* 0x0000001c1d05723e */ /* 0x000fe200000000ff */
[----:B------:R-:W-:Y:S01]  /*5880*/  IMAD.MOV.U32 R43, RZ, RZ, R71 ;  /* 0x000000ffff2b7224 */ /* 0x000fe200078e0047 */
[----:B------:R-:W0:Y:S01]  /*5890*/  MUFU.EX2 R48, R48 ;  /* 0x0000003000307308 */ /* 0x000e220000000800 */
[----:B--2---:R-:W-:Y:S01]  /*58a0*/  FADD.FTZ R7, R72, R7 ;  /* 0x0000000748077221 */ /* 0x004fe20000010000 */
[----:B------:R-:W-:-:S02]  /*58b0*/  IMAD.MOV.U32 R32, RZ, RZ, R71 ;  /* 0x000000ffff207224 */ /* 0x000fc400078e0047 */
[--C-:B------:R-:W-:Y:S02]  /*58c0*/  IMAD.MOV.U32 R31, RZ, RZ, R71.reuse ;  /* 0x000000ffff1f7224 */ /* 0x100fe400078e0047 */
[--C-:B------:R-:W-:Y:S02]  /*58d0*/  IMAD.MOV.U32 R29, RZ, RZ, R71.reuse ;  /* 0x000000ffff1d7224 */ /* 0x100fe400078e0047 */
[----:B------:R-:W2:Y:S01]  /*58e0*/  MUFU.EX2 R33, R33 ;  /* 0x0000002100217308 */ /* 0x000ea20000000800 */
[----:B---3--:R-:W-:Y:S01]  /*58f0*/  FADD.FTZ R0, R51, R0 ;  /* 0x0000000033007221 */ /* 0x008fe20000010000 */
[----:B------:R-:W-:-:S06]  /*5900*/  IMAD.MOV.U32 R28, RZ, RZ, R71 ;  /* 0x000000ffff1c7224 */ /* 0x000fcc00078e0047 */
[----:B------:R-:W3:Y:S01]  /*5910*/  MUFU.EX2 R34, R34 ;  /* 0x0000002200227308 */ /* 0x000ee20000000800 */
[----:B0-----:R-:W-:-:S07]  /*5920*/  FADD.FTZ R6, R48, R7 ;  /* 0x0000000730067221 */ /* 0x001fce0000010000 */
[----:B------:R-:W0:Y:S01]  /*5930*/  MUFU.EX2 R61, R61 ;  /* 0x0000003d003d7308 */ /* 0x000e220000000800 */
[----:B--2---:R-:W-:-:S07]  /*5940*/  FADD.FTZ R7, R33, R0 ;  /* 0x0000000021077221 */ /* 0x004fce0000010000 */
[----:B------:R2:W4:Y:S01]  /*5950*/  MUFU.EX2 R30, R25 ;  /* 0x00000019001e7308 */ /* 0x0005220000000800 */
[----:B---3--:R-:W-:-:S07]  /*5960*/  FADD.FTZ R7, R34, R7 ;  /* 0x0000000722077221 */ /* 0x008fce0000010000 */
[----:B------:R-:W1:Y:S01]  /*5970*/  MUFU.EX2 R49, R49 ;  /* 0x0000003100317308 */ /* 0x000e620000000800 */
[----:B--2---:R-:W-:Y:S01]  /*5980*/  F2FP.F16.F32.PACK_AB R25, R68, R35 ;  /* 0x000000234419723e */ /* 0x004fe200000000ff */
[----:B0-----:R-:W-:Y:S01]  /*5990*/  FADD.FTZ R6, R61, R6 ;  /* 0x000000063d067221 */ /* 0x001fe20000010000 */
[--C-:B------:R-:W-:Y:S02]  /*59a0*/  IMAD.MOV.U32 R68, RZ, RZ, R71.reuse ;  /* 0x000000ffff447224 */ /* 0x100fe400078e0047 */
[----:B------:R-:W-:Y:S01]  /*59b0*/  IMAD.MOV.U32 R35, RZ, RZ, R71 ;  /* 0x000000ffff237224 */ /* 0x000fe200078e0047 */
[----:B------:R0:W-:Y:S02]  /*59c0*/  STSM.16.M88.4 [R2+0x2a300], R24 ;  /* 0x02a3001802007844 */ /* 0x0001e40000000200 */
[----:B------:R-:W2:Y:S01]  /*59d0*/  MUFU.EX2 R73, R73 ;  /* 0x0000004900497308 */ /* 0x000ea20000000800 */
[----:B----4-:R-:W-:Y:S01]  /*59e0*/  FADD.FTZ R0, R30, R7 ;  /* 0x000000071e007221 */ /* 0x010fe20000010000 */
[----:B------:R2:W-:Y:S01]  /*59f0*/  STSM.16.M88.4 [R2+0x2bb00], R8 ;  /* 0x02bb000802007844 */ /* 0x0005e20000000200 */
[----:B------:R-:W-:Y:S01]  /*5a00*/  F2FP.F16.F32.PACK_AB R7, R51, R42 ;  /* 0x0000002a3307723e */ /* 0x000fe200000000ff */
[----:B------:R-:W-:-:S02]  /*5a10*/  IMAD.MOV.U32 R51, RZ, RZ, R71 ;  /* 0x000000ffff337224 */ /* 0x000fc400078e0047 */
[--C-:B------:R-:W-:Y:S02]  /*5a20*/  IMAD.MOV.U32 R42, RZ, RZ, R71.reuse ;  /* 0x000000ffff2a7224 */ /* 0x100fe400078e0047 */
[----:B------:R-:W3:Y:S01]  /*5a30*/  MUFU.EX2 R46, R46 ;  /* 0x0000002e002e7308 */ /* 0x000ee20000000800 */
[----:B-1----:R-:W-:Y:S01]  /*5a40*/  FADD.FTZ R15, R49, R6 ;  /* 0x00000006310f7221 */ /* 0x002fe20000010000 */
[----:B------:R-:W-:Y:S01]  /*5a50*/  F2FP.F16.F32.PACK_AB R6, R72, R47 ;  /* 0x0000002f4806723e */ /* 0x000fe200000000ff */
[--C-:B------:R-:W-:Y:S02]  /*5a60*/  IMAD.MOV.U32 R47, RZ, RZ, R71.reuse ;  /* 0x000000ffff2f7224 */ /* 0x100fe400078e0047 */
[--C-:B0-----:R-:W-:Y:S02]  /*5a70*/  IMAD.MOV.U32 R27, RZ, RZ, R71.reuse ;  /* 0x000000ffff1b7224 */ /* 0x101fe400078e0047 */
[----:B------:R0:W-:Y:S01]  /*5a80*/  STSM.16.M88.4 [R2+0x2d300], R4 ;  /* 0x02d3000402007844 */ /* 0x0001e20000000200 */
[----:B------:R-:W1:Y:S01]  /*5a90*/  MUFU.EX2 R76, R76 ;  /* 0x0000004c004c7308 */ /* 0x000e620000000800 */
[----:B------:R-:W-:-:S02]  /*5aa0*/  IMAD.MOV.U32 R26, RZ, RZ, R71 ;  /* 0x000000ffff1a7224 */ /* 0x000fc400078e0047 */
[----:B--2---:R-:W-:Y:S01]  /*5ab0*/  FADD.FTZ R11, R73, R0 ;  /* 0x00000000490b7221 */ /* 0x004fe20000010000 */
[----:B------:R-:W-:Y:S01]  /*5ac0*/  F2FP.F16.F32.PACK_AB R8, R61, R48 ;  /* 0x000000303d08723e */ /* 0x000fe200000000ff */
[--C-:B------:R-:W-:Y:S01]  /*5ad0*/  IMAD.MOV.U32 R61, RZ, RZ, R71.reuse ;  /* 0x000000ffff3d7224 */ /* 0x100fe200078e0047 */
[----:B------:R-:W-:Y:S01]  /*5ae0*/  F2FP.F16.F32.PACK_AB R9, R34, R33 ;  /* 0x000000212209723e */ /* 0x000fe200000000ff */
[----:B------:R-:W-:Y:S01]  /*5af0*/  IMAD.MOV.U32 R48, RZ, RZ, R71 ;  /* 0x000000ffff307224 */ /* 0x000fe200078e0047 */
[----:B------:R-:W2:Y:S01]  /*5b00*/  MUFU.EX2 R44, R44 ;  /* 0x0000002c002c7308 */ /* 0x000ea20000000800 */
[C---:B---3--:R-:W-:Y:S01]  /*5b10*/  FADD.FTZ R15, R46.reuse, R15 ;  /* 0x0000000f2e0f7221 */ /* 0x048fe20000010000 */
[----:B------:R-:W-:Y:S01]  /*5b20*/  F2FP.F16.F32.PACK_AB R10, R46, R49 ;  /* 0x000000312e0a723e */ /* 0x000fe200000000ff */
[--C-:B------:R-:W-:Y:S02]  /*5b30*/  IMAD.MOV.U32 R49, RZ, RZ, R71.reuse ;  /* 0x000000ffff317224 */ /* 0x100fe400078e0047 */
[----:B------:R-:W-:-:S02]  /*5b40*/  IMAD.MOV.U32 R46, RZ, RZ, R71 ;  /* 0x000000ffff2e7224 */ /* 0x000fc400078e0047 */
[----:B------:R-:W-:Y:S01]  /*5b50*/  IMAD.MOV.U32 R34, RZ, RZ, R71 ;  /* 0x000000ffff227224 */ /* 0x000fe200078e0047 */
[----:B------:R-:W3:Y:S01]  /*5b60*/  MUFU.EX2 R13, R77 ;  /* 0x0000004d000d7308 */ /* 0x000ee20000000800 */
[----:B-1----:R-:W-:Y:S01]  /*5b70*/  FADD.FTZ R14, R76, R11 ;  /* 0x0000000b4c0e7221 */ /* 0x002fe20000010000 */
[----:B------:R-:W-:Y:S01]  /*5b80*/  F2FP.F16.F32.PACK_AB R11, R73, R30 ;  /* 0x0000001e490b723e */ /* 0x000fe200000000ff */
[--C-:B------:R-:W-:Y:S02]  /*5b90*/  IMAD.MOV.U32 R33, RZ, RZ, R71.reuse ;  /* 0x000000ffff217224 */ /* 0x100fe400078e0047 */
[----:B------:R-:W-:Y:S02]  /*5ba0*/  IMAD.MOV.U32 R30, RZ, RZ, R71 ;  /* 0x000000ffff1e7224 */ /* 0x000fe400078e0047 */
[----:B------:R1:W-:Y:S01]  /*5bb0*/  STSM.16.M88.4 [R2+0x2eb00], R8 ;  /* 0x02eb000802007844 */ /* 0x0003e20000000200 */
[----:B------:R-:W4:Y:S01]  /*5bc0*/  MUFU.EX2 R69, R69 ;  /* 0x0000004500457308 */ /* 0x000f220000000800 */
[----:B--2---:R-:W-:Y:S01]  /*5bd0*/  FADD.FTZ R0, R44, R15 ;  /* 0x0000000f2c007221 */ /* 0x004fe20000010000 */
[----:B------:R-:W-:-:S02]  /*5be0*/  IMAD.MOV.U32 R25, RZ, RZ, R71 ;  /* 0x000000ffff197224 */ /* 0x000fc400078e0047 */
[----:B------:R-:W-:-:S04]  /*5bf0*/  IMAD.MOV.U32 R24, RZ, RZ, R71 ;  /* 0x000000ffff187224 */ /* 0x000fc800078e0047 */
[----:B------:R-:W-:Y:S01]  /*5c00*/  MUFU.EX2 R3, R3 ;  /* 0x0000000300037308 */ /* 0x000fe20000000800 */
[C---:B---3--:R-:W-:Y:S01]  /*5c10*/  FADD.FTZ R20, R13.reuse, R14 ;  /* 0x0000000e0d147221 */ /* 0x048fe20000010000 */
[----:B------:R-:W-:-:S06]  /*5c20*/  F2FP.F16.F32.PACK_AB R13, R13, R76 ;  /* 0x0000004c0d0d723e */ /* 0x000fcc00000000ff */
[----:B------:R-:W2:Y:S01]  /*5c30*/  MUFU.EX2 R36, R36 ;  /* 0x0000002400247308 */ /* 0x000ea20000000800 */
[C---:B----4-:R-:W-:Y:S01]  /*5c40*/  F2FP.F16.F32.PACK_AB R12, R69.reuse, R44 ;  /* 0x0000002c450c723e */ /* 0x050fe200000000ff */
[----:B------:R-:W-:Y:S01]  /*5c50*/  FADD.FTZ R0, R69, R0 ;  /* 0x0000000045007221 */ /* 0x000fe20000010000 */
[--C-:B------:R-:W-:Y:S02]  /*5c60*/  IMAD.MOV.U32 R69, RZ, RZ, R71.reuse ;  /* 0x000000ffff457224 */ /* 0x100fe400078e0047 */
[----:B------:R-:W-:-:S03]  /*5c70*/  IMAD.MOV.U32 R44, RZ, RZ, R71 ;  /* 0x000000ffff2c7224 */ /* 0x000fc600078e0047 */
[----:B------:R-:W-:Y:S08]  /*5c80*/  MUFU.EX2 R85, R85 ;  /* 0x0000005500557308 */ /* 0x000ff00000000800 */
[----:B------:R-:W3:Y:S01]  /*5c90*/  MUFU.EX2 R38, R38 ;  /* 0x0000002600267308 */ /* 0x000ee20000000800 */
[----:B--2---:R-:W-:Y:S01]  /*5ca0*/  F2FP.F16.F32.PACK_AB R14, R36, R3 ;  /* 0x00000003240e723e */ /* 0x004fe200000000ff */
[----:B------:R-:W-:-:S04]  /*5cb0*/  FADD.FTZ R3, R3, R0 ;  /* 0x0000000003037221 */ /* 0x000fc80000010000 */
[----:B0-----:R-:W-:Y:S01]  /*5cc0*/  FADD.FTZ R5, R36, R3 ;  /* 0x0000000324057221 */ /* 0x001fe20000010000 */
[----:B------:R-:W-:Y:S01]  /*5cd0*/  IMAD.MOV.U32 R36, RZ, RZ, R71 ;  /* 0x000000ffff247224 */ /* 0x000fe200078e0047 */
[----:B---3--:R-:W-:Y:S01]  /*5ce0*/  F2FP.F16.F32.PACK_AB R15, R38, R85 ;  /* 0x00000055260f723e */ /* 0x008fe200000000ff */
[----:B------:R-:W-:-:S04]  /*5cf0*/  FADD.FTZ R85, R85, R20 ;  /* 0x0000001455557221 */ /* 0x000fc80000010000 */
[----:B------:R1:W-:Y:S01]  /*5d00*/  STSM.16.M88.4 [R2+0x30300], R12 ;  /* 0x0303000c02007844 */ /* 0x0003e20000000200 */
[----:B------:R-:W-:Y:S01]  /*5d10*/  FADD.FTZ R4, R38, R85 ;  /* 0x0000005526047221 */ /* 0x000fe20000010000 */
[----:B------:R-:W-:Y:S01]  /*5d20*/  IMAD.MOV.U32 R38, RZ, RZ, R71 ;  /* 0x000000ffff267224 */ /* 0x000fe200078e0047 */
[----:B------:R0:W-:Y:S06]  /*5d30*/  MEMBAR.ALL.CTA ;  /* 0x0000000000007992 */ /* 0x0001ec0000008000 */
[----:B0-----:R-:W0:Y:S02]  /*5d40*/  FENCE.VIEW.ASYNC.S ;  /* 0x00000000000073c6 */ /* 0x001e240000000000 */
[----:B0-----:R-:W-:Y:S01]  /*5d50*/  NOP ;  /* 0x0000000000007918 */ /* 0x001fe20000000000 */
[----:B------:R-:W-:Y:S05]  /*5d60*/  @!P2 BRA `(.L_x_9532) ;  /* 0x000000400088a947 */ /* 0x000fea0003800000 */
[----:B------:R-:W-:Y:S01]  /*5d70*/  IMAD.MOV.U32 R0, RZ, RZ, R74 ;  /* 0x000000ffff007224 */ /* 0x000fe200078e004a */
[----:B------:R-:W-:Y:S01]  /*5d80*/  CS2R R70, SRZ ;  /* 0x0000000000467805 */ /* 0x000fe2000001ff00 */
[----:B------:R-:W-:Y:S01]  /*5d90*/  IMAD.MOV.U32 R3, RZ, RZ, R114 ;  /* 0x000000ffff037224 */ /* 0x000fe200078e0072 */
        /* <DEDUP_REMOVED lines=23> */
[----:B------:R-:W-:Y:S01]  /*5f10*/  UMOV UR38, UR39 ;  /* 0x0000002700267c82 */ /* 0x000fe20008000000 */
[----:B------:R-:W-:Y:S01]  /*5f20*/  UMOV UR7, UR36 ;  /* 0x0000002400077c82 */ /* 0x000fe20008000000 */
[----:B------:R-:W-:-:S05]  /*5f30*/  ULDC UR5, c[0x0][0x9d8] ;  /* 0x0002760000057ab9 */ /* 0x000fca0000000800 */
.L_x_9541:
[----:B------:R-:W-:Y:S01]  /*5f40*/  R2UR UR4, R17 ;  /* 0x00000000110472ca */ /* 0x000fe200000e0000 */
[----:B------:R-:W-:-:S04]  /*5f50*/  UIADD3 UR36, UR7, 0x1, URZ ;  /* 0x0000000107247890 */ /* 0x000fc8000fffe03f */
[----:B------:R-:W-:-:S04]  /*5f60*/  UISETP.NE.AND UP0, UPT, UR36, 0x2, UPT ;  /* 0x000000022400788c */ /* 0x000fc8000bf05270 */
[----:B------:R-:W-:Y:S02]  /*5f70*/  USEL UR39, URZ, 0x1, UP0 ;  /* 0x000000013f277887 */ /* 0x000fe40008000000 */
[----:B------:R-:W-:Y:S02]  /*5f80*/  USEL UR36, UR36, URZ, UP0 ;  /* 0x0000003f24247287 */ /* 0x000fe40008000000 */
[----:B------:R-:W-:Y:S01]  /*5f90*/  ISETP.NE.AND P3, PT, RZ, UR4, PT ;  /* 0x00000004ff007c0c */ /* 0x000fe2000bf65270 */
[----:B------:R-:W-:-:S12]  /*5fa0*/  ULOP3.LUT UR39, UR38, UR39, URZ, 0x3c, !UPT ;  /* 0x0000002726277292 */ /* 0x000fd8000f8e3c3f */
[----:B0-----:R-:W-:Y:S05]  /*5fb0*/  @P3 BRA `(.L_x_9533) ;  /* 0x00000000002c3947 */ /* 0x001fea0003800000 */
[----:B------:R-:W-:Y:S05]  /*5fc0*/  @!P0 BRA `(.L_x_9534) ;  /* 0x0000000000048947 */ /* 0x000fea0003800000 */
[----:B------:R-:W-:Y:S01]  /*5fd0*/  BPT.TRAP 0x1 ;  /* 0x000000040000795c */ /* 0x000fe20000300000 */
.L_x_9534:
[----:B------:R-:W-:Y:S01]  /*5fe0*/  ULEA UR4, UR36, UR37, 0x3 ;  /* 0x0000002524047291 */ /* 0x000fe2000f8e183f */
[----:B------:R-:W-:-:S05]  /*5ff0*/  IMAD.U32 R6, RZ, RZ, UR39 ;  /* 0x00000027ff067e24 */ /* 0x000fca000f8e00ff */
[----:B------:R-:W-:-:S04]  /*6000*/  SHF.L.U32 R6, R6, 0x1f, RZ ;  /* 0x0000001f06067819 */ /* 0x000fc800000006ff */
[----:B------:R0:W2:Y:S01]  /*6010*/  SYNCS.PHASECHK.TRANS64.TRYWAIT P2, [UR4+0x31c30], R6 ;  /* 0x031c3006ff0075a7 */ /* 0x0000a20008040144 */
[----:B------:R-:W-:Y:S05]  /*6020*/  @!P0 BRA `(.L_x_9535) ;  /* 0x0000000000048947 */ /* 0x000fea0003800000 */
[----:B------:R-:W-:Y:S01]  /*6030*/  BPT.TRAP 0x1 ;  /* 0x000000040000795c */ /* 0x000fe20000300000 */
.L_x_9535:
[----:B--2---:R-:W-:Y:S05]  /*6040*/  @P2 BRA `(.L_x_9533) ;  /* 0x0000000000082947 */ /* 0x004fea0003800000 */
[----:B------:R-:W2:Y:S02]  /*6050*/  SYNCS.PHASECHK.TRANS64.TRYWAIT P2, [UR4+0x31c30], R6 ;  /* 0x031c3006ff0075a7 */ /* 0x000ea40008040144 */
[----:B--2---:R-:W-:Y:S05]  /*6060*/  @!P2 BRA `(.L_x_9536) ;  /* 0x000000dc00c4a947 */ /* 0x004fea0003800000 */
.L_x_9533:
[----:B--2---:R-:W2:Y:S01]  /*6070*/  S2R R7, SR_TID.X ;  /* 0x0000000000077919 */ /* 0x004ea20000002100 */
[----:B------:R-:W-:Y:S01]  /*6080*/  UIMAD UR4, UR36, 0x6c0, UR6 ;  /* 0x000006c0240478a4 */ /* 0x000fe2000f8e0206 */
[----:B------:R-:W-:Y:S01]  /*6090*/  UMOV UR31, 0x80000020 ;  /* 0x80000020001f7882 */ /* 0x000fe20000000000 */
[----:B------:R-:W-:Y:S02]  /*60a0*/  UMOV UR32, UR28 ;  /* 0x0000001c00207c82 */ /* 0x000fe40008000000 */
[----:B------:R-:W-:Y:S01]  /*60b0*/  UIADD3 UR34, UR4, 0x40, URZ ;  /* 0x0000004004227890 */ /* 0x000fe2000fffe03f */
[----:B------:R-:W-:Y:S02]  /*60c0*/  UMOV UR33, UR29 ;  /* 0x0000001d00217c82 */ /* 0x000fe40008000000 */
[----:B------:R-:W-:Y:S01]  /*60d0*/  UMOV UR30, UR4 ;  /* 0x00000004001e7c82 */ /* 0x000fe20008000000 */
[----:B------:R-:W-:Y:S01]  /*60e0*/  UMOV UR35, 0x80000020 ;  /* 0x8000002000237882 */ /* 0x000fe20000000000 */
[----:B------:R-:W-:Y:S01]  /*60f0*/  UIADD3 UR42, UR4, 0x80, URZ ;  /* 0x00000080042a7890 */ /* 0x000fe2000fffe03f */
[----:B------:R-:W-:Y:S01]  /*6100*/  UMOV UR40, UR28 ;  /* 0x0000001c00287c82 */ /* 0x000fe20008000000 */
        /* <DEDUP_REMOVED lines=15> */
[----:B--2---:R-:W-:Y:S01]  /*6200*/  SHF.R.U32.HI R7, RZ, 0x7, R7 ;  /* 0x00000007ff077819 */ /* 0x004fe20000011607 */
[----:B------:R-:W-:Y:S01]  /*6210*/  UMOV UR56, UR28 ;  /* 0x0000001c00387c82 */ /* 0x000fe20008000000 */
[----:B------:R-:W-:Y:S01]  /*6220*/  UMOV UR57, UR29 ;  /* 0x0000001d00397c82 */ /* 0x000fe20008000000 */
[----:B------:R-:W-:Y:S01]  /*6230*/  UMOV UR59, 0x80000020 ;  /* 0x80000020003b7882 */ /* 0x000fe20000000000 */
[----:B------:R-:W-:Y:S01]  /*6240*/  UIADD3 UR10, UR4, 0x2, URZ ;  /* 0x00000002040a7890 */ /* 0x000fe2000fffe03f */
[----:B0-----:R-:W-:Y:S01]  /*6250*/  VIADD R6, R7, 0x8 ;  /* 0x0000000807067836 */ /* 0x001fe20000000000 */
[----:B------:R-:W-:Y:S01]  /*6260*/  UMOV UR11, 0x80000020 ;  /* 0x80000020000b7882 */ /* 0x000fe20000000000 */
[----:B------:R-:W-:Y:S01]  /*6270*/  UIADD3 UR14, UR4, 0x202, URZ ;  /* 0x00000202040e7890 */ /* 0x000fe2000fffe03f */
[----:B------:R-:W-:-:S02]  /*6280*/  UMOV UR15, 0x80000020 ;  /* 0x80000020000f7882 */ /* 0x000fc40000000000 */
[----:B------:R0:W-:Y:S01]  /*6290*/  BAR.SYNC.DEFER_BLOCKING R6, 0x100 ;  /* 0x000400060000751d */ /* 0x0001e20000010000 */
[----:B------:R-:W-:Y:S02]  /*62a0*/  UIADD3 UR18, UR4, 0x242, URZ ;  /* 0x0000024204127890 */ /* 0x000fe4000fffe03f */
[----:B------:R-:W-:Y:S02]  /*62b0*/  UIADD3 UR22, UR4, 0x480, URZ ;  /* 0x0000048004167890 */ /* 0x000fe4000fffe03f */
[----:B------:R-:W-:Y:S01]  /*62c0*/  UIADD3 UR26, UR4, 0x482, URZ ;  /* 0x00000482041a7890 */ /* 0x000fe2000fffe03f */
[----:B------:R-:W-:Y:S01]  /*62d0*/  UMOV UR19, 0x80000020 ;  /* 0x8000002000137882 */ /* 0x000fe20000000000 */
[----:B------:R-:W-:Y:S01]  /*62e0*/  UMOV UR23, 0x80000020 ;  /* 0x8000002000177882 */ /* 0x000fe20000000000 */
[----:B------:R-:W-:Y:S01]  /*62f0*/  UMOV UR27, 0x80000020 ;  /* 0x80000020001b7882 */ /* 0x000fe20000000000 */
        /* <DEDUP_REMOVED lines=316> */
.L_x_9538:
[----:B------:R-:W-:Y:S01]  /*76c0*/  ULEA UR4, UR7, UR37, 0x3 ;  /* 0x0000002507047291 */ /* 0x000fe2000f8e183f */
[----:B------:R-:W-:-:S05]  /*76d0*/  IMAD.U32 R6, RZ, RZ, UR38 ;  /* 0x00000026ff067e24 */ /* 0x000fca000f8e00ff */
[----:B------:R-:W-:-:S04]  /*76e0*/  SHF.L.U32 R6, R6, 0x1f, RZ ;  /* 0x0000001f06067819 */ /* 0x000fc800000006ff */
[----:B------:R0:W2:Y:S01]  /*76f0*/  SYNCS.PHASECHK.TRANS64.TRYWAIT P2, [UR4+0x31c50], R6 ;  /* 0x031c5006ff0075a7 */ /* 0x0000a20008040144 */
[----:B------:R-:W-:Y:S05]  /*7700*/  @!P0 BRA `(.L_x_9539) ;  /* 0x0000000000048947 */ /* 0x000fea0003800000 */
[----:B------:R-:W-:Y:S01]  /*7710*/  BPT.TRAP 0x1 ;  /* 0x000000040000795c */ /* 0x000fe20000300000 */
.L_x_9539:
[----:B--2---:R-:W-:Y:S05]  /*7720*/  @P2 BRA `(.L_x_9537) ;  /* 0x0000000000082947 */ /* 0x004fea0003800000 */
[----:B------:R-:W2:Y:S02]  /*7730*/  SYNCS.PHASECHK.TRANS64.TRYWAIT P2, [UR4+0x31c50], R6 ;  /* 0x031c5006ff0075a7 */ /* 0x000ea40008040144 */
[----:B--2---:R-:W-:Y:S05]  /*7740*/  @!P2 BRA `(.L_x_9540) ;  /* 0x000000c80024a947 */ /* 0x004fea0003800000 */
.L_x_9537:
[----:B------:R-:W-:Y:S01]  /*7750*/  UIADD3 UR4, UR37, 0x200, URZ ;  /* 0x0000020025047890 */ /* 0x000fe2000fffe03f */
[----:B------:R-:W-:Y:S01]  /*7760*/  WARPGROUP.ARRIVE ;  /* 0x00000000000079c5 */ /* 0x000fe20000000000 */
[----:B------:R-:W-:Y:S01]  /*7770*/  UMOV UR33, 0xc0000010 ;  /* 0xc000001000217882 */ /* 0x000fe20000000000 */
[----:B------:R-:W-:Y:S01]  /*7780*/  UMOV UR35, 0x80000020 ;  /* 0x8000002000237882 */ /* 0x000fe20000000000 */
[----:B------:R-:W-:Y:S01]  /*7790*/  USHF.R.U32.HI UR4, URZ, 0x4, UR4 ;  /* 0x000000043f047899 */ /* 0x000fe20008011604 */
[----:B0-2---:R-:W-:Y:S01]  /*77a0*/  FMUL.FTZ R6, R136, UR5 ;  /* 0x0000000588067c20 */ /* 0x005fe20008410000 */
[----:B------:R-:W-:Y:S01]  /*77b0*/  FMUL.FTZ R7, R137, UR5 ;  /* 0x0000000589077c20 */ /* 0x000fe20008410000 */
[----:B-1----:R-:W-:Y:S01]  /*77c0*/  FMUL.FTZ R10, R140, UR5 ;  /* 0x000000058c0a7c20 */ /* 0x002fe20008410000 */
[----:B------:R-:W-:Y:S01]  /*77d0*/  ULOP3.LUT UR4, UR4, 0x3fff, URZ, 0xc0, !UPT ;  /* 0x00003fff04047892 */ /* 0x000fe2000f8ec03f */
[----:B------:R-:W-:Y:S01]  /*77e0*/  FMUL.FTZ R11, R141, UR5 ;  /* 0x000000058d0b7c20 */ /* 0x000fe20008410000 */
[----:B------:R-:W-:Y:S01]  /*77f0*/  FMUL.FTZ R12, R128, UR5 ;  /* 0x00000005800c7c20 */ /* 0x000fe20008410000 */
[----:B------:R-:W0:Y:S01]  /*7800*/  MUFU.TANH R6, R6 ;  /* 0x0000000600067308 */ /* 0x000e220000002400 */
[----:B------:R-:W-:Y:S01]  /*7810*/  ULOP3.LUT UR10, UR4, 0x2400000, URZ, 0xfc, !UPT ;  /* 0x02400000040a7892 */ /* 0x000fe2000f8efc3f */
[----:B------:R-:W-:Y:S01]  /*7820*/  FMUL.FTZ R13, R129, UR5 ;  /* 0x00000005810d7c20 */ /* 0x000fe20008410000 */
[----:B------:R-:W-:Y:S01]  /*7830*/  ULOP3.LUT UR4, UR61, 0x10000, URZ, 0xfc, !UPT ;  /* 0x000100003d047892 */ /* 0x000fe2000f8efc3f */
[----:B------:R-:W-:Y:S01]  /*7840*/  FMUL.FTZ R20, R120, UR5 ;  /* 0x0000000578147c20 */ /* 0x000fe20008410000 */
[----:B------:R-:W-:Y:S01]  /*7850*/  UIMAD UR10, UR7, 0x6c0, UR10 ;  /* 0x000006c0070a78a4 */ /* 0x000fe2000f8e020a */
[----:B------:R-:W-:Y:S01]  /*7860*/  FMUL.FTZ R120, R124, UR5 ;  /* 0x000000057c787c20 */ /* 0x000fe20008410000 */
[----:B------:R-:W-:Y:S01]  /*7870*/  FMUL.FTZ R14, R132, UR5 ;  /* 0x00000005840e7c20 */ /* 0x000fe20008410000 */
[----:B------:R-:W1:Y:S01]  /*7880*/  MUFU.TANH R7, R7 ;  /* 0x0000000700077308 */ /* 0x000e620000002400 */
[----:B------:R-:W-:Y:S01]  /*7890*/  FMUL.FTZ R15, R133, UR5 ;  /* 0x00000005850f7c20 */ /* 0x000fe20008410000 */
[----:B------:R-:W-:Y:S01]  /*78a0*/  UMOV UR32, UR4 ;  /* 0x0000000400207c82 */ /* 0x000fe20008000000 */
        /* <DEDUP_REMOVED lines=41> */
[----:B------:R-:W-:Y:S01]  /*7b40*/  ULDC UR11, c[0x0][0x988] ;  /* 0x00026200000b7ab9 */ /* 0x000fe20000000800 */
        /* <DEDUP_REMOVED lines=37> */
[----:B------:R-:W0:Y:S01]  /*7da0*/  S2R R139, SR_TID.X ;  /* 0x00000000008b7919 */ /* 0x000e220000002100 */
[----:B------:R-:W-:Y:S01]  /*7db0*/  R2UR UR14, R16 ;  /* 0x00000000100e72ca */ /* 0x000fe200000e0000 */
[----:B------:R-:W-:-:S04]  /*7dc0*/  UMOV UR38, UR39 ;  /* 0x0000002700267c82 */ /* 0x000fc80008000000 */
[----:B------:R-:W3:Y:S01]  /*7dd0*/  MUFU.TANH R112, R112 ;  /* 0x0000007000707308 */ /* 0x000ee20000002400 */
[----:B-1----:R-:W-:-:S07]  /*7de0*/  FMNMX.FTZ R124, R120, R124, !PT ;  /* 0x0000007c787c7209 */ /* 0x002fce0007810000 */
[----:B------:R-:W1:Y:S01]  /*7df0*/  MUFU.TANH R113, R113 ;  /* 0x0000007100717308 */ /* 0x000e620000002400 */
[----:B--2---:R-:W-:Y:S01]  /*7e00*/  FMNMX.FTZ R124, R121, R124, !PT ;  /* 0x0000007c797c7209 */ /* 0x004fe20007810000 */
[----:B------:R-:W-:-:S06]  /*7e10*/  UISETP.GT.AND UP0, UPT, UR60, UR14, UPT ;  /* 0x0000000e3c00728c */ /* 0x000fcc000bf04270 */
[----:B------:R-:W2:Y:S01]  /*7e20*/  MUFU.TANH R116, R116 ;  /* 0x0000007400747308 */ /* 0x000ea20000002400 */
[----:B---3--:R-:W-:Y:S01]  /*7e30*/  FMNMX.FTZ R124, R112, R124, !PT ;  /* 0x0000007c707c7209 */ /* 0x008fe20007810000 */
[----:B------:R-:W-:Y:S02]  /*7e40*/  WARPGROUP.DEPBAR.LE gsb0, 0x0 ;  /* 0x00008000000079c5 */ /* 0x000fe40000010000 */
[----:B------:R-:W-:-:S04]  /*7e50*/  WARPGROUP.ARRIVE ;  /* 0x00000000000079c5 */ /* 0x000fc80000000000 */
[----:B------:R-:W3:Y:S01]  /*7e60*/  MUFU.TANH R117, R117 ;  /* 0x0000007500757308 */ /* 0x000ee20000002400 */
[----:B-1----:R-:W-:Y:S02]  /*7e70*/  FMNMX.FTZ R124, R113, R124, !PT ;  /* 0x0000007c717c7209 */ /* 0x002fe40007810000 */
[----:B0-----:R-:W-:Y:S01]  /*7e80*/  SHF.R.U32.HI R138, RZ, 0x7, R139 ;  /* 0x00000007ff8a7819 */ /* 0x001fe2000001168b */
[----:B------:R-:W-:Y:S01]  /*7e90*/  HGMMA.64x96x16.F32 R24, gdesc[UR32].tnspB, R24, gsb0 ;  /* 0x41600000201879f0 */ /* 0x000fe20008000818 */
[----:B------:R-:W-:Y:S01]  /*7ea0*/  UIADD3 UR32, UR4, 0x300, URZ ;  /* 0x0000030004207890 */ /* 0x000fe2000fffe03f */
[----:B------:R-:W-:Y:S01]  /*7eb0*/  ISETP.GE.U32.AND P2, PT, R139, 0x180, PT ;  /* 0x000001808b00780c */ /* 0x000fe20003f46070 */
[----:B------:R-:W-:Y:S01]  /*7ec0*/  UIADD3 UR34, UR10, 0x80, URZ ;  /* 0x000000800a227890 */ /* 0x000fe2000fffe03f */
[----:B------:R-:W0:Y:S01]  /*7ed0*/  MUFU.TANH R104, R104 ;  /* 0x0000006800687308 */ /* 0x000e220000002400 */
[----:B------:R-:W-:Y:S01]  /*7ee0*/  UMOV UR33, 0xc0000010 ;  /* 0xc000001000217882 */ /* 0x000fe20000000000 */
[----:B------:R-:W-:Y:S01]  /*7ef0*/  UMOV UR35, 0x80000020 ;  /* 0x8000002000237882 */ /* 0x000fe20000000000 */
[----:B--2---:R-:W-:-:S05]  /*7f00*/  FMNMX.FTZ R124, R116, R124, !PT ;  /* 0x0000007c747c7209 */ /* 0x004fca0007810000 */
[----:B------:R-:W1:Y:S01]  /*7f10*/  MUFU.TANH R105, R105 ;  /* 0x0000006900697308 */ /* 0x000e620000002400 */
[----:B---3--:R-:W-:-:S07]  /*7f20*/  FMNMX.FTZ R124, R117, R124, !PT ;  /* 0x0000007c757c7209 */ /* 0x008fce0007810000 */
        /* <DEDUP_REMOVED lines=22> */
[----:B------:R-:W-:Y:S02]  /*8090*/  WARPGROUP.DEPBAR.LE gsb0, 0x0 ;  /* 0x00008000000079c5 */ /* 0x000fe40000010000 */
[----:B------:R-:W-:Y:S01]  /*80a0*/  WARPGROUP.ARRIVE ;  /* 0x00000000000079c5 */ /* 0x000fe20000000000 */
[----:B------:R-:W-:-:S03]  /*80b0*/  FMUL.FTZ R124, R76, UR5 ;  /* 0x000000054c7c7c20 */ /* 0x000fc60008410000 */
[----:B------:R-:W1:Y:S01]  /*80c0*/  MUFU.TANH R81, R81 ;  /* 0x0000005100517308 */ /* 0x000e620000002400 */
[----:B--2---:R-:W-:Y:S01]  /*80d0*/  FMNMX.FTZ R76, R93, R125, !PT ;  /* 0x0000007d5d4c7209 */ /* 0x004fe20007810000 */
[----:B------:R-:W-:Y:S01]  /*80e0*/  HGMMA.64x96x16.F32 R24, gdesc[UR32].tnspB, R24, gsb0 ;  /* 0x41600000201879f0 */ /* 0x000fe20008000818 */
[----:B------:R-:W-:Y:S01]  /*80f0*/  UIADD3 UR32, UR4, 0x480, URZ ;  /* 0x0000048004207890 */ /* 0x000fe2000fffe03f */
[----:B------:R-:W-:Y:S01]  /*8100*/  FMUL.FTZ R125, R77, UR5 ;  /* 0x000000054d7d7c20 */ /* 0x000fe20008410000 */
[----:B------:R-:W-:Y:S01]  /*8110*/  UIADD3 UR34, UR10, 0xc0, URZ ;  /* 0x000000c00a227890 */ /* 0x000fe2000fffe03f */
[----:B------:R-:W-:Y:S01]  /*8120*/  UMOV UR33, 0xc0000010 ;  /* 0xc000001000217882 */ /* 0x000fe20000000000 */
[----:B------:R-:W-:Y:S01]  /*8130*/  UMOV UR35, 0x80000020 ;  /* 0x8000002000237882 */ /* 0x000fe20000000000 */
        /* <DEDUP_REMOVED lines=15> */
[----:B-1----:R-:W-:-:S05]  /*8230*/  FMNMX.FTZ R132, R125, R128, !PT ;  /* 0x000000807d847209 */ /* 0x002fca0007810000 */
[----:B------:R-:W0:Y:S02]  /*8240*/  SHFL.BFLY PT, R133, R132, 0x2, 0x1f ;  /* 0x0c401f0084857f89 */ /* 0x000e2400000e0000 */
[----:B------:R1:W-:Y:S08]  /*8250*/  MUFU.TANH R128, R130 ;  /* 0x0000008200807308 */ /* 0x0003f00000002400 */
[----:B------:R-:W-:Y:S01]  /*8260*/  MUFU.TANH R76, R142 ;  /* 0x0000008e004c7308 */ /* 0x000fe20000002400 */
[----:B-1----:R-:W-:-:S07]  /*8270*/  FMUL.FTZ R130, R134, UR5 ;  /* 0x0000000586827c20 */ /* 0x002fce0008410000 */
[----:B------:R-:W-:Y:S01]  /*8280*/  MUFU.TANH R77, R143 ;  /* 0x0000008f004d7308 */ /* 0x000fe20000002400 */
[----:B0-----:R-:W-:Y:S01]  /*8290*/  FMNMX.FTZ R133, R132, R133, !PT ;  /* 0x0000008584857209 */ /* 0x001fe20007810000 */
[----:B------:R-:W-:-:S06]  /*82a0*/  FMUL.FTZ R132, R114, UR5 ;  /* 0x0000000572847c20 */ /* 0x000fcc0008410000 */
[----:B------:R-:W-:Y:S01]  /*82b0*/  MUFU.TANH R129, R129 ;  /* 0x0000008100817308 */ /* 0x000fe20000002400 */
[----:B------:R-:W0:Y:S01]  /*82c0*/  SHFL.BFLY PT, R134, R133, 0x1, 0x1f ;  /* 0x0c201f0085867f89 */ /* 0x000e2200000e0000 */
[----:B------:R-:W-:Y:S02]  /*82d0*/  WARPGROUP.DEPBAR.LE gsb0, 0x0 ;  /* 0x00008000000079c5 */ /* 0x000fe40000010000 */
[----:B------:R-:W-:-:S04]  /*82e0*/  WARPGROUP.ARRIVE ;  /* 0x00000000000079c5 */ /* 0x000fc80000000000 */
[----:B------:R-:W-:Y:S02]  /*82f0*/  MUFU.TANH R130, R130 ;  /* 0x0000008200827308 */ /* 0x000fe40000002400 */
[----:B------:R-:W-:Y:S01]  /*8300*/  HGMMA.64x96x16.F32 R24, gdesc[UR32].tnspB, R24, gsb0 ;  /* 0x41600000201879f0 */ /* 0x000fe20008000818 */
[----:B------:R-:W-:Y:S02]  /*8310*/  UIADD3 UR32, UR4, 0x600, URZ ;  /* 0x0000060004207890 */ /* 0x000fe4000fffe03f */
[----:B------:R-:W-:-:S03]  /*8320*/  UIADD3 UR34, UR10, 0x100, URZ ;  /* 0x000001000a227890 */ /* 0x000fc6000fffe03f */
[----:B------:R-:W-:Y:S01]  /*8330*/  MUFU.TANH R131, R131 ;  /* 0x0000008300837308 */ /* 0x000fe20000002400 */
[----:B------:R-:W-:Y:S01]  /*8340*/  UMOV UR33, 0xc0000010 ;  /* 0xc000001000217882 */ /* 0x000fe20000000000 */
[----:B------:R-:W-:Y:S01]  /*8350*/  UMOV UR35, 0x80000020 ;  /* 0x8000002000237882 */ /* 0x000fe20000000000 */
[----:B0-----:R-:W-:-:S05]  /*8360*/  FMNMX.FTZ R114, R133, R134, !PT ;  /* 0x0000008685727209 */ /* 0x001fca0007810000 */
[----:B------:R-:W-:Y:S01]  /*8370*/  MUFU.TANH R122, R122 ;  /* 0x0000007a007a7308 */ /* 0x000fe20000002400 */
[C---:B------:R-:W-:Y:S01]  /*8380*/  FADD.FTZ R3, -R114.reuse, R3 ;  /* 0x0000000372037221 */ /* 0x040fe20000010100 */
[----:B------:R-:W-:-:S03]  /*8390*/  FMUL.FTZ R133, R114, UR11 ;  /* 0x0000000b72857c20 */ /* 0x000fc60008410000 */
[----:B------:R-:W-:Y:S01]  /*83a0*/  FMUL.FTZ R3, R3, UR11 ;  /* 0x0000000b03037c20 */ /* 0x000fe20008410000 */
[--C-:B------:R-:W-:Y:S01]  /*83b0*/  FFMA.FTZ R134, R6, UR11, -R133.reuse ;  /* 0x0000000b06867c23 */ /* 0x100fe20008010885 */
[--C-:B------:R-:W-:Y:S01]  /*83c0*/  FFMA.FTZ R6, R12, UR11, -R133.reuse ;  /* 0x0000000b0c067c23 */ /* 0x100fe20008010885 */
[--C-:B------:R-:W-:Y:S01]  /*83d0*/  FFMA.FTZ R136, R11, UR11, -R133.reuse ;  /* 0x0000000b0b887c23 */ /* 0x100fe20008010885 */
[--C-:B------:R-:W-:Y:S01]  /*83e0*/  FFMA.FTZ R11, R14, UR11, -R133.reuse ;  /* 0x0000000b0e0b7c23 */ /* 0x100fe20008010885 */
[----:B------:R-:W-:Y:S01]  /*83f0*/  MUFU.EX2 R12, R134 ;  /* 0x00000086000c7308 */ /* 0x000fe20000000800 */
[--C-:B------:R-:W-:Y:S01]  /*8400*/  FFMA.FTZ R135, R7, UR11, -R133.reuse ;  /* 0x0000000b07877c23 */ /* 0x100fe20008010885 */
[--C-:B------:R-:W-:Y:S01]  /*8410*/  FFMA.FTZ R7, R13, UR11, -R133.reuse ;  /* 0x0000000b0d077c23 */ /* 0x100fe20008010885 */
[----:B------:R-:W-:Y:S01]  /*8420*/  FMUL.FTZ R13, R118, UR5 ;  /* 0x00000005760d7c20 */ /* 0x000fe20008410000 */
[--C-:B------:R-:W-:Y:S01]  /*8430*/  FFMA.FTZ R137, R15, UR11, -R133.reuse ;  /* 0x0000000b0f897c23 */ /* 0x100fe20008010885 */
[----:B------:R-:W-:Y:S01]  /*8440*/  FMUL.FTZ R15, R119, UR5 ;  /* 0x00000005770f7c20 */ /* 0x000fe20008410000 */
        /* <DEDUP_REMOVED lines=18> */
[----:B------:R-:W2:Y:S01]  /*8570*/  MUFU.TANH R126, R126 ;  /* 0x0000007e007e7308 */ /* 0x000ea20000002400 */
[----:B0-----:R-:W-:Y:S01]  /*8580*/  FFMA.FTZ R14, R3, R5, R12 ;  /* 0x00000005030e7223 */ /* 0x001fe2000001000c */
[----:B------:R-:W-:Y:S01]  /*8590*/  FMUL.FTZ R5, R106, UR5 ;  /* 0x000000056a057c20 */ /* 0x000fe20008410000 */
[----:B------:R-:W-:Y:S01]  /*85a0*/  FMUL.FTZ R106, R107, UR5 ;  /* 0x000000056b6a7c20 */ /* 0x000fe20008410000 */
[----:B------:R-:W-:Y:S01]  /*85b0*/  FMUL.FTZ R107, R110, UR5 ;  /* 0x000000056e6b7c20 */ /* 0x000fe20008410000 */
[----:B------:R-:W-:Y:S01]  /*85c0*/  FMUL.FTZ R110, R111, UR5 ;  /* 0x000000056f6e7c20 */ /* 0x000fe20008410000 */
[----:B------:R-:W-:Y:S01]  /*85d0*/  FMNMX.FTZ R111, R8, R0, !PT ;  /* 0x00000000086f7209 */ /* 0x000fe20007810000 */
[--C-:B------:R-:W-:Y:S01]  /*85e0*/  FFMA.FTZ R101, R101, UR11, -R133.reuse ;  /* 0x0000000b65657c23 */ /* 0x100fe20008010885 */
[----:B------:R-:W0:Y:S01]  /*85f0*/  MUFU.TANH R127, R127 ;  /* 0x0000007f007f7308 */ /* 0x000e220000002400 */
[--C-:B------:R-:W-:Y:S01]  /*8600*/  FFMA.FTZ R88, R88, UR11, -R133.reuse ;  /* 0x0000000b58587c23 */ /* 0x100fe20008010885 */
[----:B------:R-:W-:Y:S01]  /*8610*/  FMNMX.FTZ R111, R9, R111, !PT ;  /* 0x0000006f096f7209 */ /* 0x000fe20007810000 */
[--C-:B------:R-:W-:Y:S01]  /*8620*/  FFMA.FTZ R89, R89, UR11, -R133.reuse ;  /* 0x0000000b59597c23 */ /* 0x100fe20008010885 */
[--C-:B------:R-:W-:Y:S01]  /*8630*/  FFMA.FTZ R92, R92, UR11, -R133.reuse ;  /* 0x0000000b5c5c7c23 */ /* 0x100fe20008010885 */
[--C-:B------:R-:W-:Y:S01]  /*8640*/  FFMA.FTZ R93, R93, UR11, -R133.reuse ;  /* 0x0000000b5d5d7c23 */ /* 0x100fe20008010885 */
[----:B------:R-:W-:Y:S01]  /*8650*/  FMNMX.FTZ R111, R76, R111, !PT ;  /* 0x0000006f4c6f7209 */ /* 0x000fe20007810000 */
[--C-:B------:R-:W-:Y:S01]  /*8660*/  FFMA.FTZ R80, R80, UR11, -R133.reuse ;  /* 0x0000000b50507c23 */ /* 0x100fe20008010885 */
[----:B------:R-:W3:Y:S01]  /*8670*/  MUFU.TANH R132, R132 ;  /* 0x0000008400847308 */ /* 0x000ee20000002400 */
[--C-:B------:R-:W-:Y:S01]  /*8680*/  FFMA.FTZ R81, R81, UR11, -R133.reuse ;  /* 0x0000000b51517c23 */ /* 0x100fe20008010885 */
[----:B------:R-:W-:Y:S01]  /*8690*/  FMNMX.FTZ R111, R77, R111, !PT ;  /* 0x0000006f4d6f7209 */ /* 0x000fe20007810000 */
[--C-:B------:R-:W-:Y:S01]  /*86a0*/  FFMA.FTZ R84, R84, UR11, -R133.reuse ;  /* 0x0000000b54547c23 */ /* 0x100fe20008010885 */
[--C-:B------:R-:W-:Y:S01]  /*86b0*/  FFMA.FTZ R85, R85, UR11, -R133.reuse ;  /* 0x0000000b55557c23 */ /* 0x100fe20008010885 */
[--C-:B------:R-:W-:Y:S01]  /*86c0*/  FFMA.FTZ R72, R72, UR11, -R133.reuse ;  /* 0x0000000b48487c23 */ /* 0x100fe20008010885 */
[----:B------:R-:W-:Y:S01]  /*86d0*/  FMNMX.FTZ R111, R128, R111, !PT ;  /* 0x0000006f806f7209 */ /* 0x000fe20007810000 */
[--C-:B------:R-:W-:Y:S01]  /*86e0*/  FFMA.FTZ R73, R73, UR11, -R133.reuse ;  /* 0x0000000b49497c23 */ /* 0x100fe20008010885 */
[----:B------:R-:W4:Y:S01]  /*86f0*/  MUFU.TANH R115, R115 ;  /* 0x0000007300737308 */ /* 0x000f220000002400 */
[--C-:B------:R-:W-:Y:S01]  /*8700*/  FFMA.FTZ R124, R124, UR11, -R133.reuse ;  /* 0x0000000b7c7c7c23 */ /* 0x100fe20008010885 */
[----:B------:R-:W-:Y:S01]  /*8710*/  FMNMX.FTZ R111, R129, R111, !PT ;  /* 0x0000006f816f7209 */ /* 0x000fe20007810000 */
[----:B------:R-:W-:-:S03]  /*8720*/  FFMA.FTZ R125, R125, UR11, -R133 ;  /* 0x0000000b7d7d7c23 */ /* 0x000fc60008010885 */
[----:B------:R-:W-:Y:S02]  /*8730*/  FMNMX.FTZ R111, R130, R111, !PT ;  /* 0x0000006f826f7209 */ /* 0x000fe40007810000 */
[----:B------:R-:W5:Y:S02]  /*8740*/  MUFU.TANH R13, R13 ;  /* 0x0000000d000d7308 */ /* 0x000f640000002400 */
[----:B------:R-:W-:-:S04]  /*8750*/  FMNMX.FTZ R111, R131, R111, !PT ;  /* 0x0000006f836f7209 */ /* 0x000fc80007810000 */
[----:B------:R-:W-:Y:S02]  /*8760*/  FMNMX.FTZ R111, R122, R111, !PT ;  /* 0x0000006f7a6f7209 */ /* 0x000fe40007810000 */
[----:B------:R-:W5:Y:S02]  /*8770*/  MUFU.TANH R15, R15 ;  /* 0x0000000f000f7308 */ /* 0x000f640000002400 */
[----:B-1----:R-:W-:-:S04]  /*8780*/  FMNMX.FTZ R111, R123, R111, !PT ;  /* 0x0000006f7b6f7209 */ /* 0x002fc80007810000 */
[----:B--2---:R-:W-:Y:S02]  /*8790*/  FMNMX.FTZ R111, R126, R111, !PT ;  /* 0x0000006f7e6f7209 */ /* 0x004fe40007810000 */
[----:B------:R-:W1:Y:S02]  /*87a0*/  MUFU.TANH R5, R5 ;  /* 0x0000000500057308 */ /* 0x000e640000002400 */
[----:B0-----:R-:W-:Y:S01]  /*87b0*/  FMNMX.FTZ R111, R127, R111, !PT ;  /* 0x0000006f7f6f7209 */ /* 0x001fe20007810000 */
[----:B------:R-:W-:Y:S02]  /*87c0*/  WARPGROUP.DEPBAR.LE gsb0, 0x0 ;  /* 0x00008000000079c5 */ /* 0x000fe40000010000 */
[----:B------:R-:W-:Y:S01]  /*87d0*/  WARPGROUP.ARRIVE ;  /* 0x00000000000079c5 */ /* 0x000fe20000000000 */
[----:B---3--:R-:W-:Y:S02]  /*87e0*/  FMNMX.FTZ R111, R132, R111, !PT ;  /* 0x0000006f846f7209 */ /* 0x008fe40007810000 */
[----:B------:R-:W0:Y:S02]  /*87f0*/  MUFU.TANH R106, R106 ;  /* 0x0000006a006a7308 */ /* 0x000e240000002400 */
[----:B----4-:R-:W-:Y:S01]  /*8800*/  FMNMX.FTZ R111, R115, R111, !PT ;  /* 0x0000006f736f7209 */ /* 0x010fe20007810000 */
[----:B------:R-:W-:Y:S01]  /*8810*/  HGMMA.64x96x16.F32 R24, gdesc[UR32].tnspB, R24, gsb0 ;  /* 0x41600000201879f0 */ /* 0x000fe20008000818 */
[----:B------:R-:W-:-:S02]  /*8820*/  UIADD3 UR32, UR4, 0x780, URZ ;  /* 0x0000078004207890 */ /* 0x000fc4000fffe03f */
[----:B------:R-:W-:Y:S02]  /*8830*/  UIADD3 UR34, UR10, 0x140, URZ ;  /* 0x000001400a227890 */ /* 0x000fe4000fffe03f */
[----:B------:R-:W2:Y:S01]  /*8840*/  MUFU.TANH R107, R107 ;  /* 0x0000006b006b7308 */ /* 0x000ea20000002400 */
[----:B------:R-:W-:Y:S01]  /*8850*/  UMOV UR33, 0xc0000010 ;  /* 0xc000001000217882 */ /* 0x000fe20000000000 */
[----:B------:R-:W-:Y:S01]  /*8860*/  UMOV UR35, 0x80000020 ;  /* 0x8000002000237882 */ /* 0x000fe20000000000 */
[----:B-----5:R-:W-:-:S04]  /*8870*/  FMNMX.FTZ R111, R13, R111, !PT ;  /* 0x0000006f0d6f7209 */ /* 0x020fc80007810000 */
[----:B------:R-:W-:Y:S01]  /*8880*/  FMNMX.FTZ R111, R15, R111, !PT ;  /* 0x0000006f0f6f7209 */ /* 0x000fe20007810000 */
[----:B------:R-:W3:Y:S03]  /*8890*/  MUFU.TANH R110, R110 ;  /* 0x0000006e006e7308 */ /* 0x000ee60000002400 */
[----:B-1----:R-:W-:-:S04]  /*88a0*/  FMNMX.FTZ R111, R5, R111, !PT ;  /* 0x0000006f056f7209 */ /* 0x002fc80007810000 */
[----:B0-----:R-:W-:Y:S01]  /*88b0*/  FMNMX.FTZ R111, R106, R111, !PT ;  /* 0x0000006f6a6f7209 */ /* 0x001fe20007810000 */
[----:B------:R-:W0:Y:S03]  /*88c0*/  MUFU.TANH R98, R98 ;  /* 0x0000006200627308 */ /* 0x000e260000002400 */
[----:B--2---:R-:W-:-:S05]  /*88d0*/  FMNMX.FTZ R111, R107, R111, !PT ;  /* 0x0000006f6b6f7209 */ /* 0x004fca0007810000 */
[----:B------:R-:W1:Y:S01]  /*88e0*/  MUFU.TANH R99, R99 ;  /* 0x0000006300637308 */ /* 0x000e620000002400 */
[----:B---3--:R-:W-:-:S07]  /*88f0*/  FMNMX.FTZ R111, R110, R111, !PT ;  /* 0x0000006f6e6f7209 */ /* 0x008fce0007810000 */
[----:B------:R-:W2:Y:S01]  /*8900*/  MUFU.TANH R102, R102 ;  /* 0x0000006600667308 */ /* 0x000ea20000002400 */
[----:B0-----:R-:W-:-:S07]  /*8910*/  FMNMX.FTZ R111, R98, R111, !PT ;  /* 0x0000006f626f7209 */ /* 0x001fce0007810000 */
[----:B------:R-:W0:Y:S01]  /*8920*/  MUFU.EX2 R135, R135 ;  /* 0x0000008700877308 */ /* 0x000e220000000800 */
[----:B-1----:R-:W-:-:S07]  /*8930*/  FMNMX.FTZ R111, R99, R111, !PT ;  /* 0x0000006f636f7209 */ /* 0x002fce0007810000 */
[----:B------:R-:W1:Y:S01]  /*8940*/  MUFU.TANH R103, R103 ;  /* 0x0000006700677308 */ /* 0x000e620000002400 */
[----:B--2---:R-:W-:-:S07]  /*8950*/  FMNMX.FTZ R111, R102, R111, !PT ;  /* 0x0000006f666f7209 */ /* 0x004fce0007810000 */
[----:B------:R-:W2:Y:S01]  /*8960*/  MUFU.EX2 R118, R10 ;  /* 0x0000000a00767308 */ /* 0x000ea20000000800 */
[C---:B0-----:R-:W-:Y:S01]  /*8970*/  FADD.FTZ R14, R135.reuse, R14 ;  /* 0x0000000e870e7221 */ /* 0x041fe20000010000 */
[----:B------:R-:W-:-:S06]  /*8980*/  F2FP.F16.F32.PACK_AB R12, R135, R12 ;  /* 0x0000000c870c723e */ /* 0x000fcc00000000ff */
[----:B------:R-:W0:Y:S01]  /*8990*/  MUFU.EX2 R136, R136 ;  /* 0x0000008800887308 */ /* 0x000e220000000800 */
[----:B-1----:R-:W-:-:S07]  /*89a0*/  FMNMX.FTZ R111, R103, R111, !PT ;  /* 0x0000006f676f7209 */ /* 0x002fce0007810000 */
[----:B------:R-:W1:Y:S01]  /*89b0*/  MUFU.TANH R90, R90 ;  /* 0x0000005a005a7308 */ /* 0x000e620000002400 */
[----:B--2---:R-:W-:-:S07]  /*89c0*/  FADD.FTZ R10, R118, R14 ;  /* 0x0000000e760a7221 */ /* 0x004fce0000010000 */
[----:B------:R-:W2:Y:S01]  /*89d0*/  MUFU.TANH R91, R91 ;  /* 0x0000005b005b7308 */ /* 0x000ea20000002400 */
[C---:B0-----:R-:W-:Y:S01]  /*89e0*/  F2FP.F16.F32.PACK_AB R14, R136.reuse, R118 ;  /* 0x00000076880e723e */ /* 0x041fe200000000ff */
[----:B------:R-:W-:-:S06]  /*89f0*/  FADD.FTZ R10, R136, R10 ;  /* 0x0000000a880a7221 */ /* 0x000fcc0000010000 */
        /* <DEDUP_REMOVED lines=8> */
[----:B------:R-:W-:Y:S01]  /*8a80*/  HGMMA.64x96x16.F32 R24, gdesc[UR32].tnspB, R24, gsb0 ;  /* 0x41600000201879f0 */ /* 0x000fe20008000818 */
[----:B------:R-:W-:Y:S02]  /*8a90*/  UIADD3 UR32, UR4, 0x900, URZ ;  /* 0x0000090004207890 */ /* 0x000fe4000fffe03f */
[----:B------:R-:W-:Y:S01]  /*8aa0*/  UIADD3 UR34, UR10, 0x180, URZ ;  /* 0x000001800a227890 */ /* 0x000fe2000fffe03f */
[----:B------:R-:W-:Y:S01]  /*8ab0*/  UMOV UR33, 0xc0000010 ;  /* 0xc000001000217882 */ /* 0x000fe20000000000 */
[----:B------:R-:W-:Y:S01]  /*8ac0*/  UMOV UR35, 0x80000020 ;  /* 0x8000002000237882 */ /* 0x000fe20000000000 */
        /* <DEDUP_REMOVED lines=17> */
[----:B0-----:R-:W-:-:S05]  /*8be0*/  FMNMX.FTZ R74, R79, R74, !PT ;  /* 0x0000004a4f4a7209 */ /* 0x001fca0007810000 */
[----:B------:R-:W0:Y:S02]  /*8bf0*/  SHFL.BFLY PT, R118, R74, 0x2, 0x1f ;  /* 0x0c401f004a767f89 */ /* 0x000e2400000e0000 */
[----:B------:R-:W-:Y:S08]  /*8c00*/  MUFU.EX2 R21, R21 ;  /* 0x0000001500157308 */ /* 0x000ff00000000800 */
[----:B------:R-:W-:Y:S08]  /*8c10*/  MUFU.EX2 R120, R120 ;  /* 0x0000007800787308 */ /* 0x000ff00000000800 */
[----:B------:R-:W-:Y:S01]  /*8c20*/  MUFU.EX2 R121, R121 ;  /* 0x0000007900797308 */ /* 0x000fe20000000800 */
[----:B0-----:R-:W-:Y:S01]  /*8c30*/  FMNMX.FTZ R74, R74, R118, !PT ;  /* 0x000000764a4a7209 */ /* 0x001fe20007810000 */
[----:B------:R-:W-:-:S02]  /*8c40*/  WARPGROUP.DEPBAR.LE gsb0, 0x0 ;  /* 0x00008000000079c5 */ /* 0x000fc40000010000 */
[----:B------:R-:W-:-:S04]  /*8c50*/  WARPGROUP.ARRIVE ;  /* 0x00000000000079c5 */ /* 0x000fc80000000000 */
[----:B------:R-:W-:Y:S01]  /*8c60*/  MUFU.EX2 R112, R112 ;  /* 0x0000007000707308 */ /* 0x000fe20000000800 */
[----:B------:R-:W0:Y:S01]  /*8c70*/  SHFL.BFLY PT, R118, R74, 0x1, 0x1f ;  /* 0x0c201f004a767f89 */ /* 0x000e2200000e0000 */
[----:B------:R-:W-:Y:S01]  /*8c80*/  HGMMA.64x96x16.F32 R24, gdesc[UR32].tnspB, R24, gsb0 ;  /* 0x41600000201879f0 */ /* 0x000fe20008000818 */
[----:B------:R-:W-:Y:S02]  /*8c90*/  UIADD3 UR32, UR4, 0xa80, URZ ;  /* 0x00000a8004207890 */ /* 0x000fe4000fffe03f */
[----:B------:R-:W-:-:S03]  /*8ca0*/  UIADD3 UR34, UR10, 0x1c0, URZ ;  /* 0x000001c00a227890 */ /* 0x000fc6000fffe03f */
[----:B------:R-:W-:Y:S01]  /*8cb0*/  MUFU.EX2 R116, R116 ;  /* 0x0000007400747308 */ /* 0x000fe20000000800 */
[----:B------:R-:W-:Y:S01]  /*8cc0*/  UMOV UR33, 0xc0000010 ;  /* 0xc000001000217882 */ /* 0x000fe20000000000 */
[----:B------:R-:W-:-:S06]  /*8cd0*/  UMOV UR35, 0x80000020 ;  /* 0x8000002000237882 */ /* 0x000fcc0000000000 */
[----:B------:R-:W-:Y:S01]  /*8ce0*/  MUFU.EX2 R104, R104 ;  /* 0x0000006800687308 */ /* 0x000fe20000000800 */
[----:B0-----:R-:W-:-:S07]  /*8cf0*/  FMNMX.FTZ R74, R74, R118, !PT ;  /* 0x000000764a4a7209 */ /* 0x001fce0007810000 */
[----:B------:R-:W-:Y:S01]  /*8d00*/  MUFU.EX2 R105, R105 ;  /* 0x0000006900697308 */ /* 0x000fe20000000800 */
[C---:B------:R-:W-:Y:S01]  /*8d10*/  FADD.FTZ R0, -R74.reuse, R0 ;  /* 0x000000004a007221 */ /* 0x040fe20000010100 */
[----:B------:R-:W-:-:S03]  /*8d20*/  FMUL.FTZ R118, R74, UR11 ;  /* 0x0000000b4a767c20 */ /* 0x000fc60008410000 */
        /* <DEDUP_REMOVED lines=34> */
[--C-:B------:R-:W-:Y:S01]  /*8f50*/  FFMA.FTZ R82, R82, UR11, -R118.reuse ;  /* 0x0000000b52527c23 */ /* 0x100fe20008010876 */
[--C-:B------:R-:W-:Y:S01]  /*8f60*/  FFMA.FTZ R83, R83, UR11, -R118.reuse ;  /* 0x0000000b53537c23 */ /* 0x100fe20008010876 */
[--C-:B------:R-:W-:Y:S01]  /*8f70*/  FFMA.FTZ R86, R86, UR11, -R118.reuse ;  /* 0x0000000b56567c23 */ /* 0x100fe20008010876 */
[----:B------:R-:W-:Y:S01]  /*8f80*/  FFMA.FTZ R87, R87, UR11, -R118 ;  /* 0x0000000b57577c23 */ /* 0x000fe20008010876 */
[----:B------:R-:W0:Y:S01]  /*8f90*/  MUFU.EX2 R77, R77 ;  /* 0x0000004d004d7308 */ /* 0x000e220000000800 */
[----:B-1----:R-:W-:Y:S01]  /*8fa0*/  F2FP.F16.F32.PACK_AB R13, R9, R8 ;  /* 0x00000008090d723e */ /* 0x002fe200000000ff */
[----:B------:R-:W-:-:S02]  /*8fb0*/  VIADD R8, R138, 0x9 ;  /* 0x000000098a087836 */ /* 0x000fc40000000000 */
[----:B------:R-:W-:Y:S01]  /*8fc0*/  FADD.FTZ R4, R9, R4 ;  /* 0x0000000409047221 */ /* 0x000fe20000010000 */
[--C-:B------:R-:W-:Y:S01]  /*8fd0*/  FFMA.FTZ R111, R111, UR11, -R118.reuse ;  /* 0x0000000b6f6f7c23 */ /* 0x100fe20008010876 */
[--C-:B------:R-:W-:Y:S01]  /*8fe0*/  FFMA.FTZ R75, R75, UR11, -R118.reuse ;  /* 0x0000000b4b4b7c23 */ /* 0x100fe20008010876 */
[----:B------:R-:W-:Y:S01]  /*8ff0*/  FFMA.FTZ R79, R79, UR11, -R118 ;  /* 0x0000000b4f4f7c23 */ /* 0x000fe20008010876 */
[----:B------:R-:W-:Y:S01]  /*9000*/  SEL R8, R8, 0x9, !P2 ;  /* 0x0000000908087807 */ /* 0x000fe20005000000 */
[----:B------:R-:W1:Y:S01]  /*9010*/  MUFU.EX2 R9, R6 ;  /* 0x0000000600097308 */ /* 0x000e620000000800 */
[----:B--2---:R-:W-:Y:S01]  /*9020*/  FADD.FTZ R4, R15, R4 ;  /* 0x000000040f047221 */ /* 0x004fe20000010000 */
[----:B------:R-:W-:Y:S01]  /*9030*/  FFMA.FTZ R78, R78, UR11, -R118 ;  /* 0x0000000b4e4e7c23 */ /* 0x000fe20008010876 */
[----:B------:R-:W-:-:S05]  /*9040*/  PLOP3.LUT P2, PT, PT, PT, UP0, 0x80, 0x0 ;  /* 0x000000000000781c */ /* 0x000fca0003f4f008 */
[----:B------:R-:W2:Y:S01]  /*9050*/  MUFU.EX2 R128, R128 ;  /* 0x0000008000807308 */ /* 0x000ea20000000800 */
[C---:B0-----:R-:W-:Y:S01]  /*9060*/  F2FP.F16.F32.PACK_AB R15, R77.reuse, R15 ;  /* 0x0000000f4d0f723e */ /* 0x041fe200000000ff */
[----:B------:R-:W-:-:S06]  /*9070*/  FADD.FTZ R77, R77, R4 ;  /* 0x000000044d4d7221 */ /* 0x000fcc0000010000 */
[----:B------:R-:W0:Y:S01]  /*9080*/  MUFU.EX2 R6, R11 ;  /* 0x0000000b00067308 */ /* 0x000e220000000800 */
[----:B-1----:R-:W-:Y:S01]  /*9090*/  FADD.FTZ R10, R9, R10 ;  /* 0x0000000a090a7221 */ /* 0x002fe20000010000 */
[----:B------:R-:W-:-:S03]  /*90a0*/  F2FP.F16.F32.PACK_AB R4, R7, R9 ;  /* 0x000000090704723e */ /* 0x000fc600000000ff */
[----:B------:R-:W-:-:S03]  /*90b0*/  FADD.FTZ R10, R7, R10 ;  /* 0x0000000a070a7221 */ /* 0x000fc60000010000 */
[----:B------:R-:W1:Y:S01]  /*90c0*/  MUFU.EX2 R129, R129 ;  /* 0x0000008100817308 */ /* 0x000e620000000800 */
[----:B--2---:R-:W-:Y:S01]  /*90d0*/  FADD.FTZ R7, R128, R77 ;  /* 0x0000004d80077221 */ /* 0x004fe20000010000 */
[----:B------:R-:W-:Y:S02]  /*90e0*/  WARPGROUP.DEPBAR.LE gsb0, 0x0 ;  /* 0x00008000000079c5 */ /* 0x000fe40000010000 */
[----:B------:R-:W-:-:S04]  /*90f0*/  WARPGROUP.ARRIVE ;  /* 0x00000000000079c5 */ /* 0x000fc80000000000 */
[----:B------:R-:W2:Y:S01]  /*9100*/  MUFU.EX2 R130, R130 ;  /* 0x0000008200827308 */ /* 0x000ea20000000800 */
[----:B0-----:R-:W-:Y:S01]  /*9110*/  FADD.FTZ R10, R6, R10 ;  /* 0x0000000a060a7221 */ /* 0x001fe20000010000 */
[C---:B------:R-:W-:Y:S01]  /*9120*/  F2FP.F16.F32.PACK_AB R6, R137.reuse, R6 ;  /* 0x000000068906723e */ /* 0x040fe200000000ff */
[----:B------:R-:W-:Y:S01]  /*9130*/  HGMMA.64x96x16.F32 R24, gdesc[UR32].tnspB, R24, gsb0 ;  /* 0x41600000201879f0 */ /* 0x000fe20008000818 */
[----:B------:R-:W-:Y:S01]  /*9140*/  UIADD3 UR32, UR4, 0xc00, URZ ;  /* 0x00000c0004207890 */ /* 0x000fe2000fffe03f */
[----:B------:R-:W-:Y:S01]  /*9150*/  FADD.FTZ R10, R137, R10 ;  /* 0x0000000a890a7221 */ /* 0x000fe20000010000 */
[----:B------:R-:W-:Y:S01]  /*9160*/  UIADD3 UR34, UR10, 0x200, URZ ;  /* 0x000002000a227890 */ /* 0x000fe2000fffe03f */
[----:B------:R-:W-:Y:S01]  /*9170*/  UMOV UR33, 0xc0000010 ;  /* 0xc000001000217882 */ /* 0x000fe20000000000 */
[----:B------:R-:W-:Y:S01]  /*9180*/  UMOV UR35, 0x80000020 ;  /* 0x8000002000237882 */ /* 0x000fe20000000000 */
[----:B------:R-:W0:Y:S01]  /*9190*/  MUFU.EX2 R131, R131 ;  /* 0x0000008300837308 */ /* 0x000e220000000800 */
[----:B-1----:R-:W-:Y:S01]  /*91a0*/  FADD.FTZ R7, R129, R7 ;  /* 0x0000000781077221 */ /* 0x002fe20000010000 */
[----:B------:R-:W-:-:S03]  /*91b0*/  UIADD3 UR4, UR60, -0x1, URZ ;  /* 0xffffffff3c047890 */ /* 0x000fc6000fffe03f */
[----:B--2---:R-:W-:-:S03]  /*91c0*/  FADD.FTZ R7, R130, R7 ;  /* 0x0000000782077221 */ /* 0x004fc60000010000 */
[----:B------:R-:W1:Y:S01]  /*91d0*/  MUFU.EX2 R122, R122 ;  /* 0x0000007a007a7308 */ /* 0x000e620000000800 */
[----:B------:R-:W-:-:S07]  /*91e0*/  UMOV UR60, UR4 ;  /* 0x00000004003c7c82 */ /* 0x000fce0008000000 */
[----:B------:R-:W-:Y:S01]  /*91f0*/  MUFU.EX2 R123, R123 ;  /* 0x0000007b007b7308 */ /* 0x000fe20000000800 */
[C---:B0-----:R-:W-:Y:S01]  /*9200*/  FADD.FTZ R9, R131.reuse, R7 ;  /* 0x0000000783097221 */ /* 0x041fe20000010000 */
[----:B------:R-:W-:-:S06]  /*9210*/  F2FP.F16.F32.PACK_AB R7, R131, R130 ;  /* 0x000000828307723e */ /* 0x000fcc00000000ff */
[----:B------:R-:W-:Y:S01]  /*9220*/  MUFU.EX2 R11, R126 ;  /* 0x0000007e000b7308 */ /* 0x000fe20000000800 */
[----:B-1----:R-:W-:-:S07]  /*9230*/  FADD.FTZ R9, R122, R9 ;  /* 0x000000097a097221 */ /* 0x002fce0000010000 */
        /* <DEDUP_REMOVED lines=11> */
[----:B------:R-:W-:Y:S07]  /*92f0*/  HGMMA.64x96x16.F32 R24, gdesc[UR32].tnspB, R24, gsb0 ;  /* 0x41600000201879f0 */ /* 0x000fee0008000818 */
        /* <DEDUP_REMOVED lines=15> */
[----:B------:R-:W-:Y:S01]  /*93f0*/  MUFU.EX2 R95, R95 ;  /* 0x0000005f005f7308 */ /* 0x000fe20000000800 */
[-C--:B------:R-:W-:Y:S01]  /*9400*/  FMUL.FTZ R24, R24, R3.reuse ;  /* 0x0000000318187220 */ /* 0x080fe20000410000 */
[----:B0-----:R-:W-:Y:S02]  /*9410*/  IMAD.U32 R8, RZ, RZ, UR36 ;  /* 0x00000024ff087e24 */ /* 0x001fe4000f8e00ff */
[-C--:B------:R-:W-:Y:S01]  /*9420*/  FMUL.FTZ R25, R25, R3.reuse ;  /* 0x0000000319197220 */ /* 0x080fe20000410000 */
[-C--:B------:R-:W-:Y:S01]  /*9430*/  FMUL.FTZ R28, R28, R3.reuse ;  /* 0x000000031c1c7220 */ /* 0x080fe20000410000 */
[-C--:B------:R-:W-:Y:S01]  /*9440*/  FMUL.FTZ R29, R29, R3.reuse ;  /* 0x000000031d1d7220 */ /* 0x080fe20000410000 */
[-C--:B------:R-:W-:Y:S01]  /*9450*/  FMUL.FTZ R32, R32, R3.reuse ;  /* 0x0000000320207220 */ /* 0x080fe20000410000 */
[----:B------:R-:W-:Y:S01]  /*9460*/  @!P1 LEA R8, R8, UR37, 0x3 ;  /* 0x0000002508089c11 */ /* 0x000fe2000f8e18ff */
[----:B------:R-:W-:Y:S01]  /*9470*/  MUFU.EX2 R81, R81 ;  /* 0x0000005100517308 */ /* 0x000fe20000000800 */
[-C--:B------:R-:W-:Y:S01]  /*9480*/  FMUL.FTZ R33, R33, R3.reuse ;  /* 0x0000000321217220 */ /* 0x080fe20000410000 */
[-C--:B------:R-:W-:Y:S01]  /*9490*/  FMUL.FTZ R36, R36, R3.reuse ;  /* 0x0000000324247220 */ /* 0x080fe20000410000 */
[----:B------:R-:W-:Y:S01]  /*94a0*/  FMUL.FTZ R37, R37, R3 ;  /* 0x0000000325257220 */ /* 0x000fe20000410000 */
[----:B------:R-:W-:-:S02]  /*94b0*/  @!P1 VIADD R8, R8, 0x31c40 ;  /* 0x00031c4008089836 */ /* 0x000fc40000000000 */
[-C--:B------:R-:W-:Y:S01]  /*94c0*/  FMUL.FTZ R40, R40, R3.reuse ;  /* 0x0000000328287220 */ /* 0x080fe20000410000 */
[-C--:B------:R-:W-:Y:S01]  /*94d0*/  FMUL.FTZ R41, R41, R3.reuse ;  /* 0x0000000329297220 */ /* 0x080fe20000410000 */
[-C--:B------:R-:W-:Y:S01]  /*94e0*/  FMUL.FTZ R44, R44, R3.reuse ;  /* 0x000000032c2c7220 */ /* 0x080fe20000410000 */
[----:B------:R-:W-:Y:S01]  /*94f0*/  MUFU.EX2 R82, R82 ;  /* 0x0000005200527308 */ /* 0x000fe20000000800 */
[----:B------:R-:W-:Y:S01]  /*9500*/  @!P1 PRMT R8, RZ, 0x654, R8 ;  /* 0x00000654ff089816 */ /* 0x000fe20000000008 */
[-C--:B------:R-:W-:Y:S01]  /*9510*/  FMUL.FTZ R45, R45, R3.reuse ;  /* 0x000000032d2d7220 */ /* 0x080fe20000410000 */
[-C--:B------:R-:W-:Y:S01]  /*9520*/  FMUL.FTZ R48, R48, R3.reuse ;  /* 0x0000000330307220 */ /* 0x080fe20000410000 */
[-C--:B------:R-:W-:Y:S01]  /*9530*/  FMUL.FTZ R49, R49, R3.reuse ;  /* 0x0000000331317220 */ /* 0x080fe20000410000 */
[----:B------:R0:W-:Y:S01]  /*9540*/  @!P1 SYNCS.ARRIVE.TRANS64.RED.A1T0 RZ, [R8+URZ], RZ ;  /* 0x000000ff08ff99a7 */ /* 0x0001e2000810043f */
[-C--:B------:R-:W-:Y:S01]  /*9550*/  FMUL.FTZ R52, R52, R3.reuse ;  /* 0x0000000334347220 */ /* 0x080fe20000410000 */
[-C--:B------:R-:W-:Y:S01]  /*9560*/  FMUL.FTZ R53, R53, R3.reuse ;  /* 0x0000000335357220 */ /* 0x080fe20000410000 */
[----:B------:R-:W-:Y:S01]  /*9570*/  MUFU.EX2 R84, R84 ;  /* 0x0000005400547308 */ /* 0x000fe20000000800 */
[-C--:B------:R-:W-:Y:S01]  /*9580*/  FMUL.FTZ R56, R56, R3.reuse ;  /* 0x0000000338387220 */ /* 0x080fe20000410000 */
[-C--:B------:R-:W-:Y:S01]  /*9590*/  FMUL.FTZ R57, R57, R3.reuse ;  /* 0x0000000339397220 */ /* 0x080fe20000410000 */
[-C--:B------:R-:W-:Y:S01]  /*95a0*/  FMUL.FTZ R60, R60, R3.reuse ;  /* 0x000000033c3c7220 */ /* 0x080fe20000410000 */
[-C--:B------:R-:W-:Y:S01]  /*95b0*/  FMUL.FTZ R61, R61, R3.reuse ;  /* 0x000000033d3d7220 */ /* 0x080fe20000410000 */
[----:B0-----:R-:W-:Y:S01]  /*95c0*/  IMAD.U32 R8, RZ, RZ, UR7 ;  /* 0x00000007ff087e24 */ /* 0x001fe2000f8e00ff */
[----:B------:R-:W-:Y:S01]  /*95d0*/  UMOV UR7, UR36 ;  /* 0x0000002400077c82 */ /* 0x000fe20008000000 */
[-C--:B------:R-:W-:Y:S01]  /*95e0*/  FMUL.FTZ R64, R64, R3.reuse ;  /* 0x0000000340407220 */ /* 0x080fe20000410000 */
[----:B------:R-:W-:Y:S01]  /*95f0*/  MUFU.EX2 R83, R83 ;  /* 0x0000005300537308 */ /* 0x000fe20000000800 */
[-C--:B------:R-:W-:Y:S01]  /*9600*/  FMUL.FTZ R65, R65, R3.reuse ;  /* 0x0000000341417220 */ /* 0x080fe20000410000 */
[----:B------:R-:W-:Y:S01]  /*9610*/  @!P1 LEA R8, R8, UR37, 0x3 ;  /* 0x0000002508089c11 */ /* 0x000fe2000f8e18ff */
[-C--:B------:R-:W-:Y:S01]  /*9620*/  FMUL.FTZ R68, R68, R3.reuse ;  /* 0x0000000344447220 */ /* 0x080fe20000410000 */
[----:B------:R-:W-:Y:S01]  /*9630*/  FMUL.FTZ R69, R69, R3 ;  /* 0x0000000345457220 */ /* 0x000fe20000410000 */
[-C--:B------:R-:W-:Y:S01]  /*9640*/  FMUL.FTZ R26, R26, R0.reuse ;  /* 0x000000001a1a7220 */ /* 0x080fe20000410000 */
[-C--:B------:R-:W-:Y:S01]  /*9650*/  FMUL.FTZ R27, R27, R0.reuse ;  /* 0x000000001b1b7220 */ /* 0x080fe20000410000 */
[----:B------:R-:W-:Y:S01]  /*9660*/  @!P1 VIADD R8, R8, 0x31c60 ;  /* 0x00031c6008089836 */ /* 0x000fe20000000000 */
[----:B------:R-:W-:Y:S01]  /*9670*/  MUFU.EX2 R85, R85 ;  /* 0x0000005500557308 */ /* 0x000fe20000000800 */
[-C--:B------:R-:W-:Y:S01]  /*9680*/  FMUL.FTZ R30, R30, R0.reuse ;  /* 0x000000001e1e7220 */ /* 0x080fe20000410000 */
[-C--:B------:R-:W-:Y:S01]  /*9690*/  FMUL.FTZ R31, R31, R0.reuse ;  /* 0x000000001f1f7220 */ /* 0x080fe20000410000 */
[-C--:B------:R-:W-:Y:S01]  /*96a0*/  FMUL.FTZ R34, R34, R0.reuse ;  /* 0x0000000022227220 */ /* 0x080fe20000410000 */
[----:B------:R-:W-:Y:S01]  /*96b0*/  @!P1 PRMT R8, RZ, 0x654, R8 ;  /* 0x00000654ff089816 */ /* 0x000fe20000000008 */
[-C--:B------:R-:W-:Y:S01]  /*96c0*/  FMUL.FTZ R35, R35, R0.reuse ;  /* 0x0000000023237220 */ /* 0x080fe20000410000 */
[-C--:B------:R-:W-:Y:S01]  /*96d0*/  FMUL.FTZ R38, R38, R0.reuse ;  /* 0x0000000026267220 */ /* 0x080fe20000410000 */
[-C--:B------:R-:W-:Y:S01]  /*96e0*/  FMUL.FTZ R39, R39, R0.reuse ;  /* 0x0000000027277220 */ /* 0x080fe20000410000 */
[----:B------:R0:W-:Y:S01]  /*96f0*/  @!P1 SYNCS.ARRIVE.TRANS64.RED.A1T0 RZ, [R8+URZ], RZ ;  /* 0x000000ff08ff99a7 */ /* 0x0001e2000810043f */
[----:B------:R1:W-:Y:S01]  /*9700*/  STSM.16.M88.4 [R2+0x24300], R12 ;  /* 0x0243000c02007844 */ /* 0x0003e20000000200 */
[----:B------:R-:W-:Y:S01]  /*9710*/  MUFU.EX2 R86, R86 ;  /* 0x0000005600567308 */ /* 0x000fe20000000800 */
[-C--:B------:R-:W-:Y:S01]  /*9720*/  FMUL.FTZ R42, R42, R0.reuse ;  /* 0x000000002a2a7220 */ /* 0x080fe20000410000 */
[-C--:B------:R-:W-:Y:S01]  /*9730*/  FMUL.FTZ R43, R43, R0.reuse ;  /* 0x000000002b2b7220 */ /* 0x080fe20000410000 */
[-C--:B------:R-:W-:Y:S01]  /*9740*/  FMUL.FTZ R46, R46, R0.reuse ;  /* 0x000000002e2e7220 */ /* 0x080fe20000410000 */
[-C--:B------:R-:W-:Y:S01]  /*9750*/  FMUL.FTZ R47, R47, R0.reuse ;  /* 0x000000002f2f7220 */ /* 0x080fe20000410000 */
[-C--:B------:R-:W-:Y:S01]  /*9760*/  FMUL.FTZ R50, R50, R0.reuse ;  /* 0x0000000032327220 */ /* 0x080fe20000410000 */
[-C--:B------:R-:W-:Y:S01]  /*9770*/  FMUL.FTZ R51, R51, R0.reuse ;  /* 0x0000000033337220 */ /* 0x080fe20000410000 */
[-C--:B------:R-:W-:Y:S01]  /*9780*/  FMUL.FTZ R54, R54, R0.reuse ;  /* 0x0000000036367220 */ /* 0x080fe20000410000 */
[----:B0-----:R-:W0:Y:S01]  /*9790*/  MUFU.EX2 R8, R20 ;  /* 0x0000001400087308 */ /* 0x001e220000000800 */
[-C--:B------:R-:W-:Y:S01]  /*97a0*/  FMUL.FTZ R55, R55, R0.reuse ;  /* 0x0000000037377220 */ /* 0x080fe20000410000 */
[-C--:B------:R-:W-:Y:S01]  /*97b0*/  FMUL.FTZ R58, R58, R0.reuse ;  /* 0x000000003a3a7220 */ /* 0x080fe20000410000 */
[-C--:B------:R-:W-:Y:S01]  /*97c0*/  FMUL.FTZ R59, R59, R0.reuse ;  /* 0x000000003b3b7220 */ /* 0x080fe20000410000 */
[-C--:B------:R-:W-:Y:S01]  /*97d0*/  FMUL.FTZ R62, R62, R0.reuse ;  /* 0x000000003e3e7220 */ /* 0x080fe20000410000 */
[-C--:B------:R-:W-:Y:S01]  /*97e0*/  FMUL.FTZ R63, R63, R0.reuse ;  /* 0x000000003f3f7220 */ /* 0x080fe20000410000 */
[-C--:B------:R-:W-:Y:S01]  /*97f0*/  FMUL.FTZ R66, R66, R0.reuse ;  /* 0x0000000042427220 */ /* 0x080fe20000410000 */
[-C--:B------:R-:W-:Y:S01]  /*9800*/  FMUL.FTZ R67, R67, R0.reuse ;  /* 0x0000000043437220 */ /* 0x080fe20000410000 */
[----:B-1----:R-:W1:Y:S01]  /*9810*/  MUFU.EX2 R12, R113 ;  /* 0x00000071000c7308 */ /* 0x002e620000000800 */
[-C--:B------:R-:W-:Y:S01]  /*9820*/  FMUL.FTZ R70, R70, R0.reuse ;  /* 0x0000000046467220 */ /* 0x080fe20000410000 */
[----:B------:R-:W-:Y:S01]  /*9830*/  FMUL.FTZ R71, R71, R0 ;  /* 0x0000000047477220 */ /* 0x000fe20000410000 */
[----:B------:R-:W-:-:S02]  /*9840*/  IMAD.MOV.U32 R0, RZ, RZ, R74 ;  /* 0x000000ffff007224 */ /* 0x000fc400078e004a */
[----:B------:R-:W-:-:S03]  /*9850*/  IMAD.MOV.U32 R3, RZ, RZ, R114 ;  /* 0x000000ffff037224 */ /* 0x000fc600078e0072 */
[----:B------:R-:W2:Y:S01]  /*9860*/  MUFU.EX2 R13, R132 ;  /* 0x00000084000d7308 */ /* 0x000ea20000000800 */
[----:B0-----:R-:W-:Y:S01]  /*9870*/  FADD.FTZ R10, R8, R10 ;  /* 0x0000000a080a7221 */ /* 0x001fe20000010000 */
[----:B------:R-:W-:-:S03]  /*9880*/  F2FP.F16.F32.PACK_AB R8, R21, R8 ;  /* 0x000000081508723e */ /* 0x000fc600000000ff */
[----:B------:R-:W-:-:S03]  /*9890*/  FADD.FTZ R10, R21, R10 ;  /* 0x0000000a150a7221 */ /* 0x000fc60000010000 */
[----:B------:R-:W0:Y:S01]  /*98a0*/  MUFU.EX2 R14, R117 ;  /* 0x00000075000e7308 */ /* 0x000e220000000800 */
[----:B------:R-:W-:Y:S01]  /*98b0*/  FADD.FTZ R21, R120, R10 ;  /* 0x0000000a78157221 */ /* 0x000fe20000010000 */
[C---:B------:R-:W-:Y:S01]  /*98c0*/  FADD.FTZ R10, R123.reuse, R9 ;  /* 0x000000097b0a7221 */ /* 0x040fe20000010000 */
[----:B------:R-:W-:Y:S02]  /*98d0*/  F2FP.F16.F32.PACK_AB R9, R123, R122 ;  /* 0x0000007a7b09723e */ /* 0x000fe400000000ff */
[----:B------:R-:W-:Y:S01]  /*98e0*/  FADD.FTZ R76, R121, R21 ;  /* 0x00000015794c7221 */ /* 0x000fe20000010000 */
[----:B------:R-:W-:Y:S01]  /*98f0*/  FADD.FTZ R10, R11, R10 ;  /* 0x0000000a0b0a7221 */ /* 0x000fe20000010000 */
[C---:B------:R-:W-:Y:S01]  /*9900*/  F2FP.F16.F32.PACK_AB R11, R127.reuse, R11 ;  /* 0x0000000b7f0b723e */ /* 0x040fe200000000ff */
[----:B------:R-:W3:Y:S01]  /*9910*/  MUFU.EX2 R15, R119 ;  /* 0x00000077000f7308 */ /* 0x000ee20000000800 */
[----:B------:R-:W-:Y:S01]  /*9920*/  FADD.FTZ R76, R112, R76 ;  /* 0x0000004c704c7221 */ /* 0x000fe20000010000 */
[----:B------:R-:W-:-:S03]  /*9930*/  FADD.FTZ R10, R127, R10 ;  /* 0x0000000a7f0a7221 */ /* 0x000fc60000010000 */
[C---:B-1----:R-:W-:Y:S01]  /*9940*/  FADD.FTZ R76, R12.reuse, R76 ;  /* 0x0000004c0c4c7221 */ /* 0x042fe20000010000 */
[----:B--2---:R-:W-:Y:S01]  /*9950*/  FADD.FTZ R10, R13, R10 ;  /* 0x0000000a0d0a7221 */ /* 0x004fe20000010000 */
[----:B------:R-:W-:Y:S01]  /*9960*/  F2FP.F16.F32.PACK_AB R12, R12, R112 ;  /* 0x000000700c0c723e */ /* 0x000fe200000000ff */
[----:B------:R1:W2:Y:S01]  /*9970*/  MUFU.EX2 R20, R5 ;  /* 0x0000000500147308 */ /* 0x0002a20000000800 */
[----:B------:R-:W-:Y:S01]  /*9980*/  FADD.FTZ R76, R116, R76 ;  /* 0x0000004c744c7221 */ /* 0x000fe20000010000 */
[C---:B------:R-:W-:Y:S01]  /*9990*/  FADD.FTZ R10, R115.reuse, R10 ;  /* 0x0000000a730a7221 */ /* 0x040fe20000010000 */
[----:B------:R-:W-:Y:S02]  /*99a0*/  F2FP.F16.F32.PACK_AB R13, R115, R13 ;  /* 0x0000000d730d723e */ /* 0x000fe400000000ff */
[C---:B0-----:R-:W-:Y:S01]  /*99b0*/  FADD.FTZ R76, R14.reuse, R76 ;  /* 0x0000004c0e4c7221 */ /* 0x041fe20000010000 */
[----:B------:R-:W-:Y:S02]  /*99c0*/  F2FP.F16.F32.PACK_AB R14, R14, R116 ;  /* 0x000000740e0e723e */ /* 0x000fe400000000ff */
[----:B------:R-:W0:Y:S01]  /*99d0*/  MUFU.EX2 R21, R91 ;  /* 0x0000005b00157308 */ /* 0x000e220000000800 */
[----:B---3--:R-:W-:Y:S01]  /*99e0*/  FADD.FTZ R10, R15, R10 ;  /* 0x0000000a0f0a7221 */ /* 0x008fe20000010000 */
[----:B------:R-:W-:Y:S01]  /*99f0*/  FADD.FTZ R76, R104, R76 ;  /* 0x0000004c684c7221 */ /* 0x000fe20000010000 */
[----:B-1----:R-:W-:-:S02]  /*9a00*/  F2FP.F16.F32.PACK_AB R5, R129, R128 ;  /* 0x000000808105723e */ /* 0x002fc400000000ff */
[----:B------:R-:W-:Y:S01]  /*9a10*/  FADD.FTZ R77, R133, R10 ;  /* 0x0000000a854d7221 */ /* 0x000fe20000010000 */
[----:B------:R-:W-:Y:S01]  /*9a20*/  FADD.FTZ R76, R105, R76 ;  /* 0x0000004c694c7221 */ /* 0x000fe20000010000 */
[----:B------:R-:W-:Y:S01]  /*9a30*/  F2FP.F16.F32.PACK_AB R10, R121, R120 ;  /* 0x00000078790a723e */ /* 0x000fe200000000ff */
[----:B------:R1:W-:Y:S01]  /*9a40*/  STSM.16.M88.4 [R2+0x25b00], R4 ;  /* 0x025b000402007844 */ /* 0x0003e20000000200 */
[----:B--2---:R-:W-:Y:S01]  /*9a50*/  FADD.FTZ R77, R20, R77 ;  /* 0x0000004d144d7221 */ /* 0x004fe20000010000 */
[----:B------:R-:W-:Y:S01]  /*9a60*/  FADD.FTZ R76, R108, R76 ;  /* 0x0000004c6c4c7221 */ /* 0x000fe20000010000 */
[----:B------:R-:W2:Y:S01]  /*9a70*/  MUFU.EX2 R91, R94 ;  /* 0x0000005e005b7308 */ /* 0x000ea20000000800 */
[----:B------:R3:W-:Y:S01]  /*9a80*/  STSM.16.M88.4 [R2+0x27300], R8 ;  /* 0x0273000802007844 */ /* 0x0007e20000000200 */
[----:B------:R-:W-:Y:S01]  /*9a90*/  FADD.FTZ R77, R106, R77 ;  /* 0x0000004d6a4d7221 */ /* 0x000fe20000010000 */
[----:B------:R-:W-:Y:S01]  /*9aa0*/  FADD.FTZ R113, R109, R76 ;  /* 0x0000004c6d717221 */ /* 0x000fe20000010000 */
[----:B------:R-:W-:-:S02]  /*9ab0*/  F2FP.F16.F32.PACK_AB R15, R133, R15 ;  /* 0x0000000f850f723e */ /* 0x000fc400000000ff */
[----:B------:R-:W-:Y:S01]  /*9ac0*/  FADD.FTZ R77, R107, R77 ;  /* 0x0000004d6b4d7221 */ /* 0x000fe20000010000 */
[----:B------:R-:W-:Y:S01]  /*9ad0*/  FADD.FTZ R76, R96, R113 ;  /* 0x00000071604c7221 */ /* 0x000fe20000010000 */
[----:B------:R-:W4:Y:S01]  /*9ae0*/  MUFU.EX2 R72, R72 ;  /* 0x0000004800487308 */ /* 0x000f220000000800 */
[----:B------:R5:W-:Y:S01]  /*9af0*/  STSM.16.M88.4 [R2+0x28b00], R12 ;  /* 0x028b000c02007844 */ /* 0x000be20000000200 */
[----:B------:R-:W-:Y:S01]  /*9b00*/  FADD.FTZ R77, R110, R77 ;  /* 0x0000004d6e4d7221 */ /* 0x000fe20000010000 */
[----:B------:R-:W-:Y:S01]  /*9b10*/  FADD.FTZ R113, R97, R76 ;  /* 0x0000004c61717221 */ /* 0x000fe20000010000 */
[----:B------:R-:W-:Y:S02]  /*9b20*/  F2FP.F16.F32.PACK_AB R104, R105, R104 ;  /* 0x000000686968723e */ /* 0x000fe400000000ff */
[----:B-1----:R-:W-:Y:S01]  /*9b30*/  FADD.FTZ R4, R98, R77 ;  /* 0x0000004d62047221 */ /* 0x002fe20000010000 */
[----:B------:R-:W-:Y:S01]  /*9b40*/  FADD.FTZ R6, R100, R113 ;  /* 0x0000007164067221 */ /* 0x000fe20000010000 */
[----:B------:R-:W1:Y:S01]  /*9b50*/  MUFU.EX2 R87, R87 ;  /* 0x0000005700577308 */ /* 0x000e620000000800 */
[----:B------:R-:W-:Y:S01]  /*9b60*/  F2FP.F16.F32.PACK_AB R105, R106, R20 ;  /* 0x000000146a69723e */ /* 0x000fe200000000ff */
[----:B------:R-:W-:Y:S01]  /*9b70*/  FADD.FTZ R5, R99, R4 ;  /* 0x0000000463057221 */ /* 0x000fe20000010000 */
[----:B------:R-:W-:Y:S01]  /*9b80*/  FADD.FTZ R7, R101, R6 ;  /* 0x0000000665077221 */ /* 0x000fe20000010000 */
[----:B------:R-:W-:-:S02]  /*9b90*/  F2FP.F16.F32.PACK_AB R96, R97, R96 ;  /* 0x000000606160723e */ /* 0x000fc400000000ff */
[----:B------:R-:W-:Y:S01]  /*9ba0*/  FADD.FTZ R4, R102, R5 ;  /* 0x0000000566047221 */ /* 0x000fe20000010000 */
[----:B------:R-:W-:Y:S01]  /*9bb0*/  FADD.FTZ R6, R88, R7 ;  /* 0x0000000758067221 */ /* 0x000fe20000010000 */
[----:B------:R-:W5:Y:S01]  /*9bc0*/  MUFU.EX2 R73, R73 ;  /* 0x0000004900497308 */ /* 0x000f620000000800 */
[----:B------:R-:W-:Y:S01]  /*9bd0*/  F2FP.F16.F32.PACK_AB R106, R109, R108 ;  /* 0x0000006c6d6a723e */ /* 0x000fe200000000ff */
[----:B------:R-:W-:Y:S01]  /*9be0*/  FADD.FTZ R5, R103, R4 ;  /* 0x0000000467057221 */ /* 0x000fe20000010000 */
[----:B------:R-:W-:Y:S01]  /*9bf0*/  FADD.FTZ R7, R89, R6 ;  /* 0x0000000659077221 */ /* 0x000fe20000010000 */
[----:B------:R-:W-:Y:S02]  /*9c00*/  F2FP.F16.F32.PACK_AB R107, R110, R107 ;  /* 0x0000006b6e6b723e */ /* 0x000fe400000000ff */
[----:B------:R-:W-:Y:S01]  /*9c10*/  FADD.FTZ R4, R90, R5 ;  /* 0x000000055a047221 */ /* 0x000fe20000010000 */
[----:B---3--:R-:W-:Y:S01]  /*9c20*/  FADD.FTZ R8, R92, R7 ;  /* 0x000000075c087221 */ /* 0x008fe20000010000 */
[----:B------:R-:W3:Y:S01]  /*9c30*/  MUFU.EX2 R9, R111 ;  /* 0x0000006f00097308 */ /* 0x000ee20000000800 */
[----:B------:R-:W-:Y:S01]  /*9c40*/  F2FP.F16.F32.PACK_AB R97, R99, R98 ;  /* 0x000000626361723e */ /* 0x000fe200000000ff */
[----:B0-----:R-:W-:Y:S01]  /*9c50*/  FADD.FTZ R6, R21, R4 ;  /* 0x0000000415067221 */ /* 0x001fe20000010000 */
[----:B------:R-:W-:Y:S01]  /*9c60*/  FADD.FTZ R5, R93, R8 ;  /* 0x000000085d057221 */ /* 0x000fe20000010000 */
[----:B------:R-:W-:Y:S01]  /*9c70*/  F2FP.F16.F32.PACK_AB R88, R89, R88 ;  /* 0x000000585958723e */ /* 0x000fe200000000ff */
[----:B------:R0:W-:Y:S01]  /*9c80*/  STSM.16.M88.4 [R2+0x2a300], R104 ;  /* 0x02a3006802007844 */ /* 0x0001e20000000200 */
[----:B--2---:R-:W-:Y:S01]  /*9c90*/  FADD.FTZ R6, R91, R6 ;  /* 0x000000065b067221 */ /* 0x004fe20000010000 */
[----:B------:R-:W-:Y:S01]  /*9ca0*/  FADD.FTZ R8, R80, R5 ;  /* 0x0000000550087221 */ /* 0x000fe20000010000 */
[----:B------:R-:W2:Y:S01]  /*9cb0*/  MUFU.EX2 R124, R124 ;  /* 0x0000007c007c7308 */ /* 0x000ea20000000800 */
[----:B------:R-:W-:Y:S01]  /*9cc0*/  F2FP.F16.F32.PACK_AB R98, R101, R100 ;  /* 0x000000646562723e */ /* 0x000fe200000000ff */
[----:B------:R-:W-:Y:S01]  /*9cd0*/  FADD.FTZ R5, R95, R6 ;  /* 0x000000065f057221 */ /* 0x000fe20000010000 */
[----:B------:R-:W-:Y:S01]  /*9ce0*/  FADD.FTZ R7, R81, R8 ;  /* 0x0000000851077221 */ /* 0x000fe20000010000 */
[----:B------:R-:W-:-:S02]  /*9cf0*/  F2FP.F16.F32.PACK_AB R99, R103, R102 ;  /* 0x000000666763723e */ /* 0x000fc400000000ff */
[----:B------:R-:W-:Y:S01]  /*9d00*/  FADD.FTZ R6, R82, R5 ;  /* 0x0000000552067221 */ /* 0x000fe20000010000 */
[----:B------:R-:W-:Y:S01]  /*9d10*/  FADD.FTZ R8, R84, R7 ;  /* 0x0000000754087221 */ /* 0x000fe20000010000 */
[----:B------:R-:W0:Y:S01]  /*9d20*/  MUFU.EX2 R4, R75 ;  /* 0x0000004b00047308 */ /* 0x000e220000000800 */
[----:B------:R-:W-:Y:S01]  /*9d30*/  F2FP.F16.F32.PACK_AB R89, R21, R90 ;  /* 0x0000005a1559723e */ /* 0x000fe200000000ff */
[----:B------:R-:W-:Y:S01]  /*9d40*/  FADD.FTZ R5, R83, R6 ;  /* 0x0000000653057221 */ /* 0x000fe20000010000 */
[----:B------:R-:W-:Y:S01]  /*9d50*/  FADD.FTZ R7, R85, R8 ;  /* 0x0000000855077221 */ /* 0x000fe20000010000 */
[----:B------:R-:W-:Y:S01]  /*9d60*/  F2FP.F16.F32.PACK_AB R80, R81, R80 ;  /* 0x000000505150723e */ /* 0x000fe200000000ff */
[----:B------:R0:W-:Y:S01]  /*9d70*/  STSM.16.M88.4 [R2+0x2bb00], R96 ;  /* 0x02bb006002007844 */ /* 0x0001e20000000200 */
[----:B------:R-:W-:Y:S01]  /*9d80*/  FADD.FTZ R6, R86, R5 ;  /* 0x0000000556067221 */ /* 0x000fe20000010000 */
[----:B----4-:R-:W-:Y:S01]  /*9d90*/  FADD.FTZ R8, R72, R7 ;  /* 0x0000000748087221 */ /* 0x010fe20000010000 */
[----:B------:R-:W4:Y:S01]  /*9da0*/  MUFU.EX2 R125, R125 ;  /* 0x0000007d007d7308 */ /* 0x000f220000000800 */
[----:B------:R-:W-:Y:S01]  /*9db0*/  F2FP.F16.F32.PACK_AB R90, R93, R92 ;  /* 0x0000005c5d5a723e */ /* 0x000fe200000000ff */
[----:B-1----:R-:W-:Y:S01]  /*9dc0*/  FADD.FTZ R6, R87, R6 ;  /* 0x0000000657067221 */ /* 0x002fe20000010000 */
[----:B-----5:R-:W-:Y:S01]  /*9dd0*/  FADD.FTZ R7, R73, R8 ;  /* 0x0000000849077221 */ /* 0x020fe20000010000 */
[----:B------:R-:W-:-:S02]  /*9de0*/  F2FP.F16.F32.PACK_AB R91, R95, R91 ;  /* 0x0000005b5f5b723e */ /* 0x000fc400000000ff */
[----:B---3--:R-:W-:Y:S01]  /*9df0*/  FADD.FTZ R5, R9, R6 ;  /* 0x0000000609057221 */ /* 0x008fe20000010000 */
[----:B--2---:R-:W-:Y:S01]  /*9e00*/  FADD.FTZ R10, R124, R7 ;  /* 0x000000077c0a7221 */ /* 0x004fe20000010000 */
[----:B------:R-:W1:Y:S01]  /*9e10*/  MUFU.EX2 R13, R78 ;  /* 0x0000004e000d7308 */ /* 0x000e620000000800 */
[----:B------:R-:W-:Y:S01]  /*9e20*/  F2FP.F16.F32.PACK_AB R81, R83, R82 ;  /* 0x000000525351723e */ /* 0x000fe200000000ff */
[C---:B0-----:R-:W-:Y:S01]  /*9e30*/  FADD.FTZ R6, R4.reuse, R5 ;  /* 0x0000000504067221 */ /* 0x041fe20000010000 */
[----:B------:R-:W-:Y:S01]  /*9e40*/  F2FP.F16.F32.PACK_AB R82, R85, R84 ;  /* 0x000000545552723e */ /* 0x000fe200000000ff */
[----:B------:R0:W-:Y:S01]  /*9e50*/  STSM.16.M88.4 [R2+0x2d300], R88 ;  /* 0x02d3005802007844 */ /* 0x0001e20000000200 */
[----:B------:R-:W-:Y:S02]  /*9e60*/  F2FP.F16.F32.PACK_AB R83, R87, R86 ;  /* 0x000000565753723e */ /* 0x000fe400000000ff */
[----:B------:R-:W-:Y:S01]  /*9e70*/  F2FP.F16.F32.PACK_AB R8, R73, R72 ;  /* 0x000000484908723e */ /* 0x000fe200000000ff */
[----:B------:R-:W2:Y:S01]  /*9e80*/  MUFU.EX2 R79, R79 ;  /* 0x0000004f004f7308 */ /* 0x000ea20000000800 */
[C---:B----4-:R-:W-:Y:S01]  /*9e90*/  FADD.FTZ R5, R125.reuse, R10 ;  /* 0x0000000a7d057221 */ /* 0x050fe20000010000 */
[----:B------:R-:W-:Y:S01]  /*9ea0*/  F2FP.F16.F32.PACK_AB R9, R4, R9 ;  /* 0x000000090409723e */ /* 0x000fe200000000ff */
[----:B------:R0:W-:Y:S01]  /*9eb0*/  STSM.16.M88.4 [R2+0x2eb00], R80 ;  /* 0x02eb005002007844 */ /* 0x0001e20000000200 */
[----:B------:R-:W-:Y:S01]  /*9ec0*/  F2FP.F16.F32.PACK_AB R10, R125, R124 ;  /* 0x0000007c7d0a723e */ /* 0x000fe200000000ff */
[----:B-1----:R-:W-:Y:S01]  /*9ed0*/  FADD.FTZ R6, R13, R6 ;  /* 0x000000060d067221 */ /* 0x002fe20000010000 */
[----:B--2---:R-:W-:-:S03]  /*9ee0*/  F2FP.F16.F32.PACK_AB R11, R79, R13 ;  /* 0x0000000d4f0b723e */ /* 0x004fc600000000ff */
[----:B------:R-:W-:Y:S02]  /*9ef0*/  FADD.FTZ R4, R79, R6 ;  /* 0x000000064f047221 */ /* 0x000fe40000010000 */
[----:B------:R0:W-:Y:S01]  /*9f00*/  STSM.16.M88.4 [R2+0x30300], R8 ;  /* 0x0303000802007844 */ /* 0x0001e20000000200 */
[----:B------:R-:W-:Y:S01]  /*9f10*/  @!PT LDS RZ, [RZ] ;  /* 0x00000000fffff984 */ /* 0x000fe20000000800 */
[----:B------:R-:W-:Y:S01]  /*9f20*/  @!PT LDS RZ, [RZ] ;  /* 0x00000000fffff984 */ /* 0x000fe20000000800 */
[----:B------:R-:W-:Y:S01]  /*9f30*/  @!PT LDS RZ, [RZ] ;  /* 0x00000000fffff984 */ /* 0x000fe20000000800 */
[----:B------:R-:W-:Y:S01]  /*9f40*/  @!PT LDS RZ, [RZ] ;  /* 0x00000000fffff984 */ /* 0x000fe20000000800 */
[----:B------:R1:W-:Y:S06]  /*9f50*/  MEMBAR.ALL.CTA ;  /* 0x0000000000007992 */ /* 0x0003ec0000008000 */
[----:B-1----:R-:W1:Y:S02]  /*9f60*/  FENCE.VIEW.ASYNC.S ;  /* 0x00000000000073c6 */ /* 0x002e640000000000 */
[----:B-1----:R-:W-:Y:S01]  /*9f70*/  NOP ;  /* 0x0000000000007918 */ /* 0x002fe20000000000 */
[----:B------:R-:W-:Y:S05]  /*9f80*/  @P2 BRA `(.L_x_9541) ;  /* 0xffffffbc00ec2947 */ /* 0x000fea000383ffff */
.L_x_9532:
[----:B------:R-:W-:Y:S06]  /*9f90*/  BAR.ARV 0x8, 0x200 ;  /* 0x0208000000007b1d */ /* 0x000fec0000002000 */
[----:B------:R-:W-:Y:S05]  /*9fa0*/  @!P0 BRA `(.L_x_9542) ;  /* 0x0000000000048947 */ /* 0x000fea0003800000 */
[----:B------:R-:W-:Y:S01]  /*9fb0*/  BPT.TRAP 0x1 ;  /* 0x000000040000795c */ /* 0x000fe20000300000 */
.L_x_9542:
[----:B------:R-:W-:Y:S01]  /*9fc0*/  ULEA UR9, UR36, UR37, 0x3 ;  /* 0x0000002524097291 */ /* 0x000fe2000f8e183f */
[----:B------:R-:W-:-:S05]  /*9fd0*/  IMAD.U32 R0, RZ, RZ, UR39 ;  /* 0x00000027ff007e24 */ /* 0x000fca000f8e00ff */
[----:B------:R-:W-:-:S04]  /*9fe0*/  SHF.L.U32 R0, R0, 0x1f, RZ ;  /* 0x0000001f00007819 */ /* 0x000fc800000006ff */
[----:B------:R2:W3:Y:S01]  /*9ff0*/  SYNCS.PHASECHK.TRANS64.TRYWAIT P2, [UR9+0x31c50], R0 ;  /* 0x031c5000ff0075a7 */ /* 0x0004e20008040149 */
[----:B------:R-:W-:Y:S05]  /*a000*/  @!P0 BRA `(.L_x_9543) ;  /* 0x0000000000048947 */ /* 0x000fea0003800000 */
[----:B------:R-:W-:Y:S01]  /*a010*/  BPT.TRAP 0x1 ;  /* 0x000000040000795c */ /* 0x000fe20000300000 */
.L_x_9543:
[----:B---3--:R-:W-:Y:S05]  /*a020*/  @P2 BRA `(.L_x_9544) ;  /* 0x0000000000082947 */ /* 0x008fea0003800000 */
[----:B------:R-:W3:Y:S02]  /*a030*/  SYNCS.PHASECHK.TRANS64.TRYWAIT P0, [UR9+0x31c50], R0 ;  /* 0x031c5000ff0075a7 */ /* 0x000ee40008000149 */
[----:B---3--:R-:W-:Y:S05]  /*a040*/  @!P0 BRA `(.L_x_9545) ;  /* 0x0000009c00fc8947 */ /* 0x008fea0003800000 */
.L_x_9544:
[----:B------:R-:W-:Y:S01]  /*a050*/  UIADD3 UR37, UR37, 0x200, URZ ;  /* 0x0000020025257890 */ /* 0x000fe2000fffe03f */
[----:B---3--:R-:W3:Y:S01]  /*a060*/  LDL.LU R3, [R1+0x14] ;  /* 0x0000140001037983 */ /* 0x008ee20000300800 */
[----:B------:R-:W-:Y:S01]  /*a070*/  ULOP3.LUT UR61, UR61, 0x10000, URZ, 0xfc, !UPT ;  /* 0x000100003d3d7892 */ /* 0x000fe2000f8efc3f */
[----:B------:R-:W-:Y:S01]  /*a080*/  WARPGROUP.ARRIVE ;  /* 0x00000000000079c5 */ /* 0x000fe20000000000 */
[----:B------:R-:W-:Y:S01]  /*a090*/  USHF.R.U32.HI UR37, URZ, 0x4, UR37 ;  /* 0x000000043f257899 */ /* 0x000fe20008011625 */
[----:B--2---:R-:W2:Y:S01]  /*a0a0*/  SHFL.BFLY PT, R0, R5, 0x2, 0x1f ;  /* 0x0c401f0005007f89 */ /* 0x004ea200000e0000 */
[----:B------:R-:W-:Y:S01]  /*a0b0*/  UMOV UR5, 0xc0000010 ;  /* 0xc000001000057882 */ /* 0x000fe20000000000 */
[----:B------:R-:W-:Y:S01]  /*a0c0*/  UMOV UR7, 0x80000020 ;  /* 0x8000002000077882 */ /* 0x000fe20000000000 */
[----:B------:R-:W-:Y:S01]  /*a0d0*/  ULOP3.LUT UR37, UR37, 0x3fff, URZ, 0xc0, !UPT ;  /* 0x00003fff25257892 */ /* 0x000fe2000f8ec03f */
[----:B-1----:R-:W-:Y:S01]  /*a0e0*/  IMAD.U32 R12, RZ, RZ, UR11 ;  /* 0x0000000bff0c7e24 */ /* 0x002fe2000f8e00ff */
[----:B------:R-:W-:-:S02]  /*a0f0*/  UMOV UR4, UR61 ;  /* 0x0000003d00047c82 */ /* 0x000fc40008000000 */
[----:B------:R-:W-:-:S04]  /*a100*/  ULOP3.LUT UR8, UR37, 0x2400000, URZ, 0xfc, !UPT ;  /* 0x0240000025087892 */ /* 0x000fc8000f8efc3f */
[----:B------:R-:W-:Y:S02]  /*a110*/  UIMAD UR8, UR36, 0x6c0, UR8 ;  /* 0x000006c0240878a4 */ /* 0x000fe4000f8e0208 */
[----:B------:R-:W-:-:S04]  /*a120*/  UIADD3 UR36, UR36, 0x1, URZ ;  /* 0x0000000124247890 */ /* 0x000fc8000fffe03f */
[----:B------:R-:W-:Y:S01]  /*a130*/  UISETP.NE.AND UP0, UPT, UR36, 0x2, UPT ;  /* 0x000000022400788c */ /* 0x000fe2000bf05270 */
[----:B------:R-:W-:Y:S02]  /*a140*/  UMOV UR6, UR8 ;  /* 0x0000000800067c82 */ /* 0x000fe40008000000 */
[----:B------:R-:W-:Y:S01]  /*a150*/  HGMMA.64x96x16.F32 R24, gdesc[UR4].tnspB, R24, gsb0 ;  /* 0x41600000041879f0 */ /* 0x000fe20008000818 */
[----:B------:R-:W-:Y:S02]  /*a160*/  UIADD3 UR4, UR61, 0x180, URZ ;  /* 0x000001803d047890 */ /* 0x000fe4000fffe03f */
[----:B------:R-:W-:Y:S01]  /*a170*/  UIADD3 UR6, UR8, 0x40, URZ ;  /* 0x0000004008067890 */ /* 0x000fe2000fffe03f */
[----:B--2---:R-:W-:Y:S01]  /*a180*/  FADD.FTZ R0, R0, R5 ;  /* 0x0000000500007221 */ /* 0x004fe20000010000 */
[----:B------:R-:W-:Y:S01]  /*a190*/  UMOV UR5, 0xc0000010 ;  /* 0xc000001000057882 */ /* 0x000fe20000000000 */
[----:B------:R-:W-:Y:S01]  /*a1a0*/  UMOV UR7, 0x80000020 ;  /* 0x8000002000077882 */ /* 0x000fe20000000000 */
[----:B------:R-:W-:Y:S01]  /*a1b0*/  USEL UR36, UR36, URZ, UP0 ;  /* 0x0000003f24247287 */ /* 0x000fe20008000000 */
[----:B------:R-:W-:-:S02]  /*a1c0*/  WARPGROUP.DEPBAR.LE gsb0, 0x0 ;  /* 0x00008000000079c5 */ /* 0x000fc40000010000 */
        /* <DEDUP_REMOVED lines=13> */
[----:B---3--:R-:W-:Y:S02]  /*a2a0*/  R2UR UR10, R3 ;  /* 0x00000000030a72ca */ /* 0x008fe400000e0000 */
[----:B------:R-:W1:Y:S11]  /*a2b0*/  SHFL.BFLY PT, R3, R4, 0x2, 0x1f ;  /* 0x0c401f0004037f89 */ /* 0x000e7600000e0000 */
[----:B------:R-:W-:Y:S01]  /*a2c0*/  UIADD3 UR10, UR10, 0x1, URZ ;  /* 0x000000010a0a7890 */ /* 0x000fe2000fffe03f */
[----:B-1----:R-:W-:Y:S01]  /*a2d0*/  FADD.FTZ R6, R3, R4 ;  /* 0x0000000403067221 */ /* 0x002fe20000010000 */
[----:B------:R-:W-:Y:S01]  /*a2e0*/  CS2R R4, SRZ ;  /* 0x0000000000047805 */ /* 0x000fe2000001ff00 */
[----:B------:R-:W0:Y:S04]  /*a2f0*/  SHFL.BFLY PT, R3, R0, 0x1, 0x1f ;  /* 0x0c201f0000037f89 */ /* 0x000e2800000e0000 */
[----:B------:R-:W1:Y:S01]  /*a300*/  SHFL.BFLY PT, R7, R6, 0x1, 0x1f ;  /* 0x0c201f0006077f89 */ /* 0x000e6200000e0000 */
[----:B------:R-:W-:-:S02]  /*a310*/  WARPGROUP.DEPBAR.LE gsb0, 0x0 ;  /* 0x00008000000079c5 */ /* 0x000fc40000010000 */
[----:B------:R-:W-:Y:S01]  /*a320*/  WARPGROUP.ARRIVE ;  /* 0x00000000000079c5 */ /* 0x000fe20000000000 */
[----:B0-----:R-:W-:Y:S01]  /*a330*/  FADD.FTZ R10, R0, R3 ;  /* 0x00000003000a7221 */ /* 0x001fe20000010000 */
[----:B------:R-:W-:-:S04]  /*a340*/  IMAD.MOV.U32 R0, RZ, RZ, -0x800000 ;  /* 0xff800000ff007424 */ /* 0x000fc800078e00ff */
[----:B------:R-:W-:Y:S01]  /*a350*/  HGMMA.64x96x16.F32 R24, gdesc[UR4].tnspB, R24, gsb0 ;  /* 0x41600000041879f0 */ /* 0x000fe20008000818 */
[----:B------:R-:W-:Y:S01]  /*a360*/  UIADD3 UR4, UR61, 0x600, URZ ;  /* 0x000006003d047890 */ /* 0x000fe2000fffe03f */
[----:B-1----:R-:W-:Y:S01]  /*a370*/  FADD.FTZ R11, R6, R7 ;  /* 0x00000007060b7221 */ /* 0x002fe20000010000 */
[----:B------:R-:W-:Y:S01]  /*a380*/  UIADD3 UR6, UR8, 0x100, URZ ;  /* 0x0000010008067890 */ /* 0x000fe2000fffe03f */
[----:B------:R-:W-:Y:S01]  /*a390*/  IMAD.U32 R6, RZ, RZ, UR9 ;  /* 0x00000009ff067e24 */ /* 0x000fe2000f8e00ff */
[----:B------:R-:W-:Y:S01]  /*a3a0*/  UMOV UR5, 0xc0000010 ;  /* 0xc000001000057882 */ /* 0x000fe20000000000 */
[----:B------:R-:W-:Y:S01]  /*a3b0*/  UMOV UR7, 0x80000020 ;  /* 0x8000002000077882 */ /* 0x000fe20000000000 */
[----:B------:R-:W-:Y:S01]  /*a3c0*/  FSETP.NE.FTZ.AND P0, PT, R10, RZ, PT ;  /* 0x000000ff0a00720b */ /* 0x000fe20003f15000 */
[----:B------:R-:W-:Y:S01]  /*a3d0*/  @!P1 VIADD R6, R6, 0x31c60 ;  /* 0x00031c6006069836 */ /* 0x000fe20000000000 */
[----:B------:R-:W-:Y:S01]  /*a3e0*/  FSETP.NE.FTZ.AND P2, PT, R11, RZ, PT ;  /* 0x000000ff0b00720b */ /* 0x000fe20003f55000 */
[----:B------:R-:W-:-:S02]  /*a3f0*/  IMAD.U32 R7, RZ, RZ, UR11 ;  /* 0x0000000bff077e24 */ /* 0x000fc4000f8e00ff */
[----:B------:R-:W-:Y:S01]  /*a400*/  IMAD.MOV.U32 R3, RZ, RZ, -0x800000 ;  /* 0xff800000ff037424 */ /* 0x000fe200078e00ff */
[----:B------:R-:W-:-:S07]  /*a410*/  @!P1 PRMT R6, RZ, 0x654, R6 ;  /* 0x00000654ff069816 */ /* 0x000fce0000000006 */
        /* <DEDUP_REMOVED lines=42> */
[----:B------:R-:W-:-:S04]  /*a6c0*/  USEL UR4, URZ, 0x1, UP0 ;  /* 0x000000013f047887 */ /* 0x000fc80008000000 */
[----:B------:R-:W-:Y:S01]  /*a6d0*/  ULOP3.LUT UR39, UR39, UR4, URZ, 0x3c, !UPT ;  /* 0x0000000427277292 */ /* 0x000fe2000f8e3c3f */
        /* <DEDUP_REMOVED lines=8> */
[----:B------:R-:W-:Y:S01]  /*a760*/  FMUL.FTZ R36, R36, R5 ;  /* 0x0000000524247220 */ /* 0x000fe20000410000 */
[----:B-1----:R-:W-:-:S02]  /*a770*/  IMAD.U32 R6, RZ, RZ, UR10 ;  /* 0x0000000aff067e24 */ /* 0x002fc4000f8e00ff */
[-C--:B------:R-:W-:Y:S01]  /*a780*/  FMUL.FTZ R37, R37, R5.reuse ;  /* 0x0000000525257220 */ /* 0x080fe20000410000 */
[-C--:B------:R-:W-:Y:S01]  /*a790*/  FMUL.FTZ R40, R40, R5.reuse ;  /* 0x0000000528287220 */ /* 0x080fe20000410000 */
[-C--:B------:R-:W-:Y:S01]  /*a7a0*/  FMUL.FTZ R41, R41, R5.reuse ;  /* 0x0000000529297220 */ /* 0x080fe20000410000 */
[-C--:B------:R-:W-:Y:S01]  /*a7b0*/  FMUL.FTZ R44, R44, R5.reuse ;  /* 0x000000052c2c7220 */ /* 0x080fe20000410000 */
[----:B------:R1:W-:Y:S01]  /*a7c0*/  STL [R1+0x14], R6 ;  /* 0x0000140601007387 */ /* 0x0003e20000100800 */
        /* <DEDUP_REMOVED lines=37> */
.L_x_9525:
        /* <DEDUP_REMOVED lines=13> */
[----:B------:R-:W-:Y:S01]  /*aaf0*/  R2UR UR16, R19 ;  /* 0x00000000131072ca */ /* 0x000fe200000e0000 */
[----:B------:R-:W-:Y:S01]  /*ab00*/  ULDC.64 UR10, c[0x0][0xc00] ;  /* 0x00030000000a7ab9 */ /* 0x000fe20000000a00 */
[----:B------:R-:W3:Y:S04]  /*ab10*/  LDL.LU R9, [R1+0x10] ;  /* 0x0000100001097983 */ /* 0x000ee80000300800 */
[----:B------:R-:W4:Y:S04]  /*ab20*/  LDL R8, [R1+0x48] ;  /* 0x0000480001087983 */ /* 0x000f280000100800 */
[----:B------:R-:W4:Y:S01]  /*ab30*/  LDL R80, [R1+0x4] ;  /* 0x0000040001507983 */ /* 0x000f220000100800 */
[----:B------:R-:W-:Y:S01]  /*ab40*/  ULDC.64 UR18, c[0x0][0x208] ;  /* 0x0000820000127ab9 */ /* 0x000fe20000000a00 */
[----:B------:R-:W-:-:S02]  /*ab50*/  R2UR UR15, R23 ;  /* 0x00000000170f72ca */ /* 0x000fc400000e0000 */
[----:B------:R-:W4:Y:S01]  /*ab60*/  LDL R81, [R1+0x44] ;  /* 0x0000440001517983 */ /* 0x000f220000100800 */
[----:B------:R-:W-:Y:S01]  /*ab70*/  R2UR UR20, R156 ;  /* 0x000000009c1472ca */ /* 0x000fe200000e0000 */
[----:B------:R-:W-:Y:S01]  /*ab80*/  UMOV UR8, UR37 ;  /* 0x0000002500087c82 */ /* 0x000fe20008000000 */
[----:B0-----:R-:W-:Y:S01]  /*ab90*/  UMOV UR9, UR4 ;  /* 0x0000000400097c82 */ /* 0x001fe20008000000 */
[----:B------:R-:W-:Y:S02]  /*aba0*/  IMAD.U32 R16, RZ, RZ, UR8 ;  /* 0x00000008ff107e24 */ /* 0x000fe4000f8e00ff */
[----:B------:R-:W-:Y:S01]  /*abb0*/  IMAD.U32 R17, RZ, RZ, UR9 ;  /* 0x00000009ff117e24 */ /* 0x000fe2000f8e00ff */
[----:B------:R-:W-:Y:S01]  /*abc0*/  BAR.SYNC.DEFER_BLOCKING 0x1, 0x180 ;  /* 0x0046000000007b1d */ /* 0x000fe20000010000 */
[----:B--2---:R-:W-:Y:S02]  /*abd0*/  R2UR UR14, R10 ;  /* 0x000000000a0e72ca */ /* 0x004fe400000e0000 */
[----:B---3--:R-:W-:Y:S01]  /*abe0*/  R2UR UR13, R9 ;  /* 0x00000000090d72ca */ /* 0x008fe200000e0000 */
[----:B----4-:R-:W-:Y:S01]  /*abf0*/  IMAD.WIDE R4, R8, 0x2, R16 ;  /* 0x0000000208047825 */ /* 0x010fe200078e0210 */
[----:B------:R-:W-:-:S02]  /*ac00*/  R2UR UR21, R80 ;  /* 0x00000000501572ca */ /* 0x000fc400000e0000 */
[C---:B------:R-:W-:Y:S02]  /*ac10*/  LOP3.LUT R7, R4.reuse, 0x180, RZ, 0xc0, !PT ;  /* 0x0000018004077812 */ /* 0x040fe400078ec0ff */
[C---:B------:R-:W-:Y:S02]  /*ac20*/  IADD3 R10, P3, R4.reuse, 0x3000, RZ ;  /* 0x00003000040a7810 */ /* 0x040fe40007f7e0ff */
[----:B------:R-:W-:Y:S02]  /*ac30*/  IADD3 R19, P4, R4, 0x20, RZ ;  /* 0x0000002004137810 */ /* 0x000fe40007f9e0ff */
[----:B------:R-:W-:Y:S02]  /*ac40*/  SHF.R.U64 R7, R7, 0x3, RZ ;  /* 0x0000000307077819 */ /* 0x000fe400000012ff */
[----:B------:R-:W-:Y:S02]  /*ac50*/  LOP3.LUT R8, R10, 0x180, RZ, 0xc0, !PT ;  /* 0x000001800a087812 */ /* 0x000fe400078ec0ff */
[----:B------:R-:W-:-:S02]  /*ac60*/  LOP3.LUT R6, R19, 0x180, RZ, 0xc0, !PT ;  /* 0x0000018013067812 */ /* 0x000fc400078ec0ff */
[C---:B------:R-:W-:Y:S02]  /*ac70*/  IADD3 R75, P2, R4.reuse, 0x3020, RZ ;  /* 0x00003020044b7810 */ /* 0x040fe40007f5e0ff */
[C---:B------:R-:W-:Y:S02]  /*ac80*/  IADD3 R77, P1, R4.reuse, 0x6000, RZ ;  /* 0x00006000044d7810 */ /* 0x040fe40007f3e0ff */
[----:B------:R-:W-:Y:S02]  /*ac90*/  IADD3 R26, P0, R4, 0x6020, RZ ;  /* 0x00006020041a7810 */ /* 0x000fe40007f1e0ff */
[----:B------:R-:W-:Y:S02]  /*aca0*/  LOP3.LUT R4, R7, R4, RZ, 0x3c, !PT ;  /* 0x0000000407047212 */ /* 0x000fe400078e3cff */
[----:B------:R-:W-:Y:S02]  /*acb0*/  SHF.R.U64 R7, R8, 0x3, RZ ;  /* 0x0000000308077819 */ /* 0x000fe400000012ff */
[----:B------:R-:W-:-:S02]  /*acc0*/  SHF.R.U64 R6, R6, 0x3, RZ ;  /* 0x0000000306067819 */ /* 0x000fc400000012ff */
[----:B------:R-:W-:Y:S02]  /*acd0*/  LOP3.LUT R14, R7, R10, RZ, 0x3c, !PT ;  /* 0x0000000a070e7212 */ /* 0x000fe400078e3cff */
[----:B------:R-:W-:Y:S02]  /*ace0*/  LOP3.LUT R8, R75, 0x180, RZ, 0xc0, !PT ;  /* 0x000001804b087812 */ /* 0x000fe400078ec0ff */
[----:B------:R-:W-:Y:S02]  /*acf0*/  LOP3.LUT R12, R6, R19, RZ, 0x3c, !PT ;  /* 0x00000013060c7212 */ /* 0x000fe400078e3cff */
[----:B------:R-:W-:Y:S02]  /*ad00*/  LOP3.LUT R10, R77, 0x180, RZ, 0xc0, !PT ;  /* 0x000001804d0a7812 */ /* 0x000fe400078ec0ff */
[----:B------:R-:W-:Y:S02]  /*ad10*/  LOP3.LUT R19, R26, 0x180, RZ, 0xc0, !PT ;  /* 0x000001801a137812 */ /* 0x000fe400078ec0ff */
[----:B------:R-:W-:Y:S01]  /*ad20*/  SHF.R.U64 R8, R8, 0x3, RZ ;  /* 0x0000000308087819 */ /* 0x000fe200000012ff */
[--C-:B------:R-:W-:Y:S01]  /*ad30*/  IMAD.X R13, RZ, RZ, R5.reuse, P4 ;  /* 0x000000ffff0d7224 */ /* 0x100fe200020e0605 */
[----:B------:R-:W-:Y:S01]  /*ad40*/  SHF.R.U64 R10, R10, 0x3, RZ ;  /* 0x000000030a0a7819 */ /* 0x000fe200000012ff */
[--C-:B------:R-:W-:Y:S01]  /*ad50*/  IMAD.X R15, RZ, RZ, R5.reuse, P3 ;  /* 0x000000ffff0f7224 */ /* 0x100fe200018e0605 */
[----:B------:R-:W-:Y:S01]  /*ad60*/  SHF.R.U64 R19, R19, 0x3, RZ ;  /* 0x0000000313137819 */ /* 0x000fe200000012ff */
[--C-:B------:R-:W-:Y:S01]  /*ad70*/  IMAD.X R25, RZ, RZ, R5.reuse, P2 ;  /* 0x000000ffff197224 */ /* 0x100fe200010e0605 */
[----:B------:R-:W-:Y:S01]  /*ad80*/  LOP3.LUT R24, R8, R75, RZ, 0x3c, !PT ;  /* 0x0000004b08187212 */ /* 0x000fe200078e3cff */
[--C-:B------:R-:W-:Y:S01]  /*ad90*/  IMAD.X R9, RZ, RZ, R5.reuse, P1 ;  /* 0x000000ffff097224 */ /* 0x100fe200008e0605 */
[----:B------:R-:W-:Y:S01]  /*ada0*/  MOV R27, R4 ;  /* 0x00000004001b7202 */ /* 0x000fe20000000f00 */
[----:B------:R-:W-:Y:S01]  /*adb0*/  IMAD.X R11, RZ, RZ, R5, P0 ;  /* 0x000000ffff0b7224 */ /* 0x000fe200000e0605 */
[----:B------:R-:W-:-:S02]  /*adc0*/  LOP3.LUT R8, R10, R77, RZ, 0x3c, !PT ;  /* 0x0000004d0a087212 */ /* 0x000fc400078e3cff */
[----:B------:R-:W-:Y:S02]  /*add0*/  F2FP.F16.F32.PACK_AB R4, R21, R20 ;  /* 0x000000141504723e */ /* 0x000fe400000000ff */
[----:B------:R-:W-:Y:S02]  /*ade0*/  F2FP.F16.F32.PACK_AB R5, R73, R72 ;  /* 0x000000484905723e */ /* 0x000fe400000000ff */
[----:B------:R-:W-:Y:S02]  /*adf0*/  F2FP.F16.F32.PACK_AB R6, R29, R28 ;  /* 0x0000001c1d06723e */ /* 0x000fe400000000ff */
[----:B------:R-:W-:Y:S02]  /*ae00*/  F2FP.F16.F32.PACK_AB R7, R31, R30 ;  /* 0x0000001e1f07723e */ /* 0x000fe400000000ff */
[----:B------:R-:W-:Y:S02]  /*ae10*/  LOP3.LUT R10, R19, R26, RZ, 0x3c, !PT ;  /* 0x0000001a130a7212 */ /* 0x000fe400078e3cff */
[----:B------:R-:W-:-:S02]  /*ae20*/  MOV R26, R12 ;  /* 0x0000000c001a7202 */ /* 0x000fc40000000f00 */
[----:B------:R-:W-:Y:S02]  /*ae30*/  MOV R79, R14 ;  /* 0x0000000e004f7202 */ /* 0x000fe40000000f00 */
[----:B------:R-:W-:Y:S02]  /*ae40*/  F2FP.F16.F32.PACK_AB R12, R33, R32 ;  /* 0x00000020210c723e */ /* 0x000fe400000000ff */
[----:B------:R-:W-:Y:S02]  /*ae50*/  F2FP.F16.F32.PACK_AB R13, R35, R34 ;  /* 0x00000022230d723e */ /* 0x000fe400000000ff */
[----:B------:R-:W-:Y:S02]  /*ae60*/  F2FP.F16.F32.PACK_AB R14, R37, R36 ;  /* 0x00000024250e723e */ /* 0x000fe400000000ff */
[----:B------:R-:W-:Y:S01]  /*ae70*/  F2FP.F16.F32.PACK_AB R15, R39, R38 ;  /* 0x00000026270f723e */ /* 0x000fe200000000ff */
[----:B------:R0:W-:Y:S01]  /*ae80*/  STSM.16.M88.4 [R27], R4 ;  /* 0x000000041b007844 */ /* 0x0001e20000000200 */
[----:B------:R-:W-:-:S02]  /*ae90*/  MOV R19, R8 ;  /* 0x0000000800137202 */ /* 0x000fc40000000f00 */
[----:B------:R-:W-:Y:S01]  /*aea0*/  MOV R76, R10 ;  /* 0x0000000a004c7202 */ /* 0x000fe20000000f00 */
[----:B------:R1:W-:Y:S01]  /*aeb0*/  STSM.16.M88.4 [R26], R12 ;  /* 0x0000000c1a007844 */ /* 0x0003e20000000200 */
[----:B------:R-:W-:Y:S02]  /*aec0*/  MOV R78, R24 ;  /* 0x00000018004e7202 */ /* 0x000fe40000000f00 */
[----:B------:R-:W-:Y:S02]  /*aed0*/  F2FP.F16.F32.PACK_AB R8, R49, R48 ;  /* 0x000000303108723e */ /* 0x000fe400000000ff */
[----:B------:R-:W-:Y:S02]  /*aee0*/  F2FP.F16.F32.PACK_AB R9, R51, R50 ;  /* 0x000000323309723e */ /* 0x000fe400000000ff */
[----:B------:R-:W-:Y:S02]  /*aef0*/  F2FP.F16.F32.PACK_AB R10, R53, R52 ;  /* 0x00000034350a723e */ /* 0x000fe400000000ff */
[----:B------:R-:W-:-:S02]  /*af00*/  F2FP.F16.F32.PACK_AB R11, R55, R54 ;  /* 0x00000036370b723e */ /* 0x000fc400000000ff */
[----:B0-----:R-:W-:Y:S02]  /*af10*/  F2FP.F16.F32.PACK_AB R4, R41, R40 ;  /* 0x000000282904723e */ /* 0x001fe400000000ff */
[----:B------:R-:W-:Y:S02]  /*af20*/  F2FP.F16.F32.PACK_AB R5, R43, R42 ;  /* 0x0000002a2b05723e */ /* 0x000fe400000000ff */
[----:B------:R-:W-:Y:S02]  /*af30*/  F2FP.F16.F32.PACK_AB R6, R45, R44 ;  /* 0x0000002c2d06723e */ /* 0x000fe400000000ff */
[----:B------:R-:W-:Y:S02]  /*af40*/  F2FP.F16.F32.PACK_AB R7, R47, R46 ;  /* 0x0000002e2f07723e */ /* 0x000fe400000000ff */
[----:B-1----:R-:W-:Y:S02]  /*af50*/  F2FP.F16.F32.PACK_AB R12, R57, R56 ;  /* 0x00000038390c723e */ /* 0x002fe400000000ff */
[----:B------:R-:W-:-:S02]  /*af60*/  F2FP.F16.F32.PACK_AB R13, R59, R58 ;  /* 0x0000003a3b0d723e */ /* 0x000fc400000000ff */
[----:B------:R-:W-:Y:S02]  /*af70*/  F2FP.F16.F32.PACK_AB R14, R61, R60 ;  /* 0x0000003c3d0e723e */ /* 0x000fe400000000ff */
[----:B------:R-:W-:Y:S02]  /*af80*/  F2FP.F16.F32.PACK_AB R15, R63, R62 ;  /* 0x0000003e3f0f723e */ /* 0x000fe400000000ff */
[----:B------:R-:W-:Y:S02]  /*af90*/  F2FP.F16.F32.PACK_AB R24, R65, R64 ;  /* 0x000000404118723e */ /* 0x000fe400000000ff */
        /* <DEDUP_REMOVED lines=14> */
[----:B------:R-:W-:Y:S01]  /*b080*/  IMAD.U32 R74, RZ, RZ, UR8 ;  /* 0x00000008ff4a7e24 */ /* 0x000fe2000f8e00ff */
[----:B0-----:R-:W0:Y:S03]  /*b090*/  LDC R76, c[0x0][0xbe8] ;  /* 0x0002fa00ff4c7b82 */ /* 0x001e260000000800 */
[----:B------:R-:W-:Y:S01]  /*b0a0*/  IMAD.U32 R75, RZ, RZ, UR9 ;  /* 0x00000009ff4b7e24 */ /* 0x000fe2000f8e00ff */
[----:B------:R-:W-:-:S04]  /*b0b0*/  ULDC.64 UR8, c[0x0][0xc08] ;  /* 0x0003020000087ab9 */ /* 0x000fc80000000a00 */
[----:B------:R-:W2:Y:S01]  /*b0c0*/  @P0 LDG.E R77, desc[UR18][R74.64] ;  /* 0x000000124a4d0981 */ /* 0x000ea2000c1e1900 */
[----:B------:R-:W-:-:S04]  /*b0d0*/  UISETP.NE.U32.AND UP0, UPT, UR8, URZ, UPT ;  /* 0x0000003f0800728c */ /* 0x000fc8000bf05070 */
[----:B------:R-:W-:Y:S01]  /*b0e0*/  UISETP.NE.AND.EX UP0, UPT, UR9, URZ, UPT, UP0 ;  /* 0x0000003f0900728c */ /* 0x000fe2000bf05300 */
[----:B0-----:R-:W-:-:S05]  /*b0f0*/  ISETP.NE.AND P1, PT, R76, 0x1, PT ;  /* 0x000000014c00780c */ /* 0x001fca0003f25270 */
[----:B------:R-:W-:-:S05]  /*b100*/  PLOP3.LUT P4, PT, PT, PT, UP0, 0x80, 0x0 ;  /* 0x000000000000781c */ /* 0x000fca0003f8f008 */
[----:B------:R-:W-:-:S03]  /*b110*/  @UP0 UIADD3 UR8, UP1, UR4, UR8, URZ ;  /* 0x0000000804080290 */ /* 0x000fc6000ff3e03f */
[----:B------:R-:W-:Y:S01]  /*b120*/  ULDC UR4, c[0x0][0xa88] ;  /* 0x0002a20000047ab9 */ /* 0x000fe20000000800 */
[----:B------:R-:W-:Y:S01]  /*b130*/  @UP0 UIADD3.X UR9, UR12, UR9, URZ, UP1, !UPT ;  /* 0x000000090c090290 */ /* 0x000fe20008ffe43f */
[----:B------:R-:W-:Y:S01]  /*b140*/  IMAD.U32 R19, RZ, RZ, UR4 ;  /* 0x00000004ff137e24 */ /* 0x000fe2000f8e00ff */
[----:B------:R-:W-:Y:S01]  /*b150*/  UISETP.NE.AND UP0, UPT, UR16, URZ, UPT ;  /* 0x0000003f1000728c */ /* 0x000fe2000bf05270 */
[----:B------:R-:W-:Y:S01]  /*b160*/  ULDC UR4, c[0x0][0xad4] ;  /* 0x0002b50000047ab9 */ /* 0x000fe20000000800 */
[----:B------:R-:W0:Y:S01]  /*b170*/  @P1 LDC R6, c[0x0][0xbec] ;  /* 0x0002fb00ff061b82 */ /* 0x000e220000000800 */
[----:B------:R-:W-:Y:S01]  /*b180*/  IMAD.U32 R4, RZ, RZ, UR8 ;  /* 0x00000008ff047e24 */ /* 0x000fe2000f8e00ff */
[----:B------:R-:W-:Y:S01]  /*b190*/  USEL UR4, UR16, UR4, UP0 ;  /* 0x0000000410047287 */ /* 0x000fe20008000000 */
[----:B------:R-:W-:-:S03]  /*b1a0*/  IMAD.U32 R5, RZ, RZ, UR9 ;  /* 0x00000009ff057e24 */ /* 0x000fc6000f8e00ff */
[----:B------:R-:W-:Y:S02]  /*b1b0*/  UISETP.GT.AND UP1, UPT, UR4, 0x1, UPT ;  /* 0x000000010400788c */ /* 0x000fe4000bf24270 */
[----:B------:R-:W1:Y:S01]  /*b1c0*/  @P1 LDC R9, c[0x0][0xbf0] ;  /* 0x0002fc00ff091b82 */ /* 0x000e620000000800 */
[----:B------:R0:W5:Y:S01]  /*b1d0*/  @P4 LDG.E R19, desc[UR18][R4.64] ;  /* 0x0000001204134981 */ /* 0x000162000c1e1900 */
[----:B------:R-:W-:Y:S02]  /*b1e0*/  UMOV UR19, 0x9b8 ;  /* 0x000009b800137882 */ /* 0x000fe40000000000 */
[----:B------:R-:W-:Y:S02]  /*b1f0*/  USEL UR19, UR19, 0x978, UP1 ;  /* 0x0000097813137887 */ /* 0x000fe40008800000 */
[----:B------:R-:W-:Y:S01]  /*b200*/  UISETP.NE.U32.AND UP0, UPT, UR10, URZ, UPT ;  /* 0x0000003f0a00728c */ /* 0x000fe2000bf05070 */
[----:B------:R-:W-:Y:S01]  /*b210*/  IMAD.U32 R11, RZ, RZ, UR21 ;  /* 0x00000015ff0b7e24 */ /* 0x000fe2000f8e00ff */
[----:B------:R-:W-:-:S02]  /*b220*/  UMOV UR4, URZ ;  /* 0x0000003f00047c82 */ /* 0x000fc40008000000 */
[----:B------:R-:W-:Y:S01]  /*b230*/  UISETP.NE.AND.EX UP0, UPT, UR11, URZ, UPT, UP0 ;  /* 0x0000003f0b00728c */ /* 0x000fe2000bf05300 */
[----:B------:R-:W-:Y:S01]  /*b240*/  IMAD R11, R11, 0xc0, R81 ;  /* 0x000000c00b0b7824 */ /* 0x000fe200078e0251 */
[----:B------:R-:W-:Y:S02]  /*b250*/  USEL UR9, UR15, URZ, UP1 ;  /* 0x0000003f0f097287 */ /* 0x000fe40008800000 */
[----:B------:R-:W-:Y:S02]  /*b260*/  USEL UR8, UR14, URZ, !UP0 ;  /* 0x0000003f0e087287 */ /* 0x000fe4000c000000 */
[----:B------:R-:W-:Y:S01]  /*b270*/  USEL UR18, UR13, URZ, !UP0 ;  /* 0x0000003f0d127287 */ /* 0x000fe2000c000000 */
[----:B0-----:R-:W-:Y:S01]  /*b280*/  @P1 IMAD.HI.U32 R4, R11, R6, RZ ;  /* 0x000000060b041227 */ /* 0x001fe200078e00ff */
[----:B------:R-:W-:Y:S01]  /*b290*/  ULDC.64 UR10, c[0x0][UR19+0x218] ;  /* 0x00008600130a7abb */ /* 0x000fe20008000a00 */
[----:B------:R-:W-:Y:S01]  /*b2a0*/  ULDC.64 UR12, c[0x0][UR19+0x220] ;  /* 0x00008800130c7abb */ /* 0x000fe20008000a00 */
[----:B------:R-:W-:Y:S01]  /*b2b0*/  ULDC.64 UR14, c[0x0][UR19+0x228] ;  /* 0x00008a00130e7abb */ /* 0x000fe20008000a00 */
[----:B------:R-:W-:-:S02]  /*b2c0*/  UIMAD.WIDE.U32 UR16, UR10, UR20, URZ ;  /* 0x000000140a1072a5 */ /* 0x000fc4000f8e003f */
[----:B------:R-:W-:Y:S02]  /*b2d0*/  UIMAD UR13, UR13, UR8, URZ ;  /* 0x000000080d0d72a4 */ /* 0x000fe4000f8e023f */
[----:B------:R-:W-:Y:S01]  /*b2e0*/  UIMAD UR20, UR11, UR20, URZ ;  /* 0x000000140b1472a4 */ /* 0x000fe2000f8e023f */
[----:B------:R-:W-:Y:S01]  /*b2f0*/  IMAD.MOV.U32 R7, RZ, RZ, R11 ;  /* 0x000000ffff077224 */ /* 0x000fe200078e000b */
[----:B------:R-:W-:Y:S02]  /*b300*/  UIMAD.WIDE.U32 UR10, UR12, UR8, URZ ;  /* 0x000000080c0a72a5 */ /* 0x000fe4000f8e003f */
[----:B------:R-:W-:Y:S01]  /*b310*/  UIMAD.WIDE.U32 UR22, UR14, UR9, URZ ;  /* 0x000000090e1672a5 */ /* 0x000fe2000f8e003f */
[----:B-1----:R-:W-:Y:S01]  /*b320*/  @P1 SHF.R.U32.HI R7, RZ, R9, R4 ;  /* 0x00000009ff071219 */ /* 0x002fe20000011604 */
[----:B------:R-:W-:Y:S02]  /*b330*/  UIMAD UR9, UR15, UR9, URZ ;  /* 0x000000090f0972a4 */ /* 0x000fe4000f8e023f */
[----:B------:R-:W-:-:S02]  /*b340*/  UIMAD UR13, UR12, UR18, UR13 ;  /* 0x000000120c0d72a4 */ /* 0x000fc4000f8e020d */
[----:B------:R-:W-:Y:S01]  /*b350*/  UIADD3 UR20, UR17, UR20, URZ ;  /* 0x0000001411147290 */ /* 0x000fe2000fffe03f */
[--C-:B------:R-:W-:Y:S02]  /*b360*/  IMAD.MOV R9, RZ, RZ, -R7.reuse ;  /* 0x000000ffff097224 */ /* 0x100fe400078e0a07 */
[----:B------:R-:W-:Y:S02]  /*b370*/  IMAD.U32 R4, RZ, RZ, UR22 ;  /* 0x00000016ff047e24 */ /* 0x000fe4000f8e00ff */
[----:B------:R-:W-:Y:S01]  /*b380*/  IMAD.U32 R5, RZ, RZ, UR23 ;  /* 0x00000017ff057e24 */ /* 0x000fe2000f8e00ff */
[----:B------:R-:W-:Y:S01]  /*b390*/  SHF.R.S32.HI R5, RZ, 0x1f, R7 ;  /* 0x0000001fff057819 */ /* 0x000fe20000011407 */
[----:B------:R-:W-:-:S05]  /*b3a0*/  IMAD R9, R76, R9, R11 ;  /* 0x000000094c097224 */ /* 0x000fca00078e020b */
[----:B------:R-:W-:Y:S01]  /*b3b0*/  SHF.R.S32.HI R6, RZ, 0x1f, R9 ;  /* 0x0000001fff067819 */ /* 0x000fe20000011409 */
[----:B------:R-:W-:Y:S01]  /*b3c0*/  IMAD.U32 R12, RZ, RZ, UR21 ;  /* 0x00000015ff0c7e24 */ /* 0x000fe2000f8e00ff */
        /* <DEDUP_REMOVED lines=9> */
[----:B------:R-:W-:Y:S01]  /*b460*/  ULDC.64 UR10, c[0x0][UR19+0x210] ;  /* 0x00008400130a7abb */ /* 0x000fe20008000a00 */
[----:B------:R-:W-:Y:S01]  /*b470*/  @!UP1 ULDC UR12, c[0x0][0xb50] ;  /* 0x0002d400000c9ab9 */ /* 0x000fe20000000800 */
[----:B------:R-:W-:Y:S01]  /*b480*/  IMAD R7, R9, UR11, RZ ;  /* 0x0000000b09077c24 */ /* 0x000fe2000f8e02ff */
[----:B------:R-:W-:-:S02]  /*b490*/  @!UP1 ULDC UR13, c[0x0][0xb54] ;  /* 0x0002d500000d9ab9 */ /* 0x000fc40000000800 */
[----:B------:R-:W-:Y:S01]  /*b4a0*/  IADD3.X R5, R5, UR9, R8, P2, P3 ;  /* 0x0000000905057c10 */ /* 0x000fe200097e6408 */
        /* <DEDUP_REMOVED lines=11> */
.L_x_9548:
[----:B------:R-:W2:Y:S01]  /*b560*/  LDL R13, [R1+0x40] ;  /* 0x00004000010d7983 */ /* 0x000ea20000100800 */
[----:B------:R-:W0:Y:S03]  /*b570*/  S2R R4, SR_TID.X ;  /* 0x0000000000047919 */ /* 0x000e260000002100 */
[----:B------:R-:W-:Y:S04]  /*b580*/  SHFL.IDX PT, R5, R10, RZ, 0x1c1f ;  /* 0x001c1fff0a057589 */ /* 0x000fe800000e0000 */
[----:B------:R-:W-:Y:S04]  /*b590*/  SHFL.IDX PT, R6, R9, 0x1, 0x1c1f ;  /* 0x003c1f0009067f89 */ /* 0x000fe800000e0000 */
[----:B------:R-:W-:Y:S01]  /*b5a0*/  SHFL.IDX PT, R7, R10, 0x1, 0x1c1f ;  /* 0x003c1f000a077f89 */ /* 0x000fe200000e0000 */
[----:B0-----:R-:W-:-:S05]  /*b5b0*/  VIADD R14, R4, 0xffffff80 ;  /* 0xffffff80040e7836 */ /* 0x001fca0000000000 */
[----:B------:R-:W-:-:S04]  /*b5c0*/  SHF.R.S32.HI R8, RZ, 0x1f, R14 ;  /* 0x0000001fff087819 */ /* 0x000fc8000001140e */
[----:B------:R-:W-:-:S04]  /*b5d0*/  LEA.HI R8, R8, R14, RZ, 0x7 ;  /* 0x0000000e08087211 */ /* 0x000fc800078f38ff */
[----:B------:R-:W-:Y:S01]  /*b5e0*/  LOP3.LUT R8, R8, 0xffffff80, RZ, 0xc0, !PT ;  /* 0xffffff8008087812 */ /* 0x000fe200078ec0ff */
[----:B------:R-:W0:Y:S04]  /*b5f0*/  SHFL.IDX PT, R4, R9, RZ, 0x1c1f ;  /* 0x001c1fff09047589 */ /* 0x000e2800000e0000 */
[----:B------:R-:W-:Y:S02]  /*b600*/  IMAD.IADD R8, R14, 0x1, -R8 ;  /* 0x000000010e087824 */ /* 0x000fe400078e0a08 */
[----:B-----5:R-:W-:-:S03]  /*b610*/  IMAD R19, R19, R76, RZ ;  /* 0x0000004c13137224 */ /* 0x020fc600078e02ff */
[----:B------:R-:W-:Y:S01]  /*b620*/  LOP3.LUT P0, RZ, R8, 0x3, RZ, 0xc0, !PT ;  /* 0x0000000308ff7812 */ /* 0x000fe2000780c0ff */
[----:B------:R-:W-:Y:S01]  /*b630*/  ULDC.64 UR10, c[0x0][0x208] ;  /* 0x00008200000a7ab9 */ /* 0x000fe20000000a00 */
[----:B--2---:R-:W-:-:S04]  /*b640*/  IMAD R12, R12, 0xc0, R13 ;  /* 0x000000c00c0c7824 */ /* 0x004fc800078e020d */
[C---:B------:R-:W-:Y:S01]  /*b650*/  VIADD R8, R12.reuse, 0x8 ;  /* 0x000000080c087836 */ /* 0x040fe20000000000 */
[----:B------:R-:W-:-:S04]  /*b660*/  ISETP.GE.OR P2, PT, R12, R19, P0 ;  /* 0x000000130c00720c */ /* 0x000fc80000746670 */
[----:B------:R-:W-:-:S09]  /*b670*/  ISETP.GE.OR P0, PT, R8, R19, P0 ;  /* 0x000000130800720c */ /* 0x000fd20000706670 */
[----:B0-----:R0:W-:Y:S04]  /*b680*/  @!P2 ST.E desc[UR10][R4.64], R0 ;  /* 0x000000000400a985 */ /* 0x0011e8000c10190a */
[----:B------:R0:W-:Y:S01]  /*b690*/  @!P0 ST.E desc[UR10][R6.64], R3 ;  /* 0x0000000306008985 */ /* 0x0001e2000c10190a */
[----:B------:R-:W-:-:S13]  /*b6a0*/  PLOP3.LUT P0, PT, PT, PT, UP1, 0x80, 0x0 ;  /* 0x000000000000781c */ /* 0x000fda0003f0f018 */
[----:B0-----:R-:W-:Y:S05]  /*b6b0*/  @P0 BRA `(.L_x_9549) ;  /* 0x00000008003c0947 */ /* 0x001fea0003800000 */
        /* <DEDUP_REMOVED lines=14> */
[C---:B------:R-:W-:Y:S02]  /*b7a0*/  IADD3 R25, P3, R16.reuse, 0x4800, RZ ;  /* 0x0000480010197810 */ /* 0x040fe40007f7e0ff */
[C---:B------:R-:W-:Y:S02]  /*b7b0*/  IADD3 R29, P4, R16.reuse, 0x6000, RZ ;  /* 0x00006000101d7810 */ /* 0x040fe40007f9e0ff */
[----:B------:R-:W-:Y:S02]  /*b7c0*/  LOP3.LUT R5, R16, 0x180, RZ, 0xc0, !PT ;  /* 0x0000018010057812 */ /* 0x000fe400078ec0ff */
[----:B------:R-:W-:-:S02]  /*b7d0*/  LOP3.LUT R8, R9, 0x180, RZ, 0xc0, !PT ;  /* 0x0000018009087812 */ /* 0x000fc400078ec0ff */
[----:B------:R-:W-:Y:S02]  /*b7e0*/  LOP3.LUT R12, R13, 0x180, RZ, 0xc0, !PT ;  /* 0x000001800d0c7812 */ /* 0x000fe400078ec0ff */
[----:B------:R-:W-:Y:S02]  /*b7f0*/  LOP3.LUT R24, R25, 0x180, RZ, 0xc0, !PT ;  /* 0x0000018019187812 */ /* 0x000fe400078ec0ff */
[----:B------:R-:W-:Y:S02]  /*b800*/  LOP3.LUT R28, R29, 0x180, RZ, 0xc0, !PT ;  /* 0x000001801d1c7812 */ /* 0x000fe400078ec0ff */
[----:B------:R-:W-:Y:S02]  /*b810*/  SHF.R.U64 R5, R5, 0x3, RZ ;  /* 0x0000000305057819 */ /* 0x000fe400000012ff */
[----:B------:R-:W-:Y:S02]  /*b820*/  IADD3 R3, P5, R16, 0x7800, RZ ;  /* 0x0000780010037810 */ /* 0x000fe40007fbe0ff */
[----:B------:R-:W-:-:S02]  /*b830*/  SHF.R.U64 R8, R8, 0x3, RZ ;  /* 0x0000000308087819 */ /* 0x000fc400000012ff */
[----:B------:R-:W-:Y:S01]  /*b840*/  SHF.R.U64 R12, R12, 0x3, RZ ;  /* 0x000000030c0c7819 */ /* 0x000fe200000012ff */
[----:B------:R-:W-:Y:S01]  /*b850*/  IMAD.X R33, RZ, RZ, R17, P5 ;  /* 0x000000ffff217224 */ /* 0x000fe200028e0611 */
[----:B------:R-:W-:Y:S02]  /*b860*/  SHF.R.U64 R24, R24, 0x3, RZ ;  /* 0x0000000318187819 */ /* 0x000fe400000012ff */
[----:B------:R-:W-:Y:S02]  /*b870*/  SHF.R.U64 R28, R28, 0x3, RZ ;  /* 0x000000031c1c7819 */ /* 0x000fe400000012ff */
[----:B------:R-:W-:Y:S02]  /*b880*/  LOP3.LUT R16, R5, R16, RZ, 0x3c, !PT ;  /* 0x0000001005107212 */ /* 0x000fe400078e3cff */
[----:B------:R-:W-:Y:S02]  /*b890*/  SHF.R.S32.HI R20, RZ, 0x1f, R75 ;  /* 0x0000001fff147819 */ /* 0x000fe4000001144b */
[----:B------:R-:W-:Y:S01]  /*b8a0*/  LOP3.LUT R0, R3, 0x180, RZ, 0xc0, !PT ;  /* 0x0000018003007812 */ /* 0x000fe200078ec0ff */
[----:B------:R0:W5:Y:S01]  /*b8b0*/  LD.E.128 R4, desc[UR10][R16.64] ;  /* 0x0000000a10047980 */ /* 0x000162000c101d00 */
        /* <DEDUP_REMOVED lines=8> */
[----:B------:R-:W-:Y:S01]  /*b940*/  LEA.HI R20, R20, R75, RZ, 0x2 ;  /* 0x0000004b14147211 */ /* 0x000fe200078f10ff */
[----:B0-----:R-:W0:Y:S01]  /*b950*/  @P1 LDC R17, c[0x0][0xbf0] ;  /* 0x0002fc00ff111b82 */ /* 0x001e220000000800 */
[----:B------:R-:W-:Y:S01]  /*b960*/  SHF.R.U64 R0, R0, 0x3, RZ ;  /* 0x0000000300007819 */ /* 0x000fe200000012ff */
[----:B------:R-:W-:Y:S01]  /*b970*/  UIMAD UR9, UR14, UR12, URZ ;  /* 0x0000000c0e0972a4 */ /* 0x000fe2000f8e023f */
[----:B------:R-:W-:Y:S01]  /*b980*/  LOP3.LUT R20, R20, 0xfffffffc, RZ, 0xc0, !PT ;  /* 0xfffffffc14147812 */ /* 0x000fe200078ec0ff */
[----:B------:R-:W5:Y:S01]  /*b990*/  LD.E.128 R8, desc[UR10][R8.64] ;  /* 0x0000000a08087980 */ /* 0x000f62000c101d00 */
[----:B------:R-:W-:Y:S01]  /*b9a0*/  LOP3.LUT R32, R0, R3, RZ, 0x3c, !PT ;  /* 0x0000000300207212 */ /* 0x000fe200078e3cff */
[----:B------:R-:W-:-:S02]  /*b9b0*/  ULDC.64 UR14, c[0x0][0xaf0] ;  /* 0x0002bc00000e7ab9 */ /* 0x000fc40000000a00 */
[----:B------:R-:W-:Y:S01]  /*b9c0*/  IMAD.IADD R20, R75, 0x1, -R20 ;  /* 0x000000014b147824 */ /* 0x000fe200078e0a14 */
[----:B------:R-:W5:Y:S01]  /*b9d0*/  LD.E.128 R12, desc[UR10][R12.64] ;  /* 0x0000000a0c0c7980 */ /* 0x000f62000c101d00 */
[----:B------:R-:W-:Y:S01]  /*b9e0*/  IMAD.U32 R3, RZ, RZ, UR16 ;  /* 0x00000010ff037e24 */ /* 0x000fe2000f8e00ff */
[----:B------:R-:W-:Y:S01]  /*b9f0*/  UIMAD UR9, UR4, UR13, UR9 ;  /* 0x0000000d040972a4 */ /* 0x000fe2000f8e0209 */
[----:B------:R-:W-:Y:S01]  /*ba00*/  IMAD R0, R20, 0x60, R74 ;  /* 0x0000006014007824 */ /* 0x000fe200078e024a */
[----:B------:R-:W5:Y:S04]  /*ba10*/  LD.E.128 R24, desc[UR10][R24.64] ;  /* 0x0000000a18187980 */ /* 0x000f68000c101d00 */
[----:B------:R-:W5:Y:S04]  /*ba20*/  LD.E.128 R28, desc[UR10][R28.64] ;  /* 0x0000000a1c1c7980 */ /* 0x000f68000c101d00 */
[----:B------:R-:W5:Y:S01]  /*ba30*/  LD.E.128 R32, desc[UR10][R32.64] ;  /* 0x0000000a20207980 */ /* 0x000f62000c101d00 */
[----:B------:R-:W-:Y:S01]  /*ba40*/  UIMAD.WIDE.U32 UR10, UR4, UR12, URZ ;  /* 0x0000000c040a72a5 */ /* 0x000fe2000f8e003f */
[----:B------:R-:W-:-:S02]  /*ba50*/  IMAD R20, R3, 0xc0, R0 ;  /* 0x000000c003147824 */ /* 0x000fc400078e0200 */
[----:B------:R-:W-:Y:S01]  /*ba60*/  ULDC.64 UR12, c[0x0][0xae8] ;  /* 0x0002ba00000c7ab9 */ /* 0x000fe20000000a00 */
[----:B------:R-:W-:Y:S01]  /*ba70*/  UIADD3 UR11, UR11, UR9, URZ ;  /* 0x000000090b0b7290 */ /* 0x000fe2000fffe03f */
[----:B-1----:R-:W-:Y:S01]  /*ba80*/  @P1 IMAD.HI.U32 R0, R20, R21, RZ ;  /* 0x0000001514001227 */ /* 0x002fe200078e00ff */
[----:B------:R-:W-:Y:S01]  /*ba90*/  USHF.R.S32.HI UR4, URZ, 0x1f, UR8 ;  /* 0x0000001f3f047899 */ /* 0x000fe20008011408 */
[----:B------:R-:W-:Y:S01]  /*baa0*/  @!PT LDS RZ, [RZ] ;  /* 0x00000000fffff984 */ /* 0x000fe20000000800 */
[----:B------:R-:W-:Y:S01]  /*bab0*/  @!PT LDS RZ, [RZ] ;  /* 0x00000000fffff984 */ /* 0x000fe20000000800 */
[----:B------:R-:W-:Y:S01]  /*bac0*/  @!PT LDS RZ, [RZ] ;  /* 0x00000000fffff984 */ /* 0x000fe20000000800 */
[----:B------:R-:W-:Y:S01]  /*bad0*/  @!PT LDS RZ, [RZ] ;  /* 0x00000000fffff984 */ /* 0x000fe20000000800 */
[----:B------:R1:W-:Y:S06]  /*bae0*/  MEMBAR.ALL.CTA ;  /* 0x0000000000007992 */ /* 0x0003ec0000008000 */
[----:B-1----:R-:W1:Y:S01]  /*baf0*/  FENCE.VIEW.ASYNC.S ;  /* 0x00000000000073c6 */ /* 0x002e620000000000 */
[----:B------:R-:W-:Y:S01]  /*bb00*/  UIMAD.WIDE.U32 UR10, UR17, UR12, UR10 ;  /* 0x0000000c110a72a5 */ /* 0x000fe2000f8e000a */
[----:B------:R-:W-:Y:S01]  /*bb10*/  IMAD.MOV.U32 R3, RZ, RZ, R20 ;  /* 0x000000ffff037224 */ /* 0x000fe200078e0014 */
[----:B------:R-:W-:Y:S01]  /*bb20*/  UIMAD UR4, UR4, UR14, URZ ;  /* 0x0000000e040472a4 */ /* 0x000fe2000f8e023f */
[----:B0-----:R-:W-:Y:S01]  /*bb30*/  @P1 SHF.R.U32.HI R3, RZ, R17, R0 ;  /* 0x00000011ff031219 */ /* 0x001fe20000011600 */
[----:B------:R-:W-:-:S02]  /*bb40*/  UIMAD UR11, UR17, UR13, UR11 ;  /* 0x0000000d110b72a4 */ /* 0x000fc4000f8e020b */
[----:B------:R-:W-:Y:S01]  /*bb50*/  UIMAD UR4, UR8, UR15, UR4 ;  /* 0x0000000f080472a4 */ /* 0x000fe2000f8e0204 */
[--C-:B------:R-:W-:Y:S01]  /*bb60*/  SHF.R.S32.HI R0, RZ, 0x1f, R3.reuse ;  /* 0x0000001fff007819 */ /* 0x100fe20000011403 */
[----:B------:R-:W-:Y:S01]  /*bb70*/  UIMAD.WIDE.U32 UR8, UR8, UR14, UR10 ;  /* 0x0000000e080872a5 */ /* 0x000fe2000f8e000a */
[----:B------:R-:W-:Y:S02]  /*bb80*/  IMAD.MOV R21, RZ, RZ, -R3 ;  /* 0x000000ffff157224 */ /* 0x000fe400078e0a03 */
[----:B------:R-:W-:Y:S01]  /*bb90*/  ULDC.64 UR10, c[0x0][0xae0] ;  /* 0x0002b800000a7ab9 */ /* 0x000fe20000000a00 */
[----:B------:R-:W-:Y:S01]  /*bba0*/  UIADD3 UR4, UR9, UR4, URZ ;  /* 0x0000000409047290 */ /* 0x000fe2000fffe03f */
[----:B------:R-:W-:Y:S02]  /*bbb0*/  IMAD R0, R0, UR10, RZ ;  /* 0x0000000a00007c24 */ /* 0x000fe4000f8e02ff */
[----:B------:R-:W-:Y:S02]  /*bbc0*/  IMAD R21, R76, R21, R20 ;  /* 0x000000154c157224 */ /* 0x000fe400078e0214 */
[----:B------:R-:W-:-:S02]  /*bbd0*/  IMAD R23, R3, UR11, R0 ;  /* 0x0000000b03177c24 */ /* 0x000fc4000f8e0200 */
[----:B------:R-:W-:Y:S01]  /*bbe0*/  IMAD.U32 R17, RZ, RZ, UR9 ;  /* 0x00000009ff117e24 */ /* 0x000fe2000f8e00ff */
[----:B------:R-:W-:Y:S01]  /*bbf0*/  SHF.R.S32.HI R0, RZ, 0x1f, R21 ;  /* 0x0000001fff007819 */ /* 0x000fe20000011415 */
[----:B------:R-:W-:Y:S01]  /*bc00*/  IMAD.U32 R16, RZ, RZ, UR8 ;  /* 0x00000008ff107e24 */ /* 0x000fe2000f8e00ff */
[----:B------:R-:W-:Y:S01]  /*bc10*/  ULDC.64 UR8, c[0x0][0xad8] ;  /* 0x0002b60000087ab9 */ /* 0x000fe20000000a00 */
[----:B------:R-:W-:Y:S02]  /*bc20*/  IMAD.U32 R17, RZ, RZ, UR4 ;  /* 0x00000004ff117e24 */ /* 0x000fe4000f8e00ff */
[----:B------:R-:W-:Y:S02]  /*bc30*/  IMAD R0, R0, UR8, RZ ;  /* 0x0000000800007c24 */ /* 0x000fe4000f8e02ff */
[----:B------:R-:W-:-:S04]  /*bc40*/  IMAD.WIDE.U32 R16, R3, UR10, R16 ;  /* 0x0000000a03107c25 */ /* 0x000fc8000f8e0010 */
[----:B------:R-:W-:Y:S02]  /*bc50*/  IMAD.U32 R20, RZ, RZ, UR16 ;  /* 0x00000010ff147e24 */ /* 0x000fe4000f8e00ff */
[----:B------:R-:W-:Y:S02]  /*bc60*/  IMAD.IADD R17, R17, 0x1, R23 ;  /* 0x0000000111117824 */ /* 0x000fe400078e0217 */
[C---:B------:R-:W-:Y:S02]  /*bc70*/  IMAD R3, R21.reuse, UR9, R0 ;  /* 0x0000000915037c24 */ /* 0x040fe4000f8e0200 */
[----:B------:R-:W-:Y:S01]  /*bc80*/  IMAD R0, R20, 0xc0, R74 ;  /* 0x000000c014007824 */ /* 0x000fe200078e024a */
[----:B------:R-:W-:Y:S01]  /*bc90*/  UIADD3 UR4, UR37, 0x31c20, URZ ;  /* 0x00031c2025047890 */ /* 0x000fe2000fffe03f */
[----:B------:R-:W-:Y:S01]  /*bca0*/  IMAD.WIDE.U32 R16, R21, UR8, R16 ;  /* 0x0000000815107c25 */ /* 0x000fe2000f8e0010 */
[----:B------:R-:W-:Y:S02]  /*bcb0*/  ULDC.64 UR8, c[0x0][0xa80] ;  /* 0x0002a00000087ab9 */ /* 0x000fe40000000a00 */
[----:B------:R-:W-:Y:S01]  /*bcc0*/  ISETP.GE.AND P0, PT, R0, R19, PT ;  /* 0x000000130000720c */ /* 0x000fe20003f06270 */
[----:B------:R-:W-:Y:S01]  /*bcd0*/  IMAD.IADD R3, R17, 0x1, R3 ;  /* 0x0000000111037824 */ /* 0x000fe200078e0203 */
[----:B------:R-:W-:Y:S01]  /*bce0*/  UPRMT UR4, URZ, 0x654, UR4 ;  /* 0x000006543f047896 */ /* 0x000fe20008000004 */
[----:B------:R-:W-:-:S04]  /*bcf0*/  LEA R23, P1, R16, UR8, 0x1 ;  /* 0x0000000810177c11 */ /* 0x000fc8000f8208ff */
[----:B------:R-:W-:Y:S01]  /*bd00*/  LEA.HI.X R3, R16, UR9, R3, 0x1, P1 ;  /* 0x0000000910037c11 */ /* 0x000fe200088f0c03 */
[----:B-1----:R0:W1:Y:S01]  /*bd10*/  SHFL.IDX PT, R20, R23, RZ, 0x1c1f ;  /* 0x001c1fff17147589 */ /* 0x00206200000e0000 */
[----:B------:R-:W-:Y:S02]  /*bd20*/  BSSY B1, `(.L_x_9550) ;  /* 0x0000013000017945 */ /* 0x000fe40003800000 */
[----:B------:R-:W-:Y:S01]  /*bd30*/  SYNCS.ARRIVE.TRANS64.RED.A1T0 RZ, [UR4], RZ ;  /* 0x000000ffffff79a7 */ /* 0x000fe20008100404 */
        /* <DEDUP_REMOVED lines=11> */
[----:B--2---:R-:W-:Y:S01]  /*bdf0*/  @!P0 IMAD.WIDE R16, R18, 0x2, R20 ;  /* 0x0000000212108825 */ /* 0x004fe200078e0214 */
[-C--:B------:R-:W-:Y:S02]  /*be00*/  @!P1 LEA.HI.X R37, R22, R21.reuse, R41, 0x1, P3 ;  /* 0x0000001516259211 */ /* 0x080fe400018f0c29 */
[----:B------:R-:W-:Y:S02]  /*be10*/  @!P2 LEA.HI.X R39, R144, R21, R40, 0x1, P4 ;  /* 0x000000159027a211 */ /* 0x000fe400020f0c28 */
[----:B-----5:R3:W-:Y:S04]  /*be20*/  @!P0 ST.E.128 desc[UR8][R16.64], R4 ;  /* 0x0000000410008985 */ /* 0x0207e8000c101d08 */
[----:B------:R3:W-:Y:S04]  /*be30*/  @!P1 ST.E.128 desc[UR8][R36.64], R12 ;  /* 0x0000000c24009985 */ /* 0x0007e8000c101d08 */
[----:B------:R3:W-:Y:S02]  /*be40*/  @!P2 ST.E.128 desc[UR8][R38.64], R28 ;  /* 0x0000001c2600a985 */ /* 0x0007e4000c101d08 */
.L_x_9551:
[----:B------:R-:W-:Y:S05]  /*be50*/  BSYNC B1 ;  /* 0x0000000000017941 */ /* 0x000fea0003800000 */
.L_x_9550:
[----:B------:R-:W-:Y:S01]  /*be60*/  VIADD R0, R0, 0x60 ;  /* 0x0000006000007836 */ /* 0x000fe20000000000 */
[----:B---3-5:R3:W4:Y:S04]  /*be70*/  SHFL.IDX PT, R7, R3, 0x1, 0x1c1f ;  /* 0x003c1f0003077f89 */ /* 0x02872800000e0000 */
[----:B------:R-:W-:Y:S01]  /*be80*/  ISETP.GE.AND P0, PT, R0, R19, PT ;  /* 0x000000130000720c */ /* 0x000fe20003f06270 */
[----:B------:R3:W0:-:S12]  /*be90*/  SHFL.IDX PT, R6, R23, 0x1, 0x1c1f ;  /* 0x003c1f0017067f89 */ /* 0x00061800000e0000 */
[----:B---3--:R-:W-:Y:S05]  /*bea0*/  @P0 BRA `(.L_x_9552) ;  /* 0x00000018001c0947 */ /* 0x008fea0003800000 */
[----:B------:R-:W-:Y:S01]  /*beb0*/  ULDC UR4, c[0x0][0xac8] ;  /* 0x0002b20000047ab9 */ /* 0x000fe20000000800 */
[----:B------:R-:W-:Y:S01]  /*bec0*/  ULDC.64 UR8, c[0x0][0x208] ;  /* 0x0000820000087ab9 */ /* 0x000fe20000000a00 */
[----:B------:R-:W-:Y:S02]  /*bed0*/  ISETP.GE.AND P2, PT, R22, UR4, PT ;  /* 0x0000000416007c0c */ /* 0x000fe4000bf46270 */
[----:B------:R-:W-:-:S11]  /*bee0*/  ISETP.GE.AND P1, PT, R18, UR4, PT ;  /* 0x0000000412007c0c */ /* 0x000fd6000bf26270 */
[----:B0-----:R-:W-:Y:S02]  /*bef0*/  @!P2 LEA R12, P0, R22, R6, 0x1 ;  /* 0x00000006160ca211 */ /* 0x001fe400078008ff */
[----:B----4-:R-:W-:Y:S02]  /*bf00*/  @!P1 IMAD.WIDE R4, R18, 0x2, R6 ;  /* 0x0000000212049825 */ /* 0x010fe400078e0206 */
[----:B------:R-:W-:Y:S02]  /*bf10*/  @!P2 LEA.HI.X R13, R22, R7, R41, 0x1, P0 ;  /* 0x00000007160da211 */ /* 0x000fe400000f0c29 */
[----:B------:R-:W-:Y:S01]  /*bf20*/  ISETP.GE.AND P0, PT, R144, UR4, PT ;  /* 0x0000000490007c0c */ /* 0x000fe2000bf06270 */
[----:B------:R0:W-:Y:S04]  /*bf30*/  @!P1 ST.E.128 desc[UR8][R4.64], R8 ;  /* 0x0000000804009985 */ /* 0x0001e8000c101d08 */
[----:B------:R0:W-:Y:S08]  /*bf40*/  @!P2 ST.E.128 desc[UR8][R12.64], R24 ;  /* 0x000000180c00a985 */ /* 0x0001f0000c101d08 */
[----:B------:R-:W-:Y:S05]  /*bf50*/  @P0 BRA `(.L_x_9552) ;  /* 0x0000001400f00947 */ /* 0x000fea0003800000 */
[----:B0-----:R-:W-:Y:S01]  /*bf60*/  LEA R4, P0, R144, R6, 0x1 ;  /* 0x0000000690047211 */ /* 0x001fe200078008ff */
[----:B------:R-:W-:-:S03]  /*bf70*/  ULDC.64 UR8, c[0x0][0x208] ;  /* 0x0000820000087ab9 */ /* 0x000fc60000000a00 */
[----:B------:R-:W-:-:S05]  /*bf80*/  LEA.HI.X R5, R144, R7, R40, 0x1, P0 ;  /* 0x0000000790057211 */ /* 0x000fca00000f0c28 */
[----:B------:R0:W-:Y:S01]  /*bf90*/  ST.E.128 desc[UR8][R4.64], R32 ;  /* 0x0000002004007985 */ /* 0x0001e2000c101d08 */
[----:B------:R-:W-:Y:S05]  /*bfa0*/  BRA `(.L_x_9552) ;  /* 0x0000001400dc7947 */ /* 0x000fea0003800000 */
.L_x_9549:
        /* <DEDUP_REMOVED lines=12> */
[----:B------:R-:W-:Y:S01]  /*c070*/  ULDC.64 UR12, c[0x0][0xb38] ;  /* 0x0002ce00000c7ab9 */ /* 0x000fe20000000a00 */
[----:B------:R-:W-:Y:S01]  /*c080*/  BSSY B1, `(.L_x_9553) ;  /* 0x0000063000017945 */ /* 0x000fe20003800000 */
[----:B------:R-:W-:Y:S01]  /*c090*/  UIMAD.WIDE.U32 UR10, UR16, UR12, UR10 ;  /* 0x0000000c100a72a5 */ /* 0x000fe2000f8e000a */
[----:B------:R-:W-:-:S02]  /*c0a0*/  SHF.R.S32.HI R26, RZ, 0x1f, R145 ;  /* 0x0000001fff1a7819 */ /* 0x000fc40000011491 */
[----:B------:R-:W-:Y:S01]  /*c0b0*/  SHF.R.S32.HI R27, RZ, 0x1f, R146 ;  /* 0x0000001fff1b7819 */ /* 0x000fe20000011492 */
[----:B------:R-:W-:Y:S01]  /*c0c0*/  UIMAD UR11, UR16, UR13, UR11 ;  /* 0x0000000d100b72a4 */ /* 0x000fe2000f8e020b */
[----:B------:R-:W-:Y:S02]  /*c0d0*/  SHF.R.S32.HI R74, RZ, 0x1f, R147 ;  /* 0x0000001fff4a7819 */ /* 0x000fe40000011493 */
[----:B------:R-:W-:Y:S01]  /*c0e0*/  ULDC.64 UR12, c[0x0][0xb40] ;  /* 0x0002d000000c7ab9 */ /* 0x000fe20000000a00 */
[----:B------:R-:W-:Y:S01]  /*c0f0*/  SHF.R.S32.HI R75, RZ, 0x1f, R148 ;  /* 0x0000001fff4b7819 */ /* 0x000fe20000011494 */
[----:B------:R-:W-:Y:S01]  /*c100*/  UIMAD UR4, UR4, UR12, URZ ;  /* 0x0000000c040472a4 */ /* 0x000fe2000f8e023f */
[----:B------:R-:W-:Y:S02]  /*c110*/  SHF.R.S32.HI R77, RZ, 0x1f, R149 ;  /* 0x0000001fff4d7819 */ /* 0x000fe40000011495 */
[----:B------:R-:W-:Y:S01]  /*c120*/  SHF.R.S32.HI R78, RZ, 0x1f, R150 ;  /* 0x0000001fff4e7819 */ /* 0x000fe20000011496 */
[----:B------:R-:W-:Y:S01]  /*c130*/  UIMAD UR4, UR8, UR13, UR4 ;  /* 0x0000000d080472a4 */ /* 0x000fe2000f8e0204 */
[----:B0-----:R-:W-:Y:S01]  /*c140*/  @P1 IMAD.HI.U32 R0, R11, R0, RZ ;  /* 0x000000000b001227 */ /* 0x001fe200078e00ff */
[----:B------:R-:W-:Y:S01]  /*c150*/  UIMAD.WIDE.U32 UR8, UR8, UR12, UR10 ;  /* 0x0000000c080872a5 */ /* 0x000fe2000f8e000a */
[----:B------:R-:W-:-:S02]  /*c160*/  SHF.R.S32.HI R79, RZ, 0x1f, R151 ;  /* 0x0000001fff4f7819 */ /* 0x000fc40000011497 */
[----:B------:R-:W-:Y:S01]  /*c170*/  ULDC.64 UR10, c[0x0][0xb48] ;  /* 0x0002d200000a7ab9 */ /* 0x000fe20000000a00 */
[----:B------:R-:W-:Y:S01]  /*c180*/  UIADD3 UR9, UR9, UR4, URZ ;  /* 0x0000000409097290 */ /* 0x000fe2000fffe03f */
[----:B------:R-:W-:Y:S02]  /*c190*/  SHF.R.S32.HI R80, RZ, 0x1f, R152 ;  /* 0x0000001fff507819 */ /* 0x000fe40000011498 */
[----:B-1----:R-:W-:Y:S01]  /*c1a0*/  @P1 SHF.R.U32.HI R3, RZ, R5, R0 ;  /* 0x00000005ff031219 */ /* 0x002fe20000011600 */
        /* <DEDUP_REMOVED lines=10> */
[----:B------:R-:W-:Y:S02]  /*c250*/  IMAD R0, R0, UR10, RZ ;  /* 0x0000000a00007c24 */ /* 0x000fe4000f8e02ff */
[----:B------:R-:W-:Y:S01]  /*c260*/  IMAD.U32 R4, RZ, RZ, UR8 ;  /* 0x00000008ff047e24 */ /* 0x000fe2000f8e00ff */
[----:B------:R-:W-:Y:S01]  /*c270*/  ULDC.64 UR8, c[0x0][0xb28] ;  /* 0x0002ca0000087ab9 */ /* 0x000fe20000000a00 */
[----:B------:R-:W-:Y:S01]  /*c280*/  IMAD.U32 R5, RZ, RZ, UR4 ;  /* 0x00000004ff057e24 */ /* 0x000fe2000f8e00ff */
[----:B------:R-:W-:Y:S01]  /*c290*/  UIADD3 UR4, UR37, 0x31c20, URZ ;  /* 0x00031c2025047890 */ /* 0x000fe2000fffe03f */
[C---:B------:R-:W-:Y:S01]  /*c2a0*/  IMAD R9, R3.reuse, UR11, R0 ;  /* 0x0000000b03097c24 */ /* 0x040fe2000f8e0200 */
[----:B------:R-:W-:Y:S01]  /*c2b0*/  SHF.R.S32.HI R0, RZ, 0x1f, R7 ;  /* 0x0000001fff007819 */ /* 0x000fe20000011407 */
[----:B------:R-:W-:Y:S01]  /*c2c0*/  IMAD.WIDE.U32 R4, R3, UR10, R4 ;  /* 0x0000000a03047c25 */ /* 0x000fe2000f8e0004 */
[----:B------:R-:W-:-:S03]  /*c2d0*/  UPRMT UR4, URZ, 0x654, UR4 ;  /* 0x000006543f047896 */ /* 0x000fc60008000004 */
[----:B------:R-:W-:Y:S02]  /*c2e0*/  IMAD R0, R0, UR8, RZ ;  /* 0x0000000800007c24 */ /* 0x000fe4000f8e02ff */
[----:B------:R-:W-:Y:S02]  /*c2f0*/  IMAD.IADD R5, R5, 0x1, R9 ;  /* 0x0000000105057824 */ /* 0x000fe400078e0209 */
[C---:B------:R-:W-:Y:S02]  /*c300*/  IMAD R3, R7.reuse, UR9, R0 ;  /* 0x0000000907037c24 */ /* 0x040fe4000f8e0200 */
[----:B------:R-:W-:Y:S01]  /*c310*/  IMAD.WIDE.U32 R4, R7, UR8, R4 ;  /* 0x0000000807047c25 */ /* 0x000fe2000f8e0004 */
[----:B------:R-:W-:Y:S01]  /*c320*/  ULDC.64 UR8, c[0x0][0xb00] ;  /* 0x0002c00000087ab9 */ /* 0x000fe20000000a00 */
[----:B------:R-:W-:Y:S02]  /*c330*/  SYNCS.ARRIVE.TRANS64.RED.A1T0 RZ, [UR4], RZ ;  /* 0x000000ffffff79a7 */ /* 0x000fe40008100404 */
        /* <DEDUP_REMOVED lines=12> */
[----:B------:R-:W-:-:S02]  /*c400*/  ISETP.GE.AND P3, PT, R152, UR4, PT ;  /* 0x0000000498007c0c */ /* 0x000fc4000bf66270 */
[----:B------:R-:W-:-:S03]  /*c410*/  ISETP.GE.AND P4, PT, R151, UR4, PT ;  /* 0x0000000497007c0c */ /* 0x000fc6000bf86270 */
[----:B-1----:R-:W-:-:S04]  /*c420*/  @!P1 LEA R10, P6, R155, R4, 0x2 ;  /* 0x000000049b0a9211 */ /* 0x002fc800078c10ff */
[----:B--2---:R-:W-:Y:S01]  /*c430*/  @!P1 LEA.HI.X R11, R155, R5, R83, 0x2, P6 ;  /* 0x000000059b0b9211 */ /* 0x004fe200030f1453 */
[----:B------:R-:W-:Y:S01]  /*c440*/  @!P5 IMAD.WIDE R6, R157, 0x4, R4 ;  /* 0x000000049d06d825 */ /* 0x000fe200078e0204 */
[----:B------:R-:W-:-:S04]  /*c450*/  @!P0 LEA R12, P6, R154, R4, 0x2 ;  /* 0x000000049a0c8211 */ /* 0x000fc800078c10ff */
[-C--:B------:R-:W-:Y:S01]  /*c460*/  @!P0 LEA.HI.X R13, R154, R5.reuse, R82, 0x2, P6 ;  /* 0x000000059a0d8211 */ /* 0x080fe200030f1452 */
[----:B------:R1:W-:Y:S01]  /*c470*/  @!P5 ST.E.64 desc[UR8][R6.64], R20 ;  /* 0x000000140600d985 */ /* 0x0003e2000c101b08 */
[CC--:B------:R-:W-:Y:S02]  /*c480*/  @!P3 LEA R16, P5, R152.reuse, R4.reuse, 0x2 ;  /* 0x000000049810b211 */ /* 0x0c0fe400078a10ff */
[-C--:B------:R-:W-:Y:S01]  /*c490*/  @!P4 LEA R24, P6, R151, R4.reuse, 0x2 ;  /* 0x000000049718c211 */ /* 0x080fe200078c10ff */
[----:B------:R2:W-:Y:S01]  /*c4a0*/  @!P1 ST.E.64 desc[UR8][R10.64], R28 ;  /* 0x0000001c0a009985 */ /* 0x0005e2000c101b08 */
[----:B------:R-:W-:Y:S02]  /*c4b0*/  @!P2 LEA R14, P1, R153, R4, 0x2 ;  /* 0x00000004990ea211 */ /* 0x000fe400078210ff */
[----:B------:R-:W-:Y:S01]  /*c4c0*/  @!P3 LEA.HI.X R17, R152, R5, R80, 0x2, P5 ;  /* 0x000000059811b211 */ /* 0x000fe200028f1450 */
[----:B------:R-:W-:Y:S01]  /*c4d0*/  @!P0 ST.E.64 desc[UR8][R12.64], R32 ;  /* 0x000000200c008985 */ /* 0x000fe2000c101b08 */
[----:B------:R-:W-:-:S02]  /*c4e0*/  ISETP.GE.AND P0, PT, R150, UR4, PT ;  /* 0x0000000496007c0c */ /* 0x000fc4000bf06270 */
[-C--:B------:R-:W-:Y:S02]  /*c4f0*/  @!P2 LEA.HI.X R15, R153, R5.reuse, R81, 0x2, P1 ;  /* 0x00000005990fa211 */ /* 0x080fe400008f1451 */
[----:B------:R-:W-:Y:S02]  /*c500*/  ISETP.GE.AND P1, PT, R149, UR4, PT ;  /* 0x0000000495007c0c */ /* 0x000fe4000bf26270 */
[----:B------:R-:W-:Y:S01]  /*c510*/  @!P4 LEA.HI.X R25, R151, R5, R79, 0x2, P6 ;  /* 0x000000059719c211 */ /* 0x000fe200030f144f */
[----:B------:R3:W-:Y:S01]  /*c520*/  @!P2 ST.E.64 desc[UR8][R14.64], R36 ;  /* 0x000000240e00a985 */ /* 0x0007e2000c101b08 */
[----:B------:R-:W-:-:S03]  /*c530*/  ISETP.GE.AND P2, PT, R146, UR4, PT ;  /* 0x0000000492007c0c */ /* 0x000fc6000bf46270 */
[----:B------:R4:W-:Y:S01]  /*c540*/  @!P3 ST.E.64 desc[UR8][R16.64], R40 ;  /* 0x000000281000b985 */ /* 0x0009e2000c101b08 */
[----:B------:R-:W-:Y:S02]  /*c550*/  ISETP.GE.AND P3, PT, R147, UR4, PT ;  /* 0x0000000493007c0c */ /* 0x000fe4000bf66270 */
[-C--:B-1----:R-:W-:Y:S01]  /*c560*/  @!P0 LEA R6, P5, R150, R4.reuse, 0x2 ;  /* 0x0000000496068211 */ /* 0x082fe200078a10ff */
[----:B------:R1:W-:Y:S01]  /*c570*/  @!P4 ST.E.64 desc[UR8][R24.64], R44 ;  /* 0x0000002c1800c985 */ /* 0x0003e2000c101b08 */
[----:B------:R-:W-:Y:S02]  /*c580*/  ISETP.GE.AND P4, PT, R148, UR4, PT ;  /* 0x0000000494007c0c */ /* 0x000fe4000bf86270 */
[-C--:B------:R-:W-:Y:S02]  /*c590*/  @!P0 LEA.HI.X R7, R150, R5.reuse, R78, 0x2, P5 ;  /* 0x0000000596078211 */ /* 0x080fe400028f144e */
[----:B------:R-:W-:Y:S02]  /*c5a0*/  ISETP.GE.AND P5, PT, R145, UR4, PT ;  /* 0x0000000491007c0c */ /* 0x000fe4000bfa6270 */
[C---:B--2---:R-:W-:Y:S01]  /*c5b0*/  @!P1 LEA R10, P6, R149.reuse, R4, 0x2 ;  /* 0x00000004950a9211 */ /* 0x044fe200078c10ff */
[----:B------:R1:W-:Y:S03]  /*c5c0*/  @!P0 ST.E.64 desc[UR8][R6.64], R48 ;  /* 0x0000003006008985 */ /* 0x0003e6000c101b08 */
[----:B------:R-:W-:-:S02]  /*c5d0*/  @!P1 LEA.HI.X R11, R149, R5, R77, 0x2, P6 ;  /* 0x00000005950b9211 */ /* 0x000fc400030f144d */
[-C--:B---3--:R-:W-:Y:S02]  /*c5e0*/  @!P3 LEA R14, P6, R147, R4.reuse, 0x2 ;  /* 0x00000004930eb211 */ /* 0x088fe400078c10ff */
[-C--:B------:R-:W-:Y:S01]  /*c5f0*/  @!P4 LEA R12, P0, R148, R4.reuse, 0x2 ;  /* 0x00000004940cc211 */ /* 0x080fe200078010ff */
[----:B------:R1:W-:Y:S01]  /*c600*/  @!P1 ST.E.64 desc[UR8][R10.64], R52 ;  /* 0x000000340a009985 */ /* 0x0003e2000c101b08 */
[-C--:B----4-:R-:W-:Y:S02]  /*c610*/  @!P2 LEA R16, P1, R146, R4.reuse, 0x2 ;  /* 0x000000049210a211 */ /* 0x090fe400078210ff */
[-C--:B------:R-:W-:Y:S02]  /*c620*/  @!P4 LEA.HI.X R13, R148, R5.reuse, R75, 0x2, P0 ;  /* 0x00000005940dc211 */ /* 0x080fe400000f144b */
[----:B------:R-:W-:Y:S02]  /*c630*/  @!P5 LEA R4, P0, R145, R4, 0x2 ;  /* 0x000000049104d211 */ /* 0x000fe400078010ff */
[-C--:B------:R-:W-:Y:S01]  /*c640*/  @!P3 LEA.HI.X R15, R147, R5.reuse, R74, 0x2, P6 ;  /* 0x00000005930fb211 */ /* 0x080fe200030f144a */
[----:B------:R1:W-:Y:S01]  /*c650*/  @!P4 ST.E.64 desc[UR8][R12.64], R56 ;  /* 0x000000380c00c985 */ /* 0x0003e2000c101b08 */
[----:B------:R-:W-:-:S02]  /*c660*/  @!P2 LEA.HI.X R17, R146, R5, R27, 0x2, P1 ;  /* 0x000000059211a211 */ /* 0x000fc400008f141b */
[----:B------:R-:W-:Y:S01]  /*c670*/  @!P5 LEA.HI.X R5, R145, R5, R26, 0x2, P0 ;  /* 0x000000059105d211 */ /* 0x000fe200000f141a */
[----:B------:R1:W-:Y:S04]  /*c680*/  @!P3 ST.E.64 desc[UR8][R14.64], R60 ;  /* 0x0000003c0e00b985 */ /* 0x0003e8000c101b08 */
[----:B------:R1:W-:Y:S04]  /*c690*/  @!P2 ST.E.64 desc[UR8][R16.64], R64 ;  /* 0x000000401000a985 */ /* 0x0003e8000c101b08 */
[----:B------:R1:W-:Y:S02]  /*c6a0*/  @!P5 ST.E.64 desc[UR8][R4.64], R68 ;  /* 0x000000440400d985 */ /* 0x0003e4000c101b08 */
.L_x_9554:
[----:B------:R-:W-:Y:S05]  /*c6b0*/  BSYNC B1 ;  /* 0x0000000000017941 */ /* 0x000fea0003800000 */
.L_x_9553:
[----:B------:R-:W-:Y:S01]  /*c6c0*/  ISETP.GE.AND P0, PT, R8, R19, PT ;  /* 0x000000130800720c */ /* 0x000fe20003f06270 */
[----:B-1----:R1:W3:Y:S04]  /*c6d0*/  SHFL.IDX PT, R7, R3, 0x1, 0x1c1f ;  /* 0x003c1f0003077f89 */ /* 0x0022e800000e0000 */
[----:B------:R1:W4:Y:S08]  /*c6e0*/  SHFL.IDX PT, R6, R0, 0x1, 0x1c1f ;  /* 0x003c1f0000067f89 */ /* 0x00033000000e0000 */
        /* <DEDUP_REMOVED lines=8> */
[-C--:B----4-:R-:W-:Y:S02]  /*c770*/  @!P5 LEA R8, P0, R155, R6.reuse, 0x2 ;  /* 0x000000069b08d211 */ /* 0x090fe400078010ff */
[----:B--23--:R-:W-:Y:S02]  /*c780*/  @!P1 IMAD.WIDE R4, R157, 0x4, R6 ;  /* 0x000000049d049825 */ /* 0x00cfe400078e0206 */
[-C--:B------:R-:W-:Y:S02]  /*c790*/  @!P5 LEA.HI.X R9, R155, R7.reuse, R83, 0x2, P0 ;  /* 0x000000079b09d211 */ /* 0x080fe400000f1453 */
[CC--:B------:R-:W-:Y:S01]  /*c7a0*/  @!P3 LEA R10, P0, R154.reuse, R6.reuse, 0x2 ;  /* 0x000000069a0ab211 */ /* 0x0c0fe200078010ff */
[----:B------:R1:W-:Y:S01]  /*c7b0*/  @!P1 ST.E.64 desc[UR8][R4.64], R72 ;  /* 0x0000004804009985 */ /* 0x0003e2000c101b08 */
[----:B------:R-:W-:Y:S02]  /*c7c0*/  ISETP.GE.AND P1, PT, R151, UR4, PT ;  /* 0x0000000497007c0c */ /* 0x000fe4000bf26270 */
[----:B------:R-:W-:Y:S01]  /*c7d0*/  @!P3 LEA.HI.X R11, R154, R7, R82, 0x2, P0 ;  /* 0x000000079a0bb211 */ /* 0x000fe200000f1452 */
[----:B------:R2:W-:Y:S01]  /*c7e0*/  @!P5 ST.E.64 desc[UR8][R8.64], R30 ;  /* 0x0000001e0800d985 */ /* 0x0005e2000c101b08 */
[----:B------:R-:W-:-:S02]  /*c7f0*/  @!P2 LEA R12, P5, R153, R6, 0x2 ;  /* 0x00000006990ca211 */ /* 0x000fc400078a10ff */
[----:B------:R-:W-:Y:S01]  /*c800*/  ISETP.GE.AND P0, PT, R150, UR4, PT ;  /* 0x0000000496007c0c */ /* 0x000fe2000bf06270 */
[----:B------:R-:W-:Y:S01]  /*c810*/  @!P3 ST.E.64 desc[UR8][R10.64], R34 ;  /* 0x000000220a00b985 */ /* 0x000fe2000c101b08 */
[CC--:B------:R-:W-:Y:S02]  /*c820*/  @!P4 LEA R14, P6, R152.reuse, R6.reuse, 0x2 ;  /* 0x00000006980ec211 */ /* 0x0c0fe400078c10ff */
[-C--:B------:R-:W-:Y:S02]  /*c830*/  @!P2 LEA.HI.X R13, R153, R7.reuse, R81, 0x2, P5 ;  /* 0x00000007990da211 */ /* 0x080fe400028f1451 */
[----:B------:R-:W-:Y:S02]  /*c840*/  @!P4 LEA.HI.X R15, R152, R7, R80, 0x2, P6 ;  /* 0x00000007980fc211 */ /* 0x000fe400030f1450 */
[----:B-1----:R-:W-:Y:S01]  /*c850*/  @!P1 LEA R4, P5, R151, R6, 0x2 ;  /* 0x0000000697049211 */ /* 0x002fe200078a10ff */
[----:B------:R1:W-:Y:S01]  /*c860*/  @!P2 ST.E.64 desc[UR8][R12.64], R38 ;  /* 0x000000260c00a985 */ /* 0x0003e2000c101b08 */
[----:B------:R-:W-:-:S02]  /*c870*/  ISETP.GE.AND P2, PT, R147, UR4, PT ;  /* 0x0000000493007c0c */ /* 0x000fc4000bf46270 */
[----:B------:R-:W-:Y:S01]  /*c880*/  ISETP.GE.AND P3, PT, R148, UR4, PT ;  /* 0x0000000494007c0c */ /* 0x000fe2000bf66270 */
[----:B------:R3:W-:Y:S01]  /*c890*/  @!P4 ST.E.64 desc[UR8][R14.64], R42 ;  /* 0x0000002a0e00c985 */ /* 0x0007e2000c101b08 */
[----:B------:R-:W-:Y:S02]  /*c8a0*/  ISETP.GE.AND P4, PT, R149, UR4, PT ;  /* 0x0000000495007c0c */ /* 0x000fe4000bf86270 */
[CC--:B--2---:R-:W-:Y:S02]  /*c8b0*/  @!P0 LEA R8, P6, R150.reuse, R6.reuse, 0x2 ;  /* 0x0000000696088211 */ /* 0x0c4fe400078c10ff */
[-C--:B------:R-:W-:Y:S02]  /*c8c0*/  @!P1 LEA.HI.X R5, R151, R7.reuse, R79, 0x2, P5 ;  /* 0x0000000797059211 */ /* 0x080fe400028f144f */
[----:B------:R-:W-:Y:S02]  /*c8d0*/  @!P0 LEA.HI.X R9, R150, R7, R78, 0x2, P6 ;  /* 0x0000000796098211 */ /* 0x000fe400030f144e */
[----:B------:R-:W-:Y:S01]  /*c8e0*/  ISETP.GE.AND P5, PT, R146, UR4, PT ;  /* 0x0000000492007c0c */ /* 0x000fe2000bfa6270 */
[----:B------:R2:W-:Y:S02]  /*c8f0*/  @!P1 ST.E.64 desc[UR8][R4.64], R46 ;  /* 0x0000002e04009985 */ /* 0x0005e4000c101b08 */
[----:B-1----:R-:W-:-:S02]  /*c900*/  @!P3 LEA R12, P6, R148, R6, 0x2 ;  /* 0x00000006940cb211 */ /* 0x002fc400078c10ff */
[----:B------:R2:W-:Y:S01]  /*c910*/  @!P0 ST.E.64 desc[UR8][R8.64], R50 ;  /* 0x0000003208008985 */ /* 0x0005e2000c101b08 */
[-C--:B---3--:R-:W-:Y:S02]  /*c920*/  @!P2 LEA R14, P0, R147, R6.reuse, 0x2 ;  /* 0x00000006930ea211 */ /* 0x088fe400078010ff */
[-C--:B------:R-:W-:Y:S02]  /*c930*/  @!P4 LEA R10, P1, R149, R6.reuse, 0x2 ;  /* 0x00000006950ac211 */ /* 0x080fe400078210ff */
[-C--:B------:R-:W-:Y:S02]  /*c940*/  @!P2 LEA.HI.X R15, R147, R7.reuse, R74, 0x2, P0 ;  /* 0x00000007930fa211 */ /* 0x080fe400000f144a */
[----:B------:R-:W-:Y:S02]  /*c950*/  ISETP.GE.AND P0, PT, R145, UR4, PT ;  /* 0x0000000491007c0c */ /* 0x000fe4000bf06270 */
[----:B------:R-:W-:Y:S02]  /*c960*/  @!P4 LEA.HI.X R11, R149, R7, R77, 0x2, P1 ;  /* 0x00000007950bc211 */ /* 0x000fe400008f144d */
[----:B------:R-:W-:-:S02]  /*c970*/  @!P5 LEA R16, P1, R146, R6, 0x2 ;  /* 0x000000069210d211 */ /* 0x000fc400078210ff */
[-C--:B------:R-:W-:Y:S01]  /*c980*/  @!P3 LEA.HI.X R13, R148, R7.reuse, R75, 0x2, P6 ;  /* 0x00000007940db211 */ /* 0x080fe200030f144b */
[----:B------:R2:W-:Y:S01]  /*c990*/  @!P4 ST.E.64 desc[UR8][R10.64], R54 ;  /* 0x000000360a00c985 */ /* 0x0005e2000c101b08 */
[----:B------:R-:W-:-:S03]  /*c9a0*/  @!P5 LEA.HI.X R17, R146, R7, R27, 0x2, P1 ;  /* 0x000000079211d211 */ /* 0x000fc600008f141b */
[----:B------:R2:W-:Y:S04]  /*c9b0*/  @!P3 ST.E.64 desc[UR8][R12.64], R58 ;  /* 0x0000003a0c00b985 */ /* 0x0005e8000c101b08 */
[----:B------:R2:W-:Y:S04]  /*c9c0*/  @!P2 ST.E.64 desc[UR8][R14.64], R62 ;  /* 0x0000003e0e00a985 */ /* 0x0005e8000c101b08 */
[----:B------:R2:W-:Y:S01]  /*c9d0*/  @!P5 ST.E.64 desc[UR8][R16.64], R66 ;  /* 0x000000421000d985 */ /* 0x0005e2000c101b08 */
[----:B------:R-:W-:Y:S05]  /*c9e0*/  @P0 BRA `(.L_x_9552) ;  /* 0x0000000c004c0947 */ /* 0x000fea0003800000 */
[----:B--2---:R-:W-:Y:S01]  /*c9f0*/  LEA R4, P0, R145, R6, 0x2 ;  /* 0x0000000691047211 */ /* 0x004fe200078010ff */
[----:B------:R-:W-:-:S03]  /*ca00*/  ULDC.64 UR8, c[0x0][0x208] ;  /* 0x0000820000087ab9 */ /* 0x000fc60000000a00 */
[----:B------:R-:W-:-:S05]  /*ca10*/  LEA.HI.X R5, R145, R7, R26, 0x2, P0 ;  /* 0x0000000791057211 */ /* 0x000fca00000f141a */
[----:B------:R1:W-:Y:S01]  /*ca20*/  ST.E.64 desc[UR8][R4.64], R70 ;  /* 0x0000004604007985 */ /* 0x0003e2000c101b08 */
[----:B------:R-:W-:Y:S05]  /*ca30*/  BRA `(.L_x_9552) ;  /* 0x0000000c00387947 */ /* 0x000fea0003800000 */
.L_x_9547:
        /* <DEDUP_REMOVED lines=41> */
.L_x_9555:
[----:B------:R-:W-:Y:S01]  /*ccd0*/  R2UR UR9, R10 ;  /* 0x000000000a0972ca */ /* 0x000fe200000e0000 */
[----:B------:R-:W-:Y:S01]  /*cce0*/  BSSY B1, `(.L_x_9556) ;  /* 0x0000040000017945 */ /* 0x000fe20003800000 */
[----:B------:R-:W-:-:S11]  /*ccf0*/  R2UR UR8, R9 ;  /* 0x00000000090872ca */ /* 0x000fd600000e0000 */
[----:B------:R-:W-:Y:S02]  /*cd00*/  USEL UR14, UR9, URZ, !UP0 ;  /* 0x0000003f090e7287 */ /* 0x000fe4000c000000 */
[----:B------:R-:W-:Y:S01]  /*cd10*/  USEL UR15, UR8, URZ, !UP0 ;  /* 0x0000003f080f7287 */ /* 0x000fe2000c000000 */
[----:B------:R-:W-:Y:S11]  /*cd20*/  @P0 BRA `(.L_x_9557) ;  /* 0x0000000000ec0947 */ /* 0x000ff60003800000 */
[----:B------:R-:W2:Y:S01]  /*cd30*/  LDL R3, [R1+0x4] ;  /* 0x0000040001037983 */ /* 0x000ea20000100800 */
        /* <DEDUP_REMOVED lines=26> */
[----:B------:R-:W-:Y:S01]  /*cee0*/  UIMAD.WIDE.U32 UR22, UR16, UR18, URZ ;  /* 0x00000012101672a5 */ /* 0x000fe2000f8e003f */
[----:B------:R-:W-:Y:S01]  /*cef0*/  IMAD.MOV.U32 R3, RZ, RZ, R6 ;  /* 0x000000ffff037224 */ /* 0x000fe200078e0006 */
        /* <DEDUP_REMOVED lines=9> */
[----:B------:R-:W-:Y:S01]  /*cf90*/  UIADD3 UR20, UR9, UR20, URZ ;  /* 0x0000001409147290 */ /* 0x000fe2000fffe03f */
[----:B------:R-:W-:Y:S01]  /*cfa0*/  SHF.R.S32.HI R5, RZ, 0x1f, R3 ;  /* 0x0000001fff057819 */ /* 0x000fe20000011403 */
[----:B------:R-:W-:Y:S01]  /*cfb0*/  UIADD3 UR10, UR11, UR13, URZ ;  /* 0x0000000d0b0a7290 */ /* 0x000fe2000fffe03f */
[----:B------:R-:W-:Y:S01]  /*cfc0*/  IMAD R7, R9, R7, R6 ;  /* 0x0000000709077224 */ /* 0x000fe200078e0206 */
[----:B------:R-:W-:Y:S01]  /*cfd0*/  IADD3 R4, P0, P1, R3, UR8, R4 ;  /* 0x0000000803047c10 */ /* 0x000fe2000f91e004 */
[----:B------:R-:W-:Y:S01]  /*cfe0*/  IMAD.U32 R8, RZ, RZ, UR16 ;  /* 0x00000010ff087e24 */ /* 0x000fe2000f8e00ff */
[----:B------:R-:W-:Y:S01]  /*cff0*/  UIADD3.X UR10, UR10, UR20, UR21, UP1, UP2 ;  /* 0x000000140a0a7290 */ /* 0x000fe20008fe4415 */
[----:B------:R-:W-:Y:S01]  /*d000*/  ULDC.64 UR8, c[0x0][UR19+0x210] ;  /* 0x0000840013087abb */ /* 0x000fe20008000a00 */
[----:B------:R-:W-:Y:S01]  /*d010*/  SHF.R.S32.HI R3, RZ, 0x1f, R7 ;  /* 0x0000001fff037819 */ /* 0x000fe20000011407 */
[----:B------:R-:W-:-:S03]  /*d020*/  IMAD R6, R7, UR9, RZ ;  /* 0x0000000907067c24 */ /* 0x000fc6000f8e02ff */
        /* <DEDUP_REMOVED lines=11> */
.L_x_9557:
[----:B------:R-:W-:Y:S05]  /*d0e0*/  BSYNC B1 ;  /* 0x0000000000017941 */ /* 0x000fea0003800000 */
.L_x_9556:
[----:B------:R-:W-:-:S13]  /*d0f0*/  R2UR UR8, R19 ;  /* 0x00000000130872ca */ /* 0x000fda00000e0000 */
[----:B------:R-:W-:-:S06]  /*d100*/  UISETP.GT.AND UP0, UPT, UR8, 0x1, UPT ;  /* 0x000000010800788c */ /* 0x000fcc000bf04270 */
[----:B------:R-:W-:-:S13]  /*d110*/  PLOP3.LUT P0, PT, PT, PT, UP0, 0x80, 0x0 ;  /* 0x000000000000781c */ /* 0x000fda0003f0f008 */
[----:B------:R-:W-:Y:S05]  /*d120*/  @P0 BRA `(.L_x_9552) ;  /* 0x00000004007c0947 */ /* 0x000fea0003800000 */
[----:B0-----:R-:W2:Y:S01]  /*d130*/  LDL.LU R3, [R1+0x4] ;  /* 0x0000040001037983 */ /* 0x001ea20000300800 */
[----:B------:R-:W0:Y:S01]  /*d140*/  LDC R11, c[0x0][0xbe8] ;  /* 0x0002fa00ff0b7b82 */ /* 0x000e220000000800 */
[----:B------:R-:W-:Y:S01]  /*d150*/  SHF.R.S32.HI R10, RZ, 0x1f, R12 ;  /* 0x0000001fff0a7819 */ /* 0x000fe2000001140c */
[----:B------:R-:W-:Y:S01]  /*d160*/  ULDC.64 UR12, c[0x0][0xaa0] ;  /* 0x0002a800000c7ab9 */ /* 0x000fe20000000a00 */
[----:B------:R-:W-:Y:S01]  /*d170*/  R2UR UR17, R156 ;  /* 0x000000009c1172ca */ /* 0x000fe200000e0000 */
[----:B------:R-:W-:Y:S01]  /*d180*/  UIMAD UR10, UR21, UR12, URZ ;  /* 0x0000000c150a72a4 */ /* 0x000fe2000f8e023f */
[----:B------:R-:W-:Y:S01]  /*d190*/  LEA.HI R10, R10, R12, RZ, 0x2 ;  /* 0x0000000c0a0a7211 */ /* 0x000fe200078f10ff */
[----:B------:R-:W-:Y:S01]  /*d1a0*/  UIMAD.WIDE.U32 UR8, UR4, UR12, URZ ;  /* 0x0000000c040872a5 */ /* 0x000fe2000f8e003f */
[----:B------:R-:W-:Y:S01]  /*d1b0*/  BSSY B1, `(.L_x_9558) ;  /* 0x0000044000017945 */ /* 0x000fe20003800000 */
[----:B------:R-:W-:Y:S01]  /*d1c0*/  UIMAD UR10, UR4, UR13, UR10 ;  /* 0x0000000d040a72a4 */ /* 0x000fe2000f8e020a */
        /* <DEDUP_REMOVED lines=9> */
[----:B------:R-:W-:-:S04]  /*d260*/  UIMAD UR15, UR15, UR10, URZ ;  /* 0x0000000a0f0f72a4 */ /* 0x000fc8000f8e023f */
[----:B------:R-:W-:Y:S02]  /*d270*/  UIMAD UR4, UR14, UR11, UR15 ;  /* 0x0000000b0e0472a4 */ /* 0x000fe4000f8e020f */
[----:B------:R-:W-:-:S03]  /*d280*/  UIMAD.WIDE.U32 UR14, UR14, UR10, UR8 ;  /* 0x0000000a0e0e72a5 */ /* 0x000fc6000f8e0008 */
[----:B------:R-:W-:Y:S01]  /*d290*/  ULDC.64 UR8, c[0x0][0xae0] ;  /* 0x0002b80000087ab9 */ /* 0x000fe20000000a00 */
[----:B------:R-:W0:Y:S01]  /*d2a0*/  @P0 LDC R5, c[0x0][0xbec] ;  /* 0x0002fb00ff050b82 */ /* 0x000e220000000800 */
[----:B------:R-:W-:-:S07]  /*d2b0*/  UIADD3 UR4, UR15, UR4, URZ ;  /* 0x000000040f047290 */ /* 0x000fce000fffe03f */
[----:B------:R-:W1:Y:S01]  /*d2c0*/  @P0 LDC R7, c[0x0][0xbf0] ;  /* 0x0002fc00ff070b82 */ /* 0x000e620000000800 */
[----:B--2---:R-:W-:Y:S02]  /*d2d0*/  R2UR UR16, R3 ;  /* 0x00000000031072ca */ /* 0x004fe400000e0000 */
[----:B------:R-:W-:-:S04]  /*d2e0*/  SHF.R.S32.HI R3, RZ, 0x1f, R12 ;  /* 0x0000001fff037819 */ /* 0x000fc8000001140c */
[----:B------:R-:W-:-:S04]  /*d2f0*/  LEA.HI R3, R3, R12, RZ, 0x2 ;  /* 0x0000000c03037211 */ /* 0x000fc800078f10ff */
[----:B------:R-:W-:-:S03]  /*d300*/  LOP3.LUT R3, R3, 0xfffffffc, RZ, 0xc0, !PT ;  /* 0xfffffffc03037812 */ /* 0x000fc600078ec0ff */
[----:B------:R-:W-:Y:S02]  /*d310*/  IMAD.U32 R6, RZ, RZ, UR16 ;  /* 0x00000010ff067e24 */ /* 0x000fe4000f8e00ff */
[----:B------:R-:W-:Y:S02]  /*d320*/  IMAD.IADD R3, R12, 0x1, -R3 ;  /* 0x000000010c037824 */ /* 0x000fe400078e0a03 */
[----:B------:R-:W-:Y:S02]  /*d330*/  IMAD.U32 R8, RZ, RZ, UR16 ;  /* 0x00000010ff087e24 */ /* 0x000fe4000f8e00ff */
[----:B------:R-:W-:-:S04]  /*d340*/  IMAD R3, R3, 0x60, R10 ;  /* 0x0000006003037824 */ /* 0x000fc800078e020a */
        /* <DEDUP_REMOVED lines=8> */
[----:B------:R-:W-:Y:S02]  /*d3d0*/  IMAD R7, R11, R7, R6 ;  /* 0x000000070b077224 */ /* 0x000fe400078e0206 */
        /* <DEDUP_REMOVED lines=8> */
[----:B-----5:R-:W-:Y:S02]  /*d460*/  IMAD R11, R0, R11, RZ ;  /* 0x0000000b000b7224 */ /* 0x020fe400078e02ff */
[----:B------:R-:W-:Y:S02]  /*d470*/  IMAD R0, R8, 0xc0, R10 ;  /* 0x000000c008007824 */ /* 0x000fe400078e020a */
[C---:B------:R-:W-:Y:S02]  /*d480*/  IMAD R3, R7.reuse, UR9, R6 ;  /* 0x0000000907037c24 */ /* 0x040fe4000f8e0206 */
[----:B------:R-:W-:Y:S01]  /*d490*/  IMAD.WIDE.U32 R4, R7, UR8, R4 ;  /* 0x0000000807047c25 */ /* 0x000fe2000f8e0004 */
[----:B------:R-:W-:Y:S01]  /*d4a0*/  ISETP.GE.AND P0, PT, R0, R11, PT ;  /* 0x0000000b0000720c */ /* 0x000fe20003f06270 */
[----:B------:R-:W-:-:S02]  /*d4b0*/  ULDC.64 UR8, c[0x0][0xa80] ;  /* 0x0002a00000087ab9 */ /* 0x000fc40000000a00 */
        /* <DEDUP_REMOVED lines=16> */
[----:B------:R3:W-:Y:S04]  /*d5c0*/  @!P2 ST.E.128 desc[UR8][R8.64], RZ ;  /* 0x000000ff0800a985 */ /* 0x0007e8000c101d08 */
[----:B------:R3:W-:Y:S04]  /*d5d0*/  @!P3 ST.E.128 desc[UR8][R12.64], RZ ;  /* 0x000000ff0c00b985 */ /* 0x0007e8000c101d08 */
[----:B------:R3:W-:Y:S02]  /*d5e0*/  @!P4 ST.E.128 desc[UR8][R14.64], RZ ;  /* 0x000000ff0e00c985 */ /* 0x0007e4000c101d08 */
.L_x_9559:
[----:B------:R-:W-:Y:S05]  /*d5f0*/  BSYNC B1 ;  /* 0x0000000000017941 */ /* 0x000fea0003800000 */
.L_x_9558:
[----:B------:R-:W-:Y:S01]  /*d600*/  VIADD R0, R0, 0x60 ;  /* 0x0000006000007836 */ /* 0x000fe20000000000 */
[----:B--2---:R2:W4:Y:S04]  /*d610*/  SHFL.IDX PT, R5, R3, 0x1, 0x1c1f ;  /* 0x003c1f0003057f89 */ /* 0x00452800000e0000 */
[----:B------:R-:W-:Y:S01]  /*d620*/  ISETP.GE.AND P0, PT, R0, R11, PT ;  /* 0x0000000b0000720c */ /* 0x000fe20003f06270 */
[----:B-1----:R2:W1:-:S12]  /*d630*/  SHFL.IDX PT, R4, R6, 0x1, 0x1c1f ;  /* 0x003c1f0006047f89 */ /* 0x00245800000e0000 */
[----:B--2---:R-:W-:Y:S05]  /*d640*/  @P0 BRA `(.L_x_9552) ;  /* 0x0000000000340947 */ /* 0x004fea0003800000 */
[----:B------:R-:W-:Y:S01]  /*d650*/  ULDC UR4, c[0x0][0xac8] ;  /* 0x0002b20000047ab9 */ /* 0x000fe20000000800 */
[----:B------:R-:W-:Y:S01]  /*d660*/  ULDC.64 UR8, c[0x0][0x208] ;  /* 0x0000820000087ab9 */ /* 0x000fe20000000a00 */
[----:B------:R-:W-:Y:S02]  /*d670*/  ISETP.GE.AND P3, PT, R22, UR4, PT ;  /* 0x0000000416007c0c */ /* 0x000fe4000bf66270 */
[----:B------:R-:W-:Y:S02]  /*d680*/  ISETP.GE.AND P4, PT, R144, UR4, PT ;  /* 0x0000000490007c0c */ /* 0x000fe4000bf86270 */
[----:B------:R-:W-:-:S09]  /*d690*/  ISETP.GE.AND P2, PT, R18, UR4, PT ;  /* 0x0000000412007c0c */ /* 0x000fd2000bf46270 */
[-C--:B-1-3--:R-:W-:Y:S02]  /*d6a0*/  @!P3 LEA R8, P0, R22, R4.reuse, 0x1 ;  /* 0x000000041608b211 */ /* 0x08afe400078008ff */
[----:B------:R-:W-:Y:S02]  /*d6b0*/  @!P4 LEA R10, P1, R144, R4, 0x1 ;  /* 0x00000004900ac211 */ /* 0x000fe400078208ff */
[----:B0---4-:R-:W-:Y:S01]  /*d6c0*/  @!P2 IMAD.WIDE R6, R18, 0x2, R4 ;  /* 0x000000021206a825 */ /* 0x011fe200078e0204 */
[-C--:B------:R-:W-:Y:S02]  /*d6d0*/  @!P3 LEA.HI.X R9, R22, R5.reuse, R17, 0x1, P0 ;  /* 0x000000051609b211 */ /* 0x080fe400000f0c11 */
[----:B------:R-:W-:Y:S02]  /*d6e0*/  @!P4 LEA.HI.X R11, R144, R5, R16, 0x1, P1 ;  /* 0x00000005900bc211 */ /* 0x000fe400008f0c10 */
[----:B------:R2:W-:Y:S04]  /*d6f0*/  @!P2 ST.E.128 desc[UR8][R6.64], RZ ;  /* 0x000000ff0600a985 */ /* 0x0005e8000c101d08 */
[----:B------:R2:W-:Y:S04]  /*d700*/  @!P3 ST.E.128 desc[UR8][R8.64], RZ ;  /* 0x000000ff0800b985 */ /* 0x0005e8000c101d08 */
[----:B------:R2:W-:Y:S02]  /*d710*/  @!P4 ST.E.128 desc[UR8][R10.64], RZ ;  /* 0x000000ff0a00c985 */ /* 0x0005e4000c101d08 */
.L_x_9552:
[----:B------:R-:W-:Y:S05]  /*d720*/  BSYNC B0 ;  /* 0x0000000000007941 */ /* 0x000fea0003800000 */
.L_x_9546:
[----:B------:R-:W-:Y:S02]  /*d730*/  ULDC UR4, c[0x0][0xc3c] ;  /* 0x00030f0000047ab9 */ /* 0x000fe40000000800 */
[----:B------:R-:W-:-:S06]  /*d740*/  UISETP.GE.AND UP0, UPT, UR7, UR4, UPT ;  /* 0x000000040700728c */ /* 0x000fcc000bf06270 */
[----:B------:R-:W-:-:S13]  /*d750*/  PLOP3.LUT P0, PT, PT, PT, UP0, 0x80, 0x0 ;  /* 0x000000000000781c */ /* 0x000fda0003f0f008 */
[----:B------:R-:W-:Y:S05]  /*d760*/  @!P0 BRA `(.L_x_9560) ;  /* 0xffffff3800688947 */ /* 0x000fea000383ffff */
[----:B------:R-:W-:Y:S05]  /*d770*/  EXIT ;  /* 0x000000000000794d */ /* 0x000fea0003800000 */
.L_x_9521:
        /* <DEDUP_REMOVED lines=13> */
[----:B------:R-:W1:Y:S01]  /*d850*/  LDS.128 R24, [UR4+0x31cd0] ;  /* 0x031cd004ff187984 */ /* 0x000e620008000c00 */
[----:B------:R-:W-:Y:S06]  /*d860*/  BAR.ARV 0x4, 0x200 ;  /* 0x0108000000007b1d */ /* 0x000fec0000002000 */
[----:B------:R-:W-:Y:S05]  /*d870*/  BRA `(.L_x_9562) ;  /* 0x0000000800947947 */ /* 0x000fea0003800000 */
.L_x_9561:
[----:B0-----:R-:W0:Y:S01]  /*d880*/  S2R R0, SR_TID.X ;  /* 0x0000000000007919 */ /* 0x001e220000002100 */
[----:B------:R-:W-:Y:S01]  /*d890*/  ULDC UR4, c[0x0][0xc3c] ;  /* 0x00030f0000047ab9 */ /* 0x000fe20000000800 */
[----:B------:R-:W-:Y:S01]  /*d8a0*/  IMAD.MOV.U32 R7, RZ, RZ, RZ ;  /* 0x000000ffff077224 */ /* 0x000fe200078e00ff */
        /* <DEDUP_REMOVED lines=8> */
[----:B------:R-:W2:Y:S01]  /*d930*/  @!P1 LDG.E R6, desc[UR6][R4.64] ;  /* 0x0000000604069981 */ /* 0x000ea2000c1e1900 */
[----:B-1----:R-:W-:-:S05]  /*d940*/  @!P1 IMAD.WIDE.U32 R2, R0, 0x4, R2 ;  /* 0x0000000400029825 */ /* 0x002fca00078e0002 */
[----:B------:R-:W2:Y:S01]  /*d950*/  @!P1 LDG.E R7, desc[UR6][R2.64] ;  /* 0x0000000602079981 */ /* 0x000ea2000c1e1900 */
[C---:B------:R-:W-:Y:S02]  /*d960*/  ISETP.NE.AND P1, PT, R0.reuse, RZ, PT ;  /* 0x000000ff0000720c */ /* 0x040fe40003f25270 */
[C---:B------:R-:W-:Y:S02]  /*d970*/  ISETP.GE.U32.AND P2, PT, R0.reuse, 0x2, PT ;  /* 0x000000020000780c */ /* 0x040fe40003f46070 */
[C---:B------:R-:W-:Y:S02]  /*d980*/  ISETP.GE.U32.AND P3, PT, R0.reuse, 0x4, PT ;  /* 0x000000040000780c */ /* 0x040fe40003f66070 */
[C---:B------:R-:W-:Y:S02]  /*d990*/  ISETP.GE.U32.AND P4, PT, R0.reuse, 0x8, PT ;  /* 0x000000080000780c */ /* 0x040fe40003f86070 */
[----:B------:R-:W-:Y:S01]  /*d9a0*/  ISETP.GE.U32.AND P5, PT, R0, 0x10, PT ;  /* 0x000000100000780c */ /* 0x000fe20003fa6070 */
[----:B------:R-:W0:Y:S01]  /*d9b0*/  S2UR UR6, SR_CTAID.X ;  /* 0x00000000000679c3 */ /* 0x000e220000002500 */
[----:B------:R-:W-:Y:S01]  /*d9c0*/  UMOV UR4, URZ ;  /* 0x0000003f00047c82 */ /* 0x000fe20008000000 */
        /* <DEDUP_REMOVED lines=17> */
[----:B-1----:R-:W-:-:S05]  /*dae0*/  IMAD R8, R8, UR5, RZ ;  /* 0x0000000508087c24 */ /* 0x002fca000f8e02ff */
[----:B0-----:R-:W-:Y:S01]  /*daf0*/  ISETP.GT.AND P6, PT, R8, UR6, PT ;  /* 0x0000000608007c0c */ /* 0x001fe2000bfc4270 */
[----:B------:R-:W-:-:S12]  /*db00*/  IMAD.MOV.U32 R3, RZ, RZ, R8 ;  /* 0x000000ffff037224 */ /* 0x000fd800078e0008 */
[----:B------:R-:W-:Y:S05]  /*db10*/  @P6 BRA `(.L_x_9563) ;  /* 0x0000000000a06947 */ /* 0x000fea0003800000 */
[----:B------:R-:W-:Y:S01]  /*db20*/  IMAD.MOV.U32 R8, RZ, RZ, R3 ;  /* 0x000000ffff087224 */ /* 0x000fe200078e0003 */
[----:B------:R-:W-:Y:S01]  /*db30*/  UMOV UR4, URZ ;  /* 0x0000003f00047c82 */ /* 0x000fe20008000000 */
[----:B------:R-:W-:-:S05]  /*db40*/  ULDC UR5, c[0x0][0xc38] ;  /* 0x00030e0000057ab9 */ /* 0x000fca0000000800 */
.L_x_9565:
[----:B------:R-:W0:Y:S01]  /*db50*/  LDC R2, c[0x0][0xc3c] ;  /* 0x00030f00ff027b82 */ /* 0x000e220000000800 */
[----:B------:R-:W-:Y:S01]  /*db60*/  UIADD3 UR4, UR4, 0x1f, URZ ;  /* 0x0000001f04047890 */ /* 0x000fe2000fffe03f */
[----:B------:R-:W-:Y:S02]  /*db70*/  ULDC UR7, c[0x0][0xc3c] ;  /* 0x00030f0000077ab9 */ /* 0x000fe40000000800 */
[----:B------:R-:W-:-:S03]  /*db80*/  IMAD.U32 R27, RZ, RZ, UR7 ;  /* 0x00000007ff1b7e24 */ /* 0x000fc6000f8e00ff */
[----:B0-----:R-:W-:-:S13]  /*db90*/  ISETP.LE.AND P6, PT, R2, UR4, PT ;  /* 0x0000000402007c0c */ /* 0x001fda000bfc3270 */
[----:B------:R-:W-:Y:S05]  /*dba0*/  @P6 BRA `(.L_x_9564) ;  /* 0x0000000400a46947 */ /* 0x000fea0003800000 */
[----:B------:R-:W-:Y:S01]  /*dbb0*/  VIADD R7, R0, UR4 ;  /* 0x0000000400077c36 */ /* 0x000fe20008000000 */
[----:B------:R-:W-:-:S04]  /*dbc0*/  ULDC.64 UR8, c[0x0][0x208] ;  /* 0x0000820000087ab9 */ /* 0x000fc80000000a00 */
[----:B------:R-:W-:-:S13]  /*dbd0*/  ISETP.GE.OR P6, PT, R7, R2, !P0 ;  /* 0x000000020700720c */ /* 0x000fda00047c6670 */
[----:B------:R-:W0:Y:S08]  /*dbe0*/  @!P6 LDC.64 R4, c[0x0][0xc80] ;  /* 0x00032000ff04eb82 */ /* 0x000e300000000a00 */
[----:B------:R-:W1:Y:S01]  /*dbf0*/  @!P6 LDC.64 R2, c[0x0][0xc78] ;  /* 0x00031e00ff02eb82 */ /* 0x000e620000000a00 */
[----:B0-----:R-:W-:-:S04]  /*dc00*/  @!P6 IMAD.WIDE R4, R7, 0x4, R4 ;  /* 0x000000040704e825 */ /* 0x001fc800078e0204 */
[----:B-1----:R-:W-:Y:S01]  /*dc10*/  @!P6 IMAD.WIDE R2, R7, 0x4, R2 ;  /* 0x000000040702e825 */ /* 0x002fe200078e0202 */
[----:B------:R-:W-:-:S06]  /*dc20*/  CS2R R6, SRZ ;  /* 0x0000000000067805 */ /* 0x000fcc000001ff00 */
[----:B------:R-:W2:Y:S04]  /*dc30*/  @!P6 LDG.E R6, desc[UR8][R4.64] ;  /* 0x000000080406e981 */ /* 0x000ea8000c1e1900 */
        /* <DEDUP_REMOVED lines=22> */
.L_x_9563:
        /* <DEDUP_REMOVED lines=12> */
[----:B0-----:R-:W0:Y:S02]  /*de60*/  MUFU.RCP R8, R8 ;  /* 0x0000000800087308 */ /* 0x001e240000001000 */
[----:B0-----:R-:W-:-:S06]  /*de70*/  VIADD R3, R8, 0xffffffe ;  /* 0x0ffffffe08037836 */ /* 0x001fcc0000000000 */
[----:B------:R-:W0:Y:S02]  /*de80*/  F2I.FTZ.U32.TRUNC.NTZ R3, R3 ;  /* 0x0000000300037305 */ /* 0x000e24000021f000 */
[----:B0-----:R-:W-:Y:S01]  /*de90*/  IMAD.MOV R11, RZ, RZ, -R3 ;  /* 0x000000ffff0b7224 */ /* 0x001fe200078e0a03 */
[----:B------:R-:W-:Y:S06]  /*dea0*/  @!P0 BRA `(.L_x_9566) ;  /* 0x0000000000088947 */ /* 0x000fec0003800000 */
[----:B------:R-:W-:-:S05]  /*deb0*/  VIADD R5, R27, 0xffffffff ;  /* 0xffffffff1b057836 */ /* 0x000fca0000000000 */
[----:B------:R0:W1:Y:S02]  /*dec0*/  SHFL.IDX PT, R24, R2, R5, 0x1f ;  /* 0x00001f0502187589 */ /* 0x00006400000e0000 */
.L_x_9566:
[----:B-1----:R-:W-:Y:S02]  /*ded0*/  IMAD R24, R24, UR5, R9 ;  /* 0x0000000518187c24 */ /* 0x002fe4000f8e0209 */
[----:B------:R-:W-:Y:S02]  /*dee0*/  IMAD R9, R11, R4, RZ ;  /* 0x000000040b097224 */ /* 0x000fe400078e02ff */
[----:B0-----:R-:W-:Y:S01]  /*def0*/  IMAD.MOV.U32 R2, RZ, RZ, RZ ;  /* 0x000000ffff027224 */ /* 0x001fe200078e00ff */
[----:B------:R-:W-:Y:S01]  /*df00*/  IADD3 R25, -R24, UR6, RZ ;  /* 0x0000000618197c10 */ /* 0x000fe2000fffe1ff */
[----:B------:R-:W-:Y:S01]  /*df10*/  IMAD.MOV.U32 R5, RZ, RZ, R10 ;  /* 0x000000ffff057224 */ /* 0x000fe200078e000a */
[----:B------:R-:W-:Y:S01]  /*df20*/  IABS R10, R7 ;  /* 0x00000007000a7213 */ /* 0x000fe20000000000 */
[----:B------:R-:W-:Y:S01]  /*df30*/  IMAD.HI.U32 R2, R3, R9, R2 ;  /* 0x0000000903027227 */ /* 0x000fe200078e0002 */
[----:B------:R-:W-:Y:S01]  /*df40*/  IABS R9, R6 ;  /* 0x0000000600097213 */ /* 0x000fe20000000000 */
[----:B------:R-:W0:Y:S01]  /*df50*/  I2F.RP R8, R5 ;  /* 0x0000000500087306 */ /* 0x000e220000209400 */
[----:B------:R-:W-:Y:S01]  /*df60*/  IABS R3, R25 ;  /* 0x0000001900037213 */ /* 0x000fe20000000000 */
[----:B------:R-:W-:-:S02]  /*df70*/  IMAD.MOV R10, RZ, RZ, -R10 ;  /* 0x000000ffff0a7224 */ /* 0x000fc400078e0a0a */
[----:B------:R-:W-:Y:S02]  /*df80*/  IMAD.MOV R9, RZ, RZ, -R9 ;  /* 0x000000ffff097224 */ /* 0x000fe400078e0a09 */
[----:B------:R-:W-:-:S04]  /*df90*/  IMAD.HI.U32 R2, R2, R3, RZ ;  /* 0x0000000302027227 */ /* 0x000fc800078e00ff */
[----:B------:R-:W-:Y:S02]  /*dfa0*/  IMAD R3, R2, R9, R3 ;  /* 0x0000000902037224 */ /* 0x000fe400078e0203 */
[----:B------:R-:W-:-:S03]  /*dfb0*/  VIADD R27, R27, UR4 ;  /* 0x000000041b1b7c36 */ /* 0x000fc60008000000 */
[----:B------:R-:W-:Y:S01]  /*dfc0*/  ISETP.GT.U32.AND P1, PT, R4, R3, PT ;  /* 0x000000030400720c */ /* 0x000fe20003f24070 */
[----:B0-----:R-:W0:-:S12]  /*dfd0*/  MUFU.RCP R8, R8 ;  /* 0x0000000800087308 */ /* 0x001e180000001000 */
[----:B------:R-:W-:Y:S02]  /*dfe0*/  @!P1 IMAD.IADD R3, R3, 0x1, -R4 ;  /* 0x0000000103039824 */ /* 0x000fe400078e0a04 */
[----:B------:R-:W-:Y:S01]  /*dff0*/  @!P1 VIADD R2, R2, 0x1 ;  /* 0x0000000102029836 */ /* 0x000fe20000000000 */
[----:B------:R-:W-:Y:S02]  /*e000*/  ISETP.NE.AND P1, PT, R6, RZ, PT ;  /* 0x000000ff0600720c */ /* 0x000fe40003f25270 */
[----:B------:R-:W-:Y:S01]  /*e010*/  ISETP.GE.U32.AND P0, PT, R3, R4, PT ;  /* 0x000000040300720c */ /* 0x000fe20003f06070 */
[----:B0-----:R-:W-:Y:S01]  /*e020*/  VIADD R9, R8, 0xffffffe ;  /* 0x0ffffffe08097836 */ /* 0x001fe20000000000 */
[----:B------:R-:W-:-:S03]  /*e030*/  LOP3.LUT R4, R25, R6, RZ, 0x3c, !PT ;  /* 0x0000000619047212 */ /* 0x000fc600078e3cff */
[----:B------:R-:W0:Y:S01]  /*e040*/  F2I.FTZ.U32.TRUNC.NTZ R3, R9 ;  /* 0x0000000900037305 */ /* 0x000e22000021f000 */
[----:B------:R-:W-:-:S07]  /*e050*/  ISETP.GE.AND P2, PT, R4, RZ, PT ;  /* 0x000000ff0400720c */ /* 0x000fce0003f46270 */
[----:B------:R-:W-:-:S04]  /*e060*/  @P0 VIADD R2, R2, 0x1 ;  /* 0x0000000102020836 */ /* 0x000fc80000000000 */
[----:B------:R-:W-:Y:S02]  /*e070*/  IMAD.MOV.U32 R4, RZ, RZ, R2 ;  /* 0x000000ffff047224 */ /* 0x000fe400078e0002 */
[----:B0-----:R-:W-:Y:S02]  /*e080*/  IMAD.MOV R2, RZ, RZ, -R3 ;  /* 0x000000ffff027224 */ /* 0x001fe400078e0a03 */
[----:B------:R-:W-:Y:S01]  /*e090*/  @!P2 IMAD.MOV R4, RZ, RZ, -R4 ;  /* 0x000000ffff04a224 */ /* 0x000fe200078e0a04 */
[----:B------:R-:W-:Y:S01]  /*e0a0*/  @!P1 LOP3.LUT R4, RZ, R6, RZ, 0x33, !PT ;  /* 0x00000006ff049212 */ /* 0x000fe200078e33ff */
[----:B------:R-:W-:Y:S02]  /*e0b0*/  IMAD R9, R2, R5, RZ ;  /* 0x0000000502097224 */ /* 0x000fe400078e02ff */
[----:B------:R-:W-:Y:S01]  /*e0c0*/  IMAD.MOV.U32 R2, RZ, RZ, RZ ;  /* 0x000000ffff027224 */ /* 0x000fe200078e00ff */
[-C--:B------:R-:W-:Y:S01]  /*e0d0*/  IABS R8, R4.reuse ;  /* 0x0000000400087213 */ /* 0x080fe20000000000 */
[----:B------:R-:W-:-:S02]  /*e0e0*/  IMAD R6, R6, R4, RZ ;  /* 0x0000000406067224 */ /* 0x000fc400078e02ff */
[----:B------:R-:W-:-:S04]  /*e0f0*/  IMAD.HI.U32 R2, R3, R9, R2 ;  /* 0x0000000903027227 */ /* 0x000fc800078e0002 */
[----:B------:R-:W-:Y:S02]  /*e100*/  IMAD.MOV.U32 R3, RZ, RZ, R8 ;  /* 0x000000ffff037224 */ /* 0x000fe400078e0008 */
[----:B------:R-:W-:Y:S02]  /*e110*/  IMAD.MOV.U32 R8, RZ, RZ, R10 ;  /* 0x000000ffff087224 */ /* 0x000fe400078e000a */
[----:B------:R-:W-:-:S04]  /*e120*/  IMAD.HI.U32 R2, R2, R3, RZ ;  /* 0x0000000302027227 */ /* 0x000fc800078e00ff */
[----:B------:R-:W-:Y:S01]  /*e130*/  IMAD R8, R2, R8, R3 ;  /* 0x0000000802087224 */ /* 0x000fe200078e0203 */
[----:B------:R-:W-:Y:S01]  /*e140*/  LOP3.LUT R3, R4, R7, RZ, 0x3c, !PT ;  /* 0x0000000704037212 */ /* 0x000fe200078e3cff */
[----:B------:R-:W-:-:S03]  /*e150*/  IMAD.IADD R25, R25, 0x1, -R6 ;  /* 0x0000000119197824 */ /* 0x000fc600078e0a06 */
        /* <DEDUP_REMOVED lines=11> */
[----:B------:R-:W-:-:S04]  /*e210*/  IMAD R7, R7, 0x1000000, R2 ;  /* 0x0100000007077824 */ /* 0x000fc800078e0202 */
[----:B------:R-:W-:Y:S01]  /*e220*/  IMAD R26, R4, 0x10000, R7 ;  /* 0x00010000041a7824 */ /* 0x000fe200078e0207 */
[----:B------:R-:W-:Y:S06]  /*e230*/  BRA `(.L_x_9567) ;  /* 0x00000000000c7947 */ /* 0x000fec0003800000 */
.L_x_9564:
[----:B------:R-:W-:Y:S02]  /*e240*/  IMAD.MOV.U32 R25, RZ, RZ, RZ ;  /* 0x000000ffff197224 */ /* 0x000fe400078e00ff */
[----:B------:R-:W-:Y:S02]  /*e250*/  IMAD.U32 R24, RZ, RZ, UR6 ;  /* 0x00000006ff187e24 */ /* 0x000fe4000f8e00ff */
[----:B------:R-:W-:-:S07]  /*e260*/  IMAD.MOV.U32 R26, RZ, RZ, RZ ;  /* 0x000000ffff1a7224 */ /* 0x000fce00078e00ff */
.L_x_9567:
[----:B------:R-:W-:-:S13]  /*e270*/  ISETP.NE.AND P0, PT, R0, RZ, PT ;  /* 0x000000ff0000720c */ /* 0x000fda0003f05270 */
[----:B------:R-:W0:Y:S01]  /*e280*/  @!P0 S2R R3, SR_CgaCtaId ;  /* 0x0000000000038919 */ /* 0x000e220000008800 */
[----:B------:R-:W-:-:S04]  /*e290*/  @!P0 MOV R0, 0x400 ;  /* 0x0000040000008802 */ /* 0x000fc80000000f00 */
[----:B0-----:R-:W-:-:S05]  /*e2a0*/  @!P0 LEA R0, R3, R0, 0x18 ;  /* 0x0000000003008211 */ /* 0x001fca00078ec0ff */
[----:B------:R2:W-:Y:S01]  /*e2b0*/  @!P0 STS.128 [R0+0x31cd0], R24 ;  /* 0x031cd01800008388 */ /* 0x0005e20000000c00 */
[----:B------:R-:W-:Y:S06]  /*e2c0*/  BAR.ARV 0x5, 0x200 ;  /* 0x0148000000007b1d */ /* 0x000fec0000002000 */
.L_x_9562:
[----:B------:R3:W-:Y:S01]  /*e2d0*/  STL [R1+0x34], RZ ;  /* 0x000034ff01007387 */ /* 0x0007e20000100800 */
[----:B------:R-:W-:Y:S01]  /*e2e0*/  ULDC UR4, c[0x0][0xc3c] ;  /* 0x00030f0000047ab9 */ /* 0x000fe20000000800 */
[----:B------:R-:W-:Y:S01]  /*e2f0*/  IMAD.MOV.U32 R28, RZ, RZ, 0x1 ;  /* 0x00000001ff1c7424 */ /* 0x000fe200078e00ff */
[----:B-1----:R-:W-:Y:S01]  /*e300*/  ISETP.GE.AND P0, PT, R27, UR4, PT ;  /* 0x000000041b007c0c */ /* 0x002fe2000bf06270 */
[----:B------:R-:W-:-:S12]  /*e310*/  IMAD.MOV.U32 R18, RZ, RZ, RZ ;  /* 0x000000ffff127224 */ /* 0x000fd800078e00ff */
[----:B---3--:R-:W-:Y:S05]  /*e320*/  @P0 BRA `(.L_x_9568) ;  /* 0x0000005400f80947 */ /* 0x008fea0003800000 */
[----:B------:R-:W1:Y:S01]  /*e330*/  S2R R6, SR_TID.X ;  /* 0x0000000000067919 */ /* 0x000e620000002100 */
[----:B------:R-:W3:Y:S01]  /*e340*/  S2UR UR5, SR_CgaCtaId ;  /* 0x00000000000579c3 */ /* 0x000ee20000008800 */
[----:B------:R-:W-:Y:S01]  /*e350*/  UMOV UR4, 0x400 ;  /* 0x0000040000047882 */ /* 0x000fe20000000000 */
[----:B------:R-:W-:Y:S01]  /*e360*/  BSSY B8, `(.L_x_9568) ;  /* 0x000057a000087945 */ /* 0x000fe20003800000 */
[----:B------:R4:W-:Y:S01]  /*e370*/  STL [R1+0x34], RZ ;  /* 0x000034ff01007387 */ /* 0x0009e20000100800 */
[----:B------:R-:W-:Y:S01]  /*e380*/  IMAD.MOV.U32 R28, RZ, RZ, 0x1 ;  /* 0x00000001ff1c7424 */ /* 0x000fe200078e00ff */
[----:B------:R-:W-:Y:S01]  /*e390*/  ULDC UR38, c[0x0][0xc] ;  /* 0x0000030000267ab9 */ /* 0x000fe20000000800 */
[----:B------:R-:W-:Y:S01]  /*e3a0*/  IMAD.MOV.U32 R18, RZ, RZ, RZ ;  /* 0x000000ffff127224 */ /* 0x000fe200078e00ff */
[----:B------:R-:W-:Y:S01]  /*e3b0*/  ULDC.64 UR36, c[0x0][0x198] ;  /* 0x0000660000247ab9 */ /* 0x000fe20000000a00 */
[----:B---3--:R-:W-:-:S06]  /*e3c0*/  ULEA UR4, UR5, UR4, 0x18 ;  /* 0x0000000405047291 */ /* 0x008fcc000f8ec03f */
[----:B------:R-:W-:Y:S01]  /*e3d0*/  IMAD.U32 R17, RZ, RZ, UR4 ;  /* 0x00000004ff117e24 */ /* 0x000fe2000f8e00ff */
[C---:B-1----:R-:W-:Y:S01]  /*e3e0*/  LOP3.LUT R5, R6.reuse, 0x7f, RZ, 0xc0, !PT ;  /* 0x0000007f06057812 */ /* 0x042fe200078ec0ff */
[----:B0-2---:R-:W-:-:S04]  /*e3f0*/  IMAD.SHL.U32 R0, R6, 0x8, RZ ;  /* 0x0000000806007824 */ /* 0x005fc800078e00ff */
[----:B------:R-:W-:Y:S01]  /*e400*/  IMAD.SHL.U32 R4, R5, 0x8, RZ ;  /* 0x0000000805047824 */ /* 0x000fe200078e00ff */
[C---:B------:R-:W-:Y:S02]  /*e410*/  LOP3.LUT R3, R0.reuse, 0x20, RZ, 0xc0, !PT ;  /* 0x0000002000037812 */ /* 0x040fe400078ec0ff */
[----:B------:R-:W-:Y:S02]  /*e420*/  LOP3.LUT R2, R0, 0xd8, RZ, 0xc0, !PT ;  /* 0x000000d800027812 */ /* 0x000fe400078ec0ff */
[----:B------:R-:W-:Y:S02]  /*e430*/  LOP3.LUT R3, R3, 0x300, R4, 0xf8, !PT ;  /* 0x0000030003037812 */ /* 0x000fe400078ef804 */
[----:B------:R-:W-:Y:S02]  /*e440*/  LOP3.LUT R2, R2, 0x18, R6, 0x78, !PT ;  /* 0x0000001802027812 */ /* 0x000fe400078e7806 */
[----:B------:R-:W-:Y:S02]  /*e450*/  LOP3.LUT R0, R0, 0x18, RZ, 0xc0, !PT ;  /* 0x0000001800007812 */ /* 0x000fe400078ec0ff */
[----:B------:R-:W-:Y:S01]  /*e460*/  LOP3.LUT R4, R3, R2, RZ, 0xfc, !PT ;  /* 0x0000000203047212 */ /* 0x000fe200078efcff */
[----:B------:R-:W-:Y:S01]  /*e470*/  IMAD.SHL.U32 R2, R6, 0x20, RZ ;  /* 0x0000002006027824 */ /* 0x000fe200078e00ff */
[----:B------:R-:W-:-:S04]  /*e480*/  SHF.R.U32.HI R3, RZ, 0x2, R5 ;  /* 0x00000002ff037819 */ /* 0x000fc80000011605 */
[----:B------:R-:W-:Y:S01]  /*e490*/  LOP3.LUT R5, R3, 0x60, R2, 0xf8, !PT ;  /* 0x0000006003057812 */ /* 0x000fe200078ef802 */
[----:B------:R-:W-:Y:S01]  /*e4a0*/  IMAD R2, R4, 0x2, R17 ;  /* 0x0000000204027824 */ /* 0x000fe200078e0211 */
[C---:B------:R-:W-:Y:S02]  /*e4b0*/  LOP3.LUT R3, R0.reuse, 0x20, RZ, 0xfc, !PT ;  /* 0x0000002000037812 */ /* 0x040fe400078efcff */
[----:B------:R-:W-:Y:S02]  /*e4c0*/  LOP3.LUT R0, R0, 0x40, RZ, 0xfc, !PT ;  /* 0x0000004000007812 */ /* 0x000fe400078efcff */
[----:B------:R4:W-:Y:S05]  /*e4d0*/  STL [R1+0x8], R2 ;  /* 0x0000080201007387 */ /* 0x0009ea0000100800 */
.L_x_9672:
[----:B01--4-:R-:W0:Y:S01]  /*e4e0*/  LDC.64 R2, c[0x0][0xc88] ;  /* 0x00032200ff027b82 */ /* 0x013e220000000a00 */
[----:B------:R-:W-:Y:S01]  /*e4f0*/  ULDC.64 UR4, c[0x0][0x208] ;  /* 0x0000820000047ab9 */ /* 0x000fe20000000a00 */
[----:B0-----:R-:W-:-:S05]  /*e500*/  IMAD.WIDE R2, R27, 0x4, R2 ;  /* 0x000000041b027825 */ /* 0x001fca00078e0202 */
[----:B--2---:R-:W2:Y:S01]  /*e510*/  LDG.E R9, desc[UR4][R2.64] ;  /* 0x0000000402097981 */ /* 0x004ea2000c1e1900 */
[----:B------:R-:W-:Y:S05]  /*e520*/  YIELD ;  /* 0x0000000000007946 */ /* 0x000fea0003800000 */
[----:B------:R-:W-:Y:S01]  /*e530*/  ULDC.64 UR4, c[0x0][0xa28] ;  /* 0x00028a0000047ab9 */ /* 0x000fe20000000a00 */
[----:B------:R-:W-:Y:S01]  /*e540*/  IMAD.MOV.U32 R0, RZ, RZ, RZ ;  /* 0x000000ffff007224 */ /* 0x000fe200078e00ff */
[----:B------:R-:W-:Y:S01]  /*e550*/  ISETP.NE.U32.AND P0, PT, RZ, UR4, PT ;  /* 0x00000004ff007c0c */ /* 0x000fe2000bf05070 */
[----:B------:R-:W-:Y:S01]  /*e560*/  ULDC.64 UR10, c[0x0][0x208] ;  /* 0x00008200000a7ab9 */ /* 0x000fe20000000a00 */
[----:B------:R-:W-:Y:S01]  /*e570*/  IMAD.MOV.U32 R6, RZ, RZ, RZ ;  /* 0x000000ffff067224 */ /* 0x000fe200078e00ff */
[----:B------:R-:W-:Y:S01]  /*e580*/  ULDC.64 UR8, c[0x0][0xa08] ;  /* 0x0002820000087ab9 */ /* 0x000fe20000000a00 */
[----:B------:R-:W-:Y:S01]  /*e590*/  ISETP.NE.AND.EX P0, PT, RZ, UR5, PT, P0 ;  /* 0x00000005ff007c0c */ /* 0x000fe2000bf05300 */
[----:B------:R-:W-:Y:S01]  /*e5a0*/  ULDC.64 UR6, c[0x0][0xa18] ;  /* 0x0002860000067ab9 */ /* 0x000fe20000000a00 */
[----:B------:R-:W-:-:S02]  /*e5b0*/  ISETP.NE.U32.AND P2, PT, RZ, UR8, PT ;  /* 0x00000008ff007c0c */ /* 0x000fc4000bf45070 */
[----:B--2---:R-:W-:Y:S01]  /*e5c0*/  SHF.R.S32.HI R4, RZ, 0x1f, R9 ;  /* 0x0000001fff047819 */ /* 0x004fe20000011409 */
[----:B------:R-:W-:-:S08]  /*e5d0*/  IMAD.SHL.U32 R19, R9, 0x4, RZ ;  /* 0x0000000409137824 */ /* 0x000fd000078e00ff */
        /* <DEDUP_REMOVED lines=10> */
[----:B------:R-:W-:Y:S02]  /*e680*/  ISETP.NE.AND.EX P0, PT, RZ, UR9, PT, P2 ;  /* 0x00000009ff007c0c */ /* 0x000fe4000bf05320 */
[----:B------:R-:W-:Y:S02]  /*e690*/  ISETP.NE.U32.AND P2, PT, RZ, UR6, PT ;  /* 0x00000006ff007c0c */ /* 0x000fe4000bf45070 */
[C---:B0-----:R-:W-:Y:S02]  /*e6a0*/  IADD3 R4, P4, R19.reuse, UR8, RZ ;  /* 0x0000000813047c10 */ /* 0x041fe4000ff9e0ff */
[----:B-1----:R-:W-:Y:S02]  /*e6b0*/  IADD3 R2, P3, R19, UR4, RZ ;  /* 0x0000000413027c10 */ /* 0x002fe4000ff7e0ff */
[----:B------:R-:W-:-:S02]  /*e6c0*/  ISETP.NE.AND.EX P2, PT, RZ, UR7, PT, P2 ;  /* 0x00000007ff007c0c */ /* 0x000fc4000bf45320 */
[C---:B------:R-:W-:Y:S02]  /*e6d0*/  IADD3.X R3, R22.reuse, UR5, RZ, P3, !PT ;  /* 0x0000000516037c10 */ /* 0x040fe40009ffe4ff */
[----:B------:R-:W-:-:S03]  /*e6e0*/  IADD3.X R5, R22, UR9, RZ, P4, !PT ;  /* 0x0000000916057c10 */ /* 0x000fc6000a7fe4ff */
[----:B------:R-:W2:Y:S01]  /*e6f0*/  @P1 LDG.E R6, desc[UR10][R2.64] ;  /* 0x0000000a02061981 */ /* 0x000ea2000c1e1900 */
[----:B------:R-:W-:Y:S02]  /*e700*/  ULDC UR4, c[0x0][0x288] ;  /* 0x0000a20000047ab9 */ /* 0x000fe40000000800 */
[----:B------:R-:W-:Y:S01]  /*e710*/  IMAD.U32 R10, RZ, RZ, UR4 ;  /* 0x00000004ff0a7e24 */ /* 0x000fe2000f8e00ff */
[----:B------:R-:W-:Y:S01]  /*e720*/  ULDC.64 UR4, c[0x0][0x418] ;  /* 0x0001060000047ab9 */ /* 0x000fe20000000a00 */
        /* <DEDUP_REMOVED lines=13> */
[----:B---3--:R-:W-:Y:S05]  /*e800*/  @P2 BRA `(.L_x_9569) ;  /* 0x0000000000182947 */ /* 0x008fea0003800000 */
[----:B------:R-:W-:Y:S05]  /*e810*/  @!P1 BRA `(.L_x_9569) ;  /* 0x0000000000149947 */ /* 0x000fea0003800000 */
[----:B------:R-:W-:Y:S02]  /*e820*/  ULDC.64 UR4, c[0x0][0x208] ;  /* 0x0000820000047ab9 */ /* 0x000fe40000000a00 */
[----:B------:R-:W2:Y:S04]  /*e830*/  LDG.E R6, desc[UR4][R2.64] ;  /* 0x0000000402067981 */ /* 0x000ea8000c1e1900 */
[----:B------:R-:W2:Y:S02]  /*e840*/  LDG.E R2, desc[UR4][R2.64+0x4] ;  /* 0x0000040402027981 */ /* 0x000ea4000c1e1900 */
[----:B--2---:R-:W-:-:S05]  /*e850*/  IMAD.IADD R2, R2, 0x1, -R6 ;  /* 0x0000000102027824 */ /* 0x004fca00078e0a06 */
[----:B------:R1:W-:Y:S02]  /*e860*/  STL [R1+0x24], R2 ;  /* 0x0000240201007387 */ /* 0x0003e40000100800 */
.L_x_9569:
[----:B------:R-:W-:Y:S01]  /*e870*/  ULDC.64 UR4, c[0x0][0xa20] ;  /* 0x0002880000047ab9 */ /* 0x000fe20000000a00 */
[C---:B------:R-:W-:Y:S01]  /*e880*/  LOP3.LUT R6, R26.reuse, 0xff000000, RZ, 0xc0, !PT ;  /* 0xff0000001a067812 */ /* 0x040fe200078ec0ff */
[----:B------:R-:W-:Y:S01]  /*e890*/  IMAD.MOV.U32 R23, RZ, RZ, R9 ;  /* 0x000000ffff177224 */ /* 0x000fe200078e0009 */
[----:B------:R-:W-:Y:S02]  /*e8a0*/  ISETP.NE.U32.AND P1, PT, RZ, UR4, PT ;  /* 0x00000004ff007c0c */ /* 0x000fe4000bf25070 */
[----:B------:R-:W-:Y:S02]  /*e8b0*/  SHF.R.U32.HI R6, RZ, 0x8, R6 ;  /* 0x00000008ff067819 */ /* 0x000fe40000011606 */
[----:B------:R-:W-:Y:S02]  /*e8c0*/  ISETP.NE.AND.EX P1, PT, RZ, UR5, PT, P1 ;  /* 0x00000005ff007c0c */ /* 0x000fe4000bf25310 */
[C---:B-1----:R-:W-:Y:S02]  /*e8d0*/  LOP3.LUT R2, R26.reuse, 0xff0000, RZ, 0xc0, !PT ;  /* 0x00ff00001a027812 */ /* 0x042fe400078ec0ff */
[----:B------:R-:W-:Y:S01]  /*e8e0*/  LOP3.LUT R16, R26, 0xffff, RZ, 0xc0, !PT ;  /* 0x0000ffff1a107812 */ /* 0x000fe200078ec0ff */
[----:B-----5:R-:W-:Y:S01]  /*e8f0*/  IMAD.IADD R26, R8, 0x1, R0 ;  /* 0x00000001081a7824 */ /* 0x020fe200078e0200 */
[----:B------:R-:W-:-:S07]  /*e900*/  LEA.HI R6, R2, R6, RZ, 0x10 ;  /* 0x0000000602067211 */ /* 0x000fce00078f80ff */
[----:B------:R-:W-:Y:S05]  /*e910*/  @!P1 BRA `(.L_x_9570) ;  /* 0x0000000000149947 */ /* 0x000fea0003800000 */
[----:B------:R-:W-:Y:S01]  /*e920*/  IADD3 R2, P0, R19, UR4, RZ ;  /* 0x0000000413027c10 */ /* 0x000fe2000ff1e0ff */
[----:B------:R-:W-:-:S03]  /*e930*/  ULDC.64 UR6, c[0x0][0x208] ;  /* 0x0000820000067ab9 */ /* 0x000fc60000000a00 */
[----:B------:R-:W-:-:S05]  /*e940*/  IADD3.X R3, R22, UR5, RZ, P0, !PT ;  /* 0x0000000516037c10 */ /* 0x000fca00087fe4ff */
[----:B------:R1:W5:Y:S01]  /*e950*/  LDG.E R7, desc[UR6][R2.64] ;  /* 0x0000000602077981 */ /* 0x000362000c1e1900 */
[----:B------:R-:W-:Y:S05]  /*e960*/  BRA `(.L_x_9571) ;  /* 0x0000000000147947 */ /* 0x000fea0003800000 */
.L_x_9570:
[----:B------:R-:W-:Y:S05]  /*e970*/  @!P0 BRA `(.L_x_9571) ;  /* 0x0000000000108947 */ /* 0x000fea0003800000 */
[----:B------:R-:W-:Y:S02]  /*e980*/  ULDC.64 UR4, c[0x0][0x208] ;  /* 0x0000820000047ab9 */ /* 0x000fe40000000a00 */
[----:B------:R-:W2:Y:S04]  /*e990*/  LDG.E R7, desc[UR4][R4.64] ;  /* 0x0000000404077981 */ /* 0x000ea8000c1e1900 */
[----:B------:R-:W2:Y:S02]  /*e9a0*/  LDG.E R4, desc[UR4][R4.64+0x4] ;  /* 0x0000040404047981 */ /* 0x000ea4000c1e1900 */
[----:B--2---:R-:W-:-:S07]  /*e9b0*/  IMAD.IADD R7, R4, 0x1, -R7 ;  /* 0x0000000104077824 */ /* 0x004fce00078e0a07 */
.L_x_9571:
[----:B-----5:R-:W-:Y:S01]  /*e9c0*/  IMAD.IADD R7, R7, 0x1, -R0 ;  /* 0x0000000107077824 */ /* 0x020fe200078e0a00 */
[----:B------:R-:W-:Y:S01]  /*e9d0*/  LOP3.LUT R9, R6, 0xff, RZ, 0xc0, !PT ;  /* 0x000000ff06097812 */ /* 0x000fe200078ec0ff */
[----:B-1----:R-:W-:Y:S01]  /*e9e0*/  IMAD.MOV.U32 R3, RZ, RZ, RZ ;  /* 0x000000ffff037224 */ /* 0x002fe200078e00ff */
[----:B------:R-:W-:Y:S01]  /*e9f0*/  BSSY B0, `(.L_x_9572) ;  /* 0x0000029000007945 */ /* 0x000fe20003800000 */
[C---:B------:R-:W-:Y:S01]  /*ea00*/  VIADD R0, R7.reuse, 0x8f ;  /* 0x0000008f07007836 */ /* 0x040fe20000000000 */
[----:B------:R-:W-:Y:S01]  /*ea10*/  ISETP.GE.AND P0, PT, R7, 0x1, PT ;  /* 0x000000010700780c */ /* 0x000fe20003f06270 */
[----:B------:R-:W-:Y:S01]  /*ea20*/  IMAD.MOV.U32 R7, RZ, RZ, R3 ;  /* 0x000000ffff077224 */ /* 0x000fe200078e0003 */
[----:B------:R1:W-:Y:S01]  /*ea30*/  STL [R1+0x18], R3 ;  /* 0x0000180301007387 */ /* 0x0003e20000100800 */
[----:B------:R-:W-:-:S05]  /*ea40*/  IMAD.HI R0, R0, 0x38e38e39, RZ ;  /* 0x38e38e3900007827 */ /* 0x000fca00078e02ff */
[----:B------:R-:W-:-:S04]  /*ea50*/  SHF.R.U32.HI R2, RZ, 0x1f, R0 ;  /* 0x0000001fff027819 */ /* 0x000fc80000011600 */
[----:B------:R-:W-:-:S05]  /*ea60*/  LEA.HI.SX32 R8, R0, R2, 0x1b ;  /* 0x0000000200087211 */ /* 0x000fca00078fdaff */
[----:B------:R1:W-:Y:S04]  /*ea70*/  STL [R1+0x30], R8 ;  /* 0x0000300801007387 */ /* 0x0003e80000100800 */
[----:B------:R1:W-:Y:S01]  /*ea80*/  STL [R1+0x38], R9 ;  /* 0x0000380901007387 */ /* 0x0003e20000100800 */
[----:B------:R-:W-:Y:S05]  /*ea90*/  @!P0 BRA `(.L_x_9573) ;  /* 0x0000000000788947 */ /* 0x000fea0003800000 */
[----:B------:R-:W-:-:S04]  /*eaa0*/  SHF.R.U32.HI R6, RZ, 0x10, R6 ;  /* 0x00000010ff067819 */ /* 0x000fc80000011606 */
[----:B------:R-:W-:-:S13]  /*eab0*/  ISETP.NE.AND P0, PT, R6, RZ, PT ;  /* 0x000000ff0600720c */ /* 0x000fda0003f05270 */
[----:B------:R-:W2:Y:S02]  /*eac0*/  @!P0 LDC R6, c[0x0][0x9f0] ;  /* 0x00027c00ff068b82 */ /* 0x000ea40000000800 */
[-C--:B--2---:R-:W-:Y:S02]  /*ead0*/  IABS R0, R6.reuse ;  /* 0x0000000600007213 */ /* 0x084fe40000000000 */
[----:B------:R-:W-:Y:S02]  /*eae0*/  IABS R5, R6 ;  /* 0x0000000600057213 */ /* 0x000fe40000000000 */
[----:B------:R-:W2:Y:S03]  /*eaf0*/  I2F.RP R2, R0 ;  /* 0x0000000000027306 */ /* 0x000ea60000209400 */
[----:B------:R-:W-:-:S05]  /*eb00*/  IMAD.MOV R5, RZ, RZ, -R5 ;  /* 0x000000ffff057224 */ /* 0x000fca00078e0a05 */
[----:B--2---:R-:W2:Y:S02]  /*eb10*/  MUFU.RCP R2, R2 ;  /* 0x0000000200027308 */ /* 0x004ea40000001000 */
[----:B--2---:R-:W-:-:S06]  /*eb20*/  VIADD R2, R2, 0xffffffe ;  /* 0x0ffffffe02027836 */ /* 0x004fcc0000000000 */
[----:B-1----:R-:W1:Y:S02]  /*eb30*/  F2I.FTZ.U32.TRUNC.NTZ R3, R2 ;  /* 0x0000000200037305 */ /* 0x002e64000021f000 */
[----:B-1----:R-:W-:-:S04]  /*eb40*/  IMAD.MOV R2, RZ, RZ, -R3 ;  /* 0x000000ffff027224 */ /* 0x002fc800078e0a03 */
[----:B------:R-:W-:Y:S02]  /*eb50*/  IMAD R4, R2, R0, RZ ;  /* 0x0000000002047224 */ /* 0x000fe400078e02ff */
[----:B------:R-:W-:-:S04]  /*eb60*/  IMAD.MOV.U32 R2, RZ, RZ, RZ ;  /* 0x000000ffff027224 */ /* 0x000fc800078e00ff */
[----:B------:R-:W-:Y:S01]  /*eb70*/  IMAD.HI.U32 R4, R3, R4, R2 ;  /* 0x0000000403047227 */ /* 0x000fe200078e0002 */
[----:B------:R-:W-:-:S04]  /*eb80*/  IADD3 R3, R6, -0x1, R8 ;  /* 0xffffffff06037810 */ /* 0x000fc80007ffe008 */
        /* <DEDUP_REMOVED lines=15> */
.L_x_9573:
[----:B------:R-:W-:Y:S05]  /*ec80*/  BSYNC B0 ;  /* 0x0000000000007941 */ /* 0x000fea0003800000 */
.L_x_9572:
        /* <DEDUP_REMOVED lines=19> */
[----:B-1----:R-:W3:Y:S01]  /*edc0*/  @P0 ATOMG.E.ADD.STRONG.GPU PT, R3, desc[UR6][R2.64], R5 ;  /* 0x00000005020309a8 */ /* 0x002ee200081ee1c6 */
[----:B------:R-:W1:Y:S02]  /*edd0*/  S2R R4, SR_LTMASK ;  /* 0x0000000000047919 */ /* 0x000e640000003900 */
[----:B-1----:R-:W-:-:S04]  /*ede0*/  LOP3.LUT R4, R4, UR4, RZ, 0xc0, !PT ;  /* 0x0000000404047c12 */ /* 0x002fc8000f8ec0ff */
[----:B--2---:R-:W1:Y:S01]  /*edf0*/  POPC R7, R4 ;  /* 0x0000000400077309 */ /* 0x004e620000000000 */
[----:B---3--:R-:W1:Y:S02]  /*ee00*/  SHFL.IDX PT, R0, R3, R0, 0x1f ;  /* 0x00001f0003007589 */ /* 0x008e6400000e0000 */
[----:B-1----:R-:W-:Y:S01]  /*ee10*/  IADD3 R24, R0, UR38, R7 ;  /* 0x0000002600187c10 */ /* 0x002fe2000fffe007 */
[----:B------:R-:W-:Y:S06]  /*ee20*/  BRA `(.L_x_9576) ;  /* 0x00000040001c7947 */ /* 0x000fec0003800000 */
.L_x_9575:
        /* <DEDUP_REMOVED lines=9> */
[----:B-1----:R-:W1:Y:S01]  /*eec0*/  LDC.64 R2, c[0x4][R2] ;  /* 0x0100000002027b82 */ /* 0x002e620000000a00 */
[----:B------:R-:W-:Y:S02]  /*eed0*/  IMAD.U32 R5, RZ, RZ, UR7 ;  /* 0x00000007ff057e24 */ /* 0x000fe4000f8e00ff */
[----:B------:R-:W-:Y:S02]  /*eee0*/  IMAD.U32 R6, RZ, RZ, UR8 ;  /* 0x00000008ff067e24 */ /* 0x000fe4000f8e00ff */
[----:B--2---:R-:W-:-:S02]  /*eef0*/  IMAD.U32 R7, RZ, RZ, UR9 ;  /* 0x00000009ff077e24 */ /* 0x004fc4000f8e00ff */
[----:B0-----:R-:W-:Y:S02]  /*ef00*/  IMAD.U32 R10, RZ, RZ, UR4 ;  /* 0x00000004ff0a7e24 */ /* 0x001fe4000f8e00ff */
[----:B------:R-:W-:Y:S02]  /*ef10*/  IMAD.U32 R11, RZ, RZ, UR5 ;  /* 0x00000005ff0b7e24 */ /* 0x000fe4000f8e00ff */
[----:B------:R-:W-:Y:S02]  /*ef20*/  IMAD.MOV.U32 R8, RZ, RZ, 0x70 ;  /* 0x00000070ff087424 */ /* 0x000fe400078e00ff */
[----:B------:R-:W-:Y:S02]  /*ef30*/  IMAD.MOV.U32 R12, RZ, RZ, 0x1 ;  /* 0x00000001ff0c7424 */ /* 0x000fe400078e00ff */
[----:B------:R-:W-:-:S07]  /*ef40*/  IMAD.MOV.U32 R13, RZ, RZ, RZ ;  /* 0x000000ffff0d7224 */ /* 0x000fce00078e00ff */
[----:B------:R-:W-:-:S07]  /*ef50*/  LEPC R20, `(.L_x_9578) ;  /* 0x000000001014794e */ /* 0x000fce0000000000 */
[----:B-1----:R-:W-:Y:S05]  /*ef60*/  CALL.ABS.NOINC R2 ;  /* 0x0000000002007343 */ /* 0x002fea0003c00000 */
.L_x_9578:
[----:B------:R-:W-:Y:S05]  /*ef70*/  BSYNC B6 ;  /* 0x0000000000067941 */ /* 0x000fea0003800000 */
.L_x_9577:
        /* <DEDUP_REMOVED lines=8> */
[----:B-1----:R1:W3:Y:S01]  /*f000*/  LDC.64 R2, c[0x4][R29] ;  /* 0x010000001d027b82 */ /* 0x0022e20000000a00 */
[----:B------:R-:W-:Y:S02]  /*f010*/  IMAD.U32 R4, RZ, RZ, UR6 ;  /* 0x00000006ff047e24 */ /* 0x000fe4000f8e00ff */
[----:B------:R-:W-:Y:S02]  /*f020*/  IMAD.U32 R5, RZ, RZ, UR7 ;  /* 0x00000007ff057e24 */ /* 0x000fe4000f8e00ff */
[----:B------:R-:W-:Y:S02]  /*f030*/  IMAD.U32 R6, RZ, RZ, UR8 ;  /* 0x00000008ff067e24 */ /* 0x000fe4000f8e00ff */
[----:B--2---:R-:W-:-:S02]  /*f040*/  IMAD.U32 R7, RZ, RZ, UR9 ;  /* 0x00000009ff077e24 */ /* 0x004fc4000f8e00ff */
[----:B0-----:R-:W-:Y:S02]  /*f050*/  IMAD.U32 R10, RZ, RZ, UR4 ;  /* 0x00000004ff0a7e24 */ /* 0x001fe4000f8e00ff */
[----:B------:R-:W-:Y:S02]  /*f060*/  IMAD.U32 R11, RZ, RZ, UR5 ;  /* 0x00000005ff0b7e24 */ /* 0x000fe4000f8e00ff */
[----:B------:R-:W-:Y:S02]  /*f070*/  IMAD.MOV.U32 R8, RZ, RZ, 0x70 ;  /* 0x00000070ff087424 */ /* 0x000fe400078e00ff */
[----:B------:R-:W-:Y:S02]  /*f080*/  IMAD.MOV.U32 R12, RZ, RZ, 0x1 ;  /* 0x00000001ff0c7424 */ /* 0x000fe400078e00ff */
[----:B-1----:R-:W-:-:S07]  /*f090*/  IMAD.MOV.U32 R13, RZ, RZ, RZ ;  /* 0x000000ffff0d7224 */ /* 0x002fce00078e00ff */
[----:B------:R-:W-:-:S07]  /*f0a0*/  LEPC R20, `(.L_x_9581) ;  /* 0x000000001014794e */ /* 0x000fce0000000000 */
[----:B---3--:R-:W-:Y:S05]  /*f0b0*/  CALL.ABS.NOINC R2 ;  /* 0x0000000002007343 */ /* 0x008fea0003c00000 */
.L_x_9581:
        /* <DEDUP_REMOVED lines=15> */
.L_x_9580:
[----:B------:R-:W-:Y:S05]  /*f1b0*/  BSYNC B6 ;  /* 0x0000000000067941 */ /* 0x000fea0003800000 */
.L_x_9579:
[----:B------:R-:W-:Y:S01]  /*f1c0*/  ULDC.64 UR4, c[0x0][0x9f8] ;  /* 0x00027e0000047ab9 */ /* 0x000fe20000000a00 */
[----:B------:R-:W3:Y:S01]  /*f1d0*/  LDL R20, [R1+0x1c] ;  /* 0x00001c0001147983 */ /* 0x000ee20000100800 */
[----:B------:R-:W-:Y:S01]  /*f1e0*/  ISETP.NE.U32.AND P0, PT, RZ, UR4, PT ;  /* 0x00000004ff007c0c */ /* 0x000fe2000bf05070 */
[----:B------:R-:W-:-:S03]  /*f1f0*/  ULDC.64 UR6, c[0x0][0x208] ;  /* 0x0000820000067ab9 */ /* 0x000fc60000000a00 */
[----:B------:R-:W-:-:S13]  /*f200*/  ISETP.NE.AND.EX P0, PT, RZ, UR5, PT, P0 ;  /* 0x00000005ff007c0c */ /* 0x000fda000bf05300 */
[----:B------:R-:W-:-:S04]  /*f210*/  @P0 IADD3 R2, P1, R19, UR4, RZ ;  /* 0x0000000413020c10 */ /* 0x000fc8000ff3e0ff */
[----:B-1----:R-:W-:Y:S01]  /*f220*/  @P0 IADD3.X R3, R22, UR5, RZ, P1, !PT ;  /* 0x0000000516030c10 */ /* 0x002fe20008ffe4ff */
[----:B------:R-:W-:-:S04]  /*f230*/  ULDC.64 UR4, c[0x0][0xa08] ;  /* 0x0002820000047ab9 */ /* 0x000fc80000000a00 */
[----:B------:R1:W4:Y:S02]  /*f240*/  @P0 LDG.E R23, desc[UR6][R2.64] ;  /* 0x0000000602170981 */ /* 0x000324000c1e1900 */
[----:B-1----:R-:W1:Y:S02]  /*f250*/  LDC.64 R2, c[0x0][0x418] ;  /* 0x00010600ff027b82 */ /* 0x002e640000000a00 */
[----:B-1----:R-:W-:Y:S01]  /*f260*/  LOP3.LUT P0, RZ, R2, UR4, RZ, 0xfc, !PT ;  /* 0x0000000402ff7c12 */ /* 0x002fe2000f80fcff */
[----:B------:R-:W-:-:S03]  /*f270*/  UMOV UR4, 0xffffffff ;  /* 0xffffffff00047882 */ /* 0x000fc60000000000 */
[----:B------:R-:W-:Y:S01]  /*f280*/  LOP3.LUT P0, RZ, R3, UR5, RZ, 0xfc, P0 ;  /* 0x0000000503ff7c12 */ /* 0x000fe2000800fcff */
[----:B---3--:R-:W-:Y:S01]  /*f290*/  VIADD R22, R20, 0xffffffff ;  /* 0xffffffff14167836 */ /* 0x008fe20000000000 */
[----:B----4-:R-:W-:Y:S02]  /*f2a0*/  SHF.R.S32.HI R29, RZ, 0x1f, R23 ;  /* 0x0000001fff1d7819 */ /* 0x010fe40000011417 */
[----:B------:R-:W-:Y:S01]  /*f2b0*/  SEL R19, R23, RZ, !P0 ;  /* 0x000000ff17137207 */ /* 0x000fe20004000000 */
[----:B------:R-:W-:Y:S08]  /*f2c0*/  BRA.DIV UR4, `(.L_x_9582) ;  /* 0x0000004e04747947 */ /* 0x000ff0000b800000 */
[----:B------:R-:W1:Y:S02]  /*f2d0*/  S2R R0, SR_TID.X ;  /* 0x0000000000007919 */ /* 0x000e640000002100 */
[----:B-1----:R-:W-:-:S04]  /*f2e0*/  SHF.R.U32.HI R0, RZ, 0x5, R0 ;  /* 0x00000005ff007819 */ /* 0x002fc80000011600 */
[----:B------:R-:W-:-:S05]  /*f2f0*/  LOP3.LUT R0, R0, 0x3, RZ, 0xc0, !PT ;  /* 0x0000000300007812 */ /* 0x000fca00078ec0ff */
[----:B------:R1:W3:Y:S02]  /*f300*/  SHFL.IDX PT, R14, R0, RZ, 0x1f ;  /* 0x00001fff000e7589 */ /* 0x0002e400000e0000 */
.L_x_9688:
[----:B------:R-:W-:Y:S02]  /*f310*/  PLOP3.LUT P1, PT, PT, PT, PT, 0x8, 0x0 ;  /* 0x000000000000781c */ /* 0x000fe40003f2e170 */
[----:B---3--:R-:W-:Y:S02]  /*f320*/  ISETP.NE.AND P0, PT, R14, RZ, PT ;  /* 0x000000ff0e00720c */ /* 0x008fe40003f05270 */
[----:B-1----:R-:W-:-:S05]  /*f330*/  P2R R0, PR, RZ, 0x2 ;  /* 0x00000002ff007803 */ /* 0x002fca0000000000 */
[----:B------:R1:W-:Y:S06]  /*f340*/  STL [R1], R0 ;  /* 0x0000000001007387 */ /* 0x0003ec0000100800 */
[----:B------:R-:W-:Y:S05]  /*f350*/  @P0 BRA `(.L_x_9583) ;  /* 0x00000004001c0947 */ /* 0x000fea0003800000 */
[----:B------:R-:W-:-:S03]  /*f360*/  UMOV UR4, 0xffffffff ;  /* 0xffffffff00047882 */ /* 0x000fc60000000000 */
[----:B------:R-:W-:Y:S05]  /*f370*/  BRA.DIV UR4, `(.L_x_9584) ;  /* 0x0000004e047c7947 */ /* 0x000fea000b800000 */
[----:B------:R-:W-:-:S13]  /*f380*/  ELECT P6, URZ, PT ;  /* 0x00000000003f782f */ /* 0x000fda00038c0000 */
.L_x_9691:
[----:B------:R-:W-:Y:S05]  /*f390*/  @!P6 BRA `(.L_x_9583) ;  /* 0x00000004000ce947 */ /* 0x000fea0003800000 */
[----:B------:R-:W-:-:S04]  /*f3a0*/  ISETP.NE.U32.AND P0, PT, R2, RZ, PT ;  /* 0x000000ff0200720c */ /* 0x000fc80003f05070 */
[----:B------:R-:W-:-:S13]  /*f3b0*/  ISETP.NE.AND.EX P0, PT, R3, RZ, PT, P0 ;  /* 0x000000ff0300720c */ /* 0x000fda0003f05300 */
[----:B------:R-:W-:Y:S05]  /*f3c0*/  @!P0 BRA `(.L_x_9585) ;  /* 0x0000000000488947 */ /* 0x000fea0003800000 */
[----:B------:R-:W3:Y:S01]  /*f3d0*/  LDC R6, c[0x0][0x43c] ;  /* 0x00010f00ff067b82 */ /* 0x000ee20000000800 */
[----:B------:R-:W-:Y:S01]  /*f3e0*/  ULDC.64 UR4, c[0x0][0x428] ;  /* 0x00010a0000047ab9 */ /* 0x000fe20000000a00 */
[----:B------:R-:W-:Y:S01]  /*f3f0*/  ULDC.64 UR6, c[0x0][0x208] ;  /* 0x0000820000067ab9 */ /* 0x000fe20000000a00 */
[----:B---3--:R-:W-:-:S13]  /*f400*/  ISETP.NE.AND P0, PT, R6, 0x1, PT ;  /* 0x000000010600780c */ /* 0x008fda0003f05270 */
[----:B------:R-:W1:Y:S02]  /*f410*/  @P0 LDC.64 R4, c[0x0][0x440] ;  /* 0x00011000ff040b82 */ /* 0x000e640000000a00 */
[----:B-1----:R-:W-:-:S04]  /*f420*/  @P0 IMAD.HI.U32 R0, R22, R4, RZ ;  /* 0x0000000416000227 */ /* 0x002fc800078e00ff */
        /* <DEDUP_REMOVED lines=12> */
.L_x_9585:
[----:B-1----:R-:W-:Y:S01]  /*f4f0*/  IMAD R0, R18, 0x8, R17 ;  /* 0x0000000812007824 */ /* 0x002fe200078e0211 */
[----:B---3--:R-:W-:-:S04]  /*f500*/  SHF.L.U32 R2, R28, 0x1f, RZ ;  /* 0x0000001f1c027819 */ /* 0x008fc800000006ff */
[----:B------:R-:W1:Y:S02]  /*f510*/  SYNCS.PHASECHK.TRANS64.TRYWAIT P0, [R0+URZ+0x31c40], R2 ;  /* 0x031c4002000075a7 */ /* 0x000e64000800017f */
[----:B-1----:R-:W-:Y:S05]  /*f520*/  @!P0 BRA `(.L_x_9586) ;  /* 0x0000004c00308947 */ /* 0x002fea0003800000 */
.L_x_9692:
        /* <DEDUP_REMOVED lines=11> */
.L_x_9587:
[----:B------:R-:W-:Y:S01]  /*f5e0*/  R2UR UR9, R0 ;  /* 0x00000000000972ca */ /* 0x000fe200000e0000 */
[----:B-1----:R-:W-:Y:S01]  /*f5f0*/  IMAD R0, R18, 0x6c00, R17 ;  /* 0x00006c0012007824 */ /* 0x002fe200078e0211 */
[----:B------:R-:W-:Y:S01]  /*f600*/  R2UR UR11, R22 ;  /* 0x00000000160b72ca */ /* 0x000fe200000e0000 */
[----:B------:R-:W-:Y:S01]  /*f610*/  UIADD3 UR4, UP0, UR36, 0x370, URZ ;  /* 0x0000037024047890 */ /* 0x000fe2000ff1e03f */
[----:B------:R-:W-:Y:S01]  /*f620*/  R2UR UR5, R26 ;  /* 0x000000001a0572ca */ /* 0x000fe200000e0000 */
[----:B------:R-:W-:Y:S01]  /*f630*/  UMOV UR10, URZ ;  /* 0x0000003f000a7c82 */ /* 0x000fe20008000000 */
[----:B------:R-:W-:Y:S01]  /*f640*/  R2UR UR8, R0 ;  /* 0x00000000000872ca */ /* 0x000fe200000e0000 */
[----:B------:R-:W-:Y:S01]  /*f650*/  UMOV UR6, 0x0 ;  /* 0x0000000000067882 */ /* 0x000fe20000000000 */
[----:B------:R-:W-:Y:S01]  /*f660*/  R2UR UR12, R16 ;  /* 0x00000000100c72ca */ /* 0x000fe200000e0000 */
[----:B------:R-:W-:Y:S01]  /*f670*/  UMOV UR7, 0x14f00000 ;  /* 0x14f0000000077882 */ /* 0x000fe20000000000 */
[----:B-----5:R-:W-:Y:S01]  /*f680*/  R2UR UR13, R19 ;  /* 0x00000000130d72ca */ /* 0x020fe200000e0000 */
[----:B------:R-:W-:Y:S01]  /*f690*/  UMOV UR16, 0x20 ;  /* 0x0000002000107882 */ /* 0x000fe20000000000 */
[----:B------:R-:W-:Y:S01]  /*f6a0*/  PLOP3.LUT P0, PT, PT, PT, PT, 0x80, 0x0 ;  /* 0x000000000000781c */ /* 0x000fe20003f0f070 */
[----:B------:R-:W-:-:S03]  /*f6b0*/  UIADD3 UR9, UR9, 0x31c30, URZ ;  /* 0x00031c3009097890 */ /* 0x000fc6000fffe03f */
[----:B------:R-:W-:Y:S01]  /*f6c0*/  P2R R0, PR, RZ, 0x1 ;  /* 0x00000001ff007803 */ /* 0x000fe20000000000 */
[----:B------:R-:W-:Y:S02]  /*f6d0*/  UIMAD UR11, UR11, 0x90, UR5 ;  /* 0x000000900b0b78a4 */ /* 0x000fe4000f8e0205 */
[----:B------:R-:W-:Y:S02]  /*f6e0*/  UIADD3 UR14, UR8, 0x16a00, URZ ;  /* 0x00016a00080e7890 */ /* 0x000fe4000fffe03f */
[----:B------:R-:W-:Y:S01]  /*f6f0*/  UIADD3.X UR5, URZ, UR37, URZ, UP0, !UPT ;  /* 0x000000253f057290 */ /* 0x000fe200087fe43f */
[----:B------:R3:W-:Y:S01]  /*f700*/  STL [R1], R0 ;  /* 0x0000000001007387 */ /* 0x0007e20000100800 */
        /* <DEDUP_REMOVED lines=12> */
.L_x_9583:
[----:B------:R-:W3:Y:S04]  /*f7d0*/  LDL.LU R4, [R1+0x10] ;  /* 0x0000100001047983 */ /* 0x000ee80000300800 */
[----:B------:R-:W4:Y:S04]  /*f7e0*/  LDL.LU R6, [R1+0xc] ;  /* 0x00000c0001067983 */ /* 0x000f280000300800 */
[----:B------:R-:W5:Y:S01]  /*f7f0*/  LDL.LU R3, [R1+0x20] ;  /* 0x0000200001037983 */ /* 0x000f620000300800 */
[----:B------:R-:W-:Y:S05]  /*f800*/  WARPSYNC.ALL ;  /* 0x0000000000007948 */ /* 0x000fea0003800000 */
[----:B------:R-:W-:Y:S01]  /*f810*/  ULDC.64 UR6, c[0x0][0xa00] ;  /* 0x0002800000067ab9 */ /* 0x000fe20000000a00 */
[----:B------:R-:W-:Y:S01]  /*f820*/  ULDC.64 UR4, c[0x0][0x298] ;  /* 0x0000a60000047ab9 */ /* 0x000fe20000000a00 */
[----:B-1----:R-:W-:Y:S01]  /*f830*/  VIADD R0, R17, 0xda00 ;  /* 0x0000da0011007836 */ /* 0x002fe20000000000 */
[----:B------:R-:W-:Y:S01]  /*f840*/  BAR.SYNC.DEFER_BLOCKING 0x8, 0x200 ;  /* 0x0208000000007b1d */ /* 0x000fe20000010000 */
[----:B------:R-:W-:-:S03]  /*f850*/  ISETP.NE.U32.AND P0, PT, RZ, UR6, PT ;  /* 0x00000006ff007c0c */ /* 0x000fc6000bf05070 */
[----:B------:R-:W-:Y:S02]  /*f860*/  LOP3.LUT P1, RZ, R0, 0x1bf, RZ, 0xc0, !PT ;  /* 0x000001bf00ff7812 */ /* 0x000fe4000782c0ff */
[----:B------:R-:W-:Y:S01]  /*f870*/  ISETP.NE.AND.EX P0, PT, RZ, UR7, PT, P0 ;  /* 0x00000007ff007c0c */ /* 0x000fe2000bf05300 */
[----:B------:R-:W-:Y:S01]  /*f880*/  BSSY B6, `(.L_x_9588) ;  /* 0x000001d000067945 */ /* 0x000fe20003800000 */
[----:B---3--:R-:W-:Y:S02]  /*f890*/  SHF.R.S32.HI R2, RZ, 0x1f, R4 ;  /* 0x0000001fff027819 */ /* 0x008fe40000011404 */
[----:B----4-:R-:W-:-:S03]  /*f8a0*/  SEL R6, R6, RZ, !P0 ;  /* 0x000000ff06067207 */ /* 0x010fc60004000000 */
[----:B------:R-:W-:-:S04]  /*f8b0*/  IMAD R2, R2, UR4, RZ ;  /* 0x0000000402027c24 */ /* 0x000fc8000f8e02ff */
[C---:B------:R-:W-:Y:S01]  /*f8c0*/  IMAD R0, R4.reuse, UR5, R2 ;  /* 0x0000000504007c24 */ /* 0x040fe2000f8e0202 */
[----:B-----5:R-:W-:Y:S01]  /*f8d0*/  SEL R2, R3, RZ, !P0 ;  /* 0x000000ff03027207 */ /* 0x020fe20004000000 */
[----:B------:R-:W-:-:S04]  /*f8e0*/  IMAD.WIDE.U32 R4, R4, UR4, RZ ;  /* 0x0000000404047c25 */ /* 0x000fc8000f8e00ff */
[----:B------:R-:W-:Y:S01]  /*f8f0*/  IMAD.IADD R0, R5, 0x1, R0 ;  /* 0x0000000105007824 */ /* 0x000fe200078e0200 */
[----:B------:R1:W-:Y:S04]  /*f900*/  STL.64 [R1+0x28], R4 ;  /* 0x0000280401007387 */ /* 0x0003e80000100a00 */
[----:B------:R1:W-:Y:S04]  /*f910*/  STL [R1+0xc], R6 ;  /* 0x00000c0601007387 */ /* 0x0003e80000100800 */
[----:B------:R1:W-:Y:S04]  /*f920*/  STL [R1+0x20], R2 ;  /* 0x0000200201007387 */ /* 0x0003e80000100800 */
[----:B------:R1:W-:Y:S01]  /*f930*/  STL [R1+0x10], R0 ;  /* 0x0000100001007387 */ /* 0x0003e20000100800 */
[----:B------:R-:W-:Y:S05]  /*f940*/  @!P1 BRA `(.L_x_9589) ;  /* 0x0000000000409947 */ /* 0x000fea0003800000 */
[----:B-1----:R-:W-:Y:S01]  /*f950*/  MOV R2, 0x0 ;  /* 0x0000000000027802 */ /* 0x002fe20000000f00 */
[----:B------:R-:W-:Y:S01]  /*f960*/  ULDC.64 UR6, c[0x4][0x1b8] ;  /* 0x01006e0000067ab9 */ /* 0x000fe20000000a00 */
[----:B------:R-:W-:Y:S01]  /*f970*/  ULDC.64 UR8, c[0x4][0x1c0] ;  /* 0x0100700000087ab9 */ /* 0x000fe20000000a00 */
[----:B------:R-:W-:Y:S01]  /*f980*/  ULDC.64 UR4, c[0x4][0x68] ;  /* 0x01001a0000047ab9 */ /* 0x000fe20000000a00 */
[----:B------:R-:W-:Y:S02]  /*f990*/  IMAD.U32 R4, RZ, RZ, UR6 ;  /* 0x00000006ff047e24 */ /* 0x000fe4000f8e00ff */
[----:B------:R-:W1:Y:S01]  /*f9a0*/  LDC.64 R2, c[0x4][R2] ;  /* 0x0100000002027b82 */ /* 0x000e620000000a00 */
        /* <DEDUP_REMOVED lines=10> */
.L_x_9589:
[----:B------:R-:W-:Y:S05]  /*fa50*/  BSYNC B6 ;  /* 0x0000000000067941 */ /* 0x000fea0003800000 */
.L_x_9588:
[----:B------:R-:W3:Y:S01]  /*fa60*/  LDL.LU R20, [R1+0x10] ;  /* 0x0000100001147983 */ /* 0x000ee20000300800 */
[----:B------:R-:W4:Y:S01]  /*fa70*/  LDC R9, c[0x0][0x448] ;  /* 0x00011200ff097b82 */ /* 0x000f220000000800 */
[----:B------:R-:W-:Y:S01]  /*fa80*/  ULDC.64 UR4, c[0x0][0x2d8] ;  /* 0x0000b60000047ab9 */ /* 0x000fe20000000a00 */
[----:B------:R-:W-:Y:S01]  /*fa90*/  ULDC.64 UR6, c[0x0][0x2e0] ;  /* 0x0000b80000067ab9 */ /* 0x000fe20000000a00 */
[----:B-1----:R-:W3:Y:S01]  /*faa0*/  LDL.LU.64 R2, [R1+0x28] ;  /* 0x0000280001027983 */ /* 0x002ee20000300a00 */
[----:B------:R-:W-:-:S03]  /*fab0*/  ULDC.64 UR8, c[0x0][0x280] ;  /* 0x0000a00000087ab9 */ /* 0x000fc60000000a00 */
[----:B------:R-:W2:Y:S04]  /*fac0*/  LDL.LU R21, [R1+0x20] ;  /* 0x0000200001157983 */ /* 0x000ea80000300800 */
[----:B------:R-:W2:Y:S01]  /*fad0*/  LDL.LU R4, [R1+0xc] ;  /* 0x00000c0001047983 */ /* 0x000ea20000300800 */
[----:B0-----:R-:W0:Y:S01]  /*fae0*/  S2R R10, SR_TID.X ;  /* 0x00000000000a7919 */ /* 0x001e220000002100 */
[----:B------:R-:W1:Y:S01]  /*faf0*/  S2R R11, SR_TID.X ;  /* 0x00000000000b7919 */ /* 0x000e620000002100 */
[----:B----4-:R-:W-:-:S13]  /*fb00*/  ISETP.NE.AND P0, PT, R9, 0x1, PT ;  /* 0x000000010900780c */ /* 0x010fda0003f05270 */
[----:B------:R-:W4:Y:S08]  /*fb10*/  @P0 LDC R5, c[0x0][0x450] ;  /* 0x00011400ff050b82 */ /* 0x000f300000000800 */
[----:B------:R-:W4:Y:S01]  /*fb20*/  @P0 LDC R8, c[0x0][0x450] ;  /* 0x00011400ff080b82 */ /* 0x000f220000000800 */
[----:B---3--:R-:W-:Y:S02]  /*fb30*/  IMAD.MOV.U32 R3, RZ, RZ, R20 ;  /* 0x000000ffff037224 */ /* 0x008fe400078e0014 */
[----:B------:R-:W3:Y:S01]  /*fb40*/  S2R R20, SR_TID.X ;  /* 0x0000000000147919 */ /* 0x000ee20000002100 */
[----:B------:R-:W-:-:S04]  /*fb50*/  IMAD.WIDE.U32 R2, R16, UR4, R2 ;  /* 0x0000000410027c25 */ /* 0x000fc8000f8e0002 */
[----:B------:R-:W-:Y:S01]  /*fb60*/  IMAD R3, R16, UR5, R3 ;  /* 0x0000000510037c24 */ /* 0x000fe2000f8e0203 */
[----:B------:R-:W-:Y:S01]  /*fb70*/  ULDC.64 UR4, c[0x0][0x2d0] ;  /* 0x0000b40000047ab9 */ /* 0x000fe20000000a00 */
[----:B--2---:R-:W-:Y:S02]  /*fb80*/  IMAD R0, R21, UR6, RZ ;  /* 0x0000000615007c24 */ /* 0x004fe4000f8e02ff */
[----:B------:R-:W-:-:S04]  /*fb90*/  IMAD.WIDE.U32 R2, R4, UR6, R2 ;  /* 0x0000000604027c25 */ /* 0x000fc8000f8e0002 */
[----:B------:R-:W-:Y:S01]  /*fba0*/  IMAD R0, R4, UR7, R0 ;  /* 0x0000000704007c24 */ /* 0x000fe2000f8e0200 */
[----:B------:R-:W-:Y:S01]  /*fbb0*/  ULDC.64 UR6, c[0x0][0x2c8] ;  /* 0x0000b20000067ab9 */ /* 0x000fe20000000a00 */
[----:B------:R-:W2:Y:S02]  /*fbc0*/  @P0 LDC R4, c[0x0][0x44c] ;  /* 0x00011300ff040b82 */ /* 0x000ea40000000800 */
[----:B------:R-:W-:Y:S01]  /*fbd0*/  IMAD.IADD R3, R3, 0x1, R0 ;  /* 0x0000000103037824 */ /* 0x000fe200078e0200 */
[C---:B---3--:R-:W-:Y:S01]  /*fbe0*/  LOP3.LUT R21, R20.reuse, 0x7f, RZ, 0xc0, !PT ;  /* 0x0000007f14157812 */ /* 0x048fe200078ec0ff */
[----:B------:R-:W-:-:S03]  /*fbf0*/  IMAD.SHL.U32 R20, R20, 0x20, RZ ;  /* 0x0000002014147824 */ /* 0x000fc600078e00ff */
[----:B------:R-:W-:-:S04]  /*fc00*/  SHF.R.U32.HI R21, RZ, 0x2, R21 ;  /* 0x00000002ff157819 */ /* 0x000fc80000011615 */
[----:B------:R-:W-:Y:S01]  /*fc10*/  LOP3.LUT R20, R21, 0x60, R20, 0xf8, !PT ;  /* 0x0000006015147812 */ /* 0x000fe200078ef814 */
[----:B0-----:R-:W-:-:S04]  /*fc20*/  IMAD.SHL.U32 R21, R10, 0x8, RZ ;  /* 0x000000080a157824 */ /* 0x001fc800078e00ff */
[----:B------:R-:W-:Y:S01]  /*fc30*/  IMAD R6, R25, 0xc0, R20 ;  /* 0x000000c019067824 */ /* 0x000fe200078e0214 */
[----:B------:R-:W-:Y:S01]  /*fc40*/  LOP3.LUT R21, R21, 0x18, RZ, 0xc0, !PT ;  /* 0x0000001815157812 */ /* 0x000fe200078ec0ff */
[----:B-1----:R-:W-:Y:S02]  /*fc50*/  IMAD.SHL.U32 R20, R11, 0x8, RZ ;  /* 0x000000080b147824 */ /* 0x002fe400078e00ff */
[----:B--2---:R-:W-:Y:S01]  /*fc60*/  @P0 IMAD.HI.U32 R0, R6, R4, RZ ;  /* 0x0000000406000227 */ /* 0x004fe200078e00ff */
[C---:B------:R-:W-:Y:S02]  /*fc70*/  LOP3.LUT R10, R21.reuse, 0x40, RZ, 0xfc, !PT ;  /* 0x00000040150a7812 */ /* 0x040fe400078efcff */
[----:B------:R-:W-:Y:S01]  /*fc80*/  LOP3.LUT R20, R20, 0x18, RZ, 0xc0, !PT ;  /* 0x0000001814147812 */ /* 0x000fe200078ec0ff */
[----:B------:R-:W-:Y:S01]  /*fc90*/  IMAD.MOV.U32 R4, RZ, RZ, R6 ;  /* 0x000000ffff047224 */ /* 0x000fe200078e0006 */
[----:B----4-:R-:W-:Y:S02]  /*fca0*/  @P0 SHF.R.U32.HI R4, RZ, R5, R0 ;  /* 0x00000005ff040219 */ /* 0x010fe40000011600 */
[----:B------:R-:W-:-:S02]  /*fcb0*/  LOP3.LUT R12, R21, 0x20, RZ, 0xfc, !PT ;  /* 0x00000020150c7812 */ /* 0x000fc400078efcff */
[----:B------:R-:W-:-:S05]  /*fcc0*/  SHF.R.S32.HI R0, RZ, 0x1f, R4 ;  /* 0x0000001fff007819 */ /* 0x000fca0000011404 */
[----:B------:R-:W-:-:S04]  /*fcd0*/  IMAD R0, R0, UR4, RZ ;  /* 0x0000000400007c24 */ /* 0x000fc8000f8e02ff */
[C---:B------:R-:W-:Y:S02]  /*fce0*/  IMAD R7, R4.reuse, UR5, R0 ;  /* 0x0000000504077c24 */ /* 0x040fe4000f8e0200 */
[----:B------:R-:W-:Y:S02]  /*fcf0*/  IMAD.MOV R0, RZ, RZ, -R4 ;  /* 0x000000ffff007224 */ /* 0x000fe400078e0a04 */
[----:B------:R-:W-:-:S04]  /*fd00*/  IMAD.WIDE.U32 R4, R4, UR4, R2 ;  /* 0x0000000404047c25 */ /* 0x000fc8000f8e0002 */
[----:B------:R-:W-:Y:S02]  /*fd10*/  IMAD R0, R9, R0, R6 ;  /* 0x0000000009007224 */ /* 0x000fe400078e0206 */
[----:B------:R-:W-:-:S03]  /*fd20*/  IMAD.IADD R5, R5, 0x1, R7 ;  /* 0x0000000105057824 */ /* 0x000fc600078e0207 */
[----:B------:R-:W-:Y:S01]  /*fd30*/  SHF.R.S32.HI R7, RZ, 0x1f, R0 ;  /* 0x0000001fff077819 */ /* 0x000fe20000011400 */
[----:B------:R-:W-:-:S04]  /*fd40*/  IMAD.WIDE.U32 R4, R0, UR6, R4 ;  /* 0x0000000600047c25 */ /* 0x000fc8000f8e0004 */
[----:B------:R-:W-:-:S04]  /*fd50*/  IMAD R7, R7, UR6, RZ ;  /* 0x0000000607077c24 */ /* 0x000fc8000f8e02ff */
[----:B------:R-:W-:Y:S01]  /*fd60*/  IMAD R7, R0, UR7, R7 ;  /* 0x0000000700077c24 */ /* 0x000fe2000f8e0207 */
[----:B------:R-:W-:-:S03]  /*fd70*/  LEA R0, P1, R4, UR8, 0x1 ;  /* 0x0000000804007c11 */ /* 0x000fc6000f8208ff */
[----:B------:R-:W-:Y:S02]  /*fd80*/  IMAD.IADD R5, R5, 0x1, R7 ;  /* 0x0000000105057824 */ /* 0x000fe400078e0207 */
[----:B------:R-:W0:Y:S03]  /*fd90*/  @P0 LDC R7, c[0x0][0x44c] ;  /* 0x00011300ff070b82 */ /* 0x000e260000000800 */
[----:B------:R-:W-:Y:S01]  /*fda0*/  LEA.HI.X R4, R4, UR9, R5, 0x1, P1 ;  /* 0x0000000904047c11 */ /* 0x000fe200088f0c05 */
[----:B------:R-:W-:-:S04]  /*fdb0*/  VIADD R5, R6, 0x80 ;  /* 0x0000008006057836 */ /* 0x000fc80000000000 */
[----:B------:R-:W-:Y:S02]  /*fdc0*/  IMAD.MOV.U32 R6, RZ, RZ, R5 ;  /* 0x000000ffff067224 */ /* 0x000fe400078e0005 */
[----:B0-----:R-:W-:-:S05]  /*fdd0*/  @P0 IMAD.HI.U32 R7, R5, R7, RZ ;  /* 0x0000000705070227 */ /* 0x001fca00078e00ff */
[----:B------:R-:W-:-:S05]  /*fde0*/  @P0 SHF.R.U32.HI R6, RZ, R8, R7 ;  /* 0x00000008ff060219 */ /* 0x000fca0000011607 */
[----:B------:R-:W-:Y:S02]  /*fdf0*/  IMAD.MOV R7, RZ, RZ, -R6 ;  /* 0x000000ffff077224 */ /* 0x000fe400078e0a06 */
[----:B------:R-:W-:-:S04]  /*fe00*/  IMAD.WIDE.U32 R2, R6, UR4, R2 ;  /* 0x0000000406027c25 */ /* 0x000fc8000f8e0002 */
[----:B------:R-:W-:Y:S01]  /*fe10*/  IMAD R5, R9, R7, R5 ;  /* 0x0000000709057224 */ /* 0x000fe200078e0205 */
[----:B------:R-:W-:-:S05]  /*fe20*/  SHF.R.S32.HI R7, RZ, 0x1f, R6 ;  /* 0x0000001fff077819 */ /* 0x000fca0000011406 */
[----:B------:R-:W-:Y:S01]  /*fe30*/  IMAD R7, R7, UR4, RZ ;  /* 0x0000000407077c24 */ /* 0x000fe2000f8e02ff */
[----:B------:R-:W-:Y:S02]  /*fe40*/  ULDC UR4, c[0x0][0x2b8] ;  /* 0x0000ae0000047ab9 */ /* 0x000fe40000000800 */
[----:B------:R-:W-:Y:S01]  /*fe50*/  ISETP.GE.AND P0, PT, R10, UR4, PT ;  /* 0x000000040a007c0c */ /* 0x000fe2000bf06270 */
[----:B------:R-:W-:Y:S01]  /*fe60*/  IMAD R7, R6, UR5, R7 ;  /* 0x0000000506077c24 */ /* 0x000fe2000f8e0207 */
[----:B------:R0:W5:Y:S01]  /*fe70*/  LDL R10, [R1+0x8] ;  /* 0x00000800010a7983 */ /* 0x0001620000100800 */
[----:B------:R-:W-:Y:S02]  /*fe80*/  SHF.R.S32.HI R6, RZ, 0x1f, R5 ;  /* 0x0000001fff067819 */ /* 0x000fe40000011405 */
[----:B------:R-:W-:Y:S01]  /*fe90*/  IMAD.IADD R3, R3, 0x1, R7 ;  /* 0x0000000103037824 */ /* 0x000fe200078e0207 */
[----:B------:R-:W-:Y:S02]  /*fea0*/  ISETP.GE.AND P2, PT, R20, UR4, PT ;  /* 0x0000000414007c0c */ /* 0x000fe4000bf46270 */
[----:B------:R-:W-:Y:S01]  /*feb0*/  IMAD R6, R6, UR6, RZ ;  /* 0x0000000606067c24 */ /* 0x000fe2000f8e02ff */
[----:B------:R-:W-:Y:S01]  /*fec0*/  ISETP.GE.AND P1, PT, R12, UR4, PT ;  /* 0x000000040c007c0c */ /* 0x000fe2000bf26270 */
[----:B------:R-:W-:-:S04]  /*fed0*/  IMAD.WIDE.U32 R2, R5, UR6, R2 ;  /* 0x0000000605027c25 */ /* 0x000fc8000f8e0002 */
[----:B------:R-:W-:Y:S01]  /*fee0*/  IMAD R6, R5, UR7, R6 ;  /* 0x0000000705067c24 */ /* 0x000fe2000f8e0206 */
[----:B------:R-:W-:-:S03]  /*fef0*/  LEA R7, P3, R2, UR8, 0x1 ;  /* 0x0000000802077c11 */ /* 0x000fc6000f8608ff */
[----:B------:R-:W-:Y:S01]  /*ff00*/  IMAD.IADD R6, R3, 0x1, R6 ;  /* 0x0000000103067824 */ /* 0x000fe200078e0206 */
[----:B------:R-:W-:Y:S01]  /*ff10*/  UMOV UR4, 0xffffffff ;  /* 0xffffffff00047882 */ /* 0x000fe20000000000 */
[----:B------:R-:W-:-:S03]  /*ff20*/  LOP3.LUT R21, R11, 0x7f, RZ, 0xc0, !PT ;  /* 0x0000007f0b157812 */ /* 0x000fc600078ec0ff */
[----:B------:R-:W-:Y:S02]  /*ff30*/  LEA.HI.X R6, R2, UR9, R6, 0x1, P3 ;  /* 0x0000000902067c11 */ /* 0x000fe400098f0c06 */
[----:B------:R-:W-:Y:S01]  /*ff40*/  SHF.R.U32.HI R21, RZ, 0x2, R21 ;  /* 0x00000002ff157819 */ /* 0x000fe20000011615 */
[----:B0-----:R-:W-:Y:S06]  /*ff50*/  BRA.DIV UR4, `(.L_x_9590) ;  /* 0x0000004204b87947 */ /* 0x001fec000b800000 */
[----:B------:R-:W2:Y:S01]  /*ff60*/  LDL.LU R3, [R1+0x24] ;  /* 0x0000240001037983 */ /* 0x000ea20000300800 */
[----:B------:R-:W-:Y:S01]  /*ff70*/  IMAD R25, R25, 0xc0, R21 ;  /* 0x000000c019197824 */ /* 0x000fe200078e0215 */
[----:B------:R-:W-:Y:S02]  /*ff80*/  ULDC.64 UR4, c[0x0][0x208] ;  /* 0x0000820000047ab9 */ /* 0x000fe40000000a00 */
[----:B------:R-:W-:Y:S01]  /*ff90*/  SHFL.IDX PT, R2, R4, RZ, 0x1c1f ;  /* 0x001c1fff04027589 */ /* 0x000fe200000e0000 */
[----:B--2---:R-:W-:-:S03]  /*ffa0*/  IMAD R5, R3, R9, RZ ;  /* 0x0000000903057224 */ /* 0x004fc600078e02ff */
[----:B------:R-:W0:Y:S02]  /*ffb0*/  SHFL.IDX PT, R3, R0, RZ, 0x1c1f ;  /* 0x001c1fff00037589 */ /* 0x000e2400000e0000 */
[----:B------:R-:W-:-:S13]  /*ffc0*/  ISETP.GE.AND P4, PT, R25, R5, PT ;  /* 0x000000051900720c */ /* 0x000fda0003f86270 */
[----:B0-----:R-:W-:-:S05]  /*ffd0*/  @!P4 LEA R3, P3, R20, R3, 0x1 ;  /* 0x000000031403c211 */ /* 0x001fca00078608ff */
[----:B------:R-:W-:-:S05]  /*ffe0*/  @!P4 IMAD.X R2, RZ, RZ, R2, P3 ;  /* 0x000000ffff02c224 */ /* 0x000fca00018e0602 */
[----:B------:R-:W-:-:S04]  /*fff0*/  @!P4 LOP3.LUT R3, R3, R2, RZ, 0x3c, !PT ;  /* 0x000000020303c212 */ /* 0x000fc800078e3cff */
[----:B------:R-:W-:-:S04]  /*10000*/  @!P4 LOP3.LUT R2, R3, R2, RZ, 0x3c, !PT ;  /* 0x000000020302c212 */ /* 0x000fc800078e3cff */
[----:B------:R-:W-:-:S05]  /*10010*/  @!P4 LOP3.LUT R3, R3, R2, RZ, 0x3c, !PT ;  /* 0x000000020303c212 */ /* 0x000fca00078e3cff */
[----:B------:R-:W-:Y:S01]  /*10020*/  @!PT LDS RZ, [RZ] ;  /* 0x00000000fffff984 */ /* 0x000fe20000000800 */
[----:B-----5:R-:W-:Y:S04]  /*10030*/  @!P4 LDGSTS.E.BYPASS.LTC128B.128 [R10+0xda00], desc[UR4][R2.64], !P2 ;  /* 0x0da00000020acfae */ /* 0x020fe8000d101d44 */
[----:B------:R-:W-:Y:S04]  /*10040*/  @!P4 LDGSTS.E.BYPASS.LTC128B.128 [R10+0x10a00], desc[UR4][R2.64+0x40], !P1 ;  /* 0x10a00040020acfae */ /* 0x000fe8000c901d44 */
[----:B------:R0:W-:Y:S02]  /*10050*/  @!P4 LDGSTS.E.BYPASS.LTC128B.128 [R10+0x13a00], desc[UR4][R2.64+0x80], !P0 ;  /* 0x13a00080020acfae */ /* 0x0001e4000c101d44 */
[----:B0-----:R-:W-:-:S02]  /*10060*/  VIADD R2, R25, 0x20 ;  /* 0x0000002019027836 */ /* 0x001fc40000000000 */
[----:B------:R-:W0:Y:S03]  /*10070*/  SHFL.IDX PT, R3, R0, 0x1, 0x1c1f ;  /* 0x003c1f0000037f89 */ /* 0x000e2600000e0000 */
[----:B------:R-:W-:Y:S02]  /*10080*/  ISETP.GE.AND P3, PT, R2, R5, PT ;  /* 0x000000050200720c */ /* 0x000fe40003f66270 */
[----:B------:R-:W1:Y:S11]  /*10090*/  SHFL.IDX PT, R2, R4, 0x1, 0x1c1f ;  /* 0x003c1f0004027f89 */ /* 0x000e7600000e0000 */
[----:B0-----:R-:W-:-:S05]  /*100a0*/  @!P3 LEA R3, P4, R20, R3, 0x1 ;  /* 0x000000031403b211 */ /* 0x001fca00078808ff */
[----:B-1----:R-:W-:-:S05]  /*100b0*/  @!P3 IMAD.X R2, RZ, RZ, R2, P4 ;  /* 0x000000ffff02b224 */ /* 0x002fca00020e0602 */
[----:B------:R-:W-:-:S04]  /*100c0*/  @!P3 LOP3.LUT R3, R3, R2, RZ, 0x3c, !PT ;  /* 0x000000020303b212 */ /* 0x000fc800078e3cff */
[----:B------:R-:W-:-:S04]  /*100d0*/  @!P3 LOP3.LUT R2, R3, R2, RZ, 0x3c, !PT ;  /* 0x000000020302b212 */ /* 0x000fc800078e3cff */
[----:B------:R-:W-:-:S05]  /*100e0*/  @!P3 LOP3.LUT R3, R3, R2, RZ, 0x3c, !PT ;  /* 0x000000020303b212 */ /* 0x000fca00078e3cff */
[----:B------:R-:W-:Y:S04]  /*100f0*/  @!P3 LDGSTS.E.BYPASS.LTC128B.128 [R10+0xe200], desc[UR4][R2.64], !P2 ;  /* 0x0e200000020abfae */ /* 0x000fe8000d101d44 */
[----:B------:R-:W-:Y:S04]  /*10100*/  @!P3 LDGSTS.E.BYPASS.LTC128B.128 [R10+0x11200], desc[UR4][R2.64+0x40], !P1 ;  /* 0x11200040020abfae */ /* 0x000fe8000c901d44 */
[----:B------:R0:W-:Y:S02]  /*10110*/  @!P3 LDGSTS.E.BYPASS.LTC128B.128 [R10+0x14200], desc[UR4][R2.64+0x80], !P0 ;  /* 0x14200080020abfae */ /* 0x0001e4000c101d44 */
[----:B0-----:R-:W-:-:S02]  /*10120*/  VIADD R2, R25, 0x40 ;  /* 0x0000004019027836 */ /* 0x001fc40000000000 */
[----:B------:R-:W0:Y:S03]  /*10130*/  SHFL.IDX PT, R3, R0, 0x2, 0x1c1f ;  /* 0x005c1f0000037f89 */ /* 0x000e2600000e0000 */
[----:B------:R-:W-:Y:S02]  /*10140*/  ISETP.GE.AND P3, PT, R2, R5, PT ;  /* 0x000000050200720c */ /* 0x000fe40003f66270 */
[----:B------:R-:W1:Y:S04]  /*10150*/  SHFL.IDX PT, R2, R4, 0x2, 0x1c1f ;  /* 0x005c1f0004027f89 */ /* 0x000e6800000e0000 */
[----:B------:R-:W-:Y:S07]  /*10160*/  SHFL.IDX PT, R4, R4, 0x3, 0x1c1f ;  /* 0x007c1f0004047f89 */ /* 0x000fee00000e0000 */
[----:B0-----:R-:W-:-:S05]  /*10170*/  @!P3 LEA R3, P4, R20, R3, 0x1 ;  /* 0x000000031403b211 */ /* 0x001fca00078808ff */
[----:B-1----:R-:W-:-:S05]  /*10180*/  @!P3 IMAD.X R2, RZ, RZ, R2, P4 ;  /* 0x000000ffff02b224 */ /* 0x002fca00020e0602 */
[----:B------:R-:W-:-:S04]  /*10190*/  @!P3 LOP3.LUT R3, R3, R2, RZ, 0x3c, !PT ;  /* 0x000000020303b212 */ /* 0x000fc800078e3cff */
[----:B------:R-:W-:-:S04]  /*101a0*/  @!P3 LOP3.LUT R2, R3, R2, RZ, 0x3c, !PT ;  /* 0x000000020302b212 */ /* 0x000fc800078e3cff */
[----:B------:R-:W-:-:S05]  /*101b0*/  @!P3 LOP3.LUT R3, R3, R2, RZ, 0x3c, !PT ;  /* 0x000000020303b212 */ /* 0x000fca00078e3cff */
[----:B------:R-:W-:Y:S04]  /*101c0*/  @!P3 LDGSTS.E.BYPASS.LTC128B.128 [R10+0xea00], desc[UR4][R2.64], !P2 ;  /* 0x0ea00000020abfae */ /* 0x000fe8000d101d44 */
[----:B------:R-:W-:Y:S04]  /*101d0*/  @!P3 LDGSTS.E.BYPASS.LTC128B.128 [R10+0x11a00], desc[UR4][R2.64+0x40], !P1 ;  /* 0x11a00040020abfae */ /* 0x000fe8000c901d44 */
[----:B------:R0:W-:Y:S04]  /*101e0*/  @!P3 LDGSTS.E.BYPASS.LTC128B.128 [R10+0x14a00], desc[UR4][R2.64+0x80], !P0 ;  /* 0x14a00080020abfae */ /* 0x0001e8000c101d44 */
[----:B0-----:R0:W1:Y:S02]  /*101f0*/  SHFL.IDX PT, R2, R0, 0x3, 0x1c1f ;  /* 0x007c1f0000027f89 */ /* 0x00106400000e0000 */
[----:B0-----:R-:W-:-:S05]  /*10200*/  VIADD R0, R25, 0x80 ;  /* 0x0000008019007836 */ /* 0x001fca0000000000 */
[----:B------:R-:W-:Y:S01]  /*10210*/  ISETP.GE.AND P3, PT, R0, R5, PT ;  /* 0x000000050000720c */ /* 0x000fe20003f66270 */
[----:B------:R-:W-:-:S05]  /*10220*/  VIADD R0, R25, 0x60 ;  /* 0x0000006019007836 */ /* 0x000fca0000000000 */
[----:B------:R-:W-:Y:S02]  /*10230*/  ISETP.GE.AND P4, PT, R0, R5, PT ;  /* 0x000000050000720c */ /* 0x000fe40003f86270 */
[----:B------:R-:W-:Y:S04]  /*10240*/  SHFL.IDX PT, R0, R6, RZ, 0x1c1f ;  /* 0x001c1fff06007589 */ /* 0x000fe800000e0000 */
[----:B------:R-:W-:Y:S07]  /*10250*/  SHFL.IDX PT, R6, R6, 0x1, 0x1c1f ;  /* 0x003c1f0006067f89 */ /* 0x000fee00000e0000 */
[----:B-1----:R-:W-:-:S05]  /*10260*/  @!P4 LEA R2, P5, R20, R2, 0x1 ;  /* 0x000000021402c211 */ /* 0x002fca00078a08ff */
[----:B------:R-:W-:Y:S02]  /*10270*/  @!P4 IMAD.X R3, RZ, RZ, R4, P5 ;  /* 0x000000ffff03c224 */ /* 0x000fe400028e0604 */
[----:B------:R-:W0:Y:S04]  /*10280*/  SHFL.IDX PT, R4, R7, RZ, 0x1c1f ;  /* 0x001c1fff07047589 */ /* 0x000e2800000e0000 */
[----:B------:R-:W-:Y:S04]  /*10290*/  @!P4 LDGSTS.E.BYPASS.LTC128B.128 [R10+0xf200], desc[UR4][R2.64], !P2 ;  /* 0x0f200000020acfae */ /* 0x000fe8000d101d44 */
[----:B------:R-:W-:Y:S04]  /*102a0*/  @!P4 LDGSTS.E.BYPASS.LTC128B.128 [R10+0x12200], desc[UR4][R2.64+0x40], !P1 ;  /* 0x12200040020acfae */ /* 0x000fe8000c901d44 */
[----:B------:R1:W-:Y:S01]  /*102b0*/  @!P4 LDGSTS.E.BYPASS.LTC128B.128 [R10+0x15200], desc[UR4][R2.64+0x80], !P0 ;  /* 0x15200080020acfae */ /* 0x0003e2000c101d44 */
[----:B0-----:R-:W-:-:S05]  /*102c0*/  @!P3 LEA R4, P5, R20, R4, 0x1 ;  /* 0x000000041404b211 */ /* 0x001fca00078a08ff */
[----:B------:R-:W-:Y:S02]  /*102d0*/  @!P3 IMAD.X R0, RZ, RZ, R0, P5 ;  /* 0x000000ffff00b224 */ /* 0x000fe400028e0600 */
[----:B-1----:R-:W-:Y:S02]  /*102e0*/  @!P3 IMAD.MOV.U32 R2, RZ, RZ, R4 ;  /* 0x000000ffff02b224 */ /* 0x002fe400078e0004 */
[----:B------:R-:W-:-:S05]  /*102f0*/  @!P3 IMAD.MOV.U32 R3, RZ, RZ, R0 ;  /* 0x000000ffff03b224 */ /* 0x000fca00078e0000 */
[----:B------:R-:W-:Y:S04]  /*10300*/  @!P3 LDGSTS.E.BYPASS.LTC128B.128 [R10+0xfa00], desc[UR4][R2.64], !P2 ;  /* 0x0fa00000020abfae */ /* 0x000fe8000d101d44 */
[----:B------:R-:W-:Y:S04]  /*10310*/  @!P3 LDGSTS.E.BYPASS.LTC128B.128 [R10+0x12a00], desc[UR4][R2.64+0x40], !P1 ;  /* 0x12a00040020abfae */ /* 0x000fe8000c901d44 */
[----:B------:R0:W-:Y:S04]  /*10320*/  @!P3 LDGSTS.E.BYPASS.LTC128B.128 [R10+0x15a00], desc[UR4][R2.64+0x80], !P0 ;  /* 0x15a00080020abfae */ /* 0x0001e8000c101d44 */
[----:B0-----:R0:W1:Y:S02]  /*10330*/  SHFL.IDX PT, R2, R7, 0x1, 0x1c1f ;  /* 0x003c1f0007027f89 */ /* 0x00106400000e0000 */
.L_x_9705:
[----:B------:R-:W-:Y:S01]  /*10340*/  VIADD R25, R25, 0xa0 ;  /* 0x000000a019197836 */ /* 0x000fe20000000000 */
[----:B------:R-:W-:Y:S01]  /*10350*/  ULDC.64 UR4, c[0x0][0x208] ;  /* 0x0000820000047ab9 */ /* 0x000fe20000000a00 */
[----:B------:R-:W-:-:S03]  /*10360*/  VIADD R8, R17, 0x31c00 ;  /* 0x00031c0011087836 */ /* 0x000fc60000000000 */
[----:B------:R-:W-:-:S13]  /*10370*/  ISETP.GE.AND P3, PT, R25, R5, PT ;  /* 0x000000051900720c */ /* 0x000fda0003f66270 */
[----:B-1----:R-:W-:-:S05]  /*10380*/  @!P3 LEA R2, P4, R20, R2, 0x1 ;  /* 0x000000021402b211 */ /* 0x002fca00078808ff */
[----:B------:R-:W-:-:S05]  /*10390*/  @!P3 IMAD.X R3, RZ, RZ, R6, P4 ;  /* 0x000000ffff03b224 */ /* 0x000fca00020e0606 */
[----:B------:R-:W-:Y:S01]  /*103a0*/  @!PT LDS RZ, [RZ] ;  /* 0x00000000fffff984 */ /* 0x000fe20000000800 */
[----:B------:R-:W-:Y:S01]  /*103b0*/  @!PT LDS RZ, [RZ] ;  /* 0x00000000fffff984 */ /* 0x000fe20000000800 */
[----:B------:R-:W-:Y:S01]  /*103c0*/  @!PT LDS RZ, [RZ] ;  /* 0x00000000fffff984 */ /* 0x000fe20000000800 */
[----:B------:R1:W-:Y:S04]  /*103d0*/  @!P3 LDGSTS.E.BYPASS.LTC128B.128 [R10+0x10200], desc[UR4][R2.64], !P2 ;  /* 0x10200000020abfae */ /* 0x0003e8000d101d44 */
[----:B------:R1:W-:Y:S04]  /*103e0*/  @!P3 LDGSTS.E.BYPASS.LTC128B.128 [R10+0x13200], desc[UR4][R2.64+0x40], !P1 ;  /* 0x13200040020abfae */ /* 0x0003e8000c901d44 */
[----:B------:R1:W-:Y:S01]  /*103f0*/  @!P3 LDGSTS.E.BYPASS.LTC128B.128 [R10+0x16200], desc[UR4][R2.64+0x80], !P0 ;  /* 0x16200080020abfae */ /* 0x0003e2000c101d44 */
[----:B------:R-:W-:Y:S01]  /*10400*/  PLOP3.LUT P0, PT, PT, PT, PT, 0x80, 0x0 ;  /* 0x000000000000781c */ /* 0x000fe20003f0f070 */
[----:B------:R-:W-:-:S12]  /*10410*/  NOP ;  /* 0x0000000000007918 */ /* 0x000fd80000000000 */
.L_x_9591:
[----:B------:R-:W-:Y:S02]  /*10420*/  PLOP3.LUT P1, PT, P1, P0, PT, 0xa2, 0x0 ;  /* 0x000000000000781c */ /* 0x000fe40000f21472 */
[----:B------:R-:W-:-:S08]  /*10430*/  @P0 R2UR P1, UR4, R17 ;  /* 0x00000000110402ca */ /* 0x000fd00000020000 */
[----:B------:R-:W-:-:S05]  /*10440*/  @P0 PLOP3.LUT P0, PT, P1, PT, PT, 0x80, 0x0 ;  /* 0x000000000000081c */ /* 0x000fca0000f0f070 */
[----:B------:R-:W-:Y:S01]  /*10450*/  @!P1 SYNCS.ARRIVE.TRANS64.RED.A0T1 RZ, [UR4+0x31c00], RZ ;  /* 0x031c00ffffff99a7 */ /* 0x000fe20008200404 */
[----:B------:R-:W-:Y:S07]  /*10460*/  @!P1 ARRIVES.LDGSTSBAR.64.TRANSCNT [UR4+0x31c00] ;  /* 0x031c0000ff0099b0 */ /* 0x000fee0008000a84 */
[----:B------:R-:W-:Y:S05]  /*10470*/  @P0 BRA.U.ANY `(.L_x_9591) ;  /* 0xfffffffd00e80947 */ /* 0x000fea000393ffff */
[----:B-1----:R-:W2:Y:S02]  /*10480*/  LDL.LU R2, [R1+0x34] ;  /* 0x0000340001027983 */ /* 0x002ea40000300800 */
[----:B--2---:R-:W-:-:S05]  /*10490*/  VIADD R2, R2, 0x1 ;  /* 0x0000000102027836 */ /* 0x004fca0000000000 */
        /* <DEDUP_REMOVED lines=8> */
[----:B------:R-:W2:Y:S03]  /*10520*/  SYNCS.PHASECHK.TRANS64.TRYWAIT P0, [R17+URZ+0x31c20], R0 ;  /* 0x031c2000110075a7 */ /* 0x000ea6000800017f */
[----:B-12---:R-:W-:Y:S05]  /*10530*/  @!P0 BRA `(.L_x_9593) ;  /* 0x0000004400648947 */ /* 0x006fea0003800000 */
.L_x_9706:
[----:B------:R-:W-:Y:S05]  /*10540*/  BSYNC B0 ;  /* 0x0000000000007941 */ /* 0x000fea0003800000 */
.L_x_9592:
[----:B------:R-:W1:Y:S04]  /*10550*/  LDL R2, [R1+0x1c] ;  /* 0x00001c0001027983 */ /* 0x000e680000100800 */
[----:B------:R-:W2:Y:S01]  /*10560*/  LDL R3, [R1+0x4] ;  /* 0x0000040001037983 */ /* 0x000ea20000100800 */
[----:B------:R-:W-:Y:S01]  /*10570*/  BSSY B0, `(.L_x_9594) ;  /* 0x0000232000007945 */ /* 0x000fe20003800000 */
[----:B-1----:R-:W-:-:S05]  /*10580*/  VIADD R0, R2, 0xfffffffe ;  /* 0xfffffffe02007836 */ /* 0x002fca0000000000 */
[----:B--2---:R-:W-:-:S13]  /*10590*/  ISETP.GE.AND P0, PT, R0, R3, PT ;  /* 0x000000030000720c */ /* 0x004fda0003f06270 */
[----:B------:R-:W-:Y:S05]  /*105a0*/  @!P0 BRA `(.L_x_9595) ;  /* 0x0000002000b88947 */ /* 0x000fea0003800000 */
[----:B------:R-:W2:Y:S04]  /*105b0*/  LDL.LU R2, [R1+0x38] ;  /* 0x0000380001027983 */ /* 0x000ea80000300800 */
[----:B------:R-:W3:Y:S04]  /*105c0*/  LDL.LU R5, [R1+0x18] ;  /* 0x0000180001057983 */ /* 0x000ee80000300800 */
[----:B------:R-:W4:Y:S01]  /*105d0*/  LDL.LU R4, [R1+0x30] ;  /* 0x0000300001047983 */ /* 0x000f220000300800 */
[----:B0-----:R-:W-:Y:S01]  /*105e0*/  LOP3.LUT R7, RZ, R3, RZ, 0x33, !PT ;  /* 0x00000003ff077212 */ /* 0x001fe200078e33ff */
        /* <DEDUP_REMOVED lines=10> */
[----:B------:R-:W2:Y:S01]  /*10690*/  LDL R3, [R1] ;  /* 0x0000000001037983 */ /* 0x000ea20000100800 */
[----:B------:R-:W-:Y:S01]  /*106a0*/  VIADD R6, R18, 0x1 ;  /* 0x0000000112067836 */ /* 0x000fe20000000000 */
[----:B------:R-:W-:Y:S04]  /*106b0*/  BSSY B1, `(.L_x_9598) ;  /* 0x00000ae000017945 */ /* 0x000fe80003800000 */
[----:B------:R-:W-:-:S04]  /*106c0*/  ISETP.NE.AND P0, PT, R6, 0x2, PT ;  /* 0x000000020600780c */ /* 0x000fc80003f05270 */
[----:B------:R-:W-:Y:S02]  /*106d0*/  SEL R10, RZ, 0x1, P0 ;  /* 0x00000001ff0a7807 */ /* 0x000fe40000000000 */
[----:B------:R-:W-:Y:S02]  /*106e0*/  SEL R6, R6, RZ, P0 ;  /* 0x000000ff06067207 */ /* 0x000fe40000000000 */
[----:B------:R-:W-:Y:S02]  /*106f0*/  LOP3.LUT R10, R28, R10, RZ, 0x3c, !PT ;  /* 0x0000000a1c0a7212 */ /* 0x000fe400078e3cff */
[----:B--2---:R-:W-:-:S13]  /*10700*/  ISETP.NE.AND P1, PT, R3, RZ, PT ;  /* 0x000000ff0300720c */ /* 0x004fda0003f25270 */
[----:B------:R-:W-:Y:S05]  /*10710*/  @!P1 BRA `(.L_x_9599) ;  /* 0x00000008009c9947 */ /* 0x000fea0003800000 */
[----:B------:R-:W-:Y:S01]  /*10720*/  ULDC.64 UR4, c[0x0][0x418] ;  /* 0x0001060000047ab9 */ /* 0x000fe20000000a00 */
[----:B------:R-:W-:Y:S01]  /*10730*/  IMAD.MOV.U32 R5, RZ, RZ, R19 ;  /* 0x000000ffff057224 */ /* 0x000fe200078e0013 */
[----:B------:R-:W-:-:S04]  /*10740*/  ISETP.NE.U32.AND P0, PT, RZ, UR4, PT ;  /* 0x00000004ff007c0c */ /* 0x000fc8000bf05070 */
[----:B------:R-:W-:-:S13]  /*10750*/  ISETP.NE.AND.EX P0, PT, RZ, UR5, PT, P0 ;  /* 0x00000005ff007c0c */ /* 0x000fda000bf05300 */
        /* <DEDUP_REMOVED lines=8> */
[----:B------:R-:W-:Y:S01]  /*107e0*/  @P0 SHF.R.U32.HI R2, RZ, R3, R4 ;  /* 0x00000003ff020219 */ /* 0x000fe20000011604 */
[----:B------:R-:W-:-:S04]  /*107f0*/  IMAD R4, R29, UR6, RZ ;  /* 0x000000061d047c24 */ /* 0x000fc8000f8e02ff */
[----:B------:R-:W-:Y:S02]  /*10800*/  IMAD.MOV R3, RZ, RZ, -R2 ;  /* 0x000000ffff037224 */ /* 0x000fe400078e0a02 */
[----:B------:R-:W-:Y:S02]  /*10810*/  IMAD R4, R23, UR7, R4 ;  /* 0x0000000717047c24 */ /* 0x000fe4000f8e0204 */
[----:B------:R-:W-:Y:S01]  /*10820*/  IMAD R0, R5, R3, R0 ;  /* 0x0000000305007224 */ /* 0x000fe200078e0200 */
[----:B------:R-:W-:-:S03]  /*10830*/  SHF.R.S32.HI R3, RZ, 0x1f, R2 ;  /* 0x0000001fff037819 */ /* 0x000fc60000011402 */
[----:B------:R-:W-:-:S04]  /*10840*/  IMAD.WIDE.U32 R2, R23, UR6, R2 ;  /* 0x0000000617027c25 */ /* 0x000fc8000f8e0002 */
[----:B------:R-:W-:Y:S01]  /*10850*/  IMAD.IADD R3, R4, 0x1, R3 ;  /* 0x0000000104037824 */ /* 0x000fe200078e0203 */
[----:B------:R-:W-:-:S04]  /*10860*/  LEA R4, P0, R2, UR4, 0x2 ;  /* 0x0000000402047c11 */ /* 0x000fc8000f8010ff */
[----:B------:R-:W-:-:S06]  /*10870*/  LEA.HI.X R5, R2, UR5, R3, 0x2, P0 ;  /* 0x0000000502057c11 */ /* 0x000fcc00080f1403 */
[----:B------:R0:W5:Y:S03]  /*10880*/  LDG.E R5, desc[UR8][R4.64] ;  /* 0x0000000804057981 */ /* 0x000166000c1e1900 */
.L_x_9600:
[----:B------:R-:W-:Y:S01]  /*10890*/  IMAD R3, R6, 0x8, R17 ;  /* 0x0000000806037824 */ /* 0x000fe200078e0211 */
[----:B------:R-:W-:Y:S01]  /*108a0*/  SHF.L.U32 R2, R10, 0x1f, RZ ;  /* 0x0000001f0a027819 */ /* 0x000fe200000006ff */
[----:B------:R-:W-:Y:S03]  /*108b0*/  BSSY B3, `(.L_x_9601) ;  /* 0x0000003000037945 */ /* 0x000fe60003800000 */
[----:B------:R-:W1:Y:S02]  /*108c0*/  SYNCS.PHASECHK.TRANS64.TRYWAIT P0, [R3+URZ+0x31c40], R2 ;  /* 0x031c4002030075a7 */ /* 0x000e64000800017f */
[----:B-1----:R-:W-:Y:S05]  /*108d0*/  @!P0 BRA `(.L_x_9602) ;  /* 0x0000004000908947 */ /* 0x002fea0003800000 */
.L_x_9707:
[----:B------:R-:W-:Y:S05]  /*108e0*/  BSYNC B3 ;  /* 0x0000000000037941 */ /* 0x000fea0003800000 */
.L_x_9601:
        /* <DEDUP_REMOVED lines=12> */
.L_x_9604:
[----:B------:R-:W-:Y:S05]  /*109b0*/  BSYNC B3 ;  /* 0x0000000000037941 */ /* 0x000fea0003800000 */
.L_x_9603:
[----:B------:R-:W-:Y:S01]  /*109c0*/  IMAD.MOV.U32 R14, RZ, RZ, RZ ;  /* 0x000000ffff0e7224 */ /* 0x000fe200078e00ff */
[----:B------:R-:W-:Y:S01]  /*109d0*/  UIADD3 UR4, UP0, UR36, 0x370, URZ ;  /* 0x0000037024047890 */ /* 0x000fe2000ff1e03f */
[----:B------:R-:W-:Y:S01]  /*109e0*/  IMAD R4, R6, 0x6c00, R17 ;  /* 0x00006c0006047824 */ /* 0x000fe200078e0211 */
[----:B------:R-:W-:Y:S01]  /*109f0*/  PLOP3.LUT P0, PT, PT, PT, PT, 0x80, 0x0 ;  /* 0x000000000000781c */ /* 0x000fe20003f0f070 */
[----:B-1----:R-:W-:Y:S01]  /*10a00*/  VIADD R3, R3, 0x31c30 ;  /* 0x00031c3003037836 */ /* 0x002fe20000000000 */
[----:B------:R-:W-:Y:S01]  /*10a10*/  R2UR UR10, R14 ;  /* 0x000000000e0a72ca */ /* 0x000fe200000e0000 */
[----:B------:R-:W-:Y:S01]  /*10a20*/  IMAD R2, R0, 0x90, R26 ;  /* 0x0000009000027824 */ /* 0x000fe200078e021a */
[----:B------:R-:W-:Y:S01]  /*10a30*/  UIADD3.X UR5, URZ, UR37, URZ, UP0, !UPT ;  /* 0x000000253f057290 */ /* 0x000fe200087fe43f */
[----:B------:R-:W-:Y:S01]  /*10a40*/  VIADD R11, R4, 0x16a00 ;  /* 0x00016a00040b7836 */ /* 0x000fe20000000000 */
[----:B------:R-:W-:Y:S01]  /*10a50*/  UMOV UR6, 0x0 ;  /* 0x0000000000067882 */ /* 0x000fe20000000000 */
[----:B------:R-:W-:-:S10]  /*10a60*/  UMOV UR7, 0x14f00000 ;  /* 0x14f0000000077882 */ /* 0x000fd40000000000 */
.L_x_9605:
        /* <DEDUP_REMOVED lines=16> */
.L_x_9606:
        /* <DEDUP_REMOVED lines=16> */
.L_x_9607:
        /* <DEDUP_REMOVED lines=15> */
.L_x_9708:
[----:B------:R-:W-:Y:S05]  /*10d60*/  BSYNC B3 ;  /* 0x0000000000037941 */ /* 0x000fea0003800000 */
.L_x_9608:
        /* <DEDUP_REMOVED lines=12> */
.L_x_9611:
[----:B------:R-:W-:Y:S05]  /*10e30*/  BSYNC B3 ;  /* 0x0000000000037941 */ /* 0x000fea0003800000 */
.L_x_9610:
[----:B------:R-:W-:Y:S01]  /*10e40*/  R2UR UR10, R14 ;  /* 0x000000000e0a72ca */ /* 0x000fe200000e0000 */
[--C-:B0-----:R-:W-:Y:S01]  /*10e50*/  IMAD R2, R18, 0x8, R17.reuse ;  /* 0x0000000812027824 */ /* 0x101fe200078e0211 */
[----:B------:R-:W-:Y:S01]  /*10e60*/  R2UR UR6, R12 ;  /* 0x000000000c0672ca */ /* 0x000fe200000e0000 */
[----:B------:R-:W-:Y:S01]  /*10e70*/  IMAD R3, R18, 0x6c00, R17 ;  /* 0x00006c0012037824 */ /* 0x000fe200078e0211 */
[----:B------:R-:W-:Y:S01]  /*10e80*/  R2UR UR7, R13 ;  /* 0x000000000d0772ca */ /* 0x000fe200000e0000 */
[----:B------:R-:W-:Y:S01]  /*10e90*/  UIADD3 UR4, UP0, UR36, 0x470, URZ ;  /* 0x0000047024047890 */ /* 0x000fe2000ff1e03f */
[----:B------:R-:W-:Y:S01]  /*10ea0*/  PLOP3.LUT P0, PT, PT, PT, PT, 0x80, 0x0 ;  /* 0x000000000000781c */ /* 0x000fe20003f0f070 */
[----:B------:R-:W-:Y:S02]  /*10eb0*/  IMAD R4, R22, 0x90, R26 ;  /* 0x0000009016047824 */ /* 0x000fe400078e021a */
[----:B------:R-:W-:Y:S01]  /*10ec0*/  VIADD R2, R2, 0x31c50 ;  /* 0x00031c5002027836 */ /* 0x000fe20000000000 */
[----:B------:R-:W-:Y:S01]  /*10ed0*/  UIADD3.X UR5, URZ, UR37, URZ, UP0, !UPT ;  /* 0x000000253f057290 */ /* 0x000fe200087fe43f */
[----:B------:R-:W-:-:S11]  /*10ee0*/  VIADD R11, R3, 0x200 ;  /* 0x00000200030b7836 */ /* 0x000fd60000000000 */
.L_x_9612:
        /* <DEDUP_REMOVED lines=15> */
.L_x_9613:
        /* <DEDUP_REMOVED lines=15> */
.L_x_9614:
        /* <DEDUP_REMOVED lines=10> */
[----:B------:R-:W-:Y:S02]  /*11170*/  IMAD.MOV.U32 R19, RZ, RZ, R5 ;  /* 0x000000ffff137224 */ /* 0x000fe400078e0005 */
[----:B------:R-:W-:-:S07]  /*11180*/  IMAD.MOV.U32 R22, RZ, RZ, R0 ;  /* 0x000000ffff167224 */ /* 0x000fce00078e0000 */
.L_x_9599:
[----:B------:R-:W-:Y:S05]  /*11190*/  BSYNC B1 ;  /* 0x0000000000017941 */ /* 0x000fea0003800000 */
.L_x_9598:
[----:B------:R-:W2:Y:S01]  /*111a0*/  LDL.LU R0, [R1+0x1c] ;  /* 0x00001c0001007983 */ /* 0x000ea20000300800 */
[----:B------:R-:W-:Y:S02]  /*111b0*/  IMAD.MOV.U32 R28, RZ, RZ, R10 ;  /* 0x000000ffff1c7224 */ /* 0x000fe400078e000a */
[----:B------:R-:W-:Y:S02]  /*111c0*/  IMAD.MOV.U32 R18, RZ, RZ, R6 ;  /* 0x000000ffff127224 */ /* 0x000fe400078e0006 */
[----:B--2---:R-:W-:-:S07]  /*111d0*/  VIADD R0, R0, 0xfffffffd ;  /* 0xfffffffd00007836 */ /* 0x004fce0000000000 */
.L_x_9597:
[----:B------:R-:W-:Y:S05]  /*111e0*/  BSYNC B2 ;  /* 0x0000000000027941 */ /* 0x000fea0003800000 */
.L_x_9596:
[----:B------:R-:W-:Y:S01]  /*111f0*/  VIADD R7, R7, 0xfffffffe ;  /* 0xfffffffe07077836 */ /* 0x000fe20000000000 */
[----:B------:R-:W-:-:S04]  /*11200*/  LOP3.LUT R2, RZ, R9, RZ, 0x33, !PT ;  /* 0x00000009ff027212 */ /* 0x000fc800078e33ff */
[----:B------:R-:W-:-:S13]  /*11210*/  ISETP.NE.AND P0, PT, R7, R2, PT ;  /* 0x000000020700720c */ /* 0x000fda0003f05270 */
[----:B------:R-:W-:Y:S05]  /*11220*/  @!P0 BRA `(.L_x_9595) ;  /* 0x0000001400988947 */ /* 0x000fea0003800000 */
[----:B------:R-:W-:-:S07]  /*11230*/  IMAD.MOV.U32 R4, RZ, RZ, R19 ;  /* 0x000000ffff047224 */ /* 0x000fce00078e0013 */
.L_x_9649:
[----:B------:R-:W2:Y:S01]  /*11240*/  LDL R2, [R1] ;  /* 0x0000000001027983 */ /* 0x000ea20000100800 */
[----:B------:R-:W-:Y:S01]  /*11250*/  VIADD R6, R18, 0x1 ;  /* 0x0000000112067836 */ /* 0x000fe20000000000 */
[----:B------:R-:W-:Y:S05]  /*11260*/  YIELD ;  /* 0x0000000000007946 */ /* 0x000fea0003800000 */
[----:B------:R-:W-:Y:S01]  /*11270*/  ISETP.NE.AND P0, PT, R6, 0x2, PT ;  /* 0x000000020600780c */ /* 0x000fe20003f05270 */
[----:B------:R-:W-:Y:S03]  /*11280*/  BSSY B1, `(.L_x_9615) ;  /* 0x00000ab000017945 */ /* 0x000fe60003800000 */
[----:B------:R-:W-:-:S02]  /*11290*/  SEL R7, RZ, 0x1, P0 ;  /* 0x00000001ff077807 */ /* 0x000fc40000000000 */
        /* <DEDUP_REMOVED lines=25> */
[----:B------:R-:W-:-:S05]  /*11430*/  LEA.HI.X R5, R2, UR5, R3, 0x2, P0 ;  /* 0x0000000502057c11 */ /* 0x000fca00080f1403 */
[----:B------:R0:W5:Y:S04]  /*11440*/  LDG.E R4, desc[UR8][R4.64] ;  /* 0x0000000804047981 */ /* 0x000168000c1e1900 */
.L_x_9617:
[----:B------:R-:W-:Y:S01]  /*11450*/  IMAD R3, R6, 0x8, R17 ;  /* 0x0000000806037824 */ /* 0x000fe200078e0211 */
[----:B------:R-:W-:Y:S01]  /*11460*/  SHF.L.U32 R2, R7, 0x1f, RZ ;  /* 0x0000001f07027819 */ /* 0x000fe200000006ff */
[----:B------:R-:W-:Y:S03]  /*11470*/  BSSY B2, `(.L_x_9618) ;  /* 0x0000003000027945 */ /* 0x000fe60003800000 */
[----:B------:R-:W1:Y:S02]  /*11480*/  SYNCS.PHASECHK.TRANS64.TRYWAIT P0, [R3+URZ+0x31c40], R2 ;  /* 0x031c4002030075a7 */ /* 0x000e64000800017f */
[----:B-1----:R-:W-:Y:S05]  /*11490*/  @!P0 BRA `(.L_x_9619) ;  /* 0x0000003400c88947 */ /* 0x002fea0003800000 */
.L_x_9709:
[----:B------:R-:W-:Y:S05]  /*114a0*/  BSYNC B2 ;  /* 0x0000000000027941 */ /* 0x000fea0003800000 */
.L_x_9618:
        /* <DEDUP_REMOVED lines=12> */
.L_x_9621:
[----:B------:R-:W-:Y:S05]  /*11570*/  BSYNC B2 ;  /* 0x0000000000027941 */ /* 0x000fea0003800000 */
.L_x_9620:
        /* <DEDUP_REMOVED lines=11> */
.L_x_9622:
        /* <DEDUP_REMOVED lines=16> */
.L_x_9623:
        /* <DEDUP_REMOVED lines=16> */
.L_x_9624:
        /* <DEDUP_REMOVED lines=15> */
.L_x_9710:
[----:B------:R-:W-:Y:S05]  /*11920*/  BSYNC B2 ;  /* 0x0000000000027941 */ /* 0x000fea0003800000 */
.L_x_9625:
        /* <DEDUP_REMOVED lines=11> */
.L_x_9628:
[----:B------:R-:W-:Y:S05]  /*119e0*/  BSYNC B2 ;  /* 0x0000000000027941 */ /* 0x000fea0003800000 */
.L_x_9627:
[----:B------:R-:W-:Y:S01]  /*119f0*/  R2UR UR6, R2 ;  /* 0x00000000020672ca */ /* 0x000fe200000e0000 */
[----:B------:R-:W-:Y:S01]  /*11a00*/  IMAD R18, R18, 0x6c00, R17 ;  /* 0x00006c0012127824 */ /* 0x000fe200078e0211 */
[----:B------:R-:W-:Y:S01]  /*11a10*/  R2UR UR7, R3 ;  /* 0x00000000030772ca */ /* 0x000fe200000e0000 */
[----:B------:R-:W-:Y:S01]  /*11a20*/  UIADD3 UR4, UP0, UR36, 0x470, URZ ;  /* 0x0000047024047890 */ /* 0x000fe2000ff1e03f */
[----:B------:R-:W-:Y:S01]  /*11a30*/  R2UR UR10, R5 ;  /* 0x00000000050a72ca */ /* 0x000fe200000e0000 */
[----:B------:R-:W-:Y:S01]  /*11a40*/  IMAD R5, R22, 0x90, R26 ;  /* 0x0000009016057824 */ /* 0x000fe200078e021a */
[----:B------:R-:W-:Y:S01]  /*11a50*/  PLOP3.LUT P0, PT, PT, PT, PT, 0x80, 0x0 ;  /* 0x000000000000781c */ /* 0x000fe20003f0f070 */
[----:B0-----:R-:W-:Y:S01]  /*11a60*/  VIADD R12, R12, 0x50 ;  /* 0x000000500c0c7836 */ /* 0x001fe20000000000 */
[----:B------:R-:W-:Y:S01]  /*11a70*/  UIADD3.X UR5, URZ, UR37, URZ, UP0, !UPT ;  /* 0x000000253f057290 */ /* 0x000fe200087fe43f */
[----:B------:R-:W-:-:S11]  /*11a80*/  VIADD R13, R18, 0x200 ;  /* 0x00000200120d7836 */ /* 0x000fd60000000000 */
.L_x_9629:
        /* <DEDUP_REMOVED lines=12> */
[----:B------:R-:W-:Y:S01]  /*11b50*/  R2UR UR10, R10 ;  /* 0x000000000a0a72ca */ /* 0x000fe200000e0000 */
[----:B------:R-:W-:Y:S01]  /*11b60*/  VIADD R10, R18, 0x2600 ;  /* 0x00002600120a7836 */ /* 0x000fe20000000000 */
[----:B------:R-:W-:-:S13]  /*11b70*/  PLOP3.LUT P0, PT, PT, PT, PT, 0x80, 0x0 ;  /* 0x000000000000781c */ /* 0x000fda0003f0f070 */
.L_x_9630:
        /* <DEDUP_REMOVED lines=15> */
.L_x_9631:
        /* <DEDUP_REMOVED lines=12> */
.L_x_9616:
[----:B------:R-:W-:Y:S05]  /*11d30*/  BSYNC B1 ;  /* 0x0000000000017941 */ /* 0x000fea0003800000 */
.L_x_9615:
[----:B------:R-:W2:Y:S01]  /*11d40*/  LDL R2, [R1] ;  /* 0x0000000001027983 */ /* 0x000ea20000100800 */
[----:B------:R-:W-:Y:S01]  /*11d50*/  VIADD R18, R6, 0x1 ;  /* 0x0000000106127836 */ /* 0x000fe20000000000 */
[----:B------:R-:W-:Y:S01]  /*11d60*/  BSSY B1, `(.L_x_9632) ;  /* 0x00000ae000017945 */ /* 0x000fe20003800000 */
[----:B------:R-:W-:-:S03]  /*11d70*/  VIADD R9, R0, 0xffffffff ;  /* 0xffffffff00097836 */ /* 0x000fc60000000000 */
        /* <DEDUP_REMOVED lines=29> */
.L_x_9634:
[----:B------:R-:W-:Y:S01]  /*11f50*/  IMAD R2, R18, 0x8, R17 ;  /* 0x0000000812027824 */ /* 0x000fe200078e0211 */
[----:B------:R-:W-:Y:S01]  /*11f60*/  SHF.L.U32 R3, R28, 0x1f, RZ ;  /* 0x0000001f1c037819 */ /* 0x000fe200000006ff */
[----:B------:R-:W-:Y:S03]  /*11f70*/  BSSY B2, `(.L_x_9635) ;  /* 0x0000003000027945 */ /* 0x000fe60003800000 */
[----:B------:R-:W1:Y:S02]  /*11f80*/  SYNCS.PHASECHK.TRANS64.TRYWAIT P0, [R2+URZ+0x31c40], R3 ;  /* 0x031c4003020075a7 */ /* 0x000e64000800017f */
[----:B-1----:R-:W-:Y:S05]  /*11f90*/  @!P0 BRA `(.L_x_9636) ;  /* 0x0000002c00308947 */ /* 0x002fea0003800000 */
.L_x_9711:
[----:B------:R-:W-:Y:S05]  /*11fa0*/  BSYNC B2 ;  /* 0x0000000000027941 */ /* 0x000fea0003800000 */
.L_x_9635:
        /* <DEDUP_REMOVED lines=12> */
.L_x_9638:
[----:B------:R-:W-:Y:S05]  /*12070*/  BSYNC B2 ;  /* 0x0000000000027941 */ /* 0x000fea0003800000 */
.L_x_9637:
[----:B------:R-:W-:Y:S01]  /*12080*/  IMAD.MOV.U32 R13, RZ, RZ, RZ ;  /* 0x000000ffff0d7224 */ /* 0x000fe200078e00ff */
[----:B------:R-:W-:Y:S01]  /*12090*/  UIADD3 UR4, UP0, UR36, 0x370, URZ ;  /* 0x0000037024047890 */ /* 0x000fe2000ff1e03f */
[C---:B-1----:R-:W-:Y:S01]  /*120a0*/  IMAD R3, R18.reuse, 0x8, R8 ;  /* 0x0000000812037824 */ /* 0x042fe200078e0208 */
[----:B------:R-:W-:Y:S01]  /*120b0*/  PLOP3.LUT P0, PT, PT, PT, PT, 0x80, 0x0 ;  /* 0x000000000000781c */ /* 0x000fe20003f0f070 */
[----:B------:R-:W-:Y:S01]  /*120c0*/  IMAD R12, R18, 0x6c00, R17 ;  /* 0x00006c00120c7824 */ /* 0x000fe200078e0211 */
[----:B------:R-:W-:Y:S01]  /*120d0*/  R2UR UR10, R13 ;  /* 0x000000000d0a72ca */ /* 0x000fe200000e0000 */
[----:B------:R-:W-:Y:S01]  /*120e0*/  VIADD R3, R3, 0x30 ;  /* 0x0000003003037836 */ /* 0x000fe20000000000 */
[----:B------:R-:W-:Y:S01]  /*120f0*/  UIADD3.X UR5, URZ, UR37, URZ, UP0, !UPT ;  /* 0x000000253f057290 */ /* 0x000fe200087fe43f */
[----:B------:R-:W-:Y:S01]  /*12100*/  IMAD R2, R10, 0x90, R26 ;  /* 0x000000900a027824 */ /* 0x000fe200078e021a */
[----:B------:R-:W-:Y:S01]  /*12110*/  UMOV UR6, 0x0 ;  /* 0x0000000000067882 */ /* 0x000fe20000000000 */
[----:B------:R-:W-:Y:S01]  /*12120*/  VIADD R5, R12, 0x16a00 ;  /* 0x00016a000c057836 */ /* 0x000fe20000000000 */
[----:B------:R-:W-:-:S09]  /*12130*/  UMOV UR7, 0x14f00000 ;  /* 0x14f0000000077882 */ /* 0x000fd20000000000 */
.L_x_9639:
        /* <DEDUP_REMOVED lines=16> */
.L_x_9640:
        /* <DEDUP_REMOVED lines=16> */
.L_x_9641:
        /* <DEDUP_REMOVED lines=15> */
.L_x_9712:
[----:B------:R-:W-:Y:S05]  /*12430*/  BSYNC B2 ;  /* 0x0000000000027941 */ /* 0x000fea0003800000 */
.L_x_9642:
[----:B------:R-:W-:Y:S01]  /*12440*/  BSSY B2, `(.L_x_9644) ;  /* 0x000000b000027945 */ /* 0x000fe20003800000 */
[----:B0-----:R-:W-:Y:S02]  /*12450*/  IMAD.MOV.U32 R2, RZ, RZ, 0x0 ;  /* 0x00000000ff027424 */ /* 0x001fe400078e00ff */
[----:B------:R-:W-:Y:S01]  /*12460*/  IMAD.MOV.U32 R3, RZ, RZ, 0x14f00000 ;  /* 0x14f00000ff037424 */ /* 0x000fe200078e00ff */
[----:B------:R-:W-:Y:S06]  /*12470*/  @P1 BRA `(.L_x_9645) ;  /* 0x00000000001c1947 */ /* 0x000fec0003800000 */
[----:B------:R-:W0:Y:S02]  /*12480*/  S2R R12, SR_TID.X ;  /* 0x00000000000c7919 */ /* 0x000e240000002100 */
[----:B0-----:R-:W-:Y:S01]  /*12490*/  LOP3.LUT R14, R12, 0x1f, RZ, 0xc0, !PT ;  /* 0x0000001f0c0e7812 */ /* 0x001fe200078ec0ff */
[----:B------:R-:W-:-:S03]  /*124a0*/  IMAD.MOV.U32 R12, RZ, RZ, 0x6c00 ;  /* 0x00006c00ff0c7424 */ /* 0x000fc600078e00ff */
[----:B------:R-:W-:Y:S01]  /*124b0*/  ISETP.NE.AND P0, PT, R14, RZ, PT ;  /* 0x000000ff0e00720c */ /* 0x000fe20003f05270 */
[----:B------:R0:W-:-:S12]  /*124c0*/  SYNCS.ARRIVE.TRANS64 RZ, [R7+URZ+0x50], R12 ;  /* 0x0000500c07ff79a7 */ /* 0x0001d8000800003f */
[----:B0-----:R-:W-:Y:S05]  /*124d0*/  @!P0 BRA `(.L_x_9645) ;  /* 0x0000000000048947 */ /* 0x001fea0003800000 */
[----:B------:R-:W-:Y:S01]  /*124e0*/  BPT.TRAP 0x1 ;  /* 0x000000040000795c */ /* 0x000fe20000300000 */
.L_x_9645:
[----:B------:R-:W-:Y:S05]  /*124f0*/  BSYNC B2 ;  /* 0x0000000000027941 */ /* 0x000fea0003800000 */
.L_x_9644:
[----:B------:R-:W-:Y:S01]  /*12500*/  R2UR UR6, R2 ;  /* 0x00000000020672ca */ /* 0x000fe200000e0000 */
[----:B------:R-:W-:Y:S01]  /*12510*/  IMAD R6, R6, 0x6c00, R17 ;  /* 0x00006c0006067824 */ /* 0x000fe200078e0211 */
[----:B------:R-:W-:Y:S01]  /*12520*/  R2UR UR7, R3 ;  /* 0x00000000030772ca */ /* 0x000fe200000e0000 */
[----:B------:R-:W-:Y:S01]  /*12530*/  UIADD3 UR4, UP0, UR36, 0x470, URZ ;  /* 0x0000047024047890 */ /* 0x000fe2000ff1e03f */
[----:B------:R-:W-:Y:S01]  /*12540*/  R2UR UR10, R13 ;  /* 0x000000000d0a72ca */ /* 0x000fe200000e0000 */
[----:B------:R-:W-:Y:S01]  /*12550*/  IMAD R12, R22, 0x90, R26 ;  /* 0x00000090160c7824 */ /* 0x000fe200078e021a */
[----:B------:R-:W-:Y:S01]  /*12560*/  PLOP3.LUT P0, PT, PT, PT, PT, 0x80, 0x0 ;  /* 0x000000000000781c */ /* 0x000fe20003f0f070 */
[----:B------:R-:W-:Y:S01]  /*12570*/  VIADD R7, R7, 0x50 ;  /* 0x0000005007077836 */ /* 0x000fe20000000000 */
[----:B------:R-:W-:Y:S01]  /*12580*/  UIADD3.X UR5, URZ, UR37, URZ, UP0, !UPT ;  /* 0x000000253f057290 */ /* 0x000fe200087fe43f */
[----:B------:R-:W-:-:S11]  /*12590*/  VIADD R13, R6, 0x200 ;  /* 0x00000200060d7836 */ /* 0x000fd60000000000 */
.L_x_9646:
        /* <DEDUP_REMOVED lines=15> */
.L_x_9647:
        /* <DEDUP_REMOVED lines=15> */
.L_x_9648:
        /* <DEDUP_REMOVED lines=12> */
.L_x_9633:
[----:B------:R-:W-:Y:S05]  /*12840*/  BSYNC B1 ;  /* 0x0000000000017941 */ /* 0x000fea0003800000 */
.L_x_9632:
[----:B------:R-:W2:Y:S01]  /*12850*/  LDL R2, [R1+0x4] ;  /* 0x0000040001027983 */ /* 0x000ea20000100800 */
[----:B------:R-:W-:Y:S01]  /*12860*/  VIADD R0, R0, 0xfffffffe ;  /* 0xfffffffe00007836 */ /* 0x000fe20000000000 */
[----:B--2---:R-:W-:-:S13]  /*12870*/  ISETP.GT.AND P0, PT, R9, R2, PT ;  /* 0x000000020900720c */ /* 0x004fda0003f04270 */
[----:B------:R-:W-:Y:S05]  /*12880*/  @P0 BRA `(.L_x_9649) ;  /* 0xffffffe8006c0947 */ /* 0x000fea000383ffff */
.L_x_9595:
[----:B------:R-:W-:Y:S05]  /*12890*/  BSYNC B0 ;  /* 0x0000000000007941 */ /* 0x000fea0003800000 */
.L_x_9594:
[----:B------:R-:W1:Y:S01]  /*128a0*/  S2R R2, SR_TID.X ;  /* 0x0000000000027919 */ /* 0x000e620000002100 */
[----:B------:R-:W-:Y:S01]  /*128b0*/  BSSY B0, `(.L_x_9650) ;  /* 0x0000011000007945 */ /* 0x000fe20003800000 */
[----:B-1----:R-:W-:-:S04]  /*128c0*/  LOP3.LUT R6, R2, 0x7f, RZ, 0xc0, !PT ;  /* 0x0000007f02067812 */ /* 0x002fc800078ec0ff */
[----:B------:R-:W-:-:S13]  /*128d0*/  ISETP.NE.AND P0, PT, R6, RZ, PT ;  /* 0x000000ff0600720c */ /* 0x000fda0003f05270 */
[----:B------:R-:W-:Y:S05]  /*128e0*/  @P0 BRA `(.L_x_9651) ;  /* 0x0000000000340947 */ /* 0x000fea0003800000 */
[----:B------:R-:W1:Y:S01]  /*128f0*/  S2R R5, SR_LANEID ;  /* 0x0000000000057919 */ /* 0x000e620000000000 */
[----:B------:R-:W-:Y:S01]  /*12900*/  VOTEU.ANY UR4, UPT, PT ;  /* 0x0000000000047886 */ /* 0x000fe200038e0100 */
[----:B------:R-:W2:Y:S01]  /*12910*/  LDC.64 R2, c[0x0][0xc60] ;  /* 0x00031800ff027b82 */ /* 0x000ea20000000a00 */
[----:B------:R-:W1:Y:S01]  /*12920*/  FLO.U32 R0, UR4 ;  /* 0x0000000400007d00 */ /* 0x000e6200080e0000 */
[----:B------:R-:W-:Y:S01]  /*12930*/  ULDC.64 UR6, c[0x0][0x208] ;  /* 0x0000820000067ab9 */ /* 0x000fe20000000a00 */
[----:B-1----:R-:W-:-:S06]  /*12940*/  ISETP.EQ.U32.AND P0, PT, R0, R5, PT ;  /* 0x000000050000720c */ /* 0x002fcc0003f02070 */
[----:B------:R-:W2:Y:S07]  /*12950*/  POPC R5, UR4 ;  /* 0x0000000400057d09 */ /* 0x000eae0008000000 */
[----:B--2---:R-:W2:Y:S01]  /*12960*/  @P0 ATOMG.E.ADD.STRONG.GPU PT, R3, desc[UR6][R2.64], R5 ;  /* 0x00000005020309a8 */ /* 0x004ea200081ee1c6 */
[----:B------:R-:W1:Y:S02]  /*12970*/  S2R R4, SR_LTMASK ;  /* 0x0000000000047919 */ /* 0x000e640000003900 */
[----:B-1----:R-:W-:-:S04]  /*12980*/  LOP3.LUT R4, R4, UR4, RZ, 0xc0, !PT ;  /* 0x0000000404047c12 */ /* 0x002fc8000f8ec0ff */
[----:B0-----:R-:W0:Y:S01]  /*12990*/  POPC R7, R4 ;  /* 0x0000000400077309 */ /* 0x001e220000000000 */
[----:B--2---:R-:W0:Y:S02]  /*129a0*/  SHFL.IDX PT, R0, R3, R0, 0x1f ;  /* 0x00001f0003007589 */ /* 0x004e2400000e0000 */
[----:B0-----:R-:W-:-:S07]  /*129b0*/  IADD3 R24, R0, UR38, R7 ;  /* 0x0000002600187c10 */ /* 0x001fce000fffe007 */
.L_x_9651:
[----:B------:R-:W-:Y:S05]  /*129c0*/  BSYNC B0 ;  /* 0x0000000000007941 */ /* 0x000fea0003800000 */
.L_x_9650:
[----:B------:R-:W2:Y:S01]  /*129d0*/  LDL.LU R0, [R1] ;  /* 0x0000000001007983 */ /* 0x000ea20000300800 */
[----:B------:R-:W-:Y:S01]  /*129e0*/  BSSY B0, `(.L_x_9652) ;  /* 0x0000046000007945 */ /* 0x000fe20003800000 */
[----:B--2---:R-:W-:-:S13]  /*129f0*/  ISETP.NE.AND P0, PT, R0, RZ, PT ;  /* 0x000000ff0000720c */ /* 0x004fda0003f05270 */
[----:B------:R-:W-:Y:S05]  /*12a00*/  @!P0 BRA `(.L_x_9653) ;  /* 0x00000004000c8947 */ /* 0x000fea0003800000 */
[----:B------:R-:W-:Y:S01]  /*12a10*/  IMAD R3, R18, 0x8, R17 ;  /* 0x0000000812037824 */ /* 0x000fe200078e0211 */
[----:B------:R-:W-:Y:S01]  /*12a20*/  SHF.L.U32 R0, R28, 0x1f, RZ ;  /* 0x0000001f1c007819 */ /* 0x000fe200000006ff */
[----:B------:R-:W-:Y:S01]  /*12a30*/  BSSY B1, `(.L_x_9654) ;  /* 0x0000004000017945 */ /* 0x000fe20003800000 */
[----:B------:R-:W-:Y:S02]  /*12a40*/  ISETP.NE.AND P1, PT, R6, RZ, PT ;  /* 0x000000ff0600720c */ /* 0x000fe40003f25270 */
[----:B------:R-:W1:Y:S02]  /*12a50*/  SYNCS.PHASECHK.TRANS64.TRYWAIT P0, [R3+URZ+0x31c60], R0 ;  /* 0x031c6000030075a7 */ /* 0x000e64000800017f */
[----:B-1----:R-:W-:Y:S09]  /*12a60*/  @!P0 BRA `(.L_x_9655) ;  /* 0x0000002000a48947 */ /* 0x002ff20003800000 */
.L_x_9713:
[----:B------:R-:W-:Y:S05]  /*12a70*/  BSYNC B1 ;  /* 0x0000000000017941 */ /* 0x000fea0003800000 */
.L_x_9654:
[----:B------:R-:W-:Y:S04]  /*12a80*/  BSSY B1, `(.L_x_9656) ;  /* 0x0000009000017945 */ /* 0x000fe80003800000 */
        /* <DEDUP_REMOVED lines=8> */
.L_x_9657:
[----:B------:R-:W-:Y:S05]  /*12b10*/  BSYNC B1 ;  /* 0x0000000000017941 */ /* 0x000fea0003800000 */
.L_x_9656:
[----:B-1----:R-:W-:Y:S01]  /*12b20*/  IMAD R0, R18, 0x6c00, R17 ;  /* 0x00006c0012007824 */ /* 0x002fe200078e0211 */
[----:B------:R-:W-:Y:S01]  /*12b30*/  UIADD3 UR4, UP0, UR36, 0x470, URZ ;  /* 0x0000047024047890 */ /* 0x000fe2000ff1e03f */
[----:B------:R-:W-:Y:S01]  /*12b40*/  VIADD R2, R3, 0x31c50 ;  /* 0x00031c5003027836 */ /* 0x000fe20000000000 */
[----:B------:R-:W-:Y:S01]  /*12b50*/  PLOP3.LUT P0, PT, PT, PT, PT, 0x80, 0x0 ;  /* 0x000000000000781c */ /* 0x000fe20003f0f070 */
[----:B------:R-:W-:Y:S01]  /*12b60*/  IMAD R22, R22, 0x90, R26 ;  /* 0x0000009016167824 */ /* 0x000fe200078e021a */
[----:B------:R-:W-:Y:S01]  /*12b70*/  UIADD3.X UR5, URZ, UR37, URZ, UP0, !UPT ;  /* 0x000000253f057290 */ /* 0x000fe200087fe43f */
[----:B------:R-:W-:Y:S01]  /*12b80*/  VIADD R3, R0, 0x200 ;  /* 0x0000020000037836 */ /* 0x000fe20000000000 */
[----:B------:R-:W-:Y:S01]  /*12b90*/  UMOV UR6, 0x0 ;  /* 0x0000000000067882 */ /* 0x000fe20000000000 */
[----:B------:R-:W-:Y:S01]  /*12ba0*/  UMOV UR7, 0x14f00000 ;  /* 0x14f0000000077882 */ /* 0x000fe20000000000 */
[----:B------:R-:W-:-:S08]  /*12bb0*/  UMOV UR10, URZ ;  /* 0x0000003f000a7c82 */ /* 0x000fd00008000000 */
.L_x_9658:
        /* <DEDUP_REMOVED lines=10> */
[----:B------:R-:W-:Y:S01]  /*12c60*/  PLOP3.LUT P0, PT, PT, PT, PT, 0x80, 0x0 ;  /* 0x000000000000781c */ /* 0x000fe20003f0f070 */
[----:B------:R-:W-:Y:S01]  /*12c70*/  VIADD R3, R0, 0x2600 ;  /* 0x0000260000037836 */ /* 0x000fe20000000000 */
[----:B------:R-:W-:Y:S01]  /*12c80*/  UMOV UR6, 0x0 ;  /* 0x0000000000067882 */ /* 0x000fe20000000000 */
[----:B------:R-:W-:Y:S01]  /*12c90*/  UMOV UR7, 0x14f00000 ;  /* 0x14f0000000077882 */ /* 0x000fe20000000000 */
[----:B------:R-:W-:-:S09]  /*12ca0*/  UMOV UR10, 0x20 ;  /* 0x00000020000a7882 */ /* 0x000fd20000000000 */
.L_x_9659:
        /* <DEDUP_REMOVED lines=15> */
.L_x_9660:
        /* <DEDUP_REMOVED lines=10> */
.L_x_9653:
[----:B------:R-:W-:Y:S05]  /*12e40*/  BSYNC B0 ;  /* 0x0000000000007941 */ /* 0x000fea0003800000 */
.L_x_9652:
[----:B------:R-:W-:-:S05]  /*12e50*/  VIADD R18, R18, 0x1 ;  /* 0x0000000112127836 */ /* 0x000fca0000000000 */
[----:B------:R-:W-:-:S04]  /*12e60*/  ISETP.NE.AND P0, PT, R18, 0x2, PT ;  /* 0x000000021200780c */ /* 0x000fc80003f05270 */
[----:B------:R-:W-:Y:S02]  /*12e70*/  SEL R3, RZ, 0x1, P0 ;  /* 0x00000001ff037807 */ /* 0x000fe40000000000 */
[----:B------:R-:W-:Y:S02]  /*12e80*/  SEL R18, R18, RZ, P0 ;  /* 0x000000ff12127207 */ /* 0x000fe40000000000 */
[----:B------:R-:W-:-:S07]  /*12e90*/  LOP3.LUT R28, R28, R3, RZ, 0x3c, !PT ;  /* 0x000000031c1c7212 */ /* 0x000fce00078e3cff */
.L_x_9576:
[----:B------:R-:W-:Y:S05]  /*12ea0*/  BSYNC B7 ;  /* 0x0000000000077941 */ /* 0x000fea0003800000 */
.L_x_9574:
[----:B------:R-:W3:Y:S02]  /*12eb0*/  LDL R0, [R1+0x3c] ;  /* 0x00003c0001007983 */ /* 0x000ee40000100800 */
        /* <DEDUP_REMOVED lines=8> */
[----:B------:R3:W4:Y:S01]  /*12f40*/  LDS.128 R24, [R17+0x31cd0] ;  /* 0x031cd00011187984 */ /* 0x0007220000000c00 */
[----:B------:R-:W-:Y:S06]  /*12f50*/  BAR.ARV 0x4, 0x200 ;  /* 0x0108000000007b1d */ /* 0x000fec0000002000 */
[----:B------:R-:W-:Y:S05]  /*12f60*/  BRA `(.L_x_9662) ;  /* 0x0000000800d87947 */ /* 0x000fea0003800000 */
.L_x_9661:
[----:B------:R-:W1:Y:S01]  /*12f70*/  S2R R0, SR_TID.X ;  /* 0x0000000000007919 */ /* 0x000e620000002100 */
[----:B------:R-:W-:Y:S01]  /*12f80*/  UMOV UR4, 0xffffffff ;  /* 0xffffffff00047882 */ /* 0x000fe20000000000 */
[----:B-1----:R-:W-:-:S04]  /*12f90*/  LOP3.LUT R9, R0, 0x1f, RZ, 0xc0, !PT ;  /* 0x0000001f00097812 */ /* 0x002fc800078ec0ff */
[----:B------:R-:W-:Y:S01]  /*12fa0*/  ISETP.NE.AND P0, PT, R9, 0x1f, PT ;  /* 0x0000001f0900780c */ /* 0x000fe20003f05270 */
[----:B------:R-:W-:-:S12]  /*12fb0*/  BRA.DIV UR4, `(.L_x_9663) ;  /* 0x0000001e04647947 */ /* 0x000fd8000b800000 */
[----:B0-2---:R-:W-:Y:S01]  /*12fc0*/  IMAD.IADD R7, R27, 0x1, R9 ;  /* 0x000000011b077824 */ /* 0x005fe200078e0209 */
[----:B------:R-:W-:Y:S01]  /*12fd0*/  ULDC UR4, c[0x0][0xc3c] ;  /* 0x00030f0000047ab9 */ /* 0x000fe20000000800 */
[----:B------:R-:W-:-:S03]  /*12fe0*/  ULDC.64 UR6, c[0x0][0x208] ;  /* 0x0000820000067ab9 */ /* 0x000fc60000000a00 */
        /* <DEDUP_REMOVED lines=14> */
[----:B------:R0:W-:Y:S02]  /*130d0*/  SHFL.IDX PT, R6, R24, 0x1, 0x1f ;  /* 0x00201f0018067f89 */ /* 0x0001e400000e0000 */
[----:B0-----:R-:W-:-:S02]  /*130e0*/  IMAD.MOV.U32 R24, RZ, RZ, RZ ;  /* 0x000000ffff187224 */ /* 0x001fc400078e00ff */
[----:B--2---:R-:W-:Y:S02]  /*130f0*/  @!P1 IMAD.MOV.U32 R7, RZ, RZ, R8 ;  /* 0x000000ffff079224 */ /* 0x004fe400078e0008 */
        /* <DEDUP_REMOVED lines=19> */
.L_x_9723:
[----:B------:R-:W-:Y:S02]  /*13230*/  ULDC UR4, c[0x0][0xc38] ;  /* 0x00030e0000047ab9 */ /* 0x000fe40000000800 */
[----:B------:R-:W-:-:S04]  /*13240*/  IMAD.U32 R2, RZ, RZ, UR4 ;  /* 0x00000004ff027e24 */ /* 0x000fc8000f8e00ff */
[----:B-1----:R-:W-:-:S04]  /*13250*/  IMAD R5, R14, R2, RZ ;  /* 0x000000020e057224 */ /* 0x002fc800078e02ff */
[----:B------:R-:W-:-:S05]  /*13260*/  IMAD.IADD R6, R6, 0x1, R5 ;  /* 0x0000000106067824 */ /* 0x000fca00078e0205 */
[----:B------:R-:W-:-:S13]  /*13270*/  ISETP.GT.AND P6, PT, R6, R0, PT ;  /* 0x000000000600720c */ /* 0x000fda0003fc4270 */
[----:B------:R-:W-:Y:S05]  /*13280*/  @P6 BRA `(.L_x_9664) ;  /* 0x0000000000a86947 */ /* 0x000fea0003800000 */
.L_x_9667:
[----:B------:R-:W1:Y:S01]  /*13290*/  LDC R2, c[0x0][0xc3c] ;  /* 0x00030f00ff027b82 */ /* 0x000e620000000800 */
[----:B------:R-:W-:-:S05]  /*132a0*/  VIADD R27, R27, 0x1f ;  /* 0x0000001f1b1b7836 */ /* 0x000fca0000000000 */
[----:B-1----:R-:W-:-:S13]  /*132b0*/  ISETP.GE.AND P6, PT, R27, R2, PT ;  /* 0x000000021b00720c */ /* 0x002fda0003fc6270 */
[----:B------:R-:W-:Y:S05]  /*132c0*/  @P6 BRA `(.L_x_9665) ;  /* 0x0000000400bc6947 */ /* 0x000fea0003800000 */
[----:B0-----:R-:W0:Y:S01]  /*132d0*/  S2R R3, SR_TID.X ;  /* 0x0000000000037919 */ /* 0x001e220000002100 */
[----:B------:R-:W-:Y:S01]  /*132e0*/  IMAD.MOV.U32 R7, RZ, RZ, RZ ;  /* 0x000000ffff077224 */ /* 0x000fe200078e00ff */
[----:B------:R-:W-:Y:S01]  /*132f0*/  ULDC.64 UR4, c[0x0][0x208] ;  /* 0x0000820000047ab9 */ /* 0x000fe20000000a00 */
[----:B0-----:R-:W-:-:S05]  /*13300*/  LOP3.LUT R3, R3, 0x1f, RZ, 0xc0, !PT ;  /* 0x0000001f03037812 */ /* 0x001fca00078ec0ff */
[----:B------:R-:W-:-:S05]  /*13310*/  IMAD.IADD R9, R27, 0x1, R3 ;  /* 0x000000011b097824 */ /* 0x000fca00078e0203 */
[----:B------:R-:W-:-:S13]  /*13320*/  ISETP.GE.OR P6, PT, R9, R2, !P0 ;  /* 0x000000020900720c */ /* 0x000fda00047c6670 */
[----:B------:R-:W0:Y:S08]  /*13330*/  @!P6 LDC.64 R2, c[0x0][0xc80] ;  /* 0x00032000ff02eb82 */ /* 0x000e300000000a00 */
[----:B------:R-:W1:Y:S01]  /*13340*/  @!P6 LDC.64 R4, c[0x0][0xc78] ;  /* 0x00031e00ff04eb82 */ /* 0x000e620000000a00 */
[----:B0-----:R-:W-:-:S05]  /*13350*/  @!P6 IMAD.WIDE R2, R9, 0x4, R2 ;  /* 0x000000040902e825 */ /* 0x001fca00078e0202 */
[----:B------:R1:W2:Y:S02]  /*13360*/  @!P6 LDG.E R7, desc[UR4][R2.64] ;  /* 0x000000040207e981 */ /* 0x0002a4000c1e1900 */
[----:B-1----:R-:W-:-:S04]  /*13370*/  @!P6 IMAD.WIDE R2, R9, 0x4, R4 ;  /* 0x000000040902e825 */ /* 0x002fc800078e0204 */
        /* <DEDUP_REMOVED lines=21> */
.L_x_9731:
[----:B------:R-:W-:Y:S02]  /*134d0*/  ULDC UR4, c[0x0][0xc38] ;  /* 0x00030e0000047ab9 */ /* 0x000fe40000000800 */
[----:B------:R-:W-:-:S04]  /*134e0*/  IMAD.U32 R2, RZ, RZ, UR4 ;  /* 0x00000004ff027e24 */ /* 0x000fc8000f8e00ff */
[----:B-1----:R-:W-:-:S04]  /*134f0*/  IMAD R5, R14, R2, RZ ;  /* 0x000000020e057224 */ /* 0x002fc800078e02ff */
[----:B------:R-:W-:-:S05]  /*13500*/  IMAD.IADD R6, R5, 0x1, R6 ;  /* 0x0000000105067824 */ /* 0x000fca00078e0206 */
[----:B------:R-:W-:-:S13]  /*13510*/  ISETP.GT.AND P6, PT, R6, R0, PT ;  /* 0x000000000600720c */ /* 0x000fda0003fc4270 */
[----:B------:R-:W-:Y:S05]  /*13520*/  @!P6 BRA `(.L_x_9667) ;  /* 0xfffffffc0058e947 */ /* 0x000fea000383ffff */
.L_x_9664:
        /* <DEDUP_REMOVED lines=9> */
.L_x_9736:
[----:B------:R-:W-:-:S13]  /*135c0*/  ISETP.NE.AND P0, PT, R8, RZ, PT ;  /* 0x000000ff0800720c */ /* 0x000fda0003f05270 */
[----:B------:R-:W-:Y:S05]  /*135d0*/  @!P0 BRA `(.L_x_9669) ;  /* 0x0000000000108947 */ /* 0x000fea0003800000 */
[----:B------:R-:W-:Y:S01]  /*135e0*/  UMOV UR4, 0xffffffff ;  /* 0xffffffff00047882 */ /* 0x000fe20000000000 */
[----:B------:R-:W-:Y:S02]  /*135f0*/  VIADD R12, R5, 0xffffffff ;  /* 0xffffffff050c7836 */ /* 0x000fe40000000000 */
[----:B------:R-:W-:Y:S05]  /*13600*/  BRA.DIV UR4, `(.L_x_9670) ;  /* 0x0000002204247947 */ /* 0x000fea000b800000 */
[----:B------:R4:W0:Y:S02]  /*13610*/  SHFL.IDX PT, R24, R3, R12, 0x1f ;  /* 0x00001f0c03187589 */ /* 0x00082400000e0000 */
.L_x_9669:
[----:B--2---:R-:W-:Y:S01]  /*13620*/  IABS R8, R7 ;  /* 0x0000000700087213 */ /* 0x004fe20000000000 */
[----:B0-----:R-:W-:Y:S01]  /*13630*/  IMAD R24, R24, R2, R6 ;  /* 0x0000000218187224 */ /* 0x001fe200078e0206 */
[----:B---3--:R-:W-:Y:S01]  /*13640*/  IABS R6, R4 ;  /* 0x0000000400067213 */ /* 0x008fe20000000000 */
[----:B------:R-:W-:Y:S01]  /*13650*/  IMAD.MOV.U32 R2, RZ, RZ, RZ ;  /* 0x000000ffff027224 */ /* 0x000fe200078e00ff */
[----:B------:R-:W0:Y:S01]  /*13660*/  I2F.RP R9, R8 ;  /* 0x0000000800097306 */ /* 0x000e220000209400 */
[----:B------:R-:W-:Y:S02]  /*13670*/  IMAD.IADD R0, R0, 0x1, -R24 ;  /* 0x0000000100007824 */ /* 0x000fe400078e0a18 */
[----:B------:R-:W-:-:S05]  /*13680*/  IMAD.IADD R27, R5, 0x1, R27 ;  /* 0x00000001051b7824 */ /* 0x000fca00078e021b */
[----:B------:R-:W2:Y:S08]  /*13690*/  I2F.RP R10, R6 ;  /* 0x00000006000a7306 */ /* 0x000eb00000209400 */
[----:B0-----:R-:W4:Y:S08]  /*136a0*/  MUFU.RCP R9, R9 ;  /* 0x0000000900097308 */ /* 0x001f300000001000 */
[----:B--2---:R-:W-:Y:S01]  /*136b0*/  MUFU.RCP R10, R10 ;  /* 0x0000000a000a7308 */ /* 0x004fe20000001000 */
[----:B----4-:R-:W-:-:S07]  /*136c0*/  VIADD R3, R9, 0xffffffe ;  /* 0x0ffffffe09037836 */ /* 0x010fce0000000000 */
[----:B------:R-:W0:Y:S02]  /*136d0*/  F2I.FTZ.U32.TRUNC.NTZ R3, R3 ;  /* 0x0000000300037305 */ /* 0x000e24000021f000 */
[----:B0-----:R-:W-:-:S04]  /*136e0*/  IMAD.MOV R11, RZ, RZ, -R3 ;  /* 0x000000ffff0b7224 */ /* 0x001fc800078e0a03 */
[----:B------:R-:W-:-:S04]  /*136f0*/  IMAD R11, R11, R8, RZ ;  /* 0x000000080b0b7224 */ /* 0x000fc800078e02ff */
[----:B------:R-:W-:Y:S01]  /*13700*/  IMAD.HI.U32 R2, R3, R11, R2 ;  /* 0x0000000b03027227 */ /* 0x000fe200078e0002 */
[----:B------:R-:W-:Y:S02]  /*13710*/  IABS R3, R7 ;  /* 0x0000000700037213 */ /* 0x000fe40000000000 */
[----:B------:R-:W-:-:S03]  /*13720*/  IABS R11, R0 ;  /* 0x00000000000b7213 */ /* 0x000fc60000000000 */
[----:B------:R-:W-:Y:S02]  /*13730*/  IMAD.MOV R12, RZ, RZ, -R3 ;  /* 0x000000ffff0c7224 */ /* 0x000fe400078e0a03 */
[----:B------:R-:W-:-:S04]  /*13740*/  IMAD.HI.U32 R9, R2, R11, RZ ;  /* 0x0000000b02097227 */ /* 0x000fc800078e00ff */
[----:B------:R-:W-:Y:S02]  /*13750*/  IMAD R11, R9, R12, R11 ;  /* 0x0000000c090b7224 */ /* 0x000fe400078e020b */
[----:B------:R-:W-:Y:S02]  /*13760*/  VIADD R12, R10, 0xffffffe ;  /* 0x0ffffffe0a0c7836 */ /* 0x000fe40000000000 */
[----:B------:R-:W-:Y:S01]  /*13770*/  IMAD.MOV.U32 R2, RZ, RZ, RZ ;  /* 0x000000ffff027224 */ /* 0x000fe200078e00ff */
[----:B------:R-:W-:Y:S01]  /*13780*/  ISETP.GT.U32.AND P1, PT, R8, R11, PT ;  /* 0x0000000b0800720c */ /* 0x000fe20003f24070 */
[----:B------:R-:W0:-:S12]  /*13790*/  F2I.FTZ.U32.TRUNC.NTZ R3, R12 ;  /* 0x0000000c00037305 */ /* 0x000e18000021f000 */
[----:B------:R-:W-:Y:S02]  /*137a0*/  @!P1 IMAD.IADD R11, R11, 0x1, -R8 ;  /* 0x000000010b0b9824 */ /* 0x000fe400078e0a08 */
[----:B------:R-:W-:Y:S01]  /*137b0*/  @!P1 VIADD R9, R9, 0x1 ;  /* 0x0000000109099836 */ /* 0x000fe20000000000 */
[----:B------:R-:W-:Y:S02]  /*137c0*/  ISETP.NE.AND P1, PT, R7, RZ, PT ;  /* 0x000000ff0700720c */ /* 0x000fe40003f25270 */
[----:B------:R-:W-:Y:S01]  /*137d0*/  ISETP.GE.U32.AND P0, PT, R11, R8, PT ;  /* 0x000000080b00720c */ /* 0x000fe20003f06070 */
[----:B0-----:R-:W-:Y:S01]  /*137e0*/  IMAD.MOV R11, RZ, RZ, -R3 ;  /* 0x000000ffff0b7224 */ /* 0x001fe200078e0a03 */
[----:B------:R-:W-:-:S03]  /*137f0*/  IABS R8, R4 ;  /* 0x0000000400087213 */ /* 0x000fc60000000000 */
[----:B------:R-:W-:Y:S02]  /*13800*/  IMAD R11, R11, R6, RZ ;  /* 0x000000060b0b7224 */ /* 0x000fe400078e02ff */
[----:B------:R-:W-:Y:S02]  /*13810*/  IMAD.MOV R8, RZ, RZ, -R8 ;  /* 0x000000ffff087224 */ /* 0x000fe400078e0a08 */
[----:B------:R-:W-:Y:S01]  /*13820*/  IMAD.HI.U32 R2, R3, R11, R2 ;  /* 0x0000000b03027227 */ /* 0x000fe200078e0002 */
[----:B------:R-:W-:-:S03]  /*13830*/  LOP3.LUT R3, R0, R7, RZ, 0x3c, !PT ;  /* 0x0000000700037212 */ /* 0x000fc600078e3cff */
[----:B------:R-:W-:Y:S01]  /*13840*/  @P0 VIADD R9, R9, 0x1 ;  /* 0x0000000109090836 */ /* 0x000fe20000000000 */
[----:B------:R-:W-:-:S13]  /*13850*/  ISETP.GE.AND P2, PT, R3, RZ, PT ;  /* 0x000000ff0300720c */ /* 0x000fda0003f46270 */
        /* <DEDUP_REMOVED lines=20> */
[----:B------:R-:W-:Y:S01]  /*139a0*/  IMAD R26, R9, 0x10000, R2 ;  /* 0x00010000091a7824 */ /* 0x000fe200078e0202 */
[----:B------:R-:W-:Y:S06]  /*139b0*/  BRA `(.L_x_9671) ;  /* 0x00000000001c7947 */ /* 0x000fec0003800000 */
.L_x_9665:
[----:B------:R-:W-:Y:S01]  /*139c0*/  UMOV UR4, URZ ;  /* 0x0000003f00047c82 */ /* 0x000fe20008000000 */
[----:B------:R-:W-:Y:S01]  /*139d0*/  UMOV UR5, URZ ;  /* 0x0000003f00057c82 */ /* 0x000fe20008000000 */
[----:B------:R-:W-:Y:S01]  /*139e0*/  ULDC UR6, c[0x0][0xc3c] ;  /* 0x00030f0000067ab9 */ /* 0x000fe20000000800 */
[----:B------:R-:W-:Y:S02]  /*139f0*/  IMAD.MOV.U32 R24, RZ, RZ, R0 ;  /* 0x000000ffff187224 */ /* 0x000fe400078e0000 */
[----:B------:R-:W-:Y:S02]  /*13a00*/  IMAD.U32 R25, RZ, RZ, UR4 ;  /* 0x00000004ff197e24 */ /* 0x000fe4000f8e00ff */
[----:B------:R-:W-:Y:S02]  /*13a10*/  IMAD.U32 R26, RZ, RZ, UR5 ;  /* 0x00000005ff1a7e24 */ /* 0x000fe4000f8e00ff */
[----:B------:R-:W-:-:S07]  /*13a20*/  IMAD.U32 R27, RZ, RZ, UR6 ;  /* 0x00000006ff1b7e24 */ /* 0x000fce000f8e00ff */
.L_x_9671:
[----:B------:R-:W2:Y:S01]  /*13a30*/  S2R R0, SR_TID.X ;  /* 0x0000000000007919 */ /* 0x000ea20000002100 */
[----:B------:R-:W-:Y:S05]  /*13a40*/  WARPSYNC.ALL ;  /* 0x0000000000007948 */ /* 0x000fea0003800000 */
[----:B------:R-:W-:Y:S01]  /*13a50*/  BAR.SYNC.DEFER_BLOCKING 0x4, 0x200 ;  /* 0x0108000000007b1d */ /* 0x000fe20000010000 */
[----:B--2---:R-:W-:-:S04]  /*13a60*/  LOP3.LUT R0, R0, 0x1f, RZ, 0xc0, !PT ;  /* 0x0000001f00007812 */ /* 0x004fc800078ec0ff */
[----:B------:R-:W-:-:S13]  /*13a70*/  ISETP.NE.AND P0, PT, R0, RZ, PT ;  /* 0x000000ff0000720c */ /* 0x000fda0003f05270 */
[----:B0-----:R-:W0:Y:S01]  /*13a80*/  @!P0 S2R R3, SR_CgaCtaId ;  /* 0x0000000000038919 */ /* 0x001e220000008800 */
[----:B------:R-:W-:-:S04]  /*13a90*/  @!P0 MOV R0, 0x400 ;  /* 0x0000040000008802 */ /* 0x000fc80000000f00 */
[----:B0-----:R-:W-:-:S05]  /*13aa0*/  @!P0 LEA R17, R3, R0, 0x18 ;  /* 0x0000000003118211 */ /* 0x001fca00078ec0ff */
[----:B------:R0:W-:Y:S01]  /*13ab0*/  @!P0 STS.128 [R17+0x31cd0], R24 ;  /* 0x031cd01811008388 */ /* 0x0001e20000000c00 */
[----:B------:R-:W-:Y:S06]  /*13ac0*/  BAR.ARV 0x5, 0x200 ;  /* 0x0148000000007b1d */ /* 0x000fec0000002000 */
.L_x_9662:
[----:B------:R-:W-:Y:S02]  /*13ad0*/  ULDC UR4, c[0x0][0xc3c] ;  /* 0x00030f0000047ab9 */ /* 0x000fe40000000800 */
[----:B----4-:R-:W-:-:S13]  /*13ae0*/  ISETP.GE.AND P0, PT, R27, UR4, PT ;  /* 0x000000041b007c0c */ /* 0x010fda000bf06270 */
[----:B------:R-:W-:Y:S05]  /*13af0*/  @!P0 BRA `(.L_x_9672) ;  /* 0xffffffa800788947 */ /* 0x000fea000383ffff */
[----:B------:R-:W-:Y:S05]  /*13b00*/  BSYNC B8 ;  /* 0x0000000000087941 */ /* 0x000fea0003800000 */
.L_x_9568:
[----:B0-2---:R-:W2:Y:S01]  /*13b10*/  LDL.LU R0, [R1+0x34] ;  /* 0x0000340001007983 */ /* 0x005ea20000300800 */
[----:B------:R-:W-:Y:S01]  /*13b20*/  BSSY B0, `(.L_x_9673) ;  /* 0x000000b000007945 */ /* 0x000fe20003800000 */
[----:B-1----:R-:W0:Y:S01]  /*13b30*/  S2R R5, SR_CgaCtaId ;  /* 0x0000000000057919 */ /* 0x002e220000008800 */
[----:B--2---:R-:W-:-:S05]  /*13b40*/  VIADD R0, R0, 0x1 ;  /* 0x0000000100007836 */ /* 0x004fca0000000000 */
[----:B------:R-:W-:-:S04]  /*13b50*/  LEA.HI R2, R0, R0, RZ, 0x1 ;  /* 0x0000000000027211 */ /* 0x000fc800078f08ff */
[----:B------:R-:W-:Y:S02]  /*13b60*/  LOP3.LUT R3, R2, 0xfffffffe, RZ, 0xc0, !PT ;  /* 0xfffffffe02037812 */ /* 0x000fe400078ec0ff */
[----:B------:R-:W-:-:S03]  /*13b70*/  MOV R2, 0x400 ;  /* 0x0000040000027802 */ /* 0x000fc60000000f00 */
[----:B------:R-:W-:Y:S01]  /*13b80*/  IMAD.IADD R0, R0, 0x1, -R3 ;  /* 0x0000000100007824 */ /* 0x000fe200078e0a03 */
[----:B0-----:R-:W-:-:S04]  /*13b90*/  LEA R9, R5, R2, 0x18 ;  /* 0x0000000205097211 */ /* 0x001fc800078ec0ff */
[----:B------:R-:W-:-:S04]  /*13ba0*/  SHF.L.U32 R0, R0, 0x1f, RZ ;  /* 0x0000001f00007819 */ /* 0x000fc800000006ff */
[----:B------:R-:W0:Y:S02]  /*13bb0*/  SYNCS.PHASECHK.TRANS64.TRYWAIT P0, [R9+URZ+0x31c20], R0 ;  /* 0x031c2000090075a7 */ /* 0x000e24000800017f */
[----:B0-----:R-:W-:Y:S05]  /*13bc0*/  @!P0 BRA `(.L_x_9674) ;  /* 0x0000001800dc8947 */ /* 0x001fea0003800000 */
.L_x_9739:
[----:B------:R-:W-:Y:S05]  /*13bd0*/  BSYNC B0 ;  /* 0x0000000000007941 */ /* 0x000fea0003800000 */
.L_x_9673:
[----:B------:R-:W-:-:S03]  /*13be0*/  UMOV UR4, 0xffffffff ;  /* 0xffffffff00047882 */ /* 0x000fc60000000000 */
[----:B------:R-:W-:Y:S05]  /*13bf0*/  BRA.DIV UR4, `(.L_x_9675) ;  /* 0x0000001a04e47947 */ /* 0x000fea000b800000 */
[----:B0-----:R-:W0:Y:S02]  /*13c00*/  S2R R0, SR_TID.X ;  /* 0x0000000000007919 */ /* 0x001e240000002100 */
[----:B0-----:R-:W-:-:S04]  /*13c10*/  SHF.R.U32.HI R0, RZ, 0x5, R0 ;  /* 0x00000005ff007819 */ /* 0x001fc80000011600 */
[----:B------:R-:W-:-:S05]  /*13c20*/  LOP3.LUT R0, R0, 0x3, RZ, 0xc0, !PT ;  /* 0x0000000300007812 */ /* 0x000fca00078ec0ff */
[----:B------:R0:W1:Y:S02]  /*13c30*/  SHFL.IDX PT, R14, R0, RZ, 0x1f ;  /* 0x00001fff000e7589 */ /* 0x00006400000e0000 */
.L_x_9742:
[----:B-1----:R-:W-:Y:S01]  /*13c40*/  ISETP.NE.AND P0, PT, R14, RZ, PT ;  /* 0x000000ff0e00720c */ /* 0x002fe20003f05270 */
[----:B------:R-:W-:-:S12]  /*13c50*/  BSSY B0, `(.L_x_9676) ;  /* 0x0000026000007945 */ /* 0x000fd80003800000 */
[----:B------:R-:W-:Y:S05]  /*13c60*/  @P0 BRA `(.L_x_9677) ;  /* 0x0000000000900947 */ /* 0x000fea0003800000 */
[----:B------:R-:W-:-:S03]  /*13c70*/  UMOV UR4, 0xffffffff ;  /* 0xffffffff00047882 */ /* 0x000fc60000000000 */
[----:B------:R-:W-:Y:S05]  /*13c80*/  BRA.DIV UR4, `(.L_x_9678) ;  /* 0x0000001a04f47947 */ /* 0x000fea000b800000 */
[----:B------:R-:W-:-:S13]  /*13c90*/  ELECT P6, URZ, PT ;  /* 0x00000000003f782f */ /* 0x000fda00038c0000 */
.L_x_9745:
        /* <DEDUP_REMOVED lines=8> */
.L_x_9679:
        /* <DEDUP_REMOVED lines=12> */
.L_x_9746:
[----:B------:R-:W1:Y:S02]  /*13de0*/  SYNCS.PHASECHK.TRANS64.TRYWAIT P0, [R3+URZ], R0 ;  /* 0x00000000030075a7 */ /* 0x000e64000800017f */
[----:B-1----:R-:W-:Y:S05]  /*13df0*/  @!P0 BRA `(.L_x_9681) ;  /* 0x0000001800cc8947 */ /* 0x002fea0003800000 */
.L_x_9747:
[----:B------:R-:W-:Y:S05]  /*13e00*/  @!P2 BRA `(.L_x_9682) ;  /* 0x000000000004a947 */ /* 0x000fea0003800000 */
[----:B------:R-:W-:Y:S01]  /*13e10*/  BPT.TRAP 0x1 ;  /* 0x000000040000795c */ /* 0x000fe20000300000 */
.L_x_9682:
[----:B-1----:R-:W-:-:S04]  /*13e20*/  VIADD R3, R9, 0x31c60 ;  /* 0x00031c6009037836 */ /* 0x002fc80000000000 */
[----:B------:R-:W-:-:S04]  /*13e30*/  IMAD R5, R18, 0x8, R3 ;  /* 0x0000000812057824 */ /* 0x000fc800078e0203 */
[----:B------:R-:W1:Y:S02]  /*13e40*/  SYNCS.PHASECHK.TRANS64.TRYWAIT P0, [R5+URZ], R2 ;  /* 0x00000002050075a7 */ /* 0x000e64000800017f */
[----:B-1----:R-:W-:Y:S05]  /*13e50*/  @!P0 BRA `(.L_x_9683) ;  /* 0x0000001800c88947 */ /* 0x002fea0003800000 */
.L_x_9748:
[----:B------:R-:W-:-:S07]  /*13e60*/  IMAD R3, R4, 0x8, R3 ;  /* 0x0000000804037824 */ /* 0x000fce00078e0203 */
.L_x_9684:
[----:B--2---:R2:W4:Y:S02]  /*13e70*/  SYNCS.PHASECHK.TRANS64.TRYWAIT P0, [R3+URZ], R0 ;  /* 0x00000000030075a7 */ /* 0x004524000800017f */
[----:B----4-:R-:W-:Y:S05]  /*13e80*/  @!P0 NANOSLEEP.SYNCS 0x989680 ;  /* 0x009896800000895d */ /* 0x010fea0003900000 */
[----:B------:R-:W4:Y:S02]  /*13e90*/  @!P0 SYNCS.PHASECHK.TRANS64 P0, [R3+URZ], R0 ;  /* 0x00000000030085a7 */ /* 0x000f24000800007f */
[----:B----4-:R-:W-:Y:S05]  /*13ea0*/  @!P0 BRA `(.L_x_9684) ;  /* 0xfffffffc00f08947 */ /* 0x010fea000383ffff */
.L_x_9677:
[----:B------:R-:W-:Y:S05]  /*13eb0*/  BSYNC B0 ;  /* 0x0000000000007941 */ /* 0x000fea0003800000 */
.L_x_9676:
[----:B------:R-:W-:Y:S05]  /*13ec0*/  EXIT ;  /* 0x000000000000794d */ /* 0x000fea0003800000 */
.L_x_9527:
[----:B0-----:R-:W-:-:S04]  /*13ed0*/  IMAD.U32 R3, RZ, RZ, UR37 ;  /* 0x00000025ff037e24 */ /* 0x001fc8000f8e00ff */
[----:B------:R0:W1:Y:S03]  /*13ee0*/  SYNCS.PHASECHK.TRANS64.TRYWAIT P1, [R3+URZ+0x31c00], R0 ;  /* 0x031c0000030075a7 */ /* 0x000066000802017f */
[----:B-1----:R-:W-:Y:S05]  /*13ef0*/  @!P1 NANOSLEEP.SYNCS 0x989680 ;  /* 0x009896800000995d */ /* 0x002fea0003900000 */
[----:B------:R-:W1:Y:S02]  /*13f00*/  @!P1 SYNCS.PHASECHK.TRANS64 P1, [R3+URZ+0x31c00], R0 ;  /* 0x031c0000030095a7 */ /* 0x000e64000802007f */
[----:B-1----:R-:W-:Y:S05]  /*13f10*/  @!P1 BRA `(.L_x_9527) ;  /* 0xfffffffc00ec9947 */ /* 0x002fea000383ffff */
[----:B------:R-:W-:Y:S05]  /*13f20*/  BRA `(.L_x_9685) ;  /* 0xfffffedc00907947 */ /* 0x000fea000383ffff */
.L_x_9531:
[----:B-1----:R1:W2:Y:S02]  /*13f30*/  SYNCS.PHASECHK.TRANS64.TRYWAIT P2, [R0+URZ+0x31c30], R3 ;  /* 0x031c3003000075a7 */ /* 0x0022a4000804017f */
[----:B--2---:R-:W-:Y:S05]  /*13f40*/  @!P2 NANOSLEEP.SYNCS 0x989680 ;  /* 0x009896800000a95d */ /* 0x004fea0003900000 */
[----:B------:R-:W2:Y:S02]  /*13f50*/  @!P2 SYNCS.PHASECHK.TRANS64 P2, [R0+URZ+0x31c30], R3 ;  /* 0x031c30030000a5a7 */ /* 0x000ea4000804007f */
[----:B--2---:R-:W-:Y:S05]  /*13f60*/  @!P2 BRA `(.L_x_9531) ;  /* 0xfffffffc00f0a947 */ /* 0x004fea000383ffff */
[----:B------:R-:W-:Y:S05]  /*13f70*/  BRA `(.L_x_9530) ;  /* 0xfffffedc00b87947 */ /* 0x000fea000383ffff */
.L_x_9536:
[----:B--2---:R-:W-:-:S04]  /*13f80*/  IMAD.U32 R7, RZ, RZ, UR4 ;  /* 0x00000004ff077e24 */ /* 0x004fc8000f8e00ff */
[----:B------:R2:W3:Y:S03]  /*13f90*/  SYNCS.PHASECHK.TRANS64.TRYWAIT P2, [R7+URZ+0x31c30], R6 ;  /* 0x031c3006070075a7 */ /* 0x0004e6000804017f */
[----:B---3--:R-:W-:Y:S05]  /*13fa0*/  @!P2 NANOSLEEP.SYNCS 0x989680 ;  /* 0x009896800000a95d */ /* 0x008fea0003900000 */
[----:B------:R-:W3:Y:S02]  /*13fb0*/  @!P2 SYNCS.PHASECHK.TRANS64 P2, [R7+URZ+0x31c30], R6 ;  /* 0x031c30060700a5a7 */ /* 0x000ee4000804007f */
[----:B---3--:R-:W-:Y:S05]  /*13fc0*/  @!P2 BRA `(.L_x_9536) ;  /* 0xfffffffc00eca947 */ /* 0x008fea000383ffff */
[----:B------:R-:W-:Y:S05]  /*13fd0*/  BRA `(.L_x_9533) ;  /* 0xffffff2000247947 */ /* 0x000fea000383ffff */
.L_x_9540:
[----:B--2---:R-:W-:-:S04]  /*13fe0*/  IMAD.U32 R7, RZ, RZ, UR4 ;  /* 0x00000004ff077e24 */ /* 0x004fc8000f8e00ff */
[----:B------:R2:W3:Y:S03]  /*13ff0*/  SYNCS.PHASECHK.TRANS64.TRYWAIT P2, [R7+URZ+0x31c50], R6 ;  /* 0x031c5006070075a7 */ /* 0x0004e6000804017f */
[----:B---3--:R-:W-:Y:S05]  /*14000*/  @!P2 NANOSLEEP.SYNCS 0x989680 ;  /* 0x009896800000a95d */ /* 0x008fea0003900000 */
[----:B------:R-:W3:Y:S02]  /*14010*/  @!P2 SYNCS.PHASECHK.TRANS64 P2, [R7+URZ+0x31c50], R6 ;  /* 0x031c50060700a5a7 */ /* 0x000ee4000804007f */
[----:B---3--:R-:W-:Y:S05]  /*14020*/  @!P2 BRA `(.L_x_9540) ;  /* 0xfffffffc00eca947 */ /* 0x008fea000383ffff */
[----:B------:R-:W-:Y:S05]  /*14030*/  BRA `(.L_x_9537) ;  /* 0xffffff3400c47947 */ /* 0x000fea000383ffff */
.L_x_9545:
[----:B---3--:R-:W-:-:S04]  /*14040*/  IMAD.U32 R3, RZ, RZ, UR9 ;  /* 0x00000009ff037e24 */ /* 0x008fc8000f8e00ff */
[----:B------:R3:W4:Y:S03]  /*14050*/  SYNCS.PHASECHK.TRANS64.TRYWAIT P0, [R3+URZ+0x31c50], R0 ;  /* 0x031c5000030075a7 */ /* 0x000726000800017f */
[----:B----4-:R-:W-:Y:S05]  /*14060*/  @!P0 NANOSLEEP.SYNCS 0x989680 ;  /* 0x009896800000895d */ /* 0x010fea0003900000 */
[----:B------:R-:W4:Y:S02]  /*14070*/  @!P0 SYNCS.PHASECHK.TRANS64 P0, [R3+URZ+0x31c50], R0 ;  /* 0x031c5000030085a7 */ /* 0x000f24000800007f */
[----:B----4-:R-:W-:Y:S05]  /*14080*/  @!P0 BRA `(.L_x_9545) ;  /* 0xfffffffc00ec8947 */ /* 0x010fea000383ffff */
[----:B------:R-:W-:Y:S05]  /*14090*/  BRA `(.L_x_9544) ;  /* 0xffffff5c00ec7947 */ /* 0x000fea000383ffff */
.L_x_9582:
        /* <DEDUP_REMOVED lines=11> */
.L_x_9687:
[----:B------:R-:W-:Y:S05]  /*14150*/  BSYNC B0 ;  /* 0x0000000000007941 */ /* 0x000fea0003800000 */
.L_x_9686:
[----:B------:R-:W-:Y:S05]  /*14160*/  BRA `(.L_x_9688) ;  /* 0xffffffb000687947 */ /* 0x000fea000383ffff */
.L_x_9584:
[----:B------:R-:W-:Y:S01]  /*14170*/  BSSY B0, `(.L_x_9689) ;  /* 0x0000006000007945 */ /* 0x000fe20003800000 */
[----:B------:R-:W-:-:S07]  /*14180*/  IMAD.MOV.U32 R15, RZ, RZ, -0x1 ;  /* 0xffffffffff0f7424 */ /* 0x000fce00078e00ff */
[----:B012---:R-:W-:Y:S05]  /*14190*/  WARPSYNC.COLLECTIVE R15, `(.L_x_9690) ;  /* 0x000000000f0c7348 */ /* 0x007fea0003c00000 */
[----:B------:R-:W-:Y:S02]  /*141a0*/  ELECT P6, UR62, PT ;  /* 0x00000000003e782f */ /* 0x000fe400038c0000 */
[----:B------:R-:W-:Y:S01]  /*141b0*/  MOV R14, UR62 ;  /* 0x0000003e000e7c02 */ /* 0x000fe20008000f00 */
[----:B012---:R-:W-:Y:S10]  /*141c0*/  ENDCOLLECTIVE ;  /* 0x000000000000791b */ /* 0x007ff40003800000 */
.L_x_9690:
[----:B------:R-:W-:Y:S05]  /*141d0*/  BSYNC B0 ;  /* 0x0000000000007941 */ /* 0x000fea0003800000 */
.L_x_9689:
[----:B------:R-:W-:Y:S05]  /*141e0*/  BRA `(.L_x_9691) ;  /* 0xffffffb000687947 */ /* 0x000fea000383ffff */
.L_x_9586:
[----:B-1----:R1:W3:Y:S02]  /*141f0*/  SYNCS.PHASECHK.TRANS64.TRYWAIT P0, [R0+URZ+0x31c40], R2 ;  /* 0x031c4002000075a7 */ /* 0x0022e4000800017f */
[----:B---3--:R-:W-:Y:S05]  /*14200*/  @!P0 NANOSLEEP.SYNCS 0x989680 ;  /* 0x009896800000895d */ /* 0x008fea0003900000 */
[----:B------:R-:W3:Y:S02]  /*14210*/  @!P0 SYNCS.PHASECHK.TRANS64 P0, [R0+URZ+0x31c40], R2 ;  /* 0x031c4002000085a7 */ /* 0x000ee4000800007f */
[----:B---3--:R-:W-:Y:S05]  /*14220*/  @!P0 BRA `(.L_x_9586) ;  /* 0xfffffffc00f08947 */ /* 0x008fea000383ffff */
[----:B------:R-:W-:Y:S05]  /*14230*/  BRA `(.L_x_9692) ;  /* 0xffffffb000bc7947 */ /* 0x000fea000383ffff */
.L_x_9590:
[----:B------:R-:W2:Y:S01]  /*14240*/  LDL.LU R11, [R1+0x24] ;  /* 0x00002400010b7983 */ /* 0x000ea20000300800 */
[----:B------:R-:W-:Y:S02]  /*14250*/  IMAD.MOV.U32 R13, RZ, RZ, R4 ;  /* 0x000000ffff0d7224 */ /* 0x000fe400078e0004 */
[----:B------:R-:W-:Y:S02]  /*14260*/  IMAD.MOV.U32 R12, RZ, RZ, RZ ;  /* 0x000000ffff0c7224 */ /* 0x000fe400078e00ff */
[----:B------:R-:W-:Y:S02]  /*14270*/  IMAD.MOV.U32 R15, RZ, RZ, -0x1 ;  /* 0xffffffffff0f7424 */ /* 0x000fe400078e00ff */
        /* <DEDUP_REMOVED lines=8> */
.L_x_9693:
[----:B------:R-:W-:Y:S02]  /*14300*/  IMAD.MOV.U32 R13, RZ, RZ, R0 ;  /* 0x000000ffff0d7224 */ /* 0x000fe400078e0000 */
[----:B------:R-:W-:-:S07]  /*14310*/  IMAD.MOV.U32 R2, RZ, RZ, R14 ;  /* 0x000000ffff027224 */ /* 0x000fce00078e000e */
[----:B------:R-:W-:Y:S05]  /*14320*/  WARPSYNC.COLLECTIVE R15, `(.L_x_9694) ;  /* 0x000000000f087348 */ /* 0x000fea0003c00000 */
[----:B------:R0:W1:Y:S02]  /*14330*/  SHFL.IDX P6, R14, R13, R12, R11 ;  /* 0x0000000c0d0e7389 */ /* 0x00006400000c000b */
[----:B01----:R-:W-:Y:S01]  /*14340*/  ENDCOLLECTIVE ;  /* 0x000000000000791b */ /* 0x003fe20003800000 */
.L_x_9694:
[----:B------:R-:W-:Y:S01]  /*14350*/  ULDC.64 UR4, c[0x0][0x208] ;  /* 0x0000820000047ab9 */ /* 0x000fe20000000a00 */
[----:B------:R-:W-:Y:S02]  /*14360*/  IMAD.MOV.U32 R13, RZ, RZ, R4 ;  /* 0x000000ffff0d7224 */ /* 0x000fe400078e0004 */
[----:B------:R-:W-:Y:S02]  /*14370*/  IMAD.MOV.U32 R12, RZ, RZ, 0x1 ;  /* 0x00000001ff0c7424 */ /* 0x000fe400078e00ff */
[----:B------:R-:W-:-:S05]  /*14380*/  IMAD.MOV.U32 R3, RZ, RZ, R14 ;  /* 0x000000ffff037224 */ /* 0x000fca00078e000e */
[----:B------:R-:W-:-:S05]  /*14390*/  @!P4 LEA R3, P3, R20, R3, 0x1 ;  /* 0x000000031403c211 */ /* 0x000fca00078608ff */
[----:B------:R-:W-:Y:S01]  /*143a0*/  @!P4 IMAD.X R2, RZ, RZ, R2, P3 ;  /* 0x000000ffff02c224 */ /* 0x000fe200018e0602 */
[----:B------:R-:W-:-:S04]  /*143b0*/  ISETP.GE.AND P3, PT, R8, R5, PT ;  /* 0x000000050800720c */ /* 0x000fc80003f66270 */
        /* <DEDUP_REMOVED lines=12> */
.L_x_9695:
[----:B------:R-:W-:Y:S02]  /*14480*/  IMAD.MOV.U32 R13, RZ, RZ, R0 ;  /* 0x000000ffff0d7224 */ /* 0x000fe400078e0000 */
[----:B------:R-:W-:-:S07]  /*14490*/  IMAD.MOV.U32 R2, RZ, RZ, R14 ;  /* 0x000000ffff027224 */ /* 0x000fce00078e000e */
[----:B------:R-:W-:Y:S05]  /*144a0*/  WARPSYNC.COLLECTIVE R15, `(.L_x_9696) ;  /* 0x000000000f087348 */ /* 0x000fea0003c00000 */
[----:B------:R0:W1:Y:S02]  /*144b0*/  SHFL.IDX P6, R14, R13, R12, R11 ;  /* 0x0000000c0d0e7389 */ /* 0x00006400000c000b */
[----:B01----:R-:W-:Y:S01]  /*144c0*/  ENDCOLLECTIVE ;  /* 0x000000000000791b */ /* 0x003fe20003800000 */
.L_x_9696:
        /* <DEDUP_REMOVED lines=18> */
.L_x_9697:
[----:B------:R-:W-:-:S05]  /*145f0*/  VIADD R2, R25, 0x40 ;  /* 0x0000004019027836 */ /* 0x000fca0000000000 */
[----:B------:R-:W-:Y:S01]  /*14600*/  ISETP.GE.AND P3, PT, R2, R5, PT ;  /* 0x000000050200720c */ /* 0x000fe20003f66270 */
[----:B------:R-:W-:Y:S02]  /*14610*/  IMAD.MOV.U32 R13, RZ, RZ, R0 ;  /* 0x000000ffff0d7224 */ /* 0x000fe400078e0000 */
[----:B------:R-:W-:-:S10]  /*14620*/  IMAD.MOV.U32 R2, RZ, RZ, R14 ;  /* 0x000000ffff027224 */ /* 0x000fd400078e000e */
[----:B------:R-:W-:Y:S05]  /*14630*/  WARPSYNC.COLLECTIVE R15, `(.L_x_9698) ;  /* 0x000000000f087348 */ /* 0x000fea0003c00000 */
[----:B------:R0:W1:Y:S02]  /*14640*/  SHFL.IDX P6, R14, R13, R12, R11 ;  /* 0x0000000c0d0e7389 */ /* 0x00006400000c000b */
[----:B01----:R-:W-:Y:S01]  /*14650*/  ENDCOLLECTIVE ;  /* 0x000000000000791b */ /* 0x003fe20003800000 */
.L_x_9698:
        /* <DEDUP_REMOVED lines=18> */
.L_x_9699:
[----:B------:R-:W-:Y:S02]  /*14780*/  IMAD.MOV.U32 R13, RZ, RZ, R0 ;  /* 0x000000ffff0d7224 */ /* 0x000fe400078e0000 */
[----:B------:R-:W-:-:S05]  /*14790*/  VIADD R0, R25, 0x60 ;  /* 0x0000006019007836 */ /* 0x000fca0000000000 */
[----:B------:R-:W-:Y:S01]  /*147a0*/  ISETP.GE.AND P3, PT, R0, R5, PT ;  /* 0x000000050000720c */ /* 0x000fe20003f66270 */
[----:B------:R-:W-:-:S12]  /*147b0*/  IMAD.MOV.U32 R4, RZ, RZ, R14 ;  /* 0x000000ffff047224 */ /* 0x000fd800078e000e */
[----:B------:R-:W-:Y:S05]  /*147c0*/  WARPSYNC.COLLECTIVE R15, `(.L_x_9700) ;  /* 0x000000000f087348 */ /* 0x000fea0003c00000 */
[----:B------:R0:W1:Y:S02]  /*147d0*/  SHFL.IDX P6, R14, R13, R12, R11 ;  /* 0x0000000c0d0e7389 */ /* 0x00006400000c000b */
[----:B01----:R-:W-:Y:S01]  /*147e0*/  ENDCOLLECTIVE ;  /* 0x000000000000791b */ /* 0x003fe20003800000 */
.L_x_9700:
[----:B------:R-:W-:Y:S01]  /*147f0*/  ULDC.64 UR4, c[0x0][0x208] ;  /* 0x0000820000047ab9 */ /* 0x000fe20000000a00 */
[----:B------:R-:W-:Y:S02]  /*14800*/  IMAD.MOV.U32 R13, RZ, RZ, R6 ;  /* 0x000000ffff0d7224 */ /* 0x000fe400078e0006 */
[----:B------:R-:W-:Y:S02]  /*14810*/  IMAD.MOV.U32 R12, RZ, RZ, RZ ;  /* 0x000000ffff0c7224 */ /* 0x000fe400078e00ff */
[----:B------:R-:W-:-:S05]  /*14820*/  IMAD.MOV.U32 R2, RZ, RZ, R14 ;  /* 0x000000ffff027224 */ /* 0x000fca00078e000e */
[----:B------:R-:W-:-:S05]  /*14830*/  @!P3 LEA R2, P5, R20, R2, 0x1 ;  /* 0x000000021402b211 */ /* 0x000fca00078a08ff */
[----:B------:R-:W-:-:S05]  /*14840*/  @!P3 IMAD.X R3, RZ, RZ, R4, P5 ;  /* 0x000000ffff03b224 */ /* 0x000fca00028e0604 */
        /* <DEDUP_REMOVED lines=9> */
.L_x_9701:
[----:B------:R-:W-:-:S05]  /*148e0*/  VIADD R2, R25, 0x80 ;  /* 0x0000008019027836 */ /* 0x000fca0000000000 */
[----:B------:R-:W-:Y:S01]  /*148f0*/  ISETP.GE.AND P3, PT, R2, R5, PT ;  /* 0x000000050200720c */ /* 0x000fe20003f66270 */
[----:B------:R-:W-:Y:S02]  /*14900*/  IMAD.MOV.U32 R13, RZ, RZ, R7 ;  /* 0x000000ffff0d7224 */ /* 0x000fe400078e0007 */
[----:B------:R-:W-:-:S10]  /*14910*/  IMAD.MOV.U32 R0, RZ, RZ, R14 ;  /* 0x000000ffff007224 */ /* 0x000fd400078e000e */
[----:B------:R-:W-:Y:S05]  /*14920*/  WARPSYNC.COLLECTIVE R15, `(.L_x_9702) ;  /* 0x000000000f087348 */ /* 0x000fea0003c00000 */
[----:B------:R0:W1:Y:S02]  /*14930*/  SHFL.IDX P6, R14, R13, R12, R11 ;  /* 0x0000000c0d0e7389 */ /* 0x00006400000c000b */
[----:B01----:R-:W-:Y:S01]  /*14940*/  ENDCOLLECTIVE ;  /* 0x000000000000791b */ /* 0x003fe20003800000 */
.L_x_9702:
[----:B------:R-:W-:Y:S01]  /*14950*/  ULDC.64 UR4, c[0x0][0x208] ;  /* 0x0000820000047ab9 */ /* 0x000fe20000000a00 */
[----:B------:R-:W-:Y:S02]  /*14960*/  IMAD.MOV.U32 R13, RZ, RZ, R6 ;  /* 0x000000ffff0d7224 */ /* 0x000fe400078e0006 */
[----:B------:R-:W-:Y:S02]  /*14970*/  IMAD.MOV.U32 R12, RZ, RZ, 0x1 ;  /* 0x00000001ff0c7424 */ /* 0x000fe400078e00ff */
[----:B------:R-:W-:-:S05]  /*14980*/  IMAD.MOV.U32 R4, RZ, RZ, R14 ;  /* 0x000000ffff047224 */ /* 0x000fca00078e000e */
[----:B------:R-:W-:-:S05]  /*14990*/  @!P3 LEA R4, P5, R20, R4, 0x1 ;  /* 0x000000041404b211 */ /* 0x000fca00078a08ff */
[----:B------:R-:W-:Y:S02]  /*149a0*/  @!P3 IMAD.X R0, RZ, RZ, R0, P5 ;  /* 0x000000ffff00b224 */ /* 0x000fe400028e0600 */
        /* <DEDUP_REMOVED lines=11> */
.L_x_9703:
[----:B------:R-:W-:Y:S02]  /*14a60*/  IMAD.MOV.U32 R13, RZ, RZ, R7 ;  /* 0x000000ffff0d7224 */ /* 0x000fe400078e0007 */
[----:B------:R-:W-:-:S07]  /*14a70*/  IMAD.MOV.U32 R6, RZ, RZ, R14 ;  /* 0x000000ffff067224 */ /* 0x000fce00078e000e */
[----:B------:R-:W-:Y:S05]  /*14a80*/  WARPSYNC.COLLECTIVE R15, `(.L_x_9704) ;  /* 0x000000000f087348 */ /* 0x000fea0003c00000 */
[----:B------:R0:W1:Y:S02]  /*14a90*/  SHFL.IDX P6, R14, R13, R12, R11 ;  /* 0x0000000c0d0e7389 */ /* 0x00006400000c000b */
[----:B01----:R-:W-:Y:S01]  /*14aa0*/  ENDCOLLECTIVE ;  /* 0x000000000000791b */ /* 0x003fe20003800000 */
.L_x_9704:
[----:B------:R-:W-:Y:S01]  /*14ab0*/  IMAD.MOV.U32 R2, RZ, RZ, R14 ;  /* 0x000000ffff027224 */ /* 0x000fe200078e000e */
[----:B------:R-:W-:Y:S06]  /*14ac0*/  BRA `(.L_x_9705) ;  /* 0xffffffb8001c7947 */ /* 0x000fec000383ffff */
.L_x_9593:
[----:B-1----:R1:W2:Y:S02]  /*14ad0*/  SYNCS.PHASECHK.TRANS64.TRYWAIT P0, [R17+URZ+0x31c20], R0 ;  /* 0x031c2000110075a7 */ /* 0x0022a4000800017f */
[----:B--2---:R-:W-:Y:S05]  /*14ae0*/  @!P0 NANOSLEEP.SYNCS 0x989680 ;  /* 0x009896800000895d */ /* 0x004fea0003900000 */
[----:B------:R-:W2:Y:S02]  /*14af0*/  @!P0 SYNCS.PHASECHK.TRANS64 P0, [R17+URZ+0x31c20], R0 ;  /* 0x031c2000110085a7 */ /* 0x000ea4000800007f */
[----:B--2---:R-:W-:Y:S05]  /*14b00*/  @!P0 BRA `(.L_x_9593) ;  /* 0xfffffffc00f08947 */ /* 0x004fea000383ffff */
[----:B------:R-:W-:Y:S05]  /*14b10*/  BRA `(.L_x_9706) ;  /* 0xffffffb800887947 */ /* 0x000fea000383ffff */
.L_x_9602:
[----:B-1----:R1:W2:Y:S02]  /*14b20*/  SYNCS.PHASECHK.TRANS64.TRYWAIT P0, [R3+URZ+0x31c40], R2 ;  /* 0x031c4002030075a7 */ /* 0x0022a4000800017f */
[----:B--2---:R-:W-:Y:S05]  /*14b30*/  @!P0 NANOSLEEP.SYNCS 0x989680 ;  /* 0x009896800000895d */ /* 0x004fea0003900000 */
[----:B------:R-:W2:Y:S02]  /*14b40*/  @!P0 SYNCS.PHASECHK.TRANS64 P0, [R3+URZ+0x31c40], R2 ;  /* 0x031c4002030085a7 */ /* 0x000ea4000800007f */
[----:B--2---:R-:W-:Y:S05]  /*14b50*/  @!P0 BRA `(.L_x_9602) ;  /* 0xfffffffc00f08947 */ /* 0x004fea000383ffff */
[----:B------:R-:W-:Y:S05]  /*14b60*/  BRA `(.L_x_9707) ;  /* 0xffffffbc005c7947 */ /* 0x000fea000383ffff */
.L_x_9609:
[----:B0-----:R0:W1:Y:S02]  /*14b70*/  SYNCS.PHASECHK.TRANS64.TRYWAIT P0, [R2+URZ+0x60], R3 ;  /* 0x00006003020075a7 */ /* 0x001064000800017f */
[----:B-1----:R-:W-:Y:S05]  /*14b80*/  @!P0 NANOSLEEP.SYNCS 0x989680 ;  /* 0x009896800000895d */ /* 0x002fea0003900000 */
[----:B------:R-:W1:Y:S02]  /*14b90*/  @!P0 SYNCS.PHASECHK.TRANS64 P0, [R2+URZ+0x60], R3 ;  /* 0x00006003020085a7 */ /* 0x000e64000800007f */
[----:B-1----:R-:W-:Y:S05]  /*14ba0*/  @!P0 BRA `(.L_x_9609) ;  /* 0xfffffffc00f08947 */ /* 0x002fea000383ffff */
[----:B------:R-:W-:Y:S05]  /*14bb0*/  BRA `(.L_x_9708) ;  /* 0xffffffc000687947 */ /* 0x000fea000383ffff */
.L_x_9619:
[----:B-1----:R1:W2:Y:S02]  /*14bc0*/  SYNCS.PHASECHK.TRANS64.TRYWAIT P0, [R3+URZ+0x31c40], R2 ;  /* 0x031c4002030075a7 */ /* 0x0022a4000800017f */
[----:B--2---:R-:W-:Y:S05]  /*14bd0*/  @!P0 NANOSLEEP.SYNCS 0x989680 ;  /* 0x009896800000895d */ /* 0x004fea0003900000 */
[----:B------:R-:W2:Y:S02]  /*14be0*/  @!P0 SYNCS.PHASECHK.TRANS64 P0, [R3+URZ+0x31c40], R2 ;  /* 0x031c4002030085a7 */ /* 0x000ea4000800007f */
[----:B--2---:R-:W-:Y:S05]  /*14bf0*/  @!P0 BRA `(.L_x_9619) ;  /* 0xfffffffc00f08947 */ /* 0x004fea000383ffff */
[----:B------:R-:W-:Y:S05]  /*14c00*/  BRA `(.L_x_9709) ;  /* 0xffffffc800247947 */ /* 0x000fea000383ffff */
.L_x_9626:
[----:B0-----:R0:W1:Y:S02]  /*14c10*/  SYNCS.PHASECHK.TRANS64.TRYWAIT P0, [R12+URZ+0x60], R28 ;  /* 0x0000601c0c0075a7 */ /* 0x001064000800017f */
[----:B-1----:R-:W-:Y:S05]  /*14c20*/  @!P0 NANOSLEEP.SYNCS 0x989680 ;  /* 0x009896800000895d */ /* 0x002fea0003900000 */
[----:B------:R-:W1:Y:S02]  /*14c30*/  @!P0 SYNCS.PHASECHK.TRANS64 P0, [R12+URZ+0x60], R28 ;  /* 0x0000601c0c0085a7 */ /* 0x000e64000800007f */
[----:B-1----:R-:W-:Y:S05]  /*14c40*/  @!P0 BRA `(.L_x_9626) ;  /* 0xfffffffc00f08947 */ /* 0x002fea000383ffff */
[----:B------:R-:W-:Y:S05]  /*14c50*/  BRA `(.L_x_9710) ;  /* 0xffffffcc00307947 */ /* 0x000fea000383ffff */
.L_x_9636:
[----:B-1----:R1:W2:Y:S02]  /*14c60*/  SYNCS.PHASECHK.TRANS64.TRYWAIT P0, [R2+URZ+0x31c40], R3 ;  /* 0x031c4003020075a7 */ /* 0x0022a4000800017f */
[----:B--2---:R-:W-:Y:S05]  /*14c70*/  @!P0 NANOSLEEP.SYNCS 0x989680 ;  /* 0x009896800000895d */ /* 0x004fea0003900000 */
[----:B------:R-:W2:Y:S02]  /*14c80*/  @!P0 SYNCS.PHASECHK.TRANS64 P0, [R2+URZ+0x31c40], R3 ;  /* 0x031c4003020085a7 */ /* 0x000ea4000800007f */
[----:B--2---:R-:W-:Y:S05]  /*14c90*/  @!P0 BRA `(.L_x_9636) ;  /* 0xfffffffc00f08947 */ /* 0x004fea000383ffff */
[----:B------:R-:W-:Y:S05]  /*14ca0*/  BRA `(.L_x_9711) ;  /* 0xffffffd000bc7947 */ /* 0x000fea000383ffff */
.L_x_9643:
[----:B0-----:R0:W1:Y:S02]  /*14cb0*/  SYNCS.PHASECHK.TRANS64.TRYWAIT P0, [R7+URZ+0x60], R2 ;  /* 0x00006002070075a7 */ /* 0x001064000800017f */
[----:B-1----:R-:W-:Y:S05]  /*14cc0*/  @!P0 NANOSLEEP.SYNCS 0x989680 ;  /* 0x009896800000895d */ /* 0x002fea0003900000 */
[----:B------:R-:W1:Y:S02]  /*14cd0*/  @!P0 SYNCS.PHASECHK.TRANS64 P0, [R7+URZ+0x60], R2 ;  /* 0x00006002070085a7 */ /* 0x000e64000800007f */
[----:B-1----:R-:W-:Y:S05]  /*14ce0*/  @!P0 BRA `(.L_x_9643) ;  /* 0xfffffffc00f08947 */ /* 0x002fea000383ffff */
[----:B------:R-:W-:Y:S05]  /*14cf0*/  BRA `(.L_x_9712) ;  /* 0xffffffd400cc7947 */ /* 0x000fea000383ffff */
.L_x_9655:
[----:B-1----:R1:W2:Y:S02]  /*14d00*/  SYNCS.PHASECHK.TRANS64.TRYWAIT P0, [R3+URZ+0x31c60], R0 ;  /* 0x031c6000030075a7 */ /* 0x0022a4000800017f */
[----:B--2---:R-:W-:Y:S05]  /*14d10*/  @!P0 NANOSLEEP.SYNCS 0x989680 ;  /* 0x009896800000895d */ /* 0x004fea0003900000 */
[----:B------:R-:W2:Y:S02]  /*14d20*/  @!P0 SYNCS.PHASECHK.TRANS64 P0, [R3+URZ+0x31c60], R0 ;  /* 0x031c6000030085a7 */ /* 0x000ea4000800007f */
[----:B--2---:R-:W-:Y:S05]  /*14d30*/  @!P0 BRA `(.L_x_9655) ;  /* 0xfffffffc00f08947 */ /* 0x004fea000383ffff */
[----:B------:R-:W-:Y:S05]  /*14d40*/  BRA `(.L_x_9713) ;  /* 0xffffffdc00487947 */ /* 0x000fea000383ffff */
.L_x_9663:
[----:B------:R-:W-:Y:S01]  /*14d50*/  BSSY B0, `(.L_x_9714) ;  /* 0x0000008000007945 */ /* 0x000fe20003800000 */
[----:B------:R-:W-:Y:S02]  /*14d60*/  IMAD.MOV.U32 R13, RZ, RZ, R24 ;  /* 0x000000ffff0d7224 */ /* 0x000fe400078e0018 */
[----:B------:R-:W-:Y:S02]  /*14d70*/  IMAD.MOV.U32 R12, RZ, RZ, RZ ;  /* 0x000000ffff0c7224 */ /* 0x000fe400078e00ff */
[----:B------:R-:W-:Y:S02]  /*14d80*/  IMAD.MOV.U32 R11, RZ, RZ, 0x1f ;  /* 0x0000001fff0b7424 */ /* 0x000fe400078e00ff */
[----:B------:R-:W-:-:S07]  /*14d90*/  IMAD.MOV.U32 R15, RZ, RZ, -0x1 ;  /* 0xffffffffff0f7424 */ /* 0x000fce00078e00ff */
[----:B0-2---:R-:W-:Y:S05]  /*14da0*/  WARPSYNC.COLLECTIVE R15, `(.L_x_9715) ;  /* 0x000000000f087348 */ /* 0x005fea0003c00000 */
[----:B------:R1:W3:Y:S02]  /*14db0*/  SHFL.IDX P6, R14, R13, R12, R11 ;  /* 0x0000000c0d0e7389 */ /* 0x0002e400000c000b */
[----:B0123--:R-:W-:Y:S01]  /*14dc0*/  ENDCOLLECTIVE ;  /* 0x000000000000791b */ /* 0x00ffe20003800000 */
.L_x_9715:
[----:B------:R-:W-:Y:S05]  /*14dd0*/  BSYNC B0 ;  /* 0x0000000000007941 */ /* 0x000fea0003800000 */
.L_x_9714:
[----:B------:R-:W-:Y:S02]  /*14de0*/  IMAD.MOV.U32 R13, RZ, RZ, R24 ;  /* 0x000000ffff0d7224 */ /* 0x000fe400078e0018 */
[----:B------:R-:W-:Y:S02]  /*14df0*/  IMAD.MOV.U32 R12, RZ, RZ, 0x1 ;  /* 0x00000001ff0c7424 */ /* 0x000fe400078e00ff */
[----:B------:R-:W-:Y:S02]  /*14e00*/  IMAD.MOV.U32 R11, RZ, RZ, 0x1f ;  /* 0x0000001fff0b7424 */ /* 0x000fe400078e00ff */
[----:B------:R-:W-:Y:S02]  /*14e10*/  IMAD.MOV.U32 R15, RZ, RZ, -0x1 ;  /* 0xffffffffff0f7424 */ /* 0x000fe400078e00ff */
[----:B------:R-:W-:Y:S02]  /*14e20*/  IMAD.IADD R7, R27, 0x1, R9 ;  /* 0x000000011b077824 */ /* 0x000fe400078e0209 */
[----:B------:R-:W-:-:S07]  /*14e30*/  IMAD.MOV.U32 R0, RZ, RZ, R14 ;  /* 0x000000ffff007224 */ /* 0x000fce00078e000e */
[----:B------:R-:W-:Y:S05]  /*14e40*/  WARPSYNC.COLLECTIVE R15, `(.L_x_9716) ;  /* 0x000000000f087348 */ /* 0x000fea0003c00000 */
[----:B------:R0:W1:Y:S02]  /*14e50*/  SHFL.IDX P6, R14, R13, R12, R11 ;  /* 0x0000000c0d0e7389 */ /* 0x00006400000c000b */
[----:B01----:R-:W-:Y:S01]  /*14e60*/  ENDCOLLECTIVE ;  /* 0x000000000000791b */ /* 0x003fe20003800000 */
.L_x_9716:
[----:B------:R-:W-:Y:S01]  /*14e70*/  ULDC UR4, c[0x0][0xc3c] ;  /* 0x00030f0000047ab9 */ /* 0x000fe20000000800 */
[----:B------:R-:W-:Y:S01]  /*14e80*/  ULDC.64 UR6, c[0x0][0x208] ;  /* 0x0000820000067ab9 */ /* 0x000fe20000000a00 */
[----:B------:R-:W-:-:S13]  /*14e90*/  ISETP.GE.OR P1, PT, R7, UR4, !P0 ;  /* 0x0000000407007c0c */ /* 0x000fda000c726670 */
[----:B------:R-:W0:Y:S08]  /*14ea0*/  @!P1 LDC.64 R2, c[0x0][0xc80] ;  /* 0x00032000ff029b82 */ /* 0x000e300000000a00 */
[----:B------:R-:W1:Y:S01]  /*14eb0*/  @!P1 LDC.64 R4, c[0x0][0xc78] ;  /* 0x00031e00ff049b82 */ /* 0x000e620000000a00 */
[----:B------:R-:W-:Y:S02]  /*14ec0*/  IMAD.MOV.U32 R11, RZ, RZ, RZ ;  /* 0x000000ffff0b7224 */ /* 0x000fe400078e00ff */
[----:B------:R-:W-:-:S02]  /*14ed0*/  IMAD.MOV.U32 R6, RZ, RZ, R14 ;  /* 0x000000ffff067224 */ /* 0x000fc400078e000e */
        /* <DEDUP_REMOVED lines=8> */
[----:B------:R-:W-:Y:S01]  /*14f60*/  IMAD.MOV.U32 R24, RZ, RZ, RZ ;  /* 0x000000ffff187224 */ /* 0x000fe200078e00ff */
[C---:B------:R-:W-:Y:S02]  /*14f70*/  ISETP.GE.U32.AND P4, PT, R9.reuse, 0x8, PT ;  /* 0x000000080900780c */ /* 0x040fe40003f86070 */
[C---:B------:R-:W-:Y:S01]  /*14f80*/  ISETP.GE.U32.AND P5, PT, R9.reuse, 0x10, PT ;  /* 0x000000100900780c */ /* 0x040fe20003fa6070 */
[----:B--2---:R-:W-:Y:S02]  /*14f90*/  @!P1 IMAD.MOV.U32 R7, RZ, RZ, R8 ;  /* 0x000000ffff079224 */ /* 0x004fe400078e0008 */
[----:B---3--:R-:W-:Y:S01]  /*14fa0*/  @!P1 IMAD.MOV.U32 R4, RZ, RZ, R5 ;  /* 0x000000ffff049224 */ /* 0x008fe200078e0005 */
[----:B------:R-:W-:-:S03]  /*14fb0*/  ISETP.NE.AND P1, PT, R9, RZ, PT ;  /* 0x000000ff0900720c */ /* 0x000fc60003f25270 */
[----:B------:R-:W-:-:S10]  /*14fc0*/  IMAD R13, R4, R7, RZ ;  /* 0x00000007040d7224 */ /* 0x000fd400078e02ff */
[----:B------:R-:W-:Y:S05]  /*14fd0*/  WARPSYNC.COLLECTIVE R15, `(.L_x_9717) ;  /* 0x000000000f087348 */ /* 0x000fea0003c00000 */
[----:B------:R0:W1:Y:S02]  /*14fe0*/  SHFL.UP P6, R14, R13, R12, R11 ;  /* 0x0400000c0d0e7389 */ /* 0x00006400000c000b */
[----:B01----:R-:W-:Y:S01]  /*14ff0*/  ENDCOLLECTIVE ;  /* 0x000000000000791b */ /* 0x003fe20003800000 */
.L_x_9717:
[----:B------:R-:W-:Y:S01]  /*15000*/  IMAD.MOV.U32 R12, RZ, RZ, 0x2 ;  /* 0x00000002ff0c7424 */ /* 0x000fe200078e00ff */
[----:B------:R-:W-:-:S05]  /*15010*/  SEL R14, R14, RZ, P1 ;  /* 0x000000ff0e0e7207 */ /* 0x000fca0000800000 */
[----:B------:R-:W-:-:S04]  /*15020*/  IMAD.IADD R5, R13, 0x1, R14 ;  /* 0x000000010d057824 */ /* 0x000fc800078e020e */
[----:B------:R-:W-:-:S07]  /*15030*/  IMAD.MOV.U32 R13, RZ, RZ, R5 ;  /* 0x000000ffff0d7224 */ /* 0x000fce00078e0005 */
[----:B------:R-:W-:Y:S05]  /*15040*/  WARPSYNC.COLLECTIVE R15, `(.L_x_9718) ;  /* 0x000000000f087348 */ /* 0x000fea0003c00000 */
[----:B------:R0:W1:Y:S02]  /*15050*/  SHFL.UP P6, R14, R13, R12, R11 ;  /* 0x0400000c0d0e7389 */ /* 0x00006400000c000b */
[----:B01----:R-:W-:Y:S01]  /*15060*/  ENDCOLLECTIVE ;  /* 0x000000000000791b */ /* 0x003fe20003800000 */
.L_x_9718:
[----:B------:R-:W-:Y:S01]  /*15070*/  IMAD.MOV.U32 R12, RZ, RZ, 0x4 ;  /* 0x00000004ff0c7424 */ /* 0x000fe200078e00ff */
[----:B------:R-:W-:-:S05]  /*15080*/  SEL R2, R14, RZ, P2 ;  /* 0x000000ff0e027207 */ /* 0x000fca0001000000 */
[----:B------:R-:W-:-:S04]  /*15090*/  IMAD.IADD R2, R5, 0x1, R2 ;  /* 0x0000000105027824 */ /* 0x000fc800078e0202 */
[----:B------:R-:W-:-:S07]  /*150a0*/  IMAD.MOV.U32 R13, RZ, RZ, R2 ;  /* 0x000000ffff0d7224 */ /* 0x000fce00078e0002 */
[----:B------:R-:W-:Y:S05]  /*150b0*/  WARPSYNC.COLLECTIVE R15, `(.L_x_9719) ;  /* 0x000000000f087348 */ /* 0x000fea0003c00000 */
[----:B------:R0:W1:Y:S02]  /*150c0*/  SHFL.UP P6, R14, R13, R12, R11 ;  /* 0x0400000c0d0e7389 */ /* 0x00006400000c000b */
[----:B01----:R-:W-:Y:S01]  /*150d0*/  ENDCOLLECTIVE ;  /* 0x000000000000791b */ /* 0x003fe20003800000 */
.L_x_9719:
[----:B------:R-:W-:Y:S01]  /*150e0*/  IMAD.MOV.U32 R12, RZ, RZ, 0x8 ;  /* 0x00000008ff0c7424 */ /* 0x000fe200078e00ff */
[----:B------:R-:W-:-:S05]  /*150f0*/  SEL R3, R14, RZ, P3 ;  /* 0x000000ff0e037207 */ /* 0x000fca0001800000 */
[----:B------:R-:W-:-:S04]  /*15100*/  IMAD.IADD R8, R2, 0x1, R3 ;  /* 0x0000000102087824 */ /* 0x000fc800078e0203 */
[----:B------:R-:W-:-:S07]  /*15110*/  IMAD.MOV.U32 R13, RZ, RZ, R8 ;  /* 0x000000ffff0d7224 */ /* 0x000fce00078e0008 */
[----:B------:R-:W-:Y:S05]  /*15120*/  WARPSYNC.COLLECTIVE R15, `(.L_x_9720) ;  /* 0x000000000f087348 */ /* 0x000fea0003c00000 */
[----:B------:R0:W1:Y:S02]  /*15130*/  SHFL.UP P6, R14, R13, R12, R11 ;  /* 0x0400000c0d0e7389 */ /* 0x00006400000c000b */
[----:B01----:R-:W-:Y:S01]  /*15140*/  ENDCOLLECTIVE ;  /* 0x000000000000791b */ /* 0x003fe20003800000 */
.L_x_9720:
[----:B------:R-:W-:Y:S01]  /*15150*/  IMAD.MOV.U32 R12, RZ, RZ, 0x10 ;  /* 0x00000010ff0c7424 */ /* 0x000fe200078e00ff */
[----:B------:R-:W-:-:S05]  /*15160*/  SEL R5, R14, RZ, P4 ;  /* 0x000000ff0e057207 */ /* 0x000fca0002000000 */
[----:B------:R-:W-:-:S04]  /*15170*/  IMAD.IADD R5, R8, 0x1, R5 ;  /* 0x0000000108057824 */ /* 0x000fc800078e0205 */
[----:B------:R-:W-:-:S07]  /*15180*/  IMAD.MOV.U32 R13, RZ, RZ, R5 ;  /* 0x000000ffff0d7224 */ /* 0x000fce00078e0005 */
[----:B------:R-:W-:Y:S05]  /*15190*/  WARPSYNC.COLLECTIVE R15, `(.L_x_9721) ;  /* 0x000000000f087348 */ /* 0x000fea0003c00000 */
[----:B------:R0:W1:Y:S02]  /*151a0*/  SHFL.UP P6, R14, R13, R12, R11 ;  /* 0x0400000c0d0e7389 */ /* 0x00006400000c000b */
[----:B01----:R-:W-:Y:S01]  /*151b0*/  ENDCOLLECTIVE ;  /* 0x000000000000791b */ /* 0x003fe20003800000 */
.L_x_9721:
        /* <DEDUP_REMOVED lines=8> */
.L_x_9722:
[----:B------:R-:W-:Y:S05]  /*15240*/  BRA `(.L_x_9723) ;  /* 0xffffffdc00f87947 */ /* 0x000fea000383ffff */
.L_x_9666:
[----:B------:R-:W-:Y:S01]  /*15250*/  BSSY B0, `(.L_x_9724) ;  /* 0x0000007000007945 */ /* 0x000fe20003800000 */
[----:B------:R-:W-:Y:S02]  /*15260*/  IMAD.MOV.U32 R12, RZ, RZ, 0x1 ;  /* 0x00000001ff0c7424 */ /* 0x000fe400078e00ff */
[----:B------:R-:W-:Y:S02]  /*15270*/  IMAD.MOV.U32 R11, RZ, RZ, RZ ;  /* 0x000000ffff0b7224 */ /* 0x000fe400078e00ff */
[----:B------:R-:W-:-:S07]  /*15280*/  IMAD.MOV.U32 R15, RZ, RZ, -0x1 ;  /* 0xffffffffff0f7424 */ /* 0x000fce00078e00ff */
[----:B------:R-:W-:Y:S05]  /*15290*/  WARPSYNC.COLLECTIVE R15, `(.L_x_9725) ;  /* 0x000000000f087348 */ /* 0x000fea0003c00000 */
[----:B------:R0:W1:Y:S02]  /*152a0*/  SHFL.UP P6, R14, R13, R12, R11 ;  /* 0x0400000c0d0e7389 */ /* 0x00006400000c000b */
[----:B01----:R-:W-:Y:S01]  /*152b0*/  ENDCOLLECTIVE ;  /* 0x000000000000791b */ /* 0x003fe20003800000 */
.L_x_9725:
[----:B------:R-:W-:Y:S05]  /*152c0*/  BSYNC B0 ;  /* 0x0000000000007941 */ /* 0x000fea0003800000 */
.L_x_9724:
[----:B------:R-:W-:Y:S01]  /*152d0*/  SEL R14, R14, RZ, P1 ;  /* 0x000000ff0e0e7207 */ /* 0x000fe20000800000 */
[----:B------:R-:W-:Y:S02]  /*152e0*/  IMAD.MOV.U32 R12, RZ, RZ, 0x2 ;  /* 0x00000002ff0c7424 */ /* 0x000fe400078e00ff */
[----:B------:R-:W-:Y:S02]  /*152f0*/  IMAD.MOV.U32 R11, RZ, RZ, RZ ;  /* 0x000000ffff0b7224 */ /* 0x000fe400078e00ff */
[----:B------:R-:W-:Y:S02]  /*15300*/  IMAD.IADD R13, R13, 0x1, R14 ;  /* 0x000000010d0d7824 */ /* 0x000fe400078e020e */
[----:B------:R-:W-:-:S07]  /*15310*/  IMAD.MOV.U32 R15, RZ, RZ, -0x1 ;  /* 0xffffffffff0f7424 */ /* 0x000fce00078e00ff */
[----:B------:R-:W-:Y:S05]  /*15320*/  WARPSYNC.COLLECTIVE R15, `(.L_x_9726) ;  /* 0x000000000f087348 */ /* 0x000fea0003c00000 */
[----:B------:R0:W1:Y:S02]  /*15330*/  SHFL.UP P6, R14, R13, R12, R11 ;  /* 0x0400000c0d0e7389 */ /* 0x00006400000c000b */
[----:B01----:R-:W-:Y:S01]  /*15340*/  ENDCOLLECTIVE ;  /* 0x000000000000791b */ /* 0x003fe20003800000 */
.L_x_9726:
[----:B------:R-:W-:Y:S01]  /*15350*/  IMAD.MOV.U32 R12, RZ, RZ, 0x4 ;  /* 0x00000004ff0c7424 */ /* 0x000fe200078e00ff */
[----:B------:R-:W-:-:S05]  /*15360*/  SEL R2, R14, RZ, P2 ;  /* 0x000000ff0e027207 */ /* 0x000fca0001000000 */
[----:B------:R-:W-:-:S04]  /*15370*/  IMAD.IADD R2, R13, 0x1, R2 ;  /* 0x000000010d027824 */ /* 0x000fc800078e0202 */
[----:B------:R-:W-:-:S07]  /*15380*/  IMAD.MOV.U32 R13, RZ, RZ, R2 ;  /* 0x000000ffff0d7224 */ /* 0x000fce00078e0002 */
[----:B------:R-:W-:Y:S05]  /*15390*/  WARPSYNC.COLLECTIVE R15, `(.L_x_9727) ;  /* 0x000000000f087348 */ /* 0x000fea0003c00000 */
[----:B------:R0:W1:Y:S02]  /*153a0*/  SHFL.UP P6, R14, R13, R12, R11 ;  /* 0x0400000c0d0e7389 */ /* 0x00006400000c000b */
[----:B01----:R-:W-:Y:S01]  /*153b0*/  ENDCOLLECTIVE ;  /* 0x000000000000791b */ /* 0x003fe20003800000 */
.L_x_9727:
[----:B------:R-:W-:Y:S01]  /*153c0*/  IMAD.MOV.U32 R12, RZ, RZ, 0x8 ;  /* 0x00000008ff0c7424 */ /* 0x000fe200078e00ff */
[----:B------:R-:W-:-:S05]  /*153d0*/  SEL R3, R14, RZ, P3 ;  /* 0x000000ff0e037207 */ /* 0x000fca0001800000 */
[----:B------:R-:W-:-:S04]  /*153e0*/  IMAD.IADD R3, R2, 0x1, R3 ;  /* 0x0000000102037824 */ /* 0x000fc800078e0203 */
[----:B------:R-:W-:-:S07]  /*153f0*/  IMAD.MOV.U32 R13, RZ, RZ, R3 ;  /* 0x000000ffff0d7224 */ /* 0x000fce00078e0003 */
[----:B------:R-:W-:Y:S05]  /*15400*/  WARPSYNC.COLLECTIVE R15, `(.L_x_9728) ;  /* 0x000000000f087348 */ /* 0x000fea0003c00000 */
[----:B------:R0:W1:Y:S02]  /*15410*/  SHFL.UP P6, R14, R13, R12, R11 ;  /* 0x0400000c0d0e7389 */ /* 0x00006400000c000b */
[----:B01----:R-:W-:Y:S01]  /*15420*/  ENDCOLLECTIVE ;  /* 0x000000000000791b */ /* 0x003fe20003800000 */
.L_x_9728:
[----:B------:R-:W-:Y:S01]  /*15430*/  IMAD.MOV.U32 R12, RZ, RZ, 0x10 ;  /* 0x00000010ff0c7424 */ /* 0x000fe200078e00ff */
[----:B------:R-:W-:-:S05]  /*15440*/  SEL R14, R14, RZ, P4 ;  /* 0x000000ff0e0e7207 */ /* 0x000fca0002000000 */
[----:B------:R-:W-:-:S04]  /*15450*/  IMAD.IADD R5, R3, 0x1, R14 ;  /* 0x0000000103057824 */ /* 0x000fc800078e020e */
[----:B------:R-:W-:-:S07]  /*15460*/  IMAD.MOV.U32 R13, RZ, RZ, R5 ;  /* 0x000000ffff0d7224 */ /* 0x000fce00078e0005 */
[----:B------:R-:W-:Y:S05]  /*15470*/  WARPSYNC.COLLECTIVE R15, `(.L_x_9729) ;  /* 0x000000000f087348 */ /* 0x000fea0003c00000 */
[----:B------:R0:W1:Y:S02]  /*15480*/  SHFL.UP P6, R14, R13, R12, R11 ;  /* 0x0400000c0d0e7389 */ /* 0x00006400000c000b */
[----:B01----:R-:W-:Y:S01]  /*15490*/  ENDCOLLECTIVE ;  /* 0x000000000000791b */ /* 0x003fe20003800000 */
.L_x_9729:
        /* <DEDUP_REMOVED lines=8> */
.L_x_9730:
[----:B------:R-:W-:Y:S05]  /*15520*/  BRA `(.L_x_9731) ;  /* 0xffffffdc00e87947 */ /* 0x000fea000383ffff */
.L_x_9668:
[----:B------:R-:W-:Y:S01]  /*15530*/  BSSY B0, `(.L_x_9732) ;  /* 0x0000006000007945 */ /* 0x000fe20003800000 */
[----:B------:R-:W-:Y:S01]  /*15540*/  PLOP3.LUT P6, PT, P6, PT, PT, 0x8, 0x0 ;  /* 0x000000000000781c */ /* 0x000fe200037ce170 */
[----:B------:R-:W-:-:S12]  /*15550*/  IMAD.MOV.U32 R15, RZ, RZ, -0x1 ;  /* 0xffffffffff0f7424 */ /* 0x000fd800078e00ff */
[----:B0-----:R-:W-:Y:S05]  /*15560*/  WARPSYNC.COLLECTIVE R15, `(.L_x_9733) ;  /* 0x000000000f087348 */ /* 0x001fea0003c00000 */
[----:B------:R-:W-:Y:S01]  /*15570*/  VOTE.ANY R14, PT, P6 ;  /* 0x00000000000e7806 */ /* 0x000fe200030e0100 */
[----:B0-----:R-:W-:Y:S06]  /*15580*/  ENDCOLLECTIVE ;  /* 0x000000000000791b */ /* 0x001fec0003800000 */
.L_x_9733:
[----:B------:R-:W-:Y:S05]  /*15590*/  BSYNC B0 ;  /* 0x0000000000007941 */ /* 0x000fea0003800000 */
.L_x_9732:
        /* <DEDUP_REMOVED lines=9> */
.L_x_9734:
[----:B------:R-:W-:Y:S02]  /*15630*/  IMAD.MOV.U32 R13, RZ, RZ, R4 ;  /* 0x000000ffff0d7224 */ /* 0x000fe400078e0004 */
[----:B------:R-:W-:-:S07]  /*15640*/  IMAD.MOV.U32 R7, RZ, RZ, R14 ;  /* 0x000000ffff077224 */ /* 0x000fce00078e000e */
[----:B------:R-:W-:Y:S05]  /*15650*/  WARPSYNC.COLLECTIVE R15, `(.L_x_9735) ;  /* 0x000000000f087348 */ /* 0x000fea0003c00000 */
[----:B------:R0:W1:Y:S02]  /*15660*/  SHFL.IDX P6, R14, R13, R12, R11 ;  /* 0x0000000c0d0e7389 */ /* 0x00006400000c000b */
[----:B01----:R-:W-:Y:S01]  /*15670*/  ENDCOLLECTIVE ;  /* 0x000000000000791b */ /* 0x003fe20003800000 */
.L_x_9735:
[----:B------:R-:W-:Y:S01]  /*15680*/  IMAD.MOV.U32 R4, RZ, RZ, R14 ;  /* 0x000000ffff047224 */ /* 0x000fe200078e000e */
[----:B------:R-:W-:Y:S06]  /*15690*/  BRA `(.L_x_9736) ;  /* 0xffffffdc00c87947 */ /* 0x000fec000383ffff */
.L_x_9670:
[----:B------:R-:W-:Y:S01]  /*156a0*/  BSSY B0, `(.L_x_9737) ;  /* 0x0000007000007945 */ /* 0x000fe20003800000 */
[----:B------:R-:W-:Y:S02]  /*156b0*/  IMAD.MOV.U32 R13, RZ, RZ, R3 ;  /* 0x000000ffff0d7224 */ /* 0x000fe400078e0003 */
[----:B------:R-:W-:Y:S02]  /*156c0*/  IMAD.MOV.U32 R11, RZ, RZ, 0x1f ;  /* 0x0000001fff0b7424 */ /* 0x000fe400078e00ff */
[----:B------:R-:W-:-:S07]  /*156d0*/  IMAD.MOV.U32 R15, RZ, RZ, -0x1 ;  /* 0xffffffffff0f7424 */ /* 0x000fce00078e00ff */
[----:B0123--:R-:W-:Y:S05]  /*156e0*/  WARPSYNC.COLLECTIVE R15, `(.L_x_9738) ;  /* 0x000000000f087348 */ /* 0x00ffea0003c00000 */
[----:B------:R4:W0:Y:S02]  /*156f0*/  SHFL.IDX P6, R14, R13, R12, R11 ;  /* 0x0000000c0d0e7389 */ /* 0x00082400000c000b */
[----:B01234-:R-:W-:Y:S01]  /*15700*/  ENDCOLLECTIVE ;  /* 0x000000000000791b */ /* 0x01ffe20003800000 */
.L_x_9738:
[----:B------:R-:W-:Y:S05]  /*15710*/  BSYNC B0 ;  /* 0x0000000000007941 */ /* 0x000fea0003800000 */
.L_x_9737:
[----:B------:R-:W-:Y:S01]  /*15720*/  IMAD.MOV.U32 R24, RZ, RZ, R14 ;  /* 0x000000ffff187224 */ /* 0x000fe200078e000e */
[----:B------:R-:W-:Y:S06]  /*15730*/  BRA `(.L_x_9669) ;  /* 0xffffffdc00b87947 */ /* 0x000fec000383ffff */
.L_x_9674:
[----:B0-----:R0:W1:Y:S02]  /*15740*/  SYNCS.PHASECHK.TRANS64.TRYWAIT P0, [R9+URZ+0x31c20], R0 ;  /* 0x031c2000090075a7 */ /* 0x001064000800017f */
[----:B-1----:R-:W-:Y:S05]  /*15750*/  @!P0 NANOSLEEP.SYNCS 0x989680 ;  /* 0x009896800000895d */ /* 0x002fea0003900000 */
[----:B------:R-:W1:Y:S02]  /*15760*/  @!P0 SYNCS.PHASECHK.TRANS64 P0, [R9+URZ+0x31c20], R0 ;  /* 0x031c2000090085a7 */ /* 0x000e64000800007f */
[----:B-1----:R-:W-:Y:S05]  /*15770*/  @!P0 BRA `(.L_x_9674) ;  /* 0xfffffffc00f08947 */ /* 0x002fea000383ffff */
[----:B------:R-:W-:Y:S05]  /*15780*/  BRA `(.L_x_9739) ;  /* 0xffffffe400107947 */ /* 0x000fea000383ffff */
.L_x_9675:
        /* <DEDUP_REMOVED lines=8> */
[----:B0--3--:R-:W-:Y:S05]  /*15810*/  WARPSYNC.COLLECTIVE R15, `(.L_x_9741) ;  /* 0x000000000f087348 */ /* 0x009fea0003c00000 */
[----:B------:R1:W2:Y:S02]  /*15820*/  SHFL.IDX P6, R14, R13, R12, R11 ;  /* 0x0000000c0d0e7389 */ /* 0x0002a400000c000b */
[----:B0123--:R-:W-:Y:S01]  /*15830*/  ENDCOLLECTIVE ;  /* 0x000000000000791b */ /* 0x00ffe20003800000 */
.L_x_9741:
[----:B------:R-:W-:Y:S05]  /*15840*/  BSYNC B0 ;  /* 0x0000000000007941 */ /* 0x000fea0003800000 */
.L_x_9740:
[----:B------:R-:W-:Y:S05]  /*15850*/  BRA `(.L_x_9742) ;  /* 0xffffffe000f87947 */ /* 0x000fea000383ffff */
.L_x_9678:
[----:B------:R-:W-:Y:S01]  /*15860*/  BSSY B1, `(.L_x_9743) ;  /* 0x0000006000017945 */ /* 0x000fe20003800000 */
[----:B------:R-:W-:-:S07]  /*15870*/  IMAD.MOV.U32 R15, RZ, RZ, -0x1 ;  /* 0xffffffffff0f7424 */ /* 0x000fce00078e00ff */
[----:B0--3--:R-:W-:Y:S05]  /*15880*/  WARPSYNC.COLLECTIVE R15, `(.L_x_9744) ;  /* 0x000000000f0c7348 */ /* 0x009fea0003c00000 */
[----:B------:R-:W-:Y:S02]  /*15890*/  ELECT P6, UR62, PT ;  /* 0x00000000003e782f */ /* 0x000fe400038c0000 */
[----:B------:R-:W-:Y:S01]  /*158a0*/  MOV R14, UR62 ;  /* 0x0000003e000e7c02 */ /* 0x000fe20008000f00 */
[----:B0--3--:R-:W-:Y:S10]  /*158b0*/  ENDCOLLECTIVE ;  /* 0x000000000000791b */ /* 0x009ff40003800000 */
.L_x_9744:
[----:B------:R-:W-:Y:S05]  /*158c0*/  BSYNC B1 ;  /* 0x0000000000017941 */ /* 0x000fea0003800000 */
.L_x_9743:
[----:B------:R-:W-:Y:S05]  /*158d0*/  BRA `(.L_x_9745) ;  /* 0xffffffe000f07947 */ /* 0x000fea000383ffff */
.L_x_9680:
[----:B0-----:R0:W1:Y:S02]  /*158e0*/  SYNCS.PHASECHK.TRANS64.TRYWAIT P0, [R7+URZ], R2 ;  /* 0x00000002070075a7 */ /* 0x001064000800017f */
[----:B-1----:R-:W-:Y:S05]  /*158f0*/  @!P0 NANOSLEEP.SYNCS 0x989680 ;  /* 0x009896800000895d */ /* 0x002fea0003900000 */
[----:B------:R-:W1:Y:S02]  /*15900*/  @!P0 SYNCS.PHASECHK.TRANS64 P0, [R7+URZ], R2 ;  /* 0x00000002070085a7 */ /* 0x000e64000800007f */
[----:B-1----:R-:W-:Y:S05]  /*15910*/  @!P0 BRA `(.L_x_9680) ;  /* 0xfffffffc00f08947 */ /* 0x002fea000383ffff */
[----:B------:R-:W-:Y:S05]  /*15920*/  BRA `(.L_x_9746) ;  /* 0xffffffe4002c7947 */ /* 0x000fea000383ffff */
.L_x_9681:
[----:B-1----:R1:W2:Y:S02]  /*15930*/  SYNCS.PHASECHK.TRANS64.TRYWAIT P0, [R3+URZ], R0 ;  /* 0x00000000030075a7 */ /* 0x0022a4000800017f */
[----:B--2---:R-:W-:Y:S05]  /*15940*/  @!P0 NANOSLEEP.SYNCS 0x989680 ;  /* 0x009896800000895d */ /* 0x004fea0003900000 */
[----:B------:R-:W2:Y:S02]  /*15950*/  @!P0 SYNCS.PHASECHK.TRANS64 P0, [R3+URZ], R0 ;  /* 0x00000000030085a7 */ /* 0x000ea4000800007f */
[----:B--2---:R-:W-:Y:S05]  /*15960*/  @!P0 BRA `(.L_x_9681) ;  /* 0xfffffffc00f08947 */ /* 0x004fea000383ffff */
[----:B------:R-:W-:Y:S05]  /*15970*/  BRA `(.L_x_9747) ;  /* 0xffffffe400207947 */ /* 0x000fea000383ffff */
.L_x_9683:
[----:B-1----:R1:W2:Y:S02]  /*15980*/  SYNCS.PHASECHK.TRANS64.TRYWAIT P0, [R5+URZ], R2 ;  /* 0x00000002050075a7 */ /* 0x0022a4000800017f */
[----:B--2---:R-:W-:Y:S05]  /*15990*/  @!P0 NANOSLEEP.SYNCS 0x989680 ;  /* 0x009896800000895d */ /* 0x004fea0003900000 */
[----:B------:R-:W2:Y:S02]  /*159a0*/  @!P0 SYNCS.PHASECHK.TRANS64 P0, [R5+URZ], R2 ;  /* 0x00000002050085a7 */ /* 0x000ea4000800007f */
[----:B--2---:R-:W-:Y:S05]  /*159b0*/  @!P0 BRA `(.L_x_9683) ;  /* 0xfffffffc00f08947 */ /* 0x004fea000383ffff */
[----:B------:R-:W-:Y:S05]  /*159c0*/  BRA `(.L_x_9748) ;  /* 0xffffffe400247947 */ /* 0x000fea000383ffff */
.L_x_9749:
        /* <DEDUP_REMOVED lines=11> */
.L_x_14867:


//--------------------- .text._ZN7cutlass13device_kernelIN5flash11enable_sm90INS1_16FlashAttnFwdSm90INS1_25CollectiveMainloopFwdSm90ILi2EN4cute5tupleIJNS5_1CILi1EEES8_S8_EEENS6_IJNS7_ILi192EEENS7_ILi144EEENS7_ILi96EEEEEELi96ENS_6half_tEfNS_4arch4Sm90ELb0ELb0ELb1ELb1ELb0ELb1ELb0ELb0ELb1ELb1ELb1ELb0EEENS1_21CollectiveEpilogueFwdINS6_IJSA_SC_SB_EEES9_SE_SG_Li384ELb1ELb1ELb1ELb0EEENS1_36VarlenDynamicPersistentTileSchedulerILi192ELi144ELi384ELi128ELb1ELb1ELb1ELb0ELb1ELb1EEEEEEEEEvNT_6ParamsE --------------------------
	.section	.text._ZN7cutlass13device_kernelIN5flash11enable_sm90INS1_16FlashAttnFwdSm90INS1_25CollectiveMainloopFwdSm90ILi2EN4cute5tupleIJNS5_1CILi1EEES8_S8_EEENS6_IJNS7_ILi192EEENS7_ILi144EEENS7_ILi96EEEEEELi96ENS_6half_tEfNS_4arch4Sm90ELb0ELb0ELb1ELb1ELb0ELb1ELb0ELb0ELb1ELb1ELb1ELb0EEENS1_21CollectiveEpilogueFwdINS6_IJSA_SC_SB_EEES9_SE_SG_Li384ELb1ELb1ELb1ELb0EEENS1_36VarlenDynamicPersistentTileSchedulerILi192ELi144ELi384ELi128ELb1ELb1ELb1ELb0ELb1ELb1EEEEEEEEEvNT_6ParamsE,"ax",@progbits
	.align	128
.text._ZN7cutlass13device_kernelIN5flash11enable_sm90INS1_16FlashAttnFwdSm90INS1_25CollectiveMainloopFwdSm90ILi2EN4cute5tupleIJNS5_1CILi1EEES8_S8_EEENS6_IJNS7_ILi192EEENS7_ILi144EEENS7_ILi96EEEEEELi96ENS_6half_tEfNS_4arch4Sm90ELb0ELb0ELb1ELb1ELb0ELb1ELb0ELb0ELb1ELb1ELb1ELb0EEENS1_21CollectiveEpilogueFwdINS6_IJSA_SC_SB_EEES9_SE_SG_Li384ELb1ELb1ELb1ELb0EEENS1_36VarlenDynamicPersistentTileSchedulerILi192ELi144ELi384ELi128ELb1ELb1ELb1ELb0ELb1ELb1EEEEEEEEEvNT_6ParamsE:
        .type           _ZN7cutlass13device_kernelIN5flash11enable_sm90INS1_16FlashAttnFwdSm90INS1_25CollectiveMainloopFwdSm90ILi2EN4cute5tupleIJNS5_1CILi1EEES8_S8_EEENS6_IJNS7_ILi192EEENS7_ILi144EEENS7_ILi96EEEEEELi96ENS_6half_tEfNS_4arch4Sm90ELb0ELb0ELb1ELb1ELb0ELb1ELb0ELb0ELb1ELb1ELb1ELb0EEENS1_21CollectiveEpilogueFwdINS6_IJSA_SC_SB_EEES9_SE_SG_Li384ELb1ELb1ELb1ELb0EEENS1_36VarlenDynamicPersistentTileSchedulerILi192ELi144ELi384ELi128ELb1ELb1ELb1ELb0ELb1ELb1EEEEEEEEEvNT_6ParamsE,@function
        .size           _ZN7cutlass13device_kernelIN5flash11enable_sm90INS1_16FlashAttnFwdSm90INS1_25CollectiveMainloopFwdSm90ILi2EN4cute5tupleIJNS5_1CILi1EEES8_S8_EEENS6_IJNS7_ILi192EEENS7_ILi144EEENS7_ILi96EEEEEELi96ENS_6half_tEfNS_4arch4Sm90ELb0ELb0ELb1ELb1ELb0ELb1ELb0ELb0ELb1ELb1ELb1ELb0EEENS1_21CollectiveEpilogueFwdINS6_IJSA_SC_SB_EEES9_SE_SG_Li384ELb1ELb1ELb1ELb0EEENS1_36VarlenDynamicPersistentTileSchedulerILi192ELi144ELi384ELi128ELb1ELb1ELb1ELb0ELb1ELb1EEEEEEEEEvNT_6ParamsE,(.L_x_14868 - _ZN7cutlass13device_kernelIN5flash11enable_sm90INS1_16FlashAttnFwdSm90INS1_25CollectiveMainloopFwdSm90ILi2EN4cute5tupleIJNS5_1CILi1EEES8_S8_EEENS6_IJNS7_ILi192EEENS7_ILi144EEENS7_ILi96EEEEEELi96ENS_6half_tEfNS_4arch4Sm90ELb0ELb0ELb1ELb1ELb0ELb1ELb0ELb0ELb1ELb1ELb1ELb0EEENS1_21CollectiveEpilogueFwdINS6_IJSA_SC_SB_EEES9_SE_SG_Li384ELb1ELb1ELb1ELb0EEENS1_36VarlenDynamicPersistentTileSchedulerILi192ELi144ELi384ELi128ELb1ELb1ELb1ELb0ELb1ELb1EEEEEEEEEvNT_6ParamsE)
        .other          _ZN7cutlass13device_kernelIN5flash11enable_sm90INS1_16FlashAttnFwdSm90INS1_25CollectiveMainloopFwdSm90ILi2EN4cute5tupleIJNS5_1CILi1EEES8_S8_EEENS6_IJNS7_ILi192EEENS7_ILi144EEENS7_ILi96EEEEEELi96ENS_6half_tEfNS_4arch4Sm90ELb0ELb0ELb1ELb1ELb0ELb1ELb0ELb0ELb1ELb1ELb1ELb0EEENS1_21CollectiveEpilogueFwdINS6_IJSA_SC_SB_EEES9_SE_SG_Li384ELb1ELb1ELb1ELb0EEENS1_36VarlenDynamicPersistentTileSchedulerILi192ELi144ELi384ELi128ELb1ELb1ELb1ELb0ELb1ELb1EEEEEEEEEvNT_6ParamsE,@"STO_CUDA_ENTRY STV_DEFAULT"
_ZN7cutlass13device_kernelIN5flash11enable_sm90INS1_16FlashAttnFwdSm90INS1_25CollectiveMainloopFwdSm90ILi2EN4cute5tupleIJNS5_1CILi1EEES8_S8_EEENS6_IJNS7_ILi192EEENS7_ILi144EEENS7_ILi96EEEEEELi96ENS_6half_tEfNS_4arch4Sm90ELb0ELb0ELb1ELb1ELb0ELb1ELb0ELb0ELb1ELb1ELb1ELb0EEENS1_21CollectiveEpilogueFwdINS6_IJSA_SC_SB_EEES9_SE_SG_Li384ELb1ELb1ELb1ELb0EEENS1_36VarlenDynamicPersistentTileSchedulerILi192ELi144ELi384ELi128ELb1ELb1ELb1ELb0ELb1ELb1EEEEEEEEEvNT_6ParamsE:
        /* <DEDUP_REMOVED lines=23> */
.L_x_9751:
[----:B------:R-:W-:Y:S05]  /*0170*/  BSYNC B0 ;  /* 0x0000000000007941 */ /* 0x000fea0003800000 */
.L_x_9750:
        /* <DEDUP_REMOVED lines=40> */
.L_x_9752:
        /* <DEDUP_REMOVED lines=22> */
.L_x_9753:
        /* <DEDUP_REMOVED lines=18> */
.L_x_9754:
        /* <DEDUP_REMOVED lines=22> */
.L_x_9755:
        /* <DEDUP_REMOVED lines=22> */
.L_x_9756:
        /* <DEDUP_REMOVED lines=9> */
.L_x_9759:
[----:B------:R-:W-:-:S08]  /*09d0*/  NOP ;  /* 0x0000000000007918 */ /* 0x000fd00000000000 */
[----:B------:R-:W0:Y:S02]  /*09e0*/  USETMAXREG.TRY_ALLOC.CTAPOOL UP0, 0xa0 ;  /* 0x000000a0000079c8 */ /* 0x000e240008000600 */
[----:B0-----:R-:W-:-:S13]  /*09f0*/  PLOP3.LUT P0, PT, PT, PT, UP0, 0x80, 0x0 ;  /* 0x000000000000781c */ /* 0x001fda0003f0f008 */
[----:B------:R-:W-:Y:S05]  /*0a00*/  @!P0 BRA `(.L_x_9759) ;  /* 0xfffffffc00f08947 */ /* 0x000fea000383ffff */
[----:B------:R-:W0:Y:S01]  /*0a10*/  S2R R0, SR_TID.X ;  /* 0x0000000000007919 */ /* 0x000e220000002100 */
[----:B------:R-:W1:Y:S01]  /*0a20*/  S2UR UR5, SR_CgaCtaId ;  /* 0x00000000000579c3 */ /* 0x000e620000008800 */
[----:B------:R-:W-:Y:S01]  /*0a30*/  UMOV UR4, 0x400 ;  /* 0x0000040000047882 */ /* 0x000fe20000000000 */
[----:B------:R-:W-:-:S06]  /*0a40*/  LOP3.LUT R19, R19, 0xfffffff7, RZ, 0xc0, !PT ;  /* 0xfffffff713137812 */ /* 0x000fcc00078ec0ff */
[----:B------:R-:W-:Y:S06]  /*0a50*/  BAR.ARV 0x8, 0x200 ;  /* 0x0208000000007b1d */ /* 0x000fec0000002000 */
[----:B-1----:R-:W-:-:S06]  /*0a60*/  ULEA UR4, UR5, UR4, 0x18 ;  /* 0x0000000405047291 */ /* 0x002fcc000f8ec03f */
[----:B------:R-:W-:Y:S01]  /*0a70*/  IMAD.U32 R16, RZ, RZ, UR4 ;  /* 0x00000004ff107e24 */ /* 0x000fe2000f8e00ff */
[----:B0-----:R-:W-:Y:S01]  /*0a80*/  SHF.R.U32.HI R0, RZ, 0x7, R0 ;  /* 0x00000007ff007819 */ /* 0x001fe20000011600 */
[----:B------:R-:W-:-:S03]  /*0a90*/  ULDC UR4, c[0x0][0xc3c] ;  /* 0x00030f0000047ab9 */ /* 0x000fc60000000800 */
[----:B------:R-:W-:-:S13]  /*0aa0*/  ISETP.NE.AND P0, PT, R0, 0x1, PT ;  /* 0x000000010000780c */ /* 0x000fda0003f05270 */
[----:B------:R-:W-:Y:S01]  /*0ab0*/  @P0 LOP3.LUT R19, R19, 0x8, RZ, 0xfc, !PT ;  /* 0x0000000813130812 */ /* 0x000fe200078efcff */
[----:B------:R-:W-:Y:S08]  /*0ac0*/  @!P0 BAR.ARV 0x9, 0x100 ;  /* 0x0244000000008b1d */ /* 0x000ff00000002000 */
[----:B------:R-:W-:Y:S06]  /*0ad0*/  BAR.SYNC.DEFER_BLOCKING 0x5, 0x200 ;  /* 0x0148000000007b1d */ /* 0x000fec0000010000 */
[----:B------:R-:W0:Y:S02]  /*0ae0*/  LDS.128 R108, [R16+0x31cd0] ;  /* 0x031cd000106c7984 */ /* 0x000e240000000c00 */
[----:B------:R-:W-:Y:S06]  /*0af0*/  BAR.ARV 0x4, 0x200 ;  /* 0x0108000000007b1d */ /* 0x000fec0000002000 */
[----:B0-----:R-:W-:-:S13]  /*0b00*/  ISETP.GE.AND P0, PT, R111, UR4, PT ;  /* 0x000000046f007c0c */ /* 0x001fda000bf06270 */
[----:B------:R-:W-:Y:S05]  /*0b10*/  @P0 BRA `(.L_x_9760) ;  /* 0x000001fc00e80947 */ /* 0x000fea0003800000 */
[----:B------:R-:W0:Y:S02]  /*0b20*/  S2R R0, SR_TID.X ;  /* 0x0000000000007919 */ /* 0x000e240000002100 */
[----:B0-----:R-:W-:-:S05]  /*0b30*/  VIADD R0, R0, 0xffffff80 ;  /* 0xffffff8000007836 */ /* 0x001fca0000000000 */
[CC--:B------:R-:W-:Y:S02]  /*0b40*/  LEA.HI R13, R0.reuse, R0.reuse, RZ, 0x1 ;  /* 0x00000000000d7211 */ /* 0x0c0fe400078f08ff */
[----:B------:R-:W-:Y:S02]  /*0b50*/  SHF.R.S32.HI R3, RZ, 0x1f, R0 ;  /* 0x0000001fff037819 */ /* 0x000fe40000011400 */
[----:B------:R-:W-:Y:S02]  /*0b60*/  LOP3.LUT R9, R13, 0xfffffffe, RZ, 0xc0, !PT ;  /* 0xfffffffe0d097812 */ /* 0x000fe400078ec0ff */
[CC--:B--2---:R-:W-:Y:S02]  /*0b70*/  LEA.HI R2, R3.reuse, R0.reuse, RZ, 0x7 ;  /* 0x0000000003027211 */ /* 0x0c4fe400078f38ff */
[----:B------:R-:W-:Y:S01]  /*0b80*/  LEA.HI R4, R3, R0, RZ, 0x4 ;  /* 0x0000000003047211 */ /* 0x000fe200078f20ff */
[----:B------:R-:W-:Y:S01]  /*0b90*/  IMAD.IADD R22, R0, 0x1, -R9 ;  /* 0x0000000100167824 */ /* 0x000fe200078e0a09 */
[----:B------:R-:W-:-:S02]  /*0ba0*/  LOP3.LUT R11, R2, 0xffffff80, RZ, 0xc0, !PT ;  /* 0xffffff80020b7812 */ /* 0x000fc400078ec0ff */
[CC--:B------:R-:W-:Y:S01]  /*0bb0*/  LEA.HI R7, R3.reuse, R0.reuse, RZ, 0x2 ;  /* 0x0000000003077211 */ /* 0x0c0fe200078f10ff */
[----:B------:R-:W-:Y:S01]  /*0bc0*/  IMAD.SHL.U32 R24, R22, 0x4, RZ ;  /* 0x0000000416187824 */ /* 0x000fe200078e00ff */
[----:B------:R-:W-:Y:S01]  /*0bd0*/  LEA.HI R6, R3, R0, RZ, 0x5 ;  /* 0x0000000003067211 */ /* 0x000fe200078f28ff */
[----:B------:R-:W-:Y:S01]  /*0be0*/  IMAD.IADD R27, R0, 0x1, -R11 ;  /* 0x00000001001b7824 */ /* 0x000fe200078e0a0b */
[----:B------:R-:W-:Y:S01]  /*0bf0*/  SHF.R.S32.HI R3, RZ, 0x7, R2 ;  /* 0x00000007ff037819 */ /* 0x000fe20000011402 */
[----:B------:R-:W-:Y:S01]  /*0c00*/  VIADD R12, R24, 0x10 ;  /* 0x00000010180c7836 */ /* 0x000fe20000000000 */
[----:B------:R-:W-:Y:S02]  /*0c10*/  LOP3.LUT R5, R4, 0xfffffff0, RZ, 0xc0, !PT ;  /* 0xfffffff004057812 */ /* 0x000fe400078ec0ff */
[----:B------:R-:W-:Y:S01]  /*0c20*/  STL [R1+0xcc], R27 ;  /* 0x0000cc1b01007387 */ /* 0x000fe20000100800 */
[----:B------:R-:W-:Y:S01]  /*0c30*/  LOP3.LUT R9, R7, 0xfffffffc, RZ, 0xc0, !PT ;  /* 0xfffffffc07097812 */ /* 0x000fe200078ec0ff */
[----:B------:R-:W-:Y:S01]  /*0c40*/  IMAD.HI R2, R3, 0x55555556, RZ ;  /* 0x5555555603027827 */ /* 0x000fe200078e02ff */
[----:B------:R-:W-:Y:S01]  /*0c50*/  SHF.R.S32.HI R11, RZ, 0x1f, R7 ;  /* 0x0000001fff0b7819 */ /* 0x000fe20000011407 */
[----:B------:R-:W-:Y:S01]  /*0c60*/  STL [R1+0x48], R24 ;  /* 0x0000481801007387 */ /* 0x000fe20000100800 */
[----:B------:R-:W-:Y:S01]  /*0c70*/  SHF.R.S32.HI R144, RZ, 0x1, R13 ;  /* 0x00000001ff907819 */ /* 0x000fe2000001140d */
[----:B------:R-:W-:Y:S01]  /*0c80*/  IMAD.IADD R5, R0, 0x1, -R5 ;  /* 0x0000000100057824 */ /* 0x000fe200078e0a05 */
[----:B------:R-:W-:Y:S01]  /*0c90*/  LEA.HI R2, R2, R2, RZ, 0x1 ;  /* 0x0000000202027211 */ /* 0x000fe200078f08ff */
[----:B------:R0:W-:Y:S01]  /*0ca0*/  STL [R1+0x64], R12 ;  /* 0x0000640c01007387 */ /* 0x0001e20000100800 */
[----:B------:R-:W-:Y:S01]  /*0cb0*/  IMAD.IADD R9, R0, 0x1, -R9 ;  /* 0x0000000100097824 */ /* 0x000fe200078e0a09 */
[----:B------:R-:W-:-:S02]  /*0cc0*/  SHF.R.S32.HI R0, RZ, 0x2, R7 ;  /* 0x00000002ff007819 */ /* 0x000fc40000011407 */
[----:B------:R-:W2:Y:S01]  /*0cd0*/  LDL.LU R17, [R1+0x38] ;  /* 0x0000380001117983 */ /* 0x000ea20000300800 */
[----:B------:R-:W-:Y:S01]  /*0ce0*/  LEA.HI R13, R13, R144, RZ, 0x1 ;  /* 0x000000900d0d7211 */ /* 0x000fe200078f08ff */
[----:B------:R-:W-:Y:S01]  /*0cf0*/  IMAD R8, R2, -0x3, R3 ;  /* 0xfffffffd02087824 */ /* 0x000fe200078e0203 */
[----:B------:R-:W-:Y:S02]  /*0d00*/  LEA.HI R11, R11, R0, RZ, 0x2 ;  /* 0x000000000b0b7211 */ /* 0x000fe400078f10ff */
[----:B------:R-:W-:Y:S02]  /*0d10*/  LEA.HI R2, R9, R9, RZ, 0x1 ;  /* 0x0000000909027211 */ /* 0x000fe400078f08ff */
[----:B------:R-:W-:Y:S02]  /*0d20*/  LOP3.LUT R11, R11, 0xfffffffc, RZ, 0xc0, !PT ;  /* 0xfffffffc0b0b7812 */ /* 0x000fe400078ec0ff */
[----:B------:R-:W-:Y:S02]  /*0d30*/  LOP3.LUT R13, R13, 0x7fffffe, RZ, 0xc0, !PT ;  /* 0x07fffffe0d0d7812 */ /* 0x000fe400078ec0ff */
[----:B------:R-:W-:Y:S01]  /*0d40*/  SHF.R.S32.HI R7, RZ, 0x4, R4 ;  /* 0x00000004ff077819 */ /* 0x000fe20000011404 */
[----:B------:R-:W-:Y:S01]  /*0d50*/  IMAD.IADD R14, R0, 0x1, -R11 ;  /* 0x00000001000e7824 */ /* 0x000fe200078e0a0b */
[----:B------:R-:W-:Y:S01]  /*0d60*/  LOP3.LUT R2, R2, 0x1ffffffe, RZ, 0xc0, !PT ;  /* 0x1ffffffe02027812 */ /* 0x000fe200078ec0ff */
[----:B------:R-:W-:Y:S01]  /*0d70*/  IMAD.IADD R10, R144, 0x1, -R13 ;  /* 0x00000001900a7824 */ /* 0x000fe200078e0a0d */
[----:B------:R-:W-:-:S02]  /*0d80*/  SHF.R.S32.HI R0, RZ, 0x1f, R5 ;  /* 0x0000001fff007819 */ /* 0x000fc40000011405 */
[----:B------:R-:W-:Y:S01]  /*0d90*/  LEA.HI R4, R4, R7, RZ, 0x1 ;  /* 0x0000000704047211 */ /* 0x000fe200078f08ff */
[----:B------:R-:W-:Y:S01]  /*0da0*/  IMAD.IADD R13, R9, 0x1, -R2 ;  /* 0x00000001090d7824 */ /* 0x000fe200078e0a02 */
[-C--:B------:R-:W-:Y:S01]  /*0db0*/  LEA.HI R2, R0, R5.reuse, RZ, 0x3 ;  /* 0x0000000500027211 */ /* 0x080fe200078f18ff */
[C---:B------:R-:W-:Y:S01]  /*0dc0*/  IMAD R15, R7.reuse, 0x8, R10 ;  /* 0x00000008070f7824 */ /* 0x040fe200078e020a */
[----:B------:R-:W-:Y:S02]  /*0dd0*/  LOP3.LUT R4, R4, 0x1ffffffe, RZ, 0xc0, !PT ;  /* 0x1ffffffe04047812 */ /* 0x000fe400078ec0ff */
[----:B------:R-:W-:Y:S01]  /*0de0*/  SHF.R.S32.HI R9, RZ, 0x1f, R27 ;  /* 0x0000001fff097819 */ /* 0x000fe2000001141b */
[----:B------:R-:W-:Y:S01]  /*0df0*/  IMAD.SHL.U32 R3, R2, 0x10, RZ ;  /* 0x0000001002037824 */ /* 0x000fe200078e00ff */
[----:B------:R-:W-:Y:S01]  /*0e00*/  LEA.HI R0, R0, R5, RZ, 0x2 ;  /* 0x0000000500007211 */ /* 0x000fe200078f10ff */
[----:B------:R-:W-:Y:S01]  /*0e10*/  IMAD.IADD R4, R7, 0x1, -R4 ;  /* 0x0000000107047824 */ /* 0x000fe200078e0a04 */
[----:B------:R-:W-:Y:S01]  /*0e20*/  LEA.HI R10, R9, R27, RZ, 0x2 ;  /* 0x0000001b090a7211 */ /* 0x000fe200078f10ff */
[----:B------:R-:W-:Y:S01]  /*0e30*/  IMAD.IADD R7, R24, 0x1, R12 ;  /* 0x0000000118077824 */ /* 0x000fe200078e020c */
[----:B------:R-:W-:-:S02]  /*0e40*/  SHF.R.S32.HI R6, RZ, 0x5, R6 ;  /* 0x00000005ff067819 */ /* 0x000fc40000011406 */
[----:B------:R-:W-:Y:S02]  /*0e50*/  LOP3.LUT R2, R0, 0x7fffffc, RZ, 0xc0, !PT ;  /* 0x07fffffc00027812 */ /* 0x000fe400078ec0ff */
[--C-:B------:R-:W-:Y:S02]  /*0e60*/  SHF.R.S32.HI R11, RZ, 0x2, R10.reuse ;  /* 0x00000002ff0b7819 */ /* 0x100fe4000001140a */
[----:B0-----:R-:W-:Y:S02]  /*0e70*/  SHF.R.S32.HI R12, RZ, 0x1f, R10 ;  /* 0x0000001fff0c7819 */ /* 0x001fe4000001140a */
[----:B------:R-:W-:Y:S02]  /*0e80*/  LOP3.LUT R3, R3, 0x7fffff80, RZ, 0xc0, !PT ;  /* 0x7fffff8003037812 */ /* 0x000fe400078ec0ff */
[----:B------:R-:W-:Y:S02]  /*0e90*/  SHF.R.S32.HI R0, RZ, 0x2, R0 ;  /* 0x00000002ff007819 */ /* 0x000fe40000011400 */
[----:B------:R-:W-:Y:S01]  /*0ea0*/  SHF.R.S32.HI R18, RZ, 0x1f, R7 ;  /* 0x0000001fff127819 */ /* 0x000fe20000011407 */
[----:B------:R-:W-:Y:S01]  /*0eb0*/  IMAD.IADD R2, R5, 0x1, -R2 ;  /* 0x0000000105027824 */ /* 0x000fe200078e0a02 */
[----:B------:R-:W-:Y:S01]  /*0ec0*/  LEA.HI R12, R12, R11, RZ, 0x3 ;  /* 0x0000000b0c0c7211 */ /* 0x000fe200078f18ff */
[----:B------:R-:W-:-:S02]  /*0ed0*/  IMAD R3, R6, 0x100, R3 ;  /* 0x0000010006037824 */ /* 0x000fc400078e0203 */
[----:B------:R-:W-:Y:S02]  /*0ee0*/  IMAD.SHL.U32 R14, R14, 0x40, RZ ;  /* 0x000000400e0e7824 */ /* 0x000fe400078e00ff */
[----:B------:R-:W-:Y:S01]  /*0ef0*/  IMAD R20, R6, 0x10, R5 ;  /* 0x0000001006147824 */ /* 0x000fe200078e0205 */
[-C--:B------:R-:W-:Y:S01]  /*0f00*/  LEA.HI R5, R18, R7.reuse, RZ, 0x3 ;  /* 0x0000000712057211 */ /* 0x080fe200078f18ff */
[----:B------:R-:W-:Y:S01]  /*0f10*/  IMAD.SHL.U32 R0, R0, 0x40, RZ ;  /* 0x0000004000007824 */ /* 0x000fe200078e00ff */
[----:B------:R-:W-:Y:S01]  /*0f20*/  LEA.HI R18, R18, R7, RZ, 0x5 ;  /* 0x0000000712127211 */ /* 0x000fe200078f28ff */
[----:B------:R-:W-:Y:S01]  /*0f30*/  IMAD R7, R2, 0x10, R3 ;  /* 0x0000001002077824 */ /* 0x000fe200078e0203 */
[----:B------:R-:W-:Y:S02]  /*0f40*/  LOP3.LUT R12, R12, 0xfffffff8, RZ, 0xc0, !PT ;  /* 0xfffffff80c0c7812 */ /* 0x000fe400078ec0ff */
[----:B------:R-:W-:Y:S01]  /*0f50*/  LEA.HI R9, R9, R27, RZ, 0x5 ;  /* 0x0000001b09097211 */ /* 0x000fe200078f28ff */
[----:B------:R-:W-:Y:S01]  /*0f60*/  IMAD.SHL.U32 R3, R4, 0x8, RZ ;  /* 0x0000000804037824 */ /* 0x000fe200078e00ff */
[----:B------:R-:W-:-:S02]  /*0f70*/  LOP3.LUT R26, R14, 0xc0, RZ, 0xc0, !PT ;  /* 0x000000c00e1a7812 */ /* 0x000fc400078ec0ff */
[----:B------:R-:W-:Y:S01]  /*0f80*/  LOP3.LUT R0, R0, 0x40, RZ, 0xc0, !PT ;  /* 0x0000004000007812 */ /* 0x000fe200078ec0ff */
[----:B------:R-:W-:Y:S01]  /*0f90*/  IMAD.IADD R12, R11, 0x1, -R12 ;  /* 0x000000010b0c7824 */ /* 0x000fe200078e0a0c */
[----:B------:R-:W-:Y:S01]  /*0fa0*/  SHF.R.S32.HI R9, RZ, 0x5, R9 ;  /* 0x00000005ff097819 */ /* 0x000fe20000011409 */
[----:B------:R-:W-:Y:S01]  /*0fb0*/  IMAD.SHL.U32 R15, R15, 0x20, RZ ;  /* 0x000000200f0f7824 */ /* 0x000fe200078e00ff */
[----:B------:R-:W-:Y:S02]  /*0fc0*/  LOP3.LUT R4, R26, 0x18, R5, 0xf8, !PT ;  /* 0x000000181a047812 */ /* 0x000fe400078ef805 */
[----:B------:R-:W-:Y:S02]  /*0fd0*/  SHF.R.U32.HI R21, RZ, 0x3, R26 ;  /* 0x00000003ff157819 */ /* 0x000fe4000001161a */
[--C-:B------:R-:W-:Y:S02]  /*0fe0*/  LOP3.LUT R2, R0, 0x8, R3.reuse, 0xf8, !PT ;  /* 0x0000000800027812 */ /* 0x100fe400078ef803 */
[----:B------:R-:W-:Y:S01]  /*0ff0*/  SHF.R.U32.HI R5, RZ, 0x3, R0 ;  /* 0x00000003ff057819 */ /* 0x000fe20000011600 */
[----:B------:R-:W-:Y:S01]  /*1000*/  IMAD.U32 R0, R20, 0x20, R3 ;  /* 0x0000002014007824 */ /* 0x000fe200078e0003 */
[----:B------:R-:W-:Y:S01]  /*1010*/  STL [R1+0x54], R26 ;  /* 0x0000541a01007387 */ /* 0x000fe20000100800 */
[----:B------:R-:W-:Y:S01]  /*1020*/  IMAD R9, R9, 0x10, R12 ;  /* 0x0000001009097824 */ /* 0x000fe200078e020c */
[----:B------:R-:W-:-:S02]  /*1030*/  LOP3.LUT R2, R2, R5, RZ, 0x3c, !PT ;  /* 0x0000000502027212 */ /* 0x000fc400078e3cff */
[----:B------:R-:W-:Y:S01]  /*1040*/  STL [R1+0x5c], R15 ;  /* 0x00005c0f01007387 */ /* 0x000fe20000100800 */
[----:B------:R-:W-:Y:S01]  /*1050*/  LOP3.LUT R11, R4, R21, RZ, 0x3c, !PT ;  /* 0x00000015040b7212 */ /* 0x000fe200078e3cff */
[----:B------:R-:W-:Y:S02]  /*1060*/  IMAD R4, R8, 0x40, R9 ;  /* 0x0000004008047824 */ /* 0x000fe400078e0209 */
[----:B------:R-:W-:Y:S01]  /*1070*/  STL [R1+0x58], R21 ;  /* 0x0000581501007387 */ /* 0x000fe20000100800 */
[----:B------:R-:W-:-:S03]  /*1080*/  IADD3 R7, R2, R7, RZ ;  /* 0x0000000702077210 */ /* 0x000fc60007ffe0ff */
[----:B------:R2:W-:Y:S01]  /*1090*/  STL [R1+0xec], R0 ;  /* 0x0000ec0001007387 */ /* 0x0005e20000100800 */
[----:B------:R-:W-:Y:S01]  /*10a0*/  VIADD R2, R16, 0xda00 ;  /* 0x0000da0010027836 */ /* 0x000fe20000000000 */
[----:B------:R-:W-:Y:S01]  /*10b0*/  LOP3.LUT R10, R10, 0x7ffffffc, RZ, 0xc0, !PT ;  /* 0x7ffffffc0a0a7812 */ /* 0x000fe200078ec0ff */
[----:B------:R-:W-:Y:S01]  /*10c0*/  VIADD R5, R24, 0x20 ;  /* 0x0000002018057836 */ /* 0x000fe20000000000 */
[----:B------:R-:W-:Y:S01]  /*10d0*/  STL [R1+0xe4], R4 ;  /* 0x0000e40401007387 */ /* 0x000fe20000100800 */
[----:B------:R-:W-:Y:S02]  /*10e0*/  IMAD.SHL.U32 R22, R22, 0x8, RZ ;  /* 0x0000000816167824 */ /* 0x000fe400078e00ff */
[----:B------:R-:W-:Y:S02]  /*10f0*/  VIADD R3, R24, 0x8 ;  /* 0x0000000818037836 */ /* 0x000fe40000000000 */
[----:B------:R-:W-:-:S04]  /*1100*/  IMAD.IADD R10, R27, 0x1, -R10 ;  /* 0x000000011b0a7824 */ /* 0x000fc800078e0a0a */
[----:B------:R-:W-:-:S04]  /*1110*/  IMAD.SHL.U32 R9, R10, 0x2, RZ ;  /* 0x000000020a097824 */ /* 0x000fc800078e00ff */
[C---:B------:R-:W-:Y:S02]  /*1120*/  VIADD R8, R9.reuse, 0x8 ;  /* 0x0000000809087836 */ /* 0x040fe40000000000 */
[C---:B------:R-:W-:Y:S02]  /*1130*/  VIADD R6, R9.reuse, 0x10 ;  /* 0x0000001009067836 */ /* 0x040fe40000000000 */
[----:B------:R-:W-:Y:S01]  /*1140*/  VIADD R10, R9, 0x28 ;  /* 0x00000028090a7836 */ /* 0x000fe20000000000 */
[----:B------:R-:W-:-:S05]  /*1150*/  SHF.R.S32.HI R18, RZ, 0x5, R18 ;  /* 0x00000005ff127819 */ /* 0x000fca0000011412 */
[----:B------:R-:W-:-:S04]  /*1160*/  IMAD R18, R18, 0x1800, R15 ;  /* 0x0000180012127824 */ /* 0x000fc800078e020f */
[----:B------:R-:W-:Y:S02]  /*1170*/  IMAD.IADD R11, R18, 0x1, R11 ;  /* 0x00000001120b7824 */ /* 0x000fe400078e020b */
[----:B------:R-:W-:Y:S02]  /*1180*/  IMAD.MOV.U32 R156, RZ, RZ, RZ ;  /* 0x000000ffff9c7224 */ /* 0x000fe400078e00ff */
[----:B------:R-:W-:Y:S02]  /*1190*/  IMAD.MOV.U32 R145, RZ, RZ, RZ ;  /* 0x000000ffff917224 */ /* 0x000fe400078e00ff */
[----:B------:R-:W-:Y:S01]  /*11a0*/  IMAD R18, R7, 0x2, R16 ;  /* 0x0000000207127824 */ /* 0x000fe200078e0210 */
[----:B--2---:R-:W-:-:S05]  /*11b0*/  LOP3.LUT R0, R17, 0x1, RZ, 0xfc, !PT ;  /* 0x0000000111007812 */ /* 0x004fca00078efcff */
[----:B------:R0:W-:Y:S04]  /*11c0*/  STL [R1+0x50], R0 ;  /* 0x0000500001007387 */ /* 0x0001e80000100800 */
[----:B------:R-:W-:Y:S04]  /*11d0*/  STL [R1+0xa4], RZ ;  /* 0x0000a4ff01007387 */ /* 0x000fe80000100800 */
[----:B------:R-:W-:Y:S01]  /*11e0*/  STL [R1+0xc8], R2 ;  /* 0x0000c80201007387 */ /* 0x000fe20000100800 */
[----:B0-----:R-:W-:-:S03]  /*11f0*/  SHF.R.S32.HI R0, RZ, 0x1f, R144 ;  /* 0x0000001fff007819 */ /* 0x001fc60000011490 */
[----:B------:R-:W-:Y:S01]  /*1200*/  STL [R1+0x60], RZ ;  /* 0x000060ff01007387 */ /* 0x000fe20000100800 */
[----:B------:R-:W-:-:S03]  /*1210*/  LOP3.LUT R0, R26, 0x8, R22, 0xf8, !PT ;  /* 0x000000081a007812 */ /* 0x000fc600078ef816 */
[----:B------:R0:W-:Y:S01]  /*1220*/  STL [R1+0x68], R5 ;  /* 0x0000680501007387 */ /* 0x0001e20000100800 */
[----:B------:R-:W-:-:S03]  /*1230*/  LOP3.LUT R0, R0, R21, RZ, 0x3c, !PT ;  /* 0x0000001500007212 */ /* 0x000fc600078e3cff */
[----:B------:R1:W-:Y:S01]  /*1240*/  STL [R1+0x6c], R3 ;  /* 0x00006c0301007387 */ /* 0x0003e20000100800 */
[C---:B0-----:R-:W-:Y:S02]  /*1250*/  VIADD R5, R24.reuse, 0x18 ;  /* 0x0000001818057836 */ /* 0x041fe40000000000 */
[----:B-1----:R-:W-:-:S03]  /*1260*/  VIADD R3, R24, 0x28 ;  /* 0x0000002818037836 */ /* 0x002fc60000000000 */
[----:B------:R0:W-:Y:S04]  /*1270*/  STL [R1+0x70], R5 ;  /* 0x0000700501007387 */ /* 0x0001e80000100800 */
[----:B------:R-:W-:Y:S04]  /*1280*/  STL [R1+0x8c], R9 ;  /* 0x00008c0901007387 */ /* 0x000fe80000100800 */
[----:B------:R1:W-:Y:S01]  /*1290*/  STL [R1+0x74], R3 ;  /* 0x0000740301007387 */ /* 0x0003e20000100800 */
[----:B0-----:R-:W-:-:S03]  /*12a0*/  VIADD R5, R9, 0x18 ;  /* 0x0000001809057836 */ /* 0x001fc60000000000 */
[----:B------:R-:W-:Y:S01]  /*12b0*/  STL [R1+0xc0], R8 ;  /* 0x0000c00801007387 */ /* 0x000fe20000100800 */
[----:B-1----:R-:W-:Y:S02]  /*12c0*/  VIADD R3, R9, 0x20 ;  /* 0x0000002009037836 */ /* 0x002fe40000000000 */
[----:B------:R-:W-:Y:S01]  /*12d0*/  IMAD.IADD R9, R15, 0x1, R0 ;  /* 0x000000010f097824 */ /* 0x000fe200078e0200 */
[----:B------:R0:W-:Y:S01]  /*12e0*/  STL [R1+0xbc], R6 ;  /* 0x0000bc0601007387 */ /* 0x0001e20000100800 */
[----:B------:R-:W-:-:S03]  /*12f0*/  SHF.R.S32.HI R0, RZ, 0x1f, R8 ;  /* 0x0000001fff007819 */ /* 0x000fc60000011408 */
[----:B------:R-:W-:Y:S04]  /*1300*/  STL [R1+0xac], R10 ;  /* 0x0000ac0a01007387 */ /* 0x000fe80000100800 */
[----:B------:R1:W-:Y:S01]  /*1310*/  STL [R1+0xb8], R5 ;  /* 0x0000b80501007387 */ /* 0x0003e20000100800 */
[----:B0-----:R-:W-:-:S03]  /*1320*/  SHF.R.S32.HI R6, RZ, 0x1f, R6 ;  /* 0x0000001fff067819 */ /* 0x001fc60000011406 */
[----:B------:R-:W-:Y:S04]  /*1330*/  STL [R1+0x88], R9 ;  /* 0x0000880901007387 */ /* 0x000fe80000100800 */
[----:B------:R-:W-:Y:S01]  /*1340*/  STL [R1+0xb4], R3 ;  /* 0x0000b40301007387 */ /* 0x000fe20000100800 */
[----:B-1----:R-:W-:-:S03]  /*1350*/  SHF.R.S32.HI R5, RZ, 0x1f, R5 ;  /* 0x0000001fff057819 */ /* 0x002fc60000011405 */
[----:B------:R0:W-:Y:S01]  /*1360*/  STL [R1+0xdc], R0 ;  /* 0x0000dc0001007387 */ /* 0x0001e20000100800 */
[----:B------:R-:W-:-:S03]  /*1370*/  IMAD R2, R11, 0x2, R2 ;  /* 0x000000020b027824 */ /* 0x000fc600078e0202 */
[----:B------:R-:W-:Y:S01]  /*1380*/  STL [R1+0xd8], R6 ;  /* 0x0000d80601007387 */ /* 0x000fe20000100800 */
[----:B0-----:R-:W-:-:S03]  /*1390*/  SHF.R.S32.HI R0, RZ, 0x1f, R3 ;  /* 0x0000001fff007819 */ /* 0x001fc60000011403 */
[----:B------:R-:W-:Y:S04]  /*13a0*/  STL [R1+0xd4], R5 ;  /* 0x0000d40501007387 */ /* 0x000fe80000100800 */
[----:B------:R0:W-:Y:S04]  /*13b0*/  STL [R1+0xd0], R0 ;  /* 0x0000d00001007387 */ /* 0x0001e80000100800 */
[----:B------:R1:W-:Y:S01]  /*13c0*/  STL [R1+0xe0], R2 ;  /* 0x0000e00201007387 */ /* 0x0003e20000100800 */
[----:B0-----:R-:W-:-:S05]  /*13d0*/  IMAD R0, R13, 0x8, R4 ;  /* 0x000000080d007824 */ /* 0x001fca00078e0204 */
[----:B------:R1:W-:Y:S01]  /*13e0*/  STL [R1+0xe8], R0 ;  /* 0x0000e80001007387 */ /* 0x0003e20000100800 */
[----:B------:R-:W-:-:S07]  /*13f0*/  IMAD.MOV.U32 R17, RZ, RZ, RZ ;  /* 0x000000ffff117224 */ /* 0x000fce00078e00ff */
.L_x_9906:
[----:B012-4-:R-:W0:Y:S02]  /*1400*/  LDC.64 R2, c[0x0][0xc88] ;  /* 0x00032200ff027b82 */ /* 0x017e240000000a00 */
        /* <DEDUP_REMOVED lines=9> */
[----:B------:R-:W-:Y:S01]  /*14a0*/  IMAD.MOV.U32 R71, RZ, RZ, RZ ;  /* 0x000000ffff477224 */ /* 0x000fe200078e00ff */
[----:B------:R-:W-:-:S02]  /*14b0*/  ISETP.NE.AND.EX P1, PT, RZ, UR5, PT, P1 ;  /* 0x00000005ff007c0c */ /* 0x000fc4000bf25310 */
[----:B------:R-:W-:Y:S02]  /*14c0*/  ISETP.NE.AND.EX P0, PT, RZ, UR7, PT, P0 ;  /* 0x00000007ff007c0c */ /* 0x000fe4000bf05300 */
[----:B--2---:R-:W-:Y:S01]  /*14d0*/  SHF.R.S32.HI R0, RZ, 0x1f, R27 ;  /* 0x0000001fff007819 */ /* 0x004fe2000001141b */
[----:B------:R-:W-:-:S08]  /*14e0*/  IMAD.SHL.U32 R29, R27, 0x4, RZ ;  /* 0x000000041b1d7824 */ /* 0x000fd000078e00ff */
[C---:B------:R-:W-:Y:S01]  /*14f0*/  @P1 LEA R4, P2, R27.reuse, UR4, 0x2 ;  /* 0x000000041b041c11 */ /* 0x040fe2000f8410ff */
[----:B------:R0:W-:Y:S01]  /*1500*/  STL [R1+0x98], R27 ;  /* 0x0000981b01007387 */ /* 0x0001e20000100800 */
[C-C-:B------:R-:W-:Y:S02]  /*1510*/  SHF.L.U64.HI R28, R27.reuse, 0x2, R0.reuse ;  /* 0x000000021b1c7819 */ /* 0x140fe40000010200 */
[----:B------:R-:W-:Y:S01]  /*1520*/  @P1 LEA.HI.X R5, R27, UR5, R0, 0x2, P2 ;  /* 0x000000051b051c11 */ /* 0x000fe200090f1400 */
[----:B------:R-:W-:Y:S01]  /*1530*/  ULDC UR4, c[0x0][0x288] ;  /* 0x0000a20000047ab9 */ /* 0x000fe20000000800 */
[----:B------:R-:W-:Y:S01]  /*1540*/  ISETP.NE.U32.AND P2, PT, RZ, UR8, PT ;  /* 0x00000008ff007c0c */ /* 0x000fe2000bf45070 */
[----:B------:R0:W-:Y:S01]  /*1550*/  STL [R1+0xc4], R0 ;  /* 0x0000c40001007387 */ /* 0x0001e20000100800 */
[C---:B------:R-:W-:Y:S02]  /*1560*/  IADD3 R8, P3, R29.reuse, UR6, RZ ;  /* 0x000000061d087c10 */ /* 0x040fe4000ff7e0ff */
[----:B------:R-:W-:Y:S01]  /*1570*/  ISETP.NE.AND.EX P2, PT, RZ, UR9, PT, P2 ;  /* 0x00000009ff007c0c */ /* 0x000fe2000bf45320 */
[----:B------:R0:W5:Y:S01]  /*1580*/  @P1 LDG.E R11, desc[UR60][R4.64] ;  /* 0x0000003c040b1981 */ /* 0x000162000c1e1900 */
[----:B------:R-:W-:Y:S01]  /*1590*/  IMAD.U32 R112, RZ, RZ, UR4 ;  /* 0x00000004ff707e24 */ /* 0x000fe2000f8e00ff */
[C---:B------:R-:W-:Y:S01]  /*15a0*/  IADD3.X R9, R28.reuse, UR7, RZ, P3, !PT ;  /* 0x000000071c097c10 */ /* 0x040fe20009ffe4ff */
[----:B------:R-:W-:Y:S01]  /*15b0*/  ULDC.64 UR4, c[0x0][0x418] ;  /* 0x0001060000047ab9 */ /* 0x000fe20000000a00 */
[----:B------:R0:W-:Y:S04]  /*15c0*/  STL [R1+0x9c], R29 ;  /* 0x00009c1d01007387 */ /* 0x0001e80000100800 */
[----:B------:R0:W5:Y:S04]  /*15d0*/  @P0 LDG.E R71, desc[UR60][R8.64] ;  /* 0x0000003c08470981 */ /* 0x000168000c1e1900 */
[----:B------:R-:W-:Y:S01]  /*15e0*/  @P2 IADD3 R6, P1, R29, UR8, RZ ;  /* 0x000000081d062c10 */ /* 0x000fe2000ff3e0ff */
[----:B------:R-:W-:Y:S01]  /*15f0*/  UISETP.NE.U32.AND UP0, UPT, UR4, URZ, UPT ;  /* 0x0000003f0400728c */ /* 0x000fe2000bf05070 */
[----:B------:R0:W-:Y:S02]  /*1600*/  STL [R1+0xa0], R28 ;  /* 0x0000a01c01007387 */ /* 0x0001e40000100800 */
[----:B------:R-:W-:Y:S01]  /*1610*/  @P2 IADD3.X R7, R28, UR9, RZ, P1, !PT ;  /* 0x000000091c072c10 */ /* 0x000fe20008ffe4ff */
[----:B------:R-:W-:-:S04]  /*1620*/  ULDC UR4, c[0x0][0x424] ;  /* 0x0001090000047ab9 */ /* 0x000fc80000000800 */
[----:B------:R0:W5:Y:S01]  /*1630*/  @P2 LDG.E R112, desc[UR60][R6.64] ;  /* 0x0000003c06702981 */ /* 0x000162000c1e1900 */
        /* <DEDUP_REMOVED lines=17> */
.L_x_9761:
[C---:B------:R-:W-:Y:S01]  /*1750*/  LOP3.LUT R32, R110.reuse, 0xffff, RZ, 0xc0, !PT ;  /* 0x0000ffff6e207812 */ /* 0x040fe200078ec0ff */
[----:B------:R-:W-:Y:S01]  /*1760*/  ULDC.64 UR4, c[0x0][0xa20] ;  /* 0x0002880000047ab9 */ /* 0x000fe20000000a00 */
[----:B------:R0:W-:Y:S01]  /*1770*/  STL [R1+0xa8], R109 ;  /* 0x0000a86d01007387 */ /* 0x0001e20000100800 */
[----:B------:R-:W-:Y:S02]  /*1780*/  ISETP.NE.U32.AND P1, PT, RZ, UR4, PT ;  /* 0x00000004ff007c0c */ /* 0x000fe4000bf25070 */
[C---:B------:R-:W-:Y:S01]  /*1790*/  LOP3.LUT R3, R110.reuse, 0xff000000, RZ, 0xc0, !PT ;  /* 0xff0000006e037812 */ /* 0x040fe200078ec0ff */
[----:B------:R0:W-:Y:S01]  /*17a0*/  STL [R1+0x90], R32 ;  /* 0x0000902001007387 */ /* 0x0001e20000100800 */
[----:B------:R-:W-:Y:S02]  /*17b0*/  ISETP.NE.AND.EX P1, PT, RZ, UR5, PT, P1 ;  /* 0x00000005ff007c0c */ /* 0x000fe4000bf25310 */
[----:B------:R-:W-:Y:S02]  /*17c0*/  LOP3.LUT R0, R110, 0xff0000, RZ, 0xc0, !PT ;  /* 0x00ff00006e007812 */ /* 0x000fe400078ec0ff */
[----:B------:R-:W-:-:S04]  /*17d0*/  SHF.R.U32.HI R3, RZ, 0x8, R3 ;  /* 0x00000008ff037819 */ /* 0x000fc80000011603 */
[----:B------:R-:W-:-:S05]  /*17e0*/  LEA.HI R10, R0, R3, RZ, 0x10 ;  /* 0x00000003000a7211 */ /* 0x000fca00078f80ff */
[----:B0-----:R-:W-:Y:S05]  /*17f0*/  @!P1 BRA `(.L_x_9762) ;  /* 0x0000000000109947 */ /* 0x001fea0003800000 */
[----:B------:R-:W-:-:S04]  /*1800*/  IADD3 R4, P0, R29, UR4, RZ ;  /* 0x000000041d047c10 */ /* 0x000fc8000ff1e0ff */
[----:B------:R-:W-:-:S05]  /*1810*/  IADD3.X R5, R28, UR5, RZ, P0, !PT ;  /* 0x000000051c057c10 */ /* 0x000fca00087fe4ff */
[----:B------:R0:W5:Y:S01]  /*1820*/  LDG.E R26, desc[UR60][R4.64] ;  /* 0x0000003c041a7981 */ /* 0x000162000c1e1900 */
[----:B------:R-:W-:Y:S05]  /*1830*/  BRA `(.L_x_9763) ;  /* 0x0000000000107947 */ /* 0x000fea0003800000 */
.L_x_9762:
[----:B------:R-:W-:Y:S05]  /*1840*/  @!P0 BRA `(.L_x_9763) ;  /* 0x00000000000c8947 */ /* 0x000fea0003800000 */
[----:B------:R-:W2:Y:S04]  /*1850*/  LDG.E R3, desc[UR60][R8.64] ;  /* 0x0000003c08037981 */ /* 0x000ea8000c1e1900 */
[----:B------:R-:W2:Y:S02]  /*1860*/  LDG.E R26, desc[UR60][R8.64+0x4] ;  /* 0x0000043c081a7981 */ /* 0x000ea4000c1e1900 */
[----:B--2---:R-:W-:-:S07]  /*1870*/  IMAD.IADD R26, R26, 0x1, -R3 ;  /* 0x000000011a1a7824 */ /* 0x004fce00078e0a03 */
.L_x_9763:
[----:B------:R-:W-:Y:S02]  /*1880*/  ULDC.64 UR4, c[0x0][0xa10] ;  /* 0x0002840000047ab9 */ /* 0x000fe40000000a00 */
[----:B------:R-:W-:-:S04]  /*1890*/  ISETP.NE.U32.AND P0, PT, RZ, UR4, PT ;  /* 0x00000004ff007c0c */ /* 0x000fc8000bf05070 */
[----:B------:R-:W-:Y:S01]  /*18a0*/  ISETP.NE.AND.EX P0, PT, RZ, UR5, PT, P0 ;  /* 0x00000005ff007c0c */ /* 0x000fe2000bf05300 */
[----:B------:R-:W-:-:S12]  /*18b0*/  ULDC.64 UR4, c[0x0][0xa30] ;  /* 0x00028c0000047ab9 */ /* 0x000fd80000000a00 */
[----:B0-----:R-:W0:Y:S01]  /*18c0*/  @P0 LDC.64 R4, c[0x0][0xa10] ;  /* 0x00028400ff040b82 */ /* 0x001e220000000a00 */
[----:B------:R-:W-:-:S04]  /*18d0*/  ISETP.NE.U32.AND P1, PT, RZ, UR4, PT ;  /* 0x00000004ff007c0c */ /* 0x000fc8000bf25070 */
[----:B------:R-:W-:Y:S01]  /*18e0*/  ISETP.NE.AND.EX P1, PT, RZ, UR5, PT, P1 ;  /* 0x00000005ff007c0c */ /* 0x000fe2000bf25310 */
[----:B0-----:R-:W-:-:S05]  /*18f0*/  @P0 IMAD.WIDE R4, R27, 0x4, R4 ;  /* 0x000000041b040825 */ /* 0x001fca00078e0204 */
[----:B------:R-:W2:Y:S04]  /*1900*/  @P0 LDG.E R0, desc[UR60][R4.64] ;  /* 0x0000003c04000981 */ /* 0x000ea8000c1e1900 */
[----:B------:R-:W2:Y:S03]  /*1910*/  @P0 LDG.E R3, desc[UR60][R4.64+0x4] ;  /* 0x0000043c04030981 */ /* 0x000ea6000c1e1900 */
[----:B------:R-:W-:Y:S02]  /*1920*/  @P1 IADD3 R6, P2, R29, UR4, RZ ;  /* 0x000000041d061c10 */ /* 0x000fe4000ff5e0ff */
[----:B-----5:R-:W-:Y:S02]  /*1930*/  MOV R107, R26 ;  /* 0x0000001a006b7202 */ /* 0x020fe40000000f00 */
[----:B------:R-:W-:-:S05]  /*1940*/  @P1 IADD3.X R7, R28, UR5, RZ, P2, !PT ;  /* 0x000000051c071c10 */ /* 0x000fca00097fe4ff */
[----:B------:R0:W5:Y:S01]  /*1950*/  @P1 LDG.E R107, desc[UR60][R6.64] ;  /* 0x0000003c066b1981 */ /* 0x000162000c1e1900 */
[----:B------:R-:W-:Y:S01]  /*1960*/  LOP3.LUT R12, R10, 0xff, RZ, 0xc0, !PT ;  /* 0x000000ff0a0c7812 */ /* 0x000fe200078ec0ff */
[----:B------:R-:W-:Y:S01]  /*1970*/  IMAD.IADD R11, R26, 0x1, -R11 ;  /* 0x000000011a0b7824 */ /* 0x000fe200078e0a0b */
[----:B------:R-:W-:Y:S01]  /*1980*/  SHF.R.U32.HI R8, RZ, 0x10, R10 ;  /* 0x00000010ff087819 */ /* 0x000fe2000001160a */
[----:B------:R-:W-:Y:S01]  /*1990*/  BSSY B0, `(.L_x_9764) ;  /* 0x000002b000007945 */ /* 0x000fe20003800000 */
[----:B------:R-:W-:Y:S01]  /*19a0*/  LOP3.LUT R19, R19, 0xfffffffb, RZ, 0xc0, !PT ;  /* 0xfffffffb13137812 */ /* 0x000fe200078ec0ff */
[----:B------:R0:W-:Y:S04]  /*19b0*/  STL [R1+0xb0], R12 ;  /* 0x0000b00c01007387 */ /* 0x0001e80000100800 */
[----:B------:R0:W-:Y:S01]  /*19c0*/  STL [R1+0x94], R8 ;  /* 0x0000940801007387 */ /* 0x0001e20000100800 */
[----:B--2---:R-:W-:-:S04]  /*19d0*/  @P0 IMAD.IADD R2, R3, 0x1, -R0 ;  /* 0x0000000103020824 */ /* 0x004fc800078e0a00 */
[----:B------:R-:W-:-:S04]  /*19e0*/  IMAD.IADD R116, R11, 0x1, R2 ;  /* 0x000000010b747824 */ /* 0x000fc800078e0202 */
[C---:B------:R-:W-:Y:S01]  /*19f0*/  VIADD R0, R116.reuse, 0x8f ;  /* 0x0000008f74007836 */ /* 0x040fe20000000000 */
[----:B------:R-:W-:-:S03]  /*1a00*/  ISETP.GE.AND P3, PT, R116, 0x1, PT ;  /* 0x000000017400780c */ /* 0x000fc60003f66270 */
[----:B------:R-:W-:-:S05]  /*1a10*/  IMAD.HI R0, R0, 0x38e38e39, RZ ;  /* 0x38e38e3900007827 */ /* 0x000fca00078e02ff */
[----:B------:R-:W-:-:S04]  /*1a20*/  SHF.R.U32.HI R111, RZ, 0x1f, R0 ;  /* 0x0000001fff6f7819 */ /* 0x000fc80000011600 */
[----:B------:R-:W-:Y:S01]  /*1a30*/  LEA.HI.SX32 R111, R0, R111, 0x1b ;  /* 0x0000006f006f7211 */ /* 0x000fe200078fdaff */
[----:B------:R-:W-:Y:S01]  /*1a40*/  IMAD.MOV.U32 R0, RZ, RZ, RZ ;  /* 0x000000ffff007224 */ /* 0x000fe200078e00ff */
[----:B------:R-:W-:Y:S01]  /*1a50*/  @P3 LOP3.LUT R19, R19, 0x4, RZ, 0xfc, !PT ;  /* 0x0000000413133812 */ /* 0x000fe200078efcff */
[----:B0-----:R-:W-:Y:S06]  /*1a60*/  @!P3 BRA `(.L_x_9765) ;  /* 0x000000000074b947 */ /* 0x001fec0003800000 */
        /* <DEDUP_REMOVED lines=29> */
.L_x_9765:
[----:B------:R-:W-:Y:S05]  /*1c40*/  BSYNC B0 ;  /* 0x0000000000007941 */ /* 0x000fea0003800000 */
.L_x_9764:
[----:B------:R-:W-:-:S05]  /*1c50*/  IMAD R3, R12, R0, RZ ;  /* 0x000000000c037224 */ /* 0x000fca00078e02ff */
[C---:B------:R-:W-:Y:S01]  /*1c60*/  VIADDMNMX R0, R3.reuse, R0, R111, PT ;  /* 0x0000000003007246 */ /* 0x040fe2000380016f */
[----:B------:R-:W-:-:S04]  /*1c70*/  IMAD R3, R3, 0x90, -R11 ;  /* 0x0000009003037824 */ /* 0x000fc800078e0a0b */
[----:B------:R-:W-:Y:S01]  /*1c80*/  IMAD R5, R0, 0x90, -R11 ;  /* 0x0000009000057824 */ /* 0x000fe200078e0a0b */
[----:B------:R-:W-:-:S04]  /*1c90*/  VIMNMX R3, RZ, R3, !PT ;  /* 0x00000003ff037248 */ /* 0x000fc80007fe0100 */
[----:B------:R-:W-:Y:S01]  /*1ca0*/  VIMNMX R0, R5, R2, PT ;  /* 0x0000000205007248 */ /* 0x000fe20003fe0100 */
[----:B------:R-:W-:-:S03]  /*1cb0*/  IMAD.WIDE.U32 R84, R3, 0x38e38e39, RZ ;  /* 0x38e38e3903547825 */ /* 0x000fc600078e00ff */
        /* <DEDUP_REMOVED lines=30> */
.L_x_9768:
[----:B------:R-:W-:Y:S05]  /*1ea0*/  BSYNC B6 ;  /* 0x0000000000067941 */ /* 0x000fea0003800000 */
.L_x_9767:
        /* <DEDUP_REMOVED lines=20> */
.L_x_9770:
[----:B------:R-:W-:Y:S05]  /*1ff0*/  BSYNC B6 ;  /* 0x0000000000067941 */ /* 0x000fea0003800000 */
.L_x_9769:
[----:B------:R-:W-:Y:S01]  /*2000*/  ULDC.64 UR4, c[0x0][0x9f8] ;  /* 0x00027e0000047ab9 */ /* 0x000fe20000000a00 */
[----:B------:R-:W-:Y:S01]  /*2010*/  IMAD.MOV.U32 R0, RZ, RZ, R27 ;  /* 0x000000ffff007224 */ /* 0x000fe200078e001b */
[----:B------:R-:W-:Y:S01]  /*2020*/  ISETP.NE.U32.AND P0, PT, RZ, UR4, PT ;  /* 0x00000004ff007c0c */ /* 0x000fe2000bf05070 */
[----:B------:R-:W0:Y:S01]  /*2030*/  S2R R20, SR_TID.X ;  /* 0x0000000000147919 */ /* 0x000e220000002100 */
[----:B------:R-:W1:Y:S02]  /*2040*/  LDC.64 R30, c[0x0][0x300] ;  /* 0x0000c000ff1e7b82 */ /* 0x000e640000000a00 */
[----:B------:R-:W-:Y:S01]  /*2050*/  ISETP.NE.AND.EX P0, PT, RZ, UR5, PT, P0 ;  /* 0x00000005ff007c0c */ /* 0x000fe2000bf05300 */
[----:B------:R-:W-:Y:S01]  /*2060*/  IMAD.IADD R71, R71, 0x1, R26 ;  /* 0x0000000147477824 */ /* 0x000fe200078e021a */
[----:B------:R-:W2:Y:S04]  /*2070*/  LDL.64 R42, [R1+0x48] ;  /* 0x00004800012a7983 */ /* 0x000ea80000100a00 */
[----:B------:R-:W2:Y:S01]  /*2080*/  LDL.64 R40, [R1+0x48] ;  /* 0x0000480001287983 */ /* 0x000ea20000100a00 */
[----:B------:R-:W-:Y:S01]  /*2090*/  SHF.R.S32.HI R23, RZ, 0x1f, R22 ;  /* 0x0000001fff177819 */ /* 0x000fe20000011416 */
[----:B------:R-:W3:Y:S02]  /*20a0*/  LDC.64 R68, c[0x0][0x408] ;  /* 0x00010200ff447b82 */ /* 0x000ee40000000a00 */
[----:B------:R-:W4:Y:S03]  /*20b0*/  LDL R37, [R1+0x58] ;  /* 0x0000580001257983 */ /* 0x000f260000100800 */
[----:B------:R-:W-:Y:S01]  /*20c0*/  @P0 IADD3 R4, P1, R29, UR4, RZ ;  /* 0x000000041d040c10 */ /* 0x000fe2000ff3e0ff */
[----:B------:R-:W4:Y:S01]  /*20d0*/  LDL R38, [R1+0x5c] ;  /* 0x00005c0001267983 */ /* 0x000f220000100800 */
[----:B------:R-:W-:Y:S01]  /*20e0*/  SHF.R.S32.HI R34, RZ, 0x1f, R144 ;  /* 0x0000001fff227819 */ /* 0x000fe20000011490 */
[----:B------:R-:W3:Y:S01]  /*20f0*/  LDC.64 R76, c[0x0][0x3f8] ;  /* 0x0000fe00ff4c7b82 */ /* 0x000ee20000000a00 */
[----:B------:R-:W-:Y:S01]  /*2100*/  @P0 IADD3.X R5, R28, UR5, RZ, P1, !PT ;  /* 0x000000051c050c10 */ /* 0x000fe20008ffe4ff */
[----:B------:R-:W-:-:S04]  /*2110*/  ULDC.64 UR4, c[0x0][0xa08] ;  /* 0x0002820000047ab9 */ /* 0x000fc80000000a00 */
[----:B------:R0:W3:Y:S01]  /*2120*/  @P0 LDG.E R0, desc[UR60][R4.64] ;  /* 0x0000003c04000981 */ /* 0x0000e2000c1e1900 */
[----:B------:R-:W-:Y:S01]  /*2130*/  SHF.R.S32.HI R11, RZ, 0x1f, R71 ;  /* 0x0000001fff0b7819 */ /* 0x000fe20000011447 */
[-C--:B-1----:R-:W-:Y:S01]  /*2140*/  IMAD.WIDE.U32 R6, R71, R30.reuse, RZ ;  /* 0x0000001e47067225 */ /* 0x082fe200078e00ff */
[----:B------:R-:W-:Y:S01]  /*2150*/  ISETP.NE.U32.AND P0, PT, RZ, UR4, PT ;  /* 0x00000004ff007c0c */ /* 0x000fe2000bf05070 */
[----:B------:R-:W1:Y:S02]  /*2160*/  LDC R13, c[0x0][0x3f4] ;  /* 0x0000fd00ff0d7b82 */ /* 0x000e640000000800 */
[----:B------:R-:W-:Y:S01]  /*2170*/  IMAD R8, R11, R30, RZ ;  /* 0x0000001e0b087224 */ /* 0x000fe200078e02ff */
[----:B0-----:R-:W-:Y:S01]  /*2180*/  SHF.R.U32.HI R36, RZ, 0x7, R20 ;  /* 0x00000007ff247819 */ /* 0x001fe20000011614 */
[----:B------:R-:W-:Y:S01]  /*2190*/  VIADD R9, R20, 0xffffff80 ;  /* 0xffffff8014097836 */ /* 0x000fe20000000000 */
[----:B------:R-:W-:Y:S01]  /*21a0*/  ISETP.NE.AND.EX P0, PT, RZ, UR5, PT, P0 ;  /* 0x00000005ff007c0c */ /* 0x000fe2000bf05300 */
[----:B------:R-:W-:Y:S01]  /*21b0*/  IMAD R3, R71, R31, R8 ;  /* 0x0000001f47037224 */ /* 0x000fe200078e0208 */
[----:B------:R-:W-:Y:S01]  /*21c0*/  ULDC.64 UR4, c[0x0][0x308] ;  /* 0x0000c20000047ab9 */ /* 0x000fe20000000a00 */
[----:B------:R-:W-:-:S02]  /*21d0*/  ISETP.NE.AND P6, PT, R36, 0x1, PT ;  /* 0x000000012400780c */ /* 0x000fc40003fc5270 */
[----:B------:R-:W-:Y:S01]  /*21e0*/  SHF.R.S32.HI R8, RZ, 0x1f, R9 ;  /* 0x0000001fff087819 */ /* 0x000fe20000011409 */
[----:B------:R-:W-:-:S03]  /*21f0*/  IMAD.IADD R7, R7, 0x1, R3 ;  /* 0x0000000107077824 */ /* 0x000fc600078e0203 */
[----:B------:R-:W-:-:S04]  /*2200*/  LEA.HI R8, R8, R9, RZ, 0x2 ;  /* 0x0000000908087211 */ /* 0x000fc800078f10ff */
[--C-:B------:R-:W-:Y:S02]  /*2210*/  SHF.R.S32.HI R78, RZ, 0x2, R8.reuse ;  /* 0x00000002ff4e7819 */ /* 0x100fe40000011408 */
[----:B------:R-:W-:-:S04]  /*2220*/  SHF.R.S32.HI R5, RZ, 0x1f, R8 ;  /* 0x0000001fff057819 */ /* 0x000fc80000011408 */
[----:B------:R-:W-:Y:S01]  /*2230*/  LEA.HI R8, R5, R78, RZ, 0x2 ;  /* 0x0000004e05087211 */ /* 0x000fe200078f10ff */
[----:B------:R-:W-:-:S04]  /*2240*/  IMAD.WIDE.U32 R4, R32, UR4, R6 ;  /* 0x0000000420047c25 */ /* 0x000fc8000f8e0006 */
[----:B------:R-:W-:Y:S01]  /*2250*/  IMAD R5, R32, UR5, R5 ;  /* 0x0000000520057c24 */ /* 0x000fe2000f8e0205 */
[----:B------:R-:W-:Y:S01]  /*2260*/  ULDC.64 UR4, c[0x0][0x310] ;  /* 0x0000c40000047ab9 */ /* 0x000fe20000000a00 */
[----:B------:R-:W-:-:S04]  /*2270*/  IMAD R6, R34, R30, RZ ;  /* 0x0000001e22067224 */ /* 0x000fc800078e02ff */
[----:B------:R-:W-:Y:S01]  /*2280*/  IMAD R6, R144, R31, R6 ;  /* 0x0000001f90067224 */ /* 0x000fe200078e0206 */
[----:B---3--:R-:W-:Y:S02]  /*2290*/  SHF.R.S32.HI R3, RZ, 0x1f, R0 ;  /* 0x0000001fff037819 */ /* 0x008fe40000011400 */
[----:B------:R-:W-:Y:S02]  /*22a0*/  SEL R21, R0, RZ, !P0 ;  /* 0x000000ff00157207 */ /* 0x000fe40004000000 */
[----:B------:R-:W-:Y:S02]  /*22b0*/  SEL R91, R3, RZ, !P0 ;  /* 0x000000ff035b7207 */ /* 0x000fe40004000000 */
[----:B------:R-:W-:Y:S01]  /*22c0*/  LOP3.LUT R3, R8, 0xfffffffc, RZ, 0xc0, !PT ;  /* 0xfffffffc08037812 */ /* 0x000fe200078ec0ff */
[----:B------:R-:W-:-:S04]  /*22d0*/  IMAD.WIDE.U32 R26, R21, UR4, R4 ;  /* 0x00000004151a7c25 */ /* 0x000fc8000f8e0004 */
[----:B------:R-:W-:Y:S02]  /*22e0*/  IMAD R0, R91, UR4, RZ ;  /* 0x000000045b007c24 */ /* 0x000fe4000f8e02ff */
[----:B------:R-:W-:Y:S02]  /*22f0*/  IMAD.IADD R78, R78, 0x1, -R3 ;  /* 0x000000014e4e7824 */ /* 0x000fe400078e0a03 */
[----:B------:R-:W-:Y:S01]  /*2300*/  IMAD R3, R21, UR5, R0 ;  /* 0x0000000515037c24 */ /* 0x000fe2000f8e0200 */
[----:B------:R-:W-:Y:S05]  /*2310*/  @!P6 WARPSYNC.ALL ;  /* 0x000000000000e948 */ /* 0x000fea0003800000 */
[----:B------:R-:W-:Y:S01]  /*2320*/  ULDC.64 UR4, c[0x0][0x330] ;  /* 0x0000cc0000047ab9 */ /* 0x000fe20000000a00 */
[----:B------:R-:W-:-:S04]  /*2330*/  IMAD.WIDE.U32 R4, R144, R30, R22 ;  /* 0x0000001e90047225 */ /* 0x000fc800078e0016 */
[----:B------:R-:W-:Y:S01]  /*2340*/  IMAD R8, R34, R68, RZ ;  /* 0x0000004422087224 */ /* 0x000fe200078e02ff */
[----:B------:R-:W-:Y:S01]  /*2350*/  IADD3 R97, P0, R26, R4, RZ ;  /* 0x000000041a617210 */ /* 0x000fe20007f1e0ff */
[----:B------:R-:W-:Y:S01]  /*2360*/  IMAD.WIDE.U32 R28, R32, UR4, R22 ;  /* 0x00000004201c7c25 */ /* 0x000fe2000f8e0016 */
[----:B------:R-:W-:Y:S01]  /*2370*/  ULDC UR4, c[0x0][0x2f4] ;  /* 0x0000bd0000047ab9 */ /* 0x000fe20000000800 */
[----:B------:R-:W-:Y:S01]  /*2380*/  LOP3.LUT P2, RZ, R78, 0x2, RZ, 0xc0, !PT ;  /* 0x000000024eff7812 */ /* 0x000fe2000784c0ff */
[----:B------:R-:W-:Y:S01]  /*2390*/  ULDC.64 UR6, c[0x0][0x338] ;  /* 0x0000ce0000067ab9 */ /* 0x000fe20000000a00 */
[----:B------:R-:W-:Y:S02]  /*23a0*/  IMAD R29, R32, UR5, R29 ;  /* 0x00000005201d7c24 */ /* 0x000fe4000f8e021d */
[----:B------:R-:W3:Y:S01]  /*23b0*/  LDL R32, [R1+0x54] ;  /* 0x0000540001207983 */ /* 0x000ee20000100800 */
[----:B------:R-:W-:Y:S02]  /*23c0*/  VIADD R0, R22, 0x10 ;  /* 0x0000001016007836 */ /* 0x000fe40000000000 */
[----:B------:R-:W-:-:S03]  /*23d0*/  IMAD.IADD R3, R27, 0x1, R3 ;  /* 0x000000011b037824 */ /* 0x000fc600078e0203 */
[----:B------:R-:W-:Y:S02]  /*23e0*/  ISETP.GE.AND P1, PT, R0, UR4, PT ;  /* 0x0000000400007c0c */ /* 0x000fe4000bf26270 */
[----:B------:R-:W-:Y:S02]  /*23f0*/  IADD3.X R96, R3, R5, R6, P0, !PT ;  /* 0x0000000503607210 */ /* 0x000fe400007fe406 */
[----:B------:R-:W-:Y:S02]  /*2400*/  SEL R5, RZ, 0xffffffff, P1 ;  /* 0xffffffffff057807 */ /* 0x000fe40000800000 */
[C---:B------:R-:W-:Y:S01]  /*2410*/  ISETP.GE.AND P0, PT, R22.reuse, UR4, PT ;  /* 0x0000000416007c0c */ /* 0x040fe2000bf06270 */
[C---:B------:R-:W-:Y:S02]  /*2420*/  VIADD R4, R22.reuse, 0x20 ;  /* 0x0000002016047836 */ /* 0x040fe40000000000 */
[----:B------:R-:W-:Y:S01]  /*2430*/  IMAD.SHL.U32 R7, R5, 0x2, RZ ;  /* 0x0000000205077824 */ /* 0x000fe200078e00ff */
[----:B------:R-:W-:Y:S01]  /*2440*/  SEL R6, RZ, 0x1, P0 ;  /* 0x00000001ff067807 */ /* 0x000fe20000000000 */
[----:B------:R-:W-:Y:S01]  /*2450*/  VIADD R5, R22, 0x30 ;  /* 0x0000003016057836 */ /* 0x000fe20000000000 */
[----:B------:R-:W-:-:S02]  /*2460*/  ISETP.GE.AND P0, PT, R4, UR4, PT ;  /* 0x0000000404007c0c */ /* 0x000fc4000bf06270 */
[----:B------:R-:W-:Y:S01]  /*2470*/  LOP3.LUT R7, R7, 0x2, R6, 0xe2, !PT ;  /* 0x0000000207077812 */ /* 0x000fe200078ee206 */
[----:B------:R-:W-:Y:S01]  /*2480*/  VIADD R6, R22, 0x40 ;  /* 0x0000004016067836 */ /* 0x000fe20000000000 */
[----:B------:R-:W-:Y:S01]  /*2490*/  ISETP.GE.AND P1, PT, R5, UR4, PT ;  /* 0x0000000405007c0c */ /* 0x000fe2000bf26270 */
[----:B------:R-:W-:Y:S01]  /*24a0*/  IMAD R15, R144, R69, R8 ;  /* 0x00000045900f7224 */ /* 0x000fe200078e0208 */
[----:B------:R-:W-:Y:S02]  /*24b0*/  SEL R8, RZ, 0x4, P0 ;  /* 0x00000004ff087807 */ /* 0x000fe40000000000 */
[----:B------:R-:W-:Y:S02]  /*24c0*/  SEL R9, RZ, 0x8, P1 ;  /* 0x00000008ff097807 */ /* 0x000fe40000800000 */
[----:B------:R-:W-:Y:S02]  /*24d0*/  ISETP.GE.AND P0, PT, R6, UR4, PT ;  /* 0x0000000406007c0c */ /* 0x000fe4000bf06270 */
[----:B------:R-:W-:-:S02]  /*24e0*/  LOP3.LUT R7, R9, R7, R8, 0xfe, !PT ;  /* 0x0000000709077212 */ /* 0x000fc400078efe08 */
[----:B------:R-:W-:Y:S02]  /*24f0*/  SEL R10, RZ, 0x10, P0 ;  /* 0x00000010ff0a7807 */ /* 0x000fe40000000000 */
[----:B-1----:R-:W-:Y:S02]  /*2500*/  ISETP.GE.AND P0, PT, R22, R13, PT ;  /* 0x0000000d1600720c */ /* 0x002fe40003f06270 */
[----:B------:R-:W-:Y:S01]  /*2510*/  LOP3.LUT R10, R7, R10, RZ, 0xfc, !PT ;  /* 0x0000000a070a7212 */ /* 0x000fe200078efcff */
[----:B------:R-:W-:Y:S01]  /*2520*/  IMAD R7, R34, R76, RZ ;  /* 0x0000004c22077224 */ /* 0x000fe200078e02ff */
[----:B------:R-:W-:-:S03]  /*2530*/  LOP3.LUT R19, R19, 0xfffffffd, RZ, 0xc0, !PT ;  /* 0xfffffffd13137812 */ /* 0x000fc600078ec0ff */
[----:B------:R-:W-:Y:S01]  /*2540*/  IMAD R33, R144, R77, R7 ;  /* 0x0000004d90217224 */ /* 0x000fe200078e0207 */
[----:B------:R-:W-:Y:S02]  /*2550*/  SEL R7, R13, RZ, P0 ;  /* 0x000000ff0d077207 */ /* 0x000fe40000000000 */
[----:B------:R-:W-:Y:S01]  /*2560*/  @P2 LOP3.LUT R19, R19, 0x2, RZ, 0xfc, !PT ;  /* 0x0000000213132812 */ /* 0x000fe200078efcff */
[----:B--2---:R-:W-:Y:S01]  /*2570*/  IMAD.MOV.U32 R40, RZ, RZ, R42 ;  /* 0x000000ffff287224 */ /* 0x004fe200078e002a */
[-C--:B------:R-:W-:Y:S01]  /*2580*/  ISETP.GE.AND P2, PT, R4, R13.reuse, PT ;  /* 0x0000000d0400720c */ /* 0x080fe20003f46270 */
[----:B------:R-:W-:Y:S01]  /*2590*/  IMAD.IADD R8, R22, 0x1, R7 ;  /* 0x0000000116087824 */ /* 0x000fe200078e0207 */
[----:B------:R-:W-:Y:S02]  /*25a0*/  ISETP.GE.AND P1, PT, R0, R13, PT ;  /* 0x0000000d0000720c */ /* 0x000fe40003f26270 */
[----:B------:R-:W-:Y:S02]  /*25b0*/  SEL R7, R13, RZ, P2 ;  /* 0x000000ff0d077207 */ /* 0x000fe40001000000 */
[----:B------:R-:W-:-:S02]  /*25c0*/  SHF.R.S32.HI R41, RZ, 0x1f, R40 ;  /* 0x0000001fff297819 */ /* 0x000fc40000011428 */
[----:B------:R-:W-:Y:S01]  /*25d0*/  SEL R9, R13, RZ, P1 ;  /* 0x000000ff0d097207 */ /* 0x000fe20000800000 */
[----:B------:R-:W-:Y:S02]  /*25e0*/  IMAD R91, R91, UR6, RZ ;  /* 0x000000065b5b7c24 */ /* 0x000fe4000f8e02ff */
[----:B------:R-:W-:Y:S02]  /*25f0*/  IMAD.IADD R20, R4, 0x1, R7 ;  /* 0x0000000104147824 */ /* 0x000fe400078e0207 */
[----:B------:R-:W-:-:S04]  /*2600*/  IMAD.WIDE.U32 R64, R144, R68, R22 ;  /* 0x0000004490407225 */ /* 0x000fc800078e0016 */
[----:B------:R-:W-:-:S04]  /*2610*/  IMAD.WIDE.U32 R66, R144, R68, R40 ;  /* 0x0000004490427225 */ /* 0x000fc800078e0028 */
[----:B------:R-:W-:Y:S01]  /*2620*/  IMAD.IADD R14, R0, 0x1, R9 ;  /* 0x00000001000e7824 */ /* 0x000fe200078e0209 */
[----:B------:R-:W-:Y:S01]  /*2630*/  SHF.R.S32.HI R9, RZ, 0x1f, R8 ;  /* 0x0000001fff097819 */ /* 0x000fe20000011408 */
[C---:B------:R-:W-:Y:S02]  /*2640*/  IMAD R91, R21.reuse, UR7, R91 ;  /* 0x00000007155b7c24 */ /* 0x040fe4000f8e025b */
[----:B------:R-:W-:Y:S01]  /*2650*/  IMAD.WIDE.U32 R28, R21, UR6, R28 ;  /* 0x00000006151c7c25 */ /* 0x000fe2000f8e001c */
[----:B------:R-:W-:-:S03]  /*2660*/  SHF.R.S32.HI R21, RZ, 0x1f, R20 ;  /* 0x0000001fff157819 */ /* 0x000fc60000011414 */
[----:B------:R-:W-:Y:S02]  /*2670*/  IMAD.IADD R65, R65, 0x1, R15 ;  /* 0x0000000141417824 */ /* 0x000fe400078e020f */
[----:B------:R-:W-:Y:S01]  /*2680*/  IMAD.IADD R67, R15, 0x1, R67 ;  /* 0x000000010f437824 */ /* 0x000fe200078e0243 */
[----:B------:R-:W-:Y:S01]  /*2690*/  SHF.R.S32.HI R15, RZ, 0x1f, R14 ;  /* 0x0000001fff0f7819 */ /* 0x000fe2000001140e */
[C---:B------:R-:W-:Y:S01]  /*26a0*/  IMAD.WIDE.U32 R72, R144.reuse, R76, R22 ;  /* 0x0000004c90487225 */ /* 0x040fe200078e0016 */
[CC--:B------:R-:W-:Y:S02]  /*26b0*/  LEA.HI R7, R9.reuse, R8.reuse, RZ, 0x3 ;  /* 0x0000000809077211 */ /* 0x0c0fe400078f18ff */
[----:B------:R-:W-:Y:S01]  /*26c0*/  LEA.HI R12, R9, R8, RZ, 0x5 ;  /* 0x00000008090c7211 */ /* 0x000fe200078f28ff */
[----:B------:R-:W-:Y:S01]  /*26d0*/  IMAD.WIDE.U32 R74, R144, R76, R40 ;  /* 0x0000004c904a7225 */ /* 0x000fe200078e0028 */
[CC--:B------:R-:W-:Y:S02]  /*26e0*/  LEA.HI R9, R21.reuse, R20.reuse, RZ, 0x3 ;  /* 0x0000001415097211 */ /* 0x0c0fe400078f18ff */
[----:B------:R-:W-:-:S02]  /*26f0*/  LEA.HI R20, R21, R20, RZ, 0x5 ;  /* 0x0000001415147211 */ /* 0x000fc400078f28ff */
[-C--:B------:R-:W-:Y:S01]  /*2700*/  LEA.HI R8, R15, R14.reuse, RZ, 0x3 ;  /* 0x0000000e0f087211 */ /* 0x080fe200078f18ff */
[----:B------:R-:W-:Y:S01]  /*2710*/  IMAD.IADD R73, R73, 0x1, R33 ;  /* 0x0000000149497824 */ /* 0x000fe200078e0221 */
[----:B------:R-:W-:Y:S01]  /*2720*/  LEA.HI R15, R15, R14, RZ, 0x5 ;  /* 0x0000000e0f0f7211 */ /* 0x000fe200078f28ff */
[----:B------:R-:W-:Y:S01]  /*2730*/  IMAD.IADD R75, R33, 0x1, R75 ;  /* 0x00000001214b7824 */ /* 0x000fe200078e024b */
[----:B------:R-:W-:Y:S02]  /*2740*/  SHF.R.S32.HI R14, RZ, 0x5, R12 ;  /* 0x00000005ff0e7819 */ /* 0x000fe4000001140c */
[----:B------:R-:W-:Y:S01]  /*2750*/  SHF.R.S32.HI R33, RZ, 0x5, R20 ;  /* 0x00000005ff217819 */ /* 0x000fe20000011414 */
[----:B------:R0:W-:Y:S01]  /*2760*/  STL [R1+0x4c], R41 ;  /* 0x00004c2901007387 */ /* 0x0001e20000100800 */
[----:B-----5:R-:W-:Y:S01]  /*2770*/  SHF.R.S32.HI R35, RZ, 0x1f, R107 ;  /* 0x0000001fff237819 */ /* 0x020fe2000001146b */
[----:B------:R-:W-:Y:S01]  /*2780*/  VIADD R83, R22, 0x50 ;  /* 0x0000005016537836 */ /* 0x000fe20000000000 */
[----:B------:R-:W-:Y:S01]  /*2790*/  LOP3.LUT R19, R19, 0xfffffffe, RZ, 0xc0, !PT ;  /* 0xfffffffe13137812 */ /* 0x000fe200078ec0ff */
[--C-:B----4-:R-:W-:Y:S01]  /*27a0*/  IMAD R33, R33, 0x1200, R38.reuse ;  /* 0x0000120021217824 */ /* 0x110fe200078e0226 */
[----:B------:R-:W-:Y:S01]  /*27b0*/  SHF.R.S32.HI R21, RZ, 0x5, R15 ;  /* 0x00000005ff157819 */ /* 0x000fe2000001140f */
[----:B------:R-:W-:Y:S01]  /*27c0*/  IMAD R14, R14, 0x1200, R38 ;  /* 0x000012000e0e7824 */ /* 0x000fe200078e0226 */
[----:B------:R-:W-:-:S02]  /*27d0*/  @P2 LOP3.LUT R19, R19, 0x1, RZ, 0xfc, !PT ;  /* 0x0000000113132812 */ /* 0x000fc400078efcff */
[----:B------:R-:W-:Y:S01]  /*27e0*/  ISETP.GE.AND P2, PT, R83, UR4, PT ;  /* 0x0000000453007c0c */ /* 0x000fe2000bf46270 */
[----:B------:R-:W-:Y:S01]  /*27f0*/  IMAD R21, R21, 0x1200, R38 ;  /* 0x0000120015157824 */ /* 0x000fe200078e0226 */
[----:B------:R-:W-:Y:S01]  /*2800*/  LOP3.LUT R81, R7, 0xfffffff8, RZ, 0xc0, !PT ;  /* 0xfffffff807517812 */ /* 0x000fe200078ec0ff */
[----:B------:R-:W-:Y:S01]  /*2810*/  IMAD R99, R69, 0x90, RZ ;  /* 0x0000009045637824 */ /* 0x000fe200078e02ff */
[----:B------:R-:W-:Y:S01]  /*2820*/  LOP3.LUT R80, R8, 0xfffffff8, RZ, 0xc0, !PT ;  /* 0xfffffff808507812 */ /* 0x000fe200078ec0ff */
[----:B------:R-:W-:Y:S01]  /*2830*/  IMAD.WIDE.U32 R64, R107, R68, R64 ;  /* 0x000000446b407225 */ /* 0x000fe200078e0040 */
[----:B------:R-:W-:-:S03]  /*2840*/  LOP3.LUT R79, R9, 0xfffffff8, RZ, 0xc0, !PT ;  /* 0xfffffff8094f7812 */ /* 0x000fc600078ec0ff */
[----:B------:R-:W-:-:S04]  /*2850*/  IMAD.WIDE.U32 R66, R107, R68, R66 ;  /* 0x000000446b427225 */ /* 0x000fc800078e0042 */
[----:B------:R-:W-:-:S04]  /*2860*/  IMAD.WIDE.U32 R72, R107, R76, R72 ;  /* 0x0000004c6b487225 */ /* 0x000fc800078e0048 */
[----:B------:R-:W-:Y:S01]  /*2870*/  IMAD.WIDE.U32 R74, R107, R76, R74 ;  /* 0x0000004c6b4a7225 */ /* 0x000fe200078e004a */
[----:B------:R-:W-:-:S03]  /*2880*/  IADD3 R115, R36, 0x8, RZ ;  /* 0x0000000824737810 */ /* 0x000fc60007ffe0ff */
[----:B------:R-:W-:Y:S01]  /*2890*/  IMAD.SHL.U32 R110, R13, 0x2, RZ ;  /* 0x000000020d6e7824 */ /* 0x000fe200078e00ff */
[----:B------:R-:W-:Y:S01]  /*28a0*/  SHF.R.S32.HI R103, RZ, 0x1f, R81 ;  /* 0x0000001fff677819 */ /* 0x000fe20000011451 */
[----:B------:R-:W-:Y:S01]  /*28b0*/  IMAD.IADD R91, R29, 0x1, R91 ;  /* 0x000000011d5b7824 */ /* 0x000fe200078e025b */
[----:B------:R-:W-:Y:S02]  /*28c0*/  SHF.R.S32.HI R102, RZ, 0x1f, R80 ;  /* 0x0000001fff667819 */ /* 0x000fe40000011450 */
[----:B------:R-:W-:Y:S02]  /*28d0*/  SHF.R.S32.HI R101, RZ, 0x1f, R79 ;  /* 0x0000001fff657819 */ /* 0x000fe4000001144f */
[C---:B---3--:R-:W-:Y:S02]  /*28e0*/  LOP3.LUT R12, R32.reuse, 0x18, R7, 0xf8, !PT ;  /* 0x00000018200c7812 */ /* 0x048fe400078ef807 */
[C---:B------:R-:W-:Y:S02]  /*28f0*/  LOP3.LUT R20, R32.reuse, 0x18, R8, 0xf8, !PT ;  /* 0x0000001820147812 */ /* 0x040fe400078ef808 */
[----:B------:R-:W-:-:S02]  /*2900*/  LOP3.LUT R32, R32, 0x18, R9, 0xf8, !PT ;  /* 0x0000001820207812 */ /* 0x000fc400078ef809 */
[-C--:B------:R-:W-:Y:S02]  /*2910*/  LOP3.LUT R15, R12, R37.reuse, RZ, 0x3c, !PT ;  /* 0x000000250c0f7212 */ /* 0x080fe400078e3cff */
[-C--:B------:R-:W-:Y:S01]  /*2920*/  LOP3.LUT R32, R32, R37.reuse, RZ, 0x3c, !PT ;  /* 0x0000002520207212 */ /* 0x080fe200078e3cff */
[----:B------:R-:W-:Y:S01]  /*2930*/  IMAD R12, R35, R68, RZ ;  /* 0x00000044230c7224 */ /* 0x000fe200078e02ff */
[----:B------:R-:W-:Y:S01]  /*2940*/  LOP3.LUT R20, R20, R37, RZ, 0x3c, !PT ;  /* 0x0000002514147212 */ /* 0x000fe200078e3cff */
[----:B------:R-:W-:Y:S02]  /*2950*/  IMAD.IADD R106, R14, 0x1, R15 ;  /* 0x000000010e6a7824 */ /* 0x000fe400078e020f */
[----:B------:R-:W-:Y:S01]  /*2960*/  IMAD.IADD R104, R33, 0x1, R32 ;  /* 0x0000000121687824 */ /* 0x000fe200078e0220 */
[----:B------:R-:W-:Y:S01]  /*2970*/  SEL R15, RZ, 0x20, P2 ;  /* 0x00000020ff0f7807 */ /* 0x000fe20001000000 */
[----:B------:R-:W-:Y:S02]  /*2980*/  IMAD R33, R107, R69, R12 ;  /* 0x000000456b217224 */ /* 0x000fe400078e020c */
[----:B------:R-:W-:Y:S01]  /*2990*/  IMAD R12, R35, R76, RZ ;  /* 0x0000004c230c7224 */ /* 0x000fe200078e02ff */
[----:B------:R-:W-:Y:S01]  /*29a0*/  IADD3 R70, P2, R144, R71, RZ ;  /* 0x0000004790467210 */ /* 0x000fe20007f5e0ff */
[----:B------:R-:W-:Y:S01]  /*29b0*/  IMAD.IADD R105, R21, 0x1, R20 ;  /* 0x0000000115697824 */ /* 0x000fe200078e0214 */
[----:B------:R-:W-:Y:S01]  /*29c0*/  LOP3.LUT R15, R10, R15, RZ, 0xfc, !PT ;  /* 0x0000000f0a0f7212 */ /* 0x000fe200078efcff */
[----:B------:R-:W-:-:S02]  /*29d0*/  IMAD R21, R31, 0x90, RZ ;  /* 0x000000901f157824 */ /* 0x000fc400078e02ff */
[----:B------:R-:W-:Y:S02]  /*29e0*/  IMAD R85, R107, R77, R12 ;  /* 0x0000004d6b557224 */ /* 0x000fe400078e020c */
[----:B------:R-:W-:Y:S02]  /*29f0*/  IMAD R35, R77, 0x90, RZ ;  /* 0x000000904d237824 */ /* 0x000fe400078e02ff */
[----:B------:R-:W-:Y:S01]  /*2a00*/  IMAD.WIDE.U32 R30, R30, 0x90, RZ ;  /* 0x000000901e1e7825 */ /* 0x000fe200078e00ff */
[----:B------:R-:W-:-:S03]  /*2a10*/  LOP3.LUT R12, R15, 0x4, RZ, 0xc0, !PT ;  /* 0x000000040f0c7812 */ /* 0x000fc600078ec0ff */
[----:B------:R-:W-:Y:S01]  /*2a20*/  IMAD.WIDE.U32 R68, R68, 0x90, RZ ;  /* 0x0000009044447825 */ /* 0x000fe200078e00ff */
[----:B------:R-:W-:-:S03]  /*2a30*/  LOP3.LUT R13, R15, 0x8, RZ, 0xc0, !PT ;  /* 0x000000080f0d7812 */ /* 0x000fc600078ec0ff */
[----:B------:R-:W-:Y:S01]  /*2a40*/  IMAD.WIDE.U32 R76, R76, 0x90, RZ ;  /* 0x000000904c4c7825 */ /* 0x000fe200078e00ff */
[----:B------:R-:W-:-:S03]  /*2a50*/  LOP3.LUT R14, R15, 0x10, RZ, 0xc0, !PT ;  /* 0x000000100f0e7812 */ /* 0x000fc600078ec0ff */
[----:B------:R-:W-:Y:S01]  /*2a60*/  IMAD.X R71, R34, 0x1, R11, P2 ;  /* 0x0000000122477824 */ /* 0x000fe200010e060b */
[----:B------:R-:W-:Y:S01]  /*2a70*/  LOP3.LUT R11, R15, 0x2, RZ, 0xc0, !PT ;  /* 0x000000020f0b7812 */ /* 0x000fe200078ec0ff */
[----:B------:R-:W-:Y:S01]  /*2a80*/  IMAD.IADD R87, R73, 0x1, R85 ;  /* 0x0000000149577824 */ /* 0x000fe200078e0255 */
[----:B------:R-:W-:Y:S01]  /*2a90*/  LOP3.LUT R10, R10, 0x1, RZ, 0xc0, !PT ;  /* 0x000000010a0a7812 */ /* 0x000fe200078ec0ff */
[----:B------:R-:W-:Y:S01]  /*2aa0*/  IMAD.IADD R98, R31, 0x1, R21 ;  /* 0x000000011f627824 */ /* 0x000fe200078e0215 */
[----:B------:R-:W-:Y:S01]  /*2ab0*/  LOP3.LUT R15, R15, 0x20, RZ, 0xc0, !PT ;  /* 0x000000200f0f7812 */ /* 0x000fe200078ec0ff */
[----:B------:R-:W-:Y:S02]  /*2ac0*/  IMAD.IADD R99, R69, 0x1, R99 ;  /* 0x0000000145637824 */ /* 0x000fe400078e0263 */
[----:B------:R-:W-:Y:S02]  /*2ad0*/  IMAD.IADD R100, R77, 0x1, R35 ;  /* 0x000000014d647824 */ /* 0x000fe400078e0223 */
[----:B------:R-:W-:-:S02]  /*2ae0*/  IMAD.IADD R88, R65, 0x1, R33 ;  /* 0x0000000141587824 */ /* 0x000fc400078e0221 */
[----:B------:R-:W-:Y:S02]  /*2af0*/  IMAD.IADD R86, R33, 0x1, R67 ;  /* 0x0000000121567824 */ /* 0x000fe400078e0243 */
[----:B------:R-:W-:Y:S01]  /*2b00*/  IMAD.IADD R85, R85, 0x1, R75 ;  /* 0x0000000155557824 */ /* 0x000fe200078e024b */
[----:B0-----:R-:W-:Y:S06]  /*2b10*/  @!P6 BAR.SYNC.DEFER_BLOCKING 0x9, 0x100 ;  /* 0x024400000000eb1d */ /* 0x001fec0000010000 */
.L_x_9826:
[----:B0-----:R-:W2:Y:S01]  /*2b20*/  LDL R20, [R1+0x88] ;  /* 0x0000880001147983 */ /* 0x001ea20000100800 */
[----:B------:R-:W0:Y:S01]  /*2b30*/  LDC R108, c[0x0][0x3f4] ;  /* 0x0000fd00ff6c7b82 */ /* 0x000e220000000800 */
[----:B------:R-:W-:Y:S01]  /*2b40*/  LOP3.LUT P3, RZ, R78, 0x2, RZ, 0xc0, !PT ;  /* 0x000000024eff7812 */ /* 0x000fe2000786c0ff */
[----:B------:R-:W-:Y:S01]  /*2b50*/  VIADD R39, R24, 0xffffffff ;  /* 0xffffffff18277836 */ /* 0x000fe20000000000 */
[----:B------:R-:W-:Y:S05]  /*2b60*/  YIELD ;  /* 0x0000000000007946 */ /* 0x000fea0003800000 */
[----:B-1----:R-:W1:Y:S01]  /*2b70*/  LDC.64 R92, c[0x0][0x2e8] ;  /* 0x0000ba00ff5c7b82 */ /* 0x002e620000000a00 */
[----:B---3--:R-:W-:Y:S01]  /*2b80*/  SHF.R.S32.HI R32, RZ, 0x1f, R39 ;  /* 0x0000001fff207819 */ /* 0x008fe20000011427 */
[-C--:B------:R-:W-:Y:S01]  /*2b90*/  IMAD R21, R98, R39.reuse, RZ ;  /* 0x0000002762157224 */ /* 0x080fe200078e02ff */
[----:B------:R-:W-:Y:S01]  /*2ba0*/  BSSY B0, `(.L_x_9771) ;  /* 0x00003e8000007945 */ /* 0x000fe20003800000 */
[----:B------:R-:W-:-:S04]  /*2bb0*/  IMAD.WIDE.U32 R60, R30, R39, RZ ;  /* 0x000000271e3c7225 */ /* 0x000fc800078e00ff */
[----:B------:R-:W-:Y:S01]  /*2bc0*/  IMAD R33, R32, R30, R21 ;  /* 0x0000001e20217224 */ /* 0x000fe200078e0215 */
[----:B------:R-:W-:-:S03]  /*2bd0*/  IADD3 R21, P2, R97, R60, RZ ;  /* 0x0000003c61157210 */ /* 0x000fc60007f5e0ff */
[----:B------:R-:W-:-:S04]  /*2be0*/  IMAD.IADD R94, R61, 0x1, R33 ;  /* 0x000000013d5e7824 */ /* 0x000fc800078e0221 */
[----:B------:R-:W-:Y:S01]  /*2bf0*/  IMAD.X R24, R94, 0x1, R96, P2 ;  /* 0x000000015e187824 */ /* 0x000fe200010e0660 */
[----:B-1----:R-:W-:-:S04]  /*2c00*/  LEA R36, P2, R21, R92, 0x1 ;  /* 0x0000005c15247211 */ /* 0x002fc800078408ff */
[----:B------:R-:W-:Y:S01]  /*2c10*/  LEA.HI.X R37, R21, R93, R24, 0x1, P2 ;  /* 0x0000005d15257211 */ /* 0x000fe200010f0c18 */
[----:B------:R-:W-:Y:S01]  /*2c20*/  IMAD.MOV.U32 R24, RZ, RZ, R39 ;  /* 0x000000ffff187224 */ /* 0x000fe200078e0027 */
[----:B------:R-:W-:Y:S01]  /*2c30*/  ISETP.GT.AND P2, PT, R39, R84, PT ;  /* 0x000000542700720c */ /* 0x000fe20003f44270 */
[----:B--2---:R-:W-:-:S04]  /*2c40*/  IMAD R82, R17, 0x3600, R20 ;  /* 0x0000360011527824 */ /* 0x004fc800078e0214 */
[C---:B------:R-:W-:Y:S02]  /*2c50*/  VIADD R20, R82.reuse, 0x10 ;  /* 0x0000001052147836 */ /* 0x040fe40000000000 */
[----:B------:R-:W-:Y:S01]  /*2c60*/  @P3 VIADD R20, R82, 0xfffffff0 ;  /* 0xfffffff052143836 */ /* 0x000fe20000000000 */
[----:B0-----:R-:W-:Y:S01]  /*2c70*/  ISETP.GE.AND P3, PT, R108, 0x1, PT ;  /* 0x000000016c00780c */ /* 0x001fe20003f66270 */
[--C-:B------:R-:W-:Y:S02]  /*2c80*/  IMAD R82, R82, 0x2, R25.reuse ;  /* 0x0000000252527824 */ /* 0x100fe400078e0219 */
[----:B------:R-:W-:-:S10]  /*2c90*/  IMAD R21, R20, 0x2, R25 ;  /* 0x0000000214157824 */ /* 0x000fd400078e0219 */
[----:B------:R-:W-:Y:S05]  /*2ca0*/  @!P3 BRA `(.L_x_9772) ;  /* 0x0000003800dcb947 */ /* 0x000fea0003800000 */
[----:B------:R-:W-:Y:S01]  /*2cb0*/  ULDC.U8 UR4, c[0x0][0x410] ;  /* 0x0001040000047ab9 */ /* 0x000fe20000000000 */
[-C--:B------:R-:W-:Y:S01]  /*2cc0*/  IMAD R33, R100, R39.reuse, RZ ;  /* 0x0000002764217224 */ /* 0x080fe200078e02ff */
        /* <DEDUP_REMOVED lines=26> */
[----:B------:R-:W2:Y:S04]  /*2e70*/  LDL.64 R120, [R1+0x48] ;  /* 0x0000480001787983 */ /* 0x000ea80000100a00 */
[----:B------:R-:W3:Y:S04]  /*2e80*/  LDL R118, [R1+0x6c] ;  /* 0x00006c0001767983 */ /* 0x000ee80000100800 */
[----:B------:R-:W4:Y:S04]  /*2e90*/  LDL R117, [R1+0x64] ;  /* 0x0000640001757983 */ /* 0x000f280000100800 */
[----:B------:R-:W4:Y:S04]  /*2ea0*/  LDL R114, [R1+0x70] ;  /* 0x0000700001727983 */ /* 0x000f280000100800 */
[----:B------:R-:W4:Y:S04]  /*2eb0*/  LDL R113, [R1+0x68] ;  /* 0x0000680001717983 */ /* 0x000f280000100800 */
[----:B------:R-:W4:Y:S01]  /*2ec0*/  LDL R95, [R1+0x74] ;  /* 0x00007400015f7983 */ /* 0x000f220000100800 */
[----:B------:R-:W-:Y:S01]  /*2ed0*/  IADD3 R58, P3, R74, R58, RZ ;  /* 0x0000003a4a3a7210 */ /* 0x000fe20007f7e0ff */
[----:B------:R-:W-:Y:S01]  /*2ee0*/  ULDC.64 UR4, c[0x0][0x3e8] ;  /* 0x0000fa0000047ab9 */ /* 0x000fe20000000a00 */
[----:B------:R-:W-:-:S02]  /*2ef0*/  CS2R R62, SRZ ;  /* 0x00000000003e7805 */ /* 0x000fc4000001ff00 */
[----:B------:R-:W-:Y:S01]  /*2f00*/  CS2R R92, SRZ ;  /* 0x00000000005c7805 */ /* 0x000fe2000001ff00 */
        /* <DEDUP_REMOVED lines=18> */
[----:B--2---:R-:W-:-:S13]  /*3030*/  ISETP.GE.AND P3, PT, R120, R108, PT ;  /* 0x0000006c7800720c */ /* 0x004fda0003f66270 */
[----:B------:R0:W5:Y:S04]  /*3040*/  @!P3 LDG.E.64 R62, desc[UR60][R34.64] ;  /* 0x0000003c223eb981 */ /* 0x000168000c1e1b00 */
[----:B------:R0:W5:Y:S01]  /*3050*/  @!P3 LDG.E.64 R92, desc[UR60][R32.64] ;  /* 0x0000003c205cb981 */ /* 0x000162000c1e1b00 */
[----:B---3--:R-:W-:-:S13]  /*3060*/  ISETP.GE.AND P3, PT, R118, R108, PT ;  /* 0x0000006c7600720c */ /* 0x008fda0003f66270 */
[----:B------:R0:W5:Y:S04]  /*3070*/  @!P3 LDG.E.64 R54, desc[UR60][R34.64+0x10] ;  /* 0x0000103c2236b981 */ /* 0x000168000c1e1b00 */
[----:B------:R0:W5:Y:S01]  /*3080*/  @!P3 LDG.E.64 R60, desc[UR60][R32.64+0x10] ;  /* 0x0000103c203cb981 */ /* 0x000162000c1e1b00 */
[----:B----4-:R-:W-:-:S13]  /*3090*/  ISETP.GE.AND P3, PT, R117, R108, PT ;  /* 0x0000006c7500720c */ /* 0x010fda0003f66270 */
[----:B------:R0:W5:Y:S04]  /*30a0*/  @!P3 LDG.E.64 R50, desc[UR60][R34.64+0x20] ;  /* 0x0000203c2232b981 */ /* 0x000168000c1e1b00 */
[----:B------:R0:W5:Y:S01]  /*30b0*/  @!P3 LDG.E.64 R52, desc[UR60][R32.64+0x20] ;  /* 0x0000203c2034b981 */ /* 0x000162000c1e1b00 */
[----:B------:R-:W-:-:S13]  /*30c0*/  ISETP.GE.AND P3, PT, R114, R108, PT ;  /* 0x0000006c7200720c */ /* 0x000fda0003f66270 */
[----:B------:R0:W5:Y:S04]  /*30d0*/  @!P3 LDG.E.64 R46, desc[UR60][R34.64+0x30] ;  /* 0x0000303c222eb981 */ /* 0x000168000c1e1b00 */
[----:B------:R0:W5:Y:S01]  /*30e0*/  @!P3 LDG.E.64 R48, desc[UR60][R32.64+0x30] ;  /* 0x0000303c2030b981 */ /* 0x000162000c1e1b00 */
[----:B------:R-:W-:-:S13]  /*30f0*/  ISETP.GE.AND P3, PT, R113, R108, PT ;  /* 0x0000006c7100720c */ /* 0x000fda0003f66270 */
[----:B------:R0:W5:Y:S04]  /*3100*/  @!P3 LDG.E.64 R42, desc[UR60][R34.64+0x40] ;  /* 0x0000403c222ab981 */ /* 0x000168000c1e1b00 */
[----:B------:R0:W5:Y:S01]  /*3110*/  @!P3 LDG.E.64 R44, desc[UR60][R32.64+0x40] ;  /* 0x0000403c202cb981 */ /* 0x000162000c1e1b00 */
[----:B------:R-:W-:-:S13]  /*3120*/  ISETP.GE.AND P3, PT, R95, R108, PT ;  /* 0x0000006c5f00720c */ /* 0x000fda0003f66270 */
[----:B------:R0:W5:Y:S04]  /*3130*/  @!P3 LDG.E.64 R38, desc[UR60][R34.64+0x50] ;  /* 0x0000503c2226b981 */ /* 0x000168000c1e1b00 */
[----:B------:R0:W5:Y:S02]  /*3140*/  @!P3 LDG.E.64 R40, desc[UR60][R32.64+0x50] ;  /* 0x0000503c2028b981 */ /* 0x000164000c1e1b00 */
.L_x_9775:
[----:B------:R-:W-:Y:S05]  /*3150*/  BSYNC B1 ;  /* 0x0000000000017941 */ /* 0x000fea0003800000 */
.L_x_9774:
[----:B0-----:R-:W2:Y:S01]  /*3160*/  LDL R33, [R1+0x50] ;  /* 0x0000500001217983 */ /* 0x001ea20000100800 */
[----:B-----5:R-:W-:Y:S02]  /*3170*/  IMAD.MOV.U32 R20, RZ, RZ, R38 ;  /* 0x000000ffff147224 */ /* 0x020fe400078e0026 */
        /* <DEDUP_REMOVED lines=36> */
[----:B------:R-:W-:Y:S02]  /*33c0*/  PRMT R124, R124, 0x5410, R20 ;  /* 0x000054107c7c7816 */ /* 0x000fe40000000014 */
[----:B--2---:R-:W-:-:S13]  /*33d0*/  ISETP.NE.AND P3, PT, R33, 0x3, PT ;  /* 0x000000032100780c */ /* 0x004fda0003f65270 */
[----:B------:R-:W-:Y:S05]  /*33e0*/  @!P3 BRA `(.L_x_9776) ;  /* 0x000000000004b947 */ /* 0x000fea0003800000 */
[----:B------:R-:W-:Y:S01]  /*33f0*/  BPT.TRAP 0x1 ;  /* 0x000000040000795c */ /* 0x000fe20000300000 */
.L_x_9776:
[----:B------:R-:W-:Y:S01]  /*3400*/  IMAD R20, R17, 0x8, R16 ;  /* 0x0000000811147824 */ /* 0x000fe200078e0210 */
[----:B------:R-:W-:Y:S01]  /*3410*/  SHF.L.U32 R90, R156, 0x1f, RZ ;  /* 0x0000001f9c5a7819 */ /* 0x000fe200000006ff */
[----:B------:R-:W-:Y:S03]  /*3420*/  BSSY B1, `(.L_x_9777) ;  /* 0x0000003000017945 */ /* 0x000fe60003800000 */
[----:B------:R-:W0:Y:S02]  /*3430*/  SYNCS.PHASECHK.TRANS64.TRYWAIT P5, [R20+URZ+0x31c90], R90 ;  /* 0x031c905a140075a7 */ /* 0x000e2400080a017f */
[----:B0-----:R-:W-:Y:S05]  /*3440*/  @!P5 BRA `(.L_x_9778) ;  /* 0x000001d400a4d947 */ /* 0x001fea0003800000 */
.L_x_10075:
[----:B------:R-:W-:Y:S05]  /*3450*/  BSYNC B1 ;  /* 0x0000000000017941 */ /* 0x000fea0003800000 */
.L_x_9777:
[----:B------:R-:W-:Y:S05]  /*3460*/  @P4 BRA `(.L_x_9779) ;  /* 0x00000034006c4947 */ /* 0x000fea0003800000 */
[----:B------:R-:W-:Y:S01]  /*3470*/  ISETP.NE.AND P4, PT, R10, RZ, PT ;  /* 0x000000ff0a00720c */ /* 0x000fe20003f85270 */
[----:B------:R-:W-:-:S12]  /*3480*/  BSSY B1, `(.L_x_9780) ;  /* 0x0000033000017945 */ /* 0x000fd80003800000 */
[----:B------:R-:W-:Y:S05]  /*3490*/  @!P4 BRA `(.L_x_9781) ;  /* 0x0000000000c4c947 */ /* 0x000fea0003800000 */
[----:B------:R-:W2:Y:S01]  /*34a0*/  LDL.64 R56, [R1+0x48] ;  /* 0x0000480001387983 */ /* 0x000ea20000100a00 */
[----:B------:R-:W-:Y:S03]  /*34b0*/  BSSY B2, `(.L_x_9782) ;  /* 0x000002e000027945 */ /* 0x000fe60003800000 */
[----:B------:R1:W3:Y:S01]  /*34c0*/  LDS.128 R32, [R82+0x16800] ;  /* 0x0168000052207984 */ /* 0x0002e20000000c00 */
[----:B--2---:R-:W-:-:S13]  /*34d0*/  ISETP.GE.AND P4, PT, R56, R108, PT ;  /* 0x0000006c3800720c */ /* 0x004fda0003f86270 */
[----:B-1-3--:R-:W-:Y:S05]  /*34e0*/  @P4 BRA `(.L_x_9783) ;  /* 0x0000000000a84947 */ /* 0x00afea0003800000 */
[----:B------:R-:W-:Y:S01]  /*34f0*/  SHF.R.U64 R57, R92, 0x10, R93 ;  /* 0x000000105c397819 */ /* 0x000fe2000000125d */
[--C-:B------:R-:W-:Y:S01]  /*3500*/  HADD2.F32 R58, -RZ, R33.reuse.H1_H1 ;  /* 0x30000021ff3a7230 */ /* 0x100fe20000004100 */
        /* <DEDUP_REMOVED lines=14> */
[----:B------:R-:W-:Y:S02]  /*35f0*/  HADD2.F32 R59, -RZ, R123.H1_H1 ;  /* 0x3000007bff3b7230 */ /* 0x000fe40000004100 */
        /* <DEDUP_REMOVED lines=18> */
[----:B------:R-:W-:Y:S02]  /*3720*/  HADD2.F32 R59, -RZ, R123.H0_H0 ;  /* 0x2000007bff3b7230 */ /* 0x000fe40000004100 */
[-C--:B------:R-:W-:Y:S01]  /*3730*/  FMUL.FTZ R62, R34, R63.reuse ;  /* 0x0000003f223e7220 */ /* 0x080fe20000410000 */
[----:B------:R-:W-:-:S03]  /*3740*/  FMUL.FTZ R63, R92, R63 ;  /* 0x0000003f5c3f7220 */ /* 0x000fc60000410000 */
[-C--:B------:R-:W-:Y:S01]  /*3750*/  FFMA.FTZ R62, R92, R59.reuse, -R62 ;  /* 0x0000003b5c3e7223 */ /* 0x080fe2000001083e */
[----:B------:R-:W-:-:S05]  /*3760*/  FFMA.FTZ R63, R34, R59, R63 ;  /* 0x0000003b223f7223 */ /* 0x000fca000001003f */
[----:B------:R-:W-:-:S05]  /*3770*/  F2FP.F16.F32.PACK_AB R62, R63, R62 ;  /* 0x0000003e3f3e723e */ /* 0x000fca00000000ff */
[----:B------:R-:W-:-:S07]  /*3780*/  IMAD.MOV.U32 R34, RZ, RZ, R62 ;  /* 0x000000ffff227224 */ /* 0x000fce00078e003e */
.L_x_9783:
[----:B------:R-:W-:Y:S05]  /*3790*/  BSYNC B2 ;  /* 0x0000000000027941 */ /* 0x000fea0003800000 */
.L_x_9782:
[----:B------:R1:W-:Y:S02]  /*37a0*/  STG.E.128 desc[UR60][R36.64], R32 ;  /* 0x0000002024007986 */ /* 0x0003e4000c101d3c */
.L_x_9781:
[----:B------:R-:W-:Y:S05]  /*37b0*/  BSYNC B1 ;  /* 0x0000000000017941 */ /* 0x000fea0003800000 */
.L_x_9780:
[----:B------:R-:W-:Y:S01]  /*37c0*/  ISETP.NE.AND P4, PT, R11, RZ, PT ;  /* 0x000000ff0b00720c */ /* 0x000fe20003f85270 */
[----:B------:R-:W-:-:S12]  /*37d0*/  BSSY B1, `(.L_x_9784) ;  /* 0x0000034000017945 */ /* 0x000fd80003800000 */
[----:B------:R-:W-:Y:S05]  /*37e0*/  @!P4 BRA `(.L_x_9785) ;  /* 0x0000000000c8c947 */ /* 0x000fea0003800000 */
[----:B------:R-:W2:Y:S01]  /*37f0*/  LDL R56, [R1+0x6c] ;  /* 0x00006c0001387983 */ /* 0x000ea20000100800 */
[----:B------:R-:W-:Y:S03]  /*3800*/  BSSY B2, `(.L_x_9786) ;  /* 0x000002f000027945 */ /* 0x000fe60003800000 */
[----:B-1----:R1:W3:Y:S01]  /*3810*/  LDS.128 R32, [R21+0x16800] ;  /* 0x0168000015207984 */ /* 0x0022e20000000c00 */
[----:B--2---:R-:W-:-:S13]  /*3820*/  ISETP.GE.AND P4, PT, R56, R108, PT ;  /* 0x0000006c3800720c */ /* 0x004fda0003f86270 */
[----:B-1-3--:R-:W-:Y:S05]  /*3830*/  @P4 BRA `(.L_x_9787) ;  /* 0x0000000000ac4947 */ /* 0x00afea0003800000 */
[--C-:B------:R-:W-:Y:S01]  /*3840*/  SHF.R.U64 R56, R54, 0x10, R55.reuse ;  /* 0x0000001036387819 */ /* 0x100fe20000001237 */
[----:B------:R-:W-:Y:S01]  /*3850*/  IMAD.MOV.U32 R59, RZ, RZ, R32 ;  /* 0x000000ffff3b7224 */ /* 0x000fe200078e0020 */
        /* <DEDUP_REMOVED lines=14> */
[----:B------:R-:W-:Y:S02]  /*3940*/  HADD2.F32 R58, -RZ, R122.H0_H0 ;  /* 0x2000007aff3a7230 */ /* 0x000fe40000004100 */
        /* <DEDUP_REMOVED lines=26> */
.L_x_9787:
[----:B------:R-:W-:Y:S05]  /*3af0*/  BSYNC B2 ;  /* 0x0000000000027941 */ /* 0x000fea0003800000 */
.L_x_9786:
[----:B------:R2:W-:Y:S02]  /*3b00*/  STG.E.128 desc[UR60][R36.64+0x20], R32 ;  /* 0x0000202024007986 */ /* 0x0005e4000c101d3c */
.L_x_9785:
[----:B------:R-:W-:Y:S05]  /*3b10*/  BSYNC B1 ;  /* 0x0000000000017941 */ /* 0x000fea0003800000 */
.L_x_9784:
[----:B------:R-:W-:Y:S01]  /*3b20*/  ISETP.NE.AND P4, PT, R12, RZ, PT ;  /* 0x000000ff0c00720c */ /* 0x000fe20003f85270 */
[----:B------:R-:W-:-:S12]  /*3b30*/  BSSY B1, `(.L_x_9788) ;  /* 0x0000037000017945 */ /* 0x000fd80003800000 */
[----:B------:R-:W-:Y:S05]  /*3b40*/  @!P4 BRA `(.L_x_9789) ;  /* 0x0000000000d4c947 */ /* 0x000fea0003800000 */
[----:B------:R-:W3:Y:S01]  /*3b50*/  LDL R54, [R1+0x64] ;  /* 0x0000640001367983 */ /* 0x000ee20000100800 */
[----:B------:R-:W-:Y:S03]  /*3b60*/  BSSY B2, `(.L_x_9790) ;  /* 0x0000032000027945 */ /* 0x000fe60003800000 */
[----:B-12---:R1:W2:Y:S01]  /*3b70*/  LDS.128 R32, [R82+0x18c00] ;  /* 0x018c000052207984 */ /* 0x0062a20000000c00 */
[----:B---3--:R-:W-:-:S13]  /*3b80*/  ISETP.GE.AND P4, PT, R54, R108, PT ;  /* 0x0000006c3600720c */ /* 0x008fda0003f86270 */
[----:B-12---:R-:W-:Y:S05]  /*3b90*/  @P4 BRA `(.L_x_9791) ;  /* 0x0000000000b84947 */ /* 0x006fea0003800000 */
[----:B------:R-:W-:Y:S01]  /*3ba0*/  SHF.R.U64 R55, R52, 0x10, R53 ;  /* 0x0000001034377819 */ /* 0x000fe20000001235 */
[----:B------:R-:W-:Y:S01]  /*3bb0*/  IMAD.MOV.U32 R52, RZ, RZ, R33 ;  /* 0x000000ffff347224 */ /* 0x000fe200078e0021 */
        /* <DEDUP_REMOVED lines=27> */
[----:B------:R-:W-:Y:S02]  /*3d70*/  HADD2.F32 R51, -RZ, R119.H1_H1 ;  /* 0x30000077ff337230 */ /* 0x000fe40000004100 */
[-C--:B------:R-:W-:Y:S01]  /*3d80*/  FMUL.FTZ R53, R34, R52.reuse ;  /* 0x0000003422357220 */ /* 0x080fe20000410000 */
[----:B------:R-:W-:-:S03]  /*3d90*/  FMUL.FTZ R52, R35, R52 ;  /* 0x0000003423347220 */ /* 0x000fc60000410000 */
[-C--:B------:R-:W-:Y:S01]  /*3da0*/  FFMA.FTZ R35, R35, R51.reuse, -R53 ;  /* 0x0000003323237223 */ /* 0x080fe20000010835 */
[----:B------:R-:W-:Y:S01]  /*3db0*/  FFMA.FTZ R34, R34, R51, R52 ;  /* 0x0000003322227223 */ /* 0x000fe20000010034 */
[--C-:B------:R-:W-:Y:S02]  /*3dc0*/  HADD2.F32 R52, -RZ, R50.reuse.H0_H0 ;  /* 0x20000032ff347230 */ /* 0x100fe40000004100 */
[----:B------:R-:W-:Y:S02]  /*3dd0*/  HADD2.F32 R50, -RZ, R50.H1_H1 ;  /* 0x30000032ff327230 */ /* 0x000fe40000004100 */
[----:B------:R-:W-:-:S03]  /*3de0*/  HADD2.F32 R51, -RZ, R119.H0_H0 ;  /* 0x20000077ff337230 */ /* 0x000fc60000004100 */
        /* <DEDUP_REMOVED lines=9> */
.L_x_9791:
[----:B------:R-:W-:Y:S05]  /*3e80*/  BSYNC B2 ;  /* 0x0000000000027941 */ /* 0x000fea0003800000 */
.L_x_9790:
[----:B------:R3:W-:Y:S02]  /*3e90*/  STG.E.128 desc[UR60][R36.64+0x40], R32 ;  /* 0x0000402024007986 */ /* 0x0007e4000c101d3c */
.L_x_9789:
[----:B------:R-:W-:Y:S05]  /*3ea0*/  BSYNC B1 ;  /* 0x0000000000017941 */ /* 0x000fea0003800000 */
.L_x_9788:
[----:B------:R-:W-:Y:S01]  /*3eb0*/  ISETP.NE.AND P4, PT, R13, RZ, PT ;  /* 0x000000ff0d00720c */ /* 0x000fe20003f85270 */
[----:B------:R-:W-:-:S12]  /*3ec0*/  BSSY B1, `(.L_x_9792) ;  /* 0x0000035000017945 */ /* 0x000fd80003800000 */
[----:B------:R-:W-:Y:S05]  /*3ed0*/  @!P4 BRA `(.L_x_9793) ;  /* 0x0000000000ccc947 */ /* 0x000fea0003800000 */
[----:B------:R-:W4:Y:S01]  /*3ee0*/  LDL R50, [R1+0x70] ;  /* 0x0000700001327983 */ /* 0x000f220000100800 */
[----:B------:R-:W-:Y:S03]  /*3ef0*/  BSSY B2, `(.L_x_9794) ;  /* 0x0000030000027945 */ /* 0x000fe60003800000 */
[----:B-123--:R1:W2:Y:S01]  /*3f00*/  LDS.128 R32, [R21+0x18c00] ;  /* 0x018c000015207984 */ /* 0x00e2a20000000c00 */
[----:B----4-:R-:W-:-:S13]  /*3f10*/  ISETP.GE.AND P4, PT, R50, R108, PT ;  /* 0x0000006c3200720c */ /* 0x010fda0003f86270 */
[----:B-12---:R-:W-:Y:S05]  /*3f20*/  @P4 BRA `(.L_x_9795) ;  /* 0x0000000000b04947 */ /* 0x006fea0003800000 */
[----:B------:R-:W-:Y:S01]  /*3f30*/  SHF.R.U64 R51, R48, 0x10, R49 ;  /* 0x0000001030337819 */ /* 0x000fe20000001231 */
[----:B------:R-:W-:Y:S01]  /*3f40*/  IMAD.MOV.U32 R48, RZ, RZ, R33 ;  /* 0x000000ffff307224 */ /* 0x000fe200078e0021 */
        /* <DEDUP_REMOVED lines=13> */
[----:B------:R-:W-:Y:S01]  /*4020*/  MOV R35, R32 ;  /* 0x0000002000237202 */ /* 0x000fe20000000f00 */
[----:B------:R-:W-:Y:S01]  /*4030*/  HADD2.F32 R46, -RZ, R46.H0_H0 ;  /* 0x2000002eff2e7230 */ /* 0x000fe20000004100 */
[----:B------:R-:W-:Y:S01]  /*4040*/  F2FP.F16.F32.PACK_AB R50, R51, R50 ;  /* 0x000000323332723e */ /* 0x000fe200000000ff */
[----:B------:R-:W-:-:S03]  /*4050*/  HADD2.F32 R48, -RZ, R48.H0_H0 ;  /* 0x20000030ff307230 */ /* 0x000fc60000004100 */
[-C--:B------:R-:W-:Y:S01]  /*4060*/  FMUL.FTZ R32, R33, R46.reuse ;  /* 0x0000002e21207220 */ /* 0x080fe20000410000 */
[----:B------:R-:W-:-:S03]  /*4070*/  FMUL.FTZ R46, R47, R46 ;  /* 0x0000002e2f2e7220 */ /* 0x000fc60000410000 */
[-C--:B------:R-:W-:Y:S01]  /*4080*/  FFMA.FTZ R32, R47, R48.reuse, -R32 ;  /* 0x000000302f207223 */ /* 0x080fe20000010820 */
[----:B------:R-:W-:Y:S01]  /*4090*/  FFMA.FTZ R33, R33, R48, R46 ;  /* 0x0000003021217223 */ /* 0x000fe2000001002e */
[----:B------:R-:W-:Y:S02]  /*40a0*/  HADD2.F32 R47, -RZ, R118.H0_H0 ;  /* 0x20000076ff2f7230 */ /* 0x000fe40000004100 */
[--C-:B------:R-:W-:Y:S02]  /*40b0*/  HADD2.F32 R46, -RZ, R35.reuse.H1_H1 ;  /* 0x30000023ff2e7230 */ /* 0x100fe40000004100 */
[----:B------:R-:W-:Y:S02]  /*40c0*/  HADD2.F32 R48, -RZ, R35.H0_H0 ;  /* 0x20000023ff307230 */ /* 0x000fe40000004100 */
[--C-:B------:R-:W-:Y:S02]  /*40d0*/  HADD2.F32 R35, -RZ, R117.reuse.H1_H1 ;  /* 0x30000075ff237230 */ /* 0x100fe40000004100 */
[----:B------:R-:W-:Y:S01]  /*40e0*/  FMUL.FTZ R49, R46, R47 ;  /* 0x0000002f2e317220 */ /* 0x000fe20000410000 */
[----:B------:R-:W-:-:S02]  /*40f0*/  HADD2.F32 R117, -RZ, R117.H0_H0 ;  /* 0x20000075ff757230 */ /* 0x000fc40000004100 */
[C---:B------:R-:W-:Y:S01]  /*4100*/  FMUL.FTZ R53, R48.reuse, R47 ;  /* 0x0000002f30357220 */ /* 0x040fe20000410000 */
[-C--:B------:R-:W-:Y:S01]  /*4110*/  FFMA.FTZ R47, R48, R35.reuse, -R49 ;  /* 0x00000023302f7223 */ /* 0x080fe20000010831 */
[----:B------:R-:W-:Y:S02]  /*4120*/  HADD2.F32 R49, -RZ, R118.H1_H1 ;  /* 0x30000076ff317230 */ /* 0x000fe40000004100 */
[----:B------:R-:W-:Y:S01]  /*4130*/  FFMA.FTZ R46, R46, R35, R53 ;  /* 0x000000232e2e7223 */ /* 0x000fe20000010035 */
[--C-:B------:R-:W-:Y:S02]  /*4140*/  HADD2.F32 R48, -RZ, R34.reuse.H1_H1 ;  /* 0x30000022ff307230 */ /* 0x100fe40000004100 */
[----:B------:R-:W-:-:S03]  /*4150*/  HADD2.F32 R34, -RZ, R34.H0_H0 ;  /* 0x20000022ff227230 */ /* 0x000fc60000004100 */
[-C--:B------:R-:W-:Y:S02]  /*4160*/  FMUL.FTZ R35, R48, R49.reuse ;  /* 0x0000003130237220 */ /* 0x080fe40000410000 */
[C---:B------:R-:W-:Y:S02]  /*4170*/  FMUL.FTZ R49, R34.reuse, R49 ;  /* 0x0000003122317220 */ /* 0x040fe40000410000 */
[-C--:B------:R-:W-:Y:S02]  /*4180*/  FFMA.FTZ R35, R34, R117.reuse, -R35 ;  /* 0x0000007522237223 */ /* 0x080fe40000010823 */
[----:B------:R-:W-:Y:S01]  /*4190*/  FFMA.FTZ R48, R48, R117, R49 ;  /* 0x0000007530307223 */ /* 0x000fe20000010031 */
[----:B------:R-:W-:Y:S01]  /*41a0*/  F2FP.F16.F32.PACK_AB R49, R33, R32 ;  /* 0x000000202131723e */ /* 0x000fe200000000ff */
[----:B------:R-:W-:Y:S01]  /*41b0*/  IMAD.MOV.U32 R33, RZ, RZ, R50 ;  /* 0x000000ffff217224 */ /* 0x000fe200078e0032 */
[----:B------:R-:W-:Y:S02]  /*41c0*/  F2FP.F16.F32.PACK_AB R32, R46, R47 ;  /* 0x0000002f2e20723e */ /* 0x000fe400000000ff */
[----:B------:R-:W-:Y:S01]  /*41d0*/  F2FP.F16.F32.PACK_AB R34, R48, R35 ;  /* 0x000000233022723e */ /* 0x000fe200000000ff */
[----:B------:R-:W-:-:S07]  /*41e0*/  IMAD.MOV.U32 R35, RZ, RZ, R49 ;  /* 0x000000ffff237224 */ /* 0x000fce00078e0031 */
.L_x_9795:
[----:B------:R-:W-:Y:S05]  /*41f0*/  BSYNC B2 ;  /* 0x0000000000027941 */ /* 0x000fea0003800000 */
.L_x_9794:
[----:B------:R4:W-:Y:S02]  /*4200*/  STG.E.128 desc[UR60][R36.64+0x60], R32 ;  /* 0x0000602024007986 */ /* 0x0009e4000c101d3c */
.L_x_9793:
[----:B------:R-:W-:Y:S05]  /*4210*/  BSYNC B1 ;  /* 0x0000000000017941 */ /* 0x000fea0003800000 */
.L_x_9792:
[----:B------:R-:W-:Y:S01]  /*4220*/  ISETP.NE.AND P4, PT, R14, RZ, PT ;  /* 0x000000ff0e00720c */ /* 0x000fe20003f85270 */
[----:B------:R-:W-:-:S12]  /*4230*/  BSSY B1, `(.L_x_9796) ;  /* 0x0000032000017945 */ /* 0x000fd80003800000 */
[----:B------:R-:W-:Y:S05]  /*4240*/  @!P4 BRA `(.L_x_9797) ;  /* 0x0000000000c0c947 */ /* 0x000fea0003800000 */
[----:B------:R-:W5:Y:S01]  /*4250*/  LDL R46, [R1+0x68] ;  /* 0x00006800012e7983 */ /* 0x000f620000100800 */
[----:B------:R-:W-:Y:S03]  /*4260*/  BSSY B2, `(.L_x_9798) ;  /* 0x000002d000027945 */ /* 0x000fe60003800000 */
[----:B-1234-:R1:W2:Y:S01]  /*4270*/  LDS.128 R32, [R82+0x1b000] ;  /* 0x01b0000052207984 */ /* 0x01e2a20000000c00 */
[----:B-----5:R-:W-:-:S13]  /*4280*/  ISETP.GE.AND P4, PT, R46, R108, PT ;  /* 0x0000006c2e00720c */ /* 0x020fda0003f86270 */
[----:B-12---:R-:W-:Y:S05]  /*4290*/  @P4 BRA `(.L_x_9799) ;  /* 0x0000000000a44947 */ /* 0x006fea0003800000 */
[----:B------:R-:W-:Y:S02]  /*42a0*/  SHF.R.U64 R46, R42, 0x10, R43 ;  /* 0x000000102a2e7819 */ /* 0x000fe4000000122b */
[----:B------:R-:W-:Y:S02]  /*42b0*/  SHF.R.U64 R48, R44, 0x10, R45 ;  /* 0x000000102c307819 */ /* 0x000fe4000000122d */
[----:B------:R-:W-:Y:S01]  /*42c0*/  SHF.R.U32.HI R42, RZ, 0x10, R43 ;  /* 0x00000010ff2a7819 */ /* 0x000fe2000001162b */
[----:B------:R-:W-:Y:S01]  /*42d0*/  IMAD.MOV.U32 R43, RZ, RZ, R35 ;  /* 0x000000ffff2b7224 */ /* 0x000fe200078e0023 */
[----:B------:R-:W-:Y:S01]  /*42e0*/  SHF.R.U32.HI R47, RZ, 0x10, R45 ;  /* 0x00000010ff2f7819 */ /* 0x000fe2000001162d */
[----:B------:R-:W-:Y:S02]  /*42f0*/  HADD2.F32 R48, -RZ, R48.H0_H0 ;  /* 0x20000030ff307230 */ /* 0x000fe40000004100 */
[--C-:B------:R-:W-:Y:S02]  /*4300*/  HADD2.F32 R35, -RZ, R33.reuse.H1_H1 ;  /* 0x30000021ff237230 */ /* 0x100fe40000004100 */
[----:B------:R-:W-:-:S02]  /*4310*/  HADD2.F32 R33, -RZ, R33.H0_H0 ;  /* 0x20000021ff217230 */ /* 0x000fc40000004100 */
[----:B------:R-:W-:Y:S02]  /*4320*/  HADD2.F32 R47, -RZ, R47.H0_H0 ;  /* 0x2000002fff2f7230 */ /* 0x000fe40000004100 */
        /* <DEDUP_REMOVED lines=11> */
[----:B------:R-:W-:Y:S01]  /*43e0*/  FFMA.FTZ R44, R44, R45, R47 ;  /* 0x0000002d2c2c7223 */ /* 0x000fe2000001002f */
[----:B------:R-:W-:Y:S02]  /*43f0*/  HADD2.F32 R43, -RZ, R32.H1_H1 ;  /* 0x30000020ff2b7230 */ /* 0x000fe40000004100 */
[----:B------:R-:W-:Y:S01]  /*4400*/  HADD2.F32 R47, -RZ, R114.H0_H0 ;  /* 0x20000072ff2f7230 */ /* 0x000fe20000004100 */
[----:B------:R-:W-:Y:S01]  /*4410*/  F2FP.F16.F32.PACK_AB R33, R42, R33 ;  /* 0x000000212a21723e */ /* 0x000fe200000000ff */
[----:B------:R-:W-:Y:S01]  /*4420*/  HADD2.F32 R32, -RZ, R32.H0_H0 ;  /* 0x20000020ff207230 */ /* 0x000fe20000004100 */
[----:B------:R-:W-:Y:S01]  /*4430*/  F2FP.F16.F32.PACK_AB R35, R44, R35 ;  /* 0x000000232c23723e */ /* 0x000fe200000000ff */
[----:B------:R-:W-:-:S02]  /*4440*/  HADD2.F32 R114, -RZ, R114.H1_H1 ;  /* 0x30000072ff727230 */ /* 0x000fc40000004100 */
[-C--:B------:R-:W-:Y:S01]  /*4450*/  FMUL.FTZ R49, R43, R47.reuse ;  /* 0x0000002f2b317220 */ /* 0x080fe20000410000 */
        /* <DEDUP_REMOVED lines=13> */
.L_x_9799:
[----:B------:R-:W-:Y:S05]  /*4530*/  BSYNC B2 ;  /* 0x0000000000027941 */ /* 0x000fea0003800000 */
.L_x_9798:
[----:B------:R1:W-:Y:S02]  /*4540*/  STG.E.128 desc[UR60][R36.64+0x80], R32 ;  /* 0x0000802024007986 */ /* 0x0003e4000c101d3c */
.L_x_9797:
[----:B------:R-:W-:Y:S05]  /*4550*/  BSYNC B1 ;  /* 0x0000000000017941 */ /* 0x000fea0003800000 */
.L_x_9796:
[----:B------:R-:W-:-:S13]  /*4560*/  ISETP.NE.AND P4, PT, R15, RZ, PT ;  /* 0x000000ff0f00720c */ /* 0x000fda0003f85270 */
[----:B------:R-:W-:Y:S05]  /*4570*/  @!P4 BRA `(.L_x_9779) ;  /* 0x000000240028c947 */ /* 0x000fea0003800000 */
[----:B------:R-:W5:Y:S01]  /*4580*/  LDL R42, [R1+0x74] ;  /* 0x00007400012a7983 */ /* 0x000f620000100800 */
[----:B------:R-:W-:Y:S03]  /*4590*/  BSSY B1, `(.L_x_9800) ;  /* 0x000002e000017945 */ /* 0x000fe60003800000 */
[----:B-1234-:R1:W2:Y:S01]  /*45a0*/  LDS.128 R32, [R21+0x1b000] ;  /* 0x01b0000015207984 */ /* 0x01e2a20000000c00 */
[----:B-----5:R-:W-:-:S13]  /*45b0*/  ISETP.GE.AND P4, PT, R42, R108, PT ;  /* 0x0000006c2a00720c */ /* 0x020fda0003f86270 */
[----:B-12---:R-:W-:Y:S05]  /*45c0*/  @P4 BRA `(.L_x_9801) ;  /* 0x0000000000a84947 */ /* 0x006fea0003800000 */
[--C-:B------:R-:W-:Y:S01]  /*45d0*/  SHF.R.U64 R45, R38, 0x10, R39.reuse ;  /* 0x00000010262d7819 */ /* 0x100fe20000001227 */
[----:B------:R-:W-:Y:S01]  /*45e0*/  IMAD.MOV.U32 R38, RZ, RZ, R32 ;  /* 0x000000ffff267224 */ /* 0x000fe200078e0020 */
        /* <DEDUP_REMOVED lines=11> */
[----:B------:R-:W-:Y:S02]  /*46a0*/  HADD2.F32 R40, -RZ, R45.H0_H0 ;  /* 0x2000002dff287230 */ /* 0x000fe40000004100 */
[-C--:B------:R-:W-:Y:S01]  /*46b0*/  FMUL.FTZ R48, R33, R44.reuse ;  /* 0x0000002c21307220 */ /* 0x080fe20000410000 */
[----:B------:R-:W-:Y:S02]  /*46c0*/  HADD2.F32 R42, -RZ, R43.H0_H0 ;  /* 0x2000002bff2a7230 */ /* 0x000fe40000004100 */
[----:B------:R-:W-:Y:S01]  /*46d0*/  FMUL.FTZ R43, R35, R41 ;  /* 0x00000029232b7220 */ /* 0x000fe20000410000 */
[----:B------:R-:W-:-:S03]  /*46e0*/  FMUL.FTZ R44, R39, R44 ;  /* 0x0000002c272c7220 */ /* 0x000fc60000410000 */
[-C--:B------:R-:W-:Y:S01]  /*46f0*/  FFMA.FTZ R32, R32, R40.reuse, -R43 ;  /* 0x0000002820207223 */ /* 0x080fe2000001082b */
[----:B------:R-:W-:Y:S01]  /*4700*/  FFMA.FTZ R43, R35, R40, R46 ;  /* 0x00000028232b7223 */ /* 0x000fe2000001002e */
[-C--:B------:R-:W-:Y:S01]  /*4710*/  FFMA.FTZ R47, R33, R42.reuse, R44 ;  /* 0x0000002a212f7223 */ /* 0x080fe2000001002c */
[--C-:B------:R-:W-:Y:S02]  /*4720*/  HADD2.F32 R40, -RZ, R95.reuse.H0_H0 ;  /* 0x2000005fff287230 */ /* 0x100fe40000004100 */
[----:B------:R-:W-:Y:S01]  /*4730*/  FFMA.FTZ R48, R39, R42, -R48 ;  /* 0x0000002a27307223 */ /* 0x000fe20000010830 */
[----:B------:R-:W-:Y:S02]  /*4740*/  HADD2.F32 R33, -RZ, R38.H1_H1 ;  /* 0x30000026ff217230 */ /* 0x000fe40000004100 */
[----:B------:R-:W-:Y:S02]  /*4750*/  HADD2.F32 R35, -RZ, R34.H1_H1 ;  /* 0x30000022ff237230 */ /* 0x000fe40000004100 */
[----:B------:R-:W-:-:S02]  /*4760*/  HADD2.F32 R95, -RZ, R95.H1_H1 ;  /* 0x3000005fff5f7230 */ /* 0x000fc40000004100 */
[-C--:B------:R-:W-:Y:S01]  /*4770*/  FMUL.FTZ R41, R33, R40.reuse ;  /* 0x0000002821297220 */ /* 0x080fe20000410000 */
[----:B------:R-:W-:Y:S02]  /*4780*/  HADD2.F32 R38, -RZ, R38.H0_H0 ;  /* 0x20000026ff267230 */ /* 0x000fe40000004100 */
        /* <DEDUP_REMOVED lines=14> */
.L_x_9801:
[----:B------:R-:W-:Y:S05]  /*4870*/  BSYNC B1 ;  /* 0x0000000000017941 */ /* 0x000fea0003800000 */
.L_x_9800:
[----:B------:R1:W-:Y:S01]  /*4880*/  STG.E.128 desc[UR60][R36.64+0xa0], R32 ;  /* 0x0000a02024007986 */ /* 0x0003e2000c101d3c */
[----:B------:R-:W-:Y:S05]  /*4890*/  BRA `(.L_x_9779) ;  /* 0x0000002000607947 */ /* 0x000fea0003800000 */
.L_x_9773:
        /* <DEDUP_REMOVED lines=21> */
[----:B------:R-:W-:Y:S02]  /*49f0*/  IADD3 R57, P3, R64, R56, RZ ;  /* 0x0000003840397210 */ /* 0x000fe40007f7e0ff */
        /* <DEDUP_REMOVED lines=12> */
[----:B------:R-:W5:Y:S04]  /*4ac0*/  @!P3 LDG.E.128 R40, desc[UR60][R44.64] ;  /* 0x0000003c2c28b981 */ /* 0x000f68000c1e1d00 */
[----:B------:R-:W5:Y:S01]  /*4ad0*/  @!P3 LDG.E.128 R52, desc[UR60][R56.64] ;  /* 0x0000003c3834b981 */ /* 0x000f62000c1e1d00 */
        /* <DEDUP_REMOVED lines=10> */
.L_x_9803:
[----:B------:R-:W-:Y:S05]  /*4b80*/  BSYNC B1 ;  /* 0x0000000000017941 */ /* 0x000fea0003800000 */
.L_x_9802:
        /* <DEDUP_REMOVED lines=32> */
[----:B------:R-:W-:-:S04]  /*4d90*/  PRMT R128, R56, 0x7610, R128 ;  /* 0x0000761038807816 */ /* 0x000fc80000000080 */
        /* <DEDUP_REMOVED lines=10> */
[----:B------:R-:W-:Y:S02]  /*4e40*/  PRMT R119, R20, 0x7610, R119 ;  /* 0x0000761014777816 */ /* 0x000fe40000000077 */
[----:B--2---:R-:W-:-:S13]  /*4e50*/  ISETP.NE.AND P3, PT, R57, 0x3, PT ;  /* 0x000000033900780c */ /* 0x004fda0003f65270 */
[----:B------:R-:W-:Y:S05]  /*4e60*/  @!P3 BRA `(.L_x_9804) ;  /* 0x000000000004b947 */ /* 0x000fea0003800000 */
[----:B------:R-:W-:Y:S01]  /*4e70*/  BPT.TRAP 0x1 ;  /* 0x000000040000795c */ /* 0x000fe20000300000 */
.L_x_9804:
[----:B------:R-:W-:Y:S01]  /*4e80*/  IMAD R20, R17, 0x8, R16 ;  /* 0x0000000811147824 */ /* 0x000fe200078e0210 */
[----:B------:R-:W-:Y:S01]  /*4e90*/  SHF.L.U32 R90, R156, 0x1f, RZ ;  /* 0x0000001f9c5a7819 */ /* 0x000fe200000006ff */
[----:B------:R-:W-:Y:S03]  /*4ea0*/  BSSY B1, `(.L_x_9805) ;  /* 0x0000003000017945 */ /* 0x000fe60003800000 */
[----:B------:R-:W0:Y:S02]  /*4eb0*/  SYNCS.PHASECHK.TRANS64.TRYWAIT P5, [R20+URZ+0x31c90], R90 ;  /* 0x031c905a140075a7 */ /* 0x000e2400080a017f */
[----:B0-----:R-:W-:Y:S05]  /*4ec0*/  @!P5 BRA `(.L_x_9806) ;  /* 0x000001bc0018d947 */ /* 0x001fea0003800000 */
.L_x_10076:
[----:B------:R-:W-:Y:S05]  /*4ed0*/  BSYNC B1 ;  /* 0x0000000000017941 */ /* 0x000fea0003800000 */
.L_x_9805:
[----:B------:R-:W-:Y:S05]  /*4ee0*/  @P4 BRA `(.L_x_9779) ;  /* 0x0000001800cc4947 */ /* 0x000fea0003800000 */
[----:B------:R-:W1:Y:S01]  /*4ef0*/  LDC R113, c[0x0][0x2f4] ;  /* 0x0000bd00ff717b82 */ /* 0x000e620000000800 */
[----:B------:R-:W-:Y:S01]  /*4f00*/  ISETP.NE.AND P4, PT, R10, RZ, PT ;  /* 0x000000ff0a00720c */ /* 0x000fe20003f85270 */
[----:B------:R-:W-:Y:S01]  /*4f10*/  ULDC.64 UR4, c[0x0][0x300] ;  /* 0x0000c00000047ab9 */ /* 0x000fe20000000a00 */
[----:B------:R-:W-:Y:S01]  /*4f20*/  SHF.R.S32.HI R56, RZ, 0x1f, R144 ;  /* 0x0000001fff387819 */ /* 0x000fe20000011490 */
[----:B------:R-:W-:Y:S01]  /*4f30*/  IMAD.MOV.U32 R95, RZ, RZ, R94 ;  /* 0x000000ffff5f7224 */ /* 0x000fe200078e005e */
[----:B------:R-:W-:Y:S01]  /*4f40*/  BSSY B1, `(.L_x_9807) ;  /* 0x0000088000017945 */ /* 0x000fe20003800000 */
[----:B------:R-:W-:Y:S02]  /*4f50*/  IMAD.MOV.U32 R94, RZ, RZ, R60 ;  /* 0x000000ffff5e7224 */ /* 0x000fe400078e003c */
[----:B------:R-:W-:Y:S02]  /*4f60*/  IMAD R56, R56, UR4, RZ ;  /* 0x0000000438387c24 */ /* 0x000fe4000f8e02ff */
[----:B------:R-:W-:-:S04]  /*4f70*/  IMAD.WIDE.U32 R94, R144, UR4, R94 ;  /* 0x00000004905e7c25 */ /* 0x000fc8000f8e005e */
[----:B------:R-:W-:-:S04]  /*4f80*/  IMAD R56, R144, UR5, R56 ;  /* 0x0000000590387c24 */ /* 0x000fc8000f8e0238 */
[----:B------:R-:W-:Y:S02]  /*4f90*/  IMAD.IADD R114, R56, 0x1, R95 ;  /* 0x0000000138727824 */ /* 0x000fe400078e025f */
[----:B-1----:R-:W-:Y:S01]  /*4fa0*/  IMAD.IADD R117, R113, 0x1, -R110 ;  /* 0x0000000171757824 */ /* 0x002fe200078e0a6e */
[----:B------:R-:W-:Y:S06]  /*4fb0*/  @!P4 BRA `(.L_x_9808) ;  /* 0x000000080000c947 */ /* 0x000fec0003800000 */
[----:B------:R-:W2:Y:S04]  /*4fc0*/  LDL R62, [R1+0x54] ;  /* 0x00005400013e7983 */ /* 0x000ea80000100800 */
[----:B------:R-:W3:Y:S04]  /*4fd0*/  LDL R58, [R1+0x58] ;  /* 0x00005800013a7983 */ /* 0x000ee80000100800 */
[----:B------:R-:W4:Y:S01]  /*4fe0*/  LDL R59, [R1+0x5c] ;  /* 0x00005c00013b7983 */ /* 0x000f220000100800 */
[----:B------:R-:W-:-:S04]  /*4ff0*/  SEL R56, R110, R117, !P0 ;  /* 0x000000756e387207 */ /* 0x000fc80004000000 */
[----:B------:R-:W-:-:S04]  /*5000*/  SHF.R.S32.HI R57, RZ, 0x1f, R56 ;  /* 0x0000001fff397819 */ /* 0x000fc80000011438 */
[----:B------:R-:W-:-:S04]  /*5010*/  LEA.HI R57, R57, R56, RZ, 0x4 ;  /* 0x0000003839397211 */ /* 0x000fc800078f20ff */
[----:B------:R-:W-:-:S04]  /*5020*/  SHF.R.S32.HI R57, RZ, 0x4, R57 ;  /* 0x00000004ff397819 */ /* 0x000fc80000011439 */
[----:B------:R-:W-:-:S04]  /*5030*/  LEA.HI.SX32 R118, R7, R57, 0x1d ;  /* 0x0000003907767211 */ /* 0x000fc800078feaff */
[----:B------:R-:W-:-:S04]  /*5040*/  SHF.R.S32.HI R57, RZ, 0x1f, R118 ;  /* 0x0000001fff397819 */ /* 0x000fc80000011476 */
[----:B------:R-:W-:Y:S01]  /*5050*/  LEA.HI R57, R57, R118, RZ, 0x2 ;  /* 0x0000007639397211 */ /* 0x000fe200078f10ff */
[----:B------:R-:W-:-:S03]  /*5060*/  IMAD.SHL.U32 R118, R118, 0x8, RZ ;  /* 0x0000000876767824 */ /* 0x000fc600078e00ff */
[----:B------:R-:W-:Y:S02]  /*5070*/  SHF.R.S32.HI R57, RZ, 0x2, R57 ;  /* 0x00000002ff397819 */ /* 0x000fe40000011439 */
[----:B------:R-:W-:Y:S01]  /*5080*/  ISETP.GE.AND P4, PT, R22, R108, PT ;  /* 0x0000006c1600720c */ /* 0x000fe20003f86270 */
[----:B------:R-:W-:Y:S01]  /*5090*/  BSSY B2, `(.L_x_9809) ;  /* 0x0000066000027945 */ /* 0x000fe20003800000 */
[----:B--2---:R-:W-:-:S04]  /*50a0*/  LOP3.LUT R56, R62, 0x18, R118, 0xf8, !PT ;  /* 0x000000183e387812 */ /* 0x004fc800078ef876 */
[----:B---3--:R-:W-:Y:S01]  /*50b0*/  LOP3.LUT R56, R56, R58, RZ, 0x3c, !PT ;  /* 0x0000003a38387212 */ /* 0x008fe200078e3cff */
[----:B----4-:R-:W-:-:S04]  /*50c0*/  IMAD R57, R57, 0x1200, R59 ;  /* 0x0000120039397824 */ /* 0x010fc800078e023b */
[----:B------:R-:W-:-:S04]  /*50d0*/  IMAD.IADD R56, R57, 0x1, R56 ;  /* 0x0000000139387824 */ /* 0x000fc800078e0238 */
[C---:B------:R-:W-:Y:S02]  /*50e0*/  IMAD R60, R17.reuse, 0x3600, R56 ;  /* 0x00003600113c7824 */ /* 0x040fe400078e0238 */
[----:B------:R-:W-:Y:S02]  /*50f0*/  IMAD R56, R17, 0x3600, R106 ;  /* 0x0000360011387824 */ /* 0x000fe400078e026a */
[--C-:B------:R-:W-:Y:S02]  /*5100*/  IMAD R60, R60, 0x2, R16.reuse ;  /* 0x000000023c3c7824 */ /* 0x100fe400078e0210 */
[----:B------:R-:W-:-:S04]  /*5110*/  IMAD R56, R56, 0x2, R16 ;  /* 0x0000000238387824 */ /* 0x000fc800078e0210 */
[----:B------:R-:W1:Y:S04]  /*5120*/  LDS.128 R60, [R60+0x16a00] ;  /* 0x016a00003c3c7984 */ /* 0x000e680000000c00 */
[----:B------:R-:W2:Y:S01]  /*5130*/  LDS.128 R56, [R56+0x16a00] ;  /* 0x016a000038387984 */ /* 0x000ea20000000c00 */
[----:B------:R-:W-:Y:S05]  /*5140*/  @P4 BRA `(.L_x_9810) ;  /* 0x0000000400684947 */ /* 0x000fea0003800000 */
[----:B-1----:R-:W-:Y:S01]  /*5150*/  IMAD.MOV.U32 R121, RZ, RZ, R61 ;  /* 0x000000ffff797224 */ /* 0x002fe200078e003d */
        /* <DEDUP_REMOVED lines=21> */
[----:B------:R-:W-:Y:S02]  /*52b0*/  HADD2.F32 R119, -RZ, R119.H0_H0 ;  /* 0x20000077ff777230 */ /* 0x000fe40000004100 */
[C---:B------:R-:W-:Y:S01]  /*52c0*/  FMUL.FTZ R122, R53.reuse, R122 ;  /* 0x0000007a357a7220 */ /* 0x040fe20000410000 */
[----:B------:R-:W-:Y:S01]  /*52d0*/  FFMA.FTZ R53, R53, R41, -R120 ;  /* 0x0000002935357223 */ /* 0x000fe20000010878 */
[----:B------:R-:W-:-:S02]  /*52e0*/  HADD2.F32 R120, -RZ, R134.H0_H0 ;  /* 0x20000086ff787230 */ /* 0x000fc40000004100 */
[----:B------:R-:W-:Y:S01]  /*52f0*/  FFMA.FTZ R41, R52, R41, R122 ;  /* 0x0000002934297223 */ /* 0x000fe2000001007a */
[----:B------:R-:W-:Y:S02]  /*5300*/  IMAD.MOV.U32 R52, RZ, RZ, R59 ;  /* 0x000000ffff347224 */ /* 0x000fe400078e003b */
[----:B------:R-:W-:Y:S02]  /*5310*/  HADD2.F32 R122, -RZ, R132.H1_H1 ;  /* 0x30000084ff7a7230 */ /* 0x000fe40000004100 */
[----:B------:R-:W-:Y:S01]  /*5320*/  FMUL.FTZ R59, R121, R120 ;  /* 0x00000078793b7220 */ /* 0x000fe20000410000 */
[----:B------:R-:W-:Y:S01]  /*5330*/  F2FP.F16.F32.PACK_AB R53, R53, R61 ;  /* 0x0000003d3535723e */ /* 0x000fe200000000ff */
[----:B------:R-:W-:Y:S01]  /*5340*/  HADD2.F32 R123, -RZ, R52.H0_H0 ;  /* 0x20000034ff7b7230 */ /* 0x000fe20000004100 */
[----:B------:R-:W-:-:S03]  /*5350*/  F2FP.F16.F32.PACK_AB R41, R41, R57 ;  /* 0x000000392929723e */ /* 0x000fc600000000ff */
[----:B------:R-:W-:Y:S02]  /*5360*/  IMAD.MOV.U32 R57, RZ, RZ, R53 ;  /* 0x000000ffff397224 */ /* 0x000fe400078e0035 */
[C---:B------:R-:W-:Y:S01]  /*5370*/  FMUL.FTZ R120, R123.reuse, R120 ;  /* 0x000000787b787220 */ /* 0x040fe20000410000 */
[-C--:B------:R-:W-:Y:S01]  /*5380*/  FFMA.FTZ R59, R123, R122.reuse, -R59 ;  /* 0x0000007a7b3b7223 */ /* 0x080fe2000001083b */
[----:B------:R-:W-:Y:S02]  /*5390*/  HADD2.F32 R123, -RZ, R134.H1_H1 ;  /* 0x30000086ff7b7230 */ /* 0x000fe40000004100 */
[----:B------:R-:W-:Y:S01]  /*53a0*/  FFMA.FTZ R120, R121, R122, R120 ;  /* 0x0000007a79787223 */ /* 0x000fe20000010078 */
[----:B------:R-:W-:Y:S01]  /*53b0*/  SHF.R.U32.HI R121, RZ, 0x10, R43 ;  /* 0x00000010ff797819 */ /* 0x000fe2000001162b */
[----:B------:R-:W-:Y:S01]  /*53c0*/  IMAD.MOV.U32 R61, RZ, RZ, R41 ;  /* 0x000000ffff3d7224 */ /* 0x000fe200078e0029 */
[--C-:B------:R-:W-:Y:S01]  /*53d0*/  SHF.R.U64 R43, R54, 0x10, R55.reuse ;  /* 0x00000010362b7819 */ /* 0x100fe20000001237 */
[----:B------:R-:W-:Y:S01]  /*53e0*/  HADD2.F32 R54, -RZ, R63.H1_H1 ;  /* 0x3000003fff367230 */ /* 0x000fe20000004100 */
[----:B------:R-:W-:Y:S01]  /*53f0*/  SHF.R.U32.HI R55, RZ, 0x10, R55 ;  /* 0x00000010ff377819 */ /* 0x000fe20000011637 */
[----:B------:R-:W-:-:S02]  /*5400*/  HADD2.F32 R63, -RZ, R52.H1_H1 ;  /* 0x30000034ff3f7230 */ /* 0x000fc40000004100 */
[----:B------:R-:W-:Y:S02]  /*5410*/  HADD2.F32 R121, -RZ, R121.H0_H0 ;  /* 0x20000079ff797230 */ /* 0x000fe40000004100 */
[----:B------:R-:W-:Y:S02]  /*5420*/  HADD2.F32 R55, -RZ, R55.H0_H0 ;  /* 0x20000037ff377230 */ /* 0x000fe40000004100 */
        /* <DEDUP_REMOVED lines=8> */
[----:B------:R-:W-:Y:S02]  /*54b0*/  HADD2.F32 R63, -RZ, R133.H0_H0 ;  /* 0x20000085ff3f7230 */ /* 0x000fe40000004100 */
[-C--:B------:R-:W-:Y:S01]  /*54c0*/  FMUL.FTZ R122, R54, R123.reuse ;  /* 0x0000007b367a7220 */ /* 0x080fe20000410000 */
[----:B------:R-:W-:Y:S01]  /*54d0*/  F2FP.F16.F32.PACK_AB R55, R55, R120 ;  /* 0x000000783737723e */ /* 0x000fe200000000ff */
[----:B------:R-:W-:-:S02]  /*54e0*/  FMUL.FTZ R123, R121, R123 ;  /* 0x0000007b797b7220 */ /* 0x000fc40000410000 */
[-C--:B------:R-:W-:Y:S01]  /*54f0*/  FFMA.FTZ R122, R121, R63.reuse, -R122 ;  /* 0x0000003f797a7223 */ /* 0x080fe2000001087a */
[----:B------:R-:W-:Y:S02]  /*5500*/  HADD2.F32 R121, -RZ, R133.H1_H1 ;  /* 0x30000085ff797230 */ /* 0x000fe40000004100 */
[----:B------:R-:W-:Y:S01]  /*5510*/  FFMA.FTZ R123, R54, R63, R123 ;  /* 0x0000003f367b7223 */ /* 0x000fe2000001007b */
[----:B------:R-:W-:Y:S02]  /*5520*/  HADD2.F32 R54, -RZ, R60.H1_H1 ;  /* 0x3000003cff367230 */ /* 0x000fe40000004100 */
[----:B------:R-:W-:Y:S02]  /*5530*/  HADD2.F32 R60, -RZ, R56.H1_H1 ;  /* 0x30000038ff3c7230 */ /* 0x000fe40000004100 */
[----:B------:R-:W-:Y:S02]  /*5540*/  HADD2.F32 R56, -RZ, R40.H0_H0 ;  /* 0x20000028ff387230 */ /* 0x000fe40000004100 */
[----:B------:R-:W-:Y:S01]  /*5550*/  FMUL.FTZ R40, R54, R119 ;  /* 0x0000007736287220 */ /* 0x000fe20000410000 */
[----:B------:R-:W-:-:S02]  /*5560*/  HADD2.F32 R63, -RZ, R58.H0_H0 ;  /* 0x2000003aff3f7230 */ /* 0x000fc40000004100 */
[C---:B------:R-:W-:Y:S01]  /*5570*/  FMUL.FTZ R119, R60.reuse, R119 ;  /* 0x000000773c777220 */ /* 0x040fe20000410000 */
[----:B------:R-:W-:Y:S02]  /*5580*/  HADD2.F32 R58, -RZ, R58.H1_H1 ;  /* 0x3000003aff3a7230 */ /* 0x000fe40000004100 */
[-C--:B------:R-:W-:Y:S01]  /*5590*/  FFMA.FTZ R40, R60, R56.reuse, -R40 ;  /* 0x000000383c287223 */ /* 0x080fe20000010828 */
[----:B------:R-:W-:Y:S02]  /*55a0*/  HADD2.F32 R60, -RZ, R132.H0_H0 ;  /* 0x20000084ff3c7230 */ /* 0x000fe40000004100 */
[----:B------:R-:W-:Y:S01]  /*55b0*/  FFMA.FTZ R54, R54, R56, R119 ;  /* 0x0000003836367223 */ /* 0x000fe20000010077 */
[--C-:B------:R-:W-:Y:S02]  /*55c0*/  HADD2.F32 R56, -RZ, R62.reuse.H0_H0 ;  /* 0x2000003eff387230 */ /* 0x100fe40000004100 */
[----:B------:R-:W-:Y:S01]  /*55d0*/  HADD2.F32 R62, -RZ, R62.H1_H1 ;  /* 0x3000003eff3e7230 */ /* 0x000fe20000004100 */
[----:B------:R-:W-:-:S02]  /*55e0*/  F2FP.F16.F32.PACK_AB R40, R40, R122 ;  /* 0x0000007a2828723e */ /* 0x000fc400000000ff */
[-C--:B------:R-:W-:Y:S01]  /*55f0*/  FMUL.FTZ R119, R56, R121.reuse ;  /* 0x0000007938777220 */ /* 0x080fe20000410000 */
[C---:B------:R-:W-:Y:S01]  /*5600*/  FMUL.FTZ R121, R63.reuse, R121 ;  /* 0x000000793f797220 */ /* 0x040fe20000410000 */
[----:B------:R-:W-:Y:S02]  /*5610*/  F2FP.F16.F32.PACK_AB R54, R54, R123 ;  /* 0x0000007b3636723e */ /* 0x000fe400000000ff */
        /* <DEDUP_REMOVED lines=13> */
.L_x_9810:
[----:B------:R-:W-:Y:S05]  /*56f0*/  BSYNC B2 ;  /* 0x0000000000027941 */ /* 0x000fea0003800000 */
.L_x_9809:
        /* <DEDUP_REMOVED lines=11> */
[----:B-1----:R2:W-:Y:S04]  /*57b0*/  @!P4 STG.E.128 desc[UR60][R42.64], R60 ;  /* 0x0000003c2a00c986 */ /* 0x0025e8000c101d3c */
.L_x_9808:
[----:B------:R-:W-:Y:S05]  /*57c0*/  BSYNC B1 ;  /* 0x0000000000017941 */ /* 0x000fea0003800000 */
.L_x_9807:
[----:B------:R-:W-:Y:S01]  /*57d0*/  ISETP.NE.AND P4, PT, R11, RZ, PT ;  /* 0x000000ff0b00720c */ /* 0x000fe20003f85270 */
[----:B------:R-:W-:-:S12]  /*57e0*/  BSSY B1, `(.L_x_9811) ;  /* 0x0000082000017945 */ /* 0x000fd80003800000 */
[----:B------:R-:W-:Y:S05]  /*57f0*/  @!P4 BRA `(.L_x_9812) ;  /* 0x000000080000c947 */ /* 0x000fea0003800000 */
[----:B------:R-:W3:Y:S04]  /*5800*/  LDL R52, [R1+0x54] ;  /* 0x0000540001347983 */ /* 0x000ee80000100800 */
[----:B--2---:R-:W2:Y:S04]  /*5810*/  LDL R42, [R1+0x58] ;  /* 0x00005800012a7983 */ /* 0x004ea80000100800 */
        /* <DEDUP_REMOVED lines=12> */
[----:B---3--:R-:W-:-:S04]  /*58e0*/  LOP3.LUT R40, R52, 0x18, R56, 0xf8, !PT ;  /* 0x0000001834287812 */ /* 0x008fc800078ef838 */
[----:B--2---:R-:W-:Y:S01]  /*58f0*/  LOP3.LUT R40, R40, R42, RZ, 0x3c, !PT ;  /* 0x0000002a28287212 */ /* 0x004fe200078e3cff */
        /* <DEDUP_REMOVED lines=30> */
[----:B------:R-:W-:Y:S02]  /*5ae0*/  HADD2.F32 R49, -RZ, R49.H0_H0 ;  /* 0x20000031ff317230 */ /* 0x000fe40000004100 */
[----:B------:R-:W-:Y:S02]  /*5af0*/  HADD2.F32 R38, -RZ, R38.H0_H0 ;  /* 0x20000026ff267230 */ /* 0x000fe40000004100 */
        /* <DEDUP_REMOVED lines=12> */
[----:B------:R-:W-:Y:S01]  /*5bc0*/  F2FP.F16.F32.PACK_AB R37, R37, R41 ;  /* 0x000000292525723e */ /* 0x000fe200000000ff */
[----:B------:R-:W-:Y:S02]  /*5bd0*/  IMAD.MOV.U32 R41, RZ, RZ, R48 ;  /* 0x000000ffff297224 */ /* 0x000fe400078e0030 */
[----:B------:R-:W-:Y:S01]  /*5be0*/  FFMA.FTZ R59, R57, R58, R59 ;  /* 0x0000003a393b7223 */ /* 0x000fe2000001003b */
[----:B------:R-:W-:Y:S02]  /*5bf0*/  SHF.R.U32.HI R57, RZ, 0x10, R39 ;  /* 0x00000010ff397819 */ /* 0x000fe40000011627 */
[--C-:B------:R-:W-:Y:S02]  /*5c00*/  SHF.R.U64 R39, R50, 0x10, R51.reuse ;  /* 0x0000001032277819 */ /* 0x100fe40000001233 */
[----:B------:R-:W-:Y:S01]  /*5c10*/  SHF.R.U32.HI R50, RZ, 0x10, R51 ;  /* 0x00000010ff327819 */ /* 0x000fe20000011633 */
[----:B------:R-:W-:Y:S01]  /*5c20*/  HADD2.F32 R51, -RZ, R55.H1_H1 ;  /* 0x30000037ff337230 */ /* 0x000fe20000004100 */
[----:B------:R-:W-:Y:S01]  /*5c30*/  MOV R53, R37 ;  /* 0x0000002500357202 */ /* 0x000fe20000000f00 */
[----:B------:R-:W-:-:S02]  /*5c40*/  HADD2.F32 R57, -RZ, R57.H0_H0 ;  /* 0x20000039ff397230 */ /* 0x000fc40000004100 */
        /* <DEDUP_REMOVED lines=8> */
[--C-:B------:R-:W-:Y:S01]  /*5cd0*/  HADD2.F32 R57, -RZ, R129.reuse.H1_H1 ;  /* 0x30000081ff397230 */ /* 0x100fe20000004100 */
[----:B------:R-:W-:Y:S01]  /*5ce0*/  F2FP.F16.F32.PACK_AB R55, R55, R61 ;  /* 0x0000003d3737723e */ /* 0x000fe200000000ff */
[----:B------:R-:W-:Y:S02]  /*5cf0*/  HADD2.F32 R51, -RZ, R40.H0_H0 ;  /* 0x20000028ff337230 */ /* 0x000fe40000004100 */
[----:B------:R-:W-:-:S02]  /*5d00*/  HADD2.F32 R129, -RZ, R129.H0_H0 ;  /* 0x20000081ff817230 */ /* 0x000fc40000004100 */
[CC--:B------:R-:W-:Y:S01]  /*5d10*/  FMUL.FTZ R58, R50.reuse, R57.reuse ;  /* 0x00000039323a7220 */ /* 0x0c0fe20000410000 */
[----:B------:R-:W-:Y:S02]  /*5d20*/  HADD2.F32 R40, -RZ, R40.H1_H1 ;  /* 0x30000028ff287230 */ /* 0x000fe40000004100 */
[----:B------:R-:W-:Y:S01]  /*5d30*/  FMUL.FTZ R57, R51, R57 ;  /* 0x0000003933397220 */ /* 0x000fe20000410000 */
[----:B------:R-:W-:Y:S01]  /*5d40*/  F2FP.F16.F32.PACK_AB R59, R43, R59 ;  /* 0x0000003b2b3b723e */ /* 0x000fe200000000ff */
[-C--:B------:R-:W-:Y:S01]  /*5d50*/  FFMA.FTZ R58, R51, R129.reuse, -R58 ;  /* 0x00000081333a7223 */ /* 0x080fe2000001083a */
[--C-:B------:R-:W-:Y:S02]  /*5d60*/  HADD2.F32 R51, -RZ, R128.reuse.H0_H0 ;  /* 0x20000080ff337230 */ /* 0x100fe40000004100 */
[----:B------:R-:W-:Y:S01]  /*5d70*/  FFMA.FTZ R57, R50, R129, R57 ;  /* 0x0000008132397223 */ /* 0x000fe20000010039 */
[-C--:B------:R-:W-:Y:S01]  /*5d80*/  FMUL.FTZ R50, R52, R49.reuse ;  /* 0x0000003134327220 */ /* 0x080fe20000410000 */
[----:B------:R-:W-:Y:S01]  /*5d90*/  FMUL.FTZ R49, R40, R49 ;  /* 0x0000003128317220 */ /* 0x000fe20000410000 */
[----:B------:R-:W-:-:S02]  /*5da0*/  HADD2.F32 R128, -RZ, R128.H1_H1 ;  /* 0x30000080ff807230 */ /* 0x000fc40000004100 */
        /* <DEDUP_REMOVED lines=24> */
.L_x_9814:
[----:B------:R-:W-:Y:S05]  /*5f30*/  BSYNC B2 ;  /* 0x0000000000027941 */ /* 0x000fea0003800000 */
.L_x_9813:
        /* <DEDUP_REMOVED lines=12> */
.L_x_9812:
[----:B------:R-:W-:Y:S05]  /*6000*/  BSYNC B1 ;  /* 0x0000000000017941 */ /* 0x000fea0003800000 */
.L_x_9811:
[----:B------:R-:W-:-:S13]  /*6010*/  ISETP.NE.AND P4, PT, R12, RZ, PT ;  /* 0x000000ff0c00720c */ /* 0x000fda0003f85270 */
[----:B------:R-:W-:Y:S05]  /*6020*/  @!P4 BRA `(.L_x_9779) ;  /* 0x00000008007cc947 */ /* 0x000fea0003800000 */
[----:B--23--:R-:W2:Y:S04]  /*6030*/  LDL R40, [R1+0x54] ;  /* 0x0000540001287983 */ /* 0x00cea80000100800 */
[----:B------:R-:W3:Y:S04]  /*6040*/  LDL R38, [R1+0x58] ;  /* 0x0000580001267983 */ /* 0x000ee80000100800 */
[----:B------:R-:W4:Y:S01]  /*6050*/  LDL R39, [R1+0x5c] ;  /* 0x00005c0001277983 */ /* 0x000f220000100800 */
[----:B------:R-:W-:Y:S02]  /*6060*/  IADD3 R36, P4, P5, R26, R94, R79 ;  /* 0x0000005e1a247210 */ /* 0x000fe40007d9e04f */
[----:B------:R-:W-:-:S02]  /*6070*/  LOP3.LUT P6, RZ, R19, 0x1, RZ, 0xc0, !PT ;  /* 0x0000000113ff7812 */ /* 0x000fc400078cc0ff */
[----:B------:R-:W-:Y:S02]  /*6080*/  IADD3.X R37, R3, R114, R101, P4, P5 ;  /* 0x0000007203257210 */ /* 0x000fe400027ea465 */
[----:B------:R-:W-:Y:S02]  /*6090*/  LEA R48, P4, R36, R92, 0x1 ;  /* 0x0000005c24307211 */ /* 0x000fe400078808ff */
[----:B------:R-:W-:Y:S02]  /*60a0*/  SEL R117, R110, R117, !P6 ;  /* 0x000000756e757207 */ /* 0x000fe40007000000 */
[----:B------:R-:W-:Y:S02]  /*60b0*/  LEA.HI.X R49, R36, R93, R37, 0x1, P4 ;  /* 0x0000005d24317211 */ /* 0x000fe400020f0c25 */
[----:B------:R-:W-:-:S04]  /*60c0*/  SHF.R.S32.HI R36, RZ, 0x1f, R117 ;  /* 0x0000001fff247819 */ /* 0x000fc80000011475 */
[----:B------:R-:W-:-:S04]  /*60d0*/  LEA.HI R36, R36, R117, RZ, 0x4 ;  /* 0x0000007524247211 */ /* 0x000fc800078f20ff */
[----:B------:R-:W-:-:S04]  /*60e0*/  SHF.R.S32.HI R36, RZ, 0x4, R36 ;  /* 0x00000004ff247819 */ /* 0x000fc80000011424 */
[----:B------:R-:W-:-:S04]  /*60f0*/  LEA.HI.SX32 R36, R9, R36, 0x1d ;  /* 0x0000002409247211 */ /* 0x000fc800078feaff */
[----:B------:R-:W-:Y:S01]  /*6100*/  SHF.R.S32.HI R37, RZ, 0x1f, R36 ;  /* 0x0000001fff257819 */ /* 0x000fe20000011424 */
[----:B------:R-:W-:-:S03]  /*6110*/  IMAD.SHL.U32 R50, R36, 0x8, RZ ;  /* 0x0000000824327824 */ /* 0x000fc600078e00ff */
[----:B------:R-:W-:-:S04]  /*6120*/  LEA.HI R37, R37, R36, RZ, 0x2 ;  /* 0x0000002425257211 */ /* 0x000fc800078f10ff */
[----:B------:R-:W-:Y:S02]  /*6130*/  SHF.R.S32.HI R37, RZ, 0x2, R37 ;  /* 0x00000002ff257819 */ /* 0x000fe40000011425 */
[----:B------:R-:W-:Y:S01]  /*6140*/  ISETP.GE.AND P4, PT, R4, R108, PT ;  /* 0x0000006c0400720c */ /* 0x000fe20003f86270 */
[----:B------:R-:W-:Y:S01]  /*6150*/  BSSY B1, `(.L_x_9815) ;  /* 0x0000062000017945 */ /* 0x000fe20003800000 */
[----:B--2---:R-:W-:-:S04]  /*6160*/  LOP3.LUT R36, R40, 0x18, R50, 0xf8, !PT ;  /* 0x0000001828247812 */ /* 0x004fc800078ef832 */
[----:B---3--:R-:W-:Y:S01]  /*6170*/  LOP3.LUT R36, R36, R38, RZ, 0x3c, !PT ;  /* 0x0000002624247212 */ /* 0x008fe200078e3cff */
[----:B----4-:R-:W-:-:S04]  /*6180*/  IMAD R37, R37, 0x1200, R39 ;  /* 0x0000120025257824 */ /* 0x010fc800078e0227 */
[----:B------:R-:W-:Y:S02]  /*6190*/  IMAD.IADD R36, R37, 0x1, R36 ;  /* 0x0000000125247824 */ /* 0x000fe400078e0224 */
[C---:B------:R-:W-:Y:S02]  /*61a0*/  IMAD R37, R17.reuse, 0x3600, R104 ;  /* 0x0000360011257824 */ /* 0x040fe400078e0268 */
[----:B------:R-:W-:Y:S02]  /*61b0*/  IMAD R39, R17, 0x3600, R36 ;  /* 0x0000360011277824 */ /* 0x000fe400078e0224 */
[--C-:B------:R-:W-:Y:S02]  /*61c0*/  IMAD R37, R37, 0x2, R16.reuse ;  /* 0x0000000225257824 */ /* 0x100fe400078e0210 */
[----:B------:R-:W-:-:S04]  /*61d0*/  IMAD R40, R39, 0x2, R16 ;  /* 0x0000000227287824 */ /* 0x000fc800078e0210 */
[----:B------:R-:W1:Y:S04]  /*61e0*/  LDS.128 R36, [R37+0x16a00] ;  /* 0x016a000025247984 */ /* 0x000e680000000c00 */
[----:B------:R-:W2:Y:S01]  /*61f0*/  LDS.128 R40, [R40+0x16a00] ;  /* 0x016a000028287984 */ /* 0x000ea20000000c00 */
[----:B------:R-:W-:Y:S05]  /*6200*/  @P4 BRA `(.L_x_9816) ;  /* 0x0000000400584947 */ /* 0x000fea0003800000 */
[----:B------:R-:W-:Y:S01]  /*6210*/  HADD2.F32 R53, -RZ, R127.H1_H1 ;  /* 0x3000007fff357230 */ /* 0x000fe20000004100 */
[----:B------:R-:W-:Y:S01]  /*6220*/  SHF.R.U64 R32, R32, 0x10, R33 ;  /* 0x0000001020207819 */ /* 0x000fe20000001221 */
[----:B--2---:R-:W-:Y:S01]  /*6230*/  HADD2.F32 R51, -RZ, R41.H0_H0 ;  /* 0x20000029ff337230 */ /* 0x004fe20000004100 */
[----:B------:R-:W-:Y:S01]  /*6240*/  SHF.R.U64 R44, R44, 0x10, R45 ;  /* 0x000000102c2c7819 */ /* 0x000fe2000000122d */
[----:B-1----:R-:W-:Y:S01]  /*6250*/  HADD2.F32 R52, -RZ, R37.H0_H0 ;  /* 0x20000025ff347230 */ /* 0x002fe20000004100 */
[----:B------:R-:W-:Y:S01]  /*6260*/  SHF.R.U64 R46, R46, 0x10, R47 ;  /* 0x000000102e2e7819 */ /* 0x000fe2000000122f */
[----:B------:R-:W-:Y:S02]  /*6270*/  HADD2.F32 R54, -RZ, R125.H1_H1 ;  /* 0x3000007dff367230 */ /* 0x000fe40000004100 */
[-C--:B------:R-:W-:Y:S01]  /*6280*/  FMUL.FTZ R55, R51, R53.reuse ;  /* 0x0000003533377220 */ /* 0x080fe20000410000 */
[----:B------:R-:W-:Y:S02]  /*6290*/  HADD2.F32 R41, -RZ, R41.H1_H1 ;  /* 0x30000029ff297230 */ /* 0x000fe40000004100 */
[----:B------:R-:W-:Y:S01]  /*62a0*/  FMUL.FTZ R53, R52, R53 ;  /* 0x0000003534357220 */ /* 0x000fe20000410000 */
[----:B------:R-:W-:-:S02]  /*62b0*/  HADD2.F32 R127, -RZ, R127.H0_H0 ;  /* 0x2000007fff7f7230 */ /* 0x000fc40000004100 */
[-C--:B------:R-:W-:Y:S01]  /*62c0*/  FFMA.FTZ R55, R52, R54.reuse, -R55 ;  /* 0x0000003634377223 */ /* 0x080fe20000010837 */
[----:B------:R-:W-:Y:S02]  /*62d0*/  HADD2.F32 R52, -RZ, R37.H1_H1 ;  /* 0x30000025ff347230 */ /* 0x000fe40000004100 */
[----:B------:R-:W-:Y:S01]  /*62e0*/  FFMA.FTZ R53, R51, R54, R53 ;  /* 0x0000003633357223 */ /* 0x000fe20000010035 */
[----:B------:R-:W-:Y:S01]  /*62f0*/  SHF.R.U32.HI R51, RZ, 0x10, R45 ;  /* 0x00000010ff337819 */ /* 0x000fe2000001162d */
[----:B------:R-:W-:Y:S01]  /*6300*/  HADD2.F32 R45, -RZ, R124.H1_H1 ;  /* 0x3000007cff2d7230 */ /* 0x000fe20000004100 */
[----:B------:R-:W-:Y:S01]  /*6310*/  SHF.R.U32.HI R54, RZ, 0x10, R33 ;  /* 0x00000010ff367819 */ /* 0x000fe20000011621 */
[----:B------:R-:W-:Y:S02]  /*6320*/  IMAD.MOV.U32 R33, RZ, RZ, R43 ;  /* 0x000000ffff217224 */ /* 0x000fe400078e002b */
[----:B------:R-:W-:Y:S02]  /*6330*/  HADD2.F32 R51, -RZ, R51.H0_H0 ;  /* 0x20000033ff337230 */ /* 0x000fe40000004100 */
[----:B------:R-:W-:-:S02]  /*6340*/  HADD2.F32 R37, -RZ, R54.H0_H0 ;  /* 0x20000036ff257230 */ /* 0x000fc40000004100 */
[----:B------:R-:W-:Y:S02]  /*6350*/  HADD2.F32 R43, -RZ, R126.H1_H1 ;  /* 0x3000007eff2b7230 */ /* 0x000fe40000004100 */
[CC--:B------:R-:W-:Y:S01]  /*6360*/  FMUL.FTZ R54, R41.reuse, R51.reuse ;  /* 0x0000003329367220 */ /* 0x0c0fe20000410000 */
[C---:B------:R-:W-:Y:S01]  /*6370*/  FMUL.FTZ R51, R52.reuse, R51 ;  /* 0x0000003334337220 */ /* 0x040fe20000410000 */
[----:B------:R-:W-:Y:S02]  /*6380*/  HADD2.F32 R125, -RZ, R125.H0_H0 ;  /* 0x2000007dff7d7230 */ /* 0x000fe40000004100 */
[-C--:B------:R-:W-:Y:S01]  /*6390*/  FFMA.FTZ R54, R52, R37.reuse, -R54 ;  /* 0x0000002534367223 */ /* 0x080fe20000010836 */
[----:B------:R-:W-:Y:S01]  /*63a0*/  FFMA.FTZ R51, R41, R37, R51 ;  /* 0x0000002529337223 */ /* 0x000fe20000010033 */
[----:B------:R-:W-:Y:S02]  /*63b0*/  IMAD.MOV.U32 R37, RZ, RZ, R39 ;  /* 0x000000ffff257224 */ /* 0x000fe400078e0027 */
[--C-:B------:R-:W-:Y:S01]  /*63c0*/  HADD2.F32 R39, -RZ, R33.reuse.H0_H0 ;  /* 0x20000021ff277230 */ /* 0x100fe20000004100 */
[----:B------:R-:W-:Y:S01]  /*63d0*/  F2FP.F16.F32.PACK_AB R54, R54, R55 ;  /* 0x000000373636723e */ /* 0x000fe200000000ff */
[----:B------:R-:W-:Y:S01]  /*63e0*/  HADD2.F32 R33, -RZ, R33.H1_H1 ;  /* 0x30000021ff217230 */ /* 0x000fe20000004100 */
[----:B------:R-:W-:Y:S01]  /*63f0*/  F2FP.F16.F32.PACK_AB R51, R51, R53 ;  /* 0x000000353333723e */ /* 0x000fe200000000ff */
[----:B------:R-:W-:-:S02]  /*6400*/  HADD2.F32 R41, -RZ, R37.H0_H0 ;  /* 0x20000025ff297230 */ /* 0x000fc40000004100 */
[-C--:B------:R-:W-:Y:S01]  /*6410*/  FMUL.FTZ R52, R39, R43.reuse ;  /* 0x0000002b27347220 */ /* 0x080fe20000410000 */
[----:B------:R-:W-:Y:S02]  /*6420*/  HADD2.F32 R44, -RZ, R44.H0_H0 ;  /* 0x2000002cff2c7230 */ /* 0x000fe40000004100 */
[----:B------:R-:W-:Y:S02]  /*6430*/  HADD2.F32 R126, -RZ, R126.H0_H0 ;  /* 0x2000007eff7e7230 */ /* 0x000fe40000004100 */
[C---:B------:R-:W-:Y:S01]  /*6440*/  FMUL.FTZ R43, R41.reuse, R43 ;  /* 0x0000002b292b7220 */ /* 0x040fe20000410000 */
[-C--:B------:R-:W-:Y:S01]  /*6450*/  FFMA.FTZ R52, R41, R45.reuse, -R52 ;  /* 0x0000002d29347223 */ /* 0x080fe20000010834 */
[----:B------:R-:W-:Y:S02]  /*6460*/  HADD2.F32 R41, -RZ, R37.H1_H1 ;  /* 0x30000025ff297230 */ /* 0x000fe40000004100 */
[----:B------:R-:W-:Y:S01]  /*6470*/  FFMA.FTZ R43, R39, R45, R43 ;  /* 0x0000002d272b7223 */ /* 0x000fe2000001002b */
[----:B------:R-:W-:Y:S01]  /*6480*/  SHF.R.U32.HI R39, RZ, 0x10, R47 ;  /* 0x00000010ff277819 */ /* 0x000fe2000001162f */
[----:B------:R-:W-:Y:S01]  /*6490*/  HADD2.F32 R47, -RZ, R46.H0_H0 ;  /* 0x2000002eff2f7230 */ /* 0x000fe20000004100 */
[--C-:B------:R-:W-:Y:S01]  /*64a0*/  SHF.R.U32.HI R45, RZ, 0x10, R35.reuse ;  /* 0x00000010ff2d7819 */ /* 0x100fe20000011623 */
[----:B------:R-:W-:Y:S01]  /*64b0*/  HADD2.F32 R124, -RZ, R124.H0_H0 ;  /* 0x2000007cff7c7230 */ /* 0x000fe20000004100 */
[----:B------:R-:W-:Y:S01]  /*64c0*/  SHF.R.U64 R35, R34, 0x10, R35 ;  /* 0x0000001022237819 */ /* 0x000fe20000001223 */
[----:B------:R-:W-:-:S02]  /*64d0*/  HADD2.F32 R39, -RZ, R39.H0_H0 ;  /* 0x20000027ff277230 */ /* 0x000fc40000004100 */
[----:B------:R-:W-:Y:S02]  /*64e0*/  HADD2.F32 R37, -RZ, R45.H0_H0 ;  /* 0x2000002dff257230 */ /* 0x000fe40000004100 */
[----:B------:R-:W-:Y:S02]  /*64f0*/  HADD2.F32 R35, -RZ, R35.H0_H0 ;  /* 0x20000023ff237230 */ /* 0x000fe40000004100 */
[-C--:B------:R-:W-:Y:S01]  /*6500*/  FMUL.FTZ R45, R33, R39.reuse ;  /* 0x00000027212d7220 */ /* 0x080fe20000410000 */
[----:B------:R-:W-:-:S03]  /*6510*/  FMUL.FTZ R39, R41, R39 ;  /* 0x0000002729277220 */ /* 0x000fc60000410000 */
[-C--:B------:R-:W-:Y:S01]  /*6520*/  FFMA.FTZ R45, R41, R37.reuse, -R45 ;  /* 0x00000025292d7223 */ /* 0x080fe2000001082d */
[----:B------:R-:W-:Y:S01]  /*6530*/  FFMA.FTZ R39, R33, R37, R39 ;  /* 0x0000002521277223 */ /* 0x000fe20000010027 */
[----:B------:R-:W-:Y:S02]  /*6540*/  HADD2.F32 R33, -RZ, R40.H0_H0 ;  /* 0x20000028ff217230 */ /* 0x000fe40000004100 */
[----:B------:R-:W-:Y:S01]  /*6550*/  HADD2.F32 R37, -RZ, R36.H0_H0 ;  /* 0x20000024ff257230 */ /* 0x000fe20000004100 */
[----:B------:R-:W-:Y:S02]  /*6560*/  F2FP.F16.F32.PACK_AB R45, R45, R52 ;  /* 0x000000342d2d723e */ /* 0x000fe400000000ff */
[----:B------:R-:W-:Y:S01]  /*6570*/  FMUL.FTZ R41, R33, R127 ;  /* 0x0000007f21297220 */ /* 0x000fe20000410000 */
[----:B------:R-:W-:Y:S01]  /*6580*/  F2FP.F16.F32.PACK_AB R43, R39, R43 ;  /* 0x0000002b272b723e */ /* 0x000fe200000000ff */
[----:B------:R-:W-:Y:S01]  /*6590*/  FMUL.FTZ R127, R37, R127 ;  /* 0x0000007f257f7220 */ /* 0x000fe20000410000 */
[----:B------:R-:W-:-:S02]  /*65a0*/  IMAD.MOV.U32 R39, RZ, RZ, R45 ;  /* 0x000000ffff277224 */ /* 0x000fc400078e002d */
[-C--:B------:R-:W-:Y:S01]  /*65b0*/  FFMA.FTZ R41, R37, R125.reuse, -R41 ;  /* 0x0000007d25297223 */ /* 0x080fe20000010829 */
[----:B------:R-:W-:Y:S02]  /*65c0*/  HADD2.F32 R37, -RZ, R36.H1_H1 ;  /* 0x30000024ff257230 */ /* 0x000fe40000004100 */
        /* <DEDUP_REMOVED lines=14> */
[-C--:B------:R-:W-:Y:S01]  /*66b0*/  FMUL.FTZ R57, R42, R47.reuse ;  /* 0x0000002f2a397220 */ /* 0x080fe20000410000 */
[-C--:B------:R-:W-:Y:S01]  /*66c0*/  FFMA.FTZ R33, R33, R124.reuse, -R40 ;  /* 0x0000007c21217223 */ /* 0x080fe20000010828 */
[C---:B------:R-:W-:Y:S01]  /*66d0*/  FMUL.FTZ R47, R38.reuse, R47 ;  /* 0x0000002f262f7220 */ /* 0x040fe20000410000 */
[----:B------:R-:W-:Y:S01]  /*66e0*/  FFMA.FTZ R37, R37, R124, R126 ;  /* 0x0000007c25257223 */ /* 0x000fe2000001007e */
[----:B------:R-:W-:Y:S01]  /*66f0*/  FFMA.FTZ R38, R38, R35, -R57 ;  /* 0x0000002326267223 */ /* 0x000fe20000010839 */
[----:B------:R-:W-:Y:S01]  /*6700*/  F2FP.F16.F32.PACK_AB R40, R36, R127 ;  /* 0x0000007f2428723e */ /* 0x000fe200000000ff */
[----:B------:R-:W-:Y:S01]  /*6710*/  FFMA.FTZ R42, R42, R35, R47 ;  /* 0x000000232a2a7223 */ /* 0x000fe2000001002f */
[----:B------:R-:W-:-:S02]  /*6720*/  IMAD.MOV.U32 R36, RZ, RZ, R41 ;  /* 0x000000ffff247224 */ /* 0x000fc400078e0029 */
[----:B------:R-:W-:Y:S01]  /*6730*/  F2FP.F16.F32.PACK_AB R38, R38, R33 ;  /* 0x000000212626723e */ /* 0x000fe200000000ff */
[----:B------:R-:W-:Y:S01]  /*6740*/  IMAD.MOV.U32 R41, RZ, RZ, R51 ;  /* 0x000000ffff297224 */ /* 0x000fe200078e0033 */
[----:B------:R-:W-:Y:S01]  /*6750*/  F2FP.F16.F32.PACK_AB R42, R42, R37 ;  /* 0x000000252a2a723e */ /* 0x000fe200000000ff */
[----:B------:R-:W-:-:S07]  /*6760*/  IMAD.MOV.U32 R37, RZ, RZ, R54 ;  /* 0x000000ffff257224 */ /* 0x000fce00078e0036 */
.L_x_9816:
[----:B------:R-:W-:Y:S05]  /*6770*/  BSYNC B1 ;  /* 0x0000000000017941 */ /* 0x000fea0003800000 */
.L_x_9815:
[----:B-1----:R1:W-:Y:S01]  /*6780*/  STG.E.128 desc[UR60][R48.64], R36 ;  /* 0x0000002430007986 */ /* 0x0023e2000c101d3c */
[----:B------:R-:W-:-:S13]  /*6790*/  ISETP.GE.AND P4, PT, R50, R113, PT ;  /* 0x000000713200720c */ /* 0x000fda0003f86270 */
[----:B------:R-:W-:Y:S05]  /*67a0*/  @P4 BRA `(.L_x_9779) ;  /* 0x00000000009c4947 */ /* 0x000fea0003800000 */
[--C-:B------:R-:W-:Y:S02]  /*67b0*/  SHF.R.S32.HI R32, RZ, 0x1f, R50.reuse ;  /* 0x0000001fff207819 */ /* 0x100fe40000011432 */
[----:B------:R-:W-:-:S04]  /*67c0*/  IADD3 R50, P4, P5, R26, R94, R50 ;  /* 0x0000005e1a327210 */ /* 0x000fc80007d9e032 */
[----:B------:R-:W-:Y:S02]  /*67d0*/  IADD3.X R32, R3, R114, R32, P4, P5 ;  /* 0x0000007203207210 */ /* 0x000fe400027ea420 */
[----:B------:R-:W-:-:S04]  /*67e0*/  LEA R92, P4, R50, R92, 0x1 ;  /* 0x0000005c325c7211 */ /* 0x000fc800078808ff */
[----:B------:R-:W-:-:S05]  /*67f0*/  LEA.HI.X R93, R50, R93, R32, 0x1, P4 ;  /* 0x0000005d325d7211 */ /* 0x000fca00020f0c20 */
[----:B--2---:R2:W-:Y:S01]  /*6800*/  STG.E.128 desc[UR60][R92.64], R40 ;  /* 0x000000285c007986 */ /* 0x0045e2000c101d3c */
[----:B------:R-:W-:Y:S05]  /*6810*/  BRA `(.L_x_9779) ;  /* 0x0000000000807947 */ /* 0x000fea0003800000 */
.L_x_9772:
[----:B------:R-:W2:Y:S02]  /*6820*/  LDL R32, [R1+0x50] ;  /* 0x0000500001207983 */ /* 0x000ea40000100800 */
[----:B--2---:R-:W-:-:S13]  /*6830*/  ISETP.NE.AND P3, PT, R32, 0x3, PT ;  /* 0x000000032000780c */ /* 0x004fda0003f65270 */
[----:B------:R-:W-:Y:S05]  /*6840*/  @!P3 BRA `(.L_x_9817) ;  /* 0x000000000004b947 */ /* 0x000fea0003800000 */
[----:B------:R-:W-:Y:S01]  /*6850*/  BPT.TRAP 0x1 ;  /* 0x000000040000795c */ /* 0x000fe20000300000 */
.L_x_9817:
[----:B------:R-:W-:Y:S01]  /*6860*/  IMAD R20, R17, 0x8, R16 ;  /* 0x0000000811147824 */ /* 0x000fe200078e0210 */
[----:B------:R-:W-:Y:S01]  /*6870*/  SHF.L.U32 R90, R156, 0x1f, RZ ;  /* 0x0000001f9c5a7819 */ /* 0x000fe200000006ff */
[----:B------:R-:W-:Y:S01]  /*6880*/  IMAD R89, R24, -0x90, R2 ;  /* 0xffffff7018597824 */ /* 0x000fe200078e0202 */
[----:B------:R-:W-:Y:S02]  /*6890*/  BSSY B1, `(.L_x_9818) ;  /* 0x0000004000017945 */ /* 0x000fe40003800000 */
[----:B------:R-:W0:Y:S02]  /*68a0*/  SYNCS.PHASECHK.TRANS64.TRYWAIT P4, [R20+URZ+0x31c90], R90 ;  /* 0x031c905a140075a7 */ /* 0x000e24000808017f */
[----:B------:R-:W-:Y:S01]  /*68b0*/  VIMNMX R89, R89, 0x90, PT ;  /* 0x0000009059597848 */ /* 0x000fe20003fe0100 */
[----:B0-----:R-:W-:Y:S06]  /*68c0*/  @!P4 BRA `(.L_x_9819) ;  /* 0x000001a000acc947 */ /* 0x001fec0003800000 */
.L_x_10077:
[----:B------:R-:W-:Y:S05]  /*68d0*/  BSYNC B1 ;  /* 0x0000000000017941 */ /* 0x000fea0003800000 */
.L_x_9818:
[----:B------:R-:W-:-:S13]  /*68e0*/  ISETP.GE.AND P4, PT, R144, R89, PT ;  /* 0x000000599000720c */ /* 0x000fda0003f86270 */
        /* <DEDUP_REMOVED lines=19> */
.L_x_9779:
[----:B------:R-:W-:Y:S05]  /*6a20*/  BSYNC B0 ;  /* 0x0000000000007941 */ /* 0x000fea0003800000 */
.L_x_9771:
        /* <DEDUP_REMOVED lines=17> */
.L_x_9821:
[----:B------:R-:W-:Y:S05]  /*6b40*/  BSYNC B0 ;  /* 0x0000000000007941 */ /* 0x000fea0003800000 */
.L_x_9820:
[----:B------:R-:W2:Y:S01]  /*6b50*/  SYNCS.PHASECHK.TRANS64.TRYWAIT P3, [R20+URZ+0x31cb0], R90 ;  /* 0x031cb05a140075a7 */ /* 0x000ea2000806017f */
[----:B------:R-:W-:Y:S04]  /*6b60*/  BSSY B0, `(.L_x_9822) ;  /* 0x0000002000007945 */ /* 0x000fe80003800000 */
[----:B--2---:R-:W-:Y:S05]  /*6b70*/  @!P3 BRA `(.L_x_9823) ;  /* 0x000001a00014b947 */ /* 0x004fea0003800000 */
.L_x_10078:
[----:B------:R-:W-:Y:S05]  /*6b80*/  BSYNC B0 ;  /* 0x0000000000007941 */ /* 0x000fea0003800000 */
.L_x_9822:
[----:B------:R-:W-:Y:S01]  /*6b90*/  ISETP.GE.AND P3, PT, R144, R89, PT ;  /* 0x000000599000720c */ /* 0x000fe20003f66270 */
[----:B------:R-:W-:-:S12]  /*6ba0*/  BSSY B0, `(.L_x_9824) ;  /* 0x0000020000007945 */ /* 0x000fd80003800000 */
[----:B------:R-:W-:Y:S05]  /*6bb0*/  @P3 BRA `(.L_x_9825) ;  /* 0x0000000000783947 */ /* 0x000fea0003800000 */
[----:B------:R-:W-:Y:S01]  /*6bc0*/  IMAD.WIDE R34, R24, 0x90, R70 ;  /* 0x0000009018227825 */ /* 0x000fe200078e0246 */
[----:B------:R-:W-:-:S03]  /*6bd0*/  ULDC.64 UR4, c[0x0][0x328] ;  /* 0x0000ca0000047ab9 */ /* 0x000fc60000000a00 */
[----:B------:R-:W-:Y:S02]  /*6be0*/  IMAD R35, R35, UR4, RZ ;  /* 0x0000000423237c24 */ /* 0x000fe4000f8e02ff */
[----:B-1----:R-:W-:Y:S02]  /*6bf0*/  IMAD.MOV.U32 R32, RZ, RZ, R28 ;  /* 0x000000ffff207224 */ /* 0x002fe400078e001c */
[----:B------:R-:W-:Y:S02]  /*6c00*/  IMAD.MOV.U32 R33, RZ, RZ, R91 ;  /* 0x000000ffff217224 */ /* 0x000fe400078e005b */
[C---:B------:R-:W-:Y:S02]  /*6c10*/  IMAD R35, R34.reuse, UR5, R35 ;  /* 0x0000000522237c24 */ /* 0x040fe4000f8e0223 */
[----:B------:R-:W-:Y:S01]  /*6c20*/  IMAD.WIDE.U32 R32, R34, UR4, R32 ;  /* 0x0000000422207c25 */ /* 0x000fe2000f8e0020 */
[----:B------:R-:W-:-:S03]  /*6c30*/  ULDC.64 UR4, c[0x0][0x318] ;  /* 0x0000c60000047ab9 */ /* 0x000fc60000000a00 */
[----:B------:R-:W-:Y:S01]  /*6c40*/  IMAD.IADD R33, R33, 0x1, R35 ;  /* 0x0000000121217824 */ /* 0x000fe200078e0223 */
[----:B------:R-:W-:Y:S01]  /*6c50*/  LEA R36, P3, R32, UR4, 0x1 ;  /* 0x0000000420247c11 */ /* 0x000fe2000f8608ff */
[----:B------:R-:W-:-:S03]  /*6c60*/  ULDC UR4, c[0x0][0x2f4] ;  /* 0x0000bd0000047ab9 */ /* 0x000fc60000000800 */
[----:B------:R-:W-:Y:S02]  /*6c70*/  LEA.HI.X R37, R32, UR5, R33, 0x1, P3 ;  /* 0x0000000520257c11 */ /* 0x000fe400098f0c21 */
        /* <DEDUP_REMOVED lines=17> */
[----:B-1----:R3:W-:Y:S02]  /*6d90*/  @!P3 STG.E.128 desc[UR60][R36.64+0xa0], R32 ;  /* 0x0000a0202400b986 */ /* 0x0027e4000c101d3c */
.L_x_9825:
[----:B------:R-:W-:Y:S05]  /*6da0*/  BSYNC B0 ;  /* 0x0000000000007941 */ /* 0x000fea0003800000 */
.L_x_9824:
[----:B------:R-:W-:Y:S01]  /*6db0*/  @!PT LDS RZ, [RZ] ;  /* 0x00000000fffff984 */ /* 0x000fe20000000800 */
[----:B------:R-:W-:Y:S01]  /*6dc0*/  @!PT LDS RZ, [RZ] ;  /* 0x00000000fffff984 */ /* 0x000fe20000000800 */
[----:B------:R-:W-:Y:S01]  /*6dd0*/  @!PT LDS RZ, [RZ] ;  /* 0x00000000fffff984 */ /* 0x000fe20000000800 */
[----:B------:R-:W-:Y:S01]  /*6de0*/  @!PT LDS RZ, [RZ] ;  /* 0x00000000fffff984 */ /* 0x000fe20000000800 */
[----:B------:R4:W-:Y:S06]  /*6df0*/  MEMBAR.ALL.CTA ;  /* 0x0000000000007992 */ /* 0x0009ec0000008000 */
[----:B----4-:R-:W4:Y:S01]  /*6e00*/  FENCE.VIEW.ASYNC.S ;  /* 0x00000000000073c6 */ /* 0x010f220000000000 */
[----:B------:R-:W-:Y:S02]  /*6e10*/  VIADD R17, R17, 0x1 ;  /* 0x0000000111117836 */ /* 0x000fe40000000000 */
[----:B0-2---:R-:W-:Y:S01]  /*6e20*/  @!P4 VIADD R20, R20, 0x31cc0 ;  /* 0x00031cc01414c836 */ /* 0x005fe20000000000 */
[----:B----4-:R0:W-:Y:S02]  /*6e30*/  BAR.SYNC.DEFER_BLOCKING R115, 0x80 ;  /* 0x000200730000751d */ /* 0x0101e40000010000 */
[----:B------:R-:W-:-:S02]  /*6e40*/  ISETP.NE.AND P3, PT, R17, 0x2, PT ;  /* 0x000000021100780c */ /* 0x000fc40003f65270 */
[----:B------:R-:W-:Y:S02]  /*6e50*/  @!P4 PRMT R20, RZ, 0x654, R20 ;  /* 0x00000654ff14c816 */ /* 0x000fe40000000014 */
[----:B------:R-:W-:Y:S02]  /*6e60*/  SEL R21, RZ, 0x1, P3 ;  /* 0x00000001ff157807 */ /* 0x000fe40001800000 */
[----:B------:R-:W-:Y:S02]  /*6e70*/  SEL R17, R17, RZ, P3 ;  /* 0x000000ff11117207 */ /* 0x000fe40001800000 */
[----:B------:R-:W-:Y:S01]  /*6e80*/  LOP3.LUT R156, R156, R21, RZ, 0x3c, !PT ;  /* 0x000000159c9c7212 */ /* 0x000fe200078e3cff */
[----:B------:R0:W-:Y:S01]  /*6e90*/  @!P4 SYNCS.ARRIVE.TRANS64.RED.A1T0 RZ, [R20+URZ], RZ ;  /* 0x000000ff14ffc9a7 */ /* 0x0001e2000810043f */
[----:B------:R-:W-:Y:S05]  /*6ea0*/  @P2 BRA `(.L_x_9826) ;  /* 0xffffffbc001c2947 */ /* 0x000fea000383ffff */
[----:B-1-3--:R-:W1:Y:S01]  /*6eb0*/  S2R R32, SR_TID.X ;  /* 0x0000000000207919 */ /* 0x00ae620000002100 */
[----:B------:R-:W-:Y:S02]  /*6ec0*/  PLOP3.LUT P0, PT, PT, PT, PT, 0x8, 0x0 ;  /* 0x000000000000781c */ /* 0x000fe40003f0e170 */
[----:B-1----:R-:W-:-:S04]  /*6ed0*/  SHF.R.U32.HI R32, RZ, 0x7, R32 ;  /* 0x00000007ff207819 */ /* 0x002fc80000011620 */
[----:B------:R-:W-:-:S13]  /*6ee0*/  ISETP.NE.AND P5, PT, R32, 0x1, PT ;  /* 0x000000012000780c */ /* 0x000fda0003fa5270 */
[----:B------:R-:W-:Y:S06]  /*6ef0*/  @!P5 BAR.ARV 0x9, 0x100 ;  /* 0x024400000000db1d */ /* 0x000fec0000002000 */
.L_x_9766:
[----:B------:R-:W-:Y:S01]  /*6f00*/  IMAD.MOV.U32 R2, RZ, RZ, RZ ;  /* 0x000000ffff027224 */ /* 0x000fe200078e00ff */
[----:B------:R-:W-:Y:S06]  /*6f10*/  @P0 BRA `(.L_x_9827) ;  /* 0x00000000000c0947 */ /* 0x000fec0003800000 */
[----:B------:R-:W1:Y:S01]  /*6f20*/  FENCE.VIEW.ASYNC.G ;  /* 0x00000000000073c6 */ /* 0x000e620000000100 */
[----:B------:R-:W-:Y:S05]  /*6f30*/  WARPSYNC.ALL ;  /* 0x0000000000007948 */ /* 0x000fea0003800000 */
[----:B-1----:R-:W-:Y:S06]  /*6f40*/  BAR.ARV 0xc, 0x200 ;  /* 0x0308000000007b1d */ /* 0x002fec0000002000 */
.L_x_9827:
[----:B------:R-:W-:Y:S01]  /*6f50*/  LOP3.LUT P0, RZ, R19, 0x4, RZ, 0xc0, !PT ;  /* 0x0000000413ff7812 */ /* 0x000fe2000780c0ff */
[----:B------:R-:W-:-:S12]  /*6f60*/  BSSY B0, `(.L_x_9828) ;  /* 0x0000021000007945 */ /* 0x000fd80003800000 */
[----:B------:R-:W-:Y:S05]  /*6f70*/  @!P0 BRA `(.L_x_9829) ;  /* 0x00000000007c8947 */ /* 0x000fea0003800000 */
[----:B------:R-:W2:Y:S01]  /*6f80*/  LDL R0, [R1+0x94] ;  /* 0x0000940001007983 */ /* 0x000ea20000100800 */
[----:B------:R-:W-:Y:S01]  /*6f90*/  ULDC UR4, c[0x0][0x9f0] ;  /* 0x00027c0000047ab9 */ /* 0x000fe20000000800 */
[----:B--2---:R-:W-:-:S04]  /*6fa0*/  ISETP.NE.AND P0, PT, R0, RZ, PT ;  /* 0x000000ff0000720c */ /* 0x004fc80003f05270 */
[----:B------:R-:W-:-:S04]  /*6fb0*/  SEL R6, R0, UR4, P0 ;  /* 0x0000000400067c07 */ /* 0x000fc80008000000 */
[-C--:B------:R-:W-:Y:S02]  /*6fc0*/  IABS R5, R6.reuse ;  /* 0x0000000600057213 */ /* 0x080fe40000000000 */
[----:B------:R-:W-:Y:S02]  /*6fd0*/  IADD3 R0, R111, -0x1, R6 ;  /* 0xffffffff6f007810 */ /* 0x000fe40007ffe006 */
[----:B------:R-:W1:Y:S01]  /*6fe0*/  I2F.RP R4, R5 ;  /* 0x0000000500047306 */ /* 0x000e620000209400 */
[----:B------:R-:W-:-:S05]  /*6ff0*/  IABS R9, R6 ;  /* 0x0000000600097213 */ /* 0x000fca0000000000 */
[----:B------:R-:W-:Y:S02]  /*7000*/  IMAD.MOV R9, RZ, RZ, -R9 ;  /* 0x000000ffff097224 */ /* 0x000fe400078e0a09 */
[----:B-1----:R-:W1:Y:S02]  /*7010*/  MUFU.RCP R4, R4 ;  /* 0x0000000400047308 */ /* 0x002e640000001000 */
[----:B-1----:R-:W-:Y:S01]  /*7020*/  VIADD R2, R4, 0xffffffe ;  /* 0x0ffffffe04027836 */ /* 0x002fe20000000000 */
[----:B------:R-:W-:Y:S02]  /*7030*/  IABS R4, R0 ;  /* 0x0000000000047213 */ /* 0x000fe40000000000 */
[----:B------:R-:W-:-:S03]  /*7040*/  LOP3.LUT R0, R0, R6, RZ, 0x3c, !PT ;  /* 0x0000000600007212 */ /* 0x000fc600078e3cff */
[----:B------:R1:W2:Y:S01]  /*7050*/  F2I.FTZ.U32.TRUNC.NTZ R3, R2 ;  /* 0x0000000200037305 */ /* 0x0002a2000021f000 */
[----:B------:R-:W-:Y:S01]  /*7060*/  ISETP.GE.AND P2, PT, R0, RZ, PT ;  /* 0x000000ff0000720c */ /* 0x000fe20003f46270 */
[----:B-1----:R-:W-:Y:S02]  /*7070*/  IMAD.MOV.U32 R2, RZ, RZ, RZ ;  /* 0x000000ffff027224 */ /* 0x002fe400078e00ff */
[----:B--2---:R-:W-:-:S04]  /*7080*/  IMAD.MOV R8, RZ, RZ, -R3 ;  /* 0x000000ffff087224 */ /* 0x004fc800078e0a03 */
        /* <DEDUP_REMOVED lines=14> */
.L_x_9829:
[----:B------:R-:W-:Y:S05]  /*7170*/  BSYNC B0 ;  /* 0x0000000000007941 */ /* 0x000fea0003800000 */
.L_x_9828:
        /* <DEDUP_REMOVED lines=19> */
[----:B0-----:R-:W-:Y:S02]  /*72b0*/  CS2R R20, SRZ ;  /* 0x0000000000147805 */ /* 0x001fe4000001ff00 */
[----:B------:R-:W-:Y:S02]  /*72c0*/  CS2R R74, SRZ ;  /* 0x00000000004a7805 */ /* 0x000fe4000001ff00 */
[----:B------:R-:W-:Y:S02]  /*72d0*/  CS2R R8, SRZ ;  /* 0x0000000000087805 */ /* 0x000fe4000001ff00 */
[----:B------:R-:W-:Y:S02]  /*72e0*/  CS2R R72, SRZ ;  /* 0x0000000000487805 */ /* 0x000fe4000001ff00 */
[----:B------:R-:W-:Y:S02]  /*72f0*/  CS2R R6, SRZ ;  /* 0x0000000000067805 */ /* 0x000fe4000001ff00 */
[----:B------:R-:W-:-:S02]  /*7300*/  CS2R R68, SRZ ;  /* 0x0000000000447805 */ /* 0x000fc4000001ff00 */
        /* <DEDUP_REMOVED lines=8> */
[----:B------:R-:W0:Y:S01]  /*7390*/  S2R R3, SR_TID.X ;  /* 0x0000000000037919 */ /* 0x000e220000002100 */
[----:B------:R-:W-:Y:S01]  /*73a0*/  UMOV UR4, 0xffffffff ;  /* 0xffffffff00047882 */ /* 0x000fe20000000000 */
[----:B0-----:R-:W-:-:S05]  /*73b0*/  VIADD R38, R3, 0xffffff80 ;  /* 0xffffff8003267836 */ /* 0x001fca0000000000 */
[----:B------:R-:W-:-:S04]  /*73c0*/  SHF.R.S32.HI R39, RZ, 0x1f, R38 ;  /* 0x0000001fff277819 */ /* 0x000fc80000011426 */
[----:B------:R-:W-:-:S04]  /*73d0*/  LEA.HI R13, R39, R38, RZ, 0x7 ;  /* 0x00000026270d7211 */ /* 0x000fc800078f38ff */
[----:B------:R-:W-:Y:S01]  /*73e0*/  SHF.R.S32.HI R13, RZ, 0x7, R13 ;  /* 0x00000007ff0d7819 */ /* 0x000fe2000001140d */
[----:B------:R-:W-:Y:S06]  /*73f0*/  BRA.DIV UR4, `(.L_x_9831) ;  /* 0x0000019a04087947 */ /* 0x000fec000b800000 */
[----:B------:R-:W0:Y:S04]  /*7400*/  SHFL.IDX PT, R0, R13, RZ, 0x1f ;  /* 0x00001fff0d007589 */ /* 0x000e2800000e0000 */
[----:B0-----:R0:W-:Y:S02]  /*7410*/  STL [R1+0x7c], R0 ;  /* 0x00007c0001007387 */ /* 0x0011e40000100800 */
.L_x_10081:
[----:B------:R-:W0:Y:S01]  /*7420*/  LDL R3, [R1+0x7c] ;  /* 0x00007c0001037983 */ /* 0x000e220000100800 */
[----:B------:R-:W-:Y:S01]  /*7430*/  BSSY B6, `(.L_x_9832) ;  /* 0x000001b000067945 */ /* 0x000fe20003800000 */
[----:B0-----:R-:W-:-:S05]  /*7440*/  IMAD.HI R0, R3, 0x55555556, RZ ;  /* 0x5555555603007827 */ /* 0x001fca00078e02ff */
[----:B------:R-:W-:-:S05]  /*7450*/  LEA.HI R2, R0, R0, RZ, 0x1 ;  /* 0x0000000000027211 */ /* 0x000fca00078f08ff */
[----:B------:R-:W-:Y:S02]  /*7460*/  IMAD R2, R2, -0x3, R3 ;  /* 0xfffffffd02027824 */ /* 0x000fe400078e0203 */
[----:B------:R-:W-:-:S04]  /*7470*/  VIADD R3, R16, 0x24300 ;  /* 0x0002430010037836 */ /* 0x000fc80000000000 */
[----:B------:R-:W-:Y:S01]  /*7480*/  IMAD R0, R2, 0x800, R3 ;  /* 0x0000080002007824 */ /* 0x000fe200078e0203 */
[----:B------:R-:W-:-:S04]  /*7490*/  LOP3.LUT P0, RZ, R3, 0x9f, RZ, 0xc0, !PT ;  /* 0x0000009f03ff7812 */ /* 0x000fc8000780c0ff */
[----:B------:R-:W-:-:S04]  /*74a0*/  SHF.R.U32.HI R0, RZ, 0x4, R0 ;  /* 0x00000004ff007819 */ /* 0x000fc80000011600 */
[----:B------:R-:W-:-:S05]  /*74b0*/  LOP3.LUT R0, R0, 0x3fff, RZ, 0xc0, !PT ;  /* 0x00003fff00007812 */ /* 0x000fca00078ec0ff */
[----:B------:R0:W-:Y:S01]  /*74c0*/  STL [R1+0x84], R0 ;  /* 0x0000840001007387 */ /* 0x0001e20000100800 */
[----:B------:R-:W-:Y:S05]  /*74d0*/  @!P0 BRA `(.L_x_9833) ;  /* 0x0000000000408947 */ /* 0x000fea0003800000 */
[----:B0-----:R-:W-:Y:S01]  /*74e0*/  MOV R0, 0x0 ;  /* 0x0000000000007802 */ /* 0x001fe20000000f00 */
[----:B------:R-:W-:Y:S01]  /*74f0*/  ULDC.64 UR4, c[0x4][0x1b8] ;  /* 0x01006e0000047ab9 */ /* 0x000fe20000000a00 */
[----:B------:R-:W-:Y:S01]  /*7500*/  ULDC.64 UR6, c[0x4][0x1c0] ;  /* 0x0100700000067ab9 */ /* 0x000fe20000000a00 */
[----:B------:R-:W-:Y:S01]  /*7510*/  IMAD.U32 R4, RZ, RZ, UR4 ;  /* 0x00000004ff047e24 */ /* 0x000fe2000f8e00ff */
[----:B-1----:R0:W1:Y:S01]  /*7520*/  LDC.64 R14, c[0x4][R0] ;  /* 0x01000000000e7b82 */ /* 0x0020620000000a00 */
        /* <DEDUP_REMOVED lines=11> */
.L_x_9833:
[----:B------:R-:W-:Y:S05]  /*75e0*/  BSYNC B6 ;  /* 0x0000000000067941 */ /* 0x000fea0003800000 */
.L_x_9832:
[----:B------:R-:W-:Y:S02]  /*75f0*/  ULDC UR4, c[0x0][0x3f4] ;  /* 0x0000fd0000047ab9 */ /* 0x000fe40000000800 */
[----:B------:R-:W-:-:S13]  /*7600*/  ISETP.LT.AND P0, PT, RZ, UR4, PT ;  /* 0x00000004ff007c0c */ /* 0x000fda000bf01270 */
[----:B------:R-:W-:Y:S05]  /*7610*/  @P0 BRA `(.L_x_9834) ;  /* 0x0000000000400947 */ /* 0x000fea0003800000 */
[----:B------:R-:W0:Y:S02]  /*7620*/  LDL R20, [R1+0xa4] ;  /* 0x0000a40001147983 */ /* 0x000e240000100800 */
[----:B0-----:R-:W-:-:S04]  /*7630*/  LEA.HI R0, R20, R20, RZ, 0x1 ;  /* 0x0000001414007211 */ /* 0x001fc800078f08ff */
[----:B------:R-:W-:-:S05]  /*7640*/  LOP3.LUT R0, R0, 0xfffffffe, RZ, 0xc0, !PT ;  /* 0xfffffffe00007812 */ /* 0x000fca00078ec0ff */
[----:B------:R-:W-:-:S05]  /*7650*/  IMAD.IADD R0, R20, 0x1, -R0 ;  /* 0x0000000114007824 */ /* 0x000fca00078e0a00 */
[----:B------:R-:W-:-:S04]  /*7660*/  SHF.L.U32 R3, R0, 0x1f, RZ ;  /* 0x0000001f00037819 */ /* 0x000fc800000006ff */
[----:B------:R0:W2:Y:S03]  /*7670*/  SYNCS.PHASECHK.TRANS64.TRYWAIT P0, [R16+URZ+0x31c00], R3 ;  /* 0x031c0003100075a7 */ /* 0x0000a6000800017f */
[----:B--2---:R-:W-:Y:S05]  /*7680*/  @!P0 NANOSLEEP.SYNCS 0x989680 ;  /* 0x009896800000895d */ /* 0x004fea0003900000 */
[----:B------:R-:W2:Y:S01]  /*7690*/  @!P0 SYNCS.PHASECHK.TRANS64 P0, [R16+URZ+0x31c00], R3 ;  /* 0x031c0003100085a7 */ /* 0x000ea2000800007f */
[----:B------:R-:W-:Y:S04]  /*76a0*/  BSSY B0, `(.L_x_9835) ;  /* 0x0000006000007945 */ /* 0x000fe80003800000 */
[----:B--2---:R-:W-:Y:S05]  /*76b0*/  @P0 BRA `(.L_x_9836) ;  /* 0x0000000000100947 */ /* 0x004fea0003800000 */
.L_x_9837:
[----:B--2---:R2:W3:Y:S02]  /*76c0*/  SYNCS.PHASECHK.TRANS64.TRYWAIT P0, [R16+URZ+0x31c00], R3 ;  /* 0x031c0003100075a7 */ /* 0x0044e4000800017f */
[----:B---3--:R-:W-:Y:S05]  /*76d0*/  @!P0 NANOSLEEP.SYNCS 0x989680 ;  /* 0x009896800000895d */ /* 0x008fea0003900000 */
[----:B------:R-:W3:Y:S02]  /*76e0*/  @!P0 SYNCS.PHASECHK.TRANS64 P0, [R16+URZ+0x31c00], R3 ;  /* 0x031c0003100085a7 */ /* 0x000ee4000800007f */
[----:B---3--:R-:W-:Y:S05]  /*76f0*/  @!P0 BRA `(.L_x_9837) ;  /* 0xfffffffc00f08947 */ /* 0x008fea000383ffff */
.L_x_9836:
[----:B------:R-:W-:Y:S05]  /*7700*/  BSYNC B0 ;  /* 0x0000000000007941 */ /* 0x000fea0003800000 */
.L_x_9835:
[----:B------:R-:W-:Y:S05]  /*7710*/  BRA `(.L_x_9838) ;  /* 0x0000003800dc7947 */ /* 0x000fea0003800000 */
.L_x_9834:
[----:B------:R-:W2:Y:S01]  /*7720*/  LDL R3, [R1+0xc8] ;  /* 0x0000c80001037983 */ /* 0x000ea20000100800 */
[----:B0----5:R-:W-:Y:S01]  /*7730*/  SHF.R.S32.HI R0, RZ, 0x1f, R107 ;  /* 0x0000001fff007819 */ /* 0x021fe2000001146b */
        /* <DEDUP_REMOVED lines=16> */
[----:B--2---:R-:W-:-:S13]  /*7840*/  LOP3.LUT P0, RZ, R3, 0x1bf, RZ, 0xc0, !PT ;  /* 0x000001bf03ff7812 */ /* 0x004fda000780c0ff */
[----:B------:R-:W-:Y:S05]  /*7850*/  @!P0 BRA `(.L_x_9839) ;  /* 0x0000000000408947 */ /* 0x000fea0003800000 */
[----:B------:R-:W-:Y:S01]  /*7860*/  MOV R0, 0x0 ;  /* 0x0000000000007802 */ /* 0x000fe20000000f00 */
        /* <DEDUP_REMOVED lines=15> */
.L_x_9839:
[----:B------:R-:W-:Y:S01]  /*7960*/  ULDC.U8 UR4, c[0x0][0x410] ;  /* 0x0001040000047ab9 */ /* 0x000fe20000000000 */
[----:B------:R-:W-:Y:S01]  /*7970*/  BSSY B0, `(.L_x_9840) ;  /* 0x0000389000007945 */ /* 0x000fe20003800000 */
[----:B------:R-:W-:Y:S01]  /*7980*/  ISETP.NE.AND P0, PT, RZ, UR4, PT ;  /* 0x00000004ff007c0c */ /* 0x000fe2000bf05270 */
[----:B------:R-:W-:-:S12]  /*7990*/  IMAD R8, R109, 0xc0, R144 ;  /* 0x000000c06d087824 */ /* 0x000fd800078e0290 */
[----:B------:R-:W-:Y:S05]  /*79a0*/  @!P0 BRA `(.L_x_9841) ;  /* 0x0000001800fc8947 */ /* 0x000fea0003800000 */
[----:B------:R-:W-:-:S03]  /*79b0*/  UMOV UR4, 0xffffffff ;  /* 0xffffffff00047882 */ /* 0x000fc60000000000 */
[----:B------:R-:W-:Y:S05]  /*79c0*/  BRA.DIV UR4, `(.L_x_9842) ;  /* 0x0000019204bc7947 */ /* 0x000fea000b800000 */
[----:B------:R0:W2:Y:S04]  /*79d0*/  SHFL.IDX PT, R3, R25, RZ, 0x1e1f ;  /* 0x001e1fff19037589 */ /* 0x0000a800000e0000 */
[----:B------:R0:W3:Y:S04]  /*79e0*/  SHFL.IDX PT, R0, R24, RZ, 0x1e1f ;  /* 0x001e1fff18007589 */ /* 0x0000e800000e0000 */
[----:B------:R0:W4:Y:S04]  /*79f0*/  SHFL.IDX PT, R5, R27, RZ, 0x1e1f ;  /* 0x001e1fff1b057589 */ /* 0x00012800000e0000 */
[----:B------:R0:W0:Y:S02]  /*7a00*/  SHFL.IDX PT, R4, R26, RZ, 0x1e1f ;  /* 0x001e1fff1a047589 */ /* 0x00002400000e0000 */
.L_x_10087:
[----:B------:R-:W5:Y:S01]  /*7a10*/  LDL R53, [R1+0xa4] ;  /* 0x0000a40001357983 */ /* 0x000f620000100800 */
[----:B------:R-:W-:Y:S01]  /*7a20*/  ULDC UR4, c[0x0][0x448] ;  /* 0x0001120000047ab9 */ /* 0x000fe20000000800 */
[----:B------:R-:W-:Y:S01]  /*7a30*/  BSSY B1, `(.L_x_9843) ;  /* 0x0000060000017945 */ /* 0x000fe20003800000 */
[----:B------:R-:W-:Y:S01]  /*7a40*/  IMAD R112, R112, UR4, RZ ;  /* 0x0000000470707c24 */ /* 0x000fe2000f8e02ff */
[----:B------:R-:W-:Y:S02]  /*7a50*/  CS2R R34, SRZ ;  /* 0x0000000000227805 */ /* 0x000fe4000001ff00 */
[----:B------:R-:W-:Y:S02]  /*7a60*/  CS2R R30, SRZ ;  /* 0x00000000001e7805 */ /* 0x000fe4000001ff00 */
[----:B0-----:R-:W-:Y:S01]  /*7a70*/  CS2R R26, SRZ ;  /* 0x00000000001a7805 */ /* 0x001fe2000001ff00 */
[----:B------:R-:W-:Y:S01]  /*7a80*/  IMAD R6, R109, -0xc0, R112 ;  /* 0xffffff406d067824 */ /* 0x000fe200078e0270 */
[----:B------:R-:W-:-:S02]  /*7a90*/  ISETP.GE.AND P1, PT, R8, R112, PT ;  /* 0x000000700800720c */ /* 0x000fc40003f26270 */
[----:B------:R-:W-:Y:S02]  /*7aa0*/  CS2R R20, SRZ ;  /* 0x0000000000147805 */ /* 0x000fe4000001ff00 */
[----:B------:R-:W-:Y:S02]  /*7ab0*/  CS2R R12, SRZ ;  /* 0x00000000000c7805 */ /* 0x000fe4000001ff00 */
[----:B------:R-:W-:Y:S02]  /*7ac0*/  CS2R R8, SRZ ;  /* 0x0000000000087805 */ /* 0x000fe4000001ff00 */
[----:B------:R-:W-:Y:S02]  /*7ad0*/  VIMNMX R7, R6, 0xc0, PT ;  /* 0x000000c006077848 */ /* 0x000fe40003fe0100 */
[----:B------:R-:W-:Y:S02]  /*7ae0*/  CS2R R36, SRZ ;  /* 0x0000000000247805 */ /* 0x000fe4000001ff00 */
[----:B------:R-:W-:-:S02]  /*7af0*/  CS2R R32, SRZ ;  /* 0x0000000000207805 */ /* 0x000fc4000001ff00 */
[----:B------:R-:W-:Y:S02]  /*7b00*/  CS2R R28, SRZ ;  /* 0x00000000001c7805 */ /* 0x000fe4000001ff00 */
[----:B------:R-:W-:Y:S02]  /*7b10*/  ISETP.GE.AND P0, PT, R144, R7, PT ;  /* 0x000000079000720c */ /* 0x000fe40003f06270 */
[----:B------:R-:W-:Y:S02]  /*7b20*/  CS2R R24, SRZ ;  /* 0x0000000000187805 */ /* 0x000fe4000001ff00 */
[----:B-1----:R-:W-:Y:S02]  /*7b30*/  CS2R R14, SRZ ;  /* 0x00000000000e7805 */ /* 0x002fe4000001ff00 */
[----:B------:R-:W-:Y:S02]  /*7b40*/  CS2R R10, SRZ ;  /* 0x00000000000a7805 */ /* 0x000fe4000001ff00 */
[----:B-----5:R-:W-:Y:S01]  /*7b50*/  LEA.HI R52, R53, R53, RZ, 0x1 ;  /* 0x0000003535347211 */ /* 0x020fe200078f08ff */
[----:B------:R-:W-:Y:S06]  /*7b60*/  @P1 BRA `(.L_x_9844) ;  /* 0x0000000400301947 */ /* 0x000fec0003800000 */
[----:B------:R-:W2:Y:S01]  /*7b70*/  LDL R45, [R1+0x6c] ;  /* 0x00006c00012d7983 */ /* 0x000ea20000100800 */
[----:B------:R-:W-:-:S03]  /*7b80*/  ULDC UR4, c[0x0][0x3f4] ;  /* 0x0000fd0000047ab9 */ /* 0x000fc60000000800 */
[----:B------:R-:W3:Y:S04]  /*7b90*/  LDL R44, [R1+0x64] ;  /* 0x00006400012c7983 */ /* 0x000ee80000100800 */
[----:B------:R-:W4:Y:S04]  /*7ba0*/  LDL R43, [R1+0x70] ;  /* 0x00007000012b7983 */ /* 0x000f280000100800 */
[----:B------:R-:W4:Y:S04]  /*7bb0*/  LDL R42, [R1+0x68] ;  /* 0x00006800012a7983 */ /* 0x000f280000100800 */
[----:B------:R-:W4:Y:S04]  /*7bc0*/  LDL.64 R40, [R1+0x48] ;  /* 0x0000480001287983 */ /* 0x000f280000100a00 */
[----:B------:R-:W4:Y:S01]  /*7bd0*/  LDL R14, [R1+0x74] ;  /* 0x00007400010e7983 */ /* 0x000f220000100800 */
        /* <DEDUP_REMOVED lines=8> */
[C---:B--2---:R-:W-:Y:S01]  /*7c60*/  ISETP.GE.AND P4, PT, R45.reuse, UR4, PT ;  /* 0x000000042d007c0c */ /* 0x044fe2000bf86270 */
[C---:B------:R-:W-:Y:S01]  /*7c70*/  IMAD.SHL.U32 R9, R45.reuse, 0x2, RZ ;  /* 0x000000022d097824 */ /* 0x040fe200078e00ff */
[----:B------:R-:W-:Y:S02]  /*7c80*/  SHF.R.S32.HI R6, RZ, 0x1f, R45 ;  /* 0x0000001fff067819 */ /* 0x000fe4000001142d */
[----:B---3--:R-:W-:Y:S02]  /*7c90*/  ISETP.GE.AND P3, PT, R44, UR4, PT ;  /* 0x000000042c007c0c */ /* 0x008fe4000bf66270 */
[----:B------:R-:W-:-:S07]  /*7ca0*/  SHF.L.U64.HI R10, R45, 0x1, R6 ;  /* 0x000000012d0a7819 */ /* 0x000fce0000010206 */
[-C--:B------:R-:W-:Y:S02]  /*7cb0*/  @!P4 IADD3 R8, P2, R4, R9.reuse, RZ ;  /* 0x000000090408c210 */ /* 0x080fe40007f5e0ff */
[----:B------:R-:W-:-:S03]  /*7cc0*/  @!P4 IADD3 R6, P1, R0, R9, RZ ;  /* 0x000000090006c210 */ /* 0x000fc60007f3e0ff */
[----:B----4-:R-:W-:Y:S01]  /*7cd0*/  @!P4 IMAD.X R9, R5, 0x1, R10, P2 ;  /* 0x000000010509c824 */ /* 0x010fe200010e060a */
[----:B------:R-:W-:Y:S01]  /*7ce0*/  ISETP.GE.AND P2, PT, R43, UR4, PT ;  /* 0x000000042b007c0c */ /* 0x000fe2000bf46270 */
[----:B------:R-:W-:Y:S01]  /*7cf0*/  IMAD.SHL.U32 R49, R44, 0x2, RZ ;  /* 0x000000022c317824 */ /* 0x000fe200078e00ff */
[----:B------:R-:W-:Y:S02]  /*7d00*/  @!P4 IADD3.X R7, R3, R10, RZ, P1, !PT ;  /* 0x0000000a0307c210 */ /* 0x000fe40000ffe4ff */
[----:B------:R-:W-:Y:S01]  /*7d10*/  SHF.R.S32.HI R10, RZ, 0x1f, R44 ;  /* 0x0000001fff0a7819 */ /* 0x000fe2000001142c */
[----:B------:R-:W5:Y:S01]  /*7d20*/  @!P4 LD.E.64 R30, desc[UR60][R8.64] ;  /* 0x0000003c081ec980 */ /* 0x000f62000c101b00 */
[----:B------:R-:W-:Y:S01]  /*7d30*/  ISETP.GE.AND P1, PT, R42, UR4, PT ;  /* 0x000000042a007c0c */ /* 0x000fe2000bf26270 */
[----:B------:R-:W-:Y:S01]  /*7d40*/  IMAD.SHL.U32 R45, R43, 0x2, RZ ;  /* 0x000000022b2d7824 */ /* 0x000fe200078e00ff */
[----:B------:R-:W-:Y:S01]  /*7d50*/  SHF.L.U64.HI R10, R44, 0x1, R10 ;  /* 0x000000012c0a7819 */ /* 0x000fe2000001020a */
[----:B------:R0:W5:Y:S01]  /*7d60*/  @!P4 LD.E.64 R32, desc[UR60][R6.64] ;  /* 0x0000003c0620c980 */ /* 0x000162000c101b00 */
[----:B------:R-:W-:-:S02]  /*7d70*/  @!P3 IADD3 R48, P4, R4, R49, RZ ;  /* 0x000000310430b210 */ /* 0x000fc40007f9e0ff */
[----:B------:R-:W-:Y:S02]  /*7d80*/  SHF.R.S32.HI R11, RZ, 0x1f, R43 ;  /* 0x0000001fff0b7819 */ /* 0x000fe4000001142b */
[----:B------:R-:W-:Y:S01]  /*7d90*/  @!P3 IADD3 R50, P5, R0, R49, RZ ;  /* 0x000000310032b210 */ /* 0x000fe20007fbe0ff */
[----:B------:R-:W-:Y:S01]  /*7da0*/  @!P3 IMAD.X R49, R5, 0x1, R10, P4 ;  /* 0x000000010531b824 */ /* 0x000fe200020e060a */
[-C--:B------:R-:W-:Y:S02]  /*7db0*/  @!P2 IADD3 R44, P4, R4, R45.reuse, RZ ;  /* 0x0000002d042ca210 */ /* 0x080fe40007f9e0ff */
[----:B------:R-:W-:Y:S01]  /*7dc0*/  SHF.R.S32.HI R12, RZ, 0x1f, R42 ;  /* 0x0000001fff0c7819 */ /* 0x000fe2000001142a */
[----:B0-----:R-:W-:Y:S01]  /*7dd0*/  IMAD.SHL.U32 R7, R42, 0x2, RZ ;  /* 0x000000022a077824 */ /* 0x001fe200078e00ff */
[----:B------:R-:W-:Y:S01]  /*7de0*/  SHF.L.U64.HI R6, R43, 0x1, R11 ;  /* 0x000000012b067819 */ /* 0x000fe2000001020b */
[----:B------:R-:W-:Y:S01]  /*7df0*/  @!P3 IMAD.X R51, R3, 0x1, R10, P5 ;  /* 0x000000010333b824 */ /* 0x000fe200028e060a */
[----:B------:R-:W-:Y:S01]  /*7e00*/  @!P2 IADD3 R46, P5, R0, R45, RZ ;  /* 0x0000002d002ea210 */ /* 0x000fe20007fbe0ff */
[----:B------:R-:W-:Y:S01]  /*7e10*/  IMAD.SHL.U32 R13, R14, 0x2, RZ ;  /* 0x000000020e0d7824 */ /* 0x000fe200078e00ff */
[----:B------:R-:W-:Y:S01]  /*7e20*/  SHF.L.U64.HI R12, R42, 0x1, R12 ;  /* 0x000000012a0c7819 */ /* 0x000fe2000001020c */
[--C-:B------:R-:W-:Y:S01]  /*7e30*/  @!P2 IMAD.X R45, R5, 0x1, R6.reuse, P4 ;  /* 0x00000001052da824 */ /* 0x100fe200020e0606 */
[-C--:B------:R-:W-:Y:S01]  /*7e40*/  @!P1 IADD3 R42, P4, R0, R7.reuse, RZ ;  /* 0x00000007002a9210 */ /* 0x080fe20007f9e0ff */
[C---:B------:R-:W-:Y:S01]  /*7e50*/  @!P2 IMAD.X R47, R3.reuse, 0x1, R6, P5 ;  /* 0x00000001032fa824 */ /* 0x040fe200028e0606 */
[----:B------:R-:W-:Y:S01]  /*7e60*/  ISETP.GE.AND P5, PT, R40, UR4, PT ;  /* 0x0000000428007c0c */ /* 0x000fe2000bfa6270 */
[----:B------:R-:W5:Y:S02]  /*7e70*/  @!P3 LD.E.64 R28, desc[UR60][R50.64] ;  /* 0x0000003c321cb980 */ /* 0x000f64000c101b00 */
[--C-:B------:R-:W-:Y:S01]  /*7e80*/  @!P1 IMAD.X R43, R3, 0x1, R12.reuse, P4 ;  /* 0x00000001032b9824 */ /* 0x100fe200020e060c */
[----:B------:R-:W-:Y:S01]  /*7e90*/  @!P1 IADD3 R6, P4, R4, R7, RZ ;  /* 0x0000000704069210 */ /* 0x000fe20007f9e0ff */
[----:B------:R-:W5:Y:S04]  /*7ea0*/  @!P3 LD.E.64 R26, desc[UR60][R48.64] ;  /* 0x0000003c301ab980 */ /* 0x000f68000c101b00 */
[----:B------:R-:W-:Y:S01]  /*7eb0*/  @!P1 IMAD.X R7, R5, 0x1, R12, P4 ;  /* 0x0000000105079824 */ /* 0x000fe200020e060c */
[----:B------:R-:W-:Y:S01]  /*7ec0*/  ISETP.GE.AND P4, PT, R14, UR4, PT ;  /* 0x000000040e007c0c */ /* 0x000fe2000bf86270 */
[----:B------:R-:W5:Y:S02]  /*7ed0*/  @!P2 LD.E.64 R24, desc[UR60][R46.64] ;  /* 0x0000003c2e18a980 */ /* 0x000f64000c101b00 */
[----:B------:R-:W-:-:S02]  /*7ee0*/  @!P5 IMAD.MOV.U32 R8, RZ, RZ, R0 ;  /* 0x000000ffff08d224 */ /* 0x000fc400078e0000 */
[----:B------:R-:W-:Y:S01]  /*7ef0*/  @!P5 IMAD.MOV.U32 R9, RZ, RZ, R3 ;  /* 0x000000ffff09d224 */ /* 0x000fe200078e0003 */
[----:B------:R-:W5:Y:S01]  /*7f00*/  @!P2 LD.E.64 R20, desc[UR60][R44.64] ;  /* 0x0000003c2c14a980 */ /* 0x000f62000c101b00 */
[----:B------:R-:W-:Y:S01]  /*7f10*/  @!P5 IMAD.WIDE R10, R40, 0x2, R4 ;  /* 0x00000002280ad825 */ /* 0x000fe200078e0204 */
[----:B------:R-:W-:-:S03]  /*7f20*/  SHF.R.S32.HI R12, RZ, 0x1f, R14 ;  /* 0x0000001fff0c7819 */ /* 0x000fc6000001140e */
[----:B------:R-:W-:Y:S01]  /*7f30*/  @!P5 IMAD.WIDE R8, R40, 0x2, R8 ;  /* 0x000000022808d825 */ /* 0x000fe200078e0208 */
[----:B------:R0:W5:Y:S01]  /*7f40*/  @!P5 LD.E.64 R34, desc[UR60][R10.64] ;  /* 0x0000003c0a22d980 */ /* 0x000162000c101b00 */
[----:B------:R-:W-:-:S03]  /*7f50*/  SHF.L.U64.HI R12, R14, 0x1, R12 ;  /* 0x000000010e0c7819 */ /* 0x000fc6000001020c */
[----:B------:R1:W5:Y:S01]  /*7f60*/  @!P5 LD.E.64 R36, desc[UR60][R8.64] ;  /* 0x0000003c0824d980 */ /* 0x000362000c101b00 */
[----:B------:R-:W-:-:S05]  /*7f70*/  @!P4 IADD3 R40, P5, R0, R13, RZ ;  /* 0x0000000d0028c210 */ /* 0x000fca0007fbe0ff */
[--C-:B------:R-:W-:Y:S01]  /*7f80*/  @!P4 IMAD.X R41, R3, 0x1, R12.reuse, P5 ;  /* 0x000000010329c824 */ /* 0x100fe200028e060c */
[----:B------:R-:W-:Y:S02]  /*7f90*/  @!P4 IADD3 R4, P5, R4, R13, RZ ;  /* 0x0000000d0404c210 */ /* 0x000fe40007fbe0ff */
[----:B------:R-:W-:Y:S02]  /*7fa0*/  CS2R R14, SRZ ;  /* 0x00000000000e7805 */ /* 0x000fe4000001ff00 */
[----:B0-----:R-:W-:Y:S02]  /*7fb0*/  CS2R R10, SRZ ;  /* 0x00000000000a7805 */ /* 0x001fe4000001ff00 */
[----:B-1----:R-:W-:Y:S01]  /*7fc0*/  CS2R R8, SRZ ;  /* 0x0000000000087805 */ /* 0x002fe2000001ff00 */
[----:B------:R-:W-:Y:S01]  /*7fd0*/  @!P4 IMAD.X R5, R5, 0x1, R12, P5 ;  /* 0x000000010505c824 */ /* 0x000fe200028e060c */
[----:B------:R-:W-:Y:S01]  /*7fe0*/  CS2R R12, SRZ ;  /* 0x00000000000c7805 */ /* 0x000fe2000001ff00 */
[----:B------:R0:W5:Y:S04]  /*7ff0*/  @!P1 LD.E.64 R14, desc[UR60][R42.64] ;  /* 0x0000003c2a0e9980 */ /* 0x000168000c101b00 */
[----:B------:R0:W5:Y:S04]  /*8000*/  @!P4 LD.E.64 R10, desc[UR60][R40.64] ;  /* 0x0000003c280ac980 */ /* 0x000168000c101b00 */
[----:B------:R0:W5:Y:S04]  /*8010*/  @!P1 LD.E.64 R12, desc[UR60][R6.64] ;  /* 0x0000003c060c9980 */ /* 0x000168000c101b00 */
[----:B------:R0:W5:Y:S02]  /*8020*/  @!P4 LD.E.64 R8, desc[UR60][R4.64] ;  /* 0x0000003c0408c980 */ /* 0x000164000c101b00 */
.L_x_9844:
[----:B------:R-:W-:Y:S05]  /*8030*/  BSYNC B1 ;  /* 0x0000000000017941 */ /* 0x000fea0003800000 */
.L_x_9843:
[----:B--2--5:R-:W-:Y:S01]  /*8040*/  IMAD.MOV.U32 R3, RZ, RZ, R35 ;  /* 0x000000ffff037224 */ /* 0x024fe200078e0023 */
[----:B------:R-:W-:Y:S01]  /*8050*/  LOP3.LUT R52, R52, 0xfffffffe, RZ, 0xc0, !PT ;  /* 0xfffffffe34347812 */ /* 0x000fe200078ec0ff */
[----:B---3--:R-:W-:Y:S01]  /*8060*/  IMAD.MOV.U32 R0, RZ, RZ, R34 ;  /* 0x000000ffff007224 */ /* 0x008fe200078e0022 */
[----:B------:R-:W-:Y:S01]  /*8070*/  BSSY B1, `(.L_x_9845) ;  /* 0x000002b000017945 */ /* 0x000fe20003800000 */
[----:B0-----:R-:W-:Y:S01]  /*8080*/  IMAD.MOV.U32 R4, RZ, RZ, R30 ;  /* 0x000000ffff047224 */ /* 0x001fe200078e001e */
[----:B------:R-:W-:Y:S01]  /*8090*/  PRMT R47, R47, 0x5410, R3 ;  /* 0x000054102f2f7816 */ /* 0x000fe20000000003 */
[----:B------:R-:W-:Y:S01]  /*80a0*/  IMAD.IADD R3, R53, 0x1, -R52 ;  /* 0x0000000135037824 */ /* 0x000fe200078e0a34 */
[----:B------:R-:W-:Y:S01]  /*80b0*/  PRMT R48, R0, 0x7610, R48 ;  /* 0x0000761000307816 */ /* 0x000fe20000000030 */
[----:B------:R-:W-:Y:S01]  /*80c0*/  IMAD.MOV.U32 R0, RZ, RZ, R31 ;  /* 0x000000ffff007224 */ /* 0x000fe200078e001f */
[----:B------:R-:W-:Y:S01]  /*80d0*/  PRMT R56, R4, 0x7610, R56 ;  /* 0x0000761004387816 */ /* 0x000fe20000000038 */
[----:B------:R-:W-:Y:S01]  /*80e0*/  IMAD.MOV.U32 R4, RZ, RZ, R26 ;  /* 0x000000ffff047224 */ /* 0x000fe200078e001a */
[----:B------:R-:W-:Y:S01]  /*80f0*/  SHF.L.U32 R3, R3, 0x1f, RZ ;  /* 0x0000001f03037819 */ /* 0x000fe200000006ff */
[----:B----4-:R-:W-:Y:S01]  /*8100*/  IMAD.MOV.U32 R5, RZ, RZ, R27 ;  /* 0x000000ffff057224 */ /* 0x010fe200078e001b */
[----:B------:R-:W-:Y:S01]  /*8110*/  PRMT R56, R56, 0x5410, R0 ;  /* 0x0000541038387816 */ /* 0x000fe20000000000 */
[----:B------:R-:W-:Y:S01]  /*8120*/  IMAD.MOV.U32 R0, RZ, RZ, R20 ;  /* 0x000000ffff007224 */ /* 0x000fe200078e0014 */
[----:B------:R-:W0:Y:S01]  /*8130*/  SYNCS.PHASECHK.TRANS64.TRYWAIT P1, [R16+URZ+0x31c00], R3 ;  /* 0x031c0003100075a7 */ /* 0x000e22000802017f */
[----:B------:R-:W-:Y:S01]  /*8140*/  PRMT R47, R4, 0x7610, R47 ;  /* 0x00007610042f7816 */ /* 0x000fe2000000002f */
[----:B------:R-:W-:Y:S01]  /*8150*/  IMAD.MOV.U32 R4, RZ, RZ, R21 ;  /* 0x000000ffff047224 */ /* 0x000fe200078e0015 */
[----:B------:R-:W-:Y:S01]  /*8160*/  PRMT R46, R46, 0x5410, R5 ;  /* 0x000054102e2e7816 */ /* 0x000fe20000000005 */
[----:B------:R-:W-:-:S02]  /*8170*/  IMAD.MOV.U32 R5, RZ, RZ, R12 ;  /* 0x000000ffff057224 */ /* 0x000fc400078e000c */
[----:B------:R-:W-:Y:S01]  /*8180*/  IMAD.MOV.U32 R6, RZ, RZ, R13 ;  /* 0x000000ffff067224 */ /* 0x000fe200078e000d */
[----:B------:R-:W-:Y:S01]  /*8190*/  PRMT R44, R0, 0x5410, R4 ;  /* 0x00005410002c7816 */ /* 0x000fe20000000004 */
[----:B------:R-:W-:Y:S02]  /*81a0*/  IMAD.MOV.U32 R0, RZ, RZ, R8 ;  /* 0x000000ffff007224 */ /* 0x000fe400078e0008 */
        /* <DEDUP_REMOVED lines=22> */
[----:B0-----:R-:W-:Y:S06]  /*8310*/  @!P1 BRA `(.L_x_9846) ;  /* 0x0000018800dc9947 */ /* 0x001fec0003800000 */
.L_x_10088:
[----:B------:R-:W-:Y:S05]  /*8320*/  BSYNC B1 ;  /* 0x0000000000017941 */ /* 0x000fea0003800000 */
.L_x_9845:
[----:B------:R-:W-:Y:S01]  /*8330*/  PRMT R41, R0, 0x5410, R4 ;  /* 0x0000541000297816 */ /* 0x000fe20000000004 */
[----:B------:R-:W-:Y:S06]  /*8340*/  @P0 BRA `(.L_x_9847) ;  /* 0x0000002c00ac0947 */ /* 0x000fec0003800000 */
[----:B------:R-:W2:Y:S01]  /*8350*/  LDL.64 R52, [R1+0x48] ;  /* 0x0000480001347983 */ /* 0x000ea20000100a00 */
[----:B------:R-:W2:Y:S03]  /*8360*/  LDC R4, c[0x0][0x3f4] ;  /* 0x0000fd00ff047b82 */ /* 0x000ea60000000800 */
[----:B------:R-:W3:Y:S04]  /*8370*/  LDL R54, [R1+0x88] ;  /* 0x0000880001367983 */ /* 0x000ee80000100800 */
[----:B------:R-:W4:Y:S04]  /*8380*/  LDL R51, [R1+0x6c] ;  /* 0x00006c0001337983 */ /* 0x000f280000100800 */
[----:B------:R-:W5:Y:S04]  /*8390*/  LDL R50, [R1+0x64] ;  /* 0x0000640001327983 */ /* 0x000f680000100800 */
[----:B------:R-:W5:Y:S04]  /*83a0*/  LDL R49, [R1+0x70] ;  /* 0x0000700001317983 */ /* 0x000f680000100800 */
[----:B------:R-:W5:Y:S04]  /*83b0*/  LDL R7, [R1+0x68] ;  /* 0x0000680001077983 */ /* 0x000f680000100800 */
[----:B------:R-:W5:Y:S01]  /*83c0*/  LDL R6, [R1+0x74] ;  /* 0x0000740001067983 */ /* 0x000f620000100800 */
[----:B------:R-:W-:-:S04]  /*83d0*/  LEA.HI R38, R39, R38, RZ, 0x2 ;  /* 0x0000002627267211 */ /* 0x000fc800078f10ff */
[--C-:B------:R-:W-:Y:S02]  /*83e0*/  SHF.R.S32.HI R0, RZ, 0x2, R38.reuse ;  /* 0x00000002ff007819 */ /* 0x100fe40000011426 */
[----:B0-----:R-:W-:-:S04]  /*83f0*/  SHF.R.S32.HI R3, RZ, 0x1f, R38 ;  /* 0x0000001fff037819 */ /* 0x001fc80000011426 */
[----:B------:R-:W-:-:S04]  /*8400*/  LEA.HI R3, R3, R0, RZ, 0x2 ;  /* 0x0000000003037211 */ /* 0x000fc800078f10ff */
[----:B------:R-:W-:Y:S01]  /*8410*/  LOP3.LUT R5, R3, 0xfffffffc, RZ, 0xc0, !PT ;  /* 0xfffffffc03057812 */ /* 0x000fe200078ec0ff */
[----:B------:R-:W-:Y:S04]  /*8420*/  BSSY B1, `(.L_x_9848) ;  /* 0x0000036000017945 */ /* 0x000fe80003800000 */
[----:B------:R-:W-:-:S05]  /*8430*/  IMAD.IADD R5, R0, 0x1, -R5 ;  /* 0x0000000100057824 */ /* 0x000fca00078e0a05 */
[----:B------:R-:W-:Y:S02]  /*8440*/  LOP3.LUT P0, RZ, R5, 0x2, RZ, 0xc0, !PT ;  /* 0x0000000205ff7812 */ /* 0x000fe4000780c0ff */
[----:B--2---:R-:W-:Y:S01]  /*8450*/  ISETP.GE.AND P6, PT, R52, R4, PT ;  /* 0x000000043400720c */ /* 0x004fe20003fc6270 */
[----:B---3--:R-:W-:-:S04]  /*8460*/  IMAD R3, R54, 0x2, R16 ;  /* 0x0000000236037824 */ /* 0x008fc800078e0210 */
[----:B------:R-:W-:Y:S01]  /*8470*/  VIADD R0, R3, 0x20 ;  /* 0x0000002003007836 */ /* 0x000fe20000000000 */
[-C--:B----4-:R-:W-:Y:S02]  /*8480*/  ISETP.GE.AND P1, PT, R51, R4.reuse, PT ;  /* 0x000000043300720c */ /* 0x090fe40003f26270 */
[-C--:B-----5:R-:W-:Y:S02]  /*8490*/  ISETP.GE.AND P2, PT, R50, R4.reuse, PT ;  /* 0x000000043200720c */ /* 0x0a0fe40003f46270 */
[-C--:B------:R-:W-:Y:S02]  /*84a0*/  ISETP.GE.AND P3, PT, R49, R4.reuse, PT ;  /* 0x000000043100720c */ /* 0x080fe40003f66270 */
[-C--:B------:R-:W-:Y:S02]  /*84b0*/  ISETP.GE.AND P4, PT, R7, R4.reuse, PT ;  /* 0x000000040700720c */ /* 0x080fe40003f86270 */
[----:B------:R-:W-:Y:S01]  /*84c0*/  ISETP.GE.AND P5, PT, R6, R4, PT ;  /* 0x000000040600720c */ /* 0x000fe20003fa6270 */
[----:B------:R-:W-:-:S12]  /*84d0*/  @P6 BRA `(.L_x_9849) ;  /* 0x0000000000a86947 */ /* 0x000fd80003800000 */
        /* <DEDUP_REMOVED lines=13> */
[C---:B------:R-:W-:Y:S01]  /*85b0*/  FMUL.FTZ R52, R37.reuse, R39 ;  /* 0x0000002725347220 */ /* 0x040fe20000410000 */
[-C--:B------:R-:W-:Y:S01]  /*85c0*/  FMUL.FTZ R51, R37, R49.reuse ;  /* 0x0000003125337220 */ /* 0x080fe20000410000 */
[--C-:B------:R-:W-:Y:S02]  /*85d0*/  HADD2.F32 R34, -RZ, R6.reuse.H0_H0 ;  /* 0x20000006ff227230 */ /* 0x100fe40000004100 */
[----:B------:R-:W-:Y:S01]  /*85e0*/  FMUL.FTZ R50, R4, R48 ;  /* 0x0000003004327220 */ /* 0x000fe20000410000 */
[----:B------:R-:W-:Y:S01]  /*85f0*/  FFMA.FTZ R54, R36, R49, R52 ;  /* 0x0000003124367223 */ /* 0x000fe20000010034 */
[----:B------:R-:W-:-:S02]  /*8600*/  HADD2.F32 R35, -RZ, R6.H1_H1 ;  /* 0x30000006ff237230 */ /* 0x000fc40000004100 */
[-C--:B------:R-:W-:Y:S01]  /*8610*/  FMUL.FTZ R52, R4, R38.reuse ;  /* 0x0000002604347220 */ /* 0x080fe20000410000 */
[C---:B------:R-:W-:Y:S01]  /*8620*/  FFMA.FTZ R50, R7.reuse, R38, -R50 ;  /* 0x0000002607327223 */ /* 0x040fe20000010832 */
[----:B------:R-:W-:Y:S02]  /*8630*/  HADD2.F32 R6, -RZ, R5.H0_H0 ;  /* 0x20000005ff067230 */ /* 0x000fe40000004100 */
[----:B------:R-:W-:Y:S01]  /*8640*/  FFMA.FTZ R51, R36, R39, -R51 ;  /* 0x0000002724337223 */ /* 0x000fe20000010833 */
[----:B------:R-:W-:Y:S02]  /*8650*/  HADD2.F32 R38, -RZ, R47.H1_H1 ;  /* 0x3000002fff267230 */ /* 0x000fe40000004100 */
[----:B------:R-:W-:Y:S01]  /*8660*/  FFMA.FTZ R39, R7, R48, R52 ;  /* 0x0000003007277223 */ /* 0x000fe20000010034 */
[----:B------:R-:W-:Y:S02]  /*8670*/  HADD2.F32 R5, -RZ, R5.H1_H1 ;  /* 0x30000005ff057230 */ /* 0x000fe40000004100 */
[----:B------:R-:W-:-:S02]  /*8680*/  HADD2.F32 R36, -RZ, R57.H0_H0 ;  /* 0x20000039ff247230 */ /* 0x000fc40000004100 */
        /* <DEDUP_REMOVED lines=14> */
[----:B------:R0:W-:Y:S02]  /*8770*/  STS.128 [R3+0xda00], R4 ;  /* 0x00da000403007388 */ /* 0x0001e40000000c00 */
.L_x_9849:
[----:B------:R-:W-:Y:S05]  /*8780*/  BSYNC B1 ;  /* 0x0000000000017941 */ /* 0x000fea0003800000 */
.L_x_9848:
[----:B------:R-:W-:Y:S01]  /*8790*/  BSSY B1, `(.L_x_9850) ;  /* 0x000002d000017945 */ /* 0x000fe20003800000 */
[----:B------:R-:W-:-:S03]  /*87a0*/  @P0 VIADD R0, R3, 0xffffffe0 ;  /* 0xffffffe003000836 */ /* 0x000fc60000000000 */
[----:B------:R-:W-:Y:S05]  /*87b0*/  @P1 BRA `(.L_x_9851) ;  /* 0x0000000000a81947 */ /* 0x000fea0003800000 */
[----:B0-----:R-:W0:Y:S01]  /*87c0*/  LDS.128 R4, [R0+0xda00] ;  /* 0x00da000000047984 */ /* 0x001e220000000c00 */
[----:B------:R-:W-:Y:S01]  /*87d0*/  SHF.R.U32.HI R35, RZ, 0x10, R33 ;  /* 0x00000010ff237819 */ /* 0x000fe20000011621 */
[----:B------:R-:W-:Y:S01]  /*87e0*/  HADD2.F32 R36, -RZ, R56.H0_H0 ;  /* 0x20000038ff247230 */ /* 0x000fe20000004100 */
[----:B------:R-:W-:Y:S01]  /*87f0*/  SHF.R.U32.HI R37, RZ, 0x10, R31 ;  /* 0x00000010ff257819 */ /* 0x000fe2000001161f */
[----:B------:R-:W-:Y:S01]  /*8800*/  HADD2.F32 R34, -RZ, R57.H1_H1 ;  /* 0x30000039ff227230 */ /* 0x000fe20000004100 */
        /* <DEDUP_REMOVED lines=37> */
.L_x_9851:
[----:B------:R-:W-:Y:S05]  /*8a60*/  BSYNC B1 ;  /* 0x0000000000017941 */ /* 0x000fea0003800000 */
.L_x_9850:
[----:B------:R-:W-:Y:S04]  /*8a70*/  BSSY B1, `(.L_x_9852) ;  /* 0x000002c000017945 */ /* 0x000fe80003800000 */
[----:B------:R-:W-:Y:S05]  /*8a80*/  @P2 BRA `(.L_x_9853) ;  /* 0x0000000000a82947 */ /* 0x000fea0003800000 */
[----:B01----:R-:W0:Y:S01]  /*8a90*/  LDS.128 R4, [R3+0x10a00] ;  /* 0x010a000003047984 */ /* 0x003e220000000c00 */
[----:B------:R-:W-:Y:S01]  /*8aa0*/  SHF.R.U32.HI R32, RZ, 0x10, R27 ;  /* 0x00000010ff207819 */ /* 0x000fe2000001161b */
[----:B------:R-:W-:Y:S01]  /*8ab0*/  HADD2.F32 R30, -RZ, R58.H1_H1 ;  /* 0x3000003aff1e7230 */ /* 0x000fe20000004100 */
        /* <DEDUP_REMOVED lines=39> */
.L_x_9853:
[----:B------:R-:W-:Y:S05]  /*8d30*/  BSYNC B1 ;  /* 0x0000000000017941 */ /* 0x000fea0003800000 */
.L_x_9852:
        /* <DEDUP_REMOVED lines=44> */
.L_x_9855:
[----:B------:R-:W-:Y:S05]  /*9000*/  BSYNC B1 ;  /* 0x0000000000017941 */ /* 0x000fea0003800000 */
.L_x_9854:
        /* <DEDUP_REMOVED lines=44> */
.L_x_9857:
[----:B------:R-:W-:Y:S05]  /*92d0*/  BSYNC B1 ;  /* 0x0000000000017941 */ /* 0x000fea0003800000 */
.L_x_9856:
        /* <DEDUP_REMOVED lines=44> */
.L_x_9841:
[----:B------:R-:W-:-:S03]  /*95a0*/  UMOV UR4, 0xffffffff ;  /* 0xffffffff00047882 */ /* 0x000fc60000000000 */
[----:B------:R-:W-:Y:S05]  /*95b0*/  BRA.DIV UR4, `(.L_x_9858) ;  /* 0x0000017a04487947 */ /* 0x000fea000b800000 */
[----:B------:R-:W0:Y:S04]  /*95c0*/  SHFL.IDX PT, R3, R25, RZ, 0x1e1f ;  /* 0x001e1fff19037589 */ /* 0x000e2800000e0000 */
[----:B------:R-:W2:Y:S04]  /*95d0*/  SHFL.IDX PT, R0, R24, RZ, 0x1e1f ;  /* 0x001e1fff18007589 */ /* 0x000ea800000e0000 */
[----:B------:R3:W4:Y:S04]  /*95e0*/  SHFL.IDX PT, R5, R27, RZ, 0x1e1f ;  /* 0x001e1fff1b057589 */ /* 0x00072800000e0000 */
[----:B-1----:R3:W1:Y:S01]  /*95f0*/  SHFL.IDX PT, R14, R26, RZ, 0x1e1f ;  /* 0x001e1fff1a0e7589 */ /* 0x00266200000e0000 */
[----:B0-----:R-:W-:-:S02]  /*9600*/  IMAD.MOV.U32 R21, RZ, RZ, R3 ;  /* 0x000000ffff157224 */ /* 0x001fc400078e0003 */
[----:B--23--:R-:W-:-:S07]  /*9610*/  IMAD.MOV.U32 R20, RZ, RZ, R0 ;  /* 0x000000ffff147224 */ /* 0x00cfce00078e0000 */
.L_x_10094:
[----:B------:R-:W2:Y:S01]  /*9620*/  LDL R39, [R1+0xa4] ;  /* 0x0000a40001277983 */ /* 0x000ea20000100800 */
[----:B------:R-:W-:Y:S01]  /*9630*/  ULDC UR4, c[0x0][0x448] ;  /* 0x0001120000047ab9 */ /* 0x000fe20000000800 */
[----:B------:R-:W-:Y:S01]  /*9640*/  BSSY B1, `(.L_x_9859) ;  /* 0x0000041000017945 */ /* 0x000fe20003800000 */
[----:B------:R-:W-:Y:S01]  /*9650*/  IMAD R112, R112, UR4, RZ ;  /* 0x0000000470707c24 */ /* 0x000fe2000f8e02ff */
[----:B------:R-:W-:Y:S01]  /*9660*/  CS2R R6, SRZ ;  /* 0x0000000000067805 */ /* 0x000fe2000001ff00 */
[----:B-1----:R-:W-:Y:S01]  /*9670*/  IMAD.MOV.U32 R36, RZ, RZ, R14 ;  /* 0x000000ffff247224 */ /* 0x002fe200078e000e */
[----:B------:R-:W-:Y:S01]  /*9680*/  CS2R R10, SRZ ;  /* 0x00000000000a7805 */ /* 0x000fe2000001ff00 */
[----:B------:R-:W-:Y:S01]  /*9690*/  IMAD R0, R109, -0xc0, R112 ;  /* 0xffffff406d007824 */ /* 0x000fe200078e0270 */
[----:B------:R-:W-:Y:S01]  /*96a0*/  ISETP.GE.AND P1, PT, R8, R112, PT ;  /* 0x000000700800720c */ /* 0x000fe20003f26270 */
[----:B----4-:R-:W-:Y:S01]  /*96b0*/  IMAD.MOV.U32 R37, RZ, RZ, R5 ;  /* 0x000000ffff257224 */ /* 0x010fe200078e0005 */
[----:B------:R-:W-:-:S02]  /*96c0*/  CS2R R4, SRZ ;  /* 0x0000000000047805 */ /* 0x000fc4000001ff00 */
[----:B------:R-:W-:Y:S02]  /*96d0*/  CS2R R8, SRZ ;  /* 0x0000000000087805 */ /* 0x000fe4000001ff00 */
[----:B------:R-:W-:Y:S02]  /*96e0*/  VIMNMX R3, R0, 0xc0, PT ;  /* 0x000000c000037848 */ /* 0x000fe40003fe0100 */
[----:B------:R-:W-:Y:S02]  /*96f0*/  CS2R R12, SRZ ;  /* 0x00000000000c7805 */ /* 0x000fe4000001ff00 */
[----:B------:R-:W-:Y:S02]  /*9700*/  CS2R R14, SRZ ;  /* 0x00000000000e7805 */ /* 0x000fe4000001ff00 */
[----:B------:R-:W-:Y:S02]  /*9710*/  CS2R R24, SRZ ;  /* 0x0000000000187805 */ /* 0x000fe4000001ff00 */
[----:B------:R-:W-:-:S02]  /*9720*/  ISETP.GE.AND P0, PT, R144, R3, PT ;  /* 0x000000039000720c */ /* 0x000fc40003f06270 */
[----:B------:R-:W-:Y:S02]  /*9730*/  CS2R R26, SRZ ;  /* 0x00000000001a7805 */ /* 0x000fe4000001ff00 */
[----:B------:R-:W-:Y:S02]  /*9740*/  CS2R R28, SRZ ;  /* 0x00000000001c7805 */ /* 0x000fe4000001ff00 */
[----:B------:R-:W-:Y:S02]  /*9750*/  CS2R R30, SRZ ;  /* 0x00000000001e7805 */ /* 0x000fe4000001ff00 */
[----:B------:R-:W-:Y:S02]  /*9760*/  CS2R R32, SRZ ;  /* 0x0000000000207805 */ /* 0x000fe4000001ff00 */
[----:B------:R-:W-:Y:S02]  /*9770*/  CS2R R34, SRZ ;  /* 0x0000000000227805 */ /* 0x000fe4000001ff00 */
[----:B--2---:R-:W-:Y:S01]  /*9780*/  LEA.HI R0, R39, R39, RZ, 0x1 ;  /* 0x0000002727007211 */ /* 0x004fe200078f08ff */
[----:B------:R-:W-:Y:S06]  /*9790*/  @P1 BRA `(.L_x_9860) ;  /* 0x0000000000ac1947 */ /* 0x000fec0003800000 */
[----:B------:R-:W2:Y:S04]  /*97a0*/  LDL R43, [R1+0x64] ;  /* 0x00006400012b7983 */ /* 0x000ea80000100800 */
[----:B------:R-:W3:Y:S04]  /*97b0*/  LDL R42, [R1+0x68] ;  /* 0x00006800012a7983 */ /* 0x000ee80000100800 */
[----:B------:R-:W2:Y:S01]  /*97c0*/  LDL.64 R40, [R1+0x48] ;  /* 0x0000480001287983 */ /* 0x000ea20000100a00 */
[C---:B------:R-:W-:Y:S01]  /*97d0*/  VIADD R3, R22.reuse, 0x10 ;  /* 0x0000001016037836 */ /* 0x040fe20000000000 */
[----:B------:R-:W-:Y:S01]  /*97e0*/  ULDC UR4, c[0x0][0x3f4] ;  /* 0x0000fd0000047ab9 */ /* 0x000fe20000000800 */
[C---:B------:R-:W-:Y:S01]  /*97f0*/  VIADD R4, R22.reuse, 0x20 ;  /* 0x0000002016047836 */ /* 0x040fe20000000000 */
[----:B------:R-:W-:-:S02]  /*9800*/  ISETP.GE.AND P1, PT, R22, UR4, PT ;  /* 0x0000000416007c0c */ /* 0x000fc4000bf26270 */
[----:B------:R-:W-:Y:S02]  /*9810*/  CS2R R24, SRZ ;  /* 0x0000000000187805 */ /* 0x000fe4000001ff00 */
[----:B------:R-:W-:Y:S02]  /*9820*/  ISETP.GE.AND P2, PT, R3, UR4, PT ;  /* 0x0000000403007c0c */ /* 0x000fe4000bf46270 */
[----:B------:R-:W-:Y:S02]  /*9830*/  CS2R R26, SRZ ;  /* 0x00000000001a7805 */ /* 0x000fe4000001ff00 */
[----:B------:R-:W-:Y:S02]  /*9840*/  ISETP.GE.AND P3, PT, R4, UR4, PT ;  /* 0x0000000404007c0c */ /* 0x000fe4000bf66270 */
[----:B------:R-:W-:Y:S02]  /*9850*/  CS2R R28, SRZ ;  /* 0x00000000001c7805 */ /* 0x000fe4000001ff00 */
[----:B------:R-:W-:-:S02]  /*9860*/  CS2R R30, SRZ ;  /* 0x00000000001e7805 */ /* 0x000fc4000001ff00 */
[----:B------:R-:W-:Y:S01]  /*9870*/  CS2R R10, SRZ ;  /* 0x00000000000a7805 */ /* 0x000fe2000001ff00 */
[----:B------:R-:W-:Y:S01]  /*9880*/  @!P1 IMAD.WIDE R12, R22, 0x2, R20 ;  /* 0x00000002160c9825 */ /* 0x000fe200078e0214 */
[----:B------:R-:W-:Y:S02]  /*9890*/  CS2R R32, SRZ ;  /* 0x0000000000207805 */ /* 0x000fe4000001ff00 */
[----:B------:R-:W-:Y:S02]  /*98a0*/  CS2R R34, SRZ ;  /* 0x0000000000227805 */ /* 0x000fe4000001ff00 */
[----:B------:R-:W-:Y:S01]  /*98b0*/  CS2R R14, SRZ ;  /* 0x00000000000e7805 */ /* 0x000fe2000001ff00 */
[----:B------:R0:W5:Y:S02]  /*98c0*/  @!P1 LD.E.128 R24, desc[UR60][R12.64] ;  /* 0x0000003c0c189980 */ /* 0x000164000c101d00 */
[----:B0-----:R-:W-:Y:S01]  /*98d0*/  CS2R R12, SRZ ;  /* 0x00000000000c7805 */ /* 0x001fe2000001ff00 */
[----:B--2---:R-:W-:-:S02]  /*98e0*/  IMAD.IADD R5, R40, 0x1, R43 ;  /* 0x0000000128057824 */ /* 0x004fc400078e022b */
[----:B---3--:R-:W-:-:S03]  /*98f0*/  IMAD.IADD R3, R40, 0x1, R42 ;  /* 0x0000000128037824 */ /* 0x008fc600078e022a */
[----:B------:R-:W-:Y:S02]  /*9900*/  SHF.R.S32.HI R6, RZ, 0x1f, R5 ;  /* 0x0000001fff067819 */ /* 0x000fe40000011405 */
[----:B------:R-:W-:Y:S02]  /*9910*/  SHF.R.S32.HI R4, RZ, 0x1f, R3 ;  /* 0x0000001fff047819 */ /* 0x000fe40000011403 */
[----:B------:R-:W-:Y:S02]  /*9920*/  LEA.HI R6, R6, R5, RZ, 0x3 ;  /* 0x0000000506067211 */ /* 0x000fe400078f18ff */
[----:B------:R-:W-:Y:S02]  /*9930*/  LEA.HI R3, R4, R3, RZ, 0x3 ;  /* 0x0000000304037211 */ /* 0x000fe400078f18ff */
[----:B------:R-:W-:Y:S02]  /*9940*/  SHF.R.S32.HI R8, RZ, 0x3, R6 ;  /* 0x00000003ff087819 */ /* 0x000fe40000011406 */
[----:B------:R-:W-:-:S03]  /*9950*/  SHF.R.S32.HI R45, RZ, 0x3, R3 ;  /* 0x00000003ff2d7819 */ /* 0x000fc60000011403 */
[----:B------:R-:W-:Y:S02]  /*9960*/  @!P2 IMAD.SHL.U32 R3, R8, 0x8, RZ ;  /* 0x000000080803a824 */ /* 0x000fe400078e00ff */
[----:B------:R-:W-:Y:S01]  /*9970*/  @!P3 IMAD.SHL.U32 R45, R45, 0x8, RZ ;  /* 0x000000082d2db824 */ /* 0x000fe200078e00ff */
[----:B------:R-:W-:Y:S01]  /*9980*/  CS2R R4, SRZ ;  /* 0x0000000000047805 */ /* 0x000fe2000001ff00 */
[--C-:B------:R-:W-:Y:S01]  /*9990*/  @!P2 IMAD.WIDE R40, R3, 0x2, R20.reuse ;  /* 0x000000020328a825 */ /* 0x100fe200078e0214 */
[----:B------:R-:W-:Y:S02]  /*99a0*/  CS2R R6, SRZ ;  /* 0x0000000000067805 */ /* 0x000fe4000001ff00 */
[----:B------:R-:W-:Y:S01]  /*99b0*/  CS2R R8, SRZ ;  /* 0x0000000000087805 */ /* 0x000fe2000001ff00 */
[----:B------:R-:W-:Y:S01]  /*99c0*/  @!P3 IMAD.WIDE R42, R45, 0x2, R20 ;  /* 0x000000022d2ab825 */ /* 0x000fe200078e0214 */
[----:B------:R0:W5:Y:S03]  /*99d0*/  @!P2 LD.E.128 R28, desc[UR60][R40.64] ;  /* 0x0000003c281ca980 */ /* 0x000166000c101d00 */
[--C-:B------:R-:W-:Y:S01]  /*99e0*/  @!P2 IMAD.WIDE R20, R3, 0x2, R36.reuse ;  /* 0x000000020314a825 */ /* 0x100fe200078e0224 */
[----:B------:R0:W5:Y:S03]  /*99f0*/  @!P3 LD.E.128 R32, desc[UR60][R42.64] ;  /* 0x0000003c2a20b980 */ /* 0x000166000c101d00 */
[--C-:B------:R-:W-:Y:S01]  /*9a00*/  @!P3 IMAD.WIDE R44, R45, 0x2, R36.reuse ;  /* 0x000000022d2cb825 */ /* 0x100fe200078e0224 */
[----:B------:R0:W5:Y:S03]  /*9a10*/  @!P2 LD.E.128 R8, desc[UR60][R20.64] ;  /* 0x0000003c1408a980 */ /* 0x000166000c101d00 */
[----:B------:R-:W-:Y:S01]  /*9a20*/  @!P1 IMAD.WIDE R36, R22, 0x2, R36 ;  /* 0x0000000216249825 */ /* 0x000fe200078e0224 */
[----:B------:R0:W5:Y:S04]  /*9a30*/  @!P3 LD.E.128 R12, desc[UR60][R44.64] ;  /* 0x0000003c2c0cb980 */ /* 0x000168000c101d00 */
[----:B------:R0:W5:Y:S02]  /*9a40*/  @!P1 LD.E.128 R4, desc[UR60][R36.64] ;  /* 0x0000003c24049980 */ /* 0x000164000c101d00 */
.L_x_9860:
[----:B------:R-:W-:Y:S05]  /*9a50*/  BSYNC B1 ;  /* 0x0000000000017941 */ /* 0x000fea0003800000 */
.L_x_9859:
[----:B------:R-:W-:Y:S01]  /*9a60*/  LOP3.LUT R0, R0, 0xfffffffe, RZ, 0xc0, !PT ;  /* 0xfffffffe00007812 */ /* 0x000fe200078ec0ff */
[----:B-----5:R-:W-:Y:S01]  /*9a70*/  IMAD.MOV.U32 R3, RZ, RZ, R4 ;  /* 0x000000ffff037224 */ /* 0x020fe200078e0004 */
[----:B------:R-:W-:Y:S01]  /*9a80*/  BSSY B1, `(.L_x_9861) ;  /* 0x000002d000017945 */ /* 0x000fe20003800000 */
[----:B0-----:R-:W-:Y:S02]  /*9a90*/  IMAD.MOV.U32 R21, RZ, RZ, R6 ;  /* 0x000000ffff157224 */ /* 0x001fe400078e0006 */
[----:B------:R-:W-:Y:S02]  /*9aa0*/  IMAD.IADD R0, R39, 0x1, -R0 ;  /* 0x0000000127007824 */ /* 0x000fe400078e0a00 */
[----:B------:R-:W-:Y:S01]  /*9ab0*/  IMAD.MOV.U32 R20, RZ, RZ, R5 ;  /* 0x000000ffff147224 */ /* 0x000fe200078e0005 */
[----:B------:R-:W-:Y:S01]  /*9ac0*/  PRMT R63, R3, 0x5410, R21 ;  /* 0x00005410033f7816 */ /* 0x000fe20000000015 */
[----:B------:R-:W-:Y:S01]  /*9ad0*/  IMAD.MOV.U32 R36, RZ, RZ, R9 ;  /* 0x000000ffff247224 */ /* 0x000fe200078e0009 */
[----:B------:R-:W-:Y:S01]  /*9ae0*/  SHF.L.U32 R3, R0, 0x1f, RZ ;  /* 0x0000001f00037819 */ /* 0x000fe200000006ff */
[----:B------:R-:W-:Y:S01]  /*9af0*/  IMAD.MOV.U32 R0, RZ, RZ, R10 ;  /* 0x000000ffff007224 */ /* 0x000fe200078e000a */
[----:B------:R-:W-:Y:S01]  /*9b00*/  PRMT R59, R20, 0x7610, R59 ;  /* 0x00007610143b7816 */ /* 0x000fe2000000003b */
[----:B------:R-:W-:Y:S01]  /*9b10*/  IMAD.MOV.U32 R20, RZ, RZ, R7 ;  /* 0x000000ffff147224 */ /* 0x000fe200078e0007 */
[----:B------:R-:W0:Y:S01]  /*9b20*/  SYNCS.PHASECHK.TRANS64.TRYWAIT P1, [R16+URZ+0x31c00], R3 ;  /* 0x031c0003100075a7 */ /* 0x000e22000802017f */
[----:B------:R-:W-:-:S02]  /*9b30*/  MOV R21, R8 ;  /* 0x0000000800157202 */ /* 0x000fc40000000f00 */
        /* <DEDUP_REMOVED lines=32> */
[----:B0-----:R-:W-:Y:S06]  /*9d40*/  @!P1 BRA `(.L_x_9862) ;  /* 0x0000017000dc9947 */ /* 0x001fec0003800000 */
.L_x_10095:
[----:B------:R-:W-:Y:S05]  /*9d50*/  BSYNC B1 ;  /* 0x0000000000017941 */ /* 0x000fea0003800000 */
.L_x_9861:
[----:B------:R-:W-:Y:S01]  /*9d60*/  PRMT R47, R0, 0x5410, R20 ;  /* 0x00005410002f7816 */ /* 0x000fe20000000014 */
[----:B------:R-:W-:Y:S06]  /*9d70*/  @P0 BRA `(.L_x_9847) ;  /* 0x0000001400200947 */ /* 0x000fec0003800000 */
[----:B------:R1:W5:Y:S01]  /*9d80*/  LDL R71, [R1+0x54] ;  /* 0x0000540001477983 */ /* 0x0003620000100800 */
[----:B0-----:R-:W0:Y:S03]  /*9d90*/  LDC R3, c[0x0][0x3f4] ;  /* 0x0000fd00ff037b82 */ /* 0x001e260000000800 */
[----:B------:R1:W5:Y:S04]  /*9da0*/  LDL R70, [R1+0x5c] ;  /* 0x00005c0001467983 */ /* 0x0003680000100800 */
[----:B------:R1:W5:Y:S01]  /*9db0*/  LDL R69, [R1+0x58] ;  /* 0x0000580001457983 */ /* 0x0003620000100800 */
[C---:B------:R-:W-:Y:S01]  /*9dc0*/  VIADD R0, R22.reuse, 0x10 ;  /* 0x0000001016007836 */ /* 0x040fe20000000000 */
[----:B------:R-:W-:Y:S01]  /*9dd0*/  BSSY B1, `(.L_x_9863) ;  /* 0x000006c000017945 */ /* 0x000fe20003800000 */
[C---:B------:R-:W-:Y:S01]  /*9de0*/  VIADD R20, R22.reuse, 0x20 ;  /* 0x0000002016147836 */ /* 0x040fe20000000000 */
[----:B0-----:R-:W-:-:S02]  /*9df0*/  ISETP.GE.AND P0, PT, R22, R3, PT ;  /* 0x000000031600720c */ /* 0x001fc40003f06270 */
[-C--:B------:R-:W-:Y:S02]  /*9e00*/  ISETP.GE.AND P1, PT, R0, R3.reuse, PT ;  /* 0x000000030000720c */ /* 0x080fe40003f26270 */
[----:B------:R-:W-:-:S09]  /*9e10*/  ISETP.GE.AND P2, PT, R20, R3, PT ;  /* 0x000000031400720c */ /* 0x000fd20003f46270 */
[----:B-1----:R-:W-:Y:S05]  /*9e20*/  @P0 BRA `(.L_x_9864) ;  /* 0x0000000400980947 */ /* 0x002fea0003800000 */
[----:B------:R-:W2:Y:S01]  /*9e30*/  LDL R37, [R1+0xc8] ;  /* 0x0000c80001257983 */ /* 0x000ea20000100800 */
[----:B------:R-:W-:Y:S01]  /*9e40*/  LEA.HI R0, R38, R38, RZ, 0x1 ;  /* 0x0000002626007211 */ /* 0x000fe200078f08ff */
[----:B------:R-:W-:Y:S01]  /*9e50*/  HADD2.F32 R59, -RZ, R59.H0_H0 ;  /* 0x2000003bff3b7230 */ /* 0x000fe20000004100 */
[----:B-----5:R-:W-:Y:S01]  /*9e60*/  LOP3.LUT R20, R71, 0x18, R22, 0xf8, !PT ;  /* 0x0000001847147812 */ /* 0x020fe200078ef816 */
[----:B------:R-:W-:Y:S01]  /*9e70*/  HADD2.F32 R56, -RZ, R56.H0_H0 ;  /* 0x20000038ff387230 */ /* 0x000fe20000004100 */
[----:B------:R-:W-:Y:S02]  /*9e80*/  LOP3.LUT R21, R0, 0xfffffffe, RZ, 0xc0, !PT ;  /* 0xfffffffe00157812 */ /* 0x000fe400078ec0ff */
[----:B------:R-:W-:Y:S02]  /*9e90*/  LOP3.LUT R20, R20, R69, RZ, 0x3c, !PT ;  /* 0x0000004514147212 */ /* 0x000fe400078e3cff */
[----:B------:R-:W-:Y:S01]  /*9ea0*/  SHF.R.U32.HI R60, RZ, 0x10, R5 ;  /* 0x00000010ff3c7819 */ /* 0x000fe20000011605 */
[----:B------:R-:W-:Y:S01]  /*9eb0*/  IMAD.IADD R0, R38, 0x1, -R21 ;  /* 0x0000000126007824 */ /* 0x000fe200078e0a15 */
[----:B------:R-:W-:Y:S01]  /*9ec0*/  SHF.R.U32.HI R57, RZ, 0x10, R25 ;  /* 0x00000010ff397819 */ /* 0x000fe20000011619 */
[----:B------:R-:W-:Y:S01]  /*9ed0*/  IMAD.IADD R36, R70, 0x1, R20 ;  /* 0x0000000146247824 */ /* 0x000fe200078e0214 */
[----:B------:R-:W-:Y:S01]  /*9ee0*/  SHF.R.U32.HI R61, RZ, 0x10, R7 ;  /* 0x00000010ff3d7819 */ /* 0x000fe20000011607 */
[----:B------:R-:W-:Y:S01]  /*9ef0*/  HADD2.F32 R60, -RZ, R60.H0_H0 ;  /* 0x2000003cff3c7230 */ /* 0x000fe20000004100 */
[----:B------:R-:W-:-:S04]  /*9f00*/  LEA.HI R0, R3, R0, RZ, 0x1d ;  /* 0x0000000003007211 */ /* 0x000fc800078fe8ff */
        /* <DEDUP_REMOVED lines=8> */
[----:B------:R-:W-:Y:S01]  /*9f90*/  IMAD R20, R21, 0x2, R16 ;  /* 0x0000000215147824 */ /* 0x000fe200078e0210 */
[----:B------:R-:W-:Y:S02]  /*9fa0*/  SHF.R.U64 R21, R24, 0x10, R25 ;  /* 0x0000001018157819 */ /* 0x000fe40000001219 */
[----:B------:R-:W-:Y:S02]  /*9fb0*/  SHF.R.U64 R24, R4, 0x10, R5 ;  /* 0x0000001004187819 */ /* 0x000fe40000001205 */
[----:B------:R-:W0:Y:S01]  /*9fc0*/  LDS.128 R40, [R20+0xda00] ;  /* 0x00da000014287984 */ /* 0x000e220000000c00 */
[----:B------:R-:W-:Y:S01]  /*9fd0*/  SHF.R.U64 R5, R6, 0x10, R7 ;  /* 0x0000001006057819 */ /* 0x000fe20000001207 */
[----:B------:R-:W-:Y:S01]  /*9fe0*/  HADD2.F32 R21, -RZ, R21.H0_H0 ;  /* 0x20000015ff157230 */ /* 0x000fe20000004100 */
[--C-:B------:R-:W-:Y:S02]  /*9ff0*/  SHF.R.U64 R4, R26, 0x10, R27.reuse ;  /* 0x000000101a047819 */ /* 0x100fe4000000121b */
[----:B------:R-:W-:-:S05]  /*a000*/  SHF.R.U32.HI R26, RZ, 0x10, R27 ;  /* 0x00000010ff1a7819 */ /* 0x000fca000001161b */
[----:B------:R-:W-:Y:S02]  /*a010*/  HADD2.F32 R26, -RZ, R26.H0_H0 ;  /* 0x2000001aff1a7230 */ /* 0x000fe40000004100 */
[----:B0-----:R-:W-:Y:S02]  /*a020*/  HADD2.F32 R6, -RZ, R41.H0_H0 ;  /* 0x20000029ff067230 */ /* 0x001fe40000004100 */
[----:B------:R-:W-:Y:S02]  /*a030*/  HADD2.F32 R54, -RZ, R42.H0_H0 ;  /* 0x2000002aff367230 */ /* 0x000fe40000004100 */
[--C-:B------:R-:W-:Y:S02]  /*a040*/  HADD2.F32 R55, -RZ, R43.reuse.H0_H0 ;  /* 0x2000002bff377230 */ /* 0x100fe40000004100 */
[C---:B------:R-:W-:Y:S01]  /*a050*/  FMUL.FTZ R58, R6.reuse, R59 ;  /* 0x0000003b063a7220 */ /* 0x040fe20000410000 */
[----:B------:R-:W-:Y:S01]  /*a060*/  FMUL.FTZ R62, R6, R56 ;  /* 0x00000038063e7220 */ /* 0x000fe20000410000 */
[----:B------:R-:W-:-:S02]  /*a070*/  HADD2.F32 R43, -RZ, R43.H1_H1 ;  /* 0x3000002bff2b7230 */ /* 0x000fc40000004100 */
[----:B------:R-:W-:Y:S02]  /*a080*/  HADD2.F32 R42, -RZ, R42.H1_H1 ;  /* 0x3000002aff2a7230 */ /* 0x000fe40000004100 */
[----:B--2---:R-:W-:-:S05]  /*a090*/  IMAD R0, R36, 0x2, R37 ;  /* 0x0000000224007824 */ /* 0x004fca00078e0225 */
[----:B------:R-:W0:Y:S02]  /*a0a0*/  LDS.128 R36, [R0] ;  /* 0x0000000000247984 */ /* 0x000e240000000c00 */
[--C-:B0-----:R-:W-:Y:S02]  /*a0b0*/  HADD2.F32 R25, -RZ, R37.reuse.H0_H0 ;  /* 0x20000025ff197230 */ /* 0x101fe40000004100 */
[----:B------:R-:W-:Y:S02]  /*a0c0*/  HADD2.F32 R53, -RZ, R37.H1_H1 ;  /* 0x30000025ff357230 */ /* 0x000fe40000004100 */
[----:B------:R-:W-:Y:S02]  /*a0d0*/  HADD2.F32 R37, -RZ, R41.H1_H1 ;  /* 0x30000029ff257230 */ /* 0x000fe40000004100 */
[C---:B------:R-:W-:Y:S01]  /*a0e0*/  FFMA.FTZ R6, R25.reuse, R56, -R58 ;  /* 0x0000003819067223 */ /* 0x040fe2000001083a */
[----:B------:R-:W-:Y:S02]  /*a0f0*/  HADD2.F32 R58, -RZ, R57.H0_H0 ;  /* 0x20000039ff3a7230 */ /* 0x000fe40000004100 */
[----:B------:R-:W-:Y:S01]  /*a100*/  FFMA.FTZ R25, R25, R59, R62 ;  /* 0x0000003b19197223 */ /* 0x000fe2000001003e */
[----:B------:R-:W-:-:S02]  /*a110*/  HADD2.F32 R41, -RZ, R40.H0_H0 ;  /* 0x20000028ff297230 */ /* 0x000fc40000004100 */
[C---:B------:R-:W-:Y:S01]  /*a120*/  FMUL.FTZ R64, R37.reuse, R60 ;  /* 0x0000003c25407220 */ /* 0x040fe20000410000 */
[----:B------:R-:W-:Y:S02]  /*a130*/  HADD2.F32 R57, -RZ, R63.H0_H0 ;  /* 0x2000003fff397230 */ /* 0x000fe40000004100 */
[-C--:B------:R-:W-:Y:S01]  /*a140*/  FMUL.FTZ R66, R37, R58.reuse ;  /* 0x0000003a25427220 */ /* 0x080fe20000410000 */
[----:B------:R-:W-:Y:S02]  /*a150*/  HADD2.F32 R56, -RZ, R65.H1_H1 ;  /* 0x30000041ff387230 */ /* 0x000fe40000004100 */
[----:B------:R-:W-:Y:S01]  /*a160*/  FFMA.FTZ R37, R53, R58, -R64 ;  /* 0x0000003a35257223 */ /* 0x000fe20000010840 */
[----:B------:R-:W-:Y:S02]  /*a170*/  HADD2.F32 R52, -RZ, R36.H0_H0 ;  /* 0x20000024ff347230 */ /* 0x000fe40000004100 */
[----:B------:R-:W-:Y:S01]  /*a180*/  FMUL.FTZ R59, R41, R57 ;  /* 0x00000039293b7220 */ /* 0x000fe20000410000 */
[----:B------:R-:W-:-:S02]  /*a190*/  HADD2.F32 R58, -RZ, R63.H1_H1 ;  /* 0x3000003fff3a7230 */ /* 0x000fc40000004100 */
[-C--:B------:R-:W-:Y:S01]  /*a1a0*/  FMUL.FTZ R62, R41, R56.reuse ;  /* 0x00000038293e7220 */ /* 0x080fe20000410000 */
[----:B------:R-:W-:Y:S02]  /*a1b0*/  HADD2.F32 R41, -RZ, R67.H0_H0 ;  /* 0x20000043ff297230 */ /* 0x000fe40000004100 */
[C---:B------:R-:W-:Y:S01]  /*a1c0*/  FFMA.FTZ R59, R52.reuse, R56, -R59 ;  /* 0x00000038343b7223 */ /* 0x040fe2000001083b */
[----:B------:R-:W-:Y:S02]  /*a1d0*/  HADD2.F32 R56, -RZ, R65.H0_H0 ;  /* 0x20000041ff387230 */ /* 0x000fe40000004100 */
[----:B------:R-:W-:Y:S01]  /*a1e0*/  FFMA.FTZ R62, R52, R57, R62 ;  /* 0x00000039343e7223 */ /* 0x000fe2000001003e */
[----:B------:R-:W-:Y:S02]  /*a1f0*/  HADD2.F32 R52, -RZ, R67.H1_H1 ;  /* 0x30000043ff347230 */ /* 0x000fe40000004100 */
[----:B------:R-:W-:Y:S01]  /*a200*/  FFMA.FTZ R66, R53, R60, R66 ;  /* 0x0000003c35427223 */ /* 0x000fe20000010042 */
[----:B------:R-:W-:-:S02]  /*a210*/  HADD2.F32 R27, -RZ, R38.H0_H0 ;  /* 0x20000026ff1b7230 */ /* 0x000fc40000004100 */
[C---:B------:R-:W-:Y:S01]  /*a220*/  FMUL.FTZ R60, R54.reuse, R58 ;  /* 0x0000003a363c7220 */ /* 0x040fe20000410000 */
[----:B------:R-:W-:Y:S02]  /*a230*/  HADD2.F32 R7, -RZ, R39.H0_H0 ;  /* 0x20000027ff077230 */ /* 0x000fe40000004100 */
[-C--:B------:R-:W-:Y:S01]  /*a240*/  FMUL.FTZ R64, R54, R41.reuse ;  /* 0x0000002936407220 */ /* 0x080fe20000410000 */
[C---:B------:R-:W-:Y:S01]  /*a250*/  FMUL.FTZ R68, R55.reuse, R56 ;  /* 0x0000003837447220 */ /* 0x040fe20000410000 */
[----:B------:R-:W-:Y:S02]  /*a260*/  HADD2.F32 R54, -RZ, R61.H0_H0 ;  /* 0x2000003dff367230 */ /* 0x000fe40000004100 */
[----:B------:R-:W-:Y:S01]  /*a270*/  FMUL.FTZ R55, R55, R52 ;  /* 0x0000003437377220 */ /* 0x000fe20000410000 */
[----:B------:R-:W-:Y:S02]  /*a280*/  HADD2.F32 R39, -RZ, R39.H1_H1 ;  /* 0x30000027ff277230 */ /* 0x000fe40000004100 */
[C---:B------:R-:W-:Y:S01]  /*a290*/  FFMA.FTZ R60, R27.reuse, R41, -R60 ;  /* 0x000000291b3c7223 */ /* 0x040fe2000001083c */
[----:B------:R-:W-:Y:S01]  /*a2a0*/  FFMA.FTZ R64, R27, R58, R64 ;  /* 0x0000003a1b407223 */ /* 0x000fe20000010040 */
[C---:B------:R-:W-:Y:S01]  /*a2b0*/  FFMA.FTZ R68, R7.reuse, R52, -R68 ;  /* 0x0000003407447223 */ /* 0x040fe20000010844 */
[----:B------:R-:W-:Y:S01]  /*a2c0*/  FFMA.FTZ R55, R7, R56, R55 ;  /* 0x0000003807377223 */ /* 0x000fe20000010037 */
[----:B------:R-:W-:-:S02]  /*a2d0*/  HADD2.F32 R40, -RZ, R40.H1_H1 ;  /* 0x30000028ff287230 */ /* 0x000fc40000004100 */
[C---:B------:R-:W-:Y:S01]  /*a2e0*/  FMUL.FTZ R58, R43.reuse, R54 ;  /* 0x000000362b3a7220 */ /* 0x040fe20000410000 */
[-C--:B------:R-:W-:Y:S01]  /*a2f0*/  FMUL.FTZ R52, R43, R26.reuse ;  /* 0x0000001a2b347220 */ /* 0x080fe20000410000 */
[----:B------:R-:W-:Y:S01]  /*a300*/  HADD2.F32 R7, -RZ, R24.H0_H0 ;  /* 0x20000018ff077230 */ /* 0x000fe20000004100 */
[----:B------:R-:W-:Y:S01]  /*a310*/  F2FP.F16.F32.PACK_AB R25, R66, R25 ;  /* 0x000000194219723e */ /* 0x000fe200000000ff */
        /* <DEDUP_REMOVED lines=23> */
.L_x_9864:
[----:B------:R-:W-:Y:S05]  /*a490*/  BSYNC B1 ;  /* 0x0000000000017941 */ /* 0x000fea0003800000 */
.L_x_9863:
[----:B------:R-:W-:Y:S04]  /*a4a0*/  BSSY B1, `(.L_x_9865) ;  /* 0x0000067000017945 */ /* 0x000fe80003800000 */
[----:B------:R-:W-:Y:S05]  /*a4b0*/  @P1 BRA `(.L_x_9866) ;  /* 0x0000000400941947 */ /* 0x000fea0003800000 */
[----:B0-----:R-:W2:Y:S04]  /*a4c0*/  LDL R0, [R1+0x64] ;  /* 0x0000640001007983 */ /* 0x001ea80000100800 */
[----:B------:R-:W2:Y:S04]  /*a4d0*/  LDL.64 R4, [R1+0x48] ;  /* 0x0000480001047983 */ /* 0x000ea80000100a00 */
[----:B------:R-:W3:Y:S01]  /*a4e0*/  LDL R55, [R1+0xe0] ;  /* 0x0000e00001377983 */ /* 0x000ee20000100800 */
[----:B------:R-:W-:Y:S02]  /*a4f0*/  SHF.R.U32.HI R38, RZ, 0x10, R9 ;  /* 0x00000010ff267819 */ /* 0x000fe40000011609 */
[----:B------:R-:W-:-:S02]  /*a500*/  SHF.R.U64 R54, R30, 0x10, R31 ;  /* 0x000000101e367819 */ /* 0x000fc4000000121f */
[----:B------:R-:W-:Y:S01]  /*a510*/  SHF.R.U32.HI R53, RZ, 0x10, R31 ;  /* 0x00000010ff357819 */ /* 0x000fe2000001161f */
[--C-:B------:R-:W-:Y:S01]  /*a520*/  HADD2.F32 R31, -RZ, R51.reuse.H1_H1 ;  /* 0x30000033ff1f7230 */ /* 0x100fe20000004100 */
[----:B------:R-:W-:Y:S01]  /*a530*/  SHF.R.U32.HI R36, RZ, 0x10, R29 ;  /* 0x00000010ff247819 */ /* 0x000fe2000001161d */
[----:B------:R-:W-:Y:S01]  /*a540*/  HADD2.F32 R51, -RZ, R51.H0_H0 ;  /* 0x20000033ff337230 */ /* 0x000fe20000004100 */
[----:B------:R-:W-:Y:S01]  /*a550*/  SHF.R.U64 R52, R8, 0x10, R9 ;  /* 0x0000001008347819 */ /* 0x000fe20000001209 */
[----:B------:R-:W-:Y:S01]  /*a560*/  HADD2.F32 R38, -RZ, R38.H0_H0 ;  /* 0x20000026ff267230 */ /* 0x000fe20000004100 */
[--C-:B------:R-:W-:Y:S02]  /*a570*/  SHF.R.U64 R43, R10, 0x10, R11.reuse ;  /* 0x000000100a2b7819 */ /* 0x100fe4000000120b */
[----:B------:R-:W-:Y:S01]  /*a580*/  SHF.R.U32.HI R41, RZ, 0x10, R11 ;  /* 0x00000010ff297819 */ /* 0x000fe2000001160b */
[----:B--2---:R-:W-:-:S05]  /*a590*/  IMAD.IADD R0, R4, 0x1, R0 ;  /* 0x0000000104007824 */ /* 0x004fca00078e0200 */
[----:B------:R-:W-:-:S04]  /*a5a0*/  SHF.R.S32.HI R5, RZ, 0x1f, R0 ;  /* 0x0000001fff057819 */ /* 0x000fc80000011400 */
[----:B------:R-:W-:-:S04]  /*a5b0*/  LEA.HI R5, R5, R0, RZ, 0x3 ;  /* 0x0000000005057211 */ /* 0x000fc800078f18ff */
[----:B------:R-:W-:-:S04]  /*a5c0*/  SHF.R.S32.HI R0, RZ, 0x3, R5 ;  /* 0x00000003ff007819 */ /* 0x000fc80000011405 */
[----:B------:R-:W-:-:S04]  /*a5d0*/  LEA.HI R0, R3, R0, RZ, 0x1d ;  /* 0x0000000003007211 */ /* 0x000fc800078fe8ff */
[----:B------:R-:W-:-:S04]  /*a5e0*/  SHF.R.S32.HI R5, RZ, 0x1f, R0 ;  /* 0x0000001fff057819 */ /* 0x000fc80000011400 */
[----:B------:R-:W-:Y:S01]  /*a5f0*/  LEA.HI R5, R5, R0, RZ, 0x2 ;  /* 0x0000000005057211 */ /* 0x000fe200078f10ff */
[----:B------:R-:W-:-:S03]  /*a600*/  IMAD.SHL.U32 R0, R0, 0x8, RZ ;  /* 0x0000000800007824 */ /* 0x000fc600078e00ff */
[----:B------:R-:W-:Y:S02]  /*a610*/  SHF.R.S32.HI R5, RZ, 0x2, R5 ;  /* 0x00000002ff057819 */ /* 0x000fe40000011405 */
[----:B-----5:R-:W-:-:S03]  /*a620*/  LOP3.LUT R0, R71, 0x18, R0, 0xf8, !PT ;  /* 0x0000001847007812 */ /* 0x020fc600078ef800 */
[----:B------:R-:W-:Y:S01]  /*a630*/  IMAD R20, R5, 0x1800, R70 ;  /* 0x0000180005147824 */ /* 0x000fe200078e0246 */
[----:B------:R-:W-:Y:S01]  /*a640*/  LOP3.LUT R21, R0, R69, RZ, 0x3c, !PT ;  /* 0x0000004500157212 */ /* 0x000fe200078e3cff */
[----:B---3--:R-:W0:Y:S03]  /*a650*/  LDS.128 R4, [R55] ;  /* 0x0000000037047984 */ /* 0x008e260000000c00 */
[----:B------:R-:W-:Y:S02]  /*a660*/  IADD3 R21, R20, R21, RZ ;  /* 0x0000001514157210 */ /* 0x000fe40007ffe0ff */
[----:B------:R-:W-:-:S03]  /*a670*/  SHF.R.U64 R20, R28, 0x10, R29 ;  /* 0x000000101c147819 */ /* 0x000fc6000000121d */
        /* <DEDUP_REMOVED lines=16> */
[----:B------:R-:W-:Y:S02]  /*a780*/  HADD2.F32 R36, -RZ, R48.H0_H0 ;  /* 0x20000030ff247230 */ /* 0x000fe40000004100 */
        /* <DEDUP_REMOVED lines=13> */
[----:B------:R-:W-:Y:S01]  /*a860*/  FMUL.FTZ R5, R29, R48 ;  /* 0x000000301d057220 */ /* 0x000fe20000410000 */
[----:B------:R-:W-:-:S02]  /*a870*/  HADD2.F32 R49, -RZ, R49.H0_H0 ;  /* 0x20000031ff317230 */ /* 0x000fc40000004100 */
[----:B------:R-:W-:Y:S01]  /*a880*/  FFMA.FTZ R42, R9, R38, R42 ;  /* 0x00000026092a7223 */ /* 0x000fe2000001002a */
[----:B------:R-:W-:Y:S02]  /*a890*/  HADD2.F32 R50, -RZ, R50.H1_H1 ;  /* 0x30000032ff327230 */ /* 0x000fe40000004100 */
[-C--:B------:R-:W-:Y:S01]  /*a8a0*/  FMUL.FTZ R9, R29, R8.reuse ;  /* 0x000000081d097220 */ /* 0x080fe20000410000 */
[----:B------:R-:W-:Y:S01]  /*a8b0*/  FFMA.FTZ R29, R10, R8, -R5 ;  /* 0x000000080a1d7223 */ /* 0x000fe20000010805 */
[C---:B------:R-:W-:Y:S01]  /*a8c0*/  FMUL.FTZ R38, R30.reuse, R49 ;  /* 0x000000311e267220 */ /* 0x040fe20000410000 */
[----:B------:R-:W-:Y:S02]  /*a8d0*/  HADD2.F32 R27, -RZ, R27.H1_H1 ;  /* 0x3000001bff1b7230 */ /* 0x000fe40000004100 */
[----:B------:R-:W-:Y:S01]  /*a8e0*/  FMUL.FTZ R30, R30, R50 ;  /* 0x000000321e1e7220 */ /* 0x000fe20000410000 */
[----:B------:R-:W-:Y:S02]  /*a8f0*/  HADD2.F32 R28, -RZ, R41.H0_H0 ;  /* 0x20000029ff1c7230 */ /* 0x000fe40000004100 */
[----:B------:R-:W-:Y:S01]  /*a900*/  FFMA.FTZ R10, R10, R48, R9 ;  /* 0x000000300a0a7223 */ /* 0x000fe20000010009 */
[----:B------:R-:W-:-:S02]  /*a910*/  HADD2.F32 R8, -RZ, R53.H0_H0 ;  /* 0x20000035ff087230 */ /* 0x000fc40000004100 */
[C---:B------:R-:W-:Y:S01]  /*a920*/  FFMA.FTZ R38, R11.reuse, R50, -R38 ;  /* 0x000000320b267223 */ /* 0x040fe20000010826 */
[----:B------:R-:W-:Y:S01]  /*a930*/  FFMA.FTZ R30, R11, R49, R30 ;  /* 0x000000310b1e7223 */ /* 0x000fe2000001001e */
        /* <DEDUP_REMOVED lines=29> */
.L_x_9866:
[----:B------:R-:W-:Y:S05]  /*ab10*/  BSYNC B1 ;  /* 0x0000000000017941 */ /* 0x000fea0003800000 */
.L_x_9865:
[----:B------:R-:W-:Y:S05]  /*ab20*/  @P2 BRA `(.L_x_9847) ;  /* 0x0000000400b42947 */ /* 0x000fea0003800000 */
[----:B01----:R-:W2:Y:S04]  /*ab30*/  LDL R0, [R1+0x68] ;  /* 0x0000680001007983 */ /* 0x003ea80000100800 */
[----:B------:R-:W2:Y:S04]  /*ab40*/  LDL.64 R4, [R1+0x48] ;  /* 0x0000480001047983 */ /* 0x000ea80000100a00 */
[----:B------:R-:W3:Y:S01]  /*ab50*/  LDL R6, [R1+0xc8] ;  /* 0x0000c80001067983 */ /* 0x000ee20000100800 */
[----:B------:R-:W-:Y:S01]  /*ab60*/  HADD2.F32 R29, -RZ, R44.H1_H1 ;  /* 0x3000002cff1d7230 */ /* 0x000fe20000004100 */
[--C-:B------:R-:W-:Y:S01]  /*ab70*/  SHF.R.U32.HI R26, RZ, 0x10, R13.reuse ;  /* 0x00000010ff1a7819 */ /* 0x100fe2000001160d */
[----:B------:R-:W-:Y:S01]  /*ab80*/  HADD2.F32 R27, -RZ, R46.H1_H1 ;  /* 0x3000002eff1b7230 */ /* 0x000fe20000004100 */
[----:B------:R-:W-:-:S02]  /*ab90*/  SHF.R.U64 R36, R12, 0x10, R13 ;  /* 0x000000100c247819 */ /* 0x000fc4000000120d */
[--C-:B------:R-:W-:Y:S01]  /*aba0*/  SHF.R.U32.HI R30, RZ, 0x10, R33.reuse ;  /* 0x00000010ff1e7819 */ /* 0x100fe20000011621 */
[----:B------:R-:W-:Y:S01]  /*abb0*/  HADD2.F32 R26, -RZ, R26.H0_H0 ;  /* 0x2000001aff1a7230 */ /* 0x000fe20000004100 */
[----:B------:R-:W-:Y:S02]  /*abc0*/  SHF.R.U64 R38, R32, 0x10, R33 ;  /* 0x0000001020267819 */ /* 0x000fe40000001221 */
[----:B------:R-:W-:Y:S02]  /*abd0*/  SHF.R.U32.HI R32, RZ, 0x10, R15 ;  /* 0x00000010ff207819 */ /* 0x000fe4000001160f */
[--C-:B------:R-:W-:Y:S02]  /*abe0*/  SHF.R.U64 R37, R34, 0x10, R35.reuse ;  /* 0x0000001022257819 */ /* 0x100fe40000001223 */
[----:B------:R-:W-:Y:S02]  /*abf0*/  SHF.R.U32.HI R34, RZ, 0x10, R35 ;  /* 0x00000010ff227819 */ /* 0x000fe40000011623 */
[----:B------:R-:W-:Y:S01]  /*ac00*/  SHF.R.U64 R35, R14, 0x10, R15 ;  /* 0x000000100e237819 */ /* 0x000fe2000000120f */
[----:B------:R-:W-:-:S02]  /*ac10*/  HADD2.F32 R44, -RZ, R44.H0_H0 ;  /* 0x2000002cff2c7230 */ /* 0x000fc40000004100 */
[----:B------:R-:W-:Y:S02]  /*ac20*/  HADD2.F32 R46, -RZ, R46.H0_H0 ;  /* 0x2000002eff2e7230 */ /* 0x000fe40000004100 */
[----:B--2---:R-:W-:-:S05]  /*ac30*/  IMAD.IADD R0, R4, 0x1, R0 ;  /* 0x0000000104007824 */ /* 0x004fca00078e0200 */
[----:B------:R-:W-:Y:S01]  /*ac40*/  SHF.R.S32.HI R5, RZ, 0x1f, R0 ;  /* 0x0000001fff057819 */ /* 0x000fe20000011400 */
[----:B---3--:R-:W-:-:S03]  /*ac50*/  IMAD.MOV.U32 R7, RZ, RZ, R6 ;  /* 0x000000ffff077224 */ /* 0x008fc600078e0006 */
[----:B------:R-:W-:-:S04]  /*ac60*/  LEA.HI R4, R5, R0, RZ, 0x3 ;  /* 0x0000000005047211 */ /* 0x000fc800078f18ff */
[----:B------:R-:W-:Y:S02]  /*ac70*/  SHF.R.S32.HI R6, RZ, 0x3, R4 ;  /* 0x00000003ff067819 */ /* 0x000fe40000011404 */
[----:B------:R-:W-:Y:S02]  /*ac80*/  LEA.HI R0, R5, R0, RZ, 0x5 ;  /* 0x0000000005007211 */ /* 0x000fe400078f28ff */
[----:B------:R-:W-:Y:S02]  /*ac90*/  LEA.HI R3, R3, R6, RZ, 0x1d ;  /* 0x0000000603037211 */ /* 0x000fe400078fe8ff */
[----:B------:R-:W-:Y:S02]  /*aca0*/  SHF.R.S32.HI R5, RZ, 0x5, R0 ;  /* 0x00000005ff057819 */ /* 0x000fe40000011400 */
[----:B-----5:R-:W-:Y:S02]  /*acb0*/  LOP3.LUT R4, R71, 0x18, R4, 0xf8, !PT ;  /* 0x0000001847047812 */ /* 0x020fe400078ef804 */
[----:B------:R-:W-:Y:S01]  /*acc0*/  SHF.R.S32.HI R0, RZ, 0x1f, R3 ;  /* 0x0000001fff007819 */ /* 0x000fe20000011403 */
[----:B------:R-:W-:Y:S01]  /*acd0*/  IMAD R5, R5, 0x1800, R70 ;  /* 0x0000180005057824 */ /* 0x000fe200078e0246 */
[----:B------:R-:W-:-:S02]  /*ace0*/  LOP3.LUT R4, R4, R69, RZ, 0x3c, !PT ;  /* 0x0000004504047212 */ /* 0x000fc400078e3cff */
[----:B------:R-:W-:Y:S01]  /*acf0*/  LEA.HI R0, R0, R3, RZ, 0x2 ;  /* 0x0000000300007211 */ /* 0x000fe200078f10ff */
[----:B------:R-:W-:Y:S02]  /*ad00*/  IMAD.SHL.U32 R3, R3, 0x8, RZ ;  /* 0x0000000803037824 */ /* 0x000fe400078e00ff */
[----:B------:R-:W-:Y:S01]  /*ad10*/  IMAD.IADD R5, R5, 0x1, R4 ;  /* 0x0000000105057824 */ /* 0x000fe200078e0204 */
[----:B------:R-:W-:Y:S02]  /*ad20*/  SHF.R.S32.HI R4, RZ, 0x2, R0 ;  /* 0x00000002ff047819 */ /* 0x000fe40000011400 */
[----:B------:R-:W-:-:S03]  /*ad30*/  LOP3.LUT R3, R71, 0x18, R3, 0xf8, !PT ;  /* 0x0000001847037812 */ /* 0x000fc600078ef803 */
[----:B------:R-:W-:Y:S01]  /*ad40*/  IMAD R8, R4, 0x1800, R70 ;  /* 0x0000180004087824 */ /* 0x000fe200078e0246 */
[----:B------:R-:W-:-:S05]  /*ad50*/  LOP3.LUT R3, R3, R69, RZ, 0x3c, !PT ;  /* 0x0000004503037212 */ /* 0x000fca00078e3cff */
[----:B------:R-:W-:-:S04]  /*ad60*/  IMAD.IADD R3, R8, 0x1, R3 ;  /* 0x0000000108037824 */ /* 0x000fc800078e0203 */
[----:B------:R-:W-:Y:S02]  /*ad70*/  IMAD R3, R3, 0x2, R16 ;  /* 0x0000000203037824 */ /* 0x000fe400078e0210 */
[----:B------:R-:W-:-:S03]  /*ad80*/  IMAD R0, R5, 0x2, R7 ;  /* 0x0000000205007824 */ /* 0x000fc600078e0207 */
[----:B------:R-:W0:Y:S04]  /*ad90*/  LDS.128 R8, [R3+0xda00] ;  /* 0x00da000003087984 */ /* 0x000e280000000c00 */
[----:B------:R-:W1:Y:S01]  /*ada0*/  LDS.128 R4, [R0] ;  /* 0x0000000000047984 */ /* 0x000e620000000c00 */
[--C-:B0-----:R-:W-:Y:S02]  /*adb0*/  HADD2.F32 R20, -RZ, R9.reuse.H0_H0 ;  /* 0x20000009ff147230 */ /* 0x101fe40000004100 */
[----:B------:R-:W-:Y:S02]  /*adc0*/  HADD2.F32 R21, -RZ, R9.H1_H1 ;  /* 0x30000009ff157230 */ /* 0x000fe40000004100 */
[----:B-1----:R-:W-:Y:S02]  /*add0*/  HADD2.F32 R12, -RZ, R5.H0_H0 ;  /* 0x20000005ff0c7230 */ /* 0x002fe40000004100 */
[C---:B------:R-:W-:Y:S01]  /*ade0*/  FMUL.FTZ R31, R20.reuse, R29 ;  /* 0x0000001d141f7220 */ /* 0x040fe20000410000 */
[----:B------:R-:W-:Y:S01]  /*adf0*/  FMUL.FTZ R33, R20, R27 ;  /* 0x0000001b14217220 */ /* 0x000fe20000410000 */
[----:B------:R-:W-:-:S02]  /*ae00*/  HADD2.F32 R20, -RZ, R30.H0_H0 ;  /* 0x2000001eff147230 */ /* 0x000fc40000004100 */
[C---:B------:R-:W-:Y:S01]  /*ae10*/  FFMA.FTZ R28, R12.reuse, R27, -R31 ;  /* 0x0000001b0c1c7223 */ /* 0x040fe2000001081f */
[----:B------:R-:W-:Y:S02]  /*ae20*/  HADD2.F32 R13, -RZ, R5.H1_H1 ;  /* 0x30000005ff0d7230 */ /* 0x000fe40000004100 */
[C---:B------:R-:W-:Y:S01]  /*ae30*/  FMUL.FTZ R30, R21.reuse, R26 ;  /* 0x0000001a151e7220 */ /* 0x040fe20000410000 */
[----:B------:R-:W-:Y:S02]  /*ae40*/  HADD2.F32 R24, -RZ, R11.H0_H0 ;  /* 0x2000000bff187230 */ /* 0x000fe40000004100 */
[----:B------:R-:W-:Y:S02]  /*ae50*/  HADD2.F32 R31, -RZ, R45.H1_H1 ;  /* 0x3000002dff1f7230 */ /* 0x000fe40000004100 */
[----:B------:R-:W-:Y:S02]  /*ae60*/  HADD2.F32 R27, -RZ, R47.H1_H1 ;  /* 0x3000002fff1b7230 */ /* 0x000fe40000004100 */
[----:B------:R-:W-:Y:S01]  /*ae70*/  FFMA.FTZ R33, R12, R29, R33 ;  /* 0x0000001d0c217223 */ /* 0x000fe20000010021 */
[----:B------:R-:W-:Y:S01]  /*ae80*/  FMUL.FTZ R12, R21, R20 ;  /* 0x00000014150c7220 */ /* 0x000fe20000410000 */
[----:B------:R-:W-:-:S02]  /*ae90*/  HADD2.F32 R14, -RZ, R7.H0_H0 ;  /* 0x20000007ff0e7230 */ /* 0x000fc40000004100 */
[C---:B------:R-:W-:Y:S01]  /*aea0*/  FFMA.FTZ R29, R13.reuse, R20, -R30 ;  /* 0x000000140d1d7223 */ /* 0x040fe2000001081e */
[C---:B------:R-:W-:Y:S01]  /*aeb0*/  FMUL.FTZ R21, R24.reuse, R31 ;  /* 0x0000001f18157220 */ /* 0x040fe20000410000 */
[----:B------:R-:W-:Y:S02]  /*aec0*/  HADD2.F32 R25, -RZ, R11.H1_H1 ;  /* 0x3000000bff197230 */ /* 0x000fe40000004100 */
[-C--:B------:R-:W-:Y:S01]  /*aed0*/  FMUL.FTZ R24, R24, R27.reuse ;  /* 0x0000001b18187220 */ /* 0x080fe20000410000 */
[----:B------:R-:W-:Y:S02]  /*aee0*/  HADD2.F32 R20, -RZ, R32.H0_H0 ;  /* 0x20000020ff147230 */ /* 0x000fe40000004100 */
[----:B------:R-:W-:Y:S01]  /*aef0*/  FFMA.FTZ R26, R13, R26, R12 ;  /* 0x0000001a0d1a7223 */ /* 0x000fe2000001000c */
[----:B------:R-:W-:Y:S02]  /*af00*/  HADD2.F32 R15, -RZ, R7.H1_H1 ;  /* 0x30000007ff0f7230 */ /* 0x000fe40000004100 */
[----:B------:R-:W-:Y:S01]  /*af10*/  FFMA.FTZ R27, R14, R27, -R21 ;  /* 0x0000001b0e1b7223 */ /* 0x000fe20000010815 */
[----:B------:R-:W-:-:S02]  /*af20*/  HADD2.F32 R12, -RZ, R34.H0_H0 ;  /* 0x20000022ff0c7230 */ /* 0x000fc40000004100 */
[----:B------:R-:W-:Y:S01]  /*af30*/  FFMA.FTZ R31, R14, R31, R24 ;  /* 0x0000001f0e1f7223 */ /* 0x000fe20000010018 */
[C---:B------:R-:W-:Y:S01]  /*af40*/  FMUL.FTZ R14, R25.reuse, R20 ;  /* 0x00000014190e7220 */ /* 0x040fe20000410000 */
[----:B------:R-:W-:Y:S02]  /*af50*/  HADD2.F32 R9, -RZ, R8.H0_H0 ;  /* 0x20000008ff097230 */ /* 0x000fe40000004100 */
[-C--:B------:R-:W-:Y:S01]  /*af60*/  FMUL.FTZ R30, R25, R12.reuse ;  /* 0x0000000c191e7220 */ /* 0x080fe20000410000 */
[----:B------:R-:W-:Y:S01]  /*af70*/  FFMA.FTZ R32, R15, R12, -R14 ;  /* 0x0000000c0f207223 */ /* 0x000fe2000001080e */
[----:B------:R-:W-:Y:S02]  /*af80*/  HADD2.F32 R11, -RZ, R10.H0_H0 ;  /* 0x2000000aff0b7230 */ /* 0x000fe40000004100 */
[----:B------:R-:W-:Y:S01]  /*af90*/  FMUL.FTZ R24, R9, R44 ;  /* 0x0000002c09187220 */ /* 0x000fe20000410000 */
[----:B------:R-:W-:Y:S02]  /*afa0*/  HADD2.F32 R14, -RZ, R45.H0_H0 ;  /* 0x2000002dff0e7230 */ /* 0x000fe40000004100 */
[----:B------:R-:W-:-:S02]  /*afb0*/  HADD2.F32 R12, -RZ, R47.H0_H0 ;  /* 0x2000002fff0c7230 */ /* 0x000fc40000004100 */
[----:B------:R-:W-:Y:S01]  /*afc0*/  FMUL.FTZ R9, R9, R46 ;  /* 0x0000002e09097220 */ /* 0x000fe20000410000 */
[----:B------:R-:W-:Y:S02]  /*afd0*/  HADD2.F32 R5, -RZ, R4.H0_H0 ;  /* 0x20000004ff057230 */ /* 0x000fe40000004100 */
[----:B------:R-:W-:Y:S01]  /*afe0*/  FFMA.FTZ R34, R15, R20, R30 ;  /* 0x000000140f227223 */ /* 0x000fe2000001001e */
[----:B------:R-:W-:Y:S02]  /*aff0*/  HADD2.F32 R7, -RZ, R6.H0_H0 ;  /* 0x20000006ff077230 */ /* 0x000fe40000004100 */
[C---:B------:R-:W-:Y:S01]  /*b000*/  FMUL.FTZ R20, R11.reuse, R14 ;  /* 0x0000000e0b147220 */ /* 0x040fe20000410000 */
[----:B------:R-:W-:Y:S01]  /*b010*/  FMUL.FTZ R30, R11, R12 ;  /* 0x0000000c0b1e7220 */ /* 0x000fe20000410000 */
[----:B------:R-:W-:Y:S02]  /*b020*/  HADD2.F32 R8, -RZ, R8.H1_H1 ;  /* 0x30000008ff087230 */ /* 0x000fe40000004100 */
[----:B------:R-:W-:Y:S01]  /*b030*/  FFMA.FTZ R24, R5, R46, -R24 ;  /* 0x0000002e05187223 */ /* 0x000fe20000010818 */
[----:B------:R-:W-:-:S02]  /*b040*/  HADD2.F32 R10, -RZ, R10.H1_H1 ;  /* 0x3000000aff0a7230 */ /* 0x000fc40000004100 */
[----:B------:R-:W-:Y:S01]  /*b050*/  FFMA.FTZ R44, R5, R44, R9 ;  /* 0x0000002c052c7223 */ /* 0x000fe20000010009 */
[----:B------:R-:W-:Y:S02]  /*b060*/  HADD2.F32 R11, -RZ, R36.H0_H0 ;  /* 0x20000024ff0b7230 */ /* 0x000fe40000004100 */
[----:B------:R-:W-:Y:S02]  /*b070*/  HADD2.F32 R13, -RZ, R35.H0_H0 ;  /* 0x20000023ff0d7230 */ /* 0x000fe40000004100 */
[----:B------:R-:W-:Y:S02]  /*b080*/  HADD2.F32 R5, -RZ, R38.H0_H0 ;  /* 0x20000026ff057230 */ /* 0x000fe40000004100 */
[----:B------:R-:W-:Y:S02]  /*b090*/  HADD2.F32 R9, -RZ, R37.H0_H0 ;  /* 0x20000025ff097230 */ /* 0x000fe40000004100 */
[----:B------:R-:W-:Y:S01]  /*b0a0*/  FFMA.FTZ R20, R7, R12, -R20 ;  /* 0x0000000c07147223 */ /* 0x000fe20000010814 */
[----:B------:R-:W-:-:S02]  /*b0b0*/  HADD2.F32 R4, -RZ, R4.H1_H1 ;  /* 0x30000004ff047230 */ /* 0x000fc40000004100 */
        /* <DEDUP_REMOVED lines=20> */
.L_x_9847:
[----:B------:R-:W-:Y:S05]  /*b200*/  BSYNC B0 ;  /* 0x0000000000007941 */ /* 0x000fea0003800000 */
.L_x_9840:
        /* <DEDUP_REMOVED lines=8> */
.L_x_9838:
[----:B0--3--:R-:W3:Y:S02]  /*b290*/  LDL R0, [R1+0x50] ;  /* 0x0000500001007983 */ /* 0x009ee40000100800 */
[----:B---3--:R-:W-:-:S13]  /*b2a0*/  ISETP.NE.AND P0, PT, R0, 0x3, PT ;  /* 0x000000030000780c */ /* 0x008fda0003f05270 */
[----:B------:R-:W-:Y:S05]  /*b2b0*/  @!P0 BRA `(.L_x_9867) ;  /* 0x0000000000048947 */ /* 0x000fea0003800000 */
[----:B------:R-:W-:Y:S01]  /*b2c0*/  BPT.TRAP 0x1 ;  /* 0x000000040000795c */ /* 0x000fe20000300000 */
.L_x_9867:
[----:B--2-4-:R-:W2:Y:S01]  /*b2d0*/  LDL R3, [R1+0x60] ;  /* 0x0000600001037983 */ /* 0x014ea20000100800 */
[----:B------:R-:W-:Y:S01]  /*b2e0*/  IMAD R0, R145, 0x8, R16 ;  /* 0x0000000891007824 */ /* 0x000fe200078e0210 */
[----:B--2---:R-:W-:-:S04]  /*b2f0*/  SHF.L.U32 R5, R3, 0x1f, RZ ;  /* 0x0000001f03057819 */ /* 0x004fc800000006ff */
[----:B------:R0:W2:Y:S01]  /*b300*/  SYNCS.PHASECHK.TRANS64.TRYWAIT P1, [R0+URZ+0x31c30], R5 ;  /* 0x031c3005000075a7 */ /* 0x0000a2000802017f */
[----:B------:R-:W-:Y:S05]  /*b310*/  @!P0 BRA `(.L_x_9868) ;  /* 0x0000000000048947 */ /* 0x000fea0003800000 */
[----:B------:R-:W-:Y:S01]  /*b320*/  BPT.TRAP 0x1 ;  /* 0x000000040000795c */ /* 0x000fe20000300000 */
.L_x_9868:
[----:B------:R-:W-:Y:S02]  /*b330*/  IMAD R2, R2, 0x1000, R16 ;  /* 0x0000100002027824 */ /* 0x000fe400078e0210 */
[----:B------:R-:W-:Y:S02]  /*b340*/  VIADD R4, R16, 0x16a00 ;  /* 0x00016a0010047836 */ /* 0x000fe40000000000 */
[----:B------:R-:W-:-:S03]  /*b350*/  VIADD R3, R2, 0xda00 ;  /* 0x0000da0002037836 */ /* 0x000fc60000000000 */
[----:B------:R-:W-:Y:S02]  /*b360*/  SHF.R.U32.HI R2, RZ, 0x4, R4 ;  /* 0x00000004ff027819 */ /* 0x000fe40000011604 */
[----:B------:R-:W-:Y:S02]  /*b370*/  SHF.R.U32.HI R3, RZ, 0x4, R3 ;  /* 0x00000004ff037819 */ /* 0x000fe40000011603 */
[----:B------:R-:W-:Y:S02]  /*b380*/  LOP3.LUT R2, R2, 0x3fff, RZ, 0xc0, !PT ;  /* 0x00003fff02027812 */ /* 0x000fe400078ec0ff */
[----:B------:R-:W-:Y:S02]  /*b390*/  LOP3.LUT R3, R3, 0x3fff, RZ, 0xc0, !PT ;  /* 0x00003fff03037812 */ /* 0x000fe400078ec0ff */
[----:B------:R-:W-:-:S05]  /*b3a0*/  LOP3.LUT R2, R2, 0x10000, RZ, 0xfc, !PT ;  /* 0x0001000002027812 */ /* 0x000fca00078efcff */
[----:B------:R3:W-:Y:S01]  /*b3b0*/  STL [R1+0x80], R2 ;  /* 0x0000800201007387 */ /* 0x0007e20000100800 */
[----:B--2---:R-:W-:Y:S05]  /*b3c0*/  @P1 BRA `(.L_x_9869) ;  /* 0x0000000000081947 */ /* 0x004fea0003800000 */
[----:B------:R-:W2:Y:S02]  /*b3d0*/  SYNCS.PHASECHK.TRANS64.TRYWAIT P1, [R0+URZ+0x31c30], R5 ;  /* 0x031c3005000075a7 */ /* 0x000ea4000802017f */
[----:B--2---:R-:W-:Y:S05]  /*b3e0*/  @!P1 BRA `(.L_x_9870) ;  /* 0x0000015c00489947 */ /* 0x004fea0003800000 */
.L_x_9869:
[----:B------:R-:W1:Y:S01]  /*b3f0*/  LDL R4, [R1+0x80] ;  /* 0x0000800001047983 */ /* 0x000e620000100800 */
[----:B---3--:R-:W-:Y:S01]  /*b400*/  LOP3.LUT R2, R3, 0x10000, RZ, 0xfc, !PT ;  /* 0x0001000003027812 */ /* 0x008fe200078efcff */
[----:B------:R-:W-:Y:S02]  /*b410*/  IMAD.MOV.U32 R15, RZ, RZ, -0x7fffffe0 ;  /* 0x80000020ff0f7424 */ /* 0x000fe400078e00ff */
[----:B------:R-:W-:Y:S01]  /*b420*/  IMAD.MOV.U32 R3, RZ, RZ, -0x7fffffe0 ;  /* 0x80000020ff037424 */ /* 0x000fe200078e00ff */
[----:B------:R-:W-:Y:S05]  /*b430*/  WARPSYNC.ALL ;  /* 0x0000000000007948 */ /* 0x000fea0003800000 */
[----:B------:R-:W-:Y:S01]  /*b440*/  R2UR UR7, R15 ;  /* 0x000000000f0772ca */ /* 0x000fe200000e0000 */
[----:B------:R-:W3:Y:S01]  /*b450*/  LDL R98, [R1+0x8c] ;  /* 0x00008c0001627983 */ /* 0x000ee20000100800 */
[----:B------:R-:W-:-:S02]  /*b460*/  R2UR UR4, R2 ;  /* 0x00000000020472ca */ /* 0x000fc400000e0000 */
[C---:B------:R-:W-:Y:S01]  /*b470*/  R2UR UR5, R3.reuse ;  /* 0x00000000030572ca */ /* 0x040fe200000e0000 */
[----:B------:R-:W-:Y:S01]  /*b480*/  WARPGROUP.ARRIVE ;  /* 0x00000000000079c5 */ /* 0x000fe20000000000 */
[----:B0-2---:R-:W-:Y:S02]  /*b490*/  IMAD.MOV.U32 R5, RZ, RZ, -0x7fffffe0 ;  /* 0x80000020ff057424 */ /* 0x005fe400078e00ff */
[----:B------:R-:W-:Y:S01]  /*b4a0*/  IMAD.MOV.U32 R7, RZ, RZ, -0x7fffffe0 ;  /* 0x80000020ff077424 */ /* 0x000fe200078e00ff */
[C---:B------:R-:W-:Y:S02]  /*b4b0*/  R2UR UR8, R2.reuse ;  /* 0x00000000020872ca */ /* 0x040fe400000e0000 */
[----:B------:R-:W-:Y:S02]  /*b4c0*/  R2UR UR9, R3 ;  /* 0x00000000030972ca */ /* 0x000fe400000e0000 */
[----:B------:R-:W-:Y:S02]  /*b4d0*/  R2UR UR11, R7 ;  /* 0x00000000070b72ca */ /* 0x000fe400000e0000 */
[----:B------:R-:W-:-:S02]  /*b4e0*/  R2UR UR12, R2 ;  /* 0x00000000020c72ca */ /* 0x000fc400000e0000 */
[C---:B------:R-:W-:Y:S01]  /*b4f0*/  R2UR UR13, R3.reuse ;  /* 0x00000000030d72ca */ /* 0x040fe200000e0000 */
[----:B------:R-:W-:Y:S01]  /*b500*/  IMAD.MOV.U32 R9, RZ, RZ, -0x7fffffe0 ;  /* 0x80000020ff097424 */ /* 0x000fe200078e00ff */
[----:B------:R-:W-:Y:S02]  /*b510*/  R2UR UR16, R2 ;  /* 0x00000000021072ca */ /* 0x000fe400000e0000 */
[----:B------:R-:W-:Y:S02]  /*b520*/  R2UR UR17, R3 ;  /* 0x00000000031172ca */ /* 0x000fe400000e0000 */
[----:B------:R-:W-:Y:S01]  /*b530*/  R2UR UR19, R9 ;  /* 0x00000000091372ca */ /* 0x000fe200000e0000 */
[----:B-1----:R-:W-:-:S05]  /*b540*/  IMAD R14, R145, 0x6c0, R4 ;  /* 0x000006c0910e7824 */ /* 0x002fca00078e0204 */
[----:B------:R-:W-:-:S13]  /*b550*/  R2UR UR6, R14 ;  /* 0x000000000e0672ca */ /* 0x000fda00000e0000 */
[----:B------:R-:W-:Y:S01]  /*b560*/  HGMMA.64x16x16.F32 R88, gdesc[UR4], RZ, !UPT, gsb0 ;  /* 0x00200000045879f0 */ /* 0x000fe2000c0008ff */
[----:B------:R-:W-:Y:S01]  /*b570*/  VIADD R4, R14, 0x40 ;  /* 0x000000400e047836 */ /* 0x000fe20000000000 */
[----:B------:R-:W-:Y:S02]  /*b580*/  R2UR UR7, R5 ;  /* 0x00000000050772ca */ /* 0x000fe400000e0000 */
[----:B------:R-:W-:Y:S02]  /*b590*/  R2UR UR4, R2 ;  /* 0x00000000020472ca */ /* 0x000fe400000e0000 */
[----:B------:R-:W-:Y:S02]  /*b5a0*/  R2UR UR6, R4 ;  /* 0x00000000040672ca */ /* 0x000fe400000e0000 */
[----:B------:R-:W-:Y:S01]  /*b5b0*/  R2UR UR5, R3 ;  /* 0x00000000030572ca */ /* 0x000fe200000e0000 */
[----:B------:R-:W-:Y:S02]  /*b5c0*/  WARPGROUP.DEPBAR.LE gsb0, 0x0 ;  /* 0x00008000000079c5 */ /* 0x000fe40000010000 */
[----:B------:R-:W-:-:S10]  /*b5d0*/  WARPGROUP.ARRIVE ;  /* 0x00000000000079c5 */ /* 0x000fd40000000000 */
[----:B------:R-:W-:Y:S01]  /*b5e0*/  HGMMA.64x16x16.F32 R80, gdesc[UR4], RZ, !UPT, gsb0 ;  /* 0x00200000045079f0 */ /* 0x000fe2000c0008ff */
[----:B------:R-:W-:-:S05]  /*b5f0*/  VIADD R6, R14, 0x80 ;  /* 0x000000800e067836 */ /* 0x000fca0000000000 */
[----:B------:R-:W-:Y:S01]  /*b600*/  R2UR UR10, R6 ;  /* 0x00000000060a72ca */ /* 0x000fe200000e0000 */
[----:B------:R-:W-:Y:S02]  /*b610*/  WARPGROUP.DEPBAR.LE gsb0, 0x0 ;  /* 0x00008000000079c5 */ /* 0x000fe40000010000 */
[----:B------:R-:W-:-:S10]  /*b620*/  WARPGROUP.ARRIVE ;  /* 0x00000000000079c5 */ /* 0x000fd40000000000 */
[----:B------:R-:W-:Y:S01]  /*b630*/  HGMMA.64x16x16.F32 R72, gdesc[UR8], RZ, !UPT, gsb0 ;  /* 0x00200000084879f0 */ /* 0x000fe2000c0008ff */
[----:B------:R-:W-:Y:S02]  /*b640*/  VIADD R4, R14, 0xc0 ;  /* 0x000000c00e047836 */ /* 0x000fe40000000000 */
[----:B------:R-:W-:-:S03]  /*b650*/  IMAD.MOV.U32 R5, RZ, RZ, -0x7fffffe0 ;  /* 0x80000020ff057424 */ /* 0x000fc600078e00ff */
[----:B------:R-:W-:Y:S02]  /*b660*/  R2UR UR14, R4 ;  /* 0x00000000040e72ca */ /* 0x000fe400000e0000 */
[----:B------:R-:W-:Y:S01]  /*b670*/  R2UR UR15, R5 ;  /* 0x00000000050f72ca */ /* 0x000fe200000e0000 */
[----:B------:R-:W-:Y:S02]  /*b680*/  WARPGROUP.DEPBAR.LE gsb0, 0x0 ;  /* 0x00008000000079c5 */ /* 0x000fe40000010000 */
[----:B-----5:R-:W-:-:S10]  /*b690*/  WARPGROUP.ARRIVE ;  /* 0x00000000000079c5 */ /* 0x020fd40000000000 */
[----:B------:R-:W-:Y:S01]  /*b6a0*/  HGMMA.64x16x16.F32 R64, gdesc[UR12], RZ, !UPT, gsb0 ;  /* 0x002000000c4079f0 */ /* 0x000fe2000c0008ff */
[----:B------:R-:W-:-:S05]  /*b6b0*/  VIADD R8, R14, 0x100 ;  /* 0x000001000e087836 */ /* 0x000fca0000000000 */
[----:B------:R-:W-:Y:S01]  /*b6c0*/  R2UR UR18, R8 ;  /* 0x00000000081272ca */ /* 0x000fe200000e0000 */
[----:B------:R-:W-:Y:S02]  /*b6d0*/  WARPGROUP.DEPBAR.LE gsb0, 0x0 ;  /* 0x00008000000079c5 */ /* 0x000fe40000010000 */
[----:B------:R-:W-:-:S10]  /*b6e0*/  WARPGROUP.ARRIVE ;  /* 0x00000000000079c5 */ /* 0x000fd40000000000 */
[----:B------:R-:W-:Y:S01]  /*b6f0*/  HGMMA.64x16x16.F32 R56, gdesc[UR16], RZ, !UPT, gsb0 ;  /* 0x00200000103879f0 */ /* 0x000fe2000c0008ff */
[----:B------:R-:W-:Y:S02]  /*b700*/  VIADD R6, R14, 0x140 ;  /* 0x000001400e067836 */ /* 0x000fe40000000000 */
[----:B------:R-:W-:Y:S01]  /*b710*/  IMAD.MOV.U32 R7, RZ, RZ, -0x7fffffe0 ;  /* 0x80000020ff077424 */ /* 0x000fe200078e00ff */
[----:B------:R-:W-:Y:S02]  /*b720*/  R2UR UR20, R2 ;  /* 0x00000000021472ca */ /* 0x000fe400000e0000 */
[----:B------:R-:W-:Y:S02]  /*b730*/  R2UR UR22, R6 ;  /* 0x00000000061672ca */ /* 0x000fe400000e0000 */
[----:B------:R-:W-:Y:S02]  /*b740*/  R2UR UR23, R7 ;  /* 0x00000000071772ca */ /* 0x000fe400000e0000 */
[----:B------:R-:W-:Y:S01]  /*b750*/  R2UR UR21, R3 ;  /* 0x00000000031572ca */ /* 0x000fe200000e0000 */
[----:B------:R-:W-:-:S02]  /*b760*/  WARPGROUP.DEPBAR.LE gsb0, 0x0 ;  /* 0x00008000000079c5 */ /* 0x000fc40000010000 */
        /* <DEDUP_REMOVED lines=11> */
[----:B------:R-:W-:Y:S01]  /*b820*/  VIADD R6, R14, 0x1c0 ;  /* 0x000001c00e067836 */ /* 0x000fe20000000000 */
[----:B------:R-:W-:Y:S02]  /*b830*/  MOV R7, 0x80000020 ;  /* 0x8000002000077802 */ /* 0x000fe40000000f00 */
        /* <DEDUP_REMOVED lines=17> */
[----:B------:R-:W-:Y:S02]  /*b950*/  IMAD.MOV.U32 R5, RZ, RZ, -0x7fffffe0 ;  /* 0x80000020ff057424 */ /* 0x000fe400078e00ff */
[----:B------:R-:W-:Y:S02]  /*b960*/  VIADD R8, R2, 0x2 ;  /* 0x0000000202087836 */ /* 0x000fe40000000000 */
[----:B------:R-:W-:Y:S01]  /*b970*/  IMAD.MOV.U32 R9, RZ, RZ, -0x7fffffe0 ;  /* 0x80000020ff097424 */ /* 0x000fe200078e00ff */
[----:B------:R-:W-:Y:S02]  /*b980*/  R2UR UR38, R4 ;  /* 0x00000000042672ca */ /* 0x000fe400000e0000 */
[----:B------:R-:W-:-:S02]  /*b990*/  R2UR UR39, R5 ;  /* 0x00000000052772ca */ /* 0x000fc400000e0000 */
[----:B------:R-:W-:Y:S02]  /*b9a0*/  R2UR UR36, R8 ;  /* 0x00000000082472ca */ /* 0x000fe400000e0000 */
[----:B------:R-:W-:Y:S01]  /*b9b0*/  R2UR UR37, R9 ;  /* 0x00000000092572ca */ /* 0x000fe200000e0000 */
[----:B------:R-:W-:Y:S02]  /*b9c0*/  WARPGROUP.DEPBAR.LE gsb0, 0x0 ;  /* 0x00008000000079c5 */ /* 0x000fe40000010000 */
[----:B------:R-:W-:-:S10]  /*b9d0*/  WARPGROUP.ARRIVE ;  /* 0x00000000000079c5 */ /* 0x000fd40000000000 */
[----:B------:R-:W-:Y:S01]  /*b9e0*/  HGMMA.64x16x16.F32 R88, gdesc[UR36], R88, gsb0 ;  /* 0x00200000245879f0 */ /* 0x000fe20008000858 */
        /* <DEDUP_REMOVED lines=239> */
[----:B------:R-:W-:-:S03]  /*c8e0*/  IMAD.MOV.U32 R7, RZ, RZ, -0x7fffffe0 ;  /* 0x80000020ff077424 */ /* 0x000fc600078e00ff */
[----:B------:R-:W-:Y:S01]  /*c8f0*/  R2UR UR38, R6 ;  /* 0x00000000062672ca */ /* 0x000fe200000e0000 */
[----:B------:R-:W-:Y:S01]  /*c900*/  VIADD R6, R2, 0x600 ;  /* 0x0000060002067836 */ /* 0x000fe20000000000 */
[----:B------:R-:W-:Y:S01]  /*c910*/  R2UR UR39, R7 ;  /* 0x00000000072772ca */ /* 0x000fe200000e0000 */
[----:B------:R-:W-:-:S03]  /*c920*/  IMAD.MOV.U32 R7, RZ, RZ, -0x7fffffe0 ;  /* 0x80000020ff077424 */ /* 0x000fc600078e00ff */
        /* <DEDUP_REMOVED lines=78> */
[----:B------:R-:W-:Y:S02]  /*ce10*/  VIADD R4, R2, 0x602 ;  /* 0x0000060202047836 */ /* 0x000fe40000000000 */
[----:B------:R-:W-:Y:S02]  /*ce20*/  IMAD.MOV.U32 R97, RZ, RZ, -0x7fffffe0 ;  /* 0x80000020ff617424 */ /* 0x000fe400078e00ff */
        /* <DEDUP_REMOVED lines=18> */
[----:B------:R-:W-:Y:S01]  /*cf50*/  R2UR UR8, R4 ;  /* 0x00000000040872ca */ /* 0x000fe200000e0000 */
[----:B------:R-:W-:Y:S01]  /*cf60*/  IMAD.MOV.U32 R21, RZ, RZ, -0x7fffffe0 ;  /* 0x80000020ff157424 */ /* 0x000fe200078e00ff */
[----:B------:R-:W-:Y:S01]  /*cf70*/  R2UR UR9, R5 ;  /* 0x00000000050972ca */ /* 0x000fe200000e0000 */
[----:B------:R-:W-:Y:S01]  /*cf80*/  ULDC UR4, c[0x0][0x9d8] ;  /* 0x0002760000047ab9 */ /* 0x000fe20000000800 */
[----:B------:R-:W-:Y:S01]  /*cf90*/  R2UR UR10, R20 ;  /* 0x00000000140a72ca */ /* 0x000fe200000e0000 */
[----:B------:R-:W-:Y:S01]  /*cfa0*/  ULDC UR5, c[0x0][0x988] ;  /* 0x0002620000057ab9 */ /* 0x000fe20000000800 */
        /* <DEDUP_REMOVED lines=49> */
[----:B------:R-:W-:Y:S01]  /*d2c0*/  VIADD R20, R14, 0x642 ;  /* 0x000006420e147836 */ /* 0x000fe20000000000 */
[----:B------:R-:W-:-:S02]  /*d2d0*/  R2UR UR8, R4 ;  /* 0x00000000040872ca */ /* 0x000fc400000e0000 */
[----:B------:R-:W-:Y:S02]  /*d2e0*/  R2UR UR9, R5 ;  /* 0x00000000050972ca */ /* 0x000fe400000e0000 */
[----:B------:R-:W-:Y:S01]  /*d2f0*/  R2UR UR10, R20 ;  /* 0x00000000140a72ca */ /* 0x000fe200000e0000 */
[----:B------:R-:W-:Y:S01]  /*d300*/  FMUL.FTZ R74, R74, UR4 ;  /* 0x000000044a4a7c20 */ /* 0x000fe20008410000 */
[----:B------:R-:W-:Y:S01]  /*d310*/  MUFU.TANH R92, R92 ;  /* 0x0000005c005c7308 */ /* 0x000fe20000002400 */
[----:B---3--:R-:W-:-:S07]  /*d320*/  IADD3 R116, R116, 0x90, -R98 ;  /* 0x0000009074747810 */ /* 0x008fce0007ffe862 */
[----:B------:R-:W0:Y:S01]  /*d330*/  MUFU.TANH R94, R94 ;  /* 0x0000005e005e7308 */ /* 0x000e220000002400 */
[----:B------:R-:W-:Y:S02]  /*d340*/  WARPGROUP.DEPBAR.LE gsb0, 0x0 ;  /* 0x00008000000079c5 */ /* 0x000fe40000010000 */
[----:B------:R-:W-:Y:S01]  /*d350*/  FMUL.FTZ R95, R40, UR4 ;  /* 0x00000004285f7c20 */ /* 0x000fe20008410000 */
[----:B------:R-:W-:-:S04]  /*d360*/  VIADD R40, R14, 0x682 ;  /* 0x000006820e287836 */ /* 0x000fc80000000000 */
[----:B------:R1:W-:Y:S02]  /*d370*/  MUFU.TANH R14, R21 ;  /* 0x00000015000e7308 */ /* 0x0003e40000002400 */
[----:B-1----:R-:W-:-:S05]  /*d380*/  IMAD.MOV.U32 R21, RZ, RZ, -0x7fffffe0 ;  /* 0x80000020ff157424 */ /* 0x002fca00078e00ff */
[----:B------:R-:W-:Y:S01]  /*d390*/  R2UR UR11, R21 ;  /* 0x00000000150b72ca */ /* 0x000fe200000e0000 */
[----:B------:R-:W-:Y:S01]  /*d3a0*/  WARPGROUP.ARRIVE ;  /* 0x00000000000079c5 */ /* 0x000fe20000000000 */
[----:B------:R-:W1:Y:S01]  /*d3b0*/  MUFU.TANH R15, R15 ;  /* 0x0000000f000f7308 */ /* 0x000e620000002400 */
[----:B------:R-:W-:Y:S01]  /*d3c0*/  FMUL.FTZ R54, R43, UR4 ;  /* 0x000000042b367c20 */ /* 0x000fe20008410000 */
[----:B------:R-:W-:-:S06]  /*d3d0*/  FMUL.FTZ R80, R80, UR4 ;  /* 0x0000000450507c20 */ /* 0x000fcc0008410000 */
[----:B------:R-:W2:Y:S03]  /*d3e0*/  MUFU.TANH R88, R88 ;  /* 0x0000005800587308 */ /* 0x000ea60000002400 */
[----:B------:R-:W-:Y:S01]  /*d3f0*/  HGMMA.64x16x16.F32 R32, gdesc[UR8], R32, gsb0 ;  /* 0x00200000082079f0 */ /* 0x000fe20008000820 */
[----:B------:R-:W-:-:S04]  /*d400*/  IMAD R43, R111, -0x90, R116 ;  /* 0xffffff706f2b7824 */ /* 0x000fc800078e0274 */
[----:B------:R-:W-:Y:S01]  /*d410*/  MUFU.TANH R74, R74 ;  /* 0x0000004a004a7308 */ /* 0x000fe20000002400 */
[----:B------:R-:W-:-:S07]  /*d420*/  FMUL.FTZ R81, R81, UR4 ;  /* 0x0000000451517c20 */ /* 0x000fce0008410000 */
[----:B------:R-:W3:Y:S01]  /*d430*/  MUFU.TANH R91, R91 ;  /* 0x0000005b005b7308 */ /* 0x000ee20000002400 */
[----:B------:R-:W-:Y:S01]  /*d440*/  FMUL.FTZ R96, R55, UR4 ;  /* 0x0000000437607c20 */ /* 0x000fe20008410000 */
[----:B------:R-:W-:Y:S01]  /*d450*/  ISETP.GT.AND P3, PT, R43, 0x9, PT ;  /* 0x000000092b00780c */ /* 0x000fe20003f64270 */
[----:B------:R-:W-:Y:S01]  /*d460*/  FMUL.FTZ R55, R41, UR4 ;  /* 0x0000000429377c20 */ /* 0x000fe20008410000 */
[----:B------:R-:W-:Y:S01]  /*d470*/  IMAD.MOV.U32 R41, RZ, RZ, -0x7fffffe0 ;  /* 0x80000020ff297424 */ /* 0x000fe200078e00ff */
[----:B------:R-:W-:-:S03]  /*d480*/  ISETP.GT.AND P5, PT, R43, RZ, PT ;  /* 0x000000ff2b00720c */ /* 0x000fc60003fa4270 */
[----:B------:R-:W4:Y:S01]  /*d490*/  MUFU.TANH R89, R89 ;  /* 0x0000005900597308 */ /* 0x000f220000002400 */
[----:B------:R-:W-:Y:S01]  /*d4a0*/  ISETP.GT.AND P1, PT, R43, 0x1, PT ;  /* 0x000000012b00780c */ /* 0x000fe20003f24270 */
[----:B------:R-:W-:Y:S01]  /*d4b0*/  FMUL.FTZ R84, R84, UR4 ;  /* 0x0000000454547c20 */ /* 0x000fe20008410000 */
[----:B------:R-:W-:Y:S01]  /*d4c0*/  FMUL.FTZ R97, R53, UR4 ;  /* 0x0000000435617c20 */ /* 0x000fe20008410000 */
[----:B------:R-:W-:Y:S01]  /*d4d0*/  FMUL.FTZ R53, R42, UR4 ;  /* 0x000000042a357c20 */ /* 0x000fe20008410000 */
[----:B0-----:R-:W-:-:S03]  /*d4e0*/  FSEL R94, R94, -INF , P3 ;  /* 0xff8000005e5e7808 */ /* 0x001fc60001800000 */
[----:B------:R-:W0:Y:S01]  /*d4f0*/  MUFU.TANH R80, R80 ;  /* 0x0000005000507308 */ /* 0x000e220000002400 */
[----:B------:R-:W-:Y:S02]  /*d500*/  FSEL R92, R92, -INF , P3 ;  /* 0xff8000005c5c7808 */ /* 0x000fe40001800000 */
[----:B------:R-:W-:Y:S01]  /*d510*/  ISETP.GT.AND P3, PT, R43, 0x20, PT ;  /* 0x000000202b00780c */ /* 0x000fe20003f64270 */
[----:B------:R-:W-:Y:S01]  /*d520*/  FMUL.FTZ R85, R85, UR4 ;  /* 0x0000000455557c20 */ /* 0x000fe20008410000 */
[----:B------:R-:W-:-:S03]  /*d530*/  ISETP.GT.AND P2, PT, R43, 0x8, PT ;  /* 0x000000082b00780c */ /* 0x000fc60003f44270 */
[----:B------:R-:W0:Y:S01]  /*d540*/  MUFU.TANH R90, R90 ;  /* 0x0000005a005a7308 */ /* 0x000e220000002400 */
[----:B-1----:R-:W-:Y:S02]  /*d550*/  FSEL R20, R15, -INF , P5 ;  /* 0xff8000000f147808 */ /* 0x002fe40002800000 */
[----:B--2---:R-:W-:Y:S02]  /*d560*/  FSEL R88, R88, -INF , P1 ;  /* 0xff80000058587808 */ /* 0x004fe40000800000 */
[----:B------:R-:W-:-:S03]  /*d570*/  R2UR UR15, R41 ;  /* 0x00000000290f72ca */ /* 0x000fc600000e0000 */
[----:B------:R-:W1:Y:S01]  /*d580*/  MUFU.TANH R81, R81 ;  /* 0x0000005100517308 */ /* 0x000e620000002400 */
[----:B------:R-:W-:Y:S01]  /*d590*/  FMUL.FTZ R82, R82, UR4 ;  /* 0x0000000452527c20 */ /* 0x000fe20008410000 */
[----:B---3--:R-:W-:Y:S01]  /*d5a0*/  FSEL R91, R91, -INF , P2 ;  /* 0xff8000005b5b7808 */ /* 0x008fe20001000000 */
[----:B------:R-:W-:Y:S01]  /*d5b0*/  FMUL.FTZ R72, R72, UR4 ;  /* 0x0000000448487c20 */ /* 0x000fe20008410000 */
[----:B------:R-:W-:-:S04]  /*d5c0*/  R2UR UR14, R40 ;  /* 0x00000000280e72ca */ /* 0x000fc800000e0000 */
[----:B------:R-:W2:Y:S01]  /*d5d0*/  MUFU.TANH R93, R93 ;  /* 0x0000005d005d7308 */ /* 0x000ea20000002400 */
[----:B------:R-:W-:Y:S01]  /*d5e0*/  FMUL.FTZ R83, R83, UR4 ;  /* 0x0000000453537c20 */ /* 0x000fe20008410000 */
[----:B------:R-:W-:-:S06]  /*d5f0*/  ISETP.GT.AND P4, PT, R43, 0x10, PT ;  /* 0x000000102b00780c */ /* 0x000fcc0003f84270 */
[----:B------:R3:W-:Y:S01]  /*d600*/  MUFU.TANH R41, R53 ;  /* 0x0000003500297308 */ /* 0x0007e20000002400 */
[----:B------:R-:W-:-:S07]  /*d610*/  FMUL.FTZ R73, R73, UR4 ;  /* 0x0000000449497c20 */ /* 0x000fce0008410000 */
[----:B------:R-:W2:Y:S01]  /*d620*/  MUFU.TANH R84, R84 ;  /* 0x0000005400547308 */ /* 0x000ea20000002400 */
[----:B---3--:R-:W-:Y:S02]  /*d630*/  FSEL R53, R74, -INF , P3 ;  /* 0xff8000004a357808 */ /* 0x008fe40001800000 */
[----:B------:R-:W-:-:S05]  /*d640*/  FMNMX.FTZ R74, R20, R88, !PT ;  /* 0x00000058144a7209 */ /* 0x000fca0007810000 */
[----:B------:R-:W3:Y:S01]  /*d650*/  MUFU.TANH R85, R85 ;  /* 0x0000005500557308 */ /* 0x000ee20000002400 */
[----:B----4-:R-:W-:Y:S01]  /*d660*/  FSEL R89, R89, -INF , P5 ;  /* 0xff80000059597808 */ /* 0x010fe20002800000 */
[----:B------:R-:W-:Y:S01]  /*d670*/  FMUL.FTZ R86, R86, UR4 ;  /* 0x0000000456567c20 */ /* 0x000fe20008410000 */
[----:B------:R-:W-:-:S05]  /*d680*/  ISETP.GT.AND P5, PT, R43, 0x11, PT ;  /* 0x000000112b00780c */ /* 0x000fca0003fa4270 */
[----:B------:R4:W-:Y:S01]  /*d690*/  MUFU.TANH R40, R55 ;  /* 0x0000003700287308 */ /* 0x0009e20000002400 */
[----:B0-----:R-:W-:Y:S01]  /*d6a0*/  FSEL R80, R80, -INF , P4 ;  /* 0xff80000050507808 */ /* 0x001fe20002000000 */
[----:B------:R-:W-:Y:S01]  /*d6b0*/  FMUL.FTZ R76, R76, UR4 ;  /* 0x000000044c4c7c20 */ /* 0x000fe20008410000 */
[----:B----4-:R-:W-:-:S05]  /*d6c0*/  FMNMX.FTZ R55, R91, R74, !PT ;  /* 0x0000004a5b377209 */ /* 0x010fca0007810000 */
[----:B------:R-:W0:Y:S01]  /*d6d0*/  MUFU.TANH R82, R82 ;  /* 0x0000005200527308 */ /* 0x000e220000002400 */
[----:B------:R-:W-:-:S07]  /*d6e0*/  FMNMX.FTZ R55, R92, R55, !PT ;  /* 0x000000375c377209 */ /* 0x000fce0007810000 */
[----:B------:R-:W4:Y:S01]  /*d6f0*/  MUFU.TANH R72, R72 ;  /* 0x0000004800487308 */ /* 0x000f220000002400 */
[----:B------:R-:W-:Y:S01]  /*d700*/  FSEL R90, R90, -INF , P1 ;  /* 0xff8000005a5a7808 */ /* 0x000fe20000800000 */
[----:B------:R-:W-:Y:S01]  /*d710*/  FMUL.FTZ R87, R87, UR4 ;  /* 0x0000000457577c20 */ /* 0x000fe20008410000 */
[----:B------:R-:W-:Y:S01]  /*d720*/  ISETP.GT.AND P1, PT, R43, 0x18, PT ;  /* 0x000000182b00780c */ /* 0x000fe20003f24270 */
[----:B------:R-:W-:Y:S01]  /*d730*/  FMUL.FTZ R77, R77, UR4 ;  /* 0x000000044d4d7c20 */ /* 0x000fe20008410000 */
[----:B-1----:R-:W-:-:S03]  /*d740*/  FSEL R81, R81, -INF , P5 ;  /* 0xff80000051517808 */ /* 0x002fc60002800000 */
[----:B------:R-:W1:Y:S01]  /*d750*/  MUFU.TANH R83, R83 ;  /* 0x0000005300537308 */ /* 0x000e620000002400 */
[----:B------:R-:W-:Y:S02]  /*d760*/  FMNMX.FTZ R74, R80, R55, !PT ;  /* 0x00000037504a7209 */ /* 0x000fe40007810000 */
[----:B--2---:R-:W-:-:S05]  /*d770*/  FSEL R93, R93, -INF , P2 ;  /* 0xff8000005d5d7808 */ /* 0x004fca0001000000 */
[----:B------:R-:W2:Y:S01]  /*d780*/  MUFU.TANH R73, R73 ;  /* 0x0000004900497308 */ /* 0x000ea20000002400 */
[----:B------:R-:W-:Y:S01]  /*d790*/  ISETP.GT.AND P2, PT, R43, 0x19, PT ;  /* 0x000000192b00780c */ /* 0x000fe20003f44270 */
[----:B------:R-:W-:Y:S01]  /*d7a0*/  FMUL.FTZ R64, R64, UR4 ;  /* 0x0000000440407c20 */ /* 0x000fe20008410000 */
[----:B------:R-:W-:Y:S02]  /*d7b0*/  FSEL R84, R84, -INF , P1 ;  /* 0xff80000054547808 */ /* 0x000fe40000800000 */
[----:B------:R-:W-:-:S03]  /*d7c0*/  FMNMX.FTZ R55, R81, R74, !PT ;  /* 0x0000004a51377209 */ /* 0x000fc60007810000 */
[----:B------:R-:W2:Y:S01]  /*d7d0*/  MUFU.TANH R86, R86 ;  /* 0x0000005600567308 */ /* 0x000ea20000002400 */
[----:B------:R-:W-:Y:S01]  /*d7e0*/  FMUL.FTZ R75, R75, UR4 ;  /* 0x000000044b4b7c20 */ /* 0x000fe20008410000 */
[----:B---3--:R-:W-:-:S06]  /*d7f0*/  FSEL R85, R85, -INF , P2 ;  /* 0xff80000055557808 */ /* 0x008fcc0001000000 */
[----:B------:R-:W3:Y:S01]  /*d800*/  MUFU.TANH R76, R76 ;  /* 0x0000004c004c7308 */ /* 0x000ee20000002400 */
[----:B------:R-:W-:Y:S01]  /*d810*/  FMNMX.FTZ R74, R84, R55, !PT ;  /* 0x00000037544a7209 */ /* 0x000fe20007810000 */
[----:B------:R-:W-:Y:S01]  /*d820*/  FMUL.FTZ R65, R65, UR4 ;  /* 0x0000000441417c20 */ /* 0x000fe20008410000 */
[----:B------:R-:W-:-:S05]  /*d830*/  R2UR UR12, R4 ;  /* 0x00000000040c72ca */ /* 0x000fca00000e0000 */
[----:B------:R-:W3:Y:S01]  /*d840*/  MUFU.TANH R87, R87 ;  /* 0x0000005700577308 */ /* 0x000ee20000002400 */
[----:B------:R-:W-:Y:S01]  /*d850*/  R2UR UR13, R5 ;  /* 0x00000000050d72ca */ /* 0x000fe200000e0000 */
[----:B------:R-:W-:Y:S01]  /*d860*/  FMUL.FTZ R78, R78, UR4 ;  /* 0x000000044e4e7c20 */ /* 0x000fe20008410000 */
[----:B0-----:R-:W-:-:S05]  /*d870*/  FSEL R82, R82, -INF , P4 ;  /* 0xff80000052527808 */ /* 0x001fca0002000000 */
[----:B------:R-:W0:Y:S01]  /*d880*/  MUFU.TANH R77, R77 ;  /* 0x0000004d004d7308 */ /* 0x000e220000002400 */
[----:B------:R-:W-:Y:S01]  /*d890*/  ISETP.GT.AND P4, PT, R43, 0x21, PT ;  /* 0x000000212b00780c */ /* 0x000fe20003f84270 */
[----:B------:R-:W-:Y:S01]  /*d8a0*/  FMUL.FTZ R68, R68, UR4 ;  /* 0x0000000444447c20 */ /* 0x000fe20008410000 */
[----:B----4-:R-:W-:Y:S02]  /*d8b0*/  FSEL R72, R72, -INF , P3 ;  /* 0xff80000048487808 */ /* 0x010fe40001800000 */
[----:B------:R-:W-:-:S03]  /*d8c0*/  FMNMX.FTZ R55, R85, R74, !PT ;  /* 0x0000004a55377209 */ /* 0x000fc60007810000 */
[----:B------:R-:W4:Y:S01]  /*d8d0*/  MUFU.TANH R64, R64 ;  /* 0x0000004000407308 */ /* 0x000f220000002400 */
[----:B-1----:R-:W-:Y:S01]  /*d8e0*/  FSEL R83, R83, -INF , P5 ;  /* 0xff80000053537808 */ /* 0x002fe20002800000 */
[----:B------:R-:W-:Y:S01]  /*d8f0*/  FMUL.FTZ R79, R79, UR4 ;  /* 0x000000044f4f7c20 */ /* 0x000fe20008410000 */
[----:B------:R-:W-:Y:S02]  /*d900*/  WARPGROUP.DEPBAR.LE gsb0, 0x0 ;  /* 0x00008000000079c5 */ /* 0x000fe40000010000 */
[----:B------:R-:W-:-:S03]  /*d910*/  ISETP.GT.AND P5, PT, R43, 0x28, PT ;  /* 0x000000282b00780c */ /* 0x000fc60003fa4270 */
[----:B------:R-:W1:Y:S01]  /*d920*/  MUFU.TANH R75, R75 ;  /* 0x0000004b004b7308 */ /* 0x000e620000002400 */
[----:B--2---:R-:W-:Y:S01]  /*d930*/  FSEL R73, R73, -INF , P4 ;  /* 0xff80000049497808 */ /* 0x004fe20002000000 */
[----:B------:R-:W-:Y:S01]  /*d940*/  FMUL.FTZ R69, R69, UR4 ;  /* 0x0000000445457c20 */ /* 0x000fe20008410000 */
[----:B------:R-:W-:Y:S01]  /*d950*/  FMNMX.FTZ R74, R72, R55, !PT ;  /* 0x00000037484a7209 */ /* 0x000fe20007810000 */
[----:B------:R-:W-:-:S04]  /*d960*/  WARPGROUP.ARRIVE ;  /* 0x00000000000079c5 */ /* 0x000fc80000000000 */
[----:B------:R-:W2:Y:S01]  /*d970*/  MUFU.TANH R65, R65 ;  /* 0x0000004100417308 */ /* 0x000ea20000002400 */
[----:B------:R-:W-:Y:S01]  /*d980*/  FSEL R86, R86, -INF , P1 ;  /* 0xff80000056567808 */ /* 0x000fe20000800000 */
[----:B------:R-:W-:Y:S01]  /*d990*/  FMUL.FTZ R66, R66, UR4 ;  /* 0x0000000442427c20 */ /* 0x000fe20008410000 */
[----:B------:R-:W-:Y:S01]  /*d9a0*/  ISETP.GT.AND P1, PT, R43, 0x29, PT ;  /* 0x000000292b00780c */ /* 0x000fe20003f24270 */
[----:B------:R-:W-:Y:S01]  /*d9b0*/  FMUL.FTZ R56, R56, UR4 ;  /* 0x0000000438387c20 */ /* 0x000fe20008410000 */
[----:B---3--:R-:W-:-:S03]  /*d9c0*/  FSEL R76, R76, -INF , P5 ;  /* 0xff8000004c4c7808 */ /* 0x008fc60002800000 */
[----:B------:R-:W3:Y:S01]  /*d9d0*/  MUFU.TANH R78, R78 ;  /* 0x0000004e004e7308 */ /* 0x000ee20000002400 */
[----:B------:R-:W-:Y:S01]  /*d9e0*/  FSEL R87, R87, -INF , P2 ;  /* 0xff80000057577808 */ /* 0x000fe20001000000 */
[----:B------:R-:W-:Y:S01]  /*d9f0*/  FMUL.FTZ R55, R32, UR4 ;  /* 0x0000000420377c20 */ /* 0x000fe20008410000 */
[----:B------:R-:W-:Y:S05]  /*da00*/  HGMMA.64x16x16.F32 R24, gdesc[UR12], R24, gsb0 ;  /* 0x002000000c1879f0 */ /* 0x000fea0008000818 */
[----:B------:R-:W3:Y:S01]  /*da10*/  MUFU.TANH R68, R68 ;  /* 0x0000004400447308 */ /* 0x000ee20000002400 */
[----:B------:R-:W-:Y:S01]  /*da20*/  FMUL.FTZ R67, R67, UR4 ;  /* 0x0000000443437c20 */ /* 0x000fe20008410000 */
[----:B------:R-:W-:-:S06]  /*da30*/  ISETP.GT.AND P2, PT, R43, 0x30, PT ;  /* 0x000000302b00780c */ /* 0x000fcc0003f44270 */
[----:B------:R4:W-:Y:S01]  /*da40*/  MUFU.TANH R15, R95 ;  /* 0x0000005f000f7308 */ /* 0x0009e20000002400 */
[----:B0-----:R-:W-:Y:S01]  /*da50*/  FSEL R77, R77, -INF , P1 ;  /* 0xff8000004d4d7808 */ /* 0x001fe20000800000 */
[----:B------:R-:W-:Y:S01]  /*da60*/  FMUL.FTZ R57, R57, UR4 ;  /* 0x0000000439397c20 */ /* 0x000fe20008410000 */
[----:B----4-:R-:W-:-:S05]  /*da70*/  FMNMX.FTZ R95, R73, R74, !PT ;  /* 0x0000004a495f7209 */ /* 0x010fca0007810000 */
[----:B------:R-:W0:Y:S01]  /*da80*/  MUFU.TANH R79, R79 ;  /* 0x0000004f004f7308 */ /* 0x000e220000002400 */
[----:B------:R-:W-:Y:S01]  /*da90*/  FMNMX.FTZ R32, R76, R95, !PT ;  /* 0x0000005f4c207209 */ /* 0x000fe20007810000 */
[----:B------:R-:W-:-:S06]  /*daa0*/  FMUL.FTZ R74, R33, UR4 ;  /* 0x00000004214a7c20 */ /* 0x000fcc0008410000 */
[----:B------:R-:W4:Y:S01]  /*dab0*/  MUFU.TANH R69, R69 ;  /* 0x0000004500457308 */ /* 0x000f220000002400 */
[----:B------:R-:W-:Y:S01]  /*dac0*/  FMUL.FTZ R70, R70, UR4 ;  /* 0x0000000446467c20 */ /* 0x000fe20008410000 */
[----:B------:R-:W-:Y:S01]  /*dad0*/  ISETP.GT.AND P3, PT, R43, 0x31, PT ;  /* 0x000000312b00780c */ /* 0x000fe20003f64270 */
[----:B------:R-:W-:Y:S01]  /*dae0*/  FMUL.FTZ R60, R60, UR4 ;  /* 0x000000043c3c7c20 */ /* 0x000fe20008410000 */
[----:B------:R-:W-:Y:S02]  /*daf0*/  FSEL R64, R64, -INF , P2 ;  /* 0xff80000040407808 */ /* 0x000fe40001000000 */
[----:B------:R-:W-:Y:S02]  /*db00*/  FMNMX.FTZ R33, R77, R32, !PT ;  /* 0x000000204d217209 */ /* 0x000fe40007810000 */
[----:B------:R-:W4:Y:S01]  /*db10*/  MUFU.TANH R66, R66 ;  /* 0x0000004200427308 */ /* 0x000f220000002400 */
[----:B-1----:R-:W-:Y:S01]  /*db20*/  FSEL R75, R75, -INF , P4 ;  /* 0xff8000004b4b7808 */ /* 0x002fe20002000000 */
[----:B------:R-:W-:Y:S01]  /*db30*/  FMUL.FTZ R71, R71, UR4 ;  /* 0x0000000447477c20 */ /* 0x000fe20008410000 */
[----:B------:R-:W-:-:S05]  /*db40*/  ISETP.GT.AND P4, PT, R43, 0x38, PT ;  /* 0x000000382b00780c */ /* 0x000fca0003f84270 */
[----:B------:R-:W1:Y:S01]  /*db50*/  MUFU.TANH R56, R56 ;  /* 0x0000003800387308 */ /* 0x000e620000002400 */
[----:B--2---:R-:W-:Y:S01]  /*db60*/  FSEL R65, R65, -INF , P3 ;  /* 0xff80000041417808 */ /* 0x004fe20001800000 */
[----:B------:R-:W-:Y:S01]  /*db70*/  FMUL.FTZ R61, R61, UR4 ;  /* 0x000000043d3d7c20 */ /* 0x000fe20008410000 */
[----:B------:R-:W-:-:S05]  /*db80*/  FMNMX.FTZ R32, R64, R33, !PT ;  /* 0x0000002140207209 */ /* 0x000fca0007810000 */
[----:B------:R-:W2:Y:S01]  /*db90*/  MUFU.TANH R67, R67 ;  /* 0x0000004300437308 */ /* 0x000ea20000002400 */
[----:B---3--:R-:W-:Y:S01]  /*dba0*/  FSEL R78, R78, -INF , P5 ;  /* 0xff8000004e4e7808 */ /* 0x008fe20002800000 */
[----:B------:R-:W-:Y:S01]  /*dbb0*/  FMUL.FTZ R58, R58, UR4 ;  /* 0x000000043a3a7c20 */ /* 0x000fe20008410000 */
[----:B------:R-:W-:-:S05]  /*dbc0*/  ISETP.GT.AND P5, PT, R43, 0x39, PT ;  /* 0x000000392b00780c */ /* 0x000fca0003fa4270 */
[----:B------:R-:W3:Y:S01]  /*dbd0*/  MUFU.TANH R57, R57 ;  /* 0x0000003900397308 */ /* 0x000ee20000002400 */
[----:B------:R-:W-:Y:S01]  /*dbe0*/  FSEL R68, R68, -INF , P4 ;  /* 0xff80000044447808 */ /* 0x000fe20002000000 */
[----:B------:R-:W-:Y:S01]  /*dbf0*/  FMUL.FTZ R48, R48, UR4 ;  /* 0x0000000430307c20 */ /* 0x000fe20008410000 */
[----:B------:R-:W-:-:S05]  /*dc00*/  FMNMX.FTZ R33, R65, R32, !PT ;  /* 0x0000002041217209 */ /* 0x000fca0007810000 */
[----:B------:R-:W3:Y:S01]  /*dc10*/  MUFU.TANH R70, R70 ;  /* 0x0000004600467308 */ /* 0x000ee20000002400 */
[----:B0-----:R-:W-:Y:S01]  /*dc20*/  FSEL R79, R79, -INF , P1 ;  /* 0xff8000004f4f7808 */ /* 0x001fe20000800000 */
[----:B------:R-:W-:Y:S01]  /*dc30*/  FMUL.FTZ R59, R59, UR4 ;  /* 0x000000043b3b7c20 */ /* 0x000fe20008410000 */
[----:B------:R-:W-:-:S05]  /*dc40*/  ISETP.GT.AND P1, PT, R43, 0x40, PT ;  /* 0x000000402b00780c */ /* 0x000fca0003f24270 */
[----:B------:R-:W0:Y:S01]  /*dc50*/  MUFU.TANH R60, R60 ;  /* 0x0000003c003c7308 */ /* 0x000e220000002400 */
[----:B----4-:R-:W-:Y:S01]  /*dc60*/  FSEL R69, R69, -INF , P5 ;  /* 0xff80000045457808 */ /* 0x010fe20002800000 */
[----:B------:R-:W-:Y:S01]  /*dc70*/  FMUL.FTZ R49, R49, UR4 ;  /* 0x0000000431317c20 */ /* 0x000fe20008410000 */
[----:B------:R-:W-:-:S05]  /*dc80*/  FMNMX.FTZ R32, R68, R33, !PT ;  /* 0x0000002144207209 */ /* 0x000fca0007810000 */
[----:B------:R-:W4:Y:S01]  /*dc90*/  MUFU.TANH R71, R71 ;  /* 0x0000004700477308 */ /* 0x000f220000002400 */
[----:B------:R-:W-:Y:S01]  /*dca0*/  FSEL R66, R66, -INF , P2 ;  /* 0xff80000042427808 */ /* 0x000fe20001000000 */
[----:B------:R-:W-:Y:S01]  /*dcb0*/  FMUL.FTZ R62, R62, UR4 ;  /* 0x000000043e3e7c20 */ /* 0x000fe20008410000 */
[----:B------:R-:W-:-:S05]  /*dcc0*/  ISETP.GT.AND P2, PT, R43, 0x41, PT ;  /* 0x000000412b00780c */ /* 0x000fca0003f44270 */
[----:B------:R-:W4:Y:S01]  /*dcd0*/  MUFU.TANH R61, R61 ;  /* 0x0000003d003d7308 */ /* 0x000f220000002400 */
[----:B-1----:R-:W-:Y:S01]  /*dce0*/  FSEL R56, R56, -INF , P1 ;  /* 0xff80000038387808 */ /* 0x002fe20000800000 */
[----:B------:R-:W-:Y:S01]  /*dcf0*/  FMUL.FTZ R52, R52, UR4 ;  /* 0x0000000434347c20 */ /* 0x000fe20008410000 */
[----:B------:R-:W-:-:S05]  /*dd00*/  FMNMX.FTZ R33, R69, R32, !PT ;  /* 0x0000002045217209 */ /* 0x000fca0007810000 */
[----:B------:R-:W1:Y:S01]  /*dd10*/  MUFU.TANH R58, R58 ;  /* 0x0000003a003a7308 */ /* 0x000e620000002400 */
[----:B--2---:R-:W-:Y:S01]  /*dd20*/  FSEL R67, R67, -INF , P3 ;  /* 0xff80000043437808 */ /* 0x004fe20001800000 */
[----:B------:R-:W-:Y:S01]  /*dd30*/  FMUL.FTZ R63, R63, UR4 ;  /* 0x000000043f3f7c20 */ /* 0x000fe20008410000 */
[----:B------:R-:W-:-:S05]  /*dd40*/  ISETP.GT.AND P3, PT, R43, 0x48, PT ;  /* 0x000000482b00780c */ /* 0x000fca0003f64270 */
[----:B------:R-:W2:Y:S01]  /*dd50*/  MUFU.TANH R48, R48 ;  /* 0x0000003000307308 */ /* 0x000ea20000002400 */
[----:B---3--:R-:W-:Y:S02]  /*dd60*/  FSEL R57, R57, -INF , P2 ;  /* 0xff80000039397808 */ /* 0x008fe40001000000 */
[----:B------:R-:W-:-:S05]  /*dd70*/  FMNMX.FTZ R32, R56, R33, !PT ;  /* 0x0000002138207209 */ /* 0x000fca0007810000 */
[----:B------:R-:W3:Y:S01]  /*dd80*/  MUFU.TANH R59, R59 ;  /* 0x0000003b003b7308 */ /* 0x000ee20000002400 */
[----:B------:R-:W-:Y:S01]  /*dd90*/  FSEL R70, R70, -INF , P4 ;  /* 0xff80000046467808 */ /* 0x000fe20002000000 */
[----:B------:R-:W-:Y:S01]  /*dda0*/  FMUL.FTZ R50, R50, UR4 ;  /* 0x0000000432327c20 */ /* 0x000fe20008410000 */
[----:B------:R-:W-:-:S05]  /*ddb0*/  ISETP.GT.AND P4, PT, R43, 0x49, PT ;  /* 0x000000492b00780c */ /* 0x000fca0003f84270 */
[----:B------:R-:W3:Y:S01]  /*ddc0*/  MUFU.TANH R49, R49 ;  /* 0x0000003100317308 */ /* 0x000ee20000002400 */
[----:B0-----:R-:W-:Y:S02]  /*ddd0*/  FSEL R60, R60, -INF , P3 ;  /* 0xff8000003c3c7808 */ /* 0x001fe40001800000 */
[----:B------:R-:W-:-:S05]  /*dde0*/  FMNMX.FTZ R33, R57, R32, !PT ;  /* 0x0000002039217209 */ /* 0x000fca0007810000 */
[----:B------:R-:W0:Y:S01]  /*ddf0*/  MUFU.TANH R62, R62 ;  /* 0x0000003e003e7308 */ /* 0x000e220000002400 */
[----:B----4-:R-:W-:Y:S01]  /*de00*/  FSEL R71, R71, -INF , P5 ;  /* 0xff80000047477808 */ /* 0x010fe20002800000 */
[----:B------:R-:W-:Y:S01]  /*de10*/  FMUL.FTZ R51, R51, UR4 ;  /* 0x0000000433337c20 */ /* 0x000fe20008410000 */
[----:B------:R-:W-:-:S05]  /*de20*/  ISETP.GT.AND P5, PT, R43, 0x50, PT ;  /* 0x000000502b00780c */ /* 0x000fca0003fa4270 */
[----:B------:R-:W4:Y:S01]  /*de30*/  MUFU.TANH R52, R52 ;  /* 0x0000003400347308 */ /* 0x000f220000002400 */
[----:B------:R-:W-:Y:S02]  /*de40*/  FSEL R61, R61, -INF , P4 ;  /* 0xff8000003d3d7808 */ /* 0x000fe40002000000 */
[----:B------:R-:W-:-:S05]  /*de50*/  FMNMX.FTZ R32, R60, R33, !PT ;  /* 0x000000213c207209 */ /* 0x000fca0007810000 */
[----:B------:R-:W4:Y:S01]  /*de60*/  MUFU.TANH R63, R63 ;  /* 0x0000003f003f7308 */ /* 0x000f220000002400 */
[----:B-1----:R-:W-:Y:S01]  /*de70*/  FSEL R58, R58, -INF , P1 ;  /* 0xff8000003a3a7808 */ /* 0x002fe20000800000 */
[----:B------:R-:W-:Y:S01]  /*de80*/  FMUL.FTZ R44, R44, UR4 ;  /* 0x000000042c2c7c20 */ /* 0x000fe20008410000 */
[----:B------:R-:W-:-:S05]  /*de90*/  ISETP.GT.AND P1, PT, R43, 0x51, PT ;  /* 0x000000512b00780c */ /* 0x000fca0003f24270 */
[----:B------:R-:W1:Y:S01]  /*dea0*/  MUFU.TANH R42, R97 ;  /* 0x00000061002a7308 */ /* 0x000e620000002400 */
[----:B--2---:R-:W-:Y:S02]  /*deb0*/  FSEL R48, R48, -INF , P5 ;  /* 0xff80000030307808 */ /* 0x004fe40002800000 */
[----:B------:R-:W-:-:S05]  /*dec0*/  FMNMX.FTZ R33, R61, R32, !PT ;  /* 0x000000203d217209 */ /* 0x000fca0007810000 */
[----:B------:R-:W2:Y:S01]  /*ded0*/  MUFU.TANH R50, R50 ;  /* 0x0000003200327308 */ /* 0x000ea20000002400 */
[----:B---3--:R-:W-:Y:S01]  /*dee0*/  FSEL R59, R59, -INF , P2 ;  /* 0xff8000003b3b7808 */ /* 0x008fe20001000000 */
[----:B------:R-:W-:Y:S01]  /*def0*/  FMUL.FTZ R45, R45, UR4 ;  /* 0x000000042d2d7c20 */ /* 0x000fe20008410000 */
[----:B------:R-:W-:Y:S02]  /*df00*/  ISETP.GT.AND P2, PT, R43, 0x58, PT ;  /* 0x000000582b00780c */ /* 0x000fe40003f44270 */
[----:B------:R-:W-:-:S03]  /*df10*/  FSEL R49, R49, -INF , P1 ;  /* 0xff80000031317808 */ /* 0x000fc60000800000 */
[----:B------:R-:W3:Y:S01]  /*df20*/  MUFU.TANH R51, R51 ;  /* 0x0000003300337308 */ /* 0x000ee20000002400 */
[----:B0-----:R-:W-:Y:S02]  /*df30*/  FSEL R62, R62, -INF , P3 ;  /* 0xff8000003e3e7808 */ /* 0x001fe40001800000 */
[----:B------:R-:W-:-:S05]  /*df40*/  ISETP.GT.AND P3, PT, R43, 0x59, PT ;  /* 0x000000592b00780c */ /* 0x000fca0003f64270 */
[----:B------:R0:W-:Y:S01]  /*df50*/  MUFU.TANH R21, R96 ;  /* 0x0000006000157308 */ /* 0x0001e20000002400 */
[----:B----4-:R-:W-:Y:S01]  /*df60*/  FSEL R52, R52, -INF , P2 ;  /* 0xff80000034347808 */ /* 0x010fe20001000000 */
[----:B------:R-:W-:Y:S01]  /*df70*/  FMUL.FTZ R95, R35, UR4 ;  /* 0x00000004235f7c20 */ /* 0x000fe20008410000 */
[----:B0-----:R-:W-:-:S05]  /*df80*/  FMNMX.FTZ R96, R48, R33, !PT ;  /* 0x0000002130607209 */ /* 0x001fca0007810000 */
[----:B------:R-:W0:Y:S01]  /*df90*/  MUFU.TANH R44, R44 ;  /* 0x0000002c002c7308 */ /* 0x000e220000002400 */
[----:B------:R-:W-:Y:S01]  /*dfa0*/  FMNMX.FTZ R33, R49, R96, !PT ;  /* 0x0000006031217209 */ /* 0x000fe20007810000 */
[----:B------:R-:W-:Y:S01]  /*dfb0*/  FMUL.FTZ R46, R46, UR4 ;  /* 0x000000042e2e7c20 */ /* 0x000fe20008410000 */
[----:B------:R-:W-:Y:S02]  /*dfc0*/  FSEL R63, R63, -INF , P4 ;  /* 0xff8000003f3f7808 */ /* 0x000fe40002000000 */
[----:B------:R-:W-:-:S03]  /*dfd0*/  ISETP.GT.AND P4, PT, R43, 0x60, PT ;  /* 0x000000602b00780c */ /* 0x000fc60003f84270 */
[----:B------:R-:W4:Y:S01]  /*dfe0*/  MUFU.TANH R45, R45 ;  /* 0x0000002d002d7308 */ /* 0x000f220000002400 */
[----:B-1----:R-:W-:Y:S02]  /*dff0*/  FSEL R42, R42, -INF , P3 ;  /* 0xff8000002a2a7808 */ /* 0x002fe40001800000 */
[----:B------:R-:W-:Y:S01]  /*e000*/  FMNMX.FTZ R35, R52, R33, !PT ;  /* 0x0000002134237209 */ /* 0x000fe20007810000 */
[----:B------:R-:W-:Y:S02]  /*e010*/  WARPGROUP.DEPBAR.LE gsb0, 0x0 ;  /* 0x00008000000079c5 */ /* 0x000fe40000010000 */
[----:B--2---:R-:W-:Y:S01]  /*e020*/  FSEL R50, R50, -INF , P5 ;  /* 0xff80000032327808 */ /* 0x004fe20002800000 */
[----:B------:R-:W-:Y:S01]  /*e030*/  FMUL.FTZ R33, R24, UR4 ;  /* 0x0000000418217c20 */ /* 0x000fe20008410000 */
[----:B------:R-:W1:Y:S01]  /*e040*/  MUFU.TANH R55, R55 ;  /* 0x0000003700377308 */ /* 0x000e620000002400 */
[----:B------:R-:W-:Y:S01]  /*e050*/  FMUL.FTZ R47, R47, UR4 ;  /* 0x000000042f2f7c20 */ /* 0x000fe20008410000 */
[----:B------:R-:W-:Y:S01]  /*e060*/  ISETP.GT.AND P5, PT, R43, 0x61, PT ;  /* 0x000000612b00780c */ /* 0x000fe20003fa4270 */
[----:B------:R-:W-:Y:S01]  /*e070*/  FMUL.FTZ R36, R36, UR4 ;  /* 0x0000000424247c20 */ /* 0x000fe20008410000 */
[----:B------:R-:W-:-:S02]  /*e080*/  FSEL R24, R15, -INF , P4 ;  /* 0xff8000000f187808 */ /* 0x000fc40002000000 */
[----:B------:R-:W-:Y:S02]  /*e090*/  FMNMX.FTZ R35, R42, R35, !PT ;  /* 0x000000232a237209 */ /* 0x000fe40007810000 */
[----:B------:R-:W2:Y:S01]  /*e0a0*/  MUFU.TANH R54, R54 ;  /* 0x0000003600367308 */ /* 0x000ea20000002400 */
[----:B---3--:R-:W-:Y:S01]  /*e0b0*/  FSEL R51, R51, -INF , P1 ;  /* 0xff80000033337808 */ /* 0x008fe20000800000 */
[----:B------:R-:W-:Y:S01]  /*e0c0*/  FMUL.FTZ R37, R37, UR4 ;  /* 0x0000000425257c20 */ /* 0x000fe20008410000 */
[----:B------:R-:W-:Y:S02]  /*e0d0*/  ISETP.GT.AND P1, PT, R43, 0x68, PT ;  /* 0x000000682b00780c */ /* 0x000fe40003f24270 */
[----:B------:R-:W-:-:S03]  /*e0e0*/  FSEL R40, R40, -INF , P5 ;  /* 0xff80000028287808 */ /* 0x000fc60002800000 */
[----:B------:R-:W-:Y:S01]  /*e0f0*/  MUFU.TANH R46, R46 ;  /* 0x0000002e002e7308 */ /* 0x000fe20000002400 */
[----:B------:R-:W-:Y:S01]  /*e100*/  FMNMX.FTZ R35, R24, R35, !PT ;  /* 0x0000002318237209 */ /* 0x000fe20007810000 */
[----:B------:R-:W-:Y:S01]  /*e110*/  FMUL.FTZ R34, R34, UR4 ;  /* 0x0000000422227c20 */ /* 0x000fe20008410000 */
[----:B------:R-:W-:-:S05]  /*e120*/  FSEL R32, R14, -INF , P2 ;  /* 0xff8000000e207808 */ /* 0x000fca0001000000 */
[----:B------:R-:W3:Y:S01]  /*e130*/  MUFU.TANH R74, R74 ;  /* 0x0000004a004a7308 */ /* 0x000ee20000002400 */
[----:B------:R-:W-:Y:S02]  /*e140*/  ISETP.GT.AND P2, PT, R43, 0x69, PT ;  /* 0x000000692b00780c */ /* 0x000fe40003f44270 */
[----:B0-----:R-:W-:Y:S02]  /*e150*/  FSEL R44, R44, -INF , P1 ;  /* 0xff8000002c2c7808 */ /* 0x001fe40000800000 */
[----:B------:R-:W-:-:S03]  /*e160*/  FMNMX.FTZ R35, R40, R35, !PT ;  /* 0x0000002328237209 */ /* 0x000fc60007810000 */
[----:B------:R-:W0:Y:S01]  /*e170*/  MUFU.TANH R47, R47 ;  /* 0x0000002f002f7308 */ /* 0x000e220000002400 */
[----:B------:R-:W-:Y:S01]  /*e180*/  FSEL R21, R21, -INF , P3 ;  /* 0xff80000015157808 */ /* 0x000fe20001800000 */
[----:B------:R-:W-:Y:S01]  /*e190*/  FMUL.FTZ R14, R38, UR4 ;  /* 0x00000004260e7c20 */ /* 0x000fe20008410000 */
[----:B------:R-:W-:-:S05]  /*e1a0*/  ISETP.GT.AND P3, PT, R43, 0x70, PT ;  /* 0x000000702b00780c */ /* 0x000fca0003f64270 */
[----:B------:R-:W0:Y:S01]  /*e1b0*/  MUFU.TANH R36, R36 ;  /* 0x0000002400247308 */ /* 0x000e220000002400 */
[----:B----4-:R-:W-:Y:S01]  /*e1c0*/  FSEL R45, R45, -INF , P2 ;  /* 0xff8000002d2d7808 */ /* 0x010fe20001000000 */
[----:B------:R-:W-:Y:S01]  /*e1d0*/  FMUL.FTZ R38, R25, UR4 ;  /* 0x0000000419267c20 */ /* 0x000fe20008410000 */
[----:B------:R-:W-:Y:S01]  /*e1e0*/  FMNMX.FTZ R98, R44, R35, !PT ;  /* 0x000000232c627209 */ /* 0x000fe20007810000 */
[----:B------:R-:W-:-:S04]  /*e1f0*/  FMUL.FTZ R96, R28, UR4 ;  /* 0x000000041c607c20 */ /* 0x000fc80008410000 */
[----:B------:R-:W4:Y:S01]  /*e200*/  MUFU.TANH R37, R37 ;  /* 0x0000002500257308 */ /* 0x000f220000002400 */
[----:B------:R-:W-:Y:S02]  /*e210*/  FSEL R41, R41, -INF , P4 ;  /* 0xff80000029297808 */ /* 0x000fe40002000000 */
[----:B------:R-:W-:Y:S02]  /*e220*/  ISETP.GT.AND P4, PT, R43, 0x71, PT ;  /* 0x000000712b00780c */ /* 0x000fe40003f84270 */
[----:B-1----:R-:W-:-:S03]  /*e230*/  FSEL R28, R55, -INF , P3 ;  /* 0xff800000371c7808 */ /* 0x002fc60001800000 */
[----:B------:R-:W1:Y:S01]  /*e240*/  MUFU.TANH R34, R34 ;  /* 0x0000002200227308 */ /* 0x000e620000002400 */
[----:B------:R-:W-:Y:S02]  /*e250*/  FMNMX.FTZ R35, R45, R98, !PT ;  /* 0x000000622d237209 */ /* 0x000fe40007810000 */
[----:B--2---:R-:W-:-:S05]  /*e260*/  FSEL R54, R54, -INF , P5 ;  /* 0xff80000036367808 */ /* 0x004fca0002800000 */
[----:B------:R2:W1:Y:S01]  /*e270*/  MUFU.TANH R15, R33 ;  /* 0x00000021000f7308 */ /* 0x0004620000002400 */
[----:B------:R-:W-:Y:S01]  /*e280*/  ISETP.GT.AND P5, PT, R43, 0x78, PT ;  /* 0x000000782b00780c */ /* 0x000fe20003fa4270 */
[----:B------:R-:W-:Y:S01]  /*e290*/  FMUL.FTZ R29, R29, UR4 ;  /* 0x000000041d1d7c20 */ /* 0x000fe20008410000 */
[----:B---3--:R-:W-:-:S05]  /*e2a0*/  FSEL R25, R74, -INF , P4 ;  /* 0xff8000004a197808 */ /* 0x008fca0002000000 */
[----:B------:R-:W3:Y:S01]  /*e2b0*/  MUFU.TANH R95, R95 ;  /* 0x0000005f005f7308 */ /* 0x000ee20000002400 */
[----:B--2---:R-:W-:Y:S02]  /*e2c0*/  FSEL R33, R46, -INF , P1 ;  /* 0xff8000002e217808 */ /* 0x004fe40000800000 */
[----:B------:R-:W-:-:S05]  /*e2d0*/  FMNMX.FTZ R46, R28, R35, !PT ;  /* 0x000000231c2e7209 */ /* 0x000fca0007810000 */
[----:B------:R-:W2:Y:S01]  /*e2e0*/  MUFU.TANH R38, R38 ;  /* 0x0000002600267308 */ /* 0x000ea20000002400 */
[----:B0-----:R-:W-:Y:S02]  /*e2f0*/  FSEL R35, R47, -INF , P2 ;  /* 0xff8000002f237808 */ /* 0x001fe40001000000 */
[----:B------:R-:W-:Y:S02]  /*e300*/  ISETP.GT.AND P1, PT, R43, 0x79, PT ;  /* 0x000000792b00780c */ /* 0x000fe40003f24270 */
[----:B------:R-:W-:-:S03]  /*e310*/  FSEL R74, R36, -INF , P5 ;  /* 0xff800000244a7808 */ /* 0x000fc60002800000 */
[----:B------:R-:W0:Y:S01]  /*e320*/  MUFU.TANH R14, R14 ;  /* 0x0000000e000e7308 */ /* 0x000e220000002400 */
[----:B------:R-:W-:Y:S02]  /*e330*/  FMNMX.FTZ R47, R25, R46, !PT ;  /* 0x0000002e192f7209 */ /* 0x000fe40007810000 */
[----:B------:R-:W-:-:S05]  /*e340*/  ISETP.GT.AND P2, PT, R43, 0x80, PT ;  /* 0x000000802b00780c */ /* 0x000fca0003f44270 */
[----:B------:R-:W0:Y:S01]  /*e350*/  MUFU.TANH R96, R96 ;  /* 0x0000006000607308 */ /* 0x000e220000002400 */
[----:B----4-:R-:W-:Y:S02]  /*e360*/  FSEL R55, R37, -INF , P1 ;  /* 0xff80000025377808 */ /* 0x010fe40000800000 */
[----:B------:R-:W-:-:S05]  /*e370*/  FMNMX.FTZ R36, R74, R47, !PT ;  /* 0x0000002f4a247209 */ /* 0x000fca0007810000 */
[----:B------:R-:W4:Y:S01]  /*e380*/  MUFU.TANH R29, R29 ;  /* 0x0000001d001d7308 */ /* 0x000f220000002400 */
[----:B-1----:R-:W-:Y:S02]  /*e390*/  FSEL R34, R34, -INF , P3 ;  /* 0xff80000022227808 */ /* 0x002fe40001800000 */
[----:B------:R-:W-:Y:S02]  /*e3a0*/  ISETP.GT.AND P3, PT, R43, 0x81, PT ;  /* 0x000000812b00780c */ /* 0x000fe40003f64270 */
[----:B------:R-:W-:Y:S02]  /*e3b0*/  FSEL R47, R15, -INF , P2 ;  /* 0xff8000000f2f7808 */ /* 0x000fe40001000000 */
[----:B------:R-:W-:Y:S02]  /*e3c0*/  FMNMX.FTZ R36, R55, R36, !PT ;  /* 0x0000002437247209 */ /* 0x000fe40007810000 */
[----:B---3--:R-:W-:Y:S02]  /*e3d0*/  FSEL R37, R95, -INF , P4 ;  /* 0xff8000005f257808 */ /* 0x008fe40002000000 */
[----:B------:R-:W-:-:S02]  /*e3e0*/  ISETP.GT.AND P4, PT, R43, 0x88, PT ;  /* 0x000000882b00780c */ /* 0x000fc40003f84270 */
[----:B--2---:R-:W-:Y:S02]  /*e3f0*/  FSEL R46, R38, -INF , P3 ;  /* 0xff800000262e7808 */ /* 0x004fe40001800000 */
[----:B------:R-:W-:Y:S02]  /*e400*/  FMNMX.FTZ R15, R47, R36, !PT ;  /* 0x000000242f0f7209 */ /* 0x000fe40007810000 */
[----:B0-----:R-:W-:Y:S02]  /*e410*/  FSEL R36, R14, -INF , P5 ;  /* 0xff8000000e247808 */ /* 0x001fe40002800000 */
[----:B------:R-:W-:Y:S02]  /*e420*/  ISETP.GT.AND P5, PT, R43, 0x89, PT ;  /* 0x000000892b00780c */ /* 0x000fe40003fa4270 */
[----:B------:R-:W-:Y:S02]  /*e430*/  FSEL R43, R96, -INF , P4 ;  /* 0xff800000602b7808 */ /* 0x000fe40002000000 */
[----:B------:R-:W-:-:S02]  /*e440*/  FMNMX.FTZ R14, R46, R15, !PT ;  /* 0x0000000f2e0e7209 */ /* 0x000fc40007810000 */
[----:B----4-:R-:W-:Y:S02]  /*e450*/  FSEL R29, R29, -INF , P5 ;  /* 0xff8000001d1d7808 */ /* 0x010fe40002800000 */
[----:B------:R-:W-:-:S04]  /*e460*/  FMNMX.FTZ R14, R43, R14, !PT ;  /* 0x0000000e2b0e7209 */ /* 0x000fc80007810000 */
[----:B------:R-:W-:-:S05]  /*e470*/  FMNMX.FTZ R95, R29, R14, !PT ;  /* 0x0000000e1d5f7209 */ /* 0x000fca0007810000 */
[----:B------:R-:W0:Y:S02]  /*e480*/  SHFL.BFLY PT, R14, R95, 0x2, 0x1f ;  /* 0x0c401f005f0e7f89 */ /* 0x000e2400000e0000 */
[----:B0-----:R-:W-:-:S05]  /*e490*/  FMNMX.FTZ R96, R95, R14, !PT ;  /* 0x0000000e5f607209 */ /* 0x001fca0007810000 */
[----:B------:R-:W0:Y:S01]  /*e4a0*/  SHFL.BFLY PT, R15, R96, 0x1, 0x1f ;  /* 0x0c201f00600f7f89 */ /* 0x000e2200000e0000 */
[----:B------:R-:W-:Y:S01]  /*e4b0*/  FMUL.FTZ R99, R26, UR4 ;  /* 0x000000041a637c20 */ /* 0x000fe20008410000 */
[----:B------:R-:W-:Y:S01]  /*e4c0*/  FMUL.FTZ R98, R39, UR4 ;  /* 0x0000000427627c20 */ /* 0x000fe20008410000 */
[----:B0-----:R-:W-:Y:S01]  /*e4d0*/  FMNMX.FTZ R14, R96, R15, !PT ;  /* 0x0000000f600e7209 */ /* 0x001fe20007810000 */
[----:B------:R-:W-:-:S03]  /*e4e0*/  IMAD.U32 R15, RZ, RZ, UR5 ;  /* 0x00000005ff0f7e24 */ /* 0x000fc6000f8e00ff */
        /* <DEDUP_REMOVED lines=10> */
[----:B------:R-:W-:Y:S01]  /*e590*/  FMNMX.FTZ R20, R87, R20, !PT ;  /* 0x0000001457147209 */ /* 0x000fe20007810000 */
[----:B------:R-:W-:-:S03]  /*e5a0*/  FFMA.FTZ R39, R72, R15, -R38 ;  /* 0x0000000f48277223 */ /* 0x000fc60000010826 */
[----:B------:R-:W-:Y:S01]  /*e5b0*/  FMNMX.FTZ R20, R53, R20, !PT ;  /* 0x0000001435147209 */ /* 0x000fe20007810000 */
[----:B------:R-:W-:-:S03]  /*e5c0*/  FFMA.FTZ R72, R73, R15, -R38 ;  /* 0x0000000f49487223 */ /* 0x000fc60000010826 */
[----:B------:R-:W-:Y:S01]  /*e5d0*/  FMNMX.FTZ R73, R75, R20, !PT ;  /* 0x000000144b497209 */ /* 0x000fe20007810000 */
[----:B------:R-:W-:Y:S01]  /*e5e0*/  FMUL.FTZ R101, R30, UR4 ;  /* 0x000000041e657c20 */ /* 0x000fe20008410000 */
[--C-:B------:R-:W-:Y:S02]  /*e5f0*/  FFMA.FTZ R30, R91, R15, -R38.reuse ;  /* 0x0000000f5b1e7223 */ /* 0x100fe40000010826 */
[----:B------:R-:W-:Y:S01]  /*e600*/  FMNMX.FTZ R20, R78, R73, !PT ;  /* 0x000000494e147209 */ /* 0x000fe20007810000 */
[----:B------:R-:W-:-:S03]  /*e610*/  FFMA.FTZ R91, R81, R15, -R38 ;  /* 0x0000000f515b7223 */ /* 0x000fc60000010826 */
[----:B------:R-:W-:Y:S01]  /*e620*/  FMNMX.FTZ R81, R79, R20, !PT ;  /* 0x000000144f517209 */ /* 0x000fe20007810000 */
[----:B------:R-:W-:-:S03]  /*e630*/  FFMA.FTZ R73, R76, R15, -R38 ;  /* 0x0000000f4c497223 */ /* 0x000fc60000010826 */
[----:B------:R-:W-:Y:S01]  /*e640*/  FMNMX.FTZ R20, R66, R81, !PT ;  /* 0x0000005142147209 */ /* 0x000fe20007810000 */
[----:B------:R-:W-:-:S03]  /*e650*/  FFMA.FTZ R76, R77, R15, -R38 ;  /* 0x0000000f4d4c7223 */ /* 0x000fc60000010826 */
[----:B------:R-:W-:-:S04]  /*e660*/  FMNMX.FTZ R77, R67, R20, !PT ;  /* 0x00000014434d7209 */ /* 0x000fc80007810000 */
[----:B------:R-:W-:-:S04]  /*e670*/  FMNMX.FTZ R20, R70, R77, !PT ;  /* 0x0000004d46147209 */ /* 0x000fc80007810000 */
[----:B------:R-:W-:-:S04]  /*e680*/  FMNMX.FTZ R81, R71, R20, !PT ;  /* 0x0000001447517209 */ /* 0x000fc80007810000 */
[----:B------:R-:W-:Y:S01]  /*e690*/  FMNMX.FTZ R20, R58, R81, !PT ;  /* 0x000000513a147209 */ /* 0x000fe20007810000 */
[----:B------:R-:W-:-:S03]  /*e6a0*/  FFMA.FTZ R81, R65, R15, -R38 ;  /* 0x0000000f41517223 */ /* 0x000fc60000010826 */
        /* <DEDUP_REMOVED lines=8> */
[----:B------:R-:W0:Y:S03]  /*e730*/  MUFU.TANH R98, R98 ;  /* 0x0000006200627308 */ /* 0x000e260000002400 */
[----:B------:R-:W-:Y:S01]  /*e740*/  FMNMX.FTZ R20, R54, R65, !PT ;  /* 0x0000004136147209 */ /* 0x000fe20007810000 */
[----:B------:R-:W-:-:S03]  /*e750*/  FMUL.FTZ R100, R27, UR4 ;  /* 0x000000041b647c20 */ /* 0x000fc60008410000 */
[----:B------:R-:W-:Y:S01]  /*e760*/  FMNMX.FTZ R20, R33, R20, !PT ;  /* 0x0000001421147209 */ /* 0x000fe20007810000 */
[----:B------:R-:W1:Y:S03]  /*e770*/  MUFU.TANH R99, R99 ;  /* 0x0000006300637308 */ /* 0x000e660000002400 */
[----:B------:R-:W-:Y:S01]  /*e780*/  FMNMX.FTZ R65, R35, R20, !PT ;  /* 0x0000001423417209 */ /* 0x000fe20007810000 */
[----:B------:R-:W-:-:S03]  /*e790*/  FMUL.FTZ R97, R31, UR4 ;  /* 0x000000041f617c20 */ /* 0x000fc60008410000 */
[----:B------:R-:W-:Y:S01]  /*e7a0*/  FMNMX.FTZ R20, R34, R65, !PT ;  /* 0x0000004122147209 */ /* 0x000fe20007810000 */
[----:B------:R-:W2:Y:S03]  /*e7b0*/  MUFU.TANH R100, R100 ;  /* 0x0000006400647308 */ /* 0x000ea60000002400 */
[----:B------:R-:W-:-:S05]  /*e7c0*/  FMNMX.FTZ R65, R37, R20, !PT ;  /* 0x0000001425417209 */ /* 0x000fca0007810000 */
[----:B------:R-:W3:Y:S01]  /*e7d0*/  MUFU.TANH R101, R101 ;  /* 0x0000006500657308 */ /* 0x000ee20000002400 */
[----:B0-----:R-:W-:Y:S02]  /*e7e0*/  FSEL R98, R98, -INF , P1 ;  /* 0xff80000062627808 */ /* 0x001fe40000800000 */
[----:B------:R-:W-:-:S05]  /*e7f0*/  FMNMX.FTZ R65, R36, R65, !PT ;  /* 0x0000004124417209 */ /* 0x000fca0007810000 */
[----:B------:R-:W0:Y:S01]  /*e800*/  MUFU.TANH R97, R97 ;  /* 0x0000006100617308 */ /* 0x000e220000002400 */
[----:B-1----:R-:W-:Y:S02]  /*e810*/  FSEL R99, R99, -INF , P2 ;  /* 0xff80000063637808 */ /* 0x002fe40001000000 */
[----:B------:R-:W-:Y:S02]  /*e820*/  FMNMX.FTZ R20, R98, R65, !PT ;  /* 0x0000004162147209 */ /* 0x000fe40007810000 */
[----:B--2---:R-:W-:Y:S02]  /*e830*/  FSEL R100, R100, -INF , P3 ;  /* 0xff80000064647808 */ /* 0x004fe40001800000 */
[----:B------:R-:W-:Y:S01]  /*e840*/  FMNMX.FTZ R65, R99, R20, !PT ;  /* 0x0000001463417209 */ /* 0x000fe20007810000 */
[--C-:B------:R-:W-:Y:S01]  /*e850*/  FFMA.FTZ R31, R92, R15, -R38.reuse ;  /* 0x0000000f5c1f7223 */ /* 0x100fe20000010826 */
[----:B---3--:R-:W-:Y:S02]  /*e860*/  FSEL R101, R101, -INF , P4 ;  /* 0xff80000065657808 */ /* 0x008fe40002000000 */
[----:B------:R-:W-:Y:S01]  /*e870*/  FMNMX.FTZ R20, R100, R65, !PT ;  /* 0x0000004164147209 */ /* 0x000fe20007810000 */
[-CC-:B------:R-:W-:Y:S01]  /*e880*/  FFMA.FTZ R92, R84, R15.reuse, -R38.reuse ;  /* 0x0000000f545c7223 */ /* 0x180fe20000010826 */
[----:B------:R-:W-:-:S02]  /*e890*/  FFMA.FTZ R84, R49, R15, -R38 ;  /* 0x0000000f31547223 */ /* 0x000fc40000010826 */
[----:B------:R-:W-:Y:S02]  /*e8a0*/  FMNMX.FTZ R49, R101, R20, !PT ;  /* 0x0000001465317209 */ /* 0x000fe40007810000 */
[----:B0-----:R-:W-:-:S04]  /*e8b0*/  FSEL R102, R97, -INF , P5 ;  /* 0xff80000061667808 */ /* 0x001fc80002800000 */
[----:B------:R-:W-:-:S05]  /*e8c0*/  FMNMX.FTZ R20, R102, R49, !PT ;  /* 0x0000003166147209 */ /* 0x000fca0007810000 */
[----:B------:R-:W0:Y:S01]  /*e8d0*/  SHFL.BFLY PT, R65, R20, 0x2, 0x1f ;  /* 0x0c401f0014417f89 */ /* 0x000e2200000e0000 */
[-CC-:B------:R-:W-:Y:S01]  /*e8e0*/  FFMA.FTZ R77, R64, R15.reuse, -R38.reuse ;  /* 0x0000000f404d7223 */ /* 0x180fe20000010826 */
[-CC-:B------:R-:W-:Y:S01]  /*e8f0*/  FFMA.FTZ R64, R48, R15.reuse, -R38.reuse ;  /* 0x0000000f30407223 */ /* 0x180fe20000010826 */
[----:B------:R-:W-:Y:S01]  /*e900*/  FFMA.FTZ R48, R24, R15, -R38 ;  /* 0x0000000f18307223 */ /* 0x000fe20000010826 */
[----:B0-----:R-:W-:-:S05]  /*e910*/  FMNMX.FTZ R24, R20, R65, !PT ;  /* 0x0000004114187209 */ /* 0x001fca0007810000 */
[----:B------:R-:W0:Y:S01]  /*e920*/  SHFL.BFLY PT, R103, R24, 0x1, 0x1f ;  /* 0x0c201f0018677f89 */ /* 0x000e2200000e0000 */
        /* <DEDUP_REMOVED lines=15> */
[----:B0-----:R-:W-:Y:S01]  /*ea20*/  FMNMX.FTZ R74, R24, R103, !PT ;  /* 0x00000067184a7209 */ /* 0x001fe20007810000 */
[----:B------:R-:W-:-:S03]  /*ea30*/  FFMA.FTZ R65, R28, R15, -R38 ;  /* 0x0000000f1c417223 */ /* 0x000fc60000010826 */
[C---:B------:R-:W-:Y:S01]  /*ea40*/  FSETP.NEU.FTZ.AND P1, PT, R74.reuse, -INF , PT ;  /* 0xff8000004a00780b */ /* 0x040fe20003f3d000 */
[-C--:B------:R-:W-:Y:S01]  /*ea50*/  FMUL.FTZ R24, R74, R15.reuse ;  /* 0x0000000f4a187220 */ /* 0x080fe20000410000 */
[-CC-:B------:R-:W-:Y:S01]  /*ea60*/  FFMA.FTZ R68, R25, R15.reuse, -R38.reuse ;  /* 0x0000000f19447223 */ /* 0x180fe20000010826 */
[-CC-:B------:R-:W-:Y:S01]  /*ea70*/  FFMA.FTZ R55, R55, R15.reuse, -R38.reuse ;  /* 0x0000000f37377223 */ /* 0x180fe20000010826 */
[-CC-:B------:R-:W-:Y:S01]  /*ea80*/  FFMA.FTZ R44, R47, R15.reuse, -R38.reuse ;  /* 0x0000000f2f2c7223 */ /* 0x180fe20000010826 */
[-CC-:B------:R-:W-:Y:S01]  /*ea90*/  FFMA.FTZ R20, R46, R15.reuse, -R38.reuse ;  /* 0x0000000f2e147223 */ /* 0x180fe20000010826 */
[-CC-:B------:R-:W-:Y:S01]  /*eaa0*/  FFMA.FTZ R40, R43, R15.reuse, -R38.reuse ;  /* 0x0000000f2b287223 */ /* 0x180fe20000010826 */
[----:B------:R-:W-:Y:S01]  /*eab0*/  FFMA.FTZ R42, R29, R15, -R38 ;  /* 0x0000000f1d2a7223 */ /* 0x000fe20000010826 */
[----:B------:R-:W-:-:S05]  /*eac0*/  FSEL R38, R24, RZ, P1 ;  /* 0x000000ff18267208 */ /* 0x000fca0000800000 */
[-CC-:B------:R-:W-:Y:S01]  /*ead0*/  FFMA.FTZ R43, R53, R15.reuse, -R38.reuse ;  /* 0x0000000f352b7223 */ /* 0x180fe20000010826 */
[-CC-:B------:R-:W-:Y:S01]  /*eae0*/  FFMA.FTZ R53, R75, R15.reuse, -R38.reuse ;  /* 0x0000000f4b357223 */ /* 0x180fe20000010826 */
[-CC-:B------:R-:W-:Y:S01]  /*eaf0*/  FFMA.FTZ R75, R78, R15.reuse, -R38.reuse ;  /* 0x0000000f4e4b7223 */ /* 0x180fe20000010826 */
[-CC-:B------:R-:W-:Y:S02]  /*eb00*/  FFMA.FTZ R78, R79, R15.reuse, -R38.reuse ;  /* 0x0000000f4f4e7223 */ /* 0x180fe40000010826 */
[----:B------:R-:W2:Y:S01]  /*eb10*/  LDL R79, [R1+0x78] ;  /* 0x00007800014f7983 */ /* 0x000ea20000100800 */
[----:B------:R-:W0:Y:S01]  /*eb20*/  S2R R104, SR_TID.X ;  /* 0x0000000000687919 */ /* 0x000e220000002100 */
[-CC-:B------:R-:W-:Y:S01]  /*eb30*/  FFMA.FTZ R25, R89, R15.reuse, -R38.reuse ;  /* 0x0000000f59197223 */ /* 0x180fe20000010826 */
[-CC-:B------:R-:W-:Y:S01]  /*eb40*/  FFMA.FTZ R29, R90, R15.reuse, -R38.reuse ;  /* 0x0000000f5a1d7223 */ /* 0x180fe20000010826 */
[----:B------:R-:W-:Y:S01]  /*eb50*/  MUFU.EX2 R26, R26 ;  /* 0x0000001a001a7308 */ /* 0x000fe20000000800 */
[----:B------:R-:W-:-:S07]  /*eb60*/  FFMA.FTZ R47, R93, R15, -R38 ;  /* 0x0000000f5d2f7223 */ /* 0x000fce0000010826 */
[----:B------:R-:W1:Y:S01]  /*eb70*/  MUFU.EX2 R27, R27 ;  /* 0x0000001b001b7308 */ /* 0x000e620000000800 */
[----:B------:R-:W-:-:S07]  /*eb80*/  FFMA.FTZ R89, R94, R15, -R38 ;  /* 0x0000000f5e597223 */ /* 0x000fce0000010826 */
[----:B------:R-:W3:Y:S01]  /*eb90*/  MUFU.EX2 R30, R30 ;  /* 0x0000001e001e7308 */ /* 0x000ee20000000800 */
[----:B------:R-:W-:-:S07]  /*eba0*/  FFMA.FTZ R82, R82, R15, -R38 ;  /* 0x0000000f52527223 */ /* 0x000fce0000010826 */
[----:B------:R-:W-:Y:S01]  /*ebb0*/  MUFU.EX2 R25, R25 ;  /* 0x0000001900197308 */ /* 0x000fe20000000800 */
[----:B0-----:R-:W-:-:S07]  /*ebc0*/  LOP3.LUT R104, R104, 0x7f, RZ, 0xc0, !PT ;  /* 0x0000007f68687812 */ /* 0x001fce00078ec0ff */
[----:B------:R-:W0:Y:S01]  /*ebd0*/  MUFU.EX2 R29, R29 ;  /* 0x0000001d001d7308 */ /* 0x000e220000000800 */
[----:B------:R-:W-:Y:S01]  /*ebe0*/  ISETP.NE.AND P1, PT, R104, RZ, PT ;  /* 0x000000ff6800720c */ /* 0x000fe20003f25270 */
[----:B------:R-:W-:-:S06]  /*ebf0*/  FFMA.FTZ R46, R58, R15, -R38 ;  /* 0x0000000f3a2e7223 */ /* 0x000fcc0000010826 */
[----:B------:R-:W4:Y:S01]  /*ec00*/  MUFU.EX2 R31, R31 ;  /* 0x0000001f001f7308 */ /* 0x000f220000000800 */
[-CC-:B------:R-:W-:Y:S01]  /*ec10*/  FFMA.FTZ R58, R59, R15.reuse, -R38.reuse ;  /* 0x0000000f3b3a7223 */ /* 0x180fe20000010826 */
[----:B------:R-:W-:-:S06]  /*ec20*/  FFMA.FTZ R83, R83, R15, -R38 ;  /* 0x0000000f53537223 */ /* 0x000fcc0000010826 */
[----:B------:R-:W4:Y:S01]  /*ec30*/  MUFU.EX2 R47, R47 ;  /* 0x0000002f002f7308 */ /* 0x000f220000000800 */
[-CC-:B------:R-:W-:Y:S01]  /*ec40*/  FFMA.FTZ R59, R62, R15.reuse, -R38.reuse ;  /* 0x0000000f3e3b7223 */ /* 0x180fe20000010826 */
[----:B------:R-:W-:Y:S01]  /*ec50*/  FFMA.FTZ R62, R63, R15, -R38 ;  /* 0x0000000f3f3e7223 */ /* 0x000fe20000010826 */
[----:B-1----:R-:W-:-:S05]  /*ec60*/  FADD.FTZ R63, R26, R27 ;  /* 0x0000001b1a3f7221 */ /* 0x002fca0000010000 */
[----:B------:R-:W1:Y:S01]  /*ec70*/  MUFU.EX2 R80, R80 ;  /* 0x0000005000507308 */ /* 0x000e620000000800 */
[----:B------:R-:W-:Y:S01]  /*ec80*/  FFMA.FTZ R86, R86, R15, -R38 ;  /* 0x0000000f56567223 */ /* 0x000fe20000010826 */
[----:B------:R-:W-:-:S06]  /*ec90*/  @!P1 VIADD R24, R0, 0x31c40 ;  /* 0x00031c4000189836 */ /* 0x000fcc0000000000 */
[----:B------:R-:W1:Y:S01]  /*eca0*/  MUFU.EX2 R89, R89 ;  /* 0x0000005900597308 */ /* 0x000e620000000800 */
[----:B---3--:R-:W-:Y:S01]  /*ecb0*/  FADD.FTZ R94, R30, R63 ;  /* 0x0000003f1e5e7221 */ /* 0x008fe20000010000 */
[----:B0-----:R-:W-:-:S06]  /*ecc0*/  FADD.FTZ R90, R25, R29 ;  /* 0x0000001d195a7221 */ /* 0x001fcc0000010000 */
[----:B------:R-:W0:Y:S01]  /*ecd0*/  MUFU.EX2 R91, R91 ;  /* 0x0000005b005b7308 */ /* 0x000e220000000800 */
[-CC-:B------:R-:W-:Y:S01]  /*ece0*/  FFMA.FTZ R87, R87, R15.reuse, -R38.reuse ;  /* 0x0000000f57577223 */ /* 0x180fe20000010826 */
[----:B------:R-:W-:-:S06]  /*ecf0*/  FFMA.FTZ R28, R50, R15, -R38 ;  /* 0x0000000f321c7223 */ /* 0x000fcc0000010826 */
[----:B------:R-:W3:Y:S01]  /*ed00*/  MUFU.EX2 R82, R82 ;  /* 0x0000005200527308 */ /* 0x000ee20000000800 */
[----:B------:R-:W-:Y:S01]  /*ed10*/  @!P1 PRMT R24, RZ, 0x654, R24 ;  /* 0x00000654ff189816 */ /* 0x000fe20000000018 */
[----:B------:R-:W-:Y:S01]  /*ed20*/  FFMA.FTZ R50, R51, R15, -R38 ;  /* 0x0000000f33327223 */ /* 0x000fe20000010826 */
[----:B----4-:R-:W-:-:S05]  /*ed30*/  FADD.FTZ R51, R31, R94 ;  /* 0x0000005e1f337221 */ /* 0x010fca0000010000 */
[----:B------:R-:W4:Y:S01]  /*ed40*/  MUFU.EX2 R92, R92 ;  /* 0x0000005c005c7308 */ /* 0x000f220000000800 */
[----:B------:R-:W-:Y:S01]  /*ed50*/  FADD.FTZ R90, R47, R90 ;  /* 0x0000005a2f5a7221 */ /* 0x000fe20000010000 */
[----:B------:R0:W-:Y:S06]  /*ed60*/  @!P1 SYNCS.ARRIVE.TRANS64.RED.A1T0 RZ, [R24+URZ], RZ ;  /* 0x000000ff18ff99a7 */ /* 0x0001ec000810043f */
[----:B------:R-:W4:Y:S01]  /*ed70*/  MUFU.EX2 R83, R83 ;  /* 0x0000005300537308 */ /* 0x000f220000000800 */
[----:B-1----:R-:W-:Y:S01]  /*ed80*/  FADD.FTZ R94, R80, R51 ;  /* 0x00000033505e7221 */ /* 0x002fe20000010000 */
[----:B0-----:R-:W-:-:S06]  /*ed90*/  F2FP.F16.F32.PACK_AB R24, R27, R26 ;  /* 0x0000001a1b18723e */ /* 0x001fcc00000000ff */
[----:B------:R-:W0:Y:S01]  /*eda0*/  MUFU.EX2 R95, R95 ;  /* 0x0000005f005f7308 */ /* 0x000e220000000800 */
[----:B------:R-:W-:-:S07]  /*edb0*/  FADD.FTZ R27, R89, R90 ;  /* 0x0000005a591b7221 */ /* 0x000fce0000010000 */
[----:B------:R-:W1:Y:S01]  /*edc0*/  MUFU.EX2 R86, R86 ;  /* 0x0000005600567308 */ /* 0x000e620000000800 */
[----:B------:R-:W-:Y:S01]  /*edd0*/  FADD.FTZ R63, R91, R94 ;  /* 0x0000005e5b3f7221 */ /* 0x000fe20000010000 */
[----:B------:R-:W-:-:S06]  /*ede0*/  F2FP.F16.F32.PACK_AB R26, R31, R30 ;  /* 0x0000001e1f1a723e */ /* 0x000fcc00000000ff */
[----:B------:R-:W1:Y:S01]  /*edf0*/  MUFU.EX2 R39, R39 ;  /* 0x0000002700277308 */ /* 0x000e620000000800 */
[----:B---3--:R-:W-:-:S07]  /*ee00*/  FADD.FTZ R30, R82, R27 ;  /* 0x0000001b521e7221 */ /* 0x008fce0000010000 */
[----:B------:R-:W3:Y:S01]  /*ee10*/  MUFU.EX2 R87, R87 ;  /* 0x0000005700577308 */ /* 0x000ee20000000800 */
[----:B------:R-:W-:Y:S01]  /*ee20*/  FFMA.FTZ R51, R32, R15, -R38 ;  /* 0x0000000f20337223 */ /* 0x000fe20000010826 */
[----:B----4-:R-:W-:-:S06]  /*ee30*/  FADD.FTZ R32, R92, R63 ;  /* 0x0000003f5c207221 */ /* 0x010fcc0000010000 */
[----:B------:R-:W4:Y:S01]  /*ee40*/  MUFU.EX2 R72, R72 ;  /* 0x0000004800487308 */ /* 0x000f220000000800 */
[----:B------:R-:W-:-:S07]  /*ee50*/  FADD.FTZ R27, R83, R30 ;  /* 0x0000001e531b7221 */ /* 0x000fce0000010000 */
[----:B------:R-:W4:Y:S01]  /*ee60*/  MUFU.EX2 R43, R43 ;  /* 0x0000002b002b7308 */ /* 0x000f220000000800 */
[----:B------:R-:W-:-:S07]  /*ee70*/  FFMA.FTZ R66, R66, R15, -R38 ;  /* 0x0000000f42427223 */ /* 0x000fce0000010826 */
[----:B------:R-:W4:Y:S08]  /*ee80*/  MUFU.EX2 R73, R73 ;  /* 0x0000004900497308 */ /* 0x000f300000000800 */
[----:B------:R-:W4:Y:S08]  /*ee90*/  MUFU.EX2 R53, R53 ;  /* 0x0000003500357308 */ /* 0x000f300000000800 */
[----:B------:R0:W-:Y:S01]  /*eea0*/  MUFU.EX2 R0, R28 ;  /* 0x0000001c00007308 */ /* 0x0001e20000000800 */
[----:B------:R-:W-:-:S07]  /*eeb0*/  FFMA.FTZ R67, R67, R15, -R38 ;  /* 0x0000000f43437223 */ /* 0x000fce0000010826 */
[----:B------:R-:W4:Y:S01]  /*eec0*/  MUFU.EX2 R76, R76 ;  /* 0x0000004c004c7308 */ /* 0x000f220000000800 */
[----:B0-----:R-:W-:Y:S01]  /*eed0*/  F2FP.F16.F32.PACK_AB R28, R91, R80 ;  /* 0x000000505b1c723e */ /* 0x001fe200000000ff */
[----:B------:R-:W-:Y:S01]  /*eee0*/  FADD.FTZ R80, R95, R32 ;  /* 0x000000205f507221 */ /* 0x000fe20000010000 */
[----:B-1----:R-:W-:-:S05]  /*eef0*/  FADD.FTZ R32, R86, R27 ;  /* 0x0000001b56207221 */ /* 0x002fca0000010000 */
[----:B------:R-:W0:Y:S01]  /*ef00*/  MUFU.EX2 R75, R75 ;  /* 0x0000004b004b7308 */ /* 0x000e220000000800 */
[----:B------:R-:W-:Y:S01]  /*ef10*/  FADD.FTZ R63, R39, R80 ;  /* 0x00000050273f7221 */ /* 0x000fe20000010000 */
[----:B---3--:R-:W-:Y:S01]  /*ef20*/  FADD.FTZ R32, R87, R32 ;  /* 0x0000002057207221 */ /* 0x008fe20000010000 */
[----:B------:R-:W-:Y:S02]  /*ef30*/  F2FP.F16.F32.PACK_AB R25, R29, R25 ;  /* 0x000000191d19723e */ /* 0x000fe400000000ff */
[----:B------:R-:W-:-:S03]  /*ef40*/  F2FP.F16.F32.PACK_AB R29, R83, R82 ;  /* 0x00000052531d723e */ /* 0x000fc600000000ff */
[----:B------:R-:W1:Y:S01]  /*ef50*/  MUFU.EX2 R78, R78 ;  /* 0x0000004e004e7308 */ /* 0x000e620000000800 */
[----:B----4-:R-:W-:Y:S01]  /*ef60*/  FADD.FTZ R82, R72, R63 ;  /* 0x0000003f48527221 */ /* 0x010fe20000010000 */
[----:B------:R-:W-:Y:S01]  /*ef70*/  FADD.FTZ R32, R43, R32 ;  /* 0x000000202b207221 */ /* 0x000fe20000010000 */
[----:B------:R-:W-:Y:S01]  /*ef80*/  FFMA.FTZ R70, R70, R15, -R38 ;  /* 0x0000000f46467223 */ /* 0x000fe20000010826 */
[----:B------:R-:W-:-:S04]  /*ef90*/  F2FP.F16.F32.PACK_AB R27, R89, R47 ;  /* 0x0000002f591b723e */ /* 0x000fc800000000ff */
[----:B------:R-:W3:Y:S01]  /*efa0*/  MUFU.EX2 R77, R77 ;  /* 0x0000004d004d7308 */ /* 0x000ee20000000800 */
[----:B------:R-:W-:Y:S01]  /*efb0*/  FFMA.FTZ R47, R33, R15, -R38 ;  /* 0x0000000f212f7223 */ /* 0x000fe20000010826 */
[----:B------:R-:W-:Y:S01]  /*efc0*/  FADD.FTZ R33, R73, R82 ;  /* 0x0000005249217221 */ /* 0x000fe20000010000 */
[----:B------:R-:W-:-:S05]  /*efd0*/  FADD.FTZ R32, R53, R32 ;  /* 0x0000002035207221 */ /* 0x000fca0000010000 */
[----:B------:R-:W4:Y:S01]  /*efe0*/  MUFU.EX2 R66, R66 ;  /* 0x0000004200427308 */ /* 0x000f220000000800 */
[----:B------:R-:W-:Y:S01]  /*eff0*/  FFMA.FTZ R71, R71, R15, -R38 ;  /* 0x0000000f47477223 */ /* 0x000fe20000010826 */
[----:B------:R-:W-:-:S06]  /*f000*/  FADD.FTZ R82, R76, R33 ;  /* 0x000000214c527221 */ /* 0x000fcc0000010000 */
[----:B------:R-:W4:Y:S01]  /*f010*/  MUFU.EX2 R81, R81 ;  /* 0x0000005100517308 */ /* 0x000f220000000800 */
[----:B0-----:R-:W-:-:S07]  /*f020*/  FADD.FTZ R33, R75, R32 ;  /* 0x000000204b217221 */ /* 0x001fce0000010000 */
[----:B------:R-:W0:Y:S01]  /*f030*/  MUFU.EX2 R67, R67 ;  /* 0x0000004300437308 */ /* 0x000e220000000800 */
[----:B-1----:R-:W-:-:S07]  /*f040*/  FADD.FTZ R33, R78, R33 ;  /* 0x000000214e217221 */ /* 0x002fce0000010000 */
[----:B------:R-:W1:Y:S08]  /*f050*/  MUFU.EX2 R88, R88 ;  /* 0x0000005800587308 */ /* 0x000e700000000800 */
[----:B------:R-:W1:Y:S01]  /*f060*/  MUFU.EX2 R70, R70 ;  /* 0x0000004600467308 */ /* 0x000e620000000800 */
[----:B---3--:R-:W-:Y:S01]  /*f070*/  FADD.FTZ R82, R77, R82 ;  /* 0x000000524d527221 */ /* 0x008fe20000010000 */
[----:B----4-:R-:W-:-:S06]  /*f080*/  FADD.FTZ R32, R66, R33 ;  /* 0x0000002142207221 */ /* 0x010fcc0000010000 */
[----:B------:R-:W3:Y:S01]  /*f090*/  MUFU.EX2 R96, R96 ;  /* 0x0000006000607308 */ /* 0x000ee20000000800 */
[----:B------:R-:W-:-:S07]  /*f0a0*/  FFMA.FTZ R80, R35, R15, -R38 ;  /* 0x0000000f23507223 */ /* 0x000fce0000010826 */
[----:B------:R-:W4:Y:S01]  /*f0b0*/  MUFU.EX2 R71, R71 ;  /* 0x0000004700477308 */ /* 0x000f220000000800 */
[----:B------:R-:W-:Y:S01]  /*f0c0*/  FADD.FTZ R35, R81, R82 ;  /* 0x0000005251237221 */ /* 0x000fe20000010000 */
[----:B0-----:R-:W-:-:S06]  /*f0d0*/  FADD.FTZ R33, R67, R32 ;  /* 0x0000002043217221 */ /* 0x001fcc0000010000 */
[----:B------:R-:W0:Y:S08]  /*f0e0*/  MUFU.EX2 R56, R56 ;  /* 0x0000003800387308 */ /* 0x000e300000000800 */
[----:B------:R-:W0:Y:S01]  /*f0f0*/  MUFU.EX2 R46, R46 ;  /* 0x0000002e002e7308 */ /* 0x000e220000000800 */
[----:B-1----:R-:W-:Y:S01]  /*f100*/  FADD.FTZ R35, R88, R35 ;  /* 0x0000002358237221 */ /* 0x002fe20000010000 */
[----:B------:R-:W-:-:S06]  /*f110*/  FADD.FTZ R32, R70, R33 ;  /* 0x0000002146207221 */ /* 0x000fcc0000010000 */
[----:B------:R-:W1:Y:S08]  /*f120*/  MUFU.EX2 R57, R57 ;  /* 0x0000003900397308 */ /* 0x000e700000000800 */
[----:B------:R-:W2:Y:S01]  /*f130*/  MUFU.EX2 R58, R58 ;  /* 0x0000003a003a7308 */ /* 0x000ea20000000800 */
[----:B---3--:R-:W-:Y:S01]  /*f140*/  FADD.FTZ R35, R96, R35 ;  /* 0x0000002360237221 */ /* 0x008fe20000010000 */
[----:B----4-:R-:W-:-:S06]  /*f150*/  FADD.FTZ R33, R71, R32 ;  /* 0x0000002047217221 */ /* 0x010fcc0000010000 */
[----:B------:R-:W3:Y:S01]  /*f160*/  MUFU.EX2 R60, R60 ;  /* 0x0000003c003c7308 */ /* 0x000ee20000000800 */
[----:B------:R-:W-:-:S07]  /*f170*/  FFMA.FTZ R21, R21, R15, -R38 ;  /* 0x0000000f15157223 */ /* 0x000fce0000010826 */
[----:B------:R-:W4:Y:S01]  /*f180*/  MUFU.EX2 R59, R59 ;  /* 0x0000003b003b7308 */ /* 0x000f220000000800 */
[-CC-:B------:R-:W-:Y:S01]  /*f190*/  FFMA.FTZ R41, R41, R15.reuse, -R38.reuse ;  /* 0x0000000f29297223 */ /* 0x180fe20000010826 */
[-CC-:B------:R-:W-:Y:S01]  /*f1a0*/  FFMA.FTZ R54, R54, R15.reuse, -R38.reuse ;  /* 0x0000000f36367223 */ /* 0x180fe20000010826 */
[-CC-:B------:R-:W-:Y:S01]  /*f1b0*/  FFMA.FTZ R34, R34, R15.reuse, -R38.reuse ;  /* 0x0000000f22227223 */ /* 0x180fe20000010826 */
[----:B------:R-:W-:-:S04]  /*f1c0*/  FFMA.FTZ R37, R37, R15, -R38 ;  /* 0x0000000f25257223 */ /* 0x000fc80000010826 */
[----:B------:R-:W4:Y:S01]  /*f1d0*/  MUFU.EX2 R61, R61 ;  /* 0x0000003d003d7308 */ /* 0x000f220000000800 */
[-CC-:B------:R-:W-:Y:S01]  /*f1e0*/  FFMA.FTZ R36, R36, R15.reuse, -R38.reuse ;  /* 0x0000000f24247223 */ /* 0x180fe20000010826 */
[-CC-:B------:R-:W-:Y:S01]  /*f1f0*/  FFMA.FTZ R98, R98, R15.reuse, -R38.reuse ;  /* 0x0000000f62627223 */ /* 0x180fe20000010826 */
[-CC-:B------:R-:W-:Y:S01]  /*f200*/  FFMA.FTZ R99, R99, R15.reuse, -R38.reuse ;  /* 0x0000000f63637223 */ /* 0x180fe20000010826 */
[-CC-:B------:R-:W-:Y:S01]  /*f210*/  FFMA.FTZ R100, R100, R15.reuse, -R38.reuse ;  /* 0x0000000f64647223 */ /* 0x180fe20000010826 */
[----:B------:R-:W-:-:S03]  /*f220*/  FFMA.FTZ R101, R101, R15, -R38 ;  /* 0x0000000f65657223 */ /* 0x000fc60000010826 */
[----:B------:R-:W4:Y:S01]  /*f230*/  MUFU.EX2 R62, R62 ;  /* 0x0000003e003e7308 */ /* 0x000f220000000800 */
[----:B------:R-:W-:Y:S01]  /*f240*/  FFMA.FTZ R102, R102, R15, -R38 ;  /* 0x0000000f66667223 */ /* 0x000fe20000010826 */
[----:B0-----:R-:W-:Y:S01]  /*f250*/  FADD.FTZ R38, R56, R35 ;  /* 0x0000002338267221 */ /* 0x001fe20000010000 */
[----:B------:R-:W-:Y:S01]  /*f260*/  FADD.FTZ R33, R46, R33 ;  /* 0x000000212e217221 */ /* 0x000fe20000010000 */
[----:B------:R-:W-:-:S04]  /*f270*/  F2FP.F16.F32.PACK_AB R30, R95, R92 ;  /* 0x0000005c5f1e723e */ /* 0x000fc800000000ff */
[----:B------:R-:W0:Y:S01]  /*f280*/  MUFU.EX2 R64, R64 ;  /* 0x0000004000407308 */ /* 0x000e220000000800 */
[----:B------:R-:W-:Y:S01]  /*f290*/  F2FP.F16.F32.PACK_AB R31, R87, R86 ;  /* 0x00000056571f723e */ /* 0x000fe200000000ff */
[----:B-1----:R-:W-:Y:S01]  /*f2a0*/  FADD.FTZ R35, R57, R38 ;  /* 0x0000002639237221 */ /* 0x002fe20000010000 */
[----:B--2---:R-:W-:Y:S01]  /*f2b0*/  FADD.FTZ R32, R58, R33 ;  /* 0x000000213a207221 */ /* 0x004fe20000010000 */
[----:B------:R-:W-:Y:S04]  /*f2c0*/  STSM.16.M88.4 [R18+0x24300], R24 ;  /* 0x0243001812007844 */ /* 0x000fe80000000200 */
[----:B------:R-:W1:Y:S01]  /*f2d0*/  MUFU.EX2 R84, R84 ;  /* 0x0000005400547308 */ /* 0x000e620000000800 */
[----:B------:R4:W-:Y:S01]  /*f2e0*/  STSM.16.M88.4 [R18+0x25b00], R28 ;  /* 0x025b001c12007844 */ /* 0x0009e20000000200 */
[----:B---3--:R-:W-:-:S06]  /*f2f0*/  FADD.FTZ R38, R60, R35 ;  /* 0x000000233c267221 */ /* 0x008fcc0000010000 */
[----:B------:R-:W2:Y:S08]  /*f300*/  MUFU.EX2 R50, R50 ;  /* 0x0000003200327308 */ /* 0x000eb00000000800 */
[----:B------:R-:W-:Y:S01]  /*f310*/  MUFU.EX2 R85, R85 ;  /* 0x0000005500557308 */ /* 0x000fe20000000800 */
[----:B----4-:R-:W-:Y:S01]  /*f320*/  FADD.FTZ R31, R59, R32 ;  /* 0x000000203b1f7221 */ /* 0x010fe20000010000 */
[----:B------:R-:W-:-:S06]  /*f330*/  FADD.FTZ R29, R61, R38 ;  /* 0x000000263d1d7221 */ /* 0x000fcc0000010000 */
[----:B------:R-:W3:Y:S01]  /*f340*/  MUFU.EX2 R51, R51 ;  /* 0x0000003300337308 */ /* 0x000ee20000000800 */
[----:B------:R-:W-:Y:S01]  /*f350*/  FADD.FTZ R33, R62, R31 ;  /* 0x0000001f3e217221 */ /* 0x000fe20000010000 */
[----:B0-----:R-:W-:-:S06]  /*f360*/  FADD.FTZ R35, R64, R29 ;  /* 0x0000001d40237221 */ /* 0x001fcc0000010000 */
[----:B------:R-:W-:Y:S01]  /*f370*/  MUFU.EX2 R97, R97 ;  /* 0x0000006100617308 */ /* 0x000fe20000000800 */
[----:B------:R-:W-:-:S07]  /*f380*/  FADD.FTZ R33, R0, R33 ;  /* 0x0000002100217221 */ /* 0x000fce0000010000 */
[----:B------:R-:W0:Y:S01]  /*f390*/  MUFU.EX2 R21, R21 ;  /* 0x0000001500157308 */ /* 0x000e220000000800 */
[----:B------:R-:W-:Y:S01]  /*f3a0*/  F2FP.F16.F32.PACK_AB R25, R53, R43 ;  /* 0x0000002b3519723e */ /* 0x000fe200000000ff */
[----:B-1----:R-:W-:-:S06]  /*f3b0*/  FADD.FTZ R32, R84, R35 ;  /* 0x0000002354207221 */ /* 0x002fcc0000010000 */
[----:B------:R-:W1:Y:S01]  /*f3c0*/  MUFU.EX2 R48, R48 ;  /* 0x0000003000307308 */ /* 0x000e620000000800 */
[----:B------:R-:W-:-:S07]  /*f3d0*/  F2FP.F16.F32.PACK_AB R24, R72, R39 ;  /* 0x000000274818723e */ /* 0x000fce00000000ff */
[----:B------:R-:W4:Y:S01]  /*f3e0*/  MUFU.EX2 R41, R41 ;  /* 0x0000002900297308 */ /* 0x000f220000000800 */
[----:B------:R-:W-:Y:S02]  /*f3f0*/  F2FP.F16.F32.PACK_AB R26, R76, R73 ;  /* 0x000000494c1a723e */ /* 0x000fe400000000ff */
[----:B------:R-:W-:-:S05]  /*f400*/  F2FP.F16.F32.PACK_AB R27, R78, R75 ;  /* 0x0000004b4e1b723e */ /* 0x000fca00000000ff */
[----:B------:R-:W4:Y:S08]  /*f410*/  MUFU.EX2 R49, R49 ;  /* 0x0000003100317308 */ /* 0x000f300000000800 */
[----:B------:R-:W4:Y:S08]  /*f420*/  MUFU.EX2 R54, R54 ;  /* 0x0000003600367308 */ /* 0x000f300000000800 */
[----:B------:R2:W-:Y:S01]  /*f430*/  MUFU.EX2 R43, R36 ;  /* 0x00000024002b7308 */ /* 0x0005e20000000800 */
[----:B------:R0:W-:Y:S01]  /*f440*/  STSM.16.M88.4 [R18+0x27300], R24 ;  /* 0x0273001812007844 */ /* 0x0001e20000000200 */
[----:B--2---:R-:W-:-:S06]  /*f450*/  FADD.FTZ R36, R50, R33 ;  /* 0x0000002132247221 */ /* 0x004fcc0000010000 */
[----:B------:R-:W2:Y:S01]  /*f460*/  MUFU.EX2 R52, R52 ;  /* 0x0000003400347308 */ /* 0x000ea20000000800 */
[----:B---3--:R-:W-:-:S07]  /*f470*/  FADD.FTZ R38, R51, R36 ;  /* 0x0000002433267221 */ /* 0x008fce0000010000 */
[----:B------:R3:W-:Y:S01]  /*f480*/  MUFU.EX2 R63, R34 ;  /* 0x00000022003f7308 */ /* 0x0007e20000000800 */
[----:B0-----:R-:W-:-:S07]  /*f490*/  FADD.FTZ R24, R21, R38 ;  /* 0x0000002615187221 */ /* 0x001fce0000010000 */
[----:B------:R-:W0:Y:S01]  /*f4a0*/  MUFU.EX2 R47, R47 ;  /* 0x0000002f002f7308 */ /* 0x000e220000000800 */
[----:B---3--:R-:W-:-:S04]  /*f4b0*/  FADD.FTZ R34, R85, R32 ;  /* 0x0000002055227221 */ /* 0x008fc80000010000 */
[----:B------:R-:W-:-:S03]  /*f4c0*/  FADD.FTZ R33, R97, R34 ;  /* 0x0000002261217221 */ /* 0x000fc60000010000 */
[----:B------:R-:W3:Y:S01]  /*f4d0*/  MUFU.EX2 R45, R45 ;  /* 0x0000002d002d7308 */ /* 0x000ee20000000800 */
[----:B-1----:R-:W-:Y:S01]  /*f4e0*/  FADD.FTZ R26, R48, R33 ;  /* 0x00000021301a7221 */ /* 0x002fe20000010000 */
[----:B----4-:R-:W-:-:S06]  /*f4f0*/  FADD.FTZ R25, R41, R24 ;  /* 0x0000001829197221 */ /* 0x010fcc0000010000 */
[----:B------:R-:W1:Y:S01]  /*f500*/  MUFU.EX2 R80, R80 ;  /* 0x0000005000507308 */ /* 0x000e620000000800 */
[----:B------:R-:W-:Y:S01]  /*f510*/  FADD.FTZ R27, R49, R26 ;  /* 0x0000001a311b7221 */ /* 0x000fe20000010000 */
[----:B------:R-:W-:-:S06]  /*f520*/  FADD.FTZ R24, R54, R25 ;  /* 0x0000001936187221 */ /* 0x000fcc0000010000 */
[----:B------:R-:W4:Y:S01]  /*f530*/  MUFU.EX2 R65, R65 ;  /* 0x0000004100417308 */ /* 0x000f220000000800 */
[----:B--2---:R-:W-:Y:S01]  /*f540*/  FADD.FTZ R26, R52, R27 ;  /* 0x0000001b341a7221 */ /* 0x004fe20000010000 */
[----:B------:R-:W-:-:S06]  /*f550*/  F2FP.F16.F32.PACK_AB R39, R21, R51 ;  /* 0x000000331527723e */ /* 0x000fcc00000000ff */
[----:B------:R-:W2:Y:S01]  /*f560*/  MUFU.EX2 R68, R68 ;  /* 0x0000004400447308 */ /* 0x000ea20000000800 */
[----:B0-----:R-:W-:-:S07]  /*f570*/  FADD.FTZ R21, R47, R24 ;  /* 0x000000182f157221 */ /* 0x001fce0000010000 */
[----:B------:R0:W2:Y:S01]  /*f580*/  MUFU.EX2 R72, R37 ;  /* 0x0000002500487308 */ /* 0x0000a20000000800 */
[----:B---3--:R-:W-:-:S07]  /*f590*/  FADD.FTZ R26, R45, R26 ;  /* 0x0000001a2d1a7221 */ /* 0x008fce0000010000 */
[----:B------:R-:W3:Y:S01]  /*f5a0*/  MUFU.EX2 R69, R69 ;  /* 0x0000004500457308 */ /* 0x000ee20000000800 */
[----:B0-----:R-:W-:Y:S01]  /*f5b0*/  F2FP.F16.F32.PACK_AB R37, R50, R0 ;  /* 0x000000003225723e */ /* 0x001fe200000000ff */
[----:B-1----:R-:W-:Y:S01]  /*f5c0*/  FADD.FTZ R0, R80, R21 ;  /* 0x0000001550007221 */ /* 0x002fe20000010000 */
[----:B----4-:R-:W-:-:S05]  /*f5d0*/  FADD.FTZ R25, R65, R26 ;  /* 0x0000001a41197221 */ /* 0x010fca0000010000 */
[----:B------:R-:W-:Y:S01]  /*f5e0*/  MUFU.EX2 R55, R55 ;  /* 0x0000003700377308 */ /* 0x000fe20000000800 */
[----:B------:R-:W-:Y:S01]  /*f5f0*/  FADD.FTZ R21, R63, R0 ;  /* 0x000000003f157221 */ /* 0x000fe20000010000 */
[----:B------:R-:W-:-:S06]  /*f600*/  F2FP.F16.F32.PACK_AB R28, R81, R77 ;  /* 0x0000004d511c723e */ /* 0x000fcc00000000ff */
[----:B------:R-:W0:Y:S01]  /*f610*/  MUFU.EX2 R98, R98 ;  /* 0x0000006200627308 */ /* 0x000e220000000800 */
[----:B------:R-:W-:Y:S02]  /*f620*/  F2FP.F16.F32.PACK_AB R30, R96, R88 ;  /* 0x00000058601e723e */ /* 0x000fe400000000ff */
[----:B------:R-:W-:Y:S02]  /*f630*/  F2FP.F16.F32.PACK_AB R29, R67, R66 ;  /* 0x00000042431d723e */ /* 0x000fe400000000ff */
[----:B------:R-:W-:-:S03]  /*f640*/  F2FP.F16.F32.PACK_AB R31, R71, R70 ;  /* 0x00000046471f723e */ /* 0x000fc600000000ff */
[----:B------:R-:W1:Y:S01]  /*f650*/  MUFU.EX2 R44, R44 ;  /* 0x0000002c002c7308 */ /* 0x000e620000000800 */
[----:B--2---:R-:W-:Y:S01]  /*f660*/  FADD.FTZ R26, R68, R25 ;  /* 0x00000019441a7221 */ /* 0x004fe20000010000 */
[----:B------:R-:W-:-:S06]  /*f670*/  FADD.FTZ R0, R72, R21 ;  /* 0x0000001548007221 */ /* 0x000fcc0000010000 */
[----:B------:R-:W2:Y:S01]  /*f680*/  MUFU.EX2 R99, R99 ;  /* 0x0000006300637308 */ /* 0x000ea20000000800 */
[----:B------:R-:W-:Y:S01]  /*f690*/  F2FP.F16.F32.PACK_AB R32, R57, R56 ;  /* 0x000000383920723e */ /* 0x000fe200000000ff */
[----:B------:R3:W-:Y:S01]  /*f6a0*/  STSM.16.M88.4 [R18+0x28b00], R28 ;  /* 0x028b001c12007844 */ /* 0x0007e20000000200 */
[----:B------:R-:W-:Y:S02]  /*f6b0*/  F2FP.F16.F32.PACK_AB R34, R61, R60 ;  /* 0x0000003c3d22723e */ /* 0x000fe400000000ff */
[----:B------:R-:W-:-:S03]  /*f6c0*/  F2FP.F16.F32.PACK_AB R33, R58, R46 ;  /* 0x0000002e3a21723e */ /* 0x000fc600000000ff */
[----:B------:R-:W4:Y:S01]  /*f6d0*/  MUFU.EX2 R20, R20 ;  /* 0x0000001400147308 */ /* 0x000f220000000800 */
[----:B------:R-:W-:Y:S01]  /*f6e0*/  F2FP.F16.F32.PACK_AB R35, R62, R59 ;  /* 0x0000003b3e23723e */ /* 0x000fe200000000ff */
[----:B------:R-:W-:-:S06]  /*f6f0*/  FADD.FTZ R21, R43, R0 ;  /* 0x000000002b157221 */ /* 0x000fcc0000010000 */
[----:B------:R-:W4:Y:S01]  /*f700*/  MUFU.EX2 R100, R100 ;  /* 0x0000006400647308 */ /* 0x000f220000000800 */
[----:B---3--:R-:W-:-:S07]  /*f710*/  FADD.FTZ R30, R69, R26 ;  /* 0x0000001a451e7221 */ /* 0x008fce0000010000 */
[----:B------:R-:W-:Y:S01]  /*f720*/  MUFU.EX2 R40, R40 ;  /* 0x0000002800287308 */ /* 0x000fe20000000800 */
[----:B------:R-:W-:-:S07]  /*f730*/  F2FP.F16.F32.PACK_AB R36, R84, R64 ;  /* 0x000000405424723e */ /* 0x000fce00000000ff */
[----:B------:R-:W3:Y:S01]  /*f740*/  MUFU.EX2 R42, R42 ;  /* 0x0000002a002a7308 */ /* 0x000ee20000000800 */
[----:B------:R-:W-:-:S07]  /*f750*/  F2FP.F16.F32.PACK_AB R38, R97, R85 ;  /* 0x000000556126723e */ /* 0x000fce00000000ff */
[----:B------:R-:W-:Y:S01]  /*f760*/  MUFU.EX2 R101, R101 ;  /* 0x0000006500657308 */ /* 0x000fe20000000800 */
[----:B------:R1:W-:Y:S07]  /*f770*/  STSM.16.M88.4 [R18+0x2a300], R32 ;  /* 0x02a3002012007844 */ /* 0x0003ee0000000200 */
[----:B------:R-:W3:Y:S01]  /*f780*/  MUFU.EX2 R102, R102 ;  /* 0x0000006600667308 */ /* 0x000ee20000000800 */
[----:B0-----:R-:W-:Y:S01]  /*f790*/  FADD.FTZ R0, R98, R21 ;  /* 0x0000001562007221 */ /* 0x001fe20000010000 */
[----:B------:R2:W-:Y:S01]  /*f7a0*/  STSM.16.M88.4 [R18+0x2bb00], R36 ;  /* 0x02bb002412007844 */ /* 0x0005e20000000200 */
[----:B-1----:R-:W-:Y:S01]  /*f7b0*/  FADD.FTZ R33, R55, R30 ;  /* 0x0000001e37217221 */ /* 0x002fe20000010000 */
[----:B------:R-:W-:-:S03]  /*f7c0*/  F2FP.F16.F32.PACK_AB R24, R49, R48 ;  /* 0x000000303118723e */ /* 0x000fc600000000ff */
[----:B------:R-:W-:Y:S01]  /*f7d0*/  FADD.FTZ R21, R44, R33 ;  /* 0x000000212c157221 */ /* 0x000fe20000010000 */
[----:B------:R-:W-:Y:S02]  /*f7e0*/  F2FP.F16.F32.PACK_AB R26, R45, R52 ;  /* 0x000000342d1a723e */ /* 0x000fe400000000ff */
[----:B------:R-:W-:Y:S01]  /*f7f0*/  F2FP.F16.F32.PACK_AB R25, R54, R41 ;  /* 0x000000293619723e */ /* 0x000fe200000000ff */
[----:B--2---:R-:W-:Y:S01]  /*f800*/  FADD.FTZ R37, R99, R0 ;  /* 0x0000000063257221 */ /* 0x004fe20000010000 */
[----:B------:R-:W-:Y:S01]  /*f810*/  F2FP.F16.F32.PACK_AB R27, R80, R47 ;  /* 0x0000002f501b723e */ /* 0x000fe200000000ff */
[----:B----4-:R-:W-:Y:S01]  /*f820*/  FADD.FTZ R21, R20, R21 ;  /* 0x0000001514157221 */ /* 0x010fe20000010000 */
[----:B------:R-:W-:Y:S02]  /*f830*/  F2FP.F16.F32.PACK_AB R28, R68, R65 ;  /* 0x00000041441c723e */ /* 0x000fe400000000ff */
[----:B------:R-:W-:Y:S02]  /*f840*/  F2FP.F16.F32.PACK_AB R30, R55, R69 ;  /* 0x00000045371e723e */ /* 0x000fe400000000ff */
[----:B------:R-:W-:-:S02]  /*f850*/  F2FP.F16.F32.PACK_AB R29, R72, R63 ;  /* 0x0000003f481d723e */ /* 0x000fc400000000ff */
[----:B------:R-:W-:Y:S02]  /*f860*/  F2FP.F16.F32.PACK_AB R31, R98, R43 ;  /* 0x0000002b621f723e */ /* 0x000fe400000000ff */
[C---:B------:R-:W-:Y:S01]  /*f870*/  F2FP.F16.F32.PACK_AB R33, R100.reuse, R99 ;  /* 0x000000636421723e */ /* 0x040fe200000000ff */
[----:B------:R-:W-:Y:S01]  /*f880*/  FADD.FTZ R100, R100, R37 ;  /* 0x0000002564647221 */ /* 0x000fe20000010000 */
[----:B------:R-:W-:Y:S02]  /*f890*/  F2FP.F16.F32.PACK_AB R32, R20, R44 ;  /* 0x0000002c1420723e */ /* 0x000fe400000000ff */
[----:B---3--:R-:W-:Y:S02]  /*f8a0*/  F2FP.F16.F32.PACK_AB R34, R42, R40 ;  /* 0x000000282a22723e */ /* 0x008fe400000000ff */
[----:B------:R-:W-:Y:S01]  /*f8b0*/  F2FP.F16.F32.PACK_AB R35, R102, R101 ;  /* 0x000000656623723e */ /* 0x000fe200000000ff */
[----:B------:R0:W-:Y:S01]  /*f8c0*/  STSM.16.M88.4 [R18+0x2d300], R24 ;  /* 0x02d3001812007844 */ /* 0x0001e20000000200 */
[----:B------:R-:W-:Y:S01]  /*f8d0*/  FADD.FTZ R21, R40, R21 ;  /* 0x0000001528157221 */ /* 0x000fe20000010000 */
[----:B------:R-:W-:-:S02]  /*f8e0*/  FADD.FTZ R101, R101, R100 ;  /* 0x0000006465657221 */ /* 0x000fc40000010000 */
[----:B------:R-:W-:Y:S01]  /*f8f0*/  STSM.16.M88.4 [R18+0x2eb00], R28 ;  /* 0x02eb001c12007844 */ /* 0x000fe20000000200 */
[----:B------:R-:W-:-:S03]  /*f900*/  FADD.FTZ R20, R42, R21 ;  /* 0x000000152a147221 */ /* 0x000fc60000010000 */
[----:B------:R1:W-:Y:S01]  /*f910*/  STSM.16.M88.4 [R18+0x30300], R32 ;  /* 0x0303002012007844 */ /* 0x0003e20000000200 */
[----:B------:R-:W-:Y:S01]  /*f920*/  FADD.FTZ R0, R102, R101 ;  /* 0x0000006566007221 */ /* 0x000fe20000010000 */
[----:B------:R2:W-:Y:S06]  /*f930*/  MEMBAR.ALL.CTA ;  /* 0x0000000000007992 */ /* 0x0005ec0000008000 */
[----:B--2---:R-:W2:Y:S01]  /*f940*/  FENCE.VIEW.ASYNC.S ;  /* 0x00000000000073c6 */ /* 0x004ea20000000000 */
[----:B------:R-:W-:-:S03]  /*f950*/  VIADD R111, R111, 0xfffffffe ;  /* 0xfffffffe6f6f7836 */ /* 0x000fc60000000000 */
[----:B------:R3:W-:Y:S04]  /*f960*/  STL [R1+0x3c], R20 ;  /* 0x00003c1401007387 */ /* 0x0007e80000100800 */
[----:B------:R3:W-:Y:S01]  /*f970*/  STL [R1+0x44], R0 ;  /* 0x0000440001007387 */ /* 0x0007e20000100800 */
[----:B------:R-:W-:Y:S01]  /*f980*/  ISETP.GE.AND P2, PT, R111, R79, PT ;  /* 0x0000004f6f00720c */ /* 0x000fe20003f46270 */
[----:B------:R-:W-:-:S04]  /*f990*/  IMAD.MOV.U32 R71, RZ, RZ, RZ ;  /* 0x000000ffff477224 */ /* 0x000fc800078e00ff */
[--C-:B------:R-:W-:Y:S01]  /*f9a0*/  IMAD.MOV.U32 R70, RZ, RZ, R71.reuse ;  /* 0x000000ffff467224 */ /* 0x100fe200078e0047 */
[-C--:B------:R-:W-:Y:S01]  /*f9b0*/  MOV R56, R71.reuse ;  /* 0x0000004700387202 */ /* 0x080fe20000000f00 */
[--C-:B------:R-:W-:Y:S01]  /*f9c0*/  IMAD.MOV.U32 R69, RZ, RZ, R71.reuse ;  /* 0x000000ffff457224 */ /* 0x100fe200078e0047 */
[----:B0-----:R-:W-:Y:S01]  /*f9d0*/  MOV R27, R71 ;  /* 0x00000047001b7202 */ /* 0x001fe20000000f00 */
        /* <DEDUP_REMOVED lines=32> */
[--C-:B-1----:R-:W-:Y:S02]  /*fbe0*/  IMAD.MOV.U32 R35, RZ, RZ, R71.reuse ;  /* 0x000000ffff237224 */ /* 0x102fe400078e0047 */
        /* <DEDUP_REMOVED lines=10> */
[----:B--2---:R-:W-:Y:S01]  /*fc90*/  NOP ;  /* 0x0000000000007918 */ /* 0x004fe20000000000 */
[----:B---3--:R-:W-:Y:S05]  /*fca0*/  @!P2 BRA `(.L_x_9871) ;  /* 0x000000540064a947 */ /* 0x008fea0003800000 */
[----:B------:R0:W-:Y:S01]  /*fcb0*/  STL [R1+0x40], R111 ;  /* 0x0000406f01007387 */ /* 0x0001e20000100800 */
[----:B------:R-:W-:-:S03]  /*fcc0*/  IMAD.MOV.U32 R157, RZ, RZ, R14 ;  /* 0x000000ffff9d7224 */ /* 0x000fc600078e000e */
[----:B------:R0:W-:Y:S04]  /*fcd0*/  STL [R1+0x38], R74 ;  /* 0x0000384a01007387 */ /* 0x0001e80000100800 */
[----:B------:R-:W2:Y:S01]  /*fce0*/  LDL.LU R14, [R1+0x60] ;  /* 0x00006000010e7983 */ /* 0x000ea20000300800 */
        /* <DEDUP_REMOVED lines=25> */
[----:B--2---:R0:W-:Y:S06]  /*fe80*/  STL [R1], R14 ;  /* 0x0000000e01007387 */ /* 0x0041ec0000100800 */
.L_x_9881:
[----:B------:R-:W2:Y:S04]  /*fe90*/  LDL R15, [R1] ;  /* 0x00000000010f7983 */ /* 0x000ea80000100800 */
[----:B-1----:R-:W3:Y:S01]  /*fea0*/  LDL R20, [R1+0x7c] ;  /* 0x00007c0001147983 */ /* 0x002ee20000100800 */
[----:B------:R-:W-:-:S05]  /*feb0*/  VIADD R145, R0, 0x1 ;  /* 0x0000000100917836 */ /* 0x000fca0000000000 */
[----:B------:R-:W-:-:S04]  /*fec0*/  ISETP.NE.AND P3, PT, R145, 0x2, PT ;  /* 0x000000029100780c */ /* 0x000fc80003f65270 */
[----:B0-----:R-:W-:Y:S01]  /*fed0*/  SEL R14, RZ, 0x1, P3 ;  /* 0x00000001ff0e7807 */ /* 0x001fe20001800000 */
[----:B------:R-:W-:Y:S05]  /*fee0*/  YIELD ;  /* 0x0000000000007946 */ /* 0x000fea0003800000 */
[----:B------:R-:W-:Y:S02]  /*fef0*/  SEL R145, R145, RZ, P3 ;  /* 0x000000ff91917207 */ /* 0x000fe40001800000 */
[----:B--2---:R-:W-:-:S05]  /*ff00*/  LOP3.LUT R15, R15, R14, RZ, 0x3c, !PT ;  /* 0x0000000e0f0f7212 */ /* 0x004fca00078e3cff */
[----:B------:R0:W-:Y:S01]  /*ff10*/  STL [R1+0x60], R15 ;  /* 0x0000600f01007387 */ /* 0x0001e20000100800 */
[----:B---3--:R-:W-:-:S13]  /*ff20*/  ISETP.NE.AND P2, PT, R20, RZ, PT ;  /* 0x000000ff1400720c */ /* 0x008fda0003f45270 */
[----:B0-----:R-:W-:Y:S05]  /*ff30*/  @P2 BRA `(.L_x_9872) ;  /* 0x0000000000302947 */ /* 0x001fea0003800000 */
[----:B------:R-:W-:Y:S05]  /*ff40*/  @!P0 BRA `(.L_x_9873) ;  /* 0x0000000000048947 */ /* 0x000fea0003800000 */
[----:B------:R-:W-:Y:S01]  /*ff50*/  BPT.TRAP 0x1 ;  /* 0x000000040000795c */ /* 0x000fe20000300000 */
.L_x_9873:
[----:B------:R-:W-:Y:S01]  /*ff60*/  IMAD R14, R145, 0x8, R16 ;  /* 0x00000008910e7824 */ /* 0x000fe200078e0210 */
[----:B------:R-:W-:-:S04]  /*ff70*/  SHF.L.U32 R15, R15, 0x1f, RZ ;  /* 0x0000001f0f0f7819 */ /* 0x000fc800000006ff */
[----:B------:R0:W1:Y:S01]  /*ff80*/  SYNCS.PHASECHK.TRANS64.TRYWAIT P3, [R14+URZ+0x31c30], R15 ;  /* 0x031c300f0e0075a7 */ /* 0x000062000806017f */
[----:B------:R-:W-:Y:S05]  /*ff90*/  @!P0 BRA `(.L_x_9874) ;  /* 0x0000000000048947 */ /* 0x000fea0003800000 */
[----:B------:R-:W-:Y:S01]  /*ffa0*/  BPT.TRAP 0x1 ;  /* 0x000000040000795c */ /* 0x000fe20000300000 */
.L_x_9874:
[----:B------:R-:W-:Y:S04]  /*ffb0*/  BSSY B0, `(.L_x_9872) ;  /* 0x0000004000007945 */ /* 0x000fe80003800000 */
[----:B-1----:R-:W-:Y:S05]  /*ffc0*/  @P3 BRA `(.L_x_9875) ;  /* 0x0000000000083947 */ /* 0x002fea0003800000 */
[----:B------:R-:W1:Y:S02]  /*ffd0*/  SYNCS.PHASECHK.TRANS64.TRYWAIT P3, [R14+URZ+0x31c30], R15 ;  /* 0x031c300f0e0075a7 */ /* 0x000e64000806017f */
[----:B-1----:R-:W-:Y:S05]  /*ffe0*/  @!P3 BRA `(.L_x_9876) ;  /* 0x00000110005cb947 */ /* 0x002fea0003800000 */
.L_x_9875:
[----:B------:R-:W-:Y:S05]  /*fff0*/  BSYNC B0 ;  /* 0x0000000000007941 */ /* 0x000fea0003800000 */
.L_x_9872:
[----:B01----:R-:W2:Y:S01]  /*10000*/  LDL R14, [R1+0x80] ;  /* 0x00008000010e7983 */ /* 0x003ea20000100800 */
[----:B------:R-:W-:Y:S05]  /*10010*/  WARPSYNC.ALL ;  /* 0x0000000000007948 */ /* 0x000fea0003800000 */
[----:B------:R-:W0:Y:S01]  /*10020*/  S2R R20, SR_TID.X ;  /* 0x0000000000147919 */ /* 0x000e220000002100 */
[----:B------:R-:W-:Y:S01]  /*10030*/  IMAD.MOV.U32 R21, RZ, RZ, -0x7fffffe0 ;  /* 0x80000020ff157424 */ /* 0x000fe200078e00ff */
[----:B------:R-:W-:Y:S01]  /*10040*/  R2UR UR52, R2 ;  /* 0x00000000023472ca */ /* 0x000fe200000e0000 */
[----:B------:R-:W-:Y:S01]  /*10050*/  IMAD.MOV.U32 R73, RZ, RZ, -0x7fffffe0 ;  /* 0x80000020ff497424 */ /* 0x000fe200078e00ff */
[----:B------:R-:W-:Y:S01]  /*10060*/  R2UR UR53, R3 ;  /* 0x00000000033572ca */ /* 0x000fe200000e0000 */
[----:B------:R-:W-:Y:S01]  /*10070*/  IMAD.MOV.U32 R151, RZ, RZ, -0x7fffffe0 ;  /* 0x80000020ff977424 */ /* 0x000fe200078e00ff */
[C---:B------:R-:W-:Y:S01]  /*10080*/  R2UR UR7, R21.reuse ;  /* 0x00000000150772ca */ /* 0x040fe200000e0000 */
[----:B------:R-:W-:Y:S01]  /*10090*/  IMAD.MOV.U32 R15, RZ, RZ, -0x7fffffe0 ;  /* 0x80000020ff0f7424 */ /* 0x000fe200078e00ff */
[----:B------:R-:W-:Y:S01]  /*100a0*/  R2UR UR11, R21 ;  /* 0x00000000150b72ca */ /* 0x000fe200000e0000 */
[----:B------:R-:W-:Y:S01]  /*100b0*/  IMAD.MOV.U32 R83, RZ, RZ, -0x7fffffe0 ;  /* 0x80000020ff537424 */ /* 0x000fe200078e00ff */
[----:B------:R-:W-:Y:S01]  /*100c0*/  R2UR UR55, R73 ;  /* 0x00000000493772ca */ /* 0x000fe200000e0000 */
[----:B------:R1:W-:Y:S01]  /*100d0*/  STL [R1+0x11c], R28 ;  /* 0x00011c1c01007387 */ /* 0x0003e20000100800 */
[----:B------:R-:W-:Y:S01]  /*100e0*/  R2UR UR5, R21 ;  /* 0x00000000150572ca */ /* 0x000fe200000e0000 */
[----:B------:R-:W-:Y:S01]  /*100f0*/  IMAD.MOV.U32 R153, RZ, RZ, -0x7fffffe0 ;  /* 0x80000020ff997424 */ /* 0x000fe200078e00ff */
[C---:B------:R-:W-:Y:S01]  /*10100*/  R2UR UR59, R15.reuse ;  /* 0x000000000f3b72ca */ /* 0x040fe200000e0000 */
[----:B------:R-:W-:Y:S01]  /*10110*/  STL [R1+0x118], R27 ;  /* 0x0001181b01007387 */ /* 0x000fe20000100800 */
[----:B------:R-:W-:-:S02]  /*10120*/  R2UR UR9, R15 ;  /* 0x000000000f0972ca */ /* 0x000fc400000e0000 */
[----:B------:R-:W-:Y:S01]  /*10130*/  R2UR UR56, R2 ;  /* 0x00000000023872ca */ /* 0x000fe200000e0000 */
[----:B------:R-:W-:Y:S01]  /*10140*/  STL [R1+0x114], R26 ;  /* 0x0001141a01007387 */ /* 0x000fe20000100800 */
[----:B------:R-:W-:Y:S01]  /*10150*/  MOV R75, UR7 ;  /* 0x00000007004b7c02 */ /* 0x000fe20008000f00 */
[----:B------:R-:W-:Y:S01]  /*10160*/  UMOV UR7, UR11 ;  /* 0x0000000b00077c82 */ /* 0x000fe20008000000 */
[----:B------:R-:W-:Y:S01]  /*10170*/  R2UR UR57, R3 ;  /* 0x00000000033972ca */ /* 0x000fe200000e0000 */
[----:B------:R-:W-:Y:S01]  /*10180*/  STL [R1+0x110], R25 ;  /* 0x0001101901007387 */ /* 0x000fe20000100800 */
[----:B------:R-:W-:Y:S01]  /*10190*/  MOV R78, UR55 ;  /* 0x00000037004e7c02 */ /* 0x000fe20008000f00 */
[----:B------:R-:W-:Y:S01]  /*101a0*/  UMOV UR55, UR5 ;  /* 0x0000000500377c82 */ /* 0x000fe20008000000 */
[----:B------:R-:W-:Y:S01]  /*101b0*/  MOV R21, UR7 ;  /* 0x0000000700157c02 */ /* 0x000fe20008000f00 */
[----:B------:R-:W-:Y:S01]  /*101c0*/  STL [R1+0x10c], R24 ;  /* 0x00010c1801007387 */ /* 0x000fe20000100800 */
[----:B------:R-:W-:-:S02]  /*101d0*/  R2UR UR7, R151 ;  /* 0x00000000970772ca */ /* 0x000fc400000e0000 */
[----:B------:R-:W-:Y:S01]  /*101e0*/  R2UR UR5, R3 ;  /* 0x00000000030572ca */ /* 0x000fe200000e0000 */
[----:B------:R-:W-:Y:S01]  /*101f0*/  STL [R1+0x108], R23 ;  /* 0x0001081701007387 */ /* 0x000fe20000100800 */
[----:B0-----:R-:W-:Y:S02]  /*10200*/  SHF.R.U32.HI R20, RZ, 0x7, R20 ;  /* 0x00000007ff147819 */ /* 0x001fe40000011614 */
[----:B------:R-:W-:Y:S01]  /*10210*/  MOV R76, UR59 ;  /* 0x0000003b004c7c02 */ /* 0x000fe20008000f00 */
[----:B------:R-:W-:Y:S01]  /*10220*/  UMOV UR59, UR9 ;  /* 0x00000009003b7c82 */ /* 0x000fe20008000000 */
[----:B------:R-:W-:Y:S01]  /*10230*/  R2UR UR9, R73 ;  /* 0x00000000490972ca */ /* 0x000fe200000e0000 */
[----:B------:R-:W-:Y:S01]  /*10240*/  VIADD R74, R20, 0x8 ;  /* 0x00000008144a7836 */ /* 0x000fe20000000000 */
[C---:B------:R-:W-:Y:S01]  /*10250*/  R2UR UR11, R15.reuse ;  /* 0x000000000f0b72ca */ /* 0x040fe200000e0000 */
[----:B------:R-:W-:Y:S01]  /*10260*/  STL [R1+0x104], R22 ;  /* 0x0001041601007387 */ /* 0x000fe20000100800 */
[----:B------:R-:W-:-:S02]  /*10270*/  R2UR UR23, R15 ;  /* 0x000000000f1772ca */ /* 0x000fc400000e0000 */
[C---:B------:R-:W-:Y:S01]  /*10280*/  R2UR UR35, R15.reuse ;  /* 0x000000000f2372ca */ /* 0x040fe200000e0000 */
[----:B------:R0:W-:Y:S01]  /*10290*/  BAR.SYNC.DEFER_BLOCKING R74, 0x100 ;  /* 0x0004004a0000751d */ /* 0x0001e20000010000 */
[C---:B------:R-:W-:Y:S02]  /*102a0*/  R2UR UR47, R15.reuse ;  /* 0x000000000f2f72ca */ /* 0x040fe400000e0000 */
[C---:B------:R-:W-:Y:S02]  /*102b0*/  R2UR UR33, R15.reuse ;  /* 0x000000000f2172ca */ /* 0x040fe400000e0000 */
[C---:B------:R-:W-:Y:S01]  /*102c0*/  R2UR UR29, R15.reuse ;  /* 0x000000000f1d72ca */ /* 0x040fe200000e0000 */
[----:B------:R-:W-:Y:S01]  /*102d0*/  IMAD.U32 R155, RZ, RZ, UR9 ;  /* 0x00000009ff9b7e24 */ /* 0x000fe2000f8e00ff */
[----:B------:R-:W-:Y:S01]  /*102e0*/  R2UR UR9, R15 ;  /* 0x000000000f0972ca */ /* 0x000fe200000e0000 */
[----:B------:R-:W-:Y:S01]  /*102f0*/  STL [R1+0x100], R19 ;  /* 0x0001001301007387 */ /* 0x000fe20000100800 */
[----:B------:R-:W-:-:S02]  /*10300*/  R2UR UR15, R83 ;  /* 0x00000000530f72ca */ /* 0x000fc400000e0000 */
[C---:B------:R-:W-:Y:S01]  /*10310*/  R2UR UR31, R83.reuse ;  /* 0x00000000531f72ca */ /* 0x040fe200000e0000 */
[----:B------:R-:W-:Y:S01]  /*10320*/  STL [R1+0xfc], R18 ;  /* 0x0000fc1201007387 */ /* 0x000fe20000100800 */
[C---:B------:R-:W-:Y:S02]  /*10330*/  R2UR UR39, R83.reuse ;  /* 0x00000000532772ca */ /* 0x040fe400000e0000 */
[C---:B------:R-:W-:Y:S01]  /*10340*/  R2UR UR51, R83.reuse ;  /* 0x00000000533372ca */ /* 0x040fe200000e0000 */
[----:B------:R-:W-:Y:S01]  /*10350*/  STL [R1+0xf8], R17 ;  /* 0x0000f81101007387 */ /* 0x000fe20000100800 */
[----:B------:R-:W-:Y:S02]  /*10360*/  R2UR UR25, R83 ;  /* 0x00000000531972ca */ /* 0x000fe400000e0000 */
[C---:B------:R-:W-:Y:S01]  /*10370*/  R2UR UR19, R73.reuse ;  /* 0x00000000491372ca */ /* 0x040fe200000e0000 */
[----:B------:R-:W-:Y:S01]  /*10380*/  IMAD.U32 R15, RZ, RZ, UR9 ;  /* 0x00000009ff0f7e24 */ /* 0x000fe2000f8e00ff */
[C---:B------:R-:W-:Y:S01]  /*10390*/  R2UR UR27, R73.reuse ;  /* 0x00000000491b72ca */ /* 0x040fe200000e0000 */
[----:B------:R-:W-:Y:S01]  /*103a0*/  STL [R1+0xf4], R16 ;  /* 0x0000f41001007387 */ /* 0x000fe20000100800 */
[C---:B------:R-:W-:Y:S01]  /*103b0*/  R2UR UR43, R73.reuse ;  /* 0x00000000492b72ca */ /* 0x040fe200000e0000 */
[----:B------:R-:W-:Y:S01]  /*103c0*/  WARPGROUP.ARRIVE ;  /* 0x00000000000079c5 */ /* 0x000fe20000000000 */
[C---:B------:R-:W-:Y:S01]  /*103d0*/  R2UR UR21, R73.reuse ;  /* 0x00000000491572ca */ /* 0x040fe200000e0000 */
[----:B------:R3:W-:Y:S01]  /*103e0*/  STL [R1+0xf0], R0 ;  /* 0x0000f00001007387 */ /* 0x0007e20000100800 */
[----:B------:R-:W-:Y:S01]  /*103f0*/  R2UR UR17, R73 ;  /* 0x00000000491172ca */ /* 0x000fe200000e0000 */
[----:B------:R-:W-:Y:S01]  /*10400*/  IMAD.MOV.U32 R73, RZ, RZ, -0x7fffffe0 ;  /* 0x80000020ff497424 */ /* 0x000fe200078e00ff */
[----:B-1----:R-:W-:-:S02]  /*10410*/  MOV R28, UR60 ;  /* 0x0000003c001c7c02 */ /* 0x002fc40008000f00 */
[C---:B------:R-:W-:Y:S02]  /*10420*/  R2UR UR40, R8.reuse ;  /* 0x00000000082872ca */ /* 0x040fe400000e0000 */
[----:B------:R-:W-:Y:S01]  /*10430*/  R2UR UR13, R73 ;  /* 0x00000000490d72ca */ /* 0x000fe200000e0000 */
[----:B------:R-:W-:Y:S01]  /*10440*/  IMAD.MOV.U32 R73, RZ, RZ, -0x7fffffe0 ;  /* 0x80000020ff497424 */ /* 0x000fe200078e00ff */
[----:B------:R-:W-:Y:S02]  /*10450*/  R2UR UR41, R9 ;  /* 0x00000000092972ca */ /* 0x000fe400000e0000 */
[----:B---3--:R-:W-:Y:S02]  /*10460*/  MOV R0, UR61 ;  /* 0x0000003d00007c02 */ /* 0x008fe40008000f00 */
[----:B------:R-:W-:Y:S01]  /*10470*/  R2UR UR61, R73 ;  /* 0x00000000493d72ca */ /* 0x000fe200000e0000 */
[----:B------:R-:W-:Y:S01]  /*10480*/  IMAD.MOV.U32 R73, RZ, RZ, -0x7fffffe0 ;  /* 0x80000020ff497424 */ /* 0x000fe200078e00ff */
[----:B------:R-:W-:-:S02]  /*10490*/  R2UR UR44, R8 ;  /* 0x00000000082c72ca */ /* 0x000fc400000e0000 */
[C---:B------:R-:W-:Y:S02]  /*104a0*/  R2UR UR45, R9.reuse ;  /* 0x00000000092d72ca */ /* 0x040fe400000e0000 */
[----:B------:R-:W-:Y:S02]  /*104b0*/  R2UR UR48, R8 ;  /* 0x00000000083072ca */ /* 0x000fe400000e0000 */
[----:B------:R-:W-:Y:S01]  /*104c0*/  R2UR UR49, R9 ;  /* 0x00000000093172ca */ /* 0x000fe200000e0000 */
[----:B--2---:R-:W-:-:S04]  /*104d0*/  IMAD R150, R145, 0x6c0, R14 ;  /* 0x000006c091967824 */ /* 0x004fc800078e020e */
[C---:B------:R-:W-:Y:S02]  /*104e0*/  VIADD R20, R150.reuse, 0x40 ;  /* 0x0000004096147836 */ /* 0x040fe40000000000 */
[C---:B------:R-:W-:Y:S02]  /*104f0*/  VIADD R72, R150.reuse, 0x100 ;  /* 0x0000010096487836 */ /* 0x040fe40000000000 */
[----:B------:R-:W-:Y:S01]  /*10500*/  VIADD R14, R150, 0x80 ;  /* 0x00000080960e7836 */ /* 0x000fe20000000000 */
[----:B------:R-:W-:Y:S01]  /*10510*/  R2UR UR4, R20 ;  /* 0x00000000140472ca */ /* 0x000fe200000e0000 */
        /* <DEDUP_REMOVED lines=25> */
[----:B0-----:R-:W-:Y:S01]  /*106b0*/  MOV R74, UR6 ;  /* 0x00000006004a7c02 */ /* 0x001fe20008000f00 */
[----:B------:R-:W-:Y:S01]  /*106c0*/  UMOV UR6, UR10 ;  /* 0x0000000a00067c82 */ /* 0x000fe20008000000 */
[----:B------:R-:W-:Y:S01]  /*106d0*/  R2UR UR10, R14 ;  /* 0x000000000e0a72ca */ /* 0x000fe200000e0000 */
[C---:B------:R-:W-:Y:S01]  /*106e0*/  VIADD R14, R150.reuse, 0x42 ;  /* 0x00000042960e7836 */ /* 0x040fe20000000000 */
[----:B------:R-:W-:Y:S01]  /*106f0*/  MOV R80, UR6 ;  /* 0x0000000600507c02 */ /* 0x000fe20008000f00 */
[C---:B------:R-:W-:Y:S01]  /*10700*/  VIADD R152, R150.reuse, 0x402 ;  /* 0x0000040296987836 */ /* 0x040fe20000000000 */
[----:B------:R-:W-:-:S02]  /*10710*/  R2UR UR6, R150 ;  /* 0x00000000960672ca */ /* 0x000fc400000e0000 */
[----:B------:R-:W-:Y:S01]  /*10720*/  R2UR UR22, R14 ;  /* 0x000000000e1672ca */ /* 0x000fe200000e0000 */
[----:B------:R-:W-:Y:S01]  /*10730*/  VIADD R14, R150, 0x102 ;  /* 0x00000102960e7836 */ /* 0x000fe20000000000 */
[----:B------:R-:W-:Y:S01]  /*10740*/  R2UR UR20, R72 ;  /* 0x00000000481472ca */ /* 0x000fe200000e0000 */
[----:B------:R-:W-:Y:S01]  /*10750*/  VIADD R72, R150, 0x340 ;  /* 0x0000034096487836 */ /* 0x000fe20000000000 */
[----:B------:R-:W-:Y:S01]  /*10760*/  R2UR UR30, R82 ;  /* 0x00000000521e72ca */ /* 0x000fe200000e0000 */
[----:B------:R-:W-:Y:S01]  /*10770*/  VIADD R82, R150, 0x142 ;  /* 0x0000014296527836 */ /* 0x000fe20000000000 */
[----:B------:R-:W-:Y:S02]  /*10780*/  R2UR UR34, R14 ;  /* 0x000000000e2272ca */ /* 0x000fe400000e0000 */
[----:B------:R-:W-:Y:S02]  /*10790*/  IADD3 R14, R150, 0x1c2, RZ ;  /* 0x000001c2960e7810 */ /* 0x000fe40007ffe0ff */
[----:B------:R-:W-:Y:S01]  /*107a0*/  R2UR UR8, R72 ;  /* 0x00000000480872ca */ /* 0x000fe200000e0000 */
[----:B------:R-:W-:Y:S01]  /*107b0*/  HGMMA.64x16x16.F32 R136, gdesc[UR4], RZ, !UPT, gsb0 ;  /* 0x00200000048879f0 */ /* 0x000fe2000c0008ff */
[----:B------:R-:W-:Y:S01]  /*107c0*/  R2UR UR7, R21 ;  /* 0x00000000150772ca */ /* 0x000fe200000e0000 */
[----:B------:R-:W-:Y:S01]  /*107d0*/  IMAD.MOV.U32 R21, RZ, RZ, -0x7fffffe0 ;  /* 0x80000020ff157424 */ /* 0x000fe200078e00ff */
[----:B------:R-:W-:Y:S01]  /*107e0*/  R2UR UR6, R80 ;  /* 0x00000000500672ca */ /* 0x000fe200000e0000 */
[----:B------:R-:W-:Y:S01]  /*107f0*/  VIADD R72, R150, 0x3c0 ;  /* 0x000003c096487836 */ /* 0x000fe20000000000 */
[----:B------:R-:W-:-:S02]  /*10800*/  R2UR UR4, R2 ;  /* 0x00000000020472ca */ /* 0x000fc400000e0000 */
[----:B------:R-:W-:Y:S02]  /*10810*/  R2UR UR5, R3 ;  /* 0x00000000030572ca */ /* 0x000fe400000e0000 */
[----:B------:R-:W-:Y:S01]  /*10820*/  R2UR UR46, R14 ;  /* 0x000000000e2e72ca */ /* 0x000fe200000e0000 */
[----:B------:R-:W-:Y:S01]  /*10830*/  VIADD R14, R150, 0x240 ;  /* 0x00000240960e7836 */ /* 0x000fe20000000000 */
[----:B------:R-:W-:Y:S01]  /*10840*/  R2UR UR9, R21 ;  /* 0x00000000150972ca */ /* 0x000fe200000e0000 */
[----:B------:R-:W-:Y:S01]  /*10850*/  IMAD.U32 R154, RZ, RZ, UR8 ;  /* 0x00000008ff9a7e24 */ /* 0x000fe2000f8e00ff */
[----:B------:R-:W-:Y:S01]  /*10860*/  R2UR UR38, R82 ;  /* 0x00000000522672ca */ /* 0x000fe200000e0000 */
[----:B------:R-:W-:Y:S01]  /*10870*/  VIADD R82, R150, 0x202 ;  /* 0x0000020296527836 */ /* 0x000fe20000000000 */
[----:B------:R-:W-:Y:S01]  /*10880*/  R2UR UR32, R14 ;  /* 0x000000000e2072ca */ /* 0x000fe200000e0000 */
[----:B------:R-:W-:Y:S01]  /*10890*/  VIADD R14, R150, 0x300 ;  /* 0x00000300960e7836 */ /* 0x000fe20000000000 */
[----:B------:R-:W-:Y:S01]  /*108a0*/  R2UR UR16, R72 ;  /* 0x00000000481072ca */ /* 0x000fe200000e0000 */
[----:B------:R-:W-:Y:S01]  /*108b0*/  IMAD.MOV.U32 R21, RZ, RZ, -0x7fffffe0 ;  /* 0x80000020ff157424 */ /* 0x000fe200078e00ff */
[----:B------:R-:W-:Y:S01]  /*108c0*/  R2UR UR50, R82 ;  /* 0x00000000523272ca */ /* 0x000fe200000e0000 */
[----:B------:R-:W-:Y:S01]  /*108d0*/  VIADD R82, R150, 0x280 ;  /* 0x0000028096527836 */ /* 0x000fe20000000000 */
[----:B------:R-:W-:Y:S01]  /*108e0*/  R2UR UR28, R14 ;  /* 0x000000000e1c72ca */ /* 0x000fe200000e0000 */
[C---:B------:R-:W-:Y:S01]  /*108f0*/  VIADD R14, R150.reuse, 0x380 ;  /* 0x00000380960e7836 */ /* 0x040fe20000000000 */
[----:B------:R-:W-:Y:S01]  /*10900*/  R2UR UR37, R21 ;  /* 0x00000000152572ca */ /* 0x000fe200000e0000 */
[----:B------:R-:W-:Y:S01]  /*10910*/  VIADD R72, R150, 0x440 ;  /* 0x0000044096487836 */ /* 0x000fe20000000000 */
[----:B------:R-:W-:Y:S01]  /*10920*/  R2UR UR24, R82 ;  /* 0x00000000521872ca */ /* 0x000fe200000e0000 */
[----:B------:R-:W-:Y:S01]  /*10930*/  IMAD.MOV.U32 R21, RZ, RZ, -0x7fffffe0 ;  /* 0x80000020ff157424 */ /* 0x000fe200078e00ff */
[----:B------:R-:W-:-:S02]  /*10940*/  R2UR UR8, R14 ;  /* 0x000000000e0872ca */ /* 0x000fc400000e0000 */
[----:B------:R-:W-:Y:S01]  /*10950*/  R2UR UR12, R72 ;  /* 0x00000000480c72ca */ /* 0x000fe200000e0000 */
[----:B------:R-:W-:-:S05]  /*10960*/  VIADD R72, R150, 0x2c2 ;  /* 0x000002c296487836 */ /* 0x000fca0000000000 */
[----:B------:R-:W-:Y:S01]  /*10970*/  R2UR UR60, R72 ;  /* 0x00000000483c72ca */ /* 0x000fe200000e0000 */
[----:B------:R-:W-:Y:S01]  /*10980*/  IMAD.U32 R147, RZ, RZ, UR37 ;  /* 0x00000025ff937e24 */ /* 0x000fe2000f8e00ff */
[----:B------:R-:W-:Y:S01]  /*10990*/  R2UR UR37, R21 ;  /* 0x00000000152572ca */ /* 0x000fe200000e0000 */
[----:B------:R-:W-:Y:S01]  /*109a0*/  VIADD R72, R150, 0x342 ;  /* 0x0000034296487836 */ /* 0x000fe20000000000 */
[----:B------:R-:W-:Y:S01]  /*109b0*/  MOV R21, 0x80000020 ;  /* 0x8000002000157802 */ /* 0x000fe20000000f00 */
[----:B------:R-:W-:Y:S01]  /*109c0*/  IMAD.U32 R14, RZ, RZ, UR8 ;  /* 0x00000008ff0e7e24 */ /* 0x000fe2000f8e00ff */
[----:B------:R-:W-:Y:S01]  /*109d0*/  R2UR UR8, R20 ;  /* 0x00000000140872ca */ /* 0x000fe200000e0000 */
[----:B------:R-:W-:-:S05]  /*109e0*/  VIADD R20, R150, 0x242 ;  /* 0x0000024296147836 */ /* 0x000fca0000000000 */
[----:B------:R-:W-:Y:S01]  /*109f0*/  R2UR UR36, R20 ;  /* 0x00000000142472ca */ /* 0x000fe200000e0000 */
[----:B------:R-:W-:Y:S02]  /*10a00*/  VIADD R20, R150, 0x282 ;  /* 0x0000028296147836 */ /* 0x000fe40000000000 */
[----:B------:R-:W-:Y:S01]  /*10a10*/  IMAD.U32 R149, RZ, RZ, UR37 ;  /* 0x00000025ff957e24 */ /* 0x000fe2000f8e00ff */
[----:B------:R-:W-:Y:S01]  /*10a20*/  R2UR UR37, R9 ;  /* 0x00000000092572ca */ /* 0x000fe200000e0000 */
[----:B------:R-:W-:Y:S02]  /*10a30*/  WARPGROUP.DEPBAR.LE gsb0, 0x0 ;  /* 0x00008000000079c5 */ /* 0x000fe40000010000 */
[----:B------:R-:W-:-:S06]  /*10a40*/  WARPGROUP.ARRIVE ;  /* 0x00000000000079c5 */ /* 0x000fcc0000000000 */
[----:B------:R-:W-:Y:S01]  /*10a50*/  HGMMA.64x16x16.F32 R128, gdesc[UR52], RZ, !UPT, gsb0 ;  /* 0x00200000348079f0 */ /* 0x000fe2000c0008ff */
[----:B------:R-:W-:Y:S01]  /*10a60*/  R2UR UR55, R78 ;  /* 0x000000004e3772ca */ /* 0x000fe200000e0000 */
[----:B------:R-:W-:Y:S01]  /*10a70*/  IMAD.U32 R146, RZ, RZ, UR36 ;  /* 0x00000024ff927e24 */ /* 0x000fe2000f8e00ff */
[----:B------:R-:W-:Y:S02]  /*10a80*/  R2UR UR54, R79 ;  /* 0x000000004f3672ca */ /* 0x000fe400000e0000 */
[----:B------:R-:W-:Y:S02]  /*10a90*/  R2UR UR52, R2 ;  /* 0x00000000023472ca */ /* 0x000fe400000e0000 */
[----:B------:R-:W-:Y:S02]  /*10aa0*/  R2UR UR53, R3 ;  /* 0x00000000033572ca */ /* 0x000fe400000e0000 */
[----:B------:R-:W-:Y:S01]  /*10ab0*/  R2UR UR36, R20 ;  /* 0x00000000142472ca */ /* 0x000fe200000e0000 */
[----:B------:R-:W-:-:S12]  /*10ac0*/  VIADD R20, R150, 0x302 ;  /* 0x0000030296147836 */ /* 0x000fd80000000000 */
[----:B------:R-:W-:Y:S01]  /*10ad0*/  IMAD.U32 R148, RZ, RZ, UR36 ;  /* 0x00000024ff947e24 */ /* 0x000fe2000f8e00ff */
[----:B------:R-:W-:Y:S01]  /*10ae0*/  R2UR UR36, R8 ;  /* 0x00000000082472ca */ /* 0x000fe200000e0000 */
[----:B------:R-:W-:Y:S02]  /*10af0*/  WARPGROUP.DEPBAR.LE gsb0, 0x0 ;  /* 0x00008000000079c5 */ /* 0x000fe40000010000 */
[----:B------:R-:W-:-:S06]  /*10b00*/  WARPGROUP.ARRIVE ;  /* 0x00000000000079c5 */ /* 0x000fcc0000000000 */
[----:B------:R-:W-:Y:S01]  /*10b10*/  HGMMA.64x16x16.F32 R120, gdesc[UR56], RZ, !UPT, gsb0 ;  /* 0x00200000387879f0 */ /* 0x000fe2000c0008ff */
[----:B------:R-:W-:Y:S02]  /*10b20*/  R2UR UR59, R76 ;  /* 0x000000004c3b72ca */ /* 0x000fe400000e0000 */
[----:B------:R-:W-:Y:S02]  /*10b30*/  R2UR UR58, R77 ;  /* 0x000000004d3a72ca */ /* 0x000fe400000e0000 */
[----:B------:R-:W-:Y:S02]  /*10b40*/  R2UR UR56, R2 ;  /* 0x00000000023872ca */ /* 0x000fe400000e0000 */
[----:B------:R-:W-:Y:S01]  /*10b50*/  R2UR UR57, R3 ;  /* 0x00000000033972ca */ /* 0x000fe200000e0000 */
[----:B------:R-:W-:Y:S02]  /*10b60*/  WARPGROUP.DEPBAR.LE gsb0, 0x0 ;  /* 0x00008000000079c5 */ /* 0x000fe40000010000 */
[----:B------:R-:W-:-:S06]  /*10b70*/  WARPGROUP.ARRIVE ;  /* 0x00000000000079c5 */ /* 0x000fcc0000000000 */
[----:B------:R-:W-:Y:S01]  /*10b80*/  HGMMA.64x16x16.F32 R112, gdesc[UR4], RZ, !UPT, gsb0 ;  /* 0x00200000047079f0 */ /* 0x000fe2000c0008ff */
[----:B------:R-:W-:Y:S01]  /*10b90*/  R2UR UR7, R75 ;  /* 0x000000004b0772ca */ /* 0x000fe200000e0000 */
[----:B------:R-:W-:Y:S01]  /*10ba0*/  IMAD.MOV.U32 R75, RZ, RZ, -0x7fffffe0 ;  /* 0x80000020ff4b7424 */ /* 0x000fe200078e00ff */
[----:B------:R-:W-:Y:S01]  /*10bb0*/  R2UR UR6, R74 ;  /* 0x000000004a0672ca */ /* 0x000fe200000e0000 */
[----:B------:R-:W-:Y:S01]  /*10bc0*/  VIADD R74, R150, 0x382 ;  /* 0x00000382964a7836 */ /* 0x000fe20000000000 */
[----:B------:R-:W-:Y:S02]  /*10bd0*/  R2UR UR4, R2 ;  /* 0x00000000020472ca */ /* 0x000fe400000e0000 */
[----:B------:R-:W-:Y:S01]  /*10be0*/  R2UR UR5, R3 ;  /* 0x00000000030572ca */ /* 0x000fe200000e0000 */
[----:B------:R-:W-:Y:S02]  /*10bf0*/  WARPGROUP.DEPBAR.LE gsb0, 0x0 ;  /* 0x00008000000079c5 */ /* 0x000fe40000010000 */
[----:B------:R-:W-:-:S06]  /*10c00*/  WARPGROUP.ARRIVE ;  /* 0x00000000000079c5 */ /* 0x000fcc0000000000 */
[----:B------:R-:W-:Y:S01]  /*10c10*/  HGMMA.64x16x16.F32 R104, gdesc[UR52], RZ, !UPT, gsb0 ;  /* 0x00200000346879f0 */ /* 0x000fe2000c0008ff */
[----:B------:R-:W-:Y:S01]  /*10c20*/  UMOV UR54, UR12 ;  /* 0x0000000c00367c82 */ /* 0x000fe20008000000 */
[----:B------:R-:W-:Y:S01]  /*10c30*/  UMOV UR55, UR13 ;  /* 0x0000000d00377c82 */ /* 0x000fe20008000000 */
[----:B------:R-:W-:Y:S01]  /*10c40*/  R2UR UR12, R20 ;  /* 0x00000000140c72ca */ /* 0x000fe200000e0000 */
[----:B------:R-:W-:Y:S01]  /*10c50*/  UMOV UR52, UR16 ;  /* 0x0000001000347c82 */ /* 0x000fe20008000000 */
[----:B------:R-:W-:Y:S01]  /*10c60*/  R2UR UR13, R21 ;  /* 0x00000000150d72ca */ /* 0x000fe200000e0000 */
[----:B------:R-:W-:Y:S01]  /*10c70*/  UMOV UR53, UR17 ;  /* 0x0000001100357c82 */ /* 0x000fe20008000000 */
[C---:B------:R-:W-:Y:S02]  /*10c80*/  R2UR UR16, R8.reuse ;  /* 0x00000000081072ca */ /* 0x040fe400000e0000 */
[----:B------:R-:W-:Y:S02]  /*10c90*/  R2UR UR17, R9 ;  /* 0x00000000091172ca */ /* 0x000fe400000e0000 */
[----:B------:R-:W-:Y:S01]  /*10ca0*/  MOV R27, UR55 ;  /* 0x00000037001b7c02 */ /* 0x000fe20008000f00 */
[----:B------:R-:W-:Y:S01]  /*10cb0*/  UMOV UR55, UR25 ;  /* 0x0000001900377c82 */ /* 0x000fe20008000000 */
[----:B------:R-:W-:Y:S01]  /*10cc0*/  MOV R26, UR54 ;  /* 0x00000036001a7c02 */ /* 0x000fe20008000f00 */
[----:B------:R-:W-:Y:S01]  /*10cd0*/  UMOV UR54, UR24 ;  /* 0x0000001800367c82 */ /* 0x000fe20008000000 */
[----:B------:R-:W-:Y:S01]  /*10ce0*/  R2UR UR24, R8 ;  /* 0x00000000081872ca */ /* 0x000fe200000e0000 */
[----:B------:R-:W-:Y:S01]  /*10cf0*/  IMAD.U32 R20, RZ, RZ, UR12 ;  /* 0x0000000cff147e24 */ /* 0x000fe2000f8e00ff */
[----:B------:R-:W-:Y:S01]  /*10d00*/  R2UR UR12, R2 ;  /* 0x00000000020c72ca */ /* 0x000fe200000e0000 */
[----:B------:R-:W-:Y:S01]  /*10d10*/  IMAD.U32 R21, RZ, RZ, UR13 ;  /* 0x0000000dff157e24 */ /* 0x000fe2000f8e00ff */
[----:B------:R-:W-:-:S02]  /*10d20*/  R2UR UR13, R3 ;  /* 0x00000000030d72ca */ /* 0x000fc400000e0000 */
[----:B------:R-:W-:Y:S01]  /*10d30*/  R2UR UR25, R9 ;  /* 0x00000000091972ca */ /* 0x000fe200000e0000 */
[----:B------:R-:W-:Y:S02]  /*10d40*/  WARPGROUP.DEPBAR.LE gsb0, 0x0 ;  /* 0x00008000000079c5 */ /* 0x000fe40000010000 */
[----:B------:R-:W-:-:S06]  /*10d50*/  WARPGROUP.ARRIVE ;  /* 0x00000000000079c5 */ /* 0x000fcc0000000000 */
[----:B------:R-:W-:Y:S01]  /*10d60*/  HGMMA.64x16x16.F32 R96, gdesc[UR56], RZ, !UPT, gsb0 ;  /* 0x00200000386079f0 */ /* 0x000fe2000c0008ff */
[----:B------:R-:W-:Y:S01]  /*10d70*/  UMOV UR58, UR8 ;  /* 0x00000008003a7c82 */ /* 0x000fe20008000000 */
[----:B------:R-:W-:Y:S01]  /*10d80*/  UMOV UR59, UR9 ;  /* 0x00000009003b7c82 */ /* 0x000fe20008000000 */
[----:B------:R-:W-:Y:S02]  /*10d90*/  R2UR UR8, R2 ;  /* 0x00000000020872ca */ /* 0x000fe400000e0000 */
[----:B------:R-:W-:Y:S02]  /*10da0*/  R2UR UR9, R3 ;  /* 0x00000000030972ca */ /* 0x000fe400000e0000 */
[----:B------:R-:W-:Y:S01]  /*10db0*/  R2UR UR56, R72 ;  /* 0x00000000483872ca */ /* 0x000fe200000e0000 */
[----:B------:R-:W-:Y:S01]  /*10dc0*/  VIADD R72, R150, 0x3c2 ;  /* 0x000003c296487836 */ /* 0x000fe20000000000 */
[----:B------:R-:W-:Y:S01]  /*10dd0*/  R2UR UR57, R73 ;  /* 0x00000000493972ca */ /* 0x000fe200000e0000 */
[----:B------:R-:W-:Y:S01]  /*10de0*/  IMAD.MOV.U32 R73, RZ, RZ, -0x7fffffe0 ;  /* 0x80000020ff497424 */ /* 0x000fe200078e00ff */
[----:B------:R-:W-:-:S02]  /*10df0*/  WARPGROUP.DEPBAR.LE gsb0, 0x0 ;  /* 0x00008000000079c5 */ /* 0x000fc40000010000 */
[----:B------:R-:W-:-:S06]  /*10e00*/  WARPGROUP.ARRIVE ;  /* 0x00000000000079c5 */ /* 0x000fcc0000000000 */
[----:B------:R-:W-:Y:S01]  /*10e10*/  HGMMA.64x16x16.F32 R88, gdesc[UR4], RZ, !UPT, gsb0 ;  /* 0x00200000045879f0 */ /* 0x000fe2000c0008ff */
[----:B------:R-:W-:Y:S01]  /*10e20*/  R2UR UR6, R74 ;  /* 0x000000004a0672ca */ /* 0x000fe200000e0000 */
[----:B------:R-:W-:Y:S01]  /*10e30*/  UMOV UR4, UR20 ;  /* 0x0000001400047c82 */ /* 0x000fe20008000000 */
[----:B------:R-:W-:Y:S01]  /*10e40*/  R2UR UR7, R75 ;  /* 0x000000004b0772ca */ /* 0x000fe200000e0000 */
[----:B------:R-:W-:Y:S01]  /*10e50*/  UMOV UR5, UR21 ;  /* 0x0000001500057c82 */ /* 0x000fe20008000000 */
[----:B------:R-:W-:Y:S02]  /*10e60*/  R2UR UR20, R8 ;  /* 0x00000000081472ca */ /* 0x000fe400000e0000 */
[----:B------:R-:W-:-:S07]  /*10e70*/  R2UR UR21, R9 ;  /* 0x00000000091572ca */ /* 0x000fce00000e0000 */
[----:B------:R-:W-:Y:S01]  /*10e80*/  MOV R22, UR6 ;  /* 0x0000000600167c02 */ /* 0x000fe20008000f00 */
[----:B------:R-:W-:Y:S01]  /*10e90*/  UMOV UR6, UR32 ;  /* 0x0000002000067c82 */ /* 0x000fe20008000000 */
[----:B------:R-:W-:Y:S01]  /*10ea0*/  MOV R23, UR7 ;  /* 0x0000000700177c02 */ /* 0x000fe20008000f00 */
[----:B------:R-:W-:Y:S01]  /*10eb0*/  UMOV UR7, UR33 ;  /* 0x0000002100077c82 */ /* 0x000fe20008000000 */
[----:B------:R-:W-:Y:S02]  /*10ec0*/  R2UR UR32, R8 ;  /* 0x00000000082072ca */ /* 0x000fe400000e0000 */
[----:B------:R-:W-:Y:S01]  /*10ed0*/  R2UR UR33, R9 ;  /* 0x00000000092172ca */ /* 0x000fe200000e0000 */
[----:B------:R-:W-:Y:S02]  /*10ee0*/  WARPGROUP.DEPBAR.LE gsb0, 0x0 ;  /* 0x00008000000079c5 */ /* 0x000fe40000010000 */
[----:B------:R-:W-:-:S06]  /*10ef0*/  WARPGROUP.ARRIVE ;  /* 0x00000000000079c5 */ /* 0x000fcc0000000000 */
[----:B------:R-:W-:Y:S01]  /*10f00*/  HGMMA.64x16x16.F32 R80, gdesc[UR8], RZ, !UPT, gsb0 ;  /* 0x00200000085079f0 */ /* 0x000fe2000c0008ff */
[----:B------:R-:W-:Y:S02]  /*10f10*/  R2UR UR10, R72 ;  /* 0x00000000480a72ca */ /* 0x000fe400000e0000 */
[----:B------:R-:W-:Y:S02]  /*10f20*/  R2UR UR11, R73 ;  /* 0x00000000490b72ca */ /* 0x000fe400000e0000 */
        /* <DEDUP_REMOVED lines=11> */
[----:B------:R-:W-:Y:S01]  /*10fe0*/  R2UR UR14, R152 ;  /* 0x00000000980e72ca */ /* 0x000fe200000e0000 */
[----:B------:R-:W-:Y:S01]  /*10ff0*/  VIADD R152, R150, 0x442 ;  /* 0x0000044296987836 */ /* 0x000fe20000000000 */
[----:B------:R-:W-:Y:S01]  /*11000*/  R2UR UR15, R153 ;  /* 0x00000000990f72ca */ /* 0x000fe200000e0000 */
[----:B------:R-:W-:Y:S01]  /*11010*/  IMAD.MOV.U32 R153, RZ, RZ, -0x7fffffe0 ;  /* 0x80000020ff997424 */ /* 0x000fe200078e00ff */
[----:B------:R-:W-:Y:S02]  /*11020*/  WARPGROUP.DEPBAR.LE gsb0, 0x0 ;  /* 0x00008000000079c5 */ /* 0x000fe40000010000 */
[----:B------:R-:W-:-:S06]  /*11030*/  WARPGROUP.ARRIVE ;  /* 0x00000000000079c5 */ /* 0x000fcc0000000000 */
[----:B------:R-:W-:Y:S01]  /*11040*/  HGMMA.64x16x16.F32 R136, gdesc[UR16], R136, gsb0 ;  /* 0x00200000108879f0 */ /* 0x000fe20008000888 */
        /* <DEDUP_REMOVED lines=8> */
[----:B------:R-:W-:Y:S01]  /*110d0*/  IMAD.MOV.U32 R152, RZ, RZ, R0 ;  /* 0x000000ffff987224 */ /* 0x000fe200078e0000 */
        /* <DEDUP_REMOVED lines=31> */
[----:B------:R-:W-:Y:S01]  /*112d0*/  UMOV UR46, UR52 ;  /* 0x00000034002e7c82 */ /* 0x000fe20008000000 */
[----:B------:R-:W-:Y:S01]  /*112e0*/  UMOV UR47, UR53 ;  /* 0x00000035002f7c82 */ /* 0x000fe20008000000 */
[----:B------:R-:W-:Y:S02]  /*112f0*/  R2UR UR52, R12 ;  /* 0x000000000c3472ca */ /* 0x000fe400000e0000 */
[----:B------:R-:W-:Y:S01]  /*11300*/  R2UR UR53, R13 ;  /* 0x000000000d3572ca */ /* 0x000fe200000e0000 */
[----:B------:R-:W-:Y:S02]  /*11310*/  WARPGROUP.DEPBAR.LE gsb0, 0x0 ;  /* 0x00008000000079c5 */ /* 0x000fe40000010000 */
[----:B------:R-:W-:-:S06]  /*11320*/  WARPGROUP.ARRIVE ;  /* 0x00000000000079c5 */ /* 0x000fcc0000000000 */
[----:B------:R-:W-:Y:S01]  /*11330*/  HGMMA.64x16x16.F32 R72, gdesc[UR48], R72, gsb0 ;  /* 0x00200000304879f0 */ /* 0x000fe20008000848 */
[----:B------:R-:W-:Y:S02]  /*11340*/  R2UR UR4, R12 ;  /* 0x000000000c0472ca */ /* 0x000fe400000e0000 */
[----:B------:R-:W-:Y:S02]  /*11350*/  R2UR UR5, R13 ;  /* 0x000000000d0572ca */ /* 0x000fe400000e0000 */
[----:B------:R-:W-:Y:S01]  /*11360*/  R2UR UR50, R14 ;  /* 0x000000000e3272ca */ /* 0x000fe200000e0000 */
[----:B------:R-:W-:Y:S01]  /*11370*/  VIADD R14, R150, 0x4c0 ;  /* 0x000004c0960e7836 */ /* 0x000fe20000000000 */
[----:B------:R-:W-:Y:S01]  /*11380*/  R2UR UR51, R15 ;  /* 0x000000000f3372ca */ /* 0x000fe200000e0000 */
[----:B------:R-:W-:Y:S01]  /*11390*/  IMAD.MOV.U32 R15, RZ, RZ, -0x7fffffe0 ;  /* 0x80000020ff0f7424 */ /* 0x000fe200078e00ff */
[----:B------:R-:W-:Y:S02]  /*113a0*/  R2UR UR48, R12 ;  /* 0x000000000c3072ca */ /* 0x000fe400000e0000 */
[----:B------:R-:W-:-:S02]  /*113b0*/  R2UR UR49, R13 ;  /* 0x000000000d3172ca */ /* 0x000fc400000e0000 */
[----:B------:R-:W-:Y:S02]  /*113c0*/  R2UR UR44, R12 ;  /* 0x000000000c2c72ca */ /* 0x000fe400000e0000 */
[----:B------:R-:W-:Y:S02]  /*113d0*/  R2UR UR45, R13 ;  /* 0x000000000d2d72ca */ /* 0x000fe400000e0000 */
[----:B------:R-:W-:Y:S01]  /*113e0*/  R2UR UR26, R14 ;  /* 0x000000000e1a72ca */ /* 0x000fe200000e0000 */
[----:B------:R-:W-:Y:S01]  /*113f0*/  VIADD R14, R150, 0x500 ;  /* 0x00000500960e7836 */ /* 0x000fe20000000000 */
[----:B------:R-:W-:Y:S01]  /*11400*/  R2UR UR27, R15 ;  /* 0x000000000f1b72ca */ /* 0x000fe200000e0000 */
[----:B------:R-:W-:-:S03]  /*11410*/  IMAD.MOV.U32 R15, RZ, RZ, -0x7fffffe0 ;  /* 0x80000020ff0f7424 */ /* 0x000fc600078e00ff */
[----:B------:R-:W-:Y:S01]  /*11420*/  R2UR UR30, R14 ;  /* 0x000000000e1e72ca */ /* 0x000fe200000e0000 */
[----:B------:R-:W-:Y:S01]  /*11430*/  VIADD R14, R150, 0x540 ;  /* 0x00000540960e7836 */ /* 0x000fe20000000000 */
[----:B------:R-:W-:Y:S01]  /*11440*/  R2UR UR31, R15 ;  /* 0x000000000f1f72ca */ /* 0x000fe200000e0000 */
[----:B------:R-:W-:-:S03]  /*11450*/  IMAD.MOV.U32 R15, RZ, RZ, -0x7fffffe0 ;  /* 0x80000020ff0f7424 */ /* 0x000fc600078e00ff */
[----:B------:R-:W-:Y:S01]  /*11460*/  R2UR UR34, R14 ;  /* 0x000000000e2272ca */ /* 0x000fe200000e0000 */
[----:B------:R-:W-:Y:S01]  /*11470*/  VIADD R14, R150, 0x580 ;  /* 0x00000580960e7836 */ /* 0x000fe20000000000 */
[----:B------:R-:W-:Y:S01]  /*11480*/  R2UR UR35, R15 ;  /* 0x000000000f2372ca */ /* 0x000fe200000e0000 */
[----:B------:R-:W-:Y:S01]  /*11490*/  IMAD.MOV.U32 R15, RZ, RZ, -0x7fffffe0 ;  /* 0x80000020ff0f7424 */ /* 0x000fe200078e00ff */
[----:B------:R-:W-:Y:S02]  /*114a0*/  R2UR UR36, R10 ;  /* 0x000000000a2472ca */ /* 0x000fe400000e0000 */
[----:B------:R-:W-:Y:S01]  /*114b0*/  R2UR UR38, R14 ;  /* 0x000000000e2672ca */ /* 0x000fe200000e0000 */
[----:B------:R-:W-:Y:S01]  /*114c0*/  IMAD.MOV.U32 R14, RZ, RZ, R152 ;  /* 0x000000ffff0e7224 */ /* 0x000fe200078e0098 */
[----:B------:R-:W-:Y:S02]  /*114d0*/  R2UR UR39, R15 ;  /* 0x000000000f2772ca */ /* 0x000fe400000e0000 */
[----:B------:R-:W-:-:S02]  /*114e0*/  R2UR UR37, R11 ;  /* 0x000000000b2572ca */ /* 0x000fc400000e0000 */
[----:B------:R-:W-:Y:S02]  /*114f0*/  R2UR UR32, R10 ;  /* 0x000000000a2072ca */ /* 0x000fe400000e0000 */
[----:B------:R-:W-:Y:S02]  /*11500*/  MOV R153, UR34 ;  /* 0x0000002200997c02 */ /* 0x000fe40008000f00 */
[----:B------:R-:W-:Y:S02]  /*11510*/  MOV R154, UR35 ;  /* 0x00000023009a7c02 */ /* 0x000fe40008000f00 */
[----:B------:R-:W-:Y:S02]  /*11520*/  R2UR UR34, R148 ;  /* 0x00000000942272ca */ /* 0x000fe400000e0000 */
[----:B------:R-:W-:Y:S02]  /*11530*/  MOV R151, UR38 ;  /* 0x0000002600977c02 */ /* 0x000fe40008000f00 */
[----:B------:R-:W-:Y:S01]  /*11540*/  MOV R152, UR39 ;  /* 0x0000002700987c02 */ /* 0x000fe20008000f00 */
[----:B------:R-:W-:-:S02]  /*11550*/  WARPGROUP.DEPBAR.LE gsb0, 0x0 ;  /* 0x00008000000079c5 */ /* 0x000fc40000010000 */
[----:B------:R-:W-:Y:S01]  /*11560*/  WARPGROUP.ARRIVE ;  /* 0x00000000000079c5 */ /* 0x000fe20000000000 */
[----:B------:R-:W-:Y:S02]  /*11570*/  R2UR UR38, R146 ;  /* 0x00000000922672ca */ /* 0x000fe400000e0000 */
[----:B------:R-:W-:Y:S02]  /*11580*/  R2UR UR39, R147 ;  /* 0x00000000932772ca */ /* 0x000fe400000e0000 */
[----:B------:R-:W-:Y:S01]  /*11590*/  R2UR UR35, R149 ;  /* 0x00000000952372ca */ /* 0x000fe200000e0000 */
[----:B------:R-:W-:Y:S01]  /*115a0*/  HGMMA.64x16x16.F32 R136, gdesc[UR20], R136, gsb0 ;  /* 0x00200000148879f0 */ /* 0x000fe20008000888 */
[----:B------:R-:W-:Y:S01]  /*115b0*/  UMOV UR22, UR56 ;  /* 0x0000003800167c82 */ /* 0x000fe20008000000 */
[----:B------:R-:W-:Y:S01]  /*115c0*/  UMOV UR23, UR57 ;  /* 0x0000003900177c82 */ /* 0x000fe20008000000 */
[----:B------:R-:W-:Y:S02]  /*115d0*/  R2UR UR33, R11 ;  /* 0x000000000b2172ca */ /* 0x000fe400000e0000 */
[----:B------:R-:W-:-:S02]  /*115e0*/  R2UR UR28, R10 ;  /* 0x000000000a1c72ca */ /* 0x000fc400000e0000 */
[----:B------:R-:W-:Y:S02]  /*115f0*/  R2UR UR29, R11 ;  /* 0x000000000b1d72ca */ /* 0x000fe400000e0000 */
[----:B------:R-:W-:Y:S01]  /*11600*/  MOV R19, UR31 ;  /* 0x0000001f00137c02 */ /* 0x000fe20008000f00 */
[----:B------:R-:W-:Y:S01]  /*11610*/  UMOV UR31, UR61 ;  /* 0x0000003d001f7c82 */ /* 0x000fe20008000000 */
[----:B------:R-:W-:Y:S01]  /*11620*/  MOV R155, UR30 ;  /* 0x0000001e009b7c02 */ /* 0x000fe20008000f00 */
[----:B------:R-:W-:Y:S01]  /*11630*/  UMOV UR30, UR60 ;  /* 0x0000003c001e7c82 */ /* 0x000fe20008000000 */
[----:B------:R-:W-:Y:S02]  /*11640*/  MOV R18, UR27 ;  /* 0x0000001b00127c02 */ /* 0x000fe40008000f00 */
[----:B------:R-:W-:Y:S01]  /*11650*/  MOV R17, UR26 ;  /* 0x0000001a00117c02 */ /* 0x000fe20008000f00 */
[----:B------:R-:W-:Y:S02]  /*11660*/  WARPGROUP.DEPBAR.LE gsb0, 0x0 ;  /* 0x00008000000079c5 */ /* 0x000fe40000010000 */
[----:B------:R-:W-:Y:S01]  /*11670*/  WARPGROUP.ARRIVE ;  /* 0x00000000000079c5 */ /* 0x000fe20000000000 */
[----:B------:R-:W-:-:S02]  /*11680*/  R2UR UR56, R12 ;  /* 0x000000000c3872ca */ /* 0x000fc400000e0000 */
[----:B------:R-:W-:Y:S02]  /*11690*/  R2UR UR57, R13 ;  /* 0x000000000d3972ca */ /* 0x000fe400000e0000 */
[----:B------:R-:W-:Y:S01]  /*116a0*/  R2UR UR26, R20 ;  /* 0x00000000141a72ca */ /* 0x000fe200000e0000 */
[----:B------:R-:W-:Y:S01]  /*116b0*/  HGMMA.64x16x16.F32 R128, gdesc[UR52], R128, gsb0 ;  /* 0x00200000348079f0 */ /* 0x000fe20008000880 */
[----:B------:R-:W-:Y:S02]  /*116c0*/  R2UR UR27, R21 ;  /* 0x00000000151b72ca */ /* 0x000fe400000e0000 */
[C---:B------:R-:W-:Y:S02]  /*116d0*/  R2UR UR24, R10.reuse ;  /* 0x000000000a1872ca */ /* 0x040fe400000e0000 */
[----:B------:R-:W-:Y:S02]  /*116e0*/  R2UR UR25, R11 ;  /* 0x000000000b1972ca */ /* 0x000fe400000e0000 */
[----:B------:R-:W-:-:S02]  /*116f0*/  R2UR UR20, R10 ;  /* 0x000000000a1472ca */ /* 0x000fc400000e0000 */
[C---:B------:R-:W-:Y:S02]  /*11700*/  R2UR UR21, R11.reuse ;  /* 0x000000000b1572ca */ /* 0x040fe400000e0000 */
[C---:B------:R-:W-:Y:S02]  /*11710*/  R2UR UR12, R10.reuse ;  /* 0x000000000a0c72ca */ /* 0x040fe400000e0000 */
[C---:B------:R-:W-:Y:S02]  /*11720*/  R2UR UR13, R11.reuse ;  /* 0x000000000b0d72ca */ /* 0x040fe400000e0000 */
[----:B------:R-:W-:Y:S02]  /*11730*/  R2UR UR16, R10 ;  /* 0x000000000a1072ca */ /* 0x000fe400000e0000 */
[----:B------:R-:W-:Y:S01]  /*11740*/  R2UR UR17, R11 ;  /* 0x000000000b1172ca */ /* 0x000fe200000e0000 */
[----:B------:R-:W-:Y:S01]  /*11750*/  IMAD.MOV.U32 R15, RZ, RZ, -0x7fffffe0 ;  /* 0x80000020ff0f7424 */ /* 0x000fe200078e00ff */
[----:B------:R-:W-:-:S02]  /*11760*/  R2UR UR61, R14 ;  /* 0x000000000e3d72ca */ /* 0x000fc400000e0000 */
[----:B------:R-:W-:Y:S01]  /*11770*/  R2UR UR60, R28 ;  /* 0x000000001c3c72ca */ /* 0x000fe200000e0000 */
[----:B------:R-:W-:Y:S02]  /*11780*/  WARPGROUP.DEPBAR.LE gsb0, 0x0 ;  /* 0x00008000000079c5 */ /* 0x000fe40000010000 */
[----:B------:R-:W-:Y:S01]  /*11790*/  WARPGROUP.ARRIVE ;  /* 0x00000000000079c5 */ /* 0x000fe20000000000 */
[----:B------:R-:W-:Y:S02]  /*117a0*/  R2UR UR55, R27 ;  /* 0x000000001b3772ca */ /* 0x000fe400000e0000 */
[----:B------:R-:W-:Y:S02]  /*117b0*/  R2UR UR54, R26 ;  /* 0x000000001a3672ca */ /* 0x000fe400000e0000 */
[----:B------:R-:W-:Y:S01]  /*117c0*/  R2UR UR52, R12 ;  /* 0x000000000c3472ca */ /* 0x000fe200000e0000 */
[----:B------:R-:W-:Y:S01]  /*117d0*/  HGMMA.64x16x16.F32 R120, gdesc[UR40], R120, gsb0 ;  /* 0x00200000287879f0 */ /* 0x000fe20008000878 */
[----:B------:R-:W-:Y:S01]  /*117e0*/  R2UR UR53, R13 ;  /* 0x000000000d3572ca */ /* 0x000fe200000e0000 */
[----:B------:R-:W-:Y:S01]  /*117f0*/  VIADD R14, R150, 0x5c0 ;  /* 0x000005c0960e7836 */ /* 0x000fe20000000000 */
[----:B------:R0:W5:Y:S01]  /*11800*/  LDL.LU R28, [R1+0x11c] ;  /* 0x00011c00011c7983 */ /* 0x0001620000300800 */
[----:B------:R-:W-:-:S02]  /*11810*/  WARPGROUP.DEPBAR.LE gsb0, 0x0 ;  /* 0x00008000000079c5 */ /* 0x000fc40000010000 */
[----:B------:R-:W-:Y:S01]  /*11820*/  WARPGROUP.ARRIVE ;  /* 0x00000000000079c5 */ /* 0x000fe20000000000 */
[----:B------:R-:W-:Y:S01]  /*11830*/  R2UR UR42, R14 ;  /* 0x000000000e2a72ca */ /* 0x000fe200000e0000 */
[----:B------:R0:W5:Y:S04]  /*11840*/  LDL.LU R27, [R1+0x118] ;  /* 0x00011800011b7983 */ /* 0x0001680000300800 */
[----:B------:R-:W-:Y:S01]  /*11850*/  HGMMA.64x16x16.F32 R112, gdesc[UR8], R112, gsb0 ;  /* 0x00200000087079f0 */ /* 0x000fe20008000870 */
[----:B------:R-:W-:Y:S02]  /*11860*/  R2UR UR43, R15 ;  /* 0x000000000f2b72ca */ /* 0x000fe400000e0000 */
[----:B------:R-:W-:Y:S02]  /*11870*/  R2UR UR40, R6 ;  /* 0x00000000062872ca */ /* 0x000fe400000e0000 */
[----:B------:R-:W-:Y:S01]  /*11880*/  R2UR UR41, R7 ;  /* 0x00000000072972ca */ /* 0x000fe200000e0000 */
[----:B------:R-:W-:Y:S01]  /*11890*/  VIADD R14, R150, 0x600 ;  /* 0x00000600960e7836 */ /* 0x000fe20000000000 */
[----:B------:R0:W5:Y:S01]  /*118a0*/  LDL.LU R26, [R1+0x114] ;  /* 0x00011400011a7983 */ /* 0x0001620000300800 */
[----:B------:R-:W-:Y:S01]  /*118b0*/  R2UR UR11, R25 ;  /* 0x00000000190b72ca */ /* 0x000fe200000e0000 */
[----:B------:R-:W-:-:S02]  /*118c0*/  WARPGROUP.DEPBAR.LE gsb0, 0x0 ;  /* 0x00008000000079c5 */ /* 0x000fc40000010000 */
[----:B------:R-:W-:Y:S01]  /*118d0*/  WARPGROUP.ARRIVE ;  /* 0x00000000000079c5 */ /* 0x000fe20000000000 */
[----:B------:R-:W-:Y:S02]  /*118e0*/  R2UR UR10, R24 ;  /* 0x00000000180a72ca */ /* 0x000fe400000e0000 */
[----:B------:R-:W-:Y:S02]  /*118f0*/  R2UR UR8, R10 ;  /* 0x000000000a0872ca */ /* 0x000fe400000e0000 */
[----:B------:R-:W-:Y:S01]  /*11900*/  R2UR UR9, R11 ;  /* 0x000000000b0972ca */ /* 0x000fe200000e0000 */
[----:B------:R-:W-:Y:S01]  /*11910*/  HGMMA.64x16x16.F32 R104, gdesc[UR4], R104, gsb0 ;  /* 0x00200000046879f0 */ /* 0x000fe20008000868 */
[----:B------:R-:W-:Y:S01]  /*11920*/  IMAD.MOV.U32 R15, RZ, RZ, -0x7fffffe0 ;  /* 0x80000020ff0f7424 */ /* 0x000fe200078e00ff */
[----:B------:R0:W5:Y:S01]  /*11930*/  LDL.LU R25, [R1+0x110] ;  /* 0x0001100001197983 */ /* 0x0001620000300800 */
[----:B------:R-:W-:Y:S02]  /*11940*/  R2UR UR7, R23 ;  /* 0x00000000170772ca */ /* 0x000fe400000e0000 */
[----:B------:R-:W-:Y:S01]  /*11950*/  R2UR UR6, R22 ;  /* 0x00000000160672ca */ /* 0x000fe200000e0000 */
[----:B------:R0:W5:Y:S01]  /*11960*/  LDL.LU R24, [R1+0x10c] ;  /* 0x00010c0001187983 */ /* 0x0001620000300800 */
[----:B------:R-:W-:-:S02]  /*11970*/  R2UR UR4, R10 ;  /* 0x000000000a0472ca */ /* 0x000fc400000e0000 */
[----:B------:R-:W-:Y:S01]  /*11980*/  R2UR UR5, R11 ;  /* 0x000000000b0572ca */ /* 0x000fe200000e0000 */
[----:B------:R0:W5:Y:S04]  /*11990*/  LDL.LU R23, [R1+0x108] ;  /* 0x0001080001177983 */ /* 0x0001680000300800 */
[----:B------:R0:W5:Y:S01]  /*119a0*/  LDL.LU R22, [R1+0x104] ;  /* 0x0001040001167983 */ /* 0x0001620000300800 */
        /* <DEDUP_REMOVED lines=40> */
[----:B------:R-:W-:Y:S02]  /*11c30*/  R2UR UR22, R0 ;  /* 0x00000000001672ca */ /* 0x000fe400000e0000 */
[----:B------:R-:W-:Y:S02]  /*11c40*/  R2UR UR20, R6 ;  /* 0x00000000061472ca */ /* 0x000fe400000e0000 */
[----:B------:R-:W-:Y:S01]  /*11c50*/  R2UR UR21, R7 ;  /* 0x00000000071572ca */ /* 0x000fe200000e0000 */
[----:B------:R-:W-:Y:S02]  /*11c60*/  WARPGROUP.DEPBAR.LE gsb0, 0x0 ;  /* 0x00008000000079c5 */ /* 0x000fe40000010000 */
[----:B------:R-:W-:-:S10]  /*11c70*/  WARPGROUP.ARRIVE ;  /* 0x00000000000079c5 */ /* 0x000fd40000000000 */
        /* <DEDUP_REMOVED lines=9> */
[----:B------:R-:W-:Y:S01]  /*11d10*/  R2UR UR30, R155 ;  /* 0x000000009b1e72ca */ /* 0x000fe200000e0000 */
[----:B------:R0:W5:Y:S01]  /*11d20*/  LDL.LU R19, [R1+0x100] ;  /* 0x0001000001137983 */ /* 0x0001620000300800 */
[----:B------:R-:W-:Y:S02]  /*11d30*/  R2UR UR28, R6 ;  /* 0x00000000061c72ca */ /* 0x000fe400000e0000 */
[----:B------:R-:W-:Y:S01]  /*11d40*/  R2UR UR29, R7 ;  /* 0x00000000071d72ca */ /* 0x000fe200000e0000 */
[----:B------:R0:W5:Y:S01]  /*11d50*/  LDL.LU R18, [R1+0xfc] ;  /* 0x0000fc0001127983 */ /* 0x0001620000300800 */
[----:B------:R-:W-:Y:S02]  /*11d60*/  R2UR UR35, R154 ;  /* 0x000000009a2372ca */ /* 0x000fe400000e0000 */
[----:B------:R-:W-:Y:S01]  /*11d70*/  R2UR UR34, R153 ;  /* 0x00000000992272ca */ /* 0x000fe200000e0000 */
[----:B------:R0:W5:Y:S01]  /*11d80*/  LDL.LU R17, [R1+0xf8] ;  /* 0x0000f80001117983 */ /* 0x0001620000300800 */
[----:B------:R-:W-:-:S02]  /*11d90*/  R2UR UR32, R6 ;  /* 0x00000000062072ca */ /* 0x000fc400000e0000 */
[----:B------:R-:W-:Y:S01]  /*11da0*/  R2UR UR33, R7 ;  /* 0x00000000072172ca */ /* 0x000fe200000e0000 */
[----:B------:R0:W5:Y:S01]  /*11db0*/  LDL.LU R16, [R1+0xf4] ;  /* 0x0000f40001107983 */ /* 0x0001620000300800 */
[----:B------:R-:W-:Y:S02]  /*11dc0*/  R2UR UR39, R152 ;  /* 0x00000000982772ca */ /* 0x000fe400000e0000 */
[----:B------:R-:W-:Y:S01]  /*11dd0*/  R2UR UR38, R151 ;  /* 0x00000000972672ca */ /* 0x000fe200000e0000 */
[----:B------:R0:W5:Y:S01]  /*11de0*/  LDL.LU R0, [R1+0xf0] ;  /* 0x0000f00001007983 */ /* 0x0001620000300800 */
        /* <DEDUP_REMOVED lines=8> */
[----:B------:R-:W-:Y:S02]  /*11e70*/  WARPGROUP.DEPBAR.LE gsb0, 0x0 ;  /* 0x00008000000079c5 */ /* 0x000fe40000010000 */
[----:B------:R-:W-:-:S10]  /*11e80*/  WARPGROUP.ARRIVE ;  /* 0x00000000000079c5 */ /* 0x000fd40000000000 */
        /* <DEDUP_REMOVED lines=109> */
[----:B------:R-:W-:Y:S03]  /*12560*/  HGMMA.64x16x16.F32 R72, gdesc[UR32], R72, gsb0 ;  /* 0x00200000204879f0 */ /* 0x000fe60008000848 */
[----:B------:R-:W-:Y:S02]  /*12570*/  WARPGROUP.DEPBAR.LE gsb0, 0x0 ;  /* 0x00008000000079c5 */ /* 0x000fe40000010000 */
[----:B0-----:R-:W-:Y:S05]  /*12580*/  @P2 BRA `(.L_x_9877) ;  /* 0x00000000002c2947 */ /* 0x001fea0003800000 */
[----:B------:R-:W-:Y:S05]  /*12590*/  @!P0 BRA `(.L_x_9878) ;  /* 0x0000000000048947 */ /* 0x000fea0003800000 */
[----:B------:R-:W-:Y:S01]  /*125a0*/  BPT.TRAP 0x1 ;  /* 0x000000040000795c */ /* 0x000fe20000300000 */
.L_x_9878:
[----:B------:R-:W2:Y:S01]  /*125b0*/  LDL.LU R14, [R1] ;  /* 0x00000000010e7983 */ /* 0x000ea20000300800 */
[----:B-----5:R-:W-:Y:S01]  /*125c0*/  IMAD R15, R0, 0x8, R16 ;  /* 0x00000008000f7824 */ /* 0x020fe200078e0210 */
[----:B--2---:R-:W-:-:S04]  /*125d0*/  SHF.L.U32 R14, R14, 0x1f, RZ ;  /* 0x0000001f0e0e7819 */ /* 0x004fc800000006ff */
[----:B------:R0:W1:Y:S01]  /*125e0*/  SYNCS.PHASECHK.TRANS64.TRYWAIT P2, [R15+URZ+0x31c50], R14 ;  /* 0x031c500e0f0075a7 */ /* 0x000062000804017f */
[----:B------:R-:W-:Y:S05]  /*125f0*/  @!P0 BRA `(.L_x_9879) ;  /* 0x0000000000048947 */ /* 0x000fea0003800000 */
[----:B------:R-:W-:Y:S01]  /*12600*/  BPT.TRAP 0x1 ;  /* 0x000000040000795c */ /* 0x000fe20000300000 */
.L_x_9879:
[----:B-1----:R-:W-:Y:S05]  /*12610*/  @P2 BRA `(.L_x_9877) ;  /* 0x0000000000082947 */ /* 0x002fea0003800000 */
[----:B------:R-:W1:Y:S02]  /*12620*/  SYNCS.PHASECHK.TRANS64.TRYWAIT P2, [R15+URZ+0x31c50], R14 ;  /* 0x031c500e0f0075a7 */ /* 0x000e64000804017f */
[----:B-1----:R-:W-:Y:S05]  /*12630*/  @!P2 BRA `(.L_x_9880) ;  /* 0x000000e800dca947 */ /* 0x002fea0003800000 */
.L_x_9877:
[----:B------:R-:W-:Y:S05]  /*12640*/  WARPSYNC.ALL ;  /* 0x0000000000007948 */ /* 0x000fea0003800000 */
[----:B------:R-:W-:Y:S01]  /*12650*/  ULDC UR4, c[0x0][0x9d8] ;  /* 0x0002760000047ab9 */ /* 0x000fe20000000800 */
[----:B------:R-:W-:Y:S01]  /*12660*/  STL [R1+0xf8], R4 ;  /* 0x0000f80401007387 */ /* 0x000fe20000100800 */
[----:B------:R-:W-:Y:S01]  /*12670*/  FMUL.FTZ R155, R136, UR4 ;  /* 0x00000004889b7c20 */ /* 0x000fe20008410000 */
[----:B------:R-:W-:Y:S01]  /*12680*/  FMUL.FTZ R154, R137, UR4 ;  /* 0x00000004899a7c20 */ /* 0x000fe20008410000 */
[----:B------:R-:W-:Y:S01]  /*12690*/  FMUL.FTZ R146, R140, UR4 ;  /* 0x000000048c927c20 */ /* 0x000fe20008410000 */
[----:B------:R-:W-:Y:S01]  /*126a0*/  FMUL.FTZ R138, R138, UR4 ;  /* 0x000000048a8a7c20 */ /* 0x000fe20008410000 */
[----:B------:R-:W-:Y:S01]  /*126b0*/  FMUL.FTZ R141, R141, UR4 ;  /* 0x000000048d8d7c20 */ /* 0x000fe20008410000 */
[----:B------:R-:W-:Y:S01]  /*126c0*/  STL [R1+0xf4], R3 ;  /* 0x0000f40301007387 */ /* 0x000fe20000100800 */
[----:B------:R-:W0:Y:S01]  /*126d0*/  MUFU.TANH R155, R155 ;  /* 0x0000009b009b7308 */ /* 0x000e220000002400 */
[----:B------:R-:W-:Y:S01]  /*126e0*/  FMUL.FTZ R137, R129, UR4 ;  /* 0x0000000481897c20 */ /* 0x000fe20008410000 */
[----:B------:R-:W-:Y:S01]  /*126f0*/  FMUL.FTZ R136, R132, UR4 ;  /* 0x0000000484887c20 */ /* 0x000fe20008410000 */
[----:B------:R2:W-:Y:S01]  /*12700*/  STL [R1+0xf0], R2 ;  /* 0x0000f00201007387 */ /* 0x0005e20000100800 */
        /* <DEDUP_REMOVED lines=13> */
[----:B01----:R-:W-:Y:S01]  /*127e0*/  FMNMX.FTZ R14, R155, R157, !PT ;  /* 0x0000009d9b0e7209 */ /* 0x003fe20007810000 */
[----:B------:R-:W-:Y:S01]  /*127f0*/  FMUL.FTZ R100, R100, UR4 ;  /* 0x0000000464647c20 */ /* 0x000fe20008410000 */
[----:B------:R-:W-:Y:S01]  /*12800*/  FMUL.FTZ R101, R101, UR4 ;  /* 0x0000000465657c20 */ /* 0x000fe20008410000 */
[----:B------:R-:W-:Y:S01]  /*12810*/  FMUL.FTZ R113, R88, UR4 ;  /* 0x0000000458717c20 */ /* 0x000fe20008410000 */
[----:B------:R-:W-:Y:S01]  /*12820*/  FMUL.FTZ R116, R89, UR4 ;  /* 0x0000000459747c20 */ /* 0x000fe20008410000 */
[----:B------:R-:W-:Y:S01]  /*12830*/  FMUL.FTZ R92, R92, UR4 ;  /* 0x000000045c5c7c20 */ /* 0x000fe20008410000 */
[----:B------:R-:W-:Y:S01]  /*12840*/  FMUL.FTZ R140, R80, UR4 ;  /* 0x00000004508c7c20 */ /* 0x000fe20008410000 */
[----:B--2---:R0:W1:Y:S01]  /*12850*/  MUFU.TANH R2, R138 ;  /* 0x0000008a00027308 */ /* 0x0040620000002400 */
[----:B---3--:R-:W-:Y:S01]  /*12860*/  FMNMX.FTZ R14, R154, R14, !PT ;  /* 0x0000000e9a0e7209 */ /* 0x008fe20007810000 */
[----:B------:R-:W-:Y:S01]  /*12870*/  FMUL.FTZ R150, R81, UR4 ;  /* 0x0000000451967c20 */ /* 0x000fe20008410000 */
[----:B------:R-:W-:Y:S01]  /*12880*/  FMUL.FTZ R149, R84, UR4 ;  /* 0x0000000454957c20 */ /* 0x000fe20008410000 */
[----:B------:R-:W-:Y:S01]  /*12890*/  FMUL.FTZ R147, R85, UR4 ;  /* 0x0000000455937c20 */ /* 0x000fe20008410000 */
[----:B------:R-:W-:Y:S01]  /*128a0*/  FMUL.FTZ R148, R72, UR4 ;  /* 0x0000000448947c20 */ /* 0x000fe20008410000 */
[----:B------:R-:W-:Y:S01]  /*128b0*/  FMUL.FTZ R151, R73, UR4 ;  /* 0x0000000449977c20 */ /* 0x000fe20008410000 */
[----:B------:R-:W-:Y:S01]  /*128c0*/  FMUL.FTZ R152, R76, UR4 ;  /* 0x000000044c987c20 */ /* 0x000fe20008410000 */
[----:B------:R-:W2:Y:S01]  /*128d0*/  MUFU.TANH R141, R141 ;  /* 0x0000008d008d7308 */ /* 0x000ea20000002400 */
[----:B0-----:R-:W-:Y:S01]  /*128e0*/  FMUL.FTZ R138, R128, UR4 ;  /* 0x00000004808a7c20 */ /* 0x001fe20008410000 */
[----:B----4-:R-:W-:Y:S01]  /*128f0*/  FMNMX.FTZ R14, R146, R14, !PT ;  /* 0x0000000e920e7209 */ /* 0x010fe20007810000 */
        /* <DEDUP_REMOVED lines=9> */
[----:B------:R-:W-:Y:S01]  /*12990*/  ULDC UR5, c[0x0][0x988] ;  /* 0x0002620000057ab9 */ /* 0x000fe20000000800 */
[----:B------:R-:W-:Y:S01]  /*129a0*/  FMUL.FTZ R135, R135, UR4 ;  /* 0x0000000487877c20 */ /* 0x000fe20008410000 */
[----:B------:R-:W-:Y:S01]  /*129b0*/  FMUL.FTZ R127, R127, UR4 ;  /* 0x000000047f7f7c20 */ /* 0x000fe20008410000 */
[----:B-1----:R-:W-:Y:S01]  /*129c0*/  STL [R1+0x34], R2 ;  /* 0x0000340201007387 */ /* 0x002fe20000100800 */
        /* <DEDUP_REMOVED lines=13> */
[----:B------:R-:W-:-:S03]  /*12aa0*/  FMUL.FTZ R131, R131, UR4 ;  /* 0x0000000483837c20 */ /* 0x000fc60008410000 */
        /* <DEDUP_REMOVED lines=63> */
[----:B------:R2:W-:Y:S08]  /*12ea0*/  MUFU.TANH R84, R135 ;  /* 0x0000008700547308 */ /* 0x0005f00000002400 */
[----:B------:R3:W-:Y:S08]  /*12eb0*/  MUFU.TANH R72, R127 ;  /* 0x0000007f00487308 */ /* 0x0007f00000002400 */
[----:B------:R-:W4:Y:S01]  /*12ec0*/  MUFU.TANH R93, R126 ;  /* 0x0000007e005d7308 */ /* 0x000f220000002400 */
[----:B-1----:R-:W-:-:S07]  /*12ed0*/  FMNMX.FTZ R14, R14, R15, !PT ;  /* 0x0000000f0e0e7209 */ /* 0x002fce0007810000 */
[----:B------:R1:W4:Y:S01]  /*12ee0*/  MUFU.TANH R81, R123 ;  /* 0x0000007b00517308 */ /* 0x0003220000002400 */
[----:B------:R-:W0:Y:S01]  /*12ef0*/  SHFL.BFLY PT, R15, R14, 0x1, 0x1f ;  /* 0x0c201f000e0f7f89 */ /* 0x000e2200000e0000 */
[----:B--2---:R-:W-:-:S06]  /*12f00*/  IMAD.MOV.U32 R135, RZ, RZ, R80 ;  /* 0x000000ffff877224 */ /* 0x004fcc00078e0050 */
[----:B------:R2:W-:Y:S08]  /*12f10*/  MUFU.TANH R89, R115 ;  /* 0x0000007300597308 */ /* 0x0005f00000002400 */
[----:B------:R4:W4:Y:S08]  /*12f20*/  MUFU.TANH R85, R122 ;  /* 0x0000007a00557308 */ /* 0x0009300000002400 */
[----:B------:R-:W-:Y:S01]  /*12f30*/  MUFU.TANH R4, R139 ;  /* 0x0000008b00047308 */ /* 0x000fe20000002400 */
[----:B0-----:R-:W-:Y:S01]  /*12f40*/  FMNMX.FTZ R14, R14, R15, !PT ;  /* 0x0000000f0e0e7209 */ /* 0x001fe20007810000 */
[----:B------:R-:W-:-:S04]  /*12f50*/  IMAD.U32 R15, RZ, RZ, UR5 ;  /* 0x00000005ff0f7e24 */ /* 0x000fc8000f8e00ff */
[CC--:B------:R-:W-:Y:S01]  /*12f60*/  FMUL.FTZ R134, R14.reuse, R15.reuse ;  /* 0x0000000f0e867220 */ /* 0x0c0fe20000410000 */
[----:B------:R-:W-:Y:S01]  /*12f70*/  FADD.FTZ R133, -R14, R157 ;  /* 0x0000009d0e857221 */ /* 0x000fe20000010100 */
[----:B------:R-:W-:Y:S02]  /*12f80*/  MUFU.TANH R3, R142 ;  /* 0x0000008e00037308 */ /* 0x000fe40000002400 */
[-CC-:B------:R-:W-:Y:S01]  /*12f90*/  FFMA.FTZ R114, R155, R15.reuse, -R134.reuse ;  /* 0x0000000f9b727223 */ /* 0x180fe20000010886 */
[-CC-:B------:R-:W-:Y:S01]  /*12fa0*/  FFMA.FTZ R80, R105, R15.reuse, -R134.reuse ;  /* 0x0000000f69507223 */ /* 0x180fe20000010886 */
[----:B------:R-:W4:Y:S01]  /*12fb0*/  LDL.LU R155, [R1+0x38] ;  /* 0x00003800019b7983 */ /* 0x000f220000300800 */
[-C--:B---3--:R-:W-:Y:S01]  /*12fc0*/  FFMA.FTZ R127, R121, R15.reuse, -R134 ;  /* 0x0000000f797f7223 */ /* 0x088fe20000010886 */
[----:B------:R-:W-:Y:S02]  /*12fd0*/  IMAD.MOV.U32 R105, RZ, RZ, R88 ;  /* 0x000000ffff697224 */ /* 0x000fe400078e0058 */
[-CC-:B------:R-:W-:Y:S01]  /*12fe0*/  FFMA.FTZ R88, R108, R15.reuse, -R134.reuse ;  /* 0x0000000f6c587223 */ /* 0x180fe20000010886 */
[----:B------:R-:W3:Y:S01]  /*12ff0*/  LDL.LU R121, [R1+0x34] ;  /* 0x0000340001797983 */ /* 0x000ee20000300800 */
[-C--:B------:R-:W-:Y:S01]  /*13000*/  FMUL.FTZ R133, R133, R15.reuse ;  /* 0x0000000f85857220 */ /* 0x080fe20000410000 */
[-CC-:B-1----:R-:W-:Y:S01]  /*13010*/  FFMA.FTZ R123, R20, R15.reuse, -R134.reuse ;  /* 0x0000000f147b7223 */ /* 0x182fe20000010886 */
[-CC-:B------:R-:W-:Y:S01]  /*13020*/  FFMA.FTZ R73, R104, R15.reuse, -R134.reuse ;  /* 0x0000000f68497223 */ /* 0x180fe20000010886 */
[----:B------:R-:W3:Y:S01]  /*13030*/  LDL.LU R108, [R1+0x3c] ;  /* 0x00003c00016c7983 */ /* 0x000ee20000300800 */
[-CC-:B--2---:R-:W-:Y:S01]  /*13040*/  FFMA.FTZ R115, R154, R15.reuse, -R134.reuse ;  /* 0x0000000f9a737223 */ /* 0x184fe20000010886 */
[----:B------:R-:W-:Y:S01]  /*13050*/  MUFU.EX2 R20, R133 ;  /* 0x0000008500147308 */ /* 0x000fe20000000800 */
[----:B------:R-:W-:Y:S01]  /*13060*/  FFMA.FTZ R126, R120, R15, -R134 ;  /* 0x0000000f787e7223 */ /* 0x000fe20000010886 */
[----:B----4-:R-:W-:-:S02]  /*13070*/  IMAD.MOV.U32 R120, RZ, RZ, R93 ;  /* 0x000000ffff787224 */ /* 0x010fc400078e005d */
[----:B------:R-:W-:-:S04]  /*13080*/  FFMA.FTZ R93, R100, R15, -R134 ;  /* 0x0000000f645d7223 */ /* 0x000fc80000010886 */
[----:B------:R-:W-:Y:S01]  /*13090*/  MUFU.EX2 R104, R114 ;  /* 0x0000007200687308 */ /* 0x000fe20000000800 */
[----:B------:R-:W-:-:S07]  /*130a0*/  FFMA.FTZ R122, R141, R15, -R134 ;  /* 0x0000000f8d7a7223 */ /* 0x000fce0000010886 */
[----:B------:R0:W-:Y:S08]  /*130b0*/  MUFU.TANH R157, R118 ;  /* 0x00000076009d7308 */ /* 0x0001f00000002400 */
[----:B------:R1:W-:Y:S01]  /*130c0*/  MUFU.EX2 R100, R115 ;  /* 0x0000007300647308 */ /* 0x0003e20000000800 */
[-CC-:B0-----:R-:W-:Y:S01]  /*130d0*/  FFMA.FTZ R118, R146, R15.reuse, -R134.reuse ;  /* 0x0000000f92767223 */ /* 0x181fe20000010886 */
[----:B------:R-:W-:-:S06]  /*130e0*/  FFMA.FTZ R132, R138, R15, -R134 ;  /* 0x0000000f8a847223 */ /* 0x000fcc0000010886 */
[----:B------:R-:W-:Y:S01]  /*130f0*/  MUFU.TANH R2, R143 ;  /* 0x0000008f00027308 */ /* 0x000fe20000002400 */
[----:B-1----:R-:W-:-:S07]  /*13100*/  FMUL.FTZ R115, R106, UR4 ;  /* 0x000000046a737c20 */ /* 0x002fce0008410000 */
[----:B------:R-:W-:Y:S01]  /*13110*/  MUFU.EX2 R106, R118 ;  /* 0x00000076006a7308 */ /* 0x000fe20000000800 */
[----:B------:R-:W-:Y:S02]  /*13120*/  IMAD.MOV.U32 R138, RZ, RZ, R72 ;  /* 0x000000ffff8a7224 */ /* 0x000fe400078e0048 */
[----:B------:R-:W-:-:S05]  /*13130*/  FFMA.FTZ R72, R97, R15, -R134 ;  /* 0x0000000f61487223 */ /* 0x000fca0000010886 */
[----:B------:R-:W-:Y:S01]  /*13140*/  MUFU.EX2 R122, R122 ;  /* 0x0000007a007a7308 */ /* 0x000fe20000000800 */
[----:B------:R-:W-:-:S07]  /*13150*/  IMAD.MOV.U32 R154, RZ, RZ, R81 ;  /* 0x000000ffff9a7224 */ /* 0x000fce00078e0051 */
[----:B------:R0:W1:Y:S08]  /*13160*/  MUFU.TANH R139, R130 ;  /* 0x00000082008b7308 */ /* 0x0000700000002400 */
[----:B------:R2:W4:Y:S01]  /*13170*/  MUFU.TANH R143, R131 ;  /* 0x00000083008f7308 */ /* 0x0005220000002400 */
[-CC-:B------:R-:W-:Y:S01]  /*13180*/  FFMA.FTZ R77, R109, R15.reuse, -R134.reuse ;  /* 0x0000000f6d4d7223 */ /* 0x180fe20000010886 */
[----:B0-----:R-:W-:Y:S01]  /*13190*/  FFMA.FTZ R130, R136, R15, -R134 ;  /* 0x0000000f88827223 */ /* 0x001fe20000010886 */
[----:B------:R-:W-:Y:S01]  /*131a0*/  FMUL.FTZ R109, R103, UR4 ;  /* 0x00000004676d7c20 */ /* 0x000fe20008410000 */
[----:B------:R-:W-:-:S02]  /*131b0*/  IMAD.MOV.U32 R136, RZ, RZ, R84 ;  /* 0x000000ffff887224 */ /* 0x000fc400078e0054 */
[----:B------:R-:W-:Y:S02]  /*131c0*/  IMAD.MOV.U32 R103, RZ, RZ, R135 ;  /* 0x000000ffff677224 */ /* 0x000fe400078e0087 */
[----:B------:R-:W-:Y:S01]  /*131d0*/  FMUL.FTZ R114, R119, UR4 ;  /* 0x0000000477727c20 */ /* 0x000fe20008410000 */
[----:B------:R-:W-:Y:S01]  /*131e0*/  FMUL.FTZ R119, R98, UR4 ;  /* 0x0000000462777c20 */ /* 0x000fe20008410000 */
[-CC-:B--2---:R-:W-:Y:S01]  /*131f0*/  FFMA.FTZ R131, R137, R15.reuse, -R134.reuse ;  /* 0x0000000f89837223 */ /* 0x184fe20000010886 */
[----:B------:R-:W-:Y:S02]  /*13200*/  IMAD.MOV.U32 R137, RZ, RZ, R85 ;  /* 0x000000ffff897224 */ /* 0x000fe400078e0055 */
[-C--:B------:R-:W-:Y:S01]  /*13210*/  FFMA.FTZ R76, R21, R15.reuse, -R134 ;  /* 0x0000000f154c7223 */ /* 0x080fe20000010886 */
[----:B------:R-:W-:Y:S02]  /*13220*/  IMAD.MOV.U32 R98, RZ, RZ, R136 ;  /* 0x000000ffff627224 */ /* 0x000fe400078e0088 */
[----:B------:R-:W-:Y:S01]  /*13230*/  FFMA.FTZ R21, R101, R15, -R134 ;  /* 0x0000000f65157223 */ /* 0x000fe20000010886 */
[----:B------:R-:W-:-:S02]  /*13240*/  IMAD.MOV.U32 R101, RZ, RZ, R120 ;  /* 0x000000ffff657224 */ /* 0x000fc400078e0078 */
[----:B------:R-:W-:Y:S01]  /*13250*/  FMUL.FTZ R120, R99, UR4 ;  /* 0x0000000463787c20 */ /* 0x000fe20008410000 */
[----:B------:R-:W-:Y:S02]  /*13260*/  IMAD.MOV.U32 R99, RZ, RZ, R137 ;  /* 0x000000ffff637224 */ /* 0x000fe400078e0089 */
[--C-:B------:R-:W-:Y:S01]  /*13270*/  FFMA.FTZ R81, R112, R15, -R134.reuse ;  /* 0x0000000f70517223 */ /* 0x100fe20000010886 */
[----:B------:R-:W-:Y:S01]  /*13280*/  MOV R112, R89 ;  /* 0x0000005900707202 */ /* 0x000fe20000000f00 */
[-CC-:B------:R-:W-:Y:S01]  /*13290*/  FFMA.FTZ R89, R113, R15.reuse, -R134.reuse ;  /* 0x0000000f71597223 */ /* 0x180fe20000010886 */
[----:B------:R-:W0:Y:S01]  /*132a0*/  MUFU.TANH R114, R114 ;  /* 0x0000007200727308 */ /* 0x000e220000002400 */
[----:B------:R-:W-:Y:S02]  /*132b0*/  IMAD.MOV.U32 R113, RZ, RZ, R105 ;  /* 0x000000ffff717224 */ /* 0x000fe400078e0069 */
[-CC-:B------:R-:W-:Y:S01]  /*132c0*/  FFMA.FTZ R85, R116, R15.reuse, -R134.reuse ;  /* 0x0000000f74557223 */ /* 0x180fe20000010886 */
[----:B------:R-:W-:Y:S01]  /*132d0*/  FMUL.FTZ R116, R107, UR4 ;  /* 0x000000046b747c20 */ /* 0x000fe20008410000 */
[----:B------:R-:W-:Y:S01]  /*132e0*/  FFMA.FTZ R84, R117, R15, -R134 ;  /* 0x0000000f75547223 */ /* 0x000fe20000010886 */
[----:B------:R-:W-:-:S02]  /*132f0*/  FMUL.FTZ R117, R110, UR4 ;  /* 0x000000046e757c20 */ /* 0x000fc40008410000 */
[----:B------:R-:W2:Y:S01]  /*13300*/  MUFU.TANH R115, R115 ;  /* 0x0000007300737308 */ /* 0x000ea20000002400 */
[----:B------:R-:W-:-:S07]  /*13310*/  FMUL.FTZ R118, R111, UR4 ;  /* 0x000000046f767c20 */ /* 0x000fce0008410000 */
[----:B------:R-:W2:Y:S08]  /*13320*/  MUFU.TANH R116, R116 ;  /* 0x0000007400747308 */ /* 0x000eb00000002400 */
[----:B------:R-:W2:Y:S08]  /*13330*/  MUFU.TANH R117, R117 ;  /* 0x0000007500757308 */ /* 0x000eb00000002400 */
[----:B------:R-:W2:Y:S08]  /*13340*/  MUFU.TANH R118, R118 ;  /* 0x0000007600767308 */ /* 0x000eb00000002400 */
[----:B------:R-:W2:Y:S01]  /*13350*/  MUFU.TANH R119, R119 ;  /* 0x0000007700777308 */ /* 0x000ea20000002400 */
[----:B------:R-:W-:-:S07]  /*13360*/  FMUL.FTZ R110, R90, UR4 ;  /* 0x000000045a6e7c20 */ /* 0x000fce0008410000 */
[----:B------:R-:W2:Y:S01]  /*13370*/  MUFU.TANH R120, R120 ;  /* 0x0000007800787308 */ /* 0x000ea20000002400 */
[----:B------:R-:W-:Y:S01]  /*13380*/  FMUL.FTZ R111, R91, UR4 ;  /* 0x000000045b6f7c20 */ /* 0x000fe20008410000 */
[----:B------:R-:W-:-:S06]  /*13390*/  FMUL.FTZ R133, R94, UR4 ;  /* 0x000000045e857c20 */ /* 0x000fcc0008410000 */
[----:B------:R-:W-:Y:S01]  /*133a0*/  MUFU.TANH R109, R109 ;  /* 0x0000006d006d7308 */ /* 0x000fe20000002400 */
[-CC-:B------:R-:W-:Y:S01]  /*133b0*/  FFMA.FTZ R129, R129, R15.reuse, -R134.reuse ;  /* 0x0000000f81817223 */ /* 0x180fe20000010886 */
[-CC-:B------:R-:W-:Y:S01]  /*133c0*/  FFMA.FTZ R128, R128, R15.reuse, -R134.reuse ;  /* 0x0000000f80807223 */ /* 0x180fe20000010886 */
[----:B------:R-:W-:-:S05]  /*133d0*/  FFMA.FTZ R125, R125, R15, -R134 ;  /* 0x0000000f7d7d7223 */ /* 0x000fca0000010886 */
[----:B------:R-:W-:Y:S01]  /*133e0*/  MUFU.TANH R110, R110 ;  /* 0x0000006e006e7308 */ /* 0x000fe20000002400 */
[-CC-:B------:R-:W-:Y:S01]  /*133f0*/  FFMA.FTZ R124, R124, R15.reuse, -R134.reuse ;  /* 0x0000000f7c7c7223 */ /* 0x180fe20000010886 */
[-CC-:B------:R-:W-:Y:S01]  /*13400*/  FFMA.FTZ R96, R96, R15.reuse, -R134.reuse ;  /* 0x0000000f60607223 */ /* 0x180fe20000010886 */
[-CC-:B------:R-:W-:Y:S01]  /*13410*/  FFMA.FTZ R92, R92, R15.reuse, -R134.reuse ;  /* 0x0000000f5c5c7223 */ /* 0x180fe20000010886 */
[-CC-:B------:R-:W-:Y:S01]  /*13420*/  FFMA.FTZ R140, R140, R15.reuse, -R134.reuse ;  /* 0x0000000f8c8c7223 */ /* 0x180fe20000010886 */
[-CC-:B------:R-:W-:Y:S01]  /*13430*/  FFMA.FTZ R141, R150, R15.reuse, -R134.reuse ;  /* 0x0000000f968d7223 */ /* 0x180fe20000010886 */
[-CC-:B------:R-:W-:Y:S01]  /*13440*/  FFMA.FTZ R142, R149, R15.reuse, -R134.reuse ;  /* 0x0000000f958e7223 */ /* 0x180fe20000010886 */
[-CC-:B------:R-:W-:Y:S01]  /*13450*/  FFMA.FTZ R146, R147, R15.reuse, -R134.reuse ;  /* 0x0000000f93927223 */ /* 0x180fe20000010886 */
[----:B------:R-:W-:Y:S01]  /*13460*/  MUFU.TANH R111, R111 ;  /* 0x0000006f006f7308 */ /* 0x000fe20000002400 */
[-CC-:B------:R-:W-:Y:S01]  /*13470*/  FFMA.FTZ R148, R148, R15.reuse, -R134.reuse ;  /* 0x0000000f94947223 */ /* 0x180fe20000010886 */
[-CC-:B------:R-:W-:Y:S01]  /*13480*/  FFMA.FTZ R151, R151, R15.reuse, -R134.reuse ;  /* 0x0000000f97977223 */ /* 0x180fe20000010886 */
[-CC-:B------:R-:W-:Y:S01]  /*13490*/  FFMA.FTZ R152, R152, R15.reuse, -R134.reuse ;  /* 0x0000000f98987223 */ /* 0x180fe20000010886 */
[----:B------:R-:W-:Y:S01]  /*134a0*/  FFMA.FTZ R153, R153, R15, -R134 ;  /* 0x0000000f99997223 */ /* 0x000fe20000010886 */
[----:B------:R-:W-:Y:S01]  /*134b0*/  FMUL.FTZ R134, R95, UR4 ;  /* 0x000000045f867c20 */ /* 0x000fe20008410000 */
[----:B------:R-:W-:-:S02]  /*134c0*/  FMUL.FTZ R135, R82, UR4 ;  /* 0x0000000452877c20 */ /* 0x000fc40008410000 */
[----:B------:R-:W-:Y:S01]  /*134d0*/  MUFU.TANH R133, R133 ;  /* 0x0000008500857308 */ /* 0x000fe20000002400 */
[----:B------:R-:W-:Y:S01]  /*134e0*/  FMUL.FTZ R136, R83, UR4 ;  /* 0x0000000453887c20 */ /* 0x000fe20008410000 */
[----:B------:R-:W-:-:S06]  /*134f0*/  FMUL.FTZ R137, R86, UR4 ;  /* 0x0000000456897c20 */ /* 0x000fcc0008410000 */
[----:B------:R-:W-:Y:S01]  /*13500*/  MUFU.TANH R134, R134 ;  /* 0x0000008600867308 */ /* 0x000fe20000002400 */
[----:B-1----:R-:W-:-:S07]  /*13510*/  IMAD.MOV.U32 R91, RZ, RZ, R139 ;  /* 0x000000ffff5b7224 */ /* 0x002fce00078e008b */
[----:B------:R-:W-:Y:S01]  /*13520*/  MUFU.TANH R135, R135 ;  /* 0x0000008700877308 */ /* 0x000fe20000002400 */
[----:B----4-:R-:W-:Y:S02]  /*13530*/  IMAD.MOV.U32 R90, RZ, RZ, R143 ;  /* 0x000000ffff5a7224 */ /* 0x010fe400078e008f */
[----:B---3--:R-:W-:-:S04]  /*13540*/  FFMA.FTZ R97, R20, R108, R104 ;  /* 0x0000006c14617223 */ /* 0x008fc80000010068 */
[C---:B------:R-:W-:Y:S01]  /*13550*/  FADD.FTZ R97, R100.reuse, R97 ;  /* 0x0000006164617221 */ /* 0x040fe20000010000 */
[----:B------:R-:W-:-:S03]  /*13560*/  F2FP.F16.F32.PACK_AB R104, R100, R104 ;  /* 0x000000686468723e */ /* 0x000fc600000000ff */
[----:B------:R-:W-:Y:S01]  /*13570*/  FADD.FTZ R97, R106, R97 ;  /* 0x000000616a617221 */ /* 0x000fe20000010000 */
[----:B------:R-:W-:-:S03]  /*13580*/  IMAD.MOV.U32 R100, RZ, RZ, R154 ;  /* 0x000000ffff647224 */ /* 0x000fc600078e009a */
[----:B------:R-:W-:Y:S01]  /*13590*/  FADD.FTZ R154, R122, R97 ;  /* 0x000000617a9a7221 */ /* 0x000fe20000010000 */
        /* <DEDUP_REMOVED lines=11> */
[----:B------:R-:W-:-:S03]  /*13650*/  IMAD.MOV.U32 R102, RZ, RZ, R138 ;  /* 0x000000ffff667224 */ /* 0x000fc600078e008a */
[----:B------:R-:W-:-:S04]  /*13660*/  FMNMX.FTZ R97, R101, R97, !PT ;  /* 0x0000006165617209 */ /* 0x000fc80007810000 */
[----:B------:R-:W-:-:S04]  /*13670*/  FMNMX.FTZ R97, R102, R97, !PT ;  /* 0x0000006166617209 */ /* 0x000fc80007810000 */
[----:B------:R-:W-:-:S04]  /*13680*/  FMNMX.FTZ R97, R113, R97, !PT ;  /* 0x0000006171617209 */ /* 0x000fc80007810000 */
[----:B------:R-:W-:-:S04]  /*13690*/  FMNMX.FTZ R97, R112, R97, !PT ;  /* 0x0000006170617209 */ /* 0x000fc80007810000 */
[----:B------:R-:W-:-:S04]  /*136a0*/  FMNMX.FTZ R97, R157, R97, !PT ;  /* 0x000000619d617209 */ /* 0x000fc80007810000 */
[----:B0-----:R-:W-:-:S04]  /*136b0*/  FMNMX.FTZ R97, R114, R97, !PT ;  /* 0x0000006172617209 */ /* 0x001fc80007810000 */
[----:B--2---:R-:W-:Y:S01]  /*136c0*/  FMNMX.FTZ R97, R115, R97, !PT ;  /* 0x0000006173617209 */ /* 0x004fe20007810000 */
[----:B------:R-:W0:Y:S03]  /*136d0*/  MUFU.TANH R108, R108 ;  /* 0x0000006c006c7308 */ /* 0x000e260000002400 */
[----:B------:R-:W-:-:S04]  /*136e0*/  FMNMX.FTZ R97, R116, R97, !PT ;  /* 0x0000006174617209 */ /* 0x000fc80007810000 */
[----:B------:R-:W-:-:S04]  /*136f0*/  FMNMX.FTZ R97, R117, R97, !PT ;  /* 0x0000006175617209 */ /* 0x000fc80007810000 */
[----:B------:R-:W-:-:S04]  /*13700*/  FMNMX.FTZ R97, R118, R97, !PT ;  /* 0x0000006176617209 */ /* 0x000fc80007810000 */
[----:B------:R-:W-:-:S04]  /*13710*/  FMNMX.FTZ R97, R119, R97, !PT ;  /* 0x0000006177617209 */ /* 0x000fc80007810000 */
[----:B------:R-:W-:-:S04]  /*13720*/  FMNMX.FTZ R97, R120, R97, !PT ;  /* 0x0000006178617209 */ /* 0x000fc80007810000 */
[----:B0-----:R-:W-:-:S04]  /*13730*/  FMNMX.FTZ R97, R108, R97, !PT ;  /* 0x000000616c617209 */ /* 0x001fc80007810000 */
[----:B------:R-:W-:Y:S01]  /*13740*/  FMNMX.FTZ R97, R109, R97, !PT ;  /* 0x000000616d617209 */ /* 0x000fe20007810000 */
[----:B------:R-:W0:Y:S03]  /*13750*/  MUFU.TANH R136, R136 ;  /* 0x0000008800887308 */ /* 0x000e260000002400 */
[----:B------:R-:W-:Y:S01]  /*13760*/  FMNMX.FTZ R97, R110, R97, !PT ;  /* 0x000000616e617209 */ /* 0x000fe20007810000 */
[----:B------:R-:W-:-:S03]  /*13770*/  FMUL.FTZ R139, R87, UR4 ;  /* 0x00000004578b7c20 */ /* 0x000fc60008410000 */
[----:B------:R-:W-:Y:S01]  /*13780*/  FMNMX.FTZ R97, R111, R97, !PT ;  /* 0x000000616f617209 */ /* 0x000fe20007810000 */
[----:B------:R-:W1:Y:S01]  /*13790*/  MUFU.TANH R137, R137 ;  /* 0x0000008900897308 */ /* 0x000e620000002400 */
[----:B------:R-:W-:Y:S02]  /*137a0*/  FMUL.FTZ R143, R74, UR4 ;  /* 0x000000044a8f7c20 */ /* 0x000fe40008410000 */
[----:B------:R-:W-:Y:S01]  /*137b0*/  FMNMX.FTZ R97, R133, R97, !PT ;  /* 0x0000006185617209 */ /* 0x000fe20007810000 */
[----:B------:R-:W-:-:S03]  /*137c0*/  FMUL.FTZ R147, R75, UR4 ;  /* 0x000000044b937c20 */ /* 0x000fc60008410000 */
[----:B------:R-:W-:Y:S01]  /*137d0*/  FMNMX.FTZ R97, R134, R97, !PT ;  /* 0x0000006186617209 */ /* 0x000fe20007810000 */
[----:B------:R-:W2:Y:S01]  /*137e0*/  MUFU.TANH R139, R139 ;  /* 0x0000008b008b7308 */ /* 0x000ea20000002400 */
[----:B------:R-:W-:Y:S02]  /*137f0*/  FMUL.FTZ R149, R78, UR4 ;  /* 0x000000044e957c20 */ /* 0x000fe40008410000 */
[----:B------:R-:W-:-:S05]  /*13800*/  FMNMX.FTZ R97, R135, R97, !PT ;  /* 0x0000006187617209 */ /* 0x000fca0007810000 */
[----:B------:R-:W3:Y:S01]  /*13810*/  MUFU.TANH R143, R143 ;  /* 0x0000008f008f7308 */ /* 0x000ee20000002400 */
[----:B0-----:R-:W-:Y:S01]  /*13820*/  FMNMX.FTZ R97, R136, R97, !PT ;  /* 0x0000006188617209 */ /* 0x001fe20007810000 */
[----:B------:R-:W-:-:S06]  /*13830*/  FMUL.FTZ R150, R79, UR4 ;  /* 0x000000044f967c20 */ /* 0x000fcc0008410000 */
[----:B------:R-:W0:Y:S01]  /*13840*/  MUFU.TANH R147, R147 ;  /* 0x0000009300937308 */ /* 0x000e220000002400 */
[----:B-1----:R-:W-:-:S07]  /*13850*/  FMNMX.FTZ R97, R137, R97, !PT ;  /* 0x0000006189617209 */ /* 0x002fce0007810000 */
[----:B------:R-:W1:Y:S01]  /*13860*/  MUFU.TANH R149, R149 ;  /* 0x0000009500957308 */ /* 0x000e620000002400 */
[----:B--2---:R-:W-:-:S07]  /*13870*/  FMNMX.FTZ R97, R139, R97, !PT ;  /* 0x000000618b617209 */ /* 0x004fce0007810000 */
[----:B------:R-:W2:Y:S01]  /*13880*/  MUFU.TANH R150, R150 ;  /* 0x0000009600967308 */ /* 0x000ea20000002400 */
[----:B---3--:R-:W-:-:S04]  /*13890*/  FMNMX.FTZ R97, R143, R97, !PT ;  /* 0x000000618f617209 */ /* 0x008fc80007810000 */
[----:B0-----:R-:W-:-:S04]  /*138a0*/  FMNMX.FTZ R97, R147, R97, !PT ;  /* 0x0000006193617209 */ /* 0x001fc80007810000 */
[----:B-1----:R-:W-:-:S04]  /*138b0*/  FMNMX.FTZ R74, R149, R97, !PT ;  /* 0x00000061954a7209 */ /* 0x002fc80007810000 */
[----:B--2---:R-:W-:-:S05]  /*138c0*/  FMNMX.FTZ R74, R150, R74, !PT ;  /* 0x0000004a964a7209 */ /* 0x004fca0007810000 */
[----:B------:R-:W0:Y:S02]  /*138d0*/  SHFL.BFLY PT, R75, R74, 0x2, 0x1f ;  /* 0x0c401f004a4b7f89 */ /* 0x000e2400000e0000 */
[----:B0-----:R-:W-:-:S05]  /*138e0*/  FMNMX.FTZ R74, R74, R75, !PT ;  /* 0x0000004b4a4a7209 */ /* 0x001fca0007810000 */
[----:B------:R-:W0:Y:S01]  /*138f0*/  SHFL.BFLY PT, R75, R74, 0x1, 0x1f ;  /* 0x0c201f004a4b7f89 */ /* 0x000e2200000e0000 */
[----:B------:R-:W-:Y:S02]  /*13900*/  F2FP.F16.F32.PACK_AB R106, R122, R106 ;  /* 0x0000006a7a6a723e */ /* 0x000fe400000000ff */
[----:B0-----:R-:W-:-:S05]  /*13910*/  FMNMX.FTZ R74, R74, R75, !PT ;  /* 0x0000004b4a4a7209 */ /* 0x001fca0007810000 */
[----:B------:R-:W-:-:S04]  /*13920*/  FMUL.FTZ R138, R74, R15 ;  /* 0x0000000f4a8a7220 */ /* 0x000fc80000410000 */
[-CC-:B------:R-:W-:Y:S01]  /*13930*/  FFMA.FTZ R105, R121, R15.reuse, -R138.reuse ;  /* 0x0000000f79697223 */ /* 0x180fe2000001088a */
[-CC-:B------:R-:W-:Y:S01]  /*13940*/  FFMA.FTZ R107, R4, R15.reuse, -R138.reuse ;  /* 0x0000000f046b7223 */ /* 0x180fe2000001088a */
[-CC-:B------:R-:W-:Y:S01]  /*13950*/  FFMA.FTZ R121, R3, R15.reuse, -R138.reuse ;  /* 0x0000000f03797223 */ /* 0x180fe2000001088a */
[----:B------:R1:W5:Y:S01]  /*13960*/  LDL.LU R4, [R1+0xf8] ;  /* 0x0000f80001047983 */ /* 0x0003620000300800 */
[-CC-:B------:R-:W-:Y:S01]  /*13970*/  FFMA.FTZ R122, R2, R15.reuse, -R138.reuse ;  /* 0x0000000f027a7223 */ /* 0x180fe2000001088a */
[-CC-:B------:R-:W-:Y:S02]  /*13980*/  FFMA.FTZ R82, R133, R15.reuse, -R138.reuse ;  /* 0x0000000f85527223 */ /* 0x180fe4000001088a */
[----:B------:R1:W5:Y:S04]  /*13990*/  LDL.LU R3, [R1+0xf4] ;  /* 0x0000f40001037983 */ /* 0x0003680000300800 */
[----:B------:R1:W5:Y:S04]  /*139a0*/  LDL.LU R2, [R1+0xf0] ;  /* 0x0000f00001027983 */ /* 0x0003680000300800 */
[----:B------:R-:W2:Y:S01]  /*139b0*/  LDL R133, [R1+0x84] ;  /* 0x0000840001857983 */ /* 0x000ea20000100800 */
[-CC-:B------:R-:W-:Y:S01]  /*139c0*/  FFMA.FTZ R95, R90, R15.reuse, -R138.reuse ;  /* 0x0000000f5a5f7223 */ /* 0x180fe2000001088a */
[----:B------:R-:W-:Y:S01]  /*139d0*/  FFMA.FTZ R90, R108, R15, -R138 ;  /* 0x0000000f6c5a7223 */ /* 0x000fe2000001088a */
[----:B-----5:R-:W-:-:S05]  /*139e0*/  VIADD R108, R16, 0x200 ;  /* 0x00000200106c7836 */ /* 0x020fca0000000000 */
[----:B------:R-:W-:-:S04]  /*139f0*/  SHF.R.U32.HI R108, RZ, 0x4, R108 ;  /* 0x00000004ff6c7819 */ /* 0x000fc8000001166c */
[----:B------:R-:W-:-:S04]  /*13a00*/  LOP3.LUT R108, R108, 0x3fff, RZ, 0xc0, !PT ;  /* 0x00003fff6c6c7812 */ /* 0x000fc800078ec0ff */
[----:B------:R-:W-:Y:S01]  /*13a10*/  LOP3.LUT R108, R108, 0x2400000, RZ, 0xfc, !PT ;  /* 0x024000006c6c7812 */ /* 0x000fe200078efcff */
[----:B------:R-:W-:-:S04]  /*13a20*/  FFMA.FTZ R87, R110, R15, -R138 ;  /* 0x0000000f6e577223 */ /* 0x000fc8000001088a */
[----:B------:R-:W-:-:S04]  /*13a30*/  IMAD R108, R0, 0x6c0, R108 ;  /* 0x000006c0006c7824 */ /* 0x000fc800078e026c */
[----:B------:R-:W-:-:S05]  /*13a40*/  VIADD R110, R108, 0x40 ;  /* 0x000000406c6e7836 */ /* 0x000fca0000000000 */
[----:B------:R-:W-:Y:S01]  /*13a50*/  R2UR UR10, R110 ;  /* 0x000000006e0a72ca */ /* 0x000fe200000e0000 */
        /* <DEDUP_REMOVED lines=8> */
[C---:B------:R-:W-:Y:S02]  /*13ae0*/  VIADD R110, R108.reuse, 0x180 ;  /* 0x000001806c6e7836 */ /* 0x040fe40000000000 */
[-CC-:B------:R-:W-:Y:S01]  /*13af0*/  FFMA.FTZ R94, R91, R15.reuse, -R138.reuse ;  /* 0x0000000f5b5e7223 */ /* 0x180fe2000001088a */
[----:B------:R-:W-:Y:S01]  /*13b00*/  FFMA.FTZ R91, R109, R15, -R138 ;  /* 0x0000000f6d5b7223 */ /* 0x000fe2000001088a */
[----:B------:R-:W-:Y:S01]  /*13b10*/  IMAD.MOV.U32 R109, RZ, RZ, -0x7fffffe0 ;  /* 0x80000020ff6d7424 */ /* 0x000fe200078e00ff */
[----:B------:R-:W-:Y:S02]  /*13b20*/  R2UR UR6, R108 ;  /* 0x000000006c0672ca */ /* 0x000fe400000e0000 */
[----:B------:R-:W-:Y:S01]  /*13b30*/  R2UR UR30, R110 ;  /* 0x000000006e1e72ca */ /* 0x000fe200000e0000 */
[C---:B------:R-:W-:Y:S02]  /*13b40*/  VIADD R110, R108.reuse, 0x1c0 ;  /* 0x000001c06c6e7836 */ /* 0x040fe40000000000 */
[----:B------:R-:W-:Y:S01]  /*13b50*/  VIADD R108, R108, 0x200 ;  /* 0x000002006c6c7836 */ /* 0x000fe20000000000 */
[----:B------:R-:W-:-:S02]  /*13b60*/  R2UR UR7, R109 ;  /* 0x000000006d0772ca */ /* 0x000fc400000e0000 */
[----:B------:R-:W-:Y:S01]  /*13b70*/  R2UR UR39, R109 ;  /* 0x000000006d2772ca */ /* 0x000fe200000e0000 */
[----:B------:R-:W-:Y:S01]  /*13b80*/  IMAD.MOV.U32 R109, RZ, RZ, -0x3ffffff0 ;  /* 0xc0000010ff6d7424 */ /* 0x000fe200078e00ff */
[----:B------:R-:W-:-:S04]  /*13b90*/  R2UR UR38, R108 ;  /* 0x000000006c2672ca */ /* 0x000fc800000e0000 */
[----:B------:R-:W-:Y:S01]  /*13ba0*/  R2UR UR5, R109 ;  /* 0x000000006d0572ca */ /* 0x000fe200000e0000 */
[----:B------:R-:W-:Y:S01]  /*13bb0*/  WARPGROUP.ARRIVE ;  /* 0x00000000000079c5 */ /* 0x000fe20000000000 */
[----:B------:R-:W-:Y:S01]  /*13bc0*/  FFMA.FTZ R79, R111, R15, -R138 ;  /* 0x0000000f6f4f7223 */ /* 0x000fe2000001088a */
[----:B------:R-:W-:Y:S01]  /*13bd0*/  IMAD.MOV.U32 R111, RZ, RZ, -0x7fffffe0 ;  /* 0x80000020ff6f7424 */ /* 0x000fe200078e00ff */
[----:B------:R-:W-:-:S04]  /*13be0*/  R2UR UR34, R110 ;  /* 0x000000006e2272ca */ /* 0x000fc800000e0000 */
[C---:B------:R-:W-:Y:S02]  /*13bf0*/  R2UR UR11, R111.reuse ;  /* 0x000000006f0b72ca */ /* 0x040fe400000e0000 */
[C---:B------:R-:W-:Y:S02]  /*13c00*/  R2UR UR15, R111.reuse ;  /* 0x000000006f0f72ca */ /* 0x040fe400000e0000 */
[C---:B------:R-:W-:Y:S02]  /*13c10*/  R2UR UR19, R111.reuse ;  /* 0x000000006f1372ca */ /* 0x040fe400000e0000 */
[C---:B------:R-:W-:Y:S02]  /*13c20*/  R2UR UR23, R111.reuse ;  /* 0x000000006f1772ca */ /* 0x040fe400000e0000 */
[C---:B------:R-:W-:Y:S02]  /*13c30*/  R2UR UR27, R111.reuse ;  /* 0x000000006f1b72ca */ /* 0x040fe400000e0000 */
[----:B------:R-:W-:-:S02]  /*13c40*/  R2UR UR31, R111 ;  /* 0x000000006f1f72ca */ /* 0x000fc400000e0000 */
[----:B------:R-:W-:Y:S01]  /*13c50*/  R2UR UR35, R111 ;  /* 0x000000006f2372ca */ /* 0x000fe200000e0000 */
[----:B------:R-:W-:-:S05]  /*13c60*/  IMAD.MOV.U32 R111, RZ, RZ, -0x3ffffff0 ;  /* 0xc0000010ff6f7424 */ /* 0x000fca00078e00ff */
[----:B------:R-:W-:Y:S01]  /*13c70*/  R2UR UR9, R111 ;  /* 0x000000006f0972ca */ /* 0x000fe200000e0000 */
[----:B------:R-:W-:Y:S01]  /*13c80*/  IMAD.MOV.U32 R111, RZ, RZ, -0x3ffffff0 ;  /* 0xc0000010ff6f7424 */ /* 0x000fe200078e00ff */
[----:B--2---:R-:W-:-:S04]  /*13c90*/  LOP3.LUT R108, R133, 0x10000, RZ, 0xfc, !PT ;  /* 0x00010000856c7812 */ /* 0x004fc800078efcff */
[----:B------:R-:W-:Y:S01]  /*13ca0*/  R2UR UR13, R111 ;  /* 0x000000006f0d72ca */ /* 0x000fe200000e0000 */
[----:B------:R-:W2:Y:S01]  /*13cb0*/  LDL.LU R133, [R1+0x44] ;  /* 0x0000440001857983 */ /* 0x000ea20000300800 */
[----:B------:R-:W-:-:S13]  /*13cc0*/  R2UR UR4, R108 ;  /* 0x000000006c0472ca */ /* 0x000fda00000e0000 */
[----:B------:R-:W-:Y:S01]  /*13cd0*/  HGMMA.64x96x16.F32 R24, gdesc[UR4].tnspB, R24, gsb0 ;  /* 0x41600000041879f0 */ /* 0x000fe20008000818 */
[----:B------:R-:W-:-:S05]  /*13ce0*/  VIADD R110, R108, 0x180 ;  /* 0x000001806c6e7836 */ /* 0x000fca0000000000 */
[----:B------:R-:W-:Y:S01]  /*13cf0*/  R2UR UR8, R110 ;  /* 0x000000006e0872ca */ /* 0x000fe200000e0000 */
[----:B------:R-:W-:Y:S01]  /*13d00*/  VIADD R110, R108, 0x300 ;  /* 0x000003006c6e7836 */ /* 0x000fe20000000000 */
[----:B------:R-:W-:Y:S02]  /*13d10*/  WARPGROUP.DEPBAR.LE gsb0, 0x0 ;  /* 0x00008000000079c5 */ /* 0x000fe40000010000 */
[----:B------:R-:W-:-:S09]  /*13d20*/  WARPGROUP.ARRIVE ;  /* 0x00000000000079c5 */ /* 0x000fd20000000000 */
[----:B------:R-:W-:Y:S01]  /*13d30*/  HGMMA.64x96x16.F32 R24, gdesc[UR8].tnspB, R24, gsb0 ;  /* 0x41600000081879f0 */ /* 0x000fe20008000818 */
[----:B------:R-:W-:Y:S01]  /*13d40*/  R2UR UR12, R110 ;  /* 0x000000006e0c72ca */ /* 0x000fe200000e0000 */
[----:B------:R-:W-:Y:S02]  /*13d50*/  VIADD R110, R108, 0x480 ;  /* 0x000004806c6e7836 */ /* 0x000fe40000000000 */
[----:B------:R-:W-:-:S03]  /*13d60*/  IMAD.MOV.U32 R111, RZ, RZ, -0x3ffffff0 ;  /* 0xc0000010ff6f7424 */ /* 0x000fc600078e00ff */
[----:B------:R-:W-:Y:S02]  /*13d70*/  R2UR UR16, R110 ;  /* 0x000000006e1072ca */ /* 0x000fe400000e0000 */
[----:B------:R-:W-:Y:S01]  /*13d80*/  R2UR UR17, R111 ;  /* 0x000000006f1172ca */ /* 0x000fe200000e0000 */
[----:B------:R-:W-:Y:S02]  /*13d90*/  WARPGROUP.DEPBAR.LE gsb0, 0x0 ;  /* 0x00008000000079c5 */ /* 0x000fe40000010000 */
[----:B------:R-:W-:-:S06]  /*13da0*/  WARPGROUP.ARRIVE ;  /* 0x00000000000079c5 */ /* 0x000fcc0000000000 */
[----:B------:R-:W-:Y:S01]  /*13db0*/  HGMMA.64x96x16.F32 R24, gdesc[UR12].tnspB, R24, gsb0 ;  /* 0x416000000c1879f0 */ /* 0x000fe20008000818 */
[----:B------:R-:W-:Y:S01]  /*13dc0*/  IMAD.MOV.U32 R111, RZ, RZ, -0x3ffffff0 ;  /* 0xc0000010ff6f7424 */ /* 0x000fe200078e00ff */
[----:B------:R-:W-:-:S04]  /*13dd0*/  IADD3 R110, R108, 0x600, RZ ;  /* 0x000006006c6e7810 */ /* 0x000fc80007ffe0ff */
[----:B------:R-:W-:Y:S02]  /*13de0*/  R2UR UR20, R110 ;  /* 0x000000006e1472ca */ /* 0x000fe400000e0000 */
[----:B------:R-:W-:Y:S01]  /*13df0*/  R2UR UR21, R111 ;  /* 0x000000006f1572ca */ /* 0x000fe200000e0000 */
[----:B------:R-:W-:Y:S02]  /*13e00*/  WARPGROUP.DEPBAR.LE gsb0, 0x0 ;  /* 0x00008000000079c5 */ /* 0x000fe40000010000 */
[----:B------:R-:W-:-:S06]  /*13e10*/  WARPGROUP.ARRIVE ;  /* 0x00000000000079c5 */ /* 0x000fcc0000000000 */
[----:B------:R-:W-:Y:S01]  /*13e20*/  HGMMA.64x96x16.F32 R24, gdesc[UR16].tnspB, R24, gsb0 ;  /* 0x41600000101879f0 */ /* 0x000fe20008000818 */
[----:B------:R-:W-:Y:S02]  /*13e30*/  VIADD R110, R108, 0x780 ;  /* 0x000007806c6e7836 */ /* 0x000fe40000000000 */
[----:B------:R-:W-:-:S03]  /*13e40*/  IMAD.MOV.U32 R111, RZ, RZ, -0x3ffffff0 ;  /* 0xc0000010ff6f7424 */ /* 0x000fc600078e00ff */
        /* <DEDUP_REMOVED lines=19> */
[----:B------:R-:W-:-:S04]  /*13f80*/  FADD.FTZ R109, -R74, R155 ;  /* 0x0000009b4a6d7221 */ /* 0x000fc80000010100 */
[----:B------:R-:W-:Y:S01]  /*13f90*/  FMUL.FTZ R109, R109, R15 ;  /* 0x0000000f6d6d7220 */ /* 0x000fe20000410000 */
[----:B------:R-:W-:-:S03]  /*13fa0*/  VIADD R108, R108, 0xc00 ;  /* 0x00000c006c6c7836 */ /* 0x000fc60000000000 */
[----:B------:R0:W-:Y:S01]  /*13fb0*/  MUFU.EX2 R110, R109 ;  /* 0x0000006d006e7308 */ /* 0x0001e20000000800 */
[----:B------:R-:W-:Y:S02]  /*13fc0*/  WARPGROUP.DEPBAR.LE gsb0, 0x0 ;  /* 0x00008000000079c5 */ /* 0x000fe40000010000 */
[----:B------:R-:W-:-:S06]  /*13fd0*/  WARPGROUP.ARRIVE ;  /* 0x00000000000079c5 */ /* 0x000fcc0000000000 */
[----:B------:R-:W-:Y:S01]  /*13fe0*/  HGMMA.64x96x16.F32 R24, gdesc[UR32].tnspB, R24, gsb0 ;  /* 0x41600000201879f0 */ /* 0x000fe20008000818 */
[----:B0-----:R-:W-:Y:S01]  /*13ff0*/  IMAD.MOV.U32 R109, RZ, RZ, -0x3ffffff0 ;  /* 0xc0000010ff6d7424 */ /* 0x001fe200078e00ff */
[----:B------:R-:W-:-:S04]  /*14000*/  R2UR UR36, R108 ;  /* 0x000000006c2472ca */ /* 0x000fc800000e0000 */
[----:B------:R-:W-:Y:S01]  /*14010*/  R2UR UR37, R109 ;  /* 0x000000006d2572ca */ /* 0x000fe200000e0000 */
[----:B------:R-:W0:Y:S01]  /*14020*/  S2R R155, SR_TID.X ;  /* 0x00000000009b7919 */ /* 0x000e220000002100 */
[----:B------:R-:W2:Y:S01]  /*14030*/  MUFU.EX2 R105, R105 ;  /* 0x0000006900697308 */ /* 0x000ea20000000800 */
[----:B------:R-:W-:-:S07]  /*14040*/  FFMA.FTZ R83, R134, R15, -R138 ;  /* 0x0000000f86537223 */ /* 0x000fce000001088a */
[----:B------:R-:W3:Y:S01]  /*14050*/  MUFU.EX2 R108, R107 ;  /* 0x0000006b006c7308 */ /* 0x000ee20000000800 */
[----:B------:R-:W-:Y:S02]  /*14060*/  WARPGROUP.DEPBAR.LE gsb0, 0x0 ;  /* 0x00008000000079c5 */ /* 0x000fe40000010000 */
[----:B------:R-:W-:-:S06]  /*14070*/  WARPGROUP.ARRIVE ;  /* 0x00000000000079c5 */ /* 0x000fcc0000000000 */
[----:B------:R-:W-:Y:S01]  /*14080*/  HGMMA.64x96x16.F32 R24, gdesc[UR36].tnspB, R24, gsb0 ;  /* 0x41600000241879f0 */ /* 0x000fe20008000818 */
[----:B0-----:R-:W-:Y:S02]  /*14090*/  SHF.R.U32.HI R134, RZ, 0x7, R155 ;  /* 0x00000007ff867819 */ /* 0x001fe4000001169b */
[----:B------:R-:W-:-:S03]  /*140a0*/  ISETP.GE.U32.AND P2, PT, R155, 0x180, PT ;  /* 0x000001809b00780c */ /* 0x000fc60003f46070 */
[----:B------:R-:W-:Y:S01]  /*140b0*/  VIADD R109, R134, 0x9 ;  /* 0x00000009866d7836 */ /* 0x000fe20000000000 */
[----:B------:R-:W-:Y:S01]  /*140c0*/  MUFU.EX2 R107, R121 ;  /* 0x00000079006b7308 */ /* 0x000fe20000000800 */
[----:B--2---:R-:W-:-:S03]  /*140d0*/  FFMA.FTZ R111, R110, R133, R105 ;  /* 0x000000856e6f7223 */ /* 0x004fc60000010069 */
[----:B------:R-:W-:-:S04]  /*140e0*/  SEL R109, R109, 0x9, !P2 ;  /* 0x000000096d6d7807 */ /* 0x000fc80005000000 */
[----:B------:R-:W-:Y:S01]  /*140f0*/  MUFU.EX2 R122, R122 ;  /* 0x0000007a007a7308 */ /* 0x000fe20000000800 */
[----:B---3--:R-:W-:-:S07]  /*14100*/  F2FP.F16.F32.PACK_AB R105, R108, R105 ;  /* 0x000000696c69723e */ /* 0x008fce00000000ff */
[----:B------:R-:W0:Y:S01]  /*14110*/  MUFU.EX2 R132, R132 ;  /* 0x0000008400847308 */ /* 0x000e220000000800 */
[----:B------:R-:W-:-:S07]  /*14120*/  FFMA.FTZ R97, R103, R15, -R138 ;  /* 0x0000000f67617223 */ /* 0x000fce000001088a */
[----:B------:R-:W2:Y:S01]  /*14130*/  MUFU.EX2 R131, R131 ;  /* 0x0000008300837308 */ /* 0x000ea20000000800 */
[----:B------:R-:W-:-:S07]  /*14140*/  FFMA.FTZ R98, R98, R15, -R138 ;  /* 0x0000000f62627223 */ /* 0x000fce000001088a */
[----:B------:R-:W3:Y:S08]  /*14150*/  MUFU.EX2 R130, R130 ;  /* 0x0000008200827308 */ /* 0x000ef00000000800 */
[----:B------:R-:W-:Y:S01]  /*14160*/  MUFU.EX2 R95, R95 ;  /* 0x0000005f005f7308 */ /* 0x000fe20000000800 */
[----:B------:R-:W-:Y:S01]  /*14170*/  FFMA.FTZ R99, R99, R15, -R138 ;  /* 0x0000000f63637223 */ /* 0x000fe2000001088a */
[----:B0-----:R-:W-:-:S06]  /*14180*/  FADD.FTZ R154, R132, R154 ;  /* 0x0000009a849a7221 */ /* 0x001fcc0000010000 */
[----:B------:R-:W-:Y:S01]  /*14190*/  MUFU.EX2 R129, R129 ;  /* 0x0000008100817308 */ /* 0x000fe20000000800 */
[----:B------:R-:W-:-:S07]  /*141a0*/  FFMA.FTZ R100, R100, R15, -R138 ;  /* 0x0000000f64647223 */ /* 0x000fce000001088a */
[----:B------:R-:W-:Y:S01]  /*141b0*/  MUFU.EX2 R97, R97 ;  /* 0x0000006100617308 */ /* 0x000fe20000000800 */
[----:B--2---:R-:W-:-:S07]  /*141c0*/  FADD.FTZ R154, R131, R154 ;  /* 0x0000009a839a7221 */ /* 0x004fce0000010000 */
[----:B------:R-:W-:Y:S01]  /*141d0*/  MUFU.EX2 R128, R128 ;  /* 0x0000008000807308 */ /* 0x000fe20000000800 */
[----:B------:R-:W-:Y:S02]  /*141e0*/  WARPGROUP.DEPBAR.LE gsb0, 0x0 ;  /* 0x00008000000079c5 */ /* 0x000fe40000010000 */
[----:B------:R0:W-:Y:S06]  /*141f0*/  BAR.ARV R109, 0x100 ;  /* 0x0004006d0000751d */ /* 0x0001ec0000002000 */
[----:B0-----:R-:W-:Y:S01]  /*14200*/  FADD.FTZ R109, R108, R111 ;  /* 0x0000006f6c6d7221 */ /* 0x001fe20000010000 */
[----:B------:R-:W-:-:S02]  /*14210*/  @!P1 IMAD R111, R145, 0x8, R16 ;  /* 0x00000008916f9824 */ /* 0x000fc400078e0210 */
[----:B------:R-:W-:Y:S02]  /*14220*/  @!P1 IMAD R108, R0, 0x8, R16 ;  /* 0x00000008006c9824 */ /* 0x000fe400078e0210 */
[----:B------:R-:W-:Y:S02]  /*14230*/  @!P1 VIADD R111, R111, 0x31c40 ;  /* 0x00031c406f6f9836 */ /* 0x000fe40000000000 */
[----:B------:R-:W-:Y:S02]  /*14240*/  @!P1 VIADD R108, R108, 0x31c60 ;  /* 0x00031c606c6c9836 */ /* 0x000fe40000000000 */
[----:B------:R-:W-:Y:S01]  /*14250*/  FADD.FTZ R0, R107, R109 ;  /* 0x0000006d6b007221 */ /* 0x000fe20000010000 */
[----:B------:R-:W-:Y:S02]  /*14260*/  F2FP.F16.F32.PACK_AB R107, R122, R107 ;  /* 0x0000006b7a6b723e */ /* 0x000fe400000000ff */
[----:B------:R-:W-:Y:S02]  /*14270*/  @!P1 PRMT R111, RZ, 0x654, R111 ;  /* 0x00000654ff6f9816 */ /* 0x000fe4000000006f */
[----:B------:R-:W-:-:S02]  /*14280*/  @!P1 PRMT R108, RZ, 0x654, R108 ;  /* 0x00000654ff6c9816 */ /* 0x000fc4000000006c */
[----:B------:R0:W-:Y:S02]  /*14290*/  @!P1 SYNCS.ARRIVE.TRANS64.RED.A1T0 RZ, [R111+URZ], RZ ;  /* 0x000000ff6fff99a7 */ /* 0x0001e4000810043f */
[----:B------:R2:W-:Y:S01]  /*142a0*/  @!P1 SYNCS.ARRIVE.TRANS64.RED.A1T0 RZ, [R108+URZ], RZ ;  /* 0x000000ff6cff99a7 */ /* 0x0005e2000810043f */
[----:B------:R4:W-:Y:S01]  /*142b0*/  STSM.16.M88.4 [R18+0x24300], R104 ;  /* 0x0243006812007844 */ /* 0x0009e20000000200 */
[----:B------:R-:W-:Y:S01]  /*142c0*/  MUFU.EX2 R98, R98 ;  /* 0x0000006200627308 */ /* 0x000fe20000000800 */
[----:B------:R-:W-:-:S07]  /*142d0*/  FADD.FTZ R122, R122, R0 ;  /* 0x000000007a7a7221 */ /* 0x000fce0000010000 */
[----:B----4-:R-:W-:Y:S08]  /*142e0*/  MUFU.EX2 R105, R89 ;  /* 0x0000005900697308 */ /* 0x010ff00000000800 */
[----:B------:R-:W4:Y:S01]  /*142f0*/  MUFU.EX2 R89, R94 ;  /* 0x0000005e00597308 */ /* 0x000f220000000800 */
[----:B------:R-:W-:Y:S01]  /*14300*/  FFMA.FTZ R101, R101, R15, -R138 ;  /* 0x0000000f65657223 */ /* 0x000fe2000001088a */
[----:B---3--:R-:W-:-:S06]  /*14310*/  FADD.FTZ R154, R130, R154 ;  /* 0x0000009a829a7221 */ /* 0x008fcc0000010000 */
[----:B------:R-:W3:Y:S01]  /*14320*/  MUFU.EX2 R127, R127 ;  /* 0x0000007f007f7308 */ /* 0x000ee20000000800 */
[----:B------:R-:W-:-:S07]  /*14330*/  FFMA.FTZ R102, R102, R15, -R138 ;  /* 0x0000000f66667223 */ /* 0x000fce000001088a */
[----:B------:R-:W-:Y:S08]  /*14340*/  MUFU.EX2 R121, R81 ;  /* 0x0000005100797308 */ /* 0x000ff00000000800 */
[----:B------:R4:W-:Y:S08]  /*14350*/  MUFU.EX2 R133, R80 ;  /* 0x0000005000857308 */ /* 0x0009f00000000800 */
[----:B------:R-:W-:Y:S01]  /*14360*/  MUFU.EX2 R81, R99 ;  /* 0x0000006300517308 */ /* 0x000fe20000000800 */
[----:B----4-:R-:W-:Y:S01]  /*14370*/  FADD.FTZ R80, R89, R122 ;  /* 0x0000007a59507221 */ /* 0x010fe20000010000 */
[----:B------:R-:W-:-:S03]  /*14380*/  FADD.FTZ R154, R129, R154 ;  /* 0x0000009a819a7221 */ /* 0x000fc60000010000 */
[----:B------:R-:W-:-:S03]  /*14390*/  FADD.FTZ R80, R95, R80 ;  /* 0x000000505f507221 */ /* 0x000fc60000010000 */
[----:B------:R-:W4:Y:S01]  /*143a0*/  MUFU.EX2 R126, R126 ;  /* 0x0000007e007e7308 */ /* 0x000f220000000800 */
[----:B------:R-:W-:Y:S01]  /*143b0*/  FADD.FTZ R80, R97, R80 ;  /* 0x0000005061507221 */ /* 0x000fe20000010000 */
[----:B------:R-:W-:-:S06]  /*143c0*/  FFMA.FTZ R103, R113, R15, -R138 ;  /* 0x0000000f71677223 */ /* 0x000fcc000001088a */
[----:B------:R-:W1:Y:S01]  /*143d0*/  MUFU.EX2 R100, R100 ;  /* 0x0000006400647308 */ /* 0x000e620000000800 */
[-CC-:B------:R-:W-:Y:S01]  /*143e0*/  FFMA.FTZ R112, R112, R15.reuse, -R138.reuse ;  /* 0x0000000f70707223 */ /* 0x180fe2000001088a */
[-CC-:B------:R-:W-:Y:S01]  /*143f0*/  FFMA.FTZ R113, R157, R15.reuse, -R138.reuse ;  /* 0x0000000f9d717223 */ /* 0x180fe2000001088a */
[-CC-:B------:R-:W-:Y:S01]  /*14400*/  FFMA.FTZ R114, R114, R15.reuse, -R138.reuse ;  /* 0x0000000f72727223 */ /* 0x180fe2000001088a */
[----:B------:R-:W-:-:S04]  /*14410*/  FFMA.FTZ R115, R115, R15, -R138 ;  /* 0x0000000f73737223 */ /* 0x000fc8000001088a */
[----:B------:R-:W0:Y:S01]  /*14420*/  MUFU.EX2 R125, R125 ;  /* 0x0000007d007d7308 */ /* 0x000e220000000800 */
        /* <DEDUP_REMOVED lines=15> */
[----:B------:R-:W-:-:S07]  /*14520*/  FADD.FTZ R154, R128, R154 ;  /* 0x0000009a809a7221 */ /* 0x000fce0000010000 */
[----:B------:R4:W-:Y:S01]  /*14530*/  MUFU.EX2 R138, R84 ;  /* 0x00000054008a7308 */ /* 0x0009e20000000800 */
[----:B---3--:R-:W-:-:S07]  /*14540*/  FADD.FTZ R154, R127, R154 ;  /* 0x0000009a7f9a7221 */ /* 0x008fce0000010000 */
[----:B------:R-:W3:Y:S01]  /*14550*/  MUFU.EX2 R102, R102 ;  /* 0x0000006600667308 */ /* 0x000ee20000000800 */
[----:B----4-:R-:W-:Y:S01]  /*14560*/  FADD.FTZ R84, R98, R80 ;  /* 0x0000005062547221 */ /* 0x010fe20000010000 */
[----:B------:R-:W-:-:S03]  /*14570*/  FADD.FTZ R154, R126, R154 ;  /* 0x0000009a7e9a7221 */ /* 0x000fc60000010000 */
[----:B------:R-:W-:-:S03]  /*14580*/  FADD.FTZ R84, R81, R84 ;  /* 0x0000005451547221 */ /* 0x000fc60000010000 */
[----:B------:R-:W4:Y:S01]  /*14590*/  MUFU.EX2 R123, R123 ;  /* 0x0000007b007b7308 */ /* 0x000f220000000800 */
[----:B-1----:R-:W-:-:S07]  /*145a0*/  FADD.FTZ R84, R100, R84 ;  /* 0x0000005464547221 */ /* 0x002fce0000010000 */
[----:B------:R-:W-:Y:S08]  /*145b0*/  MUFU.EX2 R137, R85 ;  /* 0x0000005500897308 */ /* 0x000ff00000000800 */
[----:B------:R-:W1:Y:S01]  /*145c0*/  MUFU.EX2 R85, R103 ;  /* 0x0000006700557308 */ /* 0x000e620000000800 */
[----:B0-----:R-:W-:Y:S01]  /*145d0*/  FADD.FTZ R154, R125, R154 ;  /* 0x0000009a7d9a7221 */ /* 0x001fe20000010000 */
[----:B--2---:R-:W-:-:S06]  /*145e0*/  FADD.FTZ R84, R101, R84 ;  /* 0x0000005465547221 */ /* 0x004fcc0000010000 */
[----:B------:R-:W0:Y:S01]  /*145f0*/  MUFU.EX2 R111, R76 ;  /* 0x0000004c006f7308 */ /* 0x000e220000000800 */
[----:B------:R-:W-:-:S07]  /*14600*/  F2FP.F16.F32.PACK_AB R89, R95, R89 ;  /* 0x000000595f59723e */ /* 0x000fce00000000ff */
[----:B------:R-:W2:Y:S01]  /*14610*/  MUFU.EX2 R112, R112 ;  /* 0x0000007000707308 */ /* 0x000ea20000000800 */
[----:B---3--:R-:W-:-:S07]  /*14620*/  FADD.FTZ R84, R102, R84 ;  /* 0x0000005466547221 */ /* 0x008fce0000010000 */
[----:B------:R-:W3:Y:S08]  /*14630*/  MUFU.EX2 R113, R113 ;  /* 0x0000007100717308 */ /* 0x000ef00000000800 */
[----:B------:R-:W3:Y:S08]  /*14640*/  MUFU.EX2 R109, R73 ;  /* 0x00000049006d7308 */ /* 0x000ef00000000800 */
[----:B------:R4:W-:Y:S08]  /*14650*/  MUFU.EX2 R95, R87 ;  /* 0x00000057005f7308 */ /* 0x0009f00000000800 */
[----:B------:R-:W3:Y:S01]  /*14660*/  MUFU.EX2 R114, R114 ;  /* 0x0000007200727308 */ /* 0x000ee20000000800 */
[----:B----4-:R-:W-:-:S04]  /*14670*/  FADD.FTZ R87, R124, R154 ;  /* 0x0000009a7c577221 */ /* 0x010fc80000010000 */
[----:B------:R-:W-:-:S03]  /*14680*/  FADD.FTZ R87, R123, R87 ;  /* 0x000000577b577221 */ /* 0x000fc60000010000 */
[----:B------:R4:W-:Y:S02]  /*14690*/  MUFU.EX2 R94, R91 ;  /* 0x0000005b005e7308 */ /* 0x0009e40000000800 */
[----:B----4-:R-:W-:-:S06]  /*146a0*/  F2FP.F16.F32.PACK_AB R91, R98, R97 ;  /* 0x00000061625b723e */ /* 0x010fcc00000000ff */
[----:B------:R-:W4:Y:S08]  /*146b0*/  MUFU.EX2 R115, R115 ;  /* 0x0000007300737308 */ /* 0x000f300000000800 */
[----:B------:R-:W-:Y:S08]  /*146c0*/  MUFU.EX2 R98, R79 ;  /* 0x0000004f00627308 */ /* 0x000ff00000000800 */
[----:B------:R1:W-:Y:S02]  /*146d0*/  MUFU.EX2 R79, R82 ;  /* 0x00000052004f7308 */ /* 0x0003e40000000800 */
[----:B-1----:R-:W-:-:S06]  /*146e0*/  FADD.FTZ R82, R85, R84 ;  /* 0x0000005455527221 */ /* 0x002fcc0000010000 */
[----:B------:R-:W1:Y:S01]  /*146f0*/  MUFU.EX2 R116, R116 ;  /* 0x0000007400747308 */ /* 0x000e620000000800 */
[----:B0-----:R-:W-:Y:S01]  /*14700*/  FADD.FTZ R84, R111, R87 ;  /* 0x000000576f547221 */ /* 0x001fe20000010000 */
[----:B--2---:R-:W-:-:S03]  /*14710*/  FADD.FTZ R82, R112, R82 ;  /* 0x0000005270527221 */ /* 0x004fc60000010000 */
[----:B------:R-:W-:-:S03]  /*14720*/  FADD.FTZ R84, R121, R84 ;  /* 0x0000005479547221 */ /* 0x000fc60000010000 */
[----:B------:R-:W-:Y:S01]  /*14730*/  MUFU.EX2 R108, R88 ;  /* 0x00000058006c7308 */ /* 0x000fe20000000800 */
[----:B---3--:R-:W-:-:S07]  /*14740*/  FADD.FTZ R82, R113, R82 ;  /* 0x0000005271527221 */ /* 0x008fce0000010000 */
[----:B------:R-:W0:Y:S08]  /*14750*/  MUFU.EX2 R117, R117 ;  /* 0x0000007500757308 */ /* 0x000e300000000800 */
[----:B------:R-:W-:Y:S08]  /*14760*/  MUFU.EX2 R134, R77 ;  /* 0x0000004d00867308 */ /* 0x000ff00000000800 */
[----:B------:R2:W-:Y:S08]  /*14770*/  MUFU.EX2 R99, R83 ;  /* 0x0000005300637308 */ /* 0x0005f00000000800 */
[----:B------:R-:W3:Y:S01]  /*14780*/  MUFU.EX2 R118, R118 ;  /* 0x0000007600767308 */ /* 0x000ee20000000800 */
[----:B--2---:R-:W-:Y:S01]  /*14790*/  FADD.FTZ R83, R109, R84 ;  /* 0x000000546d537221 */ /* 0x004fe20000010000 */
[----:B------:R-:W-:-:S04]  /*147a0*/  FADD.FTZ R84, R114, R82 ;  /* 0x0000005272547221 */ /* 0x000fc80000010000 */
[----:B----4-:R-:W-:Y:S02]  /*147b0*/  FADD.FTZ R84, R115, R84 ;  /* 0x0000005473547221 */ /* 0x010fe40000010000 */
[----:B------:R-:W2:Y:S01]  /*147c0*/  MUFU.EX2 R107, R96 ;  /* 0x00000060006b7308 */ /* 0x000ea20000000800 */
[----:B------:R-:W-:Y:S01]  /*147d0*/  FADD.FTZ R83, R133, R83 ;  /* 0x0000005385537221 */ /* 0x000fe20000010000 */
[----:B-1----:R-:W-:-:S06]  /*147e0*/  FADD.FTZ R84, R116, R84 ;  /* 0x0000005474547221 */ /* 0x002fcc0000010000 */
[----:B------:R-:W1:Y:S01]  /*147f0*/  MUFU.EX2 R119, R119 ;  /* 0x0000007700777308 */ /* 0x000e620000000800 */
[----:B0-----:R-:W-:-:S07]  /*14800*/  FADD.FTZ R87, R117, R84 ;  /* 0x0000005475577221 */ /* 0x001fce0000010000 */
[----:B------:R-:W0:Y:S01]  /*14810*/  MUFU.EX2 R135, R72 ;  /* 0x0000004800877308 */ /* 0x000e220000000800 */
[----:B------:R-:W-:-:S07]  /*14820*/  F2FP.F16.F32.PACK_AB R88, R131, R132 ;  /* 0x000000848358723e */ /* 0x000fce00000000ff */
[----:B------:R-:W4:Y:S01]  /*14830*/  MUFU.EX2 R120, R120 ;  /* 0x0000007800787308 */ /* 0x000f220000000800 */
[----:B------:R-:W-:Y:S02]  /*14840*/  F2FP.F16.F32.PACK_AB R80, R127, R128 ;  /* 0x000000807f50723e */ /* 0x000fe400000000ff */
[----:B------:R-:W-:-:S05]  /*14850*/  F2FP.F16.F32.PACK_AB R81, R100, R81 ;  /* 0x000000516451723e */ /* 0x000fca00000000ff */
[----:B------:R-:W4:Y:S01]  /*14860*/  MUFU.EX2 R106, R93 ;  /* 0x0000005d006a7308 */ /* 0x000f220000000800 */
[----:B------:R-:W-:Y:S01]  /*14870*/  F2FP.F16.F32.PACK_AB R82, R125, R126 ;  /* 0x0000007e7d52723e */ /* 0x000fe200000000ff */
[----:B---3--:R-:W-:-:S06]  /*14880*/  FADD.FTZ R87, R118, R87 ;  /* 0x0000005776577221 */ /* 0x008fcc0000010000 */
[----:B------:R3:W-:Y:S08]  /*14890*/  MUFU.EX2 R97, R86 ;  /* 0x0000005600617308 */ /* 0x0007f00000000800 */
[----:B------:R2:W4:Y:S01]  /*148a0*/  MUFU.EX2 R0, R90 ;  /* 0x0000005a00007308 */ /* 0x0005220000000800 */
[----:B---3--:R-:W-:Y:S01]  /*148b0*/  FADD.FTZ R86, R108, R83 ;  /* 0x000000536c567221 */ /* 0x008fe20000010000 */
[----:B------:R-:W-:-:S03]  /*148c0*/  F2FP.F16.F32.PACK_AB R83, R102, R101 ;  /* 0x000000656653723e */ /* 0x000fc600000000ff */
[----:B------:R-:W-:-:S03]  /*148d0*/  FADD.FTZ R86, R134, R86 ;  /* 0x0000005686567221 */ /* 0x000fc60000010000 */
[----:B------:R-:W3:Y:S01]  /*148e0*/  MUFU.EX2 R136, R21 ;  /* 0x0000001500887308 */ /* 0x000ee20000000800 */
[----:B--2---:R-:W-:Y:S01]  /*148f0*/  F2FP.F16.F32.PACK_AB R90, R129, R130 ;  /* 0x00000082815a723e */ /* 0x004fe200000000ff */
[----:B------:R-:W-:-:S04]  /*14900*/  FADD.FTZ R86, R107, R86 ;  /* 0x000000566b567221 */ /* 0x000fc80000010000 */
[----:B------:R-:W-:Y:S04]  /*14910*/  STSM.16.M88.4 [R18+0x25b00], R88 ;  /* 0x025b005812007844 */ /* 0x000fe80000000200 */
[----:B------:R1:W-:Y:S01]  /*14920*/  STSM.16.M88.4 [R18+0x27300], R80 ;  /* 0x0273005012007844 */ /* 0x0003e20000000200 */
[----:B------:R-:W2:Y:S01]  /*14930*/  MUFU.EX2 R104, R92 ;  /* 0x0000005c00687308 */ /* 0x000ea20000000800 */
[----:B-1----:R-:W-:Y:S01]  /*14940*/  FADD.FTZ R81, R119, R87 ;  /* 0x0000005777517221 */ /* 0x002fe20000010000 */
[----:B0-----:R-:W-:-:S03]  /*14950*/  FADD.FTZ R80, R135, R86 ;  /* 0x0000005687507221 */ /* 0x001fc60000010000 */
[----:B----4-:R-:W-:Y:S01]  /*14960*/  FADD.FTZ R81, R120, R81 ;  /* 0x0000005178517221 */ /* 0x010fe20000010000 */
[----:B------:R-:W-:-:S03]  /*14970*/  FADD.FTZ R80, R106, R80 ;  /* 0x000000506a507221 */ /* 0x000fc60000010000 */
[----:B------:R-:W-:Y:S01]  /*14980*/  FADD.FTZ R81, R0, R81 ;  /* 0x0000005100517221 */ /* 0x000fe20000010000 */
[----:B---3--:R-:W-:Y:S01]  /*14990*/  FADD.FTZ R80, R136, R80 ;  /* 0x0000005088507221 */ /* 0x008fe20000010000 */
[----:B------:R-:W0:Y:S02]  /*149a0*/  MUFU.EX2 R93, R140 ;  /* 0x0000008c005d7308 */ /* 0x000e240000000800 */
[----:B------:R-:W-:Y:S01]  /*149b0*/  FADD.FTZ R81, R94, R81 ;  /* 0x000000515e517221 */ /* 0x000fe20000010000 */
[----:B------:R-:W-:-:S03]  /*149c0*/  FADD.FTZ R80, R105, R80 ;  /* 0x0000005069507221 */ /* 0x000fc60000010000 */
[----:B------:R-:W-:Y:S01]  /*149d0*/  FADD.FTZ R81, R95, R81 ;  /* 0x000000515f517221 */ /* 0x000fe20000010000 */
[----:B------:R-:W-:Y:S01]  /*149e0*/  FADD.FTZ R80, R137, R80 ;  /* 0x0000005089507221 */ /* 0x000fe20000010000 */
[----:B------:R-:W1:Y:S02]  /*149f0*/  MUFU.EX2 R96, R141 ;  /* 0x0000008d00607308 */ /* 0x000e640000000800 */
[----:B------:R-:W-:Y:S01]  /*14a00*/  FADD.FTZ R100, R98, R81 ;  /* 0x0000005162647221 */ /* 0x000fe20000010000 */
[----:B--2---:R-:W-:-:S05]  /*14a10*/  FADD.FTZ R82, R104, R80 ;  /* 0x0000005068527221 */ /* 0x004fca0000010000 */
[----:B------:R-:W2:Y:S01]  /*14a20*/  MUFU.EX2 R75, R75 ;  /* 0x0000004b004b7308 */ /* 0x000ea20000000800 */
[----:B------:R-:W-:Y:S01]  /*14a30*/  FADD.FTZ R100, R79, R100 ;  /* 0x000000644f647221 */ /* 0x000fe20000010000 */
[----:B------:R-:W-:-:S06]  /*14a40*/  FADD.FTZ R82, R138, R82 ;  /* 0x000000528a527221 */ /* 0x000fcc0000010000 */
[----:B------:R-:W3:Y:S01]  /*14a50*/  MUFU.EX2 R77, R142 ;  /* 0x0000008e004d7308 */ /* 0x000ee20000000800 */
[----:B------:R-:W-:-:S07]  /*14a60*/  FADD.FTZ R100, R99, R100 ;  /* 0x0000006463647221 */ /* 0x000fce0000010000 */
[----:B------:R-:W4:Y:S01]  /*14a70*/  MUFU.EX2 R78, R78 ;  /* 0x0000004e004e7308 */ /* 0x000f220000000800 */
[----:B------:R-:W-:Y:S01]  /*14a80*/  F2FP.F16.F32.PACK_AB R84, R123, R124 ;  /* 0x0000007c7b54723e */ /* 0x000fe200000000ff */
[----:B0-----:R-:W-:Y:S01]  /*14a90*/  FADD.FTZ R101, R93, R82 ;  /* 0x000000525d657221 */ /* 0x001fe20000010000 */
[----:B------:R-:W-:-:S05]  /*14aa0*/  F2FP.F16.F32.PACK_AB R85, R112, R85 ;  /* 0x000000557055723e */ /* 0x000fca00000000ff */
[----:B------:R-:W0:Y:S01]  /*14ab0*/  MUFU.EX2 R92, R146 ;  /* 0x00000092005c7308 */ /* 0x000e220000000800 */
[----:B------:R-:W-:Y:S02]  /*14ac0*/  F2FP.F16.F32.PACK_AB R86, R121, R111 ;  /* 0x0000006f7956723e */ /* 0x000fe400000000ff */
[----:B------:R-:W-:-:S05]  /*14ad0*/  F2FP.F16.F32.PACK_AB R87, R114, R113 ;  /* 0x000000717257723e */ /* 0x000fca00000000ff */
[----:B------:R-:W0:Y:S01]  /*14ae0*/  MUFU.EX2 R139, R139 ;  /* 0x0000008b008b7308 */ /* 0x000e220000000800 */
[----:B------:R-:W-:Y:S01]  /*14af0*/  FADD.FTZ R100, R97, R100 ;  /* 0x0000006461647221 */ /* 0x000fe20000010000 */
[----:B------:R-:W-:Y:S02]  /*14b00*/  F2FP.F16.F32.PACK_AB R88, R133, R109 ;  /* 0x0000006d8558723e */ /* 0x000fe400000000ff */
[----:B------:R-:W-:-:S04]  /*14b10*/  F2FP.F16.F32.PACK_AB R89, R116, R115 ;  /* 0x000000737459723e */ /* 0x000fc800000000ff */
[----:B------:R-:W0:Y:S01]  /*14b20*/  MUFU.EX2 R21, R148 ;  /* 0x0000009400157308 */ /* 0x000e220000000800 */
[----:B------:R-:W-:Y:S02]  /*14b30*/  F2FP.F16.F32.PACK_AB R90, R134, R108 ;  /* 0x0000006c865a723e */ /* 0x000fe400000000ff */
[----:B------:R-:W-:Y:S01]  /*14b40*/  F2FP.F16.F32.PACK_AB R91, R118, R117 ;  /* 0x00000075765b723e */ /* 0x000fe200000000ff */
[----:B------:R2:W-:Y:S01]  /*14b50*/  STSM.16.M88.4 [R18+0x28b00], R84 ;  /* 0x028b005412007844 */ /* 0x0005e20000000200 */
[----:B------:R-:W-:-:S03]  /*14b60*/  F2FP.F16.F32.PACK_AB R83, R94, R0 ;  /* 0x000000005e53723e */ /* 0x000fc600000000ff */
[----:B------:R-:W0:Y:S01]  /*14b70*/  MUFU.EX2 R143, R143 ;  /* 0x0000008f008f7308 */ /* 0x000e220000000800 */
[----:B-1----:R-:W-:Y:S01]  /*14b80*/  FADD.FTZ R0, R96, R101 ;  /* 0x0000006560007221 */ /* 0x002fe20000010000 */
[----:B------:R3:W-:Y:S06]  /*14b90*/  STSM.16.M88.4 [R18+0x2a300], R88 ;  /* 0x02a3005812007844 */ /* 0x0007ec0000000200 */
[----:B------:R-:W1:Y:S01]  /*14ba0*/  MUFU.EX2 R72, R151 ;  /* 0x0000009700487308 */ /* 0x000e620000000800 */
[----:B--2---:R-:W-:-:S07]  /*14bb0*/  FADD.FTZ R87, R75, R100 ;  /* 0x000000644b577221 */ /* 0x004fce0000010000 */
[----:B------:R-:W2:Y:S01]  /*14bc0*/  MUFU.EX2 R147, R147 ;  /* 0x0000009300937308 */ /* 0x000ea20000000800 */
[----:B---3--:R-:W-:Y:S01]  /*14bd0*/  FADD.FTZ R89, R77, R0 ;  /* 0x000000004d597221 */ /* 0x008fe20000010000 */
[----:B----4-:R-:W-:-:S06]  /*14be0*/  FADD.FTZ R0, R78, R87 ;  /* 0x000000574e007221 */ /* 0x010fcc0000010000 */
[----:B------:R-:W3:Y:S01]  /*14bf0*/  MUFU.EX2 R73, R152 ;  /* 0x0000009800497308 */ /* 0x000ee20000000800 */
[----:B0-----:R-:W-:Y:S01]  /*14c00*/  FADD.FTZ R88, R92, R89 ;  /* 0x000000595c587221 */ /* 0x001fe20000010000 */
[----:B------:R-:W-:-:S06]  /*14c10*/  FADD.FTZ R0, R139, R0 ;  /* 0x000000008b007221 */ /* 0x000fcc0000010000 */
[----:B------:R-:W-:Y:S08]  /*14c20*/  MUFU.EX2 R149, R149 ;  /* 0x0000009500957308 */ /* 0x000ff00000000800 */
[----:B------:R-:W0:Y:S01]  /*14c30*/  MUFU.EX2 R150, R150 ;  /* 0x0000009600967308 */ /* 0x000e220000000800 */
[----:B------:R-:W-:Y:S01]  /*14c40*/  F2FP.F16.F32.PACK_AB R87, R99, R79 ;  /* 0x0000004f6357723e */ /* 0x000fe200000000ff */
[----:B------:R-:W-:-:S06]  /*14c50*/  FADD.FTZ R79, R21, R88 ;  /* 0x00000058154f7221 */ /* 0x000fcc0000010000 */
[----:B------:R-:W4:Y:S01]  /*14c60*/  MUFU.EX2 R76, R153 ;  /* 0x00000099004c7308 */ /* 0x000f220000000800 */
[----:B------:R-:W-:Y:S01]  /*14c70*/  FADD.FTZ R0, R143, R0 ;  /* 0x000000008f007221 */ /* 0x000fe20000010000 */
[----:B-1----:R-:W-:Y:S01]  /*14c80*/  FADD.FTZ R94, R72, R79 ;  /* 0x0000004f485e7221 */ /* 0x002fe20000010000 */
[----:B------:R-:W-:Y:S02]  /*14c90*/  F2FP.F16.F32.PACK_AB R85, R98, R95 ;  /* 0x0000005f6255723e */ /* 0x000fe400000000ff */
[----:B--2---:R-:W-:Y:S01]  /*14ca0*/  FADD.FTZ R0, R147, R0 ;  /* 0x0000000093007221 */ /* 0x004fe20000010000 */
[----:B------:R-:W-:Y:S01]  /*14cb0*/  F2FP.F16.F32.PACK_AB R89, R75, R97 ;  /* 0x000000614b59723e */ /* 0x000fe200000000ff */
[----:B---3--:R-:W-:Y:S01]  /*14cc0*/  FADD.FTZ R75, R73, R94 ;  /* 0x0000005e494b7221 */ /* 0x008fe20000010000 */
[----:B0-----:R-:W-:Y:S01]  /*14cd0*/  F2FP.F16.F32.PACK_AB R95, R150, R149 ;  /* 0x00000095965f723e */ /* 0x001fe200000000ff */
[----:B------:R-:W-:Y:S01]  /*14ce0*/  FADD.FTZ R149, R149, R0 ;  /* 0x0000000095957221 */ /* 0x000fe20000010000 */
[----:B------:R-:W-:-:S02]  /*14cf0*/  F2FP.F16.F32.PACK_AB R90, R92, R77 ;  /* 0x0000004d5c5a723e */ /* 0x000fc400000000ff */
[----:B------:R-:W-:Y:S01]  /*14d00*/  F2FP.F16.F32.PACK_AB R92, R72, R21 ;  /* 0x00000015485c723e */ /* 0x000fe200000000ff */
[----:B------:R-:W-:Y:S01]  /*14d10*/  FADD.FTZ R0, R150, R149 ;  /* 0x0000009596007221 */ /* 0x000fe20000010000 */
[----:B------:R-:W2:Y:S01]  /*14d20*/  LDL R72, [R1+0x78] ;  /* 0x0000780001487983 */ /* 0x000ea20000100800 */
[----:B----4-:R-:W-:-:S03]  /*14d30*/  FADD.FTZ R75, R76, R75 ;  /* 0x0000004b4c4b7221 */ /* 0x010fc60000010000 */
[----:B------:R-:W3:Y:S01]  /*14d40*/  LDL.LU R21, [R1+0x40] ;  /* 0x0000400001157983 */ /* 0x000ee20000300800 */
[-C--:B------:R-:W-:Y:S01]  /*14d50*/  FMUL.FTZ R24, R24, R20.reuse ;  /* 0x0000001418187220 */ /* 0x080fe20000410000 */
[-C--:B------:R-:W-:Y:S01]  /*14d60*/  FMUL.FTZ R25, R25, R20.reuse ;  /* 0x0000001419197220 */ /* 0x080fe20000410000 */
[-C--:B------:R-:W-:Y:S01]  /*14d70*/  FMUL.FTZ R28, R28, R20.reuse ;  /* 0x000000141c1c7220 */ /* 0x080fe20000410000 */
[----:B------:R-:W-:Y:S01]  /*14d80*/  STL [R1+0x3c], R75 ;  /* 0x00003c4b01007387 */ /* 0x000fe20000100800 */
        /* <DEDUP_REMOVED lines=21> */
[----:B------:R-:W-:-:S02]  /*14ee0*/  FMUL.FTZ R69, R69, R20 ;  /* 0x0000001445457220 */ /* 0x000fc40000410000 */
[----:B------:R-:W4:Y:S01]  /*14ef0*/  LDL R20, [R1+0x60] ;  /* 0x0000600001147983 */ /* 0x000f220000100800 */
        /* <DEDUP_REMOVED lines=8> */
[----:B------:R-:W-:Y:S01]  /*14f80*/  F2FP.F16.F32.PACK_AB R94, R76, R73 ;  /* 0x000000494c5e723e */ /* 0x000fe200000000ff */
[----:B------:R-:W-:Y:S04]  /*14f90*/  STSM.16.M88.4 [R18+0x2bb00], R80 ;  /* 0x02bb005012007844 */ /* 0x000fe80000000200 */
[----:B------:R-:W-:Y:S04]  /*14fa0*/  STSM.16.M88.4 [R18+0x2d300], R84 ;  /* 0x02d3005412007844 */ /* 0x000fe80000000200 */
[----:B------:R-:W-:Y:S04]  /*14fb0*/  STSM.16.M88.4 [R18+0x2eb00], R88 ;  /* 0x02eb005812007844 */ /* 0x000fe80000000200 */
[----:B------:R-:W-:Y:S01]  /*14fc0*/  STSM.16.M88.4 [R18+0x30300], R92 ;  /* 0x0303005c12007844 */ /* 0x000fe20000000200 */
[----:B------:R-:W-:Y:S01]  /*14fd0*/  @!PT LDS RZ, [RZ] ;  /* 0x00000000fffff984 */ /* 0x000fe20000000800 */
[----:B------:R-:W-:Y:S01]  /*14fe0*/  @!PT LDS RZ, [RZ] ;  /* 0x00000000fffff984 */ /* 0x000fe20000000800 */
[----:B------:R-:W-:Y:S01]  /*14ff0*/  @!PT LDS RZ, [RZ] ;  /* 0x00000000fffff984 */ /* 0x000fe20000000800 */
[----:B------:R-:W-:Y:S01]  /*15000*/  @!PT LDS RZ, [RZ] ;  /* 0x00000000fffff984 */ /* 0x000fe20000000800 */
[----:B------:R0:W-:Y:S06]  /*15010*/  MEMBAR.ALL.CTA ;  /* 0x0000000000007992 */ /* 0x0001ec0000008000 */
[----:B0-----:R-:W0:Y:S01]  /*15020*/  FENCE.VIEW.ASYNC.S ;  /* 0x00000000000073c6 */ /* 0x001e220000000000 */
        /* <DEDUP_REMOVED lines=25> */
[----:B0-----:R-:W-:Y:S01]  /*151c0*/  NOP ;  /* 0x0000000000007918 */ /* 0x001fe20000000000 */
[----:B---3--:R-:W-:-:S05]  /*151d0*/  VIADD R0, R21, 0xffffffff ;  /* 0xffffffff15007836 */ /* 0x008fca0000000000 */
[----:B------:R0:W-:Y:S01]  /*151e0*/  STL [R1+0x40], R0 ;  /* 0x0000400001007387 */ /* 0x0001e20000100800 */
[----:B--2---:R-:W-:-:S03]  /*151f0*/  ISETP.GT.AND P2, PT, R21, R72, PT ;  /* 0x000000481500720c */ /* 0x004fc60003f44270 */
[----:B----4-:R1:W-:Y:S04]  /*15200*/  STL [R1], R20 ;  /* 0x0000001401007387 */ /* 0x0103e80000100800 */
[----:B------:R1:W-:Y:S01]  /*15210*/  STL [R1+0x38], R74 ;  /* 0x0000384a01007387 */ /* 0x0003e20000100800 */
[----:B0-----:R-:W-:-:S05]  /*15220*/  IMAD.MOV.U32 R0, RZ, RZ, R145 ;  /* 0x000000ffff007224 */ /* 0x001fca00078e0091 */
[----:B------:R-:W-:Y:S05]  /*15230*/  @P2 BRA `(.L_x_9881) ;  /* 0xffffffac00142947 */ /* 0x000fea000383ffff */
.L_x_9871:
[----:B------:R-:W-:Y:S05]  /*15240*/  WARPSYNC.ALL ;  /* 0x0000000000007948 */ /* 0x000fea0003800000 */
[----:B------:R-:W-:Y:S06]  /*15250*/  BAR.ARV 0x8, 0x200 ;  /* 0x0208000000007b1d */ /* 0x000fec0000002000 */
[----:B------:R-:W-:Y:S05]  /*15260*/  @!P0 BRA `(.L_x_9882) ;  /* 0x0000000000048947 */ /* 0x000fea0003800000 */
[----:B------:R-:W-:Y:S01]  /*15270*/  BPT.TRAP 0x1 ;  /* 0x000000040000795c */ /* 0x000fe20000300000 */
.L_x_9882:
[----:B------:R-:W2:Y:S01]  /*15280*/  LDL R2, [R1+0x60] ;  /* 0x0000600001027983 */ /* 0x000ea20000100800 */
[----:B------:R-:W-:Y:S01]  /*15290*/  IMAD R0, R145, 0x8, R16 ;  /* 0x0000000891007824 */ /* 0x000fe200078e0210 */
[----:B--2---:R-:W-:-:S04]  /*152a0*/  SHF.L.U32 R3, R2, 0x1f, RZ ;  /* 0x0000001f02037819 */ /* 0x004fc800000006ff */
[----:B------:R0:W2:Y:S01]  /*152b0*/  SYNCS.PHASECHK.TRANS64.TRYWAIT P2, [R0+URZ+0x31c50], R3 ;  /* 0x031c5003000075a7 */ /* 0x0000a2000804017f */
[----:B------:R-:W-:Y:S05]  /*152c0*/  @!P0 BRA `(.L_x_9883) ;  /* 0x0000000000048947 */ /* 0x000fea0003800000 */
[----:B------:R-:W-:Y:S01]  /*152d0*/  BPT.TRAP 0x1 ;  /* 0x000000040000795c */ /* 0x000fe20000300000 */
.L_x_9883:
[----:B------:R-:W3:Y:S01]  /*152e0*/  LDL.LU R2, [R1+0x84] ;  /* 0x0000840001027983 */ /* 0x000ee20000300800 */
[----:B------:R-:W-:Y:S02]  /*152f0*/  VIADD R16, R16, 0x200 ;  /* 0x0000020010107836 */ /* 0x000fe40000000000 */
[----:B------:R-:W-:-:S03]  /*15300*/  IMAD.MOV.U32 R5, RZ, RZ, -0x3ffffff0 ;  /* 0xc0000010ff057424 */ /* 0x000fc600078e00ff */
[----:B------:R-:W-:-:S04]  /*15310*/  SHF.R.U32.HI R16, RZ, 0x4, R16 ;  /* 0x00000004ff107819 */ /* 0x000fc80000011610 */
[----:B------:R-:W-:-:S04]  /*15320*/  LOP3.LUT R16, R16, 0x3fff, RZ, 0xc0, !PT ;  /* 0x00003fff10107812 */ /* 0x000fc800078ec0ff */
[----:B------:R-:W-:Y:S02]  /*15330*/  LOP3.LUT R16, R16, 0x2400000, RZ, 0xfc, !PT ;  /* 0x0240000010107812 */ /* 0x000fe400078efcff */
[----:B---3--:R-:W-:Y:S01]  /*15340*/  LOP3.LUT R4, R2, 0x10000, RZ, 0xfc, !PT ;  /* 0x0001000002047812 */ /* 0x008fe200078efcff */
[----:B--2---:R-:W-:Y:S06]  /*15350*/  @P2 BRA `(.L_x_9884) ;  /* 0x0000000000082947 */ /* 0x004fec0003800000 */
[----:B------:R-:W2:Y:S02]  /*15360*/  SYNCS.PHASECHK.TRANS64.TRYWAIT P0, [R0+URZ+0x31c50], R3 ;  /* 0x031c5003000075a7 */ /* 0x000ea4000800017f */
[----:B--2---:R-:W-:Y:S05]  /*15370*/  @!P0 BRA `(.L_x_9885) ;  /* 0x000000bc00a08947 */ /* 0x004fea0003800000 */
.L_x_9884:
[----:B------:R-:W-:Y:S01]  /*15380*/  IMAD R2, R145, 0x6c0, R16 ;  /* 0x000006c091027824 */ /* 0x000fe200078e0210 */
[----:B------:R-:W3:Y:S01]  /*15390*/  LDL.LU R11, [R1+0x3c] ;  /* 0x00003c00010b7983 */ /* 0x000ee20000300800 */
[----:B0-2---:R-:W-:Y:S01]  /*153a0*/  IMAD.MOV.U32 R3, RZ, RZ, -0x7fffffe0 ;  /* 0x80000020ff037424 */ /* 0x005fe200078e00ff */
[----:B------:R-:W-:Y:S05]  /*153b0*/  WARPSYNC.ALL ;  /* 0x0000000000007948 */ /* 0x000fea0003800000 */
[C---:B------:R-:W-:Y:S01]  /*153c0*/  R2UR UR4, R4.reuse ;  /* 0x00000000040472ca */ /* 0x040fe200000e0000 */
[----:B------:R-:W-:Y:S01]  /*153d0*/  VIADD R6, R4, 0x180 ;  /* 0x0000018004067836 */ /* 0x000fe20000000000 */
[----:B------:R-:W-:Y:S01]  /*153e0*/  R2UR UR5, R5 ;  /* 0x00000000050572ca */ /* 0x000fe200000e0000 */
[C---:B------:R-:W-:Y:S01]  /*153f0*/  VIADD R8, R2.reuse, 0x40 ;  /* 0x0000004002087836 */ /* 0x040fe20000000000 */
[----:B------:R-:W-:Y:S01]  /*15400*/  R2UR UR6, R2 ;  /* 0x00000000020672ca */ /* 0x000fe200000e0000 */
[----:B------:R-:W-:Y:S01]  /*15410*/  IMAD.MOV.U32 R7, RZ, RZ, -0x3ffffff0 ;  /* 0xc0000010ff077424 */ /* 0x000fe200078e00ff */
[----:B------:R-:W-:Y:S01]  /*15420*/  R2UR UR7, R3 ;  /* 0x00000000030772ca */ /* 0x000fe200000e0000 */
[----:B------:R-:W-:Y:S01]  /*15430*/  WARPGROUP.ARRIVE ;  /* 0x00000000000079c5 */ /* 0x000fe20000000000 */
[----:B------:R-:W-:Y:S01]  /*15440*/  IMAD.MOV.U32 R9, RZ, RZ, -0x7fffffe0 ;  /* 0x80000020ff097424 */ /* 0x000fe200078e00ff */
[----:B------:R-:W2:Y:S04]  /*15450*/  LDL.LU R10, [R1+0x44] ;  /* 0x00004400010a7983 */ /* 0x000ea80000300800 */
[----:B------:R-:W4:Y:S01]  /*15460*/  LDL.LU R12, [R1+0x60] ;  /* 0x00006000010c7983 */ /* 0x000f220000300800 */
[----:B------:R-:W-:-:S02]  /*15470*/  IMAD.MOV.U32 R5, RZ, RZ, -0x3ffffff0 ;  /* 0xc0000010ff057424 */ /* 0x000fc400078e00ff */
[----:B------:R-:W-:Y:S01]  /*15480*/  IMAD.MOV.U32 R3, RZ, RZ, -0x7fffffe0 ;  /* 0x80000020ff037424 */ /* 0x000fe200078e00ff */
[----:B------:R-:W5:Y:S01]  /*15490*/  LDL.LU R13, [R1+0xa4] ;  /* 0x0000a400010d7983 */ /* 0x000f620000300800 */
[----:B------:R-:W-:Y:S01]  /*154a0*/  VIADD R145, R145, 0x1 ;  /* 0x0000000191917836 */ /* 0x000fe20000000000 */
[----:B------:R-:W-:Y:S01]  /*154b0*/  HGMMA.64x96x16.F32 R24, gdesc[UR4].tnspB, R24, gsb0 ;  /* 0x41600000041879f0 */ /* 0x000fe20008000818 */
[----:B------:R-:W-:Y:S01]  /*154c0*/  R2UR UR4, R6 ;  /* 0x00000000060472ca */ /* 0x000fe200000e0000 */
[----:B------:R-:W-:Y:S01]  /*154d0*/  VIADD R6, R4, 0x300 ;  /* 0x0000030004067836 */ /* 0x000fe20000000000 */
[----:B------:R-:W-:Y:S01]  /*154e0*/  R2UR UR5, R7 ;  /* 0x00000000070572ca */ /* 0x000fe200000e0000 */
[----:B------:R-:W-:Y:S01]  /*154f0*/  IMAD.MOV.U32 R7, RZ, RZ, -0x3ffffff0 ;  /* 0xc0000010ff077424 */ /* 0x000fe200078e00ff */
[----:B------:R-:W-:Y:S01]  /*15500*/  R2UR UR6, R8 ;  /* 0x00000000080672ca */ /* 0x000fe200000e0000 */
[----:B------:R-:W-:Y:S01]  /*15510*/  VIADD R8, R2, 0x80 ;  /* 0x0000008002087836 */ /* 0x000fe20000000000 */
[----:B------:R-:W-:-:S02]  /*15520*/  R2UR UR7, R9 ;  /* 0x00000000090772ca */ /* 0x000fc400000e0000 */
[----:B------:R-:W-:Y:S02]  /*15530*/  MOV R9, 0x80000020 ;  /* 0x8000002000097802 */ /* 0x000fe40000000f00 */
[----:B------:R-:W-:Y:S01]  /*15540*/  ISETP.NE.AND P2, PT, R145, 0x2, PT ;  /* 0x000000029100780c */ /* 0x000fe20003f45270 */
[----:B------:R-:W-:Y:S02]  /*15550*/  WARPGROUP.DEPBAR.LE gsb0, 0x0 ;  /* 0x00008000000079c5 */ /* 0x000fe40000010000 */
[----:B------:R-:W-:-:S06]  /*15560*/  WARPGROUP.ARRIVE ;  /* 0x00000000000079c5 */ /* 0x000fcc0000000000 */
[----:B------:R-:W-:Y:S01]  /*15570*/  HGMMA.64x96x16.F32 R24, gdesc[UR4].tnspB, R24, gsb0 ;  /* 0x41600000041879f0 */ /* 0x000fe20008000818 */
[----:B------:R-:W-:Y:S01]  /*15580*/  R2UR UR4, R6 ;  /* 0x00000000060472ca */ /* 0x000fe200000e0000 */
[----:B------:R-:W-:Y:S01]  /*15590*/  VIADD R6, R4, 0x480 ;  /* 0x0000048004067836 */ /* 0x000fe20000000000 */
[----:B------:R-:W-:Y:S01]  /*155a0*/  R2UR UR5, R7 ;  /* 0x00000000070572ca */ /* 0x000fe200000e0000 */
[----:B------:R-:W-:Y:S01]  /*155b0*/  IMAD.MOV.U32 R7, RZ, RZ, -0x3ffffff0 ;  /* 0xc0000010ff077424 */ /* 0x000fe200078e00ff */
[----:B------:R-:W-:Y:S01]  /*155c0*/  R2UR UR6, R8 ;  /* 0x00000000080672ca */ /* 0x000fe200000e0000 */
[----:B------:R-:W-:Y:S01]  /*155d0*/  VIADD R8, R2, 0xc0 ;  /* 0x000000c002087836 */ /* 0x000fe20000000000 */
[----:B------:R-:W-:Y:S01]  /*155e0*/  R2UR UR7, R9 ;  /* 0x00000000090772ca */ /* 0x000fe200000e0000 */
[----:B------:R-:W-:Y:S01]  /*155f0*/  IMAD.MOV.U32 R9, RZ, RZ, -0x7fffffe0 ;  /* 0x80000020ff097424 */ /* 0x000fe200078e00ff */
[----:B------:R-:W-:Y:S02]  /*15600*/  WARPGROUP.DEPBAR.LE gsb0, 0x0 ;  /* 0x00008000000079c5 */ /* 0x000fe40000010000 */
[----:B------:R-:W-:-:S09]  /*15610*/  WARPGROUP.ARRIVE ;  /* 0x00000000000079c5 */ /* 0x000fd20000000000 */
        /* <DEDUP_REMOVED lines=41> */
[----:B------:R-:W-:Y:S02]  /*158b0*/  IMAD.MOV.U32 R9, RZ, RZ, -0x7fffffe0 ;  /* 0x80000020ff097424 */ /* 0x000fe400078e00ff */
[----:B------:R-:W-:-:S02]  /*158c0*/  VIADD R4, R4, 0xc00 ;  /* 0x00000c0004047836 */ /* 0x000fc40000000000 */
[----:B------:R-:W-:Y:S01]  /*158d0*/  VIADD R2, R2, 0x200 ;  /* 0x0000020002027836 */ /* 0x000fe20000000000 */
[----:B------:R-:W-:Y:S02]  /*158e0*/  WARPGROUP.DEPBAR.LE gsb0, 0x0 ;  /* 0x00008000000079c5 */ /* 0x000fe40000010000 */
[----:B------:R-:W-:-:S06]  /*158f0*/  WARPGROUP.ARRIVE ;  /* 0x00000000000079c5 */ /* 0x000fcc0000000000 */
[----:B------:R-:W-:Y:S01]  /*15900*/  HGMMA.64x96x16.F32 R24, gdesc[UR4].tnspB, R24, gsb0 ;  /* 0x41600000041879f0 */ /* 0x000fe20008000818 */
[----:B------:R-:W-:Y:S02]  /*15910*/  R2UR UR4, R6 ;  /* 0x00000000060472ca */ /* 0x000fe400000e0000 */
[----:B------:R-:W-:Y:S02]  /*15920*/  R2UR UR5, R7 ;  /* 0x00000000070572ca */ /* 0x000fe400000e0000 */
[----:B------:R-:W-:Y:S02]  /*15930*/  R2UR UR6, R8 ;  /* 0x00000000080672ca */ /* 0x000fe400000e0000 */
[----:B------:R-:W-:Y:S01]  /*15940*/  R2UR UR7, R9 ;  /* 0x00000000090772ca */ /* 0x000fe200000e0000 */
[----:B------:R-:W-:Y:S02]  /*15950*/  WARPGROUP.DEPBAR.LE gsb0, 0x0 ;  /* 0x00008000000079c5 */ /* 0x000fe40000010000 */
[----:B------:R-:W-:-:S10]  /*15960*/  WARPGROUP.ARRIVE ;  /* 0x00000000000079c5 */ /* 0x000fd40000000000 */
[----:B------:R-:W-:Y:S01]  /*15970*/  HGMMA.64x96x16.F32 R24, gdesc[UR4].tnspB, R24, gsb0 ;  /* 0x41600000041879f0 */ /* 0x000fe20008000818 */
[----:B------:R-:W-:Y:S02]  /*15980*/  R2UR UR4, R4 ;  /* 0x00000000040472ca */ /* 0x000fe400000e0000 */
[----:B------:R-:W-:Y:S02]  /*15990*/  R2UR UR5, R5 ;  /* 0x00000000050572ca */ /* 0x000fe400000e0000 */
[----:B------:R-:W-:Y:S02]  /*159a0*/  R2UR UR6, R2 ;  /* 0x00000000020672ca */ /* 0x000fe400000e0000 */
[----:B------:R-:W-:Y:S01]  /*159b0*/  R2UR UR7, R3 ;  /* 0x00000000030772ca */ /* 0x000fe200000e0000 */
[----:B---3--:R-:W0:Y:S04]  /*159c0*/  SHFL.BFLY PT, R2, R11, 0x2, 0x1f ;  /* 0x0c401f000b027f89 */ /* 0x008e2800000e0000 */
[----:B--2---:R-:W2:Y:S01]  /*159d0*/  SHFL.BFLY PT, R3, R10, 0x2, 0x1f ;  /* 0x0c401f000a037f89 */ /* 0x004ea200000e0000 */
[----:B0-----:R-:W-:Y:S01]  /*159e0*/  FADD.FTZ R2, R2, R11 ;  /* 0x0000000b02027221 */ /* 0x001fe20000010000 */
[----:B--2---:R-:W-:Y:S01]  /*159f0*/  FADD.FTZ R4, R3, R10 ;  /* 0x0000000a03047221 */ /* 0x004fe20000010000 */
[----:B------:R-:W-:-:S03]  /*15a00*/  IMAD.MOV.U32 R10, RZ, RZ, RZ ;  /* 0x000000ffff0a7224 */ /* 0x000fc600078e00ff */
[----:B------:R-:W0:Y:S04]  /*15a10*/  SHFL.BFLY PT, R3, R2, 0x1, 0x1f ;  /* 0x0c201f0002037f89 */ /* 0x000e2800000e0000 */
[----:B------:R-:W2:Y:S01]  /*15a20*/  SHFL.BFLY PT, R5, R4, 0x1, 0x1f ;  /* 0x0c201f0004057f89 */ /* 0x000ea200000e0000 */
[----:B-----5:R-:W-:Y:S02]  /*15a30*/  VIADD R13, R13, 0x1 ;  /* 0x000000010d0d7836 */ /* 0x020fe40000000000 */
[----:B0-----:R-:W-:Y:S01]  /*15a40*/  FADD.FTZ R8, R2, R3 ;  /* 0x0000000302087221 */ /* 0x001fe20000010000 */
[----:B------:R-:W-:Y:S01]  /*15a50*/  SEL R2, RZ, 0x1, P2 ;  /* 0x00000001ff027807 */ /* 0x000fe20001000000 */
[----:B--2---:R-:W-:-:S03]  /*15a60*/  FADD.FTZ R11, R4, R5 ;  /* 0x00000005040b7221 */ /* 0x004fc60000010000 */
[----:B------:R-:W-:Y:S02]  /*15a70*/  FSETP.NE.FTZ.AND P0, PT, R8, RZ, PT ;  /* 0x000000ff0800720b */ /* 0x000fe40003f15000 */
[----:B----4-:R-:W-:Y:S02]  /*15a80*/  LOP3.LUT R12, R12, R2, RZ, 0x3c, !PT ;  /* 0x000000020c0c7212 */ /* 0x010fe400078e3cff */
[----:B------:R-:W-:Y:S01]  /*15a90*/  FSETP.NE.FTZ.AND P3, PT, R11, RZ, PT ;  /* 0x000000ff0b00720b */ /* 0x000fe20003f75000 */
[----:B------:R-:W-:Y:S02]  /*15aa0*/  WARPGROUP.DEPBAR.LE gsb0, 0x0 ;  /* 0x00008000000079c5 */ /* 0x000fe40000010000 */
[----:B------:R-:W-:-:S06]  /*15ab0*/  WARPGROUP.ARRIVE ;  /* 0x00000000000079c5 */ /* 0x000fcc0000000000 */
[----:B------:R-:W-:Y:S01]  /*15ac0*/  @P0 MUFU.RCP R10, R8 ;  /* 0x00000008000a0308 */ /* 0x000fe20000001000 */
[----:B------:R-:W-:Y:S01]  /*15ad0*/  HGMMA.64x96x16.F32 R24, gdesc[UR4].tnspB, R24, gsb0 ;  /* 0x41600000041879f0 */ /* 0x000fe20008000818 */
[----:B------:R-:W-:Y:S01]  /*15ae0*/  MOV R3, RZ ;  /* 0x000000ff00037202 */ /* 0x000fe20000000f00 */
[----:B------:R0:W-:Y:S05]  /*15af0*/  STL [R1+0x60], R12 ;  /* 0x0000600c01007387 */ /* 0x0001ea0000100800 */
[----:B------:R-:W2:Y:S01]  /*15b00*/  @P0 MUFU.LG2 R6, R8 ;  /* 0x0000000800060308 */ /* 0x000ea20000000c00 */
[----:B------:R3:W-:Y:S07]  /*15b10*/  STL [R1+0xa4], R13 ;  /* 0x0000a40d01007387 */ /* 0x0007ee0000100800 */
[----:B------:R-:W4:Y:S01]  /*15b20*/  @P3 MUFU.LG2 R7, R11 ;  /* 0x0000000b00073308 */ /* 0x000f220000000c00 */
[----:B------:R-:W-:-:S07]  /*15b30*/  @!P1 VIADD R4, R0, 0x31c60 ;  /* 0x00031c6000049836 */ /* 0x000fce0000000000 */
[----:B------:R-:W5:Y:S01]  /*15b40*/  @P3 MUFU.RCP R3, R11 ;  /* 0x0000000b00033308 */ /* 0x000f620000001000 */
[C---:B------:R-:W-:Y:S01]  /*15b50*/  @P0 FMUL.FTZ R5, R15.reuse, 0.69314718246459960938 ;  /* 0x3f3172180f050820 */ /* 0x040fe20000410000 */
[----:B0-----:R-:W-:Y:S01]  /*15b60*/  @P3 FMUL.FTZ R12, R15, 0.69314718246459960938 ;  /* 0x3f3172180f0c3820 */ /* 0x001fe20000410000 */
[----:B--2---:R-:W-:Y:S01]  /*15b70*/  @P0 FMUL.FTZ R6, R6, 0.69314718246459960938 ;  /* 0x3f31721806060820 */ /* 0x004fe20000410000 */
[----:B------:R-:W-:Y:S01]  /*15b80*/  @!P1 PRMT R4, RZ, 0x654, R4 ;  /* 0x00000654ff049816 */ /* 0x000fe20000000004 */
[----:B------:R-:W-:Y:S02]  /*15b90*/  IMAD.MOV.U32 R2, RZ, RZ, -0x800000 ;  /* 0xff800000ff027424 */ /* 0x000fe400078e00ff */
[----:B----4-:R-:W-:Y:S01]  /*15ba0*/  @P3 FMUL.FTZ R7, R7, 0.69314718246459960938 ;  /* 0x3f31721807073820 */ /* 0x010fe20000410000 */
[----:B------:R-:W-:Y:S02]  /*15bb0*/  IMAD.MOV.U32 R0, RZ, RZ, -0x800000 ;  /* 0xff800000ff007424 */ /* 0x000fe400078e00ff */
[----:B------:R-:W-:Y:S01]  /*15bc0*/  @P0 FFMA.FTZ R2, R5, R14, R6 ;  /* 0x0000000e05020223 */ /* 0x000fe20000010006 */
[----:B------:R-:W-:Y:S01]  /*15bd0*/  PLOP3.LUT P0, PT, PT, PT, PT, 0x8, 0x0 ;  /* 0x000000000000781c */ /* 0x000fe20003f0e170 */
[----:B------:R-:W-:Y:S01]  /*15be0*/  @P3 FFMA.FTZ R0, R12, R74, R7 ;  /* 0x0000004a0c003223 */ /* 0x000fe20000010007 */
[----:B------:R-:W-:Y:S01]  /*15bf0*/  SEL R145, R145, RZ, P2 ;  /* 0x000000ff91917207 */ /* 0x000fe20001000000 */
[----:B------:R-:W-:-:S02]  /*15c00*/  WARPGROUP.DEPBAR.LE gsb0, 0x0 ;  /* 0x00008000000079c5 */ /* 0x000fc40000010000 */
        /* <DEDUP_REMOVED lines=24> */
[----:B0-----:R-:W-:Y:S01]  /*15d90*/  FMUL.FTZ R4, R24, R10 ;  /* 0x0000000a18047220 */ /* 0x001fe20000410000 */
[-C--:B-----5:R-:W-:Y:S01]  /*15da0*/  FMUL.FTZ R68, R26, R3.reuse ;  /* 0x000000031a447220 */ /* 0x0a0fe20000410000 */
        /* <DEDUP_REMOVED lines=22> */
[----:B---3--:R-:W-:-:S07]  /*15f10*/  FMUL.FTZ R71, R71, R3 ;  /* 0x0000000347477220 */ /* 0x008fce0000410000 */
.L_x_9830:
        /* <DEDUP_REMOVED lines=12> */
[----:B------:R-:W3:Y:S04]  /*15fe0*/  LDL.LU R76, [R1+0x94] ;  /* 0x00009400014c7983 */ /* 0x000ee80000300800 */
[----:B------:R-:W4:Y:S04]  /*15ff0*/  LDL.LU R82, [R1+0x9c] ;  /* 0x00009c0001527983 */ /* 0x000f280000300800 */
[----:B------:R-:W4:Y:S01]  /*16000*/  LDL.LU R81, [R1+0xa0] ;  /* 0x0000a00001517983 */ /* 0x000f220000300800 */
[----:B------:R-:W0:Y:S01]  /*16010*/  S2R R3, SR_SWINHI ;  /* 0x0000000000037919 */ /* 0x000e220000002f00 */
[----:B------:R-:W-:-:S02]  /*16020*/  MOV R10, R16 ;  /* 0x00000010000a7202 */ /* 0x000fc40000000f00 */
[----:B0-----:R-:W-:-:S03]  /*16030*/  MOV R11, R3 ;  /* 0x00000003000b7202 */ /* 0x001fc60000000f00 */
[----:B--2---:R-:W-:-:S03]  /*16040*/  IMAD.WIDE R12, R12, 0x2, R10 ;  /* 0x000000020c0c7825 */ /* 0x004fc600078e020a */
[C---:B------:R-:W-:Y:S02]  /*16050*/  IADD3 R77, P0, R12.reuse, 0x6020, RZ ;  /* 0x000060200c4d7810 */ /* 0x040fe40007f1e0ff */
[----:B------:R-:W-:-:S03]  /*16060*/  LOP3.LUT R3, R12, 0x180, RZ, 0xc0, !PT ;  /* 0x000001800c037812 */ /* 0x000fc600078ec0ff */
[----:B------:R-:W-:Y:S01]  /*16070*/  IMAD.X R27, RZ, RZ, R13, P0 ;  /* 0x000000ffff1b7224 */ /* 0x000fe200000e060d */
[----:B---3--:R-:W-:Y:S02]  /*16080*/  ISETP.NE.AND P0, PT, R76, RZ, PT ;  /* 0x000000ff4c00720c */ /* 0x008fe40003f05270 */
[----:B------:R-:W-:Y:S02]  /*16090*/  IADD3 R24, P4, R12, 0x20, RZ ;  /* 0x000000200c187810 */ /* 0x000fe40007f9e0ff */
[----:B------:R-:W-:Y:S01]  /*160a0*/  SEL R80, R76, UR4, P0 ;  /* 0x000000044c507c07 */ /* 0x000fe20008000000 */
[----:B------:R-:W-:Y:S05]  /*160b0*/  WARPSYNC.ALL ;  /* 0x0000000000007948 */ /* 0x000fea0003800000 */
[----:B------:R-:W-:-:S02]  /*160c0*/  SHF.R.U64 R3, R3, 0x3, RZ ;  /* 0x0000000303037819 */ /* 0x000fc400000012ff */
[----:B------:R-:W-:Y:S01]  /*160d0*/  LOP3.LUT R14, R24, 0x180, RZ, 0xc0, !PT ;  /* 0x00000180180e7812 */ /* 0x000fe200078ec0ff */
[----:B------:R-:W-:Y:S01]  /*160e0*/  BAR.SYNC.DEFER_BLOCKING 0x1, 0x180 ;  /* 0x0046000000007b1d */ /* 0x000fe20000010000 */
[C---:B------:R-:W-:Y:S02]  /*160f0*/  IADD3 R26, P3, R12.reuse, 0x3000, RZ ;  /* 0x000030000c1a7810 */ /* 0x040fe40007f7e0ff */
[C---:B------:R-:W-:Y:S02]  /*16100*/  IADD3 R15, P2, R12.reuse, 0x3020, RZ ;  /* 0x000030200c0f7810 */ /* 0x040fe40007f5e0ff */
[----:B------:R-:W-:Y:S02]  /*16110*/  IADD3 R35, P1, R12, 0x6000, RZ ;  /* 0x000060000c237810 */ /* 0x000fe40007f3e0ff */
[----:B------:R-:W-:Y:S01]  /*16120*/  LOP3.LUT R34, R77, 0x180, RZ, 0xc0, !PT ;  /* 0x000001804d227812 */ /* 0x000fe200078ec0ff */
[----:B------:R-:W-:Y:S01]  /*16130*/  IMAD.X R29, RZ, RZ, R13, P4 ;  /* 0x000000ffff1d7224 */ /* 0x000fe200020e060d */
[----:B------:R-:W-:Y:S01]  /*16140*/  LOP3.LUT R12, R3, R12, RZ, 0x3c, !PT ;  /* 0x0000000c030c7212 */ /* 0x000fe200078e3cff */
[----:B------:R-:W-:Y:S01]  /*16150*/  ULDC.64 UR6, c[0x0][0xc08] ;  /* 0x0003020000067ab9 */ /* 0x000fe20000000a00 */
[----:B------:R-:W-:Y:S01]  /*16160*/  SHF.R.U64 R3, R14, 0x3, RZ ;  /* 0x000000030e037819 */ /* 0x000fe200000012ff */
[----:B------:R-:W-:Y:S01]  /*16170*/  ULDC.64 UR4, c[0x0][0xc00] ;  /* 0x0003000000047ab9 */ /* 0x000fe20000000a00 */
[----:B------:R-:W-:-:S02]  /*16180*/  LOP3.LUT R14, R15, 0x180, RZ, 0xc0, !PT ;  /* 0x000001800f0e7812 */ /* 0x000fc400078ec0ff */
[----:B------:R-:W-:Y:S02]  /*16190*/  LOP3.LUT R28, R3, R24, RZ, 0x3c, !PT ;  /* 0x00000018031c7212 */ /* 0x000fe400078e3cff */
[----:B------:R-:W-:Y:S02]  /*161a0*/  LOP3.LUT R3, R26, 0x180, RZ, 0xc0, !PT ;  /* 0x000001801a037812 */ /* 0x000fe400078ec0ff */
[----:B------:R-:W-:Y:S02]  /*161b0*/  LOP3.LUT R24, R35, 0x180, RZ, 0xc0, !PT ;  /* 0x0000018023187812 */ /* 0x000fe400078ec0ff */
        /* <DEDUP_REMOVED lines=8> */
[----:B------:R-:W-:-:S02]  /*16240*/  SHF.R.U64 R34, R34, 0x3, RZ ;  /* 0x0000000322227819 */ /* 0x000fc400000012ff */
[----:B------:R-:W-:Y:S02]  /*16250*/  LOP3.LUT R32, R14, R15, RZ, 0x3c, !PT ;  /* 0x0000000f0e207212 */ /* 0x000fe400078e3cff */
[----:B------:R-:W-:Y:S02]  /*16260*/  MOV R35, R12 ;  /* 0x0000000c00237202 */ /* 0x000fe40000000f00 */
[----:B------:R-:W-:Y:S02]  /*16270*/  F2FP.F16.F32.PACK_AB R12, R5, R4 ;  /* 0x00000004050c723e */ /* 0x000fe400000000ff */
[----:B------:R-:W-:Y:S02]  /*16280*/  F2FP.F16.F32.PACK_AB R13, R69, R68 ;  /* 0x00000044450d723e */ /* 0x000fe400000000ff */
[----:B------:R-:W-:Y:S02]  /*16290*/  F2FP.F16.F32.PACK_AB R14, R7, R6 ;  /* 0x00000006070e723e */ /* 0x000fe400000000ff */
[----:B------:R-:W-:-:S02]  /*162a0*/  F2FP.F16.F32.PACK_AB R15, R73, R72 ;  /* 0x00000048490f723e */ /* 0x000fc400000000ff */
[----:B------:R-:W-:Y:S02]  /*162b0*/  MOV R79, R28 ;  /* 0x0000001c004f7202 */ /* 0x000fe40000000f00 */
[----:B------:R-:W-:Y:S02]  /*162c0*/  MOV R3, R30 ;  /* 0x0000001e00037202 */ /* 0x000fe40000000f00 */
[----:B------:R-:W-:Y:S02]  /*162d0*/  LOP3.LUT R26, R34, R77, RZ, 0x3c, !PT ;  /* 0x0000004d221a7212 */ /* 0x000fe400078e3cff */
[----:B------:R-:W-:Y:S02]  /*162e0*/  F2FP.F16.F32.PACK_AB R28, R9, R8 ;  /* 0x00000008091c723e */ /* 0x000fe400000000ff */
[----:B------:R-:W-:Y:S02]  /*162f0*/  F2FP.F16.F32.PACK_AB R29, R75, R74 ;  /* 0x0000004a4b1d723e */ /* 0x000fe400000000ff */
[----:B------:R-:W-:-:S02]  /*16300*/  F2FP.F16.F32.PACK_AB R30, R21, R20 ;  /* 0x00000014151e723e */ /* 0x000fc400000000ff */
[----:B------:R-:W-:Y:S01]  /*16310*/  F2FP.F16.F32.PACK_AB R31, R39, R38 ;  /* 0x00000026271f723e */ /* 0x000fe200000000ff */
[----:B------:R0:W-:Y:S01]  /*16320*/  STSM.16.M88.4 [R35], R12 ;  /* 0x0000000c23007844 */ /* 0x0001e20000000200 */
[----:B------:R-:W-:Y:S02]  /*16330*/  MOV R78, R32 ;  /* 0x00000020004e7202 */ /* 0x000fe40000000f00 */
[----:B------:R-:W-:Y:S02]  /*16340*/  F2FP.F16.F32.PACK_AB R32, R37, R36 ;  /* 0x000000242520723e */ /* 0x000fe400000000ff */
[----:B------:R-:W-:Y:S02]  /*16350*/  F2FP.F16.F32.PACK_AB R33, R43, R42 ;  /* 0x0000002a2b21723e */ /* 0x000fe400000000ff */
[----:B------:R-:W-:Y:S01]  /*16360*/  F2FP.F16.F32.PACK_AB R34, R41, R40 ;  /* 0x000000282922723e */ /* 0x000fe200000000ff */
[----:B------:R2:W-:Y:S01]  /*16370*/  STSM.16.M88.4 [R79], R28 ;  /* 0x0000001c4f007844 */ /* 0x0005e20000000200 */
[----:B------:R-:W-:-:S02]  /*16380*/  MOV R77, R24 ;  /* 0x00000018004d7202 */ /* 0x000fc40000000f00 */
[----:B------:R-:W-:Y:S02]  /*16390*/  MOV R76, R26 ;  /* 0x0000001a004c7202 */ /* 0x000fe40000000f00 */
[----:B------:R-:W-:Y:S02]  /*163a0*/  F2FP.F16.F32.PACK_AB R24, R53, R52 ;  /* 0x000000343518723e */ /* 0x000fe400000000ff */
[----:B0-----:R-:W-:Y:S02]  /*163b0*/  F2FP.F16.F32.PACK_AB R35, R47, R46 ;  /* 0x0000002e2f23723e */ /* 0x001fe400000000ff */
[----:B------:R-:W-:Y:S02]  /*163c0*/  F2FP.F16.F32.PACK_AB R12, R45, R44 ;  /* 0x0000002c2d0c723e */ /* 0x000fe400000000ff */
[----:B------:R-:W-:Y:S02]  /*163d0*/  F2FP.F16.F32.PACK_AB R13, R51, R50 ;  /* 0x00000032330d723e */ /* 0x000fe400000000ff */
[----:B------:R-:W-:-:S02]  /*163e0*/  F2FP.F16.F32.PACK_AB R14, R49, R48 ;  /* 0x00000030310e723e */ /* 0x000fc400000000ff */
[----:B------:R-:W-:Y:S02]  /*163f0*/  F2FP.F16.F32.PACK_AB R15, R55, R54 ;  /* 0x00000036370f723e */ /* 0x000fe400000000ff */
[----:B------:R-:W-:Y:S02]  /*16400*/  F2FP.F16.F32.PACK_AB R25, R59, R58 ;  /* 0x0000003a3b19723e */ /* 0x000fe400000000ff */
[----:B------:R-:W-:Y:S02]  /*16410*/  F2FP.F16.F32.PACK_AB R26, R57, R56 ;  /* 0x00000038391a723e */ /* 0x000fe400000000ff */
[----:B------:R-:W-:Y:S02]  /*16420*/  F2FP.F16.F32.PACK_AB R27, R63, R62 ;  /* 0x0000003e3f1b723e */ /* 0x000fe400000000ff */
[----:B--2---:R-:W-:Y:S02]  /*16430*/  F2FP.F16.F32.PACK_AB R28, R61, R60 ;  /* 0x0000003c3d1c723e */ /* 0x004fe400000000ff */
[----:B------:R-:W-:-:S02]  /*16440*/  F2FP.F16.F32.PACK_AB R29, R67, R66 ;  /* 0x00000042431d723e */ /* 0x000fc400000000ff */
[----:B------:R-:W-:Y:S02]  /*16450*/  F2FP.F16.F32.PACK_AB R30, R65, R64 ;  /* 0x00000040411e723e */ /* 0x000fe400000000ff */
[----:B------:R-:W-:Y:S01]  /*16460*/  F2FP.F16.F32.PACK_AB R31, R71, R70 ;  /* 0x00000046471f723e */ /* 0x000fe200000000ff */
[----:B------:R4:W-:Y:S01]  /*16470*/  STSM.16.M88.4 [R3], R32 ;  /* 0x0000002003007844 */ /* 0x0009e20000000200 */
[----:B------:R-:W-:-:S03]  /*16480*/  ISETP.NE.U32.AND P3, PT, RZ, UR6, PT ;  /* 0x00000006ff007c0c */ /* 0x000fc6000bf65070 */
[----:B------:R-:W-:Y:S01]  /*16490*/  STSM.16.M88.4 [R78], R12 ;  /* 0x0000000c4e007844 */ /* 0x000fe20000000200 */
[----:B------:R-:W-:-:S03]  /*164a0*/  ISETP.NE.AND.EX P3, PT, RZ, UR7, PT, P3 ;  /* 0x00000007ff007c0c */ /* 0x000fc6000bf65330 */
[----:B------:R0:W-:Y:S04]  /*164b0*/  STSM.16.M88.4 [R77], R24 ;  /* 0x000000184d007844 */ /* 0x0001e80000000200 */
[----:B------:R2:W-:Y:S01]  /*164c0*/  STSM.16.M88.4 [R76], R28 ;  /* 0x0000001c4c007844 */ /* 0x0005e20000000200 */
[----:B------:R-:W-:Y:S01]  /*164d0*/  BAR.SYNC.DEFER_BLOCKING 0x1, 0x180 ;  /* 0x0046000000007b1d */ /* 0x000fe20000010000 */
[----:B------:R-:W-:Y:S02]  /*164e0*/  ISETP.NE.U32.AND P0, PT, RZ, UR4, PT ;  /* 0x00000004ff007c0c */ /* 0x000fe4000bf05070 */
[----:B----4-:R-:W-:Y:S02]  /*164f0*/  IADD3 R32, P1, R82, UR4, RZ ;  /* 0x0000000452207c10 */ /* 0x010fe4000ff3e0ff */
[----:B------:R-:W-:-:S02]  /*16500*/  ISETP.NE.AND.EX P0, PT, RZ, UR5, PT, P0 ;  /* 0x00000005ff007c0c */ /* 0x000fc4000bf05300 */
[C---:B------:R-:W-:Y:S02]  /*16510*/  IADD3.X R33, R81.reuse, UR5, RZ, P1, !PT ;  /* 0x0000000551217c10 */ /* 0x040fe40008ffe4ff */
[----:B------:R-:W-:Y:S01]  /*16520*/  @P3 IADD3 R34, P1, R82, UR6, RZ ;  /* 0x0000000652223c10 */ /* 0x000fe2000ff3e0ff */
[----:B------:R-:W-:Y:S01]  /*16530*/  ULDC UR6, c[0x0][0xa88] ;  /* 0x0002a20000067ab9 */ /* 0x000fe20000000800 */
[----:B------:R-:W-:Y:S01]  /*16540*/  IMAD.MOV.U32 R3, RZ, RZ, RZ ;  /* 0x000000ffff037224 */ /* 0x000fe200078e00ff */
[----:B------:R-:W-:Y:S01]  /*16550*/  ISETP.GT.AND P2, PT, R80, 0x1, PT ;  /* 0x000000015000780c */ /* 0x000fe20003f44270 */
[----:B0-----:R-:W-:Y:S01]  /*16560*/  IMAD.MOV.U32 R26, RZ, RZ, 0x9b8 ;  /* 0x000009b8ff1a7424 */ /* 0x001fe200078e00ff */
[----:B------:R-:W-:Y:S01]  /*16570*/  @P3 IADD3.X R35, R81, UR7, RZ, P1, !PT ;  /* 0x0000000751233c10 */ /* 0x000fe20008ffe4ff */
[----:B------:R-:W-:Y:S01]  /*16580*/  IMAD.U32 R81, RZ, RZ, UR6 ;  /* 0x00000006ff517e24 */ /* 0x000fe2000f8e00ff */
[----:B--2---:R-:W0:Y:S02]  /*16590*/  LDC R76, c[0x0][0xbe8] ;  /* 0x0002fa00ff4c7b82 */ /* 0x004e240000000800 */
[----:B------:R2:W5:Y:S04]  /*165a0*/  @P0 LDG.E R3, desc[UR60][R32.64] ;  /* 0x0000003c20030981 */ /* 0x000568000c1e1900 */
[----:B------:R2:W5:Y:S01]  /*165b0*/  @P3 LDG.E R81, desc[UR60][R34.64] ;  /* 0x0000003c22513981 */ /* 0x000562000c1e1900 */
[----:B------:R-:W-:-:S04]  /*165c0*/  SEL R26, R26, 0x978, P2 ;  /* 0x000009781a1a7807 */ /* 0x000fc80001000000 */
[----:B------:R2:W3:Y:S08]  /*165d0*/  LDC.64 R12, c[0x0][R26+0x220] ;  /* 0x000088001a0c7b82 */ /* 0x0004f00000000a00 */
[----:B------:R2:W4:Y:S08]  /*165e0*/  LDC.64 R14, c[0x0][R26+0x218] ;  /* 0x000086001a0e7b82 */ /* 0x0005300000000a00 */
[----:B------:R2:W1:Y:S01]  /*165f0*/  LDC.64 R24, c[0x0][R26+0x228] ;  /* 0x00008a001a187b82 */ /* 0x0004620000000a00 */
[----:B0-----:R-:W-:Y:S01]  /*16600*/  ISETP.NE.AND P1, PT, R76, 0x1, PT ;  /* 0x000000014c00780c */ /* 0x001fe20003f25270 */
[----:B--2---:R-:W-:-:S12]  /*16610*/  @P3 BRA `(.L_x_9888) ;  /* 0x0000000000103947 */ /* 0x004fd80003800000 */
[----:B------:R-:W-:Y:S05]  /*16620*/  @!P0 BRA `(.L_x_9888) ;  /* 0x00000000000c8947 */ /* 0x000fea0003800000 */
[----:B------:R-:W2:Y:S04]  /*16630*/  LDG.E R28, desc[UR60][R32.64] ;  /* 0x0000003c201c7981 */ /* 0x000ea8000c1e1900 */
[----:B-----5:R-:W2:Y:S02]  /*16640*/  LDG.E R81, desc[UR60][R32.64+0x4] ;  /* 0x0000043c20517981 */ /* 0x020ea4000c1e1900 */
[----:B--2---:R-:W-:-:S07]  /*16650*/  IMAD.IADD R81, R81, 0x1, -R28 ;  /* 0x0000000151517824 */ /* 0x004fce00078e0a1c */
.L_x_9888:
[----:B------:R-:W2:Y:S01]  /*16660*/  LDL.LU R28, [R1+0x98] ;  /* 0x00009800011c7983 */ /* 0x000ea20000300800 */
[----:B------:R-:W0:Y:S03]  /*16670*/  LDC.64 R26, c[0x0][R26+0x210] ;  /* 0x000084001a1a7b82 */ /* 0x000e260000000a00 */
[----:B------:R-:W3:Y:S04]  /*16680*/  LDL.LU R31, [R1+0xc4] ;  /* 0x0000c400011f7983 */ /* 0x000ee80000300800 */
[----:B------:R-:W4:Y:S01]  /*16690*/  LDL R82, [R1+0x90] ;  /* 0x0000900001527983 */ /* 0x000f220000100800 */
[----:B------:R-:W-:Y:S01]  /*166a0*/  ISETP.NE.U32.AND P0, PT, RZ, UR4, PT ;  /* 0x00000004ff007c0c */ /* 0x000fe2000bf05070 */
[----:B------:R-:W1:Y:S02]  /*166b0*/  @P1 LDC R30, c[0x0][0xbec] ;  /* 0x0002fb00ff1e1b82 */ /* 0x000e640000000800 */
[----:B------:R-:W4:Y:S04]  /*166c0*/  LDL R32, [R1+0xe8] ;  /* 0x0000e80001207983 */ /* 0x000f280000100800 */
[----:B------:R-:W4:Y:S02]  /*166d0*/  LDL R84, [R1+0xa8] ;  /* 0x0000a80001547983 */ /* 0x000f240000100800 */
[----:B------:R-:W0:Y:S02]  /*166e0*/  @P1 LDC R83, c[0x0][0xbf0] ;  /* 0x0002fc00ff531b82 */ /* 0x000e240000000800 */
[----:B------:R-:W4:Y:S04]  /*166f0*/  LDL R80, [R1+0xb0] ;  /* 0x0000b00001507983 */ /* 0x000f280000100800 */
[----:B------:R-:W4:Y:S04]  /*16700*/  LDL R78, [R1+0xe4] ;  /* 0x0000e400014e7983 */ /* 0x000f280000100800 */
[----:B------:R-:W4:Y:S01]  /*16710*/  LDL R34, [R1+0xcc] ;  /* 0x0000cc0001227983 */ /* 0x000f220000100800 */
[----:B------:R-:W-:-:S04]  /*16720*/  ISETP.NE.AND.EX P0, PT, RZ, UR5, PT, P0 ;  /* 0x00000005ff007c0c */ /* 0x000fc8000bf05300 */
[----:B--2---:R-:W-:Y:S02]  /*16730*/  SEL R77, R28, RZ, !P0 ;  /* 0x000000ff1c4d7207 */ /* 0x004fe40004000000 */
[----:B------:R-:W2:Y:S01]  /*16740*/  LDC.64 R28, c[0x0][0xba8] ;  /* 0x0002ea00ff1c7b82 */ /* 0x000ea20000000a00 */
[----:B---3--:R-:W-:Y:S02]  /*16750*/  SEL R31, R31, RZ, !P0 ;  /* 0x000000ff1f1f7207 */ /* 0x008fe40004000000 */
[----:B------:R-:W-:Y:S02]  /*16760*/  IMAD R13, R13, R77, RZ ;  /* 0x0000004d0d0d7224 */ /* 0x000fe400078e02ff */
[-C--:B----4-:R-:W-:Y:S02]  /*16770*/  IMAD R35, R15, R82.reuse, RZ ;  /* 0x000000520f237224 */ /* 0x090fe400078e02ff */
[----:B------:R-:W-:Y:S02]  /*16780*/  IMAD R79, R12, R31, R13 ;  /* 0x0000001f0c4f7224 */ /* 0x000fe400078e020d */
[----:B------:R-:W-:-:S04]  /*16790*/  IMAD.WIDE.U32 R14, R14, R82, RZ ;  /* 0x000000520e0e7225 */ /* 0x000fc800078e00ff */
[----:B------:R-:W-:-:S04]  /*167a0*/  IMAD.WIDE.U32 R12, R12, R77, RZ ;  /* 0x0000004d0c0c7225 */ /* 0x000fc800078e00ff */
[----:B------:R-:W-:Y:S01]  /*167b0*/  IMAD R31, R84, 0xc0, R32 ;  /* 0x000000c0541f7824 */ /* 0x000fe200078e0220 */
[----:B-----5:R-:W-:Y:S01]  /*167c0*/  IADD3 R14, P0, P3, R12, R14, R3 ;  /* 0x0000000e0c0e7210 */ /* 0x020fe20007b1e003 */
[----:B------:R-:W-:Y:S02]  /*167d0*/  IMAD.IADD R32, R15, 0x1, R35 ;  /* 0x000000010f207824 */ /* 0x000fe400078e0223 */
[----:B-1----:R-:W-:Y:S01]  /*167e0*/  @P1 IMAD.HI.U32 R12, R31, R30, RZ ;  /* 0x0000001e1f0c1227 */ /* 0x002fe200078e00ff */
[----:B------:R-:W-:Y:S01]  /*167f0*/  SEL R33, R80, RZ, P2 ;  /* 0x000000ff50217207 */ /* 0x000fe20001000000 */
[----:B--2---:R-:W1:Y:S02]  /*16800*/  @!P2 LDC R28, c[0x0][0xb50] ;  /* 0x0002d400ff1cab82 */ /* 0x004e640000000800 */
[----:B------:R-:W-:Y:S02]  /*16810*/  IMAD.IADD R15, R13, 0x1, R79 ;  /* 0x000000010d0f7824 */ /* 0x000fe400078e024f */
[----:B------:R-:W-:Y:S01]  /*16820*/  IMAD.MOV.U32 R13, RZ, RZ, R31 ;  /* 0x000000ffff0d7224 */ /* 0x000fe200078e001f */
[----:B0-----:R-:W-:Y:S01]  /*16830*/  @P1 SHF.R.U32.HI R13, RZ, R83, R12 ;  /* 0x00000053ff0d1219 */ /* 0x001fe2000001160c */
[-C--:B------:R-:W-:Y:S01]  /*16840*/  IMAD R35, R25, R33.reuse, RZ ;  /* 0x0000002119237224 */ /* 0x080fe200078e02ff */
[----:B------:R-:W-:Y:S01]  /*16850*/  SHF.R.S32.HI R79, RZ, 0x1f, R3 ;  /* 0x0000001fff4f7819 */ /* 0x000fe20000011403 */
[----:B------:R-:W-:Y:S01]  /*16860*/  IMAD.WIDE.U32 R24, R24, R33, RZ ;  /* 0x0000002118187225 */ /* 0x000fe200078e00ff */
[----:B------:R-:W0:Y:S03]  /*16870*/  @!P2 LDC R29, c[0x0][0xb54] ;  /* 0x0002d500ff1dab82 */ /* 0x000e260000000800 */
[----:B------:R-:W-:Y:S01]  /*16880*/  IMAD.MOV R30, RZ, RZ, -R13 ;  /* 0x000000ffff1e7224 */ /* 0x000fe200078e0a0d */
[----:B------:R-:W-:Y:S01]  /*16890*/  IADD3.X R15, R15, R32, R79, P0, P3 ;  /* 0x000000200f0f7210 */ /* 0x000fe200007e644f */
[----:B------:R-:W-:Y:S01]  /*168a0*/  IMAD.IADD R35, R25, 0x1, R35 ;  /* 0x0000000119237824 */ /* 0x000fe200078e0223 */
[----:B------:R-:W-:-:S02]  /*168b0*/  IADD3 R24, P0, P3, R13, R14, R24 ;  /* 0x0000000e0d187210 */ /* 0x000fc40007b1e018 */
[----:B------:R-:W-:Y:S01]  /*168c0*/  SHF.R.S32.HI R12, RZ, 0x1f, R13 ;  /* 0x0000001fff0c7819 */ /* 0x000fe2000001140d */
[----:B------:R-:W-:-:S03]  /*168d0*/  IMAD R13, R76, R30, R31 ;  /* 0x0000001e4c0d7224 */ /* 0x000fc600078e021f */
[----:B------:R-:W-:Y:S01]  /*168e0*/  IADD3.X R25, R12, R15, R35, P0, P3 ;  /* 0x0000000f0c197210 */ /* 0x000fe200007e6423 */
[-C--:B------:R-:W-:Y:S01]  /*168f0*/  IMAD R12, R27, R13.reuse, RZ ;  /* 0x0000000d1b0c7224 */ /* 0x080fe200078e02ff */
[----:B------:R-:W-:Y:S01]  /*16900*/  SHF.R.S32.HI R15, RZ, 0x1f, R13 ;  /* 0x0000001fff0f7819 */ /* 0x000fe2000001140d */
[----:B------:R-:W-:-:S04]  /*16910*/  IMAD.WIDE.U32 R24, R26, R13, R24 ;  /* 0x0000000d1a187225 */ /* 0x000fc800078e0018 */
[----:B------:R-:W-:Y:S01]  /*16920*/  IMAD R15, R26, R15, R12 ;  /* 0x0000000f1a0f7224 */ /* 0x000fe200078e020c */
[----:B-1----:R-:W-:-:S03]  /*16930*/  LEA R28, P0, R24, R28, 0x2 ;  /* 0x0000001c181c7211 */ /* 0x002fc600078010ff */
[----:B------:R-:W-:-:S05]  /*16940*/  IMAD.IADD R12, R25, 0x1, R15 ;  /* 0x00000001190c7824 */ /* 0x000fca00078e020f */
[----:B0-----:R-:W-:Y:S01]  /*16950*/  LEA.HI.X R29, R24, R29, R12, 0x2, P0 ;  /* 0x0000001d181d7211 */ /* 0x001fe200000f140c */
[----:B------:R-:W-:Y:S01]  /*16960*/  SHFL.IDX PT, R14, R28, 0x1, 0x1c1f ;  /* 0x003c1f001c0e7f89 */ /* 0x000fe200000e0000 */
[----:B------:R-:W-:-:S03]  /*16970*/  IMAD R27, R84, 0xc0, R78 ;  /* 0x000000c0541b7824 */ /* 0x000fc600078e024e */
[----:B------:R-:W-:Y:S04]  /*16980*/  SHFL.IDX PT, R12, R28, RZ, 0x1c1f ;  /* 0x001c1fff1c0c7589 */ /* 0x000fe800000e0000 */
[----:B------:R-:W0:Y:S04]  /*16990*/  SHFL.IDX PT, R13, R29, RZ, 0x1c1f ;  /* 0x001c1fff1d0d7589 */ /* 0x000e2800000e0000 */
[----:B------:R-:W1:Y:S01]  /*169a0*/  SHFL.IDX PT, R15, R29, 0x1, 0x1c1f ;  /* 0x003c1f001d0f7f89 */ /* 0x000e6200000e0000 */
[----:B------:R-:W-:Y:S01]  /*169b0*/  IMAD R78, R81, R76, RZ ;  /* 0x0000004c514e7224 */ /* 0x000fe200078e02ff */
[----:B------:R-:W-:Y:S01]  /*169c0*/  LOP3.LUT P0, RZ, R34, 0x3, RZ, 0xc0, !PT ;  /* 0x0000000322ff7812 */ /* 0x000fe2000780c0ff */
[----:B------:R-:W-:-:S03]  /*169d0*/  VIADD R25, R27, 0x8 ;  /* 0x000000081b197836 */ /* 0x000fc60000000000 */
[-C--:B------:R-:W-:Y:S02]  /*169e0*/  ISETP.GE.OR P3, PT, R27, R78.reuse, P0 ;  /* 0x0000004e1b00720c */ /* 0x080fe40000766670 */
[----:B------:R-:W-:-:S11]  /*169f0*/  ISETP.GE.OR P0, PT, R25, R78, P0 ;  /* 0x0000004e1900720c */ /* 0x000fd60000706670 */
[----:B0-----:R0:W-:Y:S04]  /*16a00*/  @!P3 ST.E desc[UR60][R12.64], R2 ;  /* 0x000000020c00b985 */ /* 0x0011e8000c10193c */
[----:B-1----:R0:W-:Y:S01]  /*16a10*/  @!P0 ST.E desc[UR60][R14.64], R0 ;  /* 0x000000000e008985 */ /* 0x0021e2000c10193c */
[----:B------:R-:W-:Y:S05]  /*16a20*/  @P2 BRA `(.L_x_9889) ;  /* 0x00000008002c2947 */ /* 0x000fea0003800000 */
[----:B------:R-:W1:Y:S01]  /*16a30*/  S2R R34, SR_TID.X ;  /* 0x0000000000227919 */ /* 0x000e620000002100 */
[----:B0-----:R-:W0:Y:S01]  /*16a40*/  @P1 LDC R15, c[0x0][0xbec] ;  /* 0x0002fb00ff0f1b82 */ /* 0x001e220000000800 */
[----:B------:R-:W-:-:S07]  /*16a50*/  ULDC.64 UR4, c[0x0][0xaa0] ;  /* 0x0002a80000047ab9 */ /* 0x000fce0000000a00 */
[----:B------:R-:W2:Y:S01]  /*16a60*/  @P1 LDC R21, c[0x0][0xbf0] ;  /* 0x0002fc00ff151b82 */ /* 0x000ea20000000800 */
[----:B-1----:R-:W-:-:S05]  /*16a70*/  VIADD R0, R34, 0xffffff80 ;  /* 0xffffff8022007836 */ /* 0x002fca0000000000 */
[----:B------:R-:W-:-:S04]  /*16a80*/  SHF.R.S32.HI R5, RZ, 0x1f, R0 ;  /* 0x0000001fff057819 */ /* 0x000fc80000011400 */
[----:B------:R-:W-:-:S04]  /*16a90*/  LEA.HI R5, R5, R0, RZ, 0x2 ;  /* 0x0000000005057211 */ /* 0x000fc800078f10ff */
[----:B------:R-:W-:Y:S02]  /*16aa0*/  LOP3.LUT R7, R5, 0xfffffffc, RZ, 0xc0, !PT ;  /* 0xfffffffc05077812 */ /* 0x000fe400078ec0ff */
[----:B------:R-:W-:-:S03]  /*16ab0*/  SHF.R.S32.HI R9, RZ, 0x2, R5 ;  /* 0x00000002ff097819 */ /* 0x000fc60000011405 */
[----:B------:R-:W-:-:S04]  /*16ac0*/  IMAD.IADD R12, R0, 0x1, -R7 ;  /* 0x00000001000c7824 */ /* 0x000fc800078e0a07 */
[----:B------:R-:W-:-:S04]  /*16ad0*/  IMAD.SHL.U32 R8, R12, 0x8, RZ ;  /* 0x000000080c087824 */ /* 0x000fc800078e00ff */
[----:B------:R-:W-:-:S04]  /*16ae0*/  IMAD R5, R9, 0x20, R8 ;  /* 0x0000002009057824 */ /* 0x000fc800078e0208 */
[----:B------:R-:W-:-:S03]  /*16af0*/  IMAD.WIDE R10, R5, 0x2, R10 ;  /* 0x00000002050a7825 */ /* 0x000fc600078e020a */
[C---:B------:R-:W-:Y:S02]  /*16b00*/  IADD3 R5, P5, R10.reuse, 0x7800, RZ ;  /* 0x000078000a057810 */ /* 0x040fe40007fbe0ff */
[C---:B------:R-:W-:Y:S02]  /*16b10*/  LOP3.LUT R7, R10.reuse, 0x180, RZ, 0xc0, !PT ;  /* 0x000001800a077812 */ /* 0x040fe400078ec0ff */
[----:B------:R-:W-:Y:S01]  /*16b20*/  LOP3.LUT R0, R5, 0x180, RZ, 0xc0, !PT ;  /* 0x0000018005007812 */ /* 0x000fe200078ec0ff */
[----:B------:R-:W-:Y:S01]  /*16b30*/  IMAD.X R41, RZ, RZ, R11, P5 ;  /* 0x000000ffff297224 */ /* 0x000fe200028e060b */
[----:B------:R-:W-:Y:S02]  /*16b40*/  IADD3 R25, P0, R10, 0x1800, RZ ;  /* 0x000018000a197810 */ /* 0x000fe40007f1e0ff */
[----:B------:R-:W-:Y:S02]  /*16b50*/  SHF.R.U64 R0, R0, 0x3, RZ ;  /* 0x0000000300007819 */ /* 0x000fe400000012ff */
[----:B------:R-:W-:-:S02]  /*16b60*/  IADD3 R29, P2, R10, 0x3000, RZ ;  /* 0x000030000a1d7810 */ /* 0x000fc40007f5e0ff */
[----:B------:R-:W-:Y:S01]  /*16b70*/  LOP3.LUT R40, R0, R5, RZ, 0x3c, !PT ;  /* 0x0000000500287212 */ /* 0x000fe200078e3cff */
[----:B------:R-:W-:Y:S01]  /*16b80*/  IMAD R0, R79, UR4, RZ ;  /* 0x000000044f007c24 */ /* 0x000fe2000f8e02ff */
[C---:B------:R-:W-:Y:S02]  /*16b90*/  IADD3 R33, P3, R10.reuse, 0x4800, RZ ;  /* 0x000048000a217810 */ /* 0x040fe40007f7e0ff */
[----:B------:R-:W-:Y:S01]  /*16ba0*/  IADD3 R37, P4, R10, 0x6000, RZ ;  /* 0x000060000a257810 */ /* 0x000fe20007f9e0ff */
[----:B------:R-:W-:Y:S01]  /*16bb0*/  IMAD R13, R3, UR5, R0 ;  /* 0x00000005030d7c24 */ /* 0x000fe2000f8e0200 */
[----:B------:R-:W-:Y:S01]  /*16bc0*/  SHF.R.U64 R7, R7, 0x3, RZ ;  /* 0x0000000307077819 */ /* 0x000fe200000012ff */
[----:B------:R-:W-:Y:S01]  /*16bd0*/  IMAD.WIDE.U32 R2, R3, UR4, RZ ;  /* 0x0000000403027c25 */ /* 0x000fe2000f8e00ff */
[----:B------:R-:W-:Y:S01]  /*16be0*/  LOP3.LUT R24, R25, 0x180, RZ, 0xc0, !PT ;  /* 0x0000018019187812 */ /* 0x000fe200078ec0ff */
[----:B------:R-:W-:Y:S01]  /*16bf0*/  ULDC.64 UR4, c[0x0][0xae8] ;  /* 0x0002ba0000047ab9 */ /* 0x000fe20000000a00 */
[----:B------:R-:W-:Y:S01]  /*16c00*/  LOP3.LUT R28, R29, 0x180, RZ, 0xc0, !PT ;  /* 0x000001801d1c7812 */ /* 0x000fe200078ec0ff */
[----:B------:R-:W-:Y:S01]  /*16c10*/  IMAD R0, R12, 0x60, R9 ;  /* 0x000000600c007824 */ /* 0x000fe200078e0209 */
[----:B------:R-:W-:Y:S01]  /*16c20*/  LOP3.LUT R32, R33, 0x180, RZ, 0xc0, !PT ;  /* 0x0000018021207812 */ /* 0x000fe200078ec0ff */
[----:B------:R-:W5:Y:S01]  /*16c30*/  LD.E.128 R40, desc[UR60][R40.64] ;  /* 0x0000003c28287980 */ /* 0x000f62000c101d00 */
[----:B------:R-:W-:-:S02]  /*16c40*/  LOP3.LUT R36, R37, 0x180, RZ, 0xc0, !PT ;  /* 0x0000018025247812 */ /* 0x000fc400078ec0ff */
[----:B------:R-:W-:Y:S02]  /*16c50*/  IADD3 R3, R3, R13, RZ ;  /* 0x0000000d03037210 */ /* 0x000fe40007ffe0ff */
[----:B------:R-:W-:Y:S01]  /*16c60*/  LOP3.LUT R10, R7, R10, RZ, 0x3c, !PT ;  /* 0x0000000a070a7212 */ /* 0x000fe200078e3cff */
[----:B------:R-:W-:Y:S01]  /*16c70*/  IMAD R12, R84, 0xc0, R0 ;  /* 0x000000c0540c7824 */ /* 0x000fe200078e0200 */
[----:B------:R-:W-:Y:S02]  /*16c80*/  SHF.R.U64 R24, R24, 0x3, RZ ;  /* 0x0000000318187819 */ /* 0x000fe400000012ff */
[----:B------:R-:W-:Y:S02]  /*16c90*/  SHF.R.U64 R28, R28, 0x3, RZ ;  /* 0x000000031c1c7819 */ /* 0x000fe400000012ff */
[----:B------:R-:W-:Y:S02]  /*16ca0*/  SHF.R.U64 R32, R32, 0x3, RZ ;  /* 0x0000000320207819 */ /* 0x000fe400000012ff */
[----:B------:R-:W-:Y:S01]  /*16cb0*/  SHF.R.U64 R36, R36, 0x3, RZ ;  /* 0x0000000324247819 */ /* 0x000fe200000012ff */
[----:B------:R-:W-:Y:S01]  /*16cc0*/  IMAD.WIDE.U32 R2, R82, UR4, R2 ;  /* 0x0000000452027c25 */ /* 0x000fe2000f8e0002 */
[----:B------:R1:W5:Y:S01]  /*16cd0*/  LD.E.128 R4, desc[UR60][R10.64] ;  /* 0x0000003c0a047980 */ /* 0x000362000c101d00 */
[----:B------:R-:W-:-:S02]  /*16ce0*/  LOP3.LUT R24, R24, R25, RZ, 0x3c, !PT ;  /* 0x0000001918187212 */ /* 0x000fc400078e3cff */
[----:B------:R-:W-:Y:S01]  /*16cf0*/  LOP3.LUT R28, R28, R29, RZ, 0x3c, !PT ;  /* 0x0000001d1c1c7212 */ /* 0x000fe200078e3cff */
[----:B0-----:R-:W-:Y:S01]  /*16d00*/  @P1 IMAD.HI.U32 R0, R12, R15, RZ ;  /* 0x0000000f0c001227 */ /* 0x001fe200078e00ff */
[----:B------:R-:W-:Y:S02]  /*16d10*/  LOP3.LUT R32, R32, R33, RZ, 0x3c, !PT ;  /* 0x0000002120207212 */ /* 0x000fe400078e3cff */
[----:B------:R-:W-:Y:S01]  /*16d20*/  LOP3.LUT R36, R36, R37, RZ, 0x3c, !PT ;  /* 0x0000002524247212 */ /* 0x000fe200078e3cff */
[----:B------:R-:W-:Y:S01]  /*16d30*/  IMAD.X R25, RZ, RZ, R11, P0 ;  /* 0x000000ffff197224 */ /* 0x000fe200000e060b */
[----:B-1----:R-:W-:Y:S01]  /*16d40*/  SHF.R.S32.HI R10, RZ, 0x1f, R77 ;  /* 0x0000001fff0a7819 */ /* 0x002fe2000001144d */
[--C-:B------:R-:W-:Y:S02]  /*16d50*/  IMAD.X R29, RZ, RZ, R11.reuse, P2 ;  /* 0x000000ffff1d7224 */ /* 0x100fe400010e060b */
[--C-:B------:R-:W-:Y:S02]  /*16d60*/  IMAD.X R33, RZ, RZ, R11.reuse, P3 ;  /* 0x000000ffff217224 */ /* 0x100fe400018e060b */
[----:B------:R-:W5:Y:S01]  /*16d70*/  LD.E.128 R24, desc[UR60][R24.64] ;  /* 0x0000003c18187980 */ /* 0x000f62000c101d00 */
[----:B------:R-:W-:-:S02]  /*16d80*/  IMAD.X R37, RZ, RZ, R11, P4 ;  /* 0x000000ffff257224 */ /* 0x000fc400020e060b */
[----:B------:R-:W-:Y:S01]  /*16d90*/  IMAD R3, R82, UR5, R3 ;  /* 0x0000000552037c24 */ /* 0x000fe2000f8e0203 */
[----:B------:R-:W-:Y:S01]  /*16da0*/  ULDC.64 UR4, c[0x0][0xaf0] ;  /* 0x0002bc0000047ab9 */ /* 0x000fe20000000a00 */
[----:B------:R-:W-:Y:S01]  /*16db0*/  IMAD.MOV.U32 R11, RZ, RZ, R12 ;  /* 0x000000ffff0b7224 */ /* 0x000fe200078e000c */
[----:B--2---:R-:W-:Y:S01]  /*16dc0*/  @P1 SHF.R.U32.HI R11, RZ, R21, R0 ;  /* 0x00000015ff0b1219 */ /* 0x004fe20000011600 */
[----:B------:R-:W-:Y:S01]  /*16dd0*/  IMAD R10, R10, UR4, RZ ;  /* 0x000000040a0a7c24 */ /* 0x000fe2000f8e02ff */
[----:B------:R-:W5:Y:S01]  /*16de0*/  LD.E.128 R28, desc[UR60][R28.64] ;  /* 0x0000003c1c1c7980 */ /* 0x000f62000c101d00 */
[----:B------:R-:W-:-:S03]  /*16df0*/  IMAD.WIDE.U32 R2, R77, UR4, R2 ;  /* 0x000000044d027c25 */ /* 0x000fc6000f8e0002 */
[----:B------:R-:W5:Y:S01]  /*16e00*/  LD.E.128 R32, desc[UR60][R32.64] ;  /* 0x0000003c20207980 */ /* 0x000f62000c101d00 */
[----:B------:R-:W-:-:S03]  /*16e10*/  IMAD R13, R77, UR5, R10 ;  /* 0x000000054d0d7c24 */ /* 0x000fc6000f8e020a */
[----:B------:R-:W5:Y:S01]  /*16e20*/  LD.E.128 R36, desc[UR60][R36.64] ;  /* 0x0000003c24247980 */ /* 0x000f62000c101d00 */
[--C-:B------:R-:W-:Y:S01]  /*16e30*/  IMAD.MOV R15, RZ, RZ, -R11.reuse ;  /* 0x000000ffff0f7224 */ /* 0x100fe200078e0a0b */
[----:B------:R-:W-:Y:S01]  /*16e40*/  SHF.R.S32.HI R0, RZ, 0x1f, R11 ;  /* 0x0000001fff007819 */ /* 0x000fe2000001140b */
[----:B------:R-:W-:Y:S01]  /*16e50*/  ULDC.64 UR4, c[0x0][0xae0] ;  /* 0x0002b80000047ab9 */ /* 0x000fe20000000a00 */
[----:B------:R-:W-:Y:S01]  /*16e60*/  @!PT LDS RZ, [RZ] ;  /* 0x00000000fffff984 */ /* 0x000fe20000000800 */
[----:B------:R-:W-:Y:S01]  /*16e70*/  @!PT LDS RZ, [RZ] ;  /* 0x00000000fffff984 */ /* 0x000fe20000000800 */
[----:B------:R-:W-:Y:S01]  /*16e80*/  @!PT LDS RZ, [RZ] ;  /* 0x00000000fffff984 */ /* 0x000fe20000000800 */
[----:B------:R-:W-:Y:S01]  /*16e90*/  @!PT LDS RZ, [RZ] ;  /* 0x00000000fffff984 */ /* 0x000fe20000000800 */
[----:B------:R0:W-:Y:S06]  /*16ea0*/  MEMBAR.ALL.CTA ;  /* 0x0000000000007992 */ /* 0x0001ec0000008000 */
[----:B0-----:R-:W0:Y:S01]  /*16eb0*/  FENCE.VIEW.ASYNC.S ;  /* 0x00000000000073c6 */ /* 0x001e220000000000 */
[----:B------:R-:W-:-:S02]  /*16ec0*/  IMAD.IADD R3, R3, 0x1, R13 ;  /* 0x0000000103037824 */ /* 0x000fc400078e020d */
[----:B------:R-:W-:Y:S02]  /*16ed0*/  IMAD R13, R76, R15, R12 ;  /* 0x0000000f4c0d7224 */ /* 0x000fe400078e020c */
[----:B------:R-:W-:Y:S02]  /*16ee0*/  IMAD R0, R0, UR4, RZ ;  /* 0x0000000400007c24 */ /* 0x000fe4000f8e02ff */
[----:B------:R-:W-:Y:S01]  /*16ef0*/  IMAD.WIDE.U32 R2, R11, UR4, R2 ;  /* 0x000000040b027c25 */ /* 0x000fe2000f8e0002 */
[----:B------:R-:W-:-:S03]  /*16f00*/  SHF.R.S32.HI R10, RZ, 0x1f, R13 ;  /* 0x0000001fff0a7819 */ /* 0x000fc6000001140d */
[----:B------:R-:W-:Y:S01]  /*16f10*/  IMAD R11, R11, UR5, R0 ;  /* 0x000000050b0b7c24 */ /* 0x000fe2000f8e0200 */
[----:B------:R-:W-:Y:S01]  /*16f20*/  ULDC.64 UR4, c[0x0][0xad8] ;  /* 0x0002b60000047ab9 */ /* 0x000fe20000000a00 */
[----:B------:R-:W-:Y:S02]  /*16f30*/  VIADD R0, R16, 0x31c20 ;  /* 0x00031c2010007836 */ /* 0x000fe40000000000 */
[----:B------:R-:W-:Y:S02]  /*16f40*/  IMAD.IADD R3, R3, 0x1, R11 ;  /* 0x0000000103037824 */ /* 0x000fe400078e020b */
[----:B------:R-:W-:Y:S01]  /*16f50*/  IMAD R10, R10, UR4, RZ ;  /* 0x000000040a0a7c24 */ /* 0x000fe2000f8e02ff */
[----:B------:R-:W-:Y:S01]  /*16f60*/  PRMT R0, RZ, 0x654, R0 ;  /* 0x00000654ff007816 */ /* 0x000fe20000000000 */
[----:B------:R-:W-:-:S04]  /*16f70*/  IMAD.WIDE.U32 R2, R13, UR4, R2 ;  /* 0x000000040d027c25 */ /* 0x000fc8000f8e0002 */
[----:B------:R-:W-:Y:S01]  /*16f80*/  IMAD R11, R13, UR5, R10 ;  /* 0x000000050d0b7c24 */ /* 0x000fe2000f8e020a */
[----:B------:R-:W-:Y:S01]  /*16f90*/  ULDC.64 UR4, c[0x0][0xa80] ;  /* 0x0002a00000047ab9 */ /* 0x000fe20000000a00 */
[----:B0-----:R0:W-:Y:S02]  /*16fa0*/  SYNCS.ARRIVE.TRANS64.RED.A1T0 RZ, [R0+URZ], RZ ;  /* 0x000000ff00ff79a7 */ /* 0x0011e4000810043f */
[----:B------:R-:W-:Y:S02]  /*16fb0*/  IMAD.IADD R3, R3, 0x1, R11 ;  /* 0x0000000103037824 */ /* 0x000fe400078e020b */
[C---:B------:R-:W-:Y:S02]  /*16fc0*/  VIADD R45, R8.reuse, 0x40 ;  /* 0x00000040082d7836 */ /* 0x040fe40000000000 */
[----:B------:R-:W-:Y:S01]  /*16fd0*/  VIADD R44, R8, 0x20 ;  /* 0x00000020082c7836 */ /* 0x000fe20000000000 */
[----:B0-----:R-:W-:Y:S01]  /*16fe0*/  LEA R0, P0, R2, UR4, 0x1 ;  /* 0x0000000402007c11 */ /* 0x001fe2000f8008ff */
[----:B------:R-:W-:-:S03]  /*16ff0*/  UMOV UR4, 0xffffffff ;  /* 0xffffffff00047882 */ /* 0x000fc60000000000 */
[----:B------:R-:W-:Y:S02]  /*17000*/  LEA.HI.X R2, R2, UR5, R3, 0x1, P0 ;  /* 0x0000000502027c11 */ /* 0x000fe400080f0c03 */
[----:B------:R-:W-:Y:S02]  /*17010*/  SHF.R.S32.HI R46, RZ, 0x1f, R45 ;  /* 0x0000001fff2e7819 */ /* 0x000fe4000001142d */
[----:B------:R-:W-:Y:S01]  /*17020*/  SHF.R.S32.HI R47, RZ, 0x1f, R44 ;  /* 0x0000001fff2f7819 */ /* 0x000fe2000001142c */
[----:B------:R-:W-:Y:S06]  /*17030*/  BRA.DIV UR4, `(.L_x_9890) ;  /* 0x000000a204847947 */ /* 0x000fec000b800000 */
[----:B------:R0:W1:Y:S04]  /*17040*/  SHFL.IDX PT, R3, R2, RZ, 0x1c1f ;  /* 0x001c1fff02037589 */ /* 0x00006800000e0000 */
[----:B------:R0:W2:Y:S02]  /*17050*/  SHFL.IDX PT, R14, R0, RZ, 0x1c1f ;  /* 0x001c1fff000e7589 */ /* 0x0000a400000e0000 */
.L_x_10098:
[----:B------:R-:W-:Y:S01]  /*17060*/  IMAD R9, R84, 0xc0, R9 ;  /* 0x000000c054097824 */ /* 0x000fe200078e0209 */
[----:B------:R-:W-:Y:S04]  /*17070*/  BSSY B1, `(.L_x_9891) ;  /* 0x0000010000017945 */ /* 0x000fe80003800000 */
[----:B------:R-:W-:-:S13]  /*17080*/  ISETP.GE.AND P0, PT, R9, R78, PT ;  /* 0x0000004e0900720c */ /* 0x000fda0003f06270 */
[----:B------:R-:W-:Y:S05]  /*17090*/  @P0 BRA `(.L_x_9892) ;  /* 0x0000000000340947 */ /* 0x000fea0003800000 */
[----:B------:R-:W-:Y:S02]  /*170a0*/  ULDC UR4, c[0x0][0xac8] ;  /* 0x0002b20000047ab9 */ /* 0x000fe40000000800 */
[----:B------:R-:W-:Y:S02]  /*170b0*/  ISETP.GE.AND P0, PT, R8, UR4, PT ;  /* 0x0000000408007c0c */ /* 0x000fe4000bf06270 */
[----:B------:R-:W-:Y:S02]  /*170c0*/  ISETP.GE.AND P1, PT, R44, UR4, PT ;  /* 0x000000042c007c0c */ /* 0x000fe4000bf26270 */
[----:B------:R-:W-:-:S09]  /*170d0*/  ISETP.GE.AND P2, PT, R45, UR4, PT ;  /* 0x000000042d007c0c */ /* 0x000fd2000bf46270 */
[----:B-1----:R-:W-:Y:S02]  /*170e0*/  @!P0 IMAD.MOV.U32 R15, RZ, RZ, R3 ;  /* 0x000000ffff0f8224 */ /* 0x002fe400078e0003 */
[-C--:B--2---:R-:W-:Y:S02]  /*170f0*/  @!P1 LEA R12, P3, R44, R14.reuse, 0x1 ;  /* 0x0000000e2c0c9211 */ /* 0x084fe400078608ff */
[C---:B------:R-:W-:Y:S01]  /*17100*/  @!P2 LEA R20, P4, R45.reuse, R14, 0x1 ;  /* 0x0000000e2d14a211 */ /* 0x040fe200078808ff */
[----:B------:R-:W-:Y:S01]  /*17110*/  @!P0 IMAD.WIDE R10, R8, 0x2, R14 ;  /* 0x00000002080a8825 */ /* 0x000fe200078e020e */
[-C--:B------:R-:W-:Y:S02]  /*17120*/  @!P1 LEA.HI.X R13, R44, R3.reuse, R47, 0x1, P3 ;  /* 0x000000032c0d9211 */ /* 0x080fe400018f0c2f */
[----:B------:R-:W-:Y:S02]  /*17130*/  @!P2 LEA.HI.X R21, R45, R3, R46, 0x1, P4 ;  /* 0x000000032d15a211 */ /* 0x000fe400020f0c2e */
[----:B-----5:R3:W-:Y:S04]  /*17140*/  @!P0 ST.E.128 desc[UR60][R10.64], R4 ;  /* 0x000000040a008985 */ /* 0x0207e8000c101d3c */
[----:B------:R3:W-:Y:S04]  /*17150*/  @!P1 ST.E.128 desc[UR60][R12.64], R28 ;  /* 0x0000001c0c009985 */ /* 0x0007e8000c101d3c */
[----:B------:R3:W-:Y:S02]  /*17160*/  @!P2 ST.E.128 desc[UR60][R20.64], R36 ;  /* 0x000000241400a985 */ /* 0x0007e4000c101d3c */
.L_x_9892:
[----:B------:R-:W-:Y:S05]  /*17170*/  BSYNC B1 ;  /* 0x0000000000017941 */ /* 0x000fea0003800000 */
.L_x_9891:
[----:B------:R-:W-:-:S03]  /*17180*/  UMOV UR4, 0xffffffff ;  /* 0xffffffff00047882 */ /* 0x000fc60000000000 */
[----:B------:R-:W-:Y:S05]  /*17190*/  BRA.DIV UR4, `(.L_x_9893) ;  /* 0x000000a204607947 */ /* 0x000fea000b800000 */
[----:B-1----:R1:W4:Y:S04]  /*171a0*/  SHFL.IDX PT, R3, R2, 0x1, 0x1c1f ;  /* 0x003c1f0002037f89 */ /* 0x00232800000e0000 */
[----:B--2---:R1:W2:Y:S02]  /*171b0*/  SHFL.IDX PT, R14, R0, 0x1, 0x1c1f ;  /* 0x003c1f00000e7f89 */ /* 0x0042a400000e0000 */
.L_x_10102:
[----:B---3-5:R-:W-:-:S05]  /*171c0*/  VIADD R5, R9, 0x60 ;  /* 0x0000006009057836 */ /* 0x028fca0000000000 */
[----:B------:R-:W-:-:S13]  /*171d0*/  ISETP.GE.AND P0, PT, R5, R78, PT ;  /* 0x0000004e0500720c */ /* 0x000fda0003f06270 */
[----:B------:R-:W-:Y:S05]  /*171e0*/  @P0 BRA `(.L_x_9894) ;  /* 0x0000001800480947 */ /* 0x000fea0003800000 */
[----:B------:R-:W-:Y:S02]  /*171f0*/  ULDC UR4, c[0x0][0xac8] ;  /* 0x0002b20000047ab9 */ /* 0x000fe40000000800 */
[----:B------:R-:W-:Y:S02]  /*17200*/  ISETP.GE.AND P1, PT, R8, UR4, PT ;  /* 0x0000000408007c0c */ /* 0x000fe4000bf26270 */
[----:B------:R-:W-:-:S11]  /*17210*/  ISETP.GE.AND P2, PT, R44, UR4, PT ;  /* 0x000000042c007c0c */ /* 0x000fd6000bf46270 */
[----:B012---:R-:W-:Y:S02]  /*17220*/  @!P1 IMAD.MOV.U32 R2, RZ, RZ, R14 ;  /* 0x000000ffff029224 */ /* 0x007fe400078e000e */
[----:B------:R-:W-:Y:S02]  /*17230*/  @!P2 LEA R4, P0, R44, R14, 0x1 ;  /* 0x0000000e2c04a211 */ /* 0x000fe400078008ff */
[----:B----4-:R-:W-:Y:S02]  /*17240*/  @!P1 IMAD.WIDE R8, R8, 0x2, R2 ;  /* 0x0000000208089825 */ /* 0x010fe400078e0202 */
[----:B------:R-:W-:Y:S02]  /*17250*/  @!P2 LEA.HI.X R5, R44, R3, R47, 0x1, P0 ;  /* 0x000000032c05a211 */ /* 0x000fe400000f0c2f */
[----:B------:R-:W-:Y:S01]  /*17260*/  ISETP.GE.AND P0, PT, R45, UR4, PT ;  /* 0x000000042d007c0c */ /* 0x000fe2000bf06270 */
[----:B------:R0:W-:Y:S04]  /*17270*/  @!P1 ST.E.128 desc[UR60][R8.64], R24 ;  /* 0x0000001808009985 */ /* 0x0001e8000c101d3c */
[----:B------:R0:W-:Y:S08]  /*17280*/  @!P2 ST.E.128 desc[UR60][R4.64], R32 ;  /* 0x000000200400a985 */ /* 0x0001f0000c101d3c */
[----:B------:R-:W-:Y:S05]  /*17290*/  @P0 BRA `(.L_x_9894) ;  /* 0x00000018001c0947 */ /* 0x000fea0003800000 */
[----:B------:R-:W-:-:S04]  /*172a0*/  LEA R14, P0, R45, R14, 0x1 ;  /* 0x0000000e2d0e7211 */ /* 0x000fc800078008ff */
[----:B------:R-:W-:-:S05]  /*172b0*/  LEA.HI.X R15, R45, R3, R46, 0x1, P0 ;  /* 0x000000032d0f7211 */ /* 0x000fca00000f0c2e */
[----:B------:R1:W-:Y:S01]  /*172c0*/  ST.E.128 desc[UR60][R14.64], R40 ;  /* 0x000000280e007985 */ /* 0x0003e2000c101d3c */
[----:B------:R-:W-:Y:S05]  /*172d0*/  BRA `(.L_x_9894) ;  /* 0x00000018000c7947 */ /* 0x000fea0003800000 */
.L_x_9889:
[----:B------:R-:W-:Y:S01]  /*172e0*/  ULDC.64 UR4, c[0x0][0xb08] ;  /* 0x0002c20000047ab9 */ /* 0x000fe20000000a00 */
[----:B0-----:R-:W0:Y:S01]  /*172f0*/  @P1 LDC R12, c[0x0][0xbec] ;  /* 0x0002fb00ff0c1b82 */ /* 0x001e220000000800 */
[----:B------:R-:W-:Y:S02]  /*17300*/  IMAD R0, R79, UR4, RZ ;  /* 0x000000044f007c24 */ /* 0x000fe4000f8e02ff */
[----:B------:R-:W-:-:S04]  /*17310*/  IMAD.WIDE.U32 R10, R3, UR4, RZ ;  /* 0x00000004030a7c25 */ /* 0x000fc8000f8e00ff */
[----:B------:R-:W-:Y:S01]  /*17320*/  IMAD R3, R3, UR5, R0 ;  /* 0x0000000503037c24 */ /* 0x000fe2000f8e0200 */
[----:B------:R-:W1:Y:S01]  /*17330*/  @P1 LDC R15, c[0x0][0xbf0] ;  /* 0x0002fc00ff0f1b82 */ /* 0x000e620000000800 */
[----:B------:R-:W-:Y:S01]  /*17340*/  ULDC.64 UR4, c[0x0][0xb38] ;  /* 0x0002ce0000047ab9 */ /* 0x000fe20000000a00 */
[----:B------:R-:W-:Y:S01]  /*17350*/  SHF.R.S32.HI R0, RZ, 0x1f, R77 ;  /* 0x0000001fff007819 */ /* 0x000fe2000001144d */
[----:B------:R-:W-:Y:S02]  /*17360*/  IMAD.IADD R11, R11, 0x1, R3 ;  /* 0x000000010b0b7824 */ /* 0x000fe400078e0203 */
[----:B------:R-:W-:-:S04]  /*17370*/  IMAD.WIDE.U32 R2, R82, UR4, R10 ;  /* 0x0000000452027c25 */ /* 0x000fc8000f8e000a */
[----:B------:R-:W-:Y:S01]  /*17380*/  IMAD R3, R82, UR5, R3 ;  /* 0x0000000552037c24 */ /* 0x000fe2000f8e0203 */
[----:B------:R-:W-:Y:S01]  /*17390*/  ULDC.64 UR4, c[0x0][0xb40] ;  /* 0x0002d00000047ab9 */ /* 0x000fe20000000a00 */
[----:B------:R-:W-:Y:S02]  /*173a0*/  IMAD.MOV.U32 R11, RZ, RZ, R31 ;  /* 0x000000ffff0b7224 */ /* 0x000fe400078e001f */
        /* <DEDUP_REMOVED lines=33> */
.L_x_10105:
[----:B------:R-:W-:Y:S01]  /*175c0*/  ISETP.GE.AND P0, PT, R27, R78, PT ;  /* 0x0000004e1b00720c */ /* 0x000fe20003f06270 */
[----:B------:R-:W-:-:S12]  /*175d0*/  BSSY B1, `(.L_x_9896) ;  /* 0x000004a000017945 */ /* 0x000fd80003800000 */
[----:B------:R-:W-:Y:S05]  /*175e0*/  @P0 BRA `(.L_x_9897) ;  /* 0x0000000400200947 */ /* 0x000fea0003800000 */
[----:B------:R-:W3:Y:S01]  /*175f0*/  LDL R35, [R1+0x8c] ;  /* 0x00008c0001237983 */ /* 0x000ee20000100800 */
[----:B------:R-:W-:-:S03]  /*17600*/  ULDC UR4, c[0x0][0xac8] ;  /* 0x0002b20000047ab9 */ /* 0x000fc60000000800 */
[----:B------:R-:W4:Y:S04]  /*17610*/  LDL R33, [R1+0xc0] ;  /* 0x0000c00001217983 */ /* 0x000f280000100800 */
[----:B------:R-:W5:Y:S04]  /*17620*/  LDL R31, [R1+0xbc] ;  /* 0x0000bc00011f7983 */ /* 0x000f680000100800 */
[----:B------:R-:W2:Y:S04]  /*17630*/  LDL R24, [R1+0xb8] ;  /* 0x0000b80001187983 */ /* 0x000ea80000100800 */
[----:B------:R-:W2:Y:S04]  /*17640*/  LDL R34, [R1+0xdc] ;  /* 0x0000dc0001227983 */ /* 0x000ea80000100800 */
[----:B------:R-:W2:Y:S04]  /*17650*/  LDL R32, [R1+0xd8] ;  /* 0x0000d80001207983 */ /* 0x000ea80000100800 */
[----:B------:R-:W2:Y:S04]  /*17660*/  LDL R77, [R1+0xb4] ;  /* 0x0000b400014d7983 */ /* 0x000ea80000100800 */
[----:B------:R-:W2:Y:S04]  /*17670*/  LDL R76, [R1+0xac] ;  /* 0x0000ac00014c7983 */ /* 0x000ea80000100800 */
[----:B------:R-:W2:Y:S04]  /*17680*/  LDL R30, [R1+0xd4] ;  /* 0x0000d400011e7983 */ /* 0x000ea80000100800 */
[----:B------:R-:W2:Y:S01]  /*17690*/  LDL R79, [R1+0xd0] ;  /* 0x0000d000014f7983 */ /* 0x000ea20000100800 */
[----:B---3--:R-:W-:-:S02]  /*176a0*/  ISETP.GE.AND P1, PT, R35, UR4, PT ;  /* 0x0000000423007c0c */ /* 0x008fc4000bf26270 */
[----:B----4-:R-:W-:Y:S02]  /*176b0*/  ISETP.GE.AND P0, PT, R33, UR4, PT ;  /* 0x0000000421007c0c */ /* 0x010fe4000bf06270 */
[----:B-----5:R-:W-:-:S09]  /*176c0*/  ISETP.GE.AND P3, PT, R31, UR4, PT ;  /* 0x000000041f007c0c */ /* 0x020fd2000bf66270 */
[----:B-1----:R-:W-:Y:S01]  /*176d0*/  @!P1 IMAD.MOV.U32 R15, RZ, RZ, R3 ;  /* 0x000000ffff0f9224 */ /* 0x002fe200078e0003 */
[----:B--2---:R-:W-:Y:S01]  /*176e0*/  ISETP.GE.AND P4, PT, R24, UR4, PT ;  /* 0x0000000418007c0c */ /* 0x004fe2000bf86270 */
[----:B------:R-:W-:Y:S01]  /*176f0*/  @!P1 IMAD.WIDE R10, R35, 0x4, R14 ;  /* 0x00000004230a9825 */ /* 0x000fe200078e020e */
[----:B------:R-:W-:-:S04]  /*17700*/  @!P0 LEA R12, P2, R33, R14, 0x2 ;  /* 0x0000000e210c8211 */ /* 0x000fc800078410ff */
[----:B------:R1:W-:Y:S01]  /*17710*/  @!P1 ST.E.64 desc[UR60][R10.64], R4 ;  /* 0x000000040a009985 */ /* 0x0003e2000c101b3c */
[-C--:B------:R-:W-:Y:S02]  /*17720*/  @!P3 LEA R26, P1, R31, R14.reuse, 0x2 ;  /* 0x0000000e1f1ab211 */ /* 0x080fe400078210ff */
[-C--:B------:R-:W-:Y:S02]  /*17730*/  @!P0 LEA.HI.X R13, R33, R3.reuse, R34, 0x2, P2 ;  /* 0x00000003210d8211 */ /* 0x080fe400010f1422 */
[----:B------:R-:W-:Y:S02]  /*17740*/  ISETP.GE.AND P2, PT, R77, UR4, PT ;  /* 0x000000044d007c0c */ /* 0x000fe4000bf46270 */
[----:B------:R-:W-:Y:S02]  /*17750*/  @!P3 LEA.HI.X R27, R31, R3, R32, 0x2, P1 ;  /* 0x000000031f1bb211 */ /* 0x000fe400008f1420 */
[----:B------:R-:W-:Y:S02]  /*17760*/  ISETP.GE.AND P1, PT, R76, UR4, PT ;  /* 0x000000044c007c0c */ /* 0x000fe4000bf26270 */
[----:B------:R-:W-:Y:S01]  /*17770*/  @!P4 LEA R28, P5, R24, R14, 0x2 ;  /* 0x0000000e181cc211 */ /* 0x000fe200078a10ff */
[----:B------:R-:W-:-:S02]  /*17780*/  VIADD R15, R35, 0x30 ;  /* 0x00000030230f7836 */ /* 0x000fc40000000000 */
[----:B------:R-:W-:Y:S01]  /*17790*/  VIADD R33, R35, 0x38 ;  /* 0x0000003823217836 */ /* 0x000fe20000000000 */
[----:B------:R-:W-:Y:S01]  /*177a0*/  @!P4 LEA.HI.X R29, R24, R3, R30, 0x2, P5 ;  /* 0x00000003181dc211 */ /* 0x000fe200028f141e */
[----:B------:R2:W-:Y:S01]  /*177b0*/  @!P0 ST.E.64 desc[UR60][R12.64], R6 ;  /* 0x000000060c008985 */ /* 0x0005e2000c101b3c */
[----:B------:R-:W-:-:S03]  /*177c0*/  ISETP.GE.AND P0, PT, R15, UR4, PT ;  /* 0x000000040f007c0c */ /* 0x000fc6000bf06270 */
[----:B------:R-:W-:Y:S01]  /*177d0*/  @!P3 ST.E.64 desc[UR60][R26.64], R8 ;  /* 0x000000081a00b985 */ /* 0x000fe2000c101b3c */
[----:B------:R-:W-:Y:S01]  /*177e0*/  ISETP.GE.AND P3, PT, R33, UR4, PT ;  /* 0x0000000421007c0c */ /* 0x000fe2000bf66270 */
[----:B------:R-:W-:Y:S01]  /*177f0*/  VIADD R34, R35, 0x40 ;  /* 0x0000004023227836 */ /* 0x000fe20000000000 */
[CC--:B-1----:R-:W-:Y:S01]  /*17800*/  @!P2 LEA R10, P5, R77.reuse, R14.reuse, 0x2 ;  /* 0x0000000e4d0aa211 */ /* 0x0c2fe200078a10ff */
[----:B------:R1:W-:Y:S01]  /*17810*/  @!P4 ST.E.64 desc[UR60][R28.64], R20 ;  /* 0x000000141c00c985 */ /* 0x0003e2000c101b3c */
[----:B------:R-:W-:Y:S02]  /*17820*/  SHF.R.S32.HI R24, RZ, 0x1f, R76 ;  /* 0x0000001fff187819 */ /* 0x000fe4000001144c */
[C---:B------:R-:W-:Y:S02]  /*17830*/  @!P1 LEA R30, P4, R76.reuse, R14, 0x2 ;  /* 0x0000000e4c1e9211 */ /* 0x040fe400078810ff */
[-C--:B------:R-:W-:Y:S01]  /*17840*/  @!P2 LEA.HI.X R11, R77, R3.reuse, R79, 0x2, P5 ;  /* 0x000000034d0ba211 */ /* 0x080fe200028f144f */
[----:B--2---:R-:W-:Y:S01]  /*17850*/  VIADD R13, R35, 0x48 ;  /* 0x00000048230d7836 */ /* 0x004fe20000000000 */
[----:B------:R-:W-:-:S02]  /*17860*/  @!P1 LEA.HI.X R31, R76, R3, R24, 0x2, P4 ;  /* 0x000000034c1f9211 */ /* 0x000fc400020f1418 */
[----:B------:R-:W-:Y:S01]  /*17870*/  ISETP.GE.AND P4, PT, R34, UR4, PT ;  /* 0x0000000422007c0c */ /* 0x000fe2000bf86270 */
[----:B------:R2:W-:Y:S01]  /*17880*/  @!P2 ST.E.64 desc[UR60][R10.64], R36 ;  /* 0x000000240a00a985 */ /* 0x0005e2000c101b3c */
[----:B------:R-:W-:Y:S02]  /*17890*/  SHF.R.S32.HI R32, RZ, 0x1f, R15 ;  /* 0x0000001fff207819 */ /* 0x000fe4000001140f */
[-C--:B------:R-:W-:Y:S01]  /*178a0*/  @!P0 LEA R4, P5, R15, R14.reuse, 0x2 ;  /* 0x0000000e0f048211 */ /* 0x080fe200078a10ff */
[----:B------:R3:W-:Y:S01]  /*178b0*/  @!P1 ST.E.64 desc[UR60][R30.64], R40 ;  /* 0x000000281e009985 */ /* 0x0007e2000c101b3c */
[----:B------:R-:W-:Y:S01]  /*178c0*/  ISETP.GE.AND P2, PT, R13, UR4, PT ;  /* 0x000000040d007c0c */ /* 0x000fe2000bf46270 */
[----:B-1----:R-:W-:Y:S01]  /*178d0*/  VIADD R20, R35, 0x50 ;  /* 0x0000005023147836 */ /* 0x002fe20000000000 */
[----:B------:R-:W-:Y:S02]  /*178e0*/  SHF.R.S32.HI R12, RZ, 0x1f, R33 ;  /* 0x0000001fff0c7819 */ /* 0x000fe40000011421 */
[----:B------:R-:W-:-:S02]  /*178f0*/  @!P3 LEA R6, P1, R33, R14, 0x2 ;  /* 0x0000000e2106b211 */ /* 0x000fc400078210ff */
[-C--:B------:R-:W-:Y:S01]  /*17900*/  @!P0 LEA.HI.X R5, R15, R3.reuse, R32, 0x2, P5 ;  /* 0x000000030f058211 */ /* 0x080fe200028f1420 */
[----:B------:R-:W-:Y:S01]  /*17910*/  VIADD R15, R35, 0x58 ;  /* 0x00000058230f7836 */ /* 0x000fe20000000000 */
[----:B------:R-:W-:Y:S02]  /*17920*/  @!P3 LEA.HI.X R7, R33, R3, R12, 0x2, P1 ;  /* 0x000000032107b211 */ /* 0x000fe400008f140c */
[----:B------:R-:W-:Y:S01]  /*17930*/  ISETP.GE.AND P1, PT, R20, UR4, PT ;  /* 0x0000000414007c0c */ /* 0x000fe2000bf26270 */
[----:B------:R3:W-:Y:S01]  /*17940*/  @!P0 ST.E.64 desc[UR60][R4.64], R44 ;  /* 0x0000002c04008985 */ /* 0x0007e2000c101b3c */
[----:B------:R-:W-:Y:S02]  /*17950*/  SHF.R.S32.HI R9, RZ, 0x1f, R34 ;  /* 0x0000001fff097819 */ /* 0x000fe40000011422 */
[----:B------:R-:W-:Y:S02]  /*17960*/  @!P4 LEA R8, P5, R34, R14, 0x2 ;  /* 0x0000000e2208c211 */ /* 0x000fe400078a10ff */
[----:B------:R-:W-:-:S02]  /*17970*/  ISETP.GE.AND P0, PT, R15, UR4, PT ;  /* 0x000000040f007c0c */ /* 0x000fc4000bf06270 */
[----:B------:R-:W-:Y:S02]  /*17980*/  @!P4 LEA.HI.X R9, R34, R3, R9, 0x2, P5 ;  /* 0x000000032209c211 */ /* 0x000fe400028f1409 */
[----:B------:R-:W-:Y:S02]  /*17990*/  SHF.R.S32.HI R12, RZ, 0x1f, R13 ;  /* 0x0000001fff0c7819 */ /* 0x000fe4000001140d */
[----:B--2---:R-:W-:-:S04]  /*179a0*/  @!P2 LEA R10, P5, R13, R14, 0x2 ;  /* 0x0000000e0d0aa211 */ /* 0x004fc800078a10ff */
[----:B------:R-:W-:Y:S02]  /*179b0*/  @!P2 LEA.HI.X R11, R13, R3, R12, 0x2, P5 ;  /* 0x000000030d0ba211 */ /* 0x000fe400028f140c */
[----:B------:R-:W-:Y:S02]  /*179c0*/  SHF.R.S32.HI R13, RZ, 0x1f, R20 ;  /* 0x0000001fff0d7819 */ /* 0x000fe40000011414 */
[----:B------:R-:W-:-:S04]  /*179d0*/  @!P1 LEA R12, P5, R20, R14, 0x2 ;  /* 0x0000000e140c9211 */ /* 0x000fc800078a10ff */
[-C--:B------:R-:W-:Y:S02]  /*179e0*/  @!P1 LEA.HI.X R13, R20, R3.reuse, R13, 0x2, P5 ;  /* 0x00000003140d9211 */ /* 0x080fe400028f140d */
[----:B------:R-:W-:Y:S02]  /*179f0*/  SHF.R.S32.HI R20, RZ, 0x1f, R15 ;  /* 0x0000001fff147819 */ /* 0x000fe4000001140f */
[C---:B------:R-:W-:Y:S01]  /*17a00*/  @!P0 LEA R14, P5, R15.reuse, R14, 0x2 ;  /* 0x0000000e0f0e8211 */ /* 0x040fe200078a10ff */
[----:B------:R3:W-:Y:S03]  /*17a10*/  @!P3 ST.E.64 desc[UR60][R6.64], R48 ;  /* 0x000000300600b985 */ /* 0x0007e6000c101b3c */
[----:B------:R-:W-:Y:S01]  /*17a20*/  @!P0 LEA.HI.X R15, R15, R3, R20, 0x2, P5 ;  /* 0x000000030f0f8211 */ /* 0x000fe200028f1414 */
[----:B------:R3:W-:Y:S04]  /*17a30*/  @!P4 ST.E.64 desc[UR60][R8.64], R52 ;  /* 0x000000340800c985 */ /* 0x0007e8000c101b3c */
[----:B------:R3:W-:Y:S04]  /*17a40*/  @!P2 ST.E.64 desc[UR60][R10.64], R56 ;  /* 0x000000380a00a985 */ /* 0x0007e8000c101b3c */
[----:B------:R3:W-:Y:S04]  /*17a50*/  @!P1 ST.E.64 desc[UR60][R12.64], R60 ;  /* 0x0000003c0c009985 */ /* 0x0007e8000c101b3c */
[----:B------:R3:W-:Y:S02]  /*17a60*/  @!P0 ST.E.64 desc[UR60][R14.64], R64 ;  /* 0x000000400e008985 */ /* 0x0007e4000c101b3c */
.L_x_9897:
[----:B------:R-:W-:Y:S05]  /*17a70*/  BSYNC B1 ;  /* 0x0000000000017941 */ /* 0x000fea0003800000 */
.L_x_9896:
[----:B------:R-:W-:-:S03]  /*17a80*/  UMOV UR4, 0xffffffff ;  /* 0xffffffff00047882 */ /* 0x000fc60000000000 */
[----:B------:R-:W-:Y:S05]  /*17a90*/  BRA.DIV UR4, `(.L_x_9898) ;  /* 0x0000009a049c7947 */ /* 0x000fea000b800000 */
[----:B-1----:R1:W4:Y:S04]  /*17aa0*/  SHFL.IDX PT, R3, R2, 0x1, 0x1c1f ;  /* 0x003c1f0002037f89 */ /* 0x00232800000e0000 */
[----:B--23--:R1:W2:Y:S02]  /*17ab0*/  SHFL.IDX PT, R14, R0, 0x1, 0x1c1f ;  /* 0x003c1f00000e7f89 */ /* 0x00c2a400000e0000 */
.L_x_10109:
[----:B------:R-:W-:-:S13]  /*17ac0*/  ISETP.GE.AND P0, PT, R25, R78, PT ;  /* 0x0000004e1900720c */ /* 0x000fda0003f06270 */
[----:B------:R-:W-:Y:S05]  /*17ad0*/  @P0 BRA `(.L_x_9894) ;  /* 0x00000010000c0947 */ /* 0x000fea0003800000 */
[----:B------:R-:W3:Y:S01]  /*17ae0*/  LDL R8, [R1+0xc0] ;  /* 0x0000c00001087983 */ /* 0x000ee20000100800 */
[----:B------:R-:W-:-:S03]  /*17af0*/  ULDC UR4, c[0x0][0xac8] ;  /* 0x0002b20000047ab9 */ /* 0x000fc60000000800 */
[----:B------:R-:W5:Y:S04]  /*17b00*/  LDL R26, [R1+0x8c] ;  /* 0x00008c00011a7983 */ /* 0x000f680000100800 */
[----:B------:R-:W4:Y:S04]  /*17b10*/  LDL R12, [R1+0xbc] ;  /* 0x0000bc00010c7983 */ /* 0x000f280000100800 */
[----:B------:R-:W2:Y:S04]  /*17b20*/  LDL R9, [R1+0xdc] ;  /* 0x0000dc0001097983 */ /* 0x000ea80000100800 */
[----:B------:R-:W2:Y:S04]  /*17b30*/  LDL R24, [R1+0xb8] ;  /* 0x0000b80001187983 */ /* 0x000ea80000100800 */
[----:B01----:R-:W2:Y:S04]  /*17b40*/  LDL R0, [R1+0xb4] ;  /* 0x0000b40001007983 */ /* 0x003ea80000100800 */
[----:B------:R-:W2:Y:S04]  /*17b50*/  LDL R13, [R1+0xd8] ;  /* 0x0000d800010d7983 */ /* 0x000ea80000100800 */
[----:B------:R-:W2:Y:S04]  /*17b60*/  LDL R21, [R1+0xac] ;  /* 0x0000ac0001157983 */ /* 0x000ea80000100800 */
[----:B------:R-:W2:Y:S04]  /*17b70*/  LDL R27, [R1+0xd4] ;  /* 0x0000d400011b7983 */ /* 0x000ea80000100800 */
[----:B------:R-:W2:Y:S01]  /*17b80*/  LDL R15, [R1+0xd0] ;  /* 0x0000d000010f7983 */ /* 0x000ea20000100800 */
[----:B---3--:R-:W-:-:S02]  /*17b90*/  ISETP.GE.AND P1, PT, R8, UR4, PT ;  /* 0x0000000408007c0c */ /* 0x008fc4000bf26270 */
[----:B-----5:R-:W-:Y:S02]  /*17ba0*/  ISETP.GE.AND P5, PT, R26, UR4, PT ;  /* 0x000000041a007c0c */ /* 0x020fe4000bfa6270 */
[----:B----4-:R-:W-:-:S09]  /*17bb0*/  ISETP.GE.AND P0, PT, R12, UR4, PT ;  /* 0x000000040c007c0c */ /* 0x010fd2000bf06270 */
[-C--:B--2---:R-:W-:Y:S02]  /*17bc0*/  @!P1 LEA R6, P2, R8, R14.reuse, 0x2 ;  /* 0x0000000e08069211 */ /* 0x084fe400078410ff */
[----:B------:R-:W-:Y:S01]  /*17bd0*/  ISETP.GE.AND P3, PT, R24, UR4, PT ;  /* 0x0000000418007c0c */ /* 0x000fe2000bf66270 */
[----:B------:R-:W-:Y:S01]  /*17be0*/  @!P5 IMAD.MOV.U32 R2, RZ, RZ, R14 ;  /* 0x000000ffff02d224 */ /* 0x000fe200078e000e */
[----:B------:R-:W-:Y:S02]  /*17bf0*/  @!P1 LEA.HI.X R7, R8, R3, R9, 0x2, P2 ;  /* 0x0000000308079211 */ /* 0x000fe400010f1409 */
[----:B------:R-:W-:Y:S02]  /*17c00*/  ISETP.GE.AND P4, PT, R0, UR4, PT ;  /* 0x0000000400007c0c */ /* 0x000fe4000bf86270 */
[----:B------:R-:W-:Y:S01]  /*17c10*/  @!P0 LEA R8, P2, R12, R14, 0x2 ;  /* 0x0000000e0c088211 */ /* 0x000fe200078410ff */
[----:B------:R-:W-:-:S03]  /*17c20*/  @!P5 IMAD.WIDE R4, R26, 0x4, R2 ;  /* 0x000000041a04d825 */ /* 0x000fc600078e0202 */
[----:B------:R-:W-:Y:S01]  /*17c30*/  @!P0 LEA.HI.X R9, R12, R3, R13, 0x2, P2 ;  /* 0x000000030c098211 */ /* 0x000fe200010f140d */
[----:B------:R-:W-:Y:S01]  /*17c40*/  VIADD R20, R26, 0x30 ;  /* 0x000000301a147836 */ /* 0x000fe20000000000 */
[----:B------:R0:W-:Y:S04]  /*17c50*/  @!P5 ST.E.64 desc[UR60][R4.64], R68 ;  /* 0x000000440400d985 */ /* 0x0001e8000c101b3c */
[----:B------:R1:W-:Y:S01]  /*17c60*/  @!P1 ST.E.64 desc[UR60][R6.64], R72 ;  /* 0x0000004806009985 */ /* 0x0003e2000c101b3c */
[----:B------:R-:W-:-:S03]  /*17c70*/  ISETP.GE.AND P1, PT, R21, UR4, PT ;  /* 0x0000000415007c0c */ /* 0x000fc6000bf26270 */
[----:B------:R2:W-:Y:S01]  /*17c80*/  @!P0 ST.E.64 desc[UR60][R8.64], R74 ;  /* 0x0000004a08008985 */ /* 0x0005e2000c101b3c */
[----:B------:R-:W-:Y:S01]  /*17c90*/  ISETP.GE.AND P0, PT, R20, UR4, PT ;  /* 0x0000000414007c0c */ /* 0x000fe2000bf06270 */
[----:B------:R-:W-:Y:S01]  /*17ca0*/  VIADD R2, R26, 0x38 ;  /* 0x000000381a027836 */ /* 0x000fe20000000000 */
[-C--:B------:R-:W-:Y:S02]  /*17cb0*/  @!P3 LEA R10, P5, R24, R14.reuse, 0x2 ;  /* 0x0000000e180ab211 */ /* 0x080fe400078a10ff */
[----:B------:R-:W-:Y:S02]  /*17cc0*/  @!P4 LEA R12, P2, R0, R14, 0x2 ;  /* 0x0000000e000cc211 */ /* 0x000fe400078410ff */
[-C--:B------:R-:W-:Y:S02]  /*17cd0*/  @!P3 LEA.HI.X R11, R24, R3.reuse, R27, 0x2, P5 ;  /* 0x00000003180bb211 */ /* 0x080fe400028f141b */
[----:B------:R-:W-:Y:S02]  /*17ce0*/  @!P4 LEA.HI.X R13, R0, R3, R15, 0x2, P2 ;  /* 0x00000003000dc211 */ /* 0x000fe400010f140f */
[----:B------:R-:W-:-:S02]  /*17cf0*/  ISETP.GE.AND P2, PT, R2, UR4, PT ;  /* 0x0000000402007c0c */ /* 0x000fc4000bf46270 */
[C---:B------:R-:W-:Y:S01]  /*17d00*/  IADD3 R15, R26.reuse, 0x40, RZ ;  /* 0x000000401a0f7810 */ /* 0x040fe20007ffe0ff */
[----:B------:R3:W-:Y:S01]  /*17d10*/  @!P3 ST.E.64 desc[UR60][R10.64], R38 ;  /* 0x000000260a00b985 */ /* 0x0007e2000c101b3c */
[----:B------:R-:W-:Y:S01]  /*17d20*/  SHF.R.S32.HI R24, RZ, 0x1f, R21 ;  /* 0x0000001fff187819 */ /* 0x000fe20000011415 */
[----:B------:R-:W-:Y:S01]  /*17d30*/  VIADD R0, R26, 0x48 ;  /* 0x000000481a007836 */ /* 0x000fe20000000000 */
[----:B------:R-:W-:Y:S01]  /*17d40*/  ISETP.GE.AND P3, PT, R15, UR4, PT ;  /* 0x000000040f007c0c */ /* 0x000fe2000bf66270 */
[----:B------:R4:W-:Y:S01]  /*17d50*/  @!P4 ST.E.64 desc[UR60][R12.64], R42 ;  /* 0x0000002a0c00c985 */ /* 0x0009e2000c101b3c */
[-C--:B0-----:R-:W-:Y:S02]  /*17d60*/  @!P1 LEA R4, P4, R21, R14.reuse, 0x2 ;  /* 0x0000000e15049211 */ /* 0x081fe400078810ff */
[----:B-1----:R-:W-:Y:S02]  /*17d70*/  SHF.R.S32.HI R7, RZ, 0x1f, R20 ;  /* 0x0000001fff077819 */ /* 0x002fe40000011414 */
[----:B------:R-:W-:-:S02]  /*17d80*/  @!P0 LEA R6, P5, R20, R14, 0x2 ;  /* 0x0000000e14068211 */ /* 0x000fc400078a10ff */
[-C--:B------:R-:W-:Y:S01]  /*17d90*/  @!P1 LEA.HI.X R5, R21, R3.reuse, R24, 0x2, P4 ;  /* 0x0000000315059211 */ /* 0x080fe200020f1418 */
[----:B------:R-:W-:Y:S01]  /*17da0*/  VIADD R21, R26, 0x50 ;  /* 0x000000501a157836 */ /* 0x000fe20000000000 */
[----:B------:R-:W-:Y:S02]  /*17db0*/  @!P0 LEA.HI.X R7, R20, R3, R7, 0x2, P5 ;  /* 0x0000000314078211 */ /* 0x000fe400028f1407 */
[----:B------:R-:W-:Y:S01]  /*17dc0*/  ISETP.GE.AND P5, PT, R0, UR4, PT ;  /* 0x0000000400007c0c */ /* 0x000fe2000bfa6270 */
[----:B------:R0:W-:Y:S01]  /*17dd0*/  @!P1 ST.E.64 desc[UR60][R4.64], R46 ;  /* 0x0000002e04009985 */ /* 0x0001e2000c101b3c */
[----:B--2---:R-:W-:Y:S02]  /*17de0*/  SHF.R.S32.HI R9, RZ, 0x1f, R2 ;  /* 0x0000001fff097819 */ /* 0x004fe40000011402 */
[----:B------:R-:W-:Y:S02]  /*17df0*/  @!P2 LEA R8, P4, R2, R14, 0x2 ;  /* 0x0000000e0208a211 */ /* 0x000fe400078810ff */
[----:B------:R-:W-:-:S02]  /*17e00*/  ISETP.GE.AND P1, PT, R21, UR4, PT ;  /* 0x0000000415007c0c */ /* 0x000fc4000bf26270 */
[----:B------:R-:W-:Y:S02]  /*17e10*/  @!P2 LEA.HI.X R9, R2, R3, R9, 0x2, P4 ;  /* 0x000000030209a211 */ /* 0x000fe400020f1409 */
[----:B------:R-:W-:Y:S02]  /*17e20*/  SHF.R.S32.HI R2, RZ, 0x1f, R15 ;  /* 0x0000001fff027819 */ /* 0x000fe4000001140f */
[----:B---3--:R-:W-:-:S04]  /*17e30*/  @!P3 LEA R10, P4, R15, R14, 0x2 ;  /* 0x0000000e0f0ab211 */ /* 0x008fc800078810ff */
[----:B------:R-:W-:Y:S02]  /*17e40*/  @!P3 LEA.HI.X R11, R15, R3, R2, 0x2, P4 ;  /* 0x000000030f0bb211 */ /* 0x000fe400020f1402 */
[----:B------:R-:W-:Y:S02]  /*17e50*/  SHF.R.S32.HI R2, RZ, 0x1f, R0 ;  /* 0x0000001fff027819 */ /* 0x000fe40000011400 */
[----:B----4-:R-:W-:-:S04]  /*17e60*/  @!P5 LEA R12, P4, R0, R14, 0x2 ;  /* 0x0000000e000cd211 */ /* 0x010fc800078810ff */
[-C--:B------:R-:W-:Y:S02]  /*17e70*/  @!P5 LEA.HI.X R13, R0, R3.reuse, R2, 0x2, P4 ;  /* 0x00000003000dd211 */ /* 0x080fe400020f1402 */
[----:B------:R-:W-:Y:S02]  /*17e80*/  SHF.R.S32.HI R0, RZ, 0x1f, R21 ;  /* 0x0000001fff007819 */ /* 0x000fe40000011415 */
[C---:B------:R-:W-:Y:S01]  /*17e90*/  @!P1 LEA R20, P4, R21.reuse, R14, 0x2 ;  /* 0x0000000e15149211 */ /* 0x040fe200078810ff */
[----:B------:R0:W-:Y:S03]  /*17ea0*/  @!P0 ST.E.64 desc[UR60][R6.64], R50 ;  /* 0x0000003206008985 */ /* 0x0001e6000c101b3c */
[----:B------:R-:W-:Y:S01]  /*17eb0*/  @!P1 LEA.HI.X R21, R21, R3, R0, 0x2, P4 ;  /* 0x0000000315159211 */ /* 0x000fe200020f1400 */
[----:B------:R0:W-:Y:S01]  /*17ec0*/  @!P2 ST.E.64 desc[UR60][R8.64], R54 ;  /* 0x000000360800a985 */ /* 0x0001e2000c101b3c */
[----:B------:R-:W-:-:S03]  /*17ed0*/  VIADD R0, R26, 0x58 ;  /* 0x000000581a007836 */ /* 0x000fc60000000000 */
[----:B------:R0:W-:Y:S04]  /*17ee0*/  @!P3 ST.E.64 desc[UR60][R10.64], R58 ;  /* 0x0000003a0a00b985 */ /* 0x0001e8000c101b3c */
[----:B------:R0:W-:Y:S04]  /*17ef0*/  @!P5 ST.E.64 desc[UR60][R12.64], R62 ;  /* 0x0000003e0c00d985 */ /* 0x0001e8000c101b3c */
[----:B------:R0:W-:Y:S01]  /*17f00*/  @!P1 ST.E.64 desc[UR60][R20.64], R66 ;  /* 0x0000004214009985 */ /* 0x0001e2000c101b3c */
[----:B------:R-:W-:-:S13]  /*17f10*/  ISETP.GE.AND P0, PT, R0, UR4, PT ;  /* 0x0000000400007c0c */ /* 0x000fda000bf06270 */
[----:B0-----:R-:W-:Y:S05]  /*17f20*/  @P0 BRA `(.L_x_9894) ;  /* 0x0000000800f80947 */ /* 0x001fea0003800000 */
[----:B------:R-:W-:Y:S02]  /*17f30*/  LEA R14, P0, R0, R14, 0x2 ;  /* 0x0000000e000e7211 */ /* 0x000fe400078010ff */
[----:B------:R-:W-:-:S04]  /*17f40*/  SHF.R.S32.HI R2, RZ, 0x1f, R0 ;  /* 0x0000001fff027819 */ /* 0x000fc80000011400 */
[----:B------:R-:W-:-:S05]  /*17f50*/  LEA.HI.X R15, R0, R3, R2, 0x2, P0 ;  /* 0x00000003000f7211 */ /* 0x000fca00000f1402 */
[----:B------:R0:W-:Y:S01]  /*17f60*/  ST.E.64 desc[UR60][R14.64], R70 ;  /* 0x000000460e007985 */ /* 0x0001e2000c101b3c */
[----:B------:R-:W-:Y:S05]  /*17f70*/  BRA `(.L_x_9894) ;  /* 0x0000000800e47947 */ /* 0x000fea0003800000 */
.L_x_9887:
[----:B------:R-:W2:Y:S01]  /*17f80*/  LDL.LU R4, [R1+0x9c] ;  /* 0x00009c0001047983 */ /* 0x000ea20000300800 */
[----:B------:R-:W-:Y:S01]  /*17f90*/  ULDC.64 UR6, c[0x0][0xc08] ;  /* 0x0003020000067ab9 */ /* 0x000fe20000000a00 */
[----:B------:R-:W-:Y:S02]  /*17fa0*/  ULDC.64 UR4, c[0x0][0xc00] ;  /* 0x0003000000047ab9 */ /* 0x000fe40000000a00 */
[----:B------:R-:W3:Y:S04]  /*17fb0*/  LDL.LU R0, [R1+0xa0] ;  /* 0x0000a00001007983 */ /* 0x000ee80000300800 */
[----:B------:R-:W4:Y:S01]  /*17fc0*/  LDL R8, [R1+0x94] ;  /* 0x0000940001087983 */ /* 0x000f220000100800 */
[----:B------:R-:W-:Y:S01]  /*17fd0*/  ISETP.NE.U32.AND P1, PT, RZ, UR6, PT ;  /* 0x00000006ff007c0c */ /* 0x000fe2000bf25070 */
[----:B------:R-:W-:Y:S01]  /*17fe0*/  IMAD.MOV.U32 R7, RZ, RZ, RZ ;  /* 0x000000ffff077224 */ /* 0x000fe200078e00ff */
[----:B------:R-:W-:-:S02]  /*17ff0*/  ISETP.NE.U32.AND P0, PT, RZ, UR4, PT ;  /* 0x00000004ff007c0c */ /* 0x000fc4000bf05070 */
[----:B------:R-:W-:Y:S02]  /*18000*/  ISETP.NE.AND.EX P1, PT, RZ, UR7, PT, P1 ;  /* 0x00000007ff007c0c */ /* 0x000fe4000bf25310 */
[----:B------:R-:W-:Y:S01]  /*18010*/  ISETP.NE.AND.EX P0, PT, RZ, UR5, PT, P0 ;  /* 0x00000005ff007c0c */ /* 0x000fe2000bf05300 */
[----:B------:R-:W0:Y:S01]  /*18020*/  S2R R9, SR_TID.X ;  /* 0x0000000000097919 */ /* 0x000e220000002100 */
[----:B--2---:R-:W-:Y:S01]  /*18030*/  IADD3 R2, P2, R4, UR4, RZ ;  /* 0x0000000404027c10 */ /* 0x004fe2000ff5e0ff */
[----:B------:R-:W-:-:S03]  /*18040*/  ULDC UR4, c[0x0][0xa88] ;  /* 0x0002a20000047ab9 */ /* 0x000fc60000000800 */
[----:B---3--:R-:W-:-:S05]  /*18050*/  IADD3.X R3, R0, UR5, RZ, P2, !PT ;  /* 0x0000000500037c10 */ /* 0x008fca00097fe4ff */
[----:B------:R-:W-:Y:S01]  /*18060*/  @P1 IADD3 R4, P2, R4, UR6, RZ ;  /* 0x0000000604041c10 */ /* 0x000fe2000ff5e0ff */
[----:B------:R-:W-:Y:S01]  /*18070*/  IMAD.U32 R6, RZ, RZ, UR4 ;  /* 0x00000004ff067e24 */ /* 0x000fe2000f8e00ff */
[----:B------:R2:W5:Y:S02]  /*18080*/  @P0 LDG.E R7, desc[UR60][R2.64] ;  /* 0x0000003c02070981 */ /* 0x000564000c1e1900 */
[----:B------:R-:W-:-:S05]  /*18090*/  @P1 IADD3.X R5, R0, UR7, RZ, P2, !PT ;  /* 0x0000000700051c10 */ /* 0x000fca00097fe4ff */
[----:B------:R2:W5:Y:S01]  /*180a0*/  @P1 LDG.E R6, desc[UR60][R4.64] ;  /* 0x0000003c04061981 */ /* 0x000562000c1e1900 */
[----:B----4-:R-:W-:Y:S01]  /*180b0*/  ISETP.NE.AND P2, PT, R8, RZ, PT ;  /* 0x000000ff0800720c */ /* 0x010fe20003f45270 */
[----:B0-----:R-:W-:-:S05]  /*180c0*/  VIADD R28, R9, 0xffffff80 ;  /* 0xffffff80091c7836 */ /* 0x001fca0000000000 */
[----:B------:R-:W-:-:S07]  /*180d0*/  ISETP.GT.AND P3, PT, R28, 0xbf, PT ;  /* 0x000000bf1c00780c */ /* 0x000fce0003f64270 */
[----:B------:R-:W0:Y:S02]  /*180e0*/  @!P2 LDC R8, c[0x0][0xad4] ;  /* 0x0002b500ff08ab82 */ /* 0x000e240000000800 */
[----:B0-----:R2:W-:Y:S01]  /*180f0*/  @!P2 STL [R1+0x94], R8 ;  /* 0x000094080100a387 */ /* 0x0015e20000100800 */
[----:B------:R-:W-:Y:S01]  /*18100*/  ISETP.GT.AND P2, PT, R8, 0x1, PT ;  /* 0x000000010800780c */ /* 0x000fe20003f44270 */
[----:B------:R-:W-:-:S12]  /*18110*/  @P1 BRA `(.L_x_9899) ;  /* 0x0000000000101947 */ /* 0x000fd80003800000 */
[----:B------:R-:W-:Y:S05]  /*18120*/  @!P0 BRA `(.L_x_9899) ;  /* 0x00000000000c8947 */ /* 0x000fea0003800000 */
[----:B--2---:R-:W2:Y:S04]  /*18130*/  LDG.E R5, desc[UR60][R2.64] ;  /* 0x0000003c02057981 */ /* 0x004ea8000c1e1900 */
[----:B-----5:R-:W2:Y:S02]  /*18140*/  LDG.E R6, desc[UR60][R2.64+0x4] ;  /* 0x0000043c02067981 */ /* 0x020ea4000c1e1900 */
[----:B--2---:R-:W-:-:S07]  /*18150*/  IMAD.IADD R6, R6, 0x1, -R5 ;  /* 0x0000000106067824 */ /* 0x004fce00078e0a05 */
.L_x_9899:
[----:B------:R-:W3:Y:S04]  /*18160*/  LDL.LU R0, [R1+0xc4] ;  /* 0x0000c40001007983 */ /* 0x000ee80000300800 */
[----:B--2---:R-:W2:Y:S01]  /*18170*/  LDL.LU R2, [R1+0x98] ;  /* 0x0000980001027983 */ /* 0x004ea20000300800 */
[----:B------:R-:W-:Y:S01]  /*18180*/  BSSY B1, `(.L_x_9900) ;  /* 0x0000039000017945 */ /* 0x000fe20003800000 */
[----:B-----5:R-:W-:Y:S02]  /*18190*/  SHF.R.S32.HI R24, RZ, 0x1f, R7 ;  /* 0x0000001fff187819 */ /* 0x020fe40000011407 */
[----:B---3--:R-:W-:Y:S02]  /*181a0*/  SEL R26, R0, RZ, !P0 ;  /* 0x000000ff001a7207 */ /* 0x008fe40004000000 */
[----:B--2---:R-:W-:Y:S01]  /*181b0*/  SEL R29, R2, RZ, !P0 ;  /* 0x000000ff021d7207 */ /* 0x004fe20004000000 */
[----:B------:R-:W-:Y:S06]  /*181c0*/  @P3 BRA `(.L_x_9901) ;  /* 0x0000000000d03947 */ /* 0x000fec0003800000 */
[----:B------:R-:W2:Y:S01]  /*181d0*/  LDL R0, [R1+0xa8] ;  /* 0x0000a80001007983 */ /* 0x000ea20000100800 */
[----:B------:R-:W0:Y:S02]  /*181e0*/  LDC R33, c[0x0][0xbe8] ;  /* 0x0002fa00ff217b82 */ /* 0x000e240000000800 */
[----:B0-----:R-:W-:Y:S02]  /*181f0*/  IMAD R2, R6, R33, RZ ;  /* 0x0000002106027224 */ /* 0x001fe400078e02ff */
[----:B--2---:R-:W-:-:S04]  /*18200*/  IMAD R0, R0, 0xc0, R9 ;  /* 0x000000c000007824 */ /* 0x004fc800078e0209 */
        /* <DEDUP_REMOVED lines=10> */
[----:B------:R-:W-:-:S04]  /*182b0*/  SEL R20, R20, 0x978, P0 ;  /* 0x0000097814147807 */ /* 0x000fc80000000000 */
        /* <DEDUP_REMOVED lines=31> */
[----:B------:R-:W-:-:S04]  /*184b0*/  IMAD.WIDE.U32 R4, R4, R11, R8 ;  /* 0x0000000b04047225 */ /* 0x000fc800078e0008 */
[----:B------:R-:W-:Y:S01]  /*184c0*/  IMAD.IADD R0, R5, 0x1, R13 ;  /* 0x0000000105007824 */ /* 0x000fe200078e020d */
[----:B0-----:R-:W-:Y:S01]  /*184d0*/  LEA R2, P0, R4, R2, 0x2 ;  /* 0x0000000204027211 */ /* 0x001fe200078010ff */
[----:B------:R-:W-:-:S03]  /*184e0*/  IMAD.MOV.U32 R5, RZ, RZ, -0x800000 ;  /* 0xff800000ff057424 */ /* 0x000fc600078e00ff */
[----:B-1----:R-:W-:-:S05]  /*184f0*/  LEA.HI.X R3, R4, R3, R0, 0x2, P0 ;  /* 0x0000000304037211 */ /* 0x002fca00000f1400 */
[----:B------:R0:W-:Y:S04]  /*18500*/  STG.E desc[UR60][R2.64], R5 ;  /* 0x0000000502007986 */ /* 0x0001e8000c10193c */
.L_x_9901:
[----:B------:R-:W-:Y:S05]  /*18510*/  BSYNC B1 ;  /* 0x0000000000017941 */ /* 0x000fea0003800000 */
.L_x_9900:
[----:B------:R-:W-:Y:S05]  /*18520*/  @P2 BRA `(.L_x_9894) ;  /* 0x0000000400782947 */ /* 0x000fea0003800000 */
[----:B------:R-:W2:Y:S01]  /*18530*/  LDL.LU R10, [R1+0x90] ;  /* 0x00009000010a7983 */ /* 0x000ea20000300800 */
[----:B------:R-:W3:Y:S01]  /*18540*/  LDC R21, c[0x0][0xbe8] ;  /* 0x0002fa00ff157b82 */ /* 0x000ee20000000800 */
[----:B0-----:R-:W-:Y:S01]  /*18550*/  SHF.R.S32.HI R3, RZ, 0x1f, R28 ;  /* 0x0000001fff037819 */ /* 0x001fe2000001141c */
[----:B------:R-:W-:Y:S01]  /*18560*/  ULDC.64 UR4, c[0x0][0xaa0] ;  /* 0x0002a80000047ab9 */ /* 0x000fe20000000a00 */
[----:B------:R-:W4:Y:S01]  /*18570*/  LDL R20, [R1+0xa8] ;  /* 0x0000a80001147983 */ /* 0x000f220000100800 */
[----:B------:R-:W-:Y:S01]  /*18580*/  IMAD R0, R24, UR4, RZ ;  /* 0x0000000418007c24 */ /* 0x000fe2000f8e02ff */
[----:B------:R-:W-:Y:S01]  /*18590*/  LEA.HI R4, R3, R28, RZ, 0x2 ;  /* 0x0000001c03047211 */ /* 0x000fe200078f10ff */
[C---:B------:R-:W-:Y:S01]  /*185a0*/  IMAD.WIDE.U32 R2, R7.reuse, UR4, RZ ;  /* 0x0000000407027c25 */ /* 0x040fe2000f8e00ff */
[----:B------:R-:W-:Y:S02]  /*185b0*/  ULDC.64 UR6, c[0x0][0xaf0] ;  /* 0x0002bc0000067ab9 */ /* 0x000fe40000000a00 */
[----:B------:R-:W-:Y:S01]  /*185c0*/  LOP3.LUT R9, R4, 0xfffffffc, RZ, 0xc0, !PT ;  /* 0xfffffffc04097812 */ /* 0x000fe200078ec0ff */
[----:B------:R-:W-:Y:S01]  /*185d0*/  IMAD R5, R7, UR5, R0 ;  /* 0x0000000507057c24 */ /* 0x000fe2000f8e0200 */
[----:B------:R-:W-:Y:S01]  /*185e0*/  SHF.R.S32.HI R25, RZ, 0x2, R4 ;  /* 0x00000002ff197819 */ /* 0x000fe20000011404 */
[----:B------:R-:W-:Y:S01]  /*185f0*/  ULDC.64 UR4, c[0x0][0xae8] ;  /* 0x0002ba0000047ab9 */ /* 0x000fe20000000a00 */
[----:B------:R-:W-:-:S02]  /*18600*/  IMAD R4, R26, UR6, RZ ;  /* 0x000000061a047c24 */ /* 0x000fc4000f8e02ff */
[----:B------:R-:W-:Y:S02]  /*18610*/  IMAD.IADD R28, R28, 0x1, -R9 ;  /* 0x000000011c1c7824 */ /* 0x000fe400078e0a09 */
[----:B------:R-:W-:Y:S02]  /*18620*/  IMAD.IADD R3, R3, 0x1, R5 ;  /* 0x0000000103037824 */ /* 0x000fe400078e0205 */
[----:B------:R-:W-:Y:S02]  /*18630*/  IMAD R0, R28, 0x60, R25 ;  /* 0x000000601c007824 */ /* 0x000fe400078e0219 */
[----:B------:R-:W-:Y:S01]  /*18640*/  IMAD R7, R29, UR7, R4 ;  /* 0x000000071d077c24 */ /* 0x000fe2000f8e0204 */
[----:B---3--:R-:W-:-:S13]  /*18650*/  ISETP.NE.AND P0, PT, R21, 0x1, PT ;  /* 0x000000011500780c */ /* 0x008fda0003f05270 */
[----:B------:R-:W0:Y:S08]  /*18660*/  @P0 LDC R8, c[0x0][0xbec] ;  /* 0x0002fb00ff080b82 */ /* 0x000e300000000800 */
[----:B------:R-:W3:Y:S01]  /*18670*/  @P0 LDC R11, c[0x0][0xbf0] ;  /* 0x0002fc00ff0b0b82 */ /* 0x000ee20000000800 */
[----:B--2---:R-:W-:-:S04]  /*18680*/  IMAD.WIDE.U32 R2, R10, UR4, R2 ;  /* 0x000000040a027c25 */ /* 0x004fc8000f8e0002 */
[----:B----4-:R-:W-:Y:S02]  /*18690*/  IMAD R9, R20, 0xc0, R0 ;  /* 0x000000c014097824 */ /* 0x010fe400078e0200 */
[----:B------:R-:W-:Y:S01]  /*186a0*/  IMAD R3, R10, UR5, R3 ;  /* 0x000000050a037c24 */ /* 0x000fe2000f8e0203 */
[----:B------:R-:W-:Y:S01]  /*186b0*/  ULDC.64 UR4, c[0x0][0xae0] ;  /* 0x0002b80000047ab9 */ /* 0x000fe20000000a00 */
[----:B0-----:R-:W-:-:S04]  /*186c0*/  @P0 IMAD.HI.U32 R0, R9, R8, RZ ;  /* 0x0000000809000227 */ /* 0x001fc800078e00ff */
[----:B------:R-:W-:Y:S01]  /*186d0*/  IMAD.MOV.U32 R5, RZ, RZ, R9 ;  /* 0x000000ffff057224 */ /* 0x000fe200078e0009 */
[----:B---3--:R-:W-:Y:S01]  /*186e0*/  @P0 SHF.R.U32.HI R5, RZ, R11, R0 ;  /* 0x0000000bff050219 */ /* 0x008fe20000011600 */
[----:B------:R-:W-:-:S03]  /*186f0*/  IMAD.WIDE.U32 R2, R29, UR6, R2 ;  /* 0x000000061d027c25 */ /* 0x000fc6000f8e0002 */
[--C-:B------:R-:W-:Y:S01]  /*18700*/  SHF.R.S32.HI R0, RZ, 0x1f, R5.reuse ;  /* 0x0000001fff007819 */ /* 0x100fe20000011405 */
        /* <DEDUP_REMOVED lines=12> */
[----:B------:R-:W-:Y:S01]  /*187d0*/  ULDC.64 UR4, c[0x0][0xa80] ;  /* 0x0002a00000047ab9 */ /* 0x000fe20000000a00 */
[----:B------:R-:W-:Y:S01]  /*187e0*/  IMAD.SHL.U32 R5, R28, 0x8, RZ ;  /* 0x000000081c057824 */ /* 0x000fe200078e00ff */
[C---:B------:R-:W-:Y:S01]  /*187f0*/  LEA R0, P0, R2.reuse, UR4, 0x1 ;  /* 0x0000000402007c11 */ /* 0x040fe2000f8008ff */
[----:B------:R-:W-:Y:S01]  /*18800*/  IMAD.IADD R3, R3, 0x1, R7 ;  /* 0x0000000103037824 */ /* 0x000fe200078e0207 */
[----:B------:R-:W-:Y:S01]  /*18810*/  UMOV UR4, 0xffffffff ;  /* 0xffffffff00047882 */ /* 0x000fe20000000000 */
[C---:B------:R-:W-:Y:S02]  /*18820*/  VIADD R8, R5.reuse, 0x40 ;  /* 0x0000004005087836 */ /* 0x040fe40000000000 */
[----:B------:R-:W-:Y:S01]  /*18830*/  VIADD R9, R5, 0x20 ;  /* 0x0000002005097836 */ /* 0x000fe20000000000 */
[----:B------:R-:W-:Y:S02]  /*18840*/  LEA.HI.X R2, R2, UR5, R3, 0x1, P0 ;  /* 0x0000000502027c11 */ /* 0x000fe400080f0c03 */
[----:B------:R-:W-:-:S02]  /*18850*/  SHF.R.S32.HI R7, RZ, 0x1f, R8 ;  /* 0x0000001fff077819 */ /* 0x000fc40000011408 */
[----:B------:R-:W-:Y:S01]  /*18860*/  SHF.R.S32.HI R10, RZ, 0x1f, R9 ;  /* 0x0000001fff0a7819 */ /* 0x000fe20000011409 */
[----:B------:R-:W-:Y:S06]  /*18870*/  BRA.DIV UR4, `(.L_x_9902) ;  /* 0x0000008e046c7947 */ /* 0x000fec000b800000 */
[----:B------:R0:W2:Y:S04]  /*18880*/  SHFL.IDX PT, R3, R2, RZ, 0x1c1f ;  /* 0x001c1fff02037589 */ /* 0x0000a800000e0000 */
[----:B------:R0:W3:Y:S02]  /*18890*/  SHFL.IDX PT, R14, R0, RZ, 0x1c1f ;  /* 0x001c1fff000e7589 */ /* 0x0000e400000e0000 */
.L_x_10112:
[----:B------:R-:W-:Y:S01]  /*188a0*/  IMAD R21, R6, R21, RZ ;  /* 0x0000001506157224 */ /* 0x000fe200078e02ff */
[----:B------:R-:W-:Y:S01]  /*188b0*/  BSSY B1, `(.L_x_9903) ;  /* 0x0000011000017945 */ /* 0x000fe20003800000 */
[----:B------:R-:W-:-:S05]  /*188c0*/  IMAD R4, R20, 0xc0, R25 ;  /* 0x000000c014047824 */ /* 0x000fca00078e0219 */
[----:B------:R-:W-:-:S13]  /*188d0*/  ISETP.GE.AND P0, PT, R4, R21, PT ;  /* 0x000000150400720c */ /* 0x000fda0003f06270 */
[----:B------:R-:W-:Y:S05]  /*188e0*/  @P0 BRA `(.L_x_9904) ;  /* 0x0000000000340947 */ /* 0x000fea0003800000 */
[----:B------:R-:W-:Y:S02]  /*188f0*/  ULDC UR4, c[0x0][0xac8] ;  /* 0x0002b20000047ab9 */ /* 0x000fe40000000800 */
[----:B------:R-:W-:Y:S02]  /*18900*/  ISETP.GE.AND P2, PT, R5, UR4, PT ;  /* 0x0000000405007c0c */ /* 0x000fe4000bf46270 */
[----:B------:R-:W-:Y:S02]  /*18910*/  ISETP.GE.AND P3, PT, R9, UR4, PT ;  /* 0x0000000409007c0c */ /* 0x000fe4000bf66270 */
[----:B------:R-:W-:-:S09]  /*18920*/  ISETP.GE.AND P4, PT, R8, UR4, PT ;  /* 0x0000000408007c0c */ /* 0x000fd2000bf86270 */
[----:B--2---:R-:W-:Y:S02]  /*18930*/  @!P2 IMAD.MOV.U32 R15, RZ, RZ, R3 ;  /* 0x000000ffff0fa224 */ /* 0x004fe400078e0003 */
[-C--:B---3--:R-:W-:Y:S02]  /*18940*/  @!P3 LEA R24, P0, R9, R14.reuse, 0x1 ;  /* 0x0000000e0918b211 */ /* 0x088fe400078008ff */
[C---:B------:R-:W-:Y:S01]  /*18950*/  @!P4 LEA R26, P1, R8.reuse, R14, 0x1 ;  /* 0x0000000e081ac211 */ /* 0x040fe200078208ff */
[----:B------:R-:W-:Y:S01]  /*18960*/  @!P2 IMAD.WIDE R12, R5, 0x2, R14 ;  /* 0x00000002050ca825 */ /* 0x000fe200078e020e */
[-C--:B------:R-:W-:Y:S02]  /*18970*/  @!P3 LEA.HI.X R25, R9, R3.reuse, R10, 0x1, P0 ;  /* 0x000000030919b211 */ /* 0x080fe400000f0c0a */
[----:B------:R-:W-:Y:S02]  /*18980*/  @!P4 LEA.HI.X R27, R8, R3, R7, 0x1, P1 ;  /* 0x00000003081bc211 */ /* 0x000fe400008f0c07 */
[----:B------:R4:W-:Y:S04]  /*18990*/  @!P2 ST.E.128 desc[UR60][R12.64], RZ ;  /* 0x000000ff0c00a985 */ /* 0x0009e8000c101d3c */
[----:B------:R4:W-:Y:S04]  /*189a0*/  @!P3 ST.E.128 desc[UR60][R24.64], RZ ;  /* 0x000000ff1800b985 */ /* 0x0009e8000c101d3c */
[----:B------:R4:W-:Y:S02]  /*189b0*/  @!P4 ST.E.128 desc[UR60][R26.64], RZ ;  /* 0x000000ff1a00c985 */ /* 0x0009e4000c101d3c */
.L_x_9904:
[----:B------:R-:W-:Y:S05]  /*189c0*/  BSYNC B1 ;  /* 0x0000000000017941 */ /* 0x000fea0003800000 */
.L_x_9903:
[----:B------:R-:W-:-:S03]  /*189d0*/  UMOV UR4, 0xffffffff ;  /* 0xffffffff00047882 */ /* 0x000fc60000000000 */
[----:B------:R-:W-:Y:S05]  /*189e0*/  BRA.DIV UR4, `(.L_x_9905) ;  /* 0x0000008e04447947 */ /* 0x000fea000b800000 */
[----:B--2---:R2:W0:Y:S04]  /*189f0*/  SHFL.IDX PT, R3, R2, 0x1, 0x1c1f ;  /* 0x003c1f0002037f89 */ /* 0x00442800000e0000 */
[----:B---3--:R2:W3:Y:S02]  /*18a00*/  SHFL.IDX PT, R14, R0, 0x1, 0x1c1f ;  /* 0x003c1f00000e7f89 */ /* 0x0084e400000e0000 */
.L_x_10116:
[----:B0-2---:R-:W-:-:S05]  /*18a10*/  VIADD R0, R4, 0x60 ;  /* 0x0000006004007836 */ /* 0x005fca0000000000 */
[----:B------:R-:W-:-:S13]  /*18a20*/  ISETP.GE.AND P0, PT, R0, R21, PT ;  /* 0x000000150000720c */ /* 0x000fda0003f06270 */
[----:B------:R-:W-:Y:S05]  /*18a30*/  @P0 BRA `(.L_x_9894) ;  /* 0x0000000000340947 */ /* 0x000fea0003800000 */
[----:B------:R-:W-:Y:S02]  /*18a40*/  ULDC UR4, c[0x0][0xac8] ;  /* 0x0002b20000047ab9 */ /* 0x000fe40000000800 */
[----:B------:R-:W-:Y:S02]  /*18a50*/  ISETP.GE.AND P2, PT, R5, UR4, PT ;  /* 0x0000000405007c0c */ /* 0x000fe4000bf46270 */
[----:B------:R-:W-:Y:S02]  /*18a60*/  ISETP.GE.AND P3, PT, R9, UR4, PT ;  /* 0x0000000409007c0c */ /* 0x000fe4000bf66270 */
[----:B------:R-:W-:-:S09]  /*18a70*/  ISETP.GE.AND P4, PT, R8, UR4, PT ;  /* 0x0000000408007c0c */ /* 0x000fd2000bf86270 */
[-C--:B------:R-:W-:Y:S02]  /*18a80*/  @!P2 MOV R15, R3.reuse ;  /* 0x00000003000fa202 */ /* 0x080fe40000000f00 */
[-C--:B---34-:R-:W-:Y:S02]  /*18a90*/  @!P3 LEA R12, P0, R9, R14.reuse, 0x1 ;  /* 0x0000000e090cb211 */ /* 0x098fe400078008ff */
[C---:B------:R-:W-:Y:S01]  /*18aa0*/  @!P4 LEA R2, P1, R8.reuse, R14, 0x1 ;  /* 0x0000000e0802c211 */ /* 0x040fe200078208ff */
[----:B------:R-:W-:Y:S01]  /*18ab0*/  @!P2 IMAD.WIDE R4, R5, 0x2, R14 ;  /* 0x000000020504a825 */ /* 0x000fe200078e020e */
[-C--:B------:R-:W-:Y:S02]  /*18ac0*/  @!P3 LEA.HI.X R13, R9, R3.reuse, R10, 0x1, P0 ;  /* 0x00000003090db211 */ /* 0x080fe400000f0c0a */
[----:B------:R-:W-:Y:S02]  /*18ad0*/  @!P4 LEA.HI.X R3, R8, R3, R7, 0x1, P1 ;  /* 0x000000030803c211 */ /* 0x000fe400008f0c07 */
[----:B------:R2:W-:Y:S04]  /*18ae0*/  @!P2 ST.E.128 desc[UR60][R4.64], RZ ;  /* 0x000000ff0400a985 */ /* 0x0005e8000c101d3c */
[----:B------:R2:W-:Y:S04]  /*18af0*/  @!P3 ST.E.128 desc[UR60][R12.64], RZ ;  /* 0x000000ff0c00b985 */ /* 0x0005e8000c101d3c */
[----:B------:R2:W-:Y:S02]  /*18b00*/  @!P4 ST.E.128 desc[UR60][R2.64], RZ ;  /* 0x000000ff0200c985 */ /* 0x0005e4000c101d3c */
.L_x_9894:
[----:B------:R-:W-:Y:S05]  /*18b10*/  BSYNC B0 ;  /* 0x0000000000007941 */ /* 0x000fea0003800000 */
.L_x_9886:
[----:B------:R-:W-:Y:S02]  /*18b20*/  ULDC UR4, c[0x0][0xc3c] ;  /* 0x00030f0000047ab9 */ /* 0x000fe40000000800 */
[----:B-1----:R-:W-:-:S13]  /*18b30*/  ISETP.GE.AND P0, PT, R111, UR4, PT ;  /* 0x000000046f007c0c */ /* 0x002fda000bf06270 */
[----:B------:R-:W-:Y:S05]  /*18b40*/  @!P0 BRA `(.L_x_9906) ;  /* 0xfffffe88002c8947 */ /* 0x000fea000383ffff */
[----:B------:R-:W-:Y:S05]  /*18b50*/  BRA `(.L_x_9760) ;  /* 0x0000007c00d87947 */ /* 0x000fea0003800000 */
.L_x_9758:
[----:B------:R-:W-:-:S08]  /*18b60*/  NOP ;  /* 0x0000000000007918 */ /* 0x000fd00000000000 */
[----:B--2---:R-:W0:-:S00]  /*18b70*/  USETMAXREG.DEALLOC.CTAPOOL 0x20 ;  /* 0x00000020000079c8 */ /* 0x004e0000080e0500 */
        /* <DEDUP_REMOVED lines=11> */
[----:B------:R-:W1:Y:S01]  /*18c30*/  LDS.128 R24, [UR4+0x31cd0] ;  /* 0x031cd004ff187984 */ /* 0x000e620008000c00 */
[----:B------:R-:W-:Y:S06]  /*18c40*/  BAR.ARV 0x4, 0x200 ;  /* 0x0108000000007b1d */ /* 0x000fec0000002000 */
[----:B------:R-:W-:Y:S05]  /*18c50*/  BRA `(.L_x_9908) ;  /* 0x0000000800887947 */ /* 0x000fea0003800000 */
.L_x_9907:
[----:B------:R-:W0:Y:S01]  /*18c60*/  S2R R0, SR_TID.X ;  /* 0x0000000000007919 */ /* 0x000e220000002100 */
[----:B------:R-:W-:Y:S01]  /*18c70*/  ULDC UR4, c[0x0][0xc3c] ;  /* 0x00030f0000047ab9 */ /* 0x000fe20000000800 */
[----:B------:R-:W-:Y:S01]  /*18c80*/  IMAD.MOV.U32 R7, RZ, RZ, RZ ;  /* 0x000000ffff077224 */ /* 0x000fe200078e00ff */
        /* <DEDUP_REMOVED lines=8> */
[----:B------:R-:W3:Y:S01]  /*18d10*/  @!P1 LDG.E R6, desc[UR60][R4.64] ;  /* 0x0000003c04069981 */ /* 0x000ee2000c1e1900 */
[----:B--2---:R-:W-:-:S05]  /*18d20*/  @!P1 IMAD.WIDE.U32 R2, R0, 0x4, R2 ;  /* 0x0000000400029825 */ /* 0x004fca00078e0002 */
[----:B------:R-:W3:Y:S01]  /*18d30*/  @!P1 LDG.E R7, desc[UR60][R2.64] ;  /* 0x0000003c02079981 */ /* 0x000ee2000c1e1900 */
[C---:B------:R-:W-:Y:S02]  /*18d40*/  ISETP.NE.AND P1, PT, R0.reuse, RZ, PT ;  /* 0x000000ff0000720c */ /* 0x040fe40003f25270 */
[C---:B------:R-:W-:Y:S02]  /*18d50*/  ISETP.GE.U32.AND P2, PT, R0.reuse, 0x2, PT ;  /* 0x000000020000780c */ /* 0x040fe40003f46070 */
[C---:B------:R-:W-:Y:S02]  /*18d60*/  ISETP.GE.U32.AND P3, PT, R0.reuse, 0x4, PT ;  /* 0x000000040000780c */ /* 0x040fe40003f66070 */
[C---:B------:R-:W-:Y:S02]  /*18d70*/  ISETP.GE.U32.AND P4, PT, R0.reuse, 0x8, PT ;  /* 0x000000080000780c */ /* 0x040fe40003f86070 */
[----:B------:R-:W-:Y:S01]  /*18d80*/  ISETP.GE.U32.AND P5, PT, R0, 0x10, PT ;  /* 0x000000100000780c */ /* 0x000fe20003fa6070 */
[----:B------:R-:W-:Y:S01]  /*18d90*/  UMOV UR4, URZ ;  /* 0x0000003f00047c82 */ /* 0x000fe20008000000 */
        /* <DEDUP_REMOVED lines=18> */
[----:B-1----:R-:W-:Y:S01]  /*18ec0*/  ISETP.GT.AND P6, PT, R8, UR6, PT ;  /* 0x0000000608007c0c */ /* 0x002fe2000bfc4270 */
[----:B------:R-:W-:-:S12]  /*18ed0*/  IMAD.MOV.U32 R3, RZ, RZ, R8 ;  /* 0x000000ffff037224 */ /* 0x000fd800078e0008 */
[----:B------:R-:W-:Y:S05]  /*18ee0*/  @P6 BRA `(.L_x_9909) ;  /* 0x00000000009c6947 */ /* 0x000fea0003800000 */
[----:B------:R-:W-:Y:S01]  /*18ef0*/  IMAD.MOV.U32 R8, RZ, RZ, R3 ;  /* 0x000000ffff087224 */ /* 0x000fe200078e0003 */
[----:B------:R-:W-:Y:S01]  /*18f00*/  UMOV UR4, URZ ;  /* 0x0000003f00047c82 */ /* 0x000fe20008000000 */
[----:B------:R-:W-:-:S05]  /*18f10*/  ULDC UR5, c[0x0][0xc38] ;  /* 0x00030e0000057ab9 */ /* 0x000fca0000000800 */
.L_x_9911:
[----:B------:R-:W0:Y:S01]  /*18f20*/  LDC R2, c[0x0][0xc3c] ;  /* 0x00030f00ff027b82 */ /* 0x000e220000000800 */
[----:B------:R-:W-:Y:S01]  /*18f30*/  UIADD3 UR4, UR4, 0x1f, URZ ;  /* 0x0000001f04047890 */ /* 0x000fe2000fffe03f */
[----:B------:R-:W-:Y:S02]  /*18f40*/  ULDC UR7, c[0x0][0xc3c] ;  /* 0x00030f0000077ab9 */ /* 0x000fe40000000800 */
[----:B------:R-:W-:-:S03]  /*18f50*/  IMAD.U32 R27, RZ, RZ, UR7 ;  /* 0x00000007ff1b7e24 */ /* 0x000fc6000f8e00ff */
[----:B0-----:R-:W-:-:S13]  /*18f60*/  ISETP.LE.AND P6, PT, R2, UR4, PT ;  /* 0x0000000402007c0c */ /* 0x001fda000bfc3270 */
[----:B------:R-:W-:Y:S05]  /*18f70*/  @P6 BRA `(.L_x_9910) ;  /* 0x00000004009c6947 */ /* 0x000fea0003800000 */
[----:B------:R-:W-:-:S05]  /*18f80*/  VIADD R7, R0, UR4 ;  /* 0x0000000400077c36 */ /* 0x000fca0008000000 */
        /* <DEDUP_REMOVED lines=29> */
.L_x_9909:
        /* <DEDUP_REMOVED lines=19> */
.L_x_9912:
[----:B0-----:R-:W-:Y:S02]  /*19290*/  IMAD.MOV.U32 R5, RZ, RZ, R10 ;  /* 0x000000ffff057224 */ /* 0x001fe400078e000a */
[----:B-1----:R-:W-:Y:S02]  /*192a0*/  IMAD R24, R24, UR5, R9 ;  /* 0x0000000518187c24 */ /* 0x002fe4000f8e0209 */
[----:B------:R-:W0:Y:S01]  /*192b0*/  I2F.RP R8, R5 ;  /* 0x0000000500087306 */ /* 0x000e220000209400 */
[----:B------:R-:W-:Y:S02]  /*192c0*/  IMAD R9, R11, R4, RZ ;  /* 0x000000040b097224 */ /* 0x000fe400078e02ff */
[----:B------:R-:W-:Y:S01]  /*192d0*/  IMAD.MOV.U32 R2, RZ, RZ, RZ ;  /* 0x000000ffff027224 */ /* 0x000fe200078e00ff */
[----:B------:R-:W-:Y:S01]  /*192e0*/  IADD3 R25, -R24, UR6, RZ ;  /* 0x0000000618197c10 */ /* 0x000fe2000fffe1ff */
[----:B------:R-:W-:Y:S02]  /*192f0*/  VIADD R27, R27, UR4 ;  /* 0x000000041b1b7c36 */ /* 0x000fe40008000000 */
[----:B------:R-:W-:Y:S01]  /*19300*/  IMAD.HI.U32 R2, R3, R9, R2 ;  /* 0x0000000903027227 */ /* 0x000fe200078e0002 */
[----:B------:R-:W-:-:S02]  /*19310*/  IABS R3, R6 ;  /* 0x0000000600037213 */ /* 0x000fc40000000000 */
[----:B------:R-:W-:-:S03]  /*19320*/  IABS R9, R25 ;  /* 0x0000001900097213 */ /* 0x000fc60000000000 */
[----:B------:R-:W-:Y:S02]  /*19330*/  IMAD.MOV R3, RZ, RZ, -R3 ;  /* 0x000000ffff037224 */ /* 0x000fe400078e0a03 */
[----:B------:R-:W-:Y:S01]  /*19340*/  IMAD.HI.U32 R2, R2, R9, RZ ;  /* 0x0000000902027227 */ /* 0x000fe200078e00ff */
[----:B0-----:R-:W0:Y:S03]  /*19350*/  MUFU.RCP R8, R8 ;  /* 0x0000000800087308 */ /* 0x001e260000001000 */
[----:B------:R-:W-:-:S05]  /*19360*/  IMAD R9, R2, R3, R9 ;  /* 0x0000000302097224 */ /* 0x000fca00078e0209 */
[----:B------:R-:W-:Y:S01]  /*19370*/  ISETP.GT.U32.AND P1, PT, R4, R9, PT ;  /* 0x000000090400720c */ /* 0x000fe20003f24070 */
[----:B0-----:R-:W-:-:S12]  /*19380*/  VIADD R3, R8, 0xffffffe ;  /* 0x0ffffffe08037836 */ /* 0x001fd80000000000 */
[----:B------:R-:W-:Y:S01]  /*19390*/  @!P1 IMAD.IADD R9, R9, 0x1, -R4 ;  /* 0x0000000109099824 */ /* 0x000fe200078e0a04 */
[----:B------:R-:W0:Y:S01]  /*193a0*/  F2I.FTZ.U32.TRUNC.NTZ R3, R3 ;  /* 0x0000000300037305 */ /* 0x000e22000021f000 */
[----:B------:R-:W-:Y:S01]  /*193b0*/  @!P1 VIADD R2, R2, 0x1 ;  /* 0x0000000102029836 */ /* 0x000fe20000000000 */
[----:B------:R-:W-:Y:S02]  /*193c0*/  ISETP.NE.AND P1, PT, R6, RZ, PT ;  /* 0x000000ff0600720c */ /* 0x000fe40003f25270 */
[----:B------:R-:W-:Y:S02]  /*193d0*/  ISETP.GE.U32.AND P0, PT, R9, R4, PT ;  /* 0x000000040900720c */ /* 0x000fe40003f06070 */
[----:B------:R-:W-:-:S04]  /*193e0*/  LOP3.LUT R4, R25, R6, RZ, 0x3c, !PT ;  /* 0x0000000619047212 */ /* 0x000fc800078e3cff */
[----:B------:R-:W-:Y:S01]  /*193f0*/  ISETP.GE.AND P2, PT, R4, RZ, PT ;  /* 0x000000ff0400720c */ /* 0x000fe20003f46270 */
[----:B0-----:R-:W-:-:S06]  /*19400*/  IMAD.MOV R8, RZ, RZ, -R3 ;  /* 0x000000ffff087224 */ /* 0x001fcc00078e0a03 */
[----:B------:R-:W-:-:S05]  /*19410*/  @P0 IADD3 R2, R2, 0x1, RZ ;  /* 0x0000000102020810 */ /* 0x000fca0007ffe0ff */
[----:B------:R-:W-:Y:S02]  /*19420*/  IMAD.MOV.U32 R4, RZ, RZ, R2 ;  /* 0x000000ffff047224 */ /* 0x000fe400078e0002 */
[----:B------:R-:W-:Y:S01]  /*19430*/  IMAD.MOV.U32 R2, RZ, RZ, R8 ;  /* 0x000000ffff027224 */ /* 0x000fe200078e0008 */
[----:B------:R-:W-:Y:S01]  /*19440*/  IABS R8, R7 ;  /* 0x0000000700087213 */ /* 0x000fe20000000000 */
[----:B------:R-:W-:Y:S01]  /*19450*/  @!P2 IMAD.MOV R4, RZ, RZ, -R4 ;  /* 0x000000ffff04a224 */ /* 0x000fe200078e0a04 */
[----:B------:R-:W-:Y:S01]  /*19460*/  @!P1 LOP3.LUT R4, RZ, R6, RZ, 0x33, !PT ;  /* 0x00000006ff049212 */ /* 0x000fe200078e33ff */
[----:B------:R-:W-:Y:S02]  /*19470*/  IMAD R9, R2, R5, RZ ;  /* 0x0000000502097224 */ /* 0x000fe400078e02ff */
[----:B------:R-:W-:Y:S02]  /*19480*/  IMAD.MOV.U32 R2, RZ, RZ, RZ ;  /* 0x000000ffff027224 */ /* 0x000fe400078e00ff */
[----:B------:R-:W-:-:S02]  /*19490*/  IMAD.MOV R8, RZ, RZ, -R8 ;  /* 0x000000ffff087224 */ /* 0x000fc400078e0a08 */
[----:B------:R-:W-:Y:S01]  /*194a0*/  IMAD.HI.U32 R2, R3, R9, R2 ;  /* 0x0000000903027227 */ /* 0x000fe200078e0002 */
[----:B------:R-:W-:-:S03]  /*194b0*/  IABS R3, R4 ;  /* 0x0000000400037213 */ /* 0x000fc60000000000 */
[----:B------:R-:W-:Y:S02]  /*194c0*/  IMAD R6, R6, R4, RZ ;  /* 0x0000000406067224 */ /* 0x000fe400078e02ff */
        /* <DEDUP_REMOVED lines=18> */
.L_x_9910:
[----:B------:R-:W-:Y:S02]  /*195f0*/  IMAD.MOV.U32 R25, RZ, RZ, RZ ;  /* 0x000000ffff197224 */ /* 0x000fe400078e00ff */
[----:B------:R-:W-:Y:S02]  /*19600*/  IMAD.U32 R24, RZ, RZ, UR6 ;  /* 0x00000006ff187e24 */ /* 0x000fe4000f8e00ff */
[----:B------:R-:W-:-:S07]  /*19610*/  IMAD.MOV.U32 R26, RZ, RZ, RZ ;  /* 0x000000ffff1a7224 */ /* 0x000fce00078e00ff */
.L_x_9913:
[----:B------:R-:W-:-:S13]  /*19620*/  ISETP.NE.AND P0, PT, R0, RZ, PT ;  /* 0x000000ff0000720c */ /* 0x000fda0003f05270 */
[----:B------:R-:W0:Y:S01]  /*19630*/  @!P0 S2R R3, SR_CgaCtaId ;  /* 0x0000000000038919 */ /* 0x000e220000008800 */
[----:B------:R-:W-:-:S04]  /*19640*/  @!P0 MOV R0, 0x400 ;  /* 0x0000040000008802 */ /* 0x000fc80000000f00 */
[----:B0-----:R-:W-:-:S05]  /*19650*/  @!P0 LEA R0, R3, R0, 0x18 ;  /* 0x0000000003008211 */ /* 0x001fca00078ec0ff */
[----:B------:R0:W-:Y:S01]  /*19660*/  @!P0 STS.128 [R0+0x31cd0], R24 ;  /* 0x031cd01800008388 */ /* 0x0001e20000000c00 */
[----:B------:R-:W-:Y:S06]  /*19670*/  BAR.ARV 0x5, 0x200 ;  /* 0x0148000000007b1d */ /* 0x000fec0000002000 */
.L_x_9908:
[----:B------:R2:W-:Y:S01]  /*19680*/  STL [R1+0x40], RZ ;  /* 0x000040ff01007387 */ /* 0x0005e20000100800 */
[----:B------:R-:W-:Y:S01]  /*19690*/  ULDC UR4, c[0x0][0xc3c] ;  /* 0x00030f0000047ab9 */ /* 0x000fe20000000800 */
[----:B------:R-:W-:Y:S01]  /*196a0*/  IMAD.MOV.U32 R28, RZ, RZ, 0x1 ;  /* 0x00000001ff1c7424 */ /* 0x000fe200078e00ff */
[----:B-1----:R-:W-:Y:S01]  /*196b0*/  ISETP.GE.AND P0, PT, R27, UR4, PT ;  /* 0x000000041b007c0c */ /* 0x002fe2000bf06270 */
[----:B------:R-:W-:-:S12]  /*196c0*/  IMAD.MOV.U32 R18, RZ, RZ, RZ ;  /* 0x000000ffff127224 */ /* 0x000fd800078e00ff */
[----:B--2---:R-:W-:Y:S05]  /*196d0*/  @P0 BRA `(.L_x_9914) ;  /* 0x00000070001c0947 */ /* 0x004fea0003800000 */
[----:B------:R-:W2:Y:S01]  /*196e0*/  LDL R6, [R1+0x38] ;  /* 0x0000380001067983 */ /* 0x000ea20000100800 */
[----:B------:R-:W1:Y:S01]  /*196f0*/  S2R R7, SR_TID.X ;  /* 0x0000000000077919 */ /* 0x000e620000002100 */
[----:B------:R-:W3:Y:S01]  /*19700*/  S2UR UR5, SR_CgaCtaId ;  /* 0x00000000000579c3 */ /* 0x000ee20000008800 */
[----:B------:R-:W-:Y:S01]  /*19710*/  UMOV UR4, 0x400 ;  /* 0x0000040000047882 */ /* 0x000fe20000000000 */
[----:B------:R-:W-:Y:S02]  /*19720*/  LOP3.LUT R19, R19, 0xfffffffd, RZ, 0xc0, !PT ;  /* 0xfffffffd13137812 */ /* 0x000fe400078ec0ff */
[C---:B-1----:R-:W-:Y:S01]  /*19730*/  LOP3.LUT R5, R7.reuse, 0x7f, RZ, 0xc0, !PT ;  /* 0x0000007f07057812 */ /* 0x042fe200078ec0ff */
[----:B0-----:R-:W-:-:S04]  /*19740*/  IMAD.SHL.U32 R0, R7, 0x8, RZ ;  /* 0x0000000807007824 */ /* 0x001fc800078e00ff */
[----:B------:R-:W-:Y:S01]  /*19750*/  IMAD.SHL.U32 R4, R5, 0x8, RZ ;  /* 0x0000000805047824 */ /* 0x000fe200078e00ff */
[C---:B------:R-:W-:Y:S02]  /*19760*/  LOP3.LUT R3, R0.reuse, 0x20, RZ, 0xc0, !PT ;  /* 0x0000002000037812 */ /* 0x040fe400078ec0ff */
[----:B------:R-:W-:Y:S02]  /*19770*/  LOP3.LUT R2, R0, 0xd8, RZ, 0xc0, !PT ;  /* 0x000000d800027812 */ /* 0x000fe400078ec0ff */
[----:B------:R-:W-:Y:S02]  /*19780*/  LOP3.LUT R3, R3, 0x300, R4, 0xf8, !PT ;  /* 0x0000030003037812 */ /* 0x000fe400078ef804 */
[----:B------:R-:W-:Y:S01]  /*19790*/  LOP3.LUT R2, R2, 0x18, R7, 0x78, !PT ;  /* 0x0000001802027812 */ /* 0x000fe200078e7807 */
[----:B---3--:R-:W-:-:S03]  /*197a0*/  ULEA UR4, UR5, UR4, 0x18 ;  /* 0x0000000405047291 */ /* 0x008fc6000f8ec03f */
[----:B------:R-:W-:Y:S02]  /*197b0*/  LOP3.LUT R3, R3, R2, RZ, 0xfc, !PT ;  /* 0x0000000203037212 */ /* 0x000fe400078efcff */
[----:B------:R-:W-:Y:S02]  /*197c0*/  LOP3.LUT P0, R2, R7, 0x1f, RZ, 0xc0, !PT ;  /* 0x0000001f07027812 */ /* 0x000fe4000780c0ff */
[----:B------:R-:W-:-:S03]  /*197d0*/  ISETP.NE.AND P1, PT, R5, RZ, PT ;  /* 0x000000ff0500720c */ /* 0x000fc60003f25270 */
[----:B------:R0:W-:Y:S01]  /*197e0*/  STL [R1+0xc], R2 ;  /* 0x00000c0201007387 */ /* 0x0001e20000100800 */
[----:B------:R-:W-:Y:S01]  /*197f0*/  SHF.R.U32.HI R4, RZ, 0x2, R5 ;  /* 0x00000002ff047819 */ /* 0x000fe20000011605 */
[----:B------:R-:W-:Y:S02]  /*19800*/  IMAD.U32 R16, RZ, RZ, UR4 ;  /* 0x00000004ff107e24 */ /* 0x000fe4000f8e00ff */
[----:B0-----:R-:W-:-:S05]  /*19810*/  IMAD.SHL.U32 R2, R7, 0x20, RZ ;  /* 0x0000002007027824 */ /* 0x001fca00078e00ff */
[----:B------:R-:W-:Y:S01]  /*19820*/  LOP3.LUT R4, R4, 0x60, R2, 0xf8, !PT ;  /* 0x0000006004047812 */ /* 0x000fe200078ef802 */
[----:B------:R-:W-:Y:S01]  /*19830*/  IMAD R2, R3, 0x2, R16 ;  /* 0x0000000203027824 */ /* 0x000fe200078e0210 */
[----:B------:R-:W-:-:S04]  /*19840*/  @P1 LOP3.LUT R19, R19, 0x2, RZ, 0xfc, !PT ;  /* 0x0000000213131812 */ /* 0x000fc800078efcff */
[----:B------:R-:W-:-:S04]  /*19850*/  LOP3.LUT R19, R19, 0xfffffffe, RZ, 0xc0, !PT ;  /* 0xfffffffe13137812 */ /* 0x000fc800078ec0ff */
[----:B------:R-:W-:Y:S02]  /*19860*/  @P0 LOP3.LUT R19, R19, 0x1, RZ, 0xfc, !PT ;  /* 0x0000000113130812 */ /* 0x000fe400078efcff */
[----:B------:R-:W-:Y:S02]  /*19870*/  ISETP.NE.OR P0, PT, R5, RZ, !P0 ;  /* 0x000000ff0500720c */ /* 0x000fe40004705670 */
[----:B------:R-:W-:Y:S02]  /*19880*/  LOP3.LUT R0, R0, 0x18, RZ, 0xc0, !PT ;  /* 0x0000001800007812 */ /* 0x000fe400078ec0ff */
[----:B------:R-:W-:Y:S01]  /*19890*/  LOP3.LUT R19, R19, 0xfffffff7, RZ, 0xc0, !PT ;  /* 0xfffffff713137812 */ /* 0x000fe200078ec0ff */
[----:B------:R-:W-:Y:S01]  /*198a0*/  BSSY B8, `(.L_x_9914) ;  /* 0x00006ea000087945 */ /* 0x000fe20003800000 */
[----:B------:R-:W-:Y:S02]  /*198b0*/  IMAD.MOV.U32 R28, RZ, RZ, 0x1 ;  /* 0x00000001ff1c7424 */ /* 0x000fe400078e00ff */
[----:B------:R-:W-:Y:S01]  /*198c0*/  IMAD.MOV.U32 R18, RZ, RZ, RZ ;  /* 0x000000ffff127224 */ /* 0x000fe200078e00ff */
[----:B------:R-:W-:Y:S01]  /*198d0*/  ULDC.64 UR36, c[0x0][0x198] ;  /* 0x0000660000247ab9 */ /* 0x000fe20000000a00 */
[----:B------:R-:W-:-:S03]  /*198e0*/  ULDC UR38, c[0x0][0xc] ;  /* 0x0000030000267ab9 */ /* 0x000fc60000000800 */
[----:B------:R-:W-:Y:S02]  /*198f0*/  @P0 LOP3.LUT R19, R19, 0x8, RZ, 0xfc, !PT ;  /* 0x0000000813130812 */ /* 0x000fe400078efcff */
[----:B--2---:R-:W-:Y:S01]  /*19900*/  LOP3.LUT R7, R6, 0x2, RZ, 0xfc, !PT ;  /* 0x0000000206077812 */ /* 0x004fe200078efcff */
[----:B------:R-:W-:-:S04]  /*19910*/  IMAD.MOV.U32 R6, RZ, RZ, 0x1 ;  /* 0x00000001ff067424 */ /* 0x000fc800078e00ff */
[----:B------:R-:W-:Y:S04]  /*19920*/  STL [R1+0x1c], R7 ;  /* 0x00001c0701007387 */ /* 0x000fe80000100800 */
[----:B------:R-:W-:Y:S04]  /*19930*/  STL [R1+0x40], RZ ;  /* 0x000040ff01007387 */ /* 0x000fe80000100800 */
[----:B------:R-:W-:Y:S04]  /*19940*/  STL [R1+0x4], R6 ;  /* 0x0000040601007387 */ /* 0x000fe80000100800 */
[----:B------:R0:W-:Y:S04]  /*19950*/  STL [R1+0x14], R2 ;  /* 0x0000140201007387 */ /* 0x0001e80000100800 */
[----:B------:R1:W-:Y:S01]  /*19960*/  STL [R1], RZ ;  /* 0x000000ff01007387 */ /* 0x0003e20000100800 */
[----:B0-----:R-:W-:-:S02]  /*19970*/  LOP3.LUT R2, R0, 0x20, RZ, 0xfc, !PT ;  /* 0x0000002000027812 */ /* 0x001fc400078efcff */
[----:B-1----:R-:W-:-:S07]  /*19980*/  LOP3.LUT R0, R0, 0x40, RZ, 0xfc, !PT ;  /* 0x0000004000007812 */ /* 0x002fce00078efcff */
.L_x_10064:
[----:B------:R-:W0:Y:S02]  /*19990*/  LDC.64 R2, c[0x0][0xc88] ;  /* 0x00032200ff027b82 */ /* 0x000e240000000a00 */
[----:B0-----:R-:W-:-:S05]  /*199a0*/  IMAD.WIDE R2, R27, 0x4, R2 ;  /* 0x000000041b027825 */ /* 0x001fca00078e0202 */
[----:B-12---:R-:W2:Y:S01]  /*199b0*/  LDG.E R12, desc[UR60][R2.64] ;  /* 0x0000003c020c7981 */ /* 0x006ea2000c1e1900 */
[----:B------:R-:W-:Y:S05]  /*199c0*/  YIELD ;  /* 0x0000000000007946 */ /* 0x000fea0003800000 */
[----:B------:R-:W-:Y:S01]  /*199d0*/  ULDC.64 UR4, c[0x0][0xa28] ;  /* 0x00028a0000047ab9 */ /* 0x000fe20000000a00 */
[----:B------:R-:W-:Y:S01]  /*199e0*/  ULDC.64 UR6, c[0x0][0xa18] ;  /* 0x0002860000067ab9 */ /* 0x000fe20000000a00 */
[----:B------:R-:W-:Y:S02]  /*199f0*/  ISETP.NE.U32.AND P0, PT, RZ, UR4, PT ;  /* 0x00000004ff007c0c */ /* 0x000fe4000bf05070 */
[----:B------:R-:W-:-:S02]  /*19a00*/  CS2R R8, SRZ ;  /* 0x0000000000087805 */ /* 0x000fc4000001ff00 */
[----:B------:R-:W-:Y:S01]  /*19a10*/  ISETP.NE.U32.AND P3, PT, RZ, UR6, PT ;  /* 0x00000006ff007c0c */ /* 0x000fe2000bf65070 */
[----:B------:R-:W-:Y:S01]  /*19a20*/  ULDC.64 UR8, c[0x0][0xa10] ;  /* 0x0002840000087ab9 */ /* 0x000fe20000000a00 */
[----:B------:R-:W-:Y:S02]  /*19a30*/  ISETP.NE.AND.EX P0, PT, RZ, UR5, PT, P0 ;  /* 0x00000005ff007c0c */ /* 0x000fe4000bf05300 */
[----:B------:R-:W-:Y:S02]  /*19a40*/  ISETP.NE.AND.EX P3, PT, RZ, UR7, PT, P3 ;  /* 0x00000007ff007c0c */ /* 0x000fe4000bf65330 */
[----:B--2---:R-:W-:Y:S01]  /*19a50*/  SHF.R.S32.HI R0, RZ, 0x1f, R12 ;  /* 0x0000001fff007819 */ /* 0x004fe2000001140c */
[----:B------:R-:W-:Y:S08]  /*19a60*/  STL [R1+0x18], R12 ;  /* 0x0000180c01007387 */ /* 0x000ff00000100800 */
[----:B------:R-:W-:-:S02]  /*19a70*/  @P0 LEA R2, P1, R12, UR4, 0x2 ;  /* 0x000000040c020c11 */ /* 0x000fc4000f8210ff */
[C---:B------:R-:W-:Y:S01]  /*19a80*/  SHF.L.U32 R22, R12.reuse, 0x2, RZ ;  /* 0x000000020c167819 */ /* 0x040fe200000006ff */
[----:B------:R0:W-:Y:S01]  /*19a90*/  STL [R1+0x3c], R0 ;  /* 0x00003c0001007387 */ /* 0x0001e20000100800 */
[C-C-:B------:R-:W-:Y:S01]  /*19aa0*/  @P0 LEA.HI.X R3, R12.reuse, UR5, R0.reuse, 0x2, P1 ;  /* 0x000000050c030c11 */ /* 0x140fe200088f1400 */
[----:B------:R-:W-:Y:S01]  /*19ab0*/  ULDC.64 UR4, c[0x0][0xa00] ;  /* 0x0002800000047ab9 */ /* 0x000fe20000000a00 */
[----:B------:R-:W-:Y:S02]  /*19ac0*/  SHF.L.U64.HI R23, R12, 0x2, R0 ;  /* 0x000000020c177819 */ /* 0x000fe40000010200 */
[C---:B------:R-:W-:Y:S01]  /*19ad0*/  @P3 IADD3 R10, P1, R22.reuse, UR6, RZ ;  /* 0x00000006160a3c10 */ /* 0x040fe2000ff3e0ff */
[----:B------:R1:W5:Y:S01]  /*19ae0*/  @P0 LDG.E R9, desc[UR60][R2.64] ;  /* 0x0000003c02090981 */ /* 0x000362000c1e1900 */
[----:B------:R-:W-:Y:S02]  /*19af0*/  IMAD.MOV.U32 R29, RZ, RZ, RZ ;  /* 0x000000ffff1d7224 */ /* 0x000fe400078e00ff */
[----:B------:R-:W-:Y:S01]  /*19b00*/  @P3 IADD3.X R11, R23, UR7, RZ, P1, !PT ;  /* 0x00000007170b3c10 */ /* 0x000fe20008ffe4ff */
[----:B------:R-:W-:Y:S01]  /*19b10*/  ULDC.64 UR6, c[0x0][0xa08] ;  /* 0x0002820000067ab9 */ /* 0x000fe20000000a00 */
[----:B0-----:R-:W-:Y:S01]  /*19b20*/  IMAD.MOV.U32 R0, RZ, RZ, RZ ;  /* 0x000000ffff007224 */ /* 0x001fe200078e00ff */
[----:B------:R-:W-:-:S02]  /*19b30*/  IADD3 R6, P1, R22, UR6, RZ ;  /* 0x0000000616067c10 */ /* 0x000fc4000ff3e0ff */
[----:B------:R-:W-:Y:S02]  /*19b40*/  ISETP.NE.U32.AND P2, PT, RZ, UR6, PT ;  /* 0x00000006ff007c0c */ /* 0x000fe4000bf45070 */
[C---:B------:R-:W-:Y:S02]  /*19b50*/  IADD3.X R7, R23.reuse, UR7, RZ, P1, !PT ;  /* 0x0000000717077c10 */ /* 0x040fe40008ffe4ff */
[----:B------:R-:W-:Y:S02]  /*19b60*/  ISETP.NE.U32.AND P1, PT, RZ, UR4, PT ;  /* 0x00000004ff007c0c */ /* 0x000fe4000bf25070 */
[----:B-1----:R-:W-:Y:S02]  /*19b70*/  IADD3 R2, P0, R22, UR4, RZ ;  /* 0x0000000416027c10 */ /* 0x002fe4000ff1e0ff */
[----:B------:R-:W-:Y:S02]  /*19b80*/  ISETP.NE.AND.EX P1, PT, RZ, UR5, PT, P1 ;  /* 0x00000005ff007c0c */ /* 0x000fe4000bf25310 */
[----:B------:R-:W-:-:S02]  /*19b90*/  IADD3.X R3, R23, UR5, RZ, P0, !PT ;  /* 0x0000000517037c10 */ /* 0x000fc400087fe4ff */
[----:B------:R-:W-:Y:S01]  /*19ba0*/  IADD3 R4, P0, R22, UR8, RZ ;  /* 0x0000000816047c10 */ /* 0x000fe2000ff1e0ff */
[----:B------:R-:W-:Y:S01]  /*19bb0*/  ULDC UR4, c[0x0][0x288] ;  /* 0x0000a20000047ab9 */ /* 0x000fe20000000800 */
[----:B------:R-:W-:Y:S02]  /*19bc0*/  ISETP.NE.AND.EX P2, PT, RZ, UR7, PT, P2 ;  /* 0x00000007ff007c0c */ /* 0x000fe4000bf45320 */
[----:B---3--:R-:W-:Y:S02]  /*19bd0*/  IADD3.X R5, R23, UR9, RZ, P0, !PT ;  /* 0x0000000917057c10 */ /* 0x008fe400087fe4ff */
[----:B------:R-:W-:-:S03]  /*19be0*/  ISETP.NE.U32.AND P0, PT, RZ, UR8, PT ;  /* 0x00000008ff007c0c */ /* 0x000fc6000bf05070 */
[----:B------:R-:W2:Y:S01]  /*19bf0*/  @P1 LDG.E R8, desc[UR60][R2.64] ;  /* 0x0000003c02081981 */ /* 0x000ea2000c1e1900 */
[----:B------:R-:W-:-:S05]  /*19c00*/  ISETP.NE.AND.EX P0, PT, RZ, UR9, PT, P0 ;  /* 0x00000009ff007c0c */ /* 0x000fca000bf05300 */
[----:B------:R-:W5:Y:S08]  /*19c10*/  @P2 LDG.E R29, desc[UR60][R6.64] ;  /* 0x0000003c061d2981 */ /* 0x000f70000c1e1900 */
        /* <DEDUP_REMOVED lines=11> */
[----:B------:R-:W-:-:S03]  /*19cd0*/  ULDC UR5, c[0x0][0x348] ;  /* 0x0000d20000057ab9 */ /* 0x000fc60000000800 */
[----:B0-----:R-:W-:Y:S01]  /*19ce0*/  IMAD.U32 R10, RZ, RZ, UR4 ;  /* 0x00000004ff0a7e24 */ /* 0x001fe2000f8e00ff */
[----:B--2---:R0:W-:Y:S02]  /*19cf0*/  STL [R1+0x44], R8 ;  /* 0x0000440801007387 */ /* 0x0041e40000100800 */
[----:B0-----:R-:W-:Y:S01]  /*19d00*/  IMAD.U32 R8, RZ, RZ, UR5 ;  /* 0x00000005ff087e24 */ /* 0x001fe2000f8e00ff */
[----:B----4-:R-:W-:Y:S06]  /*19d10*/  @P3 BRA `(.L_x_9915) ;  /* 0x0000000000143947 */ /* 0x010fec0003800000 */
[----:B------:R-:W-:Y:S05]  /*19d20*/  @!P1 BRA `(.L_x_9915) ;  /* 0x0000000000109947 */ /* 0x000fea0003800000 */
[----:B------:R-:W2:Y:S04]  /*19d30*/  LDG.E R11, desc[UR60][R2.64] ;  /* 0x0000003c020b7981 */ /* 0x000ea8000c1e1900 */
[----:B------:R-:W2:Y:S02]  /*19d40*/  LDG.E R2, desc[UR60][R2.64+0x4] ;  /* 0x0000043c02027981 */ /* 0x000ea4000c1e1900 */
[----:B--2---:R-:W-:-:S05]  /*19d50*/  IMAD.IADD R2, R2, 0x1, -R11 ;  /* 0x0000000102027824 */ /* 0x004fca00078e0a0b */
[----:B------:R0:W-:Y:S02]  /*19d60*/  STL [R1+0x44], R2 ;  /* 0x0000440201007387 */ /* 0x0001e40000100800 */
.L_x_9915:
[----:B------:R-:W-:Y:S01]  /*19d70*/  ULDC.64 UR4, c[0x0][0xa20] ;  /* 0x0002880000047ab9 */ /* 0x000fe20000000a00 */
[C---:B0-----:R-:W-:Y:S01]  /*19d80*/  LOP3.LUT R2, R26.reuse, 0xff000000, RZ, 0xc0, !PT ;  /* 0xff0000001a027812 */ /* 0x041fe200078ec0ff */
[----:B-----5:R-:W-:Y:S01]  /*19d90*/  IMAD.IADD R29, R29, 0x1, R9 ;  /* 0x000000011d1d7824 */ /* 0x020fe200078e0209 */
[----:B------:R-:W-:Y:S02]  /*19da0*/  ISETP.NE.U32.AND P1, PT, RZ, UR4, PT ;  /* 0x00000004ff007c0c */ /* 0x000fe4000bf25070 */
[----:B------:R-:W-:Y:S02]  /*19db0*/  SHF.R.U32.HI R2, RZ, 0x8, R2 ;  /* 0x00000008ff027819 */ /* 0x000fe40000011602 */
[----:B------:R-:W-:Y:S02]  /*19dc0*/  ISETP.NE.AND.EX P1, PT, RZ, UR5, PT, P1 ;  /* 0x00000005ff007c0c */ /* 0x000fe4000bf25310 */
[C---:B------:R-:W-:Y:S02]  /*19dd0*/  LOP3.LUT R3, R26.reuse, 0xff0000, RZ, 0xc0, !PT ;  /* 0x00ff00001a037812 */ /* 0x040fe400078ec0ff */
[----:B------:R-:W-:Y:S01]  /*19de0*/  LOP3.LUT R17, R26, 0xffff, RZ, 0xc0, !PT ;  /* 0x0000ffff1a117812 */ /* 0x000fe200078ec0ff */
[----:B------:R-:W-:Y:S01]  /*19df0*/  IMAD.MOV.U32 R26, RZ, RZ, R12 ;  /* 0x000000ffff1a7224 */ /* 0x000fe200078e000c */
[----:B------:R-:W-:-:S07]  /*19e00*/  LEA.HI R2, R3, R2, RZ, 0x10 ;  /* 0x0000000203027211 */ /* 0x000fce00078f80ff */
[----:B------:R-:W-:Y:S05]  /*19e10*/  @!P1 BRA `(.L_x_9916) ;  /* 0x0000000000109947 */ /* 0x000fea0003800000 */
[----:B------:R-:W-:-:S04]  /*19e20*/  IADD3 R10, P1, R22, UR4, RZ ;  /* 0x00000004160a7c10 */ /* 0x000fc8000ff3e0ff */
[----:B------:R-:W-:-:S05]  /*19e30*/  IADD3.X R11, R23, UR5, RZ, P1, !PT ;  /* 0x00000005170b7c10 */ /* 0x000fca0008ffe4ff */
[----:B------:R0:W5:Y:S01]  /*19e40*/  LDG.E R10, desc[UR60][R10.64] ;  /* 0x0000003c0a0a7981 */ /* 0x000162000c1e1900 */
[----:B------:R-:W-:Y:S05]  /*19e50*/  BRA `(.L_x_9917) ;  /* 0x0000000000107947 */ /* 0x000fea0003800000 */
.L_x_9916:
[----:B------:R-:W-:Y:S05]  /*19e60*/  @!P2 BRA `(.L_x_9917) ;  /* 0x00000000000ca947 */ /* 0x000fea0003800000 */
[----:B------:R-:W2:Y:S04]  /*19e70*/  LDG.E R10, desc[UR60][R6.64] ;  /* 0x0000003c060a7981 */ /* 0x000ea8000c1e1900 */
[----:B------:R-:W2:Y:S02]  /*19e80*/  LDG.E R6, desc[UR60][R6.64+0x4] ;  /* 0x0000043c06067981 */ /* 0x000ea4000c1e1900 */
[----:B--2---:R-:W-:-:S07]  /*19e90*/  IMAD.IADD R10, R6, 0x1, -R10 ;  /* 0x00000001060a7824 */ /* 0x004fce00078e0a0a */
.L_x_9917:
[----:B------:R-:W2:Y:S01]  /*19ea0*/  @P0 LDG.E R3, desc[UR60][R4.64] ;  /* 0x0000003c04030981 */ /* 0x000ea2000c1e1900 */
[----:B-----5:R-:W-:-:S03]  /*19eb0*/  IMAD.IADD R10, R10, 0x1, -R9 ;  /* 0x000000010a0a7824 */ /* 0x020fc600078e0a09 */
[----:B------:R-:W2:Y:S01]  /*19ec0*/  @P0 LDG.E R4, desc[UR60][R4.64+0x4] ;  /* 0x0000043c04040981 */ /* 0x000ea2000c1e1900 */
[----:B------:R-:W-:Y:S01]  /*19ed0*/  LOP3.LUT R13, R2, 0xff, RZ, 0xc0, !PT ;  /* 0x000000ff020d7812 */ /* 0x000fe200078ec0ff */
[----:B------:R-:W-:Y:S01]  /*19ee0*/  BSSY B0, `(.L_x_9918) ;  /* 0x000002d000007945 */ /* 0x000fe20003800000 */
[----:B------:R-:W-:Y:S01]  /*19ef0*/  LOP3.LUT R19, R19, 0xfffffffb, RZ, 0xc0, !PT ;  /* 0xfffffffb13137812 */ /* 0x000fe200078ec0ff */
[----:B--2---:R-:W-:-:S04]  /*19f00*/  @P0 IMAD.IADD R8, R4, 0x1, -R3 ;  /* 0x0000000104080824 */ /* 0x004fc800078e0a03 */
[----:B------:R-:W-:-:S04]  /*19f10*/  IMAD.IADD R3, R10, 0x1, R8 ;  /* 0x000000010a037824 */ /* 0x000fc800078e0208 */
[----:B------:R-:W-:-:S04]  /*19f20*/  VIADD R4, R3, 0x8f ;  /* 0x0000008f03047836 */ /* 0x000fc80000000000 */
[----:B------:R-:W-:Y:S01]  /*19f30*/  IMAD.HI R4, R4, 0x38e38e39, RZ ;  /* 0x38e38e3904047827 */ /* 0x000fe200078e02ff */
[----:B------:R-:W-:-:S04]  /*19f40*/  ISETP.GE.AND P1, PT, R3, 0x1, PT ;  /* 0x000000010300780c */ /* 0x000fc80003f26270 */
[----:B------:R-:W-:-:S04]  /*19f50*/  SHF.R.U32.HI R3, RZ, 0x1f, R4 ;  /* 0x0000001fff037819 */ /* 0x000fc80000011604 */
[----:B------:R-:W-:-:S05]  /*19f60*/  LEA.HI.SX32 R12, R4, R3, 0x1b ;  /* 0x00000003040c7211 */ /* 0x000fca00078fdaff */
[----:B------:R1:W-:Y:S04]  /*19f70*/  STL [R1+0x20], R12 ;  /* 0x0000200c01007387 */ /* 0x0003e80000100800 */
[----:B------:R1:W-:Y:S01]  /*19f80*/  STL [R1+0x48], R13 ;  /* 0x0000480d01007387 */ /* 0x0003e20000100800 */
[----:B------:R-:W-:Y:S01]  /*19f90*/  @P1 LOP3.LUT R19, R19, 0x4, RZ, 0xfc, !PT ;  /* 0x0000000413131812 */ /* 0x000fe200078efcff */
[----:B------:R-:W-:Y:S01]  /*19fa0*/  IMAD.MOV.U32 R3, RZ, RZ, RZ ;  /* 0x000000ffff037224 */ /* 0x000fe200078e00ff */
[----:B------:R-:W-:Y:S01]  /*19fb0*/  SHF.R.U32.HI R4, RZ, 0x10, R2 ;  /* 0x00000010ff047819 */ /* 0x000fe20000011602 */
[----:B------:R-:W-:Y:S06]  /*19fc0*/  @!P1 BRA `(.L_x_9919) ;  /* 0x0000000000789947 */ /* 0x000fec0003800000 */
[----:B------:R-:W-:Y:S01]  /*19fd0*/  ISETP.NE.AND P1, PT, R4, RZ, PT ;  /* 0x000000ff0400720c */ /* 0x000fe20003f25270 */
[----:B------:R-:W-:-:S03]  /*19fe0*/  ULDC UR4, c[0x0][0x9f0] ;  /* 0x00027c0000047ab9 */ /* 0x000fc60000000800 */
[----:B------:R-:W-:-:S04]  /*19ff0*/  SEL R5, R4, UR4, P1 ;  /* 0x0000000404057c07 */ /* 0x000fc80008800000 */
[----:B------:R-:W-:-:S04]  /*1a000*/  IABS R6, R5 ;  /* 0x0000000500067213 */ /* 0x000fc80000000000 */
[----:B------:R-:W2:Y:S08]  /*1a010*/  I2F.RP R2, R6 ;  /* 0x0000000600027306 */ /* 0x000eb00000209400 */
[----:B--2---:R-:W2:Y:S02]  /*1a020*/  MUFU.RCP R2, R2 ;  /* 0x0000000200027308 */ /* 0x004ea40000001000 */
[----:B--2---:R-:W-:-:S06]  /*1a030*/  VIADD R2, R2, 0xffffffe ;  /* 0x0ffffffe02027836 */ /* 0x004fcc0000000000 */
[----:B------:R-:W2:Y:S02]  /*1a040*/  F2I.FTZ.U32.TRUNC.NTZ R3, R2 ;  /* 0x0000000200037305 */ /* 0x000ea4000021f000 */
[----:B--2---:R-:W-:-:S04]  /*1a050*/  IMAD.MOV R2, RZ, RZ, -R3 ;  /* 0x000000ffff027224 */ /* 0x004fc800078e0a03 */
        /* <DEDUP_REMOVED lines=17> */
[----:B------:R-:W-:Y:S01]  /*1a170*/  @!P1 IMAD.MOV R2, RZ, RZ, -R2 ;  /* 0x000000ffff029224 */ /* 0x000fe200078e0a02 */
[----:B------:R-:W-:-:S13]  /*1a180*/  ISETP.NE.AND P1, PT, R5, RZ, PT ;  /* 0x000000ff0500720c */ /* 0x000fda0003f25270 */
[----:B------:R-:W-:-:S05]  /*1a190*/  @!P1 LOP3.LUT R2, RZ, R5, RZ, 0x33, !PT ;  /* 0x00000005ff029212 */ /* 0x000fca00078e33ff */
[----:B------:R-:W-:-:S07]  /*1a1a0*/  IMAD.MOV.U32 R3, RZ, RZ, R2 ;  /* 0x000000ffff037224 */ /* 0x000fce00078e0002 */
.L_x_9919:
[----:B------:R-:W-:Y:S05]  /*1a1b0*/  BSYNC B0 ;  /* 0x0000000000007941 */ /* 0x000fea0003800000 */
.L_x_9918:
        /* <DEDUP_REMOVED lines=9> */
[----:B------:R-:W-:Y:S02]  /*1a250*/  @P1 VIADD R5, R3, 0x8f ;  /* 0x0000008f03051836 */ /* 0x000fe40000000000 */
[----:B------:R-:W-:-:S04]  /*1a260*/  IMAD.WIDE.U32 R2, R2, 0x38e38e39, RZ ;  /* 0x38e38e3902027825 */ /* 0x000fc800078e00ff */
[----:B------:R-:W-:Y:S01]  /*1a270*/  @P1 IMAD.HI R2, R5, 0x38e38e39, RZ ;  /* 0x38e38e3905021827 */ /* 0x000fe200078e02ff */
[----:B------:R-:W-:-:S04]  /*1a280*/  SHF.R.U32.HI R3, RZ, 0x5, R3 ;  /* 0x00000005ff037819 */ /* 0x000fc80000011603 */
[----:B------:R-:W-:Y:S01]  /*1a290*/  @P1 SHF.R.U32.HI R6, RZ, 0x1f, R2 ;  /* 0x0000001fff061819 */ /* 0x000fe20000011602 */
[----:B------:R-:W-:-:S03]  /*1a2a0*/  IMAD.MOV.U32 R5, RZ, RZ, R3 ;  /* 0x000000ffff057224 */ /* 0x000fc600078e0003 */
[----:B------:R-:W-:-:S04]  /*1a2b0*/  @P1 LEA.HI.SX32 R5, R2, R6, 0x1b ;  /* 0x0000000602051211 */ /* 0x000fc800078fdaff */
[----:B------:R-:W-:-:S13]  /*1a2c0*/  ISETP.GT.AND P1, PT, R5, R3, PT ;  /* 0x000000030500720c */ /* 0x000fda0003f24270 */
[----:B------:R-:W-:Y:S05]  /*1a2d0*/  @!P1 BRA `(.L_x_9921) ;  /* 0x0000001400189947 */ /* 0x000fea0003800000 */
[----:B------:R-:W-:Y:S01]  /*1a2e0*/  UMOV UR4, 0xffffffff ;  /* 0xffffffff00047882 */ /* 0x000fe20000000000 */
[----:B------:R-:W-:Y:S02]  /*1a2f0*/  SEL R2, R26, RZ, !P0 ;  /* 0x000000ff1a027207 */ /* 0x000fe40004000000 */
[----:B------:R-:W-:Y:S05]  /*1a300*/  BRA.DIV UR4, `(.L_x_9922) ;  /* 0x0000007604447947 */ /* 0x000fea000b800000 */
[----:B------:R-:W2:Y:S02]  /*1a310*/  S2R R6, SR_TID.X ;  /* 0x0000000000067919 */ /* 0x000ea40000002100 */
[----:B--2---:R-:W-:-:S04]  /*1a320*/  SHF.R.U32.HI R6, RZ, 0x5, R6 ;  /* 0x00000005ff067819 */ /* 0x004fc80000011606 */
[----:B------:R-:W-:-:S05]  /*1a330*/  LOP3.LUT R6, R6, 0x3, RZ, 0xc0, !PT ;  /* 0x0000000306067812 */ /* 0x000fca00078ec0ff */
[----:B------:R2:W3:Y:S02]  /*1a340*/  SHFL.IDX PT, R14, R6, RZ, 0x1f ;  /* 0x00001fff060e7589 */ /* 0x0004e400000e0000 */
.L_x_10119:
[----:B---3--:R-:W-:Y:S02]  /*1a350*/  ISETP.NE.AND P0, PT, R14, RZ, PT ;  /* 0x000000ff0e00720c */ /* 0x008fe40003f05270 */
[----:B------:R-:W-:-:S11]  /*1a360*/  PLOP3.LUT P2, PT, PT, PT, PT, 0x8, 0x0 ;  /* 0x000000000000781c */ /* 0x000fd60003f4e170 */
[----:B------:R-:W-:Y:S05]  /*1a370*/  @P0 BRA `(.L_x_9923) ;  /* 0x00000000000c0947 */ /* 0x000fea0003800000 */
[----:B------:R-:W-:-:S03]  /*1a380*/  UMOV UR4, 0xffffffff ;  /* 0xffffffff00047882 */ /* 0x000fc60000000000 */
[----:B------:R-:W-:Y:S05]  /*1a390*/  BRA.DIV UR4, `(.L_x_9924) ;  /* 0x0000007604547947 */ /* 0x000fea000b800000 */
[----:B------:R-:W-:-:S13]  /*1a3a0*/  ELECT P2, URZ, PT ;  /* 0x00000000003f782f */ /* 0x000fda0003840000 */
.L_x_9923:
[----:B--2---:R-:W2:Y:S01]  /*1a3b0*/  LDL R6, [R1+0x40] ;  /* 0x0000400001067983 */ /* 0x004ea20000100800 */
[----:B------:R-:W-:Y:S01]  /*1a3c0*/  BSSY B1, `(.L_x_9925) ;  /* 0x0000008000017945 */ /* 0x000fe20003800000 */
[----:B--2---:R-:W-:-:S05]  /*1a3d0*/  VIADD R6, R6, 0x1 ;  /* 0x0000000106067836 */ /* 0x004fca0000000000 */
[----:B------:R-:W-:-:S04]  /*1a3e0*/  LEA.HI R7, R6, R6, RZ, 0x1 ;  /* 0x0000000606077211 */ /* 0x000fc800078f08ff */
[----:B------:R-:W-:-:S05]  /*1a3f0*/  LOP3.LUT R7, R7, 0xfffffffe, RZ, 0xc0, !PT ;  /* 0xfffffffe07077812 */ /* 0x000fca00078ec0ff */
[----:B------:R-:W-:-:S05]  /*1a400*/  IMAD.IADD R6, R6, 0x1, -R7 ;  /* 0x0000000106067824 */ /* 0x000fca00078e0a07 */
[----:B------:R-:W-:-:S04]  /*1a410*/  SHF.L.U32 R6, R6, 0x1f, RZ ;  /* 0x0000001f06067819 */ /* 0x000fc800000006ff */
[----:B------:R-:W2:Y:S02]  /*1a420*/  SYNCS.PHASECHK.TRANS64.TRYWAIT P0, [R16+URZ+0x31c20], R6 ;  /* 0x031c2006100075a7 */ /* 0x000ea4000800017f */
[----:B--2---:R-:W-:Y:S05]  /*1a430*/  @!P0 BRA `(.L_x_9926) ;  /* 0x0000007400508947 */ /* 0x004fea0003800000 */
.L_x_10122:
[----:B------:R-:W-:Y:S05]  /*1a440*/  BSYNC B1 ;  /* 0x0000000000017941 */ /* 0x000fea0003800000 */
.L_x_9925:
[----:B------:R-:W-:Y:S04]  /*1a450*/  BSSY B1, `(.L_x_9927) ;  /* 0x000008a000017945 */ /* 0x000fe80003800000 */
[----:B------:R-:W-:Y:S05]  /*1a460*/  @!P2 BRA `(.L_x_9928) ;  /* 0x000000080020a947 */ /* 0x000fea0003800000 */
[----:B------:R-:W3:Y:S04]  /*1a470*/  LDL R9, [R1] ;  /* 0x0000000001097983 */ /* 0x000ee80000100800 */
[----:B------:R-:W0:Y:S01]  /*1a480*/  LDL R8, [R1+0x4] ;  /* 0x0000040001087983 */ /* 0x000e220000100800 */
[----:B------:R-:W4:Y:S01]  /*1a490*/  S2R R7, SR_TID.X ;  /* 0x0000000000077919 */ /* 0x000f220000002100 */
[----:B------:R-:W-:Y:S01]  /*1a4a0*/  BSSY B2, `(.L_x_9929) ;  /* 0x0000007000027945 */ /* 0x000fe20003800000 */
[----:B----4-:R-:W-:-:S04]  /*1a4b0*/  LOP3.LUT R7, R7, 0x7f, RZ, 0xc0, !PT ;  /* 0x0000007f07077812 */ /* 0x010fc800078ec0ff */
[----:B------:R-:W-:Y:S02]  /*1a4c0*/  ISETP.NE.AND P4, PT, R7, RZ, PT ;  /* 0x000000ff0700720c */ /* 0x000fe40003f85270 */
[----:B---3--:R-:W-:Y:S02]  /*1a4d0*/  LEA R9, R9, R16, 0x3 ;  /* 0x0000001009097211 */ /* 0x008fe400078e18ff */
[----:B0-----:R-:W-:-:S04]  /*1a4e0*/  SHF.L.U32 R11, R8, 0x1f, RZ ;  /* 0x0000001f080b7819 */ /* 0x001fc800000006ff */
[----:B------:R-:W0:Y:S02]  /*1a4f0*/  SYNCS.PHASECHK.TRANS64.TRYWAIT P0, [R9+URZ+0x31ca0], R11 ;  /* 0x031ca00b090075a7 */ /* 0x000e24000800017f */
[----:B0-----:R-:W-:Y:S05]  /*1a500*/  @!P0 BRA `(.L_x_9930) ;  /* 0x0000007400308947 */ /* 0x001fea0003800000 */
.L_x_10123:
[----:B------:R-:W-:Y:S05]  /*1a510*/  BSYNC B2 ;  /* 0x0000000000027941 */ /* 0x000fea0003800000 */
.L_x_9929:
[----:B------:R-:W-:Y:S04]  /*1a520*/  BSSY B2, `(.L_x_9931) ;  /* 0x0000007000027945 */ /* 0x000fe80003800000 */
[----:B------:R-:W-:Y:S05]  /*1a530*/  @P4 BRA `(.L_x_9932) ;  /* 0x0000000000144947 */ /* 0x000fea0003800000 */
[----:B------:R-:W-:Y:S01]  /*1a540*/  LOP3.LUT P0, RZ, R19, 0x1, RZ, 0xc0, !PT ;  /* 0x0000000113ff7812 */ /* 0x000fe2000780c0ff */
[----:B--2---:R-:W-:-:S04]  /*1a550*/  IMAD.MOV.U32 R6, RZ, RZ, 0x6c00 ;  /* 0x00006c00ff067424 */ /* 0x004fc800078e00ff */
[----:B------:R3:W-:Y:S08]  /*1a560*/  SYNCS.ARRIVE.TRANS64 RZ, [R9+URZ+0x31c90], R6 ;  /* 0x031c900609ff79a7 */ /* 0x0007f0000800003f */
[----:B------:R-:W-:Y:S05]  /*1a570*/  @!P0 BRA `(.L_x_9932) ;  /* 0x0000000000048947 */ /* 0x000fea0003800000 */
[----:B------:R-:W-:Y:S01]  /*1a580*/  BPT.TRAP 0x1 ;  /* 0x000000040000795c */ /* 0x000fe20000300000 */
.L_x_9932:
[----:B------:R-:W-:Y:S05]  /*1a590*/  BSYNC B2 ;  /* 0x0000000000027941 */ /* 0x000fea0003800000 */
.L_x_9931:
[----:B--23--:R-:W2:Y:S01]  /*1a5a0*/  LDL R6, [R1] ;  /* 0x0000000001067983 */ /* 0x00cea20000100800 */
[----:B-1----:R-:W-:Y:S01]  /*1a5b0*/  IMAD.MOV.U32 R12, RZ, RZ, RZ ;  /* 0x000000ffff0c7224 */ /* 0x002fe200078e00ff */
        /* <DEDUP_REMOVED lines=11> */
.L_x_9933:
        /* <DEDUP_REMOVED lines=16> */
.L_x_9934:
        /* <DEDUP_REMOVED lines=16> */
.L_x_9935:
        /* <DEDUP_REMOVED lines=13> */
.L_x_10124:
[----:B------:R-:W-:Y:S05]  /*1a940*/  BSYNC B2 ;  /* 0x0000000000027941 */ /* 0x000fea0003800000 */
.L_x_9936:
[----:B------:R-:W-:Y:S01]  /*1a950*/  BSSY B2, `(.L_x_9938) ;  /* 0x0000009000027945 */ /* 0x000fe20003800000 */
[----:B------:R-:W-:Y:S02]  /*1a960*/  IMAD.MOV.U32 R10, RZ, RZ, 0x0 ;  /* 0x00000000ff0a7424 */ /* 0x000fe400078e00ff */
[----:B01----:R-:W-:Y:S01]  /*1a970*/  IMAD.MOV.U32 R11, RZ, RZ, 0x12f00000 ;  /* 0x12f00000ff0b7424 */ /* 0x003fe200078e00ff */
[----:B------:R-:W-:Y:S06]  /*1a980*/  @P4 BRA `(.L_x_9939) ;  /* 0x0000000000144947 */ /* 0x000fec0003800000 */
[----:B------:R-:W-:Y:S01]  /*1a990*/  LOP3.LUT P0, RZ, R19, 0x1, RZ, 0xc0, !PT ;  /* 0x0000000113ff7812 */ /* 0x000fe2000780c0ff */
[----:B------:R-:W-:-:S04]  /*1a9a0*/  IMAD.MOV.U32 R6, RZ, RZ, 0x6c00 ;  /* 0x00006c00ff067424 */ /* 0x000fc800078e00ff */
[----:B------:R0:W-:Y:S08]  /*1a9b0*/  SYNCS.ARRIVE.TRANS64 RZ, [R9+URZ+0x31cb0], R6 ;  /* 0x031cb00609ff79a7 */ /* 0x0001f0000800003f */
[----:B------:R-:W-:Y:S05]  /*1a9c0*/  @!P0 BRA `(.L_x_9939) ;  /* 0x0000000000048947 */ /* 0x000fea0003800000 */
[----:B------:R-:W-:Y:S01]  /*1a9d0*/  BPT.TRAP 0x1 ;  /* 0x000000040000795c */ /* 0x000fe20000300000 */
.L_x_9939:
[----:B------:R-:W-:Y:S05]  /*1a9e0*/  BSYNC B2 ;  /* 0x0000000000027941 */ /* 0x000fea0003800000 */
.L_x_9938:
[----:B------:R-:W-:Y:S01]  /*1a9f0*/  R2UR UR10, R12 ;  /* 0x000000000c0a72ca */ /* 0x000fe200000e0000 */
[----:B------:R-:W-:Y:S01]  /*1aa00*/  UIADD3 UR4, UP0, UR36, 0x670, URZ ;  /* 0x0000067024047890 */ /* 0x000fe2000ff1e03f */
[----:B------:R-:W-:Y:S01]  /*1aa10*/  R2UR UR6, R10 ;  /* 0x000000000a0672ca */ /* 0x000fe200000e0000 */
[----:B0-----:R-:W-:Y:S01]  /*1aa20*/  VIADD R9, R9, 0x31cb0 ;  /* 0x00031cb009097836 */ /* 0x001fe20000000000 */
[----:B------:R-:W-:Y:S01]  /*1aa30*/  R2UR UR7, R11 ;  /* 0x000000000b0772ca */ /* 0x000fe200000e0000 */
[----:B------:R-:W-:Y:S01]  /*1aa40*/  VIADD R6, R7, 0x200 ;  /* 0x0000020007067836 */ /* 0x000fe20000000000 */
[----:B------:R-:W-:Y:S01]  /*1aa50*/  PLOP3.LUT P0, PT, PT, PT, PT, 0x80, 0x0 ;  /* 0x000000000000781c */ /* 0x000fe20003f0f070 */
[----:B------:R-:W-:-:S12]  /*1aa60*/  UIADD3.X UR5, URZ, UR37, URZ, UP0, !UPT ;  /* 0x000000253f057290 */ /* 0x000fd800087fe43f */
.L_x_9940:
        /* <DEDUP_REMOVED lines=15> */
.L_x_9941:
        /* <DEDUP_REMOVED lines=15> */
.L_x_9942:
        /* <DEDUP_REMOVED lines=10> */
.L_x_9928:
[----:B------:R-:W-:Y:S05]  /*1acf0*/  BSYNC B1 ;  /* 0x0000000000017941 */ /* 0x000fea0003800000 */
.L_x_9927:
[----:B--2---:R-:W2:Y:S04]  /*1ad00*/  LDL.LU R6, [R1] ;  /* 0x0000000001067983 */ /* 0x004ea80000300800 */
[----:B------:R-:W3:Y:S01]  /*1ad10*/  LDL.LU R10, [R1+0x4] ;  /* 0x00000400010a7983 */ /* 0x000ee20000300800 */
[----:B------:R-:W-:Y:S01]  /*1ad20*/  PLOP3.LUT P5, PT, PT, PT, PT, 0x8, 0x0 ;  /* 0x000000000000781c */ /* 0x000fe20003fae170 */
[----:B--2---:R-:W-:-:S05]  /*1ad30*/  VIADD R6, R6, 0x1 ;  /* 0x0000000106067836 */ /* 0x004fca0000000000 */
[----:B------:R-:W-:-:S04]  /*1ad40*/  ISETP.NE.AND P0, PT, R6, 0x2, PT ;  /* 0x000000020600780c */ /* 0x000fc80003f05270 */
[----:B------:R-:W-:-:S04]  /*1ad50*/  SEL R7, RZ, 0x1, P0 ;  /* 0x00000001ff077807 */ /* 0x000fc80000000000 */
[----:B---3--:R-:W-:-:S05]  /*1ad60*/  LOP3.LUT R10, R10, R7, RZ, 0x3c, !PT ;  /* 0x000000070a0a7212 */ /* 0x008fca00078e3cff */
[----:B------:R2:W-:Y:S02]  /*1ad70*/  STL [R1+0x4], R10 ;  /* 0x0000040a01007387 */ /* 0x0005e40000100800 */
[----:B--2---:R-:W-:Y:S01]  /*1ad80*/  VIADD R10, R5, 0xfffffffe ;  /* 0xfffffffe050a7836 */ /* 0x004fe20000000000 */
[----:B------:R-:W-:-:S04]  /*1ad90*/  SEL R5, R6, RZ, P0 ;  /* 0x000000ff06057207 */ /* 0x000fc80000000000 */
[----:B------:R-:W-:Y:S01]  /*1ada0*/  ISETP.GE.AND P0, PT, R10, R3, PT ;  /* 0x000000030a00720c */ /* 0x000fe20003f06270 */
[----:B------:R2:W-:-:S12]  /*1adb0*/  STL [R1], R5 ;  /* 0x0000000501007387 */ /* 0x0005d80000100800 */
[----:B--2---:R-:W-:Y:S05]  /*1adc0*/  @!P0 BRA `(.L_x_9921) ;  /* 0x00000008005c8947 */ /* 0x004fea0003800000 */
.L_x_9959:
[----:B------:R-:W-:Y:S05]  /*1add0*/  YIELD ;  /* 0x0000000000007946 */ /* 0x000fea0003800000 */
[----:B------:R-:W-:Y:S04]  /*1ade0*/  BSSY B1, `(.L_x_9943) ;  /* 0x0000089000017945 */ /* 0x000fe80003800000 */
[----:B--2---:R-:W-:Y:S05]  /*1adf0*/  @!P2 BRA `(.L_x_9944) ;  /* 0x00000008001ca947 */ /* 0x004fea0003800000 */
[----:B------:R-:W2:Y:S04]  /*1ae00*/  LDL R6, [R1] ;  /* 0x0000000001067983 */ /* 0x000ea80000100800 */
[----:B------:R-:W3:Y:S01]  /*1ae10*/  LDL R5, [R1+0x4] ;  /* 0x0000040001057983 */ /* 0x000ee20000100800 */
[----:B------:R-:W-:Y:S01]  /*1ae20*/  BSSY B2, `(.L_x_9945) ;  /* 0x0000005000027945 */ /* 0x000fe20003800000 */
[----:B--2---:R-:W-:Y:S01]  /*1ae30*/  IMAD R9, R6, 0x8, R16 ;  /* 0x0000000806097824 */ /* 0x004fe200078e0210 */
[----:B---3--:R-:W-:-:S04]  /*1ae40*/  SHF.L.U32 R8, R5, 0x1f, RZ ;  /* 0x0000001f05087819 */ /* 0x008fc800000006ff */
[----:B------:R-:W2:Y:S02]  /*1ae50*/  SYNCS.PHASECHK.TRANS64.TRYWAIT P0, [R9+URZ+0x31ca0], R8 ;  /* 0x031ca008090075a7 */ /* 0x000ea4000800017f */
[----:B--2---:R-:W-:Y:S05]  /*1ae60*/  @!P0 BRA `(.L_x_9946) ;  /* 0x0000006c00008947 */ /* 0x004fea0003800000 */
.L_x_10125:
[----:B------:R-:W-:Y:S05]  /*1ae70*/  BSYNC B2 ;  /* 0x0000000000027941 */ /* 0x000fea0003800000 */
.L_x_9945:
[----:B------:R-:W3:Y:S01]  /*1ae80*/  S2R R5, SR_TID.X ;  /* 0x0000000000057919 */ /* 0x000ee20000002100 */
[----:B------:R-:W-:Y:S01]  /*1ae90*/  BSSY B2, `(.L_x_9947) ;  /* 0x0000009000027945 */ /* 0x000fe20003800000 */
[----:B---3--:R-:W-:-:S04]  /*1aea0*/  LOP3.LUT R5, R5, 0x7f, RZ, 0xc0, !PT ;  /* 0x0000007f05057812 */ /* 0x008fc800078ec0ff */
[----:B------:R-:W-:-:S13]  /*1aeb0*/  ISETP.NE.AND P1, PT, R5, RZ, PT ;  /* 0x000000ff0500720c */ /* 0x000fda0003f25270 */
[----:B------:R-:W-:Y:S05]  /*1aec0*/  @P1 BRA `(.L_x_9948) ;  /* 0x0000000000141947 */ /* 0x000fea0003800000 */
[----:B------:R-:W-:Y:S01]  /*1aed0*/  LOP3.LUT P0, RZ, R19, 0x1, RZ, 0xc0, !PT ;  /* 0x0000000113ff7812 */ /* 0x000fe2000780c0ff */
[----:B------:R-:W-:-:S04]  /*1aee0*/  IMAD.MOV.U32 R5, RZ, RZ, 0x6c00 ;  /* 0x00006c00ff057424 */ /* 0x000fc800078e00ff */
[----:B------:R3:W-:Y:S08]  /*1aef0*/  SYNCS.ARRIVE.TRANS64 RZ, [R9+URZ+0x31c90], R5 ;  /* 0x031c900509ff79a7 */ /* 0x0007f0000800003f */
[----:B------:R-:W-:Y:S05]  /*1af00*/  @!P0 BRA `(.L_x_9948) ;  /* 0x0000000000048947 */ /* 0x000fea0003800000 */
[----:B------:R-:W-:Y:S01]  /*1af10*/  BPT.TRAP 0x1 ;  /* 0x000000040000795c */ /* 0x000fe20000300000 */
.L_x_9948:
[----:B------:R-:W-:Y:S05]  /*1af20*/  BSYNC B2 ;  /* 0x0000000000027941 */ /* 0x000fea0003800000 */
.L_x_9947:
[----:B---3--:R-:W3:Y:S01]  /*1af30*/  LDL R5, [R1] ;  /* 0x0000000001057983 */ /* 0x008ee20000100800 */
        /* <DEDUP_REMOVED lines=8> */
[----:B---3--:R-:W-:Y:S02]  /*1afc0*/  IMAD R7, R5, 0x6c00, R16 ;  /* 0x00006c0005077824 */ /* 0x008fe400078e0210 */
[----:B------:R-:W-:-:S02]  /*1afd0*/  VIADD R5, R9, 0x31c90 ;  /* 0x00031c9009057836 */ /* 0x000fc40000000000 */
[----:B0-----:R-:W-:-:S08]  /*1afe0*/  VIADD R11, R7, 0x16a00 ;  /* 0x00016a00070b7836 */ /* 0x001fd00000000000 */
.L_x_9949:
        /* <DEDUP_REMOVED lines=16> */
.L_x_9950:
        /* <DEDUP_REMOVED lines=16> */
.L_x_9951:
        /* <DEDUP_REMOVED lines=13> */
.L_x_10126:
[----:B------:R-:W-:Y:S05]  /*1b2c0*/  BSYNC B2 ;  /* 0x0000000000027941 */ /* 0x000fea0003800000 */
.L_x_9952:
[----:B------:R-:W-:Y:S01]  /*1b2d0*/  BSSY B2, `(.L_x_9954) ;  /* 0x0000009000027945 */ /* 0x000fe20003800000 */
[----:B-1----:R-:W-:Y:S01]  /*1b2e0*/  IMAD.MOV.U32 R12, RZ, RZ, 0x0 ;  /* 0x00000000ff0c7424 */ /* 0x002fe200078e00ff */
[----:B------:R-:W-:Y:S02]  /*1b2f0*/  MOV R13, 0x12f00000 ;  /* 0x12f00000000d7802 */ /* 0x000fe40000000f00 */
[----:B------:R-:W-:Y:S05]  /*1b300*/  @P1 BRA `(.L_x_9955) ;  /* 0x0000000000141947 */ /* 0x000fea0003800000 */
[----:B------:R-:W-:Y:S01]  /*1b310*/  LOP3.LUT P0, RZ, R19, 0x1, RZ, 0xc0, !PT ;  /* 0x0000000113ff7812 */ /* 0x000fe2000780c0ff */
[----:B------:R-:W-:-:S04]  /*1b320*/  IMAD.MOV.U32 R5, RZ, RZ, 0x6c00 ;  /* 0x00006c00ff057424 */ /* 0x000fc800078e00ff */
[----:B------:R1:W-:Y:S08]  /*1b330*/  SYNCS.ARRIVE.TRANS64 RZ, [R9+URZ+0x31cb0], R5 ;  /* 0x031cb00509ff79a7 */ /* 0x0003f0000800003f */
[----:B------:R-:W-:Y:S05]  /*1b340*/  @!P0 BRA `(.L_x_9955) ;  /* 0x0000000000048947 */ /* 0x000fea0003800000 */
[----:B------:R-:W-:Y:S01]  /*1b350*/  BPT.TRAP 0x1 ;  /* 0x000000040000795c */ /* 0x000fe20000300000 */
.L_x_9955:
[----:B------:R-:W-:Y:S05]  /*1b360*/  BSYNC B2 ;  /* 0x0000000000027941 */ /* 0x000fea0003800000 */
.L_x_9954:
        /* <DEDUP_REMOVED lines=8> */
.L_x_9956:
        /* <DEDUP_REMOVED lines=15> */
.L_x_9957:
        /* <DEDUP_REMOVED lines=15> */
.L_x_9958:
        /* <DEDUP_REMOVED lines=10> */
.L_x_9944:
[----:B------:R-:W-:Y:S05]  /*1b670*/  BSYNC B1 ;  /* 0x0000000000017941 */ /* 0x000fea0003800000 */
.L_x_9943:
[----:B------:R-:W2:Y:S04]  /*1b680*/  LDL.LU R5, [R1] ;  /* 0x0000000001057983 */ /* 0x000ea80000300800 */
        /* <DEDUP_REMOVED lines=9> */
[----:B------:R2:W-:Y:S06]  /*1b720*/  STL [R1], R5 ;  /* 0x0000000501007387 */ /* 0x0005ec0000100800 */
[----:B------:R-:W-:Y:S05]  /*1b730*/  @P0 BRA `(.L_x_9959) ;  /* 0xfffffff400a40947 */ /* 0x000fea000383ffff */
.L_x_9921:
[----:B------:R-:W-:Y:S05]  /*1b740*/  BSYNC B0 ;  /* 0x0000000000007941 */ /* 0x000fea0003800000 */
.L_x_9920:
[----:B------:R3:W5:Y:S01]  /*1b750*/  LDL R7, [R1+0x20] ;  /* 0x0000200001077983 */ /* 0x0007620000100800 */
[----:B------:R-:W-:Y:S01]  /*1b760*/  LOP3.LUT P0, RZ, R19, 0x4, RZ, 0xc0, !PT ;  /* 0x0000000413ff7812 */ /* 0x000fe2000780c0ff */
[----:B------:R-:W-:Y:S05]  /*1b770*/  @!P5 WARPSYNC.ALL ;  /* 0x000000000000d948 */ /* 0x000fea0003800000 */
[----:B------:R3:W-:Y:S01]  /*1b780*/  STL [R1+0x2c], RZ ;  /* 0x00002cff01007387 */ /* 0x0007e20000100800 */
[----:B------:R-:W-:Y:S01]  /*1b790*/  BSSY B0, `(.L_x_9960) ;  /* 0x000001f000007945 */ /* 0x000fe20003800000 */
[----:B------:R-:W-:Y:S06]  /*1b7a0*/  @!P5 BAR.SYNC.DEFER_BLOCKING 0xc, 0x200 ;  /* 0x030800000000db1d */ /* 0x000fec0000010000 */
[----:B---3--:R-:W-:Y:S05]  /*1b7b0*/  @!P0 BRA `(.L_x_9961) ;  /* 0x0000000000708947 */ /* 0x008fea0003800000 */
[----:B------:R-:W-:-:S13]  /*1b7c0*/  ISETP.NE.AND P0, PT, R4, RZ, PT ;  /* 0x000000ff0400720c */ /* 0x000fda0003f05270 */
[----:B------:R-:W3:Y:S02]  /*1b7d0*/  @!P0 LDC R4, c[0x0][0x9f0] ;  /* 0x00027c00ff048b82 */ /* 0x000ee40000000800 */
[-C--:B---3--:R-:W-:Y:S02]  /*1b7e0*/  IABS R0, R4.reuse ;  /* 0x0000000400007213 */ /* 0x088fe40000000000 */
[----:B------:R-:W-:Y:S02]  /*1b7f0*/  IABS R6, R4 ;  /* 0x0000000400067213 */ /* 0x000fe40000000000 */
[----:B------:R-:W3:Y:S03]  /*1b800*/  I2F.RP R2, R0 ;  /* 0x0000000000027306 */ /* 0x000ee60000209400 */
[----:B------:R-:W-:-:S05]  /*1b810*/  IMAD.MOV R6, RZ, RZ, -R6 ;  /* 0x000000ffff067224 */ /* 0x000fca00078e0a06 */
[----:B---3--:R-:W3:Y:S02]  /*1b820*/  MUFU.RCP R2, R2 ;  /* 0x0000000200027308 */ /* 0x008ee40000001000 */
[----:B---3--:R-:W-:-:S06]  /*1b830*/  VIADD R2, R2, 0xffffffe ;  /* 0x0ffffffe02027836 */ /* 0x008fcc0000000000 */
[----:B------:R-:W3:Y:S02]  /*1b840*/  F2I.FTZ.U32.TRUNC.NTZ R3, R2 ;  /* 0x0000000200037305 */ /* 0x000ee4000021f000 */
[----:B---3--:R-:W-:-:S04]  /*1b850*/  IMAD.MOV R2, RZ, RZ, -R3 ;  /* 0x000000ffff027224 */ /* 0x008fc800078e0a03 */
[----:B--2---:R-:W-:Y:S02]  /*1b860*/  IMAD R5, R2, R0, RZ ;  /* 0x0000000002057224 */ /* 0x004fe400078e02ff */
[----:B------:R-:W-:-:S04]  /*1b870*/  IMAD.MOV.U32 R2, RZ, RZ, RZ ;  /* 0x000000ffff027224 */ /* 0x000fc800078e00ff */
[----:B------:R-:W-:Y:S01]  /*1b880*/  IMAD.HI.U32 R5, R3, R5, R2 ;  /* 0x0000000503057227 */ /* 0x000fe200078e0002 */
[----:B-----5:R-:W-:-:S04]  /*1b890*/  IADD3 R3, R7, -0x1, R4 ;  /* 0xffffffff07037810 */ /* 0x020fc80007ffe004 */
        /* <DEDUP_REMOVED lines=14> */
.L_x_9961:
[----:B------:R-:W-:Y:S05]  /*1b980*/  BSYNC B0 ;  /* 0x0000000000007941 */ /* 0x000fea0003800000 */
.L_x_9960:
[----:B------:R-:W4:Y:S04]  /*1b990*/  LDL R0, [R1+0x2c] ;  /* 0x00002c0001007983 */ /* 0x000f280000100800 */
[----:B------:R-:W4:Y:S01]  /*1b9a0*/  LDL R2, [R1+0x48] ;  /* 0x0000480001027983 */ /* 0x000f220000100800 */
[----:B------:R-:W-:Y:S01]  /*1b9b0*/  BSSY B7, `(.L_x_9962) ;  /* 0x000041a000077945 */ /* 0x000fe20003800000 */
[----:B----4-:R-:W-:-:S05]  /*1b9c0*/  IMAD R2, R2, R0, RZ ;  /* 0x0000000002027224 */ /* 0x010fca00078e02ff */
[----:B-----5:R-:W-:Y:S01]  /*1b9d0*/  VIADDMNMX R0, R2, R0, R7, PT ;  /* 0x0000000002007246 */ /* 0x020fe20003800107 */
        /* <DEDUP_REMOVED lines=8> */
[----:B--23--:R-:W2:Y:S01]  /*1ba60*/  S2R R5, SR_LANEID ;  /* 0x0000000000057919 */ /* 0x00cea20000000000 */
[----:B------:R-:W-:Y:S01]  /*1ba70*/  VOTEU.ANY UR4, UPT, PT ;  /* 0x0000000000047886 */ /* 0x000fe200038e0100 */
[----:B------:R-:W3:Y:S01]  /*1ba80*/  LDC.64 R2, c[0x0][0xc60] ;  /* 0x00031800ff027b82 */ /* 0x000ee20000000a00 */
[----:B------:R-:W2:Y:S02]  /*1ba90*/  FLO.U32 R0, UR4 ;  /* 0x0000000400007d00 */ /* 0x000ea400080e0000 */
[----:B--2---:R-:W-:-:S06]  /*1baa0*/  ISETP.EQ.U32.AND P0, PT, R0, R5, PT ;  /* 0x000000050000720c */ /* 0x004fcc0003f02070 */
[----:B------:R-:W3:Y:S07]  /*1bab0*/  POPC R5, UR4 ;  /* 0x0000000400057d09 */ /* 0x000eee0008000000 */
[----:B---3--:R-:W2:Y:S01]  /*1bac0*/  @P0 ATOMG.E.ADD.STRONG.GPU PT, R3, desc[UR60][R2.64], R5 ;  /* 0x00000005020309a8 */ /* 0x008ea200081ee1fc */
[----:B------:R-:W3:Y:S02]  /*1bad0*/  S2R R4, SR_LTMASK ;  /* 0x0000000000047919 */ /* 0x000ee40000003900 */
[----:B---3--:R-:W-:-:S04]  /*1bae0*/  LOP3.LUT R4, R4, UR4, RZ, 0xc0, !PT ;  /* 0x0000000404047c12 */ /* 0x008fc8000f8ec0ff */
[----:B------:R-:W3:Y:S01]  /*1baf0*/  POPC R7, R4 ;  /* 0x0000000400077309 */ /* 0x000ee20000000000 */
[----:B--2---:R-:W3:Y:S02]  /*1bb00*/  SHFL.IDX PT, R0, R3, R0, 0x1f ;  /* 0x00001f0003007589 */ /* 0x004ee400000e0000 */
[----:B---3--:R-:W-:Y:S01]  /*1bb10*/  IADD3 R24, R0, UR38, R7 ;  /* 0x0000002600187c10 */ /* 0x008fe2000fffe007 */
[----:B------:R-:W-:Y:S06]  /*1bb20*/  BRA `(.L_x_9964) ;  /* 0x0000004000087947 */ /* 0x000fec0003800000 */
.L_x_9963:
        /* <DEDUP_REMOVED lines=9> */
[----:B------:R-:W4:Y:S01]  /*1bbc0*/  LDC.64 R2, c[0x4][R2] ;  /* 0x0100000002027b82 */ /* 0x000f220000000a00 */
[----:B--23--:R-:W-:Y:S02]  /*1bbd0*/  IMAD.U32 R5, RZ, RZ, UR7 ;  /* 0x00000007ff057e24 */ /* 0x00cfe4000f8e00ff */
[----:B------:R-:W-:Y:S02]  /*1bbe0*/  IMAD.U32 R6, RZ, RZ, UR8 ;  /* 0x00000008ff067e24 */ /* 0x000fe4000f8e00ff */
[----:B------:R-:W-:-:S02]  /*1bbf0*/  IMAD.U32 R7, RZ, RZ, UR9 ;  /* 0x00000009ff077e24 */ /* 0x000fc4000f8e00ff */
[----:B------:R-:W-:Y:S02]  /*1bc00*/  IMAD.U32 R10, RZ, RZ, UR4 ;  /* 0x00000004ff0a7e24 */ /* 0x000fe4000f8e00ff */
[----:B0-----:R-:W-:Y:S02]  /*1bc10*/  IMAD.U32 R11, RZ, RZ, UR5 ;  /* 0x00000005ff0b7e24 */ /* 0x001fe4000f8e00ff */
[----:B------:R-:W-:Y:S02]  /*1bc20*/  IMAD.MOV.U32 R8, RZ, RZ, 0x70 ;  /* 0x00000070ff087424 */ /* 0x000fe400078e00ff */
[----:B-1----:R-:W-:Y:S02]  /*1bc30*/  IMAD.MOV.U32 R12, RZ, RZ, 0x1 ;  /* 0x00000001ff0c7424 */ /* 0x002fe400078e00ff */
[----:B------:R-:W-:-:S07]  /*1bc40*/  IMAD.MOV.U32 R13, RZ, RZ, RZ ;  /* 0x000000ffff0d7224 */ /* 0x000fce00078e00ff */
[----:B------:R-:W-:-:S07]  /*1bc50*/  LEPC R20, `(.L_x_9966) ;  /* 0x000000001014794e */ /* 0x000fce0000000000 */
[----:B----4-:R-:W-:Y:S05]  /*1bc60*/  CALL.ABS.NOINC R2 ;  /* 0x0000000002007343 */ /* 0x010fea0003c00000 */
.L_x_9966:
[----:B------:R-:W-:Y:S05]  /*1bc70*/  BSYNC B6 ;  /* 0x0000000000067941 */ /* 0x000fea0003800000 */
.L_x_9965:
        /* <DEDUP_REMOVED lines=9> */
[----:B------:R-:W-:Y:S01]  /*1bd10*/  IMAD.U32 R4, RZ, RZ, UR6 ;  /* 0x00000006ff047e24 */ /* 0x000fe2000f8e00ff */
[----:B------:R-:W-:Y:S01]  /*1bd20*/  MOV R6, UR8 ;  /* 0x0000000800067c02 */ /* 0x000fe20008000f00 */
[----:B--23--:R-:W-:Y:S02]  /*1bd30*/  IMAD.U32 R5, RZ, RZ, UR7 ;  /* 0x00000007ff057e24 */ /* 0x00cfe4000f8e00ff */
[----:B------:R-:W-:Y:S02]  /*1bd40*/  IMAD.U32 R7, RZ, RZ, UR9 ;  /* 0x00000009ff077e24 */ /* 0x000fe4000f8e00ff */
[----:B------:R-:W-:-:S02]  /*1bd50*/  IMAD.U32 R10, RZ, RZ, UR4 ;  /* 0x00000004ff0a7e24 */ /* 0x000fc4000f8e00ff */
[----:B0-----:R-:W-:Y:S02]  /*1bd60*/  IMAD.U32 R11, RZ, RZ, UR5 ;  /* 0x00000005ff0b7e24 */ /* 0x001fe4000f8e00ff */
[----:B------:R-:W-:Y:S02]  /*1bd70*/  IMAD.MOV.U32 R8, RZ, RZ, 0x70 ;  /* 0x00000070ff087424 */ /* 0x000fe400078e00ff */
[----:B-1----:R-:W-:Y:S02]  /*1bd80*/  IMAD.MOV.U32 R12, RZ, RZ, 0x1 ;  /* 0x00000001ff0c7424 */ /* 0x002fe400078e00ff */
[----:B------:R-:W-:-:S07]  /*1bd90*/  IMAD.MOV.U32 R13, RZ, RZ, RZ ;  /* 0x000000ffff0d7224 */ /* 0x000fce00078e00ff */
[----:B------:R-:W-:-:S07]  /*1bda0*/  LEPC R20, `(.L_x_9969) ;  /* 0x000000001014794e */ /* 0x000fce0000000000 */
[----:B----4-:R-:W-:Y:S05]  /*1bdb0*/  CALL.ABS.NOINC R2 ;  /* 0x0000000002007343 */ /* 0x010fea0003c00000 */
.L_x_9969:
        /* <DEDUP_REMOVED lines=16> */
.L_x_9968:
[----:B------:R-:W-:Y:S05]  /*1bec0*/  BSYNC B6 ;  /* 0x0000000000067941 */ /* 0x000fea0003800000 */
.L_x_9967:
[----:B------:R-:W-:Y:S01]  /*1bed0*/  ULDC.64 UR4, c[0x0][0x9f8] ;  /* 0x00027e0000047ab9 */ /* 0x000fe20000000a00 */
[----:B------:R-:W4:Y:S01]  /*1bee0*/  LDL R20, [R1+0x24] ;  /* 0x0000240001147983 */ /* 0x000f220000100800 */
[----:B------:R-:W-:Y:S01]  /*1bef0*/  ISETP.NE.U32.AND P0, PT, RZ, UR4, PT ;  /* 0x00000004ff007c0c */ /* 0x000fe2000bf05070 */
[----:B------:R-:W5:Y:S03]  /*1bf00*/  LDC.64 R2, c[0x0][0x418] ;  /* 0x00010600ff027b82 */ /* 0x000f660000000a00 */
[----:B------:R-:W-:-:S13]  /*1bf10*/  ISETP.NE.AND.EX P0, PT, RZ, UR5, PT, P0 ;  /* 0x00000005ff007c0c */ /* 0x000fda000bf05300 */
[----:B------:R-:W-:-:S04]  /*1bf20*/  @P0 IADD3 R22, P1, R22, UR4, RZ ;  /* 0x0000000416160c10 */ /* 0x000fc8000ff3e0ff */
[----:B------:R-:W-:Y:S01]  /*1bf30*/  @P0 IADD3.X R23, R23, UR5, RZ, P1, !PT ;  /* 0x0000000517170c10 */ /* 0x000fe20008ffe4ff */
[----:B------:R-:W-:-:S04]  /*1bf40*/  ULDC.64 UR4, c[0x0][0xa08] ;  /* 0x0002820000047ab9 */ /* 0x000fc80000000a00 */
[----:B------:R4:W2:Y:S01]  /*1bf50*/  @P0 LDG.E R26, desc[UR60][R22.64] ;  /* 0x0000003c161a0981 */ /* 0x0008a2000c1e1900 */
[----:B-----5:R-:W-:Y:S01]  /*1bf60*/  LOP3.LUT P0, RZ, R2, UR4, RZ, 0xfc, !PT ;  /* 0x0000000402ff7c12 */ /* 0x020fe2000f80fcff */
[----:B------:R-:W-:-:S03]  /*1bf70*/  UMOV UR4, 0xffffffff ;  /* 0xffffffff00047882 */ /* 0x000fc60000000000 */
[----:B------:R-:W-:Y:S01]  /*1bf80*/  LOP3.LUT P0, RZ, R3, UR5, RZ, 0xfc, P0 ;  /* 0x0000000503ff7c12 */ /* 0x000fe2000800fcff */
[----:B----4-:R-:W-:Y:S01]  /*1bf90*/  VIADD R23, R20, 0xffffffff ;  /* 0xffffffff14177836 */ /* 0x010fe20000000000 */
[----:B--2---:R-:W-:Y:S02]  /*1bfa0*/  SHF.R.S32.HI R7, RZ, 0x1f, R26 ;  /* 0x0000001fff077819 */ /* 0x004fe4000001141a */
[----:B------:R-:W-:-:S03]  /*1bfb0*/  SEL R22, R26, RZ, !P0 ;  /* 0x000000ff1a167207 */ /* 0x000fc60004000000 */
[----:B------:R2:W-:Y:S01]  /*1bfc0*/  STL [R1+0x8], R7 ;  /* 0x0000080701007387 */ /* 0x0005e20000100800 */
[----:B------:R-:W-:Y:S05]  /*1bfd0*/  BRA.DIV UR4, `(.L_x_9970) ;  /* 0x0000005a04cc7947 */ /* 0x000fea000b800000 */
[----:B------:R-:W4:Y:S02]  /*1bfe0*/  S2R R0, SR_TID.X ;  /* 0x0000000000007919 */ /* 0x000f240000002100 */
[----:B----4-:R-:W-:-:S04]  /*1bff0*/  SHF.R.U32.HI R0, RZ, 0x5, R0 ;  /* 0x00000005ff007819 */ /* 0x010fc80000011600 */
[----:B------:R-:W-:-:S05]  /*1c000*/  LOP3.LUT R0, R0, 0x3, RZ, 0xc0, !PT ;  /* 0x0000000300007812 */ /* 0x000fca00078ec0ff */
[----:B------:R4:W0:Y:S02]  /*1c010*/  SHFL.IDX PT, R14, R0, RZ, 0x1f ;  /* 0x00001fff000e7589 */ /* 0x00082400000e0000 */
.L_x_10129:
[----:B0-----:R-:W-:Y:S02]  /*1c020*/  ISETP.NE.AND P0, PT, R14, RZ, PT ;  /* 0x000000ff0e00720c */ /* 0x001fe40003f05270 */
[----:B------:R-:W-:Y:S02]  /*1c030*/  PLOP3.LUT P1, PT, PT, PT, PT, 0x8, 0x0 ;  /* 0x000000000000781c */ /* 0x000fe40003f2e170 */
[----:B------:R-:W-:-:S11]  /*1c040*/  LOP3.LUT R19, R19, 0xfffffffb, RZ, 0xc0, !PT ;  /* 0xfffffffb13137812 */ /* 0x000fd600078ec0ff */
[----:B------:R-:W-:Y:S01]  /*1c050*/  @P1 LOP3.LUT R19, R19, 0x4, RZ, 0xfc, !PT ;  /* 0x0000000413131812 */ /* 0x000fe200078efcff */
[----:B------:R-:W-:Y:S06]  /*1c060*/  @P0 BRA `(.L_x_9971) ;  /* 0x0000000400140947 */ /* 0x000fec0003800000 */
[----:B------:R-:W-:-:S03]  /*1c070*/  UMOV UR4, 0xffffffff ;  /* 0xffffffff00047882 */ /* 0x000fc60000000000 */
[----:B------:R-:W-:Y:S05]  /*1c080*/  BRA.DIV UR4, `(.L_x_9972) ;  /* 0x0000005a04d47947 */ /* 0x000fea000b800000 */
[----:B------:R-:W-:-:S13]  /*1c090*/  ELECT P6, URZ, PT ;  /* 0x00000000003f782f */ /* 0x000fda00038c0000 */
.L_x_10132:
[----:B------:R-:W-:Y:S05]  /*1c0a0*/  @!P6 BRA `(.L_x_9971) ;  /* 0x000000040004e947 */ /* 0x000fea0003800000 */
[----:B------:R-:W-:-:S04]  /*1c0b0*/  ISETP.NE.U32.AND P0, PT, R2, RZ, PT ;  /* 0x000000ff0200720c */ /* 0x000fc80003f05070 */
[----:B------:R-:W-:-:S13]  /*1c0c0*/  ISETP.NE.AND.EX P0, PT, R3, RZ, PT, P0 ;  /* 0x000000ff0300720c */ /* 0x000fda0003f05300 */
[----:B------:R-:W-:Y:S05]  /*1c0d0*/  @!P0 BRA `(.L_x_9973) ;  /* 0x0000000000488947 */ /* 0x000fea0003800000 */
[----:B------:R-:W0:Y:S01]  /*1c0e0*/  LDC R6, c[0x0][0x43c] ;  /* 0x00010f00ff067b82 */ /* 0x000e220000000800 */
[----:B----4-:R-:W-:Y:S01]  /*1c0f0*/  IMAD.MOV.U32 R0, RZ, RZ, R23 ;  /* 0x000000ffff007224 */ /* 0x010fe200078e0017 */
[----:B------:R-:W-:Y:S01]  /*1c100*/  ULDC.64 UR4, c[0x0][0x428] ;  /* 0x00010a0000047ab9 */ /* 0x000fe20000000a00 */
[----:B0-----:R-:W-:-:S13]  /*1c110*/  ISETP.NE.AND P0, PT, R6, 0x1, PT ;  /* 0x000000010600780c */ /* 0x001fda0003f05270 */
[----:B---3--:R-:W0:Y:S02]  /*1c120*/  @P0 LDC.64 R4, c[0x0][0x440] ;  /* 0x00011000ff040b82 */ /* 0x008e240000000a00 */
[----:B0-----:R-:W-:-:S05]  /*1c130*/  @P0 IMAD.HI.U32 R4, R23, R4, RZ ;  /* 0x0000000417040227 */ /* 0x001fca00078e00ff */
[----:B------:R-:W-:-:S04]  /*1c140*/  @P0 SHF.R.U32.HI R0, RZ, R5, R4 ;  /* 0x00000005ff000219 */ /* 0x000fc80000011604 */
[--C-:B------:R-:W-:Y:S01]  /*1c150*/  SHF.R.S32.HI R5, RZ, 0x1f, R0.reuse ;  /* 0x0000001fff057819 */ /* 0x100fe20000011400 */
[----:B------:R-:W-:-:S04]  /*1c160*/  IMAD.MOV R4, RZ, RZ, -R0 ;  /* 0x000000ffff047224 */ /* 0x000fc800078e0a00 */
[----:B------:R-:W-:Y:S02]  /*1c170*/  IMAD R23, R6, R4, R23 ;  /* 0x0000000406177224 */ /* 0x000fe400078e0217 */
[----:B------:R-:W-:Y:S02]  /*1c180*/  IMAD R6, R7, UR4, RZ ;  /* 0x0000000407067c24 */ /* 0x000fe4000f8e02ff */
[----:B------:R-:W-:Y:S02]  /*1c190*/  IMAD.MOV.U32 R4, RZ, RZ, R0 ;  /* 0x000000ffff047224 */ /* 0x000fe400078e0000 */
[C---:B------:R-:W-:Y:S02]  /*1c1a0*/  IMAD R0, R26.reuse, UR5, R6 ;  /* 0x000000051a007c24 */ /* 0x040fe4000f8e0206 */
[----:B------:R-:W-:-:S04]  /*1c1b0*/  IMAD.WIDE.U32 R4, R26, UR4, R4 ;  /* 0x000000041a047c25 */ /* 0x000fc8000f8e0004 */
[----:B------:R-:W-:Y:S01]  /*1c1c0*/  IMAD.IADD R0, R5, 0x1, R0 ;  /* 0x0000000105007824 */ /* 0x000fe200078e0200 */
[----:B------:R-:W-:-:S04]  /*1c1d0*/  LEA R2, P0, R4, R2, 0x2 ;  /* 0x0000000204027211 */ /* 0x000fc800078010ff */
[----:B------:R-:W-:-:S05]  /*1c1e0*/  LEA.HI.X R3, R4, R3, R0, 0x2, P0 ;  /* 0x0000000304037211 */ /* 0x000fca00000f1400 */
[----:B------:R0:W5:Y:S04]  /*1c1f0*/  LDG.E R22, desc[UR60][R2.64] ;  /* 0x0000003c02167981 */ /* 0x000168000c1e1900 */
.L_x_9973:
[----:B----4-:R-:W-:Y:S01]  /*1c200*/  IMAD R0, R18, 0x8, R16 ;  /* 0x0000000812007824 */ /* 0x010fe200078e0210 */
[----:B0-----:R-:W-:-:S04]  /*1c210*/  SHF.L.U32 R2, R28, 0x1f, RZ ;  /* 0x0000001f1c027819 */ /* 0x001fc800000006ff */
[----:B------:R-:W0:Y:S02]  /*1c220*/  SYNCS.PHASECHK.TRANS64.TRYWAIT P0, [R0+URZ+0x31c40], R2 ;  /* 0x031c4002000075a7 */ /* 0x000e24000800017f */
[----:B0-----:R-:W-:Y:S05]  /*1c230*/  @!P0 BRA `(.L_x_9974) ;  /* 0x0000005800888947 */ /* 0x001fea0003800000 */
.L_x_10133:
[----:B------:R-:W4:Y:S02]  /*1c240*/  S2R R3, SR_TID.X ;  /* 0x0000000000037919 */ /* 0x000f240000002100 */
[----:B----4-:R-:W-:-:S04]  /*1c250*/  LOP3.LUT R3, R3, 0x7f, RZ, 0xc0, !PT ;  /* 0x0000007f03037812 */ /* 0x010fc800078ec0ff */
[----:B------:R-:W-:-:S13]  /*1c260*/  ISETP.NE.AND P0, PT, R3, RZ, PT ;  /* 0x000000ff0300720c */ /* 0x000fda0003f05270 */
[----:B------:R-:W-:Y:S05]  /*1c270*/  @P0 BRA `(.L_x_9975) ;  /* 0x0000000000140947 */ /* 0x000fea0003800000 */
[----:B------:R-:W-:Y:S01]  /*1c280*/  LOP3.LUT P1, RZ, R19, 0x1, RZ, 0xc0, !PT ;  /* 0x0000000113ff7812 */ /* 0x000fe2000782c0ff */
[----:B0-----:R-:W-:-:S04]  /*1c290*/  IMAD.MOV.U32 R2, RZ, RZ, 0x6c00 ;  /* 0x00006c00ff027424 */ /* 0x001fc800078e00ff */
[----:B------:R4:W-:Y:S08]  /*1c2a0*/  SYNCS.ARRIVE.TRANS64 RZ, [R0+URZ+0x31c30], R2 ;  /* 0x031c300200ff79a7 */ /* 0x0009f0000800003f */
[----:B------:R-:W-:Y:S05]  /*1c2b0*/  @!P1 BRA `(.L_x_9975) ;  /* 0x0000000000049947 */ /* 0x000fea0003800000 */
[----:B------:R-:W-:Y:S01]  /*1c2c0*/  BPT.TRAP 0x1 ;  /* 0x000000040000795c */ /* 0x000fe20000300000 */
.L_x_9975:
[----:B------:R-:W-:Y:S01]  /*1c2d0*/  R2UR UR9, R0 ;  /* 0x00000000000972ca */ /* 0x000fe200000e0000 */
[----:B0---4-:R-:W-:Y:S01]  /*1c2e0*/  IMAD R0, R18, 0x6c00, R16 ;  /* 0x00006c0012007824 */ /* 0x011fe200078e0210 */
        /* <DEDUP_REMOVED lines=11> */
[----:B------:R-:W-:Y:S01]  /*1c3a0*/  UIADD3 UR9, UR9, 0x31c30, URZ ;  /* 0x00031c3009097890 */ /* 0x000fe2000fffe03f */
[----:B------:R-:W-:-:S03]  /*1c3b0*/  LOP3.LUT R19, R19, 0xfffffffb, RZ, 0xc0, !PT ;  /* 0xfffffffb13137812 */ /* 0x000fc600078ec0ff */
[----:B------:R-:W-:Y:S02]  /*1c3c0*/  UIMAD UR11, UR11, 0x90, UR5 ;  /* 0x000000900b0b78a4 */ /* 0x000fe4000f8e0205 */
[----:B------:R-:W-:Y:S02]  /*1c3d0*/  UIADD3 UR14, UR8, 0x16a00, URZ ;  /* 0x00016a00080e7890 */ /* 0x000fe4000fffe03f */
[----:B------:R-:W-:Y:S02]  /*1c3e0*/  UIADD3.X UR5, URZ, UR37, URZ, UP0, !UPT ;  /* 0x000000253f057290 */ /* 0x000fe400087fe43f */
[----:B------:R-:W-:Y:S02]  /*1c3f0*/  UIADD3 UR15, UR8, 0x18e00, URZ ;  /* 0x00018e00080f7890 */ /* 0x000fe4000fffe03f */
[----:B------:R-:W-:Y:S01]  /*1c400*/  UIADD3 UR16, UR8, 0x1b200, URZ ;  /* 0x0001b20008107890 */ /* 0x000fe2000fffe03f */
[----:B------:R-:W-:Y:S02]  /*1c410*/  @P0 LOP3.LUT R19, R19, 0x4, RZ, 0xfc, !PT ;  /* 0x0000000413130812 */ /* 0x000fe400078efcff */
[----:B------:R-:W-:Y:S01]  /*1c420*/  UMOV UR8, UR14 ;  /* 0x0000000e00087c82 */ /* 0x000fe20008000000 */
[----:B------:R-:W-:Y:S01]  /*1c430*/  UMOV UR14, 0x40 ;  /* 0x00000040000e7882 */ /* 0x000fe20000000000 */
[----:B------:R0:W-:Y:S02]  /*1c440*/  UTMALDG.4D [UR8], [UR4], desc[UR6] ;  /* 0x00000608040075b4 */ /* 0x0001e40008019000 */
[----:B0-----:R-:W-:Y:S01]  /*1c450*/  UMOV UR8, UR15 ;  /* 0x0000000f00087c82 */ /* 0x001fe20008000000 */
[----:B------:R-:W-:-:S02]  /*1c460*/  UMOV UR10, UR17 ;  /* 0x00000011000a7c82 */ /* 0x000fc40008000000 */
[----:B------:R0:W-:Y:S02]  /*1c470*/  UTMALDG.4D [UR8], [UR4], desc[UR6] ;  /* 0x00000608040075b4 */ /* 0x0001e40008019000 */
[----:B0-----:R-:W-:Y:S01]  /*1c480*/  UMOV UR8, UR16 ;  /* 0x0000001000087c82 */ /* 0x001fe20008000000 */
[----:B------:R-:W-:Y:S02]  /*1c490*/  UMOV UR10, UR14 ;  /* 0x0000000e000a7c82 */ /* 0x000fe40008000000 */
[----:B------:R0:W-:Y:S02]  /*1c4a0*/  UTMALDG.4D [UR8], [UR4], desc[UR6] ;  /* 0x00000608040075b4 */ /* 0x0001e40008019000 */
[----:B0-----:R-:W-:Y:S01]  /*1c4b0*/  NOP ;  /* 0x0000000000007918 */ /* 0x001fe20000000000 */
.L_x_9971:
[----:B------:R-:W5:Y:S04]  /*1c4c0*/  LDL.LU R4, [R1+0x28] ;  /* 0x0000280001047983 */ /* 0x000f680000300800 */
[----:B------:R-:W2:Y:S04]  /*1c4d0*/  LDL.LU R6, [R1+0x18] ;  /* 0x0000180001067983 */ /* 0x000ea80000300800 */
[----:B------:R-:W3:Y:S01]  /*1c4e0*/  LDL.LU R3, [R1+0x3c] ;  /* 0x00003c0001037983 */ /* 0x000ee20000300800 */
[----:B------:R-:W-:Y:S05]  /*1c4f0*/  WARPSYNC.ALL ;  /* 0x0000000000007948 */ /* 0x000fea0003800000 */
[----:B------:R-:W-:Y:S01]  /*1c500*/  ULDC.64 UR6, c[0x0][0xa00] ;  /* 0x0002800000067ab9 */ /* 0x000fe20000000a00 */
[----:B------:R-:W-:Y:S01]  /*1c510*/  ULDC.64 UR4, c[0x0][0x298] ;  /* 0x0000a60000047ab9 */ /* 0x000fe20000000a00 */
[----:B----4-:R-:W-:Y:S01]  /*1c520*/  VIADD R0, R16, 0xda00 ;  /* 0x0000da0010007836 */ /* 0x010fe20000000000 */
[----:B------:R-:W-:Y:S01]  /*1c530*/  BAR.SYNC.DEFER_BLOCKING 0x8, 0x200 ;  /* 0x0208000000007b1d */ /* 0x000fe20000010000 */
[----:B------:R-:W-:-:S03]  /*1c540*/  ISETP.NE.U32.AND P0, PT, RZ, UR6, PT ;  /* 0x00000006ff007c0c */ /* 0x000fc6000bf05070 */
[----:B------:R-:W-:Y:S02]  /*1c550*/  LOP3.LUT P1, RZ, R0, 0x1bf, RZ, 0xc0, !PT ;  /* 0x000001bf00ff7812 */ /* 0x000fe4000782c0ff */
[----:B------:R-:W-:Y:S01]  /*1c560*/  ISETP.NE.AND.EX P0, PT, RZ, UR7, PT, P0 ;  /* 0x00000007ff007c0c */ /* 0x000fe2000bf05300 */
[----:B------:R-:W-:Y:S01]  /*1c570*/  BSSY B6, `(.L_x_9976) ;  /* 0x000001d000067945 */ /* 0x000fe20003800000 */
[----:B-----5:R-:W-:Y:S02]  /*1c580*/  SHF.R.S32.HI R2, RZ, 0x1f, R4 ;  /* 0x0000001fff027819 */ /* 0x020fe40000011404 */
[----:B--2---:R-:W-:-:S03]  /*1c590*/  SEL R6, R6, RZ, !P0 ;  /* 0x000000ff06067207 */ /* 0x004fc60004000000 */
[----:B------:R-:W-:-:S04]  /*1c5a0*/  IMAD R2, R2, UR4, RZ ;  /* 0x0000000402027c24 */ /* 0x000fc8000f8e02ff */
[C---:B------:R-:W-:Y:S01]  /*1c5b0*/  IMAD R0, R4.reuse, UR5, R2 ;  /* 0x0000000504007c24 */ /* 0x040fe2000f8e0202 */
[----:B---3--:R-:W-:Y:S01]  /*1c5c0*/  SEL R2, R3, RZ, !P0 ;  /* 0x000000ff03027207 */ /* 0x008fe20004000000 */
        /* <DEDUP_REMOVED lines=19> */
[----:B-1----:R-:W-:Y:S02]  /*1c700*/  IMAD.MOV.U32 R12, RZ, RZ, 0x1 ;  /* 0x00000001ff0c7424 */ /* 0x002fe400078e00ff */
[----:B------:R-:W-:-:S07]  /*1c710*/  IMAD.MOV.U32 R13, RZ, RZ, RZ ;  /* 0x000000ffff0d7224 */ /* 0x000fce00078e00ff */
[----:B------:R-:W-:-:S07]  /*1c720*/  LEPC R20, `(.L_x_9977) ;  /* 0x000000001014794e */ /* 0x000fce0000000000 */
[----:B0-----:R-:W-:Y:S05]  /*1c730*/  CALL.ABS.NOINC R2 ;  /* 0x0000000002007343 */ /* 0x001fea0003c00000 */
.L_x_9977:
[----:B------:R-:W-:Y:S05]  /*1c740*/  BSYNC B6 ;  /* 0x0000000000067941 */ /* 0x000fea0003800000 */
.L_x_9976:
[----:B------:R-:W2:Y:S01]  /*1c750*/  LDL.LU R20, [R1+0x28] ;  /* 0x0000280001147983 */ /* 0x000ea20000300800 */
[----:B------:R-:W3:Y:S01]  /*1c760*/  LDC R10, c[0x0][0x448] ;  /* 0x00011200ff0a7b82 */ /* 0x000ee20000000800 */
[----:B------:R-:W-:Y:S01]  /*1c770*/  ULDC.64 UR4, c[0x0][0x2d8] ;  /* 0x0000b60000047ab9 */ /* 0x000fe20000000a00 */
[----:B------:R-:W-:Y:S01]  /*1c780*/  ULDC.64 UR6, c[0x0][0x2e0] ;  /* 0x0000b80000067ab9 */ /* 0x000fe20000000a00 */
[----:B0-----:R-:W2:Y:S01]  /*1c790*/  LDL.LU.64 R2, [R1+0x30] ;  /* 0x0000300001027983 */ /* 0x001ea20000300a00 */
[----:B------:R-:W-:-:S03]  /*1c7a0*/  ULDC.64 UR8, c[0x0][0x280] ;  /* 0x0000a00000087ab9 */ /* 0x000fc60000000a00 */
[----:B------:R-:W4:Y:S04]  /*1c7b0*/  LDL.LU R21, [R1+0x3c] ;  /* 0x00003c0001157983 */ /* 0x000f280000300800 */
[----:B------:R-:W5:Y:S01]  /*1c7c0*/  LDL.LU R4, [R1+0x18] ;  /* 0x0000180001047983 */ /* 0x000f620000300800 */
[----:B-1----:R-:W0:Y:S01]  /*1c7d0*/  S2R R13, SR_TID.X ;  /* 0x00000000000d7919 */ /* 0x002e220000002100 */
[----:B---3--:R-:W-:-:S13]  /*1c7e0*/  ISETP.NE.AND P0, PT, R10, 0x1, PT ;  /* 0x000000010a00780c */ /* 0x008fda0003f05270 */
[----:B------:R-:W1:Y:S01]  /*1c7f0*/  @P0 LDC R5, c[0x0][0x450] ;  /* 0x00011400ff050b82 */ /* 0x000e620000000800 */
[----:B0-----:R-:W-:-:S05]  /*1c800*/  IMAD.SHL.U32 R11, R13, 0x8, RZ ;  /* 0x000000080d0b7824 */ /* 0x001fca00078e00ff */
[----:B------:R-:W-:-:S04]  /*1c810*/  LOP3.LUT R11, R11, 0x18, RZ, 0xc0, !PT ;  /* 0x000000180b0b7812 */ /* 0x000fc800078ec0ff */
[C---:B------:R-:W-:Y:S02]  /*1c820*/  LOP3.LUT R12, R11.reuse, 0x20, RZ, 0xfc, !PT ;  /* 0x000000200b0c7812 */ /* 0x040fe400078efcff */
[----:B------:R-:W-:Y:S01]  /*1c830*/  LOP3.LUT R11, R11, 0x40, RZ, 0xfc, !PT ;  /* 0x000000400b0b7812 */ /* 0x000fe200078efcff */
[----:B--2---:R-:W-:Y:S02]  /*1c840*/  IMAD.MOV.U32 R3, RZ, RZ, R20 ;  /* 0x000000ffff037224 */ /* 0x004fe400078e0014 */
[----:B------:R-:W0:Y:S01]  /*1c850*/  S2R R20, SR_TID.X ;  /* 0x0000000000147919 */ /* 0x000e220000002100 */
[----:B------:R-:W-:-:S04]  /*1c860*/  IMAD.WIDE.U32 R2, R17, UR4, R2 ;  /* 0x0000000411027c25 */ /* 0x000fc8000f8e0002 */
[----:B------:R-:W-:Y:S01]  /*1c870*/  IMAD R3, R17, UR5, R3 ;  /* 0x0000000511037c24 */ /* 0x000fe2000f8e0203 */
[----:B------:R-:W-:Y:S01]  /*1c880*/  ULDC.64 UR4, c[0x0][0x2d0] ;  /* 0x0000b40000047ab9 */ /* 0x000fe20000000a00 */
[----:B----4-:R-:W-:Y:S02]  /*1c890*/  IMAD R0, R21, UR6, RZ ;  /* 0x0000000615007c24 */ /* 0x010fe4000f8e02ff */
[----:B-----5:R-:W-:-:S04]  /*1c8a0*/  IMAD.WIDE.U32 R2, R4, UR6, R2 ;  /* 0x0000000604027c25 */ /* 0x020fc8000f8e0002 */
[----:B------:R-:W-:Y:S01]  /*1c8b0*/  IMAD R0, R4, UR7, R0 ;  /* 0x0000000704007c24 */ /* 0x000fe2000f8e0200 */
[----:B------:R-:W-:Y:S01]  /*1c8c0*/  ULDC.64 UR6, c[0x0][0x2c8] ;  /* 0x0000b20000067ab9 */ /* 0x000fe20000000a00 */
[----:B------:R-:W2:Y:S02]  /*1c8d0*/  @P0 LDC R4, c[0x0][0x44c] ;  /* 0x00011300ff040b82 */ /* 0x000ea40000000800 */
[----:B------:R-:W-:Y:S01]  /*1c8e0*/  IMAD.IADD R3, R3, 0x1, R0 ;  /* 0x0000000103037824 */ /* 0x000fe200078e0200 */
[C---:B0-----:R-:W-:Y:S01]  /*1c8f0*/  LOP3.LUT R21, R20.reuse, 0x7f, RZ, 0xc0, !PT ;  /* 0x0000007f14157812 */ /* 0x041fe200078ec0ff */
[----:B------:R-:W-:-:S03]  /*1c900*/  IMAD.SHL.U32 R20, R20, 0x20, RZ ;  /* 0x0000002014147824 */ /* 0x000fc600078e00ff */
[----:B------:R-:W-:-:S04]  /*1c910*/  SHF.R.U32.HI R21, RZ, 0x2, R21 ;  /* 0x00000002ff157819 */ /* 0x000fc80000011615 */
[----:B------:R-:W-:Y:S02]  /*1c920*/  LOP3.LUT R20, R21, 0x60, R20, 0xf8, !PT ;  /* 0x0000006015147812 */ /* 0x000fe400078ef814 */
[----:B------:R-:W-:-:S03]  /*1c930*/  LOP3.LUT R21, R13, 0x7f, RZ, 0xc0, !PT ;  /* 0x0000007f0d157812 */ /* 0x000fc600078ec0ff */
[----:B------:R-:W-:Y:S01]  /*1c940*/  IMAD R8, R25, 0xc0, R20 ;  /* 0x000000c019087824 */ /* 0x000fe200078e0214 */
[----:B------:R-:W-:Y:S01]  /*1c950*/  SHF.R.U32.HI R21, RZ, 0x2, R21 ;  /* 0x00000002ff157819 */ /* 0x000fe20000011615 */
[----:B------:R-:W-:Y:S02]  /*1c960*/  IMAD.SHL.U32 R20, R13, 0x8, RZ ;  /* 0x000000080d147824 */ /* 0x000fe400078e00ff */
[----:B--2---:R-:W-:-:S03]  /*1c970*/  @P0 IMAD.HI.U32 R0, R8, R4, RZ ;  /* 0x0000000408000227 */ /* 0x004fc600078e00ff */
[----:B------:R-:W-:Y:S01]  /*1c980*/  LOP3.LUT R20, R20, 0x18, RZ, 0xc0, !PT ;  /* 0x0000001814147812 */ /* 0x000fe200078ec0ff */
[----:B------:R-:W-:Y:S01]  /*1c990*/  IMAD.MOV.U32 R4, RZ, RZ, R8 ;  /* 0x000000ffff047224 */ /* 0x000fe200078e0008 */
[----:B-1----:R-:W-:-:S04]  /*1c9a0*/  @P0 SHF.R.U32.HI R4, RZ, R5, R0 ;  /* 0x00000005ff040219 */ /* 0x002fc80000011600 */
[--C-:B------:R-:W-:Y:S01]  /*1c9b0*/  SHF.R.S32.HI R0, RZ, 0x1f, R4.reuse ;  /* 0x0000001fff007819 */ /* 0x100fe20000011404 */
[----:B------:R-:W-:-:S04]  /*1c9c0*/  IMAD.MOV R6, RZ, RZ, -R4 ;  /* 0x000000ffff067224 */ /* 0x000fc800078e0a04 */
[----:B------:R-:W-:-:S04]  /*1c9d0*/  IMAD R0, R0, UR4, RZ ;  /* 0x0000000400007c24 */ /* 0x000fc8000f8e02ff */
[C---:B------:R-:W-:Y:S02]  /*1c9e0*/  IMAD R0, R4.reuse, UR5, R0 ;  /* 0x0000000504007c24 */ /* 0x040fe4000f8e0200 */
[----:B------:R-:W-:-:S04]  /*1c9f0*/  IMAD.WIDE.U32 R4, R4, UR4, R2 ;  /* 0x0000000404047c25 */ /* 0x000fc8000f8e0002 */
[----:B------:R-:W-:Y:S02]  /*1ca00*/  IMAD.IADD R5, R5, 0x1, R0 ;  /* 0x0000000105057824 */ /* 0x000fe400078e0200 */
[----:B------:R-:W-:Y:S02]  /*1ca10*/  IMAD R0, R10, R6, R8 ;  /* 0x000000060a007224 */ /* 0x000fe400078e0208 */
[----:B------:R-:W-:-:S03]  /*1ca20*/  VIADD R8, R8, 0x80 ;  /* 0x0000008008087836 */ /* 0x000fc60000000000 */
[----:B------:R-:W-:-:S05]  /*1ca30*/  SHF.R.S32.HI R6, RZ, 0x1f, R0 ;  /* 0x0000001fff067819 */ /* 0x000fca0000011400 */
[----:B------:R-:W-:Y:S02]  /*1ca40*/  IMAD R9, R6, UR6, RZ ;  /* 0x0000000606097c24 */ /* 0x000fe4000f8e02ff */
[C---:B------:R-:W-:Y:S02]  /*1ca50*/  IMAD.WIDE.U32 R6, R0.reuse, UR6, R4 ;  /* 0x0000000600067c25 */ /* 0x040fe4000f8e0004 */
[----:B------:R-:W0:Y:S02]  /*1ca60*/  @P0 LDC R5, c[0x0][0x44c] ;  /* 0x00011300ff050b82 */ /* 0x000e240000000800 */
[----:B------:R-:W-:Y:S01]  /*1ca70*/  IMAD R0, R0, UR7, R9 ;  /* 0x0000000700007c24 */ /* 0x000fe2000f8e0209 */
[----:B------:R-:W-:-:S03]  /*1ca80*/  LEA R4, P1, R6, UR8, 0x1 ;  /* 0x0000000806047c11 */ /* 0x000fc6000f8208ff */
[----:B------:R-:W-:Y:S02]  /*1ca90*/  IMAD.IADD R0, R7, 0x1, R0 ;  /* 0x0000000107007824 */ /* 0x000fe400078e0200 */
[----:B------:R-:W1:Y:S03]  /*1caa0*/  @P0 LDC R7, c[0x0][0x450] ;  /* 0x00011400ff070b82 */ /* 0x000e660000000800 */
[----:B------:R-:W-:Y:S01]  /*1cab0*/  LEA.HI.X R0, R6, UR9, R0, 0x1, P1 ;  /* 0x0000000906007c11 */ /* 0x000fe200088f0c00 */
[----:B------:R-:W-:Y:S02]  /*1cac0*/  IMAD.MOV.U32 R6, RZ, RZ, R8 ;  /* 0x000000ffff067224 */ /* 0x000fe400078e0008 */
[----:B0-----:R-:W-:-:S05]  /*1cad0*/  @P0 IMAD.HI.U32 R5, R8, R5, RZ ;  /* 0x0000000508050227 */ /* 0x001fca00078e00ff */
[----:B-1----:R-:W-:-:S04]  /*1cae0*/  @P0 SHF.R.U32.HI R6, RZ, R7, R5 ;  /* 0x00000007ff060219 */ /* 0x002fc80000011605 */
[--C-:B------:R-:W-:Y:S01]  /*1caf0*/  SHF.R.S32.HI R7, RZ, 0x1f, R6.reuse ;  /* 0x0000001fff077819 */ /* 0x100fe20000011406 */
[----:B------:R-:W-:Y:S02]  /*1cb00*/  IMAD.MOV R5, RZ, RZ, -R6 ;  /* 0x000000ffff057224 */ /* 0x000fe400078e0a06 */
[----:B------:R-:W-:-:S04]  /*1cb10*/  IMAD.WIDE.U32 R2, R6, UR4, R2 ;  /* 0x0000000406027c25 */ /* 0x000fc8000f8e0002 */
[----:B------:R-:W-:Y:S02]  /*1cb20*/  IMAD R5, R10, R5, R8 ;  /* 0x000000050a057224 */ /* 0x000fe400078e0208 */
[----:B------:R-:W-:Y:S01]  /*1cb30*/  IMAD R7, R7, UR4, RZ ;  /* 0x0000000407077c24 */ /* 0x000fe2000f8e02ff */
[----:B------:R-:W-:Y:S02]  /*1cb40*/  ULDC UR4, c[0x0][0x2b8] ;  /* 0x0000ae0000047ab9 */ /* 0x000fe40000000800 */
[----:B------:R-:W-:Y:S01]  /*1cb50*/  ISETP.GE.AND P3, PT, R20, UR4, PT ;  /* 0x0000000414007c0c */ /* 0x000fe2000bf66270 */
[----:B------:R-:W-:Y:S01]  /*1cb60*/  IMAD R7, R6, UR5, R7 ;  /* 0x0000000506077c24 */ /* 0x000fe2000f8e0207 */
[----:B------:R-:W-:Y:S01]  /*1cb70*/  SHF.R.S32.HI R6, RZ, 0x1f, R5 ;  /* 0x0000001fff067819 */ /* 0x000fe20000011405 */
[----:B------:R-:W-:Y:S01]  /*1cb80*/  UMOV UR5, 0xffffffff ;  /* 0xffffffff00057882 */ /* 0x000fe20000000000 */
[----:B------:R-:W-:Y:S01]  /*1cb90*/  ISETP.GE.AND P1, PT, R11, UR4, PT ;  /* 0x000000040b007c0c */ /* 0x000fe2000bf26270 */
[----:B------:R-:W-:-:S02]  /*1cba0*/  IMAD.IADD R3, R3, 0x1, R7 ;  /* 0x0000000103037824 */ /* 0x000fc400078e0207 */
[----:B------:R-:W-:Y:S02]  /*1cbb0*/  IMAD R6, R6, UR6, RZ ;  /* 0x0000000606067c24 */ /* 0x000fe4000f8e02ff */
[----:B------:R-:W-:-:S04]  /*1cbc0*/  IMAD.WIDE.U32 R2, R5, UR6, R2 ;  /* 0x0000000605027c25 */ /* 0x000fc8000f8e0002 */
[----:B------:R-:W-:Y:S01]  /*1cbd0*/  IMAD R6, R5, UR7, R6 ;  /* 0x0000000705067c24 */ /* 0x000fe2000f8e0206 */
[----:B------:R-:W-:-:S03]  /*1cbe0*/  LEA R8, P0, R2, UR8, 0x1 ;  /* 0x0000000802087c11 */ /* 0x000fc6000f8008ff */
[----:B------:R-:W-:-:S05]  /*1cbf0*/  IMAD.IADD R3, R3, 0x1, R6 ;  /* 0x0000000103037824 */ /* 0x000fca00078e0206 */
[----:B------:R-:W-:Y:S02]  /*1cc00*/  LEA.HI.X R3, R2, UR9, R3, 0x1, P0 ;  /* 0x0000000902037c11 */ /* 0x000fe400080f0c03 */
[----:B------:R-:W-:Y:S01]  /*1cc10*/  ISETP.GE.AND P0, PT, R12, UR4, PT ;  /* 0x000000040c007c0c */ /* 0x000fe2000bf06270 */
[----:B------:R-:W-:-:S12]  /*1cc20*/  BRA.DIV UR5, `(.L_x_9978) ;  /* 0x0000005205207947 */ /* 0x000fd8000b800000 */
[----:B------:R-:W2:Y:S04]  /*1cc30*/  LDL.LU R5, [R1+0x44] ;  /* 0x0000440001057983 */ /* 0x000ea80000300800 */
[----:B------:R-:W3:Y:S01]  /*1cc40*/  LDL R9, [R1+0x14] ;  /* 0x0000140001097983 */ /* 0x000ee20000100800 */
[----:B------:R-:W-:-:S03]  /*1cc50*/  IMAD R25, R25, 0xc0, R21 ;  /* 0x000000c019197824 */ /* 0x000fc600078e0215 */
[----:B------:R-:W0:Y:S04]  /*1cc60*/  SHFL.IDX PT, R7, R4, RZ, 0x1c1f ;  /* 0x001c1fff04077589 */ /* 0x000e2800000e0000 */
[----:B------:R-:W1:Y:S01]  /*1cc70*/  SHFL.IDX PT, R6, R0, RZ, 0x1c1f ;  /* 0x001c1fff00067589 */ /* 0x000e6200000e0000 */
[----:B--2---:R-:W-:Y:S02]  /*1cc80*/  IMAD R2, R5, R10, RZ ;  /* 0x0000000a05027224 */ /* 0x004fe400078e02ff */
[----:B------:R-:W-:-:S03]  /*1cc90*/  VIADD R5, R25, 0x20 ;  /* 0x0000002019057836 */ /* 0x000fc60000000000 */
        /* <DEDUP_REMOVED lines=10> */
[----:B------:R-:W-:Y:S01]  /*1cd40*/  ISETP.GE.AND P2, PT, R5, R2, PT ;  /* 0x000000020500720c */ /* 0x000fe20003f46270 */
[----:B------:R-:W-:-:S02]  /*1cd50*/  VIADD R5, R25, 0x40 ;  /* 0x0000004019057836 */ /* 0x000fc40000000000 */
[----:B0-----:R-:W0:Y:S04]  /*1cd60*/  SHFL.IDX PT, R7, R4, 0x1, 0x1c1f ;  /* 0x003c1f0004077f89 */ /* 0x001e2800000e0000 */
[----:B------:R-:W1:Y:S06]  /*1cd70*/  SHFL.IDX PT, R6, R0, 0x1, 0x1c1f ;  /* 0x003c1f0000067f89 */ /* 0x000e6c00000e0000 */
[----:B0-----:R-:W-:-:S05]  /*1cd80*/  @!P2 LEA R7, P4, R20, R7, 0x1 ;  /* 0x000000071407a211 */ /* 0x001fca00078808ff */
[----:B-1----:R-:W-:-:S05]  /*1cd90*/  @!P2 IMAD.X R6, RZ, RZ, R6, P4 ;  /* 0x000000ffff06a224 */ /* 0x002fca00020e0606 */
[----:B------:R-:W-:-:S04]  /*1cda0*/  @!P2 LOP3.LUT R7, R7, R6, RZ, 0x3c, !PT ;  /* 0x000000060707a212 */ /* 0x000fc800078e3cff */
[----:B------:R-:W-:-:S04]  /*1cdb0*/  @!P2 LOP3.LUT R6, R7, R6, RZ, 0x3c, !PT ;  /* 0x000000060706a212 */ /* 0x000fc800078e3cff */
[----:B------:R-:W-:-:S05]  /*1cdc0*/  @!P2 LOP3.LUT R7, R7, R6, RZ, 0x3c, !PT ;  /* 0x000000060707a212 */ /* 0x000fca00078e3cff */
[----:B------:R-:W-:Y:S04]  /*1cdd0*/  @!P2 LDGSTS.E.BYPASS.LTC128B.128 [R9+0xe200], desc[UR60][R6.64], !P3 ;  /* 0x0e2000000609afae */ /* 0x000fe8000d901d7c */
[----:B------:R-:W-:Y:S04]  /*1cde0*/  @!P2 LDGSTS.E.BYPASS.LTC128B.128 [R9+0x11200], desc[UR60][R6.64+0x40], !P0 ;  /* 0x112000400609afae */ /* 0x000fe8000c101d7c */
[----:B------:R0:W-:Y:S01]  /*1cdf0*/  @!P2 LDGSTS.E.BYPASS.LTC128B.128 [R9+0x14200], desc[UR60][R6.64+0x80], !P1 ;  /* 0x142000800609afae */ /* 0x0001e2000c901d7c */
[----:B------:R-:W-:Y:S01]  /*1ce00*/  ISETP.GE.AND P2, PT, R5, R2, PT ;  /* 0x000000020500720c */ /* 0x000fe20003f46270 */
[----:B------:R-:W-:-:S02]  /*1ce10*/  VIADD R5, R25, 0x60 ;  /* 0x0000006019057836 */ /* 0x000fc40000000000 */
[----:B0-----:R-:W0:Y:S04]  /*1ce20*/  SHFL.IDX PT, R7, R4, 0x2, 0x1c1f ;  /* 0x005c1f0004077f89 */ /* 0x001e2800000e0000 */
[----:B------:R-:W1:Y:S04]  /*1ce30*/  SHFL.IDX PT, R6, R0, 0x2, 0x1c1f ;  /* 0x005c1f0000067f89 */ /* 0x000e6800000e0000 */
[----:B------:R-:W2:Y:S04]  /*1ce40*/  SHFL.IDX PT, R4, R4, 0x3, 0x1c1f ;  /* 0x007c1f0004047f89 */ /* 0x000ea800000e0000 */
[----:B------:R-:W3:Y:S01]  /*1ce50*/  SHFL.IDX PT, R0, R0, 0x3, 0x1c1f ;  /* 0x007c1f0000007f89 */ /* 0x000ee200000e0000 */
[----:B0-----:R-:W-:-:S05]  /*1ce60*/  @!P2 LEA R7, P4, R20, R7, 0x1 ;  /* 0x000000071407a211 */ /* 0x001fca00078808ff */
[----:B-1----:R-:W-:-:S05]  /*1ce70*/  @!P2 IMAD.X R6, RZ, RZ, R6, P4 ;  /* 0x000000ffff06a224 */ /* 0x002fca00020e0606 */
[----:B------:R-:W-:-:S04]  /*1ce80*/  @!P2 LOP3.LUT R7, R7, R6, RZ, 0x3c, !PT ;  /* 0x000000060707a212 */ /* 0x000fc800078e3cff */
[----:B------:R-:W-:-:S04]  /*1ce90*/  @!P2 LOP3.LUT R6, R7, R6, RZ, 0x3c, !PT ;  /* 0x000000060706a212 */ /* 0x000fc800078e3cff */
[----:B------:R-:W-:-:S05]  /*1cea0*/  @!P2 LOP3.LUT R7, R7, R6, RZ, 0x3c, !PT ;  /* 0x000000060707a212 */ /* 0x000fca00078e3cff */
[----:B------:R-:W-:Y:S04]  /*1ceb0*/  @!P2 LDGSTS.E.BYPASS.LTC128B.128 [R9+0xea00], desc[UR60][R6.64], !P3 ;  /* 0x0ea000000609afae */ /* 0x000fe8000d901d7c */
[----:B------:R-:W-:Y:S04]  /*1cec0*/  @!P2 LDGSTS.E.BYPASS.LTC128B.128 [R9+0x11a00], desc[UR60][R6.64+0x40], !P0 ;  /* 0x11a000400609afae */ /* 0x000fe8000c101d7c */
[----:B------:R-:W-:Y:S01]  /*1ced0*/  @!P2 LDGSTS.E.BYPASS.LTC128B.128 [R9+0x14a00], desc[UR60][R6.64+0x80], !P1 ;  /* 0x14a000800609afae */ /* 0x000fe2000c901d7c */
[----:B------:R-:W-:-:S13]  /*1cee0*/  ISETP.GE.AND P2, PT, R5, R2, PT ;  /* 0x000000020500720c */ /* 0x000fda0003f46270 */
[----:B--2---:R-:W-:-:S05]  /*1cef0*/  @!P2 LEA R4, P4, R20, R4, 0x1 ;  /* 0x000000041404a211 */ /* 0x004fca00078808ff */
[----:B---3--:R-:W-:-:S04]  /*1cf00*/  @!P2 IMAD.X R0, RZ, RZ, R0, P4 ;  /* 0x000000ffff00a224 */ /* 0x008fc800020e0600 */
[----:B------:R-:W-:Y:S02]  /*1cf10*/  @!P2 IMAD.MOV.U32 R5, RZ, RZ, R0 ;  /* 0x000000ffff05a224 */ /* 0x000fe400078e0000 */
[----:B------:R-:W-:Y:S04]  /*1cf20*/  SHFL.IDX PT, R0, R3, RZ, 0x1c1f ;  /* 0x001c1fff03007589 */ /* 0x000fe800000e0000 */
[----:B------:R-:W-:Y:S04]  /*1cf30*/  @!P2 LDGSTS.E.BYPASS.LTC128B.128 [R9+0xf200], desc[UR60][R4.64], !P3 ;  /* 0x0f2000000409afae */ /* 0x000fe8000d901d7c */
[----:B------:R-:W-:Y:S04]  /*1cf40*/  @!P2 LDGSTS.E.BYPASS.LTC128B.128 [R9+0x12200], desc[UR60][R4.64+0x40], !P0 ;  /* 0x122000400409afae */ /* 0x000fe8000c101d7c */
[----:B------:R0:W-:Y:S04]  /*1cf50*/  @!P2 LDGSTS.E.BYPASS.LTC128B.128 [R9+0x15200], desc[UR60][R4.64+0x80], !P1 ;  /* 0x152000800409afae */ /* 0x0001e8000c901d7c */
[----:B------:R-:W-:Y:S04]  /*1cf60*/  SHFL.IDX PT, R3, R3, 0x1, 0x1c1f ;  /* 0x003c1f0003037f89 */ /* 0x000fe800000e0000 */
[----:B0-----:R-:W0:Y:S01]  /*1cf70*/  SHFL.IDX PT, R4, R8, RZ, 0x1c1f ;  /* 0x001c1fff08047589 */ /* 0x001e2200000e0000 */
[----:B------:R-:W-:-:S03]  /*1cf80*/  VIADD R5, R25, 0x80 ;  /* 0x0000008019057836 */ /* 0x000fc60000000000 */
[----:B------:R-:W1:Y:S02]  /*1cf90*/  SHFL.IDX PT, R8, R8, 0x1, 0x1c1f ;  /* 0x003c1f0008087f89 */ /* 0x000e6400000e0000 */
[----:B------:R-:W-:-:S13]  /*1cfa0*/  ISETP.GE.AND P2, PT, R5, R2, PT ;  /* 0x000000020500720c */ /* 0x000fda0003f46270 */
[----:B0-----:R-:W-:-:S05]  /*1cfb0*/  @!P2 LEA R4, P4, R20, R4, 0x1 ;  /* 0x000000041404a211 */ /* 0x001fca00078808ff */
[----:B------:R-:W-:-:S05]  /*1cfc0*/  @!P2 IMAD.X R0, RZ, RZ, R0, P4 ;  /* 0x000000ffff00a224 */ /* 0x000fca00020e0600 */
[----:B------:R-:W-:-:S05]  /*1cfd0*/  @!P2 MOV R5, R0 ;  /* 0x000000000005a202 */ /* 0x000fca0000000f00 */
[----:B------:R0:W-:Y:S04]  /*1cfe0*/  @!P2 LDGSTS.E.BYPASS.LTC128B.128 [R9+0xfa00], desc[UR60][R4.64], !P3 ;  /* 0x0fa000000409afae */ /* 0x0001e8000d901d7c */
[----:B------:R0:W-:Y:S04]  /*1cff0*/  @!P2 LDGSTS.E.BYPASS.LTC128B.128 [R9+0x12a00], desc[UR60][R4.64+0x40], !P0 ;  /* 0x12a000400409afae */ /* 0x0001e8000c101d7c */
[----:B-1----:R0:W-:Y:S02]  /*1d000*/  @!P2 LDGSTS.E.BYPASS.LTC128B.128 [R9+0x15a00], desc[UR60][R4.64+0x80], !P1 ;  /* 0x15a000800409afae */ /* 0x0021e4000c901d7c */
.L_x_10146:
[----:B------:R-:W2:Y:S01]  /*1d010*/  LDL R0, [R1+0x14] ;  /* 0x0000140001007983 */ /* 0x000ea20000100800 */
[----:B------:R-:W-:-:S05]  /*1d020*/  VIADD R25, R25, 0xa0 ;  /* 0x000000a019197836 */ /* 0x000fca0000000000 */
[----:B------:R-:W-:-:S13]  /*1d030*/  ISETP.GE.AND P2, PT, R25, R2, PT ;  /* 0x000000021900720c */ /* 0x000fda0003f46270 */
[----:B------:R-:W-:-:S05]  /*1d040*/  @!P2 LEA R2, P4, R20, R8, 0x1 ;  /* 0x000000081402a211 */ /* 0x000fca00078808ff */
[----:B------:R-:W-:-:S05]  /*1d050*/  @!P2 IMAD.X R3, RZ, RZ, R3, P4 ;  /* 0x000000ffff03a224 */ /* 0x000fca00020e0603 */
[----:B------:R-:W-:Y:S01]  /*1d060*/  @!PT LDS RZ, [RZ] ;  /* 0x00000000fffff984 */ /* 0x000fe20000000800 */
[----:B------:R-:W-:Y:S01]  /*1d070*/  @!PT LDS RZ, [RZ] ;  /* 0x00000000fffff984 */ /* 0x000fe20000000800 */
[----:B------:R-:W-:Y:S01]  /*1d080*/  @!PT LDS RZ, [RZ] ;  /* 0x00000000fffff984 */ /* 0x000fe20000000800 */
[----:B--2---:R1:W-:Y:S04]  /*1d090*/  @!P2 LDGSTS.E.BYPASS.LTC128B.128 [R0+0x10200], desc[UR60][R2.64], !P3 ;  /* 0x102000000200afae */ /* 0x0043e8000d901d7c */
[----:B------:R1:W-:Y:S01]  /*1d0a0*/  @!P2 LDGSTS.E.BYPASS.LTC128B.128 [R0+0x13200], desc[UR60][R2.64+0x40], !P0 ;  /* 0x132000400200afae */ /* 0x0003e2000c101d7c */
[----:B------:R-:W-:-:S03]  /*1d0b0*/  PLOP3.LUT P0, PT, PT, PT, PT, 0x80, 0x0 ;  /* 0x000000000000781c */ /* 0x000fc60003f0f070 */
[----:B------:R1:W-:Y:S01]  /*1d0c0*/  @!P2 LDGSTS.E.BYPASS.LTC128B.128 [R0+0x16200], desc[UR60][R2.64+0x80], !P1 ;  /* 0x162000800200afae */ /* 0x0003e2000c901d7c */
[----:B------:R-:W-:-:S09]  /*1d0d0*/  NOP ;  /* 0x0000000000007918 */ /* 0x000fd20000000000 */
.L_x_9979:
        /* <DEDUP_REMOVED lines=18> */
.L_x_10147:
[----:B------:R-:W-:Y:S05]  /*1d200*/  BSYNC B0 ;  /* 0x0000000000007941 */ /* 0x000fea0003800000 */
.L_x_9980:
[----:B------:R-:W1:Y:S04]  /*1d210*/  LDL R2, [R1+0x24] ;  /* 0x0000240001027983 */ /* 0x000e680000100800 */
[----:B------:R-:W2:Y:S01]  /*1d220*/  LDL R3, [R1+0x10] ;  /* 0x0000100001037983 */ /* 0x000ea20000100800 */
[----:B------:R-:W-:Y:S01]  /*1d230*/  BSSY B0, `(.L_x_9982) ;  /* 0x000022f000007945 */ /* 0x000fe20003800000 */
[----:B-1----:R-:W-:-:S05]  /*1d240*/  VIADD R0, R2, 0xfffffffe ;  /* 0xfffffffe02007836 */ /* 0x002fca0000000000 */
[----:B--2---:R-:W-:-:S13]  /*1d250*/  ISETP.GE.AND P0, PT, R0, R3, PT ;  /* 0x000000030000720c */ /* 0x004fda0003f06270 */
[----:B------:R-:W-:Y:S05]  /*1d260*/  @!P0 BRA `(.L_x_9983) ;  /* 0x0000002000ac8947 */ /* 0x000fea0003800000 */
[----:B------:R-:W2:Y:S04]  /*1d270*/  LDL.LU R2, [R1+0x48] ;  /* 0x0000480001027983 */ /* 0x000ea80000300800 */
[----:B0-----:R-:W3:Y:S04]  /*1d280*/  LDL.LU R5, [R1+0x2c] ;  /* 0x00002c0001057983 */ /* 0x001ee80000300800 */
        /* <DEDUP_REMOVED lines=12> */
[----:B------:R-:W-:Y:S01]  /*1d350*/  LOP3.LUT P1, RZ, R19, 0x4, RZ, 0xc0, !PT ;  /* 0x0000000413ff7812 */ /* 0x000fe2000782c0ff */
[----:B------:R-:W-:Y:S01]  /*1d360*/  VIADD R5, R18, 0x1 ;  /* 0x0000000112057836 */ /* 0x000fe20000000000 */
[----:B------:R-:W-:Y:S04]  /*1d370*/  BSSY B1, `(.L_x_9986) ;  /* 0x00000ac000017945 */ /* 0x000fe80003800000 */
[----:B------:R-:W-:-:S04]  /*1d380*/  ISETP.NE.AND P0, PT, R5, 0x2, PT ;  /* 0x000000020500780c */ /* 0x000fc80003f05270 */
[----:B------:R-:W-:Y:S02]  /*1d390*/  SEL R9, RZ, 0x1, P0 ;  /* 0x00000001ff097807 */ /* 0x000fe40000000000 */
[----:B------:R-:W-:Y:S02]  /*1d3a0*/  SEL R5, R5, RZ, P0 ;  /* 0x000000ff05057207 */ /* 0x000fe40000000000 */
[----:B------:R-:W-:Y:S01]  /*1d3b0*/  LOP3.LUT R9, R28, R9, RZ, 0x3c, !PT ;  /* 0x000000091c097212 */ /* 0x000fe200078e3cff */
        /* <DEDUP_REMOVED lines=19> */
[----:B------:R-:W-:-:S04]  /*1d4f0*/  IMAD R6, R26, UR7, R6 ;  /* 0x000000071a067c24 */ /* 0x000fc8000f8e0206 */
[----:B------:R-:W-:Y:S01]  /*1d500*/  IMAD.IADD R3, R6, 0x1, R3 ;  /* 0x0000000106037824 */ /* 0x000fe200078e0203 */
[----:B------:R-:W-:-:S04]  /*1d510*/  LEA R6, P0, R2, UR4, 0x2 ;  /* 0x0000000402067c11 */ /* 0x000fc8000f8010ff */
[----:B------:R-:W-:-:S06]  /*1d520*/  LEA.HI.X R7, R2, UR5, R3, 0x2, P0 ;  /* 0x0000000502077c11 */ /* 0x000fcc00080f1403 */
[----:B------:R0:W5:Y:S03]  /*1d530*/  LDG.E R7, desc[UR60][R6.64] ;  /* 0x0000003c06077981 */ /* 0x000166000c1e1900 */
.L_x_9988:
[----:B------:R-:W-:Y:S01]  /*1d540*/  IMAD R3, R5, 0x8, R16 ;  /* 0x0000000805037824 */ /* 0x000fe200078e0210 */
[----:B------:R-:W-:Y:S01]  /*1d550*/  SHF.L.U32 R2, R9, 0x1f, RZ ;  /* 0x0000001f09027819 */ /* 0x000fe200000006ff */
[----:B------:R-:W-:Y:S03]  /*1d560*/  BSSY B3, `(.L_x_9989) ;  /* 0x0000003000037945 */ /* 0x000fe60003800000 */
[----:B------:R-:W1:Y:S02]  /*1d570*/  SYNCS.PHASECHK.TRANS64.TRYWAIT P0, [R3+URZ+0x31c40], R2 ;  /* 0x031c4002030075a7 */ /* 0x000e64000800017f */
[----:B-1----:R-:W-:Y:S05]  /*1d580*/  @!P0 BRA `(.L_x_9990) ;  /* 0x0000004c00f08947 */ /* 0x002fea0003800000 */
.L_x_10148:
[----:B------:R-:W-:Y:S05]  /*1d590*/  BSYNC B3 ;  /* 0x0000000000037941 */ /* 0x000fea0003800000 */
.L_x_9989:
        /* <DEDUP_REMOVED lines=10> */
.L_x_9992:
[----:B------:R-:W-:Y:S05]  /*1d640*/  BSYNC B3 ;  /* 0x0000000000037941 */ /* 0x000fea0003800000 */
.L_x_9991:
[----:B------:R-:W-:Y:S01]  /*1d650*/  IMAD.MOV.U32 R11, RZ, RZ, RZ ;  /* 0x000000ffff0b7224 */ /* 0x000fe200078e00ff */
[----:B------:R-:W-:Y:S01]  /*1d660*/  UIADD3 UR4, UP0, UR36, 0x370, URZ ;  /* 0x0000037024047890 */ /* 0x000fe2000ff1e03f */
[----:B------:R-:W-:Y:S01]  /*1d670*/  IMAD R6, R5, 0x6c00, R16 ;  /* 0x00006c0005067824 */ /* 0x000fe200078e0210 */
[----:B------:R-:W-:Y:S01]  /*1d680*/  PLOP3.LUT P0, PT, PT, PT, PT, 0x80, 0x0 ;  /* 0x000000000000781c */ /* 0x000fe20003f0f070 */
[----:B01----:R-:W-:Y:S01]  /*1d690*/  VIADD R3, R3, 0x31c30 ;  /* 0x00031c3003037836 */ /* 0x003fe20000000000 */
[----:B------:R-:W-:Y:S01]  /*1d6a0*/  R2UR UR10, R11 ;  /* 0x000000000b0a72ca */ /* 0x000fe200000e0000 */
[----:B------:R-:W-:Y:S01]  /*1d6b0*/  IMAD R2, R0, 0x90, R29 ;  /* 0x0000009000027824 */ /* 0x000fe200078e021d */
[----:B------:R-:W-:Y:S01]  /*1d6c0*/  UIADD3.X UR5, URZ, UR37, URZ, UP0, !UPT ;  /* 0x000000253f057290 */ /* 0x000fe200087fe43f */
[----:B------:R-:W-:Y:S01]  /*1d6d0*/  VIADD R10, R6, 0x16a00 ;  /* 0x00016a00060a7836 */ /* 0x000fe20000000000 */
[----:B------:R-:W-:Y:S01]  /*1d6e0*/  UMOV UR6, 0x0 ;  /* 0x0000000000067882 */ /* 0x000fe20000000000 */
[----:B------:R-:W-:-:S10]  /*1d6f0*/  UMOV UR7, 0x14f00000 ;  /* 0x14f0000000077882 */ /* 0x000fd40000000000 */
.L_x_9993:
        /* <DEDUP_REMOVED lines=16> */
.L_x_9994:
        /* <DEDUP_REMOVED lines=16> */
.L_x_9995:
        /* <DEDUP_REMOVED lines=15> */
.L_x_10149:
[----:B------:R-:W-:Y:S05]  /*1d9f0*/  BSYNC B3 ;  /* 0x0000000000037941 */ /* 0x000fea0003800000 */
.L_x_9996:
[----:B------:R-:W1:Y:S02]  /*1da00*/  S2R R6, SR_TID.X ;  /* 0x0000000000067919 */ /* 0x000e640000002100 */
[----:B-1----:R-:W-:Y:S02]  /*1da10*/  LOP3.LUT R10, R6, 0x7f, RZ, 0xc0, !PT ;  /* 0x0000007f060a7812 */ /* 0x002fe400078ec0ff */
[----:B------:R-:W2:Y:S02]  /*1da20*/  LDL R6, [R1+0x1c] ;  /* 0x00001c0001067983 */ /* 0x000ea40000100800 */
[----:B------:R-:W-:-:S13]  /*1da30*/  ISETP.NE.AND P0, PT, R10, RZ, PT ;  /* 0x000000ff0a00720c */ /* 0x000fda0003f05270 */
[----:B0-----:R-:W-:-:S04]  /*1da40*/  @!P0 IMAD.MOV.U32 R3, RZ, RZ, 0x6c00 ;  /* 0x00006c00ff038424 */ /* 0x001fc800078e00ff */
[----:B------:R2:W-:Y:S02]  /*1da50*/  @!P0 SYNCS.ARRIVE.TRANS64 RZ, [R2+URZ+0x31c50], R3 ;  /* 0x031c500302ff89a7 */ /* 0x0005e4000800003f */
[----:B--2---:R-:W-:-:S04]  /*1da60*/  PRMT R3, R6, 0x9910, RZ ;  /* 0x0000991006037816 */ /* 0x004fc800000000ff */
[----:B------:R-:W-:-:S13]  /*1da70*/  ISETP.NE.AND P0, PT, R3, 0x2, PT ;  /* 0x000000020300780c */ /* 0x000fda0003f05270 */
[----:B------:R-:W-:Y:S05]  /*1da80*/  @P0 BRA `(.L_x_9998) ;  /* 0x0000000000040947 */ /* 0x000fea0003800000 */
[----:B------:R-:W-:Y:S01]  /*1da90*/  BPT.TRAP 0x1 ;  /* 0x000000040000795c */ /* 0x000fe20000300000 */
.L_x_9998:
[----:B------:R-:W-:Y:S01]  /*1daa0*/  LOP3.LUT P0, RZ, R19, 0x8, RZ, 0xc0, !PT ;  /* 0x0000000813ff7812 */ /* 0x000fe2000780c0ff */
[----:B------:R-:W-:-:S12]  /*1dab0*/  BSSY B3, `(.L_x_9999) ;  /* 0x0000003000037945 */ /* 0x000fd80003800000 */
[----:B------:R-:W-:Y:S05]  /*1dac0*/  @P0 BRA `(.L_x_10000) ;  /* 0x0000000000040947 */ /* 0x000fea0003800000 */
[----:B------:R-:W-:Y:S01]  /*1dad0*/  BPT.TRAP 0x1 ;  /* 0x000000040000795c */ /* 0x000fe20000300000 */
.L_x_10000:
[----:B------:R-:W-:Y:S05]  /*1dae0*/  BSYNC B3 ;  /* 0x0000000000037941 */ /* 0x000fea0003800000 */
.L_x_9999:
[----:B------:R-:W-:Y:S01]  /*1daf0*/  R2UR UR10, R11 ;  /* 0x000000000b0a72ca */ /* 0x000fe200000e0000 */
[----:B------:R-:W-:Y:S01]  /*1db00*/  IMAD R3, R18, 0x6c00, R16 ;  /* 0x00006c0012037824 */ /* 0x000fe200078e0210 */
[----:B------:R-:W-:Y:S01]  /*1db10*/  UIADD3 UR4, UP0, UR36, 0x470, URZ ;  /* 0x0000047024047890 */ /* 0x000fe2000ff1e03f */
[----:B------:R-:W-:Y:S01]  /*1db20*/  PLOP3.LUT P0, PT, PT, PT, PT, 0x80, 0x0 ;  /* 0x000000000000781c */ /* 0x000fe20003f0f070 */
[----:B------:R-:W-:Y:S01]  /*1db30*/  IMAD R6, R23, 0x90, R29 ;  /* 0x0000009017067824 */ /* 0x000fe200078e021d */
[----:B------:R-:W-:Y:S01]  /*1db40*/  UMOV UR6, 0x0 ;  /* 0x0000000000067882 */ /* 0x000fe20000000000 */
[----:B------:R-:W-:Y:S01]  /*1db50*/  VIADD R2, R2, 0x31c50 ;  /* 0x00031c5002027836 */ /* 0x000fe20000000000 */
[----:B------:R-:W-:Y:S01]  /*1db60*/  UIADD3.X UR5, URZ, UR37, URZ, UP0, !UPT ;  /* 0x000000253f057290 */ /* 0x000fe200087fe43f */
[----:B------:R-:W-:Y:S01]  /*1db70*/  VIADD R10, R3, 0x200 ;  /* 0x00000200030a7836 */ /* 0x000fe20000000000 */
[----:B------:R-:W-:-:S10]  /*1db80*/  UMOV UR7, 0x14f00000 ;  /* 0x14f0000000077882 */ /* 0x000fd40000000000 */
.L_x_10001:
        /* <DEDUP_REMOVED lines=15> */
.L_x_10002:
        /* <DEDUP_REMOVED lines=15> */
.L_x_10003:
        /* <DEDUP_REMOVED lines=10> */
[----:B------:R-:W-:Y:S01]  /*1de10*/  MOV R22, R7 ;  /* 0x0000000700167202 */ /* 0x000fe20000000f00 */
[----:B------:R-:W-:-:S07]  /*1de20*/  IMAD.MOV.U32 R23, RZ, RZ, R0 ;  /* 0x000000ffff177224 */ /* 0x000fce00078e0000 */
.L_x_9987:
[----:B------:R-:W-:Y:S05]  /*1de30*/  BSYNC B1 ;  /* 0x0000000000017941 */ /* 0x000fea0003800000 */
.L_x_9986:
[----:B------:R-:W2:Y:S01]  /*1de40*/  LDL.LU R0, [R1+0x24] ;  /* 0x0000240001007983 */ /* 0x000ea20000300800 */
[----:B------:R-:W-:Y:S02]  /*1de50*/  IMAD.MOV.U32 R28, RZ, RZ, R9 ;  /* 0x000000ffff1c7224 */ /* 0x000fe400078e0009 */
[----:B------:R-:W-:Y:S02]  /*1de60*/  IMAD.MOV.U32 R18, RZ, RZ, R5 ;  /* 0x000000ffff127224 */ /* 0x000fe400078e0005 */
[----:B--2---:R-:W-:-:S07]  /*1de70*/  VIADD R0, R0, 0xfffffffd ;  /* 0xfffffffd00007836 */ /* 0x004fce0000000000 */
.L_x_9985:
[----:B------:R-:W-:Y:S05]  /*1de80*/  BSYNC B2 ;  /* 0x0000000000027941 */ /* 0x000fea0003800000 */
.L_x_9984:
[----:B------:R-:W-:Y:S01]  /*1de90*/  VIADD R8, R8, 0xfffffffe ;  /* 0xfffffffe08087836 */ /* 0x000fe20000000000 */
[----:B------:R-:W-:-:S04]  /*1dea0*/  LOP3.LUT R4, RZ, R4, RZ, 0x33, !PT ;  /* 0x00000004ff047212 */ /* 0x000fc800078e33ff */
[----:B------:R-:W-:-:S13]  /*1deb0*/  ISETP.NE.AND P0, PT, R8, R4, PT ;  /* 0x000000040800720c */ /* 0x000fda0003f05270 */
[----:B------:R-:W-:Y:S05]  /*1dec0*/  @!P0 BRA `(.L_x_9983) ;  /* 0x0000001400948947 */ /* 0x000fea0003800000 */
[----:B------:R-:W-:-:S07]  /*1ded0*/  IMAD.MOV.U32 R4, RZ, RZ, R22 ;  /* 0x000000ffff047224 */ /* 0x000fce00078e0016 */
.L_x_10040:
[----:B------:R-:W-:Y:S01]  /*1dee0*/  LOP3.LUT P1, RZ, R19, 0x4, RZ, 0xc0, !PT ;  /* 0x0000000413ff7812 */ /* 0x000fe2000782c0ff */
[----:B------:R-:W-:Y:S01]  /*1def0*/  VIADD R6, R18, 0x1 ;  /* 0x0000000112067836 */ /* 0x000fe20000000000 */
[----:B------:R-:W-:Y:S05]  /*1df00*/  YIELD ;  /* 0x0000000000007946 */ /* 0x000fea0003800000 */
[----:B------:R-:W-:Y:S01]  /*1df10*/  ISETP.NE.AND P0, PT, R6, 0x2, PT ;  /* 0x000000020600780c */ /* 0x000fe20003f05270 */
[----:B------:R-:W-:Y:S03]  /*1df20*/  BSSY B1, `(.L_x_10004) ;  /* 0x00000ab000017945 */ /* 0x000fe60003800000 */
[----:B------:R-:W-:-:S02]  /*1df30*/  SEL R7, RZ, 0x1, P0 ;  /* 0x00000001ff077807 */ /* 0x000fc40000000000 */
        /* <DEDUP_REMOVED lines=24> */
[----:B------:R-:W-:-:S05]  /*1e0c0*/  LEA.HI.X R5, R2, UR5, R3, 0x2, P0 ;  /* 0x0000000502057c11 */ /* 0x000fca00080f1403 */
[----:B------:R0:W5:Y:S04]  /*1e0d0*/  LDG.E R4, desc[UR60][R4.64] ;  /* 0x0000003c04047981 */ /* 0x000168000c1e1900 */
.L_x_10006:
[----:B------:R-:W-:Y:S01]  /*1e0e0*/  IMAD R3, R6, 0x8, R16 ;  /* 0x0000000806037824 */ /* 0x000fe200078e0210 */
[----:B------:R-:W-:Y:S01]  /*1e0f0*/  SHF.L.U32 R2, R7, 0x1f, RZ ;  /* 0x0000001f07027819 */ /* 0x000fe200000006ff */
[----:B------:R-:W-:Y:S03]  /*1e100*/  BSSY B2, `(.L_x_10007) ;  /* 0x0000003000027945 */ /* 0x000fe60003800000 */
[----:B------:R-:W1:Y:S02]  /*1e110*/  SYNCS.PHASECHK.TRANS64.TRYWAIT P0, [R3+URZ+0x31c40], R2 ;  /* 0x031c4002030075a7 */ /* 0x000e64000800017f */
[----:B-1----:R-:W-:Y:S05]  /*1e120*/  @!P0 BRA `(.L_x_10008) ;  /* 0x0000004400308947 */ /* 0x002fea0003800000 */
.L_x_10150:
[----:B------:R-:W-:Y:S05]  /*1e130*/  BSYNC B2 ;  /* 0x0000000000027941 */ /* 0x000fea0003800000 */
.L_x_10007:
        /* <DEDUP_REMOVED lines=10> */
.L_x_10010:
[----:B------:R-:W-:Y:S05]  /*1e1e0*/  BSYNC B2 ;  /* 0x0000000000027941 */ /* 0x000fea0003800000 */
.L_x_10009:
        /* <DEDUP_REMOVED lines=11> */
.L_x_10011:
        /* <DEDUP_REMOVED lines=16> */
.L_x_10012:
        /* <DEDUP_REMOVED lines=16> */
.L_x_10013:
        /* <DEDUP_REMOVED lines=15> */
.L_x_10151:
[----:B------:R-:W-:Y:S05]  /*1e590*/  BSYNC B2 ;  /* 0x0000000000027941 */ /* 0x000fea0003800000 */
.L_x_10014:
[----:B------:R-:W2:Y:S01]  /*1e5a0*/  LDL R5, [R1+0x1c] ;  /* 0x00001c0001057983 */ /* 0x000ea20000100800 */
[----:B------:R-:W1:Y:S02]  /*1e5b0*/  S2R R3, SR_TID.X ;  /* 0x0000000000037919 */ /* 0x000e640000002100 */
[----:B-1----:R-:W-:-:S04]  /*1e5c0*/  LOP3.LUT R3, R3, 0x7f, RZ, 0xc0, !PT ;  /* 0x0000007f03037812 */ /* 0x002fc800078ec0ff */
[----:B------:R-:W-:-:S13]  /*1e5d0*/  ISETP.NE.AND P0, PT, R3, RZ, PT ;  /* 0x000000ff0300720c */ /* 0x000fda0003f05270 */
[----:B------:R-:W-:-:S04]  /*1e5e0*/  @!P0 IMAD.MOV.U32 R3, RZ, RZ, 0x6c00 ;  /* 0x00006c00ff038424 */ /* 0x000fc800078e00ff */
[----:B------:R2:W-:Y:S02]  /*1e5f0*/  @!P0 SYNCS.ARRIVE.TRANS64 RZ, [R2+URZ+0x31c50], R3 ;  /* 0x031c500302ff89a7 */ /* 0x0005e4000800003f */
[----:B--2---:R-:W-:-:S04]  /*1e600*/  PRMT R3, R5, 0x9910, RZ ;  /* 0x0000991005037816 */ /* 0x004fc800000000ff */
[----:B------:R-:W-:-:S13]  /*1e610*/  ISETP.NE.AND P0, PT, R3, 0x2, PT ;  /* 0x000000020300780c */ /* 0x000fda0003f05270 */
[----:B------:R-:W-:Y:S05]  /*1e620*/  @P0 BRA `(.L_x_10016) ;  /* 0x0000000000040947 */ /* 0x000fea0003800000 */
[----:B------:R-:W-:Y:S01]  /*1e630*/  BPT.TRAP 0x1 ;  /* 0x000000040000795c */ /* 0x000fe20000300000 */
.L_x_10016:
[----:B------:R-:W-:Y:S01]  /*1e640*/  LOP3.LUT P0, RZ, R19, 0x8, RZ, 0xc0, !PT ;  /* 0x0000000813ff7812 */ /* 0x000fe2000780c0ff */
[----:B------:R-:W-:-:S12]  /*1e650*/  BSSY B2, `(.L_x_10017) ;  /* 0x0000003000027945 */ /* 0x000fd80003800000 */
[----:B------:R-:W-:Y:S05]  /*1e660*/  @P0 BRA `(.L_x_10018) ;  /* 0x0000000000040947 */ /* 0x000fea0003800000 */
[----:B------:R-:W-:Y:S01]  /*1e670*/  BPT.TRAP 0x1 ;  /* 0x000000040000795c */ /* 0x000fe20000300000 */
.L_x_10018:
[----:B------:R-:W-:Y:S05]  /*1e680*/  BSYNC B2 ;  /* 0x0000000000027941 */ /* 0x000fea0003800000 */
.L_x_10017:
[----:B------:R-:W-:Y:S01]  /*1e690*/  R2UR UR10, R11 ;  /* 0x000000000b0a72ca */ /* 0x000fe200000e0000 */
[----:B------:R-:W-:Y:S01]  /*1e6a0*/  IMAD R18, R18, 0x6c00, R16 ;  /* 0x00006c0012127824 */ /* 0x000fe200078e0210 */
[----:B------:R-:W-:Y:S01]  /*1e6b0*/  UIADD3 UR4, UP0, UR36, 0x470, URZ ;  /* 0x0000047024047890 */ /* 0x000fe2000ff1e03f */
[----:B------:R-:W-:Y:S01]  /*1e6c0*/  PLOP3.LUT P0, PT, PT, PT, PT, 0x80, 0x0 ;  /* 0x000000000000781c */ /* 0x000fe20003f0f070 */
[----:B------:R-:W-:Y:S01]  /*1e6d0*/  IMAD R3, R23, 0x90, R29 ;  /* 0x0000009017037824 */ /* 0x000fe200078e021d */
[----:B------:R-:W-:Y:S01]  /*1e6e0*/  UMOV UR6, 0x0 ;  /* 0x0000000000067882 */ /* 0x000fe20000000000 */
[----:B0-----:R-:W-:Y:S01]  /*1e6f0*/  VIADD R2, R2, 0x31c50 ;  /* 0x00031c5002027836 */ /* 0x001fe20000000000 */
[----:B------:R-:W-:Y:S01]  /*1e700*/  UIADD3.X UR5, URZ, UR37, URZ, UP0, !UPT ;  /* 0x000000253f057290 */ /* 0x000fe200087fe43f */
[----:B------:R-:W-:Y:S01]  /*1e710*/  VIADD R5, R18, 0x200 ;  /* 0x0000020012057836 */ /* 0x000fe20000000000 */
[----:B------:R-:W-:-:S10]  /*1e720*/  UMOV UR7, 0x14f00000 ;  /* 0x14f0000000077882 */ /* 0x000fd40000000000 */
.L_x_10019:
        /* <DEDUP_REMOVED lines=15> */
.L_x_10020:
        /* <DEDUP_REMOVED lines=15> */
.L_x_10021:
        /* <DEDUP_REMOVED lines=12> */
.L_x_10005:
[----:B------:R-:W-:Y:S05]  /*1e9d0*/  BSYNC B1 ;  /* 0x0000000000017941 */ /* 0x000fea0003800000 */
.L_x_10004:
[----:B------:R-:W-:Y:S01]  /*1e9e0*/  LOP3.LUT P1, RZ, R19, 0x4, RZ, 0xc0, !PT ;  /* 0x0000000413ff7812 */ /* 0x000fe2000782c0ff */
[----:B------:R-:W-:Y:S01]  /*1e9f0*/  BSSY B1, `(.L_x_10022) ;  /* 0x00000ae000017945 */ /* 0x000fe20003800000 */
[----:B------:R-:W-:Y:S01]  /*1ea00*/  IADD3 R18, R6, 0x1, RZ ;  /* 0x0000000106127810 */ /* 0x000fe20007ffe0ff */
[----:B------:R-:W-:-:S03]  /*1ea10*/  VIADD R8, R0, 0xffffffff ;  /* 0xffffffff00087836 */ /* 0x000fc60000000000 */
        /* <DEDUP_REMOVED lines=28> */
.L_x_10024:
[----:B------:R-:W-:Y:S01]  /*1ebe0*/  IMAD R3, R18, 0x8, R16 ;  /* 0x0000000812037824 */ /* 0x000fe200078e0210 */
[----:B------:R-:W-:Y:S01]  /*1ebf0*/  SHF.L.U32 R2, R28, 0x1f, RZ ;  /* 0x0000001f1c027819 */ /* 0x000fe200000006ff */
[----:B------:R-:W-:Y:S03]  /*1ec00*/  BSSY B2, `(.L_x_10025) ;  /* 0x0000003000027945 */ /* 0x000fe60003800000 */
[----:B------:R-:W1:Y:S02]  /*1ec10*/  SYNCS.PHASECHK.TRANS64.TRYWAIT P0, [R3+URZ+0x31c40], R2 ;  /* 0x031c4002030075a7 */ /* 0x000e64000800017f */
[----:B-1----:R-:W-:Y:S05]  /*1ec20*/  @!P0 BRA `(.L_x_10026) ;  /* 0x0000003800988947 */ /* 0x002fea0003800000 */
.L_x_10152:
[----:B------:R-:W-:Y:S05]  /*1ec30*/  BSYNC B2 ;  /* 0x0000000000027941 */ /* 0x000fea0003800000 */
.L_x_10025:
        /* <DEDUP_REMOVED lines=10> */
.L_x_10028:
[----:B------:R-:W-:Y:S05]  /*1ece0*/  BSYNC B2 ;  /* 0x0000000000027941 */ /* 0x000fea0003800000 */
.L_x_10027:
        /* <DEDUP_REMOVED lines=11> */
.L_x_10029:
        /* <DEDUP_REMOVED lines=16> */
.L_x_10030:
        /* <DEDUP_REMOVED lines=16> */
.L_x_10031:
        /* <DEDUP_REMOVED lines=15> */
.L_x_10153:
[----:B------:R-:W-:Y:S05]  /*1f090*/  BSYNC B2 ;  /* 0x0000000000027941 */ /* 0x000fea0003800000 */
.L_x_10032:
        /* <DEDUP_REMOVED lines=10> */
.L_x_10034:
[----:B------:R-:W-:Y:S01]  /*1f140*/  LOP3.LUT P0, RZ, R19, 0x8, RZ, 0xc0, !PT ;  /* 0x0000000813ff7812 */ /* 0x000fe2000780c0ff */
[----:B------:R-:W-:-:S12]  /*1f150*/  BSSY B2, `(.L_x_10035) ;  /* 0x0000003000027945 */ /* 0x000fd80003800000 */
[----:B------:R-:W-:Y:S05]  /*1f160*/  @P0 BRA `(.L_x_10036) ;  /* 0x0000000000040947 */ /* 0x000fea0003800000 */
[----:B------:R-:W-:Y:S01]  /*1f170*/  BPT.TRAP 0x1 ;  /* 0x000000040000795c */ /* 0x000fe20000300000 */
.L_x_10036:
[----:B------:R-:W-:Y:S05]  /*1f180*/  BSYNC B2 ;  /* 0x0000000000027941 */ /* 0x000fea0003800000 */
.L_x_10035:
        /* <DEDUP_REMOVED lines=10> */
.L_x_10037:
        /* <DEDUP_REMOVED lines=15> */
.L_x_10038:
        /* <DEDUP_REMOVED lines=15> */
.L_x_10039:
        /* <DEDUP_REMOVED lines=12> */
.L_x_10023:
[----:B------:R-:W-:Y:S05]  /*1f4d0*/  BSYNC B1 ;  /* 0x0000000000017941 */ /* 0x000fea0003800000 */
.L_x_10022:
[----:B------:R-:W2:Y:S01]  /*1f4e0*/  LDL R2, [R1+0x10] ;  /* 0x0000100001027983 */ /* 0x000ea20000100800 */
[----:B------:R-:W-:Y:S01]  /*1f4f0*/  VIADD R0, R0, 0xfffffffe ;  /* 0xfffffffe00007836 */ /* 0x000fe20000000000 */
[----:B--2---:R-:W-:-:S13]  /*1f500*/  ISETP.GT.AND P0, PT, R8, R2, PT ;  /* 0x000000020800720c */ /* 0x004fda0003f04270 */
[----:B------:R-:W-:Y:S05]  /*1f510*/  @P0 BRA `(.L_x_10040) ;  /* 0xffffffe800700947 */ /* 0x000fea000383ffff */
.L_x_9983:
[----:B------:R-:W-:Y:S05]  /*1f520*/  BSYNC B0 ;  /* 0x0000000000007941 */ /* 0x000fea0003800000 */
.L_x_9982:
[----:B------:R-:W1:Y:S01]  /*1f530*/  S2R R2, SR_TID.X ;  /* 0x0000000000027919 */ /* 0x000e620000002100 */
[----:B------:R-:W-:Y:S01]  /*1f540*/  BSSY B0, `(.L_x_10041) ;  /* 0x0000010000007945 */ /* 0x000fe20003800000 */
        /* <DEDUP_REMOVED lines=9> */
[----:B-1----:R-:W2:Y:S01]  /*1f5e0*/  @P0 ATOMG.E.ADD.STRONG.GPU PT, R3, desc[UR60][R2.64], R5 ;  /* 0x00000005020309a8 */ /* 0x002ea200081ee1fc */
[----:B------:R-:W0:Y:S02]  /*1f5f0*/  S2R R4, SR_LTMASK ;  /* 0x0000000000047919 */ /* 0x000e240000003900 */
[----:B0-----:R-:W-:-:S04]  /*1f600*/  LOP3.LUT R4, R4, UR4, RZ, 0xc0, !PT ;  /* 0x0000000404047c12 */ /* 0x001fc8000f8ec0ff */
[----:B------:R-:W0:Y:S01]  /*1f610*/  POPC R7, R4 ;  /* 0x0000000400077309 */ /* 0x000e220000000000 */
[----:B--2---:R-:W0:Y:S02]  /*1f620*/  SHFL.IDX PT, R0, R3, R0, 0x1f ;  /* 0x00001f0003007589 */ /* 0x004e2400000e0000 */
[----:B0-----:R-:W-:-:S07]  /*1f630*/  IADD3 R24, R0, UR38, R7 ;  /* 0x0000002600187c10 */ /* 0x001fce000fffe007 */
.L_x_10042:
[----:B------:R-:W-:Y:S05]  /*1f640*/  BSYNC B0 ;  /* 0x0000000000007941 */ /* 0x000fea0003800000 */
.L_x_10041:
[----:B------:R-:W-:Y:S01]  /*1f650*/  LOP3.LUT P0, RZ, R19, 0x4, RZ, 0xc0, !PT ;  /* 0x0000000413ff7812 */ /* 0x000fe2000780c0ff */
[----:B------:R-:W-:-:S12]  /*1f660*/  BSSY B0, `(.L_x_10043) ;  /* 0x0000049000007945 */ /* 0x000fd80003800000 */
[----:B------:R-:W-:Y:S05]  /*1f670*/  @!P0 BRA `(.L_x_10044) ;  /* 0x00000004001c8947 */ /* 0x000fea0003800000 */
[----:B------:R-:W-:Y:S01]  /*1f680*/  IMAD R0, R18, 0x8, R16 ;  /* 0x0000000812007824 */ /* 0x000fe200078e0210 */
[----:B------:R-:W-:Y:S01]  /*1f690*/  SHF.L.U32 R3, R28, 0x1f, RZ ;  /* 0x0000001f1c037819 */ /* 0x000fe200000006ff */
[----:B------:R-:W-:Y:S03]  /*1f6a0*/  BSSY B1, `(.L_x_10045) ;  /* 0x0000003000017945 */ /* 0x000fe60003800000 */
[----:B------:R-:W1:Y:S02]  /*1f6b0*/  SYNCS.PHASECHK.TRANS64.TRYWAIT P0, [R0+URZ+0x31c60], R3 ;  /* 0x031c6003000075a7 */ /* 0x000e64000800017f */
[----:B-1----:R-:W-:Y:S05]  /*1f6c0*/  @!P0 BRA `(.L_x_10046) ;  /* 0x0000003000188947 */ /* 0x002fea0003800000 */
.L_x_10154:
[----:B------:R-:W-:Y:S05]  /*1f6d0*/  BSYNC B1 ;  /* 0x0000000000017941 */ /* 0x000fea0003800000 */
.L_x_10045:
[----:B------:R-:W0:Y:S02]  /*1f6e0*/  S2R R2, SR_TID.X ;  /* 0x0000000000027919 */ /* 0x000e240000002100 */
[----:B0-----:R-:W-:Y:S02]  /*1f6f0*/  LOP3.LUT R4, R2, 0x7f, RZ, 0xc0, !PT ;  /* 0x0000007f02047812 */ /* 0x001fe400078ec0ff */
[----:B------:R-:W2:Y:S02]  /*1f700*/  LDL R2, [R1+0x1c] ;  /* 0x00001c0001027983 */ /* 0x000ea40000100800 */
[----:B------:R-:W-:-:S13]  /*1f710*/  ISETP.NE.AND P0, PT, R4, RZ, PT ;  /* 0x000000ff0400720c */ /* 0x000fda0003f05270 */
[----:B-1----:R-:W-:-:S04]  /*1f720*/  @!P0 IMAD.MOV.U32 R3, RZ, RZ, 0x6c00 ;  /* 0x00006c00ff038424 */ /* 0x002fc800078e00ff */
[----:B------:R0:W-:Y:S01]  /*1f730*/  @!P0 SYNCS.ARRIVE.TRANS64 RZ, [R0+URZ+0x31c50], R3 ;  /* 0x031c500300ff89a7 */ /* 0x0001e2000800003f */
[----:B--2---:R-:W-:-:S04]  /*1f740*/  PRMT R2, R2, 0x9910, RZ ;  /* 0x0000991002027816 */ /* 0x004fc800000000ff */
[----:B------:R-:W-:-:S13]  /*1f750*/  ISETP.NE.AND P0, PT, R2, 0x2, PT ;  /* 0x000000020200780c */ /* 0x000fda0003f05270 */
[----:B0-----:R-:W-:Y:S05]  /*1f760*/  @P0 BRA `(.L_x_10047) ;  /* 0x0000000000040947 */ /* 0x001fea0003800000 */
[----:B------:R-:W-:Y:S01]  /*1f770*/  BPT.TRAP 0x1 ;  /* 0x000000040000795c */ /* 0x000fe20000300000 */
.L_x_10047:
[----:B------:R-:W-:Y:S01]  /*1f780*/  LOP3.LUT P0, RZ, R19, 0x8, RZ, 0xc0, !PT ;  /* 0x0000000813ff7812 */ /* 0x000fe2000780c0ff */
[----:B------:R-:W-:-:S12]  /*1f790*/  BSSY B1, `(.L_x_10048) ;  /* 0x0000003000017945 */ /* 0x000fd80003800000 */
[----:B------:R-:W-:Y:S05]  /*1f7a0*/  @P0 BRA `(.L_x_10049) ;  /* 0x0000000000040947 */ /* 0x000fea0003800000 */
[----:B------:R-:W-:Y:S01]  /*1f7b0*/  BPT.TRAP 0x1 ;  /* 0x000000040000795c */ /* 0x000fe20000300000 */
.L_x_10049:
[----:B------:R-:W-:Y:S05]  /*1f7c0*/  BSYNC B1 ;  /* 0x0000000000017941 */ /* 0x000fea0003800000 */
.L_x_10048:
[----:B------:R-:W-:Y:S01]  /*1f7d0*/  IMAD R2, R18, 0x6c00, R16 ;  /* 0x00006c0012027824 */ /* 0x000fe200078e0210 */
[----:B------:R-:W-:Y:S01]  /*1f7e0*/  UIADD3 UR4, UP0, UR36, 0x470, URZ ;  /* 0x0000047024047890 */ /* 0x000fe2000ff1e03f */
[----:B------:R-:W-:Y:S01]  /*1f7f0*/  IMAD R23, R23, 0x90, R29 ;  /* 0x0000009017177824 */ /* 0x000fe200078e021d */
[----:B------:R-:W-:Y:S01]  /*1f800*/  PLOP3.LUT P0, PT, PT, PT, PT, 0x80, 0x0 ;  /* 0x000000000000781c */ /* 0x000fe20003f0f070 */
[----:B------:R-:W-:Y:S01]  /*1f810*/  VIADD R0, R0, 0x31c50 ;  /* 0x00031c5000007836 */ /* 0x000fe20000000000 */
[----:B------:R-:W-:Y:S01]  /*1f820*/  UIADD3.X UR5, URZ, UR37, URZ, UP0, !UPT ;  /* 0x000000253f057290 */ /* 0x000fe200087fe43f */
[----:B------:R-:W-:Y:S01]  /*1f830*/  VIADD R3, R2, 0x200 ;  /* 0x0000020002037836 */ /* 0x000fe20000000000 */
[----:B------:R-:W-:Y:S01]  /*1f840*/  UMOV UR6, 0x0 ;  /* 0x0000000000067882 */ /* 0x000fe20000000000 */
[----:B------:R-:W-:Y:S01]  /*1f850*/  UMOV UR7, 0x14f00000 ;  /* 0x14f0000000077882 */ /* 0x000fe20000000000 */
[----:B------:R-:W-:-:S08]  /*1f860*/  UMOV UR10, URZ ;  /* 0x0000003f000a7c82 */ /* 0x000fd00008000000 */
.L_x_10050:
        /* <DEDUP_REMOVED lines=10> */
[----:B------:R-:W-:Y:S01]  /*1f910*/  PLOP3.LUT P0, PT, PT, PT, PT, 0x80, 0x0 ;  /* 0x000000000000781c */ /* 0x000fe20003f0f070 */
[----:B------:R-:W-:Y:S01]  /*1f920*/  VIADD R3, R2, 0x2600 ;  /* 0x0000260002037836 */ /* 0x000fe20000000000 */
[----:B------:R-:W-:Y:S01]  /*1f930*/  UMOV UR6, 0x0 ;  /* 0x0000000000067882 */ /* 0x000fe20000000000 */
[----:B------:R-:W-:Y:S01]  /*1f940*/  UMOV UR7, 0x14f00000 ;  /* 0x14f0000000077882 */ /* 0x000fe20000000000 */
[----:B------:R-:W-:-:S09]  /*1f950*/  UMOV UR10, 0x20 ;  /* 0x00000020000a7882 */ /* 0x000fd20000000000 */
.L_x_10051:
        /* <DEDUP_REMOVED lines=11> */
[----:B------:R-:W-:Y:S01]  /*1fa10*/  UMOV UR6, 0x0 ;  /* 0x0000000000067882 */ /* 0x000fe20000000000 */
[----:B------:R-:W-:Y:S01]  /*1fa20*/  IADD3 R2, R2, 0x4a00, RZ ;  /* 0x00004a0002027810 */ /* 0x000fe20007ffe0ff */
[----:B------:R-:W-:Y:S01]  /*1fa30*/  UMOV UR7, 0x14f00000 ;  /* 0x14f0000000077882 */ /* 0x000fe20000000000 */
[----:B------:R-:W-:-:S09]  /*1fa40*/  UMOV UR10, 0x40 ;  /* 0x00000040000a7882 */ /* 0x000fd20000000000 */
.L_x_10052:
        /* <DEDUP_REMOVED lines=10> */
.L_x_10044:
[----:B------:R-:W-:Y:S05]  /*1faf0*/  BSYNC B0 ;  /* 0x0000000000007941 */ /* 0x000fea0003800000 */
.L_x_10043:
[----:B------:R-:W-:-:S05]  /*1fb00*/  VIADD R18, R18, 0x1 ;  /* 0x0000000112127836 */ /* 0x000fca0000000000 */
[----:B------:R-:W-:-:S04]  /*1fb10*/  ISETP.NE.AND P0, PT, R18, 0x2, PT ;  /* 0x000000021200780c */ /* 0x000fc80003f05270 */
[----:B------:R-:W-:Y:S02]  /*1fb20*/  SEL R3, RZ, 0x1, P0 ;  /* 0x00000001ff037807 */ /* 0x000fe40000000000 */
[----:B------:R-:W-:Y:S02]  /*1fb30*/  SEL R18, R18, RZ, P0 ;  /* 0x000000ff12127207 */ /* 0x000fe40000000000 */
[----:B------:R-:W-:-:S07]  /*1fb40*/  LOP3.LUT R28, R28, R3, RZ, 0x3c, !PT ;  /* 0x000000031c1c7212 */ /* 0x000fce00078e3cff */
.L_x_9964:
[----:B------:R-:W-:Y:S05]  /*1fb50*/  BSYNC B7 ;  /* 0x0000000000077941 */ /* 0x000fea0003800000 */
.L_x_9962:
        /* <DEDUP_REMOVED lines=8> */
[----:B------:R4:W0:Y:S01]  /*1fbe0*/  LDS.128 R24, [R16+0x31cd0] ;  /* 0x031cd00010187984 */ /* 0x0008220000000c00 */
[----:B------:R-:W-:Y:S06]  /*1fbf0*/  BAR.ARV 0x4, 0x200 ;  /* 0x0108000000007b1d */ /* 0x000fec0000002000 */
[----:B------:R-:W-:Y:S05]  /*1fc00*/  BRA `(.L_x_10054) ;  /* 0x0000000800c07947 */ /* 0x000fea0003800000 */
.L_x_10053:
[----:B------:R-:W4:Y:S01]  /*1fc10*/  LDL R10, [R1+0xc] ;  /* 0x00000c00010a7983 */ /* 0x000f220000100800 */
[----:B------:R-:W-:Y:S01]  /*1fc20*/  UMOV UR4, 0xffffffff ;  /* 0xffffffff00047882 */ /* 0x000fe20000000000 */
[----:B----4-:R-:W-:Y:S02]  /*1fc30*/  ISETP.NE.AND P5, PT, R10, 0x1f, PT ;  /* 0x0000001f0a00780c */ /* 0x010fe40003fa5270 */
[----:B------:R-:W-:Y:S11]  /*1fc40*/  BRA.DIV UR4, `(.L_x_10055) ;  /* 0x0000002a04cc7947 */ /* 0x000ff6000b800000 */
[----:B0-----:R-:W-:Y:S01]  /*1fc50*/  IMAD.IADD R9, R27, 0x1, R10 ;  /* 0x000000011b097824 */ /* 0x001fe200078e020a */
[----:B------:R-:W-:Y:S01]  /*1fc60*/  ULDC UR4, c[0x0][0xc3c] ;  /* 0x00030f0000047ab9 */ /* 0x000fe20000000800 */
[----:B------:R-:W-:-:S03]  /*1fc70*/  LOP3.LUT P4, RZ, R19, 0x1, RZ, 0xc0, !PT ;  /* 0x0000000113ff7812 */ /* 0x000fc6000788c0ff */
[----:B------:R-:W-:-:S13]  /*1fc80*/  ISETP.GE.OR P0, PT, R9, UR4, !P5 ;  /* 0x0000000409007c0c */ /* 0x000fda000ef06670 */
[----:B------:R-:W0:Y:S08]  /*1fc90*/  @!P0 LDC.64 R2, c[0x0][0xc80] ;  /* 0x00032000ff028b82 */ /* 0x000e300000000a00 */
[----:B--23--:R-:W2:Y:S01]  /*1fca0*/  @!P0 LDC.64 R4, c[0x0][0xc78] ;  /* 0x00031e00ff048b82 */ /* 0x00cea20000000a00 */
[----:B0-----:R-:W-:-:S05]  /*1fcb0*/  @!P0 IMAD.WIDE R2, R9, 0x4, R2 ;  /* 0x0000000409028825 */ /* 0x001fca00078e0202 */
[----:B------:R2:W3:Y:S02]  /*1fcc0*/  @!P0 LDG.E R7, desc[UR60][R2.64] ;  /* 0x0000003c02078981 */ /* 0x0004e4000c1e1900 */
[----:B--2---:R-:W-:-:S05]  /*1fcd0*/  @!P0 IMAD.WIDE R2, R9, 0x4, R4 ;  /* 0x0000000409028825 */ /* 0x004fca00078e0204 */
[----:B------:R-:W2:Y:S01]  /*1fce0*/  @!P0 LDG.E R8, desc[UR60][R2.64] ;  /* 0x0000003c02088981 */ /* 0x000ea2000c1e1900 */
[----:B------:R-:W-:Y:S02]  /*1fcf0*/  CS2R R4, SRZ ;  /* 0x0000000000047805 */ /* 0x000fe4000001ff00 */
[C---:B------:R-:W-:Y:S02]  /*1fd00*/  ISETP.GE.U32.AND P1, PT, R10.reuse, 0x4, PT ;  /* 0x000000040a00780c */ /* 0x040fe40003f26070 */
[C---:B------:R-:W-:Y:S01]  /*1fd10*/  ISETP.GE.U32.AND P2, PT, R10.reuse, 0x8, PT ;  /* 0x000000080a00780c */ /* 0x040fe20003f46070 */
[----:B------:R-:W-:Y:S01]  /*1fd20*/  SHFL.IDX PT, R0, R24, RZ, 0x1f ;  /* 0x00001fff18007589 */ /* 0x000fe200000e0000 */
[----:B------:R-:W-:-:S03]  /*1fd30*/  ISETP.GE.U32.AND P3, PT, R10, 0x10, PT ;  /* 0x000000100a00780c */ /* 0x000fc60003f66070 */
[----:B------:R0:W-:Y:S02]  /*1fd40*/  SHFL.IDX PT, R6, R24, 0x1, 0x1f ;  /* 0x00201f0018067f89 */ /* 0x0001e400000e0000 */
[----:B0-----:R-:W-:Y:S02]  /*1fd50*/  IMAD.MOV.U32 R24, RZ, RZ, RZ ;  /* 0x000000ffff187224 */ /* 0x001fe400078e00ff */
[----:B---3--:R-:W-:Y:S02]  /*1fd60*/  @!P0 IMAD.MOV.U32 R4, RZ, RZ, R7 ;  /* 0x000000ffff048224 */ /* 0x008fe400078e0007 */
[----:B--2---:R-:W-:Y:S01]  /*1fd70*/  @!P0 IMAD.MOV.U32 R5, RZ, RZ, R8 ;  /* 0x000000ffff058224 */ /* 0x004fe200078e0008 */
[----:B------:R-:W-:-:S03]  /*1fd80*/  ISETP.GE.U32.AND P0, PT, R10, 0x2, PT ;  /* 0x000000020a00780c */ /* 0x000fc60003f06070 */
[----:B-1----:R-:W-:-:S05]  /*1fd90*/  IMAD R13, R5, R4, RZ ;  /* 0x00000004050d7224 */ /* 0x002fca00078e02ff */
        /* <DEDUP_REMOVED lines=16> */
.L_x_10164:
[----:B------:R-:W-:Y:S02]  /*1fea0*/  ULDC UR4, c[0x0][0xc38] ;  /* 0x00030e0000047ab9 */ /* 0x000fe40000000800 */
[----:B------:R-:W-:-:S04]  /*1feb0*/  IMAD.U32 R7, RZ, RZ, UR4 ;  /* 0x00000004ff077e24 */ /* 0x000fc8000f8e00ff */
[----:B-1----:R-:W-:-:S04]  /*1fec0*/  IMAD R3, R14, R7, RZ ;  /* 0x000000070e037224 */ /* 0x002fc800078e02ff */
[----:B------:R-:W-:-:S05]  /*1fed0*/  IMAD.IADD R6, R6, 0x1, R3 ;  /* 0x0000000106067824 */ /* 0x000fca00078e0203 */
[----:B------:R-:W-:-:S13]  /*1fee0*/  ISETP.GT.AND P4, PT, R6, R0, PT ;  /* 0x000000000600720c */ /* 0x000fda0003f84270 */
[----:B------:R-:W-:Y:S05]  /*1fef0*/  @P4 BRA `(.L_x_10056) ;  /* 0x0000000000a44947 */ /* 0x000fea0003800000 */
.L_x_10059:
[----:B0-----:R-:W0:Y:S01]  /*1ff00*/  LDC R2, c[0x0][0xc3c] ;  /* 0x00030f00ff027b82 */ /* 0x001e220000000800 */
[----:B------:R-:W-:-:S05]  /*1ff10*/  VIADD R27, R27, 0x1f ;  /* 0x0000001f1b1b7836 */ /* 0x000fca0000000000 */
[----:B0-----:R-:W-:-:S13]  /*1ff20*/  ISETP.GE.AND P4, PT, R27, R2, PT ;  /* 0x000000021b00720c */ /* 0x001fda0003f86270 */
[----:B------:R-:W-:Y:S05]  /*1ff30*/  @P4 BRA `(.L_x_10057) ;  /* 0x0000000400b44947 */ /* 0x000fea0003800000 */
[----:B------:R-:W2:Y:S01]  /*1ff40*/  LDL R3, [R1+0xc] ;  /* 0x00000c0001037983 */ /* 0x000ea20000100800 */
[----:B------:R-:W-:Y:S02]  /*1ff50*/  IMAD.MOV.U32 R4, RZ, RZ, RZ ;  /* 0x000000ffff047224 */ /* 0x000fe400078e00ff */
[----:B--2---:R-:W-:-:S05]  /*1ff60*/  IMAD.IADD R5, R27, 0x1, R3 ;  /* 0x000000011b057824 */ /* 0x004fca00078e0203 */
[----:B------:R-:W-:-:S13]  /*1ff70*/  ISETP.GE.OR P4, PT, R5, R2, !P5 ;  /* 0x000000020500720c */ /* 0x000fda0006f86670 */
[----:B------:R-:W0:Y:S02]  /*1ff80*/  @!P4 LDC.64 R2, c[0x0][0xc80] ;  /* 0x00032000ff02cb82 */ /* 0x000e240000000a00 */
        /* <DEDUP_REMOVED lines=9> */
[----:B------:R-:W0:Y:S01]  /*20020*/  SHFL.UP PT, R14, R13, 0x1, RZ ;  /* 0x042000000d0e7989 */ /* 0x000e2200000e00ff */
[----:B------:R-:W-:-:S04]  /*20030*/  LOP3.LUT P4, RZ, R19, 0x1, RZ, 0xc0, !PT ;  /* 0x0000000113ff7812 */ /* 0x000fc8000788c0ff */
        /* <DEDUP_REMOVED lines=15> */
.L_x_10172:
[----:B------:R-:W-:Y:S02]  /*20130*/  ULDC UR4, c[0x0][0xc38] ;  /* 0x00030e0000047ab9 */ /* 0x000fe40000000800 */
[----:B------:R-:W-:-:S04]  /*20140*/  IMAD.U32 R7, RZ, RZ, UR4 ;  /* 0x00000004ff077e24 */ /* 0x000fc8000f8e00ff */
[----:B-1----:R-:W-:-:S04]  /*20150*/  IMAD R3, R14, R7, RZ ;  /* 0x000000070e037224 */ /* 0x002fc800078e02ff */
[----:B------:R-:W-:-:S05]  /*20160*/  IMAD.IADD R6, R3, 0x1, R6 ;  /* 0x0000000103067824 */ /* 0x000fca00078e0206 */
[----:B------:R-:W-:-:S13]  /*20170*/  ISETP.GT.AND P4, PT, R6, R0, PT ;  /* 0x000000000600720c */ /* 0x000fda0003f84270 */
[----:B------:R-:W-:Y:S05]  /*20180*/  @!P4 BRA `(.L_x_10059) ;  /* 0xfffffffc005cc947 */ /* 0x000fea000383ffff */
.L_x_10056:
        /* <DEDUP_REMOVED lines=9> */
.L_x_10177:
[----:B------:R-:W-:-:S13]  /*20220*/  ISETP.NE.AND P0, PT, R3, RZ, PT ;  /* 0x000000ff0300720c */ /* 0x000fda0003f05270 */
[----:B------:R-:W-:Y:S05]  /*20230*/  @!P0 BRA `(.L_x_10061) ;  /* 0x0000000000108947 */ /* 0x000fea0003800000 */
[----:B------:R-:W-:Y:S01]  /*20240*/  UMOV UR4, 0xffffffff ;  /* 0xffffffff00047882 */ /* 0x000fe20000000000 */
[----:B------:R-:W-:Y:S02]  /*20250*/  VIADD R12, R6, 0xffffffff ;  /* 0xffffffff060c7836 */ /* 0x000fe40000000000 */
[----:B------:R-:W-:Y:S05]  /*20260*/  BRA.DIV UR4, `(.L_x_10062) ;  /* 0x0000002e04947947 */ /* 0x000fea000b800000 */
[----:B------:R4:W0:Y:S02]  /*20270*/  SHFL.IDX PT, R24, R2, R12, 0x1f ;  /* 0x00001f0c02187589 */ /* 0x00082400000e0000 */
.L_x_10061:
[-C--:B--2---:R-:W-:Y:S01]  /*20280*/  IABS R9, R4.reuse ;  /* 0x0000000400097213 */ /* 0x084fe20000000000 */
[----:B0-----:R-:W-:Y:S02]  /*20290*/  IMAD R24, R24, R7, R8 ;  /* 0x0000000718187224 */ /* 0x001fe400078e0208 */
[----:B------:R-:W-:Y:S01]  /*202a0*/  IMAD.IADD R27, R6, 0x1, R27 ;  /* 0x00000001061b7824 */ /* 0x000fe200078e021b */
[----:B------:R-:W0:Y:S01]  /*202b0*/  I2F.RP R11, R9 ;  /* 0x00000009000b7306 */ /* 0x000e220000209400 */
[----:B------:R-:W-:Y:S01]  /*202c0*/  IMAD.IADD R25, R0, 0x1, -R24 ;  /* 0x0000000100197824 */ /* 0x000fe200078e0a18 */
[----:B------:R-:W-:-:S05]  /*202d0*/  IABS R0, R4 ;  /* 0x0000000400007213 */ /* 0x000fca0000000000 */
[----:B------:R-:W-:Y:S01]  /*202e0*/  IMAD.MOV R0, RZ, RZ, -R0 ;  /* 0x000000ffff007224 */ /* 0x000fe200078e0a00 */
[----:B0-----:R-:W0:Y:S02]  /*202f0*/  MUFU.RCP R11, R11 ;  /* 0x0000000b000b7308 */ /* 0x001e240000001000 */
[----:B0-----:R-:W-:-:S06]  /*20300*/  VIADD R3, R11, 0xffffffe ;  /* 0x0ffffffe0b037836 */ /* 0x001fcc0000000000 */
[----:B------:R-:W4:Y:S02]  /*20310*/  F2I.FTZ.U32.TRUNC.NTZ R3, R3 ;  /* 0x0000000300037305 */ /* 0x000f24000021f000 */
[----:B----4-:R-:W-:-:S04]  /*20320*/  IMAD.MOV R2, RZ, RZ, -R3 ;  /* 0x000000ffff027224 */ /* 0x010fc800078e0a03 */
[----:B------:R-:W-:Y:S01]  /*20330*/  IMAD R10, R2, R9, RZ ;  /* 0x00000009020a7224 */ /* 0x000fe200078e02ff */
[----:B------:R-:W-:-:S05]  /*20340*/  MOV R2, RZ ;  /* 0x000000ff00027202 */ /* 0x000fca0000000f00 */
        /* <DEDUP_REMOVED lines=14> */
[----:B------:R0:W2:Y:S02]  /*20430*/  F2I.FTZ.U32.TRUNC.NTZ R3, R8 ;  /* 0x0000000800037305 */ /* 0x0000a4000021f000 */
[----:B0-----:R-:W-:-:S05]  /*20440*/  IABS R8, R5 ;  /* 0x0000000500087213 */ /* 0x001fca0000000000 */
[----:B------:R-:W-:Y:S02]  /*20450*/  IMAD.MOV R8, RZ, RZ, -R8 ;  /* 0x000000ffff087224 */ /* 0x000fe400078e0a08 */
[----:B--2---:R-:W-:-:S04]  /*20460*/  IMAD.MOV R9, RZ, RZ, -R3 ;  /* 0x000000ffff097224 */ /* 0x004fc800078e0a03 */
[----:B------:R-:W-:-:S04]  /*20470*/  IMAD R9, R9, R0, RZ ;  /* 0x0000000009097224 */ /* 0x000fc800078e02ff */
[----:B------:R-:W-:Y:S01]  /*20480*/  IMAD.HI.U32 R2, R3, R9, R2 ;  /* 0x0000000903027227 */ /* 0x000fe200078e0002 */
[----:B------:R-:W-:-:S04]  /*20490*/  LOP3.LUT R3, R25, R4, RZ, 0x3c, !PT ;  /* 0x0000000419037212 */ /* 0x000fc800078e3cff */
        /* <DEDUP_REMOVED lines=18> */
[----:B------:R-:W-:-:S04]  /*205c0*/  IMAD.MOV R0, RZ, RZ, -R2 ;  /* 0x000000ffff007224 */ /* 0x000fc800078e0a02 */
[C---:B------:R-:W-:Y:S02]  /*205d0*/  IMAD R10, R5.reuse, R0, R10 ;  /* 0x00000000050a7224 */ /* 0x040fe400078e020a */
[----:B------:R-:W-:-:S04]  /*205e0*/  IMAD R5, R5, 0x1000000, R2 ;  /* 0x0100000005057824 */ /* 0x000fc800078e0202 */
[----:B------:R-:W-:Y:S01]  /*205f0*/  IMAD R26, R10, 0x10000, R5 ;  /* 0x000100000a1a7824 */ /* 0x000fe200078e0205 */
[----:B------:R-:W-:Y:S06]  /*20600*/  BRA `(.L_x_10063) ;  /* 0x00000000001c7947 */ /* 0x000fec0003800000 */
.L_x_10057:
[----:B------:R-:W-:Y:S01]  /*20610*/  UMOV UR4, URZ ;  /* 0x0000003f00047c82 */ /* 0x000fe20008000000 */
[----:B------:R-:W-:Y:S01]  /*20620*/  UMOV UR5, URZ ;  /* 0x0000003f00057c82 */ /* 0x000fe20008000000 */
[----:B------:R-:W-:Y:S01]  /*20630*/  ULDC UR6, c[0x0][0xc3c] ;  /* 0x00030f0000067ab9 */ /* 0x000fe20000000800 */
[----:B------:R-:W-:Y:S02]  /*20640*/  IMAD.MOV.U32 R24, RZ, RZ, R0 ;  /* 0x000000ffff187224 */ /* 0x000fe400078e0000 */
[----:B------:R-:W-:Y:S02]  /*20650*/  IMAD.U32 R25, RZ, RZ, UR4 ;  /* 0x00000004ff197e24 */ /* 0x000fe4000f8e00ff */
[----:B------:R-:W-:Y:S02]  /*20660*/  IMAD.U32 R26, RZ, RZ, UR5 ;  /* 0x00000005ff1a7e24 */ /* 0x000fe4000f8e00ff */
[----:B------:R-:W-:-:S07]  /*20670*/  IMAD.U32 R27, RZ, RZ, UR6 ;  /* 0x00000006ff1b7e24 */ /* 0x000fce000f8e00ff */
.L_x_10063:
[----:B------:R-:W2:Y:S01]  /*20680*/  LDL R0, [R1+0xc] ;  /* 0x00000c0001007983 */ /* 0x000ea20000100800 */
[----:B------:R-:W-:Y:S05]  /*20690*/  WARPSYNC.ALL ;  /* 0x0000000000007948 */ /* 0x000fea0003800000 */
[----:B------:R-:W-:Y:S01]  /*206a0*/  BAR.SYNC.DEFER_BLOCKING 0x4, 0x200 ;  /* 0x0108000000007b1d */ /* 0x000fe20000010000 */
[----:B--2---:R-:W-:-:S13]  /*206b0*/  ISETP.NE.AND P0, PT, R0, RZ, PT ;  /* 0x000000ff0000720c */ /* 0x004fda0003f05270 */
[----:B------:R-:W0:Y:S01]  /*206c0*/  @!P0 S2R R3, SR_CgaCtaId ;  /* 0x0000000000038919 */ /* 0x000e220000008800 */
[----:B------:R-:W-:-:S04]  /*206d0*/  @!P0 MOV R0, 0x400 ;  /* 0x0000040000008802 */ /* 0x000fc80000000f00 */
[----:B0-----:R-:W-:-:S05]  /*206e0*/  @!P0 LEA R16, R3, R0, 0x18 ;  /* 0x0000000003108211 */ /* 0x001fca00078ec0ff */
[----:B------:R0:W-:Y:S01]  /*206f0*/  @!P0 STS.128 [R16+0x31cd0], R24 ;  /* 0x031cd01810008388 */ /* 0x0001e20000000c00 */
[----:B------:R-:W-:Y:S06]  /*20700*/  BAR.ARV 0x5, 0x200 ;  /* 0x0148000000007b1d */ /* 0x000fec0000002000 */
.L_x_10054:
[----:B------:R-:W-:Y:S02]  /*20710*/  ULDC UR4, c[0x0][0xc3c] ;  /* 0x00030f0000047ab9 */ /* 0x000fe40000000800 */
[----:B0-----:R-:W-:-:S13]  /*20720*/  ISETP.GE.AND P0, PT, R27, UR4, PT ;  /* 0x000000041b007c0c */ /* 0x001fda000bf06270 */
[----:B------:R-:W-:Y:S05]  /*20730*/  @!P0 BRA `(.L_x_10064) ;  /* 0xffffff9000948947 */ /* 0x000fea000383ffff */
[----:B------:R-:W-:Y:S05]  /*20740*/  BSYNC B8 ;  /* 0x0000000000087941 */ /* 0x000fea0003800000 */
.L_x_9914:
[----:B0-----:R-:W5:Y:S01]  /*20750*/  LDL.LU R0, [R1+0x40] ;  /* 0x0000400001007983 */ /* 0x001f620000300800 */
[----:B------:R-:W-:Y:S01]  /*20760*/  BSSY B0, `(.L_x_10065) ;  /* 0x000000b000007945 */ /* 0x000fe20003800000 */
[----:B--23--:R-:W0:Y:S01]  /*20770*/  S2R R5, SR_CgaCtaId ;  /* 0x0000000000057919 */ /* 0x00ce220000008800 */
[----:B-----5:R-:W-:-:S05]  /*20780*/  VIADD R0, R0, 0x1 ;  /* 0x0000000100007836 */ /* 0x020fca0000000000 */
        /* <DEDUP_REMOVED lines=8> */
.L_x_10180:
[----:B------:R-:W-:Y:S05]  /*20810*/  BSYNC B0 ;  /* 0x0000000000007941 */ /* 0x000fea0003800000 */
.L_x_10065:
[----:B------:R-:W-:-:S03]  /*20820*/  UMOV UR4, 0xffffffff ;  /* 0xffffffff00047882 */ /* 0x000fc60000000000 */
[----:B------:R-:W-:Y:S05]  /*20830*/  BRA.DIV UR4, `(.L_x_10067) ;  /* 0x0000002a045c7947 */ /* 0x000fea000b800000 */
[----:B0-----:R-:W0:Y:S02]  /*20840*/  S2R R0, SR_TID.X ;  /* 0x0000000000007919 */ /* 0x001e240000002100 */
[----:B0-----:R-:W-:-:S04]  /*20850*/  SHF.R.U32.HI R0, RZ, 0x5, R0 ;  /* 0x00000005ff007819 */ /* 0x001fc80000011600 */
[----:B------:R-:W-:-:S05]  /*20860*/  LOP3.LUT R0, R0, 0x3, RZ, 0xc0, !PT ;  /* 0x0000000300007812 */ /* 0x000fca00078ec0ff */
[----:B------:R0:W2:Y:S02]  /*20870*/  SHFL.IDX PT, R14, R0, RZ, 0x1f ;  /* 0x00001fff000e7589 */ /* 0x0000a400000e0000 */
.L_x_10183:
[----:B--2---:R-:W-:-:S13]  /*20880*/  ISETP.NE.AND P0, PT, R14, RZ, PT ;  /* 0x000000ff0e00720c */ /* 0x004fda0003f05270 */
[----:B------:R-:W-:Y:S05]  /*20890*/  @P0 BRA `(.L_x_9760) ;  /* 0x0000000000880947 */ /* 0x000fea0003800000 */
[----:B------:R-:W-:-:S03]  /*208a0*/  UMOV UR4, 0xffffffff ;  /* 0xffffffff00047882 */ /* 0x000fc60000000000 */
[----:B------:R-:W-:Y:S05]  /*208b0*/  BRA.DIV UR4, `(.L_x_10068) ;  /* 0x0000002a04707947 */ /* 0x000fea000b800000 */
[----:B------:R-:W-:-:S13]  /*208c0*/  ELECT P6, URZ, PT ;  /* 0x00000000003f782f */ /* 0x000fda00038c0000 */
.L_x_10186:
[----:B------:R-:W-:Y:S05]  /*208d0*/  @!P6 BRA `(.L_x_9760) ;  /* 0x000000000078e947 */ /* 0x000fea0003800000 */
[----:B0-----:R-:W2:Y:S02]  /*208e0*/  LDL.LU R0, [R1+0x38] ;  /* 0x0000380001007983 */ /* 0x001ea40000300800 */
[----:B--2---:R-:W-:-:S04]  /*208f0*/  LOP3.LUT R0, R0, 0x2, RZ, 0xfc, !PT ;  /* 0x0000000200007812 */ /* 0x004fc800078efcff */
[----:B------:R-:W-:-:S13]  /*20900*/  ISETP.NE.AND P2, PT, R0, 0x3, PT ;  /* 0x000000030000780c */ /* 0x000fda0003f45270 */
[----:B------:R-:W-:Y:S05]  /*20910*/  @!P2 BRA `(.L_x_10069) ;  /* 0x000000000004a947 */ /* 0x000fea0003800000 */
[----:B------:R-:W-:Y:S01]  /*20920*/  BPT.TRAP 0x1 ;  /* 0x000000040000795c */ /* 0x000fe20000300000 */
.L_x_10069:
        /* <DEDUP_REMOVED lines=12> */
.L_x_10187:
[----:B------:R-:W2:Y:S02]  /*209f0*/  SYNCS.PHASECHK.TRANS64.TRYWAIT P0, [R3+URZ], R0 ;  /* 0x00000000030075a7 */ /* 0x000ea4000800017f */
[----:B--2---:R-:W-:Y:S05]  /*20a00*/  @!P0 BRA `(.L_x_10071) ;  /* 0x0000002800508947 */ /* 0x004fea0003800000 */
.L_x_10188:
[----:B------:R-:W-:Y:S05]  /*20a10*/  @!P2 BRA `(.L_x_10072) ;  /* 0x000000000004a947 */ /* 0x000fea0003800000 */
[----:B------:R-:W-:Y:S01]  /*20a20*/  BPT.TRAP 0x1 ;  /* 0x000000040000795c */ /* 0x000fe20000300000 */
.L_x_10072:
[----:B--2---:R-:W-:-:S05]  /*20a30*/  IADD3 R3, R9, 0x31c60, RZ ;  /* 0x00031c6009037810 */ /* 0x004fca0007ffe0ff */
[----:B------:R-:W-:-:S04]  /*20a40*/  IMAD R5, R18, 0x8, R3 ;  /* 0x0000000812057824 */ /* 0x000fc800078e0203 */
[----:B------:R-:W2:Y:S02]  /*20a50*/  SYNCS.PHASECHK.TRANS64.TRYWAIT P0, [R5+URZ], R2 ;  /* 0x00000002050075a7 */ /* 0x000ea4000800017f */
[----:B--2---:R-:W-:Y:S05]  /*20a60*/  @!P0 BRA `(.L_x_10073) ;  /* 0x00000028004c8947 */ /* 0x004fea0003800000 */
.L_x_10189:
[----:B------:R-:W-:-:S07]  /*20a70*/  IMAD R3, R4, 0x8, R3 ;  /* 0x0000000804037824 */ /* 0x000fce00078e0203 */
.L_x_10074:
[----:B---3--:R3:W0:Y:S02]  /*20a80*/  SYNCS.PHASECHK.TRANS64.TRYWAIT P0, [R3+URZ], R0 ;  /* 0x00000000030075a7 */ /* 0x008624000800017f */
[----:B0-----:R-:W-:Y:S05]  /*20a90*/  @!P0 NANOSLEEP.SYNCS 0x989680 ;  /* 0x009896800000895d */ /* 0x001fea0003900000 */
[----:B------:R-:W0:Y:S02]  /*20aa0*/  @!P0 SYNCS.PHASECHK.TRANS64 P0, [R3+URZ], R0 ;  /* 0x00000000030085a7 */ /* 0x000e24000800007f */
[----:B0-----:R-:W-:Y:S05]  /*20ab0*/  @!P0 BRA `(.L_x_10074) ;  /* 0xfffffffc00f08947 */ /* 0x001fea000383ffff */
.L_x_9760:
[----:B------:R-:W-:Y:S05]  /*20ac0*/  BSYNC B9 ;  /* 0x0000000000097941 */ /* 0x000fea0003800000 */
.L_x_9757:
[----:B------:R-:W-:Y:S05]  /*20ad0*/  EXIT ;  /* 0x000000000000794d */ /* 0x000fea0003800000 */
.L_x_9778:
[----:B0-----:R0:W1:Y:S02]  /*20ae0*/  SYNCS.PHASECHK.TRANS64.TRYWAIT P5, [R20+URZ+0x31c90], R90 ;  /* 0x031c905a140075a7 */ /* 0x00106400080a017f */
[----:B-1----:R-:W-:Y:S05]  /*20af0*/  @!P5 NANOSLEEP.SYNCS 0x989680 ;  /* 0x009896800000d95d */ /* 0x002fea0003900000 */
[----:B------:R-:W1:Y:S02]  /*20b00*/  @!P5 SYNCS.PHASECHK.TRANS64 P5, [R20+URZ+0x31c90], R90 ;  /* 0x031c905a1400d5a7 */ /* 0x000e6400080a007f */
[----:B-1----:R-:W-:Y:S05]  /*20b10*/  @!P5 BRA `(.L_x_9778) ;  /* 0xfffffffc00f0d947 */ /* 0x002fea000383ffff */
[----:B------:R-:W-:Y:S05]  /*20b20*/  BRA `(.L_x_10075) ;  /* 0xfffffe2800487947 */ /* 0x000fea000383ffff */
.L_x_9806:
[----:B0-----:R0:W1:Y:S02]  /*20b30*/  SYNCS.PHASECHK.TRANS64.TRYWAIT P5, [R20+URZ+0x31c90], R90 ;  /* 0x031c905a140075a7 */ /* 0x00106400080a017f */
[----:B-1----:R-:W-:Y:S05]  /*20b40*/  @!P5 NANOSLEEP.SYNCS 0x989680 ;  /* 0x009896800000d95d */ /* 0x002fea0003900000 */
[----:B------:R-:W1:Y:S02]  /*20b50*/  @!P5 SYNCS.PHASECHK.TRANS64 P5, [R20+URZ+0x31c90], R90 ;  /* 0x031c905a1400d5a7 */ /* 0x000e6400080a007f */
[----:B-1----:R-:W-:Y:S05]  /*20b60*/  @!P5 BRA `(.L_x_9806) ;  /* 0xfffffffc00f0d947 */ /* 0x002fea000383ffff */
[----:B------:R-:W-:Y:S05]  /*20b70*/  BRA `(.L_x_10076) ;  /* 0xfffffe4000d47947 */ /* 0x000fea000383ffff */
.L_x_9819:
[----:B0-----:R0:W1:Y:S02]  /*20b80*/  SYNCS.PHASECHK.TRANS64.TRYWAIT P4, [R20+URZ+0x31c90], R90 ;  /* 0x031c905a140075a7 */ /* 0x001064000808017f */
[----:B-1----:R-:W-:Y:S05]  /*20b90*/  @!P4 NANOSLEEP.SYNCS 0x989680 ;  /* 0x009896800000c95d */ /* 0x002fea0003900000 */
[----:B------:R-:W1:Y:S02]  /*20ba0*/  @!P4 SYNCS.PHASECHK.TRANS64 P4, [R20+URZ+0x31c90], R90 ;  /* 0x031c905a1400c5a7 */ /* 0x000e64000808007f */
[----:B-1----:R-:W-:Y:S05]  /*20bb0*/  @!P4 BRA `(.L_x_9819) ;  /* 0xfffffffc00f0c947 */ /* 0x002fea000383ffff */
[----:B------:R-:W-:Y:S05]  /*20bc0*/  BRA `(.L_x_10077) ;  /* 0xfffffe5c00407947 */ /* 0x000fea000383ffff */
.L_x_9823:
[----:B--2---:R2:W3:Y:S02]  /*20bd0*/  SYNCS.PHASECHK.TRANS64.TRYWAIT P3, [R20+URZ+0x31cb0], R90 ;  /* 0x031cb05a140075a7 */ /* 0x0044e4000806017f */
[----:B---3--:R-:W-:Y:S05]  /*20be0*/  @!P3 NANOSLEEP.SYNCS 0x989680 ;  /* 0x009896800000b95d */ /* 0x008fea0003900000 */
[----:B------:R-:W3:Y:S02]  /*20bf0*/  @!P3 SYNCS.PHASECHK.TRANS64 P3, [R20+URZ+0x31cb0], R90 ;  /* 0x031cb05a1400b5a7 */ /* 0x000ee4000806007f */
[----:B---3--:R-:W-:Y:S05]  /*20c00*/  @!P3 BRA `(.L_x_9823) ;  /* 0xfffffffc00f0b947 */ /* 0x008fea000383ffff */
[----:B------:R-:W-:Y:S05]  /*20c10*/  BRA `(.L_x_10078) ;  /* 0xfffffe5c00d87947 */ /* 0x000fea000383ffff */
.L_x_9831:
[----:B------:R-:W-:Y:S01]  /*20c20*/  BSSY B0, `(.L_x_10079) ;  /* 0x0000007000007945 */ /* 0x000fe20003800000 */
[----:B------:R-:W-:Y:S02]  /*20c30*/  IMAD.MOV.U32 R12, RZ, RZ, RZ ;  /* 0x000000ffff0c7224 */ /* 0x000fe400078e00ff */
[----:B------:R-:W-:Y:S02]  /*20c40*/  IMAD.MOV.U32 R11, RZ, RZ, 0x1f ;  /* 0x0000001fff0b7424 */ /* 0x000fe400078e00ff */
[----:B------:R-:W-:-:S07]  /*20c50*/  IMAD.MOV.U32 R15, RZ, RZ, -0x1 ;  /* 0xffffffffff0f7424 */ /* 0x000fce00078e00ff */
[----:B-----5:R-:W-:Y:S05]  /*20c60*/  WARPSYNC.COLLECTIVE R15, `(.L_x_10080) ;  /* 0x000000000f087348 */ /* 0x020fea0003c00000 */
[----:B------:R0:W1:Y:S02]  /*20c70*/  SHFL.IDX P6, R14, R13, R12, R11 ;  /* 0x0000000c0d0e7389 */ /* 0x00006400000c000b */
[----:B01---5:R-:W-:Y:S01]  /*20c80*/  ENDCOLLECTIVE ;  /* 0x000000000000791b */ /* 0x023fe20003800000 */
.L_x_10080:
[----:B------:R-:W-:Y:S05]  /*20c90*/  BSYNC B0 ;  /* 0x0000000000007941 */ /* 0x000fea0003800000 */
.L_x_10079:
[----:B------:R1:W-:Y:S01]  /*20ca0*/  STL [R1+0x7c], R14 ;  /* 0x00007c0e01007387 */ /* 0x0003e20000100800 */
[----:B------:R-:W-:Y:S05]  /*20cb0*/  BRA `(.L_x_10081) ;  /* 0xfffffe6400d87947 */ /* 0x000fea000383ffff */
.L_x_9842:
[----:B------:R-:W-:Y:S01]  /*20cc0*/  BSSY B1, `(.L_x_10082) ;  /* 0x0000008000017945 */ /* 0x000fe20003800000 */
[----:B------:R-:W-:Y:S02]  /*20cd0*/  IMAD.MOV.U32 R13, RZ, RZ, R25 ;  /* 0x000000ffff0d7224 */ /* 0x000fe400078e0019 */
[----:B------:R-:W-:Y:S02]  /*20ce0*/  IMAD.MOV.U32 R12, RZ, RZ, RZ ;  /* 0x000000ffff0c7224 */ /* 0x000fe400078e00ff */
[----:B------:R-:W-:Y:S02]  /*20cf0*/  IMAD.MOV.U32 R11, RZ, RZ, 0x1e1f ;  /* 0x00001e1fff0b7424 */ /* 0x000fe400078e00ff */
[----:B------:R-:W-:-:S07]  /*20d00*/  IMAD.MOV.U32 R15, RZ, RZ, -0x1 ;  /* 0xffffffffff0f7424 */ /* 0x000fce00078e00ff */
[----:B-1----:R-:W-:Y:S05]  /*20d10*/  WARPSYNC.COLLECTIVE R15, `(.L_x_10083) ;  /* 0x000000000f087348 */ /* 0x002fea0003c00000 */
[----:B-1----:R0:W1:Y:S02]  /*20d20*/  SHFL.IDX P6, R14, R13, R12, R11 ;  /* 0x0000000c0d0e7389 */ /* 0x00206400000c000b */
[----:B01----:R-:W-:Y:S01]  /*20d30*/  ENDCOLLECTIVE ;  /* 0x000000000000791b */ /* 0x003fe20003800000 */
.L_x_10083:
[----:B------:R-:W-:Y:S05]  /*20d40*/  BSYNC B1 ;  /* 0x0000000000017941 */ /* 0x000fea0003800000 */
.L_x_10082:
        /* <DEDUP_REMOVED lines=8> */
.L_x_10084:
[----:B------:R-:W-:Y:S02]  /*20dd0*/  IMAD.MOV.U32 R13, RZ, RZ, R27 ;  /* 0x000000ffff0d7224 */ /* 0x000fe400078e001b */
[----:B------:R-:W-:-:S07]  /*20de0*/  IMAD.MOV.U32 R0, RZ, RZ, R14 ;  /* 0x000000ffff007224 */ /* 0x000fce00078e000e */
[----:B------:R-:W-:Y:S05]  /*20df0*/  WARPSYNC.COLLECTIVE R15, `(.L_x_10085) ;  /* 0x000000000f087348 */ /* 0x000fea0003c00000 */
[----:B------:R0:W1:Y:S02]  /*20e00*/  SHFL.IDX P6, R14, R13, R12, R11 ;  /* 0x0000000c0d0e7389 */ /* 0x00006400000c000b */
[----:B01----:R-:W-:Y:S01]  /*20e10*/  ENDCOLLECTIVE ;  /* 0x000000000000791b */ /* 0x003fe20003800000 */
.L_x_10085:
[----:B------:R-:W-:Y:S02]  /*20e20*/  IMAD.MOV.U32 R13, RZ, RZ, R26 ;  /* 0x000000ffff0d7224 */ /* 0x000fe400078e001a */
[----:B------:R-:W-:-:S07]  /*20e30*/  IMAD.MOV.U32 R5, RZ, RZ, R14 ;  /* 0x000000ffff057224 */ /* 0x000fce00078e000e */
[----:B------:R-:W-:Y:S05]  /*20e40*/  WARPSYNC.COLLECTIVE R15, `(.L_x_10086) ;  /* 0x000000000f087348 */ /* 0x000fea0003c00000 */
[----:B------:R0:W1:Y:S02]  /*20e50*/  SHFL.IDX P6, R14, R13, R12, R11 ;  /* 0x0000000c0d0e7389 */ /* 0x00006400000c000b */
[----:B01----:R-:W-:Y:S01]  /*20e60*/  ENDCOLLECTIVE ;  /* 0x000000000000791b */ /* 0x003fe20003800000 */
.L_x_10086:
[----:B------:R-:W-:Y:S01]  /*20e70*/  IMAD.MOV.U32 R4, RZ, RZ, R14 ;  /* 0x000000ffff047224 */ /* 0x000fe200078e000e */
[----:B------:R-:W-:Y:S06]  /*20e80*/  BRA `(.L_x_10087) ;  /* 0xfffffe6800e07947 */ /* 0x000fec000383ffff */
.L_x_9846:
[----:B0-----:R0:W1:Y:S02]  /*20e90*/  SYNCS.PHASECHK.TRANS64.TRYWAIT P1, [R16+URZ+0x31c00], R3 ;  /* 0x031c0003100075a7 */ /* 0x001064000802017f */
[----:B-1----:R-:W-:Y:S05]  /*20ea0*/  @!P1 NANOSLEEP.SYNCS 0x989680 ;  /* 0x009896800000995d */ /* 0x002fea0003900000 */
[----:B------:R-:W1:Y:S02]  /*20eb0*/  @!P1 SYNCS.PHASECHK.TRANS64 P1, [R16+URZ+0x31c00], R3 ;  /* 0x031c0003100095a7 */ /* 0x000e64000802007f */
[----:B-1----:R-:W-:Y:S05]  /*20ec0*/  @!P1 BRA `(.L_x_9846) ;  /* 0xfffffffc00f09947 */ /* 0x002fea000383ffff */
[----:B------:R-:W-:Y:S05]  /*20ed0*/  BRA `(.L_x_10088) ;  /* 0xfffffe7400107947 */ /* 0x000fea000383ffff */
.L_x_9858:
        /* <DEDUP_REMOVED lines=8> */
.L_x_10090:
[----:B------:R-:W-:Y:S05]  /*20f60*/  BSYNC B1 ;  /* 0x0000000000017941 */ /* 0x000fea0003800000 */
.L_x_10089:
        /* <DEDUP_REMOVED lines=8> */
.L_x_10091:
[----:B------:R-:W-:Y:S02]  /*20ff0*/  IMAD.MOV.U32 R21, RZ, RZ, R3 ;  /* 0x000000ffff157224 */ /* 0x000fe400078e0003 */
[----:B------:R-:W-:Y:S01]  /*21000*/  IMAD.MOV.U32 R13, RZ, RZ, R27 ;  /* 0x000000ffff0d7224 */ /* 0x000fe200078e001b */
[----:B------:R-:W-:-:S07]  /*21010*/  MOV R0, R14 ;  /* 0x0000000e00007202 */ /* 0x000fce0000000f00 */
[----:B------:R-:W-:Y:S05]  /*21020*/  WARPSYNC.COLLECTIVE R15, `(.L_x_10092) ;  /* 0x000000000f087348 */ /* 0x000fea0003c00000 */
[----:B------:R0:W1:Y:S02]  /*21030*/  SHFL.IDX P6, R14, R13, R12, R11 ;  /* 0x0000000c0d0e7389 */ /* 0x00006400000c000b */
[----:B01----:R-:W-:Y:S01]  /*21040*/  ENDCOLLECTIVE ;  /* 0x000000000000791b */ /* 0x003fe20003800000 */
.L_x_10092:
[----:B------:R-:W-:Y:S02]  /*21050*/  IMAD.MOV.U32 R20, RZ, RZ, R0 ;  /* 0x000000ffff147224 */ /* 0x000fe400078e0000 */
[----:B------:R-:W-:Y:S02]  /*21060*/  IMAD.MOV.U32 R13, RZ, RZ, R26 ;  /* 0x000000ffff0d7224 */ /* 0x000fe400078e001a */
[----:B------:R-:W-:-:S07]  /*21070*/  IMAD.MOV.U32 R5, RZ, RZ, R14 ;  /* 0x000000ffff057224 */ /* 0x000fce00078e000e */
[----:B------:R-:W-:Y:S05]  /*21080*/  WARPSYNC.COLLECTIVE R15, `(.L_x_10093) ;  /* 0x000000000f087348 */ /* 0x000fea0003c00000 */
[----:B------:R0:W1:Y:S02]  /*21090*/  SHFL.IDX P6, R14, R13, R12, R11 ;  /* 0x0000000c0d0e7389 */ /* 0x00006400000c000b */
[----:B01----:R-:W-:Y:S01]  /*210a0*/  ENDCOLLECTIVE ;  /* 0x000000000000791b */ /* 0x003fe20003800000 */
.L_x_10093:
[----:B------:R-:W-:Y:S05]  /*210b0*/  BRA `(.L_x_10094) ;  /* 0xfffffe8400587947 */ /* 0x000fea000383ffff */
.L_x_9862:
[----:B0-----:R0:W1:Y:S02]  /*210c0*/  SYNCS.PHASECHK.TRANS64.TRYWAIT P1, [R16+URZ+0x31c00], R3 ;  /* 0x031c0003100075a7 */ /* 0x001064000802017f */
[----:B-1----:R-:W-:Y:S05]  /*210d0*/  @!P1 NANOSLEEP.SYNCS 0x989680 ;  /* 0x009896800000995d */ /* 0x002fea0003900000 */
[----:B------:R-:W1:Y:S02]  /*210e0*/  @!P1 SYNCS.PHASECHK.TRANS64 P1, [R16+URZ+0x31c00], R3 ;  /* 0x031c0003100095a7 */ /* 0x000e64000802007f */
[----:B-1----:R-:W-:Y:S05]  /*210f0*/  @!P1 BRA `(.L_x_9862) ;  /* 0xfffffffc00f09947 */ /* 0x002fea000383ffff */
[----:B------:R-:W-:Y:S05]  /*21100*/  BRA `(.L_x_10095) ;  /* 0xfffffe8c00107947 */ /* 0x000fea000383ffff */
.L_x_9870:
[----:B--2---:R2:W4:Y:S02]  /*21110*/  SYNCS.PHASECHK.TRANS64.TRYWAIT P1, [R0+URZ+0x31c30], R5 ;  /* 0x031c3005000075a7 */ /* 0x004524000802017f */
[----:B----4-:R-:W-:Y:S05]  /*21120*/  @!P1 NANOSLEEP.SYNCS 0x989680 ;  /* 0x009896800000995d */ /* 0x010fea0003900000 */
[----:B------:R-:W4:Y:S02]  /*21130*/  @!P1 SYNCS.PHASECHK.TRANS64 P1, [R0+URZ+0x31c30], R5 ;  /* 0x031c3005000095a7 */ /* 0x000f24000802007f */
[----:B----4-:R-:W-:Y:S05]  /*21140*/  @!P1 BRA `(.L_x_9870) ;  /* 0xfffffffc00f09947 */ /* 0x010fea000383ffff */
[----:B------:R-:W-:Y:S05]  /*21150*/  BRA `(.L_x_9869) ;  /* 0xfffffea000a47947 */ /* 0x000fea000383ffff */
.L_x_9876:
[----:B-1----:R1:W2:Y:S02]  /*21160*/  SYNCS.PHASECHK.TRANS64.TRYWAIT P3, [R14+URZ+0x31c30], R15 ;  /* 0x031c300f0e0075a7 */ /* 0x0022a4000806017f */
[----:B--2---:R-:W-:Y:S05]  /*21170*/  @!P3 NANOSLEEP.SYNCS 0x989680 ;  /* 0x009896800000b95d */ /* 0x004fea0003900000 */
[----:B------:R-:W2:Y:S02]  /*21180*/  @!P3 SYNCS.PHASECHK.TRANS64 P3, [R14+URZ+0x31c30], R15 ;  /* 0x031c300f0e00b5a7 */ /* 0x000ea4000806007f */
[----:B--2---:R-:W-:Y:S05]  /*21190*/  @!P3 BRA `(.L_x_9876) ;  /* 0xfffffffc00f0b947 */ /* 0x004fea000383ffff */
[----:B------:R-:W-:Y:S05]  /*211a0*/  BRA `(.L_x_9875) ;  /* 0xfffffeec00907947 */ /* 0x000fea000383ffff */
.L_x_9880:
[----:B-1----:R1:W2:Y:S02]  /*211b0*/  SYNCS.PHASECHK.TRANS64.TRYWAIT P2, [R15+URZ+0x31c50], R14 ;  /* 0x031c500e0f0075a7 */ /* 0x0022a4000804017f */
[----:B--2---:R-:W-:Y:S05]  /*211c0*/  @!P2 NANOSLEEP.SYNCS 0x989680 ;  /* 0x009896800000a95d */ /* 0x004fea0003900000 */
[----:B------:R-:W2:Y:S02]  /*211d0*/  @!P2 SYNCS.PHASECHK.TRANS64 P2, [R15+URZ+0x31c50], R14 ;  /* 0x031c500e0f00a5a7 */ /* 0x000ea4000804007f */
[----:B--2---:R-:W-:Y:S05]  /*211e0*/  @!P2 BRA `(.L_x_9880) ;  /* 0xfffffffc00f0a947 */ /* 0x004fea000383ffff */
[----:B------:R-:W-:Y:S05]  /*211f0*/  BRA `(.L_x_9877) ;  /* 0xffffff1400107947 */ /* 0x000fea000383ffff */
.L_x_9885:
[----:B--2---:R2:W3:Y:S02]  /*21200*/  SYNCS.PHASECHK.TRANS64.TRYWAIT P0, [R0+URZ+0x31c50], R3 ;  /* 0x031c5003000075a7 */ /* 0x0044e4000800017f */
[----:B---3--:R-:W-:Y:S05]  /*21210*/  @!P0 NANOSLEEP.SYNCS 0x989680 ;  /* 0x009896800000895d */ /* 0x008fea0003900000 */
[----:B------:R-:W3:Y:S02]  /*21220*/  @!P0 SYNCS.PHASECHK.TRANS64 P0, [R0+URZ+0x31c50], R3 ;  /* 0x031c5003000085a7 */ /* 0x000ee4000800007f */
[----:B---3--:R-:W-:Y:S05]  /*21230*/  @!P0 BRA `(.L_x_9885) ;  /* 0xfffffffc00f08947 */ /* 0x008fea000383ffff */
[----:B------:R-:W-:Y:S05]  /*21240*/  BRA `(.L_x_9884) ;  /* 0xffffff40004c7947 */ /* 0x000fea000383ffff */
.L_x_9890:
[----:B------:R-:W-:Y:S02]  /*21250*/  IMAD.MOV.U32 R13, RZ, RZ, R2 ;  /* 0x000000ffff0d7224 */ /* 0x000fe400078e0002 */
[----:B------:R-:W-:Y:S02]  /*21260*/  IMAD.MOV.U32 R12, RZ, RZ, RZ ;  /* 0x000000ffff0c7224 */ /* 0x000fe400078e00ff */
[----:B------:R-:W-:Y:S02]  /*21270*/  IMAD.MOV.U32 R11, RZ, RZ, 0x1c1f ;  /* 0x00001c1fff0b7424 */ /* 0x000fe400078e00ff */
[----:B------:R-:W-:-:S07]  /*21280*/  IMAD.MOV.U32 R15, RZ, RZ, -0x1 ;  /* 0xffffffffff0f7424 */ /* 0x000fce00078e00ff */
[----:B-----5:R-:W-:Y:S05]  /*21290*/  WARPSYNC.COLLECTIVE R15, `(.L_x_10096) ;  /* 0x000000000f087348 */ /* 0x020fea0003c00000 */
[----:B------:R0:W1:Y:S02]  /*212a0*/  SHFL.IDX P6, R14, R13, R12, R11 ;  /* 0x0000000c0d0e7389 */ /* 0x00006400000c000b */
[----:B01---5:R-:W-:Y:S01]  /*212b0*/  ENDCOLLECTIVE ;  /* 0x000000000000791b */ /* 0x023fe20003800000 */
.L_x_10096:
[----:B------:R-:W-:Y:S02]  /*212c0*/  IMAD.MOV.U32 R13, RZ, RZ, R0 ;  /* 0x000000ffff0d7224 */ /* 0x000fe400078e0000 */
[----:B------:R-:W-:-:S07]  /*212d0*/  IMAD.MOV.U32 R3, RZ, RZ, R14 ;  /* 0x000000ffff037224 */ /* 0x000fce00078e000e */
[----:B------:R-:W-:Y:S05]  /*212e0*/  WARPSYNC.COLLECTIVE R15, `(.L_x_10097) ;  /* 0x000000000f087348 */ /* 0x000fea0003c00000 */
[----:B------:R0:W1:Y:S02]  /*212f0*/  SHFL.IDX P6, R14, R13, R12, R11 ;  /* 0x0000000c0d0e7389 */ /* 0x00006400000c000b */
[----:B01----:R-:W-:Y:S01]  /*21300*/  ENDCOLLECTIVE ;  /* 0x000000000000791b */ /* 0x003fe20003800000 */
.L_x_10097:
[----:B------:R-:W-:Y:S05]  /*21310*/  BRA `(.L_x_10098) ;  /* 0xffffff5c00507947 */ /* 0x000fea000383ffff */
.L_x_9893:
[----:B------:R-:W-:Y:S01]  /*21320*/  BSSY B1, `(.L_x_10099) ;  /* 0x0000008000017945 */ /* 0x000fe20003800000 */
[----:B---3--:R-:W-:Y:S02]  /*21330*/  IMAD.MOV.U32 R13, RZ, RZ, R2 ;  /* 0x000000ffff0d7224 */ /* 0x008fe400078e0002 */
[----:B------:R-:W-:Y:S02]  /*21340*/  IMAD.MOV.U32 R12, RZ, RZ, 0x1 ;  /* 0x00000001ff0c7424 */ /* 0x000fe400078e00ff */
[----:B------:R-:W-:Y:S02]  /*21350*/  IMAD.MOV.U32 R11, RZ, RZ, 0x1c1f ;  /* 0x00001c1fff0b7424 */ /* 0x000fe400078e00ff */
[----:B------:R-:W-:-:S07]  /*21360*/  IMAD.MOV.U32 R15, RZ, RZ, -0x1 ;  /* 0xffffffffff0f7424 */ /* 0x000fce00078e00ff */
[----:B012--5:R-:W-:Y:S05]  /*21370*/  WARPSYNC.COLLECTIVE R15, `(.L_x_10100) ;  /* 0x000000000f087348 */ /* 0x027fea0003c00000 */
[----:B--2---:R2:W3:Y:S02]  /*21380*/  SHFL.IDX P6, R14, R13, R12, R11 ;  /* 0x0000000c0d0e7389 */ /* 0x0044e400000c000b */
[----:B0123-5:R-:W-:Y:S01]  /*21390*/  ENDCOLLECTIVE ;  /* 0x000000000000791b */ /* 0x02ffe20003800000 */
.L_x_10100:
[----:B------:R-:W-:Y:S05]  /*213a0*/  BSYNC B1 ;  /* 0x0000000000017941 */ /* 0x000fea0003800000 */
.L_x_10099:
        /* <DEDUP_REMOVED lines=8> */
.L_x_10101:
[----:B------:R-:W-:Y:S05]  /*21430*/  BRA `(.L_x_10102) ;  /* 0xffffff5c00607947 */ /* 0x000fea000383ffff */
.L_x_9895:
[----:B------:R-:W-:Y:S02]  /*21440*/  IMAD.MOV.U32 R13, RZ, RZ, R2 ;  /* 0x000000ffff0d7224 */ /* 0x000fe400078e0002 */
[----:B------:R-:W-:Y:S02]  /*21450*/  IMAD.MOV.U32 R12, RZ, RZ, RZ ;  /* 0x000000ffff0c7224 */ /* 0x000fe400078e00ff */
[----:B------:R-:W-:Y:S02]  /*21460*/  IMAD.MOV.U32 R11, RZ, RZ, 0x1c1f ;  /* 0x00001c1fff0b7424 */ /* 0x000fe400078e00ff */
[----:B------:R-:W-:-:S07]  /*21470*/  IMAD.MOV.U32 R15, RZ, RZ, -0x1 ;  /* 0xffffffffff0f7424 */ /* 0x000fce00078e00ff */
[----:B------:R-:W-:Y:S05]  /*21480*/  WARPSYNC.COLLECTIVE R15, `(.L_x_10103) ;  /* 0x000000000f087348 */ /* 0x000fea0003c00000 */
[----:B------:R0:W1:Y:S02]  /*21490*/  SHFL.IDX P6, R14, R13, R12, R11 ;  /* 0x0000000c0d0e7389 */ /* 0x00006400000c000b */
[----:B01----:R-:W-:Y:S01]  /*214a0*/  ENDCOLLECTIVE ;  /* 0x000000000000791b */ /* 0x003fe20003800000 */
.L_x_10103:
[----:B------:R-:W-:Y:S02]  /*214b0*/  IMAD.MOV.U32 R13, RZ, RZ, R0 ;  /* 0x000000ffff0d7224 */ /* 0x000fe400078e0000 */
[----:B------:R-:W-:-:S07]  /*214c0*/  IMAD.MOV.U32 R3, RZ, RZ, R14 ;  /* 0x000000ffff037224 */ /* 0x000fce00078e000e */
[----:B------:R-:W-:Y:S05]  /*214d0*/  WARPSYNC.COLLECTIVE R15, `(.L_x_10104) ;  /* 0x000000000f087348 */ /* 0x000fea0003c00000 */
[----:B------:R0:W1:Y:S02]  /*214e0*/  SHFL.IDX P6, R14, R13, R12, R11 ;  /* 0x0000000c0d0e7389 */ /* 0x00006400000c000b */
[----:B01----:R-:W-:Y:S01]  /*214f0*/  ENDCOLLECTIVE ;  /* 0x000000000000791b */ /* 0x003fe20003800000 */
.L_x_10104:
[----:B------:R-:W-:Y:S05]  /*21500*/  BRA `(.L_x_10105) ;  /* 0xffffff60002c7947 */ /* 0x000fea000383ffff */
.L_x_9898:
[----:B------:R-:W-:Y:S01]  /*21510*/  BSSY B1, `(.L_x_10106) ;  /* 0x0000008000017945 */ /* 0x000fe20003800000 */
[----:B---3--:R-:W-:Y:S01]  /*21520*/  IMAD.MOV.U32 R13, RZ, RZ, R2 ;  /* 0x000000ffff0d7224 */ /* 0x008fe200078e0002 */
[----:B------:R-:W-:Y:S01]  /*21530*/  MOV R11, 0x1c1f ;  /* 0x00001c1f000b7802 */ /* 0x000fe20000000f00 */
[----:B------:R-:W-:Y:S02]  /*21540*/  IMAD.MOV.U32 R12, RZ, RZ, 0x1 ;  /* 0x00000001ff0c7424 */ /* 0x000fe400078e00ff */
[----:B------:R-:W-:-:S07]  /*21550*/  IMAD.MOV.U32 R15, RZ, RZ, -0x1 ;  /* 0xffffffffff0f7424 */ /* 0x000fce00078e00ff */
[----:B012---:R-:W-:Y:S05]  /*21560*/  WARPSYNC.COLLECTIVE R15, `(.L_x_10107) ;  /* 0x000000000f087348 */ /* 0x007fea0003c00000 */
[----:B--2---:R2:W3:Y:S02]  /*21570*/  SHFL.IDX P6, R14, R13, R12, R11 ;  /* 0x0000000c0d0e7389 */ /* 0x0044e400000c000b */
[----:B0123--:R-:W-:Y:S01]  /*21580*/  ENDCOLLECTIVE ;  /* 0x000000000000791b */ /* 0x00ffe20003800000 */
.L_x_10107:
[----:B------:R-:W-:Y:S05]  /*21590*/  BSYNC B1 ;  /* 0x0000000000017941 */ /* 0x000fea0003800000 */
.L_x_10106:
        /* <DEDUP_REMOVED lines=8> */
.L_x_10108:
[----:B------:R-:W-:Y:S05]  /*21620*/  BRA `(.L_x_10109) ;  /* 0xffffff6400247947 */ /* 0x000fea000383ffff */
.L_x_9902:
[----:B------:R-:W-:Y:S02]  /*21630*/  IMAD.MOV.U32 R13, RZ, RZ, R2 ;  /* 0x000000ffff0d7224 */ /* 0x000fe400078e0002 */
[----:B------:R-:W-:Y:S02]  /*21640*/  IMAD.MOV.U32 R12, RZ, RZ, RZ ;  /* 0x000000ffff0c7224 */ /* 0x000fe400078e00ff */
[----:B------:R-:W-:Y:S02]  /*21650*/  IMAD.MOV.U32 R11, RZ, RZ, 0x1c1f ;  /* 0x00001c1fff0b7424 */ /* 0x000fe400078e00ff */
[----:B------:R-:W-:-:S07]  /*21660*/  IMAD.MOV.U32 R15, RZ, RZ, -0x1 ;  /* 0xffffffffff0f7424 */ /* 0x000fce00078e00ff */
[----:B-1----:R-:W-:Y:S05]  /*21670*/  WARPSYNC.COLLECTIVE R15, `(.L_x_10110) ;  /* 0x000000000f087348 */ /* 0x002fea0003c00000 */
[----:B------:R0:W2:Y:S02]  /*21680*/  SHFL.IDX P6, R14, R13, R12, R11 ;  /* 0x0000000c0d0e7389 */ /* 0x0000a400000c000b */
[----:B012---:R-:W-:Y:S01]  /*21690*/  ENDCOLLECTIVE ;  /* 0x000000000000791b */ /* 0x007fe20003800000 */
.L_x_10110:
[----:B------:R-:W-:Y:S02]  /*216a0*/  IMAD.MOV.U32 R13, RZ, RZ, R0 ;  /* 0x000000ffff0d7224 */ /* 0x000fe400078e0000 */
[----:B------:R-:W-:-:S07]  /*216b0*/  IMAD.MOV.U32 R3, RZ, RZ, R14 ;  /* 0x000000ffff037224 */ /* 0x000fce00078e000e */
[----:B------:R-:W-:Y:S05]  /*216c0*/  WARPSYNC.COLLECTIVE R15, `(.L_x_10111) ;  /* 0x000000000f087348 */ /* 0x000fea0003c00000 */
[----:B------:R0:W1:Y:S02]  /*216d0*/  SHFL.IDX P6, R14, R13, R12, R11 ;  /* 0x0000000c0d0e7389 */ /* 0x00006400000c000b */
[----:B01----:R-:W-:Y:S01]  /*216e0*/  ENDCOLLECTIVE ;  /* 0x000000000000791b */ /* 0x003fe20003800000 */
.L_x_10111:
[----:B------:R-:W-:Y:S05]  /*216f0*/  BRA `(.L_x_10112) ;  /* 0xffffff7000687947 */ /* 0x000fea000383ffff */
.L_x_9905:
[----:B------:R-:W-:Y:S01]  /*21700*/  BSSY B1, `(.L_x_10113) ;  /* 0x0000008000017945 */ /* 0x000fe20003800000 */
[----:B----4-:R-:W-:Y:S02]  /*21710*/  IMAD.MOV.U32 R13, RZ, RZ, R2 ;  /* 0x000000ffff0d7224 */ /* 0x010fe400078e0002 */
[----:B------:R-:W-:Y:S02]  /*21720*/  IMAD.MOV.U32 R12, RZ, RZ, 0x1 ;  /* 0x00000001ff0c7424 */ /* 0x000fe400078e00ff */
[----:B------:R-:W-:Y:S02]  /*21730*/  IMAD.MOV.U32 R11, RZ, RZ, 0x1c1f ;  /* 0x00001c1fff0b7424 */ /* 0x000fe400078e00ff */
[----:B------:R-:W-:-:S07]  /*21740*/  IMAD.MOV.U32 R15, RZ, RZ, -0x1 ;  /* 0xffffffffff0f7424 */ /* 0x000fce00078e00ff */
[----:B0123--:R-:W-:Y:S05]  /*21750*/  WARPSYNC.COLLECTIVE R15, `(.L_x_10114) ;  /* 0x000000000f087348 */ /* 0x00ffea0003c00000 */
[----:B---3--:R3:W4:Y:S02]  /*21760*/  SHFL.IDX P6, R14, R13, R12, R11 ;  /* 0x0000000c0d0e7389 */ /* 0x00872400000c000b */
[----:B01234-:R-:W-:Y:S01]  /*21770*/  ENDCOLLECTIVE ;  /* 0x000000000000791b */ /* 0x01ffe20003800000 */
.L_x_10114:
[----:B------:R-:W-:Y:S05]  /*21780*/  BSYNC B1 ;  /* 0x0000000000017941 */ /* 0x000fea0003800000 */
.L_x_10113:
        /* <DEDUP_REMOVED lines=8> */
.L_x_10115:
[----:B------:R-:W-:Y:S05]  /*21810*/  BRA `(.L_x_10116) ;  /* 0xffffff70007c7947 */ /* 0x000fea000383ffff */
.L_x_9922:
[----:B------:R-:W2:Y:S01]  /*21820*/  S2R R7, SR_TID.X ;  /* 0x0000000000077919 */ /* 0x000ea20000002100 */
[----:B------:R-:W-:Y:S01]  /*21830*/  BSSY B1, `(.L_x_10117) ;  /* 0x000000a000017945 */ /* 0x000fe20003800000 */
[----:B-1----:R-:W-:Y:S02]  /*21840*/  IMAD.MOV.U32 R12, RZ, RZ, RZ ;  /* 0x000000ffff0c7224 */ /* 0x002fe400078e00ff */
[----:B0-----:R-:W-:Y:S02]  /*21850*/  IMAD.MOV.U32 R11, RZ, RZ, 0x1f ;  /* 0x0000001fff0b7424 */ /* 0x001fe400078e00ff */
[----:B------:R-:W-:Y:S01]  /*21860*/  IMAD.MOV.U32 R15, RZ, RZ, -0x1 ;  /* 0xffffffffff0f7424 */ /* 0x000fe200078e00ff */
[----:B--2---:R-:W-:-:S04]  /*21870*/  SHF.R.U32.HI R7, RZ, 0x5, R7 ;  /* 0x00000005ff077819 */ /* 0x004fc80000011607 */
[----:B------:R-:W-:-:S05]  /*21880*/  LOP3.LUT R7, R7, 0x3, RZ, 0xc0, !PT ;  /* 0x0000000307077812 */ /* 0x000fca00078ec0ff */
[----:B------:R-:W-:-:S07]  /*21890*/  IMAD.MOV.U32 R13, RZ, RZ, R7 ;  /* 0x000000ffff0d7224 */ /* 0x000fce00078e0007 */
[----:B------:R-:W-:Y:S05]  /*218a0*/  WARPSYNC.COLLECTIVE R15, `(.L_x_10118) ;  /* 0x000000000f087348 */ /* 0x000fea0003c00000 */
[----:B------:R0:W1:Y:S02]  /*218b0*/  SHFL.IDX P6, R14, R13, R12, R11 ;  /* 0x0000000c0d0e7389 */ /* 0x00006400000c000b */
[----:B01----:R-:W-:Y:S01]  /*218c0*/  ENDCOLLECTIVE ;  /* 0x000000000000791b */ /* 0x003fe20003800000 */
.L_x_10118:
[----:B------:R-:W-:Y:S05]  /*218d0*/  BSYNC B1 ;  /* 0x0000000000017941 */ /* 0x000fea0003800000 */
.L_x_10117:
[----:B------:R-:W-:Y:S05]  /*218e0*/  BRA `(.L_x_10119) ;  /* 0xffffff8800987947 */ /* 0x000fea000383ffff */
.L_x_9924:
[----:B------:R-:W-:Y:S01]  /*218f0*/  BSSY B1, `(.L_x_10120) ;  /* 0x0000006000017945 */ /* 0x000fe20003800000 */
[----:B------:R-:W-:-:S07]  /*21900*/  IMAD.MOV.U32 R15, RZ, RZ, -0x1 ;  /* 0xffffffffff0f7424 */ /* 0x000fce00078e00ff */
[----:B012---:R-:W-:Y:S05]  /*21910*/  WARPSYNC.COLLECTIVE R15, `(.L_x_10121) ;  /* 0x000000000f0c7348 */ /* 0x007fea0003c00000 */
[----:B------:R-:W-:Y:S02]  /*21920*/  ELECT P6, UR62, PT ;  /* 0x00000000003e782f */ /* 0x000fe400038c0000 */
[----:B------:R-:W-:Y:S01]  /*21930*/  MOV R14, UR62 ;  /* 0x0000003e000e7c02 */ /* 0x000fe20008000f00 */
[----:B012---:R-:W-:Y:S10]  /*21940*/  ENDCOLLECTIVE ;  /* 0x000000000000791b */ /* 0x007ff40003800000 */
.L_x_10121:
[----:B------:R-:W-:Y:S05]  /*21950*/  BSYNC B1 ;  /* 0x0000000000017941 */ /* 0x000fea0003800000 */
.L_x_10120:
[----:B------:R-:W-:Y:S01]  /*21960*/  PLOP3.LUT P2, PT, P6, PT, PT, 0x80, 0x0 ;  /* 0x000000000000781c */ /* 0x000fe2000374f070 */
[----:B------:R-:W-:-:S12]  /*21970*/  BRA `(.L_x_9923) ;  /* 0xffffff88008c7947 */ /* 0x000fd8000383ffff */
.L_x_9926:
[----:B--2---:R2:W3:Y:S02]  /*21980*/  SYNCS.PHASECHK.TRANS64.TRYWAIT P0, [R16+URZ+0x31c20], R6 ;  /* 0x031c2006100075a7 */ /* 0x0044e4000800017f */
[----:B---3--:R-:W-:Y:S05]  /*21990*/  @!P0 NANOSLEEP.SYNCS 0x989680 ;  /* 0x009896800000895d */ /* 0x008fea0003900000 */
[----:B------:R-:W3:Y:S02]  /*219a0*/  @!P0 SYNCS.PHASECHK.TRANS64 P0, [R16+URZ+0x31c20], R6 ;  /* 0x031c2006100085a7 */ /* 0x000ee4000800007f */
[----:B---3--:R-:W-:Y:S05]  /*219b0*/  @!P0 BRA `(.L_x_9926) ;  /* 0xfffffffc00f08947 */ /* 0x008fea000383ffff */
[----:B------:R-:W-:Y:S05]  /*219c0*/  BRA `(.L_x_10122) ;  /* 0xffffff88009c7947 */ /* 0x000fea000383ffff */
.L_x_9930:
[----:B0-----:R0:W3:Y:S02]  /*219d0*/  SYNCS.PHASECHK.TRANS64.TRYWAIT P0, [R9+URZ+0x31ca0], R11 ;  /* 0x031ca00b090075a7 */ /* 0x0010e4000800017f */
[----:B---3--:R-:W-:Y:S05]  /*219e0*/  @!P0 NANOSLEEP.SYNCS 0x989680 ;  /* 0x009896800000895d */ /* 0x008fea0003900000 */
[----:B------:R-:W3:Y:S02]  /*219f0*/  @!P0 SYNCS.PHASECHK.TRANS64 P0, [R9+URZ+0x31ca0], R11 ;  /* 0x031ca00b090085a7 */ /* 0x000ee4000800007f */
[----:B---3--:R-:W-:Y:S05]  /*21a00*/  @!P0 BRA `(.L_x_9930) ;  /* 0xfffffffc00f08947 */ /* 0x008fea000383ffff */
[----:B------:R-:W-:Y:S05]  /*21a10*/  BRA `(.L_x_10123) ;  /* 0xffffff8800bc7947 */ /* 0x000fea000383ffff */
.L_x_9937:
[----:B-1----:R1:W2:Y:S02]  /*21a20*/  SYNCS.PHASECHK.TRANS64.TRYWAIT P0, [R9+URZ+0x31cc0], R11 ;  /* 0x031cc00b090075a7 */ /* 0x0022a4000800017f */
[----:B--2---:R-:W-:Y:S05]  /*21a30*/  @!P0 NANOSLEEP.SYNCS 0x989680 ;  /* 0x009896800000895d */ /* 0x004fea0003900000 */
[----:B------:R-:W2:Y:S02]  /*21a40*/  @!P0 SYNCS.PHASECHK.TRANS64 P0, [R9+URZ+0x31cc0], R11 ;  /* 0x031cc00b090085a7 */ /* 0x000ea4000800007f */
[----:B--2---:R-:W-:Y:S05]  /*21a50*/  @!P0 BRA `(.L_x_9937) ;  /* 0xfffffffc00f08947 */ /* 0x004fea000383ffff */
[----:B------:R-:W-:Y:S05]  /*21a60*/  BRA `(.L_x_10124) ;  /* 0xffffff8c00b47947 */ /* 0x000fea000383ffff */
.L_x_9946:
[----:B--2---:R2:W3:Y:S02]  /*21a70*/  SYNCS.PHASECHK.TRANS64.TRYWAIT P0, [R9+URZ+0x31ca0], R8 ;  /* 0x031ca008090075a7 */ /* 0x0044e4000800017f */
[----:B---3--:R-:W-:Y:S05]  /*21a80*/  @!P0 NANOSLEEP.SYNCS 0x989680 ;  /* 0x009896800000895d */ /* 0x008fea0003900000 */
[----:B------:R-:W3:Y:S02]  /*21a90*/  @!P0 SYNCS.PHASECHK.TRANS64 P0, [R9+URZ+0x31ca0], R8 ;  /* 0x031ca008090085a7 */ /* 0x000ee4000800007f */
[----:B---3--:R-:W-:Y:S05]  /*21aa0*/  @!P0 BRA `(.L_x_9946) ;  /* 0xfffffffc00f08947 */ /* 0x008fea000383ffff */
[----:B------:R-:W-:Y:S05]  /*21ab0*/  BRA `(.L_x_10125) ;  /* 0xffffff9000ec7947 */ /* 0x000fea000383ffff */
.L_x_9953:
[----:B0-----:R0:W3:Y:S02]  /*21ac0*/  SYNCS.PHASECHK.TRANS64.TRYWAIT P0, [R9+URZ+0x31cc0], R8 ;  /* 0x031cc008090075a7 */ /* 0x0010e4000800017f */
[----:B---3--:R-:W-:Y:S05]  /*21ad0*/  @!P0 NANOSLEEP.SYNCS 0x989680 ;  /* 0x009896800000895d */ /* 0x008fea0003900000 */
[----:B------:R-:W3:Y:S02]  /*21ae0*/  @!P0 SYNCS.PHASECHK.TRANS64 P0, [R9+URZ+0x31cc0], R8 ;  /* 0x031cc008090085a7 */ /* 0x000ee4000800007f */
[----:B---3--:R-:W-:Y:S05]  /*21af0*/  @!P0 BRA `(.L_x_9953) ;  /* 0xfffffffc00f08947 */ /* 0x008fea000383ffff */
[----:B------:R-:W-:Y:S05]  /*21b00*/  BRA `(.L_x_10126) ;  /* 0xffffff9400ec7947 */ /* 0x000fea000383ffff */
.L_x_9970:
[----:B------:R-:W4:Y:S01]  /*21b10*/  S2R R20, SR_TID.X ;  /* 0x0000000000147919 */ /* 0x000f220000002100 */
[----:B------:R-:W-:Y:S01]  /*21b20*/  BSSY B0, `(.L_x_10127) ;  /* 0x000000a000007945 */ /* 0x000fe20003800000 */
[----:B-1----:R-:W-:Y:S01]  /*21b30*/  IMAD.MOV.U32 R12, RZ, RZ, RZ ;  /* 0x000000ffff0c7224 */ /* 0x002fe200078e00ff */
[----:B0-----:R-:W-:Y:S01]  /*21b40*/  MOV R11, 0x1f ;  /* 0x0000001f000b7802 */ /* 0x001fe20000000f00 */
[----:B------:R-:W-:Y:S01]  /*21b50*/  IMAD.MOV.U32 R15, RZ, RZ, -0x1 ;  /* 0xffffffffff0f7424 */ /* 0x000fe200078e00ff */
[----:B----4-:R-:W-:-:S04]  /*21b60*/  SHF.R.U32.HI R20, RZ, 0x5, R20 ;  /* 0x00000005ff147819 */ /* 0x010fc80000011614 */
[----:B------:R-:W-:-:S05]  /*21b70*/  LOP3.LUT R20, R20, 0x3, RZ, 0xc0, !PT ;  /* 0x0000000314147812 */ /* 0x000fca00078ec0ff */
[----:B------:R-:W-:-:S07]  /*21b80*/  IMAD.MOV.U32 R13, RZ, RZ, R20 ;  /* 0x000000ffff0d7224 */ /* 0x000fce00078e0014 */
[----:B--23--:R-:W-:Y:S05]  /*21b90*/  WARPSYNC.COLLECTIVE R15, `(.L_x_10128) ;  /* 0x000000000f087348 */ /* 0x00cfea0003c00000 */
[----:B------:R0:W1:Y:S02]  /*21ba0*/  SHFL.IDX P6, R14, R13, R12, R11 ;  /* 0x0000000c0d0e7389 */ /* 0x00006400000c000b */
[----:B0123--:R-:W-:Y:S01]  /*21bb0*/  ENDCOLLECTIVE ;  /* 0x000000000000791b */ /* 0x00ffe20003800000 */
.L_x_10128:
[----:B------:R-:W-:Y:S05]  /*21bc0*/  BSYNC B0 ;  /* 0x0000000000007941 */ /* 0x000fea0003800000 */
.L_x_10127:
[----:B------:R-:W-:Y:S05]  /*21bd0*/  BRA `(.L_x_10129) ;  /* 0xffffffa400107947 */ /* 0x000fea000383ffff */
.L_x_9972:
[----:B------:R-:W-:Y:S01]  /*21be0*/  BSSY B0, `(.L_x_10130) ;  /* 0x0000006000007945 */ /* 0x000fe20003800000 */
[----:B------:R-:W-:-:S07]  /*21bf0*/  IMAD.MOV.U32 R15, RZ, RZ, -0x1 ;  /* 0xffffffffff0f7424 */ /* 0x000fce00078e00ff */
[----:B-1234-:R-:W-:Y:S05]  /*21c00*/  WARPSYNC.COLLECTIVE R15, `(.L_x_10131) ;  /* 0x000000000f0c7348 */ /* 0x01efea0003c00000 */
[----:B------:R-:W-:Y:S02]  /*21c10*/  ELECT P6, UR62, PT ;  /* 0x00000000003e782f */ /* 0x000fe400038c0000 */
[----:B------:R-:W-:Y:S01]  /*21c20*/  MOV R14, UR62 ;  /* 0x0000003e000e7c02 */ /* 0x000fe20008000f00 */
[----:B-1234-:R-:W-:Y:S10]  /*21c30*/  ENDCOLLECTIVE ;  /* 0x000000000000791b */ /* 0x01eff40003800000 */
.L_x_10131:
[----:B------:R-:W-:Y:S05]  /*21c40*/  BSYNC B0 ;  /* 0x0000000000007941 */ /* 0x000fea0003800000 */
.L_x_10130:
[----:B------:R-:W-:Y:S05]  /*21c50*/  BRA `(.L_x_10132) ;  /* 0xffffffa400107947 */ /* 0x000fea000383ffff */
.L_x_9974:
[----:B0-----:R0:W4:Y:S02]  /*21c60*/  SYNCS.PHASECHK.TRANS64.TRYWAIT P0, [R0+URZ+0x31c40], R2 ;  /* 0x031c4002000075a7 */ /* 0x001124000800017f */
[----:B----4-:R-:W-:Y:S05]  /*21c70*/  @!P0 NANOSLEEP.SYNCS 0x989680 ;  /* 0x009896800000895d */ /* 0x010fea0003900000 */
[----:B------:R-:W4:Y:S02]  /*21c80*/  @!P0 SYNCS.PHASECHK.TRANS64 P0, [R0+URZ+0x31c40], R2 ;  /* 0x031c4002000085a7 */ /* 0x000f24000800007f */
[----:B----4-:R-:W-:Y:S05]  /*21c90*/  @!P0 BRA `(.L_x_9974) ;  /* 0xfffffffc00f08947 */ /* 0x010fea000383ffff */
[----:B------:R-:W-:Y:S05]  /*21ca0*/  BRA `(.L_x_10133) ;  /* 0xffffffa400647947 */ /* 0x000fea000383ffff */
.L_x_9978:
[----:B------:R-:W2:Y:S04]  /*21cb0*/  LDL.LU R11, [R1+0x44] ;  /* 0x00004400010b7983 */ /* 0x000ea80000300800 */
[----:B------:R0:W5:Y:S01]  /*21cc0*/  LDL R9, [R1+0x14] ;  /* 0x0000140001097983 */ /* 0x0001620000100800 */
[----:B------:R-:W-:Y:S02]  /*21cd0*/  IMAD.MOV.U32 R13, RZ, RZ, R0 ;  /* 0x000000ffff0d7224 */ /* 0x000fe400078e0000 */
[----:B------:R-:W-:Y:S02]  /*21ce0*/  IMAD.MOV.U32 R12, RZ, RZ, RZ ;  /* 0x000000ffff0c7224 */ /* 0x000fe400078e00ff */
[----:B------:R-:W-:Y:S02]  /*21cf0*/  IMAD.MOV.U32 R15, RZ, RZ, -0x1 ;  /* 0xffffffffff0f7424 */ /* 0x000fe400078e00ff */
[----:B------:R-:W-:-:S04]  /*21d00*/  IMAD R25, R25, 0xc0, R21 ;  /* 0x000000c019197824 */ /* 0x000fc800078e0215 */
[----:B------:R-:W-:Y:S02]  /*21d10*/  VIADD R5, R25, 0x20 ;  /* 0x0000002019057836 */ /* 0x000fe40000000000 */
[----:B--2---:R-:W-:Y:S02]  /*21d20*/  IMAD R2, R11, R10, RZ ;  /* 0x0000000a0b027224 */ /* 0x004fe400078e02ff */
[----:B0-----:R-:W-:-:S07]  /*21d30*/  IMAD.MOV.U32 R11, RZ, RZ, 0x1c1f ;  /* 0x00001c1fff0b7424 */ /* 0x001fce00078e00ff */
[----:B-----5:R-:W-:Y:S05]  /*21d40*/  WARPSYNC.COLLECTIVE R15, `(.L_x_10134) ;  /* 0x000000000f087348 */ /* 0x020fea0003c00000 */
[----:B------:R0:W1:Y:S02]  /*21d50*/  SHFL.IDX P6, R14, R13, R12, R11 ;  /* 0x0000000c0d0e7389 */ /* 0x00006400000c000b */
[----:B01---5:R-:W-:Y:S01]  /*21d60*/  ENDCOLLECTIVE ;  /* 0x000000000000791b */ /* 0x023fe20003800000 */
.L_x_10134:
[----:B------:R-:W-:Y:S02]  /*21d70*/  IMAD.MOV.U32 R13, RZ, RZ, R4 ;  /* 0x000000ffff0d7224 */ /* 0x000fe400078e0004 */
[----:B------:R-:W-:-:S07]  /*21d80*/  IMAD.MOV.U32 R6, RZ, RZ, R14 ;  /* 0x000000ffff067224 */ /* 0x000fce00078e000e */
[----:B------:R-:W-:Y:S05]  /*21d90*/  WARPSYNC.COLLECTIVE R15, `(.L_x_10135) ;  /* 0x000000000f087348 */ /* 0x000fea0003c00000 */
[----:B------:R0:W1:Y:S02]  /*21da0*/  SHFL.IDX P6, R14, R13, R12, R11 ;  /* 0x0000000c0d0e7389 */ /* 0x00006400000c000b */
[----:B01----:R-:W-:Y:S01]  /*21db0*/  ENDCOLLECTIVE ;  /* 0x000000000000791b */ /* 0x003fe20003800000 */
.L_x_10135:
[----:B------:R-:W-:Y:S01]  /*21dc0*/  ISETP.GE.AND P2, PT, R25, R2, PT ;  /* 0x000000021900720c */ /* 0x000fe20003f46270 */
[----:B------:R-:W-:Y:S02]  /*21dd0*/  IMAD.MOV.U32 R13, RZ, RZ, R0 ;  /* 0x000000ffff0d7224 */ /* 0x000fe400078e0000 */
[----:B------:R-:W-:Y:S02]  /*21de0*/  IMAD.MOV.U32 R12, RZ, RZ, 0x1 ;  /* 0x00000001ff0c7424 */ /* 0x000fe400078e00ff */
[----:B------:R-:W-:-:S08]  /*21df0*/  IMAD.MOV.U32 R7, RZ, RZ, R14 ;  /* 0x000000ffff077224 */ /* 0x000fd000078e000e */
[----:B------:R-:W-:Y:S05]  /*21e00*/  WARPSYNC.COLLECTIVE R15, `(.L_x_10136) ;  /* 0x000000000f087348 */ /* 0x000fea0003c00000 */
[----:B------:R0:W1:Y:S02]  /*21e10*/  SHFL.IDX P6, R14, R13, R12, R11 ;  /* 0x0000000c0d0e7389 */ /* 0x00006400000c000b */
[----:B01----:R-:W-:Y:S01]  /*21e20*/  ENDCOLLECTIVE ;  /* 0x000000000000791b */ /* 0x003fe20003800000 */
.L_x_10136:
[----:B------:R-:W-:-:S05]  /*21e30*/  @!P2 LEA R7, P4, R20, R7, 0x1 ;  /* 0x000000071407a211 */ /* 0x000fca00078808ff */
[----:B------:R-:W-:-:S05]  /*21e40*/  @!P2 IMAD.X R6, RZ, RZ, R6, P4 ;  /* 0x000000ffff06a224 */ /* 0x000fca00020e0606 */
[----:B------:R-:W-:-:S04]  /*21e50*/  @!P2 LOP3.LUT R7, R7, R6, RZ, 0x3c, !PT ;  /* 0x000000060707a212 */ /* 0x000fc800078e3cff */
[----:B------:R-:W-:-:S04]  /*21e60*/  @!P2 LOP3.LUT R6, R7, R6, RZ, 0x3c, !PT ;  /* 0x000000060706a212 */ /* 0x000fc800078e3cff */
[----:B------:R-:W-:Y:S01]  /*21e70*/  @!P2 LOP3.LUT R7, R7, R6, RZ, 0x3c, !PT ;  /* 0x000000060707a212 */ /* 0x000fe200078e3cff */
[----:B------:R-:W-:-:S04]  /*21e80*/  IMAD.MOV.U32 R13, RZ, RZ, R4 ;  /* 0x000000ffff0d7224 */ /* 0x000fc800078e0004 */
[----:B------:R-:W-:Y:S01]  /*21e90*/  @!PT LDS RZ, [RZ] ;  /* 0x00000000fffff984 */ /* 0x000fe20000000800 */
[----:B------:R-:W-:Y:S01]  /*21ea0*/  @!PT LDS RZ, [RZ] ;  /* 0x00000000fffff984 */ /* 0x000fe20000000800 */
[----:B------:R-:W-:Y:S01]  /*21eb0*/  @!PT LDS RZ, [RZ] ;  /* 0x00000000fffff984 */ /* 0x000fe20000000800 */
[----:B------:R-:W-:Y:S04]  /*21ec0*/  @!P2 LDGSTS.E.BYPASS.LTC128B.128 [R9+0xda00], desc[UR60][R6.64], !P3 ;  /* 0x0da000000609afae */ /* 0x000fe8000d901d7c */
[----:B------:R-:W-:Y:S04]  /*21ed0*/  @!P2 LDGSTS.E.BYPASS.LTC128B.128 [R9+0x10a00], desc[UR60][R6.64+0x40], !P0 ;  /* 0x10a000400609afae */ /* 0x000fe8000c101d7c */
[----:B------:R0:W-:Y:S02]  /*21ee0*/  @!P2 LDGSTS.E.BYPASS.LTC128B.128 [R9+0x13a00], desc[UR60][R6.64+0x80], !P1 ;  /* 0x13a000800609afae */ /* 0x0001e4000c901d7c */
[----:B0-----:R-:W-:-:S07]  /*21ef0*/  IMAD.MOV.U32 R6, RZ, RZ, R14 ;  /* 0x000000ffff067224 */ /* 0x001fce00078e000e */
[----:B------:R-:W-:Y:S05]  /*21f00*/  WARPSYNC.COLLECTIVE R15, `(.L_x_10137) ;  /* 0x000000000f087348 */ /* 0x000fea0003c00000 */
[----:B------:R0:W1:Y:S02]  /*21f10*/  SHFL.IDX P6, R14, R13, R12, R11 ;  /* 0x0000000c0d0e7389 */ /* 0x00006400000c000b */
[----:B01----:R-:W-:Y:S01]  /*21f20*/  ENDCOLLECTIVE ;  /* 0x000000000000791b */ /* 0x003fe20003800000 */
.L_x_10137:
[----:B------:R-:W-:Y:S01]  /*21f30*/  ISETP.GE.AND P2, PT, R5, R2, PT ;  /* 0x000000020500720c */ /* 0x000fe20003f46270 */
[----:B------:R-:W-:Y:S02]  /*21f40*/  IMAD.MOV.U32 R13, RZ, RZ, R0 ;  /* 0x000000ffff0d7224 */ /* 0x000fe400078e0000 */
[----:B------:R-:W-:Y:S02]  /*21f50*/  IMAD.MOV.U32 R12, RZ, RZ, 0x2 ;  /* 0x00000002ff0c7424 */ /* 0x000fe400078e00ff */
[----:B------:R-:W-:-:S08]  /*21f60*/  IMAD.MOV.U32 R7, RZ, RZ, R14 ;  /* 0x000000ffff077224 */ /* 0x000fd000078e000e */
[----:B------:R-:W-:Y:S05]  /*21f70*/  WARPSYNC.COLLECTIVE R15, `(.L_x_10138) ;  /* 0x000000000f087348 */ /* 0x000fea0003c00000 */
[----:B------:R0:W1:Y:S02]  /*21f80*/  SHFL.IDX P6, R14, R13, R12, R11 ;  /* 0x0000000c0d0e7389 */ /* 0x00006400000c000b */
[----:B01----:R-:W-:Y:S01]  /*21f90*/  ENDCOLLECTIVE ;  /* 0x000000000000791b */ /* 0x003fe20003800000 */
.L_x_10138:
        /* <DEDUP_REMOVED lines=16> */
.L_x_10139:
[----:B------:R-:W-:Y:S02]  /*220a0*/  VIADD R5, R25, 0x40 ;  /* 0x0000004019057836 */ /* 0x000fe40000000000 */
[----:B------:R-:W-:Y:S02]  /*220b0*/  IMAD.MOV.U32 R13, RZ, RZ, R0 ;  /* 0x000000ffff0d7224 */ /* 0x000fe400078e0000 */
[----:B------:R-:W-:Y:S01]  /*220c0*/  IMAD.MOV.U32 R12, RZ, RZ, 0x3 ;  /* 0x00000003ff0c7424 */ /* 0x000fe200078e00ff */
[----:B------:R-:W-:Y:S01]  /*220d0*/  ISETP.GE.AND P2, PT, R5, R2, PT ;  /* 0x000000020500720c */ /* 0x000fe20003f46270 */
[----:B------:R-:W-:-:S12]  /*220e0*/  IMAD.MOV.U32 R7, RZ, RZ, R14 ;  /* 0x000000ffff077224 */ /* 0x000fd800078e000e */
[----:B------:R-:W-:Y:S05]  /*220f0*/  WARPSYNC.COLLECTIVE R15, `(.L_x_10140) ;  /* 0x000000000f087348 */ /* 0x000fea0003c00000 */
[----:B------:R0:W1:Y:S02]  /*22100*/  SHFL.IDX P6, R14, R13, R12, R11 ;  /* 0x0000000c0d0e7389 */ /* 0x00006400000c000b */
[----:B01----:R-:W-:Y:S01]  /*22110*/  ENDCOLLECTIVE ;  /* 0x000000000000791b */ /* 0x003fe20003800000 */
.L_x_10140:
[----:B------:R-:W-:-:S05]  /*22120*/  @!P2 LEA R7, P4, R20, R7, 0x1 ;  /* 0x000000071407a211 */ /* 0x000fca00078808ff */
[----:B------:R-:W-:Y:S02]  /*22130*/  @!P2 IMAD.X R6, RZ, RZ, R6, P4 ;  /* 0x000000ffff06a224 */ /* 0x000fe400020e0606 */
[----:B------:R-:W-:-:S03]  /*22140*/  IMAD.MOV.U32 R13, RZ, RZ, R4 ;  /* 0x000000ffff0d7224 */ /* 0x000fc600078e0004 */
[----:B------:R-:W-:Y:S01]  /*22150*/  @!P2 LOP3.LUT R7, R7, R6, RZ, 0x3c, !PT ;  /* 0x000000060707a212 */ /* 0x000fe200078e3cff */
[----:B------:R-:W-:-:S07]  /*22160*/  IMAD.MOV.U32 R0, RZ, RZ, R14 ;  /* 0x000000ffff007224 */ /* 0x000fce00078e000e */
[----:B------:R-:W-:Y:S05]  /*22170*/  WARPSYNC.COLLECTIVE R15, `(.L_x_10141) ;  /* 0x000000000f087348 */ /* 0x000fea0003c00000 */
[----:B------:R0:W1:Y:S02]  /*22180*/  SHFL.IDX P6, R14, R13, R12, R11 ;  /* 0x0000000c0d0e7389 */ /* 0x00006400000c000b */
[----:B01----:R-:W-:Y:S01]  /*22190*/  ENDCOLLECTIVE ;  /* 0x000000000000791b */ /* 0x003fe20003800000 */
.L_x_10141:
[----:B------:R-:W-:Y:S01]  /*221a0*/  @!P2 LOP3.LUT R6, R7, R6, RZ, 0x3c, !PT ;  /* 0x000000060706a212 */ /* 0x000fe200078e3cff */
[----:B------:R-:W-:-:S03]  /*221b0*/  VIADD R5, R25, 0x60 ;  /* 0x0000006019057836 */ /* 0x000fc60000000000 */
[----:B------:R-:W-:-:S05]  /*221c0*/  @!P2 LOP3.LUT R7, R7, R6, RZ, 0x3c, !PT ;  /* 0x000000060707a212 */ /* 0x000fca00078e3cff */
        /* <DEDUP_REMOVED lines=8> */
[----:B------:R-:W-:Y:S01]  /*22250*/  IMAD.MOV.U32 R12, RZ, RZ, RZ ;  /* 0x000000ffff0c7224 */ /* 0x000fe200078e00ff */
[----:B------:R-:W-:-:S11]  /*22260*/  MOV R4, R14 ;  /* 0x0000000e00047202 */ /* 0x000fd60000000f00 */
[----:B0-----:R-:W-:Y:S05]  /*22270*/  WARPSYNC.COLLECTIVE R15, `(.L_x_10142) ;  /* 0x000000000f087348 */ /* 0x001fea0003c00000 */
[----:B------:R1:W2:Y:S02]  /*22280*/  SHFL.IDX P6, R14, R13, R12, R11 ;  /* 0x0000000c0d0e7389 */ /* 0x0002a400000c000b */
[----:B012---:R-:W-:Y:S01]  /*22290*/  ENDCOLLECTIVE ;  /* 0x000000000000791b */ /* 0x007fe20003800000 */
.L_x_10142:
[----:B------:R-:W-:-:S05]  /*222a0*/  @!P2 LEA R4, P4, R20, R4, 0x1 ;  /* 0x000000041404a211 */ /* 0x000fca00078808ff */
[----:B------:R-:W-:-:S04]  /*222b0*/  @!P2 IMAD.X R0, RZ, RZ, R0, P4 ;  /* 0x000000ffff00a224 */ /* 0x000fc800020e0600 */
[----:B------:R-:W-:Y:S02]  /*222c0*/  @!P2 IMAD.MOV.U32 R5, RZ, RZ, R0 ;  /* 0x000000ffff05a224 */ /* 0x000fe400078e0000 */
[----:B------:R-:W-:Y:S02]  /*222d0*/  VIADD R0, R25, 0x80 ;  /* 0x0000008019007836 */ /* 0x000fe40000000000 */
[----:B------:R-:W-:Y:S01]  /*222e0*/  IMAD.MOV.U32 R13, RZ, RZ, R8 ;  /* 0x000000ffff0d7224 */ /* 0x000fe200078e0008 */
[----:B------:R-:W-:Y:S01]  /*222f0*/  @!PT LDS RZ, [RZ] ;  /* 0x00000000fffff984 */ /* 0x000fe20000000800 */
[----:B------:R-:W-:Y:S01]  /*22300*/  @!PT LDS RZ, [RZ] ;  /* 0x00000000fffff984 */ /* 0x000fe20000000800 */
[----:B------:R-:W-:Y:S01]  /*22310*/  @!PT LDS RZ, [RZ] ;  /* 0x00000000fffff984 */ /* 0x000fe20000000800 */
[----:B------:R0:W-:Y:S04]  /*22320*/  @!P2 LDGSTS.E.BYPASS.LTC128B.128 [R9+0xf200], desc[UR60][R4.64], !P3 ;  /* 0x0f2000000409afae */ /* 0x0001e8000d901d7c */
[----:B------:R0:W-:Y:S04]  /*22330*/  @!P2 LDGSTS.E.BYPASS.LTC128B.128 [R9+0x12200], desc[UR60][R4.64+0x40], !P0 ;  /* 0x122000400409afae */ /* 0x0001e8000c101d7c */
[----:B------:R0:W-:Y:S01]  /*22340*/  @!P2 LDGSTS.E.BYPASS.LTC128B.128 [R9+0x15200], desc[UR60][R4.64+0x80], !P1 ;  /* 0x152000800409afae */ /* 0x0001e2000c901d7c */
[----:B------:R-:W-:Y:S01]  /*22350*/  ISETP.GE.AND P2, PT, R0, R2, PT ;  /* 0x000000020000720c */ /* 0x000fe20003f46270 */
[----:B------:R-:W-:-:S12]  /*22360*/  IMAD.MOV.U32 R0, RZ, RZ, R14 ;  /* 0x000000ffff007224 */ /* 0x000fd800078e000e */
[----:B0-----:R-:W-:Y:S05]  /*22370*/  WARPSYNC.COLLECTIVE R15, `(.L_x_10143) ;  /* 0x000000000f087348 */ /* 0x001fea0003c00000 */
[----:B------:R1:W2:Y:S02]  /*22380*/  SHFL.IDX P6, R14, R13, R12, R11 ;  /* 0x0000000c0d0e7389 */ /* 0x0002a400000c000b */
[----:B012---:R-:W-:Y:S01]  /*22390*/  ENDCOLLECTIVE ;  /* 0x000000000000791b */ /* 0x007fe20003800000 */
.L_x_10143:
[----:B------:R-:W-:Y:S02]  /*223a0*/  IMAD.MOV.U32 R13, RZ, RZ, R3 ;  /* 0x000000ffff0d7224 */ /* 0x000fe400078e0003 */
[----:B------:R-:W-:Y:S02]  /*223b0*/  IMAD.MOV.U32 R12, RZ, RZ, 0x1 ;  /* 0x00000001ff0c7424 */ /* 0x000fe400078e00ff */
[----:B------:R-:W-:-:S07]  /*223c0*/  IMAD.MOV.U32 R4, RZ, RZ, R14 ;  /* 0x000000ffff047224 */ /* 0x000fce00078e000e */
[----:B------:R-:W-:Y:S05]  /*223d0*/  WARPSYNC.COLLECTIVE R15, `(.L_x_10144) ;  /* 0x000000000f087348 */ /* 0x000fea0003c00000 */
[----:B------:R0:W1:Y:S02]  /*223e0*/  SHFL.IDX P6, R14, R13, R12, R11 ;  /* 0x0000000c0d0e7389 */ /* 0x00006400000c000b */
[----:B01----:R-:W-:Y:S01]  /*223f0*/  ENDCOLLECTIVE ;  /* 0x000000000000791b */ /* 0x003fe20003800000 */
.L_x_10144:
[----:B------:R-:W-:-:S05]  /*22400*/  @!P2 LEA R4, P4, R20, R4, 0x1 ;  /* 0x000000041404a211 */ /* 0x000fca00078808ff */
[----:B------:R-:W-:-:S04]  /*22410*/  @!P2 IMAD.X R0, RZ, RZ, R0, P4 ;  /* 0x000000ffff00a224 */ /* 0x000fc800020e0600 */
[----:B------:R-:W-:Y:S02]  /*22420*/  @!P2 IMAD.MOV.U32 R5, RZ, RZ, R0 ;  /* 0x000000ffff05a224 */ /* 0x000fe400078e0000 */
[----:B------:R-:W-:-:S03]  /*22430*/  IMAD.MOV.U32 R13, RZ, RZ, R8 ;  /* 0x000000ffff0d7224 */ /* 0x000fc600078e0008 */
[----:B------:R-:W-:Y:S01]  /*22440*/  @!PT LDS RZ, [RZ] ;  /* 0x00000000fffff984 */ /* 0x000fe20000000800 */
[----:B------:R-:W-:Y:S01]  /*22450*/  @!PT LDS RZ, [RZ] ;  /* 0x00000000fffff984 */ /* 0x000fe20000000800 */
[----:B------:R-:W-:Y:S01]  /*22460*/  @!PT LDS RZ, [RZ] ;  /* 0x00000000fffff984 */ /* 0x000fe20000000800 */
[----:B------:R0:W-:Y:S04]  /*22470*/  @!P2 LDGSTS.E.BYPASS.LTC128B.128 [R9+0xfa00], desc[UR60][R4.64], !P3 ;  /* 0x0fa000000409afae */ /* 0x0001e8000d901d7c */
[----:B------:R0:W-:Y:S01]  /*22480*/  @!P2 LDGSTS.E.BYPASS.LTC128B.128 [R9+0x12a00], desc[UR60][R4.64+0x40], !P0 ;  /* 0x12a000400409afae */ /* 0x0001e2000c101d7c */
[----:B------:R-:W-:-:S03]  /*22490*/  IMAD.MOV.U32 R3, RZ, RZ, R14 ;  /* 0x000000ffff037224 */ /* 0x000fc600078e000e */
[----:B------:R0:W-:Y:S04]  /*224a0*/  @!P2 LDGSTS.E.BYPASS.LTC128B.128 [R9+0x15a00], desc[UR60][R4.64+0x80], !P1 ;  /* 0x15a000800409afae */ /* 0x0001e8000c901d7c */
[----:B0-----:R-:W-:Y:S05]  /*224b0*/  WARPSYNC.COLLECTIVE R15, `(.L_x_10145) ;  /* 0x000000000f087348 */ /* 0x001fea0003c00000 */
[----:B------:R1:W2:Y:S02]  /*224c0*/  SHFL.IDX P6, R14, R13, R12, R11 ;  /* 0x0000000c0d0e7389 */ /* 0x0002a400000c000b */
[----:B012---:R-:W-:Y:S01]  /*224d0*/  ENDCOLLECTIVE ;  /* 0x000000000000791b */ /* 0x007fe20003800000 */
.L_x_10145:
[----:B------:R-:W-:Y:S01]  /*224e0*/  IMAD.MOV.U32 R8, RZ, RZ, R14 ;  /* 0x000000ffff087224 */ /* 0x000fe200078e000e */
[----:B------:R-:W-:Y:S06]  /*224f0*/  BRA `(.L_x_10146) ;  /* 0xffffffa800c47947 */ /* 0x000fec000383ffff */
.L_x_9981:
[----:B-1----:R1:W2:Y:S02]  /*22500*/  SYNCS.PHASECHK.TRANS64.TRYWAIT P0, [R16+URZ+0x31c20], R0 ;  /* 0x031c2000100075a7 */ /* 0x0022a4000800017f */
[----:B--2---:R-:W-:Y:S05]  /*22510*/  @!P0 NANOSLEEP.SYNCS 0x989680 ;  /* 0x009896800000895d */ /* 0x004fea0003900000 */
[----:B------:R-:W2:Y:S02]  /*22520*/  @!P0 SYNCS.PHASECHK.TRANS64 P0, [R16+URZ+0x31c20], R0 ;  /* 0x031c2000100085a7 */ /* 0x000ea4000800007f */
[----:B--2---:R-:W-:Y:S05]  /*22530*/  @!P0 BRA `(.L_x_9981) ;  /* 0xfffffffc00f08947 */ /* 0x004fea000383ffff */
[----:B------:R-:W-:Y:S05]  /*22540*/  BRA `(.L_x_10147) ;  /* 0xffffffac002c7947 */ /* 0x000fea000383ffff */
.L_x_9990:
[----:B-1----:R1:W2:Y:S02]  /*22550*/  SYNCS.PHASECHK.TRANS64.TRYWAIT P0, [R3+URZ+0x31c40], R2 ;  /* 0x031c4002030075a7 */ /* 0x0022a4000800017f */
[----:B--2---:R-:W-:Y:S05]  /*22560*/  @!P0 NANOSLEEP.SYNCS 0x989680 ;  /* 0x009896800000895d */ /* 0x004fea0003900000 */
[----:B------:R-:W2:Y:S02]  /*22570*/  @!P0 SYNCS.PHASECHK.TRANS64 P0, [R3+URZ+0x31c40], R2 ;  /* 0x031c4002030085a7 */ /* 0x000ea4000800007f */
[----:B--2---:R-:W-:Y:S05]  /*22580*/  @!P0 BRA `(.L_x_9990) ;  /* 0xfffffffc00f08947 */ /* 0x004fea000383ffff */
[----:B------:R-:W-:Y:S05]  /*22590*/  BRA `(.L_x_10148) ;  /* 0xffffffac00fc7947 */ /* 0x000fea000383ffff */
.L_x_9997:
[----:B0-----:R0:W1:Y:S02]  /*225a0*/  SYNCS.PHASECHK.TRANS64.TRYWAIT P0, [R2+URZ+0x31c60], R3 ;  /* 0x031c6003020075a7 */ /* 0x001064000800017f */
[----:B-1----:R-:W-:Y:S05]  /*225b0*/  @!P0 NANOSLEEP.SYNCS 0x989680 ;  /* 0x009896800000895d */ /* 0x002fea0003900000 */
[----:B------:R-:W1:Y:S02]  /*225c0*/  @!P0 SYNCS.PHASECHK.TRANS64 P0, [R2+URZ+0x31c60], R3 ;  /* 0x031c6003020085a7 */ /* 0x000e64000800007f */
[----:B-1----:R-:W-:Y:S05]  /*225d0*/  @!P0 BRA `(.L_x_9997) ;  /* 0xfffffffc00f08947 */ /* 0x002fea000383ffff */
[----:B------:R-:W-:Y:S05]  /*225e0*/  BRA `(.L_x_10149) ;  /* 0xffffffb400007947 */ /* 0x000fea000383ffff */
.L_x_10008:
[----:B-1----:R1:W2:Y:S02]  /*225f0*/  SYNCS.PHASECHK.TRANS64.TRYWAIT P0, [R3+URZ+0x31c40], R2 ;  /* 0x031c4002030075a7 */ /* 0x0022a4000800017f */
[----:B--2---:R-:W-:Y:S05]  /*22600*/  @!P0 NANOSLEEP.SYNCS 0x989680 ;  /* 0x009896800000895d */ /* 0x004fea0003900000 */
[----:B------:R-:W2:Y:S02]  /*22610*/  @!P0 SYNCS.PHASECHK.TRANS64 P0, [R3+URZ+0x31c40], R2 ;  /* 0x031c4002030085a7 */ /* 0x000ea4000800007f */
[----:B--2---:R-:W-:Y:S05]  /*22620*/  @!P0 BRA `(.L_x_10008) ;  /* 0xfffffffc00f08947 */ /* 0x004fea000383ffff */
[----:B------:R-:W-:Y:S05]  /*22630*/  BRA `(.L_x_10150) ;  /* 0xffffffb800bc7947 */ /* 0x000fea000383ffff */
.L_x_10015:
[----:B0-----:R0:W1:Y:S02]  /*22640*/  SYNCS.PHASECHK.TRANS64.TRYWAIT P0, [R2+URZ+0x31c60], R28 ;  /* 0x031c601c020075a7 */ /* 0x001064000800017f */
[----:B-1----:R-:W-:Y:S05]  /*22650*/  @!P0 NANOSLEEP.SYNCS 0x989680 ;  /* 0x009896800000895d */ /* 0x002fea0003900000 */
[----:B------:R-:W1:Y:S02]  /*22660*/  @!P0 SYNCS.PHASECHK.TRANS64 P0, [R2+URZ+0x31c60], R28 ;  /* 0x031c601c020085a7 */ /* 0x000e64000800007f */
[----:B-1----:R-:W-:Y:S05]  /*22670*/  @!P0 BRA `(.L_x_10015) ;  /* 0xfffffffc00f08947 */ /* 0x002fea000383ffff */
[----:B------:R-:W-:Y:S05]  /*22680*/  BRA `(.L_x_10151) ;  /* 0xffffffbc00c07947 */ /* 0x000fea000383ffff */
.L_x_10026:
[----:B-1----:R1:W2:Y:S02]  /*22690*/  SYNCS.PHASECHK.TRANS64.TRYWAIT P0, [R3+URZ+0x31c40], R2 ;  /* 0x031c4002030075a7 */ /* 0x0022a4000800017f */
[----:B--2---:R-:W-:Y:S05]  /*226a0*/  @!P0 NANOSLEEP.SYNCS 0x989680 ;  /* 0x009896800000895d */ /* 0x004fea0003900000 */
[----:B------:R-:W2:Y:S02]  /*226b0*/  @!P0 SYNCS.PHASECHK.TRANS64 P0, [R3+URZ+0x31c40], R2 ;  /* 0x031c4002030085a7 */ /* 0x000ea4000800007f */
[----:B--2---:R-:W-:Y:S05]  /*226c0*/  @!P0 BRA `(.L_x_10026) ;  /* 0xfffffffc00f08947 */ /* 0x004fea000383ffff */
[----:B------:R-:W-:Y:S05]  /*226d0*/  BRA `(.L_x_10152) ;  /* 0xffffffc400547947 */ /* 0x000fea000383ffff */
.L_x_10033:
[----:B0-----:R0:W1:Y:S02]  /*226e0*/  SYNCS.PHASECHK.TRANS64.TRYWAIT P0, [R2+URZ+0x31c60], R7 ;  /* 0x031c6007020075a7 */ /* 0x001064000800017f */
[----:B-1----:R-:W-:Y:S05]  /*226f0*/  @!P0 NANOSLEEP.SYNCS 0x989680 ;  /* 0x009896800000895d */ /* 0x002fea0003900000 */
[----:B------:R-:W1:Y:S02]  /*22700*/  @!P0 SYNCS.PHASECHK.TRANS64 P0, [R2+URZ+0x31c60], R7 ;  /* 0x031c6007020085a7 */ /* 0x000e64000800007f */
[----:B-1----:R-:W-:Y:S05]  /*22710*/  @!P0 BRA `(.L_x_10033) ;  /* 0xfffffffc00f08947 */ /* 0x002fea000383ffff */
[----:B------:R-:W-:Y:S05]  /*22720*/  BRA `(.L_x_10153) ;  /* 0xffffffc800587947 */ /* 0x000fea000383ffff */
.L_x_10046:
[----:B-1----:R1:W2:Y:S02]  /*22730*/  SYNCS.PHASECHK.TRANS64.TRYWAIT P0, [R0+URZ+0x31c60], R3 ;  /* 0x031c6003000075a7 */ /* 0x0022a4000800017f */
[----:B--2---:R-:W-:Y:S05]  /*22740*/  @!P0 NANOSLEEP.SYNCS 0x989680 ;  /* 0x009896800000895d */ /* 0x004fea0003900000 */
[----:B------:R-:W2:Y:S02]  /*22750*/  @!P0 SYNCS.PHASECHK.TRANS64 P0, [R0+URZ+0x31c60], R3 ;  /* 0x031c6003000085a7 */ /* 0x000ea4000800007f */
[----:B--2---:R-:W-:Y:S05]  /*22760*/  @!P0 BRA `(.L_x_10046) ;  /* 0xfffffffc00f08947 */ /* 0x004fea000383ffff */
[----:B------:R-:W-:Y:S05]  /*22770*/  BRA `(.L_x_10154) ;  /* 0xffffffcc00d47947 */ /* 0x000fea000383ffff */
.L_x_10055:
[----:B------:R-:W-:Y:S01]  /*22780*/  BSSY B0, `(.L_x_10155) ;  /* 0x0000008000007945 */ /* 0x000fe20003800000 */
[----:B-1----:R-:W-:Y:S02]  /*22790*/  IMAD.MOV.U32 R13, RZ, RZ, R24 ;  /* 0x000000ffff0d7224 */ /* 0x002fe400078e0018 */
[----:B------:R-:W-:Y:S02]  /*227a0*/  IMAD.MOV.U32 R12, RZ, RZ, RZ ;  /* 0x000000ffff0c7224 */ /* 0x000fe400078e00ff */
[----:B0-----:R-:W-:Y:S02]  /*227b0*/  IMAD.MOV.U32 R11, RZ, RZ, 0x1f ;  /* 0x0000001fff0b7424 */ /* 0x001fe400078e00ff */
[----:B------:R-:W-:-:S07]  /*227c0*/  IMAD.MOV.U32 R15, RZ, RZ, -0x1 ;  /* 0xffffffffff0f7424 */ /* 0x000fce00078e00ff */
[----:B--23--:R-:W-:Y:S05]  /*227d0*/  WARPSYNC.COLLECTIVE R15, `(.L_x_10156) ;  /* 0x000000000f087348 */ /* 0x00cfea0003c00000 */
[----:B------:R0:W1:Y:S02]  /*227e0*/  SHFL.IDX P6, R14, R13, R12, R11 ;  /* 0x0000000c0d0e7389 */ /* 0x00006400000c000b */
[----:B0123--:R-:W-:Y:S01]  /*227f0*/  ENDCOLLECTIVE ;  /* 0x000000000000791b */ /* 0x00ffe20003800000 */
.L_x_10156:
[----:B------:R-:W-:Y:S05]  /*22800*/  BSYNC B0 ;  /* 0x0000000000007941 */ /* 0x000fea0003800000 */
.L_x_10155:
[----:B------:R-:W-:Y:S01]  /*22810*/  IMAD.MOV.U32 R13, RZ, RZ, R24 ;  /* 0x000000ffff0d7224 */ /* 0x000fe200078e0018 */
[----:B------:R-:W-:Y:S01]  /*22820*/  LOP3.LUT P1, RZ, R19, 0x1, RZ, 0xc0, !PT ;  /* 0x0000000113ff7812 */ /* 0x000fe2000782c0ff */
        /* <DEDUP_REMOVED lines=8> */
.L_x_10157:
[----:B------:R-:W-:Y:S02]  /*228b0*/  ULDC UR4, c[0x0][0xc3c] ;  /* 0x00030f0000047ab9 */ /* 0x000fe40000000800 */
        /* <DEDUP_REMOVED lines=9> */
[----:B------:R-:W-:Y:S02]  /*22950*/  CS2R R4, SRZ ;  /* 0x0000000000047805 */ /* 0x000fe4000001ff00 */
[C---:B------:R-:W-:Y:S01]  /*22960*/  ISETP.GE.U32.AND P2, PT, R10.reuse, 0x8, PT ;  /* 0x000000080a00780c */ /* 0x040fe20003f46070 */
[----:B------:R-:W-:Y:S01]  /*22970*/  IMAD.MOV.U32 R24, RZ, RZ, RZ ;  /* 0x000000ffff187224 */ /* 0x000fe200078e00ff */
[C---:B------:R-:W-:Y:S01]  /*22980*/  ISETP.GE.U32.AND P3, PT, R10.reuse, 0x10, PT ;  /* 0x000000100a00780c */ /* 0x040fe20003f66070 */
[----:B--2---:R-:W-:Y:S01]  /*22990*/  @!P0 IMAD.MOV.U32 R4, RZ, RZ, R7 ;  /* 0x000000ffff048224 */ /* 0x004fe200078e0007 */
[----:B---3--:R-:W-:Y:S02]  /*229a0*/  @!P0 MOV R5, R8 ;  /* 0x0000000800058202 */ /* 0x008fe40000000f00 */
[----:B------:R-:W-:-:S03]  /*229b0*/  ISETP.GE.U32.AND P0, PT, R10, 0x2, PT ;  /* 0x000000020a00780c */ /* 0x000fc60003f06070 */
[----:B------:R-:W-:-:S10]  /*229c0*/  IMAD R13, R5, R4, RZ ;  /* 0x00000004050d7224 */ /* 0x000fd400078e02ff */
[----:B------:R-:W-:Y:S05]  /*229d0*/  WARPSYNC.COLLECTIVE R15, `(.L_x_10158) ;  /* 0x000000000f087348 */ /* 0x000fea0003c00000 */
[----:B------:R0:W1:Y:S02]  /*229e0*/  SHFL.UP P6, R14, R13, R12, R11 ;  /* 0x0400000c0d0e7389 */ /* 0x00006400000c000b */
[----:B01----:R-:W-:Y:S01]  /*229f0*/  ENDCOLLECTIVE ;  /* 0x000000000000791b */ /* 0x003fe20003800000 */
.L_x_10158:
[----:B------:R-:W-:Y:S01]  /*22a00*/  IMAD.MOV.U32 R12, RZ, RZ, 0x2 ;  /* 0x00000002ff0c7424 */ /* 0x000fe200078e00ff */
[----:B------:R-:W-:Y:S02]  /*22a10*/  SEL R14, R14, RZ, P1 ;  /* 0x000000ff0e0e7207 */ /* 0x000fe40000800000 */
[----:B------:R-:W-:-:S03]  /*22a20*/  ISETP.GE.U32.AND P1, PT, R10, 0x4, PT ;  /* 0x000000040a00780c */ /* 0x000fc60003f26070 */
[----:B------:R-:W-:-:S04]  /*22a30*/  IMAD.IADD R7, R13, 0x1, R14 ;  /* 0x000000010d077824 */ /* 0x000fc800078e020e */
[----:B------:R-:W-:-:S07]  /*22a40*/  IMAD.MOV.U32 R13, RZ, RZ, R7 ;  /* 0x000000ffff0d7224 */ /* 0x000fce00078e0007 */
[----:B------:R-:W-:Y:S05]  /*22a50*/  WARPSYNC.COLLECTIVE R15, `(.L_x_10159) ;  /* 0x000000000f087348 */ /* 0x000fea0003c00000 */
[----:B------:R0:W1:Y:S02]  /*22a60*/  SHFL.UP P6, R14, R13, R12, R11 ;  /* 0x0400000c0d0e7389 */ /* 0x00006400000c000b */
[----:B01----:R-:W-:Y:S01]  /*22a70*/  ENDCOLLECTIVE ;  /* 0x000000000000791b */ /* 0x003fe20003800000 */
.L_x_10159:
[----:B------:R-:W-:Y:S01]  /*22a80*/  IMAD.MOV.U32 R12, RZ, RZ, 0x4 ;  /* 0x00000004ff0c7424 */ /* 0x000fe200078e00ff */
[----:B------:R-:W-:-:S05]  /*22a90*/  SEL R2, R14, RZ, P0 ;  /* 0x000000ff0e027207 */ /* 0x000fca0000000000 */
[----:B------:R-:W-:-:S04]  /*22aa0*/  IMAD.IADD R2, R7, 0x1, R2 ;  /* 0x0000000107027824 */ /* 0x000fc800078e0202 */
[----:B------:R-:W-:-:S07]  /*22ab0*/  IMAD.MOV.U32 R13, RZ, RZ, R2 ;  /* 0x000000ffff0d7224 */ /* 0x000fce00078e0002 */
[----:B------:R-:W-:Y:S05]  /*22ac0*/  WARPSYNC.COLLECTIVE R15, `(.L_x_10160) ;  /* 0x000000000f087348 */ /* 0x000fea0003c00000 */
[----:B------:R0:W1:Y:S02]  /*22ad0*/  SHFL.UP P6, R14, R13, R12, R11 ;  /* 0x0400000c0d0e7389 */ /* 0x00006400000c000b */
[----:B01----:R-:W-:Y:S01]  /*22ae0*/  ENDCOLLECTIVE ;  /* 0x000000000000791b */ /* 0x003fe20003800000 */
.L_x_10160:
[----:B------:R-:W-:Y:S01]  /*22af0*/  IMAD.MOV.U32 R12, RZ, RZ, 0x8 ;  /* 0x00000008ff0c7424 */ /* 0x000fe200078e00ff */
[----:B------:R-:W-:-:S05]  /*22b00*/  SEL R3, R14, RZ, P1 ;  /* 0x000000ff0e037207 */ /* 0x000fca0000800000 */
[----:B------:R-:W-:-:S04]  /*22b10*/  IMAD.IADD R3, R2, 0x1, R3 ;  /* 0x0000000102037824 */ /* 0x000fc800078e0203 */
[----:B------:R-:W-:-:S07]  /*22b20*/  IMAD.MOV.U32 R13, RZ, RZ, R3 ;  /* 0x000000ffff0d7224 */ /* 0x000fce00078e0003 */
[----:B------:R-:W-:Y:S05]  /*22b30*/  WARPSYNC.COLLECTIVE R15, `(.L_x_10161) ;  /* 0x000000000f087348 */ /* 0x000fea0003c00000 */
[----:B------:R0:W1:Y:S02]  /*22b40*/  SHFL.UP P6, R14, R13, R12, R11 ;  /* 0x0400000c0d0e7389 */ /* 0x00006400000c000b */
[----:B01----:R-:W-:Y:S01]  /*22b50*/  ENDCOLLECTIVE ;  /* 0x000000000000791b */ /* 0x003fe20003800000 */
.L_x_10161:
[----:B------:R-:W-:Y:S01]  /*22b60*/  IMAD.MOV.U32 R12, RZ, RZ, 0x10 ;  /* 0x00000010ff0c7424 */ /* 0x000fe200078e00ff */
[----:B------:R-:W-:-:S05]  /*22b70*/  SEL R14, R14, RZ, P2 ;  /* 0x000000ff0e0e7207 */ /* 0x000fca0001000000 */
[----:B------:R-:W-:-:S04]  /*22b80*/  IMAD.IADD R7, R3, 0x1, R14 ;  /* 0x0000000103077824 */ /* 0x000fc800078e020e */
[----:B------:R-:W-:-:S07]  /*22b90*/  IMAD.MOV.U32 R13, RZ, RZ, R7 ;  /* 0x000000ffff0d7224 */ /* 0x000fce00078e0007 */
[----:B------:R-:W-:Y:S05]  /*22ba0*/  WARPSYNC.COLLECTIVE R15, `(.L_x_10162) ;  /* 0x000000000f087348 */ /* 0x000fea0003c00000 */
[----:B------:R0:W1:Y:S02]  /*22bb0*/  SHFL.UP P6, R14, R13, R12, R11 ;  /* 0x0400000c0d0e7389 */ /* 0x00006400000c000b */
[----:B01----:R-:W-:Y:S01]  /*22bc0*/  ENDCOLLECTIVE ;  /* 0x000000000000791b */ /* 0x003fe20003800000 */
.L_x_10162:
        /* <DEDUP_REMOVED lines=8> */
.L_x_10163:
[----:B------:R-:W-:Y:S05]  /*22c50*/  BRA `(.L_x_10164) ;  /* 0xffffffd000907947 */ /* 0x000fea000383ffff */
.L_x_10058:
[----:B------:R-:W-:Y:S01]  /*22c60*/  BSSY B0, `(.L_x_10165) ;  /* 0x0000007000007945 */ /* 0x000fe20003800000 */
[----:B------:R-:W-:Y:S02]  /*22c70*/  IMAD.MOV.U32 R12, RZ, RZ, 0x1 ;  /* 0x00000001ff0c7424 */ /* 0x000fe400078e00ff */
[----:B------:R-:W-:Y:S02]  /*22c80*/  IMAD.MOV.U32 R11, RZ, RZ, RZ ;  /* 0x000000ffff0b7224 */ /* 0x000fe400078e00ff */
[----:B------:R-:W-:-:S07]  /*22c90*/  IMAD.MOV.U32 R15, RZ, RZ, -0x1 ;  /* 0xffffffffff0f7424 */ /* 0x000fce00078e00ff */
[----:B------:R-:W-:Y:S05]  /*22ca0*/  WARPSYNC.COLLECTIVE R15, `(.L_x_10166) ;  /* 0x000000000f087348 */ /* 0x000fea0003c00000 */
[----:B------:R0:W1:Y:S02]  /*22cb0*/  SHFL.UP P6, R14, R13, R12, R11 ;  /* 0x0400000c0d0e7389 */ /* 0x00006400000c000b */
[----:B01----:R-:W-:Y:S01]  /*22cc0*/  ENDCOLLECTIVE ;  /* 0x000000000000791b */ /* 0x003fe20003800000 */
.L_x_10166:
[----:B------:R-:W-:Y:S05]  /*22cd0*/  BSYNC B0 ;  /* 0x0000000000007941 */ /* 0x000fea0003800000 */
.L_x_10165:
[----:B------:R-:W-:Y:S01]  /*22ce0*/  LOP3.LUT P4, RZ, R19, 0x1, RZ, 0xc0, !PT ;  /* 0x0000000113ff7812 */ /* 0x000fe2000788c0ff */
[----:B------:R-:W-:Y:S02]  /*22cf0*/  IMAD.MOV.U32 R12, RZ, RZ, 0x2 ;  /* 0x00000002ff0c7424 */ /* 0x000fe400078e00ff */
[----:B------:R-:W-:Y:S01]  /*22d00*/  IMAD.MOV.U32 R11, RZ, RZ, RZ ;  /* 0x000000ffff0b7224 */ /* 0x000fe200078e00ff */
[----:B------:R-:W-:Y:S01]  /*22d10*/  SEL R14, R14, RZ, P4 ;  /* 0x000000ff0e0e7207 */ /* 0x000fe20002000000 */
[----:B------:R-:W-:-:S04]  /*22d20*/  IMAD.MOV.U32 R15, RZ, RZ, -0x1 ;  /* 0xffffffffff0f7424 */ /* 0x000fc800078e00ff */
[----:B------:R-:W-:-:S07]  /*22d30*/  IMAD.IADD R13, R13, 0x1, R14 ;  /* 0x000000010d0d7824 */ /* 0x000fce00078e020e */
[----:B------:R-:W-:Y:S05]  /*22d40*/  WARPSYNC.COLLECTIVE R15, `(.L_x_10167) ;  /* 0x000000000f087348 */ /* 0x000fea0003c00000 */
[----:B------:R0:W1:Y:S02]  /*22d50*/  SHFL.UP P6, R14, R13, R12, R11 ;  /* 0x0400000c0d0e7389 */ /* 0x00006400000c000b */
[----:B01----:R-:W-:Y:S01]  /*22d60*/  ENDCOLLECTIVE ;  /* 0x000000000000791b */ /* 0x003fe20003800000 */
.L_x_10167:
[----:B------:R-:W-:Y:S01]  /*22d70*/  IMAD.MOV.U32 R12, RZ, RZ, 0x4 ;  /* 0x00000004ff0c7424 */ /* 0x000fe200078e00ff */
[----:B------:R-:W-:-:S05]  /*22d80*/  SEL R14, R14, RZ, P0 ;  /* 0x000000ff0e0e7207 */ /* 0x000fca0000000000 */
[----:B------:R-:W-:-:S04]  /*22d90*/  IMAD.IADD R3, R13, 0x1, R14 ;  /* 0x000000010d037824 */ /* 0x000fc800078e020e */
[----:B------:R-:W-:-:S07]  /*22da0*/  IMAD.MOV.U32 R13, RZ, RZ, R3 ;  /* 0x000000ffff0d7224 */ /* 0x000fce00078e0003 */
[----:B------:R-:W-:Y:S05]  /*22db0*/  WARPSYNC.COLLECTIVE R15, `(.L_x_10168) ;  /* 0x000000000f087348 */ /* 0x000fea0003c00000 */
[----:B------:R0:W1:Y:S02]  /*22dc0*/  SHFL.UP P6, R14, R13, R12, R11 ;  /* 0x0400000c0d0e7389 */ /* 0x00006400000c000b */
[----:B01----:R-:W-:Y:S01]  /*22dd0*/  ENDCOLLECTIVE ;  /* 0x000000000000791b */ /* 0x003fe20003800000 */
.L_x_10168:
[----:B------:R-:W-:Y:S01]  /*22de0*/  IMAD.MOV.U32 R12, RZ, RZ, 0x8 ;  /* 0x00000008ff0c7424 */ /* 0x000fe200078e00ff */
[----:B------:R-:W-:-:S04]  /*22df0*/  SEL R14, R14, RZ, P1 ;  /* 0x000000ff0e0e7207 */ /* 0x000fc80000800000 */
[----:B------:R-:W-:-:S05]  /*22e00*/  IADD3 R7, R3, R14, RZ ;  /* 0x0000000e03077210 */ /* 0x000fca0007ffe0ff */
[----:B------:R-:W-:-:S07]  /*22e10*/  IMAD.MOV.U32 R13, RZ, RZ, R7 ;  /* 0x000000ffff0d7224 */ /* 0x000fce00078e0007 */
[----:B------:R-:W-:Y:S05]  /*22e20*/  WARPSYNC.COLLECTIVE R15, `(.L_x_10169) ;  /* 0x000000000f087348 */ /* 0x000fea0003c00000 */
[----:B------:R0:W1:Y:S02]  /*22e30*/  SHFL.UP P6, R14, R13, R12, R11 ;  /* 0x0400000c0d0e7389 */ /* 0x00006400000c000b */
[----:B01----:R-:W-:Y:S01]  /*22e40*/  ENDCOLLECTIVE ;  /* 0x000000000000791b */ /* 0x003fe20003800000 */
.L_x_10169:
[----:B------:R-:W-:Y:S01]  /*22e50*/  IMAD.MOV.U32 R12, RZ, RZ, 0x10 ;  /* 0x00000010ff0c7424 */ /* 0x000fe200078e00ff */
[----:B------:R-:W-:-:S05]  /*22e60*/  SEL R8, R14, RZ, P2 ;  /* 0x000000ff0e087207 */ /* 0x000fca0001000000 */
[----:B------:R-:W-:-:S04]  /*22e70*/  IMAD.IADD R8, R7, 0x1, R8 ;  /* 0x0000000107087824 */ /* 0x000fc800078e0208 */
[----:B------:R-:W-:-:S07]  /*22e80*/  IMAD.MOV.U32 R13, RZ, RZ, R8 ;  /* 0x000000ffff0d7224 */ /* 0x000fce00078e0008 */
[----:B------:R-:W-:Y:S05]  /*22e90*/  WARPSYNC.COLLECTIVE R15, `(.L_x_10170) ;  /* 0x000000000f087348 */ /* 0x000fea0003c00000 */
[----:B------:R0:W1:Y:S02]  /*22ea0*/  SHFL.UP P6, R14, R13, R12, R11 ;  /* 0x0400000c0d0e7389 */ /* 0x00006400000c000b */
[----:B01----:R-:W-:Y:S01]  /*22eb0*/  ENDCOLLECTIVE ;  /* 0x000000000000791b */ /* 0x003fe20003800000 */
.L_x_10170:
        /* <DEDUP_REMOVED lines=8> */
.L_x_10171:
[----:B------:R-:W-:Y:S05]  /*22f40*/  BRA `(.L_x_10172) ;  /* 0xffffffd000787947 */ /* 0x000fea000383ffff */
.L_x_10060:
[----:B------:R-:W-:Y:S01]  /*22f50*/  BSSY B0, `(.L_x_10173) ;  /* 0x0000006000007945 */ /* 0x000fe20003800000 */
[----:B------:R-:W-:Y:S01]  /*22f60*/  PLOP3.LUT P6, PT, P6, PT, PT, 0x8, 0x0 ;  /* 0x000000000000781c */ /* 0x000fe200037ce170 */
[----:B------:R-:W-:-:S12]  /*22f70*/  IMAD.MOV.U32 R15, RZ, RZ, -0x1 ;  /* 0xffffffffff0f7424 */ /* 0x000fd800078e00ff */
[----:B0-----:R-:W-:Y:S05]  /*22f80*/  WARPSYNC.COLLECTIVE R15, `(.L_x_10174) ;  /* 0x000000000f087348 */ /* 0x001fea0003c00000 */
[----:B------:R-:W-:Y:S01]  /*22f90*/  VOTE.ANY R14, PT, P6 ;  /* 0x00000000000e7806 */ /* 0x000fe200030e0100 */
[----:B0-----:R-:W-:Y:S06]  /*22fa0*/  ENDCOLLECTIVE ;  /* 0x000000000000791b */ /* 0x001fec0003800000 */
.L_x_10174:
[----:B------:R-:W-:Y:S05]  /*22fb0*/  BSYNC B0 ;  /* 0x0000000000007941 */ /* 0x000fea0003800000 */
.L_x_10173:
        /* <DEDUP_REMOVED lines=9> */
.L_x_10175:
[----:B------:R-:W-:Y:S02]  /*23050*/  IMAD.MOV.U32 R13, RZ, RZ, R5 ;  /* 0x000000ffff0d7224 */ /* 0x000fe400078e0005 */
[----:B------:R-:W-:-:S07]  /*23060*/  IMAD.MOV.U32 R4, RZ, RZ, R14 ;  /* 0x000000ffff047224 */ /* 0x000fce00078e000e */
[----:B------:R-:W-:Y:S05]  /*23070*/  WARPSYNC.COLLECTIVE R15, `(.L_x_10176) ;  /* 0x000000000f087348 */ /* 0x000fea0003c00000 */
[----:B------:R0:W1:Y:S02]  /*23080*/  SHFL.IDX P6, R14, R13, R12, R11 ;  /* 0x0000000c0d0e7389 */ /* 0x00006400000c000b */
[----:B01----:R-:W-:Y:S01]  /*23090*/  ENDCOLLECTIVE ;  /* 0x000000000000791b */ /* 0x003fe20003800000 */
.L_x_10176:
[----:B------:R-:W-:Y:S01]  /*230a0*/  IMAD.MOV.U32 R5, RZ, RZ, R14 ;  /* 0x000000ffff057224 */ /* 0x000fe200078e000e */
[----:B------:R-:W-:Y:S06]  /*230b0*/  BRA `(.L_x_10177) ;  /* 0xffffffd000587947 */ /* 0x000fec000383ffff */
.L_x_10062:
[----:B------:R-:W-:Y:S01]  /*230c0*/  BSSY B0, `(.L_x_10178) ;  /* 0x0000007000007945 */ /* 0x000fe20003800000 */
[----:B------:R-:W-:Y:S02]  /*230d0*/  IMAD.MOV.U32 R13, RZ, RZ, R2 ;  /* 0x000000ffff0d7224 */ /* 0x000fe400078e0002 */
[----:B------:R-:W-:Y:S02]  /*230e0*/  IMAD.MOV.U32 R11, RZ, RZ, 0x1f ;  /* 0x0000001fff0b7424 */ /* 0x000fe400078e00ff */
[----:B------:R-:W-:-:S07]  /*230f0*/  IMAD.MOV.U32 R15, RZ, RZ, -0x1 ;  /* 0xffffffffff0f7424 */ /* 0x000fce00078e00ff */
[----:B0123--:R-:W-:Y:S05]  /*23100*/  WARPSYNC.COLLECTIVE R15, `(.L_x_10179) ;  /* 0x000000000f087348 */ /* 0x00ffea0003c00000 */
[----:B------:R4:W0:Y:S02]  /*23110*/  SHFL.IDX P6, R14, R13, R12, R11 ;  /* 0x0000000c0d0e7389 */ /* 0x00082400000c000b */
[----:B01234-:R-:W-:Y:S01]  /*23120*/  ENDCOLLECTIVE ;  /* 0x000000000000791b */ /* 0x01ffe20003800000 */
.L_x_10179:
[----:B------:R-:W-:Y:S05]  /*23130*/  BSYNC B0 ;  /* 0x0000000000007941 */ /* 0x000fea0003800000 */
.L_x_10178:
[----:B------:R-:W-:Y:S01]  /*23140*/  IMAD.MOV.U32 R24, RZ, RZ, R14 ;  /* 0x000000ffff187224 */ /* 0x000fe200078e000e */
[----:B------:R-:W-:Y:S06]  /*23150*/  BRA `(.L_x_10061) ;  /* 0xffffffd000487947 */ /* 0x000fec000383ffff */
.L_x_10066:
[----:B0-----:R0:W2:Y:S02]  /*23160*/  SYNCS.PHASECHK.TRANS64.TRYWAIT P0, [R9+URZ+0x31c20], R0 ;  /* 0x031c2000090075a7 */ /* 0x0010a4000800017f */
[----:B--2---:R-:W-:Y:S05]  /*23170*/  @!P0 NANOSLEEP.SYNCS 0x989680 ;  /* 0x009896800000895d */ /* 0x004fea0003900000 */
[----:B------:R-:W2:Y:S02]  /*23180*/  @!P0 SYNCS.PHASECHK.TRANS64 P0, [R9+URZ+0x31c20], R0 ;  /* 0x031c2000090085a7 */ /* 0x000ea4000800007f */
[----:B--2---:R-:W-:Y:S05]  /*23190*/  @!P0 BRA `(.L_x_10066) ;  /* 0xfffffffc00f08947 */ /* 0x004fea000383ffff */
[----:B------:R-:W-:Y:S05]  /*231a0*/  BRA `(.L_x_10180) ;  /* 0xffffffd400987947 */ /* 0x000fea000383ffff */
.L_x_10067:
[----:B------:R-:W2:Y:S01]  /*231b0*/  S2R R2, SR_TID.X ;  /* 0x0000000000027919 */ /* 0x000ea20000002100 */
[----:B------:R-:W-:Y:S01]  /*231c0*/  BSSY B0, `(.L_x_10181) ;  /* 0x000000a000007945 */ /* 0x000fe20003800000 */
[----:B-1----:R-:W-:Y:S02]  /*231d0*/  IMAD.MOV.U32 R12, RZ, RZ, RZ ;  /* 0x000000ffff0c7224 */ /* 0x002fe400078e00ff */
[----:B------:R-:W-:Y:S02]  /*231e0*/  IMAD.MOV.U32 R11, RZ, RZ, 0x1f ;  /* 0x0000001fff0b7424 */ /* 0x000fe400078e00ff */
[----:B------:R-:W-:Y:S01]  /*231f0*/  IMAD.MOV.U32 R15, RZ, RZ, -0x1 ;  /* 0xffffffffff0f7424 */ /* 0x000fe200078e00ff */
[----:B--2---:R-:W-:-:S04]  /*23200*/  SHF.R.U32.HI R2, RZ, 0x5, R2 ;  /* 0x00000005ff027819 */ /* 0x004fc80000011602 */
[----:B------:R-:W-:-:S05]  /*23210*/  LOP3.LUT R2, R2, 0x3, RZ, 0xc0, !PT ;  /* 0x0000000302027812 */ /* 0x000fca00078ec0ff */
[----:B------:R-:W-:-:S07]  /*23220*/  IMAD.MOV.U32 R13, RZ, RZ, R2 ;  /* 0x000000ffff0d7224 */ /* 0x000fce00078e0002 */
[----:B0---4-:R-:W-:Y:S05]  /*23230*/  WARPSYNC.COLLECTIVE R15, `(.L_x_10182) ;  /* 0x000000000f087348 */ /* 0x011fea0003c00000 */
[----:B------:R1:W2:Y:S02]  /*23240*/  SHFL.IDX P6, R14, R13, R12, R11 ;  /* 0x0000000c0d0e7389 */ /* 0x0002a400000c000b */
[----:B012-4-:R-:W-:Y:S01]  /*23250*/  ENDCOLLECTIVE ;  /* 0x000000000000791b */ /* 0x017fe20003800000 */
.L_x_10182:
[----:B------:R-:W-:Y:S05]  /*23260*/  BSYNC B0 ;  /* 0x0000000000007941 */ /* 0x000fea0003800000 */
.L_x_10181:
[----:B------:R-:W-:Y:S05]  /*23270*/  BRA `(.L_x_10183) ;  /* 0xffffffd400807947 */ /* 0x000fea000383ffff */
.L_x_10068:
[----:B------:R-:W-:Y:S01]  /*23280*/  BSSY B0, `(.L_x_10184) ;  /* 0x0000006000007945 */ /* 0x000fe20003800000 */
[----:B------:R-:W-:-:S07]  /*23290*/  IMAD.MOV.U32 R15, RZ, RZ, -0x1 ;  /* 0xffffffffff0f7424 */ /* 0x000fce00078e00ff */
[----:B01--4-:R-:W-:Y:S05]  /*232a0*/  WARPSYNC.COLLECTIVE R15, `(.L_x_10185) ;  /* 0x000000000f0c7348 */ /* 0x013fea0003c00000 */
[----:B------:R-:W-:Y:S02]  /*232b0*/  ELECT P6, UR62, PT ;  /* 0x00000000003e782f */ /* 0x000fe400038c0000 */
[----:B------:R-:W-:Y:S01]  /*232c0*/  MOV R14, UR62 ;  /* 0x0000003e000e7c02 */ /* 0x000fe20008000f00 */
[----:B01--4-:R-:W-:Y:S10]  /*232d0*/  ENDCOLLECTIVE ;  /* 0x000000000000791b */ /* 0x013ff40003800000 */
.L_x_10185:
[----:B------:R-:W-:Y:S05]  /*232e0*/  BSYNC B0 ;  /* 0x0000000000007941 */ /* 0x000fea0003800000 */
.L_x_10184:
[----:B------:R-:W-:Y:S05]  /*232f0*/  BRA `(.L_x_10186) ;  /* 0xffffffd400747947 */ /* 0x000fea000383ffff */
.L_x_10070:
[----:B0-----:R0:W2:Y:S02]  /*23300*/  SYNCS.PHASECHK.TRANS64.TRYWAIT P0, [R7+URZ], R2 ;  /* 0x00000002070075a7 */ /* 0x0010a4000800017f */
[----:B--2---:R-:W-:Y:S05]  /*23310*/  @!P0 NANOSLEEP.SYNCS 0x989680 ;  /* 0x009896800000895d */ /* 0x004fea0003900000 */
[----:B------:R-:W2:Y:S02]  /*23320*/  @!P0 SYNCS.PHASECHK.TRANS64 P0, [R7+URZ], R2 ;  /* 0x00000002070085a7 */ /* 0x000ea4000800007f */
[----:B--2---:R-:W-:Y:S05]  /*23330*/  @!P0 BRA `(.L_x_10070) ;  /* 0xfffffffc00f08947 */ /* 0x004fea000383ffff */
[----:B------:R-:W-:Y:S05]  /*23340*/  BRA `(.L_x_10187) ;  /* 0xffffffd400a87947 */ /* 0x000fea000383ffff */
.L_x_10071:
[----:B--2---:R2:W3:Y:S02]  /*23350*/  SYNCS.PHASECHK.TRANS64.TRYWAIT P0, [R3+URZ], R0 ;  /* 0x00000000030075a7 */ /* 0x0044e4000800017f */
[----:B---3--:R-:W-:Y:S05]  /*23360*/  @!P0 NANOSLEEP.SYNCS 0x989680 ;  /* 0x009896800000895d */ /* 0x008fea0003900000 */
[----:B------:R-:W3:Y:S02]  /*23370*/  @!P0 SYNCS.PHASECHK.TRANS64 P0, [R3+URZ], R0 ;  /* 0x00000000030085a7 */ /* 0x000ee4000800007f */
[----:B---3--:R-:W-:Y:S05]  /*23380*/  @!P0 BRA `(.L_x_10071) ;  /* 0xfffffffc00f08947 */ /* 0x008fea000383ffff */
[----:B------:R-:W-:Y:S05]  /*23390*/  BRA `(.L_x_10188) ;  /* 0xffffffd4009c7947 */ /* 0x000fea000383ffff */
.L_x_10073:
[----:B--2---:R2:W3:Y:S02]  /*233a0*/  SYNCS.PHASECHK.TRANS64.TRYWAIT P0, [R5+URZ], R2 ;  /* 0x00000002050075a7 */ /* 0x0044e4000800017f */
[----:B---3--:R-:W-:Y:S05]  /*233b0*/  @!P0 NANOSLEEP.SYNCS 0x989680 ;  /* 0x009896800000895d */ /* 0x008fea0003900000 */
[----:B------:R-:W3:Y:S02]  /*233c0*/  @!P0 SYNCS.PHASECHK.TRANS64 P0, [R5+URZ], R2 ;  /* 0x00000002050085a7 */ /* 0x000ee4000800007f */
[----:B---3--:R-:W-:Y:S05]  /*233d0*/  @!P0 BRA `(.L_x_10073) ;  /* 0xfffffffc00f08947 */ /* 0x008fea000383ffff */
[----:B------:R-:W-:Y:S05]  /*233e0*/  BRA `(.L_x_10189) ;  /* 0xffffffd400a07947 */ /* 0x000fea000383ffff */
.L_x_10190:
        /* <DEDUP_REMOVED lines=9> */
.L_x_14868:


//--------------------- .text._ZN7cutlass13device_kernelIN5flash11enable_sm90INS1_16FlashAttnFwdSm90INS1_25CollectiveMainloopFwdSm90ILi2EN4cute5tupleIJNS5_1CILi1EEES8_S8_EEENS6_IJNS7_ILi192EEENS7_ILi128EEENS7_ILi96EEEEEELi96ENS_6half_tEfNS_4arch4Sm90ELb0ELb1ELb1ELb0ELb0ELb0ELb0ELb0ELb1ELb1ELb1ELb0EEENS1_21CollectiveEpilogueFwdINS6_IJSA_SC_SB_EEES9_SE_SG_Li384ELb0ELb1ELb1ELb0EEENS1_19SingleTileSchedulerILb0ELb1ELb1ELi192EEEEEEEEEvNT_6ParamsE --------------------------
	.section	.text._ZN7cutlass13device_kernelIN5flash11enable_sm90INS1_16FlashAttnFwdSm90INS1_25CollectiveMainloopFwdSm90ILi2EN4cute5tupleIJNS5_1CILi1EEES8_S8_EEENS6_IJNS7_ILi192EEENS7_ILi128EEENS7_ILi96EEEEEELi96ENS_6half_tEfNS_4arch4Sm90ELb0ELb1ELb1ELb0ELb0ELb0ELb0ELb0ELb1ELb1ELb1ELb0EEENS1_21CollectiveEpilogueFwdINS6_IJSA_SC_SB_EEES9_SE_SG_Li384ELb0ELb1ELb1ELb0EEENS1_19SingleTileSchedulerILb0ELb1ELb1ELi192EEEEEEEEEvNT_6ParamsE,"ax",@progbits
	.align	128
.text._ZN7cutlass13device_kernelIN5flash11enable_sm90INS1_16FlashAttnFwdSm90INS1_25CollectiveMainloopFwdSm90ILi2EN4cute5tupleIJNS5_1CILi1EEES8_S8_EEENS6_IJNS7_ILi192EEENS7_ILi128EEENS7_ILi96EEEEEELi96ENS_6half_tEfNS_4arch4Sm90ELb0ELb1ELb1ELb0ELb0ELb0ELb0ELb0ELb1ELb1ELb1ELb0EEENS1_21CollectiveEpilogueFwdINS6_IJSA_SC_SB_EEES9_SE_SG_Li384ELb0ELb1ELb1ELb0EEENS1_19SingleTileSchedulerILb0ELb1ELb1ELi192EEEEEEEEEvNT_6ParamsE:
        .type           _ZN7cutlass13device_kernelIN5flash11enable_sm90INS1_16FlashAttnFwdSm90INS1_25CollectiveMainloopFwdSm90ILi2EN4cute5tupleIJNS5_1CILi1EEES8_S8_EEENS6_IJNS7_ILi192EEENS7_ILi128EEENS7_ILi96EEEEEELi96ENS_6half_tEfNS_4arch4Sm90ELb0ELb1ELb1ELb0ELb0ELb0ELb0ELb0ELb1ELb1ELb1ELb0EEENS1_21CollectiveEpilogueFwdINS6_IJSA_SC_SB_EEES9_SE_SG_Li384ELb0ELb1ELb1ELb0EEENS1_19SingleTileSchedulerILb0ELb1ELb1ELi192EEEEEEEEEvNT_6ParamsE,@function
        .size           _ZN7cutlass13device_kernelIN5flash11enable_sm90INS1_16FlashAttnFwdSm90INS1_25CollectiveMainloopFwdSm90ILi2EN4cute5tupleIJNS5_1CILi1EEES8_S8_EEENS6_IJNS7_ILi192EEENS7_ILi128EEENS7_ILi96EEEEEELi96ENS_6half_tEfNS_4arch4Sm90ELb0ELb1ELb1ELb0ELb0ELb0ELb0ELb0ELb1ELb1ELb1ELb0EEENS1_21CollectiveEpilogueFwdINS6_IJSA_SC_SB_EEES9_SE_SG_Li384ELb0ELb1ELb1ELb0EEENS1_19SingleTileSchedulerILb0ELb1ELb1ELi192EEEEEEEEEvNT_6ParamsE,(.L_x_14869 - _ZN7cutlass13device_kernelIN5flash11enable_sm90INS1_16FlashAttnFwdSm90INS1_25CollectiveMainloopFwdSm90ILi2EN4cute5tupleIJNS5_1CILi1EEES8_S8_EEENS6_IJNS7_ILi192EEENS7_ILi128EEENS7_ILi96EEEEEELi96ENS_6half_tEfNS_4arch4Sm90ELb0ELb1ELb1ELb0ELb0ELb0ELb0ELb0ELb1ELb1ELb1ELb0EEENS1_21CollectiveEpilogueFwdINS6_IJSA_SC_SB_EEES9_SE_SG_Li384ELb0ELb1ELb1ELb0EEENS1_19SingleTileSchedulerILb0ELb1ELb1ELi192EEEEEEEEEvNT_6ParamsE)
        .other          _ZN7cutlass13device_kernelIN5flash11enable_sm90INS1_16FlashAttnFwdSm90INS1_25CollectiveMainloopFwdSm90ILi2EN4cute5tupleIJNS5_1CILi1EEES8_S8_EEENS6_IJNS7_ILi192EEENS7_ILi128EEENS7_ILi96EEEEEELi96ENS_6half_tEfNS_4arch4Sm90ELb0ELb1ELb1ELb0ELb0ELb0ELb0ELb0ELb1ELb1ELb1ELb0EEENS1_21CollectiveEpilogueFwdINS6_IJSA_SC_SB_EEES9_SE_SG_Li384ELb0ELb1ELb1ELb0EEENS1_19SingleTileSchedulerILb0ELb1ELb1ELi192EEEEEEEEEvNT_6ParamsE,@"STO_CUDA_ENTRY STV_DEFAULT"
_ZN7cutlass13device_kernelIN5flash11enable_sm90INS1_16FlashAttnFwdSm90INS1_25CollectiveMainloopFwdSm90ILi2EN4cute5tupleIJNS5_1CILi1EEES8_S8_EEENS6_IJNS7_ILi192EEENS7_ILi128EEENS7_ILi96EEEEEELi96ENS_6half_tEfNS_4arch4Sm90ELb0ELb1ELb1ELb0ELb0ELb0ELb0ELb0ELb1ELb1ELb1ELb0EEENS1_21CollectiveEpilogueFwdINS6_IJSA_SC_SB_EEES9_SE_SG_Li384ELb0ELb1ELb1ELb0EEENS1_19SingleTileSchedulerILb0ELb1ELb1ELi192EEEEEEEEEvNT_6ParamsE:
[----:B------:R-:W0:Y:S01]  /*0000*/  LDC R1, c[0x0][0x28] ;  /* 0x00000a00ff017b82 */ /* 0x000e220000000800 */
[----:B------:R-:W1:Y:S01]  /*0010*/  S2R R2, SR_TID.X ;  /* 0x0000000000027919 */ /* 0x000e620000002100 */
[----:B------:R-:W-:Y:S01]  /*0020*/  ELECT P0, URZ, PT ;  /* 0x00000000003f782f */ /* 0x000fe20003800000 */
[----:B------:R-:W-:Y:S01]  /*0030*/  BSSY B0, `(.L_x_10191) ;  /* 0x000000e000007945 */ /* 0x000fe20003800000 */
[--C-:B-1----:R-:W-:Y:S02]  /*0040*/  SHF.R.U32.HI R17, RZ, 0x5, R2.reuse ;  /* 0x00000005ff117819 */ /* 0x102fe40000011602 */
[----:B------:R-:W-:-:S03]  /*0050*/  SHF.R.U32.HI R22, RZ, 0x7, R2 ;  /* 0x00000007ff167819 */ /* 0x000fc60000011602 */
        /* <DEDUP_REMOVED lines=11> */
.L_x_10192:
[----:B------:R-:W-:Y:S05]  /*0110*/  BSYNC B0 ;  /* 0x0000000000007941 */ /* 0x000fea0003800000 */
.L_x_10191:
        /* <DEDUP_REMOVED lines=41> */
.L_x_10193:
        /* <DEDUP_REMOVED lines=22> */
.L_x_10194:
        /* <DEDUP_REMOVED lines=18> */
.L_x_10195:
        /* <DEDUP_REMOVED lines=22> */
.L_x_10196:
        /* <DEDUP_REMOVED lines=22> */
.L_x_10197:
[----:B------:R-:W-:Y:S01]  /*08f0*/  PLOP3.LUT P0, PT, PT, PT, UP0, 0x80, 0x0 ;  /* 0x000000000000781c */ /* 0x000fe20003f0f008 */
[----:B0-----:R-:W-:Y:S01]  /*0900*/  UMOV UR4, 0x1 ;  /* 0x0000000100047882 */ /* 0x001fe20000000000 */
[----:B------:R-:W-:Y:S01]  /*0910*/  NOP ;  /* 0x0000000000007918 */ /* 0x000fe20000000000 */
[----:B------:R-:W-:Y:S01]  /*0920*/  USEL UR4, UR4, 0x2, !UP0 ;  /* 0x0000000204047887 */ /* 0x000fe2000c000000 */
[----:B------:R-:W-:Y:S01]  /*0930*/  BSSY B6, `(.L_x_10198) ;  /* 0x00014dd000067945 */ /* 0x000fe20003800000 */
[----:B------:R-:W-:-:S04]  /*0940*/  LOP3.LUT R23, R2, 0x7f, RZ, 0xc0, !PT ;  /* 0x0000007f02177812 */ /* 0x000fc800078ec0ff */
[----:B------:R-:W-:Y:S01]  /*0950*/  IMAD.U32 R16, RZ, RZ, UR4 ;  /* 0x00000004ff107e24 */ /* 0x000fe2000f8e00ff */
[----:B-12-4-:R-:W-:Y:S06]  /*0960*/  BAR.SYNC.DEFER_BLOCKING 0x0 ;  /* 0x0000000000007b1d */ /* 0x016fec0000010000 */
[----:B------:R-:W-:Y:S05]  /*0970*/  @!P0 BRA `(.L_x_10199) ;  /* 0x00000108002c8947 */ /* 0x000fea0003800000 */
.L_x_10200:
[----:B------:R-:W-:-:S08]  /*0980*/  NOP ;  /* 0x0000000000007918 */ /* 0x000fd00000000000 */
[----:B------:R-:W0:Y:S02]  /*0990*/  USETMAXREG.TRY_ALLOC.CTAPOOL UP0, 0xa0 ;  /* 0x000000a0000079c8 */ /* 0x000e240008000600 */
[----:B0-----:R-:W-:-:S13]  /*09a0*/  PLOP3.LUT P0, PT, PT, PT, UP0, 0x80, 0x0 ;  /* 0x000000000000781c */ /* 0x001fda0003f0f008 */
[----:B------:R-:W-:Y:S05]  /*09b0*/  @!P0 BRA `(.L_x_10200) ;  /* 0xfffffffc00f08947 */ /* 0x000fea000383ffff */
[----:B------:R-:W0:Y:S01]  /*09c0*/  S2UR UR6, SR_CTAID.Y ;  /* 0x00000000000679c3 */ /* 0x000e220000002600 */
[----:B------:R-:W-:Y:S01]  /*09d0*/  LOP3.LUT R0, R2, 0xffffff80, RZ, 0xc0, !PT ;  /* 0xffffff8002007812 */ /* 0x000fe200078ec0ff */
[----:B------:R-:W-:Y:S02]  /*09e0*/  ULDC UR7, c[0x0][0xc50] ;  /* 0x0003140000077ab9 */ /* 0x000fe40000000800 */
[----:B------:R-:W-:-:S04]  /*09f0*/  UISETP.NE.AND UP0, UPT, UR7, 0x1, UPT ;  /* 0x000000010700788c */ /* 0x000fc8000bf05270 */
[----:B------:R-:W-:Y:S08]  /*0a00*/  BAR.ARV 0x8, 0x200 ;  /* 0x0208000000007b1d */ /* 0x000ff00000002000 */
[----:B------:R-:W1:Y:S01]  /*0a10*/  S2UR UR8, SR_CTAID.Z ;  /* 0x00000000000879c3 */ /* 0x000e620000002700 */
[----:B------:R-:W-:Y:S01]  /*0a20*/  ISETP.NE.AND P0, PT, R0, 0x80, PT ;  /* 0x000000800000780c */ /* 0x000fe20003f05270 */
[----:B------:R-:W-:Y:S01]  /*0a30*/  @UP0 ULDC UR4, c[0x0][0xc54] ;  /* 0x0003150000040ab9 */ /* 0x000fe20000000800 */
[----:B------:R-:W-:Y:S01]  /*0a40*/  @UP0 ULDC UR9, c[0x0][0xc58] ;  /* 0x0003160000090ab9 */ /* 0x000fe20000000800 */
[----:B0-----:R-:W-:-:S10]  /*0a50*/  UIMAD.WIDE.U32 UR4, UR6, UR4, URZ ;  /* 0x00000004060472a5 */ /* 0x001fd4000f8e003f */
[----:B------:R-:W-:Y:S06]  /*0a60*/  @!P0 BAR.ARV 0x9, 0x100 ;  /* 0x0244000000008b1d */ /* 0x000fec0000002000 */
[----:B------:R-:W-:Y:S01]  /*0a70*/  UMOV UR10, UR6 ;  /* 0x00000006000a7c82 */ /* 0x000fe20008000000 */
[----:B------:R-:W-:Y:S01]  /*0a80*/  @UP0 USHF.R.U32.HI UR10, URZ, UR9, UR5 ;  /* 0x000000093f0a0299 */ /* 0x000fe20008011605 */
[----:B-1----:R-:W-:-:S03]  /*0a90*/  ISETP.LE.AND P0, PT, RZ, UR8, PT ;  /* 0x00000008ff007c0c */ /* 0x002fc6000bf03270 */
[----:B------:R-:W-:Y:S02]  /*0aa0*/  UIADD3 UR4, -UR10, URZ, URZ ;  /* 0x0000003f0a047290 */ /* 0x000fe4000fffe13f */
[----:B------:R-:W-:Y:S02]  /*0ab0*/  IMAD.U32 R17, RZ, RZ, UR10 ;  /* 0x0000000aff117e24 */ /* 0x000fe4000f8e00ff */
[----:B------:R-:W-:-:S06]  /*0ac0*/  UIMAD UR6, UR7, UR4, UR6 ;  /* 0x00000004070672a4 */ /* 0x000fcc000f8e0206 */
[----:B------:R-:W-:Y:S06]  /*0ad0*/  @!P0 BRA `(.L_x_10201) ;  /* 0x0000014c00088947 */ /* 0x000fec0003800000 */
[----:B------:R-:W0:Y:S01]  /*0ae0*/  LDC.64 R6, c[0x0][0x418] ;  /* 0x00010600ff067b82 */ /* 0x000e220000000a00 */
[----:B------:R-:W-:Y:S01]  /*0af0*/  ULDC UR4, c[0x0][0x448] ;  /* 0x0001120000047ab9 */ /* 0x000fe20000000800 */
[----:B------:R-:W-:Y:S01]  /*0b00*/  VIADD R90, R2, 0xffffff80 ;  /* 0xffffff80025a7836 */ /* 0x000fe20000000000 */
[----:B------:R-:W-:-:S03]  /*0b10*/  UISETP.NE.AND UP0, UPT, UR4, 0x1, UPT ;  /* 0x000000010400788c */ /* 0x000fc6000bf05270 */
[----:B------:R-:W-:Y:S02]  /*0b20*/  ULDC.64 UR4, c[0x0][0x9e0] ;  /* 0x0002780000047ab9 */ /* 0x000fe40000000a00 */
[----:B------:R-:W1:Y:S01]  /*0b30*/  LDC R89, c[0x0][0x288] ;  /* 0x0000a200ff597b82 */ /* 0x000e620000000800 */
[----:B------:R-:W-:-:S05]  /*0b40*/  UISETP.GE.AND UP1, UPT, UR5, 0x1, UPT ;  /* 0x000000010500788c */ /* 0x000fca000bf26270 */
[----:B------:R-:W-:Y:S01]  /*0b50*/  @UP0 ULDC UR9, c[0x0][0x44c] ;  /* 0x0001130000090ab9 */ /* 0x000fe20000000800 */
[----:B------:R-:W-:Y:S01]  /*0b60*/  @UP0 ULDC UR11, c[0x0][0x450] ;  /* 0x00011400000b0ab9 */ /* 0x000fe20000000800 */
[----:B------:R-:W2:Y:S01]  /*0b70*/  LDC R18, c[0x0][0x424] ;  /* 0x00010900ff127b82 */ /* 0x000ea20000000800 */
[----:B------:R-:W-:-:S07]  /*0b80*/  PLOP3.LUT P1, PT, PT, PT, UP1, 0x80, 0x0 ;  /* 0x000000000000781c */ /* 0x000fce0003f2f018 */
[----:B------:R-:W3:Y:S01]  /*0b90*/  LDC R5, c[0x0][0x2f0] ;  /* 0x0000bc00ff057b82 */ /* 0x000ee20000000800 */
[----:B0-----:R-:W-:-:S04]  /*0ba0*/  ISETP.NE.U32.AND P0, PT, R6, RZ, PT ;  /* 0x000000ff0600720c */ /* 0x001fc80003f05070 */
[----:B------:R-:W-:-:S03]  /*0bb0*/  ISETP.NE.AND.EX P0, PT, R7, RZ, PT, P0 ;  /* 0x000000ff0700720c */ /* 0x000fc60003f05300 */
[----:B------:R-:W0:Y:S01]  /*0bc0*/  S2UR UR39, SR_CTAID.X ;  /* 0x00000000002779c3 */ /* 0x000e220000002500 */
[----:B-1----:R-:W-:Y:S02]  /*0bd0*/  IADD3 R3, -R89, 0x1, RZ ;  /* 0x0000000159037810 */ /* 0x002fe40007ffe1ff */
[----:B--2---:R-:W-:-:S05]  /*0be0*/  SEL R18, R18, 0x1, P0 ;  /* 0x0000000112127807 */ /* 0x004fca0000000000 */
[----:B---3--:R-:W-:-:S05]  /*0bf0*/  IMAD R3, R18, R5, R3 ;  /* 0x0000000512037224 */ /* 0x008fca00078e0203 */
[----:B------:R-:W-:Y:S01]  /*0c00*/  R2UR UR10, R3 ;  /* 0x00000000030a72ca */ /* 0x000fe200000e0000 */
[----:B0-----:R-:W-:-:S04]  /*0c10*/  UIMAD UR39, UR39, 0xc0, URZ ;  /* 0x000000c0272778a4 */ /* 0x001fc8000f8e023f */
        /* <DEDUP_REMOVED lines=18> */
.L_x_10203:
[----:B------:R-:W-:-:S11]  /*0d40*/  UISETP.NE.AND UP1, UPT, UR5, 0x1, UPT ;  /* 0x000000010500788c */ /* 0x000fd6000bf25270 */
[----:B------:R-:W-:Y:S02]  /*0d50*/  @UP1 ULDC.64 UR10, c[0x0][0x9e8] ;  /* 0x00027a00000a1ab9 */ /* 0x000fe40000000a00 */
[----:B------:R-:W-:-:S04]  /*0d60*/  UIMAD.WIDE.U32 UR8, UR4, UR10, URZ ;  /* 0x0000000a040872a5 */ /* 0x000fc8000f8e003f */
[----:B------:R-:W-:-:S12]  /*0d70*/  @UP1 USHF.R.U32.HI UR4, URZ, UR11, UR9 ;  /* 0x0000000b3f041299 */ /* 0x000fd80008011609 */
.L_x_10204:
[----:B------:R-:W-:-:S06]  /*0d80*/  UIMAD UR4, UR4, UR5, UR5 ;  /* 0x00000005040472a4 */ /* 0x000fcc000f8e0205 */
[----:B------:R-:W-:-:S07]  /*0d90*/  VIMNMX R0, R0, UR4, PT ;  /* 0x0000000400007c48 */ /* 0x000fce000bfe0100 */
.L_x_10202:
[-C--:B------:R-:W-:Y:S01]  /*0da0*/  IMAD R89, R18, R5.reuse, -R89 ;  /* 0x0000000512597224 */ /* 0x080fe200078e0a59 */
[----:B------:R-:W-:Y:S01]  /*0db0*/  @UP0 ULDC UR8, c[0x0][0x44c] ;  /* 0x0001130000080ab9 */ /* 0x000fe20000000800 */
[----:B------:R-:W-:Y:S01]  /*0dc0*/  VIADD R4, R0, 0x7f ;  /* 0x0000007f00047836 */ /* 0x000fe20000000000 */
[----:B------:R-:W-:Y:S01]  /*0dd0*/  UIMAD.WIDE.U32 UR8, UR39, UR8, URZ ;  /* 0x00000008270872a5 */ /* 0x000fe2000f8e003f */
[----:B------:R-:W-:Y:S01]  /*0de0*/  IMAD R0, R18, R5, 0x7f ;  /* 0x0000007f12007424 */ /* 0x000fe200078e0205 */
[----:B------:R-:W-:Y:S01]  /*0df0*/  R2UR UR7, R89 ;  /* 0x00000000590772ca */ /* 0x000fe200000e0000 */
[----:B------:R-:W-:Y:S01]  /*0e00*/  @UP0 ULDC UR10, c[0x0][0x450] ;  /* 0x00011400000a0ab9 */ /* 0x000fe20000000800 */
[----:B------:R-:W-:Y:S01]  /*0e10*/  UMOV UR4, UR39 ;  /* 0x0000002700047c82 */ /* 0x000fe20008000000 */
[----:B------:R-:W-:Y:S01]  /*0e20*/  SHF.R.S32.HI R5, RZ, 0x1f, R4 ;  /* 0x0000001fff057819 */ /* 0x000fe20000011404 */
[----:B------:R-:W-:Y:S01]  /*0e30*/  @UP0 USHF.R.U32.HI UR4, URZ, UR10, UR9 ;  /* 0x0000000a3f040299 */ /* 0x000fe20008011609 */
[----:B------:R-:W-:-:S02]  /*0e40*/  SHF.R.S32.HI R3, RZ, 0x1f, R0 ;  /* 0x0000001fff037819 */ /* 0x000fc40000011400 */
[----:B------:R-:W-:Y:S02]  /*0e50*/  LEA.HI R5, R5, R4, RZ, 0x7 ;  /* 0x0000000405057211 */ /* 0x000fe400078f38ff */
[----:B------:R-:W-:Y:S02]  /*0e60*/  LEA.HI R3, R3, R0, RZ, 0x7 ;  /* 0x0000000003037211 */ /* 0x000fe400078f38ff */
[----:B------:R-:W-:Y:S02]  /*0e70*/  SHF.R.S32.HI R0, RZ, 0x7, R5 ;  /* 0x00000007ff007819 */ /* 0x000fe40000011405 */
[----:B------:R-:W-:Y:S01]  /*0e80*/  UIADD3 UR4, UR7, UR4, URZ ;  /* 0x0000000407047290 */ /* 0x000fe2000fffe03f */
[----:B------:R-:W-:Y:S02]  /*0e90*/  SHF.R.S32.HI R3, RZ, 0x7, R3 ;  /* 0x00000007ff037819 */ /* 0x000fe40000011403 */
[----:B------:R-:W-:Y:S02]  /*0ea0*/  ULDC UR7, c[0x0][0x9dc] ;  /* 0x0002770000077ab9 */ /* 0x000fe40000000800 */
[----:B------:R-:W-:Y:S01]  /*0eb0*/  UIADD3 UR7, UR4, -UR7, URZ ;  /* 0x8000000704077290 */ /* 0x000fe2000fffe03f */
[----:B------:R-:W-:Y:S01]  /*0ec0*/  VIMNMX R88, R3, R0, PT ;  /* 0x0000000003587248 */ /* 0x000fe20003fe0100 */
[----:B------:R-:W-:Y:S10]  /*0ed0*/  @!P1 BRA `(.L_x_10205) ;  /* 0x0000000000449947 */ /* 0x000ff40003800000 */
        /* <DEDUP_REMOVED lines=10> */
.L_x_10206:
[----:B------:R-:W-:-:S11]  /*0f80*/  UISETP.NE.AND UP0, UPT, UR5, 0x1, UPT ;  /* 0x000000010500788c */ /* 0x000fd6000bf05270 */
[----:B------:R-:W-:Y:S02]  /*0f90*/  @UP0 ULDC.64 UR10, c[0x0][0x9e8] ;  /* 0x00027a00000a0ab9 */ /* 0x000fe40000000a00 */
[----:B------:R-:W-:-:S04]  /*0fa0*/  UIMAD.WIDE.U32 UR8, UR4, UR10, URZ ;  /* 0x0000000a040872a5 */ /* 0x000fc8000f8e003f */
[----:B------:R-:W-:-:S12]  /*0fb0*/  @UP0 USHF.R.U32.HI UR4, URZ, UR11, UR9 ;  /* 0x0000000b3f040299 */ /* 0x000fd80008011609 */
.L_x_10207:
[----:B------:R-:W-:-:S04]  /*0fc0*/  UIMAD UR4, UR4, UR5, URZ ;  /* 0x00000005040472a4 */ /* 0x000fc8000f8e023f */
[----:B------:R-:W-:-:S04]  /*0fd0*/  UISETP.LT.AND UP0, UPT, UR7, UR4, UPT ;  /* 0x000000040700728c */ /* 0x000fc8000bf01270 */
[----:B------:R-:W-:-:S12]  /*0fe0*/  USEL UR7, UR7, UR4, !UP0 ;  /* 0x0000000407077287 */ /* 0x000fd8000c000000 */
.L_x_10205:
[----:B------:R-:W-:Y:S02]  /*0ff0*/  USHF.R.S32.HI UR4, URZ, 0x1f, UR7 ;  /* 0x0000001f3f047899 */ /* 0x000fe40008011407 */
[----:B------:R-:W-:Y:S02]  /*1000*/  USHF.R.U32.HI UR11, URZ, 0x10, UR6 ;  /* 0x000000103f0b7899 */ /* 0x000fe40008011606 */
[----:B------:R-:W-:Y:S02]  /*1010*/  ULEA.HI UR4, UR4, UR7, URZ, 0x7 ;  /* 0x0000000704047291 */ /* 0x000fe4000f8f383f */
[----:B------:R-:W-:Y:S02]  /*1020*/  ULOP3.LUT UR7, UR6, 0xffff, URZ, 0xc0, !UPT ;  /* 0x0000ffff06077892 */ /* 0x000fe4000f8ec03f */
[----:B------:R-:W-:-:S04]  /*1030*/  USHF.R.S32.HI UR4, URZ, 0x7, UR4 ;  /* 0x000000073f047899 */ /* 0x000fc80008011404 */
        /* <DEDUP_REMOVED lines=42> */
.L_x_10208:
[----:B------:R-:W-:Y:S02]  /*12e0*/  UIMAD UR5, UR7, UR4, UR10 ;  /* 0x00000004070572a4 */ /* 0x000fe4000f8e020a */
[----:B------:R-:W-:Y:S01]  /*12f0*/  IMAD.U32 R5, RZ, RZ, UR4 ;  /* 0x00000004ff057e24 */ /* 0x000fe2000f8e00ff */
[----:B------:R-:W-:Y:S01]  /*1300*/  PLOP3.LUT P0, PT, PT, PT, PT, 0x80, 0x0 ;  /* 0x000000000000781c */ /* 0x000fe20003f0f070 */
[----:B------:R-:W-:Y:S01]  /*1310*/  IMAD.MOV.U32 R3, RZ, RZ, RZ ;  /* 0x000000ffff037224 */ /* 0x000fe200078e00ff */
[----:B------:R-:W-:Y:S01]  /*1320*/  CS2R R134, SRZ ;  /* 0x0000000000867805 */ /* 0x000fe2000001ff00 */
[----:B------:R-:W-:Y:S01]  /*1330*/  IMAD.MOV.U32 R0, RZ, RZ, RZ ;  /* 0x000000ffff007224 */ /* 0x000fe200078e00ff */
        /* <DEDUP_REMOVED lines=41> */
[----:B------:R-:W-:Y:S02]  /*15d0*/  ULEA UR4, UR5, UR36, 0xc ;  /* 0x0000002405047291 */ /* 0x000fe4000f8e603f */
[----:B------:R-:W-:Y:S02]  /*15e0*/  ULEA UR5, UR5, UR6, 0xd ;  /* 0x0000000605057291 */ /* 0x000fe4000f8e683f */
[----:B------:R-:W-:Y:S02]  /*15f0*/  UIADD3 UR4, UR4, 0xc400, URZ ;  /* 0x0000c40004047890 */ /* 0x000fe4000fffe03f */
[----:B------:R-:W-:Y:S02]  /*1600*/  USHF.R.U32.HI UR5, URZ, 0x4, UR5 ;  /* 0x000000043f057899 */ /* 0x000fe40008011605 */
[----:B------:R-:W-:Y:S02]  /*1610*/  USHF.R.U32.HI UR4, URZ, 0x4, UR4 ;  /* 0x000000043f047899 */ /* 0x000fe40008011604 */
[----:B------:R-:W-:-:S02]  /*1620*/  ULOP3.LUT UR60, UR5, 0x3fff, URZ, 0xc0, !UPT ;  /* 0x00003fff053c7892 */ /* 0x000fc4000f8ec03f */
        /* <DEDUP_REMOVED lines=18> */
.L_x_10210:
[----:B------:R-:W-:-:S04]  /*1750*/  SHF.L.U32 R0, RZ, 0x1f, RZ ;  /* 0x0000001fff007819 */ /* 0x000fc800000006ff */
[----:B------:R-:W0:Y:S02]  /*1760*/  SYNCS.PHASECHK.TRANS64.TRYWAIT P0, [UR36+0x2d800], R0 ;  /* 0x02d80000ff0075a7 */ /* 0x000e240008000164 */
[----:B0-----:R-:W-:Y:S05]  /*1770*/  @!P0 BRA `(.L_x_10211) ;  /* 0x0000013c00e88947 */ /* 0x001fea0003800000 */
.L_x_10378:
[----:B------:R-:W-:-:S13]  /*1780*/  R2UR UR4, R16 ;  /* 0x00000000100472ca */ /* 0x000fda00000e0000 */
[----:B------:R-:W-:-:S06]  /*1790*/  ULOP3.LUT UR4, UR4, 0x1, URZ, 0xfc, !UPT ;  /* 0x0000000104047892 */ /* 0x000fcc000f8efc3f */
[----:B0-----:R-:W-:-:S05]  /*17a0*/  IMAD.U32 R3, RZ, RZ, UR4 ;  /* 0x00000004ff037e24 */ /* 0x001fca000f8e00ff */
[----:B------:R-:W-:-:S13]  /*17b0*/  ISETP.NE.AND P0, PT, R3, 0x3, PT ;  /* 0x000000030300780c */ /* 0x000fda0003f05270 */
[----:B------:R-:W-:Y:S05]  /*17c0*/  @!P0 BRA `(.L_x_10212) ;  /* 0x0000000000048947 */ /* 0x000fea0003800000 */
[----:B------:R-:W-:Y:S01]  /*17d0*/  BPT.TRAP 0x1 ;  /* 0x000000040000795c */ /* 0x000fe20000300000 */
.L_x_10212:
[----:B------:R0:W1:Y:S01]  /*17e0*/  SYNCS.PHASECHK.TRANS64.TRYWAIT P2, [UR36+0x2d830], R0 ;  /* 0x02d83000ff0075a7 */ /* 0x0000620008040164 */
[----:B------:R-:W-:Y:S05]  /*17f0*/  @!P0 BRA `(.L_x_10213) ;  /* 0x0000000000048947 */ /* 0x000fea0003800000 */
[----:B------:R-:W-:Y:S01]  /*1800*/  BPT.TRAP 0x1 ;  /* 0x000000040000795c */ /* 0x000fe20000300000 */
.L_x_10213:
[----:B------:R-:W-:Y:S01]  /*1810*/  IMAD.U32 R14, RZ, RZ, UR37 ;  /* 0x00000025ff0e7e24 */ /* 0x000fe2000f8e00ff */
[----:B------:R-:W-:-:S04]  /*1820*/  ISETP.NE.AND P1, PT, R23, RZ, PT ;  /* 0x000000ff1700720c */ /* 0x000fc80003f25270 */
[----:B------:R-:W-:Y:S01]  /*1830*/  LOP3.LUT R14, R14, 0x10000, RZ, 0xfc, !PT ;  /* 0x000100000e0e7812 */ /* 0x000fe200078efcff */
[----:B-1----:R-:W-:Y:S08]  /*1840*/  @P2 BRA `(.L_x_10214) ;  /* 0x0000000000082947 */ /* 0x002ff00003800000 */
[----:B------:R-:W1:Y:S02]  /*1850*/  SYNCS.PHASECHK.TRANS64.TRYWAIT P2, [UR36+0x2d830], R0 ;  /* 0x02d83000ff0075a7 */ /* 0x000e640008040164 */
[----:B-1----:R-:W-:Y:S05]  /*1860*/  @!P2 BRA `(.L_x_10215) ;  /* 0x0000013c00c4a947 */ /* 0x002fea0003800000 */
.L_x_10214:
[----:B------:R-:W-:Y:S05]  /*1870*/  WARPSYNC.ALL ;  /* 0x0000000000007948 */ /* 0x000fea0003800000 */
[----:B------:R-:W-:Y:S01]  /*1880*/  IMAD.MOV.U32 R15, RZ, RZ, -0x7fffffe0 ;  /* 0x80000020ff0f7424 */ /* 0x000fe200078e00ff */
        /* <DEDUP_REMOVED lines=13> */
[----:B-1----:R-:W-:Y:S01]  /*1960*/  IMAD.HI R3, R92, 0x55555556, RZ ;  /* 0x555555565c037827 */ /* 0x002fe200078e02ff */
[----:B------:R-:W-:Y:S01]  /*1970*/  UMOV UR19, 0x80000020 ;  /* 0x8000002000137882 */ /* 0x000fe20000000000 */
[----:B------:R-:W-:Y:S01]  /*1980*/  UMOV UR21, 0x80000020 ;  /* 0x8000002000157882 */ /* 0x000fe20000000000 */
[----:B------:R-:W-:Y:S01]  /*1990*/  UIADD3 UR14, UR37, 0x200, URZ ;  /* 0x00000200250e7890 */ /* 0x000fe2000fffe03f */
[----:B------:R-:W-:Y:S01]  /*19a0*/  IMAD.IADD R97, R90, 0x1, -R97 ;  /* 0x000000015a617824 */ /* 0x000fe200078e0a61 */
[----:B------:R-:W-:Y:S01]  /*19b0*/  UIADD3 UR12, UR24, 0x300, URZ ;  /* 0x00000300180c7890 */ /* 0x000fe2000fffe03f */
[----:B------:R-:W-:Y:S01]  /*19c0*/  UMOV UR10, UR37 ;  /* 0x00000025000a7c82 */ /* 0x000fe20008000000 */
[----:B------:R-:W-:Y:S01]  /*19d0*/  UIADD3 UR16, UR24, 0x302, URZ ;  /* 0x0000030218107890 */ /* 0x000fe2000fffe03f */
[----:B------:R-:W-:Y:S01]  /*19e0*/  HGMMA.64x128x16.F32 R24, gdesc[UR8], RZ, !UPT, gsb0 ;  /* 0x01e00000081879f0 */ /* 0x000fe2000c0008ff */
[----:B------:R-:W-:Y:S01]  /*19f0*/  UIADD3 UR8, UR24, 0x2, URZ ;  /* 0x0000000218087890 */ /* 0x000fe2000fffe03f */
[----:B0-----:R-:W-:Y:S01]  /*1a00*/  SHF.R.S32.HI R0, RZ, 0x1f, R97 ;  /* 0x0000001fff007819 */ /* 0x001fe20000011461 */
[----:B------:R-:W-:Y:S01]  /*1a10*/  UIADD3 UR10, UR37, 0x2, URZ ;  /* 0x00000002250a7890 */ /* 0x000fe2000fffe03f */
[----:B------:R-:W-:Y:S01]  /*1a20*/  UMOV UR9, 0x80000020 ;  /* 0x8000002000097882 */ /* 0x000fe20000000000 */
[----:B------:R-:W-:Y:S01]  /*1a30*/  UMOV UR11, 0x80000020 ;  /* 0x80000020000b7882 */ /* 0x000fe20000000000 */
[----:B------:R-:W-:Y:S01]  /*1a40*/  UIADD3 UR18, UR37, 0x202, URZ ;  /* 0x0000020225127890 */ /* 0x000fe2000fffe03f */
[----:B------:R-:W-:Y:S01]  /*1a50*/  LEA.HI R11, R0, R97, RZ, 0x2 ;  /* 0x00000061000b7211 */ /* 0x000fe200078f10ff */
[----:B------:R-:W-:-:S02]  /*1a60*/  UIADD3 UR20, UR24, 0x600, URZ ;  /* 0x0000060018147890 */ /* 0x000fc4000fffe03f */
[----:B------:R-:W-:Y:S01]  /*1a70*/  UIADD3 UR22, UR37, 0x400, URZ ;  /* 0x0000040025167890 */ /* 0x000fe2000fffe03f */
[----:B------:R-:W-:Y:S01]  /*1a80*/  SHF.R.S32.HI R21, RZ, 0x1f, R11 ;  /* 0x0000001fff157819 */ /* 0x000fe2000001140b */
[----:B------:R-:W-:Y:S01]  /*1a90*/  UMOV UR23, 0x80000020 ;  /* 0x8000002000177882 */ /* 0x000fe20000000000 */
[----:B------:R-:W-:Y:S02]  /*1aa0*/  UIADD3 UR24, UR24, 0x602, URZ ;  /* 0x0000060218187890 */ /* 0x000fe4000fffe03f */
[----:B------:R-:W-:Y:S01]  /*1ab0*/  UIADD3 UR26, UR37, 0x402, URZ ;  /* 0x00000402251a7890 */ /* 0x000fe2000fffe03f */
[----:B------:R-:W-:Y:S01]  /*1ac0*/  UMOV UR25, 0x80000020 ;  /* 0x8000002000197882 */ /* 0x000fe20000000000 */
[----:B------:R-:W-:Y:S01]  /*1ad0*/  UMOV UR27, 0x80000020 ;  /* 0x80000020001b7882 */ /* 0x000fe20000000000 */
[----:B------:R-:W-:Y:S01]  /*1ae0*/  ULDC UR7, c[0x0][0x9d8] ;  /* 0x0002760000077ab9 */ /* 0x000fe20000000800 */
[----:B------:R-:W-:Y:S01]  /*1af0*/  ULDC UR4, c[0x0][0x448] ;  /* 0x0001120000047ab9 */ /* 0x000fe20000000800 */
[----:B------:R-:W-:Y:S01]  /*1b00*/  ULDC UR31, c[0x0][0x2f0] ;  /* 0x0000bc00001f7ab9 */ /* 0x000fe20000000800 */
[----:B------:R-:W-:Y:S01]  /*1b10*/  UISETP.NE.AND UP0, UPT, UR4, 0x1, UPT ;  /* 0x000000010400788c */ /* 0x000fe2000bf05270 */
[----:B------:R-:W-:-:S02]  /*1b20*/  ULDC UR6, c[0x0][0x9dc] ;  /* 0x0002770000067ab9 */ /* 0x000fc40000000800 */
[----:B------:R-:W-:-:S03]  /*1b30*/  ULOP3.LUT UR28, URZ, UR6, URZ, 0x33, !UPT ;  /* 0x000000063f1c7292 */ /* 0x000fc6000f8e333f */
[----:B------:R-:W-:Y:S02]  /*1b40*/  PLOP3.LUT P2, PT, PT, PT, UP0, 0x80, 0x0 ;  /* 0x000000000000781c */ /* 0x000fe40003f4f008 */
[----:B------:R-:W-:-:S03]  /*1b50*/  PLOP3.LUT P3, PT, PT, PT, UP0, 0x80, 0x0 ;  /* 0x000000000000781c */ /* 0x000fc60003f6f008 */
[----:B------:R-:W-:Y:S01]  /*1b60*/  @UP0 ULDC UR4, c[0x0][0x44c] ;  /* 0x0001130000040ab9 */ /* 0x000fe20000000800 */
[----:B------:R-:W-:Y:S02]  /*1b70*/  WARPGROUP.DEPBAR.LE gsb0, 0x0 ;  /* 0x00008000000079c5 */ /* 0x000fe40000010000 */
[----:B------:R-:W-:-:S06]  /*1b80*/  WARPGROUP.ARRIVE ;  /* 0x00000000000079c5 */ /* 0x000fcc0000000000 */
        /* <DEDUP_REMOVED lines=16> */
[----:B------:R-:W-:Y:S01]  /*1c90*/  LEA.HI R25, R91, R90, RZ, 0x2 ;  /* 0x0000005a5b197211 */ /* 0x000fe200078f10ff */
[----:B------:R-:W-:Y:S01]  /*1ca0*/  FMUL.FTZ R5, R27, UR7 ;  /* 0x000000071b057c20 */ /* 0x000fe20008410000 */
[----:B------:R-:W-:Y:S01]  /*1cb0*/  FMUL.FTZ R101, R29, UR7 ;  /* 0x000000071d657c20 */ /* 0x000fe20008410000 */
[----:B------:R-:W-:Y:S01]  /*1cc0*/  LEA.HI R27, R3, R3, RZ, 0x1 ;  /* 0x00000003031b7211 */ /* 0x000fe200078f08ff */
[----:B------:R-:W-:Y:S01]  /*1cd0*/  FMUL.FTZ R4, R26, UR7 ;  /* 0x000000071a047c20 */ /* 0x000fe20008410000 */
[----:B------:R-:W-:Y:S01]  /*1ce0*/  LEA.HI R3, R0, R97, RZ, 0x5 ;  /* 0x0000006100037211 */ /* 0x000fe200078f28ff */
[----:B------:R-:W-:Y:S01]  /*1cf0*/  FMUL.FTZ R98, R24, UR7 ;  /* 0x0000000718627c20 */ /* 0x000fe20008410000 */
[----:B------:R-:W-:Y:S01]  /*1d00*/  LOP3.LUT R29, R25, 0xfffffffc, RZ, 0xc0, !PT ;  /* 0xfffffffc191d7812 */ /* 0x000fe200078ec0ff */
[----:B------:R-:W-:Y:S01]  /*1d10*/  IMAD R27, R27, -0x3, R92 ;  /* 0xfffffffd1b1b7824 */ /* 0x000fe200078e025c */
[----:B------:R-:W-:Y:S01]  /*1d20*/  SHF.R.S32.HI R0, RZ, 0x2, R11 ;  /* 0x00000002ff007819 */ /* 0x000fe2000001140b */
[----:B------:R-:W-:Y:S01]  /*1d30*/  FMUL.FTZ R24, R43, UR7 ;  /* 0x000000072b187c20 */ /* 0x000fe20008410000 */
[----:B------:R-:W-:Y:S01]  /*1d40*/  SHF.R.S32.HI R3, RZ, 0x5, R3 ;  /* 0x00000005ff037819 */ /* 0x000fe20000011403 */
[----:B------:R-:W-:Y:S01]  /*1d50*/  IMAD.IADD R29, R90, 0x1, -R29 ;  /* 0x000000015a1d7824 */ /* 0x000fe200078e0a1d */
[-C--:B------:R-:W-:Y:S01]  /*1d60*/  LEA.HI R25, R21, R0.reuse, RZ, 0x3 ;  /* 0x0000000015197211 */ /* 0x080fe200078f18ff */
[----:B------:R-:W-:Y:S01]  /*1d70*/  FMUL.FTZ R43, R65, UR7 ;  /* 0x00000007412b7c20 */ /* 0x000fe20008410000 */
[----:B------:R-:W-:Y:S01]  /*1d80*/  LEA R26, R3, UR39, 0x4 ;  /* 0x00000027031a7c11 */ /* 0x000fe2000f8e20ff */
[----:B------:R-:W-:Y:S01]  /*1d90*/  FMUL.FTZ R93, R46, UR7 ;  /* 0x000000072e5d7c20 */ /* 0x000fe20008410000 */
[----:B------:R-:W-:Y:S01]  /*1da0*/  LOP3.LUT R25, R25, 0xfffffff8, RZ, 0xc0, !PT ;  /* 0xfffffff819197812 */ /* 0x000fe200078ec0ff */
[----:B------:R-:W-:Y:S01]  /*1db0*/  IMAD.MOV.U32 R65, RZ, RZ, -0x80 ;  /* 0xffffff80ff417424 */ /* 0x000fe200078e00ff */
[----:B------:R-:W-:Y:S01]  /*1dc0*/  LEA.HI R3, R29, R29, RZ, 0x1 ;  /* 0x0000001d1d037211 */ /* 0x000fe200078f08ff */
[----:B------:R-:W-:Y:S01]  /*1dd0*/  FMUL.FTZ R100, R28, UR7 ;  /* 0x000000071c647c20 */ /* 0x000fe20008410000 */
[----:B------:R-:W-:Y:S01]  /*1de0*/  IADD3 R26, R26, R0, -R25 ;  /* 0x000000001a1a7210 */ /* 0x000fe20007ffe819 */
[----:B------:R-:W-:Y:S01]  /*1df0*/  FMUL.FTZ R46, R52, UR7 ;  /* 0x00000007342e7c20 */ /* 0x000fe20008410000 */
[----:B------:R-:W-:Y:S01]  /*1e00*/  LOP3.LUT R0, R3, 0x1ffffffe, RZ, 0xc0, !PT ;  /* 0x1ffffffe03007812 */ /* 0x000fe200078ec0ff */
[----:B------:R-:W-:-:S02]  /*1e10*/  IMAD.U32 R3, RZ, RZ, UR36 ;  /* 0x00000024ff037e24 */ /* 0x000fc4000f8e00ff */
[----:B------:R-:W-:Y:S01]  /*1e20*/  FMUL.FTZ R52, R61, UR7 ;  /* 0x000000073d347c20 */ /* 0x000fe20008410000 */
[----:B------:R-:W-:Y:S01]  /*1e30*/  IMAD R27, R27, 0x40, R26 ;  /* 0x000000401b1b7824 */ /* 0x000fe200078e021a */
[----:B------:R-:W-:Y:S01]  /*1e40*/  LOP3.LUT R28, R11, 0x7ffffffc, RZ, 0xc0, !PT ;  /* 0x7ffffffc0b1c7812 */ /* 0x000fe200078ec0ff */
[----:B------:R-:W-:Y:S02]  /*1e50*/  IMAD.IADD R0, R29, 0x1, -R0 ;  /* 0x000000011d007824 */ /* 0x000fe400078e0a00 */
[----:B------:R-:W-:Y:S01]  /*1e60*/  FMUL.FTZ R61, R67, UR7 ;  /* 0x00000007433d7c20 */ /* 0x000fe20008410000 */
[----:B------:R-:W-:Y:S02]  /*1e70*/  @!P1 VIADD R3, R3, 0x2d840 ;  /* 0x0002d84003039836 */ /* 0x000fe40000000000 */
[----:B------:R-:W-:Y:S01]  /*1e80*/  FMUL.FTZ R7, R31, UR7 ;  /* 0x000000071f077c20 */ /* 0x000fe20008410000 */
[----:B------:R-:W-:Y:S02]  /*1e90*/  IMAD R0, R0, 0x8, R27 ;  /* 0x0000000800007824 */ /* 0x000fe400078e021b */
[----:B------:R-:W-:Y:S01]  /*1ea0*/  FMUL.FTZ R67, R75, UR7 ;  /* 0x000000074b437c20 */ /* 0x000fe20008410000 */
[----:B------:R-:W-:-:S02]  /*1eb0*/  IMAD R65, R88, R65, 0x80 ;  /* 0x0000008058417424 */ /* 0x000fc400078e0241 */
[----:B------:R-:W-:Y:S01]  /*1ec0*/  FMUL.FTZ R31, R32, UR7 ;  /* 0x00000007201f7c20 */ /* 0x000fe20008410000 */
[----:B------:R-:W-:Y:S01]  /*1ed0*/  @P2 IMAD.HI.U32 R26, R0, UR4, RZ ;  /* 0x00000004001a2c27 */ /* 0x000fe2000f8e00ff */
[----:B------:R-:W-:-:S03]  /*1ee0*/  @UP0 ULDC UR4, c[0x0][0x450] ;  /* 0x0001140000040ab9 */ /* 0x000fc60000000800 */
[----:B------:R-:W-:Y:S01]  /*1ef0*/  FMUL.FTZ R32, R33, UR7 ;  /* 0x0000000721207c20 */ /* 0x000fe20008410000 */
[----:B------:R-:W-:Y:S01]  /*1f00*/  FMUL.FTZ R95, R50, UR7 ;  /* 0x00000007325f7c20 */ /* 0x000fe20008410000 */
[----:B------:R-:W-:Y:S01]  /*1f10*/  IMAD.MOV.U32 R27, RZ, RZ, R0 ;  /* 0x000000ffff1b7224 */ /* 0x000fe200078e0000 */
[----:B------:R-:W-:Y:S01]  /*1f20*/  @P3 SHF.R.U32.HI R27, RZ, UR4, R26 ;  /* 0x00000004ff1b3c19 */ /* 0x000fe2000801161a */
[----:B------:R-:W-:Y:S01]  /*1f30*/  ULDC.64 UR4, c[0x0][0x9e0] ;  /* 0x0002780000047ab9 */ /* 0x000fe20000000a00 */
[----:B------:R-:W-:Y:S01]  /*1f40*/  @!P1 PRMT R11, RZ, 0x654, R3 ;  /* 0x00000654ff0b9816 */ /* 0x000fe20000000003 */
[----:B------:R-:W-:Y:S01]  /*1f50*/  FMUL.FTZ R9, R35, UR7 ;  /* 0x0000000723097c20 */ /* 0x000fe20008410000 */
[----:B------:R-:W-:Y:S01]  /*1f60*/  FMUL.FTZ R33, R36, UR7 ;  /* 0x0000000724217c20 */ /* 0x000fe20008410000 */
[----:B------:R-:W0:Y:S01]  /*1f70*/  SHFL.IDX PT, R75, R27, RZ, 0x1c1f ;  /* 0x001c1fff1b4b7589 */ /* 0x000e2200000e0000 */
[----:B------:R-:W-:Y:S01]  /*1f80*/  FMUL.FTZ R94, R47, UR7 ;  /* 0x000000072f5e7c20 */ /* 0x000fe20008410000 */
[----:B------:R-:W-:Y:S01]  /*1f90*/  FMUL.FTZ R96, R51, UR7 ;  /* 0x0000000733607c20 */ /* 0x000fe20008410000 */
[----:B------:R-:W-:Y:S01]  /*1fa0*/  FMUL.FTZ R50, R56, UR7 ;  /* 0x0000000738327c20 */ /* 0x000fe20008410000 */
[----:B------:R-:W-:-:S02]  /*1fb0*/  IMAD.IADD R3, R97, 0x1, -R28 ;  /* 0x0000000161037824 */ /* 0x000fc400078e0a1c */
        /* <DEDUP_REMOVED lines=9> */
[----:B------:R-:W-:Y:S01]  /*2050*/  UISETP.GE.AND UP1, UPT, UR5, 0x1, UPT ;  /* 0x000000010500788c */ /* 0x000fe2000bf26270 */
        /* <DEDUP_REMOVED lines=32> */
[----:B------:R1:W-:Y:S01]  /*2260*/  @!P1 SYNCS.ARRIVE.TRANS64.RED.A1T0 RZ, [R11+URZ], RZ ;  /* 0x000000ff0bff99a7 */ /* 0x0003e2000810043f */
[----:B------:R-:W-:Y:S01]  /*2270*/  FMUL.FTZ R73, R86, UR7 ;  /* 0x0000000756497c20 */ /* 0x000fe20008410000 */
[----:B------:R-:W-:Y:S01]  /*2280*/  FMUL.FTZ R77, R87, UR7 ;  /* 0x00000007574d7c20 */ /* 0x000fe20008410000 */
[----:B------:R-:W-:Y:S01]  /*2290*/  PLOP3.LUT P2, PT, PT, PT, UP1, 0x40, 0x0 ;  /* 0x000000000000781c */ /* 0x000fe20003f4e818 */
[----:B------:R-:W-:Y:S01]  /*22a0*/  IMAD.U32 R85, RZ, RZ, UR10 ;  /* 0x0000000aff557e24 */ /* 0x000fe2000f8e00ff */
[----:B------:R-:W2:Y:S01]  /*22b0*/  MUFU.TANH R98, R98 ;  /* 0x0000006200627308 */ /* 0x000ea20000002400 */
[----:B------:R-:W-:Y:S01]  /*22c0*/  LEA R29, R88, 0xffffff80, 0x7 ;  /* 0xffffff80581d7811 */ /* 0x000fe200078e38ff */
[----:B-1----:R-:W-:-:S02]  /*22d0*/  IMAD R11, R3, -0x2, R28 ;  /* 0xfffffffe030b7824 */ /* 0x002fc400078e021c */
[C---:B------:R-:W-:Y:S02]  /*22e0*/  IMAD R28, R18.reuse, UR31, R65 ;  /* 0x0000001f121c7c24 */ /* 0x040fe4000f8e0241 */
[----:B------:R-:W-:Y:S02]  /*22f0*/  IMAD R30, R18, UR31, R11 ;  /* 0x0000001f121e7c24 */ /* 0x000fe4000f8e020b */
[----:B------:R-:W1:Y:S01]  /*2300*/  MUFU.TANH R99, R99 ;  /* 0x0000006300637308 */ /* 0x000e620000002400 */
[----:B------:R-:W-:Y:S02]  /*2310*/  IMAD R79, R3, -0x2, R28 ;  /* 0xfffffffe034f7824 */ /* 0x000fe400078e021c */
[----:B------:R-:W-:Y:S02]  /*2320*/  IMAD.IADD R30, R30, 0x1, -R85 ;  /* 0x000000011e1e7824 */ /* 0x000fe400078e0a55 */
[----:B------:R-:W-:Y:S02]  /*2330*/  IMAD.U32 R11, RZ, RZ, UR28 ;  /* 0x0000001cff0b7e24 */ /* 0x000fe4000f8e00ff */
[C---:B------:R-:W-:Y:S01]  /*2340*/  VIADD R74, R30.reuse, UR4 ;  /* 0x000000041e4a7c36 */ /* 0x040fe20008000000 */
[----:B------:R-:W3:Y:S01]  /*2350*/  MUFU.TANH R4, R4 ;  /* 0x0000000400047308 */ /* 0x000ee20000002400 */
[----:B------:R-:W-:-:S03]  /*2360*/  VIADD R30, R30, UR28 ;  /* 0x0000001c1e1e7c36 */ /* 0x000fc60008000000 */
[----:B0-----:R-:W-:Y:S01]  /*2370*/  VIADDMNMX R34, R75, R74, R79, PT ;  /* 0x0000004a4b227246 */ /* 0x001fe2000380014f */
[----:B------:R-:W-:-:S03]  /*2380*/  IMAD.IADD R71, R30, 0x1, R75 ;  /* 0x000000011e477824 */ /* 0x000fc600078e024b */
[----:B------:R-:W0:Y:S08]  /*2390*/  MUFU.TANH R5, R5 ;  /* 0x0000000500057308 */ /* 0x000e300000002400 */
        /* <DEDUP_REMOVED lines=61> */
[----:B------:R-:W-:Y:S01]  /*2770*/  IMAD R28, R18, UR31, R75 ;  /* 0x0000001f121c7c24 */ /* 0x000fe2000f8e024b */
[----:B------:R-:W-:Y:S03]  /*2780*/  BSSY B0, `(.L_x_10217) ;  /* 0x0000011000007945 */ /* 0x000fe60003800000 */
[----:B------:R-:W-:-:S05]  /*2790*/  IMAD.IADD R28, R28, 0x1, -R85 ;  /* 0x000000011c1c7824 */ /* 0x000fca00078e0a55 */
        /* <DEDUP_REMOVED lines=10> */
.L_x_10218:
[----:B------:R-:W-:-:S06]  /*2840*/  UISETP.NE.AND UP2, UPT, UR5, 0x1, UPT ;  /* 0x000000010500788c */ /* 0x000fcc000bf45270 */
[----:B------:R-:W-:-:S05]  /*2850*/  PLOP3.LUT P2, PT, PT, PT, UP2, 0x80, 0x0 ;  /* 0x000000000000781c */ /* 0x000fca0003f4f028 */
[----:B------:R-:W-:-:S08]  /*2860*/  @UP2 ULDC.64 UR6, c[0x0][0x9e8] ;  /* 0x00027a0000062ab9 */ /* 0x000fd00000000a00 */
[----:B------:R-:W-:-:S05]  /*2870*/  @P2 IMAD.HI.U32 R75, R28, UR6, RZ ;  /* 0x000000061c4b2c27 */ /* 0x000fca000f8e00ff */
[----:B------:R-:W-:-:S07]  /*2880*/  @P2 SHF.R.U32.HI R28, RZ, UR7, R75 ;  /* 0x00000007ff1c2c19 */ /* 0x000fce000801164b */
.L_x_10219:
[----:B------:R-:W-:Y:S05]  /*2890*/  BSYNC B0 ;  /* 0x0000000000007941 */ /* 0x000fea0003800000 */
.L_x_10217:
[----:B------:R-:W-:-:S04]  /*28a0*/  IMAD R28, R28, UR5, -R29 ;  /* 0x000000051c1c7c24 */ /* 0x000fc8000f8e0a1d */
[----:B------:R-:W-:-:S05]  /*28b0*/  IMAD R28, R3, -0x2, R28 ;  /* 0xfffffffe031c7824 */ /* 0x000fca00078e021c */
[----:B------:R-:W-:Y:S02]  /*28c0*/  VIMNMX R71, R71, R28, !PT ;  /* 0x0000001c47477248 */ /* 0x000fe40007fe0100 */
[----:B------:R-:W-:-:S07]  /*28d0*/  VIADDMNMX R34, R28, UR5, R34, PT ;  /* 0x000000051c227c46 */ /* 0x000fce000b800122 */
.L_x_10216:
[----:B------:R-:W1:Y:S01]  /*28e0*/  SHFL.IDX PT, R27, R27, 0x1, 0x1c1f ;  /* 0x003c1f001b1b7f89 */ /* 0x000e6200000e0000 */
[----:B------:R-:W-:Y:S02]  /*28f0*/  PLOP3.LUT P2, PT, PT, PT, UP1, 0x40, 0x0 ;  /* 0x000000000000781c */ /* 0x000fe40003f4e818 */
[----:B-1----:R-:W-:Y:S01]  /*2900*/  VIADDMNMX R79, R27, R74, R79, PT ;  /* 0x0000004a1b4f7246 */ /* 0x002fe2000380014f */
[----:B------:R-:W-:-:S10]  /*2910*/  IMAD.IADD R81, R30, 0x1, R27 ;  /* 0x000000011e517824 */ /* 0x000fd400078e021b */
[----:B------:R-:W-:Y:S05]  /*2920*/  @P2 BRA `(.L_x_10220) ;  /* 0x00000000005c2947 */ /* 0x000fea0003800000 */
        /* <DEDUP_REMOVED lines=13> */
.L_x_10222:
[----:B------:R-:W-:-:S06]  /*2a00*/  UISETP.NE.AND UP2, UPT, UR5, 0x1, UPT ;  /* 0x000000010500788c */ /* 0x000fcc000bf45270 */
[----:B------:R-:W-:-:S05]  /*2a10*/  PLOP3.LUT P2, PT, PT, PT, UP2, 0x80, 0x0 ;  /* 0x000000000000781c */ /* 0x000fca0003f4f028 */
[----:B------:R-:W-:-:S08]  /*2a20*/  @UP2 ULDC.64 UR6, c[0x0][0x9e8] ;  /* 0x00027a0000062ab9 */ /* 0x000fd00000000a00 */
[----:B------:R-:W-:-:S05]  /*2a30*/  @P2 IMAD.HI.U32 R27, R28, UR6, RZ ;  /* 0x000000061c1b2c27 */ /* 0x000fca000f8e00ff */
[----:B------:R-:W-:-:S07]  /*2a40*/  @P2 SHF.R.U32.HI R28, RZ, UR7, R27 ;  /* 0x00000007ff1c2c19 */ /* 0x000fce000801161b */
.L_x_10223:
[----:B------:R-:W-:Y:S05]  /*2a50*/  BSYNC B0 ;  /* 0x0000000000007941 */ /* 0x000fea0003800000 */
.L_x_10221:
[----:B------:R-:W-:-:S04]  /*2a60*/  IMAD R28, R28, UR5, -R29 ;  /* 0x000000051c1c7c24 */ /* 0x000fc8000f8e0a1d */
[----:B------:R-:W-:-:S05]  /*2a70*/  IMAD R28, R3, -0x2, R28 ;  /* 0xfffffffe031c7824 */ /* 0x000fca00078e021c */
[----:B------:R-:W-:Y:S02]  /*2a80*/  VIMNMX R81, R81, R28, !PT ;  /* 0x0000001c51517248 */ /* 0x000fe40007fe0100 */
[----:B------:R-:W-:-:S07]  /*2a90*/  VIADDMNMX R79, R28, UR5, R79, PT ;  /* 0x000000051c4f7c46 */ /* 0x000fce000b80014f */
.L_x_10220:
[C---:B------:R-:W-:Y:S01]  /*2aa0*/  ISETP.GE.AND P4, PT, R65.reuse, 0x1, PT ;  /* 0x000000014100780c */ /* 0x040fe20003f86270 */
[----:B------:R-:W-:Y:S01]  /*2ab0*/  ULDC UR10, c[0x0][0x988] ;  /* 0x00026200000a7ab9 */ /* 0x000fe20000000800 */
[----:B------:R-:W-:Y:S01]  /*2ac0*/  ISETP.GE.AND P5, PT, R65, 0x9, PT ;  /* 0x000000094100780c */ /* 0x000fe20003fa6270 */
[----:B------:R-:W-:Y:S01]  /*2ad0*/  @UP0 ULDC UR6, c[0x0][0x44c] ;  /* 0x0001130000060ab9 */ /* 0x000fe20000000800 */
[----:B------:R-:W-:Y:S01]  /*2ae0*/  ISETP.GT.AND P2, PT, R71, RZ, !P4 ;  /* 0x000000ff4700720c */ /* 0x000fe20006744270 */
[----:B------:R-:W-:Y:S01]  /*2af0*/  UIMAD.WIDE.U32 UR6, UR39, UR6, URZ ;  /* 0x00000006270672a5 */ /* 0x000fe2000f8e003f */
[----:B------:R-:W-:Y:S01]  /*2b00*/  P2R R83, PR, RZ, 0x1 ;  /* 0x00000001ff537803 */ /* 0x000fe20000000000 */
[----:B------:R-:W-:Y:S01]  /*2b10*/  @UP0 ULDC UR14, c[0x0][0x450] ;  /* 0x00011400000e0ab9 */ /* 0x000fe20000000800 */
[----:B------:R-:W-:Y:S01]  /*2b20*/  ISETP.LT.OR P2, PT, R34, 0x1, P2 ;  /* 0x000000012200780c */ /* 0x000fe20001741670 */
[----:B------:R-:W-:Y:S01]  /*2b30*/  @UP0 USHF.R.U32.HI UR39, URZ, UR14, UR7 ;  /* 0x0000000e3f270299 */ /* 0x000fe20008011607 */
[----:B------:R-:W-:-:S02]  /*2b40*/  ISETP.GE.AND P0, PT, R65, 0xa, PT ;  /* 0x0000000a4100780c */ /* 0x000fc40003f06270 */
[----:B------:R-:W-:Y:S02]  /*2b50*/  FSEL R27, R98, -INF , !P2 ;  /* 0xff800000621b7808 */ /* 0x000fe40005000000 */
[----:B------:R-:W-:Y:S02]  /*2b60*/  ISETP.GT.AND P2, PT, R71, 0x8, !P5 ;  /* 0x000000084700780c */ /* 0x000fe40006f44270 */
[----:B------:R-:W-:Y:S02]  /*2b70*/  ISETP.GE.AND P3, PT, R65, 0x2, PT ;  /* 0x000000024100780c */ /* 0x000fe40003f66270 */
[----:B------:R-:W-:Y:S02]  /*2b80*/  ISETP.LT.OR P2, PT, R34, 0x9, P2 ;  /* 0x000000092200780c */ /* 0x000fe40001741670 */
[----:B------:R-:W-:Y:S02]  /*2b90*/  ISETP.GT.AND P3, PT, R71, 0x1, !P3 ;  /* 0x000000014700780c */ /* 0x000fe40005f64270 */
[----:B------:R-:W-:-:S02]  /*2ba0*/  FSEL R29, R100, -INF , !P2 ;  /* 0xff800000641d7808 */ /* 0x000fc40005000000 */
[----:B------:R-:W-:Y:S02]  /*2bb0*/  ISETP.GT.AND P2, PT, R71, 0x9, !P0 ;  /* 0x000000094700780c */ /* 0x000fe40004744270 */
[C---:B------:R-:W-:Y:S02]  /*2bc0*/  ISETP.GE.AND P0, PT, R65.reuse, 0x11, PT ;  /* 0x000000114100780c */ /* 0x040fe40003f06270 */
[----:B------:R-:W-:Y:S02]  /*2bd0*/  ISETP.LT.OR P2, PT, R34, 0xa, P2 ;  /* 0x0000000a2200780c */ /* 0x000fe40001741670 */
[----:B------:R-:W-:Y:S02]  /*2be0*/  ISETP.GE.AND P5, PT, R65, 0x52, PT ;  /* 0x000000524100780c */ /* 0x000fe40003fa6270 */
[----:B0-----:R-:W-:Y:S02]  /*2bf0*/  FSEL R30, R101, -INF , !P2 ;  /* 0xff800000651e7808 */ /* 0x001fe40005000000 */
[----:B------:R-:W-:-:S02]  /*2c00*/  ISETP.GT.AND P2, PT, R71, 0x10, !P0 ;  /* 0x000000104700780c */ /* 0x000fc40004744270 */
[----:B------:R-:W-:Y:S02]  /*2c10*/  ISETP.GE.AND P0, PT, R65, 0x12, PT ;  /* 0x000000124100780c */ /* 0x000fe40003f06270 */
[C---:B------:R-:W-:Y:S02]  /*2c20*/  ISETP.LT.OR P2, PT, R34.reuse, 0x11, P2 ;  /* 0x000000112200780c */ /* 0x040fe40001741670 */
[----:B------:R-:W-:Y:S02]  /*2c30*/  ISETP.LT.OR P3, PT, R34, 0x2, P3 ;  /* 0x000000022200780c */ /* 0x000fe40001f61670 */
[----:B------:R-:W-:Y:S02]  /*2c40*/  FSEL R31, R31, -INF , !P2 ;  /* 0xff8000001f1f7808 */ /* 0x000fe40005000000 */
[----:B------:R-:W-:Y:S02]  /*2c50*/  ISETP.GT.AND P2, PT, R71, 0x11, !P0 ;  /* 0x000000114700780c */ /* 0x000fe40004744270 */
[----:B------:R-:W-:-:S02]  /*2c60*/  ISETP.GE.AND P0, PT, R65, 0x19, PT ;  /* 0x000000194100780c */ /* 0x000fc40003f06270 */
[----:B------:R-:W-:Y:S02]  /*2c70*/  ISETP.LT.OR P2, PT, R34, 0x12, P2 ;  /* 0x000000122200780c */ /* 0x000fe40001741670 */
[----:B------:R-:W-:Y:S02]  /*2c80*/  FSEL R28, R99, -INF , !P3 ;  /* 0xff800000631c7808 */ /* 0x000fe40005800000 */
[----:B------:R-:W-:Y:S02]  /*2c90*/  FSEL R32, R32, -INF , !P2 ;  /* 0xff80000020207808 */ /* 0x000fe40005000000 */
[----:B------:R-:W-:Y:S02]  /*2ca0*/  ISETP.GT.AND P2, PT, R71, 0x18, !P0 ;  /* 0x000000184700780c */ /* 0x000fe40004744270 */
[----:B------:R-:W-:Y:S02]  /*2cb0*/  ISETP.GE.AND P0, PT, R65, 0x1a, PT ;  /* 0x0000001a4100780c */ /* 0x000fe40003f06270 */
[----:B------:R-:W-:-:S02]  /*2cc0*/  ISETP.LT.OR P2, PT, R34, 0x19, P2 ;  /* 0x000000192200780c */ /* 0x000fc40001741670 */
[----:B------:R-:W-:Y:S02]  /*2cd0*/  ISETP.GE.AND P3, PT, R65, 0x59, PT ;  /* 0x000000594100780c */ /* 0x000fe40003f66270 */
[----:B------:R-:W-:Y:S02]  /*2ce0*/  FSEL R33, R33, -INF , !P2 ;  /* 0xff80000021217808 */ /* 0x000fe40005000000 */
[----:B------:R-:W-:Y:S02]  /*2cf0*/  ISETP.GT.AND P2, PT, R71, 0x19, !P0 ;  /* 0x000000194700780c */ /* 0x000fe40004744270 */
[----:B------:R-:W-:Y:S02]  /*2d00*/  ISETP.GE.AND P0, PT, R65, 0x21, PT ;  /* 0x000000214100780c */ /* 0x000fe40003f06270 */
[----:B------:R-:W-:Y:S02]  /*2d10*/  ISETP.LT.OR P2, PT, R34, 0x1a, P2 ;  /* 0x0000001a2200780c */ /* 0x000fe40001741670 */
[----:B------:R-:W-:-:S02]  /*2d20*/  ISETP.GT.AND P4, PT, R81, RZ, !P4 ;  /* 0x000000ff5100720c */ /* 0x000fc40006784270 */
[----:B------:R-:W-:Y:S02]  /*2d30*/  FSEL R35, R35, -INF , !P2 ;  /* 0xff80000023237808 */ /* 0x000fe40005000000 */
[----:B------:R-:W-:Y:S02]  /*2d40*/  ISETP.GT.AND P2, PT, R71, 0x20, !P0 ;  /* 0x000000204700780c */ /* 0x000fe40004744270 */
[----:B------:R-:W-:Y:S02]  /*2d50*/  ISETP.GE.AND P0, PT, R65, 0x22, PT ;  /* 0x000000224100780c */ /* 0x000fe40003f06270 */
[----:B------:R-:W-:Y:S02]  /*2d60*/  ISETP.LT.OR P2, PT, R34, 0x21, P2 ;  /* 0x000000212200780c */ /* 0x000fe40001741670 */
[----:B------:R-:W-:Y:S02]  /*2d70*/  ISETP.LT.OR P4, PT, R79, 0x1, P4 ;  /* 0x000000014f00780c */ /* 0x000fe40002781670 */
[----:B------:R-:W-:-:S02]  /*2d80*/  FSEL R36, R36, -INF , !P2 ;  /* 0xff80000024247808 */ /* 0x000fc40005000000 */
[----:B------:R-:W-:Y:S02]  /*2d90*/  ISETP.GT.AND P2, PT, R71, 0x21, !P0 ;  /* 0x000000214700780c */ /* 0x000fe40004744270 */
[----:B------:R-:W-:Y:S02]  /*2da0*/  ISETP.GE.AND P0, PT, R65, 0x29, PT ;  /* 0x000000294100780c */ /* 0x000fe40003f06270 */
[----:B------:R-:W-:Y:S02]  /*2db0*/  ISETP.LT.OR P2, PT, R34, 0x22, P2 ;  /* 0x000000222200780c */ /* 0x000fe40001741670 */
[----:B------:R-:W-:Y:S02]  /*2dc0*/  FSEL R82, R4, -INF , !P4 ;  /* 0xff80000004527808 */ /* 0x000fe40006000000 */
[----:B------:R-:W-:Y:S02]  /*2dd0*/  FSEL R37, R37, -INF , !P2 ;  /* 0xff80000025257808 */ /* 0x000fe40005000000 */
[----:B------:R-:W-:-:S02]  /*2de0*/  ISETP.GT.AND P2, PT, R71, 0x28, !P0 ;  /* 0x000000284700780c */ /* 0x000fc40004744270 */
[C---:B------:R-:W-:Y:S02]  /*2df0*/  ISETP.GE.AND P0, PT, R65.reuse, 0x2a, PT ;  /* 0x0000002a4100780c */ /* 0x040fe40003f06270 */
[----:B------:R-:W-:Y:S02]  /*2e00*/  ISETP.LT.OR P2, PT, R34, 0x29, P2 ;  /* 0x000000292200780c */ /* 0x000fe40001741670 */
[----:B------:R-:W-:Y:S02]  /*2e10*/  ISETP.GE.AND P4, PT, R65, 0x2, PT ;  /* 0x000000024100780c */ /* 0x000fe40003f86270 */
[----:B------:R-:W-:Y:S02]  /*2e20*/  FSEL R38, R38, -INF , !P2 ;  /* 0xff80000026267808 */ /* 0x000fe40005000000 */
[----:B------:R-:W-:Y:S02]  /*2e30*/  ISETP.GT.AND P2, PT, R71, 0x29, !P0 ;  /* 0x000000294700780c */ /* 0x000fe40004744270 */
[----:B------:R-:W-:-:S02]  /*2e40*/  ISETP.GE.AND P0, PT, R65, 0x31, PT ;  /* 0x000000314100780c */ /* 0x000fc40003f06270 */
[C---:B------:R-:W-:Y:S02]  /*2e50*/  ISETP.LT.OR P2, PT, R34.reuse, 0x2a, P2 ;  /* 0x0000002a2200780c */ /* 0x040fe40001741670 */
[----:B------:R-:W-:Y:S02]  /*2e60*/  ISETP.GT.AND P4, PT, R81, 0x1, !P4 ;  /* 0x000000015100780c */ /* 0x000fe40006784270 */
[----:B------:R-:W-:Y:S02]  /*2e70*/  FSEL R39, R39, -INF , !P2 ;  /* 0xff80000027277808 */ /* 0x000fe40005000000 */
[----:B------:R-:W-:Y:S02]  /*2e80*/  ISETP.GT.AND P2, PT, R71, 0x30, !P0 ;  /* 0x000000304700780c */ /* 0x000fe40004744270 */
[----:B------:R-:W-:Y:S02]  /*2e90*/  ISETP.GE.AND P0, PT, R65, 0x32, PT ;  /* 0x000000324100780c */ /* 0x000fe40003f06270 */
[----:B------:R-:W-:-:S02]  /*2ea0*/  ISETP.LT.OR P2, PT, R34, 0x31, P2 ;  /* 0x000000312200780c */ /* 0x000fc40001741670 */
[----:B------:R-:W-:Y:S02]  /*2eb0*/  ISETP.LT.OR P4, PT, R79, 0x2, P4 ;  /* 0x000000024f00780c */ /* 0x000fe40002781670 */
[----:B------:R-:W-:Y:S02]  /*2ec0*/  FSEL R40, R40, -INF , !P2 ;  /* 0xff80000028287808 */ /* 0x000fe40005000000 */
[----:B------:R-:W-:Y:S02]  /*2ed0*/  ISETP.GT.AND P2, PT, R71, 0x31, !P0 ;  /* 0x000000314700780c */ /* 0x000fe40004744270 */
[----:B------:R-:W-:Y:S02]  /*2ee0*/  ISETP.GE.AND P0, PT, R65, 0x39, PT ;  /* 0x000000394100780c */ /* 0x000fe40003f06270 */
[----:B------:R-:W-:Y:S02]  /*2ef0*/  ISETP.LT.OR P2, PT, R34, 0x32, P2 ;  /* 0x000000322200780c */ /* 0x000fe40001741670 */
[----:B------:R-:W-:-:S02]  /*2f00*/  FSEL R84, R5, -INF , !P4 ;  /* 0xff80000005547808 */ /* 0x000fc40006000000 */
[----:B------:R-:W-:Y:S02]  /*2f10*/  FSEL R42, R42, -INF , !P2 ;  /* 0xff8000002a2a7808 */ /* 0x000fe40005000000 */
[----:B------:R-:W-:Y:S02]  /*2f20*/  ISETP.GT.AND P2, PT, R71, 0x38, !P0 ;  /* 0x000000384700780c */ /* 0x000fe40004744270 */
[----:B------:R-:W-:Y:S02]  /*2f30*/  ISETP.GE.AND P0, PT, R65, 0x3a, PT ;  /* 0x0000003a4100780c */ /* 0x000fe40003f06270 */
[----:B------:R-:W-:Y:S02]  /*2f40*/  ISETP.LT.OR P2, PT, R34, 0x39, P2 ;  /* 0x000000392200780c */ /* 0x000fe40001741670 */
[----:B------:R-:W-:Y:S02]  /*2f50*/  FMNMX.FTZ R5, R82, R84, !PT ;  /* 0x0000005452057209 */ /* 0x000fe40007810000 */
[----:B------:R-:W-:-:S02]  /*2f60*/  FSEL R46, R46, -INF , !P2 ;  /* 0xff8000002e2e7808 */ /* 0x000fc40005000000 */
[----:B------:R-:W-:Y:S02]  /*2f70*/  ISETP.GT.AND P2, PT, R71, 0x39, !P0 ;  /* 0x000000394700780c */ /* 0x000fe40004744270 */
[----:B------:R-:W-:Y:S02]  /*2f80*/  ISETP.GE.AND P0, PT, R65, 0x41, PT ;  /* 0x000000414100780c */ /* 0x000fe40003f06270 */
[----:B------:R-:W-:Y:S02]  /*2f90*/  ISETP.LT.OR P2, PT, R34, 0x3a, P2 ;  /* 0x0000003a2200780c */ /* 0x000fe40001741670 */
[----:B------:R-:W-:Y:S02]  /*2fa0*/  R2UR UR11, R89 ;  /* 0x00000000590b72ca */ /* 0x000fe400000e0000 */
[----:B------:R-:W-:Y:S02]  /*2fb0*/  FSEL R47, R47, -INF , !P2 ;  /* 0xff8000002f2f7808 */ /* 0x000fe40005000000 */
[----:B------:R-:W-:-:S02]  /*2fc0*/  ISETP.GT.AND P2, PT, R71, 0x40, !P0 ;  /* 0x000000404700780c */ /* 0x000fc40004744270 */
[----:B------:R-:W-:Y:S02]  /*2fd0*/  ISETP.GE.AND P0, PT, R65, 0x42, PT ;  /* 0x000000424100780c */ /* 0x000fe40003f06270 */
[----:B------:R-:W-:-:S04]  /*2fe0*/  ISETP.LT.OR P2, PT, R34, 0x41, P2 ;  /* 0x000000412200780c */ /* 0x000fc80001741670 */
[----:B------:R-:W-:Y:S01]  /*2ff0*/  FSEL R50, R50, -INF , !P2 ;  /* 0xff80000032327808 */ /* 0x000fe20005000000 */
[----:B------:R-:W-:Y:S01]  /*3000*/  UIADD3 UR39, UR11, UR39, URZ ;  /* 0x000000270b277290 */ /* 0x000fe2000fffe03f */
[----:B------:R-:W-:Y:S02]  /*3010*/  ISETP.GT.AND P2, PT, R71, 0x41, !P0 ;  /* 0x000000414700780c */ /* 0x000fe40004744270 */
[----:B------:R-:W-:Y:S01]  /*3020*/  ISETP.GE.AND P0, PT, R65, 0x49, PT ;  /* 0x000000494100780c */ /* 0x000fe20003f06270 */
[----:B------:R-:W-:Y:S01]  /*3030*/  UIADD3 UR4, UR39, UR4, URZ ;  /* 0x0000000427047290 */ /* 0x000fe2000fffe03f */
[----:B------:R-:W-:-:S04]  /*3040*/  ISETP.LT.OR P2, PT, R34, 0x42, P2 ;  /* 0x000000422200780c */ /* 0x000fc80001741670 */
[----:B------:R-:W-:Y:S02]  /*3050*/  FSEL R51, R51, -INF , !P2 ;  /* 0xff80000033337808 */ /* 0x000fe40005000000 */
[----:B------:R-:W-:Y:S02]  /*3060*/  ISETP.GT.AND P2, PT, R71, 0x48, !P0 ;  /* 0x000000484700780c */ /* 0x000fe40004744270 */
[----:B------:R-:W-:Y:S02]  /*3070*/  ISETP.GE.AND P0, PT, R65, 0x4a, PT ;  /* 0x0000004a4100780c */ /* 0x000fe40003f06270 */
        /* <DEDUP_REMOVED lines=10> */
[----:B------:R-:W-:-:S04]  /*3120*/  ISETP.GT.AND P2, PT, R71, 0x51, !P5 ;  /* 0x000000514700780c */ /* 0x000fc80006f44270 */
[----:B------:R-:W-:-:S04]  /*3130*/  ISETP.LT.OR P2, PT, R34, 0x52, P2 ;  /* 0x000000522200780c */ /* 0x000fc80001741670 */
[----:B------:R-:W-:Y:S02]  /*3140*/  FSEL R43, R43, -INF , !P2 ;  /* 0xff8000002b2b7808 */ /* 0x000fe40005000000 */
[----:B------:R-:W-:-:S04]  /*3150*/  ISETP.GT.AND P2, PT, R71, 0x58, !P3 ;  /* 0x000000584700780c */ /* 0x000fc80005f44270 */
[----:B------:R-:W-:-:S04]  /*3160*/  ISETP.LT.OR P2, PT, R34, 0x59, P2 ;  /* 0x000000592200780c */ /* 0x000fc80001741670 */
[----:B------:R-:W-:Y:S02]  /*3170*/  FSEL R41, R41, -INF , !P2 ;  /* 0xff80000029297808 */ /* 0x000fe40005000000 */
[----:B------:R-:W-:-:S04]  /*3180*/  ISETP.GE.AND P2, PT, R65, 0x5a, PT ;  /* 0x0000005a4100780c */ /* 0x000fc80003f46270 */
        /* <DEDUP_REMOVED lines=11> */
[----:B------:R-:W-:Y:S02]  /*3240*/  ISETP.GT.AND P4, PT, R81, 0x8, !P6 ;  /* 0x000000085100780c */ /* 0x000fe40007784270 */
[----:B------:R-:W-:Y:S02]  /*3250*/  ISETP.GE.AND P6, PT, R65, 0x11, PT ;  /* 0x000000114100780c */ /* 0x000fe40003fc6270 */
[----:B------:R-:W-:-:S04]  /*3260*/  ISETP.LT.OR P4, PT, R79, 0x9, P4 ;  /* 0x000000094f00780c */ /* 0x000fc80002781670 */
[----:B------:R-:W-:Y:S02]  /*3270*/  FSEL R86, R6, -INF , !P4 ;  /* 0xff80000006567808 */ /* 0x000fe40006000000 */
[----:B------:R-:W-:Y:S02]  /*3280*/  ISETP.GE.AND P4, PT, R65, 0xa, PT ;  /* 0x0000000a4100780c */ /* 0x000fe40003f86270 */
[----:B------:R-:W-:Y:S02]  /*3290*/  FMNMX.FTZ R5, R86, R5, !PT ;  /* 0x0000000556057209 */ /* 0x000fe40007810000 */
[----:B------:R-:W-:-:S04]  /*32a0*/  ISETP.GT.AND P4, PT, R81, 0x9, !P4 ;  /* 0x000000095100780c */ /* 0x000fc80006784270 */
[----:B------:R-:W-:-:S04]  /*32b0*/  ISETP.LT.OR P4, PT, R79, 0xa, P4 ;  /* 0x0000000a4f00780c */ /* 0x000fc80002781670 */
[----:B------:R-:W-:Y:S02]  /*32c0*/  FSEL R4, R7, -INF , !P4 ;  /* 0xff80000007047808 */ /* 0x000fe40006000000 */
[----:B------:R-:W-:Y:S02]  /*32d0*/  ISETP.GT.AND P4, PT, R81, 0x10, !P6 ;  /* 0x000000105100780c */ /* 0x000fe40007784270 */
[----:B------:R-:W-:Y:S02]  /*32e0*/  ISETP.GE.AND P6, PT, R65, 0x19, PT ;  /* 0x000000194100780c */ /* 0x000fe40003fc6270 */
[----:B------:R-:W-:Y:S02]  /*32f0*/  ISETP.LT.OR P4, PT, R79, 0x11, P4 ;  /* 0x000000114f00780c */ /* 0x000fe40002781670 */
[----:B------:R-:W-:Y:S02]  /*3300*/  FMNMX.FTZ R5, R4, R5, !PT ;  /* 0x0000000504057209 */ /* 0x000fe40007810000 */
[----:B------:R-:W-:-:S02]  /*3310*/  FSEL R80, R8, -INF , !P4 ;  /* 0xff80000008507808 */ /* 0x000fc40006000000 */
        /* <DEDUP_REMOVED lines=12> */
[----:B------:R-:W-:Y:S02]  /*33e0*/  ISETP.GT.AND P4, PT, R81, 0x19, !P4 ;  /* 0x000000195100780c */ /* 0x000fe40006784270 */
[----:B------:R-:W-:Y:S02]  /*33f0*/  FMNMX.FTZ R10, R27, R28, !PT ;  /* 0x0000001c1b0a7209 */ /* 0x000fe40007810000 */
[----:B------:R-:W-:Y:S02]  /*3400*/  ISETP.LT.OR P4, PT, R79, 0x1a, P4 ;  /* 0x0000001a4f00780c */ /* 0x000fe40002781670 */
[----:B------:R-:W-:-:S02]  /*3410*/  FMNMX.FTZ R9, R29, R10, !PT ;  /* 0x0000000a1d097209 */ /* 0x000fc40007810000 */
        /* <DEDUP_REMOVED lines=70> */
[C---:B------:R-:W-:Y:S02]  /*3880*/  ISETP.GT.AND P4, PT, R81.reuse, 0x51, !P5 ;  /* 0x000000515100780c */ /* 0x040fe40006f84270 */
[----:B------:R-:W-:Y:S02]  /*3890*/  ISETP.GT.AND P5, PT, R81, 0x58, !P3 ;  /* 0x000000585100780c */ /* 0x000fe40005fa4270 */
[----:B------:R-:W-:Y:S02]  /*38a0*/  ISETP.LT.OR P3, PT, R79, 0x52, P4 ;  /* 0x000000524f00780c */ /* 0x000fe40002761670 */
[----:B------:R-:W-:Y:S02]  /*38b0*/  ISETP.GT.AND P4, PT, R81, 0x59, !P2 ;  /* 0x000000595100780c */ /* 0x000fe40005784270 */
[----:B------:R-:W-:Y:S02]  /*38c0*/  ISETP.LT.OR P2, PT, R79, 0x59, P5 ;  /* 0x000000594f00780c */ /* 0x000fe40002f41670 */
[----:B------:R-:W-:-:S02]  /*38d0*/  ISETP.GE.AND P5, PT, R65, 0x62, PT ;  /* 0x000000624100780c */ /* 0x000fc40003fa6270 */
[----:B------:R-:W-:Y:S02]  /*38e0*/  FSEL R61, R61, -INF , !P3 ;  /* 0xff8000003d3d7808 */ /* 0x000fe40005800000 */
[----:B------:R-:W-:Y:S02]  /*38f0*/  ISETP.LT.OR P4, PT, R79, 0x5a, P4 ;  /* 0x0000005a4f00780c */ /* 0x000fe40002781670 */
[----:B------:R-:W-:Y:S02]  /*3900*/  FSEL R62, R62, -INF , !P2 ;  /* 0xff8000003e3e7808 */ /* 0x000fe40005000000 */
[C---:B------:R-:W-:Y:S02]  /*3910*/  ISETP.GT.AND P3, PT, R81.reuse, 0x60, !P0 ;  /* 0x000000605100780c */ /* 0x040fe40004764270 */
[----:B------:R-:W-:Y:S02]  /*3920*/  ISETP.GT.AND P2, PT, R81, 0x61, !P5 ;  /* 0x000000615100780c */ /* 0x000fe40006f44270 */
[----:B------:R-:W-:-:S02]  /*3930*/  FSEL R64, R64, -INF , !P4 ;  /* 0xff80000040407808 */ /* 0x000fc40006000000 */
[----:B------:R-:W-:Y:S02]  /*3940*/  ISETP.LT.OR P3, PT, R79, 0x61, P3 ;  /* 0x000000614f00780c */ /* 0x000fe40001f61670 */
[----:B------:R-:W-:Y:S02]  /*3950*/  ISETP.GT.AND P4, PT, R81, 0x68, !P6 ;  /* 0x000000685100780c */ /* 0x000fe40007784270 */
[----:B------:R-:W-:Y:S02]  /*3960*/  ISETP.LT.OR P2, PT, R79, 0x62, P2 ;  /* 0x000000624f00780c */ /* 0x000fe40001741670 */
[----:B------:R-:W-:Y:S02]  /*3970*/  ISETP.GE.AND P0, PT, R65, 0x6a, PT ;  /* 0x0000006a4100780c */ /* 0x000fe40003f06270 */
[----:B------:R-:W-:Y:S02]  /*3980*/  FSEL R66, R66, -INF , !P3 ;  /* 0xff80000042427808 */ /* 0x000fe40005800000 */
[----:B------:R-:W-:-:S02]  /*3990*/  ISETP.LT.OR P4, PT, R79, 0x69, P4 ;  /* 0x000000694f00780c */ /* 0x000fc40002781670 */
[----:B------:R-:W-:Y:S02]  /*39a0*/  FSEL R67, R67, -INF , !P2 ;  /* 0xff80000043437808 */ /* 0x000fe40005000000 */
[----:B------:R-:W-:Y:S02]  /*39b0*/  ISETP.GE.AND P3, PT, R65, 0x71, PT ;  /* 0x000000714100780c */ /* 0x000fe40003f66270 */
[C---:B------:R-:W-:Y:S02]  /*39c0*/  ISETP.GT.AND P2, PT, R81.reuse, 0x69, !P0 ;  /* 0x000000695100780c */ /* 0x040fe40004744270 */
[----:B------:R-:W-:Y:S02]  /*39d0*/  FSEL R68, R68, -INF , !P4 ;  /* 0xff80000044447808 */ /* 0x000fe40006000000 */
[----:B------:R-:W-:Y:S02]  /*39e0*/  FMNMX.FTZ R6, R60, R5, !PT ;  /* 0x000000053c067209 */ /* 0x000fe40007810000 */
[----:B------:R-:W-:-:S02]  /*39f0*/  ISETP.GT.AND P4, PT, R81, 0x70, !P3 ;  /* 0x000000705100780c */ /* 0x000fc40005f84270 */
[----:B------:R-:W-:Y:S02]  /*3a00*/  ISETP.LT.OR P2, PT, R79, 0x6a, P2 ;  /* 0x0000006a4f00780c */ /* 0x000fe40001741670 */
[----:B------:R-:W-:Y:S02]  /*3a10*/  FMNMX.FTZ R5, R61, R6, !PT ;  /* 0x000000063d057209 */ /* 0x000fe40007810000 */
[----:B------:R-:W-:Y:S02]  /*3a20*/  ISETP.LT.OR P4, PT, R79, 0x71, P4 ;  /* 0x000000714f00780c */ /* 0x000fe40002781670 */
[----:B------:R-:W-:Y:S02]  /*3a30*/  FSEL R69, R69, -INF , !P2 ;  /* 0xff80000045457808 */ /* 0x000fe40005000000 */
[----:B------:R-:W-:Y:S02]  /*3a40*/  ISETP.GE.AND P2, PT, R65, 0x72, PT ;  /* 0x000000724100780c */ /* 0x000fe40003f46270 */
[----:B------:R-:W-:-:S02]  /*3a50*/  FMNMX.FTZ R5, R62, R5, !PT ;  /* 0x000000053e057209 */ /* 0x000fc40007810000 */
[----:B------:R-:W-:Y:S02]  /*3a60*/  FSEL R70, R70, -INF , !P4 ;  /* 0xff80000046467808 */ /* 0x000fe40006000000 */
[----:B------:R-:W-:Y:S02]  /*3a70*/  ISETP.GT.AND P4, PT, R81, 0x71, !P2 ;  /* 0x000000715100780c */ /* 0x000fe40005784270 */
[----:B------:R-:W-:Y:S02]  /*3a80*/  FMNMX.FTZ R5, R64, R5, !PT ;  /* 0x0000000540057209 */ /* 0x000fe40007810000 */
[----:B------:R-:W-:Y:S02]  /*3a90*/  ISETP.LT.OR P4, PT, R79, 0x72, P4 ;  /* 0x000000724f00780c */ /* 0x000fe40002781670 */
[----:B------:R-:W-:Y:S02]  /*3aa0*/  ISETP.GE.AND P5, PT, R65, 0x79, PT ;  /* 0x000000794100780c */ /* 0x000fe40003fa6270 */
[----:B------:R-:W-:-:S02]  /*3ab0*/  FMNMX.FTZ R6, R66, R5, !PT ;  /* 0x0000000542067209 */ /* 0x000fc40007810000 */
[----:B------:R-:W-:Y:S02]  /*3ac0*/  FSEL R72, R72, -INF , !P4 ;  /* 0xff80000048487808 */ /* 0x000fe40006000000 */
[----:B------:R-:W-:Y:S02]  /*3ad0*/  ISETP.GT.AND P4, PT, R81, 0x78, !P5 ;  /* 0x000000785100780c */ /* 0x000fe40006f84270 */
[----:B------:R-:W-:Y:S02]  /*3ae0*/  FMNMX.FTZ R5, R67, R6, !PT ;  /* 0x0000000643057209 */ /* 0x000fe40007810000 */
        /* <DEDUP_REMOVED lines=10> */
[----:B------:R-:W-:Y:S02]  /*3b90*/  FMNMX.FTZ R5, R73, R6, !PT ;  /* 0x0000000649057209 */ /* 0x000fe40007810000 */
[----:B------:R-:W-:Y:S02]  /*3ba0*/  FMNMX.FTZ R77, R35, R24, !PT ;  /* 0x00000018234d7209 */ /* 0x000fe40007810000 */
[----:B------:R-:W-:Y:S02]  /*3bb0*/  FMNMX.FTZ R5, R8, R5, !PT ;  /* 0x0000000508057209 */ /* 0x000fe40007810000 */
[----:B------:R-:W-:Y:S02]  /*3bc0*/  FMNMX.FTZ R24, R36, R77, !PT ;  /* 0x0000004d24187209 */ /* 0x000fe40007810000 */
[C---:B------:R-:W-:Y:S01]  /*3bd0*/  ISETP.GT.AND P6, PT, R71.reuse, 0x68, !P6 ;  /* 0x000000684700780c */ /* 0x040fe200077c4270 */
[----:B------:R-:W0:Y:S01]  /*3be0*/  SHFL.BFLY PT, R6, R5, 0x2, 0x1f ;  /* 0x0c401f0005067f89 */ /* 0x000e2200000e0000 */
[----:B------:R-:W-:-:S02]  /*3bf0*/  ISETP.GT.AND P3, PT, R71, 0x70, !P3 ;  /* 0x000000704700780c */ /* 0x000fc40005f64270 */
[----:B------:R-:W-:Y:S02]  /*3c00*/  ISETP.LT.OR P6, PT, R34, 0x69, P6 ;  /* 0x000000692200780c */ /* 0x000fe400037c1670 */
[----:B------:R-:W-:Y:S02]  /*3c10*/  ISETP.GT.AND P2, PT, R71, 0x71, !P2 ;  /* 0x000000714700780c */ /* 0x000fe40005744270 */
[----:B------:R-:W-:Y:S02]  /*3c20*/  FSEL R63, R63, -INF , !P6 ;  /* 0xff8000003f3f7808 */ /* 0x000fe40007000000 */
[----:B------:R-:W-:Y:S02]  /*3c30*/  ISETP.GE.AND P6, PT, R65, 0x6a, PT ;  /* 0x0000006a4100780c */ /* 0x000fe40003fc6270 */
[C---:B------:R-:W-:Y:S02]  /*3c40*/  ISETP.GT.AND P5, PT, R71.reuse, 0x78, !P5 ;  /* 0x000000784700780c */ /* 0x040fe40006fa4270 */
[----:B------:R-:W-:-:S02]  /*3c50*/  ISETP.GT.AND P6, PT, R71, 0x69, !P6 ;  /* 0x000000694700780c */ /* 0x000fc400077c4270 */
[----:B------:R-:W-:Y:S02]  /*3c60*/  ISETP.GT.AND P4, PT, R71, 0x79, !P4 ;  /* 0x000000794700780c */ /* 0x000fe40006784270 */
[C---:B------:R-:W-:Y:S02]  /*3c70*/  ISETP.LT.OR P6, PT, R34.reuse, 0x6a, P6 ;  /* 0x0000006a2200780c */ /* 0x040fe400037c1670 */
[C---:B------:R-:W-:Y:S02]  /*3c80*/  ISETP.LT.OR P3, PT, R34.reuse, 0x71, P3 ;  /* 0x000000712200780c */ /* 0x040fe40001f61670 */
[----:B------:R-:W-:Y:S02]  /*3c90*/  FSEL R71, R13, -INF , !P6 ;  /* 0xff8000000d477808 */ /* 0x000fe40007000000 */
[----:B------:R-:W-:Y:S02]  /*3ca0*/  ISETP.LT.OR P2, PT, R34, 0x72, P2 ;  /* 0x000000722200780c */ /* 0x000fe40001741670 */
[----:B0-----:R-:W-:-:S02]  /*3cb0*/  FMNMX.FTZ R6, R5, R6, !PT ;  /* 0x0000000605067209 */ /* 0x001fc40007810000 */
[C---:B------:R-:W-:Y:S02]  /*3cc0*/  ISETP.LT.OR P5, PT, R34.reuse, 0x79, P5 ;  /* 0x000000792200780c */ /* 0x040fe40002fa1670 */
[----:B------:R-:W-:Y:S01]  /*3cd0*/  ISETP.LT.OR P4, PT, R34, 0x7a, P4 ;  /* 0x0000007a2200780c */ /* 0x000fe20002781670 */
[----:B------:R-:W0:Y:S01]  /*3ce0*/  SHFL.BFLY PT, R7, R6, 0x1, 0x1f ;  /* 0x0c201f0006077f89 */ /* 0x000e2200000e0000 */
[----:B------:R-:W-:Y:S02]  /*3cf0*/  FSEL R34, R25, -INF , !P5 ;  /* 0xff80000019227808 */ /* 0x000fe40006800000 */
[----:B0-----:R-:W-:-:S04]  /*3d00*/  FMNMX.FTZ R136, R6, R7, !PT ;  /* 0x0000000706887209 */ /* 0x001fc80007810000 */
[C---:B------:R-:W-:Y:S01]  /*3d10*/  FSETP.NEU.FTZ.AND P0, PT, R136.reuse, -INF , PT ;  /* 0xff8000008800780b */ /* 0x040fe20003f1d000 */
[----:B------:R-:W-:-:S05]  /*3d20*/  FMUL.FTZ R79, R136, UR10 ;  /* 0x0000000a884f7c20 */ /* 0x000fca0008410000 */
[----:B------:R-:W-:Y:S02]  /*3d30*/  FSEL R79, R79, RZ, P0 ;  /* 0x000000ff4f4f7208 */ /* 0x000fe40000000000 */
[----:B------:R-:W-:-:S03]  /*3d40*/  ISETP.NE.AND P0, PT, R83, RZ, PT ;  /* 0x000000ff5300720c */ /* 0x000fc60003f05270 */
        /* <DEDUP_REMOVED lines=8> */
[----:B------:R-:W-:Y:S01]  /*3dd0*/  FSEL R84, R26, -INF , !P4 ;  /* 0xff8000001a547808 */ /* 0x000fe20006000000 */
[--C-:B------:R-:W-:Y:S01]  /*3de0*/  FFMA.FTZ R5, R82, UR10, -R79.reuse ;  /* 0x0000000a52057c23 */ /* 0x100fe2000801084f */
[----:B------:R-:W-:Y:S01]  /*3df0*/  FMNMX.FTZ R75, R39, R76, !PT ;  /* 0x0000004c274b7209 */ /* 0x000fe20007810000 */
[--C-:B------:R-:W-:Y:S01]  /*3e00*/  FFMA.FTZ R7, R86, UR10, -R79.reuse ;  /* 0x0000000a56077c23 */ /* 0x100fe2000801084f */
[--C-:B------:R-:W-:Y:S01]  /*3e10*/  FFMA.FTZ R4, R4, UR10, -R79.reuse ;  /* 0x0000000a04047c23 */ /* 0x100fe2000801084f */
        /* <DEDUP_REMOVED lines=9> */
[--C-:B0-----:R-:W-:Y:S01]  /*3eb0*/  FFMA.FTZ R80, R74, UR10, -R79.reuse ;  /* 0x0000000a4a507c23 */ /* 0x101fe2000801084f */
[----:B------:R-:W-:Y:S01]  /*3ec0*/  FMNMX.FTZ R74, R46, R77, !PT ;  /* 0x0000004d2e4a7209 */ /* 0x000fe20007810000 */
[--C-:B------:R-:W-:Y:S01]  /*3ed0*/  FFMA.FTZ R54, R54, UR10, -R79.reuse ;  /* 0x0000000a36367c23 */ /* 0x100fe2000801084f */
[--C-:B------:R-:W-:Y:S01]  /*3ee0*/  FFMA.FTZ R82, R66, UR10, -R79.reuse ;  /* 0x0000000a42527c23 */ /* 0x100fe2000801084f */
[--C-:B------:R-:W-:Y:S01]  /*3ef0*/  FFMA.FTZ R66, R73, UR10, -R79.reuse ;  /* 0x0000000a49427c23 */ /* 0x100fe2000801084f */
[----:B------:R-:W-:Y:S01]  /*3f00*/  FMNMX.FTZ R77, R47, R74, !PT ;  /* 0x0000004a2f4d7209 */ /* 0x000fe20007810000 */
[--C-:B------:R-:W-:Y:S01]  /*3f10*/  FFMA.FTZ R55, R55, UR10, -R79.reuse ;  /* 0x0000000a37377c23 */ /* 0x100fe2000801084f */
[----:B------:R0:W-:Y:S01]  /*3f20*/  MUFU.EX2 R75, R80 ;  /* 0x00000050004b7308 */ /* 0x0001e20000000800 */
[--C-:B------:R-:W-:Y:S01]  /*3f30*/  FFMA.FTZ R60, R60, UR10, -R79.reuse ;  /* 0x0000000a3c3c7c23 */ /* 0x100fe2000801084f */
[----:B------:R-:W-:Y:S01]  /*3f40*/  FMNMX.FTZ R76, R50, R77, !PT ;  /* 0x0000004d324c7209 */ /* 0x000fe20007810000 */
[--C-:B------:R-:W-:Y:S01]  /*3f50*/  FFMA.FTZ R77, R94, UR10, -R79.reuse ;  /* 0x0000000a5e4d7c23 */ /* 0x100fe2000801084f */
[--C-:B------:R-:W-:Y:S01]  /*3f60*/  FFMA.FTZ R62, R62, UR10, -R79.reuse ;  /* 0x0000000a3e3e7c23 */ /* 0x100fe2000801084f */
[----:B------:R-:W-:Y:S01]  /*3f70*/  FFMA.FTZ R67, R67, UR10, -R79 ;  /* 0x0000000a43437c23 */ /* 0x000fe2000801084f */
[----:B------:R-:W-:-:S02]  /*3f80*/  FMNMX.FTZ R76, R51, R76, !PT ;  /* 0x0000004c334c7209 */ /* 0x000fc40007810000 */
[----:B------:R-:W1:Y:S02]  /*3f90*/  MUFU.EX2 R6, R6 ;  /* 0x0000000600067308 */ /* 0x000e640000000800 */
[----:B------:R-:W-:Y:S01]  /*3fa0*/  FMNMX.FTZ R81, R53, R76, !PT ;  /* 0x0000004c35517209 */ /* 0x000fe20007810000 */
[----:B------:R-:W-:-:S03]  /*3fb0*/  FFMA.FTZ R76, R95, UR10, -R79 ;  /* 0x0000000a5f4c7c23 */ /* 0x000fc6000801084f */
        /* <DEDUP_REMOVED lines=9> */
[----:B------:R-:W-:Y:S01]  /*4050*/  FMNMX.FTZ R78, R48, R81, !PT ;  /* 0x00000051304e7209 */ /* 0x000fe20007810000 */
[--C-:B------:R-:W-:Y:S01]  /*4060*/  FFMA.FTZ R81, R61, UR10, -R79.reuse ;  /* 0x0000000a3d517c23 */ /* 0x100fe2000801084f */
[--C-:B------:R-:W-:Y:S01]  /*4070*/  FFMA.FTZ R61, R68, UR10, -R79.reuse ;  /* 0x0000000a443d7c23 */ /* 0x100fe2000801084f */
[----:B------:R-:W-:Y:S01]  /*4080*/  MUFU.EX2 R23, R23 ;  /* 0x0000001700177308 */ /* 0x000fe20000000800 */
[----:B0-----:R-:W-:Y:S02]  /*4090*/  FMNMX.FTZ R80, R63, R78, !PT ;  /* 0x0000004e3f507209 */ /* 0x001fe40007810000 */
        /* <DEDUP_REMOVED lines=11> */
[----:B------:R-:W-:Y:S01]  /*4150*/  FFMA.FTZ R59, R70, UR10, -R79 ;  /* 0x0000000a463b7c23 */ /* 0x000fe2000801084f */
        /* <DEDUP_REMOVED lines=16> */
[----:B------:R-:W-:-:S06]  /*4260*/  FMUL.FTZ R25, R13, UR10 ;  /* 0x0000000a0d197c20 */ /* 0x000fcc0008410000 */
[----:B------:R-:W-:Y:S01]  /*4270*/  MUFU.EX2 R57, R57 ;  /* 0x0000003900397308 */ /* 0x000fe20000000800 */
[----:B------:R-:W-:Y:S02]  /*4280*/  FSEL R8, R25, RZ, P2 ;  /* 0x000000ff19087208 */ /* 0x000fe40001000000 */
[----:B------:R-:W-:-:S03]  /*4290*/  LEA.HI R25, R91, R90, RZ, 0x4 ;  /* 0x0000005a5b197211 */ /* 0x000fc600078f20ff */
        /* <DEDUP_REMOVED lines=11> */
[--C-:B------:R-:W-:Y:S01]  /*4350*/  FFMA.FTZ R73, R42, UR10, -R8.reuse ;  /* 0x0000000a2a497c23 */ /* 0x100fe20008010808 */
[----:B------:R2:W3:Y:S01]  /*4360*/  MUFU.EX2 R87, R28 ;  /* 0x0000001c00577308 */ /* 0x0004e20000000800 */
[----:B0-----:R-:W-:Y:S01]  /*4370*/  LOP3.LUT R27, R25, 0xfffffff0, RZ, 0xc0, !PT ;  /* 0xfffffff0191b7812 */ /* 0x001fe200078ec0ff */
[--C-:B------:R-:W-:Y:S01]  /*4380*/  FFMA.FTZ R43, R43, UR10, -R8.reuse ;  /* 0x0000000a2b2b7c23 */ /* 0x100fe20008010808 */
[--C-:B------:R-:W-:Y:S01]  /*4390*/  FFMA.FTZ R79, R47, UR10, -R8.reuse ;  /* 0x0000000a2f4f7c23 */ /* 0x100fe20008010808 */
[--C-:B------:R-:W-:Y:S01]  /*43a0*/  FFMA.FTZ R47, R51, UR10, -R8.reuse ;  /* 0x0000000a332f7c23 */ /* 0x100fe20008010808 */
[--C-:B------:R-:W-:Y:S01]  /*43b0*/  FFMA.FTZ R51, R52, UR10, -R8.reuse ;  /* 0x0000000a34337c23 */ /* 0x100fe20008010808 */
[----:B------:R-:W-:Y:S01]  /*43c0*/  IMAD.IADD R27, R90, 0x1, -R27 ;  /* 0x000000015a1b7824 */ /* 0x000fe200078e0a1b */
[----:B------:R-:W-:Y:S01]  /*43d0*/  LEA.HI R90, R91, R90, RZ, 0x5 ;  /* 0x0000005a5b5a7211 */ /* 0x000fe200078f28ff */
[----:B------:R0:W-:Y:S01]  /*43e0*/  MUFU.EX2 R86, R35 ;  /* 0x0000002300567308 */ /* 0x0001e20000000800 */
[--C-:B--2---:R-:W-:Y:S01]  /*43f0*/  FFMA.FTZ R28, R36, UR10, -R8.reuse ;  /* 0x0000000a241c7c23 */ /* 0x104fe20008010808 */
[----:B------:R-:W-:Y:S01]  /*4400*/  FFMA.FTZ R41, R41, UR10, -R8 ;  /* 0x0000000a29297c23 */ /* 0x000fe20008010808 */
[----:B------:R-:W-:Y:S01]  /*4410*/  SHF.R.S32.HI R26, RZ, 0x1f, R27 ;  /* 0x0000001fff1a7819 */ /* 0x000fe2000001141b */
[----:B------:R-:W-:-:S02]  /*4420*/  IMAD.SHL.U32 R90, R90, 0x20, RZ ;  /* 0x000000205a5a7824 */ /* 0x000fc400078e00ff */
[--C-:B------:R-:W-:Y:S01]  /*4430*/  FFMA.FTZ R44, R44, UR10, -R8.reuse ;  /* 0x0000000a2c2c7c23 */ /* 0x100fe20008010808 */
[--C-:B------:R-:W-:Y:S01]  /*4440*/  FFMA.FTZ R45, R45, UR10, -R8.reuse ;  /* 0x0000000a2d2d7c23 */ /* 0x100fe20008010808 */
[----:B------:R-:W-:Y:S01]  /*4450*/  LEA.HI R26, R26, R27, RZ, 0x3 ;  /* 0x0000001b1a1a7211 */ /* 0x000fe200078f18ff */
[----:B------:R2:W-:Y:S01]  /*4460*/  MUFU.EX2 R72, R32 ;  /* 0x0000002000487308 */ /* 0x0005e20000000800 */
[----:B0-----:R-:W-:Y:S01]  /*4470*/  SHF.R.S32.HI R35, RZ, 0x4, R25 ;  /* 0x00000004ff237819 */ /* 0x001fe20000011419 */
[--C-:B------:R-:W-:Y:S01]  /*4480*/  FFMA.FTZ R48, R48, UR10, -R8.reuse ;  /* 0x0000000a30307c23 */ /* 0x100fe20008010808 */
[C---:B------:R-:W-:Y:S01]  /*4490*/  LOP3.LUT R36, R26.reuse, 0xfffffff8, RZ, 0xc0, !PT ;  /* 0xfffffff81a247812 */ /* 0x040fe200078ec0ff */
[----:B------:R-:W-:Y:S01]  /*44a0*/  IMAD.SHL.U32 R26, R26, 0x40, RZ ;  /* 0x000000401a1a7824 */ /* 0x000fe200078e00ff */
[----:B------:R-:W-:Y:S01]  /*44b0*/  LOP3.LUT R90, R90, 0x7ffffc00, RZ, 0xc0, !PT ;  /* 0x7ffffc005a5a7812 */ /* 0x000fe200078ec0ff */
[--C-:B------:R-:W-:Y:S01]  /*44c0*/  FFMA.FTZ R63, R63, UR10, -R8.reuse ;  /* 0x0000000a3f3f7c23 */ /* 0x100fe20008010808 */
[----:B------:R-:W-:Y:S01]  /*44d0*/  FFMA.FTZ R71, R71, UR10, -R8 ;  /* 0x0000000a47477c23 */ /* 0x000fe20008010808 */
[----:B------:R-:W-:-:S02]  /*44e0*/  IMAD.IADD R27, R27, 0x1, -R36 ;  /* 0x000000011b1b7824 */ /* 0x000fc400078e0a24 */
[--C-:B--2---:R-:W-:Y:S01]  /*44f0*/  FFMA.FTZ R32, R40, UR10, -R8.reuse ;  /* 0x0000000a28207c23 */ /* 0x104fe20008010808 */
[----:B------:R-:W-:Y:S01]  /*4500*/  IMAD.SHL.U32 R36, R35, 0x8, RZ ;  /* 0x0000000823247824 */ /* 0x000fe200078e00ff */
[----:B------:R-:W0:Y:S01]  /*4510*/  MUFU.EX2 R29, R29 ;  /* 0x0000001d001d7308 */ /* 0x000e220000000800 */
[C---:B------:R-:W-:Y:S01]  /*4520*/  IMAD.SHL.U32 R25, R27.reuse, 0x40, RZ ;  /* 0x000000401b197824 */ /* 0x040fe200078e00ff */
[C---:B------:R-:W-:Y:S01]  /*4530*/  LOP3.LUT P2, RZ, R27.reuse, 0x4, RZ, 0xc0, !PT ;  /* 0x000000041bff7812 */ /* 0x040fe2000784c0ff */
[--C-:B------:R-:W-:Y:S01]  /*4540*/  FFMA.FTZ R78, R78, UR10, -R8.reuse ;  /* 0x0000000a4e4e7c23 */ /* 0x100fe20008010808 */
[----:B------:R-:W-:Y:S01]  /*4550*/  LOP3.LUT P3, RZ, R27, 0x2, RZ, 0xc0, !PT ;  /* 0x000000021bff7812 */ /* 0x000fe2000786c0ff */
[--C-:B------:R-:W-:Y:S01]  /*4560*/  FFMA.FTZ R80, R80, UR10, -R8.reuse ;  /* 0x0000000a50507c23 */ /* 0x100fe20008010808 */
[----:B------:R-:W-:Y:S01]  /*4570*/  LOP3.LUT R25, R25, 0x1c0, RZ, 0xc0, !PT ;  /* 0x000001c019197812 */ /* 0x000fe200078ec0ff */
[----:B------:R-:W-:Y:S01]  /*4580*/  FFMA.FTZ R84, R84, UR10, -R8 ;  /* 0x0000000a54547c23 */ /* 0x000fe20008010808 */
[----:B------:R2:W4:Y:S02]  /*4590*/  MUFU.EX2 R70, R30 ;  /* 0x0000001e00467308 */ /* 0x0005240000000800 */
[----:B------:R-:W-:Y:S01]  /*45a0*/  LOP3.LUT R40, R25, 0x8, R36, 0xf8, !PT ;  /* 0x0000000819287812 */ /* 0x000fe200078ef824 */
[----:B------:R-:W-:Y:S01]  /*45b0*/  FFMA.FTZ R36, R50, UR10, -R8 ;  /* 0x0000000a32247c23 */ /* 0x000fe20008010808 */
[----:B------:R-:W-:-:S04]  /*45c0*/  SHF.R.U32.HI R25, RZ, 0x3, R25 ;  /* 0x00000003ff197819 */ /* 0x000fc80000011619 */
[----:B------:R-:W-:Y:S01]  /*45d0*/  LOP3.LUT R35, R40, R25, RZ, 0x3c, !PT ;  /* 0x0000001928237212 */ /* 0x000fe200078e3cff */
[----:B-1----:R-:W-:Y:S01]  /*45e0*/  FADD.FTZ R40, R5, R6 ;  /* 0x0000000605287221 */ /* 0x002fe20000010000 */
[----:B------:R-:W1:Y:S01]  /*45f0*/  MUFU.EX2 R31, R31 ;  /* 0x0000001f001f7308 */ /* 0x000e620000000800 */
[----:B------:R-:W-:Y:S01]  /*4600*/  F2FP.F16.F32.PACK_AB R5, R6, R5 ;  /* 0x000000050605723e */ /* 0x000fe200000000ff */
[----:B---3--:R-:W-:Y:S01]  /*4610*/  FADD.FTZ R6, R68, R87 ;  /* 0x0000005744067221 */ /* 0x008fe20000010000 */
[----:B------:R-:W-:Y:S01]  /*4620*/  FADD.FTZ R25, R7, R40 ;  /* 0x0000002807197221 */ /* 0x000fe20000010000 */
[----:B------:R-:W-:Y:S01]  /*4630*/  LOP3.LUT R40, R26, 0x7ffffe00, RZ, 0xc0, !PT ;  /* 0x7ffffe001a287812 */ /* 0x000fe200078ec0ff */
[----:B--2---:R-:W-:Y:S01]  /*4640*/  FFMA.FTZ R30, R38, UR10, -R8 ;  /* 0x0000000a261e7c23 */ /* 0x004fe20008010808 */
[----:B0-----:R-:W-:Y:S01]  /*4650*/  FADD.FTZ R27, R29, R6 ;  /* 0x000000061d1b7221 */ /* 0x001fe20000010000 */
[C---:B------:R-:W-:Y:S01]  /*4660*/  FADD.FTZ R26, R4.reuse, R25 ;  /* 0x00000019041a7221 */ /* 0x040fe20000010000 */
[----:B------:R-:W0:Y:S01]  /*4670*/  MUFU.EX2 R33, R33 ;  /* 0x0000002100217308 */ /* 0x000e220000000800 */
[----:B------:R-:W-:Y:S01]  /*4680*/  F2FP.F16.F32.PACK_AB R7, R4, R7 ;  /* 0x000000070407723e */ /* 0x000fe200000000ff */
[----:B----4-:R-:W-:Y:S01]  /*4690*/  FADD.FTZ R4, R70, R27 ;  /* 0x0000001b46047221 */ /* 0x010fe20000010000 */
[----:B------:R-:W-:Y:S01]  /*46a0*/  FADD.FTZ R25, R9, R26 ;  /* 0x0000001a09197221 */ /* 0x000fe20000010000 */
[----:B------:R-:W-:Y:S01]  /*46b0*/  IADD3 R90, R35, R40, R90 ;  /* 0x00000028235a7210 */ /* 0x000fe20007ffe05a */
[----:B------:R-:W-:Y:S01]  /*46c0*/  FFMA.FTZ R38, R46, UR10, -R8 ;  /* 0x0000000a2e267c23 */ /* 0x000fe20008010808 */
[----:B------:R-:W-:Y:S01]  /*46d0*/  F2FP.F16.F32.PACK_AB R6, R70, R29 ;  /* 0x0000001d4606723e */ /* 0x000fe200000000ff */
[C---:B------:R-:W-:Y:S01]  /*46e0*/  FADD.FTZ R26, R10.reuse, R25 ;  /* 0x000000190a1a7221 */ /* 0x040fe20000010000 */
[----:B------:R-:W2:Y:S01]  /*46f0*/  MUFU.EX2 R28, R28 ;  /* 0x0000001c001c7308 */ /* 0x000ea20000000800 */
[----:B------:R-:W-:Y:S01]  /*4700*/  F2FP.F16.F32.PACK_AB R25, R10, R9 ;  /* 0x000000090a19723e */ /* 0x000fe200000000ff */
[----:B-1----:R-:W-:Y:S01]  /*4710*/  FADD.FTZ R9, R31, R4 ;  /* 0x000000041f097221 */ /* 0x002fe20000010000 */
[----:B------:R-:W-:Y:S01]  /*4720*/  FADD.FTZ R35, R23, R26 ;  /* 0x0000001a17237221 */ /* 0x000fe20000010000 */
[----:B------:R-:W-:Y:S01]  /*4730*/  F2FP.F16.F32.PACK_AB R27, R24, R23 ;  /* 0x00000017181b723e */ /* 0x000fe200000000ff */
[----:B------:R-:W-:Y:S01]  /*4740*/  FFMA.FTZ R40, R53, UR10, -R8 ;  /* 0x0000000a35287c23 */ /* 0x000fe20008010808 */
[----:B------:R-:W-:Y:S01]  /*4750*/  FADD.FTZ R26, R72, R9 ;  /* 0x00000009481a7221 */ /* 0x000fe20000010000 */
[----:B------:R-:W-:Y:S01]  /*4760*/  FADD.FTZ R35, R24, R35 ;  /* 0x0000002318237221 */ /* 0x000fe20000010000 */
[----:B------:R-:W1:Y:S01]  /*4770*/  MUFU.EX2 R37, R37 ;  /* 0x0000002500257308 */ /* 0x000e620000000800 */
[----:B------:R-:W-:Y:S01]  /*4780*/  F2FP.F16.F32.PACK_AB R24, R72, R31 ;  /* 0x0000001f4818723e */ /* 0x000fe200000000ff */
[----:B0-----:R-:W-:Y:S01]  /*4790*/  FADD.FTZ R29, R33, R26 ;  /* 0x0000001a211d7221 */ /* 0x001fe20000010000 */
[----:B------:R-:W-:Y:S01]  /*47a0*/  FADD.FTZ R46, R12, R35 ;  /* 0x000000230c2e7221 */ /* 0x000fe20000010000 */
[----:B------:R-:W-:Y:S01]  /*47b0*/  FFMA.FTZ R23, R49, UR10, -R8 ;  /* 0x0000000a31177c23 */ /* 0x000fe20008010808 */
[C---:B------:R-:W-:Y:S01]  /*47c0*/  F2FP.F16.F32.PACK_AB R26, R86.reuse, R33 ;  /* 0x00000021561a723e */ /* 0x040fe200000000ff */
[----:B------:R-:W-:Y:S01]  /*47d0*/  FADD.FTZ R29, R86, R29 ;  /* 0x0000001d561d7221 */ /* 0x000fe20000010000 */
[----:B------:R-:W-:Y:S01]  /*47e0*/  FADD.FTZ R31, R75, R46 ;  /* 0x0000002e4b1f7221 */ /* 0x000fe20000010000 */
[----:B------:R-:W0:Y:S01]  /*47f0*/  MUFU.EX2 R30, R30 ;  /* 0x0000001e001e7308 */ /* 0x000e220000000800 */
[----:B------:R-:W-:Y:S01]  /*4800*/  F2FP.F16.F32.PACK_AB R4, R87, R68 ;  /* 0x000000445704723e */ /* 0x000fe200000000ff */
[----:B--2---:R-:W-:Y:S01]  /*4810*/  FADD.FTZ R46, R28, R29 ;  /* 0x0000001d1c2e7221 */ /* 0x004fe20000010000 */
[----:B------:R-:W-:Y:S01]  /*4820*/  FADD.FTZ R50, R74, R31 ;  /* 0x0000001f4a327221 */ /* 0x000fe20000010000 */
[----:B------:R-:W-:-:S03]  /*4830*/  LEA R10, R90, UR36, 0x1 ;  /* 0x000000245a0a7c11 */ /* 0x000fc6000f8e08ff */
[----:B------:R-:W-:Y:S01]  /*4840*/  FADD.FTZ R31, R77, R50 ;  /* 0x000000324d1f7221 */ /* 0x000fe20000010000 */
[----:B------:R-:W2:Y:S01]  /*4850*/  MUFU.EX2 R39, R39 ;  /* 0x0000002700277308 */ /* 0x000ea20000000800 */
[C---:B-1----:R-:W-:Y:S01]  /*4860*/  FADD.FTZ R29, R37.reuse, R46 ;  /* 0x0000002e251d7221 */ /* 0x042fe20000010000 */
[----:B------:R-:W-:Y:S01]  /*4870*/  STSM.16.M88.4 [R10+0x21800], R4 ;  /* 0x021800040a007844 */ /* 0x000fe20000000200 */
[C---:B------:R-:W-:Y:S01]  /*4880*/  VIADD R49, R10.reuse, 0x21800 ;  /* 0x000218000a317836 */ /* 0x040fe20000000000 */
[----:B------:R-:W-:Y:S01]  /*4890*/  F2FP.F16.F32.PACK_AB R28, R37, R28 ;  /* 0x0000001c251c723e */ /* 0x000fe200000000ff */
[----:B------:R-:W-:Y:S02]  /*48a0*/  VIADD R9, R10, 0x21820 ;  /* 0x000218200a097836 */ /* 0x000fe40000000000 */
[----:B------:R-:W-:Y:S01]  /*48b0*/  @P3 VIADD R9, R49, 0xffffffe0 ;  /* 0xffffffe031093836 */ /* 0x000fe20000000000 */
[----:B------:R-:W1:Y:S04]  /*48c0*/  MUFU.EX2 R32, R32 ;  /* 0x0000002000207308 */ /* 0x000e680000000800 */
[----:B------:R3:W-:Y:S04]  /*48d0*/  STSM.16.M88.4 [R9], R24 ;  /* 0x0000001809007844 */ /* 0x0007e80000000200 */
[----:B------:R-:W4:Y:S08]  /*48e0*/  MUFU.EX2 R73, R73 ;  /* 0x0000004900497308 */ /* 0x000f300000000800 */
[----:B------:R5:W-:Y:S01]  /*48f0*/  MUFU.EX2 R42, R43 ;  /* 0x0000002b002a7308 */ /* 0x000be20000000800 */
[----:B---3--:R-:W-:Y:S01]  /*4900*/  IMAD.MOV.U32 R24, RZ, RZ, 0x40 ;  /* 0x00000040ff187424 */ /* 0x008fe200078e00ff */
[----:B------:R-:W-:-:S06]  /*4910*/  F2FP.F16.F32.PACK_AB R25, R21, R20 ;  /* 0x000000141519723e */ /* 0x000fcc00000000ff */
[----:B------:R-:W3:Y:S01]  /*4920*/  MUFU.EX2 R38, R38 ;  /* 0x0000002600267308 */ /* 0x000ee20000000800 */
[----:B-----5:R-:W-:Y:S01]  /*4930*/  FFMA.FTZ R43, R34, UR10, -R8 ;  /* 0x0000000a222b7c23 */ /* 0x020fe20008010808 */
[----:B0-----:R-:W-:Y:S01]  /*4940*/  FADD.FTZ R8, R30, R29 ;  /* 0x0000001d1e087221 */ /* 0x001fe20000010000 */
[----:B------:R-:W-:Y:S01]  /*4950*/  FADD.FTZ R34, R76, R31 ;  /* 0x0000001f4c227221 */ /* 0x000fe20000010000 */
[----:B------:R-:W-:Y:S02]  /*4960*/  F2FP.F16.F32.PACK_AB R29, R75, R12 ;  /* 0x0000000c4b1d723e */ /* 0x000fe400000000ff */
[----:B--2---:R-:W-:Y:S01]  /*4970*/  FADD.FTZ R33, R39, R8 ;  /* 0x0000000827217221 */ /* 0x004fe20000010000 */
[----:B------:R-:W-:Y:S01]  /*4980*/  FADD.FTZ R35, R65, R34 ;  /* 0x0000002241237221 */ /* 0x000fe20000010000 */
[----:B------:R-:W0:Y:S01]  /*4990*/  MUFU.EX2 R79, R79 ;  /* 0x0000004f004f7308 */ /* 0x000e220000000800 */
[----:B------:R-:W-:Y:S01]  /*49a0*/  SEL R24, R24, 0xffffffc0, !P2 ;  /* 0xffffffc018187807 */ /* 0x000fe20005000000 */
[----:B-1----:R-:W-:Y:S01]  /*49b0*/  FADD.FTZ R8, R32, R33 ;  /* 0x0000002120087221 */ /* 0x002fe20000010000 */
[----:B------:R-:W-:Y:S01]  /*49c0*/  FADD.FTZ R12, R54, R35 ;  /* 0x00000023360c7221 */ /* 0x000fe20000010000 */
[----:B------:R-:W-:-:S02]  /*49d0*/  F2FP.F16.F32.PACK_AB R31, R77, R74 ;  /* 0x0000004a4d1f723e */ /* 0x000fc400000000ff */
[----:B----4-:R-:W-:Y:S01]  /*49e0*/  FADD.FTZ R5, R73, R8 ;  /* 0x0000000849057221 */ /* 0x010fe20000010000 */
[----:B------:R-:W-:Y:S01]  /*49f0*/  FADD.FTZ R7, R55, R12 ;  /* 0x0000000c37077221 */ /* 0x000fe20000010000 */
[----:B------:R-:W1:Y:S01]  /*4a00*/  MUFU.EX2 R58, R58 ;  /* 0x0000003a003a7308 */ /* 0x000e620000000800 */
[----:B------:R-:W-:Y:S01]  /*4a10*/  F2FP.F16.F32.PACK_AB R30, R39, R30 ;  /* 0x0000001e271e723e */ /* 0x000fe200000000ff */
[----:B---3--:R-:W-:Y:S01]  /*4a20*/  FADD.FTZ R4, R38, R5 ;  /* 0x0000000526047221 */ /* 0x008fe20000010000 */
[----:B------:R-:W-:Y:S01]  /*4a30*/  FADD.FTZ R6, R20, R7 ;  /* 0x0000000714067221 */ /* 0x000fe20000010000 */
[----:B------:R-:W-:Y:S01]  /*4a40*/  IMAD.IADD R8, R49, 0x1, R24 ;  /* 0x0000000131087824 */ /* 0x000fe200078e0218 */
[----:B------:R-:W-:Y:S02]  /*4a50*/  F2FP.F16.F32.PACK_AB R33, R65, R76 ;  /* 0x0000004c4121723e */ /* 0x000fe400000000ff */
[----:B------:R-:W-:Y:S01]  /*4a60*/  F2FP.F16.F32.PACK_AB R35, R55, R54 ;  /* 0x000000363723723e */ /* 0x000fe200000000ff */
[----:B------:R-:W2:Y:S01]  /*4a70*/  MUFU.EX2 R60, R60 ;  /* 0x0000003c003c7308 */ /* 0x000ea20000000800 */
[----:B0-----:R-:W-:Y:S01]  /*4a80*/  FADD.FTZ R5, R79, R4 ;  /* 0x000000044f057221 */ /* 0x001fe20000010000 */
[----:B------:R-:W-:Y:S01]  /*4a90*/  FADD.FTZ R4, R21, R6 ;  /* 0x0000000615047221 */ /* 0x000fe20000010000 */
[----:B------:R-:W-:Y:S01]  /*4aa0*/  F2FP.F16.F32.PACK_AB R32, R73, R32 ;  /* 0x000000204920723e */ /* 0x000fe200000000ff */
[----:B------:R0:W-:Y:S01]  /*4ab0*/  STSM.16.M88.4 [R8], R28 ;  /* 0x0000001c08007844 */ /* 0x0001e20000000200 */
[----:B------:R-:W-:Y:S01]  /*4ac0*/  F2FP.F16.F32.PACK_AB R34, R79, R38 ;  /* 0x000000264f22723e */ /* 0x000fe200000000ff */
[----:B------:R-:W-:Y:S01]  /*4ad0*/  FADD.FTZ R7, R57, R4 ;  /* 0x0000000439077221 */ /* 0x000fe20000010000 */
[----:B------:R-:W-:Y:S01]  /*4ae0*/  PLOP3.LUT P2, PT, PT, PT, UP1, 0x40, 0x0 ;  /* 0x000000000000781c */ /* 0x000fe20003f4e818 */
[----:B------:R-:W3:Y:S02]  /*4af0*/  MUFU.EX2 R36, R36 ;  /* 0x0000002400247308 */ /* 0x000ee40000000800 */
[----:B-1----:R-:W-:-:S06]  /*4b00*/  FADD.FTZ R7, R58, R7 ;  /* 0x000000073a077221 */ /* 0x002fcc0000010000 */
        /* <DEDUP_REMOVED lines=10> */
[----:B---3--:R-:W-:Y:S01]  /*4bb0*/  FADD.FTZ R6, R40, R5 ;  /* 0x0000000528067221 */ /* 0x008fe20000010000 */
[----:B------:R-:W-:Y:S01]  /*4bc0*/  IMAD.IADD R5, R24, 0x1, R9 ;  /* 0x0000000118057824 */ /* 0x000fe200078e0209 */
[----:B------:R-:W-:-:S04]  /*4bd0*/  F2FP.F16.F32.PACK_AB R24, R47, R36 ;  /* 0x000000242f18723e */ /* 0x000fc800000000ff */
[----:B------:R3:W-:Y:S01]  /*4be0*/  STSM.16.M88.4 [R5], R32 ;  /* 0x0000002005007844 */ /* 0x0007e20000000200 */
[----:B------:R-:W4:Y:S01]  /*4bf0*/  MUFU.EX2 R23, R23 ;  /* 0x0000001700177308 */ /* 0x000f220000000800 */
[----:B-1----:R-:W-:-:S07]  /*4c00*/  FADD.FTZ R12, R62, R7 ;  /* 0x000000073e0c7221 */ /* 0x002fce0000010000 */
[----:B------:R-:W1:Y:S01]  /*4c10*/  MUFU.EX2 R83, R83 ;  /* 0x0000005300537308 */ /* 0x000e620000000800 */
[C---:B--2---:R-:W-:Y:S01]  /*4c20*/  FADD.FTZ R6, R51.reuse, R6 ;  /* 0x0000000633067221 */ /* 0x044fe20000010000 */
[----:B------:R-:W-:-:S06]  /*4c30*/  F2FP.F16.F32.PACK_AB R26, R51, R40 ;  /* 0x00000028331a723e */ /* 0x000fcc00000000ff */
[----:B------:R-:W2:Y:S01]  /*4c40*/  MUFU.EX2 R82, R82 ;  /* 0x0000005200527308 */ /* 0x000ea20000000800 */
[----:B----4-:R-:W-:-:S04]  /*4c50*/  FADD.FTZ R27, R23, R6 ;  /* 0x00000006171b7221 */ /* 0x010fc80000010000 */
[----:B------:R-:W-:Y:S01]  /*4c60*/  FADD.FTZ R6, R42, R27 ;  /* 0x0000001b2a067221 */ /* 0x000fe20000010000 */
[----:B------:R-:W-:Y:S02]  /*4c70*/  F2FP.F16.F32.PACK_AB R27, R58, R57 ;  /* 0x000000393a1b723e */ /* 0x000fe400000000ff */
[----:B------:R-:W0:Y:S01]  /*4c80*/  MUFU.EX2 R67, R67 ;  /* 0x0000004300437308 */ /* 0x000e220000000800 */
[C---:B-1----:R-:W-:Y:S01]  /*4c90*/  FADD.FTZ R37, R83.reuse, R12 ;  /* 0x0000000c53257221 */ /* 0x042fe20000010000 */
[----:B------:R-:W-:Y:S01]  /*4ca0*/  F2FP.F16.F32.PACK_AB R83, R83, R62 ;  /* 0x0000003e5353723e */ /* 0x000fe200000000ff */
[----:B------:R1:W-:Y:S05]  /*4cb0*/  STSM.16.M88.4 [R10+0x27800], R24 ;  /* 0x027800180a007844 */ /* 0x0003ea0000000200 */
[----:B------:R-:W4:Y:S01]  /*4cc0*/  MUFU.EX2 R41, R41 ;  /* 0x0000002900297308 */ /* 0x000f220000000800 */
[----:B--2---:R-:W-:-:S07]  /*4cd0*/  FADD.FTZ R12, R82, R37 ;  /* 0x00000025520c7221 */ /* 0x004fce0000010000 */
[----:B------:R-:W2:Y:S01]  /*4ce0*/  MUFU.EX2 R44, R44 ;  /* 0x0000002c002c7308 */ /* 0x000ea20000000800 */
[C---:B0-----:R-:W-:Y:S01]  /*4cf0*/  F2FP.F16.F32.PACK_AB R29, R67.reuse, R82 ;  /* 0x00000052431d723e */ /* 0x041fe200000000ff */
[----:B------:R-:W-:-:S06]  /*4d00*/  FADD.FTZ R12, R67, R12 ;  /* 0x0000000c430c7221 */ /* 0x000fcc0000010000 */
[----:B------:R-:W-:Y:S01]  /*4d10*/  MUFU.EX2 R61, R61 ;  /* 0x0000003d003d7308 */ /* 0x000fe20000000800 */
[----:B----4-:R-:W-:-:S07]  /*4d20*/  FADD.FTZ R21, R41, R6 ;  /* 0x0000000629157221 */ /* 0x010fce0000010000 */
[----:B------:R-:W0:Y:S01]  /*4d30*/  MUFU.EX2 R56, R56 ;  /* 0x0000003800387308 */ /* 0x000e220000000800 */
[C---:B--2---:R-:W-:Y:S01]  /*4d40*/  F2FP.F16.F32.PACK_AB R82, R44.reuse, R41 ;  /* 0x000000292c52723e */ /* 0x044fe200000000ff */
[----:B------:R-:W-:-:S06]  /*4d50*/  FADD.FTZ R6, R44, R21 ;  /* 0x000000152c067221 */ /* 0x000fcc0000010000 */
[----:B------:R-:W2:Y:S08]  /*4d60*/  MUFU.EX2 R45, R45 ;  /* 0x0000002d002d7308 */ /* 0x000eb00000000800 */
[----:B------:R-:W4:Y:S01]  /*4d70*/  MUFU.EX2 R48, R48 ;  /* 0x0000003000307308 */ /* 0x000f220000000800 */
[----:B0-----:R-:W-:-:S07]  /*4d80*/  F2FP.F16.F32.PACK_AB R31, R56, R61 ;  /* 0x0000003d381f723e */ /* 0x001fce00000000ff */
[----:B------:R-:W-:Y:S01]  /*4d90*/  MUFU.EX2 R63, R63 ;  /* 0x0000003f003f7308 */ /* 0x000fe20000000800 */
[----:B--2---:R-:W-:-:S07]  /*4da0*/  FADD.FTZ R21, R45, R6 ;  /* 0x000000062d157221 */ /* 0x004fce0000010000 */
[----:B------:R-:W0:Y:S01]  /*4db0*/  MUFU.EX2 R4, R71 ;  /* 0x0000004700047308 */ /* 0x000e220000000800 */
[C---:B----4-:R-:W-:Y:S01]  /*4dc0*/  F2FP.F16.F32.PACK_AB R28, R48.reuse, R45 ;  /* 0x0000002d301c723e */ /* 0x050fe200000000ff */
[----:B------:R-:W-:Y:S01]  /*4dd0*/  FADD.FTZ R6, R48, R21 ;  /* 0x0000001530067221 */ /* 0x000fe20000010000 */
[----:B------:R-:W-:Y:S01]  /*4de0*/  FADD.FTZ R21, R61, R12 ;  /* 0x0000000c3d157221 */ /* 0x000fe20000010000 */
[----:B------:R-:W-:-:S03]  /*4df0*/  VIADD R12, R88, 0xfffffffe ;  /* 0xfffffffe580c7836 */ /* 0x000fc60000000000 */
[----:B------:R-:W-:Y:S01]  /*4e00*/  FADD.FTZ R56, R56, R21 ;  /* 0x0000001538387221 */ /* 0x000fe20000010000 */
[----:B------:R-:W2:Y:S08]  /*4e10*/  MUFU.EX2 R59, R59 ;  /* 0x0000003b003b7308 */ /* 0x000eb00000000800 */
[----:B------:R-:W3:Y:S01]  /*4e20*/  MUFU.EX2 R64, R64 ;  /* 0x0000004000407308 */ /* 0x000ee20000000800 */
[----:B0-----:R-:W-:Y:S01]  /*4e30*/  F2FP.F16.F32.PACK_AB R30, R4, R63 ;  /* 0x0000003f041e723e */ /* 0x001fe200000000ff */
[----:B------:R-:W-:-:S04]  /*4e40*/  FADD.FTZ R63, R63, R6 ;  /* 0x000000063f3f7221 */ /* 0x000fc80000010000 */
[----:B------:R-:W-:Y:S01]  /*4e50*/  FADD.FTZ R63, R4, R63 ;  /* 0x0000003f043f7221 */ /* 0x000fe20000010000 */
[----:B------:R-:W-:Y:S01]  /*4e60*/  VIADD R4, R9, 0x6000 ;  /* 0x0000600009047836 */ /* 0x000fe20000000000 */
[----:B------:R-:W0:Y:S01]  /*4e70*/  MUFU.EX2 R66, R66 ;  /* 0x0000004200427308 */ /* 0x000e220000000800 */
[----:B--2---:R-:W-:-:S07]  /*4e80*/  FADD.FTZ R21, R59, R56 ;  /* 0x000000383b157221 */ /* 0x004fce0000010000 */
[----:B------:R-:W2:Y:S01]  /*4e90*/  MUFU.EX2 R69, R69 ;  /* 0x0000004500457308 */ /* 0x000ea20000000800 */
[C---:B---3--:R-:W-:Y:S01]  /*4ea0*/  F2FP.F16.F32.PACK_AB R33, R64.reuse, R59 ;  /* 0x0000003b4021723e */ /* 0x048fe200000000ff */
[----:B------:R-:W-:-:S06]  /*4eb0*/  FADD.FTZ R21, R64, R21 ;  /* 0x0000001540157221 */ /* 0x000fcc0000010000 */
[----:B------:R-:W-:Y:S01]  /*4ec0*/  MUFU.EX2 R78, R78 ;  /* 0x0000004e004e7308 */ /* 0x000fe20000000800 */
[----:B0-----:R-:W-:-:S07]  /*4ed0*/  FADD.FTZ R6, R66, R21 ;  /* 0x0000001542067221 */ /* 0x001fce0000010000 */
[----:B------:R0:W3:Y:S01]  /*4ee0*/  MUFU.EX2 R7, R80 ;  /* 0x0000005000077308 */ /* 0x0000e20000000800 */
[C---:B--2---:R-:W-:Y:S01]  /*4ef0*/  F2FP.F16.F32.PACK_AB R35, R69.reuse, R66 ;  /* 0x000000424523723e */ /* 0x044fe200000000ff */
[----:B------:R-:W-:-:S06]  /*4f00*/  FADD.FTZ R6, R69, R6 ;  /* 0x0000000645067221 */ /* 0x000fcc0000010000 */
[----:B------:R-:W2:Y:S01]  /*4f10*/  MUFU.EX2 R43, R43 ;  /* 0x0000002b002b7308 */ /* 0x000ea20000000800 */
[----:B0-----:R-:W-:-:S05]  /*4f20*/  F2FP.F16.F32.PACK_AB R80, R42, R23 ;  /* 0x000000172a50723e */ /* 0x001fca00000000ff */
[----:B------:R1:W-:Y:S02]  /*4f30*/  STSM.16.M88.4 [R9+0x6000], R80 ;  /* 0x0060005009007844 */ /* 0x0003e40000000200 */
[----:B------:R-:W0:Y:S01]  /*4f40*/  MUFU.EX2 R84, R84 ;  /* 0x0000005400547308 */ /* 0x000e220000000800 */
[----:B---3--:R-:W-:Y:S01]  /*4f50*/  F2FP.F16.F32.PACK_AB R32, R7, R78 ;  /* 0x0000004e0720723e */ /* 0x008fe200000000ff */
[----:B------:R1:W-:Y:S01]  /*4f60*/  STSM.16.M88.4 [R8+0x6000], R28 ;  /* 0x0060001c08007844 */ /* 0x0003e20000000200 */
[----:B------:R-:W-:-:S04]  /*4f70*/  FADD.FTZ R78, R78, R63 ;  /* 0x0000003f4e4e7221 */ /* 0x000fc80000010000 */
[----:B------:R-:W-:-:S04]  /*4f80*/  FADD.FTZ R78, R7, R78 ;  /* 0x0000004e074e7221 */ /* 0x000fc80000010000 */
[----:B--2---:R-:W-:Y:S01]  /*4f90*/  FADD.FTZ R7, R43, R78 ;  /* 0x0000004e2b077221 */ /* 0x004fe20000010000 */
[----:B0-----:R-:W-:-:S03]  /*4fa0*/  F2FP.F16.F32.PACK_AB R34, R84, R43 ;  /* 0x0000002b5422723e */ /* 0x001fc600000000ff */
[----:B------:R-:W-:Y:S02]  /*4fb0*/  FADD.FTZ R7, R84, R7 ;  /* 0x0000000754077221 */ /* 0x000fe40000010000 */
[----:B------:R1:W-:Y:S01]  /*4fc0*/  STSM.16.M88.4 [R5+0x6000], R32 ;  /* 0x0060002005007844 */ /* 0x0003e20000000200 */
[----:B------:R0:W-:Y:S06]  /*4fd0*/  MEMBAR.ALL.CTA ;  /* 0x0000000000007992 */ /* 0x0001ec0000008000 */
[----:B0-----:R-:W0:Y:S02]  /*4fe0*/  FENCE.VIEW.ASYNC.S ;  /* 0x00000000000073c6 */ /* 0x001e240000000000 */
[----:B0-----:R-:W-:Y:S01]  /*4ff0*/  NOP ;  /* 0x0000000000007918 */ /* 0x001fe20000000000 */
[----:B------:R-:W-:Y:S05]  /*5000*/  @P2 BRA `(.L_x_10224) ;  /* 0x0000000000442947 */ /* 0x000fea0003800000 */
        /* <DEDUP_REMOVED lines=10> */
.L_x_10225:
[----:B------:R-:W-:-:S11]  /*50b0*/  UISETP.NE.AND UP2, UPT, UR5, 0x1, UPT ;  /* 0x000000010500788c */ /* 0x000fd6000bf45270 */
[----:B------:R-:W-:Y:S02]  /*50c0*/  @UP2 ULDC.64 UR14, c[0x0][0x9e8] ;  /* 0x00027a00000e2ab9 */ /* 0x000fe40000000a00 */
[----:B------:R-:W-:-:S04]  /*50d0*/  UIMAD.WIDE.U32 UR6, UR11, UR14, URZ ;  /* 0x0000000e0b0672a5 */ /* 0x000fc8000f8e003f */
[----:B------:R-:W-:-:S12]  /*50e0*/  @UP2 USHF.R.U32.HI UR11, URZ, UR15, UR7 ;  /* 0x0000000f3f0b2299 */ /* 0x000fd80008011607 */
.L_x_10226:
[----:B------:R-:W-:-:S04]  /*50f0*/  UIMAD UR5, UR11, UR5, UR5 ;  /* 0x000000050b0572a4 */ /* 0x000fc8000f8e0205 */
[----:B------:R-:W-:-:S04]  /*5100*/  UISETP.LT.AND UP2, UPT, UR4, UR5, UPT ;  /* 0x000000050400728c */ /* 0x000fc8000bf41270 */
[----:B------:R-:W-:-:S12]  /*5110*/  USEL UR4, UR4, UR5, UP2 ;  /* 0x0000000504047287 */ /* 0x000fd80009000000 */
.L_x_10224:
[----:B------:R-:W-:Y:S01]  /*5120*/  R2UR UR6, R19 ;  /* 0x00000000130672ca */ /* 0x000fe200000e0000 */
[----:B------:R-:W-:Y:S01]  /*5130*/  USHF.R.S32.HI UR5, URZ, 0x1f, UR4 ;  /* 0x0000001f3f057899 */ /* 0x000fe20008011404 */
[----:B------:R-:W-:Y:S02]  /*5140*/  CS2R R134, SRZ ;  /* 0x0000000000867805 */ /* 0x000fe4000001ff00 */
[----:B------:R-:W-:Y:S02]  /*5150*/  CS2R R132, SRZ ;  /* 0x0000000000847805 */ /* 0x000fe4000001ff00 */
[----:B------:R-:W-:Y:S01]  /*5160*/  CS2R R130, SRZ ;  /* 0x0000000000827805 */ /* 0x000fe2000001ff00 */
[----:B------:R-:W-:Y:S01]  /*5170*/  ULEA.HI UR5, UR5, UR4, URZ, 0x7 ;  /* 0x0000000405057291 */ /* 0x000fe2000f8f383f */
[----:B------:R-:W-:Y:S02]  /*5180*/  CS2R R128, SRZ ;  /* 0x0000000000807805 */ /* 0x000fe4000001ff00 */
[----:B------:R-:W-:Y:S01]  /*5190*/  CS2R R126, SRZ ;  /* 0x00000000007e7805 */ /* 0x000fe2000001ff00 */
[----:B------:R-:W-:Y:S01]  /*51a0*/  UMOV UR4, URZ ;  /* 0x0000003f00047c82 */ /* 0x000fe20008000000 */
        /* <DEDUP_REMOVED lines=27> */
[----:B------:R-:W-:Y:S01]  /*5360*/  UMOV UR6, URZ ;  /* 0x0000003f00067c82 */ /* 0x000fe20008000000 */
[----:B------:R-:W-:Y:S01]  /*5370*/  ULDC UR29, c[0x0][0x9e4] ;  /* 0x00027900001d7ab9 */ /* 0x000fe20000000800 */
[----:B------:R-:W-:Y:S01]  /*5380*/  ULDC UR31, c[0x0][0x2f0] ;  /* 0x0000bc00001f7ab9 */ /* 0x000fe20000000800 */
[----:B------:R-:W-:Y:S01]  /*5390*/  ULDC UR28, c[0x0][0x9d8] ;  /* 0x00027600001c7ab9 */ /* 0x000fe20000000800 */
[----:B------:R-:W-:Y:S01]  /*53a0*/  ULDC UR30, c[0x0][0x988] ;  /* 0x00026200001e7ab9 */ /* 0x000fe20000000800 */
[----:B------:R-:W-:-:S05]  /*53b0*/  ULDC UR39, c[0x0][0x9e0] ;  /* 0x0002780000277ab9 */ /* 0x000fca0000000800 */
.L_x_10244:
[----:B------:R-:W-:Y:S01]  /*53c0*/  UIADD3 UR4, UR6, 0x1, URZ ;  /* 0x0000000106047890 */ /* 0x000fe2000fffe03f */
[----:B------:R-:W-:-:S03]  /*53d0*/  ISETP.NE.AND P3, PT, RZ, UR38, PT ;  /* 0x00000026ff007c0c */ /* 0x000fc6000bf65270 */
[----:B------:R-:W-:-:S04]  /*53e0*/  UISETP.NE.AND UP2, UPT, UR4, 0x2, UPT ;  /* 0x000000020400788c */ /* 0x000fc8000bf45270 */
[----:B------:R-:W-:Y:S02]  /*53f0*/  USEL UR5, URZ, 0x1, UP2 ;  /* 0x000000013f057887 */ /* 0x000fe40009000000 */
[----:B------:R-:W-:Y:S02]  /*5400*/  USEL UR4, UR4, URZ, UP2 ;  /* 0x0000003f04047287 */ /* 0x000fe40009000000 */
[----:B------:R-:W-:Y:S02]  /*5410*/  ULOP3.LUT UR5, UR40, UR5, URZ, 0x3c, !UPT ;  /* 0x0000000528057292 */ /* 0x000fe4000f8e3c3f */
[----:B0-----:R-:W-:Y:S10]  /*5420*/  @P3 BRA `(.L_x_10228) ;  /* 0x00000000002c3947 */ /* 0x001ff40003800000 */
[----:B------:R-:W-:Y:S05]  /*5430*/  @!P0 BRA `(.L_x_10229) ;  /* 0x0000000000048947 */ /* 0x000fea0003800000 */
[----:B------:R-:W-:Y:S01]  /*5440*/  BPT.TRAP 0x1 ;  /* 0x000000040000795c */ /* 0x000fe20000300000 */
.L_x_10229:
[----:B------:R-:W-:Y:S01]  /*5450*/  ULEA UR10, UR4, UR36, 0x3 ;  /* 0x00000024040a7291 */ /* 0x000fe2000f8e183f */
[----:B------:R-:W-:-:S05]  /*5460*/  IMAD.U32 R20, RZ, RZ, UR5 ;  /* 0x00000005ff147e24 */ /* 0x000fca000f8e00ff */
[----:B------:R-:W-:-:S04]  /*5470*/  SHF.L.U32 R20, R20, 0x1f, RZ ;  /* 0x0000001f14147819 */ /* 0x000fc800000006ff */
[----:B------:R0:W2:Y:S01]  /*5480*/  SYNCS.PHASECHK.TRANS64.TRYWAIT P2, [UR10+0x2d830], R20 ;  /* 0x02d83014ff0075a7 */ /* 0x0000a2000804014a */
[----:B------:R-:W-:Y:S05]  /*5490*/  @!P0 BRA `(.L_x_10230) ;  /* 0x0000000000048947 */ /* 0x000fea0003800000 */
[----:B------:R-:W-:Y:S01]  /*54a0*/  BPT.TRAP 0x1 ;  /* 0x000000040000795c */ /* 0x000fe20000300000 */
.L_x_10230:
[----:B--2---:R-:W-:Y:S05]  /*54b0*/  @P2 BRA `(.L_x_10228) ;  /* 0x0000000000082947 */ /* 0x004fea0003800000 */
[----:B------:R-:W2:Y:S02]  /*54c0*/  SYNCS.PHASECHK.TRANS64.TRYWAIT P2, [UR10+0x2d830], R20 ;  /* 0x02d83014ff0075a7 */ /* 0x000ea4000804014a */
[----:B--2---:R-:W-:Y:S05]  /*54d0*/  @!P2 BRA `(.L_x_10231) ;  /* 0x0000010000c0a947 */ /* 0x004fea0003800000 */
.L_x_10228:
[----:B0-2---:R-:W-:Y:S01]  /*54e0*/  VIADD R20, R22, 0x8 ;  /* 0x0000000816147836 */ /* 0x005fe20000000000 */
[----:B------:R-:W-:Y:S01]  /*54f0*/  R2UR UR32, R14 ;  /* 0x000000000e2072ca */ /* 0x000fe200000e0000 */
[----:B------:R-:W-:Y:S01]  /*5500*/  UIMAD UR34, UR4, 0x600, UR37 ;  /* 0x00000600042278a4 */ /* 0x000fe2000f8e0225 */
        /* <DEDUP_REMOVED lines=13> */
[----:B-1----:R-:W-:-:S06]  /*55e0*/  WARPGROUP.ARRIVE ;  /* 0x00000000000079c5 */ /* 0x002fcc0000000000 */
        /* <DEDUP_REMOVED lines=20> */
.L_x_10233:
[----:B------:R-:W-:Y:S01]  /*5730*/  ULEA UR10, UR6, UR36, 0x3 ;  /* 0x00000024060a7291 */ /* 0x000fe2000f8e183f */
[----:B------:R-:W-:-:S05]  /*5740*/  IMAD.U32 R20, RZ, RZ, UR40 ;  /* 0x00000028ff147e24 */ /* 0x000fca000f8e00ff */
[----:B------:R-:W-:-:S04]  /*5750*/  SHF.L.U32 R20, R20, 0x1f, RZ ;  /* 0x0000001f14147819 */ /* 0x000fc800000006ff */
[----:B------:R0:W1:Y:S01]  /*5760*/  SYNCS.PHASECHK.TRANS64.TRYWAIT P2, [UR10+0x2d850], R20 ;  /* 0x02d85014ff0075a7 */ /* 0x000062000804014a */
[----:B------:R-:W-:Y:S05]  /*5770*/  @!P0 BRA `(.L_x_10234) ;  /* 0x0000000000048947 */ /* 0x000fea0003800000 */
[----:B------:R-:W-:Y:S01]  /*5780*/  BPT.TRAP 0x1 ;  /* 0x000000040000795c */ /* 0x000fe20000300000 */
.L_x_10234:
[----:B-1----:R-:W-:Y:S05]  /*5790*/  @P2 BRA `(.L_x_10232) ;  /* 0x0000000000082947 */ /* 0x002fea0003800000 */
[----:B------:R-:W1:Y:S02]  /*57a0*/  SYNCS.PHASECHK.TRANS64.TRYWAIT P2, [UR10+0x2d850], R20 ;  /* 0x02d85014ff0075a7 */ /* 0x000e64000804014a */
[----:B-1----:R-:W-:Y:S05]  /*57b0*/  @!P2 BRA `(.L_x_10235) ;  /* 0x000001000020a947 */ /* 0x002fea0003800000 */
.L_x_10232:
        /* <DEDUP_REMOVED lines=14> */
[----:B------:R-:W-:Y:S01]  /*58a0*/  ULOP3.LUT UR10, UR60, 0x10000, URZ, 0xfc, !UPT ;  /* 0x000100003c0a7892 */ /* 0x000fe2000f8efc3f */
[----:B------:R-:W-:Y:S01]  /*58b0*/  FMUL.FTZ R44, R47, UR28 ;  /* 0x0000001c2f2c7c20 */ /* 0x000fe20008410000 */
[----:B------:R-:W-:Y:S01]  /*58c0*/  UIMAD UR11, UR6, 0x600, UR11 ;  /* 0x00000600060b78a4 */ /* 0x000fe2000f8e020b */
[----:B------:R-:W-:Y:S01]  /*58d0*/  FMUL.FTZ R47, R50, UR28 ;  /* 0x0000001c322f7c20 */ /* 0x000fe20008410000 */
[----:B------:R-:W-:Y:S01]  /*58e0*/  FMUL.FTZ R50, R53, UR28 ;  /* 0x0000001c35327c20 */ /* 0x000fe20008410000 */
[----:B------:R-:W-:Y:S01]  /*58f0*/  FMUL.FTZ R53, R56, UR28 ;  /* 0x0000001c38357c20 */ /* 0x000fe20008410000 */
[----:B------:R-:W-:Y:S01]  /*5900*/  FMUL.FTZ R56, R57, UR28 ;  /* 0x0000001c39387c20 */ /* 0x000fe20008410000 */
[----:B------:R-:W-:Y:S01]  /*5910*/  UMOV UR32, UR10 ;  /* 0x0000000a00207c82 */ /* 0x000fe20008000000 */
[----:B------:R-:W-:Y:S01]  /*5920*/  FMUL.FTZ R57, R58, UR28 ;  /* 0x0000001c3a397c20 */ /* 0x000fe20008410000 */
[----:B------:R-:W-:Y:S01]  /*5930*/  UMOV UR34, UR11 ;  /* 0x0000000b00227c82 */ /* 0x000fe20008000000 */
[----:B------:R-:W-:Y:S01]  /*5940*/  FMUL.FTZ R58, R59, UR28 ;  /* 0x0000001c3b3a7c20 */ /* 0x000fe20008410000 */
[----:B------:R-:W-:Y:S01]  /*5950*/  HGMMA.64x96x16.F32 R88, gdesc[UR32].tnspB, R88, gsb0 ;  /* 0x41600000205879f0 */ /* 0x000fe20008000858 */
[----:B------:R-:W-:Y:S01]  /*5960*/  UIADD3 UR32, UR10, 0x2, URZ ;  /* 0x000000020a207890 */ /* 0x000fe2000fffe03f */
[----:B------:R-:W-:Y:S01]  /*5970*/  FMUL.FTZ R59, R60, UR28 ;  /* 0x0000001c3c3b7c20 */ /* 0x000fe20008410000 */
[----:B------:R-:W-:Y:S01]  /*5980*/  UIADD3 UR34, UR11, 0x40, URZ ;  /* 0x000000400b227890 */ /* 0x000fe2000fffe03f */
[----:B------:R-:W-:Y:S01]  /*5990*/  FMUL.FTZ R60, R61, UR28 ;  /* 0x0000001c3d3c7c20 */ /* 0x000fe20008410000 */
[----:B------:R-:W-:Y:S01]  /*59a0*/  UMOV UR33, 0x40000040 ;  /* 0x4000004000217882 */ /* 0x000fe20000000000 */
[----:B------:R-:W-:Y:S01]  /*59b0*/  UMOV UR35, 0x80000020 ;  /* 0x8000002000237882 */ /* 0x000fe20000000000 */
[----:B------:R-:W-:Y:S01]  /*59c0*/  FMUL.FTZ R61, R62, UR28 ;  /* 0x0000001c3e3d7c20 */ /* 0x000fe20008410000 */
[----:B------:R-:W-:Y:S01]  /*59d0*/  PLOP3.LUT P2, PT, PT, PT, UP0, 0x80, 0x0 ;  /* 0x000000000000781c */ /* 0x000fe20003f4f008 */
[----:B------:R-:W-:Y:S01]  /*59e0*/  FMUL.FTZ R62, R63, UR28 ;  /* 0x0000001c3f3e7c20 */ /* 0x000fe20008410000 */
        /* <DEDUP_REMOVED lines=8> */
[----:B------:R-:W-:Y:S01]  /*5a70*/  PLOP3.LUT P3, PT, PT, PT, UP0, 0x80, 0x0 ;  /* 0x000000000000781c */ /* 0x000fe20003f6f008 */
        /* <DEDUP_REMOVED lines=18> */
[----:B------:R-:W0:Y:S01]  /*5ba0*/  LDC R85, c[0x0][0x288] ;  /* 0x0000a200ff557b82 */ /* 0x000e220000000800 */
[----:B------:R-:W-:Y:S01]  /*5bb0*/  FMUL.FTZ R25, R28, UR28 ;  /* 0x0000001c1c197c20 */ /* 0x000fe20008410000 */
[----:B------:R-:W-:Y:S01]  /*5bc0*/  FMUL.FTZ R76, R77, UR28 ;  /* 0x0000001c4d4c7c20 */ /* 0x000fe20008410000 */
[----:B------:R-:W-:Y:S01]  /*5bd0*/  FMUL.FTZ R28, R31, UR28 ;  /* 0x0000001c1f1c7c20 */ /* 0x000fe20008410000 */
[----:B------:R-:W-:Y:S01]  /*5be0*/  FMUL.FTZ R77, R78, UR28 ;  /* 0x0000001c4e4d7c20 */ /* 0x000fe20008410000 */
[----:B------:R-:W-:Y:S01]  /*5bf0*/  FMUL.FTZ R31, R34, UR28 ;  /* 0x0000001c221f7c20 */ /* 0x000fe20008410000 */
[----:B------:R-:W-:Y:S01]  /*5c00*/  FMUL.FTZ R78, R79, UR28 ;  /* 0x0000001c4f4e7c20 */ /* 0x000fe20008410000 */
[----:B------:R-:W-:-:S02]  /*5c10*/  IMAD.MOV.U32 R142, RZ, RZ, R0 ;  /* 0x000000ffff8e7224 */ /* 0x000fc400078e0000 */
[----:B------:R-:W-:Y:S01]  /*5c20*/  FMUL.FTZ R137, R84, UR28 ;  /* 0x0000001c54897c20 */ /* 0x000fe20008410000 */
[----:B------:R-:W-:Y:S01]  /*5c30*/  FMUL.FTZ R34, R37, UR28 ;  /* 0x0000001c25227c20 */ /* 0x000fe20008410000 */
[----:B------:R-:W-:Y:S01]  /*5c40*/  FMUL.FTZ R79, R80, UR28 ;  /* 0x0000001c504f7c20 */ /* 0x000fe20008410000 */
[----:B------:R-:W-:Y:S02]  /*5c50*/  IMAD.SHL.U32 R84, R12, 0x80, RZ ;  /* 0x000000800c547824 */ /* 0x000fe400078e00ff */
        /* <DEDUP_REMOVED lines=9> */
[----:B------:R-:W-:Y:S01]  /*5cf0*/  IADD3 R86, -R84, 0x1, RZ ;  /* 0x0000000154567810 */ /* 0x000fe20007ffe1ff */
[----:B------:R-:W-:Y:S01]  /*5d00*/  FMUL.FTZ R52, R55, UR28 ;  /* 0x0000001c37347c20 */ /* 0x000fe20008410000 */
[----:B------:R-:W-:Y:S01]  /*5d10*/  IMAD.U32 R55, RZ, RZ, UR4 ;  /* 0x00000004ff377e24 */ /* 0x000fe2000f8e00ff */
[----:B------:R-:W-:Y:S01]  /*5d20*/  R2UR UR14, R11 ;  /* 0x000000000b0e72ca */ /* 0x000fe200000e0000 */
[----:B------:R-:W1:Y:S01]  /*5d30*/  MUFU.TANH R20, R20 ;  /* 0x0000001400147308 */ /* 0x000e620000002400 */
[----:B------:R-:W-:-:S02]  /*5d40*/  IMAD R139, R3, -0x2, R86 ;  /* 0xfffffffe038b7824 */ /* 0x000fc400078e0256 */
[----:B------:R-:W-:Y:S01]  /*5d50*/  FMUL.FTZ R86, R87, UR28 ;  /* 0x0000001c57567c20 */ /* 0x000fe20008410000 */
[----:B------:R-:W-:Y:S01]  /*5d60*/  @!P1 LEA R55, R55, UR36, 0x3 ;  /* 0x0000002437379c11 */ /* 0x000fe2000f8e18ff */
[----:B------:R-:W-:-:S03]  /*5d70*/  IMAD R140, R18, UR31, R139 ;  /* 0x0000001f128c7c24 */ /* 0x000fc6000f8e028b */
[----:B------:R-:W2:Y:S01]  /*5d80*/  MUFU.TANH R21, R21 ;  /* 0x0000001500157308 */ /* 0x000ea20000002400 */
[----:B------:R-:W-:Y:S02]  /*5d90*/  @!P1 VIADD R55, R55, 0x2d840 ;  /* 0x0002d84037379836 */ /* 0x000fe40000000000 */
[----:B0-----:R-:W-:-:S03]  /*5da0*/  IMAD.IADD R140, R140, 0x1, -R85 ;  /* 0x000000018c8c7824 */ /* 0x001fc600078e0a55 */
[----:B------:R-:W-:Y:S01]  /*5db0*/  @!P1 PRMT R55, RZ, 0x654, R55 ;  /* 0x00000654ff379816 */ /* 0x000fe20000000037 */
[C---:B------:R-:W-:Y:S01]  /*5dc0*/  VIADD R141, R140.reuse, UR39 ;  /* 0x000000278c8d7c36 */ /* 0x040fe20008000000 */
[----:B------:R-:W0:Y:S01]  /*5dd0*/  MUFU.TANH R23, R23 ;  /* 0x0000001700177308 */ /* 0x000e220000002400 */
[----:B------:R-:W-:-:S07]  /*5de0*/  VIADD R140, R140, UR14 ;  /* 0x0000000e8c8c7c36 */ /* 0x000fce0008000000 */
[----:B------:R-:W3:Y:S08]  /*5df0*/  MUFU.TANH R24, R24 ;  /* 0x0000001800187308 */ /* 0x000ef00000002400 */
[----:B------:R-:W4:Y:S01]  /*5e00*/  MUFU.TANH R25, R25 ;  /* 0x0000001900197308 */ /* 0x000f220000002400 */
[----:B------:R-:W-:Y:S02]  /*5e10*/  WARPGROUP.DEPBAR.LE gsb0, 0x0 ;  /* 0x00008000000079c5 */ /* 0x000fe40000010000 */
[----:B------:R-:W-:-:S05]  /*5e20*/  WARPGROUP.ARRIVE ;  /* 0x00000000000079c5 */ /* 0x000fca0000000000 */
[----:B------:R-:W0:Y:S01]  /*5e30*/  MUFU.TANH R26, R26 ;  /* 0x0000001a001a7308 */ /* 0x000e220000002400 */
[----:B------:R-:W-:Y:S01]  /*5e40*/  HGMMA.64x96x16.F32 R88, gdesc[UR32].tnspB, R88, gsb0 ;  /* 0x41600000205879f0 */ /* 0x000fe20008000858 */
[----:B------:R-:W-:Y:S02]  /*5e50*/  UIADD3 UR32, UR10, 0x4, URZ ;  /* 0x000000040a207890 */ /* 0x000fe4000fffe03f */
[----:B------:R-:W-:-:S04]  /*5e60*/  UIADD3 UR34, UR11, 0x80, URZ ;  /* 0x000000800b227890 */ /* 0x000fc8000fffe03f */
[----:B------:R-:W0:Y:S01]  /*5e70*/  MUFU.TANH R27, R27 ;  /* 0x0000001b001b7308 */ /* 0x000e220000002400 */
[----:B------:R-:W-:Y:S01]  /*5e80*/  UMOV UR33, 0x40000040 ;  /* 0x4000004000217882 */ /* 0x000fe20000000000 */
[----:B------:R-:W-:-:S06]  /*5e90*/  UMOV UR35, 0x80000020 ;  /* 0x8000002000237882 */ /* 0x000fcc0000000000 */
        /* <DEDUP_REMOVED lines=15> */
[----:B------:R-:W-:Y:S01]  /*5f90*/  HGMMA.64x96x16.F32 R88, gdesc[UR32].tnspB, R88, gsb0 ;  /* 0x41600000205879f0 */ /* 0x000fe20008000858 */
[----:B------:R-:W-:Y:S02]  /*5fa0*/  UIADD3 UR32, UR10, 0x6, URZ ;  /* 0x000000060a207890 */ /* 0x000fe4000fffe03f */
[----:B------:R-:W-:Y:S01]  /*5fb0*/  UIADD3 UR34, UR11, 0xc0, URZ ;  /* 0x000000c00b227890 */ /* 0x000fe2000fffe03f */
[----:B------:R-:W-:Y:S01]  /*5fc0*/  UMOV UR33, 0x40000040 ;  /* 0x4000004000217882 */ /* 0x000fe20000000000 */
[----:B------:R-:W-:Y:S02]  /*5fd0*/  UMOV UR35, 0x80000020 ;  /* 0x8000002000237882 */ /* 0x000fe40000000000 */
        /* <DEDUP_REMOVED lines=64> */
[----:B------:R-:W0:Y:S01]  /*63e0*/  MUFU.TANH R86, R86 ;  /* 0x0000005600567308 */ /* 0x000e220000002400 */
[----:B------:R-:W-:-:S02]  /*63f0*/  WARPGROUP.DEPBAR.LE gsb0, 0x0 ;  /* 0x00008000000079c5 */ /* 0x000fc40000010000 */
[----:B------:R-:W-:-:S06]  /*6400*/  WARPGROUP.ARRIVE ;  /* 0x00000000000079c5 */ /* 0x000fcc0000000000 */
[----:B------:R-:W-:Y:S01]  /*6410*/  HGMMA.64x96x16.F32 R88, gdesc[UR32].tnspB, R88, gsb0 ;  /* 0x41600000205879f0 */ /* 0x000fe20008000858 */
[----:B------:R-:W-:Y:S02]  /*6420*/  UIADD3 UR32, UR10, 0x606, URZ ;  /* 0x000006060a207890 */ /* 0x000fe4000fffe03f */
[----:B------:R-:W-:Y:S01]  /*6430*/  UIADD3 UR34, UR11, 0x1c0, URZ ;  /* 0x000001c00b227890 */ /* 0x000fe2000fffe03f */
[----:B------:R-:W-:Y:S01]  /*6440*/  UMOV UR33, 0x40000040 ;  /* 0x4000004000217882 */ /* 0x000fe20000000000 */
[----:B------:R-:W-:Y:S01]  /*6450*/  UMOV UR35, 0x80000020 ;  /* 0x8000002000237882 */ /* 0x000fe20000000000 */
[----:B------:R-:W-:Y:S02]  /*6460*/  @UP0 ULDC UR10, c[0x0][0x44c] ;  /* 0x00011300000a0ab9 */ /* 0x000fe40000000800 */
[----:B------:R-:W-:Y:S01]  /*6470*/  @P2 IMAD.HI.U32 R54, R0, UR10, RZ ;  /* 0x0000000a00362c27 */ /* 0x000fe2000f8e00ff */
[----:B------:R-:W-:Y:S01]  /*6480*/  @UP0 ULDC UR10, c[0x0][0x450] ;  /* 0x00011400000a0ab9 */ /* 0x000fe20000000800 */
[----:B------:R-:W-:-:S03]  /*6490*/  ISETP.GE.U32.AND P2, PT, R2, 0x180, PT ;  /* 0x000001800200780c */ /* 0x000fc60003f46070 */
[----:B------:R-:W-:Y:S01]  /*64a0*/  @P3 SHF.R.U32.HI R142, RZ, UR10, R54 ;  /* 0x0000000aff8e3c19 */ /* 0x000fe20008011636 */
[----:B------:R-:W-:-:S04]  /*64b0*/  VIADD R54, R22, 0x9 ;  /* 0x0000000916367836 */ /* 0x000fc80000000000 */
[----:B------:R-:W5:Y:S01]  /*64c0*/  SHFL.IDX PT, R143, R142, RZ, 0x1c1f ;  /* 0x001c1fff8e8f7589 */ /* 0x000f6200000e0000 */
[----:B------:R-:W-:Y:S02]  /*64d0*/  SEL R54, R54, 0x9, !P2 ;  /* 0x0000000936367807 */ /* 0x000fe40005000000 */
[----:B------:R-:W-:Y:S01]  /*64e0*/  PLOP3.LUT P2, PT, PT, PT, UP1, 0x40, 0x0 ;  /* 0x000000000000781c */ /* 0x000fe20003f4e818 */
[C---:B-----5:R-:W-:Y:S02]  /*64f0*/  IMAD.IADD R139, R143.reuse, 0x1, R141 ;  /* 0x000000018f8b7824 */ /* 0x060fe400078e028d */
[----:B------:R-:W-:Y:S01]  /*6500*/  IMAD.IADD R87, R143, 0x1, R140 ;  /* 0x000000018f577824 */ /* 0x000fe200078e028c */
[----:B------:R-:W-:Y:S02]  /*6510*/  WARPGROUP.DEPBAR.LE gsb0, 0x0 ;  /* 0x00008000000079c5 */ /* 0x000fe40000010000 */
[----:B------:R-:W-:-:S06]  /*6520*/  WARPGROUP.ARRIVE ;  /* 0x00000000000079c5 */ /* 0x000fcc0000000000 */
[----:B------:R-:W-:Y:S03]  /*6530*/  HGMMA.64x96x16.F32 R88, gdesc[UR32].tnspB, R88, gsb0 ;  /* 0x41600000205879f0 */ /* 0x000fe60008000858 */
[----:B------:R-:W-:Y:S02]  /*6540*/  WARPGROUP.DEPBAR.LE gsb0, 0x0 ;  /* 0x00008000000079c5 */ /* 0x000fe40000010000 */
[----:B------:R0:W-:Y:S06]  /*6550*/  BAR.ARV R54, 0x100 ;  /* 0x000400360000751d */ /* 0x0001ec0000002000 */
[----:B------:R0:W-:Y:S01]  /*6560*/  @!P1 SYNCS.ARRIVE.TRANS64.RED.A1T0 RZ, [R55+URZ], RZ ;  /* 0x000000ff37ff99a7 */ /* 0x0001e2000810043f */
[----:B-1234-:R-:W-:Y:S05]  /*6570*/  @P2 BRA `(.L_x_10236) ;  /* 0x00000000005c2947 */ /* 0x01efea0003800000 */
[----:B0-----:R-:W-:Y:S01]  /*6580*/  IMAD R54, R18, UR31, R143 ;  /* 0x0000001f12367c24 */ /* 0x001fe2000f8e028f */
[----:B------:R-:W-:Y:S03]  /*6590*/  BSSY B0, `(.L_x_10237) ;  /* 0x0000011000007945 */ /* 0x000fe60003800000 */
[----:B------:R-:W-:-:S05]  /*65a0*/  IMAD.IADD R143, R54, 0x1, -R85 ;  /* 0x00000001368f7824 */ /* 0x000fca00078e0a55 */
        /* <DEDUP_REMOVED lines=10> */
.L_x_10238:
[----:B------:R-:W-:-:S05]  /*6650*/  IMAD.U32 R144, RZ, RZ, UR29 ;  /* 0x0000001dff907e24 */ /* 0x000fca000f8e00ff */
[----:B------:R-:W-:-:S13]  /*6660*/  ISETP.NE.AND P2, PT, R144, 0x1, PT ;  /* 0x000000019000780c */ /* 0x000fda0003f45270 */
[----:B------:R-:W0:Y:S02]  /*6670*/  @P2 LDC.64 R54, c[0x0][0x9e8] ;  /* 0x00027a00ff362b82 */ /* 0x000e240000000a00 */
[----:B0-----:R-:W-:-:S05]  /*6680*/  @P2 IMAD.HI.U32 R54, R143, R54, RZ ;  /* 0x000000368f362227 */ /* 0x001fca00078e00ff */
[----:B------:R-:W-:-:S07]  /*6690*/  @P2 SHF.R.U32.HI R143, RZ, R55, R54 ;  /* 0x00000037ff8f2219 */ /* 0x000fce0000011636 */
.L_x_10239:
[----:B------:R-:W-:Y:S05]  /*66a0*/  BSYNC B0 ;  /* 0x0000000000007941 */ /* 0x000fea0003800000 */
.L_x_10237:
[----:B------:R-:W-:-:S04]  /*66b0*/  IMAD R54, R143, R144, -R84 ;  /* 0x000000908f367224 */ /* 0x000fc800078e0a54 */
[----:B------:R-:W-:-:S05]  /*66c0*/  IMAD R54, R3, -0x2, R54 ;  /* 0xfffffffe03367824 */ /* 0x000fca00078e0236 */
[----:B------:R-:W-:Y:S02]  /*66d0*/  VIADDMNMX R139, R54, R144, R139, PT ;  /* 0x00000090368b7246 */ /* 0x000fe4000380018b */
[----:B------:R-:W-:-:S07]  /*66e0*/  VIMNMX R87, R87, R54, !PT ;  /* 0x0000003657577248 */ /* 0x000fce0007fe0100 */
.L_x_10236:
[----:B------:R-:W-:Y:S01]  /*66f0*/  ISETP.GT.AND P2, PT, R12, -0x1, PT ;  /* 0xffffffff0c00780c */ /* 0x000fe20003f44270 */
[----:B------:R-:W1:Y:S03]  /*6700*/  SHFL.IDX PT, R143, R142, 0x1, 0x1c1f ;  /* 0x003c1f008e8f7f89 */ /* 0x000e6600000e0000 */
[C---:B------:R-:W-:Y:S02]  /*6710*/  ISETP.GT.AND P5, PT, R87.reuse, RZ, P2 ;  /* 0x000000ff5700720c */ /* 0x040fe400017a4270 */
[----:B------:R-:W-:Y:S02]  /*6720*/  ISETP.GT.AND P4, PT, R87, 0x1, P2 ;  /* 0x000000015700780c */ /* 0x000fe40001784270 */
[----:B------:R-:W-:Y:S02]  /*6730*/  ISETP.LT.OR P5, PT, R139, 0x1, P5 ;  /* 0x000000018b00780c */ /* 0x000fe40002fa1670 */
[----:B------:R-:W-:-:S02]  /*6740*/  ISETP.GT.AND P6, PT, R87, 0x8, P2 ;  /* 0x000000085700780c */ /* 0x000fc400017c4270 */
[----:B0-----:R-:W-:Y:S02]  /*6750*/  FSEL R54, R20, -INF , !P5 ;  /* 0xff80000014367808 */ /* 0x001fe40006800000 */
[C---:B------:R-:W-:Y:S02]  /*6760*/  ISETP.GT.AND P5, PT, R87.reuse, 0x10, P2 ;  /* 0x000000105700780c */ /* 0x040fe400017a4270 */
[----:B------:R-:W-:Y:S02]  /*6770*/  ISETP.GT.AND P3, PT, R87, 0x9, P2 ;  /* 0x000000095700780c */ /* 0x000fe40001764270 */
[C---:B------:R-:W-:Y:S02]  /*6780*/  ISETP.LT.OR P5, PT, R139.reuse, 0x11, P5 ;  /* 0x000000118b00780c */ /* 0x040fe40002fa1670 */
[----:B------:R-:W-:Y:S02]  /*6790*/  ISETP.LT.OR P4, PT, R139, 0x2, P4 ;  /* 0x000000028b00780c */ /* 0x000fe40002781670 */
[----:B------:R-:W-:-:S02]  /*67a0*/  FSEL R29, R29, -INF , !P5 ;  /* 0xff8000001d1d7808 */ /* 0x000fc40006800000 */
[----:B------:R-:W-:Y:S01]  /*67b0*/  ISETP.GT.AND P5, PT, R87, 0x20, P2 ;  /* 0x000000205700780c */ /* 0x000fe200017a4270 */
[--C-:B-1----:R-:W-:Y:S01]  /*67c0*/  IMAD.IADD R141, R141, 0x1, R143.reuse ;  /* 0x000000018d8d7824 */ /* 0x102fe200078e028f */
        /* <DEDUP_REMOVED lines=101> */
.L_x_10242:
[----:B------:R-:W-:-:S05]  /*6e20*/  IMAD.U32 R139, RZ, RZ, UR29 ;  /* 0x0000001dff8b7e24 */ /* 0x000fca000f8e00ff */
[----:B------:R-:W-:-:S13]  /*6e30*/  ISETP.NE.AND P3, PT, R139, 0x1, PT ;  /* 0x000000018b00780c */ /* 0x000fda0003f65270 */
[----:B------:R-:W0:Y:S02]  /*6e40*/  @P3 LDC.64 R20, c[0x0][0x9e8] ;  /* 0x00027a00ff143b82 */ /* 0x000e240000000a00 */
[----:B0-----:R-:W-:-:S05]  /*6e50*/  @P3 IMAD.HI.U32 R20, R87, R20, RZ ;  /* 0x0000001457143227 */ /* 0x001fca00078e00ff */
[----:B------:R-:W-:-:S07]  /*6e60*/  @P3 SHF.R.U32.HI R87, RZ, R21, R20 ;  /* 0x00000015ff573219 */ /* 0x000fce0000011614 */
.L_x_10243:
[----:B------:R-:W-:Y:S05]  /*6e70*/  BSYNC B0 ;  /* 0x0000000000007941 */ /* 0x000fea0003800000 */
.L_x_10241:
[----:B------:R-:W-:-:S04]  /*6e80*/  IMAD R84, R87, R139, -R84 ;  /* 0x0000008b57547224 */ /* 0x000fc800078e0a54 */
[----:B------:R-:W-:-:S05]  /*6e90*/  IMAD R84, R3, -0x2, R84 ;  /* 0xfffffffe03547824 */ /* 0x000fca00078e0254 */
[----:B------:R-:W-:Y:S02]  /*6ea0*/  VIADDMNMX R141, R84, R139, R141, PT ;  /* 0x0000008b548d7246 */ /* 0x000fe4000380018d */
[----:B------:R-:W-:-:S07]  /*6eb0*/  VIMNMX R140, R140, R84, !PT ;  /* 0x000000548c8c7248 */ /* 0x000fce0007fe0100 */
.L_x_10240:
        /* <DEDUP_REMOVED lines=35> */
[----:B------:R-:W-:Y:S02]  /*70f0*/  ISETP.GT.AND P4, PT, R140, 0x10, P2 ;  /* 0x000000108c00780c */ /* 0x000fe40001784270 */
        /* <DEDUP_REMOVED lines=29> */
[----:B------:R-:W-:-:S03]  /*72d0*/  ISETP.GT.AND P4, PT, R140, 0x48, P2 ;  /* 0x000000488c00780c */ /* 0x000fc60001784270 */
[----:B------:R-:W0:Y:S01]  /*72e0*/  SHFL.BFLY PT, R20, R21, 0x2, 0x1f ;  /* 0x0c401f0015147f89 */ /* 0x000e2200000e0000 */
        /* <DEDUP_REMOVED lines=11> */
[----:B------:R-:W-:-:S02]  /*73a0*/  ISETP.LT.OR P4, PT, R141, 0x6a, P4 ;  /* 0x0000006a8d00780c */ /* 0x000fc40002781670 */
[----:B0-----:R-:W-:-:S04]  /*73b0*/  FMNMX.FTZ R20, R84, R87, !PT ;  /* 0x0000005754147209 */ /* 0x001fc80007810000 */
[C---:B------:R-:W-:Y:S01]  /*73c0*/  FSETP.NEU.FTZ.AND P6, PT, R20.reuse, -INF , PT ;  /* 0xff8000001400780b */ /* 0x040fe20003fdd000 */
[----:B------:R-:W-:-:S05]  /*73d0*/  FMUL.FTZ R87, R20, UR10 ;  /* 0x0000000a14577c20 */ /* 0x000fca0008410000 */
[----:B------:R-:W-:-:S05]  /*73e0*/  FSEL R21, R87, RZ, P6 ;  /* 0x000000ff57157208 */ /* 0x000fca0003000000 */
[--C-:B------:R-:W-:Y:S01]  /*73f0*/  FFMA.FTZ R139, R29, UR10, -R21.reuse ;  /* 0x0000000a1d8b7c23 */ /* 0x100fe20008010815 */
[----:B------:R-:W-:Y:S01]  /*7400*/  FSEL R29, R23, -INF , !P5 ;  /* 0xff800000171d7808 */ /* 0x000fe20006800000 */
[--C-:B------:R-:W-:Y:S01]  /*7410*/  FFMA.FTZ R84, R54, UR10, -R21.reuse ;  /* 0x0000000a36547c23 */ /* 0x100fe20008010815 */
[----:B------:R-:W-:Y:S01]  /*7420*/  FSEL R54, R28, -INF , !P3 ;  /* 0xff8000001c367808 */ /* 0x000fe20005800000 */
[----:B------:R-:W-:Y:S01]  /*7430*/  MUFU.EX2 R23, R139 ;  /* 0x0000008b00177308 */ /* 0x000fe20000000800 */
[----:B------:R-:W-:Y:S01]  /*7440*/  FMNMX.FTZ R87, R29, R136, !PT ;  /* 0x000000881d577209 */ /* 0x000fe20007810000 */
[--C-:B------:R-:W-:Y:S01]  /*7450*/  FFMA.FTZ R55, R55, UR10, -R21.reuse ;  /* 0x0000000a37377c23 */ /* 0x100fe20008010815 */
[----:B------:R-:W-:Y:S01]  /*7460*/  ISETP.GT.AND P3, PT, R140, 0x18, P2 ;  /* 0x000000188c00780c */ /* 0x000fe20001764270 */
[--C-:B------:R-:W-:Y:S01]  /*7470*/  FFMA.FTZ R25, R25, UR10, -R21.reuse ;  /* 0x0000000a19197c23 */ /* 0x100fe20008010815 */
[--C-:B------:R-:W-:Y:S01]  /*7480*/  FFMA.FTZ R26, R26, UR10, -R21.reuse ;  /* 0x0000000a1a1a7c23 */ /* 0x100fe20008010815 */
[--C-:B------:R-:W-:Y:S01]  /*7490*/  FFMA.FTZ R30, R30, UR10, -R21.reuse ;  /* 0x0000000a1e1e7c23 */ /* 0x100fe20008010815 */
[----:B------:R-:W-:Y:S01]  /*74a0*/  ISETP.LT.OR P3, PT, R141, 0x19, P3 ;  /* 0x000000198d00780c */ /* 0x000fe20001f61670 */
[----:B------:R0:W-:Y:S01]  /*74b0*/  MUFU.EX2 R28, R84 ;  /* 0x00000054001c7308 */ /* 0x0001e20000000800 */
[--C-:B------:R-:W-:Y:S01]  /*74c0*/  FFMA.FTZ R33, R33, UR10, -R21.reuse ;  /* 0x0000000a21217c23 */ /* 0x100fe20008010815 */
[--C-:B------:R-:W-:Y:S01]  /*74d0*/  FFMA.FTZ R34, R34, UR10, -R21.reuse ;  /* 0x0000000a22227c23 */ /* 0x100fe20008010815 */
[----:B------:R-:W-:Y:S01]  /*74e0*/  FSEL R35, R35, -INF , !P3 ;  /* 0xff80000023237808 */ /* 0x000fe20005800000 */
[--C-:B------:R-:W-:Y:S01]  /*74f0*/  FFMA.FTZ R37, R37, UR10, -R21.reuse ;  /* 0x0000000a25257c23 */ /* 0x100fe20008010815 */
[----:B------:R-:W-:Y:S01]  /*7500*/  ISETP.GT.AND P3, PT, R140, 0x21, P2 ;  /* 0x000000218c00780c */ /* 0x000fe20001764270 */
[--C-:B------:R-:W-:Y:S01]  /*7510*/  FFMA.FTZ R38, R38, UR10, -R21.reuse ;  /* 0x0000000a26267c23 */ /* 0x100fe20008010815 */
[--C-:B------:R-:W-:Y:S01]  /*7520*/  FFMA.FTZ R41, R41, UR10, -R21.reuse ;  /* 0x0000000a29297c23 */ /* 0x100fe20008010815 */
[--C-:B------:R-:W-:Y:S01]  /*7530*/  FFMA.FTZ R42, R42, UR10, -R21.reuse ;  /* 0x0000000a2a2a7c23 */ /* 0x100fe20008010815 */
[----:B0-----:R-:W-:Y:S01]  /*7540*/  FMNMX.FTZ R84, R24, R87, !PT ;  /* 0x0000005718547209 */ /* 0x001fe20007810000 */
        /* <DEDUP_REMOVED lines=16> */
[----:B------:R-:W-:Y:S01]  /*7650*/  FFMA.FTZ R138, R138, UR10, -R21 ;  /* 0x0000000a8a8a7c23 */ /* 0x000fe20008010815 */
[----:B------:R-:W-:Y:S01]  /*7660*/  ISETP.GT.AND P3, PT, R140, 0x31, P2 ;  /* 0x000000318c00780c */ /* 0x000fe20001764270 */
[----:B------:R-:W-:Y:S01]  /*7670*/  MUFU.EX2 R55, R55 ;  /* 0x0000003700377308 */ /* 0x000fe20000000800 */
[----:B------:R-:W-:-:S02]  /*7680*/  FMNMX.FTZ R87, R35, R84, !PT ;  /* 0x0000005423577209 */ /* 0x000fc40007810000 */
[----:B------:R-:W-:Y:S02]  /*7690*/  FSEL R44, R44, -INF , !P5 ;  /* 0xff8000002c2c7808 */ /* 0x000fe40006800000 */
[----:B------:R-:W-:Y:S02]  /*76a0*/  FMNMX.FTZ R84, R36, R87, !PT ;  /* 0x0000005724547209 */ /* 0x000fe40007810000 */
        /* <DEDUP_REMOVED lines=8> */
[----:B------:R-:W-:Y:S02]  /*7730*/  ISETP.LT.OR P5, PT, R141, 0x39, P5 ;  /* 0x000000398d00780c */ /* 0x000fe40002fa1670 */
[----:B------:R-:W-:Y:S02]  /*7740*/  FMNMX.FTZ R84, R44, R87, !PT ;  /* 0x000000572c547209 */ /* 0x000fe40007810000 */
[----:B------:R-:W-:Y:S01]  /*7750*/  ISETP.GT.AND P3, PT, R140, 0x40, P2 ;  /* 0x000000408c00780c */ /* 0x000fe20001764270 */
[----:B------:R-:W-:Y:S01]  /*7760*/  MUFU.EX2 R30, R30 ;  /* 0x0000001e001e7308 */ /* 0x000fe20000000800 */
[----:B------:R-:W-:-:S02]  /*7770*/  FMNMX.FTZ R87, R47, R84, !PT ;  /* 0x000000542f577209 */ /* 0x000fc40007810000 */
[----:B------:R-:W-:Y:S02]  /*7780*/  FSEL R51, R51, -INF , !P5 ;  /* 0xff80000033337808 */ /* 0x000fe40006800000 */
[----:B------:R-:W-:Y:S02]  /*7790*/  FMNMX.FTZ R84, R48, R87, !PT ;  /* 0x0000005730547209 */ /* 0x000fe40007810000 */
[----:B------:R-:W-:Y:S01]  /*77a0*/  ISETP.GT.AND P5, PT, R140, 0x41, P2 ;  /* 0x000000418c00780c */ /* 0x000fe200017a4270 */
[----:B------:R-:W-:Y:S01]  /*77b0*/  MUFU.EX2 R33, R33 ;  /* 0x0000002100217308 */ /* 0x000fe20000000800 */
[----:B------:R-:W-:Y:S02]  /*77c0*/  ISETP.LT.OR P3, PT, R141, 0x41, P3 ;  /* 0x000000418d00780c */ /* 0x000fe40001f61670 */
[----:B------:R-:W-:Y:S02]  /*77d0*/  FMNMX.FTZ R87, R51, R84, !PT ;  /* 0x0000005433577209 */ /* 0x000fe40007810000 */
[----:B------:R-:W-:-:S02]  /*77e0*/  ISETP.LT.OR P5, PT, R141, 0x42, P5 ;  /* 0x000000428d00780c */ /* 0x000fc40002fa1670 */
[----:B------:R-:W-:Y:S01]  /*77f0*/  FSEL R57, R57, -INF , !P3 ;  /* 0xff80000039397808 */ /* 0x000fe20005800000 */
[----:B------:R-:W-:Y:S01]  /*7800*/  MUFU.EX2 R34, R34 ;  /* 0x0000002200227308 */ /* 0x000fe20000000800 */
[----:B------:R-:W-:Y:S02]  /*7810*/  FMNMX.FTZ R84, R52, R87, !PT ;  /* 0x0000005734547209 */ /* 0x000fe40007810000 */
[----:B------:R-:W-:Y:S02]  /*7820*/  ISETP.GT.AND P3, PT, R140, 0x49, P2 ;  /* 0x000000498c00780c */ /* 0x000fe40001764270 */
[----:B------:R-:W-:Y:S02]  /*7830*/  FSEL R58, R58, -INF , !P5 ;  /* 0xff8000003a3a7808 */ /* 0x000fe40006800000 */
[----:B------:R-:W-:Y:S01]  /*7840*/  FMNMX.FTZ R87, R57, R84, !PT ;  /* 0x0000005439577209 */ /* 0x000fe20007810000 */
[----:B------:R-:W-:Y:S01]  /*7850*/  MUFU.EX2 R37, R37 ;  /* 0x0000002500257308 */ /* 0x000fe20000000800 */
[----:B------:R-:W-:-:S02]  /*7860*/  ISETP.GT.AND P5, PT, R140, 0x50, P2 ;  /* 0x000000508c00780c */ /* 0x000fc400017a4270 */
[C---:B------:R-:W-:Y:S02]  /*7870*/  ISETP.LT.OR P3, PT, R141.reuse, 0x4a, P3 ;  /* 0x0000004a8d00780c */ /* 0x040fe40001f61670 */
[----:B------:R-:W-:Y:S02]  /*7880*/  FMNMX.FTZ R84, R58, R87, !PT ;  /* 0x000000573a547209 */ /* 0x000fe40007810000 */
[----:B------:R-:W-:Y:S01]  /*7890*/  FSEL R62, R62, -INF , !P3 ;  /* 0xff8000003e3e7808 */ /* 0x000fe20005800000 */
[----:B------:R-:W-:Y:S01]  /*78a0*/  MUFU.EX2 R38, R38 ;  /* 0x0000002600267308 */ /* 0x000fe20000000800 */
[----:B------:R-:W-:Y:S02]  /*78b0*/  ISETP.LT.OR P5, PT, R141, 0x51, P5 ;  /* 0x000000518d00780c */ /* 0x000fe40002fa1670 */
[----:B------:R-:W-:Y:S02]  /*78c0*/  FMNMX.FTZ R87, R61, R84, !PT ;  /* 0x000000543d577209 */ /* 0x000fe40007810000 */
[----:B------:R-:W-:-:S02]  /*78d0*/  ISETP.GT.AND P3, PT, R140, 0x58, P2 ;  /* 0x000000588c00780c */ /* 0x000fc40001764270 */
[----:B------:R-:W-:Y:S01]  /*78e0*/  FSEL R65, R65, -INF , !P5 ;  /* 0xff80000041417808 */ /* 0x000fe20006800000 */
[----:B------:R-:W-:Y:S01]  /*78f0*/  MUFU.EX2 R41, R41 ;  /* 0x0000002900297308 */ /* 0x000fe20000000800 */
[----:B------:R-:W-:Y:S02]  /*7900*/  FMNMX.FTZ R84, R62, R87, !PT ;  /* 0x000000573e547209 */ /* 0x000fe40007810000 */
[----:B------:R-:W-:Y:S02]  /*7910*/  ISETP.GT.AND P5, PT, R140, 0x59, P2 ;  /* 0x000000598c00780c */ /* 0x000fe400017a4270 */
[----:B------:R-:W-:Y:S02]  /*7920*/  ISETP.LT.OR P3, PT, R141, 0x59, P3 ;  /* 0x000000598d00780c */ /* 0x000fe40001f61670 */
[----:B------:R-:W-:Y:S01]  /*7930*/  FMNMX.FTZ R87, R65, R84, !PT ;  /* 0x0000005441577209 */ /* 0x000fe20007810000 */
[----:B------:R-:W-:Y:S01]  /*7940*/  MUFU.EX2 R42, R42 ;  /* 0x0000002a002a7308 */ /* 0x000fe20000000800 */
[----:B------:R-:W-:-:S02]  /*7950*/  ISETP.LT.OR P5, PT, R141, 0x5a, P5 ;  /* 0x0000005a8d00780c */ /* 0x000fc40002fa1670 */
[----:B------:R-:W-:Y:S02]  /*7960*/  FSEL R69, R69, -INF , !P3 ;  /* 0xff80000045457808 */ /* 0x000fe40005800000 */
[----:B------:R-:W-:Y:S02]  /*7970*/  FMNMX.FTZ R84, R66, R87, !PT ;  /* 0x0000005742547209 */ /* 0x000fe40007810000 */
[----:B------:R-:W-:Y:S01]  /*7980*/  FSEL R70, R70, -INF , !P5 ;  /* 0xff80000046467808 */ /* 0x000fe20006800000 */
[----:B------:R-:W-:Y:S01]  /*7990*/  MUFU.EX2 R45, R45 ;  /* 0x0000002d002d7308 */ /* 0x000fe20000000800 */
[C---:B------:R-:W-:Y:S02]  /*79a0*/  ISETP.GT.AND P5, PT, R140.reuse, 0x68, P2 ;  /* 0x000000688c00780c */ /* 0x040fe400017a4270 */
[----:B------:R-:W-:Y:S02]  /*79b0*/  ISETP.GT.AND P3, PT, R140, 0x61, P2 ;  /* 0x000000618c00780c */ /* 0x000fe40001764270 */
[----:B------:R-:W-:-:S02]  /*79c0*/  FMNMX.FTZ R87, R69, R84, !PT ;  /* 0x0000005445577209 */ /* 0x000fc40007810000 */
[C---:B------:R-:W-:Y:S01]  /*79d0*/  ISETP.LT.OR P5, PT, R141.reuse, 0x69, P5 ;  /* 0x000000698d00780c */ /* 0x040fe20002fa1670 */
[----:B------:R-:W-:Y:S01]  /*79e0*/  MUFU.EX2 R46, R46 ;  /* 0x0000002e002e7308 */ /* 0x000fe20000000800 */
[----:B------:R-:W-:Y:S02]  /*79f0*/  ISETP.LT.OR P3, PT, R141, 0x62, P3 ;  /* 0x000000628d00780c */ /* 0x000fe40001f61670 */
[----:B------:R-:W-:Y:S02]  /*7a00*/  FMNMX.FTZ R142, R70, R87, !PT ;  /* 0x00000057468e7209 */ /* 0x000fe40007810000 */
[----:B------:R-:W-:Y:S02]  /*7a10*/  FSEL R84, R77, -INF , !P5 ;  /* 0xff8000004d547808 */ /* 0x000fe40006800000 */
[----:B------:R-:W-:Y:S01]  /*7a20*/  FSEL R74, R74, -INF , !P3 ;  /* 0xff8000004a4a7808 */ /* 0x000fe20005800000 */
[----:B------:R-:W-:Y:S01]  /*7a30*/  MUFU.EX2 R49, R49 ;  /* 0x0000003100317308 */ /* 0x000fe20000000800 */
[----:B------:R-:W-:-:S02]  /*7a40*/  FMNMX.FTZ R77, R73, R142, !PT ;  /* 0x0000008e494d7209 */ /* 0x000fc40007810000 */
[----:B------:R-:W-:Y:S02]  /*7a50*/  ISETP.GT.AND P3, PT, R140, 0x70, P2 ;  /* 0x000000708c00780c */ /* 0x000fe40001764270 */
[----:B------:R-:W-:Y:S02]  /*7a60*/  FMNMX.FTZ R77, R74, R77, !PT ;  /* 0x0000004d4a4d7209 */ /* 0x000fe40007810000 */
[----:B------:R-:W-:Y:S01]  /*7a70*/  FSEL R87, R78, -INF , !P4 ;  /* 0xff8000004e577808 */ /* 0x000fe20006000000 */
[----:B------:R-:W-:Y:S01]  /*7a80*/  MUFU.EX2 R50, R50 ;  /* 0x0000003200327308 */ /* 0x000fe20000000800 */
[----:B------:R-:W-:Y:S02]  /*7a90*/  ISETP.GT.AND P5, PT, R140, 0x71, P2 ;  /* 0x000000718c00780c */ /* 0x000fe400017a4270 */
[----:B------:R-:W-:Y:S02]  /*7aa0*/  ISETP.LT.OR P3, PT, R141, 0x71, P3 ;  /* 0x000000718d00780c */ /* 0x000fe40001f61670 */
[----:B------:R-:W-:-:S02]  /*7ab0*/  FMNMX.FTZ R78, R84, R77, !PT ;  /* 0x0000004d544e7209 */ /* 0x000fc40007810000 */
[C---:B------:R-:W-:Y:S01]  /*7ac0*/  ISETP.GT.AND P4, PT, R140.reuse, 0x78, P2 ;  /* 0x000000788c00780c */ /* 0x040fe20001784270 */
[----:B------:R-:W-:Y:S01]  /*7ad0*/  MUFU.EX2 R53, R53 ;  /* 0x0000003500357308 */ /* 0x000fe20000000800 */
[----:B------:R-:W-:Y:S02]  /*7ae0*/  ISETP.LT.OR P5, PT, R141, 0x72, P5 ;  /* 0x000000728d00780c */ /* 0x000fe40002fa1670 */
[----:B------:R-:W-:Y:S02]  /*7af0*/  FSEL R81, R81, -INF , !P3 ;  /* 0xff80000051517808 */ /* 0x000fe40005800000 */
[----:B------:R-:W-:Y:S02]  /*7b00*/  FMNMX.FTZ R78, R87, R78, !PT ;  /* 0x0000004e574e7209 */ /* 0x000fe40007810000 */
[----:B------:R-:W-:Y:S01]  /*7b10*/  ISETP.GT.AND P2, PT, R140, 0x79, P2 ;  /* 0x000000798c00780c */ /* 0x000fe20001744270 */
[----:B------:R-:W-:Y:S01]  /*7b20*/  MUFU.EX2 R56, R56 ;  /* 0x0000003800387308 */ /* 0x000fe20000000800 */
[----:B------:R-:W-:-:S02]  /*7b30*/  ISETP.LT.OR P4, PT, R141, 0x79, P4 ;  /* 0x000000798d00780c */ /* 0x000fc40002781670 */
[----:B------:R-:W-:Y:S02]  /*7b40*/  FSEL R82, R82, -INF , !P5 ;  /* 0xff80000052527808 */ /* 0x000fe40006800000 */
[----:B------:R-:W-:Y:S01]  /*7b50*/  FMNMX.FTZ R77, R81, R78, !PT ;  /* 0x0000004e514d7209 */ /* 0x000fe20007810000 */
[----:B------:R-:W-:Y:S01]  /*7b60*/  FFMA.FTZ R78, R60, UR10, -R21 ;  /* 0x0000000a3c4e7c23 */ /* 0x000fe20008010815 */
[----:B------:R-:W-:Y:S01]  /*7b70*/  ISETP.LT.OR P2, PT, R141, 0x7a, P2 ;  /* 0x0000007a8d00780c */ /* 0x000fe20001741670 */
[----:B------:R-:W-:Y:S01]  /*7b80*/  MUFU.EX2 R59, R59 ;  /* 0x0000003b003b7308 */ /* 0x000fe20000000800 */
[----:B------:R-:W-:Y:S02]  /*7b90*/  FSEL R83, R83, -INF , !P4 ;  /* 0xff80000053537808 */ /* 0x000fe40006000000 */
[----:B------:R-:W-:Y:S02]  /*7ba0*/  FMNMX.FTZ R60, R82, R77, !PT ;  /* 0x0000004d523c7209 */ /* 0x000fe40007810000 */
[----:B------:R-:W-:-:S02]  /*7bb0*/  FSEL R86, R86, -INF , !P2 ;  /* 0xff80000056567808 */ /* 0x000fc40005000000 */
        /* <DEDUP_REMOVED lines=11> */
[----:B------:R-:W-:Y:S01]  /*7c70*/  FFMA.FTZ R76, R137, UR10, -R21 ;  /* 0x0000000a894c7c23 */ /* 0x000fe20008010815 */
[----:B------:R-:W-:Y:S01]  /*7c80*/  FSEL R142, R20, RZ, P6 ;  /* 0x000000ff148e7208 */ /* 0x000fe20003000000 */
[----:B------:R-:W-:Y:S04]  /*7c90*/  MUFU.EX2 R78, R78 ;  /* 0x0000004e004e7308 */ /* 0x000fe80000000800 */
[----:B------:R-:W-:-:S04]  /*7ca0*/  FADD.FTZ R142, -R142, R13 ;  /* 0x0000000d8e8e7221 */ /* 0x000fc80000010100 */
[----:B------:R-:W-:Y:S08]  /*7cb0*/  MUFU.EX2 R13, R138 ;  /* 0x0000008a000d7308 */ /* 0x000ff00000000800 */
[----:B------:R-:W-:Y:S01]  /*7cc0*/  MUFU.EX2 R60, R60 ;  /* 0x0000003c003c7308 */ /* 0x000fe20000000800 */
[----:B0-----:R-:W-:Y:S01]  /*7cd0*/  FMNMX.FTZ R140, R77, R140, !PT ;  /* 0x0000008c4d8c7209 */ /* 0x001fe20007810000 */
[----:B------:R-:W-:Y:S01]  /*7ce0*/  FFMA.FTZ R77, R79, UR10, -R21 ;  /* 0x0000000a4f4d7c23 */ /* 0x000fe20008010815 */
[----:B------:R-:W-:-:S05]  /*7cf0*/  FMUL.FTZ R79, R142, UR10 ;  /* 0x0000000a8e4f7c20 */ /* 0x000fca0008410000 */
[----:B------:R-:W-:Y:S01]  /*7d00*/  MUFU.EX2 R63, R63 ;  /* 0x0000003f003f7308 */ /* 0x000fe20000000800 */
[----:B------:R-:W0:Y:S07]  /*7d10*/  SHFL.BFLY PT, R139, R140, 0x1, 0x1f ;  /* 0x0c201f008c8b7f89 */ /* 0x000e2e00000e0000 */
[----:B------:R-:W1:Y:S08]  /*7d20*/  MUFU.EX2 R79, R79 ;  /* 0x0000004f004f7308 */ /* 0x000e700000000800 */
[----:B------:R-:W-:Y:S08]  /*7d30*/  MUFU.EX2 R64, R64 ;  /* 0x0000004000407308 */ /* 0x000ff00000000800 */
[----:B------:R-:W-:Y:S01]  /*7d40*/  MUFU.EX2 R67, R67 ;  /* 0x0000004300437308 */ /* 0x000fe20000000800 */
[----:B0-----:R-:W-:Y:S01]  /*7d50*/  FMNMX.FTZ R21, R140, R139, !PT ;  /* 0x0000008b8c157209 */ /* 0x001fe20007810000 */
[-C--:B-1----:R-:W-:Y:S01]  /*7d60*/  FMUL.FTZ R88, R88, R79.reuse ;  /* 0x0000004f58587220 */ /* 0x082fe20000410000 */
[-C--:B------:R-:W-:Y:S01]  /*7d70*/  FMUL.FTZ R89, R89, R79.reuse ;  /* 0x0000004f59597220 */ /* 0x080fe20000410000 */
[-C--:B------:R-:W-:Y:S01]  /*7d80*/  FMUL.FTZ R92, R92, R79.reuse ;  /* 0x0000004f5c5c7220 */ /* 0x080fe20000410000 */
[C---:B------:R-:W-:Y:S01]  /*7d90*/  FSETP.NEU.FTZ.AND P2, PT, R21.reuse, -INF , PT ;  /* 0xff8000001500780b */ /* 0x040fe20003f5d000 */
[----:B------:R-:W-:Y:S01]  /*7da0*/  FMUL.FTZ R137, R21, UR10 ;  /* 0x0000000a15897c20 */ /* 0x000fe20008410000 */
[-C--:B------:R-:W-:Y:S01]  /*7db0*/  FMUL.FTZ R93, R93, R79.reuse ;  /* 0x0000004f5d5d7220 */ /* 0x080fe20000410000 */
[----:B------:R-:W-:Y:S01]  /*7dc0*/  MUFU.EX2 R68, R68 ;  /* 0x0000004400447308 */ /* 0x000fe20000000800 */
[-C--:B------:R-:W-:Y:S01]  /*7dd0*/  FMUL.FTZ R96, R96, R79.reuse ;  /* 0x0000004f60607220 */ /* 0x080fe20000410000 */
[-C--:B------:R-:W-:Y:S01]  /*7de0*/  FMUL.FTZ R97, R97, R79.reuse ;  /* 0x0000004f61617220 */ /* 0x080fe20000410000 */
[----:B------:R-:W-:Y:S01]  /*7df0*/  FSEL R137, R137, RZ, P2 ;  /* 0x000000ff89897208 */ /* 0x000fe20001000000 */
[-C--:B------:R-:W-:Y:S01]  /*7e00*/  FMUL.FTZ R100, R100, R79.reuse ;  /* 0x0000004f64647220 */ /* 0x080fe20000410000 */
[-C--:B------:R-:W-:Y:S01]  /*7e10*/  FMUL.FTZ R101, R101, R79.reuse ;  /* 0x0000004f65657220 */ /* 0x080fe20000410000 */
[-C--:B------:R-:W-:Y:S01]  /*7e20*/  FMUL.FTZ R104, R104, R79.reuse ;  /* 0x0000004f68687220 */ /* 0x080fe20000410000 */
[----:B------:R-:W-:Y:S01]  /*7e30*/  FMUL.FTZ R105, R105, R79 ;  /* 0x0000004f69697220 */ /* 0x000fe20000410000 */
[--C-:B------:R-:W-:Y:S01]  /*7e40*/  FFMA.FTZ R142, R29, UR10, -R137.reuse ;  /* 0x0000000a1d8e7c23 */ /* 0x100fe20008010889 */
[----:B------:R-:W-:Y:S01]  /*7e50*/  FSEL R29, R21, RZ, P2 ;  /* 0x000000ff151d7208 */ /* 0x000fe20001000000 */
[--C-:B------:R-:W-:Y:S01]  /*7e60*/  FFMA.FTZ R146, R54, UR10, -R137.reuse ;  /* 0x0000000a36927c23 */ /* 0x100fe20008010889 */
[----:B------:R-:W-:Y:S01]  /*7e70*/  FFMA.FTZ R54, R32, UR10, -R137 ;  /* 0x0000000a20367c23 */ /* 0x000fe20008010889 */
[----:B------:R-:W-:-:S02]  /*7e80*/  IMAD.U32 R32, RZ, RZ, UR6 ;  /* 0x00000006ff207e24 */ /* 0x000fc4000f8e00ff */
[--C-:B------:R-:W-:Y:S01]  /*7e90*/  FFMA.FTZ R141, R24, UR10, -R137.reuse ;  /* 0x0000000a188d7c23 */ /* 0x100fe20008010889 */
[----:B------:R-:W-:Y:S01]  /*7ea0*/  FADD.FTZ R29, -R29, R136 ;  /* 0x000000881d1d7221 */ /* 0x000fe20000010100 */
[----:B------:R-:W-:Y:S01]  /*7eb0*/  MUFU.EX2 R142, R142 ;  /* 0x0000008e008e7308 */ /* 0x000fe20000000800 */
[--C-:B------:R-:W-:Y:S01]  /*7ec0*/  FFMA.FTZ R27, R27, UR10, -R137.reuse ;  /* 0x0000000a1b1b7c23 */ /* 0x100fe20008010889 */
[----:B------:R-:W-:Y:S01]  /*7ed0*/  @!P1 LEA R32, R32, UR36, 0x3 ;  /* 0x0000002420209c11 */ /* 0x000fe2000f8e18ff */
[----:B------:R-:W-:Y:S01]  /*7ee0*/  FMUL.FTZ R29, R29, UR10 ;  /* 0x0000000a1d1d7c20 */ /* 0x000fe20008410000 */
[--C-:B------:R-:W-:Y:S01]  /*7ef0*/  FFMA.FTZ R31, R31, UR10, -R137.reuse ;  /* 0x0000000a1f1f7c23 */ /* 0x100fe20008010889 */
[----:B------:R-:W-:Y:S01]  /*7f00*/  FFMA.FTZ R24, R79, R7, R28 ;  /* 0x000000074f187223 */ /* 0x000fe2000001001c */
[--C-:B------:R-:W-:Y:S01]  /*7f10*/  FFMA.FTZ R35, R35, UR10, -R137.reuse ;  /* 0x0000000a23237c23 */ /* 0x100fe20008010889 */
[----:B------:R-:W-:Y:S01]  /*7f20*/  @!P1 VIADD R32, R32, 0x2d860 ;  /* 0x0002d86020209836 */ /* 0x000fe20000000000 */
[----:B------:R-:W-:Y:S01]  /*7f30*/  MUFU.EX2 R141, R141 ;  /* 0x0000008d008d7308 */ /* 0x000fe20000000800 */
[----:B------:R-:W-:Y:S01]  /*7f40*/  FADD.FTZ R24, R55, R24 ;  /* 0x0000001837187221 */ /* 0x000fe20000010000 */
[--C-:B------:R-:W-:Y:S01]  /*7f50*/  FFMA.FTZ R138, R36, UR10, -R137.reuse ;  /* 0x0000000a248a7c23 */ /* 0x100fe20008010889 */
[--C-:B------:R-:W-:Y:S01]  /*7f60*/  FFMA.FTZ R36, R47, UR10, -R137.reuse ;  /* 0x0000000a2f247c23 */ /* 0x100fe20008010889 */
[----:B------:R-:W-:Y:S01]  /*7f70*/  @!P1 PRMT R32, RZ, 0x654, R32 ;  /* 0x00000654ff209816 */ /* 0x000fe20000000020 */
[----:B------:R-:W-:Y:S01]  /*7f80*/  FADD.FTZ R47, R25, R24 ;  /* 0x00000018192f7221 */ /* 0x000fe20000010000 */
[----:B------:R-:W-:Y:S01]  /*7f90*/  F2FP.F16.F32.PACK_AB R24, R55, R28 ;  /* 0x0000001c3718723e */ /* 0x000fe200000000ff */
[----:B------:R-:W-:Y:S01]  /*7fa0*/  FFMA.FTZ R139, R39, UR10, -R137 ;  /* 0x0000000a278b7c23 */ /* 0x000fe20008010889 */
[----:B------:R-:W0:Y:S01]  /*7fb0*/  MUFU.EX2 R29, R29 ;  /* 0x0000001d001d7308 */ /* 0x000e220000000800 */
[----:B------:R0:W-:Y:S01]  /*7fc0*/  @!P1 SYNCS.ARRIVE.TRANS64.RED.A1T0 RZ, [R32+URZ], RZ ;  /* 0x000000ff20ff99a7 */ /* 0x0001e2000810043f */
[----:B------:R-:W-:Y:S01]  /*7fd0*/  FADD.FTZ R28, R26, R47 ;  /* 0x0000002f1a1c7221 */ /* 0x000fe20000010000 */
[--C-:B------:R-:W-:Y:S01]  /*7fe0*/  FFMA.FTZ R140, R40, UR10, -R137.reuse ;  /* 0x0000000a288c7c23 */ /* 0x100fe20008010889 */
[--C-:B------:R-:W-:Y:S01]  /*7ff0*/  FFMA.FTZ R43, R43, UR10, -R137.reuse ;  /* 0x0000000a2b2b7c23 */ /* 0x100fe20008010889 */
[--C-:B------:R-:W-:Y:S01]  /*8000*/  FFMA.FTZ R7, R61, UR10, -R137.reuse ;  /* 0x0000000a3d077c23 */ /* 0x100fe20008010889 */
[----:B------:R-:W-:Y:S01]  /*8010*/  FADD.FTZ R55, R23, R28 ;  /* 0x0000001c17377221 */ /* 0x000fe20000010000 */
[--C-:B------:R-:W-:Y:S01]  /*8020*/  FFMA.FTZ R61, R65, UR10, -R137.reuse ;  /* 0x0000000a413d7c23 */ /* 0x100fe20008010889 */
[----:B------:R-:W1:Y:S01]  /*8030*/  MUFU.EX2 R27, R27 ;  /* 0x0000001b001b7308 */ /* 0x000e620000000800 */
[----:B------:R-:W-:Y:S01]  /*8040*/  FFMA.FTZ R144, R44, UR10, -R137 ;  /* 0x0000000a2c907c23 */ /* 0x000fe20008010889 */
[----:B------:R-:W-:Y:S01]  /*8050*/  FADD.FTZ R40, R30, R55 ;  /* 0x000000371e287221 */ /* 0x000fe20000010000 */
[--C-:B------:R-:W-:Y:S01]  /*8060*/  FFMA.FTZ R39, R48, UR10, -R137.reuse ;  /* 0x0000000a30277c23 */ /* 0x100fe20008010889 */
[--C-:B------:R-:W-:Y:S01]  /*8070*/  FFMA.FTZ R51, R51, UR10, -R137.reuse ;  /* 0x0000000a33337c23 */ /* 0x100fe20008010889 */
[--C-:B------:R-:W-:Y:S01]  /*8080*/  FFMA.FTZ R44, R52, UR10, -R137.reuse ;  /* 0x0000000a342c7c23 */ /* 0x100fe20008010889 */
[----:B------:R-:W-:Y:S01]  /*8090*/  FADD.FTZ R65, R33, R40 ;  /* 0x0000002821417221 */ /* 0x000fe20000010000 */
[----:B------:R-:W-:Y:S01]  /*80a0*/  FFMA.FTZ R57, R57, UR10, -R137 ;  /* 0x0000000a39397c23 */ /* 0x000fe20008010889 */
[----:B------:R-:W2:Y:S01]  /*80b0*/  MUFU.EX2 R146, R146 ;  /* 0x0000009200927308 */ /* 0x000ea20000000800 */
[----:B0-----:R-:W-:Y:S01]  /*80c0*/  FFMA.FTZ R32, R29, R6, R142 ;  /* 0x000000061d207223 */ /* 0x001fe2000001008e */
[----:B------:R-:W-:Y:S01]  /*80d0*/  FADD.FTZ R40, R34, R65 ;  /* 0x0000004122287221 */ /* 0x000fe20000010000 */
[--C-:B------:R-:W-:Y:S01]  /*80e0*/  FFMA.FTZ R52, R58, UR10, -R137.reuse ;  /* 0x0000000a3a347c23 */ /* 0x100fe20008010889 */
[----:B------:R-:W-:Y:S01]  /*80f0*/  FFMA.FTZ R6, R62, UR10, -R137 ;  /* 0x0000000a3e067c23 */ /* 0x000fe20008010889 */
[----:B------:R-:W-:Y:S01]  /*8100*/  FADD.FTZ R32, R141, R32 ;  /* 0x000000208d207221 */ /* 0x000fe20000010000 */
[----:B------:R-:W-:Y:S01]  /*8110*/  FADD.FTZ R65, R37, R40 ;  /* 0x0000002825417221 */ /* 0x000fe20000010000 */
[----:B------:R-:W-:Y:S01]  /*8120*/  F2FP.F16.F32.PACK_AB R26, R26, R25 ;  /* 0x000000191a1a723e */ /* 0x000fe200000000ff */
[----:B------:R-:W0:Y:S01]  /*8130*/  MUFU.EX2 R31, R31 ;  /* 0x0000001f001f7308 */ /* 0x000e220000000800 */
[----:B-1----:R-:W-:Y:S01]  /*8140*/  FADD.FTZ R47, R27, R32 ;  /* 0x000000201b2f7221 */ /* 0x002fe20000010000 */
[----:B------:R-:W-:Y:S01]  /*8150*/  FADD.FTZ R40, R38, R65 ;  /* 0x0000004126287221 */ /* 0x000fe20000010000 */
[----:B------:R-:W-:Y:S01]  /*8160*/  F2FP.F16.F32.PACK_AB R25, R141, R142 ;  /* 0x0000008e8d19723e */ /* 0x000fe200000000ff */
[--C-:B------:R-:W-:Y:S01]  /*8170*/  FFMA.FTZ R28, R66, UR10, -R137.reuse ;  /* 0x0000000a421c7c23 */ /* 0x100fe20008010889 */
[--C-:B------:R-:W-:Y:S01]  /*8180*/  FFMA.FTZ R66, R70, UR10, -R137.reuse ;  /* 0x0000000a46427c23 */ /* 0x100fe20008010889 */
[----:B------:R-:W-:Y:S01]  /*8190*/  FADD.FTZ R65, R41, R40 ;  /* 0x0000002829417221 */ /* 0x000fe20000010000 */
[----:B------:R-:W-:Y:S01]  /*81a0*/  FFMA.FTZ R74, R74, UR10, -R137 ;  /* 0x0000000a4a4a7c23 */ /* 0x000fe20008010889 */
[----:B------:R-:W1:Y:S01]  /*81b0*/  MUFU.EX2 R54, R54 ;  /* 0x0000003600367308 */ /* 0x000e620000000800 */
[----:B--2---:R-:W-:Y:S01]  /*81c0*/  FADD.FTZ R32, R146, R47 ;  /* 0x0000002f92207221 */ /* 0x004fe20000010000 */
[----:B------:R-:W-:Y:S01]  /*81d0*/  FADD.FTZ R40, R42, R65 ;  /* 0x000000412a287221 */ /* 0x000fe20000010000 */
[----:B------:R-:W-:Y:S01]  /*81e0*/  F2FP.F16.F32.PACK_AB R27, R146, R27 ;  /* 0x0000001b921b723e */ /* 0x000fe200000000ff */
[--C-:B------:R-:W-:Y:S01]  /*81f0*/  FFMA.FTZ R47, R69, UR10, -R137.reuse ;  /* 0x0000000a452f7c23 */ /* 0x100fe20008010889 */
[--C-:B------:R-:W-:Y:S01]  /*8200*/  FFMA.FTZ R69, R73, UR10, -R137.reuse ;  /* 0x0000000a49457c23 */ /* 0x100fe20008010889 */
[----:B------:R-:W-:Y:S01]  /*8210*/  FADD.FTZ R65, R45, R40 ;  /* 0x000000282d417221 */ /* 0x000fe20000010000 */
[----:B------:R-:W-:Y:S01]  /*8220*/  FFMA.FTZ R84, R84, UR10, -R137 ;  /* 0x0000000a54547c23 */ /* 0x000fe20008010889 */
[----:B------:R-:W2:Y:S01]  /*8230*/  MUFU.EX2 R35, R35 ;  /* 0x0000002300237308 */ /* 0x000ea20000000800 */
[----:B0-----:R-:W-:Y:S01]  /*8240*/  FADD.FTZ R55, R31, R32 ;  /* 0x000000201f377221 */ /* 0x001fe20000010000 */
[----:B------:R-:W-:Y:S01]  /*8250*/  FADD.FTZ R40, R46, R65 ;  /* 0x000000412e287221 */ /* 0x000fe20000010000 */
[----:B------:R0:W-:Y:S01]  /*8260*/  STSM.16.M88.4 [R10+0x21800], R24 ;  /* 0x021800180a007844 */ /* 0x0001e20000000200 */
[--C-:B------:R-:W-:Y:S01]  /*8270*/  FFMA.FTZ R87, R87, UR10, -R137.reuse ;  /* 0x0000000a57577c23 */ /* 0x100fe20008010889 */
[----:B------:R-:W-:Y:S01]  /*8280*/  F2FP.F16.F32.PACK_AB R58, R78, R59 ;  /* 0x0000003b4e3a723e */ /* 0x000fe200000000ff */
[--C-:B------:R-:W-:Y:S01]  /*8290*/  FFMA.FTZ R81, R81, UR10, -R137.reuse ;  /* 0x0000000a51517c23 */ /* 0x100fe20008010889 */
[----:B------:R-:W-:Y:S01]  /*82a0*/  FFMA.FTZ R82, R82, UR10, -R137 ;  /* 0x0000000a52527c23 */ /* 0x000fe20008010889 */
[----:B------:R-:W3:Y:S01]  /*82b0*/  MUFU.EX2 R138, R138 ;  /* 0x0000008a008a7308 */ /* 0x000ee20000000800 */
[----:B-1----:R-:W-:Y:S01]  /*82c0*/  FADD.FTZ R32, R54, R55 ;  /* 0x0000003736207221 */ /* 0x002fe20000010000 */
[--C-:B------:R-:W-:Y:S01]  /*82d0*/  FFMA.FTZ R83, R83, UR10, -R137.reuse ;  /* 0x0000000a53537c23 */ /* 0x100fe20008010889 */
[----:B------:R-:W-:Y:S01]  /*82e0*/  FFMA.FTZ R86, R86, UR10, -R137 ;  /* 0x0000000a56567c23 */ /* 0x000fe20008010889 */
[----:B------:R-:W-:Y:S01]  /*82f0*/  F2FP.F16.F32.PACK_AB R34, R34, R33 ;  /* 0x000000212222723e */ /* 0x000fe200000000ff */
[----:B------:R-:W-:Y:S01]  /*8300*/  UMOV UR6, UR4 ;  /* 0x0000000400067c82 */ /* 0x000fe20008000000 */
[----:B------:R-:W-:Y:S01]  /*8310*/  F2FP.F16.F32.PACK_AB R42, R42, R41 ;  /* 0x000000292a2a723e */ /* 0x000fe200000000ff */
[----:B------:R-:W-:Y:S01]  /*8320*/  FMUL.FTZ R108, R108, R79 ;  /* 0x0000004f6c6c7220 */ /* 0x000fe20000410000 */
[----:B------:R-:W1:Y:S01]  /*8330*/  MUFU.EX2 R139, R139 ;  /* 0x0000008b008b7308 */ /* 0x000e620000000800 */
[----:B--2---:R-:W-:Y:S01]  /*8340*/  FADD.FTZ R55, R35, R32 ;  /* 0x0000002023377221 */ /* 0x004fe20000010000 */
[----:B------:R-:W-:Y:S01]  /*8350*/  F2FP.F16.F32.PACK_AB R33, R54, R31 ;  /* 0x0000001f3621723e */ /* 0x000fe200000000ff */
[----:B------:R-:W-:Y:S01]  /*8360*/  FMUL.FTZ R109, R109, R79 ;  /* 0x0000004f6d6d7220 */ /* 0x000fe20000410000 */
[----:B------:R-:W-:Y:S01]  /*8370*/  F2FP.F16.F32.PACK_AB R48, R46, R45 ;  /* 0x0000002d2e30723e */ /* 0x000fe200000000ff */
[-C--:B------:R-:W-:Y:S01]  /*8380*/  FMUL.FTZ R112, R112, R79.reuse ;  /* 0x0000004f70707220 */ /* 0x080fe20000410000 */
[----:B------:R-:W-:Y:S01]  /*8390*/  F2FP.F16.F32.PACK_AB R62, R67, R64 ;  /* 0x00000040433e723e */ /* 0x000fe200000000ff */
[----:B------:R-:W-:Y:S01]  /*83a0*/  FMUL.FTZ R113, R113, R79 ;  /* 0x0000004f71717220 */ /* 0x000fe20000410000 */
[----:B------:R-:W2:Y:S01]  /*83b0*/  MUFU.EX2 R140, R140 ;  /* 0x0000008c008c7308 */ /* 0x000ea20000000800 */
[C---:B---3--:R-:W-:Y:S01]  /*83c0*/  FADD.FTZ R32, R138.reuse, R55 ;  /* 0x000000378a207221 */ /* 0x048fe20000010000 */
[----:B------:R-:W-:Y:S01]  /*83d0*/  F2FP.F16.F32.PACK_AB R35, R138, R35 ;  /* 0x000000238a23723e */ /* 0x000fe200000000ff */
[-C--:B------:R-:W-:Y:S01]  /*83e0*/  FMUL.FTZ R116, R116, R79.reuse ;  /* 0x0000004f74747220 */ /* 0x080fe20000410000 */
[----:B------:R-:W-:Y:S01]  /*83f0*/  ISETP.GT.AND P2, PT, R12, UR7, PT ;  /* 0x000000070c007c0c */ /* 0x000fe2000bf44270 */
        /* <DEDUP_REMOVED lines=14> */
[----:B------:R-:W-:-:S02]  /*84e0*/  VIADD R12, R12, 0xffffffff ;  /* 0xffffffff0c0c7836 */ /* 0x000fc40000000000 */
[-C--:B------:R-:W-:Y:S01]  /*84f0*/  FMUL.FTZ R90, R90, R29.reuse ;  /* 0x0000001d5a5a7220 */ /* 0x080fe20000410000 */
[-C--:B------:R-:W-:Y:S01]  /*8500*/  FMUL.FTZ R91, R91, R29.reuse ;  /* 0x0000001d5b5b7220 */ /* 0x080fe20000410000 */
[-C--:B------:R-:W-:Y:S01]  /*8510*/  FMUL.FTZ R94, R94, R29.reuse ;  /* 0x0000001d5e5e7220 */ /* 0x080fe20000410000 */
[----:B------:R-:W-:Y:S01]  /*8520*/  FMUL.FTZ R95, R95, R29 ;  /* 0x0000001d5f5f7220 */ /* 0x000fe20000410000 */
[----:B------:R-:W2:Y:S01]  /*8530*/  MUFU.EX2 R36, R36 ;  /* 0x0000002400247308 */ /* 0x000ea20000000800 */
[----:B---3--:R-:W-:Y:S01]  /*8540*/  FADD.FTZ R55, R43, R32 ;  /* 0x000000202b377221 */ /* 0x008fe20000010000 */
[----:B------:R-:W-:Y:S01]  /*8550*/  F2FP.F16.F32.PACK_AB R32, R30, R23 ;  /* 0x000000171e20723e */ /* 0x000fe200000000ff */
[----:B------:R-:W-:Y:S01]  /*8560*/  FADD.FTZ R23, R49, R40 ;  /* 0x0000002831177221 */ /* 0x000fe20000010000 */
[----:B------:R-:W-:Y:S01]  /*8570*/  F2FP.F16.F32.PACK_AB R40, R38, R37 ;  /* 0x000000252628723e */ /* 0x000fe200000000ff */
[-C--:B------:R-:W-:Y:S01]  /*8580*/  FMUL.FTZ R98, R98, R29.reuse ;  /* 0x0000001d62627220 */ /* 0x080fe20000410000 */
[----:B------:R-:W-:Y:S01]  /*8590*/  FMUL.FTZ R99, R99, R29 ;  /* 0x0000001d63637220 */ /* 0x000fe20000410000 */
[----:B------:R-:W-:Y:S01]  /*85a0*/  FADD.FTZ R38, R50, R23 ;  /* 0x0000001732267221 */ /* 0x000fe20000010000 */
[----:B------:R-:W3:Y:S01]  /*85b0*/  MUFU.EX2 R39, R39 ;  /* 0x0000002700277308 */ /* 0x000ee20000000800 */
[C---:B-1----:R-:W-:Y:S01]  /*85c0*/  FADD.FTZ R55, R144.reuse, R55 ;  /* 0x0000003790377221 */ /* 0x042fe20000010000 */
[----:B------:R-:W-:Y:S01]  /*85d0*/  F2FP.F16.F32.PACK_AB R43, R144, R43 ;  /* 0x0000002b902b723e */ /* 0x000fe200000000ff */
[----:B0-----:R-:W-:Y:S01]  /*85e0*/  FADD.FTZ R25, R53, R38 ;  /* 0x0000002635197221 */ /* 0x001fe20000010000 */
[----:B------:R-:W-:Y:S01]  /*85f0*/  F2FP.F16.F32.PACK_AB R50, R50, R49 ;  /* 0x000000313232723e */ /* 0x000fe200000000ff */
[----:B------:R0:W-:Y:S01]  /*8600*/  STSM.16.M88.4 [R9], R32 ;  /* 0x0000002009007844 */ /* 0x0001e20000000200 */
[----:B------:R-:W-:Y:S01]  /*8610*/  FMUL.FTZ R102, R102, R29 ;  /* 0x0000001d66667220 */ /* 0x000fe20000410000 */
[----:B------:R-:W-:Y:S01]  /*8620*/  FADD.FTZ R26, R56, R25 ;  /* 0x00000019381a7221 */ /* 0x000fe20000010000 */
[----:B------:R-:W1:Y:S01]  /*8630*/  MUFU.EX2 R51, R51 ;  /* 0x0000003300337308 */ /* 0x000e620000000800 */
[----:B--2---:R-:W-:Y:S01]  /*8640*/  FADD.FTZ R30, R36, R55 ;  /* 0x00000037241e7221 */ /* 0x004fe20000010000 */
[----:B------:R-:W-:Y:S01]  /*8650*/  F2FP.F16.F32.PACK_AB R56, R56, R53 ;  /* 0x000000353838723e */ /* 0x000fe200000000ff */
[----:B------:R-:W-:Y:S01]  /*8660*/  FADD.FTZ R25, R59, R26 ;  /* 0x0000001a3b197221 */ /* 0x000fe20000010000 */
[----:B------:R0:W-:Y:S01]  /*8670*/  STSM.16.M88.4 [R8], R40 ;  /* 0x0000002808007844 */ /* 0x0001e20000000200 */
[-C--:B------:R-:W-:Y:S01]  /*8680*/  FMUL.FTZ R103, R103, R29.reuse ;  /* 0x0000001d67677220 */ /* 0x080fe20000410000 */
[-C--:B------:R-:W-:Y:S01]  /*8690*/  FMUL.FTZ R106, R106, R29.reuse ;  /* 0x0000001d6a6a7220 */ /* 0x080fe20000410000 */
[----:B------:R-:W-:Y:S01]  /*86a0*/  FADD.FTZ R25, R78, R25 ;  /* 0x000000194e197221 */ /* 0x000fe20000010000 */
[----:B------:R-:W2:Y:S01]  /*86b0*/  MUFU.EX2 R44, R44 ;  /* 0x0000002c002c7308 */ /* 0x000ea20000000800 */
[C---:B---3--:R-:W-:Y:S01]  /*86c0*/  FADD.FTZ R30, R39.reuse, R30 ;  /* 0x0000001e271e7221 */ /* 0x048fe20000010000 */
[----:B------:R-:W-:Y:S01]  /*86d0*/  F2FP.F16.F32.PACK_AB R49, R39, R36 ;  /* 0x000000242731723e */ /* 0x000fe200000000ff */
[----:B------:R-:W-:Y:S01]  /*86e0*/  FADD.FTZ R26, R60, R25 ;  /* 0x000000193c1a7221 */ /* 0x000fe20000010000 */
[----:B------:R-:W-:Y:S01]  /*86f0*/  F2FP.F16.F32.PACK_AB R60, R63, R60 ;  /* 0x0000003c3f3c723e */ /* 0x000fe200000000ff */
[-C--:B------:R-:W-:Y:S01]  /*8700*/  FMUL.FTZ R107, R107, R29.reuse ;  /* 0x0000001d6b6b7220 */ /* 0x080fe20000410000 */
[-C--:B------:R-:W-:Y:S01]  /*8710*/  FMUL.FTZ R110, R110, R29.reuse ;  /* 0x0000001d6e6e7220 */ /* 0x080fe20000410000 */
[----:B------:R-:W-:Y:S01]  /*8720*/  FADD.FTZ R25, R63, R26 ;  /* 0x0000001a3f197221 */ /* 0x000fe20000010000 */
[----:B------:R-:W3:Y:S01]  /*8730*/  MUFU.EX2 R57, R57 ;  /* 0x0000003900397308 */ /* 0x000ee20000000800 */
[----:B-1----:R-:W-:Y:S01]  /*8740*/  FADD.FTZ R23, R51, R30 ;  /* 0x0000001e33177221 */ /* 0x002fe20000010000 */
[-C--:B------:R-:W-:Y:S01]  /*8750*/  FMUL.FTZ R111, R111, R29.reuse ;  /* 0x0000001d6f6f7220 */ /* 0x080fe20000410000 */
[----:B------:R-:W-:Y:S01]  /*8760*/  FADD.FTZ R26, R64, R25 ;  /* 0x00000019401a7221 */ /* 0x000fe20000010000 */
[-C--:B------:R-:W-:Y:S01]  /*8770*/  FMUL.FTZ R114, R114, R29.reuse ;  /* 0x0000001d72727220 */ /* 0x080fe20000410000 */
[-C--:B------:R-:W-:Y:S01]  /*8780*/  FMUL.FTZ R115, R115, R29.reuse ;  /* 0x0000001d73737220 */ /* 0x080fe20000410000 */
[----:B------:R-:W-:Y:S01]  /*8790*/  FMUL.FTZ R118, R118, R29 ;  /* 0x0000001d76767220 */ /* 0x000fe20000410000 */
[----:B------:R-:W-:Y:S01]  /*87a0*/  FADD.FTZ R25, R67, R26 ;  /* 0x0000001a43197221 */ /* 0x000fe20000010000 */
[----:B------:R-:W1:Y:S01]  /*87b0*/  MUFU.EX2 R52, R52 ;  /* 0x0000003400347308 */ /* 0x000e620000000800 */
[C---:B--2---:R-:W-:Y:S01]  /*87c0*/  FADD.FTZ R24, R44.reuse, R23 ;  /* 0x000000172c187221 */ /* 0x044fe20000010000 */
[----:B------:R-:W-:Y:S01]  /*87d0*/  F2FP.F16.F32.PACK_AB R51, R44, R51 ;  /* 0x000000332c33723e */ /* 0x000fe200000000ff */
[-C--:B------:R-:W-:Y:S01]  /*87e0*/  FMUL.FTZ R119, R119, R29.reuse ;  /* 0x0000001d77777220 */ /* 0x080fe20000410000 */
[-C--:B------:R-:W-:Y:S01]  /*87f0*/  FMUL.FTZ R122, R122, R29.reuse ;  /* 0x0000001d7a7a7220 */ /* 0x080fe20000410000 */
[-C--:B------:R-:W-:Y:S01]  /*8800*/  FMUL.FTZ R123, R123, R29.reuse ;  /* 0x0000001d7b7b7220 */ /* 0x080fe20000410000 */
[-C--:B------:R-:W-:Y:S01]  /*8810*/  FMUL.FTZ R126, R126, R29.reuse ;  /* 0x0000001d7e7e7220 */ /* 0x080fe20000410000 */
[----:B------:R0:W-:Y:S01]  /*8820*/  STSM.16.M88.4 [R5], R48 ;  /* 0x0000003005007844 */ /* 0x0001e20000000200 */
[----:B------:R-:W2:Y:S01]  /*8830*/  MUFU.EX2 R7, R7 ;  /* 0x0000000700077308 */ /* 0x000ea20000000800 */
[----:B---3--:R-:W-:Y:S01]  /*8840*/  FADD.FTZ R23, R57, R24 ;  /* 0x0000001839177221 */ /* 0x008fe20000010000 */
[-C--:B------:R-:W-:Y:S01]  /*8850*/  FMUL.FTZ R127, R127, R29.reuse ;  /* 0x0000001d7f7f7220 */ /* 0x080fe20000410000 */
[-C--:B------:R-:W-:Y:S01]  /*8860*/  FMUL.FTZ R130, R130, R29.reuse ;  /* 0x0000001d82827220 */ /* 0x080fe20000410000 */
[-C--:B------:R-:W-:Y:S01]  /*8870*/  FMUL.FTZ R131, R131, R29.reuse ;  /* 0x0000001d83837220 */ /* 0x080fe20000410000 */
[-C--:B------:R-:W-:Y:S01]  /*8880*/  FMUL.FTZ R134, R134, R29.reuse ;  /* 0x0000001d86867220 */ /* 0x080fe20000410000 */
[----:B------:R-:W-:Y:S01]  /*8890*/  FMUL.FTZ R135, R135, R29 ;  /* 0x0000001d87877220 */ /* 0x000fe20000410000 */
[----:B------:R-:W-:Y:S01]  /*88a0*/  IMAD.MOV.U32 R136, RZ, RZ, R21 ;  /* 0x000000ffff887224 */ /* 0x000fe200078e0015 */
[----:B------:R-:W3:Y:S01]  /*88b0*/  MUFU.EX2 R6, R6 ;  /* 0x0000000600067308 */ /* 0x000ee20000000800 */
[C---:B-1----:R-:W-:Y:S01]  /*88c0*/  FADD.FTZ R24, R52.reuse, R23 ;  /* 0x0000001734187221 */ /* 0x042fe20000010000 */
[----:B------:R-:W-:-:S06]  /*88d0*/  F2FP.F16.F32.PACK_AB R57, R52, R57 ;  /* 0x000000393439723e */ /* 0x000fcc00000000ff */
[----:B------:R-:W1:Y:S01]  /*88e0*/  MUFU.EX2 R61, R61 ;  /* 0x0000003d003d7308 */ /* 0x000e620000000800 */
[----:B--2---:R-:W-:-:S07]  /*88f0*/  FADD.FTZ R23, R7, R24 ;  /* 0x0000001807177221 */ /* 0x004fce0000010000 */
[----:B------:R-:W2:Y:S01]  /*8900*/  MUFU.EX2 R28, R28 ;  /* 0x0000001c001c7308 */ /* 0x000ea20000000800 */
[C---:B---3--:R-:W-:Y:S01]  /*8910*/  FADD.FTZ R24, R6.reuse, R23 ;  /* 0x0000001706187221 */ /* 0x048fe20000010000 */
[----:B------:R-:W-:-:S05]  /*8920*/  F2FP.F16.F32.PACK_AB R59, R6, R7 ;  /* 0x00000007063b723e */ /* 0x000fca00000000ff */
[----:B------:R0:W-:Y:S01]  /*8930*/  STSM.16.M88.4 [R10+0x27800], R56 ;  /* 0x027800380a007844 */ /* 0x0001e20000000200 */
[----:B------:R-:W3:Y:S01]  /*8940*/  MUFU.EX2 R47, R47 ;  /* 0x0000002f002f7308 */ /* 0x000ee20000000800 */
[----:B-1----:R-:W-:-:S07]  /*8950*/  FADD.FTZ R23, R61, R24 ;  /* 0x000000183d177221 */ /* 0x002fce0000010000 */
[----:B------:R-:W1:Y:S01]  /*8960*/  MUFU.EX2 R66, R66 ;  /* 0x0000004200427308 */ /* 0x000e620000000800 */
[C---:B--2---:R-:W-:Y:S01]  /*8970*/  FADD.FTZ R24, R28.reuse, R23 ;  /* 0x000000171c187221 */ /* 0x044fe20000010000 */
[----:B------:R-:W-:-:S06]  /*8980*/  F2FP.F16.F32.PACK_AB R61, R28, R61 ;  /* 0x0000003d1c3d723e */ /* 0x000fcc00000000ff */
[----:B------:R-:W2:Y:S01]  /*8990*/  MUFU.EX2 R69, R69 ;  /* 0x0000004500457308 */ /* 0x000ea20000000800 */
[----:B---3--:R-:W-:Y:S01]  /*89a0*/  FADD.FTZ R23, R47, R24 ;  /* 0x000000182f177221 */ /* 0x008fe20000010000 */
[----:B------:R-:W-:-:S06]  /*89b0*/  FADD.FTZ R24, R68, R25 ;  /* 0x0000001944187221 */ /* 0x000fcc0000010000 */
[----:B------:R-:W3:Y:S01]  /*89c0*/  MUFU.EX2 R71, R71 ;  /* 0x0000004700477308 */ /* 0x000ee20000000800 */
[C---:B-1----:R-:W-:Y:S01]  /*89d0*/  FADD.FTZ R6, R66.reuse, R23 ;  /* 0x0000001742067221 */ /* 0x042fe20000010000 */
[----:B------:R-:W-:-:S05]  /*89e0*/  F2FP.F16.F32.PACK_AB R63, R66, R47 ;  /* 0x0000002f423f723e */ /* 0x000fca00000000ff */
[----:B------:R0:W-:Y:S01]  /*89f0*/  STSM.16.M88.4 [R4], R60 ;  /* 0x0000003c04007844 */ /* 0x0001e20000000200 */
[----:B------:R-:W1:Y:S01]  /*8a00*/  MUFU.EX2 R74, R74 ;  /* 0x0000004a004a7308 */ /* 0x000e620000000800 */
[----:B--2---:R-:W-:-:S07]  /*8a10*/  FADD.FTZ R7, R69, R6 ;  /* 0x0000000645077221 */ /* 0x004fce0000010000 */
        /* <DEDUP_REMOVED lines=15> */
[----:B------:R-:W-:-:S05]  /*8b10*/  F2FP.F16.F32.PACK_AB R71, R87, R84 ;  /* 0x000000545747723e */ /* 0x000fca00000000ff */
[----:B------:R0:W-:Y:S01]  /*8b20*/  STSM.16.M88.4 [R8+0x6000], R68 ;  /* 0x0060004408007844 */ /* 0x0001e20000000200 */
        /* <DEDUP_REMOVED lines=11> */
[----:B-1----:R-:W-:Y:S01]  /*8be0*/  F2FP.F16.F32.PACK_AB R82, R13, R76 ;  /* 0x0000004c0d52723e */ /* 0x002fe200000000ff */
[----:B------:R-:W-:Y:S01]  /*8bf0*/  FADD.FTZ R76, R76, R23 ;  /* 0x000000174c4c7221 */ /* 0x000fe20000010000 */
[----:B--2---:R-:W-:-:S03]  /*8c00*/  FADD.FTZ R6, R24, R7 ;  /* 0x0000000718067221 */ /* 0x004fc60000010000 */
[----:B------:R-:W-:Y:S01]  /*8c10*/  FADD.FTZ R7, R13, R76 ;  /* 0x0000004c0d077221 */ /* 0x000fe20000010000 */
[----:B------:R-:W-:Y:S01]  /*8c20*/  IMAD.MOV.U32 R13, RZ, RZ, R20 ;  /* 0x000000ffff0d7224 */ /* 0x000fe200078e0014 */
[C---:B---3--:R-:W-:Y:S01]  /*8c30*/  F2FP.F16.F32.PACK_AB R83, R25.reuse, R24 ;  /* 0x000000181953723e */ /* 0x048fe200000000ff */
[----:B------:R-:W-:-:S04]  /*8c40*/  FADD.FTZ R6, R25, R6 ;  /* 0x0000000619067221 */ /* 0x000fc80000010000 */
[----:B------:R0:W-:Y:S01]  /*8c50*/  STSM.16.M88.4 [R5+0x6000], R80 ;  /* 0x0060005005007844 */ /* 0x0001e20000000200 */
[----:B------:R1:W-:Y:S06]  /*8c60*/  MEMBAR.ALL.CTA ;  /* 0x0000000000007992 */ /* 0x0003ec0000008000 */
[----:B-1----:R-:W1:Y:S02]  /*8c70*/  FENCE.VIEW.ASYNC.S ;  /* 0x00000000000073c6 */ /* 0x002e640000000000 */
[----:B-1----:R-:W-:Y:S01]  /*8c80*/  NOP ;  /* 0x0000000000007918 */ /* 0x002fe20000000000 */
[----:B------:R-:W-:Y:S05]  /*8c90*/  @P2 BRA `(.L_x_10244) ;  /* 0xffffffc400c82947 */ /* 0x000fea000383ffff */
[----:B------:R-:W-:Y:S02]  /*8ca0*/  IMAD.MOV.U32 R136, RZ, RZ, R21 ;  /* 0x000000ffff887224 */ /* 0x000fe400078e0015 */
[----:B------:R-:W-:-:S07]  /*8cb0*/  IMAD.MOV.U32 R13, RZ, RZ, R20 ;  /* 0x000000ffff0d7224 */ /* 0x000fce00078e0014 */
.L_x_10227:
[----:B------:R-:W2:Y:S01]  /*8cc0*/  S2UR UR6, SR_CTAID.X ;  /* 0x00000000000679c3 */ /* 0x000ea20000002500 */
[----:B------:R-:W-:Y:S01]  /*8cd0*/  ULDC UR7, c[0x0][0x448] ;  /* 0x0001120000077ab9 */ /* 0x000fe20000000800 */
[----:B------:R-:W-:Y:S01]  /*8ce0*/  IADD3 R85, -R85, 0x1, RZ ;  /* 0x0000000155557810 */ /* 0x000fe20007ffe1ff */
[----:B------:R-:W-:Y:S01]  /*8cf0*/  UISETP.NE.AND UP0, UPT, UR7, 0x1, UPT ;  /* 0x000000010700788c */ /* 0x000fe2000bf05270 */
[----:B------:R-:W-:Y:S01]  /*8d00*/  ULDC UR15, c[0x0][0x9e4] ;  /* 0x00027900000f7ab9 */ /* 0x000fe20000000800 */
[----:B------:R-:W-:Y:S02]  /*8d10*/  UMOV UR11, 0xc0 ;  /* 0x000000c0000b7882 */ /* 0x000fe40000000000 */
[----:B------:R-:W-:Y:S01]  /*8d20*/  IMAD R85, R18, UR31, R85 ;  /* 0x0000001f12557c24 */ /* 0x000fe2000f8e0255 */
[----:B------:R-:W-:-:S04]  /*8d30*/  UISETP.GE.AND UP1, UPT, UR15, 0x1, UPT ;  /* 0x000000010f00788c */ /* 0x000fc8000bf26270 */
[----:B------:R-:W-:Y:S02]  /*8d40*/  R2UR UR14, R85 ;  /* 0x00000000550e72ca */ /* 0x000fe400000e0000 */
[----:B------:R-:W-:Y:S01]  /*8d50*/  PLOP3.LUT P5, PT, PT, PT, UP1, 0x80, 0x0 ;  /* 0x000000000000781c */ /* 0x000fe20003faf018 */
[----:B------:R-:W-:Y:S01]  /*8d60*/  @UP0 ULDC UR18, c[0x0][0x450] ;  /* 0x0001140000120ab9 */ /* 0x000fe20000000800 */
[----:B--2---:R-:W-:-:S03]  /*8d70*/  UIMAD UR11, UR6, UR11, 0xbf ;  /* 0x000000bf060b74a4 */ /* 0x004fc6000f8e020b */
[----:B------:R-:W-:Y:S02]  /*8d80*/  @UP0 ULDC UR6, c[0x0][0x44c] ;  /* 0x0001130000060ab9 */ /* 0x000fe40000000800 */
[----:B------:R-:W-:-:S04]  /*8d90*/  UIMAD.WIDE.U32 UR6, UR11, UR6, URZ ;  /* 0x000000060b0672a5 */ /* 0x000fc8000f8e003f */
[----:B------:R-:W-:-:S04]  /*8da0*/  @UP0 USHF.R.U32.HI UR11, URZ, UR18, UR7 ;  /* 0x000000123f0b0299 */ /* 0x000fc80008011607 */
[----:B------:R-:W-:-:S03]  /*8db0*/  UIADD3 UR11, UR14, UR11, URZ ;  /* 0x0000000b0e0b7290 */ /* 0x000fc6000fffe03f */
[----:B------:R-:W-:Y:S02]  /*8dc0*/  ULDC UR14, c[0x0][0x9dc] ;  /* 0x00027700000e7ab9 */ /* 0x000fe40000000800 */
        /* <DEDUP_REMOVED lines=12> */
.L_x_10246:
[----:B------:R-:W-:-:S11]  /*8e90*/  UISETP.NE.AND UP1, UPT, UR15, 0x1, UPT ;  /* 0x000000010f00788c */ /* 0x000fd6000bf25270 */
[----:B------:R-:W-:Y:S02]  /*8ea0*/  @UP1 ULDC.64 UR18, c[0x0][0x9e8] ;  /* 0x00027a0000121ab9 */ /* 0x000fe40000000a00 */
[----:B------:R-:W-:-:S04]  /*8eb0*/  UIMAD.WIDE.U32 UR6, UR11, UR18, URZ ;  /* 0x000000120b0672a5 */ /* 0x000fc8000f8e003f */
[----:B------:R-:W-:-:S12]  /*8ec0*/  @UP1 USHF.R.U32.HI UR11, URZ, UR19, UR7 ;  /* 0x000000133f0b1299 */ /* 0x000fd80008011607 */
.L_x_10247:
[----:B------:R-:W-:-:S04]  /*8ed0*/  UIMAD UR11, UR11, UR15, URZ ;  /* 0x0000000f0b0b72a4 */ /* 0x000fc8000f8e023f */
[----:B------:R-:W-:-:S04]  /*8ee0*/  UISETP.LT.AND UP1, UPT, UR14, UR11, UPT ;  /* 0x0000000b0e00728c */ /* 0x000fc8000bf21270 */
[----:B------:R-:W-:-:S12]  /*8ef0*/  USEL UR14, UR14, UR11, !UP1 ;  /* 0x0000000b0e0e7287 */ /* 0x000fd8000c800000 */
.L_x_10245:
        /* <DEDUP_REMOVED lines=15> */
.L_x_10257:
[----:B------:R-:W-:Y:S01]  /*8ff0*/  UIADD3 UR4, UR11, 0x1, URZ ;  /* 0x000000010b047890 */ /* 0x000fe2000fffe03f */
[----:B------:R-:W-:-:S03]  /*9000*/  ISETP.NE.AND P3, PT, RZ, UR38, PT ;  /* 0x00000026ff007c0c */ /* 0x000fc6000bf65270 */
[----:B------:R-:W-:-:S04]  /*9010*/  UISETP.NE.AND UP1, UPT, UR4, 0x2, UPT ;  /* 0x000000020400788c */ /* 0x000fc8000bf25270 */
[----:B------:R-:W-:Y:S02]  /*9020*/  USEL UR5, URZ, 0x1, UP1 ;  /* 0x000000013f057887 */ /* 0x000fe40008800000 */
[----:B------:R-:W-:Y:S02]  /*9030*/  USEL UR4, UR4, URZ, UP1 ;  /* 0x0000003f04047287 */ /* 0x000fe40008800000 */
[----:B------:R-:W-:Y:S02]  /*9040*/  ULOP3.LUT UR5, UR32, UR5, URZ, 0x3c, !UPT ;  /* 0x0000000520057292 */ /* 0x000fe4000f8e3c3f */
[----:B--2---:R-:W-:Y:S10]  /*9050*/  @P3 BRA `(.L_x_10249) ;  /* 0x00000000002c3947 */ /* 0x004ff40003800000 */
[----:B------:R-:W-:Y:S05]  /*9060*/  @!P0 BRA `(.L_x_10250) ;  /* 0x0000000000048947 */ /* 0x000fea0003800000 */
[----:B------:R-:W-:Y:S01]  /*9070*/  BPT.TRAP 0x1 ;  /* 0x000000040000795c */ /* 0x000fe20000300000 */
.L_x_10250:
[----:B------:R-:W-:Y:S01]  /*9080*/  ULEA UR14, UR4, UR36, 0x3 ;  /* 0x00000024040e7291 */ /* 0x000fe2000f8e183f */
[----:B------:R-:W-:-:S05]  /*9090*/  IMAD.U32 R13, RZ, RZ, UR5 ;  /* 0x00000005ff0d7e24 */ /* 0x000fca000f8e00ff */
[----:B------:R-:W-:-:S04]  /*90a0*/  SHF.L.U32 R13, R13, 0x1f, RZ ;  /* 0x0000001f0d0d7819 */ /* 0x000fc800000006ff */
[----:B------:R2:W3:Y:S01]  /*90b0*/  SYNCS.PHASECHK.TRANS64.TRYWAIT P2, [UR14+0x2d830], R13 ;  /* 0x02d8300dff0075a7 */ /* 0x0004e2000804014e */
[----:B------:R-:W-:Y:S05]  /*90c0*/  @!P0 BRA `(.L_x_10251) ;  /* 0x0000000000048947 */ /* 0x000fea0003800000 */
[----:B------:R-:W-:Y:S01]  /*90d0*/  BPT.TRAP 0x1 ;  /* 0x000000040000795c */ /* 0x000fe20000300000 */
.L_x_10251:
[----:B---3--:R-:W-:Y:S05]  /*90e0*/  @P2 BRA `(.L_x_10249) ;  /* 0x0000000000082947 */ /* 0x008fea0003800000 */
[----:B------:R-:W3:Y:S02]  /*90f0*/  SYNCS.PHASECHK.TRANS64.TRYWAIT P2, [UR14+0x2d830], R13 ;  /* 0x02d8300dff0075a7 */ /* 0x000ee4000804014e */
[----:B---3--:R-:W-:Y:S05]  /*9100*/  @!P2 BRA `(.L_x_10252) ;  /* 0x000000c400e4a947 */ /* 0x008fea0003800000 */
.L_x_10249:
[----:B-12---:R-:W-:Y:S01]  /*9110*/  VIADD R13, R22, 0x8 ;  /* 0x00000008160d7836 */ /* 0x006fe20000000000 */
[----:B------:R-:W-:Y:S01]  /*9120*/  R2UR UR28, R14 ;  /* 0x000000000e1c72ca */ /* 0x000fe200000e0000 */
[----:B------:R-:W-:Y:S01]  /*9130*/  UIMAD UR26, UR4, 0x600, UR37 ;  /* 0x00000600041a78a4 */ /* 0x000fe2000f8e0225 */
[----:B------:R-:W-:Y:S01]  /*9140*/  R2UR UR29, R15 ;  /* 0x000000000f1d72ca */ /* 0x000fe200000e0000 */
[----:B------:R-:W-:Y:S01]  /*9150*/  UMOV UR31, 0x80000020 ;  /* 0x80000020001f7882 */ /* 0x000fe20000000000 */
[----:B------:R1:W-:Y:S01]  /*9160*/  BAR.SYNC.DEFER_BLOCKING R13, 0x100 ;  /* 0x0004000d0000751d */ /* 0x0003e20000010000 */
[----:B------:R-:W-:Y:S02]  /*9170*/  UIADD3 UR14, UR26, 0x200, URZ ;  /* 0x000002001a0e7890 */ /* 0x000fe4000fffe03f */
[----:B------:R-:W-:Y:S02]  /*9180*/  UIADD3 UR18, UR26, 0x202, URZ ;  /* 0x000002021a127890 */ /* 0x000fe4000fffe03f */
[----:B------:R-:W-:-:S02]  /*9190*/  UIADD3 UR22, UR26, 0x400, URZ ;  /* 0x000004001a167890 */ /* 0x000fc4000fffe03f */
[----:B------:R-:W-:Y:S01]  /*91a0*/  UMOV UR30, UR26 ;  /* 0x0000001a001e7c82 */ /* 0x000fe20008000000 */
[----:B------:R-:W-:Y:S01]  /*91b0*/  UMOV UR15, 0x80000020 ;  /* 0x80000020000f7882 */ /* 0x000fe20000000000 */
[----:B------:R-:W-:Y:S01]  /*91c0*/  UMOV UR19, 0x80000020 ;  /* 0x8000002000137882 */ /* 0x000fe20000000000 */
[----:B------:R-:W-:Y:S01]  /*91d0*/  UMOV UR23, 0x80000020 ;  /* 0x8000002000177882 */ /* 0x000fe20000000000 */
[----:B------:R-:W-:Y:S01]  /*91e0*/  UMOV UR27, 0x80000020 ;  /* 0x80000020001b7882 */ /* 0x000fe20000000000 */
[----:B0-----:R-:W-:-:S06]  /*91f0*/  WARPGROUP.ARRIVE ;  /* 0x00000000000079c5 */ /* 0x001fcc0000000000 */
[----:B------:R-:W-:Y:S01]  /*9200*/  HGMMA.64x128x16.F32 R24, gdesc[UR28], RZ, !UPT, gsb0 ;  /* 0x01e000001c1879f0 */ /* 0x000fe2000c0008ff */
[----:B------:R-:W-:Y:S01]  /*9210*/  UIADD3 UR30, UR26, 0x2, URZ ;  /* 0x000000021a1e7890 */ /* 0x000fe2000fffe03f */
[----:B------:R-:W-:Y:S01]  /*9220*/  UMOV UR28, UR8 ;  /* 0x00000008001c7c82 */ /* 0x000fe20008000000 */
[----:B------:R-:W-:Y:S01]  /*9230*/  UMOV UR29, UR9 ;  /* 0x00000009001d7c82 */ /* 0x000fe20008000000 */
[----:B------:R-:W-:Y:S01]  /*9240*/  UMOV UR31, 0x80000020 ;  /* 0x80000020001f7882 */ /* 0x000fe20000000000 */
[----:B------:R-:W-:Y:S01]  /*9250*/  UIADD3 UR26, UR26, 0x402, URZ ;  /* 0x000004021a1a7890 */ /* 0x000fe2000fffe03f */
        /* <DEDUP_REMOVED lines=16> */
[----:B-1----:R-:W-:Y:S05]  /*9360*/  @P3 BRA `(.L_x_10253) ;  /* 0x00000000002c3947 */ /* 0x002fea0003800000 */
[----:B------:R-:W-:Y:S05]  /*9370*/  @!P0 BRA `(.L_x_10254) ;  /* 0x0000000000048947 */ /* 0x000fea0003800000 */
[----:B------:R-:W-:Y:S01]  /*9380*/  BPT.TRAP 0x1 ;  /* 0x000000040000795c */ /* 0x000fe20000300000 */
.L_x_10254:
[----:B------:R-:W-:Y:S01]  /*9390*/  ULEA UR14, UR11, UR36, 0x3 ;  /* 0x000000240b0e7291 */ /* 0x000fe2000f8e183f */
[----:B------:R-:W-:-:S05]  /*93a0*/  IMAD.U32 R13, RZ, RZ, UR32 ;  /* 0x00000020ff0d7e24 */ /* 0x000fca000f8e00ff */
[----:B------:R-:W-:-:S04]  /*93b0*/  SHF.L.U32 R13, R13, 0x1f, RZ ;  /* 0x0000001f0d0d7819 */ /* 0x000fc800000006ff */
[----:B------:R0:W1:Y:S01]  /*93c0*/  SYNCS.PHASECHK.TRANS64.TRYWAIT P2, [UR14+0x2d850], R13 ;  /* 0x02d8500dff0075a7 */ /* 0x000062000804014e */
[----:B------:R-:W-:Y:S05]  /*93d0*/  @!P0 BRA `(.L_x_10255) ;  /* 0x0000000000048947 */ /* 0x000fea0003800000 */
[----:B------:R-:W-:Y:S01]  /*93e0*/  BPT.TRAP 0x1 ;  /* 0x000000040000795c */ /* 0x000fe20000300000 */
.L_x_10255:
[----:B-1----:R-:W-:Y:S05]  /*93f0*/  @P2 BRA `(.L_x_10253) ;  /* 0x0000000000082947 */ /* 0x002fea0003800000 */
[----:B------:R-:W1:Y:S02]  /*9400*/  SYNCS.PHASECHK.TRANS64.TRYWAIT P2, [UR14+0x2d850], R13 ;  /* 0x02d8500dff0075a7 */ /* 0x000e64000804014e */
[----:B-1----:R-:W-:Y:S05]  /*9410*/  @!P2 BRA `(.L_x_10256) ;  /* 0x000000c40038a947 */ /* 0x002fea0003800000 */
.L_x_10253:
[----:B------:R-:W-:Y:S01]  /*9420*/  UIADD3 UR14, UR36, 0x400, URZ ;  /* 0x00000400240e7890 */ /* 0x000fe2000fffe03f */
[----:B------:R-:W-:Y:S01]  /*9430*/  WARPGROUP.ARRIVE ;  /* 0x00000000000079c5 */ /* 0x000fe20000000000 */
[----:B------:R-:W-:Y:S01]  /*9440*/  ULOP3.LUT UR15, UR60, 0x10000, URZ, 0xfc, !UPT ;  /* 0x000100003c0f7892 */ /* 0x000fe2000f8efc3f */
[----:B------:R-:W-:Y:S01]  /*9450*/  FMUL.FTZ R23, R24, UR7 ;  /* 0x0000000718177c20 */ /* 0x000fe20008410000 */
[----:B------:R-:W-:Y:S01]  /*9460*/  USHF.R.U32.HI UR14, URZ, 0x4, UR14 ;  /* 0x000000043f0e7899 */ /* 0x000fe2000801160e */
[----:B------:R-:W-:Y:S01]  /*9470*/  FMUL.FTZ R25, R25, UR7 ;  /* 0x0000000719197c20 */ /* 0x000fe20008410000 */
[----:B------:R-:W-:Y:S01]  /*9480*/  UMOV UR29, 0x40000040 ;  /* 0x40000040001d7882 */ /* 0x000fe20000000000 */
[----:B------:R-:W-:Y:S01]  /*9490*/  UMOV UR31, 0x80000020 ;  /* 0x80000020001f7882 */ /* 0x000fe20000000000 */
[----:B------:R-:W-:Y:S01]  /*94a0*/  ULOP3.LUT UR14, UR14, 0x3fff, URZ, 0xc0, !UPT ;  /* 0x00003fff0e0e7892 */ /* 0x000fe2000f8ec03f */
[----:B------:R-:W1:Y:S01]  /*94b0*/  MUFU.TANH R23, R23 ;  /* 0x0000001700177308 */ /* 0x000e620000002400 */
[----:B------:R-:W-:Y:S01]  /*94c0*/  UMOV UR28, UR15 ;  /* 0x0000000f001c7c82 */ /* 0x000fe20008000000 */
        /* <DEDUP_REMOVED lines=16> */
[----:B------:R-:W0:Y:S01]  /*95d0*/  MUFU.TANH R27, R27 ;  /* 0x0000001b001b7308 */ /* 0x000e220000002400 */
[----:B------:R-:W-:Y:S01]  /*95e0*/  UIADD3 UR30, UR14, 0x40, URZ ;  /* 0x000000400e1e7890 */ /* 0x000fe2000fffe03f */
[----:B-1----:R-:W-:Y:S01]  /*95f0*/  FMNMX.FTZ R136, R23, R20, !PT ;  /* 0x0000001417887209 */ /* 0x002fe20007810000 */
[----:B------:R-:W-:Y:S01]  /*9600*/  UMOV UR29, 0x40000040 ;  /* 0x40000040001d7882 */ /* 0x000fe20000000000 */
[----:B------:R-:W-:Y:S01]  /*9610*/  UMOV UR31, 0x80000020 ;  /* 0x80000020001f7882 */ /* 0x000fe20000000000 */
        /* <DEDUP_REMOVED lines=64> */
[----:B------:R-:W-:Y:S01]  /*9a20*/  ISETP.GE.U32.AND P2, PT, R2, 0x180, PT ;  /* 0x000001800200780c */ /* 0x000fe20003f46070 */
[----:B------:R-:W-:-:S02]  /*9a30*/  UMOV UR32, UR5 ;  /* 0x0000000500207c82 */ /* 0x000fc40008000000 */
        /* <DEDUP_REMOVED lines=12> */
[----:B------:R-:W-:Y:S01]  /*9b00*/  HGMMA.64x96x16.F32 R88, gdesc[UR28].tnspB, R88, gsb0 ;  /* 0x416000001c5879f0 */ /* 0x000fe20008000858 */
[----:B------:R-:W-:Y:S02]  /*9b10*/  UIADD3 UR28, UR15, 0x4, URZ ;  /* 0x000000040f1c7890 */ /* 0x000fe4000fffe03f */
[----:B------:R-:W-:-:S03]  /*9b20*/  UIADD3 UR30, UR14, 0x80, URZ ;  /* 0x000000800e1e7890 */ /* 0x000fc6000fffe03f */
[----:B------:R-:W2:Y:S01]  /*9b30*/  MUFU.TANH R55, R55 ;  /* 0x0000003700377308 */ /* 0x000ea20000002400 */
[----:B------:R-:W-:Y:S01]  /*9b40*/  UMOV UR29, 0x40000040 ;  /* 0x40000040001d7882 */ /* 0x000fe20000000000 */
[----:B------:R-:W-:Y:S01]  /*9b50*/  UMOV UR31, 0x80000020 ;  /* 0x80000020001f7882 */ /* 0x000fe20000000000 */
[----:B0-----:R-:W-:-:S05]  /*9b60*/  FMNMX.FTZ R136, R51, R136, !PT ;  /* 0x0000008833887209 */ /* 0x001fca0007810000 */
        /* <DEDUP_REMOVED lines=46> */
[----:B------:R-:W3:Y:S08]  /*9e50*/  MUFU.TANH R29, R29 ;  /* 0x0000001d001d7308 */ /* 0x000ef00000002400 */
[----:B------:R-:W4:Y:S08]  /*9e60*/  MUFU.TANH R30, R30 ;  /* 0x0000001e001e7308 */ /* 0x000f300000002400 */
[----:B------:R-:W5:Y:S01]  /*9e70*/  MUFU.TANH R32, R32 ;  /* 0x0000002000207308 */ /* 0x000f620000002400 */
[----:B--2---:R-:W-:-:S07]  /*9e80*/  FMNMX.FTZ R136, R136, R13, !PT ;  /* 0x0000000d88887209 */ /* 0x004fce0007810000 */
[----:B------:R-:W2:Y:S01]  /*9e90*/  MUFU.TANH R34, R34 ;  /* 0x0000002200227308 */ /* 0x000ea20000002400 */
[----:B------:R-:W0:Y:S07]  /*9ea0*/  SHFL.BFLY PT, R13, R136, 0x1, 0x1f ;  /* 0x0c201f00880d7f89 */ /* 0x000e2e00000e0000 */
[----:B------:R-:W2:Y:S08]  /*9eb0*/  MUFU.TANH R36, R36 ;  /* 0x0000002400247308 */ /* 0x000eb00000002400 */
[----:B------:R-:W2:Y:S08]  /*9ec0*/  MUFU.TANH R38, R38 ;  /* 0x0000002600267308 */ /* 0x000eb00000002400 */
[----:B------:R-:W2:Y:S01]  /*9ed0*/  MUFU.TANH R40, R40 ;  /* 0x0000002800287308 */ /* 0x000ea20000002400 */
[----:B0-----:R-:W-:-:S05]  /*9ee0*/  FMNMX.FTZ R13, R136, R13, !PT ;  /* 0x0000000d880d7209 */ /* 0x001fca0007810000 */
[C---:B------:R-:W-:Y:S02]  /*9ef0*/  FMUL.FTZ R138, R13.reuse, UR10 ;  /* 0x0000000a0d8a7c20 */ /* 0x040fe40008410000 */
[----:B------:R-:W0:Y:S01]  /*9f00*/  MUFU.TANH R42, R42 ;  /* 0x0000002a002a7308 */ /* 0x000e220000002400 */
[----:B------:R-:W-:Y:S01]  /*9f10*/  FADD.FTZ R20, -R13, R20 ;  /* 0x000000140d147221 */ /* 0x000fe20000010100 */
[--C-:B------:R-:W-:Y:S01]  /*9f20*/  FFMA.FTZ R140, R25, UR10, -R138.reuse ;  /* 0x0000000a198c7c23 */ /* 0x100fe2000801088a */
[--C-:B------:R-:W-:Y:S01]  /*9f30*/  FFMA.FTZ R25, R27, UR10, -R138.reuse ;  /* 0x0000000a1b197c23 */ /* 0x100fe2000801088a */
[----:B------:R-:W-:Y:S01]  /*9f40*/  FMNMX.FTZ R27, R24, R21, !PT ;  /* 0x00000015181b7209 */ /* 0x000fe20007810000 */
[----:B------:R-:W-:Y:S02]  /*9f50*/  WARPGROUP.DEPBAR.LE gsb0, 0x0 ;  /* 0x00008000000079c5 */ /* 0x000fe40000010000 */
[----:B------:R-:W-:Y:S01]  /*9f60*/  WARPGROUP.ARRIVE ;  /* 0x00000000000079c5 */ /* 0x000fe20000000000 */
[--C-:B------:R-:W-:Y:S01]  /*9f70*/  FFMA.FTZ R148, R28, UR10, -R138.reuse ;  /* 0x0000000a1c947c23 */ /* 0x100fe2000801088a */
[----:B-1----:R-:W-:Y:S01]  /*9f80*/  FMNMX.FTZ R28, R26, R27, !PT ;  /* 0x0000001b1a1c7209 */ /* 0x002fe20007810000 */
[--C-:B------:R-:W-:Y:S01]  /*9f90*/  FFMA.FTZ R87, R31, UR10, -R138.reuse ;  /* 0x0000000a1f577c23 */ /* 0x100fe2000801088a */
[----:B------:R-:W1:Y:S01]  /*9fa0*/  MUFU.TANH R44, R44 ;  /* 0x0000002c002c7308 */ /* 0x000e620000002400 */
[--C-:B------:R-:W-:Y:S01]  /*9fb0*/  FFMA.FTZ R136, R35, UR10, -R138.reuse ;  /* 0x0000000a23887c23 */ /* 0x100fe2000801088a */
[----:B------:R-:W-:Y:S01]  /*9fc0*/  HGMMA.64x96x16.F32 R88, gdesc[UR28].tnspB, R88, gsb0 ;  /* 0x416000001c5879f0 */ /* 0x000fe20008000858 */
[----:B------:R-:W-:Y:S01]  /*9fd0*/  UIADD3 UR28, UR15, 0x600, URZ ;  /* 0x000006000f1c7890 */ /* 0x000fe2000fffe03f */
[----:B---3--:R-:W-:Y:S01]  /*9fe0*/  FMNMX.FTZ R31, R29, R28, !PT ;  /* 0x0000001c1d1f7209 */ /* 0x008fe20007810000 */
[----:B------:R-:W-:Y:S01]  /*9ff0*/  UIADD3 UR30, UR14, 0x100, URZ ;  /* 0x000001000e1e7890 */ /* 0x000fe2000fffe03f */
[--C-:B------:R-:W-:Y:S01]  /*a000*/  FFMA.FTZ R28, R33, UR10, -R138.reuse ;  /* 0x0000000a211c7c23 */ /* 0x100fe2000801088a */
[----:B------:R-:W-:Y:S01]  /*a010*/  UMOV UR29, 0x40000040 ;  /* 0x40000040001d7882 */ /* 0x000fe20000000000 */
[----:B------:R-:W-:Y:S01]  /*a020*/  UMOV UR31, 0x80000020 ;  /* 0x80000020001f7882 */ /* 0x000fe20000000000 */
[----:B----4-:R-:W-:Y:S01]  /*a030*/  FMNMX.FTZ R31, R30, R31, !PT ;  /* 0x0000001f1e1f7209 */ /* 0x010fe20007810000 */
[----:B------:R-:W3:Y:S01]  /*a040*/  MUFU.TANH R46, R46 ;  /* 0x0000002e002e7308 */ /* 0x000ee20000002400 */
[--C-:B------:R-:W-:Y:S01]  /*a050*/  FFMA.FTZ R142, R37, UR10, -R138.reuse ;  /* 0x0000000a258e7c23 */ /* 0x100fe2000801088a */
[--C-:B------:R-:W-:Y:S01]  /*a060*/  FFMA.FTZ R39, R39, UR10, -R138.reuse ;  /* 0x0000000a27277c23 */ /* 0x100fe2000801088a */
[----:B-----5:R-:W-:Y:S01]  /*a070*/  FMNMX.FTZ R31, R32, R31, !PT ;  /* 0x0000001f201f7209 */ /* 0x020fe20007810000 */
[----:B------:R-:W-:Y:S01]  /*a080*/  FMUL.FTZ R20, R20, UR10 ;  /* 0x0000000a14147c20 */ /* 0x000fe20008410000 */
[--C-:B------:R-:W-:Y:S01]  /*a090*/  FFMA.FTZ R23, R23, UR10, -R138.reuse ;  /* 0x0000000a17177c23 */ /* 0x100fe2000801088a */
[--C-:B------:R-:W-:Y:S01]  /*a0a0*/  FFMA.FTZ R144, R41, UR10, -R138.reuse ;  /* 0x0000000a29907c23 */ /* 0x100fe2000801088a */
[----:B--2---:R-:W-:Y:S01]  /*a0b0*/  FMNMX.FTZ R33, R34, R31, !PT ;  /* 0x0000001f22217209 */ /* 0x004fe20007810000 */
[----:B------:R-:W2:Y:S01]  /*a0c0*/  MUFU.TANH R49, R49 ;  /* 0x0000003100317308 */ /* 0x000ea20000002400 */
[--C-:B------:R-:W-:Y:S01]  /*a0d0*/  FFMA.FTZ R41, R47, UR10, -R138.reuse ;  /* 0x0000000a2f297c23 */ /* 0x100fe2000801088a */
[--C-:B------:R-:W-:Y:S01]  /*a0e0*/  FFMA.FTZ R47, R59, UR10, -R138.reuse ;  /* 0x0000000a3b2f7c23 */ /* 0x100fe2000801088a */
[----:B------:R-:W-:Y:S01]  /*a0f0*/  FMNMX.FTZ R33, R36, R33, !PT ;  /* 0x0000002124217209 */ /* 0x000fe20007810000 */
[--C-:B------:R-:W-:Y:S01]  /*a100*/  FFMA.FTZ R150, R53, UR10, -R138.reuse ;  /* 0x0000000a35967c23 */ /* 0x100fe2000801088a */
[--C-:B------:R-:W-:Y:S01]  /*a110*/  FFMA.FTZ R53, R63, UR10, -R138.reuse ;  /* 0x0000000a3f357c23 */ /* 0x100fe2000801088a */
[--C-:B------:R-:W-:Y:S01]  /*a120*/  FFMA.FTZ R63, R69, UR10, -R138.reuse ;  /* 0x0000000a453f7c23 */ /* 0x100fe2000801088a */
[----:B------:R-:W-:Y:S01]  /*a130*/  FMNMX.FTZ R33, R38, R33, !PT ;  /* 0x0000002126217209 */ /* 0x000fe20007810000 */
[----:B------:R-:W4:Y:S01]  /*a140*/  MUFU.TANH R50, R50 ;  /* 0x0000003200327308 */ /* 0x000f220000002400 */
[--C-:B------:R-:W-:Y:S01]  /*a150*/  FFMA.FTZ R69, R77, UR10, -R138.reuse ;  /* 0x0000000a4d457c23 */ /* 0x100fe2000801088a */
        /* <DEDUP_REMOVED lines=9> */
[----:B-1----:R-:W-:Y:S01]  /*a1f0*/  FMNMX.FTZ R35, R44, R35, !PT ;  /* 0x000000232c237209 */ /* 0x002fe20007810000 */
        /* <DEDUP_REMOVED lines=9> */
[----:B------:R-:W-:-:S03]  /*a290*/  FFMA.FTZ R80, R80, UR10, -R138 ;  /* 0x0000000a50507c23 */ /* 0x000fc6000801088a */
[----:B------:R3:W-:Y:S08]  /*a2a0*/  MUFU.EX2 R31, R136 ;  /* 0x00000088001f7308 */ /* 0x0007f00000000800 */
[----:B------:R-:W5:Y:S01]  /*a2b0*/  MUFU.TANH R57, R57 ;  /* 0x0000003900397308 */ /* 0x000f620000002400 */
[----:B---3--:R-:W-:-:S04]  /*a2c0*/  FMNMX.FTZ R136, R46, R35, !PT ;  /* 0x000000232e887209 */ /* 0x008fc80007810000 */
[----:B--2---:R-:W-:-:S03]  /*a2d0*/  FMNMX.FTZ R35, R49, R136, !PT ;  /* 0x0000008831237209 */ /* 0x004fc60007810000 */
[----:B------:R-:W2:Y:S01]  /*a2e0*/  MUFU.TANH R58, R58 ;  /* 0x0000003a003a7308 */ /* 0x000ea20000002400 */
[----:B----4-:R-:W-:-:S04]  /*a2f0*/  FMNMX.FTZ R37, R50, R35, !PT ;  /* 0x0000002332257209 */ /* 0x010fc80007810000 */
[----:B0-----:R-:W-:-:S03]  /*a300*/  FMNMX.FTZ R37, R52, R37, !PT ;  /* 0x0000002534257209 */ /* 0x001fc60007810000 */
[----:B------:R-:W0:Y:S01]  /*a310*/  MUFU.TANH R61, R61 ;  /* 0x0000003d003d7308 */ /* 0x000e220000002400 */
[----:B-1----:R-:W-:-:S04]  /*a320*/  FMNMX.FTZ R136, R54, R37, !PT ;  /* 0x0000002536887209 */ /* 0x002fc80007810000 */
[----:B-----5:R-:W-:-:S03]  /*a330*/  FMNMX.FTZ R37, R57, R136, !PT ;  /* 0x0000008839257209 */ /* 0x020fc60007810000 */
        /* <DEDUP_REMOVED lines=33> */
[----:B------:R-:W-:Y:S01]  /*a550*/  MUFU.EX2 R33, R39 ;  /* 0x0000002700217308 */ /* 0x000fe20000000800 */
[----:B0-----:R-:W-:-:S07]  /*a560*/  FMNMX.FTZ R37, R85, R136, !PT ;  /* 0x0000008855257209 */ /* 0x001fce0007810000 */
[----:B------:R-:W-:Y:S01]  /*a570*/  MUFU.EX2 R20, R20 ;  /* 0x0000001400147308 */ /* 0x000fe20000000800 */
[----:B-1----:R-:W-:-:S05]  /*a580*/  FMNMX.FTZ R37, R86, R37, !PT ;  /* 0x0000002556257209 */ /* 0x002fca0007810000 */
[----:B------:R-:W0:Y:S02]  /*a590*/  SHFL.BFLY PT, R136, R37, 0x2, 0x1f ;  /* 0x0c401f0025887f89 */ /* 0x000e2400000e0000 */
[----:B------:R-:W1:Y:S08]  /*a5a0*/  MUFU.EX2 R23, R23 ;  /* 0x0000001700177308 */ /* 0x000e700000000800 */
[----:B------:R-:W-:Y:S01]  /*a5b0*/  MUFU.EX2 R140, R140 ;  /* 0x0000008c008c7308 */ /* 0x000fe20000000800 */
[----:B------:R-:W-:-:S02]  /*a5c0*/  WARPGROUP.DEPBAR.LE gsb0, 0x0 ;  /* 0x00008000000079c5 */ /* 0x000fc40000010000 */
[----:B------:R-:W-:-:S05]  /*a5d0*/  WARPGROUP.ARRIVE ;  /* 0x00000000000079c5 */ /* 0x000fca0000000000 */
[----:B------:R-:W-:Y:S01]  /*a5e0*/  MUFU.EX2 R25, R25 ;  /* 0x0000001900197308 */ /* 0x000fe20000000800 */
[----:B-1----:R-:W-:Y:S01]  /*a5f0*/  FFMA.FTZ R7, R20, R7, R23 ;  /* 0x0000000714077223 */ /* 0x002fe20000010017 */
[----:B------:R-:W-:Y:S01]  /*a600*/  HGMMA.64x96x16.F32 R88, gdesc[UR28].tnspB, R88, gsb0 ;  /* 0x416000001c5879f0 */ /* 0x000fe20008000858 */
[----:B------:R-:W-:Y:S02]  /*a610*/  UIADD3 UR28, UR15, 0x604, URZ ;  /* 0x000006040f1c7890 */ /* 0x000fe4000fffe03f */
[----:B------:R-:W-:Y:S01]  /*a620*/  UIADD3 UR30, UR14, 0x180, URZ ;  /* 0x000001800e1e7890 */ /* 0x000fe2000fffe03f */
[----:B0-----:R-:W-:Y:S01]  /*a630*/  FMNMX.FTZ R39, R37, R136, !PT ;  /* 0x0000008825277209 */ /* 0x001fe20007810000 */
[----:B------:R-:W-:Y:S01]  /*a640*/  UMOV UR29, 0x40000040 ;  /* 0x40000040001d7882 */ /* 0x000fe20000000000 */
[----:B------:R-:W-:Y:S01]  /*a650*/  UMOV UR31, 0x80000020 ;  /* 0x80000020001f7882 */ /* 0x000fe20000000000 */
[----:B------:R-:W-:Y:S02]  /*a660*/  MUFU.EX2 R148, R148 ;  /* 0x0000009400947308 */ /* 0x000fe40000000800 */
[----:B------:R-:W0:Y:S06]  /*a670*/  SHFL.BFLY PT, R136, R39, 0x1, 0x1f ;  /* 0x0c201f0027887f89 */ /* 0x000e2c00000e0000 */
[----:B------:R-:W-:Y:S08]  /*a680*/  MUFU.EX2 R27, R87 ;  /* 0x00000057001b7308 */ /* 0x000ff00000000800 */
[----:B------:R-:W-:Y:S08]  /*a690*/  MUFU.EX2 R28, R28 ;  /* 0x0000001c001c7308 */ /* 0x000ff00000000800 */
[----:B------:R-:W-:Y:S01]  /*a6a0*/  MUFU.EX2 R142, R142 ;  /* 0x0000008e008e7308 */ /* 0x000fe20000000800 */
[----:B0-----:R-:W-:-:S05]  /*a6b0*/  FMNMX.FTZ R136, R39, R136, !PT ;  /* 0x0000008827887209 */ /* 0x001fca0007810000 */
[C---:B------:R-:W-:Y:S01]  /*a6c0*/  FADD.FTZ R21, -R136.reuse, R21 ;  /* 0x0000001588157221 */ /* 0x040fe20000010100 */
[----:B------:R-:W-:Y:S01]  /*a6d0*/  FMUL.FTZ R39, R136, UR10 ;  /* 0x0000000a88277c20 */ /* 0x000fe20008410000 */
[----:B------:R0:W-:Y:S02]  /*a6e0*/  MUFU.EX2 R35, R43 ;  /* 0x0000002b00237308 */ /* 0x0001e40000000800 */
[----:B------:R-:W-:Y:S01]  /*a6f0*/  FMUL.FTZ R21, R21, UR10 ;  /* 0x0000000a15157c20 */ /* 0x000fe20008410000 */
[--C-:B------:R-:W-:Y:S01]  /*a700*/  FFMA.FTZ R24, R24, UR10, -R39.reuse ;  /* 0x0000000a18187c23 */ /* 0x100fe20008010827 */
[--C-:B------:R-:W-:Y:S01]  /*a710*/  FFMA.FTZ R37, R26, UR10, -R39.reuse ;  /* 0x0000000a1a257c23 */ /* 0x100fe20008010827 */
[--C-:B------:R-:W-:Y:S01]  /*a720*/  FFMA.FTZ R26, R36, UR10, -R39.reuse ;  /* 0x0000000a241a7c23 */ /* 0x100fe20008010827 */
[----:B------:R-:W-:Y:S01]  /*a730*/  FFMA.FTZ R147, R44, UR10, -R39 ;  /* 0x0000000a2c937c23 */ /* 0x000fe20008010827 */
[----:B------:R-:W-:Y:S01]  /*a740*/  IMAD.U32 R36, RZ, RZ, UR4 ;  /* 0x00000004ff247e24 */ /* 0x000fe2000f8e00ff */
[----:B------:R-:W-:Y:S01]  /*a750*/  MUFU.EX2 R21, R21 ;  /* 0x0000001500157308 */ /* 0x000fe20000000800 */
[----:B------:R-:W-:-:S02]  /*a760*/  IMAD.U32 R44, RZ, RZ, UR11 ;  /* 0x0000000bff2c7e24 */ /* 0x000fc4000f8e00ff */
[--C-:B------:R-:W-:Y:S01]  /*a770*/  FFMA.FTZ R59, R29, UR10, -R39.reuse ;  /* 0x0000000a1d3b7c23 */ /* 0x100fe20008010827 */
[--C-:B------:R-:W-:Y:S01]  /*a780*/  FFMA.FTZ R29, R32, UR10, -R39.reuse ;  /* 0x0000000a201d7c23 */ /* 0x100fe20008010827 */
[----:B------:R-:W-:Y:S01]  /*a790*/  VIADD R32, R22, 0x9 ;  /* 0x0000000916207836 */ /* 0x000fe20000000000 */
[----:B------:R-:W-:Y:S01]  /*a7a0*/  @!P1 LEA R36, R36, UR36, 0x3 ;  /* 0x0000002424249c11 */ /* 0x000fe2000f8e18ff */
[--C-:B------:R-:W-:Y:S01]  /*a7b0*/  FFMA.FTZ R152, R30, UR10, -R39.reuse ;  /* 0x0000000a1e987c23 */ /* 0x100fe20008010827 */
[----:B------:R-:W-:Y:S01]  /*a7c0*/  @!P1 LEA R44, R44, UR36, 0x3 ;  /* 0x000000242c2c9c11 */ /* 0x000fe2000f8e18ff */
[----:B------:R-:W1:Y:S01]  /*a7d0*/  MUFU.EX2 R24, R24 ;  /* 0x0000001800187308 */ /* 0x000e620000000800 */
[--C-:B------:R-:W-:Y:S01]  /*a7e0*/  FFMA.FTZ R77, R38, UR10, -R39.reuse ;  /* 0x0000000a264d7c23 */ /* 0x100fe20008010827 */
[----:B------:R-:W-:Y:S01]  /*a7f0*/  SEL R38, R32, 0x9, !P2 ;  /* 0x0000000920267807 */ /* 0x000fe20005000000 */
[----:B------:R-:W-:Y:S02]  /*a800*/  @!P1 VIADD R32, R36, 0x2d840 ;  /* 0x0002d84024209836 */ /* 0x000fe40000000000 */
[----:B------:R-:W-:Y:S01]  /*a810*/  FFMA.FTZ R30, R34, UR10, -R39 ;  /* 0x0000000a221e7c23 */ /* 0x000fe20008010827 */
[----:B------:R-:W-:-:S02]  /*a820*/  @!P1 VIADD R36, R44, 0x2d860 ;  /* 0x0002d8602c249836 */ /* 0x000fc40000000000 */
[--C-:B------:R-:W-:Y:S01]  /*a830*/  FFMA.FTZ R34, R46, UR10, -R39.reuse ;  /* 0x0000000a2e227c23 */ /* 0x100fe20008010827 */
[--C-:B------:R-:W-:Y:S01]  /*a840*/  FFMA.FTZ R44, R61, UR10, -R39.reuse ;  /* 0x0000000a3d2c7c23 */ /* 0x100fe20008010827 */
[----:B------:R-:W2:Y:S01]  /*a850*/  MUFU.EX2 R37, R37 ;  /* 0x0000002500257308 */ /* 0x000ea20000000800 */
[----:B------:R-:W-:Y:S01]  /*a860*/  @!P1 PRMT R46, RZ, 0x654, R32 ;  /* 0x00000654ff2e9816 */ /* 0x000fe20000000020 */
[--C-:B------:R-:W-:Y:S01]  /*a870*/  FFMA.FTZ R61, R67, UR10, -R39.reuse ;  /* 0x0000000a433d7c23 */ /* 0x100fe20008010827 */
[----:B------:R-:W-:Y:S01]  /*a880*/  @!P1 PRMT R36, RZ, 0x654, R36 ;  /* 0x00000654ff249816 */ /* 0x000fe20000000024 */
[--C-:B------:R-:W-:Y:S01]  /*a890*/  FFMA.FTZ R145, R40, UR10, -R39.reuse ;  /* 0x0000000a28917c23 */ /* 0x100fe20008010827 */
[----:B0-----:R-:W-:Y:S01]  /*a8a0*/  FFMA.FTZ R43, R51, UR10, -R138 ;  /* 0x0000000a332b7c23 */ /* 0x001fe2000801088a */
[--C-:B------:R-:W-:Y:S01]  /*a8b0*/  FFMA.FTZ R138, R42, UR10, -R39.reuse ;  /* 0x0000000a2a8a7c23 */ /* 0x100fe20008010827 */
[--C-:B------:R-:W-:Y:S01]  /*a8c0*/  FFMA.FTZ R49, R49, UR10, -R39.reuse ;  /* 0x0000000a31317c23 */ /* 0x100fe20008010827 */
[----:B------:R-:W0:Y:S01]  /*a8d0*/  MUFU.EX2 R59, R59 ;  /* 0x0000003b003b7308 */ /* 0x000e220000000800 */
[----:B-1----:R-:W-:Y:S01]  /*a8e0*/  FFMA.FTZ R6, R21, R6, R24 ;  /* 0x0000000615067223 */ /* 0x002fe20000010018 */
[--C-:B------:R-:W-:Y:S01]  /*a8f0*/  FFMA.FTZ R42, R50, UR10, -R39.reuse ;  /* 0x0000000a322a7c23 */ /* 0x100fe20008010827 */
[--C-:B------:R-:W-:Y:S01]  /*a900*/  FFMA.FTZ R51, R52, UR10, -R39.reuse ;  /* 0x0000000a34337c23 */ /* 0x100fe20008010827 */
[--C-:B------:R-:W-:Y:S01]  /*a910*/  FFMA.FTZ R40, R54, UR10, -R39.reuse ;  /* 0x0000000a36287c23 */ /* 0x100fe20008010827 */
[--C-:B------:R-:W-:Y:S01]  /*a920*/  FFMA.FTZ R57, R57, UR10, -R39.reuse ;  /* 0x0000000a39397c23 */ /* 0x100fe20008010827 */
[--C-:B------:R-:W-:Y:S01]  /*a930*/  FFMA.FTZ R32, R58, UR10, -R39.reuse ;  /* 0x0000000a3a207c23 */ /* 0x100fe20008010827 */
[--C-:B------:R-:W-:Y:S01]  /*a940*/  FFMA.FTZ R62, R62, UR10, -R39.reuse ;  /* 0x0000000a3e3e7c23 */ /* 0x100fe20008010827 */
[----:B------:R-:W-:Y:S01]  /*a950*/  MUFU.EX2 R152, R152 ;  /* 0x0000009800987308 */ /* 0x000fe20000000800 */
[----:B--2---:R-:W-:Y:S01]  /*a960*/  FADD.FTZ R6, R37, R6 ;  /* 0x0000000625067221 */ /* 0x004fe20000010000 */
[--C-:B------:R-:W-:Y:S01]  /*a970*/  FFMA.FTZ R66, R66, UR10, -R39.reuse ;  /* 0x0000000a42427c23 */ /* 0x100fe20008010827 */
[--C-:B------:R-:W-:Y:S01]  /*a980*/  FFMA.FTZ R71, R71, UR10, -R39.reuse ;  /* 0x0000000a47477c23 */ /* 0x100fe20008010827 */
[--C-:B------:R-:W-:Y:S01]  /*a990*/  FFMA.FTZ R74, R74, UR10, -R39.reuse ;  /* 0x0000000a4a4a7c23 */ /* 0x100fe20008010827 */
[--C-:B------:R-:W-:Y:S01]  /*a9a0*/  FFMA.FTZ R75, R75, UR10, -R39.reuse ;  /* 0x0000000a4b4b7c23 */ /* 0x100fe20008010827 */
[--C-:B------:R-:W-:Y:S01]  /*a9b0*/  FFMA.FTZ R78, R78, UR10, -R39.reuse ;  /* 0x0000000a4e4e7c23 */ /* 0x100fe20008010827 */
[--C-:B------:R-:W-:Y:S01]  /*a9c0*/  FFMA.FTZ R79, R79, UR10, -R39.reuse ;  /* 0x0000000a4f4f7c23 */ /* 0x100fe20008010827 */
[----:B------:R-:W-:Y:S01]  /*a9d0*/  MUFU.EX2 R29, R29 ;  /* 0x0000001d001d7308 */ /* 0x000fe20000000800 */
[----:B0-----:R-:W-:Y:S01]  /*a9e0*/  FADD.FTZ R81, R59, R6 ;  /* 0x000000063b517221 */ /* 0x001fe20000010000 */
[--C-:B------:R-:W-:Y:S01]  /*a9f0*/  FFMA.FTZ R82, R82, UR10, -R39.reuse ;  /* 0x0000000a52527c23 */ /* 0x100fe20008010827 */
[--C-:B------:R-:W-:Y:S01]  /*aa00*/  FFMA.FTZ R83, R83, UR10, -R39.reuse ;  /* 0x0000000a53537c23 */ /* 0x100fe20008010827 */
[--C-:B------:R-:W-:Y:S01]  /*aa10*/  FFMA.FTZ R85, R85, UR10, -R39.reuse ;  /* 0x0000000a55557c23 */ /* 0x100fe20008010827 */
[----:B------:R-:W-:Y:S01]  /*aa20*/  FFMA.FTZ R86, R86, UR10, -R39 ;  /* 0x0000000a56567c23 */ /* 0x000fe20008010827 */
[----:B------:R-:W-:Y:S01]  /*aa30*/  F2FP.F16.F32.PACK_AB R37, R37, R24 ;  /* 0x000000182525723e */ /* 0x000fe200000000ff */
[----:B------:R-:W-:Y:S01]  /*aa40*/  UMOV UR11, UR4 ;  /* 0x00000004000b7c82 */ /* 0x000fe20008000000 */
[----:B------:R-:W-:Y:S01]  /*aa50*/  MUFU.EX2 R30, R30 ;  /* 0x0000001e001e7308 */ /* 0x000fe20000000800 */
[C---:B------:R-:W-:Y:S01]  /*aa60*/  ISETP.GT.AND P2, PT, R12.reuse, UR6, PT ;  /* 0x000000060c007c0c */ /* 0x040fe2000bf44270 */
[----:B------:R-:W-:Y:S01]  /*aa70*/  VIADD R12, R12, 0xffffffff ;  /* 0xffffffff0c0c7836 */ /* 0x000fe20000000000 */
[----:B------:R-:W-:-:S02]  /*aa80*/  WARPGROUP.DEPBAR.LE gsb0, 0x0 ;  /* 0x00008000000079c5 */ /* 0x000fc40000010000 */
[----:B------:R-:W-:-:S03]  /*aa90*/  WARPGROUP.ARRIVE ;  /* 0x00000000000079c5 */ /* 0x000fc60000000000 */
[----:B------:R-:W-:Y:S03]  /*aaa0*/  MUFU.EX2 R26, R26 ;  /* 0x0000001a001a7308 */ /* 0x000fe60000000800 */
[----:B------:R-:W-:Y:S01]  /*aab0*/  HGMMA.64x96x16.F32 R88, gdesc[UR28].tnspB, R88, gsb0 ;  /* 0x416000001c5879f0 */ /* 0x000fe20008000858 */
[----:B------:R-:W-:Y:S02]  /*aac0*/  UIADD3 UR28, UR15, 0x606, URZ ;  /* 0x000006060f1c7890 */ /* 0x000fe4000fffe03f */
[----:B------:R-:W-:Y:S02]  /*aad0*/  UIADD3 UR30, UR14, 0x1c0, URZ ;  /* 0x000001c00e1e7890 */ /* 0x000fe4000fffe03f */
[----:B------:R-:W-:Y:S01]  /*aae0*/  MUFU.EX2 R77, R77 ;  /* 0x0000004d004d7308 */ /* 0x000fe20000000800 */
[----:B------:R-:W-:Y:S01]  /*aaf0*/  UMOV UR29, 0x40000040 ;  /* 0x40000040001d7882 */ /* 0x000fe20000000000 */
[----:B------:R-:W-:-:S06]  /*ab00*/  UMOV UR31, 0x80000020 ;  /* 0x80000020001f7882 */ /* 0x000fcc0000000000 */
        /* <DEDUP_REMOVED lines=28> */
[----:B------:R-:W-:Y:S01]  /*acd0*/  MUFU.EX2 R61, R61 ;  /* 0x0000003d003d7308 */ /* 0x000fe20000000800 */
[----:B------:R-:W-:Y:S02]  /*ace0*/  WARPGROUP.DEPBAR.LE gsb0, 0x0 ;  /* 0x00008000000079c5 */ /* 0x000fe40000010000 */
[----:B------:R0:W-:Y:S06]  /*acf0*/  BAR.ARV R38, 0x100 ;  /* 0x000400260000751d */ /* 0x0001ec0000002000 */
[----:B------:R1:W-:Y:S01]  /*ad00*/  @!P1 SYNCS.ARRIVE.TRANS64.RED.A1T0 RZ, [R46+URZ], RZ ;  /* 0x000000ff2eff99a7 */ /* 0x0003e2000810043f */
[----:B------:R-:W-:Y:S01]  /*ad10*/  MUFU.EX2 R55, R55 ;  /* 0x0000003700377308 */ /* 0x000fe20000000800 */
[----:B0-----:R-:W-:Y:S01]  /*ad20*/  FADD.FTZ R38, R152, R81 ;  /* 0x0000005198267221 */ /* 0x001fe20000010000 */
[-C--:B------:R-:W-:Y:S01]  /*ad30*/  FMUL.FTZ R88, R88, R20.reuse ;  /* 0x0000001458587220 */ /* 0x080fe20000410000 */
[-C--:B------:R-:W-:Y:S01]  /*ad40*/  FMUL.FTZ R89, R89, R20.reuse ;  /* 0x0000001459597220 */ /* 0x080fe20000410000 */
[-C--:B------:R-:W-:Y:S01]  /*ad50*/  FMUL.FTZ R92, R92, R20.reuse ;  /* 0x000000145c5c7220 */ /* 0x080fe20000410000 */
[----:B------:R-:W-:Y:S01]  /*ad60*/  FADD.FTZ R81, R29, R38 ;  /* 0x000000261d517221 */ /* 0x000fe20000010000 */
[----:B------:R-:W-:Y:S01]  /*ad70*/  F2FP.F16.F32.PACK_AB R29, R30, R29 ;  /* 0x0000001d1e1d723e */ /* 0x000fe200000000ff */
[----:B------:R0:W-:Y:S01]  /*ad80*/  @!P1 SYNCS.ARRIVE.TRANS64.RED.A1T0 RZ, [R36+URZ], RZ ;  /* 0x000000ff24ff99a7 */ /* 0x0001e2000810043f */
[----:B-1----:R-:W-:Y:S01]  /*ad90*/  FFMA.FTZ R46, R70, UR10, -R39 ;  /* 0x0000000a462e7c23 */ /* 0x002fe20008010827 */
[----:B------:R-:W-:Y:S01]  /*ada0*/  FADD.FTZ R81, R30, R81 ;  /* 0x000000511e517221 */ /* 0x000fe20000010000 */
[----:B------:R-:W-:Y:S01]  /*adb0*/  F2FP.F16.F32.PACK_AB R30, R142, R31 ;  /* 0x0000001f8e1e723e */ /* 0x000fe200000000ff */
[----:B------:R-:W-:Y:S01]  /*adc0*/  MUFU.EX2 R68, R68 ;  /* 0x0000004400447308 */ /* 0x000fe20000000800 */
[-C--:B------:R-:W-:Y:S01]  /*add0*/  FMUL.FTZ R93, R93, R20.reuse ;  /* 0x000000145d5d7220 */ /* 0x080fe20000410000 */
[-C--:B------:R-:W-:Y:S01]  /*ade0*/  FMUL.FTZ R96, R96, R20.reuse ;  /* 0x0000001460607220 */ /* 0x080fe20000410000 */
[-C--:B------:R-:W-:Y:S01]  /*adf0*/  FMUL.FTZ R97, R97, R20.reuse ;  /* 0x0000001461617220 */ /* 0x080fe20000410000 */
[----:B0-----:R-:W-:Y:S01]  /*ae00*/  FADD.FTZ R36, R140, R7 ;  /* 0x000000078c247221 */ /* 0x001fe20000010000 */
[-C--:B------:R-:W-:Y:S01]  /*ae10*/  FMUL.FTZ R100, R100, R20.reuse ;  /* 0x0000001464647220 */ /* 0x080fe20000410000 */
[-C--:B------:R-:W-:Y:S01]  /*ae20*/  FMUL.FTZ R101, R101, R20.reuse ;  /* 0x0000001465657220 */ /* 0x080fe20000410000 */
[-C--:B------:R-:W-:Y:S01]  /*ae30*/  FMUL.FTZ R104, R104, R20.reuse ;  /* 0x0000001468687220 */ /* 0x080fe20000410000 */
[----:B------:R-:W-:Y:S01]  /*ae40*/  FADD.FTZ R67, R25, R36 ;  /* 0x0000002419437221 */ /* 0x000fe20000010000 */
[----:B------:R-:W0:Y:S01]  /*ae50*/  MUFU.EX2 R7, R62 ;  /* 0x0000003e00077308 */ /* 0x000e220000000800 */
[-C--:B------:R-:W-:Y:S01]  /*ae60*/  FMUL.FTZ R105, R105, R20.reuse ;  /* 0x0000001469697220 */ /* 0x080fe20000410000 */
[-C--:B------:R-:W-:Y:S01]  /*ae70*/  FMUL.FTZ R108, R108, R20.reuse ;  /* 0x000000146c6c7220 */ /* 0x080fe20000410000 */
[----:B------:R-:W-:Y:S01]  /*ae80*/  FADD.FTZ R36, R148, R67 ;  /* 0x0000004394247221 */ /* 0x000fe20000010000 */
[-C--:B------:R-:W-:Y:S01]  /*ae90*/  FMUL.FTZ R109, R109, R20.reuse ;  /* 0x000000146d6d7220 */ /* 0x080fe20000410000 */
[-C--:B------:R-:W-:Y:S01]  /*aea0*/  FMUL.FTZ R112, R112, R20.reuse ;  /* 0x0000001470707220 */ /* 0x080fe20000410000 */
[-C--:B------:R-:W-:Y:S01]  /*aeb0*/  FMUL.FTZ R113, R113, R20.reuse ;  /* 0x0000001471717220 */ /* 0x080fe20000410000 */
[----:B------:R-:W-:Y:S01]  /*aec0*/  FADD.FTZ R67, R27, R36 ;  /* 0x000000241b437221 */ /* 0x000fe20000010000 */
[----:B------:R-:W1:Y:S01]  /*aed0*/  MUFU.EX2 R46, R46 ;  /* 0x0000002e002e7308 */ /* 0x000e620000000800 */
[-C--:B------:R-:W-:Y:S01]  /*aee0*/  FMUL.FTZ R116, R116, R20.reuse ;  /* 0x0000001474747220 */ /* 0x080fe20000410000 */
[-C--:B------:R-:W-:Y:S01]  /*aef0*/  FMUL.FTZ R117, R117, R20.reuse ;  /* 0x0000001475757220 */ /* 0x080fe20000410000 */
[C---:B------:R-:W-:Y:S01]  /*af00*/  FADD.FTZ R36, R28.reuse, R67 ;  /* 0x000000431c247221 */ /* 0x040fe20000010000 */
[----:B------:R-:W-:Y:S01]  /*af10*/  F2FP.F16.F32.PACK_AB R28, R28, R27 ;  /* 0x0000001b1c1c723e */ /* 0x000fe200000000ff */
[-C--:B------:R-:W-:Y:S01]  /*af20*/  FMUL.FTZ R120, R120, R20.reuse ;  /* 0x0000001478787220 */ /* 0x080fe20000410000 */
[----:B------:R-:W-:Y:S01]  /*af30*/  FMUL.FTZ R121, R121, R20 ;  /* 0x0000001479797220 */ /* 0x000fe20000410000 */
[----:B------:R-:W-:Y:S01]  /*af40*/  FADD.FTZ R67, R31, R36 ;  /* 0x000000241f437221 */ /* 0x000fe20000010000 */
[----:B------:R-:W-:Y:S01]  /*af50*/  FADD.FTZ R36, R26, R81 ;  /* 0x000000511a247221 */ /* 0x000fe20000010000 */
[C---:B------:R-:W-:Y:S01]  /*af60*/  F2FP.F16.F32.PACK_AB R31, R77.reuse, R26 ;  /* 0x0000001a4d1f723e */ /* 0x040fe200000000ff */
[----:B------:R-:W2:Y:S01]  /*af70*/  MUFU.EX2 R71, R71 ;  /* 0x0000004700477308 */ /* 0x000ea20000000800 */
[----:B------:R-:W-:Y:S01]  /*af80*/  FADD.FTZ R38, R142, R67 ;  /* 0x000000438e267221 */ /* 0x000fe20000010000 */
[----:B------:R-:W-:Y:S01]  /*af90*/  FADD.FTZ R50, R77, R36 ;  /* 0x000000244d327221 */ /* 0x000fe20000010000 */
[----:B------:R-:W-:Y:S01]  /*afa0*/  F2FP.F16.F32.PACK_AB R36, R140, R23 ;  /* 0x000000178c24723e */ /* 0x000fe200000000ff */
[-C--:B------:R-:W-:Y:S01]  /*afb0*/  FMUL.FTZ R124, R124, R20.reuse ;  /* 0x000000147c7c7220 */ /* 0x080fe20000410000 */
[----:B------:R-:W-:Y:S01]  /*afc0*/  FADD.FTZ R39, R33, R38 ;  /* 0x0000002621277221 */ /* 0x000fe20000010000 */
[----:B------:R-:W-:Y:S01]  /*afd0*/  FADD.FTZ R23, R145, R50 ;  /* 0x0000003291177221 */ /* 0x000fe20000010000 */
[----:B------:R-:W-:Y:S01]  /*afe0*/  F2FP.F16.F32.PACK_AB R38, R148, R25 ;  /* 0x000000199426723e */ /* 0x000fe200000000ff */
[----:B------:R-:W3:Y:S01]  /*aff0*/  MUFU.EX2 R63, R63 ;  /* 0x0000003f003f7308 */ /* 0x000ee20000000800 */
[----:B------:R-:W-:Y:S01]  /*b000*/  FADD.FTZ R50, R144, R39 ;  /* 0x0000002790327221 */ /* 0x000fe20000010000 */
[----:B------:R-:W-:Y:S01]  /*b010*/  FADD.FTZ R24, R138, R23 ;  /* 0x000000178a187221 */ /* 0x000fe20000010000 */
[----:B------:R-:W-:Y:S01]  /*b020*/  F2FP.F16.F32.PACK_AB R39, R152, R59 ;  /* 0x0000003b9827723e */ /* 0x000fe200000000ff */
[----:B------:R-:W-:Y:S01]  /*b030*/  FMUL.FTZ R125, R125, R20 ;  /* 0x000000147d7d7220 */ /* 0x000fe20000410000 */
[----:B------:R-:W-:Y:S01]  /*b040*/  FADD.FTZ R23, R35, R50 ;  /* 0x0000003223177221 */ /* 0x000fe20000010000 */
[----:B------:R-:W-:Y:S01]  /*b050*/  FADD.FTZ R25, R147, R24 ;  /* 0x0000001893197221 */ /* 0x000fe20000010000 */
[----:B0-----:R-:W-:Y:S01]  /*b060*/  F2FP.F16.F32.PACK_AB R59, R7, R44 ;  /* 0x0000002c073b723e */ /* 0x001fe200000000ff */
[----:B------:R-:W0:Y:S01]  /*b070*/  MUFU.EX2 R74, R74 ;  /* 0x0000004a004a7308 */ /* 0x000e220000000800 */
[----:B------:R-:W-:Y:S01]  /*b080*/  FADD.FTZ R24, R146, R23 ;  /* 0x0000001792187221 */ /* 0x000fe20000010000 */
[----:B------:R-:W-:Y:S01]  /*b090*/  FADD.FTZ R50, R34, R25 ;  /* 0x0000001922327221 */ /* 0x000fe20000010000 */
[----:B------:R-:W-:Y:S01]  /*b0a0*/  STSM.16.M88.4 [R10+0x21800], R36 ;  /* 0x021800240a007844 */ /* 0x000fe20000000200 */
[----:B------:R-:W-:Y:S01]  /*b0b0*/  F2FP.F16.F32.PACK_AB R144, R144, R33 ;  /* 0x000000219090723e */ /* 0x000fe200000000ff */
[----:B------:R-:W-:Y:S01]  /*b0c0*/  FADD.FTZ R23, R41, R24 ;  /* 0x0000001829177221 */ /* 0x000fe20000010000 */
[----:B------:R-:W-:Y:S01]  /*b0d0*/  FADD.FTZ R25, R49, R50 ;  /* 0x0000003231197221 */ /* 0x000fe20000010000 */
[----:B------:R4:W-:Y:S01]  /*b0e0*/  STSM.16.M88.4 [R9], R28 ;  /* 0x0000001c09007844 */ /* 0x0009e20000000200 */
[----:B------:R-:W-:Y:S01]  /*b0f0*/  MUFU.EX2 R75, R75 ;  /* 0x0000004b004b7308 */ /* 0x000fe20000000800 */
[----:B------:R-:W-:Y:S01]  /*b100*/  FADD.FTZ R24, R48, R23 ;  /* 0x0000001730187221 */ /* 0x000fe20000010000 */
[----:B------:R-:W-:Y:S01]  /*b110*/  FADD.FTZ R26, R42, R25 ;  /* 0x000000192a1a7221 */ /* 0x000fe20000010000 */
[----:B------:R-:W-:Y:S01]  /*b120*/  F2FP.F16.F32.PACK_AB R145, R138, R145 ;  /* 0x000000918a91723e */ /* 0x000fe200000000ff */
[-C--:B------:R-:W-:Y:S01]  /*b130*/  FMUL.FTZ R128, R128, R20.reuse ;  /* 0x0000001480807220 */ /* 0x080fe20000410000 */
[----:B------:R-:W-:Y:S01]  /*b140*/  FADD.FTZ R23, R43, R24 ;  /* 0x000000182b177221 */ /* 0x000fe20000010000 */
[----:B------:R-:W-:Y:S01]  /*b150*/  FADD.FTZ R25, R51, R26 ;  /* 0x0000001a33197221 */ /* 0x000fe20000010000 */
[----:B------:R-:W-:Y:S01]  /*b160*/  F2FP.F16.F32.PACK_AB R146, R146, R35 ;  /* 0x000000239292723e */ /* 0x000fe200000000ff */
[----:B------:R-:W4:Y:S01]  /*b170*/  MUFU.EX2 R72, R72 ;  /* 0x0000004800487308 */ /* 0x000f220000000800 */
[----:B------:R-:W-:Y:S01]  /*b180*/  FADD.FTZ R24, R150, R23 ;  /* 0x0000001796187221 */ /* 0x000fe20000010000 */
[----:B------:R-:W-:Y:S01]  /*b190*/  FADD.FTZ R26, R40, R25 ;  /* 0x00000019281a7221 */ /* 0x000fe20000010000 */
[----:B------:R-:W-:Y:S01]  /*b1a0*/  F2FP.F16.F32.PACK_AB R147, R34, R147 ;  /* 0x000000932293723e */ /* 0x000fe200000000ff */
[-C--:B------:R-:W-:Y:S01]  /*b1b0*/  FMUL.FTZ R129, R129, R20.reuse ;  /* 0x0000001481817220 */ /* 0x080fe20000410000 */
[----:B------:R-:W-:Y:S01]  /*b1c0*/  FADD.FTZ R23, R45, R24 ;  /* 0x000000182d177221 */ /* 0x000fe20000010000 */
[----:B------:R-:W-:Y:S01]  /*b1d0*/  FADD.FTZ R25, R57, R26 ;  /* 0x0000001a39197221 */ /* 0x000fe20000010000 */
[----:B------:R-:W-:Y:S01]  /*b1e0*/  F2FP.F16.F32.PACK_AB R57, R32, R57 ;  /* 0x000000392039723e */ /* 0x000fe200000000ff */
[----:B------:R-:W-:Y:S01]  /*b1f0*/  MUFU.EX2 R78, R78 ;  /* 0x0000004e004e7308 */ /* 0x000fe20000000800 */
[----:B------:R-:W-:Y:S01]  /*b200*/  FADD.FTZ R24, R56, R23 ;  /* 0x0000001738187221 */ /* 0x000fe20000010000 */
[----:B------:R-:W-:Y:S01]  /*b210*/  FADD.FTZ R25, R32, R25 ;  /* 0x0000001920197221 */ /* 0x000fe20000010000 */
[----:B------:R-:W-:Y:S01]  /*b220*/  F2FP.F16.F32.PACK_AB R48, R48, R41 ;  /* 0x000000293030723e */ /* 0x000fe200000000ff */
[----:B------:R0:W-:Y:S01]  /*b230*/  STSM.16.M88.4 [R8], R144 ;  /* 0x0000009008007844 */ /* 0x0001e20000000200 */
[----:B------:R-:W-:Y:S01]  /*b240*/  FADD.FTZ R23, R47, R24 ;  /* 0x000000182f177221 */ /* 0x000fe20000010000 */
[----:B------:R-:W-:Y:S01]  /*b250*/  FADD.FTZ R24, R44, R25 ;  /* 0x000000192c187221 */ /* 0x000fe20000010000 */
[----:B------:R-:W-:Y:S01]  /*b260*/  F2FP.F16.F32.PACK_AB R49, R42, R49 ;  /* 0x000000312a31723e */ /* 0x000fe200000000ff */
[----:B------:R-:W5:Y:S01]  /*b270*/  MUFU.EX2 R65, R65 ;  /* 0x0000004100417308 */ /* 0x000f620000000800 */
        /* <DEDUP_REMOVED lines=13> */
[----:B-1----:R-:W-:Y:S01]  /*b350*/  FADD.FTZ R24, R46, R23 ;  /* 0x000000172e187221 */ /* 0x002fe20000010000 */
[C---:B--2---:R-:W-:Y:S01]  /*b360*/  F2FP.F16.F32.PACK_AB R27, R71.reuse, R46 ;  /* 0x0000002e471b723e */ /* 0x044fe200000000ff */
[----:B------:R-:W1:Y:S01]  /*b370*/  MUFU.EX2 R76, R76 ;  /* 0x0000004c004c7308 */ /* 0x000e620000000800 */
[----:B------:R-:W-:Y:S01]  /*b380*/  FADD.FTZ R26, R68, R25 ;  /* 0x00000019441a7221 */ /* 0x000fe20000010000 */
[----:B------:R-:W-:Y:S01]  /*b390*/  FADD.FTZ R7, R71, R24 ;  /* 0x0000001847077221 */ /* 0x000fe20000010000 */
[----:B------:R-:W-:Y:S01]  /*b3a0*/  F2FP.F16.F32.PACK_AB R25, R61, R6 ;  /* 0x000000063d19723e */ /* 0x000fe200000000ff */
[----:B------:R2:W-:Y:S01]  /*b3b0*/  STSM.16.M88.4 [R10+0x27800], R56 ;  /* 0x027800380a007844 */ /* 0x0005e20000000200 */
[----:B---3--:R-:W-:Y:S01]  /*b3c0*/  FADD.FTZ R23, R63, R26 ;  /* 0x0000001a3f177221 */ /* 0x008fe20000010000 */
[----:B0-----:R-:W-:Y:S01]  /*b3d0*/  FADD.FTZ R26, R74, R7 ;  /* 0x000000074a1a7221 */ /* 0x001fe20000010000 */
[----:B------:R-:W-:Y:S01]  /*b3e0*/  F2FP.F16.F32.PACK_AB R24, R64, R53 ;  /* 0x000000354018723e */ /* 0x000fe200000000ff */
[----:B------:R-:W0:Y:S01]  /*b3f0*/  MUFU.EX2 R82, R82 ;  /* 0x0000005200527308 */ /* 0x000e220000000800 */
[----:B----4-:R-:W-:Y:S01]  /*b400*/  FADD.FTZ R28, R72, R23 ;  /* 0x00000017481c7221 */ /* 0x010fe20000010000 */
[----:B------:R-:W-:Y:S01]  /*b410*/  FADD.FTZ R7, R75, R26 ;  /* 0x0000001a4b077221 */ /* 0x000fe20000010000 */
[----:B------:R-:W-:Y:S01]  /*b420*/  F2FP.F16.F32.PACK_AB R26, R68, R55 ;  /* 0x00000037441a723e */ /* 0x000fe200000000ff */
[----:B------:R-:W-:Y:S01]  /*b430*/  FMUL.FTZ R133, R133, R20 ;  /* 0x0000001485857220 */ /* 0x000fe20000410000 */
[----:B-----5:R-:W-:Y:S01]  /*b440*/  FADD.FTZ R23, R65, R28 ;  /* 0x0000001c41177221 */ /* 0x020fe20000010000 */
[----:B------:R-:W-:Y:S01]  /*b450*/  FADD.FTZ R7, R78, R7 ;  /* 0x000000074e077221 */ /* 0x000fe20000010000 */
[----:B------:R-:W-:Y:S01]  /*b460*/  F2FP.F16.F32.PACK_AB R28, R72, R63 ;  /* 0x0000003f481c723e */ /* 0x000fe200000000ff */
[----:B------:R-:W3:Y:S01]  /*b470*/  MUFU.EX2 R69, R69 ;  /* 0x0000004500457308 */ /* 0x000ee20000000800 */
[C---:B-1----:R-:W-:Y:S01]  /*b480*/  FADD.FTZ R6, R76.reuse, R23 ;  /* 0x000000174c067221 */ /* 0x042fe20000010000 */
[----:B------:R-:W-:Y:S01]  /*b490*/  FADD.FTZ R7, R79, R7 ;  /* 0x000000074f077221 */ /* 0x000fe20000010000 */
[----:B------:R-:W-:Y:S01]  /*b4a0*/  F2FP.F16.F32.PACK_AB R29, R75, R74 ;  /* 0x0000004a4b1d723e */ /* 0x000fe200000000ff */
[----:B------:R2:W-:Y:S01]  /*b4b0*/  STSM.16.M88.4 [R4], R24 ;  /* 0x0000001804007844 */ /* 0x0005e20000000200 */
[----:B------:R-:W-:Y:S01]  /*b4c0*/  F2FP.F16.F32.PACK_AB R30, R76, R65 ;  /* 0x000000414c1e723e */ /* 0x000fe200000000ff */
[-C--:B------:R-:W-:Y:S01]  /*b4d0*/  FMUL.FTZ R90, R90, R21.reuse ;  /* 0x000000155a5a7220 */ /* 0x080fe20000410000 */
[----:B------:R-:W-:Y:S01]  /*b4e0*/  F2FP.F16.F32.PACK_AB R31, R79, R78 ;  /* 0x0000004e4f1f723e */ /* 0x000fe200000000ff */
[----:B------:R-:W1:Y:S01]  /*b4f0*/  MUFU.EX2 R81, R83 ;  /* 0x0000005300517308 */ /* 0x000e620000000800 */
[----:B0-----:R-:W-:Y:S01]  /*b500*/  FADD.FTZ R7, R82, R7 ;  /* 0x0000000752077221 */ /* 0x001fe20000010000 */
[-C--:B------:R-:W-:Y:S01]  /*b510*/  FMUL.FTZ R91, R91, R21.reuse ;  /* 0x000000155b5b7220 */ /* 0x080fe20000410000 */
[-C--:B------:R-:W-:Y:S01]  /*b520*/  FMUL.FTZ R94, R94, R21.reuse ;  /* 0x000000155e5e7220 */ /* 0x080fe20000410000 */
[----:B------:R2:W-:Y:S01]  /*b530*/  STSM.16.M88.4 [R8+0x6000], R28 ;  /* 0x0060001c08007844 */ /* 0x0005e20000000200 */
[-C--:B------:R-:W-:Y:S01]  /*b540*/  FMUL.FTZ R95, R95, R21.reuse ;  /* 0x000000155f5f7220 */ /* 0x080fe20000410000 */
[-C--:B------:R-:W-:Y:S01]  /*b550*/  FMUL.FTZ R98, R98, R21.reuse ;  /* 0x0000001562627220 */ /* 0x080fe20000410000 */
[-C--:B------:R-:W-:Y:S01]  /*b560*/  FMUL.FTZ R99, R99, R21.reuse ;  /* 0x0000001563637220 */ /* 0x080fe20000410000 */
[----:B------:R-:W0:Y:S01]  /*b570*/  MUFU.EX2 R80, R80 ;  /* 0x0000005000507308 */ /* 0x000e220000000800 */
[----:B---3--:R-:W-:Y:S01]  /*b580*/  FADD.FTZ R23, R69, R6 ;  /* 0x0000000645177221 */ /* 0x008fe20000010000 */
[-C--:B------:R-:W-:Y:S01]  /*b590*/  FMUL.FTZ R102, R102, R21.reuse ;  /* 0x0000001566667220 */ /* 0x080fe20000410000 */
[-C--:B------:R-:W-:Y:S01]  /*b5a0*/  FMUL.FTZ R103, R103, R21.reuse ;  /* 0x0000001567677220 */ /* 0x080fe20000410000 */
[-C--:B------:R-:W-:Y:S01]  /*b5b0*/  FMUL.FTZ R106, R106, R21.reuse ;  /* 0x000000156a6a7220 */ /* 0x080fe20000410000 */
[-C--:B------:R-:W-:Y:S01]  /*b5c0*/  FMUL.FTZ R107, R107, R21.reuse ;  /* 0x000000156b6b7220 */ /* 0x080fe20000410000 */
[-C--:B------:R-:W-:Y:S01]  /*b5d0*/  FMUL.FTZ R110, R110, R21.reuse ;  /* 0x000000156e6e7220 */ /* 0x080fe20000410000 */
[-C--:B------:R-:W-:Y:S01]  /*b5e0*/  FMUL.FTZ R111, R111, R21.reuse ;  /* 0x000000156f6f7220 */ /* 0x080fe20000410000 */
[----:B------:R-:W-:Y:S01]  /*b5f0*/  MUFU.EX2 R73, R73 ;  /* 0x0000004900497308 */ /* 0x000fe20000000800 */
[C---:B-1----:R-:W-:Y:S01]  /*b600*/  FADD.FTZ R7, R81.reuse, R7 ;  /* 0x0000000751077221 */ /* 0x042fe20000010000 */
[----:B------:R-:W-:Y:S01]  /*b610*/  F2FP.F16.F32.PACK_AB R81, R81, R82 ;  /* 0x000000525151723e */ /* 0x000fe200000000ff */
[-C--:B------:R-:W-:Y:S01]  /*b620*/  FMUL.FTZ R114, R114, R21.reuse ;  /* 0x0000001572727220 */ /* 0x080fe20000410000 */
[-C--:B------:R-:W-:Y:S01]  /*b630*/  FMUL.FTZ R115, R115, R21.reuse ;  /* 0x0000001573737220 */ /* 0x080fe20000410000 */
[-C--:B------:R-:W-:Y:S01]  /*b640*/  FMUL.FTZ R118, R118, R21.reuse ;  /* 0x0000001576767220 */ /* 0x080fe20000410000 */
[-C--:B------:R-:W-:Y:S01]  /*b650*/  FMUL.FTZ R119, R119, R21.reuse ;  /* 0x0000001577777220 */ /* 0x080fe20000410000 */
[----:B------:R-:W-:Y:S01]  /*b660*/  FMUL.FTZ R122, R122, R21 ;  /* 0x000000157a7a7220 */ /* 0x000fe20000410000 */
        /* <DEDUP_REMOVED lines=9> */
[-C--:B------:R-:W-:Y:S01]  /*b700*/  FMUL.FTZ R134, R134, R21.reuse ;  /* 0x0000001586867220 */ /* 0x080fe20000410000 */
[----:B------:R-:W-:Y:S01]  /*b710*/  FMUL.FTZ R135, R135, R21 ;  /* 0x0000001587877220 */ /* 0x000fe20000410000 */
[----:B------:R-:W-:-:S02]  /*b720*/  IMAD.MOV.U32 R21, RZ, RZ, R136 ;  /* 0x000000ffff157224 */ /* 0x000fc400078e0088 */
[----:B------:R-:W-:-:S03]  /*b730*/  IMAD.MOV.U32 R20, RZ, RZ, R13 ;  /* 0x000000ffff147224 */ /* 0x000fc600078e000d */
[----:B------:R-:W3:Y:S01]  /*b740*/  MUFU.EX2 R33, R86 ;  /* 0x0000005600217308 */ /* 0x000ee20000000800 */
[----:B-1----:R-:W-:Y:S01]  /*b750*/  F2FP.F16.F32.PACK_AB R82, R84, R73 ;  /* 0x000000495452723e */ /* 0x002fe200000000ff */
[----:B------:R-:W-:Y:S01]  /*b760*/  FADD.FTZ R73, R73, R6 ;  /* 0x0000000649497221 */ /* 0x000fe20000010000 */
[----:B0-----:R-:W-:-:S03]  /*b770*/  FADD.FTZ R6, R32, R7 ;  /* 0x0000000720067221 */ /* 0x001fc60000010000 */
[----:B------:R-:W-:Y:S01]  /*b780*/  FADD.FTZ R7, R84, R73 ;  /* 0x0000004954077221 */ /* 0x000fe20000010000 */
[C---:B---3--:R-:W-:Y:S01]  /*b790*/  F2FP.F16.F32.PACK_AB R83, R33.reuse, R32 ;  /* 0x000000202153723e */ /* 0x048fe200000000ff */
[----:B------:R-:W-:-:S04]  /*b7a0*/  FADD.FTZ R6, R33, R6 ;  /* 0x0000000621067221 */ /* 0x000fc80000010000 */
        /* <DEDUP_REMOVED lines=9> */
.L_x_10248:
[----:B------:R-:W-:-:S13]  /*b840*/  R2UR UR6, R19 ;  /* 0x00000000130672ca */ /* 0x000fda00000e0000 */
[----:B------:R-:W-:-:S13]  /*b850*/  ISETP.GE.AND P2, PT, R12, UR6, PT ;  /* 0x000000060c007c0c */ /* 0x000fda000bf46270 */
[----:B------:R-:W-:Y:S05]  /*b860*/  @!P2 BRA `(.L_x_10258) ;  /* 0x000000380078a947 */ /* 0x000fea0003800000 */
[----:B------:R-:W-:Y:S01]  /*b870*/  ULOP3.LUT UR39, UR60, 0x10000, URZ, 0xfc, !UPT ;  /* 0x000100003c277892 */ /* 0x000fe2000f8efc3f */
[----:B------:R-:W-:Y:S01]  /*b880*/  VIADD R137, R22, 0x9 ;  /* 0x0000000916897836 */ /* 0x000fe20000000000 */
[----:B------:R-:W-:Y:S01]  /*b890*/  UMOV UR7, UR4 ;  /* 0x0000000400077c82 */ /* 0x000fe20008000000 */
[----:B------:R-:W-:Y:S01]  /*b8a0*/  ISETP.GE.U32.AND P2, PT, R2, 0x180, PT ;  /* 0x000001800200780c */ /* 0x000fe20003f46070 */
[----:B------:R-:W-:Y:S01]  /*b8b0*/  UIADD3 UR4, UR39, 0x2, URZ ;  /* 0x0000000227047890 */ /* 0x000fe2000fffe03f */
[----:B------:R-:W-:Y:S01]  /*b8c0*/  VIADD R138, R22, 0x8 ;  /* 0x00000008168a7836 */ /* 0x000fe20000000000 */
[----:B------:R-:W-:Y:S01]  /*b8d0*/  UMOV UR30, UR5 ;  /* 0x00000005001e7c82 */ /* 0x000fe20008000000 */
[----:B------:R-:W-:Y:S01]  /*b8e0*/  UMOV UR5, 0x40000040 ;  /* 0x4000004000057882 */ /* 0x000fe20000000000 */
[----:B------:R-:W-:Y:S01]  /*b8f0*/  IMAD.MOV.U32 R21, RZ, RZ, R136 ;  /* 0x000000ffff157224 */ /* 0x000fe200078e0088 */
[----:B------:R-:W-:Y:S01]  /*b900*/  SEL R137, R137, 0x9, !P2 ;  /* 0x0000000989897807 */ /* 0x000fe20005000000 */
[----:B------:R-:W-:Y:S01]  /*b910*/  IMAD.MOV.U32 R20, RZ, RZ, R13 ;  /* 0x000000ffff147224 */ /* 0x000fe200078e000d */
[----:B------:R-:W-:Y:S01]  /*b920*/  ULDC UR61, c[0x0][0x9e4] ;  /* 0x00027900003d7ab9 */ /* 0x000fe20000000800 */
[----:B------:R-:W-:Y:S01]  /*b930*/  IMAD.U32 R22, RZ, RZ, UR4 ;  /* 0x00000004ff167e24 */ /* 0x000fe2000f8e00ff */
[----:B------:R-:W-:Y:S01]  /*b940*/  ULDC UR6, c[0x0][0x9d8] ;  /* 0x0002760000067ab9 */ /* 0x000fe20000000800 */
[----:B------:R-:W-:Y:S01]  /*b950*/  IMAD.U32 R23, RZ, RZ, UR5 ;  /* 0x00000005ff177e24 */ /* 0x000fe2000f8e00ff */
[----:B------:R-:W-:-:S02]  /*b960*/  UIADD3 UR56, UR39, 0x4, URZ ;  /* 0x0000000427387890 */ /* 0x000fc4000fffe03f */
[----:B------:R-:W-:Y:S02]  /*b970*/  UIADD3 UR28, UR39, 0x6, URZ ;  /* 0x00000006271c7890 */ /* 0x000fe4000fffe03f */
[----:B------:R-:W-:Y:S02]  /*b980*/  UIADD3 UR32, UR39, 0x600, URZ ;  /* 0x0000060027207890 */ /* 0x000fe4000fffe03f */
[----:B------:R-:W-:Y:S02]  /*b990*/  UIADD3 UR40, UR39, 0x602, URZ ;  /* 0x0000060227287890 */ /* 0x000fe4000fffe03f */
[----:B------:R-:W-:Y:S02]  /*b9a0*/  UIADD3 UR44, UR39, 0x604, URZ ;  /* 0x00000604272c7890 */ /* 0x000fe4000fffe03f */
[----:B------:R-:W-:Y:S01]  /*b9b0*/  UIADD3 UR48, UR39, 0x606, URZ ;  /* 0x0000060627307890 */ /* 0x000fe2000fffe03f */
[----:B------:R-:W-:Y:S01]  /*b9c0*/  UMOV UR57, 0x40000040 ;  /* 0x4000004000397882 */ /* 0x000fe20000000000 */
[----:B------:R-:W-:Y:S01]  /*b9d0*/  UMOV UR29, 0x40000040 ;  /* 0x40000040001d7882 */ /* 0x000fe20000000000 */
[----:B------:R-:W-:Y:S01]  /*b9e0*/  UMOV UR33, 0x40000040 ;  /* 0x4000004000217882 */ /* 0x000fe20000000000 */
[----:B------:R-:W-:Y:S01]  /*b9f0*/  UMOV UR41, 0x40000040 ;  /* 0x4000004000297882 */ /* 0x000fe20000000000 */
[----:B------:R-:W-:Y:S01]  /*ba00*/  UMOV UR45, 0x40000040 ;  /* 0x40000040002d7882 */ /* 0x000fe20000000000 */
[----:B------:R-:W-:-:S06]  /*ba10*/  UMOV UR49, 0x40000040 ;  /* 0x4000004000317882 */ /* 0x000fcc0000000000 */
.L_x_10275:
[----:B------:R-:W-:Y:S01]  /*ba20*/  UIADD3 UR4, UR7, 0x1, URZ ;  /* 0x0000000107047890 */ /* 0x000fe2000fffe03f */
[----:B------:R-:W-:-:S03]  /*ba30*/  ISETP.NE.AND P3, PT, RZ, UR38, PT ;  /* 0x00000026ff007c0c */ /* 0x000fc6000bf65270 */
[----:B------:R-:W-:-:S04]  /*ba40*/  UISETP.NE.AND UP1, UPT, UR4, 0x2, UPT ;  /* 0x000000020400788c */ /* 0x000fc8000bf25270 */
[----:B------:R-:W-:Y:S02]  /*ba50*/  USEL UR5, URZ, 0x1, UP1 ;  /* 0x000000013f057887 */ /* 0x000fe40008800000 */
[----:B------:R-:W-:Y:S02]  /*ba60*/  USEL UR4, UR4, URZ, UP1 ;  /* 0x0000003f04047287 */ /* 0x000fe40008800000 */
[----:B------:R-:W-:Y:S02]  /*ba70*/  ULOP3.LUT UR5, UR30, UR5, URZ, 0x3c, !UPT ;  /* 0x000000051e057292 */ /* 0x000fe4000f8e3c3f */
[----:B----4-:R-:W-:Y:S10]  /*ba80*/  @P3 BRA `(.L_x_10259) ;  /* 0x00000000002c3947 */ /* 0x010ff40003800000 */
[----:B------:R-:W-:Y:S05]  /*ba90*/  @!P0 BRA `(.L_x_10260) ;  /* 0x0000000000048947 */ /* 0x000fea0003800000 */
[----:B------:R-:W-:Y:S01]  /*baa0*/  BPT.TRAP 0x1 ;  /* 0x000000040000795c */ /* 0x000fe20000300000 */
.L_x_10260:
[----:B------:R-:W-:Y:S01]  /*bab0*/  ULEA UR10, UR4, UR36, 0x3 ;  /* 0x00000024040a7291 */ /* 0x000fe2000f8e183f */
[----:B------:R-:W-:-:S05]  /*bac0*/  IMAD.U32 R13, RZ, RZ, UR5 ;  /* 0x00000005ff0d7e24 */ /* 0x000fca000f8e00ff */
[----:B------:R-:W-:-:S04]  /*bad0*/  SHF.L.U32 R13, R13, 0x1f, RZ ;  /* 0x0000001f0d0d7819 */ /* 0x000fc800000006ff */
[----:B------:R3:W4:Y:S01]  /*bae0*/  SYNCS.PHASECHK.TRANS64.TRYWAIT P2, [UR10+0x2d830], R13 ;  /* 0x02d8300dff0075a7 */ /* 0x000722000804014a */
[----:B------:R-:W-:Y:S05]  /*baf0*/  @!P0 BRA `(.L_x_10261) ;  /* 0x0000000000048947 */ /* 0x000fea0003800000 */
[----:B------:R-:W-:Y:S01]  /*bb00*/  BPT.TRAP 0x1 ;  /* 0x000000040000795c */ /* 0x000fe20000300000 */
.L_x_10261:
[----:B----4-:R-:W-:Y:S05]  /*bb10*/  @P2 BRA `(.L_x_10259) ;  /* 0x0000000000082947 */ /* 0x010fea0003800000 */
[----:B------:R-:W4:Y:S02]  /*bb20*/  SYNCS.PHASECHK.TRANS64.TRYWAIT P2, [UR10+0x2d830], R13 ;  /* 0x02d8300dff0075a7 */ /* 0x000f24000804014a */
[----:B----4-:R-:W-:Y:S05]  /*bb30*/  @!P2 BRA `(.L_x_10262) ;  /* 0x0000009c0088a947 */ /* 0x010fea0003800000 */
.L_x_10259:
[----:B------:R4:W-:Y:S01]  /*bb40*/  BAR.SYNC.DEFER_BLOCKING R138, 0x100 ;  /* 0x0004008a0000751d */ /* 0x0009e20000010000 */
[----:B------:R-:W-:Y:S01]  /*bb50*/  R2UR UR52, R14 ;  /* 0x000000000e3472ca */ /* 0x000fe200000e0000 */
[----:B------:R-:W-:Y:S01]  /*bb60*/  UIMAD UR26, UR4, 0x600, UR37 ;  /* 0x00000600041a78a4 */ /* 0x000fe2000f8e0225 */
[----:B------:R-:W-:-:S03]  /*bb70*/  R2UR UR53, R15 ;  /* 0x000000000f3572ca */ /* 0x000fc600000e0000 */
[----:B------:R-:W-:Y:S01]  /*bb80*/  UMOV UR55, 0x80000020 ;  /* 0x8000002000377882 */ /* 0x000fe20000000000 */
[----:B------:R-:W-:Y:S02]  /*bb90*/  UIADD3 UR10, UR26, 0x2, URZ ;  /* 0x000000021a0a7890 */ /* 0x000fe4000fffe03f */
[----:B------:R-:W-:Y:S01]  /*bba0*/  UMOV UR54, UR26 ;  /* 0x0000001a00367c82 */ /* 0x000fe20008000000 */
        /* <DEDUP_REMOVED lines=9> */
[----:B012---:R-:W-:-:S06]  /*bc40*/  WARPGROUP.ARRIVE ;  /* 0x00000000000079c5 */ /* 0x007fcc0000000000 */
        /* <DEDUP_REMOVED lines=17> */
[----:B----4-:R-:W-:Y:S05]  /*bd60*/  @P3 BRA `(.L_x_10263) ;  /* 0x00000000002c3947 */ /* 0x010fea0003800000 */
[----:B------:R-:W-:Y:S05]  /*bd70*/  @!P0 BRA `(.L_x_10264) ;  /* 0x0000000000048947 */ /* 0x000fea0003800000 */
[----:B------:R-:W-:Y:S01]  /*bd80*/  BPT.TRAP 0x1 ;  /* 0x000000040000795c */ /* 0x000fe20000300000 */
.L_x_10264:
[----:B------:R-:W-:Y:S01]  /*bd90*/  ULEA UR10, UR7, UR36, 0x3 ;  /* 0x00000024070a7291 */ /* 0x000fe2000f8e183f */
[----:B---3--:R-:W-:-:S05]  /*bda0*/  IMAD.U32 R13, RZ, RZ, UR30 ;  /* 0x0000001eff0d7e24 */ /* 0x008fca000f8e00ff */
[----:B------:R-:W-:-:S04]  /*bdb0*/  SHF.L.U32 R13, R13, 0x1f, RZ ;  /* 0x0000001f0d0d7819 */ /* 0x000fc800000006ff */
[----:B------:R0:W1:Y:S01]  /*bdc0*/  SYNCS.PHASECHK.TRANS64.TRYWAIT P2, [UR10+0x2d850], R13 ;  /* 0x02d8500dff0075a7 */ /* 0x000062000804014a */
[----:B------:R-:W-:Y:S05]  /*bdd0*/  @!P0 BRA `(.L_x_10265) ;  /* 0x0000000000048947 */ /* 0x000fea0003800000 */
[----:B------:R-:W-:Y:S01]  /*bde0*/  BPT.TRAP 0x1 ;  /* 0x000000040000795c */ /* 0x000fe20000300000 */
.L_x_10265:
[----:B-1----:R-:W-:Y:S05]  /*bdf0*/  @P2 BRA `(.L_x_10263) ;  /* 0x0000000000082947 */ /* 0x002fea0003800000 */
[----:B------:R-:W1:Y:S02]  /*be00*/  SYNCS.PHASECHK.TRANS64.TRYWAIT P2, [UR10+0x2d850], R13 ;  /* 0x02d8500dff0075a7 */ /* 0x000e64000804014a */
[----:B-1----:R-:W-:Y:S05]  /*be10*/  @!P2 BRA `(.L_x_10266) ;  /* 0x0000009800e8a947 */ /* 0x002fea0003800000 */
.L_x_10263:
[----:B------:R-:W-:Y:S01]  /*be20*/  UIADD3 UR10, UR36, 0x400, URZ ;  /* 0x00000400240a7890 */ /* 0x000fe2000fffe03f */
[----:B------:R-:W-:Y:S01]  /*be30*/  WARPGROUP.ARRIVE ;  /* 0x00000000000079c5 */ /* 0x000fe20000000000 */
[----:B------:R-:W-:Y:S01]  /*be40*/  UMOV UR52, UR39 ;  /* 0x0000002700347c82 */ /* 0x000fe20008000000 */
[----:B------:R-:W-:Y:S01]  /*be50*/  UMOV UR53, 0x40000040 ;  /* 0x4000004000357882 */ /* 0x000fe20000000000 */
[----:B------:R-:W-:Y:S01]  /*be60*/  USHF.R.U32.HI UR10, URZ, 0x4, UR10 ;  /* 0x000000043f0a7899 */ /* 0x000fe2000801160a */
[----:B------:R-:W-:Y:S01]  /*be70*/  FMUL.FTZ R139, R57, UR6 ;  /* 0x00000006398b7c20 */ /* 0x000fe20008410000 */
[----:B------:R-:W-:Y:S01]  /*be80*/  UMOV UR55, 0x80000020 ;  /* 0x8000002000377882 */ /* 0x000fe20000000000 */
[----:B------:R-:W-:Y:S01]  /*be90*/  UMOV UR59, 0x80000020 ;  /* 0x80000020003b7882 */ /* 0x000fe20000000000 */
[----:B------:R-:W-:Y:S01]  /*bea0*/  ULOP3.LUT UR10, UR10, 0x3fff, URZ, 0xc0, !UPT ;  /* 0x00003fff0a0a7892 */ /* 0x000fe2000f8ec03f */
[----:B------:R-:W-:Y:S01]  /*beb0*/  FMUL.FTZ R57, R58, UR6 ;  /* 0x000000063a397c20 */ /* 0x000fe20008410000 */
[----:B------:R-:W-:Y:S01]  /*bec0*/  UMOV UR31, 0x80000020 ;  /* 0x80000020001f7882 */ /* 0x000fe20000000000 */
[----:B------:R-:W-:Y:S01]  /*bed0*/  UMOV UR35, 0x80000020 ;  /* 0x8000002000237882 */ /* 0x000fe20000000000 */
[----:B------:R-:W-:Y:S01]  /*bee0*/  ULOP3.LUT UR10, UR10, 0x2000000, URZ, 0xfc, !UPT ;  /* 0x020000000a0a7892 */ /* 0x000fe2000f8efc3f */
[----:B------:R-:W-:Y:S01]  /*bef0*/  FMUL.FTZ R58, R59, UR6 ;  /* 0x000000063b3a7c20 */ /* 0x000fe20008410000 */
[----:B------:R-:W-:Y:S01]  /*bf00*/  UMOV UR43, 0x80000020 ;  /* 0x80000020002b7882 */ /* 0x000fe20000000000 */
[----:B------:R-:W-:Y:S01]  /*bf10*/  UMOV UR47, 0x80000020 ;  /* 0x80000020002f7882 */ /* 0x000fe20000000000 */
[----:B------:R-:W-:Y:S01]  /*bf20*/  UIMAD UR10, UR7, 0x600, UR10 ;  /* 0x00000600070a78a4 */ /* 0x000fe2000f8e020a */
[----:B------:R-:W-:Y:S01]  /*bf30*/  FMUL.FTZ R59, R60, UR6 ;  /* 0x000000063c3b7c20 */ /* 0x000fe20008410000 */
[----:B------:R-:W-:Y:S01]  /*bf40*/  UMOV UR51, 0x80000020 ;  /* 0x8000002000337882 */ /* 0x000fe20000000000 */
[----:B------:R-:W-:Y:S01]  /*bf50*/  FMUL.FTZ R60, R62, UR6 ;  /* 0x000000063e3c7c20 */ /* 0x000fe20008410000 */
[----:B------:R-:W-:Y:S01]  /*bf60*/  UIADD3 UR11, UR10, 0x40, URZ ;  /* 0x000000400a0b7890 */ /* 0x000fe2000fffe03f */
[----:B------:R-:W-:Y:S01]  /*bf70*/  FMUL.FTZ R62, R63, UR6 ;  /* 0x000000063f3e7c20 */ /* 0x000fe20008410000 */
[----:B------:R-:W-:Y:S01]  /*bf80*/  UIADD3 UR58, UR10, 0x80, URZ ;  /* 0x000000800a3a7890 */ /* 0x000fe2000fffe03f */
[----:B------:R-:W-:Y:S01]  /*bf90*/  PLOP3.LUT P2, PT, PT, PT, UP0, 0x80, 0x0 ;  /* 0x000000000000781c */ /* 0x000fe20003f4f008 */
[----:B------:R-:W-:Y:S01]  /*bfa0*/  UMOV UR54, UR10 ;  /* 0x0000000a00367c82 */ /* 0x000fe20008000000 */
[----:B------:R-:W-:Y:S01]  /*bfb0*/  UIADD3 UR30, UR10, 0xc0, URZ ;  /* 0x000000c00a1e7890 */ /* 0x000fe2000fffe03f */
[----:B------:R-:W-:Y:S01]  /*bfc0*/  HGMMA.64x96x16.F32 R88, gdesc[UR52].tnspB, R88, gsb0 ;  /* 0x41600000345879f0 */ /* 0x000fe20008000858 */
[----:B------:R-:W-:Y:S01]  /*bfd0*/  R2UR UR52, R22 ;  /* 0x00000000163472ca */ /* 0x000fe200000e0000 */
[----:B------:R-:W-:Y:S01]  /*bfe0*/  UMOV UR54, UR11 ;  /* 0x0000000b00367c82 */ /* 0x000fe20008000000 */
[----:B------:R-:W-:Y:S01]  /*bff0*/  R2UR UR53, R23 ;  /* 0x00000000173572ca */ /* 0x000fe200000e0000 */
[----:B------:R-:W-:Y:S01]  /*c000*/  UMOV UR55, 0x80000020 ;  /* 0x8000002000377882 */ /* 0x000fe20000000000 */
[----:B------:R-:W-:Y:S01]  /*c010*/  UIADD3 UR34, UR10, 0x100, URZ ;  /* 0x000001000a227890 */ /* 0x000fe2000fffe03f */
[----:B------:R-:W-:Y:S01]  /*c020*/  FMUL.FTZ R63, R64, UR6 ;  /* 0x00000006403f7c20 */ /* 0x000fe20008410000 */
[----:B------:R-:W-:Y:S01]  /*c030*/  UIADD3 UR42, UR10, 0x140, URZ ;  /* 0x000001400a2a7890 */ /* 0x000fe2000fffe03f */
[----:B01-3--:R-:W-:Y:S01]  /*c040*/  FMUL.FTZ R13, R24, UR6 ;  /* 0x00000006180d7c20 */ /* 0x00bfe20008410000 */
[----:B------:R-:W-:Y:S01]  /*c050*/  UIADD3 UR46, UR10, 0x180, URZ ;  /* 0x000001800a2e7890 */ /* 0x000fe2000fffe03f */
[----:B------:R-:W-:Y:S01]  /*c060*/  FMUL.FTZ R64, R66, UR6 ;  /* 0x0000000642407c20 */ /* 0x000fe20008410000 */
        /* <DEDUP_REMOVED lines=16> */
[----:B------:R-:W-:-:S02]  /*c170*/  IMAD.U32 R55, RZ, RZ, UR4 ;  /* 0x00000004ff377e24 */ /* 0x000fc4000f8e00ff */
[----:B------:R-:W-:Y:S01]  /*c180*/  FMUL.FTZ R33, R34, UR6 ;  /* 0x0000000622217c20 */ /* 0x000fe20008410000 */
[----:B------:R-:W-:Y:S01]  /*c190*/  FMUL.FTZ R75, R76, UR6 ;  /* 0x000000064c4b7c20 */ /* 0x000fe20008410000 */
[----:B------:R-:W-:Y:S01]  /*c1a0*/  FMUL.FTZ R34, R35, UR6 ;  /* 0x0000000623227c20 */ /* 0x000fe20008410000 */
[----:B------:R-:W-:Y:S01]  /*c1b0*/  FMUL.FTZ R76, R78, UR6 ;  /* 0x000000064e4c7c20 */ /* 0x000fe20008410000 */
[----:B------:R-:W-:Y:S01]  /*c1c0*/  @UP0 ULDC UR10, c[0x0][0x44c] ;  /* 0x00011300000a0ab9 */ /* 0x000fe20000000800 */
[----:B------:R-:W-:Y:S01]  /*c1d0*/  FMUL.FTZ R35, R36, UR6 ;  /* 0x0000000624237c20 */ /* 0x000fe20008410000 */
[----:B------:R-:W-:Y:S01]  /*c1e0*/  FMUL.FTZ R78, R79, UR6 ;  /* 0x000000064f4e7c20 */ /* 0x000fe20008410000 */
[----:B------:R-:W-:Y:S01]  /*c1f0*/  FMUL.FTZ R140, R84, UR6 ;  /* 0x00000006548c7c20 */ /* 0x000fe20008410000 */
[----:B------:R-:W-:Y:S01]  /*c200*/  FMUL.FTZ R36, R38, UR6 ;  /* 0x0000000626247c20 */ /* 0x000fe20008410000 */
[----:B------:R-:W-:Y:S01]  /*c210*/  FMUL.FTZ R79, R80, UR6 ;  /* 0x00000006504f7c20 */ /* 0x000fe20008410000 */
[----:B------:R-:W-:-:S04]  /*c220*/  @P2 IMAD.HI.U32 R84, R0, UR10, RZ ;  /* 0x0000000a00542c27 */ /* 0x000fc8000f8e00ff */
[----:B------:R-:W-:Y:S01]  /*c230*/  FMUL.FTZ R38, R39, UR6 ;  /* 0x0000000627267c20 */ /* 0x000fe20008410000 */
[----:B------:R-:W-:Y:S01]  /*c240*/  FMUL.FTZ R80, R82, UR6 ;  /* 0x0000000652507c20 */ /* 0x000fe20008410000 */
[----:B------:R-:W-:Y:S01]  /*c250*/  @!P1 LEA R55, R55, UR36, 0x3 ;  /* 0x0000002437379c11 */ /* 0x000fe2000f8e18ff */
[----:B------:R-:W-:Y:S01]  /*c260*/  FMUL.FTZ R39, R40, UR6 ;  /* 0x0000000628277c20 */ /* 0x000fe20008410000 */
[----:B------:R-:W-:Y:S01]  /*c270*/  FMUL.FTZ R82, R83, UR6 ;  /* 0x0000000653527c20 */ /* 0x000fe20008410000 */
[----:B------:R-:W-:Y:S01]  /*c280*/  FMUL.FTZ R40, R42, UR6 ;  /* 0x000000062a287c20 */ /* 0x000fe20008410000 */
[----:B------:R-:W-:Y:S01]  /*c290*/  FMUL.FTZ R83, R86, UR6 ;  /* 0x0000000656537c20 */ /* 0x000fe20008410000 */
[----:B------:R-:W-:Y:S01]  /*c2a0*/  @UP0 ULDC UR10, c[0x0][0x450] ;  /* 0x00011400000a0ab9 */ /* 0x000fe20000000800 */
[----:B------:R-:W-:Y:S01]  /*c2b0*/  FMUL.FTZ R42, R43, UR6 ;  /* 0x000000062b2a7c20 */ /* 0x000fe20008410000 */
[----:B------:R-:W-:Y:S02]  /*c2c0*/  IMAD.MOV.U32 R86, RZ, RZ, R0 ;  /* 0x000000ffff567224 */ /* 0x000fe400078e0000 */
[----:B------:R-:W-:Y:S01]  /*c2d0*/  FMUL.FTZ R43, R44, UR6 ;  /* 0x000000062c2b7c20 */ /* 0x000fe20008410000 */
[----:B------:R-:W-:Y:S01]  /*c2e0*/  @P2 SHF.R.U32.HI R86, RZ, UR10, R84 ;  /* 0x0000000aff562c19 */ /* 0x000fe20008011654 */
[----:B------:R-:W-:Y:S01]  /*c2f0*/  FMUL.FTZ R44, R46, UR6 ;  /* 0x000000062e2c7c20 */ /* 0x000fe20008410000 */
[----:B------:R-:W-:-:S02]  /*c300*/  @!P1 VIADD R84, R55, 0x2d840 ;  /* 0x0002d84037549836 */ /* 0x000fc40000000000 */
[----:B------:R-:W-:Y:S01]  /*c310*/  FMUL.FTZ R46, R47, UR6 ;  /* 0x000000062f2e7c20 */ /* 0x000fe20008410000 */
[----:B------:R-:W-:Y:S01]  /*c320*/  FMUL.FTZ R141, R85, UR6 ;  /* 0x00000006558d7c20 */ /* 0x000fe20008410000 */
[----:B------:R-:W-:Y:S01]  /*c330*/  FMUL.FTZ R47, R48, UR6 ;  /* 0x00000006302f7c20 */ /* 0x000fe20008410000 */
[----:B------:R-:W-:Y:S02]  /*c340*/  IMAD.SHL.U32 R85, R12, 0x80, RZ ;  /* 0x000000800c557824 */ /* 0x000fe400078e00ff */
[----:B------:R-:W-:Y:S01]  /*c350*/  FMUL.FTZ R48, R50, UR6 ;  /* 0x0000000632307c20 */ /* 0x000fe20008410000 */
[----:B------:R-:W-:Y:S01]  /*c360*/  FMUL.FTZ R50, R51, UR6 ;  /* 0x0000000633327c20 */ /* 0x000fe20008410000 */
[----:B------:R-:W0:Y:S01]  /*c370*/  SHFL.IDX PT, R147, R86, RZ, 0x1c1f ;  /* 0x001c1fff56937589 */ /* 0x000e2200000e0000 */
[----:B------:R-:W-:Y:S01]  /*c380*/  FMUL.FTZ R51, R52, UR6 ;  /* 0x0000000634337c20 */ /* 0x000fe20008410000 */
[----:B------:R-:W-:Y:S01]  /*c390*/  @!P1 PRMT R84, RZ, 0x654, R84 ;  /* 0x00000654ff549816 */ /* 0x000fe20000000054 */
[----:B------:R-:W-:Y:S01]  /*c3a0*/  FMUL.FTZ R52, R54, UR6 ;  /* 0x0000000636347c20 */ /* 0x000fe20008410000 */
[----:B------:R-:W-:Y:S01]  /*c3b0*/  IADD3 R54, -R85, 0x1, RZ ;  /* 0x0000000155367810 */ /* 0x000fe20007ffe1ff */
        /* <DEDUP_REMOVED lines=15> */
[----:B------:R-:W-:Y:S01]  /*c4b0*/  IMAD R55, R3, -0x2, R54 ;  /* 0xfffffffe03377824 */ /* 0x000fe200078e0236 */
[----:B------:R-:W-:Y:S01]  /*c4c0*/  ULDC UR18, c[0x0][0x2f0] ;  /* 0x0000bc0000127ab9 */ /* 0x000fe20000000800 */
[----:B------:R-:W1:Y:S01]  /*c4d0*/  MUFU.TANH R13, R13 ;  /* 0x0000000d000d7308 */ /* 0x000e620000002400 */
[----:B------:R-:W-:Y:S01]  /*c4e0*/  ULDC UR15, c[0x0][0x288] ;  /* 0x0000a200000f7ab9 */ /* 0x000fe20000000800 */
[----:B------:R-:W-:Y:S01]  /*c4f0*/  IMAD R55, R18, UR18, R55 ;  /* 0x0000001212377c24 */ /* 0x000fe2000f8e0237 */
[----:B------:R-:W-:-:S03]  /*c500*/  ULDC UR14, c[0x0][0x9e0] ;  /* 0x00027800000e7ab9 */ /* 0x000fc60000000800 */
[----:B------:R-:W-:Y:S02]  /*c510*/  VIADD R55, R55, -UR15 ;  /* 0x8000000f37377c36 */ /* 0x000fe40008000000 */
[----:B------:R-:W2:Y:S02]  /*c520*/  MUFU.TANH R25, R25 ;  /* 0x0000001900197308 */ /* 0x000ea40000002400 */
[C---:B------:R-:W-:Y:S02]  /*c530*/  VIADD R145, R55.reuse, UR14 ;  /* 0x0000000e37917c36 */ /* 0x040fe40008000000 */
[----:B------:R-:W-:Y:S02]  /*c540*/  VIADD R144, R55, UR11 ;  /* 0x0000000b37907c36 */ /* 0x000fe40008000000 */
[--C-:B0-----:R-:W-:Y:S02]  /*c550*/  IMAD.IADD R143, R145, 0x1, R147.reuse ;  /* 0x00000001918f7824 */ /* 0x101fe400078e0293 */
[----:B------:R-:W0:Y:S01]  /*c560*/  MUFU.TANH R24, R24 ;  /* 0x0000001800187308 */ /* 0x000e220000002400 */
[----:B------:R-:W-:Y:S01]  /*c570*/  IMAD.IADD R142, R144, 0x1, R147 ;  /* 0x00000001908e7824 */ /* 0x000fe200078e0293 */
[----:B------:R-:W-:-:S02]  /*c580*/  WARPGROUP.DEPBAR.LE gsb0, 0x0 ;  /* 0x00008000000079c5 */ /* 0x000fc40000010000 */
[----:B------:R-:W-:-:S04]  /*c590*/  WARPGROUP.ARRIVE ;  /* 0x00000000000079c5 */ /* 0x000fc80000000000 */
[----:B------:R-:W3:Y:S02]  /*c5a0*/  MUFU.TANH R26, R26 ;  /* 0x0000001a001a7308 */ /* 0x000ee40000002400 */
[----:B------:R-:W-:Y:S06]  /*c5b0*/  HGMMA.64x96x16.F32 R88, gdesc[UR52].tnspB, R88, gsb0 ;  /* 0x41600000345879f0 */ /* 0x000fec0008000858 */
        /* <DEDUP_REMOVED lines=16> */
[----:B------:R-:W-:Y:S07]  /*c6c0*/  HGMMA.64x96x16.F32 R88, gdesc[UR56].tnspB, R88, gsb0 ;  /* 0x41600000385879f0 */ /* 0x000fee0008000858 */
        /* <DEDUP_REMOVED lines=53> */
[----:B------:R-:W0:Y:S01]  /*ca20*/  MUFU.TANH R83, R83 ;  /* 0x0000005300537308 */ /* 0x000e220000002400 */
[----:B------:R-:W-:-:S02]  /*ca30*/  WARPGROUP.DEPBAR.LE gsb0, 0x0 ;  /* 0x00008000000079c5 */ /* 0x000fc40000010000 */
[----:B------:R-:W-:-:S06]  /*ca40*/  WARPGROUP.ARRIVE ;  /* 0x00000000000079c5 */ /* 0x000fcc0000000000 */
[----:B------:R-:W-:Y:S03]  /*ca50*/  HGMMA.64x96x16.F32 R88, gdesc[UR44].tnspB, R88, gsb0 ;  /* 0x416000002c5879f0 */ /* 0x000fe60008000858 */
[----:B------:R-:W-:Y:S02]  /*ca60*/  WARPGROUP.DEPBAR.LE gsb0, 0x0 ;  /* 0x00008000000079c5 */ /* 0x000fe40000010000 */
[----:B------:R-:W-:-:S06]  /*ca70*/  WARPGROUP.ARRIVE ;  /* 0x00000000000079c5 */ /* 0x000fcc0000000000 */
[----:B------:R-:W-:Y:S03]  /*ca80*/  HGMMA.64x96x16.F32 R88, gdesc[UR48].tnspB, R88, gsb0 ;  /* 0x41600000305879f0 */ /* 0x000fe60008000858 */
[----:B------:R-:W-:Y:S02]  /*ca90*/  WARPGROUP.DEPBAR.LE gsb0, 0x0 ;  /* 0x00008000000079c5 */ /* 0x000fe40000010000 */
[----:B------:R0:W-:Y:S06]  /*caa0*/  BAR.ARV R137, 0x100 ;  /* 0x000400890000751d */ /* 0x0001ec0000002000 */
[----:B------:R5:W-:Y:S02]  /*cab0*/  @!P1 SYNCS.ARRIVE.TRANS64.RED.A1T0 RZ, [R84+URZ], RZ ;  /* 0x000000ff54ff99a7 */ /* 0x000be4000810043f */
[----:B-----5:R-:W-:-:S06]  /*cac0*/  FMUL.FTZ R84, R87, UR6 ;  /* 0x0000000657547c20 */ /* 0x020fcc0008410000 */
[----:B------:R-:W0:Y:S01]  /*cad0*/  MUFU.TANH R84, R84 ;  /* 0x0000005400547308 */ /* 0x000e220000002400 */
[----:B-1234-:R-:W-:Y:S05]  /*cae0*/  @!P5 BRA `(.L_x_10267) ;  /* 0x000000000064d947 */ /* 0x01efea0003800000 */
        /* <DEDUP_REMOVED lines=15> */
.L_x_10269:
[----:B------:R-:W-:-:S05]  /*cbe0*/  IMAD.U32 R146, RZ, RZ, UR61 ;  /* 0x0000003dff927e24 */ /* 0x000fca000f8e00ff */
[----:B------:R-:W-:-:S13]  /*cbf0*/  ISETP.NE.AND P2, PT, R146, 0x1, PT ;  /* 0x000000019200780c */ /* 0x000fda0003f45270 */
[----:B------:R-:W1:Y:S02]  /*cc00*/  @P2 LDC.64 R54, c[0x0][0x9e8] ;  /* 0x00027a00ff362b82 */ /* 0x000e640000000a00 */
[----:B-1----:R-:W-:-:S05]  /*cc10*/  @P2 IMAD.HI.U32 R54, R87, R54, RZ ;  /* 0x0000003657362227 */ /* 0x002fca00078e00ff */
[----:B------:R-:W-:-:S07]  /*cc20*/  @P2 SHF.R.U32.HI R87, RZ, R55, R54 ;  /* 0x00000037ff572219 */ /* 0x000fce0000011636 */
.L_x_10270:
[----:B------:R-:W-:Y:S05]  /*cc30*/  BSYNC B0 ;  /* 0x0000000000007941 */ /* 0x000fea0003800000 */
.L_x_10268:
[----:B------:R-:W-:-:S04]  /*cc40*/  IMAD R54, R87, R146, -R85 ;  /* 0x0000009257367224 */ /* 0x000fc800078e0a55 */
[----:B------:R-:W-:-:S05]  /*cc50*/  IMAD R54, R3, -0x2, R54 ;  /* 0xfffffffe03367824 */ /* 0x000fca00078e0236 */
[----:B------:R-:W-:Y:S02]  /*cc60*/  VIADDMNMX R143, R54, R146, R143, PT ;  /* 0x00000092368f7246 */ /* 0x000fe4000380018f */
[----:B------:R-:W-:-:S07]  /*cc70*/  VIMNMX R142, R142, R54, !PT ;  /* 0x000000368e8e7248 */ /* 0x000fce0007fe0100 */
.L_x_10267:
[----:B------:R-:W-:-:S04]  /*cc80*/  ISETP.GT.AND P2, PT, R12, -0x1, PT ;  /* 0xffffffff0c00780c */ /* 0x000fc80003f44270 */
[C---:B------:R-:W-:Y:S02]  /*cc90*/  ISETP.GT.AND P4, PT, R142.reuse, RZ, P2 ;  /* 0x000000ff8e00720c */ /* 0x040fe40001784270 */
[C---:B------:R-:W-:Y:S02]  /*cca0*/  ISETP.GT.AND P6, PT, R142.reuse, 0x1, P2 ;  /* 0x000000018e00780c */ /* 0x040fe400017c4270 */
[C---:B------:R-:W-:Y:S02]  /*ccb0*/  ISETP.LT.OR P4, PT, R143.reuse, 0x1, P4 ;  /* 0x000000018f00780c */ /* 0x040fe40002781670 */
[----:B------:R-:W-:Y:S02]  /*ccc0*/  ISETP.LT.OR P6, PT, R143, 0x2, P6 ;  /* 0x000000028f00780c */ /* 0x000fe400037c1670 */
[----:B------:R-:W-:Y:S02]  /*ccd0*/  FSEL R87, R13, -INF , !P4 ;  /* 0xff8000000d577808 */ /* 0x000fe40006000000 */
[----:B------:R-:W-:Y:S01]  /*cce0*/  FSEL R25, R25, -INF , !P6 ;  /* 0xff80000019197808 */ /* 0x000fe20007000000 */
[----:B------:R-:W1:Y:S01]  /*ccf0*/  SHFL.IDX PT, R13, R86, 0x1, 0x1c1f ;  /* 0x003c1f00560d7f89 */ /* 0x000e6200000e0000 */
[----:B------:R-:W-:-:S02]  /*cd00*/  ISETP.GT.AND P3, PT, R142, 0x8, P2 ;  /* 0x000000088e00780c */ /* 0x000fc40001764270 */
[C---:B------:R-:W-:Y:S02]  /*cd10*/  ISETP.GT.AND P4, PT, R142.reuse, 0x9, P2 ;  /* 0x000000098e00780c */ /* 0x040fe40001784270 */
[----:B------:R-:W-:Y:S02]  /*cd20*/  ISETP.GT.AND P6, PT, R142, 0x10, P2 ;  /* 0x000000108e00780c */ /* 0x000fe400017c4270 */
[C---:B------:R-:W-:Y:S02]  /*cd30*/  ISETP.LT.OR P3, PT, R143.reuse, 0x9, P3 ;  /* 0x000000098f00780c */ /* 0x040fe40001f61670 */
[C---:B------:R-:W-:Y:S02]  /*cd40*/  ISETP.LT.OR P4, PT, R143.reuse, 0xa, P4 ;  /* 0x0000000a8f00780c */ /* 0x040fe40002781670 */
[----:B------:R-:W-:Y:S02]  /*cd50*/  ISETP.LT.OR P6, PT, R143, 0x11, P6 ;  /* 0x000000118f00780c */ /* 0x000fe400037c1670 */
[----:B------:R-:W-:-:S02]  /*cd60*/  FSEL R27, R27, -INF , !P3 ;  /* 0xff8000001b1b7808 */ /* 0x000fc40005800000 */
[----:B0-----:R-:W-:Y:S02]  /*cd70*/  FSEL R29, R29, -INF , !P4 ;  /* 0xff8000001d1d7808 */ /* 0x001fe40006000000 */
[----:B------:R-:W-:Y:S02]  /*cd80*/  FSEL R31, R31, -INF , !P6 ;  /* 0xff8000001f1f7808 */ /* 0x000fe40007000000 */
[C---:B------:R-:W-:Y:S02]  /*cd90*/  ISETP.GT.AND P3, PT, R142.reuse, 0x11, P2 ;  /* 0x000000118e00780c */ /* 0x040fe40001764270 */
[C---:B------:R-:W-:Y:S02]  /*cda0*/  ISETP.GT.AND P4, PT, R142.reuse, 0x18, P2 ;  /* 0x000000188e00780c */ /* 0x040fe40001784270 */
[----:B------:R-:W-:Y:S01]  /*cdb0*/  ISETP.GT.AND P6, PT, R142, 0x19, P2 ;  /* 0x000000198e00780c */ /* 0x000fe200017c4270 */
[--C-:B-1----:R-:W-:Y:S01]  /*cdc0*/  IMAD.IADD R145, R145, 0x1, R13.reuse ;  /* 0x0000000191917824 */ /* 0x102fe200078e020d */
[C---:B------:R-:W-:Y:S01]  /*cdd0*/  ISETP.LT.OR P3, PT, R143.reuse, 0x12, P3 ;  /* 0x000000128f00780c */ /* 0x040fe20001f61670 */
[----:B------:R-:W-:Y:S01]  /*cde0*/  IMAD.IADD R144, R144, 0x1, R13 ;  /* 0x0000000190907824 */ /* 0x000fe200078e020d */
[----:B------:R-:W-:-:S02]  /*cdf0*/  ISETP.LT.OR P4, PT, R143, 0x19, P4 ;  /* 0x000000198f00780c */ /* 0x000fc40002781670 */
[----:B------:R-:W-:Y:S02]  /*ce00*/  ISETP.LT.OR P6, PT, R143, 0x1a, P6 ;  /* 0x0000001a8f00780c */ /* 0x000fe400037c1670 */
[----:B------:R-:W-:Y:S02]  /*ce10*/  FSEL R32, R32, -INF , !P3 ;  /* 0xff80000020207808 */ /* 0x000fe40005800000 */
[----:B------:R-:W-:Y:S02]  /*ce20*/  FSEL R35, R35, -INF , !P4 ;  /* 0xff80000023237808 */ /* 0x000fe40006000000 */
[----:B------:R-:W-:Y:S02]  /*ce30*/  FSEL R37, R37, -INF , !P6 ;  /* 0xff80000025257808 */ /* 0x000fe40007000000 */
[C---:B------:R-:W-:Y:S02]  /*ce40*/  ISETP.GT.AND P3, PT, R142.reuse, 0x20, P2 ;  /* 0x000000208e00780c */ /* 0x040fe40001764270 */
[----:B------:R-:W-:-:S02]  /*ce50*/  ISETP.GT.AND P4, PT, R142, 0x21, P2 ;  /* 0x000000218e00780c */ /* 0x000fc40001784270 */
[----:B------:R-:W-:Y:S02]  /*ce60*/  ISETP.GT.AND P6, PT, R142, 0x28, P2 ;  /* 0x000000288e00780c */ /* 0x000fe400017c4270 */
        /* <DEDUP_REMOVED lines=9> */
[C---:B------:R-:W-:Y:S02]  /*cf00*/  ISETP.LT.OR P3, PT, R143.reuse, 0x2a, P3 ;  /* 0x0000002a8f00780c */ /* 0x040fe40001f61670 */
        /* <DEDUP_REMOVED lines=58> */
[----:B------:R-:W-:Y:S01]  /*d2b0*/  FSEL R141, R141, -INF , !P6 ;  /* 0xff8000008d8d7808 */ /* 0x000fe20007000000 */
[----:B------:R-:W-:Y:S06]  /*d2c0*/  @!P5 BRA `(.L_x_10271) ;  /* 0x000000000064d947 */ /* 0x000fec0003800000 */
        /* <DEDUP_REMOVED lines=15> */
.L_x_10273:
[----:B------:R-:W-:-:S05]  /*d3c0*/  IMAD.U32 R86, RZ, RZ, UR61 ;  /* 0x0000003dff567e24 */ /* 0x000fca000f8e00ff */
[----:B------:R-:W-:-:S13]  /*d3d0*/  ISETP.NE.AND P3, PT, R86, 0x1, PT ;  /* 0x000000015600780c */ /* 0x000fda0003f65270 */
[----:B------:R-:W0:Y:S02]  /*d3e0*/  @P3 LDC.64 R54, c[0x0][0x9e8] ;  /* 0x00027a00ff363b82 */ /* 0x000e240000000a00 */
[----:B0-----:R-:W-:-:S05]  /*d3f0*/  @P3 IMAD.HI.U32 R54, R13, R54, RZ ;  /* 0x000000360d363227 */ /* 0x001fca00078e00ff */
[----:B------:R-:W-:-:S07]  /*d400*/  @P3 SHF.R.U32.HI R13, RZ, R55, R54 ;  /* 0x00000037ff0d3219 */ /* 0x000fce0000011636 */
.L_x_10274:
[----:B------:R-:W-:Y:S05]  /*d410*/  BSYNC B0 ;  /* 0x0000000000007941 */ /* 0x000fea0003800000 */
.L_x_10272:
[----:B------:R-:W-:-:S04]  /*d420*/  IMAD R54, R13, R86, -R85 ;  /* 0x000000560d367224 */ /* 0x000fc800078e0a55 */
[----:B------:R-:W-:-:S05]  /*d430*/  IMAD R54, R3, -0x2, R54 ;  /* 0xfffffffe03367824 */ /* 0x000fca00078e0236 */
[----:B------:R-:W-:Y:S02]  /*d440*/  VIADDMNMX R145, R54, R86, R145, PT ;  /* 0x0000005636917246 */ /* 0x000fe40003800191 */
[----:B------:R-:W-:-:S07]  /*d450*/  VIMNMX R144, R144, R54, !PT ;  /* 0x0000003690907248 */ /* 0x000fce0007fe0100 */
.L_x_10271:
        /* <DEDUP_REMOVED lines=23> */
[----:B------:R-:W-:Y:S02]  /*d5d0*/  ISETP.GT.AND P6, PT, R144, 0x8, P2 ;  /* 0x000000089000780c */ /* 0x000fe400017c4270 */
[----:B------:R-:W-:Y:S02]  /*d5e0*/  FMNMX.FTZ R54, R45, R54, !PT ;  /* 0x000000362d367209 */ /* 0x000fe40007810000 */
[----:B------:R-:W-:-:S02]  /*d5f0*/  FSEL R33, R33, -INF , !P4 ;  /* 0xff80000021217808 */ /* 0x000fc40006000000 */
        /* <DEDUP_REMOVED lines=21> */
[----:B------:R-:W-:Y:S02]  /*d750*/  R2UR UR11, R19 ;  /* 0x00000000130b72ca */ /* 0x000fe400000e0000 */
        /* <DEDUP_REMOVED lines=13> */
[----:B------:R-:W-:Y:S02]  /*d830*/  FSEL R55, R34, -INF , !P3 ;  /* 0xff80000022377808 */ /* 0x000fe40005800000 */
[----:B------:R-:W-:Y:S01]  /*d840*/  ISETP.GT.AND P3, PT, R144, 0x19, P2 ;  /* 0x000000199000780c */ /* 0x000fe20001764270 */
[C---:B------:R-:W-:Y:S01]  /*d850*/  FMUL.FTZ R54, R13.reuse, UR10 ;  /* 0x0000000a0d367c20 */ /* 0x040fe20008410000 */
[----:B------:R-:W-:Y:S02]  /*d860*/  FSETP.NEU.FTZ.AND P6, PT, R13, -INF , PT ;  /* 0xff8000000d00780b */ /* 0x000fe40003fdd000 */
[----:B------:R-:W-:-:S02]  /*d870*/  ISETP.LT.OR P3, PT, R145, 0x1a, P3 ;  /* 0x0000001a9100780c */ /* 0x000fc40001f61670 */
[----:B------:R-:W-:Y:S02]  /*d880*/  FSEL R54, R54, RZ, P6 ;  /* 0x000000ff36367208 */ /* 0x000fe40003000000 */
[----:B------:R-:W-:Y:S02]  /*d890*/  FSEL R38, R38, -INF , !P3 ;  /* 0xff80000026267808 */ /* 0x000fe40005800000 */
[----:B------:R-:W-:Y:S01]  /*d8a0*/  ISETP.GT.AND P3, PT, R144, 0x21, P2 ;  /* 0x000000219000780c */ /* 0x000fe20001764270 */
[--C-:B------:R-:W-:Y:S01]  /*d8b0*/  FFMA.FTZ R87, R87, UR10, -R54.reuse ;  /* 0x0000000a57577c23 */ /* 0x100fe20008010836 */
[--C-:B------:R-:W-:Y:S01]  /*d8c0*/  FFMA.FTZ R86, R29, UR10, -R54.reuse ;  /* 0x0000000a1d567c23 */ /* 0x100fe20008010836 */
[----:B------:R-:W-:Y:S01]  /*d8d0*/  FSEL R29, R44, -INF , !P4 ;  /* 0xff8000002c1d7808 */ /* 0x000fe20006000000 */
[--C-:B------:R-:W-:Y:S01]  /*d8e0*/  FFMA.FTZ R143, R39, UR10, -R54.reuse ;  /* 0x0000000a278f7c23 */ /* 0x100fe20008010836 */
[----:B------:R-:W-:Y:S01]  /*d8f0*/  ISETP.LT.OR P3, PT, R145, 0x22, P3 ;  /* 0x000000229100780c */ /* 0x000fe20001f61670 */
[----:B------:R0:W-:Y:S01]  /*d900*/  MUFU.EX2 R34, R87 ;  /* 0x0000005700227308 */ /* 0x0001e20000000800 */
[----:B------:R-:W-:Y:S01]  /*d910*/  ISETP.GT.AND P4, PT, R144, 0x29, P2 ;  /* 0x000000299000780c */ /* 0x000fe20001784270 */
[--C-:B------:R-:W-:Y:S01]  /*d920*/  FFMA.FTZ R146, R41, UR10, -R54.reuse ;  /* 0x0000000a29927c23 */ /* 0x100fe20008010836 */
[----:B------:R-:W-:Y:S01]  /*d930*/  FSEL R42, R42, -INF , !P3 ;  /* 0xff8000002a2a7808 */ /* 0x000fe20005800000 */
[--C-:B------:R-:W-:Y:S01]  /*d940*/  FFMA.FTZ R43, R43, UR10, -R54.reuse ;  /* 0x0000000a2b2b7c23 */ /* 0x100fe20008010836 */
[----:B------:R-:W-:Y:S01]  /*d950*/  ISETP.GT.AND P3, PT, R144, RZ, P2 ;  /* 0x000000ff9000720c */ /* 0x000fe20001764270 */
[--C-:B------:R-:W-:Y:S01]  /*d960*/  FFMA.FTZ R47, R47, UR10, -R54.reuse ;  /* 0x0000000a2f2f7c23 */ /* 0x100fe20008010836 */
[C---:B------:R-:W-:Y:S01]  /*d970*/  ISETP.LT.OR P4, PT, R145.reuse, 0x2a, P4 ;  /* 0x0000002a9100780c */ /* 0x040fe20002781670 */
[----:B------:R1:W-:Y:S01]  /*d980*/  MUFU.EX2 R44, R86 ;  /* 0x00000056002c7308 */ /* 0x0003e20000000800 */
[----:B------:R-:W-:Y:S01]  /*d990*/  ISETP.LT.OR P3, PT, R145, 0x1, P3 ;  /* 0x000000019100780c */ /* 0x000fe20001f61670 */
[--C-:B------:R-:W-:Y:S01]  /*d9a0*/  FFMA.FTZ R49, R49, UR10, -R54.reuse ;  /* 0x0000000a31317c23 */ /* 0x100fe20008010836 */
[----:B------:R-:W-:Y:S01]  /*d9b0*/  FSEL R46, R46, -INF , !P4 ;  /* 0xff8000002e2e7808 */ /* 0x000fe20006000000 */
        /* <DEDUP_REMOVED lines=8> */
[----:B------:R-:W-:Y:S01]  /*da40*/  MUFU.EX2 R25, R25 ;  /* 0x0000001900197308 */ /* 0x000fe20000000800 */
[----:B0-----:R-:W-:Y:S01]  /*da50*/  FMNMX.FTZ R87, R26, R85, !PT ;  /* 0x000000551a577209 */ /* 0x001fe20007810000 */
[--C-:B------:R-:W-:Y:S01]  /*da60*/  FFMA.FTZ R32, R32, UR10, -R54.reuse ;  /* 0x0000000a20207c23 */ /* 0x100fe20008010836 */
[----:B------:R-:W-:Y:S01]  /*da70*/  FSEL R85, R48, -INF , !P3 ;  /* 0xff80000030557808 */ /* 0x000fe20005800000 */
[----:B------:R-:W-:Y:S01]  /*da80*/  FFMA.FTZ R35, R35, UR10, -R54 ;  /* 0x0000000a23237c23 */ /* 0x000fe20008010836 */
[----:B------:R-:W-:-:S02]  /*da90*/  FMNMX.FTZ R87, R28, R87, !PT ;  /* 0x000000571c577209 */ /* 0x000fc40007810000 */
[----:B------:R-:W-:Y:S01]  /*daa0*/  ISETP.GT.AND P3, PT, R144, 0x38, P2 ;  /* 0x000000389000780c */ /* 0x000fe20001764270 */
[----:B------:R-:W-:Y:S01]  /*dab0*/  MUFU.EX2 R27, R27 ;  /* 0x0000001b001b7308 */ /* 0x000fe20000000800 */
[----:B------:R-:W-:Y:S01]  /*dac0*/  FMNMX.FTZ R48, R30, R87, !PT ;  /* 0x000000571e307209 */ /* 0x000fe20007810000 */
[----:B------:R-:W-:Y:S01]  /*dad0*/  FFMA.FTZ R87, R37, UR10, -R54 ;  /* 0x0000000a25577c23 */ /* 0x000fe20008010836 */
[----:B------:R-:W-:Y:S02]  /*dae0*/  ISETP.GT.AND P4, PT, R144, 0x31, P2 ;  /* 0x000000319000780c */ /* 0x000fe40001784270 */
[----:B------:R-:W-:Y:S02]  /*daf0*/  FMNMX.FTZ R48, R33, R48, !PT ;  /* 0x0000003021307209 */ /* 0x000fe40007810000 */
[----:B------:R-:W-:Y:S01]  /*db00*/  ISETP.LT.OR P3, PT, R145, 0x39, P3 ;  /* 0x000000399100780c */ /* 0x000fe20001f61670 */
[----:B------:R-:W-:Y:S01]  /*db10*/  MUFU.EX2 R31, R31 ;  /* 0x0000001f001f7308 */ /* 0x000fe20000000800 */
[----:B------:R-:W-:-:S02]  /*db20*/  FMNMX.FTZ R37, R55, R48, !PT ;  /* 0x0000003037257209 */ /* 0x000fc40007810000 */
[----:B------:R-:W-:Y:S02]  /*db30*/  ISETP.LT.OR P4, PT, R145, 0x32, P4 ;  /* 0x000000329100780c */ /* 0x000fe40002781670 */
[----:B------:R-:W-:Y:S02]  /*db40*/  FMNMX.FTZ R37, R36, R37, !PT ;  /* 0x0000002524257209 */ /* 0x000fe40007810000 */
[----:B------:R-:W-:Y:S01]  /*db50*/  FSEL R52, R52, -INF , !P3 ;  /* 0xff80000034347808 */ /* 0x000fe20005800000 */
[----:B------:R0:W-:Y:S01]  /*db60*/  MUFU.EX2 R48, R87 ;  /* 0x0000005700307308 */ /* 0x0001e20000000800 */
[----:B------:R-:W-:Y:S02]  /*db70*/  FSEL R50, R50, -INF , !P4 ;  /* 0xff80000032327808 */ /* 0x000fe40006000000 */
[C---:B------:R-:W-:Y:S02]  /*db80*/  ISETP.GT.AND P3, PT, R144.reuse, 0x40, P2 ;  /* 0x000000409000780c */ /* 0x040fe40001764270 */
[----:B------:R-:W-:-:S02]  /*db90*/  ISETP.GT.AND P4, PT, R144, 0x39, P2 ;  /* 0x000000399000780c */ /* 0x000fc40001784270 */
[----:B------:R-:W-:Y:S01]  /*dba0*/  FMNMX.FTZ R39, R38, R37, !PT ;  /* 0x0000002526277209 */ /* 0x000fe20007810000 */
[----:B------:R-:W-:Y:S01]  /*dbb0*/  MUFU.EX2 R32, R32 ;  /* 0x0000002000207308 */ /* 0x000fe20000000800 */
[C---:B------:R-:W-:Y:S02]  /*dbc0*/  ISETP.LT.OR P3, PT, R145.reuse, 0x41, P3 ;  /* 0x000000419100780c */ /* 0x040fe40001f61670 */
[----:B------:R-:W-:Y:S02]  /*dbd0*/  ISETP.LT.OR P4, PT, R145, 0x3a, P4 ;  /* 0x0000003a9100780c */ /* 0x000fe40002781670 */
[----:B------:R-:W-:Y:S02]  /*dbe0*/  FMNMX.FTZ R39, R40, R39, !PT ;  /* 0x0000002728277209 */ /* 0x000fe40007810000 */
[----:B------:R-:W-:Y:S01]  /*dbf0*/  FSEL R57, R57, -INF , !P3 ;  /* 0xff80000039397808 */ /* 0x000fe20005800000 */
[----:B------:R2:W-:Y:S01]  /*dc00*/  MUFU.EX2 R37, R143 ;  /* 0x0000008f00257308 */ /* 0x0005e20000000800 */
[----:B-1----:R-:W-:-:S02]  /*dc10*/  FSEL R86, R136, -INF , !P4 ;  /* 0xff80000088567808 */ /* 0x002fc40006000000 */
[----:B------:R-:W-:Y:S02]  /*dc20*/  ISETP.GT.AND P3, PT, R144, 0x48, P2 ;  /* 0x000000489000780c */ /* 0x000fe40001764270 */
[----:B------:R-:W-:Y:S02]  /*dc30*/  FMNMX.FTZ R136, R42, R39, !PT ;  /* 0x000000272a887209 */ /* 0x000fe40007810000 */
[----:B------:R-:W-:Y:S01]  /*dc40*/  ISETP.LT.OR P3, PT, R145, 0x49, P3 ;  /* 0x000000499100780c */ /* 0x000fe20001f61670 */
[----:B------:R-:W-:Y:S01]  /*dc50*/  MUFU.EX2 R35, R35 ;  /* 0x0000002300237308 */ /* 0x000fe20000000800 */
[----:B------:R-:W-:Y:S02]  /*dc60*/  FMNMX.FTZ R39, R29, R136, !PT ;  /* 0x000000881d277209 */ /* 0x000fe40007810000 */
[----:B------:R-:W-:Y:S02]  /*dc70*/  ISETP.GT.AND P4, PT, R144, 0x41, P2 ;  /* 0x000000419000780c */ /* 0x000fe40001784270 */
[----:B------:R-:W-:-:S02]  /*dc80*/  FSEL R142, R60, -INF , !P3 ;  /* 0xff8000003c8e7808 */ /* 0x000fc40005800000 */
[----:B------:R-:W-:Y:S02]  /*dc90*/  FMNMX.FTZ R60, R46, R39, !PT ;  /* 0x000000272e3c7209 */ /* 0x000fe40007810000 */
[----:B------:R-:W-:Y:S01]  /*dca0*/  ISETP.LT.OR P4, PT, R145, 0x42, P4 ;  /* 0x000000429100780c */ /* 0x000fe20002781670 */
[----:B------:R1:W-:Y:S01]  /*dcb0*/  MUFU.EX2 R39, R43 ;  /* 0x0000002b00277308 */ /* 0x0003e20000000800 */
[----:B------:R-:W-:Y:S01]  /*dcc0*/  FMNMX.FTZ R41, R85, R60, !PT ;  /* 0x0000003c55297209 */ /* 0x000fe20007810000 */
[----:B------:R-:W-:Y:S01]  /*dcd0*/  FFMA.FTZ R60, R45, UR10, -R54 ;  /* 0x0000000a2d3c7c23 */ /* 0x000fe20008010836 */
[----:B0-----:R-:W-:Y:S02]  /*dce0*/  FSEL R87, R58, -INF , !P4 ;  /* 0xff8000003a577808 */ /* 0x001fe40006000000 */
[----:B------:R-:W-:Y:S02]  /*dcf0*/  ISETP.GT.AND P4, PT, R144, 0x49, P2 ;  /* 0x000000499000780c */ /* 0x000fe40001784270 */
[----:B------:R-:W-:Y:S01]  /*dd00*/  FMNMX.FTZ R41, R50, R41, !PT ;  /* 0x0000002932297209 */ /* 0x000fe20007810000 */
[----:B------:R-:W-:Y:S01]  /*dd10*/  MUFU.EX2 R58, R146 ;  /* 0x00000092003a7308 */ /* 0x000fe20000000800 */
[----:B------:R-:W-:-:S02]  /*dd20*/  ISETP.LT.OR P4, PT, R145, 0x4a, P4 ;  /* 0x0000004a9100780c */ /* 0x000fc40002781670 */
[----:B------:R-:W-:Y:S02]  /*dd30*/  FMNMX.FTZ R41, R52, R41, !PT ;  /* 0x0000002934297209 */ /* 0x000fe40007810000 */
[----:B--2---:R-:W-:Y:S02]  /*dd40*/  FSEL R143, R62, -INF , !P4 ;  /* 0xff8000003e8f7808 */ /* 0x004fe40006000000 */
[----:B------:R-:W-:Y:S01]  /*dd50*/  FMNMX.FTZ R62, R86, R41, !PT ;  /* 0x00000029563e7209 */ /* 0x000fe20007810000 */
[----:B------:R-:W-:Y:S01]  /*dd60*/  MUFU.EX2 R60, R60 ;  /* 0x0000003c003c7308 */ /* 0x000fe20000000800 */
[----:B------:R-:W-:Y:S02]  /*dd70*/  ISETP.GT.AND P3, PT, R144, 0x50, P2 ;  /* 0x000000509000780c */ /* 0x000fe40001764270 */
[----:B------:R-:W-:Y:S02]  /*dd80*/  FMNMX.FTZ R62, R57, R62, !PT ;  /* 0x0000003e393e7209 */ /* 0x000fe40007810000 */
[----:B------:R-:W-:-:S02]  /*dd90*/  ISETP.LT.OR P3, PT, R145, 0x51, P3 ;  /* 0x000000519100780c */ /* 0x000fc40001f61670 */
[----:B------:R-:W-:Y:S01]  /*dda0*/  ISETP.GT.AND P4, PT, R144, 0x51, P2 ;  /* 0x000000519000780c */ /* 0x000fe20001784270 */
[----:B------:R0:W-:Y:S01]  /*ddb0*/  MUFU.EX2 R41, R47 ;  /* 0x0000002f00297308 */ /* 0x0001e20000000800 */
[----:B-1----:R-:W-:Y:S02]  /*ddc0*/  FMNMX.FTZ R43, R87, R62, !PT ;  /* 0x0000003e572b7209 */ /* 0x002fe40007810000 */
[----:B------:R-:W-:Y:S02]  /*ddd0*/  FSEL R45, R64, -INF , !P3 ;  /* 0xff800000402d7808 */ /* 0x000fe40005800000 */
[----:B------:R-:W-:Y:S02]  /*dde0*/  ISETP.GT.AND P3, PT, R144, 0x58, P2 ;  /* 0x000000589000780c */ /* 0x000fe40001764270 */
[----:B------:R-:W-:Y:S01]  /*ddf0*/  ISETP.LT.OR P4, PT, R145, 0x52, P4 ;  /* 0x000000529100780c */ /* 0x000fe20002781670 */
[----:B------:R1:W-:Y:S01]  /*de00*/  MUFU.EX2 R62, R49 ;  /* 0x00000031003e7308 */ /* 0x0003e20000000800 */
[----:B------:R-:W-:Y:S01]  /*de10*/  FMNMX.FTZ R64, R142, R43, !PT ;  /* 0x0000002b8e407209 */ /* 0x000fe20007810000 */
[--C-:B------:R-:W-:Y:S01]  /*de20*/  FFMA.FTZ R43, R51, UR10, -R54.reuse ;  /* 0x0000000a332b7c23 */ /* 0x100fe20008010836 */
[----:B------:R-:W-:Y:S01]  /*de30*/  ISETP.LT.OR P3, PT, R145, 0x59, P3 ;  /* 0x000000599100780c */ /* 0x000fe20001f61670 */
[--C-:B------:R-:W-:Y:S01]  /*de40*/  FFMA.FTZ R51, R56, UR10, -R54.reuse ;  /* 0x0000000a38337c23 */ /* 0x100fe20008010836 */
[----:B------:R-:W-:Y:S01]  /*de50*/  FSEL R66, R66, -INF , !P4 ;  /* 0xff80000042427808 */ /* 0x000fe20006000000 */
[----:B------:R-:W-:Y:S01]  /*de60*/  FFMA.FTZ R56, R139, UR10, -R54 ;  /* 0x0000000a8b387c23 */ /* 0x000fe20008010836 */
[----:B------:R-:W-:Y:S01]  /*de70*/  FMNMX.FTZ R64, R143, R64, !PT ;  /* 0x000000408f407209 */ /* 0x000fe20007810000 */
[----:B------:R-:W-:Y:S01]  /*de80*/  MUFU.EX2 R43, R43 ;  /* 0x0000002b002b7308 */ /* 0x000fe20000000800 */
[----:B------:R-:W-:-:S02]  /*de90*/  ISETP.GT.AND P4, PT, R144, 0x59, P2 ;  /* 0x000000599000780c */ /* 0x000fc40001784270 */
[----:B------:R-:W-:Y:S02]  /*dea0*/  FSEL R68, R68, -INF , !P3 ;  /* 0xff80000044447808 */ /* 0x000fe40005800000 */
[----:B0-----:R-:W-:Y:S01]  /*deb0*/  FMNMX.FTZ R47, R45, R64, !PT ;  /* 0x000000402d2f7209 */ /* 0x001fe20007810000 */
[--C-:B------:R-:W-:Y:S01]  /*dec0*/  FFMA.FTZ R64, R53, UR10, -R54.reuse ;  /* 0x0000000a35407c23 */ /* 0x100fe20008010836 */
[----:B------:R-:W-:Y:S01]  /*ded0*/  ISETP.GT.AND P3, PT, R144, 0x60, P2 ;  /* 0x000000609000780c */ /* 0x000fe20001764270 */
[----:B------:R-:W-:Y:S01]  /*dee0*/  FFMA.FTZ R53, R59, UR10, -R54 ;  /* 0x0000000a3b357c23 */ /* 0x000fe20008010836 */
[C---:B------:R-:W-:Y:S01]  /*def0*/  ISETP.LT.OR P4, PT, R145.reuse, 0x5a, P4 ;  /* 0x0000005a9100780c */ /* 0x040fe20002781670 */
[----:B------:R-:W-:Y:S01]  /*df00*/  MUFU.EX2 R56, R56 ;  /* 0x0000003800387308 */ /* 0x000fe20000000800 */
[----:B------:R-:W-:Y:S02]  /*df10*/  FMNMX.FTZ R47, R66, R47, !PT ;  /* 0x0000002f422f7209 */ /* 0x000fe40007810000 */
[----:B------:R-:W-:-:S02]  /*df20*/  ISETP.LT.OR P3, PT, R145, 0x61, P3 ;  /* 0x000000619100780c */ /* 0x000fc40001f61670 */
[----:B------:R-:W-:Y:S02]  /*df30*/  FSEL R70, R70, -INF , !P4 ;  /* 0xff80000046467808 */ /* 0x000fe40006000000 */
[----:B------:R-:W-:Y:S01]  /*df40*/  ISETP.GT.AND P4, PT, R144, 0x61, P2 ;  /* 0x000000619000780c */ /* 0x000fe20001784270 */
[----:B------:R-:W-:Y:S01]  /*df50*/  MUFU.EX2 R64, R64 ;  /* 0x0000004000407308 */ /* 0x000fe20000000800 */
[----:B------:R-:W-:Y:S02]  /*df60*/  FMNMX.FTZ R47, R68, R47, !PT ;  /* 0x0000002f442f7209 */ /* 0x000fe40007810000 */
[----:B------:R-:W-:Y:S02]  /*df70*/  FSEL R72, R72, -INF , !P3 ;  /* 0xff80000048487808 */ /* 0x000fe40005800000 */
[----:B------:R-:W-:Y:S02]  /*df80*/  ISETP.GT.AND P3, PT, R144, 0x68, P2 ;  /* 0x000000689000780c */ /* 0x000fe40001764270 */
[----:B------:R-:W-:-:S02]  /*df90*/  ISETP.LT.OR P4, PT, R145, 0x62, P4 ;  /* 0x000000629100780c */ /* 0x000fc40002781670 */
[----:B-1----:R-:W-:Y:S02]  /*dfa0*/  FMNMX.FTZ R49, R70, R47, !PT ;  /* 0x0000002f46317209 */ /* 0x002fe40007810000 */
[----:B------:R-:W-:Y:S01]  /*dfb0*/  ISETP.LT.OR P3, PT, R145, 0x69, P3 ;  /* 0x000000699100780c */ /* 0x000fe20001f61670 */
[----:B------:R-:W-:Y:S01]  /*dfc0*/  MUFU.EX2 R47, R51 ;  /* 0x00000033002f7308 */ /* 0x000fe20000000800 */
[----:B------:R-:W-:Y:S02]  /*dfd0*/  FSEL R146, R74, -INF , !P4 ;  /* 0xff8000004a927808 */ /* 0x000fe40006000000 */
[----:B------:R-:W-:Y:S02]  /*dfe0*/  ISETP.GT.AND P4, PT, R144, 0x69, P2 ;  /* 0x000000699000780c */ /* 0x000fe40001784270 */
[----:B------:R-:W-:Y:S02]  /*dff0*/  FMNMX.FTZ R49, R72, R49, !PT ;  /* 0x0000003148317209 */ /* 0x000fe40007810000 */
[----:B------:R-:W-:Y:S01]  /*e000*/  FSEL R147, R76, -INF , !P3 ;  /* 0xff8000004c937808 */ /* 0x000fe20005800000 */
[----:B------:R-:W-:Y:S01]  /*e010*/  FFMA.FTZ R76, R69, UR10, -R54 ;  /* 0x0000000a454c7c23 */ /* 0x000fe20008010836 */
[----:B------:R-:W-:-:S02]  /*e020*/  ISETP.GT.AND P3, PT, R144, 0x70, P2 ;  /* 0x000000709000780c */ /* 0x000fc40001764270 */
[C---:B------:R-:W-:Y:S02]  /*e030*/  ISETP.LT.OR P4, PT, R145.reuse, 0x6a, P4 ;  /* 0x0000006a9100780c */ /* 0x040fe40002781670 */
[----:B------:R-:W-:Y:S01]  /*e040*/  FMNMX.FTZ R74, R146, R49, !PT ;  /* 0x00000031924a7209 */ /* 0x000fe20007810000 */
[----:B------:R-:W-:Y:S01]  /*e050*/  MUFU.EX2 R76, R76 ;  /* 0x0000004c004c7308 */ /* 0x000fe20000000800 */
[----:B------:R-:W-:Y:S02]  /*e060*/  ISETP.LT.OR P3, PT, R145, 0x71, P3 ;  /* 0x000000719100780c */ /* 0x000fe40001f61670 */
[----:B------:R-:W-:Y:S01]  /*e070*/  FSEL R148, R78, -INF , !P4 ;  /* 0xff8000004e947808 */ /* 0x000fe20006000000 */
[--C-:B------:R-:W-:Y:S01]  /*e080*/  FFMA.FTZ R78, R61, UR10, -R54.reuse ;  /* 0x0000000a3d4e7c23 */ /* 0x100fe20008010836 */
[----:B------:R-:W-:Y:S01]  /*e090*/  ISETP.GT.AND P4, PT, R144, 0x71, P2 ;  /* 0x000000719000780c */ /* 0x000fe20001784270 */
[----:B------:R-:W-:Y:S01]  /*e0a0*/  FFMA.FTZ R61, R71, UR10, -R54 ;  /* 0x0000000a473d7c23 */ /* 0x000fe20008010836 */
[----:B------:R-:W-:-:S02]  /*e0b0*/  FMNMX.FTZ R49, R147, R74, !PT ;  /* 0x0000004a93317209 */ /* 0x000fc40007810000 */
[----:B------:R-:W-:Y:S01]  /*e0c0*/  FSEL R139, R80, -INF , !P3 ;  /* 0xff800000508b7808 */ /* 0x000fe20005800000 */
[----:B------:R-:W-:Y:S01]  /*e0d0*/  FFMA.FTZ R80, R63, UR10, -R54 ;  /* 0x0000000a3f507c23 */ /* 0x000fe20008010836 */
[----:B------:R-:W-:Y:S01]  /*e0e0*/  ISETP.GT.AND P3, PT, R144, 0x78, P2 ;  /* 0x000000789000780c */ /* 0x000fe20001764270 */
[----:B------:R-:W-:Y:S01]  /*e0f0*/  MUFU.EX2 R78, R78 ;  /* 0x0000004e004e7308 */ /* 0x000fe20000000800 */
[C---:B------:R-:W-:Y:S02]  /*e100*/  ISETP.LT.OR P4, PT, R145.reuse, 0x72, P4 ;  /* 0x000000729100780c */ /* 0x040fe40002781670 */
[----:B------:R-:W-:Y:S02]  /*e110*/  FMNMX.FTZ R74, R148, R49, !PT ;  /* 0x00000031944a7209 */ /* 0x000fe40007810000 */
[----:B------:R-:W-:Y:S02]  /*e120*/  ISETP.GT.AND P2, PT, R144, 0x79, P2 ;  /* 0x000000799000780c */ /* 0x000fe40001744270 */
[----:B------:R-:W-:Y:S01]  /*e130*/  ISETP.LT.OR P3, PT, R145, 0x79, P3 ;  /* 0x000000799100780c */ /* 0x000fe20001f61670 */
[----:B------:R0:W-:Y:S01]  /*e140*/  MUFU.EX2 R49, R53 ;  /* 0x0000003500317308 */ /* 0x0001e20000000800 */
[----:B------:R-:W-:-:S02]  /*e150*/  FSEL R59, R82, -INF , !P4 ;  /* 0xff800000523b7808 */ /* 0x000fc40006000000 */
[----:B------:R-:W-:Y:S02]  /*e160*/  FMNMX.FTZ R74, R139, R74, !PT ;  /* 0x0000004a8b4a7209 */ /* 0x000fe40007810000 */
[----:B------:R-:W-:Y:S02]  /*e170*/  ISETP.LT.OR P2, PT, R145, 0x7a, P2 ;  /* 0x0000007a9100780c */ /* 0x000fe40001741670 */
[----:B------:R-:W-:Y:S01]  /*e180*/  FSEL R83, R83, -INF , !P3 ;  /* 0xff80000053537808 */ /* 0x000fe20005800000 */
[----:B------:R-:W-:Y:S01]  /*e190*/  MUFU.EX2 R61, R61 ;  /* 0x0000003d003d7308 */ /* 0x000fe20000000800 */
[----:B------:R-:W-:Y:S01]  /*e1a0*/  FMNMX.FTZ R74, R59, R74, !PT ;  /* 0x0000004a3b4a7209 */ /* 0x000fe20007810000 */
[--C-:B0-----:R-:W-:Y:S01]  /*e1b0*/  FFMA.FTZ R53, R67, UR10, -R54.reuse ;  /* 0x0000000a43357c23 */ /* 0x101fe20008010836 */
[----:B------:R-:W-:Y:S01]  /*e1c0*/  FSEL R144, R84, -INF , !P2 ;  /* 0xff80000054907808 */ /* 0x000fe20005000000 */
[--C-:B------:R-:W-:Y:S01]  /*e1d0*/  FFMA.FTZ R67, R79, UR10, -R54.reuse ;  /* 0x0000000a4f437c23 */ /* 0x100fe20008010836 */
[----:B------:R-:W-:Y:S01]  /*e1e0*/  FMNMX.FTZ R51, R83, R74, !PT ;  /* 0x0000004a53337209 */ /* 0x000fe20007810000 */
[--C-:B------:R-:W-:Y:S01]  /*e1f0*/  FFMA.FTZ R74, R65, UR10, -R54.reuse ;  /* 0x0000000a414a7c23 */ /* 0x100fe20008010836 */
[----:B------:R-:W-:Y:S01]  /*e200*/  FSEL R71, R13, RZ, P6 ;  /* 0x000000ff0d477208 */ /* 0x000fe20003000000 */
[--C-:B------:R-:W-:Y:S01]  /*e210*/  FFMA.FTZ R84, R81, UR10, -R54.reuse ;  /* 0x0000000a51547c23 */ /* 0x100fe20008010836 */
[----:B------:R-:W-:Y:S01]  /*e220*/  FMNMX.FTZ R63, R144, R51, !PT ;  /* 0x00000033903f7209 */ /* 0x000fe20007810000 */
[----:B------:R-:W-:Y:S01]  /*e230*/  FFMA.FTZ R65, R140, UR10, -R54 ;  /* 0x0000000a8c417c23 */ /* 0x000fe20008010836 */
[----:B------:R-:W-:Y:S01]  /*e240*/  MUFU.EX2 R51, R80 ;  /* 0x0000005000337308 */ /* 0x000fe20000000800 */
[----:B------:R-:W-:-:S02]  /*e250*/  FADD.FTZ R71, -R71, R20 ;  /* 0x0000001447477221 */ /* 0x000fc40000010100 */
[----:B------:R-:W0:Y:S05]  /*e260*/  SHFL.BFLY PT, R82, R63, 0x2, 0x1f ;  /* 0x0c401f003f527f89 */ /* 0x000e2a00000e0000 */
[----:B------:R1:W-:Y:S08]  /*e270*/  MUFU.EX2 R80, R73 ;  /* 0x0000004900507308 */ /* 0x0003f00000000800 */
[----:B------:R-:W-:Y:S08]  /*e280*/  MUFU.EX2 R74, R74 ;  /* 0x0000004a004a7308 */ /* 0x000ff00000000800 */
[----:B------:R-:W-:Y:S01]  /*e290*/  MUFU.EX2 R53, R53 ;  /* 0x0000003500357308 */ /* 0x000fe20000000800 */
[----:B0-----:R-:W-:Y:S01]  /*e2a0*/  FMNMX.FTZ R136, R63, R82, !PT ;  /* 0x000000523f887209 */ /* 0x001fe20007810000 */
[--C-:B------:R-:W-:Y:S01]  /*e2b0*/  FFMA.FTZ R63, R75, UR10, -R54.reuse ;  /* 0x0000000a4b3f7c23 */ /* 0x100fe20008010836 */
[--C-:B------:R-:W-:Y:S01]  /*e2c0*/  FFMA.FTZ R82, R77, UR10, -R54.reuse ;  /* 0x0000000a4d527c23 */ /* 0x100fe20008010836 */
[----:B------:R-:W-:-:S02]  /*e2d0*/  FFMA.FTZ R54, R141, UR10, -R54 ;  /* 0x0000000a8d367c23 */ /* 0x000fc40008010836 */
[----:B------:R-:W0:Y:S02]  /*e2e0*/  SHFL.BFLY PT, R69, R136, 0x1, 0x1f ;  /* 0x0c201f0088457f89 */ /* 0x000e2400000e0000 */
[----:B------:R-:W-:Y:S08]  /*e2f0*/  MUFU.EX2 R67, R67 ;  /* 0x0000004300437308 */ /* 0x000ff00000000800 */
[----:B------:R2:W-:Y:S08]  /*e300*/  MUFU.EX2 R20, R54 ;  /* 0x0000003600147308 */ /* 0x0005f00000000800 */
[----:B------:R-:W-:Y:S01]  /*e310*/  MUFU.EX2 R63, R63 ;  /* 0x0000003f003f7308 */ /* 0x000fe20000000800 */
[----:B0-----:R-:W-:Y:S01]  /*e320*/  FMNMX.FTZ R136, R136, R69, !PT ;  /* 0x0000004588887209 */ /* 0x001fe20007810000 */
[----:B------:R-:W-:-:S06]  /*e330*/  FMUL.FTZ R69, R71, UR10 ;  /* 0x0000000a47457c20 */ /* 0x000fcc0008410000 */
[----:B------:R-:W-:Y:S01]  /*e340*/  MUFU.EX2 R82, R82 ;  /* 0x0000005200527308 */ /* 0x000fe20000000800 */
[C---:B------:R-:W-:Y:S01]  /*e350*/  FSETP.NEU.FTZ.AND P2, PT, R136.reuse, -INF , PT ;  /* 0xff8000008800780b */ /* 0x040fe20003f5d000 */
[----:B-1----:R-:W-:-:S05]  /*e360*/  FMUL.FTZ R73, R136, UR10 ;  /* 0x0000000a88497c20 */ /* 0x002fca0008410000 */
[----:B------:R-:W-:Y:S01]  /*e370*/  FSEL R71, R73, RZ, P2 ;  /* 0x000000ff49477208 */ /* 0x000fe20001000000 */
[----:B------:R-:W0:Y:S04]  /*e380*/  MUFU.EX2 R69, R69 ;  /* 0x0000004500457308 */ /* 0x000e280000000800 */
[--C-:B------:R-:W-:Y:S01]  /*e390*/  FFMA.FTZ R150, R24, UR10, -R71.reuse ;  /* 0x0000000a18967c23 */ /* 0x100fe20008010847 */
[----:B------:R-:W-:Y:S01]  /*e3a0*/  FSEL R24, R136, RZ, P2 ;  /* 0x000000ff88187208 */ /* 0x000fe20001000000 */
[--C-:B------:R-:W-:Y:S01]  /*e3b0*/  FFMA.FTZ R75, R26, UR10, -R71.reuse ;  /* 0x0000000a1a4b7c23 */ /* 0x100fe20008010847 */
[--C-:B------:R-:W-:Y:S01]  /*e3c0*/  FFMA.FTZ R28, R28, UR10, -R71.reuse ;  /* 0x0000000a1c1c7c23 */ /* 0x100fe20008010847 */
[----:B------:R-:W-:Y:S01]  /*e3d0*/  FFMA.FTZ R141, R30, UR10, -R71 ;  /* 0x0000000a1e8d7c23 */ /* 0x000fe20008010847 */
[----:B------:R-:W-:-:S02]  /*e3e0*/  IMAD.U32 R26, RZ, RZ, UR7 ;  /* 0x00000007ff1a7e24 */ /* 0x000fc4000f8e00ff */
[----:B------:R-:W-:Y:S01]  /*e3f0*/  FADD.FTZ R24, -R24, R21 ;  /* 0x0000001518187221 */ /* 0x000fe20000010100 */
[----:B------:R-:W-:Y:S01]  /*e400*/  MUFU.EX2 R150, R150 ;  /* 0x0000009600967308 */ /* 0x000fe20000000800 */
[--C-:B------:R-:W-:Y:S01]  /*e410*/  FFMA.FTZ R33, R33, UR10, -R71.reuse ;  /* 0x0000000a21217c23 */ /* 0x100fe20008010847 */
[--C-:B--2---:R-:W-:Y:S01]  /*e420*/  FFMA.FTZ R54, R55, UR10, -R71.reuse ;  /* 0x0000000a37367c23 */ /* 0x104fe20008010847 */
[----:B------:R-:W-:Y:S01]  /*e430*/  FMUL.FTZ R21, R24, UR10 ;  /* 0x0000000a18157c20 */ /* 0x000fe20008410000 */
[----:B------:R-:W-:Y:S01]  /*e440*/  @!P1 LEA R26, R26, UR36, 0x3 ;  /* 0x000000241a1a9c11 */ /* 0x000fe2000f8e18ff */
[--C-:B------:R-:W-:Y:S01]  /*e450*/  FFMA.FTZ R77, R42, UR10, -R71.reuse ;  /* 0x0000000a2a4d7c23 */ /* 0x100fe20008010847 */
[----:B0-----:R-:W-:Y:S01]  /*e460*/  FFMA.FTZ R24, R69, R7, R34 ;  /* 0x0000000745187223 */ /* 0x001fe20000010022 */
[--C-:B------:R-:W-:Y:S01]  /*e470*/  FFMA.FTZ R42, R29, UR10, -R71.reuse ;  /* 0x0000000a1d2a7c23 */ /* 0x100fe20008010847 */
[----:B------:R-:W-:Y:S01]  /*e480*/  MUFU.EX2 R75, R75 ;  /* 0x0000004b004b7308 */ /* 0x000fe20000000800 */
[----:B------:R-:W-:Y:S01]  /*e490*/  FFMA.FTZ R73, R36, UR10, -R71 ;  /* 0x0000000a24497c23 */ /* 0x000fe20008010847 */
[----:B------:R-:W-:Y:S01]  /*e4a0*/  FADD.FTZ R24, R25, R24 ;  /* 0x0000001819187221 */ /* 0x000fe20000010000 */
[----:B------:R-:W-:-:S02]  /*e4b0*/  @!P1 VIADD R26, R26, 0x2d860 ;  /* 0x0002d8601a1a9836 */ /* 0x000fc40000000000 */
[--C-:B------:R-:W-:Y:S01]  /*e4c0*/  FFMA.FTZ R140, R38, UR10, -R71.reuse ;  /* 0x0000000a268c7c23 */ /* 0x100fe20008010847 */
[--C-:B------:R-:W-:Y:S01]  /*e4d0*/  FFMA.FTZ R40, R40, UR10, -R71.reuse ;  /* 0x0000000a28287c23 */ /* 0x100fe20008010847 */
[----:B------:R-:W-:Y:S01]  /*e4e0*/  FADD.FTZ R29, R27, R24 ;  /* 0x000000181b1d7221 */ /* 0x000fe20000010000 */
[----:B------:R-:W-:Y:S01]  /*e4f0*/  F2FP.F16.F32.PACK_AB R24, R25, R34 ;  /* 0x000000221918723e */ /* 0x000fe200000000ff */
[----:B------:R-:W0:Y:S01]  /*e500*/  MUFU.EX2 R21, R21 ;  /* 0x0000001500157308 */ /* 0x000e220000000800 */
[----:B------:R-:W-:Y:S01]  /*e510*/  @!P1 PRMT R26, RZ, 0x654, R26 ;  /* 0x00000654ff1a9816 */ /* 0x000fe2000000001a */
[--C-:B------:R-:W-:Y:S01]  /*e520*/  FFMA.FTZ R36, R85, UR10, -R71.reuse ;  /* 0x0000000a55247c23 */ /* 0x100fe20008010847 */
[--C-:B------:R-:W-:Y:S01]  /*e530*/  FFMA.FTZ R81, R46, UR10, -R71.reuse ;  /* 0x0000000a2e517c23 */ /* 0x100fe20008010847 */
[--C-:B------:R-:W-:Y:S01]  /*e540*/  FFMA.FTZ R55, R50, UR10, -R71.reuse ;  /* 0x0000000a32377c23 */ /* 0x100fe20008010847 */
[----:B------:R1:W-:Y:S01]  /*e550*/  @!P1 SYNCS.ARRIVE.TRANS64.RED.A1T0 RZ, [R26+URZ], RZ ;  /* 0x000000ff1aff99a7 */ /* 0x0003e2000810043f */
[--C-:B------:R-:W-:Y:S01]  /*e560*/  FFMA.FTZ R38, R52, UR10, -R71.reuse ;  /* 0x0000000a34267c23 */ /* 0x100fe20008010847 */
[--C-:B------:R-:W-:Y:S01]  /*e570*/  FFMA.FTZ R79, R86, UR10, -R71.reuse ;  /* 0x0000000a564f7c23 */ /* 0x100fe20008010847 */
[----:B------:R-:W2:Y:S01]  /*e580*/  MUFU.EX2 R28, R28 ;  /* 0x0000001c001c7308 */ /* 0x000ea20000000800 */
[--C-:B------:R-:W-:Y:S01]  /*e590*/  FFMA.FTZ R52, R59, UR10, -R71.reuse ;  /* 0x0000000a3b347c23 */ /* 0x100fe20008010847 */
[--C-:B------:R-:W-:Y:S01]  /*e5a0*/  FFMA.FTZ R57, R57, UR10, -R71.reuse ;  /* 0x0000000a39397c23 */ /* 0x100fe20008010847 */
[--C-:B------:R-:W-:Y:S01]  /*e5b0*/  FFMA.FTZ R46, R87, UR10, -R71.reuse ;  /* 0x0000000a572e7c23 */ /* 0x100fe20008010847 */
[--C-:B------:R-:W-:Y:S01]  /*e5c0*/  FFMA.FTZ R7, R142, UR10, -R71.reuse ;  /* 0x0000000a8e077c23 */ /* 0x100fe20008010847 */
[----:B-1----:R-:W-:Y:S01]  /*e5d0*/  F2FP.F16.F32.PACK_AB R26, R44, R27 ;  /* 0x0000001b2c1a723e */ /* 0x002fe200000000ff */
[--C-:B------:R-:W-:Y:S01]  /*e5e0*/  FFMA.FTZ R143, R143, UR10, -R71.reuse ;  /* 0x0000000a8f8f7c23 */ /* 0x100fe20008010847 */
[----:B------:R-:W-:Y:S01]  /*e5f0*/  F2FP.F16.F32.PACK_AB R34, R48, R35 ;  /* 0x000000233022723e */ /* 0x000fe200000000ff */
[----:B------:R-:W1:Y:S01]  /*e600*/  MUFU.EX2 R141, R141 ;  /* 0x0000008d008d7308 */ /* 0x000e620000000800 */
[----:B0-----:R-:W-:Y:S01]  /*e610*/  FFMA.FTZ R6, R21, R6, R150 ;  /* 0x0000000615067223 */ /* 0x001fe20000010096 */
[--C-:B------:R-:W-:Y:S01]  /*e620*/  FFMA.FTZ R50, R68, UR10, -R71.reuse ;  /* 0x0000000a44327c23 */ /* 0x100fe20008010847 */
[--C-:B------:R-:W-:Y:S01]  /*e630*/  FFMA.FTZ R146, R146, UR10, -R71.reuse ;  /* 0x0000000a92927c23 */ /* 0x100fe20008010847 */
[----:B------:R-:W-:Y:S01]  /*e640*/  FFMA.FTZ R147, R147, UR10, -R71 ;  /* 0x0000000a93937c23 */ /* 0x000fe20008010847 */
[----:B------:R-:W-:Y:S01]  /*e650*/  FADD.FTZ R25, R75, R6 ;  /* 0x000000064b197221 */ /* 0x000fe20000010000 */
[----:B------:R-:W-:Y:S01]  /*e660*/  FADD.FTZ R6, R44, R29 ;  /* 0x0000001d2c067221 */ /* 0x000fe20000010000 */
[----:B------:R-:W-:Y:S01]  /*e670*/  FFMA.FTZ R148, R148, UR10, -R71 ;  /* 0x0000000a94947c23 */ /* 0x000fe20008010847 */
[----:B------:R-:W0:Y:S01]  /*e680*/  MUFU.EX2 R33, R33 ;  /* 0x0000002100217308 */ /* 0x000e220000000800 */
[----:B--2---:R-:W-:Y:S01]  /*e690*/  FADD.FTZ R30, R28, R25 ;  /* 0x000000191c1e7221 */ /* 0x004fe20000010000 */
[----:B------:R-:W-:Y:S01]  /*e6a0*/  FADD.FTZ R29, R31, R6 ;  /* 0x000000061f1d7221 */ /* 0x000fe20000010000 */
[----:B------:R-:W-:Y:S01]  /*e6b0*/  F2FP.F16.F32.PACK_AB R25, R75, R150 ;  /* 0x000000964b19723e */ /* 0x000fe200000000ff */
[--C-:B------:R-:W-:Y:S01]  /*e6c0*/  FFMA.FTZ R6, R45, UR10, -R71.reuse ;  /* 0x0000000a2d067c23 */ /* 0x100fe20008010847 */
[--C-:B------:R-:W-:Y:S01]  /*e6d0*/  FFMA.FTZ R45, R66, UR10, -R71.reuse ;  /* 0x0000000a422d7c23 */ /* 0x100fe20008010847 */
[--C-:B------:R-:W-:Y:S01]  /*e6e0*/  FFMA.FTZ R75, R70, UR10, -R71.reuse ;  /* 0x0000000a464b7c23 */ /* 0x100fe20008010847 */
[----:B------:R-:W-:Y:S01]  /*e6f0*/  FFMA.FTZ R66, R72, UR10, -R71 ;  /* 0x0000000a48427c23 */ /* 0x000fe20008010847 */
[----:B------:R-:W2:Y:S01]  /*e700*/  MUFU.EX2 R54, R54 ;  /* 0x0000003600367308 */ /* 0x000ea20000000800 */
[C---:B-1----:R-:W-:Y:S01]  /*e710*/  FADD.FTZ R30, R141.reuse, R30 ;  /* 0x0000001e8d1e7221 */ /* 0x042fe20000010000 */
[----:B------:R-:W-:Y:S01]  /*e720*/  F2FP.F16.F32.PACK_AB R27, R141, R28 ;  /* 0x0000001c8d1b723e */ /* 0x000fe200000000ff */
[C---:B------:R-:W-:Y:S01]  /*e730*/  FADD.FTZ R28, R32.reuse, R29 ;  /* 0x0000001d201c7221 */ /* 0x040fe20000010000 */
[----:B------:R-:W-:Y:S01]  /*e740*/  F2FP.F16.F32.PACK_AB R32, R32, R31 ;  /* 0x0000001f2020723e */ /* 0x000fe200000000ff */
[--C-:B------:R-:W-:Y:S01]  /*e750*/  FFMA.FTZ R139, R139, UR10, -R71.reuse ;  /* 0x0000000a8b8b7c23 */ /* 0x100fe20008010847 */
[----:B------:R-:W-:Y:S01]  /*e760*/  FFMA.FTZ R83, R83, UR10, -R71 ;  /* 0x0000000a53537c23 */ /* 0x000fe20008010847 */
[----:B------:R-:W-:Y:S01]  /*e770*/  FADD.FTZ R85, R35, R28 ;  /* 0x0000001c23557221 */ /* 0x000fe20000010000 */
[----:B------:R-:W1:Y:S01]  /*e780*/  MUFU.EX2 R73, R73 ;  /* 0x0000004900497308 */ /* 0x000e620000000800 */
[----:B0-----:R-:W-:Y:S01]  /*e790*/  FADD.FTZ R29, R33, R30 ;  /* 0x0000001e211d7221 */ /* 0x001fe20000010000 */
[----:B------:R0:W-:Y:S01]  /*e7a0*/  STSM.16.M88.4 [R10+0x21800], R24 ;  /* 0x021800180a007844 */ /* 0x0001e20000000200 */
[----:B------:R-:W-:Y:S01]  /*e7b0*/  FADD.FTZ R30, R48, R85 ;  /* 0x00000055301e7221 */ /* 0x000fe20000010000 */
[----:B------:R-:W-:Y:S01]  /*e7c0*/  FFMA.FTZ R71, R144, UR10, -R71 ;  /* 0x0000000a90477c23 */ /* 0x000fe20008010847 */
[----:B------:R-:W-:Y:S01]  /*e7d0*/  ISETP.GT.AND P2, PT, R12, UR11, PT ;  /* 0x0000000b0c007c0c */ /* 0x000fe2000bf44270 */
[----:B------:R-:W-:Y:S01]  /*e7e0*/  UMOV UR7, UR4 ;  /* 0x0000000400077c82 */ /* 0x000fe20008000000 */
[----:B------:R-:W-:Y:S01]  /*e7f0*/  FADD.FTZ R85, R37, R30 ;  /* 0x0000001e25557221 */ /* 0x000fe20000010000 */
[----:B------:R-:W3:Y:S01]  /*e800*/  MUFU.EX2 R140, R140 ;  /* 0x0000008c008c7308 */ /* 0x000ee20000000800 */
[C---:B--2---:R-:W-:Y:S01]  /*e810*/  FADD.FTZ R28, R54.reuse, R29 ;  /* 0x0000001d361c7221 */ /* 0x044fe20000010000 */
[----:B------:R-:W-:Y:S01]  /*e820*/  F2FP.F16.F32.PACK_AB R33, R54, R33 ;  /* 0x000000213621723e */ /* 0x000fe200000000ff */
[----:B------:R-:W-:Y:S01]  /*e830*/  FADD.FTZ R30, R58, R85 ;  /* 0x000000553a1e7221 */ /* 0x000fe20000010000 */
[-C--:B------:R-:W-:Y:S01]  /*e840*/  FMUL.FTZ R90, R90, R21.reuse ;  /* 0x000000155a5a7220 */ /* 0x080fe20000410000 */
[-C--:B------:R-:W-:Y:S01]  /*e850*/  FMUL.FTZ R91, R91, R21.reuse ;  /* 0x000000155b5b7220 */ /* 0x080fe20000410000 */
[-C--:B------:R-:W-:Y:S01]  /*e860*/  FMUL.FTZ R94, R94, R21.reuse ;  /* 0x000000155e5e7220 */ /* 0x080fe20000410000 */
[----:B------:R-:W-:Y:S01]  /*e870*/  FADD.FTZ R85, R39, R30 ;  /* 0x0000001e27557221 */ /* 0x000fe20000010000 */
[----:B------:R-:W2:Y:S01]  /*e880*/  MUFU.EX2 R40, R40 ;  /* 0x0000002800287308 */ /* 0x000ea20000000800 */
        /* <DEDUP_REMOVED lines=8> */
[C---:B---3--:R-:W-:Y:S01]  /*e910*/  FADD.FTZ R29, R140.reuse, R29 ;  /* 0x0000001d8c1d7221 */ /* 0x048fe20000010000 */
[----:B------:R-:W-:Y:S01]  /*e920*/  F2FP.F16.F32.PACK_AB R35, R140, R73 ;  /* 0x000000498c23723e */ /* 0x000fe200000000ff */
[-C--:B------:R-:W-:Y:S01]  /*e930*/  FMUL.FTZ R103, R103, R21.reuse ;  /* 0x0000001567677220 */ /* 0x080fe20000410000 */
[-C--:B------:R-:W-:Y:S01]  /*e940*/  FMUL.FTZ R106, R106, R21.reuse ;  /* 0x000000156a6a7220 */ /* 0x080fe20000410000 */
[-C--:B------:R-:W-:Y:S01]  /*e950*/  FMUL.FTZ R107, R107, R21.reuse ;  /* 0x000000156b6b7220 */ /* 0x080fe20000410000 */
[-C--:B------:R-:W-:Y:S01]  /*e960*/  FMUL.FTZ R110, R110, R21.reuse ;  /* 0x000000156e6e7220 */ /* 0x080fe20000410000 */
[----:B------:R-:W-:Y:S01]  /*e970*/  STSM.16.M88.4 [R9], R32 ;  /* 0x0000002009007844 */ /* 0x000fe20000000200 */
        /* <DEDUP_REMOVED lines=17> */
[----:B---3--:R-:W-:Y:S01]  /*ea90*/  FADD.FTZ R28, R42, R29 ;  /* 0x0000001d2a1c7221 */ /* 0x008fe20000010000 */
[----:B------:R-:W-:Y:S01]  /*eaa0*/  FMUL.FTZ R135, R135, R21 ;  /* 0x0000001587877220 */ /* 0x000fe20000410000 */
[-C--:B------:R-:W-:Y:S01]  /*eab0*/  FMUL.FTZ R88, R88, R69.reuse ;  /* 0x0000004558587220 */ /* 0x080fe20000410000 */
[-C--:B------:R-:W-:Y:S01]  /*eac0*/  FMUL.FTZ R89, R89, R69.reuse ;  /* 0x0000004559597220 */ /* 0x080fe20000410000 */
[-C--:B------:R-:W-:Y:S01]  /*ead0*/  FMUL.FTZ R92, R92, R69.reuse ;  /* 0x000000455c5c7220 */ /* 0x080fe20000410000 */
[-C--:B------:R-:W-:Y:S01]  /*eae0*/  FMUL.FTZ R93, R93, R69.reuse ;  /* 0x000000455d5d7220 */ /* 0x080fe20000410000 */
[-C--:B------:R-:W-:Y:S01]  /*eaf0*/  FMUL.FTZ R96, R96, R69.reuse ;  /* 0x0000004560607220 */ /* 0x080fe20000410000 */
[----:B------:R-:W3:Y:S01]  /*eb00*/  MUFU.EX2 R55, R55 ;  /* 0x0000003700377308 */ /* 0x000ee20000000800 */
[----:B--2---:R-:W-:Y:S01]  /*eb10*/  FADD.FTZ R29, R81, R28 ;  /* 0x0000001c511d7221 */ /* 0x004fe20000010000 */
[----:B------:R-:W-:Y:S01]  /*eb20*/  FADD.FTZ R28, R62, R59 ;  /* 0x0000003b3e1c7221 */ /* 0x000fe20000010000 */
[-C--:B------:R-:W-:Y:S01]  /*eb30*/  FMUL.FTZ R97, R97, R69.reuse ;  /* 0x0000004561617220 */ /* 0x080fe20000410000 */
[-C--:B------:R-:W-:Y:S01]  /*eb40*/  FMUL.FTZ R100, R100, R69.reuse ;  /* 0x0000004564647220 */ /* 0x080fe20000410000 */
[----:B------:R-:W-:Y:S01]  /*eb50*/  FMUL.FTZ R101, R101, R69 ;  /* 0x0000004565657220 */ /* 0x000fe20000410000 */
[----:B------:R-:W-:Y:S01]  /*eb60*/  FADD.FTZ R31, R43, R28 ;  /* 0x0000001c2b1f7221 */ /* 0x000fe20000010000 */
[----:B------:R-:W-:Y:S01]  /*eb70*/  F2FP.F16.F32.PACK_AB R28, R58, R37 ;  /* 0x000000253a1c723e */ /* 0x000fe200000000ff */
[----:B------:R-:W2:Y:S01]  /*eb80*/  MUFU.EX2 R38, R38 ;  /* 0x0000002600267308 */ /* 0x000ea20000000800 */
[----:B-1----:R-:W-:Y:S01]  /*eb90*/  FADD.FTZ R30, R36, R29 ;  /* 0x0000001d241e7221 */ /* 0x002fe20000010000 */
[----:B------:R-:W-:Y:S01]  /*eba0*/  FADD.FTZ R48, R64, R31 ;  /* 0x0000001f40307221 */ /* 0x000fe20000010000 */
[----:B------:R-:W-:Y:S01]  /*ebb0*/  F2FP.F16.F32.PACK_AB R31, R81, R42 ;  /* 0x0000002a511f723e */ /* 0x000fe200000000ff */
[----:B------:R-:W-:Y:S01]  /*ebc0*/  FMUL.FTZ R104, R104, R69 ;  /* 0x0000004568687220 */ /* 0x000fe20000410000 */
[----:B------:R-:W-:Y:S01]  /*ebd0*/  F2FP.F16.F32.PACK_AB R58, R78, R49 ;  /* 0x000000314e3a723e */ /* 0x000fe200000000ff */
[----:B0-----:R-:W-:Y:S01]  /*ebe0*/  FADD.FTZ R25, R47, R48 ;  /* 0x000000302f197221 */ /* 0x001fe20000010000 */
[----:B------:R-:W-:Y:S01]  /*ebf0*/  FMUL.FTZ R105, R105, R69 ;  /* 0x0000004569697220 */ /* 0x000fe20000410000 */
[----:B------:R-:W0:Y:S01]  /*ec00*/  MUFU.EX2 R79, R79 ;  /* 0x0000004f004f7308 */ /* 0x000e220000000800 */
[----:B---3--:R-:W-:Y:S01]  /*ec10*/  FADD.FTZ R29, R55, R30 ;  /* 0x0000001e371d7221 */ /* 0x008fe20000010000 */
[----:B------:R-:W-:Y:S01]  /*ec20*/  FADD.FTZ R26, R56, R25 ;  /* 0x00000019381a7221 */ /* 0x000fe20000010000 */
[----:B------:R-:W-:Y:S01]  /*ec30*/  F2FP.F16.F32.PACK_AB R30, R60, R39 ;  /* 0x000000273c1e723e */ /* 0x000fe200000000ff */
[----:B------:R-:W-:Y:S01]  /*ec40*/  FMUL.FTZ R108, R108, R69 ;  /* 0x000000456c6c7220 */ /* 0x000fe20000410000 */
[----:B------:R-:W-:Y:S01]  /*ec50*/  F2FP.F16.F32.PACK_AB R56, R56, R47 ;  /* 0x0000002f3838723e */ /* 0x000fe200000000ff */
[----:B------:R-:W-:Y:S01]  /*ec60*/  FADD.FTZ R27, R49, R26 ;  /* 0x0000001a311b7221 */ /* 0x000fe20000010000 */
[-C--:B------:R-:W-:Y:S01]  /*ec70*/  FMUL.FTZ R109, R109, R69.reuse ;  /* 0x000000456d6d7220 */ /* 0x080fe20000410000 */
[----:B------:R-:W1:Y:S01]  /*ec80*/  MUFU.EX2 R57, R57 ;  /* 0x0000003900397308 */ /* 0x000e620000000800 */
[----:B--2---:R-:W-:Y:S01]  /*ec90*/  FADD.FTZ R24, R38, R29 ;  /* 0x0000001d26187221 */ /* 0x004fe20000010000 */
[----:B------:R-:W-:Y:S01]  /*eca0*/  FADD.FTZ R26, R78, R27 ;  /* 0x0000001b4e1a7221 */ /* 0x000fe20000010000 */
[----:B------:R-:W-:Y:S01]  /*ecb0*/  F2FP.F16.F32.PACK_AB R29, R77, R40 ;  /* 0x000000284d1d723e */ /* 0x000fe200000000ff */
[-C--:B------:R-:W-:Y:S01]  /*ecc0*/  FMUL.FTZ R112, R112, R69.reuse ;  /* 0x0000004570707220 */ /* 0x080fe20000410000 */
[----:B------:R-:W-:Y:S01]  /*ecd0*/  FMUL.FTZ R113, R113, R69 ;  /* 0x0000004571717220 */ /* 0x000fe20000410000 */
[----:B------:R-:W-:Y:S01]  /*ece0*/  FADD.FTZ R27, R51, R26 ;  /* 0x0000001a331b7221 */ /* 0x000fe20000010000 */
[----:B------:R-:W-:Y:S01]  /*ecf0*/  F2FP.F16.F32.PACK_AB R26, R64, R43 ;  /* 0x0000002b401a723e */ /* 0x000fe200000000ff */
[----:B------:R-:W2:Y:S01]  /*ed00*/  MUFU.EX2 R46, R46 ;  /* 0x0000002e002e7308 */ /* 0x000ea20000000800 */
[----:B0-----:R-:W-:Y:S01]  /*ed10*/  FADD.FTZ R24, R79, R24 ;  /* 0x000000184f187221 */ /* 0x001fe20000010000 */
[----:B------:R-:W-:Y:S01]  /*ed20*/  FADD.FTZ R40, R74, R27 ;  /* 0x0000001b4a287221 */ /* 0x000fe20000010000 */
[----:B------:R0:W-:Y:S01]  /*ed30*/  STSM.16.M88.4 [R8], R28 ;  /* 0x0000001c08007844 */ /* 0x0001e20000000200 */
[-C--:B------:R-:W-:Y:S01]  /*ed40*/  FMUL.FTZ R116, R116, R69.reuse ;  /* 0x0000004574747220 */ /* 0x080fe20000410000 */
[-C--:B------:R-:W-:Y:S01]  /*ed50*/  FMUL.FTZ R117, R117, R69.reuse ;  /* 0x0000004575757220 */ /* 0x080fe20000410000 */
[----:B------:R-:W-:Y:S01]  /*ed60*/  FADD.FTZ R27, R53, R40 ;  /* 0x00000028351b7221 */ /* 0x000fe20000010000 */
        /* <DEDUP_REMOVED lines=12> */
[----:B0-----:R-:W-:Y:S01]  /*ee30*/  FADD.FTZ R30, R76, R27 ;  /* 0x0000001b4c1e7221 */ /* 0x001fe20000010000 */
[----:B------:R-:W-:Y:S01]  /*ee40*/  F2FP.F16.F32.PACK_AB R27, R79, R38 ;  /* 0x000000264f1b723e */ /* 0x000fe200000000ff */
[----:B------:R-:W-:Y:S01]  /*ee50*/  FMUL.FTZ R133, R133, R69 ;  /* 0x0000004585857220 */ /* 0x000fe20000410000 */
[----:B------:R-:W-:-:S02]  /*ee60*/  VIADD R12, R12, 0xffffffff ;  /* 0xffffffff0c0c7836 */ /* 0x000fc40000000000 */
[----:B------:R-:W0:Y:S01]  /*ee70*/  MUFU.EX2 R6, R6 ;  /* 0x0000000600067308 */ /* 0x000e220000000800 */
[----:B---3--:R-:W-:Y:S01]  /*ee80*/  FADD.FTZ R25, R7, R24 ;  /* 0x0000001807197221 */ /* 0x008fe20000010000 */
[----:B------:R-:W-:Y:S01]  /*ee90*/  F2FP.F16.F32.PACK_AB R24, R62, R41 ;  /* 0x000000293e18723e */ /* 0x000fe200000000ff */
[----:B------:R-:W-:-:S05]  /*eea0*/  IMAD.MOV.U32 R21, RZ, RZ, R136 ;  /* 0x000000ffff157224 */ /* 0x000fca00078e0088 */
[----:B------:R-:W2:Y:S01]  /*eeb0*/  MUFU.EX2 R45, R45 ;  /* 0x0000002d002d7308 */ /* 0x000ea20000000800 */
[C---:B-1----:R-:W-:Y:S01]  /*eec0*/  FADD.FTZ R25, R44.reuse, R25 ;  /* 0x000000192c197221 */ /* 0x042fe20000010000 */
[----:B------:R-:W-:-:S06]  /*eed0*/  F2FP.F16.F32.PACK_AB R59, R44, R7 ;  /* 0x000000072c3b723e */ /* 0x000fcc00000000ff */
[----:B------:R-:W1:Y:S01]  /*eee0*/  MUFU.EX2 R50, R50 ;  /* 0x0000003200327308 */ /* 0x000e620000000800 */
[----:B0-----:R-:W-:Y:S01]  /*eef0*/  FADD.FTZ R32, R6, R25 ;  /* 0x0000001906207221 */ /* 0x001fe20000010000 */
[----:B------:R-:W-:-:S05]  /*ef00*/  F2FP.F16.F32.PACK_AB R25, R55, R36 ;  /* 0x000000243719723e */ /* 0x000fca00000000ff */
[----:B------:R0:W-:Y:S01]  /*ef10*/  STSM.16.M88.4 [R5], R24 ;  /* 0x0000001805007844 */ /* 0x0001e20000000200 */
[----:B------:R-:W3:Y:S01]  /*ef20*/  MUFU.EX2 R75, R75 ;  /* 0x0000004b004b7308 */ /* 0x000ee20000000800 */
[----:B--2---:R-:W-:Y:S02]  /*ef30*/  FADD.FTZ R29, R45, R32 ;  /* 0x000000202d1d7221 */ /* 0x004fe40000010000 */
[----:B------:R4:W-:Y:S05]  /*ef40*/  STSM.16.M88.4 [R10+0x27800], R56 ;  /* 0x027800380a007844 */ /* 0x0009ea0000000200 */
[----:B------:R-:W2:Y:S01]  /*ef50*/  MUFU.EX2 R66, R66 ;  /* 0x0000004200427308 */ /* 0x000ea20000000800 */
[----:B-1----:R-:W-:Y:S01]  /*ef60*/  FADD.FTZ R28, R50, R29 ;  /* 0x0000001d321c7221 */ /* 0x002fe20000010000 */
[----:B------:R-:W-:-:S06]  /*ef70*/  FADD.FTZ R29, R61, R30 ;  /* 0x0000001e3d1d7221 */ /* 0x000fcc0000010000 */
[----:B------:R-:W0:Y:S01]  /*ef80*/  MUFU.EX2 R84, R84 ;  /* 0x0000005400547308 */ /* 0x000e220000000800 */
[C---:B---3--:R-:W-:Y:S01]  /*ef90*/  FADD.FTZ R7, R75.reuse, R28 ;  /* 0x0000001c4b077221 */ /* 0x048fe20000010000 */
[C---:B------:R-:W-:Y:S01]  /*efa0*/  FADD.FTZ R28, R80.reuse, R29 ;  /* 0x0000001d501c7221 */ /* 0x040fe20000010000 */
[----:B------:R-:W-:Y:S02]  /*efb0*/  F2FP.F16.F32.PACK_AB R31, R75, R50 ;  /* 0x000000324b1f723e */ /* 0x000fe400000000ff */
[----:B------:R-:W-:-:S03]  /*efc0*/  F2FP.F16.F32.PACK_AB R80, R80, R61 ;  /* 0x0000003d5050723e */ /* 0x000fc600000000ff */
[----:B------:R-:W1:Y:S01]  /*efd0*/  MUFU.EX2 R37, R146 ;  /* 0x0000009200257308 */ /* 0x000e620000000800 */
[----:B--2---:R-:W-:Y:S01]  /*efe0*/  FADD.FTZ R30, R66, R7 ;  /* 0x00000007421e7221 */ /* 0x004fe20000010000 */
[----:B------:R-:W-:Y:S01]  /*eff0*/  FADD.FTZ R7, R63, R28 ;  /* 0x0000001c3f077221 */ /* 0x000fe20000010000 */
[----:B------:R-:W-:-:S03]  /*f000*/  F2FP.F16.F32.PACK_AB R28, R74, R51 ;  /* 0x000000334a1c723e */ /* 0x000fc600000000ff */
[C---:B------:R-:W-:Y:S01]  /*f010*/  FADD.FTZ R34, R82.reuse, R7 ;  /* 0x0000000752227221 */ /* 0x040fe20000010000 */
[----:B------:R-:W-:Y:S01]  /*f020*/  F2FP.F16.F32.PACK_AB R82, R82, R63 ;  /* 0x0000003f5252723e */ /* 0x000fe200000000ff */
[----:B------:R-:W2:Y:S02]  /*f030*/  MUFU.EX2 R147, R147 ;  /* 0x0000009300937308 */ /* 0x000ea40000000800 */
[----:B------:R-:W-:-:S04]  /*f040*/  FADD.FTZ R29, R67, R34 ;  /* 0x00000022431d7221 */ /* 0x000fc80000010000 */
[----:B0-----:R-:W-:Y:S01]  /*f050*/  FADD.FTZ R24, R84, R29 ;  /* 0x0000001d54187221 */ /* 0x001fe20000010000 */
[----:B------:R-:W-:Y:S01]  /*f060*/  F2FP.F16.F32.PACK_AB R29, R45, R6 ;  /* 0x000000062d1d723e */ /* 0x000fe200000000ff */
[----:B------:R-:W0:Y:S01]  /*f070*/  MUFU.EX2 R148, R148 ;  /* 0x0000009400947308 */ /* 0x000e220000000800 */
[C---:B-1----:R-:W-:Y:S01]  /*f080*/  FADD.FTZ R32, R37.reuse, R30 ;  /* 0x0000001e25207221 */ /* 0x042fe20000010000 */
[----:B------:R-:W-:Y:S02]  /*f090*/  F2FP.F16.F32.PACK_AB R30, R76, R53 ;  /* 0x000000354c1e723e */ /* 0x000fe400000000ff */
[----:B------:R-:W-:Y:S02]  /*f0a0*/  F2FP.F16.F32.PACK_AB R81, R37, R66 ;  /* 0x000000422551723e */ /* 0x000fe400000000ff */
[----:B------:R-:W-:Y:S01]  /*f0b0*/  F2FP.F16.F32.PACK_AB R84, R84, R67 ;  /* 0x000000435454723e */ /* 0x000fe200000000ff */
[----:B------:R4:W-:Y:S01]  /*f0c0*/  STSM.16.M88.4 [R4], R28 ;  /* 0x0000001c04007844 */ /* 0x0009e20000000200 */
[----:B------:R-:W1:Y:S01]  /*f0d0*/  MUFU.EX2 R65, R65 ;  /* 0x0000004100417308 */ /* 0x000e620000000800 */
[----:B--2---:R-:W-:-:S07]  /*f0e0*/  FADD.FTZ R7, R147, R32 ;  /* 0x0000002093077221 */ /* 0x004fce0000010000 */
[----:B------:R-:W2:Y:S01]  /*f0f0*/  MUFU.EX2 R42, R139 ;  /* 0x0000008b002a7308 */ /* 0x000ea20000000800 */
[----:B0-----:R-:W-:-:S07]  /*f100*/  FADD.FTZ R7, R148, R7 ;  /* 0x0000000794077221 */ /* 0x001fce0000010000 */
[----:B------:R-:W0:Y:S01]  /*f110*/  MUFU.EX2 R52, R52 ;  /* 0x0000003400347308 */ /* 0x000e220000000800 */
[----:B-1----:R-:W-:Y:S01]  /*f120*/  F2FP.F16.F32.PACK_AB R86, R20, R65 ;  /* 0x000000411456723e */ /* 0x002fe200000000ff */
[----:B------:R-:W-:-:S06]  /*f130*/  FADD.FTZ R65, R65, R24 ;  /* 0x0000001841417221 */ /* 0x000fcc0000010000 */
[----:B------:R1:W3:Y:S01]  /*f140*/  MUFU.EX2 R36, R83 ;  /* 0x0000005300247308 */ /* 0x0002e20000000800 */
[----:B--2---:R-:W-:-:S07]  /*f150*/  FADD.FTZ R7, R42, R7 ;  /* 0x000000072a077221 */ /* 0x004fce0000010000 */
[----:B------:R-:W2:Y:S01]  /*f160*/  MUFU.EX2 R71, R71 ;  /* 0x0000004700477308 */ /* 0x000ea20000000800 */
[----:B-1----:R-:W-:Y:S01]  /*f170*/  F2FP.F16.F32.PACK_AB R83, R148, R147 ;  /* 0x000000939453723e */ /* 0x002fe200000000ff */
[C---:B0-----:R-:W-:Y:S01]  /*f180*/  FADD.FTZ R7, R52.reuse, R7 ;  /* 0x0000000734077221 */ /* 0x041fe20000010000 */
[----:B------:R-:W-:-:S03]  /*f190*/  F2FP.F16.F32.PACK_AB R85, R52, R42 ;  /* 0x0000002a3455723e */ /* 0x000fc600000000ff */
[----:B------:R4:W-:Y:S01]  /*f1a0*/  STSM.16.M88.4 [R8+0x6000], R80 ;  /* 0x0060005008007844 */ /* 0x0009e20000000200 */
[----:B---3--:R-:W-:Y:S01]  /*f1b0*/  FADD.FTZ R6, R36, R7 ;  /* 0x0000000724067221 */ /* 0x008fe20000010000 */
[----:B------:R-:W-:Y:S01]  /*f1c0*/  FADD.FTZ R7, R20, R65 ;  /* 0x0000004114077221 */ /* 0x000fe20000010000 */
[----:B------:R-:W-:Y:S01]  /*f1d0*/  IMAD.MOV.U32 R20, RZ, RZ, R13 ;  /* 0x000000ffff147224 */ /* 0x000fe200078e000d */
[C---:B--2---:R-:W-:Y:S01]  /*f1e0*/  F2FP.F16.F32.PACK_AB R87, R71.reuse, R36 ;  /* 0x000000244757723e */ /* 0x044fe200000000ff */
[----:B------:R-:W-:-:S04]  /*f1f0*/  FADD.FTZ R6, R71, R6 ;  /* 0x0000000647067221 */ /* 0x000fc80000010000 */
[----:B------:R4:W-:Y:S01]  /*f200*/  STSM.16.M88.4 [R5+0x6000], R84 ;  /* 0x0060005405007844 */ /* 0x0009e20000000200 */
[----:B------:R0:W-:Y:S06]  /*f210*/  MEMBAR.ALL.CTA ;  /* 0x0000000000007992 */ /* 0x0001ec0000008000 */
[----:B0-----:R-:W0:Y:S02]  /*f220*/  FENCE.VIEW.ASYNC.S ;  /* 0x00000000000073c6 */ /* 0x001e240000000000 */
[----:B0-----:R-:W-:Y:S01]  /*f230*/  NOP ;  /* 0x0000000000007918 */ /* 0x001fe20000000000 */
[----:B------:R-:W-:Y:S05]  /*f240*/  @P2 BRA `(.L_x_10275) ;  /* 0xffffffc400f42947 */ /* 0x000fea000383ffff */
.L_x_10258:
[----:B------:R-:W-:Y:S06]  /*f250*/  BAR.ARV 0x8, 0x200 ;  /* 0x0208000000007b1d */ /* 0x000fec0000002000 */
[----:B------:R-:W-:Y:S05]  /*f260*/  @!P0 BRA `(.L_x_10276) ;  /* 0x0000000000048947 */ /* 0x000fea0003800000 */
[----:B------:R-:W-:Y:S01]  /*f270*/  BPT.TRAP 0x1 ;  /* 0x000000040000795c */ /* 0x000fe20000300000 */
.L_x_10276:
[----:B------:R-:W-:Y:S01]  /*f280*/  ULEA UR9, UR4, UR36, 0x3 ;  /* 0x0000002404097291 */ /* 0x000fe2000f8e183f */
[----:B------:R-:W-:-:S05]  /*f290*/  IMAD.U32 R0, RZ, RZ, UR5 ;  /* 0x00000005ff007e24 */ /* 0x000fca000f8e00ff */
[----:B------:R-:W-:-:S04]  /*f2a0*/  SHF.L.U32 R0, R0, 0x1f, RZ ;  /* 0x0000001f00007819 */ /* 0x000fc800000006ff */
[----:B------:R3:W0:Y:S01]  /*f2b0*/  SYNCS.PHASECHK.TRANS64.TRYWAIT P2, [UR9+0x2d850], R0 ;  /* 0x02d85000ff0075a7 */ /* 0x0006220008040149 */
[----:B------:R-:W-:Y:S05]  /*f2c0*/  @!P0 BRA `(.L_x_10277) ;  /* 0x0000000000048947 */ /* 0x000fea0003800000 */
[----:B------:R-:W-:Y:S01]  /*f2d0*/  BPT.TRAP 0x1 ;  /* 0x000000040000795c */ /* 0x000fe20000300000 */
.L_x_10277:
[----:B0-----:R-:W-:Y:S05]  /*f2e0*/  @P2 BRA `(.L_x_10278) ;  /* 0x0000000000082947 */ /* 0x001fea0003800000 */
[----:B------:R-:W0:Y:S02]  /*f2f0*/  SYNCS.PHASECHK.TRANS64.TRYWAIT P0, [UR9+0x2d850], R0 ;  /* 0x02d85000ff0075a7 */ /* 0x000e240008000149 */
[----:B0-----:R-:W-:Y:S05]  /*f300*/  @!P0 BRA `(.L_x_10279) ;  /* 0x0000006400c48947 */ /* 0x001fea0003800000 */
.L_x_10278:
[----:B------:R-:W-:Y:S01]  /*f310*/  UIADD3 UR36, UR36, 0x400, URZ ;  /* 0x0000040024247890 */ /* 0x000fe2000fffe03f */
[----:B------:R-:W-:Y:S01]  /*f320*/  WARPGROUP.ARRIVE ;  /* 0x00000000000079c5 */ /* 0x000fe20000000000 */
[----:B------:R-:W-:Y:S01]  /*f330*/  ULOP3.LUT UR60, UR60, 0x10000, URZ, 0xfc, !UPT ;  /* 0x000100003c3c7892 */ /* 0x000fe2000f8efc3f */
[----:B---3--:R-:W0:Y:S01]  /*f340*/  SHFL.BFLY PT, R0, R7, 0x2, 0x1f ;  /* 0x0c401f0007007f89 */ /* 0x008e2200000e0000 */
[----:B------:R-:W-:Y:S01]  /*f350*/  USHF.R.U32.HI UR36, URZ, 0x4, UR36 ;  /* 0x000000043f247899 */ /* 0x000fe20008011624 */
[----:B-12-4-:R-:W-:Y:S01]  /*f360*/  IMAD.U32 R10, RZ, RZ, UR9 ;  /* 0x00000009ff0a7e24 */ /* 0x016fe2000f8e00ff */
[----:B------:R-:W-:Y:S01]  /*f370*/  UMOV UR5, 0x40000040 ;  /* 0x4000004000057882 */ /* 0x000fe20000000000 */
[----:B------:R-:W-:Y:S01]  /*f380*/  UMOV UR7, 0x80000020 ;  /* 0x8000002000077882 */ /* 0x000fe20000000000 */
[----:B------:R-:W-:Y:S01]  /*f390*/  ULOP3.LUT UR36, UR36, 0x3fff, URZ, 0xc0, !UPT ;  /* 0x00003fff24247892 */ /* 0x000fe2000f8ec03f */
[----:B------:R-:W1:Y:S01]  /*f3a0*/  SHFL.BFLY PT, R3, R6, 0x2, 0x1f ;  /* 0x0c401f0006037f89 */ /* 0x000e6200000e0000 */
[----:B------:R-:W-:-:S02]  /*f3b0*/  @!P1 VIADD R10, R10, 0x2d860 ;  /* 0x0002d8600a0a9836 */ /* 0x000fc40000000000 */
[----:B------:R-:W-:Y:S01]  /*f3c0*/  ULOP3.LUT UR8, UR36, 0x2000000, URZ, 0xfc, !UPT ;  /* 0x0200000024087892 */ /* 0x000fe2000f8efc3f */
[----:B------:R-:W-:Y:S02]  /*f3d0*/  IMAD.MOV.U32 R8, RZ, RZ, RZ ;  /* 0x000000ffff087224 */ /* 0x000fe400078e00ff */
[----:B------:R-:W-:Y:S01]  /*f3e0*/  @!P1 PRMT R10, RZ, 0x654, R10 ;  /* 0x00000654ff0a9816 */ /* 0x000fe2000000000a */
[----:B------:R-:W-:Y:S01]  /*f3f0*/  UIMAD UR8, UR4, 0x600, UR8 ;  /* 0x00000600040878a4 */ /* 0x000fe2000f8e0208 */
[----:B------:R-:W-:Y:S02]  /*f400*/  IMAD.U32 R14, RZ, RZ, UR10 ;  /* 0x0000000aff0e7e24 */ /* 0x000fe4000f8e00ff */
[----:B------:R-:W-:-:S04]  /*f410*/  UMOV UR4, UR60 ;  /* 0x0000003c00047c82 */ /* 0x000fc80008000000 */
[----:B------:R-:W-:Y:S02]  /*f420*/  UMOV UR6, UR8 ;  /* 0x0000000800067c82 */ /* 0x000fe40008000000 */
[----:B------:R-:W-:Y:S01]  /*f430*/  HGMMA.64x96x16.F32 R88, gdesc[UR4].tnspB, R88, gsb0 ;  /* 0x41600000045879f0 */ /* 0x000fe20008000858 */
[----:B------:R-:W-:Y:S01]  /*f440*/  UIADD3 UR4, UR60, 0x2, URZ ;  /* 0x000000023c047890 */ /* 0x000fe2000fffe03f */
[----:B0-----:R-:W-:Y:S01]  /*f450*/  FADD.FTZ R0, R0, R7 ;  /* 0x0000000700007221 */ /* 0x001fe20000010000 */
[----:B------:R-:W-:Y:S01]  /*f460*/  UIADD3 UR6, UR8, 0x40, URZ ;  /* 0x0000004008067890 */ /* 0x000fe2000fffe03f */
[----:B------:R-:W-:Y:S01]  /*f470*/  IMAD.U32 R7, RZ, RZ, UR10 ;  /* 0x0000000aff077e24 */ /* 0x000fe2000f8e00ff */
[----:B------:R-:W-:Y:S01]  /*f480*/  UMOV UR5, 0x40000040 ;  /* 0x4000004000057882 */ /* 0x000fe20000000000 */
[----:B------:R-:W-:Y:S01]  /*f490*/  UMOV UR7, 0x80000020 ;  /* 0x8000002000077882 */ /* 0x000fe20000000000 */
[----:B-1----:R-:W-:Y:S02]  /*f4a0*/  FADD.FTZ R4, R3, R6 ;  /* 0x0000000603047221 */ /* 0x002fe40000010000 */
[----:B------:R-:W0:Y:S04]  /*f4b0*/  SHFL.BFLY PT, R3, R0, 0x1, 0x1f ;  /* 0x0c201f0000037f89 */ /* 0x000e2800000e0000 */
[----:B------:R-:W1:Y:S01]  /*f4c0*/  SHFL.BFLY PT, R5, R4, 0x1, 0x1f ;  /* 0x0c201f0004057f89 */ /* 0x000e6200000e0000 */
[----:B0-----:R-:W-:Y:S01]  /*f4d0*/  FADD.FTZ R11, R0, R3 ;  /* 0x00000003000b7221 */ /* 0x001fe20000010000 */
[----:B------:R-:W-:-:S02]  /*f4e0*/  IMAD.MOV.U32 R0, RZ, RZ, -0x800000 ;  /* 0xff800000ff007424 */ /* 0x000fc400078e00ff */
[----:B------:R-:W-:Y:S02]  /*f4f0*/  IMAD.MOV.U32 R3, RZ, RZ, -0x800000 ;  /* 0xff800000ff037424 */ /* 0x000fe400078e00ff */
[----:B-1----:R-:W-:Y:S01]  /*f500*/  FADD.FTZ R12, R4, R5 ;  /* 0x00000005040c7221 */ /* 0x002fe20000010000 */
[----:B------:R-:W-:Y:S01]  /*f510*/  FSETP.NE.FTZ.AND P0, PT, R11, RZ, PT ;  /* 0x000000ff0b00720b */ /* 0x000fe20003f15000 */
[----:B------:R-:W-:-:S03]  /*f520*/  IMAD.MOV.U32 R5, RZ, RZ, RZ ;  /* 0x000000ffff057224 */ /* 0x000fc600078e00ff */
        /* <DEDUP_REMOVED lines=107> */
.L_x_10209:
[----:B------:R-:W-:Y:S05]  /*fbe0*/  @P0 BRA `(.L_x_10280) ;  /* 0x00000010009c0947 */ /* 0x000fea0003800000 */
[----:B------:R-:W-:Y:S01]  /*fbf0*/  VIADD R8, R2, 0xffffff80 ;  /* 0xffffff8002087836 */ /* 0x000fe20000000000 */
[----:B------:R-:W-:Y:S01]  /*fc00*/  R2UR UR13, R17 ;  /* 0x00000000110d72ca */ /* 0x000fe200000e0000 */
[----:B------:R-:W0:Y:S01]  /*fc10*/  S2UR UR12, SR_CTAID.Z ;  /* 0x00000000000c79c3 */ /* 0x000e220000002700 */
[----:B------:R-:W1:Y:S01]  /*fc20*/  S2R R27, SR_CTAID.X ;  /* 0x00000000001b7919 */ /* 0x000e620000002500 */
[----:B------:R-:W-:Y:S01]  /*fc30*/  ULDC.64 UR8, c[0x0][0xbd0] ;  /* 0x0002f40000087ab9 */ /* 0x000fe20000000a00 */
[----:B------:R-:W-:Y:S01]  /*fc40*/  SHF.R.S32.HI R9, RZ, 0x1f, R8 ;  /* 0x0000001fff097819 */ /* 0x000fe20000011408 */
[----:B------:R-:W-:Y:S01]  /*fc50*/  ULDC.64 UR14, c[0x0][0x208] ;  /* 0x00008200000e7ab9 */ /* 0x000fe20000000a00 */
[----:B------:R-:W-:Y:S02]  /*fc60*/  BSSY B0, `(.L_x_10281) ;  /* 0x00000d1000007945 */ /* 0x000fe40003800000 */
[CC--:B------:R-:W-:Y:S01]  /*fc70*/  LEA.HI R12, R9.reuse, R8.reuse, RZ, 0x7 ;  /* 0x00000008090c7211 */ /* 0x0c0fe200078f38ff */
[----:B------:R-:W2:Y:S01]  /*fc80*/  S2UR UR11, SR_CTAID.Y ;  /* 0x00000000000b79c3 */ /* 0x000ea20000002600 */
[----:B------:R-:W-:-:S02]  /*fc90*/  LEA.HI R18, R9, R8, RZ, 0x2 ;  /* 0x0000000809127211 */ /* 0x000fc400078f10ff */
[----:B------:R-:W-:Y:S01]  /*fca0*/  LOP3.LUT R11, R12, 0xffffff80, RZ, 0xc0, !PT ;  /* 0xffffff800c0b7812 */ /* 0x000fe200078ec0ff */
[----:B------:R-:W-:Y:S01]  /*fcb0*/  USHF.R.S32.HI UR7, URZ, 0x1f, UR13 ;  /* 0x0000001f3f077899 */ /* 0x000fe2000801140d */
[----:B------:R-:W-:Y:S01]  /*fcc0*/  LOP3.LUT R21, R18, 0xfffffffc, RZ, 0xc0, !PT ;  /* 0xfffffffc12157812 */ /* 0x000fe200078ec0ff */
[----:B------:R-:W-:Y:S01]  /*fcd0*/  UIMAD.WIDE.U32 UR4, UR13, UR8, URZ ;  /* 0x000000080d0472a5 */ /* 0x000fe2000f8e003f */
[----:B------:R-:W-:Y:S01]  /*fce0*/  SHF.R.S32.HI R12, RZ, 0x7, R12 ;  /* 0x00000007ff0c7819 */ /* 0x000fe2000001140c */
[C---:B------:R-:W-:Y:S01]  /*fcf0*/  IMAD.IADD R2, R8.reuse, 0x1, -R11 ;  /* 0x0000000108027824 */ /* 0x040fe200078e0a0b */
[----:B------:R-:W-:Y:S01]  /*fd00*/  UIMAD UR6, UR7, UR8, URZ ;  /* 0x00000008070672a4 */ /* 0x000fe2000f8e023f */
[----:B------:R-:W3:Y:S01]  /*fd10*/  LDC R11, c[0x0][0xbe8] ;  /* 0x0002fa00ff0b7b82 */ /* 0x000ee20000000800 */
[----:B------:R-:W-:Y:S02]  /*fd20*/  IMAD.IADD R18, R8, 0x1, -R21 ;  /* 0x0000000108127824 */ /* 0x000fe400078e0a15 */
[----:B------:R-:W-:Y:S01]  /*fd30*/  SHF.R.S32.HI R15, RZ, 0x1f, R2 ;  /* 0x0000001fff0f7819 */ /* 0x000fe20000011402 */
[----:B------:R-:W-:Y:S01]  /*fd40*/  IMAD.HI R9, R12, 0x55555556, RZ ;  /* 0x555555560c097827 */ /* 0x000fe200078e02ff */
[----:B------:R-:W-:-:S02]  /*fd50*/  UIMAD UR6, UR13, UR9, UR6 ;  /* 0x000000090d0672a4 */ /* 0x000fc4000f8e0206 */
[-C--:B------:R-:W-:Y:S01]  /*fd60*/  LEA.HI R10, R15, R2.reuse, RZ, 0x2 ;  /* 0x000000020f0a7211 */ /* 0x080fe200078f10ff */
[----:B------:R-:W4:Y:S01]  /*fd70*/  LDC.64 R20, c[0x0][0xbd8] ;  /* 0x0002f600ff147b82 */ /* 0x000f220000000a00 */
[----:B------:R-:W-:Y:S01]  /*fd80*/  LEA.HI R9, R9, R9, RZ, 0x1 ;  /* 0x0000000909097211 */ /* 0x000fe200078f08ff */
[----:B------:R-:W-:Y:S01]  /*fd90*/  UIADD3 UR6, UR5, UR6, URZ ;  /* 0x0000000605067290 */ /* 0x000fe2000fffe03f */
[--C-:B------:R-:W-:Y:S01]  /*fda0*/  SHF.R.S32.HI R14, RZ, 0x2, R10.reuse ;  /* 0x00000002ff0e7819 */ /* 0x100fe2000001140a */
[----:B0-----:R-:W-:Y:S01]  /*fdb0*/  USHF.R.S32.HI UR10, URZ, 0x1f, UR12 ;  /* 0x0000001f3f0a7899 */ /* 0x001fe2000801140c */
[----:B------:R-:W-:Y:S01]  /*fdc0*/  SHF.R.S32.HI R13, RZ, 0x1f, R10 ;  /* 0x0000001fff0d7819 */ /* 0x000fe2000001140a */
[----:B------:R-:W-:Y:S01]  /*fdd0*/  ULDC.64 UR8, c[0x0][0xb38] ;  /* 0x0002ce0000087ab9 */ /* 0x000fe20000000a00 */
[----:B------:R-:W-:Y:S01]  /*fde0*/  LEA.HI R15, R15, R2, RZ, 0x5 ;  /* 0x000000020f0f7211 */ /* 0x000fe200078f28ff */
[----:B------:R-:W2:Y:S01]  /*fdf0*/  LDC R26, c[0x0][0xc50] ;  /* 0x00031400ff1a7b82 */ /* 0x000ea20000000800 */
[----:B------:R-:W-:Y:S01]  /*fe00*/  LEA.HI R13, R13, R14, RZ, 0x3 ;  /* 0x0000000e0d0d7211 */ /* 0x000fe200078f18ff */
[----:B------:R-:W-:Y:S01]  /*fe10*/  UIMAD UR7, UR7, UR8, URZ ;  /* 0x00000008070772a4 */ /* 0x000fe2000f8e023f */
[----:B------:R-:W-:-:S02]  /*fe20*/  SHF.R.S32.HI R15, RZ, 0x5, R15 ;  /* 0x00000005ff0f7819 */ /* 0x000fc4000001140f */
[----:B------:R-:W-:Y:S01]  /*fe30*/  LOP3.LUT R19, R13, 0xfffffff8, RZ, 0xc0, !PT ;  /* 0xfffffff80d137812 */ /* 0x000fe200078ec0ff */
[----:B------:R-:W-:Y:S01]  /*fe40*/  IMAD R13, R9, -0x3, R12 ;  /* 0xfffffffd090d7824 */ /* 0x000fe200078e020c */
[----:B------:R-:W-:Y:S01]  /*fe50*/  LEA.HI R9, R18, R18, RZ, 0x1 ;  /* 0x0000001212097211 */ /* 0x000fe200078f08ff */
[----:B------:R-:W0:Y:S08]  /*fe60*/  LDC.64 R24, c[0x0][0xb40] ;  /* 0x0002d000ff187b82 */ /* 0x000e300000000a00 */
[----:B------:R-:W-:Y:S01]  /*fe70*/  BAR.SYNC.DEFER_BLOCKING 0x1, 0x180 ;  /* 0x0046000000007b1d */ /* 0x000fe20000010000 */
[----:B---3--:R-:W-:Y:S01]  /*fe80*/  ISETP.NE.AND P0, PT, R11, 0x1, PT ;  /* 0x000000010b00780c */ /* 0x008fe20003f05270 */
[----:B------:R-:W-:Y:S01]  /*fe90*/  IMAD.IADD R8, R14, 0x1, -R19 ;  /* 0x000000010e087824 */ /* 0x000fe200078e0a13 */
[----:B------:R-:W-:-:S03]  /*fea0*/  LOP3.LUT R9, R9, 0x1ffffffe, RZ, 0xc0, !PT ;  /* 0x1ffffffe09097812 */ /* 0x000fc600078ec0ff */
[----:B------:R-:W-:Y:S02]  /*feb0*/  IMAD R12, R15, 0x10, R8 ;  /* 0x000000100f0c7824 */ /* 0x000fe400078e0208 */
[----:B------:R-:W-:Y:S02]  /*fec0*/  IMAD.IADD R23, R18, 0x1, -R9 ;  /* 0x0000000112177824 */ /* 0x000fe400078e0a09 */
[----:B------:R-:W-:Y:S02]  /*fed0*/  IMAD R14, R13, 0x40, R12 ;  /* 0x000000400d0e7824 */ /* 0x000fe400078e020c */
[----:B------:R-:W-:Y:S02]  /*fee0*/  IMAD.U32 R9, RZ, RZ, UR5 ;  /* 0x00000005ff097e24 */ /* 0x000fe4000f8e00ff */
[----:B------:R-:W3:Y:S01]  /*fef0*/  @P0 LDC R19, c[0x0][0xbec] ;  /* 0x0002fb00ff130b82 */ /* 0x000ee20000000800 */
[----:B------:R-:W-:Y:S01]  /*ff00*/  IMAD.U32 R8, RZ, RZ, UR4 ;  /* 0x00000004ff087e24 */ /* 0x000fe2000f8e00ff */
[----:B------:R-:W-:Y:S01]  /*ff10*/  UIMAD.WIDE.U32 UR4, UR13, UR8, URZ ;  /* 0x000000080d0472a5 */ /* 0x000fe2000f8e003f */
[----:B------:R-:W-:Y:S01]  /*ff20*/  IMAD.U32 R9, RZ, RZ, UR6 ;  /* 0x00000006ff097e24 */ /* 0x000fe2000f8e00ff */
[----:B------:R-:W-:Y:S01]  /*ff30*/  UIMAD UR6, UR13, UR9, UR7 ;  /* 0x000000090d0672a4 */ /* 0x000fe2000f8e0207 */
[----:B----4-:R-:W-:-:S02]  /*ff40*/  IMAD R18, R20, UR10, RZ ;  /* 0x0000000a14127c24 */ /* 0x010fc4000f8e02ff */
[----:B------:R-:W-:Y:S01]  /*ff50*/  IMAD R12, R23, 0x8, R14 ;  /* 0x00000008170c7824 */ /* 0x000fe200078e020e */
[----:B------:R-:W4:Y:S01]  /*ff60*/  @P0 LDC R22, c[0x0][0xbf0] ;  /* 0x0002fc00ff160b82 */ /* 0x000f220000000800 */
[----:B------:R-:W-:Y:S01]  /*ff70*/  IMAD R21, R21, UR12, R18 ;  /* 0x0000000c15157c24 */ /* 0x000fe2000f8e0212 */
[----:B------:R-:W-:Y:S01]  /*ff80*/  UIADD3 UR6, UR5, UR6, URZ ;  /* 0x0000000605067290 */ /* 0x000fe2000fffe03f */
[----:B-1----:R-:W-:Y:S01]  /*ff90*/  IMAD R18, R27, 0xc0, R12 ;  /* 0x000000c01b127824 */ /* 0x002fe200078e020c */
[----:B------:R-:W-:Y:S01]  /*ffa0*/  ULDC.64 UR8, c[0x0][0xb28] ;  /* 0x0002ca0000087ab9 */ /* 0x000fe20000000a00 */
[----:B------:R-:W-:Y:S02]  /*ffb0*/  IMAD R23, RZ, RZ, -UR13 ;  /* 0x8000000dff177e24 */ /* 0x000fe4000f8e02ff */
[----:B------:R-:W-:Y:S01]  /*ffc0*/  IMAD.WIDE.U32 R8, R20, UR12, R8 ;  /* 0x0000000c14087c25 */ /* 0x000fe2000f8e0008 */
[----:B------:R-:W1:Y:S03]  /*ffd0*/  @P0 LDC R31, c[0x0][0xbec] ;  /* 0x0002fb00ff1f0b82 */ /* 0x000e660000000800 */
[----:B------:R-:W-:-:S02]  /*ffe0*/  IMAD.U32 R13, RZ, RZ, UR5 ;  /* 0x00000005ff0d7e24 */ /* 0x000fc4000f8e00ff */
[----:B--2---:R-:W-:Y:S02]  /*fff0*/  IMAD R29, R26, R23, UR11 ;  /* 0x0000000b1a1d7e24 */ /* 0x004fe4000f8e0217 */
[----:B------:R-:W-:Y:S01]  /*10000*/  IMAD.U32 R12, RZ, RZ, UR4 ;  /* 0x00000004ff0c7e24 */ /* 0x000fe2000f8e00ff */
[----:B------:R-:W2:Y:S01]  /*10010*/  @P0 LDC R28, c[0x0][0xbf0] ;  /* 0x0002fc00ff1c0b82 */ /* 0x000ea20000000800 */
[----:B---3--:R-:W-:Y:S01]  /*10020*/  @P0 IMAD.HI.U32 R19, R18, R19, RZ ;  /* 0x0000001312130227 */ /* 0x008fe200078e00ff */
[----:B------:R-:W-:-:S03]  /*10030*/  ULDC.64 UR4, c[0x0][0xbe0] ;  /* 0x0002f80000047ab9 */ /* 0x000fc60000000a00 */
[----:B------:R-:W-:Y:S01]  /*10040*/  IMAD.U32 R13, RZ, RZ, UR6 ;  /* 0x00000006ff0d7e24 */ /* 0x000fe2000f8e00ff */
[----:B------:R-:W-:Y:S01]  /*10050*/  ULDC.64 UR6, c[0x0][0xb48] ;  /* 0x0002d20000067ab9 */ /* 0x000fe20000000a00 */
[C---:B0-----:R-:W-:Y:S02]  /*10060*/  IMAD R20, R24.reuse, UR10, RZ ;  /* 0x0000000a18147c24 */ /* 0x041fe4000f8e02ff */
[----:B------:R-:W-:Y:S01]  /*10070*/  IMAD.MOV.U32 R15, RZ, RZ, R18 ;  /* 0x000000ffff0f7224 */ /* 0x000fe200078e0012 */
[----:B----4-:R-:W-:Y:S01]  /*10080*/  @P0 SHF.R.U32.HI R15, RZ, R22, R19 ;  /* 0x00000016ff0f0219 */ /* 0x010fe20000011613 */
[----:B------:R-:W-:Y:S01]  /*10090*/  IMAD.IADD R9, R9, 0x1, R21 ;  /* 0x0000000109097824 */ /* 0x000fe200078e0215 */
[----:B------:R-:W-:Y:S01]  /*100a0*/  SHF.R.S32.HI R22, RZ, 0x1f, R29 ;  /* 0x0000001fff167819 */ /* 0x000fe2000001141d */
[----:B------:R-:W-:Y:S02]  /*100b0*/  IMAD R21, R25, UR12, R20 ;  /* 0x0000000c19157c24 */ /* 0x000fe4000f8e0214 */
[----:B------:R-:W-:-:S04]  /*100c0*/  IMAD.WIDE.U32 R12, R24, UR12, R12 ;  /* 0x0000000c180c7c25 */ /* 0x000fc8000f8e000c */
[----:B-1----:R-:W-:-:S04]  /*100d0*/  @P0 IMAD.HI.U32 R31, R18, R31, RZ ;  /* 0x0000001f121f0227 */ /* 0x002fc800078e00ff */
[----:B------:R-:W-:Y:S02]  /*100e0*/  IMAD.IADD R13, R13, 0x1, R21 ;  /* 0x000000010d0d7824 */ /* 0x000fe400078e0215 */
[----:B------:R-:W-:Y:S02]  /*100f0*/  IMAD R21, R22, UR6, RZ ;  /* 0x0000000616157c24 */ /* 0x000fe4000f8e02ff */
[----:B------:R-:W-:-:S04]  /*10100*/  IMAD.WIDE.U32 R8, R29, UR4, R8 ;  /* 0x000000041d087c25 */ /* 0x000fc8000f8e0008 */
[----:B------:R-:W-:Y:S01]  /*10110*/  IMAD.MOV.U32 R19, RZ, RZ, R18 ;  /* 0x000000ffff137224 */ /* 0x000fe200078e0012 */
[----:B--2---:R-:W-:Y:S01]  /*10120*/  @P0 SHF.R.U32.HI R19, RZ, R28, R31 ;  /* 0x0000001cff130219 */ /* 0x004fe2000001161f */
[----:B------:R-:W-:Y:S01]  /*10130*/  IMAD R20, R22, UR4, RZ ;  /* 0x0000000416147c24 */ /* 0x000fe2000f8e02ff */
[----:B------:R-:W-:Y:S01]  /*10140*/  IADD3 R8, P0, R15, R8, RZ ;  /* 0x000000080f087210 */ /* 0x000fe20007f1e0ff */
[C---:B------:R-:W-:Y:S01]  /*10150*/  IMAD R23, R29.reuse, UR7, R21 ;  /* 0x000000071d177c24 */ /* 0x040fe2000f8e0215 */
[--C-:B------:R-:W-:Y:S01]  /*10160*/  SHF.R.S32.HI R21, RZ, 0x1f, R15.reuse ;  /* 0x0000001fff157819 */ /* 0x100fe2000001140f */
[----:B------:R-:W-:Y:S02]  /*10170*/  IMAD.MOV R15, RZ, RZ, -R15 ;  /* 0x000000ffff0f7224 */ /* 0x000fe400078e0a0f */
[C---:B------:R-:W-:Y:S01]  /*10180*/  IMAD R22, R29.reuse, UR5, R20 ;  /* 0x000000051d167c24 */ /* 0x040fe2000f8e0214 */
[----:B------:R-:W-:Y:S01]  /*10190*/  SHF.R.S32.HI R20, RZ, 0x1f, R19 ;  /* 0x0000001fff147819 */ /* 0x000fe20000011413 */
[----:B------:R-:W-:Y:S01]  /*101a0*/  IMAD.WIDE.U32 R12, R29, UR6, R12 ;  /* 0x000000061d0c7c25 */ /* 0x000fe2000f8e000c */
[----:B------:R-:W-:Y:S01]  /*101b0*/  ULDC.64 UR4, c[0x0][0xb30] ;  /* 0x0002cc0000047ab9 */ /* 0x000fe20000000a00 */
[----:B------:R-:W-:Y:S01]  /*101c0*/  ULDC.64 UR6, c[0x0][0xbc8] ;  /* 0x0002f20000067ab9 */ /* 0x000fe20000000a00 */
[----:B------:R-:W-:Y:S01]  /*101d0*/  IADD3.X R9, R21, R9, R22, P0, !PT ;  /* 0x0000000915097210 */ /* 0x000fe200007fe416 */
[----:B------:R-:W-:-:S02]  /*101e0*/  IMAD.MOV R24, RZ, RZ, -R19 ;  /* 0x000000ffff187224 */ /* 0x000fc400078e0a13 */
        /* <DEDUP_REMOVED lines=10> */
[----:B------:R-:W-:Y:S02]  /*10290*/  IMAD R18, R18, UR6, RZ ;  /* 0x0000000612127c24 */ /* 0x000fe4000f8e02ff */
[----:B------:R-:W-:Y:S02]  /*102a0*/  IMAD R20, R19, UR8, RZ ;  /* 0x0000000813147c24 */ /* 0x000fe4000f8e02ff */
[----:B------:R-:W-:Y:S02]  /*102b0*/  IMAD.IADD R13, R13, 0x1, R23 ;  /* 0x000000010d0d7824 */ /* 0x000fe400078e0217 */
        /* <DEDUP_REMOVED lines=42> */
[----:B------:R-:W-:Y:S01]  /*10560*/  VIADD R12, R11, 0x20 ;  /* 0x000000200b0c7836 */ /* 0x000fe20000000000 */
[----:B------:R-:W-:Y:S01]  /*10570*/  ISETP.GE.AND P2, PT, R2, UR4, PT ;  /* 0x0000000402007c0c */ /* 0x000fe2000bf46270 */
[----:B------:R-:W-:Y:S01]  /*10580*/  ULDC.64 UR6, c[0x0][0x208] ;  /* 0x0000820000067ab9 */ /* 0x000fe20000000a00 */
[----:B------:R-:W-:Y:S01]  /*10590*/  ISETP.GE.AND P3, PT, R3, UR4, PT ;  /* 0x0000000403007c0c */ /* 0x000fe2000bf66270 */
[C---:B------:R-:W-:Y:S01]  /*105a0*/  VIADD R24, R11.reuse, 0x38 ;  /* 0x000000380b187836 */ /* 0x040fe20000000000 */
[----:B------:R-:W-:Y:S01]  /*105b0*/  ISETP.GE.AND P4, PT, R12, UR4, PT ;  /* 0x000000040c007c0c */ /* 0x000fe2000bf86270 */
[----:B------:R-:W-:-:S06]  /*105c0*/  VIADD R25, R11, 0x40 ;  /* 0x000000400b197836 */ /* 0x000fcc0000000000 */
        /* <DEDUP_REMOVED lines=19> */
[----:B------:R-:W-:Y:S01]  /*10700*/  ISETP.GE.AND P1, PT, R10, UR4, PT ;  /* 0x000000040a007c0c */ /* 0x000fe2000bf26270 */
[----:B------:R-:W-:Y:S01]  /*10710*/  @!P4 IMAD.WIDE R20, R21, 0x4, R8 ;  /* 0x000000041514c825 */ /* 0x000fe200078e0208 */
[----:B------:R3:W-:Y:S01]  /*10720*/  @!P3 ST.E.64 desc[UR6][R18.64], R100 ;  /* 0x000000641200b985 */ /* 0x0007e2000c101b06 */
[----:B------:R-:W-:Y:S02]  /*10730*/  ISETP.GE.AND P3, PT, R25, UR4, PT ;  /* 0x0000000419007c0c */ /* 0x000fe4000bf66270 */
[C---:B0-----:R-:W-:Y:S01]  /*10740*/  VIADD R3, R11.reuse, 0x50 ;  /* 0x000000500b037836 */ /* 0x041fe20000000000 */
[----:B------:R0:W-:Y:S01]  /*10750*/  @!P4 ST.E.64 desc[UR6][R20.64], R104 ;  /* 0x000000681400c985 */ /* 0x0001e2000c101b06 */
[C---:B------:R-:W-:Y:S01]  /*10760*/  VIADD R2, R11.reuse, 0x48 ;  /* 0x000000480b027836 */ /* 0x040fe20000000000 */
        /* <DEDUP_REMOVED lines=15> */
[----:B---3--:R-:W-:Y:S01]  /*10860*/  @!P4 LOP3.LUT R19, R2, 0xfffffffe, RZ, 0xc0, !PT ;  /* 0xfffffffe0213c812 */ /* 0x008fe200078ec0ff */
[--C-:B------:R-:W-:Y:S01]  /*10870*/  @!P0 IMAD.WIDE R2, R3, 0x4, R8.reuse ;  /* 0x0000000403028825 */ /* 0x100fe200078e0208 */
[----:B0-----:R-:W-:Y:S02]  /*10880*/  @!P5 LOP3.LUT R21, R6, 0xfffffffe, RZ, 0xc0, !PT ;  /* 0xfffffffe0615d812 */ /* 0x001fe400078ec0ff */
        /* <DEDUP_REMOVED lines=14> */
.L_x_10282:
[----:B------:R-:W-:Y:S05]  /*10970*/  BSYNC B0 ;  /* 0x0000000000007941 */ /* 0x000fea0003800000 */
.L_x_10281:
[----:B------:R-:W-:Y:S01]  /*10980*/  ISETP.GE.AND P0, PT, R22, R23, PT ;  /* 0x000000171600720c */ /* 0x000fe20003f06270 */
[----:B0-2---:R0:W1:Y:S04]  /*10990*/  SHFL.IDX PT, R15, R27, 0x1, 0x1c1f ;  /* 0x003c1f001b0f7f89 */ /* 0x00506800000e0000 */
[----:B------:R0:W2:Y:S08]  /*109a0*/  SHFL.IDX PT, R14, R26, 0x1, 0x1c1f ;  /* 0x003c1f001a0e7f89 */ /* 0x0000b000000e0000 */
[----:B0-----:R-:W-:Y:S05]  /*109b0*/  @P0 BRA `(.L_x_10201) ;  /* 0x0000004c00500947 */ /* 0x001fea0003800000 */
[C---:B------:R-:W-:Y:S01]  /*109c0*/  VIADD R0, R11.reuse, 0x8 ;  /* 0x000000080b007836 */ /* 0x040fe20000000000 */
        /* <DEDUP_REMOVED lines=11> */
[----:B------:R-:W-:Y:S01]  /*10a80*/  ULDC.64 UR6, c[0x0][0x208] ;  /* 0x0000820000067ab9 */ /* 0x000fe20000000a00 */
[----:B------:R-:W-:Y:S01]  /*10a90*/  ISETP.GE.AND P1, PT, R18, UR4, PT ;  /* 0x0000000412007c0c */ /* 0x000fe2000bf26270 */
[----:B------:R-:W-:-:S02]  /*10aa0*/  VIADD R20, R11, 0x40 ;  /* 0x000000400b147836 */ /* 0x000fc40000000000 */
[C---:B------:R-:W-:Y:S02]  /*10ab0*/  VIADD R21, R11.reuse, 0x48 ;  /* 0x000000480b157836 */ /* 0x040fe40000000000 */
[----:B------:R-:W-:Y:S01]  /*10ac0*/  @!P3 LEA.HI R0, R0, R0, RZ, 0x1 ;  /* 0x000000000000b211 */ /* 0x000fe200078f08ff */
[----:B------:R-:W-:Y:S01]  /*10ad0*/  VIADD R22, R11, 0x50 ;  /* 0x000000500b167836 */ /* 0x000fe20000000000 */
[----:B------:R-:W-:Y:S02]  /*10ae0*/  @!P4 LEA.HI R2, R2, R2, RZ, 0x1 ;  /* 0x000000020202c211 */ /* 0x000fe400078f08ff */
[----:B------:R-:W-:Y:S02]  /*10af0*/  @!P5 LEA.HI R3, R3, R3, RZ, 0x1 ;  /* 0x000000030303d211 */ /* 0x000fe400078f08ff */
[----:B------:R-:W-:Y:S01]  /*10b00*/  @!P3 LOP3.LUT R7, R0, 0xfffffffe, RZ, 0xc0, !PT ;  /* 0xfffffffe0007b812 */ /* 0x000fe200078ec0ff */
[----:B------:R-:W-:Y:S01]  /*10b10*/  VIADD R0, R11, 0x30 ;  /* 0x000000300b007836 */ /* 0x000fe20000000000 */
[----:B----4-:R-:W-:-:S02]  /*10b20*/  @!P4 LOP3.LUT R9, R2, 0xfffffffe, RZ, 0xc0, !PT ;  /* 0xfffffffe0209c812 */ /* 0x010fc400078ec0ff */
[----:B------:R-:W-:Y:S01]  /*10b30*/  @!P5 LOP3.LUT R13, R3, 0xfffffffe, RZ, 0xc0, !PT ;  /* 0xfffffffe030dd812 */ /* 0x000fe200078ec0ff */
[--C-:B-12---:R-:W-:Y:S01]  /*10b40*/  @!P2 IMAD.WIDE R2, R11, 0x4, R14.reuse ;  /* 0x000000040b02a825 */ /* 0x106fe200078e020e */
[----:B------:R-:W-:Y:S02]  /*10b50*/  @!P0 LEA.HI R10, R10, R10, RZ, 0x1 ;  /* 0x0000000a0a0a8211 */ /* 0x000fe400078f08ff */
[----:B------:R-:W-:Y:S01]  /*10b60*/  ISETP.GE.AND P6, PT, R22, UR4, PT ;  /* 0x0000000416007c0c */ /* 0x000fe2000bfc6270 */
[--C-:B------:R-:W-:Y:S01]  /*10b70*/  @!P3 IMAD.WIDE R6, R7, 0x4, R14.reuse ;  /* 0x000000040706b825 */ /* 0x100fe200078e020e */
[----:B------:R0:W-:Y:S01]  /*10b80*/  @!P2 ST.E.64 desc[UR6][R2.64], R4 ;  /* 0x000000040200a985 */ /* 0x0001e2000c101b06 */
[----:B------:R-:W-:Y:S02]  /*10b90*/  ISETP.GE.AND P2, PT, R0, UR4, PT ;  /* 0x0000000400007c0c */ /* 0x000fe4000bf46270 */
[----:B---3--:R-:W-:Y:S01]  /*10ba0*/  @!P4 IMAD.WIDE R8, R9, 0x4, R14 ;  /* 0x000000040908c825 */ /* 0x008fe200078e020e */
[----:B------:R1:W-:Y:S01]  /*10bb0*/  @!P3 ST.E.64 desc[UR6][R6.64], R94 ;  /* 0x0000005e0600b985 */ /* 0x0003e2000c101b06 */
[----:B------:R-:W-:-:S02]  /*10bc0*/  ISETP.GE.AND P3, PT, R19, UR4, PT ;  /* 0x0000000413007c0c */ /* 0x000fc4000bf66270 */
[----:B------:R-:W-:Y:S01]  /*10bd0*/  @!P5 IMAD.WIDE R12, R13, 0x4, R14 ;  /* 0x000000040d0cd825 */ /* 0x000fe200078e020e */
[----:B------:R2:W-:Y:S01]  /*10be0*/  @!P4 ST.E.64 desc[UR6][R8.64], R98 ;  /* 0x000000620800c985 */ /* 0x0005e2000c101b06 */
[----:B------:R-:W-:Y:S02]  /*10bf0*/  ISETP.GE.AND P4, PT, R20, UR4, PT ;  /* 0x0000000414007c0c */ /* 0x000fe4000bf86270 */
[----:B------:R-:W-:Y:S01]  /*10c00*/  @!P1 LEA.HI R18, R18, R18, RZ, 0x1 ;  /* 0x0000001212129211 */ /* 0x000fe200078f08ff */
[----:B------:R3:W-:Y:S01]  /*10c10*/  @!P5 ST.E.64 desc[UR6][R12.64], R102 ;  /* 0x000000660c00d985 */ /* 0x0007e2000c101b06 */
[----:B------:R-:W-:Y:S01]  /*10c20*/  ISETP.GE.AND P5, PT, R21, UR4, PT ;  /* 0x0000000415007c0c */ /* 0x000fe2000bfa6270 */
[----:B------:R-:W-:Y:S01]  /*10c30*/  VIADD R11, R11, 0x58 ;  /* 0x000000580b0b7836 */ /* 0x000fe20000000000 */
[----:B0-----:R-:W-:Y:S02]  /*10c40*/  @!P0 LOP3.LUT R3, R10, 0xfffffffe, RZ, 0xc0, !PT ;  /* 0xfffffffe0a038812 */ /* 0x001fe400078ec0ff */
[----:B------:R-:W-:-:S02]  /*10c50*/  @!P1 LOP3.LUT R5, R18, 0xfffffffe, RZ, 0xc0, !PT ;  /* 0xfffffffe12059812 */ /* 0x000fc400078ec0ff */
        /* <DEDUP_REMOVED lines=8> */
[----:B-1----:R-:W-:Y:S01]  /*10ce0*/  @!P2 LOP3.LUT R7, R0, 0xfffffffe, RZ, 0xc0, !PT ;  /* 0xfffffffe0007a812 */ /* 0x002fe200078ec0ff */
[----:B------:R1:W-:Y:S01]  /*10cf0*/  @!P1 ST.E.64 desc[UR6][R4.64], R110 ;  /* 0x0000006e04009985 */ /* 0x0003e2000c101b06 */
[----:B------:R-:W-:-:S02]  /*10d00*/  @!P3 LOP3.LUT R19, R19, 0xfffffffe, RZ, 0xc0, !PT ;  /* 0xfffffffe1313b812 */ /* 0x000fc400078ec0ff */
[----:B--2---:R-:W-:Y:S02]  /*10d10*/  @!P4 LOP3.LUT R9, R20, 0xfffffffe, RZ, 0xc0, !PT ;  /* 0xfffffffe1409c812 */ /* 0x004fe400078ec0ff */
[----:B------:R-:W-:Y:S02]  /*10d20*/  ISETP.GE.AND P0, PT, R11, UR4, PT ;  /* 0x000000040b007c0c */ /* 0x000fe4000bf06270 */
[----:B------:R-:W-:Y:S02]  /*10d30*/  @!P5 LOP3.LUT R21, R21, 0xfffffffe, RZ, 0xc0, !PT ;  /* 0xfffffffe1515d812 */ /* 0x000fe400078ec0ff */
[----:B---3--:R-:W-:Y:S01]  /*10d40*/  @!P6 LOP3.LUT R13, R22, 0xfffffffe, RZ, 0xc0, !PT ;  /* 0xfffffffe160de812 */ /* 0x008fe200078ec0ff */
        /* <DEDUP_REMOVED lines=17> */
.L_x_10280:
[----:B------:R-:W-:-:S05]  /*10e60*/  VIADD R0, R2, 0xffffff80 ;  /* 0xffffff8002007836 */ /* 0x000fca0000000000 */
        /* <DEDUP_REMOVED lines=60> */
.L_x_10199:
        /* <DEDUP_REMOVED lines=18> */
.L_x_10283:
[----:B------:R-:W-:Y:S01]  /*11350*/  ULDC UR7, c[0x0][0xc50] ;  /* 0x0003140000077ab9 */ /* 0x000fe20000000800 */
[----:B------:R-:W-:Y:S01]  /*11360*/  UMOV UR36, UR6 ;  /* 0x0000000600247c82 */ /* 0x000fe20008000000 */
[----:B------:R-:W-:-:S11]  /*11370*/  UISETP.NE.AND UP0, UPT, UR7, 0x1, UPT ;  /* 0x000000010700788c */ /* 0x000fd6000bf05270 */
[----:B------:R-:W-:Y:S01]  /*11380*/  @UP0 ULDC UR4, c[0x0][0xc54] ;  /* 0x0003150000040ab9 */ /* 0x000fe20000000800 */
[----:B------:R-:W-:Y:S01]  /*11390*/  @UP0 ULDC UR8, c[0x0][0xc58] ;  /* 0x0003160000080ab9 */ /* 0x000fe20000000800 */
[----:B------:R-:W-:-:S04]  /*113a0*/  UIMAD.WIDE.U32 UR4, UR6, UR4, URZ ;  /* 0x00000004060472a5 */ /* 0x000fc8000f8e003f */
[----:B------:R-:W-:-:S12]  /*113b0*/  @UP0 USHF.R.U32.HI UR36, URZ, UR8, UR5 ;  /* 0x000000083f240299 */ /* 0x000fd80008011605 */
.L_x_10284:
        /* <DEDUP_REMOVED lines=25> */
[----:B0-----:R-:W-:-:S04]  /*11550*/  UIMAD UR48, UR48, 0xc0, URZ ;  /* 0x000000c0303078a4 */ /* 0x001fc8000f8e023f */
        /* <DEDUP_REMOVED lines=19> */
.L_x_10287:
[----:B------:R-:W-:-:S11]  /*11690*/  UISETP.NE.AND UP0, UPT, UR5, 0x1, UPT ;  /* 0x000000010500788c */ /* 0x000fd6000bf05270 */
[----:B------:R-:W-:Y:S02]  /*116a0*/  @UP0 ULDC.64 UR14, c[0x0][0x9e8] ;  /* 0x00027a00000e0ab9 */ /* 0x000fe40000000a00 */
[----:B------:R-:W-:-:S04]  /*116b0*/  UIMAD.WIDE.U32 UR6, UR8, UR14, URZ ;  /* 0x0000000e080672a5 */ /* 0x000fc8000f8e003f */
[----:B------:R-:W-:-:S12]  /*116c0*/  @UP0 USHF.R.U32.HI UR8, URZ, UR15, UR7 ;  /* 0x0000000f3f080299 */ /* 0x000fd80008011607 */
.L_x_10288:
[----:B------:R-:W-:-:S04]  /*116d0*/  UIMAD UR8, UR8, UR5, UR5 ;  /* 0x00000005080872a4 */ /* 0x000fc8000f8e0205 */
[----:B------:R-:W-:-:S04]  /*116e0*/  UISETP.LT.AND UP0, UPT, UR4, UR8, UPT ;  /* 0x000000080400728c */ /* 0x000fc8000bf01270 */
[----:B------:R-:W-:-:S12]  /*116f0*/  USEL UR4, UR4, UR8, UP0 ;  /* 0x0000000804047287 */ /* 0x000fd80008000000 */
.L_x_10286:
        /* <DEDUP_REMOVED lines=26> */
.L_x_10290:
[----:B------:R-:W-:-:S11]  /*118a0*/  UISETP.NE.AND UP0, UPT, UR5, 0x1, UPT ;  /* 0x000000010500788c */ /* 0x000fd6000bf05270 */
[----:B------:R-:W-:Y:S02]  /*118b0*/  @UP0 ULDC.64 UR10, c[0x0][0x9e8] ;  /* 0x00027a00000a0ab9 */ /* 0x000fe40000000a00 */
[----:B------:R-:W-:-:S04]  /*118c0*/  UIMAD.WIDE.U32 UR6, UR4, UR10, URZ ;  /* 0x0000000a040672a5 */ /* 0x000fc8000f8e003f */
[----:B------:R-:W-:-:S12]  /*118d0*/  @UP0 USHF.R.U32.HI UR4, URZ, UR11, UR7 ;  /* 0x0000000b3f040299 */ /* 0x000fd80008011607 */
.L_x_10291:
[----:B------:R-:W-:-:S04]  /*118e0*/  UIMAD UR4, UR4, UR5, URZ ;  /* 0x00000005040472a4 */ /* 0x000fc8000f8e023f */
[----:B------:R-:W-:-:S04]  /*118f0*/  UISETP.LT.AND UP0, UPT, UR8, UR4, UPT ;  /* 0x000000040800728c */ /* 0x000fc8000bf01270 */
[----:B------:R-:W-:-:S12]  /*11900*/  USEL UR8, UR8, UR4, !UP0 ;  /* 0x0000000408087287 */ /* 0x000fd8000c000000 */
.L_x_10289:
        /* <DEDUP_REMOVED lines=20> */
[----:B------:R-:W-:Y:S01]  /*11a50*/  IABS R5, UR6 ;  /* 0x0000000600057c13 */ /* 0x000fe20008000000 */
[----:B------:R-:W-:-:S04]  /*11a60*/  ULOP3.LUT UR6, UR6, UR9, URZ, 0x3c, !UPT ;  /* 0x0000000906067292 */ /* 0x000fc8000f8e3c3f */
[----:B------:R-:W-:-:S05]  /*11a70*/  IMAD.MOV.U32 R4, RZ, RZ, R5 ;  /* 0x000000ffff047224 */ /* 0x000fca00078e0005 */
        /* <DEDUP_REMOVED lines=23> */
.L_x_10292:
[----:B------:R-:W-:Y:S01]  /*11bf0*/  UIMAD UR39, UR47, UR43, UR42 ;  /* 0x0000002b2f2772a4 */ /* 0x000fe2000f8e022a */
[----:B------:R-:W-:Y:S02]  /*11c00*/  IMAD.U32 R19, RZ, RZ, UR12 ;  /* 0x0000000cff137e24 */ /* 0x000fe4000f8e00ff */
[----:B------:R-:W-:Y:S02]  /*11c10*/  IMAD.MOV.U32 R20, RZ, RZ, 0x1 ;  /* 0x00000001ff147424 */ /* 0x000fe400078e00ff */
[----:B------:R-:W-:Y:S02]  /*11c20*/  IMAD.MOV.U32 R3, RZ, RZ, 0x1 ;  /* 0x00000001ff037424 */ /* 0x000fe400078e00ff */
[----:B------:R-:W-:-:S05]  /*11c30*/  IMAD.U32 R0, RZ, RZ, UR39 ;  /* 0x00000027ff007e24 */ /* 0x000fca000f8e00ff */
[----:B------:R-:W-:Y:S01]  /*11c40*/  VIADDMNMX R19, R0, UR43, R19, PT ;  /* 0x0000002b00137c46 */ /* 0x000fe2000b800113 */
[----:B------:R-:W-:-:S03]  /*11c50*/  IMAD.MOV.U32 R0, RZ, RZ, RZ ;  /* 0x000000ffff007224 */ /* 0x000fc600078e00ff */
[----:B------:R-:W-:-:S13]  /*11c60*/  ISETP.GT.AND P0, PT, R19, UR39, PT ;  /* 0x0000002713007c0c */ /* 0x000fda000bf04270 */
        /* <DEDUP_REMOVED lines=24> */
.L_x_10293:
        /* <DEDUP_REMOVED lines=20> */
.L_x_10295:
[----:B------:R0:W1:Y:S01]  /*11f30*/  LDC.64 R14, c[0x4][R18] ;  /* 0x01000000120e7b82 */ /* 0x0000620000000a00 */
[----:B------:R-:W-:Y:S01]  /*11f40*/  ULDC.64 UR4, c[0x4][0x1b8] ;  /* 0x01006e0000047ab9 */ /* 0x000fe20000000a00 */
[----:B------:R-:W-:Y:S01]  /*11f50*/  ULDC.64 UR6, c[0x4][0x1c0] ;  /* 0x0100700000067ab9 */ /* 0x000fe20000000a00 */
[----:B------:R-:W-:Y:S02]  /*11f60*/  IMAD.U32 R4, RZ, RZ, UR4 ;  /* 0x00000004ff047e24 */ /* 0x000fe4000f8e00ff */
        /* <DEDUP_REMOVED lines=11> */
.L_x_10294:
[----:B------:R-:W0:Y:S01]  /*12020*/  LDC.64 R4, c[0x0][0x9f8] ;  /* 0x00027e00ff047b82 */ /* 0x000e220000000a00 */
[----:B------:R-:W-:Y:S01]  /*12030*/  IMAD.MOV.U32 R18, RZ, RZ, R22 ;  /* 0x000000ffff127224 */ /* 0x000fe200078e0016 */
[----:B------:R-:W-:Y:S01]  /*12040*/  ULDC.64 UR4, c[0x0][0x208] ;  /* 0x0000820000047ab9 */ /* 0x000fe20000000a00 */
[----:B0-----:R-:W-:-:S04]  /*12050*/  ISETP.NE.U32.AND P0, PT, R4, RZ, PT ;  /* 0x000000ff0400720c */ /* 0x001fc80003f05070 */
[----:B------:R-:W-:-:S13]  /*12060*/  ISETP.NE.AND.EX P0, PT, R5, RZ, PT, P0 ;  /* 0x000000ff0500720c */ /* 0x000fda0003f05300 */
[----:B------:R-:W0:Y:S02]  /*12070*/  @P0 LDC.64 R4, c[0x0][0x9f8] ;  /* 0x00027e00ff040b82 */ /* 0x000e240000000a00 */
[----:B0-----:R-:W-:-:S06]  /*12080*/  @P0 IMAD.WIDE R6, R22, 0x4, R4 ;  /* 0x0000000416060825 */ /* 0x001fcc00078e0204 */
[----:B------:R-:W0:Y:S01]  /*12090*/  LDC.64 R4, c[0x0][0x418] ;  /* 0x00010600ff047b82 */ /* 0x000e220000000a00 */
[----:B------:R-:W2:Y:S01]  /*120a0*/  @P0 LDG.E R18, desc[UR4][R6.64] ;  /* 0x0000000406120981 */ /* 0x000ea2000c1e1900 */
[----:B------:R-:W-:Y:S01]  /*120b0*/  UMOV UR4, 0xffffffff ;  /* 0xffffffff00047882 */ /* 0x000fe20000000000 */
[----:B------:R-:W-:Y:S01]  /*120c0*/  LOP3.LUT R26, R26, 0xfffffffe, RZ, 0xc0, !PT ;  /* 0xfffffffe1a1a7812 */ /* 0x000fe200078ec0ff */
[----:B------:R-:W-:Y:S01]  /*120d0*/  VIADD R27, R19, 0xffffffff ;  /* 0xffffffff131b7836 */ /* 0x000fe20000000000 */
[----:B0-----:R-:W-:-:S04]  /*120e0*/  ISETP.NE.U32.AND P0, PT, R4, RZ, PT ;  /* 0x000000ff0400720c */ /* 0x001fc80003f05070 */
[----:B------:R-:W-:-:S13]  /*120f0*/  ISETP.NE.AND.EX P1, PT, R5, RZ, PT, P0 ;  /* 0x000000ff0500720c */ /* 0x000fda0003f25300 */
[----:B------:R-:W-:Y:S02]  /*12100*/  @P1 LOP3.LUT R26, R26, 0x1, RZ, 0xfc, !PT ;  /* 0x000000011a1a1812 */ /* 0x000fe400078efcff */
[----:B--2---:R-:W-:Y:S02]  /*12110*/  SHF.R.S32.HI R24, RZ, 0x1f, R18 ;  /* 0x0000001fff187819 */ /* 0x004fe40000011412 */
[----:B------:R-:W-:Y:S01]  /*12120*/  SEL R25, R18, RZ, !P1 ;  /* 0x000000ff12197207 */ /* 0x000fe20004800000 */
[----:B------:R-:W-:Y:S06]  /*12130*/  BRA.DIV UR4, `(.L_x_10296) ;  /* 0x0000003a04507947 */ /* 0x000fec000b800000 */
[----:B------:R0:W1:Y:S02]  /*12140*/  SHFL.IDX PT, R14, R17, RZ, 0x1f ;  /* 0x00001fff110e7589 */ /* 0x00006400000e0000 */
.L_x_10380:
[----:B-1----:R-:W-:Y:S02]  /*12150*/  ISETP.NE.AND P0, PT, R14, RZ, PT ;  /* 0x000000ff0e00720c */ /* 0x002fe40003f05270 */
[----:B------:R-:W-:Y:S02]  /*12160*/  PLOP3.LUT P2, PT, PT, PT, PT, 0x8, 0x0 ;  /* 0x000000000000781c */ /* 0x000fe40003f4e170 */
[----:B------:R-:W-:-:S11]  /*12170*/  LOP3.LUT R26, R26, 0xfffffffd, RZ, 0xc0, !PT ;  /* 0xfffffffd1a1a7812 */ /* 0x000fd600078ec0ff */
[----:B------:R-:W-:Y:S01]  /*12180*/  @P2 LOP3.LUT R26, R26, 0x2, RZ, 0xfc, !PT ;  /* 0x000000021a1a2812 */ /* 0x000fe200078efcff */
[----:B------:R-:W-:Y:S06]  /*12190*/  @P0 BRA `(.L_x_10297) ;  /* 0x00000004000c0947 */ /* 0x000fec0003800000 */
[----:B------:R-:W-:-:S03]  /*121a0*/  UMOV UR4, 0xffffffff ;  /* 0xffffffff00047882 */ /* 0x000fc60000000000 */
[----:B------:R-:W-:Y:S05]  /*121b0*/  BRA.DIV UR4, `(.L_x_10298) ;  /* 0x0000003a04507947 */ /* 0x000fea000b800000 */
[----:B------:R-:W-:-:S13]  /*121c0*/  ELECT P6, URZ, PT ;  /* 0x00000000003f782f */ /* 0x000fda00038c0000 */
.L_x_10383:
[----:B------:R-:W-:Y:S05]  /*121d0*/  @!P6 BRA `(.L_x_10297) ;  /* 0x0000000000fce947 */ /* 0x000fea0003800000 */
[----:B------:R-:W-:Y:S02]  /*121e0*/  IMAD.MOV.U32 R0, RZ, RZ, 0x1 ;  /* 0x00000001ff007424 */ /* 0x000fe400078e00ff */
[----:B------:R-:W-:-:S03]  /*121f0*/  IMAD.MOV.U32 R25, RZ, RZ, R18 ;  /* 0x000000ffff197224 */ /* 0x000fc600078e0012 */
[----:B------:R-:W-:Y:S01]  /*12200*/  SHF.L.U32 R0, R0, 0x1f, RZ ;  /* 0x0000001f00007819 */ /* 0x000fe200000006ff */
[----:B------:R-:W-:Y:S06]  /*12210*/  @!P1 BRA `(.L_x_10299) ;  /* 0x00000000004c9947 */ /* 0x000fec0003800000 */
        /* <DEDUP_REMOVED lines=19> */
.L_x_10299:
[----:B------:R-:W2:Y:S01]  /*12350*/  SYNCS.PHASECHK.TRANS64.TRYWAIT P0, [UR38+0x2d840], R0 ;  /* 0x02d84000ff0075a7 */ /* 0x000ea20008000166 */
[----:B------:R-:W-:Y:S01]  /*12360*/  ISETP.NE.AND P1, PT, R23, RZ, PT ;  /* 0x000000ff1700720c */ /* 0x000fe20003f25270 */
[----:B--2---:R-:W-:-:S12]  /*12370*/  @!P0 BRA `(.L_x_10300) ;  /* 0x0000003800008947 */ /* 0x004fd80003800000 */
.L_x_10384:
[----:B------:R-:W-:Y:S05]  /*12380*/  @P1 BRA `(.L_x_10301) ;  /* 0x0000000000141947 */ /* 0x000fea0003800000 */
[----:B------:R-:W-:Y:S01]  /*12390*/  LOP3.LUT P0, RZ, R2, 0x1f, RZ, 0xc0, !PT ;  /* 0x0000001f02ff7812 */ /* 0x000fe2000780c0ff */
[----:B--2---:R-:W-:-:S04]  /*123a0*/  IMAD.MOV.U32 R0, RZ, RZ, 0x6000 ;  /* 0x00006000ff007424 */ /* 0x004fc800078e00ff */
[----:B------:R3:W-:Y:S08]  /*123b0*/  SYNCS.ARRIVE.TRANS64 RZ, [UR38+0x2d830], R0 ;  /* 0x02d83000ffff79a7 */ /* 0x0007f00008000026 */
[----:B---3--:R-:W-:Y:S05]  /*123c0*/  @!P0 BRA `(.L_x_10301) ;  /* 0x0000000000048947 */ /* 0x008fea0003800000 */
[----:B------:R-:W-:Y:S01]  /*123d0*/  BPT.TRAP 0x1 ;  /* 0x000000040000795c */ /* 0x000fe20000300000 */
.L_x_10301:
        /* <DEDUP_REMOVED lines=10> */
[----:B------:R-:W-:Y:S02]  /*12480*/  USHF.L.U32 UR11, UR11, 0x7, URZ ;  /* 0x000000070b0b7899 */ /* 0x000fe4000800063f */
        /* <DEDUP_REMOVED lines=20> */
.L_x_10297:
[----:B------:R-:W-:Y:S05]  /*125d0*/  WARPSYNC.ALL ;  /* 0x0000000000007948 */ /* 0x000fea0003800000 */
[----:B------:R-:W-:Y:S01]  /*125e0*/  UIADD3 UR5, UR38, 0xc400, URZ ;  /* 0x0000c40026057890 */ /* 0x000fe2000fffe03f */
[----:B------:R-:W-:Y:S01]  /*125f0*/  BAR.SYNC.DEFER_BLOCKING 0x8, 0x200 ;  /* 0x0208000000007b1d */ /* 0x000fe20000010000 */
[----:B------:R-:W-:Y:S01]  /*12600*/  USHF.R.S32.HI UR4, URZ, 0x1f, UR36 ;  /* 0x0000001f3f047899 */ /* 0x000fe20008011424 */
[----:B------:R-:W-:Y:S01]  /*12610*/  SHF.R.S32.HI R29, RZ, 0x1f, R22 ;  /* 0x0000001fff1d7819 */ /* 0x000fe20000011416 */
[----:B------:R-:W-:-:S03]  /*12620*/  ULOP3.LUT UP0, URZ, UR5, 0x1bf, URZ, 0xc0, !UPT ;  /* 0x000001bf053f7892 */ /* 0x000fc6000f80c03f */
[----:B------:R-:W-:Y:S02]  /*12630*/  ULDC.64 UR6, c[0x0][0x2d8] ;  /* 0x0000b60000067ab9 */ /* 0x000fe40000000a00 */
[----:B------:R-:W-:Y:S01]  /*12640*/  UIMAD UR4, UR4, UR6, URZ ;  /* 0x00000006040472a4 */ /* 0x000fe2000f8e023f */
[----:B------:R-:W-:Y:S01]  /*12650*/  PLOP3.LUT P0, PT, PT, PT, UP0, 0x80, 0x0 ;  /* 0x000000000000781c */ /* 0x000fe20003f0f008 */
[----:B------:R-:W-:Y:S02]  /*12660*/  UIMAD.WIDE.U32 UR40, UR36, UR6, URZ ;  /* 0x00000006242872a5 */ /* 0x000fe4000f8e003f */
[----:B------:R-:W-:-:S04]  /*12670*/  UIMAD UR4, UR36, UR7, UR4 ;  /* 0x00000007240472a4 */ /* 0x000fc8000f8e0204 */
[----:B------:R-:W-:-:S06]  /*12680*/  UIADD3 UR45, UR41, UR4, URZ ;  /* 0x00000004292d7290 */ /* 0x000fcc000fffe03f */
[----:B------:R-:W-:Y:S06]  /*12690*/  @!P0 BRA `(.L_x_10302) ;  /* 0x0000000000408947 */ /* 0x000fec0003800000 */
[----:B------:R-:W-:Y:S01]  /*126a0*/  MOV R14, 0x0 ;  /* 0x00000000000e7802 */ /* 0x000fe20000000f00 */
[----:B------:R-:W-:Y:S01]  /*126b0*/  ULDC.64 UR4, c[0x4][0x1b8] ;  /* 0x01006e0000047ab9 */ /* 0x000fe20000000a00 */
[----:B------:R-:W-:Y:S01]  /*126c0*/  ULDC.64 UR6, c[0x4][0x1c0] ;  /* 0x0100700000067ab9 */ /* 0x000fe20000000a00 */
[----:B-1----:R-:W-:Y:S02]  /*126d0*/  IMAD.U32 R4, RZ, RZ, UR4 ;  /* 0x00000004ff047e24 */ /* 0x002fe4000f8e00ff */
[----:B------:R-:W-:Y:S01]  /*126e0*/  IMAD.U32 R5, RZ, RZ, UR5 ;  /* 0x00000005ff057e24 */ /* 0x000fe2000f8e00ff */
[----:B------:R-:W1:Y:S01]  /*126f0*/  LDC.64 R14, c[0x4][R14] ;  /* 0x010000000e0e7b82 */ /* 0x000e620000000a00 */
        /* <DEDUP_REMOVED lines=9> */
[----:B012---:R-:W-:Y:S05]  /*12790*/  CALL.ABS.NOINC R14 ;  /* 0x000000000e007343 */ /* 0x007fea0003c00000 */
.L_x_10302:
[----:B--2---:R-:W2:Y:S01]  /*127a0*/  LDC R0, c[0x0][0x448] ;  /* 0x00011200ff007b82 */ /* 0x004ea20000000800 */
[C---:B------:R-:W-:Y:S01]  /*127b0*/  IMAD.SHL.U32 R3, R2.reuse, 0x8, RZ ;  /* 0x0000000802037824 */ /* 0x040fe200078e00ff */
[----:B-1----:R-:W-:Y:S01]  /*127c0*/  SHF.R.U32.HI R4, RZ, 0x3, R2 ;  /* 0x00000003ff047819 */ /* 0x002fe20000011602 */
[----:B------:R-:W-:Y:S01]  /*127d0*/  IMAD.SHL.U32 R6, R23, 0x8, RZ ;  /* 0x0000000817067824 */ /* 0x000fe200078e00ff */
[----:B------:R-:W-:Y:S01]  /*127e0*/  UMOV UR4, UR40 ;  /* 0x0000002800047c82 */ /* 0x000fe20008000000 */
[----:B------:R-:W-:Y:S01]  /*127f0*/  IMAD.SHL.U32 R8, R2, 0x20, RZ ;  /* 0x0000002002087824 */ /* 0x000fe200078e00ff */
[C---:B------:R-:W-:Y:S01]  /*12800*/  LOP3.LUT R7, R3.reuse, 0x18, RZ, 0xc0, !PT ;  /* 0x0000001803077812 */ /* 0x040fe200078ec0ff */
[----:B------:R-:W-:Y:S01]  /*12810*/  UMOV UR5, UR45 ;  /* 0x0000002d00057c82 */ /* 0x000fe20008000000 */
[----:B------:R-:W-:Y:S01]  /*12820*/  LOP3.LUT R3, R3, 0x20, RZ, 0xc0, !PT ;  /* 0x0000002003037812 */ /* 0x000fe200078ec0ff */
[----:B------:R-:W-:Y:S01]  /*12830*/  ULDC.64 UR6, c[0x0][0x2c8] ;  /* 0x0000b20000067ab9 */ /* 0x000fe20000000a00 */
[----:B------:R-:W-:Y:S01]  /*12840*/  LOP3.LUT R4, R4, 0x3, RZ, 0xc0, !PT ;  /* 0x0000000304047812 */ /* 0x000fe200078ec0ff */
[----:B------:R-:W-:Y:S01]  /*12850*/  ULDC.64 UR8, c[0x0][0x280] ;  /* 0x0000a00000087ab9 */ /* 0x000fe20000000a00 */
[----:B------:R-:W-:-:S03]  /*12860*/  LOP3.LUT R6, R3, 0x300, R6, 0xf8, !PT ;  /* 0x0000030003067812 */ /* 0x000fc600078ef806 */
[C---:B------:R-:W-:Y:S02]  /*12870*/  IMAD R3, R4.reuse, 0x40, R7 ;  /* 0x0000004004037824 */ /* 0x040fe400078e0207 */
[----:B------:R-:W-:-:S05]  /*12880*/  IMAD.SHL.U32 R4, R4, 0x8, RZ ;  /* 0x0000000804047824 */ /* 0x000fca00078e00ff */
[----:B------:R-:W-:Y:S02]  /*12890*/  LOP3.LUT R6, R6, R3, R4, 0xf6, !PT ;  /* 0x0000000306067212 */ /* 0x000fe400078ef604 */
[----:B--2---:R-:W-:Y:S01]  /*128a0*/  ISETP.NE.AND P0, PT, R0, 0x1, PT ;  /* 0x000000010000780c */ /* 0x004fe20003f05270 */
[----:B------:R-:W1:Y:S01]  /*128b0*/  LDC.64 R4, c[0x0][0x2e0] ;  /* 0x0000b800ff047b82 */ /* 0x000e620000000a00 */
[----:B------:R-:W-:-:S04]  /*128c0*/  SHF.R.U32.HI R3, RZ, 0x2, R23 ;  /* 0x00000002ff037819 */ /* 0x000fc80000011617 */
[----:B------:R-:W-:-:S05]  /*128d0*/  LOP3.LUT R8, R3, 0x60, R8, 0xf8, !PT ;  /* 0x0000006003087812 */ /* 0x000fca00078ef808 */
[----:B------:R-:W-:Y:S02]  /*128e0*/  VIADD R9, R8, UR48 ;  /* 0x0000003008097c36 */ /* 0x000fe40008000000 */
[----:B------:R-:W2:Y:S02]  /*128f0*/  @P0 LDC R10, c[0x0][0x44c] ;  /* 0x00011300ff0a0b82 */ /* 0x000ea40000000800 */
[----:B------:R-:W-:-:S06]  /*12900*/  IMAD.MOV.U32 R11, RZ, RZ, R9 ;  /* 0x000000ffff0b7224 */ /* 0x000fcc00078e0009 */
[----:B------:R-:W3:Y:S01]  /*12910*/  @P0 LDC R13, c[0x0][0x450] ;  /* 0x00011400ff0d0b82 */ /* 0x000ee20000000800 */
[----:B-1----:R-:W-:-:S04]  /*12920*/  IMAD R29, R29, R4, RZ ;  /* 0x000000041d1d7224 */ /* 0x002fc800078e02ff */
[C---:B------:R-:W-:Y:S02]  /*12930*/  IMAD R29, R22.reuse, R5, R29 ;  /* 0x00000005161d7224 */ /* 0x040fe400078e021d */
[----:B------:R-:W-:Y:S01]  /*12940*/  IMAD.WIDE.U32 R4, R22, R4, UR4 ;  /* 0x0000000416047e25 */ /* 0x000fe2000f8e0004 */
[----:B------:R-:W-:-:S03]  /*12950*/  ULDC.64 UR4, c[0x0][0x2d0] ;  /* 0x0000b40000047ab9 */ /* 0x000fc60000000a00 */
[----:B------:R-:W-:Y:S02]  /*12960*/  IMAD.IADD R5, R5, 0x1, R29 ;  /* 0x0000000105057824 */ /* 0x000fe400078e021d */
[----:B--2---:R-:W-:Y:S02]  /*12970*/  @P0 IMAD.HI.U32 R8, R9, R10, RZ ;  /* 0x0000000a09080227 */ /* 0x004fe400078e00ff */
[----:B------:R-:W1:Y:S03]  /*12980*/  @P0 LDC R10, c[0x0][0x44c] ;  /* 0x00011300ff0a0b82 */ /* 0x000e660000000800 */
[----:B---3--:R-:W-:-:S04]  /*12990*/  @P0 SHF.R.U32.HI R11, RZ, R13, R8 ;  /* 0x0000000dff0b0219 */ /* 0x008fc80000011608 */
[--C-:B------:R-:W-:Y:S01]  /*129a0*/  SHF.R.S32.HI R8, RZ, 0x1f, R11.reuse ;  /* 0x0000001fff087819 */ /* 0x100fe2000001140b */
[----:B------:R-:W-:Y:S02]  /*129b0*/  IMAD.MOV R12, RZ, RZ, -R11 ;  /* 0x000000ffff0c7224 */ /* 0x000fe400078e0a0b */
[----:B------:R-:W-:-:S04]  /*129c0*/  IMAD.WIDE.U32 R20, R11, UR4, R4 ;  /* 0x000000040b147c25 */ /* 0x000fc8000f8e0004 */
[----:B------:R-:W-:-:S04]  /*129d0*/  IMAD R8, R8, UR4, RZ ;  /* 0x0000000408087c24 */ /* 0x000fc8000f8e02ff */
[----:B------:R-:W-:Y:S02]  /*129e0*/  IMAD R13, R11, UR5, R8 ;  /* 0x000000050b0d7c24 */ /* 0x000fe4000f8e0208 */
[----:B------:R-:W2:Y:S01]  /*129f0*/  @P0 LDC R8, c[0x0][0x450] ;  /* 0x00011400ff080b82 */ /* 0x000ea20000000800 */
[----:B------:R-:W-:Y:S02]  /*12a00*/  IMAD R11, R0, R12, R9 ;  /* 0x0000000c000b7224 */ /* 0x000fe400078e0209 */
[----:B------:R-:W-:Y:S02]  /*12a10*/  VIADD R9, R9, 0x80 ;  /* 0x0000008009097836 */ /* 0x000fe40000000000 */
[----:B------:R-:W-:Y:S01]  /*12a20*/  IMAD.IADD R21, R21, 0x1, R13 ;  /* 0x0000000115157824 */ /* 0x000fe200078e020d */
[----:B------:R-:W-:Y:S01]  /*12a30*/  SHF.R.S32.HI R12, RZ, 0x1f, R11 ;  /* 0x0000001fff0c7819 */ /* 0x000fe2000001140b */
[----:B-1----:R-:W-:-:S04]  /*12a40*/  @P0 IMAD.HI.U32 R13, R9, R10, RZ ;  /* 0x0000000a090d0227 */ /* 0x002fc800078e00ff */
[----:B------:R-:W-:Y:S02]  /*12a50*/  IMAD R12, R12, UR6, RZ ;  /* 0x000000060c0c7c24 */ /* 0x000fe4000f8e02ff */
[----:B------:R-:W-:-:S04]  /*12a60*/  IMAD.WIDE.U32 R20, R11, UR6, R20 ;  /* 0x000000060b147c25 */ /* 0x000fc8000f8e0014 */
[----:B------:R-:W-:Y:S02]  /*12a70*/  IMAD R15, R11, UR7, R12 ;  /* 0x000000070b0f7c24 */ /* 0x000fe4000f8e020c */
[----:B------:R-:W-:Y:S01]  /*12a80*/  IMAD.MOV.U32 R11, RZ, RZ, R9 ;  /* 0x000000ffff0b7224 */ /* 0x000fe200078e0009 */
[----:B--2---:R-:W-:Y:S01]  /*12a90*/  @P0 SHF.R.U32.HI R11, RZ, R8, R13 ;  /* 0x00000008ff0b0219 */ /* 0x004fe2000001160d */
[----:B------:R-:W-:Y:S01]  /*12aa0*/  IMAD.IADD R13, R21, 0x1, R15 ;  /* 0x00000001150d7824 */ /* 0x000fe200078e020f */
[C---:B------:R-:W-:Y:S02]  /*12ab0*/  LEA R10, P0, R20.reuse, UR8, 0x1 ;  /* 0x00000008140a7c11 */ /* 0x040fe4000f8008ff */
[--C-:B------:R-:W-:Y:S01]  /*12ac0*/  SHF.R.S32.HI R8, RZ, 0x1f, R11.reuse ;  /* 0x0000001fff087819 */ /* 0x100fe2000001140b */
[----:B------:R-:W-:Y:S01]  /*12ad0*/  IMAD.MOV R12, RZ, RZ, -R11 ;  /* 0x000000ffff0c7224 */ /* 0x000fe200078e0a0b */
[----:B------:R-:W-:Y:S01]  /*12ae0*/  LEA.HI.X R20, R20, UR9, R13, 0x1, P0 ;  /* 0x0000000914147c11 */ /* 0x000fe200080f0c0d */
[----:B------:R-:W-:-:S04]  /*12af0*/  IMAD.WIDE.U32 R4, R11, UR4, R4 ;  /* 0x000000040b047c25 */ /* 0x000fc8000f8e0004 */
[----:B------:R-:W-:Y:S02]  /*12b00*/  IMAD R9, R0, R12, R9 ;  /* 0x0000000c00097224 */ /* 0x000fe400078e0209 */
[----:B------:R-:W-:Y:S01]  /*12b10*/  IMAD R8, R8, UR4, RZ ;  /* 0x0000000408087c24 */ /* 0x000fe2000f8e02ff */
[----:B------:R-:W-:Y:S02]  /*12b20*/  ULDC UR4, c[0x0][0x2b8] ;  /* 0x0000ae0000047ab9 */ /* 0x000fe40000000800 */
[----:B------:R-:W-:Y:S01]  /*12b30*/  ISETP.GE.AND P2, PT, R7, UR4, PT ;  /* 0x0000000407007c0c */ /* 0x000fe2000bf46270 */
[----:B------:R-:W-:Y:S01]  /*12b40*/  IMAD R11, R11, UR5, R8 ;  /* 0x000000050b0b7c24 */ /* 0x000fe2000f8e0208 */
[----:B------:R-:W-:-:S03]  /*12b50*/  SHF.R.S32.HI R8, RZ, 0x1f, R9 ;  /* 0x0000001fff087819 */ /* 0x000fc60000011409 */
[----:B------:R-:W-:Y:S02]  /*12b60*/  IMAD.IADD R5, R5, 0x1, R11 ;  /* 0x0000000105057824 */ /* 0x000fe400078e020b */
[----:B------:R-:W-:Y:S02]  /*12b70*/  IMAD R8, R8, UR6, RZ ;  /* 0x0000000608087c24 */ /* 0x000fe4000f8e02ff */
[----:B------:R-:W-:-:S04]  /*12b80*/  IMAD.WIDE.U32 R4, R9, UR6, R4 ;  /* 0x0000000609047c25 */ /* 0x000fc8000f8e0004 */
[----:B------:R-:W-:Y:S01]  /*12b90*/  IMAD R11, R9, UR7, R8 ;  /* 0x00000007090b7c24 */ /* 0x000fe2000f8e0208 */
[----:B------:R-:W-:-:S03]  /*12ba0*/  LOP3.LUT R8, R7, 0x20, RZ, 0xfc, !PT ;  /* 0x0000002007087812 */ /* 0x000fc600078efcff */
[----:B------:R-:W-:Y:S01]  /*12bb0*/  IMAD.IADD R9, R5, 0x1, R11 ;  /* 0x0000000105097824 */ /* 0x000fe200078e020b */
[----:B------:R-:W-:Y:S02]  /*12bc0*/  ISETP.GE.AND P0, PT, R8, UR4, PT ;  /* 0x0000000408007c0c */ /* 0x000fe4000bf06270 */
[----:B------:R-:W-:-:S04]  /*12bd0*/  LOP3.LUT R8, R7, 0x40, RZ, 0xfc, !PT ;  /* 0x0000004007087812 */ /* 0x000fc800078efcff */
[----:B------:R-:W-:Y:S01]  /*12be0*/  ISETP.GE.AND P1, PT, R8, UR4, PT ;  /* 0x0000000408007c0c */ /* 0x000fe2000bf26270 */
[----:B------:R-:W-:Y:S01]  /*12bf0*/  UMOV UR4, 0xffffffff ;  /* 0xffffffff00047882 */ /* 0x000fe20000000000 */
[----:B------:R-:W-:-:S04]  /*12c00*/  LEA R8, P3, R4, UR8, 0x1 ;  /* 0x0000000804087c11 */ /* 0x000fc8000f8608ff */
[----:B------:R-:W-:Y:S01]  /*12c10*/  LEA.HI.X R9, R4, UR9, R9, 0x1, P3 ;  /* 0x0000000904097c11 */ /* 0x000fe200098f0c09 */
[----:B------:R-:W-:Y:S08]  /*12c20*/  BRA.DIV UR4, `(.L_x_10303) ;  /* 0x0000002e04ec7947 */ /* 0x000ff0000b800000 */
[----:B------:R-:W-:Y:S01]  /*12c30*/  SHFL.IDX PT, R5, R20, RZ, 0x1c1f ;  /* 0x001c1fff14057589 */ /* 0x000fe200000e0000 */
        /* <DEDUP_REMOVED lines=8> */
[----:B------:R-:W2:Y:S04]  /*12cc0*/  SHFL.IDX PT, R14, R10, 0x1, 0x1c1f ;  /* 0x003c1f000a0e7f89 */ /* 0x000ea800000e0000 */
[----:B------:R-:W-:Y:S04]  /*12cd0*/  SHFL.IDX PT, R21, R20, 0x2, 0x1c1f ;  /* 0x005c1f0014157f89 */ /* 0x000fe800000e0000 */
[----:B------:R-:W3:Y:S03]  /*12ce0*/  SHFL.IDX PT, R12, R10, 0x2, 0x1c1f ;  /* 0x005c1f000a0c7f89 */ /* 0x000ee600000e0000 */
[----:B------:R-:W-:Y:S01]  /*12cf0*/  @!P3 LEA R22, R6, UR38, 0x1 ;  /* 0x000000260616bc11 */ /* 0x000fe2000f8e08ff */
[----:B------:R-:W-:Y:S01]  /*12d00*/  SHFL.IDX PT, R20, R20, 0x3, 0x1c1f ;  /* 0x007c1f0014147f89 */ /* 0x000fe200000e0000 */
[----:B-1----:R-:W-:-:S05]  /*12d10*/  @!P3 IMAD.WIDE.U32 R4, R7, 0x2, R4 ;  /* 0x000000020704b825 */ /* 0x002fca00078e0004 */
[----:B------:R-:W-:Y:S04]  /*12d20*/  @!P3 LDGSTS.E.BYPASS.LTC128B.128 [R22+0xc400], desc[UR6][R4.64], !P2 ;  /* 0x0c4000000416bfae */ /* 0x000fe8000d101d46 */
[----:B------:R-:W-:Y:S04]  /*12d30*/  @!P3 LDGSTS.E.BYPASS.LTC128B.128 [R22+0xf400], desc[UR6][R4.64+0x40], !P0 ;  /* 0x0f4000400416bfae */ /* 0x000fe8000c101d46 */
[----:B------:R2:W-:Y:S01]  /*12d40*/  @!P3 LDGSTS.E.BYPASS.LTC128B.128 [R22+0x12400], desc[UR6][R4.64+0x80], !P1 ;  /* 0x124000800416bfae */ /* 0x0005e2000c901d46 */
[----:B------:R-:W-:Y:S01]  /*12d50*/  ISETP.GE.AND P3, PT, R11, R0, PT ;  /* 0x000000000b00720c */ /* 0x000fe20003f66270 */
[----:B------:R-:W-:-:S05]  /*12d60*/  VIADD R11, R3, 0x40 ;  /* 0x00000040030b7836 */ /* 0x000fca0000000000 */
[----:B------:R-:W-:Y:S01]  /*12d70*/  ISETP.GE.AND P4, PT, R11, R0, PT ;  /* 0x000000000b00720c */ /* 0x000fe20003f86270 */
[----:B------:R-:W-:Y:S02]  /*12d80*/  VIADD R11, R3, 0x60 ;  /* 0x00000060030b7836 */ /* 0x000fe40000000000 */
[----:B--2---:R-:W-:Y:S02]  /*12d90*/  IMAD.MOV.U32 R4, RZ, RZ, R14 ;  /* 0x000000ffff047224 */ /* 0x004fe400078e000e */
[----:B------:R-:W-:Y:S02]  /*12da0*/  IMAD.MOV.U32 R5, RZ, RZ, R28 ;  /* 0x000000ffff057224 */ /* 0x000fe400078e001c */
[----:B------:R-:W-:Y:S01]  /*12db0*/  @!P3 LEA R22, R6, UR38, 0x1 ;  /* 0x000000260616bc11 */ /* 0x000fe2000f8e08ff */
[----:B------:R1:W2:Y:S01]  /*12dc0*/  SHFL.IDX PT, R14, R10, 0x3, 0x1c1f ;  /* 0x007c1f000a0e7f89 */ /* 0x0002a200000e0000 */
[----:B------:R-:W-:-:S04]  /*12dd0*/  @!P3 IMAD.WIDE.U32 R28, R7, 0x2, R4 ;  /* 0x00000002071cb825 */ /* 0x000fc800078e0004 */
[----:B---3--:R-:W-:Y:S01]  /*12de0*/  IMAD.MOV.U32 R4, RZ, RZ, R12 ;  /* 0x000000ffff047224 */ /* 0x008fe200078e000c */
[----:B------:R-:W-:Y:S01]  /*12df0*/  @!P3 LDGSTS.E.BYPASS.LTC128B.128 [R22+0xcc00], desc[UR6][R28.64], !P2 ;  /* 0x0cc000001c16bfae */ /* 0x000fe2000d101d46 */
[----:B------:R-:W-:Y:S01]  /*12e00*/  IMAD.MOV.U32 R5, RZ, RZ, R21 ;  /* 0x000000ffff057224 */ /* 0x000fe200078e0015 */
[----:B------:R-:W-:Y:S02]  /*12e10*/  @!P4 LEA R21, R6, UR38, 0x1 ;  /* 0x000000260615cc11 */ /* 0x000fe4000f8e08ff */
[----:B------:R-:W-:Y:S01]  /*12e20*/  @!P3 LDGSTS.E.BYPASS.LTC128B.128 [R22+0xfc00], desc[UR6][R28.64+0x40], !P0 ;  /* 0x0fc000401c16bfae */ /* 0x000fe2000c101d46 */
[----:B------:R-:W-:-:S03]  /*12e30*/  @!P4 IMAD.WIDE.U32 R4, R7, 0x2, R4 ;  /* 0x000000020704c825 */ /* 0x000fc600078e0004 */
[----:B------:R3:W-:Y:S01]  /*12e40*/  @!P3 LDGSTS.E.BYPASS.LTC128B.128 [R22+0x12c00], desc[UR6][R28.64+0x80], !P1 ;  /* 0x12c000801c16bfae */ /* 0x0007e2000c901d46 */
[-C--:B------:R-:W-:Y:S01]  /*12e50*/  ISETP.GE.AND P3, PT, R11, R0.reuse, PT ;  /* 0x000000000b00720c */ /* 0x080fe20003f66270 */
[----:B------:R-:W-:Y:S02]  /*12e60*/  VIADD R11, R3, 0x80 ;  /* 0x00000080030b7836 */ /* 0x000fe40000000000 */
[----:B------:R-:W-:Y:S04]  /*12e70*/  @!P4 LDGSTS.E.BYPASS.LTC128B.128 [R21+0xd400], desc[UR6][R4.64], !P2 ;  /* 0x0d4000000415cfae */ /* 0x000fe8000d101d46 */
[----:B------:R-:W-:Y:S04]  /*12e80*/  @!P4 LDGSTS.E.BYPASS.LTC128B.128 [R21+0x10400], desc[UR6][R4.64+0x40], !P0 ;  /* 0x104000400415cfae */ /* 0x000fe8000c101d46 */
[----:B------:R4:W-:Y:S01]  /*12e90*/  @!P4 LDGSTS.E.BYPASS.LTC128B.128 [R21+0x13400], desc[UR6][R4.64+0x80], !P1 ;  /* 0x134000800415cfae */ /* 0x0009e2000c901d46 */
[----:B------:R-:W-:-:S02]  /*12ea0*/  ISETP.GE.AND P4, PT, R11, R0, PT ;  /* 0x000000000b00720c */ /* 0x000fc40003f86270 */
[----:B-1----:R-:W-:Y:S01]  /*12eb0*/  @!P3 LEA R10, R6, UR38, 0x1 ;  /* 0x00000026060abc11 */ /* 0x002fe2000f8e08ff */
[----:B---3--:R-:W1:Y:S04]  /*12ec0*/  SHFL.IDX PT, R22, R8, RZ, 0x1c1f ;  /* 0x001c1fff08167589 */ /* 0x008e6800000e0000 */
[----:B----4-:R-:W3:Y:S01]  /*12ed0*/  SHFL.IDX PT, R21, R9, RZ, 0x1c1f ;  /* 0x001c1fff09157589 */ /* 0x010ee200000e0000 */
[----:B--2---:R-:W-:Y:S02]  /*12ee0*/  IMAD.MOV.U32 R4, RZ, RZ, R14 ;  /* 0x000000ffff047224 */ /* 0x004fe400078e000e */
[----:B------:R-:W-:Y:S01]  /*12ef0*/  IMAD.MOV.U32 R5, RZ, RZ, R20 ;  /* 0x000000ffff057224 */ /* 0x000fe200078e0014 */
[----:B------:R-:W2:Y:S01]  /*12f00*/  SHFL.IDX PT, R9, R9, 0x1, 0x1c1f ;  /* 0x003c1f0009097f89 */ /* 0x000ea200000e0000 */
[----:B------:R-:W-:-:S02]  /*12f10*/  IMAD.MOV.U32 R20, RZ, RZ, 0x1 ;  /* 0x00000001ff147424 */ /* 0x000fc400078e00ff */
[----:B------:R-:W-:Y:S01]  /*12f20*/  @!P3 IMAD.WIDE.U32 R28, R7, 0x2, R4 ;  /* 0x00000002071cb825 */ /* 0x000fe200078e0004 */
[----:B------:R4:W0:Y:S04]  /*12f30*/  SHFL.IDX PT, R14, R8, 0x1, 0x1c1f ;  /* 0x003c1f00080e7f89 */ /* 0x00082800000e0000 */
[----:B------:R4:W-:Y:S01]  /*12f40*/  @!P3 LDGSTS.E.BYPASS.LTC128B.128 [R10+0xdc00], desc[UR6][R28.64], !P2 ;  /* 0x0dc000001c0abfae */ /* 0x0009e2000d101d46 */
[----:B-1----:R-:W-:-:S03]  /*12f50*/  IMAD.MOV.U32 R4, RZ, RZ, R22 ;  /* 0x000000ffff047224 */ /* 0x002fc600078e0016 */
[----:B------:R4:W-:Y:S04]  /*12f60*/  @!P3 LDGSTS.E.BYPASS.LTC128B.128 [R10+0x10c00], desc[UR6][R28.64+0x40], !P0 ;  /* 0x10c000401c0abfae */ /* 0x0009e8000c101d46 */
[----:B------:R4:W-:Y:S01]  /*12f70*/  @!P3 LDGSTS.E.BYPASS.LTC128B.128 [R10+0x13c00], desc[UR6][R28.64+0x80], !P1 ;  /* 0x13c000801c0abfae */ /* 0x0009e2000c901d46 */
[----:B---3--:R-:W-:Y:S01]  /*12f80*/  IMAD.MOV.U32 R5, RZ, RZ, R21 ;  /* 0x000000ffff057224 */ /* 0x008fe200078e0015 */
[----:B------:R-:W-:Y:S01]  /*12f90*/  @!P4 LEA R21, R6, UR38, 0x1 ;  /* 0x000000260615cc11 */ /* 0x000fe2000f8e08ff */
[----:B------:R-:W-:-:S05]  /*12fa0*/  @!P4 IMAD.WIDE.U32 R4, R7, 0x2, R4 ;  /* 0x000000020704c825 */ /* 0x000fca00078e0004 */
[----:B------:R4:W-:Y:S04]  /*12fb0*/  @!P4 LDGSTS.E.BYPASS.LTC128B.128 [R21+0xe400], desc[UR6][R4.64], !P2 ;  /* 0x0e4000000415cfae */ /* 0x0009e8000d101d46 */
[----:B------:R4:W-:Y:S04]  /*12fc0*/  @!P4 LDGSTS.E.BYPASS.LTC128B.128 [R21+0x11400], desc[UR6][R4.64+0x40], !P0 ;  /* 0x114000400415cfae */ /* 0x0009e8000c101d46 */
[----:B0-2---:R4:W-:Y:S02]  /*12fd0*/  @!P4 LDGSTS.E.BYPASS.LTC128B.128 [R21+0x14400], desc[UR6][R4.64+0x80], !P1 ;  /* 0x144000800415cfae */ /* 0x0059e4000c901d46 */
.L_x_10397:
[----:B------:R-:W-:Y:S01]  /*12fe0*/  VIADD R3, R3, 0xa0 ;  /* 0x000000a003037836 */ /* 0x000fe20000000000 */
[----:B------:R-:W-:Y:S01]  /*12ff0*/  BSSY B0, `(.L_x_10304) ;  /* 0x0000010000007945 */ /* 0x000fe20003800000 */
[----:B----4-:R-:W-:Y:S02]  /*13000*/  IMAD.MOV.U32 R4, RZ, RZ, R14 ;  /* 0x000000ffff047224 */ /* 0x010fe400078e000e */
[----:B------:R-:W-:Y:S01]  /*13010*/  IMAD.MOV.U32 R5, RZ, RZ, R9 ;  /* 0x000000ffff057224 */ /* 0x000fe200078e0009 */
[----:B------:R-:W-:Y:S01]  /*13020*/  ISETP.GE.AND P3, PT, R3, R0, PT ;  /* 0x000000000300720c */ /* 0x000fe20003f66270 */
[----:B------:R-:W-:-:S05]  /*13030*/  IMAD.MOV.U32 R0, RZ, RZ, 0x1 ;  /* 0x00000001ff007424 */ /* 0x000fca00078e00ff */
[----:B------:R-:W-:-:S07]  /*13040*/  SHF.L.U32 R0, R0, 0x1f, RZ ;  /* 0x0000001f00007819 */ /* 0x000fce00000006ff */
        /* <DEDUP_REMOVED lines=10> */
.L_x_10305:
[----:B------:R-:W-:Y:S05]  /*130f0*/  BSYNC B0 ;  /* 0x0000000000007941 */ /* 0x000fea0003800000 */
.L_x_10304:
[----:B------:R-:W-:Y:S01]  /*13100*/  NOP ;  /* 0x0000000000007918 */ /* 0x000fe20000000000 */
[----:B------:R-:W-:Y:S01]  /*13110*/  SYNCS.ARRIVE.TRANS64.RED.A0T1 RZ, [UR38+0x2d800], RZ ;  /* 0x02d800ffffff79a7 */ /* 0x000fe20008200426 */
[----:B------:R-:W-:Y:S01]  /*13120*/  ARRIVES.LDGSTSBAR.64.TRANSCNT [UR38+0x2d800] ;  /* 0x02d80000ff0079b0 */ /* 0x000fe20008000aa6 */
[----:B------:R-:W-:Y:S01]  /*13130*/  NOP ;  /* 0x0000000000007918 */ /* 0x000fe20000000000 */
[----:B------:R-:W-:Y:S01]  /*13140*/  SYNCS.ARRIVE.TRANS64.A1T0 RZ, [UR38+0x2d800], RZ ;  /* 0x02d800ffffff79a7 */ /* 0x000fe20008100026 */
[----:B0-----:R-:W-:-:S05]  /*13150*/  VIADD R3, R19, 0xfffffffe ;  /* 0xfffffffe13037836 */ /* 0x001fca0000000000 */
[----:B------:R-:W-:Y:S01]  /*13160*/  ISETP.GE.AND P1, PT, R3, UR39, PT ;  /* 0x0000002703007c0c */ /* 0x000fe2000bf26270 */
[----:B------:R-:W0:Y:S02]  /*13170*/  SYNCS.PHASECHK.TRANS64.TRYWAIT P0, [UR38+0x2d820], R0 ;  /* 0x02d82000ff0075a7 */ /* 0x000e240008000166 */
[----:B0-----:R-:W-:Y:S10]  /*13180*/  @!P0 BRA `(.L_x_10306) ;  /* 0x0000003000a88947 */ /* 0x001ff40003800000 */
.L_x_10398:
[----:B0-----:R-:W-:Y:S01]  /*13190*/  IMAD.MOV.U32 R0, RZ, RZ, RZ ;  /* 0x000000ffff007224 */ /* 0x001fe200078e00ff */
[----:B------:R-:W-:Y:S06]  /*131a0*/  @!P1 BRA `(.L_x_10307) ;  /* 0x0000001c007c9947 */ /* 0x000fec0003800000 */
[----:B------:R-:W-:Y:S01]  /*131b0*/  UIADD3 UR4, UR47, 0x1, URZ ;  /* 0x000000012f047890 */ /* 0x000fe2000fffe03f */
[----:B------:R-:W-:Y:S01]  /*131c0*/  LOP3.LUT R8, R2, 0x1f, RZ, 0xc0, !PT ;  /* 0x0000001f02087812 */ /* 0x000fe200078ec0ff */
        /* <DEDUP_REMOVED lines=10> */
[----:B------:R-:W-:Y:S02]  /*13270*/  VIADDMNMX R5, R4, R5, UR5, !PT ;  /* 0x0000000504057e46 */ /* 0x000fe4000f800105 */
[----:B------:R-:W-:-:S03]  /*13280*/  LOP3.LUT R6, RZ, R4, RZ, 0x33, !PT ;  /* 0x00000004ff067212 */ /* 0x000fc600078e33ff */
[C---:B------:R-:W-:Y:S02]  /*13290*/  VIADD R7, R5.reuse, 0xfffffffe ;  /* 0xfffffffe05077836 */ /* 0x040fe40000000000 */
[----:B------:R-:W-:Y:S02]  /*132a0*/  IMAD.IADD R10, R5, 0x1, R6 ;  /* 0x00000001050a7824 */ /* 0x000fe400078e0206 */
[----:B------:R-:W-:Y:S01]  /*132b0*/  IMAD.MOV.U32 R6, RZ, RZ, R25 ;  /* 0x000000ffff067224 */ /* 0x000fe200078e0019 */
[----:B------:R-:W-:Y:S02]  /*132c0*/  ISETP.NE.AND P0, PT, R7, R4, PT ;  /* 0x000000040700720c */ /* 0x000fe40003f05270 */
[----:B------:R-:W-:-:S11]  /*132d0*/  LOP3.LUT R9, R10, 0x1, RZ, 0xc0, !PT ;  /* 0x000000010a097812 */ /* 0x000fd600078ec0ff */
[----:B------:R-:W-:Y:S05]  /*132e0*/  @!P0 BRA `(.L_x_10308) ;  /* 0x0000001000d48947 */ /* 0x000fea0003800000 */
[----:B------:R-:W-:Y:S01]  /*132f0*/  BSSY B0, `(.L_x_10308) ;  /* 0x0000134000007945 */ /* 0x000fe20003800000 */
[----:B------:R-:W-:Y:S02]  /*13300*/  IMAD.IADD R10, R10, 0x1, -R9 ;  /* 0x000000010a0a7824 */ /* 0x000fe400078e0a09 */
[----:B------:R-:W-:Y:S02]  /*13310*/  IMAD.MOV.U32 R11, RZ, RZ, 0x1 ;  /* 0x00000001ff0b7424 */ /* 0x000fe400078e00ff */
[----:B------:R-:W-:-:S07]  /*13320*/  IMAD.MOV.U32 R6, RZ, RZ, R25 ;  /* 0x000000ffff067224 */ /* 0x000fce00078e0019 */
.L_x_10343:
[----:B------:R-:W-:Y:S01]  /*13330*/  LOP3.LUT P0, RZ, R26, 0x2, RZ, 0xc0, !PT ;  /* 0x000000021aff7812 */ /* 0x000fe2000780c0ff */
[----:B------:R-:W-:Y:S01]  /*13340*/  VIADD R10, R10, 0xfffffffe ;  /* 0xfffffffe0a0a7836 */ /* 0x000fe20000000000 */
[----:B------:R-:W-:Y:S04]  /*13350*/  BSSY B1, `(.L_x_10309) ;  /* 0x0000094000017945 */ /* 0x000fe80003800000 */
[----:B------:R-:W-:-:S07]  /*13360*/  ISETP.NE.AND P1, PT, R10, RZ, PT ;  /* 0x000000ff0a00720c */ /* 0x000fce0003f25270 */
[----:B------:R-:W-:Y:S06]  /*13370*/  @!P0 BRA `(.L_x_10310) ;  /* 0x0000000800448947 */ /* 0x000fec0003800000 */
[----:B------:R-:W-:Y:S01]  /*13380*/  LOP3.LUT P0, RZ, R26, 0x1, RZ, 0xc0, !PT ;  /* 0x000000011aff7812 */ /* 0x000fe2000780c0ff */
[----:B------:R-:W-:Y:S01]  /*13390*/  IMAD.MOV.U32 R14, RZ, RZ, R3 ;  /* 0x000000ffff0e7224 */ /* 0x000fe200078e0003 */
[----:B------:R-:W-:-:S11]  /*133a0*/  SHF.L.U32 R12, R11, 0x1f, RZ ;  /* 0x0000001f0b0c7819 */ /* 0x000fd600000006ff */
        /* <DEDUP_REMOVED lines=21> */
.L_x_10311:
[----:B------:R-:W1:Y:S01]  /*13500*/  SYNCS.PHASECHK.TRANS64.TRYWAIT P0, [UR38+0x2d848], R12 ;  /* 0x02d8480cff0075a7 */ /* 0x000e620008000166 */
[----:B------:R-:W-:Y:S01]  /*13510*/  BSSY B2, `(.L_x_10312) ;  /* 0x0000003000027945 */ /* 0x000fe20003800000 */
[----:B------:R-:W-:-:S03]  /*13520*/  ISETP.NE.AND P2, PT, R23, RZ, PT ;  /* 0x000000ff1700720c */ /* 0x000fc60003f45270 */
[----:B-1----:R-:W-:Y:S10]  /*13530*/  @!P0 BRA `(.L_x_10313) ;  /* 0x0000002c00d48947 */ /* 0x002ff40003800000 */
.L_x_10399:
[----:B------:R-:W-:Y:S05]  /*13540*/  BSYNC B2 ;  /* 0x0000000000027941 */ /* 0x000fea0003800000 */
.L_x_10312:
[----:B------:R-:W-:Y:S04]  /*13550*/  BSSY B2, `(.L_x_10314) ;  /* 0x0000007000027945 */ /* 0x000fe80003800000 */
[----:B------:R-:W-:Y:S05]  /*13560*/  @P2 BRA `(.L_x_10315) ;  /* 0x0000000000142947 */ /* 0x000fea0003800000 */
[----:B------:R-:W-:Y:S01]  /*13570*/  ISETP.NE.AND P0, PT, R8, RZ, PT ;  /* 0x000000ff0800720c */ /* 0x000fe20003f05270 */
[----:B0-----:R-:W-:-:S04]  /*13580*/  IMAD.MOV.U32 R4, RZ, RZ, 0x6000 ;  /* 0x00006000ff047424 */ /* 0x001fc800078e00ff */
[----:B------:R1:W-:Y:S08]  /*13590*/  SYNCS.ARRIVE.TRANS64 RZ, [UR38+0x2d838], R4 ;  /* 0x02d83804ffff79a7 */ /* 0x0003f00008000026 */
[----:B-1----:R-:W-:Y:S05]  /*135a0*/  @!P0 BRA `(.L_x_10315) ;  /* 0x0000000000048947 */ /* 0x002fea0003800000 */
[----:B------:R-:W-:Y:S01]  /*135b0*/  BPT.TRAP 0x1 ;  /* 0x000000040000795c */ /* 0x000fe20000300000 */
.L_x_10315:
[----:B------:R-:W-:Y:S05]  /*135c0*/  BSYNC B2 ;  /* 0x0000000000027941 */ /* 0x000fea0003800000 */
.L_x_10314:
[----:B------:R-:W-:Y:S01]  /*135d0*/  IMAD.MOV.U32 R7, RZ, RZ, RZ ;  /* 0x000000ffff077224 */ /* 0x000fe200078e00ff */
[----:B------:R-:W-:Y:S01]  /*135e0*/  ULDC.64 UR4, c[0x0][0x198] ;  /* 0x0000660000047ab9 */ /* 0x000fe20000000a00 */
[----:B------:R-:W-:Y:S01]  /*135f0*/  PLOP3.LUT P0, PT, PT, PT, PT, 0x80, 0x0 ;  /* 0x000000000000781c */ /* 0x000fe20003f0f070 */
[----:B------:R-:W-:Y:S01]  /*13600*/  UIADD3 UR4, UP0, UR4, 0x370, URZ ;  /* 0x0000037004047890 */ /* 0x000fe2000ff1e03f */
[----:B0-----:R-:W-:Y:S01]  /*13610*/  IMAD.SHL.U32 R4, R14, 0x80, RZ ;  /* 0x000000800e047824 */ /* 0x001fe200078e00ff */
[----:B------:R-:W-:Y:S01]  /*13620*/  R2UR UR34, R7 ;  /* 0x00000000072272ca */ /* 0x000fe200000e0000 */
[----:B------:R-:W-:Y:S02]  /*13630*/  UIADD3 UR32, UR38, 0x1b400, URZ ;  /* 0x0001b40026207890 */ /* 0x000fe4000fffe03f */
[----:B------:R-:W-:Y:S02]  /*13640*/  UIADD3 UR33, UR38, 0x2d838, URZ ;  /* 0x0002d83826217890 */ /* 0x000fe4000fffe03f */
[----:B------:R-:W-:Y:S01]  /*13650*/  UIADD3.X UR5, URZ, UR5, URZ, UP0, !UPT ;  /* 0x000000053f057290 */ /* 0x000fe200087fe43f */
[----:B------:R-:W-:Y:S01]  /*13660*/  UMOV UR6, 0x0 ;  /* 0x0000000000067882 */ /* 0x000fe20000000000 */
[----:B------:R-:W-:-:S10]  /*13670*/  UMOV UR7, 0x14f00000 ;  /* 0x14f0000000077882 */ /* 0x000fd40000000000 */
.L_x_10316:
        /* <DEDUP_REMOVED lines=13> */
.L_x_10317:
        /* <DEDUP_REMOVED lines=15> */
.L_x_10318:
        /* <DEDUP_REMOVED lines=12> */
.L_x_10400:
[----:B------:R-:W-:Y:S05]  /*13900*/  BSYNC B2 ;  /* 0x0000000000027941 */ /* 0x000fea0003800000 */
.L_x_10319:
[----:B------:R-:W-:Y:S01]  /*13910*/  BSSY B2, `(.L_x_10321) ;  /* 0x0000009000027945 */ /* 0x000fe20003800000 */
[----:B------:R-:W-:Y:S02]  /*13920*/  IMAD.MOV.U32 R4, RZ, RZ, 0x0 ;  /* 0x00000000ff047424 */ /* 0x000fe400078e00ff */
[----:B0-----:R-:W-:Y:S01]  /*13930*/  IMAD.MOV.U32 R5, RZ, RZ, 0x14f00000 ;  /* 0x14f00000ff057424 */ /* 0x001fe200078e00ff */
[----:B------:R-:W-:Y:S06]  /*13940*/  @P2 BRA `(.L_x_10322) ;  /* 0x0000000000142947 */ /* 0x000fec0003800000 */
[----:B------:R-:W-:Y:S01]  /*13950*/  ISETP.NE.AND P0, PT, R8, RZ, PT ;  /* 0x000000ff0800720c */ /* 0x000fe20003f05270 */
[----:B------:R-:W-:-:S04]  /*13960*/  IMAD.MOV.U32 R12, RZ, RZ, 0x6000 ;  /* 0x00006000ff0c7424 */ /* 0x000fc800078e00ff */
[----:B------:R0:W-:Y:S08]  /*13970*/  SYNCS.ARRIVE.TRANS64 RZ, [UR38+0x2d850], R12 ;  /* 0x02d8500cffff79a7 */ /* 0x0001f00008000026 */
[----:B0-----:R-:W-:Y:S05]  /*13980*/  @!P0 BRA `(.L_x_10322) ;  /* 0x0000000000048947 */ /* 0x001fea0003800000 */
[----:B------:R-:W-:Y:S01]  /*13990*/  BPT.TRAP 0x1 ;  /* 0x000000040000795c */ /* 0x000fe20000300000 */
.L_x_10322:
[----:B------:R-:W-:Y:S05]  /*139a0*/  BSYNC B2 ;  /* 0x0000000000027941 */ /* 0x000fea0003800000 */
.L_x_10321:
        /* <DEDUP_REMOVED lines=10> */
.L_x_10323:
        /* <DEDUP_REMOVED lines=13> */
.L_x_10324:
        /* <DEDUP_REMOVED lines=13> */
.L_x_10325:
        /* <DEDUP_REMOVED lines=10> */
.L_x_10310:
[----:B------:R-:W-:Y:S05]  /*13c90*/  BSYNC B1 ;  /* 0x0000000000017941 */ /* 0x000fea0003800000 */
.L_x_10309:
[----:B------:R-:W-:Y:S01]  /*13ca0*/  LOP3.LUT P0, RZ, R26, 0x2, RZ, 0xc0, !PT ;  /* 0x000000021aff7812 */ /* 0x000fe2000780c0ff */
[----:B------:R-:W-:Y:S01]  /*13cb0*/  BSSY B1, `(.L_x_10326) ;  /* 0x0000094000017945 */ /* 0x000fe20003800000 */
[----:B------:R-:W-:-:S11]  /*13cc0*/  LOP3.LUT R20, R11, 0x1, RZ, 0x3c, !PT ;  /* 0x000000010b147812 */ /* 0x000fd600078e3cff */
[----:B------:R-:W-:Y:S05]  /*13cd0*/  @!P0 BRA `(.L_x_10327) ;  /* 0x0000000800448947 */ /* 0x000fea0003800000 */
[----:B------:R-:W-:Y:S01]  /*13ce0*/  LOP3.LUT P0, RZ, R26, 0x1, RZ, 0xc0, !PT ;  /* 0x000000011aff7812 */ /* 0x000fe2000780c0ff */
[----:B------:R-:W-:Y:S01]  /*13cf0*/  VIADD R13, R3, 0xffffffff ;  /* 0xffffffff030d7836 */ /* 0x000fe20000000000 */
        /* <DEDUP_REMOVED lines=22> */
.L_x_10328:
[----:B------:R-:W1:Y:S01]  /*13e60*/  SYNCS.PHASECHK.TRANS64.TRYWAIT P0, [UR38+0x2d840], R12 ;  /* 0x02d8400cff0075a7 */ /* 0x000e620008000166 */
[----:B------:R-:W-:Y:S01]  /*13e70*/  BSSY B2, `(.L_x_10329) ;  /* 0x0000003000027945 */ /* 0x000fe20003800000 */
[----:B------:R-:W-:-:S03]  /*13e80*/  ISETP.NE.AND P2, PT, R23, RZ, PT ;  /* 0x000000ff1700720c */ /* 0x000fc60003f45270 */
[----:B-1----:R-:W-:Y:S10]  /*13e90*/  @!P0 BRA `(.L_x_10330) ;  /* 0x0000002400ac8947 */ /* 0x002ff40003800000 */
.L_x_10401:
[----:B------:R-:W-:Y:S05]  /*13ea0*/  BSYNC B2 ;  /* 0x0000000000027941 */ /* 0x000fea0003800000 */
.L_x_10329:
[----:B------:R-:W-:Y:S04]  /*13eb0*/  BSSY B2, `(.L_x_10331) ;  /* 0x0000007000027945 */ /* 0x000fe80003800000 */
[----:B------:R-:W-:Y:S05]  /*13ec0*/  @P2 BRA `(.L_x_10332) ;  /* 0x0000000000142947 */ /* 0x000fea0003800000 */
[----:B------:R-:W-:Y:S01]  /*13ed0*/  ISETP.NE.AND P0, PT, R8, RZ, PT ;  /* 0x000000ff0800720c */ /* 0x000fe20003f05270 */
[----:B0-----:R-:W-:-:S04]  /*13ee0*/  IMAD.MOV.U32 R4, RZ, RZ, 0x6000 ;  /* 0x00006000ff047424 */ /* 0x001fc800078e00ff */
[----:B------:R1:W-:Y:S08]  /*13ef0*/  SYNCS.ARRIVE.TRANS64 RZ, [UR38+0x2d830], R4 ;  /* 0x02d83004ffff79a7 */ /* 0x0003f00008000026 */
[----:B-1----:R-:W-:Y:S05]  /*13f00*/  @!P0 BRA `(.L_x_10332) ;  /* 0x0000000000048947 */ /* 0x002fea0003800000 */
[----:B------:R-:W-:Y:S01]  /*13f10*/  BPT.TRAP 0x1 ;  /* 0x000000040000795c */ /* 0x000fe20000300000 */
.L_x_10332:
[----:B------:R-:W-:Y:S05]  /*13f20*/  BSYNC B2 ;  /* 0x0000000000027941 */ /* 0x000fea0003800000 */
.L_x_10331:
        /* <DEDUP_REMOVED lines=11> */
.L_x_10333:
        /* <DEDUP_REMOVED lines=14> */
.L_x_10334:
        /* <DEDUP_REMOVED lines=14> */
.L_x_10335:
        /* <DEDUP_REMOVED lines=12> */
.L_x_10402:
[----:B------:R-:W-:Y:S05]  /*14260*/  BSYNC B2 ;  /* 0x0000000000027941 */ /* 0x000fea0003800000 */
.L_x_10336:
        /* <DEDUP_REMOVED lines=9> */
.L_x_10339:
[----:B------:R-:W-:Y:S05]  /*14300*/  BSYNC B2 ;  /* 0x0000000000027941 */ /* 0x000fea0003800000 */
.L_x_10338:
        /* <DEDUP_REMOVED lines=10> */
.L_x_10340:
        /* <DEDUP_REMOVED lines=13> */
.L_x_10341:
        /* <DEDUP_REMOVED lines=13> */
.L_x_10342:
        /* <DEDUP_REMOVED lines=10> */
.L_x_10327:
[----:B------:R-:W-:Y:S05]  /*145f0*/  BSYNC B1 ;  /* 0x0000000000017941 */ /* 0x000fea0003800000 */
.L_x_10326:
[----:B------:R-:W-:Y:S02]  /*14600*/  VIADD R3, R3, 0xfffffffe ;  /* 0xfffffffe03037836 */ /* 0x000fe40000000000 */
[----:B------:R-:W-:Y:S01]  /*14610*/  IMAD.MOV.U32 R11, RZ, RZ, R20 ;  /* 0x000000ffff0b7224 */ /* 0x000fe200078e0014 */
[----:B------:R-:W-:Y:S06]  /*14620*/  @P1 BRA `(.L_x_10343) ;  /* 0xffffffec00401947 */ /* 0x000fec000383ffff */
[----:B------:R-:W-:Y:S05]  /*14630*/  BSYNC B0 ;  /* 0x0000000000007941 */ /* 0x000fea0003800000 */
.L_x_10308:
[----:B------:R-:W-:Y:S01]  /*14640*/  ISETP.NE.AND P0, PT, R9, RZ, PT ;  /* 0x000000ff0900720c */ /* 0x000fe20003f05270 */
[----:B------:R-:W-:-:S12]  /*14650*/  BSSY B0, `(.L_x_10307) ;  /* 0x0000094000007945 */ /* 0x000fd80003800000 */
[----:B------:R-:W-:Y:S05]  /*14660*/  @!P0 BRA `(.L_x_10344) ;  /* 0x0000000800488947 */ /* 0x000fea0003800000 */
[----:B------:R-:W-:Y:S01]  /*14670*/  LOP3.LUT P1, RZ, R26, 0x2, RZ, 0xc0, !PT ;  /* 0x000000021aff7812 */ /* 0x000fe2000782c0ff */
[----:B------:R-:W-:-:S12]  /*14680*/  IMAD.MOV.U32 R0, RZ, RZ, 0x1 ;  /* 0x00000001ff007424 */ /* 0x000fd800078e00ff */
[----:B------:R-:W-:Y:S05]  /*14690*/  @!P1 BRA `(.L_x_10344) ;  /* 0x00000008003c9947 */ /* 0x000fea0003800000 */
[----:B------:R-:W-:Y:S02]  /*146a0*/  LOP3.LUT P1, RZ, R26, 0x1, RZ, 0xc0, !PT ;  /* 0x000000011aff7812 */ /* 0x000fe4000782c0ff */
        /* <DEDUP_REMOVED lines=22> */
.L_x_10345:
[----:B------:R-:W1:Y:S01]  /*14810*/  SYNCS.PHASECHK.TRANS64.TRYWAIT P0, [UR38+0x2d848], R9 ;  /* 0x02d84809ff0075a7 */ /* 0x000e620008000166 */
[----:B------:R-:W-:Y:S01]  /*14820*/  BSSY B1, `(.L_x_10346) ;  /* 0x0000003000017945 */ /* 0x000fe20003800000 */
[----:B------:R-:W-:-:S03]  /*14830*/  ISETP.NE.AND P1, PT, R23, RZ, PT ;  /* 0x000000ff1700720c */ /* 0x000fc60003f25270 */
[----:B-1----:R-:W-:Y:S10]  /*14840*/  @!P0 BRA `(.L_x_10347) ;  /* 0x0000001c00708947 */ /* 0x002ff40003800000 */
.L_x_10403:
[----:B------:R-:W-:Y:S05]  /*14850*/  BSYNC B1 ;  /* 0x0000000000017941 */ /* 0x000fea0003800000 */
.L_x_10346:
[----:B------:R-:W-:Y:S04]  /*14860*/  BSSY B1, `(.L_x_10348) ;  /* 0x0000007000017945 */ /* 0x000fe80003800000 */
[----:B------:R-:W-:Y:S05]  /*14870*/  @P1 BRA `(.L_x_10349) ;  /* 0x0000000000141947 */ /* 0x000fea0003800000 */
[----:B------:R-:W-:Y:S01]  /*14880*/  ISETP.NE.AND P0, PT, R8, RZ, PT ;  /* 0x000000ff0800720c */ /* 0x000fe20003f05270 */
[----:B0-----:R-:W-:-:S04]  /*14890*/  IMAD.MOV.U32 R4, RZ, RZ, 0x6000 ;  /* 0x00006000ff047424 */ /* 0x001fc800078e00ff */
[----:B------:R1:W-:Y:S08]  /*148a0*/  SYNCS.ARRIVE.TRANS64 RZ, [UR38+0x2d838], R4 ;  /* 0x02d83804ffff79a7 */ /* 0x0003f00008000026 */
[----:B-1----:R-:W-:Y:S05]  /*148b0*/  @!P0 BRA `(.L_x_10349) ;  /* 0x0000000000048947 */ /* 0x002fea0003800000 */
[----:B------:R-:W-:Y:S01]  /*148c0*/  BPT.TRAP 0x1 ;  /* 0x000000040000795c */ /* 0x000fe20000300000 */
.L_x_10349:
[----:B------:R-:W-:Y:S05]  /*148d0*/  BSYNC B1 ;  /* 0x0000000000017941 */ /* 0x000fea0003800000 */
.L_x_10348:
        /* <DEDUP_REMOVED lines=11> */
.L_x_10350:
        /* <DEDUP_REMOVED lines=14> */
.L_x_10351:
        /* <DEDUP_REMOVED lines=14> */
.L_x_10352:
        /* <DEDUP_REMOVED lines=11> */
.L_x_10404:
[----:B------:R-:W-:Y:S05]  /*14c00*/  BSYNC B1 ;  /* 0x0000000000017941 */ /* 0x000fea0003800000 */
.L_x_10353:
        /* <DEDUP_REMOVED lines=9> */
.L_x_10356:
[----:B------:R-:W-:Y:S05]  /*14ca0*/  BSYNC B1 ;  /* 0x0000000000017941 */ /* 0x000fea0003800000 */
.L_x_10355:
        /* <DEDUP_REMOVED lines=10> */
.L_x_10357:
        /* <DEDUP_REMOVED lines=13> */
.L_x_10358:
        /* <DEDUP_REMOVED lines=13> */
.L_x_10359:
        /* <DEDUP_REMOVED lines=10> */
.L_x_10344:
[----:B------:R-:W-:Y:S05]  /*14f90*/  BSYNC B0 ;  /* 0x0000000000007941 */ /* 0x000fea0003800000 */
.L_x_10307:
[----:B------:R-:W-:Y:S01]  /*14fa0*/  LOP3.LUT P0, RZ, R26, 0x2, RZ, 0xc0, !PT ;  /* 0x000000021aff7812 */ /* 0x000fe2000780c0ff */
        /* <DEDUP_REMOVED lines=8> */
.L_x_10405:
[----:B------:R-:W-:Y:S05]  /*15030*/  BSYNC B1 ;  /* 0x0000000000017941 */ /* 0x000fea0003800000 */
.L_x_10362:
[----:B------:R-:W-:Y:S04]  /*15040*/  BSSY B1, `(.L_x_10364) ;  /* 0x0000007000017945 */ /* 0x000fe80003800000 */
[----:B------:R-:W-:Y:S05]  /*15050*/  @P1 BRA `(.L_x_10365) ;  /* 0x0000000000141947 */ /* 0x000fea0003800000 */
[----:B------:R-:W-:Y:S01]  /*15060*/  LOP3.LUT P0, RZ, R2, 0x1f, RZ, 0xc0, !PT ;  /* 0x0000001f02ff7812 */ /* 0x000fe2000780c0ff */
[----:B0-----:R-:W-:-:S04]  /*15070*/  IMAD.MOV.U32 R3, RZ, RZ, 0x6000 ;  /* 0x00006000ff037424 */ /* 0x001fc800078e00ff */
[----:B------:R1:W-:Y:S08]  /*15080*/  SYNCS.ARRIVE.TRANS64 RZ, [R4+URZ+0x2d850], R3 ;  /* 0x02d8500304ff79a7 */ /* 0x0003f0000800003f */
[----:B------:R-:W-:Y:S05]  /*15090*/  @!P0 BRA `(.L_x_10365) ;  /* 0x0000000000048947 */ /* 0x000fea0003800000 */
[----:B------:R-:W-:Y:S01]  /*150a0*/  BPT.TRAP 0x1 ;  /* 0x000000040000795c */ /* 0x000fe20000300000 */
.L_x_10365:
[----:B------:R-:W-:Y:S05]  /*150b0*/  BSYNC B1 ;  /* 0x0000000000017941 */ /* 0x000fea0003800000 */
.L_x_10364:
        /* <DEDUP_REMOVED lines=10> */
[----:B------:R-:W-:Y:S02]  /*15160*/  UIMAD UR4, UR4, 0x6000, UR38 ;  /* 0x00006000040478a4 */ /* 0x000fe4000f8e0226 */
[----:B------:R-:W-:Y:S02]  /*15170*/  UIADD3 UR9, UR9, 0x2d850, URZ ;  /* 0x0002d85009097890 */ /* 0x000fe4000fffe03f */
[----:B------:R-:W-:-:S12]  /*15180*/  UIADD3 UR8, UR4, 0x400, URZ ;  /* 0x0000040004087890 */ /* 0x000fd8000fffe03f */
.L_x_10366:
        /* <DEDUP_REMOVED lines=13> */
.L_x_10367:
        /* <DEDUP_REMOVED lines=13> */
.L_x_10368:
        /* <DEDUP_REMOVED lines=8> */
.L_x_10361:
[----:B------:R-:W-:Y:S05]  /*153b0*/  BSYNC B0 ;  /* 0x0000000000007941 */ /* 0x000fea0003800000 */
.L_x_10360:
[----:B------:R-:W-:Y:S02]  /*153c0*/  VIADD R0, R0, 0x1 ;  /* 0x0000000100007836 */ /* 0x000fe40000000000 */
[----:B01----:R-:W-:-:S03]  /*153d0*/  IMAD.MOV.U32 R3, RZ, RZ, RZ ;  /* 0x000000ffff037224 */ /* 0x003fc600078e00ff */
[----:B------:R-:W-:-:S04]  /*153e0*/  ISETP.NE.AND P0, PT, R0, 0x2, PT ;  /* 0x000000020000780c */ /* 0x000fc80003f05270 */
[----:B------:R-:W-:Y:S02]  /*153f0*/  SEL R5, RZ, 0x1, P0 ;  /* 0x00000001ff057807 */ /* 0x000fe40000000000 */
[----:B------:R-:W-:Y:S02]  /*15400*/  SEL R0, R0, RZ, P0 ;  /* 0x000000ff00007207 */ /* 0x000fe40000000000 */
[----:B------:R-:W-:-:S07]  /*15410*/  LOP3.LUT R20, R20, R5, RZ, 0x3c, !PT ;  /* 0x0000000514147212 */ /* 0x000fce00078e3cff */
.L_x_10285:
[----:B------:R-:W0:Y:S01]  /*15420*/  S2R R5, SR_CgaCtaId ;  /* 0x0000000000057919 */ /* 0x000e220000008800 */
[----:B------:R-:W-:Y:S02]  /*15430*/  MOV R2, 0x400 ;  /* 0x0000040000027802 */ /* 0x000fe40000000f00 */
[----:B------:R-:W-:Y:S02]  /*15440*/  SHF.L.U32 R3, R3, 0x1f, RZ ;  /* 0x0000001f03037819 */ /* 0x000fe400000006ff */
[----:B0-----:R-:W-:-:S04]  /*15450*/  LEA R8, R5, R2, 0x18 ;  /* 0x0000000205087211 */ /* 0x001fc800078ec0ff */
[----:B------:R-:W0:Y:S02]  /*15460*/  SYNCS.PHASECHK.TRANS64.TRYWAIT P0, [R8+URZ+0x2d820], R3 ;  /* 0x02d82003080075a7 */ /* 0x000e24000800017f */
[----:B0-----:R-:W-:Y:S05]  /*15470*/  @!P0 BRA `(.L_x_10369) ;  /* 0x0000001000a88947 */ /* 0x001fea0003800000 */
.L_x_10406:
[----:B------:R-:W-:-:S03]  /*15480*/  UMOV UR4, 0xffffffff ;  /* 0xffffffff00047882 */ /* 0x000fc60000000000 */
[----:B------:R-:W-:Y:S05]  /*15490*/  BRA.DIV UR4, `(.L_x_10370) ;  /* 0x0000001204b47947 */ /* 0x000fea000b800000 */
[----:B------:R1:W2:Y:S02]  /*154a0*/  SHFL.IDX PT, R14, R17, RZ, 0x1f ;  /* 0x00001fff110e7589 */ /* 0x0002a400000e0000 */
.L_x_10409:
[----:B--2---:R-:W-:-:S13]  /*154b0*/  ISETP.NE.AND P0, PT, R14, RZ, PT ;  /* 0x000000ff0e00720c */ /* 0x004fda0003f05270 */
[----:B------:R-:W-:Y:S05]  /*154c0*/  @P0 BRA `(.L_x_10201) ;  /* 0x00000000008c0947 */ /* 0x000fea0003800000 */
[----:B------:R-:W-:-:S03]  /*154d0*/  UMOV UR4, 0xffffffff ;  /* 0xffffffff00047882 */ /* 0x000fc60000000000 */
[----:B------:R-:W-:Y:S05]  /*154e0*/  BRA.DIV UR4, `(.L_x_10371) ;  /* 0x0000001204c87947 */ /* 0x000fea000b800000 */
[----:B------:R-:W-:-:S13]  /*154f0*/  ELECT P6, URZ, PT ;  /* 0x00000000003f782f */ /* 0x000fda00038c0000 */
.L_x_10412:
[----:B------:R-:W-:Y:S05]  /*15500*/  @!P6 BRA `(.L_x_10201) ;  /* 0x00000000007ce947 */ /* 0x000fea0003800000 */
[----:B------:R-:W-:-:S13]  /*15510*/  R2UR UR4, R16 ;  /* 0x00000000100472ca */ /* 0x000fda00000e0000 */
[----:B------:R-:W-:-:S06]  /*15520*/  ULOP3.LUT UR4, UR4, 0x2, URZ, 0xfc, !UPT ;  /* 0x0000000204047892 */ /* 0x000fcc000f8efc3f */
[----:B------:R-:W-:-:S05]  /*15530*/  IMAD.U32 R2, RZ, RZ, UR4 ;  /* 0x00000004ff027e24 */ /* 0x000fca000f8e00ff */
[----:B------:R-:W-:-:S13]  /*15540*/  ISETP.NE.AND P2, PT, R2, 0x3, PT ;  /* 0x000000030200780c */ /* 0x000fda0003f45270 */
[----:B------:R-:W-:Y:S05]  /*15550*/  @!P2 BRA `(.L_x_10372) ;  /* 0x000000000004a947 */ /* 0x000fea0003800000 */
[----:B------:R-:W-:Y:S01]  /*15560*/  BPT.TRAP 0x1 ;  /* 0x000000040000795c */ /* 0x000fe20000300000 */
.L_x_10372:
[----:B------:R-:W-:Y:S01]  /*15570*/  VIADD R7, R8, 0x2d840 ;  /* 0x0002d84008077836 */ /* 0x000fe20000000000 */
[----:B------:R-:W-:Y:S01]  /*15580*/  SHF.L.U32 R4, R20, 0x1f, RZ ;  /* 0x0000001f14047819 */ /* 0x000fe200000006ff */
[C---:B------:R-:W-:Y:S02]  /*15590*/  VIADD R2, R0.reuse, 0x1 ;  /* 0x0000000100027836 */ /* 0x040fe40000000000 */
[----:B------:R-:W-:-:S03]  /*155a0*/  IMAD R5, R0, 0x8, R7 ;  /* 0x0000000800057824 */ /* 0x000fc600078e0207 */
[C---:B------:R-:W-:Y:S01]  /*155b0*/  ISETP.NE.AND P1, PT, R2.reuse, 0x2, PT ;  /* 0x000000020200780c */ /* 0x040fe20003f25270 */
[----:B------:R-:W2:Y:S03]  /*155c0*/  SYNCS.PHASECHK.TRANS64.TRYWAIT P0, [R5+URZ], R4 ;  /* 0x00000004050075a7 */ /* 0x000ea6000800017f */
[----:B0-----:R-:W-:Y:S02]  /*155d0*/  SEL R3, RZ, 0x1, P1 ;  /* 0x00000001ff037807 */ /* 0x001fe40000800000 */
[----:B------:R-:W-:Y:S02]  /*155e0*/  SEL R6, R2, RZ, P1 ;  /* 0x000000ff02067207 */ /* 0x000fe40000800000 */
[----:B------:R-:W-:-:S03]  /*155f0*/  LOP3.LUT R2, R20, R3, RZ, 0x3c, !PT ;  /* 0x0000000314027212 */ /* 0x000fc600078e3cff */
[----:B------:R-:W-:Y:S01]  /*15600*/  IMAD R3, R6, 0x8, R7 ;  /* 0x0000000806037824 */ /* 0x000fe200078e0207 */
[----:B------:R-:W-:Y:S01]  /*15610*/  SHF.L.U32 R2, R2, 0x1f, RZ ;  /* 0x0000001f02027819 */ /* 0x000fe200000006ff */
[----:B--2---:R-:W-:Y:S06]  /*15620*/  @!P0 BRA `(.L_x_10373) ;  /* 0x0000001000988947 */ /* 0x004fec0003800000 */
.L_x_10413:
[----:B------:R-:W2:Y:S02]  /*15630*/  SYNCS.PHASECHK.TRANS64.TRYWAIT P0, [R3+URZ], R2 ;  /* 0x00000002030075a7 */ /* 0x000ea4000800017f */
[----:B--2---:R-:W-:Y:S05]  /*15640*/  @!P0 BRA `(.L_x_10374) ;  /* 0x0000001000a48947 */ /* 0x004fea0003800000 */
.L_x_10414:
[----:B------:R-:W-:Y:S05]  /*15650*/  @!P2 BRA `(.L_x_10375) ;  /* 0x000000000004a947 */ /* 0x000fea0003800000 */
[----:B------:R-:W-:Y:S01]  /*15660*/  BPT.TRAP 0x1 ;  /* 0x000000040000795c */ /* 0x000fe20000300000 */
.L_x_10375:
[----:B--2---:R-:W-:-:S04]  /*15670*/  VIADD R3, R8, 0x2d860 ;  /* 0x0002d86008037836 */ /* 0x004fc80000000000 */
[----:B0-----:R-:W-:-:S04]  /*15680*/  IMAD R5, R0, 0x8, R3 ;  /* 0x0000000800057824 */ /* 0x001fc800078e0203 */
[----:B------:R-:W0:Y:S02]  /*15690*/  SYNCS.PHASECHK.TRANS64.TRYWAIT P0, [R5+URZ], R4 ;  /* 0x00000004050075a7 */ /* 0x000e24000800017f */
[----:B0-----:R-:W-:Y:S05]  /*156a0*/  @!P0 BRA `(.L_x_10376) ;  /* 0x0000001000a08947 */ /* 0x001fea0003800000 */
.L_x_10415:
[----:B------:R-:W-:-:S07]  /*156b0*/  IMAD R3, R6, 0x8, R3 ;  /* 0x0000000806037824 */ /* 0x000fce00078e0203 */
.L_x_10377:
[----:B--2---:R2:W3:Y:S02]  /*156c0*/  SYNCS.PHASECHK.TRANS64.TRYWAIT P0, [R3+URZ], R2 ;  /* 0x00000002030075a7 */ /* 0x0044e4000800017f */
[----:B---3--:R-:W-:Y:S05]  /*156d0*/  @!P0 NANOSLEEP.SYNCS 0x989680 ;  /* 0x009896800000895d */ /* 0x008fea0003900000 */
[----:B------:R-:W3:Y:S02]  /*156e0*/  @!P0 SYNCS.PHASECHK.TRANS64 P0, [R3+URZ], R2 ;  /* 0x00000002030085a7 */ /* 0x000ee4000800007f */
[----:B---3--:R-:W-:Y:S05]  /*156f0*/  @!P0 BRA `(.L_x_10377) ;  /* 0xfffffffc00f08947 */ /* 0x008fea000383ffff */
.L_x_10201:
[----:B------:R-:W-:Y:S05]  /*15700*/  BSYNC B6 ;  /* 0x0000000000067941 */ /* 0x000fea0003800000 */
.L_x_10198:
[----:B------:R-:W-:Y:S05]  /*15710*/  EXIT ;  /* 0x000000000000794d */ /* 0x000fea0003800000 */
.L_x_10211:
[----:B0-----:R-:W-:-:S04]  /*15720*/  IMAD.U32 R3, RZ, RZ, UR36 ;  /* 0x00000024ff037e24 */ /* 0x001fc8000f8e00ff */
[----:B------:R0:W1:Y:S03]  /*15730*/  SYNCS.PHASECHK.TRANS64.TRYWAIT P0, [R3+URZ+0x2d800], R0 ;  /* 0x02d80000030075a7 */ /* 0x000066000800017f */
[----:B-1----:R-:W-:Y:S05]  /*15740*/  @!P0 NANOSLEEP.SYNCS 0x989680 ;  /* 0x009896800000895d */ /* 0x002fea0003900000 */
[----:B------:R-:W1:Y:S02]  /*15750*/  @!P0 SYNCS.PHASECHK.TRANS64 P0, [R3+URZ+0x2d800], R0 ;  /* 0x02d80000030085a7 */ /* 0x000e64000800007f */
[----:B-1----:R-:W-:Y:S05]  /*15760*/  @!P0 BRA `(.L_x_10211) ;  /* 0xfffffffc00ec8947 */ /* 0x002fea000383ffff */
[----:B------:R-:W-:Y:S05]  /*15770*/  BRA `(.L_x_10378) ;  /* 0xfffffec000007947 */ /* 0x000fea000383ffff */
.L_x_10215:
[----:B-1----:R-:W-:-:S04]  /*15780*/  IMAD.U32 R3, RZ, RZ, UR36 ;  /* 0x00000024ff037e24 */ /* 0x002fc8000f8e00ff */
[----:B------:R1:W2:Y:S03]  /*15790*/  SYNCS.PHASECHK.TRANS64.TRYWAIT P2, [R3+URZ+0x2d830], R0 ;  /* 0x02d83000030075a7 */ /* 0x0002a6000804017f */
[----:B--2---:R-:W-:Y:S05]  /*157a0*/  @!P2 NANOSLEEP.SYNCS 0x989680 ;  /* 0x009896800000a95d */ /* 0x004fea0003900000 */
[----:B------:R-:W2:Y:S02]  /*157b0*/  @!P2 SYNCS.PHASECHK.TRANS64 P2, [R3+URZ+0x2d830], R0 ;  /* 0x02d830000300a5a7 */ /* 0x000ea4000804007f */
[----:B--2---:R-:W-:Y:S05]  /*157c0*/  @!P2 BRA `(.L_x_10215) ;  /* 0xfffffffc00eca947 */ /* 0x004fea000383ffff */
[----:B------:R-:W-:Y:S05]  /*157d0*/  BRA `(.L_x_10214) ;  /* 0xfffffec000247947 */ /* 0x000fea000383ffff */
.L_x_10231:
[----:B--2---:R-:W-:-:S04]  /*157e0*/  IMAD.U32 R21, RZ, RZ, UR10 ;  /* 0x0000000aff157e24 */ /* 0x004fc8000f8e00ff */
[----:B------:R2:W3:Y:S03]  /*157f0*/  SYNCS.PHASECHK.TRANS64.TRYWAIT P2, [R21+URZ+0x2d830], R20 ;  /* 0x02d83014150075a7 */ /* 0x0004e6000804017f */
[----:B---3--:R-:W-:Y:S05]  /*15800*/  @!P2 NANOSLEEP.SYNCS 0x989680 ;  /* 0x009896800000a95d */ /* 0x008fea0003900000 */
[----:B------:R-:W3:Y:S02]  /*15810*/  @!P2 SYNCS.PHASECHK.TRANS64 P2, [R21+URZ+0x2d830], R20 ;  /* 0x02d830141500a5a7 */ /* 0x000ee4000804007f */
[----:B---3--:R-:W-:Y:S05]  /*15820*/  @!P2 BRA `(.L_x_10231) ;  /* 0xfffffffc00eca947 */ /* 0x008fea000383ffff */
[----:B------:R-:W-:Y:S05]  /*15830*/  BRA `(.L_x_10228) ;  /* 0xfffffefc00287947 */ /* 0x000fea000383ffff */
.L_x_10235:
[----:B-1----:R-:W-:-:S04]  /*15840*/  IMAD.U32 R21, RZ, RZ, UR10 ;  /* 0x0000000aff157e24 */ /* 0x002fc8000f8e00ff */
[----:B------:R1:W2:Y:S03]  /*15850*/  SYNCS.PHASECHK.TRANS64.TRYWAIT P2, [R21+URZ+0x2d850], R20 ;  /* 0x02d85014150075a7 */ /* 0x0002a6000804017f */
[----:B--2---:R-:W-:Y:S05]  /*15860*/  @!P2 NANOSLEEP.SYNCS 0x989680 ;  /* 0x009896800000a95d */ /* 0x004fea0003900000 */
[----:B------:R-:W2:Y:S02]  /*15870*/  @!P2 SYNCS.PHASECHK.TRANS64 P2, [R21+URZ+0x2d850], R20 ;  /* 0x02d850141500a5a7 */ /* 0x000ea4000804007f */
[----:B--2---:R-:W-:Y:S05]  /*15880*/  @!P2 BRA `(.L_x_10235) ;  /* 0xfffffffc00eca947 */ /* 0x004fea000383ffff */
[----:B------:R-:W-:Y:S05]  /*15890*/  BRA `(.L_x_10232) ;  /* 0xfffffefc00c87947 */ /* 0x000fea000383ffff */
.L_x_10252:
[----:B-1----:R-:W-:-:S04]  /*158a0*/  IMAD.U32 R24, RZ, RZ, UR14 ;  /* 0x0000000eff187e24 */ /* 0x002fc8000f8e00ff */
[----:B------:R1:W3:Y:S03]  /*158b0*/  SYNCS.PHASECHK.TRANS64.TRYWAIT P2, [R24+URZ+0x2d830], R13 ;  /* 0x02d8300d180075a7 */ /* 0x0002e6000804017f */
[----:B---3--:R-:W-:Y:S05]  /*158c0*/  @!P2 NANOSLEEP.SYNCS 0x989680 ;  /* 0x009896800000a95d */ /* 0x008fea0003900000 */
[----:B------:R-:W3:Y:S02]  /*158d0*/  @!P2 SYNCS.PHASECHK.TRANS64 P2, [R24+URZ+0x2d830], R13 ;  /* 0x02d8300d1800a5a7 */ /* 0x000ee4000804007f */
[----:B---3--:R-:W-:Y:S05]  /*158e0*/  @!P2 BRA `(.L_x_10252) ;  /* 0xfffffffc00eca947 */ /* 0x008fea000383ffff */
[----:B------:R-:W-:Y:S05]  /*158f0*/  BRA `(.L_x_10249) ;  /* 0xffffff3800047947 */ /* 0x000fea000383ffff */
.L_x_10256:
[----:B-1----:R-:W-:-:S04]  /*15900*/  IMAD.U32 R136, RZ, RZ, UR14 ;  /* 0x0000000eff887e24 */ /* 0x002fc8000f8e00ff */
[----:B------:R1:W2:Y:S03]  /*15910*/  SYNCS.PHASECHK.TRANS64.TRYWAIT P2, [R136+URZ+0x2d850], R13 ;  /* 0x02d8500d880075a7 */ /* 0x0002a6000804017f */
[----:B--2---:R-:W-:Y:S05]  /*15920*/  @!P2 NANOSLEEP.SYNCS 0x989680 ;  /* 0x009896800000a95d */ /* 0x004fea0003900000 */
[----:B------:R-:W2:Y:S02]  /*15930*/  @!P2 SYNCS.PHASECHK.TRANS64 P2, [R136+URZ+0x2d850], R13 ;  /* 0x02d8500d8800a5a7 */ /* 0x000ea4000804007f */
[----:B--2---:R-:W-:Y:S05]  /*15940*/  @!P2 BRA `(.L_x_10256) ;  /* 0xfffffffc00eca947 */ /* 0x004fea000383ffff */
[----:B------:R-:W-:Y:S05]  /*15950*/  BRA `(.L_x_10253) ;  /* 0xffffff3800b07947 */ /* 0x000fea000383ffff */
.L_x_10262:
[----:B-12---:R-:W-:-:S04]  /*15960*/  IMAD.U32 R24, RZ, RZ, UR10 ;  /* 0x0000000aff187e24 */ /* 0x006fc8000f8e00ff */
[----:B------:R1:W2:Y:S03]  /*15970*/  SYNCS.PHASECHK.TRANS64.TRYWAIT P2, [R24+URZ+0x2d830], R13 ;  /* 0x02d8300d180075a7 */ /* 0x0002a6000804017f */
[----:B--2---:R-:W-:Y:S05]  /*15980*/  @!P2 NANOSLEEP.SYNCS 0x989680 ;  /* 0x009896800000a95d */ /* 0x004fea0003900000 */
[----:B------:R-:W2:Y:S02]  /*15990*/  @!P2 SYNCS.PHASECHK.TRANS64 P2, [R24+URZ+0x2d830], R13 ;  /* 0x02d8300d1800a5a7 */ /* 0x000ea4000804007f */
[----:B--2---:R-:W-:Y:S05]  /*159a0*/  @!P2 BRA `(.L_x_10262) ;  /* 0xfffffffc00eca947 */ /* 0x004fea000383ffff */
[----:B------:R-:W-:Y:S05]  /*159b0*/  BRA `(.L_x_10259) ;  /* 0xffffff6000607947 */ /* 0x000fea000383ffff */
.L_x_10266:
[----:B-1----:R-:W-:-:S04]  /*159c0*/  IMAD.U32 R136, RZ, RZ, UR10 ;  /* 0x0000000aff887e24 */ /* 0x002fc8000f8e00ff */
[----:B------:R1:W2:Y:S03]  /*159d0*/  SYNCS.PHASECHK.TRANS64.TRYWAIT P2, [R136+URZ+0x2d850], R13 ;  /* 0x02d8500d880075a7 */ /* 0x0002a6000804017f */
[----:B--2---:R-:W-:Y:S05]  /*159e0*/  @!P2 NANOSLEEP.SYNCS 0x989680 ;  /* 0x009896800000a95d */ /* 0x004fea0003900000 */
[----:B------:R-:W2:Y:S02]  /*159f0*/  @!P2 SYNCS.PHASECHK.TRANS64 P2, [R136+URZ+0x2d850], R13 ;  /* 0x02d8500d8800a5a7 */ /* 0x000ea4000804007f */
[----:B--2---:R-:W-:Y:S05]  /*15a00*/  @!P2 BRA `(.L_x_10266) ;  /* 0xfffffffc00eca947 */ /* 0x004fea000383ffff */
[----:B------:R-:W-:Y:S05]  /*15a10*/  BRA `(.L_x_10263) ;  /* 0xffffff6400007947 */ /* 0x000fea000383ffff */
.L_x_10279:
[----:B------:R-:W-:-:S04]  /*15a20*/  IMAD.U32 R3, RZ, RZ, UR9 ;  /* 0x00000009ff037e24 */ /* 0x000fc8000f8e00ff */
[----:B------:R0:W0:Y:S03]  /*15a30*/  SYNCS.PHASECHK.TRANS64.TRYWAIT P0, [R3+URZ+0x2d850], R0 ;  /* 0x02d85000030075a7 */ /* 0x000026000800017f */
[----:B0-----:R-:W-:Y:S05]  /*15a40*/  @!P0 NANOSLEEP.SYNCS 0x989680 ;  /* 0x009896800000895d */ /* 0x001fea0003900000 */
[----:B------:R-:W0:Y:S02]  /*15a50*/  @!P0 SYNCS.PHASECHK.TRANS64 P0, [R3+URZ+0x2d850], R0 ;  /* 0x02d85000030085a7 */ /* 0x000e24000800007f */
[----:B0-----:R-:W-:Y:S05]  /*15a60*/  @!P0 BRA `(.L_x_10279) ;  /* 0xfffffffc00ec8947 */ /* 0x001fea000383ffff */
[----:B------:R-:W-:Y:S05]  /*15a70*/  BRA `(.L_x_10278) ;  /* 0xffffff9800247947 */ /* 0x000fea000383ffff */
.L_x_10296:
[----:B------:R-:W-:Y:S02]  /*15a80*/  IMAD.MOV.U32 R13, RZ, RZ, R17 ;  /* 0x000000ffff0d7224 */ /* 0x000fe400078e0011 */
[----:B------:R-:W-:Y:S02]  /*15a90*/  IMAD.MOV.U32 R12, RZ, RZ, RZ ;  /* 0x000000ffff0c7224 */ /* 0x000fe400078e00ff */
[----:B------:R-:W-:Y:S02]  /*15aa0*/  IMAD.MOV.U32 R11, RZ, RZ, 0x1f ;  /* 0x0000001fff0b7424 */ /* 0x000fe400078e00ff */
[----:B------:R-:W-:-:S07]  /*15ab0*/  IMAD.MOV.U32 R15, RZ, RZ, -0x1 ;  /* 0xffffffffff0f7424 */ /* 0x000fce00078e00ff */
[----:B------:R-:W-:Y:S05]  /*15ac0*/  WARPSYNC.COLLECTIVE R15, `(.L_x_10379) ;  /* 0x000000000f087348 */ /* 0x000fea0003c00000 */
[----:B------:R0:W1:Y:S02]  /*15ad0*/  SHFL.IDX P6, R14, R13, R12, R11 ;  /* 0x0000000c0d0e7389 */ /* 0x00006400000c000b */
[----:B01----:R-:W-:Y:S01]  /*15ae0*/  ENDCOLLECTIVE ;  /* 0x000000000000791b */ /* 0x003fe20003800000 */
.L_x_10379:
[----:B------:R-:W-:Y:S05]  /*15af0*/  BRA `(.L_x_10380) ;  /* 0xffffffc400947947 */ /* 0x000fea000383ffff */
.L_x_10298:
[----:B------:R-:W-:Y:S01]  /*15b00*/  BSSY B0, `(.L_x_10381) ;  /* 0x0000006000007945 */ /* 0x000fe20003800000 */
[----:B------:R-:W-:-:S07]  /*15b10*/  IMAD.MOV.U32 R15, RZ, RZ, -0x1 ;  /* 0xffffffffff0f7424 */ /* 0x000fce00078e00ff */
[----:B0-----:R-:W-:Y:S05]  /*15b20*/  WARPSYNC.COLLECTIVE R15, `(.L_x_10382) ;  /* 0x000000000f0c7348 */ /* 0x001fea0003c00000 */
[----:B------:R-:W-:Y:S02]  /*15b30*/  ELECT P6, UR62, PT ;  /* 0x00000000003e782f */ /* 0x000fe400038c0000 */
[----:B------:R-:W-:Y:S01]  /*15b40*/  MOV R14, UR62 ;  /* 0x0000003e000e7c02 */ /* 0x000fe20008000f00 */
[----:B0-----:R-:W-:Y:S10]  /*15b50*/  ENDCOLLECTIVE ;  /* 0x000000000000791b */ /* 0x001ff40003800000 */
.L_x_10382:
[----:B------:R-:W-:Y:S05]  /*15b60*/  BSYNC B0 ;  /* 0x0000000000007941 */ /* 0x000fea0003800000 */
.L_x_10381:
[----:B------:R-:W-:Y:S05]  /*15b70*/  BRA `(.L_x_10383) ;  /* 0xffffffc400947947 */ /* 0x000fea000383ffff */
.L_x_10300:
[----:B--2---:R-:W-:-:S04]  /*15b80*/  IMAD.U32 R3, RZ, RZ, UR38 ;  /* 0x00000026ff037e24 */ /* 0x004fc8000f8e00ff */
[----:B------:R2:W3:Y:S03]  /*15b90*/  SYNCS.PHASECHK.TRANS64.TRYWAIT P0, [R3+URZ+0x2d840], R0 ;  /* 0x02d84000030075a7 */ /* 0x0004e6000800017f */
[----:B---3--:R-:W-:Y:S05]  /*15ba0*/  @!P0 NANOSLEEP.SYNCS 0x989680 ;  /* 0x009896800000895d */ /* 0x008fea0003900000 */
[----:B------:R-:W3:Y:S02]  /*15bb0*/  @!P0 SYNCS.PHASECHK.TRANS64 P0, [R3+URZ+0x2d840], R0 ;  /* 0x02d84000030085a7 */ /* 0x000ee4000800007f */
[----:B---3--:R-:W-:Y:S05]  /*15bc0*/  @!P0 BRA `(.L_x_10300) ;  /* 0xfffffffc00ec8947 */ /* 0x008fea000383ffff */
[----:B------:R-:W-:Y:S05]  /*15bd0*/  BRA `(.L_x_10384) ;  /* 0xffffffc400e87947 */ /* 0x000fea000383ffff */
.L_x_10303:
[----:B------:R-:W-:Y:S02]  /*15be0*/  IMAD.MOV.U32 R13, RZ, RZ, R20 ;  /* 0x000000ffff0d7224 */ /* 0x000fe400078e0014 */
[----:B------:R-:W-:Y:S02]  /*15bf0*/  IMAD.MOV.U32 R12, RZ, RZ, RZ ;  /* 0x000000ffff0c7224 */ /* 0x000fe400078e00ff */
[----:B------:R-:W-:Y:S02]  /*15c00*/  IMAD.MOV.U32 R11, RZ, RZ, 0x1c1f ;  /* 0x00001c1fff0b7424 */ /* 0x000fe400078e00ff */
[----:B------:R-:W-:Y:S02]  /*15c10*/  IMAD.MOV.U32 R15, RZ, RZ, -0x1 ;  /* 0xffffffffff0f7424 */ /* 0x000fe400078e00ff */
[----:B------:R-:W-:-:S07]  /*15c20*/  VIADD R3, R3, UR48 ;  /* 0x0000003003037c36 */ /* 0x000fce0008000000 */
[----:B0-----:R-:W-:Y:S05]  /*15c30*/  WARPSYNC.COLLECTIVE R15, `(.L_x_10385) ;  /* 0x000000000f087348 */ /* 0x001fea0003c00000 */
[----:B------:R1:W2:Y:S02]  /*15c40*/  SHFL.IDX P6, R14, R13, R12, R11 ;  /* 0x0000000c0d0e7389 */ /* 0x0002a400000c000b */
[----:B012---:R-:W-:Y:S01]  /*15c50*/  ENDCOLLECTIVE ;  /* 0x000000000000791b */ /* 0x007fe20003800000 */
.L_x_10385:
[----:B------:R-:W-:Y:S02]  /*15c60*/  IMAD.MOV.U32 R13, RZ, RZ, R10 ;  /* 0x000000ffff0d7224 */ /* 0x000fe400078e000a */
[----:B------:R-:W-:-:S07]  /*15c70*/  IMAD.MOV.U32 R5, RZ, RZ, R14 ;  /* 0x000000ffff057224 */ /* 0x000fce00078e000e */
[----:B------:R-:W-:Y:S05]  /*15c80*/  WARPSYNC.COLLECTIVE R15, `(.L_x_10386) ;  /* 0x000000000f087348 */ /* 0x000fea0003c00000 */
[----:B------:R0:W1:Y:S02]  /*15c90*/  SHFL.IDX P6, R14, R13, R12, R11 ;  /* 0x0000000c0d0e7389 */ /* 0x00006400000c000b */
[----:B01----:R-:W-:Y:S01]  /*15ca0*/  ENDCOLLECTIVE ;  /* 0x000000000000791b */ /* 0x003fe20003800000 */
.L_x_10386:
[----:B------:R-:W-:Y:S01]  /*15cb0*/  ULDC UR4, c[0x0][0x288] ;  /* 0x0000a20000047ab9 */ /* 0x000fe20000000800 */
[----:B------:R-:W-:Y:S01]  /*15cc0*/  ULDC.64 UR6, c[0x0][0x208] ;  /* 0x0000820000067ab9 */ /* 0x000fe20000000a00 */
[----:B------:R-:W-:-:S05]  /*15cd0*/  IMAD R0, R0, UR4, RZ ;  /* 0x0000000400007c24 */ /* 0x000fca000f8e02ff */
[C---:B------:R-:W-:Y:S01]  /*15ce0*/  ISETP.GE.AND P3, PT, R3.reuse, R0, PT ;  /* 0x000000000300720c */ /* 0x040fe20003f66270 */
[----:B------:R-:W-:Y:S02]  /*15cf0*/  VIADD R11, R3, 0x20 ;  /* 0x00000020030b7836 */ /* 0x000fe40000000000 */
[----:B------:R-:W-:Y:S02]  /*15d00*/  IMAD.MOV.U32 R13, RZ, RZ, R20 ;  /* 0x000000ffff0d7224 */ /* 0x000fe400078e0014 */
[----:B------:R-:W-:-:S08]  /*15d10*/  IMAD.MOV.U32 R12, RZ, RZ, 0x1 ;  /* 0x00000001ff0c7424 */ /* 0x000fd000078e00ff */
        /* <DEDUP_REMOVED lines=9> */
[----:B------:R-:W-:Y:S01]  /*15db0*/  ISETP.GE.AND P3, PT, R11, R0, PT ;  /* 0x000000000b00720c */ /* 0x000fe20003f66270 */
[----:B------:R-:W-:-:S12]  /*15dc0*/  IMAD.MOV.U32 R11, RZ, RZ, 0x1c1f ;  /* 0x00001c1fff0b7424 */ /* 0x000fd800078e00ff */
[----:B0-----:R-:W-:Y:S05]  /*15dd0*/  WARPSYNC.COLLECTIVE R15, `(.L_x_10387) ;  /* 0x000000000f087348 */ /* 0x001fea0003c00000 */
[----:B------:R1:W2:Y:S02]  /*15de0*/  SHFL.IDX P6, R14, R13, R12, R11 ;  /* 0x0000000c0d0e7389 */ /* 0x0002a400000c000b */
[----:B012---:R-:W-:Y:S01]  /*15df0*/  ENDCOLLECTIVE ;  /* 0x000000000000791b */ /* 0x007fe20003800000 */
.L_x_10387:
[----:B------:R-:W-:Y:S01]  /*15e00*/  @!P3 LEA R22, R6, UR38, 0x1 ;  /* 0x000000260616bc11 */ /* 0x000fe2000f8e08ff */
[----:B------:R-:W-:Y:S02]  /*15e10*/  IMAD.MOV.U32 R13, RZ, RZ, R10 ;  /* 0x000000ffff0d7224 */ /* 0x000fe400078e000a */
[----:B------:R-:W-:-:S07]  /*15e20*/  IMAD.MOV.U32 R28, RZ, RZ, R14 ;  /* 0x000000ffff1c7224 */ /* 0x000fce00078e000e */
[----:B------:R-:W-:Y:S05]  /*15e30*/  WARPSYNC.COLLECTIVE R15, `(.L_x_10388) ;  /* 0x000000000f087348 */ /* 0x000fea0003c00000 */
[----:B------:R0:W1:Y:S02]  /*15e40*/  SHFL.IDX P6, R14, R13, R12, R11 ;  /* 0x0000000c0d0e7389 */ /* 0x00006400000c000b */
[----:B01----:R-:W-:Y:S01]  /*15e50*/  ENDCOLLECTIVE ;  /* 0x000000000000791b */ /* 0x003fe20003800000 */
.L_x_10388:
[----:B------:R-:W-:Y:S01]  /*15e60*/  ULDC.64 UR4, c[0x0][0x208] ;  /* 0x0000820000047ab9 */ /* 0x000fe20000000a00 */
[----:B------:R-:W-:Y:S02]  /*15e70*/  IMAD.MOV.U32 R5, RZ, RZ, R28 ;  /* 0x000000ffff057224 */ /* 0x000fe400078e001c */
[----:B------:R-:W-:Y:S02]  /*15e80*/  IMAD.MOV.U32 R13, RZ, RZ, R20 ;  /* 0x000000ffff0d7224 */ /* 0x000fe400078e0014 */
[----:B------:R-:W-:Y:S02]  /*15e90*/  IMAD.MOV.U32 R12, RZ, RZ, 0x2 ;  /* 0x00000002ff0c7424 */ /* 0x000fe400078e00ff */
[----:B------:R-:W-:-:S04]  /*15ea0*/  IMAD.MOV.U32 R4, RZ, RZ, R14 ;  /* 0x000000ffff047224 */ /* 0x000fc800078e000e */
[----:B------:R-:W-:-:S04]  /*15eb0*/  @!P3 IMAD.WIDE.U32 R28, R7, 0x2, R4 ;  /* 0x00000002071cb825 */ /* 0x000fc800078e0004 */
[----:B------:R-:W-:Y:S01]  /*15ec0*/  VIADD R5, R3, 0x40 ;  /* 0x0000004003057836 */ /* 0x000fe20000000000 */
        /* <DEDUP_REMOVED lines=10> */
.L_x_10389:
[----:B------:R-:W-:Y:S02]  /*15f70*/  IMAD.MOV.U32 R13, RZ, RZ, R10 ;  /* 0x000000ffff0d7224 */ /* 0x000fe400078e000a */
[----:B------:R-:W-:-:S07]  /*15f80*/  IMAD.MOV.U32 R21, RZ, RZ, R14 ;  /* 0x000000ffff157224 */ /* 0x000fce00078e000e */
[----:B------:R-:W-:Y:S05]  /*15f90*/  WARPSYNC.COLLECTIVE R15, `(.L_x_10390) ;  /* 0x000000000f087348 */ /* 0x000fea0003c00000 */
[----:B------:R0:W1:Y:S02]  /*15fa0*/  SHFL.IDX P6, R14, R13, R12, R11 ;  /* 0x0000000c0d0e7389 */ /* 0x00006400000c000b */
[----:B01----:R-:W-:Y:S01]  /*15fb0*/  ENDCOLLECTIVE ;  /* 0x000000000000791b */ /* 0x003fe20003800000 */
.L_x_10390:
[----:B------:R-:W-:Y:S01]  /*15fc0*/  ULDC.64 UR4, c[0x0][0x208] ;  /* 0x0000820000047ab9 */ /* 0x000fe20000000a00 */
[----:B------:R-:W-:Y:S01]  /*15fd0*/  IMAD.MOV.U32 R5, RZ, RZ, R21 ;  /* 0x000000ffff057224 */ /* 0x000fe200078e0015 */
[----:B------:R-:W-:Y:S01]  /*15fe0*/  @!P3 LEA R21, R6, UR38, 0x1 ;  /* 0x000000260615bc11 */ /* 0x000fe2000f8e08ff */
[----:B------:R-:W-:Y:S02]  /*15ff0*/  IMAD.MOV.U32 R13, RZ, RZ, R20 ;  /* 0x000000ffff0d7224 */ /* 0x000fe400078e0014 */
[----:B------:R-:W-:-:S04]  /*16000*/  IMAD.MOV.U32 R12, RZ, RZ, R14 ;  /* 0x000000ffff0c7224 */ /* 0x000fc800078e000e */
[----:B------:R-:W-:Y:S02]  /*16010*/  IMAD.MOV.U32 R4, RZ, RZ, R12 ;  /* 0x000000ffff047224 */ /* 0x000fe400078e000c */
[----:B------:R-:W-:Y:S02]  /*16020*/  IMAD.MOV.U32 R12, RZ, RZ, 0x3 ;  /* 0x00000003ff0c7424 */ /* 0x000fe400078e00ff */
        /* <DEDUP_REMOVED lines=10> */
.L_x_10391:
[----:B------:R-:W-:-:S05]  /*160d0*/  VIADD R5, R3, 0x60 ;  /* 0x0000006003057836 */ /* 0x000fca0000000000 */
[----:B------:R-:W-:Y:S01]  /*160e0*/  ISETP.GE.AND P3, PT, R5, R0, PT ;  /* 0x000000000500720c */ /* 0x000fe20003f66270 */
[----:B------:R-:W-:Y:S02]  /*160f0*/  IMAD.MOV.U32 R13, RZ, RZ, R10 ;  /* 0x000000ffff0d7224 */ /* 0x000fe400078e000a */
[----:B------:R-:W-:-:S10]  /*16100*/  IMAD.MOV.U32 R20, RZ, RZ, R14 ;  /* 0x000000ffff147224 */ /* 0x000fd400078e000e */
[----:B------:R-:W-:Y:S05]  /*16110*/  WARPSYNC.COLLECTIVE R15, `(.L_x_10392) ;  /* 0x000000000f087348 */ /* 0x000fea0003c00000 */
[----:B------:R0:W1:Y:S02]  /*16120*/  SHFL.IDX P6, R14, R13, R12, R11 ;  /* 0x0000000c0d0e7389 */ /* 0x00006400000c000b */
[----:B01----:R-:W-:Y:S01]  /*16130*/  ENDCOLLECTIVE ;  /* 0x000000000000791b */ /* 0x003fe20003800000 */
.L_x_10392:
[----:B------:R-:W-:Y:S01]  /*16140*/  @!P3 LEA R10, R6, UR38, 0x1 ;  /* 0x00000026060abc11 */ /* 0x000fe2000f8e08ff */
[----:B------:R-:W-:Y:S01]  /*16150*/  IMAD.MOV.U32 R5, RZ, RZ, R20 ;  /* 0x000000ffff057224 */ /* 0x000fe200078e0014 */
[----:B------:R-:W-:Y:S01]  /*16160*/  ULDC.64 UR4, c[0x0][0x208] ;  /* 0x0000820000047ab9 */ /* 0x000fe20000000a00 */
[----:B------:R-:W-:Y:S02]  /*16170*/  IMAD.MOV.U32 R20, RZ, RZ, 0x1 ;  /* 0x00000001ff147424 */ /* 0x000fe400078e00ff */
[----:B------:R-:W-:Y:S02]  /*16180*/  IMAD.MOV.U32 R13, RZ, RZ, R9 ;  /* 0x000000ffff0d7224 */ /* 0x000fe400078e0009 */
[----:B------:R-:W-:Y:S02]  /*16190*/  IMAD.MOV.U32 R12, RZ, RZ, RZ ;  /* 0x000000ffff0c7224 */ /* 0x000fe400078e00ff */
        /* <DEDUP_REMOVED lines=13> */
.L_x_10393:
[----:B------:R-:W-:Y:S02]  /*16270*/  IMAD.MOV.U32 R13, RZ, RZ, R8 ;  /* 0x000000ffff0d7224 */ /* 0x000fe400078e0008 */
[----:B------:R-:W-:-:S07]  /*16280*/  IMAD.MOV.U32 R21, RZ, RZ, R14 ;  /* 0x000000ffff157224 */ /* 0x000fce00078e000e */
[----:B------:R-:W-:Y:S05]  /*16290*/  WARPSYNC.COLLECTIVE R15, `(.L_x_10394) ;  /* 0x000000000f087348 */ /* 0x000fea0003c00000 */
[----:B------:R0:W1:Y:S02]  /*162a0*/  SHFL.IDX P6, R14, R13, R12, R11 ;  /* 0x0000000c0d0e7389 */ /* 0x00006400000c000b */
[----:B01----:R-:W-:Y:S01]  /*162b0*/  ENDCOLLECTIVE ;  /* 0x000000000000791b */ /* 0x003fe20003800000 */
.L_x_10394:
[----:B------:R-:W-:Y:S01]  /*162c0*/  ULDC.64 UR4, c[0x0][0x208] ;  /* 0x0000820000047ab9 */ /* 0x000fe20000000a00 */
[----:B------:R-:W-:Y:S01]  /*162d0*/  IMAD.MOV.U32 R5, RZ, RZ, R21 ;  /* 0x000000ffff057224 */ /* 0x000fe200078e0015 */
[----:B------:R-:W-:Y:S01]  /*162e0*/  @!P3 LEA R21, R6, UR38, 0x1 ;  /* 0x000000260615bc11 */ /* 0x000fe2000f8e08ff */
[----:B------:R-:W-:Y:S02]  /*162f0*/  IMAD.MOV.U32 R13, RZ, RZ, R9 ;  /* 0x000000ffff0d7224 */ /* 0x000fe400078e0009 */
[----:B------:R-:W-:Y:S02]  /*16300*/  IMAD.MOV.U32 R12, RZ, RZ, 0x1 ;  /* 0x00000001ff0c7424 */ /* 0x000fe400078e00ff */
[----:B------:R-:W-:-:S04]  /*16310*/  IMAD.MOV.U32 R22, RZ, RZ, R14 ;  /* 0x000000ffff167224 */ /* 0x000fc800078e000e */
        /* <DEDUP_REMOVED lines=11> */
.L_x_10395:
[----:B------:R-:W-:Y:S02]  /*163d0*/  IMAD.MOV.U32 R13, RZ, RZ, R8 ;  /* 0x000000ffff0d7224 */ /* 0x000fe400078e0008 */
[----:B------:R-:W-:-:S07]  /*163e0*/  IMAD.MOV.U32 R9, RZ, RZ, R14 ;  /* 0x000000ffff097224 */ /* 0x000fce00078e000e */
[----:B------:R-:W-:Y:S05]  /*163f0*/  WARPSYNC.COLLECTIVE R15, `(.L_x_10396) ;  /* 0x000000000f087348 */ /* 0x000fea0003c00000 */
[----:B------:R0:W1:Y:S02]  /*16400*/  SHFL.IDX P6, R14, R13, R12, R11 ;  /* 0x0000000c0d0e7389 */ /* 0x00006400000c000b */
[----:B01----:R-:W-:Y:S01]  /*16410*/  ENDCOLLECTIVE ;  /* 0x000000000000791b */ /* 0x003fe20003800000 */
.L_x_10396:
[----:B------:R-:W-:Y:S05]  /*16420*/  BRA `(.L_x_10397) ;  /* 0xffffffc800ec7947 */ /* 0x000fea000383ffff */
.L_x_10306:
[----:B0-----:R-:W-:-:S04]  /*16430*/  IMAD.U32 R5, RZ, RZ, UR38 ;  /* 0x00000026ff057e24 */ /* 0x001fc8000f8e00ff */
[----:B------:R0:W1:Y:S03]  /*16440*/  SYNCS.PHASECHK.TRANS64.TRYWAIT P0, [R5+URZ+0x2d820], R0 ;  /* 0x02d82000050075a7 */ /* 0x000066000800017f */
[----:B-1----:R-:W-:Y:S05]  /*16450*/  @!P0 NANOSLEEP.SYNCS 0x989680 ;  /* 0x009896800000895d */ /* 0x002fea0003900000 */
[----:B------:R-:W1:Y:S02]  /*16460*/  @!P0 SYNCS.PHASECHK.TRANS64 P0, [R5+URZ+0x2d820], R0 ;  /* 0x02d82000050085a7 */ /* 0x000e64000800007f */
[----:B-1----:R-:W-:Y:S05]  /*16470*/  @!P0 BRA `(.L_x_10306) ;  /* 0xfffffffc00ec8947 */ /* 0x002fea000383ffff */
[----:B------:R-:W-:Y:S05]  /*16480*/  BRA `(.L_x_10398) ;  /* 0xffffffcc00407947 */ /* 0x000fea000383ffff */
.L_x_10313:
[----:B0-----:R-:W-:-:S04]  /*16490*/  IMAD.U32 R5, RZ, RZ, UR38 ;  /* 0x00000026ff057e24 */ /* 0x001fc8000f8e00ff */
[----:B------:R0:W1:Y:S03]  /*164a0*/  SYNCS.PHASECHK.TRANS64.TRYWAIT P0, [R5+URZ+0x2d848], R12 ;  /* 0x02d8480c050075a7 */ /* 0x000066000800017f */
[----:B-1----:R-:W-:Y:S05]  /*164b0*/  @!P0 NANOSLEEP.SYNCS 0x989680 ;  /* 0x009896800000895d */ /* 0x002fea0003900000 */
[----:B------:R-:W1:Y:S02]  /*164c0*/  @!P0 SYNCS.PHASECHK.TRANS64 P0, [R5+URZ+0x2d848], R12 ;  /* 0x02d8480c050085a7 */ /* 0x000e64000800007f */
[----:B-1----:R-:W-:Y:S05]  /*164d0*/  @!P0 BRA `(.L_x_10313) ;  /* 0xfffffffc00ec8947 */ /* 0x002fea000383ffff */
[----:B------:R-:W-:Y:S05]  /*164e0*/  BRA `(.L_x_10399) ;  /* 0xffffffd000147947 */ /* 0x000fea000383ffff */
.L_x_10320:
[----:B0-----:R-:W-:-:S04]  /*164f0*/  IMAD.U32 R5, RZ, RZ, UR38 ;  /* 0x00000026ff057e24 */ /* 0x001fc8000f8e00ff */
[----:B------:R0:W1:Y:S03]  /*16500*/  SYNCS.PHASECHK.TRANS64.TRYWAIT P0, [R5+URZ+0x2d860], R12 ;  /* 0x02d8600c050075a7 */ /* 0x000066000800017f */
[----:B-1----:R-:W-:Y:S05]  /*16510*/  @!P0 NANOSLEEP.SYNCS 0x989680 ;  /* 0x009896800000895d */ /* 0x002fea0003900000 */
[----:B------:R-:W1:Y:S02]  /*16520*/  @!P0 SYNCS.PHASECHK.TRANS64 P0, [R5+URZ+0x2d860], R12 ;  /* 0x02d8600c050085a7 */ /* 0x000e64000800007f */
[----:B-1----:R-:W-:Y:S05]  /*16530*/  @!P0 BRA `(.L_x_10320) ;  /* 0xfffffffc00ec8947 */ /* 0x002fea000383ffff */
[----:B------:R-:W-:Y:S05]  /*16540*/  BRA `(.L_x_10400) ;  /* 0xffffffd000ec7947 */ /* 0x000fea000383ffff */
.L_x_10330:
[----:B0-----:R-:W-:-:S04]  /*16550*/  IMAD.U32 R5, RZ, RZ, UR38 ;  /* 0x00000026ff057e24 */ /* 0x001fc8000f8e00ff */
[----:B------:R0:W1:Y:S03]  /*16560*/  SYNCS.PHASECHK.TRANS64.TRYWAIT P0, [R5+URZ+0x2d840], R12 ;  /* 0x02d8400c050075a7 */ /* 0x000066000800017f */
[----:B-1----:R-:W-:Y:S05]  /*16570*/  @!P0 NANOSLEEP.SYNCS 0x989680 ;  /* 0x009896800000895d */ /* 0x002fea0003900000 */
[----:B------:R-:W1:Y:S02]  /*16580*/  @!P0 SYNCS.PHASECHK.TRANS64 P0, [R5+URZ+0x2d840], R12 ;  /* 0x02d8400c050085a7 */ /* 0x000e64000800007f */
[----:B-1----:R-:W-:Y:S05]  /*16590*/  @!P0 BRA `(.L_x_10330) ;  /* 0xfffffffc00ec8947 */ /* 0x002fea000383ffff */
[----:B------:R-:W-:Y:S05]  /*165a0*/  BRA `(.L_x_10401) ;  /* 0xffffffd8003c7947 */ /* 0x000fea000383ffff */
.L_x_10337:
[----:B0-----:R-:W-:-:S04]  /*165b0*/  IMAD.U32 R5, RZ, RZ, UR38 ;  /* 0x00000026ff057e24 */ /* 0x001fc8000f8e00ff */
[----:B------:R0:W1:Y:S03]  /*165c0*/  SYNCS.PHASECHK.TRANS64.TRYWAIT P0, [R5+URZ+0x2d868], R4 ;  /* 0x02d86804050075a7 */ /* 0x000066000800017f */
[----:B-1----:R-:W-:Y:S05]  /*165d0*/  @!P0 NANOSLEEP.SYNCS 0x989680 ;  /* 0x009896800000895d */ /* 0x002fea0003900000 */
[----:B------:R-:W1:Y:S02]  /*165e0*/  @!P0 SYNCS.PHASECHK.TRANS64 P0, [R5+URZ+0x2d868], R4 ;  /* 0x02d86804050085a7 */ /* 0x000e64000800007f */
[----:B-1----:R-:W-:Y:S05]  /*165f0*/  @!P0 BRA `(.L_x_10337) ;  /* 0xfffffffc00ec8947 */ /* 0x002fea000383ffff */
[----:B------:R-:W-:Y:S05]  /*16600*/  BRA `(.L_x_10402) ;  /* 0xffffffdc00147947 */ /* 0x000fea000383ffff */
.L_x_10347:
[----:B0-----:R-:W-:-:S04]  /*16610*/  IMAD.U32 R4, RZ, RZ, UR38 ;  /* 0x00000026ff047e24 */ /* 0x001fc8000f8e00ff */
[----:B------:R0:W1:Y:S03]  /*16620*/  SYNCS.PHASECHK.TRANS64.TRYWAIT P0, [R4+URZ+0x2d848], R9 ;  /* 0x02d84809040075a7 */ /* 0x000066000800017f */
[----:B-1----:R-:W-:Y:S05]  /*16630*/  @!P0 NANOSLEEP.SYNCS 0x989680 ;  /* 0x009896800000895d */ /* 0x002fea0003900000 */
[----:B------:R-:W1:Y:S02]  /*16640*/  @!P0 SYNCS.PHASECHK.TRANS64 P0, [R4+URZ+0x2d848], R9 ;  /* 0x02d84809040085a7 */ /* 0x000e64000800007f */
[----:B-1----:R-:W-:Y:S05]  /*16650*/  @!P0 BRA `(.L_x_10347) ;  /* 0xfffffffc00ec8947 */ /* 0x002fea000383ffff */
[----:B------:R-:W-:Y:S05]  /*16660*/  BRA `(.L_x_10403) ;  /* 0xffffffe000787947 */ /* 0x000fea000383ffff */
.L_x_10354:
[----:B0-----:R-:W-:-:S04]  /*16670*/  IMAD.U32 R4, RZ, RZ, UR38 ;  /* 0x00000026ff047e24 */ /* 0x001fc8000f8e00ff */
[----:B------:R0:W1:Y:S03]  /*16680*/  SYNCS.PHASECHK.TRANS64.TRYWAIT P0, [R4+URZ+0x2d860], R9 ;  /* 0x02d86009040075a7 */ /* 0x000066000800017f */
[----:B-1----:R-:W-:Y:S05]  /*16690*/  @!P0 NANOSLEEP.SYNCS 0x989680 ;  /* 0x009896800000895d */ /* 0x002fea0003900000 */
[----:B------:R-:W1:Y:S02]  /*166a0*/  @!P0 SYNCS.PHASECHK.TRANS64 P0, [R4+URZ+0x2d860], R9 ;  /* 0x02d86009040085a7 */ /* 0x000e64000800007f */
[----:B-1----:R-:W-:Y:S05]  /*166b0*/  @!P0 BRA `(.L_x_10354) ;  /* 0xfffffffc00ec8947 */ /* 0x002fea000383ffff */
[----:B------:R-:W-:Y:S05]  /*166c0*/  BRA `(.L_x_10404) ;  /* 0xffffffe4004c7947 */ /* 0x000fea000383ffff */
.L_x_10363:
[----:B0-----:R0:W1:Y:S02]  /*166d0*/  SYNCS.PHASECHK.TRANS64.TRYWAIT P0, [R4+URZ+0x2d860], R3 ;  /* 0x02d86003040075a7 */ /* 0x001064000800017f */
[----:B-1----:R-:W-:Y:S05]  /*166e0*/  @!P0 NANOSLEEP.SYNCS 0x989680 ;  /* 0x009896800000895d */ /* 0x002fea0003900000 */
[----:B------:R-:W1:Y:S02]  /*166f0*/  @!P0 SYNCS.PHASECHK.TRANS64 P0, [R4+URZ+0x2d860], R3 ;  /* 0x02d86003040085a7 */ /* 0x000e64000800007f */
[----:B-1----:R-:W-:Y:S05]  /*16700*/  @!P0 BRA `(.L_x_10363) ;  /* 0xfffffffc00f08947 */ /* 0x002fea000383ffff */
[----:B------:R-:W-:Y:S05]  /*16710*/  BRA `(.L_x_10405) ;  /* 0xffffffe800447947 */ /* 0x000fea000383ffff */
.L_x_10369:
[----:B0-----:R0:W1:Y:S02]  /*16720*/  SYNCS.PHASECHK.TRANS64.TRYWAIT P0, [R8+URZ+0x2d820], R3 ;  /* 0x02d82003080075a7 */ /* 0x001064000800017f */
[----:B-1----:R-:W-:Y:S05]  /*16730*/  @!P0 NANOSLEEP.SYNCS 0x989680 ;  /* 0x009896800000895d */ /* 0x002fea0003900000 */
[----:B------:R-:W1:Y:S02]  /*16740*/  @!P0 SYNCS.PHASECHK.TRANS64 P0, [R8+URZ+0x2d820], R3 ;  /* 0x02d82003080085a7 */ /* 0x000e64000800007f */
[----:B-1----:R-:W-:Y:S05]  /*16750*/  @!P0 BRA `(.L_x_10369) ;  /* 0xfffffffc00f08947 */ /* 0x002fea000383ffff */
[----:B------:R-:W-:Y:S05]  /*16760*/  BRA `(.L_x_10406) ;  /* 0xffffffec00447947 */ /* 0x000fea000383ffff */
.L_x_10370:
[----:B------:R-:W-:Y:S01]  /*16770*/  BSSY B0, `(.L_x_10407) ;  /* 0x0000008000007945 */ /* 0x000fe20003800000 */
[----:B------:R-:W-:Y:S02]  /*16780*/  IMAD.MOV.U32 R13, RZ, RZ, R17 ;  /* 0x000000ffff0d7224 */ /* 0x000fe400078e0011 */
[----:B------:R-:W-:Y:S02]  /*16790*/  IMAD.MOV.U32 R12, RZ, RZ, RZ ;  /* 0x000000ffff0c7224 */ /* 0x000fe400078e00ff */
[----:B------:R-:W-:Y:S02]  /*167a0*/  IMAD.MOV.U32 R11, RZ, RZ, 0x1f ;  /* 0x0000001fff0b7424 */ /* 0x000fe400078e00ff */
[----:B------:R-:W-:-:S07]  /*167b0*/  IMAD.MOV.U32 R15, RZ, RZ, -0x1 ;  /* 0xffffffffff0f7424 */ /* 0x000fce00078e00ff */
[----:B0-----:R-:W-:Y:S05]  /*167c0*/  WARPSYNC.COLLECTIVE R15, `(.L_x_10408) ;  /* 0x000000000f087348 */ /* 0x001fea0003c00000 */
[----:B------:R1:W2:Y:S02]  /*167d0*/  SHFL.IDX P6, R14, R13, R12, R11 ;  /* 0x0000000c0d0e7389 */ /* 0x0002a400000c000b */
[----:B012---:R-:W-:Y:S01]  /*167e0*/  ENDCOLLECTIVE ;  /* 0x000000000000791b */ /* 0x007fe20003800000 */
.L_x_10408:
[----:B------:R-:W-:Y:S05]  /*167f0*/  BSYNC B0 ;  /* 0x0000000000007941 */ /* 0x000fea0003800000 */
.L_x_10407:
[----:B------:R-:W-:Y:S05]  /*16800*/  BRA `(.L_x_10409) ;  /* 0xffffffec00287947 */ /* 0x000fea000383ffff */
.L_x_10371:
[----:B------:R-:W-:Y:S01]  /*16810*/  BSSY B0, `(.L_x_10410) ;  /* 0x0000006000007945 */ /* 0x000fe20003800000 */
[----:B------:R-:W-:-:S07]  /*16820*/  IMAD.MOV.U32 R15, RZ, RZ, -0x1 ;  /* 0xffffffffff0f7424 */ /* 0x000fce00078e00ff */
[----:B01----:R-:W-:Y:S05]  /*16830*/  WARPSYNC.COLLECTIVE R15, `(.L_x_10411) ;  /* 0x000000000f0c7348 */ /* 0x003fea0003c00000 */
[----:B------:R-:W-:Y:S02]  /*16840*/  ELECT P6, UR62, PT ;  /* 0x00000000003e782f */ /* 0x000fe400038c0000 */
[----:B------:R-:W-:Y:S01]  /*16850*/  MOV R14, UR62 ;  /* 0x0000003e000e7c02 */ /* 0x000fe20008000f00 */
[----:B01----:R-:W-:Y:S10]  /*16860*/  ENDCOLLECTIVE ;  /* 0x000000000000791b */ /* 0x003ff40003800000 */
.L_x_10411:
[----:B------:R-:W-:Y:S05]  /*16870*/  BSYNC B0 ;  /* 0x0000000000007941 */ /* 0x000fea0003800000 */
.L_x_10410:
[----:B------:R-:W-:Y:S05]  /*16880*/  BRA `(.L_x_10412) ;  /* 0xffffffec001c7947 */ /* 0x000fea000383ffff */
.L_x_10373:
[----:B0-----:R0:W2:Y:S02]  /*16890*/  SYNCS.PHASECHK.TRANS64.TRYWAIT P0, [R5+URZ], R4 ;  /* 0x00000004050075a7 */ /* 0x0010a4000800017f */
[----:B--2---:R-:W-:Y:S05]  /*168a0*/  @!P0 NANOSLEEP.SYNCS 0x989680 ;  /* 0x009896800000895d */ /* 0x004fea0003900000 */
[----:B------:R-:W2:Y:S02]  /*168b0*/  @!P0 SYNCS.PHASECHK.TRANS64 P0, [R5+URZ], R4 ;  /* 0x00000004050085a7 */ /* 0x000ea4000800007f */
[----:B--2---:R-:W-:Y:S05]  /*168c0*/  @!P0 BRA `(.L_x_10373) ;  /* 0xfffffffc00f08947 */ /* 0x004fea000383ffff */
[----:B------:R-:W-:Y:S05]  /*168d0*/  BRA `(.L_x_10413) ;  /* 0xffffffec00547947 */ /* 0x000fea000383ffff */
.L_x_10374:
[----:B--2---:R2:W3:Y:S02]  /*168e0*/  SYNCS.PHASECHK.TRANS64.TRYWAIT P0, [R3+URZ], R2 ;  /* 0x00000002030075a7 */ /* 0x0044e4000800017f */
[----:B---3--:R-:W-:Y:S05]  /*168f0*/  @!P0 NANOSLEEP.SYNCS 0x989680 ;  /* 0x009896800000895d */ /* 0x008fea0003900000 */
[----:B------:R-:W3:Y:S02]  /*16900*/  @!P0 SYNCS.PHASECHK.TRANS64 P0, [R3+URZ], R2 ;  /* 0x00000002030085a7 */ /* 0x000ee4000800007f */
[----:B---3--:R-:W-:Y:S05]  /*16910*/  @!P0 BRA `(.L_x_10374) ;  /* 0xfffffffc00f08947 */ /* 0x008fea000383ffff */
[----:B------:R-:W-:Y:S05]  /*16920*/  BRA `(.L_x_10414) ;  /* 0xffffffec00487947 */ /* 0x000fea000383ffff */
.L_x_10376:
[----:B0-----:R0:W2:Y:S02]  /*16930*/  SYNCS.PHASECHK.TRANS64.TRYWAIT P0, [R5+URZ], R4 ;  /* 0x00000004050075a7 */ /* 0x0010a4000800017f */
[----:B--2---:R-:W-:Y:S05]  /*16940*/  @!P0 NANOSLEEP.SYNCS 0x989680 ;  /* 0x009896800000895d */ /* 0x004fea0003900000 */
[----:B------:R-:W2:Y:S02]  /*16950*/  @!P0 SYNCS.PHASECHK.TRANS64 P0, [R5+URZ], R4 ;  /* 0x00000004050085a7 */ /* 0x000ea4000800007f */
[----:B--2---:R-:W-:Y:S05]  /*16960*/  @!P0 BRA `(.L_x_10376) ;  /* 0xfffffffc00f08947 */ /* 0x004fea000383ffff */
[----:B------:R-:W-:Y:S05]  /*16970*/  BRA `(.L_x_10415) ;  /* 0xffffffec004c7947 */ /* 0x000fea000383ffff */
.L_x_10416:
        /* <DEDUP_REMOVED lines=16> */
.L_x_14869:


//--------------------- .text._ZN7cutlass13device_kernelIN5flash11enable_sm90INS1_16FlashAttnFwdSm90INS1_25CollectiveMainloopFwdSm90ILi2EN4cute5tupleIJNS5_1CILi1EEES8_S8_EEENS6_IJNS7_ILi192EEENS7_ILi128EEENS7_ILi96EEEEEELi96ENS_6half_tEfNS_4arch4Sm90ELb0ELb1ELb1ELb1ELb0ELb0ELb0ELb0ELb1ELb1ELb1ELb0EEENS1_21CollectiveEpilogueFwdINS6_IJSA_SC_SB_EEES9_SE_SG_Li384ELb1ELb1ELb1ELb0EEENS1_36VarlenDynamicPersistentTileSchedulerILi192ELi128ELi384ELi128ELb1ELb1ELb1ELb1ELb0ELb1EEEEEEEEEvNT_6ParamsE --------------------------
	.section	.text._ZN7cutlass13device_kernelIN5flash11enable_sm90INS1_16FlashAttnFwdSm90INS1_25CollectiveMainloopFwdSm90ILi2EN4cute5tupleIJNS5_1CILi1EEES8_S8_EEENS6_IJNS7_ILi192EEENS7_ILi128EEENS7_ILi96EEEEEELi96ENS_6half_tEfNS_4arch4Sm90ELb0ELb1ELb1ELb1ELb0ELb0ELb0ELb0ELb1ELb1ELb1ELb0EEENS1_21CollectiveEpilogueFwdINS6_IJSA_SC_SB_EEES9_SE_SG_Li384ELb1ELb1ELb1ELb0EEENS1_36VarlenDynamicPersistentTileSchedulerILi192ELi128ELi384ELi128ELb1ELb1ELb1ELb1ELb0ELb1EEEEEEEEEvNT_6ParamsE,"ax",@progbits
	.align	128
.text._ZN7cutlass13device_kernelIN5flash11enable_sm90INS1_16FlashAttnFwdSm90INS1_25CollectiveMainloopFwdSm90ILi2EN4cute5tupleIJNS5_1CILi1EEES8_S8_EEENS6_IJNS7_ILi192EEENS7_ILi128EEENS7_ILi96EEEEEELi96ENS_6half_tEfNS_4arch4Sm90ELb0ELb1ELb1ELb1ELb0ELb0ELb0ELb0ELb1ELb1ELb1ELb0EEENS1_21CollectiveEpilogueFwdINS6_IJSA_SC_SB_EEES9_SE_SG_Li384ELb1ELb1ELb1ELb0EEENS1_36VarlenDynamicPersistentTileSchedulerILi192ELi128ELi384ELi128ELb1ELb1ELb1ELb1ELb0ELb1EEEEEEEEEvNT_6ParamsE:
        .type           _ZN7cutlass13device_kernelIN5flash11enable_sm90INS1_16FlashAttnFwdSm90INS1_25CollectiveMainloopFwdSm90ILi2EN4cute5tupleIJNS5_1CILi1EEES8_S8_EEENS6_IJNS7_ILi192EEENS7_ILi128EEENS7_ILi96EEEEEELi96ENS_6half_tEfNS_4arch4Sm90ELb0ELb1ELb1ELb1ELb0ELb0ELb0ELb0ELb1ELb1ELb1ELb0EEENS1_21CollectiveEpilogueFwdINS6_IJSA_SC_SB_EEES9_SE_SG_Li384ELb1ELb1ELb1ELb0EEENS1_36VarlenDynamicPersistentTileSchedulerILi192ELi128ELi384ELi128ELb1ELb1ELb1ELb1ELb0ELb1EEEEEEEEEvNT_6ParamsE,@function
        .size           _ZN7cutlass13device_kernelIN5flash11enable_sm90INS1_16FlashAttnFwdSm90INS1_25CollectiveMainloopFwdSm90ILi2EN4cute5tupleIJNS5_1CILi1EEES8_S8_EEENS6_IJNS7_ILi192EEENS7_ILi128EEENS7_ILi96EEEEEELi96ENS_6half_tEfNS_4arch4Sm90ELb0ELb1ELb1ELb1ELb0ELb0ELb0ELb0ELb1ELb1ELb1ELb0EEENS1_21CollectiveEpilogueFwdINS6_IJSA_SC_SB_EEES9_SE_SG_Li384ELb1ELb1ELb1ELb0EEENS1_36VarlenDynamicPersistentTileSchedulerILi192ELi128ELi384ELi128ELb1ELb1ELb1ELb1ELb0ELb1EEEEEEEEEvNT_6ParamsE,(.L_x_14870 - _ZN7cutlass13device_kernelIN5flash11enable_sm90INS1_16FlashAttnFwdSm90INS1_25CollectiveMainloopFwdSm90ILi2EN4cute5tupleIJNS5_1CILi1EEES8_S8_EEENS6_IJNS7_ILi192EEENS7_ILi128EEENS7_ILi96EEEEEELi96ENS_6half_tEfNS_4arch4Sm90ELb0ELb1ELb1ELb1ELb0ELb0ELb0ELb0ELb1ELb1ELb1ELb0EEENS1_21CollectiveEpilogueFwdINS6_IJSA_SC_SB_EEES9_SE_SG_Li384ELb1ELb1ELb1ELb0EEENS1_36VarlenDynamicPersistentTileSchedulerILi192ELi128ELi384ELi128ELb1ELb1ELb1ELb1ELb0ELb1EEEEEEEEEvNT_6ParamsE)
        .other          _ZN7cutlass13device_kernelIN5flash11enable_sm90INS1_16FlashAttnFwdSm90INS1_25CollectiveMainloopFwdSm90ILi2EN4cute5tupleIJNS5_1CILi1EEES8_S8_EEENS6_IJNS7_ILi192EEENS7_ILi128EEENS7_ILi96EEEEEELi96ENS_6half_tEfNS_4arch4Sm90ELb0ELb1ELb1ELb1ELb0ELb0ELb0ELb0ELb1ELb1ELb1ELb0EEENS1_21CollectiveEpilogueFwdINS6_IJSA_SC_SB_EEES9_SE_SG_Li384ELb1ELb1ELb1ELb0EEENS1_36VarlenDynamicPersistentTileSchedulerILi192ELi128ELi384ELi128ELb1ELb1ELb1ELb1ELb0ELb1EEEEEEEEEvNT_6ParamsE,@"STO_CUDA_ENTRY STV_DEFAULT"
_ZN7cutlass13device_kernelIN5flash11enable_sm90INS1_16FlashAttnFwdSm90INS1_25CollectiveMainloopFwdSm90ILi2EN4cute5tupleIJNS5_1CILi1EEES8_S8_EEENS6_IJNS7_ILi192EEENS7_ILi128EEENS7_ILi96EEEEEELi96ENS_6half_tEfNS_4arch4Sm90ELb0ELb1ELb1ELb1ELb0ELb0ELb0ELb0ELb1ELb1ELb1ELb0EEENS1_21CollectiveEpilogueFwdINS6_IJSA_SC_SB_EEES9_SE_SG_Li384ELb1ELb1ELb1ELb0EEENS1_36VarlenDynamicPersistentTileSchedulerILi192ELi128ELi384ELi128ELb1ELb1ELb1ELb1ELb0ELb1EEEEEEEEEvNT_6ParamsE:
        /* <DEDUP_REMOVED lines=18> */
.L_x_10418:
[----:B------:R-:W-:Y:S05]  /*0120*/  BSYNC B0 ;  /* 0x0000000000007941 */ /* 0x000fea0003800000 */
.L_x_10417:
        /* <DEDUP_REMOVED lines=41> */
.L_x_10419:
        /* <DEDUP_REMOVED lines=22> */
.L_x_10420:
        /* <DEDUP_REMOVED lines=18> */
.L_x_10421:
        /* <DEDUP_REMOVED lines=22> */
.L_x_10422:
        /* <DEDUP_REMOVED lines=22> */
.L_x_10423:
[----:B------:R-:W-:Y:S01]  /*0900*/  PLOP3.LUT P0, PT, PT, PT, UP0, 0x80, 0x0 ;  /* 0x000000000000781c */ /* 0x000fe20003f0f008 */
[----:B------:R-:W-:Y:S01]  /*0910*/  UMOV UR36, 0x1 ;  /* 0x0000000100247882 */ /* 0x000fe20000000000 */
[----:B------:R-:W-:Y:S01]  /*0920*/  NOP ;  /* 0x0000000000007918 */ /* 0x000fe20000000000 */
[----:B------:R-:W-:Y:S01]  /*0930*/  USEL UR36, UR36, 0x2, !UP0 ;  /* 0x0000000224247887 */ /* 0x000fe2000c000000 */
[----:B------:R-:W-:Y:S01]  /*0940*/  ULDC.64 UR52, c[0x0][0x208] ;  /* 0x0000820000347ab9 */ /* 0x000fe20000000a00 */
[----:B012-4-:R-:W-:Y:S08]  /*0950*/  BAR.SYNC.DEFER_BLOCKING 0x0 ;  /* 0x0000000000007b1d */ /* 0x017ff00000010000 */
[----:B------:R-:W-:Y:S05]  /*0960*/  @!P0 BRA `(.L_x_10424) ;  /* 0x00000124000c8947 */ /* 0x000fea0003800000 */
.L_x_10425:
        /* <DEDUP_REMOVED lines=18> */
[----:B------:R-:W-:Y:S01]  /*0a90*/  VIADD R13, R2, 0xffffff80 ;  /* 0xffffff80020d7836 */ /* 0x000fe20000000000 */
[----:B------:R-:W-:Y:S01]  /*0aa0*/  R2UR UR5, R9 ;  /* 0x00000000090572ca */ /* 0x000fe200000e0000 */
[----:B------:R-:W-:Y:S01]  /*0ab0*/  IMAD.MOV.U32 R18, RZ, RZ, 0x40 ;  /* 0x00000040ff127424 */ /* 0x000fe200078e00ff */
[----:B------:R-:W-:Y:S01]  /*0ac0*/  R2UR UR7, R10 ;  /* 0x000000000a0772ca */ /* 0x000fe200000e0000 */
[----:B------:R-:W-:Y:S01]  /*0ad0*/  ULOP3.LUT UR50, UR36, 0x1, URZ, 0xfc, !UPT ;  /* 0x0000000124327892 */ /* 0x000fe2000f8efc3f */
[----:B------:R-:W-:Y:S01]  /*0ae0*/  SHF.R.S32.HI R0, RZ, 0x1f, R13 ;  /* 0x0000001fff007819 */ /* 0x000fe2000001140d */
[----:B------:R-:W-:Y:S01]  /*0af0*/  UMOV UR49, URZ ;  /* 0x0000003f00317c82 */ /* 0x000fe20008000000 */
[----:B------:R-:W-:Y:S01]  /*0b00*/  R2UR UR6, R11 ;  /* 0x000000000b0672ca */ /* 0x000fe200000e0000 */
[----:B------:R-:W-:Y:S01]  /*0b10*/  UMOV UR51, URZ ;  /* 0x0000003f00337c82 */ /* 0x000fe20008000000 */
[CC--:B------:R-:W-:Y:S01]  /*0b20*/  LEA.HI R3, R0.reuse, R13.reuse, RZ, 0x4 ;  /* 0x0000000d00037211 */ /* 0x0c0fe200078f20ff */
[----:B------:R-:W-:Y:S01]  /*0b30*/  UMOV UR48, URZ ;  /* 0x0000003f00307c82 */ /* 0x000fe20008000000 */
[----:B------:R-:W-:-:S02]  /*0b40*/  LEA.HI R2, R0, R13, RZ, 0x7 ;  /* 0x0000000d00027211 */ /* 0x000fc400078f38ff */
[----:B------:R-:W-:Y:S02]  /*0b50*/  LOP3.LUT R4, R3, 0xfffffff0, RZ, 0xc0, !PT ;  /* 0xfffffff003047812 */ /* 0x000fe400078ec0ff */
[----:B------:R-:W-:Y:S02]  /*0b60*/  SHF.R.S32.HI R6, RZ, 0x4, R3 ;  /* 0x00000004ff067819 */ /* 0x000fe40000011403 */
[----:B------:R-:W-:Y:S01]  /*0b70*/  LOP3.LUT R152, R2, 0xffffff80, RZ, 0xc0, !PT ;  /* 0xffffff8002987812 */ /* 0x000fe200078ec0ff */
[----:B------:R-:W-:Y:S01]  /*0b80*/  IMAD.IADD R4, R13, 0x1, -R4 ;  /* 0x000000010d047824 */ /* 0x000fe200078e0a04 */
[----:B------:R-:W-:Y:S02]  /*0b90*/  LEA.HI R3, R3, R6, RZ, 0x1 ;  /* 0x0000000603037211 */ /* 0x000fe400078f08ff */
[----:B------:R-:W-:Y:S01]  /*0ba0*/  LEA.HI R7, R0, R13, RZ, 0x5 ;  /* 0x0000000d00077211 */ /* 0x000fe200078f28ff */
[----:B------:R-:W-:Y:S01]  /*0bb0*/  IMAD.IADD R152, R13, 0x1, -R152 ;  /* 0x000000010d987824 */ /* 0x000fe200078e0a98 */
[----:B------:R-:W-:-:S02]  /*0bc0*/  LOP3.LUT R5, R3, 0x1ffffffe, RZ, 0xc0, !PT ;  /* 0x1ffffffe03057812 */ /* 0x000fc400078ec0ff */
[----:B------:R-:W-:Y:S02]  /*0bd0*/  SHF.R.S32.HI R3, RZ, 0x1f, R4 ;  /* 0x0000001fff037819 */ /* 0x000fe40000011404 */
[----:B------:R-:W-:Y:S01]  /*0be0*/  SHF.R.S32.HI R9, RZ, 0x1f, R152 ;  /* 0x0000001fff097819 */ /* 0x000fe20000011498 */
[----:B------:R-:W-:Y:S01]  /*0bf0*/  IMAD.IADD R5, R6, 0x1, -R5 ;  /* 0x0000000106057824 */ /* 0x000fe200078e0a05 */
[----:B------:R-:W-:Y:S02]  /*0c00*/  LEA.HI R3, R3, R4, RZ, 0x3 ;  /* 0x0000000403037211 */ /* 0x000fe400078f18ff */
[----:B------:R-:W-:Y:S01]  /*0c10*/  LEA.HI R8, R9, R152, RZ, 0x2 ;  /* 0x0000009809087211 */ /* 0x000fe200078f10ff */
[----:B------:R-:W-:Y:S01]  /*0c20*/  IMAD.SHL.U32 R5, R5, 0x8, RZ ;  /* 0x0000000805057824 */ /* 0x000fe200078e00ff */
[----:B------:R-:W-:Y:S01]  /*0c30*/  SHF.R.S32.HI R7, RZ, 0x5, R7 ;  /* 0x00000005ff077819 */ /* 0x000fe20000011407 */
[----:B------:R-:W-:Y:S01]  /*0c40*/  IMAD.SHL.U32 R6, R3, 0x40, RZ ;  /* 0x0000004003067824 */ /* 0x000fe200078e00ff */
[----:B------:R-:W-:-:S02]  /*0c50*/  SHF.R.S32.HI R10, RZ, 0x2, R8 ;  /* 0x00000002ff0a7819 */ /* 0x000fc40000011408 */
[----:B------:R-:W-:Y:S01]  /*0c60*/  SHF.R.S32.HI R11, RZ, 0x1f, R8 ;  /* 0x0000001fff0b7819 */ /* 0x000fe20000011408 */
[----:B------:R-:W-:Y:S01]  /*0c70*/  IMAD R12, R7, 0x10, R4 ;  /* 0x00000010070c7824 */ /* 0x000fe200078e0204 */
[----:B------:R-:W-:Y:S02]  /*0c80*/  LOP3.LUT R3, R3, 0xfffffff8, RZ, 0xc0, !PT ;  /* 0xfffffff803037812 */ /* 0x000fe400078ec0ff */
[----:B------:R-:W-:Y:S02]  /*0c90*/  SHF.R.S32.HI R14, RZ, 0x7, R2 ;  /* 0x00000007ff0e7819 */ /* 0x000fe40000011402 */
[----:B------:R-:W-:Y:S01]  /*0ca0*/  LEA.HI R11, R11, R10, RZ, 0x3 ;  /* 0x0000000a0b0b7211 */ /* 0x000fe200078f18ff */
[----:B------:R-:W-:Y:S01]  /*0cb0*/  IMAD.IADD R3, R4, 0x1, -R3 ;  /* 0x0000000104037824 */ /* 0x000fe200078e0a03 */
[----:B------:R-:W-:Y:S01]  /*0cc0*/  LEA.HI R9, R9, R152, RZ, 0x5 ;  /* 0x0000009809097211 */ /* 0x000fe200078f28ff */
[----:B------:R-:W-:Y:S01]  /*0cd0*/  IMAD.HI R4, R14, 0x55555556, RZ ;  /* 0x555555560e047827 */ /* 0x000fe200078e02ff */
[----:B------:R-:W-:-:S02]  /*0ce0*/  LOP3.LUT R11, R11, 0xfffffff8, RZ, 0xc0, !PT ;  /* 0xfffffff80b0b7812 */ /* 0x000fc400078ec0ff */
[----:B------:R-:W-:Y:S01]  /*0cf0*/  LOP3.LUT R6, R6, 0x7ffffe00, RZ, 0xc0, !PT ;  /* 0x7ffffe0006067812 */ /* 0x000fe200078ec0ff */
[----:B------:R-:W-:Y:S01]  /*0d00*/  IMAD.SHL.U32 R2, R3, 0x40, RZ ;  /* 0x0000004003027824 */ /* 0x000fe200078e00ff */
[----:B------:R-:W-:Y:S01]  /*0d10*/  LEA.HI R4, R4, R4, RZ, 0x1 ;  /* 0x0000000404047211 */ /* 0x000fe200078f08ff */
[----:B------:R-:W-:Y:S01]  /*0d20*/  IMAD.IADD R10, R10, 0x1, -R11 ;  /* 0x000000010a0a7824 */ /* 0x000fe200078e0a0b */
[----:B------:R-:W-:Y:S01]  /*0d30*/  SHF.R.S32.HI R9, RZ, 0x5, R9 ;  /* 0x00000005ff097819 */ /* 0x000fe20000011409 */
[----:B------:R-:W-:Y:S01]  /*0d40*/  IMAD R6, R7, 0x400, R6 ;  /* 0x0000040007067824 */ /* 0x000fe200078e0206 */
[----:B------:R-:W-:Y:S01]  /*0d50*/  LOP3.LUT R2, R2, 0x1c0, RZ, 0xc0, !PT ;  /* 0x000001c002027812 */ /* 0x000fe200078ec0ff */
[--C-:B------:R-:W-:Y:S01]  /*0d60*/  IMAD.U32 R7, R12, 0x20, R5.reuse ;  /* 0x000000200c077824 */ /* 0x100fe200078e0005 */
[----:B------:R-:W-:Y:S01]  /*0d70*/  LEA.HI R0, R0, R13, RZ, 0x2 ;  /* 0x0000000d00007211 */ /* 0x000fe200078f10ff */
[----:B------:R-:W-:Y:S01]  /*0d80*/  IMAD R4, R4, -0x3, R14 ;  /* 0xfffffffd04047824 */ /* 0x000fe200078e020e */
[----:B------:R-:W-:Y:S01]  /*0d90*/  LOP3.LUT R5, R2, 0x8, R5, 0xf8, !PT ;  /* 0x0000000802057812 */ /* 0x000fe200078ef805 */
[----:B------:R-:W-:Y:S01]  /*0da0*/  IMAD R9, R9, 0x10, R10 ;  /* 0x0000001009097824 */ /* 0x000fe200078e020a */
[----:B------:R-:W-:Y:S01]  /*0db0*/  SHF.R.U32.HI R2, RZ, 0x3, R2 ;  /* 0x00000003ff027819 */ /* 0x000fe20000011602 */
[----:B------:R0:W-:Y:S01]  /*0dc0*/  STL [R1+0x20], R7 ;  /* 0x0000200701007387 */ /* 0x0001e20000100800 */
[----:B------:R-:W-:Y:S01]  /*0dd0*/  LOP3.LUT R150, R0, 0xfffffffc, RZ, 0xc0, !PT ;  /* 0xfffffffc00967812 */ /* 0x000fe200078ec0ff */
[----:B------:R-:W-:Y:S01]  /*0de0*/  IMAD R11, R4, 0x40, R9 ;  /* 0x00000040040b7824 */ /* 0x000fe200078e0209 */
[----:B------:R-:W-:-:S02]  /*0df0*/  LOP3.LUT R5, R5, R2, RZ, 0x3c, !PT ;  /* 0x0000000205057212 */ /* 0x000fc400078e3cff */
[----:B------:R-:W-:Y:S01]  /*0e00*/  R2P PR, R3, 0x6 ;  /* 0x0000000603007804 */ /* 0x000fe20000000000 */
[----:B------:R-:W-:Y:S01]  /*0e10*/  IMAD.IADD R150, R13, 0x1, -R150 ;  /* 0x000000010d967824 */ /* 0x000fe200078e0a96 */
[----:B------:R1:W-:Y:S01]  /*0e20*/  STL [R1+0x1c], R11 ;  /* 0x00001c0b01007387 */ /* 0x0003e20000100800 */
[----:B------:R-:W-:Y:S01]  /*0e30*/  IMAD.IADD R5, R6, 0x1, R5 ;  /* 0x0000000106057824 */ /* 0x000fe200078e0205 */
[----:B------:R-:W-:Y:S01]  /*0e40*/  SHF.R.S32.HI R151, RZ, 0x2, R0 ;  /* 0x00000002ff977819 */ /* 0x000fe20000011400 */
[----:B------:R-:W-:Y:S01]  /*0e50*/  IMAD.SHL.U32 R137, R150, 0x8, RZ ;  /* 0x0000000896897824 */ /* 0x000fe200078e00ff */
[----:B0-----:R-:W-:Y:S02]  /*0e60*/  LOP3.LUT R7, R8, 0x7ffffffc, RZ, 0xc0, !PT ;  /* 0x7ffffffc08077812 */ /* 0x001fe400078ec0ff */
[----:B------:R-:W-:Y:S01]  /*0e70*/  LEA.HI R2, R150, R150, RZ, 0x1 ;  /* 0x0000009696027211 */ /* 0x000fe200078f08ff */
[----:B------:R-:W-:Y:S01]  /*0e80*/  VIADD R140, R137, 0x40 ;  /* 0x00000040898c7836 */ /* 0x000fe20000000000 */
[----:B------:R-:W-:Y:S01]  /*0e90*/  LEA R17, R5, UR42, 0x1 ;  /* 0x0000002a05117c11 */ /* 0x000fe2000f8e08ff */
[----:B------:R-:W-:Y:S01]  /*0ea0*/  IMAD.IADD R7, R152, 0x1, -R7 ;  /* 0x0000000198077824 */ /* 0x000fe200078e0a07 */
[----:B------:R-:W-:Y:S01]  /*0eb0*/  LOP3.LUT R3, R2, 0x1ffffffe, RZ, 0xc0, !PT ;  /* 0x1ffffffe02037812 */ /* 0x000fe200078ec0ff */
[----:B------:R-:W-:Y:S01]  /*0ec0*/  VIADD R138, R137, 0x20 ;  /* 0x00000020898a7836 */ /* 0x000fe20000000000 */
[----:B------:R-:W-:Y:S01]  /*0ed0*/  SEL R18, R18, 0xffffffc0, !P2 ;  /* 0xffffffc012127807 */ /* 0x000fe20005000000 */
[----:B------:R-:W-:Y:S01]  /*0ee0*/  IMAD.SHL.U32 R16, R7, 0x2, RZ ;  /* 0x0000000207107824 */ /* 0x000fe200078e00ff */
[----:B------:R-:W-:Y:S01]  /*0ef0*/  SHF.R.S32.HI R0, RZ, 0x1f, R140 ;  /* 0x0000001fff007819 */ /* 0x000fe2000001148c */
[----:B------:R-:W-:Y:S01]  /*0f00*/  VIADD R19, R17, 0x21800 ;  /* 0x0002180011137836 */ /* 0x000fe20000000000 */
        /* <DEDUP_REMOVED lines=15> */
[----:B------:R-:W-:Y:S01]  /*1000*/  VIADD R22, R17, 0x21820 ;  /* 0x0002182011167836 */ /* 0x000fe20000000000 */
[----:B------:R-:W-:Y:S01]  /*1010*/  SHF.R.S32.HI R154, RZ, 0x1f, R142 ;  /* 0x0000001fff9a7819 */ /* 0x000fe2000001148e */
[----:B------:R-:W-:Y:S01]  /*1020*/  IMAD.IADD R3, R150, 0x1, -R3 ;  /* 0x0000000196037824 */ /* 0x000fe200078e0a03 */
[----:B------:R-:W-:Y:S01]  /*1030*/  SHF.R.S32.HI R153, RZ, 0x1f, R141 ;  /* 0x0000001fff997819 */ /* 0x000fe2000001148d */
[----:B------:R-:W-:-:S02]  /*1040*/  @P1 VIADD R22, R19, 0xffffffe0 ;  /* 0xffffffe013161836 */ /* 0x000fc40000000000 */
[----:B------:R-:W-:Y:S02]  /*1050*/  IMAD.IADD R19, R19, 0x1, R18 ;  /* 0x0000000113137824 */ /* 0x000fe400078e0212 */
[----:B------:R-:W-:Y:S02]  /*1060*/  VIADD R139, R16, 0x18 ;  /* 0x00000018108b7836 */ /* 0x000fe40000000000 */
[----:B------:R-:W-:Y:S02]  /*1070*/  IMAD R136, R3, 0x8, R11 ;  /* 0x0000000803887824 */ /* 0x000fe400078e020b */
[----:B------:R-:W-:Y:S02]  /*1080*/  IMAD.IADD R18, R18, 0x1, R22 ;  /* 0x0000000112127824 */ /* 0x000fe400078e0216 */
[----:B-1----:R-:W-:-:S07]  /*1090*/  VIADD R23, R22, 0x6000 ;  /* 0x0000600016177836 */ /* 0x002fce0000000000 */
.L_x_10521:
        /* <DEDUP_REMOVED lines=11> */
[----:B012---:R-:W-:Y:S02]  /*1150*/  IMAD.U32 R2, RZ, RZ, UR8 ;  /* 0x00000008ff027e24 */ /* 0x007fe4000f8e00ff */
[----:B----4-:R-:W-:Y:S01]  /*1160*/  IMAD.U32 R3, RZ, RZ, UR9 ;  /* 0x00000009ff037e24 */ /* 0x010fe2000f8e00ff */
[----:B------:R-:W-:Y:S02]  /*1170*/  @UP1 UIMAD.WIDE UR8, UR6, 0x4, UR10 ;  /* 0x00000004060818a5 */ /* 0x000fe4000f8e020a */
[----:B------:R-:W-:Y:S02]  /*1180*/  ULOP3.LUT UR4, UR7, 0xff000000, URZ, 0xc0, !UPT ;  /* 0xff00000007047892 */ /* 0x000fe4000f8ec03f */
[----:B------:R-:W2:Y:S01]  /*1190*/  @P0 LDG.E R2, desc[UR52][R2.64] ;  /* 0x0000003402020981 */ /* 0x000ea2000c1e1900 */
[----:B------:R-:W-:Y:S01]  /*11a0*/  ULDC.64 UR10, c[0x0][0xa20] ;  /* 0x00028800000a7ab9 */ /* 0x000fe20000000a00 */
[----:B------:R-:W-:-:S02]  /*11b0*/  IMAD.U32 R4, RZ, RZ, UR8 ;  /* 0x00000008ff047e24 */ /* 0x000fc4000f8e00ff */
        /* <DEDUP_REMOVED lines=33> */
.L_x_10426:
        /* <DEDUP_REMOVED lines=9> */
.L_x_10427:
        /* <DEDUP_REMOVED lines=13> */
.L_x_10428:
[----:B------:R-:W-:Y:S01]  /*1530*/  ULDC UR6, c[0x0][0x448] ;  /* 0x0001120000067ab9 */ /* 0x000fe20000000800 */
[----:B------:R-:W-:Y:S02]  /*1540*/  UIMAD UR40, UR5, 0xc0, URZ ;  /* 0x000000c0052878a4 */ /* 0x000fe4000f8e023f */
        /* <DEDUP_REMOVED lines=24> */
.L_x_10430:
[----:B------:R-:W-:-:S11]  /*16d0*/  UISETP.NE.AND UP1, UPT, UR5, 0x1, UPT ;  /* 0x000000010500788c */ /* 0x000fd6000bf25270 */
[----:B------:R-:W-:Y:S02]  /*16e0*/  @UP1 ULDC.64 UR10, c[0x0][0x9e8] ;  /* 0x00027a00000a1ab9 */ /* 0x000fe40000000a00 */
[----:B------:R-:W-:-:S04]  /*16f0*/  UIMAD.WIDE.U32 UR6, UR8, UR10, URZ ;  /* 0x0000000a080672a5 */ /* 0x000fc8000f8e003f */
[----:B------:R-:W-:-:S12]  /*1700*/  @UP1 USHF.R.U32.HI UR8, URZ, UR11, UR7 ;  /* 0x0000000b3f081299 */ /* 0x000fd80008011607 */
.L_x_10431:
[----:B------:R-:W-:-:S04]  /*1710*/  UIMAD UR8, UR8, UR5, UR5 ;  /* 0x00000005080872a4 */ /* 0x000fc8000f8e0205 */
[----:B------:R-:W-:-:S04]  /*1720*/  UISETP.LT.AND UP1, UPT, UR4, UR8, UPT ;  /* 0x000000080400728c */ /* 0x000fc8000bf21270 */
[----:B------:R-:W-:-:S12]  /*1730*/  USEL UR4, UR4, UR8, UP1 ;  /* 0x0000000804047287 */ /* 0x000fd80008800000 */
.L_x_10429:
        /* <DEDUP_REMOVED lines=30> */
.L_x_10433:
[----:B------:R-:W-:-:S11]  /*1920*/  UISETP.NE.AND UP0, UPT, UR5, 0x1, UPT ;  /* 0x000000010500788c */ /* 0x000fd6000bf05270 */
[----:B------:R-:W-:Y:S02]  /*1930*/  @UP0 ULDC.64 UR10, c[0x0][0x9e8] ;  /* 0x00027a00000a0ab9 */ /* 0x000fe40000000a00 */
[----:B------:R-:W-:-:S04]  /*1940*/  UIMAD.WIDE.U32 UR8, UR7, UR10, URZ ;  /* 0x0000000a070872a5 */ /* 0x000fc8000f8e003f */
[----:B------:R-:W-:-:S12]  /*1950*/  @UP0 USHF.R.U32.HI UR7, URZ, UR11, UR9 ;  /* 0x0000000b3f070299 */ /* 0x000fd80008011609 */
.L_x_10434:
[----:B------:R-:W-:-:S04]  /*1960*/  UIMAD UR5, UR7, UR5, URZ ;  /* 0x00000005070572a4 */ /* 0x000fc8000f8e023f */
[----:B------:R-:W-:-:S04]  /*1970*/  UISETP.LT.AND UP0, UPT, UR4, UR5, UPT ;  /* 0x000000050400728c */ /* 0x000fc8000bf01270 */
[----:B------:R-:W-:-:S12]  /*1980*/  USEL UR4, UR4, UR5, !UP0 ;  /* 0x0000000504047287 */ /* 0x000fd8000c000000 */
.L_x_10432:
        /* <DEDUP_REMOVED lines=48> */
.L_x_10435:
        /* <DEDUP_REMOVED lines=33> */
[----:B------:R-:W0:Y:S02]  /*1ea0*/  S2R R4, SR_TID.X ;  /* 0x0000000000047919 */ /* 0x000e240000002100 */
[----:B0-----:R-:W-:-:S05]  /*1eb0*/  VIADD R5, R4, 0xffffff80 ;  /* 0xffffff8004057836 */ /* 0x001fca0000000000 */
[----:B------:R-:W-:-:S04]  /*1ec0*/  SHF.R.S32.HI R4, RZ, 0x1f, R5 ;  /* 0x0000001fff047819 */ /* 0x000fc80000011405 */
[----:B------:R-:W-:-:S04]  /*1ed0*/  LEA.HI R4, R4, R5, RZ, 0x7 ;  /* 0x0000000504047211 */ /* 0x000fc800078f38ff */
[----:B------:R-:W-:-:S05]  /*1ee0*/  SHF.R.S32.HI R4, RZ, 0x7, R4 ;  /* 0x00000007ff047819 */ /* 0x000fca0000011404 */
[----:B------:R-:W0:Y:S02]  /*1ef0*/  SHFL.IDX PT, R0, R4, RZ, 0x1f ;  /* 0x00001fff04007589 */ /* 0x000e2400000e0000 */
[----:B0-----:R-:W-:-:S13]  /*1f00*/  R2UR UR45, R0 ;  /* 0x00000000002d72ca */ /* 0x001fda00000e0000 */
[----:B------:R-:W-:-:S04]  /*1f10*/  UIMAD.WIDE UR4, UR45, 0x55555556, URZ ;  /* 0x555555562d0478a5 */ /* 0x000fc8000f8e023f */
[----:B------:R-:W-:Y:S02]  /*1f20*/  ULEA.HI UR54, UR5, UR5, URZ, 0x1 ;  /* 0x0000000505367291 */ /* 0x000fe4000f8f083f */
[----:B------:R-:W-:Y:S02]  /*1f30*/  UIADD3 UR5, UR42, 0x21800, URZ ;  /* 0x000218002a057890 */ /* 0x000fe4000fffe03f */
[----:B------:R-:W-:Y:S02]  /*1f40*/  UIMAD UR54, UR54, -0x3, UR45 ;  /* 0xfffffffd363678a4 */ /* 0x000fe4000f8e022d */
[----:B------:R-:W-:Y:S02]  /*1f50*/  ULOP3.LUT UP0, URZ, UR5, 0x3ff, URZ, 0xc0, !UPT ;  /* 0x000003ff053f7892 */ /* 0x000fe4000f80c03f */
[----:B------:R-:W-:Y:S02]  /*1f60*/  ULEA UR4, UR54, UR42, 0xc ;  /* 0x0000002a36047291 */ /* 0x000fe4000f8e603f */
[----:B------:R-:W-:-:S02]  /*1f70*/  ULEA UR5, UR54, UR5, 0xd ;  /* 0x0000000536057291 */ /* 0x000fc4000f8e683f */
[----:B------:R-:W-:Y:S01]  /*1f80*/  PLOP3.LUT P0, PT, PT, PT, UP0, 0x80, 0x0 ;  /* 0x000000000000781c */ /* 0x000fe20003f0f008 */
[----:B------:R-:W-:Y:S02]  /*1f90*/  UIADD3 UR4, UR4, 0xc400, URZ ;  /* 0x0000c40004047890 */ /* 0x000fe4000fffe03f */
[----:B------:R-:W-:Y:S02]  /*1fa0*/  USHF.R.U32.HI UR5, URZ, 0x4, UR5 ;  /* 0x000000043f057899 */ /* 0x000fe40008011605 */
[----:B------:R-:W-:Y:S02]  /*1fb0*/  USHF.R.U32.HI UR4, URZ, 0x4, UR4 ;  /* 0x000000043f047899 */ /* 0x000fe40008011604 */
[----:B------:R-:W-:Y:S02]  /*1fc0*/  ULOP3.LUT UR44, UR5, 0x3fff, URZ, 0xc0, !UPT ;  /* 0x00003fff052c7892 */ /* 0x000fe4000f8ec03f */
[----:B------:R-:W-:-:S04]  /*1fd0*/  ULOP3.LUT UR56, UR4, 0x3fff, URZ, 0xc0, !UPT ;  /* 0x00003fff04387892 */ /* 0x000fc8000f8ec03f */
[----:B------:R-:W-:Y:S08]  /*1fe0*/  @!P0 BRA `(.L_x_10437) ;  /* 0x0000000000408947 */ /* 0x000ff00003800000 */
        /* <DEDUP_REMOVED lines=16> */
.L_x_10437:
        /* <DEDUP_REMOVED lines=9> */
.L_x_10658:
[----:B------:R-:W-:Y:S05]  /*2180*/  @!P0 BRA `(.L_x_10439) ;  /* 0x0000000000048947 */ /* 0x000fea0003800000 */
[----:B------:R-:W-:Y:S01]  /*2190*/  BPT.TRAP 0x1 ;  /* 0x000000040000795c */ /* 0x000fe20000300000 */
.L_x_10439:
[----:B------:R-:W-:Y:S02]  /*21a0*/  IMAD.U32 R90, RZ, RZ, UR48 ;  /* 0x00000030ff5a7e24 */ /* 0x000fe4000f8e00ff */
[----:B0-----:R-:W-:-:S03]  /*21b0*/  IMAD.U32 R3, RZ, RZ, UR51 ;  /* 0x00000033ff037e24 */ /* 0x001fc6000f8e00ff */
[----:B------:R-:W-:Y:S02]  /*21c0*/  LEA R90, R90, UR42, 0x3 ;  /* 0x0000002a5a5a7c11 */ /* 0x000fe4000f8e18ff */
[----:B------:R-:W-:-:S04]  /*21d0*/  SHF.L.U32 R3, R3, 0x1f, RZ ;  /* 0x0000001f03037819 */ /* 0x000fc800000006ff */
[----:B------:R0:W1:Y:S01]  /*21e0*/  SYNCS.PHASECHK.TRANS64.TRYWAIT P2, [R90+URZ+0x2d830], R3 ;  /* 0x02d830035a0075a7 */ /* 0x000062000804017f */
[----:B------:R-:W-:Y:S05]  /*21f0*/  @!P0 BRA `(.L_x_10440) ;  /* 0x0000000000048947 */ /* 0x000fea0003800000 */
[----:B------:R-:W-:Y:S01]  /*2200*/  BPT.TRAP 0x1 ;  /* 0x000000040000795c */ /* 0x000fe20000300000 */
.L_x_10440:
[----:B------:R-:W2:Y:S02]  /*2210*/  S2R R0, SR_TID.X ;  /* 0x0000000000007919 */ /* 0x000ea40000002100 */
[----:B--2---:R-:W-:Y:S01]  /*2220*/  LOP3.LUT P1, RZ, R0, 0x7f, RZ, 0xc0, !PT ;  /* 0x0000007f00ff7812 */ /* 0x004fe2000782c0ff */
[----:B-1----:R-:W-:-:S12]  /*2230*/  @P2 BRA `(.L_x_10441) ;  /* 0x0000000000082947 */ /* 0x002fd80003800000 */
[----:B------:R-:W1:Y:S02]  /*2240*/  SYNCS.PHASECHK.TRANS64.TRYWAIT P2, [R90+URZ+0x2d830], R3 ;  /* 0x02d830035a0075a7 */ /* 0x000e64000804017f */
[----:B-1----:R-:W-:Y:S05]  /*2250*/  @!P2 BRA `(.L_x_10442) ;  /* 0x0000017c00a0a947 */ /* 0x002fea0003800000 */
.L_x_10441:
[----:B------:R-:W-:Y:S05]  /*2260*/  WARPSYNC.ALL ;  /* 0x0000000000007948 */ /* 0x000fea0003800000 */
[----:B------:R-:W-:Y:S01]  /*2270*/  UIADD3 UR4, UR42, 0x15400, URZ ;  /* 0x000154002a047890 */ /* 0x000fe2000fffe03f */
[----:B------:R-:W-:Y:S01]  /*2280*/  WARPGROUP.ARRIVE ;  /* 0x00000000000079c5 */ /* 0x000fe20000000000 */
[----:B------:R-:W-:Y:S01]  /*2290*/  UMOV UR5, 0x80000020 ;  /* 0x8000002000057882 */ /* 0x000fe20000000000 */
[----:B------:R-:W-:Y:S01]  /*22a0*/  UMOV UR7, 0x80000020 ;  /* 0x8000002000077882 */ /* 0x000fe20000000000 */
        /* <DEDUP_REMOVED lines=9> */
[----:B------:R-:W-:Y:S02]  /*2340*/  ULOP3.LUT UR4, UR56, 0x10000, URZ, 0xfc, !UPT ;  /* 0x0001000038047892 */ /* 0x000fe4000f8efc3f */
[----:B------:R-:W-:Y:S02]  /*2350*/  UIMAD UR6, UR48, 0x600, UR32 ;  /* 0x00000600300678a4 */ /* 0x000fe4000f8e0220 */
[----:B------:R-:W-:Y:S02]  /*2360*/  UIADD3 UR8, UR4, 0x2, URZ ;  /* 0x0000000204087890 */ /* 0x000fe4000fffe03f */
[----:B------:R-:W-:Y:S02]  /*2370*/  UIADD3 UR10, UR6, 0x2, URZ ;  /* 0x00000002060a7890 */ /* 0x000fe4000fffe03f */
[----:B------:R-:W-:-:S02]  /*2380*/  UIADD3 UR12, UR4, 0x300, URZ ;  /* 0x00000300040c7890 */ /* 0x000fc4000fffe03f */
[----:B------:R-:W-:Y:S02]  /*2390*/  UIADD3 UR14, UR6, 0x200, URZ ;  /* 0x00000200060e7890 */ /* 0x000fe4000fffe03f */
[----:B------:R-:W-:Y:S01]  /*23a0*/  HGMMA.64x128x16.F32 R24, gdesc[UR4], RZ, !UPT, gsb0 ;  /* 0x01e00000041879f0 */ /* 0x000fe2000c0008ff */
        /* <DEDUP_REMOVED lines=38> */
[----:B------:R-:W-:Y:S02]  /*2610*/  VIADD R65, R136, UR40 ;  /* 0x0000002888417c36 */ /* 0x000fe40008000000 */
[----:B------:R-:W-:Y:S01]  /*2620*/  FMUL.FTZ R91, R29, UR6 ;  /* 0x000000061d5b7c20 */ /* 0x000fe20008410000 */
[----:B------:R-:W-:Y:S01]  /*2630*/  FMUL.FTZ R12, R46, UR6 ;  /* 0x000000062e0c7c20 */ /* 0x000fe20008410000 */
[----:B------:R-:W-:Y:S01]  /*2640*/  FMUL.FTZ R13, R47, UR6 ;  /* 0x000000062f0d7c20 */ /* 0x000fe20008410000 */
[----:B------:R-:W-:Y:S01]  /*2650*/  @P2 IMAD.HI.U32 R29, R65, UR7, RZ ;  /* 0x00000007411d2c27 */ /* 0x000fe2000f8e00ff */
[----:B------:R-:W-:-:S03]  /*2660*/  @UP0 ULDC UR7, c[0x0][0x450] ;  /* 0x0001140000070ab9 */ /* 0x000fc60000000800 */
        /* <DEDUP_REMOVED lines=58> */
[----:B------:R-:W0:Y:S01]  /*2a10*/  SHFL.IDX PT, R43, R65, RZ, 0x1c1f ;  /* 0x001c1fff412b7589 */ /* 0x000e2200000e0000 */
[----:B------:R-:W-:Y:S01]  /*2a20*/  FMUL.FTZ R30, R86, UR6 ;  /* 0x00000006561e7c20 */ /* 0x000fe20008410000 */
[----:B------:R-:W-:Y:S01]  /*2a30*/  FMUL.FTZ R29, R87, UR6 ;  /* 0x00000006571d7c20 */ /* 0x000fe20008410000 */
[----:B------:R-:W-:Y:S01]  /*2a40*/  IMAD.MOV.U32 R41, RZ, RZ, -0x80 ;  /* 0xffffff80ff297424 */ /* 0x000fe200078e00ff */
[----:B------:R-:W-:Y:S01]  /*2a50*/  ULDC.64 UR6, c[0x0][0x9e0] ;  /* 0x0002780000067ab9 */ /* 0x000fe20000000a00 */
[----:B------:R-:W1:Y:S01]  /*2a60*/  MUFU.TANH R0, R0 ;  /* 0x0000000000007308 */ /* 0x000e620000002400 */
[----:B------:R-:W-:Y:S01]  /*2a70*/  UISETP.GE.AND UP1, UPT, UR7, 0x1, UPT ;  /* 0x000000010700788c */ /* 0x000fe2000bf26270 */
[C---:B------:R-:W-:Y:S01]  /*2a80*/  IMAD R71, R88.reuse, R41, 0x80 ;  /* 0x0000008058477424 */ /* 0x040fe200078e0229 */
[----:B------:R2:W-:Y:S01]  /*2a90*/  @!P1 SYNCS.ARRIVE.TRANS64.RED.A1T0 RZ, [R90+URZ], RZ ;  /* 0x000000ff5aff99a7 */ /* 0x0005e2000810043f */
[----:B------:R-:W-:Y:S01]  /*2aa0*/  IMAD.U32 R41, RZ, RZ, UR47 ;  /* 0x0000002fff297e24 */ /* 0x000fe2000f8e00ff */
[----:B------:R-:W-:-:S02]  /*2ab0*/  LEA R67, R88, 0xffffff80, 0x7 ;  /* 0xffffff8058437811 */ /* 0x000fc400078e38ff */
[----:B------:R-:W-:Y:S01]  /*2ac0*/  PLOP3.LUT P2, PT, PT, PT, UP1, 0x40, 0x0 ;  /* 0x000000000000781c */ /* 0x000fe20003f4e818 */
[----:B------:R-:W3:Y:S01]  /*2ad0*/  MUFU.TANH R89, R89 ;  /* 0x0000005900597308 */ /* 0x000ee20000002400 */
[C-C-:B------:R-:W-:Y:S02]  /*2ae0*/  IADD3 R40, -R16.reuse, 0x1, R71.reuse ;  /* 0x0000000110287810 */ /* 0x140fe40007ffe147 */
[----:B------:R-:W-:Y:S02]  /*2af0*/  IADD3 R76, -R16, UR39, R71 ;  /* 0x00000027104c7c10 */ /* 0x000fe4000fffe147 */
[----:B------:R-:W-:-:S03]  /*2b00*/  IADD3 R40, -R41, UR39, R40 ;  /* 0x0000002729287c10 */ /* 0x000fc6000fffe128 */
[----:B------:R-:W4:Y:S02]  /*2b10*/  MUFU.TANH R2, R2 ;  /* 0x0000000200027308 */ /* 0x000f240000002400 */
[C---:B------:R-:W-:Y:S02]  /*2b20*/  VIADD R73, R40.reuse, UR6 ;  /* 0x0000000628497c36 */ /* 0x040fe40008000000 */
[----:B------:R-:W-:-:S03]  /*2b30*/  VIADD R78, R40, UR33 ;  /* 0x00000021284e7c36 */ /* 0x000fc60008000000 */
[----:B0-----:R-:W-:Y:S01]  /*2b40*/  VIADDMNMX R69, R43, R73, R76, PT ;  /* 0x000000492b457246 */ /* 0x001fe2000380014c */
[----:B------:R-:W0:Y:S01]  /*2b50*/  MUFU.TANH R3, R3 ;  /* 0x0000000300037308 */ /* 0x000e220000002400 */
[----:B------:R-:W-:-:S07]  /*2b60*/  IMAD.IADD R70, R78, 0x1, R43 ;  /* 0x000000014e467824 */ /* 0x000fce00078e022b */
        /* <DEDUP_REMOVED lines=74> */
.L_x_10445:
[----:B------:R-:W-:-:S06]  /*3010*/  UISETP.NE.AND UP2, UPT, UR7, 0x1, UPT ;  /* 0x000000010700788c */ /* 0x000fcc000bf45270 */
[----:B------:R-:W-:-:S05]  /*3020*/  PLOP3.LUT P2, PT, PT, PT, UP2, 0x80, 0x0 ;  /* 0x000000000000781c */ /* 0x000fca0003f4f028 */
[----:B------:R-:W-:-:S08]  /*3030*/  @UP2 ULDC.64 UR10, c[0x0][0x9e8] ;  /* 0x00027a00000a2ab9 */ /* 0x000fd00000000a00 */
[----:B------:R-:W-:-:S05]  /*3040*/  @P2 IMAD.HI.U32 R41, R40, UR10, RZ ;  /* 0x0000000a28292c27 */ /* 0x000fca000f8e00ff */
[----:B------:R-:W-:-:S07]  /*3050*/  @P2 SHF.R.U32.HI R40, RZ, UR11, R41 ;  /* 0x0000000bff282c19 */ /* 0x000fce0008011629 */
.L_x_10446:
[----:B------:R-:W-:Y:S05]  /*3060*/  BSYNC B0 ;  /* 0x0000000000007941 */ /* 0x000fea0003800000 */
.L_x_10444:
[----:B------:R-:W-:-:S04]  /*3070*/  IMAD R41, R40, UR7, -R67 ;  /* 0x0000000728297c24 */ /* 0x000fc8000f8e0a43 */
[----:B------:R-:W-:-:S05]  /*3080*/  IMAD.IADD R41, R41, 0x1, -R16 ;  /* 0x0000000129297824 */ /* 0x000fca00078e0a10 */
[----:B------:R-:W-:Y:S02]  /*3090*/  VIMNMX R70, R70, R41, !PT ;  /* 0x0000002946467248 */ /* 0x000fe40007fe0100 */
[----:B------:R-:W-:-:S07]  /*30a0*/  VIADDMNMX R69, R41, UR7, R69, PT ;  /* 0x0000000729457c46 */ /* 0x000fce000b800145 */
.L_x_10443:
[----:B------:R-:W2:Y:S01]  /*30b0*/  LDL.LU R72, [R1] ;  /* 0x0000000001487983 */ /* 0x000ea20000300800 */
[C---:B------:R-:W-:Y:S02]  /*30c0*/  ISETP.GE.AND P4, PT, R71.reuse, 0x9, PT ;  /* 0x000000094700780c */ /* 0x040fe40003f86270 */
[C---:B------:R-:W-:Y:S01]  /*30d0*/  ISETP.GE.AND P2, PT, R71.reuse, 0x2, PT ;  /* 0x000000024700780c */ /* 0x040fe20003f46270 */
[----:B------:R-:W1:Y:S01]  /*30e0*/  SHFL.IDX PT, R65, R65, 0x1, 0x1c1f ;  /* 0x003c1f0041417f89 */ /* 0x000e6200000e0000 */
[----:B------:R-:W-:Y:S02]  /*30f0*/  ISETP.GE.AND P5, PT, R71, 0xa, PT ;  /* 0x0000000a4700780c */ /* 0x000fe40003fa6270 */
[----:B------:R-:W-:-:S04]  /*3100*/  ISETP.GT.AND P3, PT, R70, 0x1, !P2 ;  /* 0x000000014600780c */ /* 0x000fc80005764270 */
[----:B------:R-:W-:-:S04]  /*3110*/  ISETP.LT.OR P3, PT, R69, 0x2, P3 ;  /* 0x000000024500780c */ /* 0x000fc80001f61670 */
[----:B------:R-:W-:Y:S02]  /*3120*/  FSEL R89, R89, -INF , !P3 ;  /* 0xff80000059597808 */ /* 0x000fe40005800000 */
[----:B------:R-:W-:-:S04]  /*3130*/  ISETP.GT.AND P3, PT, R70, 0x9, !P5 ;  /* 0x000000094600780c */ /* 0x000fc80006f64270 */
[----:B------:R-:W-:-:S04]  /*3140*/  ISETP.LT.OR P3, PT, R69, 0xa, P3 ;  /* 0x0000000a4500780c */ /* 0x000fc80001f61670 */
[----:B0-----:R-:W-:Y:S02]  /*3150*/  FSEL R91, R91, -INF , !P3 ;  /* 0xff8000005b5b7808 */ /* 0x001fe40005800000 */
[----:B-1----:R-:W-:Y:S01]  /*3160*/  VIADDMNMX R76, R65, R73, R76, PT ;  /* 0x00000049414c7246 */ /* 0x002fe2000380014c */
[----:B------:R-:W-:Y:S01]  /*3170*/  IMAD.IADD R78, R78, 0x1, R65 ;  /* 0x000000014e4e7824 */ /* 0x000fe200078e0241 */
[----:B--2---:R-:W-:-:S04]  /*3180*/  LOP3.LUT R72, R72, 0xfffffffd, RZ, 0xc0, !PT ;  /* 0xfffffffd48487812 */ /* 0x004fc800078ec0ff */
[----:B------:R-:W-:Y:S02]  /*3190*/  @P4 LOP3.LUT R72, R72, 0x2, RZ, 0xfc, !PT ;  /* 0x0000000248484812 */ /* 0x000fe400078efcff */
[----:B------:R-:W-:Y:S02]  /*31a0*/  ISETP.GT.AND P4, PT, R70, 0x8, !P4 ;  /* 0x000000084600780c */ /* 0x000fe40006784270 */
[----:B------:R-:W-:Y:S02]  /*31b0*/  LOP3.LUT R72, R72, 0xfffffffb, RZ, 0xc0, !PT ;  /* 0xfffffffb48487812 */ /* 0x000fe400078ec0ff */
[----:B------:R-:W-:Y:S02]  /*31c0*/  ISETP.LT.OR P4, PT, R69, 0x9, P4 ;  /* 0x000000094500780c */ /* 0x000fe40002781670 */
[----:B------:R-:W-:Y:S02]  /*31d0*/  @P5 LOP3.LUT R72, R72, 0x4, RZ, 0xfc, !PT ;  /* 0x0000000448485812 */ /* 0x000fe400078efcff */
[----:B------:R-:W-:-:S02]  /*31e0*/  ISETP.GE.AND P5, PT, R71, 0x11, PT ;  /* 0x000000114700780c */ /* 0x000fc40003fa6270 */
[----:B------:R-:W-:Y:S02]  /*31f0*/  FSEL R92, R92, -INF , !P4 ;  /* 0xff8000005c5c7808 */ /* 0x000fe40006000000 */
[----:B------:R-:W-:Y:S02]  /*3200*/  ISETP.GE.AND P4, PT, R71, 0x12, PT ;  /* 0x000000124700780c */ /* 0x000fe40003f86270 */
[----:B------:R-:W-:Y:S02]  /*3210*/  LOP3.LUT R72, R72, 0xfffffff7, RZ, 0xc0, !PT ;  /* 0xfffffff748487812 */ /* 0x000fe400078ec0ff */
[----:B------:R-:W-:-:S04]  /*3220*/  ISETP.GT.AND P3, PT, R70, 0x10, !P5 ;  /* 0x000000104600780c */ /* 0x000fc80006f64270 */
[----:B------:R-:W-:Y:S02]  /*3230*/  ISETP.LT.OR P3, PT, R69, 0x11, P3 ;  /* 0x000000114500780c */ /* 0x000fe40001f61670 */
[----:B------:R-:W-:Y:S02]  /*3240*/  @P5 LOP3.LUT R72, R72, 0x8, RZ, 0xfc, !PT ;  /* 0x0000000848485812 */ /* 0x000fe400078efcff */
[----:B------:R-:W-:Y:S02]  /*3250*/  FSEL R94, R94, -INF , !P3 ;  /* 0xff8000005e5e7808 */ /* 0x000fe40005800000 */
[----:B------:R-:W-:Y:S02]  /*3260*/  LOP3.LUT R72, R72, 0xfdffffff, RZ, 0xc0, !PT ;  /* 0xfdffffff48487812 */ /* 0x000fe400078ec0ff */
[----:B------:R-:W-:Y:S02]  /*3270*/  ISETP.GT.AND P3, PT, R70, 0x11, !P4 ;  /* 0x000000114600780c */ /* 0x000fe40006764270 */
[----:B------:R-:W-:-:S02]  /*3280*/  @P4 LOP3.LUT R72, R72, 0x2000000, RZ, 0xfc, !PT ;  /* 0x0200000048484812 */ /* 0x000fc400078efcff */
        /* <DEDUP_REMOVED lines=155> */
[----:B------:R-:W-:-:S03]  /*3c40*/  ISETP.GT.AND P6, PT, R70, 0x79, !P6 ;  /* 0x000000794600780c */ /* 0x000fc600077c4270 */
[----:B------:R0:W-:Y:S01]  /*3c50*/  STL [R1], R72 ;  /* 0x0000004801007387 */ /* 0x0001e20000100800 */
[----:B------:R-:W-:-:S04]  /*3c60*/  ISETP.LT.OR P6, PT, R69, 0x7a, P6 ;  /* 0x0000007a4500780c */ /* 0x000fc800037c1670 */
[----:B------:R-:W-:Y:S02]  /*3c70*/  FSEL R0, R66, -INF , !P6 ;  /* 0xff80000042007808 */ /* 0x000fe40007000000 */
[----:B------:R-:W-:-:S13]  /*3c80*/  PLOP3.LUT P6, PT, PT, PT, UP1, 0x40, 0x0 ;  /* 0x000000000000781c */ /* 0x000fda0003fce818 */
[----:B0-----:R-:W-:Y:S05]  /*3c90*/  @P6 BRA `(.L_x_10447) ;  /* 0x0000000000646947 */ /* 0x001fea0003800000 */
        /* <DEDUP_REMOVED lines=14> */
.L_x_10449:
[----:B------:R-:W-:-:S06]  /*3d80*/  UISETP.NE.AND UP2, UPT, UR7, 0x1, UPT ;  /* 0x000000010700788c */ /* 0x000fcc000bf45270 */
[----:B------:R-:W-:-:S05]  /*3d90*/  PLOP3.LUT P6, PT, PT, PT, UP2, 0x80, 0x0 ;  /* 0x000000000000781c */ /* 0x000fca0003fcf028 */
[----:B------:R-:W-:-:S08]  /*3da0*/  @UP2 ULDC.64 UR10, c[0x0][0x9e8] ;  /* 0x00027a00000a2ab9 */ /* 0x000fd00000000a00 */
[----:B------:R-:W-:Y:S01]  /*3db0*/  @P6 IMAD.HI.U32 R65, R66, UR10, RZ ;  /* 0x0000000a42416c27 */ /* 0x000fe2000f8e00ff */
[----:B------:R-:W-:-:S13]  /*3dc0*/  PLOP3.LUT P6, PT, PT, PT, UP2, 0x80, 0x0 ;  /* 0x000000000000781c */ /* 0x000fda0003fcf028 */
[----:B------:R-:W-:-:S07]  /*3dd0*/  @P6 SHF.R.U32.HI R66, RZ, UR11, R65 ;  /* 0x0000000bff426c19 */ /* 0x000fce0008011641 */
.L_x_10450:
[----:B------:R-:W-:Y:S05]  /*3de0*/  BSYNC B0 ;  /* 0x0000000000007941 */ /* 0x000fea0003800000 */
.L_x_10448:
[----:B------:R-:W-:-:S04]  /*3df0*/  IMAD R67, R66, UR7, -R67 ;  /* 0x0000000742437c24 */ /* 0x000fc8000f8e0a43 */
[----:B------:R-:W-:-:S05]  /*3e00*/  IMAD.IADD R67, R67, 0x1, -R16 ;  /* 0x0000000143437824 */ /* 0x000fca00078e0a10 */
[----:B------:R-:W-:Y:S02]  /*3e10*/  VIMNMX R78, R78, R67, !PT ;  /* 0x000000434e4e7248 */ /* 0x000fe40007fe0100 */
[----:B------:R-:W-:-:S07]  /*3e20*/  VIADDMNMX R76, R67, UR7, R76, PT ;  /* 0x00000007434c7c46 */ /* 0x000fce000b80014c */
.L_x_10447:
[----:B------:R-:W-:Y:S01]  /*3e30*/  ISETP.GT.AND P2, PT, R78, 0x1, !P2 ;  /* 0x000000014e00780c */ /* 0x000fe20005744270 */
[----:B------:R-:W-:Y:S01]  /*3e40*/  ULDC UR34, c[0x0][0x988] ;  /* 0x0002620000227ab9 */ /* 0x000fe20000000800 */
[----:B------:R-:W-:Y:S01]  /*3e50*/  LOP3.LUT P6, RZ, R72, 0x8, RZ, 0xc0, !PT ;  /* 0x0000000848ff7812 */ /* 0x000fe200078cc0ff */
[----:B------:R-:W-:Y:S01]  /*3e60*/  @UP0 ULDC UR10, c[0x0][0x44c] ;  /* 0x00011300000a0ab9 */ /* 0x000fe20000000800 */
[----:B------:R-:W-:Y:S01]  /*3e70*/  ISETP.LT.OR P2, PT, R76, 0x2, P2 ;  /* 0x000000024c00780c */ /* 0x000fe20001741670 */
[----:B------:R-:W-:Y:S01]  /*3e80*/  UIMAD.WIDE.U32 UR10, UR40, UR10, URZ ;  /* 0x0000000a280a72a5 */ /* 0x000fe2000f8e003f */
[----:B------:R-:W-:Y:S01]  /*3e90*/  ISETP.GT.AND P3, PT, R78, 0x70, !P3 ;  /* 0x000000704e00780c */ /* 0x000fe20005f64270 */
[----:B------:R-:W-:Y:S01]  /*3ea0*/  @UP0 ULDC UR15, c[0x0][0x450] ;  /* 0x00011400000f0ab9 */ /* 0x000fe20000000800 */
[----:B------:R-:W-:Y:S01]  /*3eb0*/  FSEL R3, R3, -INF , !P2 ;  /* 0xff80000003037808 */ /* 0x000fe20005000000 */
[----:B------:R-:W-:Y:S01]  /*3ec0*/  UMOV UR14, UR40 ;  /* 0x00000028000e7c82 */ /* 0x000fe20008000000 */
[----:B------:R-:W-:Y:S01]  /*3ed0*/  LOP3.LUT P2, RZ, R72, 0x2, RZ, 0xc0, !PT ;  /* 0x0000000248ff7812 */ /* 0x000fe2000784c0ff */
[----:B------:R-:W-:Y:S01]  /*3ee0*/  @UP0 USHF.R.U32.HI UR14, URZ, UR15, UR11 ;  /* 0x0000000f3f0e0299 */ /* 0x000fe2000801160b */
[----:B------:R-:W-:-:S02]  /*3ef0*/  ISETP.GT.AND P4, PT, R78, 0x71, !P4 ;  /* 0x000000714e00780c */ /* 0x000fc40006784270 */
[C---:B------:R-:W-:Y:S01]  /*3f00*/  ISETP.GT.AND P2, PT, R78.reuse, 0x8, !P2 ;  /* 0x000000084e00780c */ /* 0x040fe20005744270 */
[----:B------:R-:W-:Y:S01]  /*3f10*/  UIADD3 UR55, UR55, UR14, URZ ;  /* 0x0000000e37377290 */ /* 0x000fe2000fffe03f */
[----:B------:R-:W-:Y:S02]  /*3f20*/  ISETP.GT.AND P5, PT, R78, 0x78, !P5 ;  /* 0x000000784e00780c */ /* 0x000fe40006fa4270 */
[C---:B------:R-:W-:Y:S01]  /*3f30*/  ISETP.LT.OR P2, PT, R76.reuse, 0x9, P2 ;  /* 0x000000094c00780c */ /* 0x040fe20001741670 */
[----:B------:R-:W-:Y:S01]  /*3f40*/  UIADD3 UR6, UR55, UR6, URZ ;  /* 0x0000000637067290 */ /* 0x000fe2000fffe03f */
[----:B------:R-:W-:Y:S02]  /*3f50*/  ISETP.LT.OR P3, PT, R76, 0x71, P3 ;  /* 0x000000714c00780c */ /* 0x000fe40001f61670 */
[----:B------:R-:W-:Y:S02]  /*3f60*/  FSEL R4, R4, -INF , !P2 ;  /* 0xff80000004047808 */ /* 0x000fe40005000000 */
[----:B------:R-:W-:-:S02]  /*3f70*/  LOP3.LUT P2, RZ, R72, 0x4, RZ, 0xc0, !PT ;  /* 0x0000000448ff7812 */ /* 0x000fc4000784c0ff */
[----:B------:R-:W-:Y:S02]  /*3f80*/  ISETP.LT.OR P4, PT, R76, 0x72, P4 ;  /* 0x000000724c00780c */ /* 0x000fe40002781670 */
[----:B------:R-:W-:Y:S02]  /*3f90*/  ISETP.GT.AND P2, PT, R78, 0x9, !P2 ;  /* 0x000000094e00780c */ /* 0x000fe40005744270 */
[----:B------:R-:W-:Y:S02]  /*3fa0*/  FSEL R81, R25, -INF , !P3 ;  /* 0xff80000019517808 */ /* 0x000fe40005800000 */
[C---:B------:R-:W-:Y:S02]  /*3fb0*/  ISETP.LT.OR P2, PT, R76.reuse, 0xa, P2 ;  /* 0x0000000a4c00780c */ /* 0x040fe40001741670 */
[----:B------:R-:W-:Y:S02]  /*3fc0*/  ISETP.LT.OR P5, PT, R76, 0x79, P5 ;  /* 0x000000794c00780c */ /* 0x000fe40002fa1670 */
[----:B------:R-:W-:-:S02]  /*3fd0*/  FSEL R5, R5, -INF , !P2 ;  /* 0xff80000005057808 */ /* 0x000fc40005000000 */
[----:B------:R-:W-:Y:S02]  /*3fe0*/  ISETP.GT.AND P2, PT, R78, 0x10, !P6 ;  /* 0x000000104e00780c */ /* 0x000fe40007744270 */
[----:B------:R-:W-:Y:S02]  /*3ff0*/  LOP3.LUT P6, RZ, R72, 0x8000, RZ, 0xc0, !PT ;  /* 0x0000800048ff7812 */ /* 0x000fe400078cc0ff */
[----:B------:R-:W-:Y:S02]  /*4000*/  ISETP.LT.OR P2, PT, R76, 0x11, P2 ;  /* 0x000000114c00780c */ /* 0x000fe40001741670 */
[----:B------:R-:W-:Y:S02]  /*4010*/  FSEL R82, R26, -INF , !P4 ;  /* 0xff8000001a527808 */ /* 0x000fe40006000000 */
[----:B------:R-:W-:Y:S02]  /*4020*/  FSEL R6, R6, -INF , !P2 ;  /* 0xff80000006067808 */ /* 0x000fe40005000000 */
[----:B------:R-:W-:-:S04]  /*4030*/  LOP3.LUT P2, RZ, R72, 0x2000000, RZ, 0xc0, !PT ;  /* 0x0200000048ff7812 */ /* 0x000fc8000784c0ff */
[----:B------:R-:W-:-:S04]  /*4040*/  ISETP.GT.AND P2, PT, R78, 0x11, !P2 ;  /* 0x000000114e00780c */ /* 0x000fc80005744270 */
[----:B------:R-:W-:-:S04]  /*4050*/  ISETP.LT.OR P2, PT, R76, 0x12, P2 ;  /* 0x000000124c00780c */ /* 0x000fc80001741670 */
        /* <DEDUP_REMOVED lines=39> */
[----:B------:R-:W-:Y:S02]  /*42d0*/  ISETP.GT.AND P2, PT, R78, 0x30, !P2 ;  /* 0x000000304e00780c */ /* 0x000fe40005744270 */
[----:B------:R-:W-:Y:S02]  /*42e0*/  FMNMX.FTZ R8, R48, R9, !PT ;  /* 0x0000000930087209 */ /* 0x000fe40007810000 */
[----:B------:R-:W-:Y:S02]  /*42f0*/  ISETP.LT.OR P2, PT, R76, 0x31, P2 ;  /* 0x000000314c00780c */ /* 0x000fe40001741670 */
[----:B------:R-:W-:Y:S02]  /*4300*/  FMNMX.FTZ R9, R49, R8, !PT ;  /* 0x0000000831097209 */ /* 0x000fe40007810000 */
        /* <DEDUP_REMOVED lines=39> */
[C---:B------:R-:W-:Y:S01]  /*4580*/  LOP3.LUT P6, RZ, R72.reuse, 0x10, RZ, 0xc0, !PT ;  /* 0x0000001048ff7812 */ /* 0x040fe200078cc0ff */
[----:B------:R-:W0:Y:S01]  /*4590*/  SHFL.BFLY PT, R8, R9, 0x2, 0x1f ;  /* 0x0c401f0009087f89 */ /* 0x000e2200000e0000 */
[----:B------:R-:W-:Y:S02]  /*45a0*/  FSEL R31, R31, -INF , !P2 ;  /* 0xff8000001f1f7808 */ /* 0x000fe40005000000 */
[----:B------:R-:W-:-:S04]  /*45b0*/  LOP3.LUT P2, RZ, R72, 0x800, RZ, 0xc0, !PT ;  /* 0x0000080048ff7812 */ /* 0x000fc8000784c0ff */
[----:B------:R-:W-:-:S04]  /*45c0*/  ISETP.GT.AND P2, PT, R78, 0x49, !P2 ;  /* 0x000000494e00780c */ /* 0x000fc80005744270 */
[----:B------:R-:W-:-:S04]  /*45d0*/  ISETP.LT.OR P2, PT, R76, 0x4a, P2 ;  /* 0x0000004a4c00780c */ /* 0x000fc80001741670 */
[----:B------:R-:W-:Y:S02]  /*45e0*/  FSEL R32, R32, -INF , !P2 ;  /* 0xff80000020207808 */ /* 0x000fe40005000000 */
[----:B------:R-:W-:-:S04]  /*45f0*/  LOP3.LUT P2, RZ, R72, 0x400, RZ, 0xc0, !PT ;  /* 0x0000040048ff7812 */ /* 0x000fc8000784c0ff */
[----:B------:R-:W-:Y:S02]  /*4600*/  ISETP.GT.AND P2, PT, R78, 0x50, !P2 ;  /* 0x000000504e00780c */ /* 0x000fe40005744270 */
[----:B0-----:R-:W-:Y:S02]  /*4610*/  FMNMX.FTZ R67, R9, R8, !PT ;  /* 0x0000000809437209 */ /* 0x001fe40007810000 */
[----:B------:R-:W-:-:S03]  /*4620*/  ISETP.LT.OR P2, PT, R76, 0x51, P2 ;  /* 0x000000514c00780c */ /* 0x000fc60001741670 */
        /* <DEDUP_REMOVED lines=10> */
[----:B------:R-:W-:Y:S01]  /*46d0*/  FMUL.FTZ R79, R8, UR34 ;  /* 0x00000022084f7c20 */ /* 0x000fe20008410000 */
        /* <DEDUP_REMOVED lines=17> */
[----:B------:R-:W-:-:S04]  /*47f0*/  FSETP.NEU.FTZ.AND P2, PT, R8, -INF , PT ;  /* 0xff8000000800780b */ /* 0x000fc80003f5d000 */
[----:B------:R-:W-:Y:S02]  /*4800*/  FSEL R79, R79, RZ, P2 ;  /* 0x000000ff4f4f7208 */ /* 0x000fe40001000000 */
[----:B------:R-:W-:Y:S02]  /*4810*/  ISETP.GT.AND P2, PT, R78, RZ, !P6 ;  /* 0x000000ff4e00720c */ /* 0x000fe40007744270 */
[----:B------:R-:W-:Y:S01]  /*4820*/  LOP3.LUT P6, RZ, R72, 0x8000000, RZ, 0xc0, !PT ;  /* 0x0800000048ff7812 */ /* 0x000fe200078cc0ff */
[--C-:B------:R-:W-:Y:S01]  /*4830*/  FFMA.FTZ R69, R40, UR34, -R79.reuse ;  /* 0x0000002228457c23 */ /* 0x100fe2000801084f */
[----:B------:R-:W-:Y:S01]  /*4840*/  ISETP.LT.OR P2, PT, R76, 0x1, P2 ;  /* 0x000000014c00780c */ /* 0x000fe20001741670 */
[--C-:B------:R-:W-:Y:S01]  /*4850*/  FFMA.FTZ R74, R42, UR34, -R79.reuse ;  /* 0x000000222a4a7c23 */ /* 0x100fe2000801084f */
[--C-:B------:R-:W-:Y:S01]  /*4860*/  FFMA.FTZ R46, R46, UR34, -R79.reuse ;  /* 0x000000222e2e7c23 */ /* 0x100fe2000801084f */
[----:B------:R-:W-:Y:S01]  /*4870*/  ISETP.GT.AND P6, PT, R78, 0x79, !P6 ;  /* 0x000000794e00780c */ /* 0x000fe200077c4270 */
[--C-:B------:R-:W-:Y:S01]  /*4880*/  FFMA.FTZ R71, R89, UR34, -R79.reuse ;  /* 0x0000002259477c23 */ /* 0x100fe2000801084f */
[----:B------:R-:W-:Y:S01]  /*4890*/  FSEL R80, R2, -INF , !P2 ;  /* 0xff80000002507808 */ /* 0x000fe20005000000 */
[--C-:B------:R-:W-:Y:S01]  /*48a0*/  FFMA.FTZ R2, R68, UR34, -R79.reuse ;  /* 0x0000002244027c23 */ /* 0x100fe2000801084f */
[----:B------:R-:W-:Y:S01]  /*48b0*/  LOP3.LUT P2, RZ, R72, 0x4000000, RZ, 0xc0, !PT ;  /* 0x0400000048ff7812 */ /* 0x000fe2000784c0ff */
        /* <DEDUP_REMOVED lines=15> */
[----:B------:R-:W-:Y:S01]  /*49b0*/  ISETP.LT.OR P6, PT, R76, 0x7a, P6 ;  /* 0x0000007a4c00780c */ /* 0x000fe200037c1670 */
[--C-:B------:R-:W-:Y:S01]  /*49c0*/  FFMA.FTZ R48, R48, UR34, -R79.reuse ;  /* 0x0000002230307c23 */ /* 0x100fe2000801084f */
[----:B------:R-:W-:Y:S01]  /*49d0*/  FMNMX.FTZ R72, R7, R72, !PT ;  /* 0x0000004807487209 */ /* 0x000fe20007810000 */
[----:B------:R-:W1:Y:S01]  /*49e0*/  MUFU.EX2 R68, R68 ;  /* 0x0000004400447308 */ /* 0x000e620000000800 */
        /* <DEDUP_REMOVED lines=42> */
[----:B------:R-:W-:Y:S03]  /*4c90*/  MUFU.EX2 R75, R75 ;  /* 0x0000004b004b7308 */ /* 0x000fe60000000800 */
[----:B--2---:R-:W-:-:S04]  /*4ca0*/  FMNMX.FTZ R46, R36, R9, !PT ;  /* 0x00000009242e7209 */ /* 0x004fc80007810000 */
[----:B------:R-:W-:Y:S01]  /*4cb0*/  FMNMX.FTZ R9, R37, R46, !PT ;  /* 0x0000002e25097209 */ /* 0x000fe20007810000 */
[----:B------:R2:W-:Y:S03]  /*4cc0*/  MUFU.EX2 R42, R48 ;  /* 0x00000030002a7308 */ /* 0x0005e60000000800 */
[----:B------:R-:W-:-:S04]  /*4cd0*/  FMNMX.FTZ R46, R38, R9, !PT ;  /* 0x00000009262e7209 */ /* 0x000fc80007810000 */
[----:B------:R-:W-:Y:S01]  /*4ce0*/  FMNMX.FTZ R9, R39, R46, !PT ;  /* 0x0000002e27097209 */ /* 0x000fe20007810000 */
[----:B------:R-:W-:Y:S01]  /*4cf0*/  MUFU.EX2 R44, R44 ;  /* 0x0000002c002c7308 */ /* 0x000fe20000000800 */
[----:B--2---:R-:W-:Y:S02]  /*4d00*/  FFMA.FTZ R48, R63, UR34, -R79 ;  /* 0x000000223f307c23 */ /* 0x004fe4000801084f */
[----:B------:R-:W-:-:S04]  /*4d10*/  FMNMX.FTZ R46, R78, R9, !PT ;  /* 0x000000094e2e7209 */ /* 0x000fc80007810000 */
[----:B------:R-:W-:Y:S01]  /*4d20*/  FMNMX.FTZ R9, R81, R46, !PT ;  /* 0x0000002e51097209 */ /* 0x000fe20007810000 */
[----:B------:R-:W-:Y:S01]  /*4d30*/  FFMA.FTZ R46, R61, UR34, -R79 ;  /* 0x000000223d2e7c23 */ /* 0x000fe2000801084f */
[----:B------:R-:W-:Y:S02]  /*4d40*/  MUFU.EX2 R77, R77 ;  /* 0x0000004d004d7308 */ /* 0x000fe40000000800 */
[----:B------:R-:W-:-:S04]  /*4d50*/  FMNMX.FTZ R9, R82, R9, !PT ;  /* 0x0000000952097209 */ /* 0x000fc80007810000 */
[----:B------:R-:W-:Y:S02]  /*4d60*/  FMNMX.FTZ R30, R76, R9, !PT ;  /* 0x000000094c1e7209 */ /* 0x000fe40007810000 */
[----:B------:R-:W-:Y:S02]  /*4d70*/  MUFU.EX2 R41, R41 ;  /* 0x0000002900297308 */ /* 0x000fe40000000800 */
[----:B------:R-:W-:-:S05]  /*4d80*/  FMNMX.FTZ R30, R83, R30, !PT ;  /* 0x0000001e531e7209 */ /* 0x000fca0007810000 */
[----:B------:R-:W2:Y:S01]  /*4d90*/  SHFL.BFLY PT, R9, R30, 0x2, 0x1f ;  /* 0x0c401f001e097f89 */ /* 0x000ea200000e0000 */
[----:B------:R-:W-:Y:S08]  /*4da0*/  MUFU.EX2 R45, R45 ;  /* 0x0000002d002d7308 */ /* 0x000ff00000000800 */
[----:B------:R-:W-:Y:S08]  /*4db0*/  MUFU.EX2 R24, R24 ;  /* 0x0000001800187308 */ /* 0x000ff00000000800 */
[----:B------:R-:W-:Y:S01]  /*4dc0*/  MUFU.EX2 R25, R25 ;  /* 0x0000001900197308 */ /* 0x000fe20000000800 */
[----:B--2---:R-:W-:Y:S01]  /*4dd0*/  FMNMX.FTZ R47, R30, R9, !PT ;  /* 0x000000091e2f7209 */ /* 0x004fe20007810000 */
[----:B------:R-:W-:-:S06]  /*4de0*/  FFMA.FTZ R30, R64, UR34, -R79 ;  /* 0x00000022401e7c23 */ /* 0x000fcc000801084f */
[----:B------:R-:W-:Y:S01]  /*4df0*/  MUFU.EX2 R26, R26 ;  /* 0x0000001a001a7308 */ /* 0x000fe20000000800 */
[----:B------:R-:W2:Y:S07]  /*4e00*/  SHFL.BFLY PT, R54, R47, 0x1, 0x1f ;  /* 0x0c201f002f367f89 */ /* 0x000eae00000e0000 */
[----:B------:R-:W-:Y:S08]  /*4e10*/  MUFU.EX2 R51, R51 ;  /* 0x0000003300337308 */ /* 0x000ff00000000800 */
[----:B------:R-:W-:Y:S08]  /*4e20*/  MUFU.EX2 R50, R50 ;  /* 0x0000003200327308 */ /* 0x000ff00000000800 */
[----:B------:R-:W-:Y:S01]  /*4e30*/  MUFU.EX2 R53, R53 ;  /* 0x0000003500357308 */ /* 0x000fe20000000800 */
[----:B--2---:R-:W-:Y:S01]  /*4e40*/  FMNMX.FTZ R9, R47, R54, !PT ;  /* 0x000000362f097209 */ /* 0x004fe20007810000 */
        /* <DEDUP_REMOVED lines=23> */
[--C-:B------:R-:W-:Y:S01]  /*4fc0*/  FFMA.FTZ R21, R21, UR34, -R54.reuse ;  /* 0x0000002215157c23 */ /* 0x100fe20008010836 */
[--C-:B------:R-:W-:Y:S01]  /*4fd0*/  FFMA.FTZ R27, R27, UR34, -R54.reuse ;  /* 0x000000221b1b7c23 */ /* 0x100fe20008010836 */
[--C-:B------:R-:W-:Y:S01]  /*4fe0*/  FFMA.FTZ R28, R28, UR34, -R54.reuse ;  /* 0x000000221c1c7c23 */ /* 0x100fe20008010836 */
[--C-:B------:R-:W-:Y:S01]  /*4ff0*/  FFMA.FTZ R31, R31, UR34, -R54.reuse ;  /* 0x000000221f1f7c23 */ /* 0x100fe20008010836 */
[--C-:B------:R-:W-:Y:S01]  /*5000*/  FFMA.FTZ R32, R32, UR34, -R54.reuse ;  /* 0x0000002220207c23 */ /* 0x100fe20008010836 */
[--C-:B------:R-:W-:Y:S01]  /*5010*/  FFMA.FTZ R38, R38, UR34, -R54.reuse ;  /* 0x0000002226267c23 */ /* 0x100fe20008010836 */
[--C-:B------:R-:W-:Y:S01]  /*5020*/  FFMA.FTZ R39, R39, UR34, -R54.reuse ;  /* 0x0000002227277c23 */ /* 0x100fe20008010836 */
[----:B------:R0:W4:Y:S01]  /*5030*/  MUFU.EX2 R64, R4 ;  /* 0x0000000400407308 */ /* 0x0001220000000800 */
[--C-:B--2---:R-:W-:Y:S01]  /*5040*/  FFMA.FTZ R58, R66, UR34, -R54.reuse ;  /* 0x00000022423a7c23 */ /* 0x104fe20008010836 */
[--C-:B------:R-:W-:Y:S01]  /*5050*/  FFMA.FTZ R78, R78, UR34, -R54.reuse ;  /* 0x000000224e4e7c23 */ /* 0x100fe20008010836 */
[--C-:B------:R-:W-:Y:S01]  /*5060*/  FFMA.FTZ R81, R81, UR34, -R54.reuse ;  /* 0x0000002251517c23 */ /* 0x100fe20008010836 */
[--C-:B------:R-:W-:Y:S01]  /*5070*/  FFMA.FTZ R82, R82, UR34, -R54.reuse ;  /* 0x0000002252527c23 */ /* 0x100fe20008010836 */
[----:B------:R-:W-:-:S03]  /*5080*/  FFMA.FTZ R76, R76, UR34, -R54 ;  /* 0x000000224c4c7c23 */ /* 0x000fc60008010836 */
[----:B------:R2:W5:Y:S01]  /*5090*/  MUFU.EX2 R79, R5 ;  /* 0x00000005004f7308 */ /* 0x0005620000000800 */
[----:B0-----:R-:W-:-:S07]  /*50a0*/  F2FP.F16.F32.PACK_AB R4, R71, R2 ;  /* 0x000000024704723e */ /* 0x001fce00000000ff */
[----:B------:R-:W0:Y:S01]  /*50b0*/  MUFU.EX2 R3, R3 ;  /* 0x0000000300037308 */ /* 0x000e220000000800 */
[----:B--2---:R-:W-:Y:S01]  /*50c0*/  FADD.FTZ R5, R2, R71 ;  /* 0x0000004702057221 */ /* 0x004fe20000010000 */
[--C-:B------:R-:W-:Y:S01]  /*50d0*/  FFMA.FTZ R2, R33, UR34, -R54.reuse ;  /* 0x0000002221027c23 */ /* 0x100fe20008010836 */
[--C-:B------:R-:W-:Y:S01]  /*50e0*/  FFMA.FTZ R33, R34, UR34, -R54.reuse ;  /* 0x0000002222217c23 */ /* 0x100fe20008010836 */
[--C-:B------:R-:W-:Y:S01]  /*50f0*/  FFMA.FTZ R34, R35, UR34, -R54.reuse ;  /* 0x0000002223227c23 */ /* 0x100fe20008010836 */
[----:B-1----:R-:W-:Y:S01]  /*5100*/  FADD.FTZ R6, R68, R5 ;  /* 0x0000000544067221 */ /* 0x002fe20000010000 */
[----:B---3--:R-:W-:Y:S01]  /*5110*/  FADD.FTZ R5, R80, R63 ;  /* 0x0000003f50057221 */ /* 0x008fe20000010000 */
[----:B------:R-:W-:Y:S01]  /*5120*/  FFMA.FTZ R35, R36, UR34, -R54 ;  /* 0x0000002224237c23 */ /* 0x000fe20008010836 */
[----:B------:R-:W1:Y:S01]  /*5130*/  MUFU.EX2 R56, R56 ;  /* 0x0000003800387308 */ /* 0x000e620000000800 */
[C---:B------:R-:W-:Y:S01]  /*5140*/  FADD.FTZ R12, R73.reuse, R6 ;  /* 0x00000006490c7221 */ /* 0x040fe20000010000 */
[----:B------:R-:W-:Y:S01]  /*5150*/  F2FP.F16.F32.PACK_AB R6, R73, R68 ;  /* 0x000000444906723e */ /* 0x000fe200000000ff */
[--C-:B------:R-:W-:Y:S01]  /*5160*/  FFMA.FTZ R36, R37, UR34, -R54.reuse ;  /* 0x0000002225247c23 */ /* 0x100fe20008010836 */
[----:B------:R-:W-:Y:S01]  /*5170*/  FFMA.FTZ R54, R83, UR34, -R54 ;  /* 0x0000002253367c23 */ /* 0x000fe20008010836 */
[----:B------:R-:W-:Y:S01]  /*5180*/  FADD.FTZ R7, R67, R12 ;  /* 0x0000000c43077221 */ /* 0x000fe20000010000 */
[----:B----4-:R-:W-:Y:S01]  /*5190*/  FADD.FTZ R12, R64, R5 ;  /* 0x00000005400c7221 */ /* 0x010fe20000010000 */
[----:B------:R-:W-:Y:S01]  /*51a0*/  F2FP.F16.F32.PACK_AB R5, R63, R80 ;  /* 0x000000503f05723e */ /* 0x000fe200000000ff */
[----:B------:R-:W2:Y:S01]  /*51b0*/  MUFU.EX2 R57, R57 ;  /* 0x0000003900397308 */ /* 0x000ea20000000800 */
[----:B------:R-:W-:Y:S01]  /*51c0*/  FADD.FTZ R14, R70, R7 ;  /* 0x00000007460e7221 */ /* 0x000fe20000010000 */
[C---:B-----5:R-:W-:Y:S01]  /*51d0*/  FADD.FTZ R12, R79.reuse, R12 ;  /* 0x0000000c4f0c7221 */ /* 0x060fe20000010000 */
[----:B------:R-:W-:-:S02]  /*51e0*/  F2FP.F16.F32.PACK_AB R7, R79, R64 ;  /* 0x000000404f07723e */ /* 0x000fc400000000ff */
[----:B------:R-:W-:Y:S01]  /*51f0*/  FADD.FTZ R15, R69, R14 ;  /* 0x0000000e450f7221 */ /* 0x000fe20000010000 */
[----:B0-----:R-:W-:Y:S02]  /*5200*/  FADD.FTZ R13, R3, R12 ;  /* 0x0000000c030d7221 */ /* 0x001fe40000010000 */
[----:B------:R-:W0:Y:S01]  /*5210*/  MUFU.EX2 R58, R58 ;  /* 0x0000003a003a7308 */ /* 0x000e220000000800 */
[----:B------:R-:W-:Y:S01]  /*5220*/  FADD.FTZ R15, R72, R15 ;  /* 0x0000000f480f7221 */ /* 0x000fe20000010000 */
[----:B-1----:R-:W-:Y:S01]  /*5230*/  FADD.FTZ R12, R56, R13 ;  /* 0x0000000d380c7221 */ /* 0x002fe20000010000 */
[----:B------:R1:W-:Y:S02]  /*5240*/  STSM.16.M88.4 [R17+0x21800], R4 ;  /* 0x0218000411007844 */ /* 0x0003e40000000200 */
[----:B------:R-:W-:-:S03]  /*5250*/  FADD.FTZ R14, R74, R15 ;  /* 0x0000000f4a0e7221 */ /* 0x000fc60000010000 */
[----:B------:R-:W3:Y:S01]  /*5260*/  MUFU.EX2 R59, R59 ;  /* 0x0000003b003b7308 */ /* 0x000ee20000000800 */
[----:B--2---:R-:W-:Y:S01]  /*5270*/  FADD.FTZ R13, R57, R12 ;  /* 0x0000000c390d7221 */ /* 0x004fe20000010000 */
[----:B------:R-:W-:-:S04]  /*5280*/  FADD.FTZ R15, R75, R14 ;  /* 0x0000000e4b0f7221 */ /* 0x000fc80000010000 */
[----:B------:R-:W-:Y:S02]  /*5290*/  FADD.FTZ R14, R44, R15 ;  /* 0x0000000f2c0e7221 */ /* 0x000fe40000010000 */
[----:B------:R-:W2:Y:S01]  /*52a0*/  MUFU.EX2 R60, R60 ;  /* 0x0000003c003c7308 */ /* 0x000ea20000000800 */
[----:B0-----:R-:W-:Y:S01]  /*52b0*/  FADD.FTZ R12, R58, R13 ;  /* 0x0000000d3a0c7221 */ /* 0x001fe20000010000 */
[----:B------:R-:W-:Y:S01]  /*52c0*/  FADD.FTZ R15, R77, R14 ;  /* 0x0000000e4d0f7221 */ /* 0x000fe20000010000 */
[----:B-1----:R-:W-:Y:S02]  /*52d0*/  F2FP.F16.F32.PACK_AB R5, R56, R3 ;  /* 0x000000033805723e */ /* 0x002fe400000000ff */
[----:B------:R-:W-:Y:S01]  /*52e0*/  F2FP.F16.F32.PACK_AB R4, R70, R67 ;  /* 0x000000434604723e */ /* 0x000fe200000000ff */
[----:B------:R-:W-:Y:S01]  /*52f0*/  FADD.FTZ R14, R40, R15 ;  /* 0x0000000f280e7221 */ /* 0x000fe20000010000 */
[----:B------:R-:W-:Y:S01]  /*5300*/  F2FP.F16.F32.PACK_AB R6, R72, R69 ;  /* 0x000000454806723e */ /* 0x000fe200000000ff */
[----:B------:R-:W0:Y:S01]  /*5310*/  MUFU.EX2 R61, R61 ;  /* 0x0000003d003d7308 */ /* 0x000e220000000800 */
[----:B---3--:R-:W-:Y:S01]  /*5320*/  FADD.FTZ R13, R59, R12 ;  /* 0x0000000c3b0d7221 */ /* 0x008fe20000010000 */
[----:B------:R-:W-:-:S04]  /*5330*/  FADD.FTZ R15, R41, R14 ;  /* 0x0000000e290f7221 */ /* 0x000fc80000010000 */
[----:B------:R-:W-:Y:S02]  /*5340*/  FADD.FTZ R14, R42, R15 ;  /* 0x0000000f2a0e7221 */ /* 0x000fe40000010000 */
[----:B------:R-:W1:Y:S01]  /*5350*/  MUFU.EX2 R62, R62 ;  /* 0x0000003e003e7308 */ /* 0x000e620000000800 */
[----:B--2---:R-:W-:-:S07]  /*5360*/  FADD.FTZ R12, R60, R13 ;  /* 0x0000000d3c0c7221 */ /* 0x004fce0000010000 */
[----:B------:R-:W2:Y:S01]  /*5370*/  MUFU.EX2 R10, R10 ;  /* 0x0000000a000a7308 */ /* 0x000ea20000000800 */
[----:B0-----:R-:W-:Y:S01]  /*5380*/  FADD.FTZ R13, R61, R12 ;  /* 0x0000000c3d0d7221 */ /* 0x001fe20000010000 */
[----:B------:R-:W-:-:S06]  /*5390*/  F2FP.F16.F32.PACK_AB R12, R75, R74 ;  /* 0x0000004a4b0c723e */ /* 0x000fcc00000000ff */
[----:B------:R-:W0:Y:S01]  /*53a0*/  MUFU.EX2 R11, R11 ;  /* 0x0000000b000b7308 */ /* 0x000e220000000800 */
[C---:B-1----:R-:W-:Y:S01]  /*53b0*/  FADD.FTZ R13, R62.reuse, R13 ;  /* 0x0000000d3e0d7221 */ /* 0x042fe20000010000 */
[----:B------:R-:W-:-:S06]  /*53c0*/  F2FP.F16.F32.PACK_AB R15, R62, R61 ;  /* 0x0000003d3e0f723e */ /* 0x000fcc00000000ff */
[----:B------:R-:W1:Y:S01]  /*53d0*/  MUFU.EX2 R20, R20 ;  /* 0x0000001400147308 */ /* 0x000e620000000800 */
[----:B--2---:R-:W-:Y:S01]  /*53e0*/  FADD.FTZ R64, R10, R13 ;  /* 0x0000000d0a407221 */ /* 0x004fe20000010000 */
[----:B------:R-:W-:Y:S01]  /*53f0*/  FADD.FTZ R13, R45, R14 ;  /* 0x0000000e2d0d7221 */ /* 0x000fe20000010000 */
[----:B------:R-:W-:-:S03]  /*5400*/  F2FP.F16.F32.PACK_AB R14, R77, R44 ;  /* 0x0000002c4d0e723e */ /* 0x000fc600000000ff */
[----:B------:R-:W-:Y:S01]  /*5410*/  FADD.FTZ R56, R24, R13 ;  /* 0x0000000d18387221 */ /* 0x000fe20000010000 */
[----:B------:R-:W-:Y:S01]  /*5420*/  F2FP.F16.F32.PACK_AB R13, R60, R59 ;  /* 0x0000003b3c0d723e */ /* 0x000fe200000000ff */
[----:B------:R-:W2:Y:S01]  /*5430*/  MUFU.EX2 R21, R21 ;  /* 0x0000001500157308 */ /* 0x000ea20000000800 */
[----:B0-----:R-:W-:Y:S01]  /*5440*/  FADD.FTZ R7, R11, R64 ;  /* 0x000000400b077221 */ /* 0x001fe20000010000 */
[----:B------:R-:W-:-:S06]  /*5450*/  FADD.FTZ R3, R25, R56 ;  /* 0x0000003819037221 */ /* 0x000fcc0000010000 */
[----:B------:R-:W-:Y:S01]  /*5460*/  MUFU.EX2 R27, R27 ;  /* 0x0000001b001b7308 */ /* 0x000fe20000000800 */
[----:B-1----:R-:W-:Y:S01]  /*5470*/  FADD.FTZ R44, R20, R7 ;  /* 0x00000007142c7221 */ /* 0x002fe20000010000 */
[----:B------:R-:W-:-:S05]  /*5480*/  F2FP.F16.F32.PACK_AB R7, R58, R57 ;  /* 0x000000393a07723e */ /* 0x000fca00000000ff */
[----:B------:R0:W-:Y:S01]  /*5490*/  STSM.16.M88.4 [R22], R4 ;  /* 0x0000000416007844 */ /* 0x0001e20000000200 */
[----:B------:R-:W1:Y:S01]  /*54a0*/  MUFU.EX2 R28, R28 ;  /* 0x0000001c001c7308 */ /* 0x000e620000000800 */
[----:B--2---:R-:W-:Y:S02]  /*54b0*/  FADD.FTZ R44, R21, R44 ;  /* 0x0000002c152c7221 */ /* 0x004fe40000010000 */
[----:B------:R2:W-:Y:S05]  /*54c0*/  STSM.16.M88.4 [R19], R12 ;  /* 0x0000000c13007844 */ /* 0x0005ea0000000200 */
[----:B------:R-:W-:Y:S01]  /*54d0*/  MUFU.EX2 R31, R31 ;  /* 0x0000001f001f7308 */ /* 0x000fe20000000800 */
[----:B0-----:R-:W-:-:S07]  /*54e0*/  F2FP.F16.F32.PACK_AB R4, R41, R40 ;  /* 0x000000282904723e */ /* 0x001fce00000000ff */
[----:B------:R-:W0:Y:S01]  /*54f0*/  MUFU.EX2 R32, R32 ;  /* 0x0000002000207308 */ /* 0x000e220000000800 */
[----:B------:R-:W-:Y:S02]  /*5500*/  F2FP.F16.F32.PACK_AB R5, R11, R10 ;  /* 0x0000000a0b05723e */ /* 0x000fe400000000ff */
[----:B--2---:R-:W-:Y:S02]  /*5510*/  F2FP.F16.F32.PACK_AB R14, R51, R26 ;  /* 0x0000001a330e723e */ /* 0x004fe400000000ff */
[----:B------:R-:W-:Y:S02]  /*5520*/  F2FP.F16.F32.PACK_AB R7, R21, R20 ;  /* 0x000000141507723e */ /* 0x000fe400000000ff */
[----:B------:R-:W-:Y:S01]  /*5530*/  F2FP.F16.F32.PACK_AB R6, R45, R42 ;  /* 0x0000002a2d06723e */ /* 0x000fe200000000ff */
[----:B------:R2:W-:Y:S01]  /*5540*/  MUFU.EX2 R37, R38 ;  /* 0x0000002600257308 */ /* 0x0005e20000000800 */
[----:B------:R-:W-:Y:S02]  /*5550*/  F2FP.F16.F32.PACK_AB R12, R25, R24 ;  /* 0x00000018190c723e */ /* 0x000fe400000000ff */
[----:B-1----:R-:W-:Y:S01]  /*5560*/  F2FP.F16.F32.PACK_AB R13, R28, R27 ;  /* 0x0000001b1c0d723e */ /* 0x002fe200000000ff */
[----:B------:R1:W-:Y:S01]  /*5570*/  STSM.16.M88.4 [R18], R4 ;  /* 0x0000000412007844 */ /* 0x0003e20000000200 */
[----:B------:R-:W-:-:S03]  /*5580*/  F2FP.F16.F32.PACK_AB R24, R53, R50 ;  /* 0x000000323518723e */ /* 0x000fc600000000ff */
[----:B------:R-:W3:Y:S01]  /*5590*/  MUFU.EX2 R2, R2 ;  /* 0x0000000200027308 */ /* 0x000ee20000000800 */
[----:B--2---:R-:W-:Y:S01]  /*55a0*/  FADD.FTZ R38, R26, R3 ;  /* 0x000000031a267221 */ /* 0x004fe20000010000 */
[----:B------:R-:W-:Y:S01]  /*55b0*/  FADD.FTZ R3, R27, R44 ;  /* 0x0000002c1b037221 */ /* 0x000fe20000010000 */
[----:B0-----:R-:W-:Y:S02]  /*55c0*/  F2FP.F16.F32.PACK_AB R15, R32, R31 ;  /* 0x0000001f200f723e */ /* 0x001fe400000000ff */
[----:B------:R-:W-:Y:S01]  /*55d0*/  FADD.FTZ R57, R51, R38 ;  /* 0x0000002633397221 */ /* 0x000fe20000010000 */
[----:B------:R-:W-:Y:S02]  /*55e0*/  FADD.FTZ R38, R28, R3 ;  /* 0x000000031c267221 */ /* 0x000fe40000010000 */
[----:B------:R-:W0:Y:S01]  /*55f0*/  MUFU.EX2 R33, R33 ;  /* 0x0000002100217308 */ /* 0x000e220000000800 */
[----:B------:R-:W-:Y:S01]  /*5600*/  FADD.FTZ R40, R50, R57 ;  /* 0x0000003932287221 */ /* 0x000fe20000010000 */
[----:B------:R-:W-:Y:S01]  /*5610*/  FADD.FTZ R3, R31, R38 ;  /* 0x000000261f037221 */ /* 0x000fe20000010000 */
[----:B------:R2:W-:Y:S02]  /*5620*/  STSM.16.M88.4 [R17+0x27800], R12 ;  /* 0x0278000c11007844 */ /* 0x0005e40000000200 */
[----:B------:R-:W-:Y:S01]  /*5630*/  FADD.FTZ R41, R53, R40 ;  /* 0x0000002835297221 */ /* 0x000fe20000010000 */
[----:B------:R-:W-:-:S02]  /*5640*/  FADD.FTZ R3, R32, R3 ;  /* 0x0000000320037221 */ /* 0x000fc40000010000 */
[----:B------:R-:W4:Y:S01]  /*5650*/  MUFU.EX2 R29, R29 ;  /* 0x0000001d001d7308 */ /* 0x000f220000000800 */
[----:B------:R-:W-:Y:S01]  /*5660*/  FADD.FTZ R26, R52, R41 ;  /* 0x00000029341a7221 */ /* 0x000fe20000010000 */
[----:B---3--:R-:W-:-:S03]  /*5670*/  FADD.FTZ R38, R2, R3 ;  /* 0x0000000302267221 */ /* 0x008fc60000010000 */
[C---:B------:R-:W-:Y:S01]  /*5680*/  FADD.FTZ R40, R55.reuse, R26 ;  /* 0x0000001a37287221 */ /* 0x040fe20000010000 */
[----:B------:R-:W-:Y:S02]  /*5690*/  F2FP.F16.F32.PACK_AB R26, R55, R52 ;  /* 0x00000034371a723e */ /* 0x000fe400000000ff */
[----:B------:R-:W3:Y:S01]  /*56a0*/  MUFU.EX2 R34, R34 ;  /* 0x0000002200227308 */ /* 0x000ee20000000800 */
[C---:B0-----:R-:W-:Y:S01]  /*56b0*/  FADD.FTZ R3, R33.reuse, R38 ;  /* 0x0000002621037221 */ /* 0x041fe20000010000 */
[----:B------:R-:W-:-:S06]  /*56c0*/  F2FP.F16.F32.PACK_AB R25, R33, R2 ;  /* 0x000000022119723e */ /* 0x000fcc00000000ff */
[----:B------:R-:W0:Y:S01]  /*56d0*/  MUFU.EX2 R48, R48 ;  /* 0x0000003000307308 */ /* 0x000e220000000800 */
[----:B----4-:R-:W-:-:S07]  /*56e0*/  FADD.FTZ R21, R29, R40 ;  /* 0x000000281d157221 */ /* 0x010fce0000010000 */
[----:B------:R-:W4:Y:S01]  /*56f0*/  MUFU.EX2 R35, R35 ;  /* 0x0000002300237308 */ /* 0x000f220000000800 */
[----:B---3--:R-:W-:-:S07]  /*5700*/  FADD.FTZ R10, R34, R3 ;  /* 0x00000003220a7221 */ /* 0x008fce0000010000 */
[----:B------:R-:W3:Y:S01]  /*5710*/  MUFU.EX2 R30, R30 ;  /* 0x0000001e001e7308 */ /* 0x000ee20000000800 */
[C---:B0-----:R-:W-:Y:S01]  /*5720*/  FADD.FTZ R21, R48.reuse, R21 ;  /* 0x0000001530157221 */ /* 0x041fe20000010000 */
[----:B------:R-:W-:-:S06]  /*5730*/  F2FP.F16.F32.PACK_AB R28, R48, R29 ;  /* 0x0000001d301c723e */ /* 0x000fcc00000000ff */
[----:B------:R-:W0:Y:S01]  /*5740*/  MUFU.EX2 R49, R49 ;  /* 0x0000003100317308 */ /* 0x000e220000000800 */
[C---:B----4-:R-:W-:Y:S01]  /*5750*/  FADD.FTZ R3, R35.reuse, R10 ;  /* 0x0000000a23037221 */ /* 0x050fe20000010000 */
[----:B------:R-:W-:-:S05]  /*5760*/  F2FP.F16.F32.PACK_AB R27, R35, R34 ;  /* 0x00000022231b723e */ /* 0x000fca00000000ff */
[----:B------:R2:W-:Y:S01]  /*5770*/  STSM.16.M88.4 [R23], R24 ;  /* 0x0000001817007844 */ /* 0x0005e20000000200 */
[----:B------:R-:W4:Y:S01]  /*5780*/  MUFU.EX2 R36, R36 ;  /* 0x0000002400247308 */ /* 0x000f220000000800 */
[----:B---3--:R-:W-:-:S07]  /*5790*/  FADD.FTZ R10, R30, R21 ;  /* 0x000000151e0a7221 */ /* 0x008fce0000010000 */
[----:B------:R-:W3:Y:S01]  /*57a0*/  MUFU.EX2 R39, R39 ;  /* 0x0000002700277308 */ /* 0x000ee20000000800 */
[C---:B0-----:R-:W-:Y:S01]  /*57b0*/  F2FP.F16.F32.PACK_AB R30, R49.reuse, R30 ;  /* 0x0000001e311e723e */ /* 0x041fe200000000ff */
[----:B------:R-:W-:-:S06]  /*57c0*/  FADD.FTZ R10, R49, R10 ;  /* 0x0000000a310a7221 */ /* 0x000fcc0000010000 */
[----:B------:R-:W0:Y:S01]  /*57d0*/  MUFU.EX2 R78, R78 ;  /* 0x0000004e004e7308 */ /* 0x000e220000000800 */
[----:B----4-:R-:W-:Y:S01]  /*57e0*/  F2FP.F16.F32.PACK_AB R29, R37, R36 ;  /* 0x00000024251d723e */ /* 0x010fe200000000ff */
[----:B------:R-:W-:-:S04]  /*57f0*/  FADD.FTZ R2, R36, R3 ;  /* 0x0000000324027221 */ /* 0x000fc80000010000 */
[----:B------:R-:W-:Y:S02]  /*5800*/  FADD.FTZ R2, R37, R2 ;  /* 0x0000000225027221 */ /* 0x000fe40000010000 */
[----:B------:R-:W-:Y:S02]  /*5810*/  MUFU.EX2 R43, R43 ;  /* 0x0000002b002b7308 */ /* 0x000fe40000000800 */
[----:B---3--:R-:W-:-:S06]  /*5820*/  FADD.FTZ R3, R39, R2 ;  /* 0x0000000227037221 */ /* 0x008fcc0000010000 */
[----:B------:R-:W1:Y:S01]  /*5830*/  MUFU.EX2 R46, R46 ;  /* 0x0000002e002e7308 */ /* 0x000e620000000800 */
[C---:B0-----:R-:W-:Y:S01]  /*5840*/  F2FP.F16.F32.PACK_AB R31, R78.reuse, R39 ;  /* 0x000000274e1f723e */ /* 0x041fe200000000ff */
[----:B------:R-:W-:-:S04]  /*5850*/  FADD.FTZ R2, R78, R3 ;  /* 0x000000034e027221 */ /* 0x000fc80000010000 */
[----:B------:R2:W-:Y:S02]  /*5860*/  STSM.16.M88.4 [R19+0x6000], R28 ;  /* 0x0060001c13007844 */ /* 0x0005e40000000200 */
[----:B------:R-:W0:Y:S08]  /*5870*/  MUFU.EX2 R47, R47 ;  /* 0x0000002f002f7308 */ /* 0x000e300000000800 */
[----:B------:R-:W3:Y:S01]  /*5880*/  MUFU.EX2 R0, R0 ;  /* 0x0000000000007308 */ /* 0x000ee20000000800 */
[----:B-1----:R-:W-:Y:S01]  /*5890*/  F2FP.F16.F32.PACK_AB R4, R46, R43 ;  /* 0x0000002b2e04723e */ /* 0x002fe200000000ff */
[----:B------:R-:W-:-:S04]  /*58a0*/  FADD.FTZ R43, R43, R10 ;  /* 0x0000000a2b2b7221 */ /* 0x000fc80000010000 */
[----:B------:R-:W-:Y:S02]  /*58b0*/  FADD.FTZ R46, R46, R43 ;  /* 0x0000002b2e2e7221 */ /* 0x000fe40000010000 */
[----:B------:R-:W-:Y:S02]  /*58c0*/  MUFU.EX2 R81, R81 ;  /* 0x0000005100517308 */ /* 0x000fe40000000800 */
[----:B0-----:R-:W-:-:S06]  /*58d0*/  FADD.FTZ R3, R47, R46 ;  /* 0x0000002e2f037221 */ /* 0x001fcc0000010000 */
[----:B------:R-:W0:Y:S01]  /*58e0*/  MUFU.EX2 R82, R82 ;  /* 0x0000005200527308 */ /* 0x000e220000000800 */
[C---:B---3--:R-:W-:Y:S01]  /*58f0*/  F2FP.F16.F32.PACK_AB R6, R0.reuse, R47 ;  /* 0x0000002f0006723e */ /* 0x048fe200000000ff */
[----:B------:R-:W-:Y:S01]  /*5900*/  FADD.FTZ R3, R0, R3 ;  /* 0x0000000300037221 */ /* 0x000fe20000010000 */
[----:B------:R-:W-:-:S05]  /*5910*/  VIADD R0, R88, 0xfffffffe ;  /* 0xfffffffe58007836 */ /* 0x000fca0000000000 */
[----:B------:R-:W1:Y:S08]  /*5920*/  MUFU.EX2 R76, R76 ;  /* 0x0000004c004c7308 */ /* 0x000e700000000800 */
[----:B------:R-:W3:Y:S01]  /*5930*/  MUFU.EX2 R11, R54 ;  /* 0x00000036000b7308 */ /* 0x000ee20000000800 */
[----:B0-----:R-:W-:Y:S01]  /*5940*/  F2FP.F16.F32.PACK_AB R5, R82, R81 ;  /* 0x000000515205723e */ /* 0x001fe200000000ff */
[----:B------:R-:W-:-:S04]  /*5950*/  FADD.FTZ R81, R81, R2 ;  /* 0x0000000251517221 */ /* 0x000fc80000010000 */
[----:B------:R-:W-:-:S04]  /*5960*/  FADD.FTZ R81, R82, R81 ;  /* 0x0000005152517221 */ /* 0x000fc80000010000 */
[----:B-1----:R-:W-:Y:S01]  /*5970*/  FADD.FTZ R2, R76, R81 ;  /* 0x000000514c027221 */ /* 0x002fe20000010000 */
[----:B---3--:R-:W-:-:S03]  /*5980*/  F2FP.F16.F32.PACK_AB R7, R11, R76 ;  /* 0x0000004c0b07723e */ /* 0x008fc600000000ff */
        /* <DEDUP_REMOVED lines=16> */
.L_x_10452:
[----:B------:R-:W-:-:S11]  /*5a90*/  UISETP.NE.AND UP2, UPT, UR7, 0x1, UPT ;  /* 0x000000010700788c */ /* 0x000fd6000bf45270 */
[----:B------:R-:W-:Y:S02]  /*5aa0*/  @UP2 ULDC.64 UR10, c[0x0][0x9e8] ;  /* 0x00027a00000a2ab9 */ /* 0x000fe40000000a00 */
[----:B------:R-:W-:-:S04]  /*5ab0*/  UIMAD.WIDE.U32 UR14, UR18, UR10, URZ ;  /* 0x0000000a120e72a5 */ /* 0x000fc8000f8e003f */
[----:B------:R-:W-:-:S12]  /*5ac0*/  @UP2 USHF.R.U32.HI UR18, URZ, UR11, UR15 ;  /* 0x0000000b3f122299 */ /* 0x000fd8000801160f */
.L_x_10453:
[----:B------:R-:W-:-:S04]  /*5ad0*/  UIMAD UR7, UR18, UR7, UR7 ;  /* 0x00000007120772a4 */ /* 0x000fc8000f8e0207 */
[----:B------:R-:W-:-:S04]  /*5ae0*/  UISETP.LT.AND UP2, UPT, UR6, UR7, UPT ;  /* 0x000000070600728c */ /* 0x000fc8000bf41270 */
[----:B------:R-:W-:-:S12]  /*5af0*/  USEL UR6, UR6, UR7, UP2 ;  /* 0x0000000706067287 */ /* 0x000fd80009000000 */
.L_x_10451:
        /* <DEDUP_REMOVED lines=36> */
.L_x_10471:
[----:B------:R-:W-:Y:S01]  /*5d40*/  UIADD3 UR58, UR48, 0x1, URZ ;  /* 0x00000001303a7890 */ /* 0x000fe2000fffe03f */
[----:B------:R-:W-:-:S03]  /*5d50*/  ISETP.NE.AND P3, PT, RZ, UR45, PT ;  /* 0x0000002dff007c0c */ /* 0x000fc6000bf65270 */
[----:B------:R-:W-:-:S04]  /*5d60*/  UISETP.NE.AND UP2, UPT, UR58, 0x2, UPT ;  /* 0x000000023a00788c */ /* 0x000fc8000bf45270 */
[----:B------:R-:W-:Y:S02]  /*5d70*/  USEL UR57, URZ, 0x1, UP2 ;  /* 0x000000013f397887 */ /* 0x000fe40009000000 */
[----:B------:R-:W-:Y:S02]  /*5d80*/  USEL UR58, UR58, URZ, UP2 ;  /* 0x0000003f3a3a7287 */ /* 0x000fe40009000000 */
[----:B------:R-:W-:Y:S02]  /*5d90*/  ULOP3.LUT UR57, UR51, UR57, URZ, 0x3c, !UPT ;  /* 0x0000003933397292 */ /* 0x000fe4000f8e3c3f */
[----:B---3--:R-:W-:Y:S10]  /*5da0*/  @P3 BRA `(.L_x_10455) ;  /* 0x00000000002c3947 */ /* 0x008ff40003800000 */
[----:B------:R-:W-:Y:S05]  /*5db0*/  @!P0 BRA `(.L_x_10456) ;  /* 0x0000000000048947 */ /* 0x000fea0003800000 */
[----:B------:R-:W-:Y:S01]  /*5dc0*/  BPT.TRAP 0x1 ;  /* 0x000000040000795c */ /* 0x000fe20000300000 */
.L_x_10456:
[----:B------:R-:W-:Y:S01]  /*5dd0*/  ULEA UR6, UR58, UR42, 0x3 ;  /* 0x0000002a3a067291 */ /* 0x000fe2000f8e183f */
[----:B--2---:R-:W-:-:S05]  /*5de0*/  IMAD.U32 R4, RZ, RZ, UR57 ;  /* 0x00000039ff047e24 */ /* 0x004fca000f8e00ff */
[----:B------:R-:W-:-:S04]  /*5df0*/  SHF.L.U32 R4, R4, 0x1f, RZ ;  /* 0x0000001f04047819 */ /* 0x000fc800000006ff */
[----:B------:R0:W1:Y:S01]  /*5e00*/  SYNCS.PHASECHK.TRANS64.TRYWAIT P2, [UR6+0x2d830], R4 ;  /* 0x02d83004ff0075a7 */ /* 0x0000620008040146 */
[----:B------:R-:W-:Y:S05]  /*5e10*/  @!P0 BRA `(.L_x_10457) ;  /* 0x0000000000048947 */ /* 0x000fea0003800000 */
[----:B------:R-:W-:Y:S01]  /*5e20*/  BPT.TRAP 0x1 ;  /* 0x000000040000795c */ /* 0x000fe20000300000 */
.L_x_10457:
[----:B-1----:R-:W-:Y:S05]  /*5e30*/  @P2 BRA `(.L_x_10455) ;  /* 0x0000000000082947 */ /* 0x002fea0003800000 */
[----:B------:R-:W1:Y:S02]  /*5e40*/  SYNCS.PHASECHK.TRANS64.TRYWAIT P2, [UR6+0x2d830], R4 ;  /* 0x02d83004ff0075a7 */ /* 0x000e640008040146 */
[----:B-1----:R-:W-:Y:S05]  /*5e50*/  @!P2 BRA `(.L_x_10458) ;  /* 0x0000014000b4a947 */ /* 0x002fea0003800000 */
.L_x_10455:
[----:B-12---:R-:W1:Y:S01]  /*5e60*/  S2R R5, SR_TID.X ;  /* 0x0000000000057919 */ /* 0x006e620000002100 */
[----:B------:R-:W-:Y:S01]  /*5e70*/  UIMAD UR6, UR58, 0x600, UR32 ;  /* 0x000006003a0678a4 */ /* 0x000fe2000f8e0220 */
        /* <DEDUP_REMOVED lines=35> */
.L_x_10460:
[----:B------:R-:W-:Y:S01]  /*60b0*/  ULEA UR6, UR48, UR42, 0x3 ;  /* 0x0000002a30067291 */ /* 0x000fe2000f8e183f */
[----:B------:R-:W-:-:S05]  /*60c0*/  IMAD.U32 R4, RZ, RZ, UR51 ;  /* 0x00000033ff047e24 */ /* 0x000fca000f8e00ff */
[----:B------:R-:W-:-:S04]  /*60d0*/  SHF.L.U32 R4, R4, 0x1f, RZ ;  /* 0x0000001f04047819 */ /* 0x000fc800000006ff */
[----:B------:R0:W1:Y:S01]  /*60e0*/  SYNCS.PHASECHK.TRANS64.TRYWAIT P2, [UR6+0x2d850], R4 ;  /* 0x02d85004ff0075a7 */ /* 0x0000620008040146 */
[----:B------:R-:W-:Y:S05]  /*60f0*/  @!P0 BRA `(.L_x_10461) ;  /* 0x0000000000048947 */ /* 0x000fea0003800000 */
[----:B------:R-:W-:Y:S01]  /*6100*/  BPT.TRAP 0x1 ;  /* 0x000000040000795c */ /* 0x000fe20000300000 */
.L_x_10461:
[----:B-1----:R-:W-:Y:S05]  /*6110*/  @P2 BRA `(.L_x_10459) ;  /* 0x0000000000082947 */ /* 0x002fea0003800000 */
[----:B------:R-:W1:Y:S02]  /*6120*/  SYNCS.PHASECHK.TRANS64.TRYWAIT P2, [UR6+0x2d850], R4 ;  /* 0x02d85004ff0075a7 */ /* 0x000e640008040146 */
[----:B-1----:R-:W-:Y:S05]  /*6130*/  @!P2 BRA `(.L_x_10462) ;  /* 0x000001400014a947 */ /* 0x002fea0003800000 */
.L_x_10459:
[----:B------:R-:W-:Y:S01]  /*6140*/  UIADD3 UR6, UR42, 0x400, URZ ;  /* 0x000004002a067890 */ /* 0x000fe2000fffe03f */
[----:B------:R-:W-:Y:S01]  /*6150*/  WARPGROUP.ARRIVE ;  /* 0x00000000000079c5 */ /* 0x000fe20000000000 */
[----:B------:R-:W-:Y:S01]  /*6160*/  ULEA UR7, UR54, UR42, 0xd ;  /* 0x0000002a36077291 */ /* 0x000fe2000f8e683f */
[----:B------:R-:W-:Y:S01]  /*6170*/  FMUL.FTZ R6, R26, UR56 ;  /* 0x000000381a067c20 */ /* 0x000fe20008410000 */
[----:B------:R-:W-:Y:S01]  /*6180*/  USHF.R.U32.HI UR6, URZ, 0x4, UR6 ;  /* 0x000000043f067899 */ /* 0x000fe20008011606 */
[----:B------:R-:W-:Y:S01]  /*6190*/  FMUL.FTZ R26, R38, UR56 ;  /* 0x00000038261a7c20 */ /* 0x000fe20008410000 */
[----:B------:R-:W-:Y:S01]  /*61a0*/  UIADD3 UR7, UR7, 0x21800, URZ ;  /* 0x0002180007077890 */ /* 0x000fe2000fffe03f */
[----:B------:R-:W-:Y:S01]  /*61b0*/  FMUL.FTZ R38, R50, UR56 ;  /* 0x0000003832267c20 */ /* 0x000fe20008410000 */
[----:B------:R-:W-:Y:S01]  /*61c0*/  ULOP3.LUT UR6, UR6, 0x3fff, URZ, 0xc0, !UPT ;  /* 0x00003fff06067892 */ /* 0x000fe2000f8ec03f */
[----:B------:R-:W-:Y:S01]  /*61d0*/  FMUL.FTZ R50, R60, UR56 ;  /* 0x000000383c327c20 */ /* 0x000fe20008410000 */
[----:B------:R-:W-:Y:S01]  /*61e0*/  USHF.R.U32.HI UR7, URZ, 0x4, UR7 ;  /* 0x000000043f077899 */ /* 0x000fe20008011607 */
[----:B------:R-:W-:Y:S01]  /*61f0*/  FMUL.FTZ R60, R70, UR56 ;  /* 0x00000038463c7c20 */ /* 0x000fe20008410000 */
[----:B------:R-:W-:Y:S01]  /*6200*/  ULOP3.LUT UR10, UR6, 0x2000000, URZ, 0xfc, !UPT ;  /* 0x02000000060a7892 */ /* 0x000fe2000f8efc3f */
[----:B------:R-:W2:Y:S01]  /*6210*/  S2R R70, SR_TID.X ;  /* 0x0000000000467919 */ /* 0x000ea20000002100 */
[----:B------:R-:W-:Y:S01]  /*6220*/  ULOP3.LUT UR6, UR7, 0x3fff, URZ, 0xc0, !UPT ;  /* 0x00003fff07067892 */ /* 0x000fe2000f8ec03f */
[----:B------:R-:W-:Y:S01]  /*6230*/  PLOP3.LUT P2, PT, PT, PT, UP0, 0x80, 0x0 ;  /* 0x000000000000781c */ /* 0x000fe20003f4f008 */
[----:B------:R-:W-:Y:S01]  /*6240*/  UIMAD UR7, UR48, 0x600, UR10 ;  /* 0x00000600300778a4 */ /* 0x000fe2000f8e020a */
[----:B------:R-:W-:Y:S01]  /*6250*/  PLOP3.LUT P3, PT, PT, PT, UP0, 0x80, 0x0 ;  /* 0x000000000000781c */ /* 0x000fe20003f6f008 */
[----:B------:R-:W-:Y:S01]  /*6260*/  ULOP3.LUT UR6, UR6, 0x10000, URZ, 0xfc, !UPT ;  /* 0x0001000006067892 */ /* 0x000fe2000f8efc3f */
[----:B------:R-:W-:Y:S01]  /*6270*/  VIADD R149, R136, UR40 ;  /* 0x0000002888957c36 */ /* 0x000fe20008000000 */
[----:B------:R-:W-:Y:S01]  /*6280*/  UMOV UR31, 0x80000020 ;  /* 0x80000020001f7882 */ /* 0x000fe20000000000 */
[----:B------:R-:W-:Y:S01]  /*6290*/  UMOV UR29, 0x40000040 ;  /* 0x40000040001d7882 */ /* 0x000fe20000000000 */
        /* <DEDUP_REMOVED lines=13> */
[----:B------:R-:W-:Y:S01]  /*6370*/  FMUL.FTZ R39, R51, UR56 ;  /* 0x0000003833277c20 */ /* 0x000fe20008410000 */
[----:B------:R-:W-:Y:S01]  /*6380*/  FMUL.FTZ R51, R61, UR56 ;  /* 0x000000383d337c20 */ /* 0x000fe20008410000 */
[----:B------:R-:W-:Y:S01]  /*6390*/  FMUL.FTZ R61, R71, UR56 ;  /* 0x00000038473d7c20 */ /* 0x000fe20008410000 */
[----:B------:R-:W-:Y:S01]  /*63a0*/  FMUL.FTZ R71, R83, UR56 ;  /* 0x0000003853477c20 */ /* 0x000fe20008410000 */
[----:B01----:R-:W-:Y:S01]  /*63b0*/  FMUL.FTZ R4, R24, UR56 ;  /* 0x0000003818047c20 */ /* 0x003fe20008410000 */
        /* <DEDUP_REMOVED lines=51> */
[----:B------:R-:W1:Y:S08]  /*66f0*/  MUFU.TANH R5, R5 ;  /* 0x0000000500057308 */ /* 0x000e700000002400 */
[----:B------:R-:W2:Y:S08]  /*6700*/  MUFU.TANH R6, R6 ;  /* 0x0000000600067308 */ /* 0x000eb00000002400 */
[----:B------:R-:W3:Y:S08]  /*6710*/  MUFU.TANH R7, R7 ;  /* 0x0000000700077308 */ /* 0x000ef00000002400 */
[----:B------:R-:W4:Y:S01]  /*6720*/  MUFU.TANH R10, R10 ;  /* 0x0000000a000a7308 */ /* 0x000f220000002400 */
        /* <DEDUP_REMOVED lines=92> */
[----:B------:R-:W0:Y:S01]  /*6cf0*/  MUFU.TANH R76, R76 ;  /* 0x0000004c004c7308 */ /* 0x000e220000002400 */
[----:B------:R-:W-:Y:S02]  /*6d00*/  WARPGROUP.DEPBAR.LE gsb0, 0x0 ;  /* 0x00008000000079c5 */ /* 0x000fe40000010000 */
        /* <DEDUP_REMOVED lines=9> */
[----:B------:R-:W-:-:S02]  /*6da0*/  ISETP.GE.U32.AND P2, PT, R70, 0x180, PT ;  /* 0x000001804600780c */ /* 0x000fc40003f46070 */
[----:B------:R-:W-:Y:S01]  /*6db0*/  FMUL.FTZ R70, R82, UR56 ;  /* 0x0000003852467c20 */ /* 0x000fe20008410000 */
[----:B------:R-:W-:Y:S01]  /*6dc0*/  @P3 SHF.R.U32.HI R149, RZ, UR6, R42 ;  /* 0x00000006ff953c19 */ /* 0x000fe2000801162a */
[----:B------:R-:W-:-:S04]  /*6dd0*/  VIADD R42, R43, 0x9 ;  /* 0x000000092b2a7836 */ /* 0x000fc80000000000 */
[----:B------:R-:W0:Y:S01]  /*6de0*/  MUFU.TANH R70, R70 ;  /* 0x0000004600467308 */ /* 0x000e220000002400 */
[----:B------:R-:W5:Y:S01]  /*6df0*/  SHFL.IDX PT, R83, R149, RZ, 0x1c1f ;  /* 0x001c1fff95537589 */ /* 0x000f6200000e0000 */
[----:B------:R-:W-:Y:S02]  /*6e00*/  SEL R42, R42, 0x9, !P2 ;  /* 0x000000092a2a7807 */ /* 0x000fe40005000000 */
[----:B------:R-:W-:Y:S01]  /*6e10*/  PLOP3.LUT P2, PT, PT, PT, UP1, 0x40, 0x0 ;  /* 0x000000000000781c */ /* 0x000fe20003f4e818 */
[----:B------:R-:W-:Y:S02]  /*6e20*/  WARPGROUP.DEPBAR.LE gsb0, 0x0 ;  /* 0x00008000000079c5 */ /* 0x000fe40000010000 */
[----:B------:R-:W-:-:S06]  /*6e30*/  WARPGROUP.ARRIVE ;  /* 0x00000000000079c5 */ /* 0x000fcc0000000000 */
[----:B------:R-:W-:Y:S03]  /*6e40*/  HGMMA.64x96x16.F32 R88, gdesc[UR28].tnspB, R88, gsb0 ;  /* 0x416000001c5879f0 */ /* 0x000fe60008000858 */
[----:B------:R-:W-:Y:S02]  /*6e50*/  WARPGROUP.DEPBAR.LE gsb0, 0x0 ;  /* 0x00008000000079c5 */ /* 0x000fe40000010000 */
[----:B------:R1:W-:Y:S06]  /*6e60*/  BAR.ARV R42, 0x100 ;  /* 0x0004002a0000751d */ /* 0x0003ec0000002000 */
[----:B-1----:R-:W-:-:S05]  /*6e70*/  IMAD.U32 R42, RZ, RZ, UR58 ;  /* 0x0000003aff2a7e24 */ /* 0x002fca000f8e00ff */
[----:B------:R-:W-:-:S05]  /*6e80*/  @!P1 LEA R42, R42, UR42, 0x3 ;  /* 0x0000002a2a2a9c11 */ /* 0x000fca000f8e18ff */
[----:B------:R-:W-:-:S05]  /*6e90*/  @!P1 VIADD R42, R42, 0x2d840 ;  /* 0x0002d8402a2a9836 */ /* 0x000fca0000000000 */
[----:B------:R-:W-:-:S04]  /*6ea0*/  @!P1 PRMT R42, RZ, 0x654, R42 ;  /* 0x00000654ff2a9816 */ /* 0x000fc8000000002a */
[----:B------:R1:W-:Y:S02]  /*6eb0*/  @!P1 SYNCS.ARRIVE.TRANS64.RED.A1T0 RZ, [R42+URZ], RZ ;  /* 0x000000ff2aff99a7 */ /* 0x0003e4000810043f */
[----:B-1----:R-:W-:-:S04]  /*6ec0*/  IADD3 R42, -R16, 0x1, -R72 ;  /* 0x00000001102a7810 */ /* 0x002fc80007ffe948 */
[----:B------:R-:W-:-:S05]  /*6ed0*/  IADD3 R81, -R81, UR39, R42 ;  /* 0x0000002751517c10 */ /* 0x000fca000fffe12a */
[C---:B------:R-:W-:Y:S02]  /*6ee0*/  VIADD R82, R81.reuse, UR55 ;  /* 0x0000003751527c36 */ /* 0x040fe40008000000 */
[----:B------:R-:W-:Y:S02]  /*6ef0*/  VIADD R81, R81, UR33 ;  /* 0x0000002151517c36 */ /* 0x000fe40008000000 */
[C---:B-----5:R-:W-:Y:S02]  /*6f00*/  IMAD.IADD R80, R83.reuse, 0x1, R82 ;  /* 0x0000000153507824 */ /* 0x060fe400078e0252 */
        /* <DEDUP_REMOVED lines=15> */
.L_x_10465:
[----:B------:R-:W-:-:S05]  /*7000*/  IMAD.U32 R84, RZ, RZ, UR35 ;  /* 0x00000023ff547e24 */ /* 0x000fca000f8e00ff */
[----:B------:R-:W-:-:S13]  /*7010*/  ISETP.NE.AND P2, PT, R84, 0x1, PT ;  /* 0x000000015400780c */ /* 0x000fda0003f45270 */
[----:B------:R-:W0:Y:S02]  /*7020*/  @P2 LDC.64 R42, c[0x0][0x9e8] ;  /* 0x00027a00ff2a2b82 */ /* 0x000e240000000a00 */
[----:B0-----:R-:W-:-:S05]  /*7030*/  @P2 IMAD.HI.U32 R42, R83, R42, RZ ;  /* 0x0000002a532a2227 */ /* 0x001fca00078e00ff */
[----:B------:R-:W-:-:S07]  /*7040*/  @P2 SHF.R.U32.HI R83, RZ, R43, R42 ;  /* 0x0000002bff532219 */ /* 0x000fce000001162a */
.L_x_10466:
[----:B------:R-:W-:Y:S05]  /*7050*/  BSYNC B0 ;  /* 0x0000000000007941 */ /* 0x000fea0003800000 */
.L_x_10464:
[----:B------:R-:W-:-:S04]  /*7060*/  IMAD R83, R83, R84, -R72 ;  /* 0x0000005453537224 */ /* 0x000fc800078e0a48 */
[----:B------:R-:W-:-:S05]  /*7070*/  IMAD.IADD R83, R83, 0x1, -R16 ;  /* 0x0000000153537824 */ /* 0x000fca00078e0a10 */
[----:B------:R-:W-:Y:S02]  /*7080*/  VIMNMX R79, R79, R83, !PT ;  /* 0x000000534f4f7248 */ /* 0x000fe40007fe0100 */
[----:B------:R-:W-:-:S07]  /*7090*/  VIADDMNMX R80, R83, R84, R80, PT ;  /* 0x0000005453507246 */ /* 0x000fce0003800150 */
.L_x_10463:
        /* <DEDUP_REMOVED lines=23> */
[C---:B------:R-:W-:Y:S02]  /*7210*/  ISETP.GT.AND P3, PT, R79.reuse, 0x19, P2 ;  /* 0x000000194f00780c */ /* 0x040fe40001764270 */
        /* <DEDUP_REMOVED lines=91> */
.L_x_10469:
[----:B------:R-:W-:-:S05]  /*77d0*/  IMAD.U32 R79, RZ, RZ, UR35 ;  /* 0x00000023ff4f7e24 */ /* 0x000fca000f8e00ff */
[----:B------:R-:W-:-:S13]  /*77e0*/  ISETP.NE.AND P3, PT, R79, 0x1, PT ;  /* 0x000000014f00780c */ /* 0x000fda0003f65270 */
[----:B------:R-:W0:Y:S02]  /*77f0*/  @P3 LDC.64 R4, c[0x0][0x9e8] ;  /* 0x00027a00ff043b82 */ /* 0x000e240000000a00 */
[----:B0-----:R-:W-:-:S05]  /*7800*/  @P3 IMAD.HI.U32 R4, R83, R4, RZ ;  /* 0x0000000453043227 */ /* 0x001fca00078e00ff */
[----:B------:R-:W-:-:S07]  /*7810*/  @P3 SHF.R.U32.HI R83, RZ, R5, R4 ;  /* 0x00000005ff533219 */ /* 0x000fce0000011604 */
.L_x_10470:
[----:B------:R-:W-:Y:S05]  /*7820*/  BSYNC B0 ;  /* 0x0000000000007941 */ /* 0x000fea0003800000 */
.L_x_10468:
[----:B------:R-:W-:-:S04]  /*7830*/  IMAD R72, R83, R79, -R72 ;  /* 0x0000004f53487224 */ /* 0x000fc800078e0a48 */
[----:B------:R-:W-:-:S05]  /*7840*/  IMAD.IADD R72, R72, 0x1, -R16 ;  /* 0x0000000148487824 */ /* 0x000fca00078e0a10 */
[----:B------:R-:W-:Y:S02]  /*7850*/  VIMNMX R81, R81, R72, !PT ;  /* 0x0000004851517248 */ /* 0x000fe40007fe0100 */
[----:B------:R-:W-:-:S07]  /*7860*/  VIADDMNMX R82, R72, R79, R82, PT ;  /* 0x0000004f48527246 */ /* 0x000fce0003800152 */
.L_x_10467:
[----:B------:R-:W-:Y:S01]  /*7870*/  FMNMX.FTZ R4, R42, R8, !PT ;  /* 0x000000082a047209 */ /* 0x000fe20007810000 */
[----:B------:R-:W-:Y:S01]  /*7880*/  UMOV UR51, UR57 ;  /* 0x0000003900337c82 */ /* 0x000fe20008000000 */
        /* <DEDUP_REMOVED lines=63> */
[----:B------:R-:W-:Y:S01]  /*7c80*/  FSEL R30, R30, -INF , !P6 ;  /* 0xff8000001e1e7808 */ /* 0x000fe20007000000 */
[----:B------:R-:W0:Y:S01]  /*7c90*/  SHFL.BFLY PT, R5, R4, 0x2, 0x1f ;  /* 0x0c401f0004057f89 */ /* 0x000e2200000e0000 */
[----:B------:R-:W-:-:S02]  /*7ca0*/  ISETP.LT.OR P5, PT, R82, 0x29, P5 ;  /* 0x000000295200780c */ /* 0x000fc40002fa1670 */
[C---:B------:R-:W-:Y:S02]  /*7cb0*/  ISETP.GT.AND P6, PT, R81.reuse, 0x30, P2 ;  /* 0x000000305100780c */ /* 0x040fe400017c4270 */
[----:B------:R-:W-:Y:S02]  /*7cc0*/  FSEL R34, R34, -INF , !P5 ;  /* 0xff80000022227808 */ /* 0x000fe40006800000 */
[----:B------:R-:W-:Y:S02]  /*7cd0*/  ISETP.LT.OR P6, PT, R82, 0x31, P6 ;  /* 0x000000315200780c */ /* 0x000fe400037c1670 */
[----:B------:R-:W-:Y:S02]  /*7ce0*/  ISETP.GT.AND P5, PT, R81, 0x38, P2 ;  /* 0x000000385100780c */ /* 0x000fe400017a4270 */
[----:B------:R-:W-:Y:S02]  /*7cf0*/  FSEL R38, R38, -INF , !P6 ;  /* 0xff80000026267808 */ /* 0x000fe40007000000 */
[----:B------:R-:W-:-:S02]  /*7d00*/  ISETP.LT.OR P5, PT, R82, 0x39, P5 ;  /* 0x000000395200780c */ /* 0x000fc40002fa1670 */
[C---:B------:R-:W-:Y:S02]  /*7d10*/  ISETP.GT.AND P6, PT, R81.reuse, 0x40, P2 ;  /* 0x000000405100780c */ /* 0x040fe400017c4270 */
[----:B------:R-:W-:Y:S02]  /*7d20*/  FSEL R44, R44, -INF , !P5 ;  /* 0xff8000002c2c7808 */ /* 0x000fe40006800000 */
[----:B------:R-:W-:Y:S02]  /*7d30*/  ISETP.LT.OR P6, PT, R82, 0x41, P6 ;  /* 0x000000415200780c */ /* 0x000fe400037c1670 */
[----:B------:R-:W-:Y:S02]  /*7d40*/  ISETP.GT.AND P5, PT, R81, 0x48, P2 ;  /* 0x000000485100780c */ /* 0x000fe400017a4270 */
[----:B------:R-:W-:Y:S02]  /*7d50*/  FSEL R48, R48, -INF , !P6 ;  /* 0xff80000030307808 */ /* 0x000fe40007000000 */
[----:B0-----:R-:W-:-:S02]  /*7d60*/  FMNMX.FTZ R5, R4, R5, !PT ;  /* 0x0000000504057209 */ /* 0x001fc40007810000 */
[----:B------:R-:W-:Y:S02]  /*7d70*/  ISETP.LT.OR P5, PT, R82, 0x49, P5 ;  /* 0x000000495200780c */ /* 0x000fe40002fa1670 */
[C---:B------:R-:W-:Y:S01]  /*7d80*/  ISETP.GT.AND P6, PT, R81.reuse, 0x50, P2 ;  /* 0x000000505100780c */ /* 0x040fe200017c4270 */
[----:B------:R-:W0:Y:S01]  /*7d90*/  SHFL.BFLY PT, R72, R5, 0x1, 0x1f ;  /* 0x0c201f0005487f89 */ /* 0x000e2200000e0000 */
[----:B------:R-:W-:Y:S02]  /*7da0*/  FSEL R52, R52, -INF , !P5 ;  /* 0xff80000034347808 */ /* 0x000fe40006800000 */
[----:B------:R-:W-:Y:S02]  /*7db0*/  ISETP.LT.OR P6, PT, R82, 0x51, P6 ;  /* 0x000000515200780c */ /* 0x000fe400037c1670 */
[----:B------:R-:W-:Y:S02]  /*7dc0*/  ISETP.GT.AND P5, PT, R81, 0x58, P2 ;  /* 0x000000585100780c */ /* 0x000fe400017a4270 */
[----:B------:R-:W-:-:S02]  /*7dd0*/  FSEL R56, R56, -INF , !P6 ;  /* 0xff80000038387808 */ /* 0x000fc40007000000 */
[----:B------:R-:W-:Y:S02]  /*7de0*/  ISETP.LT.OR P5, PT, R82, 0x59, P5 ;  /* 0x000000595200780c */ /* 0x000fe40002fa1670 */
[C---:B------:R-:W-:Y:S02]  /*7df0*/  ISETP.GT.AND P6, PT, R81.reuse, 0x60, P2 ;  /* 0x000000605100780c */ /* 0x040fe400017c4270 */
[----:B------:R-:W-:Y:S02]  /*7e00*/  FSEL R60, R60, -INF , !P5 ;  /* 0xff8000003c3c7808 */ /* 0x000fe40006800000 */
[----:B------:R-:W-:Y:S02]  /*7e10*/  ISETP.LT.OR P6, PT, R82, 0x61, P6 ;  /* 0x000000615200780c */ /* 0x000fe400037c1670 */
[----:B------:R-:W-:Y:S02]  /*7e20*/  ISETP.GT.AND P5, PT, R81, 0x68, P2 ;  /* 0x000000685100780c */ /* 0x000fe400017a4270 */
[----:B------:R-:W-:-:S02]  /*7e30*/  FSEL R64, R64, -INF , !P6 ;  /* 0xff80000040407808 */ /* 0x000fc40007000000 */
[----:B------:R-:W-:Y:S02]  /*7e40*/  ISETP.GT.AND P6, PT, R81, 0x69, P2 ;  /* 0x000000695100780c */ /* 0x000fe400017c4270 */
[----:B------:R-:W-:Y:S02]  /*7e50*/  ISETP.LT.OR P5, PT, R82, 0x69, P5 ;  /* 0x000000695200780c */ /* 0x000fe40002fa1670 */
[----:B0-----:R-:W-:Y:S02]  /*7e60*/  FMNMX.FTZ R72, R5, R72, !PT ;  /* 0x0000004805487209 */ /* 0x001fe40007810000 */
[----:B------:R-:W-:Y:S02]  /*7e70*/  FSEL R68, R68, -INF , !P5 ;  /* 0xff80000044447808 */ /* 0x000fe40006800000 */
[C---:B------:R-:W-:Y:S01]  /*7e80*/  FSETP.NEU.FTZ.AND P3, PT, R72.reuse, -INF , PT ;  /* 0xff8000004800780b */ /* 0x040fe20003f7d000 */
[----:B------:R-:W-:Y:S01]  /*7e90*/  FMUL.FTZ R4, R72, UR34 ;  /* 0x0000002248047c20 */ /* 0x000fe20008410000 */
[----:B------:R-:W-:-:S02]  /*7ea0*/  ISETP.LT.OR P6, PT, R82, 0x6a, P6 ;  /* 0x0000006a5200780c */ /* 0x000fc400037c1670 */
[----:B------:R-:W-:Y:S02]  /*7eb0*/  FSEL R5, R72, RZ, P3 ;  /* 0x000000ff48057208 */ /* 0x000fe40001800000 */
[----:B------:R-:W-:Y:S02]  /*7ec0*/  FSEL R4, R4, RZ, P3 ;  /* 0x000000ff04047208 */ /* 0x000fe40001800000 */
[----:B------:R-:W-:Y:S01]  /*7ed0*/  ISETP.GT.AND P3, PT, R81, 0x1, P2 ;  /* 0x000000015100780c */ /* 0x000fe20001764270 */
[----:B------:R-:W-:Y:S01]  /*7ee0*/  FADD.FTZ R5, -R5, R8 ;  /* 0x0000000805057221 */ /* 0x000fe20000010100 */
[----:B------:R-:W-:Y:S01]  /*7ef0*/  ISETP.GT.AND P5, PT, R81, 0x71, P2 ;  /* 0x000000715100780c */ /* 0x000fe200017a4270 */
[--C-:B------:R-:W-:Y:S01]  /*7f00*/  FFMA.FTZ R42, R42, UR34, -R4.reuse ;  /* 0x000000222a2a7c23 */ /* 0x100fe20008010804 */
[--C-:B------:R-:W-:Y:S01]  /*7f10*/  FFMA.FTZ R43, R43, UR34, -R4.reuse ;  /* 0x000000222b2b7c23 */ /* 0x100fe20008010804 */
[----:B------:R-:W-:Y:S01]  /*7f20*/  FMUL.FTZ R5, R5, UR34 ;  /* 0x0000002205057c20 */ /* 0x000fe20008410000 */
        /* <DEDUP_REMOVED lines=30> */
[----:B------:R0:W1:Y:S01]  /*8110*/  MUFU.EX2 R8, R5 ;  /* 0x0000000500087308 */ /* 0x0000620000000800 */
[----:B------:R-:W-:-:S02]  /*8120*/  ISETP.LT.OR P3, PT, R82, 0x2, P3 ;  /* 0x000000025200780c */ /* 0x000fc40001f61670 */
[----:B------:R-:W-:Y:S02]  /*8130*/  FSEL R69, R69, -INF , !P6 ;  /* 0xff80000045457808 */ /* 0x000fe40007000000 */
[----:B------:R-:W-:Y:S02]  /*8140*/  FSEL R7, R7, -INF , !P3 ;  /* 0xff80000007077808 */ /* 0x000fe40005800000 */
[----:B------:R-:W-:Y:S01]  /*8150*/  ISETP.GT.AND P3, PT, R81, 0x11, P2 ;  /* 0x000000115100780c */ /* 0x000fe20001764270 */
[----:B------:R-:W2:Y:S01]  /*8160*/  MUFU.EX2 R4, R42 ;  /* 0x0000002a00047308 */ /* 0x000ea20000000800 */
[----:B0-----:R-:W-:Y:S02]  /*8170*/  FSEL R5, R6, -INF , !P4 ;  /* 0xff80000006057808 */ /* 0x001fe40006000000 */
[----:B------:R-:W-:Y:S02]  /*8180*/  ISETP.LT.OR P3, PT, R82, 0x12, P3 ;  /* 0x000000125200780c */ /* 0x000fe40001f61670 */
[----:B------:R-:W-:-:S02]  /*8190*/  FMNMX.FTZ R6, R5, R9, !PT ;  /* 0x0000000905067209 */ /* 0x000fc40007810000 */
[----:B------:R-:W-:Y:S01]  /*81a0*/  FSEL R21, R21, -INF , !P3 ;  /* 0xff80000015157808 */ /* 0x000fe20005800000 */
[----:B------:R-:W0:Y:S01]  /*81b0*/  MUFU.EX2 R43, R43 ;  /* 0x0000002b002b7308 */ /* 0x000e220000000800 */
[C---:B------:R-:W-:Y:S01]  /*81c0*/  ISETP.GT.AND P3, PT, R81.reuse, 0x21, P2 ;  /* 0x000000215100780c */ /* 0x040fe20001764270 */
[-C--:B-1----:R-:W-:Y:S01]  /*81d0*/  FMUL.FTZ R88, R88, R8.reuse ;  /* 0x0000000858587220 */ /* 0x082fe20000410000 */
[----:B------:R-:W-:Y:S01]  /*81e0*/  ISETP.GT.AND P4, PT, R81, 0x78, P2 ;  /* 0x000000785100780c */ /* 0x000fe20001784270 */
[-C--:B------:R-:W-:Y:S01]  /*81f0*/  FMUL.FTZ R89, R89, R8.reuse ;  /* 0x0000000859597220 */ /* 0x080fe20000410000 */
[----:B------:R-:W-:Y:S01]  /*8200*/  ISETP.LT.OR P3, PT, R82, 0x22, P3 ;  /* 0x000000225200780c */ /* 0x000fe20001f61670 */
[-C--:B------:R-:W-:Y:S01]  /*8210*/  FMUL.FTZ R92, R92, R8.reuse ;  /* 0x000000085c5c7220 */ /* 0x080fe20000410000 */
[----:B------:R-:W-:Y:S01]  /*8220*/  ISETP.LT.OR P5, PT, R82, 0x72, P5 ;  /* 0x000000725200780c */ /* 0x000fe20002fa1670 */
[----:B------:R-:W-:Y:S01]  /*8230*/  MUFU.EX2 R15, R15 ;  /* 0x0000000f000f7308 */ /* 0x000fe20000000800 */
[----:B--2---:R-:W-:Y:S01]  /*8240*/  FFMA.FTZ R3, R8, R3, R4 ;  /* 0x0000000308037223 */ /* 0x004fe20000010004 */
[----:B------:R-:W-:Y:S01]  /*8250*/  FSEL R31, R31, -INF , !P3 ;  /* 0xff8000001f1f7808 */ /* 0x000fe20005800000 */
[-C--:B------:R-:W-:Y:S01]  /*8260*/  FMUL.FTZ R93, R93, R8.reuse ;  /* 0x000000085d5d7220 */ /* 0x080fe20000410000 */
[----:B------:R-:W-:Y:S01]  /*8270*/  ISETP.GT.AND P3, PT, R81, 0x31, P2 ;  /* 0x000000315100780c */ /* 0x000fe20001764270 */
[-C--:B------:R-:W-:Y:S01]  /*8280*/  FMUL.FTZ R96, R96, R8.reuse ;  /* 0x0000000860607220 */ /* 0x080fe20000410000 */
[C---:B------:R-:W-:Y:S01]  /*8290*/  ISETP.LT.OR P4, PT, R82.reuse, 0x79, P4 ;  /* 0x000000795200780c */ /* 0x040fe20002781670 */
[----:B------:R-:W-:Y:S01]  /*82a0*/  FMUL.FTZ R97, R97, R8 ;  /* 0x0000000861617220 */ /* 0x000fe20000410000 */
[----:B------:R-:W-:Y:S01]  /*82b0*/  ISETP.LT.OR P3, PT, R82, 0x32, P3 ;  /* 0x000000325200780c */ /* 0x000fe20001f61670 */
[C---:B0-----:R-:W-:Y:S01]  /*82c0*/  FADD.FTZ R3, R43.reuse, R3 ;  /* 0x000000032b037221 */ /* 0x041fe20000010000 */
[----:B------:R-:W-:Y:S01]  /*82d0*/  F2FP.F16.F32.PACK_AB R4, R43, R4 ;  /* 0x000000042b04723e */ /* 0x000fe200000000ff */
[----:B------:R-:W-:Y:S01]  /*82e0*/  MUFU.EX2 R25, R25 ;  /* 0x0000001900197308 */ /* 0x000fe20000000800 */
[----:B------:R-:W-:Y:S01]  /*82f0*/  FMNMX.FTZ R43, R7, R6, !PT ;  /* 0x00000006072b7209 */ /* 0x000fe20007810000 */
[-C--:B------:R-:W-:Y:S01]  /*8300*/  FMUL.FTZ R100, R100, R8.reuse ;  /* 0x0000000864647220 */ /* 0x080fe20000410000 */
[----:B------:R-:W-:Y:S01]  /*8310*/  FSEL R39, R39, -INF , !P3 ;  /* 0xff80000027277808 */ /* 0x000fe20005800000 */
[-C--:B------:R-:W-:Y:S01]  /*8320*/  FMUL.FTZ R101, R101, R8.reuse ;  /* 0x0000000865657220 */ /* 0x080fe20000410000 */
[----:B------:R-:W-:Y:S01]  /*8330*/  FMNMX.FTZ R6, R12, R43, !PT ;  /* 0x0000002b0c067209 */ /* 0x000fe20007810000 */
[----:B------:R-:W-:Y:S01]  /*8340*/  FMUL.FTZ R104, R104, R8 ;  /* 0x0000000868687220 */ /* 0x000fe20000410000 */
[----:B------:R-:W-:Y:S01]  /*8350*/  ISETP.GT.AND P3, PT, R81, 0x41, P2 ;  /* 0x000000415100780c */ /* 0x000fe20001764270 */
[----:B------:R-:W-:Y:S01]  /*8360*/  MUFU.EX2 R28, R28 ;  /* 0x0000001c001c7308 */ /* 0x000fe20000000800 */
[----:B------:R-:W-:Y:S01]  /*8370*/  FMNMX.FTZ R43, R13, R6, !PT ;  /* 0x000000060d2b7209 */ /* 0x000fe20007810000 */
[-C--:B------:R-:W-:Y:S01]  /*8380*/  FMUL.FTZ R105, R105, R8.reuse ;  /* 0x0000000869697220 */ /* 0x080fe20000410000 */
[----:B------:R-:W-:Y:S01]  /*8390*/  ISETP.LT.OR P3, PT, R82, 0x42, P3 ;  /* 0x000000425200780c */ /* 0x000fe20001f61670 */
[-C--:B------:R-:W-:Y:S01]  /*83a0*/  FMUL.FTZ R108, R108, R8.reuse ;  /* 0x000000086c6c7220 */ /* 0x080fe20000410000 */
[----:B------:R-:W-:Y:S01]  /*83b0*/  FMNMX.FTZ R6, R20, R43, !PT ;  /* 0x0000002b14067209 */ /* 0x000fe20007810000 */
[----:B------:R-:W-:Y:S01]  /*83c0*/  FMUL.FTZ R109, R109, R8 ;  /* 0x000000086d6d7220 */ /* 0x000fe20000410000 */
[----:B------:R-:W-:Y:S01]  /*83d0*/  FSEL R49, R49, -INF , !P3 ;  /* 0xff80000031317808 */ /* 0x000fe20005800000 */
[----:B------:R-:W-:Y:S01]  /*83e0*/  MUFU.EX2 R29, R29 ;  /* 0x0000001d001d7308 */ /* 0x000fe20000000800 */
[----:B------:R-:W-:Y:S01]  /*83f0*/  FMNMX.FTZ R43, R21, R6, !PT ;  /* 0x00000006152b7209 */ /* 0x000fe20007810000 */
[-C--:B------:R-:W-:Y:S01]  /*8400*/  FMUL.FTZ R112, R112, R8.reuse ;  /* 0x0000000870707220 */ /* 0x080fe20000410000 */
[----:B------:R-:W-:Y:S01]  /*8410*/  ISETP.GT.AND P3, PT, R81, 0x51, P2 ;  /* 0x000000515100780c */ /* 0x000fe20001764270 */
[-C--:B------:R-:W-:Y:S01]  /*8420*/  FMUL.FTZ R113, R113, R8.reuse ;  /* 0x0000000871717220 */ /* 0x080fe20000410000 */
[----:B------:R-:W-:Y:S01]  /*8430*/  FMNMX.FTZ R6, R26, R43, !PT ;  /* 0x0000002b1a067209 */ /* 0x000fe20007810000 */
[----:B------:R-:W-:Y:S01]  /*8440*/  FMUL.FTZ R116, R116, R8 ;  /* 0x0000000874747220 */ /* 0x000fe20000410000 */
[----:B------:R-:W-:Y:S01]  /*8450*/  ISETP.LT.OR P3, PT, R82, 0x52, P3 ;  /* 0x000000525200780c */ /* 0x000fe20001f61670 */
        /* <DEDUP_REMOVED lines=26> */
[----:B------:R-:W-:Y:S01]  /*8600*/  IMAD.MOV.U32 R8, RZ, RZ, R72 ;  /* 0x000000ffff087224 */ /* 0x000fe200078e0048 */
[----:B------:R-:W-:-:S02]  /*8610*/  FSEL R70, R70, -INF , !P3 ;  /* 0xff80000046467808 */ /* 0x000fc40005800000 */
[----:B------:R-:W-:Y:S02]  /*8620*/  FMNMX.FTZ R6, R44, R43, !PT ;  /* 0x0000002b2c067209 */ /* 0x000fe40007810000 */
[----:B------:R-:W-:Y:S01]  /*8630*/  ISETP.GT.AND P2, PT, R81, 0x79, P2 ;  /* 0x000000795100780c */ /* 0x000fe20001744270 */
[----:B------:R-:W-:Y:S01]  /*8640*/  MUFU.EX2 R46, R46 ;  /* 0x0000002e002e7308 */ /* 0x000fe20000000800 */
[----:B------:R-:W-:Y:S02]  /*8650*/  FMNMX.FTZ R43, R45, R6, !PT ;  /* 0x000000062d2b7209 */ /* 0x000fe40007810000 */
[----:B------:R-:W-:Y:S02]  /*8660*/  FSEL R71, R71, -INF , !P5 ;  /* 0xff80000047477808 */ /* 0x000fe40006800000 */
[----:B------:R-:W-:Y:S02]  /*8670*/  FMNMX.FTZ R6, R48, R43, !PT ;  /* 0x0000002b30067209 */ /* 0x000fe40007810000 */
[----:B------:R-:W-:Y:S01]  /*8680*/  ISETP.LT.OR P2, PT, R82, 0x7a, P2 ;  /* 0x0000007a5200780c */ /* 0x000fe20001741670 */
[----:B------:R-:W-:Y:S01]  /*8690*/  MUFU.EX2 R47, R47 ;  /* 0x0000002f002f7308 */ /* 0x000fe20000000800 */
[----:B------:R-:W-:-:S02]  /*86a0*/  FMNMX.FTZ R43, R49, R6, !PT ;  /* 0x00000006312b7209 */ /* 0x000fc40007810000 */
[----:B------:R-:W-:Y:S02]  /*86b0*/  FSEL R74, R74, -INF , !P4 ;  /* 0xff8000004a4a7808 */ /* 0x000fe40006000000 */
[----:B------:R-:W-:Y:S02]  /*86c0*/  FMNMX.FTZ R6, R52, R43, !PT ;  /* 0x0000002b34067209 */ /* 0x000fe40007810000 */
[----:B------:R-:W-:Y:S01]  /*86d0*/  FSEL R76, R76, -INF , !P2 ;  /* 0xff8000004c4c7808 */ /* 0x000fe20005000000 */
        /* <DEDUP_REMOVED lines=25> */
[----:B------:R0:W1:Y:S08]  /*8870*/  MUFU.EX2 R6, R10 ;  /* 0x0000000a00067308 */ /* 0x0000700000000800 */
[----:B------:R-:W-:Y:S01]  /*8880*/  MUFU.EX2 R67, R67 ;  /* 0x0000004300437308 */ /* 0x000fe20000000800 */
[----:B0-----:R-:W0:Y:S07]  /*8890*/  SHFL.BFLY PT, R10, R42, 0x1, 0x1f ;  /* 0x0c201f002a0a7f89 */ /* 0x001e2e00000e0000 */
[----:B------:R-:W-:Y:S01]  /*88a0*/  MUFU.EX2 R73, R73 ;  /* 0x0000004900497308 */ /* 0x000fe20000000800 */
[----:B-1----:R-:W-:Y:S01]  /*88b0*/  FADD.FTZ R3, R6, R3 ;  /* 0x0000000306037221 */ /* 0x002fe20000010000 */
[----:B------:R-:W-:-:S03]  /*88c0*/  F2FP.F16.F32.PACK_AB R6, R43, R6 ;  /* 0x000000062b06723e */ /* 0x000fc600000000ff */
[----:B------:R-:W-:-:S03]  /*88d0*/  FADD.FTZ R11, R43, R3 ;  /* 0x000000032b0b7221 */ /* 0x000fc60000010000 */
        /* <DEDUP_REMOVED lines=11> */
[----:B------:R-:W-:Y:S02]  /*8990*/  IMAD.U32 R5, RZ, RZ, UR48 ;  /* 0x00000030ff057e24 */ /* 0x000fe4000f8e00ff */
[--C-:B------:R-:W-:Y:S01]  /*89a0*/  FFMA.FTZ R34, R34, UR34, -R3.reuse ;  /* 0x0000002222227c23 */ /* 0x100fe20008010803 */
[----:B------:R-:W-:Y:S01]  /*89b0*/  MUFU.EX2 R43, R43 ;  /* 0x0000002b002b7308 */ /* 0x000fe20000000800 */
[--C-:B------:R-:W-:Y:S01]  /*89c0*/  FFMA.FTZ R35, R35, UR34, -R3.reuse ;  /* 0x0000002223237c23 */ /* 0x100fe20008010803 */
[--C-:B------:R-:W-:Y:S01]  /*89d0*/  FFMA.FTZ R56, R56, UR34, -R3.reuse ;  /* 0x0000002238387c23 */ /* 0x100fe20008010803 */
[----:B------:R-:W-:Y:S01]  /*89e0*/  @!P1 LEA R5, R5, UR42, 0x3 ;  /* 0x0000002a05059c11 */ /* 0x000fe2000f8e18ff */
[--C-:B------:R-:W-:Y:S01]  /*89f0*/  FFMA.FTZ R65, R65, UR34, -R3.reuse ;  /* 0x0000002241417c23 */ /* 0x100fe20008010803 */
[--C-:B------:R-:W-:Y:S01]  /*8a00*/  FFMA.FTZ R68, R68, UR34, -R3.reuse ;  /* 0x0000002244447c23 */ /* 0x100fe20008010803 */
[--C-:B------:R-:W-:Y:S01]  /*8a10*/  FFMA.FTZ R69, R69, UR34, -R3.reuse ;  /* 0x0000002245457c23 */ /* 0x100fe20008010803 */
[----:B------:R-:W-:Y:S01]  /*8a20*/  FFMA.FTZ R70, R70, UR34, -R3 ;  /* 0x0000002246467c23 */ /* 0x000fe20008010803 */
[----:B------:R-:W0:Y:S01]  /*8a30*/  MUFU.EX2 R42, R79 ;  /* 0x0000004f002a7308 */ /* 0x000e220000000800 */
[----:B------:R-:W-:-:S02]  /*8a40*/  @!P1 VIADD R5, R5, 0x2d860 ;  /* 0x0002d86005059836 */ /* 0x000fc40000000000 */
[--C-:B------:R-:W-:Y:S01]  /*8a50*/  FFMA.FTZ R71, R71, UR34, -R3.reuse ;  /* 0x0000002247477c23 */ /* 0x100fe20008010803 */
[----:B------:R-:W-:Y:S01]  /*8a60*/  FFMA.FTZ R74, R74, UR34, -R3 ;  /* 0x000000224a4a7c23 */ /* 0x000fe20008010803 */
[----:B------:R-:W-:Y:S01]  /*8a70*/  UMOV UR48, UR58 ;  /* 0x0000003a00307c82 */ /* 0x000fe20008000000 */
[----:B------:R-:W-:Y:S02]  /*8a80*/  @!P1 PRMT R5, RZ, 0x654, R5 ;  /* 0x00000654ff059816 */ /* 0x000fe40000000005 */
[----:B------:R-:W-:Y:S02]  /*8a90*/  MUFU.EX2 R12, R12 ;  /* 0x0000000c000c7308 */ /* 0x000fe40000000800 */
[----:B------:R0:W-:Y:S06]  /*8aa0*/  @!P1 SYNCS.ARRIVE.TRANS64.RED.A1T0 RZ, [R5+URZ], RZ ;  /* 0x000000ff05ff99a7 */ /* 0x0001ec000810043f */
[----:B------:R-:W1:Y:S01]  /*8ab0*/  MUFU.EX2 R13, R13 ;  /* 0x0000000d000d7308 */ /* 0x000e620000000800 */
[----:B0-----:R-:W-:-:S07]  /*8ac0*/  F2FP.F16.F32.PACK_AB R5, R43, R42 ;  /* 0x0000002a2b05723e */ /* 0x001fce00000000ff */
[----:B------:R-:W-:Y:S08]  /*8ad0*/  MUFU.EX2 R34, R34 ;  /* 0x0000002200227308 */ /* 0x000ff00000000800 */
[----:B------:R-:W-:Y:S01]  /*8ae0*/  MUFU.EX2 R35, R35 ;  /* 0x0000002300237308 */ /* 0x000fe20000000800 */
[----:B-1----:R-:W-:-:S05]  /*8af0*/  F2FP.F16.F32.PACK_AB R7, R13, R12 ;  /* 0x0000000c0d07723e */ /* 0x002fca00000000ff */
[----:B------:R0:W-:Y:S02]  /*8b00*/  STSM.16.M88.4 [R17+0x21800], R4 ;  /* 0x0218000411007844 */ /* 0x0001e40000000200 */
[----:B------:R-:W-:Y:S08]  /*8b10*/  MUFU.EX2 R68, R68 ;  /* 0x0000004400447308 */ /* 0x000ff00000000800 */
[----:B------:R-:W-:Y:S01]  /*8b20*/  MUFU.EX2 R69, R69 ;  /* 0x0000004500457308 */ /* 0x000fe20000000800 */
[--C-:B0-----:R-:W-:Y:S01]  /*8b30*/  FFMA.FTZ R5, R20, UR34, -R3.reuse ;  /* 0x0000002214057c23 */ /* 0x101fe20008010803 */
[--C-:B------:R-:W-:Y:S01]  /*8b40*/  FFMA.FTZ R20, R26, UR34, -R3.reuse ;  /* 0x000000221a147c23 */ /* 0x100fe20008010803 */
[--C-:B------:R-:W-:Y:S01]  /*8b50*/  FFMA.FTZ R26, R27, UR34, -R3.reuse ;  /* 0x000000221b1a7c23 */ /* 0x100fe20008010803 */
[----:B------:R-:W-:Y:S01]  /*8b60*/  FFMA.FTZ R27, R30, UR34, -R3 ;  /* 0x000000221e1b7c23 */ /* 0x000fe20008010803 */
[----:B------:R-:W-:-:S03]  /*8b70*/  FSEL R30, R10, RZ, P2 ;  /* 0x000000ff0a1e7208 */ /* 0x000fc60001000000 */
[----:B------:R-:W0:Y:S01]  /*8b80*/  MUFU.EX2 R4, R14 ;  /* 0x0000000e00047308 */ /* 0x000e220000000800 */
[--C-:B------:R-:W-:Y:S01]  /*8b90*/  FFMA.FTZ R7, R21, UR34, -R3.reuse ;  /* 0x0000002215077c23 */ /* 0x100fe20008010803 */
[--C-:B------:R-:W-:Y:S01]  /*8ba0*/  FFMA.FTZ R21, R38, UR34, -R3.reuse ;  /* 0x0000002226157c23 */ /* 0x100fe20008010803 */
[----:B------:R-:W-:Y:S01]  /*8bb0*/  FFMA.FTZ R38, R49, UR34, -R3 ;  /* 0x0000002231267c23 */ /* 0x000fe20008010803 */
[----:B------:R-:W-:Y:S01]  /*8bc0*/  FADD.FTZ R30, -R30, R9 ;  /* 0x000000091e1e7221 */ /* 0x000fe20000010100 */
[C---:B------:R-:W-:Y:S01]  /*8bd0*/  ISETP.GT.AND P2, PT, R0.reuse, UR59, PT ;  /* 0x0000003b00007c0c */ /* 0x040fe2000bf44270 */
[----:B------:R-:W-:Y:S02]  /*8be0*/  VIADD R0, R0, 0xffffffff ;  /* 0xffffffff00007836 */ /* 0x000fe40000000000 */
[----:B------:R-:W-:Y:S01]  /*8bf0*/  FMUL.FTZ R9, R30, UR34 ;  /* 0x000000221e097c20 */ /* 0x000fe20008410000 */
[----:B------:R-:W-:Y:S01]  /*8c00*/  MUFU.EX2 R5, R5 ;  /* 0x0000000500057308 */ /* 0x000fe20000000800 */
[--C-:B------:R-:W-:Y:S01]  /*8c10*/  FFMA.FTZ R30, R39, UR34, -R3.reuse ;  /* 0x00000022271e7c23 */ /* 0x100fe20008010803 */
[----:B------:R-:W-:-:S06]  /*8c20*/  FFMA.FTZ R39, R52, UR34, -R3 ;  /* 0x0000002234277c23 */ /* 0x000fcc0008010803 */
[----:B------:R-:W1:Y:S01]  /*8c30*/  MUFU.EX2 R9, R9 ;  /* 0x0000000900097308 */ /* 0x000e620000000800 */
[----:B0-----:R-:W-:Y:S01]  /*8c40*/  FADD.FTZ R52, R4, R11 ;  /* 0x0000000b04347221 */ /* 0x001fe20000010000 */
[----:B------:R-:W-:-:S03]  /*8c50*/  F2FP.F16.F32.PACK_AB R4, R15, R4 ;  /* 0x000000040f04723e */ /* 0x000fc600000000ff */
[----:B------:R-:W-:-:S03]  /*8c60*/  FADD.FTZ R11, R15, R52 ;  /* 0x000000340f0b7221 */ /* 0x000fc60000010000 */
[----:B------:R-:W0:Y:S08]  /*8c70*/  MUFU.EX2 R6, R24 ;  /* 0x0000001800067308 */ /* 0x000e300000000800 */
[----:B------:R-:W2:Y:S01]  /*8c80*/  MUFU.EX2 R7, R7 ;  /* 0x0000000700077308 */ /* 0x000ea20000000800 */
[----:B-1----:R-:W-:Y:S01]  /*8c90*/  FFMA.FTZ R42, R9, R2, R42 ;  /* 0x00000002092a7223 */ /* 0x002fe2000001002a */
[--C-:B------:R-:W-:Y:S01]  /*8ca0*/  FFMA.FTZ R2, R45, UR34, -R3.reuse ;  /* 0x000000222d027c23 */ /* 0x100fe20008010803 */
[--C-:B------:R-:W-:Y:S01]  /*8cb0*/  FFMA.FTZ R45, R57, UR34, -R3.reuse ;  /* 0x00000022392d7c23 */ /* 0x100fe20008010803 */
[-C--:B------:R-:W-:Y:S01]  /*8cc0*/  FMUL.FTZ R90, R90, R9.reuse ;  /* 0x000000095a5a7220 */ /* 0x080fe20000410000 */
[----:B------:R-:W-:Y:S01]  /*8cd0*/  FADD.FTZ R43, R43, R42 ;  /* 0x0000002a2b2b7221 */ /* 0x000fe20000010000 */
[----:B------:R-:W-:Y:S01]  /*8ce0*/  FFMA.FTZ R42, R64, UR34, -R3 ;  /* 0x00000022402a7c23 */ /* 0x000fe20008010803 */
[-C--:B------:R-:W-:Y:S01]  /*8cf0*/  FMUL.FTZ R91, R91, R9.reuse ;  /* 0x000000095b5b7220 */ /* 0x080fe20000410000 */
[----:B------:R-:W1:Y:S01]  /*8d00*/  MUFU.EX2 R20, R20 ;  /* 0x0000001400147308 */ /* 0x000e620000000800 */
[----:B------:R-:W-:Y:S01]  /*8d10*/  FADD.FTZ R12, R12, R43 ;  /* 0x0000002b0c0c7221 */ /* 0x000fe20000010000 */
[----:B0-----:R-:W-:Y:S01]  /*8d20*/  FADD.FTZ R52, R6, R11 ;  /* 0x0000000b06347221 */ /* 0x001fe20000010000 */
[----:B------:R-:W-:Y:S01]  /*8d30*/  F2FP.F16.F32.PACK_AB R6, R25, R6 ;  /* 0x000000061906723e */ /* 0x000fe200000000ff */
[----:B------:R-:W-:Y:S01]  /*8d40*/  FFMA.FTZ R43, R60, UR34, -R3 ;  /* 0x000000223c2b7c23 */ /* 0x000fe20008010803 */
[----:B------:R-:W-:Y:S01]  /*8d50*/  FADD.FTZ R12, R13, R12 ;  /* 0x0000000c0d0c7221 */ /* 0x000fe20000010000 */
[----:B------:R-:W-:Y:S01]  /*8d60*/  FADD.FTZ R15, R25, R52 ;  /* 0x00000034190f7221 */ /* 0x000fe20000010000 */
[----:B------:R-:W-:Y:S01]  /*8d70*/  FMUL.FTZ R94, R94, R9 ;  /* 0x000000095e5e7220 */ /* 0x000fe20000410000 */
[----:B------:R-:W0:Y:S01]  /*8d80*/  MUFU.EX2 R26, R26 ;  /* 0x0000001a001a7308 */ /* 0x000e220000000800 */
[----:B------:R-:W-:Y:S01]  /*8d90*/  FADD.FTZ R12, R5, R12 ;  /* 0x0000000c050c7221 */ /* 0x000fe20000010000 */
[----:B------:R-:W-:Y:S01]  /*8da0*/  FADD.FTZ R52, R28, R15 ;  /* 0x0000000f1c347221 */ /* 0x000fe20000010000 */
[----:B--2---:R-:W-:Y:S01]  /*8db0*/  F2FP.F16.F32.PACK_AB R5, R7, R5 ;  /* 0x000000050705723e */ /* 0x004fe200000000ff */
[-C--:B------:R-:W-:Y:S01]  /*8dc0*/  FMUL.FTZ R95, R95, R9.reuse ;  /* 0x000000095f5f7220 */ /* 0x080fe20000410000 */
[----:B------:R-:W-:Y:S01]  /*8dd0*/  FADD.FTZ R13, R7, R12 ;  /* 0x0000000c070d7221 */ /* 0x000fe20000010000 */
[----:B------:R-:W-:Y:S01]  /*8de0*/  FADD.FTZ R15, R29, R52 ;  /* 0x000000341d0f7221 */ /* 0x000fe20000010000 */
[-C--:B------:R-:W-:Y:S01]  /*8df0*/  FMUL.FTZ R98, R98, R9.reuse ;  /* 0x0000000962627220 */ /* 0x080fe20000410000 */
[----:B------:R2:W-:Y:S01]  /*8e00*/  MUFU.EX2 R14, R32 ;  /* 0x00000020000e7308 */ /* 0x0005e20000000800 */
        /* <DEDUP_REMOVED lines=8> */
[----:B--2---:R-:W-:Y:S01]  /*8e90*/  FFMA.FTZ R32, R31, UR34, -R3 ;  /* 0x000000221f207c23 */ /* 0x004fe20008010803 */
[----:B0-----:R-:W-:Y:S01]  /*8ea0*/  FADD.FTZ R12, R26, R13 ;  /* 0x0000000d1a0c7221 */ /* 0x001fe20000010000 */
[--C-:B------:R-:W-:Y:S01]  /*8eb0*/  FFMA.FTZ R31, R44, UR34, -R3.reuse ;  /* 0x000000222c1f7c23 */ /* 0x100fe20008010803 */
[----:B------:R-:W-:Y:S01]  /*8ec0*/  F2FP.F16.F32.PACK_AB R7, R26, R20 ;  /* 0x000000141a07723e */ /* 0x000fe200000000ff */
[----:B------:R-:W-:Y:S01]  /*8ed0*/  FFMA.FTZ R44, R61, UR34, -R3 ;  /* 0x000000223d2c7c23 */ /* 0x000fe20008010803 */
[-C--:B------:R-:W-:Y:S01]  /*8ee0*/  FMUL.FTZ R111, R111, R9.reuse ;  /* 0x000000096f6f7220 */ /* 0x080fe20000410000 */
[-C--:B------:R-:W-:Y:S01]  /*8ef0*/  FMUL.FTZ R114, R114, R9.reuse ;  /* 0x0000000972727220 */ /* 0x080fe20000410000 */
[----:B------:R-:W0:Y:S01]  /*8f00*/  MUFU.EX2 R32, R32 ;  /* 0x0000002000207308 */ /* 0x000e220000000800 */
[----:B------:R2:W-:Y:S01]  /*8f10*/  STSM.16.M88.4 [R22], R4 ;  /* 0x0000000416007844 */ /* 0x0005e20000000200 */
[-C--:B------:R-:W-:Y:S01]  /*8f20*/  FMUL.FTZ R115, R115, R9.reuse ;  /* 0x0000000973737220 */ /* 0x080fe20000410000 */
[-C--:B------:R-:W-:Y:S01]  /*8f30*/  FMUL.FTZ R118, R118, R9.reuse ;  /* 0x0000000976767220 */ /* 0x080fe20000410000 */
[-C--:B------:R-:W-:Y:S01]  /*8f40*/  FMUL.FTZ R119, R119, R9.reuse ;  /* 0x0000000977777220 */ /* 0x080fe20000410000 */
[-C--:B------:R-:W-:Y:S01]  /*8f50*/  FMUL.FTZ R122, R122, R9.reuse ;  /* 0x000000097a7a7220 */ /* 0x080fe20000410000 */
[-C--:B------:R-:W-:Y:S01]  /*8f60*/  FMUL.FTZ R123, R123, R9.reuse ;  /* 0x000000097b7b7220 */ /* 0x080fe20000410000 */
[-C--:B------:R-:W-:Y:S01]  /*8f70*/  FMUL.FTZ R126, R126, R9.reuse ;  /* 0x000000097e7e7220 */ /* 0x080fe20000410000 */
[----:B------:R3:W4:Y:S01]  /*8f80*/  MUFU.EX2 R24, R36 ;  /* 0x0000002400187308 */ /* 0x0007220000000800 */
[----:B-1----:R-:W-:Y:S01]  /*8f90*/  FADD.FTZ R13, R27, R12 ;  /* 0x0000000c1b0d7221 */ /* 0x002fe20000010000 */
[----:B------:R-:W-:Y:S01]  /*8fa0*/  FADD.FTZ R12, R14, R15 ;  /* 0x0000000f0e0c7221 */ /* 0x000fe20000010000 */
[----:B------:R-:W-:Y:S01]  /*8fb0*/  F2FP.F16.F32.PACK_AB R14, R33, R14 ;  /* 0x0000000e210e723e */ /* 0x000fe200000000ff */
[-C--:B------:R-:W-:Y:S01]  /*8fc0*/  FMUL.FTZ R127, R127, R9.reuse ;  /* 0x000000097f7f7220 */ /* 0x080fe20000410000 */
[-C--:B------:R-:W-:Y:S01]  /*8fd0*/  FMUL.FTZ R130, R130, R9.reuse ;  /* 0x0000000982827220 */ /* 0x080fe20000410000 */
[----:B------:R-:W-:Y:S01]  /*8fe0*/  FADD.FTZ R15, R33, R12 ;  /* 0x0000000c210f7221 */ /* 0x000fe20000010000 */
[-C--:B------:R-:W-:Y:S01]  /*8ff0*/  FMUL.FTZ R131, R131, R9.reuse ;  /* 0x0000000983837220 */ /* 0x080fe20000410000 */
[----:B------:R-:W1:Y:S01]  /*9000*/  MUFU.EX2 R21, R21 ;  /* 0x0000001500157308 */ /* 0x000e620000000800 */
[----:B0-----:R-:W-:Y:S01]  /*9010*/  FADD.FTZ R13, R32, R13 ;  /* 0x0000000d200d7221 */ /* 0x001fe20000010000 */
[--C-:B---3--:R-:W-:Y:S01]  /*9020*/  FFMA.FTZ R36, R48, UR34, -R3.reuse ;  /* 0x0000002230247c23 */ /* 0x108fe20008010803 */
[--C-:B------:R-:W-:Y:S01]  /*9030*/  FFMA.FTZ R48, R53, UR34, -R3.reuse ;  /* 0x0000002235307c23 */ /* 0x100fe20008010803 */
[----:B------:R-:W-:Y:S01]  /*9040*/  FFMA.FTZ R3, R76, UR34, -R3 ;  /* 0x000000224c037c23 */ /* 0x000fe20008010803 */
[----:B------:R-:W-:Y:S01]  /*9050*/  FADD.FTZ R12, R34, R13 ;  /* 0x0000000d220c7221 */ /* 0x000fe20000010000 */
[----:B--2---:R-:W-:Y:S01]  /*9060*/  F2FP.F16.F32.PACK_AB R4, R47, R46 ;  /* 0x0000002e2f04723e */ /* 0x004fe200000000ff */
[-C--:B------:R-:W-:Y:S01]  /*9070*/  FMUL.FTZ R134, R134, R9.reuse ;  /* 0x0000000986867220 */ /* 0x080fe20000410000 */
[----:B------:R-:W0:Y:S01]  /*9080*/  MUFU.EX2 R30, R30 ;  /* 0x0000001e001e7308 */ /* 0x000e220000000800 */
[----:B----4-:R-:W-:Y:S01]  /*9090*/  FADD.FTZ R52, R24, R15 ;  /* 0x0000000f18347221 */ /* 0x010fe20000010000 */
[----:B------:R-:W-:Y:S01]  /*90a0*/  FADD.FTZ R12, R35, R12 ;  /* 0x0000000c230c7221 */ /* 0x000fe20000010000 */
[----:B------:R-:W-:Y:S01]  /*90b0*/  F2FP.F16.F32.PACK_AB R24, R37, R24 ;  /* 0x000000182518723e */ /* 0x000fe200000000ff */
[----:B------:R-:W-:Y:S01]  /*90c0*/  FMUL.FTZ R135, R135, R9 ;  /* 0x0000000987877220 */ /* 0x000fe20000410000 */
[----:B------:R-:W-:Y:S01]  /*90d0*/  FADD.FTZ R15, R37, R52 ;  /* 0x00000034250f7221 */ /* 0x000fe20000010000 */
[----:B------:R-:W-:Y:S01]  /*90e0*/  F2FP.F16.F32.PACK_AB R6, R51, R50 ;  /* 0x000000323306723e */ /* 0x000fe200000000ff */
[----:B------:R-:W-:Y:S01]  /*90f0*/  IMAD.MOV.U32 R9, RZ, RZ, R10 ;  /* 0x000000ffff097224 */ /* 0x000fe200078e000a */
[----:B------:R-:W2:Y:S01]  /*9100*/  MUFU.EX2 R31, R31 ;  /* 0x0000001f001f7308 */ /* 0x000ea20000000800 */
[----:B-1----:R-:W-:Y:S01]  /*9110*/  FADD.FTZ R13, R21, R12 ;  /* 0x0000000c150d7221 */ /* 0x002fe20000010000 */
[----:B------:R-:W-:-:S06]  /*9120*/  F2FP.F16.F32.PACK_AB R12, R29, R28 ;  /* 0x0000001c1d0c723e */ /* 0x000fcc00000000ff */
[----:B------:R-:W1:Y:S01]  /*9130*/  MUFU.EX2 R2, R2 ;  /* 0x0000000200027308 */ /* 0x000e620000000800 */
[----:B0-----:R-:W-:-:S07]  /*9140*/  FADD.FTZ R52, R30, R13 ;  /* 0x0000000d1e347221 */ /* 0x001fce0000010000 */
[----:B------:R-:W0:Y:S01]  /*9150*/  MUFU.EX2 R36, R36 ;  /* 0x0000002400247308 */ /* 0x000e220000000800 */
[----:B--2---:R-:W-:-:S07]  /*9160*/  FADD.FTZ R13, R31, R52 ;  /* 0x000000341f0d7221 */ /* 0x004fce0000010000 */
[----:B------:R2:W-:Y:S08]  /*9170*/  MUFU.EX2 R11, R56 ;  /* 0x00000038000b7308 */ /* 0x0005f00000000800 */
[----:B------:R-:W3:Y:S01]  /*9180*/  MUFU.EX2 R38, R38 ;  /* 0x0000002600267308 */ /* 0x000ee20000000800 */
[----:B--2---:R-:W-:-:S04]  /*9190*/  FADD.FTZ R56, R40, R15 ;  /* 0x0000000f28387221 */ /* 0x004fc80000010000 */
[----:B------:R-:W-:-:S03]  /*91a0*/  FADD.FTZ R15, R41, R56 ;  /* 0x00000038290f7221 */ /* 0x000fc60000010000 */
[----:B------:R-:W2:Y:S01]  /*91b0*/  MUFU.EX2 R39, R39 ;  /* 0x0000002700277308 */ /* 0x000ea20000000800 */
[----:B------:R-:W-:Y:S01]  /*91c0*/  FADD.FTZ R52, R46, R15 ;  /* 0x0000000f2e347221 */ /* 0x000fe20000010000 */
[----:B-1----:R-:W-:Y:S01]  /*91d0*/  FADD.FTZ R15, R2, R13 ;  /* 0x0000000d020f7221 */ /* 0x002fe20000010000 */
[----:B------:R-:W-:Y:S02]  /*91e0*/  F2FP.F16.F32.PACK_AB R13, R32, R27 ;  /* 0x0000001b200d723e */ /* 0x000fe400000000ff */
[----:B------:R-:W-:Y:S01]  /*91f0*/  FADD.FTZ R29, R47, R52 ;  /* 0x000000342f1d7221 */ /* 0x000fe20000010000 */
[----:B0-----:R-:W-:Y:S01]  /*9200*/  FADD.FTZ R25, R36, R15 ;  /* 0x0000000f24197221 */ /* 0x001fe20000010000 */
[----:B------:R-:W-:Y:S01]  /*9210*/  F2FP.F16.F32.PACK_AB R15, R35, R34 ;  /* 0x00000022230f723e */ /* 0x000fe200000000ff */
[----:B------:R-:W0:Y:S01]  /*9220*/  MUFU.EX2 R48, R48 ;  /* 0x0000003000307308 */ /* 0x000e220000000800 */
[----:B------:R-:W-:Y:S01]  /*9230*/  FADD.FTZ R26, R50, R29 ;  /* 0x0000001d321a7221 */ /* 0x000fe20000010000 */
[----:B---3--:R-:W-:-:S02]  /*9240*/  FADD.FTZ R20, R38, R25 ;  /* 0x0000001926147221 */ /* 0x008fc40000010000 */
[----:B------:R1:W-:Y:S01]  /*9250*/  STSM.16.M88.4 [R19], R12 ;  /* 0x0000000c13007844 */ /* 0x0003e20000000200 */
[----:B------:R-:W-:Y:S01]  /*9260*/  FADD.FTZ R27, R51, R26 ;  /* 0x0000001a331b7221 */ /* 0x000fe20000010000 */
[----:B------:R-:W-:Y:S02]  /*9270*/  F2FP.F16.F32.PACK_AB R26, R41, R40 ;  /* 0x00000028291a723e */ /* 0x000fe400000000ff */
[----:B------:R-:W3:Y:S01]  /*9280*/  MUFU.EX2 R45, R45 ;  /* 0x0000002d002d7308 */ /* 0x000ee20000000800 */
[----:B--2---:R-:W-:Y:S01]  /*9290*/  FADD.FTZ R25, R39, R20 ;  /* 0x0000001427197221 */ /* 0x004fe20000010000 */
[----:B------:R-:W-:Y:S01]  /*92a0*/  FADD.FTZ R32, R54, R27 ;  /* 0x0000001b36207221 */ /* 0x000fe20000010000 */
[----:B------:R-:W-:-:S05]  /*92b0*/  F2FP.F16.F32.PACK_AB R27, R2, R31 ;  /* 0x0000001f021b723e */ /* 0x000fca00000000ff */
[----:B------:R-:W2:Y:S01]  /*92c0*/  MUFU.EX2 R43, R43 ;  /* 0x0000002b002b7308 */ /* 0x000ea20000000800 */
[C---:B0-----:R-:W-:Y:S01]  /*92d0*/  FADD.FTZ R20, R48.reuse, R25 ;  /* 0x0000001930147221 */ /* 0x041fe20000010000 */
[----:B------:R-:W-:Y:S01]  /*92e0*/  FADD.FTZ R25, R55, R32 ;  /* 0x0000002037197221 */ /* 0x000fe20000010000 */
[----:B------:R-:W-:Y:S02]  /*92f0*/  F2FP.F16.F32.PACK_AB R7, R48, R39 ;  /* 0x000000273007723e */ /* 0x000fe400000000ff */
[----:B------:R-:W-:Y:S01]  /*9300*/  FADD.FTZ R20, R11, R20 ;  /* 0x000000140b147221 */ /* 0x000fe20000010000 */
[----:B------:R-:W-:Y:S01]  /*9310*/  FADD.FTZ R32, R58, R25 ;  /* 0x000000193a207221 */ /* 0x000fe20000010000 */
[----:B------:R-:W-:Y:S01]  /*9320*/  F2FP.F16.F32.PACK_AB R25, R30, R21 ;  /* 0x000000151e19723e */ /* 0x000fe200000000ff */
[----:B------:R-:W0:Y:S01]  /*9330*/  MUFU.EX2 R44, R44 ;  /* 0x0000002c002c7308 */ /* 0x000e220000000800 */
[----:B---3--:R-:W-:Y:S01]  /*9340*/  FADD.FTZ R20, R45, R20 ;  /* 0x000000142d147221 */ /* 0x008fe20000010000 */
[----:B------:R-:W-:Y:S01]  /*9350*/  FADD.FTZ R5, R59, R32 ;  /* 0x000000203b057221 */ /* 0x000fe20000010000 */
[----:B-1----:R-:W-:Y:S01]  /*9360*/  F2FP.F16.F32.PACK_AB R14, R67, R66 ;  /* 0x00000042430e723e */ /* 0x002fe200000000ff */
[----:B------:R1:W-:Y:S02]  /*9370*/  STSM.16.M88.4 [R18], R24 ;  /* 0x0000001812007844 */ /* 0x0003e40000000200 */
[----:B------:R-:W-:Y:S01]  /*9380*/  FADD.FTZ R2, R62, R5 ;  /* 0x000000053e027221 */ /* 0x000fe20000010000 */
[----:B------:R-:W-:Y:S01]  /*9390*/  F2FP.F16.F32.PACK_AB R5, R38, R36 ;  /* 0x000000242605723e */ /* 0x000fe200000000ff */
[----:B------:R-:W3:Y:S01]  /*93a0*/  MUFU.EX2 R42, R42 ;  /* 0x0000002a002a7308 */ /* 0x000ee20000000800 */
[----:B--2---:R-:W-:Y:S01]  /*93b0*/  FADD.FTZ R13, R43, R20 ;  /* 0x000000142b0d7221 */ /* 0x004fe20000010000 */
[----:B------:R-:W-:-:S02]  /*93c0*/  FADD.FTZ R15, R63, R2 ;  /* 0x000000023f0f7221 */ /* 0x000fc40000010000 */
[----:B------:R2:W-:Y:S02]  /*93d0*/  STSM.16.M88.4 [R17+0x27800], R4 ;  /* 0x0278000411007844 */ /* 0x0005e40000000200 */
[----:B------:R-:W-:Y:S01]  /*93e0*/  FADD.FTZ R2, R66, R15 ;  /* 0x0000000f42027221 */ /* 0x000fe20000010000 */
[----:B------:R-:W-:Y:S01]  /*93f0*/  F2FP.F16.F32.PACK_AB R15, R69, R68 ;  /* 0x00000044450f723e */ /* 0x000fe200000000ff */
[----:B------:R-:W4:Y:S01]  /*9400*/  MUFU.EX2 R28, R65 ;  /* 0x00000041001c7308 */ /* 0x000f220000000800 */
[----:B0-----:R-:W-:Y:S01]  /*9410*/  FADD.FTZ R13, R44, R13 ;  /* 0x0000000d2c0d7221 */ /* 0x001fe20000010000 */
[----:B------:R-:W-:Y:S01]  /*9420*/  FADD.FTZ R12, R67, R2 ;  /* 0x00000002430c7221 */ /* 0x000fe20000010000 */
[----:B-1----:R-:W-:-:S03]  /*9430*/  F2FP.F16.F32.PACK_AB R24, R75, R73 ;  /* 0x000000494b18723e */ /* 0x002fc600000000ff */
[----:B------:R-:W-:Y:S01]  /*9440*/  FADD.FTZ R20, R73, R12 ;  /* 0x0000000c49147221 */ /* 0x000fe20000010000 */
[----:B------:R-:W-:Y:S01]  /*9450*/  F2FP.F16.F32.PACK_AB R12, R63, R62 ;  /* 0x0000003e3f0c723e */ /* 0x000fe200000000ff */
[----:B------:R-:W0:Y:S01]  /*9460*/  MUFU.EX2 R70, R70 ;  /* 0x0000004600467308 */ /* 0x000e220000000800 */
[----:B---3--:R-:W-:Y:S01]  /*9470*/  FADD.FTZ R13, R42, R13 ;  /* 0x0000000d2a0d7221 */ /* 0x008fe20000010000 */
[----:B------:R-:W-:Y:S01]  /*9480*/  F2FP.F16.F32.PACK_AB R26, R78, R77 ;  /* 0x0000004d4e1a723e */ /* 0x000fe200000000ff */
[----:B------:R-:W-:Y:S01]  /*9490*/  FADD.FTZ R20, R75, R20 ;  /* 0x000000144b147221 */ /* 0x000fe20000010000 */
[----:B--2---:R-:W-:Y:S02]  /*94a0*/  F2FP.F16.F32.PACK_AB R4, R55, R54 ;  /* 0x000000363704723e */ /* 0x004fe400000000ff */
[----:B------:R-:W-:Y:S02]  /*94b0*/  F2FP.F16.F32.PACK_AB R6, R59, R58 ;  /* 0x0000003a3b06723e */ /* 0x000fe400000000ff */
[----:B------:R-:W1:Y:S01]  /*94c0*/  MUFU.EX2 R71, R71 ;  /* 0x0000004700477308 */ /* 0x000e620000000800 */
[----:B----4-:R-:W-:Y:S01]  /*94d0*/  FADD.FTZ R13, R28, R13 ;  /* 0x0000000d1c0d7221 */ /* 0x010fe20000010000 */
[----:B------:R-:W-:-:S02]  /*94e0*/  F2FP.F16.F32.PACK_AB R5, R45, R11 ;  /* 0x0000000b2d05723e */ /* 0x000fc400000000ff */
[----:B------:R-:W-:Y:S01]  /*94f0*/  F2FP.F16.F32.PACK_AB R7, R44, R43 ;  /* 0x0000002b2c07723e */ /* 0x000fe200000000ff */
[----:B------:R-:W-:-:S03]  /*9500*/  FADD.FTZ R2, R68, R13 ;  /* 0x0000000d44027221 */ /* 0x000fc60000010000 */
[----:B------:R-:W2:Y:S01]  /*9510*/  MUFU.EX2 R21, R74 ;  /* 0x0000004a00157308 */ /* 0x000ea20000000800 */
[----:B------:R-:W-:Y:S01]  /*9520*/  FADD.FTZ R13, R69, R2 ;  /* 0x00000002450d7221 */ /* 0x000fe20000010000 */
[----:B------:R3:W-:Y:S03]  /*9530*/  STSM.16.M88.4 [R23], R4 ;  /* 0x0000000417007844 */ /* 0x0007e60000000200 */
[----:B0-----:R-:W-:Y:S01]  /*9540*/  FADD.FTZ R2, R70, R13 ;  /* 0x0000000d46027221 */ /* 0x001fe20000010000 */
[----:B------:R-:W-:Y:S02]  /*9550*/  F2FP.F16.F32.PACK_AB R13, R28, R42 ;  /* 0x0000002a1c0d723e */ /* 0x000fe400000000ff */
[----:B------:R0:W4:Y:S01]  /*9560*/  MUFU.EX2 R29, R3 ;  /* 0x00000003001d7308 */ /* 0x0001220000000800 */
[C---:B-1----:R-:W-:Y:S01]  /*9570*/  F2FP.F16.F32.PACK_AB R25, R71.reuse, R70 ;  /* 0x000000464719723e */ /* 0x042fe200000000ff */
[----:B------:R-:W-:Y:S01]  /*9580*/  FADD.FTZ R2, R71, R2 ;  /* 0x0000000247027221 */ /* 0x000fe20000010000 */
[----:B------:R3:W-:Y:S01]  /*9590*/  STSM.16.M88.4 [R19+0x6000], R12 ;  /* 0x0060000c13007844 */ /* 0x0007e20000000200 */
[----:B0-----:R-:W-:-:S02]  /*95a0*/  FADD.FTZ R3, R77, R20 ;  /* 0x000000144d037221 */ /* 0x001fc40000010000 */
[----:B--2---:R-:W-:Y:S02]  /*95b0*/  FADD.FTZ R2, R21, R2 ;  /* 0x0000000215027221 */ /* 0x004fe40000010000 */
[----:B------:R-:W-:Y:S01]  /*95c0*/  FADD.FTZ R3, R78, R3 ;  /* 0x000000034e037221 */ /* 0x000fe20000010000 */
[C---:B----4-:R-:W-:Y:S01]  /*95d0*/  F2FP.F16.F32.PACK_AB R27, R29.reuse, R21 ;  /* 0x000000151d1b723e */ /* 0x050fe200000000ff */
[----:B------:R-:W-:-:S04]  /*95e0*/  FADD.FTZ R2, R29, R2 ;  /* 0x000000021d027221 */ /* 0x000fc80000010000 */
[----:B------:R3:W-:Y:S01]  /*95f0*/  STSM.16.M88.4 [R18+0x6000], R24 ;  /* 0x0060001812007844 */ /* 0x0007e20000000200 */
[----:B------:R0:W-:Y:S06]  /*9600*/  MEMBAR.ALL.CTA ;  /* 0x0000000000007992 */ /* 0x0001ec0000008000 */
[----:B0-----:R-:W0:Y:S02]  /*9610*/  FENCE.VIEW.ASYNC.S ;  /* 0x00000000000073c6 */ /* 0x001e240000000000 */
[----:B0-----:R-:W-:Y:S01]  /*9620*/  NOP ;  /* 0x0000000000007918 */ /* 0x001fe20000000000 */
[----:B------:R-:W-:Y:S05]  /*9630*/  @P2 BRA `(.L_x_10471) ;  /* 0xffffffc400c02947 */ /* 0x000fea000383ffff */
[----:B------:R-:W-:Y:S01]  /*9640*/  IMAD.MOV.U32 R9, RZ, RZ, R10 ;  /* 0x000000ffff097224 */ /* 0x000fe200078e000a */
[----:B------:R-:W-:Y:S01]  /*9650*/  UMOV UR48, UR58 ;  /* 0x0000003a00307c82 */ /* 0x000fe20008000000 */
[----:B------:R-:W-:Y:S01]  /*9660*/  IMAD.MOV.U32 R8, RZ, RZ, R72 ;  /* 0x000000ffff087224 */ /* 0x000fe200078e0048 */
[----:B------:R-:W-:-:S06]  /*9670*/  UMOV UR51, UR57 ;  /* 0x0000003900337c82 */ /* 0x000fcc0008000000 */
.L_x_10454:
        /* <DEDUP_REMOVED lines=26> */
.L_x_10473:
[----:B------:R-:W-:-:S11]  /*9820*/  UISETP.NE.AND UP1, UPT, UR18, 0x1, UPT ;  /* 0x000000011200788c */ /* 0x000fd6000bf25270 */
[----:B------:R-:W-:Y:S02]  /*9830*/  @UP1 ULDC.64 UR6, c[0x0][0x9e8] ;  /* 0x00027a0000061ab9 */ /* 0x000fe40000000a00 */
[----:B------:R-:W-:-:S04]  /*9840*/  UIMAD.WIDE.U32 UR10, UR14, UR6, URZ ;  /* 0x000000060e0a72a5 */ /* 0x000fc8000f8e003f */
[----:B------:R-:W-:-:S12]  /*9850*/  @UP1 USHF.R.U32.HI UR14, URZ, UR7, UR11 ;  /* 0x000000073f0e1299 */ /* 0x000fd8000801160b */
.L_x_10474:
[----:B------:R-:W-:-:S04]  /*9860*/  UIMAD UR14, UR14, UR18, URZ ;  /* 0x000000120e0e72a4 */ /* 0x000fc8000f8e023f */
[----:B------:R-:W-:-:S04]  /*9870*/  UISETP.LT.AND UP1, UPT, UR15, UR14, UPT ;  /* 0x0000000e0f00728c */ /* 0x000fc8000bf21270 */
[----:B------:R-:W-:-:S12]  /*9880*/  USEL UR15, UR15, UR14, !UP1 ;  /* 0x0000000e0f0f7287 */ /* 0x000fd8000c800000 */
.L_x_10472:
        /* <DEDUP_REMOVED lines=8> */
[----:B--23--:R-:W-:Y:S01]  /*9910*/  IMAD.MOV.U32 R5, RZ, RZ, R9 ;  /* 0x000000ffff057224 */ /* 0x00cfe200078e0009 */
[----:B------:R-:W-:Y:S01]  /*9920*/  UMOV UR28, UR51 ;  /* 0x00000033001c7c82 */ /* 0x000fe20008000000 */
[----:B------:R-:W-:Y:S01]  /*9930*/  IMAD.MOV.U32 R4, RZ, RZ, R8 ;  /* 0x000000ffff047224 */ /* 0x000fe200078e0008 */
[----:B------:R-:W-:Y:S01]  /*9940*/  UMOV UR55, UR48 ;  /* 0x0000003000377c82 */ /* 0x000fe20008000000 */
[----:B------:R-:W-:Y:S01]  /*9950*/  ULDC UR35, c[0x0][0x9d8] ;  /* 0x0002760000237ab9 */ /* 0x000fe20000000800 */
[----:B------:R-:W-:-:S05]  /*9960*/  ULDC UR34, c[0x0][0x988] ;  /* 0x0002620000227ab9 */ /* 0x000fca0000000800 */
.L_x_10484:
        /* <DEDUP_REMOVED lines=9> */
.L_x_10477:
[----:B------:R-:W-:Y:S01]  /*9a00*/  ULEA UR6, UR48, UR42, 0x3 ;  /* 0x0000002a30067291 */ /* 0x000fe2000f8e183f */
[----:B------:R-:W-:-:S05]  /*9a10*/  IMAD.U32 R6, RZ, RZ, UR51 ;  /* 0x00000033ff067e24 */ /* 0x000fca000f8e00ff */
[----:B------:R-:W-:-:S04]  /*9a20*/  SHF.L.U32 R6, R6, 0x1f, RZ ;  /* 0x0000001f06067819 */ /* 0x000fc800000006ff */
[----:B------:R0:W1:Y:S01]  /*9a30*/  SYNCS.PHASECHK.TRANS64.TRYWAIT P2, [UR6+0x2d830], R6 ;  /* 0x02d83006ff0075a7 */ /* 0x0000620008040146 */
[----:B------:R-:W-:Y:S05]  /*9a40*/  @!P0 BRA `(.L_x_10478) ;  /* 0x0000000000048947 */ /* 0x000fea0003800000 */
[----:B------:R-:W-:Y:S01]  /*9a50*/  BPT.TRAP 0x1 ;  /* 0x000000040000795c */ /* 0x000fe20000300000 */
.L_x_10478:
[----:B-1----:R-:W-:Y:S05]  /*9a60*/  @P2 BRA `(.L_x_10476) ;  /* 0x0000000000082947 */ /* 0x002fea0003800000 */
[----:B------:R-:W1:Y:S02]  /*9a70*/  SYNCS.PHASECHK.TRANS64.TRYWAIT P2, [UR6+0x2d830], R6 ;  /* 0x02d83006ff0075a7 */ /* 0x000e640008040146 */
[----:B-1----:R-:W-:Y:S05]  /*9a80*/  @!P2 BRA `(.L_x_10479) ;  /* 0x0000010400d8a947 */ /* 0x002fea0003800000 */
.L_x_10476:
[----:B-1----:R-:W1:Y:S01]  /*9a90*/  S2R R7, SR_TID.X ;  /* 0x0000000000077919 */ /* 0x002e620000002100 */
        /* <DEDUP_REMOVED lines=36> */
.L_x_10481:
[----:B------:R-:W-:Y:S01]  /*9ce0*/  ULEA UR6, UR55, UR42, 0x3 ;  /* 0x0000002a37067291 */ /* 0x000fe2000f8e183f */
[----:B------:R-:W-:-:S05]  /*9cf0*/  IMAD.U32 R6, RZ, RZ, UR28 ;  /* 0x0000001cff067e24 */ /* 0x000fca000f8e00ff */
[----:B------:R-:W-:-:S04]  /*9d00*/  SHF.L.U32 R6, R6, 0x1f, RZ ;  /* 0x0000001f06067819 */ /* 0x000fc800000006ff */
[----:B------:R0:W1:Y:S01]  /*9d10*/  SYNCS.PHASECHK.TRANS64.TRYWAIT P2, [UR6+0x2d850], R6 ;  /* 0x02d85006ff0075a7 */ /* 0x0000620008040146 */
[----:B------:R-:W-:Y:S05]  /*9d20*/  @!P0 BRA `(.L_x_10482) ;  /* 0x0000000000048947 */ /* 0x000fea0003800000 */
[----:B------:R-:W-:Y:S01]  /*9d30*/  BPT.TRAP 0x1 ;  /* 0x000000040000795c */ /* 0x000fe20000300000 */
.L_x_10482:
[----:B-1----:R-:W-:Y:S05]  /*9d40*/  @P2 BRA `(.L_x_10480) ;  /* 0x0000000000082947 */ /* 0x002fea0003800000 */
[----:B------:R-:W1:Y:S02]  /*9d50*/  SYNCS.PHASECHK.TRANS64.TRYWAIT P2, [UR6+0x2d850], R6 ;  /* 0x02d85006ff0075a7 */ /* 0x000e640008040146 */
[----:B-1----:R-:W-:Y:S05]  /*9d60*/  @!P2 BRA `(.L_x_10483) ;  /* 0x000001040038a947 */ /* 0x002fea0003800000 */
.L_x_10480:
[----:B------:R-:W-:Y:S01]  /*9d70*/  UIADD3 UR6, UR42, 0x400, URZ ;  /* 0x000004002a067890 */ /* 0x000fe2000fffe03f */
[----:B------:R-:W-:Y:S01]  /*9d80*/  WARPGROUP.ARRIVE ;  /* 0x00000000000079c5 */ /* 0x000fe20000000000 */
[----:B------:R-:W-:Y:S01]  /*9d90*/  UMOV UR29, 0x40000040 ;  /* 0x40000040001d7882 */ /* 0x000fe20000000000 */
[----:B------:R-:W-:Y:S01]  /*9da0*/  UMOV UR31, 0x80000020 ;  /* 0x80000020001f7882 */ /* 0x000fe20000000000 */
[----:B------:R-:W-:Y:S01]  /*9db0*/  USHF.R.U32.HI UR6, URZ, 0x4, UR6 ;  /* 0x000000043f067899 */ /* 0x000fe20008011606 */
[----:B01----:R-:W-:Y:S01]  /*9dc0*/  FMUL.FTZ R6, R24, UR35 ;  /* 0x0000002318067c20 */ /* 0x003fe20008410000 */
[----:B------:R-:W-:Y:S01]  /*9dd0*/  FMUL.FTZ R7, R25, UR35 ;  /* 0x0000002319077c20 */ /* 0x000fe20008410000 */
[----:B------:R-:W-:Y:S01]  /*9de0*/  FMUL.FTZ R9, R28, UR35 ;  /* 0x000000231c097c20 */ /* 0x000fe20008410000 */
        /* <DEDUP_REMOVED lines=82> */
[----:B0-----:R-:W-:-:S07]  /*a310*/  FMNMX.FTZ R8, R20, R8, !PT ;  /* 0x0000000814087209 */ /* 0x001fce0007810000 */
[----:B------:R-:W0:Y:S01]  /*a320*/  MUFU.TANH R25, R25 ;  /* 0x0000001900197308 */ /* 0x000e220000002400 */
[----:B---3--:R-:W-:-:S07]  /*a330*/  FMNMX.FTZ R8, R21, R8, !PT ;  /* 0x0000000815087209 */ /* 0x008fce0007810000 */
[----:B------:R-:W3:Y:S01]  /*a340*/  MUFU.TANH R28, R28 ;  /* 0x0000001c001c7308 */ /* 0x000ee20000002400 */
[----:B--2---:R-:W-:Y:S02]  /*a350*/  FMNMX.FTZ R8, R24, R8, !PT ;  /* 0x0000000818087209 */ /* 0x004fe40007810000 */
[----:B-1----:R-:W-:Y:S02]  /*a360*/  SHF.R.U32.HI R149, RZ, 0x7, R80 ;  /* 0x00000007ff957819 */ /* 0x002fe40000011650 */
[----:B------:R-:W-:-:S03]  /*a370*/  ISETP.GE.U32.AND P2, PT, R80, 0x180, PT ;  /* 0x000001805000780c */ /* 0x000fc60003f46070 */
[----:B------:R-:W1:Y:S01]  /*a380*/  MUFU.TANH R29, R29 ;  /* 0x0000001d001d7308 */ /* 0x000e620000002400 */
        /* <DEDUP_REMOVED lines=8> */
[----:B------:R-:W2:Y:S01]  /*a410*/  MUFU.TANH R33, R33 ;  /* 0x0000002100217308 */ /* 0x000ea20000002400 */
[----:B------:R-:W-:Y:S01]  /*a420*/  UMOV UR29, 0x40000040 ;  /* 0x40000040001d7882 */ /* 0x000fe20000000000 */
[----:B------:R-:W-:Y:S01]  /*a430*/  UMOV UR31, 0x80000020 ;  /* 0x80000020001f7882 */ /* 0x000fe20000000000 */
[----:B-1----:R-:W-:-:S05]  /*a440*/  FMNMX.FTZ R8, R29, R8, !PT ;  /* 0x000000081d087209 */ /* 0x002fca0007810000 */
        /* <DEDUP_REMOVED lines=39> */
[----:B------:R-:W-:Y:S01]  /*a6c0*/  MUFU.TANH R27, R27 ;  /* 0x0000001b001b7308 */ /* 0x000fe20000002400 */
[----:B--2---:R-:W-:-:S05]  /*a6d0*/  FMNMX.FTZ R8, R64, R8, !PT ;  /* 0x0000000840087209 */ /* 0x004fca0007810000 */
[----:B------:R-:W0:Y:S02]  /*a6e0*/  SHFL.BFLY PT, R65, R8, 0x2, 0x1f ;  /* 0x0c401f0008417f89 */ /* 0x000e2400000e0000 */
[----:B------:R-:W-:Y:S01]  /*a6f0*/  MUFU.TANH R30, R30 ;  /* 0x0000001e001e7308 */ /* 0x000fe20000002400 */
[----:B-1----:R-:W-:-:S07]  /*a700*/  FMNMX.FTZ R62, R26, R5, !PT ;  /* 0x000000051a3e7209 */ /* 0x002fce0007810000 */
[----:B------:R-:W-:Y:S08]  /*a710*/  MUFU.TANH R31, R31 ;  /* 0x0000001f001f7308 */ /* 0x000ff00000002400 */
[----:B------:R-:W-:Y:S01]  /*a720*/  MUFU.TANH R34, R34 ;  /* 0x0000002200227308 */ /* 0x000fe20000002400 */
[----:B0-----:R-:W-:-:S07]  /*a730*/  FMNMX.FTZ R8, R8, R65, !PT ;  /* 0x0000004108087209 */ /* 0x001fce0007810000 */
[----:B------:R-:W-:Y:S01]  /*a740*/  MUFU.TANH R35, R35 ;  /* 0x0000002300237308 */ /* 0x000fe20000002400 */
[----:B------:R-:W0:Y:S07]  /*a750*/  SHFL.BFLY PT, R65, R8, 0x1, 0x1f ;  /* 0x0c201f0008417f89 */ /* 0x000e2e00000e0000 */
[----:B------:R-:W-:Y:S08]  /*a760*/  MUFU.TANH R38, R38 ;  /* 0x0000002600267308 */ /* 0x000ff00000002400 */
[----:B------:R-:W-:Y:S08]  /*a770*/  MUFU.TANH R39, R39 ;  /* 0x0000002700277308 */ /* 0x000ff00000002400 */
[----:B------:R-:W-:Y:S01]  /*a780*/  MUFU.TANH R42, R42 ;  /* 0x0000002a002a7308 */ /* 0x000fe20000002400 */
[----:B0-----:R-:W-:-:S05]  /*a790*/  FMNMX.FTZ R8, R8, R65, !PT ;  /* 0x0000004108087209 */ /* 0x001fca0007810000 */
[C---:B------:R-:W-:Y:S01]  /*a7a0*/  FADD.FTZ R65, -R8.reuse, R4 ;  /* 0x0000000408417221 */ /* 0x040fe20000010100 */
[----:B------:R-:W-:Y:S01]  /*a7b0*/  FMUL.FTZ R4, R8, UR34 ;  /* 0x0000002208047c20 */ /* 0x000fe20008410000 */
[----:B------:R-:W-:Y:S02]  /*a7c0*/  MUFU.TANH R43, R43 ;  /* 0x0000002b002b7308 */ /* 0x000fe40000002400 */
[----:B------:R-:W-:Y:S01]  /*a7d0*/  FMUL.FTZ R65, R65, UR34 ;  /* 0x0000002241417c20 */ /* 0x000fe20008410000 */
[--C-:B------:R-:W-:Y:S01]  /*a7e0*/  FFMA.FTZ R6, R6, UR34, -R4.reuse ;  /* 0x0000002206067c23 */ /* 0x100fe20008010804 */
[--C-:B------:R-:W-:Y:S01]  /*a7f0*/  FFMA.FTZ R7, R7, UR34, -R4.reuse ;  /* 0x0000002207077c23 */ /* 0x100fe20008010804 */
[----:B------:R-:W-:Y:S02]  /*a800*/  WARPGROUP.DEPBAR.LE gsb0, 0x0 ;  /* 0x00008000000079c5 */ /* 0x000fe40000010000 */
[----:B------:R-:W-:Y:S01]  /*a810*/  WARPGROUP.ARRIVE ;  /* 0x00000000000079c5 */ /* 0x000fe20000000000 */
[--C-:B------:R-:W-:Y:S01]  /*a820*/  FFMA.FTZ R9, R9, UR34, -R4.reuse ;  /* 0x0000002209097c23 */ /* 0x100fe20008010804 */
[--C-:B------:R-:W-:Y:S01]  /*a830*/  FFMA.FTZ R68, R10, UR34, -R4.reuse ;  /* 0x000000220a447c23 */ /* 0x100fe20008010804 */
[--C-:B------:R-:W-:Y:S01]  /*a840*/  FFMA.FTZ R11, R11, UR34, -R4.reuse ;  /* 0x000000220b0b7c23 */ /* 0x100fe20008010804 */
[--C-:B------:R-:W-:Y:S01]  /*a850*/  FFMA.FTZ R12, R12, UR34, -R4.reuse ;  /* 0x000000220c0c7c23 */ /* 0x100fe20008010804 */
[--C-:B------:R-:W-:Y:S01]  /*a860*/  FFMA.FTZ R13, R13, UR34, -R4.reuse ;  /* 0x000000220d0d7c23 */ /* 0x100fe20008010804 */
[----:B------:R-:W-:Y:S01]  /*a870*/  HGMMA.64x96x16.F32 R88, gdesc[UR28].tnspB, R88, gsb0 ;  /* 0x416000001c5879f0 */ /* 0x000fe20008000858 */
[----:B------:R-:W-:Y:S01]  /*a880*/  UIADD3 UR28, UR6, 0x600, URZ ;  /* 0x00000600061c7890 */ /* 0x000fe2000fffe03f */
[--C-:B------:R-:W-:Y:S01]  /*a890*/  FFMA.FTZ R14, R14, UR34, -R4.reuse ;  /* 0x000000220e0e7c23 */ /* 0x100fe20008010804 */
[----:B------:R-:W-:Y:S01]  /*a8a0*/  UIADD3 UR30, UR7, 0x100, URZ ;  /* 0x00000100071e7890 */ /* 0x000fe2000fffe03f */
[--C-:B------:R-:W-:Y:S01]  /*a8b0*/  FFMA.FTZ R15, R15, UR34, -R4.reuse ;  /* 0x000000220f0f7c23 */ /* 0x100fe20008010804 */
[----:B------:R-:W-:Y:S01]  /*a8c0*/  UMOV UR29, 0x40000040 ;  /* 0x40000040001d7882 */ /* 0x000fe20000000000 */
[----:B------:R-:W-:Y:S01]  /*a8d0*/  UMOV UR31, 0x80000020 ;  /* 0x80000020001f7882 */ /* 0x000fe20000000000 */
        /* <DEDUP_REMOVED lines=23> */
[----:B------:R0:W-:Y:S08]  /*aa50*/  MUFU.EX2 R10, R65 ;  /* 0x00000041000a7308 */ /* 0x0001f00000000800 */
[----:B------:R-:W1:Y:S01]  /*aa60*/  MUFU.EX2 R4, R6 ;  /* 0x0000000600047308 */ /* 0x000e620000000800 */
[----:B0-----:R-:W-:Y:S01]  /*aa70*/  FMUL.FTZ R65, R67, UR35 ;  /* 0x0000002343417c20 */ /* 0x001fe20008410000 */
[----:B------:R-:W-:Y:S01]  /*aa80*/  FMUL.FTZ R67, R71, UR35 ;  /* 0x0000002347437c20 */ /* 0x000fe20008410000 */
[----:B------:R-:W-:-:S05]  /*aa90*/  FMUL.FTZ R71, R79, UR35 ;  /* 0x000000234f477c20 */ /* 0x000fca0008410000 */
[----:B------:R-:W0:Y:S08]  /*aaa0*/  MUFU.EX2 R6, R7 ;  /* 0x0000000700067308 */ /* 0x000e300000000800 */
[----:B------:R-:W-:Y:S01]  /*aab0*/  MUFU.EX2 R68, R68 ;  /* 0x0000004400447308 */ /* 0x000fe20000000800 */
[----:B-1----:R-:W-:-:S07]  /*aac0*/  FFMA.FTZ R3, R10, R3, R4 ;  /* 0x000000030a037223 */ /* 0x002fce0000010004 */
[----:B------:R-:W-:Y:S01]  /*aad0*/  MUFU.TANH R46, R46 ;  /* 0x0000002e002e7308 */ /* 0x000fe20000002400 */
[C---:B0-----:R-:W-:Y:S01]  /*aae0*/  FADD.FTZ R3, R6.reuse, R3 ;  /* 0x0000000306037221 */ /* 0x041fe20000010000 */
[----:B------:R-:W-:-:S06]  /*aaf0*/  F2FP.F16.F32.PACK_AB R4, R6, R4 ;  /* 0x000000040604723e */ /* 0x000fcc00000000ff */
[----:B------:R0:W1:Y:S08]  /*ab00*/  MUFU.EX2 R6, R9 ;  /* 0x0000000900067308 */ /* 0x0000700000000800 */
[----:B------:R-:W2:Y:S01]  /*ab10*/  MUFU.TANH R47, R47 ;  /* 0x0000002f002f7308 */ /* 0x000ea20000002400 */
[----:B0-----:R-:W-:Y:S01]  /*ab20*/  FMNMX.FTZ R9, R27, R62, !PT ;  /* 0x0000003e1b097209 */ /* 0x001fe20007810000 */
[----:B------:R-:W-:Y:S01]  /*ab30*/  FMUL.FTZ R62, R63, UR35 ;  /* 0x000000233f3e7c20 */ /* 0x000fe20008410000 */
[----:B------:R-:W-:-:S05]  /*ab40*/  FMUL.FTZ R63, R66, UR35 ;  /* 0x00000023423f7c20 */ /* 0x000fca0008410000 */
[----:B------:R-:W0:Y:S01]  /*ab50*/  MUFU.TANH R50, R50 ;  /* 0x0000003200327308 */ /* 0x000e220000002400 */
[----:B-1----:R-:W-:Y:S01]  /*ab60*/  FADD.FTZ R3, R6, R3 ;  /* 0x0000000306037221 */ /* 0x002fe20000010000 */
[----:B------:R-:W-:-:S03]  /*ab70*/  F2FP.F16.F32.PACK_AB R6, R68, R6 ;  /* 0x000000064406723e */ /* 0x000fc600000000ff */
[----:B------:R-:W-:Y:S01]  /*ab80*/  FADD.FTZ R3, R68, R3 ;  /* 0x0000000344037221 */ /* 0x000fe20000010000 */
[----:B------:R-:W-:Y:S02]  /*ab90*/  FMNMX.FTZ R68, R30, R9, !PT ;  /* 0x000000091e447209 */ /* 0x000fe40007810000 */
[----:B------:R1:W3:Y:S02]  /*aba0*/  MUFU.TANH R7, R69 ;  /* 0x0000004500077308 */ /* 0x0002e40000002400 */
[----:B------:R-:W-:-:S04]  /*abb0*/  FMNMX.FTZ R9, R31, R68, !PT ;  /* 0x000000441f097209 */ /* 0x000fc80007810000 */
[----:B------:R-:W-:Y:S01]  /*abc0*/  FMNMX.FTZ R66, R34, R9, !PT ;  /* 0x0000000922427209 */ /* 0x000fe20007810000 */
[----:B------:R-:W-:Y:S02]  /*abd0*/  WARPGROUP.DEPBAR.LE gsb0, 0x0 ;  /* 0x00008000000079c5 */ /* 0x000fe40000010000 */
[----:B------:R-:W-:Y:S01]  /*abe0*/  WARPGROUP.ARRIVE ;  /* 0x00000000000079c5 */ /* 0x000fe20000000000 */
[----:B------:R-:W-:Y:S01]  /*abf0*/  FMNMX.FTZ R9, R35, R66, !PT ;  /* 0x0000004223097209 */ /* 0x000fe20007810000 */
[----:B------:R-:W4:Y:S01]  /*ac00*/  MUFU.TANH R51, R51 ;  /* 0x0000003300337308 */ /* 0x000f220000002400 */
[----:B-1----:R-:W-:Y:S01]  /*ac10*/  FMUL.FTZ R69, R75, UR35 ;  /* 0x000000234b457c20 */ /* 0x002fe20008410000 */
[----:B------:R-:W-:Y:S01]  /*ac20*/  FMUL.FTZ R75, R87, UR35 ;  /* 0x00000023574b7c20 */ /* 0x000fe20008410000 */
[----:B------:R-:W-:Y:S01]  /*ac30*/  FMNMX.FTZ R66, R38, R9, !PT ;  /* 0x0000000926427209 */ /* 0x000fe20007810000 */
[----:B------:R-:W-:Y:S01]  /*ac40*/  HGMMA.64x96x16.F32 R88, gdesc[UR28].tnspB, R88, gsb0 ;  /* 0x416000001c5879f0 */ /* 0x000fe20008000858 */
[----:B------:R-:W-:-:S02]  /*ac50*/  UIADD3 UR28, UR6, 0x602, URZ ;  /* 0x00000602061c7890 */ /* 0x000fc4000fffe03f */
[----:B------:R-:W-:Y:S01]  /*ac60*/  UIADD3 UR30, UR7, 0x140, URZ ;  /* 0x00000140071e7890 */ /* 0x000fe2000fffe03f */
[----:B------:R-:W-:Y:S01]  /*ac70*/  FMNMX.FTZ R9, R39, R66, !PT ;  /* 0x0000004227097209 */ /* 0x000fe20007810000 */
[----:B------:R-:W-:Y:S01]  /*ac80*/  UMOV UR29, 0x40000040 ;  /* 0x40000040001d7882 */ /* 0x000fe20000000000 */
[----:B------:R-:W-:Y:S01]  /*ac90*/  UMOV UR31, 0x80000020 ;  /* 0x80000020001f7882 */ /* 0x000fe20000000000 */
[----:B------:R-:W1:Y:S01]  /*aca0*/  MUFU.TANH R54, R54 ;  /* 0x0000003600367308 */ /* 0x000e620000002400 */
[----:B------:R-:W-:Y:S01]  /*acb0*/  FMNMX.FTZ R68, R42, R9, !PT ;  /* 0x000000092a447209 */ /* 0x000fe20007810000 */
[----:B------:R-:W-:-:S03]  /*acc0*/  FMUL.FTZ R66, R70, UR35 ;  /* 0x0000002346427c20 */ /* 0x000fc60008410000 */
[----:B------:R-:W-:-:S03]  /*acd0*/  FMNMX.FTZ R9, R43, R68, !PT ;  /* 0x000000442b097209 */ /* 0x000fc60007810000 */
[----:B------:R-:W5:Y:S01]  /*ace0*/  MUFU.TANH R55, R55 ;  /* 0x0000003700377308 */ /* 0x000f620000002400 */
[----:B------:R-:W-:-:S04]  /*acf0*/  FMNMX.FTZ R68, R46, R9, !PT ;  /* 0x000000092e447209 */ /* 0x000fc80007810000 */
[----:B--2---:R-:W-:Y:S01]  /*ad00*/  FMNMX.FTZ R9, R47, R68, !PT ;  /* 0x000000442f097209 */ /* 0x004fe20007810000 */
[----:B------:R-:W-:Y:S02]  /*ad10*/  FMUL.FTZ R68, R74, UR35 ;  /* 0x000000234a447c20 */ /* 0x000fe40008410000 */
[----:B------:R-:W2:Y:S01]  /*ad20*/  MUFU.TANH R58, R58 ;  /* 0x0000003a003a7308 */ /* 0x000ea20000002400 */
[----:B0-----:R-:W-:-:S04]  /*ad30*/  FMNMX.FTZ R70, R50, R9, !PT ;  /* 0x0000000932467209 */ /* 0x001fc80007810000 */
[----:B---3--:R-:W-:-:S03]  /*ad40*/  FMNMX.FTZ R70, R7, R70, !PT ;  /* 0x0000004607467209 */ /* 0x008fc60007810000 */
[----:B------:R-:W0:Y:S01]  /*ad50*/  MUFU.TANH R59, R59 ;  /* 0x0000003b003b7308 */ /* 0x000e220000002400 */
[----:B----4-:R-:W-:Y:S01]  /*ad60*/  FMNMX.FTZ R9, R51, R70, !PT ;  /* 0x0000004633097209 */ /* 0x010fe20007810000 */
[----:B------:R-:W-:-:S03]  /*ad70*/  FMUL.FTZ R70, R78, UR35 ;  /* 0x000000234e467c20 */ /* 0x000fc60008410000 */
[----:B-1----:R-:W-:-:S03]  /*ad80*/  FMNMX.FTZ R72, R54, R9, !PT ;  /* 0x0000000936487209 */ /* 0x002fc60007810000 */
[----:B------:R-:W1:Y:S01]  /*ad90*/  MUFU.TANH R62, R62 ;  /* 0x0000003e003e7308 */ /* 0x000e620000002400 */
[----:B-----5:R-:W-:-:S04]  /*ada0*/  FMNMX.FTZ R9, R55, R72, !PT ;  /* 0x0000004837097209 */ /* 0x020fc80007810000 */
[----:B--2---:R-:W-:-:S03]  /*adb0*/  FMNMX.FTZ R72, R58, R9, !PT ;  /* 0x000000093a487209 */ /* 0x004fc60007810000 */
[----:B------:R-:W2:Y:S01]  /*adc0*/  MUFU.TANH R63, R63 ;  /* 0x0000003f003f7308 */ /* 0x000ea20000002400 */
[----:B0-----:R-:W-:Y:S01]  /*add0*/  FMNMX.FTZ R9, R59, R72, !PT ;  /* 0x000000483b097209 */ /* 0x001fe20007810000 */
[----:B------:R-:W-:-:S06]  /*ade0*/  FMUL.FTZ R72, R82, UR35 ;  /* 0x0000002352487c20 */ /* 0x000fcc0008410000 */
        /* <DEDUP_REMOVED lines=19> */
[----:B--2---:R-:W-:Y:S01]  /*af20*/  FMNMX.FTZ R76, R70, R9, !PT ;  /* 0x00000009464c7209 */ /* 0x004fe20007810000 */
[----:B------:R-:W-:Y:S02]  /*af30*/  UIADD3 UR30, UR7, 0x180, URZ ;  /* 0x00000180071e7890 */ /* 0x000fe4000fffe03f */
[----:B------:R-:W1:Y:S01]  /*af40*/  MUFU.TANH R72, R72 ;  /* 0x0000004800487308 */ /* 0x000e620000002400 */
[----:B------:R-:W-:Y:S01]  /*af50*/  UMOV UR29, 0x40000040 ;  /* 0x40000040001d7882 */ /* 0x000fe20000000000 */
[----:B------:R-:W-:-:S06]  /*af60*/  UMOV UR31, 0x80000020 ;  /* 0x80000020001f7882 */ /* 0x000fcc0000000000 */
        /* <DEDUP_REMOVED lines=20> */
[----:B------:R-:W-:-:S02]  /*b0b0*/  WARPGROUP.DEPBAR.LE gsb0, 0x0 ;  /* 0x00008000000079c5 */ /* 0x000fc40000010000 */
[----:B------:R-:W-:Y:S01]  /*b0c0*/  WARPGROUP.ARRIVE ;  /* 0x00000000000079c5 */ /* 0x000fe20000000000 */
[----:B0-----:R-:W-:-:S04]  /*b0d0*/  FMNMX.FTZ R9, R78, R9, !PT ;  /* 0x000000094e097209 */ /* 0x001fc80007810000 */
[----:B------:R-:W-:Y:S01]  /*b0e0*/  MUFU.EX2 R44, R44 ;  /* 0x0000002c002c7308 */ /* 0x000fe20000000800 */
[----:B------:R-:W-:Y:S01]  /*b0f0*/  HGMMA.64x96x16.F32 R88, gdesc[UR28].tnspB, R88, gsb0 ;  /* 0x416000001c5879f0 */ /* 0x000fe20008000858 */
[----:B------:R-:W-:Y:S01]  /*b100*/  UIADD3 UR28, UR6, 0x606, URZ ;  /* 0x00000606061c7890 */ /* 0x000fe2000fffe03f */
[C---:B------:R-:W-:Y:S01]  /*b110*/  FADD.FTZ R5, -R9.reuse, R5 ;  /* 0x0000000509057221 */ /* 0x040fe20000010100 */
[----:B------:R-:W-:Y:S01]  /*b120*/  UIADD3 UR30, UR7, 0x1c0, URZ ;  /* 0x000001c0071e7890 */ /* 0x000fe2000fffe03f */
[----:B------:R-:W-:Y:S01]  /*b130*/  FMUL.FTZ R76, R9, UR34 ;  /* 0x00000022094c7c20 */ /* 0x000fe20008410000 */
[----:B------:R-:W-:Y:S01]  /*b140*/  UMOV UR29, 0x40000040 ;  /* 0x40000040001d7882 */ /* 0x000fe20000000000 */
[----:B------:R-:W-:Y:S01]  /*b150*/  UMOV UR31, 0x80000020 ;  /* 0x80000020001f7882 */ /* 0x000fe20000000000 */
        /* <DEDUP_REMOVED lines=33> */
[----:B------:R-:W-:Y:S08]  /*b370*/  MUFU.EX2 R34, R5 ;  /* 0x0000000500227308 */ /* 0x000ff00000000800 */
[----:B------:R0:W1:Y:S08]  /*b380*/  MUFU.EX2 R7, R26 ;  /* 0x0000001a00077308 */ /* 0x0000700000000800 */
[----:B------:R-:W2:Y:S01]  /*b390*/  MUFU.EX2 R76, R27 ;  /* 0x0000001b004c7308 */ /* 0x000ea20000000800 */
[----:B0-----:R-:W-:-:S05]  /*b3a0*/  IMAD.U32 R26, RZ, RZ, UR48 ;  /* 0x00000030ff1a7e24 */ /* 0x001fca000f8e00ff */
[----:B------:R-:W-:Y:S02]  /*b3b0*/  @!P1 LEA R26, R26, UR42, 0x3 ;  /* 0x0000002a1a1a9c11 */ /* 0x000fe4000f8e18ff */
[----:B------:R-:W-:Y:S01]  /*b3c0*/  MUFU.EX2 R77, R77 ;  /* 0x0000004d004d7308 */ /* 0x000fe20000000800 */
[----:B-1----:R-:W-:Y:S02]  /*b3d0*/  FFMA.FTZ R79, R34, R2, R7 ;  /* 0x00000002224f7223 */ /* 0x002fe40000010007 */
[----:B------:R-:W-:-:S05]  /*b3e0*/  @!P1 VIADD R26, R26, 0x2d840 ;  /* 0x0002d8401a1a9836 */ /* 0x000fca0000000000 */
[----:B------:R-:W-:Y:S01]  /*b3f0*/  @!P1 PRMT R26, RZ, 0x654, R26 ;  /* 0x00000654ff1a9816 */ /* 0x000fe2000000001a */
[C---:B--2---:R-:W-:Y:S01]  /*b400*/  FADD.FTZ R2, R76.reuse, R79 ;  /* 0x0000004f4c027221 */ /* 0x044fe20000010000 */
[----:B------:R-:W-:Y:S01]  /*b410*/  F2FP.F16.F32.PACK_AB R5, R76, R7 ;  /* 0x000000074c05723e */ /* 0x000fe200000000ff */
[----:B------:R-:W-:Y:S01]  /*b420*/  VIADD R7, R149, 0x9 ;  /* 0x0000000995077836 */ /* 0x000fe20000000000 */
[----:B------:R-:W-:Y:S04]  /*b430*/  MUFU.EX2 R27, R12 ;  /* 0x0000000c001b7308 */ /* 0x000fe80000000800 */
[----:B------:R-:W-:Y:S02]  /*b440*/  SEL R76, R7, 0x9, !P2 ;  /* 0x00000009074c7807 */ /* 0x000fe40005000000 */
[C---:B------:R-:W-:Y:S01]  /*b450*/  ISETP.GT.AND P2, PT, R0.reuse, UR54, PT ;  /* 0x0000003600007c0c */ /* 0x040fe2000bf44270 */
[----:B------:R-:W-:Y:S01]  /*b460*/  VIADD R0, R0, 0xffffffff ;  /* 0xffffffff00007836 */ /* 0x000fe20000000000 */
[----:B------:R-:W0:Y:S08]  /*b470*/  MUFU.EX2 R7, R30 ;  /* 0x0000001e00077308 */ /* 0x000e300000000800 */
[----:B------:R-:W1:Y:S08]  /*b480*/  MUFU.EX2 R31, R31 ;  /* 0x0000001f001f7308 */ /* 0x000e700000000800 */
[----:B------:R-:W2:Y:S01]  /*b490*/  MUFU.EX2 R35, R35 ;  /* 0x0000002300237308 */ /* 0x000ea20000000800 */
[----:B0-----:R-:W-:Y:S01]  /*b4a0*/  FADD.FTZ R2, R7, R2 ;  /* 0x0000000207027221 */ /* 0x001fe20000010000 */
[----:B------:R-:W-:-:S02]  /*b4b0*/  WARPGROUP.DEPBAR.LE gsb0, 0x0 ;  /* 0x00008000000079c5 */ /* 0x000fc40000010000 */
[----:B------:R-:W-:Y:S01]  /*b4c0*/  WARPGROUP.ARRIVE ;  /* 0x00000000000079c5 */ /* 0x000fe20000000000 */
[C---:B------:R-:W-:Y:S01]  /*b4d0*/  F2FP.F16.F32.PACK_AB R7, R77.reuse, R7 ;  /* 0x000000074d07723e */ /* 0x040fe200000000ff */
[----:B------:R-:W-:Y:S02]  /*b4e0*/  FADD.FTZ R2, R77, R2 ;  /* 0x000000024d027221 */ /* 0x000fe40000010000 */
[----:B------:R-:W-:Y:S02]  /*b4f0*/  MUFU.EX2 R38, R38 ;  /* 0x0000002600267308 */ /* 0x000fe40000000800 */
[----:B------:R-:W-:Y:S01]  /*b500*/  HGMMA.64x96x16.F32 R88, gdesc[UR28].tnspB, R88, gsb0 ;  /* 0x416000001c5879f0 */ /* 0x000fe20008000858 */
[----:B-1----:R-:W-:Y:S01]  /*b510*/  FADD.FTZ R2, R31, R2 ;  /* 0x000000021f027221 */ /* 0x002fe20000010000 */
[----:B------:R-:W-:-:S04]  /*b520*/  UMOV UR28, UR51 ;  /* 0x00000033001c7c82 */ /* 0x000fc80008000000 */
[----:B------:R-:W0:Y:S08]  /*b530*/  MUFU.EX2 R39, R39 ;  /* 0x0000002700277308 */ /* 0x000e300000000800 */
        /* <DEDUP_REMOVED lines=21> */
[----:B---3--:R-:W-:Y:S01]  /*b690*/  IMAD.U32 R26, RZ, RZ, UR55 ;  /* 0x00000037ff1a7e24 */ /* 0x008fe2000f8e00ff */
[----:B-1----:R-:W-:Y:S01]  /*b6a0*/  MUFU.EX2 R76, R43 ;  /* 0x0000002b004c7308 */ /* 0x002fe20000000800 */
[----:B------:R-:W-:Y:S01]  /*b6b0*/  UMOV UR55, UR48 ;  /* 0x0000003000377c82 */ /* 0x000fe20008000000 */
[-C--:B------:R-:W-:Y:S01]  /*b6c0*/  FMUL.FTZ R100, R100, R10.reuse ;  /* 0x0000000a64647220 */ /* 0x080fe20000410000 */
[-C--:B------:R-:W-:Y:S01]  /*b6d0*/  FMUL.FTZ R101, R101, R10.reuse ;  /* 0x0000000a65657220 */ /* 0x080fe20000410000 */
[----:B------:R-:W-:Y:S01]  /*b6e0*/  @!P1 LEA R26, R26, UR42, 0x3 ;  /* 0x0000002a1a1a9c11 */ /* 0x000fe2000f8e18ff */
[-C--:B------:R-:W-:Y:S01]  /*b6f0*/  FMUL.FTZ R104, R104, R10.reuse ;  /* 0x0000000a68687220 */ /* 0x080fe20000410000 */
[-C--:B------:R-:W-:Y:S01]  /*b700*/  FMUL.FTZ R105, R105, R10.reuse ;  /* 0x0000000a69697220 */ /* 0x080fe20000410000 */
[----:B------:R-:W-:Y:S01]  /*b710*/  FMUL.FTZ R108, R108, R10 ;  /* 0x0000000a6c6c7220 */ /* 0x000fe20000410000 */
[----:B------:R-:W-:Y:S01]  /*b720*/  MUFU.EX2 R66, R66 ;  /* 0x0000004200427308 */ /* 0x000fe20000000800 */
[----:B------:R-:W-:-:S02]  /*b730*/  @!P1 VIADD R26, R26, 0x2d860 ;  /* 0x0002d8601a1a9836 */ /* 0x000fc40000000000 */
[-C--:B------:R-:W-:Y:S01]  /*b740*/  FMUL.FTZ R109, R109, R10.reuse ;  /* 0x0000000a6d6d7220 */ /* 0x080fe20000410000 */
[-C--:B------:R-:W-:Y:S01]  /*b750*/  FMUL.FTZ R112, R112, R10.reuse ;  /* 0x0000000a70707220 */ /* 0x080fe20000410000 */
[-C--:B------:R-:W-:Y:S01]  /*b760*/  FMUL.FTZ R113, R113, R10.reuse ;  /* 0x0000000a71717220 */ /* 0x080fe20000410000 */
[-C--:B------:R-:W-:Y:S01]  /*b770*/  FMUL.FTZ R116, R116, R10.reuse ;  /* 0x0000000a74747220 */ /* 0x080fe20000410000 */
[----:B------:R-:W-:Y:S01]  /*b780*/  @!P1 PRMT R26, RZ, 0x654, R26 ;  /* 0x00000654ff1a9816 */ /* 0x000fe2000000001a */
[-C--:B------:R-:W-:Y:S01]  /*b790*/  FMUL.FTZ R117, R117, R10.reuse ;  /* 0x0000000a75757220 */ /* 0x080fe20000410000 */
[----:B------:R-:W-:Y:S01]  /*b7a0*/  MUFU.EX2 R52, R52 ;  /* 0x0000003400347308 */ /* 0x000fe20000000800 */
[-C--:B------:R-:W-:Y:S01]  /*b7b0*/  FMUL.FTZ R120, R120, R10.reuse ;  /* 0x0000000a78787220 */ /* 0x080fe20000410000 */
[----:B------:R1:W-:Y:S01]  /*b7c0*/  @!P1 SYNCS.ARRIVE.TRANS64.RED.A1T0 RZ, [R26+URZ], RZ ;  /* 0x000000ff1aff99a7 */ /* 0x0003e2000810043f */
[----:B------:R3:W-:Y:S01]  /*b7d0*/  STSM.16.M88.4 [R17+0x21800], R4 ;  /* 0x0218000411007844 */ /* 0x0007e20000000200 */
[-C--:B------:R-:W-:Y:S01]  /*b7e0*/  FMUL.FTZ R121, R121, R10.reuse ;  /* 0x0000000a79797220 */ /* 0x080fe20000410000 */
[-C--:B------:R-:W-:Y:S01]  /*b7f0*/  FMUL.FTZ R124, R124, R10.reuse ;  /* 0x0000000a7c7c7220 */ /* 0x080fe20000410000 */
[-C--:B------:R-:W-:Y:S01]  /*b800*/  FMUL.FTZ R125, R125, R10.reuse ;  /* 0x0000000a7d7d7220 */ /* 0x080fe20000410000 */
[-C--:B------:R-:W-:Y:S01]  /*b810*/  FMUL.FTZ R128, R128, R10.reuse ;  /* 0x0000000a80807220 */ /* 0x080fe20000410000 */
[----:B------:R-:W-:Y:S01]  /*b820*/  MUFU.EX2 R67, R67 ;  /* 0x0000004300437308 */ /* 0x000fe20000000800 */
[-C--:B------:R-:W-:Y:S01]  /*b830*/  FMUL.FTZ R129, R129, R10.reuse ;  /* 0x0000000a81817220 */ /* 0x080fe20000410000 */
[-C--:B------:R-:W-:Y:S01]  /*b840*/  FMUL.FTZ R132, R132, R10.reuse ;  /* 0x0000000a84847220 */ /* 0x080fe20000410000 */
[----:B------:R-:W-:Y:S01]  /*b850*/  FMUL.FTZ R133, R133, R10 ;  /* 0x0000000a85857220 */ /* 0x000fe20000410000 */
[-C--:B------:R-:W-:Y:S01]  /*b860*/  FMUL.FTZ R90, R90, R34.reuse ;  /* 0x000000225a5a7220 */ /* 0x080fe20000410000 */
[-C--:B------:R-:W-:Y:S01]  /*b870*/  FMUL.FTZ R91, R91, R34.reuse ;  /* 0x000000225b5b7220 */ /* 0x080fe20000410000 */
[-C--:B------:R-:W-:Y:S01]  /*b880*/  FMUL.FTZ R94, R94, R34.reuse ;  /* 0x000000225e5e7220 */ /* 0x080fe20000410000 */
[-C--:B------:R-:W-:Y:S01]  /*b890*/  FMUL.FTZ R95, R95, R34.reuse ;  /* 0x000000225f5f7220 */ /* 0x080fe20000410000 */
[----:B-1----:R-:W1:Y:S01]  /*b8a0*/  MUFU.EX2 R26, R11 ;  /* 0x0000000b001a7308 */ /* 0x002e620000000800 */
[-C--:B------:R-:W-:Y:S01]  /*b8b0*/  FMUL.FTZ R98, R98, R34.reuse ;  /* 0x0000002262627220 */ /* 0x080fe20000410000 */
[-C--:B------:R-:W-:Y:S01]  /*b8c0*/  FMUL.FTZ R99, R99, R34.reuse ;  /* 0x0000002263637220 */ /* 0x080fe20000410000 */
[----:B---3--:R-:W-:Y:S01]  /*b8d0*/  F2FP.F16.F32.PACK_AB R6, R14, R13 ;  /* 0x0000000d0e06723e */ /* 0x008fe200000000ff */
[----:B------:R-:W-:Y:S01]  /*b8e0*/  FMUL.FTZ R102, R102, R34 ;  /* 0x0000002266667220 */ /* 0x000fe20000410000 */
[C---:B--2---:R-:W-:Y:S01]  /*b8f0*/  F2FP.F16.F32.PACK_AB R5, R35.reuse, R31 ;  /* 0x0000001f2305723e */ /* 0x044fe200000000ff */
[----:B------:R-:W-:Y:S01]  /*b900*/  FADD.FTZ R35, R35, R2 ;  /* 0x0000000223237221 */ /* 0x000fe20000010000 */
[----:B0-----:R-:W-:Y:S01]  /*b910*/  F2FP.F16.F32.PACK_AB R7, R39, R38 ;  /* 0x000000262707723e */ /* 0x001fe200000000ff */
[----:B------:R-:W-:Y:S01]  /*b920*/  MUFU.EX2 R11, R28 ;  /* 0x0000001c000b7308 */ /* 0x000fe20000000800 */
[-C--:B------:R-:W-:Y:S01]  /*b930*/  FMUL.FTZ R103, R103, R34.reuse ;  /* 0x0000002267677220 */ /* 0x080fe20000410000 */
[----:B------:R-:W-:Y:S01]  /*b940*/  FADD.FTZ R38, R38, R35 ;  /* 0x0000002326267221 */ /* 0x000fe20000010000 */
[-C--:B------:R-:W-:Y:S01]  /*b950*/  FMUL.FTZ R106, R106, R34.reuse ;  /* 0x000000226a6a7220 */ /* 0x080fe20000410000 */
[-C--:B------:R-:W-:Y:S01]  /*b960*/  FMUL.FTZ R107, R107, R34.reuse ;  /* 0x000000226b6b7220 */ /* 0x080fe20000410000 */
[-C--:B------:R-:W-:Y:S01]  /*b970*/  FMUL.FTZ R110, R110, R34.reuse ;  /* 0x000000226e6e7220 */ /* 0x080fe20000410000 */
[----:B------:R-:W-:Y:S01]  /*b980*/  FADD.FTZ R38, R39, R38 ;  /* 0x0000002627267221 */ /* 0x000fe20000010000 */
[----:B------:R-:W-:Y:S01]  /*b990*/  FMUL.FTZ R111, R111, R34 ;  /* 0x000000226f6f7220 */ /* 0x000fe20000410000 */
[----:B------:R-:W-:Y:S01]  /*b9a0*/  MUFU.EX2 R2, R65 ;  /* 0x0000004100027308 */ /* 0x000fe20000000800 */
[----:B-1----:R-:W-:Y:S01]  /*b9b0*/  F2FP.F16.F32.PACK_AB R4, R27, R26 ;  /* 0x0000001a1b04723e */ /* 0x002fe200000000ff */
[----:B------:R-:W-:Y:S01]  /*b9c0*/  FADD.FTZ R30, R26, R3 ;  /* 0x000000031a1e7221 */ /* 0x000fe20000010000 */
[-C--:B------:R-:W-:Y:S01]  /*b9d0*/  FMUL.FTZ R114, R114, R34.reuse ;  /* 0x0000002272727220 */ /* 0x080fe20000410000 */
[-C--:B------:R-:W-:Y:S01]  /*b9e0*/  FMUL.FTZ R115, R115, R34.reuse ;  /* 0x0000002273737220 */ /* 0x080fe20000410000 */
[-C--:B------:R-:W-:Y:S01]  /*b9f0*/  FMUL.FTZ R118, R118, R34.reuse ;  /* 0x0000002276767220 */ /* 0x080fe20000410000 */
[----:B------:R0:W-:Y:S01]  /*ba00*/  STSM.16.M88.4 [R22], R4 ;  /* 0x0000000416007844 */ /* 0x0001e20000000200 */
[----:B------:R-:W-:Y:S01]  /*ba10*/  FADD.FTZ R30, R27, R30 ;  /* 0x0000001e1b1e7221 */ /* 0x000fe20000010000 */
[----:B------:R-:W-:Y:S01]  /*ba20*/  MUFU.EX2 R26, R53 ;  /* 0x00000035001a7308 */ /* 0x000fe20000000800 */
[-C--:B------:R-:W-:Y:S01]  /*ba30*/  FMUL.FTZ R119, R119, R34.reuse ;  /* 0x0000002277777220 */ /* 0x080fe20000410000 */
[-C--:B------:R-:W-:Y:S01]  /*ba40*/  FMUL.FTZ R122, R122, R34.reuse ;  /* 0x000000227a7a7220 */ /* 0x080fe20000410000 */
[----:B------:R-:W-:Y:S01]  /*ba50*/  FADD.FTZ R3, R13, R30 ;  /* 0x0000001e0d037221 */ /* 0x000fe20000010000 */
[-C--:B------:R-:W-:Y:S01]  /*ba60*/  FMUL.FTZ R123, R123, R34.reuse ;  /* 0x000000227b7b7220 */ /* 0x080fe20000410000 */
[-C--:B------:R-:W-:Y:S01]  /*ba70*/  FMUL.FTZ R126, R126, R34.reuse ;  /* 0x000000227e7e7220 */ /* 0x080fe20000410000 */
[-C--:B------:R-:W-:Y:S01]  /*ba80*/  FMUL.FTZ R127, R127, R34.reuse ;  /* 0x000000227f7f7220 */ /* 0x080fe20000410000 */
[----:B------:R-:W-:Y:S01]  /*ba90*/  FADD.FTZ R3, R14, R3 ;  /* 0x000000030e037221 */ /* 0x000fe20000010000 */
[----:B------:R-:W-:Y:S01]  /*baa0*/  MUFU.EX2 R13, R50 ;  /* 0x00000032000d7308 */ /* 0x000fe20000000800 */
[-C--:B------:R-:W-:Y:S01]  /*bab0*/  FMUL.FTZ R130, R130, R34.reuse ;  /* 0x0000002282827220 */ /* 0x080fe20000410000 */
[-C--:B------:R-:W-:Y:S01]  /*bac0*/  FMUL.FTZ R131, R131, R34.reuse ;  /* 0x0000002283837220 */ /* 0x080fe20000410000 */
[-C--:B------:R-:W-:Y:S01]  /*bad0*/  FMUL.FTZ R134, R134, R34.reuse ;  /* 0x0000002286867220 */ /* 0x080fe20000410000 */
[----:B------:R-:W-:-:S04]  /*bae0*/  FMUL.FTZ R135, R135, R34 ;  /* 0x0000002287877220 */ /* 0x000fc80000410000 */
[----:B0-----:R-:W0:Y:S08]  /*baf0*/  MUFU.EX2 R4, R15 ;  /* 0x0000000f00047308 */ /* 0x001e300000000800 */
[----:B------:R-:W1:Y:S08]  /*bb00*/  MUFU.EX2 R5, R42 ;  /* 0x0000002a00057308 */ /* 0x000e700000000800 */
[----:B------:R2:W3:Y:S01]  /*bb10*/  MUFU.EX2 R6, R21 ;  /* 0x0000001500067308 */ /* 0x0004e20000000800 */
[----:B0-----:R-:W-:Y:S01]  /*bb20*/  FADD.FTZ R3, R4, R3 ;  /* 0x0000000304037221 */ /* 0x001fe20000010000 */
[----:B------:R-:W-:-:S06]  /*bb30*/  F2FP.F16.F32.PACK_AB R4, R20, R4 ;  /* 0x000000041404723e */ /* 0x000fcc00000000ff */
[----:B------:R-:W0:Y:S01]  /*bb40*/  MUFU.EX2 R7, R24 ;  /* 0x0000001800077308 */ /* 0x000e220000000800 */
[----:B--2---:R-:W-:Y:S01]  /*bb50*/  FADD.FTZ R21, R20, R3 ;  /* 0x0000000314157221 */ /* 0x004fe20000010000 */
[----:B-1----:R-:W-:Y:S01]  /*bb60*/  FADD.FTZ R3, R5, R38 ;  /* 0x0000002605037221 */ /* 0x002fe20000010000 */
[----:B------:R-:W-:-:S03]  /*bb70*/  F2FP.F16.F32.PACK_AB R5, R76, R5 ;  /* 0x000000054c05723e */ /* 0x000fc600000000ff */
[----:B------:R-:W-:Y:S02]  /*bb80*/  FADD.FTZ R3, R76, R3 ;  /* 0x000000034c037221 */ /* 0x000fe40000010000 */
[----:B------:R-:W1:Y:S01]  /*bb90*/  MUFU.EX2 R14, R29 ;  /* 0x0000001d000e7308 */ /* 0x000e620000000800 */
[----:B---3--:R-:W-:-:S07]  /*bba0*/  FADD.FTZ R38, R6, R21 ;  /* 0x0000001506267221 */ /* 0x008fce0000010000 */
[----:B------:R-:W2:Y:S01]  /*bbb0*/  MUFU.EX2 R15, R51 ;  /* 0x00000033000f7308 */ /* 0x000ea20000000800 */
[C---:B0-----:R-:W-:Y:S01]  /*bbc0*/  FADD.FTZ R21, R7.reuse, R38 ;  /* 0x0000002607157221 */ /* 0x041fe20000010000 */
[----:B------:R-:W-:Y:S01]  /*bbd0*/  FADD.FTZ R38, R46, R3 ;  /* 0x000000032e267221 */ /* 0x000fe20000010000 */
[----:B------:R-:W-:Y:S02]  /*bbe0*/  F2FP.F16.F32.PACK_AB R6, R7, R6 ;  /* 0x000000060706723e */ /* 0x000fe400000000ff */
[----:B------:R-:W-:Y:S01]  /*bbf0*/  FADD.FTZ R42, R12, R21 ;  /* 0x000000150c2a7221 */ /* 0x000fe20000010000 */
[C---:B------:R-:W-:Y:S01]  /*bc00*/  FADD.FTZ R38, R47.reuse, R38 ;  /* 0x000000262f267221 */ /* 0x040fe20000010000 */
[----:B------:R-:W-:Y:S01]  /*bc10*/  F2FP.F16.F32.PACK_AB R7, R47, R46 ;  /* 0x0000002e2f07723e */ /* 0x000fe200000000ff */
[----:B------:R-:W0:Y:S01]  /*bc20*/  MUFU.EX2 R24, R49 ;  /* 0x0000003100187308 */ /* 0x000e220000000800 */
[----:B------:R-:W-:Y:S01]  /*bc30*/  FADD.FTZ R21, R11, R42 ;  /* 0x0000002a0b157221 */ /* 0x000fe20000010000 */
[----:B------:R-:W-:Y:S01]  /*bc40*/  FADD.FTZ R3, R13, R38 ;  /* 0x000000260d037221 */ /* 0x000fe20000010000 */
[----:B------:R-:W-:Y:S01]  /*bc50*/  F2FP.F16.F32.PACK_AB R12, R11, R12 ;  /* 0x0000000c0b0c723e */ /* 0x000fe200000000ff */
[----:B------:R3:W-:Y:S01]  /*bc60*/  STSM.16.M88.4 [R19], R4 ;  /* 0x0000000413007844 */ /* 0x0007e20000000200 */
[----:B-1----:R-:W-:Y:S01]  /*bc70*/  FADD.FTZ R21, R14, R21 ;  /* 0x000000150e157221 */ /* 0x002fe20000010000 */
[----:B------:R-:W-:Y:S01]  /*bc80*/  FADD.FTZ R42, R78, R3 ;  /* 0x000000034e2a7221 */ /* 0x000fe20000010000 */
[C---:B------:R-:W-:Y:S01]  /*bc90*/  F2FP.F16.F32.PACK_AB R14, R32.reuse, R14 ;  /* 0x0000000e200e723e */ /* 0x040fe200000000ff */
[----:B------:R-:W1:Y:S01]  /*bca0*/  MUFU.EX2 R25, R68 ;  /* 0x0000004400197308 */ /* 0x000e620000000800 */
[----:B------:R-:W-:Y:S01]  /*bcb0*/  FADD.FTZ R50, R32, R21 ;  /* 0x0000001520327221 */ /* 0x000fe20000010000 */
[----:B--2---:R-:W-:Y:S01]  /*bcc0*/  FADD.FTZ R3, R15, R42 ;  /* 0x0000002a0f037221 */ /* 0x004fe20000010000 */
[----:B------:R-:W-:-:S02]  /*bcd0*/  F2FP.F16.F32.PACK_AB R13, R78, R13 ;  /* 0x0000000d4e0d723e */ /* 0x000fc400000000ff */
[----:B------:R-:W-:Y:S01]  /*bce0*/  FADD.FTZ R21, R33, R50 ;  /* 0x0000003221157221 */ /* 0x000fe20000010000 */
[C---:B------:R-:W-:Y:S01]  /*bcf0*/  FADD.FTZ R20, R54.reuse, R3 ;  /* 0x0000000336147221 */ /* 0x040fe20000010000 */
[----:B------:R-:W-:Y:S01]  /*bd00*/  F2FP.F16.F32.PACK_AB R15, R54, R15 ;  /* 0x0000000f360f723e */ /* 0x000fe200000000ff */
[----:B------:R-:W-:Y:S01]  /*bd10*/  MUFU.EX2 R56, R56 ;  /* 0x0000003800387308 */ /* 0x000fe20000000800 */
[----:B------:R-:W-:Y:S01]  /*bd20*/  FADD.FTZ R42, R36, R21 ;  /* 0x00000015242a7221 */ /* 0x000fe20000010000 */
[----:B------:R-:W-:Y:S02]  /*bd30*/  FADD.FTZ R3, R55, R20 ;  /* 0x0000001437037221 */ /* 0x000fe40000010000 */
[----:B------:R2:W-:Y:S01]  /*bd40*/  STSM.16.M88.4 [R18], R12 ;  /* 0x0000000c12007844 */ /* 0x0005e20000000200 */
[----:B------:R-:W-:Y:S01]  /*bd50*/  FADD.FTZ R21, R37, R42 ;  /* 0x0000002a25157221 */ /* 0x000fe20000010000 */
[----:B------:R-:W-:Y:S01]  /*bd60*/  FADD.FTZ R42, R58, R3 ;  /* 0x000000033a2a7221 */ /* 0x000fe20000010000 */
[----:B---3--:R-:W-:Y:S01]  /*bd70*/  F2FP.F16.F32.PACK_AB R4, R36, R33 ;  /* 0x000000212404723e */ /* 0x008fe200000000ff */
[----:B------:R-:W3:Y:S01]  /*bd80*/  MUFU.EX2 R38, R69 ;  /* 0x0000004500267308 */ /* 0x000ee20000000800 */
[----:B------:R-:W-:Y:S01]  /*bd90*/  FADD.FTZ R46, R40, R21 ;  /* 0x00000015282e7221 */ /* 0x000fe20000010000 */
[----:B------:R-:W-:Y:S01]  /*bda0*/  FADD.FTZ R3, R59, R42 ;  /* 0x0000002a3b037221 */ /* 0x000fe20000010000 */
[----:B------:R-:W-:-:S02]  /*bdb0*/  F2FP.F16.F32.PACK_AB R5, R58, R55 ;  /* 0x000000373a05723e */ /* 0x000fc400000000ff */
[----:B------:R-:W-:Y:S01]  /*bdc0*/  FADD.FTZ R11, R41, R46 ;  /* 0x0000002e290b7221 */ /* 0x000fe20000010000 */
[----:B------:R-:W-:Y:S01]  /*bdd0*/  FADD.FTZ R32, R62, R3 ;  /* 0x000000033e207221 */ /* 0x000fe20000010000 */
[----:B------:R-:W-:Y:S01]  /*bde0*/  F2FP.F16.F32.PACK_AB R6, R40, R37 ;  /* 0x000000252806723e */ /* 0x000fe200000000ff */
[----:B------:R-:W-:Y:S01]  /*bdf0*/  MUFU.EX2 R28, R57 ;  /* 0x00000039001c7308 */ /* 0x000fe20000000800 */
[----:B------:R-:W-:Y:S01]  /*be00*/  FADD.FTZ R42, R44, R11 ;  /* 0x0000000b2c2a7221 */ /* 0x000fe20000010000 */
[----:B------:R-:W-:Y:S01]  /*be10*/  FADD.FTZ R3, R63, R32 ;  /* 0x000000203f037221 */ /* 0x000fe20000010000 */
[----:B------:R-:W-:Y:S02]  /*be20*/  F2FP.F16.F32.PACK_AB R7, R62, R59 ;  /* 0x0000003b3e07723e */ /* 0x000fe400000000ff */
[----:B------:R-:W-:Y:S01]  /*be30*/  FADD.FTZ R11, R45, R42 ;  /* 0x0000002a2d0b7221 */ /* 0x000fe20000010000 */
[C---:B------:R-:W-:Y:S01]  /*be40*/  FADD.FTZ R3, R2.reuse, R3 ;  /* 0x0000000302037221 */ /* 0x040fe20000010000 */
[----:B--2---:R-:W-:Y:S01]  /*be50*/  F2FP.F16.F32.PACK_AB R13, R2, R63 ;  /* 0x0000003f020d723e */ /* 0x004fe200000000ff */
[----:B------:R-:W2:Y:S01]  /*be60*/  MUFU.EX2 R27, R70 ;  /* 0x00000046001b7308 */ /* 0x000ea20000000800 */
[----:B------:R-:W-:Y:S01]  /*be70*/  FADD.FTZ R11, R48, R11 ;  /* 0x0000000b300b7221 */ /* 0x000fe20000010000 */
[----:B------:R-:W-:Y:S01]  /*be80*/  FADD.FTZ R32, R66, R3 ;  /* 0x0000000342207221 */ /* 0x000fe20000010000 */
[----:B------:R-:W-:Y:S01]  /*be90*/  F2FP.F16.F32.PACK_AB R12, R44, R41 ;  /* 0x000000292c0c723e */ /* 0x000fe200000000ff */
[----:B------:R4:W-:Y:S01]  /*bea0*/  STSM.16.M88.4 [R17+0x27800], R4 ;  /* 0x0278000411007844 */ /* 0x0009e20000000200 */
[----:B0-----:R-:W-:Y:S01]  /*beb0*/  FADD.FTZ R11, R24, R11 ;  /* 0x0000000b180b7221 */ /* 0x001fe20000010000 */
[----:B------:R-:W-:Y:S01]  /*bec0*/  FADD.FTZ R32, R67, R32 ;  /* 0x0000002043207221 */ /* 0x000fe20000010000 */
[----:B------:R-:W-:Y:S01]  /*bed0*/  F2FP.F16.F32.PACK_AB R14, R48, R45 ;  /* 0x0000002d300e723e */ /* 0x000fe200000000ff */
[----:B------:R-:W0:Y:S01]  /*bee0*/  MUFU.EX2 R60, R60 ;  /* 0x0000003c003c7308 */ /* 0x000e220000000800 */
[----:B------:R-:W-:Y:S01]  /*bef0*/  FADD.FTZ R11, R52, R11 ;  /* 0x0000000b340b7221 */ /* 0x000fe20000010000 */
[----:B-1----:R-:W-:Y:S01]  /*bf00*/  FADD.FTZ R3, R25, R32 ;  /* 0x0000002019037221 */ /* 0x002fe20000010000 */
[----:B------:R-:W-:-:S02]  /*bf10*/  F2FP.F16.F32.PACK_AB R15, R67, R66 ;  /* 0x00000042430f723e */ /* 0x000fc400000000ff */
[----:B------:R-:W-:Y:S01]  /*bf20*/  FADD.FTZ R11, R26, R11 ;  /* 0x0000000b1a0b7221 */ /* 0x000fe20000010000 */
[----:B---3--:R-:W-:Y:S01]  /*bf30*/  FADD.FTZ R2, R38, R3 ;  /* 0x0000000326027221 */ /* 0x008fe20000010000 */
[----:B------:R-:W-:Y:S01]  /*bf40*/  F2FP.F16.F32.PACK_AB R24, R52, R24 ;  /* 0x000000183418723e */ /* 0x000fe200000000ff */
[----:B------:R-:W1:Y:S01]  /*bf50*/  MUFU.EX2 R20, R71 ;  /* 0x0000004700147308 */ /* 0x000e620000000800 */
[----:B------:R-:W-:Y:S01]  /*bf60*/  FADD.FTZ R11, R56, R11 ;  /* 0x0000000b380b7221 */ /* 0x000fe20000010000 */
[----:B--2---:R-:W-:Y:S01]  /*bf70*/  FADD.FTZ R3, R27, R2 ;  /* 0x000000021b037221 */ /* 0x004fe20000010000 */
[----:B------:R-:W-:Y:S01]  /*bf80*/  F2FP.F16.F32.PACK_AB R25, R38, R25 ;  /* 0x000000192619723e */ /* 0x000fe200000000ff */
[----:B------:R2:W-:Y:S01]  /*bf90*/  STSM.16.M88.4 [R23], R12 ;  /* 0x0000000c17007844 */ /* 0x0005e20000000200 */
[----:B------:R-:W-:Y:S01]  /*bfa0*/  FADD.FTZ R11, R28, R11 ;  /* 0x0000000b1c0b7221 */ /* 0x000fe20000010000 */
[----:B------:R-:W-:Y:S01]  /*bfb0*/  F2FP.F16.F32.PACK_AB R26, R56, R26 ;  /* 0x0000001a381a723e */ /* 0x000fe200000000ff */
[----:B----4-:R-:W-:Y:S01]  /*bfc0*/  IMAD.MOV.U32 R5, RZ, RZ, R9 ;  /* 0x000000ffff057224 */ /* 0x010fe200078e0009 */
[----:B------:R-:W3:Y:S01]  /*bfd0*/  MUFU.EX2 R30, R61 ;  /* 0x0000003d001e7308 */ /* 0x000ee20000000800 */
[C---:B0-----:R-:W-:Y:S01]  /*bfe0*/  FADD.FTZ R11, R60.reuse, R11 ;  /* 0x0000000b3c0b7221 */ /* 0x041fe20000010000 */
[----:B------:R-:W-:Y:S01]  /*bff0*/  F2FP.F16.F32.PACK_AB R28, R60, R28 ;  /* 0x0000001c3c1c723e */ /* 0x000fe200000000ff */
[----:B------:R-:W-:-:S05]  /*c000*/  IMAD.MOV.U32 R4, RZ, RZ, R8 ;  /* 0x000000ffff047224 */ /* 0x000fca00078e0008 */
[----:B------:R-:W0:Y:S01]  /*c010*/  MUFU.EX2 R29, R72 ;  /* 0x00000048001d7308 */ /* 0x000e220000000800 */
[C---:B-1----:R-:W-:Y:S01]  /*c020*/  FADD.FTZ R2, R20.reuse, R3 ;  /* 0x0000000314027221 */ /* 0x042fe20000010000 */
[----:B------:R-:W-:-:S05]  /*c030*/  F2FP.F16.F32.PACK_AB R27, R20, R27 ;  /* 0x0000001b141b723e */ /* 0x000fca00000000ff */
[----:B------:R2:W-:Y:S01]  /*c040*/  STSM.16.M88.4 [R19+0x6000], R24 ;  /* 0x0060001813007844 */ /* 0x0005e20000000200 */
[----:B------:R-:W1:Y:S01]  /*c050*/  MUFU.EX2 R64, R64 ;  /* 0x0000004000407308 */ /* 0x000e620000000800 */
[----:B---3--:R-:W-:-:S07]  /*c060*/  FADD.FTZ R11, R30, R11 ;  /* 0x0000000b1e0b7221 */ /* 0x008fce0000010000 */
[----:B------:R-:W3:Y:S01]  /*c070*/  MUFU.EX2 R73, R73 ;  /* 0x0000004900497308 */ /* 0x000ee20000000800 */
[----:B0-----:R-:W-:-:S07]  /*c080*/  FADD.FTZ R2, R29, R2 ;  /* 0x000000021d027221 */ /* 0x001fce0000010000 */
[----:B------:R-:W0:Y:S01]  /*c090*/  MUFU.EX2 R21, R74 ;  /* 0x0000004a00157308 */ /* 0x000e220000000800 */
[C---:B-1----:R-:W-:Y:S01]  /*c0a0*/  F2FP.F16.F32.PACK_AB R30, R64.reuse, R30 ;  /* 0x0000001e401e723e */ /* 0x042fe200000000ff */
[----:B------:R-:W-:-:S06]  /*c0b0*/  FADD.FTZ R3, R64, R11 ;  /* 0x0000000b40037221 */ /* 0x000fcc0000010000 */
[----:B------:R-:W1:Y:S01]  /*c0c0*/  MUFU.EX2 R75, R75 ;  /* 0x0000004b004b7308 */ /* 0x000e620000000800 */
[C---:B---3--:R-:W-:Y:S01]  /*c0d0*/  F2FP.F16.F32.PACK_AB R29, R73.reuse, R29 ;  /* 0x0000001d491d723e */ /* 0x048fe200000000ff */
[----:B------:R-:W-:-:S04]  /*c0e0*/  FADD.FTZ R2, R73, R2 ;  /* 0x0000000249027221 */ /* 0x000fc80000010000 */
[----:B0-----:R-:W-:Y:S01]  /*c0f0*/  FADD.FTZ R2, R21, R2 ;  /* 0x0000000215027221 */ /* 0x001fe20000010000 */
[----:B-1----:R-:W-:-:S03]  /*c100*/  F2FP.F16.F32.PACK_AB R31, R75, R21 ;  /* 0x000000154b1f723e */ /* 0x002fc600000000ff */
[----:B------:R-:W-:Y:S02]  /*c110*/  FADD.FTZ R2, R75, R2 ;  /* 0x000000024b027221 */ /* 0x000fe40000010000 */
        /* <DEDUP_REMOVED lines=9> */
.L_x_10475:
[----:B------:R-:W-:-:S13]  /*c1b0*/  ISETP.GE.AND P2, PT, R0, UR37, PT ;  /* 0x0000002500007c0c */ /* 0x000fda000bf46270 */
[----:B------:R-:W-:Y:S05]  /*c1c0*/  @!P2 BRA `(.L_x_10485) ;  /* 0x000000380044a947 */ /* 0x000fea0003800000 */
[----:B--23--:R-:W-:Y:S01]  /*c1d0*/  IMAD.MOV.U32 R5, RZ, RZ, R9 ;  /* 0x000000ffff057224 */ /* 0x00cfe200078e0009 */
[----:B------:R-:W-:Y:S01]  /*c1e0*/  UMOV UR28, UR51 ;  /* 0x00000033001c7c82 */ /* 0x000fe20008000000 */
[----:B------:R-:W-:Y:S01]  /*c1f0*/  IMAD.MOV.U32 R4, RZ, RZ, R8 ;  /* 0x000000ffff047224 */ /* 0x000fe200078e0008 */
[----:B------:R-:W-:Y:S01]  /*c200*/  UMOV UR56, UR48 ;  /* 0x0000003000387c82 */ /* 0x000fe20008000000 */
[----:B------:R-:W-:Y:S01]  /*c210*/  ULDC UR35, c[0x0][0x9e4] ;  /* 0x0002790000237ab9 */ /* 0x000fe20000000800 */
[----:B------:R-:W-:Y:S01]  /*c220*/  ULDC UR55, c[0x0][0x9d8] ;  /* 0x0002760000377ab9 */ /* 0x000fe20000000800 */
[----:B------:R-:W-:Y:S01]  /*c230*/  ULDC UR34, c[0x0][0x988] ;  /* 0x0002620000227ab9 */ /* 0x000fe20000000800 */
[----:B------:R-:W-:-:S05]  /*c240*/  ULDC UR54, c[0x0][0x9e0] ;  /* 0x0002780000367ab9 */ /* 0x000fca0000000800 */
.L_x_10502:
        /* <DEDUP_REMOVED lines=9> */
.L_x_10487:
[----:B------:R-:W-:Y:S01]  /*c2e0*/  ULEA UR6, UR48, UR42, 0x3 ;  /* 0x0000002a30067291 */ /* 0x000fe2000f8e183f */
[----:B------:R-:W-:-:S05]  /*c2f0*/  IMAD.U32 R6, RZ, RZ, UR51 ;  /* 0x00000033ff067e24 */ /* 0x000fca000f8e00ff */
[----:B------:R-:W-:-:S04]  /*c300*/  SHF.L.U32 R6, R6, 0x1f, RZ ;  /* 0x0000001f06067819 */ /* 0x000fc800000006ff */
[----:B------:R0:W1:Y:S01]  /*c310*/  SYNCS.PHASECHK.TRANS64.TRYWAIT P2, [UR6+0x2d830], R6 ;  /* 0x02d83006ff0075a7 */ /* 0x0000620008040146 */
[----:B------:R-:W-:Y:S05]  /*c320*/  @!P0 BRA `(.L_x_10488) ;  /* 0x0000000000048947 */ /* 0x000fea0003800000 */
[----:B------:R-:W-:Y:S01]  /*c330*/  BPT.TRAP 0x1 ;  /* 0x000000040000795c */ /* 0x000fe20000300000 */
.L_x_10488:
[----:B-1----:R-:W-:Y:S05]  /*c340*/  @P2 BRA `(.L_x_10486) ;  /* 0x0000000000082947 */ /* 0x002fea0003800000 */
[----:B------:R-:W1:Y:S02]  /*c350*/  SYNCS.PHASECHK.TRANS64.TRYWAIT P2, [UR6+0x2d830], R6 ;  /* 0x02d83006ff0075a7 */ /* 0x000e640008040146 */
[----:B-1----:R-:W-:Y:S05]  /*c360*/  @!P2 BRA `(.L_x_10489) ;  /* 0x000000dc00d0a947 */ /* 0x002fea0003800000 */
.L_x_10486:
        /* <DEDUP_REMOVED lines=37> */
.L_x_10491:
[----:B------:R-:W-:Y:S01]  /*c5c0*/  ULEA UR6, UR56, UR42, 0x3 ;  /* 0x0000002a38067291 */ /* 0x000fe2000f8e183f */
[----:B------:R-:W-:-:S05]  /*c5d0*/  IMAD.U32 R6, RZ, RZ, UR28 ;  /* 0x0000001cff067e24 */ /* 0x000fca000f8e00ff */
[----:B------:R-:W-:-:S04]  /*c5e0*/  SHF.L.U32 R6, R6, 0x1f, RZ ;  /* 0x0000001f06067819 */ /* 0x000fc800000006ff */
[----:B------:R0:W1:Y:S01]  /*c5f0*/  SYNCS.PHASECHK.TRANS64.TRYWAIT P2, [UR6+0x2d850], R6 ;  /* 0x02d85006ff0075a7 */ /* 0x0000620008040146 */
[----:B------:R-:W-:Y:S05]  /*c600*/  @!P0 BRA `(.L_x_10492) ;  /* 0x0000000000048947 */ /* 0x000fea0003800000 */
[----:B------:R-:W-:Y:S01]  /*c610*/  BPT.TRAP 0x1 ;  /* 0x000000040000795c */ /* 0x000fe20000300000 */
.L_x_10492:
[----:B-1----:R-:W-:Y:S05]  /*c620*/  @P2 BRA `(.L_x_10490) ;  /* 0x0000000000082947 */ /* 0x002fea0003800000 */
[----:B------:R-:W1:Y:S02]  /*c630*/  SYNCS.PHASECHK.TRANS64.TRYWAIT P2, [UR6+0x2d850], R6 ;  /* 0x02d85006ff0075a7 */ /* 0x000e640008040146 */
[----:B-1----:R-:W-:Y:S05]  /*c640*/  @!P2 BRA `(.L_x_10493) ;  /* 0x000000dc0030a947 */ /* 0x002fea0003800000 */
.L_x_10490:
[----:B------:R-:W-:Y:S01]  /*c650*/  UIADD3 UR6, UR42, 0x400, URZ ;  /* 0x000004002a067890 */ /* 0x000fe2000fffe03f */
[----:B------:R-:W-:Y:S01]  /*c660*/  WARPGROUP.ARRIVE ;  /* 0x00000000000079c5 */ /* 0x000fe20000000000 */
[----:B------:R-:W-:Y:S01]  /*c670*/  UMOV UR29, 0x40000040 ;  /* 0x40000040001d7882 */ /* 0x000fe20000000000 */
[----:B------:R-:W-:Y:S01]  /*c680*/  UMOV UR31, 0x80000020 ;  /* 0x80000020001f7882 */ /* 0x000fe20000000000 */
[----:B------:R-:W-:Y:S01]  /*c690*/  USHF.R.U32.HI UR6, URZ, 0x4, UR6 ;  /* 0x000000043f067899 */ /* 0x000fe20008011606 */
[----:B------:R-:W-:Y:S01]  /*c6a0*/  FMUL.FTZ R13, R31, UR55 ;  /* 0x000000371f0d7c20 */ /* 0x000fe20008410000 */
[----:B------:R-:W-:Y:S01]  /*c6b0*/  FMUL.FTZ R31, R43, UR55 ;  /* 0x000000372b1f7c20 */ /* 0x000fe20008410000 */
[----:B------:R-:W-:Y:S01]  /*c6c0*/  PLOP3.LUT P2, PT, PT, PT, UP0, 0x80, 0x0 ;  /* 0x000000000000781c */ /* 0x000fe20003f4f008 */
[----:B------:R-:W-:Y:S01]  /*c6d0*/  ULOP3.LUT UR6, UR6, 0x3fff, URZ, 0xc0, !UPT ;  /* 0x00003fff06067892 */ /* 0x000fe2000f8ec03f */
[----:B------:R-:W2:Y:S01]  /*c6e0*/  S2R R43, SR_TID.X ;  /* 0x00000000002b7919 */ /* 0x000ea20000002100 */
        /* <DEDUP_REMOVED lines=8> */
[----:B------:R-:W-:-:S02]  /*c770*/  VIADD R72, R136, UR40 ;  /* 0x0000002888487c36 */ /* 0x000fc40008000000 */
[----:B------:R-:W-:Y:S01]  /*c780*/  FMUL.FTZ R12, R29, UR55 ;  /* 0x000000371d0c7c20 */ /* 0x000fe20008410000 */
[----:B------:R-:W-:Y:S01]  /*c790*/  FMUL.FTZ R29, R42, UR55 ;  /* 0x000000372a1d7c20 */ /* 0x000fe20008410000 */
[----:B------:R-:W-:Y:S01]  /*c7a0*/  UMOV UR28, UR6 ;  /* 0x00000006001c7c82 */ /* 0x000fe20008000000 */
[----:B01----:R-:W-:Y:S01]  /*c7b0*/  FMUL.FTZ R6, R24, UR55 ;  /* 0x0000003718067c20 */ /* 0x003fe20008410000 */
        /* <DEDUP_REMOVED lines=67> */
[----:B------:R-:W4:Y:S08]  /*cbf0*/  MUFU.TANH R10, R10 ;  /* 0x0000000a000a7308 */ /* 0x000f300000002400 */
        /* <DEDUP_REMOVED lines=103> */
[----:B------:R-:W-:-:S04]  /*d270*/  @UP0 ULDC UR6, c[0x0][0x450] ;  /* 0x0001140000060ab9 */ /* 0x000fc80000000800 */
[----:B------:R-:W-:Y:S01]  /*d280*/  @P2 SHF.R.U32.HI R72, RZ, UR6, R42 ;  /* 0x00000006ff482c19 */ /* 0x000fe2000801162a */
[----:B------:R-:W-:Y:S01]  /*d290*/  VIADD R42, R149, 0x9 ;  /* 0x00000009952a7836 */ /* 0x000fe20000000000 */
[----:B------:R-:W-:-:S03]  /*d2a0*/  ISETP.GE.U32.AND P2, PT, R43, 0x180, PT ;  /* 0x000001802b00780c */ /* 0x000fc60003f46070 */
[----:B------:R-:W5:Y:S01]  /*d2b0*/  SHFL.IDX PT, R84, R72, RZ, 0x1c1f ;  /* 0x001c1fff48547589 */ /* 0x000f6200000e0000 */
[----:B------:R-:W-:Y:S01]  /*d2c0*/  SEL R42, R42, 0x9, !P2 ;  /* 0x000000092a2a7807 */ /* 0x000fe20005000000 */
        /* <DEDUP_REMOVED lines=30> */
.L_x_10496:
[----:B------:R-:W-:-:S05]  /*d4b0*/  IMAD.U32 R85, RZ, RZ, UR35 ;  /* 0x00000023ff557e24 */ /* 0x000fca000f8e00ff */
[----:B------:R-:W-:-:S13]  /*d4c0*/  ISETP.NE.AND P2, PT, R85, 0x1, PT ;  /* 0x000000015500780c */ /* 0x000fda0003f45270 */
[----:B------:R-:W0:Y:S02]  /*d4d0*/  @P2 LDC.64 R42, c[0x0][0x9e8] ;  /* 0x00027a00ff2a2b82 */ /* 0x000e240000000a00 */
[----:B0-----:R-:W-:-:S05]  /*d4e0*/  @P2 IMAD.HI.U32 R42, R84, R42, RZ ;  /* 0x0000002a542a2227 */ /* 0x001fca00078e00ff */
[----:B------:R-:W-:-:S07]  /*d4f0*/  @P2 SHF.R.U32.HI R84, RZ, R43, R42 ;  /* 0x0000002bff542219 */ /* 0x000fce000001162a */
.L_x_10497:
[----:B------:R-:W-:Y:S05]  /*d500*/  BSYNC B0 ;  /* 0x0000000000007941 */ /* 0x000fea0003800000 */
.L_x_10495:
[----:B------:R-:W-:-:S04]  /*d510*/  IMAD R84, R84, R85, -R73 ;  /* 0x0000005554547224 */ /* 0x000fc800078e0a49 */
[----:B------:R-:W-:-:S05]  /*d520*/  IMAD.IADD R84, R84, 0x1, -R16 ;  /* 0x0000000154547824 */ /* 0x000fca00078e0a10 */
[----:B------:R-:W-:Y:S02]  /*d530*/  VIMNMX R80, R80, R84, !PT ;  /* 0x0000005450507248 */ /* 0x000fe40007fe0100 */
[----:B------:R-:W-:-:S07]  /*d540*/  VIADDMNMX R81, R84, R85, R81, PT ;  /* 0x0000005554517246 */ /* 0x000fce0003800151 */
.L_x_10494:
[----:B------:R-:W-:Y:S01]  /*d550*/  ISETP.GT.AND P2, PT, R0, -0x1, PT ;  /* 0xffffffff0000780c */ /* 0x000fe20003f44270 */
[----:B------:R-:W0:Y:S03]  /*d560*/  SHFL.IDX PT, R72, R72, 0x1, 0x1c1f ;  /* 0x003c1f0048487f89 */ /* 0x000e2600000e0000 */
[C---:B------:R-:W-:Y:S02]  /*d570*/  ISETP.GT.AND P4, PT, R80.reuse, RZ, P2 ;  /* 0x000000ff5000720c */ /* 0x040fe40001784270 */
[----:B------:R-:W-:Y:S02]  /*d580*/  ISETP.GT.AND P6, PT, R80, 0x1, P2 ;  /* 0x000000015000780c */ /* 0x000fe400017c4270 */
[C---:B------:R-:W-:Y:S02]  /*d590*/  ISETP.LT.OR P4, PT, R81.reuse, 0x1, P4 ;  /* 0x000000015100780c */ /* 0x040fe40002781670 */
[----:B------:R-:W-:-:S02]  /*d5a0*/  ISETP.LT.OR P6, PT, R81, 0x2, P6 ;  /* 0x000000025100780c */ /* 0x000fc400037c1670 */
[----:B------:R-:W-:Y:S02]  /*d5b0*/  FSEL R6, R6, -INF , !P4 ;  /* 0xff80000006067808 */ /* 0x000fe40006000000 */
[----:B------:R-:W-:Y:S02]  /*d5c0*/  FSEL R42, R8, -INF , !P6 ;  /* 0xff800000082a7808 */ /* 0x000fe40007000000 */
[C---:B------:R-:W-:Y:S02]  /*d5d0*/  ISETP.GT.AND P3, PT, R80.reuse, 0x8, P2 ;  /* 0x000000085000780c */ /* 0x040fe40001764270 */
[C---:B------:R-:W-:Y:S02]  /*d5e0*/  ISETP.GT.AND P4, PT, R80.reuse, 0x9, P2 ;  /* 0x000000095000780c */ /* 0x040fe40001784270 */
[----:B------:R-:W-:Y:S02]  /*d5f0*/  ISETP.GT.AND P6, PT, R80, 0x10, P2 ;  /* 0x000000105000780c */ /* 0x000fe400017c4270 */
[----:B------:R-:W-:-:S02]  /*d600*/  ISETP.LT.OR P3, PT, R81, 0x9, P3 ;  /* 0x000000095100780c */ /* 0x000fc40001f61670 */
[----:B------:R-:W-:Y:S01]  /*d610*/  ISETP.LT.OR P4, PT, R81, 0xa, P4 ;  /* 0x0000000a5100780c */ /* 0x000fe20002781670 */
[--C-:B0-----:R-:W-:Y:S01]  /*d620*/  IMAD.IADD R83, R83, 0x1, R72.reuse ;  /* 0x0000000153537824 */ /* 0x101fe200078e0248 */
[----:B------:R-:W-:Y:S01]  /*d630*/  ISETP.LT.OR P6, PT, R81, 0x11, P6 ;  /* 0x000000115100780c */ /* 0x000fe200037c1670 */
[----:B------:R-:W-:Y:S01]  /*d640*/  IMAD.IADD R82, R82, 0x1, R72 ;  /* 0x0000000152527824 */ /* 0x000fe200078e0248 */
        /* <DEDUP_REMOVED lines=98> */
.L_x_10500:
[----:B------:R-:W-:-:S05]  /*dc70*/  IMAD.U32 R8, RZ, RZ, UR35 ;  /* 0x00000023ff087e24 */ /* 0x000fca000f8e00ff */
[----:B------:R-:W-:-:S13]  /*dc80*/  ISETP.NE.AND P3, PT, R8, 0x1, PT ;  /* 0x000000010800780c */ /* 0x000fda0003f65270 */
[----:B------:R-:W0:Y:S02]  /*dc90*/  @P3 LDC.64 R14, c[0x0][0x9e8] ;  /* 0x00027a00ff0e3b82 */ /* 0x000e240000000a00 */
[----:B0-----:R-:W-:-:S05]  /*dca0*/  @P3 IMAD.HI.U32 R14, R72, R14, RZ ;  /* 0x0000000e480e3227 */ /* 0x001fca00078e00ff */
[----:B------:R-:W-:-:S07]  /*dcb0*/  @P3 SHF.R.U32.HI R72, RZ, R15, R14 ;  /* 0x0000000fff483219 */ /* 0x000fce000001160e */
.L_x_10501:
[----:B------:R-:W-:Y:S05]  /*dcc0*/  BSYNC B0 ;  /* 0x0000000000007941 */ /* 0x000fea0003800000 */
.L_x_10499:
[----:B------:R-:W-:-:S04]  /*dcd0*/  IMAD R72, R72, R8, -R73 ;  /* 0x0000000848487224 */ /* 0x000fc800078e0a49 */
[----:B------:R-:W-:-:S05]  /*dce0*/  IMAD.IADD R72, R72, 0x1, -R16 ;  /* 0x0000000148487824 */ /* 0x000fca00078e0a10 */
[----:B------:R-:W-:Y:S02]  /*dcf0*/  VIMNMX R82, R82, R72, !PT ;  /* 0x0000004852527248 */ /* 0x000fe40007fe0100 */
[----:B------:R-:W-:-:S07]  /*dd00*/  VIADDMNMX R83, R72, R8, R83, PT ;  /* 0x0000000848537246 */ /* 0x000fce0003800153 */
.L_x_10498:
[----:B------:R-:W-:Y:S01]  /*dd10*/  FMNMX.FTZ R8, R6, R4, !PT ;  /* 0x0000000406087209 */ /* 0x000fe20007810000 */
[----:B------:R-:W-:Y:S01]  /*dd20*/  UMOV UR28, UR51 ;  /* 0x00000033001c7c82 */ /* 0x000fe20008000000 */
[----:B------:R-:W-:Y:S02]  /*dd30*/  ISETP.GT.AND P4, PT, R82, 0x8, P2 ;  /* 0x000000085200780c */ /* 0x000fe40001784270 */
        /* <DEDUP_REMOVED lines=63> */
[----:B------:R-:W0:Y:S01]  /*e130*/  SHFL.BFLY PT, R14, R8, 0x2, 0x1f ;  /* 0x0c401f00080e7f89 */ /* 0x000e2200000e0000 */
[----:B------:R-:W-:-:S02]  /*e140*/  ISETP.LT.OR P6, PT, R83, 0x49, P6 ;  /* 0x000000495300780c */ /* 0x000fc400037c1670 */
[----:B------:R-:W-:Y:S02]  /*e150*/  FSEL R49, R49, -INF , !P4 ;  /* 0xff80000031317808 */ /* 0x000fe40006000000 */
[C---:B------:R-:W-:Y:S02]  /*e160*/  ISETP.GT.AND P4, PT, R82.reuse, 0x50, P2 ;  /* 0x000000505200780c */ /* 0x040fe40001784270 */
[----:B------:R-:W-:Y:S02]  /*e170*/  FSEL R51, R51, -INF , !P6 ;  /* 0xff80000033337808 */ /* 0x000fe40007000000 */
[----:B------:R-:W-:Y:S02]  /*e180*/  ISETP.GT.AND P6, PT, R82, 0x51, P2 ;  /* 0x000000515200780c */ /* 0x000fe400017c4270 */
[C---:B------:R-:W-:Y:S02]  /*e190*/  ISETP.LT.OR P4, PT, R83.reuse, 0x51, P4 ;  /* 0x000000515300780c */ /* 0x040fe40002781670 */
[----:B------:R-:W-:-:S02]  /*e1a0*/  ISETP.LT.OR P6, PT, R83, 0x52, P6 ;  /* 0x000000525300780c */ /* 0x000fc400037c1670 */
[----:B------:R-:W-:Y:S02]  /*e1b0*/  FSEL R55, R55, -INF , !P4 ;  /* 0xff80000037377808 */ /* 0x000fe40006000000 */
[C---:B------:R-:W-:Y:S02]  /*e1c0*/  ISETP.GT.AND P4, PT, R82.reuse, 0x59, P2 ;  /* 0x000000595200780c */ /* 0x040fe40001784270 */
[----:B------:R-:W-:Y:S02]  /*e1d0*/  FSEL R57, R57, -INF , !P6 ;  /* 0xff80000039397808 */ /* 0x000fe40007000000 */
[----:B------:R-:W-:Y:S02]  /*e1e0*/  ISETP.GT.AND P6, PT, R82, 0x60, P2 ;  /* 0x000000605200780c */ /* 0x000fe400017c4270 */
[----:B------:R-:W-:Y:S02]  /*e1f0*/  ISETP.LT.OR P4, PT, R83, 0x5a, P4 ;  /* 0x0000005a5300780c */ /* 0x000fe40002781670 */
[----:B0-----:R-:W-:-:S02]  /*e200*/  FMNMX.FTZ R8, R8, R14, !PT ;  /* 0x0000000e08087209 */ /* 0x001fc40007810000 */
[----:B------:R-:W-:Y:S02]  /*e210*/  ISETP.LT.OR P6, PT, R83, 0x61, P6 ;  /* 0x000000615300780c */ /* 0x000fe400037c1670 */
[----:B------:R-:W-:Y:S01]  /*e220*/  FSEL R61, R61, -INF , !P4 ;  /* 0xff8000003d3d7808 */ /* 0x000fe20006000000 */
[----:B------:R-:W0:Y:S01]  /*e230*/  SHFL.BFLY PT, R14, R8, 0x1, 0x1f ;  /* 0x0c201f00080e7f89 */ /* 0x000e2200000e0000 */
[C---:B------:R-:W-:Y:S02]  /*e240*/  ISETP.GT.AND P4, PT, R82.reuse, 0x68, P2 ;  /* 0x000000685200780c */ /* 0x040fe40001784270 */
[----:B------:R-:W-:Y:S02]  /*e250*/  FSEL R63, R63, -INF , !P6 ;  /* 0xff8000003f3f7808 */ /* 0x000fe40007000000 */
[----:B------:R-:W-:Y:S02]  /*e260*/  ISETP.GT.AND P6, PT, R82, 0x69, P2 ;  /* 0x000000695200780c */ /* 0x000fe400017c4270 */
[----:B------:R-:W-:-:S02]  /*e270*/  ISETP.LT.OR P4, PT, R83, 0x69, P4 ;  /* 0x000000695300780c */ /* 0x000fc40002781670 */
[----:B------:R-:W-:Y:S02]  /*e280*/  ISETP.LT.OR P6, PT, R83, 0x6a, P6 ;  /* 0x0000006a5300780c */ /* 0x000fe400037c1670 */
[----:B------:R-:W-:Y:S02]  /*e290*/  FSEL R67, R67, -INF , !P4 ;  /* 0xff80000043437808 */ /* 0x000fe40006000000 */
[----:B------:R-:W-:Y:S02]  /*e2a0*/  ISETP.GT.AND P4, PT, R82, 0x70, P2 ;  /* 0x000000705200780c */ /* 0x000fe40001784270 */
[----:B------:R-:W-:Y:S02]  /*e2b0*/  FSEL R68, R68, -INF , !P6 ;  /* 0xff80000044447808 */ /* 0x000fe40007000000 */
[----:B------:R-:W-:Y:S02]  /*e2c0*/  ISETP.GT.AND P6, PT, R82, 0x71, P2 ;  /* 0x000000715200780c */ /* 0x000fe400017c4270 */
[----:B------:R-:W-:-:S02]  /*e2d0*/  ISETP.LT.OR P4, PT, R83, 0x71, P4 ;  /* 0x000000715300780c */ /* 0x000fc40002781670 */
[----:B------:R-:W-:Y:S02]  /*e2e0*/  ISETP.LT.OR P6, PT, R83, 0x72, P6 ;  /* 0x000000725300780c */ /* 0x000fe400037c1670 */
[----:B------:R-:W-:Y:S02]  /*e2f0*/  FSEL R69, R69, -INF , !P4 ;  /* 0xff80000045457808 */ /* 0x000fe40006000000 */
[----:B0-----:R-:W-:Y:S02]  /*e300*/  FMNMX.FTZ R8, R8, R14, !PT ;  /* 0x0000000e08087209 */ /* 0x001fe40007810000 */
[----:B------:R-:W-:Y:S02]  /*e310*/  FSEL R70, R70, -INF , !P6 ;  /* 0xff80000046467808 */ /* 0x000fe40007000000 */
[C---:B------:R-:W-:Y:S01]  /*e320*/  FSETP.NEU.FTZ.AND P3, PT, R8.reuse, -INF , PT ;  /* 0xff8000000800780b */ /* 0x040fe20003f7d000 */
[----:B------:R-:W-:-:S03]  /*e330*/  FMUL.FTZ R15, R8, UR34 ;  /* 0x00000022080f7c20 */ /* 0x000fc60008410000 */
[----:B------:R-:W-:Y:S02]  /*e340*/  FSEL R14, R8, RZ, P3 ;  /* 0x000000ff080e7208 */ /* 0x000fe40001800000 */
[----:B------:R-:W-:Y:S02]  /*e350*/  FSEL R15, R15, RZ, P3 ;  /* 0x000000ff0f0f7208 */ /* 0x000fe40001800000 */
[----:B------:R-:W-:Y:S01]  /*e360*/  ISETP.GT.AND P3, PT, R82, 0x1, P2 ;  /* 0x000000015200780c */ /* 0x000fe20001764270 */
[----:B------:R-:W-:Y:S02]  /*e370*/  FADD.FTZ R4, -R14, R4 ;  /* 0x000000040e047221 */ /* 0x000fe40000010100 */
[--C-:B------:R-:W-:Y:S01]  /*e380*/  FFMA.FTZ R6, R6, UR34, -R15.reuse ;  /* 0x0000002206067c23 */ /* 0x100fe2000801080f */
[----:B------:R-:W-:Y:S01]  /*e390*/  ISETP.LT.OR P3, PT, R83, 0x2, P3 ;  /* 0x000000025300780c */ /* 0x000fe20001f61670 */
        /* <DEDUP_REMOVED lines=31> */
[----:B------:R-:W-:Y:S01]  /*e590*/  FSEL R15, R9, -INF , !P3 ;  /* 0xff800000090f7808 */ /* 0x000fe20005800000 */
[----:B------:R-:W-:Y:S01]  /*e5a0*/  FMUL.FTZ R4, R4, UR34 ;  /* 0x0000002204047c20 */ /* 0x000fe20008410000 */
[----:B------:R-:W-:Y:S01]  /*e5b0*/  ISETP.GT.AND P3, PT, R82, 0x10, P2 ;  /* 0x000000105200780c */ /* 0x000fe20001764270 */
[----:B------:R-:W-:Y:S03]  /*e5c0*/  MUFU.EX2 R6, R6 ;  /* 0x0000000600067308 */ /* 0x000fe60000000800 */
[----:B------:R-:W-:-:S04]  /*e5d0*/  ISETP.LT.OR P3, PT, R83, 0x11, P3 ;  /* 0x000000115300780c */ /* 0x000fc80001f61670 */
[----:B------:R-:W-:Y:S01]  /*e5e0*/  FSEL R20, R20, -INF , !P3 ;  /* 0xff80000014147808 */ /* 0x000fe20005800000 */
[----:B------:R-:W0:Y:S01]  /*e5f0*/  MUFU.EX2 R4, R4 ;  /* 0x0000000400047308 */ /* 0x000e220000000800 */
[----:B------:R-:W-:-:S04]  /*e600*/  ISETP.GT.AND P3, PT, R82, 0x19, P2 ;  /* 0x000000195200780c */ /* 0x000fc80001764270 */
[----:B------:R-:W-:-:S03]  /*e610*/  ISETP.LT.OR P3, PT, R83, 0x1a, P3 ;  /* 0x0000001a5300780c */ /* 0x000fc60001f61670 */
[----:B------:R-:W1:Y:S01]  /*e620*/  MUFU.EX2 R12, R42 ;  /* 0x0000002a000c7308 */ /* 0x000e620000000800 */
[----:B------:R-:W-:Y:S02]  /*e630*/  FSEL R27, R27, -INF , !P3 ;  /* 0xff8000001b1b7808 */ /* 0x000fe40005800000 */
[----:B------:R-:W-:-:S04]  /*e640*/  ISETP.GT.AND P3, PT, R82, 0x28, P2 ;  /* 0x000000285200780c */ /* 0x000fc80001764270 */
[----:B------:R-:W-:Y:S01]  /*e650*/  ISETP.LT.OR P3, PT, R83, 0x29, P3 ;  /* 0x000000295300780c */ /* 0x000fe20001f61670 */
[----:B------:R-:W2:Y:S01]  /*e660*/  MUFU.EX2 R10, R10 ;  /* 0x0000000a000a7308 */ /* 0x000ea20000000800 */
[----:B0-----:R-:W-:Y:S01]  /*e670*/  FFMA.FTZ R3, R4, R3, R6 ;  /* 0x0000000304037223 */ /* 0x001fe20000010006 */
[-C--:B------:R-:W-:Y:S01]  /*e680*/  FMUL.FTZ R88, R88, R4.reuse ;  /* 0x0000000458587220 */ /* 0x080fe20000410000 */
[----:B------:R-:W-:Y:S01]  /*e690*/  FSEL R33, R33, -INF , !P3 ;  /* 0xff80000021217808 */ /* 0x000fe20005800000 */
[-C--:B------:R-:W-:Y:S01]  /*e6a0*/  FMUL.FTZ R89, R89, R4.reuse ;  /* 0x0000000459597220 */ /* 0x080fe20000410000 */
[----:B------:R-:W-:Y:S01]  /*e6b0*/  ISETP.GT.AND P3, PT, R82, 0x31, P2 ;  /* 0x000000315200780c */ /* 0x000fe20001764270 */
[-C--:B------:R-:W-:Y:S01]  /*e6c0*/  FMUL.FTZ R92, R92, R4.reuse ;  /* 0x000000045c5c7220 */ /* 0x080fe20000410000 */
[----:B------:R-:W-:Y:S01]  /*e6d0*/  FMUL.FTZ R93, R93, R4 ;  /* 0x000000045d5d7220 */ /* 0x000fe20000410000 */
[----:B------:R-:W0:Y:S01]  /*e6e0*/  MUFU.EX2 R14, R14 ;  /* 0x0000000e000e7308 */ /* 0x000e220000000800 */
[----:B------:R-:W-:Y:S01]  /*e6f0*/  ISETP.LT.OR P3, PT, R83, 0x32, P3 ;  /* 0x000000325300780c */ /* 0x000fe20001f61670 */
[C---:B-1----:R-:W-:Y:S01]  /*e700*/  FADD.FTZ R3, R12.reuse, R3 ;  /* 0x000000030c037221 */ /* 0x042fe20000010000 */
[----:B------:R-:W-:Y:S01]  /*e710*/  F2FP.F16.F32.PACK_AB R12, R12, R6 ;  /* 0x000000060c0c723e */ /* 0x000fe200000000ff */
[-C--:B------:R-:W-:Y:S01]  /*e720*/  FMUL.FTZ R96, R96, R4.reuse ;  /* 0x0000000460607220 */ /* 0x080fe20000410000 */
[----:B------:R-:W-:Y:S01]  /*e730*/  FSEL R39, R39, -INF , !P3 ;  /* 0xff80000027277808 */ /* 0x000fe20005800000 */
[-C--:B------:R-:W-:Y:S01]  /*e740*/  FMUL.FTZ R97, R97, R4.reuse ;  /* 0x0000000461617220 */ /* 0x080fe20000410000 */
[----:B------:R-:W-:Y:S01]  /*e750*/  ISETP.GT.AND P3, PT, R82, 0x40, P2 ;  /* 0x000000405200780c */ /* 0x000fe20001764270 */
[----:B------:R-:W-:Y:S01]  /*e760*/  MUFU.EX2 R84, R84 ;  /* 0x0000005400547308 */ /* 0x000fe20000000800 */
[----:B--2---:R-:W-:Y:S01]  /*e770*/  FADD.FTZ R3, R10, R3 ;  /* 0x000000030a037221 */ /* 0x004fe20000010000 */
[-C--:B------:R-:W-:Y:S01]  /*e780*/  FMUL.FTZ R100, R100, R4.reuse ;  /* 0x0000000464647220 */ /* 0x080fe20000410000 */
[----:B------:R-:W-:Y:S01]  /*e790*/  ISETP.LT.OR P3, PT, R83, 0x41, P3 ;  /* 0x000000415300780c */ /* 0x000fe20001f61670 */
[-C--:B------:R-:W-:Y:S01]  /*e7a0*/  FMUL.FTZ R101, R101, R4.reuse ;  /* 0x0000000465657220 */ /* 0x080fe20000410000 */
[-C--:B------:R-:W-:Y:S01]  /*e7b0*/  FMUL.FTZ R104, R104, R4.reuse ;  /* 0x0000000468687220 */ /* 0x080fe20000410000 */
[----:B------:R-:W-:Y:S01]  /*e7c0*/  FMUL.FTZ R105, R105, R4 ;  /* 0x0000000469697220 */ /* 0x000fe20000410000 */
[----:B------:R-:W-:Y:S01]  /*e7d0*/  FSEL R47, R47, -INF , !P3 ;  /* 0xff8000002f2f7808 */ /* 0x000fe20005800000 */
[----:B------:R-:W-:Y:S01]  /*e7e0*/  MUFU.EX2 R26, R26 ;  /* 0x0000001a001a7308 */ /* 0x000fe20000000800 */
[----:B------:R-:W-:Y:S01]  /*e7f0*/  ISETP.GT.AND P3, PT, R82, 0x49, P2 ;  /* 0x000000495200780c */ /* 0x000fe20001764270 */
[C---:B0-----:R-:W-:Y:S01]  /*e800*/  FADD.FTZ R3, R14.reuse, R3 ;  /* 0x000000030e037221 */ /* 0x041fe20000010000 */
[----:B------:R-:W-:Y:S01]  /*e810*/  F2FP.F16.F32.PACK_AB R14, R14, R10 ;  /* 0x0000000a0e0e723e */ /* 0x000fe200000000ff */
[-C--:B------:R-:W-:Y:S01]  /*e820*/  FMUL.FTZ R108, R108, R4.reuse ;  /* 0x000000046c6c7220 */ /* 0x080fe20000410000 */
[----:B------:R-:W-:Y:S01]  /*e830*/  ISETP.LT.OR P3, PT, R83, 0x4a, P3 ;  /* 0x0000004a5300780c */ /* 0x000fe20001f61670 */
[-C--:B------:R-:W-:Y:S01]  /*e840*/  FMUL.FTZ R109, R109, R4.reuse ;  /* 0x000000046d6d7220 */ /* 0x080fe20000410000 */
[-C--:B------:R-:W-:Y:S01]  /*e850*/  FMUL.FTZ R112, R112, R4.reuse ;  /* 0x0000000470707220 */ /* 0x080fe20000410000 */
[----:B------:R-:W-:Y:S01]  /*e860*/  MUFU.EX2 R32, R32 ;  /* 0x0000002000207308 */ /* 0x000fe20000000800 */
[----:B------:R-:W-:Y:S01]  /*e870*/  FSEL R53, R53, -INF , !P3 ;  /* 0xff80000035357808 */ /* 0x000fe20005800000 */
[-C--:B------:R-:W-:Y:S01]  /*e880*/  FMUL.FTZ R113, R113, R4.reuse ;  /* 0x0000000471717220 */ /* 0x080fe20000410000 */
[----:B------:R-:W-:Y:S01]  /*e890*/  ISETP.GT.AND P3, PT, R82, 0x58, P2 ;  /* 0x000000585200780c */ /* 0x000fe20001764270 */
[-C--:B------:R-:W-:Y:S01]  /*e8a0*/  FMUL.FTZ R116, R116, R4.reuse ;  /* 0x0000000474747220 */ /* 0x080fe20000410000 */
[-C--:B------:R-:W-:Y:S01]  /*e8b0*/  FMUL.FTZ R117, R117, R4.reuse ;  /* 0x0000000475757220 */ /* 0x080fe20000410000 */
[-C--:B------:R-:W-:Y:S01]  /*e8c0*/  FMUL.FTZ R120, R120, R4.reuse ;  /* 0x0000000478787220 */ /* 0x080fe20000410000 */
[----:B------:R-:W-:Y:S01]  /*e8d0*/  ISETP.LT.OR P3, PT, R83, 0x59, P3 ;  /* 0x000000595300780c */ /* 0x000fe20001f61670 */
[----:B------:R-:W-:Y:S01]  /*e8e0*/  MUFU.EX2 R34, R34 ;  /* 0x0000002200227308 */ /* 0x000fe20000000800 */
[-C--:B------:R-:W-:Y:S01]  /*e8f0*/  FMUL.FTZ R121, R121, R4.reuse ;  /* 0x0000000479797220 */ /* 0x080fe20000410000 */
[-C--:B------:R-:W-:Y:S01]  /*e900*/  FMUL.FTZ R124, R124, R4.reuse ;  /* 0x000000047c7c7220 */ /* 0x080fe20000410000 */
[----:B------:R-:W-:Y:S01]  /*e910*/  FSEL R59, R59, -INF , !P3 ;  /* 0xff8000003b3b7808 */ /* 0x000fe20005800000 */
[-C--:B------:R-:W-:Y:S01]  /*e920*/  FMUL.FTZ R125, R125, R4.reuse ;  /* 0x000000047d7d7220 */ /* 0x080fe20000410000 */
[----:B------:R-:W-:Y:S01]  /*e930*/  ISETP.GT.AND P3, PT, R82, 0x61, P2 ;  /* 0x000000615200780c */ /* 0x000fe20001764270 */
[-C--:B------:R-:W-:Y:S01]  /*e940*/  FMUL.FTZ R128, R128, R4.reuse ;  /* 0x0000000480807220 */ /* 0x080fe20000410000 */
[-C--:B------:R-:W-:Y:S01]  /*e950*/  FMUL.FTZ R129, R129, R4.reuse ;  /* 0x0000000481817220 */ /* 0x080fe20000410000 */
[----:B------:R-:W-:Y:S01]  /*e960*/  MUFU.EX2 R38, R38 ;  /* 0x0000002600267308 */ /* 0x000fe20000000800 */
[----:B------:R-:W-:Y:S01]  /*e970*/  ISETP.LT.OR P3, PT, R83, 0x62, P3 ;  /* 0x000000625300780c */ /* 0x000fe20001f61670 */
[-C--:B------:R-:W-:Y:S01]  /*e980*/  FMUL.FTZ R132, R132, R4.reuse ;  /* 0x0000000484847220 */ /* 0x080fe20000410000 */
[----:B------:R-:W-:Y:S01]  /*e990*/  FMUL.FTZ R133, R133, R4 ;  /* 0x0000000485857220 */ /* 0x000fe20000410000 */
[----:B------:R-:W-:Y:S01]  /*e9a0*/  IMAD.MOV.U32 R4, RZ, RZ, R8 ;  /* 0x000000ffff047224 */ /* 0x000fe200078e0008 */
[----:B------:R-:W-:-:S02]  /*e9b0*/  FSEL R65, R65, -INF , !P3 ;  /* 0xff80000041417808 */ /* 0x000fc40005800000 */
[----:B------:R-:W-:Y:S01]  /*e9c0*/  ISETP.GT.AND P3, PT, R82, RZ, P2 ;  /* 0x000000ff5200720c */ /* 0x000fe20001764270 */
[----:B------:R-:W-:Y:S03]  /*e9d0*/  MUFU.EX2 R44, R44 ;  /* 0x0000002c002c7308 */ /* 0x000fe60000000800 */
[----:B------:R-:W-:-:S04]  /*e9e0*/  ISETP.LT.OR P3, PT, R83, 0x1, P3 ;  /* 0x000000015300780c */ /* 0x000fc80001f61670 */
[----:B------:R-:W-:Y:S01]  /*e9f0*/  FSEL R7, R7, -INF , !P3 ;  /* 0xff80000007077808 */ /* 0x000fe20005800000 */
[----:B------:R-:W-:Y:S01]  /*ea00*/  MUFU.EX2 R46, R46 ;  /* 0x0000002e002e7308 */ /* 0x000fe20000000800 */
[C---:B------:R-:W-:Y:S02]  /*ea10*/  ISETP.GT.AND P3, PT, R82.reuse, 0x78, P2 ;  /* 0x000000785200780c */ /* 0x040fe40001764270 */
[----:B------:R-:W-:Y:S02]  /*ea20*/  FMNMX.FTZ R6, R7, R5, !PT ;  /* 0x0000000507067209 */ /* 0x000fe40007810000 */
[----:B------:R-:W-:Y:S02]  /*ea30*/  ISETP.GT.AND P2, PT, R82, 0x79, P2 ;  /* 0x000000795200780c */ /* 0x000fe40001744270 */
[----:B------:R-:W-:Y:S01]  /*ea40*/  FMNMX.FTZ R6, R15, R6, !PT ;  /* 0x000000060f067209 */ /* 0x000fe20007810000 */
[----:B------:R-:W-:Y:S01]  /*ea50*/  MUFU.EX2 R48, R48 ;  /* 0x0000003000307308 */ /* 0x000fe20000000800 */
[----:B------:R-:W-:-:S02]  /*ea60*/  ISETP.LT.OR P3, PT, R83, 0x79, P3 ;  /* 0x000000795300780c */ /* 0x000fc40001f61670 */
[----:B------:R-:W-:Y:S02]  /*ea70*/  FMNMX.FTZ R6, R11, R6, !PT ;  /* 0x000000060b067209 */ /* 0x000fe40007810000 */
[----:B------:R-:W-:Y:S02]  /*ea80*/  ISETP.LT.OR P2, PT, R83, 0x7a, P2 ;  /* 0x0000007a5300780c */ /* 0x000fe40001741670 */
[----:B------:R-:W-:Y:S01]  /*ea90*/  FMNMX.FTZ R9, R13, R6, !PT ;  /* 0x000000060d097209 */ /* 0x000fe20007810000 */
[----:B------:R-:W-:Y:S01]  /*eaa0*/  MUFU.EX2 R50, R50 ;  /* 0x0000003200327308 */ /* 0x000fe20000000800 */
[----:B------:R-:W-:Y:S02]  /*eab0*/  FSEL R74, R74, -INF , !P3 ;  /* 0xff8000004a4a7808 */ /* 0x000fe40005800000 */
[----:B------:R-:W-:Y:S02]  /*eac0*/  FMNMX.FTZ R6, R20, R9, !PT ;  /* 0x0000000914067209 */ /* 0x000fe40007810000 */
[----:B------:R-:W-:-:S02]  /*ead0*/  FSEL R76, R76, -INF , !P2 ;  /* 0xff8000004c4c7808 */ /* 0x000fc40005000000 */
        /* <DEDUP_REMOVED lines=39> */
[----:B------:R-:W-:-:S05]  /*ed50*/  FMNMX.FTZ R9, R76, R9, !PT ;  /* 0x000000094c097209 */ /* 0x000fca0007810000 */
[----:B------:R-:W0:Y:S02]  /*ed60*/  SHFL.BFLY PT, R6, R9, 0x2, 0x1f ;  /* 0x0c401f0009067f89 */ /* 0x000e2400000e0000 */
[----:B0-----:R-:W-:-:S05]  /*ed70*/  FMNMX.FTZ R9, R9, R6, !PT ;  /* 0x0000000609097209 */ /* 0x001fca0007810000 */
[----:B------:R-:W0:Y:S02]  /*ed80*/  SHFL.BFLY PT, R6, R9, 0x1, 0x1f ;  /* 0x0c201f0009067f89 */ /* 0x000e2400000e0000 */
[----:B0-----:R-:W-:-:S04]  /*ed90*/  FMNMX.FTZ R9, R9, R6, !PT ;  /* 0x0000000609097209 */ /* 0x001fc80007810000 */
[C---:B------:R-:W-:Y:S01]  /*eda0*/  FSETP.NEU.FTZ.AND P2, PT, R9.reuse, -INF , PT ;  /* 0xff8000000900780b */ /* 0x040fe20003f5d000 */
[----:B------:R-:W-:-:S03]  /*edb0*/  FMUL.FTZ R6, R9, UR34 ;  /* 0x0000002209067c20 */ /* 0x000fc60008410000 */
[----:B------:R-:W-:Y:S02]  /*edc0*/  FSEL R72, R9, RZ, P2 ;  /* 0x000000ff09487208 */ /* 0x000fe40001000000 */
[----:B------:R-:W-:Y:S02]  /*edd0*/  FSEL R6, R6, RZ, P2 ;  /* 0x000000ff06067208 */ /* 0x000fe40001000000 */
[----:B------:R-:W-:Y:S01]  /*ede0*/  ISETP.GT.AND P2, PT, R0, UR37, PT ;  /* 0x0000002500007c0c */ /* 0x000fe2000bf44270 */
[----:B------:R-:W-:Y:S01]  /*edf0*/  FADD.FTZ R72, -R72, R5 ;  /* 0x0000000548487221 */ /* 0x000fe20000010100 */
[----:B------:R-:W-:Y:S02]  /*ee00*/  VIADD R0, R0, 0xffffffff ;  /* 0xffffffff00007836 */ /* 0x000fe40000000000 */
[--C-:B------:R-:W-:Y:S01]  /*ee10*/  FFMA.FTZ R7, R7, UR34, -R6.reuse ;  /* 0x0000002207077c23 */ /* 0x100fe20008010806 */
[--C-:B------:R-:W-:Y:S01]  /*ee20*/  FFMA.FTZ R10, R15, UR34, -R6.reuse ;  /* 0x000000220f0a7c23 */ /* 0x100fe20008010806 */
[--C-:B------:R-:W-:Y:S01]  /*ee30*/  FFMA.FTZ R11, R11, UR34, -R6.reuse ;  /* 0x000000220b0b7c23 */ /* 0x100fe20008010806 */
[----:B------:R-:W-:Y:S01]  /*ee40*/  FFMA.FTZ R42, R13, UR34, -R6 ;  /* 0x000000220d2a7c23 */ /* 0x000fe20008010806 */
[----:B------:R-:W-:-:S02]  /*ee50*/  IMAD.U32 R13, RZ, RZ, UR56 ;  /* 0x00000038ff0d7e24 */ /* 0x000fc4000f8e00ff */
[----:B------:R-:W-:Y:S01]  /*ee60*/  FMUL.FTZ R5, R72, UR34 ;  /* 0x0000002248057c20 */ /* 0x000fe20008410000 */
        /* <DEDUP_REMOVED lines=11> */
[--C-:B------:R-:W-:Y:S01]  /*ef20*/  FFMA.FTZ R70, R70, UR34, -R6.reuse ;  /* 0x0000002246467c23 */ /* 0x100fe20008010806 */
[----:B------:R-:W-:Y:S01]  /*ef30*/  FFMA.FTZ R74, R74, UR34, -R6 ;  /* 0x000000224a4a7c23 */ /* 0x000fe20008010806 */
[----:B------:R-:W-:Y:S01]  /*ef40*/  UMOV UR56, UR48 ;  /* 0x0000003000387c82 */ /* 0x000fe20008000000 */
[----:B------:R-:W-:Y:S01]  /*ef50*/  @!P1 PRMT R13, RZ, 0x654, R13 ;  /* 0x00000654ff0d9816 */ /* 0x000fe2000000000d */
[----:B------:R-:W-:Y:S03]  /*ef60*/  MUFU.EX2 R11, R11 ;  /* 0x0000000b000b7308 */ /* 0x000fe60000000800 */
[----:B------:R0:W-:Y:S05]  /*ef70*/  @!P1 SYNCS.ARRIVE.TRANS64.RED.A1T0 RZ, [R13+URZ], RZ ;  /* 0x000000ff0dff99a7 */ /* 0x0001ea000810043f */
[----:B------:R-:W1:Y:S01]  /*ef80*/  MUFU.EX2 R42, R42 ;  /* 0x0000002a002a7308 */ /* 0x000e620000000800 */
[----:B0-----:R-:W-:-:S07]  /*ef90*/  F2FP.F16.F32.PACK_AB R13, R10, R7 ;  /* 0x000000070a0d723e */ /* 0x001fce00000000ff */
[----:B------:R-:W0:Y:S08]  /*efa0*/  MUFU.EX2 R5, R5 ;  /* 0x0000000500057308 */ /* 0x000e300000000800 */
[----:B------:R-:W-:Y:S01]  /*efb0*/  MUFU.EX2 R35, R35 ;  /* 0x0000002300237308 */ /* 0x000fe20000000800 */
[----:B-1----:R-:W-:-:S05]  /*efc0*/  F2FP.F16.F32.PACK_AB R15, R42, R11 ;  /* 0x0000000b2a0f723e */ /* 0x002fca00000000ff */
[----:B------:R1:W-:Y:S02]  /*efd0*/  STSM.16.M88.4 [R17+0x21800], R12 ;  /* 0x0218000c11007844 */ /* 0x0003e40000000200 */
[----:B------:R-:W-:Y:S01]  /*efe0*/  MUFU.EX2 R67, R67 ;  /* 0x0000004300437308 */ /* 0x000fe20000000800 */
[----:B0-----:R-:W-:Y:S01]  /*eff0*/  FFMA.FTZ R7, R5, R2, R7 ;  /* 0x0000000205077223 */ /* 0x001fe20000010007 */
[--C-:B------:R-:W-:Y:S01]  /*f000*/  FFMA.FTZ R2, R45, UR34, -R6.reuse ;  /* 0x000000222d027c23 */ /* 0x100fe20008010806 */
[--C-:B------:R-:W-:Y:S01]  /*f010*/  FFMA.FTZ R45, R53, UR34, -R6.reuse ;  /* 0x00000022352d7c23 */ /* 0x100fe20008010806 */
[-C--:B------:R-:W-:Y:S01]  /*f020*/  FMUL.FTZ R90, R90, R5.reuse ;  /* 0x000000055a5a7220 */ /* 0x080fe20000410000 */
[----:B------:R-:W-:Y:S01]  /*f030*/  FADD.FTZ R10, R10, R7 ;  /* 0x000000070a0a7221 */ /* 0x000fe20000010000 */
[--C-:B------:R-:W-:Y:S01]  /*f040*/  FFMA.FTZ R7, R47, UR34, -R6.reuse ;  /* 0x000000222f077c23 */ /* 0x100fe20008010806 */
[-C--:B------:R-:W-:Y:S01]  /*f050*/  FMUL.FTZ R91, R91, R5.reuse ;  /* 0x000000055b5b7220 */ /* 0x080fe20000410000 */
[----:B------:R-:W-:Y:S01]  /*f060*/  MUFU.EX2 R2, R2 ;  /* 0x0000000200027308 */ /* 0x000fe20000000800 */
[-C--:B------:R-:W-:Y:S01]  /*f070*/  FMUL.FTZ R94, R94, R5.reuse ;  /* 0x000000055e5e7220 */ /* 0x080fe20000410000 */
[-C--:B------:R-:W-:Y:S01]  /*f080*/  FMUL.FTZ R95, R95, R5.reuse ;  /* 0x000000055f5f7220 */ /* 0x080fe20000410000 */
[-C--:B------:R-:W-:Y:S01]  /*f090*/  FMUL.FTZ R98, R98, R5.reuse ;  /* 0x0000000562627220 */ /* 0x080fe20000410000 */
[-C--:B------:R-:W-:Y:S01]  /*f0a0*/  FMUL.FTZ R99, R99, R5.reuse ;  /* 0x0000000563637220 */ /* 0x080fe20000410000 */
[-C--:B------:R-:W-:Y:S01]  /*f0b0*/  FMUL.FTZ R102, R102, R5.reuse ;  /* 0x0000000566667220 */ /* 0x080fe20000410000 */
[--C-:B-1----:R-:W-:Y:S01]  /*f0c0*/  FFMA.FTZ R15, R20, UR34, -R6.reuse ;  /* 0x00000022140f7c23 */ /* 0x102fe20008010806 */
[--C-:B------:R-:W-:Y:S01]  /*f0d0*/  FFMA.FTZ R20, R21, UR34, -R6.reuse ;  /* 0x0000002215147c23 */ /* 0x100fe20008010806 */
[----:B------:R0:W1:Y:S01]  /*f0e0*/  MUFU.EX2 R12, R43 ;  /* 0x0000002b000c7308 */ /* 0x0000620000000800 */
[--C-:B------:R-:W-:Y:S01]  /*f0f0*/  FFMA.FTZ R21, R25, UR34, -R6.reuse ;  /* 0x0000002219157c23 */ /* 0x100fe20008010806 */
[--C-:B------:R-:W-:Y:S01]  /*f100*/  FFMA.FTZ R25, R27, UR34, -R6.reuse ;  /* 0x000000221b197c23 */ /* 0x100fe20008010806 */
[--C-:B------:R-:W-:Y:S01]  /*f110*/  FFMA.FTZ R27, R29, UR34, -R6.reuse ;  /* 0x000000221d1b7c23 */ /* 0x100fe20008010806 */
[----:B------:R-:W-:Y:S01]  /*f120*/  FFMA.FTZ R29, R37, UR34, -R6 ;  /* 0x00000022251d7c23 */ /* 0x000fe20008010806 */
[----:B------:R-:W-:Y:S01]  /*f130*/  FADD.FTZ R37, R11, R10 ;  /* 0x0000000a0b257221 */ /* 0x000fe20000010000 */
[--C-:B------:R-:W-:Y:S01]  /*f140*/  FFMA.FTZ R10, R49, UR34, -R6.reuse ;  /* 0x00000022310a7c23 */ /* 0x100fe20008010806 */
[--C-:B------:R-:W-:Y:S01]  /*f150*/  FFMA.FTZ R11, R51, UR34, -R6.reuse ;  /* 0x00000022330b7c23 */ /* 0x100fe20008010806 */
[----:B------:R-:W2:Y:S01]  /*f160*/  MUFU.EX2 R14, R24 ;  /* 0x00000018000e7308 */ /* 0x000ea20000000800 */
[----:B------:R-:W-:Y:S01]  /*f170*/  FADD.FTZ R42, R42, R37 ;  /* 0x000000252a2a7221 */ /* 0x000fe20000010000 */
[----:B0-----:R-:W-:Y:S01]  /*f180*/  FFMA.FTZ R43, R65, UR34, -R6 ;  /* 0x00000022412b7c23 */ /* 0x001fe20008010806 */
[-C--:B------:R-:W-:Y:S01]  /*f190*/  FMUL.FTZ R103, R103, R5.reuse ;  /* 0x0000000567677220 */ /* 0x080fe20000410000 */
[-C--:B------:R-:W-:Y:S01]  /*f1a0*/  FMUL.FTZ R106, R106, R5.reuse ;  /* 0x000000056a6a7220 */ /* 0x080fe20000410000 */
[-C--:B------:R-:W-:Y:S01]  /*f1b0*/  FMUL.FTZ R107, R107, R5.reuse ;  /* 0x000000056b6b7220 */ /* 0x080fe20000410000 */
[-C--:B------:R-:W-:Y:S01]  /*f1c0*/  FMUL.FTZ R110, R110, R5.reuse ;  /* 0x000000056e6e7220 */ /* 0x080fe20000410000 */
[-C--:B------:R-:W-:Y:S01]  /*f1d0*/  FMUL.FTZ R111, R111, R5.reuse ;  /* 0x000000056f6f7220 */ /* 0x080fe20000410000 */
[----:B------:R-:W0:Y:S01]  /*f1e0*/  MUFU.EX2 R15, R15 ;  /* 0x0000000f000f7308 */ /* 0x000e220000000800 */
[----:B-1----:R-:W-:Y:S01]  /*f1f0*/  FADD.FTZ R3, R12, R3 ;  /* 0x000000030c037221 */ /* 0x002fe20000010000 */
[----:B------:R-:W-:Y:S01]  /*f200*/  F2FP.F16.F32.PACK_AB R12, R84, R12 ;  /* 0x0000000c540c723e */ /* 0x000fe200000000ff */
[-C--:B------:R-:W-:Y:S01]  /*f210*/  FMUL.FTZ R114, R114, R5.reuse ;  /* 0x0000000572727220 */ /* 0x080fe20000410000 */
[-C--:B------:R-:W-:Y:S01]  /*f220*/  FMUL.FTZ R115, R115, R5.reuse ;  /* 0x0000000573737220 */ /* 0x080fe20000410000 */
[----:B------:R-:W-:Y:S01]  /*f230*/  FADD.FTZ R3, R84, R3 ;  /* 0x0000000354037221 */ /* 0x000fe20000010000 */
[-C--:B------:R-:W-:Y:S01]  /*f240*/  FMUL.FTZ R118, R118, R5.reuse ;  /* 0x0000000576767220 */ /* 0x080fe20000410000 */
[-C--:B------:R-:W-:Y:S01]  /*f250*/  FMUL.FTZ R119, R119, R5.reuse ;  /* 0x0000000577777220 */ /* 0x080fe20000410000 */
[----:B------:R-:W1:Y:S01]  /*f260*/  MUFU.EX2 R20, R20 ;  /* 0x0000001400147308 */ /* 0x000e620000000800 */
[----:B--2---:R-:W-:Y:S01]  /*f270*/  FADD.FTZ R47, R14, R3 ;  /* 0x000000030e2f7221 */ /* 0x004fe20000010000 */
[----:B------:R-:W-:Y:S01]  /*f280*/  F2FP.F16.F32.PACK_AB R14, R26, R14 ;  /* 0x0000000e1a0e723e */ /* 0x000fe200000000ff */
[-C--:B------:R-:W-:Y:S01]  /*f290*/  FMUL.FTZ R122, R122, R5.reuse ;  /* 0x000000057a7a7220 */ /* 0x080fe20000410000 */
[-C--:B------:R-:W-:Y:S01]  /*f2a0*/  FMUL.FTZ R123, R123, R5.reuse ;  /* 0x000000057b7b7220 */ /* 0x080fe20000410000 */
[----:B------:R-:W-:Y:S01]  /*f2b0*/  FADD.FTZ R47, R26, R47 ;  /* 0x0000002f1a2f7221 */ /* 0x000fe20000010000 */
[-C--:B------:R-:W-:Y:S01]  /*f2c0*/  FMUL.FTZ R126, R126, R5.reuse ;  /* 0x000000057e7e7220 */ /* 0x080fe20000410000 */
[-C--:B------:R-:W-:Y:S01]  /*f2d0*/  FMUL.FTZ R127, R127, R5.reuse ;  /* 0x000000057f7f7220 */ /* 0x080fe20000410000 */
[----:B------:R-:W2:Y:S01]  /*f2e0*/  MUFU.EX2 R21, R21 ;  /* 0x0000001500157308 */ /* 0x000ea20000000800 */
[----:B0-----:R-:W-:Y:S01]  /*f2f0*/  FADD.FTZ R37, R15, R42 ;  /* 0x0000002a0f257221 */ /* 0x001fe20000010000 */
[-C--:B------:R-:W-:Y:S01]  /*f300*/  FMUL.FTZ R130, R130, R5.reuse ;  /* 0x0000000582827220 */ /* 0x080fe20000410000 */
[-C--:B------:R-:W-:Y:S01]  /*f310*/  FMUL.FTZ R131, R131, R5.reuse ;  /* 0x0000000583837220 */ /* 0x080fe20000410000 */
[-C--:B------:R-:W-:Y:S01]  /*f320*/  FMUL.FTZ R134, R134, R5.reuse ;  /* 0x0000000586867220 */ /* 0x080fe20000410000 */
[----:B------:R-:W-:Y:S01]  /*f330*/  FMUL.FTZ R135, R135, R5 ;  /* 0x0000000587877220 */ /* 0x000fe20000410000 */
[----:B------:R-:W-:-:S02]  /*f340*/  IMAD.MOV.U32 R5, RZ, RZ, R9 ;  /* 0x000000ffff057224 */ /* 0x000fc400078e0009 */
[----:B------:R-:W0:Y:S01]  /*f350*/  MUFU.EX2 R24, R28 ;  /* 0x0000001c00187308 */ /* 0x000e220000000800 */
[----:B-1----:R-:W-:-:S07]  /*f360*/  FADD.FTZ R26, R20, R37 ;  /* 0x00000025141a7221 */ /* 0x002fce0000010000 */
[----:B------:R-:W1:Y:S01]  /*f370*/  MUFU.EX2 R25, R25 ;  /* 0x0000001900197308 */ /* 0x000e620000000800 */
[----:B--2---:R-:W-:-:S07]  /*f380*/  FADD.FTZ R26, R21, R26 ;  /* 0x0000001a151a7221 */ /* 0x004fce0000010000 */
[----:B------:R2:W-:Y:S01]  /*f390*/  MUFU.EX2 R28, R36 ;  /* 0x00000024001c7308 */ /* 0x0005e20000000800 */
[----:B0-----:R-:W-:-:S07]  /*f3a0*/  FADD.FTZ R72, R24, R47 ;  /* 0x0000002f18487221 */ /* 0x001fce0000010000 */
[----:B------:R-:W0:Y:S01]  /*f3b0*/  MUFU.EX2 R13, R30 ;  /* 0x0000001e000d7308 */ /* 0x000e220000000800 */
[----:B--2---:R-:W-:Y:S01]  /*f3c0*/  FFMA.FTZ R36, R31, UR34, -R6 ;  /* 0x000000221f247c23 */ /* 0x004fe20008010806 */
[----:B-1----:R-:W-:Y:S01]  /*f3d0*/  FADD.FTZ R26, R25, R26 ;  /* 0x0000001a191a7221 */ /* 0x002fe20000010000 */
[--C-:B------:R-:W-:Y:S01]  /*f3e0*/  FFMA.FTZ R31, R39, UR34, -R6.reuse ;  /* 0x00000022271f7c23 */ /* 0x100fe20008010806 */
[----:B------:R-:W-:-:S04]  /*f3f0*/  FFMA.FTZ R39, R59, UR34, -R6 ;  /* 0x000000223b277c23 */ /* 0x000fc80008010806 */
[----:B------:R-:W1:Y:S08]  /*f400*/  MUFU.EX2 R27, R27 ;  /* 0x0000001b001b7308 */ /* 0x000e700000000800 */
[----:B------:R2:W-:Y:S01]  /*f410*/  MUFU.EX2 R30, R40 ;  /* 0x00000028001e7308 */ /* 0x0005e20000000800 */
[C---:B0-----:R-:W-:Y:S01]  /*f420*/  FADD.FTZ R47, R13.reuse, R72 ;  /* 0x000000480d2f7221 */ /* 0x041fe20000010000 */
[----:B------:R-:W-:-:S03]  /*f430*/  F2FP.F16.F32.PACK_AB R24, R13, R24 ;  /* 0x000000180d18723e */ /* 0x000fc600000000ff */
[----:B------:R-:W-:-:S03]  /*f440*/  FADD.FTZ R47, R32, R47 ;  /* 0x0000002f202f7221 */ /* 0x000fc60000010000 */
[----:B------:R-:W0:Y:S01]  /*f450*/  MUFU.EX2 R36, R36 ;  /* 0x0000002400247308 */ /* 0x000e220000000800 */
[----:B--2---:R-:W-:Y:S01]  /*f460*/  FFMA.FTZ R40, R33, UR34, -R6 ;  /* 0x0000002221287c23 */ /* 0x004fe20008010806 */
[----:B-1----:R-:W-:Y:S01]  /*f470*/  FADD.FTZ R37, R27, R26 ;  /* 0x0000001a1b257221 */ /* 0x002fe20000010000 */
[--C-:B------:R-:W-:Y:S01]  /*f480*/  FFMA.FTZ R33, R41, UR34, -R6.reuse ;  /* 0x0000002229217c23 */ /* 0x100fe20008010806 */
[----:B------:R-:W-:Y:S01]  /*f490*/  FADD.FTZ R47, R34, R47 ;  /* 0x0000002f222f7221 */ /* 0x000fe20000010000 */
[--C-:B------:R-:W-:Y:S01]  /*f4a0*/  FFMA.FTZ R41, R61, UR34, -R6.reuse ;  /* 0x000000223d297c23 */ /* 0x100fe20008010806 */
[----:B------:R-:W-:Y:S02]  /*f4b0*/  FFMA.FTZ R6, R76, UR34, -R6 ;  /* 0x000000224c067c23 */ /* 0x000fe40008010806 */
[----:B------:R-:W1:Y:S01]  /*f4c0*/  MUFU.EX2 R40, R40 ;  /* 0x0000002800287308 */ /* 0x000e620000000800 */
[----:B------:R-:W-:Y:S01]  /*f4d0*/  FADD.FTZ R47, R28, R47 ;  /* 0x0000002f1c2f7221 */ /* 0x000fe20000010000 */
[----:B------:R-:W-:-:S03]  /*f4e0*/  F2FP.F16.F32.PACK_AB R28, R38, R28 ;  /* 0x0000001c261c723e */ /* 0x000fc600000000ff */
[----:B------:R-:W-:-:S03]  /*f4f0*/  FADD.FTZ R47, R38, R47 ;  /* 0x0000002f262f7221 */ /* 0x000fc60000010000 */
        /* <DEDUP_REMOVED lines=9> */
[----:B------:R-:W-:Y:S01]  /*f590*/  FADD.FTZ R26, R35, R26 ;  /* 0x0000001a231a7221 */ /* 0x000fe20000010000 */
[----:B------:R-:W-:Y:S01]  /*f5a0*/  F2FP.F16.F32.PACK_AB R15, R25, R21 ;  /* 0x00000015190f723e */ /* 0x000fe200000000ff */
[----:B------:R-:W-:Y:S01]  /*f5b0*/  FADD.FTZ R49, R48, R49 ;  /* 0x0000003130317221 */ /* 0x000fe20000010000 */
[----:B------:R-:W1:Y:S01]  /*f5c0*/  MUFU.EX2 R33, R33 ;  /* 0x0000002100217308 */ /* 0x000e620000000800 */
[----:B--2---:R-:W-:Y:S01]  /*f5d0*/  FADD.FTZ R26, R29, R26 ;  /* 0x0000001a1d1a7221 */ /* 0x004fe20000010000 */
[----:B------:R-:W-:Y:S01]  /*f5e0*/  F2FP.F16.F32.PACK_AB R25, R36, R27 ;  /* 0x0000001b2419723e */ /* 0x000fe200000000ff */
[----:B------:R-:W-:Y:S01]  /*f5f0*/  FADD.FTZ R49, R50, R49 ;  /* 0x0000003132317221 */ /* 0x000fe20000010000 */
[----:B------:R2:W-:Y:S01]  /*f600*/  STSM.16.M88.4 [R22], R12 ;  /* 0x0000000c16007844 */ /* 0x0005e20000000200 */
[----:B------:R-:W-:-:S02]  /*f610*/  F2FP.F16.F32.PACK_AB R27, R35, R40 ;  /* 0x00000028231b723e */ /* 0x000fc400000000ff */
[----:B------:R-:W-:Y:S01]  /*f620*/  FADD.FTZ R49, R52, R49 ;  /* 0x0000003134317221 */ /* 0x000fe20000010000 */
[----:B------:R-:W3:Y:S01]  /*f630*/  MUFU.EX2 R7, R7 ;  /* 0x0000000700077308 */ /* 0x000ee20000000800 */
[C---:B0-----:R-:W-:Y:S01]  /*f640*/  FADD.FTZ R72, R31.reuse, R26 ;  /* 0x0000001a1f487221 */ /* 0x041fe20000010000 */
[----:B------:R-:W-:Y:S01]  /*f650*/  F2FP.F16.F32.PACK_AB R26, R34, R32 ;  /* 0x00000020221a723e */ /* 0x000fe200000000ff */
[----:B------:R-:W-:Y:S01]  /*f660*/  FADD.FTZ R49, R54, R49 ;  /* 0x0000003136317221 */ /* 0x000fe20000010000 */
[----:B------:R-:W-:-:S03]  /*f670*/  F2FP.F16.F32.PACK_AB R29, R31, R29 ;  /* 0x0000001d1f1d723e */ /* 0x000fc600000000ff */
[----:B------:R-:W-:Y:S01]  /*f680*/  FADD.FTZ R49, R56, R49 ;  /* 0x0000003138317221 */ /* 0x000fe20000010000 */
[----:B------:R-:W0:Y:S01]  /*f690*/  MUFU.EX2 R10, R10 ;  /* 0x0000000a000a7308 */ /* 0x000e220000000800 */
[----:B-1----:R-:W-:Y:S01]  /*f6a0*/  FADD.FTZ R47, R33, R72 ;  /* 0x00000048212f7221 */ /* 0x002fe20000010000 */
[----:B------:R-:W-:Y:S01]  /*f6b0*/  F2FP.F16.F32.PACK_AB R31, R2, R33 ;  /* 0x00000021021f723e */ /* 0x000fe200000000ff */
[----:B------:R-:W-:Y:S01]  /*f6c0*/  FADD.FTZ R49, R58, R49 ;  /* 0x000000313a317221 */ /* 0x000fe20000010000 */
[----:B--2---:R-:W-:Y:S01]  /*f6d0*/  F2FP.F16.F32.PACK_AB R12, R48, R46 ;  /* 0x0000002e300c723e */ /* 0x004fe200000000ff */
[----:B------:R-:W-:Y:S01]  /*f6e0*/  FADD.FTZ R20, R2, R47 ;  /* 0x0000002f02147221 */ /* 0x000fe20000010000 */
[----:B------:R-:W-:Y:S01]  /*f6f0*/  F2FP.F16.F32.PACK_AB R14, R52, R50 ;  /* 0x00000032340e723e */ /* 0x000fe200000000ff */
[----:B------:R1:W-:Y:S01]  /*f700*/  STSM.16.M88.4 [R19], R24 ;  /* 0x0000001813007844 */ /* 0x0003e20000000200 */
[----:B------:R-:W2:Y:S01]  /*f710*/  MUFU.EX2 R11, R11 ;  /* 0x0000000b000b7308 */ /* 0x000ea20000000800 */
[----:B---3--:R-:W-:Y:S01]  /*f720*/  FADD.FTZ R21, R7, R20 ;  /* 0x0000001407157221 */ /* 0x008fe20000010000 */
[----:B------:R-:W-:Y:S01]  /*f730*/  FADD.FTZ R49, R60, R49 ;  /* 0x000000313c317221 */ /* 0x000fe20000010000 */
[----:B------:R3:W-:Y:S03]  /*f740*/  STSM.16.M88.4 [R18], R28 ;  /* 0x0000001c12007844 */ /* 0x0007e60000000200 */
[----:B------:R-:W-:-:S02]  /*f750*/  FADD.FTZ R49, R62, R49 ;  /* 0x000000313e317221 */ /* 0x000fc40000010000 */
[----:B------:R-:W4:Y:S01]  /*f760*/  MUFU.EX2 R45, R45 ;  /* 0x0000002d002d7308 */ /* 0x000f220000000800 */
[----:B0-----:R-:W-:Y:S01]  /*f770*/  FADD.FTZ R20, R10, R21 ;  /* 0x000000150a147221 */ /* 0x001fe20000010000 */
[----:B------:R-:W-:-:S04]  /*f780*/  FADD.FTZ R49, R64, R49 ;  /* 0x0000003140317221 */ /* 0x000fc80000010000 */
[----:B------:R-:W-:Y:S01]  /*f790*/  FADD.FTZ R2, R66, R49 ;  /* 0x0000003142027221 */ /* 0x000fe20000010000 */
[----:B-1----:R-:W-:Y:S01]  /*f7a0*/  F2FP.F16.F32.PACK_AB R24, R64, R62 ;  /* 0x0000003e4018723e */ /* 0x002fe200000000ff */
[----:B------:R-:W0:Y:S01]  /*f7b0*/  MUFU.EX2 R3, R55 ;  /* 0x0000003700037308 */ /* 0x000e220000000800 */
[----:B--2---:R-:W-:Y:S01]  /*f7c0*/  FADD.FTZ R20, R11, R20 ;  /* 0x000000140b147221 */ /* 0x004fe20000010000 */
[C---:B------:R-:W-:Y:S01]  /*f7d0*/  F2FP.F16.F32.PACK_AB R26, R71.reuse, R66 ;  /* 0x00000042471a723e */ /* 0x040fe200000000ff */
[----:B------:R-:W-:Y:S01]  /*f7e0*/  FADD.FTZ R2, R71, R2 ;  /* 0x0000000247027221 */ /* 0x000fe20000010000 */
[----:B---3--:R-:W-:Y:S02]  /*f7f0*/  F2FP.F16.F32.PACK_AB R28, R77, R75 ;  /* 0x0000004b4d1c723e */ /* 0x008fe400000000ff */
[----:B------:R-:W-:Y:S02]  /*f800*/  F2FP.F16.F32.PACK_AB R30, R79, R78 ;  /* 0x0000004e4f1e723e */ /* 0x000fe400000000ff */
[----:B------:R-:W1:Y:S01]  /*f810*/  MUFU.EX2 R42, R57 ;  /* 0x00000039002a7308 */ /* 0x000e620000000800 */
[C---:B----4-:R-:W-:Y:S01]  /*f820*/  F2FP.F16.F32.PACK_AB R15, R45.reuse, R11 ;  /* 0x0000000b2d0f723e */ /* 0x050fe200000000ff */
[----:B------:R-:W-:-:S06]  /*f830*/  FADD.FTZ R20, R45, R20 ;  /* 0x000000142d147221 */ /* 0x000fcc0000010000 */
[----:B------:R-:W2:Y:S01]  /*f840*/  MUFU.EX2 R39, R39 ;  /* 0x0000002700277308 */ /* 0x000ea20000000800 */
[----:B0-----:R-:W-:-:S07]  /*f850*/  FADD.FTZ R13, R3, R20 ;  /* 0x00000014030d7221 */ /* 0x001fce0000010000 */
[----:B------:R-:W0:Y:S01]  /*f860*/  MUFU.EX2 R41, R41 ;  /* 0x0000002900297308 */ /* 0x000e220000000800 */
[----:B-1----:R-:W-:Y:S01]  /*f870*/  FADD.FTZ R20, R42, R13 ;  /* 0x0000000d2a147221 */ /* 0x002fe20000010000 */
[----:B------:R-:W-:Y:S01]  /*f880*/  F2FP.F16.F32.PACK_AB R13, R10, R7 ;  /* 0x000000070a0d723e */ /* 0x000fe200000000ff */
[----:B------:R-:W-:-:S04]  /*f890*/  FADD.FTZ R10, R75, R2 ;  /* 0x000000024b0a7221 */ /* 0x000fc80000010000 */
[----:B------:R1:W-:Y:S01]  /*f8a0*/  STSM.16.M88.4 [R17+0x27800], R12 ;  /* 0x0278000c11007844 */ /* 0x0003e20000000200 */
[----:B------:R-:W3:Y:S01]  /*f8b0*/  MUFU.EX2 R37, R63 ;  /* 0x0000003f00257308 */ /* 0x000ee20000000800 */
[----:B--2---:R-:W-:-:S07]  /*f8c0*/  FADD.FTZ R20, R39, R20 ;  /* 0x0000001427147221 */ /* 0x004fce0000010000 */
[----:B------:R-:W2:Y:S01]  /*f8d0*/  MUFU.EX2 R43, R43 ;  /* 0x0000002b002b7308 */ /* 0x000ea20000000800 */
[----:B0-----:R-:W-:Y:S01]  /*f8e0*/  FADD.FTZ R20, R41, R20 ;  /* 0x0000001429147221 */ /* 0x001fe20000010000 */
[----:B-1----:R-:W-:-:S06]  /*f8f0*/  F2FP.F16.F32.PACK_AB R12, R56, R54 ;  /* 0x00000036380c723e */ /* 0x002fcc00000000ff */
[----:B------:R-:W0:Y:S01]  /*f900*/  MUFU.EX2 R68, R68 ;  /* 0x0000004400447308 */ /* 0x000e220000000800 */
[----:B------:R-:W-:Y:S01]  /*f910*/  F2FP.F16.F32.PACK_AB R14, R60, R58 ;  /* 0x0000003a3c0e723e */ /* 0x000fe200000000ff */
[----:B---3--:R-:W-:Y:S01]  /*f920*/  FADD.FTZ R20, R37, R20 ;  /* 0x0000001425147221 */ /* 0x008fe20000010000 */
[----:B------:R-:W-:Y:S02]  /*f930*/  F2FP.F16.F32.PACK_AB R13, R42, R3 ;  /* 0x000000032a0d723e */ /* 0x000fe400000000ff */
[----:B------:R-:W-:-:S03]  /*f940*/  F2FP.F16.F32.PACK_AB R15, R41, R39 ;  /* 0x00000027290f723e */ /* 0x000fc600000000ff */
[----:B------:R-:W1:Y:S01]  /*f950*/  MUFU.EX2 R69, R69 ;  /* 0x0000004500457308 */ /* 0x000e620000000800 */
[C---:B--2---:R-:W-:Y:S01]  /*f960*/  F2FP.F16.F32.PACK_AB R25, R43.reuse, R37 ;  /* 0x000000252b19723e */ /* 0x044fe200000000ff */
[----:B------:R4:W-:Y:S01]  /*f970*/  STSM.16.M88.4 [R23], R12 ;  /* 0x0000000c17007844 */ /* 0x0009e20000000200 */
[----:B------:R-:W-:-:S04]  /*f980*/  FADD.FTZ R20, R43, R20 ;  /* 0x000000142b147221 */ /* 0x000fc80000010000 */
[----:B------:R-:W-:Y:S01]  /*f990*/  FADD.FTZ R7, R67, R20 ;  /* 0x0000001443077221 */ /* 0x000fe20000010000 */
[----:B------:R-:W2:Y:S01]  /*f9a0*/  MUFU.EX2 R70, R70 ;  /* 0x0000004600467308 */ /* 0x000ea20000000800 */
[C---:B0-----:R-:W-:Y:S02]  /*f9b0*/  F2FP.F16.F32.PACK_AB R27, R68.reuse, R67 ;  /* 0x00000043441b723e */ /* 0x041fe400000000ff */
[----:B------:R-:W-:Y:S01]  /*f9c0*/  FADD.FTZ R2, R68, R7 ;  /* 0x0000000744027221 */ /* 0x000fe20000010000 */
[----:B------:R-:W-:Y:S02]  /*f9d0*/  FADD.FTZ R7, R77, R10 ;  /* 0x0000000a4d077221 */ /* 0x000fe40000010000 */
[----:B------:R4:W-:Y:S02]  /*f9e0*/  STSM.16.M88.4 [R19+0x6000], R24 ;  /* 0x0060001813007844 */ /* 0x0009e40000000200 */
[----:B------:R-:W0:Y:S01]  /*f9f0*/  MUFU.EX2 R11, R74 ;  /* 0x0000004a000b7308 */ /* 0x000e220000000800 */
[----:B-1----:R-:W-:Y:S01]  /*fa00*/  FADD.FTZ R2, R69, R2 ;  /* 0x0000000245027221 */ /* 0x002fe20000010000 */
[----:B------:R-:W-:-:S04]  /*fa10*/  FADD.FTZ R78, R78, R7 ;  /* 0x000000074e4e7221 */ /* 0x000fc80000010000 */
[----:B------:R-:W-:Y:S02]  /*fa20*/  FADD.FTZ R3, R79, R78 ;  /* 0x0000004e4f037221 */ /* 0x000fe40000010000 */
[----:B------:R-:W1:Y:S01]  /*fa30*/  MUFU.EX2 R6, R6 ;  /* 0x0000000600067308 */ /* 0x000e620000000800 */
[C---:B--2---:R-:W-:Y:S01]  /*fa40*/  F2FP.F16.F32.PACK_AB R29, R70.reuse, R69 ;  /* 0x00000045461d723e */ /* 0x044fe200000000ff */
[----:B------:R-:W-:-:S04]  /*fa50*/  FADD.FTZ R2, R70, R2 ;  /* 0x0000000246027221 */ /* 0x000fc80000010000 */
[----:B0-----:R-:W-:Y:S01]  /*fa60*/  FADD.FTZ R2, R11, R2 ;  /* 0x000000020b027221 */ /* 0x001fe20000010000 */
[----:B-1----:R-:W-:-:S03]  /*fa70*/  F2FP.F16.F32.PACK_AB R31, R6, R11 ;  /* 0x0000000b061f723e */ /* 0x002fc600000000ff */
[----:B------:R-:W-:Y:S02]  /*fa80*/  FADD.FTZ R2, R6, R2 ;  /* 0x0000000206027221 */ /* 0x000fe40000010000 */
[----:B------:R4:W-:Y:S01]  /*fa90*/  STSM.16.M88.4 [R18+0x6000], R28 ;  /* 0x0060001c12007844 */ /* 0x0009e20000000200 */
[----:B------:R0:W-:Y:S06]  /*faa0*/  MEMBAR.ALL.CTA ;  /* 0x0000000000007992 */ /* 0x0001ec0000008000 */
[----:B0-----:R-:W0:Y:S02]  /*fab0*/  FENCE.VIEW.ASYNC.S ;  /* 0x00000000000073c6 */ /* 0x001e240000000000 */
[----:B0-----:R-:W-:Y:S01]  /*fac0*/  NOP ;  /* 0x0000000000007918 */ /* 0x001fe20000000000 */
[----:B------:R-:W-:Y:S05]  /*fad0*/  @P2 BRA `(.L_x_10502) ;  /* 0xffffffc400dc2947 */ /* 0x000fea000383ffff */
.L_x_10485:
[----:B------:R-:W-:Y:S06]  /*fae0*/  BAR.ARV 0x8, 0x200 ;  /* 0x0208000000007b1d */ /* 0x000fec0000002000 */
[----:B------:R-:W-:Y:S05]  /*faf0*/  @!P0 BRA `(.L_x_10503) ;  /* 0x0000000000048947 */ /* 0x000fea0003800000 */
[----:B------:R-:W-:Y:S01]  /*fb00*/  BPT.TRAP 0x1 ;  /* 0x000000040000795c */ /* 0x000fe20000300000 */
.L_x_10503:
[----:B------:R-:W-:Y:S01]  /*fb10*/  ULEA UR9, UR48, UR42, 0x3 ;  /* 0x0000002a30097291 */ /* 0x000fe2000f8e183f */
[----:B------:R-:W-:-:S05]  /*fb20*/  IMAD.U32 R0, RZ, RZ, UR51 ;  /* 0x00000033ff007e24 */ /* 0x000fca000f8e00ff */
[----:B------:R-:W-:-:S04]  /*fb30*/  SHF.L.U32 R0, R0, 0x1f, RZ ;  /* 0x0000001f00007819 */ /* 0x000fc800000006ff */
[----:B------:R0:W1:Y:S01]  /*fb40*/  SYNCS.PHASECHK.TRANS64.TRYWAIT P2, [UR9+0x2d850], R0 ;  /* 0x02d85000ff0075a7 */ /* 0x0000620008040149 */
[----:B------:R-:W-:Y:S05]  /*fb50*/  @!P0 BRA `(.L_x_10504) ;  /* 0x0000000000048947 */ /* 0x000fea0003800000 */
[----:B------:R-:W-:Y:S01]  /*fb60*/  BPT.TRAP 0x1 ;  /* 0x000000040000795c */ /* 0x000fe20000300000 */
.L_x_10504:
[----:B-1----:R-:W-:Y:S05]  /*fb70*/  @P2 BRA `(.L_x_10505) ;  /* 0x0000000000082947 */ /* 0x002fea0003800000 */
[----:B------:R-:W1:Y:S02]  /*fb80*/  SYNCS.PHASECHK.TRANS64.TRYWAIT P0, [UR9+0x2d850], R0 ;  /* 0x02d85000ff0075a7 */ /* 0x000e640008000149 */
[----:B-1----:R-:W-:Y:S05]  /*fb90*/  @!P0 BRA `(.L_x_10506) ;  /* 0x000000a400f48947 */ /* 0x002fea0003800000 */
.L_x_10505:
[----:B------:R-:W-:Y:S01]  /*fba0*/  UIADD3 UR42, UR42, 0x400, URZ ;  /* 0x000004002a2a7890 */ /* 0x000fe2000fffe03f */
[----:B------:R-:W-:Y:S01]  /*fbb0*/  WARPGROUP.ARRIVE ;  /* 0x00000000000079c5 */ /* 0x000fe20000000000 */
[----:B------:R-:W-:Y:S01]  /*fbc0*/  ULOP3.LUT UR44, UR44, 0x10000, URZ, 0xfc, !UPT ;  /* 0x000100002c2c7892 */ /* 0x000fe2000f8efc3f */
[----:B01----:R-:W0:Y:S01]  /*fbd0*/  SHFL.BFLY PT, R0, R3, 0x2, 0x1f ;  /* 0x0c401f0003007f89 */ /* 0x003e2200000e0000 */
[----:B------:R-:W-:Y:S01]  /*fbe0*/  USHF.R.U32.HI UR42, URZ, 0x4, UR42 ;  /* 0x000000043f2a7899 */ /* 0x000fe2000801162a */
[----:B--234-:R-:W-:Y:S01]  /*fbf0*/  IMAD.U32 R13, RZ, RZ, UR34 ;  /* 0x00000022ff0d7e24 */ /* 0x01cfe2000f8e00ff */
[----:B------:R-:W-:Y:S01]  /*fc00*/  UMOV UR5, 0x40000040 ;  /* 0x4000004000057882 */ /* 0x000fe20000000000 */
[----:B------:R-:W-:Y:S01]  /*fc10*/  UMOV UR7, 0x80000020 ;  /* 0x8000002000077882 */ /* 0x000fe20000000000 */
[----:B------:R-:W-:Y:S01]  /*fc20*/  ULOP3.LUT UR42, UR42, 0x3fff, URZ, 0xc0, !UPT ;  /* 0x00003fff2a2a7892 */ /* 0x000fe2000f8ec03f */
[----:B------:R-:W1:Y:S01]  /*fc30*/  SHFL.BFLY PT, R5, R2, 0x2, 0x1f ;  /* 0x0c401f0002057f89 */ /* 0x000e6200000e0000 */
[----:B------:R-:W-:Y:S01]  /*fc40*/  UMOV UR4, UR44 ;  /* 0x0000002c00047c82 */ /* 0x000fe20008000000 */
[----:B------:R-:W-:-:S02]  /*fc50*/  UIADD3 UR49, UR49, 0x1, URZ ;  /* 0x0000000131317890 */ /* 0x000fc4000fffe03f */
[----:B------:R-:W-:-:S04]  /*fc60*/  ULOP3.LUT UR8, UR42, 0x2000000, URZ, 0xfc, !UPT ;  /* 0x020000002a087892 */ /* 0x000fc8000f8efc3f */
[----:B------:R-:W-:Y:S02]  /*fc70*/  UIMAD UR8, UR48, 0x600, UR8 ;  /* 0x00000600300878a4 */ /* 0x000fe4000f8e0208 */
[----:B------:R-:W-:-:S04]  /*fc80*/  UIADD3 UR48, UR48, 0x1, URZ ;  /* 0x0000000130307890 */ /* 0x000fc8000fffe03f */
[----:B------:R-:W-:Y:S01]  /*fc90*/  UISETP.NE.AND UP0, UPT, UR48, 0x2, UPT ;  /* 0x000000023000788c */ /* 0x000fe2000bf05270 */
[----:B------:R-:W-:Y:S02]  /*fca0*/  UMOV UR6, UR8 ;  /* 0x0000000800067c82 */ /* 0x000fe40008000000 */
[----:B------:R-:W-:Y:S01]  /*fcb0*/  HGMMA.64x96x16.F32 R88, gdesc[UR4].tnspB, R88, gsb0 ;  /* 0x41600000045879f0 */ /* 0x000fe20008000858 */
[----:B------:R-:W-:Y:S01]  /*fcc0*/  UIADD3 UR4, UR44, 0x2, URZ ;  /* 0x000000022c047890 */ /* 0x000fe2000fffe03f */
[----:B0-----:R-:W-:Y:S01]  /*fcd0*/  FADD.FTZ R0, R0, R3 ;  /* 0x0000000300007221 */ /* 0x001fe20000010000 */
[----:B------:R-:W-:Y:S01]  /*fce0*/  UIADD3 UR6, UR8, 0x40, URZ ;  /* 0x0000004008067890 */ /* 0x000fe2000fffe03f */
[----:B------:R-:W-:Y:S01]  /*fcf0*/  IMAD.MOV.U32 R3, RZ, RZ, RZ ;  /* 0x000000ffff037224 */ /* 0x000fe200078e00ff */
[----:B------:R-:W-:Y:S01]  /*fd00*/  UMOV UR5, 0x40000040 ;  /* 0x4000004000057882 */ /* 0x000fe20000000000 */
[----:B------:R-:W-:Y:S01]  /*fd10*/  UMOV UR7, 0x80000020 ;  /* 0x8000002000077882 */ /* 0x000fe20000000000 */
[----:B-1----:R-:W-:Y:S01]  /*fd20*/  FADD.FTZ R4, R5, R2 ;  /* 0x0000000205047221 */ /* 0x002fe20000010000 */
[----:B------:R-:W-:Y:S01]  /*fd30*/  IMAD.MOV.U32 R2, RZ, RZ, -0x800000 ;  /* 0xff800000ff027424 */ /* 0x000fe200078e00ff */
[----:B------:R-:W0:Y:S01]  /*fd40*/  SHFL.BFLY PT, R5, R0, 0x1, 0x1f ;  /* 0x0c201f0000057f89 */ /* 0x000e2200000e0000 */
[----:B------:R-:W-:-:S03]  /*fd50*/  USEL UR48, UR48, URZ, UP0 ;  /* 0x0000003f30307287 */ /* 0x000fc60008000000 */
[----:B------:R-:W1:Y:S01]  /*fd60*/  SHFL.BFLY PT, R7, R4, 0x1, 0x1f ;  /* 0x0c201f0004077f89 */ /* 0x000e6200000e0000 */
[----:B0-----:R-:W-:Y:S01]  /*fd70*/  FADD.FTZ R11, R0, R5 ;  /* 0x00000005000b7221 */ /* 0x001fe20000010000 */
[----:B------:R-:W-:Y:S02]  /*fd80*/  IMAD.U32 R5, RZ, RZ, UR34 ;  /* 0x00000022ff057e24 */ /* 0x000fe4000f8e00ff */
[----:B------:R-:W-:Y:S02]  /*fd90*/  IMAD.MOV.U32 R0, RZ, RZ, -0x800000 ;  /* 0xff800000ff007424 */ /* 0x000fe400078e00ff */
[----:B-1----:R-:W-:Y:S01]  /*fda0*/  FADD.FTZ R12, R4, R7 ;  /* 0x00000007040c7221 */ /* 0x002fe20000010000 */
[----:B------:R-:W-:Y:S01]  /*fdb0*/  FSETP.NE.FTZ.AND P0, PT, R11, RZ, PT ;  /* 0x000000ff0b00720b */ /* 0x000fe20003f15000 */
[----:B------:R-:W-:Y:S02]  /*fdc0*/  IMAD.U32 R4, RZ, RZ, UR9 ;  /* 0x00000009ff047e24 */ /* 0x000fe4000f8e00ff */
[----:B------:R-:W-:Y:S01]  /*fdd0*/  IMAD.MOV.U32 R7, RZ, RZ, RZ ;  /* 0x000000ffff077224 */ /* 0x000fe200078e00ff */
        /* <DEDUP_REMOVED lines=111> */
.L_x_10436:
        /* <DEDUP_REMOVED lines=13> */
[----:B------:R-:W-:-:S07]  /*105a0*/  ULDC.64 UR10, c[0x0][0xc00] ;  /* 0x00030000000a7ab9 */ /* 0x000fce0000000a00 */
[----:B------:R-:W1:Y:S01]  /*105b0*/  LDC R36, c[0x0][0xbe8] ;  /* 0x0002fa00ff247b82 */ /* 0x000e620000000800 */
[----:B------:R-:W-:Y:S01]  /*105c0*/  UMOV UR8, UR42 ;  /* 0x0000002a00087c82 */ /* 0x000fe20008000000 */
[----:B0-----:R-:W-:Y:S01]  /*105d0*/  UMOV UR9, UR4 ;  /* 0x0000000400097c82 */ /* 0x001fe20008000000 */
[----:B------:R-:W-:Y:S02]  /*105e0*/  IMAD.U32 R28, RZ, RZ, UR8 ;  /* 0x00000008ff1c7e24 */ /* 0x000fe4000f8e00ff */
[----:B------:R-:W-:Y:S01]  /*105f0*/  IMAD.U32 R29, RZ, RZ, UR9 ;  /* 0x00000009ff1d7e24 */ /* 0x000fe2000f8e00ff */
[----:B------:R-:W-:Y:S02]  /*10600*/  ULDC.64 UR8, c[0x0][0xc00] ;  /* 0x0003000000087ab9 */ /* 0x000fe40000000a00 */
[----:B------:R-:W-:Y:S01]  /*10610*/  UIMAD.WIDE UR8, UR43, 0x4, UR8 ;  /* 0x000000042b0878a5 */ /* 0x000fe2000f8e0208 */
[----:B------:R-:W-:Y:S01]  /*10620*/  BAR.SYNC.DEFER_BLOCKING 0x1, 0x180 ;  /* 0x0046000000007b1d */ /* 0x000fe20000010000 */
[----:B--2---:R-:W-:-:S03]  /*10630*/  IMAD.WIDE R4, R3, 0x2, R28 ;  /* 0x0000000203047825 */ /* 0x004fc600078e021c */
[C---:B------:R-:W-:Y:S02]  /*10640*/  LOP3.LUT R3, R4.reuse, 0x180, RZ, 0xc0, !PT ;  /* 0x0000018004037812 */ /* 0x040fe400078ec0ff */
[----:B------:R-:W-:Y:S02]  /*10650*/  IADD3 R8, P4, R4, 0x20, RZ ;  /* 0x0000002004087810 */ /* 0x000fe40007f9e0ff */
[----:B------:R-:W-:Y:S02]  /*10660*/  SHF.R.U64 R3, R3, 0x3, RZ ;  /* 0x0000000303037819 */ /* 0x000fe400000012ff */
[----:B------:R-:W-:Y:S01]  /*10670*/  LOP3.LUT R6, R8, 0x180, RZ, 0xc0, !PT ;  /* 0x0000018008067812 */ /* 0x000fe200078ec0ff */
[----:B------:R-:W-:Y:S01]  /*10680*/  IMAD.X R25, RZ, RZ, R5, P4 ;  /* 0x000000ffff197224 */ /* 0x000fe200020e0605 */
[C---:B------:R-:W-:Y:S02]  /*10690*/  IADD3 R27, P3, R4.reuse, 0x3000, RZ ;  /* 0x00003000041b7810 */ /* 0x040fe40007f7e0ff */
[----:B------:R-:W-:-:S02]  /*106a0*/  IADD3 R10, P2, R4, 0x3020, RZ ;  /* 0x00003020040a7810 */ /* 0x000fc40007f5e0ff */
        /* <DEDUP_REMOVED lines=8> */
[----:B------:R-:W-:Y:S02]  /*10730*/  LOP3.LUT R7, R27, 0x180, RZ, 0xc0, !PT ;  /* 0x000001801b077812 */ /* 0x000fe400078ec0ff */
[----:B------:R-:W-:-:S02]  /*10740*/  LOP3.LUT R24, R3, R8, RZ, 0x3c, !PT ;  /* 0x0000000803187212 */ /* 0x000fc400078e3cff */
[----:B------:R-:W-:Y:S02]  /*10750*/  SHF.R.U64 R6, R7, 0x3, RZ ;  /* 0x0000000307067819 */ /* 0x000fe400000012ff */
[----:B------:R-:W-:Y:S02]  /*10760*/  LOP3.LUT R3, R10, 0x180, RZ, 0xc0, !PT ;  /* 0x000001800a037812 */ /* 0x000fe400078ec0ff */
[----:B------:R-:W-:Y:S02]  /*10770*/  LOP3.LUT R14, R6, R27, RZ, 0x3c, !PT ;  /* 0x0000001b060e7212 */ /* 0x000fe400078e3cff */
[----:B------:R-:W-:Y:S02]  /*10780*/  LOP3.LUT R8, R31, 0x180, RZ, 0xc0, !PT ;  /* 0x000001801f087812 */ /* 0x000fe400078ec0ff */
[----:B------:R-:W-:Y:S02]  /*10790*/  SHF.R.U64 R3, R3, 0x3, RZ ;  /* 0x0000000303037819 */ /* 0x000fe400000012ff */
[----:B------:R-:W-:-:S02]  /*107a0*/  LOP3.LUT R27, R30, 0x180, RZ, 0xc0, !PT ;  /* 0x000001801e1b7812 */ /* 0x000fc400078ec0ff */
[----:B------:R-:W-:Y:S02]  /*107b0*/  SHF.R.U64 R8, R8, 0x3, RZ ;  /* 0x0000000308087819 */ /* 0x000fe400000012ff */
[----:B------:R-:W-:Y:S02]  /*107c0*/  LOP3.LUT R12, R3, R10, RZ, 0x3c, !PT ;  /* 0x0000000a030c7212 */ /* 0x000fe400078e3cff */
[----:B------:R-:W-:Y:S02]  /*107d0*/  SHF.R.U64 R27, R27, 0x3, RZ ;  /* 0x000000031b1b7819 */ /* 0x000fe400000012ff */
[----:B------:R-:W-:Y:S02]  /*107e0*/  MOV R26, R4 ;  /* 0x00000004001a7202 */ /* 0x000fe40000000f00 */
[----:B------:R-:W-:Y:S02]  /*107f0*/  F2FP.F16.F32.PACK_AB R4, R21, R20 ;  /* 0x000000141504723e */ /* 0x000fe400000000ff */
[----:B------:R-:W-:-:S02]  /*10800*/  F2FP.F16.F32.PACK_AB R5, R91, R90 ;  /* 0x0000005a5b05723e */ /* 0x000fc400000000ff */
[----:B------:R-:W-:Y:S02]  /*10810*/  F2FP.F16.F32.PACK_AB R6, R93, R92 ;  /* 0x0000005c5d06723e */ /* 0x000fe400000000ff */
[----:B------:R-:W-:Y:S02]  /*10820*/  F2FP.F16.F32.PACK_AB R7, R95, R94 ;  /* 0x0000005e5f07723e */ /* 0x000fe400000000ff */
[----:B------:R-:W-:Y:S01]  /*10830*/  LOP3.LUT R10, R8, R31, RZ, 0x3c, !PT ;  /* 0x0000001f080a7212 */ /* 0x000fe200078e3cff */
[----:B------:R-:W-:Y:S01]  /*10840*/  IMAD.U32 R31, RZ, RZ, UR9 ;  /* 0x00000009ff1f7e24 */ /* 0x000fe2000f8e00ff */
[----:B------:R-:W-:Y:S01]  /*10850*/  MOV R35, R14 ;  /* 0x0000000e00237202 */ /* 0x000fe20000000f00 */
[----:B------:R0:W-:Y:S01]  /*10860*/  STSM.16.M88.4 [R26], R4 ;  /* 0x000000041a007844 */ /* 0x0001e20000000200 */
[----:B------:R-:W-:Y:S02]  /*10870*/  MOV R34, R12 ;  /* 0x0000000c00227202 */ /* 0x000fe40000000f00 */
[----:B------:R-:W-:Y:S01]  /*10880*/  LOP3.LUT R8, R27, R30, RZ, 0x3c, !PT ;  /* 0x0000001e1b087212 */ /* 0x000fe200078e3cff */
[----:B------:R-:W-:Y:S01]  /*10890*/  IMAD.U32 R30, RZ, RZ, UR8 ;  /* 0x00000008ff1e7e24 */ /* 0x000fe2000f8e00ff */
[----:B------:R-:W-:Y:S01]  /*108a0*/  MOV R24, R24 ;  /* 0x0000001800187202 */ /* 0x000fe20000000f00 */
[----:B------:R-:W-:Y:S01]  /*108b0*/  ULDC.64 UR8, c[0x0][0xc08] ;  /* 0x0003020000087ab9 */ /* 0x000fe20000000a00 */
[----:B------:R-:W-:-:S02]  /*108c0*/  F2FP.F16.F32.PACK_AB R12, R97, R96 ;  /* 0x00000060610c723e */ /* 0x000fc400000000ff */
[----:B------:R-:W-:Y:S02]  /*108d0*/  F2FP.F16.F32.PACK_AB R13, R99, R98 ;  /* 0x00000062630d723e */ /* 0x000fe400000000ff */
[----:B------:R-:W-:Y:S02]  /*108e0*/  F2FP.F16.F32.PACK_AB R14, R101, R100 ;  /* 0x00000064650e723e */ /* 0x000fe400000000ff */
[----:B------:R-:W-:Y:S02]  /*108f0*/  F2FP.F16.F32.PACK_AB R15, R103, R102 ;  /* 0x00000066670f723e */ /* 0x000fe400000000ff */
[----:B------:R-:W-:Y:S02]  /*10900*/  MOV R3, R10 ;  /* 0x0000000a00037202 */ /* 0x000fe40000000f00 */
[----:B------:R-:W-:Y:S01]  /*10910*/  MOV R33, R8 ;  /* 0x0000000800217202 */ /* 0x000fe20000000f00 */
[----:B------:R2:W-:Y:S01]  /*10920*/  STSM.16.M88.4 [R24], R12 ;  /* 0x0000000c18007844 */ /* 0x0005e20000000200 */
[----:B0-----:R-:W-:-:S02]  /*10930*/  F2FP.F16.F32.PACK_AB R4, R105, R104 ;  /* 0x000000686904723e */ /* 0x001fc400000000ff */
        /* <DEDUP_REMOVED lines=8> */
[----:B--2---:R-:W-:Y:S02]  /*109c0*/  F2FP.F16.F32.PACK_AB R12, R121, R120 ;  /* 0x00000078790c723e */ /* 0x004fe400000000ff */
[----:B------:R-:W-:Y:S01]  /*109d0*/  F2FP.F16.F32.PACK_AB R13, R123, R122 ;  /* 0x0000007a7b0d723e */ /* 0x000fe200000000ff */
[----:B------:R-:W-:Y:S01]  /*109e0*/  STSM.16.M88.4 [R34], R8 ;  /* 0x0000000822007844 */ /* 0x000fe20000000200 */
[----:B------:R-:W-:Y:S02]  /*109f0*/  F2FP.F16.F32.PACK_AB R14, R125, R124 ;  /* 0x0000007c7d0e723e */ /* 0x000fe400000000ff */
[----:B------:R-:W-:Y:S02]  /*10a00*/  F2FP.F16.F32.PACK_AB R15, R127, R126 ;  /* 0x0000007e7f0f723e */ /* 0x000fe400000000ff */
[----:B------:R-:W-:-:S02]  /*10a10*/  F2FP.F16.F32.PACK_AB R24, R129, R128 ;  /* 0x000000808118723e */ /* 0x000fc400000000ff */
[----:B------:R-:W-:Y:S01]  /*10a20*/  F2FP.F16.F32.PACK_AB R25, R131, R130 ;  /* 0x000000828319723e */ /* 0x000fe200000000ff */
[----:B------:R0:W-:Y:S01]  /*10a30*/  STSM.16.M88.4 [R3], R12 ;  /* 0x0000000c03007844 */ /* 0x0001e20000000200 */
[----:B------:R-:W-:Y:S02]  /*10a40*/  F2FP.F16.F32.PACK_AB R26, R133, R132 ;  /* 0x00000084851a723e */ /* 0x000fe400000000ff */
[----:B------:R-:W-:Y:S02]  /*10a50*/  F2FP.F16.F32.PACK_AB R27, R135, R134 ;  /* 0x00000086871b723e */ /* 0x000fe400000000ff */
[----:B------:R-:W-:-:S03]  /*10a60*/  ISETP.NE.U32.AND P0, PT, RZ, UR10, PT ;  /* 0x0000000aff007c0c */ /* 0x000fc6000bf05070 */
[----:B------:R2:W-:Y:S01]  /*10a70*/  STSM.16.M88.4 [R33], R24 ;  /* 0x0000001821007844 */ /* 0x0005e20000000200 */
[----:B------:R-:W-:Y:S01]  /*10a80*/  BAR.SYNC.DEFER_BLOCKING 0x1, 0x180 ;  /* 0x0046000000007b1d */ /* 0x000fe20000010000 */
[----:B------:R-:W-:-:S13]  /*10a90*/  ISETP.NE.AND.EX P0, PT, RZ, UR11, PT, P0 ;  /* 0x0000000bff007c0c */ /* 0x000fda000bf05300 */
[----:B------:R-:W3:Y:S01]  /*10aa0*/  @P0 LDG.E R32, desc[UR52][R30.64] ;  /* 0x000000341e200981 */ /* 0x000ee2000c1e1900 */
[----:B------:R-:W-:Y:S01]  /*10ab0*/  UISETP.NE.U32.AND UP0, UPT, UR8, URZ, UPT ;  /* 0x0000003f0800728c */ /* 0x000fe2000bf05070 */
[----:B-1----:R-:W-:Y:S01]  /*10ac0*/  ISETP.NE.AND P1, PT, R36, 0x1, PT ;  /* 0x000000012400780c */ /* 0x002fe20003f25270 */
[----:B------:R-:W-:Y:S02]  /*10ad0*/  ULDC UR4, c[0x0][0xa88] ;  /* 0x0002a20000047ab9 */ /* 0x000fe40000000800 */
[----:B------:R-:W-:Y:S01]  /*10ae0*/  UISETP.NE.AND.EX UP0, UPT, UR9, URZ, UPT, UP0 ;  /* 0x0000003f0900728c */ /* 0x000fe2000bf05300 */
[----:B0-----:R-:W-:Y:S01]  /*10af0*/  IMAD.U32 R3, RZ, RZ, UR4 ;  /* 0x00000004ff037e24 */ /* 0x001fe2000f8e00ff */
[----:B------:R-:W-:-:S04]  /*10b00*/  ULDC UR4, c[0x0][0xad4] ;  /* 0x0002b50000047ab9 */ /* 0x000fc80000000800 */
[----:B------:R-:W-:-:S04]  /*10b10*/  PLOP3.LUT P4, PT, PT, PT, UP0, 0x80, 0x0 ;  /* 0x000000000000781c */ /* 0x000fc80003f8f008 */
[----:B------:R-:W0:Y:S01]  /*10b20*/  @P1 LDC R6, c[0x0][0xbec] ;  /* 0x0002fb00ff061b82 */ /* 0x000e220000000800 */
[----:B------:R-:W-:Y:S02]  /*10b30*/  @UP0 ULDC.64 UR8, c[0x0][0xc08] ;  /* 0x0003020000080ab9 */ /* 0x000fe40000000a00 */
[----:B------:R-:W-:Y:S02]  /*10b40*/  @UP0 UIMAD.WIDE UR8, UR43, 0x4, UR8 ;  /* 0x000000042b0808a5 */ /* 0x000fe4000f8e0208 */
[----:B------:R-:W-:-:S03]  /*10b50*/  UISETP.NE.AND UP0, UPT, UR46, URZ, UPT ;  /* 0x0000003f2e00728c */ /* 0x000fc6000bf05270 */
[----:B------:R-:W1:Y:S01]  /*10b60*/  @P1 LDC R9, c[0x0][0xbf0] ;  /* 0x0002fc00ff091b82 */ /* 0x000e620000000800 */
[----:B------:R-:W-:Y:S01]  /*10b70*/  USEL UR4, UR46, UR4, UP0 ;  /* 0x000000042e047287 */ /* 0x000fe20008000000 */
[----:B------:R-:W-:Y:S01]  /*10b80*/  IMAD.U32 R4, RZ, RZ, UR8 ;  /* 0x00000008ff047e24 */ /* 0x000fe2000f8e00ff */
[----:B------:R-:W-:Y:S01]  /*10b90*/  UMOV UR19, 0x9b8 ;  /* 0x000009b800137882 */ /* 0x000fe20000000000 */
[----:B------:R-:W-:Y:S01]  /*10ba0*/  IMAD.U32 R5, RZ, RZ, UR9 ;  /* 0x00000009ff057e24 */ /* 0x000fe2000f8e00ff */
[----:B------:R-:W-:Y:S02]  /*10bb0*/  UISETP.GT.AND UP1, UPT, UR4, 0x1, UPT ;  /* 0x000000010400788c */ /* 0x000fe4000bf24270 */
[----:B------:R-:W-:Y:S02]  /*10bc0*/  UISETP.NE.U32.AND UP0, UPT, UR10, URZ, UPT ;  /* 0x0000003f0a00728c */ /* 0x000fe4000bf05070 */
[----:B------:R-:W-:Y:S01]  /*10bd0*/  USEL UR19, UR19, 0x978, UP1 ;  /* 0x0000097813137887 */ /* 0x000fe20008800000 */
[----:B------:R-:W-:Y:S01]  /*10be0*/  VIADD R11, R136, UR40 ;  /* 0x00000028880b7c36 */ /* 0x000fe20008000000 */
        /* <DEDUP_REMOVED lines=10> */
[----:B0-----:R-:W-:Y:S01]  /*10c90*/  @P1 IMAD.HI.U32 R4, R11, R6, RZ ;  /* 0x000000060b041227 */ /* 0x001fe200078e00ff */
[----:B------:R-:W-:Y:S01]  /*10ca0*/  ULDC.64 UR14, c[0x0][UR19+0x228] ;  /* 0x00008a00130e7abb */ /* 0x000fe20008000a00 */
[----:B------:R-:W-:Y:S02]  /*10cb0*/  UIMAD UR13, UR13, UR8, URZ ;  /* 0x000000080d0d72a4 */ /* 0x000fe4000f8e023f */
[----:B------:R-:W-:Y:S01]  /*10cc0*/  UIMAD.WIDE.U32 UR16, UR10, UR41, URZ ;  /* 0x000000290a1072a5 */ /* 0x000fe2000f8e003f */
[----:B-1----:R-:W-:Y:S01]  /*10cd0*/  @P1 SHF.R.U32.HI R7, RZ, R9, R4 ;  /* 0x00000009ff071219 */ /* 0x002fe20000011604 */
        /* <DEDUP_REMOVED lines=12> */
[----:B---3--:R-:W-:-:S13]  /*10da0*/  @P0 R2UR UR4, R32 ;  /* 0x00000000200402ca */ /* 0x008fda00000e0000 */
        /* <DEDUP_REMOVED lines=18> */
[----:B--2---:R-:W-:Y:S08]  /*10ed0*/  @P4 BRA `(.L_x_10509) ;  /* 0x0000000000104947 */ /* 0x004ff00003800000 */
[----:B------:R-:W-:Y:S05]  /*10ee0*/  @!P0 BRA `(.L_x_10509) ;  /* 0x00000000000c8947 */ /* 0x000fea0003800000 */
[----:B------:R-:W2:Y:S04]  /*10ef0*/  LDG.E R4, desc[UR52][R30.64] ;  /* 0x000000341e047981 */ /* 0x000ea8000c1e1900 */
[----:B-----5:R-:W2:Y:S02]  /*10f00*/  LDG.E R3, desc[UR52][R30.64+0x4] ;  /* 0x000004341e037981 */ /* 0x020ea4000c1e1900 */
[----:B--2---:R-:W-:-:S07]  /*10f10*/  IMAD.IADD R3, R3, 0x1, -R4 ;  /* 0x0000000103037824 */ /* 0x004fce00078e0a04 */
.L_x_10509:
[----:B------:R-:W2:Y:S01]  /*10f20*/  LDL R4, [R1+0x1c] ;  /* 0x00001c0001047983 */ /* 0x000ea20000100800 */
[----:B-----5:R-:W-:Y:S01]  /*10f30*/  IMAD R3, R3, R36, RZ ;  /* 0x0000002403037224 */ /* 0x020fe200078e02ff */
[----:B------:R-:W-:Y:S02]  /*10f40*/  LOP3.LUT P0, RZ, R152, 0x3, RZ, 0xc0, !PT ;  /* 0x0000000398ff7812 */ /* 0x000fe4000780c0ff */
        /* <DEDUP_REMOVED lines=13> */
[----:B------:R-:W0:Y:S01]  /*11020*/  @P1 LDC R21, c[0x0][0xbec] ;  /* 0x0002fb00ff151b82 */ /* 0x000e220000000800 */
[----:B------:R-:W-:Y:S02]  /*11030*/  ULDC.64 UR12, c[0x0][0xaa0] ;  /* 0x0002a800000c7ab9 */ /* 0x000fe40000000a00 */
[----:B------:R-:W-:-:S03]  /*11040*/  IMAD.WIDE R28, R5, 0x2, R28 ;  /* 0x00000002051c7825 */ /* 0x000fc600078e021c */
[C---:B------:R-:W-:Y:S02]  /*11050*/  IADD3 R7, P5, R28.reuse, 0x7800, RZ ;  /* 0x000078001c077810 */ /* 0x040fe40007fbe0ff */
[----:B------:R-:W1:Y:S01]  /*11060*/  @P1 LDC R39, c[0x0][0xbf0] ;  /* 0x0002fc00ff271b82 */ /* 0x000e620000000800 */
[----:B------:R-:W-:Y:S01]  /*11070*/  UIMAD UR9, UR14, UR12, URZ ;  /* 0x0000000c0e0972a4 */ /* 0x000fe2000f8e023f */
[C---:B------:R-:W-:Y:S02]  /*11080*/  IADD3 R9, P0, R28.reuse, 0x1800, RZ ;  /* 0x000018001c097810 */ /* 0x040fe40007f1e0ff */
[----:B------:R-:W-:Y:S01]  /*11090*/  LOP3.LUT R0, R7, 0x180, RZ, 0xc0, !PT ;  /* 0x0000018007007812 */ /* 0x000fe200078ec0ff */
[----:B------:R-:W-:Y:S01]  /*110a0*/  UIMAD.WIDE.U32 UR10, UR4, UR12, URZ ;  /* 0x0000000c040a72a5 */ /* 0x000fe2000f8e003f */
[----:B------:R-:W-:Y:S01]  /*110b0*/  IADD3 R13, P2, R28, 0x3000, RZ ;  /* 0x000030001c0d7810 */ /* 0x000fe20007f5e0ff */
[----:B------:R-:W-:Y:S01]  /*110c0*/  IMAD.X R33, RZ, RZ, R29, P5 ;  /* 0x000000ffff217224 */ /* 0x000fe200028e061d */
[----:B------:R-:W-:Y:S01]  /*110d0*/  SHF.R.U64 R0, R0, 0x3, RZ ;  /* 0x0000000300007819 */ /* 0x000fe200000012ff */
[----:B------:R-:W-:Y:S01]  /*110e0*/  UIMAD UR9, UR4, UR13, UR9 ;  /* 0x0000000d040972a4 */ /* 0x000fe2000f8e0209 */
[----:B------:R-:W-:-:S02]  /*110f0*/  IADD3 R25, P3, R28, 0x4800, RZ ;  /* 0x000048001c197810 */ /* 0x000fc40007f7e0ff */
[----:B------:R-:W-:Y:S01]  /*11100*/  LOP3.LUT R32, R0, R7, RZ, 0x3c, !PT ;  /* 0x0000000700207212 */ /* 0x000fe200078e3cff */
[----:B------:R-:W-:Y:S01]  /*11110*/  IMAD R0, R150, 0x60, R151 ;  /* 0x0000006096007824 */ /* 0x000fe200078e0297 */
[----:B------:R-:W-:Y:S01]  /*11120*/  UIADD3 UR11, UR11, UR9, URZ ;  /* 0x000000090b0b7290 */ /* 0x000fe2000fffe03f */
[----:B------:R-:W-:Y:S01]  /*11130*/  IADD3 R31, P4, R28, 0x6000, RZ ;  /* 0x000060001c1f7810 */ /* 0x000fe20007f9e0ff */
[----:B------:R-:W-:Y:S01]  /*11140*/  ULDC.64 UR12, c[0x0][0xae8] ;  /* 0x0002ba00000c7ab9 */ /* 0x000fe20000000a00 */
[----:B------:R-:W-:Y:S01]  /*11150*/  VIADD R2, R0, UR40 ;  /* 0x0000002800027c36 */ /* 0x000fe20008000000 */
[----:B------:R-:W-:Y:S01]  /*11160*/  UIMAD.WIDE.U32 UR10, UR41, UR12, UR10 ;  /* 0x0000000c290a72a5 */ /* 0x000fe2000f8e000a */
[----:B------:R-:W-:Y:S01]  /*11170*/  LOP3.LUT R8, R9, 0x180, RZ, 0xc0, !PT ;  /* 0x0000018009087812 */ /* 0x000fe200078ec0ff */
[----:B------:R-:W-:Y:S01]  /*11180*/  USHF.R.S32.HI UR4, URZ, 0x1f, UR8 ;  /* 0x0000001f3f047899 */ /* 0x000fe20008011408 */
[----:B0-----:R-:W-:Y:S01]  /*11190*/  @P1 IMAD.HI.U32 R0, R2, R21, RZ ;  /* 0x0000001502001227 */ /* 0x001fe200078e00ff */
[----:B------:R-:W-:Y:S01]  /*111a0*/  UIMAD UR11, UR41, UR13, UR11 ;  /* 0x0000000d290b72a4 */ /* 0x000fe2000f8e020b */
[----:B------:R-:W-:Y:S01]  /*111b0*/  LOP3.LUT R12, R13, 0x180, RZ, 0xc0, !PT ;  /* 0x000001800d0c7812 */ /* 0x000fe200078ec0ff */
[----:B------:R-:W5:Y:S01]  /*111c0*/  LD.E.128 R32, desc[UR52][R32.64] ;  /* 0x0000003420207980 */ /* 0x000f62000c101d00 */
[----:B------:R-:W-:Y:S01]  /*111d0*/  ULDC.64 UR12, c[0x0][0xaf0] ;  /* 0x0002bc00000c7ab9 */ /* 0x000fe20000000a00 */
[----:B------:R-:W-:Y:S01]  /*111e0*/  IMAD.MOV.U32 R37, RZ, RZ, R2 ;  /* 0x000000ffff257224 */ /* 0x000fe200078e0002 */
[----:B------:R-:W-:Y:S01]  /*111f0*/  UIMAD UR4, UR4, UR12, URZ ;  /* 0x0000000c040472a4 */ /* 0x000fe2000f8e023f */
[----:B-1----:R-:W-:-:S02]  /*11200*/  @P1 SHF.R.U32.HI R37, RZ, R39, R0 ;  /* 0x00000027ff251219 */ /* 0x002fc40000011600 */
[----:B------:R-:W-:Y:S02]  /*11210*/  LOP3.LUT R24, R25, 0x180, RZ, 0xc0, !PT ;  /* 0x0000018019187812 */ /* 0x000fe400078ec0ff */
[----:B------:R-:W-:Y:S02]  /*11220*/  LOP3.LUT R30, R31, 0x180, RZ, 0xc0, !PT ;  /* 0x000001801f1e7812 */ /* 0x000fe400078ec0ff */
[----:B------:R-:W-:Y:S01]  /*11230*/  LOP3.LUT R5, R28, 0x180, RZ, 0xc0, !PT ;  /* 0x000001801c057812 */ /* 0x000fe200078ec0ff */
[----:B------:R-:W-:Y:S01]  /*11240*/  UIMAD UR4, UR8, UR13, UR4 ;  /* 0x0000000d080472a4 */ /* 0x000fe2000f8e0204 */
[--C-:B------:R-:W-:Y:S01]  /*11250*/  SHF.R.S32.HI R0, RZ, 0x1f, R37.reuse ;  /* 0x0000001fff007819 */ /* 0x100fe20000011425 */
[----:B------:R-:W-:Y:S01]  /*11260*/  UIMAD.WIDE.U32 UR8, UR8, UR12, UR10 ;  /* 0x0000000c080872a5 */ /* 0x000fe2000f8e000a */
[----:B------:R-:W-:Y:S01]  /*11270*/  SHF.R.U64 R8, R8, 0x3, RZ ;  /* 0x0000000308087819 */ /* 0x000fe200000012ff */
[----:B------:R-:W-:Y:S01]  /*11280*/  IMAD.MOV R39, RZ, RZ, -R37 ;  /* 0x000000ffff277224 */ /* 0x000fe200078e0a25 */
[----:B------:R-:W-:Y:S01]  /*11290*/  SHF.R.U64 R12, R12, 0x3, RZ ;  /* 0x000000030c0c7819 */ /* 0x000fe200000012ff */
[----:B------:R-:W-:Y:S01]  /*112a0*/  ULDC.64 UR10, c[0x0][0xae0] ;  /* 0x0002b800000a7ab9 */ /* 0x000fe20000000a00 */
[----:B------:R-:W-:-:S02]  /*112b0*/  SHF.R.U64 R24, R24, 0x3, RZ ;  /* 0x0000000318187819 */ /* 0x000fc400000012ff */
[----:B------:R-:W-:Y:S02]  /*112c0*/  SHF.R.U64 R30, R30, 0x3, RZ ;  /* 0x000000031e1e7819 */ /* 0x000fe400000012ff */
[----:B------:R-:W-:Y:S01]  /*112d0*/  SHF.R.U64 R5, R5, 0x3, RZ ;  /* 0x0000000305057819 */ /* 0x000fe200000012ff */
[----:B------:R-:W-:Y:S01]  /*112e0*/  UIADD3 UR4, UR9, UR4, URZ ;  /* 0x0000000409047290 */ /* 0x000fe2000fffe03f */
[----:B------:R-:W-:Y:S01]  /*112f0*/  LOP3.LUT R8, R8, R9, RZ, 0x3c, !PT ;  /* 0x0000000908087212 */ /* 0x000fe200078e3cff */
[----:B------:R-:W-:Y:S01]  /*11300*/  IMAD R0, R0, UR10, RZ ;  /* 0x0000000a00007c24 */ /* 0x000fe2000f8e02ff */
[----:B------:R-:W-:Y:S01]  /*11310*/  LOP3.LUT R12, R12, R13, RZ, 0x3c, !PT ;  /* 0x0000000d0c0c7212 */ /* 0x000fe200078e3cff */
[----:B------:R-:W-:Y:S01]  /*11320*/  IMAD R39, R36, R39, R2 ;  /* 0x0000002724277224 */ /* 0x000fe200078e0202 */
[----:B------:R-:W-:Y:S01]  /*11330*/  LOP3.LUT R24, R24, R25, RZ, 0x3c, !PT ;  /* 0x0000001918187212 */ /* 0x000fe200078e3cff */
[--C-:B------:R-:W-:Y:S01]  /*11340*/  IMAD.X R9, RZ, RZ, R29.reuse, P0 ;  /* 0x000000ffff097224 */ /* 0x100fe200000e061d */
[----:B------:R-:W-:Y:S01]  /*11350*/  LOP3.LUT R30, R30, R31, RZ, 0x3c, !PT ;  /* 0x0000001f1e1e7212 */ /* 0x000fe200078e3cff */
[--C-:B------:R-:W-:Y:S01]  /*11360*/  IMAD.X R13, RZ, RZ, R29.reuse, P2 ;  /* 0x000000ffff0d7224 */ /* 0x100fe200010e061d */
[----:B------:R-:W-:Y:S01]  /*11370*/  LOP3.LUT R4, R5, R28, RZ, 0x3c, !PT ;  /* 0x0000001c05047212 */ /* 0x000fe200078e3cff */
[----:B------:R-:W-:-:S02]  /*11380*/  IMAD.X R25, RZ, RZ, R29, P3 ;  /* 0x000000ffff197224 */ /* 0x000fc400018e061d */
[--C-:B------:R-:W-:Y:S01]  /*11390*/  IMAD.X R31, RZ, RZ, R29.reuse, P4 ;  /* 0x000000ffff1f7224 */ /* 0x100fe200020e061d */
[----:B------:R-:W5:Y:S01]  /*113a0*/  LD.E.128 R8, desc[UR52][R8.64] ;  /* 0x0000003408087980 */ /* 0x000f62000c101d00 */
[----:B------:R-:W-:Y:S02]  /*113b0*/  IMAD.MOV.U32 R5, RZ, RZ, R29 ;  /* 0x000000ffff057224 */ /* 0x000fe400078e001d */
[----:B------:R-:W-:Y:S01]  /*113c0*/  IMAD R41, R37, UR11, R0 ;  /* 0x0000000b25297c24 */ /* 0x000fe2000f8e0200 */
[----:B------:R-:W-:Y:S01]  /*113d0*/  SHF.R.S32.HI R0, RZ, 0x1f, R39 ;  /* 0x0000001fff007819 */ /* 0x000fe20000011427 */
[----:B------:R-:W-:Y:S01]  /*113e0*/  IMAD.U32 R21, RZ, RZ, UR9 ;  /* 0x00000009ff157e24 */ /* 0x000fe2000f8e00ff */
[----:B------:R-:W5:Y:S01]  /*113f0*/  LD.E.128 R12, desc[UR52][R12.64] ;  /* 0x000000340c0c7980 */ /* 0x000f62000c101d00 */
[----:B------:R-:W-:Y:S01]  /*11400*/  IMAD.U32 R20, RZ, RZ, UR8 ;  /* 0x00000008ff147e24 */ /* 0x000fe2000f8e00ff */
[----:B------:R-:W-:Y:S01]  /*11410*/  ULDC.64 UR8, c[0x0][0xad8] ;  /* 0x0002b60000087ab9 */ /* 0x000fe20000000a00 */
[----:B------:R-:W-:Y:S01]  /*11420*/  IMAD.U32 R21, RZ, RZ, UR4 ;  /* 0x00000004ff157e24 */ /* 0x000fe2000f8e00ff */
[----:B------:R-:W5:Y:S01]  /*11430*/  LD.E.128 R4, desc[UR52][R4.64] ;  /* 0x0000003404047980 */ /* 0x000f62000c101d00 */
[----:B------:R-:W-:-:S03]  /*11440*/  IMAD R0, R0, UR8, RZ ;  /* 0x0000000800007c24 */ /* 0x000fc6000f8e02ff */
[----:B------:R-:W5:Y:S01]  /*11450*/  LD.E.128 R24, desc[UR52][R24.64] ;  /* 0x0000003418187980 */ /* 0x000f62000c101d00 */
[----:B------:R-:W-:-:S03]  /*11460*/  IMAD.WIDE.U32 R20, R37, UR10, R20 ;  /* 0x0000000a25147c25 */ /* 0x000fc6000f8e0014 */
[----:B------:R-:W5:Y:S01]  /*11470*/  LD.E.128 R28, desc[UR52][R30.64] ;  /* 0x000000341e1c7980 */ /* 0x000f62000c101d00 */
[----:B------:R-:W-:Y:S01]  /*11480*/  @!PT LDS RZ, [RZ] ;  /* 0x00000000fffff984 */ /* 0x000fe20000000800 */
[----:B------:R-:W-:Y:S01]  /*11490*/  @!PT LDS RZ, [RZ] ;  /* 0x00000000fffff984 */ /* 0x000fe20000000800 */
[----:B------:R-:W-:Y:S01]  /*114a0*/  @!PT LDS RZ, [RZ] ;  /* 0x00000000fffff984 */ /* 0x000fe20000000800 */
[----:B------:R-:W-:Y:S01]  /*114b0*/  @!PT LDS RZ, [RZ] ;  /* 0x00000000fffff984 */ /* 0x000fe20000000800 */
[----:B------:R0:W-:Y:S06]  /*114c0*/  MEMBAR.ALL.CTA ;  /* 0x0000000000007992 */ /* 0x0001ec0000008000 */
[----:B0-----:R-:W0:Y:S01]  /*114d0*/  FENCE.VIEW.ASYNC.S ;  /* 0x00000000000073c6 */ /* 0x001e220000000000 */
[----:B------:R-:W-:Y:S02]  /*114e0*/  IMAD.IADD R21, R21, 0x1, R41 ;  /* 0x0000000115157824 */ /* 0x000fe400078e0229 */
[----:B------:R-:W-:-:S02]  /*114f0*/  IMAD R37, R39, UR9, R0 ;  /* 0x0000000927257c24 */ /* 0x000fc4000f8e0200 */
[----:B------:R-:W-:Y:S01]  /*11500*/  VIADD R0, R151, UR40 ;  /* 0x0000002897007c36 */ /* 0x000fe20008000000 */
        /* <DEDUP_REMOVED lines=8> */
[----:B0-----:R0:W1:Y:S01]  /*11590*/  SHFL.IDX PT, R36, R2, RZ, 0x1c1f ;  /* 0x001c1fff02247589 */ /* 0x00106200000e0000 */
[----:B------:R-:W-:Y:S03]  /*115a0*/  BSSY B1, `(.L_x_10511) ;  /* 0x0000012000017945 */ /* 0x000fe60003800000 */
[----:B------:R0:W2:Y:S01]  /*115b0*/  SHFL.IDX PT, R37, R42, RZ, 0x1c1f ;  /* 0x001c1fff2a257589 */ /* 0x0000a200000e0000 */
[----:B------:R-:W-:Y:S01]  /*115c0*/  SYNCS.ARRIVE.TRANS64.RED.A1T0 RZ, [UR4], RZ ;  /* 0x000000ffffff79a7 */ /* 0x000fe20008100404 */
        /* <DEDUP_REMOVED lines=15> */
.L_x_10512:
[----:B------:R-:W-:Y:S05]  /*116c0*/  BSYNC B1 ;  /* 0x0000000000017941 */ /* 0x000fea0003800000 */
.L_x_10511:
[----:B------:R-:W-:Y:S01]  /*116d0*/  VIADD R0, R0, 0x60 ;  /* 0x0000006000007836 */ /* 0x000fe20000000000 */
[----:B---3-5:R3:W4:Y:S04]  /*116e0*/  SHFL.IDX PT, R5, R42, 0x1, 0x1c1f ;  /* 0x003c1f002a057f89 */ /* 0x02872800000e0000 */
[----:B------:R-:W-:Y:S01]  /*116f0*/  ISETP.GE.AND P0, PT, R0, R3, PT ;  /* 0x000000030000720c */ /* 0x000fe20003f06270 */
[----:B------:R3:W0:-:S12]  /*11700*/  SHFL.IDX PT, R4, R2, 0x1, 0x1c1f ;  /* 0x003c1f0002047f89 */ /* 0x00061800000e0000 */
[----:B---3--:R-:W-:Y:S05]  /*11710*/  @P0 BRA `(.L_x_10513) ;  /* 0x0000001400880947 */ /* 0x008fea0003800000 */
[----:B------:R-:W-:Y:S02]  /*11720*/  ULDC UR4, c[0x0][0xac8] ;  /* 0x0002b20000047ab9 */ /* 0x000fe40000000800 */
[----:B------:R-:W-:Y:S02]  /*11730*/  ISETP.GE.AND P2, PT, R138, UR4, PT ;  /* 0x000000048a007c0c */ /* 0x000fe4000bf46270 */
[----:B------:R-:W-:-:S11]  /*11740*/  ISETP.GE.AND P1, PT, R137, UR4, PT ;  /* 0x0000000489007c0c */ /* 0x000fd6000bf26270 */
[C---:B0-----:R-:W-:Y:S02]  /*11750*/  @!P2 LEA R6, P0, R138.reuse, R4, 0x1 ;  /* 0x000000048a06a211 */ /* 0x041fe400078008ff */
[----:B----4-:R-:W-:Y:S02]  /*11760*/  @!P1 IMAD.WIDE R2, R137, 0x2, R4 ;  /* 0x0000000289029825 */ /* 0x010fe400078e0204 */
        /* <DEDUP_REMOVED lines=9> */
.L_x_10510:
[----:B------:R-:W-:Y:S01]  /*11800*/  ULDC.64 UR12, c[0x0][0xb08] ;  /* 0x0002c200000c7ab9 */ /* 0x000fe20000000a00 */
[----:B------:R-:W0:Y:S01]  /*11810*/  @P1 LDC R0, c[0x0][0xbec] ;  /* 0x0002fb00ff001b82 */ /* 0x000e220000000800 */
[----:B------:R-:W-:Y:S01]  /*11820*/  UIMAD UR9, UR14, UR12, URZ ;  /* 0x0000000c0e0972a4 */ /* 0x000fe2000f8e023f */
[----:B------:R-:W-:Y:S01]  /*11830*/  IMAD.MOV.U32 R5, RZ, RZ, R11 ;  /* 0x000000ffff057224 */ /* 0x000fe200078e000b */
[----:B------:R-:W-:Y:S01]  /*11840*/  UIMAD.WIDE.U32 UR10, UR4, UR12, URZ ;  /* 0x0000000c040a72a5 */ /* 0x000fe2000f8e003f */
[----:B------:R-:W-:Y:S01]  /*11850*/  ISETP.GE.AND P0, PT, R12, R3, PT ;  /* 0x000000030c00720c */ /* 0x000fe20003f06270 */
[----:B------:R-:W-:Y:S01]  /*11860*/  UIMAD UR9, UR4, UR13, UR9 ;  /* 0x0000000d040972a4 */ /* 0x000fe2000f8e0209 */
[C---:B------:R-:W-:Y:S01]  /*11870*/  VIADD R29, R16.reuse, 0x8 ;  /* 0x00000008101d7836 */ /* 0x040fe20000000000 */
[----:B------:R-:W-:Y:S01]  /*11880*/  USHF.R.S32.HI UR4, URZ, 0x1f, UR8 ;  /* 0x0000001f3f047899 */ /* 0x000fe20008011408 */
[----:B------:R-:W1:Y:S01]  /*11890*/  @P1 LDC R7, c[0x0][0xbf0] ;  /* 0x0002fc00ff071b82 */ /* 0x000e620000000800 */
[----:B------:R-:W-:Y:S01]  /*118a0*/  UIADD3 UR11, UR11, UR9, URZ ;  /* 0x000000090b0b7290 */ /* 0x000fe2000fffe03f */
[----:B------:R-:W-:Y:S01]  /*118b0*/  VIADD R31, R16, 0x10 ;  /* 0x00000010101f7836 */ /* 0x000fe20000000000 */
        /* <DEDUP_REMOVED lines=10> */
[----:B------:R-:W-:Y:S01]  /*11960*/  SHF.R.S32.HI R33, RZ, 0x1f, R146 ;  /* 0x0000001fff217819 */ /* 0x000fe20000011492 */
[----:B0-----:R-:W-:Y:S01]  /*11970*/  @P1 IMAD.HI.U32 R0, R11, R0, RZ ;  /* 0x000000000b001227 */ /* 0x001fe200078e00ff */
[----:B------:R-:W-:Y:S01]  /*11980*/  SHF.R.S32.HI R34, RZ, 0x1f, R147 ;  /* 0x0000001fff227819 */ /* 0x000fe20000011493 */
[----:B------:R-:W-:Y:S01]  /*11990*/  UIMAD UR4, UR8, UR13, UR4 ;  /* 0x0000000d080472a4 */ /* 0x000fe2000f8e0204 */
[----:B------:R-:W-:Y:S01]  /*119a0*/  SHF.R.S32.HI R35, RZ, 0x1f, R148 ;  /* 0x0000001fff237819 */ /* 0x000fe20000011494 */
[----:B------:R-:W-:-:S03]  /*119b0*/  UIMAD.WIDE.U32 UR8, UR8, UR12, UR10 ;  /* 0x0000000c080872a5 */ /* 0x000fc6000f8e000a */
[----:B------:R-:W-:Y:S01]  /*119c0*/  ULDC.64 UR10, c[0x0][0xb48] ;  /* 0x0002d200000a7ab9 */ /* 0x000fe20000000a00 */
[----:B------:R-:W-:Y:S01]  /*119d0*/  UIADD3 UR9, UR9, UR4, URZ ;  /* 0x0000000409097290 */ /* 0x000fe2000fffe03f */
[----:B-1----:R-:W-:Y:S01]  /*119e0*/  @P1 SHF.R.U32.HI R5, RZ, R7, R0 ;  /* 0x00000007ff051219 */ /* 0x002fe20000011600 */
[----:B------:R-:W-:Y:S02]  /*119f0*/  UIADD3 UR4, UR42, 0x2d820, URZ ;  /* 0x0002d8202a047890 */ /* 0x000fe4000fffe03f */
[----:B------:R-:W-:Y:S01]  /*11a00*/  UIMAD.WIDE.U32 UR8, UR38, UR10, UR8 ;  /* 0x0000000a260872a5 */ /* 0x000fe2000f8e0008 */
[--C-:B------:R-:W-:Y:S01]  /*11a10*/  SHF.R.S32.HI R0, RZ, 0x1f, R5.reuse ;  /* 0x0000001fff007819 */ /* 0x100fe20000011405 */
[----:B------:R-:W-:Y:S01]  /*11a20*/  IMAD.MOV R9, RZ, RZ, -R5 ;  /* 0x000000ffff097224 */ /* 0x000fe200078e0a05 */
[----:B------:R-:W-:Y:S02]  /*11a30*/  UPRMT UR4, URZ, 0x654, UR4 ;  /* 0x000006543f047896 */ /* 0x000fe40008000004 */
[----:B------:R-:W-:Y:S01]  /*11a40*/  UIMAD UR38, UR38, UR11, UR9 ;  /* 0x0000000b262672a4 */ /* 0x000fe2000f8e0209 */
[----:B------:R-:W-:-:S02]  /*11a50*/  IMAD R9, R36, R9, R11 ;  /* 0x0000000924097224 */ /* 0x000fc400078e020b */
[----:B------:R-:W-:Y:S01]  /*11a60*/  ULDC.64 UR10, c[0x0][0xb30] ;  /* 0x0002cc00000a7ab9 */ /* 0x000fe20000000a00 */
[----:B------:R-:W-:Y:S02]  /*11a70*/  IMAD.U32 R7, RZ, RZ, UR9 ;  /* 0x00000009ff077e24 */ /* 0x000fe4000f8e00ff */
[----:B------:R-:W-:Y:S01]  /*11a80*/  IMAD R0, R0, UR10, RZ ;  /* 0x0000000a00007c24 */ /* 0x000fe2000f8e02ff */
[----:B------:R-:W-:Y:S01]  /*11a90*/  SYNCS.ARRIVE.TRANS64.RED.A1T0 RZ, [UR4], RZ ;  /* 0x000000ffffff79a7 */ /* 0x000fe20008100404 */
        /* <DEDUP_REMOVED lines=23> */
[CC--:B-1----:R-:W-:Y:S02]  /*11c10*/  @!P5 LEA R6, P6, R16.reuse, R26.reuse, 0x2 ;  /* 0x0000001a1006d211 */ /* 0x0c2fe400078c10ff */
[C---:B------:R-:W-:Y:S02]  /*11c20*/  @!P4 LEA R8, P2, R29.reuse, R26, 0x2 ;  /* 0x0000001a1d08c211 */ /* 0x040fe400078410ff */
[-C--:B--2---:R-:W-:Y:S02]  /*11c30*/  @!P5 LEA.HI.X R7, R16, R2.reuse, R27, 0x2, P6 ;  /* 0x000000021007d211 */ /* 0x084fe400030f141b */
[----:B------:R-:W-:Y:S02]  /*11c40*/  @!P4 LEA.HI.X R9, R29, R2, R28, 0x2, P2 ;  /* 0x000000021d09c211 */ /* 0x000fe400010f141c */
[----:B------:R-:W-:Y:S01]  /*11c50*/  @!P3 LEA R10, P6, R31, R26, 0x2 ;  /* 0x0000001a1f0ab211 */ /* 0x000fe200078c10ff */
[----:B------:R1:W-:Y:S01]  /*11c60*/  @!P5 ST.E.64 desc[UR52][R6.64], R20 ;  /* 0x000000140600d985 */ /* 0x0003e2000c101b34 */
[----:B------:R-:W-:-:S02]  /*11c70*/  ISETP.GE.AND P2, PT, R147, UR4, PT ;  /* 0x0000000493007c0c */ /* 0x000fc4000bf46270 */
[----:B------:R-:W-:Y:S01]  /*11c80*/  @!P3 LEA.HI.X R11, R31, R2, R30, 0x2, P6 ;  /* 0x000000021f0bb211 */ /* 0x000fe200030f141e */
[----:B------:R2:W-:Y:S01]  /*11c90*/  @!P4 ST.E.64 desc[UR52][R8.64], R92 ;  /* 0x0000005c0800c985 */ /* 0x0005e2000c101b34 */
[CC--:B------:R-:W-:Y:S02]  /*11ca0*/  @!P0 LEA R12, P4, R139.reuse, R26.reuse, 0x2 ;  /* 0x0000001a8b0c8211 */ /* 0x0c0fe400078810ff */
[----:B------:R-:W-:Y:S01]  /*11cb0*/  @!P1 LEA R14, P5, R148, R26, 0x2 ;  /* 0x0000001a940e9211 */ /* 0x000fe200078a10ff */
[----:B------:R3:W-:Y:S01]  /*11cc0*/  @!P3 ST.E.64 desc[UR52][R10.64], R96 ;  /* 0x000000600a00b985 */ /* 0x0007e2000c101b34 */
[----:B------:R-:W-:Y:S02]  /*11cd0*/  ISETP.GE.AND P3, PT, R146, UR4, PT ;  /* 0x0000000492007c0c */ /* 0x000fe4000bf66270 */
[-C--:B------:R-:W-:Y:S02]  /*11ce0*/  @!P0 LEA.HI.X R13, R139, R2.reuse, R32, 0x2, P4 ;  /* 0x000000028b0d8211 */ /* 0x080fe400020f1420 */
[----:B------:R-:W-:-:S02]  /*11cf0*/  @!P1 LEA.HI.X R15, R148, R2, R35, 0x2, P5 ;  /* 0x00000002940f9211 */ /* 0x000fc400028f1423 */
[----:B------:R-:W-:Y:S01]  /*11d00*/  @!P2 LEA R24, P6, R147, R26, 0x2 ;  /* 0x0000001a9318a211 */ /* 0x000fe200078c10ff */
[----:B------:R4:W-:Y:S01]  /*11d10*/  @!P0 ST.E.64 desc[UR52][R12.64], R100 ;  /* 0x000000640c008985 */ /* 0x0009e2000c101b34 */
[----:B------:R-:W-:Y:S02]  /*11d20*/  ISETP.GE.AND P4, PT, R145, UR4, PT ;  /* 0x0000000491007c0c */ /* 0x000fe4000bf86270 */
[----:B------:R-:W-:Y:S01]  /*11d30*/  @!P2 LEA.HI.X R25, R147, R2, R34, 0x2, P6 ;  /* 0x000000029319a211 */ /* 0x000fe200030f1422 */
[----:B------:R5:W-:Y:S01]  /*11d40*/  @!P1 ST.E.64 desc[UR52][R14.64], R104 ;  /* 0x000000680e009985 */ /* 0x000be2000c101b34 */
[----:B------:R-:W-:Y:S02]  /*11d50*/  ISETP.GE.AND P1, PT, R143, UR4, PT ;  /* 0x000000048f007c0c */ /* 0x000fe4000bf26270 */
[----:B-1----:R-:W-:Y:S01]  /*11d60*/  @!P3 LEA R6, P5, R146, R26, 0x2 ;  /* 0x0000001a9206b211 */ /* 0x002fe200078a10ff */
[----:B------:R1:W-:Y:S01]  /*11d70*/  @!P2 ST.E.64 desc[UR52][R24.64], R108 ;  /* 0x0000006c1800a985 */ /* 0x0003e2000c101b34 */
[----:B------:R-:W-:-:S02]  /*11d80*/  ISETP.GE.AND P2, PT, R144, UR4, PT ;  /* 0x0000000490007c0c */ /* 0x000fc4000bf46270 */
[----:B------:R-:W-:Y:S02]  /*11d90*/  ISETP.GE.AND P0, PT, R142, UR4, PT ;  /* 0x000000048e007c0c */ /* 0x000fe4000bf06270 */
[----:B------:R-:W-:Y:S02]  /*11da0*/  @!P3 LEA.HI.X R7, R146, R2, R33, 0x2, P5 ;  /* 0x000000029207b211 */ /* 0x000fe400028f1421 */
[----:B------:R-:W-:Y:S02]  /*11db0*/  ISETP.GE.AND P5, PT, R141, UR4, PT ;  /* 0x000000048d007c0c */ /* 0x000fe4000bfa6270 */
[C---:B--2---:R-:W-:Y:S01]  /*11dc0*/  @!P4 LEA R8, P6, R145.reuse, R26, 0x2 ;  /* 0x0000001a9108c211 */ /* 0x044fe200078c10ff */
[----:B------:R1:W-:Y:S03]  /*11dd0*/  @!P3 ST.E.64 desc[UR52][R6.64], R112 ;  /* 0x000000700600b985 */ /* 0x0003e6000c101b34 */
[----:B------:R-:W-:-:S02]  /*11de0*/  @!P4 LEA.HI.X R9, R145, R2, R157, 0x2, P6 ;  /* 0x000000029109c211 */ /* 0x000fc400030f149d */
[-C--:B---3--:R-:W-:Y:S02]  /*11df0*/  @!P2 LEA R10, P3, R144, R26.reuse, 0x2 ;  /* 0x0000001a900aa211 */ /* 0x088fe400078610ff */
[-C--:B----4-:R-:W-:Y:S01]  /*11e00*/  @!P1 LEA R12, P6, R143, R26.reuse, 0x2 ;  /* 0x0000001a8f0c9211 */ /* 0x090fe200078c10ff */
[----:B------:R1:W-:Y:S01]  /*11e10*/  @!P4 ST.E.64 desc[UR52][R8.64], R116 ;  /* 0x000000740800c985 */ /* 0x0003e2000c101b34 */
[----:B-----5:R-:W-:Y:S02]  /*11e20*/  @!P0 LEA R14, P4, R142, R26, 0x2 ;  /* 0x0000001a8e0e8211 */ /* 0x020fe400078810ff */
[----:B------:R-:W-:Y:S02]  /*11e30*/  @!P2 LEA.HI.X R11, R144, R2, R156, 0x2, P3 ;  /* 0x00000002900ba211 */ /* 0x000fe400018f149c */
        /* <DEDUP_REMOVED lines=8> */
.L_x_10515:
[----:B------:R-:W-:Y:S05]  /*11ec0*/  BSYNC B1 ;  /* 0x0000000000017941 */ /* 0x000fea0003800000 */
.L_x_10514:
[----:B------:R-:W-:Y:S01]  /*11ed0*/  ISETP.GE.AND P0, PT, R4, R3, PT ;  /* 0x000000030400720c */ /* 0x000fe20003f06270 */
[----:B-1----:R1:W3:Y:S04]  /*11ee0*/  SHFL.IDX PT, R14, R5, 0x1, 0x1c1f ;  /* 0x003c1f00050e7f89 */ /* 0x0022e800000e0000 */
[----:B0-----:R-:W0:Y:S08]  /*11ef0*/  SHFL.IDX PT, R0, R0, 0x1, 0x1c1f ;  /* 0x003c1f0000007f89 */ /* 0x001e3000000e0000 */
[----:B-1----:R-:W-:Y:S05]  /*11f00*/  @P0 BRA `(.L_x_10513) ;  /* 0x0000000c008c0947 */ /* 0x002fea0003800000 */
[----:B------:R-:W-:Y:S02]  /*11f10*/  ULDC UR4, c[0x0][0xac8] ;  /* 0x0002b20000047ab9 */ /* 0x000fe40000000800 */
[----:B------:R-:W-:Y:S02]  /*11f20*/  ISETP.GE.AND P1, PT, R16, UR4, PT ;  /* 0x0000000410007c0c */ /* 0x000fe4000bf26270 */
[----:B------:R-:W-:Y:S02]  /*11f30*/  ISETP.GE.AND P0, PT, R29, UR4, PT ;  /* 0x000000041d007c0c */ /* 0x000fe4000bf06270 */
[----:B------:R-:W-:Y:S02]  /*11f40*/  ISETP.GE.AND P3, PT, R31, UR4, PT ;  /* 0x000000041f007c0c */ /* 0x000fe4000bf66270 */
[----:B------:R-:W-:Y:S02]  /*11f50*/  ISETP.GE.AND P2, PT, R139, UR4, PT ;  /* 0x000000048b007c0c */ /* 0x000fe4000bf46270 */
[----:B------:R-:W-:-:S05]  /*11f60*/  ISETP.GE.AND P4, PT, R148, UR4, PT ;  /* 0x0000000494007c0c */ /* 0x000fca000bf86270 */
[CC--:B0-2---:R-:W-:Y:S02]  /*11f70*/  @!P1 LEA R2, P6, R16.reuse, R0.reuse, 0x2 ;  /* 0x0000000010029211 */ /* 0x0c5fe400078c10ff */
[C---:B------:R-:W-:Y:S02]  /*11f80*/  @!P0 LEA R4, P5, R29.reuse, R0, 0x2 ;  /* 0x000000001d048211 */ /* 0x040fe400078a10ff */
[-C--:B---3--:R-:W-:Y:S02]  /*11f90*/  @!P1 LEA.HI.X R3, R16, R14.reuse, R27, 0x2, P6 ;  /* 0x0000000e10039211 */ /* 0x088fe400030f141b */
[----:B------:R-:W-:Y:S02]  /*11fa0*/  @!P0 LEA.HI.X R5, R29, R14, R28, 0x2, P5 ;  /* 0x0000000e1d058211 */ /* 0x000fe400028f141c */
[-C--:B------:R-:W-:Y:S01]  /*11fb0*/  @!P3 LEA R6, P6, R31, R0.reuse, 0x2 ;  /* 0x000000001f06b211 */ /* 0x080fe200078c10ff */
[----:B------:R0:W-:Y:S01]  /*11fc0*/  @!P1 ST.E.64 desc[UR52][R2.64], R90 ;  /* 0x0000005a02009985 */ /* 0x0001e2000c101b34 */
[----:B------:R-:W-:-:S02]  /*11fd0*/  @!P2 LEA R8, P5, R139, R0, 0x2 ;  /* 0x000000008b08a211 */ /* 0x000fc400078a10ff */
[----:B------:R-:W-:Y:S01]  /*11fe0*/  @!P3 LEA.HI.X R7, R31, R14, R30, 0x2, P6 ;  /* 0x0000000e1f07b211 */ /* 0x000fe200030f141e */
[----:B------:R1:W-:Y:S01]  /*11ff0*/  @!P0 ST.E.64 desc[UR52][R4.64], R94 ;  /* 0x0000005e04008985 */ /* 0x0003e2000c101b34 */
[----:B------:R-:W-:Y:S02]  /*12000*/  ISETP.GE.AND P0, PT, R147, UR4, PT ;  /* 0x0000000493007c0c */ /* 0x000fe4000bf06270 */
[----:B------:R-:W-:Y:S01]  /*12010*/  @!P4 LEA R10, P6, R148, R0, 0x2 ;  /* 0x00000000940ac211 */ /* 0x000fe200078c10ff */
[----:B------:R2:W-:Y:S01]  /*12020*/  @!P3 ST.E.64 desc[UR52][R6.64], R98 ;  /* 0x000000620600b985 */ /* 0x0005e2000c101b34 */
[-C--:B------:R-:W-:Y:S02]  /*12030*/  @!P2 LEA.HI.X R9, R139, R14.reuse, R32, 0x2, P5 ;  /* 0x0000000e8b09a211 */ /* 0x080fe400028f1420 */
[----:B------:R-:W-:Y:S02]  /*12040*/  ISETP.GE.AND P1, PT, R146, UR4, PT ;  /* 0x0000000492007c0c */ /* 0x000fe4000bf26270 */
[----:B------:R-:W-:Y:S01]  /*12050*/  @!P4 LEA.HI.X R11, R148, R14, R35, 0x2, P6 ;  /* 0x0000000e940bc211 */ /* 0x000fe200030f1423 */
[----:B------:R3:W-:Y:S01]  /*12060*/  @!P2 ST.E.64 desc[UR52][R8.64], R102 ;  /* 0x000000660800a985 */ /* 0x0007e2000c101b34 */
[----:B------:R-:W-:-:S02]  /*12070*/  ISETP.GE.AND P3, PT, R144, UR4, PT ;  /* 0x0000000490007c0c */ /* 0x000fc4000bf66270 */
[----:B------:R-:W-:Y:S01]  /*12080*/  ISETP.GE.AND P2, PT, R143, UR4, PT ;  /* 0x000000048f007c0c */ /* 0x000fe2000bf46270 */
[----:B------:R4:W-:Y:S01]  /*12090*/  @!P4 ST.E.64 desc[UR52][R10.64], R106 ;  /* 0x0000006a0a00c985 */ /* 0x0009e2000c101b34 */
[----:B------:R-:W-:Y:S02]  /*120a0*/  ISETP.GE.AND P4, PT, R145, UR4, PT ;  /* 0x0000000491007c0c */ /* 0x000fe4000bf86270 */
[----:B0-----:R-:W-:-:S03]  /*120b0*/  @!P0 LEA R2, P5, R147, R0, 0x2 ;  /* 0x0000000093028211 */ /* 0x001fc600078a10ff */
[----:B-1----:R-:W-:Y:S02]  /*120c0*/  @!P1 LEA R4, P6, R146, R0, 0x2 ;  /* 0x0000000092049211 */ /* 0x002fe400078c10ff */
[-C--:B------:R-:W-:Y:S02]  /*120d0*/  @!P0 LEA.HI.X R3, R147, R14.reuse, R34, 0x2, P5 ;  /* 0x0000000e93038211 */ /* 0x080fe400028f1422 */
[----:B------:R-:W-:Y:S02]  /*120e0*/  ISETP.GE.AND P5, PT, R142, UR4, PT ;  /* 0x000000048e007c0c */ /* 0x000fe4000bfa6270 */
[----:B------:R-:W-:Y:S01]  /*120f0*/  @!P1 LEA.HI.X R5, R146, R14, R33, 0x2, P6 ;  /* 0x0000000e92059211 */ /* 0x000fe200030f1421 */
[----:B------:R0:W-:Y:S01]  /*12100*/  @!P0 ST.E.64 desc[UR52][R2.64], R110 ;  /* 0x0000006e02008985 */ /* 0x0001e2000c101b34 */
[-C--:B--2---:R-:W-:Y:S02]  /*12110*/  @!P4 LEA R6, P0, R145, R0.reuse, 0x2 ;  /* 0x000000009106c211 */ /* 0x084fe400078010ff */
[-C--:B---3--:R-:W-:Y:S01]  /*12120*/  @!P3 LEA R8, P6, R144, R0.reuse, 0x2 ;  /* 0x000000009008b211 */ /* 0x088fe200078c10ff */
[----:B------:R0:W-:Y:S01]  /*12130*/  @!P1 ST.E.64 desc[UR52][R4.64], R114 ;  /* 0x0000007204009985 */ /* 0x0001e2000c101b34 */
[----:B----4-:R-:W-:-:S02]  /*12140*/  @!P2 LEA R10, P1, R143, R0, 0x2 ;  /* 0x000000008f0aa211 */ /* 0x010fc400078210ff */
[-C--:B------:R-:W-:Y:S02]  /*12150*/  @!P4 LEA.HI.X R7, R145, R14.reuse, R157, 0x2, P0 ;  /* 0x0000000e9107c211 */ /* 0x080fe400000f149d */
[----:B------:R-:W-:Y:S02]  /*12160*/  @!P3 LEA.HI.X R9, R144, R14, R156, 0x2, P6 ;  /* 0x0000000e9009b211 */ /* 0x000fe400030f149c */
[C---:B------:R-:W-:Y:S01]  /*12170*/  @!P5 LEA R12, P0, R142.reuse, R0, 0x2 ;  /* 0x000000008e0cd211 */ /* 0x040fe200078010ff */
[----:B------:R0:W-:Y:S01]  /*12180*/  @!P4 ST.E.64 desc[UR52][R6.64], R118 ;  /* 0x000000760600c985 */ /* 0x0001e2000c101b34 */
[-C--:B------:R-:W-:Y:S02]  /*12190*/  @!P2 LEA.HI.X R11, R143, R14.reuse, R155, 0x2, P1 ;  /* 0x0000000e8f0ba211 */ /* 0x080fe400008f149b */
[----:B------:R-:W-:Y:S01]  /*121a0*/  @!P5 LEA.HI.X R13, R142, R14, R154, 0x2, P0 ;  /* 0x0000000e8e0dd211 */ /* 0x000fe200000f149a */
[----:B------:R0:W-:Y:S01]  /*121b0*/  @!P3 ST.E.64 desc[UR52][R8.64], R122 ;  /* 0x0000007a0800b985 */ /* 0x0001e2000c101b34 */
[----:B------:R-:W-:-:S03]  /*121c0*/  ISETP.GE.AND P0, PT, R141, UR4, PT ;  /* 0x000000048d007c0c */ /* 0x000fc6000bf06270 */
[----:B------:R0:W-:Y:S04]  /*121d0*/  @!P2 ST.E.64 desc[UR52][R10.64], R126 ;  /* 0x0000007e0a00a985 */ /* 0x0001e8000c101b34 */
[----:B------:R0:W-:Y:S06]  /*121e0*/  @!P5 ST.E.64 desc[UR52][R12.64], R130 ;  /* 0x000000820c00d985 */ /* 0x0001ec000c101b34 */
[----:B------:R-:W-:Y:S05]  /*121f0*/  @P0 BRA `(.L_x_10513) ;  /* 0x0000000800d00947 */ /* 0x000fea0003800000 */
[----:B0-----:R-:W-:-:S04]  /*12200*/  LEA R2, P0, R141, R0, 0x2 ;  /* 0x000000008d027211 */ /* 0x001fc800078010ff */
[----:B------:R-:W-:-:S05]  /*12210*/  LEA.HI.X R3, R141, R14, R153, 0x2, P0 ;  /* 0x0000000e8d037211 */ /* 0x000fca00000f1499 */
[----:B------:R0:W-:Y:S01]  /*12220*/  ST.E.64 desc[UR52][R2.64], R134 ;  /* 0x0000008602007985 */ /* 0x0001e2000c101b34 */
[----:B------:R-:W-:Y:S05]  /*12230*/  BRA `(.L_x_10513) ;  /* 0x0000000800c07947 */ /* 0x000fea0003800000 */
.L_x_10508:
        /* <DEDUP_REMOVED lines=13> */
[----:B------:R-:W-:Y:S01]  /*12310*/  IMAD.U32 R0, RZ, RZ, UR4 ;  /* 0x00000004ff007e24 */ /* 0x000fe2000f8e00ff */
[----:B------:R-:W0:Y:S04]  /*12320*/  S2R R7, SR_TID.X ;  /* 0x0000000000077919 */ /* 0x000e280000002100 */
[----:B------:R-:W-:-:S05]  /*12330*/  PLOP3.LUT P2, PT, PT, PT, UP1, 0x80, 0x0 ;  /* 0x000000000000781c */ /* 0x000fca0003f4f018 */
[----:B------:R-:W-:Y:S02]  /*12340*/  @UP1 ULDC.64 UR8, c[0x0][0xc08] ;  /* 0x0003020000081ab9 */ /* 0x000fe40000000a00 */
[----:B------:R-:W-:-:S06]  /*12350*/  @UP1 UIMAD.WIDE UR8, UR43, 0x4, UR8 ;  /* 0x000000042b0818a5 */ /* 0x000fcc000f8e0208 */
[----:B------:R-:W-:Y:S02]  /*12360*/  IMAD.U32 R4, RZ, RZ, UR8 ;  /* 0x00000008ff047e24 */ /* 0x000fe4000f8e00ff */
[----:B------:R-:W-:-:S05]  /*12370*/  IMAD.U32 R5, RZ, RZ, UR9 ;  /* 0x00000009ff057e24 */ /* 0x000fca000f8e00ff */
[----:B------:R1:W5:Y:S01]  /*12380*/  @P2 LDG.E R0, desc[UR52][R4.64] ;  /* 0x0000003404002981 */ /* 0x000362000c1e1900 */
[----:B------:R-:W-:Y:S01]  /*12390*/  UISETP.NE.AND UP1, UPT, UR46, URZ, UPT ;  /* 0x0000003f2e00728c */ /* 0x000fe2000bf25270 */
[----:B------:R-:W-:Y:S01]  /*123a0*/  UMOV UR4, URZ ;  /* 0x0000003f00047c82 */ /* 0x000fe20008000000 */
[----:B0-----:R-:W-:-:S09]  /*123b0*/  VIADD R7, R7, 0xffffff80 ;  /* 0xffffff8007077836 */ /* 0x001fd20000000000 */
[----:B------:R-:W-:Y:S01]  /*123c0*/  @!UP1 ULDC UR46, c[0x0][0xad4] ;  /* 0x0002b500002e9ab9 */ /* 0x000fe20000000800 */
[----:B------:R-:W-:Y:S02]  /*123d0*/  ISETP.GT.AND P0, PT, R7, 0xbf, PT ;  /* 0x000000bf0700780c */ /* 0x000fe40003f04270 */
[----:B--2---:R-:W-:Y:S01]  /*123e0*/  @P1 R2UR UR4, R6 ;  /* 0x00000000060412ca */ /* 0x004fe200000e0000 */
[----:B-1----:R-:W-:-:S14]  /*123f0*/  @P2 BRA `(.L_x_10516) ;  /* 0x0000000000102947 */ /* 0x002fdc0003800000 */
[----:B------:R-:W-:Y:S05]  /*12400*/  @!P1 BRA `(.L_x_10516) ;  /* 0x00000000000c9947 */ /* 0x000fea0003800000 */
[----:B------:R-:W2:Y:S04]  /*12410*/  LDG.E R5, desc[UR52][R2.64] ;  /* 0x0000003402057981 */ /* 0x000ea8000c1e1900 */
[----:B-----5:R-:W2:Y:S02]  /*12420*/  LDG.E R0, desc[UR52][R2.64+0x4] ;  /* 0x0000043402007981 */ /* 0x020ea4000c1e1900 */
[----:B--2---:R-:W-:-:S07]  /*12430*/  IMAD.IADD R0, R0, 0x1, -R5 ;  /* 0x0000000100007824 */ /* 0x004fce00078e0a05 */
.L_x_10516:
        /* <DEDUP_REMOVED lines=38> */
[----:B------:R-:W-:Y:S01]  /*126a0*/  UIADD3.X UR10, UR10, UR20, UR21, UP1, UP2 ;  /* 0x000000140a0a7290 */ /* 0x000fe20008fe4415 */
[----:B-1----:R-:W-:Y:S01]  /*126b0*/  @P0 SHF.R.U32.HI R5, RZ, R7, R2 ;  /* 0x00000007ff050219 */ /* 0x002fe20000011602 */
[----:B------:R-:W-:-:S04]  /*126c0*/  IMAD.U32 R2, RZ, RZ, UR22 ;  /* 0x00000016ff027e24 */ /* 0x000fc8000f8e00ff */
[--C-:B------:R-:W-:Y:S01]  /*126d0*/  IMAD.MOV R7, RZ, RZ, -R5.reuse ;  /* 0x000000ffff077224 */ /* 0x100fe200078e0a05 */
[----:B------:R-:W-:Y:S01]  /*126e0*/  IADD3 R2, P0, P1, R5, UR8, R2 ;  /* 0x0000000805027c10 */ /* 0x000fe2000f91e002 */
[----:B------:R-:W-:Y:S01]  /*126f0*/  ULDC.64 UR8, c[0x0][UR19+0x210] ;  /* 0x0000840013087abb */ /* 0x000fe20008000a00 */
[----:B------:R-:W-:Y:S01]  /*12700*/  SHF.R.S32.HI R5, RZ, 0x1f, R5 ;  /* 0x0000001fff057819 */ /* 0x000fe20000011405 */
[----:B------:R-:W-:-:S03]  /*12710*/  IMAD R7, R9, R7, R4 ;  /* 0x0000000709077224 */ /* 0x000fc600078e0204 */
        /* <DEDUP_REMOVED lines=13> */
.L_x_10518:
[----:B------:R-:W-:Y:S05]  /*127f0*/  BSYNC B1 ;  /* 0x0000000000017941 */ /* 0x000fea0003800000 */
.L_x_10517:
        /* <DEDUP_REMOVED lines=9> */
[----:B0-----:R-:W-:Y:S01]  /*12890*/  VIADD R4, R2, UR40 ;  /* 0x0000002802047c36 */ /* 0x001fe20008000000 */
[----:B------:R-:W-:Y:S01]  /*128a0*/  UIMAD UR10, UR4, UR13, UR10 ;  /* 0x0000000d040a72a4 */ /* 0x000fe2000f8e020a */
[----:B------:R-:W-:Y:S02]  /*128b0*/  SHF.R.S32.HI R10, RZ, 0x1f, R140 ;  /* 0x0000001fff0a7819 */ /* 0x000fe4000001148c */
[----:B------:R-:W-:Y:S01]  /*128c0*/  IMAD.MOV.U32 R5, RZ, RZ, R4 ;  /* 0x000000ffff057224 */ /* 0x000fe200078e0004 */
[----:B------:R-:W-:Y:S01]  /*128d0*/  UIADD3 UR9, UR9, UR10, URZ ;  /* 0x0000000a09097290 */ /* 0x000fe2000fffe03f */
[----:B------:R-:W-:-:S02]  /*128e0*/  SHF.R.S32.HI R14, RZ, 0x1f, R138 ;  /* 0x0000001fff0e7819 */ /* 0x000fc4000001148a */
        /* <DEDUP_REMOVED lines=28> */
[----:B------:R-:W-:Y:S02]  /*12ab0*/  VIADD R0, R151, UR40 ;  /* 0x0000002897007c36 */ /* 0x000fe40008000000 */
        /* <DEDUP_REMOVED lines=22> */
.L_x_10520:
[----:B------:R-:W-:Y:S05]  /*12c20*/  BSYNC B1 ;  /* 0x0000000000017941 */ /* 0x000fea0003800000 */
.L_x_10519:
[----:B------:R-:W-:Y:S01]  /*12c30*/  VIADD R0, R0, 0x60 ;  /* 0x0000006000007836 */ /* 0x000fe20000000000 */
[----:B--2---:R2:W4:Y:S04]  /*12c40*/  SHFL.IDX PT, R3, R5, 0x1, 0x1c1f ;  /* 0x003c1f0005037f89 */ /* 0x00452800000e0000 */
[----:B------:R-:W-:Y:S01]  /*12c50*/  ISETP.GE.AND P0, PT, R0, R11, PT ;  /* 0x0000000b0000720c */ /* 0x000fe20003f06270 */
[----:B-1----:R2:W1:-:S12]  /*12c60*/  SHFL.IDX PT, R2, R4, 0x1, 0x1c1f ;  /* 0x003c1f0004027f89 */ /* 0x00245800000e0000 */
[----:B--2---:R-:W-:Y:S05]  /*12c70*/  @P0 BRA `(.L_x_10513) ;  /* 0x0000000000300947 */ /* 0x004fea0003800000 */
[----:B------:R-:W-:Y:S02]  /*12c80*/  ULDC UR4, c[0x0][0xac8] ;  /* 0x0002b20000047ab9 */ /* 0x000fe40000000800 */
        /* <DEDUP_REMOVED lines=11> */
.L_x_10513:
[----:B------:R-:W-:Y:S05]  /*12d40*/  BSYNC B0 ;  /* 0x0000000000007941 */ /* 0x000fea0003800000 */
.L_x_10507:
[----:B------:R-:W-:Y:S02]  /*12d50*/  ULDC UR4, c[0x0][0xc3c] ;  /* 0x00030f0000047ab9 */ /* 0x000fe40000000800 */
[----:B------:R-:W-:-:S06]  /*12d60*/  UISETP.GE.AND UP0, UPT, UR6, UR4, UPT ;  /* 0x000000040600728c */ /* 0x000fcc000bf06270 */
[----:B------:R-:W-:-:S13]  /*12d70*/  PLOP3.LUT P0, PT, PT, PT, UP0, 0x80, 0x0 ;  /* 0x000000000000781c */ /* 0x000fda0003f0f008 */
[----:B------:R-:W-:Y:S05]  /*12d80*/  @!P0 BRA `(.L_x_10521) ;  /* 0xfffffee000c48947 */ /* 0x000fea000383ffff */
[----:B------:R-:W-:Y:S05]  /*12d90*/  EXIT ;  /* 0x000000000000794d */ /* 0x000fea0003800000 */
.L_x_10424:
[----:B------:R-:W-:-:S08]  /*12da0*/  NOP ;  /* 0x0000000000007918 */ /* 0x000fd00000000000 */
[----:B------:R-:W0:-:S00]  /*12db0*/  USETMAXREG.DEALLOC.CTAPOOL 0x20 ;  /* 0x00000020000079c8 */ /* 0x000e0000080e0500 */
[----:B0-----:R-:W2:Y:S01]  /*12dc0*/  LDL.LU R2, [R1] ;  /* 0x0000000001027983 */ /* 0x001ea20000300800 */
[----:B------:R-:W-:Y:S01]  /*12dd0*/  LOP3.LUT R0, R0, 0x3, RZ, 0xc0, !PT ;  /* 0x0000000300007812 */ /* 0x000fe200078ec0ff */
[----:B------:R-:W-:-:S05]  /*12de0*/  IMAD.MOV.U32 R25, RZ, RZ, RZ ;  /* 0x000000ffff197224 */ /* 0x000fca00078e00ff */
        /* <DEDUP_REMOVED lines=13> */
.L_x_10522:
[----:B------:R-:W1:Y:S01]  /*12ec0*/  S2R R0, SR_TID.X ;  /* 0x0000000000007919 */ /* 0x000e620000002100 */
[----:B------:R-:W-:Y:S01]  /*12ed0*/  ULDC UR4, c[0x0][0xc3c] ;  /* 0x00030f0000047ab9 */ /* 0x000fe20000000800 */
[----:B------:R-:W-:Y:S01]  /*12ee0*/  IMAD.MOV.U32 R6, RZ, RZ, RZ ;  /* 0x000000ffff067224 */ /* 0x000fe200078e00ff */
[----:B------:R-:W2:Y:S01]  /*12ef0*/  S2UR UR6, SR_CTAID.X ;  /* 0x00000000000679c3 */ /* 0x000ea20000002500 */
[----:B------:R-:W-:Y:S01]  /*12f00*/  ULDC UR5, c[0x0][0xc38] ;  /* 0x00030e0000057ab9 */ /* 0x000fe20000000800 */
[----:B-1----:R-:W-:-:S04]  /*12f10*/  LOP3.LUT R0, R0, 0x1f, RZ, 0xc0, !PT ;  /* 0x0000001f00007812 */ /* 0x002fc800078ec0ff */
[----:B------:R-:W-:-:S04]  /*12f20*/  ISETP.NE.AND P0, PT, R0, 0x1f, PT ;  /* 0x0000001f0000780c */ /* 0x000fc80003f05270 */
[----:B------:R-:W-:-:S13]  /*12f30*/  ISETP.GE.OR P1, PT, R0, UR4, !P0 ;  /* 0x0000000400007c0c */ /* 0x000fda000c726670 */
[----:B------:R-:W1:Y:S08]  /*12f40*/  @!P1 LDC.64 R4, c[0x0][0xc80] ;  /* 0x00032000ff049b82 */ /* 0x000e700000000a00 */
[----:B0-----:R-:W0:Y:S01]  /*12f50*/  @!P1 LDC.64 R2, c[0x0][0xc78] ;  /* 0x00031e00ff029b82 */ /* 0x001e220000000a00 */
[----:B-1----:R-:W-:-:S05]  /*12f60*/  @!P1 IMAD.WIDE.U32 R4, R0, 0x4, R4 ;  /* 0x0000000400049825 */ /* 0x002fca00078e0004 */
[----:B------:R-:W3:Y:S01]  /*12f70*/  @!P1 LDG.E R25, desc[UR52][R4.64] ;  /* 0x0000003404199981 */ /* 0x000ee2000c1e1900 */
[----:B0-----:R-:W-:-:S05]  /*12f80*/  @!P1 IMAD.WIDE.U32 R2, R0, 0x4, R2 ;  /* 0x0000000400029825 */ /* 0x001fca00078e0002 */
        /* <DEDUP_REMOVED lines=25> */
[----:B--2---:R-:W-:Y:S01]  /*13120*/  ISETP.GT.AND P6, PT, R7, UR6, PT ;  /* 0x0000000607007c0c */ /* 0x004fe2000bfc4270 */
[----:B------:R-:W-:-:S12]  /*13130*/  IMAD.MOV.U32 R4, RZ, RZ, R7 ;  /* 0x000000ffff047224 */ /* 0x000fd800078e0007 */
[----:B------:R-:W-:Y:S05]  /*13140*/  @P6 BRA `(.L_x_10524) ;  /* 0x0000000000a06947 */ /* 0x000fea0003800000 */
[----:B------:R-:W-:Y:S01]  /*13150*/  IMAD.MOV.U32 R7, RZ, RZ, R4 ;  /* 0x000000ffff077224 */ /* 0x000fe200078e0004 */
[----:B------:R-:W-:Y:S01]  /*13160*/  UMOV UR4, URZ ;  /* 0x0000003f00047c82 */ /* 0x000fe20008000000 */
[----:B------:R-:W-:-:S05]  /*13170*/  ULDC UR5, c[0x0][0xc38] ;  /* 0x00030e0000057ab9 */ /* 0x000fca0000000800 */
.L_x_10526:
[----:B------:R-:W0:Y:S01]  /*13180*/  LDC R2, c[0x0][0xc3c] ;  /* 0x00030f00ff027b82 */ /* 0x000e220000000800 */
[----:B------:R-:W-:Y:S01]  /*13190*/  UIADD3 UR4, UR4, 0x1f, URZ ;  /* 0x0000001f04047890 */ /* 0x000fe2000fffe03f */
[----:B------:R-:W-:Y:S02]  /*131a0*/  ULDC UR7, c[0x0][0xc3c] ;  /* 0x00030f0000077ab9 */ /* 0x000fe40000000800 */
[----:B------:R-:W-:-:S03]  /*131b0*/  IMAD.U32 R27, RZ, RZ, UR7 ;  /* 0x00000007ff1b7e24 */ /* 0x000fc6000f8e00ff */
[----:B0-----:R-:W-:-:S13]  /*131c0*/  ISETP.LE.AND P6, PT, R2, UR4, PT ;  /* 0x0000000402007c0c */ /* 0x001fda000bfc3270 */
[----:B------:R-:W-:Y:S05]  /*131d0*/  @P6 BRA `(.L_x_10525) ;  /* 0x0000000800ac6947 */ /* 0x000fea0003800000 */
[----:B------:R-:W-:Y:S02]  /*131e0*/  VIADD R9, R0, UR4 ;  /* 0x0000000400097c36 */ /* 0x000fe40008000000 */
[----:B------:R-:W-:Y:S02]  /*131f0*/  IMAD.MOV.U32 R25, RZ, RZ, RZ ;  /* 0x000000ffff197224 */ /* 0x000fe400078e00ff */
[----:B------:R-:W-:Y:S01]  /*13200*/  IMAD.MOV.U32 R6, RZ, RZ, RZ ;  /* 0x000000ffff067224 */ /* 0x000fe200078e00ff */
[----:B------:R-:W-:-:S13]  /*13210*/  ISETP.GE.OR P6, PT, R9, R2, !P0 ;  /* 0x000000020900720c */ /* 0x000fda00047c6670 */
[----:B------:R-:W0:Y:S08]  /*13220*/  @!P6 LDC.64 R4, c[0x0][0xc80] ;  /* 0x00032000ff04eb82 */ /* 0x000e300000000a00 */
[----:B------:R-:W1:Y:S01]  /*13230*/  @!P6 LDC.64 R2, c[0x0][0xc78] ;  /* 0x00031e00ff02eb82 */ /* 0x000e620000000a00 */
[----:B0-----:R-:W-:-:S05]  /*13240*/  @!P6 IMAD.WIDE R4, R9, 0x4, R4 ;  /* 0x000000040904e825 */ /* 0x001fca00078e0204 */
[----:B------:R-:W2:Y:S01]  /*13250*/  @!P6 LDG.E R25, desc[UR52][R4.64] ;  /* 0x000000340419e981 */ /* 0x000ea2000c1e1900 */
        /* <DEDUP_REMOVED lines=23> */
.L_x_10524:
        /* <DEDUP_REMOVED lines=8> */
[----:B------:R1:W2:Y:S01]  /*13450*/  SHFL.IDX PT, R25, R25, R27, 0x1f ;  /* 0x00001f1b19197589 */ /* 0x0002a200000e0000 */
[----:B0-----:R-:W-:-:S07]  /*13460*/  ISETP.NE.AND P1, PT, R6, 0x1, PT ;  /* 0x000000010600780c */ /* 0x001fce0003f25270 */
[----:B-1----:R-:W-:Y:S06]  /*13470*/  @!P0 BRA `(.L_x_10527) ;  /* 0x0000000000088947 */ /* 0x002fec0003800000 */
[----:B------:R-:W-:-:S05]  /*13480*/  VIADD R3, R27, 0xffffffff ;  /* 0xffffffff1b037836 */ /* 0x000fca0000000000 */
[----:B------:R0:W1:Y:S02]  /*13490*/  SHFL.IDX PT, R24, R2, R3, 0x1f ;  /* 0x00001f0302187589 */ /* 0x00006400000e0000 */
.L_x_10527:
[----:B-1----:R-:W-:Y:S02]  /*134a0*/  IMAD R24, R24, UR5, R5 ;  /* 0x0000000518187c24 */ /* 0x002fe4000f8e0205 */
[----:B------:R-:W-:-:S03]  /*134b0*/  VIADD R27, R27, UR4 ;  /* 0x000000041b1b7c36 */ /* 0x000fc60008000000 */
[----:B------:R-:W-:Y:S01]  /*134c0*/  IADD3 R4, -R24, UR6, RZ ;  /* 0x0000000618047c10 */ /* 0x000fe2000fffe1ff */
[----:B------:R-:W-:Y:S06]  /*134d0*/  @!P1 BRA `(.L_x_10528) ;  /* 0x0000000000e89947 */ /* 0x000fec0003800000 */
[----:B--2---:R-:W-:Y:S02]  /*134e0*/  IABS R7, R25 ;  /* 0x0000001900077213 */ /* 0x004fe40000000000 */
[----:B------:R-:W-:Y:S02]  /*134f0*/  IABS R5, R6 ;  /* 0x0000000600057213 */ /* 0x000fe40000000000 */
[----:B------:R-:W1:Y:S08]  /*13500*/  I2F.RP R8, R7 ;  /* 0x0000000700087306 */ /* 0x000e700000209400 */
[----:B-1----:R-:W0:Y:S02]  /*13510*/  MUFU.RCP R8, R8 ;  /* 0x0000000800087308 */ /* 0x002e240000001000 */
[----:B0-----:R-:W-:Y:S01]  /*13520*/  VIADD R2, R8, 0xffffffe ;  /* 0x0ffffffe08027836 */ /* 0x001fe20000000000 */
[----:B------:R-:W-:-:S05]  /*13530*/  IABS R8, R4 ;  /* 0x0000000400087213 */ /* 0x000fca0000000000 */
[----:B------:R0:W1:Y:S02]  /*13540*/  F2I.FTZ.U32.TRUNC.NTZ R3, R2 ;  /* 0x0000000200037305 */ /* 0x000064000021f000 */
[----:B0-----:R-:W-:Y:S02]  /*13550*/  IMAD.MOV.U32 R2, RZ, RZ, RZ ;  /* 0x000000ffff027224 */ /* 0x001fe400078e00ff */
[----:B-1----:R-:W-:-:S04]  /*13560*/  IMAD.MOV R10, RZ, RZ, -R3 ;  /* 0x000000ffff0a7224 */ /* 0x002fc800078e0a03 */
[----:B------:R-:W-:Y:S01]  /*13570*/  IMAD R9, R10, R7, RZ ;  /* 0x000000070a097224 */ /* 0x000fe200078e02ff */
[----:B------:R-:W-:-:S03]  /*13580*/  IABS R10, R25 ;  /* 0x00000019000a7213 */ /* 0x000fc60000000000 */
[----:B------:R-:W-:Y:S02]  /*13590*/  IMAD.HI.U32 R3, R3, R9, R2 ;  /* 0x0000000903037227 */ /* 0x000fe400078e0002 */
[----:B------:R-:W0:Y:S02]  /*135a0*/  I2F.RP R9, R5 ;  /* 0x0000000500097306 */ /* 0x000e240000209400 */
[----:B------:R-:W-:Y:S01]  /*135b0*/  IMAD.MOV R11, RZ, RZ, -R10 ;  /* 0x000000ffff0b7224 */ /* 0x000fe200078e0a0a */
[----:B------:R-:W-:Y:S01]  /*135c0*/  IABS R10, R6 ;  /* 0x00000006000a7213 */ /* 0x000fe20000000000 */
[----:B------:R-:W-:-:S04]  /*135d0*/  IMAD.HI.U32 R2, R3, R8, RZ ;  /* 0x0000000803027227 */ /* 0x000fc800078e00ff */
[----:B------:R-:W-:Y:S02]  /*135e0*/  IMAD R8, R2, R11, R8 ;  /* 0x0000000b02087224 */ /* 0x000fe400078e0208 */
[----:B------:R-:W-:-:S03]  /*135f0*/  IMAD.MOV R10, RZ, RZ, -R10 ;  /* 0x000000ffff0a7224 */ /* 0x000fc600078e0a0a */
[----:B------:R-:W-:Y:S01]  /*13600*/  ISETP.GT.U32.AND P1, PT, R7, R8, PT ;  /* 0x000000080700720c */ /* 0x000fe20003f24070 */
[----:B0-----:R-:W0:-:S12]  /*13610*/  MUFU.RCP R9, R9 ;  /* 0x0000000900097308 */ /* 0x001e180000001000 */
[----:B------:R-:W-:Y:S02]  /*13620*/  @!P1 IMAD.IADD R8, R8, 0x1, -R7 ;  /* 0x0000000108089824 */ /* 0x000fe400078e0a07 */
[----:B------:R-:W-:Y:S01]  /*13630*/  @!P1 VIADD R2, R2, 0x1 ;  /* 0x0000000102029836 */ /* 0x000fe20000000000 */
[----:B------:R-:W-:Y:S02]  /*13640*/  ISETP.NE.AND P1, PT, R25, RZ, PT ;  /* 0x000000ff1900720c */ /* 0x000fe40003f25270 */
[----:B------:R-:W-:Y:S01]  /*13650*/  ISETP.GE.U32.AND P0, PT, R8, R7, PT ;  /* 0x000000070800720c */ /* 0x000fe20003f06070 */
[----:B0-----:R-:W-:Y:S01]  /*13660*/  VIADD R3, R9, 0xffffffe ;  /* 0x0ffffffe09037836 */ /* 0x001fe20000000000 */
[----:B------:R-:W-:-:S04]  /*13670*/  LOP3.LUT R7, R4, R25, RZ, 0x3c, !PT ;  /* 0x0000001904077212 */ /* 0x000fc800078e3cff */
[----:B------:R-:W-:Y:S01]  /*13680*/  ISETP.GE.AND P2, PT, R7, RZ, PT ;  /* 0x000000ff0700720c */ /* 0x000fe20003f46270 */
[----:B------:R-:W0:Y:S06]  /*13690*/  F2I.FTZ.U32.TRUNC.NTZ R3, R3 ;  /* 0x0000000300037305 */ /* 0x000e2c000021f000 */
[----:B------:R-:W-:-:S04]  /*136a0*/  @P0 VIADD R2, R2, 0x1 ;  /* 0x0000000102020836 */ /* 0x000fc80000000000 */
[----:B------:R-:W-:-:S04]  /*136b0*/  IMAD.MOV.U32 R9, RZ, RZ, R2 ;  /* 0x000000ffff097224 */ /* 0x000fc800078e0002 */
[----:B------:R-:W-:Y:S01]  /*136c0*/  @!P2 IMAD.MOV R9, RZ, RZ, -R9 ;  /* 0x000000ffff09a224 */ /* 0x000fe200078e0a09 */
[----:B------:R-:W-:Y:S01]  /*136d0*/  @!P1 LOP3.LUT R9, RZ, R25, RZ, 0x33, !PT ;  /* 0x00000019ff099212 */ /* 0x000fe200078e33ff */
[----:B0-----:R-:W-:-:S03]  /*136e0*/  IMAD.MOV R2, RZ, RZ, -R3 ;  /* 0x000000ffff027224 */ /* 0x001fc600078e0a03 */
[----:B------:R-:W-:Y:S01]  /*136f0*/  IABS R8, R9 ;  /* 0x0000000900087213 */ /* 0x000fe20000000000 */
[----:B------:R-:W-:Y:S02]  /*13700*/  IMAD R7, R2, R5, RZ ;  /* 0x0000000502077224 */ /* 0x000fe400078e02ff */
[----:B------:R-:W-:-:S04]  /*13710*/  IMAD.MOV.U32 R2, RZ, RZ, RZ ;  /* 0x000000ffff027224 */ /* 0x000fc800078e00ff */
[----:B------:R-:W-:-:S04]  /*13720*/  IMAD.HI.U32 R2, R3, R7, R2 ;  /* 0x0000000703027227 */ /* 0x000fc800078e0002 */
[----:B------:R-:W-:Y:S02]  /*13730*/  IMAD.MOV.U32 R3, RZ, RZ, R8 ;  /* 0x000000ffff037224 */ /* 0x000fe400078e0008 */
[----:B------:R-:W-:Y:S02]  /*13740*/  IMAD.MOV.U32 R8, RZ, RZ, R10 ;  /* 0x000000ffff087224 */ /* 0x000fe400078e000a */
        /* <DEDUP_REMOVED lines=8> */
[----:B------:R-:W-:Y:S01]  /*137d0*/  ISETP.GE.U32.AND P0, PT, R8, R5, PT ;  /* 0x000000050800720c */ /* 0x000fe20003f06070 */
[----:B------:R-:W-:-:S12]  /*137e0*/  IMAD.MOV R5, RZ, RZ, -R9 ;  /* 0x000000ffff057224 */ /* 0x000fd800078e0a09 */
[----:B------:R-:W-:-:S04]  /*137f0*/  @P0 VIADD R2, R2, 0x1 ;  /* 0x0000000102020836 */ /* 0x000fc80000000000 */
[----:B------:R-:W-:Y:S01]  /*13800*/  @!P2 IMAD.MOV R2, RZ, RZ, -R2 ;  /* 0x000000ffff02a224 */ /* 0x000fe200078e0a02 */
[----:B------:R-:W-:-:S05]  /*13810*/  @!P1 LOP3.LUT R2, RZ, R6, RZ, 0x33, !PT ;  /* 0x00000006ff029212 */ /* 0x000fca00078e33ff */
[----:B------:R-:W-:-:S04]  /*13820*/  IMAD.MOV R3, RZ, RZ, -R2 ;  /* 0x000000ffff037224 */ /* 0x000fc800078e0a02 */
[C---:B------:R-:W-:Y:S02]  /*13830*/  IMAD R26, R6.reuse, R3, R9 ;  /* 0x00000003061a7224 */ /* 0x040fe400078e0209 */
[----:B------:R-:W-:Y:S02]  /*13840*/  IMAD R3, R6, 0x1000000, R2 ;  /* 0x0100000006037824 */ /* 0x000fe400078e0202 */
[----:B------:R-:W-:Y:S02]  /*13850*/  IMAD R2, R25, R5, R4 ;  /* 0x0000000519027224 */ /* 0x000fe400078e0204 */
[----:B------:R-:W-:Y:S01]  /*13860*/  IMAD R26, R26, 0x10000, R3 ;  /* 0x000100001a1a7824 */ /* 0x000fe200078e0203 */
[----:B------:R-:W-:Y:S06]  /*13870*/  BRA `(.L_x_10529) ;  /* 0x0000000000f87947 */ /* 0x000fec0003800000 */
.L_x_10528:
[----:B0-----:R-:W0:Y:S02]  /*13880*/  LDC.64 R2, c[0x0][0xc90] ;  /* 0x00032400ff027b82 */ /* 0x001e240000000a00 */
[----:B0-----:R-:W-:-:S05]  /*13890*/  IMAD.WIDE R2, R27, 0x4, R2 ;  /* 0x000000041b027825 */ /* 0x001fca00078e0202 */
[----:B------:R0:W2:Y:S01]  /*138a0*/  LDG.E R6, desc[UR52][R2.64] ;  /* 0x0000003402067981 */ /* 0x0000a2000c1e1900 */
[----:B------:R-:W-:Y:S01]  /*138b0*/  IABS R11, R4 ;  /* 0x00000004000b7213 */ /* 0x000fe20000000000 */
[----:B0-----:R-:W-:Y:S02]  /*138c0*/  IMAD.MOV.U32 R2, RZ, RZ, RZ ;  /* 0x000000ffff027224 */ /* 0x001fe400078e00ff */
[----:B--2---:R-:W-:-:S05]  /*138d0*/  IMAD R5, R25, R6, RZ ;  /* 0x0000000619057224 */ /* 0x004fca00078e02ff */
        /* <DEDUP_REMOVED lines=8> */
[----:B------:R-:W-:-:S04]  /*13960*/  IMAD.HI.U32 R2, R3, R9, R2 ;  /* 0x0000000903027227 */ /* 0x000fc800078e0002 */
[----:B------:R-:W-:Y:S02]  /*13970*/  IMAD.MOV.U32 R9, RZ, RZ, R11 ;  /* 0x000000ffff097224 */ /* 0x000fe400078e000b */
        /* <DEDUP_REMOVED lines=19> */
[----:B------:R-:W-:-:S02]  /*13ab0*/  IABS R10, R4 ;  /* 0x00000004000a7213 */ /* 0x000fc40000000000 */
[----:B------:R-:W-:Y:S01]  /*13ac0*/  IABS R8, R6 ;  /* 0x0000000600087213 */ /* 0x000fe20000000000 */
[----:B------:R-:W-:Y:S01]  /*13ad0*/  IMAD.MOV R26, RZ, RZ, -R6 ;  /* 0x000000ffff1a7224 */ /* 0x000fe200078e0a06 */
[----:B------:R-:W-:Y:S02]  /*13ae0*/  IADD3 R7, R7, 0x1000000, R4 ;  /* 0x0100000007077810 */ /* 0x000fe40007ffe004 */
[----:B------:R-:W0:Y:S08]  /*13af0*/  I2F.RP R9, R8 ;  /* 0x0000000800097306 */ /* 0x000e300000209400 */
[----:B0-----:R-:W0:Y:S02]  /*13b00*/  MUFU.RCP R9, R9 ;  /* 0x0000000900097308 */ /* 0x001e240000001000 */
[----:B0-----:R-:W-:-:S06]  /*13b10*/  VIADD R3, R9, 0xffffffe ;  /* 0x0ffffffe09037836 */ /* 0x001fcc0000000000 */
[----:B------:R-:W0:Y:S02]  /*13b20*/  F2I.FTZ.U32.TRUNC.NTZ R3, R3 ;  /* 0x0000000300037305 */ /* 0x000e24000021f000 */
[----:B0-----:R-:W-:-:S04]  /*13b30*/  IMAD.MOV R11, RZ, RZ, -R3 ;  /* 0x000000ffff0b7224 */ /* 0x001fc800078e0a03 */
[----:B------:R-:W-:Y:S01]  /*13b40*/  IMAD R5, R11, R8, RZ ;  /* 0x000000080b057224 */ /* 0x000fe200078e02ff */
[----:B------:R-:W-:-:S03]  /*13b50*/  IABS R11, R6 ;  /* 0x00000006000b7213 */ /* 0x000fc60000000000 */
        /* <DEDUP_REMOVED lines=15> */
[----:B------:R-:W-:-:S07]  /*13c50*/  IMAD R26, R2, R26, R7 ;  /* 0x0000001a021a7224 */ /* 0x000fce00078e0207 */
.L_x_10529:
[----:B------:R-:W-:-:S05]  /*13c60*/  LOP3.LUT R2, RZ, R2, RZ, 0x33, !PT ;  /* 0x00000002ff027212 */ /* 0x000fca00078e33ff */
[----:B------:R-:W-:Y:S01]  /*13c70*/  IMAD.IADD R25, R25, 0x1, R2 ;  /* 0x0000000119197824 */ /* 0x000fe200078e0202 */
[----:B------:R-:W-:Y:S06]  /*13c80*/  BRA `(.L_x_10530) ;  /* 0x00000000000c7947 */ /* 0x000fec0003800000 */
.L_x_10525:
[----:B------:R-:W-:Y:S02]  /*13c90*/  IMAD.MOV.U32 R25, RZ, RZ, RZ ;  /* 0x000000ffff197224 */ /* 0x000fe400078e00ff */
[----:B------:R-:W-:Y:S02]  /*13ca0*/  IMAD.U32 R24, RZ, RZ, UR6 ;  /* 0x00000006ff187e24 */ /* 0x000fe4000f8e00ff */
[----:B------:R-:W-:-:S07]  /*13cb0*/  IMAD.MOV.U32 R26, RZ, RZ, RZ ;  /* 0x000000ffff1a7224 */ /* 0x000fce00078e00ff */
.L_x_10530:
[----:B------:R-:W-:-:S13]  /*13cc0*/  ISETP.NE.AND P0, PT, R0, RZ, PT ;  /* 0x000000ff0000720c */ /* 0x000fda0003f05270 */
[----:B------:R-:W0:Y:S01]  /*13cd0*/  @!P0 S2R R3, SR_CgaCtaId ;  /* 0x0000000000038919 */ /* 0x000e220000008800 */
[----:B------:R-:W-:-:S04]  /*13ce0*/  @!P0 MOV R0, 0x400 ;  /* 0x0000040000008802 */ /* 0x000fc80000000f00 */
[----:B0-----:R-:W-:-:S05]  /*13cf0*/  @!P0 LEA R0, R3, R0, 0x18 ;  /* 0x0000000003008211 */ /* 0x001fca00078ec0ff */
[----:B------:R2:W-:Y:S01]  /*13d00*/  @!P0 STS.128 [R0+0x2d8d0], R24 ;  /* 0x02d8d01800008388 */ /* 0x0005e20000000c00 */
[----:B------:R-:W-:Y:S06]  /*13d10*/  BAR.ARV 0x5, 0x200 ;  /* 0x0148000000007b1d */ /* 0x000fec0000002000 */
.L_x_10523:
        /* <DEDUP_REMOVED lines=18> */
[----:B--2---:R-:W-:-:S04]  /*13e40*/  IMAD.SHL.U32 R0, R6, 0x8, RZ ;  /* 0x0000000806007824 */ /* 0x004fc800078e00ff */
[----:B------:R-:W-:Y:S01]  /*13e50*/  IMAD.SHL.U32 R4, R5, 0x8, RZ ;  /* 0x0000000805047824 */ /* 0x000fe200078e00ff */
[C---:B------:R-:W-:Y:S02]  /*13e60*/  LOP3.LUT R3, R0.reuse, 0x20, RZ, 0xc0, !PT ;  /* 0x0000002000037812 */ /* 0x040fe400078ec0ff */
[----:B0-----:R-:W-:Y:S02]  /*13e70*/  LOP3.LUT R2, R0, 0xd8, RZ, 0xc0, !PT ;  /* 0x000000d800027812 */ /* 0x001fe400078ec0ff */
        /* <DEDUP_REMOVED lines=11> */
.L_x_10645:
[----:B------:R-:W-:Y:S05]  /*13f30*/  YIELD ;  /* 0x0000000000007946 */ /* 0x000fea0003800000 */
[----:B------:R-:W-:Y:S01]  /*13f40*/  ULDC.64 UR4, c[0x0][0xa28] ;  /* 0x00028a0000047ab9 */ /* 0x000fe20000000a00 */
[----:B------:R-:W-:Y:S02]  /*13f50*/  CS2R R8, SRZ ;  /* 0x0000000000087805 */ /* 0x000fe4000001ff00 */
[----:B------:R-:W-:Y:S01]  /*13f60*/  ISETP.NE.U32.AND P0, PT, RZ, UR4, PT ;  /* 0x00000004ff007c0c */ /* 0x000fe2000bf05070 */
[----:B01----:R-:W0:Y:S01]  /*13f70*/  LDC.64 R4, c[0x0][0xa00] ;  /* 0x00028000ff047b82 */ /* 0x003e220000000a00 */
[----:B------:R-:W-:Y:S01]  /*13f80*/  IMAD.MOV.U32 R0, RZ, RZ, RZ ;  /* 0x000000ffff007224 */ /* 0x000fe200078e00ff */
[----:B------:R-:W-:Y:S01]  /*13f90*/  ULDC.64 UR6, c[0x0][0xa08] ;  /* 0x0002820000067ab9 */ /* 0x000fe20000000a00 */
[----:B------:R-:W-:Y:S01]  /*13fa0*/  ISETP.NE.AND.EX P0, PT, RZ, UR5, PT, P0 ;  /* 0x00000005ff007c0c */ /* 0x000fe2000bf05300 */
[----:B------:R-:W-:-:S12]  /*13fb0*/  ULDC.64 UR4, c[0x0][0xa18] ;  /* 0x0002860000047ab9 */ /* 0x000fd80000000a00 */
[----:B----4-:R-:W1:Y:S02]  /*13fc0*/  @P0 LDC.64 R2, c[0x0][0xa28] ;  /* 0x00028a00ff020b82 */ /* 0x010e640000000a00 */
[----:B-1----:R-:W-:-:S05]  /*13fd0*/  @P0 IMAD.WIDE R2, R27, 0x4, R2 ;  /* 0x000000041b020825 */ /* 0x002fca00078e0202 */
[----:B------:R1:W5:Y:S01]  /*13fe0*/  @P0 LDG.E R8, desc[UR52][R2.64] ;  /* 0x0000003402080981 */ /* 0x000362000c1e1900 */
[----:B------:R-:W-:Y:S01]  /*13ff0*/  ISETP.NE.U32.AND P0, PT, RZ, UR4, PT ;  /* 0x00000004ff007c0c */ /* 0x000fe2000bf05070 */
[----:B0-----:R-:W-:Y:S01]  /*14000*/  IMAD.WIDE R4, R27, 0x4, R4 ;  /* 0x000000041b047825 */ /* 0x001fe200078e0204 */
[----:B------:R-:W-:Y:S02]  /*14010*/  ISETP.NE.U32.AND P1, PT, RZ, UR6, PT ;  /* 0x00000006ff007c0c */ /* 0x000fe4000bf25070 */
[----:B------:R-:W-:Y:S01]  /*14020*/  ISETP.NE.AND.EX P2, PT, RZ, UR5, PT, P0 ;  /* 0x00000005ff007c0c */ /* 0x000fe2000bf45300 */
[----:B------:R-:W-:Y:S01]  /*14030*/  ULDC.64 UR4, c[0x0][0xa00] ;  /* 0x0002800000047ab9 */ /* 0x000fe20000000a00 */
[----:B------:R-:W-:Y:S02]  /*14040*/  ISETP.NE.AND.EX P1, PT, RZ, UR7, PT, P1 ;  /* 0x00000007ff007c0c */ /* 0x000fe4000bf25310 */
[----:B------:R-:W-:Y:S01]  /*14050*/  ISETP.NE.U32.AND P0, PT, RZ, UR4, PT ;  /* 0x00000004ff007c0c */ /* 0x000fe2000bf05070 */
[----:B-1----:R-:W0:Y:S03]  /*14060*/  LDC.64 R2, c[0x0][0xa08] ;  /* 0x00028200ff027b82 */ /* 0x002e260000000a00 */
[----:B------:R-:W-:-:S05]  /*14070*/  ISETP.NE.AND.EX P0, PT, RZ, UR5, PT, P0 ;  /* 0x00000005ff007c0c */ /* 0x000fca000bf05300 */
[----:B------:R-:W1:Y:S08]  /*14080*/  @P2 LDC.64 R6, c[0x0][0xa18] ;  /* 0x00028600ff062b82 */ /* 0x000e700000000a00 */
[----:B--2---:R-:W2:Y:S01]  /*14090*/  @P0 LDG.E R0, desc[UR52][R4.64] ;  /* 0x0000003404000981 */ /* 0x004ea2000c1e1900 */
        /* <DEDUP_REMOVED lines=17> */
[----:B---3--:R-:W-:Y:S06]  /*141b0*/  @P2 BRA `(.L_x_10532) ;  /* 0x0000000000142947 */ /* 0x008fec0003800000 */
[----:B------:R-:W-:Y:S05]  /*141c0*/  @!P0 BRA `(.L_x_10532) ;  /* 0x0000000000108947 */ /* 0x000fea0003800000 */
[----:B------:R-:W2:Y:S04]  /*141d0*/  LDG.E R7, desc[UR52][R4.64] ;  /* 0x0000003404077981 */ /* 0x000ea8000c1e1900 */
[----:B0-----:R-:W2:Y:S02]  /*141e0*/  LDG.E R0, desc[UR52][R4.64+0x4] ;  /* 0x0000043404007981 */ /* 0x001ea4000c1e1900 */
[----:B--2---:R-:W-:-:S05]  /*141f0*/  IMAD.IADD R10, R0, 0x1, -R7 ;  /* 0x00000001000a7824 */ /* 0x004fca00078e0a07 */
[----:B------:R1:W-:Y:S02]  /*14200*/  STL [R1+0xc], R10 ;  /* 0x00000c0a01007387 */ /* 0x0003e40000100800 */
.L_x_10532:
[----:B------:R-:W-:Y:S01]  /*14210*/  ULDC.64 UR4, c[0x0][0xa20] ;  /* 0x0002880000047ab9 */ /* 0x000fe20000000a00 */
[C---:B0-----:R-:W-:Y:S02]  /*14220*/  LOP3.LUT R0, R26.reuse, 0xff000000, RZ, 0xc0, !PT ;  /* 0xff0000001a007812 */ /* 0x041fe400078ec0ff */
[----:B------:R-:W-:Y:S02]  /*14230*/  ISETP.NE.U32.AND P0, PT, RZ, UR4, PT ;  /* 0x00000004ff007c0c */ /* 0x000fe4000bf05070 */
[----:B------:R-:W-:Y:S02]  /*14240*/  SHF.R.U32.HI R5, RZ, 0x8, R0 ;  /* 0x00000008ff057819 */ /* 0x000fe40000011600 */
[----:B------:R-:W-:Y:S02]  /*14250*/  ISETP.NE.AND.EX P0, PT, RZ, UR5, PT, P0 ;  /* 0x00000005ff007c0c */ /* 0x000fe4000bf05300 */
[C---:B------:R-:W-:Y:S02]  /*14260*/  LOP3.LUT R0, R26.reuse, 0xff0000, RZ, 0xc0, !PT ;  /* 0x00ff00001a007812 */ /* 0x040fe400078ec0ff */
[----:B------:R-:W-:Y:S01]  /*14270*/  LOP3.LUT R16, R26, 0xffff, RZ, 0xc0, !PT ;  /* 0x0000ffff1a107812 */ /* 0x000fe200078ec0ff */
[----:B-----5:R-:W-:Y:S01]  /*14280*/  IMAD.IADD R26, R9, 0x1, R8 ;  /* 0x00000001091a7824 */ /* 0x020fe200078e0208 */
[----:B------:R-:W-:-:S07]  /*14290*/  LEA.HI R0, R0, R5, RZ, 0x10 ;  /* 0x0000000500007211 */ /* 0x000fce00078f80ff */
[----:B------:R-:W-:Y:S05]  /*142a0*/  @!P0 BRA `(.L_x_10533) ;  /* 0x0000000000108947 */ /* 0x000fea0003800000 */
[----:B------:R-:W0:Y:S02]  /*142b0*/  LDC.64 R2, c[0x0][0xa20] ;  /* 0x00028800ff027b82 */ /* 0x000e240000000a00 */
[----:B0-----:R-:W-:-:S05]  /*142c0*/  IMAD.WIDE R2, R27, 0x4, R2 ;  /* 0x000000041b027825 */ /* 0x001fca00078e0202 */
[----:B------:R0:W5:Y:S01]  /*142d0*/  LDG.E R6, desc[UR52][R2.64] ;  /* 0x0000003402067981 */ /* 0x000162000c1e1900 */
[----:B------:R-:W-:Y:S05]  /*142e0*/  BRA `(.L_x_10534) ;  /* 0x0000000000107947 */ /* 0x000fea0003800000 */
.L_x_10533:
[----:B------:R-:W-:Y:S05]  /*142f0*/  @!P1 BRA `(.L_x_10534) ;  /* 0x00000000000c9947 */ /* 0x000fea0003800000 */
[----:B------:R-:W2:Y:S04]  /*14300*/  LDG.E R5, desc[UR52][R2.64] ;  /* 0x0000003402057981 */ /* 0x000ea8000c1e1900 */
[----:B------:R-:W2:Y:S02]  /*14310*/  LDG.E R6, desc[UR52][R2.64+0x4] ;  /* 0x0000043402067981 */ /* 0x000ea4000c1e1900 */
[----:B--2---:R-:W-:-:S07]  /*14320*/  IMAD.IADD R6, R6, 0x1, -R5 ;  /* 0x0000000106067824 */ /* 0x004fce00078e0a05 */
.L_x_10534:
[----:B0-----:R-:W0:Y:S01]  /*14330*/  LDC R2, c[0x0][0x448] ;  /* 0x00011200ff027b82 */ /* 0x001e220000000800 */
[----:B------:R-:W-:Y:S02]  /*14340*/  IMAD R11, R25, 0xc0, RZ ;  /* 0x000000c0190b7824 */ /* 0x000fe400078e02ff */
[----:B-----5:R-:W-:Y:S02]  /*14350*/  IMAD.IADD R6, R6, 0x1, -R8 ;  /* 0x0000000106067824 */ /* 0x020fe400078e0a08 */
[----:B------:R-:W-:Y:S01]  /*14360*/  VIADD R7, R11, 0xbf ;  /* 0x000000bf0b077836 */ /* 0x000fe20000000000 */
[----:B------:R2:W-:Y:S01]  /*14370*/  STL [R1+0x8], R11 ;  /* 0x0000080b01007387 */ /* 0x0005e20000100800 */
[----:B0-----:R-:W-:-:S13]  /*14380*/  ISETP.NE.AND P1, PT, R2, 0x1, PT ;  /* 0x000000010200780c */ /* 0x001fda0003f25270 */
[----:B------:R-:W0:Y:S08]  /*14390*/  @P1 LDC R4, c[0x0][0x44c] ;  /* 0x00011300ff041b82 */ /* 0x000e300000000800 */
[----:B------:R-:W3:Y:S01]  /*143a0*/  @P1 LDC R2, c[0x0][0x450] ;  /* 0x00011400ff021b82 */ /* 0x000ee20000000800 */
[----:B0-----:R-:W-:-:S05]  /*143b0*/  @P1 IMAD.HI.U32 R3, R7, R4, RZ ;  /* 0x0000000407031227 */ /* 0x001fca00078e00ff */
[----:B---3--:R-:W-:Y:S01]  /*143c0*/  @P1 SHF.R.U32.HI R7, RZ, R2, R3 ;  /* 0x00000002ff071219 */ /* 0x008fe20000011603 */
[----:B------:R-:W-:-:S05]  /*143d0*/  VIADD R2, R6, 0x7f ;  /* 0x0000007f06027836 */ /* 0x000fca0000000000 */
[----:B------:R-:W-:-:S04]  /*143e0*/  SHF.R.S32.HI R3, RZ, 0x1f, R2 ;  /* 0x0000001fff037819 */ /* 0x000fc80000011402 */
[----:B------:R-:W-:Y:S02]  /*143f0*/  LEA.HI R4, R3, R2, RZ, 0x7 ;  /* 0x0000000203047211 */ /* 0x000fe400078f38ff */
[----:B------:R-:W-:Y:S02]  /*14400*/  IADD3 R2, R6, 0x1, -R10 ;  /* 0x0000000106027810 */ /* 0x000fe40007ffe80a */
[----:B------:R-:W-:-:S03]  /*14410*/  SHF.R.S32.HI R9, RZ, 0x7, R4 ;  /* 0x00000007ff097819 */ /* 0x000fc60000011404 */
[----:B------:R-:W-:Y:S02]  /*14420*/  IMAD.IADD R7, R2, 0x1, R7 ;  /* 0x0000000102077824 */ /* 0x000fe400078e0207 */
[----:B------:R-:W0:Y:S01]  /*14430*/  LDC.64 R2, c[0x0][0x9e0] ;  /* 0x00027800ff027b82 */ /* 0x000e220000000a00 */
[----:B------:R2:W-:Y:S01]  /*14440*/  STL [R1+0x40], R9 ;  /* 0x0000400901007387 */ /* 0x0005e20000100800 */
[----:B0-----:R-:W-:Y:S01]  /*14450*/  ISETP.GE.AND P2, PT, R3, 0x1, PT ;  /* 0x000000010300780c */ /* 0x001fe20003f46270 */
        /* <DEDUP_REMOVED lines=13> */
.L_x_10537:
[----:B------:R-:W-:-:S13]  /*14530*/  ISETP.NE.AND P0, PT, R3, 0x1, PT ;  /* 0x000000010300780c */ /* 0x000fda0003f05270 */
[----:B------:R-:W0:Y:S02]  /*14540*/  @P0 LDC.64 R4, c[0x0][0x9e8] ;  /* 0x00027a00ff040b82 */ /* 0x000e240000000a00 */
[----:B0-----:R-:W-:-:S05]  /*14550*/  @P0 IMAD.HI.U32 R4, R8, R4, RZ ;  /* 0x0000000408040227 */ /* 0x001fca00078e00ff */
[----:B------:R-:W-:-:S07]  /*14560*/  @P0 SHF.R.U32.HI R8, RZ, R5, R4 ;  /* 0x00000005ff080219 */ /* 0x000fce0000011604 */
.L_x_10538:
[----:B------:R-:W-:Y:S05]  /*14570*/  BSYNC B0 ;  /* 0x0000000000007941 */ /* 0x000fea0003800000 */
.L_x_10536:
[----:B------:R-:W-:-:S05]  /*14580*/  IMAD R5, R8, R3, R3 ;  /* 0x0000000308057224 */ /* 0x000fca00078e0203 */
[----:B------:R-:W-:-:S07]  /*14590*/  VIMNMX R2, R2, R5, PT ;  /* 0x0000000502027248 */ /* 0x000fce0003fe0100 */
.L_x_10535:
[----:B------:R-:W0:Y:S01]  /*145a0*/  @P1 LDC R7, c[0x0][0x44c] ;  /* 0x00011300ff071b82 */ /* 0x000e220000000800 */
[----:B------:R-:W-:Y:S01]  /*145b0*/  IMAD.MOV.U32 R5, RZ, RZ, R11 ;  /* 0x000000ffff057224 */ /* 0x000fe200078e000b */
[----:B------:R-:W-:Y:S01]  /*145c0*/  ULDC UR4, c[0x0][0x9dc] ;  /* 0x0002770000047ab9 */ /* 0x000fe20000000800 */
[----:B------:R-:W-:-:S05]  /*145d0*/  VIADD R2, R2, 0x7f ;  /* 0x0000007f02027836 */ /* 0x000fca0000000000 */
[----:B------:R-:W2:Y:S01]  /*145e0*/  @P1 LDC R4, c[0x0][0x450] ;  /* 0x00011400ff041b82 */ /* 0x000ea20000000800 */
[----:B0-----:R-:W-:-:S05]  /*145f0*/  @P1 IMAD.HI.U32 R7, R11, R7, RZ ;  /* 0x000000070b071227 */ /* 0x001fca00078e00ff */
[----:B--2---:R-:W-:-:S04]  /*14600*/  @P1 SHF.R.U32.HI R5, RZ, R4, R7 ;  /* 0x00000004ff051219 */ /* 0x004fc80000011607 */
        /* <DEDUP_REMOVED lines=18> */
.L_x_10541:
[----:B------:R-:W-:-:S13]  /*14730*/  ISETP.NE.AND P0, PT, R3, 0x1, PT ;  /* 0x000000010300780c */ /* 0x000fda0003f05270 */
[----:B0-----:R-:W0:Y:S02]  /*14740*/  @P0 LDC.64 R4, c[0x0][0x9e8] ;  /* 0x00027a00ff040b82 */ /* 0x001e240000000a00 */
[----:B0-----:R-:W-:-:S05]  /*14750*/  @P0 IMAD.HI.U32 R4, R7, R4, RZ ;  /* 0x0000000407040227 */ /* 0x001fca00078e00ff */
[----:B------:R-:W-:-:S07]  /*14760*/  @P0 SHF.R.U32.HI R7, RZ, R5, R4 ;  /* 0x00000005ff070219 */ /* 0x000fce0000011604 */
.L_x_10542:
[----:B------:R-:W-:Y:S05]  /*14770*/  BSYNC B0 ;  /* 0x0000000000007941 */ /* 0x000fea0003800000 */
.L_x_10540:
[----:B------:R-:W-:-:S05]  /*14780*/  IMAD R3, R7, R3, RZ ;  /* 0x0000000307037224 */ /* 0x000fca00078e02ff */
[----:B------:R-:W-:-:S07]  /*14790*/  VIMNMX R2, R2, R3, !PT ;  /* 0x0000000302027248 */ /* 0x000fce0007fe0100 */
.L_x_10539:
[----:B------:R-:W-:Y:S01]  /*147a0*/  SHF.R.S32.HI R3, RZ, 0x1f, R2 ;  /* 0x0000001fff037819 */ /* 0x000fe20000011402 */
[----:B------:R-:W-:Y:S01]  /*147b0*/  IMAD.MOV.U32 R5, RZ, RZ, RZ ;  /* 0x000000ffff057224 */ /* 0x000fe200078e00ff */
[----:B0-----:R-:W-:Y:S01]  /*147c0*/  SHF.R.U32.HI R4, RZ, 0x10, R0 ;  /* 0x00000010ff047819 */ /* 0x001fe20000011600 */
[----:B------:R-:W-:Y:S01]  /*147d0*/  BSSY B0, `(.L_x_10543) ;  /* 0x0000029000007945 */ /* 0x000fe20003800000 */
[----:B------:R-:W-:Y:S01]  /*147e0*/  LEA.HI R3, R3, R2, RZ, 0x7 ;  /* 0x0000000203037211 */ /* 0x000fe200078f38ff */
[----:B------:R-:W-:Y:S01]  /*147f0*/  IMAD.MOV.U32 R12, RZ, RZ, R5 ;  /* 0x000000ffff0c7224 */ /* 0x000fe200078e0005 */
[----:B------:R-:W-:Y:S02]  /*14800*/  ISETP.NE.AND P0, PT, R4, RZ, PT ;  /* 0x000000ff0400720c */ /* 0x000fe40003f05270 */
[----:B------:R-:W-:Y:S02]  /*14810*/  SHF.R.S32.HI R3, RZ, 0x7, R3 ;  /* 0x00000007ff037819 */ /* 0x000fe40000011403 */
[----:B-1----:R-:W-:-:S02]  /*14820*/  LOP3.LUT R10, R0, 0xff, RZ, 0xc0, !PT ;  /* 0x000000ff000a7812 */ /* 0x002fc400078ec0ff */
[----:B------:R-:W-:-:S04]  /*14830*/  VIMNMX R11, RZ, R3, !PT ;  /* 0x00000003ff0b7248 */ /* 0x000fc80007fe0100 */
[----:B------:R-:W-:Y:S01]  /*14840*/  ISETP.GT.AND P1, PT, R6, R11, PT ;  /* 0x0000000b0600720c */ /* 0x000fe20003f24270 */
[----:B------:R0:W-:Y:S02]  /*14850*/  STL [R1+0x14], R11 ;  /* 0x0000140b01007387 */ /* 0x0001e40000100800 */
[----:B------:R-:W1:Y:S02]  /*14860*/  @!P0 LDC R4, c[0x0][0x9f0] ;  /* 0x00027c00ff048b82 */ /* 0x000e640000000800 */
[----:B------:R0:W-:Y:S04]  /*14870*/  STL [R1+0x18], R5 ;  /* 0x0000180501007387 */ /* 0x0001e80000100800 */
[----:B------:R0:W-:Y:S04]  /*14880*/  STL [R1+0x30], R10 ;  /* 0x0000300a01007387 */ /* 0x0001e80000100800 */
[----:B------:R-:W-:Y:S05]  /*14890*/  @!P1 BRA `(.L_x_10544) ;  /* 0x0000000000709947 */ /* 0x000fea0003800000 */
[-C--:B-1----:R-:W-:Y:S02]  /*148a0*/  IABS R0, R4.reuse ;  /* 0x0000000400007213 */ /* 0x082fe40000000000 */
[----:B------:R-:W-:Y:S02]  /*148b0*/  IABS R7, R4 ;  /* 0x0000000400077213 */ /* 0x000fe40000000000 */
[----:B------:R-:W1:Y:S03]  /*148c0*/  I2F.RP R8, R0 ;  /* 0x0000000000087306 */ /* 0x000e660000209400 */
[----:B------:R-:W-:-:S05]  /*148d0*/  IMAD.MOV R7, RZ, RZ, -R7 ;  /* 0x000000ffff077224 */ /* 0x000fca00078e0a07 */
[----:B-1----:R-:W1:Y:S02]  /*148e0*/  MUFU.RCP R8, R8 ;  /* 0x0000000800087308 */ /* 0x002e640000001000 */
[----:B-1----:R-:W-:-:S06]  /*148f0*/  VIADD R9, R8, 0xffffffe ;  /* 0x0ffffffe08097836 */ /* 0x002fcc0000000000 */
[----:B------:R-:W1:Y:S02]  /*14900*/  F2I.FTZ.U32.TRUNC.NTZ R3, R9 ;  /* 0x0000000900037305 */ /* 0x000e64000021f000 */
[----:B-1----:R-:W-:-:S04]  /*14910*/  IMAD.MOV R2, RZ, RZ, -R3 ;  /* 0x000000ffff027224 */ /* 0x002fc800078e0a03 */
[----:B0-----:R-:W-:Y:S02]  /*14920*/  IMAD R5, R2, R0, RZ ;  /* 0x0000000002057224 */ /* 0x001fe400078e02ff */
        /* <DEDUP_REMOVED lines=19> */
.L_x_10544:
[----:B------:R-:W-:Y:S05]  /*14a60*/  BSYNC B0 ;  /* 0x0000000000007941 */ /* 0x000fea0003800000 */
.L_x_10543:
[----:B------:R-:W-:Y:S01]  /*14a70*/  IMAD.MOV.U32 R0, RZ, RZ, R12 ;  /* 0x000000ffff007224 */ /* 0x000fe200078e000c */
[----:B------:R-:W-:Y:S03]  /*14a80*/  BSSY B7, `(.L_x_10545) ;  /* 0x0000420000077945 */ /* 0x000fe60003800000 */
[----:B------:R-:W-:-:S05]  /*14a90*/  IMAD R29, R10, R0, R11 ;  /* 0x000000000a1d7224 */ /* 0x000fca00078e020b */
[----:B------:R-:W-:-:S04]  /*14aa0*/  VIADDMNMX R22, R29, R0, R6, PT ;  /* 0x000000001d167246 */ /* 0x000fc80003800106 */
        /* <DEDUP_REMOVED lines=18> */
[----:B0-----:R-:W-:Y:S01]  /*14bd0*/  IADD3 R24, R0, UR37, R7 ;  /* 0x0000002500187c10 */ /* 0x001fe2000fffe007 */
[----:B------:R-:W-:Y:S06]  /*14be0*/  BRA `(.L_x_10547) ;  /* 0x0000004000247947 */ /* 0x000fec0003800000 */
.L_x_10546:
        /* <DEDUP_REMOVED lines=13> */
[----:B------:R-:W-:Y:S02]  /*14cc0*/  IMAD.U32 R10, RZ, RZ, UR4 ;  /* 0x00000004ff0a7e24 */ /* 0x000fe4000f8e00ff */
[----:B------:R-:W-:Y:S02]  /*14cd0*/  IMAD.U32 R11, RZ, RZ, UR5 ;  /* 0x00000005ff0b7e24 */ /* 0x000fe4000f8e00ff */
[----:B------:R-:W-:Y:S02]  /*14ce0*/  IMAD.MOV.U32 R8, RZ, RZ, 0x70 ;  /* 0x00000070ff087424 */ /* 0x000fe400078e00ff */
[----:B--2---:R-:W-:Y:S02]  /*14cf0*/  IMAD.MOV.U32 R12, RZ, RZ, 0x1 ;  /* 0x00000001ff0c7424 */ /* 0x004fe400078e00ff */
[----:B------:R-:W-:-:S07]  /*14d00*/  IMAD.MOV.U32 R13, RZ, RZ, RZ ;  /* 0x000000ffff0d7224 */ /* 0x000fce00078e00ff */
[----:B------:R-:W-:-:S07]  /*14d10*/  LEPC R20, `(.L_x_10549) ;  /* 0x000000001014794e */ /* 0x000fce0000000000 */
[----:B-1----:R-:W-:Y:S05]  /*14d20*/  CALL.ABS.NOINC R2 ;  /* 0x0000000002007343 */ /* 0x002fea0003c00000 */
.L_x_10549:
[----:B------:R-:W-:Y:S05]  /*14d30*/  BSYNC B6 ;  /* 0x0000000000067941 */ /* 0x000fea0003800000 */
.L_x_10548:
        /* <DEDUP_REMOVED lines=13> */
[----:B------:R-:W-:Y:S02]  /*14e10*/  IMAD.U32 R10, RZ, RZ, UR4 ;  /* 0x00000004ff0a7e24 */ /* 0x000fe4000f8e00ff */
[----:B------:R-:W-:Y:S02]  /*14e20*/  IMAD.U32 R11, RZ, RZ, UR5 ;  /* 0x00000005ff0b7e24 */ /* 0x000fe4000f8e00ff */
[----:B------:R-:W-:Y:S02]  /*14e30*/  IMAD.MOV.U32 R8, RZ, RZ, 0x70 ;  /* 0x00000070ff087424 */ /* 0x000fe400078e00ff */
[----:B--2---:R-:W-:Y:S02]  /*14e40*/  IMAD.MOV.U32 R12, RZ, RZ, 0x1 ;  /* 0x00000001ff0c7424 */ /* 0x004fe400078e00ff */
[----:B---3--:R-:W-:-:S07]  /*14e50*/  IMAD.MOV.U32 R13, RZ, RZ, RZ ;  /* 0x000000ffff0d7224 */ /* 0x008fce00078e00ff */
[----:B------:R-:W-:-:S07]  /*14e60*/  LEPC R20, `(.L_x_10552) ;  /* 0x000000001014794e */ /* 0x000fce0000000000 */
[----:B----4-:R-:W-:Y:S05]  /*14e70*/  CALL.ABS.NOINC R2 ;  /* 0x0000000002007343 */ /* 0x010fea0003c00000 */
.L_x_10552:
        /* <DEDUP_REMOVED lines=15> */
.L_x_10551:
[----:B------:R-:W-:Y:S05]  /*14f70*/  BSYNC B6 ;  /* 0x0000000000067941 */ /* 0x000fea0003800000 */
.L_x_10550:
[----:B------:R-:W-:Y:S01]  /*14f80*/  ULDC.64 UR4, c[0x0][0x9f8] ;  /* 0x00027e0000047ab9 */ /* 0x000fe20000000a00 */
[----:B------:R-:W-:Y:S01]  /*14f90*/  IMAD.MOV.U32 R23, RZ, RZ, R27 ;  /* 0x000000ffff177224 */ /* 0x000fe200078e001b */
[----:B------:R-:W-:-:S04]  /*14fa0*/  ISETP.NE.U32.AND P0, PT, RZ, UR4, PT ;  /* 0x00000004ff007c0c */ /* 0x000fc8000bf05070 */
[----:B------:R-:W-:Y:S01]  /*14fb0*/  ISETP.NE.AND.EX P0, PT, RZ, UR5, PT, P0 ;  /* 0x00000005ff007c0c */ /* 0x000fe2000bf05300 */
[----:B------:R-:W-:-:S12]  /*14fc0*/  ULDC.64 UR4, c[0x0][0xa08] ;  /* 0x0002820000047ab9 */ /* 0x000fd80000000a00 */
[----:B------:R-:W3:Y:S02]  /*14fd0*/  @P0 LDC.64 R2, c[0x0][0x9f8] ;  /* 0x00027e00ff020b82 */ /* 0x000ee40000000a00 */
[----:B---3--:R-:W-:-:S05]  /*14fe0*/  @P0 IMAD.WIDE R2, R27, 0x4, R2 ;  /* 0x000000041b020825 */ /* 0x008fca00078e0202 */
[----:B------:R3:W4:Y:S01]  /*14ff0*/  @P0 LDG.E R23, desc[UR52][R2.64] ;  /* 0x0000003402170981 */ /* 0x000722000c1e1900 */
[----:B------:R-:W-:Y:S01]  /*15000*/  VIADD R22, R22, 0xffffffff ;  /* 0xffffffff16167836 */ /* 0x000fe20000000000 */
[----:B---3--:R-:W3:Y:S02]  /*15010*/  LDC.64 R2, c[0x0][0x418] ;  /* 0x00010600ff027b82 */ /* 0x008ee40000000a00 */
[----:B---3--:R-:W-:Y:S01]  /*15020*/  LOP3.LUT P0, RZ, R2, UR4, RZ, 0xfc, !PT ;  /* 0x0000000402ff7c12 */ /* 0x008fe2000f80fcff */
[----:B------:R-:W-:-:S03]  /*15030*/  UMOV UR4, 0xffffffff ;  /* 0xffffffff00047882 */ /* 0x000fc60000000000 */
[----:B------:R-:W-:Y:S02]  /*15040*/  LOP3.LUT P0, RZ, R3, UR5, RZ, 0xfc, P0 ;  /* 0x0000000503ff7c12 */ /* 0x000fe4000800fcff */
[----:B----4-:R-:W-:Y:S02]  /*15050*/  SHF.R.S32.HI R25, RZ, 0x1f, R23 ;  /* 0x0000001fff197819 */ /* 0x010fe40000011417 */
[----:B------:R-:W-:Y:S01]  /*15060*/  SEL R19, R23, RZ, !P0 ;  /* 0x000000ff17137207 */ /* 0x000fe20004000000 */
[----:B------:R-:W-:Y:S08]  /*15070*/  BRA.DIV UR4, `(.L_x_10553) ;  /* 0x0000005204d47947 */ /* 0x000ff0000b800000 */
[----:B------:R-:W3:Y:S02]  /*15080*/  S2R R0, SR_TID.X ;  /* 0x0000000000007919 */ /* 0x000ee40000002100 */
[----:B---3--:R-:W-:-:S04]  /*15090*/  SHF.R.U32.HI R0, RZ, 0x5, R0 ;  /* 0x00000005ff007819 */ /* 0x008fc80000011600 */
[----:B------:R-:W-:-:S05]  /*150a0*/  LOP3.LUT R0, R0, 0x3, RZ, 0xc0, !PT ;  /* 0x0000000300007812 */ /* 0x000fca00078ec0ff */
[----:B------:R3:W4:Y:S02]  /*150b0*/  SHFL.IDX PT, R14, R0, RZ, 0x1f ;  /* 0x00001fff000e7589 */ /* 0x00072400000e0000 */
.L_x_10661:
[----:B---3--:R-:W3:Y:S01]  /*150c0*/  LDL.LU R0, [R1] ;  /* 0x0000000001007983 */ /* 0x008ee20000300800 */
[----:B------:R-:W-:Y:S02]  /*150d0*/  PLOP3.LUT P1, PT, PT, PT, PT, 0x8, 0x0 ;  /* 0x000000000000781c */ /* 0x000fe40003f2e170 */
[----:B----4-:R-:W-:Y:S02]  /*150e0*/  ISETP.NE.AND P0, PT, R14, RZ, PT ;  /* 0x000000ff0e00720c */ /* 0x010fe40003f05270 */
[----:B---3--:R-:W-:-:S09]  /*150f0*/  LOP3.LUT R0, R0, 0xfffffffe, RZ, 0xc0, !PT ;  /* 0xfffffffe00007812 */ /* 0x008fd200078ec0ff */
[----:B------:R-:W-:-:S05]  /*15100*/  @P1 LOP3.LUT R0, R0, 0x1, RZ, 0xfc, !PT ;  /* 0x0000000100001812 */ /* 0x000fca00078efcff */
[----:B------:R3:W-:Y:S01]  /*15110*/  STL [R1], R0 ;  /* 0x0000000001007387 */ /* 0x0007e20000100800 */
[----:B------:R-:W-:Y:S05]  /*15120*/  @P0 BRA `(.L_x_10554) ;  /* 0x0000000400200947 */ /* 0x000fea0003800000 */
[----:B------:R-:W-:-:S03]  /*15130*/  UMOV UR4, 0xffffffff ;  /* 0xffffffff00047882 */ /* 0x000fc60000000000 */
[----:B------:R-:W-:Y:S05]  /*15140*/  BRA.DIV UR4, `(.L_x_10555) ;  /* 0x0000005204d47947 */ /* 0x000fea000b800000 */
[----:B------:R-:W-:-:S13]  /*15150*/  ELECT P6, URZ, PT ;  /* 0x00000000003f782f */ /* 0x000fda00038c0000 */
.L_x_10664:
[----:B------:R-:W-:Y:S05]  /*15160*/  @!P6 BRA `(.L_x_10554) ;  /* 0x000000040010e947 */ /* 0x000fea0003800000 */
[----:B------:R-:W-:-:S04]  /*15170*/  ISETP.NE.U32.AND P0, PT, R2, RZ, PT ;  /* 0x000000ff0200720c */ /* 0x000fc80003f05070 */
[----:B------:R-:W-:-:S13]  /*15180*/  ISETP.NE.AND.EX P0, PT, R3, RZ, PT, P0 ;  /* 0x000000ff0300720c */ /* 0x000fda0003f05300 */
[----:B------:R-:W-:Y:S05]  /*15190*/  @!P0 BRA `(.L_x_10556) ;  /* 0x0000000000448947 */ /* 0x000fea0003800000 */
[----:B------:R-:W4:Y:S01]  /*151a0*/  LDC R6, c[0x0][0x43c] ;  /* 0x00010f00ff067b82 */ /* 0x000f220000000800 */
[----:B------:R-:W-:Y:S01]  /*151b0*/  ULDC.64 UR4, c[0x0][0x428] ;  /* 0x00010a0000047ab9 */ /* 0x000fe20000000a00 */
[----:B----4-:R-:W-:-:S13]  /*151c0*/  ISETP.NE.AND P0, PT, R6, 0x1, PT ;  /* 0x000000010600780c */ /* 0x010fda0003f05270 */
[----:B01----:R-:W3:Y:S02]  /*151d0*/  @P0 LDC.64 R4, c[0x0][0x440] ;  /* 0x00011000ff040b82 */ /* 0x003ee40000000a00 */
[----:B---3--:R-:W-:-:S04]  /*151e0*/  @P0 IMAD.HI.U32 R0, R22, R4, RZ ;  /* 0x0000000416000227 */ /* 0x008fc800078e00ff */
        /* <DEDUP_REMOVED lines=12> */
.L_x_10556:
[----:B---3--:R-:W-:Y:S01]  /*152b0*/  IMAD R0, R18, 0x8, R17 ;  /* 0x0000000812007824 */ /* 0x008fe200078e0211 */
[----:B----4-:R-:W-:-:S04]  /*152c0*/  SHF.L.U32 R2, R28, 0x1f, RZ ;  /* 0x0000001f1c027819 */ /* 0x010fc800000006ff */
[----:B------:R-:W3:Y:S02]  /*152d0*/  SYNCS.PHASECHK.TRANS64.TRYWAIT P0, [R0+URZ+0x2d840], R2 ;  /* 0x02d84002000075a7 */ /* 0x000ee4000800017f */
[----:B---3--:R-:W-:Y:S05]  /*152e0*/  @!P0 BRA `(.L_x_10557) ;  /* 0x00000050008c8947 */ /* 0x008fea0003800000 */
.L_x_10665:
        /* <DEDUP_REMOVED lines=11> */
.L_x_10558:
[----:B---3--:R-:W3:Y:S01]  /*153a0*/  LDL.LU R2, [R1] ;  /* 0x0000000001027983 */ /* 0x008ee20000300800 */
[----:B------:R-:W-:Y:S01]  /*153b0*/  R2UR UR9, R0 ;  /* 0x00000000000972ca */ /* 0x000fe200000e0000 */
[----:B------:R-:W-:Y:S01]  /*153c0*/  IMAD R0, R18, 0x6000, R17 ;  /* 0x0000600012007824 */ /* 0x000fe200078e0211 */
        /* <DEDUP_REMOVED lines=11> */
[----:B------:R-:W-:-:S04]  /*15480*/  UIADD3 UR9, UR9, 0x2d830, URZ ;  /* 0x0002d83009097890 */ /* 0x000fc8000fffe03f */
[----:B------:R-:W-:Y:S02]  /*15490*/  ULEA UR11, UR11, UR5, 0x7 ;  /* 0x000000050b0b7291 */ /* 0x000fe4000f8e383f */
[----:B------:R-:W-:Y:S02]  /*154a0*/  UIADD3 UR14, UR8, 0x15400, URZ ;  /* 0x00015400080e7890 */ /* 0x000fe4000fffe03f */
[----:B------:R-:W-:Y:S02]  /*154b0*/  UIADD3.X UR5, URZ, UR39, URZ, UP0, !UPT ;  /* 0x000000273f057290 */ /* 0x000fe400087fe43f */
[----:B------:R-:W-:Y:S02]  /*154c0*/  UIADD3 UR15, UR8, 0x17400, URZ ;  /* 0x00017400080f7890 */ /* 0x000fe4000fffe03f */
[----:B------:R-:W-:-:S03]  /*154d0*/  UIADD3 UR17, UR8, 0x19400, URZ ;  /* 0x0001940008117890 */ /* 0x000fc6000fffe03f */
[----:B------:R-:W-:Y:S01]  /*154e0*/  UMOV UR8, UR14 ;  /* 0x0000000e00087c82 */ /* 0x000fe20008000000 */
[----:B------:R-:W-:Y:S01]  /*154f0*/  UMOV UR14, 0x40 ;  /* 0x00000040000e7882 */ /* 0x000fe20000000000 */
[----:B------:R4:W-:Y:S02]  /*15500*/  UTMALDG.4D [UR8], [UR4], desc[UR6] ;  /* 0x00000608040075b4 */ /* 0x0009e40008019000 */
[----:B----4-:R-:W-:Y:S01]  /*15510*/  UMOV UR8, UR15 ;  /* 0x0000000f00087c82 */ /* 0x010fe20008000000 */
[----:B------:R-:W-:Y:S02]  /*15520*/  UMOV UR10, UR16 ;  /* 0x00000010000a7c82 */ /* 0x000fe40008000000 */
[----:B------:R4:W-:Y:S02]  /*15530*/  UTMALDG.4D [UR8], [UR4], desc[UR6] ;  /* 0x00000608040075b4 */ /* 0x0009e40008019000 */
[----:B----4-:R-:W-:Y:S01]  /*15540*/  UMOV UR8, UR17 ;  /* 0x0000001100087c82 */ /* 0x010fe20008000000 */
[----:B------:R-:W-:-:S02]  /*15550*/  UMOV UR10, UR14 ;  /* 0x0000000e000a7c82 */ /* 0x000fc40008000000 */
[----:B------:R4:W-:Y:S01]  /*15560*/  UTMALDG.4D [UR8], [UR4], desc[UR6] ;  /* 0x00000608040075b4 */ /* 0x0009e20008019000 */
[----:B---3--:R-:W-:-:S04]  /*15570*/  LOP3.LUT R2, R2, 0xfffffffe, RZ, 0xc0, !PT ;  /* 0xfffffffe02027812 */ /* 0x008fc800078ec0ff */
[----:B------:R-:W-:-:S05]  /*15580*/  @P0 LOP3.LUT R2, R2, 0x1, RZ, 0xfc, !PT ;  /* 0x0000000102020812 */ /* 0x000fca00078efcff */
[----:B------:R4:W-:Y:S01]  /*15590*/  STL [R1], R2 ;  /* 0x0000000201007387 */ /* 0x0009e20000100800 */
[----:B------:R-:W-:Y:S01]  /*155a0*/  NOP ;  /* 0x0000000000007918 */ /* 0x000fe20000000000 */
.L_x_10554:
[----:B------:R-:W5:Y:S01]  /*155b0*/  LDL.LU R3, [R1+0x10] ;  /* 0x0000100001037983 */ /* 0x000f620000300800 */
[----:B------:R-:W-:Y:S05]  /*155c0*/  WARPSYNC.ALL ;  /* 0x0000000000007948 */ /* 0x000fea0003800000 */
[----:B----4-:R-:W-:Y:S01]  /*155d0*/  ULDC.64 UR4, c[0x0][0x298] ;  /* 0x0000a60000047ab9 */ /* 0x010fe20000000a00 */
[----:B---3--:R-:W-:Y:S01]  /*155e0*/  VIADD R0, R17, 0xc400 ;  /* 0x0000c40011007836 */ /* 0x008fe20000000000 */
[----:B------:R-:W-:Y:S01]  /*155f0*/  ULDC.64 UR6, c[0x0][0xa00] ;  /* 0x0002800000067ab9 */ /* 0x000fe20000000a00 */
[----:B------:R-:W-:Y:S01]  /*15600*/  BSSY B6, `(.L_x_10559) ;  /* 0x0000022000067945 */ /* 0x000fe20003800000 */
[----:B------:R-:W-:Y:S01]  /*15610*/  BAR.SYNC.DEFER_BLOCKING 0x8, 0x200 ;  /* 0x0208000000007b1d */ /* 0x000fe20000010000 */
[----:B------:R-:W-:-:S02]  /*15620*/  ISETP.NE.U32.AND P0, PT, RZ, UR6, PT ;  /* 0x00000006ff007c0c */ /* 0x000fc4000bf05070 */
[----:B------:R-:W-:Y:S02]  /*15630*/  LOP3.LUT P1, RZ, R0, 0x1bf, RZ, 0xc0, !PT ;  /* 0x000001bf00ff7812 */ /* 0x000fe4000782c0ff */
[----:B------:R-:W-:Y:S02]  /*15640*/  ISETP.NE.AND.EX P0, PT, RZ, UR7, PT, P0 ;  /* 0x00000007ff007c0c */ /* 0x000fe4000bf05300 */
[----:B-----5:R-:W-:Y:S01]  /*15650*/  SHF.R.S32.HI R2, RZ, 0x1f, R3 ;  /* 0x0000001fff027819 */ /* 0x020fe20000011403 */
[----:B01----:R-:W-:-:S04]  /*15660*/  IMAD.WIDE.U32 R4, R3, UR4, RZ ;  /* 0x0000000403047c25 */ /* 0x003fc8000f8e00ff */
[----:B------:R-:W-:Y:S01]  /*15670*/  IMAD R2, R2, UR4, RZ ;  /* 0x0000000402027c24 */ /* 0x000fe2000f8e02ff */
[----:B------:R0:W-:Y:S03]  /*15680*/  STL.64 [R1+0x28], R4 ;  /* 0x0000280401007387 */ /* 0x0001e60000100a00 */
[----:B------:R-:W-:Y:S01]  /*15690*/  IMAD R0, R3, UR5, R2 ;  /* 0x0000000503007c24 */ /* 0x000fe2000f8e0202 */
[----:B------:R-:W-:-:S03]  /*156a0*/  SHF.R.S32.HI R2, RZ, 0x1f, R27 ;  /* 0x0000001fff027819 */ /* 0x000fc6000001141b */
[----:B------:R-:W-:Y:S01]  /*156b0*/  IMAD.IADD R3, R5, 0x1, R0 ;  /* 0x0000000105037824 */ /* 0x000fe200078e0200 */
[----:B------:R-:W-:Y:S02]  /*156c0*/  SEL R0, R27, RZ, !P0 ;  /* 0x000000ff1b007207 */ /* 0x000fe40004000000 */
[----:B------:R-:W-:Y:S02]  /*156d0*/  SEL R2, R2, RZ, !P0 ;  /* 0x000000ff02027207 */ /* 0x000fe40004000000 */
        /* <DEDUP_REMOVED lines=19> */
[----:B0-----:R-:W-:Y:S05]  /*15810*/  CALL.ABS.NOINC R2 ;  /* 0x0000000002007343 */ /* 0x001fea0003c00000 */
.L_x_10560:
[----:B------:R-:W-:Y:S05]  /*15820*/  BSYNC B6 ;  /* 0x0000000000067941 */ /* 0x000fea0003800000 */
.L_x_10559:
[----:B------:R-:W3:Y:S01]  /*15830*/  LDL.LU R20, [R1+0x34] ;  /* 0x0000340001147983 */ /* 0x000ee20000300800 */
[----:B------:R-:W-:Y:S01]  /*15840*/  ULDC.64 UR6, c[0x0][0x2e0] ;  /* 0x0000b80000067ab9 */ /* 0x000fe20000000a00 */
[----:B------:R-:W-:Y:S01]  /*15850*/  ULDC.64 UR4, c[0x0][0x2d8] ;  /* 0x0000b60000047ab9 */ /* 0x000fe20000000a00 */
[----:B------:R-:W1:Y:S01]  /*15860*/  LDC R9, c[0x0][0x448] ;  /* 0x00011200ff097b82 */ /* 0x000e620000000800 */
[----:B0-----:R-:W3:Y:S01]  /*15870*/  LDL.LU.64 R2, [R1+0x28] ;  /* 0x0000280001027983 */ /* 0x001ee20000300a00 */
[----:B------:R-:W-:-:S03]  /*15880*/  ULDC.64 UR8, c[0x0][0x280] ;  /* 0x0000a00000087ab9 */ /* 0x000fc60000000a00 */
[----:B------:R-:W4:Y:S04]  /*15890*/  LDL.LU R21, [R1+0x38] ;  /* 0x0000380001157983 */ /* 0x000f280000300800 */
[----:B------:R-:W2:Y:S04]  /*158a0*/  LDL.LU R4, [R1+0x10] ;  /* 0x0000100001047983 */ /* 0x000ea80000300800 */
[----:B------:R-:W2:Y:S01]  /*158b0*/  LDL R10, [R1+0x8] ;  /* 0x00000800010a7983 */ /* 0x000ea20000100800 */
[----:B------:R-:W0:Y:S01]  /*158c0*/  S2R R11, SR_TID.X ;  /* 0x00000000000b7919 */ /* 0x000e220000002100 */
[----:B-1----:R-:W-:-:S13]  /*158d0*/  ISETP.NE.AND P1, PT, R9, 0x1, PT ;  /* 0x000000010900780c */ /* 0x002fda0003f25270 */
[----:B------:R-:W1:Y:S08]  /*158e0*/  @P1 LDC R6, c[0x0][0x450] ;  /* 0x00011400ff061b82 */ /* 0x000e700000000800 */
[----:B------:R-:W1:Y:S01]  /*158f0*/  @P1 LDC R8, c[0x0][0x450] ;  /* 0x00011400ff081b82 */ /* 0x000e620000000800 */
[----:B---3--:R-:W-:Y:S02]  /*15900*/  IMAD.MOV.U32 R3, RZ, RZ, R20 ;  /* 0x000000ffff037224 */ /* 0x008fe400078e0014 */
[----:B------:R-:W3:Y:S01]  /*15910*/  S2R R20, SR_TID.X ;  /* 0x0000000000147919 */ /* 0x000ee20000002100 */
[----:B----4-:R-:W-:-:S02]  /*15920*/  IMAD R0, R21, UR6, RZ ;  /* 0x0000000615007c24 */ /* 0x010fc4000f8e02ff */
[----:B------:R-:W-:-:S04]  /*15930*/  IMAD.WIDE.U32 R2, R16, UR4, R2 ;  /* 0x0000000410027c25 */ /* 0x000fc8000f8e0002 */
[----:B------:R-:W-:Y:S01]  /*15940*/  IMAD R3, R16, UR5, R3 ;  /* 0x0000000510037c24 */ /* 0x000fe2000f8e0203 */
[----:B------:R-:W-:Y:S01]  /*15950*/  ULDC.64 UR4, c[0x0][0x2d0] ;  /* 0x0000b40000047ab9 */ /* 0x000fe20000000a00 */
[C---:B--2---:R-:W-:Y:S02]  /*15960*/  IMAD R0, R4.reuse, UR7, R0 ;  /* 0x0000000704007c24 */ /* 0x044fe4000f8e0200 */
[----:B------:R-:W-:Y:S01]  /*15970*/  IMAD.WIDE.U32 R2, R4, UR6, R2 ;  /* 0x0000000604027c25 */ /* 0x000fe2000f8e0002 */
        /* <DEDUP_REMOVED lines=8> */
[----:B------:R-:W-:Y:S01]  /*15a00*/  IMAD.IADD R0, R20, 0x1, R10 ;  /* 0x0000000114007824 */ /* 0x000fe200078e020a */
[----:B------:R-:W-:Y:S01]  /*15a10*/  LOP3.LUT R21, R21, 0x18, RZ, 0xc0, !PT ;  /* 0x0000001815157812 */ /* 0x000fe200078ec0ff */
[----:B------:R-:W-:Y:S02]  /*15a20*/  IMAD.SHL.U32 R20, R11, 0x8, RZ ;  /* 0x000000080b147824 */ /* 0x000fe400078e00ff */
[----:B--2---:R-:W-:-:S03]  /*15a30*/  @P1 IMAD.HI.U32 R5, R0, R4, RZ ;  /* 0x0000000400051227 */ /* 0x004fc600078e00ff */
[----:B------:R-:W-:Y:S01]  /*15a40*/  LOP3.LUT R20, R20, 0x18, RZ, 0xc0, !PT ;  /* 0x0000001814147812 */ /* 0x000fe200078ec0ff */
[----:B------:R-:W-:Y:S01]  /*15a50*/  IMAD.MOV.U32 R4, RZ, RZ, R0 ;  /* 0x000000ffff047224 */ /* 0x000fe200078e0000 */
[----:B-1----:R-:W-:Y:S02]  /*15a60*/  @P1 SHF.R.U32.HI R4, RZ, R6, R5 ;  /* 0x00000006ff041219 */ /* 0x002fe40000011605 */
[C---:B------:R-:W-:Y:S02]  /*15a70*/  LOP3.LUT R12, R20.reuse, 0x20, RZ, 0xfc, !PT ;  /* 0x00000020140c7812 */ /* 0x040fe400078efcff */
[----:B------:R-:W-:Y:S01]  /*15a80*/  LOP3.LUT R11, R20, 0x40, RZ, 0xfc, !PT ;  /* 0x00000040140b7812 */ /* 0x000fe200078efcff */
[--C-:B------:R-:W-:Y:S01]  /*15a90*/  IMAD.MOV R6, RZ, RZ, -R4.reuse ;  /* 0x000000ffff067224 */ /* 0x100fe200078e0a04 */
[----:B------:R0:W5:Y:S01]  /*15aa0*/  LDL R20, [R1+0x4] ;  /* 0x0000040001147983 */ /* 0x0001620000100800 */
[----:B------:R-:W-:Y:S02]  /*15ab0*/  SHF.R.S32.HI R5, RZ, 0x1f, R4 ;  /* 0x0000001fff057819 */ /* 0x000fe40000011404 */
[----:B------:R-:W-:-:S02]  /*15ac0*/  IMAD R6, R9, R6, R0 ;  /* 0x0000000609067224 */ /* 0x000fc400078e0200 */
[----:B------:R-:W-:Y:S02]  /*15ad0*/  VIADD R0, R0, 0x80 ;  /* 0x0000008000007836 */ /* 0x000fe40000000000 */
[----:B------:R-:W-:-:S04]  /*15ae0*/  IMAD R5, R5, UR4, RZ ;  /* 0x0000000405057c24 */ /* 0x000fc8000f8e02ff */
[C---:B------:R-:W-:Y:S02]  /*15af0*/  IMAD R7, R4.reuse, UR5, R5 ;  /* 0x0000000504077c24 */ /* 0x040fe4000f8e0205 */
[----:B------:R-:W-:-:S04]  /*15b00*/  IMAD.WIDE.U32 R4, R4, UR4, R2 ;  /* 0x0000000404047c25 */ /* 0x000fc8000f8e0002 */
[----:B------:R-:W-:Y:S01]  /*15b10*/  IMAD.IADD R5, R5, 0x1, R7 ;  /* 0x0000000105057824 */ /* 0x000fe200078e0207 */
[----:B------:R-:W-:Y:S01]  /*15b20*/  SHF.R.S32.HI R7, RZ, 0x1f, R6 ;  /* 0x0000001fff077819 */ /* 0x000fe20000011406 */
[----:B------:R-:W-:-:S04]  /*15b30*/  IMAD.WIDE.U32 R4, R6, UR6, R4 ;  /* 0x0000000606047c25 */ /* 0x000fc8000f8e0004 */
[----:B------:R-:W-:-:S04]  /*15b40*/  IMAD R7, R7, UR6, RZ ;  /* 0x0000000607077c24 */ /* 0x000fc8000f8e02ff */
[----:B------:R-:W-:Y:S01]  /*15b50*/  IMAD R7, R6, UR7, R7 ;  /* 0x0000000706077c24 */ /* 0x000fe2000f8e0207 */
[----:B------:R-:W-:-:S03]  /*15b60*/  LEA R6, P0, R4, UR8, 0x1 ;  /* 0x0000000804067c11 */ /* 0x000fc6000f8008ff */
[----:B------:R-:W-:Y:S02]  /*15b70*/  IMAD.IADD R5, R5, 0x1, R7 ;  /* 0x0000000105057824 */ /* 0x000fe400078e0207 */
[----:B------:R-:W1:Y:S03]  /*15b80*/  @P1 LDC R7, c[0x0][0x44c] ;  /* 0x00011300ff071b82 */ /* 0x000e660000000800 */
[----:B------:R-:W-:Y:S01]  /*15b90*/  LEA.HI.X R4, R4, UR9, R5, 0x1, P0 ;  /* 0x0000000904047c11 */ /* 0x000fe200080f0c05 */
[----:B------:R-:W-:Y:S02]  /*15ba0*/  IMAD.MOV.U32 R5, RZ, RZ, R0 ;  /* 0x000000ffff057224 */ /* 0x000fe400078e0000 */
[----:B-1----:R-:W-:-:S05]  /*15bb0*/  @P1 IMAD.HI.U32 R7, R0, R7, RZ ;  /* 0x0000000700071227 */ /* 0x002fca00078e00ff */
        /* <DEDUP_REMOVED lines=9> */
[----:B------:R-:W-:Y:S02]  /*15c50*/  SHF.R.S32.HI R5, RZ, 0x1f, R0 ;  /* 0x0000001fff057819 */ /* 0x000fe40000011400 */
[----:B------:R-:W-:Y:S01]  /*15c60*/  ISETP.GE.AND P1, PT, R12, UR4, PT ;  /* 0x000000040c007c0c */ /* 0x000fe2000bf26270 */
[----:B------:R-:W-:Y:S01]  /*15c70*/  IMAD.IADD R3, R3, 0x1, R7 ;  /* 0x0000000103037824 */ /* 0x000fe200078e0207 */
[----:B------:R-:W-:Y:S01]  /*15c80*/  ISETP.GE.AND P0, PT, R11, UR4, PT ;  /* 0x000000040b007c0c */ /* 0x000fe2000bf06270 */
[----:B------:R-:W-:-:S02]  /*15c90*/  IMAD R5, R5, UR6, RZ ;  /* 0x0000000605057c24 */ /* 0x000fc4000f8e02ff */
[----:B------:R-:W-:-:S04]  /*15ca0*/  IMAD.WIDE.U32 R2, R0, UR6, R2 ;  /* 0x0000000600027c25 */ /* 0x000fc8000f8e0002 */
[----:B------:R-:W-:Y:S01]  /*15cb0*/  IMAD R5, R0, UR7, R5 ;  /* 0x0000000700057c24 */ /* 0x000fe2000f8e0205 */
[----:B------:R-:W-:-:S03]  /*15cc0*/  LEA R8, P3, R2, UR8, 0x1 ;  /* 0x0000000802087c11 */ /* 0x000fc6000f8608ff */
[----:B------:R-:W-:Y:S01]  /*15cd0*/  IMAD.IADD R5, R3, 0x1, R5 ;  /* 0x0000000103057824 */ /* 0x000fe200078e0205 */
[----:B------:R-:W-:-:S04]  /*15ce0*/  UMOV UR4, 0xffffffff ;  /* 0xffffffff00047882 */ /* 0x000fc80000000000 */
[----:B------:R-:W-:Y:S01]  /*15cf0*/  LEA.HI.X R7, R2, UR9, R5, 0x1, P3 ;  /* 0x0000000902077c11 */ /* 0x000fe200098f0c05 */
[----:B0-----:R-:W-:Y:S06]  /*15d00*/  BRA.DIV UR4, `(.L_x_10561) ;  /* 0x0000004a04187947 */ /* 0x001fec000b800000 */
[----:B------:R-:W0:Y:S02]  /*15d10*/  S2R R3, SR_TID.X ;  /* 0x0000000000037919 */ /* 0x000e240000002100 */
[----:B0-----:R-:W-:Y:S02]  /*15d20*/  LOP3.LUT R10, R3, 0x7f, RZ, 0xc0, !PT ;  /* 0x0000007f030a7812 */ /* 0x001fe400078ec0ff */
[----:B------:R-:W2:Y:S04]  /*15d30*/  LDL.LU R3, [R1+0xc] ;  /* 0x00000c0001037983 */ /* 0x000ea80000300800 */
[----:B------:R-:W3:Y:S01]  /*15d40*/  LDL.LU R11, [R1+0x8] ;  /* 0x00000800010b7983 */ /* 0x000ee20000300800 */
[----:B------:R-:W-:-:S03]  /*15d50*/  SHF.R.U32.HI R10, RZ, 0x2, R10 ;  /* 0x00000002ff0a7819 */ /* 0x000fc6000001160a */
[----:B------:R-:W-:Y:S01]  /*15d60*/  SHFL.IDX PT, R2, R4, RZ, 0x1c1f ;  /* 0x001c1fff04027589 */ /* 0x000fe200000e0000 */
[----:B--2---:R-:W-:-:S03]  /*15d70*/  IMAD R5, R3, R9, RZ ;  /* 0x0000000903057224 */ /* 0x004fc600078e02ff */
[----:B------:R-:W0:Y:S01]  /*15d80*/  SHFL.IDX PT, R3, R6, RZ, 0x1c1f ;  /* 0x001c1fff06037589 */ /* 0x000e2200000e0000 */
[----:B---3--:R-:W-:-:S05]  /*15d90*/  IMAD.IADD R0, R10, 0x1, R11 ;  /* 0x000000010a007824 */ /* 0x008fca00078e020b */
        /* <DEDUP_REMOVED lines=35> */
[----:B0-----:R-:W0:Y:S01]  /*15fd0*/  SHFL.IDX PT, R3, R6, 0x3, 0x1c1f ;  /* 0x007c1f0006037f89 */ /* 0x001e2200000e0000 */
[----:B------:R-:W-:-:S05]  /*15fe0*/  VIADD R2, R0, 0x80 ;  /* 0x0000008000027836 */ /* 0x000fca0000000000 */
[----:B------:R-:W-:Y:S01]  /*15ff0*/  ISETP.GE.AND P3, PT, R2, R5, PT ;  /* 0x000000050200720c */ /* 0x000fe20003f66270 */
[----:B------:R-:W-:-:S05]  /*16000*/  VIADD R2, R0, 0x60 ;  /* 0x0000006000027836 */ /* 0x000fca0000000000 */
[----:B------:R-:W-:Y:S02]  /*16010*/  ISETP.GE.AND P4, PT, R2, R5, PT ;  /* 0x000000050200720c */ /* 0x000fe40003f86270 */
[----:B------:R-:W-:Y:S04]  /*16020*/  SHFL.IDX PT, R2, R7, RZ, 0x1c1f ;  /* 0x001c1fff07027589 */ /* 0x000fe800000e0000 */
[----:B------:R-:W-:Y:S07]  /*16030*/  SHFL.IDX PT, R7, R7, 0x1, 0x1c1f ;  /* 0x003c1f0007077f89 */ /* 0x000fee00000e0000 */
[----:B0-----:R-:W-:-:S05]  /*16040*/  @!P4 LEA R3, P5, R21, R3, 0x1 ;  /* 0x000000031503c211 */ /* 0x001fca00078a08ff */
[----:B------:R-:W-:Y:S02]  /*16050*/  @!P4 IMAD.X R9, RZ, RZ, R4, P5 ;  /* 0x000000ffff09c224 */ /* 0x000fe400028e0604 */
[----:B------:R-:W0:Y:S02]  /*16060*/  SHFL.IDX PT, R4, R8, RZ, 0x1c1f ;  /* 0x001c1fff08047589 */ /* 0x000e2400000e0000 */
[----:B0-----:R-:W-:-:S05]  /*16070*/  @!P3 LEA R4, P5, R21, R4, 0x1 ;  /* 0x000000041504b211 */ /* 0x001fca00078a08ff */
[----:B------:R-:W-:Y:S02]  /*16080*/  @!P3 IMAD.X R6, RZ, RZ, R2, P5 ;  /* 0x000000ffff06b224 */ /* 0x000fe400028e0602 */
[----:B------:R-:W-:Y:S02]  /*16090*/  @!P4 IMAD.MOV.U32 R2, RZ, RZ, R3 ;  /* 0x000000ffff02c224 */ /* 0x000fe400078e0003 */
[----:B------:R-:W-:-:S05]  /*160a0*/  @!P4 IMAD.MOV.U32 R3, RZ, RZ, R9 ;  /* 0x000000ffff03c224 */ /* 0x000fca00078e0009 */
[----:B------:R-:W-:Y:S04]  /*160b0*/  @!P4 LDGSTS.E.BYPASS.LTC128B.128 [R20+0xdc00], desc[UR52][R2.64], !P2 ;  /* 0x0dc000000214cfae */ /* 0x000fe8000d101d74 */
[----:B------:R-:W-:Y:S04]  /*160c0*/  @!P4 LDGSTS.E.BYPASS.LTC128B.128 [R20+0x10c00], desc[UR52][R2.64+0x40], !P1 ;  /* 0x10c000400214cfae */ /* 0x000fe8000c901d74 */
[----:B------:R0:W-:Y:S02]  /*160d0*/  @!P4 LDGSTS.E.BYPASS.LTC128B.128 [R20+0x13c00], desc[UR52][R2.64+0x80], !P0 ;  /* 0x13c000800214cfae */ /* 0x0001e4000c101d74 */
[----:B0-----:R-:W-:-:S02]  /*160e0*/  @!P3 IMAD.MOV.U32 R2, RZ, RZ, R4 ;  /* 0x000000ffff02b224 */ /* 0x001fc400078e0004 */
[----:B------:R-:W-:-:S05]  /*160f0*/  @!P3 IMAD.MOV.U32 R3, RZ, RZ, R6 ;  /* 0x000000ffff03b224 */ /* 0x000fca00078e0006 */
[----:B------:R-:W-:Y:S04]  /*16100*/  @!P3 LDGSTS.E.BYPASS.LTC128B.128 [R20+0xe400], desc[UR52][R2.64], !P2 ;  /* 0x0e4000000214bfae */ /* 0x000fe8000d101d74 */
[----:B------:R-:W-:Y:S04]  /*16110*/  @!P3 LDGSTS.E.BYPASS.LTC128B.128 [R20+0x11400], desc[UR52][R2.64+0x40], !P1 ;  /* 0x114000400214bfae */ /* 0x000fe8000c901d74 */
[----:B------:R0:W-:Y:S04]  /*16120*/  @!P3 LDGSTS.E.BYPASS.LTC128B.128 [R20+0x14400], desc[UR52][R2.64+0x80], !P0 ;  /* 0x144000800214bfae */ /* 0x0001e8000c101d74 */
[----:B0-----:R0:W1:Y:S02]  /*16130*/  SHFL.IDX PT, R2, R8, 0x1, 0x1c1f ;  /* 0x003c1f0008027f89 */ /* 0x00106400000e0000 */
.L_x_10678:
[----:B------:R-:W-:Y:S02]  /*16140*/  VIADD R0, R0, 0xa0 ;  /* 0x000000a000007836 */ /* 0x000fe40000000000 */
[----:B0-----:R-:W-:-:S03]  /*16150*/  VIADD R8, R17, 0x2d800 ;  /* 0x0002d80011087836 */ /* 0x001fc60000000000 */
        /* <DEDUP_REMOVED lines=11> */
.L_x_10562:
[----:B------:R-:W-:Y:S02]  /*16210*/  PLOP3.LUT P1, PT, P1, P0, PT, 0xa2, 0x0 ;  /* 0x000000000000781c */ /* 0x000fe40000f21472 */
[----:B------:R-:W-:-:S08]  /*16220*/  @P0 R2UR P1, UR4, R17 ;  /* 0x00000000110402ca */ /* 0x000fd00000020000 */
[----:B------:R-:W-:-:S05]  /*16230*/  @P0 PLOP3.LUT P0, PT, P1, PT, PT, 0x80, 0x0 ;  /* 0x000000000000081c */ /* 0x000fca0000f0f070 */
[----:B------:R-:W-:Y:S01]  /*16240*/  @!P1 SYNCS.ARRIVE.TRANS64.RED.A0T1 RZ, [UR4+0x2d800], RZ ;  /* 0x02d800ffffff99a7 */ /* 0x000fe20008200404 */
[----:B------:R-:W-:Y:S07]  /*16250*/  @!P1 ARRIVES.LDGSTSBAR.64.TRANSCNT [UR4+0x2d800] ;  /* 0x02d80000ff0099b0 */ /* 0x000fee0008000a84 */
[----:B------:R-:W-:Y:S05]  /*16260*/  @P0 BRA.U.ANY `(.L_x_10562) ;  /* 0xfffffffd00e80947 */ /* 0x000fea000393ffff */
[----:B0-----:R-:W2:Y:S02]  /*16270*/  LDL.LU R2, [R1+0x24] ;  /* 0x0000240001027983 */ /* 0x001ea40000300800 */
        /* <DEDUP_REMOVED lines=9> */
[----:B------:R-:W1:Y:S03]  /*16310*/  SYNCS.PHASECHK.TRANS64.TRYWAIT P0, [R17+URZ+0x2d820], R0 ;  /* 0x02d82000110075a7 */ /* 0x000e66000800017f */
[----:B01----:R-:W-:Y:S05]  /*16320*/  @!P0 BRA `(.L_x_10564) ;  /* 0x0000004800b48947 */ /* 0x003fea0003800000 */
.L_x_10679:
[----:B------:R-:W-:Y:S05]  /*16330*/  BSYNC B0 ;  /* 0x0000000000007941 */ /* 0x000fea0003800000 */
.L_x_10563:
[----:B------:R-:W0:Y:S01]  /*16340*/  LDL R2, [R1+0x1c] ;  /* 0x00001c0001027983 */ /* 0x000e220000100800 */
[----:B------:R-:W-:Y:S01]  /*16350*/  BSSY B0, `(.L_x_10565) ;  /* 0x0000233000007945 */ /* 0x000fe20003800000 */
[----:B0-----:R-:W-:-:S05]  /*16360*/  VIADD R0, R2, 0xfffffffe ;  /* 0xfffffffe02007836 */ /* 0x001fca0000000000 */
[----:B------:R-:W-:-:S13]  /*16370*/  ISETP.GE.AND P0, PT, R0, R29, PT ;  /* 0x0000001d0000720c */ /* 0x000fda0003f06270 */
[----:B------:R-:W-:Y:S05]  /*16380*/  @!P0 BRA `(.L_x_10566) ;  /* 0x0000002000bc8947 */ /* 0x000fea0003800000 */
[----:B------:R-:W2:Y:S04]  /*16390*/  LDL.LU R2, [R1+0x30] ;  /* 0x0000300001027983 */ /* 0x000ea80000300800 */
[----:B------:R-:W3:Y:S04]  /*163a0*/  LDL.LU R6, [R1+0x18] ;  /* 0x0000180001067983 */ /* 0x000ee80000300800 */
[----:B------:R-:W4:Y:S04]  /*163b0*/  LDL.LU R3, [R1+0x3c] ;  /* 0x00003c0001037983 */ /* 0x000f280000300800 */
[----:B------:R-:W5:Y:S04]  /*163c0*/  LDL.LU R5, [R1+0x14] ;  /* 0x0000140001057983 */ /* 0x000f680000300800 */
[----:B------:R-:W5:Y:S01]  /*163d0*/  LDL.LU R4, [R1+0x40] ;  /* 0x0000400001047983 */ /* 0x000f620000300800 */
[----:B------:R-:W-:Y:S01]  /*163e0*/  BSSY B2, `(.L_x_10567) ;  /* 0x00000c3000027945 */ /* 0x000fe20003800000 */
[----:B--2---:R-:W-:-:S04]  /*163f0*/  VIADD R2, R2, 0x1 ;  /* 0x0000000102027836 */ /* 0x004fc80000000000 */
[----:B---3--:R-:W-:Y:S01]  /*16400*/  IMAD R2, R2, R6, RZ ;  /* 0x0000000602027224 */ /* 0x008fe200078e02ff */
[----:B----4-:R-:W-:-:S04]  /*16410*/  LOP3.LUT R3, RZ, R3, RZ, 0x33, !PT ;  /* 0x00000003ff037212 */ /* 0x010fc800078e33ff */
[----:B------:R-:W-:-:S04]  /*16420*/  LOP3.LUT R2, RZ, R2, RZ, 0x33, !PT ;  /* 0x00000002ff027212 */ /* 0x000fc800078e33ff */
[----:B-----5:R-:W-:Y:S02]  /*16430*/  VIADDMNMX R2, R2, -R5, R3, !PT ;  /* 0x8000000502027246 */ /* 0x020fe40007800103 */
[----:B------:R-:W-:-:S04]  /*16440*/  LOP3.LUT R3, RZ, R4, RZ, 0x33, !PT ;  /* 0x00000004ff037212 */ /* 0x000fc800078e33ff */
[----:B------:R-:W-:Y:S02]  /*16450*/  VIMNMX R6, R2, R3, !PT ;  /* 0x0000000302067248 */ /* 0x000fe40007fe0100 */
[----:B------:R-:W-:-:S04]  /*16460*/  LOP3.LUT R3, RZ, R29, RZ, 0x33, !PT ;  /* 0x0000001dff037212 */ /* 0x000fc800078e33ff */
[----:B------:R-:W-:Y:S02]  /*16470*/  VIADDMNMX R10, R6, 0x2, R3, !PT ;  /* 0x00000002060a7846 */ /* 0x000fe40007800103 */
[----:B------:R-:W-:-:S05]  /*16480*/  LOP3.LUT R3, RZ, R6, RZ, 0x33, !PT ;  /* 0x00000006ff037212 */ /* 0x000fca00078e33ff */
        /* <DEDUP_REMOVED lines=11> */
[----:B--2---:R-:W-:-:S13]  /*16540*/  LOP3.LUT P1, RZ, R4, 0x1, RZ, 0xc0, !PT ;  /* 0x0000000104ff7812 */ /* 0x004fda000782c0ff */
        /* <DEDUP_REMOVED lines=23> */
.L_x_10571:
[----:B------:R-:W-:Y:S01]  /*166c0*/  IMAD R3, R7, 0x8, R17 ;  /* 0x0000000807037824 */ /* 0x000fe200078e0211 */
[----:B------:R-:W-:Y:S01]  /*166d0*/  SHF.L.U32 R2, R9, 0x1f, RZ ;  /* 0x0000001f09027819 */ /* 0x000fe200000006ff */
[----:B------:R-:W-:Y:S03]  /*166e0*/  BSSY B3, `(.L_x_10572) ;  /* 0x0000003000037945 */ /* 0x000fe60003800000 */
[----:B------:R-:W1:Y:S02]  /*166f0*/  SYNCS.PHASECHK.TRANS64.TRYWAIT P0, [R3+URZ+0x2d840], R2 ;  /* 0x02d84002030075a7 */ /* 0x000e64000800017f */
[----:B-1----:R-:W-:Y:S05]  /*16700*/  @!P0 BRA `(.L_x_10573) ;  /* 0x0000004400d08947 */ /* 0x002fea0003800000 */
.L_x_10680:
[----:B------:R-:W-:Y:S05]  /*16710*/  BSYNC B3 ;  /* 0x0000000000037941 */ /* 0x000fea0003800000 */
.L_x_10572:
        /* <DEDUP_REMOVED lines=12> */
.L_x_10575:
[----:B------:R-:W-:Y:S05]  /*167e0*/  BSYNC B3 ;  /* 0x0000000000037941 */ /* 0x000fea0003800000 */
.L_x_10574:
        /* <DEDUP_REMOVED lines=11> */
.L_x_10576:
        /* <DEDUP_REMOVED lines=16> */
.L_x_10577:
        /* <DEDUP_REMOVED lines=16> */
.L_x_10578:
        /* <DEDUP_REMOVED lines=15> */
.L_x_10681:
[----:B------:R-:W-:Y:S05]  /*16b90*/  BSYNC B3 ;  /* 0x0000000000037941 */ /* 0x000fea0003800000 */
.L_x_10579:
        /* <DEDUP_REMOVED lines=12> */
.L_x_10582:
[----:B------:R-:W-:Y:S05]  /*16c60*/  BSYNC B3 ;  /* 0x0000000000037941 */ /* 0x000fea0003800000 */
.L_x_10581:
        /* <DEDUP_REMOVED lines=11> */
.L_x_10583:
        /* <DEDUP_REMOVED lines=15> */
.L_x_10584:
        /* <DEDUP_REMOVED lines=15> */
.L_x_10585:
        /* <DEDUP_REMOVED lines=12> */
.L_x_10570:
[----:B------:R-:W-:Y:S05]  /*16fc0*/  BSYNC B1 ;  /* 0x0000000000017941 */ /* 0x000fea0003800000 */
.L_x_10569:
[----:B------:R-:W2:Y:S01]  /*16fd0*/  LDL.LU R0, [R1+0x1c] ;  /* 0x00001c0001007983 */ /* 0x000ea20000300800 */
[----:B------:R-:W-:Y:S02]  /*16fe0*/  IMAD.MOV.U32 R18, RZ, RZ, R7 ;  /* 0x000000ffff127224 */ /* 0x000fe400078e0007 */
[----:B------:R-:W-:Y:S02]  /*16ff0*/  IMAD.MOV.U32 R28, RZ, RZ, R9 ;  /* 0x000000ffff1c7224 */ /* 0x000fe400078e0009 */
[----:B--2---:R-:W-:-:S07]  /*17000*/  VIADD R0, R0, 0xfffffffd ;  /* 0xfffffffd00007836 */ /* 0x004fce0000000000 */
.L_x_10568:
[----:B------:R-:W-:Y:S05]  /*17010*/  BSYNC B2 ;  /* 0x0000000000027941 */ /* 0x000fea0003800000 */
.L_x_10567:
[----:B------:R-:W-:-:S05]  /*17020*/  VIADD R3, R10, 0xfffffffe ;  /* 0xfffffffe0a037836 */ /* 0x000fca0000000000 */
[----:B------:R-:W-:-:S13]  /*17030*/  ISETP.NE.AND P0, PT, R3, R6, PT ;  /* 0x000000060300720c */ /* 0x000fda0003f05270 */
[----:B------:R-:W-:Y:S05]  /*17040*/  @!P0 BRA `(.L_x_10566) ;  /* 0x00000014008c8947 */ /* 0x000fea0003800000 */
[----:B------:R-:W-:-:S07]  /*17050*/  IMAD.MOV.U32 R4, RZ, RZ, R19 ;  /* 0x000000ffff047224 */ /* 0x000fce00078e0013 */
.L_x_10620:
        /* <DEDUP_REMOVED lines=32> */
.L_x_10588:
[----:B------:R-:W-:Y:S01]  /*17260*/  IMAD R3, R6, 0x8, R17 ;  /* 0x0000000806037824 */ /* 0x000fe200078e0211 */
[----:B------:R-:W-:Y:S01]  /*17270*/  SHF.L.U32 R2, R7, 0x1f, RZ ;  /* 0x0000001f07027819 */ /* 0x000fe200000006ff */
[----:B------:R-:W-:Y:S03]  /*17280*/  BSSY B2, `(.L_x_10589) ;  /* 0x0000003000027945 */ /* 0x000fe60003800000 */
[----:B------:R-:W1:Y:S02]  /*17290*/  SYNCS.PHASECHK.TRANS64.TRYWAIT P0, [R3+URZ+0x2d840], R2 ;  /* 0x02d84002030075a7 */ /* 0x000e64000800017f */
[----:B-1----:R-:W-:Y:S05]  /*172a0*/  @!P0 BRA `(.L_x_10590) ;  /* 0x0000003c00108947 */ /* 0x002fea0003800000 */
.L_x_10682:
[----:B------:R-:W-:Y:S05]  /*172b0*/  BSYNC B2 ;  /* 0x0000000000027941 */ /* 0x000fea0003800000 */
.L_x_10589:
        /* <DEDUP_REMOVED lines=12> */
.L_x_10592:
[----:B------:R-:W-:Y:S05]  /*17380*/  BSYNC B2 ;  /* 0x0000000000027941 */ /* 0x000fea0003800000 */
.L_x_10591:
        /* <DEDUP_REMOVED lines=11> */
.L_x_10593:
        /* <DEDUP_REMOVED lines=16> */
.L_x_10594:
        /* <DEDUP_REMOVED lines=16> */
.L_x_10595:
        /* <DEDUP_REMOVED lines=15> */
.L_x_10683:
[----:B------:R-:W-:Y:S05]  /*17730*/  BSYNC B2 ;  /* 0x0000000000027941 */ /* 0x000fea0003800000 */
.L_x_10596:
        /* <DEDUP_REMOVED lines=11> */
.L_x_10599:
[----:B------:R-:W-:Y:S05]  /*177f0*/  BSYNC B2 ;  /* 0x0000000000027941 */ /* 0x000fea0003800000 */
.L_x_10598:
        /* <DEDUP_REMOVED lines=10> */
.L_x_10600:
        /* <DEDUP_REMOVED lines=15> */
.L_x_10601:
        /* <DEDUP_REMOVED lines=15> */
.L_x_10602:
        /* <DEDUP_REMOVED lines=12> */
.L_x_10587:
[----:B------:R-:W-:Y:S05]  /*17b40*/  BSYNC B1 ;  /* 0x0000000000017941 */ /* 0x000fea0003800000 */
.L_x_10586:
        /* <DEDUP_REMOVED lines=32> */
.L_x_10605:
[----:B------:R-:W-:Y:S01]  /*17d50*/  IMAD R2, R18, 0x8, R17 ;  /* 0x0000000812027824 */ /* 0x000fe200078e0211 */
[----:B------:R-:W-:Y:S01]  /*17d60*/  SHF.L.U32 R3, R28, 0x1f, RZ ;  /* 0x0000001f1c037819 */ /* 0x000fe200000006ff */
[----:B------:R-:W-:Y:S03]  /*17d70*/  BSSY B2, `(.L_x_10606) ;  /* 0x0000003000027945 */ /* 0x000fe60003800000 */
[----:B------:R-:W1:Y:S02]  /*17d80*/  SYNCS.PHASECHK.TRANS64.TRYWAIT P0, [R2+URZ+0x2d840], R3 ;  /* 0x02d84003020075a7 */ /* 0x000e64000800017f */
[----:B-1----:R-:W-:Y:S05]  /*17d90*/  @!P0 BRA `(.L_x_10607) ;  /* 0x00000030007c8947 */ /* 0x002fea0003800000 */
.L_x_10684:
[----:B------:R-:W-:Y:S05]  /*17da0*/  BSYNC B2 ;  /* 0x0000000000027941 */ /* 0x000fea0003800000 */
.L_x_10606:
        /* <DEDUP_REMOVED lines=12> */
.L_x_10609:
[----:B------:R-:W-:Y:S05]  /*17e70*/  BSYNC B2 ;  /* 0x0000000000027941 */ /* 0x000fea0003800000 */
.L_x_10608:
        /* <DEDUP_REMOVED lines=12> */
.L_x_10610:
        /* <DEDUP_REMOVED lines=16> */
.L_x_10611:
        /* <DEDUP_REMOVED lines=16> */
.L_x_10612:
        /* <DEDUP_REMOVED lines=15> */
.L_x_10685:
[----:B------:R-:W-:Y:S05]  /*18230*/  BSYNC B2 ;  /* 0x0000000000027941 */ /* 0x000fea0003800000 */
.L_x_10613:
        /* <DEDUP_REMOVED lines=11> */
.L_x_10616:
[----:B------:R-:W-:Y:S05]  /*182f0*/  BSYNC B2 ;  /* 0x0000000000027941 */ /* 0x000fea0003800000 */
.L_x_10615:
        /* <DEDUP_REMOVED lines=10> */
.L_x_10617:
        /* <DEDUP_REMOVED lines=15> */
.L_x_10618:
        /* <DEDUP_REMOVED lines=15> */
.L_x_10619:
        /* <DEDUP_REMOVED lines=12> */
.L_x_10604:
[----:B------:R-:W-:Y:S05]  /*18640*/  BSYNC B1 ;  /* 0x0000000000017941 */ /* 0x000fea0003800000 */
.L_x_10603:
[----:B------:R-:W-:Y:S01]  /*18650*/  ISETP.GT.AND P0, PT, R9, R29, PT ;  /* 0x0000001d0900720c */ /* 0x000fe20003f04270 */
[----:B------:R-:W-:-:S12]  /*18660*/  VIADD R0, R0, 0xfffffffe ;  /* 0xfffffffe00007836 */ /* 0x000fd80000000000 */
[----:B------:R-:W-:Y:S05]  /*18670*/  @P0 BRA `(.L_x_10620) ;  /* 0xffffffe800780947 */ /* 0x000fea000383ffff */
.L_x_10566:
[----:B------:R-:W-:Y:S05]  /*18680*/  BSYNC B0 ;  /* 0x0000000000007941 */ /* 0x000fea0003800000 */
.L_x_10565:
[----:B------:R-:W0:Y:S01]  /*18690*/  S2R R2, SR_TID.X ;  /* 0x0000000000027919 */ /* 0x000e220000002100 */
[----:B------:R-:W-:Y:S01]  /*186a0*/  BSSY B0, `(.L_x_10621) ;  /* 0x0000010000007945 */ /* 0x000fe20003800000 */
[----:B0-----:R-:W-:-:S04]  /*186b0*/  LOP3.LUT R6, R2, 0x7f, RZ, 0xc0, !PT ;  /* 0x0000007f02067812 */ /* 0x001fc800078ec0ff */
[----:B------:R-:W-:-:S13]  /*186c0*/  ISETP.NE.AND P0, PT, R6, RZ, PT ;  /* 0x000000ff0600720c */ /* 0x000fda0003f05270 */
[----:B------:R-:W-:Y:S05]  /*186d0*/  @P0 BRA `(.L_x_10622) ;  /* 0x0000000000300947 */ /* 0x000fea0003800000 */
[----:B------:R-:W0:Y:S01]  /*186e0*/  S2R R5, SR_LANEID ;  /* 0x0000000000057919 */ /* 0x000e220000000000 */
        /* <DEDUP_REMOVED lines=11> */
.L_x_10622:
[----:B------:R-:W-:Y:S05]  /*187a0*/  BSYNC B0 ;  /* 0x0000000000007941 */ /* 0x000fea0003800000 */
.L_x_10621:
[----:B------:R-:W2:Y:S01]  /*187b0*/  LDL R0, [R1] ;  /* 0x0000000001007983 */ /* 0x000ea20000100800 */
[----:B------:R-:W-:Y:S01]  /*187c0*/  BSSY B0, `(.L_x_10623) ;  /* 0x0000046000007945 */ /* 0x000fe20003800000 */
[----:B--2---:R-:W-:-:S13]  /*187d0*/  LOP3.LUT P0, RZ, R0, 0x1, RZ, 0xc0, !PT ;  /* 0x0000000100ff7812 */ /* 0x004fda000780c0ff */
[----:B------:R-:W-:Y:S05]  /*187e0*/  @!P0 BRA `(.L_x_10624) ;  /* 0x00000004000c8947 */ /* 0x000fea0003800000 */
[----:B------:R-:W-:Y:S01]  /*187f0*/  IMAD R3, R18, 0x8, R17 ;  /* 0x0000000812037824 */ /* 0x000fe200078e0211 */
[----:B------:R-:W-:Y:S01]  /*18800*/  SHF.L.U32 R0, R28, 0x1f, RZ ;  /* 0x0000001f1c007819 */ /* 0x000fe200000006ff */
[----:B------:R-:W-:Y:S01]  /*18810*/  BSSY B1, `(.L_x_10625) ;  /* 0x0000004000017945 */ /* 0x000fe20003800000 */
[----:B------:R-:W-:Y:S02]  /*18820*/  ISETP.NE.AND P1, PT, R6, RZ, PT ;  /* 0x000000ff0600720c */ /* 0x000fe40003f25270 */
[----:B------:R-:W0:Y:S02]  /*18830*/  SYNCS.PHASECHK.TRANS64.TRYWAIT P0, [R3+URZ+0x2d860], R0 ;  /* 0x02d86000030075a7 */ /* 0x000e24000800017f */
[----:B0-----:R-:W-:Y:S09]  /*18840*/  @!P0 BRA `(.L_x_10626) ;  /* 0x0000002400f88947 */ /* 0x001ff20003800000 */
.L_x_10686:
[----:B------:R-:W-:Y:S05]  /*18850*/  BSYNC B1 ;  /* 0x0000000000017941 */ /* 0x000fea0003800000 */
.L_x_10625:
[----:B------:R-:W-:Y:S04]  /*18860*/  BSSY B1, `(.L_x_10627) ;  /* 0x0000009000017945 */ /* 0x000fe80003800000 */
[----:B------:R-:W-:Y:S05]  /*18870*/  @P1 BRA `(.L_x_10628) ;  /* 0x00000000001c1947 */ /* 0x000fea0003800000 */
[----:B------:R-:W1:Y:S01]  /*18880*/  S2R R2, SR_TID.X ;  /* 0x0000000000027919 */ /* 0x000e620000002100 */
[----:B0-----:R-:W-:-:S04]  /*18890*/  IMAD.MOV.U32 R0, RZ, RZ, 0x6000 ;  /* 0x00006000ff007424 */ /* 0x001fc800078e00ff */
[----:B------:R2:W-:Y:S01]  /*188a0*/  SYNCS.ARRIVE.TRANS64 RZ, [R3+URZ+0x2d850], R0 ;  /* 0x02d8500003ff79a7 */ /* 0x0005e2000800003f */
[----:B-1----:R-:W-:-:S04]  /*188b0*/  LOP3.LUT R2, R2, 0x1f, RZ, 0xc0, !PT ;  /* 0x0000001f02027812 */ /* 0x002fc800078ec0ff */
[----:B------:R-:W-:-:S13]  /*188c0*/  ISETP.NE.AND P0, PT, R2, RZ, PT ;  /* 0x000000ff0200720c */ /* 0x000fda0003f05270 */
[----:B--2---:R-:W-:Y:S05]  /*188d0*/  @!P0 BRA `(.L_x_10628) ;  /* 0x0000000000048947 */ /* 0x004fea0003800000 */
[----:B------:R-:W-:Y:S01]  /*188e0*/  BPT.TRAP 0x1 ;  /* 0x000000040000795c */ /* 0x000fe20000300000 */
.L_x_10628:
[----:B------:R-:W-:Y:S05]  /*188f0*/  BSYNC B1 ;  /* 0x0000000000017941 */ /* 0x000fea0003800000 */
.L_x_10627:
[----:B0-----:R-:W-:Y:S01]  /*18900*/  IMAD R0, R18, 0x6000, R17 ;  /* 0x0000600012007824 */ /* 0x001fe200078e0211 */
        /* <DEDUP_REMOVED lines=9> */
.L_x_10629:
        /* <DEDUP_REMOVED lines=15> */
.L_x_10630:
        /* <DEDUP_REMOVED lines=15> */
.L_x_10631:
        /* <DEDUP_REMOVED lines=10> */
.L_x_10624:
[----:B------:R-:W-:Y:S05]  /*18c20*/  BSYNC B0 ;  /* 0x0000000000007941 */ /* 0x000fea0003800000 */
.L_x_10623:
[----:B------:R-:W-:-:S05]  /*18c30*/  VIADD R18, R18, 0x1 ;  /* 0x0000000112127836 */ /* 0x000fca0000000000 */
[----:B------:R-:W-:-:S04]  /*18c40*/  ISETP.NE.AND P0, PT, R18, 0x2, PT ;  /* 0x000000021200780c */ /* 0x000fc80003f05270 */
[----:B------:R-:W-:Y:S02]  /*18c50*/  SEL R3, RZ, 0x1, P0 ;  /* 0x00000001ff037807 */ /* 0x000fe40000000000 */
[----:B------:R-:W-:Y:S02]  /*18c60*/  SEL R18, R18, RZ, P0 ;  /* 0x000000ff12127207 */ /* 0x000fe40000000000 */
[----:B------:R-:W-:-:S07]  /*18c70*/  LOP3.LUT R28, R28, R3, RZ, 0x3c, !PT ;  /* 0x000000031c1c7212 */ /* 0x000fce00078e3cff */
.L_x_10547:
[----:B------:R-:W-:Y:S05]  /*18c80*/  BSYNC B7 ;  /* 0x0000000000077941 */ /* 0x000fea0003800000 */
.L_x_10545:
[----:B------:R-:W3:Y:S02]  /*18c90*/  LDL R0, [R1] ;  /* 0x0000000001007983 */ /* 0x000ee40000100800 */
        /* <DEDUP_REMOVED lines=11> */
.L_x_10632:
[----:B------:R-:W3:Y:S01]  /*18d50*/  S2R R0, SR_TID.X ;  /* 0x0000000000007919 */ /* 0x000ee20000002100 */
[----:B------:R-:W-:Y:S01]  /*18d60*/  UMOV UR4, 0xffffffff ;  /* 0xffffffff00047882 */ /* 0x000fe20000000000 */
[----:B---3--:R-:W-:-:S04]  /*18d70*/  LOP3.LUT R8, R0, 0x1f, RZ, 0xc0, !PT ;  /* 0x0000001f00087812 */ /* 0x008fc800078ec0ff */
[----:B------:R-:W-:Y:S01]  /*18d80*/  ISETP.NE.AND P0, PT, R8, 0x1f, PT ;  /* 0x0000001f0800780c */ /* 0x000fe20003f05270 */
[----:B------:R-:W-:-:S12]  /*18d90*/  BRA.DIV UR4, `(.L_x_10634) ;  /* 0x0000002204b87947 */ /* 0x000fd8000b800000 */
[----:B------:R-:W-:Y:S01]  /*18da0*/  IMAD.IADD R9, R27, 0x1, R8 ;  /* 0x000000011b097824 */ /* 0x000fe200078e0208 */
[----:B------:R-:W-:-:S04]  /*18db0*/  ULDC UR4, c[0x0][0xc3c] ;  /* 0x00030f0000047ab9 */ /* 0x000fc80000000800 */
[----:B------:R-:W-:-:S13]  /*18dc0*/  ISETP.GE.OR P1, PT, R9, UR4, !P0 ;  /* 0x0000000409007c0c */ /* 0x000fda000c726670 */
[----:B------:R-:W3:Y:S08]  /*18dd0*/  @!P1 LDC.64 R2, c[0x0][0xc80] ;  /* 0x00032000ff029b82 */ /* 0x000ef00000000a00 */
[----:B01----:R-:W0:Y:S01]  /*18de0*/  @!P1 LDC.64 R4, c[0x0][0xc78] ;  /* 0x00031e00ff049b82 */ /* 0x003e220000000a00 */
[----:B---3--:R-:W-:-:S05]  /*18df0*/  @!P1 IMAD.WIDE R2, R9, 0x4, R2 ;  /* 0x0000000409029825 */ /* 0x008fca00078e0202 */
[----:B------:R0:W3:Y:S02]  /*18e00*/  @!P1 LDG.E R7, desc[UR52][R2.64] ;  /* 0x0000003402079981 */ /* 0x0000e4000c1e1900 */
[----:B0-----:R-:W-:-:S05]  /*18e10*/  @!P1 IMAD.WIDE R2, R9, 0x4, R4 ;  /* 0x0000000409029825 */ /* 0x001fca00078e0204 */
[----:B------:R-:W4:Y:S01]  /*18e20*/  @!P1 LDG.E R4, desc[UR52][R2.64] ;  /* 0x0000003402049981 */ /* 0x000f22000c1e1900 */
        /* <DEDUP_REMOVED lines=9> */
[----:B---3--:R-:W-:Y:S02]  /*18ec0*/  @!P1 IMAD.MOV.U32 R25, RZ, RZ, R7 ;  /* 0x000000ffff199224 */ /* 0x008fe400078e0007 */
[----:B----4-:R-:W-:Y:S01]  /*18ed0*/  @!P1 IMAD.MOV.U32 R5, RZ, RZ, R4 ;  /* 0x000000ffff059224 */ /* 0x010fe200078e0004 */
        /* <DEDUP_REMOVED lines=18> */
.L_x_10696:
[----:B------:R-:W-:Y:S02]  /*19000*/  ULDC UR4, c[0x0][0xc38] ;  /* 0x00030e0000047ab9 */ /* 0x000fe40000000800 */
[----:B------:R-:W-:-:S04]  /*19010*/  IMAD.U32 R4, RZ, RZ, UR4 ;  /* 0x00000004ff047e24 */ /* 0x000fc8000f8e00ff */
[----:B-1----:R-:W-:-:S04]  /*19020*/  IMAD R3, R14, R4, RZ ;  /* 0x000000040e037224 */ /* 0x002fc800078e02ff */
[----:B------:R-:W-:-:S05]  /*19030*/  IMAD.IADD R6, R6, 0x1, R3 ;  /* 0x0000000106067824 */ /* 0x000fca00078e0203 */
[----:B------:R-:W-:-:S13]  /*19040*/  ISETP.GT.AND P6, PT, R6, R0, PT ;  /* 0x000000000600720c */ /* 0x000fda0003fc4270 */
[----:B------:R-:W-:Y:S05]  /*19050*/  @P6 BRA `(.L_x_10635) ;  /* 0x0000000000a46947 */ /* 0x000fea0003800000 */
.L_x_10638:
[----:B0-----:R-:W0:Y:S01]  /*19060*/  LDC R2, c[0x0][0xc3c] ;  /* 0x00030f00ff027b82 */ /* 0x001e220000000800 */
[----:B------:R-:W-:-:S05]  /*19070*/  VIADD R27, R27, 0x1f ;  /* 0x0000001f1b1b7836 */ /* 0x000fca0000000000 */
[----:B0-----:R-:W-:-:S13]  /*19080*/  ISETP.GE.AND P6, PT, R27, R2, PT ;  /* 0x000000021b00720c */ /* 0x001fda0003fc6270 */
[----:B------:R-:W-:Y:S05]  /*19090*/  @P6 BRA `(.L_x_10636) ;  /* 0x0000000800bc6947 */ /* 0x000fea0003800000 */
[----:B------:R-:W0:Y:S01]  /*190a0*/  S2R R3, SR_TID.X ;  /* 0x0000000000037919 */ /* 0x000e220000002100 */
[----:B------:R-:W-:Y:S01]  /*190b0*/  IMAD.MOV.U32 R25, RZ, RZ, RZ ;  /* 0x000000ffff197224 */ /* 0x000fe200078e00ff */
[----:B0-----:R-:W-:-:S05]  /*190c0*/  LOP3.LUT R3, R3, 0x1f, RZ, 0xc0, !PT ;  /* 0x0000001f03037812 */ /* 0x001fca00078ec0ff */
[----:B------:R-:W-:-:S05]  /*190d0*/  IMAD.IADD R7, R27, 0x1, R3 ;  /* 0x000000011b077824 */ /* 0x000fca00078e0203 */
[----:B------:R-:W-:-:S13]  /*190e0*/  ISETP.GE.OR P6, PT, R7, R2, !P0 ;  /* 0x000000020700720c */ /* 0x000fda00047c6670 */
[----:B------:R-:W0:Y:S08]  /*190f0*/  @!P6 LDC.64 R2, c[0x0][0xc80] ;  /* 0x00032000ff02eb82 */ /* 0x000e300000000a00 */
[----:B------:R-:W1:Y:S01]  /*19100*/  @!P6 LDC.64 R4, c[0x0][0xc78] ;  /* 0x00031e00ff04eb82 */ /* 0x000e620000000a00 */
[----:B0-----:R-:W-:-:S05]  /*19110*/  @!P6 IMAD.WIDE R2, R7, 0x4, R2 ;  /* 0x000000040702e825 */ /* 0x001fca00078e0202 */
[----:B------:R1:W3:Y:S02]  /*19120*/  @!P6 LDG.E R25, desc[UR52][R2.64] ;  /* 0x000000340219e981 */ /* 0x0002e4000c1e1900 */
[----:B-1----:R-:W-:-:S04]  /*19130*/  @!P6 IMAD.WIDE R2, R7, 0x4, R4 ;  /* 0x000000040702e825 */ /* 0x002fc800078e0204 */
[----:B------:R-:W-:-:S06]  /*19140*/  IMAD.MOV.U32 R5, RZ, RZ, RZ ;  /* 0x000000ffff057224 */ /* 0x000fcc00078e00ff */
[----:B------:R-:W3:Y:S01]  /*19150*/  @!P6 LDG.E R5, desc[UR52][R2.64] ;  /* 0x000000340205e981 */ /* 0x000ee2000c1e1900 */
[----:B------:R-:W-:Y:S01]  /*19160*/  UMOV UR4, 0xffffffff ;  /* 0xffffffff00047882 */ /* 0x000fe20000000000 */
[----:B---3--:R-:W-:Y:S02]  /*19170*/  IMAD R13, R5, R25, RZ ;  /* 0x00000019050d7224 */ /* 0x008fe400078e02ff */
        /* <DEDUP_REMOVED lines=17> */
.L_x_10704:
[----:B------:R-:W-:Y:S02]  /*19290*/  ULDC UR4, c[0x0][0xc38] ;  /* 0x00030e0000047ab9 */ /* 0x000fe40000000800 */
[----:B------:R-:W-:-:S04]  /*192a0*/  IMAD.U32 R4, RZ, RZ, UR4 ;  /* 0x00000004ff047e24 */ /* 0x000fc8000f8e00ff */
[----:B-1----:R-:W-:-:S04]  /*192b0*/  IMAD R3, R14, R4, RZ ;  /* 0x000000040e037224 */ /* 0x002fc800078e02ff */
[----:B------:R-:W-:-:S05]  /*192c0*/  IMAD.IADD R6, R3, 0x1, R6 ;  /* 0x0000000103067824 */ /* 0x000fca00078e0206 */
[----:B------:R-:W-:-:S13]  /*192d0*/  ISETP.GT.AND P6, PT, R6, R0, PT ;  /* 0x000000000600720c */ /* 0x000fda0003fc4270 */
[----:B------:R-:W-:Y:S05]  /*192e0*/  @!P6 BRA `(.L_x_10638) ;  /* 0xfffffffc005ce947 */ /* 0x000fea000383ffff */
.L_x_10635:
[----:B------:R-:W-:Y:S01]  /*192f0*/  IMAD.IADD R6, R6, 0x1, -R3 ;  /* 0x0000000106067824 */ /* 0x000fe200078e0a03 */
[----:B------:R-:W-:-:S03]  /*19300*/  UMOV UR4, 0xffffffff ;  /* 0xffffffff00047882 */ /* 0x000fc60000000000 */
[----:B------:R-:W-:-:S05]  /*19310*/  IMAD R3, R2, R4, R6 ;  /* 0x0000000402037224 */ /* 0x000fca00078e0206 */
[----:B------:R-:W-:Y:S01]  /*19320*/  ISETP.GT.AND P6, PT, R3, R0, PT ;  /* 0x000000000300720c */ /* 0x000fe20003fc4270 */
[----:B------:R-:W-:-:S12]  /*19330*/  BRA.DIV UR4, `(.L_x_10639) ;  /* 0x0000002604407947 */ /* 0x000fd8000b800000 */
[----:B------:R-:W-:-:S04]  /*19340*/  VOTE.ANY R3, PT, !P6 ;  /* 0x0000000000037806 */ /* 0x000fc800070e0100 */
[----:B------:R-:W1:Y:S02]  /*19350*/  POPC R7, R3 ;  /* 0x0000000300077309 */ /* 0x000e640000000000 */
[----:B-1----:R1:W3:Y:S01]  /*19360*/  SHFL.IDX PT, R25, R25, R7, 0x1f ;  /* 0x00001f0719197589 */ /* 0x0022e200000e0000 */
[----:B------:R-:W-:-:S03]  /*19370*/  IMAD.IADD R27, R7, 0x1, R27 ;  /* 0x00000001071b7824 */ /* 0x000fc600078e021b */
[----:B------:R1:W4:Y:S04]  /*19380*/  SHFL.IDX PT, R5, R5, R7, 0x1f ;  /* 0x00001f0705057589 */ /* 0x00032800000e0000 */
.L_x_10709:
[----:B------:R-:W-:-:S13]  /*19390*/  ISETP.NE.AND P0, PT, R3, RZ, PT ;  /* 0x000000ff0300720c */ /* 0x000fda0003f05270 */
[----:B------:R-:W-:Y:S05]  /*193a0*/  @!P0 BRA `(.L_x_10640) ;  /* 0x0000000000108947 */ /* 0x000fea0003800000 */
[----:B------:R-:W-:Y:S01]  /*193b0*/  UMOV UR4, 0xffffffff ;  /* 0xffffffff00047882 */ /* 0x000fe20000000000 */
[----:B--2---:R-:W-:Y:S02]  /*193c0*/  VIADD R12, R7, 0xffffffff ;  /* 0xffffffff070c7836 */ /* 0x004fe40000000000 */
[----:B------:R-:W-:Y:S05]  /*193d0*/  BRA.DIV UR4, `(.L_x_10641) ;  /* 0x0000002604787947 */ /* 0x000fea000b800000 */
[----:B------:R2:W0:Y:S02]  /*193e0*/  SHFL.IDX PT, R24, R2, R12, 0x1f ;  /* 0x00001f0c02187589 */ /* 0x00042400000e0000 */
.L_x_10640:
[----:B----4-:R-:W-:Y:S01]  /*193f0*/  ISETP.NE.AND P0, PT, R5, 0x1, PT ;  /* 0x000000010500780c */ /* 0x010fe20003f05270 */
[----:B0-----:R-:W-:-:S04]  /*19400*/  IMAD R24, R24, R4, R6 ;  /* 0x0000000418187224 */ /* 0x001fc800078e0206 */
[----:B------:R-:W-:-:S08]  /*19410*/  IMAD.IADD R0, R0, 0x1, -R24 ;  /* 0x0000000100007824 */ /* 0x000fd000078e0a18 */
[----:B------:R-:W-:Y:S05]  /*19420*/  @!P0 BRA `(.L_x_10642) ;  /* 0x0000000000dc8947 */ /* 0x000fea0003800000 */
[----:B---3--:R-:W-:Y:S01]  /*19430*/  IABS R4, R25 ;  /* 0x0000001900047213 */ /* 0x008fe20000000000 */
[----:B--2---:R-:W-:Y:S01]  /*19440*/  IMAD.MOV.U32 R2, RZ, RZ, RZ ;  /* 0x000000ffff027224 */ /* 0x004fe200078e00ff */
[----:B------:R-:W-:Y:S02]  /*19450*/  IABS R6, R5 ;  /* 0x0000000500067213 */ /* 0x000fe40000000000 */
[----:B-1----:R-:W0:Y:S08]  /*19460*/  I2F.RP R7, R4 ;  /* 0x0000000400077306 */ /* 0x002e300000209400 */
[----:B------:R-:W-:Y:S08]  /*19470*/  I2F.RP R10, R6 ;  /* 0x00000006000a7306 */ /* 0x000ff00000209400 */
[----:B0-----:R-:W0:Y:S02]  /*19480*/  MUFU.RCP R7, R7 ;  /* 0x0000000700077308 */ /* 0x001e240000001000 */
[----:B0-----:R-:W-:-:S06]  /*19490*/  VIADD R3, R7, 0xffffffe ;  /* 0x0ffffffe07037836 */ /* 0x001fcc0000000000 */
        /* <DEDUP_REMOVED lines=38> */
[----:B------:R-:W-:-:S04]  /*19700*/  IMAD.MOV R3, RZ, RZ, -R7 ;  /* 0x000000ffff037224 */ /* 0x000fc800078e0a07 */
[----:B------:R-:W-:-:S08]  /*19710*/  IMAD R3, R25, R3, R0 ;  /* 0x0000000319037224 */ /* 0x000fd000078e0200 */
[----:B------:R-:W-:-:S04]  /*19720*/  @P0 VIADD R4, R4, 0x1 ;  /* 0x0000000104040836 */ /* 0x000fc80000000000 */
[----:B------:R-:W-:Y:S01]  /*19730*/  @!P2 IMAD.MOV R4, RZ, RZ, -R4 ;  /* 0x000000ffff04a224 */ /* 0x000fe200078e0a04 */
[----:B------:R-:W-:-:S05]  /*19740*/  @!P1 LOP3.LUT R4, RZ, R5, RZ, 0x33, !PT ;  /* 0x00000005ff049212 */ /* 0x000fca00078e33ff */
[--C-:B------:R-:W-:Y:S02]  /*19750*/  IMAD.MOV R2, RZ, RZ, -R4.reuse ;  /* 0x000000ffff027224 */ /* 0x100fe400078e0a04 */
[C---:B------:R-:W-:Y:S02]  /*19760*/  IMAD R4, R5.reuse, 0x1000000, R4 ;  /* 0x0100000005047824 */ /* 0x040fe400078e0204 */
[----:B------:R-:W-:-:S04]  /*19770*/  IMAD R5, R5, R2, R7 ;  /* 0x0000000205057224 */ /* 0x000fc800078e0207 */
[----:B------:R-:W-:Y:S01]  /*19780*/  IMAD R26, R5, 0x10000, R4 ;  /* 0x00010000051a7824 */ /* 0x000fe200078e0204 */
[----:B------:R-:W-:Y:S06]  /*19790*/  BRA `(.L_x_10643) ;  /* 0x0000000000f07947 */ /* 0x000fec0003800000 */
.L_x_10642:
[----:B--2---:R-:W0:Y:S02]  /*197a0*/  LDC.64 R2, c[0x0][0xc90] ;  /* 0x00032400ff027b82 */ /* 0x004e240000000a00 */
[----:B0-----:R-:W-:-:S05]  /*197b0*/  IMAD.WIDE R2, R27, 0x4, R2 ;  /* 0x000000041b027825 */ /* 0x001fca00078e0202 */
[----:B------:R0:W3:Y:S02]  /*197c0*/  LDG.E R6, desc[UR52][R2.64] ;  /* 0x0000003402067981 */ /* 0x0000e4000c1e1900 */
[----:B0-----:R-:W-:Y:S02]  /*197d0*/  IMAD.MOV.U32 R2, RZ, RZ, RZ ;  /* 0x000000ffff027224 */ /* 0x001fe400078e00ff */
[----:B---3--:R-:W-:-:S05]  /*197e0*/  IMAD R5, R25, R6, RZ ;  /* 0x0000000619057224 */ /* 0x008fca00078e02ff */
[----:B-1----:R-:W-:-:S04]  /*197f0*/  IABS R7, R5 ;  /* 0x0000000500077213 */ /* 0x002fc80000000000 */
[----:B------:R-:W0:Y:S08]  /*19800*/  I2F.RP R8, R7 ;  /* 0x0000000700087306 */ /* 0x000e300000209400 */
[----:B0-----:R-:W0:Y:S02]  /*19810*/  MUFU.RCP R8, R8 ;  /* 0x0000000800087308 */ /* 0x001e240000001000 */
[----:B0-----:R-:W-:-:S06]  /*19820*/  VIADD R9, R8, 0xffffffe ;  /* 0x0ffffffe08097836 */ /* 0x001fcc0000000000 */
[----:B------:R-:W0:Y:S02]  /*19830*/  F2I.FTZ.U32.TRUNC.NTZ R3, R9 ;  /* 0x0000000900037305 */ /* 0x000e24000021f000 */
[----:B0-----:R-:W-:-:S04]  /*19840*/  IMAD.MOV R10, RZ, RZ, -R3 ;  /* 0x000000ffff0a7224 */ /* 0x001fc800078e0a03 */
[----:B------:R-:W-:Y:S01]  /*19850*/  IMAD R11, R10, R7, RZ ;  /* 0x000000070a0b7224 */ /* 0x000fe200078e02ff */
[----:B------:R-:W-:-:S03]  /*19860*/  IABS R10, R5 ;  /* 0x00000005000a7213 */ /* 0x000fc60000000000 */
        /* <DEDUP_REMOVED lines=23> */
[----:B0-----:R-:W-:Y:S01]  /*199e0*/  VIADD R2, R8, 0xffffffe ;  /* 0x0ffffffe08027836 */ /* 0x001fe20000000000 */
[----:B------:R-:W-:-:S05]  /*199f0*/  IABS R8, R0 ;  /* 0x0000000000087213 */ /* 0x000fca0000000000 */
[----:B------:R0:W1:Y:S02]  /*19a00*/  F2I.FTZ.U32.TRUNC.NTZ R3, R2 ;  /* 0x0000000200037305 */ /* 0x000064000021f000 */
[----:B0-----:R-:W-:Y:S02]  /*19a10*/  IMAD.MOV.U32 R2, RZ, RZ, RZ ;  /* 0x000000ffff027224 */ /* 0x001fe400078e00ff */
[----:B-1----:R-:W-:-:S04]  /*19a20*/  IMAD.MOV R5, RZ, RZ, -R3 ;  /* 0x000000ffff057224 */ /* 0x002fc800078e0a03 */
[----:B------:R-:W-:-:S04]  /*19a30*/  IMAD R5, R5, R6, RZ ;  /* 0x0000000605057224 */ /* 0x000fc800078e02ff */
[----:B------:R-:W-:Y:S01]  /*19a40*/  IMAD.HI.U32 R3, R3, R5, R2 ;  /* 0x0000000503037227 */ /* 0x000fe200078e0002 */
[-C--:B------:R-:W-:Y:S02]  /*19a50*/  IABS R5, R4.reuse ;  /* 0x0000000400057213 */ /* 0x080fe40000000000 */
[----:B------:R-:W-:Y:S02]  /*19a60*/  LOP3.LUT R2, R0, R4, RZ, 0x3c, !PT ;  /* 0x0000000400027212 */ /* 0x000fe400078e3cff */
[----:B------:R-:W-:Y:S01]  /*19a70*/  IADD3 R0, R7, 0x1000000, R0 ;  /* 0x0100000007007810 */ /* 0x000fe20007ffe000 */
[----:B------:R-:W-:Y:S01]  /*19a80*/  IMAD.MOV R5, RZ, RZ, -R5 ;  /* 0x000000ffff057224 */ /* 0x000fe200078e0a05 */
[----:B------:R-:W-:Y:S01]  /*19a90*/  ISETP.GE.AND P2, PT, R2, RZ, PT ;  /* 0x000000ff0200720c */ /* 0x000fe20003f46270 */
        /* <DEDUP_REMOVED lines=11> */
[----:B------:R-:W-:-:S07]  /*19b50*/  IMAD R26, R3, R4, R0 ;  /* 0x00000004031a7224 */ /* 0x000fce00078e0200 */
.L_x_10643:
[----:B------:R-:W-:-:S05]  /*19b60*/  LOP3.LUT R0, RZ, R3, RZ, 0x33, !PT ;  /* 0x00000003ff007212 */ /* 0x000fca00078e33ff */
[----:B------:R-:W-:Y:S01]  /*19b70*/  IMAD.IADD R25, R25, 0x1, R0 ;  /* 0x0000000119197824 */ /* 0x000fe200078e0200 */
[----:B------:R-:W-:Y:S06]  /*19b80*/  BRA `(.L_x_10644) ;  /* 0x00000000001c7947 */ /* 0x000fec0003800000 */
.L_x_10636:
[----:B------:R-:W-:Y:S01]  /*19b90*/  UMOV UR4, URZ ;  /* 0x0000003f00047c82 */ /* 0x000fe20008000000 */
[----:B------:R-:W-:Y:S01]  /*19ba0*/  UMOV UR5, URZ ;  /* 0x0000003f00057c82 */ /* 0x000fe20008000000 */
[----:B------:R-:W-:Y:S01]  /*19bb0*/  ULDC UR6, c[0x0][0xc3c] ;  /* 0x00030f0000067ab9 */ /* 0x000fe20000000800 */
[----:B------:R-:W-:Y:S02]  /*19bc0*/  IMAD.MOV.U32 R24, RZ, RZ, R0 ;  /* 0x000000ffff187224 */ /* 0x000fe400078e0000 */
[----:B------:R-:W-:Y:S02]  /*19bd0*/  IMAD.U32 R25, RZ, RZ, UR4 ;  /* 0x00000004ff197e24 */ /* 0x000fe4000f8e00ff */
[----:B------:R-:W-:Y:S02]  /*19be0*/  IMAD.U32 R26, RZ, RZ, UR5 ;  /* 0x00000005ff1a7e24 */ /* 0x000fe4000f8e00ff */
[----:B------:R-:W-:-:S07]  /*19bf0*/  IMAD.U32 R27, RZ, RZ, UR6 ;  /* 0x00000006ff1b7e24 */ /* 0x000fce000f8e00ff */
.L_x_10644:
[----:B------:R-:W0:Y:S01]  /*19c00*/  S2R R0, SR_TID.X ;  /* 0x0000000000007919 */ /* 0x000e220000002100 */
[----:B------:R-:W-:Y:S05]  /*19c10*/  WARPSYNC.ALL ;  /* 0x0000000000007948 */ /* 0x000fea0003800000 */
[----:B------:R-:W-:Y:S01]  /*19c20*/  BAR.SYNC.DEFER_BLOCKING 0x4, 0x200 ;  /* 0x0108000000007b1d */ /* 0x000fe20000010000 */
[----:B0-----:R-:W-:-:S04]  /*19c30*/  LOP3.LUT R0, R0, 0x1f, RZ, 0xc0, !PT ;  /* 0x0000001f00007812 */ /* 0x001fc800078ec0ff */
[----:B------:R-:W-:-:S13]  /*19c40*/  ISETP.NE.AND P0, PT, R0, RZ, PT ;  /* 0x000000ff0000720c */ /* 0x000fda0003f05270 */
[----:B------:R-:W0:Y:S01]  /*19c50*/  @!P0 S2R R3, SR_CgaCtaId ;  /* 0x0000000000038919 */ /* 0x000e220000008800 */
[----:B------:R-:W-:-:S04]  /*19c60*/  @!P0 MOV R0, 0x400 ;  /* 0x0000040000008802 */ /* 0x000fc80000000f00 */
[----:B0-----:R-:W-:-:S05]  /*19c70*/  @!P0 LEA R17, R3, R0, 0x18 ;  /* 0x0000000003118211 */ /* 0x001fca00078ec0ff */
[----:B------:R0:W-:Y:S01]  /*19c80*/  @!P0 STS.128 [R17+0x2d8d0], R24 ;  /* 0x02d8d01811008388 */ /* 0x0001e20000000c00 */
[----:B------:R-:W-:Y:S06]  /*19c90*/  BAR.ARV 0x5, 0x200 ;  /* 0x0148000000007b1d */ /* 0x000fec0000002000 */
.L_x_10633:
[----:B------:R-:W-:Y:S02]  /*19ca0*/  ULDC UR4, c[0x0][0xc3c] ;  /* 0x00030f0000047ab9 */ /* 0x000fe40000000800 */
[----:B----4-:R-:W-:-:S13]  /*19cb0*/  ISETP.GE.AND P0, PT, R27, UR4, PT ;  /* 0x000000041b007c0c */ /* 0x010fda000bf06270 */
[----:B------:R-:W-:Y:S05]  /*19cc0*/  @!P0 BRA `(.L_x_10645) ;  /* 0xffffffa000988947 */ /* 0x000fea000383ffff */
[----:B------:R-:W-:Y:S05]  /*19cd0*/  BSYNC B8 ;  /* 0x0000000000087941 */ /* 0x000fea0003800000 */
.L_x_10531:
[----:B--2---:R-:W2:Y:S01]  /*19ce0*/  LDL.LU R0, [R1+0x24] ;  /* 0x0000240001007983 */ /* 0x004ea20000300800 */
[----:B------:R-:W-:Y:S01]  /*19cf0*/  BSSY B0, `(.L_x_10646) ;  /* 0x000000b000007945 */ /* 0x000fe20003800000 */
[----:B0-----:R-:W0:Y:S01]  /*19d00*/  S2R R5, SR_CgaCtaId ;  /* 0x0000000000057919 */ /* 0x001e220000008800 */
        /* <DEDUP_REMOVED lines=9> */
.L_x_10712:
[----:B------:R-:W-:Y:S05]  /*19da0*/  BSYNC B0 ;  /* 0x0000000000007941 */ /* 0x000fea0003800000 */
.L_x_10646:
[----:B------:R-:W-:-:S03]  /*19db0*/  UMOV UR4, 0xffffffff ;  /* 0xffffffff00047882 */ /* 0x000fc60000000000 */
[----:B------:R-:W-:Y:S05]  /*19dc0*/  BRA.DIV UR4, `(.L_x_10648) ;  /* 0x0000001e04387947 */ /* 0x000fea000b800000 */
[----:B0-----:R-:W0:Y:S02]  /*19dd0*/  S2R R0, SR_TID.X ;  /* 0x0000000000007919 */ /* 0x001e240000002100 */
[----:B0-----:R-:W-:-:S04]  /*19de0*/  SHF.R.U32.HI R0, RZ, 0x5, R0 ;  /* 0x00000005ff007819 */ /* 0x001fc80000011600 */
[----:B------:R-:W-:-:S05]  /*19df0*/  LOP3.LUT R0, R0, 0x3, RZ, 0xc0, !PT ;  /* 0x0000000300007812 */ /* 0x000fca00078ec0ff */
[----:B------:R0:W2:Y:S02]  /*19e00*/  SHFL.IDX PT, R14, R0, RZ, 0x1f ;  /* 0x00001fff000e7589 */ /* 0x0000a400000e0000 */
.L_x_10715:
[----:B--2---:R-:W-:Y:S01]  /*19e10*/  ISETP.NE.AND P0, PT, R14, RZ, PT ;  /* 0x000000ff0e00720c */ /* 0x004fe20003f05270 */
[----:B------:R-:W-:-:S12]  /*19e20*/  BSSY B0, `(.L_x_10649) ;  /* 0x0000024000007945 */ /* 0x000fd80003800000 */
[----:B------:R-:W-:Y:S05]  /*19e30*/  @P0 BRA `(.L_x_10650) ;  /* 0x0000000000880947 */ /* 0x000fea0003800000 */
[----:B------:R-:W-:-:S03]  /*19e40*/  UMOV UR4, 0xffffffff ;  /* 0xffffffff00047882 */ /* 0x000fc60000000000 */
[----:B------:R-:W-:Y:S05]  /*19e50*/  BRA.DIV UR4, `(.L_x_10651) ;  /* 0x0000001e04487947 */ /* 0x000fea000b800000 */
[----:B------:R-:W-:-:S13]  /*19e60*/  ELECT P6, URZ, PT ;  /* 0x00000000003f782f */ /* 0x000fda00038c0000 */
.L_x_10718:
[----:B------:R-:W-:Y:S05]  /*19e70*/  @!P6 BRA `(.L_x_10650) ;  /* 0x000000000078e947 */ /* 0x000fea0003800000 */
[----:B------:R-:W-:-:S06]  /*19e80*/  ULOP3.LUT UR4, UR36, 0x2, URZ, 0xfc, !UPT ;  /* 0x0000000224047892 */ /* 0x000fcc000f8efc3f */
[----:B0-----:R-:W-:-:S05]  /*19e90*/  IMAD.U32 R0, RZ, RZ, UR4 ;  /* 0x00000004ff007e24 */ /* 0x001fca000f8e00ff */
[----:B------:R-:W-:-:S13]  /*19ea0*/  ISETP.NE.AND P2, PT, R0, 0x3, PT ;  /* 0x000000030000780c */ /* 0x000fda0003f45270 */
[----:B------:R-:W-:Y:S05]  /*19eb0*/  @!P2 BRA `(.L_x_10652) ;  /* 0x000000000004a947 */ /* 0x000fea0003800000 */
[----:B------:R-:W-:Y:S01]  /*19ec0*/  BPT.TRAP 0x1 ;  /* 0x000000040000795c */ /* 0x000fe20000300000 */
.L_x_10652:
[----:B------:R-:W-:Y:S01]  /*19ed0*/  VIADD R3, R9, 0x2d840 ;  /* 0x0002d84009037836 */ /* 0x000fe20000000000 */
[----:B------:R-:W-:Y:S01]  /*19ee0*/  SHF.L.U32 R2, R28, 0x1f, RZ ;  /* 0x0000001f1c027819 */ /* 0x000fe200000006ff */
[C---:B------:R-:W-:Y:S02]  /*19ef0*/  VIADD R0, R18.reuse, 0x1 ;  /* 0x0000000112007836 */ /* 0x040fe40000000000 */
[----:B------:R-:W-:-:S03]  /*19f00*/  IMAD R7, R18, 0x8, R3 ;  /* 0x0000000812077824 */ /* 0x000fc600078e0203 */
[C---:B------:R-:W-:Y:S01]  /*19f10*/  ISETP.NE.AND P1, PT, R0.reuse, 0x2, PT ;  /* 0x000000020000780c */ /* 0x040fe20003f25270 */
[----:B------:R-:W0:Y:S03]  /*19f20*/  SYNCS.PHASECHK.TRANS64.TRYWAIT P0, [R7+URZ], R2 ;  /* 0x00000002070075a7 */ /* 0x000e26000800017f */
[----:B------:R-:W-:Y:S02]  /*19f30*/  SEL R5, RZ, 0x1, P1 ;  /* 0x00000001ff057807 */ /* 0x000fe40000800000 */
[----:B-1----:R-:W-:Y:S02]  /*19f40*/  SEL R4, R0, RZ, P1 ;  /* 0x000000ff00047207 */ /* 0x002fe40000800000 */
[----:B------:R-:W-:-:S03]  /*19f50*/  LOP3.LUT R0, R28, R5, RZ, 0x3c, !PT ;  /* 0x000000051c007212 */ /* 0x000fc600078e3cff */
[----:B------:R-:W-:Y:S01]  /*19f60*/  IMAD R3, R4, 0x8, R3 ;  /* 0x0000000804037824 */ /* 0x000fe200078e0203 */
[----:B------:R-:W-:Y:S01]  /*19f70*/  SHF.L.U32 R0, R0, 0x1f, RZ ;  /* 0x0000001f00007819 */ /* 0x000fe200000006ff */
[----:B0-----:R-:W-:Y:S06]  /*19f80*/  @!P0 BRA `(.L_x_10653) ;  /* 0x0000001c001c8947 */ /* 0x001fec0003800000 */
.L_x_10719:
[----:B------:R-:W1:Y:S02]  /*19f90*/  SYNCS.PHASECHK.TRANS64.TRYWAIT P0, [R3+URZ], R0 ;  /* 0x00000000030075a7 */ /* 0x000e64000800017f */
[----:B-1----:R-:W-:Y:S05]  /*19fa0*/  @!P0 BRA `(.L_x_10654) ;  /* 0x0000001c00288947 */ /* 0x002fea0003800000 */
.L_x_10720:
[----:B------:R-:W-:Y:S05]  /*19fb0*/  @!P2 BRA `(.L_x_10655) ;  /* 0x000000000004a947 */ /* 0x000fea0003800000 */
[----:B------:R-:W-:Y:S01]  /*19fc0*/  BPT.TRAP 0x1 ;  /* 0x000000040000795c */ /* 0x000fe20000300000 */
.L_x_10655:
[----:B-1----:R-:W-:-:S04]  /*19fd0*/  VIADD R3, R9, 0x2d860 ;  /* 0x0002d86009037836 */ /* 0x002fc80000000000 */
[----:B------:R-:W-:-:S04]  /*19fe0*/  IMAD R5, R18, 0x8, R3 ;  /* 0x0000000812057824 */ /* 0x000fc800078e0203 */
[----:B------:R-:W1:Y:S02]  /*19ff0*/  SYNCS.PHASECHK.TRANS64.TRYWAIT P0, [R5+URZ], R2 ;  /* 0x00000002050075a7 */ /* 0x000e64000800017f */
[----:B-1----:R-:W-:Y:S05]  /*1a000*/  @!P0 BRA `(.L_x_10656) ;  /* 0x0000001c00248947 */ /* 0x002fea0003800000 */
.L_x_10721:
[----:B------:R-:W-:-:S07]  /*1a010*/  IMAD R3, R4, 0x8, R3 ;  /* 0x0000000804037824 */ /* 0x000fce00078e0203 */
.L_x_10657:
[----:B--2---:R2:W4:Y:S02]  /*1a020*/  SYNCS.PHASECHK.TRANS64.TRYWAIT P0, [R3+URZ], R0 ;  /* 0x00000000030075a7 */ /* 0x004524000800017f */
[----:B----4-:R-:W-:Y:S05]  /*1a030*/  @!P0 NANOSLEEP.SYNCS 0x989680 ;  /* 0x009896800000895d */ /* 0x010fea0003900000 */
[----:B------:R-:W4:Y:S02]  /*1a040*/  @!P0 SYNCS.PHASECHK.TRANS64 P0, [R3+URZ], R0 ;  /* 0x00000000030085a7 */ /* 0x000f24000800007f */
[----:B----4-:R-:W-:Y:S05]  /*1a050*/  @!P0 BRA `(.L_x_10657) ;  /* 0xfffffffc00f08947 */ /* 0x010fea000383ffff */
.L_x_10650:
[----:B------:R-:W-:Y:S05]  /*1a060*/  BSYNC B0 ;  /* 0x0000000000007941 */ /* 0x000fea0003800000 */
.L_x_10649:
[----:B------:R-:W-:Y:S05]  /*1a070*/  EXIT ;  /* 0x000000000000794d */ /* 0x000fea0003800000 */
.L_x_10438:
[----:B0-----:R-:W-:-:S04]  /*1a080*/  IMAD.U32 R3, RZ, RZ, UR42 ;  /* 0x0000002aff037e24 */ /* 0x001fc8000f8e00ff */
[----:B------:R0:W1:Y:S03]  /*1a090*/  SYNCS.PHASECHK.TRANS64.TRYWAIT P1, [R3+URZ+0x2d800], R0 ;  /* 0x02d80000030075a7 */ /* 0x000066000802017f */
[----:B-1----:R-:W-:Y:S05]  /*1a0a0*/  @!P1 NANOSLEEP.SYNCS 0x989680 ;  /* 0x009896800000995d */ /* 0x002fea0003900000 */
[----:B------:R-:W1:Y:S02]  /*1a0b0*/  @!P1 SYNCS.PHASECHK.TRANS64 P1, [R3+URZ+0x2d800], R0 ;  /* 0x02d80000030095a7 */ /* 0x000e64000802007f */
[----:B-1----:R-:W-:Y:S05]  /*1a0c0*/  @!P1 BRA `(.L_x_10438) ;  /* 0xfffffffc00ec9947 */ /* 0x002fea000383ffff */
[----:B------:R-:W-:Y:S05]  /*1a0d0*/  BRA `(.L_x_10658) ;  /* 0xfffffe8000287947 */ /* 0x000fea000383ffff */
.L_x_10442:
[----:B-1----:R1:W2:Y:S02]  /*1a0e0*/  SYNCS.PHASECHK.TRANS64.TRYWAIT P2, [R90+URZ+0x2d830], R3 ;  /* 0x02d830035a0075a7 */ /* 0x0022a4000804017f */
[----:B--2---:R-:W-:Y:S05]  /*1a0f0*/  @!P2 NANOSLEEP.SYNCS 0x989680 ;  /* 0x009896800000a95d */ /* 0x004fea0003900000 */
[----:B------:R-:W2:Y:S02]  /*1a100*/  @!P2 SYNCS.PHASECHK.TRANS64 P2, [R90+URZ+0x2d830], R3 ;  /* 0x02d830035a00a5a7 */ /* 0x000ea4000804007f */
[----:B--2---:R-:W-:Y:S05]  /*1a110*/  @!P2 BRA `(.L_x_10442) ;  /* 0xfffffffc00f0a947 */ /* 0x004fea000383ffff */
[----:B------:R-:W-:Y:S05]  /*1a120*/  BRA `(.L_x_10441) ;  /* 0xfffffe80004c7947 */ /* 0x000fea000383ffff */
.L_x_10458:
[----:B-1----:R-:W-:-:S04]  /*1a130*/  IMAD.U32 R5, RZ, RZ, UR6 ;  /* 0x00000006ff057e24 */ /* 0x002fc8000f8e00ff */
[----:B------:R1:W2:Y:S03]  /*1a140*/  SYNCS.PHASECHK.TRANS64.TRYWAIT P2, [R5+URZ+0x2d830], R4 ;  /* 0x02d83004050075a7 */ /* 0x0002a6000804017f */
[----:B--2---:R-:W-:Y:S05]  /*1a150*/  @!P2 NANOSLEEP.SYNCS 0x989680 ;  /* 0x009896800000a95d */ /* 0x004fea0003900000 */
[----:B------:R-:W2:Y:S02]  /*1a160*/  @!P2 SYNCS.PHASECHK.TRANS64 P2, [R5+URZ+0x2d830], R4 ;  /* 0x02d830040500a5a7 */ /* 0x000ea4000804007f */
[----:B--2---:R-:W-:Y:S05]  /*1a170*/  @!P2 BRA `(.L_x_10458) ;  /* 0xfffffffc00eca947 */ /* 0x004fea000383ffff */
[----:B------:R-:W-:Y:S05]  /*1a180*/  BRA `(.L_x_10455) ;  /* 0xfffffebc00347947 */ /* 0x000fea000383ffff */
.L_x_10462:
[----:B-1----:R-:W-:-:S04]  /*1a190*/  IMAD.U32 R5, RZ, RZ, UR6 ;  /* 0x00000006ff057e24 */ /* 0x002fc8000f8e00ff */
[----:B------:R1:W2:Y:S03]  /*1a1a0*/  SYNCS.PHASECHK.TRANS64.TRYWAIT P2, [R5+URZ+0x2d850], R4 ;  /* 0x02d85004050075a7 */ /* 0x0002a6000804017f */
[----:B--2---:R-:W-:Y:S05]  /*1a1b0*/  @!P2 NANOSLEEP.SYNCS 0x989680 ;  /* 0x009896800000a95d */ /* 0x004fea0003900000 */
[----:B------:R-:W2:Y:S02]  /*1a1c0*/  @!P2 SYNCS.PHASECHK.TRANS64 P2, [R5+URZ+0x2d850], R4 ;  /* 0x02d850040500a5a7 */ /* 0x000ea4000804007f */
[----:B--2---:R-:W-:Y:S05]  /*1a1d0*/  @!P2 BRA `(.L_x_10462) ;  /* 0xfffffffc00eca947 */ /* 0x004fea000383ffff */
[----:B------:R-:W-:Y:S05]  /*1a1e0*/  BRA `(.L_x_10459) ;  /* 0xfffffebc00d47947 */ /* 0x000fea000383ffff */
.L_x_10479:
[----:B-1----:R-:W-:-:S04]  /*1a1f0*/  IMAD.U32 R7, RZ, RZ, UR6 ;  /* 0x00000006ff077e24 */ /* 0x002fc8000f8e00ff */
[----:B------:R1:W2:Y:S03]  /*1a200*/  SYNCS.PHASECHK.TRANS64.TRYWAIT P2, [R7+URZ+0x2d830], R6 ;  /* 0x02d83006070075a7 */ /* 0x0002a6000804017f */
[----:B--2---:R-:W-:Y:S05]  /*1a210*/  @!P2 NANOSLEEP.SYNCS 0x989680 ;  /* 0x009896800000a95d */ /* 0x004fea0003900000 */
[----:B------:R-:W2:Y:S02]  /*1a220*/  @!P2 SYNCS.PHASECHK.TRANS64 P2, [R7+URZ+0x2d830], R6 ;  /* 0x02d830060700a5a7 */ /* 0x000ea4000804007f */
[----:B--2---:R-:W-:Y:S05]  /*1a230*/  @!P2 BRA `(.L_x_10479) ;  /* 0xfffffffc00eca947 */ /* 0x004fea000383ffff */
[----:B------:R-:W-:Y:S05]  /*1a240*/  BRA `(.L_x_10476) ;  /* 0xfffffef800107947 */ /* 0x000fea000383ffff */
.L_x_10483:
[----:B-1----:R-:W-:-:S04]  /*1a250*/  IMAD.U32 R7, RZ, RZ, UR6 ;  /* 0x00000006ff077e24 */ /* 0x002fc8000f8e00ff */
[----:B------:R1:W2:Y:S03]  /*1a260*/  SYNCS.PHASECHK.TRANS64.TRYWAIT P2, [R7+URZ+0x2d850], R6 ;  /* 0x02d85006070075a7 */ /* 0x0002a6000804017f */
[----:B--2---:R-:W-:Y:S05]  /*1a270*/  @!P2 NANOSLEEP.SYNCS 0x989680 ;  /* 0x009896800000a95d */ /* 0x004fea0003900000 */
[----:B------:R-:W2:Y:S02]  /*1a280*/  @!P2 SYNCS.PHASECHK.TRANS64 P2, [R7+URZ+0x2d850], R6 ;  /* 0x02d850060700a5a7 */ /* 0x000ea4000804007f */
[----:B--2---:R-:W-:Y:S05]  /*1a290*/  @!P2 BRA `(.L_x_10483) ;  /* 0xfffffffc00eca947 */ /* 0x004fea000383ffff */
[----:B------:R-:W-:Y:S05]  /*1a2a0*/  BRA `(.L_x_10480) ;  /* 0xfffffef800b07947 */ /* 0x000fea000383ffff */
.L_x_10489:
[----:B-1----:R-:W-:-:S04]  /*1a2b0*/  IMAD.U32 R7, RZ, RZ, UR6 ;  /* 0x00000006ff077e24 */ /* 0x002fc8000f8e00ff */
[----:B------:R1:W2:Y:S03]  /*1a2c0*/  SYNCS.PHASECHK.TRANS64.TRYWAIT P2, [R7+URZ+0x2d830], R6 ;  /* 0x02d83006070075a7 */ /* 0x0002a6000804017f */
[----:B--2---:R-:W-:Y:S05]  /*1a2d0*/  @!P2 NANOSLEEP.SYNCS 0x989680 ;  /* 0x009896800000a95d */ /* 0x004fea0003900000 */
[----:B------:R-:W2:Y:S02]  /*1a2e0*/  @!P2 SYNCS.PHASECHK.TRANS64 P2, [R7+URZ+0x2d830], R6 ;  /* 0x02d830060700a5a7 */ /* 0x000ea4000804007f */
[----:B--2---:R-:W-:Y:S05]  /*1a2f0*/  @!P2 BRA `(.L_x_10489) ;  /* 0xfffffffc00eca947 */ /* 0x004fea000383ffff */
[----:B------:R-:W-:Y:S05]  /*1a300*/  BRA `(.L_x_10486) ;  /* 0xffffff2000187947 */ /* 0x000fea000383ffff */
.L_x_10493:
[----:B-1----:R-:W-:-:S04]  /*1a310*/  IMAD.U32 R7, RZ, RZ, UR6 ;  /* 0x00000006ff077e24 */ /* 0x002fc8000f8e00ff */
[----:B------:R1:W2:Y:S03]  /*1a320*/  SYNCS.PHASECHK.TRANS64.TRYWAIT P2, [R7+URZ+0x2d850], R6 ;  /* 0x02d85006070075a7 */ /* 0x0002a6000804017f */
[----:B--2---:R-:W-:Y:S05]  /*1a330*/  @!P2 NANOSLEEP.SYNCS 0x989680 ;  /* 0x009896800000a95d */ /* 0x004fea0003900000 */
[----:B------:R-:W2:Y:S02]  /*1a340*/  @!P2 SYNCS.PHASECHK.TRANS64 P2, [R7+URZ+0x2d850], R6 ;  /* 0x02d850060700a5a7 */ /* 0x000ea4000804007f */
[----:B--2---:R-:W-:Y:S05]  /*1a350*/  @!P2 BRA `(.L_x_10493) ;  /* 0xfffffffc00eca947 */ /* 0x004fea000383ffff */
[----:B------:R-:W-:Y:S05]  /*1a360*/  BRA `(.L_x_10490) ;  /* 0xffffff2000b87947 */ /* 0x000fea000383ffff */
.L_x_10506:
[----:B-123--:R-:W-:-:S04]  /*1a370*/  IMAD.U32 R5, RZ, RZ, UR9 ;  /* 0x00000009ff057e24 */ /* 0x00efc8000f8e00ff */
[----:B------:R1:W2:Y:S03]  /*1a380*/  SYNCS.PHASECHK.TRANS64.TRYWAIT P0, [R5+URZ+0x2d850], R0 ;  /* 0x02d85000050075a7 */ /* 0x0002a6000800017f */
[----:B--2---:R-:W-:Y:S05]  /*1a390*/  @!P0 NANOSLEEP.SYNCS 0x989680 ;  /* 0x009896800000895d */ /* 0x004fea0003900000 */
[----:B------:R-:W2:Y:S02]  /*1a3a0*/  @!P0 SYNCS.PHASECHK.TRANS64 P0, [R5+URZ+0x2d850], R0 ;  /* 0x02d85000050085a7 */ /* 0x000ea4000800007f */
[----:B--2---:R-:W-:Y:S05]  /*1a3b0*/  @!P0 BRA `(.L_x_10506) ;  /* 0xfffffffc00ec8947 */ /* 0x004fea000383ffff */
[----:B------:R-:W-:Y:S05]  /*1a3c0*/  BRA `(.L_x_10505) ;  /* 0xffffff5400f47947 */ /* 0x000fea000383ffff */
.L_x_10553:
[----:B------:R-:W3:Y:S01]  /*1a3d0*/  S2R R20, SR_TID.X ;  /* 0x0000000000147919 */ /* 0x000ee20000002100 */
[----:B------:R-:W-:Y:S01]  /*1a3e0*/  BSSY B0, `(.L_x_10659) ;  /* 0x000000a000007945 */ /* 0x000fe20003800000 */
[----:B--2---:R-:W-:Y:S02]  /*1a3f0*/  IMAD.MOV.U32 R12, RZ, RZ, RZ ;  /* 0x000000ffff0c7224 */ /* 0x004fe400078e00ff */
[----:B0-----:R-:W-:Y:S02]  /*1a400*/  IMAD.MOV.U32 R11, RZ, RZ, 0x1f ;  /* 0x0000001fff0b7424 */ /* 0x001fe400078e00ff */
[----:B------:R-:W-:Y:S01]  /*1a410*/  IMAD.MOV.U32 R15, RZ, RZ, -0x1 ;  /* 0xffffffffff0f7424 */ /* 0x000fe200078e00ff */
[----:B---3--:R-:W-:-:S04]  /*1a420*/  SHF.R.U32.HI R20, RZ, 0x5, R20 ;  /* 0x00000005ff147819 */ /* 0x008fc80000011614 */
[----:B------:R-:W-:-:S05]  /*1a430*/  LOP3.LUT R20, R20, 0x3, RZ, 0xc0, !PT ;  /* 0x0000000314147812 */ /* 0x000fca00078ec0ff */
[----:B------:R-:W-:-:S07]  /*1a440*/  IMAD.MOV.U32 R13, RZ, RZ, R20 ;  /* 0x000000ffff0d7224 */ /* 0x000fce00078e0014 */
[----:B-1----:R-:W-:Y:S05]  /*1a450*/  WARPSYNC.COLLECTIVE R15, `(.L_x_10660) ;  /* 0x000000000f087348 */ /* 0x002fea0003c00000 */
[----:B------:R0:W2:Y:S02]  /*1a460*/  SHFL.IDX P6, R14, R13, R12, R11 ;  /* 0x0000000c0d0e7389 */ /* 0x0000a400000c000b */
[----:B012---:R-:W-:Y:S01]  /*1a470*/  ENDCOLLECTIVE ;  /* 0x000000000000791b */ /* 0x007fe20003800000 */
.L_x_10660:
[----:B------:R-:W-:Y:S05]  /*1a480*/  BSYNC B0 ;  /* 0x0000000000007941 */ /* 0x000fea0003800000 */
.L_x_10659:
[----:B------:R-:W-:Y:S05]  /*1a490*/  BRA `(.L_x_10661) ;  /* 0xffffffac00087947 */ /* 0x000fea000383ffff */
.L_x_10555:
[----:B------:R-:W-:Y:S01]  /*1a4a0*/  BSSY B0, `(.L_x_10662) ;  /* 0x0000006000007945 */ /* 0x000fe20003800000 */
[----:B------:R-:W-:-:S07]  /*1a4b0*/  IMAD.MOV.U32 R15, RZ, RZ, -0x1 ;  /* 0xffffffffff0f7424 */ /* 0x000fce00078e00ff */
[----:B0123--:R-:W-:Y:S05]  /*1a4c0*/  WARPSYNC.COLLECTIVE R15, `(.L_x_10663) ;  /* 0x000000000f0c7348 */ /* 0x00ffea0003c00000 */
[----:B------:R-:W-:Y:S02]  /*1a4d0*/  ELECT P6, UR62, PT ;  /* 0x00000000003e782f */ /* 0x000fe400038c0000 */
[----:B------:R-:W-:Y:S01]  /*1a4e0*/  MOV R14, UR62 ;  /* 0x0000003e000e7c02 */ /* 0x000fe20008000f00 */
[----:B0123--:R-:W-:Y:S10]  /*1a4f0*/  ENDCOLLECTIVE ;  /* 0x000000000000791b */ /* 0x00fff40003800000 */
.L_x_10663:
[----:B------:R-:W-:Y:S05]  /*1a500*/  BSYNC B0 ;  /* 0x0000000000007941 */ /* 0x000fea0003800000 */
.L_x_10662:
[----:B------:R-:W-:Y:S05]  /*1a510*/  BRA `(.L_x_10664) ;  /* 0xffffffac00107947 */ /* 0x000fea000383ffff */
.L_x_10557:
[----:B---3--:R3:W4:Y:S02]  /*1a520*/  SYNCS.PHASECHK.TRANS64.TRYWAIT P0, [R0+URZ+0x2d840], R2 ;  /* 0x02d84002000075a7 */ /* 0x008724000800017f */
[----:B----4-:R-:W-:Y:S05]  /*1a530*/  @!P0 NANOSLEEP.SYNCS 0x989680 ;  /* 0x009896800000895d */ /* 0x010fea0003900000 */
[----:B------:R-:W4:Y:S02]  /*1a540*/  @!P0 SYNCS.PHASECHK.TRANS64 P0, [R0+URZ+0x2d840], R2 ;  /* 0x02d84002000085a7 */ /* 0x000f24000800007f */
[----:B----4-:R-:W-:Y:S05]  /*1a550*/  @!P0 BRA `(.L_x_10557) ;  /* 0xfffffffc00f08947 */ /* 0x010fea000383ffff */
[----:B------:R-:W-:Y:S05]  /*1a560*/  BRA `(.L_x_10665) ;  /* 0xffffffac00607947 */ /* 0x000fea000383ffff */
.L_x_10561:
        /* <DEDUP_REMOVED lines=15> */
.L_x_10666:
[----:B------:R-:W-:Y:S02]  /*1a660*/  IMAD.MOV.U32 R13, RZ, RZ, R6 ;  /* 0x000000ffff0d7224 */ /* 0x000fe400078e0006 */
[----:B------:R-:W-:-:S07]  /*1a670*/  IMAD.MOV.U32 R2, RZ, RZ, R14 ;  /* 0x000000ffff027224 */ /* 0x000fce00078e000e */
[----:B------:R-:W-:Y:S05]  /*1a680*/  WARPSYNC.COLLECTIVE R15, `(.L_x_10667) ;  /* 0x000000000f087348 */ /* 0x000fea0003c00000 */
[----:B------:R0:W1:Y:S02]  /*1a690*/  SHFL.IDX P6, R14, R13, R12, R11 ;  /* 0x0000000c0d0e7389 */ /* 0x00006400000c000b */
[----:B01----:R-:W-:Y:S01]  /*1a6a0*/  ENDCOLLECTIVE ;  /* 0x000000000000791b */ /* 0x003fe20003800000 */
.L_x_10667:
[----:B------:R-:W-:Y:S02]  /*1a6b0*/  IMAD.MOV.U32 R13, RZ, RZ, R4 ;  /* 0x000000ffff0d7224 */ /* 0x000fe400078e0004 */
[----:B------:R-:W-:Y:S02]  /*1a6c0*/  IMAD.MOV.U32 R12, RZ, RZ, 0x1 ;  /* 0x00000001ff0c7424 */ /* 0x000fe400078e00ff */
[----:B------:R-:W-:-:S07]  /*1a6d0*/  IMAD.MOV.U32 R3, RZ, RZ, R14 ;  /* 0x000000ffff037224 */ /* 0x000fce00078e000e */
[----:B------:R-:W-:Y:S05]  /*1a6e0*/  WARPSYNC.COLLECTIVE R15, `(.L_x_10668) ;  /* 0x000000000f087348 */ /* 0x000fea0003c00000 */
[----:B------:R0:W1:Y:S02]  /*1a6f0*/  SHFL.IDX P6, R14, R13, R12, R11 ;  /* 0x0000000c0d0e7389 */ /* 0x00006400000c000b */
[----:B01----:R-:W-:Y:S01]  /*1a700*/  ENDCOLLECTIVE ;  /* 0x000000000000791b */ /* 0x003fe20003800000 */
.L_x_10668:
[----:B------:R-:W-:-:S05]  /*1a710*/  @!P4 LEA R3, P3, R21, R3, 0x1 ;  /* 0x000000031503c211 */ /* 0x000fca00078608ff */
[----:B------:R-:W-:Y:S01]  /*1a720*/  @!P4 IMAD.X R2, RZ, RZ, R2, P3 ;  /* 0x000000ffff02c224 */ /* 0x000fe200018e0602 */
[----:B------:R-:W-:-:S04]  /*1a730*/  ISETP.GE.AND P3, PT, R10, R5, PT ;  /* 0x000000050a00720c */ /* 0x000fc80003f66270 */
        /* <DEDUP_REMOVED lines=14> */
.L_x_10669:
[----:B------:R-:W-:Y:S02]  /*1a820*/  IMAD.MOV.U32 R13, RZ, RZ, R4 ;  /* 0x000000ffff0d7224 */ /* 0x000fe400078e0004 */
[----:B------:R-:W-:Y:S02]  /*1a830*/  IMAD.MOV.U32 R12, RZ, RZ, 0x2 ;  /* 0x00000002ff0c7424 */ /* 0x000fe400078e00ff */
[----:B------:R-:W-:-:S07]  /*1a840*/  IMAD.MOV.U32 R3, RZ, RZ, R14 ;  /* 0x000000ffff037224 */ /* 0x000fce00078e000e */
[----:B------:R-:W-:Y:S05]  /*1a850*/  WARPSYNC.COLLECTIVE R15, `(.L_x_10670) ;  /* 0x000000000f087348 */ /* 0x000fea0003c00000 */
[----:B------:R0:W1:Y:S02]  /*1a860*/  SHFL.IDX P6, R14, R13, R12, R11 ;  /* 0x0000000c0d0e7389 */ /* 0x00006400000c000b */
[----:B01----:R-:W-:Y:S01]  /*1a870*/  ENDCOLLECTIVE ;  /* 0x000000000000791b */ /* 0x003fe20003800000 */
.L_x_10670:
        /* <DEDUP_REMOVED lines=12> */
[----:B0-----:R-:W-:-:S05]  /*1a940*/  VIADD R2, R0, 0x40 ;  /* 0x0000004000027836 */ /* 0x001fca0000000000 */
[----:B------:R-:W-:Y:S01]  /*1a950*/  ISETP.GE.AND P3, PT, R2, R5, PT ;  /* 0x000000050200720c */ /* 0x000fe20003f66270 */
[----:B------:R-:W-:-:S12]  /*1a960*/  IMAD.MOV.U32 R2, RZ, RZ, R14 ;  /* 0x000000ffff027224 */ /* 0x000fd800078e000e */
[----:B------:R-:W-:Y:S05]  /*1a970*/  WARPSYNC.COLLECTIVE R15, `(.L_x_10671) ;  /* 0x000000000f087348 */ /* 0x000fea0003c00000 */
[----:B------:R0:W1:Y:S02]  /*1a980*/  SHFL.IDX P6, R14, R13, R12, R11 ;  /* 0x0000000c0d0e7389 */ /* 0x00006400000c000b */
[----:B01----:R-:W-:Y:S01]  /*1a990*/  ENDCOLLECTIVE ;  /* 0x000000000000791b */ /* 0x003fe20003800000 */
.L_x_10671:
[----:B------:R-:W-:Y:S02]  /*1a9a0*/  IMAD.MOV.U32 R13, RZ, RZ, R4 ;  /* 0x000000ffff0d7224 */ /* 0x000fe400078e0004 */
[----:B------:R-:W-:Y:S02]  /*1a9b0*/  IMAD.MOV.U32 R12, RZ, RZ, 0x3 ;  /* 0x00000003ff0c7424 */ /* 0x000fe400078e00ff */
[----:B------:R-:W-:-:S07]  /*1a9c0*/  IMAD.MOV.U32 R3, RZ, RZ, R14 ;  /* 0x000000ffff037224 */ /* 0x000fce00078e000e */
[----:B------:R-:W-:Y:S05]  /*1a9d0*/  WARPSYNC.COLLECTIVE R15, `(.L_x_10672) ;  /* 0x000000000f087348 */ /* 0x000fea0003c00000 */
[----:B------:R0:W1:Y:S02]  /*1a9e0*/  SHFL.IDX P6, R14, R13, R12, R11 ;  /* 0x0000000c0d0e7389 */ /* 0x00006400000c000b */
[----:B01----:R-:W-:Y:S01]  /*1a9f0*/  ENDCOLLECTIVE ;  /* 0x000000000000791b */ /* 0x003fe20003800000 */
.L_x_10672:
        /* <DEDUP_REMOVED lines=10> */
.L_x_10673:
[----:B------:R-:W-:Y:S01]  /*1aaa0*/  @!PT LDS RZ, [RZ] ;  /* 0x00000000fffff984 */ /* 0x000fe20000000800 */
[----:B------:R-:W-:Y:S01]  /*1aab0*/  @!PT LDS RZ, [RZ] ;  /* 0x00000000fffff984 */ /* 0x000fe20000000800 */
[----:B------:R-:W-:Y:S01]  /*1aac0*/  @!PT LDS RZ, [RZ] ;  /* 0x00000000fffff984 */ /* 0x000fe20000000800 */
[----:B------:R-:W-:Y:S04]  /*1aad0*/  @!P3 LDGSTS.E.BYPASS.LTC128B.128 [R20+0xd400], desc[UR52][R2.64], !P2 ;  /* 0x0d4000000214bfae */ /* 0x000fe8000d101d74 */
[----:B------:R-:W-:Y:S04]  /*1aae0*/  @!P3 LDGSTS.E.BYPASS.LTC128B.128 [R20+0x10400], desc[UR52][R2.64+0x40], !P1 ;  /* 0x104000400214bfae */ /* 0x000fe8000c901d74 */
[----:B------:R0:W-:Y:S01]  /*1aaf0*/  @!P3 LDGSTS.E.BYPASS.LTC128B.128 [R20+0x13400], desc[UR52][R2.64+0x80], !P0 ;  /* 0x134000800214bfae */ /* 0x0001e2000c101d74 */
[----:B------:R-:W-:Y:S02]  /*1ab00*/  IMAD.MOV.U32 R13, RZ, RZ, R7 ;  /* 0x000000ffff0d7224 */ /* 0x000fe400078e0007 */
[----:B------:R-:W-:-:S02]  /*1ab10*/  IMAD.MOV.U32 R12, RZ, RZ, RZ ;  /* 0x000000ffff0c7224 */ /* 0x000fc400078e00ff */
[----:B0-----:R-:W-:Y:S02]  /*1ab20*/  VIADD R2, R0, 0x60 ;  /* 0x0000006000027836 */ /* 0x001fe40000000000 */
[----:B------:R-:W-:-:S07]  /*1ab30*/  IMAD.MOV.U32 R3, RZ, RZ, R14 ;  /* 0x000000ffff037224 */ /* 0x000fce00078e000e */
[----:B------:R-:W-:Y:S05]  /*1ab40*/  WARPSYNC.COLLECTIVE R15, `(.L_x_10674) ;  /* 0x000000000f087348 */ /* 0x000fea0003c00000 */
[----:B------:R0:W1:Y:S02]  /*1ab50*/  SHFL.IDX P6, R14, R13, R12, R11 ;  /* 0x0000000c0d0e7389 */ /* 0x00006400000c000b */
[----:B01----:R-:W-:Y:S01]  /*1ab60*/  ENDCOLLECTIVE ;  /* 0x000000000000791b */ /* 0x003fe20003800000 */
.L_x_10674:
[----:B------:R-:W-:-:S13]  /*1ab70*/  ISETP.GE.AND P3, PT, R2, R5, PT ;  /* 0x000000050200720c */ /* 0x000fda0003f66270 */
[----:B------:R-:W-:Y:S01]  /*1ab80*/  @!P3 LEA R3, P5, R21, R3, 0x1 ;  /* 0x000000031503b211 */ /* 0x000fe200078a08ff */
[----:B------:R-:W-:-:S04]  /*1ab90*/  IMAD.MOV.U32 R13, RZ, RZ, R8 ;  /* 0x000000ffff0d7224 */ /* 0x000fc800078e0008 */
[----:B------:R-:W-:Y:S02]  /*1aba0*/  @!P3 IMAD.X R9, RZ, RZ, R4, P5 ;  /* 0x000000ffff09b224 */ /* 0x000fe400028e0604 */
[----:B------:R-:W-:Y:S02]  /*1abb0*/  @!P3 IMAD.MOV.U32 R2, RZ, RZ, R3 ;  /* 0x000000ffff02b224 */ /* 0x000fe400078e0003 */
[----:B------:R-:W-:-:S05]  /*1abc0*/  @!P3 IMAD.MOV.U32 R3, RZ, RZ, R9 ;  /* 0x000000ffff03b224 */ /* 0x000fca00078e0009 */
        /* <DEDUP_REMOVED lines=10> */
.L_x_10675:
        /* <DEDUP_REMOVED lines=8> */
.L_x_10676:
[----:B------:R-:W-:-:S05]  /*1acf0*/  @!P3 LEA R4, P5, R21, R4, 0x1 ;  /* 0x000000041504b211 */ /* 0x000fca00078a08ff */
[----:B------:R-:W-:Y:S02]  /*1ad00*/  @!P3 IMAD.X R6, RZ, RZ, R2, P5 ;  /* 0x000000ffff06b224 */ /* 0x000fe400028e0602 */
[----:B------:R-:W-:Y:S02]  /*1ad10*/  @!P3 IMAD.MOV.U32 R2, RZ, RZ, R4 ;  /* 0x000000ffff02b224 */ /* 0x000fe400078e0004 */
        /* <DEDUP_REMOVED lines=12> */
.L_x_10677:
[----:B------:R-:W-:Y:S01]  /*1ade0*/  IMAD.MOV.U32 R2, RZ, RZ, R14 ;  /* 0x000000ffff027224 */ /* 0x000fe200078e000e */
[----:B------:R-:W-:Y:S06]  /*1adf0*/  BRA `(.L_x_10678) ;  /* 0xffffffb000d07947 */ /* 0x000fec000383ffff */
.L_x_10564:
[----:B0-----:R0:W1:Y:S02]  /*1ae00*/  SYNCS.PHASECHK.TRANS64.TRYWAIT P0, [R17+URZ+0x2d820], R0 ;  /* 0x02d82000110075a7 */ /* 0x001064000800017f */
[----:B-1----:R-:W-:Y:S05]  /*1ae10*/  @!P0 NANOSLEEP.SYNCS 0x989680 ;  /* 0x009896800000895d */ /* 0x002fea0003900000 */
[----:B------:R-:W1:Y:S02]  /*1ae20*/  @!P0 SYNCS.PHASECHK.TRANS64 P0, [R17+URZ+0x2d820], R0 ;  /* 0x02d82000110085a7 */ /* 0x000e64000800007f */
[----:B-1----:R-:W-:Y:S05]  /*1ae30*/  @!P0 BRA `(.L_x_10564) ;  /* 0xfffffffc00f08947 */ /* 0x002fea000383ffff */
[----:B------:R-:W-:Y:S05]  /*1ae40*/  BRA `(.L_x_10679) ;  /* 0xffffffb400387947 */ /* 0x000fea000383ffff */
.L_x_10573:
[----:B-1----:R1:W2:Y:S02]  /*1ae50*/  SYNCS.PHASECHK.TRANS64.TRYWAIT P0, [R3+URZ+0x2d840], R2 ;  /* 0x02d84002030075a7 */ /* 0x0022a4000800017f */
[----:B--2---:R-:W-:Y:S05]  /*1ae60*/  @!P0 NANOSLEEP.SYNCS 0x989680 ;  /* 0x009896800000895d */ /* 0x004fea0003900000 */
[----:B------:R-:W2:Y:S02]  /*1ae70*/  @!P0 SYNCS.PHASECHK.TRANS64 P0, [R3+URZ+0x2d840], R2 ;  /* 0x02d84002030085a7 */ /* 0x000ea4000800007f */
[----:B--2---:R-:W-:Y:S05]  /*1ae80*/  @!P0 BRA `(.L_x_10573) ;  /* 0xfffffffc00f08947 */ /* 0x004fea000383ffff */
[----:B------:R-:W-:Y:S05]  /*1ae90*/  BRA `(.L_x_10680) ;  /* 0xffffffb8001c7947 */ /* 0x000fea000383ffff */
.L_x_10580:
[----:B0-----:R0:W1:Y:S02]  /*1aea0*/  SYNCS.PHASECHK.TRANS64.TRYWAIT P0, [R3+URZ+0x60], R2 ;  /* 0x00006002030075a7 */ /* 0x001064000800017f */
[----:B-1----:R-:W-:Y:S05]  /*1aeb0*/  @!P0 NANOSLEEP.SYNCS 0x989680 ;  /* 0x009896800000895d */ /* 0x002fea0003900000 */
[----:B------:R-:W1:Y:S02]  /*1aec0*/  @!P0 SYNCS.PHASECHK.TRANS64 P0, [R3+URZ+0x60], R2 ;  /* 0x00006002030085a7 */ /* 0x000e64000800007f */
[----:B-1----:R-:W-:Y:S05]  /*1aed0*/  @!P0 BRA `(.L_x_10580) ;  /* 0xfffffffc00f08947 */ /* 0x002fea000383ffff */
[----:B------:R-:W-:Y:S05]  /*1aee0*/  BRA `(.L_x_10681) ;  /* 0xffffffbc00287947 */ /* 0x000fea000383ffff */
.L_x_10590:
[----:B-1----:R1:W2:Y:S02]  /*1aef0*/  SYNCS.PHASECHK.TRANS64.TRYWAIT P0, [R3+URZ+0x2d840], R2 ;  /* 0x02d84002030075a7 */ /* 0x0022a4000800017f */
[----:B--2---:R-:W-:Y:S05]  /*1af00*/  @!P0 NANOSLEEP.SYNCS 0x989680 ;  /* 0x009896800000895d */ /* 0x004fea0003900000 */
[----:B------:R-:W2:Y:S02]  /*1af10*/  @!P0 SYNCS.PHASECHK.TRANS64 P0, [R3+URZ+0x2d840], R2 ;  /* 0x02d84002030085a7 */ /* 0x000ea4000800007f */
[----:B--2---:R-:W-:Y:S05]  /*1af20*/  @!P0 BRA `(.L_x_10590) ;  /* 0xfffffffc00f08947 */ /* 0x004fea000383ffff */
[----:B------:R-:W-:Y:S05]  /*1af30*/  BRA `(.L_x_10682) ;  /* 0xffffffc000dc7947 */ /* 0x000fea000383ffff */
.L_x_10597:
[----:B0-----:R0:W1:Y:S02]  /*1af40*/  SYNCS.PHASECHK.TRANS64.TRYWAIT P0, [R12+URZ+0x60], R28 ;  /* 0x0000601c0c0075a7 */ /* 0x001064000800017f */
[----:B-1----:R-:W-:Y:S05]  /*1af50*/  @!P0 NANOSLEEP.SYNCS 0x989680 ;  /* 0x009896800000895d */ /* 0x002fea0003900000 */
[----:B------:R-:W1:Y:S02]  /*1af60*/  @!P0 SYNCS.PHASECHK.TRANS64 P0, [R12+URZ+0x60], R28 ;  /* 0x0000601c0c0085a7 */ /* 0x000e64000800007f */
[----:B-1----:R-:W-:Y:S05]  /*1af70*/  @!P0 BRA `(.L_x_10597) ;  /* 0xfffffffc00f08947 */ /* 0x002fea000383ffff */
[----:B------:R-:W-:Y:S05]  /*1af80*/  BRA `(.L_x_10683) ;  /* 0xffffffc400e87947 */ /* 0x000fea000383ffff */
.L_x_10607:
[----:B-1----:R1:W2:Y:S02]  /*1af90*/  SYNCS.PHASECHK.TRANS64.TRYWAIT P0, [R2+URZ+0x2d840], R3 ;  /* 0x02d84003020075a7 */ /* 0x0022a4000800017f */
[----:B--2---:R-:W-:Y:S05]  /*1afa0*/  @!P0 NANOSLEEP.SYNCS 0x989680 ;  /* 0x009896800000895d */ /* 0x004fea0003900000 */
[----:B------:R-:W2:Y:S02]  /*1afb0*/  @!P0 SYNCS.PHASECHK.TRANS64 P0, [R2+URZ+0x2d840], R3 ;  /* 0x02d84003020085a7 */ /* 0x000ea4000800007f */
[----:B--2---:R-:W-:Y:S05]  /*1afc0*/  @!P0 BRA `(.L_x_10607) ;  /* 0xfffffffc00f08947 */ /* 0x004fea000383ffff */
[----:B------:R-:W-:Y:S05]  /*1afd0*/  BRA `(.L_x_10684) ;  /* 0xffffffcc00707947 */ /* 0x000fea000383ffff */
.L_x_10614:
[----:B0-----:R0:W1:Y:S02]  /*1afe0*/  SYNCS.PHASECHK.TRANS64.TRYWAIT P0, [R7+URZ+0x60], R2 ;  /* 0x00006002070075a7 */ /* 0x001064000800017f */
[----:B-1----:R-:W-:Y:S05]  /*1aff0*/  @!P0 NANOSLEEP.SYNCS 0x989680 ;  /* 0x009896800000895d */ /* 0x002fea0003900000 */
[----:B------:R-:W1:Y:S02]  /*1b000*/  @!P0 SYNCS.PHASECHK.TRANS64 P0, [R7+URZ+0x60], R2 ;  /* 0x00006002070085a7 */ /* 0x000e64000800007f */
[----:B-1----:R-:W-:Y:S05]  /*1b010*/  @!P0 BRA `(.L_x_10614) ;  /* 0xfffffffc00f08947 */ /* 0x002fea000383ffff */
[----:B------:R-:W-:Y:S05]  /*1b020*/  BRA `(.L_x_10685) ;  /* 0xffffffd000807947 */ /* 0x000fea000383ffff */
.L_x_10626:
[----:B0-----:R0:W1:Y:S02]  /*1b030*/  SYNCS.PHASECHK.TRANS64.TRYWAIT P0, [R3+URZ+0x2d860], R0 ;  /* 0x02d86000030075a7 */ /* 0x001064000800017f */
[----:B-1----:R-:W-:Y:S05]  /*1b040*/  @!P0 NANOSLEEP.SYNCS 0x989680 ;  /* 0x009896800000895d */ /* 0x002fea0003900000 */
[----:B------:R-:W1:Y:S02]  /*1b050*/  @!P0 SYNCS.PHASECHK.TRANS64 P0, [R3+URZ+0x2d860], R0 ;  /* 0x02d86000030085a7 */ /* 0x000e64000800007f */
[----:B-1----:R-:W-:Y:S05]  /*1b060*/  @!P0 BRA `(.L_x_10626) ;  /* 0xfffffffc00f08947 */ /* 0x002fea000383ffff */
[----:B------:R-:W-:Y:S05]  /*1b070*/  BRA `(.L_x_10686) ;  /* 0xffffffd400f47947 */ /* 0x000fea000383ffff */
.L_x_10634:
[----:B------:R-:W-:Y:S01]  /*1b080*/  BSSY B0, `(.L_x_10687) ;  /* 0x0000008000007945 */ /* 0x000fe20003800000 */
[----:B------:R-:W-:Y:S02]  /*1b090*/  IMAD.MOV.U32 R13, RZ, RZ, R24 ;  /* 0x000000ffff0d7224 */ /* 0x000fe400078e0018 */
[----:B--2---:R-:W-:Y:S02]  /*1b0a0*/  IMAD.MOV.U32 R12, RZ, RZ, RZ ;  /* 0x000000ffff0c7224 */ /* 0x004fe400078e00ff */
[----:B0-----:R-:W-:Y:S02]  /*1b0b0*/  IMAD.MOV.U32 R11, RZ, RZ, 0x1f ;  /* 0x0000001fff0b7424 */ /* 0x001fe400078e00ff */
[----:B------:R-:W-:-:S07]  /*1b0c0*/  IMAD.MOV.U32 R15, RZ, RZ, -0x1 ;  /* 0xffffffffff0f7424 */ /* 0x000fce00078e00ff */
[----:B-1----:R-:W-:Y:S05]  /*1b0d0*/  WARPSYNC.COLLECTIVE R15, `(.L_x_10688) ;  /* 0x000000000f087348 */ /* 0x002fea0003c00000 */
[----:B------:R0:W2:Y:S02]  /*1b0e0*/  SHFL.IDX P6, R14, R13, R12, R11 ;  /* 0x0000000c0d0e7389 */ /* 0x0000a400000c000b */
[----:B012---:R-:W-:Y:S01]  /*1b0f0*/  ENDCOLLECTIVE ;  /* 0x000000000000791b */ /* 0x007fe20003800000 */
.L_x_10688:
[----:B------:R-:W-:Y:S05]  /*1b100*/  BSYNC B0 ;  /* 0x0000000000007941 */ /* 0x000fea0003800000 */
.L_x_10687:
        /* <DEDUP_REMOVED lines=9> */
.L_x_10689:
[----:B------:R-:W-:Y:S02]  /*1b1a0*/  ULDC UR4, c[0x0][0xc3c] ;  /* 0x00030f0000047ab9 */ /* 0x000fe40000000800 */
[----:B------:R-:W-:-:S13]  /*1b1b0*/  ISETP.GE.OR P1, PT, R9, UR4, !P0 ;  /* 0x0000000409007c0c */ /* 0x000fda000c726670 */
[----:B------:R-:W0:Y:S08]  /*1b1c0*/  @!P1 LDC.64 R2, c[0x0][0xc80] ;  /* 0x00032000ff029b82 */ /* 0x000e300000000a00 */
[----:B------:R-:W1:Y:S01]  /*1b1d0*/  @!P1 LDC.64 R4, c[0x0][0xc78] ;  /* 0x00031e00ff049b82 */ /* 0x000e620000000a00 */
[----:B------:R-:W-:Y:S01]  /*1b1e0*/  CS2R R24, SRZ ;  /* 0x0000000000187805 */ /* 0x000fe2000001ff00 */
[----:B------:R-:W-:-:S02]  /*1b1f0*/  IMAD.MOV.U32 R11, RZ, RZ, RZ ;  /* 0x000000ffff0b7224 */ /* 0x000fc400078e00ff */
[----:B------:R-:W-:Y:S02]  /*1b200*/  IMAD.MOV.U32 R6, RZ, RZ, R14 ;  /* 0x000000ffff067224 */ /* 0x000fe400078e000e */
        /* <DEDUP_REMOVED lines=16> */
.L_x_10690:
[----:B------:R-:W-:Y:S01]  /*1b310*/  IMAD.MOV.U32 R12, RZ, RZ, 0x2 ;  /* 0x00000002ff0c7424 */ /* 0x000fe200078e00ff */
[----:B------:R-:W-:-:S05]  /*1b320*/  SEL R4, R14, RZ, P1 ;  /* 0x000000ff0e047207 */ /* 0x000fca0000800000 */
[----:B------:R-:W-:-:S04]  /*1b330*/  IMAD.IADD R4, R13, 0x1, R4 ;  /* 0x000000010d047824 */ /* 0x000fc800078e0204 */
[----:B------:R-:W-:-:S07]  /*1b340*/  IMAD.MOV.U32 R13, RZ, RZ, R4 ;  /* 0x000000ffff0d7224 */ /* 0x000fce00078e0004 */
[----:B------:R-:W-:Y:S05]  /*1b350*/  WARPSYNC.COLLECTIVE R15, `(.L_x_10691) ;  /* 0x000000000f087348 */ /* 0x000fea0003c00000 */
[----:B------:R0:W1:Y:S02]  /*1b360*/  SHFL.UP P6, R14, R13, R12, R11 ;  /* 0x0400000c0d0e7389 */ /* 0x00006400000c000b */
[----:B01----:R-:W-:Y:S01]  /*1b370*/  ENDCOLLECTIVE ;  /* 0x000000000000791b */ /* 0x003fe20003800000 */
.L_x_10691:
[----:B------:R-:W-:Y:S01]  /*1b380*/  IMAD.MOV.U32 R12, RZ, RZ, 0x4 ;  /* 0x00000004ff0c7424 */ /* 0x000fe200078e00ff */
[----:B------:R-:W-:-:S05]  /*1b390*/  SEL R3, R14, RZ, P2 ;  /* 0x000000ff0e037207 */ /* 0x000fca0001000000 */
[----:B------:R-:W-:-:S04]  /*1b3a0*/  IMAD.IADD R2, R4, 0x1, R3 ;  /* 0x0000000104027824 */ /* 0x000fc800078e0203 */
[----:B------:R-:W-:-:S07]  /*1b3b0*/  IMAD.MOV.U32 R13, RZ, RZ, R2 ;  /* 0x000000ffff0d7224 */ /* 0x000fce00078e0002 */
[----:B------:R-:W-:Y:S05]  /*1b3c0*/  WARPSYNC.COLLECTIVE R15, `(.L_x_10692) ;  /* 0x000000000f087348 */ /* 0x000fea0003c00000 */
[----:B------:R0:W1:Y:S02]  /*1b3d0*/  SHFL.UP P6, R14, R13, R12, R11 ;  /* 0x0400000c0d0e7389 */ /* 0x00006400000c000b */
[----:B01----:R-:W-:Y:S01]  /*1b3e0*/  ENDCOLLECTIVE ;  /* 0x000000000000791b */ /* 0x003fe20003800000 */
.L_x_10692:
[----:B------:R-:W-:Y:S01]  /*1b3f0*/  IMAD.MOV.U32 R12, RZ, RZ, 0x8 ;  /* 0x00000008ff0c7424 */ /* 0x000fe200078e00ff */
[----:B------:R-:W-:-:S05]  /*1b400*/  SEL R3, R14, RZ, P3 ;  /* 0x000000ff0e037207 */ /* 0x000fca0001800000 */
[----:B------:R-:W-:-:S04]  /*1b410*/  IMAD.IADD R3, R2, 0x1, R3 ;  /* 0x0000000102037824 */ /* 0x000fc800078e0203 */
[----:B------:R-:W-:-:S07]  /*1b420*/  IMAD.MOV.U32 R13, RZ, RZ, R3 ;  /* 0x000000ffff0d7224 */ /* 0x000fce00078e0003 */
[----:B------:R-:W-:Y:S05]  /*1b430*/  WARPSYNC.COLLECTIVE R15, `(.L_x_10693) ;  /* 0x000000000f087348 */ /* 0x000fea0003c00000 */
[----:B------:R0:W1:Y:S02]  /*1b440*/  SHFL.UP P6, R14, R13, R12, R11 ;  /* 0x0400000c0d0e7389 */ /* 0x00006400000c000b */
[----:B01----:R-:W-:Y:S01]  /*1b450*/  ENDCOLLECTIVE ;  /* 0x000000000000791b */ /* 0x003fe20003800000 */
.L_x_10693:
[----:B------:R-:W-:Y:S01]  /*1b460*/  IMAD.MOV.U32 R12, RZ, RZ, 0x10 ;  /* 0x00000010ff0c7424 */ /* 0x000fe200078e00ff */
[----:B------:R-:W-:-:S05]  /*1b470*/  SEL R4, R14, RZ, P4 ;  /* 0x000000ff0e047207 */ /* 0x000fca0002000000 */
[----:B------:R-:W-:-:S04]  /*1b480*/  IMAD.IADD R4, R3, 0x1, R4 ;  /* 0x0000000103047824 */ /* 0x000fc800078e0204 */
[----:B------:R-:W-:-:S07]  /*1b490*/  IMAD.MOV.U32 R13, RZ, RZ, R4 ;  /* 0x000000ffff0d7224 */ /* 0x000fce00078e0004 */
[----:B------:R-:W-:Y:S05]  /*1b4a0*/  WARPSYNC.COLLECTIVE R15, `(.L_x_10694) ;  /* 0x000000000f087348 */ /* 0x000fea0003c00000 */
[----:B------:R0:W1:Y:S02]  /*1b4b0*/  SHFL.UP P6, R14, R13, R12, R11 ;  /* 0x0400000c0d0e7389 */ /* 0x00006400000c000b */
[----:B01----:R-:W-:Y:S01]  /*1b4c0*/  ENDCOLLECTIVE ;  /* 0x000000000000791b */ /* 0x003fe20003800000 */
.L_x_10694:
        /* <DEDUP_REMOVED lines=8> */
.L_x_10695:
[----:B------:R-:W-:Y:S05]  /*1b550*/  BRA `(.L_x_10696) ;  /* 0xffffffd800a87947 */ /* 0x000fea000383ffff */
.L_x_10637:
[----:B------:R-:W-:Y:S01]  /*1b560*/  BSSY B0, `(.L_x_10697) ;  /* 0x0000007000007945 */ /* 0x000fe20003800000 */
[----:B--2---:R-:W-:Y:S02]  /*1b570*/  IMAD.MOV.U32 R12, RZ, RZ, 0x1 ;  /* 0x00000001ff0c7424 */ /* 0x004fe400078e00ff */
[----:B------:R-:W-:Y:S02]  /*1b580*/  IMAD.MOV.U32 R11, RZ, RZ, RZ ;  /* 0x000000ffff0b7224 */ /* 0x000fe400078e00ff */
[----:B------:R-:W-:-:S07]  /*1b590*/  IMAD.MOV.U32 R15, RZ, RZ, -0x1 ;  /* 0xffffffffff0f7424 */ /* 0x000fce00078e00ff */
[----:B------:R-:W-:Y:S05]  /*1b5a0*/  WARPSYNC.COLLECTIVE R15, `(.L_x_10698) ;  /* 0x000000000f087348 */ /* 0x000fea0003c00000 */
[----:B------:R0:W1:Y:S02]  /*1b5b0*/  SHFL.UP P6, R14, R13, R12, R11 ;  /* 0x0400000c0d0e7389 */ /* 0x00006400000c000b */
[----:B01----:R-:W-:Y:S01]  /*1b5c0*/  ENDCOLLECTIVE ;  /* 0x000000000000791b */ /* 0x003fe20003800000 */
.L_x_10698:
[----:B------:R-:W-:Y:S05]  /*1b5d0*/  BSYNC B0 ;  /* 0x0000000000007941 */ /* 0x000fea0003800000 */
.L_x_10697:
        /* <DEDUP_REMOVED lines=8> */
.L_x_10699:
[----:B------:R-:W-:Y:S01]  /*1b660*/  IMAD.MOV.U32 R12, RZ, RZ, 0x4 ;  /* 0x00000004ff0c7424 */ /* 0x000fe200078e00ff */
[----:B------:R-:W-:-:S05]  /*1b670*/  SEL R2, R14, RZ, P2 ;  /* 0x000000ff0e027207 */ /* 0x000fca0001000000 */
[----:B------:R-:W-:-:S04]  /*1b680*/  IMAD.IADD R2, R13, 0x1, R2 ;  /* 0x000000010d027824 */ /* 0x000fc800078e0202 */
[----:B------:R-:W-:-:S07]  /*1b690*/  IMAD.MOV.U32 R13, RZ, RZ, R2 ;  /* 0x000000ffff0d7224 */ /* 0x000fce00078e0002 */
[----:B------:R-:W-:Y:S05]  /*1b6a0*/  WARPSYNC.COLLECTIVE R15, `(.L_x_10700) ;  /* 0x000000000f087348 */ /* 0x000fea0003c00000 */
[----:B------:R0:W1:Y:S02]  /*1b6b0*/  SHFL.UP P6, R14, R13, R12, R11 ;  /* 0x0400000c0d0e7389 */ /* 0x00006400000c000b */
[----:B01----:R-:W-:Y:S01]  /*1b6c0*/  ENDCOLLECTIVE ;  /* 0x000000000000791b */ /* 0x003fe20003800000 */
.L_x_10700:
[----:B------:R-:W-:Y:S01]  /*1b6d0*/  IMAD.MOV.U32 R12, RZ, RZ, 0x8 ;  /* 0x00000008ff0c7424 */ /* 0x000fe200078e00ff */
[----:B------:R-:W-:-:S05]  /*1b6e0*/  SEL R3, R14, RZ, P3 ;  /* 0x000000ff0e037207 */ /* 0x000fca0001800000 */
[----:B------:R-:W-:-:S04]  /*1b6f0*/  IMAD.IADD R3, R2, 0x1, R3 ;  /* 0x0000000102037824 */ /* 0x000fc800078e0203 */
[----:B------:R-:W-:-:S07]  /*1b700*/  IMAD.MOV.U32 R13, RZ, RZ, R3 ;  /* 0x000000ffff0d7224 */ /* 0x000fce00078e0003 */
[----:B------:R-:W-:Y:S05]  /*1b710*/  WARPSYNC.COLLECTIVE R15, `(.L_x_10701) ;  /* 0x000000000f087348 */ /* 0x000fea0003c00000 */
[----:B------:R0:W1:Y:S02]  /*1b720*/  SHFL.UP P6, R14, R13, R12, R11 ;  /* 0x0400000c0d0e7389 */ /* 0x00006400000c000b */
[----:B01----:R-:W-:Y:S01]  /*1b730*/  ENDCOLLECTIVE ;  /* 0x000000000000791b */ /* 0x003fe20003800000 */
.L_x_10701:
[----:B------:R-:W-:Y:S01]  /*1b740*/  IMAD.MOV.U32 R12, RZ, RZ, 0x10 ;  /* 0x00000010ff0c7424 */ /* 0x000fe200078e00ff */
[----:B------:R-:W-:-:S05]  /*1b750*/  SEL R4, R14, RZ, P4 ;  /* 0x000000ff0e047207 */ /* 0x000fca0002000000 */
[----:B------:R-:W-:-:S04]  /*1b760*/  IMAD.IADD R4, R3, 0x1, R4 ;  /* 0x0000000103047824 */ /* 0x000fc800078e0204 */
[----:B------:R-:W-:-:S07]  /*1b770*/  IMAD.MOV.U32 R13, RZ, RZ, R4 ;  /* 0x000000ffff0d7224 */ /* 0x000fce00078e0004 */
[----:B------:R-:W-:Y:S05]  /*1b780*/  WARPSYNC.COLLECTIVE R15, `(.L_x_10702) ;  /* 0x000000000f087348 */ /* 0x000fea0003c00000 */
[----:B------:R0:W1:Y:S02]  /*1b790*/  SHFL.UP P6, R14, R13, R12, R11 ;  /* 0x0400000c0d0e7389 */ /* 0x00006400000c000b */
[----:B01----:R-:W-:Y:S01]  /*1b7a0*/  ENDCOLLECTIVE ;  /* 0x000000000000791b */ /* 0x003fe20003800000 */
.L_x_10702:
        /* <DEDUP_REMOVED lines=8> */
.L_x_10703:
[----:B------:R-:W-:Y:S05]  /*1b830*/  BRA `(.L_x_10704) ;  /* 0xffffffd800947947 */ /* 0x000fea000383ffff */
.L_x_10639:
[----:B------:R-:W-:Y:S01]  /*1b840*/  BSSY B0, `(.L_x_10705) ;  /* 0x0000006000007945 */ /* 0x000fe20003800000 */
[----:B------:R-:W-:Y:S01]  /*1b850*/  PLOP3.LUT P6, PT, P6, PT, PT, 0x8, 0x0 ;  /* 0x000000000000781c */ /* 0x000fe200037ce170 */
[----:B------:R-:W-:-:S12]  /*1b860*/  IMAD.MOV.U32 R15, RZ, RZ, -0x1 ;  /* 0xffffffffff0f7424 */ /* 0x000fd800078e00ff */
[----:B0-2---:R-:W-:Y:S05]  /*1b870*/  WARPSYNC.COLLECTIVE R15, `(.L_x_10706) ;  /* 0x000000000f087348 */ /* 0x005fea0003c00000 */
[----:B------:R-:W-:Y:S01]  /*1b880*/  VOTE.ANY R14, PT, P6 ;  /* 0x00000000000e7806 */ /* 0x000fe200030e0100 */
[----:B0-2---:R-:W-:Y:S06]  /*1b890*/  ENDCOLLECTIVE ;  /* 0x000000000000791b */ /* 0x005fec0003800000 */
.L_x_10706:
[----:B------:R-:W-:Y:S05]  /*1b8a0*/  BSYNC B0 ;  /* 0x0000000000007941 */ /* 0x000fea0003800000 */
.L_x_10705:
[----:B------:R-:W-:Y:S02]  /*1b8b0*/  IMAD.MOV.U32 R3, RZ, RZ, R14 ;  /* 0x000000ffff037224 */ /* 0x000fe400078e000e */
[----:B------:R-:W-:Y:S02]  /*1b8c0*/  IMAD.MOV.U32 R13, RZ, RZ, R25 ;  /* 0x000000ffff0d7224 */ /* 0x000fe400078e0019 */
[----:B------:R-:W0:Y:S01]  /*1b8d0*/  POPC R7, R3 ;  /* 0x0000000300077309 */ /* 0x000e220000000000 */
[----:B------:R-:W-:Y:S02]  /*1b8e0*/  IMAD.MOV.U32 R11, RZ, RZ, 0x1f ;  /* 0x0000001fff0b7424 */ /* 0x000fe400078e00ff */
[----:B------:R-:W-:Y:S02]  /*1b8f0*/  IMAD.MOV.U32 R15, RZ, RZ, -0x1 ;  /* 0xffffffffff0f7424 */ /* 0x000fe400078e00ff */
[----:B0-----:R-:W-:Y:S02]  /*1b900*/  IMAD.MOV.U32 R12, RZ, RZ, R7 ;  /* 0x000000ffff0c7224 */ /* 0x001fe400078e0007 */
[----:B------:R-:W-:-:S07]  /*1b910*/  IMAD.IADD R27, R7, 0x1, R27 ;  /* 0x00000001071b7824 */ /* 0x000fce00078e021b */
[----:B------:R-:W-:Y:S05]  /*1b920*/  WARPSYNC.COLLECTIVE R15, `(.L_x_10707) ;  /* 0x000000000f087348 */ /* 0x000fea0003c00000 */
[----:B------:R0:W1:Y:S02]  /*1b930*/  SHFL.IDX P6, R14, R13, R12, R11 ;  /* 0x0000000c0d0e7389 */ /* 0x00006400000c000b */
[----:B01----:R-:W-:Y:S01]  /*1b940*/  ENDCOLLECTIVE ;  /* 0x000000000000791b */ /* 0x003fe20003800000 */
.L_x_10707:
[----:B------:R-:W-:Y:S02]  /*1b950*/  IMAD.MOV.U32 R13, RZ, RZ, R5 ;  /* 0x000000ffff0d7224 */ /* 0x000fe400078e0005 */
[----:B------:R-:W-:-:S07]  /*1b960*/  IMAD.MOV.U32 R25, RZ, RZ, R14 ;  /* 0x000000ffff197224 */ /* 0x000fce00078e000e */
[----:B------:R-:W-:Y:S05]  /*1b970*/  WARPSYNC.COLLECTIVE R15, `(.L_x_10708) ;  /* 0x000000000f087348 */ /* 0x000fea0003c00000 */
[----:B------:R0:W1:Y:S02]  /*1b980*/  SHFL.IDX P6, R14, R13, R12, R11 ;  /* 0x0000000c0d0e7389 */ /* 0x00006400000c000b */
[----:B01----:R-:W-:Y:S01]  /*1b990*/  ENDCOLLECTIVE ;  /* 0x000000000000791b */ /* 0x003fe20003800000 */
.L_x_10708:
[----:B------:R-:W-:Y:S01]  /*1b9a0*/  IMAD.MOV.U32 R5, RZ, RZ, R14 ;  /* 0x000000ffff057224 */ /* 0x000fe200078e000e */
[----:B------:R-:W-:Y:S06]  /*1b9b0*/  BRA `(.L_x_10709) ;  /* 0xffffffd800747947 */ /* 0x000fec000383ffff */
.L_x_10641:
[----:B------:R-:W-:Y:S01]  /*1b9c0*/  BSSY B0, `(.L_x_10710) ;  /* 0x0000007000007945 */ /* 0x000fe20003800000 */
[----:B------:R-:W-:Y:S02]  /*1b9d0*/  IMAD.MOV.U32 R13, RZ, RZ, R2 ;  /* 0x000000ffff0d7224 */ /* 0x000fe400078e0002 */
[----:B------:R-:W-:Y:S02]  /*1b9e0*/  IMAD.MOV.U32 R11, RZ, RZ, 0x1f ;  /* 0x0000001fff0b7424 */ /* 0x000fe400078e00ff */
[----:B------:R-:W-:-:S07]  /*1b9f0*/  IMAD.MOV.U32 R15, RZ, RZ, -0x1 ;  /* 0xffffffffff0f7424 */ /* 0x000fce00078e00ff */
[----:B01-34-:R-:W-:Y:S05]  /*1ba00*/  WARPSYNC.COLLECTIVE R15, `(.L_x_10711) ;  /* 0x000000000f087348 */ /* 0x01bfea0003c00000 */
[----:B------:R2:W0:Y:S02]  /*1ba10*/  SHFL.IDX P6, R14, R13, R12, R11 ;  /* 0x0000000c0d0e7389 */ /* 0x00042400000c000b */
[----:B01234-:R-:W-:Y:S01]  /*1ba20*/  ENDCOLLECTIVE ;  /* 0x000000000000791b */ /* 0x01ffe20003800000 */
.L_x_10711:
[----:B------:R-:W-:Y:S05]  /*1ba30*/  BSYNC B0 ;  /* 0x0000000000007941 */ /* 0x000fea0003800000 */
.L_x_10710:
[----:B------:R-:W-:Y:S01]  /*1ba40*/  IMAD.MOV.U32 R24, RZ, RZ, R14 ;  /* 0x000000ffff187224 */ /* 0x000fe200078e000e */
[----:B------:R-:W-:Y:S06]  /*1ba50*/  BRA `(.L_x_10640) ;  /* 0xffffffd800647947 */ /* 0x000fec000383ffff */
.L_x_10647:
[----:B0-----:R0:W2:Y:S02]  /*1ba60*/  SYNCS.PHASECHK.TRANS64.TRYWAIT P0, [R9+URZ+0x2d820], R0 ;  /* 0x02d82000090075a7 */ /* 0x0010a4000800017f */
[----:B--2---:R-:W-:Y:S05]  /*1ba70*/  @!P0 NANOSLEEP.SYNCS 0x989680 ;  /* 0x009896800000895d */ /* 0x004fea0003900000 */
[----:B------:R-:W2:Y:S02]  /*1ba80*/  @!P0 SYNCS.PHASECHK.TRANS64 P0, [R9+URZ+0x2d820], R0 ;  /* 0x02d82000090085a7 */ /* 0x000ea4000800007f */
[----:B--2---:R-:W-:Y:S05]  /*1ba90*/  @!P0 BRA `(.L_x_10647) ;  /* 0xfffffffc00f08947 */ /* 0x004fea000383ffff */
[----:B------:R-:W-:Y:S05]  /*1baa0*/  BRA `(.L_x_10712) ;  /* 0xffffffe000bc7947 */ /* 0x000fea000383ffff */
.L_x_10648:
[----:B------:R-:W2:Y:S01]  /*1bab0*/  S2R R2, SR_TID.X ;  /* 0x0000000000027919 */ /* 0x000ea20000002100 */
[----:B------:R-:W-:Y:S01]  /*1bac0*/  BSSY B0, `(.L_x_10713) ;  /* 0x000000a000007945 */ /* 0x000fe20003800000 */
[----:B------:R-:W-:Y:S02]  /*1bad0*/  IMAD.MOV.U32 R12, RZ, RZ, RZ ;  /* 0x000000ffff0c7224 */ /* 0x000fe400078e00ff */
[----:B------:R-:W-:Y:S02]  /*1bae0*/  IMAD.MOV.U32 R11, RZ, RZ, 0x1f ;  /* 0x0000001fff0b7424 */ /* 0x000fe400078e00ff */
[----:B------:R-:W-:Y:S01]  /*1baf0*/  IMAD.MOV.U32 R15, RZ, RZ, -0x1 ;  /* 0xffffffffff0f7424 */ /* 0x000fe200078e00ff */
[----:B--2---:R-:W-:-:S04]  /*1bb00*/  SHF.R.U32.HI R2, RZ, 0x5, R2 ;  /* 0x00000005ff027819 */ /* 0x004fc80000011602 */
[----:B------:R-:W-:-:S05]  /*1bb10*/  LOP3.LUT R2, R2, 0x3, RZ, 0xc0, !PT ;  /* 0x0000000302027812 */ /* 0x000fca00078ec0ff */
[----:B------:R-:W-:-:S07]  /*1bb20*/  IMAD.MOV.U32 R13, RZ, RZ, R2 ;  /* 0x000000ffff0d7224 */ /* 0x000fce00078e0002 */
[----:B01-3--:R-:W-:Y:S05]  /*1bb30*/  WARPSYNC.COLLECTIVE R15, `(.L_x_10714) ;  /* 0x000000000f087348 */ /* 0x00bfea0003c00000 */
[----:B------:R2:W4:Y:S02]  /*1bb40*/  SHFL.IDX P6, R14, R13, R12, R11 ;  /* 0x0000000c0d0e7389 */ /* 0x00052400000c000b */
[----:B01234-:R-:W-:Y:S01]  /*1bb50*/  ENDCOLLECTIVE ;  /* 0x000000000000791b */ /* 0x01ffe20003800000 */
.L_x_10714:
[----:B------:R-:W-:Y:S05]  /*1bb60*/  BSYNC B0 ;  /* 0x0000000000007941 */ /* 0x000fea0003800000 */
.L_x_10713:
[----:B------:R-:W-:Y:S05]  /*1bb70*/  BRA `(.L_x_10715) ;  /* 0xffffffe000a47947 */ /* 0x000fea000383ffff */
.L_x_10651:
[----:B------:R-:W-:Y:S01]  /*1bb80*/  BSSY B1, `(.L_x_10716) ;  /* 0x0000006000017945 */ /* 0x000fe20003800000 */
[----:B------:R-:W-:-:S07]  /*1bb90*/  IMAD.MOV.U32 R15, RZ, RZ, -0x1 ;  /* 0xffffffffff0f7424 */ /* 0x000fce00078e00ff */
[----:B01-3--:R-:W-:Y:S05]  /*1bba0*/  WARPSYNC.COLLECTIVE R15, `(.L_x_10717) ;  /* 0x000000000f0c7348 */ /* 0x00bfea0003c00000 */
[----:B------:R-:W-:Y:S02]  /*1bbb0*/  ELECT P6, UR62, PT ;  /* 0x00000000003e782f */ /* 0x000fe400038c0000 */
[----:B------:R-:W-:Y:S01]  /*1bbc0*/  MOV R14, UR62 ;  /* 0x0000003e000e7c02 */ /* 0x000fe20008000f00 */
[----:B01-3--:R-:W-:Y:S10]  /*1bbd0*/  ENDCOLLECTIVE ;  /* 0x000000000000791b */ /* 0x00bff40003800000 */
.L_x_10717:
[----:B------:R-:W-:Y:S05]  /*1bbe0*/  BSYNC B1 ;  /* 0x0000000000017941 */ /* 0x000fea0003800000 */
.L_x_10716:
[----:B------:R-:W-:Y:S05]  /*1bbf0*/  BRA `(.L_x_10718) ;  /* 0xffffffe0009c7947 */ /* 0x000fea000383ffff */
.L_x_10653:
[----:B0-----:R0:W1:Y:S02]  /*1bc00*/  SYNCS.PHASECHK.TRANS64.TRYWAIT P0, [R7+URZ], R2 ;  /* 0x00000002070075a7 */ /* 0x001064000800017f */
[----:B-1----:R-:W-:Y:S05]  /*1bc10*/  @!P0 NANOSLEEP.SYNCS 0x989680 ;  /* 0x009896800000895d */ /* 0x002fea0003900000 */
[----:B------:R-:W1:Y:S02]  /*1bc20*/  @!P0 SYNCS.PHASECHK.TRANS64 P0, [R7+URZ], R2 ;  /* 0x00000002070085a7 */ /* 0x000e64000800007f */
[----:B-1----:R-:W-:Y:S05]  /*1bc30*/  @!P0 BRA `(.L_x_10653) ;  /* 0xfffffffc00f08947 */ /* 0x002fea000383ffff */
[----:B------:R-:W-:Y:S05]  /*1bc40*/  BRA `(.L_x_10719) ;  /* 0xffffffe000d07947 */ /* 0x000fea000383ffff */
.L_x_10654:
[----:B-1----:R1:W2:Y:S02]  /*1bc50*/  SYNCS.PHASECHK.TRANS64.TRYWAIT P0, [R3+URZ], R0 ;  /* 0x00000000030075a7 */ /* 0x0022a4000800017f */
[----:B--2---:R-:W-:Y:S05]  /*1bc60*/  @!P0 NANOSLEEP.SYNCS 0x989680 ;  /* 0x009896800000895d */ /* 0x004fea0003900000 */
[----:B------:R-:W2:Y:S02]  /*1bc70*/  @!P0 SYNCS.PHASECHK.TRANS64 P0, [R3+URZ], R0 ;  /* 0x00000000030085a7 */ /* 0x000ea4000800007f */
[----:B--2---:R-:W-:Y:S05]  /*1bc80*/  @!P0 BRA `(.L_x_10654) ;  /* 0xfffffffc00f08947 */ /* 0x004fea000383ffff */
[----:B------:R-:W-:Y:S05]  /*1bc90*/  BRA `(.L_x_10720) ;  /* 0xffffffe000c47947 */ /* 0x000fea000383ffff */
.L_x_10656:
[----:B-1----:R1:W2:Y:S02]  /*1bca0*/  SYNCS.PHASECHK.TRANS64.TRYWAIT P0, [R5+URZ], R2 ;  /* 0x00000002050075a7 */ /* 0x0022a4000800017f */
[----:B--2---:R-:W-:Y:S05]  /*1bcb0*/  @!P0 NANOSLEEP.SYNCS 0x989680 ;  /* 0x009896800000895d */ /* 0x004fea0003900000 */
[----:B------:R-:W2:Y:S02]  /*1bcc0*/  @!P0 SYNCS.PHASECHK.TRANS64 P0, [R5+URZ], R2 ;  /* 0x00000002050085a7 */ /* 0x000ea4000800007f */
[----:B--2---:R-:W-:Y:S05]  /*1bcd0*/  @!P0 BRA `(.L_x_10656) ;  /* 0xfffffffc00f08947 */ /* 0x004fea000383ffff */
[----:B------:R-:W-:Y:S05]  /*1bce0*/  BRA `(.L_x_10721) ;  /* 0xffffffe000c87947 */ /* 0x000fea000383ffff */
.L_x_10722:
        /* <DEDUP_REMOVED lines=9> */
.L_x_14870:


//--------------------- .text._ZN7cutlass13device_kernelIN5flash11enable_sm90INS1_16FlashAttnFwdSm90INS1_25CollectiveMainloopFwdSm90ILi2EN4cute5tupleIJNS5_1CILi1EEES8_S8_EEENS6_IJNS7_ILi192EEENS7_ILi128EEENS7_ILi96EEEEEELi96ENS_6half_tEfNS_4arch4Sm90ELb0ELb1ELb1ELb1ELb0ELb1ELb0ELb0ELb1ELb1ELb1ELb0EEENS1_21CollectiveEpilogueFwdINS6_IJSA_SC_SB_EEES9_SE_SG_Li384ELb1ELb1ELb1ELb0EEENS1_36VarlenDynamicPersistentTileSchedulerILi192ELi128ELi384ELi128ELb1ELb1ELb1ELb1ELb0ELb1EEEEEEEEEvNT_6ParamsE --------------------------
	.section	.text._ZN7cutlass13device_kernelIN5flash11enable_sm90INS1_16FlashAttnFwdSm90INS1_25CollectiveMainloopFwdSm90ILi2EN4cute5tupleIJNS5_1CILi1EEES8_S8_EEENS6_IJNS7_ILi192EEENS7_ILi128EEENS7_ILi96EEEEEELi96ENS_6half_tEfNS_4arch4Sm90ELb0ELb1ELb1ELb1ELb0ELb1ELb0ELb0ELb1ELb1ELb1ELb0EEENS1_21CollectiveEpilogueFwdINS6_IJSA_SC_SB_EEES9_SE_SG_Li384ELb1ELb1ELb1ELb0EEENS1_36VarlenDynamicPersistentTileSchedulerILi192ELi128ELi384ELi128ELb1ELb1ELb1ELb1ELb0ELb1EEEEEEEEEvNT_6ParamsE,"ax",@progbits
	.align	128
.text._ZN7cutlass13device_kernelIN5flash11enable_sm90INS1_16FlashAttnFwdSm90INS1_25CollectiveMainloopFwdSm90ILi2EN4cute5tupleIJNS5_1CILi1EEES8_S8_EEENS6_IJNS7_ILi192EEENS7_ILi128EEENS7_ILi96EEEEEELi96ENS_6half_tEfNS_4arch4Sm90ELb0ELb1ELb1ELb1ELb0ELb1ELb0ELb0ELb1ELb1ELb1ELb0EEENS1_21CollectiveEpilogueFwdINS6_IJSA_SC_SB_EEES9_SE_SG_Li384ELb1ELb1ELb1ELb0EEENS1_36VarlenDynamicPersistentTileSchedulerILi192ELi128ELi384ELi128ELb1ELb1ELb1ELb1ELb0ELb1EEEEEEEEEvNT_6ParamsE:
        .type           _ZN7cutlass13device_kernelIN5flash11enable_sm90INS1_16FlashAttnFwdSm90INS1_25CollectiveMainloopFwdSm90ILi2EN4cute5tupleIJNS5_1CILi1EEES8_S8_EEENS6_IJNS7_ILi192EEENS7_ILi128EEENS7_ILi96EEEEEELi96ENS_6half_tEfNS_4arch4Sm90ELb0ELb1ELb1ELb1ELb0ELb1ELb0ELb0ELb1ELb1ELb1ELb0EEENS1_21CollectiveEpilogueFwdINS6_IJSA_SC_SB_EEES9_SE_SG_Li384ELb1ELb1ELb1ELb0EEENS1_36VarlenDynamicPersistentTileSchedulerILi192ELi128ELi384ELi128ELb1ELb1ELb1ELb1ELb0ELb1EEEEEEEEEvNT_6ParamsE,@function
        .size           _ZN7cutlass13device_kernelIN5flash11enable_sm90INS1_16FlashAttnFwdSm90INS1_25CollectiveMainloopFwdSm90ILi2EN4cute5tupleIJNS5_1CILi1EEES8_S8_EEENS6_IJNS7_ILi192EEENS7_ILi128EEENS7_ILi96EEEEEELi96ENS_6half_tEfNS_4arch4Sm90ELb0ELb1ELb1ELb1ELb0ELb1ELb0ELb0ELb1ELb1ELb1ELb0EEENS1_21CollectiveEpilogueFwdINS6_IJSA_SC_SB_EEES9_SE_SG_Li384ELb1ELb1ELb1ELb0EEENS1_36VarlenDynamicPersistentTileSchedulerILi192ELi128ELi384ELi128ELb1ELb1ELb1ELb1ELb0ELb1EEEEEEEEEvNT_6ParamsE,(.L_x_14871 - _ZN7cutlass13device_kernelIN5flash11enable_sm90INS1_16FlashAttnFwdSm90INS1_25CollectiveMainloopFwdSm90ILi2EN4cute5tupleIJNS5_1CILi1EEES8_S8_EEENS6_IJNS7_ILi192EEENS7_ILi128EEENS7_ILi96EEEEEELi96ENS_6half_tEfNS_4arch4Sm90ELb0ELb1ELb1ELb1ELb0ELb1ELb0ELb0ELb1ELb1ELb1ELb0EEENS1_21CollectiveEpilogueFwdINS6_IJSA_SC_SB_EEES9_SE_SG_Li384ELb1ELb1ELb1ELb0EEENS1_36VarlenDynamicPersistentTileSchedulerILi192ELi128ELi384ELi128ELb1ELb1ELb1ELb1ELb0ELb1EEEEEEEEEvNT_6ParamsE)
        .other          _ZN7cutlass13device_kernelIN5flash11enable_sm90INS1_16FlashAttnFwdSm90INS1_25CollectiveMainloopFwdSm90ILi2EN4cute5tupleIJNS5_1CILi1EEES8_S8_EEENS6_IJNS7_ILi192EEENS7_ILi128EEENS7_ILi96EEEEEELi96ENS_6half_tEfNS_4arch4Sm90ELb0ELb1ELb1ELb1ELb0ELb1ELb0ELb0ELb1ELb1ELb1ELb0EEENS1_21CollectiveEpilogueFwdINS6_IJSA_SC_SB_EEES9_SE_SG_Li384ELb1ELb1ELb1ELb0EEENS1_36VarlenDynamicPersistentTileSchedulerILi192ELi128ELi384ELi128ELb1ELb1ELb1ELb1ELb0ELb1EEEEEEEEEvNT_6ParamsE,@"STO_CUDA_ENTRY STV_DEFAULT"
_ZN7cutlass13device_kernelIN5flash11enable_sm90INS1_16FlashAttnFwdSm90INS1_25CollectiveMainloopFwdSm90ILi2EN4cute5tupleIJNS5_1CILi1EEES8_S8_EEENS6_IJNS7_ILi192EEENS7_ILi128EEENS7_ILi96EEEEEELi96ENS_6half_tEfNS_4arch4Sm90ELb0ELb1ELb1ELb1ELb0ELb1ELb0ELb0ELb1ELb1ELb1ELb0EEENS1_21CollectiveEpilogueFwdINS6_IJSA_SC_SB_EEES9_SE_SG_Li384ELb1ELb1ELb1ELb0EEENS1_36VarlenDynamicPersistentTileSchedulerILi192ELi128ELi384ELi128ELb1ELb1ELb1ELb1ELb0ELb1EEEEEEEEEvNT_6ParamsE:
        /* <DEDUP_REMOVED lines=24> */
.L_x_10724:
[----:B------:R-:W-:Y:S05]  /*0180*/  BSYNC B0 ;  /* 0x0000000000007941 */ /* 0x000fea0003800000 */
.L_x_10723:
        /* <DEDUP_REMOVED lines=41> */
.L_x_10725:
        /* <DEDUP_REMOVED lines=22> */
.L_x_10726:
        /* <DEDUP_REMOVED lines=18> */
.L_x_10727:
        /* <DEDUP_REMOVED lines=22> */
.L_x_10728:
        /* <DEDUP_REMOVED lines=22> */
.L_x_10729:
        /* <DEDUP_REMOVED lines=8> */
.L_x_10732:
        /* <DEDUP_REMOVED lines=21> */
[----:B------:R-:W0:Y:S01]  /*0b30*/  S2R R0, SR_TID.X ;  /* 0x0000000000007919 */ /* 0x000e220000002100 */
[----:B------:R-:W-:Y:S01]  /*0b40*/  IMAD.MOV.U32 R141, RZ, RZ, 0x40 ;  /* 0x00000040ff8d7424 */ /* 0x000fe200078e00ff */
[----:B------:R-:W-:Y:S01]  /*0b50*/  R2UR UR38, R2 ;  /* 0x00000000022672ca */ /* 0x000fe200000e0000 */
[----:B------:R-:W-:Y:S01]  /*0b60*/  IMAD.MOV.U32 R154, RZ, RZ, RZ ;  /* 0x000000ffff9a7224 */ /* 0x000fe200078e00ff */
[----:B------:R-:W-:Y:S01]  /*0b70*/  ULOP3.LUT UR37, UR36, 0x1, URZ, 0xfc, !UPT ;  /* 0x0000000124257892 */ /* 0x000fe2000f8efc3f */
[----:B------:R-:W-:-:S10]  /*0b80*/  IMAD.MOV.U32 R19, RZ, RZ, RZ ;  /* 0x000000ffff137224 */ /* 0x000fd400078e00ff */
[----:B------:R-:W-:Y:S01]  /*0b90*/  UIADD3 UR38, UR38, 0xc400, URZ ;  /* 0x0000c40026267890 */ /* 0x000fe2000fffe03f */
[----:B0-----:R-:W-:-:S05]  /*0ba0*/  VIADD R0, R0, 0xffffff80 ;  /* 0xffffff8000007836 */ /* 0x001fca0000000000 */
[----:B------:R-:W-:Y:S02]  /*0bb0*/  SHF.R.S32.HI R3, RZ, 0x1f, R0 ;  /* 0x0000001fff037819 */ /* 0x000fe40000011400 */
[-C--:B------:R-:W-:Y:S02]  /*0bc0*/  LEA.HI R9, R0, R0.reuse, RZ, 0x1 ;  /* 0x0000000000097211 */ /* 0x080fe400078f08ff */
[CC--:B------:R-:W-:Y:S02]  /*0bd0*/  LEA.HI R4, R3.reuse, R0.reuse, RZ, 0x2 ;  /* 0x0000000003047211 */ /* 0x0c0fe400078f10ff */
[CC--:B------:R-:W-:Y:S02]  /*0be0*/  LEA.HI R5, R3.reuse, R0.reuse, RZ, 0x4 ;  /* 0x0000000003057211 */ /* 0x0c0fe400078f20ff */
[CC--:B------:R-:W-:Y:S02]  /*0bf0*/  LEA.HI R8, R3.reuse, R0.reuse, RZ, 0x5 ;  /* 0x0000000003087211 */ /* 0x0c0fe400078f28ff */
[----:B------:R-:W-:-:S02]  /*0c00*/  LEA.HI R3, R3, R0, RZ, 0x7 ;  /* 0x0000000003037211 */ /* 0x000fc400078f38ff */
[--C-:B------:R-:W-:Y:S02]  /*0c10*/  SHF.R.S32.HI R10, RZ, 0x2, R4.reuse ;  /* 0x00000002ff0a7819 */ /* 0x100fe40000011404 */
[----:B------:R-:W-:Y:S02]  /*0c20*/  SHF.R.S32.HI R13, RZ, 0x1f, R4 ;  /* 0x0000001fff0d7819 */ /* 0x000fe40000011404 */
[----:B------:R-:W-:Y:S02]  /*0c30*/  LOP3.LUT R15, R4, 0xfffffffc, RZ, 0xc0, !PT ;  /* 0xfffffffc040f7812 */ /* 0x000fe400078ec0ff */
[----:B------:R-:W-:Y:S02]  /*0c40*/  SHF.R.S32.HI R4, RZ, 0x7, R3 ;  /* 0x00000007ff047819 */ /* 0x000fe40000011403 */
[----:B------:R-:W-:Y:S01]  /*0c50*/  LOP3.LUT R3, R3, 0xffffff80, RZ, 0xc0, !PT ;  /* 0xffffff8003037812 */ /* 0x000fe200078ec0ff */
[----:B------:R-:W-:Y:S01]  /*0c60*/  IMAD.IADD R15, R0, 0x1, -R15 ;  /* 0x00000001000f7824 */ /* 0x000fe200078e0a0f */
[----:B------:R-:W-:Y:S01]  /*0c70*/  LEA.HI R13, R13, R10, RZ, 0x2 ;  /* 0x0000000a0d0d7211 */ /* 0x000fe200078f10ff */
[----:B------:R-:W-:Y:S01]  /*0c80*/  IMAD.HI R12, R4, 0x55555556, RZ ;  /* 0x55555556040c7827 */ /* 0x000fe200078e02ff */
[----:B------:R-:W-:-:S02]  /*0c90*/  LOP3.LUT R7, R5, 0xfffffff0, RZ, 0xc0, !PT ;  /* 0xfffffff005077812 */ /* 0x000fc400078ec0ff */
[----:B------:R-:W-:Y:S01]  /*0ca0*/  LOP3.LUT R13, R13, 0xfffffffc, RZ, 0xc0, !PT ;  /* 0xfffffffc0d0d7812 */ /* 0x000fe200078ec0ff */
[C---:B------:R-:W-:Y:S01]  /*0cb0*/  IMAD.IADD R24, R0.reuse, 0x1, -R3 ;  /* 0x0000000100187824 */ /* 0x040fe200078e0a03 */
[----:B------:R-:W-:Y:S01]  /*0cc0*/  LOP3.LUT R11, R9, 0xfffffffe, RZ, 0xc0, !PT ;  /* 0xfffffffe090b7812 */ /* 0x000fe200078ec0ff */
[----:B------:R-:W-:Y:S01]  /*0cd0*/  IMAD.IADD R7, R0, 0x1, -R7 ;  /* 0x0000000100077824 */ /* 0x000fe200078e0a07 */
[----:B------:R-:W-:Y:S01]  /*0ce0*/  LEA.HI R3, R12, R12, RZ, 0x1 ;  /* 0x0000000c0c037211 */ /* 0x000fe200078f08ff */
[----:B------:R-:W-:Y:S01]  /*0cf0*/  IMAD.IADD R13, R10, 0x1, -R13 ;  /* 0x000000010a0d7824 */ /* 0x000fe200078e0a0d */
[----:B------:R-:W-:Y:S01]  /*0d00*/  SHF.R.S32.HI R10, RZ, 0x1f, R24 ;  /* 0x0000001fff0a7819 */ /* 0x000fe20000011418 */
[----:B------:R-:W-:Y:S01]  /*0d10*/  IMAD.IADD R11, R0, 0x1, -R11 ;  /* 0x00000001000b7824 */ /* 0x000fe200078e0a0b */
[----:B------:R-:W-:Y:S01]  /*0d20*/  SHF.R.S32.HI R0, RZ, 0x1f, R7 ;  /* 0x0000001fff007819 */ /* 0x000fe20000011407 */
[----:B------:R-:W-:Y:S01]  /*0d30*/  IMAD R12, R3, -0x3, R4 ;  /* 0xfffffffd030c7824 */ /* 0x000fe200078e0204 */
[----:B------:R-:W-:Y:S01]  /*0d40*/  LEA.HI R14, R10, R24, RZ, 0x2 ;  /* 0x000000180a0e7211 */ /* 0x000fe200078f10ff */
[----:B------:R-:W-:Y:S01]  /*0d50*/  IMAD.SHL.U32 R156, R11, 0x4, RZ ;  /* 0x000000040b9c7824 */ /* 0x000fe200078e00ff */
[----:B------:R-:W-:Y:S01]  /*0d60*/  SHF.R.S32.HI R136, RZ, 0x1, R9 ;  /* 0x00000001ff887819 */ /* 0x000fe20000011409 */
[----:B------:R-:W-:Y:S01]  /*0d70*/  STL [R1+0x60], R24 ;  /* 0x0000601801007387 */ /* 0x000fe20000100800 */
[--C-:B------:R-:W-:Y:S01]  /*0d80*/  SHF.R.S32.HI R3, RZ, 0x2, R14.reuse ;  /* 0x00000002ff037819 */ /* 0x100fe2000001140e */
[----:B------:R-:W-:Y:S01]  /*0d90*/  IMAD.SHL.U32 R13, R13, 0x40, RZ ;  /* 0x000000400d0d7824 */ /* 0x000fe200078e00ff */
[----:B------:R-:W-:Y:S01]  /*0da0*/  SHF.R.S32.HI R4, RZ, 0x1f, R14 ;  /* 0x0000001fff047819 */ /* 0x000fe2000001140e */
[----:B------:R-:W-:Y:S01]  /*0db0*/  IMAD.SHL.U32 R22, R11, 0x8, RZ ;  /* 0x000000080b167824 */ /* 0x000fe200078e00ff */
[----:B------:R-:W-:-:S02]  /*0dc0*/  SHF.R.S32.HI R6, RZ, 0x4, R5 ;  /* 0x00000004ff067819 */ /* 0x000fc40000011405 */
[----:B------:R-:W-:Y:S02]  /*0dd0*/  LEA.HI R0, R0, R7, RZ, 0x3 ;  /* 0x0000000700007211 */ /* 0x000fe400078f18ff */
[----:B------:R-:W-:Y:S02]  /*0de0*/  LEA.HI R9, R9, R136, RZ, 0x1 ;  /* 0x0000008809097211 */ /* 0x000fe400078f08ff */
[----:B------:R-:W-:Y:S02]  /*0df0*/  LEA.HI R16, R4, R3, RZ, 0x3 ;  /* 0x0000000304107211 */ /* 0x000fe400078f18ff */
[----:B------:R-:W-:Y:S02]  /*0e00*/  LEA.HI R5, R5, R6, RZ, 0x1 ;  /* 0x0000000605057211 */ /* 0x000fe400078f08ff */
[----:B------:R-:W-:Y:S02]  /*0e10*/  LOP3.LUT R4, R0, 0xfffffff8, RZ, 0xc0, !PT ;  /* 0xfffffff800047812 */ /* 0x000fe400078ec0ff */
[----:B------:R-:W-:-:S02]  /*0e20*/  LOP3.LUT R9, R9, 0x7fffffe, RZ, 0xc0, !PT ;  /* 0x07fffffe09097812 */ /* 0x000fc400078ec0ff */
[----:B------:R-:W-:Y:S01]  /*0e30*/  LOP3.LUT R16, R16, 0xfffffff8, RZ, 0xc0, !PT ;  /* 0xfffffff810107812 */ /* 0x000fe200078ec0ff */
[----:B------:R-:W-:Y:S01]  /*0e40*/  IMAD.IADD R4, R7, 0x1, -R4 ;  /* 0x0000000107047824 */ /* 0x000fe200078e0a04 */
[----:B------:R-:W-:Y:S01]  /*0e50*/  LOP3.LUT R5, R5, 0x1ffffffe, RZ, 0xc0, !PT ;  /* 0x1ffffffe05057812 */ /* 0x000fe200078ec0ff */
[----:B------:R-:W-:Y:S01]  /*0e60*/  IMAD.IADD R9, R136, 0x1, -R9 ;  /* 0x0000000188097824 */ /* 0x000fe200078e0a09 */
[----:B------:R-:W-:Y:S01]  /*0e70*/  SHF.R.S32.HI R8, RZ, 0x5, R8 ;  /* 0x00000005ff087819 */ /* 0x000fe20000011408 */
[----:B------:R-:W-:Y:S01]  /*0e80*/  IMAD.IADD R16, R3, 0x1, -R16 ;  /* 0x0000000103107824 */ /* 0x000fe200078e0a10 */
[----:B------:R-:W-:Y:S01]  /*0e90*/  LEA.HI R10, R10, R24, RZ, 0x5 ;  /* 0x000000180a0a7211 */ /* 0x000fe200078f28ff */
[----:B------:R-:W-:Y:S01]  /*0ea0*/  IMAD.IADD R5, R6, 0x1, -R5 ;  /* 0x0000000106057824 */ /* 0x000fe200078e0a05 */
[C---:B------:R-:W-:Y:S01]  /*0eb0*/  R2P PR, R4.reuse, 0x6 ;  /* 0x0000000604007804 */ /* 0x040fe20000000000 */
[----:B------:R-:W-:Y:S01]  /*0ec0*/  IMAD.SHL.U32 R3, R4, 0x40, RZ ;  /* 0x0000004004037824 */ /* 0x000fe200078e00ff */
[----:B------:R-:W-:Y:S01]  /*0ed0*/  LOP3.LUT R14, R14, 0x7ffffffc, RZ, 0xc0, !PT ;  /* 0x7ffffffc0e0e7812 */ /* 0x000fe200078ec0ff */
[----:B------:R-:W-:Y:S01]  /*0ee0*/  IMAD R21, R6, 0x8, R9 ;  /* 0x0000000806157824 */ /* 0x000fe200078e0209 */
[----:B------:R-:W-:Y:S01]  /*0ef0*/  LEA.HI R17, R15, R15, RZ, 0x1 ;  /* 0x0000000f0f117211 */ /* 0x000fe200078f08ff */
[----:B------:R-:W-:Y:S01]  /*0f00*/  IMAD.SHL.U32 R6, R0, 0x40, RZ ;  /* 0x0000004000067824 */ /* 0x000fe200078e00ff */
[----:B------:R-:W-:Y:S01]  /*0f10*/  LOP3.LUT R3, R3, 0x1c0, RZ, 0xc0, !PT ;  /* 0x000001c003037812 */ /* 0x000fe200078ec0ff */
[----:B------:R-:W-:Y:S01]  /*0f20*/  IMAD.SHL.U32 R0, R5, 0x8, RZ ;  /* 0x0000000805007824 */ /* 0x000fe200078e00ff */
[----:B------:R-:W-:Y:S01]  /*0f30*/  LOP3.LUT R20, R17, 0x1ffffffe, RZ, 0xc0, !PT ;  /* 0x1ffffffe11147812 */ /* 0x000fe200078ec0ff */
[----:B------:R-:W-:Y:S01]  /*0f40*/  IMAD R9, R8, 0x10, R7 ;  /* 0x0000001008097824 */ /* 0x000fe200078e0207 */
[----:B------:R-:W-:Y:S01]  /*0f50*/  SHF.R.S32.HI R7, RZ, 0x5, R10 ;  /* 0x00000005ff077819 */ /* 0x000fe2000001140a */
[----:B------:R-:W-:Y:S01]  /*0f60*/  VIADD R4, R156, 0x10 ;  /* 0x000000109c047836 */ /* 0x000fe20000000000 */
[--C-:B------:R-:W-:Y:S01]  /*0f70*/  LOP3.LUT R5, R3, 0x8, R0.reuse, 0xf8, !PT ;  /* 0x0000000803057812 */ /* 0x100fe200078ef800 */
[----:B------:R-:W-:Y:S01]  /*0f80*/  IMAD.U32 R0, R9, 0x20, R0 ;  /* 0x0000002009007824 */ /* 0x000fe200078e0000 */
[----:B------:R-:W-:Y:S01]  /*0f90*/  LOP3.LUT R6, R6, 0x7ffffe00, RZ, 0xc0, !PT ;  /* 0x7ffffe0006067812 */ /* 0x000fe200078ec0ff */
[----:B------:R-:W-:Y:S01]  /*0fa0*/  IMAD R7, R7, 0x10, R16 ;  /* 0x0000001007077824 */ /* 0x000fe200078e0210 */
[----:B------:R-:W-:Y:S01]  /*0fb0*/  SHF.R.U32.HI R10, RZ, 0x3, R3 ;  /* 0x00000003ff0a7819 */ /* 0x000fe20000011603 */
[----:B------:R-:W-:Y:S01]  /*0fc0*/  IMAD.IADD R14, R24, 0x1, -R14 ;  /* 0x00000001180e7824 */ /* 0x000fe200078e0a0e */
[----:B------:R0:W-:Y:S01]  /*0fd0*/  STL [R1+0x68], R0 ;  /* 0x0000680001007387 */ /* 0x0001e20000100800 */
[----:B------:R-:W-:Y:S01]  /*0fe0*/  IMAD R3, R12, 0x40, R7 ;  /* 0x000000400c037824 */ /* 0x000fe200078e0207 */
[----:B------:R-:W-:Y:S01]  /*0ff0*/  LOP3.LUT R5, R5, R10, RZ, 0x3c, !PT ;  /* 0x0000000a05057212 */ /* 0x000fe200078e3cff */
[----:B------:R-:W-:Y:S01]  /*1000*/  IMAD R6, R8, 0x400, R6 ;  /* 0x0000040008067824 */ /* 0x000fe200078e0206 */
[----:B------:R-:W-:Y:S01]  /*1010*/  SEL R141, R141, 0xffffffc0, !P2 ;  /* 0xffffffc08d8d7807 */ /* 0x000fe20005000000 */
[----:B------:R-:W-:Y:S01]  /*1020*/  IMAD.SHL.U32 R12, R21, 0x20, RZ ;  /* 0x00000020150c7824 */ /* 0x000fe200078e00ff */
[----:B------:R1:W-:Y:S01]  /*1030*/  STL [R1+0x64], R3 ;  /* 0x0000640301007387 */ /* 0x0003e20000100800 */
[----:B------:R-:W-:Y:S01]  /*1040*/  IMAD.IADD R5, R6, 0x1, R5 ;  /* 0x0000000106057824 */ /* 0x000fe200078e0205 */
[----:B------:R-:W-:Y:S01]  /*1050*/  CS2R R16, SRZ ;  /* 0x0000000000107805 */ /* 0x000fe2000001ff00 */
[C---:B------:R-:W-:Y:S01]  /*1060*/  VIADD R6, R156.reuse, 0x8 ;  /* 0x000000089c067836 */ /* 0x040fe20000000000 */
[----:B0-----:R-:W-:Y:S01]  /*1070*/  SHF.R.S32.HI R0, RZ, 0x1f, R136 ;  /* 0x0000001fff007819 */ /* 0x001fe20000011488 */
[----:B------:R-:W-:Y:S01]  /*1080*/  VIADD R0, R156, 0x20 ;  /* 0x000000209c007836 */ /* 0x000fe20000000000 */
[----:B------:R-:W-:Y:S01]  /*1090*/  STL [R1+0x58], RZ ;  /* 0x000058ff01007387 */ /* 0x000fe20000100800 */
[----:B------:R-:W-:-:S02]  /*10a0*/  IMAD.SHL.U32 R137, R14, 0x2, RZ ;  /* 0x000000020e897824 */ /* 0x000fc400078e00ff */
[----:B------:R-:W-:Y:S01]  /*10b0*/  IMAD R140, R5, 0x2, R2 ;  /* 0x00000002058c7824 */ /* 0x000fe200078e0202 */
[----:B------:R0:W-:Y:S01]  /*10c0*/  STL [R1+0x2c], R4 ;  /* 0x00002c0401007387 */ /* 0x0001e20000100800 */
[----:B------:R-:W-:Y:S02]  /*10d0*/  VIADD R10, R137, 0x10 ;  /* 0x00000010890a7836 */ /* 0x000fe40000000000 */
[----:B------:R-:W-:Y:S01]  /*10e0*/  VIADD R142, R140, 0x21800 ;  /* 0x000218008c8e7836 */ /* 0x000fe20000000000 */
[----:B------:R2:W-:Y:S01]  /*10f0*/  STL [R1+0x28], R0 ;  /* 0x0000280001007387 */ /* 0x0005e20000100800 */
[----:B------:R-:W-:Y:S02]  /*1100*/  IMAD.IADD R20, R15, 0x1, -R20 ;  /* 0x000000010f147824 */ /* 0x000fe400078e0a14 */
[----:B------:R-:W-:Y:S01]  /*1110*/  VIADD R9, R137, 0x18 ;  /* 0x0000001889097836 */ /* 0x000fe20000000000 */
[----:B------:R3:W-:Y:S01]  /*1120*/  STL [R1+0x30], R6 ;  /* 0x0000300601007387 */ /* 0x0007e20000100800 */
[----:B-1----:R-:W-:Y:S01]  /*1130*/  IMAD R3, R20, 0x8, R3 ;  /* 0x0000000814037824 */ /* 0x002fe200078e0203 */
[----:B0-----:R-:W-:Y:S01]  /*1140*/  LOP3.LUT R4, R13, 0xc0, RZ, 0xc0, !PT ;  /* 0x000000c00d047812 */ /* 0x001fe200078ec0ff */
[C---:B------:R-:W-:Y:S01]  /*1150*/  VIADD R11, R137.reuse, 0x8 ;  /* 0x00000008890b7836 */ /* 0x040fe20000000000 */
[----:B------:R-:W-:Y:S01]  /*1160*/  SHF.R.S32.HI R5, RZ, 0x1f, R9 ;  /* 0x0000001fff057819 */ /* 0x000fe20000011409 */
[----:B------:R-:W-:-:S02]  /*1170*/  VIADD R8, R137, 0x20 ;  /* 0x0000002089087836 */ /* 0x000fc40000000000 */
[C---:B--2---:R-:W-:Y:S01]  /*1180*/  VIADD R0, R156.reuse, 0x18 ;  /* 0x000000189c007836 */ /* 0x044fe20000000000 */
[----:B------:R-:W-:Y:S01]  /*1190*/  STL [R1+0x8], R4 ;  /* 0x0000080401007387 */ /* 0x000fe20000100800 */
[C---:B------:R-:W-:Y:S01]  /*11a0*/  VIADD R7, R137.reuse, 0x28 ;  /* 0x0000002889077836 */ /* 0x040fe20000000000 */
[----:B------:R-:W-:Y:S01]  /*11b0*/  SHF.R.S32.HI R11, RZ, 0x1f, R11 ;  /* 0x0000001fff0b7819 */ /* 0x000fe2000001140b */
[----:B---3--:R-:W-:Y:S01]  /*11c0*/  VIADD R6, R156, 0x28 ;  /* 0x000000289c067836 */ /* 0x008fe20000000000 */
[----:B------:R0:W-:Y:S01]  /*11d0*/  STL [R1+0x34], R0 ;  /* 0x0000340001007387 */ /* 0x0001e20000100800 */
[----:B------:R-:W-:Y:S01]  /*11e0*/  VIADD R13, R137, 0x40 ;  /* 0x00000040890d7836 */ /* 0x000fe20000000000 */
[----:B------:R-:W-:Y:S02]  /*11f0*/  SHF.R.S32.HI R8, RZ, 0x1f, R8 ;  /* 0x0000001fff087819 */ /* 0x000fe40000011408 */
[----:B------:R1:W-:Y:S01]  /*1200*/  STL [R1+0x38], R6 ;  /* 0x0000380601007387 */ /* 0x0003e20000100800 */
[----:B------:R-:W-:-:S02]  /*1210*/  SHF.R.S32.HI R7, RZ, 0x1f, R7 ;  /* 0x0000001fff077819 */ /* 0x000fc40000011407 */
[----:B0-----:R-:W-:Y:S02]  /*1220*/  LOP3.LUT R0, R4, 0x8, R22, 0xf8, !PT ;  /* 0x0000000804007812 */ /* 0x001fe400078ef816 */
[----:B------:R-:W-:Y:S01]  /*1230*/  SHF.R.U32.HI R4, RZ, 0x3, R4 ;  /* 0x00000003ff047819 */ /* 0x000fe20000011604 */
[----:B-1----:R-:W-:-:S03]  /*1240*/  VIADD R6, R137, 0x30 ;  /* 0x0000003089067836 */ /* 0x002fc60000000000 */
[----:B------:R-:W-:Y:S01]  /*1250*/  LOP3.LUT R0, R0, R4, RZ, 0x3c, !PT ;  /* 0x0000000400007212 */ /* 0x000fe200078e3cff */
[----:B------:R0:W-:Y:S01]  /*1260*/  STL [R1+0x10], R4 ;  /* 0x0000100401007387 */ /* 0x0001e20000100800 */
[----:B------:R-:W-:-:S03]  /*1270*/  SHF.R.S32.HI R5, RZ, 0x1f, R6 ;  /* 0x0000001fff057819 */ /* 0x000fc60000011406 */
[----:B------:R-:W-:Y:S01]  /*1280*/  IMAD.IADD R0, R12, 0x1, R0 ;  /* 0x000000010c007824 */ /* 0x000fe200078e0200 */
[----:B------:R-:W-:Y:S04]  /*1290*/  STL [R1+0x14], R12 ;  /* 0x0000140c01007387 */ /* 0x000fe80000100800 */
[----:B------:R1:W-:Y:S01]  /*12a0*/  STL [R1+0x48], R0 ;  /* 0x0000480001007387 */ /* 0x0003e20000100800 */
[----:B0-----:R-:W-:Y:S01]  /*12b0*/  SHF.R.S32.HI R4, RZ, 0x1f, R137 ;  /* 0x0000001fff047819 */ /* 0x001fe20000011489 */
[----:B------:R-:W-:-:S05]  /*12c0*/  VIADD R4, R137, 0x38 ;  /* 0x0000003889047836 */ /* 0x000fca0000000000 */
[----:B------:R-:W-:Y:S02]  /*12d0*/  SHF.R.S32.HI R4, RZ, 0x1f, R4 ;  /* 0x0000001fff047819 */ /* 0x000fe40000011404 */
[----:B-1----:R-:W-:Y:S01]  /*12e0*/  SHF.R.S32.HI R0, RZ, 0x1f, R10 ;  /* 0x0000001fff007819 */ /* 0x002fe2000001140a */
[----:B------:R-:W-:Y:S02]  /*12f0*/  VIADD R0, R140, 0x21820 ;  /* 0x000218208c007836 */ /* 0x000fe40000000000 */
[C---:B------:R-:W-:Y:S02]  /*1300*/  @P1 VIADD R0, R142.reuse, 0xffffffe0 ;  /* 0xffffffe08e001836 */ /* 0x040fe40000000000 */
[----:B------:R-:W-:Y:S02]  /*1310*/  IMAD.IADD R142, R142, 0x1, R141 ;  /* 0x000000018e8e7824 */ /* 0x000fe400078e028d */
[----:B------:R-:W-:Y:S01]  /*1320*/  IMAD.IADD R141, R141, 0x1, R0 ;  /* 0x000000018d8d7824 */ /* 0x000fe200078e0200 */
[----:B------:R0:W-:Y:S04]  /*1330*/  STL [R1+0x20], R0 ;  /* 0x0000200001007387 */ /* 0x0001e80000100800 */
[----:B------:R1:W-:Y:S01]  /*1340*/  STL [R1+0x40], R3 ;  /* 0x0000400301007387 */ /* 0x0003e20000100800 */
[----:B0-----:R-:W-:-:S05]  /*1350*/  VIADD R0, R0, 0x6000 ;  /* 0x0000600000007836 */ /* 0x001fca0000000000 */
[----:B------:R1:W-:Y:S02]  /*1360*/  STL [R1+0x24], R0 ;  /* 0x0000240001007387 */ /* 0x0003e40000100800 */
.L_x_10949:
[----:B------:R-:W-:Y:S05]  /*1370*/  YIELD ;  /* 0x0000000000007946 */ /* 0x000fea0003800000 */
[----:B------:R-:W-:Y:S01]  /*1380*/  ULDC.64 UR4, c[0x0][0xa28] ;  /* 0x00028a0000047ab9 */ /* 0x000fe20000000a00 */
[----:B0-23-5:R-:W0:Y:S01]  /*1390*/  LDC.64 R6, c[0x0][0xa08] ;  /* 0x00028200ff067b82 */ /* 0x02de220000000a00 */
[----:B------:R-:W-:Y:S01]  /*13a0*/  ISETP.NE.U32.AND P1, PT, RZ, UR4, PT ;  /* 0x00000004ff007c0c */ /* 0x000fe2000bf25070 */
[----:B----4-:R-:W-:Y:S02]  /*13b0*/  IMAD.MOV.U32 R13, RZ, RZ, RZ ;  /* 0x000000ffff0d7224 */ /* 0x010fe400078e00ff */
[----:B------:R-:W-:Y:S01]  /*13c0*/  IMAD.MOV.U32 R27, RZ, RZ, RZ ;  /* 0x000000ffff1b7224 */ /* 0x000fe200078e00ff */
[----:B------:R-:W-:Y:S01]  /*13d0*/  ISETP.NE.AND.EX P1, PT, RZ, UR5, PT, P1 ;  /* 0x00000005ff007c0c */ /* 0x000fe2000bf25310 */
[----:B------:R-:W-:-:S02]  /*13e0*/  ULDC.64 UR4, c[0x0][0xa18] ;  /* 0x0002860000047ab9 */ /* 0x000fc40000000a00 */
[----:B------:R-:W-:-:S04]  /*13f0*/  ISETP.NE.U32.AND P2, PT, RZ, UR4, PT ;  /* 0x00000004ff007c0c */ /* 0x000fc8000bf45070 */
[----:B------:R-:W-:Y:S01]  /*1400*/  ISETP.NE.AND.EX P2, PT, RZ, UR5, PT, P2 ;  /* 0x00000005ff007c0c */ /* 0x000fe2000bf45320 */
[----:B------:R-:W-:Y:S02]  /*1410*/  ULDC.64 UR4, c[0x0][0xa08] ;  /* 0x0002820000047ab9 */ /* 0x000fe40000000a00 */
[----:B------:R-:W-:-:S03]  /*1420*/  ISETP.NE.U32.AND P0, PT, RZ, UR4, PT ;  /* 0x00000004ff007c0c */ /* 0x000fc6000bf05070 */
[----:B------:R-:W2:Y:S01]  /*1430*/  @P1 LDC.64 R4, c[0x0][0xa28] ;  /* 0x00028a00ff041b82 */ /* 0x000ea20000000a00 */
[----:B------:R-:W-:Y:S01]  /*1440*/  ISETP.NE.AND.EX P0, PT, RZ, UR5, PT, P0 ;  /* 0x00000005ff007c0c */ /* 0x000fe2000bf05300 */
[----:B0-----:R-:W-:-:S06]  /*1450*/  IMAD.WIDE R10, R75, 0x4, R6 ;  /* 0x000000044b0a7825 */ /* 0x001fcc00078e0206 */
[----:B------:R-:W0:Y:S01]  /*1460*/  @P2 LDC.64 R8, c[0x0][0xa18] ;  /* 0x00028600ff082b82 */ /* 0x000e220000000a00 */
[----:B------:R-:W-:Y:S02]  /*1470*/  ULDC UR4, c[0x0][0x288] ;  /* 0x0000a20000047ab9 */ /* 0x000fe40000000800 */
[----:B------:R-:W-:Y:S01]  /*1480*/  IMAD.U32 R138, RZ, RZ, UR4 ;  /* 0x00000004ff8a7e24 */ /* 0x000fe2000f8e00ff */
[----:B------:R-:W-:Y:S02]  /*1490*/  ULDC.64 UR4, c[0x0][0x418] ;  /* 0x0001060000047ab9 */ /* 0x000fe40000000a00 */
[----:B------:R3:W5:Y:S01]  /*14a0*/  @P0 LDG.E R27, desc[UR40][R10.64] ;  /* 0x000000280a1b0981 */ /* 0x000762000c1e1900 */
[----:B--2---:R-:W-:-:S05]  /*14b0*/  @P1 IMAD.WIDE R4, R75, 0x4, R4 ;  /* 0x000000044b041825 */ /* 0x004fca00078e0204 */
        /* <DEDUP_REMOVED lines=12> */
[----:B---3--:R-:W-:Y:S06]  /*1580*/  @P2 BRA `(.L_x_10734) ;  /* 0x0000000000242947 */ /* 0x008fec0003800000 */
[----:B------:R-:W-:Y:S02]  /*1590*/  ULDC.64 UR4, c[0x0][0xa00] ;  /* 0x0002800000047ab9 */ /* 0x000fe40000000a00 */
[----:B------:R-:W-:-:S04]  /*15a0*/  ISETP.NE.U32.AND P1, PT, RZ, UR4, PT ;  /* 0x00000004ff007c0c */ /* 0x000fc8000bf25070 */
[----:B------:R-:W-:-:S13]  /*15b0*/  ISETP.NE.AND.EX P1, PT, RZ, UR5, PT, P1 ;  /* 0x00000005ff007c0c */ /* 0x000fda000bf25310 */
[----:B------:R-:W-:Y:S05]  /*15c0*/  @!P1 BRA `(.L_x_10734) ;  /* 0x0000000000149947 */ /* 0x000fea0003800000 */
[----:B------:R-:W0:Y:S02]  /*15d0*/  LDC.64 R4, c[0x0][0xa00] ;  /* 0x00028000ff047b82 */ /* 0x000e240000000a00 */
[----:B0-----:R-:W-:-:S05]  /*15e0*/  IMAD.WIDE R4, R75, 0x4, R4 ;  /* 0x000000044b047825 */ /* 0x001fca00078e0204 */
[----:B-----5:R-:W2:Y:S04]  /*15f0*/  LDG.E R138, desc[UR40][R4.64] ;  /* 0x00000028048a7981 */ /* 0x020ea8000c1e1900 */
[----:B-1----:R-:W2:Y:S02]  /*1600*/  LDG.E R3, desc[UR40][R4.64+0x4] ;  /* 0x0000042804037981 */ /* 0x002ea4000c1e1900 */
[----:B--2---:R-:W-:-:S07]  /*1610*/  IMAD.IADD R138, R3, 0x1, -R138 ;  /* 0x00000001038a7824 */ /* 0x004fce00078e0a8a */
.L_x_10734:
[C---:B------:R-:W-:Y:S01]  /*1620*/  LOP3.LUT R30, R74.reuse, 0xffff, RZ, 0xc0, !PT ;  /* 0x0000ffff4a1e7812 */ /* 0x040fe200078ec0ff */
[----:B------:R-:W-:Y:S01]  /*1630*/  ULDC.64 UR4, c[0x0][0xa20] ;  /* 0x0002880000047ab9 */ /* 0x000fe20000000a00 */
[----:B------:R0:W-:Y:S01]  /*1640*/  STL [R1+0x54], R75 ;  /* 0x0000544b01007387 */ /* 0x0001e20000100800 */
[----:B------:R-:W-:Y:S02]  /*1650*/  ISETP.NE.U32.AND P1, PT, RZ, UR4, PT ;  /* 0x00000004ff007c0c */ /* 0x000fe4000bf25070 */
[C---:B-1----:R-:W-:Y:S01]  /*1660*/  LOP3.LUT R3, R74.reuse, 0xff000000, RZ, 0xc0, !PT ;  /* 0xff0000004a037812 */ /* 0x042fe200078ec0ff */
[----:B------:R0:W-:Y:S01]  /*1670*/  STL [R1+0x4c], R30 ;  /* 0x00004c1e01007387 */ /* 0x0001e20000100800 */
[----:B------:R-:W-:Y:S02]  /*1680*/  ISETP.NE.AND.EX P1, PT, RZ, UR5, PT, P1 ;  /* 0x00000005ff007c0c */ /* 0x000fe4000bf25310 */
[----:B------:R-:W-:Y:S02]  /*1690*/  LOP3.LUT R0, R74, 0xff0000, RZ, 0xc0, !PT ;  /* 0x00ff00004a007812 */ /* 0x000fe400078ec0ff */
[----:B------:R-:W-:-:S04]  /*16a0*/  SHF.R.U32.HI R3, RZ, 0x8, R3 ;  /* 0x00000008ff037819 */ /* 0x000fc80000011603 */
[----:B------:R-:W-:-:S05]  /*16b0*/  LEA.HI R12, R0, R3, RZ, 0x10 ;  /* 0x00000003000c7211 */ /* 0x000fca00078f80ff */
[----:B0-----:R-:W-:Y:S05]  /*16c0*/  @!P1 BRA `(.L_x_10735) ;  /* 0x0000000000109947 */ /* 0x001fea0003800000 */
[----:B------:R-:W0:Y:S02]  /*16d0*/  LDC.64 R28, c[0x0][0xa20] ;  /* 0x00028800ff1c7b82 */ /* 0x000e240000000a00 */
[----:B0-----:R-:W-:-:S06]  /*16e0*/  IMAD.WIDE R28, R75, 0x4, R28 ;  /* 0x000000044b1c7825 */ /* 0x001fcc00078e021c */
[----:B------:R0:W5:Y:S01]  /*16f0*/  LDG.E R28, desc[UR40][R28.64] ;  /* 0x000000281c1c7981 */ /* 0x000162000c1e1900 */
[----:B------:R-:W-:Y:S05]  /*1700*/  BRA `(.L_x_10736) ;  /* 0x0000000000107947 */ /* 0x000fea0003800000 */
.L_x_10735:
[----:B------:R-:W-:Y:S05]  /*1710*/  @!P0 BRA `(.L_x_10736) ;  /* 0x00000000000c8947 */ /* 0x000fea0003800000 */
[----:B------:R-:W2:Y:S04]  /*1720*/  LDG.E R3, desc[UR40][R10.64] ;  /* 0x000000280a037981 */ /* 0x000ea8000c1e1900 */
[----:B------:R-:W2:Y:S02]  /*1730*/  LDG.E R28, desc[UR40][R10.64+0x4] ;  /* 0x000004280a1c7981 */ /* 0x000ea4000c1e1900 */
[----:B--2---:R-:W-:-:S07]  /*1740*/  IMAD.IADD R28, R28, 0x1, -R3 ;  /* 0x000000011c1c7824 */ /* 0x004fce00078e0a03 */
.L_x_10736:
[----:B------:R-:W-:Y:S01]  /*1750*/  ULDC.64 UR4, c[0x0][0xa10] ;  /* 0x0002840000047ab9 */ /* 0x000fe20000000a00 */
[----:B------:R-:W1:Y:S01]  /*1760*/  LDC R4, c[0x0][0x448] ;  /* 0x00011200ff047b82 */ /* 0x000e620000000800 */
[----:B------:R-:W-:-:S04]  /*1770*/  ISETP.NE.U32.AND P0, PT, RZ, UR4, PT ;  /* 0x00000004ff007c0c */ /* 0x000fc8000bf05070 */
[----:B------:R-:W-:Y:S01]  /*1780*/  ISETP.NE.AND.EX P0, PT, RZ, UR5, PT, P0 ;  /* 0x00000005ff007c0c */ /* 0x000fe2000bf05300 */
[----:B------:R-:W-:Y:S02]  /*1790*/  ULDC.64 UR4, c[0x0][0xa30] ;  /* 0x00028c0000047ab9 */ /* 0x000fe40000000a00 */
[----:B------:R-:W-:-:S04]  /*17a0*/  ISETP.NE.U32.AND P1, PT, RZ, UR4, PT ;  /* 0x00000004ff007c0c */ /* 0x000fc8000bf25070 */
[----:B------:R-:W-:-:S06]  /*17b0*/  ISETP.NE.AND.EX P1, PT, RZ, UR5, PT, P1 ;  /* 0x00000005ff007c0c */ /* 0x000fcc000bf25310 */
[----:B------:R-:W2:Y:S08]  /*17c0*/  @P0 LDC.64 R6, c[0x0][0xa10] ;  /* 0x00028400ff060b82 */ /* 0x000eb00000000a00 */
[----:B------:R-:W3:Y:S01]  /*17d0*/  @P1 LDC.64 R8, c[0x0][0xa30] ;  /* 0x00028c00ff081b82 */ /* 0x000ee20000000a00 */
[----:B--2---:R-:W-:-:S05]  /*17e0*/  @P0 IMAD.WIDE R6, R75, 0x4, R6 ;  /* 0x000000044b060825 */ /* 0x004fca00078e0206 */
[----:B------:R-:W2:Y:S04]  /*17f0*/  @P0 LDG.E R0, desc[UR40][R6.64] ;  /* 0x0000002806000981 */ /* 0x000ea8000c1e1900 */
[----:B------:R-:W2:Y:S01]  /*1800*/  @P0 LDG.E R3, desc[UR40][R6.64+0x4] ;  /* 0x0000042806030981 */ /* 0x000ea2000c1e1900 */
[----:B-----5:R-:W-:Y:S02]  /*1810*/  IMAD.MOV.U32 R106, RZ, RZ, R28 ;  /* 0x000000ffff6a7224 */ /* 0x020fe400078e001c */
[----:B---3--:R-:W-:-:S05]  /*1820*/  @P1 IMAD.WIDE R8, R75, 0x4, R8 ;  /* 0x000000044b081825 */ /* 0x008fca00078e0208 */
[----:B------:R3:W5:Y:S01]  /*1830*/  @P1 LDG.E R106, desc[UR40][R8.64] ;  /* 0x00000028086a1981 */ /* 0x000762000c1e1900 */
[----:B-1----:R-:W-:Y:S01]  /*1840*/  ISETP.NE.AND P1, PT, R4, 0x1, PT ;  /* 0x000000010400780c */ /* 0x002fe20003f25270 */
[----:B------:R-:W-:Y:S01]  /*1850*/  IMAD R14, R73, 0xc0, RZ ;  /* 0x000000c0490e7824 */ /* 0x000fe200078e02ff */
[----:B------:R-:W1:Y:S01]  /*1860*/  LDC.64 R4, c[0x0][0x9e0] ;  /* 0x00027800ff047b82 */ /* 0x000e620000000a00 */
[----:B------:R-:W-:-:S03]  /*1870*/  IMAD.IADD R13, R28, 0x1, -R13 ;  /* 0x000000011c0d7824 */ /* 0x000fc600078e0a0d */
[----:B------:R4:W-:Y:S07]  /*1880*/  STL [R1+0x18], R14 ;  /* 0x0000180e01007387 */ /* 0x0009ee0000100800 */
[----:B------:R-:W0:Y:S08]  /*1890*/  @P1 LDC R11, c[0x0][0x44c] ;  /* 0x00011300ff0b1b82 */ /* 0x000e300000000800 */
[----:B------:R-:W3:Y:S01]  /*18a0*/  @P1 LDC R10, c[0x0][0x450] ;  /* 0x00011400ff0a1b82 */ /* 0x000ee20000000800 */
[----:B-1----:R-:W-:Y:S01]  /*18b0*/  ISETP.GE.AND P2, PT, R5, 0x1, PT ;  /* 0x000000010500780c */ /* 0x002fe20003f46270 */
[----:B--2---:R-:W-:-:S02]  /*18c0*/  @P0 IMAD.IADD R24, R3, 0x1, -R0 ;  /* 0x0000000103180824 */ /* 0x004fc400078e0a00 */
[----:B------:R-:W-:Y:S02]  /*18d0*/  VIADD R0, R14, 0xbf ;  /* 0x000000bf0e007836 */ /* 0x000fe40000000000 */
[----:B------:R-:W-:Y:S02]  /*18e0*/  IMAD.IADD R139, R13, 0x1, R24 ;  /* 0x000000010d8b7824 */ /* 0x000fe400078e0218 */
[----:B0-----:R-:W-:-:S03]  /*18f0*/  @P1 IMAD.HI.U32 R3, R0, R11, RZ ;  /* 0x0000000b00031227 */ /* 0x001fc600078e00ff */
[C---:B------:R-:W-:Y:S01]  /*1900*/  IADD3 R7, R139.reuse, 0x1, -R138 ;  /* 0x000000018b077810 */ /* 0x040fe20007ffe88a */
[----:B------:R-:W-:Y:S01]  /*1910*/  IMAD.MOV.U32 R6, RZ, RZ, R0 ;  /* 0x000000ffff067224 */ /* 0x000fe200078e0000 */
[----:B---3--:R-:W-:Y:S01]  /*1920*/  @P1 SHF.R.U32.HI R6, RZ, R10, R3 ;  /* 0x0000000aff061219 */ /* 0x008fe20000011603 */
[----:B------:R-:W-:-:S04]  /*1930*/  VIADD R0, R139, 0x7f ;  /* 0x0000007f8b007836 */ /* 0x000fc80000000000 */
[----:B------:R-:W-:Y:S01]  /*1940*/  IMAD.IADD R9, R7, 0x1, R6 ;  /* 0x0000000107097824 */ /* 0x000fe200078e0206 */
[----:B------:R-:W-:-:S03]  /*1950*/  SHF.R.S32.HI R3, RZ, 0x1f, R0 ;  /* 0x0000001fff037819 */ /* 0x000fc60000011400 */
[----:B------:R-:W-:Y:S01]  /*1960*/  IMAD.IADD R4, R9, 0x1, R4 ;  /* 0x0000000109047824 */ /* 0x000fe200078e0204 */
[----:B------:R-:W-:-:S04]  /*1970*/  LEA.HI R3, R3, R0, RZ, 0x7 ;  /* 0x0000000003037211 */ /* 0x000fc800078f38ff */
[----:B------:R-:W-:Y:S01]  /*1980*/  SHF.R.S32.HI R112, RZ, 0x7, R3 ;  /* 0x00000007ff707819 */ /* 0x000fe20000011403 */
[----:B----4-:R-:W-:Y:S06]  /*1990*/  @!P2 BRA `(.L_x_10737) ;  /* 0x000000000048a947 */ /* 0x010fec0003800000 */
        /* <DEDUP_REMOVED lines=11> */
.L_x_10739:
[----:B------:R-:W-:-:S13]  /*1a50*/  ISETP.NE.AND P0, PT, R5, 0x1, PT ;  /* 0x000000010500780c */ /* 0x000fda0003f05270 */
[----:B------:R-:W0:Y:S02]  /*1a60*/  @P0 LDC.64 R6, c[0x0][0x9e8] ;  /* 0x00027a00ff060b82 */ /* 0x000e240000000a00 */
[----:B0-----:R-:W-:-:S05]  /*1a70*/  @P0 IMAD.HI.U32 R6, R0, R6, RZ ;  /* 0x0000000600060227 */ /* 0x001fca00078e00ff */
[----:B------:R-:W-:-:S07]  /*1a80*/  @P0 SHF.R.U32.HI R0, RZ, R7, R6 ;  /* 0x00000007ff000219 */ /* 0x000fce0000011606 */
.L_x_10740:
[----:B------:R-:W-:Y:S05]  /*1a90*/  BSYNC B0 ;  /* 0x0000000000007941 */ /* 0x000fea0003800000 */
.L_x_10738:
[----:B------:R-:W-:-:S05]  /*1aa0*/  IMAD R3, R0, R5, R5 ;  /* 0x0000000500037224 */ /* 0x000fca00078e0205 */
[----:B------:R-:W-:-:S07]  /*1ab0*/  VIMNMX R4, R4, R3, PT ;  /* 0x0000000304047248 */ /* 0x000fce0003fe0100 */
.L_x_10737:
        /* <DEDUP_REMOVED lines=25> */
.L_x_10743:
[----:B------:R-:W-:-:S13]  /*1c50*/  ISETP.NE.AND P0, PT, R5, 0x1, PT ;  /* 0x000000010500780c */ /* 0x000fda0003f05270 */
[----:B------:R-:W0:Y:S02]  /*1c60*/  @P0 LDC.64 R6, c[0x0][0x9e8] ;  /* 0x00027a00ff060b82 */ /* 0x000e240000000a00 */
[----:B0-----:R-:W-:-:S05]  /*1c70*/  @P0 IMAD.HI.U32 R4, R0, R6, RZ ;  /* 0x0000000600040227 */ /* 0x001fca00078e00ff */
[----:B------:R-:W-:-:S07]  /*1c80*/  @P0 SHF.R.U32.HI R0, RZ, R7, R4 ;  /* 0x00000007ff000219 */ /* 0x000fce0000011604 */
.L_x_10744:
[----:B------:R-:W-:Y:S05]  /*1c90*/  BSYNC B0 ;  /* 0x0000000000007941 */ /* 0x000fea0003800000 */
.L_x_10742:
[----:B------:R-:W-:-:S05]  /*1ca0*/  IMAD R0, R0, R5, RZ ;  /* 0x0000000500007224 */ /* 0x000fca00078e02ff */
[----:B------:R-:W-:-:S07]  /*1cb0*/  VIMNMX R3, R3, R0, !PT ;  /* 0x0000000003037248 */ /* 0x000fce0007fe0100 */
.L_x_10741:
        /* <DEDUP_REMOVED lines=43> */
.L_x_10746:
[----:B------:R-:W-:Y:S05]  /*1f70*/  BSYNC B0 ;  /* 0x0000000000007941 */ /* 0x000fea0003800000 */
.L_x_10745:
        /* <DEDUP_REMOVED lines=35> */
[----:B0----5:R-:W-:Y:S05]  /*21b0*/  CALL.ABS.NOINC R14 ;  /* 0x000000000e007343 */ /* 0x021fea0003c00000 */
.L_x_10749:
[----:B------:R-:W-:Y:S05]  /*21c0*/  BSYNC B6 ;  /* 0x0000000000067941 */ /* 0x000fea0003800000 */
.L_x_10748:
        /* <DEDUP_REMOVED lines=20> */
.L_x_10751:
[----:B------:R-:W-:Y:S05]  /*2310*/  BSYNC B6 ;  /* 0x0000000000067941 */ /* 0x000fea0003800000 */
.L_x_10750:
[----:B------:R-:W-:Y:S01]  /*2320*/  ULDC.64 UR4, c[0x0][0x9f8] ;  /* 0x00027e0000047ab9 */ /* 0x000fe20000000a00 */
[----:B------:R-:W2:Y:S01]  /*2330*/  LDL R32, [R1+0x8] ;  /* 0x0000080001207983 */ /* 0x000ea20000100800 */
[----:B------:R-:W-:Y:S01]  /*2340*/  ISETP.NE.U32.AND P0, PT, RZ, UR4, PT ;  /* 0x00000004ff007c0c */ /* 0x000fe2000bf05070 */
[----:B------:R-:W0:Y:S02]  /*2350*/  LDC.64 R10, c[0x0][0x300] ;  /* 0x0000c000ff0a7b82 */ /* 0x000e240000000a00 */
[----:B------:R-:W3:Y:S01]  /*2360*/  LDL R38, [R1+0x10] ;  /* 0x0000100001267983 */ /* 0x000ee20000100800 */
[----:B------:R-:W-:Y:S01]  /*2370*/  ISETP.NE.AND.EX P0, PT, RZ, UR5, PT, P0 ;  /* 0x00000005ff007c0c */ /* 0x000fe2000bf05300 */
[----:B------:R-:W1:Y:S01]  /*2380*/  S2R R20, SR_TID.X ;  /* 0x0000000000147919 */ /* 0x000e620000002100 */
[----:B------:R-:W-:Y:S01]  /*2390*/  IMAD.IADD R71, R27, 0x1, R28 ;  /* 0x000000011b477824 */ /* 0x000fe200078e021c */
[----:B------:R-:W-:Y:S01]  /*23a0*/  ULDC.64 UR4, c[0x0][0xa08] ;  /* 0x0002820000047ab9 */ /* 0x000fe20000000a00 */
[----:B------:R-:W-:Y:S01]  /*23b0*/  SHF.R.S32.HI R23, RZ, 0x1f, R22 ;  /* 0x0000001fff177819 */ /* 0x000fe20000011416 */
[----:B------:R-:W4:Y:S01]  /*23c0*/  LDL R37, [R1+0x14] ;  /* 0x0000140001257983 */ /* 0x000f220000100800 */
[----:B------:R-:W-:Y:S01]  /*23d0*/  SHF.R.S32.HI R34, RZ, 0x1f, R136 ;  /* 0x0000001fff227819 */ /* 0x000fe20000011488 */
[----:B------:R-:W0:Y:S08]  /*23e0*/  LDC R29, c[0x0][0x3f4] ;  /* 0x0000fd00ff1d7b82 */ /* 0x000e300000000800 */
[----:B------:R-:W1:Y:S02]  /*23f0*/  @P0 LDC.64 R4, c[0x0][0x9f8] ;  /* 0x00027e00ff040b82 */ /* 0x000e640000000a00 */
[----:B-1----:R-:W-:-:S05]  /*2400*/  @P0 IMAD.WIDE R4, R75, 0x4, R4 ;  /* 0x000000044b040825 */ /* 0x002fca00078e0204 */
[----:B------:R1:W2:Y:S01]  /*2410*/  @P0 LDG.E R75, desc[UR40][R4.64] ;  /* 0x00000028044b0981 */ /* 0x0002a2000c1e1900 */
[----:B------:R-:W-:Y:S01]  /*2420*/  SHF.R.S32.HI R13, RZ, 0x1f, R71 ;  /* 0x0000001fff0d7819 */ /* 0x000fe20000011447 */
[----:B------:R-:W-:Y:S01]  /*2430*/  VIADD R8, R20, 0xffffff80 ;  /* 0xffffff8014087836 */ /* 0x000fe20000000000 */
[----:B------:R-:W-:Y:S01]  /*2440*/  ISETP.NE.U32.AND P0, PT, RZ, UR4, PT ;  /* 0x00000004ff007c0c */ /* 0x000fe2000bf05070 */
[-C--:B0-----:R-:W-:Y:S01]  /*2450*/  IMAD.WIDE.U32 R6, R71, R10.reuse, RZ ;  /* 0x0000000a47067225 */ /* 0x081fe200078e00ff */
[----:B------:R-:W-:Y:S02]  /*2460*/  SHF.R.U32.HI R36, RZ, 0x7, R20 ;  /* 0x00000007ff247819 */ /* 0x000fe40000011614 */
[----:B------:R-:W-:Y:S01]  /*2470*/  SHF.R.S32.HI R9, RZ, 0x1f, R8 ;  /* 0x0000001fff097819 */ /* 0x000fe20000011408 */
[----:B------:R-:W-:Y:S01]  /*2480*/  IMAD R0, R13, R10, RZ ;  /* 0x0000000a0d007224 */ /* 0x000fe200078e02ff */
[----:B------:R-:W-:Y:S01]  /*2490*/  ISETP.NE.AND.EX P0, PT, RZ, UR5, PT, P0 ;  /* 0x00000005ff007c0c */ /* 0x000fe2000bf05300 */
[----:B------:R-:W-:Y:S01]  /*24a0*/  ULDC.64 UR4, c[0x0][0x308] ;  /* 0x0000c20000047ab9 */ /* 0x000fe20000000a00 */
[----:B------:R-:W-:Y:S01]  /*24b0*/  LEA.HI R9, R9, R8, RZ, 0x2 ;  /* 0x0000000809097211 */ /* 0x000fe200078f10ff */
[----:B------:R-:W-:Y:S01]  /*24c0*/  IMAD R3, R71, R11, R0 ;  /* 0x0000000b47037224 */ /* 0x000fe200078e0200 */
[----:B------:R-:W-:-:S02]  /*24d0*/  ISETP.NE.AND P6, PT, R36, 0x1, PT ;  /* 0x000000012400780c */ /* 0x000fc40003fc5270 */
[----:B------:R-:W-:Y:S01]  /*24e0*/  SHF.R.S32.HI R77, RZ, 0x2, R9 ;  /* 0x00000002ff4d7819 */ /* 0x000fe20000011409 */
[----:B------:R-:W-:Y:S01]  /*24f0*/  IMAD.IADD R7, R7, 0x1, R3 ;  /* 0x0000000107077824 */ /* 0x000fe200078e0203 */
[----:B------:R-:W-:Y:S01]  /*2500*/  SHF.R.S32.HI R8, RZ, 0x1f, R9 ;  /* 0x0000001fff087819 */ /* 0x000fe20000011409 */
[----:B-1----:R-:W-:-:S03]  /*2510*/  IMAD.WIDE.U32 R4, R30, UR4, R6 ;  /* 0x000000041e047c25 */ /* 0x002fc6000f8e0006 */
[----:B------:R-:W-:Y:S01]  /*2520*/  LEA.HI R8, R8, R77, RZ, 0x2 ;  /* 0x0000004d08087211 */ /* 0x000fe200078f10ff */
[----:B------:R-:W0:Y:S01]  /*2530*/  LDC.64 R6, c[0x0][0x408] ;  /* 0x00010200ff067b82 */ /* 0x000e220000000a00 */
[----:B------:R-:W-:Y:S01]  /*2540*/  IMAD R5, R30, UR5, R5 ;  /* 0x000000051e057c24 */ /* 0x000fe2000f8e0205 */
[----:B------:R-:W-:Y:S01]  /*2550*/  ULDC.64 UR4, c[0x0][0x310] ;  /* 0x0000c40000047ab9 */ /* 0x000fe20000000a00 */
[----:B------:R-:W-:-:S05]  /*2560*/  LOP3.LUT R8, R8, 0xfffffffc, RZ, 0xc0, !PT ;  /* 0xfffffffc08087812 */ /* 0x000fca00078ec0ff */
[----:B------:R-:W-:Y:S02]  /*2570*/  IMAD.IADD R77, R77, 0x1, -R8 ;  /* 0x000000014d4d7824 */ /* 0x000fe400078e0a08 */
[----:B------:R-:W-:-:S04]  /*2580*/  IMAD R8, R34, R10, RZ ;  /* 0x0000000a22087224 */ /* 0x000fc800078e02ff */
[----:B------:R-:W-:Y:S01]  /*2590*/  IMAD R95, R136, R11, R8 ;  /* 0x0000000b885f7224 */ /* 0x000fe200078e0208 */
[----:B------:R-:W-:Y:S01]  /*25a0*/  LOP3.LUT R18, R18, 0xfffffffd, RZ, 0xc0, !PT ;  /* 0xfffffffd12127812 */ /* 0x000fe200078ec0ff */
[C---:B------:R-:W-:Y:S02]  /*25b0*/  VIADD R72, R22.reuse, 0x30 ;  /* 0x0000003016487836 */ /* 0x040fe40000000000 */
[----:B------:R-:W-:Y:S02]  /*25c0*/  VIADD R27, R22, 0x40 ;  /* 0x00000040161b7836 */ /* 0x000fe40000000000 */
[----:B0-----:R-:W-:-:S04]  /*25d0*/  IMAD R12, R34, R6, RZ ;  /* 0x00000006220c7224 */ /* 0x001fc800078e02ff */
[C---:B------:R-:W-:Y:S01]  /*25e0*/  IMAD R31, R136.reuse, R7, R12 ;  /* 0x00000007881f7224 */ /* 0x040fe200078e020c */
[----:B------:R-:W-:Y:S01]  /*25f0*/  SHF.R.S32.HI R157, RZ, 0x1f, R156 ;  /* 0x0000001fff9d7819 */ /* 0x000fe2000001149c */
[----:B------:R-:W-:-:S04]  /*2600*/  IMAD.WIDE.U32 R62, R136, R6, R22 ;  /* 0x00000006883e7225 */ /* 0x000fc800078e0016 */
[----:B------:R-:W-:-:S04]  /*2610*/  IMAD.WIDE.U32 R64, R136, R6, R156 ;  /* 0x0000000688407225 */ /* 0x000fc800078e009c */
[----:B------:R-:W-:Y:S02]  /*2620*/  IMAD.IADD R63, R63, 0x1, R31 ;  /* 0x000000013f3f7824 */ /* 0x000fe400078e021f */
[----:B------:R-:W-:Y:S02]  /*2630*/  IMAD.IADD R65, R31, 0x1, R65 ;  /* 0x000000011f417824 */ /* 0x000fe400078e0241 */
[----:B------:R-:W-:Y:S01]  /*2640*/  VIADD R82, R22, 0x50 ;  /* 0x0000005016527836 */ /* 0x000fe20000000000 */
[----:B------:R-:W-:Y:S01]  /*2650*/  SHF.L.U64.HI R98, R6, 0x7, R7 ;  /* 0x0000000706627819 */ /* 0x000fe20000010207 */
[----:B-----5:R-:W-:Y:S01]  /*2660*/  IMAD.WIDE.U32 R62, R106, R6, R62 ;  /* 0x000000066a3e7225 */ /* 0x020fe200078e003e */
[----:B------:R-:W-:-:S03]  /*2670*/  SHF.L.U64.HI R97, R10, 0x7, R11 ;  /* 0x000000070a617819 */ /* 0x000fc6000001020b */
[----:B------:R-:W-:-:S04]  /*2680*/  IMAD.WIDE.U32 R64, R106, R6, R64 ;  /* 0x000000066a407225 */ /* 0x000fc800078e0040 */
[----:B------:R-:W-:Y:S02]  /*2690*/  VIADD R111, R36, 0x8 ;  /* 0x00000008246f7836 */ /* 0x000fe40000000000 */
[----:B------:R-:W-:Y:S01]  /*26a0*/  IMAD.SHL.U32 R108, R29, 0x2, RZ ;  /* 0x000000021d6c7824 */ /* 0x000fe200078e00ff */
        /* <DEDUP_REMOVED lines=8> */
[----:B------:R-:W-:Y:S01]  /*2730*/  VIADD R0, R22, 0x10 ;  /* 0x0000001016007836 */ /* 0x000fe20000000000 */
[----:B------:R-:W-:Y:S01]  /*2740*/  ULDC.64 UR6, c[0x0][0x338] ;  /* 0x0000ce0000067ab9 */ /* 0x000fe20000000a00 */
[--C-:B------:R-:W-:Y:S01]  /*2750*/  IMAD.WIDE.U32 R60, R30, UR4, R22.reuse ;  /* 0x000000041e3c7c25 */ /* 0x100fe2000f8e0016 */
[----:B------:R-:W-:Y:S01]  /*2760*/  ULDC UR4, c[0x0][0x2f4] ;  /* 0x0000bd0000047ab9 */ /* 0x000fe20000000800 */
[----:B------:R-:W-:Y:S01]  /*2770*/  @!P6 BAR.SYNC.DEFER_BLOCKING 0x9, 0x100 ;  /* 0x024400000000eb1d */ /* 0x000fe20000010000 */
[----:B------:R-:W-:Y:S01]  /*2780*/  ISETP.GE.AND P1, PT, R0, UR4, PT ;  /* 0x0000000400007c0c */ /* 0x000fe2000bf26270 */
[----:B------:R-:W-:Y:S01]  /*2790*/  IMAD.WIDE.U32 R4, R136, R10, R22 ;  /* 0x0000000a88047225 */ /* 0x000fe200078e0016 */
[----:B------:R-:W-:-:S02]  /*27a0*/  ISETP.GE.AND P0, PT, R22, UR4, PT ;  /* 0x0000000416007c0c */ /* 0x000fc4000bf06270 */
[----:B------:R-:W-:Y:S01]  /*27b0*/  SEL R8, RZ, 0xffffffff, P1 ;  /* 0xffffffffff087807 */ /* 0x000fe20000800000 */
[----:B------:R-:W-:Y:S01]  /*27c0*/  IMAD.IADD R3, R21, 0x1, R3 ;  /* 0x0000000115037824 */ /* 0x000fe200078e0203 */
[----:B------:R-:W-:Y:S01]  /*27d0*/  IADD3 R96, P1, R20, R4, RZ ;  /* 0x0000000414607210 */ /* 0x000fe20007f3e0ff */
[----:B------:R-:W-:Y:S01]  /*27e0*/  IMAD R61, R30, UR5, R61 ;  /* 0x000000051e3d7c24 */ /* 0x000fe2000f8e023d */
[----:B------:R-:W-:Y:S01]  /*27f0*/  SEL R4, RZ, 0x1, P0 ;  /* 0x00000001ff047807 */ /* 0x000fe20000000000 */
[----:B------:R-:W-:Y:S01]  /*2800*/  IMAD.SHL.U32 R9, R8, 0x2, RZ ;  /* 0x0000000208097824 */ /* 0x000fe200078e00ff */
[----:B------:R-:W-:Y:S02]  /*2810*/  LOP3.LUT P0, RZ, R77, 0x2, RZ, 0xc0, !PT ;  /* 0x000000024dff7812 */ /* 0x000fe4000780c0ff */
[----:B------:R-:W-:Y:S02]  /*2820*/  IADD3.X R95, R3, R5, R95, P1, !PT ;  /* 0x00000005035f7210 */ /* 0x000fe40000ffe45f */
[----:B------:R-:W-:-:S02]  /*2830*/  LOP3.LUT R5, R9, 0x2, R4, 0xe2, !PT ;  /* 0x0000000209057812 */ /* 0x000fc400078ee204 */
[----:B------:R-:W0:Y:S01]  /*2840*/  LDC.64 R8, c[0x0][0x3f8] ;  /* 0x0000fe00ff087b82 */ /* 0x000e220000000a00 */
[----:B------:R-:W-:Y:S01]  /*2850*/  VIADD R4, R22, 0x20 ;  /* 0x0000002016047836 */ /* 0x000fe20000000000 */
[----:B------:R-:W-:-:S05]  /*2860*/  ISETP.GE.AND P1, PT, R72, UR4, PT ;  /* 0x0000000448007c0c */ /* 0x000fca000bf26270 */
[----:B------:R-:W-:Y:S02]  /*2870*/  @P0 LOP3.LUT R18, R18, 0x2, RZ, 0xfc, !PT ;  /* 0x0000000212120812 */ /* 0x000fe400078efcff */
[----:B------:R-:W-:Y:S02]  /*2880*/  ISETP.GE.AND P0, PT, R4, UR4, PT ;  /* 0x0000000404007c0c */ /* 0x000fe4000bf06270 */
[----:B------:R-:W-:Y:S02]  /*2890*/  SEL R14, RZ, 0x8, P1 ;  /* 0x00000008ff0e7807 */ /* 0x000fe40000800000 */
[----:B------:R-:W-:Y:S02]  /*28a0*/  SEL R12, RZ, 0x4, P0 ;  /* 0x00000004ff0c7807 */ /* 0x000fe40000000000 */
[----:B------:R-:W-:Y:S02]  /*28b0*/  ISETP.GE.AND P0, PT, R27, UR4, PT ;  /* 0x000000041b007c0c */ /* 0x000fe4000bf06270 */
[----:B------:R-:W-:-:S02]  /*28c0*/  LOP3.LUT R12, R14, R5, R12, 0xfe, !PT ;  /* 0x000000050e0c7212 */ /* 0x000fc400078efe0c */
[----:B------:R-:W-:Y:S02]  /*28d0*/  SEL R5, RZ, 0x10, P0 ;  /* 0x00000010ff057807 */ /* 0x000fe40000000000 */
[----:B------:R-:W-:Y:S02]  /*28e0*/  ISETP.GE.AND P0, PT, R22, R29, PT ;  /* 0x0000001d1600720c */ /* 0x000fe40003f06270 */
[----:B------:R-:W-:Y:S01]  /*28f0*/  LOP3.LUT R12, R12, R5, RZ, 0xfc, !PT ;  /* 0x000000050c0c7212 */ /* 0x000fe200078efcff */
[----:B0-----:R-:W-:-:S04]  /*2900*/  IMAD R5, R34, R8, RZ ;  /* 0x0000000822057224 */ /* 0x001fc800078e02ff */
[----:B------:R-:W-:Y:S01]  /*2910*/  IMAD R35, R136, R9, R5 ;  /* 0x0000000988237224 */ /* 0x000fe200078e0205 */
[----:B------:R-:W-:-:S05]  /*2920*/  SEL R5, R29, RZ, P0 ;  /* 0x000000ff1d057207 */ /* 0x000fca0000000000 */
[----:B------:R-:W-:Y:S01]  /*2930*/  IMAD.IADD R5, R22, 0x1, R5 ;  /* 0x0000000116057824 */ /* 0x000fe200078e0205 */
[-C--:B------:R-:W-:Y:S02]  /*2940*/  ISETP.GE.AND P1, PT, R0, R29.reuse, PT ;  /* 0x0000001d0000720c */ /* 0x080fe40003f26270 */
[----:B------:R-:W-:Y:S02]  /*2950*/  ISETP.GE.AND P2, PT, R4, R29, PT ;  /* 0x0000001d0400720c */ /* 0x000fe40003f46270 */
[----:B------:R-:W-:Y:S02]  /*2960*/  SHF.R.S32.HI R14, RZ, 0x1f, R5 ;  /* 0x0000001fff0e7819 */ /* 0x000fe40000011405 */
[----:B------:R-:W-:Y:S02]  /*2970*/  SEL R31, R29, RZ, P1 ;  /* 0x000000ff1d1f7207 */ /* 0x000fe40000800000 */
[CC--:B------:R-:W-:Y:S02]  /*2980*/  LEA.HI R76, R14.reuse, R5.reuse, RZ, 0x3 ;  /* 0x000000050e4c7211 */ /* 0x0c0fe400078f18ff */
[----:B------:R-:W-:-:S02]  /*2990*/  LEA.HI R5, R14, R5, RZ, 0x5 ;  /* 0x000000050e057211 */ /* 0x000fc400078f28ff */
[----:B------:R-:W-:Y:S01]  /*29a0*/  SEL R33, R29, RZ, P2 ;  /* 0x000000ff1d217207 */ /* 0x000fe20001000000 */
[----:B------:R-:W-:Y:S01]  /*29b0*/  IMAD.WIDE.U32 R66, R136, R8, R22 ;  /* 0x0000000888427225 */ /* 0x000fe200078e0016 */
[----:B------:R-:W-:-:S03]  /*29c0*/  LOP3.LUT R18, R18, 0xfffffffe, RZ, 0xc0, !PT ;  /* 0xfffffffe12127812 */ /* 0x000fc600078ec0ff */
[----:B------:R-:W-:-:S04]  /*29d0*/  IMAD.WIDE.U32 R68, R136, R8, R156 ;  /* 0x0000000888447225 */ /* 0x000fc800078e009c */
[----:B------:R-:W-:Y:S02]  /*29e0*/  IMAD.IADD R31, R0, 0x1, R31 ;  /* 0x00000001001f7824 */ /* 0x000fe400078e021f */
[----:B------:R-:W-:Y:S01]  /*29f0*/  IMAD.SHL.U32 R14, R5, 0x80, RZ ;  /* 0x00000080050e7824 */ /* 0x000fe200078e00ff */
[----:B------:R-:W-:Y:S01]  /*2a00*/  LOP3.LUT R5, R32, 0x18, R76, 0xf8, !PT ;  /* 0x0000001820057812 */ /* 0x000fe200078ef84c */
[----:B------:R-:W-:Y:S01]  /*2a10*/  IMAD.IADD R33, R4, 0x1, R33 ;  /* 0x0000000104217824 */ /* 0x000fe200078e0221 */
[----:B------:R-:W-:Y:S01]  /*2a20*/  @P2 LOP3.LUT R18, R18, 0x1, RZ, 0xfc, !PT ;  /* 0x0000000112122812 */ /* 0x000fe200078efcff */
[----:B------:R-:W-:Y:S01]  /*2a30*/  IMAD R15, R15, UR6, RZ ;  /* 0x000000060f0f7c24 */ /* 0x000fe2000f8e02ff */
[----:B------:R-:W-:Y:S01]  /*2a40*/  SHF.R.S32.HI R28, RZ, 0x1f, R31 ;  /* 0x0000001fff1c7819 */ /* 0x000fe2000001141f */
[----:B------:R-:W-:Y:S01]  /*2a50*/  IMAD.IADD R67, R67, 0x1, R35 ;  /* 0x0000000143437824 */ /* 0x000fe200078e0223 */
[----:B------:R-:W-:Y:S01]  /*2a60*/  LOP3.LUT R14, R14, 0xfffff000, RZ, 0xc0, !PT ;  /* 0xfffff0000e0e7812 */ /* 0x000fe200078ec0ff */
[----:B------:R-:W-:Y:S01]  /*2a70*/  IMAD.IADD R69, R35, 0x1, R69 ;  /* 0x0000000123457824 */ /* 0x000fe200078e0245 */
[----:B------:R-:W-:-:S02]  /*2a80*/  SHF.R.S32.HI R35, RZ, 0x1f, R106 ;  /* 0x0000001fff237819 */ /* 0x000fc4000001146a */
[----:B---3--:R-:W-:Y:S02]  /*2a90*/  LOP3.LUT R5, R5, R38, RZ, 0x3c, !PT ;  /* 0x0000002605057212 */ /* 0x008fe400078e3cff */
[----:B------:R-:W-:Y:S02]  /*2aa0*/  SHF.R.S32.HI R30, RZ, 0x1f, R33 ;  /* 0x0000001fff1e7819 */ /* 0x000fe40000011421 */
[----:B------:R-:W-:Y:S01]  /*2ab0*/  IADD3 R70, P2, R136, R71, RZ ;  /* 0x0000004788467210 */ /* 0x000fe20007f5e0ff */
[----:B------:R-:W-:Y:S01]  /*2ac0*/  IMAD R15, R75, UR7, R15 ;  /* 0x000000074b0f7c24 */ /* 0x000fe2000f8e020f */
[----:B----4-:R-:W-:Y:S01]  /*2ad0*/  IADD3 R105, R5, R14, R37 ;  /* 0x0000000e05697210 */ /* 0x010fe20007ffe025 */
[----:B------:R-:W-:Y:S01]  /*2ae0*/  IMAD.WIDE.U32 R60, R75, UR6, R60 ;  /* 0x000000064b3c7c25 */ /* 0x000fe2000f8e003c */
[CC--:B------:R-:W-:Y:S02]  /*2af0*/  LEA.HI R75, R28.reuse, R31.reuse, RZ, 0x3 ;  /* 0x0000001f1c4b7211 */ /* 0x0c0fe400078f18ff */
[----:B------:R-:W-:Y:S01]  /*2b00*/  LEA.HI R28, R28, R31, RZ, 0x5 ;  /* 0x0000001f1c1c7211 */ /* 0x000fe200078f28ff */
[C---:B------:R-:W-:Y:S01]  /*2b10*/  IMAD R14, R35.reuse, R6, RZ ;  /* 0x00000006230e7224 */ /* 0x040fe200078e02ff */
[CC--:B------:R-:W-:Y:S01]  /*2b20*/  LEA.HI R74, R30.reuse, R33.reuse, RZ, 0x3 ;  /* 0x000000211e4a7211 */ /* 0x0c0fe200078f18ff */
[----:B------:R-:W-:Y:S01]  /*2b30*/  IMAD R35, R35, R8, RZ ;  /* 0x0000000823237224 */ /* 0x000fe200078e02ff */
[----:B------:R-:W-:Y:S01]  /*2b40*/  LEA.HI R33, R30, R33, RZ, 0x5 ;  /* 0x000000211e217211 */ /* 0x000fe200078f28ff */
[----:B------:R-:W-:Y:S01]  /*2b50*/  IMAD.X R71, R34, 0x1, R13, P2 ;  /* 0x0000000122477824 */ /* 0x000fe200010e060d */
[----:B------:R-:W-:Y:S01]  /*2b60*/  ISETP.GE.AND P2, PT, R82, UR4, PT ;  /* 0x0000000452007c0c */ /* 0x000fe2000bf46270 */
[----:B------:R-:W-:Y:S01]  /*2b70*/  IMAD.SHL.U32 R30, R28, 0x80, RZ ;  /* 0x000000801c1e7824 */ /* 0x000fe200078e00ff */
[----:B------:R-:W-:Y:S01]  /*2b80*/  SHF.L.U64.HI R99, R8, 0x7, R9 ;  /* 0x0000000708637819 */ /* 0x000fe20000010209 */
[----:B------:R-:W-:Y:S01]  /*2b90*/  IMAD R35, R106, R9, R35 ;  /* 0x000000096a237224 */ /* 0x000fe200078e0223 */
[----:B------:R-:W-:Y:S01]  /*2ba0*/  LOP3.LUT R28, R32, 0x18, R75, 0xf8, !PT ;  /* 0x00000018201c7812 */ /* 0x000fe200078ef84b */
[----:B------:R-:W-:Y:S01]  /*2bb0*/  IMAD.SHL.U32 R33, R33, 0x80, RZ ;  /* 0x0000008021217824 */ /* 0x000fe200078e00ff */
[----:B------:R-:W-:-:S02]  /*2bc0*/  SEL R9, RZ, 0x20, P2 ;  /* 0x00000020ff097807 */ /* 0x000fc40001000000 */
[----:B------:R-:W-:Y:S01]  /*2bd0*/  LOP3.LUT R32, R32, 0x18, R74, 0xf8, !PT ;  /* 0x0000001820207812 */ /* 0x000fe200078ef84a */
[----:B------:R-:W-:Y:S01]  /*2be0*/  IMAD R91, R106, R7, R14 ;  /* 0x000000076a5b7224 */ /* 0x000fe200078e020e */
[----:B------:R-:W-:Y:S01]  /*2bf0*/  LOP3.LUT R13, R12, R9, RZ, 0xfc, !PT ;  /* 0x000000090c0d7212 */ /* 0x000fe200078efcff */
[----:B------:R-:W-:Y:S01]  /*2c00*/  IMAD.WIDE.U32 R66, R106, R8, R66 ;  /* 0x000000086a427225 */ /* 0x000fe200078e0042 */
[----:B------:R-:W-:Y:S02]  /*2c10*/  LOP3.LUT R30, R30, 0xfffff000, RZ, 0xc0, !PT ;  /* 0xfffff0001e1e7812 */ /* 0x000fe400078ec0ff */
[----:B------:R-:W-:Y:S01]  /*2c20*/  LOP3.LUT R31, R28, R38, RZ, 0x3c, !PT ;  /* 0x000000261c1f7212 */ /* 0x000fe200078e3cff */
[----:B------:R-:W-:Y:S01]  /*2c30*/  IMAD.WIDE.U32 R68, R106, R8, R68 ;  /* 0x000000086a447225 */ /* 0x000fe200078e0044 */
[----:B------:R-:W-:Y:S02]  /*2c40*/  LOP3.LUT R33, R33, 0xfffff000, RZ, 0xc0, !PT ;  /* 0xfffff00021217812 */ /* 0x000fe400078ec0ff */
[----:B------:R-:W-:Y:S01]  /*2c50*/  LOP3.LUT R32, R32, R38, RZ, 0x3c, !PT ;  /* 0x0000002620207212 */ /* 0x000fe200078e3cff */
[----:B------:R-:W-:Y:S01]  /*2c60*/  IMAD.SHL.U32 R7, R8, 0x80, RZ ;  /* 0x0000008008077824 */ /* 0x000fe200078e00ff */
[----:B------:R-:W-:-:S02]  /*2c70*/  LOP3.LUT R81, R76, 0xfffffff8, RZ, 0xc0, !PT ;  /* 0xfffffff84c517812 */ /* 0x000fc400078ec0ff */
[----:B------:R-:W-:Y:S02]  /*2c80*/  LOP3.LUT R80, R75, 0xfffffff8, RZ, 0xc0, !PT ;  /* 0xfffffff84b507812 */ /* 0x000fe400078ec0ff */
[----:B------:R-:W-:Y:S01]  /*2c90*/  LOP3.LUT R79, R74, 0xfffffff8, RZ, 0xc0, !PT ;  /* 0xfffffff84a4f7812 */ /* 0x000fe200078ec0ff */
[----:B------:R-:W-:Y:S01]  /*2ca0*/  IMAD.SHL.U32 R5, R10, 0x80, RZ ;  /* 0x000000800a057824 */ /* 0x000fe200078e00ff */
[----:B------:R-:W-:Y:S01]  /*2cb0*/  LOP3.LUT R8, R12, 0x1, RZ, 0xc0, !PT ;  /* 0x000000010c087812 */ /* 0x000fe200078ec0ff */
[----:B------:R-:W-:Y:S01]  /*2cc0*/  IMAD.IADD R93, R63, 0x1, R91 ;  /* 0x000000013f5d7824 */ /* 0x000fe200078e025b */
[C---:B------:R-:W-:Y:S01]  /*2cd0*/  LOP3.LUT R9, R13.reuse, 0x2, RZ, 0xc0, !PT ;  /* 0x000000020d097812 */ /* 0x040fe200078ec0ff */
[----:B------:R-:W-:Y:S01]  /*2ce0*/  IMAD.SHL.U32 R6, R6, 0x80, RZ ;  /* 0x0000008006067824 */ /* 0x000fe200078e00ff */
[----:B------:R-:W-:Y:S01]  /*2cf0*/  LOP3.LUT R10, R13, 0x4, RZ, 0xc0, !PT ;  /* 0x000000040d0a7812 */ /* 0x000fe200078ec0ff */
[----:B------:R-:W-:Y:S01]  /*2d00*/  IMAD.IADD R91, R91, 0x1, R65 ;  /* 0x000000015b5b7824 */ /* 0x000fe200078e0241 */
[----:B------:R-:W-:Y:S01]  /*2d10*/  LOP3.LUT R11, R13, 0x8, RZ, 0xc0, !PT ;  /* 0x000000080d0b7812 */ /* 0x000fe200078ec0ff */
[----:B------:R-:W-:Y:S01]  /*2d20*/  IMAD.IADD R92, R67, 0x1, R35 ;  /* 0x00000001435c7824 */ /* 0x000fe200078e0223 */
[----:B------:R-:W-:Y:S01]  /*2d30*/  LOP3.LUT R12, R13, 0x10, RZ, 0xc0, !PT ;  /* 0x000000100d0c7812 */ /* 0x000fe200078ec0ff */
[----:B------:R-:W-:Y:S01]  /*2d40*/  IMAD.IADD R90, R35, 0x1, R69 ;  /* 0x00000001235a7824 */ /* 0x000fe200078e0245 */
[----:B------:R-:W-:Y:S01]  /*2d50*/  IADD3 R104, R31, R30, R37 ;  /* 0x0000001e1f687210 */ /* 0x000fe20007ffe025 */
[----:B------:R-:W-:Y:S01]  /*2d60*/  IMAD.IADD R94, R61, 0x1, R15 ;  /* 0x000000013d5e7824 */ /* 0x000fe200078e020f */
[----:B------:R-:W-:-:S02]  /*2d70*/  IADD3 R103, R32, R33, R37 ;  /* 0x0000002120677210 */ /* 0x000fc40007ffe025 */
[----:B------:R-:W-:Y:S02]  /*2d80*/  SHF.R.S32.HI R102, RZ, 0x1f, R81 ;  /* 0x0000001fff667819 */ /* 0x000fe40000011451 */
[----:B------:R-:W-:Y:S02]  /*2d90*/  SHF.R.S32.HI R101, RZ, 0x1f, R80 ;  /* 0x0000001fff657819 */ /* 0x000fe40000011450 */
[----:B------:R-:W-:Y:S02]  /*2da0*/  SHF.R.S32.HI R100, RZ, 0x1f, R79 ;  /* 0x0000001fff647819 */ /* 0x000fe4000001144f */
[----:B------:R-:W-:-:S07]  /*2db0*/  LOP3.LUT R13, R13, 0x20, RZ, 0xc0, !PT ;  /* 0x000000200d0d7812 */ /* 0x000fce00078ec0ff */
.L_x_10807:
[----:B---3--:R-:W2:Y:S01]  /*2dc0*/  LDL R29, [R1+0x48] ;  /* 0x00004800011d7983 */ /* 0x008ea20000100800 */
[----:B0-----:R-:W0:Y:S01]  /*2dd0*/  LDC.64 R86, c[0x0][0x2e8] ;  /* 0x0000ba00ff567b82 */ /* 0x001e220000000a00 */
[----:B-1----:R-:W-:Y:S01]  /*2de0*/  VIADD R28, R25, 0xffffffff ;  /* 0xffffffff191c7836 */ /* 0x002fe20000000000 */
[----:B------:R-:W-:Y:S01]  /*2df0*/  LOP3.LUT P4, RZ, R77, 0x2, RZ, 0xc0, !PT ;  /* 0x000000024dff7812 */ /* 0x000fe2000788c0ff */
[----:B------:R-:W-:Y:S05]  /*2e00*/  YIELD ;  /* 0x0000000000007946 */ /* 0x000fea0003800000 */
[----:B------:R-:W1:Y:S01]  /*2e10*/  LDC R107, c[0x0][0x3f4] ;  /* 0x0000fd00ff6b7b82 */ /* 0x000e620000000800 */
[----:B------:R-:W-:Y:S01]  /*2e20*/  SHF.R.S32.HI R30, RZ, 0x1f, R28 ;  /* 0x0000001fff1e7819 */ /* 0x000fe2000001141c */
[-C--:B------:R-:W-:Y:S01]  /*2e30*/  IMAD R14, R97, R28.reuse, RZ ;  /* 0x0000001c610e7224 */ /* 0x080fe200078e02ff */
[----:B------:R-:W-:Y:S01]  /*2e40*/  BSSY B0, `(.L_x_10752) ;  /* 0x00003e2000007945 */ /* 0x000fe20003800000 */
[----:B------:R-:W-:-:S04]  /*2e50*/  IMAD.WIDE.U32 R56, R5, R28, RZ ;  /* 0x0000001c05387225 */ /* 0x000fc800078e00ff */
[----:B------:R-:W-:Y:S01]  /*2e60*/  IMAD R15, R30, R5, R14 ;  /* 0x000000051e0f7224 */ /* 0x000fe200078e020e */
[----:B------:R-:W-:-:S03]  /*2e70*/  IADD3 R14, P2, R96, R56, RZ ;  /* 0x00000038600e7210 */ /* 0x000fc60007f5e0ff */
[----:B------:R-:W-:-:S04]  /*2e80*/  IMAD.IADD R88, R57, 0x1, R15 ;  /* 0x0000000139587824 */ /* 0x000fc800078e020f */
[----:B------:R-:W-:Y:S01]  /*2e90*/  IMAD.X R25, R88, 0x1, R95, P2 ;  /* 0x0000000158197824 */ /* 0x000fe200010e065f */
[----:B0-----:R-:W-:Y:S02]  /*2ea0*/  LEA R32, P3, R14, R86, 0x1 ;  /* 0x000000560e207211 */ /* 0x001fe400078608ff */
[----:B------:R-:W-:Y:S02]  /*2eb0*/  ISETP.GT.AND P2, PT, R28, R83, PT ;  /* 0x000000531c00720c */ /* 0x000fe40003f44270 */
[----:B------:R-:W-:Y:S01]  /*2ec0*/  LEA.HI.X R33, R14, R87, R25, 0x1, P3 ;  /* 0x000000570e217211 */ /* 0x000fe200018f0c19 */
[----:B------:R-:W-:Y:S01]  /*2ed0*/  IMAD.MOV.U32 R25, RZ, RZ, R28 ;  /* 0x000000ffff197224 */ /* 0x000fe200078e001c */
[----:B-1----:R-:W-:Y:S01]  /*2ee0*/  ISETP.GE.AND P3, PT, R107, 0x1, PT ;  /* 0x000000016b00780c */ /* 0x002fe20003f66270 */
[----:B--2---:R-:W-:-:S04]  /*2ef0*/  IMAD R15, R17, 0x3000, R29 ;  /* 0x00003000110f7824 */ /* 0x004fc800078e021d */
[C---:B------:R-:W-:Y:S02]  /*2f00*/  VIADD R29, R15.reuse, 0x10 ;  /* 0x000000100f1d7836 */ /* 0x040fe40000000000 */
[C---:B------:R-:W-:Y:S02]  /*2f10*/  @P4 VIADD R29, R15.reuse, 0xfffffff0 ;  /* 0xfffffff00f1d4836 */ /* 0x040fe40000000000 */
[--C-:B------:R-:W-:Y:S02]  /*2f20*/  IMAD R78, R15, 0x2, R26.reuse ;  /* 0x000000020f4e7824 */ /* 0x100fe400078e021a */
[----:B------:R-:W-:Y:S02]  /*2f30*/  IMAD R15, R29, 0x2, R26 ;  /* 0x000000021d0f7824 */ /* 0x000fe400078e021a */
[----:B------:R-:W-:Y:S05]  /*2f40*/  @!P3 BRA `(.L_x_10753) ;  /* 0x0000003800c4b947 */ /* 0x000fea0003800000 */
[----:B------:R-:W-:Y:S01]  /*2f50*/  ULDC.U8 UR4, c[0x0][0x410] ;  /* 0x0001040000047ab9 */ /* 0x000fe20000000000 */
[-C--:B------:R-:W-:Y:S01]  /*2f60*/  IMAD R14, R99, R28.reuse, RZ ;  /* 0x0000001c630e7224 */ /* 0x080fe200078e02ff */
[----:B------:R-:W-:Y:S01]  /*2f70*/  ISETP.NE.AND P3, PT, RZ, UR4, PT ;  /* 0x00000004ff007c0c */ /* 0x000fe2000bf65270 */
[----:B------:R-:W-:Y:S02]  /*2f80*/  IMAD R31, R98, R28, RZ ;  /* 0x0000001c621f7224 */ /* 0x000fe400078e02ff */
        /* <DEDUP_REMOVED lines=24> */
[----:B------:R-:W2:Y:S04]  /*3110*/  LDL R115, [R1+0x30] ;  /* 0x0000300001737983 */ /* 0x000ea80000100800 */
[----:B------:R-:W3:Y:S04]  /*3120*/  LDL R114, [R1+0x2c] ;  /* 0x00002c0001727983 */ /* 0x000ee80000100800 */
        /* <DEDUP_REMOVED lines=43> */
.L_x_10756:
[----:B------:R-:W-:Y:S05]  /*33e0*/  BSYNC B1 ;  /* 0x0000000000017941 */ /* 0x000fea0003800000 */
.L_x_10755:
[----:B-----5:R-:W-:Y:S01]  /*33f0*/  IMAD.MOV.U32 R14, RZ, RZ, R34 ;  /* 0x000000ffff0e7224 */ /* 0x020fe200078e0022 */
[----:B------:R-:W-:Y:S01]  /*3400*/  UISETP.NE.AND UP0, UPT, UR37, 0x3, UPT ;  /* 0x000000032500788c */ /* 0x000fe2000bf05270 */
[----:B0-----:R-:W-:-:S05]  /*3410*/  IMAD.MOV.U32 R28, RZ, RZ, R35 ;  /* 0x000000ffff1c7224 */ /* 0x001fca00078e0023 */
[----:B------:R-:W-:Y:S01]  /*3420*/  PRMT R88, R14, 0x5410, R28 ;  /* 0x000054100e587816 */ /* 0x000fe2000000001c */
[----:B------:R-:W-:Y:S01]  /*3430*/  IMAD.MOV.U32 R14, RZ, RZ, R38 ;  /* 0x000000ffff0e7224 */ /* 0x000fe200078e0026 */
[----:B------:R-:W-:Y:S01]  /*3440*/  PLOP3.LUT P3, PT, PT, PT, UP0, 0x80, 0x0 ;  /* 0x000000000000781c */ /* 0x000fe20003f6f008 */
        /* <DEDUP_REMOVED lines=37> */
.L_x_10757:
[----:B------:R-:W-:Y:S01]  /*36a0*/  IMAD R14, R17, 0x8, R2 ;  /* 0x00000008110e7824 */ /* 0x000fe200078e0202 */
[----:B------:R-:W-:Y:S01]  /*36b0*/  SHF.L.U32 R85, R154, 0x1f, RZ ;  /* 0x0000001f9a557819 */ /* 0x000fe200000006ff */
[----:B------:R-:W-:Y:S03]  /*36c0*/  BSSY B1, `(.L_x_10758) ;  /* 0x0000003000017945 */ /* 0x000fe60003800000 */
[----:B------:R-:W0:Y:S02]  /*36d0*/  SYNCS.PHASECHK.TRANS64.TRYWAIT P5, [R14+URZ+0x2d890], R85 ;  /* 0x02d890550e0075a7 */ /* 0x000e2400080a017f */
[----:B0-----:R-:W-:Y:S05]  /*36e0*/  @!P5 BRA `(.L_x_10759) ;  /* 0x00000230006cd947 */ /* 0x001fea0003800000 */
.L_x_11138:
[----:B------:R-:W-:Y:S05]  /*36f0*/  BSYNC B1 ;  /* 0x0000000000017941 */ /* 0x000fea0003800000 */
.L_x_10758:
        /* <DEDUP_REMOVED lines=24> */
[----:B------:R-:W-:Y:S02]  /*3880*/  IMAD.MOV.U32 R59, RZ, RZ, R28 ;  /* 0x000000ffff3b7224 */ /* 0x000fe400078e001c */
[----:B------:R-:W-:Y:S01]  /*3890*/  FMUL.FTZ R31, R53, R86 ;  /* 0x00000056351f7220 */ /* 0x000fe20000410000 */
[----:B------:R-:W-:-:S03]  /*38a0*/  F2FP.F16.F32.PACK_AB R29, R52, R29 ;  /* 0x0000001d341d723e */ /* 0x000fc600000000ff */
[C---:B------:R-:W-:Y:S01]  /*38b0*/  FFMA.FTZ R31, R54.reuse, R58, -R31 ;  /* 0x0000003a361f7223 */ /* 0x040fe2000001081f */
[----:B------:R-:W-:Y:S01]  /*38c0*/  FMUL.FTZ R54, R54, R86 ;  /* 0x0000005636367220 */ /* 0x000fe20000410000 */
[--C-:B------:R-:W-:Y:S02]  /*38d0*/  HADD2.F32 R28, -RZ, R59.reuse.H1_H1 ;  /* 0x3000003bff1c7230 */ /* 0x100fe40000004100 */
[----:B------:R-:W-:Y:S02]  /*38e0*/  HADD2.F32 R59, -RZ, R59.H0_H0 ;  /* 0x2000003bff3b7230 */ /* 0x000fe40000004100 */
        /* <DEDUP_REMOVED lines=8> */
[----:B------:R-:W-:Y:S02]  /*3970*/  HADD2.F32 R54, -RZ, R121.H0_H0 ;  /* 0x20000079ff367230 */ /* 0x000fe40000004100 */
        /* <DEDUP_REMOVED lines=9> */
.L_x_10764:
[----:B------:R-:W-:Y:S05]  /*3a10*/  BSYNC B2 ;  /* 0x0000000000027941 */ /* 0x000fea0003800000 */
.L_x_10763:
[----:B--2---:R1:W-:Y:S02]  /*3a20*/  STG.E.128 desc[UR40][R32.64], R28 ;  /* 0x0000001c20007986 */ /* 0x0043e4000c101d28 */
.L_x_10762:
[----:B------:R-:W-:Y:S05]  /*3a30*/  BSYNC B1 ;  /* 0x0000000000017941 */ /* 0x000fea0003800000 */
.L_x_10761:
        /* <DEDUP_REMOVED lines=51> */
.L_x_10768:
[----:B------:R-:W-:Y:S05]  /*3d70*/  BSYNC B2 ;  /* 0x0000000000027941 */ /* 0x000fea0003800000 */
.L_x_10767:
[----:B------:R2:W-:Y:S02]  /*3d80*/  STG.E.128 desc[UR40][R32.64+0x20], R28 ;  /* 0x0000201c20007986 */ /* 0x0005e4000c101d28 */
.L_x_10766:
[----:B------:R-:W-:Y:S05]  /*3d90*/  BSYNC B1 ;  /* 0x0000000000017941 */ /* 0x000fea0003800000 */
.L_x_10765:
        /* <DEDUP_REMOVED lines=8> */
[--C-:B------:R-:W-:Y:S01]  /*3e20*/  SHF.R.U64 R50, R46, 0x10, R47.reuse ;  /* 0x000000102e327819 */ /* 0x100fe2000000122f */
[----:B------:R-:W-:Y:S01]  /*3e30*/  HADD2.F32 R51, -RZ, R29.H0_H0 ;  /* 0x2000001dff337230 */ /* 0x000fe20000004100 */
[----:B------:R-:W-:Y:S01]  /*3e40*/  SHF.R.U32.HI R46, RZ, 0x10, R47 ;  /* 0x00000010ff2e7819 */ /* 0x000fe2000001162f */
[----:B------:R-:W-:Y:S01]  /*3e50*/  HADD2.F32 R52, -RZ, R119.H1_H1 ;  /* 0x30000077ff347230 */ /* 0x000fe20000004100 */
        /* <DEDUP_REMOVED lines=17> */
[----:B------:R-:W-:Y:S02]  /*3f70*/  HADD2.F32 R50, -RZ, R119.H0_H0 ;  /* 0x20000077ff327230 */ /* 0x000fe40000004100 */
[----:B------:R-:W-:Y:S01]  /*3f80*/  FFMA.FTZ R46, R48, R46, R49 ;  /* 0x0000002e302e7223 */ /* 0x000fe20000010031 */
[----:B------:R-:W-:Y:S02]  /*3f90*/  IMAD.MOV.U32 R48, RZ, RZ, R30 ;  /* 0x000000ffff307224 */ /* 0x000fe400078e001e */
[--C-:B------:R-:W-:Y:S02]  /*3fa0*/  HADD2.F32 R30, -RZ, R28.reuse.H0_H0 ;  /* 0x2000001cff1e7230 */ /* 0x100fe40000004100 */
[----:B------:R-:W-:Y:S01]  /*3fb0*/  HADD2.F32 R28, -RZ, R28.H1_H1 ;  /* 0x3000001cff1c7230 */ /* 0x000fe20000004100 */
        /* <DEDUP_REMOVED lines=16> */
.L_x_10772:
[----:B------:R-:W-:Y:S05]  /*40c0*/  BSYNC B2 ;  /* 0x0000000000027941 */ /* 0x000fea0003800000 */
.L_x_10771:
[----:B------:R3:W-:Y:S02]  /*40d0*/  STG.E.128 desc[UR40][R32.64+0x40], R28 ;  /* 0x0000401c20007986 */ /* 0x0007e4000c101d28 */
.L_x_10770:
[----:B------:R-:W-:Y:S05]  /*40e0*/  BSYNC B1 ;  /* 0x0000000000017941 */ /* 0x000fea0003800000 */
.L_x_10769:
        /* <DEDUP_REMOVED lines=19> */
[----:B------:R-:W-:Y:S01]  /*4220*/  SHF.R.U32.HI R42, RZ, 0x10, R43 ;  /* 0x00000010ff2a7819 */ /* 0x000fe2000001162b */
[--C-:B------:R-:W-:Y:S01]  /*4230*/  HADD2.F32 R29, -RZ, R31.reuse.H1_H1 ;  /* 0x3000001fff1d7230 */ /* 0x100fe20000004100 */
[----:B------:R-:W-:Y:S01]  /*4240*/  SHF.R.U32.HI R43, RZ, 0x10, R45 ;  /* 0x00000010ff2b7819 */ /* 0x000fe2000001162d */
[----:B------:R-:W-:Y:S01]  /*4250*/  HADD2.F32 R31, -RZ, R31.H0_H0 ;  /* 0x2000001fff1f7230 */ /* 0x000fe20000004100 */
[----:B------:R-:W-:Y:S01]  /*4260*/  F2FP.F16.F32.PACK_AB R46, R47, R46 ;  /* 0x0000002e2f2e723e */ /* 0x000fe200000000ff */
[----:B------:R-:W-:Y:S02]  /*4270*/  HADD2.F32 R42, -RZ, R42.H0_H0 ;  /* 0x2000002aff2a7230 */ /* 0x000fe40000004100 */
        /* <DEDUP_REMOVED lines=9> */
[----:B------:R-:W-:Y:S02]  /*4310*/  HADD2.F32 R42, -RZ, R114.H1_H1 ;  /* 0x30000072ff2a7230 */ /* 0x000fe40000004100 */
[----:B------:R-:W-:-:S02]  /*4320*/  HADD2.F32 R115, -RZ, R115.H1_H1 ;  /* 0x30000073ff737230 */ /* 0x000fc40000004100 */
[-C--:B------:R-:W-:Y:S01]  /*4330*/  FMUL.FTZ R48, R29, R28.reuse ;  /* 0x0000001c1d307220 */ /* 0x080fe20000410000 */
[C---:B------:R-:W-:Y:S01]  /*4340*/  FMUL.FTZ R50, R31.reuse, R28 ;  /* 0x0000001c1f327220 */ /* 0x040fe20000410000 */
[----:B------:R-:W-:Y:S02]  /*4350*/  HADD2.F32 R114, -RZ, R114.H0_H0 ;  /* 0x20000072ff727230 */ /* 0x000fe40000004100 */
[-C--:B------:R-:W-:Y:S01]  /*4360*/  FFMA.FTZ R28, R31, R42.reuse, -R48 ;  /* 0x0000002a1f1c7223 */ /* 0x080fe20000010830 */
[--C-:B------:R-:W-:Y:S02]  /*4370*/  HADD2.F32 R31, -RZ, R30.reuse.H0_H0 ;  /* 0x2000001eff1f7230 */ /* 0x100fe40000004100 */
[----:B------:R-:W-:Y:S01]  /*4380*/  FFMA.FTZ R29, R29, R42, R50 ;  /* 0x0000002a1d1d7223 */ /* 0x000fe20000010032 */
[----:B------:R-:W-:-:S04]  /*4390*/  HADD2.F32 R30, -RZ, R30.H1_H1 ;  /* 0x3000001eff1e7230 */ /* 0x000fc80000004100 */
[----:B------:R-:W-:Y:S01]  /*43a0*/  F2FP.F16.F32.PACK_AB R28, R29, R28 ;  /* 0x0000001c1d1c723e */ /* 0x000fe200000000ff */
[CC--:B------:R-:W-:Y:S01]  /*43b0*/  FMUL.FTZ R42, R30.reuse, R115.reuse ;  /* 0x000000731e2a7220 */ /* 0x0c0fe20000410000 */
[C---:B------:R-:W-:Y:S01]  /*43c0*/  FMUL.FTZ R115, R31.reuse, R115 ;  /* 0x000000731f737220 */ /* 0x040fe20000410000 */
[----:B------:R-:W-:Y:S02]  /*43d0*/  IMAD.MOV.U32 R29, RZ, RZ, R46 ;  /* 0x000000ffff1d7224 */ /* 0x000fe400078e002e */
[-C--:B------:R-:W-:Y:S01]  /*43e0*/  FFMA.FTZ R31, R31, R114.reuse, -R42 ;  /* 0x000000721f1f7223 */ /* 0x080fe2000001082a */
[----:B------:R-:W-:-:S05]  /*43f0*/  FFMA.FTZ R30, R30, R114, R115 ;  /* 0x000000721e1e7223 */ /* 0x000fca0000010073 */
[----:B------:R-:W-:Y:S01]  /*4400*/  F2FP.F16.F32.PACK_AB R30, R30, R31 ;  /* 0x0000001f1e1e723e */ /* 0x000fe200000000ff */
[----:B------:R-:W-:-:S07]  /*4410*/  IMAD.MOV.U32 R31, RZ, RZ, R43 ;  /* 0x000000ffff1f7224 */ /* 0x000fce00078e002b */
.L_x_10776:
[----:B------:R-:W-:Y:S05]  /*4420*/  BSYNC B2 ;  /* 0x0000000000027941 */ /* 0x000fea0003800000 */
.L_x_10775:
[----:B------:R4:W-:Y:S02]  /*4430*/  STG.E.128 desc[UR40][R32.64+0x60], R28 ;  /* 0x0000601c20007986 */ /* 0x0009e4000c101d28 */
.L_x_10774:
[----:B------:R-:W-:Y:S05]  /*4440*/  BSYNC B1 ;  /* 0x0000000000017941 */ /* 0x000fea0003800000 */
.L_x_10773:
        /* <DEDUP_REMOVED lines=8> */
[--C-:B------:R-:W-:Y:S02]  /*44d0*/  SHF.R.U64 R42, R38, 0x10, R39.reuse ;  /* 0x00000010262a7819 */ /* 0x100fe40000001227 */
        /* <DEDUP_REMOVED lines=40> */
.L_x_10780:
[----:B------:R-:W-:Y:S05]  /*4760*/  BSYNC B2 ;  /* 0x0000000000027941 */ /* 0x000fea0003800000 */
.L_x_10779:
[----:B------:R1:W-:Y:S02]  /*4770*/  STG.E.128 desc[UR40][R32.64+0x80], R28 ;  /* 0x0000801c20007986 */ /* 0x0003e4000c101d28 */
.L_x_10778:
[----:B------:R-:W-:Y:S05]  /*4780*/  BSYNC B1 ;  /* 0x0000000000017941 */ /* 0x000fea0003800000 */
.L_x_10777:
[----:B------:R-:W-:-:S13]  /*4790*/  ISETP.NE.AND P4, PT, R13, RZ, PT ;  /* 0x000000ff0d00720c */ /* 0x000fda0003f85270 */
[----:B------:R-:W-:Y:S05]  /*47a0*/  @!P4 BRA `(.L_x_10760) ;  /* 0x00000024002cc947 */ /* 0x000fea0003800000 */
[----:B------:R-:W5:Y:S01]  /*47b0*/  LDL R38, [R1+0x38] ;  /* 0x0000380001267983 */ /* 0x000f620000100800 */
[----:B------:R-:W-:Y:S03]  /*47c0*/  BSSY B1, `(.L_x_10781) ;  /* 0x000002e000017945 */ /* 0x000fe60003800000 */
[----:B-1234-:R1:W2:Y:S01]  /*47d0*/  LDS.128 R28, [R15+0x19000] ;  /* 0x019000000f1c7984 */ /* 0x01e2a20000000c00 */
[----:B-----5:R-:W-:-:S13]  /*47e0*/  ISETP.GE.AND P4, PT, R38, R107, PT ;  /* 0x0000006b2600720c */ /* 0x020fda0003f86270 */
[----:B-12---:R-:W-:Y:S05]  /*47f0*/  @P4 BRA `(.L_x_10782) ;  /* 0x0000000000a84947 */ /* 0x006fea0003800000 */
[----:B------:R-:W-:Y:S02]  /*4800*/  SHF.R.U64 R39, R36, 0x10, R37 ;  /* 0x0000001024277819 */ /* 0x000fe40000001225 */
[--C-:B------:R-:W-:Y:S01]  /*4810*/  SHF.R.U64 R41, R34, 0x10, R35.reuse ;  /* 0x0000001022297819 */ /* 0x100fe20000001223 */
[----:B------:R-:W-:Y:S01]  /*4820*/  IMAD.MOV.U32 R34, RZ, RZ, R28 ;  /* 0x000000ffff227224 */ /* 0x000fe200078e001c */
[----:B------:R-:W-:Y:S01]  /*4830*/  SHF.R.U32.HI R38, RZ, 0x10, R35 ;  /* 0x00000010ff267819 */ /* 0x000fe20000011623 */
[----:B------:R-:W-:Y:S01]  /*4840*/  IMAD.MOV.U32 R35, RZ, RZ, R31 ;  /* 0x000000ffff237224 */ /* 0x000fe200078e001f */
[----:B------:R-:W-:Y:S01]  /*4850*/  SHF.R.U32.HI R40, RZ, 0x10, R37 ;  /* 0x00000010ff287819 */ /* 0x000fe20000011625 */
[----:B------:R-:W-:Y:S02]  /*4860*/  HADD2.F32 R39, -RZ, R39.H0_H0 ;  /* 0x20000027ff277230 */ /* 0x000fe40000004100 */
[--C-:B------:R-:W-:Y:S02]  /*4870*/  HADD2.F32 R31, -RZ, R29.reuse.H1_H1 ;  /* 0x3000001dff1f7230 */ /* 0x100fe40000004100 */
[----:B------:R-:W-:-:S02]  /*4880*/  HADD2.F32 R28, -RZ, R29.H0_H0 ;  /* 0x2000001dff1c7230 */ /* 0x000fc40000004100 */
[----:B------:R-:W-:Y:S02]  /*4890*/  HADD2.F32 R40, -RZ, R40.H0_H0 ;  /* 0x20000028ff287230 */ /* 0x000fe40000004100 */
[-C--:B------:R-:W-:Y:S01]  /*48a0*/  FMUL.FTZ R29, R31, R39.reuse ;  /* 0x000000271f1d7220 */ /* 0x080fe20000410000 */
[----:B------:R-:W-:Y:S02]  /*48b0*/  HADD2.F32 R36, -RZ, R35.H1_H1 ;  /* 0x30000023ff247230 */ /* 0x000fe40000004100 */
[----:B------:R-:W-:Y:S01]  /*48c0*/  FMUL.FTZ R42, R28, R39 ;  /* 0x000000271c2a7220 */ /* 0x000fe20000410000 */
[----:B------:R-:W-:Y:S02]  /*48d0*/  HADD2.F32 R37, -RZ, R41.H0_H0 ;  /* 0x20000029ff257230 */ /* 0x000fe40000004100 */
[----:B------:R-:W-:Y:S02]  /*48e0*/  HADD2.F32 R35, -RZ, R35.H0_H0 ;  /* 0x20000023ff237230 */ /* 0x000fe40000004100 */
[----:B------:R-:W-:Y:S01]  /*48f0*/  FMUL.FTZ R44, R36, R40 ;  /* 0x00000028242c7220 */ /* 0x000fe20000410000 */
[----:B------:R-:W-:-:S02]  /*4900*/  HADD2.F32 R38, -RZ, R38.H0_H0 ;  /* 0x20000026ff267230 */ /* 0x000fc40000004100 */
[-C--:B------:R-:W-:Y:S01]  /*4910*/  FFMA.FTZ R28, R28, R37.reuse, -R29 ;  /* 0x000000251c1c7223 */ /* 0x080fe2000001081d */
[----:B------:R-:W-:Y:S01]  /*4920*/  FFMA.FTZ R29, R31, R37, R42 ;  /* 0x000000251f1d7223 */ /* 0x000fe2000001002a */
[C---:B------:R-:W-:Y:S01]  /*4930*/  FMUL.FTZ R39, R35.reuse, R40 ;  /* 0x0000002823277220 */ /* 0x040fe20000410000 */
[--C-:B------:R-:W-:Y:S02]  /*4940*/  HADD2.F32 R31, -RZ, R34.reuse.H1_H1 ;  /* 0x30000022ff1f7230 */ /* 0x100fe40000004100 */
[-C--:B------:R-:W-:Y:S01]  /*4950*/  FFMA.FTZ R44, R35, R38.reuse, -R44 ;  /* 0x00000026232c7223 */ /* 0x080fe2000001082c */
        /* <DEDUP_REMOVED lines=19> */
[----:B------:R-:W-:-:S07]  /*4a90*/  F2FP.F16.F32.PACK_AB R30, R40, R37 ;  /* 0x00000025281e723e */ /* 0x000fce00000000ff */
.L_x_10782:
[----:B------:R-:W-:Y:S05]  /*4aa0*/  BSYNC B1 ;  /* 0x0000000000017941 */ /* 0x000fea0003800000 */
.L_x_10781:
[----:B------:R1:W-:Y:S01]  /*4ab0*/  STG.E.128 desc[UR40][R32.64+0xa0], R28 ;  /* 0x0000a01c20007986 */ /* 0x0003e2000c101d28 */
[----:B------:R-:W-:Y:S05]  /*4ac0*/  BRA `(.L_x_10760) ;  /* 0x0000002000647947 */ /* 0x000fea0003800000 */
.L_x_10754:
        /* <DEDUP_REMOVED lines=46> */
.L_x_10784:
[----:B------:R-:W-:Y:S05]  /*4db0*/  BSYNC B1 ;  /* 0x0000000000017941 */ /* 0x000fea0003800000 */
.L_x_10783:
        /* <DEDUP_REMOVED lines=47> */
.L_x_10785:
[----:B------:R-:W-:Y:S01]  /*50b0*/  IMAD R14, R17, 0x8, R2 ;  /* 0x00000008110e7824 */ /* 0x000fe200078e0202 */
[----:B------:R-:W-:Y:S01]  /*50c0*/  SHF.L.U32 R85, R154, 0x1f, RZ ;  /* 0x0000001f9a557819 */ /* 0x000fe200000006ff */
[----:B------:R-:W-:Y:S03]  /*50d0*/  BSSY B1, `(.L_x_10786) ;  /* 0x0000003000017945 */ /* 0x000fe60003800000 */
[----:B------:R-:W0:Y:S02]  /*50e0*/  SYNCS.PHASECHK.TRANS64.TRYWAIT P5, [R14+URZ+0x2d890], R85 ;  /* 0x02d890550e0075a7 */ /* 0x000e2400080a017f */
[----:B0-----:R-:W-:Y:S05]  /*50f0*/  @!P5 BRA `(.L_x_10787) ;  /* 0x0000021400fcd947 */ /* 0x001fea0003800000 */
.L_x_11139:
[----:B------:R-:W-:Y:S05]  /*5100*/  BSYNC B1 ;  /* 0x0000000000017941 */ /* 0x000fea0003800000 */
.L_x_10786:
        /* <DEDUP_REMOVED lines=17> */
[----:B------:R-:W-:Y:S01]  /*5220*/  SEL R52, R108, R114, !P0 ;  /* 0x000000726c347207 */ /* 0x000fe20004000000 */
[----:B------:R-:W-:Y:S01]  /*5230*/  BSSY B2, `(.L_x_10790) ;  /* 0x000006f000027945 */ /* 0x000fe20003800000 */
[----:B------:R-:W-:-:S02]  /*5240*/  ISETP.GE.AND P4, PT, R22, R107, PT ;  /* 0x0000006b1600720c */ /* 0x000fc40003f86270 */
[----:B------:R-:W-:-:S04]  /*5250*/  SHF.R.S32.HI R53, RZ, 0x1f, R52 ;  /* 0x0000001fff357819 */ /* 0x000fc80000011434 */
[----:B------:R-:W-:-:S04]  /*5260*/  LEA.HI R53, R53, R52, RZ, 0x4 ;  /* 0x0000003435357211 */ /* 0x000fc800078f20ff */
[----:B------:R-:W-:-:S04]  /*5270*/  SHF.R.S32.HI R53, RZ, 0x4, R53 ;  /* 0x00000004ff357819 */ /* 0x000fc80000011435 */
[----:B------:R-:W-:-:S04]  /*5280*/  LEA.HI.SX32 R115, R76, R53, 0x1d ;  /* 0x000000354c737211 */ /* 0x000fc800078feaff */
[----:B------:R-:W-:-:S04]  /*5290*/  SHF.R.S32.HI R52, RZ, 0x1f, R115 ;  /* 0x0000001fff347819 */ /* 0x000fc80000011473 */
[----:B------:R-:W-:Y:S01]  /*52a0*/  LEA.HI R52, R52, R115, RZ, 0x2 ;  /* 0x0000007334347211 */ /* 0x000fe200078f10ff */
[----:B------:R-:W-:-:S04]  /*52b0*/  IMAD.SHL.U32 R115, R115, 0x8, RZ ;  /* 0x0000000873737824 */ /* 0x000fc800078e00ff */
[----:B------:R-:W-:-:S05]  /*52c0*/  IMAD.SHL.U32 R52, R52, 0x400, RZ ;  /* 0x0000040034347824 */ /* 0x000fca00078e00ff */
[----:B------:R-:W-:Y:S02]  /*52d0*/  LOP3.LUT R52, R52, 0x7ffff000, RZ, 0xc0, !PT ;  /* 0x7ffff00034347812 */ /* 0x000fe400078ec0ff */
[----:B--2---:R-:W-:-:S04]  /*52e0*/  LOP3.LUT R53, R58, 0x18, R115, 0xf8, !PT ;  /* 0x000000183a357812 */ /* 0x004fc800078ef873 */
[----:B---3--:R-:W-:-:S04]  /*52f0*/  LOP3.LUT R53, R53, R55, RZ, 0x3c, !PT ;  /* 0x0000003735357212 */ /* 0x008fc800078e3cff */
[----:B----4-:R-:W-:-:S05]  /*5300*/  IADD3 R52, R53, R52, R54 ;  /* 0x0000003435347210 */ /* 0x010fca0007ffe036 */
        /* <DEDUP_REMOVED lines=38> */
[--C-:B------:R-:W-:Y:S01]  /*5570*/  HADD2.F32 R120, -RZ, R48.reuse.H0_H0 ;  /* 0x20000030ff787230 */ /* 0x100fe20000004100 */
[----:B------:R-:W-:Y:S01]  /*5580*/  F2FP.F16.F32.PACK_AB R37, R37, R53 ;  /* 0x000000352525723e */ /* 0x000fe200000000ff */
[----:B------:R-:W-:Y:S02]  /*5590*/  HADD2.F32 R48, -RZ, R48.H1_H1 ;  /* 0x30000030ff307230 */ /* 0x000fe40000004100 */
[----:B------:R-:W-:-:S02]  /*55a0*/  IMAD.MOV.U32 R53, RZ, RZ, R49 ;  /* 0x000000ffff357224 */ /* 0x000fc400078e0031 */
        /* <DEDUP_REMOVED lines=9> */
[----:B------:R-:W-:-:S02]  /*5640*/  HADD2.F32 R117, -RZ, R117.H0_H0 ;  /* 0x20000075ff757230 */ /* 0x000fc40000004100 */
[----:B------:R-:W-:Y:S02]  /*5650*/  HADD2.F32 R39, -RZ, R39.H0_H0 ;  /* 0x20000027ff277230 */ /* 0x000fe40000004100 */
        /* <DEDUP_REMOVED lines=8> */
[--C-:B------:R-:W-:Y:S02]  /*56e0*/  HADD2.F32 R117, -RZ, R52.reuse.H0_H0 ;  /* 0x20000034ff757230 */ /* 0x100fe40000004100 */
[----:B------:R-:W-:Y:S02]  /*56f0*/  HADD2.F32 R52, -RZ, R52.H1_H1 ;  /* 0x30000034ff347230 */ /* 0x000fe40000004100 */
[----:B------:R-:W-:Y:S01]  /*5700*/  FMUL.FTZ R119, R50, R120 ;  /* 0x0000007832777220 */ /* 0x000fe20000410000 */
[----:B------:R-:W-:Y:S01]  /*5710*/  F2FP.F16.F32.PACK_AB R48, R48, R118 ;  /* 0x000000763030723e */ /* 0x000fe200000000ff */
[C---:B------:R-:W-:Y:S02]  /*5720*/  FMUL.FTZ R120, R117.reuse, R120 ;  /* 0x0000007875787220 */ /* 0x040fe40000410000 */
[----:B------:R-:W-:Y:S01]  /*5730*/  FFMA.FTZ R119, R117, R51, -R119 ;  /* 0x0000003375777223 */ /* 0x000fe20000010877 */
[----:B------:R-:W-:-:S02]  /*5740*/  HADD2.F32 R117, -RZ, R130.H1_H1 ;  /* 0x30000082ff757230 */ /* 0x000fc40000004100 */
        /* <DEDUP_REMOVED lines=12> */
[----:B------:R-:W-:Y:S02]  /*5810*/  HADD2.F32 R58, -RZ, R58.H1_H1 ;  /* 0x3000003aff3a7230 */ /* 0x000fe40000004100 */
[CC--:B------:R-:W-:Y:S01]  /*5820*/  FMUL.FTZ R116, R51.reuse, R117.reuse ;  /* 0x0000007533747220 */ /* 0x0c0fe20000410000 */
[----:B------:R-:W-:Y:S01]  /*5830*/  FMUL.FTZ R117, R56, R117 ;  /* 0x0000007538757220 */ /* 0x000fe20000410000 */
[----:B------:R-:W-:Y:S01]  /*5840*/  F2FP.F16.F32.PACK_AB R50, R50, R120 ;  /* 0x000000783232723e */ /* 0x000fe200000000ff */
[----:B------:R-:W-:Y:S02]  /*5850*/  IMAD.MOV.U32 R59, RZ, RZ, R48 ;  /* 0x000000ffff3b7224 */ /* 0x000fe400078e0030 */
[-C--:B------:R-:W-:Y:S01]  /*5860*/  FFMA.FTZ R116, R56, R52.reuse, -R116 ;  /* 0x0000003438747223 */ /* 0x080fe20000010874 */
[----:B------:R-:W-:Y:S01]  /*5870*/  FFMA.FTZ R117, R51, R52, R117 ;  /* 0x0000003433757223 */ /* 0x000fe20000010075 */
[-C--:B------:R-:W-:Y:S01]  /*5880*/  FMUL.FTZ R51, R58, R39.reuse ;  /* 0x000000273a337220 */ /* 0x080fe20000410000 */
[----:B------:R-:W-:Y:S01]  /*5890*/  FMUL.FTZ R39, R54, R39 ;  /* 0x0000002736277220 */ /* 0x000fe20000410000 */
[----:B------:R-:W-:-:S02]  /*58a0*/  IMAD.MOV.U32 R52, RZ, RZ, R36 ;  /* 0x000000ffff347224 */ /* 0x000fc400078e0024 */
[-C--:B------:R-:W-:Y:S01]  /*58b0*/  FFMA.FTZ R51, R54, R38.reuse, -R51 ;  /* 0x0000002636337223 */ /* 0x080fe20000010833 */
[----:B------:R-:W-:Y:S01]  /*58c0*/  FFMA.FTZ R39, R58, R38, R39 ;  /* 0x000000263a277223 */ /* 0x000fe20000010027 */
[----:B------:R-:W-:-:S03]  /*58d0*/  IMAD.MOV.U32 R56, RZ, RZ, R50 ;  /* 0x000000ffff387224 */ /* 0x000fc600078e0032 */
[----:B------:R-:W-:Y:S02]  /*58e0*/  F2FP.F16.F32.PACK_AB R51, R51, R116 ;  /* 0x000000743333723e */ /* 0x000fe400000000ff */
[----:B------:R-:W-:-:S03]  /*58f0*/  F2FP.F16.F32.PACK_AB R39, R39, R117 ;  /* 0x000000752727723e */ /* 0x000fc600000000ff */
[----:B------:R-:W-:Y:S02]  /*5900*/  IMAD.MOV.U32 R54, RZ, RZ, R51 ;  /* 0x000000ffff367224 */ /* 0x000fe400078e0033 */
[----:B------:R-:W-:-:S07]  /*5910*/  IMAD.MOV.U32 R58, RZ, RZ, R39 ;  /* 0x000000ffff3a7224 */ /* 0x000fce00078e0027 */
.L_x_10791:
[----:B------:R-:W-:Y:S05]  /*5920*/  BSYNC B2 ;  /* 0x0000000000027941 */ /* 0x000fea0003800000 */
.L_x_10790:
        /* <DEDUP_REMOVED lines=12> */
.L_x_10789:
[----:B------:R-:W-:Y:S05]  /*59f0*/  BSYNC B1 ;  /* 0x0000000000017941 */ /* 0x000fea0003800000 */
.L_x_10788:
[----:B------:R-:W-:Y:S01]  /*5a00*/  ISETP.NE.AND P4, PT, R9, RZ, PT ;  /* 0x000000ff0900720c */ /* 0x000fe20003f85270 */
[----:B------:R-:W-:-:S12]  /*5a10*/  BSSY B1, `(.L_x_10792) ;  /* 0x0000082000017945 */ /* 0x000fd80003800000 */
[----:B------:R-:W-:Y:S05]  /*5a20*/  @!P4 BRA `(.L_x_10793) ;  /* 0x000000080000c947 */ /* 0x000fea0003800000 */
[----:B------:R-:W3:Y:S04]  /*5a30*/  LDL R48, [R1+0x8] ;  /* 0x0000080001307983 */ /* 0x000ee80000100800 */
[----:B--2---:R-:W2:Y:S04]  /*5a40*/  LDL R39, [R1+0x10] ;  /* 0x0000100001277983 */ /* 0x004ea80000100800 */
        /* <DEDUP_REMOVED lines=13> */
[----:B---3--:R-:W-:-:S04]  /*5b20*/  LOP3.LUT R37, R48, 0x18, R52, 0xf8, !PT ;  /* 0x0000001830257812 */ /* 0x008fc800078ef834 */
[----:B--2---:R-:W-:-:S04]  /*5b30*/  LOP3.LUT R37, R37, R39, RZ, 0x3c, !PT ;  /* 0x0000002725257212 */ /* 0x004fc800078e3cff */
        /* <DEDUP_REMOVED lines=46> */
[----:B------:R-:W-:Y:S01]  /*5e20*/  SHF.R.U32.HI R53, RZ, 0x10, R35 ;  /* 0x00000010ff357819 */ /* 0x000fe20000011623 */
[----:B------:R-:W-:Y:S01]  /*5e30*/  IMAD.MOV.U32 R49, RZ, RZ, R33 ;  /* 0x000000ffff317224 */ /* 0x000fe200078e0021 */
[--C-:B------:R-:W-:Y:S02]  /*5e40*/  SHF.R.U64 R35, R46, 0x10, R47.reuse ;  /* 0x000000102e237819 */ /* 0x100fe4000000122f */
[----:B------:R-:W-:Y:S01]  /*5e50*/  SHF.R.U32.HI R46, RZ, 0x10, R47 ;  /* 0x00000010ff2e7819 */ /* 0x000fe2000001162f */
[----:B------:R-:W-:-:S02]  /*5e60*/  HADD2.F32 R47, -RZ, R51.H1_H1 ;  /* 0x30000033ff2f7230 */ /* 0x000fc40000004100 */
        /* <DEDUP_REMOVED lines=9> */
[----:B------:R-:W-:Y:S01]  /*5f00*/  HADD2.F32 R53, -RZ, R126.H1_H1 ;  /* 0x3000007eff357230 */ /* 0x000fe20000004100 */
        /* <DEDUP_REMOVED lines=37> */
.L_x_10795:
[----:B------:R-:W-:Y:S05]  /*6160*/  BSYNC B2 ;  /* 0x0000000000027941 */ /* 0x000fea0003800000 */
.L_x_10794:
        /* <DEDUP_REMOVED lines=12> */
.L_x_10793:
[----:B------:R-:W-:Y:S05]  /*6230*/  BSYNC B1 ;  /* 0x0000000000017941 */ /* 0x000fea0003800000 */
.L_x_10792:
[----:B------:R-:W-:-:S13]  /*6240*/  ISETP.NE.AND P4, PT, R10, RZ, PT ;  /* 0x000000ff0a00720c */ /* 0x000fda0003f85270 */
[----:B------:R-:W-:Y:S05]  /*6250*/  @!P4 BRA `(.L_x_10760) ;  /* 0x000000080080c947 */ /* 0x000fea0003800000 */
[----:B--23--:R-:W2:Y:S04]  /*6260*/  LDL R36, [R1+0x8] ;  /* 0x0000080001247983 */ /* 0x00cea80000100800 */
[----:B------:R-:W3:Y:S04]  /*6270*/  LDL R35, [R1+0x10] ;  /* 0x0000100001237983 */ /* 0x000ee80000100800 */
[----:B------:R-:W4:Y:S01]  /*6280*/  LDL R34, [R1+0x14] ;  /* 0x0000140001227983 */ /* 0x000f220000100800 */
[----:B------:R-:W-:Y:S01]  /*6290*/  LOP3.LUT P5, RZ, R18, 0x1, RZ, 0xc0, !PT ;  /* 0x0000000112ff7812 */ /* 0x000fe200078ac0ff */
[----:B------:R-:W-:Y:S01]  /*62a0*/  BSSY B1, `(.L_x_10796) ;  /* 0x000006d000017945 */ /* 0x000fe20003800000 */
[----:B------:R-:W-:-:S02]  /*62b0*/  ISETP.GE.AND P4, PT, R4, R107, PT ;  /* 0x0000006b0400720c */ /* 0x000fc40003f86270 */
[----:B------:R-:W-:-:S04]  /*62c0*/  SEL R114, R108, R114, !P5 ;  /* 0x000000726c727207 */ /* 0x000fc80006800000 */
[----:B------:R-:W-:-:S04]  /*62d0*/  SHF.R.S32.HI R33, RZ, 0x1f, R114 ;  /* 0x0000001fff217819 */ /* 0x000fc80000011472 */
[----:B------:R-:W-:-:S04]  /*62e0*/  LEA.HI R33, R33, R114, RZ, 0x4 ;  /* 0x0000007221217211 */ /* 0x000fc800078f20ff */
[----:B------:R-:W-:-:S04]  /*62f0*/  SHF.R.S32.HI R33, RZ, 0x4, R33 ;  /* 0x00000004ff217819 */ /* 0x000fc80000011421 */
[----:B------:R-:W-:-:S04]  /*6300*/  LEA.HI.SX32 R33, R74, R33, 0x1d ;  /* 0x000000214a217211 */ /* 0x000fc800078feaff */
[----:B------:R-:W-:Y:S01]  /*6310*/  SHF.R.S32.HI R32, RZ, 0x1f, R33 ;  /* 0x0000001fff207819 */ /* 0x000fe20000011421 */
[----:B------:R-:W-:-:S03]  /*6320*/  IMAD.SHL.U32 R44, R33, 0x8, RZ ;  /* 0x00000008212c7824 */ /* 0x000fc600078e00ff */
[----:B------:R-:W-:-:S05]  /*6330*/  LEA.HI R33, R32, R33, RZ, 0x2 ;  /* 0x0000002120217211 */ /* 0x000fca00078f10ff */
[----:B------:R-:W-:-:S05]  /*6340*/  IMAD.SHL.U32 R33, R33, 0x400, RZ ;  /* 0x0000040021217824 */ /* 0x000fca00078e00ff */
[----:B------:R-:W-:Y:S02]  /*6350*/  LOP3.LUT R33, R33, 0x7ffff000, RZ, 0xc0, !PT ;  /* 0x7ffff00021217812 */ /* 0x000fe400078ec0ff */
[----:B--2---:R-:W-:-:S04]  /*6360*/  LOP3.LUT R32, R36, 0x18, R44, 0xf8, !PT ;  /* 0x0000001824207812 */ /* 0x004fc800078ef82c */
[----:B---3--:R-:W-:-:S04]  /*6370*/  LOP3.LUT R32, R32, R35, RZ, 0x3c, !PT ;  /* 0x0000002320207212 */ /* 0x008fc800078e3cff */
[----:B----4-:R-:W-:Y:S01]  /*6380*/  IADD3 R32, R32, R33, R34 ;  /* 0x0000002120207210 */ /* 0x010fe20007ffe022 */
[----:B------:R-:W-:-:S04]  /*6390*/  IMAD R33, R17, 0x3000, R103 ;  /* 0x0000300011217824 */ /* 0x000fc800078e0267 */
        /* <DEDUP_REMOVED lines=21> */
[----:B------:R-:W-:Y:S01]  /*64f0*/  HADD2.F32 R122, -RZ, R122.H0_H0 ;  /* 0x2000007aff7a7230 */ /* 0x000fe20000004100 */
        /* <DEDUP_REMOVED lines=25> */
[----:B------:R-:W-:Y:S01]  /*6690*/  HADD2.F32 R39, -RZ, R33.H1_H1 ;  /* 0x30000021ff277230 */ /* 0x000fe20000004100 */
[----:B------:R-:W-:Y:S01]  /*66a0*/  SHF.R.U64 R31, R30, 0x10, R31 ;  /* 0x000000101e1f7819 */ /* 0x000fe2000000121f */
[----:B------:R-:W-:-:S02]  /*66b0*/  HADD2.F32 R33, -RZ, R41.H0_H0 ;  /* 0x20000029ff217230 */ /* 0x000fc40000004100 */
[----:B------:R-:W-:Y:S02]  /*66c0*/  HADD2.F32 R35, -RZ, R35.H0_H0 ;  /* 0x20000023ff237230 */ /* 0x000fe40000004100 */
[----:B------:R-:W-:-:S03]  /*66d0*/  HADD2.F32 R31, -RZ, R31.H0_H0 ;  /* 0x2000001fff1f7230 */ /* 0x000fc60000004100 */
[-C--:B------:R-:W-:Y:S01]  /*66e0*/  FMUL.FTZ R41, R29, R35.reuse ;  /* 0x000000231d297220 */ /* 0x080fe20000410000 */
[----:B------:R-:W-:-:S03]  /*66f0*/  FMUL.FTZ R35, R39, R35 ;  /* 0x0000002327237220 */ /* 0x000fc60000410000 */
[-C--:B------:R-:W-:Y:S01]  /*6700*/  FFMA.FTZ R41, R39, R33.reuse, -R41 ;  /* 0x0000002127297223 */ /* 0x080fe20000010829 */
[----:B------:R-:W-:Y:S01]  /*6710*/  FFMA.FTZ R35, R29, R33, R35 ;  /* 0x000000211d237223 */ /* 0x000fe20000010023 */
[----:B------:R-:W-:Y:S02]  /*6720*/  HADD2.F32 R29, -RZ, R36.H0_H0 ;  /* 0x20000024ff1d7230 */ /* 0x000fe40000004100 */
[--C-:B------:R-:W-:Y:S01]  /*6730*/  HADD2.F32 R33, -RZ, R32.reuse.H0_H0 ;  /* 0x20000020ff217230 */ /* 0x100fe20000004100 */
[----:B------:R-:W-:Y:S01]  /*6740*/  F2FP.F16.F32.PACK_AB R41, R41, R46 ;  /* 0x0000002e2929723e */ /* 0x000fe200000000ff */
[----:B------:R-:W-:Y:S02]  /*6750*/  HADD2.F32 R32, -RZ, R32.H1_H1 ;  /* 0x30000020ff207230 */ /* 0x000fe40000004100 */
[-C--:B------:R-:W-:Y:S01]  /*6760*/  FMUL.FTZ R39, R29, R124.reuse ;  /* 0x0000007c1d277220 */ /* 0x080fe20000410000 */
[----:B------:R-:W-:Y:S01]  /*6770*/  F2FP.F16.F32.PACK_AB R30, R35, R37 ;  /* 0x00000025231e723e */ /* 0x000fe200000000ff */
[----:B------:R-:W-:Y:S01]  /*6780*/  FMUL.FTZ R124, R33, R124 ;  /* 0x0000007c217c7220 */ /* 0x000fe20000410000 */
[----:B------:R-:W-:-:S02]  /*6790*/  IMAD.MOV.U32 R37, RZ, RZ, R45 ;  /* 0x000000ffff257224 */ /* 0x000fc400078e002d */
[-C--:B------:R-:W-:Y:S01]  /*67a0*/  FFMA.FTZ R39, R33, R122.reuse, -R39 ;  /* 0x0000007a21277223 */ /* 0x080fe20000010827 */
[----:B------:R-:W-:Y:S02]  /*67b0*/  HADD2.F32 R33, -RZ, R28.H0_H0 ;  /* 0x2000001cff217230 */ /* 0x000fe40000004100 */
[----:B------:R-:W-:Y:S01]  /*67c0*/  FFMA.FTZ R124, R29, R122, R124 ;  /* 0x0000007a1d7c7223 */ /* 0x000fe2000001007c */
[----:B------:R-:W-:Y:S02]  /*67d0*/  HADD2.F32 R29, -RZ, R36.H1_H1 ;  /* 0x30000024ff1d7230 */ /* 0x000fe40000004100 */
[----:B------:R-:W-:-:S03]  /*67e0*/  IMAD.MOV.U32 R35, RZ, RZ, R41 ;  /* 0x000000ffff237224 */ /* 0x000fc600078e0029 */
        /* <DEDUP_REMOVED lines=11> */
[----:B------:R-:W-:Y:S01]  /*68a0*/  FFMA.FTZ R32, R32, R121, -R43 ;  /* 0x0000007920207223 */ /* 0x000fe2000001082b */
[----:B------:R-:W-:-:S02]  /*68b0*/  HADD2.F32 R43, -RZ, R42.H0_H0 ;  /* 0x2000002aff2b7230 */ /* 0x000fc40000004100 */
[----:B------:R-:W-:Y:S01]  /*68c0*/  FFMA.FTZ R33, R33, R121, R36 ;  /* 0x0000007921217223 */ /* 0x000fe20000010024 */
[----:B------:R-:W-:Y:S02]  /*68d0*/  F2FP.F16.F32.PACK_AB R36, R29, R124 ;  /* 0x0000007c1d24723e */ /* 0x000fe400000000ff */
[-C--:B------:R-:W-:Y:S01]  /*68e0*/  FMUL.FTZ R51, R38, R43.reuse ;  /* 0x0000002b26337220 */ /* 0x080fe20000410000 */
[----:B------:R-:W-:-:S03]  /*68f0*/  FMUL.FTZ R43, R34, R43 ;  /* 0x0000002b222b7220 */ /* 0x000fc60000410000 */
[-C--:B------:R-:W-:Y:S01]  /*6900*/  FFMA.FTZ R51, R34, R31.reuse, -R51 ;  /* 0x0000001f22337223 */ /* 0x080fe20000010833 */
[----:B------:R-:W-:-:S04]  /*6910*/  FFMA.FTZ R38, R38, R31, R43 ;  /* 0x0000001f26267223 */ /* 0x000fc8000001002b */
[----:B------:R-:W-:Y:S01]  /*6920*/  F2FP.F16.F32.PACK_AB R34, R51, R32 ;  /* 0x000000203322723e */ /* 0x000fe200000000ff */
[----:B------:R-:W-:Y:S01]  /*6930*/  IMAD.MOV.U32 R32, RZ, RZ, R39 ;  /* 0x000000ffff207224 */ /* 0x000fe200078e0027 */
[----:B------:R-:W-:Y:S01]  /*6940*/  F2FP.F16.F32.PACK_AB R38, R38, R33 ;  /* 0x000000212626723e */ /* 0x000fe200000000ff */
[----:B------:R-:W-:Y:S02]  /*6950*/  IMAD.MOV.U32 R33, RZ, RZ, R48 ;  /* 0x000000ffff217224 */ /* 0x000fe400078e0030 */
[----:B------:R-:W-:-:S07]  /*6960*/  IMAD.MOV.U32 R39, RZ, RZ, R30 ;  /* 0x000000ffff277224 */ /* 0x000fce00078e001e */
.L_x_10797:
[----:B------:R-:W-:Y:S05]  /*6970*/  BSYNC B1 ;  /* 0x0000000000017941 */ /* 0x000fea0003800000 */
.L_x_10796:
[----:B------:R-:W-:-:S04]  /*6980*/  IADD3 R29, P4, P5, R20, R88, R79 ;  /* 0x00000058141d7210 */ /* 0x000fc80007d9e04f */
[----:B------:R-:W-:Y:S02]  /*6990*/  IADD3.X R30, R3, R110, R100, P4, P5 ;  /* 0x0000006e031e7210 */ /* 0x000fe400027ea464 */
[----:B------:R-:W-:-:S04]  /*69a0*/  LEA R28, P4, R29, R86, 0x1 ;  /* 0x000000561d1c7211 */ /* 0x000fc800078808ff */
[----:B------:R-:W-:Y:S02]  /*69b0*/  LEA.HI.X R29, R29, R87, R30, 0x1, P4 ;  /* 0x000000571d1d7211 */ /* 0x000fe400020f0c1e */
[----:B------:R-:W-:-:S03]  /*69c0*/  ISETP.GE.AND P4, PT, R44, R109, PT ;  /* 0x0000006d2c00720c */ /* 0x000fc60003f86270 */
[----:B-1----:R4:W-:Y:S10]  /*69d0*/  STG.E.128 desc[UR40][R28.64], R32 ;  /* 0x000000201c007986 */ /* 0x0029f4000c101d28 */
[----:B------:R-:W-:Y:S05]  /*69e0*/  @P4 BRA `(.L_x_10760) ;  /* 0x00000000009c4947 */ /* 0x000fea0003800000 */
[--C-:B----4-:R-:W-:Y:S02]  /*69f0*/  SHF.R.S32.HI R28, RZ, 0x1f, R44.reuse ;  /* 0x0000001fff1c7819 */ /* 0x110fe4000001142c */
[----:B------:R-:W-:-:S04]  /*6a00*/  IADD3 R44, P4, P5, R20, R88, R44 ;  /* 0x00000058142c7210 */ /* 0x000fc80007d9e02c */
[----:B------:R-:W-:Y:S02]  /*6a10*/  IADD3.X R28, R3, R110, R28, P4, P5 ;  /* 0x0000006e031c7210 */ /* 0x000fe400027ea41c */
[----:B------:R-:W-:-:S04]  /*6a20*/  LEA R86, P4, R44, R86, 0x1 ;  /* 0x000000562c567211 */ /* 0x000fc800078808ff */
[----:B------:R-:W-:-:S05]  /*6a30*/  LEA.HI.X R87, R44, R87, R28, 0x1, P4 ;  /* 0x000000572c577211 */ /* 0x000fca00020f0c1c */
[----:B--2---:R1:W-:Y:S01]  /*6a40*/  STG.E.128 desc[UR40][R86.64], R36 ;  /* 0x0000002456007986 */ /* 0x0043e2000c101d28 */
[----:B------:R-:W-:Y:S05]  /*6a50*/  BRA `(.L_x_10760) ;  /* 0x0000000000807947 */ /* 0x000fea0003800000 */
.L_x_10753:
[----:B------:R-:W-:-:S06]  /*6a60*/  UISETP.NE.AND UP0, UPT, UR37, 0x3, UPT ;  /* 0x000000032500788c */ /* 0x000fcc000bf05270 */
[----:B------:R-:W-:-:S13]  /*6a70*/  PLOP3.LUT P3, PT, PT, PT, UP0, 0x80, 0x0 ;  /* 0x000000000000781c */ /* 0x000fda0003f6f008 */
[----:B------:R-:W-:Y:S05]  /*6a80*/  @!P3 BRA `(.L_x_10798) ;  /* 0x000000000004b947 */ /* 0x000fea0003800000 */
[----:B------:R-:W-:Y:S01]  /*6a90*/  BPT.TRAP 0x1 ;  /* 0x000000040000795c */ /* 0x000fe20000300000 */
.L_x_10798:
[----:B------:R-:W-:Y:S01]  /*6aa0*/  IMAD R14, R17, 0x8, R2 ;  /* 0x00000008110e7824 */ /* 0x000fe200078e0202 */
[----:B------:R-:W-:Y:S01]  /*6ab0*/  SHF.L.U32 R85, R154, 0x1f, RZ ;  /* 0x0000001f9a557819 */ /* 0x000fe200000006ff */
[----:B------:R-:W-:Y:S01]  /*6ac0*/  IMAD R84, R25, -0x80, R24 ;  /* 0xffffff8019547824 */ /* 0x000fe200078e0218 */
[----:B------:R-:W-:Y:S02]  /*6ad0*/  BSSY B1, `(.L_x_10799) ;  /* 0x0000004000017945 */ /* 0x000fe40003800000 */
[----:B------:R-:W0:Y:S02]  /*6ae0*/  SYNCS.PHASECHK.TRANS64.TRYWAIT P4, [R14+URZ+0x2d890], R85 ;  /* 0x02d890550e0075a7 */ /* 0x000e24000808017f */
[----:B------:R-:W-:Y:S01]  /*6af0*/  VIMNMX R84, R84, 0x80, PT ;  /* 0x0000008054547848 */ /* 0x000fe20003fe0100 */
[----:B0-----:R-:W-:Y:S06]  /*6b00*/  @!P4 BRA `(.L_x_10800) ;  /* 0x000001fc008cc947 */ /* 0x001fec0003800000 */
.L_x_11140:
[----:B------:R-:W-:Y:S05]  /*6b10*/  BSYNC B1 ;  /* 0x0000000000017941 */ /* 0x000fea0003800000 */
.L_x_10799:
        /* <DEDUP_REMOVED lines=20> */
.L_x_10760:
[----:B------:R-:W-:Y:S05]  /*6c60*/  BSYNC B0 ;  /* 0x0000000000007941 */ /* 0x000fea0003800000 */
.L_x_10752:
        /* <DEDUP_REMOVED lines=17> */
.L_x_10802:
[----:B------:R-:W-:Y:S05]  /*6d80*/  BSYNC B0 ;  /* 0x0000000000007941 */ /* 0x000fea0003800000 */
.L_x_10801:
[----:B------:R-:W2:Y:S01]  /*6d90*/  SYNCS.PHASECHK.TRANS64.TRYWAIT P3, [R14+URZ+0x2d8b0], R85 ;  /* 0x02d8b0550e0075a7 */ /* 0x000ea2000806017f */
[----:B------:R-:W-:Y:S04]  /*6da0*/  BSSY B0, `(.L_x_10803) ;  /* 0x0000002000007945 */ /* 0x000fe80003800000 */
[----:B--2---:R-:W-:Y:S05]  /*6db0*/  @!P3 BRA `(.L_x_10804) ;  /* 0x000001f800f4b947 */ /* 0x004fea0003800000 */
.L_x_11141:
[----:B------:R-:W-:Y:S05]  /*6dc0*/  BSYNC B0 ;  /* 0x0000000000007941 */ /* 0x000fea0003800000 */
.L_x_10803:
        /* <DEDUP_REMOVED lines=33> */
.L_x_10806:
[----:B------:R-:W-:Y:S05]  /*6fe0*/  BSYNC B0 ;  /* 0x0000000000007941 */ /* 0x000fea0003800000 */
.L_x_10805:
        /* <DEDUP_REMOVED lines=21> */
.L_x_10747:
[----:B------:R-:W2:Y:S01]  /*7140*/  LDL R8, [R1+0x18] ;  /* 0x0000180001087983 */ /* 0x000ea20000100800 */
[----:B------:R-:W1:Y:S01]  /*7150*/  LDC R0, c[0x0][0x448] ;  /* 0x00011200ff007b82 */ /* 0x000e620000000800 */
[----:B------:R-:W-:-:S07]  /*7160*/  IADD3 R7, R139, 0x1, -R138 ;  /* 0x000000018b077810 */ /* 0x000fce0007ffe88a */
[----:B------:R-:W3:Y:S01]  /*7170*/  LDC.64 R4, c[0x0][0x9e0] ;  /* 0x00027800ff047b82 */ /* 0x000ee20000000a00 */
[----:B-1----:R-:W-:Y:S02]  /*7180*/  ISETP.NE.AND P1, PT, R0, 0x1, PT ;  /* 0x000000010000780c */ /* 0x002fe40003f25270 */
[----:B---3--:R-:W-:-:S11]  /*7190*/  ISETP.GE.AND P2, PT, R5, 0x1, PT ;  /* 0x000000010500780c */ /* 0x008fd60003f46270 */
[----:B------:R-:W1:Y:S08]  /*71a0*/  @P1 LDC R3, c[0x0][0x44c] ;  /* 0x00011300ff031b82 */ /* 0x000e700000000800 */
[----:B------:R-:W3:Y:S01]  /*71b0*/  @P1 LDC R6, c[0x0][0x450] ;  /* 0x00011400ff061b82 */ /* 0x000ee20000000800 */
[----:B--2---:R-:W-:-:S04]  /*71c0*/  VIADD R0, R8, 0xbf ;  /* 0x000000bf08007836 */ /* 0x004fc80000000000 */
[----:B-1----:R-:W-:-:S05]  /*71d0*/  @P1 IMAD.HI.U32 R3, R0, R3, RZ ;  /* 0x0000000300031227 */ /* 0x002fca00078e00ff */
[----:B---3--:R-:W-:-:S05]  /*71e0*/  @P1 SHF.R.U32.HI R0, RZ, R6, R3 ;  /* 0x00000006ff001219 */ /* 0x008fca0000011603 */
[----:B------:R-:W-:Y:S01]  /*71f0*/  IMAD.IADD R3, R7, 0x1, R0 ;  /* 0x0000000107037824 */ /* 0x000fe200078e0200 */
[----:B------:R-:W-:Y:S06]  /*7200*/  @P0 BRA `(.L_x_10808) ;  /* 0x00000000000c0947 */ /* 0x000fec0003800000 */
[----:B------:R-:W1:Y:S01]  /*7210*/  FENCE.VIEW.ASYNC.G ;  /* 0x00000000000073c6 */ /* 0x000e620000000100 */
[----:B------:R-:W-:Y:S05]  /*7220*/  WARPSYNC.ALL ;  /* 0x0000000000007948 */ /* 0x000fea0003800000 */
[----:B-1----:R-:W-:Y:S06]  /*7230*/  BAR.ARV 0xc, 0x200 ;  /* 0x0308000000007b1d */ /* 0x002fec0000002000 */
.L_x_10808:
        /* <DEDUP_REMOVED lines=13> */
.L_x_10811:
[----:B------:R-:W-:-:S13]  /*7310*/  ISETP.NE.AND P0, PT, R5, 0x1, PT ;  /* 0x000000010500780c */ /* 0x000fda0003f05270 */
[----:B------:R-:W1:Y:S02]  /*7320*/  @P0 LDC.64 R6, c[0x0][0x9e8] ;  /* 0x00027a00ff060b82 */ /* 0x000e640000000a00 */
[----:B-1----:R-:W-:-:S05]  /*7330*/  @P0 IMAD.HI.U32 R6, R0, R6, RZ ;  /* 0x0000000600060227 */ /* 0x002fca00078e00ff */
[----:B------:R-:W-:-:S07]  /*7340*/  @P0 SHF.R.U32.HI R0, RZ, R7, R6 ;  /* 0x00000007ff000219 */ /* 0x000fce0000011606 */
.L_x_10812:
[----:B------:R-:W-:Y:S05]  /*7350*/  BSYNC B0 ;  /* 0x0000000000007941 */ /* 0x000fea0003800000 */
.L_x_10810:
[----:B------:R-:W-:-:S05]  /*7360*/  IMAD R3, R0, R5, R5 ;  /* 0x0000000500037224 */ /* 0x000fca00078e0205 */
[----:B------:R-:W-:-:S07]  /*7370*/  VIMNMX R4, R4, R3, PT ;  /* 0x0000000304047248 */ /* 0x000fce0003fe0100 */
.L_x_10809:
[----:B------:R-:W1:Y:S01]  /*7380*/  @P1 LDC R0, c[0x0][0x44c] ;  /* 0x00011300ff001b82 */ /* 0x000e620000000800 */
[----:B------:R-:W-:Y:S01]  /*7390*/  VIADD R4, R4, 0x7f ;  /* 0x0000007f04047836 */ /* 0x000fe20000000000 */
[----:B------:R-:W-:-:S04]  /*73a0*/  ULDC UR4, c[0x0][0x9dc] ;  /* 0x0002770000047ab9 */ /* 0x000fc80000000800 */
[----:B------:R-:W-:Y:S02]  /*73b0*/  SHF.R.S32.HI R3, RZ, 0x1f, R4 ;  /* 0x0000001fff037819 */ /* 0x000fe40000011404 */
[----:B------:R-:W2:Y:S02]  /*73c0*/  @P1 LDC R7, c[0x0][0x450] ;  /* 0x00011400ff071b82 */ /* 0x000ea40000000800 */
[----:B------:R-:W-:-:S04]  /*73d0*/  LEA.HI R3, R3, R4, RZ, 0x7 ;  /* 0x0000000403037211 */ /* 0x000fc800078f38ff */
[----:B------:R-:W-:-:S04]  /*73e0*/  SHF.R.S32.HI R3, RZ, 0x7, R3 ;  /* 0x00000007ff037819 */ /* 0x000fc80000011403 */
[----:B------:R-:W-:Y:S01]  /*73f0*/  VIMNMX R9, R112, R3, PT ;  /* 0x0000000370097248 */ /* 0x000fe20003fe0100 */
[----:B-1----:R-:W-:-:S04]  /*7400*/  @P1 IMAD.HI.U32 R6, R8, R0, RZ ;  /* 0x0000000008061227 */ /* 0x002fc800078e00ff */
[----:B------:R-:W-:Y:S01]  /*7410*/  IMAD.MOV.U32 R0, RZ, RZ, R8 ;  /* 0x000000ffff007224 */ /* 0x000fe200078e0008 */
        /* <DEDUP_REMOVED lines=14> */
.L_x_10815:
[----:B------:R-:W-:-:S13]  /*7500*/  ISETP.NE.AND P0, PT, R5, 0x1, PT ;  /* 0x000000010500780c */ /* 0x000fda0003f05270 */
[----:B------:R-:W1:Y:S02]  /*7510*/  @P0 LDC.64 R6, c[0x0][0x9e8] ;  /* 0x00027a00ff060b82 */ /* 0x000e640000000a00 */
[----:B-1----:R-:W-:-:S05]  /*7520*/  @P0 IMAD.HI.U32 R4, R0, R6, RZ ;  /* 0x0000000600040227 */ /* 0x002fca00078e00ff */
[----:B------:R-:W-:-:S07]  /*7530*/  @P0 SHF.R.U32.HI R0, RZ, R7, R4 ;  /* 0x00000007ff000219 */ /* 0x000fce0000011604 */
.L_x_10816:
[----:B------:R-:W-:Y:S05]  /*7540*/  BSYNC B0 ;  /* 0x0000000000007941 */ /* 0x000fea0003800000 */
.L_x_10814:
[----:B------:R-:W-:-:S05]  /*7550*/  IMAD R0, R0, R5, RZ ;  /* 0x0000000500007224 */ /* 0x000fca00078e02ff */
[----:B------:R-:W-:-:S07]  /*7560*/  VIMNMX R3, R3, R0, !PT ;  /* 0x0000000003037248 */ /* 0x000fce0007fe0100 */
.L_x_10813:
        /* <DEDUP_REMOVED lines=21> */
[----:B-1----:R-:W-:Y:S02]  /*76c0*/  VIADD R4, R3, 0xffffffe ;  /* 0x0ffffffe03047836 */ /* 0x002fe40000000000 */
[----:B------:R-:W-:-:S04]  /*76d0*/  IMAD.MOV R3, RZ, RZ, -R12 ;  /* 0x000000ffff037224 */ /* 0x000fc800078e0a0c */
[----:B------:R1:W2:Y:S02]  /*76e0*/  F2I.FTZ.U32.TRUNC.NTZ R5, R4 ;  /* 0x0000000400057305 */ /* 0x0002a4000021f000 */
[----:B-1----:R-:W-:Y:S02]  /*76f0*/  IMAD.MOV.U32 R4, RZ, RZ, RZ ;  /* 0x000000ffff047224 */ /* 0x002fe400078e00ff */
[----:B--2---:R-:W-:-:S04]  /*7700*/  IMAD.MOV R7, RZ, RZ, -R5 ;  /* 0x000000ffff077224 */ /* 0x004fc800078e0a05 */
        /* <DEDUP_REMOVED lines=14> */
.L_x_10818:
[----:B------:R-:W-:Y:S05]  /*77f0*/  BSYNC B0 ;  /* 0x0000000000007941 */ /* 0x000fea0003800000 */
.L_x_10817:
[----:B------:R-:W2:Y:S01]  /*7800*/  LDL R0, [R1+0x5c] ;  /* 0x00005c0001007983 */ /* 0x000ea20000100800 */
        /* <DEDUP_REMOVED lines=25> */
[----:B--2---:R-:W-:-:S02]  /*79a0*/  IMAD R4, R0, R88, R11 ;  /* 0x0000005800047224 */ /* 0x004fc400078e020b */
[----:B------:R-:W-:-:S03]  /*79b0*/  IMAD.MOV.U32 R0, RZ, RZ, RZ ;  /* 0x000000ffff007224 */ /* 0x000fc600078e00ff */
[----:B------:R-:W-:Y:S01]  /*79c0*/  VIADDMNMX R88, R4, R88, R9, PT ;  /* 0x0000005804587246 */ /* 0x000fe20003800109 */
[----:B------:R0:W-:Y:S03]  /*79d0*/  STL [R1+0x44], R4 ;  /* 0x0000440401007387 */ /* 0x0001e60000100800 */
[----:B------:R-:W-:Y:S02]  /*79e0*/  ISETP.GT.AND P1, PT, R88, R4, PT ;  /* 0x000000045800720c */ /* 0x000fe40003f24270 */
[----:B0-----:R-:W-:-:S11]  /*79f0*/  CS2R R4, SRZ ;  /* 0x0000000000047805 */ /* 0x001fd6000001ff00 */
[----:B------:R-:W-:Y:S05]  /*7a00*/  @!P1 BRA `(.L_x_10819) ;  /* 0x0000013000909947 */ /* 0x000fea0003800000 */
        /* <DEDUP_REMOVED lines=8> */
[----:B0-----:R1:W-:Y:S02]  /*7a90*/  STL [R1], R0 ;  /* 0x0000000001007387 */ /* 0x0013e40000100800 */
.L_x_11144:
[----:B------:R-:W1:Y:S01]  /*7aa0*/  LDL R3, [R1] ;  /* 0x0000000001037983 */ /* 0x000e620000100800 */
[----:B------:R-:W-:Y:S01]  /*7ab0*/  BSSY B6, `(.L_x_10821) ;  /* 0x0000020000067945 */ /* 0x000fe20003800000 */
[----:B-1----:R-:W-:-:S05]  /*7ac0*/  IMAD.HI R0, R3, 0x55555556, RZ ;  /* 0x5555555603007827 */ /* 0x002fca00078e02ff */
[----:B------:R-:W-:-:S05]  /*7ad0*/  LEA.HI R0, R0, R0, RZ, 0x1 ;  /* 0x0000000000007211 */ /* 0x000fca00078f08ff */
[----:B------:R-:W-:Y:S02]  /*7ae0*/  IMAD R4, R0, -0x3, R3 ;  /* 0xfffffffd00047824 */ /* 0x000fe400078e0203 */
[----:B------:R-:W-:Y:S02]  /*7af0*/  VIADD R3, R2, 0x21800 ;  /* 0x0002180002037836 */ /* 0x000fe40000000000 */
[----:B------:R-:W-:Y:S01]  /*7b00*/  IMAD R0, R4, 0x1000, R2 ;  /* 0x0000100004007824 */ /* 0x000fe200078e0202 */
[----:B------:R1:W-:Y:S02]  /*7b10*/  STL [R1+0x1c], R4 ;  /* 0x00001c0401007387 */ /* 0x0003e40000100800 */
[----:B------:R-:W-:Y:S01]  /*7b20*/  LOP3.LUT P0, RZ, R3, 0x3ff, RZ, 0xc0, !PT ;  /* 0x000003ff03ff7812 */ /* 0x000fe2000780c0ff */
[----:B------:R-:W-:-:S05]  /*7b30*/  VIADD R0, R0, 0xc400 ;  /* 0x0000c40000007836 */ /* 0x000fca0000000000 */
[----:B------:R-:W-:Y:S01]  /*7b40*/  SHF.R.U32.HI R0, RZ, 0x4, R0 ;  /* 0x00000004ff007819 */ /* 0x000fe20000011600 */
[----:B-1----:R-:W-:-:S03]  /*7b50*/  IMAD R4, R4, 0x2000, R3 ;  /* 0x0000200004047824 */ /* 0x002fc600078e0203 */
[----:B------:R-:W-:Y:S02]  /*7b60*/  LOP3.LUT R44, R0, 0x3fff, RZ, 0xc0, !PT ;  /* 0x00003fff002c7812 */ /* 0x000fe400078ec0ff */
[----:B------:R-:W-:-:S04]  /*7b70*/  SHF.R.U32.HI R4, RZ, 0x4, R4 ;  /* 0x00000004ff047819 */ /* 0x000fc80000011604 */
[----:B------:R-:W-:-:S05]  /*7b80*/  LOP3.LUT R3, R4, 0x3fff, RZ, 0xc0, !PT ;  /* 0x00003fff04037812 */ /* 0x000fca00078ec0ff */
[----:B------:R1:W-:Y:S01]  /*7b90*/  STL [R1+0x3c], R3 ;  /* 0x00003c0301007387 */ /* 0x0003e20000100800 */
[----:B------:R-:W-:Y:S05]  /*7ba0*/  @!P0 BRA `(.L_x_10822) ;  /* 0x0000000000408947 */ /* 0x000fea0003800000 */
[----:B0-----:R-:W-:Y:S01]  /*7bb0*/  MOV R14, 0x0 ;  /* 0x00000000000e7802 */ /* 0x001fe20000000f00 */
        /* <DEDUP_REMOVED lines=14> */
[----:B01---5:R-:W-:Y:S05]  /*7ca0*/  CALL.ABS.NOINC R14 ;  /* 0x000000000e007343 */ /* 0x023fea0003c00000 */
.L_x_10822:
[----:B------:R-:W-:Y:S05]  /*7cb0*/  BSYNC B6 ;  /* 0x0000000000067941 */ /* 0x000fea0003800000 */
.L_x_10821:
[----:B------:R-:W-:Y:S02]  /*7cc0*/  ULDC UR4, c[0x0][0x3f4] ;  /* 0x0000fd0000047ab9 */ /* 0x000fe40000000800 */
[----:B------:R-:W-:-:S13]  /*7cd0*/  ISETP.LT.AND P0, PT, RZ, UR4, PT ;  /* 0x00000004ff007c0c */ /* 0x000fda000bf01270 */
[----:B------:R-:W-:Y:S05]  /*7ce0*/  @P0 BRA `(.L_x_10823) ;  /* 0x0000000000400947 */ /* 0x000fea0003800000 */
[----:B------:R-:W2:Y:S02]  /*7cf0*/  LDL R20, [R1+0x58] ;  /* 0x0000580001147983 */ /* 0x000ea40000100800 */
[----:B--2---:R-:W-:-:S04]  /*7d00*/  LEA.HI R0, R20, R20, RZ, 0x1 ;  /* 0x0000001414007211 */ /* 0x004fc800078f08ff */
[----:B------:R-:W-:-:S05]  /*7d10*/  LOP3.LUT R0, R0, 0xfffffffe, RZ, 0xc0, !PT ;  /* 0xfffffffe00007812 */ /* 0x000fca00078ec0ff */
[----:B------:R-:W-:-:S05]  /*7d20*/  IMAD.IADD R0, R20, 0x1, -R0 ;  /* 0x0000000114007824 */ /* 0x000fca00078e0a00 */
[----:B-1----:R-:W-:-:S04]  /*7d30*/  SHF.L.U32 R3, R0, 0x1f, RZ ;  /* 0x0000001f00037819 */ /* 0x002fc800000006ff */
[----:B------:R1:W2:Y:S03]  /*7d40*/  SYNCS.PHASECHK.TRANS64.TRYWAIT P0, [R2+URZ+0x2d800], R3 ;  /* 0x02d80003020075a7 */ /* 0x0002a6000800017f */
[----:B--2---:R-:W-:Y:S05]  /*7d50*/  @!P0 NANOSLEEP.SYNCS 0x989680 ;  /* 0x009896800000895d */ /* 0x004fea0003900000 */
[----:B------:R-:W2:Y:S01]  /*7d60*/  @!P0 SYNCS.PHASECHK.TRANS64 P0, [R2+URZ+0x2d800], R3 ;  /* 0x02d80003020085a7 */ /* 0x000ea2000800007f */
[----:B------:R-:W-:Y:S04]  /*7d70*/  BSSY B0, `(.L_x_10824) ;  /* 0x0000006000007945 */ /* 0x000fe80003800000 */
[----:B--2---:R-:W-:Y:S05]  /*7d80*/  @P0 BRA `(.L_x_10825) ;  /* 0x0000000000100947 */ /* 0x004fea0003800000 */
.L_x_10826:
[----:B--2---:R2:W3:Y:S02]  /*7d90*/  SYNCS.PHASECHK.TRANS64.TRYWAIT P0, [R2+URZ+0x2d800], R3 ;  /* 0x02d80003020075a7 */ /* 0x0044e4000800017f */
[----:B---3--:R-:W-:Y:S05]  /*7da0*/  @!P0 NANOSLEEP.SYNCS 0x989680 ;  /* 0x009896800000895d */ /* 0x008fea0003900000 */
[----:B------:R-:W3:Y:S02]  /*7db0*/  @!P0 SYNCS.PHASECHK.TRANS64 P0, [R2+URZ+0x2d800], R3 ;  /* 0x02d80003020085a7 */ /* 0x000ee4000800007f */
[----:B---3--:R-:W-:Y:S05]  /*7dc0*/  @!P0 BRA `(.L_x_10826) ;  /* 0xfffffffc00f08947 */ /* 0x008fea000383ffff */
.L_x_10825:
[----:B------:R-:W-:Y:S05]  /*7dd0*/  BSYNC B0 ;  /* 0x0000000000007941 */ /* 0x000fea0003800000 */
.L_x_10824:
[----:B------:R-:W-:Y:S05]  /*7de0*/  BRA `(.L_x_10827) ;  /* 0x0000003c008c7947 */ /* 0x000fea0003800000 */
.L_x_10823:
[----:B------:R-:W-:Y:S01]  /*7df0*/  ULOP3.LUT UP0, URZ, UR38, 0x1bf, URZ, 0xc0, !UPT ;  /* 0x000001bf263f7892 */ /* 0x000fe2000f80c03f */
[----:B-----5:R-:W-:Y:S01]  /*7e00*/  SHF.R.S32.HI R0, RZ, 0x1f, R106 ;  /* 0x0000001fff007819 */ /* 0x020fe2000001146a */
[----:B------:R-:W-:Y:S01]  /*7e10*/  ULDC.64 UR4, c[0x0][0x3f8] ;  /* 0x0000fe0000047ab9 */ /* 0x000fe20000000a00 */
[----:B------:R-:W-:Y:S01]  /*7e20*/  ULDC.64 UR6, c[0x0][0x408] ;  /* 0x0001020000067ab9 */ /* 0x000fe20000000a00 */
[----:B------:R-:W-:Y:S02]  /*7e30*/  IMAD.WIDE.U32 R24, R106, UR4, RZ ;  /* 0x000000046a187c25 */ /* 0x000fe4000f8e00ff */
[----:B------:R-:W-:Y:S02]  /*7e40*/  PLOP3.LUT P0, PT, PT, PT, UP0, 0x80, 0x0 ;  /* 0x000000000000781c */ /* 0x000fe40003f0f008 */
[C---:B-1----:R-:W-:Y:S02]  /*7e50*/  IMAD R3, R0.reuse, UR4, RZ ;  /* 0x0000000400037c24 */ /* 0x042fe4000f8e02ff */
[----:B------:R-:W-:-:S02]  /*7e60*/  IMAD R5, R0, UR6, RZ ;  /* 0x0000000600057c24 */ /* 0x000fc4000f8e02ff */
[C---:B------:R-:W-:Y:S02]  /*7e70*/  IMAD R3, R106.reuse, UR5, R3 ;  /* 0x000000056a037c24 */ /* 0x040fe4000f8e0203 */
[C---:B------:R-:W-:Y:S02]  /*7e80*/  IMAD R5, R106.reuse, UR7, R5 ;  /* 0x000000076a057c24 */ /* 0x040fe4000f8e0205 */
[----:B------:R-:W-:-:S04]  /*7e90*/  IMAD.WIDE.U32 R106, R106, UR6, RZ ;  /* 0x000000066a6a7c25 */ /* 0x000fc8000f8e00ff */
[----:B------:R-:W-:Y:S02]  /*7ea0*/  IMAD.IADD R27, R3, 0x1, R25 ;  /* 0x00000001031b7824 */ /* 0x000fe400078e0219 */
[----:B------:R-:W-:Y:S01]  /*7eb0*/  IMAD.IADD R29, R5, 0x1, R107 ;  /* 0x00000001051d7824 */ /* 0x000fe200078e026b */
[----:B------:R-:W-:Y:S06]  /*7ec0*/  @!P0 BRA `(.L_x_10828) ;  /* 0x0000000000408947 */ /* 0x000fec0003800000 */
        /* <DEDUP_REMOVED lines=16> */
.L_x_10828:
[----:B------:R-:W2:Y:S01]  /*7fd0*/  LDL R20, [R1+0x18] ;  /* 0x0000180001147983 */ /* 0x000ea20000100800 */
[----:B------:R-:W-:Y:S01]  /*7fe0*/  ULDC.U8 UR4, c[0x0][0x410] ;  /* 0x0001040000047ab9 */ /* 0x000fe20000000000 */
[----:B------:R-:W-:Y:S01]  /*7ff0*/  BSSY B0, `(.L_x_10829) ;  /* 0x00003ba000007945 */ /* 0x000fe20003800000 */
[----:B------:R-:W-:Y:S01]  /*8000*/  ISETP.NE.AND P0, PT, RZ, UR4, PT ;  /* 0x00000004ff007c0c */ /* 0x000fe2000bf05270 */
[----:B--2---:R-:W-:-:S12]  /*8010*/  IMAD.IADD R10, R136, 0x1, R20 ;  /* 0x00000001880a7824 */ /* 0x004fd800078e0214 */
[----:B------:R-:W-:Y:S05]  /*8020*/  @!P0 BRA `(.L_x_10830) ;  /* 0x0000001c00648947 */ /* 0x000fea0003800000 */
[----:B------:R-:W1:Y:S01]  /*8030*/  LDC R7, c[0x0][0x448] ;  /* 0x00011200ff077b82 */ /* 0x000e620000000800 */
[----:B------:R-:W-:Y:S01]  /*8040*/  ULDC.64 UR4, c[0x0][0x3f8] ;  /* 0x0000fe0000047ab9 */ /* 0x000fe20000000a00 */
[----:B------:R-:W-:Y:S01]  /*8050*/  ULDC.64 UR6, c[0x0][0x408] ;  /* 0x0001020000067ab9 */ /* 0x000fe20000000a00 */
[----:B------:R-:W-:Y:S02]  /*8060*/  IMAD.MOV.U32 R4, RZ, RZ, R24 ;  /* 0x000000ffff047224 */ /* 0x000fe400078e0018 */
[----:B------:R-:W-:Y:S02]  /*8070*/  IMAD.MOV.U32 R8, RZ, RZ, R106 ;  /* 0x000000ffff087224 */ /* 0x000fe400078e006a */
[----:B------:R-:W-:Y:S01]  /*8080*/  IMAD.MOV.U32 R9, RZ, RZ, R29 ;  /* 0x000000ffff097224 */ /* 0x000fe200078e001d */
[----:B-1----:R-:W-:-:S13]  /*8090*/  ISETP.NE.AND P0, PT, R7, 0x1, PT ;  /* 0x000000010700780c */ /* 0x002fda0003f05270 */
[----:B------:R-:W1:Y:S08]  /*80a0*/  @P0 LDC R3, c[0x0][0x44c] ;  /* 0x00011300ff030b82 */ /* 0x000e700000000800 */
[----:B------:R-:W2:Y:S01]  /*80b0*/  @P0 LDC R5, c[0x0][0x450] ;  /* 0x00011400ff050b82 */ /* 0x000ea20000000800 */
[----:B-1----:R-:W-:-:S04]  /*80c0*/  @P0 IMAD.HI.U32 R0, R10, R3, RZ ;  /* 0x000000030a000227 */ /* 0x002fc800078e00ff */
[----:B------:R-:W-:Y:S01]  /*80d0*/  IMAD.MOV.U32 R3, RZ, RZ, R10 ;  /* 0x000000ffff037224 */ /* 0x000fe200078e000a */
[----:B--2---:R-:W-:Y:S01]  /*80e0*/  @P0 SHF.R.U32.HI R3, RZ, R5, R0 ;  /* 0x00000005ff030219 */ /* 0x004fe20000011600 */
        /* <DEDUP_REMOVED lines=18> */
[----:B------:R1:W2:Y:S04]  /*8210*/  SHFL.IDX PT, R3, R13, RZ, 0x1e1f ;  /* 0x001e1fff0d037589 */ /* 0x0002a800000e0000 */
[----:B------:R-:W3:Y:S04]  /*8220*/  SHFL.IDX PT, R6, R6, RZ, 0x1e1f ;  /* 0x001e1fff06067589 */ /* 0x000ee800000e0000 */
[----:B------:R-:W4:Y:S04]  /*8230*/  SHFL.IDX PT, R0, R0, RZ, 0x1e1f ;  /* 0x001e1fff00007589 */ /* 0x000f2800000e0000 */
[----:B-1----:R-:W0:Y:S02]  /*8240*/  SHFL.IDX PT, R39, R39, RZ, 0x1e1f ;  /* 0x001e1fff27277589 */ /* 0x002e2400000e0000 */
.L_x_11150:
[----:B------:R-:W5:Y:S01]  /*8250*/  LDL R54, [R1+0x58] ;  /* 0x0000580001367983 */ /* 0x000f620000100800 */
[----:B------:R-:W-:Y:S01]  /*8260*/  IMAD R4, R138, R7, RZ ;  /* 0x000000078a047224 */ /* 0x000fe200078e02ff */
[----:B------:R-:W-:Y:S01]  /*8270*/  BSSY B1, `(.L_x_10832) ;  /* 0x000005f000017945 */ /* 0x000fe20003800000 */
[----:B------:R-:W-:Y:S02]  /*8280*/  CS2R R34, SRZ ;  /* 0x0000000000227805 */ /* 0x000fe4000001ff00 */
[----:B------:R-:W-:Y:S01]  /*8290*/  CS2R R30, SRZ ;  /* 0x00000000001e7805 */ /* 0x000fe2000001ff00 */
[----:B------:R-:W-:Y:S01]  /*82a0*/  IMAD R73, R73, -0xc0, R4 ;  /* 0xffffff4049497824 */ /* 0x000fe200078e0204 */
[----:B------:R-:W-:Y:S02]  /*82b0*/  ISETP.GE.AND P1, PT, R10, R4, PT ;  /* 0x000000040a00720c */ /* 0x000fe40003f26270 */
[----:B------:R-:W-:Y:S02]  /*82c0*/  CS2R R26, SRZ ;  /* 0x00000000001a7805 */ /* 0x000fe4000001ff00 */
        /* <DEDUP_REMOVED lines=9> */
[----:B0-----:R-:W-:Y:S02]  /*8360*/  CS2R R14, SRZ ;  /* 0x00000000000e7805 */ /* 0x001fe4000001ff00 */
        /* <DEDUP_REMOVED lines=18> */
[C---:B--2---:R-:W-:Y:S01]  /*8490*/  ISETP.GE.AND P4, PT, R5.reuse, UR4, PT ;  /* 0x0000000405007c0c */ /* 0x044fe2000bf86270 */
[----:B------:R-:W-:Y:S01]  /*84a0*/  IMAD.SHL.U32 R8, R5, 0x2, RZ ;  /* 0x0000000205087824 */ /* 0x000fe200078e00ff */
[----:B------:R-:W-:Y:S02]  /*84b0*/  SHF.R.S32.HI R4, RZ, 0x1f, R5 ;  /* 0x0000001fff047819 */ /* 0x000fe40000011405 */
[----:B---3--:R-:W-:Y:S02]  /*84c0*/  ISETP.GE.AND P3, PT, R41, UR4, PT ;  /* 0x0000000429007c0c */ /* 0x008fe4000bf66270 */
[----:B------:R-:W-:-:S07]  /*84d0*/  SHF.L.U64.HI R7, R5, 0x1, R4 ;  /* 0x0000000105077819 */ /* 0x000fce0000010204 */
[-C--:B------:R-:W-:Y:S02]  /*84e0*/  @!P4 IADD3 R4, P1, R6, R8.reuse, RZ ;  /* 0x000000080604c210 */ /* 0x080fe40007f3e0ff */
[----:B------:R-:W-:Y:S01]  /*84f0*/  @!P4 IADD3 R8, P2, R39, R8, RZ ;  /* 0x000000082708c210 */ /* 0x000fe20007f5e0ff */
[----:B------:R-:W-:-:S04]  /*8500*/  IMAD.SHL.U32 R48, R41, 0x2, RZ ;  /* 0x0000000229307824 */ /* 0x000fc800078e00ff */
[--C-:B----4-:R-:W-:Y:S01]  /*8510*/  @!P4 IMAD.X R9, R0, 0x1, R7.reuse, P2 ;  /* 0x000000010009c824 */ /* 0x110fe200010e0607 */
[C---:B------:R-:W-:Y:S01]  /*8520*/  ISETP.GE.AND P2, PT, R40.reuse, UR4, PT ;  /* 0x0000000428007c0c */ /* 0x040fe2000bf46270 */
[----:B------:R-:W-:Y:S01]  /*8530*/  @!P4 IMAD.X R5, R3, 0x1, R7, P1 ;  /* 0x000000010305c824 */ /* 0x000fe200008e0607 */
[----:B------:R-:W-:Y:S01]  /*8540*/  SHF.R.S32.HI R7, RZ, 0x1f, R41 ;  /* 0x0000001fff077819 */ /* 0x000fe20000011429 */
[----:B------:R-:W-:Y:S01]  /*8550*/  IMAD.SHL.U32 R42, R40, 0x2, RZ ;  /* 0x00000002282a7824 */ /* 0x000fe200078e00ff */
[----:B------:R-:W5:Y:S01]  /*8560*/  @!P4 LD.E.64 R30, desc[UR40][R8.64] ;  /* 0x00000028081ec980 */ /* 0x000f62000c101b00 */
[----:B------:R-:W-:Y:S02]  /*8570*/  ISETP.GE.AND P1, PT, R38, UR4, PT ;  /* 0x0000000426007c0c */ /* 0x000fe4000bf26270 */
[----:B------:R-:W-:Y:S01]  /*8580*/  SHF.L.U64.HI R7, R41, 0x1, R7 ;  /* 0x0000000129077819 */ /* 0x000fe20000010207 */
[----:B------:R0:W5:Y:S01]  /*8590*/  @!P4 LD.E.64 R32, desc[UR40][R4.64] ;  /* 0x000000280420c980 */ /* 0x000162000c101b00 */
[----:B------:R-:W-:-:S02]  /*85a0*/  @!P3 IADD3 R50, P5, R6, R48, RZ ;  /* 0x000000300632b210 */ /* 0x000fc40007fbe0ff */
[----:B------:R-:W-:Y:S02]  /*85b0*/  @!P3 IADD3 R48, P4, R39, R48, RZ ;  /* 0x000000302730b210 */ /* 0x000fe40007f9e0ff */
[----:B------:R-:W-:Y:S01]  /*85c0*/  SHF.R.S32.HI R11, RZ, 0x1f, R40 ;  /* 0x0000001fff0b7819 */ /* 0x000fe20000011428 */
[--C-:B------:R-:W-:Y:S01]  /*85d0*/  @!P3 IMAD.X R51, R3, 0x1, R7.reuse, P5 ;  /* 0x000000010333b824 */ /* 0x100fe200028e0607 */
[-C--:B------:R-:W-:Y:S01]  /*85e0*/  @!P2 IADD3 R46, P5, R6, R42.reuse, RZ ;  /* 0x0000002a062ea210 */ /* 0x080fe20007fbe0ff */
[----:B------:R-:W-:Y:S01]  /*85f0*/  @!P3 IMAD.X R49, R0, 0x1, R7, P4 ;  /* 0x000000010031b824 */ /* 0x000fe200020e0607 */
[----:B------:R-:W-:Y:S01]  /*8600*/  SHF.L.U64.HI R11, R40, 0x1, R11 ;  /* 0x00000001280b7819 */ /* 0x000fe2000001020b */
[----:B0-----:R-:W-:Y:S01]  /*8610*/  IMAD.SHL.U32 R4, R38, 0x2, RZ ;  /* 0x0000000226047824 */ /* 0x001fe200078e00ff */
[----:B------:R-:W-:Y:S01]  /*8620*/  @!P2 IADD3 R42, P4, R39, R42, RZ ;  /* 0x0000002a272aa210 */ /* 0x000fe20007f9e0ff */
[----:B------:R-:W5:Y:S01]  /*8630*/  @!P3 LD.E.64 R28, desc[UR40][R50.64] ;  /* 0x00000028321cb980 */ /* 0x000f62000c101b00 */
[----:B------:R-:W-:Y:S01]  /*8640*/  SHF.R.S32.HI R10, RZ, 0x1f, R38 ;  /* 0x0000001fff0a7819 */ /* 0x000fe20000011426 */
[----:B------:R-:W-:-:S02]  /*8650*/  @!P2 IMAD.X R47, R3, 0x1, R11, P5 ;  /* 0x00000001032fa824 */ /* 0x000fc400028e060b */
[----:B------:R-:W-:Y:S01]  /*8660*/  @!P2 IMAD.X R43, R0, 0x1, R11, P4 ;  /* 0x00000001002ba824 */ /* 0x000fe200020e060b */
[----:B------:R-:W-:Y:S01]  /*8670*/  SHF.L.U64.HI R10, R38, 0x1, R10 ;  /* 0x00000001260a7819 */ /* 0x000fe2000001020a */
[----:B------:R-:W5:Y:S01]  /*8680*/  @!P3 LD.E.64 R26, desc[UR40][R48.64] ;  /* 0x00000028301ab980 */ /* 0x000f62000c101b00 */
[-C--:B------:R-:W-:Y:S02]  /*8690*/  @!P1 IADD3 R40, P4, R6, R4.reuse, RZ ;  /* 0x0000000406289210 */ /* 0x080fe40007f9e0ff */
[----:B------:R-:W-:Y:S01]  /*86a0*/  ISETP.GE.AND P5, PT, R156, UR4, PT ;  /* 0x000000049c007c0c */ /* 0x000fe2000bfa6270 */
[----:B------:R-:W5:Y:S02]  /*86b0*/  @!P2 LD.E.64 R24, desc[UR40][R46.64] ;  /* 0x000000282e18a980 */ /* 0x000f64000c101b00 */
[--C-:B------:R-:W-:Y:S01]  /*86c0*/  @!P1 IMAD.X R41, R3, 0x1, R10.reuse, P4 ;  /* 0x0000000103299824 */ /* 0x100fe200020e060a */
[----:B------:R-:W-:Y:S01]  /*86d0*/  @!P1 IADD3 R4, P4, R39, R4, RZ ;  /* 0x0000000427049210 */ /* 0x000fe20007f9e0ff */
[----:B------:R-:W-:Y:S01]  /*86e0*/  IMAD.SHL.U32 R38, R12, 0x2, RZ ;  /* 0x000000020c267824 */ /* 0x000fe200078e00ff */
[----:B------:R-:W5:Y:S03]  /*86f0*/  @!P2 LD.E.64 R20, desc[UR40][R42.64] ;  /* 0x000000282a14a980 */ /* 0x000f66000c101b00 */
[----:B------:R-:W-:Y:S01]  /*8700*/  @!P1 IMAD.X R5, R0, 0x1, R10, P4 ;  /* 0x0000000100059824 */ /* 0x000fe200020e060a */
[----:B------:R-:W-:Y:S01]  /*8710*/  ISETP.GE.AND P4, PT, R12, UR4, PT ;  /* 0x000000040c007c0c */ /* 0x000fe2000bf86270 */
[----:B------:R-:W5:Y:S02]  /*8720*/  @!P1 LD.E.64 R14, desc[UR40][R40.64] ;  /* 0x00000028280e9980 */ /* 0x000f64000c101b00 */
[----:B------:R-:W-:-:S02]  /*8730*/  @!P5 IMAD.MOV.U32 R7, RZ, RZ, R3 ;  /* 0x000000ffff07d224 */ /* 0x000fc400078e0003 */
[----:B------:R-:W-:Y:S02]  /*8740*/  @!P5 IMAD.MOV.U32 R8, RZ, RZ, R39 ;  /* 0x000000ffff08d224 */ /* 0x000fe400078e0027 */
[----:B------:R-:W-:Y:S02]  /*8750*/  @!P5 IMAD.MOV.U32 R9, RZ, RZ, R0 ;  /* 0x000000ffff09d224 */ /* 0x000fe400078e0000 */
        /* <DEDUP_REMOVED lines=9> */
[----:B0-----:R-:W-:Y:S02]  /*87f0*/  CS2R R10, SRZ ;  /* 0x00000000000a7805 */ /* 0x001fe4000001ff00 */
[----:B-1----:R-:W-:Y:S01]  /*8800*/  CS2R R8, SRZ ;  /* 0x0000000000087805 */ /* 0x002fe2000001ff00 */
[----:B------:R-:W-:Y:S01]  /*8810*/  @!P4 IMAD.X R39, R0, 0x1, R12, P5 ;  /* 0x000000010027c824 */ /* 0x000fe200028e060c */
[----:B------:R-:W-:Y:S02]  /*8820*/  CS2R R12, SRZ ;  /* 0x00000000000c7805 */ /* 0x000fe4000001ff00 */
[----:B------:R0:W5:Y:S04]  /*8830*/  @!P4 LD.E.64 R10, desc[UR40][R6.64] ;  /* 0x00000028060ac980 */ /* 0x000168000c101b00 */
[----:B------:R0:W5:Y:S04]  /*8840*/  @!P4 LD.E.64 R8, desc[UR40][R38.64] ;  /* 0x000000282608c980 */ /* 0x000168000c101b00 */
[----:B------:R0:W5:Y:S02]  /*8850*/  @!P1 LD.E.64 R12, desc[UR40][R4.64] ;  /* 0x00000028040c9980 */ /* 0x000164000c101b00 */
.L_x_10833:
[----:B------:R-:W-:Y:S05]  /*8860*/  BSYNC B1 ;  /* 0x0000000000017941 */ /* 0x000fea0003800000 */
.L_x_10832:
[----:B--2--5:R-:W-:Y:S01]  /*8870*/  IMAD.MOV.U32 R3, RZ, RZ, R35 ;  /* 0x000000ffff037224 */ /* 0x024fe200078e0023 */
[----:B------:R-:W-:Y:S01]  /*8880*/  LOP3.LUT R53, R53, 0xfffffffe, RZ, 0xc0, !PT ;  /* 0xfffffffe35357812 */ /* 0x000fe200078ec0ff */
[----:B----4-:R-:W-:Y:S01]  /*8890*/  IMAD.MOV.U32 R0, RZ, RZ, R34 ;  /* 0x000000ffff007224 */ /* 0x010fe200078e0022 */
        /* <DEDUP_REMOVED lines=13> */
[----:B------:R-:W-:Y:S01]  /*8970*/  PRMT R47, R4, 0x7610, R47 ;  /* 0x00007610042f7816 */ /* 0x000fe2000000002f */
[----:B------:R-:W-:Y:S01]  /*8980*/  IMAD.MOV.U32 R4, RZ, RZ, R21 ;  /* 0x000000ffff047224 */ /* 0x000fe200078e0015 */
[----:B------:R-:W-:Y:S01]  /*8990*/  PRMT R46, R46, 0x5410, R5 ;  /* 0x000054102e2e7816 */ /* 0x000fe20000000005 */
[----:B------:R-:W-:-:S02]  /*89a0*/  IMAD.MOV.U32 R5, RZ, RZ, R12 ;  /* 0x000000ffff057224 */ /* 0x000fc400078e000c */
[----:B---3--:R-:W-:Y:S01]  /*89b0*/  IMAD.MOV.U32 R6, RZ, RZ, R13 ;  /* 0x000000ffff067224 */ /* 0x008fe200078e000d */
        /* <DEDUP_REMOVED lines=25> */
.L_x_11151:
[----:B------:R-:W-:Y:S05]  /*8b50*/  BSYNC B1 ;  /* 0x0000000000017941 */ /* 0x000fea0003800000 */
.L_x_10834:
[----:B------:R-:W-:Y:S01]  /*8b60*/  PRMT R39, R0, 0x5410, R4 ;  /* 0x0000541000277816 */ /* 0x000fe20000000004 */
[----:B------:R-:W-:Y:S06]  /*8b70*/  @P0 BRA `(.L_x_10836) ;  /* 0x0000003000040947 */ /* 0x000fec0003800000 */
[----:B------:R-:W0:Y:S01]  /*8b80*/  LDL R54, [R1+0x48] ;  /* 0x0000480001367983 */ /* 0x000e220000100800 */
[----:B------:R-:W1:Y:S03]  /*8b90*/  LDC R5, c[0x0][0x3f4] ;  /* 0x0000fd00ff057b82 */ /* 0x000e660000000800 */
[----:B------:R-:W2:Y:S04]  /*8ba0*/  LDL R53, [R1+0x30] ;  /* 0x0000300001357983 */ /* 0x000ea80000100800 */
[----:B------:R-:W3:Y:S04]  /*8bb0*/  LDL R51, [R1+0x2c] ;  /* 0x00002c0001337983 */ /* 0x000ee80000100800 */
[----:B------:R-:W4:Y:S04]  /*8bc0*/  LDL R49, [R1+0x34] ;  /* 0x0000340001317983 */ /* 0x000f280000100800 */
[----:B------:R-:W5:Y:S04]  /*8bd0*/  LDL R7, [R1+0x28] ;  /* 0x0000280001077983 */ /* 0x000f680000100800 */
[----:B------:R-:W5:Y:S01]  /*8be0*/  LDL R6, [R1+0x38] ;  /* 0x0000380001067983 */ /* 0x000f620000100800 */
[----:B------:R-:W-:Y:S01]  /*8bf0*/  LEA.HI R45, R52, R45, RZ, 0x2 ;  /* 0x0000002d342d7211 */ /* 0x000fe200078f10ff */
[----:B------:R-:W-:Y:S03]  /*8c00*/  BSSY B1, `(.L_x_10837) ;  /* 0x000003a000017945 */ /* 0x000fe60003800000 */
[----:B------:R-:W-:-:S02]  /*8c10*/  SHF.R.S32.HI R0, RZ, 0x2, R45 ;  /* 0x00000002ff007819 */ /* 0x000fc4000001142d */
[----:B------:R-:W-:Y:S02]  /*8c20*/  SHF.R.S32.HI R45, RZ, 0x1f, R45 ;  /* 0x0000001fff2d7819 */ /* 0x000fe4000001142d */
[----:B-1----:R-:W-:Y:S02]  /*8c30*/  ISETP.GE.AND P6, PT, R156, R5, PT ;  /* 0x000000059c00720c */ /* 0x002fe40003fc6270 */
[----:B------:R-:W-:-:S04]  /*8c40*/  LEA.HI R45, R45, R0, RZ, 0x2 ;  /* 0x000000002d2d7211 */ /* 0x000fc800078f10ff */
[----:B------:R-:W-:-:S05]  /*8c50*/  LOP3.LUT R45, R45, 0xfffffffc, RZ, 0xc0, !PT ;  /* 0xfffffffc2d2d7812 */ /* 0x000fca00078ec0ff */
[----:B------:R-:W-:-:S05]  /*8c60*/  IMAD.IADD R45, R0, 0x1, -R45 ;  /* 0x00000001002d7824 */ /* 0x000fca00078e0a2d */
[----:B------:R-:W-:Y:S01]  /*8c70*/  LOP3.LUT P0, RZ, R45, 0x2, RZ, 0xc0, !PT ;  /* 0x000000022dff7812 */ /* 0x000fe2000780c0ff */
[----:B0-----:R-:W-:-:S04]  /*8c80*/  IMAD R3, R54, 0x2, R2 ;  /* 0x0000000236037824 */ /* 0x001fc800078e0202 */
[----:B------:R-:W-:Y:S01]  /*8c90*/  VIADD R0, R3, 0x20 ;  /* 0x0000002003007836 */ /* 0x000fe20000000000 */
[-C--:B--2---:R-:W-:Y:S02]  /*8ca0*/  ISETP.GE.AND P1, PT, R53, R5.reuse, PT ;  /* 0x000000053500720c */ /* 0x084fe40003f26270 */
[-C--:B---3--:R-:W-:Y:S02]  /*8cb0*/  ISETP.GE.AND P2, PT, R51, R5.reuse, PT ;  /* 0x000000053300720c */ /* 0x088fe40003f46270 */
[-C--:B----4-:R-:W-:Y:S02]  /*8cc0*/  ISETP.GE.AND P3, PT, R49, R5.reuse, PT ;  /* 0x000000053100720c */ /* 0x090fe40003f66270 */
[-C--:B-----5:R-:W-:Y:S02]  /*8cd0*/  ISETP.GE.AND P4, PT, R7, R5.reuse, PT ;  /* 0x000000050700720c */ /* 0x0a0fe40003f86270 */
        /* <DEDUP_REMOVED lines=16> */
[----:B------:R-:W-:Y:S01]  /*8de0*/  FMUL.FTZ R53, R37, R51 ;  /* 0x0000003325357220 */ /* 0x000fe20000410000 */
[--C-:B------:R-:W-:Y:S02]  /*8df0*/  HADD2.F32 R34, -RZ, R6.reuse.H0_H0 ;  /* 0x20000006ff227230 */ /* 0x100fe40000004100 */
[----:B------:R-:W-:Y:S01]  /*8e00*/  FMUL.FTZ R52, R4, R50 ;  /* 0x0000003204347220 */ /* 0x000fe20000410000 */
[----:B------:R-:W-:-:S02]  /*8e10*/  HADD2.F32 R35, -RZ, R6.H1_H1 ;  /* 0x30000006ff237230 */ /* 0x000fc40000004100 */
[C---:B------:R-:W-:Y:S01]  /*8e20*/  FFMA.FTZ R56, R36.reuse, R51, R54 ;  /* 0x0000003324387223 */ /* 0x040fe20000010036 */
[--C-:B------:R-:W-:Y:S02]  /*8e30*/  HADD2.F32 R6, -RZ, R5.reuse.H0_H0 ;  /* 0x20000005ff067230 */ /* 0x100fe40000004100 */
[----:B------:R-:W-:Y:S01]  /*8e40*/  FFMA.FTZ R53, R36, R49, -R53 ;  /* 0x0000003124357223 */ /* 0x000fe20000010835 */
[-C--:B------:R-:W-:Y:S01]  /*8e50*/  FMUL.FTZ R54, R4, R45.reuse ;  /* 0x0000002d04367220 */ /* 0x080fe20000410000 */
[C---:B------:R-:W-:Y:S01]  /*8e60*/  FFMA.FTZ R52, R7.reuse, R45, -R52 ;  /* 0x0000002d07347223 */ /* 0x040fe20000010834 */
[----:B------:R-:W-:Y:S02]  /*8e70*/  HADD2.F32 R5, -RZ, R5.H1_H1 ;  /* 0x30000005ff057230 */ /* 0x000fe40000004100 */
[----:B------:R-:W-:Y:S02]  /*8e80*/  HADD2.F32 R45, -RZ, R48.H1_H1 ;  /* 0x30000030ff2d7230 */ /* 0x000fe40000004100 */
[----:B------:R-:W-:Y:S01]  /*8e90*/  FFMA.FTZ R49, R7, R50, R54 ;  /* 0x0000003207317223 */ /* 0x000fe20000010036 */
[----:B------:R-:W-:-:S02]  /*8ea0*/  HADD2.F32 R36, -RZ, R58.H1_H1 ;  /* 0x3000003aff247230 */ /* 0x000fc40000004100 */
[----:B------:R-:W-:Y:S02]  /*8eb0*/  HADD2.F32 R37, -RZ, R55.H0_H0 ;  /* 0x20000037ff257230 */ /* 0x000fe40000004100 */
[C---:B------:R-:W-:Y:S01]  /*8ec0*/  FMUL.FTZ R51, R35.reuse, R45 ;  /* 0x0000002d23337220 */ /* 0x040fe20000410000 */
[----:B------:R-:W-:Y:S02]  /*8ed0*/  HADD2.F32 R4, -RZ, R57.H0_H0 ;  /* 0x20000039ff047230 */ /* 0x000fe40000004100 */
        /* <DEDUP_REMOVED lines=12> */
.L_x_10838:
[----:B------:R-:W-:Y:S05]  /*8fa0*/  BSYNC B1 ;  /* 0x0000000000017941 */ /* 0x000fea0003800000 */
.L_x_10837:
[----:B------:R-:W-:Y:S01]  /*8fb0*/  BSSY B1, `(.L_x_10839) ;  /* 0x000002d000017945 */ /* 0x000fe20003800000 */
[----:B------:R-:W-:-:S03]  /*8fc0*/  @P0 VIADD R0, R3, 0xffffffe0 ;  /* 0xffffffe003000836 */ /* 0x000fc60000000000 */
[----:B------:R-:W-:Y:S05]  /*8fd0*/  @P1 BRA `(.L_x_10840) ;  /* 0x0000000000a81947 */ /* 0x000fea0003800000 */
[----:B0-----:R-:W0:Y:S01]  /*8fe0*/  LDS.128 R4, [R0+0xc400] ;  /* 0x00c4000000047984 */ /* 0x001e220000000c00 */
        /* <DEDUP_REMOVED lines=8> */
[----:B------:R-:W-:-:S02]  /*9070*/  HADD2.F32 R48, -RZ, R48.H0_H0 ;  /* 0x20000030ff307230 */ /* 0x000fc40000004100 */
        /* <DEDUP_REMOVED lines=15> */
[----:B------:R-:W-:-:S02]  /*9170*/  HADD2.F32 R32, -RZ, R59.H1_H1 ;  /* 0x3000003bff207230 */ /* 0x000fc40000004100 */
[----:B------:R-:W-:Y:S01]  /*9180*/  FFMA.FTZ R35, R7, R36, R52 ;  /* 0x0000002407237223 */ /* 0x000fe20000010034 */
[----:B------:R-:W-:Y:S02]  /*9190*/  HADD2.F32 R33, -RZ, R49.H0_H0 ;  /* 0x20000031ff217230 */ /* 0x000fe40000004100 */
[C---:B------:R-:W-:Y:S01]  /*91a0*/  FMUL.FTZ R37, R31.reuse, R48 ;  /* 0x000000301f257220 */ /* 0x040fe20000410000 */
[----:B------:R-:W-:Y:S02]  /*91b0*/  HADD2.F32 R4, -RZ, R51.H0_H0 ;  /* 0x20000033ff047230 */ /* 0x000fe40000004100 */
[-C--:B------:R-:W-:Y:S01]  /*91c0*/  FMUL.FTZ R31, R31, R32.reuse ;  /* 0x000000201f1f7220 */ /* 0x080fe20000410000 */
[C---:B------:R-:W-:Y:S01]  /*91d0*/  FMUL.FTZ R7, R5.reuse, R33 ;  /* 0x0000002105077220 */ /* 0x040fe20000410000 */
[C---:B------:R-:W-:Y:S01]  /*91e0*/  FFMA.FTZ R37, R30.reuse, R32, -R37 ;  /* 0x000000201e257223 */ /* 0x040fe20000010825 */
[----:B------:R-:W-:Y:S01]  /*91f0*/  FMUL.FTZ R34, R5, R4 ;  /* 0x0000000405227220 */ /* 0x000fe20000410000 */
        /* <DEDUP_REMOVED lines=8> */
.L_x_10840:
[----:B------:R-:W-:Y:S05]  /*9280*/  BSYNC B1 ;  /* 0x0000000000017941 */ /* 0x000fea0003800000 */
.L_x_10839:
[----:B------:R-:W-:Y:S04]  /*9290*/  BSSY B1, `(.L_x_10841) ;  /* 0x000002c000017945 */ /* 0x000fe80003800000 */
[----:B------:R-:W-:Y:S05]  /*92a0*/  @P2 BRA `(.L_x_10842) ;  /* 0x0000000000a82947 */ /* 0x000fea0003800000 */
[----:B01----:R-:W0:Y:S01]  /*92b0*/  LDS.128 R4, [R3+0xf400] ;  /* 0x00f4000003047984 */ /* 0x003e220000000c00 */
        /* <DEDUP_REMOVED lines=41> */
.L_x_10842:
[----:B------:R-:W-:Y:S05]  /*9550*/  BSYNC B1 ;  /* 0x0000000000017941 */ /* 0x000fea0003800000 */
.L_x_10841:
        /* <DEDUP_REMOVED lines=44> */
.L_x_10844:
[----:B------:R-:W-:Y:S05]  /*9820*/  BSYNC B1 ;  /* 0x0000000000017941 */ /* 0x000fea0003800000 */
.L_x_10843:
        /* <DEDUP_REMOVED lines=44> */
.L_x_10846:
[----:B------:R-:W-:Y:S05]  /*9af0*/  BSYNC B1 ;  /* 0x0000000000017941 */ /* 0x000fea0003800000 */
.L_x_10845:
        /* <DEDUP_REMOVED lines=44> */
.L_x_10830:
        /* <DEDUP_REMOVED lines=34> */
.L_x_11157:
        /* <DEDUP_REMOVED lines=11> */
[----:B0-----:R-:W-:Y:S02]  /*a090*/  CS2R R14, SRZ ;  /* 0x00000000000e7805 */ /* 0x001fe4000001ff00 */
[----:B------:R-:W-:Y:S02]  /*a0a0*/  CS2R R24, SRZ ;  /* 0x0000000000187805 */ /* 0x000fe4000001ff00 */
[----:B------:R-:W-:Y:S02]  /*a0b0*/  CS2R R26, SRZ ;  /* 0x00000000001a7805 */ /* 0x000fe4000001ff00 */
[----:B------:R-:W-:-:S02]  /*a0c0*/  ISETP.GE.AND P0, PT, R136, R73, PT ;  /* 0x000000498800720c */ /* 0x000fc40003f06270 */
[----:B------:R-:W-:Y:S02]  /*a0d0*/  CS2R R28, SRZ ;  /* 0x00000000001c7805 */ /* 0x000fe4000001ff00 */
[----:B------:R-:W-:Y:S02]  /*a0e0*/  CS2R R30, SRZ ;  /* 0x00000000001e7805 */ /* 0x000fe4000001ff00 */
[----:B------:R-:W-:Y:S02]  /*a0f0*/  CS2R R32, SRZ ;  /* 0x0000000000207805 */ /* 0x000fe4000001ff00 */
[----:B------:R-:W-:Y:S02]  /*a100*/  CS2R R34, SRZ ;  /* 0x0000000000227805 */ /* 0x000fe4000001ff00 */
[----:B-----5:R-:W-:Y:S01]  /*a110*/  LEA.HI R0, R48, R48, RZ, 0x1 ;  /* 0x0000003030007211 */ /* 0x020fe200078f08ff */
[----:B------:R-:W-:Y:S06]  /*a120*/  @P1 BRA `(.L_x_10849) ;  /* 0x0000000000a81947 */ /* 0x000fec0003800000 */
[----:B------:R-:W4:Y:S04]  /*a130*/  LDL R21, [R1+0x2c] ;  /* 0x00002c0001157983 */ /* 0x000f280000100800 */
[----:B------:R-:W4:Y:S01]  /*a140*/  LDL R20, [R1+0x28] ;  /* 0x0000280001147983 */ /* 0x000f220000100800 */
[C---:B------:R-:W-:Y:S01]  /*a150*/  VIADD R3, R22.reuse, 0x10 ;  /* 0x0000001016037836 */ /* 0x040fe20000000000 */
[----:B------:R-:W-:Y:S01]  /*a160*/  ULDC UR4, c[0x0][0x3f4] ;  /* 0x0000fd0000047ab9 */ /* 0x000fe20000000800 */
[C---:B------:R-:W-:Y:S01]  /*a170*/  VIADD R4, R22.reuse, 0x20 ;  /* 0x0000002016047836 */ /* 0x040fe20000000000 */
[----:B------:R-:W-:Y:S02]  /*a180*/  ISETP.GE.AND P1, PT, R22, UR4, PT ;  /* 0x0000000416007c0c */ /* 0x000fe4000bf26270 */
[----:B------:R-:W-:-:S02]  /*a190*/  CS2R R24, SRZ ;  /* 0x0000000000187805 */ /* 0x000fc4000001ff00 */
[----:B------:R-:W-:Y:S02]  /*a1a0*/  ISETP.GE.AND P2, PT, R3, UR4, PT ;  /* 0x0000000403007c0c */ /* 0x000fe4000bf46270 */
[----:B------:R-:W-:Y:S02]  /*a1b0*/  CS2R R26, SRZ ;  /* 0x00000000001a7805 */ /* 0x000fe4000001ff00 */
[----:B------:R-:W-:Y:S02]  /*a1c0*/  ISETP.GE.AND P3, PT, R4, UR4, PT ;  /* 0x0000000404007c0c */ /* 0x000fe4000bf66270 */
[----:B------:R-:W-:Y:S02]  /*a1d0*/  CS2R R28, SRZ ;  /* 0x00000000001c7805 */ /* 0x000fe4000001ff00 */
[----:B------:R-:W-:Y:S02]  /*a1e0*/  CS2R R30, SRZ ;  /* 0x00000000001e7805 */ /* 0x000fe4000001ff00 */
[----:B------:R-:W-:Y:S01]  /*a1f0*/  CS2R R8, SRZ ;  /* 0x0000000000087805 */ /* 0x000fe2000001ff00 */
[----:B--23--:R-:W-:Y:S01]  /*a200*/  @!P1 IMAD.WIDE R12, R22, 0x2, R36 ;  /* 0x00000002160c9825 */ /* 0x00cfe200078e0224 */
[----:B------:R-:W-:-:S02]  /*a210*/  CS2R R10, SRZ ;  /* 0x00000000000a7805 */ /* 0x000fc4000001ff00 */
[----:B------:R-:W-:Y:S02]  /*a220*/  CS2R R32, SRZ ;  /* 0x0000000000207805 */ /* 0x000fe4000001ff00 */
[----:B------:R-:W-:Y:S02]  /*a230*/  CS2R R34, SRZ ;  /* 0x0000000000227805 */ /* 0x000fe4000001ff00 */
[----:B------:R-:W-:Y:S01]  /*a240*/  CS2R R14, SRZ ;  /* 0x00000000000e7805 */ /* 0x000fe2000001ff00 */
[----:B------:R0:W5:Y:S02]  /*a250*/  @!P1 LD.E.128 R24, desc[UR40][R12.64] ;  /* 0x000000280c189980 */ /* 0x000164000c101d00 */
[----:B0-----:R-:W-:Y:S01]  /*a260*/  CS2R R12, SRZ ;  /* 0x00000000000c7805 */ /* 0x001fe2000001ff00 */
[C---:B----4-:R-:W-:Y:S02]  /*a270*/  IMAD.IADD R3, R156.reuse, 0x1, R21 ;  /* 0x000000019c037824 */ /* 0x050fe400078e0215 */
[----:B------:R-:W-:-:S03]  /*a280*/  IMAD.IADD R5, R156, 0x1, R20 ;  /* 0x000000019c057824 */ /* 0x000fc600078e0214 */
[----:B------:R-:W-:Y:S02]  /*a290*/  SHF.R.S32.HI R4, RZ, 0x1f, R3 ;  /* 0x0000001fff047819 */ /* 0x000fe40000011403 */
[----:B------:R-:W-:Y:S02]  /*a2a0*/  SHF.R.S32.HI R6, RZ, 0x1f, R5 ;  /* 0x0000001fff067819 */ /* 0x000fe40000011405 */
[----:B------:R-:W-:Y:S02]  /*a2b0*/  LEA.HI R3, R4, R3, RZ, 0x3 ;  /* 0x0000000304037211 */ /* 0x000fe400078f18ff */
[----:B------:R-:W-:Y:S02]  /*a2c0*/  LEA.HI R6, R6, R5, RZ, 0x3 ;  /* 0x0000000506067211 */ /* 0x000fe400078f18ff */
[----:B------:R-:W-:Y:S02]  /*a2d0*/  SHF.R.S32.HI R3, RZ, 0x3, R3 ;  /* 0x00000003ff037819 */ /* 0x000fe40000011403 */
[----:B------:R-:W-:-:S03]  /*a2e0*/  SHF.R.S32.HI R41, RZ, 0x3, R6 ;  /* 0x00000003ff297819 */ /* 0x000fc60000011406 */
[----:B------:R-:W-:Y:S02]  /*a2f0*/  @!P2 IMAD.SHL.U32 R39, R3, 0x8, RZ ;  /* 0x000000080327a824 */ /* 0x000fe400078e00ff */
[----:B------:R-:W-:Y:S02]  /*a300*/  @!P3 IMAD.SHL.U32 R41, R41, 0x8, RZ ;  /* 0x000000082929b824 */ /* 0x000fe400078e00ff */
        /* <DEDUP_REMOVED lines=12> */
.L_x_10849:
[----:B------:R-:W-:Y:S05]  /*a3d0*/  BSYNC B1 ;  /* 0x0000000000017941 */ /* 0x000fea0003800000 */
.L_x_10848:
[----:B------:R-:W-:Y:S01]  /*a3e0*/  LOP3.LUT R0, R0, 0xfffffffe, RZ, 0xc0, !PT ;  /* 0xfffffffe00007812 */ /* 0x000fe200078ec0ff */
[----:B-----5:R-:W-:Y:S01]  /*a3f0*/  IMAD.MOV.U32 R3, RZ, RZ, R4 ;  /* 0x000000ffff037224 */ /* 0x020fe200078e0004 */
[----:B------:R-:W-:Y:S01]  /*a400*/  BSSY B1, `(.L_x_10850) ;  /* 0x000002d000017945 */ /* 0x000fe20003800000 */
[----:B0-----:R-:W-:Y:S02]  /*a410*/  IMAD.MOV.U32 R20, RZ, RZ, R5 ;  /* 0x000000ffff147224 */ /* 0x001fe400078e0005 */
[----:B------:R-:W-:Y:S01]  /*a420*/  IMAD.IADD R0, R48, 0x1, -R0 ;  /* 0x0000000130007824 */ /* 0x000fe200078e0a00 */
[----:B------:R-:W-:Y:S01]  /*a430*/  PRMT R58, R58, 0x5410, R3 ;  /* 0x000054103a3a7816 */ /* 0x000fe20000000003 */
[----:B------:R-:W-:Y:S01]  /*a440*/  IMAD.MOV.U32 R21, RZ, RZ, R6 ;  /* 0x000000ffff157224 */ /* 0x000fe200078e0006 */
[----:B------:R-:W-:Y:S01]  /*a450*/  PRMT R61, R20, 0x7610, R61 ;  /* 0x00007610143d7816 */ /* 0x000fe2000000003d */
[----:B------:R-:W-:Y:S01]  /*a460*/  IMAD.MOV.U32 R20, RZ, RZ, R7 ;  /* 0x000000ffff147224 */ /* 0x000fe200078e0007 */
[----:B------:R-:W-:Y:S01]  /*a470*/  SHF.L.U32 R3, R0, 0x1f, RZ ;  /* 0x0000001f00037819 */ /* 0x000fe200000006ff */
[----:B---3--:R-:W-:Y:S01]  /*a480*/  IMAD.MOV.U32 R36, RZ, RZ, R9 ;  /* 0x000000ffff247224 */ /* 0x008fe200078e0009 */
[----:B------:R-:W-:Y:S01]  /*a490*/  PRMT R67, R21, 0x7610, R67 ;  /* 0x0000761015437816 */ /* 0x000fe20000000043 */
[----:B------:R-:W-:Y:S01]  /*a4a0*/  IMAD.MOV.U32 R21, RZ, RZ, R8 ;  /* 0x000000ffff157224 */ /* 0x000fe200078e0008 */
[----:B------:R-:W0:Y:S01]  /*a4b0*/  SYNCS.PHASECHK.TRANS64.TRYWAIT P1, [R2+URZ+0x2d800], R3 ;  /* 0x02d80003020075a7 */ /* 0x000e22000802017f */
        /* <DEDUP_REMOVED lines=13> */
[----:B--2---:R-:W-:Y:S01]  /*a590*/  IMAD.MOV.U32 R37, RZ, RZ, R25 ;  /* 0x000000ffff257224 */ /* 0x004fe200078e0019 */
        /* <DEDUP_REMOVED lines=19> */
.L_x_11158:
[----:B------:R-:W-:Y:S05]  /*a6d0*/  BSYNC B1 ;  /* 0x0000000000017941 */ /* 0x000fea0003800000 */
.L_x_10850:
        /* <DEDUP_REMOVED lines=13> */
[----:B------:R-:W-:Y:S01]  /*a7b0*/  LEA.HI R0, R45, R45, RZ, 0x1 ;  /* 0x0000002d2d007211 */ /* 0x000fe200078f08ff */
[----:B------:R-:W-:Y:S01]  /*a7c0*/  HADD2.F32 R61, -RZ, R61.H0_H0 ;  /* 0x2000003dff3d7230 */ /* 0x000fe20000004100 */
[----:B-----5:R-:W-:Y:S02]  /*a7d0*/  LOP3.LUT R20, R71, 0x18, R22, 0xf8, !PT ;  /* 0x0000001847147812 */ /* 0x020fe400078ef816 */
[----:B------:R-:W-:Y:S02]  /*a7e0*/  LOP3.LUT R0, R0, 0xfffffffe, RZ, 0xc0, !PT ;  /* 0xfffffffe00007812 */ /* 0x000fe400078ec0ff */
[----:B------:R-:W-:Y:S02]  /*a7f0*/  LOP3.LUT R20, R20, R69, RZ, 0x3c, !PT ;  /* 0x0000004514147212 */ /* 0x000fe400078e3cff */
[--C-:B------:R-:W-:Y:S01]  /*a800*/  SHF.R.U64 R24, R24, 0x10, R25.reuse ;  /* 0x0000001018187819 */ /* 0x100fe20000001219 */
[----:B------:R-:W-:Y:S01]  /*a810*/  IMAD.IADD R0, R45, 0x1, -R0 ;  /* 0x000000012d007824 */ /* 0x000fe200078e0a00 */
[----:B------:R-:W-:Y:S01]  /*a820*/  SHF.R.U32.HI R64, RZ, 0x10, R25 ;  /* 0x00000010ff407819 */ /* 0x000fe20000011619 */
[----:B------:R-:W-:Y:S01]  /*a830*/  IMAD.IADD R36, R70, 0x1, R20 ;  /* 0x0000000146247824 */ /* 0x000fe200078e0214 */
[----:B------:R-:W-:-:S02]  /*a840*/  SHF.R.U64 R25, R4, 0x10, R5 ;  /* 0x0000001004197819 */ /* 0x000fc40000001205 */
[----:B------:R-:W-:Y:S02]  /*a850*/  LEA.HI R0, R3, R0, RZ, 0x1d ;  /* 0x0000000003007211 */ /* 0x000fe400078fe8ff */
[----:B------:R-:W-:Y:S01]  /*a860*/  SHF.R.U32.HI R63, RZ, 0x10, R5 ;  /* 0x00000010ff3f7819 */ /* 0x000fe20000011605 */
[----:B------:R-:W-:Y:S01]  /*a870*/  HADD2.F32 R25, -RZ, R25.H0_H0 ;  /* 0x20000019ff197230 */ /* 0x000fe20000004100 */
[----:B------:R-:W-:Y:S02]  /*a880*/  SHF.R.S32.HI R37, RZ, 0x1f, R0 ;  /* 0x0000001fff257819 */ /* 0x000fe40000011400 */
[----:B------:R-:W-:Y:S01]  /*a890*/  SHF.R.U64 R5, R6, 0x10, R7 ;  /* 0x0000001006057819 */ /* 0x000fe20000001207 */
[----:B------:R-:W-:Y:S01]  /*a8a0*/  HADD2.F32 R63, -RZ, R63.H0_H0 ;  /* 0x2000003fff3f7230 */ /* 0x000fe20000004100 */
[----:B------:R-:W-:Y:S01]  /*a8b0*/  LEA.HI R37, R37, R0, RZ, 0x2 ;  /* 0x0000000025257211 */ /* 0x000fe200078f10ff */
[----:B------:R-:W-:Y:S01]  /*a8c0*/  IMAD.SHL.U32 R0, R0, 0x8, RZ ;  /* 0x0000000800007824 */ /* 0x000fe200078e00ff */
[----:B------:R-:W-:-:S02]  /*a8d0*/  SHF.R.U64 R4, R26, 0x10, R27 ;  /* 0x000000101a047819 */ /* 0x000fc4000000121b */
[----:B------:R-:W-:Y:S02]  /*a8e0*/  SHF.R.S32.HI R37, RZ, 0x2, R37 ;  /* 0x00000002ff257819 */ /* 0x000fe40000011425 */
[----:B------:R-:W-:Y:S02]  /*a8f0*/  LOP3.LUT R20, R71, 0x18, R0, 0xf8, !PT ;  /* 0x0000001847147812 */ /* 0x000fe400078ef800 */
[----:B------:R-:W-:Y:S01]  /*a900*/  LEA R0, R36, UR38, 0x1 ;  /* 0x0000002624007c11 */ /* 0x000fe2000f8e08ff */
[----:B------:R-:W-:Y:S01]  /*a910*/  IMAD R40, R37, 0x1800, R70 ;  /* 0x0000180025287824 */ /* 0x000fe200078e0246 */
[----:B------:R-:W-:Y:S02]  /*a920*/  LOP3.LUT R41, R20, R69, RZ, 0x3c, !PT ;  /* 0x0000004514297212 */ /* 0x000fe400078e3cff */
[----:B------:R-:W-:Y:S01]  /*a930*/  SHF.R.U32.HI R26, RZ, 0x10, R27 ;  /* 0x00000010ff1a7819 */ /* 0x000fe2000001161b */
[----:B------:R-:W0:Y:S01]  /*a940*/  LDS.128 R36, [R0] ;  /* 0x0000000000247984 */ /* 0x000e220000000c00 */
[----:B------:R-:W-:Y:S01]  /*a950*/  SHF.R.U32.HI R53, RZ, 0x10, R7 ;  /* 0x00000010ff357819 */ /* 0x000fe20000011607 */
[----:B------:R-:W-:-:S02]  /*a960*/  IMAD.IADD R41, R40, 0x1, R41 ;  /* 0x0000000128297824 */ /* 0x000fc400078e0229 */
[----:B------:R-:W-:Y:S02]  /*a970*/  HADD2.F32 R26, -RZ, R26.H0_H0 ;  /* 0x2000001aff1a7230 */ /* 0x000fe40000004100 */
[----:B------:R-:W-:-:S05]  /*a980*/  IMAD R20, R41, 0x2, R2 ;  /* 0x0000000229147824 */ /* 0x000fca00078e0202 */
[----:B----4-:R-:W1:Y:S01]  /*a990*/  LDS.128 R40, [R20+0xc400] ;  /* 0x00c4000014287984 */ /* 0x010e620000000c00 */
[--C-:B0-----:R-:W-:Y:S02]  /*a9a0*/  HADD2.F32 R27, -RZ, R37.reuse.H0_H0 ;  /* 0x20000025ff1b7230 */ /* 0x101fe40000004100 */
[----:B------:R-:W-:Y:S02]  /*a9b0*/  HADD2.F32 R54, -RZ, R37.H1_H1 ;  /* 0x30000025ff367230 */ /* 0x000fe40000004100 */
[----:B------:R-:W-:Y:S02]  /*a9c0*/  HADD2.F32 R37, -RZ, R55.H0_H0 ;  /* 0x20000037ff257230 */ /* 0x000fe40000004100 */
[----:B------:R-:W-:Y:S02]  /*a9d0*/  HADD2.F32 R57, -RZ, R36.H0_H0 ;  /* 0x20000024ff397230 */ /* 0x000fe40000004100 */
[----:B------:R-:W-:Y:S02]  /*a9e0*/  HADD2.F32 R45, -RZ, R38.H0_H0 ;  /* 0x20000026ff2d7230 */ /* 0x000fe40000004100 */
[----:B------:R-:W-:-:S02]  /*a9f0*/  HADD2.F32 R7, -RZ, R39.H0_H0 ;  /* 0x20000027ff077230 */ /* 0x000fc40000004100 */
[--C-:B-1----:R-:W-:Y:S02]  /*aa00*/  HADD2.F32 R6, -RZ, R41.reuse.H0_H0 ;  /* 0x20000029ff067230 */ /* 0x102fe40000004100 */
[----:B------:R-:W-:Y:S02]  /*aa10*/  HADD2.F32 R59, -RZ, R41.H1_H1 ;  /* 0x30000029ff3b7230 */ /* 0x000fe40000004100 */
[--C-:B------:R-:W-:Y:S02]  /*aa20*/  HADD2.F32 R56, -RZ, R43.reuse.H0_H0 ;  /* 0x2000002bff387230 */ /* 0x100fe40000004100 */
[C---:B------:R-:W-:Y:S01]  /*aa30*/  FMUL.FTZ R62, R6.reuse, R61 ;  /* 0x0000003d063e7220 */ /* 0x040fe20000410000 */
[----:B------:R-:W-:Y:S02]  /*aa40*/  HADD2.F32 R55, -RZ, R43.H1_H1 ;  /* 0x3000002bff377230 */ /* 0x000fe40000004100 */
[----:B------:R-:W-:Y:S01]  /*aa50*/  FMUL.FTZ R66, R6, R37 ;  /* 0x0000002506427220 */ /* 0x000fe20000410000 */
[----:B------:R-:W-:-:S02]  /*aa60*/  HADD2.F32 R43, -RZ, R64.H0_H0 ;  /* 0x20000040ff2b7230 */ /* 0x000fc40000004100 */
[----:B------:R-:W-:Y:S01]  /*aa70*/  FFMA.FTZ R6, R27, R37, -R62 ;  /* 0x000000251b067223 */ /* 0x000fe2000001083e */
[----:B------:R-:W-:Y:S02]  /*aa80*/  HADD2.F32 R41, -RZ, R40.H0_H0 ;  /* 0x20000028ff297230 */ /* 0x000fe40000004100 */
[----:B------:R-:W-:Y:S01]  /*aa90*/  FMUL.FTZ R65, R59, R63 ;  /* 0x0000003f3b417220 */ /* 0x000fe20000410000 */
[----:B------:R-:W-:Y:S02]  /*aaa0*/  HADD2.F32 R64, -RZ, R58.H1_H1 ;  /* 0x3000003aff407230 */ /* 0x000fe40000004100 */
[----:B------:R-:W-:Y:S01]  /*aab0*/  FFMA.FTZ R37, R27, R61, R66 ;  /* 0x0000003d1b257223 */ /* 0x000fe20000010042 */
[----:B------:R-:W-:Y:S02]  /*aac0*/  HADD2.F32 R62, -RZ, R67.H1_H1 ;  /* 0x30000043ff3e7230 */ /* 0x000fe40000004100 */
[-C--:B------:R-:W-:Y:S01]  /*aad0*/  FMUL.FTZ R59, R59, R43.reuse ;  /* 0x0000002b3b3b7220 */ /* 0x080fe20000410000 */
[----:B------:R-:W-:Y:S01]  /*aae0*/  FFMA.FTZ R27, R54, R43, -R65 ;  /* 0x0000002b361b7223 */ /* 0x000fe20000010841 */
[----:B------:R-:W-:Y:S01]  /*aaf0*/  FMUL.FTZ R66, R41, R64 ;  /* 0x0000004029427220 */ /* 0x000fe20000410000 */
[----:B------:R-:W-:-:S02]  /*ab00*/  HADD2.F32 R60, -RZ, R42.H0_H0 ;  /* 0x2000002aff3c7230 */ /* 0x000fc40000004100 */
[-C--:B------:R-:W-:Y:S01]  /*ab10*/  FMUL.FTZ R43, R41, R62.reuse ;  /* 0x0000003e292b7220 */ /* 0x080fe20000410000 */
[----:B------:R-:W-:Y:S01]  /*ab20*/  FFMA.FTZ R54, R54, R63, R59 ;  /* 0x0000003f36367223 */ /* 0x000fe2000001003b */
[----:B------:R-:W-:Y:S02]  /*ab30*/  HADD2.F32 R61, -RZ, R67.H0_H0 ;  /* 0x20000043ff3d7230 */ /* 0x000fe40000004100 */
[C---:B------:R-:W-:Y:S01]  /*ab40*/  FFMA.FTZ R41, R57.reuse, R62, -R66 ;  /* 0x0000003e39297223 */ /* 0x040fe20000010842 */
[--C-:B------:R-:W-:Y:S02]  /*ab50*/  HADD2.F32 R59, -RZ, R68.reuse.H0_H0 ;  /* 0x20000044ff3b7230 */ /* 0x100fe40000004100 */
[----:B------:R-:W-:Y:S01]  /*ab60*/  FFMA.FTZ R43, R57, R64, R43 ;  /* 0x00000040392b7223 */ /* 0x000fe2000001002b */
[----:B------:R-:W-:Y:S02]  /*ab70*/  HADD2.F32 R57, -RZ, R68.H1_H1 ;  /* 0x30000044ff397230 */ /* 0x000fe40000004100 */
[----:B------:R-:W-:Y:S01]  /*ab80*/  FMUL.FTZ R62, R60, R61 ;  /* 0x0000003d3c3e7220 */ /* 0x000fe20000410000 */
[----:B------:R-:W-:-:S02]  /*ab90*/  HADD2.F32 R58, -RZ, R58.H0_H0 ;  /* 0x2000003aff3a7230 */ /* 0x000fc40000004100 */
[----:B------:R-:W-:Y:S01]  /*aba0*/  FMUL.FTZ R64, R60, R59 ;  /* 0x0000003b3c407220 */ /* 0x000fe20000410000 */
[----:B------:R-:W-:Y:S02]  /*abb0*/  HADD2.F32 R60, -RZ, R53.H0_H0 ;  /* 0x20000035ff3c7230 */ /* 0x000fe40000004100 */
[C---:B------:R-:W-:Y:S01]  /*abc0*/  FMUL.FTZ R53, R56.reuse, R57 ;  /* 0x0000003938357220 */ /* 0x040fe20000410000 */
[----:B------:R-:W-:Y:S02]  /*abd0*/  HADD2.F32 R39, -RZ, R39.H1_H1 ;  /* 0x30000027ff277230 */ /* 0x000fe40000004100 */
[----:B------:R-:W-:Y:S01]  /*abe0*/  FMUL.FTZ R66, R56, R58 ;  /* 0x0000003a38427220 */ /* 0x000fe20000410000 */
[C---:B------:R-:W-:Y:S01]  /*abf0*/  FFMA.FTZ R62, R45.reuse, R59, -R62 ;  /* 0x0000003b2d3e7223 */ /* 0x040fe2000001083e */
        /* <DEDUP_REMOVED lines=13> */
[----:B------:R-:W-:-:S02]  /*acd0*/  HADD2.F32 R36, -RZ, R36.H1_H1 ;  /* 0x30000024ff247230 */ /* 0x000fc40000004100 */
        /* <DEDUP_REMOVED lines=18> */
.L_x_10853:
[----:B------:R-:W-:Y:S05]  /*ae00*/  BSYNC B1 ;  /* 0x0000000000017941 */ /* 0x000fea0003800000 */
.L_x_10852:
[----:B------:R-:W-:Y:S04]  /*ae10*/  BSSY B1, `(.L_x_10854) ;  /* 0x000006c000017945 */ /* 0x000fe80003800000 */
[----:B------:R-:W-:Y:S05]  /*ae20*/  @P1 BRA `(.L_x_10855) ;  /* 0x0000000400a81947 */ /* 0x000fea0003800000 */
[----:B0-----:R-:W2:Y:S01]  /*ae30*/  LDL R0, [R1+0x2c] ;  /* 0x00002c0001007983 */ /* 0x001ea20000100800 */
[--C-:B------:R-:W-:Y:S01]  /*ae40*/  SHF.R.U64 R28, R28, 0x10, R29.reuse ;  /* 0x000000101c1c7819 */ /* 0x100fe2000000121d */
[--C-:B------:R-:W-:Y:S01]  /*ae50*/  HADD2.F32 R40, -RZ, R52.reuse.H1_H1 ;  /* 0x30000034ff287230 */ /* 0x100fe20000004100 */
[----:B----4-:R-:W-:Y:S01]  /*ae60*/  SHF.R.U32.HI R43, RZ, 0x10, R29 ;  /* 0x00000010ff2b7819 */ /* 0x010fe2000001161d */
[----:B------:R-:W-:Y:S01]  /*ae70*/  HADD2.F32 R52, -RZ, R52.H0_H0 ;  /* 0x20000034ff347230 */ /* 0x000fe20000004100 */
[----:B------:R-:W-:Y:S02]  /*ae80*/  SHF.R.U64 R29, R8, 0x10, R9 ;  /* 0x00000010081d7819 */ /* 0x000fe40000001209 */
[--C-:B------:R-:W-:Y:S02]  /*ae90*/  SHF.R.U64 R8, R30, 0x10, R31.reuse ;  /* 0x000000101e087819 */ /* 0x100fe4000000121f */
[----:B------:R-:W-:Y:S01]  /*aea0*/  SHF.R.U32.HI R55, RZ, 0x10, R31 ;  /* 0x00000010ff377819 */ /* 0x000fe2000001161f */
[----:B------:R-:W-:Y:S01]  /*aeb0*/  HADD2.F32 R29, -RZ, R29.H0_H0 ;  /* 0x2000001dff1d7230 */ /* 0x000fe20000004100 */
[----:B------:R-:W-:-:S02]  /*aec0*/  SHF.R.U32.HI R41, RZ, 0x10, R9 ;  /* 0x00000010ff297819 */ /* 0x000fc40000011609 */
[--C-:B------:R-:W-:Y:S02]  /*aed0*/  SHF.R.U64 R9, R10, 0x10, R11.reuse ;  /* 0x000000100a097819 */ /* 0x100fe4000000120b */
[----:B------:R-:W-:Y:S01]  /*aee0*/  SHF.R.U32.HI R53, RZ, 0x10, R11 ;  /* 0x00000010ff357819 */ /* 0x000fe2000001160b */
[----:B------:R-:W-:Y:S02]  /*aef0*/  HADD2.F32 R41, -RZ, R41.H0_H0 ;  /* 0x20000029ff297230 */ /* 0x000fe40000004100 */
[----:B--2---:R-:W-:-:S05]  /*af00*/  IMAD.IADD R0, R156, 0x1, R0 ;  /* 0x000000019c007824 */ /* 0x004fca00078e0200 */
[----:B------:R-:W-:-:S04]  /*af10*/  SHF.R.S32.HI R5, RZ, 0x1f, R0 ;  /* 0x0000001fff057819 */ /* 0x000fc80000011400 */
[CC--:B------:R-:W-:Y:S02]  /*af20*/  LEA.HI R4, R5.reuse, R0.reuse, RZ, 0x3 ;  /* 0x0000000005047211 */ /* 0x0c0fe400078f18ff */
[----:B------:R-:W-:Y:S02]  /*af30*/  LEA.HI R5, R5, R0, RZ, 0x5 ;  /* 0x0000000005057211 */ /* 0x000fe400078f28ff */
[--C-:B------:R-:W-:Y:S02]  /*af40*/  SHF.R.S32.HI R6, RZ, 0x3, R4.reuse ;  /* 0x00000003ff067819 */ /* 0x100fe40000011404 */
[----:B-----5:R-:W-:Y:S02]  /*af50*/  LOP3.LUT R4, R71, 0x18, R4, 0xf8, !PT ;  /* 0x0000001847047812 */ /* 0x020fe400078ef804 */
[----:B------:R-:W-:Y:S02]  /*af60*/  LEA.HI R0, R3, R6, RZ, 0x1d ;  /* 0x0000000603007211 */ /* 0x000fe400078fe8ff */
[----:B------:R-:W-:-:S02]  /*af70*/  SHF.R.S32.HI R6, RZ, 0x5, R5 ;  /* 0x00000005ff067819 */ /* 0x000fc40000011405 */
[----:B------:R-:W-:Y:S02]  /*af80*/  SHF.R.S32.HI R5, RZ, 0x1f, R0 ;  /* 0x0000001fff057819 */ /* 0x000fe40000011400 */
[----:B------:R-:W-:Y:S01]  /*af90*/  LOP3.LUT R7, R4, R69, RZ, 0x3c, !PT ;  /* 0x0000004504077212 */ /* 0x000fe200078e3cff */
[----:B------:R-:W-:Y:S01]  /*afa0*/  IMAD R6, R6, 0x1800, R70 ;  /* 0x0000180006067824 */ /* 0x000fe200078e0246 */
[----:B------:R-:W-:Y:S01]  /*afb0*/  LEA.HI R5, R5, R0, RZ, 0x2 ;  /* 0x0000000005057211 */ /* 0x000fe200078f10ff */
[----:B------:R-:W-:Y:S02]  /*afc0*/  IMAD.SHL.U32 R0, R0, 0x8, RZ ;  /* 0x0000000800007824 */ /* 0x000fe400078e00ff */
[----:B------:R-:W-:Y:S01]  /*afd0*/  IMAD.IADD R6, R6, 0x1, R7 ;  /* 0x0000000106067824 */ /* 0x000fe200078e0207 */
[----:B------:R-:W-:Y:S02]  /*afe0*/  SHF.R.S32.HI R5, RZ, 0x2, R5 ;  /* 0x00000002ff057819 */ /* 0x000fe40000011405 */
[----:B------:R-:W-:-:S02]  /*aff0*/  LOP3.LUT R4, R71, 0x18, R0, 0xf8, !PT ;  /* 0x0000001847047812 */ /* 0x000fc400078ef800 */
[----:B------:R-:W-:Y:S01]  /*b000*/  LEA R0, R6, UR38, 0x1 ;  /* 0x0000002606007c11 */ /* 0x000fe2000f8e08ff */
[----:B------:R-:W-:Y:S01]  /*b010*/  IMAD R20, R5, 0x1800, R70 ;  /* 0x0000180005147824 */ /* 0x000fe200078e0246 */
[----:B------:R-:W-:-:S03]  /*b020*/  LOP3.LUT R25, R4, R69, RZ, 0x3c, !PT ;  /* 0x0000004504197212 */ /* 0x000fc600078e3cff */
[----:B------:R-:W0:Y:S02]  /*b030*/  LDS.128 R4, [R0] ;  /* 0x0000000000047984 */ /* 0x000e240000000c00 */
[----:B------:R-:W-:-:S04]  /*b040*/  IMAD.IADD R25, R20, 0x1, R25 ;  /* 0x0000000114197824 */ /* 0x000fc800078e0219 */
        /* <DEDUP_REMOVED lines=10> */
[--C-:B------:R-:W-:Y:S02]  /*b0f0*/  HADD2.F32 R38, -RZ, R27.reuse.H0_H0 ;  /* 0x2000001bff267230 */ /* 0x100fe40000004100 */
[C---:B------:R-:W-:Y:S01]  /*b100*/  FMUL.FTZ R42, R7.reuse, R52 ;  /* 0x00000034072a7220 */ /* 0x040fe20000410000 */
[-C--:B------:R-:W-:Y:S01]  /*b110*/  FMUL.FTZ R54, R7, R40.reuse ;  /* 0x0000002807367220 */ /* 0x080fe20000410000 */
[----:B------:R-:W-:Y:S02]  /*b120*/  HADD2.F32 R39, -RZ, R27.H1_H1 ;  /* 0x3000001bff277230 */ /* 0x000fe40000004100 */
[----:B------:R-:W-:Y:S01]  /*b130*/  FFMA.FTZ R7, R11, R40, -R42 ;  /* 0x000000280b077223 */ /* 0x000fe2000001082a */
[----:B------:R-:W-:-:S02]  /*b140*/  HADD2.F32 R40, -RZ, R43.H0_H0 ;  /* 0x2000002bff287230 */ /* 0x000fc40000004100 */
[----:B------:R-:W-:Y:S01]  /*b150*/  FMUL.FTZ R43, R37, R41 ;  /* 0x00000029252b7220 */ /* 0x000fe20000410000 */
[----:B------:R-:W-:Y:S02]  /*b160*/  HADD2.F32 R42, -RZ, R50.H0_H0 ;  /* 0x20000032ff2a7230 */ /* 0x000fe40000004100 */
[----:B------:R-:W-:Y:S01]  /*b170*/  FFMA.FTZ R54, R11, R52, R54 ;  /* 0x000000340b367223 */ /* 0x000fe20000010036 */
[----:B------:R-:W-:Y:S02]  /*b180*/  HADD2.F32 R11, -RZ, R51.H1_H1 ;  /* 0x30000033ff0b7230 */ /* 0x000fe40000004100 */
[-C--:B------:R-:W-:Y:S01]  /*b190*/  FMUL.FTZ R45, R37, R40.reuse ;  /* 0x00000028252d7220 */ /* 0x080fe20000410000 */
[----:B------:R-:W-:Y:S01]  /*b1a0*/  FFMA.FTZ R52, R30, R40, -R43 ;  /* 0x000000281e347223 */ /* 0x000fe2000001082b */
[C---:B------:R-:W-:Y:S01]  /*b1b0*/  FMUL.FTZ R40, R38.reuse, R42 ;  /* 0x0000002a26287220 */ /* 0x040fe20000410000 */
[----:B------:R-:W-:Y:S02]  /*b1c0*/  HADD2.F32 R37, -RZ, R53.H0_H0 ;  /* 0x20000035ff257230 */ /* 0x000fe40000004100 */
[----:B------:R-:W-:Y:S01]  /*b1d0*/  FMUL.FTZ R43, R38, R11 ;  /* 0x0000000b262b7220 */ /* 0x000fe20000410000 */
[----:B------:R-:W-:Y:S01]  /*b1e0*/  FFMA.FTZ R45, R30, R41, R45 ;  /* 0x000000291e2d7223 */ /* 0x000fe2000001002d */
[----:B------:R-:W-:Y:S01]  /*b1f0*/  FFMA.FTZ R41, R31, R11, -R40 ;  /* 0x0000000b1f297223 */ /* 0x000fe20000010828 */
[----:B------:R-:W-:-:S02]  /*b200*/  HADD2.F32 R11, -RZ, R55.H0_H0 ;  /* 0x20000037ff0b7230 */ /* 0x000fc40000004100 */
[----:B------:R-:W-:Y:S01]  /*b210*/  FFMA.FTZ R43, R31, R42, R43 ;  /* 0x0000002a1f2b7223 */ /* 0x000fe2000001002b */
[----:B------:R-:W-:Y:S02]  /*b220*/  HADD2.F32 R25, -RZ, R24.H0_H0 ;  /* 0x20000018ff197230 */ /* 0x000fe40000004100 */
[C---:B------:R-:W-:Y:S01]  /*b230*/  FMUL.FTZ R53, R39.reuse, R37 ;  /* 0x0000002527357220 */ /* 0x040fe20000410000 */
[----:B------:R-:W-:Y:S02]  /*b240*/  HADD2.F32 R50, -RZ, R50.H1_H1 ;  /* 0x30000032ff327230 */ /* 0x000fe40000004100 */
[-C--:B------:R-:W-:Y:S01]  /*b250*/  FMUL.FTZ R39, R39, R11.reuse ;  /* 0x0000000b27277220 */ /* 0x080fe20000410000 */
[----:B------:R-:W-:Y:S02]  /*b260*/  HADD2.F32 R31, -RZ, R49.H0_H0 ;  /* 0x20000031ff1f7230 */ /* 0x000fe40000004100 */
[----:B------:R-:W-:Y:S01]  /*b270*/  FFMA.FTZ R42, R36, R11, -R53 ;  /* 0x0000000b242a7223 */ /* 0x000fe20000010835 */
[----:B------:R-:W-:-:S02]  /*b280*/  HADD2.F32 R27, -RZ, R26.H0_H0 ;  /* 0x2000001aff1b7230 */ /* 0x000fc40000004100 */
[CC--:B------:R-:W-:Y:S01]  /*b290*/  FMUL.FTZ R40, R25.reuse, R50.reuse ;  /* 0x0000003219287220 */ /* 0x0c0fe20000410000 */
[----:B------:R-:W-:Y:S02]  /*b2a0*/  HADD2.F32 R38, -RZ, R49.H1_H1 ;  /* 0x30000031ff267230 */ /* 0x000fe40000004100 */
[----:B------:R-:W-:Y:S01]  /*b2b0*/  FMUL.FTZ R11, R25, R31 ;  /* 0x0000001f190b7220 */ /* 0x000fe20000410000 */
[----:B------:R-:W-:Y:S02]  /*b2c0*/  HADD2.F32 R30, -RZ, R51.H0_H0 ;  /* 0x20000033ff1e7230 */ /* 0x000fe40000004100 */
[----:B------:R-:W-:Y:S01]  /*b2d0*/  FFMA.FTZ R56, R36, R37, R39 ;  /* 0x0000002524387223 */ /* 0x000fe20000010027 */
[C---:B------:R-:W-:Y:S01]  /*b2e0*/  FFMA.FTZ R40, R10.reuse, R31, R40 ;  /* 0x0000001f0a287223 */ /* 0x040fe20000010028 */
[----:B------:R-:W-:Y:S01]  /*b2f0*/  FFMA.FTZ R50, R10, R50, -R11 ;  /* 0x000000320a327223 */ /* 0x000fe2000001080b */
[----:B------:R-:W-:Y:S02]  /*b300*/  HADD2.F32 R24, -RZ, R24.H1_H1 ;  /* 0x30000018ff187230 */ /* 0x000fe40000004100 */
[----:B------:R-:W-:Y:S01]  /*b310*/  FMUL.FTZ R36, R27, R38 ;  /* 0x000000261b247220 */ /* 0x000fe20000410000 */
[----:B------:R-:W-:-:S02]  /*b320*/  HADD2.F32 R26, -RZ, R26.H1_H1 ;  /* 0x3000001aff1a7230 */ /* 0x000fc40000004100 */
        /* <DEDUP_REMOVED lines=26> */
.L_x_10855:
[----:B------:R-:W-:Y:S05]  /*b4d0*/  BSYNC B1 ;  /* 0x0000000000017941 */ /* 0x000fea0003800000 */
.L_x_10854:
[----:B------:R-:W-:Y:S05]  /*b4e0*/  @P2 BRA `(.L_x_10836) ;  /* 0x0000000400a82947 */ /* 0x000fea0003800000 */
[----:B01----:R-:W2:Y:S01]  /*b4f0*/  LDL R0, [R1+0x28] ;  /* 0x0000280001007983 */ /* 0x003ea20000100800 */
[----:B------:R-:W-:Y:S01]  /*b500*/  SHF.R.U32.HI R28, RZ, 0x10, R13 ;  /* 0x00000010ff1c7819 */ /* 0x000fe2000001160d */
[----:B------:R-:W-:Y:S01]  /*b510*/  HADD2.F32 R27, -RZ, R47.H1_H1 ;  /* 0x3000002fff1b7230 */ /* 0x000fe20000004100 */
[----:B------:R-:W-:Y:S01]  /*b520*/  SHF.R.U32.HI R30, RZ, 0x10, R33 ;  /* 0x00000010ff1e7819 */ /* 0x000fe20000011621 */
[----:B------:R-:W-:Y:S01]  /*b530*/  HADD2.F32 R29, -RZ, R21.H1_H1 ;  /* 0x30000015ff1d7230 */ /* 0x000fe20000004100 */
[----:B------:R-:W-:Y:S01]  /*b540*/  SHF.R.U64 R36, R12, 0x10, R13 ;  /* 0x000000100c247819 */ /* 0x000fe2000000120d */
[----:B------:R-:W-:Y:S01]  /*b550*/  HADD2.F32 R28, -RZ, R28.H0_H0 ;  /* 0x2000001cff1c7230 */ /* 0x000fe20000004100 */
[----:B------:R-:W-:Y:S02]  /*b560*/  SHF.R.U64 R38, R32, 0x10, R33 ;  /* 0x0000001020267819 */ /* 0x000fe40000001221 */
[----:B------:R-:W-:Y:S02]  /*b570*/  SHF.R.U32.HI R32, RZ, 0x10, R15 ;  /* 0x00000010ff207819 */ /* 0x000fe4000001160f */
[----:B------:R-:W-:-:S02]  /*b580*/  SHF.R.U64 R37, R34, 0x10, R35 ;  /* 0x0000001022257819 */ /* 0x000fc40000001223 */
[----:B------:R-:W-:Y:S02]  /*b590*/  SHF.R.U32.HI R34, RZ, 0x10, R35 ;  /* 0x00000010ff227819 */ /* 0x000fe40000011623 */
[----:B------:R-:W-:Y:S01]  /*b5a0*/  SHF.R.U64 R35, R14, 0x10, R15 ;  /* 0x000000100e237819 */ /* 0x000fe2000000120f */
[----:B--2---:R-:W-:-:S05]  /*b5b0*/  IMAD.IADD R0, R156, 0x1, R0 ;  /* 0x000000019c007824 */ /* 0x004fca00078e0200 */
[----:B------:R-:W-:-:S04]  /*b5c0*/  SHF.R.S32.HI R5, RZ, 0x1f, R0 ;  /* 0x0000001fff057819 */ /* 0x000fc80000011400 */
[CC--:B------:R-:W-:Y:S02]  /*b5d0*/  LEA.HI R4, R5.reuse, R0.reuse, RZ, 0x3 ;  /* 0x0000000005047211 */ /* 0x0c0fe400078f18ff */
[----:B------:R-:W-:Y:S02]  /*b5e0*/  LEA.HI R0, R5, R0, RZ, 0x5 ;  /* 0x0000000005007211 */ /* 0x000fe400078f28ff */
[----:B------:R-:W-:Y:S02]  /*b5f0*/  SHF.R.S32.HI R6, RZ, 0x3, R4 ;  /* 0x00000003ff067819 */ /* 0x000fe40000011404 */
[----:B------:R-:W-:Y:S02]  /*b600*/  SHF.R.S32.HI R5, RZ, 0x5, R0 ;  /* 0x00000005ff057819 */ /* 0x000fe40000011400 */
[----:B------:R-:W-:Y:S02]  /*b610*/  LEA.HI R3, R3, R6, RZ, 0x1d ;  /* 0x0000000603037211 */ /* 0x000fe400078fe8ff */
[----:B-----5:R-:W-:Y:S01]  /*b620*/  LOP3.LUT R4, R71, 0x18, R4, 0xf8, !PT ;  /* 0x0000001847047812 */ /* 0x020fe200078ef804 */
[----:B------:R-:W-:Y:S01]  /*b630*/  IMAD R5, R5, 0x1800, R70 ;  /* 0x0000180005057824 */ /* 0x000fe200078e0246 */
[----:B------:R-:W-:-:S02]  /*b640*/  SHF.R.S32.HI R0, RZ, 0x1f, R3 ;  /* 0x0000001fff007819 */ /* 0x000fc40000011403 */
[----:B------:R-:W-:Y:S02]  /*b650*/  LOP3.LUT R4, R4, R69, RZ, 0x3c, !PT ;  /* 0x0000004504047212 */ /* 0x000fe400078e3cff */
[----:B------:R-:W-:Y:S01]  /*b660*/  LEA.HI R0, R0, R3, RZ, 0x2 ;  /* 0x0000000300007211 */ /* 0x000fe200078f10ff */
[----:B------:R-:W-:Y:S02]  /*b670*/  IMAD.SHL.U32 R3, R3, 0x8, RZ ;  /* 0x0000000803037824 */ /* 0x000fe400078e00ff */
[----:B------:R-:W-:Y:S01]  /*b680*/  IMAD.IADD R5, R5, 0x1, R4 ;  /* 0x0000000105057824 */ /* 0x000fe200078e0204 */
[----:B------:R-:W-:Y:S02]  /*b690*/  SHF.R.S32.HI R4, RZ, 0x2, R0 ;  /* 0x00000002ff047819 */ /* 0x000fe40000011400 */
[----:B------:R-:W-:Y:S02]  /*b6a0*/  LOP3.LUT R3, R71, 0x18, R3, 0xf8, !PT ;  /* 0x0000001847037812 */ /* 0x000fe400078ef803 */
        /* <DEDUP_REMOVED lines=28> */
[----:B------:R-:W-:Y:S02]  /*b870*/  HADD2.F32 R26, -RZ, R11.H1_H1 ;  /* 0x3000000bff1a7230 */ /* 0x000fe40000004100 */
[----:B------:R-:W-:Y:S01]  /*b880*/  FMUL.FTZ R32, R25, R12 ;  /* 0x0000000c19207220 */ /* 0x000fe20000410000 */
[----:B------:R-:W-:Y:S01]  /*b890*/  FFMA.FTZ R28, R13, R28, R24 ;  /* 0x0000001c0d1c7223 */ /* 0x000fe20000010018 */
[----:B------:R-:W-:-:S02]  /*b8a0*/  HADD2.F32 R13, -RZ, R34.H0_H0 ;  /* 0x20000022ff0d7230 */ /* 0x000fc40000004100 */
[C---:B------:R-:W-:Y:S01]  /*b8b0*/  FFMA.FTZ R29, R14.reuse, R12, -R29 ;  /* 0x0000000c0e1d7223 */ /* 0x040fe2000001081d */
[----:B------:R-:W-:Y:S01]  /*b8c0*/  FFMA.FTZ R32, R14, R27, R32 ;  /* 0x0000001b0e207223 */ /* 0x000fe20000010020 */
[----:B------:R-:W-:Y:S02]  /*b8d0*/  HADD2.F32 R9, -RZ, R8.H0_H0 ;  /* 0x20000008ff097230 */ /* 0x000fe40000004100 */
[C---:B------:R-:W-:Y:S01]  /*b8e0*/  FMUL.FTZ R24, R26.reuse, R20 ;  /* 0x000000141a187220 */ /* 0x040fe20000410000 */
[----:B------:R-:W-:Y:S02]  /*b8f0*/  HADD2.F32 R14, -RZ, R21.H0_H0 ;  /* 0x20000015ff0e7230 */ /* 0x000fe40000004100 */
[-C--:B------:R-:W-:Y:S01]  /*b900*/  FMUL.FTZ R34, R26, R13.reuse ;  /* 0x0000000d1a227220 */ /* 0x080fe20000410000 */
[----:B------:R-:W-:Y:S02]  /*b910*/  HADD2.F32 R12, -RZ, R47.H0_H0 ;  /* 0x2000002fff0c7230 */ /* 0x000fe40000004100 */
[----:B------:R-:W-:Y:S01]  /*b920*/  FFMA.FTZ R26, R15, R13, -R24 ;  /* 0x0000000d0f1a7223 */ /* 0x000fe20000010818 */
[----:B------:R-:W-:-:S02]  /*b930*/  HADD2.F32 R11, -RZ, R10.H0_H0 ;  /* 0x2000000aff0b7230 */ /* 0x000fc40000004100 */
[C---:B------:R-:W-:Y:S01]  /*b940*/  FMUL.FTZ R24, R9.reuse, R14 ;  /* 0x0000000e09187220 */ /* 0x040fe20000410000 */
[----:B------:R-:W-:Y:S02]  /*b950*/  HADD2.F32 R46, -RZ, R46.H0_H0 ;  /* 0x2000002eff2e7230 */ /* 0x000fe40000004100 */
[----:B------:R-:W-:Y:S01]  /*b960*/  FMUL.FTZ R9, R9, R12 ;  /* 0x0000000c09097220 */ /* 0x000fe20000410000 */
[----:B------:R-:W-:Y:S02]  /*b970*/  HADD2.F32 R48, -RZ, R48.H0_H0 ;  /* 0x20000030ff307230 */ /* 0x000fe40000004100 */
[----:B------:R-:W-:Y:S01]  /*b980*/  FFMA.FTZ R27, R15, R20, R34 ;  /* 0x000000140f1b7223 */ /* 0x000fe20000010022 */
[----:B------:R-:W-:Y:S01]  /*b990*/  FFMA.FTZ R24, R5, R12, -R24 ;  /* 0x0000000c05187223 */ /* 0x000fe20000010818 */
[C---:B------:R-:W-:Y:S01]  /*b9a0*/  FMUL.FTZ R20, R11.reuse, R46 ;  /* 0x0000002e0b147220 */ /* 0x040fe20000410000 */
[----:B------:R-:W-:Y:S02]  /*b9b0*/  HADD2.F32 R8, -RZ, R8.H1_H1 ;  /* 0x30000008ff087230 */ /* 0x000fe40000004100 */
[----:B------:R-:W-:Y:S01]  /*b9c0*/  FMUL.FTZ R12, R11, R48 ;  /* 0x000000300b0c7220 */ /* 0x000fe20000410000 */
[----:B------:R-:W-:-:S02]  /*b9d0*/  HADD2.F32 R10, -RZ, R10.H1_H1 ;  /* 0x3000000aff0a7230 */ /* 0x000fc40000004100 */
[----:B------:R-:W-:Y:S01]  /*b9e0*/  FFMA.FTZ R14, R5, R14, R9 ;  /* 0x0000000e050e7223 */ /* 0x000fe20000010009 */
        /* <DEDUP_REMOVED lines=26> */
.L_x_10836:
[----:B------:R-:W-:Y:S05]  /*bb90*/  BSYNC B0 ;  /* 0x0000000000007941 */ /* 0x000fea0003800000 */
.L_x_10829:
        /* <DEDUP_REMOVED lines=8> */
.L_x_10827:
[----:B0--3--:R-:W-:-:S05]  /*bc20*/  IMAD.U32 R0, RZ, RZ, UR37 ;  /* 0x00000025ff007e24 */ /* 0x009fca000f8e00ff */
[----:B------:R-:W-:-:S13]  /*bc30*/  ISETP.NE.AND P0, PT, R0, 0x3, PT ;  /* 0x000000030000780c */ /* 0x000fda0003f05270 */
[----:B------:R-:W-:Y:S05]  /*bc40*/  @!P0 BRA `(.L_x_10856) ;  /* 0x0000000000048947 */ /* 0x000fea0003800000 */
[----:B------:R-:W-:Y:S01]  /*bc50*/  BPT.TRAP 0x1 ;  /* 0x000000040000795c */ /* 0x000fe20000300000 */
.L_x_10856:
[----:B------:R-:W-:Y:S01]  /*bc60*/  IMAD R0, R16, 0x8, R2 ;  /* 0x0000000810007824 */ /* 0x000fe200078e0202 */
[----:B-12-4-:R-:W-:-:S04]  /*bc70*/  SHF.L.U32 R3, R19, 0x1f, RZ ;  /* 0x0000001f13037819 */ /* 0x016fc800000006ff */
[----:B------:R0:W1:Y:S01]  /*bc80*/  SYNCS.PHASECHK.TRANS64.TRYWAIT P2, [R0+URZ+0x2d830], R3 ;  /* 0x02d83003000075a7 */ /* 0x000062000804017f */
[----:B------:R-:W-:Y:S05]  /*bc90*/  @!P0 BRA `(.L_x_10857) ;  /* 0x0000000000048947 */ /* 0x000fea0003800000 */
[----:B------:R-:W-:Y:S01]  /*bca0*/  BPT.TRAP 0x1 ;  /* 0x000000040000795c */ /* 0x000fe20000300000 */
.L_x_10857:
[----:B------:R-:W2:Y:S02]  /*bcb0*/  S2R R4, SR_TID.X ;  /* 0x0000000000047919 */ /* 0x000ea40000002100 */
[----:B--2---:R-:W-:-:S04]  /*bcc0*/  LOP3.LUT R4, R4, 0x7f, RZ, 0xc0, !PT ;  /* 0x0000007f04047812 */ /* 0x004fc800078ec0ff */
[----:B------:R-:W-:Y:S01]  /*bcd0*/  ISETP.NE.AND P1, PT, R4, RZ, PT ;  /* 0x000000ff0400720c */ /* 0x000fe20003f25270 */
[----:B-1----:R-:W-:-:S12]  /*bce0*/  @P2 BRA `(.L_x_10858) ;  /* 0x0000000000082947 */ /* 0x002fd80003800000 */
[----:B------:R-:W1:Y:S02]  /*bcf0*/  SYNCS.PHASECHK.TRANS64.TRYWAIT P2, [R0+URZ+0x2d830], R3 ;  /* 0x02d83003000075a7 */ /* 0x000e64000804017f */
[----:B-1----:R-:W-:Y:S05]  /*bd00*/  @!P2 BRA `(.L_x_10859) ;  /* 0x000001b00064a947 */ /* 0x002fea0003800000 */
.L_x_10858:
[----:B------:R-:W-:Y:S05]  /*bd10*/  WARPSYNC.ALL ;  /* 0x0000000000007948 */ /* 0x000fea0003800000 */
[----:B01----:R-:W-:Y:S01]  /*bd20*/  VIADD R3, R2, 0x15400 ;  /* 0x0001540002037836 */ /* 0x003fe20000000000 */
[----:B------:R-:W-:Y:S01]  /*bd30*/  LOP3.LUT R6, R44, 0x10000, RZ, 0xfc, !PT ;  /* 0x000100002c067812 */ /* 0x000fe200078efcff */
[----:B------:R-:W-:Y:S01]  /*bd40*/  IMAD.MOV.U32 R7, RZ, RZ, -0x7fffffe0 ;  /* 0x80000020ff077424 */ /* 0x000fe200078e00ff */
[----:B------:R-:W-:Y:S02]  /*bd50*/  ULDC UR52, c[0x0][0x9dc] ;  /* 0x0002770000347ab9 */ /* 0x000fe40000000800 */
[----:B------:R-:W-:-:S04]  /*bd60*/  SHF.R.U32.HI R3, RZ, 0x4, R3 ;  /* 0x00000004ff037819 */ /* 0x000fc80000011603 */
[----:B------:R-:W-:-:S04]  /*bd70*/  LOP3.LUT R3, R3, 0x3fff, RZ, 0xc0, !PT ;  /* 0x00003fff03037812 */ /* 0x000fc800078ec0ff */
[----:B------:R-:W-:Y:S01]  /*bd80*/  LOP3.LUT R4, R3, 0x10000, RZ, 0xfc, !PT ;  /* 0x0001000003047812 */ /* 0x000fe200078efcff */
[----:B------:R-:W-:-:S04]  /*bd90*/  IMAD.MOV.U32 R5, RZ, RZ, -0x7fffffe0 ;  /* 0x80000020ff057424 */ /* 0x000fc800078e00ff */
[----:B------:R0:W-:Y:S01]  /*bda0*/  STL [R1+0x4], R4 ;  /* 0x0000040401007387 */ /* 0x0001e20000100800 */
[C---:B------:R-:W-:Y:S02]  /*bdb0*/  R2UR UR4, R6.reuse ;  /* 0x00000000060472ca */ /* 0x040fe400000e0000 */
[----:B------:R-:W-:Y:S01]  /*bdc0*/  R2UR UR5, R7 ;  /* 0x00000000070572ca */ /* 0x000fe200000e0000 */
[----:B-----5:R-:W-:Y:S01]  /*bdd0*/  WARPGROUP.ARRIVE ;  /* 0x00000000000079c5 */ /* 0x020fe20000000000 */
[----:B------:R-:W-:Y:S01]  /*bde0*/  R2UR UR7, R5 ;  /* 0x00000000050772ca */ /* 0x000fe200000e0000 */
[----:B------:R-:W-:Y:S01]  /*bdf0*/  VIADD R152, R6, 0x2 ;  /* 0x0000000206987836 */ /* 0x000fe20000000000 */
[----:B------:R-:W2:Y:S01]  /*be00*/  LDL R90, [R1+0x40] ;  /* 0x00004000015a7983 */ /* 0x000ea20000100800 */
[----:B0-----:R-:W-:-:S03]  /*be10*/  IMAD R4, R16, 0x600, R4 ;  /* 0x0000060010047824 */ /* 0x001fc600078e0204 */
[----:B------:R-:W2:Y:S02]  /*be20*/  LDL R89, [R1+0x18] ;  /* 0x0000180001597983 */ /* 0x000ea40000100800 */
[----:B------:R-:W-:-:S13]  /*be30*/  R2UR UR6, R4 ;  /* 0x00000000040672ca */ /* 0x000fda00000e0000 */
[----:B------:R-:W-:Y:S01]  /*be40*/  HGMMA.64x128x16.F32 R24, gdesc[UR4], RZ, !UPT, gsb0 ;  /* 0x01e00000041879f0 */ /* 0x000fe2000c0008ff */
[----:B------:R-:W-:Y:S02]  /*be50*/  VIADD R8, R4, 0x2 ;  /* 0x0000000204087836 */ /* 0x000fe40000000000 */
[----:B------:R-:W-:Y:S02]  /*be60*/  IMAD.MOV.U32 R153, RZ, RZ, -0x7fffffe0 ;  /* 0x80000020ff997424 */ /* 0x000fe400078e00ff */
[----:B------:R-:W-:Y:S01]  /*be70*/  IMAD.MOV.U32 R9, RZ, RZ, -0x7fffffe0 ;  /* 0x80000020ff097424 */ /* 0x000fe200078e00ff */
[----:B------:R-:W-:Y:S02]  /*be80*/  R2UR UR4, R152 ;  /* 0x00000000980472ca */ /* 0x000fe400000e0000 */
[----:B------:R-:W-:Y:S02]  /*be90*/  R2UR UR5, R153 ;  /* 0x00000000990572ca */ /* 0x000fe400000e0000 */
[----:B------:R-:W-:-:S02]  /*bea0*/  R2UR UR6, R8 ;  /* 0x00000000080672ca */ /* 0x000fc400000e0000 */
[----:B------:R-:W-:Y:S01]  /*beb0*/  R2UR UR7, R9 ;  /* 0x00000000090772ca */ /* 0x000fe200000e0000 */
[----:B------:R-:W-:Y:S02]  /*bec0*/  VIADD R150, R6, 0x300 ;  /* 0x0000030006967836 */ /* 0x000fe40000000000 */
[----:B------:R-:W-:Y:S02]  /*bed0*/  VIADD R8, R4, 0x200 ;  /* 0x0000020004087836 */ /* 0x000fe40000000000 */
[----:B------:R-:W-:Y:S02]  /*bee0*/  IMAD.MOV.U32 R151, RZ, RZ, -0x7fffffe0 ;  /* 0x80000020ff977424 */ /* 0x000fe400078e00ff */
[----:B------:R-:W-:Y:S01]  /*bef0*/  IMAD.MOV.U32 R9, RZ, RZ, -0x7fffffe0 ;  /* 0x80000020ff097424 */ /* 0x000fe200078e00ff */
[----:B------:R-:W-:Y:S02]  /*bf00*/  WARPGROUP.DEPBAR.LE gsb0, 0x0 ;  /* 0x00008000000079c5 */ /* 0x000fe40000010000 */
[----:B------:R-:W-:-:S06]  /*bf10*/  WARPGROUP.ARRIVE ;  /* 0x00000000000079c5 */ /* 0x000fcc0000000000 */
[----:B------:R-:W-:Y:S01]  /*bf20*/  HGMMA.64x128x16.F32 R24, gdesc[UR4], R24, gsb0 ;  /* 0x01e00000041879f0 */ /* 0x000fe20008000818 */
[----:B------:R-:W-:Y:S02]  /*bf30*/  R2UR UR4, R150 ;  /* 0x00000000960472ca */ /* 0x000fe400000e0000 */
[----:B------:R-:W-:Y:S02]  /*bf40*/  R2UR UR5, R151 ;  /* 0x00000000970572ca */ /* 0x000fe400000e0000 */
[----:B------:R-:W-:Y:S02]  /*bf50*/  R2UR UR6, R8 ;  /* 0x00000000080672ca */ /* 0x000fe400000e0000 */
[----:B------:R-:W-:Y:S01]  /*bf60*/  R2UR UR7, R9 ;  /* 0x00000000090772ca */ /* 0x000fe200000e0000 */
[----:B------:R-:W-:Y:S02]  /*bf70*/  VIADD R148, R6, 0x302 ;  /* 0x0000030206947836 */ /* 0x000fe40000000000 */
[----:B------:R-:W-:-:S02]  /*bf80*/  VIADD R8, R4, 0x202 ;  /* 0x0000020204087836 */ /* 0x000fc40000000000 */
        /* <DEDUP_REMOVED lines=31> */
[----:B------:R-:W-:Y:S02]  /*c180*/  WARPGROUP.DEPBAR.LE gsb0, 0x0 ;  /* 0x00008000000079c5 */ /* 0x000fe40000010000 */
[----:B------:R-:W-:-:S10]  /*c190*/  WARPGROUP.ARRIVE ;  /* 0x00000000000079c5 */ /* 0x000fd40000000000 */
[----:B------:R-:W-:Y:S01]  /*c1a0*/  HGMMA.64x128x16.F32 R24, gdesc[UR4], R24, gsb0 ;  /* 0x01e00000041879f0 */ /* 0x000fe20008000818 */
[----:B------:R-:W-:Y:S01]  /*c1b0*/  ULDC UR4, c[0x0][0x9d8] ;  /* 0x0002760000047ab9 */ /* 0x000fe20000000800 */
[----:B------:R-:W-:Y:S01]  /*c1c0*/  @!P1 VIADD R0, R0, 0x2d840 ;  /* 0x0002d84000009836 */ /* 0x000fe20000000000 */
[----:B------:R-:W-:Y:S02]  /*c1d0*/  ULDC.64 UR6, c[0x0][0x9e0] ;  /* 0x0002780000067ab9 */ /* 0x000fe40000000a00 */
[----:B------:R-:W-:Y:S02]  /*c1e0*/  UISETP.GE.AND UP0, UPT, UR7, 0x1, UPT ;  /* 0x000000010700788c */ /* 0x000fe4000bf06270 */
[----:B------:R-:W-:-:S04]  /*c1f0*/  @!P1 PRMT R0, RZ, 0x654, R0 ;  /* 0x00000654ff009816 */ /* 0x000fc80000000000 */
[----:B------:R-:W-:Y:S01]  /*c200*/  PLOP3.LUT P3, PT, PT, PT, UP0, 0x40, 0x0 ;  /* 0x000000000000781c */ /* 0x000fe20003f6e808 */
[----:B------:R-:W-:Y:S01]  /*c210*/  ULOP3.LUT UR52, URZ, UR52, URZ, 0x33, !UPT ;  /* 0x000000343f347292 */ /* 0x000fe2000f8e333f */
[----:B------:R-:W-:Y:S02]  /*c220*/  WARPGROUP.DEPBAR.LE gsb0, 0x0 ;  /* 0x00008000000079c5 */ /* 0x000fe40000010000 */
[----:B------:R-:W-:Y:S01]  /*c230*/  FMUL.FTZ R21, R34, UR4 ;  /* 0x0000000422157c20 */ /* 0x000fe20008410000 */
[----:B------:R-:W-:Y:S01]  /*c240*/  FMUL.FTZ R34, R45, UR4 ;  /* 0x000000042d227c20 */ /* 0x000fe20008410000 */
[----:B------:R-:W-:Y:S01]  /*c250*/  FMUL.FTZ R45, R56, UR4 ;  /* 0x00000004382d7c20 */ /* 0x000fe20008410000 */
[----:B------:R-:W-:Y:S01]  /*c260*/  FMUL.FTZ R56, R67, UR4 ;  /* 0x0000000443387c20 */ /* 0x000fe20008410000 */
[----:B------:R0:W-:Y:S01]  /*c270*/  @!P1 SYNCS.ARRIVE.TRANS64.RED.A1T0 RZ, [R0+URZ], RZ ;  /* 0x000000ff00ff99a7 */ /* 0x0001e2000810043f */
[----:B------:R-:W1:Y:S01]  /*c280*/  LDC R67, c[0x0][0x448] ;  /* 0x00011200ff437b82 */ /* 0x000e620000000800 */
        /* <DEDUP_REMOVED lines=8> */
[----:B-1----:R-:W-:Y:S01]  /*c310*/  ISETP.NE.AND P2, PT, R67, 0x1, PT ;  /* 0x000000014300780c */ /* 0x002fe20003f45270 */
[----:B------:R-:W-:Y:S01]  /*c320*/  FMUL.FTZ R54, R65, UR4 ;  /* 0x0000000441367c20 */ /* 0x000fe20008410000 */
[----:B------:R-:W-:-:S11]  /*c330*/  FMUL.FTZ R65, R76, UR4 ;  /* 0x000000044c417c20 */ /* 0x000fd60008410000 */
[----:B------:R-:W1:Y:S08]  /*c340*/  @P2 LDC R75, c[0x0][0x44c] ;  /* 0x00011300ff4b2b82 */ /* 0x000e700000000800 */
[----:B------:R-:W3:Y:S01]  /*c350*/  @P2 LDC R76, c[0x0][0x450] ;  /* 0x00011400ff4c2b82 */ /* 0x000ee20000000800 */
[----:B------:R-:W-:Y:S01]  /*c360*/  FMUL.FTZ R11, R28, UR4 ;  /* 0x000000041c0b7c20 */ /* 0x000fe20008410000 */
[----:B------:R-:W-:Y:S01]  /*c370*/  FMUL.FTZ R28, R39, UR4 ;  /* 0x00000004271c7c20 */ /* 0x000fe20008410000 */
[----:B------:R-:W-:Y:S01]  /*c380*/  FMUL.FTZ R39, R50, UR4 ;  /* 0x0000000432277c20 */ /* 0x000fe20008410000 */
[----:B------:R-:W-:Y:S01]  /*c390*/  FMUL.FTZ R50, R61, UR4 ;  /* 0x000000043d327c20 */ /* 0x000fe20008410000 */
[----:B------:R-:W-:Y:S01]  /*c3a0*/  FMUL.FTZ R61, R72, UR4 ;  /* 0x00000004483d7c20 */ /* 0x000fe20008410000 */
[----:B--2---:R-:W-:-:S02]  /*c3b0*/  IMAD.IADD R72, R90, 0x1, R89 ;  /* 0x000000015a487824 */ /* 0x004fc400078e0259 */
        /* <DEDUP_REMOVED lines=9> */
[----:B---3--:R-:W-:Y:S01]  /*c450*/  @P2 SHF.R.U32.HI R72, RZ, R76, R75 ;  /* 0x0000004cff482219 */ /* 0x008fe2000001164b */
[----:B------:R-:W-:Y:S01]  /*c460*/  FMUL.FTZ R55, R66, UR4 ;  /* 0x0000000442377c20 */ /* 0x000fe20008410000 */
[----:B------:R-:W-:Y:S01]  /*c470*/  FMUL.FTZ R74, R84, UR4 ;  /* 0x00000004544a7c20 */ /* 0x000fe20008410000 */
[----:B------:R-:W-:Y:S01]  /*c480*/  FMUL.FTZ R66, R77, UR4 ;  /* 0x000000044d427c20 */ /* 0x000fe20008410000 */
[----:B------:R-:W-:Y:S01]  /*c490*/  FMUL.FTZ R3, R24, UR4 ;  /* 0x0000000418037c20 */ /* 0x000fe20008410000 */
[----:B------:R-:W1:Y:S01]  /*c4a0*/  SHFL.IDX PT, R84, R72, RZ, 0x1c1f ;  /* 0x001c1fff48547589 */ /* 0x000e6200000e0000 */
[----:B------:R-:W-:Y:S01]  /*c4b0*/  FMUL.FTZ R5, R25, UR4 ;  /* 0x0000000419057c20 */ /* 0x000fe20008410000 */
[----:B------:R-:W-:Y:S01]  /*c4c0*/  FMUL.FTZ R4, R26, UR4 ;  /* 0x000000041a047c20 */ /* 0x000fe20008410000 */
[----:B------:R-:W-:Y:S01]  /*c4d0*/  FMUL.FTZ R10, R27, UR4 ;  /* 0x000000041b0a7c20 */ /* 0x000fe20008410000 */
[----:B------:R-:W-:Y:S01]  /*c4e0*/  FMUL.FTZ R12, R29, UR4 ;  /* 0x000000041d0c7c20 */ /* 0x000fe20008410000 */
[----:B------:R-:W-:-:S02]  /*c4f0*/  IMAD.MOV.U32 R77, RZ, RZ, -0x80 ;  /* 0xffffff80ff4d7424 */ /* 0x000fc400078e00ff */
        /* <DEDUP_REMOVED lines=31> */
[----:B------:R-:W2:Y:S03]  /*c6f0*/  MUFU.TANH R3, R3 ;  /* 0x0000000300037308 */ /* 0x000ea60000002400 */
[----:B------:R-:W-:-:S05]  /*c700*/  IADD3 R78, -R138, R78, R139 ;  /* 0x0000004e8a4e7210 */ /* 0x000fca0007ffe18b */
[----:B------:R-:W3:Y:S01]  /*c710*/  MUFU.TANH R5, R5 ;  /* 0x0000000500057308 */ /* 0x000ee20000002400 */
[----:B------:R-:W-:-:S07]  /*c720*/  VIADD R82, R78, UR6 ;  /* 0x000000064e527c36 */ /* 0x000fce0008000000 */
        /* <DEDUP_REMOVED lines=59> */
[----:B------:R-:W1:Y:S08]  /*cae0*/  MUFU.TANH R75, R75 ;  /* 0x0000004b004b7308 */ /* 0x000e700000002400 */
[----:B0-----:R0:W0:Y:S08]  /*caf0*/  MUFU.TANH R0, R86 ;  /* 0x0000005600007308 */ /* 0x0010300000002400 */
[----:B------:R-:W0:Y:S01]  /*cb00*/  MUFU.TANH R76, R76 ;  /* 0x0000004c004c7308 */ /* 0x000e220000002400 */
[----:B------:R-:W-:Y:S01]  /*cb10*/  IADD3 R83, -R137, R139, R77 ;  /* 0x0000008b89537210 */ /* 0x000fe20007ffe14d */
[----:B------:R-:W-:Y:S01]  /*cb20*/  VIADD R81, R78, UR52 ;  /* 0x000000344e517c36 */ /* 0x000fe20008000000 */
[----:B------:R-:W-:-:S02]  /*cb30*/  LEA R80, R88, 0xffffff80, 0x7 ;  /* 0xffffff8058507811 */ /* 0x000fc400078e38ff */
[----:B-1----:R-:W-:Y:S01]  /*cb40*/  VIADDMNMX R79, R84, R82, R83, PT ;  /* 0x00000052544f7246 */ /* 0x002fe20003800153 */
[----:B------:R-:W-:Y:S01]  /*cb50*/  IMAD.IADD R78, R81, 0x1, R84 ;  /* 0x00000001514e7824 */ /* 0x000fe200078e0254 */
[----:B--234-:R-:W-:Y:S06]  /*cb60*/  @P3 BRA `(.L_x_10860) ;  /* 0x0000000000583947 */ /* 0x01cfec0003800000 */
        /* <DEDUP_REMOVED lines=12> */
.L_x_10862:
[----:B------:R-:W-:-:S06]  /*cc30*/  UISETP.NE.AND UP1, UPT, UR7, 0x1, UPT ;  /* 0x000000010700788c */ /* 0x000fcc000bf25270 */
[----:B------:R-:W-:-:S05]  /*cc40*/  PLOP3.LUT P3, PT, PT, PT, UP1, 0x80, 0x0 ;  /* 0x000000000000781c */ /* 0x000fca0003f6f018 */
[----:B------:R-:W-:-:S08]  /*cc50*/  @UP1 ULDC.64 UR4, c[0x0][0x9e8] ;  /* 0x00027a0000041ab9 */ /* 0x000fd00000000a00 */
[----:B------:R-:W-:-:S05]  /*cc60*/  @P3 IMAD.HI.U32 R84, R85, UR4, RZ ;  /* 0x0000000455543c27 */ /* 0x000fca000f8e00ff */
[----:B------:R-:W-:-:S07]  /*cc70*/  @P3 SHF.R.U32.HI R85, RZ, UR5, R84 ;  /* 0x00000005ff553c19 */ /* 0x000fce0008011654 */
.L_x_10863:
[----:B------:R-:W-:Y:S05]  /*cc80*/  BSYNC B0 ;  /* 0x0000000000007941 */ /* 0x000fea0003800000 */
.L_x_10861:
[----:B------:R-:W-:-:S04]  /*cc90*/  IMAD R84, R85, UR7, -R80 ;  /* 0x0000000755547c24 */ /* 0x000fc8000f8e0a50 */
[----:B------:R-:W-:-:S05]  /*cca0*/  IMAD.IADD R84, R84, 0x1, -R137 ;  /* 0x0000000154547824 */ /* 0x000fca00078e0a89 */
[----:B------:R-:W-:Y:S02]  /*ccb0*/  VIMNMX R78, R78, R84, !PT ;  /* 0x000000544e4e7248 */ /* 0x000fe40007fe0100 */
[----:B------:R-:W-:-:S07]  /*ccc0*/  VIADDMNMX R79, R84, UR7, R79, PT ;  /* 0x00000007544f7c46 */ /* 0x000fce000b80014f */
.L_x_10860:
[C---:B------:R-:W-:Y:S01]  /*ccd0*/  ISETP.GE.AND P3, PT, R77.reuse, 0x2, PT ;  /* 0x000000024d00780c */ /* 0x040fe20003f66270 */
[----:B------:R-:W1:Y:S01]  /*cce0*/  SHFL.IDX PT, R72, R72, 0x1, 0x1c1f ;  /* 0x003c1f0048487f89 */ /* 0x000e6200000e0000 */
[----:B------:R-:W-:Y:S02]  /*ccf0*/  ISETP.GE.AND P5, PT, R77, 0x9, PT ;  /* 0x000000094d00780c */ /* 0x000fe40003fa6270 */
[----:B------:R-:W-:Y:S02]  /*cd00*/  ISETP.GT.AND P4, PT, R78, 0x1, !P3 ;  /* 0x000000014e00780c */ /* 0x000fe40005f84270 */
[----:B------:R-:W-:Y:S02]  /*cd10*/  LOP3.LUT R18, R18, 0xfffffffd, RZ, 0xc0, !PT ;  /* 0xfffffffd12127812 */ /* 0x000fe400078ec0ff */
[----:B------:R-:W-:-:S04]  /*cd20*/  ISETP.LT.OR P4, PT, R79, 0x2, P4 ;  /* 0x000000024f00780c */ /* 0x000fc80002781670 */
[----:B------:R-:W-:Y:S02]  /*cd30*/  FSEL R5, R5, -INF , !P4 ;  /* 0xff80000005057808 */ /* 0x000fe40006000000 */
[----:B------:R-:W-:Y:S02]  /*cd40*/  ISETP.GT.AND P4, PT, R78, 0x8, !P5 ;  /* 0x000000084e00780c */ /* 0x000fe40006f84270 */
[----:B------:R-:W-:Y:S02]  /*cd50*/  @P5 LOP3.LUT R18, R18, 0x2, RZ, 0xfc, !PT ;  /* 0x0000000212125812 */ /* 0x000fe400078efcff */
[----:B------:R-:W-:Y:S02]  /*cd60*/  ISETP.GE.AND P5, PT, R77, 0xa, PT ;  /* 0x0000000a4d00780c */ /* 0x000fe40003fa6270 */
[----:B------:R-:W-:Y:S02]  /*cd70*/  ISETP.LT.OR P4, PT, R79, 0x9, P4 ;  /* 0x000000094f00780c */ /* 0x000fe40002781670 */
[----:B------:R-:W-:-:S02]  /*cd80*/  LOP3.LUT R18, R18, 0xfffffffb, RZ, 0xc0, !PT ;  /* 0xfffffffb12127812 */ /* 0x000fc400078ec0ff */
[----:B------:R-:W-:Y:S01]  /*cd90*/  FSEL R11, R11, -INF , !P4 ;  /* 0xff8000000b0b7808 */ /* 0x000fe20006000000 */
[----:B-1----:R-:W-:Y:S01]  /*cda0*/  IMAD.IADD R81, R81, 0x1, R72 ;  /* 0x0000000151517824 */ /* 0x002fe200078e0248 */
[----:B------:R-:W-:Y:S02]  /*cdb0*/  ISETP.GT.AND P4, PT, R78, 0x9, !P5 ;  /* 0x000000094e00780c */ /* 0x000fe40006f84270 */
[----:B------:R-:W-:Y:S02]  /*cdc0*/  VIADDMNMX R82, R72, R82, R83, PT ;  /* 0x0000005248527246 */ /* 0x000fe40003800153 */
[----:B------:R-:W-:Y:S02]  /*cdd0*/  ISETP.LT.OR P4, PT, R79, 0xa, P4 ;  /* 0x0000000a4f00780c */ /* 0x000fe40002781670 */
[----:B------:R-:W-:Y:S02]  /*cde0*/  @P5 LOP3.LUT R18, R18, 0x4, RZ, 0xfc, !PT ;  /* 0x0000000412125812 */ /* 0x000fe400078efcff */
[----:B------:R-:W-:-:S02]  /*cdf0*/  ISETP.GE.AND P5, PT, R77, 0x11, PT ;  /* 0x000000114d00780c */ /* 0x000fc40003fa6270 */
        /* <DEDUP_REMOVED lines=185> */
.L_x_10866:
[----:B------:R-:W-:-:S06]  /*d990*/  UISETP.NE.AND UP1, UPT, UR7, 0x1, UPT ;  /* 0x000000010700788c */ /* 0x000fcc000bf25270 */
[----:B------:R-:W-:-:S05]  /*d9a0*/  PLOP3.LUT P6, PT, PT, PT, UP1, 0x80, 0x0 ;  /* 0x000000000000781c */ /* 0x000fca0003fcf018 */
[----:B------:R-:W-:-:S08]  /*d9b0*/  @UP1 ULDC.64 UR4, c[0x0][0x9e8] ;  /* 0x00027a0000041ab9 */ /* 0x000fd00000000a00 */
[----:B------:R-:W-:Y:S01]  /*d9c0*/  @P6 IMAD.HI.U32 R12, R77, UR4, RZ ;  /* 0x000000044d0c6c27 */ /* 0x000fe2000f8e00ff */
[----:B------:R-:W-:-:S13]  /*d9d0*/  PLOP3.LUT P6, PT, PT, PT, UP1, 0x80, 0x0 ;  /* 0x000000000000781c */ /* 0x000fda0003fcf018 */
[----:B------:R-:W-:-:S07]  /*d9e0*/  @P6 SHF.R.U32.HI R77, RZ, UR5, R12 ;  /* 0x00000005ff4d6c19 */ /* 0x000fce000801160c */
.L_x_10867:
[----:B------:R-:W-:Y:S05]  /*d9f0*/  BSYNC B0 ;  /* 0x0000000000007941 */ /* 0x000fea0003800000 */
.L_x_10865:
[----:B------:R-:W-:-:S04]  /*da00*/  IMAD R80, R77, UR7, -R80 ;  /* 0x000000074d507c24 */ /* 0x000fc8000f8e0a50 */
[----:B------:R-:W-:-:S05]  /*da10*/  IMAD.IADD R80, R80, 0x1, -R137 ;  /* 0x0000000150507824 */ /* 0x000fca00078e0a89 */
[----:B------:R-:W-:Y:S02]  /*da20*/  VIMNMX R81, R81, R80, !PT ;  /* 0x0000005051517248 */ /* 0x000fe40007fe0100 */
[----:B------:R-:W-:-:S07]  /*da30*/  VIADDMNMX R82, R80, UR7, R82, PT ;  /* 0x0000000750527c46 */ /* 0x000fce000b800152 */
.L_x_10864:
[----:B------:R-:W-:Y:S01]  /*da40*/  ISETP.GT.AND P3, PT, R81, 0x1, !P3 ;  /* 0x000000015100780c */ /* 0x000fe20005f64270 */
[----:B------:R-:W-:Y:S01]  /*da50*/  ULDC UR39, c[0x0][0x988] ;  /* 0x0002620000277ab9 */ /* 0x000fe20000000800 */
[----:B------:R-:W2:Y:S01]  /*da60*/  LDL R87, [R1+0x20] ;  /* 0x0000200001577983 */ /* 0x000ea20000100800 */
[----:B------:R-:W-:Y:S02]  /*da70*/  LOP3.LUT P6, RZ, R18, 0x2000000, RZ, 0xc0, !PT ;  /* 0x0200000012ff7812 */ /* 0x000fe400078cc0ff */
[----:B------:R-:W-:Y:S02]  /*da80*/  ISETP.LT.OR P3, PT, R82, 0x2, P3 ;  /* 0x000000025200780c */ /* 0x000fe40001f61670 */
[----:B------:R-:W-:Y:S02]  /*da90*/  FMNMX.FTZ R12, R3, R5, !PT ;  /* 0x00000005030c7209 */ /* 0x000fe40007810000 */
[----:B------:R-:W-:Y:S02]  /*daa0*/  FSEL R10, R10, -INF , !P3 ;  /* 0xff8000000a0a7808 */ /* 0x000fe40005800000 */
[----:B------:R-:W-:-:S02]  /*dab0*/  LOP3.LUT P3, RZ, R18, 0x2, RZ, 0xc0, !PT ;  /* 0x0000000212ff7812 */ /* 0x000fc4000786c0ff */
[C---:B------:R-:W-:Y:S02]  /*dac0*/  ISETP.GT.AND P4, PT, R81.reuse, 0x71, !P4 ;  /* 0x000000715100780c */ /* 0x040fe40006784270 */
[C---:B------:R-:W-:Y:S02]  /*dad0*/  ISETP.GT.AND P3, PT, R81.reuse, 0x8, !P3 ;  /* 0x000000085100780c */ /* 0x040fe40005f64270 */
[----:B------:R-:W-:Y:S02]  /*dae0*/  ISETP.GT.AND P5, PT, R81, 0x78, !P5 ;  /* 0x000000785100780c */ /* 0x000fe40006fa4270 */
[C---:B------:R-:W-:Y:S02]  /*daf0*/  ISETP.LT.OR P3, PT, R82.reuse, 0x9, P3 ;  /* 0x000000095200780c */ /* 0x040fe40001f61670 */
[----:B------:R-:W-:Y:S02]  /*db00*/  ISETP.LT.OR P4, PT, R82, 0x72, P4 ;  /* 0x000000725200780c */ /* 0x000fe40002781670 */
        /* <DEDUP_REMOVED lines=22> */
[----:B------:R-:W-:Y:S02]  /*dc70*/  ISETP.GT.AND P3, PT, R81, 0x18, !P6 ;  /* 0x000000185100780c */ /* 0x000fe40007764270 */
[----:B------:R-:W-:Y:S02]  /*dc80*/  LOP3.LUT P6, RZ, R18, 0x4000, RZ, 0xc0, !PT ;  /* 0x0000400012ff7812 */ /* 0x000fe400078cc0ff */
        /* <DEDUP_REMOVED lines=49> */
[C---:B------:R-:W-:Y:S02]  /*dfa0*/  ISETP.LT.OR P3, PT, R82.reuse, 0x32, P3 ;  /* 0x000000325200780c */ /* 0x040fe40001f61670 */
[----:B------:R-:W-:Y:S01]  /*dfb0*/  ISETP.LT.OR P5, PT, R82, 0x79, P5 ;  /* 0x000000795200780c */ /* 0x000fe20002fa1670 */
[----:B------:R-:W1:Y:S01]  /*dfc0*/  SHFL.BFLY PT, R12, R13, 0x2, 0x1f ;  /* 0x0c401f000d0c7f89 */ /* 0x000e6200000e0000 */
[----:B------:R-:W-:Y:S02]  /*dfd0*/  FSEL R40, R40, -INF , !P3 ;  /* 0xff80000028287808 */ /* 0x000fe40005800000 */
[----:B------:R-:W-:-:S04]  /*dfe0*/  LOP3.LUT P3, RZ, R18, 0x20000, RZ, 0xc0, !PT ;  /* 0x0002000012ff7812 */ /* 0x000fc8000786c0ff */
[----:B------:R-:W-:-:S04]  /*dff0*/  ISETP.GT.AND P3, PT, R81, 0x38, !P3 ;  /* 0x000000385100780c */ /* 0x000fc80005f64270 */
[----:B------:R-:W-:-:S04]  /*e000*/  ISETP.LT.OR P3, PT, R82, 0x39, P3 ;  /* 0x000000395200780c */ /* 0x000fc80001f61670 */
[----:B------:R-:W-:Y:S02]  /*e010*/  FSEL R43, R43, -INF , !P3 ;  /* 0xff8000002b2b7808 */ /* 0x000fe40005800000 */
[----:B------:R-:W-:-:S04]  /*e020*/  LOP3.LUT P3, RZ, R18, 0x10000, RZ, 0xc0, !PT ;  /* 0x0001000012ff7812 */ /* 0x000fc8000786c0ff */
[----:B------:R-:W-:Y:S02]  /*e030*/  ISETP.GT.AND P3, PT, R81, 0x39, !P3 ;  /* 0x000000395100780c */ /* 0x000fe40005f64270 */
[----:B-1----:R-:W-:Y:S02]  /*e040*/  FMNMX.FTZ R77, R13, R12, !PT ;  /* 0x0000000c0d4d7209 */ /* 0x002fe40007810000 */
[----:B------:R-:W-:-:S03]  /*e050*/  ISETP.LT.OR P3, PT, R82, 0x3a, P3 ;  /* 0x0000003a5200780c */ /* 0x000fc60001f61670 */
[----:B------:R-:W1:Y:S01]  /*e060*/  SHFL.BFLY PT, R12, R77, 0x1, 0x1f ;  /* 0x0c201f004d0c7f89 */ /* 0x000e6200000e0000 */
[----:B------:R-:W-:Y:S02]  /*e070*/  FSEL R44, R44, -INF , !P3 ;  /* 0xff8000002c2c7808 */ /* 0x000fe40005800000 */
[----:B------:R-:W-:-:S04]  /*e080*/  LOP3.LUT P3, RZ, R18, 0x8000, RZ, 0xc0, !PT ;  /* 0x0000800012ff7812 */ /* 0x000fc8000786c0ff */
[----:B------:R-:W-:-:S04]  /*e090*/  ISETP.GT.AND P3, PT, R81, 0x40, !P3 ;  /* 0x000000405100780c */ /* 0x000fc80005f64270 */
[----:B------:R-:W-:-:S04]  /*e0a0*/  ISETP.LT.OR P3, PT, R82, 0x41, P3 ;  /* 0x000000415200780c */ /* 0x000fc80001f61670 */
[----:B------:R-:W-:Y:S02]  /*e0b0*/  FSEL R47, R47, -INF , !P3 ;  /* 0xff8000002f2f7808 */ /* 0x000fe40005800000 */
[----:B------:R-:W-:Y:S02]  /*e0c0*/  ISETP.GT.AND P3, PT, R81, 0x41, !P6 ;  /* 0x000000415100780c */ /* 0x000fe40007764270 */
[----:B------:R-:W-:Y:S02]  /*e0d0*/  LOP3.LUT P6, RZ, R18, 0x8, RZ, 0xc0, !PT ;  /* 0x0000000812ff7812 */ /* 0x000fe400078cc0ff */
[----:B------:R-:W-:Y:S02]  /*e0e0*/  ISETP.LT.OR P3, PT, R82, 0x42, P3 ;  /* 0x000000425200780c */ /* 0x000fe40001f61670 */
[----:B-1----:R-:W-:Y:S02]  /*e0f0*/  FMNMX.FTZ R12, R77, R12, !PT ;  /* 0x0000000c4d0c7209 */ /* 0x002fe40007810000 */
[----:B------:R-:W-:-:S02]  /*e100*/  FSEL R48, R48, -INF , !P3 ;  /* 0xff80000030307808 */ /* 0x000fc40005800000 */
[----:B------:R-:W-:Y:S01]  /*e110*/  LOP3.LUT P3, RZ, R18, 0x2000, RZ, 0xc0, !PT ;  /* 0x0000200012ff7812 */ /* 0x000fe2000786c0ff */
[----:B------:R-:W-:-:S03]  /*e120*/  FMUL.FTZ R78, R12, UR39 ;  /* 0x000000270c4e7c20 */ /* 0x000fc60008410000 */
        /* <DEDUP_REMOVED lines=55> */
[--C-:B0-----:R-:W-:Y:S01]  /*e4a0*/  FFMA.FTZ R86, R30, UR39, -R78.reuse ;  /* 0x000000271e567c23 */ /* 0x101fe2000801084e */
[----:B------:R-:W-:Y:S01]  /*e4b0*/  FMNMX.FTZ R5, R4, R10, !PT ;  /* 0x0000000a04057209 */ /* 0x000fe20007810000 */
[--C-:B------:R-:W-:Y:S01]  /*e4c0*/  FFMA.FTZ R83, R15, UR39, -R78.reuse ;  /* 0x000000270f537c23 */ /* 0x100fe2000801084e */
[----:B------:R-:W-:Y:S01]  /*e4d0*/  FSEL R26, R71, -INF , !P4 ;  /* 0xff800000471a7808 */ /* 0x000fe20006000000 */
        /* <DEDUP_REMOVED lines=11> */
[----:B------:R0:W-:Y:S01]  /*e590*/  MUFU.EX2 R84, R11 ;  /* 0x0000000b00547308 */ /* 0x0001e20000000800 */
[----:B------:R-:W-:Y:S01]  /*e5a0*/  FSEL R82, R76, -INF , !P3 ;  /* 0xff8000004c527808 */ /* 0x000fe20005800000 */
        /* <DEDUP_REMOVED lines=16> */
[----:B------:R-:W-:Y:S01]  /*e6b0*/  FFMA.FTZ R34, R34, UR39, -R78 ;  /* 0x0000002722227c23 */ /* 0x000fe2000801084e */
[----:B------:R-:W-:-:S04]  /*e6c0*/  FMNMX.FTZ R20, R32, R5, !PT ;  /* 0x0000000520147209 */ /* 0x000fc80007810000 */
[----:B------:R-:W-:Y:S01]  /*e6d0*/  FMNMX.FTZ R5, R35, R20, !PT ;  /* 0x0000001423057209 */ /* 0x000fe20007810000 */
[----:B------:R-:W3:Y:S03]  /*e6e0*/  MUFU.EX2 R79, R79 ;  /* 0x0000004f004f7308 */ /* 0x000ee60000000800 */
[----:B------:R-:W-:-:S04]  /*e6f0*/  FMNMX.FTZ R20, R36, R5, !PT ;  /* 0x0000000524147209 */ /* 0x000fc80007810000 */
[----:B------:R-:W-:Y:S01]  /*e700*/  FMNMX.FTZ R5, R39, R20, !PT ;  /* 0x0000001427057209 */ /* 0x000fe20007810000 */
[----:B------:R-:W4:Y:S03]  /*e710*/  MUFU.EX2 R80, R80 ;  /* 0x0000005000507308 */ /* 0x000f260000000800 */
[----:B------:R-:W-:-:S04]  /*e720*/  FMNMX.FTZ R20, R40, R5, !PT ;  /* 0x0000000528147209 */ /* 0x000fc80007810000 */
[----:B------:R-:W-:Y:S01]  /*e730*/  FMNMX.FTZ R5, R43, R20, !PT ;  /* 0x000000142b057209 */ /* 0x000fe20007810000 */
[----:B------:R-:W5:Y:S03]  /*e740*/  MUFU.EX2 R83, R83 ;  /* 0x0000005300537308 */ /* 0x000f660000000800 */
[----:B------:R-:W-:-:S04]  /*e750*/  FMNMX.FTZ R20, R44, R5, !PT ;  /* 0x000000052c147209 */ /* 0x000fc80007810000 */
[----:B------:R-:W-:Y:S01]  /*e760*/  FMNMX.FTZ R5, R47, R20, !PT ;  /* 0x000000142f057209 */ /* 0x000fe20007810000 */
[----:B------:R-:W2:Y:S03]  /*e770*/  MUFU.EX2 R25, R25 ;  /* 0x0000001900197308 */ /* 0x000ea60000000800 */
[----:B------:R-:W-:Y:S01]  /*e780*/  FMNMX.FTZ R20, R48, R5, !PT ;  /* 0x0000000530147209 */ /* 0x000fe20007810000 */
[--C-:B------:R-:W-:Y:S01]  /*e790*/  FFMA.FTZ R5, R37, UR39, -R78.reuse ;  /* 0x0000002725057c23 */ /* 0x100fe2000801084e */
[--C-:B------:R-:W-:Y:S01]  /*e7a0*/  FFMA.FTZ R37, R45, UR39, -R78.reuse ;  /* 0x000000272d257c23 */ /* 0x100fe2000801084e */
[--C-:B------:R-:W-:Y:S01]  /*e7b0*/  FFMA.FTZ R45, R75, UR39, -R78.reuse ;  /* 0x000000274b2d7c23 */ /* 0x100fe2000801084e */
[----:B0-----:R-:W-:Y:S01]  /*e7c0*/  FMNMX.FTZ R11, R51, R20, !PT ;  /* 0x00000014330b7209 */ /* 0x001fe20007810000 */
[----:B------:R-:W0:Y:S03]  /*e7d0*/  MUFU.EX2 R85, R85 ;  /* 0x0000005500557308 */ /* 0x000e260000000800 */
[----:B------:R-:W-:Y:S01]  /*e7e0*/  FMNMX.FTZ R20, R52, R11, !PT ;  /* 0x0000000b34147209 */ /* 0x000fe20007810000 */
[--C-:B------:R-:W-:Y:S01]  /*e7f0*/  FFMA.FTZ R11, R38, UR39, -R78.reuse ;  /* 0x00000027260b7c23 */ /* 0x100fe2000801084e */
[----:B------:R-:W-:-:S02]  /*e800*/  FFMA.FTZ R38, R41, UR39, -R78 ;  /* 0x0000002729267c23 */ /* 0x000fc4000801084e */
        /* <DEDUP_REMOVED lines=19> */
[----:B------:R-:W1:Y:S01]  /*e940*/  SHFL.BFLY PT, R0, R13, 0x2, 0x1f ;  /* 0x0c401f000d007f89 */ /* 0x000e6200000e0000 */
[----:B------:R-:W-:Y:S08]  /*e950*/  MUFU.EX2 R38, R38 ;  /* 0x0000002600267308 */ /* 0x000ff00000000800 */
[----:B------:R-:W-:Y:S08]  /*e960*/  MUFU.EX2 R15, R15 ;  /* 0x0000000f000f7308 */ /* 0x000ff00000000800 */
[----:B------:R-:W-:Y:S01]  /*e970*/  MUFU.EX2 R37, R37 ;  /* 0x0000002500257308 */ /* 0x000fe20000000800 */
[----:B-1----:R-:W-:Y:S01]  /*e980*/  FMNMX.FTZ R41, R13, R0, !PT ;  /* 0x000000000d297209 */ /* 0x002fe20007810000 */
[----:B------:R-:W-:-:S06]  /*e990*/  FFMA.FTZ R0, R69, UR39, -R78 ;  /* 0x0000002745007c23 */ /* 0x000fcc000801084e */
[----:B------:R-:W-:Y:S01]  /*e9a0*/  MUFU.EX2 R71, R71 ;  /* 0x0000004700477308 */ /* 0x000fe20000000800 */
[----:B------:R-:W1:Y:S07]  /*e9b0*/  SHFL.BFLY PT, R62, R41, 0x1, 0x1f ;  /* 0x0c201f00293e7f89 */ /* 0x000e6e00000e0000 */
[----:B------:R-:W-:Y:S08]  /*e9c0*/  MUFU.EX2 R76, R76 ;  /* 0x0000004c004c7308 */ /* 0x000ff00000000800 */
[----:B------:R-:W-:Y:S08]  /*e9d0*/  MUFU.EX2 R81, R81 ;  /* 0x0000005100517308 */ /* 0x000ff00000000800 */
[----:B------:R-:W-:Y:S01]  /*e9e0*/  MUFU.EX2 R42, R42 ;  /* 0x0000002a002a7308 */ /* 0x000fe20000000800 */
[----:B-1----:R-:W-:Y:S01]  /*e9f0*/  FMNMX.FTZ R13, R41, R62, !PT ;  /* 0x0000003e290d7209 */ /* 0x002fe20007810000 */
[----:B------:R-:W-:-:S03]  /*ea00*/  FFMA.FTZ R41, R74, UR39, -R78 ;  /* 0x000000274a297c23 */ /* 0x000fc6000801084e */
[C---:B------:R-:W-:Y:S01]  /*ea10*/  FSETP.NEU.FTZ.AND P3, PT, R13.reuse, -INF , PT ;  /* 0xff8000000d00780b */ /* 0x040fe20003f7d000 */
[----:B------:R-:W-:Y:S02]  /*ea20*/  FMUL.FTZ R61, R13, UR39 ;  /* 0x000000270d3d7c20 */ /* 0x000fe40008410000 */
[----:B------:R-:W-:Y:S03]  /*ea30*/  MUFU.EX2 R46, R46 ;  /* 0x0000002e002e7308 */ /* 0x000fe60000000800 */
[----:B------:R-:W-:-:S05]  /*ea40*/  FSEL R75, R61, RZ, P3 ;  /* 0x000000ff3d4b7208 */ /* 0x000fca0001800000 */
[----:B------:R-:W-:Y:S01]  /*ea50*/  MUFU.EX2 R49, R49 ;  /* 0x0000003100317308 */ /* 0x000fe20000000800 */
[--C-:B------:R-:W-:Y:S01]  /*ea60*/  FFMA.FTZ R4, R4, UR39, -R75.reuse ;  /* 0x0000002704047c23 */ /* 0x100fe2000801084b */
[--C-:B------:R-:W-:Y:S01]  /*ea70*/  FFMA.FTZ R10, R10, UR39, -R75.reuse ;  /* 0x000000270a0a7c23 */ /* 0x100fe2000801084b */
[--C-:B------:R-:W-:Y:S01]  /*ea80*/  FFMA.FTZ R61, R72, UR39, -R75.reuse ;  /* 0x00000027483d7c23 */ /* 0x100fe2000801084b */
[--C-:B------:R-:W-:Y:S01]  /*ea90*/  FFMA.FTZ R62, R14, UR39, -R75.reuse ;  /* 0x000000270e3e7c23 */ /* 0x100fe2000801084b */
[----:B------:R-:W-:Y:S01]  /*eaa0*/  FFMA.FTZ R65, R24, UR39, -R75 ;  /* 0x0000002718417c23 */ /* 0x000fe2000801084b */
[----:B------:R-:W-:Y:S01]  /*eab0*/  FADD.FTZ R24, R3, R77 ;  /* 0x0000004d03187221 */ /* 0x000fe20000010000 */
[--C-:B------:R-:W-:Y:S01]  /*eac0*/  FFMA.FTZ R21, R21, UR39, -R75.reuse ;  /* 0x0000002715157c23 */ /* 0x100fe2000801084b */
[----:B------:R-:W-:Y:S01]  /*ead0*/  MUFU.EX2 R4, R4 ;  /* 0x0000000400047308 */ /* 0x000fe20000000800 */
[--C-:B------:R-:W-:Y:S01]  /*eae0*/  FFMA.FTZ R70, R31, UR39, -R75.reuse ;  /* 0x000000271f467c23 */ /* 0x100fe2000801084b */
[----:B---3--:R-:W-:Y:S01]  /*eaf0*/  FADD.FTZ R31, R79, R24 ;  /* 0x000000184f1f7221 */ /* 0x008fe20000010000 */
[--C-:B------:R-:W-:Y:S01]  /*eb00*/  FFMA.FTZ R66, R27, UR39, -R75.reuse ;  /* 0x000000271b427c23 */ /* 0x100fe2000801084b */
[--C-:B------:R-:W-:Y:S01]  /*eb10*/  FFMA.FTZ R69, R28, UR39, -R75.reuse ;  /* 0x000000271c457c23 */ /* 0x100fe2000801084b */
[----:B------:R-:W-:Y:S01]  /*eb20*/  FFMA.FTZ R27, R60, UR39, -R75 ;  /* 0x000000273c1b7c23 */ /* 0x000fe2000801084b */
[----:B----4-:R-:W-:Y:S01]  /*eb30*/  FADD.FTZ R24, R80, R31 ;  /* 0x0000001f50187221 */ /* 0x010fe20000010000 */
[--C-:B------:R-:W-:Y:S01]  /*eb40*/  FFMA.FTZ R60, R26, UR39, -R75.reuse ;  /* 0x000000271a3c7c23 */ /* 0x100fe2000801084b */
[----:B------:R-:W1:Y:S01]  /*eb50*/  MUFU.EX2 R10, R10 ;  /* 0x0000000a000a7308 */ /* 0x000e620000000800 */
[--C-:B------:R-:W-:Y:S01]  /*eb60*/  FFMA.FTZ R72, R32, UR39, -R75.reuse ;  /* 0x0000002720487c23 */ /* 0x100fe2000801084b */
[----:B-----5:R-:W-:Y:S01]  /*eb70*/  FADD.FTZ R31, R83, R24 ;  /* 0x00000018531f7221 */ /* 0x020fe20000010000 */
[--C-:B------:R-:W-:Y:S01]  /*eb80*/  FFMA.FTZ R14, R39, UR39, -R75.reuse ;  /* 0x00000027270e7c23 */ /* 0x100fe2000801084b */
[--C-:B------:R-:W-:Y:S01]  /*eb90*/  FFMA.FTZ R39, R40, UR39, -R75.reuse ;  /* 0x0000002728277c23 */ /* 0x100fe2000801084b */
[----:B------:R-:W-:Y:S01]  /*eba0*/  FFMA.FTZ R40, R43, UR39, -R75 ;  /* 0x000000272b287c23 */ /* 0x000fe2000801084b */
[----:B------:R-:W-:Y:S01]  /*ebb0*/  FADD.FTZ R28, R84, R31 ;  /* 0x0000001f541c7221 */ /* 0x000fe20000010000 */
[--C-:B------:R-:W-:Y:S01]  /*ebc0*/  FFMA.FTZ R43, R44, UR39, -R75.reuse ;  /* 0x000000272c2b7c23 */ /* 0x100fe2000801084b */
[----:B------:R-:W3:Y:S01]  /*ebd0*/  MUFU.EX2 R61, R61 ;  /* 0x0000003d003d7308 */ /* 0x000ee20000000800 */
[--C-:B------:R-:W-:Y:S01]  /*ebe0*/  FFMA.FTZ R44, R47, UR39, -R75.reuse ;  /* 0x000000272f2c7c23 */ /* 0x100fe2000801084b */
[----:B--2---:R-:W-:Y:S01]  /*ebf0*/  FADD.FTZ R28, R25, R28 ;  /* 0x0000001c191c7221 */ /* 0x004fe20000010000 */
[--C-:B------:R-:W-:Y:S01]  /*ec00*/  FFMA.FTZ R47, R48, UR39, -R75.reuse ;  /* 0x00000027302f7c23 */ /* 0x100fe2000801084b */
[--C-:B------:R-:W-:Y:S01]  /*ec10*/  FFMA.FTZ R48, R51, UR39, -R75.reuse ;  /* 0x0000002733307c23 */ /* 0x100fe2000801084b */
[--C-:B------:R-:W-:Y:S01]  /*ec20*/  FFMA.FTZ R51, R52, UR39, -R75.reuse ;  /* 0x0000002734337c23 */ /* 0x100fe2000801084b */
[----:B0-----:R-:W-:Y:S01]  /*ec30*/  FADD.FTZ R28, R85, R28 ;  /* 0x0000001c551c7221 */ /* 0x001fe20000010000 */
        /* <DEDUP_REMOVED lines=8> */
[--C-:B------:R-:W-:Y:S01]  /*ecc0*/  FFMA.FTZ R63, R63, UR39, -R75.reuse ;  /* 0x000000273f3f7c23 */ /* 0x100fe2000801084b */
[----:B------:R-:W1:Y:S01]  /*ecd0*/  MUFU.EX2 R21, R21 ;  /* 0x0000001500157308 */ /* 0x000e620000000800 */
[----:B---3--:R-:W-:Y:S01]  /*ece0*/  FADD.FTZ R31, R61, R24 ;  /* 0x000000183d1f7221 */ /* 0x008fe20000010000 */
[--C-:B------:R-:W-:Y:S01]  /*ecf0*/  FFMA.FTZ R64, R64, UR39, -R75.reuse ;  /* 0x0000002740407c23 */ /* 0x100fe2000801084b */
[--C-:B------:R-:W-:Y:S01]  /*ed00*/  FFMA.FTZ R67, R67, UR39, -R75.reuse ;  /* 0x0000002743437c23 */ /* 0x100fe2000801084b */
[--C-:B------:R-:W-:Y:S01]  /*ed10*/  FFMA.FTZ R68, R68, UR39, -R75.reuse ;  /* 0x0000002744447c23 */ /* 0x100fe2000801084b */
[--C-:B------:R-:W-:Y:S01]  /*ed20*/  FFMA.FTZ R73, R73, UR39, -R75.reuse ;  /* 0x0000002749497c23 */ /* 0x100fe2000801084b */
[----:B------:R-:W-:-:S02]  /*ed30*/  FFMA.FTZ R75, R82, UR39, -R75 ;  /* 0x00000027524b7c23 */ /* 0x000fc4000801084b */
[----:B------:R-:W2:Y:S01]  /*ed40*/  MUFU.EX2 R65, R65 ;  /* 0x0000004100417308 */ /* 0x000ea20000000800 */
[----:B0-----:R-:W-:Y:S01]  /*ed50*/  FADD.FTZ R24, R62, R31 ;  /* 0x0000001f3e187221 */ /* 0x001fe20000010000 */
[----:B------:R-:W-:Y:S01]  /*ed60*/  FADD.FTZ R31, R29, R28 ;  /* 0x0000001c1d1f7221 */ /* 0x000fe20000010000 */
[----:B------:R-:W-:-:S03]  /*ed70*/  F2FP.F16.F32.PACK_AB R28, R84, R83 ;  /* 0x00000053541c723e */ /* 0x000fc600000000ff */
[----:B------:R-:W-:Y:S02]  /*ed80*/  FADD.FTZ R30, R86, R31 ;  /* 0x0000001f561e7221 */ /* 0x000fe40000010000 */
[----:B------:R-:W0:Y:S01]  /*ed90*/  MUFU.EX2 R66, R66 ;  /* 0x0000004200427308 */ /* 0x000e220000000800 */
[----:B-1----:R-:W-:Y:S01]  /*eda0*/  FADD.FTZ R26, R21, R24 ;  /* 0x00000018151a7221 */ /* 0x002fe20000010000 */
[----:B------:R-:W-:Y:S01]  /*edb0*/  F2FP.F16.F32.PACK_AB R24, R77, R3 ;  /* 0x000000034d18723e */ /* 0x000fe200000000ff */
[----:B------:R-:W-:Y:S01]  /*edc0*/  FADD.FTZ R31, R33, R30 ;  /* 0x0000001e211f7221 */ /* 0x000fe20000010000 */
[----:B------:R-:W-:-:S03]  /*edd0*/  F2FP.F16.F32.PACK_AB R30, R85, R25 ;  /* 0x00000019551e723e */ /* 0x000fc600000000ff */
[----:B------:R-:W-:Y:S01]  /*ede0*/  FADD.FTZ R74, R34, R31 ;  /* 0x0000001f224a7221 */ /* 0x000fe20000010000 */
[----:B------:R-:W1:Y:S01]  /*edf0*/  MUFU.EX2 R69, R69 ;  /* 0x0000004500457308 */ /* 0x000e620000000800 */
[----:B--2---:R-:W-:Y:S01]  /*ee00*/  FADD.FTZ R3, R65, R26 ;  /* 0x0000001a41037221 */ /* 0x004fe20000010000 */
[----:B------:R-:W-:Y:S01]  /*ee10*/  F2FP.F16.F32.PACK_AB R26, R80, R79 ;  /* 0x0000004f501a723e */ /* 0x000fe200000000ff */
[----:B------:R-:W-:Y:S01]  /*ee20*/  FADD.FTZ R74, R5, R74 ;  /* 0x0000004a054a7221 */ /* 0x000fe20000010000 */
[----:B------:R-:W-:-:S03]  /*ee30*/  F2FP.F16.F32.PACK_AB R34, R34, R33 ;  /* 0x000000212222723e */ /* 0x000fc600000000ff */
[----:B------:R-:W-:Y:S01]  /*ee40*/  FADD.FTZ R31, R11, R74 ;  /* 0x0000004a0b1f7221 */ /* 0x000fe20000010000 */
[----:B------:R-:W2:Y:S01]  /*ee50*/  MUFU.EX2 R70, R70 ;  /* 0x0000004600467308 */ /* 0x000ea20000000800 */
[----:B0-----:R-:W-:-:S07]  /*ee60*/  FADD.FTZ R32, R66, R3 ;  /* 0x0000000342207221 */ /* 0x001fce0000010000 */
[----:B------:R0:W-:Y:S01]  /*ee70*/  MUFU.EX2 R3, R27 ;  /* 0x0000001b00037308 */ /* 0x0001e20000000800 */
[----:B-1----:R-:W-:Y:S01]  /*ee80*/  FADD.FTZ R25, R69, R32 ;  /* 0x0000002045197221 */ /* 0x002fe20000010000 */
[----:B------:R-:W-:-:S06]  /*ee90*/  F2FP.F16.F32.PACK_AB R32, R86, R29 ;  /* 0x0000001d5620723e */ /* 0x000fcc00000000ff */
[----:B------:R-:W1:Y:S01]  /*eea0*/  MUFU.EX2 R72, R72 ;  /* 0x0000004800487308 */ /* 0x000e620000000800 */
[----:B0-----:R-:W-:Y:S01]  /*eeb0*/  F2FP.F16.F32.PACK_AB R27, R62, R61 ;  /* 0x0000003d3e1b723e */ /* 0x001fe200000000ff */
[----:B--2---:R-:W-:Y:S01]  /*eec0*/  FADD.FTZ R29, R70, R25 ;  /* 0x00000019461d7221 */ /* 0x004fe20000010000 */
[----:B------:R-:W2:Y:S01]  /*eed0*/  LDL R62, [R1+0x24] ;  /* 0x00002400013e7983 */ /* 0x000ea20000100800 */
[----:B------:R-:W-:-:S04]  /*eee0*/  F2FP.F16.F32.PACK_AB R25, R10, R4 ;  /* 0x000000040a19723e */ /* 0x000fc800000000ff */
[----:B------:R-:W0:Y:S01]  /*eef0*/  MUFU.EX2 R35, R35 ;  /* 0x0000002300237308 */ /* 0x000e220000000800 */
[----:B------:R3:W-:Y:S07]  /*ef00*/  STSM.16.M88.4 [R140+0x21800], R24 ;  /* 0x021800188c007844 */ /* 0x0007ee0000000200 */
[----:B------:R-:W4:Y:S01]  /*ef10*/  MUFU.EX2 R36, R36 ;  /* 0x0000002400247308 */ /* 0x000f220000000800 */
[----:B-1----:R-:W-:Y:S01]  /*ef20*/  FADD.FTZ R4, R72, R29 ;  /* 0x0000001d48047221 */ /* 0x002fe20000010000 */
[----:B------:R-:W-:-:S02]  /*ef30*/  F2FP.F16.F32.PACK_AB R29, R65, R21 ;  /* 0x00000015411d723e */ /* 0x000fc400000000ff */
[----:B------:R-:W-:-:S04]  /*ef40*/  F2FP.F16.F32.PACK_AB R33, R72, R70 ;  /* 0x000000464821723e */ /* 0x000fc800000000ff */
[----:B------:R-:W1:Y:S01]  /*ef50*/  MUFU.EX2 R14, R14 ;  /* 0x0000000e000e7308 */ /* 0x000e620000000800 */
[----:B0-----:R-:W-:Y:S01]  /*ef60*/  FADD.FTZ R21, R35, R4 ;  /* 0x0000000423157221 */ /* 0x001fe20000010000 */
[----:B------:R-:W-:-:S06]  /*ef70*/  FADD.FTZ R4, R38, R31 ;  /* 0x0000001f26047221 */ /* 0x000fcc0000010000 */
[----:B------:R-:W0:Y:S01]  /*ef80*/  MUFU.EX2 R39, R39 ;  /* 0x0000002700277308 */ /* 0x000e220000000800 */
[----:B------:R-:W-:Y:S01]  /*ef90*/  FADD.FTZ R10, R15, R4 ;  /* 0x000000040f0a7221 */ /* 0x000fe20000010000 */
[C---:B----4-:R-:W-:Y:S01]  /*efa0*/  FADD.FTZ R21, R36.reuse, R21 ;  /* 0x0000001524157221 */ /* 0x050fe20000010000 */
[----:B------:R-:W-:Y:S02]  /*efb0*/  F2FP.F16.F32.PACK_AB R35, R36, R35 ;  /* 0x000000232423723e */ /* 0x000fe400000000ff */
[----:B------:R-:W-:-:S03]  /*efc0*/  FADD.FTZ R10, R37, R10 ;  /* 0x0000000a250a7221 */ /* 0x000fc60000010000 */
[----:B------:R-:W4:Y:S01]  /*efd0*/  MUFU.EX2 R40, R40 ;  /* 0x0000002800287308 */ /* 0x000f220000000800 */
[----:B-1----:R-:W-:Y:S01]  /*efe0*/  FADD.FTZ R4, R14, R21 ;  /* 0x000000150e047221 */ /* 0x002fe20000010000 */
[----:B------:R-:W-:-:S06]  /*eff0*/  FADD.FTZ R61, R71, R10 ;  /* 0x0000000a473d7221 */ /* 0x000fcc0000010000 */
[----:B------:R-:W1:Y:S01]  /*f000*/  MUFU.EX2 R43, R43 ;  /* 0x0000002b002b7308 */ /* 0x000e620000000800 */
[----:B0-----:R-:W-:Y:S01]  /*f010*/  FADD.FTZ R21, R39, R4 ;  /* 0x0000000427157221 */ /* 0x001fe20000010000 */
[----:B------:R-:W-:-:S06]  /*f020*/  FADD.FTZ R10, R76, R61 ;  /* 0x0000003d4c0a7221 */ /* 0x000fcc0000010000 */
[----:B------:R-:W0:Y:S01]  /*f030*/  MUFU.EX2 R44, R44 ;  /* 0x0000002c002c7308 */ /* 0x000e220000000800 */
[----:B------:R-:W-:Y:S01]  /*f040*/  F2FP.F16.F32.PACK_AB R36, R11, R5 ;  /* 0x000000050b24723e */ /* 0x000fe200000000ff */
[----:B----4-:R-:W-:Y:S01]  /*f050*/  FADD.FTZ R4, R40, R21 ;  /* 0x0000001528047221 */ /* 0x010fe20000010000 */
[----:B------:R-:W-:-:S05]  /*f060*/  FADD.FTZ R11, R81, R10 ;  /* 0x0000000a510b7221 */ /* 0x000fca0000010000 */
[----:B------:R-:W4:Y:S01]  /*f070*/  MUFU.EX2 R47, R47 ;  /* 0x0000002f002f7308 */ /* 0x000f220000000800 */
[----:B-1----:R-:W-:Y:S01]  /*f080*/  FADD.FTZ R5, R43, R4 ;  /* 0x000000042b057221 */ /* 0x002fe20000010000 */
[----:B------:R-:W-:-:S06]  /*f090*/  FADD.FTZ R11, R42, R11 ;  /* 0x0000000b2a0b7221 */ /* 0x000fcc0000010000 */
[----:B------:R-:W-:Y:S08]  /*f0a0*/  MUFU.EX2 R50, R50 ;  /* 0x0000003200327308 */ /* 0x000ff00000000800 */
[----:B------:R-:W1:Y:S01]  /*f0b0*/  MUFU.EX2 R48, R48 ;  /* 0x0000003000307308 */ /* 0x000e620000000800 */
[----:B0-----:R-:W-:Y:S01]  /*f0c0*/  FADD.FTZ R4, R44, R5 ;  /* 0x000000052c047221 */ /* 0x001fe20000010000 */
[----:B------:R-:W-:-:S06]  /*f0d0*/  FADD.FTZ R10, R46, R11 ;  /* 0x0000000b2e0a7221 */ /* 0x000fcc0000010000 */
[----:B------:R-:W0:Y:S08]  /*f0e0*/  MUFU.EX2 R51, R51 ;  /* 0x0000003300337308 */ /* 0x000e300000000800 */
[----:B------:R-:W5:Y:S01]  /*f0f0*/  MUFU.EX2 R53, R53 ;  /* 0x0000003500357308 */ /* 0x000f620000000800 */
[----:B----4-:R-:W-:Y:S01]  /*f100*/  FADD.FTZ R5, R47, R4 ;  /* 0x000000042f057221 */ /* 0x010fe20000010000 */
[----:B------:R-:W-:-:S06]  /*f110*/  FADD.FTZ R11, R49, R10 ;  /* 0x0000000a310b7221 */ /* 0x000fcc0000010000 */
[----:B------:R-:W4:Y:S01]  /*f120*/  MUFU.EX2 R52, R52 ;  /* 0x0000003400347308 */ /* 0x000f220000000800 */
[----:B-1----:R-:W-:Y:S01]  /*f130*/  FADD.FTZ R4, R48, R5 ;  /* 0x0000000530047221 */ /* 0x002fe20000010000 */
[----:B------:R-:W-:-:S06]  /*f140*/  FADD.FTZ R10, R50, R11 ;  /* 0x0000000b320a7221 */ /* 0x000fcc0000010000 */
[----:B------:R-:W-:Y:S08]  /*f150*/  MUFU.EX2 R54, R54 ;  /* 0x0000003600367308 */ /* 0x000ff00000000800 */
[----:B------:R-:W1:Y:S01]  /*f160*/  MUFU.EX2 R55, R55 ;  /* 0x0000003700377308 */ /* 0x000e620000000800 */
[----:B0-----:R-:W-:Y:S01]  /*f170*/  FADD.FTZ R5, R51, R4 ;  /* 0x0000000433057221 */ /* 0x001fe20000010000 */
[----:B-----5:R-:W-:-:S06]  /*f180*/  FADD.FTZ R11, R53, R10 ;  /* 0x0000000a350b7221 */ /* 0x020fcc0000010000 */
[----:B------:R-:W0:Y:S08]  /*f190*/  MUFU.EX2 R56, R56 ;  /* 0x0000003800387308 */ /* 0x000e300000000800 */
[----:B------:R-:W5:Y:S01]  /*f1a0*/  MUFU.EX2 R57, R57 ;  /* 0x0000003900397308 */ /* 0x000f620000000800 */
[----:B----4-:R-:W-:Y:S01]  /*f1b0*/  FADD.FTZ R4, R52, R5 ;  /* 0x0000000534047221 */ /* 0x010fe20000010000 */
[----:B---3--:R-:W-:-:S02]  /*f1c0*/  F2FP.F16.F32.PACK_AB R24, R71, R37 ;  /* 0x000000254718723e */ /* 0x008fc400000000ff */
[----:B------:R-:W-:-:S04]  /*f1d0*/  F2FP.F16.F32.PACK_AB R31, R69, R66 ;  /* 0x00000042451f723e */ /* 0x000fc800000000ff */
[----:B------:R-:W3:Y:S01]  /*f1e0*/  MUFU.EX2 R58, R58 ;  /* 0x0000003a003a7308 */ /* 0x000ee20000000800 */
[----:B------:R-:W-:-:S07]  /*f1f0*/  F2FP.F16.F32.PACK_AB R37, R39, R14 ;  /* 0x0000000e2725723e */ /* 0x000fce00000000ff */
[----:B------:R-:W-:Y:S01]  /*f200*/  MUFU.EX2 R63, R63 ;  /* 0x0000003f003f7308 */ /* 0x000fe20000000800 */
[----:B-1----:R-:W-:-:S07]  /*f210*/  FADD.FTZ R5, R55, R4 ;  /* 0x0000000437057221 */ /* 0x002fce0000010000 */
[----:B------:R-:W1:Y:S01]  /*f220*/  MUFU.EX2 R64, R64 ;  /* 0x0000004000407308 */ /* 0x000e620000000800 */
[----:B------:R-:W-:-:S07]  /*f230*/  FADD.FTZ R14, R54, R11 ;  /* 0x0000000b360e7221 */ /* 0x000fce0000010000 */
[----:B------:R-:W-:Y:S08]  /*f240*/  MUFU.EX2 R67, R67 ;  /* 0x0000004300437308 */ /* 0x000ff00000000800 */
[----:B------:R-:W4:Y:S08]  /*f250*/  MUFU.EX2 R68, R68 ;  /* 0x0000004400447308 */ /* 0x000f300000000800 */
[----:B------:R-:W-:Y:S08]  /*f260*/  MUFU.EX2 R0, R0 ;  /* 0x0000000000007308 */ /* 0x000ff00000000800 */
[----:B------:R-:W4:Y:S08]  /*f270*/  MUFU.EX2 R20, R20 ;  /* 0x0000001400147308 */ /* 0x000f300000000800 */
[----:B------:R-:W-:Y:S08]  /*f280*/  MUFU.EX2 R41, R41 ;  /* 0x0000002900297308 */ /* 0x000ff00000000800 */
[----:B------:R-:W4:Y:S08]  /*f290*/  MUFU.EX2 R45, R45 ;  /* 0x0000002d002d7308 */ /* 0x000f300000000800 */
[----:B------:R-:W-:Y:S08]  /*f2a0*/  MUFU.EX2 R73, R73 ;  /* 0x0000004900497308 */ /* 0x000ff00000000800 */
[----:B------:R-:W4:Y:S08]  /*f2b0*/  MUFU.EX2 R60, R60 ;  /* 0x0000003c003c7308 */ /* 0x000f300000000800 */
[----:B------:R-:W-:Y:S08]  /*f2c0*/  MUFU.EX2 R59, R59 ;  /* 0x0000003b003b7308 */ /* 0x000ff00000000800 */
[----:B------:R-:W4:Y:S01]  /*f2d0*/  MUFU.EX2 R10, R75 ;  /* 0x0000004b000a7308 */ /* 0x000f220000000800 */
[----:B------:R-:W-:Y:S01]  /*f2e0*/  F2FP.F16.F32.PACK_AB R38, R15, R38 ;  /* 0x000000260f26723e */ /* 0x000fe200000000ff */
[----:B------:R3:W-:Y:S01]  /*f2f0*/  STSM.16.M88.4 [R87], R28 ;  /* 0x0000001c57007844 */ /* 0x0007e20000000200 */
[----:B------:R-:W-:Y:S01]  /*f300*/  F2FP.F16.F32.PACK_AB R39, R43, R40 ;  /* 0x000000282b27723e */ /* 0x000fe200000000ff */
[----:B0-----:R-:W-:Y:S01]  /*f310*/  FADD.FTZ R4, R56, R5 ;  /* 0x0000000538047221 */ /* 0x001fe20000010000 */
[----:B------:R-:W-:-:S02]  /*f320*/  F2FP.F16.F32.PACK_AB R26, R81, R76 ;  /* 0x0000004c511a723e */ /* 0x000fc400000000ff */
[----:B------:R-:W-:Y:S02]  /*f330*/  F2FP.F16.F32.PACK_AB R25, R47, R44 ;  /* 0x0000002c2f19723e */ /* 0x000fe400000000ff */
[----:B------:R-:W-:Y:S01]  /*f340*/  F2FP.F16.F32.PACK_AB R27, R51, R48 ;  /* 0x00000030331b723e */ /* 0x000fe200000000ff */
[----:B-----5:R-:W-:Y:S01]  /*f350*/  FADD.FTZ R5, R57, R14 ;  /* 0x0000000e39057221 */ /* 0x020fe20000010000 */
[----:B------:R0:W-:Y:S01]  /*f360*/  STSM.16.M88.4 [R142], R32 ;  /* 0x000000208e007844 */ /* 0x0001e20000000200 */
[----:B------:R-:W5:Y:S03]  /*f370*/  @P2 LDC R14, c[0x0][0x44c] ;  /* 0x00011300ff0e2b82 */ /* 0x000f660000000800 */
[----:B------:R-:W-:Y:S04]  /*f380*/  STSM.16.M88.4 [R141], R36 ;  /* 0x000000248d007844 */ /* 0x000fe80000000200 */
[----:B------:R0:W-:Y:S01]  /*f390*/  STSM.16.M88.4 [R140+0x27800], R24 ;  /* 0x027800188c007844 */ /* 0x0001e20000000200 */
[----:B---3--:R-:W-:Y:S01]  /*f3a0*/  F2FP.F16.F32.PACK_AB R28, R54, R53 ;  /* 0x00000035361c723e */ /* 0x008fe200000000ff */
[----:B------:R-:W3:Y:S01]  /*f3b0*/  @P2 LDC R15, c[0x0][0x450] ;  /* 0x00011400ff0f2b82 */ /* 0x000ee20000000800 */
[----:B------:R-:W-:-:S02]  /*f3c0*/  F2FP.F16.F32.PACK_AB R30, R58, R57 ;  /* 0x000000393a1e723e */ /* 0x000fc400000000ff */
[----:B-1----:R-:W-:Y:S02]  /*f3d0*/  F2FP.F16.F32.PACK_AB R29, R64, R63 ;  /* 0x0000003f401d723e */ /* 0x002fe400000000ff */
[----:B----4-:R-:W-:Y:S01]  /*f3e0*/  F2FP.F16.F32.PACK_AB R31, R68, R67 ;  /* 0x00000043441f723e */ /* 0x010fe200000000ff */
[----:B------:R-:W-:Y:S01]  /*f3f0*/  FADD.FTZ R4, R3, R4 ;  /* 0x0000000403047221 */ /* 0x000fe20000010000 */
[----:B0-----:R-:W-:Y:S02]  /*f400*/  F2FP.F16.F32.PACK_AB R32, R20, R0 ;  /* 0x000000001420723e */ /* 0x001fe400000000ff */
[----:B------:R-:W-:Y:S02]  /*f410*/  F2FP.F16.F32.PACK_AB R34, R45, R41 ;  /* 0x000000292d22723e */ /* 0x000fe400000000ff */
[----:B------:R-:W-:Y:S02]  /*f420*/  F2FP.F16.F32.PACK_AB R33, R60, R73 ;  /* 0x000000493c21723e */ /* 0x000fe400000000ff */
[----:B------:R-:W-:-:S02]  /*f430*/  F2FP.F16.F32.PACK_AB R24, R46, R42 ;  /* 0x0000002a2e18723e */ /* 0x000fc400000000ff */
[----:B------:R-:W-:Y:S02]  /*f440*/  F2FP.F16.F32.PACK_AB R26, R50, R49 ;  /* 0x00000031321a723e */ /* 0x000fe400000000ff */
[----:B------:R-:W-:Y:S02]  /*f450*/  F2FP.F16.F32.PACK_AB R25, R55, R52 ;  /* 0x000000343719723e */ /* 0x000fe400000000ff */
[----:B------:R-:W-:Y:S02]  /*f460*/  F2FP.F16.F32.PACK_AB R27, R3, R56 ;  /* 0x00000038031b723e */ /* 0x000fe400000000ff */
[----:B------:R-:W-:Y:S01]  /*f470*/  F2FP.F16.F32.PACK_AB R35, R10, R59 ;  /* 0x0000003b0a23723e */ /* 0x000fe200000000ff */
[----:B------:R-:W-:Y:S01]  /*f480*/  FADD.FTZ R11, R58, R5 ;  /* 0x000000053a0b7221 */ /* 0x000fe20000010000 */
[----:B------:R-:W-:-:S04]  /*f490*/  FADD.FTZ R5, R63, R4 ;  /* 0x000000043f057221 */ /* 0x000fc80000010000 */
[----:B------:R-:W-:-:S04]  /*f4a0*/  FADD.FTZ R4, R64, R5 ;  /* 0x0000000540047221 */ /* 0x000fc80000010000 */
[----:B------:R-:W-:Y:S01]  /*f4b0*/  FADD.FTZ R3, R67, R4 ;  /* 0x0000000443037221 */ /* 0x000fe20000010000 */
[----:B--2---:R0:W-:Y:S04]  /*f4c0*/  STSM.16.M88.4 [R62], R24 ;  /* 0x000000183e007844 */ /* 0x0041e80000000200 */
[----:B------:R0:W-:Y:S04]  /*f4d0*/  STSM.16.M88.4 [R142+0x6000], R28 ;  /* 0x0060001c8e007844 */ /* 0x0001e80000000200 */
[----:B------:R0:W-:Y:S01]  /*f4e0*/  STSM.16.M88.4 [R141+0x6000], R32 ;  /* 0x006000208d007844 */ /* 0x0001e20000000200 */
[----:B------:R1:W-:Y:S06]  /*f4f0*/  MEMBAR.ALL.CTA ;  /* 0x0000000000007992 */ /* 0x0003ec0000008000 */
[----:B-1----:R-:W1:Y:S01]  /*f500*/  FENCE.VIEW.ASYNC.S ;  /* 0x00000000000073c6 */ /* 0x002e620000000000 */
[----:B------:R-:W-:Y:S01]  /*f510*/  FADD.FTZ R68, R68, R3 ;  /* 0x0000000344447221 */ /* 0x000fe20000010000 */
[----:B------:R-:W-:Y:S01]  /*f520*/  PLOP3.LUT P3, PT, PT, PT, UP0, 0x40, 0x0 ;  /* 0x000000000000781c */ /* 0x000fe20003f6e808 */
[----:B-----5:R-:W-:-:S04]  /*f530*/  @P2 IMAD.HI.U32 R14, R89, R14, RZ ;  /* 0x0000000e590e2227 */ /* 0x020fc800078e00ff */
[----:B------:R-:W-:Y:S01]  /*f540*/  FADD.FTZ R11, R0, R11 ;  /* 0x0000000b000b7221 */ /* 0x000fe20000010000 */
[----:B------:R-:W-:Y:S01]  /*f550*/  FADD.FTZ R73, R73, R68 ;  /* 0x0000004449497221 */ /* 0x000fe20000010000 */
[----:B------:R-:W-:Y:S01]  /*f560*/  IMAD.MOV.U32 R0, RZ, RZ, R89 ;  /* 0x000000ffff007224 */ /* 0x000fe200078e0059 */
[----:B---3--:R-:W-:Y:S01]  /*f570*/  @P2 SHF.R.U32.HI R0, RZ, R15, R14 ;  /* 0x0000000fff002219 */ /* 0x008fe2000001160e */
[----:B------:R-:W-:Y:S01]  /*f580*/  FADD.FTZ R20, R20, R11 ;  /* 0x0000000b14147221 */ /* 0x000fe20000010000 */
[----:B------:R-:W-:-:S03]  /*f590*/  FADD.FTZ R60, R60, R73 ;  /* 0x000000493c3c7221 */ /* 0x000fc60000010000 */
[----:B------:R-:W-:Y:S01]  /*f5a0*/  FADD.FTZ R20, R41, R20 ;  /* 0x0000001429147221 */ /* 0x000fe20000010000 */
[----:B------:R-:W-:Y:S01]  /*f5b0*/  FADD.FTZ R3, R59, R60 ;  /* 0x0000003c3b037221 */ /* 0x000fe20000010000 */
[----:B------:R-:W-:Y:S02]  /*f5c0*/  IMAD.IADD R113, R113, 0x1, R0 ;  /* 0x0000000171717824 */ /* 0x000fe400078e0200 */
[----:B------:R-:W-:Y:S01]  /*f5d0*/  FADD.FTZ R4, R45, R20 ;  /* 0x000000142d047221 */ /* 0x000fe20000010000 */
[----:B------:R-:W-:Y:S01]  /*f5e0*/  FADD.FTZ R3, R10, R3 ;  /* 0x000000030a037221 */ /* 0x000fe20000010000 */
[----:B------:R-:W-:Y:S02]  /*f5f0*/  VIADD R0, R88, 0xfffffffe ;  /* 0xfffffffe58007836 */ /* 0x000fe40000000000 */
[----:B------:R-:W-:Y:S01]  /*f600*/  VIADD R5, R113, UR6 ;  /* 0x0000000671057c36 */ /* 0x000fe20008000000 */
[----:B-1----:R-:W-:Y:S01]  /*f610*/  NOP ;  /* 0x0000000000007918 */ /* 0x002fe20000000000 */
[----:B0-----:R-:W-:Y:S05]  /*f620*/  @P3 BRA `(.L_x_10868) ;  /* 0x0000000000543947 */ /* 0x001fea0003800000 */
[C---:B------:R-:W-:Y:S01]  /*f630*/  ISETP.GT.AND P3, PT, R113.reuse, RZ, PT ;  /* 0x000000ff7100720c */ /* 0x040fe20003f64270 */
[----:B------:R-:W-:Y:S01]  /*f640*/  BSSY B0, `(.L_x_10869) ;  /* 0x0000010000007945 */ /* 0x000fe20003800000 */
[----:B------:R-:W-:-:S11]  /*f650*/  VIADD R10, R113, 0xffffffff ;  /* 0xffffffff710a7836 */ /* 0x000fd60000000000 */
[----:B------:R-:W-:Y:S05]  /*f660*/  @P3 BRA `(.L_x_10870) ;  /* 0x0000000000203947 */ /* 0x000fea0003800000 */
[----:B------:R-:W-:Y:S01]  /*f670*/  UISETP.NE.AND UP1, UPT, UR7, 0x1, UPT ;  /* 0x000000010700788c */ /* 0x000fe2000bf25270 */
[----:B------:R-:W-:-:S05]  /*f680*/  IMAD.MOV R10, RZ, RZ, -R113 ;  /* 0x000000ffff0a7224 */ /* 0x000fca00078e0a71 */
[----:B------:R-:W-:-:S05]  /*f690*/  PLOP3.LUT P3, PT, PT, PT, UP1, 0x80, 0x0 ;  /* 0x000000000000781c */ /* 0x000fca0003f6f018 */
[----:B------:R-:W-:-:S08]  /*f6a0*/  @UP1 ULDC.64 UR4, c[0x0][0x9e8] ;  /* 0x00027a0000041ab9 */ /* 0x000fd00000000a00 */
[----:B------:R-:W-:-:S05]  /*f6b0*/  @P3 IMAD.HI.U32 R11, R10, UR4, RZ ;  /* 0x000000040a0b3c27 */ /* 0x000fca000f8e00ff */
[----:B------:R-:W-:-:S04]  /*f6c0*/  @P3 SHF.R.U32.HI R10, RZ, UR5, R11 ;  /* 0x00000005ff0a3c19 */ /* 0x000fc8000801160b */
[----:B------:R-:W-:Y:S01]  /*f6d0*/  LOP3.LUT R10, RZ, R10, RZ, 0x33, !PT ;  /* 0x0000000aff0a7212 */ /* 0x000fe200078e33ff */
[----:B------:R-:W-:Y:S06]  /*f6e0*/  BRA `(.L_x_10871) ;  /* 0x0000000000147947 */ /* 0x000fec0003800000 */
.L_x_10870:
[----:B------:R-:W-:-:S06]  /*f6f0*/  UISETP.NE.AND UP1, UPT, UR7, 0x1, UPT ;  /* 0x000000010700788c */ /* 0x000fcc000bf25270 */
[----:B------:R-:W-:-:S05]  /*f700*/  PLOP3.LUT P3, PT, PT, PT, UP1, 0x80, 0x0 ;  /* 0x000000000000781c */ /* 0x000fca0003f6f018 */
[----:B------:R-:W-:-:S08]  /*f710*/  @UP1 ULDC.64 UR4, c[0x0][0x9e8] ;  /* 0x00027a0000041ab9 */ /* 0x000fd00000000a00 */
[----:B------:R-:W-:-:S05]  /*f720*/  @P3 IMAD.HI.U32 R11, R10, UR4, RZ ;  /* 0x000000040a0b3c27 */ /* 0x000fca000f8e00ff */
[----:B------:R-:W-:-:S07]  /*f730*/  @P3 SHF.R.U32.HI R10, RZ, UR5, R11 ;  /* 0x00000005ff0a3c19 */ /* 0x000fce000801160b */
.L_x_10871:
[----:B------:R-:W-:Y:S05]  /*f740*/  BSYNC B0 ;  /* 0x0000000000007941 */ /* 0x000fea0003800000 */
.L_x_10869:
[----:B------:R-:W-:-:S04]  /*f750*/  IMAD.U32 R11, RZ, RZ, UR7 ;  /* 0x00000007ff0b7e24 */ /* 0x000fc8000f8e00ff */
[----:B------:R-:W-:-:S05]  /*f760*/  IMAD R10, R10, R11, UR7 ;  /* 0x000000070a0a7e24 */ /* 0x000fca000f8e020b */
[----:B------:R-:W-:-:S07]  /*f770*/  VIMNMX R5, R5, R10, PT ;  /* 0x0000000a05057248 */ /* 0x000fce0003fe0100 */
.L_x_10868:
[----:B------:R-:W2:Y:S01]  /*f780*/  LDL R11, [R1+0x44] ;  /* 0x00004400010b7983 */ /* 0x000ea20000100800 */
        /* <DEDUP_REMOVED lines=12> */
[----:B------:R-:W-:Y:S01]  /*f850*/  ULDC UR43, c[0x0][0x9e0] ;  /* 0x00027800002b7ab9 */ /* 0x000fe20000000800 */
        /* <DEDUP_REMOVED lines=24> */
[----:B--2---:R-:W-:-:S04]  /*f9e0*/  VIMNMX R11, R11, R10, !PT ;  /* 0x0000000a0b0b7248 */ /* 0x004fc80007fe0100 */
[----:B------:R-:W-:Y:S01]  /*f9f0*/  ISETP.GE.AND P3, PT, R0, R11, PT ;  /* 0x0000000b0000720c */ /* 0x000fe20003f66270 */
[----:B------:R0:W-:-:S12]  /*fa00*/  STL [R1+0xc], R11 ;  /* 0x00000c0b01007387 */ /* 0x0001d80000100800 */
[----:B0-----:R-:W-:Y:S05]  /*fa10*/  @!P3 BRA `(.L_x_10872) ;  /* 0x0000003800e8b947 */ /* 0x001fea0003800000 */
[----:B------:R-:W-:-:S07]  /*fa20*/  IMAD.MOV.U32 R135, RZ, RZ, RZ ;  /* 0x000000ffff877224 */ /* 0x000fce00078e00ff */
.L_x_10890:
[----:B------:R-:W2:Y:S01]  /*fa30*/  LDL R5, [R1] ;  /* 0x0000000001057983 */ /* 0x000ea20000100800 */
[----:B------:R-:W-:Y:S01]  /*fa40*/  VIADD R20, R16, 0x1 ;  /* 0x0000000110147836 */ /* 0x000fe20000000000 */
[----:B------:R-:W-:Y:S05]  /*fa50*/  YIELD ;  /* 0x0000000000007946 */ /* 0x000fea0003800000 */
[----:B------:R-:W-:-:S04]  /*fa60*/  ISETP.NE.AND P4, PT, R20, 0x2, PT ;  /* 0x000000021400780c */ /* 0x000fc80003f85270 */
[----:B------:R-:W-:Y:S02]  /*fa70*/  SEL R10, RZ, 0x1, P4 ;  /* 0x00000001ff0a7807 */ /* 0x000fe40002000000 */
[----:B------:R-:W-:Y:S02]  /*fa80*/  SEL R20, R20, RZ, P4 ;  /* 0x000000ff14147207 */ /* 0x000fe40002000000 */
[----:B--2---:R-:W-:Y:S02]  /*fa90*/  ISETP.NE.AND P3, PT, R5, RZ, PT ;  /* 0x000000ff0500720c */ /* 0x004fe40003f65270 */
[----:B------:R-:W-:-:S11]  /*faa0*/  LOP3.LUT R5, R19, R10, RZ, 0x3c, !PT ;  /* 0x0000000a13057212 */ /* 0x000fd600078e3cff */
[----:B------:R-:W-:Y:S05]  /*fab0*/  @P3 BRA `(.L_x_10873) ;  /* 0x0000000000303947 */ /* 0x000fea0003800000 */
[----:B------:R-:W-:Y:S05]  /*fac0*/  @!P0 BRA `(.L_x_10874) ;  /* 0x0000000000048947 */ /* 0x000fea0003800000 */
[----:B------:R-:W-:Y:S01]  /*fad0*/  BPT.TRAP 0x1 ;  /* 0x000000040000795c */ /* 0x000fe20000300000 */
.L_x_10874:
[----:B------:R-:W-:Y:S01]  /*fae0*/  IMAD R11, R20, 0x8, R2 ;  /* 0x00000008140b7824 */ /* 0x000fe200078e0202 */
[----:B------:R-:W-:-:S04]  /*faf0*/  SHF.L.U32 R10, R5, 0x1f, RZ ;  /* 0x0000001f050a7819 */ /* 0x000fc800000006ff */
[----:B------:R0:W1:Y:S01]  /*fb00*/  SYNCS.PHASECHK.TRANS64.TRYWAIT P4, [R11+URZ+0x2d830], R10 ;  /* 0x02d8300a0b0075a7 */ /* 0x000062000808017f */
[----:B------:R-:W-:Y:S05]  /*fb10*/  @!P0 BRA `(.L_x_10875) ;  /* 0x0000000000048947 */ /* 0x000fea0003800000 */
[----:B------:R-:W-:Y:S01]  /*fb20*/  BPT.TRAP 0x1 ;  /* 0x000000040000795c */ /* 0x000fe20000300000 */
.L_x_10875:
[----:B------:R-:W-:Y:S04]  /*fb30*/  BSSY B0, `(.L_x_10873) ;  /* 0x0000004000007945 */ /* 0x000fe80003800000 */
[----:B-1----:R-:W-:Y:S05]  /*fb40*/  @P4 BRA `(.L_x_10876) ;  /* 0x0000000000084947 */ /* 0x002fea0003800000 */
[----:B------:R-:W1:Y:S02]  /*fb50*/  SYNCS.PHASECHK.TRANS64.TRYWAIT P4, [R11+URZ+0x2d830], R10 ;  /* 0x02d8300a0b0075a7 */ /* 0x000e64000808017f */
[----:B-1----:R-:W-:Y:S05]  /*fb60*/  @!P4 BRA `(.L_x_10877) ;  /* 0x0000017000e0c947 */ /* 0x002fea0003800000 */
.L_x_10876:
[----:B------:R-:W-:Y:S05]  /*fb70*/  BSYNC B0 ;  /* 0x0000000000007941 */ /* 0x000fea0003800000 */
.L_x_10873:
[----:B01----:R-:W2:Y:S01]  /*fb80*/  LDL R10, [R1+0x4] ;  /* 0x00000400010a7983 */ /* 0x003ea20000100800 */
[----:B------:R-:W0:Y:S01]  /*fb90*/  S2R R14, SR_TID.X ;  /* 0x00000000000e7919 */ /* 0x000e220000002100 */
[----:B------:R-:W-:Y:S05]  /*fba0*/  WARPSYNC.ALL ;  /* 0x0000000000007948 */ /* 0x000fea0003800000 */
[----:B------:R-:W-:Y:S01]  /*fbb0*/  IMAD.MOV.U32 R11, RZ, RZ, -0x7fffffe0 ;  /* 0x80000020ff0b7424 */ /* 0x000fe200078e00ff */
[----:B0-----:R-:W-:-:S05]  /*fbc0*/  SHF.R.U32.HI R14, RZ, 0x7, R14 ;  /* 0x00000007ff0e7819 */ /* 0x001fca000001160e */
[----:B------:R-:W-:Y:S01]  /*fbd0*/  VIADD R21, R14, 0x8 ;  /* 0x000000080e157836 */ /* 0x000fe20000000000 */
[----:B------:R-:W-:Y:S01]  /*fbe0*/  R2UR UR11, R11 ;  /* 0x000000000b0b72ca */ /* 0x000fe200000e0000 */
[----:B------:R-:W-:Y:S01]  /*fbf0*/  IMAD.MOV.U32 R25, RZ, RZ, -0x7fffffe0 ;  /* 0x80000020ff197424 */ /* 0x000fe200078e00ff */
[----:B------:R-:W-:Y:S01]  /*fc00*/  R2UR UR8, R6 ;  /* 0x00000000060872ca */ /* 0x000fe200000e0000 */
[----:B------:R-:W-:Y:S01]  /*fc10*/  IMAD.MOV.U32 R27, RZ, RZ, -0x7fffffe0 ;  /* 0x80000020ff1b7424 */ /* 0x000fe200078e00ff */
[----:B------:R-:W-:Y:S02]  /*fc20*/  R2UR UR9, R7 ;  /* 0x00000000070972ca */ /* 0x000fe400000e0000 */
[C---:B------:R-:W-:Y:S02]  /*fc30*/  R2UR UR15, R25.reuse ;  /* 0x00000000190f72ca */ /* 0x040fe400000e0000 */
[----:B------:R-:W-:Y:S02]  /*fc40*/  R2UR UR23, R25 ;  /* 0x00000000191772ca */ /* 0x000fe400000e0000 */
[----:B------:R-:W-:-:S02]  /*fc50*/  R2UR UR27, R27 ;  /* 0x000000001b1b72ca */ /* 0x000fc400000e0000 */
[----:B------:R-:W-:Y:S02]  /*fc60*/  R2UR UR12, R152 ;  /* 0x00000000980c72ca */ /* 0x000fe400000e0000 */
[----:B------:R-:W-:Y:S01]  /*fc70*/  R2UR UR13, R153 ;  /* 0x00000000990d72ca */ /* 0x000fe200000e0000 */
[----:B------:R0:W-:Y:S01]  /*fc80*/  BAR.SYNC.DEFER_BLOCKING R21, 0x100 ;  /* 0x000400150000751d */ /* 0x0001e20000010000 */
[----:B------:R-:W-:Y:S01]  /*fc90*/  IMAD.MOV.U32 R15, RZ, RZ, -0x7fffffe0 ;  /* 0x80000020ff0f7424 */ /* 0x000fe200078e00ff */
[----:B------:R-:W-:Y:S02]  /*fca0*/  R2UR UR16, R150 ;  /* 0x00000000961072ca */ /* 0x000fe400000e0000 */
[----:B------:R-:W-:Y:S01]  /*fcb0*/  R2UR UR17, R151 ;  /* 0x00000000971172ca */ /* 0x000fe200000e0000 */
[----:B--2---:R-:W-:-:S04]  /*fcc0*/  IMAD R10, R20, 0x600, R10 ;  /* 0x00000600140a7824 */ /* 0x004fc800078e020a */
[C---:B------:R-:W-:Y:S01]  /*fcd0*/  VIADD R24, R10.reuse, 0x2 ;  /* 0x000000020a187836 */ /* 0x040fe20000000000 */
[C---:B------:R-:W-:Y:S01]  /*fce0*/  R2UR UR10, R10.reuse ;  /* 0x000000000a0a72ca */ /* 0x040fe200000e0000 */
[----:B------:R-:W-:-:S03]  /*fcf0*/  VIADD R26, R10, 0x400 ;  /* 0x000004000a1a7836 */ /* 0x000fc60000000000 */
[----:B------:R-:W-:Y:S01]  /*fd00*/  R2UR UR14, R24 ;  /* 0x00000000180e72ca */ /* 0x000fe200000e0000 */
[----:B------:R-:W-:Y:S01]  /*fd10*/  VIADD R24, R10, 0x202 ;  /* 0x000002020a187836 */ /* 0x000fe20000000000 */
[----:B------:R-:W-:-:S04]  /*fd20*/  R2UR UR26, R26 ;  /* 0x000000001a1a72ca */ /* 0x000fc800000e0000 */
[----:B------:R-:W-:Y:S02]  /*fd30*/  R2UR UR22, R24 ;  /* 0x00000000181672ca */ /* 0x000fe400000e0000 */
[----:B------:R-:W-:-:S06]  /*fd40*/  WARPGROUP.ARRIVE ;  /* 0x00000000000079c5 */ /* 0x000fcc0000000000 */
[----:B------:R-:W-:Y:S01]  /*fd50*/  HGMMA.64x128x16.F32 R24, gdesc[UR8], RZ, !UPT, gsb0 ;  /* 0x01e00000081879f0 */ /* 0x000fe2000c0008ff */
[----:B------:R-:W-:Y:S01]  /*fd60*/  VIADD R14, R10, 0x200 ;  /* 0x000002000a0e7836 */ /* 0x000fe20000000000 */
[----:B------:R-:W-:-:S04]  /*fd70*/  R2UR UR19, R15 ;  /* 0x000000000f1372ca */ /* 0x000fc800000e0000 */
[----:B------:R-:W-:Y:S01]  /*fd80*/  R2UR UR18, R14 ;  /* 0x000000000e1272ca */ /* 0x000fe200000e0000 */
[----:B------:R-:W-:Y:S02]  /*fd90*/  WARPGROUP.DEPBAR.LE gsb0, 0x0 ;  /* 0x00008000000079c5 */ /* 0x000fe40000010000 */
[----:B------:R-:W-:-:S06]  /*fda0*/  WARPGROUP.ARRIVE ;  /* 0x00000000000079c5 */ /* 0x000fcc0000000000 */
[----:B------:R-:W-:Y:S01]  /*fdb0*/  HGMMA.64x128x16.F32 R24, gdesc[UR12], R24, gsb0 ;  /* 0x01e000000c1879f0 */ /* 0x000fe20008000818 */
[----:B------:R-:W-:Y:S02]  /*fdc0*/  R2UR UR20, R148 ;  /* 0x00000000941472ca */ /* 0x000fe400000e0000 */
        /* <DEDUP_REMOVED lines=9> */
[----:B------:R-:W-:Y:S01]  /*fe60*/  VIADD R10, R10, 0x402 ;  /* 0x000004020a0a7836 */ /* 0x000fe20000000000 */
[----:B------:R-:W-:Y:S02]  /*fe70*/  R2UR UR31, R11 ;  /* 0x000000000b1f72ca */ /* 0x000fe400000e0000 */
[----:B------:R-:W-:Y:S02]  /*fe80*/  R2UR UR28, R8 ;  /* 0x00000000081c72ca */ /* 0x000fe400000e0000 */
[----:B------:R-:W-:Y:S02]  /*fe90*/  R2UR UR30, R10 ;  /* 0x000000000a1e72ca */ /* 0x000fe400000e0000 */
[----:B------:R-:W-:Y:S01]  /*fea0*/  R2UR UR29, R9 ;  /* 0x00000000091d72ca */ /* 0x000fe200000e0000 */
[----:B------:R-:W-:Y:S02]  /*feb0*/  WARPGROUP.DEPBAR.LE gsb0, 0x0 ;  /* 0x00008000000079c5 */ /* 0x000fe40000010000 */
[----:B------:R-:W-:-:S06]  /*fec0*/  WARPGROUP.ARRIVE ;  /* 0x00000000000079c5 */ /* 0x000fcc0000000000 */
        /* <DEDUP_REMOVED lines=8> */
.L_x_10879:
[----:B------:R-:W-:Y:S01]  /*ff50*/  SHF.L.U32 R10, R19, 0x1f, RZ ;  /* 0x0000001f130a7819 */ /* 0x000fe200000006ff */
[----:B------:R-:W-:-:S04]  /*ff60*/  IMAD R11, R16, 0x8, R2 ;  /* 0x00000008100b7824 */ /* 0x000fc800078e0202 */
[----:B------:R0:W1:Y:S01]  /*ff70*/  SYNCS.PHASECHK.TRANS64.TRYWAIT P3, [R11+URZ+0x2d850], R10 ;  /* 0x02d8500a0b0075a7 */ /* 0x000062000806017f */
[----:B------:R-:W-:Y:S05]  /*ff80*/  @!P0 BRA `(.L_x_10880) ;  /* 0x0000000000048947 */ /* 0x000fea0003800000 */
[----:B------:R-:W-:Y:S01]  /*ff90*/  BPT.TRAP 0x1 ;  /* 0x000000040000795c */ /* 0x000fe20000300000 */
.L_x_10880:
[----:B-1----:R-:W-:Y:S05]  /*ffa0*/  @P3 BRA `(.L_x_10878) ;  /* 0x0000000000083947 */ /* 0x002fea0003800000 */
[----:B------:R-:W1:Y:S02]  /*ffb0*/  SYNCS.PHASECHK.TRANS64.TRYWAIT P3, [R11+URZ+0x2d850], R10 ;  /* 0x02d8500a0b0075a7 */ /* 0x000e64000806017f */
[----:B-1----:R-:W-:Y:S05]  /*ffc0*/  @!P3 BRA `(.L_x_10881) ;  /* 0x0000016c00dcb947 */ /* 0x002fea0003800000 */
.L_x_10878:
[----:B------:R-:W2:Y:S01]  /*ffd0*/  LDL R19, [R1+0x18] ;  /* 0x0000180001137983 */ /* 0x000ea20000100800 */
[----:B01----:R-:W0:Y:S03]  /*ffe0*/  @P2 LDC R11, c[0x0][0x44c] ;  /* 0x00011300ff0b2b82 */ /* 0x003e260000000800 */
[----:B------:R-:W2:Y:S04]  /*fff0*/  LDL R14, [R1+0x40] ;  /* 0x00004000010e7983 */ /* 0x000ea80000100800 */
[----:B------:R-:W3:Y:S01]  /*10000*/  LDL R21, [R1+0x1c] ;  /* 0x00001c0001157983 */ /* 0x000ee20000100800 */
[----:B------:R-:W1:Y:S01]  /*10010*/  @P2 LDC R10, c[0x0][0x450] ;  /* 0x00011400ff0a2b82 */ /* 0x000e620000000800 */
[----:B------:R-:W-:Y:S05]  /*10020*/  WARPSYNC.ALL ;  /* 0x0000000000007948 */ /* 0x000fea0003800000 */
[----:B------:R-:W-:Y:S01]  /*10030*/  WARPGROUP.ARRIVE ;  /* 0x00000000000079c5 */ /* 0x000fe20000000000 */
[----:B------:R-:W-:Y:S01]  /*10040*/  UMOV UR9, 0x40000040 ;  /* 0x4000004000097882 */ /* 0x000fe20000000000 */
[----:B------:R-:W-:Y:S01]  /*10050*/  IMAD.MOV.U32 R15, RZ, RZ, -0x7fffffe0 ;  /* 0x80000020ff0f7424 */ /* 0x000fe200078e00ff */
[----:B------:R-:W-:Y:S01]  /*10060*/  UMOV UR13, 0x40000040 ;  /* 0x40000040000d7882 */ /* 0x000fe20000000000 */
[----:B------:R-:W-:Y:S01]  /*10070*/  UMOV UR17, 0x40000040 ;  /* 0x4000004000117882 */ /* 0x000fe20000000000 */
[----:B------:R-:W-:Y:S01]  /*10080*/  UMOV UR21, 0x40000040 ;  /* 0x4000004000157882 */ /* 0x000fe20000000000 */
[----:B------:R-:W-:Y:S01]  /*10090*/  UMOV UR25, 0x40000040 ;  /* 0x4000004000197882 */ /* 0x000fe20000000000 */
[C---:B------:R-:W-:Y:S01]  /*100a0*/  R2UR UR15, R15.reuse ;  /* 0x000000000f0f72ca */ /* 0x040fe200000e0000 */
[----:B------:R-:W-:Y:S01]  /*100b0*/  UMOV UR29, 0x40000040 ;  /* 0x40000040001d7882 */ /* 0x000fe20000000000 */
[C---:B------:R-:W-:Y:S01]  /*100c0*/  R2UR UR19, R15.reuse ;  /* 0x000000000f1372ca */ /* 0x040fe200000e0000 */
[----:B------:R-:W-:Y:S01]  /*100d0*/  UMOV UR33, 0x40000040 ;  /* 0x4000004000217882 */ /* 0x000fe20000000000 */
[C---:B------:R-:W-:Y:S01]  /*100e0*/  R2UR UR23, R15.reuse ;  /* 0x000000000f1772ca */ /* 0x040fe200000e0000 */
[----:B------:R-:W4:Y:S01]  /*100f0*/  S2R R144, SR_TID.X ;  /* 0x0000000000907919 */ /* 0x000f220000002100 */
[C---:B------:R-:W-:Y:S01]  /*10100*/  R2UR UR27, R15.reuse ;  /* 0x000000000f1b72ca */ /* 0x040fe200000e0000 */
[----:B------:R-:W-:Y:S01]  /*10110*/  FMUL.FTZ R84, R84, UR51 ;  /* 0x0000003354547c20 */ /* 0x000fe20008410000 */
        /* <DEDUP_REMOVED lines=21> */
[----:B------:R-:W0:Y:S01]  /*10270*/  MUFU.TANH R27, R27 ;  /* 0x0000001b001b7308 */ /* 0x000e220000002400 */
[----:B----4-:R-:W-:-:S02]  /*10280*/  SHF.R.U32.HI R143, RZ, 0x7, R144 ;  /* 0x00000007ff8f7819 */ /* 0x010fc40000011690 */
[----:B------:R-:W-:-:S05]  /*10290*/  ISETP.GE.U32.AND P3, PT, R144, 0x180, PT ;  /* 0x000001809000780c */ /* 0x000fca0003f66070 */
        /* <DEDUP_REMOVED lines=17> */
[----:B--2---:R-:W-:-:S04]  /*103b0*/  IMAD.IADD R19, R14, 0x1, R19 ;  /* 0x000000010e137824 */ /* 0x004fc800078e0213 */
[----:B0-----:R-:W-:-:S05]  /*103c0*/  @P2 IMAD.HI.U32 R11, R19, R11, RZ ;  /* 0x0000000b130b2227 */ /* 0x001fca00078e00ff */
[----:B-1----:R-:W-:Y:S01]  /*103d0*/  @P2 SHF.R.U32.HI R19, RZ, R10, R11 ;  /* 0x0000000aff132219 */ /* 0x002fe2000001160b */
[----:B------:R-:W-:Y:S02]  /*103e0*/  IMAD.MOV.U32 R11, RZ, RZ, -0x7fffffe0 ;  /* 0x80000020ff0b7424 */ /* 0x000fe400078e00ff */
[----:B------:R-:W-:Y:S02]  /*103f0*/  VIADD R10, R2, 0x400 ;  /* 0x00000400020a7836 */ /* 0x000fe40000000000 */
[----:B------:R-:W0:Y:S01]  /*10400*/  SHFL.IDX PT, R145, R19, RZ, 0x1c1f ;  /* 0x001c1fff13917589 */ /* 0x000e2200000e0000 */
[----:B------:R-:W-:Y:S01]  /*10410*/  R2UR UR11, R11 ;  /* 0x000000000b0b72ca */ /* 0x000fe200000e0000 */
[----:B---3--:R-:W-:Y:S01]  /*10420*/  IMAD R11, R21, 0x2000, R2 ;  /* 0x00002000150b7824 */ /* 0x008fe200078e0202 */
[----:B------:R-:W-:Y:S01]  /*10430*/  SHF.R.U32.HI R10, RZ, 0x4, R10 ;  /* 0x00000004ff0a7819 */ /* 0x000fe2000001160a */
[----:B------:R-:W-:Y:S01]  /*10440*/  FMUL.FTZ R21, R28, UR51 ;  /* 0x000000331c157c20 */ /* 0x000fe20008410000 */
[----:B------:R-:W-:Y:S01]  /*10450*/  FMUL.FTZ R28, R33, UR51 ;  /* 0x00000033211c7c20 */ /* 0x000fe20008410000 */
[----:B------:R-:W-:Y:S01]  /*10460*/  FMUL.FTZ R33, R38, UR51 ;  /* 0x0000003326217c20 */ /* 0x000fe20008410000 */
[----:B------:R-:W-:Y:S01]  /*10470*/  R2UR UR8, R11 ;  /* 0x000000000b0872ca */ /* 0x000fe200000e0000 */
[----:B------:R-:W-:Y:S01]  /*10480*/  IMAD.MOV.U32 R11, RZ, RZ, -0x7fffffe0 ;  /* 0x80000020ff0b7424 */ /* 0x000fe200078e00ff */
        /* <DEDUP_REMOVED lines=11> */
[----:B------:R-:W-:Y:S01]  /*10540*/  UIADD3 UR8, UR8, 0x21800, URZ ;  /* 0x0002180008087890 */ /* 0x000fe2000fffe03f */
[----:B------:R-:W-:Y:S01]  /*10550*/  FMUL.FTZ R68, R71, UR51 ;  /* 0x0000003347447c20 */ /* 0x000fe20008410000 */
[C---:B------:R-:W-:Y:S01]  /*10560*/  VIADD R14, R10.reuse, 0x40 ;  /* 0x000000400a0e7836 */ /* 0x040fe20000000000 */
[----:B------:R-:W-:Y:S01]  /*10570*/  R2UR UR10, R10 ;  /* 0x000000000a0a72ca */ /* 0x000fe200000e0000 */
[----:B------:R-:W-:Y:S01]  /*10580*/  USHF.R.U32.HI UR8, URZ, 0x4, UR8 ;  /* 0x000000043f087899 */ /* 0x000fe20008011608 */
[----:B------:R-:W-:Y:S01]  /*10590*/  FMUL.FTZ R71, R74, UR51 ;  /* 0x000000334a477c20 */ /* 0x000fe20008410000 */
[----:B------:R-:W-:Y:S01]  /*105a0*/  FMUL.FTZ R74, R77, UR51 ;  /* 0x000000334d4a7c20 */ /* 0x000fe20008410000 */
[----:B------:R-:W-:Y:S01]  /*105b0*/  R2UR UR14, R14 ;  /* 0x000000000e0e72ca */ /* 0x000fe200000e0000 */
[----:B------:R-:W-:Y:S01]  /*105c0*/  ULOP3.LUT UR8, UR8, 0x3fff, URZ, 0xc0, !UPT ;  /* 0x00003fff08087892 */ /* 0x000fe2000f8ec03f */
[----:B------:R-:W-:-:S02]  /*105d0*/  VIADD R14, R10, 0x80 ;  /* 0x000000800a0e7836 */ /* 0x000fc40000000000 */
[----:B------:R-:W-:Y:S01]  /*105e0*/  FMUL.FTZ R77, R80, UR51 ;  /* 0x00000033504d7c20 */ /* 0x000fe20008410000 */
[----:B------:R-:W-:Y:S01]  /*105f0*/  FMUL.FTZ R80, R83, UR51 ;  /* 0x0000003353507c20 */ /* 0x000fe20008410000 */
[----:B------:R-:W-:Y:S01]  /*10600*/  ULOP3.LUT UR8, UR8, 0x10000, URZ, 0xfc, !UPT ;  /* 0x0001000008087892 */ /* 0x000fe2000f8efc3f */
[----:B------:R-:W-:Y:S01]  /*10610*/  FMUL.FTZ R83, R87, UR51 ;  /* 0x0000003357537c20 */ /* 0x000fe20008410000 */
[----:B------:R-:W-:Y:S01]  /*10620*/  R2UR UR18, R14 ;  /* 0x000000000e1272ca */ /* 0x000fe200000e0000 */
[----:B------:R-:W-:Y:S01]  /*10630*/  VIADD R14, R10, 0xc0 ;  /* 0x000000c00a0e7836 */ /* 0x000fe20000000000 */
[----:B------:R-:W-:Y:S01]  /*10640*/  UIADD3 UR12, UR8, 0x2, URZ ;  /* 0x00000002080c7890 */ /* 0x000fe2000fffe03f */
[----:B------:R-:W1:Y:S01]  /*10650*/  MUFU.TANH R21, R21 ;  /* 0x0000001500157308 */ /* 0x000e620000002400 */
[----:B------:R-:W-:Y:S02]  /*10660*/  UIADD3 UR16, UR8, 0x4, URZ ;  /* 0x0000000408107890 */ /* 0x000fe4000fffe03f */
[----:B------:R-:W-:Y:S01]  /*10670*/  R2UR UR22, R14 ;  /* 0x000000000e1672ca */ /* 0x000fe200000e0000 */
[----:B------:R-:W-:Y:S01]  /*10680*/  HGMMA.64x96x16.F32 R88, gdesc[UR8].tnspB, R88, gsb0 ;  /* 0x41600000085879f0 */ /* 0x000fe20008000858 */
[----:B------:R-:W-:Y:S01]  /*10690*/  UIADD3 UR20, UR8, 0x6, URZ ;  /* 0x0000000608147890 */ /* 0x000fe2000fffe03f */
[----:B------:R-:W-:Y:S01]  /*106a0*/  VIADD R14, R10, 0x100 ;  /* 0x000001000a0e7836 */ /* 0x000fe20000000000 */
[----:B------:R-:W-:Y:S01]  /*106b0*/  UIADD3 UR24, UR8, 0x600, URZ ;  /* 0x0000060008187890 */ /* 0x000fe2000fffe03f */
[----:B------:R-:W-:Y:S01]  /*106c0*/  R2UR UR11, R11 ;  /* 0x000000000b0b72ca */ /* 0x000fe200000e0000 */
[----:B------:R-:W-:Y:S01]  /*106d0*/  UIADD3 UR28, UR8, 0x602, URZ ;  /* 0x00000602081c7890 */ /* 0x000fe2000fffe03f */
[----:B------:R-:W-:Y:S01]  /*106e0*/  FMUL.FTZ R11, R25, UR51 ;  /* 0x00000033190b7c20 */ /* 0x000fe20008410000 */
[----:B------:R-:W-:Y:S01]  /*106f0*/  R2UR UR26, R14 ;  /* 0x000000000e1a72ca */ /* 0x000fe200000e0000 */
[----:B------:R-:W-:Y:S01]  /*10700*/  VIADD R14, R10, 0x140 ;  /* 0x000001400a0e7836 */ /* 0x000fe20000000000 */
[----:B------:R-:W-:Y:S01]  /*10710*/  UIADD3 UR32, UR8, 0x604, URZ ;  /* 0x0000060408207890 */ /* 0x000fe2000fffe03f */
[----:B------:R-:W-:Y:S01]  /*10720*/  FMUL.FTZ R25, R30, UR51 ;  /* 0x000000331e197c20 */ /* 0x000fe20008410000 */
[----:B------:R-:W-:Y:S01]  /*10730*/  UIADD3 UR8, UR8, 0x606, URZ ;  /* 0x0000060608087890 */ /* 0x000fe2000fffe03f */
[----:B------:R-:W-:Y:S01]  /*10740*/  FMUL.FTZ R30, R35, UR51 ;  /* 0x00000033231e7c20 */ /* 0x000fe20008410000 */
[----:B------:R-:W-:Y:S01]  /*10750*/  R2UR UR30, R14 ;  /* 0x000000000e1e72ca */ /* 0x000fe200000e0000 */
[C---:B------:R-:W-:Y:S01]  /*10760*/  VIADD R14, R10.reuse, 0x180 ;  /* 0x000001800a0e7836 */ /* 0x040fe20000000000 */
[----:B------:R-:W-:Y:S01]  /*10770*/  UMOV UR9, 0x40000040 ;  /* 0x4000004000097882 */ /* 0x000fe20000000000 */
[----:B------:R-:W-:-:S02]  /*10780*/  VIADD R10, R10, 0x1c0 ;  /* 0x000001c00a0a7836 */ /* 0x000fc40000000000 */
[----:B------:R-:W-:Y:S01]  /*10790*/  FMUL.FTZ R35, R40, UR51 ;  /* 0x0000003328237c20 */ /* 0x000fe20008410000 */
        /* <DEDUP_REMOVED lines=13> */
[----:B------:R-:W-:-:S02]  /*10870*/  VIADD R50, R143, 0x9 ;  /* 0x000000098f327836 */ /* 0x000fc40000000000 */
[----:B------:R-:W-:Y:S01]  /*10880*/  FMUL.FTZ R60, R63, UR51 ;  /* 0x000000333f3c7c20 */ /* 0x000fe20008410000 */
[----:B------:R-:W-:Y:S01]  /*10890*/  FMUL.FTZ R63, R66, UR51 ;  /* 0x00000033423f7c20 */ /* 0x000fe20008410000 */
[----:B------:R-:W-:Y:S01]  /*108a0*/  FMUL.FTZ R66, R69, UR51 ;  /* 0x0000003345427c20 */ /* 0x000fe20008410000 */
[----:B------:R-:W-:Y:S01]  /*108b0*/  FMUL.FTZ R14, R26, UR51 ;  /* 0x000000331a0e7c20 */ /* 0x000fe20008410000 */
[----:B------:R-:W-:Y:S01]  /*108c0*/  FMUL.FTZ R69, R72, UR51 ;  /* 0x0000003348457c20 */ /* 0x000fe20008410000 */
[----:B------:R-:W-:Y:S01]  /*108d0*/  FMUL.FTZ R26, R31, UR51 ;  /* 0x000000331f1a7c20 */ /* 0x000fe20008410000 */
[----:B------:R-:W-:Y:S01]  /*108e0*/  FMUL.FTZ R72, R75, UR51 ;  /* 0x000000334b487c20 */ /* 0x000fe20008410000 */
[----:B------:R-:W-:Y:S01]  /*108f0*/  SEL R50, R50, 0x9, !P3 ;  /* 0x0000000932327807 */ /* 0x000fe20005800000 */
[----:B------:R-:W-:Y:S01]  /*10900*/  FMUL.FTZ R31, R36, UR51 ;  /* 0x00000033241f7c20 */ /* 0x000fe20008410000 */
[----:B------:R-:W-:Y:S01]  /*10910*/  FMUL.FTZ R75, R78, UR51 ;  /* 0x000000334e4b7c20 */ /* 0x000fe20008410000 */
[----:B------:R-:W-:Y:S01]  /*10920*/  FMUL.FTZ R36, R41, UR51 ;  /* 0x0000003329247c20 */ /* 0x000fe20008410000 */
[----:B------:R-:W-:Y:S01]  /*10930*/  FMUL.FTZ R78, R81, UR51 ;  /* 0x00000033514e7c20 */ /* 0x000fe20008410000 */
[----:B------:R-:W-:Y:S01]  /*10940*/  FMUL.FTZ R41, R46, UR51 ;  /* 0x000000332e297c20 */ /* 0x000fe20008410000 */
[----:B------:R-:W-:-:S02]  /*10950*/  IMAD.SHL.U32 R81, R0, 0x80, RZ ;  /* 0x0000008000517824 */ /* 0x000fc400078e00ff */
[----:B------:R-:W-:Y:S01]  /*10960*/  FMUL.FTZ R46, R51, UR51 ;  /* 0x00000033332e7c20 */ /* 0x000fe20008410000 */
[----:B------:R-:W-:Y:S01]  /*10970*/  PLOP3.LUT P3, PT, PT, PT, UP0, 0x40, 0x0 ;  /* 0x000000000000781c */ /* 0x000fe20003f6e808 */
[----:B------:R-:W2:Y:S01]  /*10980*/  MUFU.TANH R10, R10 ;  /* 0x0000000a000a7308 */ /* 0x000ea20000002400 */
[----:B------:R-:W-:-:S04]  /*10990*/  IADD3 R143, -R137, 0x1, -R81 ;  /* 0x00000001898f7810 */ /* 0x000fc80007ffe951 */
[----:B------:R-:W-:-:S03]  /*109a0*/  IADD3 R143, -R138, R143, R139 ;  /* 0x0000008f8a8f7210 */ /* 0x000fc60007ffe18b */
[----:B------:R-:W3:Y:S02]  /*109b0*/  MUFU.TANH R11, R11 ;  /* 0x0000000b000b7308 */ /* 0x000ee40000002400 */
[C---:B------:R-:W-:Y:S02]  /*109c0*/  VIADD R144, R143.reuse, UR50 ;  /* 0x000000328f907c36 */ /* 0x040fe40008000000 */
[----:B------:R-:W-:Y:S02]  /*109d0*/  VIADD R143, R143, UR52 ;  /* 0x000000348f8f7c36 */ /* 0x000fe40008000000 */
[C---:B0-----:R-:W-:Y:S02]  /*109e0*/  IMAD.IADD R87, R145.reuse, 0x1, R144 ;  /* 0x0000000191577824 */ /* 0x041fe400078e0290 */
[----:B------:R-:W0:Y:S01]  /*109f0*/  MUFU.TANH R14, R14 ;  /* 0x0000000e000e7308 */ /* 0x000e220000002400 */
[----:B------:R-:W-:-:S07]  /*10a00*/  IMAD.IADD R86, R145, 0x1, R143 ;  /* 0x0000000191567824 */ /* 0x000fce00078e028f */
        /* <DEDUP_REMOVED lines=63> */
[----:B------:R5:W-:Y:S06]  /*10e00*/  BAR.ARV R50, 0x100 ;  /* 0x000400320000751d */ /* 0x000bec0000002000 */
[----:B-----5:R-:W-:-:S04]  /*10e10*/  @!P1 IMAD R50, R20, 0x8, R2 ;  /* 0x0000000814329824 */ /* 0x020fc800078e0202 */
[----:B------:R-:W-:-:S05]  /*10e20*/  @!P1 VIADD R50, R50, 0x2d840 ;  /* 0x0002d84032329836 */ /* 0x000fca0000000000 */
[----:B------:R-:W-:-:S04]  /*10e30*/  @!P1 PRMT R50, RZ, 0x654, R50 ;  /* 0x00000654ff329816 */ /* 0x000fc80000000032 */
[----:B------:R0:W-:Y:S01]  /*10e40*/  @!P1 SYNCS.ARRIVE.TRANS64.RED.A1T0 RZ, [R50+URZ], RZ ;  /* 0x000000ff32ff99a7 */ /* 0x0001e2000810043f */
[----:B-1234-:R-:W-:Y:S05]  /*10e50*/  @P3 BRA `(.L_x_10882) ;  /* 0x0000000000583947 */ /* 0x01efea0003800000 */
[----:B------:R-:W-:Y:S01]  /*10e60*/  IADD3 R145, -R138, R139, R145 ;  /* 0x0000008b8a917210 */ /* 0x000fe20007ffe191 */
[----:B------:R-:W-:Y:S03]  /*10e70*/  BSSY B0, `(.L_x_10883) ;  /* 0x0000010000007945 */ /* 0x000fe60003800000 */
[----:B------:R-:W-:-:S13]  /*10e80*/  ISETP.GT.AND P3, PT, R145, -0x1, PT ;  /* 0xffffffff9100780c */ /* 0x000fda0003f64270 */
[----:B------:R-:W-:Y:S05]  /*10e90*/  @P3 BRA `(.L_x_10884) ;  /* 0x0000000000203947 */ /* 0x000fea0003800000 */
[----:B------:R-:W-:Y:S01]  /*10ea0*/  IMAD.U32 R155, RZ, RZ, UR42 ;  /* 0x0000002aff9b7e24 */ /* 0x000fe2000f8e00ff */
[----:B------:R-:W-:-:S04]  /*10eb0*/  LOP3.LUT R145, RZ, R145, RZ, 0x33, !PT ;  /* 0x00000091ff917212 */ /* 0x000fc800078e33ff */
[----:B------:R-:W-:-:S13]  /*10ec0*/  ISETP.NE.AND P3, PT, R155, 0x1, PT ;  /* 0x000000019b00780c */ /* 0x000fda0003f65270 */
[----:B0-----:R-:W0:Y:S02]  /*10ed0*/  @P3 LDC.64 R50, c[0x0][0x9e8] ;  /* 0x00027a00ff323b82 */ /* 0x001e240000000a00 */
[----:B0-----:R-:W-:-:S05]  /*10ee0*/  @P3 IMAD.HI.U32 R50, R145, R50, RZ ;  /* 0x0000003291323227 */ /* 0x001fca00078e00ff */
[----:B------:R-:W-:-:S04]  /*10ef0*/  @P3 SHF.R.U32.HI R145, RZ, R51, R50 ;  /* 0x00000033ff913219 */ /* 0x000fc80000011632 */
[----:B------:R-:W-:Y:S01]  /*10f00*/  LOP3.LUT R145, RZ, R145, RZ, 0x33, !PT ;  /* 0x00000091ff917212 */ /* 0x000fe200078e33ff */
[----:B------:R-:W-:Y:S06]  /*10f10*/  BRA `(.L_x_10885) ;  /* 0x0000000000147947 */ /* 0x000fec0003800000 */
.L_x_10884:
[----:B------:R-:W-:-:S05]  /*10f20*/  IMAD.U32 R155, RZ, RZ, UR42 ;  /* 0x0000002aff9b7e24 */ /* 0x000fca000f8e00ff */
[----:B------:R-:W-:-:S13]  /*10f30*/  ISETP.NE.AND P3, PT, R155, 0x1, PT ;  /* 0x000000019b00780c */ /* 0x000fda0003f65270 */
[----:B0-----:R-:W0:Y:S02]  /*10f40*/  @P3 LDC.64 R50, c[0x0][0x9e8] ;  /* 0x00027a00ff323b82 */ /* 0x001e240000000a00 */
[----:B0-----:R-:W-:-:S05]  /*10f50*/  @P3 IMAD.HI.U32 R50, R145, R50, RZ ;  /* 0x0000003291323227 */ /* 0x001fca00078e00ff */
[----:B------:R-:W-:-:S07]  /*10f60*/  @P3 SHF.R.U32.HI R145, RZ, R51, R50 ;  /* 0x00000033ff913219 */ /* 0x000fce0000011632 */
.L_x_10885:
[----:B------:R-:W-:Y:S05]  /*10f70*/  BSYNC B0 ;  /* 0x0000000000007941 */ /* 0x000fea0003800000 */
.L_x_10883:
[----:B------:R-:W-:-:S04]  /*10f80*/  IMAD R145, R145, R155, -R81 ;  /* 0x0000009b91917224 */ /* 0x000fc800078e0a51 */
[----:B------:R-:W-:-:S05]  /*10f90*/  IMAD.IADD R145, R145, 0x1, -R137 ;  /* 0x0000000191917824 */ /* 0x000fca00078e0a89 */
[----:B------:R-:W-:Y:S02]  /*10fa0*/  VIMNMX R86, R86, R145, !PT ;  /* 0x0000009156567248 */ /* 0x000fe40007fe0100 */
[----:B------:R-:W-:-:S07]  /*10fb0*/  VIADDMNMX R87, R145, R155, R87, PT ;  /* 0x0000009b91577246 */ /* 0x000fce0003800157 */
.L_x_10882:
[----:B------:R-:W-:Y:S01]  /*10fc0*/  ISETP.GT.AND P3, PT, R0, -0x1, PT ;  /* 0xffffffff0000780c */ /* 0x000fe20003f64270 */
[----:B------:R-:W1:Y:S03]  /*10fd0*/  SHFL.IDX PT, R19, R19, 0x1, 0x1c1f ;  /* 0x003c1f0013137f89 */ /* 0x000e6600000e0000 */
[C---:B------:R-:W-:Y:S02]  /*10fe0*/  ISETP.GT.AND P4, PT, R86.reuse, RZ, P3 ;  /* 0x000000ff5600720c */ /* 0x040fe40001f84270 */
[----:B------:R-:W-:Y:S02]  /*10ff0*/  ISETP.GT.AND P5, PT, R86, 0x1, P3 ;  /* 0x000000015600780c */ /* 0x000fe40001fa4270 */
[C---:B------:R-:W-:Y:S02]  /*11000*/  ISETP.LT.OR P4, PT, R87.reuse, 0x1, P4 ;  /* 0x000000015700780c */ /* 0x040fe40002781670 */
[----:B------:R-:W-:-:S02]  /*11010*/  ISETP.LT.OR P5, PT, R87, 0x2, P5 ;  /* 0x000000025700780c */ /* 0x000fc40002fa1670 */
[----:B0-----:R-:W-:Y:S02]  /*11020*/  FSEL R50, R10, -INF , !P4 ;  /* 0xff8000000a327808 */ /* 0x001fe40006000000 */
[C---:B------:R-:W-:Y:S02]  /*11030*/  ISETP.GT.AND P4, PT, R86.reuse, 0x8, P3 ;  /* 0x000000085600780c */ /* 0x040fe40001f84270 */
[----:B------:R-:W-:Y:S02]  /*11040*/  FSEL R51, R11, -INF , !P5 ;  /* 0xff8000000b337808 */ /* 0x000fe40006800000 */
[----:B------:R-:W-:Y:S02]  /*11050*/  ISETP.LT.OR P4, PT, R87, 0x9, P4 ;  /* 0x000000095700780c */ /* 0x000fe40002781670 */
[----:B------:R-:W-:Y:S02]  /*11060*/  ISETP.GT.AND P5, PT, R86, 0x9, P3 ;  /* 0x000000095600780c */ /* 0x000fe40001fa4270 */
[----:B------:R-:W-:-:S02]  /*11070*/  FSEL R21, R21, -INF , !P4 ;  /* 0xff80000015157808 */ /* 0x000fc40006000000 */
[----:B------:R-:W-:Y:S01]  /*11080*/  ISETP.GT.AND P4, PT, R86, 0x10, P3 ;  /* 0x000000105600780c */ /* 0x000fe20001f84270 */
[--C-:B-1----:R-:W-:Y:S01]  /*11090*/  IMAD.IADD R144, R144, 0x1, R19.reuse ;  /* 0x0000000190907824 */ /* 0x102fe200078e0213 */
[----:B------:R-:W-:Y:S01]  /*110a0*/  ISETP.LT.OR P5, PT, R87, 0xa, P5 ;  /* 0x0000000a5700780c */ /* 0x000fe20002fa1670 */
[----:B------:R-:W-:Y:S01]  /*110b0*/  IMAD.IADD R143, R143, 0x1, R19 ;  /* 0x000000018f8f7824 */ /* 0x000fe200078e0213 */
[----:B------:R-:W-:Y:S02]  /*110c0*/  ISETP.LT.OR P4, PT, R87, 0x11, P4 ;  /* 0x000000115700780c */ /* 0x000fe40002781670 */
[----:B------:R-:W-:Y:S02]  /*110d0*/  FSEL R24, R24, -INF , !P5 ;  /* 0xff80000018187808 */ /* 0x000fe40006800000 */
[----:B------:R-:W-:Y:S02]  /*110e0*/  FSEL R27, R27, -INF , !P4 ;  /* 0xff8000001b1b7808 */ /* 0x000fe40006000000 */
[----:B------:R-:W-:-:S02]  /*110f0*/  ISETP.GT.AND P4, PT, R86, 0x18, P3 ;  /* 0x000000185600780c */ /* 0x000fc40001f84270 */
[C---:B------:R-:W-:Y:S02]  /*11100*/  ISETP.GT.AND P5, PT, R86.reuse, 0x11, P3 ;  /* 0x000000115600780c */ /* 0x040fe40001fa4270 */
[C---:B------:R-:W-:Y:S02]  /*11110*/  ISETP.LT.OR P4, PT, R87.reuse, 0x19, P4 ;  /* 0x000000195700780c */ /* 0x040fe40002781670 */
[----:B------:R-:W-:Y:S02]  /*11120*/  ISETP.LT.OR P5, PT, R87, 0x12, P5 ;  /* 0x000000125700780c */ /* 0x000fe40002fa1670 */
[----:B------:R-:W-:Y:S02]  /*11130*/  FSEL R31, R31, -INF , !P4 ;  /* 0xff8000001f1f7808 */ /* 0x000fe40006000000 */
[----:B------:R-:W-:Y:S02]  /*11140*/  ISETP.GT.AND P4, PT, R86, 0x20, P3 ;  /* 0x000000205600780c */ /* 0x000fe40001f84270 */
[----:B------:R-:W-:-:S02]  /*11150*/  FSEL R28, R28, -INF , !P5 ;  /* 0xff8000001c1c7808 */ /* 0x000fc40006800000 */
[----:B------:R-:W-:Y:S02]  /*11160*/  ISETP.LT.OR P4, PT, R87, 0x21, P4 ;  /* 0x000000215700780c */ /* 0x000fe40002781670 */
        /* <DEDUP_REMOVED lines=66> */
[----:B------:R-:W-:Y:S02]  /*11590*/  ISETP.GT.AND P5, PT, R86, 0x71, P3 ;  /* 0x000000715600780c */ /* 0x000fe40001fa4270 */
[----:B------:R-:W-:Y:S02]  /*115a0*/  FSEL R84, R84, -INF , !P4 ;  /* 0xff80000054547808 */ /* 0x000fe40006000000 */
[----:B------:R-:W-:Y:S02]  /*115b0*/  PLOP3.LUT P4, PT, PT, PT, UP0, 0x40, 0x0 ;  /* 0x000000000000781c */ /* 0x000fe40003f8e808 */
[----:B------:R-:W-:-:S04]  /*115c0*/  ISETP.LT.OR P5, PT, R87, 0x72, P5 ;  /* 0x000000725700780c */ /* 0x000fc80002fa1670 */
[----:B------:R-:W-:Y:S02]  /*115d0*/  FSEL R78, R78, -INF , !P5 ;  /* 0xff8000004e4e7808 */ /* 0x000fe40006800000 */
[----:B------:R-:W-:-:S04]  /*115e0*/  ISETP.GT.AND P5, PT, R86, 0x79, P3 ;  /* 0x000000795600780c */ /* 0x000fc80001fa4270 */
[----:B------:R-:W-:-:S04]  /*115f0*/  ISETP.LT.OR P5, PT, R87, 0x7a, P5 ;  /* 0x0000007a5700780c */ /* 0x000fc80002fa1670 */
[----:B------:R-:W-:Y:S01]  /*11600*/  FSEL R85, R85, -INF , !P5 ;  /* 0xff80000055557808 */ /* 0x000fe20006800000 */
[----:B------:R-:W-:Y:S08]  /*11610*/  @P4 BRA `(.L_x_10886) ;  /* 0x0000000000584947 */ /* 0x000ff00003800000 */
        /* <DEDUP_REMOVED lines=12> */
.L_x_10888:
[----:B------:R-:W-:-:S05]  /*116e0*/  IMAD.U32 R86, RZ, RZ, UR42 ;  /* 0x0000002aff567e24 */ /* 0x000fca000f8e00ff */
[----:B------:R-:W-:-:S13]  /*116f0*/  ISETP.NE.AND P4, PT, R86, 0x1, PT ;  /* 0x000000015600780c */ /* 0x000fda0003f85270 */
[----:B------:R-:W0:Y:S02]  /*11700*/  @P4 LDC.64 R10, c[0x0][0x9e8] ;  /* 0x00027a00ff0a4b82 */ /* 0x000e240000000a00 */
[----:B0-----:R-:W-:-:S05]  /*11710*/  @P4 IMAD.HI.U32 R10, R19, R10, RZ ;  /* 0x0000000a130a4227 */ /* 0x001fca00078e00ff */
[----:B------:R-:W-:-:S07]  /*11720*/  @P4 SHF.R.U32.HI R19, RZ, R11, R10 ;  /* 0x0000000bff134219 */ /* 0x000fce000001160a */
.L_x_10889:
[----:B------:R-:W-:Y:S05]  /*11730*/  BSYNC B0 ;  /* 0x0000000000007941 */ /* 0x000fea0003800000 */
.L_x_10887:
[----:B------:R-:W-:-:S04]  /*11740*/  IMAD R19, R19, R86, -R81 ;  /* 0x0000005613137224 */ /* 0x000fc800078e0a51 */
[----:B------:R-:W-:-:S05]  /*11750*/  IMAD.IADD R19, R19, 0x1, -R137 ;  /* 0x0000000113137824 */ /* 0x000fca00078e0a89 */
[----:B------:R-:W-:Y:S02]  /*11760*/  VIMNMX R143, R143, R19, !PT ;  /* 0x000000138f8f7248 */ /* 0x000fe40007fe0100 */
[----:B------:R-:W-:-:S07]  /*11770*/  VIADDMNMX R144, R19, R86, R144, PT ;  /* 0x0000005613907246 */ /* 0x000fce0003800190 */
.L_x_10886:
[----:B------:R-:W-:Y:S01]  /*11780*/  @!P1 IMAD R10, R16, 0x8, R2 ;  /* 0x00000008100a9824 */ /* 0x000fe200078e0202 */
[----:B------:R-:W2:Y:S01]  /*11790*/  LDL R86, [R1+0x20] ;  /* 0x0000200001567983 */ /* 0x000ea20000100800 */
[----:B------:R-:W-:Y:S02]  /*117a0*/  UMOV UR39, UR7 ;  /* 0x0000000700277c82 */ /* 0x000fe40008000000 */
[----:B------:R-:W-:-:S05]  /*117b0*/  @!P1 VIADD R10, R10, 0x2d860 ;  /* 0x0002d8600a0a9836 */ /* 0x000fca0000000000 */
[----:B------:R-:W-:-:S04]  /*117c0*/  @!P1 PRMT R10, RZ, 0x654, R10 ;  /* 0x00000654ff0a9816 */ /* 0x000fc8000000000a */
[----:B------:R0:W-:Y:S02]  /*117d0*/  @!P1 SYNCS.ARRIVE.TRANS64.RED.A1T0 RZ, [R10+URZ], RZ ;  /* 0x000000ff0aff99a7 */ /* 0x0001e4000810043f */
[----:B0-----:R-:W-:-:S04]  /*117e0*/  FMNMX.FTZ R10, R50, R12, !PT ;  /* 0x0000000c320a7209 */ /* 0x001fc80007810000 */
        /* <DEDUP_REMOVED lines=34> */
[----:B0-----:R-:W-:-:S04]  /*11a10*/  FMNMX.FTZ R10, R10, R11, !PT ;  /* 0x0000000b0a0a7209 */ /* 0x001fc80007810000 */
[----:B------:R-:W-:-:S04]  /*11a20*/  FSETP.NEU.FTZ.AND P4, PT, R10, -INF , PT ;  /* 0xff8000000a00780b */ /* 0x000fc80003f9d000 */
[----:B------:R-:W-:-:S05]  /*11a30*/  FSEL R11, R10, RZ, P4 ;  /* 0x000000ff0a0b7208 */ /* 0x000fca0002000000 */
[----:B------:R-:W-:Y:S01]  /*11a40*/  FADD.FTZ R12, -R11, R12 ;  /* 0x0000000c0b0c7221 */ /* 0x000fe20000010100 */
[----:B------:R-:W-:-:S03]  /*11a50*/  FMUL.FTZ R11, R10, UR39 ;  /* 0x000000270a0b7c20 */ /* 0x000fc60008410000 */
[----:B------:R-:W-:Y:S02]  /*11a60*/  FMUL.FTZ R12, R12, UR39 ;  /* 0x000000270c0c7c20 */ /* 0x000fe40008410000 */
[----:B------:R-:W-:Y:S02]  /*11a70*/  FSEL R11, R11, RZ, P4 ;  /* 0x000000ff0b0b7208 */ /* 0x000fe40002000000 */
[----:B------:R-:W-:Y:S02]  /*11a80*/  ISETP.GT.AND P4, PT, R143, 0x1, P3 ;  /* 0x000000018f00780c */ /* 0x000fe40001f84270 */
[----:B------:R-:W-:Y:S01]  /*11a90*/  MUFU.EX2 R12, R12 ;  /* 0x0000000c000c7308 */ /* 0x000fe20000000800 */
[--C-:B------:R-:W-:Y:S01]  /*11aa0*/  FFMA.FTZ R50, R50, UR39, -R11.reuse ;  /* 0x0000002732327c23 */ /* 0x100fe2000801080b */
[----:B------:R-:W-:Y:S01]  /*11ab0*/  ISETP.LT.OR P5, PT, R144, 0x2, P4 ;  /* 0x000000029000780c */ /* 0x000fe200027a1670 */
[--C-:B------:R-:W-:Y:S01]  /*11ac0*/  FFMA.FTZ R51, R51, UR39, -R11.reuse ;  /* 0x0000002733337c23 */ /* 0x100fe2000801080b */
        /* <DEDUP_REMOVED lines=40> */
[----:B------:R-:W0:Y:S01]  /*11d50*/  MUFU.EX2 R32, R50 ;  /* 0x0000003200207308 */ /* 0x000e220000000800 */
[----:B------:R-:W-:-:S02]  /*11d60*/  ISETP.GT.AND P5, PT, R143, 0x21, P3 ;  /* 0x000000218f00780c */ /* 0x000fc40001fa4270 */
[C---:B------:R-:W-:Y:S02]  /*11d70*/  ISETP.GT.AND P4, PT, R143.reuse, 0x8, P3 ;  /* 0x000000088f00780c */ /* 0x040fe40001f84270 */
[C---:B------:R-:W-:Y:S02]  /*11d80*/  ISETP.LT.OR P5, PT, R144.reuse, 0x22, P5 ;  /* 0x000000229000780c */ /* 0x040fe40002fa1670 */
[----:B------:R-:W-:Y:S01]  /*11d90*/  ISETP.LT.OR P4, PT, R144, 0x9, P4 ;  /* 0x000000099000780c */ /* 0x000fe20002781670 */
[----:B------:R-:W1:Y:S01]  /*11da0*/  MUFU.EX2 R51, R51 ;  /* 0x0000003300337308 */ /* 0x000e620000000800 */
[----:B------:R-:W-:Y:S02]  /*11db0*/  FSEL R38, R38, -INF , !P5 ;  /* 0xff80000026267808 */ /* 0x000fe40006800000 */
[----:B------:R-:W-:Y:S02]  /*11dc0*/  ISETP.GT.AND P5, PT, R143, 0x29, P3 ;  /* 0x000000298f00780c */ /* 0x000fe40001fa4270 */
[----:B------:R-:W-:-:S02]  /*11dd0*/  FSEL R25, R25, -INF , !P4 ;  /* 0xff80000019197808 */ /* 0x000fc40006000000 */
[----:B------:R-:W-:Y:S01]  /*11de0*/  ISETP.LT.OR P5, PT, R144, 0x2a, P5 ;  /* 0x0000002a9000780c */ /* 0x000fe20002fa1670 */
[----:B------:R-:W-:Y:S01]  /*11df0*/  MUFU.EX2 R24, R24 ;  /* 0x0000001800187308 */ /* 0x000fe20000000800 */
[C---:B------:R-:W-:Y:S01]  /*11e00*/  ISETP.GT.AND P4, PT, R143.reuse, 0x10, P3 ;  /* 0x000000108f00780c */ /* 0x040fe20001f84270 */
[----:B0-----:R-:W-:Y:S01]  /*11e10*/  FFMA.FTZ R4, R12, R4, R32 ;  /* 0x000000040c047223 */ /* 0x001fe20000010020 */
[----:B------:R-:W-:Y:S02]  /*11e20*/  FSEL R42, R42, -INF , !P5 ;  /* 0xff8000002a2a7808 */ /* 0x000fe40006800000 */
[----:B------:R-:W-:Y:S02]  /*11e30*/  ISETP.GT.AND P5, PT, R143, 0x31, P3 ;  /* 0x000000318f00780c */ /* 0x000fe40001fa4270 */
[C---:B------:R-:W-:Y:S01]  /*11e40*/  ISETP.LT.OR P4, PT, R144.reuse, 0x11, P4 ;  /* 0x000000119000780c */ /* 0x040fe20002781670 */
[----:B------:R-:W-:Y:S01]  /*11e50*/  MUFU.EX2 R27, R27 ;  /* 0x0000001b001b7308 */ /* 0x000fe20000000800 */
[----:B------:R-:W-:Y:S01]  /*11e60*/  ISETP.LT.OR P5, PT, R144, 0x32, P5 ;  /* 0x000000329000780c */ /* 0x000fe20002fa1670 */
[----:B-1----:R-:W-:Y:S01]  /*11e70*/  FADD.FTZ R4, R51, R4 ;  /* 0x0000000433047221 */ /* 0x002fe20000010000 */
[----:B------:R-:W-:-:S02]  /*11e80*/  FSEL R29, R29, -INF , !P4 ;  /* 0xff8000001d1d7808 */ /* 0x000fc40006000000 */
[----:B------:R-:W-:Y:S02]  /*11e90*/  FSEL R46, R46, -INF , !P5 ;  /* 0xff8000002e2e7808 */ /* 0x000fe40006800000 */
[C---:B------:R-:W-:Y:S01]  /*11ea0*/  ISETP.GT.AND P5, PT, R143.reuse, 0x39, P3 ;  /* 0x000000398f00780c */ /* 0x040fe20001fa4270 */
[----:B------:R-:W-:Y:S01]  /*11eb0*/  MUFU.EX2 R28, R28 ;  /* 0x0000001c001c7308 */ /* 0x000fe20000000800 */
[C---:B------:R-:W-:Y:S02]  /*11ec0*/  ISETP.GT.AND P4, PT, R143.reuse, 0x18, P3 ;  /* 0x000000188f00780c */ /* 0x040fe40001f84270 */
[C---:B------:R-:W-:Y:S02]  /*11ed0*/  ISETP.LT.OR P5, PT, R144.reuse, 0x3a, P5 ;  /* 0x0000003a9000780c */ /* 0x040fe40002fa1670 */
[----:B------:R-:W-:Y:S02]  /*11ee0*/  ISETP.LT.OR P4, PT, R144, 0x19, P4 ;  /* 0x000000199000780c */ /* 0x000fe40002781670 */
[----:B------:R-:W-:Y:S01]  /*11ef0*/  FSEL R52, R52, -INF , !P5 ;  /* 0xff80000034347808 */ /* 0x000fe20006800000 */
[----:B------:R-:W-:Y:S01]  /*11f00*/  MUFU.EX2 R31, R31 ;  /* 0x0000001f001f7308 */ /* 0x000fe20000000800 */
[----:B------:R-:W-:-:S02]  /*11f10*/  ISETP.GT.AND P5, PT, R143, 0x41, P3 ;  /* 0x000000418f00780c */ /* 0x000fc40001fa4270 */
[----:B------:R-:W-:Y:S02]  /*11f20*/  FSEL R81, R33, -INF , !P4 ;  /* 0xff80000021517808 */ /* 0x000fe40006000000 */
[----:B------:R-:W-:Y:S02]  /*11f30*/  ISETP.LT.OR P5, PT, R144, 0x42, P5 ;  /* 0x000000429000780c */ /* 0x000fe40002fa1670 */
[C---:B------:R-:W-:Y:S01]  /*11f40*/  ISETP.GT.AND P4, PT, R143.reuse, 0x20, P3 ;  /* 0x000000208f00780c */ /* 0x040fe20001f84270 */
[----:B------:R-:W-:Y:S01]  /*11f50*/  MUFU.EX2 R16, R16 ;  /* 0x0000001000107308 */ /* 0x000fe20000000800 */
[----:B------:R-:W-:Y:S02]  /*11f60*/  FSEL R56, R56, -INF , !P5 ;  /* 0xff80000038387808 */ /* 0x000fe40006800000 */
[----:B------:R-:W-:Y:S02]  /*11f70*/  ISETP.GT.AND P5, PT, R143, 0x49, P3 ;  /* 0x000000498f00780c */ /* 0x000fe40001fa4270 */
[----:B------:R-:W-:-:S02]  /*11f80*/  ISETP.LT.OR P4, PT, R144, 0x21, P4 ;  /* 0x000000219000780c */ /* 0x000fc40002781670 */
[----:B------:R-:W-:Y:S01]  /*11f90*/  ISETP.LT.OR P5, PT, R144, 0x4a, P5 ;  /* 0x0000004a9000780c */ /* 0x000fe20002fa1670 */
[----:B------:R-:W-:Y:S01]  /*11fa0*/  MUFU.EX2 R19, R19 ;  /* 0x0000001300137308 */ /* 0x000fe20000000800 */
[----:B------:R-:W-:Y:S02]  /*11fb0*/  FSEL R37, R37, -INF , !P4 ;  /* 0xff80000025257808 */ /* 0x000fe40006000000 */
[----:B------:R-:W-:Y:S02]  /*11fc0*/  FSEL R60, R60, -INF , !P5 ;  /* 0xff8000003c3c7808 */ /* 0x000fe40006800000 */
[C---:B------:R-:W-:Y:S02]  /*11fd0*/  ISETP.GT.AND P5, PT, R143.reuse, 0x51, P3 ;  /* 0x000000518f00780c */ /* 0x040fe40001fa4270 */
[----:B------:R-:W-:Y:S01]  /*11fe0*/  ISETP.GT.AND P4, PT, R143, 0x28, P3 ;  /* 0x000000288f00780c */ /* 0x000fe20001f84270 */
[----:B------:R-:W-:Y:S01]  /*11ff0*/  MUFU.EX2 R36, R36 ;  /* 0x0000002400247308 */ /* 0x000fe20000000800 */
[----:B------:R-:W-:-:S02]  /*12000*/  ISETP.LT.OR P5, PT, R144, 0x52, P5 ;  /* 0x000000529000780c */ /* 0x000fc40002fa1670 */
[----:B------:R-:W-:Y:S02]  /*12010*/  ISETP.LT.OR P4, PT, R144, 0x29, P4 ;  /* 0x000000299000780c */ /* 0x000fe40002781670 */
[----:B------:R-:W-:Y:S02]  /*12020*/  FSEL R64, R64, -INF , !P5 ;  /* 0xff80000040407808 */ /* 0x000fe40006800000 */
[----:B------:R-:W-:Y:S01]  /*12030*/  ISETP.GT.AND P5, PT, R143, 0x59, P3 ;  /* 0x000000598f00780c */ /* 0x000fe20001fa4270 */
[----:B------:R-:W-:Y:S01]  /*12040*/  MUFU.EX2 R39, R39 ;  /* 0x0000002700277308 */ /* 0x000fe20000000800 */
[----:B------:R-:W-:Y:S02]  /*12050*/  FSEL R41, R41, -INF , !P4 ;  /* 0xff80000029297808 */ /* 0x000fe40006000000 */
[----:B------:R-:W-:Y:S02]  /*12060*/  ISETP.LT.OR P5, PT, R144, 0x5a, P5 ;  /* 0x0000005a9000780c */ /* 0x000fe40002fa1670 */
[----:B------:R-:W-:-:S02]  /*12070*/  ISETP.GT.AND P4, PT, R143, 0x30, P3 ;  /* 0x000000308f00780c */ /* 0x000fc40001f84270 */
[----:B------:R-:W-:Y:S01]  /*12080*/  FSEL R68, R68, -INF , !P5 ;  /* 0xff80000044447808 */ /* 0x000fe20006800000 */
[----:B------:R-:W-:Y:S01]  /*12090*/  MUFU.EX2 R40, R40 ;  /* 0x0000002800287308 */ /* 0x000fe20000000800 */
[----:B------:R-:W-:Y:S02]  /*120a0*/  ISETP.GT.AND P5, PT, R143, 0x61, P3 ;  /* 0x000000618f00780c */ /* 0x000fe40001fa4270 */
[C---:B------:R-:W-:Y:S02]  /*120b0*/  ISETP.LT.OR P4, PT, R144.reuse, 0x31, P4 ;  /* 0x000000319000780c */ /* 0x040fe40002781670 */
[----:B------:R-:W-:Y:S02]  /*120c0*/  ISETP.LT.OR P5, PT, R144, 0x62, P5 ;  /* 0x000000629000780c */ /* 0x000fe40002fa1670 */
[----:B------:R-:W-:Y:S01]  /*120d0*/  FSEL R45, R45, -INF , !P4 ;  /* 0xff8000002d2d7808 */ /* 0x000fe20006000000 */
[----:B------:R-:W-:Y:S01]  /*120e0*/  MUFU.EX2 R43, R43 ;  /* 0x0000002b002b7308 */ /* 0x000fe20000000800 */
[----:B------:R-:W-:-:S02]  /*120f0*/  FSEL R72, R72, -INF , !P5 ;  /* 0xff80000048487808 */ /* 0x000fc40006800000 */
[C---:B------:R-:W-:Y:S02]  /*12100*/  ISETP.GT.AND P5, PT, R143.reuse, 0x69, P3 ;  /* 0x000000698f00780c */ /* 0x040fe40001fa4270 */
[C---:B------:R-:W-:Y:S02]  /*12110*/  ISETP.GT.AND P4, PT, R143.reuse, 0x38, P3 ;  /* 0x000000388f00780c */ /* 0x040fe40001f84270 */
[C---:B------:R-:W-:Y:S01]  /*12120*/  ISETP.LT.OR P5, PT, R144.reuse, 0x6a, P5 ;  /* 0x0000006a9000780c */ /* 0x040fe20002fa1670 */
[----:B------:R-:W-:Y:S01]  /*12130*/  MUFU.EX2 R44, R44 ;  /* 0x0000002c002c7308 */ /* 0x000fe20000000800 */
[----:B------:R-:W-:Y:S02]  /*12140*/  ISETP.LT.OR P4, PT, R144, 0x39, P4 ;  /* 0x000000399000780c */ /* 0x000fe40002781670 */
[----:B------:R-:W-:Y:S02]  /*12150*/  FSEL R76, R76, -INF , !P5 ;  /* 0xff8000004c4c7808 */ /* 0x000fe40006800000 */
[----:B------:R-:W-:-:S02]  /*12160*/  ISETP.GT.AND P5, PT, R143, RZ, P3 ;  /* 0x000000ff8f00720c */ /* 0x000fc40001fa4270 */
[----:B------:R-:W-:Y:S01]  /*12170*/  FSEL R49, R49, -INF , !P4 ;  /* 0xff80000031317808 */ /* 0x000fe20006000000 */
[----:B------:R-:W-:Y:S01]  /*12180*/  MUFU.EX2 R47, R47 ;  /* 0x0000002f002f7308 */ /* 0x000fe20000000800 */
[----:B------:R-:W-:Y:S02]  /*12190*/  ISETP.LT.OR P5, PT, R144, 0x1, P5 ;  /* 0x000000019000780c */ /* 0x000fe40002fa1670 */
[----:B------:R-:W-:Y:S02]  /*121a0*/  ISETP.GT.AND P4, PT, R143, 0x40, P3 ;  /* 0x000000408f00780c */ /* 0x000fe40001f84270 */
[----:B------:R-:W-:Y:S02]  /*121b0*/  FSEL R33, R14, -INF , !P5 ;  /* 0xff8000000e217808 */ /* 0x000fe40006800000 */
[----:B------:R-:W-:Y:S01]  /*121c0*/  ISETP.LT.OR P4, PT, R144, 0x41, P4 ;  /* 0x000000419000780c */ /* 0x000fe20002781670 */
        /* <DEDUP_REMOVED lines=52> */
[----:B------:R-:W-:Y:S02]  /*12510*/  ISETP.GT.AND P5, PT, R143, 0x78, P3 ;  /* 0x000000788f00780c */ /* 0x000fe40001fa4270 */
[----:B------:R-:W-:-:S02]  /*12520*/  FMNMX.FTZ R14, R64, R14, !PT ;  /* 0x0000000e400e7209 */ /* 0x000fc40007810000 */
[----:B------:R-:W-:Y:S01]  /*12530*/  ISETP.LT.OR P4, PT, R144, 0x72, P4 ;  /* 0x000000729000780c */ /* 0x000fe20002781670 */
        /* <DEDUP_REMOVED lines=9> */
[----:B------:R-:W-:Y:S01]  /*125d0*/  ISETP.LT.OR P3, PT, R144, 0x7a, P3 ;  /* 0x0000007a9000780c */ /* 0x000fe20001f61670 */
[----:B------:R-:W-:Y:S01]  /*125e0*/  MUFU.EX2 R77, R77 ;  /* 0x0000004d004d7308 */ /* 0x000fe20000000800 */
[----:B------:R-:W-:Y:S02]  /*125f0*/  FMNMX.FTZ R14, R75, R14, !PT ;  /* 0x0000000e4b0e7209 */ /* 0x000fe40007810000 */
[----:B------:R-:W-:Y:S02]  /*12600*/  FSEL R82, R82, -INF , !P5 ;  /* 0xff80000052527808 */ /* 0x000fe40006800000 */
[----:B------:R-:W-:-:S02]  /*12610*/  FMNMX.FTZ R14, R76, R14, !PT ;  /* 0x0000000e4c0e7209 */ /* 0x000fc40007810000 */
[----:B------:R-:W-:Y:S01]  /*12620*/  FSEL R83, R83, -INF , !P3 ;  /* 0xff80000053537808 */ /* 0x000fe20005800000 */
[----:B------:R-:W-:Y:S01]  /*12630*/  MUFU.EX2 R78, R78 ;  /* 0x0000004e004e7308 */ /* 0x000fe20000000800 */
[----:B------:R-:W-:Y:S02]  /*12640*/  FMNMX.FTZ R14, R79, R14, !PT ;  /* 0x0000000e4f0e7209 */ /* 0x000fe40007810000 */
[----:B------:R-:W-:Y:S02]  /*12650*/  F2FP.F16.F32.PACK_AB R32, R51, R32 ;  /* 0x000000203320723e */ /* 0x000fe400000000ff */
[----:B------:R-:W-:-:S03]  /*12660*/  FMNMX.FTZ R14, R80, R14, !PT ;  /* 0x0000000e500e7209 */ /* 0x000fc60007810000 */
[----:B------:R-:W-:Y:S01]  /*12670*/  MUFU.EX2 R84, R84 ;  /* 0x0000005400547308 */ /* 0x000fe20000000800 */
[----:B------:R-:W-:-:S04]  /*12680*/  FMNMX.FTZ R14, R82, R14, !PT ;  /* 0x0000000e520e7209 */ /* 0x000fc80007810000 */
[----:B------:R-:W-:-:S03]  /*12690*/  FMNMX.FTZ R14, R83, R14, !PT ;  /* 0x0000000e530e7209 */ /* 0x000fc60007810000 */
[----:B------:R-:W-:Y:S02]  /*126a0*/  MUFU.EX2 R11, R11 ;  /* 0x0000000b000b7308 */ /* 0x000fe40000000800 */
[----:B------:R-:W0:Y:S02]  /*126b0*/  SHFL.BFLY PT, R34, R14, 0x2, 0x1f ;  /* 0x0c401f000e227f89 */ /* 0x000e2400000e0000 */
[----:B0-----:R-:W-:-:S04]  /*126c0*/  FMNMX.FTZ R14, R14, R34, !PT ;  /* 0x000000220e0e7209 */ /* 0x001fc80007810000 */
[----:B------:R0:W1:Y:S02]  /*126d0*/  MUFU.EX2 R34, R21 ;  /* 0x0000001500227308 */ /* 0x0000640000000800 */
[----:B0-----:R-:W0:Y:S01]  /*126e0*/  SHFL.BFLY PT, R21, R14, 0x1, 0x1f ;  /* 0x0c201f000e157f89 */ /* 0x001e2200000e0000 */
[----:B-1----:R-:W-:Y:S01]  /*126f0*/  FADD.FTZ R4, R34, R4 ;  /* 0x0000000422047221 */ /* 0x002fe20000010000 */
[----:B------:R-:W-:Y:S02]  /*12700*/  F2FP.F16.F32.PACK_AB R34, R24, R34 ;  /* 0x000000221822723e */ /* 0x000fe400000000ff */
[----:B0-----:R-:W-:Y:S01]  /*12710*/  FMNMX.FTZ R14, R14, R21, !PT ;  /* 0x000000150e0e7209 */ /* 0x001fe20007810000 */
[----:B------:R-:W-:-:S03]  /*12720*/  FADD.FTZ R21, R24, R4 ;  /* 0x0000000418157221 */ /* 0x000fc60000010000 */
[C---:B------:R-:W-:Y:S01]  /*12730*/  FSETP.NEU.FTZ.AND P3, PT, R14.reuse, -INF , PT ;  /* 0xff8000000e00780b */ /* 0x040fe20003f7d000 */
[----:B------:R-:W-:Y:S01]  /*12740*/  FMUL.FTZ R4, R14, UR39 ;  /* 0x000000270e047c20 */ /* 0x000fe20008410000 */
[----:B------:R-:W-:-:S04]  /*12750*/  FADD.FTZ R21, R27, R21 ;  /* 0x000000151b157221 */ /* 0x000fc80000010000 */
[----:B------:R-:W-:Y:S01]  /*12760*/  FSEL R4, R4, RZ, P3 ;  /* 0x000000ff04047208 */ /* 0x000fe20001800000 */
[C---:B------:R-:W-:Y:S01]  /*12770*/  FADD.FTZ R21, R28.reuse, R21 ;  /* 0x000000151c157221 */ /* 0x040fe20000010000 */
[----:B------:R-:W-:-:S03]  /*12780*/  F2FP.F16.F32.PACK_AB R28, R28, R27 ;  /* 0x0000001b1c1c723e */ /* 0x000fc600000000ff */
        /* <DEDUP_REMOVED lines=8> */
[----:B------:R-:W-:Y:S01]  /*12810*/  FADD.FTZ R21, R31, R21 ;  /* 0x000000151f157221 */ /* 0x000fe20000010000 */
[--C-:B------:R-:W-:Y:S01]  /*12820*/  FFMA.FTZ R41, R41, UR39, -R4.reuse ;  /* 0x0000002729297c23 */ /* 0x100fe20008010804 */
[--C-:B------:R-:W-:Y:S01]  /*12830*/  FFMA.FTZ R42, R42, UR39, -R4.reuse ;  /* 0x000000272a2a7c23 */ /* 0x100fe20008010804 */
[--C-:B------:R-:W-:Y:S01]  /*12840*/  FFMA.FTZ R45, R45, UR39, -R4.reuse ;  /* 0x000000272d2d7c23 */ /* 0x100fe20008010804 */
[----:B------:R-:W-:Y:S01]  /*12850*/  FADD.FTZ R21, R16, R21 ;  /* 0x0000001510157221 */ /* 0x000fe20000010000 */
[--C-:B------:R-:W-:Y:S01]  /*12860*/  FFMA.FTZ R59, R59, UR39, -R4.reuse ;  /* 0x000000273b3b7c23 */ /* 0x100fe20008010804 */
[----:B------:R-:W0:Y:S01]  /*12870*/  MUFU.EX2 R15, R15 ;  /* 0x0000000f000f7308 */ /* 0x000e220000000800 */
[--C-:B------:R-:W-:Y:S01]  /*12880*/  FFMA.FTZ R60, R60, UR39, -R4.reuse ;  /* 0x000000273c3c7c23 */ /* 0x100fe20008010804 */
[----:B------:R-:W-:Y:S01]  /*12890*/  FADD.FTZ R21, R19, R21 ;  /* 0x0000001513157221 */ /* 0x000fe20000010000 */
[--C-:B------:R-:W-:Y:S01]  /*128a0*/  FFMA.FTZ R63, R63, UR39, -R4.reuse ;  /* 0x000000273f3f7c23 */ /* 0x100fe20008010804 */
[--C-:B------:R-:W-:Y:S01]  /*128b0*/  FFMA.FTZ R64, R64, UR39, -R4.reuse ;  /* 0x0000002740407c23 */ /* 0x100fe20008010804 */
[--C-:B------:R-:W-:Y:S01]  /*128c0*/  FFMA.FTZ R67, R67, UR39, -R4.reuse ;  /* 0x0000002743437c23 */ /* 0x100fe20008010804 */
[C---:B------:R-:W-:Y:S01]  /*128d0*/  FADD.FTZ R21, R36.reuse, R21 ;  /* 0x0000001524157221 */ /* 0x040fe20000010000 */
[----:B------:R-:W-:Y:S01]  /*128e0*/  F2FP.F16.F32.PACK_AB R36, R36, R19 ;  /* 0x000000132424723e */ /* 0x000fe200000000ff */
        /* <DEDUP_REMOVED lines=8> */
[----:B------:R-:W1:Y:S01]  /*12970*/  MUFU.EX2 R26, R26 ;  /* 0x0000001a001a7308 */ /* 0x000e620000000800 */
[----:B0-----:R-:W-:Y:S01]  /*12980*/  F2FP.F16.F32.PACK_AB R33, R15, R24 ;  /* 0x000000180f21723e */ /* 0x001fe200000000ff */
[----:B------:R-:W-:Y:S01]  /*12990*/  FADD.FTZ R21, R43, R19 ;  /* 0x000000132b157221 */ /* 0x000fe20000010000 */
[--C-:B------:R-:W-:Y:S01]  /*129a0*/  FFMA.FTZ R79, R79, UR39, -R4.reuse ;  /* 0x000000274f4f7c23 */ /* 0x100fe20008010804 */
[--C-:B------:R-:W-:Y:S01]  /*129b0*/  FFMA.FTZ R80, R80, UR39, -R4.reuse ;  /* 0x0000002750507c23 */ /* 0x100fe20008010804 */
[----:B------:R-:W-:Y:S01]  /*129c0*/  FFMA.FTZ R82, R82, UR39, -R4 ;  /* 0x0000002752527c23 */ /* 0x000fe20008010804 */
[----:B------:R-:W-:Y:S01]  /*129d0*/  FADD.FTZ R21, R44, R21 ;  /* 0x000000152c157221 */ /* 0x000fe20000010000 */
[----:B------:R-:W-:Y:S01]  /*129e0*/  F2FP.F16.F32.PACK_AB R38, R40, R39 ;  /* 0x000000272826723e */ /* 0x000fe200000000ff */
[----:B------:R-:W-:Y:S08]  /*129f0*/  MUFU.EX2 R29, R29 ;  /* 0x0000001d001d7308 */ /* 0x000ff00000000800 */
[----:B------:R-:W-:Y:S01]  /*12a00*/  MUFU.EX2 R37, R37 ;  /* 0x0000002500257308 */ /* 0x000fe20000000800 */
[----:B-1----:R-:W-:-:S05]  /*12a10*/  F2FP.F16.F32.PACK_AB R35, R26, R25 ;  /* 0x000000191a23723e */ /* 0x002fca00000000ff */
[----:B------:R0:W-:Y:S02]  /*12a20*/  STSM.16.M88.4 [R140+0x21800], R32 ;  /* 0x021800208c007844 */ /* 0x0001e40000000200 */
[----:B------:R-:W-:Y:S08]  /*12a30*/  MUFU.EX2 R50, R50 ;  /* 0x0000003200327308 */ /* 0x000ff00000000800 */
[----:B------:R-:W-:Y:S01]  /*12a40*/  MUFU.EX2 R41, R41 ;  /* 0x0000002900297308 */ /* 0x000fe20000000800 */
[--C-:B0-----:R-:W-:Y:S01]  /*12a50*/  FFMA.FTZ R32, R30, UR39, -R4.reuse ;  /* 0x000000271e207c23 */ /* 0x101fe20008010804 */
[----:B------:R-:W-:Y:S01]  /*12a60*/  FSEL R30, R14, RZ, P3 ;  /* 0x000000ff0e1e7208 */ /* 0x000fe20001800000 */
[--C-:B------:R-:W-:Y:S01]  /*12a70*/  FFMA.FTZ R33, R81, UR39, -R4.reuse ;  /* 0x0000002751217c23 */ /* 0x100fe20008010804 */
[----:B------:R-:W-:-:S04]  /*12a80*/  FFMA.FTZ R34, R85, UR39, -R4 ;  /* 0x0000002755227c23 */ /* 0x000fc80008010804 */
[----:B------:R-:W0:Y:S01]  /*12a90*/  MUFU.EX2 R42, R42 ;  /* 0x0000002a002a7308 */ /* 0x000e220000000800 */
[----:B------:R-:W-:Y:S01]  /*12aa0*/  FFMA.FTZ R35, R46, UR39, -R4 ;  /* 0x000000272e237c23 */ /* 0x000fe20008010804 */
[----:B------:R-:W-:-:S04]  /*12ab0*/  FADD.FTZ R30, -R30, R13 ;  /* 0x0000000d1e1e7221 */ /* 0x000fc80000010100 */
[----:B------:R-:W-:Y:S01]  /*12ac0*/  FMUL.FTZ R13, R30, UR39 ;  /* 0x000000271e0d7c20 */ /* 0x000fe20008410000 */
[----:B------:R-:W-:Y:S01]  /*12ad0*/  F2FP.F16.F32.PACK_AB R30, R16, R31 ;  /* 0x0000001f101e723e */ /* 0x000fe200000000ff */
[----:B------:R-:W-:Y:S08]  /*12ae0*/  MUFU.EX2 R32, R32 ;  /* 0x0000002000207308 */ /* 0x000ff00000000800 */
[----:B------:R-:W1:Y:S01]  /*12af0*/  MUFU.EX2 R13, R13 ;  /* 0x0000000d000d7308 */ /* 0x000e620000000800 */
[----:B0-----:R-:W-:-:S07]  /*12b00*/  F2FP.F16.F32.PACK_AB R39, R42, R41 ;  /* 0x000000292a27723e */ /* 0x001fce00000000ff */
[----:B------:R-:W-:Y:S08]  /*12b10*/  MUFU.EX2 R33, R33 ;  /* 0x0000002100217308 */ /* 0x000ff00000000800 */
[----:B------:R-:W0:Y:S01]  /*12b20*/  MUFU.EX2 R34, R34 ;  /* 0x0000002200227308 */ /* 0x000e220000000800 */
[----:B-1----:R-:W-:Y:S01]  /*12b30*/  FFMA.FTZ R24, R13, R3, R24 ;  /* 0x000000030d187223 */ /* 0x002fe20000010018 */
[--C-:B------:R-:W-:Y:S01]  /*12b40*/  FFMA.FTZ R3, R49, UR39, -R4.reuse ;  /* 0x0000002731037c23 */ /* 0x100fe20008010804 */
[----:B------:R-:W-:-:S02]  /*12b50*/  FFMA.FTZ R49, R56, UR39, -R4 ;  /* 0x0000002738317c23 */ /* 0x000fc40008010804 */
[----:B------:R-:W-:Y:S01]  /*12b60*/  FADD.FTZ R24, R15, R24 ;  /* 0x000000180f187221 */ /* 0x000fe20000010000 */
[----:B------:R-:W-:Y:S02]  /*12b70*/  FFMA.FTZ R15, R52, UR39, -R4 ;  /* 0x00000027340f7c23 */ /* 0x000fe40008010804 */
[----:B------:R-:W1:Y:S01]  /*12b80*/  MUFU.EX2 R45, R45 ;  /* 0x0000002d002d7308 */ /* 0x000e620000000800 */
[----:B------:R-:W-:Y:S01]  /*12b90*/  FADD.FTZ R24, R25, R24 ;  /* 0x0000001819187221 */ /* 0x000fe20000010000 */
[--C-:B------:R-:W-:Y:S01]  /*12ba0*/  FFMA.FTZ R25, R55, UR39, -R4.reuse ;  /* 0x0000002737197c23 */ /* 0x100fe20008010804 */
[----:B------:R-:W-:Y:S02]  /*12bb0*/  FFMA.FTZ R4, R83, UR39, -R4 ;  /* 0x0000002753047c23 */ /* 0x000fe40008010804 */
[----:B------:R-:W-:-:S03]  /*12bc0*/  FADD.FTZ R24, R26, R24 ;  /* 0x000000181a187221 */ /* 0x000fc60000010000 */
[----:B------:R-:W3:Y:S01]  /*12bd0*/  MUFU.EX2 R35, R35 ;  /* 0x0000002300237308 */ /* 0x000ee20000000800 */
[----:B------:R-:W-:Y:S01]  /*12be0*/  FADD.FTZ R24, R29, R24 ;  /* 0x000000181d187221 */ /* 0x000fe20000010000 */
[----:B------:R-:W-:Y:S02]  /*12bf0*/  F2FP.F16.F32.PACK_AB R29, R32, R29 ;  /* 0x0000001d201d723e */ /* 0x000fe400000000ff */
[----:B0-----:R-:W-:Y:S01]  /*12c00*/  F2FP.F16.F32.PACK_AB R31, R34, R33 ;  /* 0x00000021221f723e */ /* 0x001fe200000000ff */
[----:B------:R-:W-:Y:S02]  /*12c10*/  FADD.FTZ R24, R32, R24 ;  /* 0x0000001820187221 */ /* 0x000fe40000010000 */
[----:B------:R-:W4:Y:S01]  /*12c20*/  LDL R32, [R1+0x24] ;  /* 0x0000240001207983 */ /* 0x000f220000100800 */
[----:B------:R-:W0:Y:S01]  /*12c30*/  MUFU.EX2 R3, R3 ;  /* 0x0000000300037308 */ /* 0x000e220000000800 */
[----:B------:R-:W-:Y:S02]  /*12c40*/  FADD.FTZ R24, R33, R24 ;  /* 0x0000001821187221 */ /* 0x000fe40000010000 */
[----:B--2---:R2:W-:Y:S02]  /*12c50*/  STSM.16.M88.4 [R86], R28 ;  /* 0x0000001c56007844 */ /* 0x0045e40000000200 */
[----:B------:R-:W-:-:S03]  /*12c60*/  FADD.FTZ R24, R34, R24 ;  /* 0x0000001822187221 */ /* 0x000fc60000010000 */
[----:B------:R-:W5:Y:S01]  /*12c70*/  MUFU.EX2 R15, R15 ;  /* 0x0000000f000f7308 */ /* 0x000f620000000800 */
[----:B------:R-:W-:-:S07]  /*12c80*/  FADD.FTZ R24, R37, R24 ;  /* 0x0000001825187221 */ /* 0x000fce0000010000 */
[----:B------:R-:W-:Y:S01]  /*12c90*/  MUFU.EX2 R59, R59 ;  /* 0x0000003b003b7308 */ /* 0x000fe20000000800 */
[----:B------:R-:W-:-:S07]  /*12ca0*/  FADD.FTZ R24, R50, R24 ;  /* 0x0000001832187221 */ /* 0x000fce0000010000 */
[----:B------:R-:W-:Y:S01]  /*12cb0*/  MUFU.EX2 R27, R60 ;  /* 0x0000003c001b7308 */ /* 0x000fe20000000800 */
[----:B------:R-:W-:-:S07]  /*12cc0*/  FADD.FTZ R24, R41, R24 ;  /* 0x0000001829187221 */ /* 0x000fce0000010000 */
[----:B------:R-:W-:Y:S01]  /*12cd0*/  MUFU.EX2 R63, R63 ;  /* 0x0000003f003f7308 */ /* 0x000fe20000000800 */
[----:B------:R-:W-:Y:S01]  /*12ce0*/  FADD.FTZ R19, R42, R24 ;  /* 0x000000182a137221 */ /* 0x000fe20000010000 */
[----:B------:R-:W-:-:S06]  /*12cf0*/  FADD.FTZ R24, R47, R21 ;  /* 0x000000152f187221 */ /* 0x000fcc0000010000 */
[----:B------:R-:W-:Y:S01]  /*12d00*/  MUFU.EX2 R67, R67 ;  /* 0x0000004300437308 */ /* 0x000fe20000000800 */
[----:B-1----:R-:W-:Y:S01]  /*12d10*/  FADD.FTZ R19, R45, R19 ;  /* 0x000000132d137221 */ /* 0x002fe20000010000 */
[----:B------:R-:W-:-:S06]  /*12d20*/  FADD.FTZ R24, R48, R24 ;  /* 0x0000001830187221 */ /* 0x000fcc0000010000 */
[----:B------:R-:W-:Y:S01]  /*12d30*/  MUFU.EX2 R68, R68 ;  /* 0x0000004400447308 */ /* 0x000fe20000000800 */
[----:B---3--:R-:W-:Y:S01]  /*12d40*/  FADD.FTZ R21, R35, R19 ;  /* 0x0000001323157221 */ /* 0x008fe20000010000 */
[----:B------:R-:W-:-:S06]  /*12d50*/  FADD.FTZ R24, R53, R24 ;  /* 0x0000001835187221 */ /* 0x000fcc0000010000 */
[----:B------:R-:W-:Y:S01]  /*12d60*/  MUFU.EX2 R71, R71 ;  /* 0x0000004700477308 */ /* 0x000fe20000000800 */
[----:B0-----:R-:W-:Y:S01]  /*12d70*/  FADD.FTZ R21, R3, R21 ;  /* 0x0000001503157221 */ /* 0x001fe20000010000 */
[----:B------:R-:W-:Y:S01]  /*12d80*/  FADD.FTZ R24, R54, R24 ;  /* 0x0000001836187221 */ /* 0x000fe20000010000 */
[----:B------:R-:W-:Y:S02]  /*12d90*/  F2FP.F16.F32.PACK_AB R46, R48, R47 ;  /* 0x0000002f302e723e */ /* 0x000fe400000000ff */
[----:B-----5:R-:W-:Y:S01]  /*12da0*/  FADD.FTZ R21, R15, R21 ;  /* 0x000000150f157221 */ /* 0x020fe20000010000 */
[----:B------:R-:W-:Y:S01]  /*12db0*/  FADD.FTZ R24, R57, R24 ;  /* 0x0000001839187221 */ /* 0x000fe20000010000 */
[----:B------:R-:W-:Y:S01]  /*12dc0*/  F2FP.F16.F32.PACK_AB R37, R50, R37 ;  /* 0x000000253225723e */ /* 0x000fe200000000ff */
[----:B------:R-:W0:Y:S08]  /*12dd0*/  MUFU.EX2 R25, R25 ;  /* 0x0000001900197308 */ /* 0x000e300000000800 */
[----:B------:R-:W1:Y:S01]  /*12de0*/  MUFU.EX2 R49, R49 ;  /* 0x0000003100317308 */ /* 0x000e620000000800 */
[----:B------:R-:W-:-:S07]  /*12df0*/  FADD.FTZ R24, R58, R24 ;  /* 0x000000183a187221 */ /* 0x000fce0000010000 */
[----:B------:R-:W3:Y:S01]  /*12e00*/  MUFU.EX2 R16, R64 ;  /* 0x0000004000107308 */ /* 0x000ee20000000800 */
[----:B0-----:R-:W-:Y:S01]  /*12e10*/  FADD.FTZ R21, R25, R21 ;  /* 0x0000001519157221 */ /* 0x001fe20000010000 */
[----:B------:R-:W-:-:S06]  /*12e20*/  FADD.FTZ R24, R61, R24 ;  /* 0x000000183d187221 */ /* 0x000fcc0000010000 */
[----:B------:R-:W0:Y:S01]  /*12e30*/  MUFU.EX2 R19, R72 ;  /* 0x0000004800137308 */ /* 0x000e220000000800 */
[----:B-1----:R-:W-:Y:S01]  /*12e40*/  FADD.FTZ R21, R49, R21 ;  /* 0x0000001531157221 */ /* 0x002fe20000010000 */
[----:B------:R-:W-:-:S03]  /*12e50*/  FADD.FTZ R26, R62, R24 ;  /* 0x000000183e1a7221 */ /* 0x000fc60000010000 */
[----:B------:R-:W-:Y:S01]  /*12e60*/  FADD.FTZ R21, R59, R21 ;  /* 0x000000153b157221 */ /* 0x000fe20000010000 */
[----:B--2---:R-:W-:Y:S02]  /*12e70*/  FADD.FTZ R28, R65, R26 ;  /* 0x0000001a411c7221 */ /* 0x004fe40000010000 */
[----:B------:R-:W1:Y:S01]  /*12e80*/  MUFU.EX2 R75, R75 ;  /* 0x0000004b004b7308 */ /* 0x000e620000000800 */
[----:B------:R-:W-:Y:S01]  /*12e90*/  FADD.FTZ R21, R27, R21 ;  /* 0x000000151b157221 */ /* 0x000fe20000010000 */
[----:B------:R-:W-:-:S03]  /*12ea0*/  FADD.FTZ R28, R66, R28 ;  /* 0x0000001c421c7221 */ /* 0x000fc60000010000 */
[----:B------:R-:W-:Y:S01]  /*12eb0*/  FADD.FTZ R21, R63, R21 ;  /* 0x000000153f157221 */ /* 0x000fe20000010000 */
[----:B------:R-:W-:Y:S02]  /*12ec0*/  F2FP.F16.F32.PACK_AB R66, R66, R65 ;  /* 0x000000414242723e */ /* 0x000fe400000000ff */
[C---:B---3--:R-:W-:Y:S01]  /*12ed0*/  F2FP.F16.F32.PACK_AB R65, R16.reuse, R63 ;  /* 0x0000003f1041723e */ /* 0x048fe200000000ff */
[----:B------:R-:W-:Y:S02]  /*12ee0*/  FADD.FTZ R21, R16, R21 ;  /* 0x0000001510157221 */ /* 0x000fe40000010000 */
[----:B------:R-:W2:Y:S01]  /*12ef0*/  LDL R16, [R1+0xc] ;  /* 0x00000c0001107983 */ /* 0x000ea20000100800 */
[----:B------:R-:W3:Y:S01]  /*12f00*/  MUFU.EX2 R76, R76 ;  /* 0x0000004c004c7308 */ /* 0x000ee20000000800 */
[----:B------:R-:W-:Y:S01]  /*12f10*/  F2FP.F16.F32.PACK_AB R47, R15, R3 ;  /* 0x000000030f2f723e */ /* 0x000fe200000000ff */
[----:B------:R-:W-:Y:S01]  /*12f20*/  FADD.FTZ R21, R67, R21 ;  /* 0x0000001543157221 */ /* 0x000fe20000010000 */
[----:B------:R-:W-:-:S05]  /*12f30*/  FADD.FTZ R28, R69, R28 ;  /* 0x0000001c451c7221 */ /* 0x000fca0000010000 */
[----:B------:R-:W-:Y:S01]  /*12f40*/  MUFU.EX2 R79, R79 ;  /* 0x0000004f004f7308 */ /* 0x000fe20000000800 */
[----:B------:R-:W-:Y:S01]  /*12f50*/  FADD.FTZ R21, R68, R21 ;  /* 0x0000001544157221 */ /* 0x000fe20000010000 */
[----:B------:R-:W-:-:S06]  /*12f60*/  FADD.FTZ R28, R70, R28 ;  /* 0x0000001c461c7221 */ /* 0x000fcc0000010000 */
[----:B------:R-:W5:Y:S01]  /*12f70*/  MUFU.EX2 R80, R80 ;  /* 0x0000005000507308 */ /* 0x000f620000000800 */
[----:B------:R-:W-:-:S07]  /*12f80*/  FADD.FTZ R21, R71, R21 ;  /* 0x0000001547157221 */ /* 0x000fce0000010000 */
[----:B------:R-:W-:Y:S08]  /*12f90*/  MUFU.EX2 R82, R82 ;  /* 0x0000005200527308 */ /* 0x000ff00000000800 */
[----:B------:R-:W5:Y:S01]  /*12fa0*/  MUFU.EX2 R3, R4 ;  /* 0x0000000400037308 */ /* 0x000f620000000800 */
[----:B------:R-:W-:Y:S01]  /*12fb0*/  F2FP.F16.F32.PACK_AB R44, R44, R43 ;  /* 0x0000002b2c2c723e */ /* 0x000fe200000000ff */
[----:B------:R-:W-:Y:S01]  /*12fc0*/  FADD.FTZ R28, R73, R28 ;  /* 0x0000001c491c7221 */ /* 0x000fe20000010000 */
[----:B------:R-:W-:Y:S01]  /*12fd0*/  F2FP.F16.F32.PACK_AB R45, R35, R45 ;  /* 0x0000002d232d723e */ /* 0x000fe200000000ff */
[----:B0-----:R-:W-:Y:S01]  /*12fe0*/  FADD.FTZ R30, R19, R21 ;  /* 0x00000015131e7221 */ /* 0x001fe20000010000 */
[----:B------:R-:W-:-:S02]  /*12ff0*/  F2FP.F16.F32.PACK_AB R24, R54, R53 ;  /* 0x000000353618723e */ /* 0x000fc400000000ff */
[----:B------:R-:W-:Y:S02]  /*13000*/  F2FP.F16.F32.PACK_AB R26, R58, R57 ;  /* 0x000000393a1a723e */ /* 0x000fe400000000ff */
[----:B------:R-:W-:Y:S02]  /*13010*/  F2FP.F16.F32.PACK_AB R25, R49, R25 ;  /* 0x000000193119723e */ /* 0x000fe400000000ff */
[----:B------:R-:W-:Y:S01]  /*13020*/  F2FP.F16.F32.PACK_AB R27, R27, R59 ;  /* 0x0000003b1b1b723e */ /* 0x000fe200000000ff */
[----:B------:R-:W-:Y:S01]  /*13030*/  STSM.16.M88.4 [R142], R36 ;  /* 0x000000248e007844 */ /* 0x000fe20000000200 */
[----:B------:R-:W-:Y:S01]  /*13040*/  FADD.FTZ R28, R74, R28 ;  /* 0x0000001c4a1c7221 */ /* 0x000fe20000010000 */
[----:B------:R-:W-:Y:S01]  /*13050*/  F2FP.F16.F32.PACK_AB R64, R62, R61 ;  /* 0x0000003d3e40723e */ /* 0x000fe200000000ff */
[----:B-1----:R-:W-:Y:S01]  /*13060*/  FADD.FTZ R15, R75, R30 ;  /* 0x0000001e4b0f7221 */ /* 0x002fe20000010000 */
[----:B------:R-:W-:Y:S01]  /*13070*/  STSM.16.M88.4 [R141], R44 ;  /* 0x0000002c8d007844 */ /* 0x000fe20000000200 */
[----:B------:R-:W-:-:S02]  /*13080*/  F2FP.F16.F32.PACK_AB R74, R74, R73 ;  /* 0x000000494a4a723e */ /* 0x000fc400000000ff */
[----:B------:R-:W-:Y:S01]  /*13090*/  F2FP.F16.F32.PACK_AB R67, R68, R67 ;  /* 0x000000434443723e */ /* 0x000fe200000000ff */
[----:B------:R0:W-:Y:S01]  /*130a0*/  STSM.16.M88.4 [R140+0x27800], R24 ;  /* 0x027800188c007844 */ /* 0x0001e20000000200 */
[----:B------:R-:W-:Y:S02]  /*130b0*/  F2FP.F16.F32.PACK_AB R72, R70, R69 ;  /* 0x000000454648723e */ /* 0x000fe400000000ff */
[----:B------:R-:W-:Y:S02]  /*130c0*/  F2FP.F16.F32.PACK_AB R73, R19, R71 ;  /* 0x000000471349723e */ /* 0x000fe400000000ff */
[----:B---3--:R-:W-:Y:S02]  /*130d0*/  F2FP.F16.F32.PACK_AB R75, R76, R75 ;  /* 0x0000004b4c4b723e */ /* 0x008fe400000000ff */
[----:B0-----:R-:W-:Y:S02]  /*130e0*/  F2FP.F16.F32.PACK_AB R24, R78, R77 ;  /* 0x0000004d4e18723e */ /* 0x001fe400000000ff */
[----:B-----5:R-:W-:-:S02]  /*130f0*/  F2FP.F16.F32.PACK_AB R25, R80, R79 ;  /* 0x0000004f5019723e */ /* 0x020fc400000000ff */
[----:B------:R-:W-:Y:S02]  /*13100*/  F2FP.F16.F32.PACK_AB R26, R11, R84 ;  /* 0x000000540b1a723e */ /* 0x000fe400000000ff */
[----:B------:R-:W-:Y:S01]  /*13110*/  F2FP.F16.F32.PACK_AB R27, R3, R82 ;  /* 0x00000052031b723e */ /* 0x000fe200000000ff */
[----:B------:R-:W-:Y:S01]  /*13120*/  FADD.FTZ R21, R77, R28 ;  /* 0x0000001c4d157221 */ /* 0x000fe20000010000 */
[----:B------:R-:W-:-:S04]  /*13130*/  FADD.FTZ R28, R76, R15 ;  /* 0x0000000f4c1c7221 */ /* 0x000fc80000010000 */
[----:B------:R-:W-:Y:S01]  /*13140*/  FADD.FTZ R15, R79, R28 ;  /* 0x0000001c4f0f7221 */ /* 0x000fe20000010000 */
[----:B------:R-:W-:-:S03]  /*13150*/  FADD.FTZ R4, R78, R21 ;  /* 0x000000154e047221 */ /* 0x000fc60000010000 */
[----:B------:R-:W-:Y:S01]  /*13160*/  FADD.FTZ R15, R80, R15 ;  /* 0x0000000f500f7221 */ /* 0x000fe20000010000 */
[----:B------:R-:W-:-:S03]  /*13170*/  FADD.FTZ R4, R84, R4 ;  /* 0x0000000454047221 */ /* 0x000fc60000010000 */
        /* <DEDUP_REMOVED lines=49> */
[----:B------:R-:W-:Y:S01]  /*13490*/  FADD.FTZ R4, R11, R4 ;  /* 0x000000040b047221 */ /* 0x000fe20000010000 */
[----:B------:R-:W-:Y:S01]  /*134a0*/  FADD.FTZ R3, R3, R82 ;  /* 0x0000005203037221 */ /* 0x000fe20000010000 */
[----:B------:R-:W-:-:S02]  /*134b0*/  IMAD.MOV.U32 R19, RZ, RZ, R5 ;  /* 0x000000ffff137224 */ /* 0x000fc400078e0005 */
[----:B------:R-:W-:Y:S02]  /*134c0*/  IMAD.MOV.U32 R12, RZ, RZ, R10 ;  /* 0x000000ffff0c7224 */ /* 0x000fe400078e000a */
[----:B------:R-:W-:Y:S01]  /*134d0*/  IMAD.MOV.U32 R13, RZ, RZ, R14 ;  /* 0x000000ffff0d7224 */ /* 0x000fe200078e000e */
[----:B----4-:R0:W-:Y:S04]  /*134e0*/  STSM.16.M88.4 [R32], R64 ;  /* 0x0000004020007844 */ /* 0x0101e80000000200 */
[----:B------:R0:W-:Y:S04]  /*134f0*/  STSM.16.M88.4 [R142+0x6000], R72 ;  /* 0x006000488e007844 */ /* 0x0001e80000000200 */
[----:B------:R0:W-:Y:S01]  /*13500*/  STSM.16.M88.4 [R141+0x6000], R24 ;  /* 0x006000188d007844 */ /* 0x0001e20000000200 */
[----:B------:R1:W-:Y:S06]  /*13510*/  MEMBAR.ALL.CTA ;  /* 0x0000000000007992 */ /* 0x0003ec0000008000 */
[----:B-1----:R-:W1:Y:S01]  /*13520*/  FENCE.VIEW.ASYNC.S ;  /* 0x00000000000073c6 */ /* 0x002e620000000000 */
[C---:B--2---:R-:W-:Y:S01]  /*13530*/  ISETP.GT.AND P3, PT, R0.reuse, R16, PT ;  /* 0x000000100000720c */ /* 0x044fe20003f64270 */
[----:B------:R-:W-:-:S02]  /*13540*/  VIADD R0, R0, 0xffffffff ;  /* 0xffffffff00007836 */ /* 0x000fc40000000000 */
[----:B------:R-:W-:Y:S01]  /*13550*/  IMAD.MOV.U32 R16, RZ, RZ, R20 ;  /* 0x000000ffff107224 */ /* 0x000fe200078e0014 */
[----:B-1----:R-:W-:-:S09]  /*13560*/  NOP ;  /* 0x0000000000007918 */ /* 0x002fd20000000000 */
[----:B0-----:R-:W-:Y:S05]  /*13570*/  @P3 BRA `(.L_x_10890) ;  /* 0xffffffc4002c3947 */ /* 0x001fea000383ffff */
[----:B------:R-:W-:Y:S02]  /*13580*/  IMAD.MOV.U32 R13, RZ, RZ, R14 ;  /* 0x000000ffff0d7224 */ /* 0x000fe400078e000e */
[----:B------:R-:W-:Y:S02]  /*13590*/  IMAD.MOV.U32 R12, RZ, RZ, R10 ;  /* 0x000000ffff0c7224 */ /* 0x000fe400078e000a */
[----:B------:R-:W-:Y:S02]  /*135a0*/  IMAD.MOV.U32 R16, RZ, RZ, R20 ;  /* 0x000000ffff107224 */ /* 0x000fe400078e0014 */
[----:B------:R-:W-:-:S07]  /*135b0*/  IMAD.MOV.U32 R19, RZ, RZ, R5 ;  /* 0x000000ffff137224 */ /* 0x000fce00078e0005 */
.L_x_10872:
        /* <DEDUP_REMOVED lines=8> */
[----:B--2---:R-:W-:Y:S01]  /*13640*/  VIADD R5, R14, 0xbf ;  /* 0x000000bf0e057836 */ /* 0x004fe20000000000 */
[----:B------:R-:W-:-:S03]  /*13650*/  IADD3 R14, R139, 0x1, -R138 ;  /* 0x000000018b0e7810 */ /* 0x000fc60007ffe88a */
        /* <DEDUP_REMOVED lines=15> */
.L_x_10893:
[----:B------:R-:W-:-:S13]  /*13750*/  ISETP.NE.AND P2, PT, R20, 0x1, PT ;  /* 0x000000011400780c */ /* 0x000fda0003f45270 */
[----:B------:R-:W0:Y:S02]  /*13760*/  @P2 LDC.64 R10, c[0x0][0x9e8] ;  /* 0x00027a00ff0a2b82 */ /* 0x000e240000000a00 */
[----:B0-----:R-:W-:-:S05]  /*13770*/  @P2 IMAD.HI.U32 R10, R5, R10, RZ ;  /* 0x0000000a050a2227 */ /* 0x001fca00078e00ff */
[----:B------:R-:W-:-:S07]  /*13780*/  @P2 SHF.R.U32.HI R5, RZ, R11, R10 ;  /* 0x0000000bff052219 */ /* 0x000fce000001160a */
.L_x_10894:
[----:B------:R-:W-:Y:S05]  /*13790*/  BSYNC B0 ;  /* 0x0000000000007941 */ /* 0x000fea0003800000 */
.L_x_10892:
[----:B------:R-:W-:-:S05]  /*137a0*/  IMAD R5, R5, R20, RZ ;  /* 0x0000001405057224 */ /* 0x000fca00078e02ff */
[----:B------:R-:W-:-:S07]  /*137b0*/  VIMNMX R14, R14, R5, !PT ;  /* 0x000000050e0e7248 */ /* 0x000fce0007fe0100 */
.L_x_10891:
[----:B------:R-:W2:Y:S01]  /*137c0*/  LDL R10, [R1+0x44] ;  /* 0x00004400010a7983 */ /* 0x000ea20000100800 */
[----:B------:R-:W-:-:S05]  /*137d0*/  VIADD R14, R14, 0x7f ;  /* 0x0000007f0e0e7836 */ /* 0x000fca0000000000 */
[----:B------:R-:W-:-:S04]  /*137e0*/  SHF.R.S32.HI R5, RZ, 0x1f, R14 ;  /* 0x0000001fff057819 */ /* 0x000fc8000001140e */
[----:B------:R-:W-:-:S04]  /*137f0*/  LEA.HI R5, R5, R14, RZ, 0x7 ;  /* 0x0000000e05057211 */ /* 0x000fc800078f38ff */
[----:B------:R-:W-:-:S04]  /*13800*/  SHF.R.S32.HI R5, RZ, 0x7, R5 ;  /* 0x00000007ff057819 */ /* 0x000fc80000011405 */
[----:B--2---:R-:W-:-:S04]  /*13810*/  VIMNMX R155, R10, R5, !PT ;  /* 0x000000050a9b7248 */ /* 0x004fc80007fe0100 */
[----:B------:R-:W-:-:S13]  /*13820*/  ISETP.GE.AND P2, PT, R0, R155, PT ;  /* 0x0000009b0000720c */ /* 0x000fda0003f46270 */
[----:B------:R-:W-:Y:S05]  /*13830*/  @!P2 BRA `(.L_x_10895) ;  /* 0x0000002800f4a947 */ /* 0x000fea0003800000 */
[----:B------:R-:W-:Y:S02]  /*13840*/  IMAD.MOV.U32 R5, RZ, RZ, R13 ;  /* 0x000000ffff057224 */ /* 0x000fe400078e000d */
[----:B------:R-:W-:Y:S02]  /*13850*/  IMAD.MOV.U32 R11, RZ, RZ, R12 ;  /* 0x000000ffff0b7224 */ /* 0x000fe400078e000c */
[----:B------:R-:W-:Y:S02]  /*13860*/  IMAD.MOV.U32 R14, RZ, RZ, R19 ;  /* 0x000000ffff0e7224 */ /* 0x000fe400078e0013 */
[----:B------:R-:W-:-:S07]  /*13870*/  IMAD.MOV.U32 R10, RZ, RZ, R16 ;  /* 0x000000ffff0a7224 */ /* 0x000fce00078e0010 */
.L_x_10905:
[----:B------:R-:W2:Y:S01]  /*13880*/  LDL R12, [R1] ;  /* 0x00000000010c7983 */ /* 0x000ea20000100800 */
[----:B------:R-:W-:Y:S01]  /*13890*/  VIADD R16, R10, 0x1 ;  /* 0x000000010a107836 */ /* 0x000fe20000000000 */
        /* <DEDUP_REMOVED lines=9> */
.L_x_10897:
[----:B------:R-:W-:Y:S01]  /*13930*/  IMAD R12, R16, 0x8, R2 ;  /* 0x00000008100c7824 */ /* 0x000fe200078e0202 */
[----:B------:R-:W-:-:S04]  /*13940*/  SHF.L.U32 R13, R19, 0x1f, RZ ;  /* 0x0000001f130d7819 */ /* 0x000fc800000006ff */
[----:B------:R0:W1:Y:S01]  /*13950*/  SYNCS.PHASECHK.TRANS64.TRYWAIT P3, [R12+URZ+0x2d830], R13 ;  /* 0x02d8300d0c0075a7 */ /* 0x000062000806017f */
[----:B------:R-:W-:Y:S05]  /*13960*/  @!P0 BRA `(.L_x_10898) ;  /* 0x0000000000048947 */ /* 0x000fea0003800000 */
[----:B------:R-:W-:Y:S01]  /*13970*/  BPT.TRAP 0x1 ;  /* 0x000000040000795c */ /* 0x000fe20000300000 */
.L_x_10898:
[----:B------:R-:W-:Y:S04]  /*13980*/  BSSY B0, `(.L_x_10896) ;  /* 0x0000004000007945 */ /* 0x000fe80003800000 */
[----:B-1----:R-:W-:Y:S05]  /*13990*/  @P3 BRA `(.L_x_10899) ;  /* 0x0000000000083947 */ /* 0x002fea0003800000 */
[----:B------:R-:W1:Y:S02]  /*139a0*/  SYNCS.PHASECHK.TRANS64.TRYWAIT P3, [R12+URZ+0x2d830], R13 ;  /* 0x02d8300d0c0075a7 */ /* 0x000e64000806017f */
[----:B-1----:R-:W-:Y:S05]  /*139b0*/  @!P3 BRA `(.L_x_10900) ;  /* 0x000001340074b947 */ /* 0x002fea0003800000 */
.L_x_10899:
[----:B------:R-:W-:Y:S05]  /*139c0*/  BSYNC B0 ;  /* 0x0000000000007941 */ /* 0x000fea0003800000 */
.L_x_10896:
        /* <DEDUP_REMOVED lines=61> */
.L_x_10902:
[----:B------:R-:W-:Y:S01]  /*13da0*/  SHF.L.U32 R12, R14, 0x1f, RZ ;  /* 0x0000001f0e0c7819 */ /* 0x000fe200000006ff */
[----:B------:R-:W-:-:S04]  /*13db0*/  IMAD R13, R10, 0x8, R2 ;  /* 0x000000080a0d7824 */ /* 0x000fc800078e0202 */
[----:B------:R0:W1:Y:S01]  /*13dc0*/  SYNCS.PHASECHK.TRANS64.TRYWAIT P2, [R13+URZ+0x2d850], R12 ;  /* 0x02d8500c0d0075a7 */ /* 0x000062000804017f */
[----:B------:R-:W-:Y:S05]  /*13dd0*/  @!P0 BRA `(.L_x_10903) ;  /* 0x0000000000048947 */ /* 0x000fea0003800000 */
[----:B------:R-:W-:Y:S01]  /*13de0*/  BPT.TRAP 0x1 ;  /* 0x000000040000795c */ /* 0x000fe20000300000 */
.L_x_10903:
[----:B-1----:R-:W-:Y:S05]  /*13df0*/  @P2 BRA `(.L_x_10901) ;  /* 0x0000000000082947 */ /* 0x002fea0003800000 */
[----:B------:R-:W1:Y:S02]  /*13e00*/  SYNCS.PHASECHK.TRANS64.TRYWAIT P2, [R13+URZ+0x2d850], R12 ;  /* 0x02d8500c0d0075a7 */ /* 0x000e64000804017f */
[----:B-1----:R-:W-:Y:S05]  /*13e10*/  @!P2 BRA `(.L_x_10904) ;  /* 0x000001300070a947 */ /* 0x002fea0003800000 */
.L_x_10901:
[----:B01----:R-:W-:Y:S01]  /*13e20*/  VIADD R12, R2, 0x400 ;  /* 0x00000400020c7836 */ /* 0x003fe20000000000 */
[----:B------:R-:W-:Y:S05]  /*13e30*/  WARPSYNC.ALL ;  /* 0x0000000000007948 */ /* 0x000fea0003800000 */
[----:B------:R-:W-:-:S04]  /*13e40*/  SHF.R.U32.HI R12, RZ, 0x4, R12 ;  /* 0x00000004ff0c7819 */ /* 0x000fc8000001160c */
[----:B------:R-:W-:-:S04]  /*13e50*/  LOP3.LUT R12, R12, 0x3fff, RZ, 0xc0, !PT ;  /* 0x00003fff0c0c7812 */ /* 0x000fc800078ec0ff */
[----:B------:R-:W-:-:S05]  /*13e60*/  LOP3.LUT R12, R12, 0x2000000, RZ, 0xfc, !PT ;  /* 0x020000000c0c7812 */ /* 0x000fca00078efcff */
[----:B------:R-:W-:Y:S02]  /*13e70*/  IMAD R12, R10, 0x600, R12 ;  /* 0x000006000a0c7824 */ /* 0x000fe400078e020c */
[----:B------:R-:W-:Y:S01]  /*13e80*/  FMUL.FTZ R20, R29, UR49 ;  /* 0x000000311d147c20 */ /* 0x000fe20008410000 */
[----:B------:R-:W-:Y:S02]  /*13e90*/  IMAD.MOV.U32 R13, RZ, RZ, -0x7fffffe0 ;  /* 0x80000020ff0d7424 */ /* 0x000fe400078e00ff */
[----:B------:R-:W-:Y:S01]  /*13ea0*/  FMUL.FTZ R21, R32, UR49 ;  /* 0x0000003120157c20 */ /* 0x000fe20008410000 */
[C---:B------:R-:W-:Y:S01]  /*13eb0*/  VIADD R14, R12.reuse, 0x40 ;  /* 0x000000400c0e7836 */ /* 0x040fe20000000000 */
[----:B------:R-:W-:Y:S01]  /*13ec0*/  R2UR UR10, R12 ;  /* 0x000000000c0a72ca */ /* 0x000fe200000e0000 */
[----:B------:R-:W-:Y:S01]  /*13ed0*/  IMAD.MOV.U32 R15, RZ, RZ, -0x7fffffe0 ;  /* 0x80000020ff0f7424 */ /* 0x000fe200078e00ff */
[C---:B------:R-:W-:Y:S01]  /*13ee0*/  R2UR UR11, R13.reuse ;  /* 0x000000000d0b72ca */ /* 0x040fe200000e0000 */
[----:B------:R-:W-:Y:S01]  /*13ef0*/  MUFU.TANH R20, R20 ;  /* 0x0000001400147308 */ /* 0x000fe20000002400 */
[----:B------:R-:W-:Y:S01]  /*13f00*/  R2UR UR14, R14 ;  /* 0x000000000e0e72ca */ /* 0x000fe200000e0000 */
[----:B------:R-:W-:Y:S01]  /*13f10*/  VIADD R14, R12, 0x80 ;  /* 0x000000800c0e7836 */ /* 0x000fe20000000000 */
[----:B------:R-:W-:Y:S01]  /*13f20*/  R2UR UR47, R13 ;  /* 0x000000000d2f72ca */ /* 0x000fe200000e0000 */
[----:B------:R-:W-:Y:S01]  /*13f30*/  FMUL.FTZ R13, R24, UR49 ;  /* 0x00000031180d7c20 */ /* 0x000fe20008410000 */
[----:B------:R-:W-:Y:S01]  /*13f40*/  R2UR UR15, R15 ;  /* 0x000000000f0f72ca */ /* 0x000fe200000e0000 */
[----:B------:R-:W-:Y:S01]  /*13f50*/  FMUL.FTZ R24, R33, UR49 ;  /* 0x0000003121187c20 */ /* 0x000fe20008410000 */
[----:B------:R-:W-:Y:S01]  /*13f60*/  R2UR UR18, R14 ;  /* 0x000000000e1272ca */ /* 0x000fe200000e0000 */
[----:B------:R-:W-:Y:S01]  /*13f70*/  VIADD R14, R12, 0xc0 ;  /* 0x000000c00c0e7836 */ /* 0x000fe20000000000 */
[C---:B------:R-:W-:Y:S01]  /*13f80*/  R2UR UR19, R15.reuse ;  /* 0x000000000f1372ca */ /* 0x040fe200000e0000 */
[----:B------:R-:W0:Y:S01]  /*13f90*/  MUFU.TANH R13, R13 ;  /* 0x0000000d000d7308 */ /* 0x000e220000002400 */
[C---:B------:R-:W-:Y:S01]  /*13fa0*/  R2UR UR23, R15.reuse ;  /* 0x000000000f1772ca */ /* 0x040fe200000e0000 */
[----:B------:R-:W-:Y:S01]  /*13fb0*/  FMUL.FTZ R29, R40, UR49 ;  /* 0x00000031281d7c20 */ /* 0x000fe20008410000 */
[----:B------:R-:W-:Y:S01]  /*13fc0*/  R2UR UR22, R14 ;  /* 0x000000000e1672ca */ /* 0x000fe200000e0000 */
[----:B------:R-:W-:Y:S01]  /*13fd0*/  VIADD R14, R12, 0x100 ;  /* 0x000001000c0e7836 */ /* 0x000fe20000000000 */
[----:B------:R-:W-:Y:S01]  /*13fe0*/  R2UR UR27, R15 ;  /* 0x000000000f1b72ca */ /* 0x000fe200000e0000 */
[----:B------:R-:W-:Y:S01]  /*13ff0*/  FMUL.FTZ R32, R41, UR49 ;  /* 0x0000003129207c20 */ /* 0x000fe20008410000 */
[C---:B------:R-:W-:Y:S01]  /*14000*/  R2UR UR31, R15.reuse ;  /* 0x000000000f1f72ca */ /* 0x040fe200000e0000 */
[----:B------:R-:W-:Y:S01]  /*14010*/  MUFU.TANH R21, R21 ;  /* 0x0000001500157308 */ /* 0x000fe20000002400 */
[----:B------:R-:W-:Y:S01]  /*14020*/  R2UR UR26, R14 ;  /* 0x000000000e1a72ca */ /* 0x000fe200000e0000 */
[----:B------:R-:W-:Y:S01]  /*14030*/  VIADD R14, R12, 0x140 ;  /* 0x000001400c0e7836 */ /* 0x000fe20000000000 */
[----:B------:R-:W-:Y:S01]  /*14040*/  R2UR UR35, R15 ;  /* 0x000000000f2372ca */ /* 0x000fe200000e0000 */
[----:B------:R-:W-:Y:S01]  /*14050*/  FMUL.FTZ R15, R28, UR49 ;  /* 0x000000311c0f7c20 */ /* 0x000fe20008410000 */
[----:B------:R-:W-:Y:S01]  /*14060*/  FMUL.FTZ R28, R37, UR49 ;  /* 0x00000031251c7c20 */ /* 0x000fe20008410000 */
[----:B------:R-:W-:Y:S01]  /*14070*/  FMUL.FTZ R33, R44, UR49 ;  /* 0x000000312c217c20 */ /* 0x000fe20008410000 */
[----:B------:R-:W-:Y:S01]  /*14080*/  R2UR UR30, R14 ;  /* 0x000000000e1e72ca */ /* 0x000fe200000e0000 */
[C---:B------:R-:W-:Y:S01]  /*14090*/  VIADD R14, R12.reuse, 0x180 ;  /* 0x000001800c0e7836 */ /* 0x040fe20000000000 */
[----:B------:R-:W-:Y:S01]  /*140a0*/  MUFU.TANH R24, R24 ;  /* 0x0000001800187308 */ /* 0x000fe20000002400 */
[----:B------:R-:W-:-:S02]  /*140b0*/  VIADD R12, R12, 0x1c0 ;  /* 0x000001c00c0c7836 */ /* 0x000fc40000000000 */
[----:B------:R-:W-:Y:S01]  /*140c0*/  FMUL.FTZ R37, R48, UR49 ;  /* 0x0000003130257c20 */ /* 0x000fe20008410000 */
[----:B------:R-:W-:Y:S01]  /*140d0*/  FMUL.FTZ R40, R49, UR49 ;  /* 0x0000003131287c20 */ /* 0x000fe20008410000 */
[----:B------:R-:W-:Y:S01]  /*140e0*/  R2UR UR34, R14 ;  /* 0x000000000e2272ca */ /* 0x000fe200000e0000 */
[----:B------:R-:W-:Y:S01]  /*140f0*/  FMUL.FTZ R14, R25, UR49 ;  /* 0x00000031190e7c20 */ /* 0x000fe20008410000 */
[----:B------:R-:W-:Y:S01]  /*14100*/  R2UR UR46, R12 ;  /* 0x000000000c2e72ca */ /* 0x000fe200000e0000 */
        /* <DEDUP_REMOVED lines=29> */
[----:B------:R-:W-:Y:S01]  /*142e0*/  UMOV UR39, UR6 ;  /* 0x0000000600277c82 */ /* 0x000fe20008000000 */
[----:B------:R-:W-:Y:S01]  /*142f0*/  FMNMX.FTZ R12, R15, R12, !PT ;  /* 0x0000000c0f0c7209 */ /* 0x000fe20007810000 */
[----:B------:R-:W-:Y:S01]  /*14300*/  FMUL.FTZ R144, R31, UR49 ;  /* 0x000000311f907c20 */ /* 0x000fe20008410000 */
[----:B------:R-:W-:Y:S01]  /*14310*/  FMUL.FTZ R84, R27, UR49 ;  /* 0x000000311b547c20 */ /* 0x000fe20008410000 */
[----:B------:R-:W0:Y:S01]  /*14320*/  MUFU.TANH R29, R29 ;  /* 0x0000001d001d7308 */ /* 0x000e220000002400 */
[----:B------:R-:W-:Y:S01]  /*14330*/  FMNMX.FTZ R12, R20, R12, !PT ;  /* 0x0000000c140c7209 */ /* 0x000fe20007810000 */
[----:B------:R-:W-:Y:S01]  /*14340*/  FMUL.FTZ R85, R30, UR49 ;  /* 0x000000311e557c20 */ /* 0x000fe20008410000 */
[----:B------:R-:W-:Y:S01]  /*14350*/  FMUL.FTZ R81, R35, UR49 ;  /* 0x0000003123517c20 */ /* 0x000fe20008410000 */
[----:B------:R-:W-:Y:S01]  /*14360*/  FMUL.FTZ R143, R38, UR49 ;  /* 0x00000031268f7c20 */ /* 0x000fe20008410000 */
[----:B------:R-:W-:Y:S01]  /*14370*/  FMNMX.FTZ R12, R21, R12, !PT ;  /* 0x0000000c150c7209 */ /* 0x000fe20007810000 */
[----:B------:R-:W-:Y:S01]  /*14380*/  FMUL.FTZ R39, R39, UR49 ;  /* 0x0000003127277c20 */ /* 0x000fe20008410000 */
[----:B------:R-:W-:Y:S01]  /*14390*/  FMUL.FTZ R38, R42, UR49 ;  /* 0x000000312a267c20 */ /* 0x000fe20008410000 */
[----:B------:R-:W3:Y:S01]  /*143a0*/  MUFU.TANH R32, R32 ;  /* 0x0000002000207308 */ /* 0x000ee20000002400 */
[----:B------:R-:W-:Y:S01]  /*143b0*/  FMNMX.FTZ R12, R24, R12, !PT ;  /* 0x0000000c180c7209 */ /* 0x000fe20007810000 */
[----:B------:R-:W-:Y:S01]  /*143c0*/  FMUL.FTZ R35, R43, UR49 ;  /* 0x000000312b237c20 */ /* 0x000fe20008410000 */
[----:B------:R-:W-:Y:S01]  /*143d0*/  FMUL.FTZ R42, R46, UR49 ;  /* 0x000000312e2a7c20 */ /* 0x000fe20008410000 */
[----:B------:R-:W-:Y:S01]  /*143e0*/  FMUL.FTZ R27, R47, UR49 ;  /* 0x000000312f1b7c20 */ /* 0x000fe20008410000 */
[----:B-1----:R-:W-:Y:S01]  /*143f0*/  FMNMX.FTZ R12, R25, R12, !PT ;  /* 0x0000000c190c7209 */ /* 0x002fe20007810000 */
[----:B------:R-:W-:Y:S01]  /*14400*/  FMUL.FTZ R46, R51, UR49 ;  /* 0x00000031332e7c20 */ /* 0x000fe20008410000 */
[----:B------:R-:W-:Y:S01]  /*14410*/  FMUL.FTZ R47, R54, UR49 ;  /* 0x00000031362f7c20 */ /* 0x000fe20008410000 */
[----:B------:R-:W1:Y:S01]  /*14420*/  MUFU.TANH R33, R33 ;  /* 0x0000002100217308 */ /* 0x000e620000002400 */
[----:B--2---:R-:W-:Y:S01]  /*14430*/  FMNMX.FTZ R12, R28, R12, !PT ;  /* 0x0000000c1c0c7209 */ /* 0x004fe20007810000 */
[----:B------:R-:W-:Y:S01]  /*14440*/  FMUL.FTZ R51, R58, UR49 ;  /* 0x000000313a337c20 */ /* 0x000fe20008410000 */
[----:B------:R-:W-:Y:S01]  /*14450*/  FMUL.FTZ R54, R59, UR49 ;  /* 0x000000313b367c20 */ /* 0x000fe20008410000 */
[----:B------:R-:W-:Y:S01]  /*14460*/  FMUL.FTZ R58, R63, UR49 ;  /* 0x000000313f3a7c20 */ /* 0x000fe20008410000 */
[----:B0-----:R-:W-:Y:S01]  /*14470*/  FMNMX.FTZ R12, R29, R12, !PT ;  /* 0x0000000c1d0c7209 */ /* 0x001fe20007810000 */
[----:B------:R-:W-:Y:S01]  /*14480*/  FMUL.FTZ R59, R66, UR49 ;  /* 0x00000031423b7c20 */ /* 0x000fe20008410000 */
[----:B------:R-:W-:Y:S01]  /*14490*/  FMUL.FTZ R63, R70, UR49 ;  /* 0x00000031463f7c20 */ /* 0x000fe20008410000 */
[----:B------:R-:W0:Y:S01]  /*144a0*/  MUFU.TANH R36, R36 ;  /* 0x0000002400247308 */ /* 0x000e220000002400 */
        /* <DEDUP_REMOVED lines=47> */
[----:B------:R-:W-:Y:S01]  /*147a0*/  MUFU.TANH R145, R145 ;  /* 0x0000009100917308 */ /* 0x000fe20000002400 */
[----:B--2---:R-:W-:-:S07]  /*147b0*/  FMNMX.FTZ R12, R73, R12, !PT ;  /* 0x0000000c490c7209 */ /* 0x004fce0007810000 */
[----:B------:R-:W-:Y:S01]  /*147c0*/  MUFU.TANH R84, R84 ;  /* 0x0000005400547308 */ /* 0x000fe20000002400 */
[----:B-1----:R-:W-:-:S05]  /*147d0*/  FMNMX.FTZ R12, R76, R12, !PT ;  /* 0x0000000c4c0c7209 */ /* 0x002fca0007810000 */
[----:B------:R-:W0:Y:S02]  /*147e0*/  SHFL.BFLY PT, R26, R12, 0x2, 0x1f ;  /* 0x0c401f000c1a7f89 */ /* 0x000e2400000e0000 */
[----:B------:R-:W-:Y:S08]  /*147f0*/  MUFU.TANH R85, R85 ;  /* 0x0000005500557308 */ /* 0x000ff00000002400 */
        /* <DEDUP_REMOVED lines=11> */
[----:B------:R0:W-:Y:S02]  /*148b0*/  MUFU.TANH R11, R50 ;  /* 0x00000032000b7308 */ /* 0x0001e40000002400 */
[----:B------:R-:W-:Y:S01]  /*148c0*/  FMUL.FTZ R34, R34, UR39 ;  /* 0x0000002722227c20 */ /* 0x000fe20008410000 */
[--C-:B------:R-:W-:Y:S01]  /*148d0*/  FFMA.FTZ R13, R13, UR39, -R26.reuse ;  /* 0x000000270d0d7c23 */ /* 0x100fe2000801081a */
[--C-:B------:R-:W-:Y:S01]  /*148e0*/  FFMA.FTZ R31, R14, UR39, -R26.reuse ;  /* 0x000000270e1f7c23 */ /* 0x100fe2000801081a */
[--C-:B------:R-:W-:Y:S01]  /*148f0*/  FFMA.FTZ R14, R24, UR39, -R26.reuse ;  /* 0x00000027180e7c23 */ /* 0x100fe2000801081a */
[--C-:B------:R-:W-:Y:S01]  /*14900*/  FFMA.FTZ R30, R15, UR39, -R26.reuse ;  /* 0x000000270f1e7c23 */ /* 0x100fe2000801081a */
[--C-:B------:R-:W-:Y:S01]  /*14910*/  FFMA.FTZ R20, R20, UR39, -R26.reuse ;  /* 0x0000002714147c23 */ /* 0x100fe2000801081a */
[----:B------:R-:W-:Y:S01]  /*14920*/  MUFU.EX2 R34, R34 ;  /* 0x0000002200227308 */ /* 0x000fe20000000800 */
[----:B0-----:R-:W-:Y:S01]  /*14930*/  FMUL.FTZ R50, R55, UR49 ;  /* 0x0000003137327c20 */ /* 0x001fe20008410000 */
[----:B------:R-:W-:Y:S01]  /*14940*/  FMUL.FTZ R55, R62, UR49 ;  /* 0x000000313e377c20 */ /* 0x000fe20008410000 */
[----:B------:R-:W-:Y:S01]  /*14950*/  FMUL.FTZ R62, R67, UR49 ;  /* 0x00000031433e7c20 */ /* 0x000fe20008410000 */
[----:B------:R-:W-:Y:S01]  /*14960*/  FMUL.FTZ R67, R74, UR49 ;  /* 0x000000314a437c20 */ /* 0x000fe20008410000 */
[----:B------:R-:W-:Y:S01]  /*14970*/  FMUL.FTZ R74, R79, UR49 ;  /* 0x000000314f4a7c20 */ /* 0x000fe20008410000 */
[----:B------:R-:W-:Y:S01]  /*14980*/  FMUL.FTZ R79, R87, UR49 ;  /* 0x00000031574f7c20 */ /* 0x000fe20008410000 */
[--C-:B------:R-:W-:Y:S01]  /*14990*/  FFMA.FTZ R21, R21, UR39, -R26.reuse ;  /* 0x0000002715157c23 */ /* 0x100fe2000801081a */
[----:B------:R-:W2:Y:S01]  /*149a0*/  LDL R87, [R1+0x3c] ;  /* 0x00003c0001577983 */ /* 0x000ea20000100800 */
        /* <DEDUP_REMOVED lines=16> */
[----:B------:R-:W3:Y:S01]  /*14ab0*/  MUFU.TANH R35, R35 ;  /* 0x0000002300237308 */ /* 0x000ee20000002400 */
[----:B0-----:R-:W-:Y:S01]  /*14ac0*/  FFMA.FTZ R4, R34, R4, R13 ;  /* 0x0000000422047223 */ /* 0x001fe2000001000d */
[--C-:B------:R-:W-:Y:S01]  /*14ad0*/  FFMA.FTZ R53, R53, UR39, -R26.reuse ;  /* 0x0000002735357c23 */ /* 0x100fe2000801081a */
[--C-:B------:R-:W-:Y:S01]  /*14ae0*/  FFMA.FTZ R56, R56, UR39, -R26.reuse ;  /* 0x0000002738387c23 */ /* 0x100fe2000801081a */
[--C-:B------:R-:W-:Y:S01]  /*14af0*/  FFMA.FTZ R57, R57, UR39, -R26.reuse ;  /* 0x0000002739397c23 */ /* 0x100fe2000801081a */
[--C-:B------:R-:W-:Y:S01]  /*14b00*/  FFMA.FTZ R60, R60, UR39, -R26.reuse ;  /* 0x000000273c3c7c23 */ /* 0x100fe2000801081a */
[--C-:B------:R-:W-:Y:S01]  /*14b10*/  FFMA.FTZ R61, R61, UR39, -R26.reuse ;  /* 0x000000273d3d7c23 */ /* 0x100fe2000801081a */
[----:B------:R-:W-:Y:S01]  /*14b20*/  FFMA.FTZ R64, R64, UR39, -R26 ;  /* 0x0000002740407c23 */ /* 0x000fe2000801081a */
[----:B------:R-:W0:Y:S01]  /*14b30*/  MUFU.TANH R42, R42 ;  /* 0x0000002a002a7308 */ /* 0x000e220000002400 */
[C---:B-1----:R-:W-:Y:S01]  /*14b40*/  FADD.FTZ R4, R24.reuse, R4 ;  /* 0x0000000418047221 */ /* 0x042fe20000010000 */
[----:B------:R-:W-:Y:S01]  /*14b50*/  F2FP.F16.F32.PACK_AB R24, R24, R13 ;  /* 0x0000000d1818723e */ /* 0x000fe200000000ff */
[--C-:B------:R-:W-:Y:S01]  /*14b60*/  FFMA.FTZ R65, R65, UR39, -R26.reuse ;  /* 0x0000002741417c23 */ /* 0x100fe2000801081a */
[----:B------:R-:W-:Y:S01]  /*14b70*/  FMNMX.FTZ R13, R145, R5, !PT ;  /* 0x00000005910d7209 */ /* 0x000fe20007810000 */
[--C-:B------:R-:W-:Y:S01]  /*14b80*/  FFMA.FTZ R68, R68, UR39, -R26.reuse ;  /* 0x0000002744447c23 */ /* 0x100fe2000801081a */
[--C-:B------:R-:W-:Y:S01]  /*14b90*/  FFMA.FTZ R69, R69, UR39, -R26.reuse ;  /* 0x0000002745457c23 */ /* 0x100fe2000801081a */
[--C-:B------:R-:W-:Y:S01]  /*14ba0*/  FFMA.FTZ R72, R72, UR39, -R26.reuse ;  /* 0x0000002748487c23 */ /* 0x100fe2000801081a */
[----:B------:R-:W-:Y:S01]  /*14bb0*/  FMNMX.FTZ R13, R84, R13, !PT ;  /* 0x0000000d540d7209 */ /* 0x000fe20007810000 */
[----:B------:R-:W1:Y:S01]  /*14bc0*/  MUFU.TANH R27, R27 ;  /* 0x0000001b001b7308 */ /* 0x000e620000002400 */
[--C-:B------:R-:W-:Y:S01]  /*14bd0*/  FFMA.FTZ R73, R73, UR39, -R26.reuse ;  /* 0x0000002749497c23 */ /* 0x100fe2000801081a */
[----:B------:R-:W-:Y:S01]  /*14be0*/  FFMA.FTZ R76, R76, UR39, -R26 ;  /* 0x000000274c4c7c23 */ /* 0x000fe2000801081a */
[----:B------:R-:W-:-:S04]  /*14bf0*/  FMNMX.FTZ R13, R85, R13, !PT ;  /* 0x0000000d550d7209 */ /* 0x000fc80007810000 */
[----:B------:R-:W-:Y:S01]  /*14c00*/  FMNMX.FTZ R13, R144, R13, !PT ;  /* 0x0000000d900d7209 */ /* 0x000fe20007810000 */
[----:B------:R-:W4:Y:S03]  /*14c10*/  MUFU.TANH R46, R46 ;  /* 0x0000002e002e7308 */ /* 0x000f260000002400 */
[----:B------:R-:W-:-:S04]  /*14c20*/  FMNMX.FTZ R13, R80, R13, !PT ;  /* 0x0000000d500d7209 */ /* 0x000fc80007810000 */
[----:B------:R-:W-:Y:S01]  /*14c30*/  FMNMX.FTZ R13, R81, R13, !PT ;  /* 0x0000000d510d7209 */ /* 0x000fe20007810000 */
[----:B------:R-:W5:Y:S03]  /*14c40*/  MUFU.TANH R47, R47 ;  /* 0x0000002f002f7308 */ /* 0x000f660000002400 */
[----:B------:R-:W-:-:S04]  /*14c50*/  FMNMX.FTZ R13, R143, R13, !PT ;  /* 0x0000000d8f0d7209 */ /* 0x000fc80007810000 */
[----:B------:R-:W-:Y:S01]  /*14c60*/  FMNMX.FTZ R13, R39, R13, !PT ;  /* 0x0000000d270d7209 */ /* 0x000fe20007810000 */
[----:B------:R-:W5:Y:S03]  /*14c70*/  MUFU.TANH R50, R50 ;  /* 0x0000003200327308 */ /* 0x000f660000002400 */
[----:B------:R-:W-:-:S04]  /*14c80*/  FMNMX.FTZ R13, R38, R13, !PT ;  /* 0x0000000d260d7209 */ /* 0x000fc80007810000 */
[----:B---3--:R-:W-:Y:S01]  /*14c90*/  FMNMX.FTZ R13, R35, R13, !PT ;  /* 0x0000000d230d7209 */ /* 0x008fe20007810000 */
[----:B------:R-:W3:Y:S03]  /*14ca0*/  MUFU.TANH R51, R51 ;  /* 0x0000003300337308 */ /* 0x000ee60000002400 */
[----:B0-----:R-:W-:-:S04]  /*14cb0*/  FMNMX.FTZ R13, R42, R13, !PT ;  /* 0x0000000d2a0d7209 */ /* 0x001fc80007810000 */
[----:B-1----:R-:W-:Y:S01]  /*14cc0*/  FMNMX.FTZ R13, R27, R13, !PT ;  /* 0x0000000d1b0d7209 */ /* 0x002fe20007810000 */
[----:B------:R-:W0:Y:S03]  /*14cd0*/  MUFU.TANH R54, R54 ;  /* 0x0000003600367308 */ /* 0x000e260000002400 */
[----:B------:R-:W-:-:S04]  /*14ce0*/  FMNMX.FTZ R13, R11, R13, !PT ;  /* 0x0000000d0b0d7209 */ /* 0x000fc80007810000 */
[----:B----4-:R-:W-:Y:S01]  /*14cf0*/  FMNMX.FTZ R13, R46, R13, !PT ;  /* 0x0000000d2e0d7209 */ /* 0x010fe20007810000 */
[----:B------:R-:W1:Y:S03]  /*14d00*/  MUFU.TANH R55, R55 ;  /* 0x0000003700377308 */ /* 0x000e660000002400 */
[----:B-----5:R-:W-:-:S04]  /*14d10*/  FMNMX.FTZ R13, R47, R13, !PT ;  /* 0x0000000d2f0d7209 */ /* 0x020fc80007810000 */
[----:B------:R-:W-:Y:S01]  /*14d20*/  FMNMX.FTZ R13, R50, R13, !PT ;  /* 0x0000000d320d7209 */ /* 0x000fe20007810000 */
[----:B------:R-:W4:Y:S03]  /*14d30*/  MUFU.TANH R58, R58 ;  /* 0x0000003a003a7308 */ /* 0x000f260000002400 */
[----:B---3--:R-:W-:-:S04]  /*14d40*/  FMNMX.FTZ R13, R51, R13, !PT ;  /* 0x0000000d330d7209 */ /* 0x008fc80007810000 */
[----:B0-----:R-:W-:Y:S01]  /*14d50*/  FMNMX.FTZ R13, R54, R13, !PT ;  /* 0x0000000d360d7209 */ /* 0x001fe20007810000 */
[----:B------:R-:W0:Y:S03]  /*14d60*/  MUFU.TANH R59, R59 ;  /* 0x0000003b003b7308 */ /* 0x000e260000002400 */
[----:B-1----:R-:W-:-:S05]  /*14d70*/  FMNMX.FTZ R13, R55, R13, !PT ;  /* 0x0000000d370d7209 */ /* 0x002fca0007810000 */
[----:B------:R-:W1:Y:S01]  /*14d80*/  MUFU.TANH R62, R62 ;  /* 0x0000003e003e7308 */ /* 0x000e620000002400 */
[----:B----4-:R-:W-:-:S07]  /*14d90*/  FMNMX.FTZ R13, R58, R13, !PT ;  /* 0x0000000d3a0d7209 */ /* 0x010fce0007810000 */
[----:B------:R-:W3:Y:S01]  /*14da0*/  MUFU.TANH R63, R63 ;  /* 0x0000003f003f7308 */ /* 0x000ee20000002400 */
[----:B0-----:R-:W-:-:S07]  /*14db0*/  FMNMX.FTZ R13, R59, R13, !PT ;  /* 0x0000000d3b0d7209 */ /* 0x001fce0007810000 */
[----:B------:R-:W0:Y:S01]  /*14dc0*/  MUFU.TANH R66, R66 ;  /* 0x0000004200427308 */ /* 0x000e220000002400 */
[----:B-1----:R-:W-:-:S07]  /*14dd0*/  FMNMX.FTZ R13, R62, R13, !PT ;  /* 0x0000000d3e0d7209 */ /* 0x002fce0007810000 */
[----:B------:R-:W1:Y:S01]  /*14de0*/  MUFU.TANH R67, R67 ;  /* 0x0000004300437308 */ /* 0x000e620000002400 */
[----:B---3--:R-:W-:-:S07]  /*14df0*/  FMNMX.FTZ R13, R63, R13, !PT ;  /* 0x0000000d3f0d7209 */ /* 0x008fce0007810000 */
        /* <DEDUP_REMOVED lines=12> */
[----:B------:R-:W3:Y:S08]  /*14ec0*/  MUFU.EX2 R26, R30 ;  /* 0x0000001e001a7308 */ /* 0x000ef00000000800 */
[----:B------:R-:W4:Y:S01]  /*14ed0*/  MUFU.TANH R79, R79 ;  /* 0x0000004f004f7308 */ /* 0x000f220000002400 */
[----:B0-----:R-:W-:-:S07]  /*14ee0*/  FMNMX.FTZ R13, R77, R13, !PT ;  /* 0x0000000d4d0d7209 */ /* 0x001fce0007810000 */
[----:B------:R-:W0:Y:S01]  /*14ef0*/  MUFU.EX2 R20, R20 ;  /* 0x0000001400147308 */ /* 0x000e220000000800 */
[----:B-1----:R-:W-:Y:S01]  /*14f00*/  FMNMX.FTZ R13, R78, R13, !PT ;  /* 0x0000000d4e0d7209 */ /* 0x002fe20007810000 */
[----:B---3--:R-:W-:-:S03]  /*14f10*/  FADD.FTZ R4, R26, R4 ;  /* 0x000000041a047221 */ /* 0x008fc60000010000 */
[----:B----4-:R-:W-:Y:S01]  /*14f20*/  FMNMX.FTZ R13, R79, R13, !PT ;  /* 0x0000000d4f0d7209 */ /* 0x010fe20007810000 */
[C---:B0-----:R-:W-:Y:S01]  /*14f30*/  FADD.FTZ R4, R20.reuse, R4 ;  /* 0x0000000414047221 */ /* 0x041fe20000010000 */
[----:B------:R-:W-:-:S03]  /*14f40*/  F2FP.F16.F32.PACK_AB R26, R20, R26 ;  /* 0x0000001a141a723e */ /* 0x000fc600000000ff */
[----:B------:R-:W0:Y:S02]  /*14f50*/  SHFL.BFLY PT, R20, R13, 0x2, 0x1f ;  /* 0x0c401f000d147f89 */ /* 0x000e2400000e0000 */
[----:B0-----:R-:W-:-:S05]  /*14f60*/  FMNMX.FTZ R13, R13, R20, !PT ;  /* 0x000000140d0d7209 */ /* 0x001fca0007810000 */
[----:B------:R-:W0:Y:S01]  /*14f70*/  SHFL.BFLY PT, R20, R13, 0x1, 0x1f ;  /* 0x0c201f000d147f89 */ /* 0x000e2200000e0000 */
[----:B------:R-:W-:-:S05]  /*14f80*/  IMAD.MOV.U32 R31, RZ, RZ, 0x40000040 ;  /* 0x40000040ff1f7424 */ /* 0x000fca00078e00ff */
[----:B------:R-:W-:Y:S02]  /*14f90*/  R2UR UR9, R31 ;  /* 0x000000001f0972ca */ /* 0x000fe400000e0000 */
[----:B0-----:R-:W-:-:S05]  /*14fa0*/  FMNMX.FTZ R13, R13, R20, !PT ;  /* 0x000000140d0d7209 */ /* 0x001fca0007810000 */
[----:B------:R-:W-:-:S04]  /*14fb0*/  FMUL.FTZ R30, R13, UR39 ;  /* 0x000000270d1e7c20 */ /* 0x000fc80008410000 */
        /* <DEDUP_REMOVED lines=32> */
[----:B--2---:R-:W-:-:S04]  /*151c0*/  LOP3.LUT R30, R87, 0x10000, RZ, 0xfc, !PT ;  /* 0x00010000571e7812 */ /* 0x004fc800078efcff */
[----:B------:R-:W-:Y:S01]  /*151d0*/  R2UR UR8, R30 ;  /* 0x000000001e0872ca */ /* 0x000fe200000e0000 */
[----:B------:R-:W-:-:S12]  /*151e0*/  WARPGROUP.ARRIVE ;  /* 0x00000000000079c5 */ /* 0x000fd80000000000 */
[----:B------:R-:W-:Y:S01]  /*151f0*/  HGMMA.64x96x16.F32 R88, gdesc[UR8].tnspB, R88, gsb0 ;  /* 0x41600000085879f0 */ /* 0x000fe20008000858 */
[----:B------:R-:W-:Y:S02]  /*15200*/  VIADD R38, R30, 0x2 ;  /* 0x000000021e267836 */ /* 0x000fe40000000000 */
[----:B------:R-:W-:-:S03]  /*15210*/  IMAD.MOV.U32 R39, RZ, RZ, 0x40000040 ;  /* 0x40000040ff277424 */ /* 0x000fc600078e00ff */
[----:B------:R-:W-:Y:S02]  /*15220*/  R2UR UR12, R38 ;  /* 0x00000000260c72ca */ /* 0x000fe400000e0000 */
[----:B------:R-:W-:Y:S01]  /*15230*/  R2UR UR13, R39 ;  /* 0x00000000270d72ca */ /* 0x000fe200000e0000 */
[----:B------:R-:W-:Y:S02]  /*15240*/  VIADD R38, R30, 0x4 ;  /* 0x000000041e267836 */ /* 0x000fe40000000000 */
[----:B------:R-:W-:Y:S01]  /*15250*/  IMAD.MOV.U32 R39, RZ, RZ, 0x40000040 ;  /* 0x40000040ff277424 */ /* 0x000fe200078e00ff */
[----:B------:R-:W-:Y:S02]  /*15260*/  WARPGROUP.DEPBAR.LE gsb0, 0x0 ;  /* 0x00008000000079c5 */ /* 0x000fe40000010000 */
[----:B------:R-:W-:-:S07]  /*15270*/  WARPGROUP.ARRIVE ;  /* 0x00000000000079c5 */ /* 0x000fce0000000000 */
[----:B------:R-:W-:Y:S01]  /*15280*/  HGMMA.64x96x16.F32 R88, gdesc[UR12].tnspB, R88, gsb0 ;  /* 0x416000000c5879f0 */ /* 0x000fe20008000858 */
[----:B------:R-:W-:Y:S02]  /*15290*/  R2UR UR16, R38 ;  /* 0x00000000261072ca */ /* 0x000fe400000e0000 */
[----:B------:R-:W-:Y:S01]  /*152a0*/  R2UR UR17, R39 ;  /* 0x00000000271172ca */ /* 0x000fe200000e0000 */
[----:B------:R-:W-:Y:S02]  /*152b0*/  VIADD R38, R30, 0x6 ;  /* 0x000000061e267836 */ /* 0x000fe40000000000 */
[----:B------:R-:W-:-:S03]  /*152c0*/  IMAD.MOV.U32 R39, RZ, RZ, 0x40000040 ;  /* 0x40000040ff277424 */ /* 0x000fc600078e00ff */
[----:B------:R-:W-:Y:S01]  /*152d0*/  R2UR UR20, R38 ;  /* 0x00000000261472ca */ /* 0x000fe200000e0000 */
[----:B------:R-:W-:Y:S02]  /*152e0*/  WARPGROUP.DEPBAR.LE gsb0, 0x0 ;  /* 0x00008000000079c5 */ /* 0x000fe40000010000 */
[----:B------:R-:W-:-:S06]  /*152f0*/  WARPGROUP.ARRIVE ;  /* 0x00000000000079c5 */ /* 0x000fcc0000000000 */
[----:B------:R-:W-:Y:S01]  /*15300*/  HGMMA.64x96x16.F32 R88, gdesc[UR16].tnspB, R88, gsb0 ;  /* 0x41600000105879f0 */ /* 0x000fe20008000858 */
[----:B------:R-:W-:Y:S01]  /*15310*/  R2UR UR21, R39 ;  /* 0x00000000271572ca */ /* 0x000fe200000e0000 */
[----:B------:R-:W-:Y:S02]  /*15320*/  VIADD R38, R30, 0x600 ;  /* 0x000006001e267836 */ /* 0x000fe40000000000 */
[----:B------:R-:W-:-:S03]  /*15330*/  IMAD.MOV.U32 R39, RZ, RZ, 0x40000040 ;  /* 0x40000040ff277424 */ /* 0x000fc600078e00ff */
[----:B------:R-:W-:Y:S02]  /*15340*/  R2UR UR24, R38 ;  /* 0x00000000261872ca */ /* 0x000fe400000e0000 */
[----:B------:R-:W-:Y:S01]  /*15350*/  R2UR UR25, R39 ;  /* 0x00000000271972ca */ /* 0x000fe200000e0000 */
[----:B------:R-:W-:Y:S02]  /*15360*/  WARPGROUP.DEPBAR.LE gsb0, 0x0 ;  /* 0x00008000000079c5 */ /* 0x000fe40000010000 */
[----:B------:R-:W-:-:S06]  /*15370*/  WARPGROUP.ARRIVE ;  /* 0x00000000000079c5 */ /* 0x000fcc0000000000 */
[----:B------:R-:W-:Y:S01]  /*15380*/  HGMMA.64x96x16.F32 R88, gdesc[UR20].tnspB, R88, gsb0 ;  /* 0x41600000145879f0 */ /* 0x000fe20008000858 */
        /* <DEDUP_REMOVED lines=18> */
[----:B------:R-:W2:Y:S01]  /*154b0*/  LDL R30, [R1+0x20] ;  /* 0x00002000011e7983 */ /* 0x000ea20000100800 */
[----:B------:R-:W-:Y:S02]  /*154c0*/  WARPGROUP.DEPBAR.LE gsb0, 0x0 ;  /* 0x00008000000079c5 */ /* 0x000fe40000010000 */
[----:B------:R-:W-:-:S06]  /*154d0*/  WARPGROUP.ARRIVE ;  /* 0x00000000000079c5 */ /* 0x000fcc0000000000 */
[----:B------:R-:W-:Y:S03]  /*154e0*/  HGMMA.64x96x16.F32 R88, gdesc[UR32].tnspB, R88, gsb0 ;  /* 0x41600000205879f0 */ /* 0x000fe60008000858 */
[----:B------:R-:W0:Y:S01]  /*154f0*/  S2R R87, SR_TID.X ;  /* 0x0000000000577919 */ /* 0x000e220000002100 */
[----:B------:R-:W-:-:S04]  /*15500*/  FADD.FTZ R5, -R13, R5 ;  /* 0x000000050d057221 */ /* 0x000fc80000010100 */
[----:B------:R-:W-:Y:S01]  /*15510*/  FMUL.FTZ R5, R5, UR39 ;  /* 0x0000002705057c20 */ /* 0x000fe20008410000 */
[----:B------:R-:W-:Y:S02]  /*15520*/  WARPGROUP.DEPBAR.LE gsb0, 0x0 ;  /* 0x00008000000079c5 */ /* 0x000fe40000010000 */
[----:B------:R-:W-:-:S06]  /*15530*/  WARPGROUP.ARRIVE ;  /* 0x00000000000079c5 */ /* 0x000fcc0000000000 */
[----:B------:R-:W-:Y:S01]  /*15540*/  HGMMA.64x96x16.F32 R88, gdesc[UR44].tnspB, R88, gsb0 ;  /* 0x416000002c5879f0 */ /* 0x000fe20008000858 */
[----:B0-----:R-:W-:Y:S02]  /*15550*/  SHF.R.U32.HI R27, RZ, 0x7, R87 ;  /* 0x00000007ff1b7819 */ /* 0x001fe40000011657 */
[----:B------:R-:W-:-:S03]  /*15560*/  ISETP.GE.U32.AND P2, PT, R87, 0x180, PT ;  /* 0x000001805700780c */ /* 0x000fc60003f46070 */
[----:B------:R-:W-:Y:S01]  /*15570*/  VIADD R27, R27, 0x9 ;  /* 0x000000091b1b7836 */ /* 0x000fe20000000000 */
[----:B------:R-:W-:Y:S04]  /*15580*/  MUFU.EX2 R5, R5 ;  /* 0x0000000500057308 */ /* 0x000fe80000000800 */
[----:B------:R-:W-:-:S04]  /*15590*/  SEL R27, R27, 0x9, !P2 ;  /* 0x000000091b1b7807 */ /* 0x000fc80005000000 */
[----:B------:R-:W0:Y:S08]  /*155a0*/  MUFU.EX2 R25, R25 ;  /* 0x0000001900197308 */ /* 0x000e300000000800 */
[----:B------:R-:W1:Y:S08]  /*155b0*/  MUFU.EX2 R84, R84 ;  /* 0x0000005400547308 */ /* 0x000e700000000800 */
[----:B------:R-:W-:Y:S08]  /*155c0*/  MUFU.EX2 R85, R85 ;  /* 0x0000005500557308 */ /* 0x000ff00000000800 */
[----:B------:R-:W-:Y:S01]  /*155d0*/  MUFU.EX2 R86, R86 ;  /* 0x0000005600567308 */ /* 0x000fe20000000800 */
[----:B------:R-:W-:-:S07]  /*155e0*/  @!P1 IMAD R10, R10, 0x8, R2 ;  /* 0x000000080a0a9824 */ /* 0x000fce00078e0202 */
[----:B------:R-:W3:Y:S01]  /*155f0*/  MUFU.EX2 R21, R21 ;  /* 0x0000001500157308 */ /* 0x000ee20000000800 */
[----:B------:R-:W-:-:S07]  /*15600*/  @!P1 VIADD R10, R10, 0x2d860 ;  /* 0x0002d8600a0a9836 */ /* 0x000fce0000000000 */
[----:B------:R-:W4:Y:S01]  /*15610*/  MUFU.EX2 R14, R14 ;  /* 0x0000000e000e7308 */ /* 0x000f220000000800 */
[----:B0-----:R-:W-:Y:S01]  /*15620*/  FFMA.FTZ R3, R5, R3, R25 ;  /* 0x0000000305037223 */ /* 0x001fe20000010019 */
[----:B------:R-:W-:Y:S02]  /*15630*/  @!P1 PRMT R10, RZ, 0x654, R10 ;  /* 0x00000654ff0a9816 */ /* 0x000fe4000000000a */
[----:B-1----:R-:W-:Y:S01]  /*15640*/  F2FP.F16.F32.PACK_AB R25, R84, R25 ;  /* 0x000000195419723e */ /* 0x002fe200000000ff */
[----:B---3--:R-:W-:Y:S01]  /*15650*/  FADD.FTZ R4, R21, R4 ;  /* 0x0000000415047221 */ /* 0x008fe20000010000 */
[----:B------:R-:W-:Y:S02]  /*15660*/  WARPGROUP.DEPBAR.LE gsb0, 0x0 ;  /* 0x00008000000079c5 */ /* 0x000fe40000010000 */
[----:B------:R0:W-:Y:S06]  /*15670*/  BAR.ARV R27, 0x100 ;  /* 0x0004001b0000751d */ /* 0x0001ec0000002000 */
[----:B0-----:R-:W-:-:S04]  /*15680*/  @!P1 IMAD R27, R16, 0x8, R2 ;  /* 0x00000008101b9824 */ /* 0x001fc800078e0202 */
[----:B------:R-:W-:-:S05]  /*15690*/  @!P1 VIADD R27, R27, 0x2d840 ;  /* 0x0002d8401b1b9836 */ /* 0x000fca0000000000 */
[----:B------:R-:W-:-:S04]  /*156a0*/  @!P1 PRMT R27, RZ, 0x654, R27 ;  /* 0x00000654ff1b9816 */ /* 0x000fc8000000001b */
[----:B------:R0:W-:Y:S02]  /*156b0*/  @!P1 SYNCS.ARRIVE.TRANS64.RED.A1T0 RZ, [R27+URZ], RZ ;  /* 0x000000ff1bff99a7 */ /* 0x0001e4000810043f */
[----:B0-----:R-:W-:Y:S01]  /*156c0*/  F2FP.F16.F32.PACK_AB R27, R86, R85 ;  /* 0x00000055561b723e */ /* 0x001fe200000000ff */
[----:B------:R0:W-:Y:S04]  /*156d0*/  @!P1 SYNCS.ARRIVE.TRANS64.RED.A1T0 RZ, [R10+URZ], RZ ;  /* 0x000000ff0aff99a7 */ /* 0x0001e8000810043f */
[----:B------:R4:W-:Y:S02]  /*156e0*/  STSM.16.M88.4 [R140+0x21800], R24 ;  /* 0x021800188c007844 */ /* 0x0009e40000000200 */
[C---:B----4-:R-:W-:Y:S02]  /*156f0*/  F2FP.F16.F32.PACK_AB R24, R14.reuse, R21 ;  /* 0x000000150e18723e */ /* 0x050fe400000000ff */
[----:B------:R-:W3:Y:S01]  /*15700*/  LDL R21, [R1+0x24] ;  /* 0x0000240001157983 */ /* 0x000ee20000100800 */
[----:B------:R-:W1:Y:S08]  /*15710*/  MUFU.EX2 R15, R15 ;  /* 0x0000000f000f7308 */ /* 0x000e700000000800 */
[----:B------:R-:W-:Y:S08]  /*15720*/  MUFU.EX2 R26, R28 ;  /* 0x0000001c001a7308 */ /* 0x000ff00000000800 */
[----:B------:R-:W-:Y:S08]  /*15730*/  MUFU.EX2 R80, R80 ;  /* 0x0000005000507308 */ /* 0x000ff00000000800 */
[----:B------:R-:W4:Y:S08]  /*15740*/  MUFU.EX2 R81, R81 ;  /* 0x0000005100517308 */ /* 0x000f300000000800 */
[----:B------:R-:W-:Y:S08]  /*15750*/  MUFU.EX2 R82, R82 ;  /* 0x0000005200527308 */ /* 0x000ff00000000800 */
[----:B------:R-:W5:Y:S01]  /*15760*/  MUFU.EX2 R83, R83 ;  /* 0x0000005300537308 */ /* 0x000f620000000800 */
[----:B------:R-:W-:-:S04]  /*15770*/  FADD.FTZ R4, R14, R4 ;  /* 0x000000040e047221 */ /* 0x000fc80000010000 */
[----:B-1----:R-:W-:Y:S01]  /*15780*/  FADD.FTZ R4, R15, R4 ;  /* 0x000000040f047221 */ /* 0x002fe20000010000 */
[----:B------:R-:W-:Y:S01]  /*15790*/  FADD.FTZ R3, R84, R3 ;  /* 0x0000000354037221 */ /* 0x000fe20000010000 */
[----:B----4-:R-:W-:Y:S02]  /*157a0*/  F2FP.F16.F32.PACK_AB R25, R81, R80 ;  /* 0x000000505119723e */ /* 0x010fe400000000ff */
[C---:B------:R-:W-:Y:S01]  /*157b0*/  FADD.FTZ R4, R26.reuse, R4 ;  /* 0x000000041a047221 */ /* 0x040fe20000010000 */
[----:B------:R-:W-:Y:S01]  /*157c0*/  F2FP.F16.F32.PACK_AB R26, R26, R15 ;  /* 0x0000000f1a1a723e */ /* 0x000fe200000000ff */
[----:B------:R-:W-:Y:S01]  /*157d0*/  FADD.FTZ R3, R85, R3 ;  /* 0x0000000355037221 */ /* 0x000fe20000010000 */
[----:B-----5:R-:W-:-:S03]  /*157e0*/  F2FP.F16.F32.PACK_AB R27, R83, R82 ;  /* 0x00000052531b723e */ /* 0x020fc600000000ff */
[----:B------:R-:W-:Y:S02]  /*157f0*/  FADD.FTZ R3, R86, R3 ;  /* 0x0000000356037221 */ /* 0x000fe40000010000 */
[----:B--2---:R1:W-:Y:S01]  /*15800*/  STSM.16.M88.4 [R30], R24 ;  /* 0x000000181e007844 */ /* 0x0043e20000000200 */
[----:B------:R-:W-:Y:S01]  /*15810*/  MUFU.EX2 R32, R32 ;  /* 0x0000002000207308 */ /* 0x000fe20000000800 */
[----:B------:R-:W-:-:S07]  /*15820*/  FADD.FTZ R3, R80, R3 ;  /* 0x0000000350037221 */ /* 0x000fce0000010000 */
[----:B------:R-:W-:Y:S08]  /*15830*/  MUFU.EX2 R20, R20 ;  /* 0x0000001400147308 */ /* 0x000ff00000000800 */
[----:B-1----:R-:W1:Y:S01]  /*15840*/  MUFU.EX2 R24, R29 ;  /* 0x0000001d00187308 */ /* 0x002e620000000800 */
[----:B------:R-:W-:-:S07]  /*15850*/  FADD.FTZ R3, R81, R3 ;  /* 0x0000000351037221 */ /* 0x000fce0000010000 */
[----:B------:R-:W2:Y:S01]  /*15860*/  MUFU.EX2 R26, R33 ;  /* 0x00000021001a7308 */ /* 0x000ea20000000800 */
[----:B------:R-:W-:-:S07]  /*15870*/  FADD.FTZ R3, R82, R3 ;  /* 0x0000000352037221 */ /* 0x000fce0000010000 */
[----:B------:R-:W4:Y:S01]  /*15880*/  MUFU.EX2 R25, R35 ;  /* 0x0000002300197308 */ /* 0x000f220000000800 */
[----:B-1----:R-:W-:Y:S01]  /*15890*/  FADD.FTZ R4, R24, R4 ;  /* 0x0000000418047221 */ /* 0x002fe20000010000 */
[----:B------:R-:W-:-:S06]  /*158a0*/  FADD.FTZ R3, R83, R3 ;  /* 0x0000000353037221 */ /* 0x000fcc0000010000 */
[----:B0-----:R-:W0:Y:S08]  /*158b0*/  MUFU.EX2 R10, R36 ;  /* 0x00000024000a7308 */ /* 0x001e300000000800 */
[----:B------:R-:W1:Y:S01]  /*158c0*/  MUFU.EX2 R27, R42 ;  /* 0x0000002a001b7308 */ /* 0x000e620000000800 */
[----:B------:R-:W-:Y:S01]  /*158d0*/  FADD.FTZ R4, R32, R4 ;  /* 0x0000000420047221 */ /* 0x000fe20000010000 */
[----:B------:R-:W-:-:S06]  /*158e0*/  FADD.FTZ R3, R20, R3 ;  /* 0x0000000314037221 */ /* 0x000fcc0000010000 */
[----:B------:R-:W5:Y:S08]  /*158f0*/  MUFU.EX2 R28, R37 ;  /* 0x00000025001c7308 */ /* 0x000f700000000800 */
[----:B------:R-:W5:Y:S01]  /*15900*/  MUFU.EX2 R43, R43 ;  /* 0x0000002b002b7308 */ /* 0x000f620000000800 */
[----:B--2---:R-:W-:Y:S01]  /*15910*/  FADD.FTZ R4, R26, R4 ;  /* 0x000000041a047221 */ /* 0x004fe20000010000 */
[----:B----4-:R-:W-:-:S06]  /*15920*/  FADD.FTZ R3, R25, R3 ;  /* 0x0000000319037221 */ /* 0x010fcc0000010000 */
[----:B------:R-:W2:Y:S08]  /*15930*/  MUFU.EX2 R14, R40 ;  /* 0x00000028000e7308 */ /* 0x000eb00000000800 */
[----:B------:R-:W4:Y:S01]  /*15940*/  MUFU.EX2 R11, R11 ;  /* 0x0000000b000b7308 */ /* 0x000f220000000800 */
[----:B0-----:R-:W-:Y:S01]  /*15950*/  FADD.FTZ R4, R10, R4 ;  /* 0x000000040a047221 */ /* 0x001fe20000010000 */
[----:B-1----:R-:W-:-:S06]  /*15960*/  FADD.FTZ R3, R27, R3 ;  /* 0x000000031b037221 */ /* 0x002fcc0000010000 */
[----:B------:R-:W0:Y:S08]  /*15970*/  MUFU.EX2 R30, R41 ;  /* 0x00000029001e7308 */ /* 0x000e300000000800 */
[----:B------:R-:W1:Y:S01]  /*15980*/  MUFU.EX2 R29, R46 ;  /* 0x0000002e001d7308 */ /* 0x000e620000000800 */
[----:B-----5:R-:W-:Y:S01]  /*15990*/  FADD.FTZ R4, R28, R4 ;  /* 0x000000041c047221 */ /* 0x020fe20000010000 */
[----:B------:R-:W-:-:S06]  /*159a0*/  FADD.FTZ R3, R43, R3 ;  /* 0x000000032b037221 */ /* 0x000fcc0000010000 */
        /* <DEDUP_REMOVED lines=9> */
[----:B-----5:R-:W-:-:S07]  /*15a40*/  FADD.FTZ R4, R31, R4 ;  /* 0x000000041f047221 */ /* 0x020fce0000010000 */
[----:B------:R-:W5:Y:S08]  /*15a50*/  MUFU.EX2 R48, R48 ;  /* 0x0000003000307308 */ /* 0x000f700000000800 */
[----:B------:R-:W3:Y:S01]  /*15a60*/  MUFU.EX2 R54, R54 ;  /* 0x0000003600367308 */ /* 0x000ee20000000800 */
        /* <DEDUP_REMOVED lines=9> */
[----:B---3--:R-:W-:-:S06]  /*15b00*/  FADD.FTZ R4, R54, R4 ;  /* 0x0000000436047221 */ /* 0x008fcc0000010000 */
[----:B------:R-:W3:Y:S08]  /*15b10*/  MUFU.EX2 R53, R53 ;  /* 0x0000003500357308 */ /* 0x000ef00000000800 */
        /* <DEDUP_REMOVED lines=9> */
[----:B---3--:R-:W-:Y:S01]  /*15bb0*/  FADD.FTZ R3, R53, R3 ;  /* 0x0000000335037221 */ /* 0x008fe20000010000 */
[----:B-----5:R-:W-:-:S06]  /*15bc0*/  FADD.FTZ R4, R59, R4 ;  /* 0x000000043b047221 */ /* 0x020fcc0000010000 */
        /* <DEDUP_REMOVED lines=22> */
[----:B------:R-:W-:-:S07]  /*15d30*/  F2FP.F16.F32.PACK_AB R29, R29, R11 ;  /* 0x0000000b1d1d723e */ /* 0x000fce00000000ff */
[----:B------:R-:W1:Y:S08]  /*15d40*/  MUFU.EX2 R72, R72 ;  /* 0x0000004800487308 */ /* 0x000e700000000800 */
[----:B------:R-:W-:Y:S08]  /*15d50*/  MUFU.EX2 R73, R73 ;  /* 0x0000004900497308 */ /* 0x000ff00000000800 */
[----:B------:R-:W-:Y:S08]  /*15d60*/  MUFU.EX2 R76, R76 ;  /* 0x0000004c004c7308 */ /* 0x000ff00000000800 */
[----:B------:R-:W1:Y:S08]  /*15d70*/  MUFU.EX2 R77, R77 ;  /* 0x0000004d004d7308 */ /* 0x000e700000000800 */
[----:B------:R-:W-:Y:S08]  /*15d80*/  MUFU.EX2 R78, R78 ;  /* 0x0000004e004e7308 */ /* 0x000ff00000000800 */
[----:B------:R-:W1:Y:S01]  /*15d90*/  MUFU.EX2 R79, R79 ;  /* 0x0000004f004f7308 */ /* 0x000e620000000800 */
[----:B---3--:R-:W-:Y:S01]  /*15da0*/  FADD.FTZ R3, R65, R3 ;  /* 0x0000000341037221 */ /* 0x008fe20000010000 */
[----:B-----5:R-:W-:Y:S01]  /*15db0*/  FADD.FTZ R11, R71, R4 ;  /* 0x00000004470b7221 */ /* 0x020fe20000010000 */
[----:B------:R-:W-:-:S02]  /*15dc0*/  F2FP.F16.F32.PACK_AB R24, R32, R24 ;  /* 0x000000182018723e */ /* 0x000fc400000000ff */
[----:B------:R-:W-:Y:S02]  /*15dd0*/  F2FP.F16.F32.PACK_AB R25, R25, R20 ;  /* 0x000000141919723e */ /* 0x000fe400000000ff */
[----:B------:R-:W-:Y:S02]  /*15de0*/  F2FP.F16.F32.PACK_AB R26, R10, R26 ;  /* 0x0000001a0a1a723e */ /* 0x000fe400000000ff */
[----:B------:R-:W-:Y:S02]  /*15df0*/  F2FP.F16.F32.PACK_AB R27, R43, R27 ;  /* 0x0000001b2b1b723e */ /* 0x000fe400000000ff */
[----:B------:R-:W-:Y:S02]  /*15e00*/  F2FP.F16.F32.PACK_AB R28, R14, R28 ;  /* 0x0000001c0e1c723e */ /* 0x000fe400000000ff */
[----:B------:R-:W-:Y:S02]  /*15e10*/  F2FP.F16.F32.PACK_AB R30, R44, R30 ;  /* 0x0000001e2c1e723e */ /* 0x000fe400000000ff */
[----:B------:R-:W-:Y:S01]  /*15e20*/  F2FP.F16.F32.PACK_AB R31, R50, R31 ;  /* 0x0000001f321f723e */ /* 0x000fe200000000ff */
[----:B--2---:R-:W-:Y:S01]  /*15e30*/  FADD.FTZ R3, R68, R3 ;  /* 0x0000000344037221 */ /* 0x004fe20000010000 */
[----:B----4-:R-:W-:Y:S01]  /*15e40*/  FADD.FTZ R4, R74, R11 ;  /* 0x0000000b4a047221 */ /* 0x010fe20000010000 */
[----:B------:R2:W-:Y:S01]  /*15e50*/  STSM.16.M88.4 [R142], R24 ;  /* 0x000000188e007844 */ /* 0x0005e20000000200 */
[----:B------:R-:W-:-:S02]  /*15e60*/  F2FP.F16.F32.PACK_AB R36, R48, R36 ;  /* 0x000000243024723e */ /* 0x000fc400000000ff */
[----:B------:R-:W-:Y:S01]  /*15e70*/  F2FP.F16.F32.PACK_AB R37, R54, R37 ;  /* 0x000000253625723e */ /* 0x000fe200000000ff */
[----:B------:R3:W-:Y:S01]  /*15e80*/  STSM.16.M88.4 [R141], R28 ;  /* 0x0000001c8d007844 */ /* 0x0007e20000000200 */
[----:B------:R-:W-:Y:S02]  /*15e90*/  F2FP.F16.F32.PACK_AB R38, R52, R38 ;  /* 0x000000263426723e */ /* 0x000fe400000000ff */
[----:B------:R-:W-:Y:S01]  /*15ea0*/  F2FP.F16.F32.PACK_AB R39, R58, R39 ;  /* 0x000000273a27723e */ /* 0x000fe200000000ff */
[----:B0-----:R-:W-:Y:S01]  /*15eb0*/  FADD.FTZ R3, R40, R3 ;  /* 0x0000000328037221 */ /* 0x001fe20000010000 */
[----:B-1----:R-:W-:Y:S01]  /*15ec0*/  FADD.FTZ R4, R41, R4 ;  /* 0x0000000429047221 */ /* 0x002fe20000010000 */
[----:B------:R-:W-:Y:S02]  /*15ed0*/  F2FP.F16.F32.PACK_AB R40, R72, R40 ;  /* 0x000000284828723e */ /* 0x000fe400000000ff */
[----:B------:R-:W-:Y:S02]  /*15ee0*/  F2FP.F16.F32.PACK_AB R41, R77, R41 ;  /* 0x000000294d29723e */ /* 0x000fe400000000ff */
[----:B------:R-:W-:-:S02]  /*15ef0*/  F2FP.F16.F32.PACK_AB R42, R76, R73 ;  /* 0x000000494c2a723e */ /* 0x000fc400000000ff */
[----:B--2---:R-:W-:Y:S02]  /*15f00*/  F2FP.F16.F32.PACK_AB R24, R56, R53 ;  /* 0x000000353818723e */ /* 0x004fe400000000ff */
[----:B------:R-:W-:Y:S02]  /*15f10*/  F2FP.F16.F32.PACK_AB R25, R62, R59 ;  /* 0x0000003b3e19723e */ /* 0x000fe400000000ff */
[----:B------:R-:W-:Y:S02]  /*15f20*/  F2FP.F16.F32.PACK_AB R26, R60, R57 ;  /* 0x000000393c1a723e */ /* 0x000fe400000000ff */
[----:B------:R-:W-:Y:S02]  /*15f30*/  F2FP.F16.F32.PACK_AB R27, R66, R63 ;  /* 0x0000003f421b723e */ /* 0x000fe400000000ff */
[----:B---3--:R-:W-:Y:S02]  /*15f40*/  F2FP.F16.F32.PACK_AB R28, R64, R61 ;  /* 0x0000003d401c723e */ /* 0x008fe400000000ff */
[----:B------:R-:W-:-:S02]  /*15f50*/  F2FP.F16.F32.PACK_AB R29, R70, R67 ;  /* 0x00000043461d723e */ /* 0x000fc400000000ff */
[----:B------:R-:W-:Y:S02]  /*15f60*/  F2FP.F16.F32.PACK_AB R30, R68, R65 ;  /* 0x00000041441e723e */ /* 0x000fe400000000ff */
[----:B------:R-:W-:Y:S02]  /*15f70*/  F2FP.F16.F32.PACK_AB R31, R74, R71 ;  /* 0x000000474a1f723e */ /* 0x000fe400000000ff */
[----:B------:R-:W-:Y:S01]  /*15f80*/  F2FP.F16.F32.PACK_AB R43, R79, R78 ;  /* 0x0000004e4f2b723e */ /* 0x000fe200000000ff */
[----:B------:R0:W-:Y:S04]  /*15f90*/  STSM.16.M88.4 [R140+0x27800], R36 ;  /* 0x027800248c007844 */ /* 0x0001e80000000200 */
[----:B------:R0:W-:Y:S04]  /*15fa0*/  STSM.16.M88.4 [R21], R24 ;  /* 0x0000001815007844 */ /* 0x0001e80000000200 */
[----:B------:R0:W-:Y:S04]  /*15fb0*/  STSM.16.M88.4 [R142+0x6000], R28 ;  /* 0x0060001c8e007844 */ /* 0x0001e80000000200 */
[----:B------:R0:W-:Y:S01]  /*15fc0*/  STSM.16.M88.4 [R141+0x6000], R40 ;  /* 0x006000288d007844 */ /* 0x0001e20000000200 */
[----:B------:R-:W-:Y:S01]  /*15fd0*/  @!PT LDS RZ, [RZ] ;  /* 0x00000000fffff984 */ /* 0x000fe20000000800 */
[----:B------:R-:W-:Y:S01]  /*15fe0*/  @!PT LDS RZ, [RZ] ;  /* 0x00000000fffff984 */ /* 0x000fe20000000800 */
[----:B------:R-:W-:Y:S01]  /*15ff0*/  @!PT LDS RZ, [RZ] ;  /* 0x00000000fffff984 */ /* 0x000fe20000000800 */
[----:B------:R-:W-:Y:S01]  /*16000*/  @!PT LDS RZ, [RZ] ;  /* 0x00000000fffff984 */ /* 0x000fe20000000800 */
[----:B------:R1:W-:Y:S06]  /*16010*/  MEMBAR.ALL.CTA ;  /* 0x0000000000007992 */ /* 0x0003ec0000008000 */
[----:B-1----:R-:W1:Y:S01]  /*16020*/  FENCE.VIEW.ASYNC.S ;  /* 0x00000000000073c6 */ /* 0x002e620000000000 */
[----:B------:R-:W-:Y:S01]  /*16030*/  ISETP.GT.AND P2, PT, R0, R155, PT ;  /* 0x0000009b0000720c */ /* 0x000fe20003f44270 */
[----:B------:R-:W-:Y:S01]  /*16040*/  FADD.FTZ R10, R72, R3 ;  /* 0x00000003480a7221 */ /* 0x000fe20000010000 */
[----:B------:R-:W-:-:S03]  /*16050*/  FADD.FTZ R3, R77, R4 ;  /* 0x000000044d037221 */ /* 0x000fc60000010000 */
[----:B------:R-:W-:Y:S01]  /*16060*/  FADD.FTZ R11, R73, R10 ;  /* 0x0000000a490b7221 */ /* 0x000fe20000010000 */
[----:B------:R-:W-:Y:S01]  /*16070*/  FADD.FTZ R78, R78, R3 ;  /* 0x000000034e4e7221 */ /* 0x000fe20000010000 */
[-C--:B------:R-:W-:Y:S01]  /*16080*/  FMUL.FTZ R90, R90, R5.reuse ;  /* 0x000000055a5a7220 */ /* 0x080fe20000410000 */
        /* <DEDUP_REMOVED lines=49> */
[----:B------:R-:W-:-:S02]  /*163a0*/  VIADD R0, R0, 0xffffffff ;  /* 0xffffffff00007836 */ /* 0x000fc40000000000 */
[----:B------:R-:W-:Y:S02]  /*163b0*/  IMAD.MOV.U32 R14, RZ, RZ, R19 ;  /* 0x000000ffff0e7224 */ /* 0x000fe400078e0013 */
[----:B------:R-:W-:Y:S02]  /*163c0*/  IMAD.MOV.U32 R10, RZ, RZ, R16 ;  /* 0x000000ffff0a7224 */ /* 0x000fe400078e0010 */
[----:B------:R-:W-:Y:S02]  /*163d0*/  IMAD.MOV.U32 R5, RZ, RZ, R13 ;  /* 0x000000ffff057224 */ /* 0x000fe400078e000d */
[----:B------:R-:W-:Y:S01]  /*163e0*/  IMAD.MOV.U32 R11, RZ, RZ, R12 ;  /* 0x000000ffff0b7224 */ /* 0x000fe200078e000c */
[----:B-1----:R-:W-:Y:S01]  /*163f0*/  NOP ;  /* 0x0000000000007918 */ /* 0x002fe20000000000 */
[----:B0-----:R-:W-:Y:S05]  /*16400*/  @P2 BRA `(.L_x_10905) ;  /* 0xffffffd4001c2947 */ /* 0x001fea000383ffff */
.L_x_10895:
[----:B------:R-:W2:Y:S02]  /*16410*/  LDL R5, [R1+0x44] ;  /* 0x0000440001057983 */ /* 0x000ea40000100800 */
[----:B--2---:R-:W-:-:S13]  /*16420*/  ISETP.GE.AND P2, PT, R0, R5, PT ;  /* 0x000000050000720c */ /* 0x004fda0003f46270 */
[----:B------:R-:W-:Y:S05]  /*16430*/  @!P2 BRA `(.L_x_10906) ;  /* 0x0000003c0004a947 */ /* 0x000fea0003800000 */
[----:B------:R-:W-:Y:S02]  /*16440*/  IMAD.MOV.U32 R5, RZ, RZ, R13 ;  /* 0x000000ffff057224 */ /* 0x000fe400078e000d */
[----:B------:R-:W-:Y:S02]  /*16450*/  IMAD.MOV.U32 R10, RZ, RZ, R12 ;  /* 0x000000ffff0a7224 */ /* 0x000fe400078e000c */
[----:B------:R-:W-:Y:S02]  /*16460*/  IMAD.MOV.U32 R14, RZ, RZ, R19 ;  /* 0x000000ffff0e7224 */ /* 0x000fe400078e0013 */
[----:B------:R-:W-:-:S07]  /*16470*/  IMAD.MOV.U32 R11, RZ, RZ, R16 ;  /* 0x000000ffff0b7224 */ /* 0x000fce00078e0010 */
.L_x_10924:
        /* <DEDUP_REMOVED lines=11> */
.L_x_10908:
[----:B------:R-:W-:Y:S01]  /*16530*/  IMAD R12, R16, 0x8, R2 ;  /* 0x00000008100c7824 */ /* 0x000fe200078e0202 */
[----:B------:R-:W-:-:S04]  /*16540*/  SHF.L.U32 R13, R19, 0x1f, RZ ;  /* 0x0000001f130d7819 */ /* 0x000fc800000006ff */
[----:B------:R0:W1:Y:S01]  /*16550*/  SYNCS.PHASECHK.TRANS64.TRYWAIT P3, [R12+URZ+0x2d830], R13 ;  /* 0x02d8300d0c0075a7 */ /* 0x000062000806017f */
[----:B------:R-:W-:Y:S05]  /*16560*/  @!P0 BRA `(.L_x_10909) ;  /* 0x0000000000048947 */ /* 0x000fea0003800000 */
[----:B------:R-:W-:Y:S01]  /*16570*/  BPT.TRAP 0x1 ;  /* 0x000000040000795c */ /* 0x000fe20000300000 */
.L_x_10909:
[----:B------:R-:W-:Y:S04]  /*16580*/  BSSY B0, `(.L_x_10907) ;  /* 0x0000004000007945 */ /* 0x000fe80003800000 */
[----:B-1----:R-:W-:Y:S05]  /*16590*/  @P3 BRA `(.L_x_10910) ;  /* 0x0000000000083947 */ /* 0x002fea0003800000 */
[----:B------:R-:W1:Y:S02]  /*165a0*/  SYNCS.PHASECHK.TRANS64.TRYWAIT P3, [R12+URZ+0x2d830], R13 ;  /* 0x02d8300d0c0075a7 */ /* 0x000e64000806017f */
[----:B-1----:R-:W-:Y:S05]  /*165b0*/  @!P3 BRA `(.L_x_10911) ;  /* 0x00000108009cb947 */ /* 0x002fea0003800000 */
.L_x_10910:
[----:B------:R-:W-:Y:S05]  /*165c0*/  BSYNC B0 ;  /* 0x0000000000007941 */ /* 0x000fea0003800000 */
.L_x_10907:
        /* <DEDUP_REMOVED lines=61> */
.L_x_10913:
[----:B------:R-:W-:Y:S01]  /*169a0*/  SHF.L.U32 R12, R14, 0x1f, RZ ;  /* 0x0000001f0e0c7819 */ /* 0x000fe200000006ff */
[----:B------:R-:W-:-:S04]  /*169b0*/  IMAD R13, R11, 0x8, R2 ;  /* 0x000000080b0d7824 */ /* 0x000fc800078e0202 */
[----:B------:R0:W1:Y:S01]  /*169c0*/  SYNCS.PHASECHK.TRANS64.TRYWAIT P2, [R13+URZ+0x2d850], R12 ;  /* 0x02d8500c0d0075a7 */ /* 0x000062000804017f */
[----:B------:R-:W-:Y:S05]  /*169d0*/  @!P0 BRA `(.L_x_10914) ;  /* 0x0000000000048947 */ /* 0x000fea0003800000 */
[----:B------:R-:W-:Y:S01]  /*169e0*/  BPT.TRAP 0x1 ;  /* 0x000000040000795c */ /* 0x000fe20000300000 */
.L_x_10914:
[----:B-1----:R-:W-:Y:S05]  /*169f0*/  @P2 BRA `(.L_x_10912) ;  /* 0x0000000000082947 */ /* 0x002fea0003800000 */
[----:B------:R-:W1:Y:S02]  /*16a00*/  SYNCS.PHASECHK.TRANS64.TRYWAIT P2, [R13+URZ+0x2d850], R12 ;  /* 0x02d8500c0d0075a7 */ /* 0x000e64000804017f */
[----:B-1----:R-:W-:Y:S05]  /*16a10*/  @!P2 BRA `(.L_x_10915) ;  /* 0x000001040098a947 */ /* 0x002fea0003800000 */
.L_x_10912:
[----:B------:R-:W2:Y:S01]  /*16a20*/  LDL R143, [R1+0x18] ;  /* 0x00001800018f7983 */ /* 0x000ea20000100800 */
[----:B------:R-:W3:Y:S03]  /*16a30*/  @P5 LDC R14, c[0x0][0x44c] ;  /* 0x00011300ff0e5b82 */ /* 0x000ee60000000800 */
[----:B------:R-:W2:Y:S05]  /*16a40*/  LDL R20, [R1+0x40] ;  /* 0x0000400001147983 */ /* 0x000eaa0000100800 */
[----:B01----:R-:W0:Y:S01]  /*16a50*/  @P5 LDC R13, c[0x0][0x450] ;  /* 0x00011400ff0d5b82 */ /* 0x003e220000000800 */
[----:B------:R-:W-:Y:S05]  /*16a60*/  WARPSYNC.ALL ;  /* 0x0000000000007948 */ /* 0x000fea0003800000 */
[----:B--2---:R-:W-:-:S02]  /*16a70*/  IMAD.IADD R12, R20, 0x1, R143 ;  /* 0x00000001140c7824 */ /* 0x004fc400078e028f */
[----:B------:R-:W2:Y:S01]  /*16a80*/  LDL R143, [R1+0x3c] ;  /* 0x00003c00018f7983 */ /* 0x000ea20000100800 */
[----:B------:R-:W-:Y:S01]  /*16a90*/  IMAD.MOV.U32 R15, RZ, RZ, -0x7fffffe0 ;  /* 0x80000020ff0f7424 */ /* 0x000fe200078e00ff */
[----:B------:R-:W-:Y:S01]  /*16aa0*/  WARPGROUP.ARRIVE ;  /* 0x00000000000079c5 */ /* 0x000fe20000000000 */
[----:B---3--:R-:W-:-:S05]  /*16ab0*/  @P5 IMAD.HI.U32 R14, R12, R14, RZ ;  /* 0x0000000e0c0e5227 */ /* 0x008fca00078e00ff */
[----:B------:R-:W1:Y:S01]  /*16ac0*/  S2R R144, SR_TID.X ;  /* 0x0000000000907919 */ /* 0x000e620000002100 */
[----:B------:R-:W-:Y:S01]  /*16ad0*/  FMUL.FTZ R84, R84, UR48 ;  /* 0x0000003054547c20 */ /* 0x000fe20008410000 */
[C---:B------:R-:W-:Y:S01]  /*16ae0*/  R2UR UR11, R15.reuse ;  /* 0x000000000f0b72ca */ /* 0x040fe200000e0000 */
[----:B------:R-:W-:Y:S01]  /*16af0*/  IMAD.MOV.U32 R21, RZ, RZ, -0x7fffffe0 ;  /* 0x80000020ff157424 */ /* 0x000fe200078e00ff */
[----:B0-----:R-:W-:Y:S01]  /*16b00*/  @P5 SHF.R.U32.HI R12, RZ, R13, R14 ;  /* 0x0000000dff0c5219 */ /* 0x001fe2000001160e */
[----:B------:R-:W-:Y:S01]  /*16b10*/  VIADD R13, R2, 0x400 ;  /* 0x00000400020d7836 */ /* 0x000fe20000000000 */
[----:B------:R-:W-:Y:S01]  /*16b20*/  R2UR UR47, R15 ;  /* 0x000000000f2f72ca */ /* 0x000fe200000e0000 */
[----:B------:R-:W-:Y:S01]  /*16b30*/  IMAD.MOV.U32 R15, RZ, RZ, 0x40000040 ;  /* 0x40000040ff0f7424 */ /* 0x000fe200078e00ff */
[----:B------:R-:W-:Y:S01]  /*16b40*/  R2UR UR15, R21 ;  /* 0x00000000150f72ca */ /* 0x000fe200000e0000 */
[----:B------:R-:W0:Y:S01]  /*16b50*/  SHFL.IDX PT, R145, R12, RZ, 0x1c1f ;  /* 0x001c1fff0c917589 */ /* 0x000e2200000e0000 */
[----:B------:R-:W-:Y:S01]  /*16b60*/  SHF.R.U32.HI R13, RZ, 0x4, R13 ;  /* 0x00000004ff0d7819 */ /* 0x000fe2000001160d */
[----:B------:R-:W-:Y:S01]  /*16b70*/  FMUL.FTZ R85, R85, UR48 ;  /* 0x0000003055557c20 */ /* 0x000fe20008410000 */
[----:B------:R-:W-:Y:S01]  /*16b80*/  R2UR UR9, R15 ;  /* 0x000000000f0972ca */ /* 0x000fe200000e0000 */
[----:B------:R-:W-:Y:S01]  /*16b90*/  IMAD.MOV.U32 R15, RZ, RZ, 0x40000040 ;  /* 0x40000040ff0f7424 */ /* 0x000fe200078e00ff */
[----:B------:R-:W-:Y:S01]  /*16ba0*/  LOP3.LUT R13, R13, 0x3fff, RZ, 0xc0, !PT ;  /* 0x00003fff0d0d7812 */ /* 0x000fe200078ec0ff */
[----:B------:R-:W3:Y:S01]  /*16bb0*/  MUFU.TANH R84, R84 ;  /* 0x0000005400547308 */ /* 0x000ee20000002400 */
[----:B------:R-:W-:-:S02]  /*16bc0*/  R2UR UR19, R21 ;  /* 0x00000000151372ca */ /* 0x000fc400000e0000 */
[----:B------:R-:W-:Y:S02]  /*16bd0*/  LOP3.LUT R13, R13, 0x2000000, RZ, 0xfc, !PT ;  /* 0x020000000d0d7812 */ /* 0x000fe400078efcff */
[C---:B------:R-:W-:Y:S02]  /*16be0*/  R2UR UR23, R21.reuse ;  /* 0x00000000151772ca */ /* 0x040fe400000e0000 */
[----:B------:R-:W-:Y:S01]  /*16bf0*/  R2UR UR27, R21 ;  /* 0x00000000151b72ca */ /* 0x000fe200000e0000 */
[----:B------:R-:W-:Y:S01]  /*16c00*/  IMAD R14, R11, 0x600, R13 ;  /* 0x000006000b0e7824 */ /* 0x000fe200078e020d */
[C---:B------:R-:W-:Y:S01]  /*16c10*/  R2UR UR31, R21.reuse ;  /* 0x00000000151f72ca */ /* 0x040fe200000e0000 */
[----:B------:R-:W-:Y:S01]  /*16c20*/  FMUL.FTZ R13, R24, UR48 ;  /* 0x00000030180d7c20 */ /* 0x000fe20008410000 */
[----:B------:R-:W-:Y:S01]  /*16c30*/  R2UR UR35, R21 ;  /* 0x00000000152372ca */ /* 0x000fe200000e0000 */
[C---:B------:R-:W-:Y:S01]  /*16c40*/  VIADD R20, R14.reuse, 0x40 ;  /* 0x000000400e147836 */ /* 0x040fe20000000000 */
[----:B------:R-:W-:Y:S01]  /*16c50*/  R2UR UR10, R14 ;  /* 0x000000000e0a72ca */ /* 0x000fe200000e0000 */
[----:B------:R-:W-:Y:S01]  /*16c60*/  IMAD.MOV.U32 R21, RZ, RZ, 0x40000040 ;  /* 0x40000040ff157424 */ /* 0x000fe200078e00ff */
[----:B------:R-:W-:Y:S01]  /*16c70*/  R2UR UR45, R15 ;  /* 0x000000000f2d72ca */ /* 0x000fe200000e0000 */
[----:B------:R-:W-:Y:S01]  /*16c80*/  FMUL.FTZ R15, R25, UR48 ;  /* 0x00000030190f7c20 */ /* 0x000fe20008410000 */
[----:B------:R-:W-:Y:S01]  /*16c90*/  R2UR UR14, R20 ;  /* 0x00000000140e72ca */ /* 0x000fe200000e0000 */
[----:B------:R-:W-:Y:S01]  /*16ca0*/  VIADD R20, R14, 0x80 ;  /* 0x000000800e147836 */ /* 0x000fe20000000000 */
[----:B------:R-:W-:Y:S01]  /*16cb0*/  R2UR UR13, R21 ;  /* 0x00000000150d72ca */ /* 0x000fe200000e0000 */
[----:B------:R-:W-:-:S02]  /*16cc0*/  IMAD.MOV.U32 R21, RZ, RZ, 0x40000040 ;  /* 0x40000040ff157424 */ /* 0x000fc400078e00ff */
[----:B------:R-:W-:Y:S01]  /*16cd0*/  FMUL.FTZ R25, R29, UR48 ;  /* 0x000000301d197c20 */ /* 0x000fe20008410000 */
[----:B------:R-:W-:Y:S01]  /*16ce0*/  FMUL.FTZ R29, R33, UR48 ;  /* 0x00000030211d7c20 */ /* 0x000fe20008410000 */
[----:B------:R-:W-:Y:S01]  /*16cf0*/  R2UR UR18, R20 ;  /* 0x00000000141272ca */ /* 0x000fe200000e0000 */
[----:B------:R-:W-:Y:S01]  /*16d00*/  VIADD R20, R14, 0xc0 ;  /* 0x000000c00e147836 */ /* 0x000fe20000000000 */
[----:B------:R-:W-:Y:S01]  /*16d10*/  R2UR UR17, R21 ;  /* 0x00000000151172ca */ /* 0x000fe200000e0000 */
[----:B------:R-:W-:Y:S02]  /*16d20*/  IMAD.MOV.U32 R21, RZ, RZ, 0x40000040 ;  /* 0x40000040ff157424 */ /* 0x000fe400078e00ff */
[----:B------:R-:W-:Y:S01]  /*16d30*/  FMUL.FTZ R33, R38, UR48 ;  /* 0x0000003026217c20 */ /* 0x000fe20008410000 */
        /* <DEDUP_REMOVED lines=10> */
[----:B------:R-:W-:Y:S01]  /*16de0*/  IMAD.MOV.U32 R21, RZ, RZ, 0x40000040 ;  /* 0x40000040ff157424 */ /* 0x000fe200078e00ff */
[----:B-1----:R-:W-:Y:S01]  /*16df0*/  ISETP.GE.U32.AND P2, PT, R144, 0x180, PT ;  /* 0x000001809000780c */ /* 0x002fe20003f46070 */
[----:B------:R-:W-:Y:S01]  /*16e00*/  FMUL.FTZ R54, R58, UR48 ;  /* 0x000000303a367c20 */ /* 0x000fe20008410000 */
[----:B------:R-:W-:Y:S01]  /*16e10*/  R2UR UR30, R20 ;  /* 0x00000000141e72ca */ /* 0x000fe200000e0000 */
[C---:B------:R-:W-:Y:S01]  /*16e20*/  VIADD R20, R14.reuse, 0x180 ;  /* 0x000001800e147836 */ /* 0x040fe20000000000 */
[----:B------:R-:W-:Y:S01]  /*16e30*/  R2UR UR29, R21 ;  /* 0x00000000151d72ca */ /* 0x000fe200000e0000 */
[----:B------:R-:W-:-:S02]  /*16e40*/  VIADD R14, R14, 0x1c0 ;  /* 0x000001c00e0e7836 */ /* 0x000fc40000000000 */
[----:B------:R-:W-:Y:S01]  /*16e50*/  FMUL.FTZ R58, R62, UR48 ;  /* 0x000000303e3a7c20 */ /* 0x000fe20008410000 */
[----:B------:R-:W-:Y:S01]  /*16e60*/  IMAD.MOV.U32 R21, RZ, RZ, 0x40000040 ;  /* 0x40000040ff157424 */ /* 0x000fe200078e00ff */
[----:B------:R-:W-:Y:S01]  /*16e70*/  R2UR UR34, R20 ;  /* 0x00000000142272ca */ /* 0x000fe200000e0000 */
        /* <DEDUP_REMOVED lines=18> */
[----:B------:R-:W1:Y:S08]  /*16fa0*/  MUFU.TANH R13, R13 ;  /* 0x0000000d000d7308 */ /* 0x000e700000002400 */
        /* <DEDUP_REMOVED lines=26> */
[----:B--2---:R-:W-:-:S02]  /*17150*/  LOP3.LUT R14, R143, 0x10000, RZ, 0xfc, !PT ;  /* 0x000100008f0e7812 */ /* 0x004fc400078efcff */
[----:B------:R-:W-:Y:S02]  /*17160*/  SHF.R.U32.HI R143, RZ, 0x7, R144 ;  /* 0x00000007ff8f7819 */ /* 0x000fe40000011690 */
[C---:B------:R-:W-:Y:S01]  /*17170*/  R2UR UR8, R14.reuse ;  /* 0x000000000e0872ca */ /* 0x040fe200000e0000 */
[----:B------:R-:W-:Y:S02]  /*17180*/  VIADD R20, R14, 0x2 ;  /* 0x000000020e147836 */ /* 0x000fe40000000000 */
[----:B------:R-:W-:-:S03]  /*17190*/  VIADD R50, R143, 0x9 ;  /* 0x000000098f327836 */ /* 0x000fc60000000000 */
[----:B------:R-:W-:Y:S01]  /*171a0*/  R2UR UR12, R20 ;  /* 0x00000000140c72ca */ /* 0x000fe200000e0000 */
[----:B------:R-:W-:Y:S01]  /*171b0*/  VIADD R20, R14, 0x4 ;  /* 0x000000040e147836 */ /* 0x000fe20000000000 */
[----:B------:R-:W-:-:S04]  /*171c0*/  SEL R50, R50, 0x9, !P2 ;  /* 0x0000000932327807 */ /* 0x000fc80005000000 */
[----:B------:R-:W-:Y:S01]  /*171d0*/  R2UR UR16, R20 ;  /* 0x00000000141072ca */ /* 0x000fe200000e0000 */
[----:B------:R-:W-:Y:S01]  /*171e0*/  HGMMA.64x96x16.F32 R88, gdesc[UR8].tnspB, R88, gsb0 ;  /* 0x41600000085879f0 */ /* 0x000fe20008000858 */
[----:B------:R-:W-:-:S05]  /*171f0*/  VIADD R20, R14, 0x6 ;  /* 0x000000060e147836 */ /* 0x000fca0000000000 */
[----:B------:R-:W-:Y:S01]  /*17200*/  R2UR UR20, R20 ;  /* 0x00000000141472ca */ /* 0x000fe200000e0000 */
[----:B------:R-:W-:-:S05]  /*17210*/  VIADD R20, R14, 0x600 ;  /* 0x000006000e147836 */ /* 0x000fca0000000000 */
[----:B------:R-:W-:Y:S01]  /*17220*/  R2UR UR24, R20 ;  /* 0x00000000141872ca */ /* 0x000fe200000e0000 */
[----:B------:R-:W-:-:S05]  /*17230*/  VIADD R20, R14, 0x602 ;  /* 0x000006020e147836 */ /* 0x000fca0000000000 */
[----:B------:R-:W-:Y:S01]  /*17240*/  R2UR UR28, R20 ;  /* 0x00000000141c72ca */ /* 0x000fe200000e0000 */
[C---:B------:R-:W-:Y:S02]  /*17250*/  VIADD R20, R14.reuse, 0x604 ;  /* 0x000006040e147836 */ /* 0x040fe40000000000 */
[----:B------:R-:W-:-:S03]  /*17260*/  VIADD R14, R14, 0x606 ;  /* 0x000006060e0e7836 */ /* 0x000fc60000000000 */
        /* <DEDUP_REMOVED lines=39> */
[----:B------:R-:W2:Y:S02]  /*174e0*/  MUFU.TANH R14, R14 ;  /* 0x0000000e000e7308 */ /* 0x000ea40000002400 */
[----:B------:R-:W-:-:S04]  /*174f0*/  IADD3 R143, -R137, 0x1, -R82 ;  /* 0x00000001898f7810 */ /* 0x000fc80007ffe952 */
[----:B------:R-:W-:Y:S02]  /*17500*/  IADD3 R143, -R138, R143, R139 ;  /* 0x0000008f8a8f7210 */ /* 0x000fe40007ffe18b */
[----:B------:R-:W1:Y:S03]  /*17510*/  MUFU.TANH R20, R20 ;  /* 0x0000001400147308 */ /* 0x000e660000002400 */
[C---:B------:R-:W-:Y:S02]  /*17520*/  VIADD R144, R143.reuse, UR43 ;  /* 0x0000002b8f907c36 */ /* 0x040fe40008000000 */
[----:B------:R-:W-:-:S03]  /*17530*/  VIADD R143, R143, UR52 ;  /* 0x000000348f8f7c36 */ /* 0x000fc60008000000 */
[----:B------:R-:W1:Y:S01]  /*17540*/  MUFU.TANH R26, R26 ;  /* 0x0000001a001a7308 */ /* 0x000e620000002400 */
[C---:B0-----:R-:W-:Y:S02]  /*17550*/  IMAD.IADD R87, R145.reuse, 0x1, R144 ;  /* 0x0000000191577824 */ /* 0x041fe400078e0290 */
[----:B------:R-:W-:-:S05]  /*17560*/  IMAD.IADD R86, R145, 0x1, R143 ;  /* 0x0000000191567824 */ /* 0x000fca00078e028f */
[----:B------:R-:W0:Y:S08]  /*17570*/  MUFU.TANH R27, R27 ;  /* 0x0000001b001b7308 */ /* 0x000e300000002400 */
[----:B------:R-:W0:Y:S01]  /*17580*/  MUFU.TANH R31, R31 ;  /* 0x0000001f001f7308 */ /* 0x000e220000002400 */
[----:B------:R-:W-:Y:S02]  /*17590*/  WARPGROUP.DEPBAR.LE gsb0, 0x0 ;  /* 0x00008000000079c5 */ /* 0x000fe40000010000 */
        /* <DEDUP_REMOVED lines=57> */
[----:B-1234-:R-:W-:Y:S05]  /*17930*/  @!P4 BRA `(.L_x_10916) ;  /* 0x000000000058c947 */ /* 0x01efea0003800000 */
        /* <DEDUP_REMOVED lines=12> */
.L_x_10918:
[----:B------:R-:W-:-:S05]  /*17a00*/  IMAD.U32 R155, RZ, RZ, UR5 ;  /* 0x00000005ff9b7e24 */ /* 0x000fca000f8e00ff */
[----:B------:R-:W-:-:S13]  /*17a10*/  ISETP.NE.AND P2, PT, R155, 0x1, PT ;  /* 0x000000019b00780c */ /* 0x000fda0003f45270 */
[----:B0-----:R-:W0:Y:S02]  /*17a20*/  @P2 LDC.64 R50, c[0x0][0x9e8] ;  /* 0x00027a00ff322b82 */ /* 0x001e240000000a00 */
[----:B0-----:R-:W-:-:S05]  /*17a30*/  @P2 IMAD.HI.U32 R50, R145, R50, RZ ;  /* 0x0000003291322227 */ /* 0x001fca00078e00ff */
[----:B------:R-:W-:-:S07]  /*17a40*/  @P2 SHF.R.U32.HI R145, RZ, R51, R50 ;  /* 0x00000033ff912219 */ /* 0x000fce0000011632 */
.L_x_10919:
[----:B------:R-:W-:Y:S05]  /*17a50*/  BSYNC B0 ;  /* 0x0000000000007941 */ /* 0x000fea0003800000 */
.L_x_10917:
[----:B------:R-:W-:-:S04]  /*17a60*/  IMAD R145, R145, R155, -R82 ;  /* 0x0000009b91917224 */ /* 0x000fc800078e0a52 */
[----:B------:R-:W-:-:S05]  /*17a70*/  IMAD.IADD R145, R145, 0x1, -R137 ;  /* 0x0000000191917824 */ /* 0x000fca00078e0a89 */
[----:B------:R-:W-:Y:S02]  /*17a80*/  VIMNMX R86, R86, R145, !PT ;  /* 0x0000009156567248 */ /* 0x000fe40007fe0100 */
[----:B------:R-:W-:-:S07]  /*17a90*/  VIADDMNMX R87, R145, R155, R87, PT ;  /* 0x0000009b91577246 */ /* 0x000fce0003800157 */
.L_x_10916:
[----:B------:R-:W-:Y:S01]  /*17aa0*/  ISETP.GT.AND P3, PT, R0, -0x1, PT ;  /* 0xffffffff0000780c */ /* 0x000fe20003f64270 */
[----:B------:R-:W1:Y:S03]  /*17ab0*/  SHFL.IDX PT, R12, R12, 0x1, 0x1c1f ;  /* 0x003c1f000c0c7f89 */ /* 0x000e6600000e0000 */
[----:B------:R-:W-:-:S04]  /*17ac0*/  ISETP.GT.AND P2, PT, R86, RZ, P3 ;  /* 0x000000ff5600720c */ /* 0x000fc80001f44270 */
[----:B------:R-:W-:-:S04]  /*17ad0*/  ISETP.LT.OR P2, PT, R87, 0x1, P2 ;  /* 0x000000015700780c */ /* 0x000fc80001741670 */
[----:B0-----:R-:W-:Y:S02]  /*17ae0*/  FSEL R50, R13, -INF , !P2 ;  /* 0xff8000000d327808 */ /* 0x001fe40005000000 */
[----:B------:R-:W-:-:S04]  /*17af0*/  ISETP.GT.AND P2, PT, R86, 0x1, P3 ;  /* 0x000000015600780c */ /* 0x000fc80001f44270 */
[----:B------:R-:W-:-:S04]  /*17b00*/  ISETP.LT.OR P2, PT, R87, 0x2, P2 ;  /* 0x000000025700780c */ /* 0x000fc80001741670 */
[----:B------:R-:W-:Y:S02]  /*17b10*/  FSEL R15, R15, -INF , !P2 ;  /* 0xff8000000f0f7808 */ /* 0x000fe40005000000 */
[----:B------:R-:W-:Y:S01]  /*17b20*/  ISETP.GT.AND P2, PT, R86, 0x8, P3 ;  /* 0x000000085600780c */ /* 0x000fe20001f44270 */
[--C-:B-1----:R-:W-:Y:S02]  /*17b30*/  IMAD.IADD R144, R144, 0x1, R12.reuse ;  /* 0x0000000190907824 */ /* 0x102fe400078e020c */
        /* <DEDUP_REMOVED lines=103> */
.L_x_10922:
[----:B------:R-:W-:-:S05]  /*181b0*/  IMAD.U32 R86, RZ, RZ, UR5 ;  /* 0x00000005ff567e24 */ /* 0x000fca000f8e00ff */
[----:B------:R-:W-:-:S13]  /*181c0*/  ISETP.NE.AND P2, PT, R86, 0x1, PT ;  /* 0x000000015600780c */ /* 0x000fda0003f45270 */
[----:B------:R-:W0:Y:S02]  /*181d0*/  @P2 LDC.64 R12, c[0x0][0x9e8] ;  /* 0x00027a00ff0c2b82 */ /* 0x000e240000000a00 */
[----:B0-----:R-:W-:-:S05]  /*181e0*/  @P2 IMAD.HI.U32 R12, R51, R12, RZ ;  /* 0x0000000c330c2227 */ /* 0x001fca00078e00ff */
[----:B------:R-:W-:-:S07]  /*181f0*/  @P2 SHF.R.U32.HI R51, RZ, R13, R12 ;  /* 0x0000000dff332219 */ /* 0x000fce000001160c */
.L_x_10923:
[----:B------:R-:W-:Y:S05]  /*18200*/  BSYNC B0 ;  /* 0x0000000000007941 */ /* 0x000fea0003800000 */
.L_x_10921:
[----:B------:R-:W-:-:S04]  /*18210*/  IMAD R51, R51, R86, -R82 ;  /* 0x0000005633337224 */ /* 0x000fc800078e0a52 */
[----:B------:R-:W-:-:S05]  /*18220*/  IMAD.IADD R51, R51, 0x1, -R137 ;  /* 0x0000000133337824 */ /* 0x000fca00078e0a89 */
[----:B------:R-:W-:Y:S02]  /*18230*/  VIMNMX R143, R143, R51, !PT ;  /* 0x000000338f8f7248 */ /* 0x000fe40007fe0100 */
[----:B------:R-:W-:-:S07]  /*18240*/  VIADDMNMX R144, R51, R86, R144, PT ;  /* 0x0000005633907246 */ /* 0x000fce0003800190 */
.L_x_10920:
        /* <DEDUP_REMOVED lines=94> */
[----:B------:R-:W-:Y:S01]  /*18830*/  FFMA.FTZ R10, R85, UR39, -R10 ;  /* 0x00000027550a7c23 */ /* 0x000fe2000801080a */
        /* <DEDUP_REMOVED lines=8> */
[----:B------:R-:W3:Y:S01]  /*188c0*/  MUFU.EX2 R21, R21 ;  /* 0x0000001500157308 */ /* 0x000ee20000000800 */
[----:B0-----:R-:W-:Y:S02]  /*188d0*/  FFMA.FTZ R4, R11, R4, R32 ;  /* 0x000000040b047223 */ /* 0x001fe40000010020 */
[----:B------:R-:W-:Y:S02]  /*188e0*/  FSEL R86, R34, -INF , !P2 ;  /* 0xff80000022567808 */ /* 0x000fe40005000000 */
[----:B------:R-:W-:-:S03]  /*188f0*/  ISETP.GT.AND P2, PT, R143, 0x20, P3 ;  /* 0x000000208f00780c */ /* 0x000fc60001f44270 */
[----:B------:R-:W0:Y:S01]  /*18900*/  MUFU.EX2 R25, R25 ;  /* 0x0000001900197308 */ /* 0x000e220000000800 */
[----:B------:R-:W-:Y:S01]  /*18910*/  ISETP.LT.OR P2, PT, R144, 0x21, P2 ;  /* 0x000000219000780c */ /* 0x000fe20001741670 */
[C---:B-1----:R-:W-:Y:S01]  /*18920*/  FADD.FTZ R4, R15.reuse, R4 ;  /* 0x000000040f047221 */ /* 0x042fe20000010000 */
[----:B------:R-:W-:Y:S02]  /*18930*/  F2FP.F16.F32.PACK_AB R32, R15, R32 ;  /* 0x000000200f20723e */ /* 0x000fe400000000ff */
[----:B------:R-:W-:Y:S02]  /*18940*/  FSEL R36, R36, -INF , !P2 ;  /* 0xff80000024247808 */ /* 0x000fe40005000000 */
[----:B------:R-:W-:Y:S01]  /*18950*/  ISETP.GT.AND P2, PT, R143, 0x21, P3 ;  /* 0x000000218f00780c */ /* 0x000fe20001f44270 */
[----:B------:R-:W1:Y:S01]  /*18960*/  MUFU.EX2 R27, R27 ;  /* 0x0000001b001b7308 */ /* 0x000e620000000800 */
[----:B---3--:R-:W-:Y:S02]  /*18970*/  FADD.FTZ R4, R21, R4 ;  /* 0x0000000415047221 */ /* 0x008fe40000010000 */
[----:B------:R-:W-:-:S04]  /*18980*/  ISETP.LT.OR P2, PT, R144, 0x22, P2 ;  /* 0x000000229000780c */ /* 0x000fc80001741670 */
[----:B------:R-:W-:Y:S01]  /*18990*/  FSEL R38, R38, -INF , !P2 ;  /* 0xff80000026267808 */ /* 0x000fe20005000000 */
[----:B------:R-:W3:Y:S01]  /*189a0*/  MUFU.EX2 R29, R29 ;  /* 0x0000001d001d7308 */ /* 0x000ee20000000800 */
[----:B------:R-:W-:Y:S01]  /*189b0*/  ISETP.GT.AND P2, PT, R143, 0x28, P3 ;  /* 0x000000288f00780c */ /* 0x000fe20001f44270 */
[C---:B0-----:R-:W-:Y:S01]  /*189c0*/  FADD.FTZ R4, R25.reuse, R4 ;  /* 0x0000000419047221 */ /* 0x041fe20000010000 */
[----:B------:R-:W-:Y:S02]  /*189d0*/  F2FP.F16.F32.PACK_AB R34, R25, R21 ;  /* 0x000000151922723e */ /* 0x000fe400000000ff */
[----:B------:R-:W-:-:S03]  /*189e0*/  ISETP.LT.OR P2, PT, R144, 0x29, P2 ;  /* 0x000000299000780c */ /* 0x000fc60001741670 */
[----:B------:R-:W0:Y:S01]  /*189f0*/  MUFU.EX2 R31, R31 ;  /* 0x0000001f001f7308 */ /* 0x000e220000000800 */
[----:B------:R-:W-:Y:S01]  /*18a00*/  FSEL R40, R40, -INF , !P2 ;  /* 0xff80000028287808 */ /* 0x000fe20005000000 */
[----:B-1----:R-:W-:Y:S01]  /*18a10*/  FADD.FTZ R4, R27, R4 ;  /* 0x000000041b047221 */ /* 0x002fe20000010000 */
[----:B------:R-:W-:-:S04]  /*18a20*/  ISETP.GT.AND P2, PT, R143, 0x29, P3 ;  /* 0x000000298f00780c */ /* 0x000fc80001f44270 */
[----:B------:R-:W-:Y:S01]  /*18a30*/  ISETP.LT.OR P2, PT, R144, 0x2a, P2 ;  /* 0x0000002a9000780c */ /* 0x000fe20001741670 */
[----:B------:R-:W1:Y:S01]  /*18a40*/  MUFU.EX2 R51, R51 ;  /* 0x0000003300337308 */ /* 0x000e620000000800 */
[----:B---3--:R-:W-:Y:S02]  /*18a50*/  FADD.FTZ R4, R29, R4 ;  /* 0x000000041d047221 */ /* 0x008fe40000010000 */
[----:B------:R-:W-:Y:S02]  /*18a60*/  FSEL R42, R42, -INF , !P2 ;  /* 0xff8000002a2a7808 */ /* 0x000fe40005000000 */
[----:B------:R-:W-:-:S03]  /*18a70*/  ISETP.GT.AND P2, PT, R143, 0x30, P3 ;  /* 0x000000308f00780c */ /* 0x000fc60001f44270 */
[----:B------:R-:W3:Y:S01]  /*18a80*/  MUFU.EX2 R82, R82 ;  /* 0x0000005200527308 */ /* 0x000ee20000000800 */
[----:B------:R-:W-:Y:S01]  /*18a90*/  ISETP.LT.OR P2, PT, R144, 0x31, P2 ;  /* 0x000000319000780c */ /* 0x000fe20001741670 */
[----:B0-----:R-:W-:-:S03]  /*18aa0*/  FADD.FTZ R4, R31, R4 ;  /* 0x000000041f047221 */ /* 0x001fc60000010000 */
[----:B------:R-:W-:Y:S02]  /*18ab0*/  FSEL R44, R44, -INF , !P2 ;  /* 0xff8000002c2c7808 */ /* 0x000fe40005000000 */
[----:B------:R-:W-:Y:S01]  /*18ac0*/  ISETP.GT.AND P2, PT, R143, 0x31, P3 ;  /* 0x000000318f00780c */ /* 0x000fe20001f44270 */
[----:B------:R-:W0:Y:S01]  /*18ad0*/  MUFU.EX2 R37, R37 ;  /* 0x0000002500257308 */ /* 0x000e220000000800 */
[----:B-1----:R-:W-:Y:S02]  /*18ae0*/  FADD.FTZ R4, R51, R4 ;  /* 0x0000000433047221 */ /* 0x002fe40000010000 */
[----:B------:R-:W-:-:S04]  /*18af0*/  ISETP.LT.OR P2, PT, R144, 0x32, P2 ;  /* 0x000000329000780c */ /* 0x000fc80001741670 */
[----:B------:R-:W-:Y:S01]  /*18b00*/  FSEL R46, R46, -INF , !P2 ;  /* 0xff8000002e2e7808 */ /* 0x000fe20005000000 */
[----:B------:R-:W1:Y:S01]  /*18b10*/  MUFU.EX2 R39, R39 ;  /* 0x0000002700277308 */ /* 0x000e620000000800 */
[----:B------:R-:W-:Y:S01]  /*18b20*/  ISETP.GT.AND P2, PT, R143, 0x38, P3 ;  /* 0x000000388f00780c */ /* 0x000fe20001f44270 */
[----:B---3--:R-:W-:-:S03]  /*18b30*/  FADD.FTZ R4, R82, R4 ;  /* 0x0000000452047221 */ /* 0x008fc60000010000 */
[----:B------:R-:W-:-:S03]  /*18b40*/  ISETP.LT.OR P2, PT, R144, 0x39, P2 ;  /* 0x000000399000780c */ /* 0x000fc60001741670 */
[----:B------:R-:W3:Y:S01]  /*18b50*/  MUFU.EX2 R41, R41 ;  /* 0x0000002900297308 */ /* 0x000ee20000000800 */
[----:B------:R-:W-:Y:S01]  /*18b60*/  FSEL R48, R48, -INF , !P2 ;  /* 0xff80000030307808 */ /* 0x000fe20005000000 */
[----:B0-----:R-:W-:Y:S01]  /*18b70*/  FADD.FTZ R4, R37, R4 ;  /* 0x0000000425047221 */ /* 0x001fe20000010000 */
[----:B------:R-:W-:-:S04]  /*18b80*/  ISETP.GT.AND P2, PT, R143, 0x39, P3 ;  /* 0x000000398f00780c */ /* 0x000fc80001f44270 */
[----:B------:R-:W-:Y:S01]  /*18b90*/  ISETP.LT.OR P2, PT, R144, 0x3a, P2 ;  /* 0x0000003a9000780c */ /* 0x000fe20001741670 */
[----:B------:R-:W-:Y:S01]  /*18ba0*/  MUFU.EX2 R43, R43 ;  /* 0x0000002b002b7308 */ /* 0x000fe20000000800 */
[----:B-1----:R-:W-:Y:S02]  /*18bb0*/  FADD.FTZ R4, R39, R4 ;  /* 0x0000000427047221 */ /* 0x002fe40000010000 */
[----:B------:R-:W-:Y:S02]  /*18bc0*/  FSEL R52, R52, -INF , !P2 ;  /* 0xff80000034347808 */ /* 0x000fe40005000000 */
[----:B------:R-:W-:-:S03]  /*18bd0*/  ISETP.GT.AND P2, PT, R143, 0x40, P3 ;  /* 0x000000408f00780c */ /* 0x000fc60001f44270 */
[----:B------:R-:W-:Y:S01]  /*18be0*/  MUFU.EX2 R45, R45 ;  /* 0x0000002d002d7308 */ /* 0x000fe20000000800 */
[----:B------:R-:W-:Y:S01]  /*18bf0*/  ISETP.LT.OR P2, PT, R144, 0x41, P2 ;  /* 0x000000419000780c */ /* 0x000fe20001741670 */
[----:B---3--:R-:W-:-:S03]  /*18c00*/  FADD.FTZ R4, R41, R4 ;  /* 0x0000000429047221 */ /* 0x008fc60000010000 */
[----:B------:R-:W-:Y:S02]  /*18c10*/  FSEL R54, R54, -INF , !P2 ;  /* 0xff80000036367808 */ /* 0x000fe40005000000 */
[----:B------:R-:W-:Y:S01]  /*18c20*/  ISETP.GT.AND P2, PT, R143, 0x41, P3 ;  /* 0x000000418f00780c */ /* 0x000fe20001f44270 */
[----:B------:R-:W-:Y:S03]  /*18c30*/  MUFU.EX2 R47, R47 ;  /* 0x0000002f002f7308 */ /* 0x000fe60000000800 */
[----:B------:R-:W-:-:S04]  /*18c40*/  ISETP.LT.OR P2, PT, R144, 0x42, P2 ;  /* 0x000000429000780c */ /* 0x000fc80001741670 */
[----:B------:R-:W-:Y:S01]  /*18c50*/  FSEL R56, R56, -INF , !P2 ;  /* 0xff80000038387808 */ /* 0x000fe20005000000 */
[----:B------:R-:W-:Y:S01]  /*18c60*/  MUFU.EX2 R49, R49 ;  /* 0x0000003100317308 */ /* 0x000fe20000000800 */
[----:B------:R-:W-:-:S04]  /*18c70*/  ISETP.GT.AND P2, PT, R143, 0x48, P3 ;  /* 0x000000488f00780c */ /* 0x000fc80001f44270 */
[----:B------:R-:W-:-:S03]  /*18c80*/  ISETP.LT.OR P2, PT, R144, 0x49, P2 ;  /* 0x000000499000780c */ /* 0x000fc60001741670 */
[----:B------:R-:W-:Y:S01]  /*18c90*/  MUFU.EX2 R53, R53 ;  /* 0x0000003500357308 */ /* 0x000fe20000000800 */
[----:B------:R-:W-:Y:S02]  /*18ca0*/  FSEL R58, R58, -INF , !P2 ;  /* 0xff8000003a3a7808 */ /* 0x000fe40005000000 */
[----:B------:R-:W-:-:S04]  /*18cb0*/  ISETP.GT.AND P2, PT, R143, 0x49, P3 ;  /* 0x000000498f00780c */ /* 0x000fc80001f44270 */
[----:B------:R-:W-:Y:S01]  /*18cc0*/  ISETP.LT.OR P2, PT, R144, 0x4a, P2 ;  /* 0x0000004a9000780c */ /* 0x000fe20001741670 */
[----:B------:R-:W-:Y:S03]  /*18cd0*/  MUFU.EX2 R55, R55 ;  /* 0x0000003700377308 */ /* 0x000fe60000000800 */
[----:B------:R-:W-:Y:S02]  /*18ce0*/  FSEL R60, R60, -INF , !P2 ;  /* 0xff8000003c3c7808 */ /* 0x000fe40005000000 */
[----:B------:R-:W-:-:S03]  /*18cf0*/  ISETP.GT.AND P2, PT, R143, 0x50, P3 ;  /* 0x000000508f00780c */ /* 0x000fc60001f44270 */
[----:B------:R-:W-:Y:S01]  /*18d00*/  MUFU.EX2 R57, R57 ;  /* 0x0000003900397308 */ /* 0x000fe20000000800 */
[----:B------:R-:W-:-:S04]  /*18d10*/  ISETP.LT.OR P2, PT, R144, 0x51, P2 ;  /* 0x000000519000780c */ /* 0x000fc80001741670 */
        /* <DEDUP_REMOVED lines=40> */
[----:B------:R-:W-:-:S04]  /*18fa0*/  ISETP.GT.AND P2, PT, R143, RZ, P3 ;  /* 0x000000ff8f00720c */ /* 0x000fc80001f44270 */
[----:B------:R-:W-:-:S03]  /*18fb0*/  ISETP.LT.OR P2, PT, R144, 0x1, P2 ;  /* 0x000000019000780c */ /* 0x000fc60001741670 */
[----:B------:R-:W-:Y:S01]  /*18fc0*/  MUFU.EX2 R10, R10 ;  /* 0x0000000a000a7308 */ /* 0x000fe20000000800 */
[----:B------:R-:W-:Y:S02]  /*18fd0*/  FSEL R14, R14, -INF , !P2 ;  /* 0xff8000000e0e7808 */ /* 0x000fe40005000000 */
        /* <DEDUP_REMOVED lines=42> */
[C---:B------:R-:W-:Y:S01]  /*19280*/  FSETP.NEU.FTZ.AND P2, PT, R13.reuse, -INF , PT ;  /* 0xff8000000d00780b */ /* 0x040fe20003f5d000 */
[----:B------:R-:W-:-:S05]  /*19290*/  FMUL.FTZ R15, R13, UR39 ;  /* 0x000000270d0f7c20 */ /* 0x000fca0008410000 */
[----:B------:R-:W-:-:S05]  /*192a0*/  FSEL R15, R15, RZ, P2 ;  /* 0x000000ff0f0f7208 */ /* 0x000fca0001000000 */
[--C-:B------:R-:W-:Y:S01]  /*192b0*/  FFMA.FTZ R21, R24, UR39, -R15.reuse ;  /* 0x0000002718157c23 */ /* 0x100fe2000801080f */
[--C-:B------:R-:W-:Y:S01]  /*192c0*/  FFMA.FTZ R24, R26, UR39, -R15.reuse ;  /* 0x000000271a187c23 */ /* 0x100fe2000801080f */
[--C-:B------:R-:W-:Y:S01]  /*192d0*/  FFMA.FTZ R14, R14, UR39, -R15.reuse ;  /* 0x000000270e0e7c23 */ /* 0x100fe2000801080f */
[--C-:B------:R-:W-:Y:S01]  /*192e0*/  FFMA.FTZ R20, R20, UR39, -R15.reuse ;  /* 0x0000002714147c23 */ /* 0x100fe2000801080f */
[----:B------:R-:W-:Y:S01]  /*192f0*/  FSEL R26, R13, RZ, P2 ;  /* 0x000000ff0d1a7208 */ /* 0x000fe20001000000 */
[--C-:B------:R-:W-:Y:S01]  /*19300*/  FFMA.FTZ R25, R28, UR39, -R15.reuse ;  /* 0x000000271c197c23 */ /* 0x100fe2000801080f */
[----:B------:R-:W-:Y:S01]  /*19310*/  MUFU.EX2 R21, R21 ;  /* 0x0000001500157308 */ /* 0x000fe20000000800 */
[--C-:B------:R-:W-:Y:S01]  /*19320*/  FFMA.FTZ R36, R36, UR39, -R15.reuse ;  /* 0x0000002724247c23 */ /* 0x100fe2000801080f */
[----:B------:R-:W-:Y:S01]  /*19330*/  FFMA.FTZ R50, R38, UR39, -R15 ;  /* 0x0000002726327c23 */ /* 0x000fe2000801080f */
[----:B------:R-:W-:Y:S01]  /*19340*/  FADD.FTZ R26, -R26, R5 ;  /* 0x000000051a1a7221 */ /* 0x000fe20000010100 */
[--C-:B------:R-:W-:Y:S01]  /*19350*/  FFMA.FTZ R40, R40, UR39, -R15.reuse ;  /* 0x0000002728287c23 */ /* 0x100fe2000801080f */
[--C-:B------:R-:W-:Y:S01]  /*19360*/  FFMA.FTZ R42, R42, UR39, -R15.reuse ;  /* 0x000000272a2a7c23 */ /* 0x100fe2000801080f */
[--C-:B------:R-:W-:Y:S01]  /*19370*/  FFMA.FTZ R38, R46, UR39, -R15.reuse ;  /* 0x000000272e267c23 */ /* 0x100fe2000801080f */
[----:B------:R-:W-:Y:S01]  /*19380*/  FMUL.FTZ R5, R26, UR39 ;  /* 0x000000271a057c20 */ /* 0x000fe20008410000 */
        /* <DEDUP_REMOVED lines=15> */
[----:B------:R-:W-:Y:S01]  /*19480*/  FFMA.FTZ R81, R81, UR39, -R15 ;  /* 0x0000002751517c23 */ /* 0x000fe2000801080f */
[----:B------:R-:W1:Y:S08]  /*19490*/  MUFU.EX2 R24, R24 ;  /* 0x0000001800187308 */ /* 0x000e700000000800 */
[----:B------:R-:W3:Y:S01]  /*194a0*/  MUFU.EX2 R5, R5 ;  /* 0x0000000500057308 */ /* 0x000ee20000000800 */
[----:B0-----:R-:W-:-:S07]  /*194b0*/  F2FP.F16.F32.PACK_AB R33, R20, R14 ;  /* 0x0000000e1421723e */ /* 0x001fce00000000ff */
[----:B------:R-:W0:Y:S01]  /*194c0*/  MUFU.EX2 R25, R25 ;  /* 0x0000001900197308 */ /* 0x000e220000000800 */
[----:B-1----:R-:W-:-:S05]  /*194d0*/  F2FP.F16.F32.PACK_AB R35, R24, R21 ;  /* 0x000000151823723e */ /* 0x002fca00000000ff */
[----:B------:R1:W-:Y:S02]  /*194e0*/  STSM.16.M88.4 [R140+0x21800], R32 ;  /* 0x021800208c007844 */ /* 0x0003e40000000200 */
[----:B------:R-:W-:Y:S01]  /*194f0*/  MUFU.EX2 R36, R36 ;  /* 0x0000002400247308 */ /* 0x000fe20000000800 */
[----:B---3--:R-:W-:Y:S01]  /*19500*/  FFMA.FTZ R14, R5, R3, R14 ;  /* 0x00000003050e7223 */ /* 0x008fe2000001000e */
[----:B------:R-:W-:-:S03]  /*19510*/  FFMA.FTZ R3, R48, UR39, -R15 ;  /* 0x0000002730037c23 */ /* 0x000fc6000801080f */
[----:B------:R-:W-:Y:S01]  /*19520*/  FADD.FTZ R14, R20, R14 ;  /* 0x0000000e140e7221 */ /* 0x000fe20000010000 */
[--C-:B------:R-:W-:Y:S02]  /*19530*/  FFMA.FTZ R20, R54, UR39, -R15.reuse ;  /* 0x0000002736147c23 */ /* 0x100fe4000801080f */
[----:B------:R-:W-:Y:S01]  /*19540*/  MUFU.EX2 R50, R50 ;  /* 0x0000003200327308 */ /* 0x000fe20000000800 */
[----:B------:R-:W-:Y:S01]  /*19550*/  FADD.FTZ R26, R21, R14 ;  /* 0x0000000e151a7221 */ /* 0x000fe20000010000 */
[----:B------:R-:W-:-:S03]  /*19560*/  FFMA.FTZ R21, R56, UR39, -R15 ;  /* 0x0000002738157c23 */ /* 0x000fc6000801080f */
[----:B------:R-:W-:Y:S01]  /*19570*/  FADD.FTZ R28, R24, R26 ;  /* 0x0000001a181c7221 */ /* 0x000fe20000010000 */
[--C-:B-1----:R-:W-:Y:S01]  /*19580*/  FFMA.FTZ R32, R30, UR39, -R15.reuse ;  /* 0x000000271e207c23 */ /* 0x102fe2000801080f */
[--C-:B------:R-:W-:Y:S01]  /*19590*/  FFMA.FTZ R33, R85, UR39, -R15.reuse ;  /* 0x0000002755217c23 */ /* 0x100fe2000801080f */
[--C-:B------:R-:W-:Y:S01]  /*195a0*/  FFMA.FTZ R35, R86, UR39, -R15.reuse ;  /* 0x0000002756237c23 */ /* 0x100fe2000801080f */
[----:B------:R-:W-:Y:S01]  /*195b0*/  F2FP.F16.F32.PACK_AB R24, R29, R27 ;  /* 0x0000001b1d18723e */ /* 0x000fe200000000ff */
[----:B0-----:R-:W-:Y:S01]  /*195c0*/  FADD.FTZ R27, R25, R28 ;  /* 0x0000001c191b7221 */ /* 0x001fe20000010000 */
[----:B------:R-:W-:Y:S01]  /*195d0*/  MUFU.EX2 R40, R40 ;  /* 0x0000002800287308 */ /* 0x000fe20000000800 */
[--C-:B------:R-:W-:Y:S01]  /*195e0*/  FFMA.FTZ R34, R44, UR39, -R15.reuse ;  /* 0x000000272c227c23 */ /* 0x100fe2000801080f */
[----:B------:R-:W-:Y:S01]  /*195f0*/  FADD.FTZ R29, R43, R4 ;  /* 0x000000042b1d7221 */ /* 0x000fe20000010000 */
[----:B------:R-:W-:Y:S01]  /*19600*/  F2FP.F16.F32.PACK_AB R26, R51, R31 ;  /* 0x0000001f331a723e */ /* 0x000fe200000000ff */
[----:B------:R-:W-:Y:S01]  /*19610*/  FFMA.FTZ R15, R83, UR39, -R15 ;  /* 0x00000027530f7c23 */ /* 0x000fe2000801080f */
[----:B------:R-:W-:-:S02]  /*19620*/  F2FP.F16.F32.PACK_AB R28, R37, R82 ;  /* 0x00000052251c723e */ /* 0x000fc400000000ff */
[----:B------:R-:W-:Y:S01]  /*19630*/  F2FP.F16.F32.PACK_AB R30, R41, R39 ;  /* 0x00000027291e723e */ /* 0x000fe200000000ff */
[----:B------:R-:W0:Y:S08]  /*19640*/  MUFU.EX2 R32, R32 ;  /* 0x0000002000207308 */ /* 0x000e300000000800 */
[----:B------:R-:W1:Y:S08]  /*19650*/  MUFU.EX2 R33, R33 ;  /* 0x0000002100217308 */ /* 0x000e700000000800 */
[----:B------:R-:W3:Y:S01]  /*19660*/  MUFU.EX2 R35, R35 ;  /* 0x0000002300237308 */ /* 0x000ee20000000800 */
[C---:B0-----:R-:W-:Y:S01]  /*19670*/  FADD.FTZ R27, R32.reuse, R27 ;  /* 0x0000001b201b7221 */ /* 0x041fe20000010000 */
[----:B------:R-:W-:-:S06]  /*19680*/  F2FP.F16.F32.PACK_AB R25, R32, R25 ;  /* 0x000000192019723e */ /* 0x000fcc00000000ff */
[----:B------:R-:W0:Y:S01]  /*19690*/  MUFU.EX2 R42, R42 ;  /* 0x0000002a002a7308 */ /* 0x000e220000000800 */
[----:B-1----:R-:W-:-:S07]  /*196a0*/  FADD.FTZ R27, R33, R27 ;  /* 0x0000001b211b7221 */ /* 0x002fce0000010000 */
[----:B------:R-:W1:Y:S01]  /*196b0*/  MUFU.EX2 R34, R34 ;  /* 0x0000002200227308 */ /* 0x000e620000000800 */
[----:B---3--:R-:W-:-:S04]  /*196c0*/  FADD.FTZ R27, R35, R27 ;  /* 0x0000001b231b7221 */ /* 0x008fc80000010000 */
[----:B------:R-:W-:-:S03]  /*196d0*/  FADD.FTZ R27, R36, R27 ;  /* 0x0000001b241b7221 */ /* 0x000fc60000010000 */
[----:B------:R-:W3:Y:S01]  /*196e0*/  MUFU.EX2 R38, R38 ;  /* 0x0000002600267308 */ /* 0x000ee20000000800 */
[----:B------:R-:W-:-:S04]  /*196f0*/  FADD.FTZ R27, R50, R27 ;  /* 0x0000001b321b7221 */ /* 0x000fc80000010000 */
[----:B------:R-:W-:-:S03]  /*19700*/  FADD.FTZ R27, R40, R27 ;  /* 0x0000001b281b7221 */ /* 0x000fc60000010000 */
[----:B------:R-:W4:Y:S01]  /*19710*/  MUFU.EX2 R3, R3 ;  /* 0x0000000300037308 */ /* 0x000f220000000800 */
[----:B0-----:R-:W-:Y:S01]  /*19720*/  FADD.FTZ R4, R42, R27 ;  /* 0x0000001b2a047221 */ /* 0x001fe20000010000 */
[----:B------:R-:W-:-:S03]  /*19730*/  FADD.FTZ R27, R45, R29 ;  /* 0x0000001d2d1b7221 */ /* 0x000fc60000010000 */
[----:B-1----:R-:W-:Y:S01]  /*19740*/  FADD.FTZ R4, R34, R4 ;  /* 0x0000000422047221 */ /* 0x002fe20000010000 */
[----:B------:R-:W-:Y:S02]  /*19750*/  FADD.FTZ R27, R47, R27 ;  /* 0x0000001b2f1b7221 */ /* 0x000fe40000010000 */
[----:B------:R-:W0:Y:S01]  /*19760*/  MUFU.EX2 R14, R52 ;  /* 0x00000034000e7308 */ /* 0x000e220000000800 */
[----:B---3--:R-:W-:Y:S01]  /*19770*/  FADD.FTZ R4, R38, R4 ;  /* 0x0000000426047221 */ /* 0x008fe20000010000 */
[----:B------:R-:W-:-:S04]  /*19780*/  FADD.FTZ R27, R49, R27 ;  /* 0x0000001b311b7221 */ /* 0x000fc80000010000 */
[----:B------:R-:W-:Y:S01]  /*19790*/  FADD.FTZ R29, R53, R27 ;  /* 0x0000001b351d7221 */ /* 0x000fe20000010000 */
[----:B------:R-:W-:Y:S01]  /*197a0*/  F2FP.F16.F32.PACK_AB R27, R35, R33 ;  /* 0x00000021231b723e */ /* 0x000fe200000000ff */
[----:B------:R-:W1:Y:S01]  /*197b0*/  MUFU.EX2 R20, R20 ;  /* 0x0000001400147308 */ /* 0x000e620000000800 */
[----:B----4-:R-:W-:Y:S01]  /*197c0*/  FADD.FTZ R4, R3, R4 ;  /* 0x0000000403047221 */ /* 0x010fe20000010000 */
[----:B------:R-:W-:Y:S01]  /*197d0*/  FADD.FTZ R31, R55, R29 ;  /* 0x0000001d371f7221 */ /* 0x000fe20000010000 */
[----:B------:R-:W-:Y:S01]  /*197e0*/  F2FP.F16.F32.PACK_AB R29, R50, R36 ;  /* 0x00000024321d723e */ /* 0x000fe200000000ff */
[----:B--2---:R-:W-:Y:S02]  /*197f0*/  STSM.16.M88.4 [R87], R24 ;  /* 0x0000001857007844 */ /* 0x004fe40000000200 */
[----:B------:R-:W-:Y:S01]  /*19800*/  FADD.FTZ R32, R57, R31 ;  /* 0x0000001f39207221 */ /* 0x000fe20000010000 */
[----:B------:R-:W-:Y:S01]  /*19810*/  F2FP.F16.F32.PACK_AB R31, R42, R40 ;  /* 0x000000282a1f723e */ /* 0x000fe200000000ff */
[----:B------:R-:W2:Y:S01]  /*19820*/  MUFU.EX2 R21, R21 ;  /* 0x0000001500157308 */ /* 0x000ea20000000800 */
[----:B------:R-:W3:Y:S01]  /*19830*/  LDL R36, [R1+0x24] ;  /* 0x0000240001247983 */ /* 0x000ee20000100800 */
[----:B0-----:R-:W-:-:S03]  /*19840*/  FADD.FTZ R4, R14, R4 ;  /* 0x000000040e047221 */ /* 0x001fc60000010000 */
[----:B------:R2:W-:Y:S03]  /*19850*/  STSM.16.M88.4 [R142], R28 ;  /* 0x0000001c8e007844 */ /* 0x0005e60000000200 */
[----:B------:R-:W0:Y:S01]  /*19860*/  MUFU.EX2 R58, R58 ;  /* 0x0000003a003a7308 */ /* 0x000e220000000800 */
[----:B-1----:R-:W-:-:S07]  /*19870*/  FADD.FTZ R4, R20, R4 ;  /* 0x0000000414047221 */ /* 0x002fce0000010000 */
[----:B------:R-:W1:Y:S01]  /*19880*/  MUFU.EX2 R60, R60 ;  /* 0x0000003c003c7308 */ /* 0x000e620000000800 */
[C---:B--2---:R-:W-:Y:S02]  /*19890*/  F2FP.F16.F32.PACK_AB R29, R21.reuse, R20 ;  /* 0x00000014151d723e */ /* 0x044fe400000000ff */
[----:B------:R-:W2:Y:S05]  /*198a0*/  LDL R20, [R1+0x44] ;  /* 0x0000440001147983 */ /* 0x000eaa0000100800 */
[----:B------:R-:W4:Y:S01]  /*198b0*/  MUFU.EX2 R62, R62 ;  /* 0x0000003e003e7308 */ /* 0x000f220000000800 */
[----:B------:R-:W-:-:S07]  /*198c0*/  FADD.FTZ R4, R21, R4 ;  /* 0x0000000415047221 */ /* 0x000fce0000010000 */
[----:B------:R-:W5:Y:S01]  /*198d0*/  MUFU.EX2 R64, R64 ;  /* 0x0000004000407308 */ /* 0x000f620000000800 */
[----:B0-----:R-:W-:Y:S01]  /*198e0*/  FADD.FTZ R4, R58, R4 ;  /* 0x000000043a047221 */ /* 0x001fe20000010000 */
[----:B------:R-:W-:-:S06]  /*198f0*/  FADD.FTZ R32, R59, R32 ;  /* 0x000000203b207221 */ /* 0x000fcc0000010000 */
[----:B------:R-:W0:Y:S01]  /*19900*/  MUFU.EX2 R66, R66 ;  /* 0x0000004200427308 */ /* 0x000e220000000800 */
[----:B-1----:R-:W-:Y:S01]  /*19910*/  FADD.FTZ R4, R60, R4 ;  /* 0x000000043c047221 */ /* 0x002fe20000010000 */
[----:B------:R-:W-:-:S06]  /*19920*/  FADD.FTZ R32, R61, R32 ;  /* 0x000000203d207221 */ /* 0x000fcc0000010000 */
[----:B------:R-:W1:Y:S01]  /*19930*/  MUFU.EX2 R68, R68 ;  /* 0x0000004400447308 */ /* 0x000e620000000800 */
[----:B----4-:R-:W-:Y:S01]  /*19940*/  FADD.FTZ R4, R62, R4 ;  /* 0x000000043e047221 */ /* 0x010fe20000010000 */
[----:B------:R-:W-:-:S06]  /*19950*/  FADD.FTZ R32, R63, R32 ;  /* 0x000000203f207221 */ /* 0x000fcc0000010000 */
[----:B------:R-:W4:Y:S01]  /*19960*/  MUFU.EX2 R70, R70 ;  /* 0x0000004600467308 */ /* 0x000f220000000800 */
[----:B-----5:R-:W-:Y:S01]  /*19970*/  FADD.FTZ R4, R64, R4 ;  /* 0x0000000440047221 */ /* 0x020fe20000010000 */
[----:B------:R-:W-:-:S06]  /*19980*/  FADD.FTZ R32, R65, R32 ;  /* 0x0000002041207221 */ /* 0x000fcc0000010000 */
        /* <DEDUP_REMOVED lines=8> */
[----:B------:R-:W-:Y:S01]  /*19a10*/  F2FP.F16.F32.PACK_AB R27, R14, R3 ;  /* 0x000000030e1b723e */ /* 0x000fe200000000ff */
[----:B------:R-:W-:-:S05]  /*19a20*/  FADD.FTZ R32, R71, R32 ;  /* 0x0000002047207221 */ /* 0x000fca0000010000 */
[----:B------:R-:W4:Y:S01]  /*19a30*/  MUFU.EX2 R33, R80 ;  /* 0x0000005000217308 */ /* 0x000f220000000800 */
[----:B-----5:R-:W-:-:S07]  /*19a40*/  FADD.FTZ R3, R72, R4 ;  /* 0x0000000448037221 */ /* 0x020fce0000010000 */
[----:B------:R-:W5:Y:S08]  /*19a50*/  MUFU.EX2 R79, R79 ;  /* 0x0000004f004f7308 */ /* 0x000f700000000800 */
[----:B------:R-:W-:Y:S08]  /*19a60*/  MUFU.EX2 R81, R81 ;  /* 0x0000005100517308 */ /* 0x000ff00000000800 */
[----:B------:R-:W5:Y:S01]  /*19a70*/  MUFU.EX2 R15, R15 ;  /* 0x0000000f000f7308 */ /* 0x000f620000000800 */
[----:B------:R-:W-:Y:S01]  /*19a80*/  FADD.FTZ R32, R73, R32 ;  /* 0x0000002049207221 */ /* 0x000fe20000010000 */
[----:B0-----:R-:W-:Y:S01]  /*19a90*/  FADD.FTZ R3, R74, R3 ;  /* 0x000000034a037221 */ /* 0x001fe20000010000 */
[----:B------:R-:W-:-:S02]  /*19aa0*/  F2FP.F16.F32.PACK_AB R24, R45, R43 ;  /* 0x0000002b2d18723e */ /* 0x000fc400000000ff */
[----:B------:R-:W-:Y:S02]  /*19ab0*/  F2FP.F16.F32.PACK_AB R26, R49, R47 ;  /* 0x0000002f311a723e */ /* 0x000fe400000000ff */
[----:B------:R-:W-:Y:S02]  /*19ac0*/  F2FP.F16.F32.PACK_AB R25, R38, R34 ;  /* 0x000000222619723e */ /* 0x000fe400000000ff */
[----:B------:R-:W-:Y:S02]  /*19ad0*/  F2FP.F16.F32.PACK_AB R28, R55, R53 ;  /* 0x00000035371c723e */ /* 0x000fe400000000ff */
[----:B------:R-:W-:Y:S02]  /*19ae0*/  F2FP.F16.F32.PACK_AB R30, R59, R57 ;  /* 0x000000393b1e723e */ /* 0x000fe400000000ff */
[----:B------:R-:W-:Y:S01]  /*19af0*/  F2FP.F16.F32.PACK_AB R31, R60, R58 ;  /* 0x0000003a3c1f723e */ /* 0x000fe200000000ff */
[----:B------:R-:W-:Y:S01]  /*19b00*/  FADD.FTZ R32, R75, R32 ;  /* 0x000000204b207221 */ /* 0x000fe20000010000 */
[----:B-1----:R-:W-:Y:S01]  /*19b10*/  FADD.FTZ R4, R76, R3 ;  /* 0x000000034c047221 */ /* 0x002fe20000010000 */
[----:B------:R0:W-:Y:S01]  /*19b20*/  STSM.16.M88.4 [R141], R24 ;  /* 0x000000188d007844 */ /* 0x0001e20000000200 */
[----:B------:R-:W-:Y:S01]  /*19b30*/  F2FP.F16.F32.PACK_AB R34, R10, R84 ;  /* 0x000000540a22723e */ /* 0x000fe200000000ff */
[----:B------:R-:W-:Y:S01]  /*19b40*/  FADD.FTZ R21, R77, R32 ;  /* 0x000000204d157221 */ /* 0x000fe20000010000 */
[----:B----4-:R-:W-:Y:S01]  /*19b50*/  FADD.FTZ R4, R33, R4 ;  /* 0x0000000421047221 */ /* 0x010fe20000010000 */
[----:B------:R1:W-:Y:S01]  /*19b60*/  STSM.16.M88.4 [R140+0x27800], R28 ;  /* 0x0278001c8c007844 */ /* 0x0003e20000000200 */
[----:B------:R-:W-:-:S02]  /*19b70*/  F2FP.F16.F32.PACK_AB R32, R78, R77 ;  /* 0x0000004d4e20723e */ /* 0x000fc400000000ff */
[----:B-----5:R-:W-:Y:S02]  /*19b80*/  F2FP.F16.F32.PACK_AB R33, R79, R33 ;  /* 0x000000214f21723e */ /* 0x020fe400000000ff */
[----:B------:R-:W-:Y:S02]  /*19b90*/  F2FP.F16.F32.PACK_AB R35, R15, R81 ;  /* 0x000000510f23723e */ /* 0x000fe400000000ff */
[----:B0-----:R-:W-:Y:S02]  /*19ba0*/  F2FP.F16.F32.PACK_AB R24, R63, R61 ;  /* 0x0000003d3f18723e */ /* 0x001fe400000000ff */
[----:B------:R-:W-:Y:S02]  /*19bb0*/  F2FP.F16.F32.PACK_AB R26, R67, R65 ;  /* 0x00000041431a723e */ /* 0x000fe400000000ff */
[----:B------:R-:W-:Y:S02]  /*19bc0*/  F2FP.F16.F32.PACK_AB R25, R64, R62 ;  /* 0x0000003e4019723e */ /* 0x000fe400000000ff */
[----:B------:R-:W-:-:S02]  /*19bd0*/  F2FP.F16.F32.PACK_AB R27, R68, R66 ;  /* 0x00000042441b723e */ /* 0x000fc400000000ff */
[----:B-1----:R-:W-:Y:S02]  /*19be0*/  F2FP.F16.F32.PACK_AB R28, R71, R69 ;  /* 0x00000045471c723e */ /* 0x002fe400000000ff */
[----:B------:R-:W-:Y:S02]  /*19bf0*/  F2FP.F16.F32.PACK_AB R30, R75, R73 ;  /* 0x000000494b1e723e */ /* 0x000fe400000000ff */
[----:B------:R-:W-:Y:S02]  /*19c00*/  F2FP.F16.F32.PACK_AB R29, R72, R70 ;  /* 0x00000046481d723e */ /* 0x000fe400000000ff */
[----:B------:R-:W-:Y:S01]  /*19c10*/  F2FP.F16.F32.PACK_AB R31, R76, R74 ;  /* 0x0000004a4c1f723e */ /* 0x000fe200000000ff */
[----:B------:R-:W-:Y:S01]  /*19c20*/  FADD.FTZ R3, R78, R21 ;  /* 0x000000154e037221 */ /* 0x000fe20000010000 */
[----:B------:R-:W-:-:S03]  /*19c30*/  FADD.FTZ R4, R79, R4 ;  /* 0x000000044f047221 */ /* 0x000fc60000010000 */
        /* <DEDUP_REMOVED lines=56> */
[----:B---3--:R0:W-:Y:S04]  /*19fc0*/  STSM.16.M88.4 [R36], R24 ;  /* 0x0000001824007844 */ /* 0x0081e80000000200 */
[----:B------:R0:W-:Y:S04]  /*19fd0*/  STSM.16.M88.4 [R142+0x6000], R28 ;  /* 0x0060001c8e007844 */ /* 0x0001e80000000200 */
[----:B------:R0:W-:Y:S01]  /*19fe0*/  STSM.16.M88.4 [R141+0x6000], R32 ;  /* 0x006000208d007844 */ /* 0x0001e20000000200 */
[----:B------:R1:W-:Y:S06]  /*19ff0*/  MEMBAR.ALL.CTA ;  /* 0x0000000000007992 */ /* 0x0003ec0000008000 */
[----:B-1----:R-:W1:Y:S01]  /*1a000*/  FENCE.VIEW.ASYNC.S ;  /* 0x00000000000073c6 */ /* 0x002e620000000000 */
[C---:B--2---:R-:W-:Y:S01]  /*1a010*/  ISETP.GT.AND P2, PT, R0.reuse, R20, PT ;  /* 0x000000140000720c */ /* 0x044fe20003f44270 */
[----:B------:R-:W-:Y:S01]  /*1a020*/  VIADD R0, R0, 0xffffffff ;  /* 0xffffffff00007836 */ /* 0x000fe20000000000 */
[----:B-1----:R-:W-:-:S11]  /*1a030*/  NOP ;  /* 0x0000000000007918 */ /* 0x002fd60000000000 */
[----:B0-----:R-:W-:Y:S05]  /*1a040*/  @P2 BRA `(.L_x_10924) ;  /* 0xffffffc4000c2947 */ /* 0x001fea000383ffff */
.L_x_10906:
[----:B------:R-:W-:Y:S05]  /*1a050*/  WARPSYNC.ALL ;  /* 0x0000000000007948 */ /* 0x000fea0003800000 */
[----:B------:R-:W-:Y:S06]  /*1a060*/  BAR.ARV 0x8, 0x200 ;  /* 0x0208000000007b1d */ /* 0x000fec0000002000 */
[----:B------:R-:W-:Y:S05]  /*1a070*/  @!P0 BRA `(.L_x_10925) ;  /* 0x0000000000048947 */ /* 0x000fea0003800000 */
[----:B------:R-:W-:Y:S01]  /*1a080*/  BPT.TRAP 0x1 ;  /* 0x000000040000795c */ /* 0x000fe20000300000 */
.L_x_10925:
[----:B------:R-:W-:Y:S01]  /*1a090*/  IMAD R0, R16, 0x8, R2 ;  /* 0x0000000810007824 */ /* 0x000fe200078e0202 */
[----:B------:R-:W-:-:S04]  /*1a0a0*/  SHF.L.U32 R5, R19, 0x1f, RZ ;  /* 0x0000001f13057819 */ /* 0x000fc800000006ff */
[----:B------:R0:W1:Y:S01]  /*1a0b0*/  SYNCS.PHASECHK.TRANS64.TRYWAIT P2, [R0+URZ+0x2d850], R5 ;  /* 0x02d85005000075a7 */ /* 0x000062000804017f */
[----:B------:R-:W-:Y:S05]  /*1a0c0*/  @!P0 BRA `(.L_x_10926) ;  /* 0x0000000000048947 */ /* 0x000fea0003800000 */
[----:B------:R-:W-:Y:S01]  /*1a0d0*/  BPT.TRAP 0x1 ;  /* 0x000000040000795c */ /* 0x000fe20000300000 */
.L_x_10926:
[----:B------:R-:W2:Y:S01]  /*1a0e0*/  LDL.LU R6, [R1+0x3c] ;  /* 0x00003c0001067983 */ /* 0x000ea20000300800 */
[----:B------:R-:W-:Y:S02]  /*1a0f0*/  VIADD R2, R2, 0x400 ;  /* 0x0000040002027836 */ /* 0x000fe40000000000 */
[----:B------:R-:W-:-:S03]  /*1a100*/  IMAD.MOV.U32 R9, RZ, RZ, 0x40000040 ;  /* 0x40000040ff097424 */ /* 0x000fc600078e00ff */
[----:B------:R-:W-:-:S04]  /*1a110*/  SHF.R.U32.HI R2, RZ, 0x4, R2 ;  /* 0x00000004ff027819 */ /* 0x000fc80000011602 */
[----:B------:R-:W-:-:S04]  /*1a120*/  LOP3.LUT R2, R2, 0x3fff, RZ, 0xc0, !PT ;  /* 0x00003fff02027812 */ /* 0x000fc800078ec0ff */
[----:B------:R-:W-:Y:S02]  /*1a130*/  LOP3.LUT R7, R2, 0x2000000, RZ, 0xfc, !PT ;  /* 0x0200000002077812 */ /* 0x000fe400078efcff */
[----:B--2---:R-:W-:Y:S01]  /*1a140*/  LOP3.LUT R8, R6, 0x10000, RZ, 0xfc, !PT ;  /* 0x0001000006087812 */ /* 0x004fe200078efcff */
[----:B-1----:R-:W-:Y:S06]  /*1a150*/  @P2 BRA `(.L_x_10927) ;  /* 0x0000000000082947 */ /* 0x002fec0003800000 */
[----:B------:R-:W1:Y:S02]  /*1a160*/  SYNCS.PHASECHK.TRANS64.TRYWAIT P0, [R0+URZ+0x2d850], R5 ;  /* 0x02d85005000075a7 */ /* 0x000e64000800017f */
[----:B-1----:R-:W-:Y:S05]  /*1a170*/  @!P0 BRA `(.L_x_10928) ;  /* 0x000000cc00d48947 */ /* 0x002fea0003800000 */
.L_x_10927:
[----:B------:R-:W-:Y:S01]  /*1a180*/  IMAD R6, R16, 0x600, R7 ;  /* 0x0000060010067824 */ /* 0x000fe200078e0207 */
[----:B------:R-:W2:Y:S01]  /*1a190*/  LDL.LU R24, [R1+0x58] ;  /* 0x0000580001187983 */ /* 0x000ea20000300800 */
[----:B------:R-:W-:Y:S01]  /*1a1a0*/  IMAD.MOV.U32 R7, RZ, RZ, -0x7fffffe0 ;  /* 0x80000020ff077424 */ /* 0x000fe200078e00ff */
[----:B------:R-:W-:Y:S05]  /*1a1b0*/  WARPSYNC.ALL ;  /* 0x0000000000007948 */ /* 0x000fea0003800000 */
[C---:B------:R-:W-:Y:S01]  /*1a1c0*/  R2UR UR4, R8.reuse ;  /* 0x00000000080472ca */ /* 0x040fe200000e0000 */
[----:B------:R-:W-:Y:S01]  /*1a1d0*/  WARPGROUP.ARRIVE ;  /* 0x00000000000079c5 */ /* 0x000fe20000000000 */
[----:B------:R-:W-:Y:S01]  /*1a1e0*/  R2UR UR5, R9 ;  /* 0x00000000090572ca */ /* 0x000fe200000e0000 */
[----:B------:R-:W-:Y:S01]  /*1a1f0*/  VIADD R10, R8, 0x2 ;  /* 0x00000002080a7836 */ /* 0x000fe20000000000 */
[C---:B------:R-:W-:Y:S01]  /*1a200*/  R2UR UR6, R6.reuse ;  /* 0x00000000060672ca */ /* 0x040fe200000e0000 */
[----:B------:R-:W-:Y:S01]  /*1a210*/  VIADD R14, R6, 0x40 ;  /* 0x00000040060e7836 */ /* 0x000fe20000000000 */
[----:B------:R-:W-:Y:S01]  /*1a220*/  R2UR UR7, R7 ;  /* 0x00000000070772ca */ /* 0x000fe200000e0000 */
[----:B------:R-:W-:Y:S01]  /*1a230*/  IMAD.MOV.U32 R11, RZ, RZ, 0x40000040 ;  /* 0x40000040ff0b7424 */ /* 0x000fe200078e00ff */
[----:B01----:R-:W0:Y:S01]  /*1a240*/  SHFL.BFLY PT, R5, R4, 0x2, 0x1f ;  /* 0x0c401f0004057f89 */ /* 0x003e2200000e0000 */
[----:B------:R-:W-:-:S02]  /*1a250*/  IMAD.MOV.U32 R15, RZ, RZ, -0x7fffffe0 ;  /* 0x80000020ff0f7424 */ /* 0x000fc400078e00ff */
[----:B------:R-:W-:Y:S01]  /*1a260*/  IMAD.MOV.U32 R9, RZ, RZ, 0x40000040 ;  /* 0x40000040ff097424 */ /* 0x000fe200078e00ff */
[----:B------:R-:W1:Y:S01]  /*1a270*/  SHFL.BFLY PT, R2, R3, 0x2, 0x1f ;  /* 0x0c401f0003027f89 */ /* 0x000e6200000e0000 */
[----:B------:R-:W-:Y:S02]  /*1a280*/  IMAD.MOV.U32 R7, RZ, RZ, -0x7fffffe0 ;  /* 0x80000020ff077424 */ /* 0x000fe400078e00ff */
[----:B------:R-:W-:-:S04]  /*1a290*/  VIADD R16, R16, 0x1 ;  /* 0x0000000110107836 */ /* 0x000fc80000000000 */
[----:B------:R-:W-:Y:S01]  /*1a2a0*/  HGMMA.64x96x16.F32 R88, gdesc[UR4].tnspB, R88, gsb0 ;  /* 0x41600000045879f0 */ /* 0x000fe20008000858 */
[----:B------:R-:W-:Y:S01]  /*1a2b0*/  R2UR UR4, R10 ;  /* 0x000000000a0472ca */ /* 0x000fe200000e0000 */
[----:B------:R-:W-:Y:S01]  /*1a2c0*/  VIADD R10, R8, 0x4 ;  /* 0x00000004080a7836 */ /* 0x000fe20000000000 */
[----:B------:R-:W-:Y:S01]  /*1a2d0*/  R2UR UR5, R11 ;  /* 0x000000000b0572ca */ /* 0x000fe200000e0000 */
[----:B------:R-:W-:Y:S01]  /*1a2e0*/  IMAD.MOV.U32 R11, RZ, RZ, 0x40000040 ;  /* 0x40000040ff0b7424 */ /* 0x000fe200078e00ff */
[----:B------:R-:W-:Y:S01]  /*1a2f0*/  R2UR UR6, R14 ;  /* 0x000000000e0672ca */ /* 0x000fe200000e0000 */
[----:B------:R-:W-:Y:S01]  /*1a300*/  VIADD R14, R6, 0x80 ;  /* 0x00000080060e7836 */ /* 0x000fe20000000000 */
[----:B------:R-:W-:Y:S01]  /*1a310*/  R2UR UR7, R15 ;  /* 0x000000000f0772ca */ /* 0x000fe200000e0000 */
[----:B------:R-:W-:Y:S01]  /*1a320*/  IMAD.MOV.U32 R15, RZ, RZ, -0x7fffffe0 ;  /* 0x80000020ff0f7424 */ /* 0x000fe200078e00ff */
[----:B------:R-:W-:Y:S01]  /*1a330*/  ISETP.NE.AND P2, PT, R16, 0x2, PT ;  /* 0x000000021000780c */ /* 0x000fe20003f45270 */
[----:B0-----:R-:W-:-:S03]  /*1a340*/  FADD.FTZ R5, R5, R4 ;  /* 0x0000000405057221 */ /* 0x001fc60000010000 */
[----:B------:R-:W-:Y:S01]  /*1a350*/  SEL R16, R16, RZ, P2 ;  /* 0x000000ff10107207 */ /* 0x000fe20001000000 */
[----:B------:R-:W-:Y:S02]  /*1a360*/  WARPGROUP.DEPBAR.LE gsb0, 0x0 ;  /* 0x00008000000079c5 */ /* 0x000fe40000010000 */
[----:B------:R-:W-:-:S06]  /*1a370*/  WARPGROUP.ARRIVE ;  /* 0x00000000000079c5 */ /* 0x000fcc0000000000 */
        /* <DEDUP_REMOVED lines=19> */
[----:B------:R-:W-:Y:S02]  /*1a4b0*/  IMAD.MOV.U32 R15, RZ, RZ, -0x7fffffe0 ;  /* 0x80000020ff0f7424 */ /* 0x000fe400078e00ff */
[----:B--2---:R-:W-:-:S05]  /*1a4c0*/  VIADD R24, R24, 0x1 ;  /* 0x0000000118187836 */ /* 0x004fca0000000000 */
[----:B------:R-:W-:Y:S01]  /*1a4d0*/  STL [R1+0x58], R24 ;  /* 0x0000581801007387 */ /* 0x000fe20000100800 */
        /* <DEDUP_REMOVED lines=31> */
[----:B------:R-:W-:Y:S01]  /*1a6d0*/  IMAD.U32 R15, RZ, RZ, UR39 ;  /* 0x00000027ff0f7e24 */ /* 0x000fe2000f8e00ff */
[----:B------:R-:W-:Y:S02]  /*1a6e0*/  WARPGROUP.DEPBAR.LE gsb0, 0x0 ;  /* 0x00008000000079c5 */ /* 0x000fe40000010000 */
[----:B------:R-:W-:-:S09]  /*1a6f0*/  WARPGROUP.ARRIVE ;  /* 0x00000000000079c5 */ /* 0x000fd20000000000 */
[----:B------:R-:W-:Y:S01]  /*1a700*/  HGMMA.64x96x16.F32 R88, gdesc[UR4].tnspB, R88, gsb0 ;  /* 0x41600000045879f0 */ /* 0x000fe20008000858 */
[----:B------:R-:W-:Y:S01]  /*1a710*/  R2UR UR4, R8 ;  /* 0x00000000080472ca */ /* 0x000fe200000e0000 */
[----:B------:R-:W-:Y:S01]  /*1a720*/  IMAD.MOV.U32 R8, RZ, RZ, RZ ;  /* 0x000000ffff087224 */ /* 0x000fe200078e00ff */
[----:B------:R-:W-:Y:S01]  /*1a730*/  R2UR UR5, R9 ;  /* 0x00000000090572ca */ /* 0x000fe200000e0000 */
[----:B------:R-:W-:Y:S01]  /*1a740*/  @!P1 VIADD R9, R0, 0x2d860 ;  /* 0x0002d86000099836 */ /* 0x000fe20000000000 */
[----:B------:R-:W-:Y:S01]  /*1a750*/  R2UR UR6, R6 ;  /* 0x00000000060672ca */ /* 0x000fe200000e0000 */
[----:B-1----:R-:W-:Y:S01]  /*1a760*/  FADD.FTZ R6, R2, R3 ;  /* 0x0000000302067221 */ /* 0x002fe20000010000 */
[----:B------:R-:W-:Y:S01]  /*1a770*/  R2UR UR7, R7 ;  /* 0x00000000070772ca */ /* 0x000fe200000e0000 */
[----:B------:R-:W0:Y:S01]  /*1a780*/  SHFL.BFLY PT, R2, R5, 0x1, 0x1f ;  /* 0x0c201f0005027f89 */ /* 0x000e2200000e0000 */
[----:B------:R-:W-:Y:S01]  /*1a790*/  @!P1 PRMT R9, RZ, 0x654, R9 ;  /* 0x00000654ff099816 */ /* 0x000fe20000000009 */
[----:B------:R-:W-:-:S02]  /*1a7a0*/  IMAD.MOV.U32 R0, RZ, RZ, -0x800000 ;  /* 0xff800000ff007424 */ /* 0x000fc400078e00ff */
[----:B------:R-:W1:Y:S01]  /*1a7b0*/  SHFL.BFLY PT, R7, R6, 0x1, 0x1f ;  /* 0x0c201f0006077f89 */ /* 0x000e6200000e0000 */
[----:B------:R-:W-:Y:S02]  /*1a7c0*/  IMAD.MOV.U32 R3, RZ, RZ, -0x800000 ;  /* 0xff800000ff037424 */ /* 0x000fe400078e00ff */
[----:B0-----:R-:W-:Y:S01]  /*1a7d0*/  FADD.FTZ R10, R5, R2 ;  /* 0x00000002050a7221 */ /* 0x001fe20000010000 */
[----:B------:R-:W-:Y:S01]  /*1a7e0*/  SEL R2, RZ, 0x1, P2 ;  /* 0x00000001ff027807 */ /* 0x000fe20001000000 */
[----:B------:R-:W-:Y:S02]  /*1a7f0*/  IMAD.U32 R5, RZ, RZ, UR39 ;  /* 0x00000027ff057e24 */ /* 0x000fe4000f8e00ff */
[----:B-1----:R-:W-:Y:S01]  /*1a800*/  FADD.FTZ R11, R6, R7 ;  /* 0x00000007060b7221 */ /* 0x002fe20000010000 */
[----:B------:R-:W-:Y:S02]  /*1a810*/  FSETP.NE.FTZ.AND P0, PT, R10, RZ, PT ;  /* 0x000000ff0a00720b */ /* 0x000fe40003f15000 */
[----:B------:R-:W-:Y:S01]  /*1a820*/  LOP3.LUT R19, R19, R2, RZ, 0x3c, !PT ;  /* 0x0000000213137212 */ /* 0x000fe200078e3cff */
[----:B------:R-:W-:Y:S01]  /*1a830*/  IMAD.MOV.U32 R2, RZ, RZ, RZ ;  /* 0x000000ffff027224 */ /* 0x000fe200078e00ff */
        /* <DEDUP_REMOVED lines=65> */
.L_x_10819:
        /* <DEDUP_REMOVED lines=12> */
[----:B------:R-:W3:Y:S01]  /*1ad10*/  S2R R9, SR_SWINHI ;  /* 0x0000000000097919 */ /* 0x000ee20000002f00 */
[----:B------:R-:W-:Y:S01]  /*1ad20*/  IMAD.MOV.U32 R44, RZ, RZ, RZ ;  /* 0x000000ffff2c7224 */ /* 0x000fe200078e00ff */
[----:B------:R-:W4:Y:S01]  /*1ad30*/  LDC R45, c[0x0][0xbe8] ;  /* 0x0002fa00ff2d7b82 */ /* 0x000f220000000800 */
[----:B------:R-:W4:Y:S04]  /*1ad40*/  LDL.LU R34, [R1+0x50] ;  /* 0x0000500001227983 */ /* 0x000f280000300800 */
[----:B------:R-:W4:Y:S01]  /*1ad50*/  LDL R42, [R1+0x54] ;  /* 0x00005400012a7983 */ /* 0x000f220000100800 */
[----:B------:R-:W-:-:S02]  /*1ad60*/  MOV R32, R2 ;  /* 0x0000000200207202 */ /* 0x000fc40000000f00 */
[----:B---3--:R-:W-:-:S03]  /*1ad70*/  MOV R33, R9 ;  /* 0x0000000900217202 */ /* 0x008fc60000000f00 */
[----:B--2---:R-:W-:-:S03]  /*1ad80*/  IMAD.WIDE R8, R8, 0x2, R32 ;  /* 0x0000000208087825 */ /* 0x004fc600078e0220 */
[C---:B------:R-:W-:Y:S02]  /*1ad90*/  IADD3 R39, P0, R8.reuse, 0x6020, RZ ;  /* 0x0000602008277810 */ /* 0x040fe40007f1e0ff */
[----:B------:R-:W-:-:S03]  /*1ada0*/  IADD3 R31, P4, R8, 0x20, RZ ;  /* 0x00000020081f7810 */ /* 0x000fc60007f9e0ff */
[----:B------:R-:W-:Y:S01]  /*1adb0*/  IMAD.X R15, RZ, RZ, R9, P0 ;  /* 0x000000ffff0f7224 */ /* 0x000fe200000e0609 */
[----:B----4-:R-:W-:Y:S02]  /*1adc0*/  ISETP.NE.AND P0, PT, R34, RZ, PT ;  /* 0x000000ff2200720c */ /* 0x010fe40003f05270 */
[----:B------:R-:W-:Y:S02]  /*1add0*/  LOP3.LUT R11, R8, 0x180, RZ, 0xc0, !PT ;  /* 0x00000180080b7812 */ /* 0x000fe400078ec0ff */
[----:B------:R-:W-:Y:S01]  /*1ade0*/  SEL R36, R34, UR4, P0 ;  /* 0x0000000422247c07 */ /* 0x000fe20008000000 */
[----:B------:R-:W-:Y:S05]  /*1adf0*/  WARPSYNC.ALL ;  /* 0x0000000000007948 */ /* 0x000fea0003800000 */
[----:B------:R-:W-:-:S02]  /*1ae00*/  LOP3.LUT R10, R31, 0x180, RZ, 0xc0, !PT ;  /* 0x000001801f0a7812 */ /* 0x000fc400078ec0ff */
[C---:B------:R-:W-:Y:S02]  /*1ae10*/  IADD3 R12, P2, R8.reuse, 0x3020, RZ ;  /* 0x00003020080c7810 */ /* 0x040fe40007f5e0ff */
[C---:B------:R-:W-:Y:S02]  /*1ae20*/  IADD3 R37, P1, R8.reuse, 0x6000, RZ ;  /* 0x0000600008257810 */ /* 0x040fe40007f3e0ff */
[----:B------:R-:W-:Y:S02]  /*1ae30*/  IADD3 R35, P3, R8, 0x3000, RZ ;  /* 0x0000300008237810 */ /* 0x000fe40007f7e0ff */
[----:B------:R-:W-:Y:S01]  /*1ae40*/  LOP3.LUT R30, R39, 0x180, RZ, 0xc0, !PT ;  /* 0x00000180271e7812 */ /* 0x000fe200078ec0ff */
[----:B------:R-:W-:Y:S01]  /*1ae50*/  IMAD.X R25, RZ, RZ, R9, P4 ;  /* 0x000000ffff197224 */ /* 0x000fe200020e0609 */
[----:B------:R-:W-:Y:S01]  /*1ae60*/  SHF.R.U64 R11, R11, 0x3, RZ ;  /* 0x000000030b0b7819 */ /* 0x000fe200000012ff */
[----:B------:R-:W-:Y:S01]  /*1ae70*/  ULDC.64 UR4, c[0x0][0xc00] ;  /* 0x0003000000047ab9 */ /* 0x000fe20000000a00 */
[----:B------:R-:W-:Y:S01]  /*1ae80*/  SHF.R.U64 R10, R10, 0x3, RZ ;  /* 0x000000030a0a7819 */ /* 0x000fe200000012ff */
[----:B------:R-:W-:Y:S01]  /*1ae90*/  ULDC.64 UR6, c[0x0][0xc08] ;  /* 0x0003020000067ab9 */ /* 0x000fe20000000a00 */
[----:B------:R-:W-:-:S02]  /*1aea0*/  LOP3.LUT R8, R11, R8, RZ, 0x3c, !PT ;  /* 0x000000080b087212 */ /* 0x000fc400078e3cff */
[----:B------:R-:W-:Y:S02]  /*1aeb0*/  LOP3.LUT R11, R12, 0x180, RZ, 0xc0, !PT ;  /* 0x000001800c0b7812 */ /* 0x000fe400078ec0ff */
[----:B------:R-:W-:Y:S02]  /*1aec0*/  LOP3.LUT R24, R10, R31, RZ, 0x3c, !PT ;  /* 0x0000001f0a187212 */ /* 0x000fe400078e3cff */
[----:B------:R-:W-:Y:S02]  /*1aed0*/  LOP3.LUT R14, R37, 0x180, RZ, 0xc0, !PT ;  /* 0x00000180250e7812 */ /* 0x000fe400078ec0ff */
[----:B------:R-:W-:Y:S02]  /*1aee0*/  LOP3.LUT R10, R35, 0x180, RZ, 0xc0, !PT ;  /* 0x00000180230a7812 */ /* 0x000fe400078ec0ff */
[----:B------:R-:W-:Y:S02]  /*1aef0*/  SHF.R.U64 R11, R11, 0x3, RZ ;  /* 0x000000030b0b7819 */ /* 0x000fe400000012ff */
[----:B------:R-:W-:-:S02]  /*1af00*/  SHF.R.U64 R14, R14, 0x3, RZ ;  /* 0x000000030e0e7819 */ /* 0x000fc400000012ff */
[----:B------:R-:W-:Y:S02]  /*1af10*/  SHF.R.U64 R10, R10, 0x3, RZ ;  /* 0x000000030a0a7819 */ /* 0x000fe400000012ff */
[----:B------:R-:W-:Y:S01]  /*1af20*/  SHF.R.U64 R30, R30, 0x3, RZ ;  /* 0x000000031e1e7819 */ /* 0x000fe200000012ff */
[--C-:B------:R-:W-:Y:S01]  /*1af30*/  IMAD.X R27, RZ, RZ, R9.reuse, P3 ;  /* 0x000000ffff1b7224 */ /* 0x100fe200018e0609 */
[----:B------:R-:W-:Y:S02]  /*1af40*/  LOP3.LUT R28, R11, R12, RZ, 0x3c, !PT ;  /* 0x0000000c0b1c7212 */ /* 0x000fe400078e3cff */
[----:B------:R-:W-:Y:S01]  /*1af50*/  LOP3.LUT R12, R14, R37, RZ, 0x3c, !PT ;  /* 0x000000250e0c7212 */ /* 0x000fe200078e3cff */
[--C-:B------:R-:W-:Y:S01]  /*1af60*/  IMAD.X R29, RZ, RZ, R9.reuse, P2 ;  /* 0x000000ffff1d7224 */ /* 0x100fe200010e0609 */
[----:B------:R-:W-:Y:S01]  /*1af70*/  LOP3.LUT R26, R10, R35, RZ, 0x3c, !PT ;  /* 0x000000230a1a7212 */ /* 0x000fe200078e3cff */
[----:B------:R-:W-:Y:S01]  /*1af80*/  IMAD.X R13, RZ, RZ, R9, P1 ;  /* 0x000000ffff0d7224 */ /* 0x000fe200008e0609 */
[----:B------:R-:W-:Y:S01]  /*1af90*/  LOP3.LUT R14, R30, R39, RZ, 0x3c, !PT ;  /* 0x000000271e0e7212 */ /* 0x000fe200078e3cff */
[----:B------:R-:W2:Y:S01]  /*1afa0*/  LDC.64 R34, c[0x0][0xc00] ;  /* 0x00030000ff227b82 */ /* 0x000ea20000000a00 */
[----:B------:R-:W-:-:S02]  /*1afb0*/  MOV R30, R8 ;  /* 0x00000008001e7202 */ /* 0x000fc40000000f00 */
[----:B------:R-:W-:Y:S02]  /*1afc0*/  F2FP.F16.F32.PACK_AB R8, R5, R4 ;  /* 0x000000040508723e */ /* 0x000fe400000000ff */
[----:B------:R-:W-:Y:S02]  /*1afd0*/  F2FP.F16.F32.PACK_AB R9, R91, R90 ;  /* 0x0000005a5b09723e */ /* 0x000fe400000000ff */
[----:B------:R-:W-:Y:S02]  /*1afe0*/  F2FP.F16.F32.PACK_AB R10, R93, R92 ;  /* 0x0000005c5d0a723e */ /* 0x000fe400000000ff */
[----:B------:R-:W-:Y:S01]  /*1aff0*/  F2FP.F16.F32.PACK_AB R11, R95, R94 ;  /* 0x0000005e5f0b723e */ /* 0x000fe200000000ff */
[----:B------:R-:W-:Y:S01]  /*1b000*/  BAR.SYNC.DEFER_BLOCKING 0x1, 0x180 ;  /* 0x0046000000007b1d */ /* 0x000fe20000010000 */
[----:B------:R-:W-:Y:S02]  /*1b010*/  MOV R41, R24 ;  /* 0x0000001800297202 */ /* 0x000fe40000000f00 */
        /* <DEDUP_REMOVED lines=9> */
[----:B------:R-:W-:Y:S01]  /*1b0b0*/  MOV R38, R12 ;  /* 0x0000000c00267202 */ /* 0x000fe20000000f00 */
[----:B------:R3:W-:Y:S01]  /*1b0c0*/  STSM.16.M88.4 [R30], R8 ;  /* 0x000000081e007844 */ /* 0x0007e20000000200 */
[----:B------:R-:W-:Y:S02]  /*1b0d0*/  MOV R37, R14 ;  /* 0x0000000e00257202 */ /* 0x000fe40000000f00 */
[----:B------:R-:W-:Y:S01]  /*1b0e0*/  F2FP.F16.F32.PACK_AB R12, R121, R120 ;  /* 0x00000078790c723e */ /* 0x000fe200000000ff */
[----:B------:R4:W-:Y:S01]  /*1b0f0*/  STSM.16.M88.4 [R41], R24 ;  /* 0x0000001829007844 */ /* 0x0009e20000000200 */
[----:B------:R-:W-:-:S02]  /*1b100*/  F2FP.F16.F32.PACK_AB R13, R123, R122 ;  /* 0x0000007a7b0d723e */ /* 0x000fc400000000ff */
[----:B------:R-:W-:Y:S02]  /*1b110*/  F2FP.F16.F32.PACK_AB R14, R125, R124 ;  /* 0x0000007c7d0e723e */ /* 0x000fe400000000ff */
[----:B------:R-:W-:Y:S02]  /*1b120*/  F2FP.F16.F32.PACK_AB R15, R127, R126 ;  /* 0x0000007e7f0f723e */ /* 0x000fe400000000ff */
[----:B---3--:R-:W-:Y:S02]  /*1b130*/  F2FP.F16.F32.PACK_AB R30, R109, R108 ;  /* 0x0000006c6d1e723e */ /* 0x008fe400000000ff */
[----:B------:R-:W-:Y:S02]  /*1b140*/  F2FP.F16.F32.PACK_AB R8, R7, R6 ;  /* 0x000000060708723e */ /* 0x000fe400000000ff */
[----:B------:R-:W-:Y:S02]  /*1b150*/  F2FP.F16.F32.PACK_AB R9, R115, R114 ;  /* 0x000000727309723e */ /* 0x000fe400000000ff */
[----:B------:R-:W-:-:S02]  /*1b160*/  F2FP.F16.F32.PACK_AB R10, R117, R116 ;  /* 0x00000074750a723e */ /* 0x000fc400000000ff */
[----:B------:R-:W-:Y:S02]  /*1b170*/  F2FP.F16.F32.PACK_AB R11, R119, R118 ;  /* 0x00000076770b723e */ /* 0x000fe400000000ff */
[----:B----4-:R-:W-:Y:S02]  /*1b180*/  F2FP.F16.F32.PACK_AB R24, R129, R128 ;  /* 0x000000808118723e */ /* 0x010fe400000000ff */
[----:B------:R-:W-:Y:S02]  /*1b190*/  F2FP.F16.F32.PACK_AB R25, R131, R130 ;  /* 0x000000828319723e */ /* 0x000fe400000000ff */
[----:B------:R-:W-:Y:S02]  /*1b1a0*/  F2FP.F16.F32.PACK_AB R26, R133, R132 ;  /* 0x00000084851a723e */ /* 0x000fe400000000ff */
[----:B------:R-:W-:Y:S01]  /*1b1b0*/  F2FP.F16.F32.PACK_AB R27, R135, R134 ;  /* 0x00000086871b723e */ /* 0x000fe200000000ff */
[----:B------:R2:W-:Y:S04]  /*1b1c0*/  STSM.16.M88.4 [R40], R28 ;  /* 0x0000001c28007844 */ /* 0x0005e80000000200 */
[----:B------:R3:W-:Y:S04]  /*1b1d0*/  STSM.16.M88.4 [R39], R8 ;  /* 0x0000000827007844 */ /* 0x0007e80000000200 */
[----:B------:R4:W-:Y:S04]  /*1b1e0*/  STSM.16.M88.4 [R38], R12 ;  /* 0x0000000c26007844 */ /* 0x0009e80000000200 */
[----:B------:R0:W-:Y:S01]  /*1b1f0*/  STSM.16.M88.4 [R37], R24 ;  /* 0x0000001825007844 */ /* 0x0001e20000000200 */
[----:B------:R-:W-:Y:S01]  /*1b200*/  BAR.SYNC.DEFER_BLOCKING 0x1, 0x180 ;  /* 0x0046000000007b1d */ /* 0x000fe20000010000 */
[----:B------:R-:W-:-:S04]  /*1b210*/  ISETP.NE.U32.AND P3, PT, RZ, UR4, PT ;  /* 0x00000004ff007c0c */ /* 0x000fc8000bf65070 */
[----:B------:R-:W-:Y:S01]  /*1b220*/  ISETP.NE.AND.EX P3, PT, RZ, UR5, PT, P3 ;  /* 0x00000005ff007c0c */ /* 0x000fe2000bf65330 */
[----:B--2---:R-:W-:-:S12]  /*1b230*/  IMAD.WIDE R28, R42, 0x4, R34 ;  /* 0x000000042a1c7825 */ /* 0x004fd800078e0222 */
[----:B------:R-:W5:Y:S01]  /*1b240*/  @P3 LDG.E R44, desc[UR40][R28.64] ;  /* 0x000000281c2c3981 */ /* 0x000f62000c1e1900 */
[----:B------:R-:W-:-:S04]  /*1b250*/  ISETP.NE.U32.AND P0, PT, RZ, UR6, PT ;  /* 0x00000006ff007c0c */ /* 0x000fc8000bf05070 */
[----:B------:R-:W-:-:S13]  /*1b260*/  ISETP.NE.AND.EX P0, PT, RZ, UR7, PT, P0 ;  /* 0x00000007ff007c0c */ /* 0x000fda000bf05300 */
[----:B---3--:R-:W2:Y:S01]  /*1b270*/  @P0 LDC.64 R8, c[0x0][0xc08] ;  /* 0x00030200ff080b82 */ /* 0x008ea20000000a00 */
[----:B------:R-:W-:Y:S01]  /*1b280*/  ULDC UR6, c[0x0][0xa88] ;  /* 0x0002a20000067ab9 */ /* 0x000fe20000000800 */
[----:B----4-:R-:W-:Y:S01]  /*1b290*/  IMAD.MOV.U32 R14, RZ, RZ, 0x9b8 ;  /* 0x000009b8ff0e7424 */ /* 0x010fe200078e00ff */
[----:B------:R-:W-:Y:S01]  /*1b2a0*/  ISETP.GT.AND P1, PT, R36, 0x1, PT ;  /* 0x000000012400780c */ /* 0x000fe20003f24270 */
[----:B------:R-:W-:-:S03]  /*1b2b0*/  IMAD.U32 R30, RZ, RZ, UR6 ;  /* 0x00000006ff1e7e24 */ /* 0x000fc6000f8e00ff */
[----:B------:R-:W-:-:S04]  /*1b2c0*/  SEL R14, R14, 0x978, P1 ;  /* 0x000009780e0e7807 */ /* 0x000fc80000800000 */
[----:B------:R0:W3:Y:S01]  /*1b2d0*/  LDC.64 R10, c[0x0][R14+0x218] ;  /* 0x000086000e0a7b82 */ /* 0x0000e20000000a00 */
[----:B--2---:R-:W-:-:S07]  /*1b2e0*/  @P0 IMAD.WIDE R8, R42, 0x4, R8 ;  /* 0x000000042a080825 */ /* 0x004fce00078e0208 */
[----:B------:R0:W2:Y:S01]  /*1b2f0*/  LDC.64 R12, c[0x0][R14+0x228] ;  /* 0x00008a000e0c7b82 */ /* 0x0000a20000000a00 */
[----:B------:R4:W5:Y:S07]  /*1b300*/  @P0 LDG.E R30, desc[UR40][R8.64] ;  /* 0x00000028081e0981 */ /* 0x00096e000c1e1900 */
[----:B----4-:R0:W4:Y:S01]  /*1b310*/  LDC.64 R8, c[0x0][R14+0x220] ;  /* 0x000088000e087b82 */ /* 0x0101220000000a00 */
[----:B------:R-:W-:Y:S01]  /*1b320*/  ISETP.NE.AND P2, PT, R45, 0x1, PT ;  /* 0x000000012d00780c */ /* 0x000fe20003f45270 */
[----:B---3--:R-:W-:-:S12]  /*1b330*/  @P0 BRA `(.L_x_10931) ;  /* 0x0000000000100947 */ /* 0x008fd80003800000 */
[----:B------:R-:W-:Y:S05]  /*1b340*/  @!P3 BRA `(.L_x_10931) ;  /* 0x00000000000cb947 */ /* 0x000fea0003800000 */
[----:B------:R-:W3:Y:S04]  /*1b350*/  LDG.E R15, desc[UR40][R28.64] ;  /* 0x000000281c0f7981 */ /* 0x000ee8000c1e1900 */
[----:B-----5:R-:W3:Y:S02]  /*1b360*/  LDG.E R30, desc[UR40][R28.64+0x4] ;  /* 0x000004281c1e7981 */ /* 0x020ee4000c1e1900 */
[----:B---3--:R-:W-:-:S07]  /*1b370*/  IMAD.IADD R30, R30, 0x1, -R15 ;  /* 0x000000011e1e7824 */ /* 0x008fce00078e0a0f */
.L_x_10931:
[----:B------:R-:W3:Y:S04]  /*1b380*/  LDL R28, [R1+0x40] ;  /* 0x00004000011c7983 */ /* 0x000ee80000100800 */
[----:B------:R-:W3:Y:S04]  /*1b390*/  LDL R52, [R1+0x18] ;  /* 0x0000180001347983 */ /* 0x000ee80000100800 */
[----:B------:R-:W2:Y:S04]  /*1b3a0*/  LDL R51, [R1+0x4c] ;  /* 0x00004c0001337983 */ /* 0x000ea80000100800 */
[----:B------:R-:W2:Y:S01]  /*1b3b0*/  LDL R49, [R1+0x5c] ;  /* 0x00005c0001317983 */ /* 0x000ea20000100800 */
[----:B------:R-:W-:Y:S01]  /*1b3c0*/  ISETP.NE.U32.AND P0, PT, RZ, UR4, PT ;  /* 0x00000004ff007c0c */ /* 0x000fe2000bf05070 */
[----:B0-----:R-:W0:Y:S01]  /*1b3d0*/  LDC.64 R14, c[0x0][R14+0x210] ;  /* 0x000084000e0e7b82 */ /* 0x001e220000000a00 */
[----:B------:R-:W-:Y:S01]  /*1b3e0*/  SHF.R.S32.HI R26, RZ, 0x1f, R42 ;  /* 0x0000001fff1a7819 */ /* 0x000fe2000001142a */
[----:B------:R-:W2:Y:S01]  /*1b3f0*/  LDL R34, [R1+0x64] ;  /* 0x0000640001227983 */ /* 0x000ea20000100800 */
[----:B------:R-:W-:-:S04]  /*1b400*/  ISETP.NE.AND.EX P0, PT, RZ, UR5, PT, P0 ;  /* 0x00000005ff007c0c */ /* 0x000fc8000bf05300 */
[----:B------:R-:W-:Y:S01]  /*1b410*/  SEL R27, R26, RZ, !P0 ;  /* 0x000000ff1a1b7207 */ /* 0x000fe20004000000 */
[----:B------:R-:W1:Y:S01]  /*1b420*/  @P2 LDC R35, c[0x0][0xbec] ;  /* 0x0002fb00ff232b82 */ /* 0x000e620000000800 */
[----:B------:R-:W-:-:S05]  /*1b430*/  SEL R46, R42, RZ, !P0 ;  /* 0x000000ff2a2e7207 */ /* 0x000fca0004000000 */
[-C--:B----4-:R-:W-:Y:S02]  /*1b440*/  IMAD R9, R9, R46.reuse, RZ ;  /* 0x0000002e09097224 */ /* 0x090fe400078e02ff */
[----:B------:R-:W4:Y:S02]  /*1b450*/  @P2 LDC R37, c[0x0][0xbf0] ;  /* 0x0002fc00ff252b82 */ /* 0x000f240000000800 */
[C---:B------:R-:W-:Y:S02]  /*1b460*/  IMAD R31, R8.reuse, R27, R9 ;  /* 0x0000001b081f7224 */ /* 0x040fe400078e0209 */
[----:B------:R-:W-:-:S04]  /*1b470*/  IMAD.WIDE.U32 R8, R8, R46, RZ ;  /* 0x0000002e08087225 */ /* 0x000fc800078e00ff */
[----:B------:R-:W0:Y:S01]  /*1b480*/  LDC.64 R24, c[0x0][0xba8] ;  /* 0x0002ea00ff187b82 */ /* 0x000e220000000a00 */
[----:B------:R-:W-:Y:S01]  /*1b490*/  IMAD.IADD R31, R9, 0x1, R31 ;  /* 0x00000001091f7824 */ /* 0x000fe200078e021f */
[----:B-----5:R-:W-:-:S06]  /*1b4a0*/  SHF.R.S32.HI R48, RZ, 0x1f, R44 ;  /* 0x0000001fff307819 */ /* 0x020fcc000001142c */
[----:B0-----:R-:W0:Y:S08]  /*1b4b0*/  @!P1 LDC R24, c[0x0][0xb50] ;  /* 0x0002d400ff189b82 */ /* 0x001e300000000800 */
[----:B------:R-:W0:Y:S01]  /*1b4c0*/  @!P1 LDC R25, c[0x0][0xb54] ;  /* 0x0002d500ff199b82 */ /* 0x000e220000000800 */
[----:B---3--:R-:W-:Y:S02]  /*1b4d0*/  IMAD.IADD R26, R28, 0x1, R52 ;  /* 0x000000011c1a7824 */ /* 0x008fe400078e0234 */
[----:B------:R-:W3:Y:S01]  /*1b4e0*/  LDL R28, [R1+0x60] ;  /* 0x00006000011c7983 */ /* 0x000ee20000100800 */
[----:B--2---:R-:W-:-:S02]  /*1b4f0*/  IMAD R29, R11, R51, RZ ;  /* 0x000000330b1d7224 */ /* 0x004fc400078e02ff */
[----:B------:R-:W-:Y:S01]  /*1b500*/  IMAD.WIDE.U32 R10, R10, R51, RZ ;  /* 0x000000330a0a7225 */ /* 0x000fe200078e00ff */
[----:B------:R-:W-:Y:S02]  /*1b510*/  SEL R27, R49, RZ, P1 ;  /* 0x000000ff311b7207 */ /* 0x000fe40000800000 */
[----:B------:R-:W-:Y:S01]  /*1b520*/  IADD3 R10, P0, P3, R8, R10, R44 ;  /* 0x0000000a080a7210 */ /* 0x000fe20007b1e02c */
[----:B-1----:R-:W-:-:S04]  /*1b530*/  @P2 IMAD.HI.U32 R8, R26, R35, RZ ;  /* 0x000000231a082227 */ /* 0x002fc800078e00ff */
[----:B------:R-:W-:Y:S01]  /*1b540*/  IMAD.MOV.U32 R9, RZ, RZ, R26 ;  /* 0x000000ffff097224 */ /* 0x000fe200078e001a */
[----:B----4-:R-:W-:Y:S01]  /*1b550*/  @P2 SHF.R.U32.HI R9, RZ, R37, R8 ;  /* 0x00000025ff092219 */ /* 0x010fe20000011608 */
[----:B------:R-:W-:Y:S02]  /*1b560*/  IMAD.IADD R11, R11, 0x1, R29 ;  /* 0x000000010b0b7824 */ /* 0x000fe400078e021d */
[-C--:B------:R-:W-:Y:S02]  /*1b570*/  IMAD R29, R13, R27.reuse, RZ ;  /* 0x0000001b0d1d7224 */ /* 0x080fe400078e02ff */
[----:B------:R-:W-:Y:S01]  /*1b580*/  IMAD.WIDE.U32 R12, R12, R27, RZ ;  /* 0x0000001b0c0c7225 */ /* 0x000fe200078e00ff */
[----:B------:R-:W-:-:S03]  /*1b590*/  IADD3.X R11, R31, R11, R48, P0, P3 ;  /* 0x0000000b1f0b7210 */ /* 0x000fc600007e6430 */
[----:B------:R-:W-:Y:S01]  /*1b5a0*/  IMAD.MOV R27, RZ, RZ, -R9 ;  /* 0x000000ffff1b7224 */ /* 0x000fe200078e0a09 */
[----:B------:R-:W-:Y:S01]  /*1b5b0*/  IADD3 R12, P0, P3, R9, R10, R12 ;  /* 0x0000000a090c7210 */ /* 0x000fe20007b1e00c */
[----:B------:R-:W-:Y:S01]  /*1b5c0*/  IMAD.IADD R29, R13, 0x1, R29 ;  /* 0x000000010d1d7824 */ /* 0x000fe200078e021d */
[----:B------:R-:W-:Y:S01]  /*1b5d0*/  SHF.R.S32.HI R8, RZ, 0x1f, R9 ;  /* 0x0000001fff087819 */ /* 0x000fe20000011409 */
[----:B------:R-:W-:-:S03]  /*1b5e0*/  IMAD R9, R45, R27, R26 ;  /* 0x0000001b2d097224 */ /* 0x000fc600078e021a */
[----:B------:R-:W-:Y:S01]  /*1b5f0*/  IADD3.X R13, R8, R11, R29, P0, P3 ;  /* 0x0000000b080d7210 */ /* 0x000fe200007e641d */
[-C--:B------:R-:W-:Y:S01]  /*1b600*/  IMAD R8, R15, R9.reuse, RZ ;  /* 0x000000090f087224 */ /* 0x080fe200078e02ff */
[----:B------:R-:W-:Y:S01]  /*1b610*/  SHF.R.S32.HI R11, RZ, 0x1f, R9 ;  /* 0x0000001fff0b7819 */ /* 0x000fe20000011409 */
[----:B------:R-:W-:-:S04]  /*1b620*/  IMAD.WIDE.U32 R12, R14, R9, R12 ;  /* 0x000000090e0c7225 */ /* 0x000fc800078e000c */
[----:B------:R-:W-:-:S04]  /*1b630*/  IMAD R11, R14, R11, R8 ;  /* 0x0000000b0e0b7224 */ /* 0x000fc800078e0208 */
[----:B------:R-:W-:Y:S01]  /*1b640*/  IMAD.IADD R8, R13, 0x1, R11 ;  /* 0x000000010d087824 */ /* 0x000fe200078e020b */
[----:B0-----:R-:W-:-:S04]  /*1b650*/  LEA R13, P0, R12, R24, 0x2 ;  /* 0x000000180c0d7211 */ /* 0x001fc800078010ff */
[----:B------:R-:W-:Y:S01]  /*1b660*/  LEA.HI.X R25, R12, R25, R8, 0x2, P0 ;  /* 0x000000190c197211 */ /* 0x000fe200000f1408 */
[----:B------:R-:W-:Y:S01]  /*1b670*/  SHFL.IDX PT, R10, R13, 0x1, 0x1c1f ;  /* 0x003c1f000d0a7f89 */ /* 0x000fe200000e0000 */
[----:B------:R-:W-:-:S03]  /*1b680*/  IMAD.IADD R24, R34, 0x1, R52 ;  /* 0x0000000122187824 */ /* 0x000fc600078e0234 */
[----:B------:R-:W-:Y:S04]  /*1b690*/  SHFL.IDX PT, R8, R13, RZ, 0x1c1f ;  /* 0x001c1fff0d087589 */ /* 0x000fe800000e0000 */
[----:B------:R-:W0:Y:S04]  /*1b6a0*/  SHFL.IDX PT, R9, R25, RZ, 0x1c1f ;  /* 0x001c1fff19097589 */ /* 0x000e2800000e0000 */
[----:B------:R-:W1:Y:S01]  /*1b6b0*/  SHFL.IDX PT, R11, R25, 0x1, 0x1c1f ;  /* 0x003c1f00190b7f89 */ /* 0x000e6200000e0000 */
[----:B------:R-:W-:Y:S01]  /*1b6c0*/  IMAD R47, R30, R45, RZ ;  /* 0x0000002d1e2f7224 */ /* 0x000fe200078e02ff */
[----:B---3--:R-:W-:Y:S01]  /*1b6d0*/  LOP3.LUT P0, RZ, R28, 0x3, RZ, 0xc0, !PT ;  /* 0x000000031cff7812 */ /* 0x008fe2000780c0ff */
[----:B------:R-:W-:-:S03]  /*1b6e0*/  VIADD R28, R24, 0x8 ;  /* 0x00000008181c7836 */ /* 0x000fc60000000000 */
[-C--:B------:R-:W-:Y:S02]  /*1b6f0*/  ISETP.GE.OR P3, PT, R24, R47.reuse, P0 ;  /* 0x0000002f1800720c */ /* 0x080fe40000766670 */
[----:B------:R-:W-:-:S11]  /*1b700*/  ISETP.GE.OR P0, PT, R28, R47, P0 ;  /* 0x0000002f1c00720c */ /* 0x000fd60000706670 */
[----:B0-----:R0:W-:Y:S04]  /*1b710*/  @!P3 ST.E desc[UR40][R8.64], R0 ;  /* 0x000000000800b985 */ /* 0x0011e8000c101928 */
[----:B-1----:R0:W-:Y:S01]  /*1b720*/  @!P0 ST.E desc[UR40][R10.64], R3 ;  /* 0x000000030a008985 */ /* 0x0021e2000c101928 */
[----:B------:R-:W-:Y:S05]  /*1b730*/  @P1 BRA `(.L_x_10932) ;  /* 0x0000000800301947 */ /* 0x000fea0003800000 */
[----:B------:R-:W0:Y:S01]  /*1b740*/  S2R R34, SR_TID.X ;  /* 0x0000000000227919 */ /* 0x000e220000002100 */
[----:B------:R-:W1:Y:S01]  /*1b750*/  @P2 LDC R15, c[0x0][0xbec] ;  /* 0x0002fb00ff0f2b82 */ /* 0x000e620000000800 */
[----:B------:R-:W-:-:S07]  /*1b760*/  ULDC.64 UR4, c[0x0][0xaa0] ;  /* 0x0002a80000047ab9 */ /* 0x000fce0000000a00 */
        /* <DEDUP_REMOVED lines=11> */
[----:B------:R-:W-:Y:S02]  /*1b820*/  IADD3 R25, P0, R32, 0x1800, RZ ;  /* 0x0000180020197810 */ /* 0x000fe40007f1e0ff */
[----:B------:R-:W-:Y:S01]  /*1b830*/  LOP3.LUT R0, R3, 0x180, RZ, 0xc0, !PT ;  /* 0x0000018003007812 */ /* 0x000fe200078ec0ff */
[----:B------:R-:W-:Y:S01]  /*1b840*/  IMAD.WIDE.U32 R12, R44, UR4, RZ ;  /* 0x000000042c0c7c25 */ /* 0x000fe2000f8e00ff */
[----:B------:R-:W-:Y:S02]  /*1b850*/  IADD3 R29, P1, R32, 0x3000, RZ ;  /* 0x00003000201d7810 */ /* 0x000fe40007f3e0ff */
[----:B------:R-:W-:Y:S01]  /*1b860*/  SHF.R.U64 R0, R0, 0x3, RZ ;  /* 0x0000000300007819 */ /* 0x000fe200000012ff */
[----:B------:R-:W-:Y:S01]  /*1b870*/  IMAD.X R41, RZ, RZ, R33, P5 ;  /* 0x000000ffff297224 */ /* 0x000fe200028e0621 */
[----:B------:R-:W-:-:S02]  /*1b880*/  IADD3 R35, P3, R32, 0x4800, RZ ;  /* 0x0000480020237810 */ /* 0x000fc40007f7e0ff */
[----:B------:R-:W-:Y:S01]  /*1b890*/  LOP3.LUT R40, R0, R3, RZ, 0x3c, !PT ;  /* 0x0000000300287212 */ /* 0x000fe200078e3cff */
[----:B------:R-:W-:Y:S01]  /*1b8a0*/  IMAD R3, R48, UR4, RZ ;  /* 0x0000000430037c24 */ /* 0x000fe2000f8e02ff */
[----:B------:R-:W-:Y:S01]  /*1b8b0*/  IADD3 R37, P4, R32, 0x6000, RZ ;  /* 0x0000600020257810 */ /* 0x000fe20007f9e0ff */
[----:B------:R-:W-:Y:S01]  /*1b8c0*/  IMAD R0, R11, 0x60, R10 ;  /* 0x000000600b007824 */ /* 0x000fe200078e020a */
[----:B------:R-:W-:Y:S01]  /*1b8d0*/  LOP3.LUT R24, R25, 0x180, RZ, 0xc0, !PT ;  /* 0x0000018019187812 */ /* 0x000fe200078ec0ff */
[----:B------:R-:W-:Y:S01]  /*1b8e0*/  IMAD R3, R44, UR5, R3 ;  /* 0x000000052c037c24 */ /* 0x000fe2000f8e0203 */
[----:B------:R-:W-:Y:S01]  /*1b8f0*/  LOP3.LUT R28, R29, 0x180, RZ, 0xc0, !PT ;  /* 0x000001801d1c7812 */ /* 0x000fe200078ec0ff */
[----:B------:R-:W5:Y:S01]  /*1b900*/  LD.E.128 R40, desc[UR40][R40.64] ;  /* 0x0000002828287980 */ /* 0x000f62000c101d00 */
[----:B------:R-:W-:Y:S02]  /*1b910*/  LOP3.LUT R34, R35, 0x180, RZ, 0xc0, !PT ;  /* 0x0000018023227812 */ /* 0x000fe400078ec0ff */
[----:B------:R-:W-:-:S02]  /*1b920*/  LOP3.LUT R36, R37, 0x180, RZ, 0xc0, !PT ;  /* 0x0000018025247812 */ /* 0x000fc400078ec0ff */
[----:B------:R-:W-:Y:S01]  /*1b930*/  LOP3.LUT R5, R32, 0x180, RZ, 0xc0, !PT ;  /* 0x0000018020057812 */ /* 0x000fe200078ec0ff */
[----:B------:R-:W-:Y:S01]  /*1b940*/  IMAD.IADD R13, R13, 0x1, R3 ;  /* 0x000000010d0d7824 */ /* 0x000fe200078e0203 */
[----:B------:R-:W-:Y:S01]  /*1b950*/  SHF.R.U64 R24, R24, 0x3, RZ ;  /* 0x0000000318187819 */ /* 0x000fe200000012ff */
[----:B------:R-:W-:Y:S01]  /*1b960*/  IMAD.IADD R14, R52, 0x1, R0 ;  /* 0x00000001340e7824 */ /* 0x000fe200078e0200 */
[----:B------:R-:W-:Y:S01]  /*1b970*/  SHF.R.U64 R28, R28, 0x3, RZ ;  /* 0x000000031c1c7819 */ /* 0x000fe200000012ff */
[----:B------:R-:W-:Y:S01]  /*1b980*/  ULDC.64 UR4, c[0x0][0xae8] ;  /* 0x0002ba0000047ab9 */ /* 0x000fe20000000a00 */
[----:B------:R-:W-:Y:S02]  /*1b990*/  SHF.R.U64 R34, R34, 0x3, RZ ;  /* 0x0000000322227819 */ /* 0x000fe400000012ff */
[----:B------:R-:W-:Y:S02]  /*1b9a0*/  SHF.R.U64 R36, R36, 0x3, RZ ;  /* 0x0000000324247819 */ /* 0x000fe400000012ff */
[----:B------:R-:W-:Y:S01]  /*1b9b0*/  SHF.R.U64 R5, R5, 0x3, RZ ;  /* 0x0000000305057819 */ /* 0x000fe200000012ff */
[----:B------:R-:W-:Y:S01]  /*1b9c0*/  IMAD.WIDE.U32 R12, R51, UR4, R12 ;  /* 0x00000004330c7c25 */ /* 0x000fe2000f8e000c */
[----:B------:R-:W-:-:S02]  /*1b9d0*/  LOP3.LUT R24, R24, R25, RZ, 0x3c, !PT ;  /* 0x0000001918187212 */ /* 0x000fc400078e3cff */
[----:B------:R-:W-:Y:S01]  /*1b9e0*/  LOP3.LUT R28, R28, R29, RZ, 0x3c, !PT ;  /* 0x0000001d1c1c7212 */ /* 0x000fe200078e3cff */
[----:B-1----:R-:W-:Y:S01]  /*1b9f0*/  @P2 IMAD.HI.U32 R0, R14, R15, RZ ;  /* 0x0000000f0e002227 */ /* 0x002fe200078e00ff */
[----:B------:R-:W-:Y:S02]  /*1ba00*/  LOP3.LUT R34, R34, R35, RZ, 0x3c, !PT ;  /* 0x0000002322227212 */ /* 0x000fe400078e3cff */
[----:B------:R-:W-:Y:S01]  /*1ba10*/  LOP3.LUT R36, R36, R37, RZ, 0x3c, !PT ;  /* 0x0000002524247212 */ /* 0x000fe200078e3cff */
[--C-:B------:R-:W-:Y:S01]  /*1ba20*/  IMAD.X R25, RZ, RZ, R33.reuse, P0 ;  /* 0x000000ffff197224 */ /* 0x100fe200000e0621 */
[----:B------:R-:W-:Y:S01]  /*1ba30*/  LOP3.LUT R4, R5, R32, RZ, 0x3c, !PT ;  /* 0x0000002005047212 */ /* 0x000fe200078e3cff */
[--C-:B------:R-:W-:Y:S01]  /*1ba40*/  IMAD.X R29, RZ, RZ, R33.reuse, P1 ;  /* 0x000000ffff1d7224 */ /* 0x100fe200008e0621 */
[----:B------:R-:W-:Y:S01]  /*1ba50*/  SHF.R.S32.HI R11, RZ, 0x1f, R46 ;  /* 0x0000001fff0b7819 */ /* 0x000fe2000001142e */
[--C-:B------:R-:W-:Y:S02]  /*1ba60*/  IMAD.X R35, RZ, RZ, R33.reuse, P3 ;  /* 0x000000ffff237224 */ /* 0x100fe400018e0621 */
[--C-:B------:R-:W-:Y:S01]  /*1ba70*/  IMAD.X R37, RZ, RZ, R33.reuse, P4 ;  /* 0x000000ffff257224 */ /* 0x100fe200020e0621 */
[----:B------:R-:W5:Y:S01]  /*1ba80*/  LD.E.128 R24, desc[UR40][R24.64] ;  /* 0x0000002818187980 */ /* 0x000f62000c101d00 */
[----:B------:R-:W-:-:S02]  /*1ba90*/  IMAD.MOV.U32 R5, RZ, RZ, R33 ;  /* 0x000000ffff057224 */ /* 0x000fc400078e0021 */
[----:B------:R-:W-:Y:S01]  /*1baa0*/  IMAD R13, R51, UR5, R13 ;  /* 0x00000005330d7c24 */ /* 0x000fe2000f8e020d */
[----:B------:R-:W-:Y:S01]  /*1bab0*/  ULDC.64 UR4, c[0x0][0xaf0] ;  /* 0x0002bc0000047ab9 */ /* 0x000fe20000000a00 */
[----:B------:R-:W-:Y:S01]  /*1bac0*/  IMAD.MOV.U32 R3, RZ, RZ, R14 ;  /* 0x000000ffff037224 */ /* 0x000fe200078e000e */
[----:B--2---:R-:W-:Y:S01]  /*1bad0*/  @P2 SHF.R.U32.HI R3, RZ, R21, R0 ;  /* 0x00000015ff032219 */ /* 0x004fe20000011600 */
[----:B------:R-:W-:Y:S01]  /*1bae0*/  IMAD R11, R11, UR4, RZ ;  /* 0x000000040b0b7c24 */ /* 0x000fe2000f8e02ff */
[----:B------:R-:W5:Y:S01]  /*1baf0*/  LD.E.128 R4, desc[UR40][R4.64] ;  /* 0x0000002804047980 */ /* 0x000f62000c101d00 */
[C---:B------:R-:W-:Y:S01]  /*1bb00*/  IMAD.WIDE.U32 R12, R46.reuse, UR4, R12 ;  /* 0x000000042e0c7c25 */ /* 0x040fe2000f8e000c */
[----:B------:R-:W-:Y:S02]  /*1bb10*/  SHF.R.S32.HI R0, RZ, 0x1f, R3 ;  /* 0x0000001fff007819 */ /* 0x000fe40000011403 */
[----:B------:R-:W5:Y:S01]  /*1bb20*/  LD.E.128 R28, desc[UR40][R28.64] ;  /* 0x000000281c1c7980 */ /* 0x000f62000c101d00 */
[----:B------:R-:W-:Y:S01]  /*1bb30*/  IMAD R11, R46, UR5, R11 ;  /* 0x000000052e0b7c24 */ /* 0x000fe2000f8e020b */
[----:B------:R-:W-:-:S02]  /*1bb40*/  ULDC.64 UR4, c[0x0][0xae0] ;  /* 0x0002b80000047ab9 */ /* 0x000fc40000000a00 */
[----:B------:R-:W5:Y:S01]  /*1bb50*/  LD.E.128 R32, desc[UR40][R34.64] ;  /* 0x0000002822207980 */ /* 0x000f62000c101d00 */
[----:B------:R-:W-:-:S03]  /*1bb60*/  IMAD.MOV R8, RZ, RZ, -R3 ;  /* 0x000000ffff087224 */ /* 0x000fc600078e0a03 */
        /* <DEDUP_REMOVED lines=9> */
[----:B------:R-:W-:Y:S02]  /*1bc00*/  IMAD R45, R45, R8, R14 ;  /* 0x000000082d2d7224 */ /* 0x000fe400078e020e */
[----:B------:R-:W-:-:S04]  /*1bc10*/  IMAD.WIDE.U32 R12, R3, UR4, R12 ;  /* 0x00000004030c7c25 */ /* 0x000fc8000f8e000c */
[----:B------:R-:W-:Y:S01]  /*1bc20*/  IMAD R11, R3, UR5, R0 ;  /* 0x00000005030b7c24 */ /* 0x000fe2000f8e0200 */
[----:B------:R-:W-:Y:S01]  /*1bc30*/  SHF.R.S32.HI R3, RZ, 0x1f, R45 ;  /* 0x0000001fff037819 */ /* 0x000fe2000001142d */
        /* <DEDUP_REMOVED lines=20> */
.L_x_11161:
[----:B------:R-:W-:Y:S01]  /*1bd80*/  IMAD.IADD R44, R10, 0x1, R52 ;  /* 0x000000010a2c7824 */ /* 0x000fe200078e0234 */
        /* <DEDUP_REMOVED lines=8> */
[CC--:B--2---:R-:W-:Y:S02]  /*1be10*/  @!P1 LEA R12, P3, R46.reuse, R14.reuse, 0x1 ;  /* 0x0000000e2e0c9211 */ /* 0x0c4fe400078608ff */
[----:B------:R-:W-:Y:S01]  /*1be20*/  @!P2 LEA R20, P4, R45, R14, 0x1 ;  /* 0x0000000e2d14a211 */ /* 0x000fe200078808ff */
[----:B------:R-:W-:Y:S01]  /*1be30*/  @!P0 IMAD.WIDE R10, R9, 0x2, R14 ;  /* 0x00000002090a8825 */ /* 0x000fe200078e020e */
[-C--:B------:R-:W-:Y:S02]  /*1be40*/  @!P1 LEA.HI.X R13, R46, R3.reuse, R48, 0x1, P3 ;  /* 0x000000032e0d9211 */ /* 0x080fe400018f0c30 */
[----:B------:R-:W-:Y:S02]  /*1be50*/  @!P2 LEA.HI.X R21, R45, R3, R50, 0x1, P4 ;  /* 0x000000032d15a211 */ /* 0x000fe400020f0c32 */
[----:B-----5:R3:W-:Y:S04]  /*1be60*/  @!P0 ST.E.128 desc[UR40][R10.64], R4 ;  /* 0x000000040a008985 */ /* 0x0207e8000c101d28 */
[----:B------:R3:W-:Y:S04]  /*1be70*/  @!P1 ST.E.128 desc[UR40][R12.64], R28 ;  /* 0x0000001c0c009985 */ /* 0x0007e8000c101d28 */
[----:B------:R3:W-:Y:S02]  /*1be80*/  @!P2 ST.E.128 desc[UR40][R20.64], R36 ;  /* 0x000000241400a985 */ /* 0x0007e4000c101d28 */
.L_x_10935:
[----:B------:R-:W-:Y:S05]  /*1be90*/  BSYNC B1 ;  /* 0x0000000000017941 */ /* 0x000fea0003800000 */
.L_x_10934:
[----:B------:R-:W-:-:S03]  /*1bea0*/  UMOV UR4, 0xffffffff ;  /* 0xffffffff00047882 */ /* 0x000fc60000000000 */
[----:B------:R-:W-:Y:S05]  /*1beb0*/  BRA.DIV UR4, `(.L_x_10936) ;  /* 0x000000b204cc7947 */ /* 0x000fea000b800000 */
[----:B-1----:R1:W4:Y:S04]  /*1bec0*/  SHFL.IDX PT, R3, R8, 0x1, 0x1c1f ;  /* 0x003c1f0008037f89 */ /* 0x00232800000e0000 */
[----:B--2---:R1:W2:Y:S02]  /*1bed0*/  SHFL.IDX PT, R14, R0, 0x1, 0x1c1f ;  /* 0x003c1f00000e7f89 */ /* 0x0042a400000e0000 */
.L_x_11165:
[----:B01----:R-:W-:-:S05]  /*1bee0*/  VIADD R0, R44, 0x60 ;  /* 0x000000602c007836 */ /* 0x003fca0000000000 */
[----:B------:R-:W-:-:S13]  /*1bef0*/  ISETP.GE.AND P0, PT, R0, R47, PT ;  /* 0x0000002f0000720c */ /* 0x000fda0003f06270 */
[----:B------:R-:W-:Y:S05]  /*1bf00*/  @P0 BRA `(.L_x_10937) ;  /* 0x0000001800780947 */ /* 0x000fea0003800000 */
[----:B------:R-:W-:Y:S02]  /*1bf10*/  ULDC UR4, c[0x0][0xac8] ;  /* 0x0002b20000047ab9 */ /* 0x000fe40000000800 */
[----:B------:R-:W-:Y:S02]  /*1bf20*/  ISETP.GE.AND P1, PT, R9, UR4, PT ;  /* 0x0000000409007c0c */ /* 0x000fe4000bf26270 */
[----:B------:R-:W-:-:S11]  /*1bf30*/  ISETP.GE.AND P2, PT, R46, UR4, PT ;  /* 0x000000042e007c0c */ /* 0x000fd6000bf46270 */
[----:B----4-:R-:W-:Y:S02]  /*1bf40*/  @!P1 IMAD.MOV.U32 R15, RZ, RZ, R3 ;  /* 0x000000ffff0f9224 */ /* 0x010fe400078e0003 */
[----:B--23-5:R-:W-:Y:S01]  /*1bf50*/  @!P2 LEA R6, P0, R46, R14, 0x1 ;  /* 0x0000000e2e06a211 */ /* 0x02cfe200078008ff */
[----:B------:R-:W-:-:S03]  /*1bf60*/  @!P1 IMAD.WIDE R4, R9, 0x2, R14 ;  /* 0x0000000209049825 */ /* 0x000fc600078e020e */
        /* <DEDUP_REMOVED lines=9> */
.L_x_10932:
[----:B------:R-:W-:Y:S01]  /*1c000*/  ULDC.64 UR4, c[0x0][0xb08] ;  /* 0x0002c20000047ab9 */ /* 0x000fe20000000a00 */
[----:B------:R-:W1:Y:S01]  /*1c010*/  @P2 LDC R13, c[0x0][0xbec] ;  /* 0x0002fb00ff0d2b82 */ /* 0x000e620000000800 */
[----:B0-----:R-:W-:Y:S02]  /*1c020*/  IMAD R3, R48, UR4, RZ ;  /* 0x0000000430037c24 */ /* 0x001fe4000f8e02ff */
[----:B------:R-:W-:-:S04]  /*1c030*/  IMAD.WIDE.U32 R8, R44, UR4, RZ ;  /* 0x000000042c087c25 */ /* 0x000fc8000f8e00ff */
[----:B------:R-:W-:Y:S01]  /*1c040*/  IMAD R3, R44, UR5, R3 ;  /* 0x000000052c037c24 */ /* 0x000fe2000f8e0203 */
[----:B------:R-:W0:Y:S01]  /*1c050*/  @P2 LDC R0, c[0x0][0xbf0] ;  /* 0x0002fc00ff002b82 */ /* 0x000e220000000800 */
[----:B------:R-:W-:Y:S02]  /*1c060*/  ULDC.64 UR4, c[0x0][0xb38] ;  /* 0x0002ce0000047ab9 */ /* 0x000fe40000000a00 */
[----:B------:R-:W-:Y:S01]  /*1c070*/  IMAD.IADD R9, R9, 0x1, R3 ;  /* 0x0000000109097824 */ /* 0x000fe200078e0203 */
[----:B------:R-:W-:Y:S01]  /*1c080*/  SHF.R.S32.HI R3, RZ, 0x1f, R46 ;  /* 0x0000001fff037819 */ /* 0x000fe2000001142e */
[----:B------:R-:W-:-:S04]  /*1c090*/  IMAD.WIDE.U32 R8, R51, UR4, R8 ;  /* 0x0000000433087c25 */ /* 0x000fc8000f8e0008 */
[----:B------:R-:W-:Y:S01]  /*1c0a0*/  IMAD R9, R51, UR5, R9 ;  /* 0x0000000533097c24 */ /* 0x000fe2000f8e0209 */
[----:B------:R-:W-:Y:S02]  /*1c0b0*/  ULDC.64 UR4, c[0x0][0xb40] ;  /* 0x0002d00000047ab9 */ /* 0x000fe40000000a00 */
[----:B------:R-:W-:Y:S02]  /*1c0c0*/  IMAD R3, R3, UR4, RZ ;  /* 0x0000000403037c24 */ /* 0x000fe4000f8e02ff */
[----:B------:R-:W-:-:S04]  /*1c0d0*/  IMAD.WIDE.U32 R8, R46, UR4, R8 ;  /* 0x000000042e087c25 */ /* 0x000fc8000f8e0008 */
[----:B------:R-:W-:Y:S01]  /*1c0e0*/  IMAD R11, R46, UR5, R3 ;  /* 0x000000052e0b7c24 */ /* 0x000fe2000f8e0203 */
[----:B------:R-:W-:Y:S01]  /*1c0f0*/  ULDC.64 UR4, c[0x0][0xb48] ;  /* 0x0002d20000047ab9 */ /* 0x000fe20000000a00 */
[----:B-1----:R-:W-:-:S04]  /*1c100*/  @P2 IMAD.HI.U32 R13, R26, R13, RZ ;  /* 0x0000000d1a0d2227 */ /* 0x002fc800078e00ff */
[----:B------:R-:W-:Y:S02]  /*1c110*/  IMAD.IADD R9, R9, 0x1, R11 ;  /* 0x0000000109097824 */ /* 0x000fe400078e020b */
[----:B------:R-:W-:Y:S01]  /*1c120*/  IMAD.MOV.U32 R3, RZ, RZ, R26 ;  /* 0x000000ffff037224 */ /* 0x000fe200078e001a */
[----:B0-----:R-:W-:Y:S01]  /*1c130*/  @P2 SHF.R.U32.HI R3, RZ, R0, R13 ;  /* 0x00000000ff032219 */ /* 0x001fe2000001160d */
[----:B------:R-:W-:-:S03]  /*1c140*/  IMAD.WIDE.U32 R8, R49, UR4, R8 ;  /* 0x0000000431087c25 */ /* 0x000fc6000f8e0008 */
[--C-:B------:R-:W-:Y:S01]  /*1c150*/  SHF.R.S32.HI R0, RZ, 0x1f, R3.reuse ;  /* 0x0000001fff007819 */ /* 0x100fe20000011403 */
[----:B------:R-:W-:Y:S02]  /*1c160*/  IMAD.MOV R10, RZ, RZ, -R3 ;  /* 0x000000ffff0a7224 */ /* 0x000fe400078e0a03 */
[----:B------:R-:W-:Y:S01]  /*1c170*/  IMAD R9, R49, UR5, R9 ;  /* 0x0000000531097c24 */ /* 0x000fe2000f8e0209 */
[----:B------:R-:W-:Y:S01]  /*1c180*/  ULDC.64 UR4, c[0x0][0xb30] ;  /* 0x0002cc0000047ab9 */ /* 0x000fe20000000a00 */
[----:B------:R-:W-:Y:S02]  /*1c190*/  VIADD R11, R2, 0x2d820 ;  /* 0x0002d820020b7836 */ /* 0x000fe40000000000 */
[----:B------:R-:W-:Y:S02]  /*1c1a0*/  IMAD R0, R0, UR4, RZ ;  /* 0x0000000400007c24 */ /* 0x000fe4000f8e02ff */
[----:B------:R-:W-:Y:S01]  /*1c1b0*/  IMAD R45, R45, R10, R26 ;  /* 0x0000000a2d2d7224 */ /* 0x000fe200078e021a */
[----:B------:R-:W-:Y:S01]  /*1c1c0*/  PRMT R10, RZ, 0x654, R11 ;  /* 0x00000654ff0a7816 */ /* 0x000fe2000000000b */
[----:B------:R-:W-:-:S02]  /*1c1d0*/  IMAD R11, R3, UR5, R0 ;  /* 0x00000005030b7c24 */ /* 0x000fc4000f8e0200 */
[----:B------:R-:W-:Y:S01]  /*1c1e0*/  IMAD.WIDE.U32 R8, R3, UR4, R8 ;  /* 0x0000000403087c25 */ /* 0x000fe2000f8e0008 */
[----:B------:R-:W-:Y:S01]  /*1c1f0*/  SHF.R.S32.HI R0, RZ, 0x1f, R45 ;  /* 0x0000001fff007819 */ /* 0x000fe2000001142d */
[----:B------:R-:W-:Y:S01]  /*1c200*/  ULDC.64 UR4, c[0x0][0xb28] ;  /* 0x0002ca0000047ab9 */ /* 0x000fe20000000a00 */
[----:B------:R0:W-:Y:S01]  /*1c210*/  SYNCS.ARRIVE.TRANS64.RED.A1T0 RZ, [R10+URZ], RZ ;  /* 0x000000ff0aff79a7 */ /* 0x0001e2000810043f */
        /* <DEDUP_REMOVED lines=12> */
.L_x_11168:
[----:B------:R-:W-:Y:S01]  /*1c2e0*/  ISETP.GE.AND P0, PT, R24, R47, PT ;  /* 0x0000002f1800720c */ /* 0x000fe20003f06270 */
[----:B------:R-:W-:-:S12]  /*1c2f0*/  BSSY B1, `(.L_x_10939) ;  /* 0x0000051000017945 */ /* 0x000fd80003800000 */
[----:B------:R-:W-:Y:S05]  /*1c300*/  @P0 BRA `(.L_x_10940) ;  /* 0x00000004003c0947 */ /* 0x000fea0003800000 */
[----:B------:R-:W-:Y:S01]  /*1c310*/  ULDC UR4, c[0x0][0xac8] ;  /* 0x0002b20000047ab9 */ /* 0x000fe20000000800 */
[C---:B------:R-:W-:Y:S01]  /*1c320*/  VIADD R15, R137.reuse, 0x8 ;  /* 0x00000008890f7836 */ /* 0x040fe20000000000 */
[C---:B------:R-:W-:Y:S01]  /*1c330*/  ISETP.GE.AND P0, PT, R137.reuse, UR4, PT ;  /* 0x0000000489007c0c */ /* 0x040fe2000bf06270 */
[C---:B------:R-:W-:Y:S01]  /*1c340*/  VIADD R25, R137.reuse, 0x10 ;  /* 0x0000001089197836 */ /* 0x040fe20000000000 */
[----:B------:R-:W-:Y:S01]  /*1c350*/  SHF.R.S32.HI R10, RZ, 0x1f, R137 ;  /* 0x0000001fff0a7819 */ /* 0x000fe20000011489 */
[----:B------:R-:W-:Y:S01]  /*1c360*/  VIADD R30, R137, 0x20 ;  /* 0x00000020891e7836 */ /* 0x000fe20000000000 */
[----:B------:R-:W-:Y:S01]  /*1c370*/  ISETP.GE.AND P1, PT, R15, UR4, PT ;  /* 0x000000040f007c0c */ /* 0x000fe2000bf26270 */
[----:B------:R-:W-:Y:S01]  /*1c380*/  VIADD R27, R137, 0x8 ;  /* 0x00000008891b7836 */ /* 0x000fe20000000000 */
[----:B------:R-:W-:Y:S01]  /*1c390*/  ISETP.GE.AND P4, PT, R25, UR4, PT ;  /* 0x0000000419007c0c */ /* 0x000fe2000bf86270 */
[C---:B------:R-:W-:Y:S02]  /*1c3a0*/  VIADD R26, R137.reuse, 0x10 ;  /* 0x00000010891a7836 */ /* 0x040fe40000000000 */
[C---:B------:R-:W-:Y:S01]  /*1c3b0*/  VIADD R32, R137.reuse, 0x18 ;  /* 0x0000001889207836 */ /* 0x040fe20000000000 */
[----:B------:R-:W-:Y:S01]  /*1c3c0*/  SHF.R.S32.HI R27, RZ, 0x1f, R27 ;  /* 0x0000001fff1b7819 */ /* 0x000fe2000001141b */
[C---:B------:R-:W-:Y:S01]  /*1c3d0*/  VIADD R31, R137.reuse, 0x28 ;  /* 0x00000028891f7836 */ /* 0x040fe20000000000 */
[----:B------:R-:W-:Y:S01]  /*1c3e0*/  SHF.R.S32.HI R26, RZ, 0x1f, R26 ;  /* 0x0000001fff1a7819 */ /* 0x000fe2000001141a */
[C---:B------:R-:W-:Y:S01]  /*1c3f0*/  VIADD R33, R137.reuse, 0x20 ;  /* 0x0000002089217836 */ /* 0x040fe20000000000 */
[C---:B--2---:R-:W-:Y:S01]  /*1c400*/  @!P0 LEA R8, P2, R137.reuse, R14, 0x2 ;  /* 0x0000000e89088211 */ /* 0x044fe200078410ff */
[----:B------:R-:W-:Y:S01]  /*1c410*/  VIADD R34, R137, 0x18 ;  /* 0x0000001889227836 */ /* 0x000fe20000000000 */
[----:B------:R-:W-:-:S02]  /*1c420*/  ISETP.GE.AND P3, PT, R32, UR4, PT ;  /* 0x0000000420007c0c */ /* 0x000fc4000bf66270 */
[----:B-1----:R-:W-:Y:S02]  /*1c430*/  @!P0 LEA.HI.X R9, R137, R0, R10, 0x2, P2 ;  /* 0x0000000089098211 */ /* 0x002fe400010f140a */
[-C--:B------:R-:W-:Y:S02]  /*1c440*/  @!P1 LEA R10, P2, R15, R14.reuse, 0x2 ;  /* 0x0000000e0f0a9211 */ /* 0x080fe400078410ff */
[----:B------:R-:W-:Y:S01]  /*1c450*/  @!P4 LEA R12, P5, R25, R14, 0x2 ;  /* 0x0000000e190cc211 */ /* 0x000fe200078a10ff */
[----:B------:R1:W-:Y:S01]  /*1c460*/  @!P0 ST.E.64 desc[UR40][R8.64], R4 ;  /* 0x0000000408008985 */ /* 0x0003e2000c101b28 */
[----:B------:R-:W-:Y:S02]  /*1c470*/  ISETP.GE.AND P0, PT, R30, UR4, PT ;  /* 0x000000041e007c0c */ /* 0x000fe4000bf06270 */
[-C--:B------:R-:W-:Y:S01]  /*1c480*/  @!P1 LEA.HI.X R11, R15, R0.reuse, R27, 0x2, P2 ;  /* 0x000000000f0b9211 */ /* 0x080fe200010f141b */
[----:B------:R-:W-:Y:S01]  /*1c490*/  VIADD R15, R137, 0x30 ;  /* 0x00000030890f7836 */ /* 0x000fe20000000000 */
[----:B------:R-:W-:-:S02]  /*1c4a0*/  @!P4 LEA.HI.X R13, R25, R0, R26, 0x2, P5 ;  /* 0x00000000190dc211 */ /* 0x000fc400028f141a */
[----:B------:R-:W-:Y:S01]  /*1c4b0*/  ISETP.GE.AND P2, PT, R31, UR4, PT ;  /* 0x000000041f007c0c */ /* 0x000fe2000bf46270 */
[----:B------:R2:W-:Y:S01]  /*1c4c0*/  @!P1 ST.E.64 desc[UR40][R10.64], R92 ;  /* 0x0000005c0a009985 */ /* 0x0005e2000c101b28 */
[----:B------:R-:W-:Y:S02]  /*1c4d0*/  SHF.R.S32.HI R33, RZ, 0x1f, R33 ;  /* 0x0000001fff217819 */ /* 0x000fe40000011421 */
[-C--:B------:R-:W-:Y:S01]  /*1c4e0*/  @!P3 LEA R24, P5, R32, R14.reuse, 0x2 ;  /* 0x0000000e2018b211 */ /* 0x080fe200078a10ff */
[----:B------:R-:W-:Y:S01]  /*1c4f0*/  @!P4 ST.E.64 desc[UR40][R12.64], R96 ;  /* 0x000000600c00c985 */ /* 0x000fe2000c101b28 */
[----:B------:R-:W-:Y:S02]  /*1c500*/  SHF.R.S32.HI R34, RZ, 0x1f, R34 ;  /* 0x0000001fff227819 */ /* 0x000fe40000011422 */
[----:B------:R-:W-:Y:S02]  /*1c510*/  @!P0 LEA R26, P4, R30, R14, 0x2 ;  /* 0x0000000e1e1a8211 */ /* 0x000fe400078810ff */
[----:B------:R-:W-:-:S02]  /*1c520*/  ISETP.GE.AND P1, PT, R15, UR4, PT ;  /* 0x000000040f007c0c */ /* 0x000fc4000bf26270 */
[-C--:B------:R-:W-:Y:S01]  /*1c530*/  @!P0 LEA.HI.X R27, R30, R0.reuse, R33, 0x2, P4 ;  /* 0x000000001e1b8211 */ /* 0x080fe200020f1421 */
[C---:B------:R-:W-:Y:S01]  /*1c540*/  VIADD R33, R137.reuse, 0x28 ;  /* 0x0000002889217836 */ /* 0x040fe20000000000 */
[----:B------:R-:W-:Y:S01]  /*1c550*/  @!P3 LEA.HI.X R25, R32, R0, R34, 0x2, P5 ;  /* 0x000000002019b211 */ /* 0x000fe200028f1422 */
[----:B------:R-:W-:Y:S01]  /*1c560*/  VIADD R32, R137, 0x38 ;  /* 0x0000003889207836 */ /* 0x000fe20000000000 */
[----:B-1----:R-:W-:Y:S01]  /*1c570*/  @!P2 LEA R4, P5, R31, R14, 0x2 ;  /* 0x0000000e1f04a211 */ /* 0x002fe200078a10ff */
[C---:B------:R-:W-:Y:S01]  /*1c580*/  VIADD R30, R137.reuse, 0x40 ;  /* 0x00000040891e7836 */ /* 0x040fe20000000000 */
[----:B------:R-:W-:Y:S01]  /*1c590*/  SHF.R.S32.HI R33, RZ, 0x1f, R33 ;  /* 0x0000001fff217819 */ /* 0x000fe20000011421 */
[----:B------:R1:W-:Y:S01]  /*1c5a0*/  @!P3 ST.E.64 desc[UR40][R24.64], R100 ;  /* 0x000000641800b985 */ /* 0x0003e2000c101b28 */
[----:B------:R-:W-:Y:S01]  /*1c5b0*/  ISETP.GE.AND P3, PT, R32, UR4, PT ;  /* 0x0000000420007c0c */ /* 0x000fe2000bf66270 */
[----:B--2---:R-:W-:Y:S01]  /*1c5c0*/  VIADD R11, R137, 0x48 ;  /* 0x00000048890b7836 */ /* 0x004fe20000000000 */
[----:B------:R-:W-:Y:S01]  /*1c5d0*/  @!P2 LEA.HI.X R5, R31, R0, R33, 0x2, P5 ;  /* 0x000000001f05a211 */ /* 0x000fe200028f1421 */
[----:B------:R-:W-:Y:S01]  /*1c5e0*/  VIADD R31, R137, 0x30 ;  /* 0x00000030891f7836 */ /* 0x000fe20000000000 */
[----:B------:R-:W-:Y:S01]  /*1c5f0*/  @!P0 ST.E.64 desc[UR40][R26.64], R104 ;  /* 0x000000681a008985 */ /* 0x000fe2000c101b28 */
[----:B------:R-:W-:Y:S01]  /*1c600*/  @!P1 LEA R8, P4, R15, R14, 0x2 ;  /* 0x0000000e0f089211 */ /* 0x000fe200078810ff */
[----:B------:R-:W-:Y:S01]  /*1c610*/  VIADD R33, R137, 0x38 ;  /* 0x0000003889217836 */ /* 0x000fe20000000000 */
[----:B------:R-:W-:Y:S01]  /*1c620*/  ISETP.GE.AND P0, PT, R30, UR4, PT ;  /* 0x000000041e007c0c */ /* 0x000fe2000bf06270 */
[----:B------:R2:W-:Y:S01]  /*1c630*/  @!P2 ST.E.64 desc[UR40][R4.64], R108 ;  /* 0x0000006c0400a985 */ /* 0x0005e2000c101b28 */
[----:B------:R-:W-:-:S02]  /*1c640*/  SHF.R.S32.HI R31, RZ, 0x1f, R31 ;  /* 0x0000001fff1f7819 */ /* 0x000fc4000001141f */
[----:B------:R-:W-:Y:S02]  /*1c650*/  ISETP.GE.AND P2, PT, R11, UR4, PT ;  /* 0x000000040b007c0c */ /* 0x000fe4000bf46270 */
[----:B------:R-:W-:Y:S01]  /*1c660*/  @!P1 LEA.HI.X R9, R15, R0, R31, 0x2, P4 ;  /* 0x000000000f099211 */ /* 0x000fe200020f141f */
[C---:B------:R-:W-:Y:S01]  /*1c670*/  VIADD R15, R137.reuse, 0x50 ;  /* 0x00000050890f7836 */ /* 0x040fe20000000000 */
[----:B-1----:R-:W-:Y:S01]  /*1c680*/  @!P3 LEA R24, P5, R32, R14, 0x2 ;  /* 0x0000000e2018b211 */ /* 0x002fe200078a10ff */
[----:B------:R-:W-:Y:S01]  /*1c690*/  VIADD R31, R137, 0x58 ;  /* 0x00000058891f7836 */ /* 0x000fe20000000000 */
[----:B------:R-:W-:Y:S01]  /*1c6a0*/  SHF.R.S32.HI R33, RZ, 0x1f, R33 ;  /* 0x0000001fff217819 */ /* 0x000fe20000011421 */
[----:B------:R1:W-:Y:S01]  /*1c6b0*/  @!P1 ST.E.64 desc[UR40][R8.64], R6 ;  /* 0x0000000608009985 */ /* 0x0003e2000c101b28 */
[----:B------:R-:W-:Y:S02]  /*1c6c0*/  ISETP.GE.AND P1, PT, R15, UR4, PT ;  /* 0x000000040f007c0c */ /* 0x000fe4000bf26270 */
[----:B------:R-:W-:-:S02]  /*1c6d0*/  SHF.R.S32.HI R13, RZ, 0x1f, R30 ;  /* 0x0000001fff0d7819 */ /* 0x000fc4000001141e */
[----:B------:R-:W-:Y:S02]  /*1c6e0*/  @!P0 LEA R12, P4, R30, R14, 0x2 ;  /* 0x0000000e1e0c8211 */ /* 0x000fe400078810ff */
[-C--:B------:R-:W-:Y:S02]  /*1c6f0*/  @!P3 LEA.HI.X R25, R32, R0.reuse, R33, 0x2, P5 ;  /* 0x000000002019b211 */ /* 0x080fe400028f1421 */
[----:B------:R-:W-:Y:S02]  /*1c700*/  ISETP.GE.AND P5, PT, R31, UR4, PT ;  /* 0x000000041f007c0c */ /* 0x000fe4000bfa6270 */
[----:B------:R-:W-:Y:S01]  /*1c710*/  @!P0 LEA.HI.X R13, R30, R0, R13, 0x2, P4 ;  /* 0x000000001e0d8211 */ /* 0x000fe200020f140d */
[----:B------:R3:W-:Y:S01]  /*1c720*/  @!P3 ST.E.64 desc[UR40][R24.64], R116 ;  /* 0x000000741800b985 */ /* 0x0007e2000c101b28 */
[----:B--2---:R-:W-:Y:S02]  /*1c730*/  SHF.R.S32.HI R4, RZ, 0x1f, R11 ;  /* 0x0000001fff047819 */ /* 0x004fe4000001140b */
[----:B------:R-:W-:Y:S01]  /*1c740*/  @!P2 LEA R10, P4, R11, R14, 0x2 ;  /* 0x0000000e0b0aa211 */ /* 0x000fe200078810ff */
[----:B------:R3:W-:Y:S01]  /*1c750*/  @!P0 ST.E.64 desc[UR40][R12.64], R120 ;  /* 0x000000780c008985 */ /* 0x0007e2000c101b28 */
[----:B------:R-:W-:-:S02]  /*1c760*/  SHF.R.S32.HI R5, RZ, 0x1f, R15 ;  /* 0x0000001fff057819 */ /* 0x000fc4000001140f */
[----:B------:R-:W-:Y:S02]  /*1c770*/  @!P2 LEA.HI.X R11, R11, R0, R4, 0x2, P4 ;  /* 0x000000000b0ba211 */ /* 0x000fe400020f1404 */
[C---:B------:R-:W-:Y:S02]  /*1c780*/  @!P1 LEA R4, P4, R15.reuse, R14, 0x2 ;  /* 0x0000000e0f049211 */ /* 0x040fe400078810ff */
[----:B-1----:R-:W-:Y:S01]  /*1c790*/  SHF.R.S32.HI R6, RZ, 0x1f, R31 ;  /* 0x0000001fff067819 */ /* 0x002fe2000001141f */
[----:B------:R3:W-:Y:S01]  /*1c7a0*/  @!P2 ST.E.64 desc[UR40][R10.64], R124 ;  /* 0x0000007c0a00a985 */ /* 0x0007e2000c101b28 */
[----:B------:R-:W-:Y:S02]  /*1c7b0*/  @!P1 LEA.HI.X R5, R15, R0, R5, 0x2, P4 ;  /* 0x000000000f059211 */ /* 0x000fe400020f1405 */
[----:B------:R-:W-:-:S03]  /*1c7c0*/  @!P5 LEA R14, P4, R31, R14, 0x2 ;  /* 0x0000000e1f0ed211 */ /* 0x000fc600078810ff */
[----:B------:R3:W-:Y:S01]  /*1c7d0*/  @!P1 ST.E.64 desc[UR40][R4.64], R128 ;  /* 0x0000008004009985 */ /* 0x0007e2000c101b28 */
[----:B------:R-:W-:-:S05]  /*1c7e0*/  @!P5 LEA.HI.X R15, R31, R0, R6, 0x2, P4 ;  /* 0x000000001f0fd211 */ /* 0x000fca00020f1406 */
[----:B------:R3:W-:Y:S04]  /*1c7f0*/  @!P5 ST.E.64 desc[UR40][R14.64], R132 ;  /* 0x000000840e00d985 */ /* 0x0007e8000c101b28 */
.L_x_10940:
[----:B------:R-:W-:Y:S05]  /*1c800*/  BSYNC B1 ;  /* 0x0000000000017941 */ /* 0x000fea0003800000 */
.L_x_10939:
[----:B------:R-:W-:-:S03]  /*1c810*/  UMOV UR4, 0xffffffff ;  /* 0xffffffff00047882 */ /* 0x000fc60000000000 */
[----:B------:R-:W-:Y:S05]  /*1c820*/  BRA.DIV UR4, `(.L_x_10941) ;  /* 0x000000aa04ec7947 */ /* 0x000fea000b800000 */
[----:B-1----:R1:W4:Y:S04]  /*1c830*/  SHFL.IDX PT, R0, R29, 0x1, 0x1c1f ;  /* 0x003c1f001d007f89 */ /* 0x00232800000e0000 */
[----:B--23--:R1:W2:Y:S02]  /*1c840*/  SHFL.IDX PT, R14, R3, 0x1, 0x1c1f ;  /* 0x003c1f00030e7f89 */ /* 0x00c2a400000e0000 */
.L_x_11172:
[----:B------:R-:W-:-:S13]  /*1c850*/  ISETP.GE.AND P0, PT, R28, R47, PT ;  /* 0x0000002f1c00720c */ /* 0x000fda0003f06270 */
[----:B------:R-:W-:Y:S05]  /*1c860*/  @P0 BRA `(.L_x_10937) ;  /* 0x0000001000200947 */ /* 0x000fea0003800000 */
[C---:B------:R-:W-:Y:S01]  /*1c870*/  VIADD R11, R137.reuse, 0x8 ;  /* 0x00000008890b7836 */ /* 0x040fe20000000000 */
[----:B------:R-:W-:Y:S01]  /*1c880*/  ULDC UR4, c[0x0][0xac8] ;  /* 0x0002b20000047ab9 */ /* 0x000fe20000000800 */
[C---:B------:R-:W-:Y:S01]  /*1c890*/  VIADD R10, R137.reuse, 0x10 ;  /* 0x00000010890a7836 */ /* 0x040fe20000000000 */
[C---:B------:R-:W-:Y:S01]  /*1c8a0*/  ISETP.GE.AND P5, PT, R137.reuse, UR4, PT ;  /* 0x0000000489007c0c */ /* 0x040fe2000bfa6270 */
[----:B------:R-:W-:Y:S01]  /*1c8b0*/  VIADD R13, R137, 0x8 ;  /* 0x00000008890d7836 */ /* 0x000fe20000000000 */
[----:B------:R-:W-:Y:S01]  /*1c8c0*/  ISETP.GE.AND P3, PT, R11, UR4, PT ;  /* 0x000000040b007c0c */ /* 0x000fe2000bf66270 */
[C---:B------:R-:W-:Y:S01]  /*1c8d0*/  VIADD R12, R137.reuse, 0x18 ;  /* 0x00000018890c7836 */ /* 0x040fe20000000000 */
[----:B------:R-:W-:Y:S01]  /*1c8e0*/  ISETP.GE.AND P4, PT, R10, UR4, PT ;  /* 0x000000040a007c0c */ /* 0x000fe2000bf86270 */
[C---:B------:R-:W-:Y:S01]  /*1c8f0*/  VIADD R25, R137.reuse, 0x20 ;  /* 0x0000002089197836 */ /* 0x040fe20000000000 */
[----:B01----:R-:W-:Y:S01]  /*1c900*/  SHF.R.S32.HI R3, RZ, 0x1f, R137 ;  /* 0x0000001fff037819 */ /* 0x003fe20000011489 */
[C---:B------:R-:W-:Y:S01]  /*1c910*/  VIADD R29, R137.reuse, 0x30 ;  /* 0x00000030891d7836 */ /* 0x040fe20000000000 */
[----:B------:R-:W-:Y:S01]  /*1c920*/  SHF.R.S32.HI R13, RZ, 0x1f, R13 ;  /* 0x0000001fff0d7819 */ /* 0x000fe2000001140d */
[C---:B------:R-:W-:Y:S01]  /*1c930*/  VIADD R26, R137.reuse, 0x38 ;  /* 0x00000038891a7836 */ /* 0x040fe20000000000 */
[----:B------:R-:W-:Y:S01]  /*1c940*/  ISETP.GE.AND P2, PT, R12, UR4, PT ;  /* 0x000000040c007c0c */ /* 0x000fe2000bf46270 */
[----:B------:R-:W-:-:S02]  /*1c950*/  VIADD R15, R137, 0x28 ;  /* 0x00000028890f7836 */ /* 0x000fc40000000000 */
[CC--:B--2---:R-:W-:Y:S01]  /*1c960*/  @!P5 LEA R4, P0, R137.reuse, R14.reuse, 0x2 ;  /* 0x0000000e8904d211 */ /* 0x0c4fe200078010ff */
[----:B------:R-:W-:Y:S01]  /*1c970*/  VIADD R27, R137, 0x20 ;  /* 0x00000020891b7836 */ /* 0x000fe20000000000 */
[----:B------:R-:W-:Y:S01]  /*1c980*/  @!P3 LEA R6, P1, R11, R14, 0x2 ;  /* 0x0000000e0b06b211 */ /* 0x000fe200078210ff */
[C---:B------:R-:W-:Y:S01]  /*1c990*/  VIADD R24, R137.reuse, 0x40 ;  /* 0x0000004089187836 */ /* 0x040fe20000000000 */
[CC--:B----4-:R-:W-:Y:S01]  /*1c9a0*/  @!P5 LEA.HI.X R5, R137.reuse, R0.reuse, R3, 0x2, P0 ;  /* 0x000000008905d211 */ /* 0x0d0fe200000f1403 */
[----:B------:R-:W-:Y:S01]  /*1c9b0*/  VIADD R3, R137, 0x28 ;  /* 0x0000002889037836 */ /* 0x000fe20000000000 */
[----:B------:R-:W-:Y:S01]  /*1c9c0*/  @!P3 LEA.HI.X R7, R11, R0, R13, 0x2, P1 ;  /* 0x000000000b07b211 */ /* 0x000fe200008f140d */
[----:B------:R-:W-:Y:S01]  /*1c9d0*/  VIADD R11, R137, 0x10 ;  /* 0x00000010890b7836 */ /* 0x000fe20000000000 */
[----:B------:R-:W-:Y:S01]  /*1c9e0*/  ISETP.GE.AND P0, PT, R25, UR4, PT ;  /* 0x0000000419007c0c */ /* 0x000fe2000bf06270 */
[----:B------:R0:W-:Y:S01]  /*1c9f0*/  @!P5 ST.E.64 desc[UR40][R4.64], R90 ;  /* 0x0000005a0400d985 */ /* 0x0001e2000c101b28 */
[C---:B------:R-:W-:Y:S01]  /*1ca00*/  @!P4 LEA R8, P5, R10.reuse, R14, 0x2 ;  /* 0x0000000e0a08c211 */ /* 0x040fe200078a10ff */
[----:B------:R-:W-:Y:S01]  /*1ca10*/  VIADD R13, R137, 0x18 ;  /* 0x00000018890d7836 */ /* 0x000fe20000000000 */
[----:B------:R-:W-:Y:S01]  /*1ca20*/  SHF.R.S32.HI R11, RZ, 0x1f, R11 ;  /* 0x0000001fff0b7819 */ /* 0x000fe2000001140b */
[----:B------:R1:W-:Y:S01]  /*1ca30*/  @!P3 ST.E.64 desc[UR40][R6.64], R94 ;  /* 0x0000005e0600b985 */ /* 0x0003e2000c101b28 */
[----:B------:R-:W-:Y:S01]  /*1ca40*/  ISETP.GE.AND P1, PT, R3, UR4, PT ;  /* 0x0000000403007c0c */ /* 0x000fe2000bf26270 */
[----:B------:R-:W-:Y:S01]  /*1ca50*/  VIADD R30, R137, 0x30 ;  /* 0x00000030891e7836 */ /* 0x000fe20000000000 */
[----:B------:R-:W-:-:S02]  /*1ca60*/  @!P4 LEA.HI.X R9, R10, R0, R11, 0x2, P5 ;  /* 0x000000000a09c211 */ /* 0x000fc400028f140b */
[----:B------:R-:W-:Y:S02]  /*1ca70*/  SHF.R.S32.HI R13, RZ, 0x1f, R13 ;  /* 0x0000001fff0d7819 */ /* 0x000fe4000001140d */
[C---:B------:R-:W-:Y:S01]  /*1ca80*/  @!P2 LEA R10, P5, R12.reuse, R14, 0x2 ;  /* 0x0000000e0c0aa211 */ /* 0x040fe200078a10ff */
[----:B------:R2:W-:Y:S01]  /*1ca90*/  @!P4 ST.E.64 desc[UR40][R8.64], R98 ;  /* 0x000000620800c985 */ /* 0x0005e2000c101b28 */
[----:B------:R-:W-:Y:S02]  /*1caa0*/  SHF.R.S32.HI R27, RZ, 0x1f, R27 ;  /* 0x0000001fff1b7819 */ /* 0x000fe4000001141b */
[----:B------:R-:W-:Y:S02]  /*1cab0*/  @!P2 LEA.HI.X R11, R12, R0, R13, 0x2, P5 ;  /* 0x000000000c0ba211 */ /* 0x000fe400028f140d */
[-C--:B------:R-:W-:Y:S02]  /*1cac0*/  @!P0 LEA R12, P4, R25, R14.reuse, 0x2 ;  /* 0x0000000e190c8211 */ /* 0x080fe400078810ff */
[----:B0-----:R-:W-:Y:S01]  /*1cad0*/  @!P1 LEA R4, P5, R3, R14, 0x2 ;  /* 0x0000000e03049211 */ /* 0x001fe200078a10ff */
[----:B------:R0:W-:Y:S01]  /*1cae0*/  @!P2 ST.E.64 desc[UR40][R10.64], R102 ;  /* 0x000000660a00a985 */ /* 0x0001e2000c101b28 */
[----:B------:R-:W-:-:S02]  /*1caf0*/  ISETP.GE.AND P2, PT, R29, UR4, PT ;  /* 0x000000041d007c0c */ /* 0x000fc4000bf46270 */
[----:B------:R-:W-:Y:S02]  /*1cb00*/  SHF.R.S32.HI R15, RZ, 0x1f, R15 ;  /* 0x0000001fff0f7819 */ /* 0x000fe4000001140f */
[----:B------:R-:W-:Y:S02]  /*1cb10*/  ISETP.GE.AND P3, PT, R26, UR4, PT ;  /* 0x000000041a007c0c */ /* 0x000fe4000bf66270 */
[-C--:B------:R-:W-:Y:S01]  /*1cb20*/  @!P0 LEA.HI.X R13, R25, R0.reuse, R27, 0x2, P4 ;  /* 0x00000000190d8211 */ /* 0x080fe200020f141b */
[----:B------:R-:W-:Y:S01]  /*1cb30*/  VIADD R27, R137, 0x38 ;  /* 0x00000038891b7836 */ /* 0x000fe20000000000 */
[----:B------:R-:W-:Y:S01]  /*1cb40*/  @!P1 LEA.HI.X R5, R3, R0, R15, 0x2, P5 ;  /* 0x0000000003059211 */ /* 0x000fe200028f140f */
[C---:B------:R-:W-:Y:S01]  /*1cb50*/  VIADD R15, R137.reuse, 0x48 ;  /* 0x00000048890f7836 */ /* 0x040fe20000000000 */
[----:B------:R-:W-:Y:S01]  /*1cb60*/  ISETP.GE.AND P4, PT, R24, UR4, PT ;  /* 0x0000000418007c0c */ /* 0x000fe2000bf86270 */
[----:B------:R3:W-:Y:S01]  /*1cb70*/  @!P0 ST.E.64 desc[UR40][R12.64], R20 ;  /* 0x000000140c008985 */ /* 0x0007e2000c101b28 */
[----:B------:R-:W-:Y:S01]  /*1cb80*/  VIADD R25, R137, 0x50 ;  /* 0x0000005089197836 */ /* 0x000fe20000000000 */
[----:B-1----:R-:W-:-:S02]  /*1cb90*/  @!P2 LEA R6, P5, R29, R14, 0x2 ;  /* 0x0000000e1d06a211 */ /* 0x002fc400078a10ff */
[----:B------:R-:W-:Y:S01]  /*1cba0*/  ISETP.GE.AND P0, PT, R15, UR4, PT ;  /* 0x000000040f007c0c */ /* 0x000fe2000bf06270 */
[----:B------:R1:W-:Y:S01]  /*1cbb0*/  @!P1 ST.E.64 desc[UR40][R4.64], R110 ;  /* 0x0000006e04009985 */ /* 0x0003e2000c101b28 */
[----:B------:R-:W-:Y:S02]  /*1cbc0*/  SHF.R.S32.HI R30, RZ, 0x1f, R30 ;  /* 0x0000001fff1e7819 */ /* 0x000fe4000001141e */
[----:B--2---:R-:W-:Y:S02]  /*1cbd0*/  @!P3 LEA R8, P1, R26, R14, 0x2 ;  /* 0x0000000e1a08b211 */ /* 0x004fe400078210ff */
[----:B------:R-:W-:Y:S02]  /*1cbe0*/  SHF.R.S32.HI R27, RZ, 0x1f, R27 ;  /* 0x0000001fff1b7819 */ /* 0x000fe4000001141b */
[----:B------:R-:W-:Y:S02]  /*1cbf0*/  @!P2 LEA.HI.X R7, R29, R0, R30, 0x2, P5 ;  /* 0x000000001d07a211 */ /* 0x000fe400028f141e */
[----:B------:R-:W-:-:S02]  /*1cc00*/  ISETP.GE.AND P5, PT, R25, UR4, PT ;  /* 0x0000000419007c0c */ /* 0x000fc4000bfa6270 */
[----:B------:R-:W-:Y:S01]  /*1cc10*/  @!P3 LEA.HI.X R9, R26, R0, R27, 0x2, P1 ;  /* 0x000000001a09b211 */ /* 0x000fe200008f141b */
[----:B------:R2:W-:Y:S01]  /*1cc20*/  @!P2 ST.E.64 desc[UR40][R6.64], R114 ;  /* 0x000000720600a985 */ /* 0x0005e2000c101b28 */
[----:B------:R-:W-:Y:S02]  /*1cc30*/  SHF.R.S32.HI R3, RZ, 0x1f, R24 ;  /* 0x0000001fff037819 */ /* 0x000fe40000011418 */
[C---:B0-----:R-:W-:Y:S01]  /*1cc40*/  @!P4 LEA R10, P1, R24.reuse, R14, 0x2 ;  /* 0x0000000e180ac211 */ /* 0x041fe200078210ff */
[----:B------:R2:W-:Y:S01]  /*1cc50*/  @!P3 ST.E.64 desc[UR40][R8.64], R118 ;  /* 0x000000760800b985 */ /* 0x0005e2000c101b28 */
[----:B---3--:R-:W-:Y:S02]  /*1cc60*/  SHF.R.S32.HI R12, RZ, 0x1f, R15 ;  /* 0x0000001fff0c7819 */ /* 0x008fe4000001140f */
[----:B------:R-:W-:Y:S02]  /*1cc70*/  @!P4 LEA.HI.X R11, R24, R0, R3, 0x2, P1 ;  /* 0x00000000180bc211 */ /* 0x000fe400008f1403 */
[----:B-1----:R-:W-:-:S02]  /*1cc80*/  @!P0 LEA R4, P1, R15, R14, 0x2 ;  /* 0x0000000e0f048211 */ /* 0x002fc400078210ff */
[----:B------:R-:W-:Y:S01]  /*1cc90*/  SHF.R.S32.HI R3, RZ, 0x1f, R25 ;  /* 0x0000001fff037819 */ /* 0x000fe20000011419 */
[----:B------:R2:W-:Y:S01]  /*1cca0*/  @!P4 ST.E.64 desc[UR40][R10.64], R122 ;  /* 0x0000007a0a00c985 */ /* 0x0005e2000c101b28 */
[----:B------:R-:W-:Y:S02]  /*1ccb0*/  @!P0 LEA.HI.X R5, R15, R0, R12, 0x2, P1 ;  /* 0x000000000f058211 */ /* 0x000fe400008f140c */
[----:B------:R-:W-:-:S03]  /*1ccc0*/  @!P5 LEA R12, P1, R25, R14, 0x2 ;  /* 0x0000000e190cd211 */ /* 0x000fc600078210ff */
[----:B------:R2:W-:Y:S01]  /*1ccd0*/  @!P0 ST.E.64 desc[UR40][R4.64], R126 ;  /* 0x0000007e04008985 */ /* 0x0005e2000c101b28 */
        /* <DEDUP_REMOVED lines=10> */
.L_x_10930:
[----:B------:R-:W2:Y:S01]  /*1cd80*/  LDL R3, [R1+0x50] ;  /* 0x0000500001037983 */ /* 0x000ea20000100800 */
[----:B------:R-:W-:Y:S01]  /*1cd90*/  ULDC.64 UR4, c[0x0][0xc08] ;  /* 0x0003020000047ab9 */ /* 0x000fe20000000a00 */
[----:B------:R-:W3:Y:S02]  /*1cda0*/  LDC.64 R4, c[0x0][0xc00] ;  /* 0x00030000ff047b82 */ /* 0x000ee40000000a00 */
[----:B------:R-:W3:Y:S01]  /*1cdb0*/  LDL R0, [R1+0x54] ;  /* 0x0000540001007983 */ /* 0x000ee20000100800 */
[----:B------:R-:W-:-:S04]  /*1cdc0*/  ISETP.NE.U32.AND P0, PT, RZ, UR4, PT ;  /* 0x00000004ff007c0c */ /* 0x000fc8000bf05070 */
[----:B------:R-:W-:Y:S01]  /*1cdd0*/  ISETP.NE.AND.EX P1, PT, RZ, UR5, PT, P0 ;  /* 0x00000005ff007c0c */ /* 0x000fe2000bf25300 */
[----:B------:R-:W-:Y:S02]  /*1cde0*/  ULDC.64 UR4, c[0x0][0xc00] ;  /* 0x0003000000047ab9 */ /* 0x000fe40000000a00 */
[----:B------:R-:W-:-:S04]  /*1cdf0*/  ISETP.NE.U32.AND P0, PT, RZ, UR4, PT ;  /* 0x00000004ff007c0c */ /* 0x000fc8000bf05070 */
[----:B------:R-:W-:-:S06]  /*1ce00*/  ISETP.NE.AND.EX P0, PT, RZ, UR5, PT, P0 ;  /* 0x00000005ff007c0c */ /* 0x000fcc000bf05300 */
[----:B------:R-:W4:Y:S01]  /*1ce10*/  @P1 LDC.64 R6, c[0x0][0xc08] ;  /* 0x00030200ff061b82 */ /* 0x000f220000000a00 */
[----:B------:R-:W-:Y:S02]  /*1ce20*/  ULDC UR4, c[0x0][0xa88] ;  /* 0x0002a20000047ab9 */ /* 0x000fe40000000800 */
[----:B------:R-:W-:Y:S01]  /*1ce30*/  IMAD.U32 R10, RZ, RZ, UR4 ;  /* 0x00000004ff0a7e24 */ /* 0x000fe2000f8e00ff */
[----:B------:R-:W0:Y:S01]  /*1ce40*/  S2R R9, SR_TID.X ;  /* 0x0000000000097919 */ /* 0x000e220000002100 */
[----:B--2---:R-:W-:Y:S02]  /*1ce50*/  IMAD.MOV.U32 R8, RZ, RZ, R3 ;  /* 0x000000ffff087224 */ /* 0x004fe400078e0003 */
[----:B------:R-:W-:Y:S02]  /*1ce60*/  IMAD.MOV.U32 R3, RZ, RZ, RZ ;  /* 0x000000ffff037224 */ /* 0x000fe400078e00ff */
[----:B---3--:R-:W-:-:S04]  /*1ce70*/  IMAD.WIDE R4, R0, 0x4, R4 ;  /* 0x0000000400047825 */ /* 0x008fc800078e0204 */
[----:B----4-:R-:W-:Y:S01]  /*1ce80*/  @P1 IMAD.WIDE R6, R0, 0x4, R6 ;  /* 0x0000000400061825 */ /* 0x010fe200078e0206 */
[----:B------:R2:W5:Y:S04]  /*1ce90*/  @P0 LDG.E R3, desc[UR40][R4.64] ;  /* 0x0000002804030981 */ /* 0x000568000c1e1900 */
[----:B------:R2:W5:Y:S01]  /*1cea0*/  @P1 LDG.E R10, desc[UR40][R6.64] ;  /* 0x00000028060a1981 */ /* 0x000562000c1e1900 */
[----:B------:R-:W-:Y:S01]  /*1ceb0*/  ISETP.NE.AND P2, PT, R8, RZ, PT ;  /* 0x000000ff0800720c */ /* 0x000fe20003f45270 */
[----:B0-----:R-:W-:Y:S01]  /*1cec0*/  VIADD R30, R9, 0xffffff80 ;  /* 0xffffff80091e7836 */ /* 0x001fe20000000000 */
[----:B------:R-:W-:-:S04]  /*1ced0*/  SHF.R.S32.HI R28, RZ, 0x1f, R0 ;  /* 0x0000001fff1c7819 */ /* 0x000fc80000011400 */
        /* <DEDUP_REMOVED lines=9> */
.L_x_10942:
[----:B------:R-:W-:Y:S01]  /*1cf70*/  BSSY B1, `(.L_x_10943) ;  /* 0x0000038000017945 */ /* 0x000fe20003800000 */
[----:B------:R-:W-:Y:S02]  /*1cf80*/  SEL R29, R0, RZ, !P0 ;  /* 0x000000ff001d7207 */ /* 0x000fe40004000000 */
[----:B------:R-:W-:Y:S02]  /*1cf90*/  SEL R28, R28, RZ, !P0 ;  /* 0x000000ff1c1c7207 */ /* 0x000fe40004000000 */
[----:B-----5:R-:W-:Y:S01]  /*1cfa0*/  SHF.R.S32.HI R26, RZ, 0x1f, R3 ;  /* 0x0000001fff1a7819 */ /* 0x020fe20000011403 */
[----:B------:R-:W-:Y:S06]  /*1cfb0*/  @P3 BRA `(.L_x_10944) ;  /* 0x0000000000cc3947 */ /* 0x000fec0003800000 */
[----:B--2---:R-:W2:Y:S01]  /*1cfc0*/  LDL R4, [R1+0x18] ;  /* 0x0000180001047983 */ /* 0x004ea20000100800 */
        /* <DEDUP_REMOVED lines=16> */
[----:B------:R-:W1:Y:S08]  /*1d0d0*/  LDC.64 R6, c[0x0][R24+0x210] ;  /* 0x0000840018067b82 */ /* 0x000e700000000a00 */
[----:B------:R-:W5:Y:S08]  /*1d0e0*/  @P1 LDC R0, c[0x0][0xbec] ;  /* 0x0002fb00ff001b82 */ /* 0x000f700000000800 */
[----:B------:R-:W1:Y:S01]  /*1d0f0*/  @P1 LDC R35, c[0x0][0xbf0] ;  /* 0x0002fc00ff231b82 */ /* 0x000e620000000800 */
[----:B----4-:R-:W-:-:S07]  /*1d100*/  IMAD R11, R15, R29, RZ ;  /* 0x0000001d0f0b7224 */ /* 0x010fce00078e02ff */
[----:B0-----:R-:W0:Y:S01]  /*1d110*/  @!P0 LDC R4, c[0x0][0xb50] ;  /* 0x0002d400ff048b82 */ /* 0x001e220000000800 */
[----:B------:R-:W-:Y:S02]  /*1d120*/  IMAD R15, R14, R28, R11 ;  /* 0x0000001c0e0f7224 */ /* 0x000fe400078e020b */
[----:B-----5:R-:W-:-:S05]  /*1d130*/  @P1 IMAD.HI.U32 R0, R31, R0, RZ ;  /* 0x000000001f001227 */ /* 0x020fca00078e00ff */
[----:B------:R-:W4:Y:S01]  /*1d140*/  @!P0 LDC R5, c[0x0][0xb54] ;  /* 0x0002d500ff058b82 */ /* 0x000f220000000800 */
[----:B-1----:R-:W-:-:S05]  /*1d150*/  @P1 SHF.R.U32.HI R25, RZ, R35, R0 ;  /* 0x00000023ff191219 */ /* 0x002fca0000011600 */
[----:B------:R-:W-:Y:S02]  /*1d160*/  IMAD.MOV R0, RZ, RZ, -R25 ;  /* 0x000000ffff007224 */ /* 0x000fe400078e0a19 */
[-C--:B--2---:R-:W-:Y:S02]  /*1d170*/  IMAD R27, R13, R20.reuse, RZ ;  /* 0x000000140d1b7224 */ /* 0x084fe400078e02ff */
[----:B------:R-:W-:Y:S01]  /*1d180*/  IMAD.WIDE.U32 R12, R12, R20, RZ ;  /* 0x000000140c0c7225 */ /* 0x000fe200078e00ff */
[----:B---3--:R-:W-:-:S03]  /*1d190*/  SEL R11, R32, RZ, P0 ;  /* 0x000000ff200b7207 */ /* 0x008fc60000000000 */
[----:B------:R-:W-:-:S04]  /*1d1a0*/  IMAD.WIDE.U32 R20, R14, R29, RZ ;  /* 0x0000001d0e147225 */ /* 0x000fc800078e00ff */
[----:B------:R-:W-:Y:S01]  /*1d1b0*/  IMAD.IADD R27, R13, 0x1, R27 ;  /* 0x000000010d1b7824 */ /* 0x000fe200078e021b */
[----:B------:R-:W-:Y:S01]  /*1d1c0*/  IADD3 R12, P1, P3, R20, R12, R3 ;  /* 0x0000000c140c7210 */ /* 0x000fe20007b3e003 */
[----:B------:R-:W-:Y:S02]  /*1d1d0*/  IMAD.IADD R15, R21, 0x1, R15 ;  /* 0x00000001150f7824 */ /* 0x000fe400078e020f */
        /* <DEDUP_REMOVED lines=8> */
[----:B------:R-:W-:Y:S01]  /*1d260*/  IMAD R0, R7, R11, RZ ;  /* 0x0000000b07007224 */ /* 0x000fe200078e02ff */
[----:B------:R-:W-:-:S05]  /*1d270*/  SHF.R.S32.HI R13, RZ, 0x1f, R11 ;  /* 0x0000001fff0d7819 */ /* 0x000fca000001140b */
[C---:B------:R-:W-:Y:S02]  /*1d280*/  IMAD R13, R6.reuse, R13, R0 ;  /* 0x0000000d060d7224 */ /* 0x040fe400078e0200 */
[----:B------:R-:W-:-:S04]  /*1d290*/  IMAD.WIDE.U32 R6, R6, R11, R8 ;  /* 0x0000000b06067225 */ /* 0x000fc800078e0008 */
[----:B------:R-:W-:Y:S01]  /*1d2a0*/  IMAD.IADD R0, R7, 0x1, R13 ;  /* 0x0000000107007824 */ /* 0x000fe200078e020d */
[----:B0-----:R-:W-:Y:S01]  /*1d2b0*/  LEA R4, P0, R6, R4, 0x2 ;  /* 0x0000000406047211 */ /* 0x001fe200078010ff */
[----:B------:R-:W-:-:S03]  /*1d2c0*/  IMAD.MOV.U32 R7, RZ, RZ, -0x800000 ;  /* 0xff800000ff077424 */ /* 0x000fc600078e00ff */
[----:B----4-:R-:W-:-:S05]  /*1d2d0*/  LEA.HI.X R5, R6, R5, R0, 0x2, P0 ;  /* 0x0000000506057211 */ /* 0x010fca00000f1400 */
[----:B------:R0:W-:Y:S04]  /*1d2e0*/  STG.E desc[UR40][R4.64], R7 ;  /* 0x0000000704007986 */ /* 0x0001e8000c101928 */
.L_x_10944:
[----:B------:R-:W-:Y:S05]  /*1d2f0*/  BSYNC B1 ;  /* 0x0000000000017941 */ /* 0x000fea0003800000 */
.L_x_10943:
[----:B------:R-:W-:Y:S05]  /*1d300*/  @P2 BRA `(.L_x_10937) ;  /* 0x0000000400782947 */ /* 0x000fea0003800000 */
[----:B------:R-:W3:Y:S01]  /*1d310*/  LDL.LU R12, [R1+0x4c] ;  /* 0x00004c00010c7983 */ /* 0x000ee20000300800 */
[----:B------:R-:W4:Y:S01]  /*1d320*/  LDC R21, c[0x0][0xbe8] ;  /* 0x0002fa00ff157b82 */ /* 0x000f220000000800 */
[----:B0-2---:R-:W-:Y:S01]  /*1d330*/  SHF.R.S32.HI R5, RZ, 0x1f, R30 ;  /* 0x0000001fff057819 */ /* 0x005fe2000001141e */
[----:B------:R-:W-:Y:S01]  /*1d340*/  ULDC.64 UR4, c[0x0][0xaa0] ;  /* 0x0002a80000047ab9 */ /* 0x000fe20000000a00 */
[----:B------:R-:W2:Y:S01]  /*1d350*/  LDL R27, [R1+0x18] ;  /* 0x00001800011b7983 */ /* 0x000ea20000100800 */
        /* <DEDUP_REMOVED lines=13> */
[----:B----4-:R-:W-:-:S13]  /*1d430*/  ISETP.NE.AND P0, PT, R21, 0x1, PT ;  /* 0x000000011500780c */ /* 0x010fda0003f05270 */
[----:B------:R-:W0:Y:S08]  /*1d440*/  @P0 LDC R8, c[0x0][0xbec] ;  /* 0x0002fb00ff080b82 */ /* 0x000e300000000800 */
[----:B------:R-:W4:Y:S01]  /*1d450*/  @P0 LDC R11, c[0x0][0xbf0] ;  /* 0x0002fc00ff0b0b82 */ /* 0x000f220000000800 */
[----:B---3--:R-:W-:-:S04]  /*1d460*/  IMAD.WIDE.U32 R4, R12, UR4, R4 ;  /* 0x000000040c047c25 */ /* 0x008fc8000f8e0004 */
[----:B--2---:R-:W-:Y:S02]  /*1d470*/  IMAD.IADD R9, R27, 0x1, R0 ;  /* 0x000000011b097824 */ /* 0x004fe400078e0200 */
[----:B------:R-:W-:Y:S01]  /*1d480*/  IMAD R5, R12, UR5, R5 ;  /* 0x000000050c057c24 */ /* 0x000fe2000f8e0205 */
[----:B------:R-:W-:Y:S01]  /*1d490*/  ULDC.64 UR4, c[0x0][0xae0] ;  /* 0x0002b80000047ab9 */ /* 0x000fe20000000a00 */
[----:B0-----:R-:W-:-:S04]  /*1d4a0*/  @P0 IMAD.HI.U32 R0, R9, R8, RZ ;  /* 0x0000000809000227 */ /* 0x001fc800078e00ff */
[----:B------:R-:W-:Y:S01]  /*1d4b0*/  IMAD.MOV.U32 R3, RZ, RZ, R9 ;  /* 0x000000ffff037224 */ /* 0x000fe200078e0009 */
[----:B----4-:R-:W-:Y:S01]  /*1d4c0*/  @P0 SHF.R.U32.HI R3, RZ, R11, R0 ;  /* 0x0000000bff030219 */ /* 0x010fe20000011600 */
        /* <DEDUP_REMOVED lines=27> */
.L_x_11175:
[----:B------:R-:W-:Y:S01]  /*1d680*/  IMAD R21, R10, R21, RZ ;  /* 0x000000150a157224 */ /* 0x000fe200078e02ff */
[----:B------:R-:W-:Y:S01]  /*1d690*/  BSSY B1, `(.L_x_10946) ;  /* 0x0000011000017945 */ /* 0x000fe20003800000 */
[----:B------:R-:W-:-:S05]  /*1d6a0*/  IMAD.IADD R6, R25, 0x1, R27 ;  /* 0x0000000119067824 */ /* 0x000fca00078e021b */
        /* <DEDUP_REMOVED lines=15> */
.L_x_10947:
[----:B------:R-:W-:Y:S05]  /*1d7a0*/  BSYNC B1 ;  /* 0x0000000000017941 */ /* 0x000fea0003800000 */
.L_x_10946:
[----:B------:R-:W-:-:S03]  /*1d7b0*/  UMOV UR4, 0xffffffff ;  /* 0xffffffff00047882 */ /* 0x000fc60000000000 */
[----:B------:R-:W-:Y:S05]  /*1d7c0*/  BRA.DIV UR4, `(.L_x_10948) ;  /* 0x0000009e04807947 */ /* 0x000fea000b800000 */
[----:B--2---:R2:W0:Y:S04]  /*1d7d0*/  SHFL.IDX PT, R3, R4, 0x1, 0x1c1f ;  /* 0x003c1f0004037f89 */ /* 0x00442800000e0000 */
[----:B---3--:R2:W3:Y:S02]  /*1d7e0*/  SHFL.IDX PT, R14, R0, 0x1, 0x1c1f ;  /* 0x003c1f00000e7f89 */ /* 0x0084e400000e0000 */
.L_x_11179:
[----:B0-2---:R-:W-:-:S05]  /*1d7f0*/  VIADD R0, R6, 0x60 ;  /* 0x0000006006007836 */ /* 0x005fca0000000000 */
[----:B------:R-:W-:-:S13]  /*1d800*/  ISETP.GE.AND P0, PT, R0, R21, PT ;  /* 0x000000150000720c */ /* 0x000fda0003f06270 */
[----:B------:R-:W-:Y:S05]  /*1d810*/  @P0 BRA `(.L_x_10937) ;  /* 0x0000000000340947 */ /* 0x000fea0003800000 */
[----:B------:R-:W-:Y:S02]  /*1d820*/  ULDC UR4, c[0x0][0xac8] ;  /* 0x0002b20000047ab9 */ /* 0x000fe40000000800 */
[----:B------:R-:W-:Y:S02]  /*1d830*/  ISETP.GE.AND P2, PT, R9, UR4, PT ;  /* 0x0000000409007c0c */ /* 0x000fe4000bf46270 */
[----:B------:R-:W-:Y:S02]  /*1d840*/  ISETP.GE.AND P3, PT, R7, UR4, PT ;  /* 0x0000000407007c0c */ /* 0x000fe4000bf66270 */
[----:B------:R-:W-:-:S09]  /*1d850*/  ISETP.GE.AND P4, PT, R20, UR4, PT ;  /* 0x0000000414007c0c */ /* 0x000fd2000bf86270 */
[----:B------:R-:W-:Y:S02]  /*1d860*/  @!P2 IMAD.MOV.U32 R15, RZ, RZ, R3 ;  /* 0x000000ffff0fa224 */ /* 0x000fe400078e0003 */
[-C--:B---3--:R-:W-:Y:S02]  /*1d870*/  @!P3 LEA R6, P0, R7, R14.reuse, 0x1 ;  /* 0x0000000e0706b211 */ /* 0x088fe400078008ff */
[C---:B----4-:R-:W-:Y:S01]  /*1d880*/  @!P4 LEA R10, P1, R20.reuse, R14, 0x1 ;  /* 0x0000000e140ac211 */ /* 0x050fe200078208ff */
[----:B------:R-:W-:Y:S01]  /*1d890*/  @!P2 IMAD.WIDE R4, R9, 0x2, R14 ;  /* 0x000000020904a825 */ /* 0x000fe200078e020e */
[-C--:B------:R-:W-:Y:S02]  /*1d8a0*/  @!P3 LEA.HI.X R7, R7, R3.reuse, R8, 0x1, P0 ;  /* 0x000000030707b211 */ /* 0x080fe400000f0c08 */
[----:B------:R-:W-:Y:S02]  /*1d8b0*/  @!P4 LEA.HI.X R11, R20, R3, R24, 0x1, P1 ;  /* 0x00000003140bc211 */ /* 0x000fe400008f0c18 */
[----:B------:R0:W-:Y:S04]  /*1d8c0*/  @!P2 ST.E.128 desc[UR40][R4.64], RZ ;  /* 0x000000ff0400a985 */ /* 0x0001e8000c101d28 */
[----:B------:R0:W-:Y:S04]  /*1d8d0*/  @!P3 ST.E.128 desc[UR40][R6.64], RZ ;  /* 0x000000ff0600b985 */ /* 0x0001e8000c101d28 */
[----:B------:R0:W-:Y:S02]  /*1d8e0*/  @!P4 ST.E.128 desc[UR40][R10.64], RZ ;  /* 0x000000ff0a00c985 */ /* 0x0001e4000c101d28 */
.L_x_10937:
[----:B------:R-:W-:Y:S05]  /*1d8f0*/  BSYNC B0 ;  /* 0x0000000000007941 */ /* 0x000fea0003800000 */
.L_x_10929:
[----:B------:R-:W-:Y:S02]  /*1d900*/  ULDC UR4, c[0x0][0xc3c] ;  /* 0x00030f0000047ab9 */ /* 0x000fe40000000800 */
[----:B-1----:R-:W-:-:S13]  /*1d910*/  ISETP.GE.AND P0, PT, R75, UR4, PT ;  /* 0x000000044b007c0c */ /* 0x002fda000bf06270 */
[----:B------:R-:W-:Y:S05]  /*1d920*/  @!P0 BRA `(.L_x_10949) ;  /* 0xfffffe3800908947 */ /* 0x000fea000383ffff */
[----:B------:R-:W-:Y:S05]  /*1d930*/  BRA `(.L_x_10733) ;  /* 0x0000008c00d07947 */ /* 0x000fea0003800000 */
.L_x_10731:
[----:B------:R-:W-:-:S08]  /*1d940*/  NOP ;  /* 0x0000000000007918 */ /* 0x000fd00000000000 */
[----:B------:R-:W0:-:S00]  /*1d950*/  USETMAXREG.DEALLOC.CTAPOOL 0x20 ;  /* 0x00000020000079c8 */ /* 0x000e0000080e0500 */
        /* <DEDUP_REMOVED lines=11> */
[----:B------:R-:W0:Y:S01]  /*1da10*/  LDS.128 R24, [UR4+0x2d8d0] ;  /* 0x02d8d004ff187984 */ /* 0x000e220008000c00 */
[----:B------:R-:W-:Y:S06]  /*1da20*/  BAR.ARV 0x4, 0x200 ;  /* 0x0108000000007b1d */ /* 0x000fec0000002000 */
[----:B------:R-:W-:Y:S05]  /*1da30*/  BRA `(.L_x_10951) ;  /* 0x0000000c00987947 */ /* 0x000fea0003800000 */
.L_x_10950:
        /* <DEDUP_REMOVED lines=44> */
.L_x_10954:
        /* <DEDUP_REMOVED lines=37> */
.L_x_10952:
        /* <DEDUP_REMOVED lines=13> */
.L_x_10955:
        /* <DEDUP_REMOVED lines=62> */
.L_x_10956:
        /* <DEDUP_REMOVED lines=62> */
.L_x_10957:
[----:B------:R-:W-:-:S05]  /*1e7e0*/  LOP3.LUT R2, RZ, R2, RZ, 0x33, !PT ;  /* 0x00000002ff027212 */ /* 0x000fca00078e33ff */
[----:B------:R-:W-:Y:S01]  /*1e7f0*/  IMAD.IADD R25, R25, 0x1, R2 ;  /* 0x0000000119197824 */ /* 0x000fe200078e0202 */
[----:B------:R-:W-:Y:S06]  /*1e800*/  BRA `(.L_x_10958) ;  /* 0x00000000000c7947 */ /* 0x000fec0003800000 */
.L_x_10953:
[----:B------:R-:W-:Y:S02]  /*1e810*/  IMAD.MOV.U32 R25, RZ, RZ, RZ ;  /* 0x000000ffff197224 */ /* 0x000fe400078e00ff */
[----:B------:R-:W-:Y:S02]  /*1e820*/  IMAD.U32 R24, RZ, RZ, UR6 ;  /* 0x00000006ff187e24 */ /* 0x000fe4000f8e00ff */
[----:B------:R-:W-:-:S07]  /*1e830*/  IMAD.MOV.U32 R26, RZ, RZ, RZ ;  /* 0x000000ffff1a7224 */ /* 0x000fce00078e00ff */
.L_x_10958:
[----:B------:R-:W-:-:S13]  /*1e840*/  ISETP.NE.AND P0, PT, R0, RZ, PT ;  /* 0x000000ff0000720c */ /* 0x000fda0003f05270 */
[----:B------:R-:W0:Y:S01]  /*1e850*/  @!P0 S2R R3, SR_CgaCtaId ;  /* 0x0000000000038919 */ /* 0x000e220000008800 */
[----:B------:R-:W-:-:S04]  /*1e860*/  @!P0 MOV R0, 0x400 ;  /* 0x0000040000008802 */ /* 0x000fc80000000f00 */
[----:B0-----:R-:W-:-:S05]  /*1e870*/  @!P0 LEA R0, R3, R0, 0x18 ;  /* 0x0000000003008211 */ /* 0x001fca00078ec0ff */
[----:B------:R1:W-:Y:S01]  /*1e880*/  @!P0 STS.128 [R0+0x2d8d0], R24 ;  /* 0x02d8d01800008388 */ /* 0x0003e20000000c00 */
[----:B------:R-:W-:Y:S06]  /*1e890*/  BAR.ARV 0x5, 0x200 ;  /* 0x0148000000007b1d */ /* 0x000fec0000002000 */
.L_x_10951:
[----:B------:R2:W-:Y:S01]  /*1e8a0*/  STL [R1+0x2c], RZ ;  /* 0x00002cff01007387 */ /* 0x0005e20000100800 */
[----:B------:R-:W-:Y:S01]  /*1e8b0*/  ULDC UR4, c[0x0][0xc3c] ;  /* 0x00030f0000047ab9 */ /* 0x000fe20000000800 */
[----:B------:R-:W-:Y:S01]  /*1e8c0*/  IMAD.MOV.U32 R28, RZ, RZ, 0x1 ;  /* 0x00000001ff1c7424 */ /* 0x000fe200078e00ff */
[----:B0-----:R-:W-:Y:S01]  /*1e8d0*/  ISETP.GE.AND P0, PT, R27, UR4, PT ;  /* 0x000000041b007c0c */ /* 0x001fe2000bf06270 */
[----:B------:R-:W-:-:S12]  /*1e8e0*/  IMAD.MOV.U32 R19, RZ, RZ, RZ ;  /* 0x000000ffff137224 */ /* 0x000fd800078e00ff */
[----:B--2---:R-:W-:Y:S05]  /*1e8f0*/  @P0 BRA `(.L_x_10959) ;  /* 0x0000007c00040947 */ /* 0x004fea0003800000 */
[----:B------:R-:W0:Y:S01]  /*1e900*/  S2R R6, SR_TID.X ;  /* 0x0000000000067919 */ /* 0x000e220000002100 */
[----:B------:R-:W2:Y:S01]  /*1e910*/  S2UR UR5, SR_CgaCtaId ;  /* 0x00000000000579c3 */ /* 0x000ea20000008800 */
[----:B------:R-:W-:Y:S01]  /*1e920*/  UMOV UR4, 0x400 ;  /* 0x0000040000047882 */ /* 0x000fe20000000000 */
[----:B------:R-:W-:Y:S01]  /*1e930*/  LOP3.LUT R18, R18, 0xfffffffd, RZ, 0xc0, !PT ;  /* 0xfffffffd12127812 */ /* 0x000fe200078ec0ff */
[----:B------:R-:W-:Y:S01]  /*1e940*/  BSSY B8, `(.L_x_10959) ;  /* 0x00007bc000087945 */ /* 0x000fe20003800000 */
[----:B------:R-:W-:Y:S01]  /*1e950*/  IMAD.MOV.U32 R29, RZ, RZ, RZ ;  /* 0x000000ffff1d7224 */ /* 0x000fe200078e00ff */
[----:B------:R-:W-:Y:S01]  /*1e960*/  ULDC.64 UR42, c[0x0][0x198] ;  /* 0x00006600002a7ab9 */ /* 0x000fe20000000a00 */
[----:B------:R-:W-:Y:S01]  /*1e970*/  IMAD.MOV.U32 R19, RZ, RZ, RZ ;  /* 0x000000ffff137224 */ /* 0x000fe200078e00ff */
[----:B------:R-:W-:Y:S01]  /*1e980*/  ULOP3.LUT UR38, UR36, 0x2, URZ, 0xfc, !UPT ;  /* 0x0000000224267892 */ /* 0x000fe2000f8efc3f */
[----:B------:R-:W-:Y:S01]  /*1e990*/  IMAD.MOV.U32 R28, RZ, RZ, 0x1 ;  /* 0x00000001ff1c7424 */ /* 0x000fe200078e00ff */
[----:B------:R-:W-:Y:S01]  /*1e9a0*/  ULDC UR37, c[0x0][0xc] ;  /* 0x0000030000257ab9 */ /* 0x000fe20000000800 */
[----:B--2---:R-:W-:-:S06]  /*1e9b0*/  ULEA UR4, UR5, UR4, 0x18 ;  /* 0x0000000405047291 */ /* 0x004fcc000f8ec03f */
[----:B------:R-:W-:Y:S01]  /*1e9c0*/  IMAD.U32 R16, RZ, RZ, UR4 ;  /* 0x00000004ff107e24 */ /* 0x000fe2000f8e00ff */
[C---:B0-----:R-:W-:Y:S01]  /*1e9d0*/  LOP3.LUT R5, R6.reuse, 0x7f, RZ, 0xc0, !PT ;  /* 0x0000007f06057812 */ /* 0x041fe200078ec0ff */
[----:B-1----:R-:W-:-:S03]  /*1e9e0*/  IMAD.SHL.U32 R0, R6, 0x8, RZ ;  /* 0x0000000806007824 */ /* 0x002fc600078e00ff */
[C---:B------:R-:W-:Y:S01]  /*1e9f0*/  ISETP.NE.AND P1, PT, R5.reuse, RZ, PT ;  /* 0x000000ff0500720c */ /* 0x040fe20003f25270 */
[----:B------:R-:W-:Y:S01]  /*1ea00*/  IMAD.SHL.U32 R4, R5, 0x8, RZ ;  /* 0x0000000805047824 */ /* 0x000fe200078e00ff */
[C---:B------:R-:W-:Y:S02]  /*1ea10*/  LOP3.LUT R3, R0.reuse, 0x20, RZ, 0xc0, !PT ;  /* 0x0000002000037812 */ /* 0x040fe400078ec0ff */
[----:B------:R-:W-:Y:S02]  /*1ea20*/  LOP3.LUT R2, R0, 0xd8, RZ, 0xc0, !PT ;  /* 0x000000d800027812 */ /* 0x000fe400078ec0ff */
[----:B------:R-:W-:Y:S02]  /*1ea30*/  LOP3.LUT R3, R3, 0x300, R4, 0xf8, !PT ;  /* 0x0000030003037812 */ /* 0x000fe400078ef804 */
[----:B------:R-:W-:Y:S02]  /*1ea40*/  LOP3.LUT R2, R2, 0x18, R6, 0x78, !PT ;  /* 0x0000001802027812 */ /* 0x000fe400078e7806 */
[----:B------:R-:W-:-:S02]  /*1ea50*/  SHF.R.U32.HI R4, RZ, 0x2, R5 ;  /* 0x00000002ff047819 */ /* 0x000fc40000011605 */
[----:B------:R-:W-:Y:S02]  /*1ea60*/  LOP3.LUT R3, R3, R2, RZ, 0xfc, !PT ;  /* 0x0000000203037212 */ /* 0x000fe400078efcff */
[----:B------:R-:W-:Y:S02]  /*1ea70*/  LOP3.LUT P0, R2, R6, 0x1f, RZ, 0xc0, !PT ;  /* 0x0000001f06027812 */ /* 0x000fe4000780c0ff */
[----:B------:R-:W-:Y:S01]  /*1ea80*/  @P1 LOP3.LUT R18, R18, 0x2, RZ, 0xfc, !PT ;  /* 0x0000000212121812 */ /* 0x000fe200078efcff */
[----:B------:R-:W-:Y:S01]  /*1ea90*/  IMAD R3, R3, 0x2, R16 ;  /* 0x0000000203037824 */ /* 0x000fe200078e0210 */
[----:B------:R-:W-:Y:S01]  /*1eaa0*/  LOP3.LUT R0, R0, 0x18, RZ, 0xc0, !PT ;  /* 0x0000001800007812 */ /* 0x000fe200078ec0ff */
[----:B------:R0:W-:Y:S01]  /*1eab0*/  STL [R1+0x8], R2 ;  /* 0x0000080201007387 */ /* 0x0001e20000100800 */
[----:B------:R-:W-:-:S03]  /*1eac0*/  LOP3.LUT R18, R18, 0xfffffffe, RZ, 0xc0, !PT ;  /* 0xfffffffe12127812 */ /* 0x000fc600078ec0ff */
[----:B------:R1:W-:Y:S04]  /*1ead0*/  STL [R1+0x2c], RZ ;  /* 0x00002cff01007387 */ /* 0x0003e80000100800 */
[----:B------:R-:W-:Y:S01]  /*1eae0*/  @P0 LOP3.LUT R18, R18, 0x1, RZ, 0xfc, !PT ;  /* 0x0000000112120812 */ /* 0x000fe200078efcff */
[----:B0-----:R-:W-:Y:S01]  /*1eaf0*/  IMAD.SHL.U32 R2, R6, 0x20, RZ ;  /* 0x0000002006027824 */ /* 0x001fe200078e00ff */
[----:B------:R-:W-:Y:S01]  /*1eb00*/  ISETP.NE.OR P0, PT, R5, RZ, !P0 ;  /* 0x000000ff0500720c */ /* 0x000fe20004705670 */
[----:B------:R-:W-:Y:S01]  /*1eb10*/  IMAD.MOV.U32 R6, RZ, RZ, 0x1 ;  /* 0x00000001ff067424 */ /* 0x000fe200078e00ff */
[----:B------:R-:W-:Y:S02]  /*1eb20*/  LOP3.LUT R18, R18, 0xfffffff7, RZ, 0xc0, !PT ;  /* 0xfffffff712127812 */ /* 0x000fe400078ec0ff */
[----:B------:R-:W-:-:S02]  /*1eb30*/  LOP3.LUT R2, R4, 0x60, R2, 0xf8, !PT ;  /* 0x0000006004027812 */ /* 0x000fc400078ef802 */
[----:B------:R1:W-:Y:S01]  /*1eb40*/  STL [R1], R6 ;  /* 0x0000000601007387 */ /* 0x0003e20000100800 */
[C---:B------:R-:W-:Y:S02]  /*1eb50*/  LOP3.LUT R2, R0.reuse, 0x20, RZ, 0xfc, !PT ;  /* 0x0000002000027812 */ /* 0x040fe400078efcff */
[----:B------:R-:W-:Y:S01]  /*1eb60*/  LOP3.LUT R0, R0, 0x40, RZ, 0xfc, !PT ;  /* 0x0000004000007812 */ /* 0x000fe200078efcff */
[----:B------:R1:W-:Y:S03]  /*1eb70*/  STL [R1+0x10], R3 ;  /* 0x0000100301007387 */ /* 0x0003e60000100800 */
[----:B------:R-:W-:-:S07]  /*1eb80*/  @P0 LOP3.LUT R18, R18, 0x8, RZ, 0xfc, !PT ;  /* 0x0000000812120812 */ /* 0x000fce00078efcff */
.L_x_11127:
[----:B0-----:R-:W0:Y:S01]  /*1eb90*/  LDC.64 R10, c[0x0][0xa00] ;  /* 0x00028000ff0a7b82 */ /* 0x001e220000000a00 */
[----:B------:R-:W-:Y:S05]  /*1eba0*/  YIELD ;  /* 0x0000000000007946 */ /* 0x000fea0003800000 */
[----:B------:R-:W-:Y:S01]  /*1ebb0*/  ULDC.64 UR4, c[0x0][0xa28] ;  /* 0x00028a0000047ab9 */ /* 0x000fe20000000a00 */
[----:B------:R-:W-:Y:S01]  /*1ebc0*/  IMAD.MOV.U32 R0, RZ, RZ, RZ ;  /* 0x000000ffff007224 */ /* 0x000fe200078e00ff */
[----:B------:R-:W-:Y:S01]  /*1ebd0*/  ISETP.NE.U32.AND P0, PT, RZ, UR4, PT ;  /* 0x00000004ff007c0c */ /* 0x000fe2000bf05070 */
[----:B------:R-:W-:Y:S01]  /*1ebe0*/  ULDC.64 UR8, c[0x0][0xa18] ;  /* 0x0002860000087ab9 */ /* 0x000fe20000000a00 */
[----:B-1----:R-:W-:Y:S01]  /*1ebf0*/  CS2R R6, SRZ ;  /* 0x0000000000067805 */ /* 0x002fe2000001ff00 */
[----:B--2---:R-:W1:Y:S01]  /*1ec00*/  LDC.64 R4, c[0x0][0xa08] ;  /* 0x00028200ff047b82 */ /* 0x004e620000000a00 */
[----:B------:R-:W-:Y:S01]  /*1ec10*/  ISETP.NE.AND.EX P0, PT, RZ, UR5, PT, P0 ;  /* 0x00000005ff007c0c */ /* 0x000fe2000bf05300 */
[----:B------:R-:W-:Y:S01]  /*1ec20*/  ULDC.64 UR4, c[0x0][0xa00] ;  /* 0x0002800000047ab9 */ /* 0x000fe20000000a00 */
[----:B------:R-:W-:Y:S01]  /*1ec30*/  ULDC.64 UR6, c[0x0][0xa08] ;  /* 0x0002820000067ab9 */ /* 0x000fe20000000a00 */
[----:B------:R-:W-:-:S04]  /*1ec40*/  ISETP.NE.U32.AND P1, PT, RZ, UR4, PT ;  /* 0x00000004ff007c0c */ /* 0x000fc8000bf25070 */
[----:B------:R-:W-:Y:S01]  /*1ec50*/  ISETP.NE.AND.EX P1, PT, RZ, UR5, PT, P1 ;  /* 0x00000005ff007c0c */ /* 0x000fe2000bf25310 */
[----:B------:R-:W-:Y:S01]  /*1ec60*/  ULDC.64 UR4, c[0x0][0xa10] ;  /* 0x0002840000047ab9 */ /* 0x000fe20000000a00 */
[----:B0-----:R-:W-:Y:S01]  /*1ec70*/  IMAD.WIDE R10, R27, 0x4, R10 ;  /* 0x000000041b0a7825 */ /* 0x001fe200078e020a */
[----:B------:R-:W-:-:S03]  /*1ec80*/  ISETP.NE.U32.AND P3, PT, RZ, UR8, PT ;  /* 0x00000008ff007c0c */ /* 0x000fc6000bf65070 */
[----:B------:R-:W0:Y:S07]  /*1ec90*/  @P0 LDC.64 R2, c[0x0][0xa28] ;  /* 0x00028a00ff020b82 */ /* 0x000e2e0000000a00 */
[----:B------:R-:W2:Y:S01]  /*1eca0*/  @P1 LDG.E R0, desc[UR40][R10.64] ;  /* 0x000000280a001981 */ /* 0x000ea2000c1e1900 */
[----:B------:R-:W-:-:S13]  /*1ecb0*/  ISETP.NE.AND.EX P3, PT, RZ, UR9, PT, P3 ;  /* 0x00000009ff007c0c */ /* 0x000fda000bf65330 */
[----:B------:R-:W3:Y:S01]  /*1ecc0*/  @P3 LDC.64 R8, c[0x0][0xa18] ;  /* 0x00028600ff083b82 */ /* 0x000ee20000000a00 */
[----:B0-----:R-:W-:-:S05]  /*1ecd0*/  @P0 IMAD.WIDE R2, R27, 0x4, R2 ;  /* 0x000000041b020825 */ /* 0x001fca00078e0202 */
[----:B------:R0:W5:Y:S01]  /*1ece0*/  @P0 LDG.E R7, desc[UR40][R2.64] ;  /* 0x0000002802070981 */ /* 0x000162000c1e1900 */
[----:B------:R-:W-:Y:S01]  /*1ecf0*/  ISETP.NE.U32.AND P0, PT, RZ, UR4, PT ;  /* 0x00000004ff007c0c */ /* 0x000fe2000bf05070 */
[----:B------:R-:W-:Y:S01]  /*1ed00*/  ULDC UR4, c[0x0][0x288] ;  /* 0x0000a20000047ab9 */ /* 0x000fe20000000800 */
[----:B------:R-:W-:Y:S01]  /*1ed10*/  ISETP.NE.U32.AND P2, PT, RZ, UR6, PT ;  /* 0x00000006ff007c0c */ /* 0x000fe2000bf45070 */
[----:B------:R-:W-:Y:S01]  /*1ed20*/  IMAD.MOV.U32 R12, RZ, RZ, RZ ;  /* 0x000000ffff0c7224 */ /* 0x000fe200078e00ff */
[----:B------:R-:W-:Y:S01]  /*1ed30*/  ISETP.NE.AND.EX P0, PT, RZ, UR5, PT, P0 ;  /* 0x00000005ff007c0c */ /* 0x000fe2000bf05300 */
[C---:B-1----:R-:W-:Y:S01]  /*1ed40*/  IMAD.WIDE R4, R27.reuse, 0x4, R4 ;  /* 0x000000041b047825 */ /* 0x042fe200078e0204 */
[----:B------:R-:W-:Y:S01]  /*1ed50*/  ISETP.NE.AND.EX P2, PT, RZ, UR7, PT, P2 ;  /* 0x00000007ff007c0c */ /* 0x000fe2000bf45320 */
[----:B0-----:R-:W0:Y:S02]  /*1ed60*/  LDC.64 R2, c[0x0][0xa10] ;  /* 0x00028400ff027b82 */ /* 0x001e240000000a00 */
[----:B---3--:R-:W-:-:S10]  /*1ed70*/  @P3 IMAD.WIDE R8, R27, 0x4, R8 ;  /* 0x000000041b083825 */ /* 0x008fd400078e0208 */
[----:B------:R-:W5:Y:S01]  /*1ed80*/  @P2 LDG.E R12, desc[UR40][R4.64] ;  /* 0x00000028040c2981 */ /* 0x000f62000c1e1900 */
[----:B0-----:R-:W-:-:S05]  /*1ed90*/  IMAD.WIDE R2, R27, 0x4, R2 ;  /* 0x000000041b027825 */ /* 0x001fca00078e0202 */
        /* <DEDUP_REMOVED lines=15> */
[----:B------:R-:W-:Y:S01]  /*1ee90*/  IMAD.MOV.U32 R13, RZ, RZ, R0 ;  /* 0x000000ffff0d7224 */ /* 0x000fe200078e0000 */
[----:B------:R-:W-:Y:S06]  /*1eea0*/  @P3 BRA `(.L_x_10960) ;  /* 0x0000000000143947 */ /* 0x000fec0003800000 */
[----:B------:R-:W-:Y:S05]  /*1eeb0*/  @!P1 BRA `(.L_x_10960) ;  /* 0x0000000000109947 */ /* 0x000fea0003800000 */
[----:B0-----:R-:W2:Y:S04]  /*1eec0*/  LDG.E R0, desc[UR40][R10.64] ;  /* 0x000000280a007981 */ /* 0x001ea8000c1e1900 */
[----:B------:R-:W2:Y:S02]  /*1eed0*/  LDG.E R10, desc[UR40][R10.64+0x4] ;  /* 0x000004280a0a7981 */ /* 0x000ea4000c1e1900 */
[----:B--2---:R-:W-:-:S05]  /*1eee0*/  IMAD.IADD R13, R10, 0x1, -R0 ;  /* 0x000000010a0d7824 */ /* 0x004fca00078e0a00 */
[----:B------:R1:W-:Y:S02]  /*1eef0*/  STL [R1+0x18], R13 ;  /* 0x0000180d01007387 */ /* 0x0003e40000100800 */
.L_x_10960:
        /* <DEDUP_REMOVED lines=14> */
.L_x_10961:
[----:B------:R-:W-:Y:S05]  /*1efe0*/  @!P2 BRA `(.L_x_10962) ;  /* 0x00000000000ca947 */ /* 0x000fea0003800000 */
[----:B------:R-:W2:Y:S04]  /*1eff0*/  LDG.E R9, desc[UR40][R4.64] ;  /* 0x0000002804097981 */ /* 0x000ea8000c1e1900 */
[----:B------:R-:W2:Y:S02]  /*1f000*/  LDG.E R4, desc[UR40][R4.64+0x4] ;  /* 0x0000042804047981 */ /* 0x000ea4000c1e1900 */
[----:B--2---:R-:W-:-:S07]  /*1f010*/  IMAD.IADD R9, R4, 0x1, -R9 ;  /* 0x0000000104097824 */ /* 0x004fce00078e0a09 */
.L_x_10962:
[----:B0-----:R-:W2:Y:S04]  /*1f020*/  @P0 LDG.E R4, desc[UR40][R2.64] ;  /* 0x0000002802040981 */ /* 0x001ea8000c1e1900 */
[----:B------:R0:W2:Y:S01]  /*1f030*/  @P0 LDG.E R5, desc[UR40][R2.64+0x4] ;  /* 0x0000042802050981 */ /* 0x0000a2000c1e1900 */
[----:B------:R-:W-:Y:S02]  /*1f040*/  IMAD R14, R25, 0xc0, RZ ;  /* 0x000000c0190e7824 */ /* 0x000fe400078e02ff */
[----:B-----5:R-:W-:Y:S02]  /*1f050*/  IMAD.IADD R7, R9, 0x1, -R7 ;  /* 0x0000000109077824 */ /* 0x020fe400078e0a07 */
[----:B------:R-:W-:Y:S01]  /*1f060*/  VIADD R10, R14, 0xbf ;  /* 0x000000bf0e0a7836 */ /* 0x000fe20000000000 */
[----:B------:R3:W-:Y:S01]  /*1f070*/  STL [R1+0x14], R14 ;  /* 0x0000140e01007387 */ /* 0x0007e20000100800 */
[----:B0-----:R-:W0:Y:S02]  /*1f080*/  LDC R2, c[0x0][0x448] ;  /* 0x00011200ff027b82 */ /* 0x001e240000000800 */
[----:B0-----:R-:W-:-:S13]  /*1f090*/  ISETP.NE.AND P1, PT, R2, 0x1, PT ;  /* 0x000000010200780c */ /* 0x001fda0003f25270 */
[----:B------:R-:W0:Y:S08]  /*1f0a0*/  @P1 LDC R3, c[0x0][0x44c] ;  /* 0x00011300ff031b82 */ /* 0x000e300000000800 */
[----:B------:R-:W4:Y:S01]  /*1f0b0*/  @P1 LDC R2, c[0x0][0x450] ;  /* 0x00011400ff021b82 */ /* 0x000f220000000800 */
[----:B0-----:R-:W-:-:S05]  /*1f0c0*/  @P1 IMAD.HI.U32 R3, R10, R3, RZ ;  /* 0x000000030a031227 */ /* 0x001fca00078e00ff */
[----:B----4-:R-:W-:Y:S01]  /*1f0d0*/  @P1 SHF.R.U32.HI R10, RZ, R2, R3 ;  /* 0x00000002ff0a1219 */ /* 0x010fe20000011603 */
[----:B--2---:R-:W-:-:S04]  /*1f0e0*/  @P0 IMAD.IADD R8, R5, 0x1, -R4 ;  /* 0x0000000105080824 */ /* 0x004fc800078e0a04 */
[----:B------:R-:W-:-:S04]  /*1f0f0*/  IMAD.IADD R20, R7, 0x1, R8 ;  /* 0x0000000107147824 */ /* 0x000fc800078e0208 */
[C---:B------:R-:W-:Y:S01]  /*1f100*/  VIADD R4, R20.reuse, 0x7f ;  /* 0x0000007f14047836 */ /* 0x040fe20000000000 */
[----:B------:R-:W-:-:S04]  /*1f110*/  IADD3 R9, R20, 0x1, -R13 ;  /* 0x0000000114097810 */ /* 0x000fc80007ffe80d */
[----:B------:R-:W-:Y:S01]  /*1f120*/  SHF.R.S32.HI R2, RZ, 0x1f, R4 ;  /* 0x0000001fff027819 */ /* 0x000fe20000011404 */
[----:B------:R-:W-:-:S03]  /*1f130*/  IMAD.IADD R10, R9, 0x1, R10 ;  /* 0x00000001090a7824 */ /* 0x000fc600078e020a */
[----:B------:R-:W-:Y:S02]  /*1f140*/  LEA.HI R4, R2, R4, RZ, 0x7 ;  /* 0x0000000402047211 */ /* 0x000fe400078f38ff */
[----:B------:R-:W0:Y:S02]  /*1f150*/  LDC.64 R2, c[0x0][0x9e0] ;  /* 0x00027800ff027b82 */ /* 0x000e240000000a00 */
[----:B------:R-:W-:-:S05]  /*1f160*/  SHF.R.S32.HI R12, RZ, 0x7, R4 ;  /* 0x00000007ff0c7819 */ /* 0x000fca0000011404 */
[----:B------:R3:W-:Y:S01]  /*1f170*/  STL [R1+0x40], R12 ;  /* 0x0000400c01007387 */ /* 0x0007e20000100800 */
[----:B0-----:R-:W-:Y:S01]  /*1f180*/  ISETP.GE.AND P2, PT, R3, 0x1, PT ;  /* 0x000000010300780c */ /* 0x001fe20003f46270 */
[----:B------:R-:W-:-:S12]  /*1f190*/  IMAD.IADD R2, R10, 0x1, R2 ;  /* 0x000000010a027824 */ /* 0x000fd800078e0202 */
[----:B---3--:R-:W-:Y:S05]  /*1f1a0*/  @!P2 BRA `(.L_x_10963) ;  /* 0x000000000048a947 */ /* 0x008fea0003800000 */
        /* <DEDUP_REMOVED lines=11> */
.L_x_10965:
[----:B------:R-:W-:-:S13]  /*1f260*/  ISETP.NE.AND P3, PT, R3, 0x1, PT ;  /* 0x000000010300780c */ /* 0x000fda0003f65270 */
[----:B------:R-:W0:Y:S02]  /*1f270*/  @P3 LDC.64 R4, c[0x0][0x9e8] ;  /* 0x00027a00ff043b82 */ /* 0x000e240000000a00 */
[----:B0-----:R-:W-:-:S05]  /*1f280*/  @P3 IMAD.HI.U32 R4, R11, R4, RZ ;  /* 0x000000040b043227 */ /* 0x001fca00078e00ff */
[----:B------:R-:W-:-:S07]  /*1f290*/  @P3 SHF.R.U32.HI R11, RZ, R5, R4 ;  /* 0x00000005ff0b3219 */ /* 0x000fce0000011604 */
.L_x_10966:
[----:B------:R-:W-:Y:S05]  /*1f2a0*/  BSYNC B0 ;  /* 0x0000000000007941 */ /* 0x000fea0003800000 */
.L_x_10964:
[----:B------:R-:W-:-:S05]  /*1f2b0*/  IMAD R11, R11, R3, R3 ;  /* 0x000000030b0b7224 */ /* 0x000fca00078e0203 */
[----:B------:R-:W-:-:S07]  /*1f2c0*/  VIMNMX R2, R2, R11, PT ;  /* 0x0000000b02027248 */ /* 0x000fce0003fe0100 */
.L_x_10963:
[----:B------:R-:W0:Y:S01]  /*1f2d0*/  @P1 LDC R10, c[0x0][0x44c] ;  /* 0x00011300ff0a1b82 */ /* 0x000e220000000800 */
[----:B------:R-:W-:Y:S01]  /*1f2e0*/  VIADD R2, R2, 0x7f ;  /* 0x0000007f02027836 */ /* 0x000fe20000000000 */
[----:B------:R-:W-:Y:S01]  /*1f2f0*/  ULDC UR4, c[0x0][0x9dc] ;  /* 0x0002770000047ab9 */ /* 0x000fe20000000800 */
[----:B------:R-:W-:Y:S02]  /*1f300*/  IMAD.MOV.U32 R4, RZ, RZ, R14 ;  /* 0x000000ffff047224 */ /* 0x000fe400078e000e */
[----:B------:R-:W-:-:S03]  /*1f310*/  IMAD.IADD R20, R20, 0x1, -R13 ;  /* 0x0000000114147824 */ /* 0x000fc600078e0a0d */
[----:B------:R-:W2:Y:S01]  /*1f320*/  @P1 LDC R5, c[0x0][0x450] ;  /* 0x00011400ff051b82 */ /* 0x000ea20000000800 */
[----:B0-----:R-:W-:-:S05]  /*1f330*/  @P1 IMAD.HI.U32 R10, R14, R10, RZ ;  /* 0x0000000a0e0a1227 */ /* 0x001fca00078e00ff */
[----:B--2---:R-:W-:Y:S02]  /*1f340*/  @P1 SHF.R.U32.HI R4, RZ, R5, R10 ;  /* 0x00000005ff041219 */ /* 0x004fe4000001160a */
[----:B------:R-:W-:-:S03]  /*1f350*/  SHF.R.S32.HI R5, RZ, 0x1f, R2 ;  /* 0x0000001fff057819 */ /* 0x000fc60000011402 */
[----:B------:R-:W-:Y:S01]  /*1f360*/  IMAD.IADD R11, R20, 0x1, R4 ;  /* 0x00000001140b7824 */ /* 0x000fe200078e0204 */
[----:B------:R-:W-:-:S03]  /*1f370*/  LEA.HI R5, R5, R2, RZ, 0x7 ;  /* 0x0000000205057211 */ /* 0x000fc600078f38ff */
[----:B------:R-:W-:Y:S01]  /*1f380*/  VIADD R2, R11, -UR4 ;  /* 0x800000040b027c36 */ /* 0x000fe20008000000 */
[----:B------:R-:W-:-:S04]  /*1f390*/  SHF.R.S32.HI R5, RZ, 0x7, R5 ;  /* 0x00000007ff057819 */ /* 0x000fc80000011405 */
[----:B------:R-:W-:Y:S01]  /*1f3a0*/  VIMNMX R10, R12, R5, PT ;  /* 0x000000050c0a7248 */ /* 0x000fe20003fe0100 */
        /* <DEDUP_REMOVED lines=11> */
.L_x_10969:
[----:B------:R-:W-:-:S13]  /*1f460*/  ISETP.NE.AND P1, PT, R3, 0x1, PT ;  /* 0x000000010300780c */ /* 0x000fda0003f25270 */
[----:B------:R-:W0:Y:S02]  /*1f470*/  @P1 LDC.64 R4, c[0x0][0x9e8] ;  /* 0x00027a00ff041b82 */ /* 0x000e240000000a00 */
[----:B0-----:R-:W-:-:S05]  /*1f480*/  @P1 IMAD.HI.U32 R4, R11, R4, RZ ;  /* 0x000000040b041227 */ /* 0x001fca00078e00ff */
[----:B------:R-:W-:-:S07]  /*1f490*/  @P1 SHF.R.U32.HI R11, RZ, R5, R4 ;  /* 0x00000005ff0b1219 */ /* 0x000fce0000011604 */
.L_x_10970:
[----:B------:R-:W-:Y:S05]  /*1f4a0*/  BSYNC B0 ;  /* 0x0000000000007941 */ /* 0x000fea0003800000 */
.L_x_10968:
[----:B------:R-:W-:-:S05]  /*1f4b0*/  IMAD R3, R11, R3, RZ ;  /* 0x000000030b037224 */ /* 0x000fca00078e02ff */
[----:B------:R-:W-:-:S07]  /*1f4c0*/  VIMNMX R2, R2, R3, !PT ;  /* 0x0000000302027248 */ /* 0x000fce0007fe0100 */
.L_x_10967:
[----:B------:R-:W-:Y:S01]  /*1f4d0*/  SHF.R.S32.HI R3, RZ, 0x1f, R2 ;  /* 0x0000001fff037819 */ /* 0x000fe20000011402 */
[----:B------:R-:W-:Y:S01]  /*1f4e0*/  BSSY B0, `(.L_x_10971) ;  /* 0x0000027000007945 */ /* 0x000fe20003800000 */
[----:B------:R-:W-:Y:S01]  /*1f4f0*/  LOP3.LUT R14, R0, 0xff, RZ, 0xc0, !PT ;  /* 0x000000ff000e7812 */ /* 0x000fe200078ec0ff */
[----:B-1----:R-:W-:Y:S01]  /*1f500*/  IMAD.MOV.U32 R13, RZ, RZ, RZ ;  /* 0x000000ffff0d7224 */ /* 0x002fe200078e00ff */
[----:B------:R-:W-:Y:S02]  /*1f510*/  LEA.HI R3, R3, R2, RZ, 0x7 ;  /* 0x0000000203037211 */ /* 0x000fe400078f38ff */
[----:B------:R-:W-:Y:S01]  /*1f520*/  SHF.R.U32.HI R0, RZ, 0x10, R0 ;  /* 0x00000010ff007819 */ /* 0x000fe20000011600 */
[----:B------:R0:W-:Y:S01]  /*1f530*/  STL [R1+0x38], R14 ;  /* 0x0000380e01007387 */ /* 0x0001e20000100800 */
[----:B------:R-:W-:-:S04]  /*1f540*/  SHF.R.S32.HI R3, RZ, 0x7, R3 ;  /* 0x00000007ff037819 */ /* 0x000fc80000011403 */
[----:B------:R-:W-:-:S04]  /*1f550*/  VIMNMX R4, RZ, R3, !PT ;  /* 0x00000003ff047248 */ /* 0x000fc80007fe0100 */
[----:B------:R-:W-:-:S13]  /*1f560*/  ISETP.GT.AND P1, PT, R10, R4, PT ;  /* 0x000000040a00720c */ /* 0x000fda0003f24270 */
[----:B0-----:R-:W-:Y:S05]  /*1f570*/  @!P1 BRA `(.L_x_10972) ;  /* 0x0000000000749947 */ /* 0x001fea0003800000 */
[----:B------:R-:W-:Y:S01]  /*1f580*/  ISETP.NE.AND P1, PT, R0, RZ, PT ;  /* 0x000000ff0000720c */ /* 0x000fe20003f25270 */
[----:B------:R-:W-:-:S03]  /*1f590*/  ULDC UR4, c[0x0][0x9f0] ;  /* 0x00027c0000047ab9 */ /* 0x000fc60000000800 */
[----:B------:R-:W-:-:S04]  /*1f5a0*/  SEL R5, R0, UR4, P1 ;  /* 0x0000000400057c07 */ /* 0x000fc80008800000 */
[----:B------:R-:W-:Y:S02]  /*1f5b0*/  IABS R12, R5 ;  /* 0x00000005000c7213 */ /* 0x000fe40000000000 */
[----:B------:R-:W-:Y:S02]  /*1f5c0*/  IADD3 R11, R5, -0x1, R10 ;  /* 0xffffffff050b7810 */ /* 0x000fe40007ffe00a */
[----:B------:R-:W0:Y:S03]  /*1f5d0*/  I2F.RP R2, R12 ;  /* 0x0000000c00027306 */ /* 0x000e260000209400 */
[----:B------:R-:W-:-:S05]  /*1f5e0*/  IMAD.IADD R11, R11, 0x1, -R4 ;  /* 0x000000010b0b7824 */ /* 0x000fca00078e0a04 */
[----:B0-----:R-:W0:Y:S02]  /*1f5f0*/  MUFU.RCP R2, R2 ;  /* 0x0000000200027308 */ /* 0x001e240000001000 */
[----:B0-----:R-:W-:-:S06]  /*1f600*/  VIADD R2, R2, 0xffffffe ;  /* 0x0ffffffe02027836 */ /* 0x001fcc0000000000 */
[----:B------:R0:W1:Y:S02]  /*1f610*/  F2I.FTZ.U32.TRUNC.NTZ R3, R2 ;  /* 0x0000000200037305 */ /* 0x000064000021f000 */
[----:B0-----:R-:W-:-:S04]  /*1f620*/  LOP3.LUT R2, R11, R5, RZ, 0x3c, !PT ;  /* 0x000000050b027212 */ /* 0x001fc800078e3cff */
[----:B------:R-:W-:Y:S01]  /*1f630*/  ISETP.GE.AND P1, PT, R2, RZ, PT ;  /* 0x000000ff0200720c */ /* 0x000fe20003f26270 */
        /* <DEDUP_REMOVED lines=17> */
.L_x_10972:
[----:B------:R-:W-:Y:S05]  /*1f750*/  BSYNC B0 ;  /* 0x0000000000007941 */ /* 0x000fea0003800000 */
.L_x_10971:
[----:B------:R-:W-:Y:S01]  /*1f760*/  IMAD R4, R14, R13, R4 ;  /* 0x0000000d0e047224 */ /* 0x000fe200078e0204 */
[----:B------:R-:W-:Y:S01]  /*1f770*/  BSSY B0, `(.L_x_10973) ;  /* 0x000014e000007945 */ /* 0x000fe20003800000 */
[----:B------:R-:W-:-:S03]  /*1f780*/  PLOP3.LUT P5, PT, PT, PT, PT, 0x80, 0x0 ;  /* 0x000000000000781c */ /* 0x000fc60003faf070 */
[C---:B------:R-:W-:Y:S01]  /*1f790*/  VIADDMNMX R10, R4.reuse, R13, R10, PT ;  /* 0x0000000d040a7246 */ /* 0x040fe2000380010a */
[----:B------:R-:W-:-:S04]  /*1f7a0*/  IMAD R4, R4, 0x80, -R7 ;  /* 0x0000008004047824 */ /* 0x000fc800078e0a07 */
[----:B------:R-:W-:Y:S01]  /*1f7b0*/  IMAD R10, R10, 0x80, -R7 ;  /* 0x000000800a0a7824 */ /* 0x000fe200078e0a07 */
[----:B------:R-:W-:-:S04]  /*1f7c0*/  VIMNMX R4, RZ, R4, !PT ;  /* 0x00000004ff047248 */ /* 0x000fc80007fe0100 */
[----:B------:R-:W-:-:S04]  /*1f7d0*/  VIMNMX R10, R10, R8, PT ;  /* 0x000000080a0a7248 */ /* 0x000fc80003fe0100 */
[----:B------:R-:W-:Y:S02]  /*1f7e0*/  ISETP.GT.AND P1, PT, R10, R4, PT ;  /* 0x000000040a00720c */ /* 0x000fe40003f24270 */
[----:B------:R-:W-:-:S11]  /*1f7f0*/  SHF.R.U32.HI R4, RZ, 0x7, R4 ;  /* 0x00000007ff047819 */ /* 0x000fd60000011604 */
[----:B------:R-:W-:-:S05]  /*1f800*/  @P1 VIADD R2, R10, 0x7f ;  /* 0x0000007f0a021836 */ /* 0x000fca0000000000 */
[----:B------:R-:W-:-:S04]  /*1f810*/  @P1 SHF.R.S32.HI R3, RZ, 0x1f, R2 ;  /* 0x0000001fff031819 */ /* 0x000fc80000011402 */
[----:B------:R-:W-:Y:S01]  /*1f820*/  @P1 LEA.HI R2, R3, R2, RZ, 0x7 ;  /* 0x0000000203021211 */ /* 0x000fe200078f38ff */
[----:B------:R-:W-:-:S03]  /*1f830*/  IMAD.MOV.U32 R3, RZ, RZ, R4 ;  /* 0x000000ffff037224 */ /* 0x000fc600078e0004 */
        /* <DEDUP_REMOVED lines=10> */
.L_x_11182:
[----:B-1----:R-:W-:Y:S02]  /*1f8e0*/  ISETP.NE.AND P0, PT, R14, RZ, PT ;  /* 0x000000ff0e00720c */ /* 0x002fe40003f05270 */
[----:B------:R-:W-:-:S11]  /*1f8f0*/  PLOP3.LUT P2, PT, PT, PT, PT, 0x8, 0x0 ;  /* 0x000000000000781c */ /* 0x000fd60003f4e170 */
[----:B------:R-:W-:Y:S05]  /*1f900*/  @P0 BRA `(.L_x_10976) ;  /* 0x00000000000c0947 */ /* 0x000fea0003800000 */
[----:B------:R-:W-:-:S03]  /*1f910*/  UMOV UR4, 0xffffffff ;  /* 0xffffffff00047882 */ /* 0x000fc60000000000 */
[----:B------:R-:W-:Y:S05]  /*1f920*/  BRA.DIV UR4, `(.L_x_10977) ;  /* 0x0000007e04a47947 */ /* 0x000fea000b800000 */
[----:B------:R-:W-:-:S13]  /*1f930*/  ELECT P2, URZ, PT ;  /* 0x00000000003f782f */ /* 0x000fda0003840000 */
.L_x_10976:
        /* <DEDUP_REMOVED lines=9> */
.L_x_11185:
[----:B------:R-:W-:Y:S05]  /*1f9d0*/  BSYNC B1 ;  /* 0x0000000000017941 */ /* 0x000fea0003800000 */
.L_x_10978:
[----:B------:R-:W-:Y:S04]  /*1f9e0*/  BSSY B1, `(.L_x_10980) ;  /* 0x0000088000017945 */ /* 0x000fe80003800000 */
[----:B------:R-:W-:Y:S05]  /*1f9f0*/  @!P2 BRA `(.L_x_10981) ;  /* 0x000000080018a947 */ /* 0x000fea0003800000 */
[----:B------:R-:W2:Y:S01]  /*1fa00*/  LDL R8, [R1] ;  /* 0x0000000001087983 */ /* 0x000ea20000100800 */
[----:B------:R-:W-:Y:S01]  /*1fa10*/  IMAD R11, R29, 0x8, R16 ;  /* 0x000000081d0b7824 */ /* 0x000fe200078e0210 */
[----:B------:R-:W1:Y:S01]  /*1fa20*/  S2R R7, SR_TID.X ;  /* 0x0000000000077919 */ /* 0x000e620000002100 */
[----:B------:R-:W-:Y:S01]  /*1fa30*/  BSSY B2, `(.L_x_10982) ;  /* 0x0000006000027945 */ /* 0x000fe20003800000 */
[----:B-1----:R-:W-:-:S04]  /*1fa40*/  LOP3.LUT R7, R7, 0x7f, RZ, 0xc0, !PT ;  /* 0x0000007f07077812 */ /* 0x002fc800078ec0ff */
[----:B------:R-:W-:Y:S02]  /*1fa50*/  ISETP.NE.AND P4, PT, R7, RZ, PT ;  /* 0x000000ff0700720c */ /* 0x000fe40003f85270 */
[----:B--2---:R-:W-:-:S04]  /*1fa60*/  SHF.L.U32 R10, R8, 0x1f, RZ ;  /* 0x0000001f080a7819 */ /* 0x004fc800000006ff */
[----:B------:R-:W1:Y:S02]  /*1fa70*/  SYNCS.PHASECHK.TRANS64.TRYWAIT P0, [R11+URZ+0x2d8a0], R10 ;  /* 0x02d8a00a0b0075a7 */ /* 0x000e64000800017f */
[----:B-1----:R-:W-:Y:S05]  /*1fa80*/  @!P0 BRA `(.L_x_10983) ;  /* 0x0000007c00848947 */ /* 0x002fea0003800000 */
.L_x_11186:
[----:B------:R-:W-:Y:S05]  /*1fa90*/  BSYNC B2 ;  /* 0x0000000000027941 */ /* 0x000fea0003800000 */
.L_x_10982:
[----:B------:R-:W-:Y:S04]  /*1faa0*/  BSSY B2, `(.L_x_10984) ;  /* 0x0000007000027945 */ /* 0x000fe80003800000 */
[----:B------:R-:W-:Y:S05]  /*1fab0*/  @P4 BRA `(.L_x_10985) ;  /* 0x0000000000144947 */ /* 0x000fea0003800000 */
[----:B------:R-:W-:Y:S01]  /*1fac0*/  LOP3.LUT P0, RZ, R18, 0x1, RZ, 0xc0, !PT ;  /* 0x0000000112ff7812 */ /* 0x000fe2000780c0ff */
[----:B0-----:R-:W-:-:S04]  /*1fad0*/  IMAD.MOV.U32 R5, RZ, RZ, 0x6000 ;  /* 0x00006000ff057424 */ /* 0x001fc800078e00ff */
[----:B------:R2:W-:Y:S08]  /*1fae0*/  SYNCS.ARRIVE.TRANS64 RZ, [R11+URZ+0x2d890], R5 ;  /* 0x02d890050bff79a7 */ /* 0x0005f0000800003f */
[----:B------:R-:W-:Y:S05]  /*1faf0*/  @!P0 BRA `(.L_x_10985) ;  /* 0x0000000000048947 */ /* 0x000fea0003800000 */
[----:B------:R-:W-:Y:S01]  /*1fb00*/  BPT.TRAP 0x1 ;  /* 0x000000040000795c */ /* 0x000fe20000300000 */
.L_x_10985:
[----:B------:R-:W-:Y:S05]  /*1fb10*/  BSYNC B2 ;  /* 0x0000000000027941 */ /* 0x000fea0003800000 */
.L_x_10984:
[----:B------:R-:W-:Y:S01]  /*1fb20*/  IMAD.MOV.U32 R21, RZ, RZ, RZ ;  /* 0x000000ffff157224 */ /* 0x000fe200078e00ff */
[----:B------:R-:W-:Y:S01]  /*1fb30*/  UIADD3 UR4, UP0, UR42, 0x570, URZ ;  /* 0x000005702a047890 */ /* 0x000fe2000ff1e03f */
[----:B------:R-:W-:Y:S01]  /*1fb40*/  IMAD R7, R3, 0x80, R6 ;  /* 0x0000008003077824 */ /* 0x000fe200078e0206 */
[----:B------:R-:W-:Y:S01]  /*1fb50*/  PLOP3.LUT P0, PT, PT, PT, PT, 0x80, 0x0 ;  /* 0x000000000000781c */ /* 0x000fe20003f0f070 */
[----:B------:R-:W-:Y:S01]  /*1fb60*/  IMAD R8, R29, 0x6000, R16 ;  /* 0x000060001d087824 */ /* 0x000fe200078e0210 */
[----:B------:R-:W-:Y:S01]  /*1fb70*/  R2UR UR10, R21 ;  /* 0x00000000150a72ca */ /* 0x000fe200000e0000 */
[----:B------:R-:W-:Y:S01]  /*1fb80*/  VIADD R7, R7, 0xffffff80 ;  /* 0xffffff8007077836 */ /* 0x000fe20000000000 */
[----:B------:R-:W-:Y:S01]  /*1fb90*/  UIADD3.X UR5, URZ, UR43, URZ, UP0, !UPT ;  /* 0x0000002b3f057290 */ /* 0x000fe200087fe43f */
[----:B0-2---:R-:W-:Y:S01]  /*1fba0*/  VIADD R5, R11, 0x2d890 ;  /* 0x0002d8900b057836 */ /* 0x005fe20000000000 */
[----:B------:R-:W-:Y:S01]  /*1fbb0*/  UMOV UR6, 0x0 ;  /* 0x0000000000067882 */ /* 0x000fe20000000000 */
[----:B------:R-:W-:Y:S01]  /*1fbc0*/  VIADD R12, R8, 0x15400 ;  /* 0x00015400080c7836 */ /* 0x000fe20000000000 */
[----:B------:R-:W-:-:S09]  /*1fbd0*/  UMOV UR7, 0x12f00000 ;  /* 0x12f0000000077882 */ /* 0x000fd20000000000 */
.L_x_10986:
        /* <DEDUP_REMOVED lines=16> */
.L_x_10987:
        /* <DEDUP_REMOVED lines=16> */
.L_x_10988:
        /* <DEDUP_REMOVED lines=13> */
.L_x_11187:
[----:B------:R-:W-:Y:S05]  /*1feb0*/  BSYNC B2 ;  /* 0x0000000000027941 */ /* 0x000fea0003800000 */
.L_x_10989:
        /* <DEDUP_REMOVED lines=9> */
.L_x_10992:
[----:B------:R-:W-:Y:S05]  /*1ff50*/  BSYNC B2 ;  /* 0x0000000000027941 */ /* 0x000fea0003800000 */
.L_x_10991:
        /* <DEDUP_REMOVED lines=8> */
.L_x_10993:
        /* <DEDUP_REMOVED lines=15> */
.L_x_10994:
        /* <DEDUP_REMOVED lines=15> */
.L_x_10995:
        /* <DEDUP_REMOVED lines=10> */
.L_x_10981:
[----:B------:R-:W-:Y:S05]  /*20260*/  BSYNC B1 ;  /* 0x0000000000017941 */ /* 0x000fea0003800000 */
.L_x_10980:
[----:B------:R-:W2:Y:S01]  /*20270*/  LDL.LU R10, [R1] ;  /* 0x00000000010a7983 */ /* 0x000ea20000300800 */
[----:B------:R-:W-:Y:S01]  /*20280*/  VIADD R29, R29, 0x1 ;  /* 0x000000011d1d7836 */ /* 0x000fe20000000000 */
[----:B------:R-:W-:Y:S01]  /*20290*/  PLOP3.LUT P5, PT, PT, PT, PT, 0x8, 0x0 ;  /* 0x000000000000781c */ /* 0x000fe20003fae170 */
[----:B------:R-:W-:-:S03]  /*202a0*/  VIADD R11, R3, 0xfffffffe ;  /* 0xfffffffe030b7836 */ /* 0x000fc60000000000 */
[----:B------:R-:W-:-:S04]  /*202b0*/  ISETP.NE.AND P0, PT, R29, 0x2, PT ;  /* 0x000000021d00780c */ /* 0x000fc80003f05270 */
[----:B0-----:R-:W-:Y:S02]  /*202c0*/  SEL R5, RZ, 0x1, P0 ;  /* 0x00000001ff057807 */ /* 0x001fe40000000000 */
[----:B------:R-:W-:Y:S02]  /*202d0*/  SEL R29, R29, RZ, P0 ;  /* 0x000000ff1d1d7207 */ /* 0x000fe40000000000 */
[----:B------:R-:W-:Y:S02]  /*202e0*/  ISETP.GE.AND P0, PT, R11, R4, PT ;  /* 0x000000040b00720c */ /* 0x000fe40003f06270 */
[----:B--2---:R-:W-:-:S05]  /*202f0*/  LOP3.LUT R10, R10, R5, RZ, 0x3c, !PT ;  /* 0x000000050a0a7212 */ /* 0x004fca00078e3cff */
[----:B------:R0:W-:Y:S06]  /*20300*/  STL [R1], R10 ;  /* 0x0000000a01007387 */ /* 0x0001ec0000100800 */
[----:B------:R-:W-:Y:S05]  /*20310*/  @!P0 BRA `(.L_x_10974) ;  /* 0x00000008004c8947 */ /* 0x000fea0003800000 */
.L_x_11012:
[----:B------:R-:W-:Y:S05]  /*20320*/  YIELD ;  /* 0x0000000000007946 */ /* 0x000fea0003800000 */
[----:B------:R-:W-:Y:S04]  /*20330*/  BSSY B1, `(.L_x_10996) ;  /* 0x0000087000017945 */ /* 0x000fe80003800000 */
[----:B-1----:R-:W-:Y:S05]  /*20340*/  @!P2 BRA `(.L_x_10997) ;  /* 0x000000080014a947 */ /* 0x002fea0003800000 */
[----:B------:R-:W2:Y:S01]  /*20350*/  LDL R5, [R1] ;  /* 0x0000000001057983 */ /* 0x000ea20000100800 */
[----:B0-----:R-:W-:Y:S01]  /*20360*/  IMAD R10, R29, 0x8, R16 ;  /* 0x000000081d0a7824 */ /* 0x001fe200078e0210 */
[----:B------:R-:W0:Y:S01]  /*20370*/  S2R R3, SR_TID.X ;  /* 0x0000000000037919 */ /* 0x000e220000002100 */
[----:B------:R-:W-:Y:S01]  /*20380*/  BSSY B2, `(.L_x_10998) ;  /* 0x0000006000027945 */ /* 0x000fe20003800000 */
[----:B0-----:R-:W-:-:S04]  /*20390*/  LOP3.LUT R3, R3, 0x7f, RZ, 0xc0, !PT ;  /* 0x0000007f03037812 */ /* 0x001fc800078ec0ff */
[----:B------:R-:W-:Y:S02]  /*203a0*/  ISETP.NE.AND P1, PT, R3, RZ, PT ;  /* 0x000000ff0300720c */ /* 0x000fe40003f25270 */
[----:B--2---:R-:W-:-:S04]  /*203b0*/  SHF.L.U32 R8, R5, 0x1f, RZ ;  /* 0x0000001f05087819 */ /* 0x004fc800000006ff */
[----:B------:R-:W0:Y:S02]  /*203c0*/  SYNCS.PHASECHK.TRANS64.TRYWAIT P0, [R10+URZ+0x2d8a0], R8 ;  /* 0x02d8a0080a0075a7 */ /* 0x000e24000800017f */
[----:B0-----:R-:W-:Y:S05]  /*203d0*/  @!P0 BRA `(.L_x_10999) ;  /* 0x0000007400588947 */ /* 0x001fea0003800000 */
.L_x_11188:
[----:B------:R-:W-:Y:S05]  /*203e0*/  BSYNC B2 ;  /* 0x0000000000027941 */ /* 0x000fea0003800000 */
.L_x_10998:
[----:B------:R-:W-:Y:S04]  /*203f0*/  BSSY B2, `(.L_x_11000) ;  /* 0x0000007000027945 */ /* 0x000fe80003800000 */
[----:B------:R-:W-:Y:S05]  /*20400*/  @P1 BRA `(.L_x_11001) ;  /* 0x0000000000141947 */ /* 0x000fea0003800000 */
[----:B------:R-:W-:Y:S01]  /*20410*/  LOP3.LUT P0, RZ, R18, 0x1, RZ, 0xc0, !PT ;  /* 0x0000000112ff7812 */ /* 0x000fe2000780c0ff */
[----:B------:R-:W-:-:S04]  /*20420*/  IMAD.MOV.U32 R3, RZ, RZ, 0x6000 ;  /* 0x00006000ff037424 */ /* 0x000fc800078e00ff */
[----:B------:R1:W-:Y:S08]  /*20430*/  SYNCS.ARRIVE.TRANS64 RZ, [R10+URZ+0x2d890], R3 ;  /* 0x02d890030aff79a7 */ /* 0x0003f0000800003f */
[----:B------:R-:W-:Y:S05]  /*20440*/  @!P0 BRA `(.L_x_11001) ;  /* 0x0000000000048947 */ /* 0x000fea0003800000 */
[----:B------:R-:W-:Y:S01]  /*20450*/  BPT.TRAP 0x1 ;  /* 0x000000040000795c */ /* 0x000fe20000300000 */
.L_x_11001:
[----:B------:R-:W-:Y:S05]  /*20460*/  BSYNC B2 ;  /* 0x0000000000027941 */ /* 0x000fea0003800000 */
.L_x_11000:
[----:B------:R-:W-:Y:S01]  /*20470*/  IMAD.MOV.U32 R14, RZ, RZ, RZ ;  /* 0x000000ffff0e7224 */ /* 0x000fe200078e00ff */
[----:B------:R-:W-:Y:S01]  /*20480*/  UIADD3 UR4, UP0, UR42, 0x570, URZ ;  /* 0x000005702a047890 */ /* 0x000fe2000ff1e03f */
[----:B------:R-:W-:Y:S01]  /*20490*/  IMAD R7, R29, 0x6000, R16 ;  /* 0x000060001d077824 */ /* 0x000fe200078e0210 */
[----:B------:R-:W-:Y:S01]  /*204a0*/  PLOP3.LUT P0, PT, PT, PT, PT, 0x80, 0x0 ;  /* 0x000000000000781c */ /* 0x000fe20003f0f070 */
[----:B------:R-:W-:Y:S01]  /*204b0*/  IMAD R5, R11, 0x80, R6 ;  /* 0x000000800b057824 */ /* 0x000fe200078e0206 */
[----:B------:R-:W-:Y:S01]  /*204c0*/  R2UR UR10, R14 ;  /* 0x000000000e0a72ca */ /* 0x000fe200000e0000 */
[----:B-1----:R-:W-:Y:S01]  /*204d0*/  VIADD R3, R10, 0x2d890 ;  /* 0x0002d8900a037836 */ /* 0x002fe20000000000 */
[----:B------:R-:W-:Y:S01]  /*204e0*/  UIADD3.X UR5, URZ, UR43, URZ, UP0, !UPT ;  /* 0x0000002b3f057290 */ /* 0x000fe200087fe43f */
[----:B------:R-:W-:Y:S01]  /*204f0*/  VIADD R12, R7, 0x15400 ;  /* 0x00015400070c7836 */ /* 0x000fe20000000000 */
[----:B------:R-:W-:Y:S01]  /*20500*/  UMOV UR6, 0x0 ;  /* 0x0000000000067882 */ /* 0x000fe20000000000 */
[----:B------:R-:W-:-:S10]  /*20510*/  UMOV UR7, 0x12f00000 ;  /* 0x12f0000000077882 */ /* 0x000fd40000000000 */
.L_x_11002:
        /* <DEDUP_REMOVED lines=16> */
.L_x_11003:
        /* <DEDUP_REMOVED lines=16> */
.L_x_11004:
        /* <DEDUP_REMOVED lines=13> */
.L_x_11189:
[----:B------:R-:W-:Y:S05]  /*207f0*/  BSYNC B2 ;  /* 0x0000000000027941 */ /* 0x000fea0003800000 */
.L_x_11005:
        /* <DEDUP_REMOVED lines=9> */
.L_x_11008:
[----:B------:R-:W-:Y:S05]  /*20890*/  BSYNC B2 ;  /* 0x0000000000027941 */ /* 0x000fea0003800000 */
.L_x_11007:
        /* <DEDUP_REMOVED lines=8> */
.L_x_11009:
        /* <DEDUP_REMOVED lines=15> */
.L_x_11010:
        /* <DEDUP_REMOVED lines=15> */
.L_x_11011:
        /* <DEDUP_REMOVED lines=10> */
.L_x_10997:
[----:B------:R-:W-:Y:S05]  /*20ba0*/  BSYNC B1 ;  /* 0x0000000000017941 */ /* 0x000fea0003800000 */
.L_x_10996:
[----:B------:R-:W2:Y:S01]  /*20bb0*/  LDL.LU R8, [R1] ;  /* 0x0000000001087983 */ /* 0x000ea20000300800 */
[----:B------:R-:W-:-:S05]  /*20bc0*/  VIADD R29, R29, 0x1 ;  /* 0x000000011d1d7836 */ /* 0x000fca0000000000 */
[----:B------:R-:W-:-:S04]  /*20bd0*/  ISETP.NE.AND P0, PT, R29, 0x2, PT ;  /* 0x000000021d00780c */ /* 0x000fc80003f05270 */
[----:B------:R-:W-:Y:S02]  /*20be0*/  SEL R3, RZ, 0x1, P0 ;  /* 0x00000001ff037807 */ /* 0x000fe40000000000 */
[----:B------:R-:W-:Y:S02]  /*20bf0*/  SEL R29, R29, RZ, P0 ;  /* 0x000000ff1d1d7207 */ /* 0x000fe40000000000 */
[C---:B------:R-:W-:Y:S01]  /*20c00*/  ISETP.GT.AND P0, PT, R11.reuse, R4, PT ;  /* 0x000000040b00720c */ /* 0x040fe20003f04270 */
[----:B------:R-:W-:Y:S01]  /*20c10*/  VIADD R11, R11, 0xffffffff ;  /* 0xffffffff0b0b7836 */ /* 0x000fe20000000000 */
[----:B--2---:R-:W-:-:S05]  /*20c20*/  LOP3.LUT R8, R8, R3, RZ, 0x3c, !PT ;  /* 0x0000000308087212 */ /* 0x004fca00078e3cff */
[----:B------:R1:W-:Y:S06]  /*20c30*/  STL [R1], R8 ;  /* 0x0000000801007387 */ /* 0x0003ec0000100800 */
[----:B------:R-:W-:Y:S05]  /*20c40*/  @P0 BRA `(.L_x_11012) ;  /* 0xfffffff400b40947 */ /* 0x000fea000383ffff */
.L_x_10974:
[----:B------:R-:W-:Y:S05]  /*20c50*/  BSYNC B0 ;  /* 0x0000000000007941 */ /* 0x000fea0003800000 */
.L_x_10973:
[----:B------:R-:W2:Y:S01]  /*20c60*/  LDL R7, [R1+0x14] ;  /* 0x0000140001077983 */ /* 0x000ea20000100800 */
[----:B------:R-:W3:Y:S01]  /*20c70*/  LDC R2, c[0x0][0x448] ;  /* 0x00011200ff027b82 */ /* 0x000ee20000000800 */
[----:B------:R-:W-:Y:S07]  /*20c80*/  @!P5 WARPSYNC.ALL ;  /* 0x000000000000d948 */ /* 0x000fee0003800000 */
[----:B------:R-:W-:Y:S01]  /*20c90*/  @!P5 BAR.SYNC.DEFER_BLOCKING 0xc, 0x200 ;  /* 0x030800000000db1d */ /* 0x000fe20000010000 */
[----:B---3--:R-:W-:-:S13]  /*20ca0*/  ISETP.NE.AND P0, PT, R2, 0x1, PT ;  /* 0x000000010200780c */ /* 0x008fda0003f05270 */
[----:B------:R-:W3:Y:S08]  /*20cb0*/  @P0 LDC R4, c[0x0][0x44c] ;  /* 0x00011300ff040b82 */ /* 0x000ef00000000800 */
[----:B------:R-:W4:Y:S01]  /*20cc0*/  @P0 LDC R2, c[0x0][0x450] ;  /* 0x00011400ff020b82 */ /* 0x000f220000000800 */
[----:B--2---:R-:W-:-:S04]  /*20cd0*/  VIADD R3, R7, 0xbf ;  /* 0x000000bf07037836 */ /* 0x004fc80000000000 */
[----:B---3--:R-:W-:-:S05]  /*20ce0*/  @P0 IMAD.HI.U32 R4, R3, R4, RZ ;  /* 0x0000000403040227 */ /* 0x008fca00078e00ff */
[----:B----4-:R-:W-:-:S05]  /*20cf0*/  @P0 SHF.R.U32.HI R3, RZ, R2, R4 ;  /* 0x00000002ff030219 */ /* 0x010fca0000011604 */
[----:B------:R-:W-:Y:S02]  /*20d00*/  IMAD.IADD R9, R9, 0x1, R3 ;  /* 0x0000000109097824 */ /* 0x000fe400078e0203 */
[----:B------:R-:W2:Y:S02]  /*20d10*/  LDC.64 R2, c[0x0][0x9e0] ;  /* 0x00027800ff027b82 */ /* 0x000ea40000000a00 */
[----:B--2---:R-:W-:Y:S01]  /*20d20*/  ISETP.GE.AND P1, PT, R3, 0x1, PT ;  /* 0x000000010300780c */ /* 0x004fe20003f26270 */
        /* <DEDUP_REMOVED lines=13> */
.L_x_11015:
[----:B------:R-:W-:-:S13]  /*20e00*/  ISETP.NE.AND P2, PT, R3, 0x1, PT ;  /* 0x000000010300780c */ /* 0x000fda0003f45270 */
[----:B------:R-:W2:Y:S02]  /*20e10*/  @P2 LDC.64 R4, c[0x0][0x9e8] ;  /* 0x00027a00ff042b82 */ /* 0x000ea40000000a00 */
[----:B--2---:R-:W-:-:S05]  /*20e20*/  @P2 IMAD.HI.U32 R4, R6, R4, RZ ;  /* 0x0000000406042227 */ /* 0x004fca00078e00ff */
[----:B------:R-:W-:-:S07]  /*20e30*/  @P2 SHF.R.U32.HI R6, RZ, R5, R4 ;  /* 0x00000005ff062219 */ /* 0x000fce0000011604 */
.L_x_11016:
[----:B------:R-:W-:Y:S05]  /*20e40*/  BSYNC B0 ;  /* 0x0000000000007941 */ /* 0x000fea0003800000 */
.L_x_11014:
[----:B------:R-:W-:-:S05]  /*20e50*/  IMAD R6, R6, R3, R3 ;  /* 0x0000000306067224 */ /* 0x000fca00078e0203 */
[----:B------:R-:W-:-:S07]  /*20e60*/  VIMNMX R2, R2, R6, PT ;  /* 0x0000000602027248 */ /* 0x000fce0003fe0100 */
.L_x_11013:
[----:B-1----:R-:W2:Y:S01]  /*20e70*/  LDL R8, [R1+0x40] ;  /* 0x0000400001087983 */ /* 0x002ea20000100800 */
[----:B------:R-:W1:Y:S01]  /*20e80*/  @P0 LDC R5, c[0x0][0x44c] ;  /* 0x00011300ff050b82 */ /* 0x000e620000000800 */
[----:B------:R-:W-:Y:S01]  /*20e90*/  VIADD R2, R2, 0x7f ;  /* 0x0000007f02027836 */ /* 0x000fe20000000000 */
[----:B------:R-:W-:Y:S01]  /*20ea0*/  ULDC UR4, c[0x0][0x9dc] ;  /* 0x0002770000047ab9 */ /* 0x000fe20000000800 */
[----:B------:R-:W-:-:S05]  /*20eb0*/  IMAD.MOV.U32 R6, RZ, RZ, R7 ;  /* 0x000000ffff067224 */ /* 0x000fca00078e0007 */
[----:B------:R-:W3:Y:S01]  /*20ec0*/  @P0 LDC R4, c[0x0][0x450] ;  /* 0x00011400ff040b82 */ /* 0x000ee20000000800 */
[----:B-1----:R-:W-:-:S05]  /*20ed0*/  @P0 IMAD.HI.U32 R5, R7, R5, RZ ;  /* 0x0000000507050227 */ /* 0x002fca00078e00ff */
[----:B---3--:R-:W-:Y:S02]  /*20ee0*/  @P0 SHF.R.U32.HI R6, RZ, R4, R5 ;  /* 0x00000004ff060219 */ /* 0x008fe40000011605 */
[----:B------:R-:W-:-:S03]  /*20ef0*/  SHF.R.S32.HI R4, RZ, 0x1f, R2 ;  /* 0x0000001fff047819 */ /* 0x000fc60000011402 */
[----:B------:R-:W-:Y:S01]  /*20f00*/  IMAD.IADD R7, R20, 0x1, R6 ;  /* 0x0000000114077824 */ /* 0x000fe200078e0206 */
[----:B------:R-:W-:-:S03]  /*20f10*/  LEA.HI R4, R4, R2, RZ, 0x7 ;  /* 0x0000000204047211 */ /* 0x000fc600078f38ff */
[----:B------:R-:W-:Y:S01]  /*20f20*/  VIADD R2, R7, -UR4 ;  /* 0x8000000407027c36 */ /* 0x000fe20008000000 */
[----:B------:R-:W-:-:S05]  /*20f30*/  SHF.R.S32.HI R9, RZ, 0x7, R4 ;  /* 0x00000007ff097819 */ /* 0x000fca0000011404 */
        /* <DEDUP_REMOVED lines=13> */
.L_x_11019:
[----:B------:R-:W-:-:S13]  /*21010*/  ISETP.NE.AND P0, PT, R3, 0x1, PT ;  /* 0x000000010300780c */ /* 0x000fda0003f05270 */
[----:B------:R-:W1:Y:S02]  /*21020*/  @P0 LDC.64 R4, c[0x0][0x9e8] ;  /* 0x00027a00ff040b82 */ /* 0x000e640000000a00 */
[----:B-1----:R-:W-:-:S05]  /*21030*/  @P0 IMAD.HI.U32 R4, R7, R4, RZ ;  /* 0x0000000407040227 */ /* 0x002fca00078e00ff */
[----:B------:R-:W-:-:S07]  /*21040*/  @P0 SHF.R.U32.HI R7, RZ, R5, R4 ;  /* 0x00000005ff070219 */ /* 0x000fce0000011604 */
.L_x_11020:
[----:B------:R-:W-:Y:S05]  /*21050*/  BSYNC B0 ;  /* 0x0000000000007941 */ /* 0x000fea0003800000 */
.L_x_11018:
[----:B------:R-:W-:-:S05]  /*21060*/  IMAD R3, R7, R3, RZ ;  /* 0x0000000307037224 */ /* 0x000fca00078e02ff */
[----:B------:R-:W-:-:S07]  /*21070*/  VIMNMX R2, R2, R3, !PT ;  /* 0x0000000302027248 */ /* 0x000fce0007fe0100 */
.L_x_11017:
        /* <DEDUP_REMOVED lines=38> */
.L_x_11022:
[----:B------:R-:W-:Y:S05]  /*212e0*/  BSYNC B0 ;  /* 0x0000000000007941 */ /* 0x000fea0003800000 */
.L_x_11021:
[----:B------:R-:W3:Y:S04]  /*212f0*/  LDL R2, [R1+0x28] ;  /* 0x0000280001027983 */ /* 0x000ee80000100800 */
[----:B-1----:R-:W3:Y:S01]  /*21300*/  LDL R0, [R1+0x38] ;  /* 0x0000380001007983 */ /* 0x002ee20000100800 */
[----:B------:R-:W-:Y:S01]  /*21310*/  BSSY B7, `(.L_x_11023) ;  /* 0x000041c000077945 */ /* 0x000fe20003800000 */
[----:B---3--:R-:W-:-:S05]  /*21320*/  IMAD R0, R0, R2, R8 ;  /* 0x0000000200007224 */ /* 0x008fca00078e0208 */
[----:B------:R-:W-:Y:S01]  /*21330*/  VIADDMNMX R23, R0, R2, R6, PT ;  /* 0x0000000200177246 */ /* 0x000fe20003800106 */
[----:B------:R1:W-:Y:S03]  /*21340*/  STL [R1+0xc], R0 ;  /* 0x00000c0001007387 */ /* 0x0003e60000100800 */
[----:B------:R-:W-:Y:S01]  /*21350*/  ISETP.GT.AND P0, PT, R23, R0, PT ;  /* 0x000000001700720c */ /* 0x000fe20003f04270 */
[----:B------:R1:W-:-:S12]  /*21360*/  STL [R1+0x1c], R23 ;  /* 0x00001c1701007387 */ /* 0x0003d80000100800 */
[----:B-1----:R-:W-:Y:S05]  /*21370*/  @P0 BRA `(.L_x_11024) ;  /* 0x0000000000440947 */ /* 0x002fea0003800000 */
[----:B------:R-:W1:Y:S02]  /*21380*/  S2R R0, SR_TID.X ;  /* 0x0000000000007919 */ /* 0x000e640000002100 */
[----:B-1----:R-:W-:-:S04]  /*21390*/  LOP3.LUT R0, R0, 0x7f, RZ, 0xc0, !PT ;  /* 0x0000007f00007812 */ /* 0x002fc800078ec0ff */
[----:B------:R-:W-:-:S13]  /*213a0*/  ISETP.NE.AND P1, PT, R0, RZ, PT ;  /* 0x000000ff0000720c */ /* 0x000fda0003f25270 */
[----:B------:R-:W-:Y:S05]  /*213b0*/  @P1 BRA `(.L_x_11025) ;  /* 0x0000004000441947 */ /* 0x000fea0003800000 */
[----:B--2---:R-:W1:Y:S01]  /*213c0*/  S2R R5, SR_LANEID ;  /* 0x0000000000057919 */ /* 0x004e620000000000 */
[----:B------:R-:W-:Y:S01]  /*213d0*/  VOTEU.ANY UR4, UPT, PT ;  /* 0x0000000000047886 */ /* 0x000fe200038e0100 */
[----:B------:R-:W2:Y:S01]  /*213e0*/  LDC.64 R2, c[0x0][0xc60] ;  /* 0x00031800ff027b82 */ /* 0x000ea20000000a00 */
[----:B------:R-:W1:Y:S02]  /*213f0*/  FLO.U32 R0, UR4 ;  /* 0x0000000400007d00 */ /* 0x000e6400080e0000 */
[----:B-1----:R-:W-:-:S06]  /*21400*/  ISETP.EQ.U32.AND P0, PT, R0, R5, PT ;  /* 0x000000050000720c */ /* 0x002fcc0003f02070 */
[----:B------:R-:W2:Y:S07]  /*21410*/  POPC R5, UR4 ;  /* 0x0000000400057d09 */ /* 0x000eae0008000000 */
[----:B--2---:R-:W2:Y:S01]  /*21420*/  @P0 ATOMG.E.ADD.STRONG.GPU PT, R3, desc[UR40][R2.64], R5 ;  /* 0x00000005020309a8 */ /* 0x004ea200081ee1e8 */
[----:B------:R-:W1:Y:S02]  /*21430*/  S2R R4, SR_LTMASK ;  /* 0x0000000000047919 */ /* 0x000e640000003900 */
[----:B-1----:R-:W-:-:S04]  /*21440*/  LOP3.LUT R4, R4, UR4, RZ, 0xc0, !PT ;  /* 0x0000000404047c12 */ /* 0x002fc8000f8ec0ff */
[----:B------:R-:W1:Y:S01]  /*21450*/  POPC R7, R4 ;  /* 0x0000000400077309 */ /* 0x000e620000000000 */
[----:B--2---:R-:W1:Y:S02]  /*21460*/  SHFL.IDX PT, R0, R3, R0, 0x1f ;  /* 0x00001f0003007589 */ /* 0x004e6400000e0000 */
[----:B-1----:R-:W-:Y:S01]  /*21470*/  IADD3 R24, R0, UR37, R7 ;  /* 0x0000002500187c10 */ /* 0x002fe2000fffe007 */
[----:B------:R-:W-:Y:S06]  /*21480*/  BRA `(.L_x_11025) ;  /* 0x0000004000107947 */ /* 0x000fec0003800000 */
.L_x_11024:
        /* <DEDUP_REMOVED lines=10> */
[----:B--2---:R-:W-:Y:S02]  /*21530*/  IMAD.U32 R5, RZ, RZ, UR7 ;  /* 0x00000007ff057e24 */ /* 0x004fe4000f8e00ff */
[----:B------:R-:W-:Y:S02]  /*21540*/  IMAD.U32 R6, RZ, RZ, UR8 ;  /* 0x00000008ff067e24 */ /* 0x000fe4000f8e00ff */
[----:B------:R-:W-:-:S02]  /*21550*/  IMAD.U32 R7, RZ, RZ, UR9 ;  /* 0x00000009ff077e24 */ /* 0x000fc4000f8e00ff */
[----:B0-----:R-:W-:Y:S02]  /*21560*/  IMAD.U32 R10, RZ, RZ, UR4 ;  /* 0x00000004ff0a7e24 */ /* 0x001fe4000f8e00ff */
[----:B------:R-:W-:Y:S02]  /*21570*/  IMAD.U32 R11, RZ, RZ, UR5 ;  /* 0x00000005ff0b7e24 */ /* 0x000fe4000f8e00ff */
[----:B------:R-:W-:Y:S02]  /*21580*/  IMAD.MOV.U32 R8, RZ, RZ, 0x70 ;  /* 0x00000070ff087424 */ /* 0x000fe400078e00ff */
[----:B------:R-:W-:Y:S02]  /*21590*/  IMAD.MOV.U32 R12, RZ, RZ, 0x1 ;  /* 0x00000001ff0c7424 */ /* 0x000fe400078e00ff */
[----:B------:R-:W-:-:S07]  /*215a0*/  IMAD.MOV.U32 R13, RZ, RZ, RZ ;  /* 0x000000ffff0d7224 */ /* 0x000fce00078e00ff */
[----:B------:R-:W-:-:S07]  /*215b0*/  LEPC R20, `(.L_x_11027) ;  /* 0x000000001014794e */ /* 0x000fce0000000000 */
[----:B-1----:R-:W-:Y:S05]  /*215c0*/  CALL.ABS.NOINC R2 ;  /* 0x0000000002007343 */ /* 0x002fea0003c00000 */
.L_x_11027:
[----:B------:R-:W-:Y:S05]  /*215d0*/  BSYNC B6 ;  /* 0x0000000000067941 */ /* 0x000fea0003800000 */
.L_x_11026:
        /* <DEDUP_REMOVED lines=10> */
[----:B--2---:R-:W-:Y:S02]  /*21680*/  IMAD.U32 R5, RZ, RZ, UR7 ;  /* 0x00000007ff057e24 */ /* 0x004fe4000f8e00ff */
[----:B------:R-:W-:Y:S02]  /*21690*/  IMAD.U32 R6, RZ, RZ, UR8 ;  /* 0x00000008ff067e24 */ /* 0x000fe4000f8e00ff */
[----:B------:R-:W-:-:S02]  /*216a0*/  IMAD.U32 R7, RZ, RZ, UR9 ;  /* 0x00000009ff077e24 */ /* 0x000fc4000f8e00ff */
[----:B0-----:R-:W-:Y:S02]  /*216b0*/  IMAD.U32 R10, RZ, RZ, UR4 ;  /* 0x00000004ff0a7e24 */ /* 0x001fe4000f8e00ff */
[----:B------:R-:W-:Y:S02]  /*216c0*/  IMAD.U32 R11, RZ, RZ, UR5 ;  /* 0x00000005ff0b7e24 */ /* 0x000fe4000f8e00ff */
[----:B------:R-:W-:Y:S02]  /*216d0*/  IMAD.MOV.U32 R8, RZ, RZ, 0x70 ;  /* 0x00000070ff087424 */ /* 0x000fe400078e00ff */
[----:B------:R-:W-:Y:S02]  /*216e0*/  IMAD.MOV.U32 R12, RZ, RZ, 0x1 ;  /* 0x00000001ff0c7424 */ /* 0x000fe400078e00ff */
[----:B-1----:R-:W-:-:S07]  /*216f0*/  IMAD.MOV.U32 R13, RZ, RZ, RZ ;  /* 0x000000ffff0d7224 */ /* 0x002fce00078e00ff */
[----:B------:R-:W-:-:S07]  /*21700*/  LEPC R20, `(.L_x_11030) ;  /* 0x000000001014794e */ /* 0x000fce0000000000 */
[----:B---3--:R-:W-:Y:S05]  /*21710*/  CALL.ABS.NOINC R2 ;  /* 0x0000000002007343 */ /* 0x008fea0003c00000 */
.L_x_11030:
        /* <DEDUP_REMOVED lines=15> */
.L_x_11029:
[----:B------:R-:W-:Y:S05]  /*21810*/  BSYNC B6 ;  /* 0x0000000000067941 */ /* 0x000fea0003800000 */
.L_x_11028:
[----:B------:R-:W-:Y:S01]  /*21820*/  ULDC.64 UR4, c[0x0][0x9f8] ;  /* 0x00027e0000047ab9 */ /* 0x000fe20000000a00 */
[----:B------:R-:W-:Y:S01]  /*21830*/  IMAD.MOV.U32 R25, RZ, RZ, R27 ;  /* 0x000000ffff197224 */ /* 0x000fe200078e001b */
[----:B------:R-:W-:-:S04]  /*21840*/  ISETP.NE.U32.AND P0, PT, RZ, UR4, PT ;  /* 0x00000004ff007c0c */ /* 0x000fc8000bf05070 */
[----:B------:R-:W-:Y:S01]  /*21850*/  ISETP.NE.AND.EX P0, PT, RZ, UR5, PT, P0 ;  /* 0x00000005ff007c0c */ /* 0x000fe2000bf05300 */
[----:B------:R-:W-:-:S12]  /*21860*/  ULDC.64 UR4, c[0x0][0xa08] ;  /* 0x0002820000047ab9 */ /* 0x000fd80000000a00 */
[----:B------:R-:W1:Y:S02]  /*21870*/  @P0 LDC.64 R2, c[0x0][0x9f8] ;  /* 0x00027e00ff020b82 */ /* 0x000e640000000a00 */
[----:B-1----:R-:W-:-:S05]  /*21880*/  @P0 IMAD.WIDE R2, R27, 0x4, R2 ;  /* 0x000000041b020825 */ /* 0x002fca00078e0202 */
[----:B------:R1:W3:Y:S01]  /*21890*/  @P0 LDG.E R25, desc[UR40][R2.64] ;  /* 0x0000002802190981 */ /* 0x0002e2000c1e1900 */
[----:B------:R-:W-:Y:S01]  /*218a0*/  VIADD R23, R23, 0xffffffff ;  /* 0xffffffff17177836 */ /* 0x000fe20000000000 */
[----:B-1----:R-:W1:Y:S02]  /*218b0*/  LDC.64 R2, c[0x0][0x418] ;  /* 0x00010600ff027b82 */ /* 0x002e640000000a00 */
[----:B-1----:R-:W-:Y:S01]  /*218c0*/  LOP3.LUT P0, RZ, R2, UR4, RZ, 0xfc, !PT ;  /* 0x0000000402ff7c12 */ /* 0x002fe2000f80fcff */
[----:B------:R-:W-:-:S03]  /*218d0*/  UMOV UR4, 0xffffffff ;  /* 0xffffffff00047882 */ /* 0x000fc60000000000 */
[----:B------:R-:W-:Y:S02]  /*218e0*/  LOP3.LUT P0, RZ, R3, UR5, RZ, 0xfc, P0 ;  /* 0x0000000503ff7c12 */ /* 0x000fe4000800fcff */
[----:B---3--:R-:W-:Y:S02]  /*218f0*/  SHF.R.S32.HI R7, RZ, 0x1f, R25 ;  /* 0x0000001fff077819 */ /* 0x008fe40000011419 */
[----:B------:R-:W-:-:S03]  /*21900*/  SEL R22, R25, RZ, !P0 ;  /* 0x000000ff19167207 */ /* 0x000fc60004000000 */
[----:B------:R1:W-:Y:S01]  /*21910*/  STL [R1+0x4], R7 ;  /* 0x0000040701007387 */ /* 0x0003e20000100800 */
[----:B------:R-:W-:Y:S05]  /*21920*/  BRA.DIV UR4, `(.L_x_11031) ;  /* 0x00000062042c7947 */ /* 0x000fea000b800000 */
[----:B------:R-:W3:Y:S02]  /*21930*/  S2R R0, SR_TID.X ;  /* 0x0000000000007919 */ /* 0x000ee40000002100 */
[----:B---3--:R-:W-:-:S04]  /*21940*/  SHF.R.U32.HI R0, RZ, 0x5, R0 ;  /* 0x00000005ff007819 */ /* 0x008fc80000011600 */
[----:B------:R-:W-:-:S05]  /*21950*/  LOP3.LUT R0, R0, 0x3, RZ, 0xc0, !PT ;  /* 0x0000000300007812 */ /* 0x000fca00078ec0ff */
[----:B------:R3:W4:Y:S02]  /*21960*/  SHFL.IDX PT, R14, R0, RZ, 0x1f ;  /* 0x00001fff000e7589 */ /* 0x00072400000e0000 */
.L_x_11192:
[----:B----4-:R-:W-:Y:S02]  /*21970*/  ISETP.NE.AND P0, PT, R14, RZ, PT ;  /* 0x000000ff0e00720c */ /* 0x010fe40003f05270 */
[----:B------:R-:W-:Y:S02]  /*21980*/  PLOP3.LUT P1, PT, PT, PT, PT, 0x8, 0x0 ;  /* 0x000000000000781c */ /* 0x000fe40003f2e170 */
[----:B------:R-:W-:-:S11]  /*21990*/  LOP3.LUT R18, R18, 0xfffffffb, RZ, 0xc0, !PT ;  /* 0xfffffffb12127812 */ /* 0x000fd600078ec0ff */
[----:B------:R-:W-:Y:S01]  /*219a0*/  @P1 LOP3.LUT R18, R18, 0x4, RZ, 0xfc, !PT ;  /* 0x0000000412121812 */ /* 0x000fe200078efcff */
[----:B------:R-:W-:Y:S06]  /*219b0*/  @P0 BRA `(.L_x_11032) ;  /* 0x0000000400140947 */ /* 0x000fec0003800000 */
[----:B------:R-:W-:-:S03]  /*219c0*/  UMOV UR4, 0xffffffff ;  /* 0xffffffff00047882 */ /* 0x000fc60000000000 */
[----:B------:R-:W-:Y:S05]  /*219d0*/  BRA.DIV UR4, `(.L_x_11033) ;  /* 0x0000006204347947 */ /* 0x000fea000b800000 */
[----:B------:R-:W-:-:S13]  /*219e0*/  ELECT P6, URZ, PT ;  /* 0x00000000003f782f */ /* 0x000fda00038c0000 */
.L_x_11195:
[----:B------:R-:W-:Y:S05]  /*219f0*/  @!P6 BRA `(.L_x_11032) ;  /* 0x000000040004e947 */ /* 0x000fea0003800000 */
[----:B------:R-:W-:-:S04]  /*21a00*/  ISETP.NE.U32.AND P0, PT, R2, RZ, PT ;  /* 0x000000ff0200720c */ /* 0x000fc80003f05070 */
[----:B------:R-:W-:-:S13]  /*21a10*/  ISETP.NE.AND.EX P0, PT, R3, RZ, PT, P0 ;  /* 0x000000ff0300720c */ /* 0x000fda0003f05300 */
[----:B------:R-:W-:Y:S05]  /*21a20*/  @!P0 BRA `(.L_x_11034) ;  /* 0x0000000000488947 */ /* 0x000fea0003800000 */
[----:B------:R-:W4:Y:S01]  /*21a30*/  LDC R6, c[0x0][0x43c] ;  /* 0x00010f00ff067b82 */ /* 0x000f220000000800 */
[----:B---3--:R-:W-:Y:S01]  /*21a40*/  IMAD.MOV.U32 R0, RZ, RZ, R23 ;  /* 0x000000ffff007224 */ /* 0x008fe200078e0017 */
[----:B------:R-:W-:Y:S01]  /*21a50*/  ULDC.64 UR4, c[0x0][0x428] ;  /* 0x00010a0000047ab9 */ /* 0x000fe20000000a00 */
[----:B----4-:R-:W-:-:S13]  /*21a60*/  ISETP.NE.AND P0, PT, R6, 0x1, PT ;  /* 0x000000010600780c */ /* 0x010fda0003f05270 */
[----:B--2---:R-:W2:Y:S02]  /*21a70*/  @P0 LDC.64 R4, c[0x0][0x440] ;  /* 0x00011000ff040b82 */ /* 0x004ea40000000a00 */
[----:B--2---:R-:W-:-:S05]  /*21a80*/  @P0 IMAD.HI.U32 R4, R23, R4, RZ ;  /* 0x0000000417040227 */ /* 0x004fca00078e00ff */
        /* <DEDUP_REMOVED lines=12> */
.L_x_11034:
[----:B---3--:R-:W-:Y:S01]  /*21b50*/  IMAD R0, R19, 0x8, R16 ;  /* 0x0000000813007824 */ /* 0x008fe200078e0210 */
[----:B----4-:R-:W-:-:S04]  /*21b60*/  SHF.L.U32 R2, R28, 0x1f, RZ ;  /* 0x0000001f1c027819 */ /* 0x010fc800000006ff */
[----:B------:R-:W3:Y:S02]  /*21b70*/  SYNCS.PHASECHK.TRANS64.TRYWAIT P0, [R0+URZ+0x2d840], R2 ;  /* 0x02d84002000075a7 */ /* 0x000ee4000800017f */
[----:B---3--:R-:W-:Y:S05]  /*21b80*/  @!P0 BRA `(.L_x_11035) ;  /* 0x0000005c00e88947 */ /* 0x008fea0003800000 */
.L_x_11196:
        /* <DEDUP_REMOVED lines=9> */
.L_x_11036:
[----:B------:R-:W-:Y:S01]  /*21c20*/  R2UR UR9, R0 ;  /* 0x00000000000972ca */ /* 0x000fe200000e0000 */
[----:B---34-:R-:W-:Y:S01]  /*21c30*/  IMAD R0, R19, 0x6000, R16 ;  /* 0x0000600013007824 */ /* 0x018fe200078e0210 */
        /* <DEDUP_REMOVED lines=13> */
[----:B------:R-:W-:Y:S02]  /*21d10*/  ULEA UR11, UR11, UR5, 0x7 ;  /* 0x000000050b0b7291 */ /* 0x000fe4000f8e383f */
        /* <DEDUP_REMOVED lines=8> */
[----:B---3--:R-:W-:Y:S01]  /*21da0*/  UMOV UR8, UR15 ;  /* 0x0000000f00087c82 */ /* 0x008fe20008000000 */
[----:B------:R-:W-:-:S02]  /*21db0*/  UMOV UR10, UR17 ;  /* 0x00000011000a7c82 */ /* 0x000fc40008000000 */
[----:B------:R3:W-:Y:S02]  /*21dc0*/  UTMALDG.4D [UR8], [UR4], desc[UR6] ;  /* 0x00000608040075b4 */ /* 0x0007e40008019000 */
[----:B---3--:R-:W-:Y:S01]  /*21dd0*/  UMOV UR8, UR16 ;  /* 0x0000001000087c82 */ /* 0x008fe20008000000 */
[----:B------:R-:W-:Y:S02]  /*21de0*/  UMOV UR10, UR14 ;  /* 0x0000000e000a7c82 */ /* 0x000fe40008000000 */
[----:B------:R4:W-:Y:S02]  /*21df0*/  UTMALDG.4D [UR8], [UR4], desc[UR6] ;  /* 0x00000608040075b4 */ /* 0x0009e40008019000 */
[----:B----4-:R-:W-:Y:S01]  /*21e00*/  NOP ;  /* 0x0000000000007918 */ /* 0x010fe20000000000 */
.L_x_11032:
[----:B------:R-:W4:Y:S01]  /*21e10*/  LDL.LU R3, [R1+0x20] ;  /* 0x0000200001037983 */ /* 0x000f220000300800 */
[----:B------:R-:W-:Y:S05]  /*21e20*/  WARPSYNC.ALL ;  /* 0x0000000000007948 */ /* 0x000fea0003800000 */
[----:B------:R-:W-:Y:S01]  /*21e30*/  ULDC.64 UR4, c[0x0][0x298] ;  /* 0x0000a60000047ab9 */ /* 0x000fe20000000a00 */
[----:B---3--:R-:W-:Y:S01]  /*21e40*/  VIADD R0, R16, 0xc400 ;  /* 0x0000c40010007836 */ /* 0x008fe20000000000 */
[----:B------:R-:W-:Y:S01]  /*21e50*/  ULDC.64 UR6, c[0x0][0xa00] ;  /* 0x0002800000067ab9 */ /* 0x000fe20000000a00 */
[----:B------:R-:W-:Y:S01]  /*21e60*/  BSSY B6, `(.L_x_11037) ;  /* 0x0000022000067945 */ /* 0x000fe20003800000 */
[----:B------:R-:W-:Y:S01]  /*21e70*/  BAR.SYNC.DEFER_BLOCKING 0x8, 0x200 ;  /* 0x0208000000007b1d */ /* 0x000fe20000010000 */
[----:B------:R-:W-:-:S02]  /*21e80*/  ISETP.NE.U32.AND P0, PT, RZ, UR6, PT ;  /* 0x00000006ff007c0c */ /* 0x000fc4000bf05070 */
[----:B------:R-:W-:Y:S02]  /*21e90*/  LOP3.LUT P1, RZ, R0, 0x1bf, RZ, 0xc0, !PT ;  /* 0x000001bf00ff7812 */ /* 0x000fe4000782c0ff */
[----:B------:R-:W-:Y:S02]  /*21ea0*/  ISETP.NE.AND.EX P0, PT, RZ, UR7, PT, P0 ;  /* 0x00000007ff007c0c */ /* 0x000fe4000bf05300 */
[----:B----4-:R-:W-:Y:S01]  /*21eb0*/  SHF.R.S32.HI R2, RZ, 0x1f, R3 ;  /* 0x0000001fff027819 */ /* 0x010fe20000011403 */
[----:B--2---:R-:W-:-:S04]  /*21ec0*/  IMAD.WIDE.U32 R4, R3, UR4, RZ ;  /* 0x0000000403047c25 */ /* 0x004fc8000f8e00ff */
        /* <DEDUP_REMOVED lines=19> */
[----:B-1----:R-:W-:-:S02]  /*22000*/  IMAD.U32 R7, RZ, RZ, UR7 ;  /* 0x00000007ff077e24 */ /* 0x002fc4000f8e00ff */
[----:B0-----:R-:W-:Y:S02]  /*22010*/  IMAD.U32 R10, RZ, RZ, UR8 ;  /* 0x00000008ff0a7e24 */ /* 0x001fe4000f8e00ff */
[----:B------:R-:W-:Y:S02]  /*22020*/  IMAD.U32 R11, RZ, RZ, UR9 ;  /* 0x00000009ff0b7e24 */ /* 0x000fe4000f8e00ff */
[----:B------:R-:W-:Y:S02]  /*22030*/  IMAD.MOV.U32 R8, RZ, RZ, 0x70 ;  /* 0x00000070ff087424 */ /* 0x000fe400078e00ff */
[----:B------:R-:W-:Y:S02]  /*22040*/  IMAD.MOV.U32 R12, RZ, RZ, 0x1 ;  /* 0x00000001ff0c7424 */ /* 0x000fe400078e00ff */
[----:B------:R-:W-:-:S07]  /*22050*/  IMAD.MOV.U32 R13, RZ, RZ, RZ ;  /* 0x000000ffff0d7224 */ /* 0x000fce00078e00ff */
[----:B------:R-:W-:-:S07]  /*22060*/  LEPC R20, `(.L_x_11038) ;  /* 0x000000001014794e */ /* 0x000fce0000000000 */
[----:B--2---:R-:W-:Y:S05]  /*22070*/  CALL.ABS.NOINC R2 ;  /* 0x0000000002007343 */ /* 0x004fea0003c00000 */
.L_x_11038:
[----:B------:R-:W-:Y:S05]  /*22080*/  BSYNC B6 ;  /* 0x0000000000067941 */ /* 0x000fea0003800000 */
.L_x_11037:
[----:B------:R-:W3:Y:S01]  /*22090*/  LDL.LU R20, [R1+0x3c] ;  /* 0x00003c0001147983 */ /* 0x000ee20000300800 */
[----:B------:R-:W4:Y:S01]  /*220a0*/  LDC R9, c[0x0][0x448] ;  /* 0x00011200ff097b82 */ /* 0x000f220000000800 */
[----:B------:R-:W-:Y:S01]  /*220b0*/  ULDC.64 UR4, c[0x0][0x2d8] ;  /* 0x0000b60000047ab9 */ /* 0x000fe20000000a00 */
[----:B------:R-:W-:Y:S01]  /*220c0*/  ULDC.64 UR6, c[0x0][0x2e0] ;  /* 0x0000b80000067ab9 */ /* 0x000fe20000000a00 */
[----:B--2---:R-:W3:Y:S01]  /*220d0*/  LDL.LU.64 R2, [R1+0x30] ;  /* 0x0000300001027983 */ /* 0x004ee20000300a00 */
[----:B------:R-:W-:-:S03]  /*220e0*/  ULDC.64 UR8, c[0x0][0x280] ;  /* 0x0000a00000087ab9 */ /* 0x000fc60000000a00 */
[----:B------:R-:W2:Y:S04]  /*220f0*/  LDL.LU R0, [R1+0x44] ;  /* 0x0000440001007983 */ /* 0x000ea80000300800 */
[----:B------:R-:W5:Y:S04]  /*22100*/  LDL.LU R5, [R1+0x20] ;  /* 0x0000200001057983 */ /* 0x000f680000300800 */
[----:B------:R-:W5:Y:S01]  /*22110*/  LDL R21, [R1+0x14] ;  /* 0x0000140001157983 */ /* 0x000f620000100800 */
[----:B------:R-:W0:Y:S01]  /*22120*/  S2R R13, SR_TID.X ;  /* 0x00000000000d7919 */ /* 0x000e220000002100 */
[----:B----4-:R-:W-:-:S13]  /*22130*/  ISETP.NE.AND P1, PT, R9, 0x1, PT ;  /* 0x000000010900780c */ /* 0x010fda0003f25270 */
[----:B------:R-:W4:Y:S08]  /*22140*/  @P1 LDC R6, c[0x0][0x450] ;  /* 0x00011400ff061b82 */ /* 0x000f300000000800 */
[----:B------:R-:W1:Y:S01]  /*22150*/  @P1 LDC R8, c[0x0][0x450] ;  /* 0x00011400ff081b82 */ /* 0x000e620000000800 */
[C---:B0-----:R-:W-:Y:S02]  /*22160*/  IMAD.SHL.U32 R11, R13.reuse, 0x8, RZ ;  /* 0x000000080d0b7824 */ /* 0x041fe400078e00ff */
[----:B------:R-:W-:-:S03]  /*22170*/  IMAD.SHL.U32 R10, R13, 0x8, RZ ;  /* 0x000000080d0a7824 */ /* 0x000fc600078e00ff */
[----:B------:R-:W-:Y:S02]  /*22180*/  LOP3.LUT R11, R11, 0x18, RZ, 0xc0, !PT ;  /* 0x000000180b0b7812 */ /* 0x000fe400078ec0ff */
[----:B------:R-:W-:Y:S02]  /*22190*/  LOP3.LUT R10, R10, 0x18, RZ, 0xc0, !PT ;  /* 0x000000180a0a7812 */ /* 0x000fe400078ec0ff */
[C---:B------:R-:W-:Y:S02]  /*221a0*/  LOP3.LUT R12, R11.reuse, 0x20, RZ, 0xfc, !PT ;  /* 0x000000200b0c7812 */ /* 0x040fe400078efcff */
[----:B------:R-:W-:Y:S01]  /*221b0*/  LOP3.LUT R11, R11, 0x40, RZ, 0xfc, !PT ;  /* 0x000000400b0b7812 */ /* 0x000fe200078efcff */
[----:B---3--:R-:W-:Y:S02]  /*221c0*/  IMAD.MOV.U32 R3, RZ, RZ, R20 ;  /* 0x000000ffff037224 */ /* 0x008fe400078e0014 */
[----:B------:R-:W0:Y:S01]  /*221d0*/  S2R R20, SR_TID.X ;  /* 0x0000000000147919 */ /* 0x000e220000002100 */
[----:B------:R-:W-:-:S04]  /*221e0*/  IMAD.WIDE.U32 R2, R17, UR4, R2 ;  /* 0x0000000411027c25 */ /* 0x000fc8000f8e0002 */
[----:B------:R-:W-:Y:S01]  /*221f0*/  IMAD R3, R17, UR5, R3 ;  /* 0x0000000511037c24 */ /* 0x000fe2000f8e0203 */
[----:B------:R-:W-:Y:S01]  /*22200*/  ULDC.64 UR4, c[0x0][0x2d0] ;  /* 0x0000b40000047ab9 */ /* 0x000fe20000000a00 */
[----:B--2---:R-:W-:Y:S02]  /*22210*/  IMAD R0, R0, UR6, RZ ;  /* 0x0000000600007c24 */ /* 0x004fe4000f8e02ff */
        /* <DEDUP_REMOVED lines=8> */
[----:B------:R-:W-:-:S05]  /*222a0*/  LOP3.LUT R20, R4, 0x60, R20, 0xf8, !PT ;  /* 0x0000006004147812 */ /* 0x000fca00078ef814 */
[----:B------:R-:W-:Y:S01]  /*222b0*/  IMAD.IADD R0, R20, 0x1, R21 ;  /* 0x0000000114007824 */ /* 0x000fe200078e0215 */
[----:B------:R-:W-:-:S03]  /*222c0*/  LOP3.LUT R20, R13, 0x7f, RZ, 0xc0, !PT ;  /* 0x0000007f0d147812 */ /* 0x000fc600078ec0ff */
[----:B--2---:R-:W-:Y:S01]  /*222d0*/  @P1 IMAD.HI.U32 R5, R0, R5, RZ ;  /* 0x0000000500051227 */ /* 0x004fe200078e00ff */
[----:B------:R-:W-:-:S03]  /*222e0*/  SHF.R.U32.HI R20, RZ, 0x2, R20 ;  /* 0x00000002ff147819 */ /* 0x000fc60000011614 */
[----:B------:R-:W-:Y:S01]  /*222f0*/  IMAD.MOV.U32 R4, RZ, RZ, R0 ;  /* 0x000000ffff047224 */ /* 0x000fe200078e0000 */
[----:B----4-:R-:W-:-:S04]  /*22300*/  @P1 SHF.R.U32.HI R4, RZ, R6, R5 ;  /* 0x00000006ff041219 */ /* 0x010fc80000011605 */
[--C-:B------:R-:W-:Y:S01]  /*22310*/  SHF.R.S32.HI R5, RZ, 0x1f, R4.reuse ;  /* 0x0000001fff057819 */ /* 0x100fe20000011404 */
[----:B-1----:R-:W-:-:S04]  /*22320*/  IMAD.MOV R7, RZ, RZ, -R4 ;  /* 0x000000ffff077224 */ /* 0x002fc800078e0a04 */
[----:B------:R-:W-:-:S04]  /*22330*/  IMAD R5, R5, UR4, RZ ;  /* 0x0000000405057c24 */ /* 0x000fc8000f8e02ff */
[C---:B------:R-:W-:Y:S02]  /*22340*/  IMAD R6, R4.reuse, UR5, R5 ;  /* 0x0000000504067c24 */ /* 0x040fe4000f8e0205 */
[----:B------:R-:W-:-:S04]  /*22350*/  IMAD.WIDE.U32 R4, R4, UR4, R2 ;  /* 0x0000000404047c25 */ /* 0x000fc8000f8e0002 */
[----:B------:R-:W-:Y:S02]  /*22360*/  IMAD.IADD R5, R5, 0x1, R6 ;  /* 0x0000000105057824 */ /* 0x000fe400078e0206 */
[----:B------:R-:W-:Y:S02]  /*22370*/  IMAD R6, R9, R7, R0 ;  /* 0x0000000709067224 */ /* 0x000fe400078e0200 */
[----:B------:R-:W-:Y:S02]  /*22380*/  VIADD R0, R0, 0x80 ;  /* 0x0000008000007836 */ /* 0x000fe40000000000 */
[----:B------:R-:W-:Y:S01]  /*22390*/  IMAD.WIDE.U32 R4, R6, UR6, R4 ;  /* 0x0000000606047c25 */ /* 0x000fe2000f8e0004 */
[----:B------:R-:W-:-:S05]  /*223a0*/  SHF.R.S32.HI R7, RZ, 0x1f, R6 ;  /* 0x0000001fff077819 */ /* 0x000fca0000011406 */
[----:B------:R-:W-:-:S04]  /*223b0*/  IMAD R7, R7, UR6, RZ ;  /* 0x0000000607077c24 */ /* 0x000fc8000f8e02ff */
[----:B------:R-:W-:Y:S02]  /*223c0*/  IMAD R6, R6, UR7, R7 ;  /* 0x0000000706067c24 */ /* 0x000fe4000f8e0207 */
[----:B------:R-:W0:Y:S02]  /*223d0*/  @P1 LDC R7, c[0x0][0x44c] ;  /* 0x00011300ff071b82 */ /* 0x000e240000000800 */
[----:B------:R-:W-:Y:S01]  /*223e0*/  IMAD.IADD R6, R5, 0x1, R6 ;  /* 0x0000000105067824 */ /* 0x000fe200078e0206 */
[----:B------:R-:W-:-:S04]  /*223f0*/  LEA R5, P0, R4, UR8, 0x1 ;  /* 0x0000000804057c11 */ /* 0x000fc8000f8008ff */
[----:B------:R-:W-:Y:S01]  /*22400*/  LEA.HI.X R6, R4, UR9, R6, 0x1, P0 ;  /* 0x0000000904067c11 */ /* 0x000fe200080f0c06 */
        /* <DEDUP_REMOVED lines=11> */
[----:B------:R-:W-:Y:S01]  /*224c0*/  SHF.R.S32.HI R4, RZ, 0x1f, R0 ;  /* 0x0000001fff047819 */ /* 0x000fe20000011400 */
[----:B------:R-:W-:Y:S01]  /*224d0*/  UMOV UR5, 0xffffffff ;  /* 0xffffffff00057882 */ /* 0x000fe20000000000 */
[----:B------:R-:W-:Y:S01]  /*224e0*/  ISETP.GE.AND P1, PT, R11, UR4, PT ;  /* 0x000000040b007c0c */ /* 0x000fe2000bf26270 */
[----:B------:R-:W-:Y:S02]  /*224f0*/  IMAD.IADD R3, R3, 0x1, R7 ;  /* 0x0000000103037824 */ /* 0x000fe400078e0207 */
[----:B------:R-:W-:-:S02]  /*22500*/  IMAD R4, R4, UR6, RZ ;  /* 0x0000000604047c24 */ /* 0x000fc4000f8e02ff */
        /* <DEDUP_REMOVED lines=9> */
[----:B------:R-:W-:-:S03]  /*225a0*/  IMAD.IADD R0, R20, 0x1, R21 ;  /* 0x0000000114007824 */ /* 0x000fc600078e0215 */
[----:B------:R-:W0:Y:S01]  /*225b0*/  SHFL.IDX PT, R2, R5, RZ, 0x1c1f ;  /* 0x001c1fff05027589 */ /* 0x000e2200000e0000 */
[----:B--2---:R-:W-:-:S03]  /*225c0*/  IMAD R4, R3, R9, RZ ;  /* 0x0000000903047224 */ /* 0x004fc600078e02ff */
[----:B------:R-:W1:Y:S02]  /*225d0*/  SHFL.IDX PT, R3, R6, RZ, 0x1c1f ;  /* 0x001c1fff06037589 */ /* 0x000e6400000e0000 */
[----:B------:R-:W-:-:S13]  /*225e0*/  ISETP.GE.AND P2, PT, R0, R4, PT ;  /* 0x000000040000720c */ /* 0x000fda0003f46270 */
[----:B0-----:R-:W-:-:S05]  /*225f0*/  @!P2 LEA R2, P4, R10, R2, 0x1 ;  /* 0x000000020a02a211 */ /* 0x001fca00078808ff */
[----:B-1----:R-:W-:-:S05]  /*22600*/  @!P2 IMAD.X R3, RZ, RZ, R3, P4 ;  /* 0x000000ffff03a224 */ /* 0x002fca00020e0603 */
[----:B------:R-:W-:Y:S01]  /*22610*/  @!PT LDS RZ, [RZ] ;  /* 0x00000000fffff984 */ /* 0x000fe20000000800 */
[----:B---3--:R-:W-:Y:S04]  /*22620*/  @!P2 LDGSTS.E.BYPASS.LTC128B.128 [R11+0xc400], desc[UR40][R2.64], !P3 ;  /* 0x0c400000020bafae */ /* 0x008fe8000d901d68 */
        /* <DEDUP_REMOVED lines=16> */
[----:B------:R-:W-:Y:S01]  /*22730*/  ISETP.GE.AND P2, PT, R2, R4, PT ;  /* 0x000000040200720c */ /* 0x000fe20003f46270 */
[----:B------:R-:W-:Y:S04]  /*22740*/  SHFL.IDX PT, R5, R5, 0x3, 0x1c1f ;  /* 0x007c1f0005057f89 */ /* 0x000fe800000e0000 */
[----:B------:R-:W1:Y:S04]  /*22750*/  SHFL.IDX PT, R2, R6, 0x2, 0x1c1f ;  /* 0x005c1f0006027f89 */ /* 0x000e6800000e0000 */
[----:B------:R-:W2:Y:S04]  /*22760*/  SHFL.IDX PT, R6, R6, 0x3, 0x1c1f ;  /* 0x007c1f0006067f89 */ /* 0x000ea800000e0000 */
        /* <DEDUP_REMOVED lines=8> */
[----:B0-----:R-:W-:-:S05]  /*227f0*/  VIADD R2, R0, 0x60 ;  /* 0x0000006000027836 */ /* 0x001fca0000000000 */
[----:B------:R-:W-:-:S13]  /*22800*/  ISETP.GE.AND P2, PT, R2, R4, PT ;  /* 0x000000040200720c */ /* 0x000fda0003f46270 */
[----:B------:R-:W-:Y:S01]  /*22810*/  @!P2 LEA R2, P4, R10, R5, 0x1 ;  /* 0x000000050a02a211 */ /* 0x000fe200078808ff */
[----:B------:R-:W-:-:S04]  /*22820*/  VIADD R5, R0, 0x80 ;  /* 0x0000008000057836 */ /* 0x000fc80000000000 */
[----:B--2---:R-:W-:-:S05]  /*22830*/  @!P2 IMAD.X R3, RZ, RZ, R6, P4 ;  /* 0x000000ffff03a224 */ /* 0x004fca00020e0606 */
[----:B------:R-:W-:Y:S04]  /*22840*/  @!P2 LDGSTS.E.BYPASS.LTC128B.128 [R11+0xdc00], desc[UR40][R2.64], !P3 ;  /* 0x0dc00000020bafae */ /* 0x000fe8000d901d68 */
[----:B------:R-:W-:Y:S04]  /*22850*/  @!P2 LDGSTS.E.BYPASS.LTC128B.128 [R11+0x10c00], desc[UR40][R2.64+0x40], !P0 ;  /* 0x10c00040020bafae */ /* 0x000fe8000c101d68 */
[----:B------:R0:W-:Y:S01]  /*22860*/  @!P2 LDGSTS.E.BYPASS.LTC128B.128 [R11+0x13c00], desc[UR40][R2.64+0x80], !P1 ;  /* 0x13c00080020bafae */ /* 0x0001e2000c901d68 */
[----:B------:R-:W-:-:S03]  /*22870*/  ISETP.GE.AND P2, PT, R5, R4, PT ;  /* 0x000000040500720c */ /* 0x000fc60003f46270 */
[----:B0-----:R-:W0:Y:S04]  /*22880*/  SHFL.IDX PT, R3, R8, RZ, 0x1c1f ;  /* 0x001c1fff08037589 */ /* 0x001e2800000e0000 */
[----:B------:R-:W1:Y:S04]  /*22890*/  SHFL.IDX PT, R2, R7, RZ, 0x1c1f ;  /* 0x001c1fff07027589 */ /* 0x000e6800000e0000 */
[----:B------:R-:W2:Y:S02]  /*228a0*/  SHFL.IDX PT, R7, R7, 0x1, 0x1c1f ;  /* 0x003c1f0007077f89 */ /* 0x000ea400000e0000 */
        /* <DEDUP_REMOVED lines=8> */
[----:B0-2---:R0:W1:Y:S02]  /*22930*/  SHFL.IDX PT, R2, R8, 0x1, 0x1c1f ;  /* 0x003c1f0008027f89 */ /* 0x00506400000e0000 */
.L_x_11209:
[----:B------:R-:W2:Y:S01]  /*22940*/  LDL R5, [R1+0x10] ;  /* 0x0000100001057983 */ /* 0x000ea20000100800 */
[----:B------:R-:W-:-:S05]  /*22950*/  VIADD R0, R0, 0xa0 ;  /* 0x000000a000007836 */ /* 0x000fca0000000000 */
[----:B------:R-:W-:-:S13]  /*22960*/  ISETP.GE.AND P2, PT, R0, R4, PT ;  /* 0x000000040000720c */ /* 0x000fda0003f46270 */
[----:B-1----:R-:W-:-:S05]  /*22970*/  @!P2 LEA R2, P4, R10, R2, 0x1 ;  /* 0x000000020a02a211 */ /* 0x002fca00078808ff */
        /* <DEDUP_REMOVED lines=9> */
.L_x_11040:
        /* <DEDUP_REMOVED lines=18> */
.L_x_11210:
[----:B------:R-:W-:Y:S05]  /*22b30*/  BSYNC B0 ;  /* 0x0000000000007941 */ /* 0x000fea0003800000 */
.L_x_11041:
        /* <DEDUP_REMOVED lines=30> */
[----:B0-----:R-:W-:Y:S02]  /*22d20*/  SEL R8, RZ, 0x1, P0 ;  /* 0x00000001ff087807 */ /* 0x001fe40000000000 */
        /* <DEDUP_REMOVED lines=26> */
.L_x_11049:
[----:B------:R-:W-:Y:S01]  /*22ed0*/  IMAD R3, R6, 0x8, R16 ;  /* 0x0000000806037824 */ /* 0x000fe200078e0210 */
[----:B------:R-:W-:Y:S01]  /*22ee0*/  SHF.L.U32 R2, R8, 0x1f, RZ ;  /* 0x0000001f08027819 */ /* 0x000fe200000006ff */
[----:B------:R-:W-:Y:S03]  /*22ef0*/  BSSY B3, `(.L_x_11050) ;  /* 0x0000003000037945 */ /* 0x000fe60003800000 */
[----:B------:R-:W1:Y:S02]  /*22f00*/  SYNCS.PHASECHK.TRANS64.TRYWAIT P0, [R3+URZ+0x2d840], R2 ;  /* 0x02d84002030075a7 */ /* 0x000e64000800017f */
[----:B-1----:R-:W-:Y:S05]  /*22f10*/  @!P0 BRA `(.L_x_11051) ;  /* 0x0000005400388947 */ /* 0x002fea0003800000 */
.L_x_11211:
[----:B------:R-:W-:Y:S05]  /*22f20*/  BSYNC B3 ;  /* 0x0000000000037941 */ /* 0x000fea0003800000 */
.L_x_11050:
        /* <DEDUP_REMOVED lines=10> */
.L_x_11053:
[----:B------:R-:W-:Y:S05]  /*22fd0*/  BSYNC B3 ;  /* 0x0000000000037941 */ /* 0x000fea0003800000 */
.L_x_11052:
        /* <DEDUP_REMOVED lines=11> */
.L_x_11054:
        /* <DEDUP_REMOVED lines=16> */
.L_x_11055:
        /* <DEDUP_REMOVED lines=16> */
.L_x_11056:
        /* <DEDUP_REMOVED lines=15> */
.L_x_11212:
[----:B------:R-:W-:Y:S05]  /*23380*/  BSYNC B3 ;  /* 0x0000000000037941 */ /* 0x000fea0003800000 */
.L_x_11057:
        /* <DEDUP_REMOVED lines=10> */
.L_x_11059:
[----:B------:R-:W-:Y:S01]  /*23430*/  LOP3.LUT P0, RZ, R18, 0x8, RZ, 0xc0, !PT ;  /* 0x0000000812ff7812 */ /* 0x000fe2000780c0ff */
[----:B------:R-:W-:-:S12]  /*23440*/  BSSY B3, `(.L_x_11060) ;  /* 0x0000003000037945 */ /* 0x000fd80003800000 */
[----:B------:R-:W-:Y:S05]  /*23450*/  @P0 BRA `(.L_x_11061) ;  /* 0x0000000000040947 */ /* 0x000fea0003800000 */
[----:B------:R-:W-:Y:S01]  /*23460*/  BPT.TRAP 0x1 ;  /* 0x000000040000795c */ /* 0x000fe20000300000 */
.L_x_11061:
[----:B------:R-:W-:Y:S05]  /*23470*/  BSYNC B3 ;  /* 0x0000000000037941 */ /* 0x000fea0003800000 */
.L_x_11060:
        /* <DEDUP_REMOVED lines=10> */
.L_x_11062:
        /* <DEDUP_REMOVED lines=15> */
.L_x_11063:
        /* <DEDUP_REMOVED lines=15> */
.L_x_11064:
        /* <DEDUP_REMOVED lines=12> */
.L_x_11048:
[----:B------:R-:W-:Y:S05]  /*237c0*/  BSYNC B1 ;  /* 0x0000000000017941 */ /* 0x000fea0003800000 */
.L_x_11047:
[----:B------:R-:W2:Y:S01]  /*237d0*/  LDL.LU R0, [R1+0x1c] ;  /* 0x00001c0001007983 */ /* 0x000ea20000300800 */
[----:B------:R-:W-:Y:S02]  /*237e0*/  IMAD.MOV.U32 R19, RZ, RZ, R6 ;  /* 0x000000ffff137224 */ /* 0x000fe400078e0006 */
[----:B------:R-:W-:Y:S02]  /*237f0*/  IMAD.MOV.U32 R28, RZ, RZ, R8 ;  /* 0x000000ffff1c7224 */ /* 0x000fe400078e0008 */
[----:B--2---:R-:W-:-:S07]  /*23800*/  VIADD R0, R0, 0xfffffffd ;  /* 0xfffffffd00007836 */ /* 0x004fce0000000000 */
.L_x_11046:
[----:B------:R-:W-:Y:S05]  /*23810*/  BSYNC B2 ;  /* 0x0000000000027941 */ /* 0x000fea0003800000 */
.L_x_11045:
[----:B------:R-:W-:-:S05]  /*23820*/  VIADD R2, R9, 0xfffffffe ;  /* 0xfffffffe09027836 */ /* 0x000fca0000000000 */
[----:B------:R-:W-:-:S13]  /*23830*/  ISETP.NE.AND P0, PT, R2, R7, PT ;  /* 0x000000070200720c */ /* 0x000fda0003f05270 */
[----:B------:R-:W-:Y:S05]  /*23840*/  @!P0 BRA `(.L_x_11044) ;  /* 0x0000001400948947 */ /* 0x000fea0003800000 */
[----:B------:R-:W-:-:S07]  /*23850*/  IMAD.MOV.U32 R10, RZ, RZ, R22 ;  /* 0x000000ffff0a7224 */ /* 0x000fce00078e0016 */
.L_x_11101:
        /* <DEDUP_REMOVED lines=10> */
[----:B0-----:R-:W-:Y:S01]  /*23900*/  IMAD.MOV.U32 R8, RZ, RZ, R0 ;  /* 0x000000ffff087224 */ /* 0x001fe200078e0000 */
        /* <DEDUP_REMOVED lines=21> */
.L_x_11067:
[----:B0-----:R-:W-:Y:S01]  /*23a60*/  IMAD R4, R6, 0x8, R16 ;  /* 0x0000000806047824 */ /* 0x001fe200078e0210 */
[----:B------:R-:W-:Y:S01]  /*23a70*/  SHF.L.U32 R2, R7, 0x1f, RZ ;  /* 0x0000001f07027819 */ /* 0x000fe200000006ff */
[----:B------:R-:W-:Y:S03]  /*23a80*/  BSSY B2, `(.L_x_11068) ;  /* 0x0000003000027945 */ /* 0x000fe60003800000 */
[----:B------:R-:W0:Y:S02]  /*23a90*/  SYNCS.PHASECHK.TRANS64.TRYWAIT P0, [R4+URZ+0x2d840], R2 ;  /* 0x02d84002040075a7 */ /* 0x000e24000800017f */
[----:B0-----:R-:W-:Y:S05]  /*23aa0*/  @!P0 BRA `(.L_x_11069) ;  /* 0x00000048007c8947 */ /* 0x001fea0003800000 */
.L_x_11213:
[----:B------:R-:W-:Y:S05]  /*23ab0*/  BSYNC B2 ;  /* 0x0000000000027941 */ /* 0x000fea0003800000 */
.L_x_11068:
[----:B------:R-:W1:Y:S01]  /*23ac0*/  S2R R3, SR_TID.X ;  /* 0x0000000000037919 */ /* 0x000e620000002100 */
[----:B------:R-:W-:Y:S01]  /*23ad0*/  BSSY B2, `(.L_x_11070) ;  /* 0x0000009000027945 */ /* 0x000fe20003800000 */
[----:B-1----:R-:W-:-:S04]  /*23ae0*/  LOP3.LUT R3, R3, 0x7f, RZ, 0xc0, !PT ;  /* 0x0000007f03037812 */ /* 0x002fc800078ec0ff */
[----:B------:R-:W-:-:S13]  /*23af0*/  ISETP.NE.AND P0, PT, R3, RZ, PT ;  /* 0x000000ff0300720c */ /* 0x000fda0003f05270 */
[----:B------:R-:W-:Y:S05]  /*23b00*/  @P0 BRA `(.L_x_11071) ;  /* 0x0000000000140947 */ /* 0x000fea0003800000 */
[----:B------:R-:W-:Y:S01]  /*23b10*/  LOP3.LUT P1, RZ, R18, 0x1, RZ, 0xc0, !PT ;  /* 0x0000000112ff7812 */ /* 0x000fe2000782c0ff */
[----:B0-----:R-:W-:-:S04]  /*23b20*/  IMAD.MOV.U32 R2, RZ, RZ, 0x6000 ;  /* 0x00006000ff027424 */ /* 0x001fc800078e00ff */
[----:B------:R1:W-:Y:S08]  /*23b30*/  SYNCS.ARRIVE.TRANS64 RZ, [R4+URZ+0x2d830], R2 ;  /* 0x02d8300204ff79a7 */ /* 0x0003f0000800003f */
[----:B------:R-:W-:Y:S05]  /*23b40*/  @!P1 BRA `(.L_x_11071) ;  /* 0x0000000000049947 */ /* 0x000fea0003800000 */
[----:B------:R-:W-:Y:S01]  /*23b50*/  BPT.TRAP 0x1 ;  /* 0x000000040000795c */ /* 0x000fe20000300000 */
.L_x_11071:
[----:B------:R-:W-:Y:S05]  /*23b60*/  BSYNC B2 ;  /* 0x0000000000027941 */ /* 0x000fea0003800000 */
.L_x_11070:
        /* <DEDUP_REMOVED lines=11> */
.L_x_11072:
        /* <DEDUP_REMOVED lines=16> */
.L_x_11073:
        /* <DEDUP_REMOVED lines=16> */
.L_x_11074:
        /* <DEDUP_REMOVED lines=15> */
.L_x_11214:
[----:B------:R-:W-:Y:S05]  /*23f10*/  BSYNC B2 ;  /* 0x0000000000027941 */ /* 0x000fea0003800000 */
.L_x_11075:
        /* <DEDUP_REMOVED lines=10> */
.L_x_11077:
[----:B------:R-:W-:Y:S01]  /*23fc0*/  LOP3.LUT P0, RZ, R18, 0x8, RZ, 0xc0, !PT ;  /* 0x0000000812ff7812 */ /* 0x000fe2000780c0ff */
[----:B------:R-:W-:-:S12]  /*23fd0*/  BSSY B2, `(.L_x_11078) ;  /* 0x0000003000027945 */ /* 0x000fd80003800000 */
[----:B------:R-:W-:Y:S05]  /*23fe0*/  @P0 BRA `(.L_x_11079) ;  /* 0x0000000000040947 */ /* 0x000fea0003800000 */
[----:B------:R-:W-:Y:S01]  /*23ff0*/  BPT.TRAP 0x1 ;  /* 0x000000040000795c */ /* 0x000fe20000300000 */
.L_x_11079:
[----:B------:R-:W-:Y:S05]  /*24000*/  BSYNC B2 ;  /* 0x0000000000027941 */ /* 0x000fea0003800000 */
.L_x_11078:
        /* <DEDUP_REMOVED lines=10> */
.L_x_11080:
        /* <DEDUP_REMOVED lines=15> */
.L_x_11081:
        /* <DEDUP_REMOVED lines=15> */
.L_x_11082:
        /* <DEDUP_REMOVED lines=12> */
.L_x_11066:
[----:B------:R-:W-:Y:S05]  /*24350*/  BSYNC B1 ;  /* 0x0000000000017941 */ /* 0x000fea0003800000 */
.L_x_11065:
[----:B------:R-:W-:Y:S01]  /*24360*/  LOP3.LUT P1, RZ, R18, 0x4, RZ, 0xc0, !PT ;  /* 0x0000000412ff7812 */ /* 0x000fe2000782c0ff */
[----:B------:R-:W-:Y:S01]  /*24370*/  VIADD R19, R6, 0x1 ;  /* 0x0000000106137836 */ /* 0x000fe20000000000 */
[----:B------:R-:W-:Y:S01]  /*24380*/  BSSY B1, `(.L_x_11083) ;  /* 0x00000ad000017945 */ /* 0x000fe20003800000 */
[----:B0-----:R-:W-:-:S03]  /*24390*/  VIADD R8, R0, 0xffffffff ;  /* 0xffffffff00087836 */ /* 0x001fc60000000000 */
        /* <DEDUP_REMOVED lines=28> */
.L_x_11085:
[----:B0-----:R-:W-:Y:S01]  /*24560*/  IMAD R4, R19, 0x8, R16 ;  /* 0x0000000813047824 */ /* 0x001fe200078e0210 */
[----:B------:R-:W-:Y:S01]  /*24570*/  SHF.L.U32 R2, R28, 0x1f, RZ ;  /* 0x0000001f1c027819 */ /* 0x000fe200000006ff */
[----:B------:R-:W-:Y:S03]  /*24580*/  BSSY B2, `(.L_x_11086) ;  /* 0x0000003000027945 */ /* 0x000fe60003800000 */
[----:B------:R-:W0:Y:S02]  /*24590*/  SYNCS.PHASECHK.TRANS64.TRYWAIT P0, [R4+URZ+0x2d840], R2 ;  /* 0x02d84002040075a7 */ /* 0x000e24000800017f */
[----:B0-----:R-:W-:Y:S05]  /*245a0*/  @!P0 BRA `(.L_x_11087) ;  /* 0x0000003c00e48947 */ /* 0x001fea0003800000 */
.L_x_11215:
[----:B------:R-:W-:Y:S05]  /*245b0*/  BSYNC B2 ;  /* 0x0000000000027941 */ /* 0x000fea0003800000 */
.L_x_11086:
        /* <DEDUP_REMOVED lines=10> */
.L_x_11089:
[----:B------:R-:W-:Y:S05]  /*24660*/  BSYNC B2 ;  /* 0x0000000000027941 */ /* 0x000fea0003800000 */
.L_x_11088:
        /* <DEDUP_REMOVED lines=11> */
.L_x_11090:
        /* <DEDUP_REMOVED lines=16> */
.L_x_11091:
        /* <DEDUP_REMOVED lines=16> */
.L_x_11092:
        /* <DEDUP_REMOVED lines=15> */
.L_x_11216:
[----:B------:R-:W-:Y:S05]  /*24a10*/  BSYNC B2 ;  /* 0x0000000000027941 */ /* 0x000fea0003800000 */
.L_x_11093:
        /* <DEDUP_REMOVED lines=10> */
.L_x_11095:
[----:B------:R-:W-:Y:S01]  /*24ac0*/  LOP3.LUT P0, RZ, R18, 0x8, RZ, 0xc0, !PT ;  /* 0x0000000812ff7812 */ /* 0x000fe2000780c0ff */
[----:B------:R-:W-:-:S12]  /*24ad0*/  BSSY B2, `(.L_x_11096) ;  /* 0x0000003000027945 */ /* 0x000fd80003800000 */
[----:B------:R-:W-:Y:S05]  /*24ae0*/  @P0 BRA `(.L_x_11097) ;  /* 0x0000000000040947 */ /* 0x000fea0003800000 */
[----:B------:R-:W-:Y:S01]  /*24af0*/  BPT.TRAP 0x1 ;  /* 0x000000040000795c */ /* 0x000fe20000300000 */
.L_x_11097:
[----:B------:R-:W-:Y:S05]  /*24b00*/  BSYNC B2 ;  /* 0x0000000000027941 */ /* 0x000fea0003800000 */
.L_x_11096:
        /* <DEDUP_REMOVED lines=10> */
.L_x_11098:
        /* <DEDUP_REMOVED lines=15> */
.L_x_11099:
        /* <DEDUP_REMOVED lines=15> */
.L_x_11100:
        /* <DEDUP_REMOVED lines=12> */
.L_x_11084:
[----:B------:R-:W-:Y:S05]  /*24e50*/  BSYNC B1 ;  /* 0x0000000000017941 */ /* 0x000fea0003800000 */
.L_x_11083:
[----:B------:R-:W2:Y:S01]  /*24e60*/  LDL R2, [R1+0xc] ;  /* 0x00000c0001027983 */ /* 0x000ea20000100800 */
[----:B------:R-:W-:Y:S01]  /*24e70*/  VIADD R0, R0, 0xfffffffe ;  /* 0xfffffffe00007836 */ /* 0x000fe20000000000 */
[----:B--2---:R-:W-:-:S13]  /*24e80*/  ISETP.GT.AND P0, PT, R8, R2, PT ;  /* 0x000000020800720c */ /* 0x004fda0003f04270 */
[----:B------:R-:W-:Y:S05]  /*24e90*/  @P0 BRA `(.L_x_11101) ;  /* 0xffffffe800700947 */ /* 0x000fea000383ffff */
.L_x_11044:
[----:B------:R-:W-:Y:S05]  /*24ea0*/  BSYNC B0 ;  /* 0x0000000000007941 */ /* 0x000fea0003800000 */
.L_x_11043:
        /* <DEDUP_REMOVED lines=16> */
[----:B-1----:R-:W-:-:S07]  /*24fb0*/  IADD3 R24, R0, UR37, R7 ;  /* 0x0000002500187c10 */ /* 0x002fce000fffe007 */
.L_x_11103:
[----:B------:R-:W-:Y:S05]  /*24fc0*/  BSYNC B0 ;  /* 0x0000000000007941 */ /* 0x000fea0003800000 */
.L_x_11102:
        /* <DEDUP_REMOVED lines=8> */
.L_x_11217:
[----:B------:R-:W-:Y:S05]  /*25050*/  BSYNC B1 ;  /* 0x0000000000017941 */ /* 0x000fea0003800000 */
.L_x_11106:
        /* <DEDUP_REMOVED lines=10> */
.L_x_11108:
[----:B------:R-:W-:Y:S01]  /*25100*/  LOP3.LUT P0, RZ, R18, 0x8, RZ, 0xc0, !PT ;  /* 0x0000000812ff7812 */ /* 0x000fe2000780c0ff */
[----:B------:R-:W-:-:S12]  /*25110*/  BSSY B1, `(.L_x_11109) ;  /* 0x0000003000017945 */ /* 0x000fd80003800000 */
[----:B------:R-:W-:Y:S05]  /*25120*/  @P0 BRA `(.L_x_11110) ;  /* 0x0000000000040947 */ /* 0x000fea0003800000 */
[----:B------:R-:W-:Y:S01]  /*25130*/  BPT.TRAP 0x1 ;  /* 0x000000040000795c */ /* 0x000fe20000300000 */
.L_x_11110:
[----:B------:R-:W-:Y:S05]  /*25140*/  BSYNC B1 ;  /* 0x0000000000017941 */ /* 0x000fea0003800000 */
.L_x_11109:
[----:B------:R-:W-:Y:S01]  /*25150*/  IMAD R0, R19, 0x6000, R16 ;  /* 0x0000600013007824 */ /* 0x000fe200078e0210 */
        /* <DEDUP_REMOVED lines=9> */
.L_x_11111:
        /* <DEDUP_REMOVED lines=15> */
.L_x_11112:
        /* <DEDUP_REMOVED lines=15> */
.L_x_11113:
        /* <DEDUP_REMOVED lines=10> */
.L_x_11105:
[----:B------:R-:W-:Y:S05]  /*25470*/  BSYNC B0 ;  /* 0x0000000000007941 */ /* 0x000fea0003800000 */
.L_x_11104:
[----:B------:R-:W-:-:S05]  /*25480*/  VIADD R19, R19, 0x1 ;  /* 0x0000000113137836 */ /* 0x000fca0000000000 */
[----:B------:R-:W-:-:S04]  /*25490*/  ISETP.NE.AND P0, PT, R19, 0x2, PT ;  /* 0x000000021300780c */ /* 0x000fc80003f05270 */
[----:B------:R-:W-:Y:S02]  /*254a0*/  SEL R3, RZ, 0x1, P0 ;  /* 0x00000001ff037807 */ /* 0x000fe40000000000 */
[----:B------:R-:W-:Y:S02]  /*254b0*/  SEL R19, R19, RZ, P0 ;  /* 0x000000ff13137207 */ /* 0x000fe40000000000 */
[----:B------:R-:W-:-:S07]  /*254c0*/  LOP3.LUT R28, R28, R3, RZ, 0x3c, !PT ;  /* 0x000000031c1c7212 */ /* 0x000fce00078e3cff */
.L_x_11025:
[----:B------:R-:W-:Y:S05]  /*254d0*/  BSYNC B7 ;  /* 0x0000000000077941 */ /* 0x000fea0003800000 */
.L_x_11023:
[----:B------:R-:W-:-:S13]  /*254e0*/  LOP3.LUT P0, RZ, R18, 0x10, RZ, 0xc0, !PT ;  /* 0x0000001012ff7812 */ /* 0x000fda000780c0ff */
[----:B------:R-:W-:Y:S05]  /*254f0*/  @!P0 BRA `(.L_x_11114) ;  /* 0x0000000000248947 */ /* 0x000fea0003800000 */
[----:B------:R-:W-:Y:S05]  /*25500*/  WARPSYNC.ALL ;  /* 0x0000000000007948 */ /* 0x000fea0003800000 */
[----:B------:R-:W1:Y:S08]  /*25510*/  S2UR UR5, SR_CgaCtaId ;  /* 0x00000000000579c3 */ /* 0x000e700000008800 */
[----:B------:R-:W-:Y:S06]  /*25520*/  BAR.SYNC.DEFER_BLOCKING 0x5, 0x200 ;  /* 0x0148000000007b1d */ /* 0x000fec0000010000 */
[----:B------:R-:W-:-:S02]  /*25530*/  UMOV UR4, 0x400 ;  /* 0x0000040000047882 */ /* 0x000fc40000000000 */
[----:B-1----:R-:W-:-:S06]  /*25540*/  ULEA UR4, UR5, UR4, 0x18 ;  /* 0x0000000405047291 */ /* 0x002fcc000f8ec03f */
[----:B------:R-:W-:-:S05]  /*25550*/  IMAD.U32 R16, RZ, RZ, UR4 ;  /* 0x00000004ff107e24 */ /* 0x000fca000f8e00ff */
[----:B------:R1:W3:Y:S01]  /*25560*/  LDS.128 R24, [R16+0x2d8d0] ;  /* 0x02d8d00010187984 */ /* 0x0002e20000000c00 */
[----:B------:R-:W-:Y:S06]  /*25570*/  BAR.ARV 0x4, 0x200 ;  /* 0x0108000000007b1d */ /* 0x000fec0000002000 */
[----:B------:R-:W-:Y:S05]  /*25580*/  BRA `(.L_x_11115) ;  /* 0x0000000c00d07947 */ /* 0x000fea0003800000 */
.L_x_11114:
[----:B0-----:R-:W3:Y:S01]  /*25590*/  LDL R8, [R1+0x8] ;  /* 0x0000080001087983 */ /* 0x001ee20000100800 */
[----:B------:R-:W-:Y:S01]  /*255a0*/  UMOV UR4, 0xffffffff ;  /* 0xffffffff00047882 */ /* 0x000fe20000000000 */
[----:B---3--:R-:W-:Y:S02]  /*255b0*/  ISETP.NE.AND P5, PT, R8, 0x1f, PT ;  /* 0x0000001f0800780c */ /* 0x008fe40003fa5270 */
[----:B------:R-:W-:Y:S11]  /*255c0*/  BRA.DIV UR4, `(.L_x_11116) ;  /* 0x0000003204187947 */ /* 0x000ff6000b800000 */
[----:B------:R-:W-:Y:S01]  /*255d0*/  IMAD.IADD R9, R27, 0x1, R8 ;  /* 0x000000011b097824 */ /* 0x000fe200078e0208 */
[----:B------:R-:W-:Y:S01]  /*255e0*/  ULDC UR4, c[0x0][0xc3c] ;  /* 0x00030f0000047ab9 */ /* 0x000fe20000000800 */
[----:B------:R-:W-:-:S03]  /*255f0*/  LOP3.LUT P4, RZ, R18, 0x1, RZ, 0xc0, !PT ;  /* 0x0000000112ff7812 */ /* 0x000fc6000788c0ff */
[----:B------:R-:W-:-:S13]  /*25600*/  ISETP.GE.OR P0, PT, R9, UR4, !P5 ;  /* 0x0000000409007c0c */ /* 0x000fda000ef06670 */
[----:B------:R-:W0:Y:S08]  /*25610*/  @!P0 LDC.64 R2, c[0x0][0xc80] ;  /* 0x00032000ff028b82 */ /* 0x000e300000000a00 */
[----:B--2---:R-:W1:Y:S01]  /*25620*/  @!P0 LDC.64 R4, c[0x0][0xc78] ;  /* 0x00031e00ff048b82 */ /* 0x004e620000000a00 */
        /* <DEDUP_REMOVED lines=9> */
[----:B------:R-:W-:-:S03]  /*256c0*/  ISETP.GE.U32.AND P3, PT, R8, 0x10, PT ;  /* 0x000000100800780c */ /* 0x000fc60003f66070 */
[----:B------:R0:W-:Y:S02]  /*256d0*/  SHFL.IDX PT, R6, R24, 0x1, 0x1f ;  /* 0x00201f0018067f89 */ /* 0x0001e400000e0000 */
[----:B0-----:R-:W-:Y:S02]  /*256e0*/  IMAD.MOV.U32 R24, RZ, RZ, RZ ;  /* 0x000000ffff187224 */ /* 0x001fe400078e00ff */
[----:B--2---:R-:W-:Y:S02]  /*256f0*/  @!P0 IMAD.MOV.U32 R25, RZ, RZ, R7 ;  /* 0x000000ffff198224 */ /* 0x004fe400078e0007 */
        /* <DEDUP_REMOVED lines=19> */
.L_x_11227:
[----:B------:R-:W-:Y:S02]  /*25830*/  ULDC UR4, c[0x0][0xc38] ;  /* 0x00030e0000047ab9 */ /* 0x000fe40000000800 */
[----:B------:R-:W-:-:S04]  /*25840*/  IMAD.U32 R4, RZ, RZ, UR4 ;  /* 0x00000004ff047e24 */ /* 0x000fc8000f8e00ff */
[----:B-1----:R-:W-:-:S04]  /*25850*/  IMAD R3, R14, R4, RZ ;  /* 0x000000040e037224 */ /* 0x002fc800078e02ff */
[----:B------:R-:W-:-:S05]  /*25860*/  IMAD.IADD R6, R6, 0x1, R3 ;  /* 0x0000000106067824 */ /* 0x000fca00078e0203 */
[----:B------:R-:W-:-:S13]  /*25870*/  ISETP.GT.AND P4, PT, R6, R0, PT ;  /* 0x000000000600720c */ /* 0x000fda0003f84270 */
[----:B------:R-:W-:Y:S05]  /*25880*/  @P4 BRA `(.L_x_11117) ;  /* 0x0000000000a44947 */ /* 0x000fea0003800000 */
.L_x_11120:
        /* <DEDUP_REMOVED lines=35> */
.L_x_11235:
[----:B------:R-:W-:Y:S02]  /*25ac0*/  ULDC UR4, c[0x0][0xc38] ;  /* 0x00030e0000047ab9 */ /* 0x000fe40000000800 */
[----:B------:R-:W-:-:S04]  /*25ad0*/  IMAD.U32 R4, RZ, RZ, UR4 ;  /* 0x00000004ff047e24 */ /* 0x000fc8000f8e00ff */
[----:B-1----:R-:W-:-:S04]  /*25ae0*/  IMAD R3, R14, R4, RZ ;  /* 0x000000040e037224 */ /* 0x002fc800078e02ff */
[----:B------:R-:W-:-:S05]  /*25af0*/  IMAD.IADD R6, R3, 0x1, R6 ;  /* 0x0000000103067824 */ /* 0x000fca00078e0206 */
[----:B------:R-:W-:-:S13]  /*25b00*/  ISETP.GT.AND P4, PT, R6, R0, PT ;  /* 0x000000000600720c */ /* 0x000fda0003f84270 */
[----:B------:R-:W-:Y:S05]  /*25b10*/  @!P4 BRA `(.L_x_11120) ;  /* 0xfffffffc005cc947 */ /* 0x000fea000383ffff */
.L_x_11117:
[----:B------:R-:W-:Y:S01]  /*25b20*/  IMAD.IADD R6, R6, 0x1, -R3 ;  /* 0x0000000106067824 */ /* 0x000fe200078e0a03 */
[----:B------:R-:W-:-:S03]  /*25b30*/  UMOV UR4, 0xffffffff ;  /* 0xffffffff00047882 */ /* 0x000fc60000000000 */
[----:B------:R-:W-:-:S05]  /*25b40*/  IMAD R3, R2, R4, R6 ;  /* 0x0000000402037224 */ /* 0x000fca00078e0206 */
[----:B------:R-:W-:Y:S01]  /*25b50*/  ISETP.GT.AND P6, PT, R3, R0, PT ;  /* 0x000000000300720c */ /* 0x000fe20003fc4270 */
[----:B------:R-:W-:-:S12]  /*25b60*/  BRA.DIV UR4, `(.L_x_11121) ;  /* 0x0000003204a47947 */ /* 0x000fd8000b800000 */
[----:B------:R-:W-:-:S04]  /*25b70*/  VOTE.ANY R3, PT, !P6 ;  /* 0x0000000000037806 */ /* 0x000fc800070e0100 */
[----:B------:R-:W1:Y:S02]  /*25b80*/  POPC R7, R3 ;  /* 0x0000000300077309 */ /* 0x000e640000000000 */
[----:B-1----:R1:W2:Y:S01]  /*25b90*/  SHFL.IDX PT, R25, R25, R7, 0x1f ;  /* 0x00001f0719197589 */ /* 0x0022a200000e0000 */
[----:B------:R-:W-:-:S03]  /*25ba0*/  IMAD.IADD R27, R7, 0x1, R27 ;  /* 0x00000001071b7824 */ /* 0x000fc600078e021b */
[----:B------:R1:W3:Y:S04]  /*25bb0*/  SHFL.IDX PT, R5, R5, R7, 0x1f ;  /* 0x00001f0705057589 */ /* 0x0002e800000e0000 */
.L_x_11240:
[----:B------:R-:W-:-:S13]  /*25bc0*/  ISETP.NE.AND P0, PT, R3, RZ, PT ;  /* 0x000000ff0300720c */ /* 0x000fda0003f05270 */
[----:B------:R-:W-:Y:S05]  /*25bd0*/  @!P0 BRA `(.L_x_11122) ;  /* 0x0000000000108947 */ /* 0x000fea0003800000 */
[----:B------:R-:W-:Y:S01]  /*25be0*/  UMOV UR4, 0xffffffff ;  /* 0xffffffff00047882 */ /* 0x000fe20000000000 */
[----:B------:R-:W-:Y:S02]  /*25bf0*/  VIADD R12, R7, 0xffffffff ;  /* 0xffffffff070c7836 */ /* 0x000fe40000000000 */
[----:B------:R-:W-:Y:S05]  /*25c00*/  BRA.DIV UR4, `(.L_x_11123) ;  /* 0x0000003204dc7947 */ /* 0x000fea000b800000 */
[----:B------:R4:W0:Y:S02]  /*25c10*/  SHFL.IDX PT, R24, R2, R12, 0x1f ;  /* 0x00001f0c02187589 */ /* 0x00082400000e0000 */
.L_x_11122:
[----:B---3--:R-:W-:Y:S01]  /*25c20*/  ISETP.NE.AND P0, PT, R5, 0x1, PT ;  /* 0x000000010500780c */ /* 0x008fe20003f05270 */
[----:B0-----:R-:W-:-:S04]  /*25c30*/  IMAD R24, R24, R4, R6 ;  /* 0x0000000418187224 */ /* 0x001fc800078e0206 */
[----:B------:R-:W-:-:S08]  /*25c40*/  IMAD.IADD R0, R0, 0x1, -R24 ;  /* 0x0000000100007824 */ /* 0x000fd000078e0a18 */
[----:B------:R-:W-:Y:S05]  /*25c50*/  @!P0 BRA `(.L_x_11124) ;  /* 0x0000000000dc8947 */ /* 0x000fea0003800000 */
[----:B--2---:R-:W-:Y:S01]  /*25c60*/  IABS R4, R25 ;  /* 0x0000001900047213 */ /* 0x004fe20000000000 */
[----:B----4-:R-:W-:Y:S01]  /*25c70*/  IMAD.MOV.U32 R2, RZ, RZ, RZ ;  /* 0x000000ffff027224 */ /* 0x010fe200078e00ff */
[----:B------:R-:W-:Y:S02]  /*25c80*/  IABS R6, R5 ;  /* 0x0000000500067213 */ /* 0x000fe40000000000 */
[----:B-1----:R-:W0:Y:S08]  /*25c90*/  I2F.RP R7, R4 ;  /* 0x0000000400077306 */ /* 0x002e300000209400 */
[----:B------:R-:W-:Y:S08]  /*25ca0*/  I2F.RP R10, R6 ;  /* 0x00000006000a7306 */ /* 0x000ff00000209400 */
[----:B0-----:R-:W0:Y:S02]  /*25cb0*/  MUFU.RCP R7, R7 ;  /* 0x0000000700077308 */ /* 0x001e240000001000 */
[----:B0-----:R-:W-:Y:S01]  /*25cc0*/  VIADD R8, R7, 0xffffffe ;  /* 0x0ffffffe07087836 */ /* 0x001fe20000000000 */
[----:B------:R-:W-:-:S05]  /*25cd0*/  IABS R7, R25 ;  /* 0x0000001900077213 */ /* 0x000fca0000000000 */
[----:B------:R0:W1:Y:S02]  /*25ce0*/  F2I.FTZ.U32.TRUNC.NTZ R3, R8 ;  /* 0x0000000800037305 */ /* 0x000064000021f000 */
[----:B0-----:R-:W-:Y:S01]  /*25cf0*/  IABS R8, R0 ;  /* 0x0000000000087213 */ /* 0x001fe20000000000 */
[----:B-1----:R-:W-:-:S04]  /*25d00*/  IMAD.MOV R9, RZ, RZ, -R3 ;  /* 0x000000ffff097224 */ /* 0x002fc800078e0a03 */
[----:B------:R-:W-:-:S04]  /*25d10*/  IMAD R9, R9, R4, RZ ;  /* 0x0000000409097224 */ /* 0x000fc800078e02ff */
[----:B------:R-:W-:Y:S02]  /*25d20*/  IMAD.HI.U32 R3, R3, R9, R2 ;  /* 0x0000000903037227 */ /* 0x000fe400078e0002 */
[----:B------:R-:W0:Y:S02]  /*25d30*/  MUFU.RCP R2, R10 ;  /* 0x0000000a00027308 */ /* 0x000e240000001000 */
[----:B------:R-:W-:Y:S02]  /*25d40*/  IMAD.MOV R9, RZ, RZ, -R7 ;  /* 0x000000ffff097224 */ /* 0x000fe400078e0a07 */
[----:B------:R-:W-:-:S04]  /*25d50*/  IMAD.HI.U32 R7, R3, R8, RZ ;  /* 0x0000000803077227 */ /* 0x000fc800078e00ff */
[----:B------:R-:W-:-:S05]  /*25d60*/  IMAD R9, R7, R9, R8 ;  /* 0x0000000907097224 */ /* 0x000fca00078e0208 */
[----:B------:R-:W-:Y:S01]  /*25d70*/  ISETP.GT.U32.AND P2, PT, R4, R9, PT ;  /* 0x000000090400720c */ /* 0x000fe20003f44070 */
[----:B0-----:R-:W-:Y:S02]  /*25d80*/  VIADD R8, R2, 0xffffffe ;  /* 0x0ffffffe02087836 */ /* 0x001fe40000000000 */
[----:B------:R-:W-:Y:S02]  /*25d90*/  IMAD.MOV.U32 R2, RZ, RZ, RZ ;  /* 0x000000ffff027224 */ /* 0x000fe400078e00ff */
[----:B------:R-:W0:Y:S08]  /*25da0*/  F2I.FTZ.U32.TRUNC.NTZ R3, R8 ;  /* 0x0000000800037305 */ /* 0x000e30000021f000 */
[----:B------:R-:W-:-:S02]  /*25db0*/  @!P2 IMAD.IADD R9, R9, 0x1, -R4 ;  /* 0x000000010909a824 */ /* 0x000fc400078e0a04 */
[----:B------:R-:W-:Y:S01]  /*25dc0*/  @!P2 VIADD R7, R7, 0x1 ;  /* 0x000000010707a836 */ /* 0x000fe20000000000 */
[----:B------:R-:W-:Y:S02]  /*25dd0*/  ISETP.NE.AND P2, PT, R25, RZ, PT ;  /* 0x000000ff1900720c */ /* 0x000fe40003f45270 */
[----:B------:R-:W-:Y:S02]  /*25de0*/  ISETP.GE.U32.AND P0, PT, R9, R4, PT ;  /* 0x000000040900720c */ /* 0x000fe40003f06070 */
[----:B------:R-:W-:Y:S01]  /*25df0*/  IABS R4, R5 ;  /* 0x0000000500047213 */ /* 0x000fe20000000000 */
[----:B0-----:R-:W-:-:S04]  /*25e00*/  IMAD.MOV R9, RZ, RZ, -R3 ;  /* 0x000000ffff097224 */ /* 0x001fc800078e0a03 */
[----:B------:R-:W-:Y:S02]  /*25e10*/  IMAD.MOV R4, RZ, RZ, -R4 ;  /* 0x000000ffff047224 */ /* 0x000fe400078e0a04 */
[----:B------:R-:W-:-:S04]  /*25e20*/  IMAD R9, R9, R6, RZ ;  /* 0x0000000609097224 */ /* 0x000fc800078e02ff */
[----:B------:R-:W-:Y:S01]  /*25e30*/  IMAD.HI.U32 R2, R3, R9, R2 ;  /* 0x0000000903027227 */ /* 0x000fe200078e0002 */
[----:B------:R-:W-:-:S03]  /*25e40*/  LOP3.LUT R3, R0, R25, RZ, 0x3c, !PT ;  /* 0x0000001900037212 */ /* 0x000fc600078e3cff */
[----:B------:R-:W-:Y:S01]  /*25e50*/  @P0 VIADD R7, R7, 0x1 ;  /* 0x0000000107070836 */ /* 0x000fe20000000000 */
[----:B------:R-:W-:-:S13]  /*25e60*/  ISETP.GE.AND P1, PT, R3, RZ, PT ;  /* 0x000000ff0300720c */ /* 0x000fda0003f26270 */
        /* <DEDUP_REMOVED lines=17> */
[--C-:B------:R-:W-:Y:S02]  /*25f80*/  IMAD R5, R5, R4, R7.reuse ;  /* 0x0000000405057224 */ /* 0x100fe400078e0207 */
[----:B------:R-:W-:Y:S02]  /*25f90*/  IMAD.MOV R2, RZ, RZ, -R7 ;  /* 0x000000ffff027224 */ /* 0x000fe400078e0a07 */
[----:B------:R-:W-:Y:S02]  /*25fa0*/  IMAD R26, R5, 0x10000, R26 ;  /* 0x00010000051a7824 */ /* 0x000fe400078e021a */
[----:B------:R-:W-:Y:S01]  /*25fb0*/  IMAD R2, R25, R2, R0 ;  /* 0x0000000219027224 */ /* 0x000fe200078e0200 */
[----:B------:R-:W-:Y:S06]  /*25fc0*/  BRA `(.L_x_11125) ;  /* 0x0000000000f47947 */ /* 0x000fec0003800000 */
.L_x_11124:
[----:B----4-:R-:W0:Y:S02]  /*25fd0*/  LDC.64 R2, c[0x0][0xc90] ;  /* 0x00032400ff027b82 */ /* 0x010e240000000a00 */
[----:B0-----:R-:W-:-:S05]  /*25fe0*/  IMAD.WIDE R2, R27, 0x4, R2 ;  /* 0x000000041b027825 */ /* 0x001fca00078e0202 */
[----:B-1----:R0:W2:Y:S02]  /*25ff0*/  LDG.E R7, desc[UR40][R2.64] ;  /* 0x0000002802077981 */ /* 0x0020a4000c1e1900 */
[----:B0-----:R-:W-:Y:S02]  /*26000*/  IMAD.MOV.U32 R2, RZ, RZ, RZ ;  /* 0x000000ffff027224 */ /* 0x001fe400078e00ff */
[----:B--2---:R-:W-:-:S05]  /*26010*/  IMAD R5, R25, R7, RZ ;  /* 0x0000000719057224 */ /* 0x004fca00078e02ff */
[-C--:B------:R-:W-:Y:S02]  /*26020*/  IABS R6, R5.reuse ;  /* 0x0000000500067213 */ /* 0x080fe40000000000 */
[----:B------:R-:W-:Y:S02]  /*26030*/  IABS R10, R5 ;  /* 0x00000005000a7213 */ /* 0x000fe40000000000 */
[----:B------:R-:W0:Y:S08]  /*26040*/  I2F.RP R8, R6 ;  /* 0x0000000600087306 */ /* 0x000e300000209400 */
[----:B0-----:R-:W0:Y:S02]  /*26050*/  MUFU.RCP R8, R8 ;  /* 0x0000000800087308 */ /* 0x001e240000001000 */
[----:B0-----:R-:W-:-:S02]  /*26060*/  VIADD R9, R8, 0xffffffe ;  /* 0x0ffffffe08097836 */ /* 0x001fc40000000000 */
[----:B------:R-:W-:-:S04]  /*26070*/  IMAD.MOV R8, RZ, RZ, -R10 ;  /* 0x000000ffff087224 */ /* 0x000fc800078e0a0a */
[----:B------:R-:W0:Y:S02]  /*26080*/  F2I.FTZ.U32.TRUNC.NTZ R3, R9 ;  /* 0x0000000900037305 */ /* 0x000e24000021f000 */
[----:B0-----:R-:W-:-:S04]  /*26090*/  IMAD.MOV R11, RZ, RZ, -R3 ;  /* 0x000000ffff0b7224 */ /* 0x001fc800078e0a03 */
[----:B------:R-:W-:-:S04]  /*260a0*/  IMAD R11, R11, R6, RZ ;  /* 0x000000060b0b7224 */ /* 0x000fc800078e02ff */
[----:B------:R-:W-:Y:S01]  /*260b0*/  IMAD.HI.U32 R3, R3, R11, R2 ;  /* 0x0000000b03037227 */ /* 0x000fe200078e0002 */
        /* <DEDUP_REMOVED lines=11> */
[----:B------:R-:W-:-:S04]  /*26170*/  IMAD.MOV.U32 R2, RZ, RZ, R3 ;  /* 0x000000ffff027224 */ /* 0x000fc800078e0003 */
[----:B------:R-:W-:Y:S01]  /*26180*/  @!P1 IMAD.MOV R2, RZ, RZ, -R2 ;  /* 0x000000ffff029224 */ /* 0x000fe200078e0a02 */
[----:B------:R-:W-:-:S05]  /*26190*/  @!P2 LOP3.LUT R2, RZ, R5, RZ, 0x33, !PT ;  /* 0x00000005ff02a212 */ /* 0x000fca00078e33ff */
[----:B------:R-:W-:Y:S02]  /*261a0*/  IMAD R6, R7, R2, RZ ;  /* 0x0000000207067224 */ /* 0x000fe400078e02ff */
[----:B------:R-:W-:Y:S02]  /*261b0*/  IMAD.MOV R2, RZ, RZ, -R2 ;  /* 0x000000ffff027224 */ /* 0x000fe400078e0a02 */
[----:B------:R-:W-:Y:S02]  /*261c0*/  IMAD.MOV R3, RZ, RZ, -R6 ;  /* 0x000000ffff037224 */ /* 0x000fe400078e0a06 */
[----:B------:R-:W-:Y:S02]  /*261d0*/  IMAD R5, R5, R2, R0 ;  /* 0x0000000205057224 */ /* 0x000fe400078e0200 */
[----:B------:R-:W-:Y:S01]  /*261e0*/  IMAD.MOV.U32 R2, RZ, RZ, RZ ;  /* 0x000000ffff027224 */ /* 0x000fe200078e00ff */
[----:B------:R-:W-:-:S04]  /*261f0*/  VIADDMNMX R4, R3, R4, R7, PT ;  /* 0x0000000403047246 */ /* 0x000fc80003800107 */
[----:B------:R-:W-:-:S04]  /*26200*/  IABS R7, R4 ;  /* 0x0000000400077213 */ /* 0x000fc80000000000 */
        /* <DEDUP_REMOVED lines=24> */
[----:B------:R-:W-:-:S07]  /*26390*/  IMAD R26, R2, R4, R5 ;  /* 0x00000004021a7224 */ /* 0x000fce00078e0205 */
.L_x_11125:
[----:B------:R-:W-:-:S05]  /*263a0*/  LOP3.LUT R2, RZ, R2, RZ, 0x33, !PT ;  /* 0x00000002ff027212 */ /* 0x000fca00078e33ff */
[----:B------:R-:W-:Y:S01]  /*263b0*/  IMAD.IADD R25, R25, 0x1, R2 ;  /* 0x0000000119197824 */ /* 0x000fe200078e0202 */
[----:B------:R-:W-:Y:S06]  /*263c0*/  BRA `(.L_x_11126) ;  /* 0x00000000001c7947 */ /* 0x000fec0003800000 */
.L_x_11118:
[----:B------:R-:W-:Y:S01]  /*263d0*/  UMOV UR4, URZ ;  /* 0x0000003f00047c82 */ /* 0x000fe20008000000 */
[----:B------:R-:W-:Y:S01]  /*263e0*/  UMOV UR5, URZ ;  /* 0x0000003f00057c82 */ /* 0x000fe20008000000 */
[----:B------:R-:W-:Y:S01]  /*263f0*/  ULDC UR6, c[0x0][0xc3c] ;  /* 0x00030f0000067ab9 */ /* 0x000fe20000000800 */
[----:B------:R-:W-:Y:S02]  /*26400*/  IMAD.MOV.U32 R24, RZ, RZ, R0 ;  /* 0x000000ffff187224 */ /* 0x000fe400078e0000 */
[----:B------:R-:W-:Y:S02]  /*26410*/  IMAD.U32 R25, RZ, RZ, UR4 ;  /* 0x00000004ff197e24 */ /* 0x000fe4000f8e00ff */
[----:B------:R-:W-:Y:S02]  /*26420*/  IMAD.U32 R26, RZ, RZ, UR5 ;  /* 0x00000005ff1a7e24 */ /* 0x000fe4000f8e00ff */
[----:B------:R-:W-:-:S07]  /*26430*/  IMAD.U32 R27, RZ, RZ, UR6 ;  /* 0x00000006ff1b7e24 */ /* 0x000fce000f8e00ff */
.L_x_11126:
        /* <DEDUP_REMOVED lines=9> */
.L_x_11115:
[----:B------:R-:W-:Y:S02]  /*264d0*/  ULDC UR4, c[0x0][0xc3c] ;  /* 0x00030f0000047ab9 */ /* 0x000fe40000000800 */
[----:B---3--:R-:W-:-:S13]  /*264e0*/  ISETP.GE.AND P0, PT, R27, UR4, PT ;  /* 0x000000041b007c0c */ /* 0x008fda000bf06270 */
[----:B------:R-:W-:Y:S05]  /*264f0*/  @!P0 BRA `(.L_x_11127) ;  /* 0xffffff8400a48947 */ /* 0x000fea000383ffff */
[----:B------:R-:W-:Y:S05]  /*26500*/  BSYNC B8 ;  /* 0x0000000000087941 */ /* 0x000fea0003800000 */
.L_x_10959:
[----:B-1----:R-:W3:Y:S01]  /*26510*/  LDL.LU R0, [R1+0x2c] ;  /* 0x00002c0001007983 */ /* 0x002ee20000300800 */
[----:B------:R-:W-:Y:S01]  /*26520*/  BSSY B0, `(.L_x_11128) ;  /* 0x000000b000007945 */ /* 0x000fe20003800000 */
[----:B--2---:R-:W1:Y:S01]  /*26530*/  S2R R5, SR_CgaCtaId ;  /* 0x0000000000057919 */ /* 0x004e620000008800 */
[----:B---3--:R-:W-:-:S05]  /*26540*/  VIADD R0, R0, 0x1 ;  /* 0x0000000100007836 */ /* 0x008fca0000000000 */
[----:B------:R-:W-:-:S04]  /*26550*/  LEA.HI R2, R0, R0, RZ, 0x1 ;  /* 0x0000000000027211 */ /* 0x000fc800078f08ff */
[----:B------:R-:W-:Y:S02]  /*26560*/  LOP3.LUT R3, R2, 0xfffffffe, RZ, 0xc0, !PT ;  /* 0xfffffffe02037812 */ /* 0x000fe400078ec0ff */
[----:B------:R-:W-:-:S03]  /*26570*/  MOV R2, 0x400 ;  /* 0x0000040000027802 */ /* 0x000fc60000000f00 */
[----:B------:R-:W-:Y:S01]  /*26580*/  IMAD.IADD R0, R0, 0x1, -R3 ;  /* 0x0000000100007824 */ /* 0x000fe200078e0a03 */
[----:B-1----:R-:W-:-:S04]  /*26590*/  LEA R9, R5, R2, 0x18 ;  /* 0x0000000205097211 */ /* 0x002fc800078ec0ff */
[----:B------:R-:W-:-:S04]  /*265a0*/  SHF.L.U32 R0, R0, 0x1f, RZ ;  /* 0x0000001f00007819 */ /* 0x000fc800000006ff */
[----:B------:R-:W1:Y:S02]  /*265b0*/  SYNCS.PHASECHK.TRANS64.TRYWAIT P0, [R9+URZ+0x2d820], R0 ;  /* 0x02d82000090075a7 */ /* 0x000e64000800017f */
[----:B-1----:R-:W-:Y:S05]  /*265c0*/  @!P0 BRA `(.L_x_11129) ;  /* 0x0000002800948947 */ /* 0x002fea0003800000 */
.L_x_11243:
[----:B------:R-:W-:Y:S05]  /*265d0*/  BSYNC B0 ;  /* 0x0000000000007941 */ /* 0x000fea0003800000 */
.L_x_11128:
[----:B------:R-:W-:-:S03]  /*265e0*/  UMOV UR4, 0xffffffff ;  /* 0xffffffff00047882 */ /* 0x000fc60000000000 */
[----:B------:R-:W-:Y:S05]  /*265f0*/  BRA.DIV UR4, `(.L_x_11130) ;  /* 0x0000002a049c7947 */ /* 0x000fea000b800000 */
[----:B-1----:R-:W1:Y:S02]  /*26600*/  S2R R0, SR_TID.X ;  /* 0x0000000000007919 */ /* 0x002e640000002100 */
[----:B-1----:R-:W-:-:S04]  /*26610*/  SHF.R.U32.HI R0, RZ, 0x5, R0 ;  /* 0x00000005ff007819 */ /* 0x002fc80000011600 */
[----:B------:R-:W-:-:S05]  /*26620*/  LOP3.LUT R0, R0, 0x3, RZ, 0xc0, !PT ;  /* 0x0000000300007812 */ /* 0x000fca00078ec0ff */
[----:B------:R1:W2:Y:S02]  /*26630*/  SHFL.IDX PT, R14, R0, RZ, 0x1f ;  /* 0x00001fff000e7589 */ /* 0x0002a400000e0000 */
.L_x_11246:
[----:B--2---:R-:W-:-:S13]  /*26640*/  ISETP.NE.AND P0, PT, R14, RZ, PT ;  /* 0x000000ff0e00720c */ /* 0x004fda0003f05270 */
[----:B------:R-:W-:Y:S05]  /*26650*/  @P0 BRA `(.L_x_10733) ;  /* 0x0000000000880947 */ /* 0x000fea0003800000 */
[----:B------:R-:W-:-:S03]  /*26660*/  UMOV UR4, 0xffffffff ;  /* 0xffffffff00047882 */ /* 0x000fc60000000000 */
[----:B------:R-:W-:Y:S05]  /*26670*/  BRA.DIV UR4, `(.L_x_11131) ;  /* 0x0000002a04b07947 */ /* 0x000fea000b800000 */
[----:B------:R-:W-:-:S13]  /*26680*/  ELECT P6, URZ, PT ;  /* 0x00000000003f782f */ /* 0x000fda00038c0000 */
.L_x_11249:
[----:B------:R-:W-:Y:S05]  /*26690*/  @!P6 BRA `(.L_x_10733) ;  /* 0x000000000078e947 */ /* 0x000fea0003800000 */
[----:B------:R-:W-:-:S06]  /*266a0*/  ULOP3.LUT UR4, UR36, 0x2, URZ, 0xfc, !UPT ;  /* 0x0000000224047892 */ /* 0x000fcc000f8efc3f */
[----:B-1----:R-:W-:-:S05]  /*266b0*/  IMAD.U32 R0, RZ, RZ, UR4 ;  /* 0x00000004ff007e24 */ /* 0x002fca000f8e00ff */
[----:B------:R-:W-:-:S13]  /*266c0*/  ISETP.NE.AND P2, PT, R0, 0x3, PT ;  /* 0x000000030000780c */ /* 0x000fda0003f45270 */
[----:B------:R-:W-:Y:S05]  /*266d0*/  @!P2 BRA `(.L_x_11132) ;  /* 0x000000000004a947 */ /* 0x000fea0003800000 */
[----:B------:R-:W-:Y:S01]  /*266e0*/  BPT.TRAP 0x1 ;  /* 0x000000040000795c */ /* 0x000fe20000300000 */
.L_x_11132:
[----:B------:R-:W-:Y:S01]  /*266f0*/  VIADD R0, R9, 0x2d840 ;  /* 0x0002d84009007836 */ /* 0x000fe20000000000 */
[----:B------:R-:W-:Y:S01]  /*26700*/  SHF.L.U32 R4, R28, 0x1f, RZ ;  /* 0x0000001f1c047819 */ /* 0x000fe200000006ff */
[C---:B------:R-:W-:Y:S02]  /*26710*/  VIADD R2, R19.reuse, 0x1 ;  /* 0x0000000113027836 */ /* 0x040fe40000000000 */
        /* <DEDUP_REMOVED lines=9> */
.L_x_11250:
[----:B------:R-:W2:Y:S02]  /*267b0*/  SYNCS.PHASECHK.TRANS64.TRYWAIT P0, [R3+URZ], R2 ;  /* 0x00000002030075a7 */ /* 0x000ea4000800017f */
[----:B--2---:R-:W-:Y:S05]  /*267c0*/  @!P0 BRA `(.L_x_11134) ;  /* 0x0000002800908947 */ /* 0x004fea0003800000 */
.L_x_11251:
[----:B------:R-:W-:Y:S05]  /*267d0*/  @!P2 BRA `(.L_x_11135) ;  /* 0x000000000004a947 */ /* 0x000fea0003800000 */
[----:B------:R-:W-:Y:S01]  /*267e0*/  BPT.TRAP 0x1 ;  /* 0x000000040000795c */ /* 0x000fe20000300000 */
.L_x_11135:
[----:B------:R-:W-:-:S04]  /*267f0*/  VIADD R0, R9, 0x2d860 ;  /* 0x0002d86009007836 */ /* 0x000fc80000000000 */
[----:B------:R-:W-:-:S04]  /*26800*/  IMAD R19, R19, 0x8, R0 ;  /* 0x0000000813137824 */ /* 0x000fc800078e0200 */
[----:B------:R-:W3:Y:S02]  /*26810*/  SYNCS.PHASECHK.TRANS64.TRYWAIT P0, [R19+URZ], R4 ;  /* 0x00000004130075a7 */ /* 0x000ee4000800017f */
[----:B---3--:R-:W-:Y:S05]  /*26820*/  @!P0 BRA `(.L_x_11136) ;  /* 0x00000028008c8947 */ /* 0x008fea0003800000 */
.L_x_11252:
[----:B------:R-:W-:-:S07]  /*26830*/  IMAD R7, R7, 0x8, R0 ;  /* 0x0000000807077824 */ /* 0x000fce00078e0200 */
.L_x_11137:
[----:B----4-:R4:W0:Y:S02]  /*26840*/  SYNCS.PHASECHK.TRANS64.TRYWAIT P0, [R7+URZ], R2 ;  /* 0x00000002070075a7 */ /* 0x010824000800017f */
[----:B0-----:R-:W-:Y:S05]  /*26850*/  @!P0 NANOSLEEP.SYNCS 0x989680 ;  /* 0x009896800000895d */ /* 0x001fea0003900000 */
[----:B------:R-:W0:Y:S02]  /*26860*/  @!P0 SYNCS.PHASECHK.TRANS64 P0, [R7+URZ], R2 ;  /* 0x00000002070085a7 */ /* 0x000e24000800007f */
[----:B0-----:R-:W-:Y:S05]  /*26870*/  @!P0 BRA `(.L_x_11137) ;  /* 0xfffffffc00f08947 */ /* 0x001fea000383ffff */
.L_x_10733:
[----:B------:R-:W-:Y:S05]  /*26880*/  BSYNC B9 ;  /* 0x0000000000097941 */ /* 0x000fea0003800000 */
.L_x_10730:
[----:B------:R-:W-:Y:S05]  /*26890*/  EXIT ;  /* 0x000000000000794d */ /* 0x000fea0003800000 */
.L_x_10759:
[----:B0-----:R0:W1:Y:S02]  /*268a0*/  SYNCS.PHASECHK.TRANS64.TRYWAIT P5, [R14+URZ+0x2d890], R85 ;  /* 0x02d890550e0075a7 */ /* 0x00106400080a017f */
[----:B-1----:R-:W-:Y:S05]  /*268b0*/  @!P5 NANOSLEEP.SYNCS 0x989680 ;  /* 0x009896800000d95d */ /* 0x002fea0003900000 */
[----:B------:R-:W1:Y:S02]  /*268c0*/  @!P5 SYNCS.PHASECHK.TRANS64 P5, [R14+URZ+0x2d890], R85 ;  /* 0x02d890550e00d5a7 */ /* 0x000e6400080a007f */
[----:B-1----:R-:W-:Y:S05]  /*268d0*/  @!P5 BRA `(.L_x_10759) ;  /* 0xfffffffc00f0d947 */ /* 0x002fea000383ffff */
[----:B------:R-:W-:Y:S05]  /*268e0*/  BRA `(.L_x_11138) ;  /* 0xfffffdcc00807947 */ /* 0x000fea000383ffff */
.L_x_10787:
[----:B0-----:R0:W1:Y:S02]  /*268f0*/  SYNCS.PHASECHK.TRANS64.TRYWAIT P5, [R14+URZ+0x2d890], R85 ;  /* 0x02d890550e0075a7 */ /* 0x00106400080a017f */
[----:B-1----:R-:W-:Y:S05]  /*26900*/  @!P5 NANOSLEEP.SYNCS 0x989680 ;  /* 0x009896800000d95d */ /* 0x002fea0003900000 */
[----:B------:R-:W1:Y:S02]  /*26910*/  @!P5 SYNCS.PHASECHK.TRANS64 P5, [R14+URZ+0x2d890], R85 ;  /* 0x02d890550e00d5a7 */ /* 0x000e6400080a007f */
[----:B-1----:R-:W-:Y:S05]  /*26920*/  @!P5 BRA `(.L_x_10787) ;  /* 0xfffffffc00f0d947 */ /* 0x002fea000383ffff */
[----:B------:R-:W-:Y:S05]  /*26930*/  BRA `(.L_x_11139) ;  /* 0xfffffde400f07947 */ /* 0x000fea000383ffff */
.L_x_10800:
[----:B0-----:R0:W1:Y:S02]  /*26940*/  SYNCS.PHASECHK.TRANS64.TRYWAIT P4, [R14+URZ+0x2d890], R85 ;  /* 0x02d890550e0075a7 */ /* 0x001064000808017f */
[----:B-1----:R-:W-:Y:S05]  /*26950*/  @!P4 NANOSLEEP.SYNCS 0x989680 ;  /* 0x009896800000c95d */ /* 0x002fea0003900000 */
[----:B------:R-:W1:Y:S02]  /*26960*/  @!P4 SYNCS.PHASECHK.TRANS64 P4, [R14+URZ+0x2d890], R85 ;  /* 0x02d890550e00c5a7 */ /* 0x000e64000808007f */
[----:B-1----:R-:W-:Y:S05]  /*26970*/  @!P4 BRA `(.L_x_10800) ;  /* 0xfffffffc00f0c947 */ /* 0x002fea000383ffff */
[----:B------:R-:W-:Y:S05]  /*26980*/  BRA `(.L_x_11140) ;  /* 0xfffffe0000607947 */ /* 0x000fea000383ffff */
.L_x_10804:
[----:B--2---:R2:W3:Y:S02]  /*26990*/  SYNCS.PHASECHK.TRANS64.TRYWAIT P3, [R14+URZ+0x2d8b0], R85 ;  /* 0x02d8b0550e0075a7 */ /* 0x0044e4000806017f */
[----:B---3--:R-:W-:Y:S05]  /*269a0*/  @!P3 NANOSLEEP.SYNCS 0x989680 ;  /* 0x009896800000b95d */ /* 0x008fea0003900000 */
[----:B------:R-:W3:Y:S02]  /*269b0*/  @!P3 SYNCS.PHASECHK.TRANS64 P3, [R14+URZ+0x2d8b0], R85 ;  /* 0x02d8b0550e00b5a7 */ /* 0x000ee4000806007f */
[----:B---3--:R-:W-:Y:S05]  /*269c0*/  @!P3 BRA `(.L_x_10804) ;  /* 0xfffffffc00f0b947 */ /* 0x008fea000383ffff */
[----:B------:R-:W-:Y:S05]  /*269d0*/  BRA `(.L_x_11141) ;  /* 0xfffffe0000f87947 */ /* 0x000fea000383ffff */
.L_x_10820:
[----:B------:R-:W-:Y:S01]  /*269e0*/  BSSY B0, `(.L_x_11142) ;  /* 0x0000007000007945 */ /* 0x000fe20003800000 */
[----:B------:R-:W-:Y:S02]  /*269f0*/  IMAD.MOV.U32 R12, RZ, RZ, RZ ;  /* 0x000000ffff0c7224 */ /* 0x000fe400078e00ff */
[----:B------:R-:W-:Y:S02]  /*26a00*/  IMAD.MOV.U32 R11, RZ, RZ, 0x1f ;  /* 0x0000001fff0b7424 */ /* 0x000fe400078e00ff */
[----:B------:R-:W-:-:S07]  /*26a10*/  IMAD.MOV.U32 R15, RZ, RZ, -0x1 ;  /* 0xffffffffff0f7424 */ /* 0x000fce00078e00ff */
[----:B-----5:R-:W-:Y:S05]  /*26a20*/  WARPSYNC.COLLECTIVE R15, `(.L_x_11143) ;  /* 0x000000000f087348 */ /* 0x020fea0003c00000 */
[----:B------:R0:W1:Y:S02]  /*26a30*/  SHFL.IDX P6, R14, R13, R12, R11 ;  /* 0x0000000c0d0e7389 */ /* 0x00006400000c000b */
[----:B01---5:R-:W-:Y:S01]  /*26a40*/  ENDCOLLECTIVE ;  /* 0x000000000000791b */ /* 0x023fe20003800000 */
.L_x_11143:
[----:B------:R-:W-:Y:S05]  /*26a50*/  BSYNC B0 ;  /* 0x0000000000007941 */ /* 0x000fea0003800000 */
.L_x_11142:
[----:B------:R0:W-:Y:S01]  /*26a60*/  STL [R1], R14 ;  /* 0x0000000e01007387 */ /* 0x0001e20000100800 */
[----:B------:R-:W-:Y:S05]  /*26a70*/  BRA `(.L_x_11144) ;  /* 0xfffffe1000087947 */ /* 0x000fea000383ffff */
.L_x_10831:
[----:B------:R-:W-:Y:S01]  /*26a80*/  BSSY B1, `(.L_x_11145) ;  /* 0x0000007000017945 */ /* 0x000fe20003800000 */
[----:B------:R-:W-:Y:S02]  /*26a90*/  IMAD.MOV.U32 R12, RZ, RZ, RZ ;  /* 0x000000ffff0c7224 */ /* 0x000fe400078e00ff */
[----:B------:R-:W-:Y:S02]  /*26aa0*/  IMAD.MOV.U32 R11, RZ, RZ, 0x1e1f ;  /* 0x00001e1fff0b7424 */ /* 0x000fe400078e00ff */
[----:B------:R-:W-:-:S07]  /*26ab0*/  IMAD.MOV.U32 R15, RZ, RZ, -0x1 ;  /* 0xffffffffff0f7424 */ /* 0x000fce00078e00ff */
[----:B0-----:R-:W-:Y:S05]  /*26ac0*/  WARPSYNC.COLLECTIVE R15, `(.L_x_11146) ;  /* 0x000000000f087348 */ /* 0x001fea0003c00000 */
[----:B0-----:R0:W1:Y:S02]  /*26ad0*/  SHFL.IDX P6, R14, R13, R12, R11 ;  /* 0x0000000c0d0e7389 */ /* 0x00106400000c000b */
[----:B01----:R-:W-:Y:S01]  /*26ae0*/  ENDCOLLECTIVE ;  /* 0x000000000000791b */ /* 0x003fe20003800000 */
.L_x_11146:
[----:B------:R-:W-:Y:S05]  /*26af0*/  BSYNC B1 ;  /* 0x0000000000017941 */ /* 0x000fea0003800000 */
.L_x_11145:
        /* <DEDUP_REMOVED lines=8> */
.L_x_11147:
[----:B------:R-:W-:Y:S02]  /*26b80*/  IMAD.MOV.U32 R13, RZ, RZ, R0 ;  /* 0x000000ffff0d7224 */ /* 0x000fe400078e0000 */
[----:B------:R-:W-:-:S07]  /*26b90*/  IMAD.MOV.U32 R6, RZ, RZ, R14 ;  /* 0x000000ffff067224 */ /* 0x000fce00078e000e */
[----:B------:R-:W-:Y:S05]  /*26ba0*/  WARPSYNC.COLLECTIVE R15, `(.L_x_11148) ;  /* 0x000000000f087348 */ /* 0x000fea0003c00000 */
[----:B------:R0:W1:Y:S02]  /*26bb0*/  SHFL.IDX P6, R14, R13, R12, R11 ;  /* 0x0000000c0d0e7389 */ /* 0x00006400000c000b */
[----:B01----:R-:W-:Y:S01]  /*26bc0*/  ENDCOLLECTIVE ;  /* 0x000000000000791b */ /* 0x003fe20003800000 */
.L_x_11148:
[----:B------:R-:W-:Y:S02]  /*26bd0*/  IMAD.MOV.U32 R13, RZ, RZ, R39 ;  /* 0x000000ffff0d7224 */ /* 0x000fe400078e0027 */
[----:B------:R-:W-:-:S07]  /*26be0*/  IMAD.MOV.U32 R0, RZ, RZ, R14 ;  /* 0x000000ffff007224 */ /* 0x000fce00078e000e */
[----:B------:R-:W-:Y:S05]  /*26bf0*/  WARPSYNC.COLLECTIVE R15, `(.L_x_11149) ;  /* 0x000000000f087348 */ /* 0x000fea0003c00000 */
[----:B------:R0:W1:Y:S02]  /*26c00*/  SHFL.IDX P6, R14, R13, R12, R11 ;  /* 0x0000000c0d0e7389 */ /* 0x00006400000c000b */
[----:B01----:R-:W-:Y:S01]  /*26c10*/  ENDCOLLECTIVE ;  /* 0x000000000000791b */ /* 0x003fe20003800000 */
.L_x_11149:
[----:B------:R-:W-:Y:S01]  /*26c20*/  IMAD.MOV.U32 R39, RZ, RZ, R14 ;  /* 0x000000ffff277224 */ /* 0x000fe200078e000e */
[----:B------:R-:W-:Y:S06]  /*26c30*/  BRA `(.L_x_11150) ;  /* 0xfffffe1400847947 */ /* 0x000fec000383ffff */
.L_x_10835:
[----:B0-----:R0:W1:Y:S02]  /*26c40*/  SYNCS.PHASECHK.TRANS64.TRYWAIT P1, [R2+URZ+0x2d800], R3 ;  /* 0x02d80003020075a7 */ /* 0x001064000802017f */
[----:B-1----:R-:W-:Y:S05]  /*26c50*/  @!P1 NANOSLEEP.SYNCS 0x989680 ;  /* 0x009896800000995d */ /* 0x002fea0003900000 */
[----:B------:R-:W1:Y:S02]  /*26c60*/  @!P1 SYNCS.PHASECHK.TRANS64 P1, [R2+URZ+0x2d800], R3 ;  /* 0x02d80003020095a7 */ /* 0x000e64000802007f */
[----:B-1----:R-:W-:Y:S05]  /*26c70*/  @!P1 BRA `(.L_x_10835) ;  /* 0xfffffffc00f09947 */ /* 0x002fea000383ffff */
[----:B------:R-:W-:Y:S05]  /*26c80*/  BRA `(.L_x_11151) ;  /* 0xfffffe1c00b07947 */ /* 0x000fea000383ffff */
.L_x_10847:
[----:B------:R-:W-:Y:S01]  /*26c90*/  BSSY B1, `(.L_x_11152) ;  /* 0x0000007000017945 */ /* 0x000fe20003800000 */
[----:B------:R-:W-:Y:S02]  /*26ca0*/  IMAD.MOV.U32 R12, RZ, RZ, RZ ;  /* 0x000000ffff0c7224 */ /* 0x000fe400078e00ff */
[----:B------:R-:W-:Y:S02]  /*26cb0*/  IMAD.MOV.U32 R11, RZ, RZ, 0x1e1f ;  /* 0x00001e1fff0b7424 */ /* 0x000fe400078e00ff */
[----:B------:R-:W-:-:S07]  /*26cc0*/  IMAD.MOV.U32 R15, RZ, RZ, -0x1 ;  /* 0xffffffffff0f7424 */ /* 0x000fce00078e00ff */
[----:B0-----:R-:W-:Y:S05]  /*26cd0*/  WARPSYNC.COLLECTIVE R15, `(.L_x_11153) ;  /* 0x000000000f087348 */ /* 0x001fea0003c00000 */
[----:B0-----:R0:W1:Y:S02]  /*26ce0*/  SHFL.IDX P6, R14, R13, R12, R11 ;  /* 0x0000000c0d0e7389 */ /* 0x00106400000c000b */
[----:B01----:R-:W-:Y:S01]  /*26cf0*/  ENDCOLLECTIVE ;  /* 0x000000000000791b */ /* 0x003fe20003800000 */
.L_x_11153:
[----:B------:R-:W-:Y:S05]  /*26d00*/  BSYNC B1 ;  /* 0x0000000000017941 */ /* 0x000fea0003800000 */
.L_x_11152:
        /* <DEDUP_REMOVED lines=8> */
.L_x_11154:
[----:B------:R-:W-:Y:S02]  /*26d90*/  IMAD.MOV.U32 R13, RZ, RZ, R43 ;  /* 0x000000ffff0d7224 */ /* 0x000fe400078e002b */
[----:B------:R-:W-:-:S07]  /*26da0*/  IMAD.MOV.U32 R36, RZ, RZ, R14 ;  /* 0x000000ffff247224 */ /* 0x000fce00078e000e */
[----:B------:R-:W-:Y:S05]  /*26db0*/  WARPSYNC.COLLECTIVE R15, `(.L_x_11155) ;  /* 0x000000000f087348 */ /* 0x000fea0003c00000 */
[----:B------:R0:W1:Y:S02]  /*26dc0*/  SHFL.IDX P6, R14, R13, R12, R11 ;  /* 0x0000000c0d0e7389 */ /* 0x00006400000c000b */
[----:B01----:R-:W-:Y:S01]  /*26dd0*/  ENDCOLLECTIVE ;  /* 0x000000000000791b */ /* 0x003fe20003800000 */
.L_x_11155:
[----:B------:R-:W-:Y:S02]  /*26de0*/  IMAD.MOV.U32 R13, RZ, RZ, R42 ;  /* 0x000000ffff0d7224 */ /* 0x000fe400078e002a */
[----:B------:R-:W-:-:S07]  /*26df0*/  IMAD.MOV.U32 R43, RZ, RZ, R14 ;  /* 0x000000ffff2b7224 */ /* 0x000fce00078e000e */
[----:B------:R-:W-:Y:S05]  /*26e00*/  WARPSYNC.COLLECTIVE R15, `(.L_x_11156) ;  /* 0x000000000f087348 */ /* 0x000fea0003c00000 */
[----:B------:R0:W1:Y:S02]  /*26e10*/  SHFL.IDX P6, R14, R13, R12, R11 ;  /* 0x0000000c0d0e7389 */ /* 0x00006400000c000b */
[----:B01----:R-:W-:Y:S01]  /*26e20*/  ENDCOLLECTIVE ;  /* 0x000000000000791b */ /* 0x003fe20003800000 */
.L_x_11156:
[----:B------:R-:W-:Y:S01]  /*26e30*/  IMAD.MOV.U32 R42, RZ, RZ, R14 ;  /* 0x000000ffff2a7224 */ /* 0x000fe200078e000e */
[----:B------:R-:W-:Y:S06]  /*26e40*/  BRA `(.L_x_11157) ;  /* 0xfffffe3000647947 */ /* 0x000fec000383ffff */
.L_x_10851:
[----:B0-----:R0:W1:Y:S02]  /*26e50*/  SYNCS.PHASECHK.TRANS64.TRYWAIT P1, [R2+URZ+0x2d800], R3 ;  /* 0x02d80003020075a7 */ /* 0x001064000802017f */
[----:B-1----:R-:W-:Y:S05]  /*26e60*/  @!P1 NANOSLEEP.SYNCS 0x989680 ;  /* 0x009896800000995d */ /* 0x002fea0003900000 */
[----:B------:R-:W1:Y:S02]  /*26e70*/  @!P1 SYNCS.PHASECHK.TRANS64 P1, [R2+URZ+0x2d800], R3 ;  /* 0x02d80003020095a7 */ /* 0x000e64000802007f */
[----:B-1----:R-:W-:Y:S05]  /*26e80*/  @!P1 BRA `(.L_x_10851) ;  /* 0xfffffffc00f09947 */ /* 0x002fea000383ffff */
[----:B------:R-:W-:Y:S05]  /*26e90*/  BRA `(.L_x_11158) ;  /* 0xfffffe38000c7947 */ /* 0x000fea000383ffff */
.L_x_10859:
[----:B-1----:R1:W2:Y:S02]  /*26ea0*/  SYNCS.PHASECHK.TRANS64.TRYWAIT P2, [R0+URZ+0x2d830], R3 ;  /* 0x02d83003000075a7 */ /* 0x0022a4000804017f */
[----:B--2---:R-:W-:Y:S05]  /*26eb0*/  @!P2 NANOSLEEP.SYNCS 0x989680 ;  /* 0x009896800000a95d */ /* 0x004fea0003900000 */
[----:B------:R-:W2:Y:S02]  /*26ec0*/  @!P2 SYNCS.PHASECHK.TRANS64 P2, [R0+URZ+0x2d830], R3 ;  /* 0x02d830030000a5a7 */ /* 0x000ea4000804007f */
[----:B--2---:R-:W-:Y:S05]  /*26ed0*/  @!P2 BRA `(.L_x_10859) ;  /* 0xfffffffc00f0a947 */ /* 0x004fea000383ffff */
[----:B------:R-:W-:Y:S05]  /*26ee0*/  BRA `(.L_x_10858) ;  /* 0xfffffe4c00887947 */ /* 0x000fea000383ffff */
.L_x_10877:
[----:B-1----:R1:W2:Y:S02]  /*26ef0*/  SYNCS.PHASECHK.TRANS64.TRYWAIT P4, [R11+URZ+0x2d830], R10 ;  /* 0x02d8300a0b0075a7 */ /* 0x0022a4000808017f */
[----:B--2---:R-:W-:Y:S05]  /*26f00*/  @!P4 NANOSLEEP.SYNCS 0x989680 ;  /* 0x009896800000c95d */ /* 0x004fea0003900000 */
[----:B------:R-:W2:Y:S02]  /*26f10*/  @!P4 SYNCS.PHASECHK.TRANS64 P4, [R11+URZ+0x2d830], R10 ;  /* 0x02d8300a0b00c5a7 */ /* 0x000ea4000808007f */
[----:B--2---:R-:W-:Y:S05]  /*26f20*/  @!P4 BRA `(.L_x_10877) ;  /* 0xfffffffc00f0c947 */ /* 0x004fea000383ffff */
[----:B------:R-:W-:Y:S05]  /*26f30*/  BRA `(.L_x_10876) ;  /* 0xfffffe8c000c7947 */ /* 0x000fea000383ffff */
.L_x_10881:
[----:B-1----:R1:W2:Y:S02]  /*26f40*/  SYNCS.PHASECHK.TRANS64.TRYWAIT P3, [R11+URZ+0x2d850], R10 ;  /* 0x02d8500a0b0075a7 */ /* 0x0022a4000806017f */
[----:B--2---:R-:W-:Y:S05]  /*26f50*/  @!P3 NANOSLEEP.SYNCS 0x989680 ;  /* 0x009896800000b95d */ /* 0x004fea0003900000 */
[----:B------:R-:W2:Y:S02]  /*26f60*/  @!P3 SYNCS.PHASECHK.TRANS64 P3, [R11+URZ+0x2d850], R10 ;  /* 0x02d8500a0b00b5a7 */ /* 0x000ea4000806007f */
[----:B--2---:R-:W-:Y:S05]  /*26f70*/  @!P3 BRA `(.L_x_10881) ;  /* 0xfffffffc00f0b947 */ /* 0x004fea000383ffff */
[----:B------:R-:W-:Y:S05]  /*26f80*/  BRA `(.L_x_10878) ;  /* 0xfffffe9000107947 */ /* 0x000fea000383ffff */
.L_x_10900:
[----:B-1----:R1:W2:Y:S02]  /*26f90*/  SYNCS.PHASECHK.TRANS64.TRYWAIT P3, [R12+URZ+0x2d830], R13 ;  /* 0x02d8300d0c0075a7 */ /* 0x0022a4000806017f */
[----:B--2---:R-:W-:Y:S05]  /*26fa0*/  @!P3 NANOSLEEP.SYNCS 0x989680 ;  /* 0x009896800000b95d */ /* 0x004fea0003900000 */
[----:B------:R-:W2:Y:S02]  /*26fb0*/  @!P3 SYNCS.PHASECHK.TRANS64 P3, [R12+URZ+0x2d830], R13 ;  /* 0x02d8300d0c00b5a7 */ /* 0x000ea4000806007f */
[----:B--2---:R-:W-:Y:S05]  /*26fc0*/  @!P3 BRA `(.L_x_10900) ;  /* 0xfffffffc00f0b947 */ /* 0x004fea000383ffff */
[----:B------:R-:W-:Y:S05]  /*26fd0*/  BRA `(.L_x_10899) ;  /* 0xfffffec800787947 */ /* 0x000fea000383ffff */
.L_x_10904:
[----:B-1----:R1:W2:Y:S02]  /*26fe0*/  SYNCS.PHASECHK.TRANS64.TRYWAIT P2, [R13+URZ+0x2d850], R12 ;  /* 0x02d8500c0d0075a7 */ /* 0x0022a4000804017f */
[----:B--2---:R-:W-:Y:S05]  /*26ff0*/  @!P2 NANOSLEEP.SYNCS 0x989680 ;  /* 0x009896800000a95d */ /* 0x004fea0003900000 */
[----:B------:R-:W2:Y:S02]  /*27000*/  @!P2 SYNCS.PHASECHK.TRANS64 P2, [R13+URZ+0x2d850], R12 ;  /* 0x02d8500c0d00a5a7 */ /* 0x000ea4000804007f */
[----:B--2---:R-:W-:Y:S05]  /*27010*/  @!P2 BRA `(.L_x_10904) ;  /* 0xfffffffc00f0a947 */ /* 0x004fea000383ffff */
[----:B------:R-:W-:Y:S05]  /*27020*/  BRA `(.L_x_10901) ;  /* 0xfffffecc007c7947 */ /* 0x000fea000383ffff */
.L_x_10911:
[----:B-1----:R1:W2:Y:S02]  /*27030*/  SYNCS.PHASECHK.TRANS64.TRYWAIT P3, [R12+URZ+0x2d830], R13 ;  /* 0x02d8300d0c0075a7 */ /* 0x0022a4000806017f */
[----:B--2---:R-:W-:Y:S05]  /*27040*/  @!P3 NANOSLEEP.SYNCS 0x989680 ;  /* 0x009896800000b95d */ /* 0x004fea0003900000 */
[----:B------:R-:W2:Y:S02]  /*27050*/  @!P3 SYNCS.PHASECHK.TRANS64 P3, [R12+URZ+0x2d830], R13 ;  /* 0x02d8300d0c00b5a7 */ /* 0x000ea4000806007f */
[----:B--2---:R-:W-:Y:S05]  /*27060*/  @!P3 BRA `(.L_x_10911) ;  /* 0xfffffffc00f0b947 */ /* 0x004fea000383ffff */
[----:B------:R-:W-:Y:S05]  /*27070*/  BRA `(.L_x_10910) ;  /* 0xfffffef400507947 */ /* 0x000fea000383ffff */
.L_x_10915:
[----:B-1----:R1:W2:Y:S02]  /*27080*/  SYNCS.PHASECHK.TRANS64.TRYWAIT P2, [R13+URZ+0x2d850], R12 ;  /* 0x02d8500c0d0075a7 */ /* 0x0022a4000804017f */
[----:B--2---:R-:W-:Y:S05]  /*27090*/  @!P2 NANOSLEEP.SYNCS 0x989680 ;  /* 0x009896800000a95d */ /* 0x004fea0003900000 */
[----:B------:R-:W2:Y:S02]  /*270a0*/  @!P2 SYNCS.PHASECHK.TRANS64 P2, [R13+URZ+0x2d850], R12 ;  /* 0x02d8500c0d00a5a7 */ /* 0x000ea4000804007f */
[----:B--2---:R-:W-:Y:S05]  /*270b0*/  @!P2 BRA `(.L_x_10915) ;  /* 0xfffffffc00f0a947 */ /* 0x004fea000383ffff */
[----:B------:R-:W-:Y:S05]  /*270c0*/  BRA `(.L_x_10912) ;  /* 0xfffffef800547947 */ /* 0x000fea000383ffff */
.L_x_10928:
[----:B-1----:R1:W2:Y:S02]  /*270d0*/  SYNCS.PHASECHK.TRANS64.TRYWAIT P0, [R0+URZ+0x2d850], R5 ;  /* 0x02d85005000075a7 */ /* 0x0022a4000800017f */
[----:B--2---:R-:W-:Y:S05]  /*270e0*/  @!P0 NANOSLEEP.SYNCS 0x989680 ;  /* 0x009896800000895d */ /* 0x004fea0003900000 */
[----:B------:R-:W2:Y:S02]  /*270f0*/  @!P0 SYNCS.PHASECHK.TRANS64 P0, [R0+URZ+0x2d850], R5 ;  /* 0x02d85005000085a7 */ /* 0x000ea4000800007f */
[----:B--2---:R-:W-:Y:S05]  /*27100*/  @!P0 BRA `(.L_x_10928) ;  /* 0xfffffffc00f08947 */ /* 0x004fea000383ffff */
[----:B------:R-:W-:Y:S05]  /*27110*/  BRA `(.L_x_10927) ;  /* 0xffffff3000187947 */ /* 0x000fea000383ffff */
.L_x_10933:
[----:B------:R-:W-:Y:S02]  /*27120*/  IMAD.MOV.U32 R13, RZ, RZ, R8 ;  /* 0x000000ffff0d7224 */ /* 0x000fe400078e0008 */
[----:B------:R-:W-:Y:S02]  /*27130*/  IMAD.MOV.U32 R12, RZ, RZ, RZ ;  /* 0x000000ffff0c7224 */ /* 0x000fe400078e00ff */
[----:B------:R-:W-:Y:S02]  /*27140*/  IMAD.MOV.U32 R11, RZ, RZ, 0x1c1f ;  /* 0x00001c1fff0b7424 */ /* 0x000fe400078e00ff */
[----:B------:R-:W-:-:S07]  /*27150*/  IMAD.MOV.U32 R15, RZ, RZ, -0x1 ;  /* 0xffffffffff0f7424 */ /* 0x000fce00078e00ff */
[----:B-----5:R-:W-:Y:S05]  /*27160*/  WARPSYNC.COLLECTIVE R15, `(.L_x_11159) ;  /* 0x000000000f087348 */ /* 0x020fea0003c00000 */
[----:B------:R0:W1:Y:S02]  /*27170*/  SHFL.IDX P6, R14, R13, R12, R11 ;  /* 0x0000000c0d0e7389 */ /* 0x00006400000c000b */
[----:B01---5:R-:W-:Y:S01]  /*27180*/  ENDCOLLECTIVE ;  /* 0x000000000000791b */ /* 0x023fe20003800000 */
.L_x_11159:
[----:B------:R-:W-:Y:S02]  /*27190*/  IMAD.MOV.U32 R13, RZ, RZ, R0 ;  /* 0x000000ffff0d7224 */ /* 0x000fe400078e0000 */
[----:B------:R-:W-:-:S07]  /*271a0*/  IMAD.MOV.U32 R3, RZ, RZ, R14 ;  /* 0x000000ffff037224 */ /* 0x000fce00078e000e */
[----:B------:R-:W-:Y:S05]  /*271b0*/  WARPSYNC.COLLECTIVE R15, `(.L_x_11160) ;  /* 0x000000000f087348 */ /* 0x000fea0003c00000 */
[----:B------:R0:W1:Y:S02]  /*271c0*/  SHFL.IDX P6, R14, R13, R12, R11 ;  /* 0x0000000c0d0e7389 */ /* 0x00006400000c000b */
[----:B01----:R-:W-:Y:S01]  /*271d0*/  ENDCOLLECTIVE ;  /* 0x000000000000791b */ /* 0x003fe20003800000 */
.L_x_11160:
[----:B------:R-:W-:Y:S05]  /*271e0*/  BRA `(.L_x_11161) ;  /* 0xffffff4800e47947 */ /* 0x000fea000383ffff */
.L_x_10936:
        /* <DEDUP_REMOVED lines=8> */
.L_x_11163:
[----:B------:R-:W-:Y:S05]  /*27270*/  BSYNC B1 ;  /* 0x0000000000017941 */ /* 0x000fea0003800000 */
.L_x_11162:
        /* <DEDUP_REMOVED lines=8> */
.L_x_11164:
[----:B------:R-:W-:Y:S05]  /*27300*/  BRA `(.L_x_11165) ;  /* 0xffffff4800f47947 */ /* 0x000fea000383ffff */
.L_x_10938:
[----:B------:R-:W-:Y:S02]  /*27310*/  IMAD.MOV.U32 R13, RZ, RZ, R29 ;  /* 0x000000ffff0d7224 */ /* 0x000fe400078e001d */
[----:B------:R-:W-:Y:S02]  /*27320*/  IMAD.MOV.U32 R12, RZ, RZ, RZ ;  /* 0x000000ffff0c7224 */ /* 0x000fe400078e00ff */
[----:B------:R-:W-:Y:S02]  /*27330*/  IMAD.MOV.U32 R11, RZ, RZ, 0x1c1f ;  /* 0x00001c1fff0b7424 */ /* 0x000fe400078e00ff */
[----:B------:R-:W-:-:S07]  /*27340*/  IMAD.MOV.U32 R15, RZ, RZ, -0x1 ;  /* 0xffffffffff0f7424 */ /* 0x000fce00078e00ff */
[----:B------:R-:W-:Y:S05]  /*27350*/  WARPSYNC.COLLECTIVE R15, `(.L_x_11166) ;  /* 0x000000000f087348 */ /* 0x000fea0003c00000 */
[----:B------:R0:W1:Y:S02]  /*27360*/  SHFL.IDX P6, R14, R13, R12, R11 ;  /* 0x0000000c0d0e7389 */ /* 0x00006400000c000b */
[----:B01----:R-:W-:Y:S01]  /*27370*/  ENDCOLLECTIVE ;  /* 0x000000000000791b */ /* 0x003fe20003800000 */
.L_x_11166:
[----:B------:R-:W-:Y:S02]  /*27380*/  IMAD.MOV.U32 R13, RZ, RZ, R3 ;  /* 0x000000ffff0d7224 */ /* 0x000fe400078e0003 */
[----:B------:R-:W-:-:S07]  /*27390*/  IMAD.MOV.U32 R0, RZ, RZ, R14 ;  /* 0x000000ffff007224 */ /* 0x000fce00078e000e */
[----:B------:R-:W-:Y:S05]  /*273a0*/  WARPSYNC.COLLECTIVE R15, `(.L_x_11167) ;  /* 0x000000000f087348 */ /* 0x000fea0003c00000 */
[----:B------:R0:W1:Y:S02]  /*273b0*/  SHFL.IDX P6, R14, R13, R12, R11 ;  /* 0x0000000c0d0e7389 */ /* 0x00006400000c000b */
[----:B01----:R-:W-:Y:S01]  /*273c0*/  ENDCOLLECTIVE ;  /* 0x000000000000791b */ /* 0x003fe20003800000 */
.L_x_11167:
[----:B------:R-:W-:Y:S05]  /*273d0*/  BRA `(.L_x_11168) ;  /* 0xffffff4c00c07947 */ /* 0x000fea000383ffff */
.L_x_10941:
[----:B------:R-:W-:Y:S01]  /*273e0*/  BSSY B1, `(.L_x_11169) ;  /* 0x0000008000017945 */ /* 0x000fe20003800000 */
[----:B---3--:R-:W-:Y:S02]  /*273f0*/  IMAD.MOV.U32 R13, RZ, RZ, R29 ;  /* 0x000000ffff0d7224 */ /* 0x008fe400078e001d */
[----:B------:R-:W-:Y:S02]  /*27400*/  IMAD.MOV.U32 R12, RZ, RZ, 0x1 ;  /* 0x00000001ff0c7424 */ /* 0x000fe400078e00ff */
[----:B------:R-:W-:Y:S02]  /*27410*/  IMAD.MOV.U32 R11, RZ, RZ, 0x1c1f ;  /* 0x00001c1fff0b7424 */ /* 0x000fe400078e00ff */
[----:B------:R-:W-:-:S07]  /*27420*/  IMAD.MOV.U32 R15, RZ, RZ, -0x1 ;  /* 0xffffffffff0f7424 */ /* 0x000fce00078e00ff */
[----:B012---:R-:W-:Y:S05]  /*27430*/  WARPSYNC.COLLECTIVE R15, `(.L_x_11170) ;  /* 0x000000000f087348 */ /* 0x007fea0003c00000 */
[----:B--2---:R2:W3:Y:S02]  /*27440*/  SHFL.IDX P6, R14, R13, R12, R11 ;  /* 0x0000000c0d0e7389 */ /* 0x0044e400000c000b */
[----:B0123--:R-:W-:Y:S01]  /*27450*/  ENDCOLLECTIVE ;  /* 0x000000000000791b */ /* 0x00ffe20003800000 */
.L_x_11170:
[----:B------:R-:W-:Y:S05]  /*27460*/  BSYNC B1 ;  /* 0x0000000000017941 */ /* 0x000fea0003800000 */
.L_x_11169:
        /* <DEDUP_REMOVED lines=8> */
.L_x_11171:
[----:B------:R-:W-:Y:S05]  /*274f0*/  BRA `(.L_x_11172) ;  /* 0xffffff5000d47947 */ /* 0x000fea000383ffff */
.L_x_10945:
[----:B------:R-:W-:Y:S02]  /*27500*/  IMAD.MOV.U32 R13, RZ, RZ, R4 ;  /* 0x000000ffff0d7224 */ /* 0x000fe400078e0004 */
[----:B------:R-:W-:Y:S02]  /*27510*/  IMAD.MOV.U32 R12, RZ, RZ, RZ ;  /* 0x000000ffff0c7224 */ /* 0x000fe400078e00ff */
[----:B------:R-:W-:Y:S02]  /*27520*/  IMAD.MOV.U32 R11, RZ, RZ, 0x1c1f ;  /* 0x00001c1fff0b7424 */ /* 0x000fe400078e00ff */
[----:B------:R-:W-:-:S07]  /*27530*/  IMAD.MOV.U32 R15, RZ, RZ, -0x1 ;  /* 0xffffffffff0f7424 */ /* 0x000fce00078e00ff */
[----:B-1----:R-:W-:Y:S05]  /*27540*/  WARPSYNC.COLLECTIVE R15, `(.L_x_11173) ;  /* 0x000000000f087348 */ /* 0x002fea0003c00000 */
[----:B------:R0:W2:Y:S02]  /*27550*/  SHFL.IDX P6, R14, R13, R12, R11 ;  /* 0x0000000c0d0e7389 */ /* 0x0000a400000c000b */
[----:B012---:R-:W-:Y:S01]  /*27560*/  ENDCOLLECTIVE ;  /* 0x000000000000791b */ /* 0x007fe20003800000 */
.L_x_11173:
[----:B------:R-:W-:Y:S02]  /*27570*/  IMAD.MOV.U32 R13, RZ, RZ, R0 ;  /* 0x000000ffff0d7224 */ /* 0x000fe400078e0000 */
[----:B------:R-:W-:-:S07]  /*27580*/  IMAD.MOV.U32 R3, RZ, RZ, R14 ;  /* 0x000000ffff037224 */ /* 0x000fce00078e000e */
[----:B------:R-:W-:Y:S05]  /*27590*/  WARPSYNC.COLLECTIVE R15, `(.L_x_11174) ;  /* 0x000000000f087348 */ /* 0x000fea0003c00000 */
[----:B------:R0:W1:Y:S02]  /*275a0*/  SHFL.IDX P6, R14, R13, R12, R11 ;  /* 0x0000000c0d0e7389 */ /* 0x00006400000c000b */
[----:B01----:R-:W-:Y:S01]  /*275b0*/  ENDCOLLECTIVE ;  /* 0x000000000000791b */ /* 0x003fe20003800000 */
.L_x_11174:
[----:B------:R-:W-:Y:S05]  /*275c0*/  BRA `(.L_x_11175) ;  /* 0xffffff60002c7947 */ /* 0x000fea000383ffff */
.L_x_10948:
        /* <DEDUP_REMOVED lines=8> */
.L_x_11177:
[----:B------:R-:W-:Y:S05]  /*27650*/  BSYNC B1 ;  /* 0x0000000000017941 */ /* 0x000fea0003800000 */
.L_x_11176:
        /* <DEDUP_REMOVED lines=8> */
.L_x_11178:
[----:B------:R-:W-:Y:S05]  /*276e0*/  BRA `(.L_x_11179) ;  /* 0xffffff6000407947 */ /* 0x000fea000383ffff */
.L_x_10975:
        /* <DEDUP_REMOVED lines=11> */
.L_x_11181:
[----:B------:R-:W-:Y:S05]  /*277a0*/  BSYNC B1 ;  /* 0x0000000000017941 */ /* 0x000fea0003800000 */
.L_x_11180:
[----:B------:R-:W-:Y:S05]  /*277b0*/  BRA `(.L_x_11182) ;  /* 0xffffff8000487947 */ /* 0x000fea000383ffff */
.L_x_10977:
[----:B------:R-:W-:Y:S01]  /*277c0*/  BSSY B1, `(.L_x_11183) ;  /* 0x0000006000017945 */ /* 0x000fe20003800000 */
[----:B------:R-:W-:-:S07]  /*277d0*/  IMAD.MOV.U32 R15, RZ, RZ, -0x1 ;  /* 0xffffffffff0f7424 */ /* 0x000fce00078e00ff */
[----:B0-----:R-:W-:Y:S05]  /*277e0*/  WARPSYNC.COLLECTIVE R15, `(.L_x_11184) ;  /* 0x000000000f0c7348 */ /* 0x001fea0003c00000 */
[----:B------:R-:W-:Y:S02]  /*277f0*/  ELECT P6, UR62, PT ;  /* 0x00000000003e782f */ /* 0x000fe400038c0000 */
[----:B------:R-:W-:Y:S01]  /*27800*/  MOV R14, UR62 ;  /* 0x0000003e000e7c02 */ /* 0x000fe20008000f00 */
[----:B0-----:R-:W-:Y:S10]  /*27810*/  ENDCOLLECTIVE ;  /* 0x000000000000791b */ /* 0x001ff40003800000 */
.L_x_11184:
[----:B------:R-:W-:Y:S05]  /*27820*/  BSYNC B1 ;  /* 0x0000000000017941 */ /* 0x000fea0003800000 */
.L_x_11183:
[----:B------:R-:W-:Y:S01]  /*27830*/  PLOP3.LUT P2, PT, P6, PT, PT, 0x80, 0x0 ;  /* 0x000000000000781c */ /* 0x000fe2000374f070 */
[----:B------:R-:W-:-:S12]  /*27840*/  BRA `(.L_x_10976) ;  /* 0xffffff80003c7947 */ /* 0x000fd8000383ffff */
.L_x_10979:
[----:B0-----:R0:W1:Y:S02]  /*27850*/  SYNCS.PHASECHK.TRANS64.TRYWAIT P0, [R16+URZ+0x2d820], R5 ;  /* 0x02d82005100075a7 */ /* 0x001064000800017f */
[----:B-1----:R-:W-:Y:S05]  /*27860*/  @!P0 NANOSLEEP.SYNCS 0x989680 ;  /* 0x009896800000895d */ /* 0x002fea0003900000 */
[----:B------:R-:W1:Y:S02]  /*27870*/  @!P0 SYNCS.PHASECHK.TRANS64 P0, [R16+URZ+0x2d820], R5 ;  /* 0x02d82005100085a7 */ /* 0x000e64000800007f */
[----:B-1----:R-:W-:Y:S05]  /*27880*/  @!P0 BRA `(.L_x_10979) ;  /* 0xfffffffc00f08947 */ /* 0x002fea000383ffff */
[----:B------:R-:W-:Y:S05]  /*27890*/  BRA `(.L_x_11185) ;  /* 0xffffff80004c7947 */ /* 0x000fea000383ffff */
.L_x_10983:
[----:B-1----:R1:W2:Y:S02]  /*278a0*/  SYNCS.PHASECHK.TRANS64.TRYWAIT P0, [R11+URZ+0x2d8a0], R10 ;  /* 0x02d8a00a0b0075a7 */ /* 0x0022a4000800017f */
[----:B--2---:R-:W-:Y:S05]  /*278b0*/  @!P0 NANOSLEEP.SYNCS 0x989680 ;  /* 0x009896800000895d */ /* 0x004fea0003900000 */
[----:B------:R-:W2:Y:S02]  /*278c0*/  @!P0 SYNCS.PHASECHK.TRANS64 P0, [R11+URZ+0x2d8a0], R10 ;  /* 0x02d8a00a0b0085a7 */ /* 0x000ea4000800007f */
[----:B--2---:R-:W-:Y:S05]  /*278d0*/  @!P0 BRA `(.L_x_10983) ;  /* 0xfffffffc00f08947 */ /* 0x004fea000383ffff */
[----:B------:R-:W-:Y:S05]  /*278e0*/  BRA `(.L_x_11186) ;  /* 0xffffff8000687947 */ /* 0x000fea000383ffff */
.L_x_10990:
[----:B0-----:R0:W2:Y:S02]  /*278f0*/  SYNCS.PHASECHK.TRANS64.TRYWAIT P0, [R11+URZ+0x2d8c0], R10 ;  /* 0x02d8c00a0b0075a7 */ /* 0x0010a4000800017f */
[----:B--2---:R-:W-:Y:S05]  /*27900*/  @!P0 NANOSLEEP.SYNCS 0x989680 ;  /* 0x009896800000895d */ /* 0x004fea0003900000 */
[----:B------:R-:W2:Y:S02]  /*27910*/  @!P0 SYNCS.PHASECHK.TRANS64 P0, [R11+URZ+0x2d8c0], R10 ;  /* 0x02d8c00a0b0085a7 */ /* 0x000ea4000800007f */
[----:B--2---:R-:W-:Y:S05]  /*27920*/  @!P0 BRA `(.L_x_10990) ;  /* 0xfffffffc00f08947 */ /* 0x004fea000383ffff */
[----:B------:R-:W-:Y:S05]  /*27930*/  BRA `(.L_x_11187) ;  /* 0xffffff84005c7947 */ /* 0x000fea000383ffff */
.L_x_10999:
[----:B0-----:R0:W1:Y:S02]  /*27940*/  SYNCS.PHASECHK.TRANS64.TRYWAIT P0, [R10+URZ+0x2d8a0], R8 ;  /* 0x02d8a0080a0075a7 */ /* 0x001064000800017f */
[----:B-1----:R-:W-:Y:S05]  /*27950*/  @!P0 NANOSLEEP.SYNCS 0x989680 ;  /* 0x009896800000895d */ /* 0x002fea0003900000 */
[----:B------:R-:W1:Y:S02]  /*27960*/  @!P0 SYNCS.PHASECHK.TRANS64 P0, [R10+URZ+0x2d8a0], R8 ;  /* 0x02d8a0080a0085a7 */ /* 0x000e64000800007f */
[----:B-1----:R-:W-:Y:S05]  /*27970*/  @!P0 BRA `(.L_x_10999) ;  /* 0xfffffffc00f08947 */ /* 0x002fea000383ffff */
[----:B------:R-:W-:Y:S05]  /*27980*/  BRA `(.L_x_11188) ;  /* 0xffffff8800947947 */ /* 0x000fea000383ffff */
.L_x_11006:
[----:B-1----:R1:W2:Y:S02]  /*27990*/  SYNCS.PHASECHK.TRANS64.TRYWAIT P0, [R10+URZ+0x2d8c0], R8 ;  /* 0x02d8c0080a0075a7 */ /* 0x0022a4000800017f */
[----:B--2---:R-:W-:Y:S05]  /*279a0*/  @!P0 NANOSLEEP.SYNCS 0x989680 ;  /* 0x009896800000895d */ /* 0x004fea0003900000 */
[----:B------:R-:W2:Y:S02]  /*279b0*/  @!P0 SYNCS.PHASECHK.TRANS64 P0, [R10+URZ+0x2d8c0], R8 ;  /* 0x02d8c0080a0085a7 */ /* 0x000ea4000800007f */
[----:B--2---:R-:W-:Y:S05]  /*279c0*/  @!P0 BRA `(.L_x_11006) ;  /* 0xfffffffc00f08947 */ /* 0x004fea000383ffff */
[----:B------:R-:W-:Y:S05]  /*279d0*/  BRA `(.L_x_11189) ;  /* 0xffffff8c00847947 */ /* 0x000fea000383ffff */
.L_x_11031:
[----:B------:R-:W3:Y:S01]  /*279e0*/  S2R R20, SR_TID.X ;  /* 0x0000000000147919 */ /* 0x000ee20000002100 */
[----:B------:R-:W-:Y:S01]  /*279f0*/  BSSY B0, `(.L_x_11190) ;  /* 0x000000a000007945 */ /* 0x000fe20003800000 */
[----:B------:R-:W-:Y:S02]  /*27a00*/  IMAD.MOV.U32 R12, RZ, RZ, RZ ;  /* 0x000000ffff0c7224 */ /* 0x000fe400078e00ff */
[----:B------:R-:W-:Y:S02]  /*27a10*/  IMAD.MOV.U32 R11, RZ, RZ, 0x1f ;  /* 0x0000001fff0b7424 */ /* 0x000fe400078e00ff */
[----:B------:R-:W-:Y:S01]  /*27a20*/  IMAD.MOV.U32 R15, RZ, RZ, -0x1 ;  /* 0xffffffffff0f7424 */ /* 0x000fe200078e00ff */
[----:B---3--:R-:W-:-:S04]  /*27a30*/  SHF.R.U32.HI R20, RZ, 0x5, R20 ;  /* 0x00000005ff147819 */ /* 0x008fc80000011614 */
[----:B------:R-:W-:-:S05]  /*27a40*/  LOP3.LUT R20, R20, 0x3, RZ, 0xc0, !PT ;  /* 0x0000000314147812 */ /* 0x000fca00078ec0ff */
[----:B------:R-:W-:-:S07]  /*27a50*/  IMAD.MOV.U32 R13, RZ, RZ, R20 ;  /* 0x000000ffff0d7224 */ /* 0x000fce00078e0014 */
[----:B012---:R-:W-:Y:S05]  /*27a60*/  WARPSYNC.COLLECTIVE R15, `(.L_x_11191) ;  /* 0x000000000f087348 */ /* 0x007fea0003c00000 */
[----:B------:R3:W4:Y:S02]  /*27a70*/  SHFL.IDX P6, R14, R13, R12, R11 ;  /* 0x0000000c0d0e7389 */ /* 0x00072400000c000b */
[----:B01234-:R-:W-:Y:S01]  /*27a80*/  ENDCOLLECTIVE ;  /* 0x000000000000791b */ /* 0x01ffe20003800000 */
.L_x_11191:
[----:B------:R-:W-:Y:S05]  /*27a90*/  BSYNC B0 ;  /* 0x0000000000007941 */ /* 0x000fea0003800000 */
.L_x_11190:
[----:B------:R-:W-:Y:S05]  /*27aa0*/  BRA `(.L_x_11192) ;  /* 0xffffff9c00b07947 */ /* 0x000fea000383ffff */
.L_x_11033:
[----:B------:R-:W-:Y:S01]  /*27ab0*/  BSSY B0, `(.L_x_11193) ;  /* 0x0000006000007945 */ /* 0x000fe20003800000 */
[----:B------:R-:W-:-:S07]  /*27ac0*/  IMAD.MOV.U32 R15, RZ, RZ, -0x1 ;  /* 0xffffffffff0f7424 */ /* 0x000fce00078e00ff */
[----:B0123--:R-:W-:Y:S05]  /*27ad0*/  WARPSYNC.COLLECTIVE R15, `(.L_x_11194) ;  /* 0x000000000f0c7348 */ /* 0x00ffea0003c00000 */
[----:B------:R-:W-:Y:S02]  /*27ae0*/  ELECT P6, UR62, PT ;  /* 0x00000000003e782f */ /* 0x000fe400038c0000 */
[----:B------:R-:W-:Y:S01]  /*27af0*/  MOV R14, UR62 ;  /* 0x0000003e000e7c02 */ /* 0x000fe20008000f00 */
[----:B0123--:R-:W-:Y:S10]  /*27b00*/  ENDCOLLECTIVE ;  /* 0x000000000000791b */ /* 0x00fff40003800000 */
.L_x_11194:
[----:B------:R-:W-:Y:S05]  /*27b10*/  BSYNC B0 ;  /* 0x0000000000007941 */ /* 0x000fea0003800000 */
.L_x_11193:
[----:B------:R-:W-:Y:S05]  /*27b20*/  BRA `(.L_x_11195) ;  /* 0xffffff9c00b07947 */ /* 0x000fea000383ffff */
.L_x_11035:
[----:B---3--:R3:W4:Y:S02]  /*27b30*/  SYNCS.PHASECHK.TRANS64.TRYWAIT P0, [R0+URZ+0x2d840], R2 ;  /* 0x02d84002000075a7 */ /* 0x008724000800017f */
[----:B----4-:R-:W-:Y:S05]  /*27b40*/  @!P0 NANOSLEEP.SYNCS 0x989680 ;  /* 0x009896800000895d */ /* 0x010fea0003900000 */
[----:B------:R-:W4:Y:S02]  /*27b50*/  @!P0 SYNCS.PHASECHK.TRANS64 P0, [R0+URZ+0x2d840], R2 ;  /* 0x02d84002000085a7 */ /* 0x000f24000800007f */
[----:B----4-:R-:W-:Y:S05]  /*27b60*/  @!P0 BRA `(.L_x_11035) ;  /* 0xfffffffc00f08947 */ /* 0x010fea000383ffff */
[----:B------:R-:W-:Y:S05]  /*27b70*/  BRA `(.L_x_11196) ;  /* 0xffffffa000047947 */ /* 0x000fea000383ffff */
.L_x_11039:
[----:B------:R-:W2:Y:S01]  /*27b80*/  LDL.LU R11, [R1+0x18] ;  /* 0x00001800010b7983 */ /* 0x000ea20000300800 */
[----:B------:R-:W-:Y:S02]  /*27b90*/  IMAD.IADD R0, R20, 0x1, R21 ;  /* 0x0000000114007824 */ /* 0x000fe400078e0215 */
[----:B------:R-:W-:Y:S01]  /*27ba0*/  IMAD.MOV.U32 R13, RZ, RZ, R6 ;  /* 0x000000ffff0d7224 */ /* 0x000fe200078e0006 */
[----:B------:R0:W5:Y:S01]  /*27bb0*/  LDL R21, [R1+0x10] ;  /* 0x0000100001157983 */ /* 0x0001620000100800 */
[----:B------:R-:W-:Y:S02]  /*27bc0*/  IMAD.MOV.U32 R12, RZ, RZ, RZ ;  /* 0x000000ffff0c7224 */ /* 0x000fe400078e00ff */
[----:B------:R-:W-:Y:S02]  /*27bd0*/  IMAD.MOV.U32 R15, RZ, RZ, -0x1 ;  /* 0xffffffffff0f7424 */ /* 0x000fe400078e00ff */
[----:B--2---:R-:W-:Y:S02]  /*27be0*/  IMAD R4, R11, R9, RZ ;  /* 0x000000090b047224 */ /* 0x004fe400078e02ff */
[----:B0-----:R-:W-:-:S07]  /*27bf0*/  IMAD.MOV.U32 R11, RZ, RZ, 0x1c1f ;  /* 0x00001c1fff0b7424 */ /* 0x001fce00078e00ff */
[----:B-----5:R-:W-:Y:S05]  /*27c00*/  WARPSYNC.COLLECTIVE R15, `(.L_x_11197) ;  /* 0x000000000f087348 */ /* 0x020fea0003c00000 */
[----:B------:R0:W1:Y:S02]  /*27c10*/  SHFL.IDX P6, R14, R13, R12, R11 ;  /* 0x0000000c0d0e7389 */ /* 0x00006400000c000b */
[----:B01---5:R-:W-:Y:S01]  /*27c20*/  ENDCOLLECTIVE ;  /* 0x000000000000791b */ /* 0x023fe20003800000 */
.L_x_11197:
[----:B------:R-:W-:Y:S02]  /*27c30*/  IMAD.MOV.U32 R13, RZ, RZ, R5 ;  /* 0x000000ffff0d7224 */ /* 0x000fe400078e0005 */
[----:B------:R-:W-:-:S07]  /*27c40*/  IMAD.MOV.U32 R3, RZ, RZ, R14 ;  /* 0x000000ffff037224 */ /* 0x000fce00078e000e */
[----:B------:R-:W-:Y:S05]  /*27c50*/  WARPSYNC.COLLECTIVE R15, `(.L_x_11198) ;  /* 0x000000000f087348 */ /* 0x000fea0003c00000 */
[----:B------:R0:W1:Y:S02]  /*27c60*/  SHFL.IDX P6, R14, R13, R12, R11 ;  /* 0x0000000c0d0e7389 */ /* 0x00006400000c000b */
[----:B01----:R-:W-:Y:S01]  /*27c70*/  ENDCOLLECTIVE ;  /* 0x000000000000791b */ /* 0x003fe20003800000 */
.L_x_11198:
[----:B------:R-:W-:Y:S01]  /*27c80*/  ISETP.GE.AND P2, PT, R0, R4, PT ;  /* 0x000000040000720c */ /* 0x000fe20003f46270 */
[----:B------:R-:W-:Y:S02]  /*27c90*/  IMAD.MOV.U32 R13, RZ, RZ, R6 ;  /* 0x000000ffff0d7224 */ /* 0x000fe400078e0006 */
[----:B------:R-:W-:Y:S02]  /*27ca0*/  IMAD.MOV.U32 R12, RZ, RZ, 0x1 ;  /* 0x00000001ff0c7424 */ /* 0x000fe400078e00ff */
[----:B------:R-:W-:-:S08]  /*27cb0*/  IMAD.MOV.U32 R2, RZ, RZ, R14 ;  /* 0x000000ffff027224 */ /* 0x000fd000078e000e */
[----:B------:R-:W-:Y:S05]  /*27cc0*/  WARPSYNC.COLLECTIVE R15, `(.L_x_11199) ;  /* 0x000000000f087348 */ /* 0x000fea0003c00000 */
[----:B------:R0:W1:Y:S02]  /*27cd0*/  SHFL.IDX P6, R14, R13, R12, R11 ;  /* 0x0000000c0d0e7389 */ /* 0x00006400000c000b */
[----:B01----:R-:W-:Y:S01]  /*27ce0*/  ENDCOLLECTIVE ;  /* 0x000000000000791b */ /* 0x003fe20003800000 */
.L_x_11199:
[----:B------:R-:W-:-:S05]  /*27cf0*/  @!P2 LEA R2, P4, R10, R2, 0x1 ;  /* 0x000000020a02a211 */ /* 0x000fca00078808ff */
[----:B------:R-:W-:-:S05]  /*27d00*/  @!P2 IMAD.X R3, RZ, RZ, R3, P4 ;  /* 0x000000ffff03a224 */ /* 0x000fca00020e0603 */
[----:B------:R-:W-:Y:S01]  /*27d10*/  @!PT LDS RZ, [RZ] ;  /* 0x00000000fffff984 */ /* 0x000fe20000000800 */
[----:B------:R-:W-:Y:S01]  /*27d20*/  @!PT LDS RZ, [RZ] ;  /* 0x00000000fffff984 */ /* 0x000fe20000000800 */
[----:B------:R-:W-:Y:S01]  /*27d30*/  @!PT LDS RZ, [RZ] ;  /* 0x00000000fffff984 */ /* 0x000fe20000000800 */
[----:B------:R-:W-:Y:S01]  /*27d40*/  @!P2 LDGSTS.E.BYPASS.LTC128B.128 [R21+0xc400], desc[UR40][R2.64], !P3 ;  /* 0x0c4000000215afae */ /* 0x000fe2000d901d68 */
[----:B------:R-:W-:-:S03]  /*27d50*/  IMAD.MOV.U32 R13, RZ, RZ, R5 ;  /* 0x000000ffff0d7224 */ /* 0x000fc600078e0005 */
[----:B------:R-:W-:Y:S04]  /*27d60*/  @!P2 LDGSTS.E.BYPASS.LTC128B.128 [R21+0xf400], desc[UR40][R2.64+0x40], !P0 ;  /* 0x0f4000400215afae */ /* 0x000fe8000c101d68 */
[----:B------:R0:W-:Y:S02]  /*27d70*/  @!P2 LDGSTS.E.BYPASS.LTC128B.128 [R21+0x12400], desc[UR40][R2.64+0x80], !P1 ;  /* 0x124000800215afae */ /* 0x0001e4000c901d68 */
[----:B0-----:R-:W-:-:S07]  /*27d80*/  IMAD.MOV.U32 R2, RZ, RZ, R14 ;  /* 0x000000ffff027224 */ /* 0x001fce00078e000e */
[----:B------:R-:W-:Y:S05]  /*27d90*/  WARPSYNC.COLLECTIVE R15, `(.L_x_11200) ;  /* 0x000000000f087348 */ /* 0x000fea0003c00000 */
[----:B------:R0:W1:Y:S02]  /*27da0*/  SHFL.IDX P6, R14, R13, R12, R11 ;  /* 0x0000000c0d0e7389 */ /* 0x00006400000c000b */
[----:B01----:R-:W-:Y:S01]  /*27db0*/  ENDCOLLECTIVE ;  /* 0x000000000000791b */ /* 0x003fe20003800000 */
.L_x_11200:
[----:B------:R-:W-:-:S05]  /*27dc0*/  VIADD R9, R0, 0x20 ;  /* 0x0000002000097836 */ /* 0x000fca0000000000 */
[----:B------:R-:W-:Y:S01]  /*27dd0*/  ISETP.GE.AND P2, PT, R9, R4, PT ;  /* 0x000000040900720c */ /* 0x000fe20003f46270 */
[----:B------:R-:W-:Y:S02]  /*27de0*/  IMAD.MOV.U32 R13, RZ, RZ, R6 ;  /* 0x000000ffff0d7224 */ /* 0x000fe400078e0006 */
[----:B------:R-:W-:Y:S02]  /*27df0*/  IMAD.MOV.U32 R12, RZ, RZ, 0x2 ;  /* 0x00000002ff0c7424 */ /* 0x000fe400078e00ff */
[----:B------:R-:W-:-:S08]  /*27e00*/  IMAD.MOV.U32 R3, RZ, RZ, R14 ;  /* 0x000000ffff037224 */ /* 0x000fd000078e000e */
[----:B------:R-:W-:-:S13]  /*27e10*/  @!P2 LEA R3, P4, R10, R3, 0x1 ;  /* 0x000000030a03a211 */ /* 0x000fda00078808ff */
[----:B------:R-:W-:Y:S05]  /*27e20*/  WARPSYNC.COLLECTIVE R15, `(.L_x_11201) ;  /* 0x000000000f087348 */ /* 0x000fea0003c00000 */
[----:B------:R0:W1:Y:S02]  /*27e30*/  SHFL.IDX P6, R14, R13, R12, R11 ;  /* 0x0000000c0d0e7389 */ /* 0x00006400000c000b */
[----:B01----:R-:W-:Y:S01]  /*27e40*/  ENDCOLLECTIVE ;  /* 0x000000000000791b */ /* 0x003fe20003800000 */
.L_x_11201:
[----:B------:R-:W-:-:S05]  /*27e50*/  @!P2 IMAD.X R2, RZ, RZ, R2, P4 ;  /* 0x000000ffff02a224 */ /* 0x000fca00020e0602 */
[----:B------:R-:W-:-:S04]  /*27e60*/  @!P2 LOP3.LUT R3, R3, R2, RZ, 0x3c, !PT ;  /* 0x000000020303a212 */ /* 0x000fc800078e3cff */
[----:B------:R-:W-:-:S04]  /*27e70*/  @!P2 LOP3.LUT R2, R3, R2, RZ, 0x3c, !PT ;  /* 0x000000020302a212 */ /* 0x000fc800078e3cff */
[----:B------:R-:W-:-:S05]  /*27e80*/  @!P2 LOP3.LUT R3, R3, R2, RZ, 0x3c, !PT ;  /* 0x000000020303a212 */ /* 0x000fca00078e3cff */
[----:B------:R-:W-:Y:S01]  /*27e90*/  @!PT LDS RZ, [RZ] ;  /* 0x00000000fffff984 */ /* 0x000fe20000000800 */
[----:B------:R-:W-:Y:S01]  /*27ea0*/  @!PT LDS RZ, [RZ] ;  /* 0x00000000fffff984 */ /* 0x000fe20000000800 */
[----:B------:R-:W-:Y:S01]  /*27eb0*/  @!PT LDS RZ, [RZ] ;  /* 0x00000000fffff984 */ /* 0x000fe20000000800 */
[----:B------:R-:W-:Y:S04]  /*27ec0*/  @!P2 LDGSTS.E.BYPASS.LTC128B.128 [R21+0xcc00], desc[UR40][R2.64], !P3 ;  /* 0x0cc000000215afae */ /* 0x000fe8000d901d68 */
[----:B------:R-:W-:Y:S01]  /*27ed0*/  @!P2 LDGSTS.E.BYPASS.LTC128B.128 [R21+0xfc00], desc[UR40][R2.64+0x40], !P0 ;  /* 0x0fc000400215afae */ /* 0x000fe2000c101d68 */
[----:B------:R-:W-:-:S03]  /*27ee0*/  IMAD.MOV.U32 R13, RZ, RZ, R5 ;  /* 0x000000ffff0d7224 */ /* 0x000fc600078e0005 */
[----:B------:R0:W-:Y:S02]  /*27ef0*/  @!P2 LDGSTS.E.BYPASS.LTC128B.128 [R21+0x12c00], desc[UR40][R2.64+0x80], !P1 ;  /* 0x12c000800215afae */ /* 0x0001e4000c901d68 */
[----:B0-----:R-:W-:-:S05]  /*27f00*/  VIADD R2, R0, 0x40 ;  /* 0x0000004000027836 */ /* 0x001fca0000000000 */
[----:B------:R-:W-:Y:S01]  /*27f10*/  ISETP.GE.AND P2, PT, R2, R4, PT ;  /* 0x000000040200720c */ /* 0x000fe20003f46270 */
[----:B------:R-:W-:-:S12]  /*27f20*/  IMAD.MOV.U32 R2, RZ, RZ, R14 ;  /* 0x000000ffff027224 */ /* 0x000fd800078e000e */
[----:B------:R-:W-:Y:S05]  /*27f30*/  WARPSYNC.COLLECTIVE R15, `(.L_x_11202) ;  /* 0x000000000f087348 */ /* 0x000fea0003c00000 */
[----:B------:R0:W1:Y:S02]  /*27f40*/  SHFL.IDX P6, R14, R13, R12, R11 ;  /* 0x0000000c0d0e7389 */ /* 0x00006400000c000b */
[----:B01----:R-:W-:Y:S01]  /*27f50*/  ENDCOLLECTIVE ;  /* 0x000000000000791b */ /* 0x003fe20003800000 */
.L_x_11202:
[----:B------:R-:W-:Y:S02]  /*27f60*/  IMAD.MOV.U32 R13, RZ, RZ, R6 ;  /* 0x000000ffff0d7224 */ /* 0x000fe400078e0006 */
[----:B------:R-:W-:Y:S02]  /*27f70*/  IMAD.MOV.U32 R12, RZ, RZ, 0x3 ;  /* 0x00000003ff0c7424 */ /* 0x000fe400078e00ff */
[----:B------:R-:W-:-:S07]  /*27f80*/  IMAD.MOV.U32 R3, RZ, RZ, R14 ;  /* 0x000000ffff037224 */ /* 0x000fce00078e000e */
[----:B------:R-:W-:Y:S05]  /*27f90*/  WARPSYNC.COLLECTIVE R15, `(.L_x_11203) ;  /* 0x000000000f087348 */ /* 0x000fea0003c00000 */
[----:B------:R0:W1:Y:S02]  /*27fa0*/  SHFL.IDX P6, R14, R13, R12, R11 ;  /* 0x0000000c0d0e7389 */ /* 0x00006400000c000b */
[----:B01----:R-:W-:Y:S01]  /*27fb0*/  ENDCOLLECTIVE ;  /* 0x000000000000791b */ /* 0x003fe20003800000 */
.L_x_11203:
[----:B------:R-:W-:-:S05]  /*27fc0*/  @!P2 LEA R3, P4, R10, R3, 0x1 ;  /* 0x000000030a03a211 */ /* 0x000fca00078808ff */
[----:B------:R-:W-:-:S05]  /*27fd0*/  @!P2 IMAD.X R2, RZ, RZ, R2, P4 ;  /* 0x000000ffff02a224 */ /* 0x000fca00020e0602 */
[----:B------:R-:W-:Y:S01]  /*27fe0*/  @!P2 LOP3.LUT R3, R3, R2, RZ, 0x3c, !PT ;  /* 0x000000020303a212 */ /* 0x000fe200078e3cff */
[----:B------:R-:W-:-:S03]  /*27ff0*/  IMAD.MOV.U32 R13, RZ, RZ, R5 ;  /* 0x000000ffff0d7224 */ /* 0x000fc600078e0005 */
[----:B------:R-:W-:Y:S01]  /*28000*/  @!P2 LOP3.LUT R2, R3, R2, RZ, 0x3c, !PT ;  /* 0x000000020302a212 */ /* 0x000fe200078e3cff */
[----:B------:R-:W-:-:S07]  /*28010*/  IMAD.MOV.U32 R6, RZ, RZ, R14 ;  /* 0x000000ffff067224 */ /* 0x000fce00078e000e */
[----:B------:R-:W-:Y:S05]  /*28020*/  WARPSYNC.COLLECTIVE R15, `(.L_x_11204) ;  /* 0x000000000f087348 */ /* 0x000fea0003c00000 */
[----:B------:R0:W1:Y:S02]  /*28030*/  SHFL.IDX P6, R14, R13, R12, R11 ;  /* 0x0000000c0d0e7389 */ /* 0x00006400000c000b */
[----:B01----:R-:W-:Y:S01]  /*28040*/  ENDCOLLECTIVE ;  /* 0x000000000000791b */ /* 0x003fe20003800000 */
.L_x_11204:
[----:B------:R-:W-:-:S05]  /*28050*/  @!P2 LOP3.LUT R3, R3, R2, RZ, 0x3c, !PT ;  /* 0x000000020303a212 */ /* 0x000fca00078e3cff */
        /* <DEDUP_REMOVED lines=8> */
[----:B0-----:R-:W-:-:S05]  /*280e0*/  VIADD R2, R0, 0x60 ;  /* 0x0000006000027836 */ /* 0x001fca0000000000 */
[----:B------:R-:W-:Y:S01]  /*280f0*/  ISETP.GE.AND P2, PT, R2, R4, PT ;  /* 0x000000040200720c */ /* 0x000fe20003f46270 */
[----:B------:R-:W-:-:S12]  /*28100*/  IMAD.MOV.U32 R5, RZ, RZ, R14 ;  /* 0x000000ffff057224 */ /* 0x000fd800078e000e */
[----:B------:R-:W-:Y:S05]  /*28110*/  WARPSYNC.COLLECTIVE R15, `(.L_x_11205) ;  /* 0x000000000f087348 */ /* 0x000fea0003c00000 */
[----:B------:R0:W1:Y:S02]  /*28120*/  SHFL.IDX P6, R14, R13, R12, R11 ;  /* 0x0000000c0d0e7389 */ /* 0x00006400000c000b */
[----:B01----:R-:W-:Y:S01]  /*28130*/  ENDCOLLECTIVE ;  /* 0x000000000000791b */ /* 0x003fe20003800000 */
.L_x_11205:
[----:B------:R-:W-:-:S05]  /*28140*/  @!P2 LEA R2, P4, R10, R5, 0x1 ;  /* 0x000000050a02a211 */ /* 0x000fca00078808ff */
[----:B------:R-:W-:-:S05]  /*28150*/  @!P2 IMAD.X R3, RZ, RZ, R6, P4 ;  /* 0x000000ffff03a224 */ /* 0x000fca00020e0606 */
        /* <DEDUP_REMOVED lines=13> */
.L_x_11206:
[----:B------:R-:W-:Y:S02]  /*28230*/  IMAD.MOV.U32 R13, RZ, RZ, R7 ;  /* 0x000000ffff0d7224 */ /* 0x000fe400078e0007 */
[----:B------:R-:W-:Y:S02]  /*28240*/  IMAD.MOV.U32 R12, RZ, RZ, 0x1 ;  /* 0x00000001ff0c7424 */ /* 0x000fe400078e00ff */
[----:B------:R-:W-:-:S07]  /*28250*/  IMAD.MOV.U32 R3, RZ, RZ, R14 ;  /* 0x000000ffff037224 */ /* 0x000fce00078e000e */
[----:B------:R-:W-:Y:S05]  /*28260*/  WARPSYNC.COLLECTIVE R15, `(.L_x_11207) ;  /* 0x000000000f087348 */ /* 0x000fea0003c00000 */
[----:B------:R0:W1:Y:S02]  /*28270*/  SHFL.IDX P6, R14, R13, R12, R11 ;  /* 0x0000000c0d0e7389 */ /* 0x00006400000c000b */
[----:B01----:R-:W-:Y:S01]  /*28280*/  ENDCOLLECTIVE ;  /* 0x000000000000791b */ /* 0x003fe20003800000 */
.L_x_11207:
[----:B------:R-:W-:Y:S01]  /*28290*/  @!P2 LEA R3, P4, R10, R3, 0x1 ;  /* 0x000000030a03a211 */ /* 0x000fe200078808ff */
[----:B------:R-:W-:-:S04]  /*282a0*/  IMAD.MOV.U32 R13, RZ, RZ, R8 ;  /* 0x000000ffff0d7224 */ /* 0x000fc800078e0008 */
[----:B------:R-:W-:Y:S02]  /*282b0*/  @!P2 IMAD.X R2, RZ, RZ, R2, P4 ;  /* 0x000000ffff02a224 */ /* 0x000fe400020e0602 */
[----:B------:R-:W-:-:S07]  /*282c0*/  IMAD.MOV.U32 R7, RZ, RZ, R14 ;  /* 0x000000ffff077224 */ /* 0x000fce00078e000e */
[----:B------:R-:W-:Y:S05]  /*282d0*/  WARPSYNC.COLLECTIVE R15, `(.L_x_11208) ;  /* 0x000000000f087348 */ /* 0x000fea0003c00000 */
[----:B------:R0:W1:Y:S02]  /*282e0*/  SHFL.IDX P6, R14, R13, R12, R11 ;  /* 0x0000000c0d0e7389 */ /* 0x00006400000c000b */
[----:B01----:R-:W-:Y:S01]  /*282f0*/  ENDCOLLECTIVE ;  /* 0x000000000000791b */ /* 0x003fe20003800000 */
.L_x_11208:
        /* <DEDUP_REMOVED lines=9> */
[----:B0-----:R-:W-:Y:S01]  /*28390*/  IMAD.MOV.U32 R2, RZ, RZ, R14 ;  /* 0x000000ffff027224 */ /* 0x001fe200078e000e */
[----:B------:R-:W-:Y:S06]  /*283a0*/  BRA `(.L_x_11209) ;  /* 0xffffffa400647947 */ /* 0x000fec000383ffff */
.L_x_11042:
[----:B-1----:R1:W2:Y:S02]  /*283b0*/  SYNCS.PHASECHK.TRANS64.TRYWAIT P0, [R16+URZ+0x2d820], R0 ;  /* 0x02d82000100075a7 */ /* 0x0022a4000800017f */
[----:B--2---:R-:W-:Y:S05]  /*283c0*/  @!P0 NANOSLEEP.SYNCS 0x989680 ;  /* 0x009896800000895d */ /* 0x004fea0003900000 */
[----:B------:R-:W2:Y:S02]  /*283d0*/  @!P0 SYNCS.PHASECHK.TRANS64 P0, [R16+URZ+0x2d820], R0 ;  /* 0x02d82000100085a7 */ /* 0x000ea4000800007f */
[----:B--2---:R-:W-:Y:S05]  /*283e0*/  @!P0 BRA `(.L_x_11042) ;  /* 0xfffffffc00f08947 */ /* 0x004fea000383ffff */
[----:B------:R-:W-:Y:S05]  /*283f0*/  BRA `(.L_x_11210) ;  /* 0xffffffa400cc7947 */ /* 0x000fea000383ffff */
.L_x_11051:
[----:B-1----:R1:W2:Y:S02]  /*28400*/  SYNCS.PHASECHK.TRANS64.TRYWAIT P0, [R3+URZ+0x2d840], R2 ;  /* 0x02d84002030075a7 */ /* 0x0022a4000800017f */
[----:B--2---:R-:W-:Y:S05]  /*28410*/  @!P0 NANOSLEEP.SYNCS 0x989680 ;  /* 0x009896800000895d */ /* 0x004fea0003900000 */
[----:B------:R-:W2:Y:S02]  /*28420*/  @!P0 SYNCS.PHASECHK.TRANS64 P0, [R3+URZ+0x2d840], R2 ;  /* 0x02d84002030085a7 */ /* 0x000ea4000800007f */
[----:B--2---:R-:W-:Y:S05]  /*28430*/  @!P0 BRA `(.L_x_11051) ;  /* 0xfffffffc00f08947 */ /* 0x004fea000383ffff */
[----:B------:R-:W-:Y:S05]  /*28440*/  BRA `(.L_x_11211) ;  /* 0xffffffa800b47947 */ /* 0x000fea000383ffff */
.L_x_11058:
[----:B0-----:R0:W1:Y:S02]  /*28450*/  SYNCS.PHASECHK.TRANS64.TRYWAIT P0, [R2+URZ+0x2d860], R3 ;  /* 0x02d86003020075a7 */ /* 0x001064000800017f */
[----:B-1----:R-:W-:Y:S05]  /*28460*/  @!P0 NANOSLEEP.SYNCS 0x989680 ;  /* 0x009896800000895d */ /* 0x002fea0003900000 */
[----:B------:R-:W1:Y:S02]  /*28470*/  @!P0 SYNCS.PHASECHK.TRANS64 P0, [R2+URZ+0x2d860], R3 ;  /* 0x02d86003020085a7 */ /* 0x000e64000800007f */
[----:B-1----:R-:W-:Y:S05]  /*28480*/  @!P0 BRA `(.L_x_11058) ;  /* 0xfffffffc00f08947 */ /* 0x002fea000383ffff */
[----:B------:R-:W-:Y:S05]  /*28490*/  BRA `(.L_x_11212) ;  /* 0xffffffac00b87947 */ /* 0x000fea000383ffff */
.L_x_11069:
[----:B0-----:R0:W1:Y:S02]  /*284a0*/  SYNCS.PHASECHK.TRANS64.TRYWAIT P0, [R4+URZ+0x2d840], R2 ;  /* 0x02d84002040075a7 */ /* 0x001064000800017f */
[----:B-1----:R-:W-:Y:S05]  /*284b0*/  @!P0 NANOSLEEP.SYNCS 0x989680 ;  /* 0x009896800000895d */ /* 0x002fea0003900000 */
[----:B------:R-:W1:Y:S02]  /*284c0*/  @!P0 SYNCS.PHASECHK.TRANS64 P0, [R4+URZ+0x2d840], R2 ;  /* 0x02d84002040085a7 */ /* 0x000e64000800007f */
[----:B-1----:R-:W-:Y:S05]  /*284d0*/  @!P0 BRA `(.L_x_11069) ;  /* 0xfffffffc00f08947 */ /* 0x002fea000383ffff */
[----:B------:R-:W-:Y:S05]  /*284e0*/  BRA `(.L_x_11213) ;  /* 0xffffffb400707947 */ /* 0x000fea000383ffff */
.L_x_11076:
[----:B0-----:R0:W1:Y:S02]  /*284f0*/  SYNCS.PHASECHK.TRANS64.TRYWAIT P0, [R3+URZ+0x2d860], R28 ;  /* 0x02d8601c030075a7 */ /* 0x001064000800017f */
[----:B-1----:R-:W-:Y:S05]  /*28500*/  @!P0 NANOSLEEP.SYNCS 0x989680 ;  /* 0x009896800000895d */ /* 0x002fea0003900000 */
[----:B------:R-:W1:Y:S02]  /*28510*/  @!P0 SYNCS.PHASECHK.TRANS64 P0, [R3+URZ+0x2d860], R28 ;  /* 0x02d8601c030085a7 */ /* 0x000e64000800007f */
[----:B-1----:R-:W-:Y:S05]  /*28520*/  @!P0 BRA `(.L_x_11076) ;  /* 0xfffffffc00f08947 */ /* 0x002fea000383ffff */
[----:B------:R-:W-:Y:S05]  /*28530*/  BRA `(.L_x_11214) ;  /* 0xffffffb800747947 */ /* 0x000fea000383ffff */
.L_x_11087:
[----:B0-----:R0:W1:Y:S02]  /*28540*/  SYNCS.PHASECHK.TRANS64.TRYWAIT P0, [R4+URZ+0x2d840], R2 ;  /* 0x02d84002040075a7 */ /* 0x001064000800017f */
[----:B-1----:R-:W-:Y:S05]  /*28550*/  @!P0 NANOSLEEP.SYNCS 0x989680 ;  /* 0x009896800000895d */ /* 0x002fea0003900000 */
[----:B------:R-:W1:Y:S02]  /*28560*/  @!P0 SYNCS.PHASECHK.TRANS64 P0, [R4+URZ+0x2d840], R2 ;  /* 0x02d84002040085a7 */ /* 0x000e64000800007f */
[----:B-1----:R-:W-:Y:S05]  /*28570*/  @!P0 BRA `(.L_x_11087) ;  /* 0xfffffffc00f08947 */ /* 0x002fea000383ffff */
[----:B------:R-:W-:Y:S05]  /*28580*/  BRA `(.L_x_11215) ;  /* 0xffffffc000087947 */ /* 0x000fea000383ffff */
.L_x_11094:
[----:B0-----:R0:W1:Y:S02]  /*28590*/  SYNCS.PHASECHK.TRANS64.TRYWAIT P0, [R3+URZ+0x2d860], R7 ;  /* 0x02d86007030075a7 */ /* 0x001064000800017f */
[----:B-1----:R-:W-:Y:S05]  /*285a0*/  @!P0 NANOSLEEP.SYNCS 0x989680 ;  /* 0x009896800000895d */ /* 0x002fea0003900000 */
[----:B------:R-:W1:Y:S02]  /*285b0*/  @!P0 SYNCS.PHASECHK.TRANS64 P0, [R3+URZ+0x2d860], R7 ;  /* 0x02d86007030085a7 */ /* 0x000e64000800007f */
[----:B-1----:R-:W-:Y:S05]  /*285c0*/  @!P0 BRA `(.L_x_11094) ;  /* 0xfffffffc00f08947 */ /* 0x002fea000383ffff */
[----:B------:R-:W-:Y:S05]  /*285d0*/  BRA `(.L_x_11216) ;  /* 0xffffffc4000c7947 */ /* 0x000fea000383ffff */
.L_x_11107:
[----:B-1----:R1:W2:Y:S02]  /*285e0*/  SYNCS.PHASECHK.TRANS64.TRYWAIT P0, [R3+URZ+0x2d860], R0 ;  /* 0x02d86000030075a7 */ /* 0x0022a4000800017f */
[----:B--2---:R-:W-:Y:S05]  /*285f0*/  @!P0 NANOSLEEP.SYNCS 0x989680 ;  /* 0x009896800000895d */ /* 0x004fea0003900000 */
[----:B------:R-:W2:Y:S02]  /*28600*/  @!P0 SYNCS.PHASECHK.TRANS64 P0, [R3+URZ+0x2d860], R0 ;  /* 0x02d86000030085a7 */ /* 0x000ea4000800007f */
[----:B--2---:R-:W-:Y:S05]  /*28610*/  @!P0 BRA `(.L_x_11107) ;  /* 0xfffffffc00f08947 */ /* 0x004fea000383ffff */
[----:B------:R-:W-:Y:S05]  /*28620*/  BRA `(.L_x_11217) ;  /* 0xffffffc800887947 */ /* 0x000fea000383ffff */
.L_x_11116:
[----:B------:R-:W-:Y:S01]  /*28630*/  BSSY B0, `(.L_x_11218) ;  /* 0x0000008000007945 */ /* 0x000fe20003800000 */
[----:B------:R-:W-:Y:S02]  /*28640*/  IMAD.MOV.U32 R13, RZ, RZ, R24 ;  /* 0x000000ffff0d7224 */ /* 0x000fe400078e0018 */
[----:B------:R-:W-:Y:S02]  /*28650*/  IMAD.MOV.U32 R12, RZ, RZ, RZ ;  /* 0x000000ffff0c7224 */ /* 0x000fe400078e00ff */
[----:B------:R-:W-:Y:S02]  /*28660*/  IMAD.MOV.U32 R11, RZ, RZ, 0x1f ;  /* 0x0000001fff0b7424 */ /* 0x000fe400078e00ff */
[----:B------:R-:W-:-:S07]  /*28670*/  IMAD.MOV.U32 R15, RZ, RZ, -0x1 ;  /* 0xffffffffff0f7424 */ /* 0x000fce00078e00ff */
[----:B--2---:R-:W-:Y:S05]  /*28680*/  WARPSYNC.COLLECTIVE R15, `(.L_x_11219) ;  /* 0x000000000f087348 */ /* 0x004fea0003c00000 */
[----:B------:R0:W1:Y:S02]  /*28690*/  SHFL.IDX P6, R14, R13, R12, R11 ;  /* 0x0000000c0d0e7389 */ /* 0x00006400000c000b */
[----:B012---:R-:W-:Y:S01]  /*286a0*/  ENDCOLLECTIVE ;  /* 0x000000000000791b */ /* 0x007fe20003800000 */
.L_x_11219:
[----:B------:R-:W-:Y:S05]  /*286b0*/  BSYNC B0 ;  /* 0x0000000000007941 */ /* 0x000fea0003800000 */
.L_x_11218:
        /* <DEDUP_REMOVED lines=10> */
.L_x_11220:
        /* <DEDUP_REMOVED lines=13> */
[C---:B------:R-:W-:Y:S01]  /*28830*/  ISETP.GE.U32.AND P3, PT, R8.reuse, 0x10, PT ;  /* 0x000000100800780c */ /* 0x040fe20003f66070 */
[----:B--2---:R-:W-:Y:S02]  /*28840*/  @!P0 IMAD.MOV.U32 R25, RZ, RZ, R7 ;  /* 0x000000ffff198224 */ /* 0x004fe400078e0007 */
[----:B---3--:R-:W-:Y:S01]  /*28850*/  @!P0 IMAD.MOV.U32 R5, RZ, RZ, R4 ;  /* 0x000000ffff058224 */ /* 0x008fe200078e0004 */
[----:B------:R-:W-:-:S03]  /*28860*/  ISETP.GE.U32.AND P0, PT, R8, 0x2, PT ;  /* 0x000000020800780c */ /* 0x000fc60003f06070 */
[----:B------:R-:W-:-:S10]  /*28870*/  IMAD R13, R5, R25, RZ ;  /* 0x00000019050d7224 */ /* 0x000fd400078e02ff */
[----:B------:R-:W-:Y:S05]  /*28880*/  WARPSYNC.COLLECTIVE R15, `(.L_x_11221) ;  /* 0x000000000f087348 */ /* 0x000fea0003c00000 */
[----:B------:R0:W1:Y:S02]  /*28890*/  SHFL.UP P6, R14, R13, R12, R11 ;  /* 0x0400000c0d0e7389 */ /* 0x00006400000c000b */
[----:B01----:R-:W-:Y:S01]  /*288a0*/  ENDCOLLECTIVE ;  /* 0x000000000000791b */ /* 0x003fe20003800000 */
.L_x_11221:
        /* <DEDUP_REMOVED lines=8> */
.L_x_11222:
[----:B------:R-:W-:Y:S01]  /*28930*/  IMAD.MOV.U32 R12, RZ, RZ, 0x4 ;  /* 0x00000004ff0c7424 */ /* 0x000fe200078e00ff */
[----:B------:R-:W-:-:S05]  /*28940*/  SEL R3, R14, RZ, P0 ;  /* 0x000000ff0e037207 */ /* 0x000fca0000000000 */
[----:B------:R-:W-:-:S04]  /*28950*/  IMAD.IADD R2, R4, 0x1, R3 ;  /* 0x0000000104027824 */ /* 0x000fc800078e0203 */
[----:B------:R-:W-:-:S07]  /*28960*/  IMAD.MOV.U32 R13, RZ, RZ, R2 ;  /* 0x000000ffff0d7224 */ /* 0x000fce00078e0002 */
[----:B------:R-:W-:Y:S05]  /*28970*/  WARPSYNC.COLLECTIVE R15, `(.L_x_11223) ;  /* 0x000000000f087348 */ /* 0x000fea0003c00000 */
[----:B------:R0:W1:Y:S02]  /*28980*/  SHFL.UP P6, R14, R13, R12, R11 ;  /* 0x0400000c0d0e7389 */ /* 0x00006400000c000b */
[----:B01----:R-:W-:Y:S01]  /*28990*/  ENDCOLLECTIVE ;  /* 0x000000000000791b */ /* 0x003fe20003800000 */
.L_x_11223:
[----:B------:R-:W-:Y:S01]  /*289a0*/  IMAD.MOV.U32 R12, RZ, RZ, 0x8 ;  /* 0x00000008ff0c7424 */ /* 0x000fe200078e00ff */
[----:B------:R-:W-:-:S05]  /*289b0*/  SEL R3, R14, RZ, P1 ;  /* 0x000000ff0e037207 */ /* 0x000fca0000800000 */
[----:B------:R-:W-:-:S04]  /*289c0*/  IMAD.IADD R3, R2, 0x1, R3 ;  /* 0x0000000102037824 */ /* 0x000fc800078e0203 */
[----:B------:R-:W-:-:S07]  /*289d0*/  IMAD.MOV.U32 R13, RZ, RZ, R3 ;  /* 0x000000ffff0d7224 */ /* 0x000fce00078e0003 */
[----:B------:R-:W-:Y:S05]  /*289e0*/  WARPSYNC.COLLECTIVE R15, `(.L_x_11224) ;  /* 0x000000000f087348 */ /* 0x000fea0003c00000 */
[----:B------:R0:W1:Y:S02]  /*289f0*/  SHFL.UP P6, R14, R13, R12, R11 ;  /* 0x0400000c0d0e7389 */ /* 0x00006400000c000b */
[----:B01----:R-:W-:Y:S01]  /*28a00*/  ENDCOLLECTIVE ;  /* 0x000000000000791b */ /* 0x003fe20003800000 */
.L_x_11224:
[----:B------:R-:W-:Y:S01]  /*28a10*/  IMAD.MOV.U32 R12, RZ, RZ, 0x10 ;  /* 0x00000010ff0c7424 */ /* 0x000fe200078e00ff */
[----:B------:R-:W-:-:S05]  /*28a20*/  SEL R4, R14, RZ, P2 ;  /* 0x000000ff0e047207 */ /* 0x000fca0001000000 */
[----:B------:R-:W-:-:S04]  /*28a30*/  IMAD.IADD R4, R3, 0x1, R4 ;  /* 0x0000000103047824 */ /* 0x000fc800078e0204 */
[----:B------:R-:W-:-:S07]  /*28a40*/  IMAD.MOV.U32 R13, RZ, RZ, R4 ;  /* 0x000000ffff0d7224 */ /* 0x000fce00078e0004 */
[----:B------:R-:W-:Y:S05]  /*28a50*/  WARPSYNC.COLLECTIVE R15, `(.L_x_11225) ;  /* 0x000000000f087348 */ /* 0x000fea0003c00000 */
[----:B------:R0:W1:Y:S02]  /*28a60*/  SHFL.UP P6, R14, R13, R12, R11 ;  /* 0x0400000c0d0e7389 */ /* 0x00006400000c000b */
[----:B01----:R-:W-:Y:S01]  /*28a70*/  ENDCOLLECTIVE ;  /* 0x000000000000791b */ /* 0x003fe20003800000 */
.L_x_11225:
        /* <DEDUP_REMOVED lines=8> */
.L_x_11226:
[----:B------:R-:W-:Y:S05]  /*28b00*/  BRA `(.L_x_11227) ;  /* 0xffffffcc00487947 */ /* 0x000fea000383ffff */
.L_x_11119:
[----:B------:R-:W-:Y:S01]  /*28b10*/  BSSY B0, `(.L_x_11228) ;  /* 0x0000007000007945 */ /* 0x000fe20003800000 */
[----:B------:R-:W-:Y:S02]  /*28b20*/  IMAD.MOV.U32 R12, RZ, RZ, 0x1 ;  /* 0x00000001ff0c7424 */ /* 0x000fe400078e00ff */
[----:B------:R-:W-:Y:S02]  /*28b30*/  IMAD.MOV.U32 R11, RZ, RZ, RZ ;  /* 0x000000ffff0b7224 */ /* 0x000fe400078e00ff */
[----:B------:R-:W-:-:S07]  /*28b40*/  IMAD.MOV.U32 R15, RZ, RZ, -0x1 ;  /* 0xffffffffff0f7424 */ /* 0x000fce00078e00ff */
[----:B------:R-:W-:Y:S05]  /*28b50*/  WARPSYNC.COLLECTIVE R15, `(.L_x_11229) ;  /* 0x000000000f087348 */ /* 0x000fea0003c00000 */
[----:B------:R0:W1:Y:S02]  /*28b60*/  SHFL.UP P6, R14, R13, R12, R11 ;  /* 0x0400000c0d0e7389 */ /* 0x00006400000c000b */
[----:B01----:R-:W-:Y:S01]  /*28b70*/  ENDCOLLECTIVE ;  /* 0x000000000000791b */ /* 0x003fe20003800000 */
.L_x_11229:
[----:B------:R-:W-:Y:S05]  /*28b80*/  BSYNC B0 ;  /* 0x0000000000007941 */ /* 0x000fea0003800000 */
.L_x_11228:
        /* <DEDUP_REMOVED lines=9> */
.L_x_11230:
[----:B------:R-:W-:Y:S01]  /*28c20*/  IMAD.MOV.U32 R12, RZ, RZ, 0x4 ;  /* 0x00000004ff0c7424 */ /* 0x000fe200078e00ff */
[----:B------:R-:W-:-:S05]  /*28c30*/  SEL R2, R14, RZ, P0 ;  /* 0x000000ff0e027207 */ /* 0x000fca0000000000 */
[----:B------:R-:W-:-:S04]  /*28c40*/  IMAD.IADD R2, R13, 0x1, R2 ;  /* 0x000000010d027824 */ /* 0x000fc800078e0202 */
[----:B------:R-:W-:-:S07]  /*28c50*/  IMAD.MOV.U32 R13, RZ, RZ, R2 ;  /* 0x000000ffff0d7224 */ /* 0x000fce00078e0002 */
[----:B------:R-:W-:Y:S05]  /*28c60*/  WARPSYNC.COLLECTIVE R15, `(.L_x_11231) ;  /* 0x000000000f087348 */ /* 0x000fea0003c00000 */
[----:B------:R0:W1:Y:S02]  /*28c70*/  SHFL.UP P6, R14, R13, R12, R11 ;  /* 0x0400000c0d0e7389 */ /* 0x00006400000c000b */
[----:B01----:R-:W-:Y:S01]  /*28c80*/  ENDCOLLECTIVE ;  /* 0x000000000000791b */ /* 0x003fe20003800000 */
.L_x_11231:
[----:B------:R-:W-:Y:S01]  /*28c90*/  IMAD.MOV.U32 R12, RZ, RZ, 0x8 ;  /* 0x00000008ff0c7424 */ /* 0x000fe200078e00ff */
[----:B------:R-:W-:-:S05]  /*28ca0*/  SEL R3, R14, RZ, P1 ;  /* 0x000000ff0e037207 */ /* 0x000fca0000800000 */
[----:B------:R-:W-:-:S04]  /*28cb0*/  IMAD.IADD R3, R2, 0x1, R3 ;  /* 0x0000000102037824 */ /* 0x000fc800078e0203 */
[----:B------:R-:W-:-:S07]  /*28cc0*/  IMAD.MOV.U32 R13, RZ, RZ, R3 ;  /* 0x000000ffff0d7224 */ /* 0x000fce00078e0003 */
[----:B------:R-:W-:Y:S05]  /*28cd0*/  WARPSYNC.COLLECTIVE R15, `(.L_x_11232) ;  /* 0x000000000f087348 */ /* 0x000fea0003c00000 */
[----:B------:R0:W1:Y:S02]  /*28ce0*/  SHFL.UP P6, R14, R13, R12, R11 ;  /* 0x0400000c0d0e7389 */ /* 0x00006400000c000b */
[----:B01----:R-:W-:Y:S01]  /*28cf0*/  ENDCOLLECTIVE ;  /* 0x000000000000791b */ /* 0x003fe20003800000 */
.L_x_11232:
[----:B------:R-:W-:Y:S01]  /*28d00*/  IMAD.MOV.U32 R12, RZ, RZ, 0x10 ;  /* 0x00000010ff0c7424 */ /* 0x000fe200078e00ff */
[----:B------:R-:W-:-:S05]  /*28d10*/  SEL R4, R14, RZ, P2 ;  /* 0x000000ff0e047207 */ /* 0x000fca0001000000 */
[----:B------:R-:W-:-:S04]  /*28d20*/  IMAD.IADD R4, R3, 0x1, R4 ;  /* 0x0000000103047824 */ /* 0x000fc800078e0204 */
[----:B------:R-:W-:-:S07]  /*28d30*/  IMAD.MOV.U32 R13, RZ, RZ, R4 ;  /* 0x000000ffff0d7224 */ /* 0x000fce00078e0004 */
[----:B------:R-:W-:Y:S05]  /*28d40*/  WARPSYNC.COLLECTIVE R15, `(.L_x_11233) ;  /* 0x000000000f087348 */ /* 0x000fea0003c00000 */
[----:B------:R0:W1:Y:S02]  /*28d50*/  SHFL.UP P6, R14, R13, R12, R11 ;  /* 0x0400000c0d0e7389 */ /* 0x00006400000c000b */
[----:B01----:R-:W-:Y:S01]  /*28d60*/  ENDCOLLECTIVE ;  /* 0x000000000000791b */ /* 0x003fe20003800000 */
.L_x_11233:
        /* <DEDUP_REMOVED lines=8> */
.L_x_11234:
[----:B------:R-:W-:Y:S05]  /*28df0*/  BRA `(.L_x_11235) ;  /* 0xffffffcc00307947 */ /* 0x000fea000383ffff */
.L_x_11121:
[----:B------:R-:W-:Y:S01]  /*28e00*/  BSSY B0, `(.L_x_11236) ;  /* 0x0000006000007945 */ /* 0x000fe20003800000 */
[----:B------:R-:W-:Y:S01]  /*28e10*/  PLOP3.LUT P6, PT, P6, PT, PT, 0x8, 0x0 ;  /* 0x000000000000781c */ /* 0x000fe200037ce170 */
[----:B------:R-:W-:-:S12]  /*28e20*/  IMAD.MOV.U32 R15, RZ, RZ, -0x1 ;  /* 0xffffffffff0f7424 */ /* 0x000fd800078e00ff */
[----:B0-----:R-:W-:Y:S05]  /*28e30*/  WARPSYNC.COLLECTIVE R15, `(.L_x_11237) ;  /* 0x000000000f087348 */ /* 0x001fea0003c00000 */
[----:B------:R-:W-:Y:S01]  /*28e40*/  VOTE.ANY R14, PT, P6 ;  /* 0x00000000000e7806 */ /* 0x000fe200030e0100 */
[----:B0-----:R-:W-:Y:S06]  /*28e50*/  ENDCOLLECTIVE ;  /* 0x000000000000791b */ /* 0x001fec0003800000 */
.L_x_11237:
[----:B------:R-:W-:Y:S05]  /*28e60*/  BSYNC B0 ;  /* 0x0000000000007941 */ /* 0x000fea0003800000 */
.L_x_11236:
        /* <DEDUP_REMOVED lines=10> */
.L_x_11238:
[----:B------:R-:W-:Y:S02]  /*28f10*/  IMAD.MOV.U32 R13, RZ, RZ, R5 ;  /* 0x000000ffff0d7224 */ /* 0x000fe400078e0005 */
[----:B------:R-:W-:-:S07]  /*28f20*/  IMAD.MOV.U32 R25, RZ, RZ, R14 ;  /* 0x000000ffff197224 */ /* 0x000fce00078e000e */
[----:B------:R-:W-:Y:S05]  /*28f30*/  WARPSYNC.COLLECTIVE R15, `(.L_x_11239) ;  /* 0x000000000f087348 */ /* 0x000fea0003c00000 */
[----:B------:R0:W1:Y:S02]  /*28f40*/  SHFL.IDX P6, R14, R13, R12, R11 ;  /* 0x0000000c0d0e7389 */ /* 0x00006400000c000b */
[----:B01----:R-:W-:Y:S01]  /*28f50*/  ENDCOLLECTIVE ;  /* 0x000000000000791b */ /* 0x003fe20003800000 */
.L_x_11239:
[----:B------:R-:W-:Y:S01]  /*28f60*/  IMAD.MOV.U32 R5, RZ, RZ, R14 ;  /* 0x000000ffff057224 */ /* 0x000fe200078e000e */
[----:B------:R-:W-:Y:S06]  /*28f70*/  BRA `(.L_x_11240) ;  /* 0xffffffcc00107947 */ /* 0x000fec000383ffff */
.L_x_11123:
[----:B------:R-:W-:Y:S01]  /*28f80*/  BSSY B0, `(.L_x_11241) ;  /* 0x0000007000007945 */ /* 0x000fe20003800000 */
[----:B------:R-:W-:Y:S02]  /*28f90*/  IMAD.MOV.U32 R13, RZ, RZ, R2 ;  /* 0x000000ffff0d7224 */ /* 0x000fe400078e0002 */
[----:B------:R-:W-:Y:S02]  /*28fa0*/  IMAD.MOV.U32 R11, RZ, RZ, 0x1f ;  /* 0x0000001fff0b7424 */ /* 0x000fe400078e00ff */
[----:B------:R-:W-:-:S07]  /*28fb0*/  IMAD.MOV.U32 R15, RZ, RZ, -0x1 ;  /* 0xffffffffff0f7424 */ /* 0x000fce00078e00ff */
[----:B0123--:R-:W-:Y:S05]  /*28fc0*/  WARPSYNC.COLLECTIVE R15, `(.L_x_11242) ;  /* 0x000000000f087348 */ /* 0x00ffea0003c00000 */
[----:B------:R4:W0:Y:S02]  /*28fd0*/  SHFL.IDX P6, R14, R13, R12, R11 ;  /* 0x0000000c0d0e7389 */ /* 0x00082400000c000b */
[----:B01234-:R-:W-:Y:S01]  /*28fe0*/  ENDCOLLECTIVE ;  /* 0x000000000000791b */ /* 0x01ffe20003800000 */
.L_x_11242:
[----:B------:R-:W-:Y:S05]  /*28ff0*/  BSYNC B0 ;  /* 0x0000000000007941 */ /* 0x000fea0003800000 */
.L_x_11241:
[----:B------:R-:W-:Y:S01]  /*29000*/  IMAD.MOV.U32 R24, RZ, RZ, R14 ;  /* 0x000000ffff187224 */ /* 0x000fe200078e000e */
[----:B------:R-:W-:Y:S06]  /*29010*/  BRA `(.L_x_11122) ;  /* 0xffffffcc00007947 */ /* 0x000fec000383ffff */
.L_x_11129:
[----:B-1----:R1:W2:Y:S02]  /*29020*/  SYNCS.PHASECHK.TRANS64.TRYWAIT P0, [R9+URZ+0x2d820], R0 ;  /* 0x02d82000090075a7 */ /* 0x0022a4000800017f */
[----:B--2---:R-:W-:Y:S05]  /*29030*/  @!P0 NANOSLEEP.SYNCS 0x989680 ;  /* 0x009896800000895d */ /* 0x004fea0003900000 */
[----:B------:R-:W2:Y:S02]  /*29040*/  @!P0 SYNCS.PHASECHK.TRANS64 P0, [R9+URZ+0x2d820], R0 ;  /* 0x02d82000090085a7 */ /* 0x000ea4000800007f */
[----:B--2---:R-:W-:Y:S05]  /*29050*/  @!P0 BRA `(.L_x_11129) ;  /* 0xfffffffc00f08947 */ /* 0x004fea000383ffff */
[----:B------:R-:W-:Y:S05]  /*29060*/  BRA `(.L_x_11243) ;  /* 0xffffffd400587947 */ /* 0x000fea000383ffff */
.L_x_11130:
        /* <DEDUP_REMOVED lines=8> */
[----:B01----:R-:W-:Y:S05]  /*290f0*/  WARPSYNC.COLLECTIVE R15, `(.L_x_11245) ;  /* 0x000000000f087348 */ /* 0x003fea0003c00000 */
[----:B------:R2:W3:Y:S02]  /*29100*/  SHFL.IDX P6, R14, R13, R12, R11 ;  /* 0x0000000c0d0e7389 */ /* 0x0004e400000c000b */
[----:B0123--:R-:W-:Y:S01]  /*29110*/  ENDCOLLECTIVE ;  /* 0x000000000000791b */ /* 0x00ffe20003800000 */
.L_x_11245:
[----:B------:R-:W-:Y:S05]  /*29120*/  BSYNC B0 ;  /* 0x0000000000007941 */ /* 0x000fea0003800000 */
.L_x_11244:
[----:B------:R-:W-:Y:S05]  /*29130*/  BRA `(.L_x_11246) ;  /* 0xffffffd400407947 */ /* 0x000fea000383ffff */
.L_x_11131:
[----:B------:R-:W-:Y:S01]  /*29140*/  BSSY B0, `(.L_x_11247) ;  /* 0x0000006000007945 */ /* 0x000fe20003800000 */
[----:B------:R-:W-:-:S07]  /*29150*/  IMAD.MOV.U32 R15, RZ, RZ, -0x1 ;  /* 0xffffffffff0f7424 */ /* 0x000fce00078e00ff */
[----:B01----:R-:W-:Y:S05]  /*29160*/  WARPSYNC.COLLECTIVE R15, `(.L_x_11248) ;  /* 0x000000000f0c7348 */ /* 0x003fea0003c00000 */
[----:B------:R-:W-:Y:S02]  /*29170*/  ELECT P6, UR62, PT ;  /* 0x00000000003e782f */ /* 0x000fe400038c0000 */
[----:B------:R-:W-:Y:S01]  /*29180*/  MOV R14, UR62 ;  /* 0x0000003e000e7c02 */ /* 0x000fe20008000f00 */
[----:B01----:R-:W-:Y:S10]  /*29190*/  ENDCOLLECTIVE ;  /* 0x000000000000791b */ /* 0x003ff40003800000 */
.L_x_11248:
[----:B------:R-:W-:Y:S05]  /*291a0*/  BSYNC B0 ;  /* 0x0000000000007941 */ /* 0x000fea0003800000 */
.L_x_11247:
[----:B------:R-:W-:Y:S05]  /*291b0*/  BRA `(.L_x_11249) ;  /* 0xffffffd400347947 */ /* 0x000fea000383ffff */
.L_x_11133:
[----:B-1----:R1:W2:Y:S02]  /*291c0*/  SYNCS.PHASECHK.TRANS64.TRYWAIT P0, [R5+URZ], R4 ;  /* 0x00000004050075a7 */ /* 0x0022a4000800017f */
[----:B--2---:R-:W-:Y:S05]  /*291d0*/  @!P0 NANOSLEEP.SYNCS 0x989680 ;  /* 0x009896800000895d */ /* 0x004fea0003900000 */
[----:B------:R-:W2:Y:S02]  /*291e0*/  @!P0 SYNCS.PHASECHK.TRANS64 P0, [R5+URZ], R4 ;  /* 0x00000004050085a7 */ /* 0x000ea4000800007f */
[----:B--2---:R-:W-:Y:S05]  /*291f0*/  @!P0 BRA `(.L_x_11133) ;  /* 0xfffffffc00f08947 */ /* 0x004fea000383ffff */
[----:B------:R-:W-:Y:S05]  /*29200*/  BRA `(.L_x_11250) ;  /* 0xffffffd400687947 */ /* 0x000fea000383ffff */
.L_x_11134:
[----:B--2---:R2:W3:Y:S02]  /*29210*/  SYNCS.PHASECHK.TRANS64.TRYWAIT P0, [R3+URZ], R2 ;  /* 0x00000002030075a7 */ /* 0x0044e4000800017f */
[----:B---3--:R-:W-:Y:S05]  /*29220*/  @!P0 NANOSLEEP.SYNCS 0x989680 ;  /* 0x009896800000895d */ /* 0x008fea0003900000 */
[----:B------:R-:W3:Y:S02]  /*29230*/  @!P0 SYNCS.PHASECHK.TRANS64 P0, [R3+URZ], R2 ;  /* 0x00000002030085a7 */ /* 0x000ee4000800007f */
[----:B---3--:R-:W-:Y:S05]  /*29240*/  @!P0 BRA `(.L_x_11134) ;  /* 0xfffffffc00f08947 */ /* 0x008fea000383ffff */
[----:B------:R-:W-:Y:S05]  /*29250*/  BRA `(.L_x_11251) ;  /* 0xffffffd4005c7947 */ /* 0x000fea000383ffff */
.L_x_11136:
[----:B---3--:R3:W4:Y:S02]  /*29260*/  SYNCS.PHASECHK.TRANS64.TRYWAIT P0, [R19+URZ], R4 ;  /* 0x00000004130075a7 */ /* 0x008724000800017f */
[----:B----4-:R-:W-:Y:S05]  /*29270*/  @!P0 NANOSLEEP.SYNCS 0x989680 ;  /* 0x009896800000895d */ /* 0x010fea0003900000 */
[----:B------:R-:W4:Y:S02]  /*29280*/  @!P0 SYNCS.PHASECHK.TRANS64 P0, [R19+URZ], R4 ;  /* 0x00000004130085a7 */ /* 0x000f24000800007f */
[----:B----4-:R-:W-:Y:S05]  /*29290*/  @!P0 BRA `(.L_x_11136) ;  /* 0xfffffffc00f08947 */ /* 0x010fea000383ffff */
[----:B------:R-:W-:Y:S05]  /*292a0*/  BRA `(.L_x_11252) ;  /* 0xffffffd400607947 */ /* 0x000fea000383ffff */
.L_x_11253:
        /* <DEDUP_REMOVED lines=13> */
.L_x_14871:


//--------------------- .text._ZN7cutlass13device_kernelIN5flash11enable_sm90INS1_16FlashAttnFwdSm90INS1_25CollectiveMainloopFwdSm90ILi2EN4cute5tupleIJNS5_1CILi1EEES8_S8_EEENS6_IJNS7_ILi192EEENS7_ILi144EEENS7_ILi96EEEEEELi96ENS_6half_tEfNS_4arch4Sm90ELb1ELb0ELb1ELb0ELb0ELb0ELb0ELb0ELb1ELb1ELb1ELb0EEENS1_21CollectiveEpilogueFwdINS6_IJSA_SC_SB_EEES9_SE_SG_Li384ELb0ELb1ELb1ELb0EEENS1_19SingleTileSchedulerILb0ELb1ELb1ELi192EEEEEEEEEvNT_6ParamsE --------------------------
	.section	.text._ZN7cutlass13device_kernelIN5flash11enable_sm90INS1_16FlashAttnFwdSm90INS1_25CollectiveMainloopFwdSm90ILi2EN4cute5tupleIJNS5_1CILi1EEES8_S8_EEENS6_IJNS7_ILi192EEENS7_ILi144EEENS7_ILi96EEEEEELi96ENS_6half_tEfNS_4arch4Sm90ELb1ELb0ELb1ELb0ELb0ELb0ELb0ELb0ELb1ELb1ELb1ELb0EEENS1_21CollectiveEpilogueFwdINS6_IJSA_SC_SB_EEES9_SE_SG_Li384ELb0ELb1ELb1ELb0EEENS1_19SingleTileSchedulerILb0ELb1ELb1ELi192EEEEEEEEEvNT_6ParamsE,"ax",@progbits
	.align	128
.text._ZN7cutlass13device_kernelIN5flash11enable_sm90INS1_16FlashAttnFwdSm90INS1_25CollectiveMainloopFwdSm90ILi2EN4cute5tupleIJNS5_1CILi1EEES8_S8_EEENS6_IJNS7_ILi192EEENS7_ILi144EEENS7_ILi96EEEEEELi96ENS_6half_tEfNS_4arch4Sm90ELb1ELb0ELb1ELb0ELb0ELb0ELb0ELb0ELb1ELb1ELb1ELb0EEENS1_21CollectiveEpilogueFwdINS6_IJSA_SC_SB_EEES9_SE_SG_Li384ELb0ELb1ELb1ELb0EEENS1_19SingleTileSchedulerILb0ELb1ELb1ELi192EEEEEEEEEvNT_6ParamsE:
        .type           _ZN7cutlass13device_kernelIN5flash11enable_sm90INS1_16FlashAttnFwdSm90INS1_25CollectiveMainloopFwdSm90ILi2EN4cute5tupleIJNS5_1CILi1EEES8_S8_EEENS6_IJNS7_ILi192EEENS7_ILi144EEENS7_ILi96EEEEEELi96ENS_6half_tEfNS_4arch4Sm90ELb1ELb0ELb1ELb0ELb0ELb0ELb0ELb0ELb1ELb1ELb1ELb0EEENS1_21CollectiveEpilogueFwdINS6_IJSA_SC_SB_EEES9_SE_SG_Li384ELb0ELb1ELb1ELb0EEENS1_19SingleTileSchedulerILb0ELb1ELb1ELi192EEEEEEEEEvNT_6ParamsE,@function
        .size           _ZN7cutlass13device_kernelIN5flash11enable_sm90INS1_16FlashAttnFwdSm90INS1_25CollectiveMainloopFwdSm90ILi2EN4cute5tupleIJNS5_1CILi1EEES8_S8_EEENS6_IJNS7_ILi192EEENS7_ILi144EEENS7_ILi96EEEEEELi96ENS_6half_tEfNS_4arch4Sm90ELb1ELb0ELb1ELb0ELb0ELb0ELb0ELb0ELb1ELb1ELb1ELb0EEENS1_21CollectiveEpilogueFwdINS6_IJSA_SC_SB_EEES9_SE_SG_Li384ELb0ELb1ELb1ELb0EEENS1_19SingleTileSchedulerILb0ELb1ELb1ELi192EEEEEEEEEvNT_6ParamsE,(.L_x_14872 - _ZN7cutlass13device_kernelIN5flash11enable_sm90INS1_16FlashAttnFwdSm90INS1_25CollectiveMainloopFwdSm90ILi2EN4cute5tupleIJNS5_1CILi1EEES8_S8_EEENS6_IJNS7_ILi192EEENS7_ILi144EEENS7_ILi96EEEEEELi96ENS_6half_tEfNS_4arch4Sm90ELb1ELb0ELb1ELb0ELb0ELb0ELb0ELb0ELb1ELb1ELb1ELb0EEENS1_21CollectiveEpilogueFwdINS6_IJSA_SC_SB_EEES9_SE_SG_Li384ELb0ELb1ELb1ELb0EEENS1_19SingleTileSchedulerILb0ELb1ELb1ELi192EEEEEEEEEvNT_6ParamsE)
        .other          _ZN7cutlass13device_kernelIN5flash11enable_sm90INS1_16FlashAttnFwdSm90INS1_25CollectiveMainloopFwdSm90ILi2EN4cute5tupleIJNS5_1CILi1EEES8_S8_EEENS6_IJNS7_ILi192EEENS7_ILi144EEENS7_ILi96EEEEEELi96ENS_6half_tEfNS_4arch4Sm90ELb1ELb0ELb1ELb0ELb0ELb0ELb0ELb0ELb1ELb1ELb1ELb0EEENS1_21CollectiveEpilogueFwdINS6_IJSA_SC_SB_EEES9_SE_SG_Li384ELb0ELb1ELb1ELb0EEENS1_19SingleTileSchedulerILb0ELb1ELb1ELi192EEEEEEEEEvNT_6ParamsE,@"STO_CUDA_ENTRY STV_DEFAULT"
_ZN7cutlass13device_kernelIN5flash11enable_sm90INS1_16FlashAttnFwdSm90INS1_25CollectiveMainloopFwdSm90ILi2EN4cute5tupleIJNS5_1CILi1EEES8_S8_EEENS6_IJNS7_ILi192EEENS7_ILi144EEENS7_ILi96EEEEEELi96ENS_6half_tEfNS_4arch4Sm90ELb1ELb0ELb1ELb0ELb0ELb0ELb0ELb0ELb1ELb1ELb1ELb0EEENS1_21CollectiveEpilogueFwdINS6_IJSA_SC_SB_EEES9_SE_SG_Li384ELb0ELb1ELb1ELb0EEENS1_19SingleTileSchedulerILb0ELb1ELb1ELi192EEEEEEEEEvNT_6ParamsE:
        /* <DEDUP_REMOVED lines=17> */
.L_x_11255:
[----:B------:R-:W-:Y:S05]  /*0110*/  BSYNC B0 ;  /* 0x0000000000007941 */ /* 0x000fea0003800000 */
.L_x_11254:
        /* <DEDUP_REMOVED lines=40> */
.L_x_11256:
        /* <DEDUP_REMOVED lines=22> */
.L_x_11257:
        /* <DEDUP_REMOVED lines=18> */
.L_x_11258:
        /* <DEDUP_REMOVED lines=22> */
.L_x_11259:
        /* <DEDUP_REMOVED lines=22> */
.L_x_11260:
[----:B--2---:R-:W-:Y:S01]  /*08e0*/  ISETP.NE.AND P0, PT, R2, RZ, PT ;  /* 0x000000ff0200720c */ /* 0x004fe20003f05270 */
[----:B------:R-:W-:Y:S01]  /*08f0*/  IMAD.MOV.U32 R27, RZ, RZ, 0x1 ;  /* 0x00000001ff1b7424 */ /* 0x000fe200078e00ff */
[----:B------:R-:W-:Y:S01]  /*0900*/  NOP ;  /* 0x0000000000007918 */ /* 0x000fe20000000000 */
[----:B------:R-:W-:Y:S01]  /*0910*/  BSSY B6, `(.L_x_11261) ;  /* 0x00013db000067945 */ /* 0x000fe20003800000 */
[----:B------:R-:W-:Y:S02]  /*0920*/  LOP3.LUT R28, R4, 0x7f, RZ, 0xc0, !PT ;  /* 0x0000007f041c7812 */ /* 0x000fe400078ec0ff */
[----:B------:R-:W-:Y:S01]  /*0930*/  SEL R27, R27, 0x2, !P0 ;  /* 0x000000021b1b7807 */ /* 0x000fe20004000000 */
[----:B01-34-:R-:W-:Y:S06]  /*0940*/  BAR.SYNC.DEFER_BLOCKING 0x0 ;  /* 0x0000000000007b1d */ /* 0x01bfec0000010000 */
[----:B------:R-:W-:Y:S05]  /*0950*/  @!P0 BRA `(.L_x_11262) ;  /* 0x000000fc001c8947 */ /* 0x000fea0003800000 */
.L_x_11263:
        /* <DEDUP_REMOVED lines=19> */
[----:B------:R2:W-:Y:S01]  /*0a90*/  STL [R1], R5 ;  /* 0x0000000501007387 */ /* 0x0005e20000100800 */
        /* <DEDUP_REMOVED lines=8> */
[----:B------:R-:W3:Y:S08]  /*0b20*/  LDC.64 R8, c[0x0][0x418] ;  /* 0x00010600ff087b82 */ /* 0x000ef00000000a00 */
[----:B------:R-:W4:Y:S01]  /*0b30*/  LDC R3, c[0x0][0x288] ;  /* 0x0000a200ff037b82 */ /* 0x000f220000000800 */
[----:B0-----:R-:W-:-:S07]  /*0b40*/  ISETP.NE.AND P1, PT, R0, 0x1, PT ;  /* 0x000000010000780c */ /* 0x001fce0003f25270 */
[----:B------:R-:W0:Y:S01]  /*0b50*/  LDC R16, c[0x0][0x424] ;  /* 0x00010900ff107b82 */ /* 0x000e220000000800 */
[----:B---3--:R-:W-:-:S07]  /*0b60*/  ISETP.NE.U32.AND P0, PT, R8, RZ, PT ;  /* 0x000000ff0800720c */ /* 0x008fce0003f05070 */
[----:B------:R-:W3:Y:S01]  /*0b70*/  LDC R19, c[0x0][0x2f0] ;  /* 0x0000bc00ff137b82 */ /* 0x000ee20000000800 */
[----:B-1----:R-:W-:Y:S01]  /*0b80*/  IMAD R18, R18, 0xc0, RZ ;  /* 0x000000c012127824 */ /* 0x002fe200078e02ff */
[----:B------:R-:W-:-:S03]  /*0b90*/  ISETP.NE.AND.EX P0, PT, R9, RZ, PT, P0 ;  /* 0x000000ff0900720c */ /* 0x000fc60003f05300 */
[----:B------:R-:W-:Y:S01]  /*0ba0*/  @P1 VIADD R0, R18, 0xbf ;  /* 0x000000bf12001836 */ /* 0x000fe20000000000 */
[----:B----4-:R-:W-:Y:S02]  /*0bb0*/  IADD3 R3, -R3, 0x90, RZ ;  /* 0x0000009003037810 */ /* 0x010fe40007ffe1ff */
[----:B--2---:R-:W1:Y:S08]  /*0bc0*/  @P1 LDC R5, c[0x0][0x44c] ;  /* 0x00011300ff051b82 */ /* 0x004e700000000800 */
[----:B------:R-:W2:Y:S01]  /*0bd0*/  @P1 LDC R7, c[0x0][0x450] ;  /* 0x00011400ff071b82 */ /* 0x000ea20000000800 */
[----:B0-----:R-:W-:-:S02]  /*0be0*/  SEL R16, R16, 0x1, P0 ;  /* 0x0000000110107807 */ /* 0x001fc40000000000 */
[----:B------:R-:W-:-:S03]  /*0bf0*/  ISETP.NE.AND P0, PT, R4, RZ, PT ;  /* 0x000000ff0400720c */ /* 0x000fc60003f05270 */
[----:B---3--:R-:W-:Y:S02]  /*0c00*/  IMAD R3, R16, R19, R3 ;  /* 0x0000001310037224 */ /* 0x008fe400078e0203 */
[----:B-1----:R-:W-:-:S08]  /*0c10*/  @P1 IMAD.HI.U32 R2, R0, R5, RZ ;  /* 0x0000000500021227 */ /* 0x002fd000078e00ff */
[----:B------:R-:W0:Y:S01]  /*0c20*/  @!P0 LDC R4, c[0x0][0x9f0] ;  /* 0x00027c00ff048b82 */ /* 0x000e220000000800 */
[----:B------:R-:W-:Y:S01]  /*0c30*/  VIADD R0, R18, 0xbf ;  /* 0x000000bf12007836 */ /* 0x000fe20000000000 */
[----:B--2---:R-:W-:Y:S01]  /*0c40*/  @P1 SHF.R.U32.HI R0, RZ, R7, R2 ;  /* 0x00000007ff001219 */ /* 0x004fe20000011602 */
[----:B------:R-:W-:-:S04]  /*0c50*/  IMAD R2, R16, R19, 0x8f ;  /* 0x0000008f10027424 */ /* 0x000fc800078e0213 */
[----:B------:R-:W-:Y:S02]  /*0c60*/  IMAD.IADD R0, R3, 0x1, R0 ;  /* 0x0000000103007824 */ /* 0x000fe400078e0200 */
[----:B------:R-:W-:-:S04]  /*0c70*/  IMAD.HI R2, R2, 0x38e38e39, RZ ;  /* 0x38e38e3902027827 */ /* 0x000fc800078e02ff */
[----:B------:R-:W-:Y:S01]  /*0c80*/  IMAD.HI R0, R0, 0x38e38e39, RZ ;  /* 0x38e38e3900007827 */ /* 0x000fe200078e02ff */
[----:B------:R-:W-:-:S04]  /*0c90*/  SHF.R.U32.HI R3, RZ, 0x1f, R2 ;  /* 0x0000001fff037819 */ /* 0x000fc80000011602 */
[----:B------:R-:W-:Y:S02]  /*0ca0*/  SHF.R.U32.HI R5, RZ, 0x1f, R0 ;  /* 0x0000001fff057819 */ /* 0x000fe40000011600 */
[----:B------:R-:W-:Y:S02]  /*0cb0*/  LEA.HI.SX32 R3, R2, R3, 0x1b ;  /* 0x0000000302037211 */ /* 0x000fe400078fdaff */
[----:B------:R-:W-:-:S04]  /*0cc0*/  LEA.HI.SX32 R0, R0, R5, 0x1b ;  /* 0x0000000500007211 */ /* 0x000fc800078fdaff */
[----:B------:R-:W-:-:S04]  /*0cd0*/  VIMNMX R11, R3, R0, PT ;  /* 0x00000000030b7248 */ /* 0x000fc80003fe0100 */
[----:B------:R-:W-:-:S13]  /*0ce0*/  ISETP.GE.AND P1, PT, R11, 0x1, PT ;  /* 0x000000010b00780c */ /* 0x000fda0003f26270 */
[----:B0-----:R-:W-:Y:S05]  /*0cf0*/  @!P1 BRA `(.L_x_11265) ;  /* 0x00000000006c9947 */ /* 0x001fea0003800000 */
        /* <DEDUP_REMOVED lines=27> */
.L_x_11265:
        /* <DEDUP_REMOVED lines=44> */
[----:B------:R-:W-:Y:S02]  /*1170*/  UIMAD.WIDE UR4, UR7, 0x55555556, URZ ;  /* 0x55555556070478a5 */ /* 0x000fe4000f8e023f */
[----:B------:R-:W-:Y:S02]  /*1180*/  IMAD.U32 R145, RZ, RZ, UR7 ;  /* 0x00000007ff917e24 */ /* 0x000fe4000f8e00ff */
        /* <DEDUP_REMOVED lines=8> */
[----:B------:R-:W-:-:S04]  /*1210*/  ULOP3.LUT UR36, UR4, 0x3fff, URZ, 0xc0, !UPT ;  /* 0x00003fff04247892 */ /* 0x000fc8000f8ec03f */
[----:B------:R-:W-:Y:S01]  /*1220*/  IMAD.U32 R157, RZ, RZ, UR5 ;  /* 0x00000005ff9d7e24 */ /* 0x000fe2000f8e00ff */
[----:B------:R-:W-:Y:S07]  /*1230*/  @!P0 BRA `(.L_x_11267) ;  /* 0x0000000000408947 */ /* 0x000fee0003800000 */
        /* <DEDUP_REMOVED lines=16> */
.L_x_11267:
[----:B------:R-:W-:Y:S02]  /*1340*/  SHF.L.U32 R0, RZ, 0x1f, RZ ;  /* 0x0000001fff007819 */ /* 0x000fe400000006ff */
[----:B------:R-:W-:Y:S02]  /*1350*/  LOP3.LUT R27, R27, 0x1, RZ, 0xfc, !PT ;  /* 0x000000011b1b7812 */ /* 0x000fe400078efcff */
[----:B------:R-:W0:Y:S02]  /*1360*/  SYNCS.PHASECHK.TRANS64.TRYWAIT P1, [UR60+0x31c00], R0 ;  /* 0x031c0000ff0075a7 */ /* 0x000e24000802017c */
[----:B------:R-:W-:Y:S01]  /*1370*/  ISETP.NE.AND P0, PT, R27, 0x3, PT ;  /* 0x000000031b00780c */ /* 0x000fe20003f05270 */
[----:B0-----:R-:W-:-:S12]  /*1380*/  @!P1 BRA `(.L_x_11268) ;  /* 0x0000013000d49947 */ /* 0x001fd80003800000 */
.L_x_11389:
[----:B------:R-:W-:Y:S05]  /*1390*/  @!P0 BRA `(.L_x_11269) ;  /* 0x0000000000048947 */ /* 0x000fea0003800000 */
[----:B------:R-:W-:Y:S01]  /*13a0*/  BPT.TRAP 0x1 ;  /* 0x000000040000795c */ /* 0x000fe20000300000 */
.L_x_11269:
[----:B------:R1:W2:Y:S01]  /*13b0*/  SYNCS.PHASECHK.TRANS64.TRYWAIT P2, [UR60+0x31c30], R0 ;  /* 0x031c3000ff0075a7 */ /* 0x0002a2000804017c */
[----:B------:R-:W-:Y:S05]  /*13c0*/  @!P0 BRA `(.L_x_11270) ;  /* 0x0000000000048947 */ /* 0x000fea0003800000 */
[----:B------:R-:W-:Y:S01]  /*13d0*/  BPT.TRAP 0x1 ;  /* 0x000000040000795c */ /* 0x000fe20000300000 */
.L_x_11270:
[----:B------:R-:W-:Y:S01]  /*13e0*/  IMAD.U32 R2, RZ, RZ, UR36 ;  /* 0x00000024ff027e24 */ /* 0x000fe2000f8e00ff */
[----:B------:R-:W-:-:S04]  /*13f0*/  ISETP.NE.AND P1, PT, R28, RZ, PT ;  /* 0x000000ff1c00720c */ /* 0x000fc80003f25270 */
[----:B------:R-:W-:Y:S01]  /*1400*/  LOP3.LUT R2, R2, 0x10000, RZ, 0xfc, !PT ;  /* 0x0001000002027812 */ /* 0x000fe200078efcff */
[----:B--2---:R-:W-:Y:S08]  /*1410*/  @P2 BRA `(.L_x_11271) ;  /* 0x0000000000082947 */ /* 0x004ff00003800000 */
[----:B------:R-:W2:Y:S02]  /*1420*/  SYNCS.PHASECHK.TRANS64.TRYWAIT P2, [UR60+0x31c30], R0 ;  /* 0x031c3000ff0075a7 */ /* 0x000ea4000804017c */
[----:B--2---:R-:W-:Y:S05]  /*1430*/  @!P2 BRA `(.L_x_11272) ;  /* 0x0000013000c0a947 */ /* 0x004fea0003800000 */
.L_x_11271:
[----:B------:R-:W-:Y:S05]  /*1440*/  WARPSYNC.ALL ;  /* 0x0000000000007948 */ /* 0x000fea0003800000 */
[----:B0-----:R-:W-:Y:S01]  /*1450*/  IMAD.MOV.U32 R3, RZ, RZ, -0x7fffffe0 ;  /* 0x80000020ff037424 */ /* 0x001fe200078e00ff */
[----:B------:R-:W-:Y:S01]  /*1460*/  UIADD3 UR4, UR60, 0x16a00, URZ ;  /* 0x00016a003c047890 */ /* 0x000fe2000fffe03f */
[C---:B------:R-:W-:Y:S01]  /*1470*/  R2UR UR8, R2.reuse ;  /* 0x00000000020872ca */ /* 0x040fe200000e0000 */
[----:B------:R-:W-:Y:S02]  /*1480*/  WARPGROUP.ARRIVE ;  /* 0x00000000000079c5 */ /* 0x000fe40000000000 */
        /* <DEDUP_REMOVED lines=23> */
[----:B------:R-:W0:Y:S01]  /*1600*/  LDC R4, c[0x0][0x448] ;  /* 0x00011200ff047b82 */ /* 0x000e220000000800 */
[----:B------:R-:W-:Y:S01]  /*1610*/  UIADD3 UR6, UR61, 0x100, URZ ;  /* 0x000001003d067890 */ /* 0x000fe2000fffe03f */
[----:B------:R-:W-:Y:S01]  /*1620*/  LOP3.LUT R97, R97, 0xffffff80, RZ, 0xc0, !PT ;  /* 0xffffff8061617812 */ /* 0x000fe200078ec0ff */
[----:B------:R-:W-:Y:S01]  /*1630*/  UMOV UR26, UR8 ;  /* 0x00000008001a7c82 */ /* 0x000fe20008000000 */
[----:B------:R-:W-:Y:S01]  /*1640*/  UMOV UR15, 0x80000020 ;  /* 0x80000020000f7882 */ /* 0x000fe20000000000 */
[----:B------:R-:W-:Y:S01]  /*1650*/  UIADD3 UR8, UR61, 0x140, URZ ;  /* 0x000001403d087890 */ /* 0x000fe2000fffe03f */
[----:B------:R-:W-:Y:S01]  /*1660*/  LEA.HI R7, R23, R22, RZ, 0x2 ;  /* 0x0000001617077211 */ /* 0x000fe200078f10ff */
[----:B------:R-:W-:Y:S01]  /*1670*/  UMOV UR22, UR10 ;  /* 0x0000000a00167c82 */ /* 0x000fe20008000000 */
[----:B------:R-:W-:Y:S01]  /*1680*/  UMOV UR14, UR6 ;  /* 0x00000006000e7c82 */ /* 0x000fe20008000000 */
[----:B------:R-:W-:Y:S01]  /*1690*/  UIADD3 UR10, UR61, 0x180, URZ ;  /* 0x000001803d0a7890 */ /* 0x000fe2000fffe03f */
[----:B------:R-:W-:Y:S01]  /*16a0*/  IMAD.IADD R97, R22, 0x1, -R97 ;  /* 0x0000000116617824 */ /* 0x000fe200078e0a61 */
[----:B------:R-:W-:Y:S01]  /*16b0*/  UIADD3 UR6, UR61, 0x1c0, URZ ;  /* 0x000001c03d067890 */ /* 0x000fe2000fffe03f */
[----:B------:R-:W-:Y:S01]  /*16c0*/  LOP3.LUT R7, R7, 0xfffffffc, RZ, 0xc0, !PT ;  /* 0xfffffffc07077812 */ /* 0x000fe200078ec0ff */
[----:B------:R-:W-:Y:S01]  /*16d0*/  UIADD3 UR5, UR61, 0x82, URZ ;  /* 0x000000823d057890 */ /* 0x000fe2000fffe03f */
[----:B------:R-:W-:Y:S01]  /*16e0*/  UMOV UR9, 0x80000020 ;  /* 0x8000002000097882 */ /* 0x000fe20000000000 */
[----:B------:R-:W-:Y:S01]  /*16f0*/  UMOV UR11, 0x80000020 ;  /* 0x80000020000b7882 */ /* 0x000fe20000000000 */
[----:B------:R-:W-:Y:S01]  /*1700*/  UMOV UR7, 0x80000020 ;  /* 0x8000002000077882 */ /* 0x000fe20000000000 */
[----:B0-----:R-:W-:Y:S01]  /*1710*/  ISETP.NE.AND P2, PT, R4, 0x1, PT ;  /* 0x000000010400780c */ /* 0x001fe20003f45270 */
[----:B------:R-:W-:Y:S01]  /*1720*/  IMAD.HI R4, R96, 0x55555556, RZ ;  /* 0x5555555660047827 */ /* 0x000fe200078e02ff */
        /* <DEDUP_REMOVED lines=269> */
[----:B--2---:R-:W-:Y:S01]  /*2800*/  FMUL.FTZ R5, R88, UR10 ;  /* 0x0000000a58057c20 */ /* 0x004fe20008410000 */
[----:B-1----:R-:W-:Y:S01]  /*2810*/  FMUL.FTZ R0, R89, UR10 ;  /* 0x0000000a59007c20 */ /* 0x002fe20008410000 */
[----:B------:R-:W-:Y:S01]  /*2820*/  FMUL.FTZ R88, R90, UR10 ;  /* 0x0000000a5a587c20 */ /* 0x000fe20008410000 */
[----:B------:R-:W-:Y:S01]  /*2830*/  FMUL.FTZ R89, R91, UR10 ;  /* 0x0000000a5b597c20 */ /* 0x000fe20008410000 */
[----:B------:R-:W-:Y:S01]  /*2840*/  FMUL.FTZ R90, R94, UR10 ;  /* 0x0000000a5e5a7c20 */ /* 0x000fe20008410000 */
[----:B------:R-:W-:Y:S01]  /*2850*/  HGMMA.64x16x16.F32 R80, gdesc[UR20], R80, gsb0 ;  /* 0x00200000145079f0 */ /* 0x000fe20008000850 */
[----:B------:R-:W-:Y:S01]  /*2860*/  UIADD3 UR22, UR61, 0x502, URZ ;  /* 0x000005023d167890 */ /* 0x000fe2000fffe03f */
[----:B------:R-:W-:Y:S01]  /*2870*/  FMUL.FTZ R91, R95, UR10 ;  /* 0x0000000a5f5b7c20 */ /* 0x000fe20008410000 */
[----:B------:R-:W-:Y:S01]  /*2880*/  UMOV UR23, 0x80000020 ;  /* 0x8000002000177882 */ /* 0x000fe20000000000 */
[----:B------:R-:W0:Y:S01]  /*2890*/  MUFU.TANH R88, R88 ;  /* 0x0000005800587308 */ /* 0x000e220000002400 */
[----:B------:R-:W-:Y:S01]  /*28a0*/  FMUL.FTZ R9, R93, UR10 ;  /* 0x0000000a5d097c20 */ /* 0x000fe20008410000 */
[----:B------:R-:W-:-:S06]  /*28b0*/  FMUL.FTZ R6, R92, UR10 ;  /* 0x0000000a5c067c20 */ /* 0x000fcc0008410000 */
[----:B------:R-:W1:Y:S08]  /*28c0*/  MUFU.TANH R89, R89 ;  /* 0x0000005900597308 */ /* 0x000e700000002400 */
        /* <DEDUP_REMOVED lines=16> */
[----:B------:R-:W-:Y:S01]  /*29d0*/  MUFU.TANH R81, R81 ;  /* 0x0000005100517308 */ /* 0x000fe20000002400 */
[----:B------:R-:W-:-:S07]  /*29e0*/  FMUL.FTZ R13, R84, UR10 ;  /* 0x0000000a540d7c20 */ /* 0x000fce0008410000 */
[----:B------:R-:W4:Y:S08]  /*29f0*/  MUFU.TANH R80, R80 ;  /* 0x0000005000507308 */ /* 0x000f300000002400 */
        /* <DEDUP_REMOVED lines=8> */
[----:B------:R-:W0:Y:S01]  /*2a80*/  @P2 LDC R74, c[0x0][0x44c] ;  /* 0x00011300ff4a2b82 */ /* 0x000e220000000800 */
[----:B------:R-:W-:Y:S01]  /*2a90*/  FMUL.FTZ R14, R72, UR10 ;  /* 0x0000000a480e7c20 */ /* 0x000fe20008410000 */
[----:B------:R-:W-:Y:S01]  /*2aa0*/  FMUL.FTZ R21, R77, UR10 ;  /* 0x0000000a4d157c20 */ /* 0x000fe20008410000 */
[----:B------:R-:W-:Y:S01]  /*2ab0*/  HGMMA.64x16x16.F32 R64, gdesc[UR20], R64, gsb0 ;  /* 0x00200000144079f0 */ /* 0x000fe20008000840 */
[----:B------:R-:W-:Y:S01]  /*2ac0*/  UIADD3 UR22, UR61, 0x582, URZ ;  /* 0x000005823d167890 */ /* 0x000fe2000fffe03f */
[----:B------:R-:W-:Y:S01]  /*2ad0*/  FMUL.FTZ R109, R75, UR10 ;  /* 0x0000000a4b6d7c20 */ /* 0x000fe20008410000 */
[----:B------:R-:W-:Y:S01]  /*2ae0*/  UMOV UR23, 0x80000020 ;  /* 0x8000002000177882 */ /* 0x000fe20000000000 */
[----:B------:R-:W5:Y:S01]  /*2af0*/  MUFU.TANH R111, R111 ;  /* 0x0000006f006f7308 */ /* 0x000f620000002400 */
[----:B------:R-:W1:Y:S01]  /*2b00*/  @P2 LDC R73, c[0x0][0x450] ;  /* 0x00011400ff492b82 */ /* 0x000e620000000800 */
[----:B------:R-:W-:Y:S01]  /*2b10*/  FMUL.FTZ R107, R78, UR10 ;  /* 0x0000000a4e6b7c20 */ /* 0x000fe20008410000 */
[----:B------:R-:W-:Y:S01]  /*2b20*/  FMUL.FTZ R105, R79, UR10 ;  /* 0x0000000a4f697c20 */ /* 0x000fe20008410000 */
[----:B------:R-:W-:-:S04]  /*2b30*/  FMUL.FTZ R20, R76, UR10 ;  /* 0x0000000a4c147c20 */ /* 0x000fc80008410000 */
        /* <DEDUP_REMOVED lines=8> */
[----:B------:R-:W-:Y:S01]  /*2bc0*/  LEA.HI R71, R4, R4, RZ, 0x1 ;  /* 0x0000000404477211 */ /* 0x000fe200078f08ff */
[----:B------:R-:W-:Y:S01]  /*2bd0*/  FMUL.FTZ R103, R66, UR10 ;  /* 0x0000000a42677c20 */ /* 0x000fe20008410000 */
[----:B------:R-:W-:Y:S01]  /*2be0*/  SHF.R.S32.HI R4, RZ, 0x1f, R97 ;  /* 0x0000001fff047819 */ /* 0x000fe20000011461 */
[----:B------:R-:W-:Y:S01]  /*2bf0*/  FMUL.FTZ R66, R68, UR10 ;  /* 0x0000000a44427c20 */ /* 0x000fe20008410000 */
[----:B------:R-:W-:Y:S01]  /*2c00*/  HGMMA.64x16x16.F32 R56, gdesc[UR20], R56, gsb0 ;  /* 0x00200000143879f0 */ /* 0x000fe20008000838 */
[----:B------:R-:W-:Y:S01]  /*2c10*/  UIADD3 UR22, UR61, 0x5c2, URZ ;  /* 0x000005c23d167890 */ /* 0x000fe2000fffe03f */
[----:B------:R-:W-:Y:S01]  /*2c20*/  LEA.HI R8, R4, R97, RZ, 0x2 ;  /* 0x0000006104087211 */ /* 0x000fe200078f10ff */
[----:B------:R-:W-:Y:S01]  /*2c30*/  UMOV UR23, 0x80000020 ;  /* 0x8000002000177882 */ /* 0x000fe20000000000 */
[----:B------:R-:W-:-:S02]  /*2c40*/  IMAD.IADD R68, R22, 0x1, -R7 ;  /* 0x0000000116447824 */ /* 0x000fc400078e0a07 */
[----:B------:R-:W-:Y:S01]  /*2c50*/  FMUL.FTZ R101, R67, UR10 ;  /* 0x0000000a43657c20 */ /* 0x000fe20008410000 */
[----:B------:R-:W-:Y:S01]  /*2c60*/  LEA.HI R7, R4, R97, RZ, 0x5 ;  /* 0x0000006104077211 */ /* 0x000fe200078f28ff */
[----:B------:R-:W-:Y:S01]  /*2c70*/  FMUL.FTZ R67, R69, UR10 ;  /* 0x0000000a45437c20 */ /* 0x000fe20008410000 */
[--C-:B------:R-:W-:Y:S01]  /*2c80*/  SHF.R.S32.HI R4, RZ, 0x2, R8.reuse ;  /* 0x00000002ff047819 */ /* 0x100fe20000011408 */
[----:B------:R-:W-:Y:S01]  /*2c90*/  FMUL.FTZ R99, R70, UR10 ;  /* 0x0000000a46637c20 */ /* 0x000fe20008410000 */
[----:B------:R-:W-:Y:S01]  /*2ca0*/  SHF.R.S32.HI R69, RZ, 0x1f, R8 ;  /* 0x0000001fff457819 */ /* 0x000fe20000011408 */
[----:B------:R-:W-:Y:S01]  /*2cb0*/  IMAD R71, R71, -0x3, R96 ;  /* 0xfffffffd47477824 */ /* 0x000fe200078e0260 */
[----:B------:R-:W-:Y:S01]  /*2cc0*/  SHF.R.S32.HI R7, RZ, 0x5, R7 ;  /* 0x00000005ff077819 */ /* 0x000fe20000011407 */
[----:B------:R-:W5:Y:S01]  /*2cd0*/  MUFU.TANH R103, R103 ;  /* 0x0000006700677308 */ /* 0x000f620000002400 */
[----:B------:R-:W-:Y:S01]  /*2ce0*/  LEA.HI R69, R69, R4, RZ, 0x3 ;  /* 0x0000000445457211 */ /* 0x000fe200078f18ff */
[----:B------:R-:W-:Y:S01]  /*2cf0*/  FMUL.FTZ R64, R64, UR10 ;  /* 0x0000000a40407c20 */ /* 0x000fe20008410000 */
[----:B------:R-:W-:Y:S01]  /*2d00*/  LEA.HI R70, R68, R68, RZ, 0x1 ;  /* 0x0000004444467211 */ /* 0x000fe200078f08ff */
[----:B------:R-:W-:Y:S01]  /*2d10*/  IMAD R72, R7, 0x10, R18 ;  /* 0x0000001007487824 */ /* 0x000fe200078e0212 */
[----:B------:R-:W-:Y:S01]  /*2d20*/  LOP3.LUT R69, R69, 0xfffffff8, RZ, 0xc0, !PT ;  /* 0xfffffff845457812 */ /* 0x000fe200078ec0ff */
[----:B------:R-:W-:Y:S01]  /*2d30*/  FMUL.FTZ R65, R65, UR10 ;  /* 0x0000000a41417c20 */ /* 0x000fe20008410000 */
[----:B------:R-:W-:Y:S01]  /*2d40*/  LOP3.LUT R7, R70, 0x1ffffffe, RZ, 0xc0, !PT ;  /* 0x1ffffffe46077812 */ /* 0x000fe200078ec0ff */
[----:B------:R-:W5:Y:S01]  /*2d50*/  MUFU.TANH R101, R101 ;  /* 0x0000006500657308 */ /* 0x000f620000002400 */
[----:B------:R-:W-:-:S02]  /*2d60*/  IADD3 R72, R72, R4, -R69 ;  /* 0x0000000448487210 */ /* 0x000fc40007ffe845 */
[----:B------:R-:W-:Y:S01]  /*2d70*/  LOP3.LUT R8, R8, 0x7ffffffc, RZ, 0xc0, !PT ;  /* 0x7ffffffc08087812 */ /* 0x000fe200078ec0ff */
[----:B------:R-:W-:Y:S02]  /*2d80*/  IMAD.IADD R7, R68, 0x1, -R7 ;  /* 0x0000000144077824 */ /* 0x000fe400078e0a07 */
[----:B------:R-:W-:Y:S02]  /*2d90*/  IMAD R72, R71, 0x40, R72 ;  /* 0x0000004047487824 */ /* 0x000fe400078e0248 */
[----:B------:R-:W-:Y:S01]  /*2da0*/  IMAD.IADD R8, R97, 0x1, -R8 ;  /* 0x0000000161087824 */ /* 0x000fe200078e0a08 */
[----:B------:R-:W5:Y:S01]  /*2db0*/  MUFU.TANH R99, R99 ;  /* 0x0000006300637308 */ /* 0x000f620000002400 */
[----:B------:R-:W-:-:S04]  /*2dc0*/  IMAD R7, R7, 0x8, R72 ;  /* 0x0000000807077824 */ /* 0x000fc800078e0248 */
[----:B0-----:R-:W-:-:S03]  /*2dd0*/  @P2 IMAD.HI.U32 R4, R7, R74, RZ ;  /* 0x0000004a07042227 */ /* 0x001fc600078e00ff */
[----:B------:R-:W0:Y:S01]  /*2de0*/  MUFU.TANH R87, R87 ;  /* 0x0000005700577308 */ /* 0x000e220000002400 */
[----:B------:R-:W-:Y:S01]  /*2df0*/  IMAD.MOV.U32 R68, RZ, RZ, R7 ;  /* 0x000000ffff447224 */ /* 0x000fe200078e0007 */
[----:B-1----:R-:W-:Y:S02]  /*2e00*/  @P2 SHF.R.U32.HI R68, RZ, R73, R4 ;  /* 0x00000049ff442219 */ /* 0x002fe40000011604 */
[----:B------:R-:W1:Y:S03]  /*2e10*/  LDC R4, c[0x0][0x288] ;  /* 0x0000a200ff047b82 */ /* 0x000e660000000800 */
[----:B------:R-:W2:Y:S01]  /*2e20*/  SHFL.IDX PT, R70, R68, 0x1, 0x1c1f ;  /* 0x003c1f0044467f89 */ /* 0x000ea200000e0000 */
[----:B------:R-:W-:Y:S01]  /*2e30*/  MUFU.TANH R13, R13 ;  /* 0x0000000d000d7308 */ /* 0x000fe20000002400 */
[----:B------:R-:W-:Y:S02]  /*2e40*/  WARPGROUP.DEPBAR.LE gsb0, 0x0 ;  /* 0x00008000000079c5 */ /* 0x000fe40000010000 */
[----:B------:R-:W-:Y:S01]  /*2e50*/  WARPGROUP.ARRIVE ;  /* 0x00000000000079c5 */ /* 0x000fe20000000000 */
[----:B------:R-:W-:Y:S01]  /*2e60*/  FMUL.FTZ R69, R59, UR10 ;  /* 0x0000000a3b457c20 */ /* 0x000fe20008410000 */
[----:B------:R-:W-:Y:S01]  /*2e70*/  FMUL.FTZ R59, R61, UR10 ;  /* 0x0000000a3d3b7c20 */ /* 0x000fe20008410000 */
[----:B------:R-:W-:Y:S01]  /*2e80*/  FMUL.FTZ R61, R62, UR10 ;  /* 0x0000000a3e3d7c20 */ /* 0x000fe20008410000 */
[----:B------:R-:W-:-:S02]  /*2e90*/  IMAD.MOV.U32 R62, RZ, RZ, -0x90 ;  /* 0xffffff70ff3e7424 */ /* 0x000fc400078e00ff */
[----:B------:R-:W-:Y:S01]  /*2ea0*/  FMUL.FTZ R85, R58, UR10 ;  /* 0x0000000a3a557c20 */ /* 0x000fe20008410000 */
[----:B------:R-:W-:Y:S01]  /*2eb0*/  HGMMA.64x16x16.F32 R48, gdesc[UR20], R48, gsb0 ;  /* 0x00200000143079f0 */ /* 0x000fe20008000830 */
[----:B------:R-:W-:Y:S01]  /*2ec0*/  UIADD3 UR22, UR61, 0x602, URZ ;  /* 0x000006023d167890 */ /* 0x000fe2000fffe03f */
[----:B------:R-:W-:Y:S01]  /*2ed0*/  FMUL.FTZ R58, R60, UR10 ;  /* 0x0000000a3c3a7c20 */ /* 0x000fe20008410000 */
[----:B------:R-:W-:Y:S01]  /*2ee0*/  UMOV UR23, 0x80000020 ;  /* 0x8000002000177882 */ /* 0x000fe20000000000 */
[----:B------:R-:W-:Y:S02]  /*2ef0*/  IMAD R60, R17, -0x90, R19 ;  /* 0xffffff70113c7824 */ /* 0x000fe400078e0213 */
[----:B------:R-:W-:Y:S01]  /*2f00*/  FMUL.FTZ R77, R63, UR10 ;  /* 0x0000000a3f4d7c20 */ /* 0x000fe20008410000 */
[----:B------:R-:W-:Y:S01]  /*2f10*/  IMAD R71, R17, R62, 0x91 ;  /* 0x0000009111477424 */ /* 0x000fe200078e023e */
[----:B------:R-:W0:Y:S01]  /*2f20*/  MUFU.TANH R85, R85 ;  /* 0x0000005500557308 */ /* 0x000e220000002400 */
[----:B------:R-:W-:-:S02]  /*2f30*/  VIADD R63, R60, 0x90 ;  /* 0x000000903c3f7836 */ /* 0x000fc40000000000 */
[----:B------:R-:W-:Y:S01]  /*2f40*/  FMUL.FTZ R56, R56, UR10 ;  /* 0x0000000a38387c20 */ /* 0x000fe20008410000 */
[C---:B------:R-:W-:Y:S02]  /*2f50*/  IMAD R71, R8.reuse, -0x2, R71 ;  /* 0xfffffffe08477824 */ /* 0x040fe400078e0247 */
[----:B------:R-:W-:Y:S01]  /*2f60*/  FMUL.FTZ R57, R57, UR10 ;  /* 0x0000000a39397c20 */ /* 0x000fe20008410000 */
[----:B------:R-:W-:Y:S02]  /*2f70*/  IMAD R62, R8, -0x2, R63 ;  /* 0xfffffffe083e7824 */ /* 0x000fe400078e023f */
[----:B-1----:R-:W-:Y:S01]  /*2f80*/  IADD3 R93, R71, -R4, R19 ;  /* 0x80000004475d7210 */ /* 0x002fe20007ffe013 */
[----:B------:R-:W1:Y:S03]  /*2f90*/  MUFU.TANH R69, R69 ;  /* 0x0000004500457308 */ /* 0x000e660000002400 */
[----:B--2---:R-:W-:-:S04]  /*2fa0*/  VIADDMNMX R70, R70, R93, R62, PT ;  /* 0x0000005d46467246 */ /* 0x004fc8000380013e */
[C---:B------:R-:W-:Y:S01]  /*2fb0*/  ISETP.GT.AND P3, PT, R70.reuse, RZ, PT ;  /* 0x000000ff4600720c */ /* 0x040fe20003f64270 */
[----:B------:R-:W2:Y:S01]  /*2fc0*/  MUFU.TANH R61, R61 ;  /* 0x0000003d003d7308 */ /* 0x000ea20000002400 */
[C---:B------:R-:W-:Y:S02]  /*2fd0*/  ISETP.GT.AND P4, PT, R70.reuse, 0x1, PT ;  /* 0x000000014600780c */ /* 0x040fe40003f84270 */
[----:B------:R-:W-:Y:S02]  /*2fe0*/  ISETP.GT.AND P5, PT, R70, 0x8, PT ;  /* 0x000000084600780c */ /* 0x000fe40003fa4270 */
[----:B------:R-:W-:Y:S02]  /*2ff0*/  FSEL R97, R88, -INF , P3 ;  /* 0xff80000058617808 */ /* 0x000fe40001800000 */
[----:B------:R-:W-:Y:S01]  /*3000*/  FSEL R89, R89, -INF , P4 ;  /* 0xff80000059597808 */ /* 0x000fe20002000000 */
[----:B------:R-:W2:Y:S01]  /*3010*/  MUFU.TANH R77, R77 ;  /* 0x0000004d004d7308 */ /* 0x000ea20000002400 */
[----:B------:R-:W-:-:S02]  /*3020*/  ISETP.GT.AND P6, PT, R70, 0x9, PT ;  /* 0x000000094600780c */ /* 0x000fc40003fc4270 */
[----:B------:R-:W-:Y:S02]  /*3030*/  FSEL R115, R90, -INF , P5 ;  /* 0xff8000005a737808 */ /* 0x000fe40002800000 */
[----:B------:R-:W-:Y:S02]  /*3040*/  FMNMX.FTZ R72, R97, R89, !PT ;  /* 0x0000005961487209 */ /* 0x000fe40007810000 */
[C---:B------:R-:W-:Y:S01]  /*3050*/  ISETP.GT.AND P3, PT, R70.reuse, 0x10, PT ;  /* 0x000000104600780c */ /* 0x040fe20003f64270 */
[----:B------:R-:W-:Y:S01]  /*3060*/  MUFU.TANH R12, R12 ;  /* 0x0000000c000c7308 */ /* 0x000fe20000002400 */
[----:B---3--:R-:W-:Y:S02]  /*3070*/  FSEL R119, R91, -INF , P6 ;  /* 0xff8000005b777808 */ /* 0x008fe40003000000 */
[----:B------:R-:W-:Y:S02]  /*3080*/  FMNMX.FTZ R72, R115, R72, !PT ;  /* 0x0000004873487209 */ /* 0x000fe40007810000 */
[----:B------:R-:W-:-:S02]  /*3090*/  ISETP.GT.AND P4, PT, R70, 0x11, PT ;  /* 0x000000114600780c */ /* 0x000fc40003f84270 */
[----:B----4-:R-:W-:Y:S01]  /*30a0*/  FSEL R117, R80, -INF , P3 ;  /* 0xff80000050757808 */ /* 0x010fe20001800000 */
[----:B------:R-:W-:Y:S01]  /*30b0*/  MUFU.TANH R14, R14 ;  /* 0x0000000e000e7308 */ /* 0x000fe20000002400 */
[----:B------:R-:W-:Y:S02]  /*30c0*/  FMNMX.FTZ R72, R119, R72, !PT ;  /* 0x0000004877487209 */ /* 0x000fe40007810000 */
[----:B------:R-:W-:Y:S01]  /*30d0*/  ISETP.GT.AND P5, PT, R70, 0x18, PT ;  /* 0x000000184600780c */ /* 0x000fe20003fa4270 */
[----:B------:R-:W-:Y:S02]  /*30e0*/  WARPGROUP.DEPBAR.LE gsb0, 0x0 ;  /* 0x00008000000079c5 */ /* 0x000fe40000010000 */
[----:B------:R-:W-:Y:S01]  /*30f0*/  WARPGROUP.ARRIVE ;  /* 0x00000000000079c5 */ /* 0x000fe20000000000 */
[----:B------:R-:W-:Y:S01]  /*3100*/  FSEL R91, R81, -INF , P4 ;  /* 0xff800000515b7808 */ /* 0x000fe20002000000 */
[----:B------:R-:W-:Y:S01]  /*3110*/  FMUL.FTZ R50, R50, UR10 ;  /* 0x0000000a32327c20 */ /* 0x000fe20008410000 */
[----:B------:R-:W-:Y:S01]  /*3120*/  FMNMX.FTZ R72, R117, R72, !PT ;  /* 0x0000004875487209 */ /* 0x000fe20007810000 */
[----:B------:R-:W-:Y:S01]  /*3130*/  FMUL.FTZ R51, R51, UR10 ;  /* 0x0000000a33337c20 */ /* 0x000fe20008410000 */
[----:B------:R-:W-:Y:S01]  /*3140*/  ISETP.GT.AND P3, PT, R70, 0x19, PT ;  /* 0x000000194600780c */ /* 0x000fe20003f64270 */
[----:B------:R-:W-:Y:S01]  /*3150*/  HGMMA.64x16x16.F32 R40, gdesc[UR20], R40, gsb0 ;  /* 0x00200000142879f0 */ /* 0x000fe20008000828 */
[----:B------:R-:W-:Y:S01]  /*3160*/  UIADD3 UR22, UR61, 0x642, URZ ;  /* 0x000006423d167890 */ /* 0x000fe2000fffe03f */
[----:B-----5:R-:W-:Y:S01]  /*3170*/  FSEL R113, R82, -INF , P5 ;  /* 0xff80000052717808 */ /* 0x020fe20002800000 */
[----:B------:R-:W-:Y:S01]  /*3180*/  UMOV UR23, 0x80000020 ;  /* 0x8000002000177882 */ /* 0x000fe20000000000 */
[----:B------:R-:W-:Y:S01]  /*3190*/  FMNMX.FTZ R72, R91, R72, !PT ;  /* 0x000000485b487209 */ /* 0x000fe20007810000 */
[----:B------:R-:W3:Y:S01]  /*31a0*/  MUFU.TANH R50, R50 ;  /* 0x0000003200327308 */ /* 0x000ee20000002400 */
[----:B------:R-:W-:Y:S01]  /*31b0*/  ISETP.GT.AND P4, PT, R70, 0x20, PT ;  /* 0x000000204600780c */ /* 0x000fe20003f84270 */
[----:B------:R-:W-:Y:S01]  /*31c0*/  FMUL.FTZ R54, R54, UR10 ;  /* 0x0000000a36367c20 */ /* 0x000fe20008410000 */
[----:B------:R-:W-:Y:S01]  /*31d0*/  FSEL R95, R83, -INF , P3 ;  /* 0xff800000535f7808 */ /* 0x000fe20001800000 */
[----:B------:R-:W-:Y:S01]  /*31e0*/  FMUL.FTZ R55, R55, UR10 ;  /* 0x0000000a37377c20 */ /* 0x000fe20008410000 */
[----:B------:R-:W-:Y:S01]  /*31f0*/  FMNMX.FTZ R72, R113, R72, !PT ;  /* 0x0000004871487209 */ /* 0x000fe20007810000 */
[----:B------:R-:W-:Y:S01]  /*3200*/  FMUL.FTZ R60, R48, UR10 ;  /* 0x0000000a303c7c20 */ /* 0x000fe20008410000 */
[----:B------:R-:W-:Y:S01]  /*3210*/  ISETP.GT.AND P5, PT, R70, 0x21, PT ;  /* 0x000000214600780c */ /* 0x000fe20003fa4270 */
[----:B------:R-:W4:Y:S01]  /*3220*/  MUFU.TANH R51, R51 ;  /* 0x0000003300337308 */ /* 0x000f220000002400 */
[----:B------:R-:W-:Y:S01]  /*3230*/  FSEL R111, R111, -INF , P4 ;  /* 0xff8000006f6f7808 */ /* 0x000fe20002000000 */
[----:B------:R-:W-:Y:S01]  /*3240*/  FMUL.FTZ R48, R49, UR10 ;  /* 0x0000000a31307c20 */ /* 0x000fe20008410000 */
[----:B------:R-:W-:-:S02]  /*3250*/  FMNMX.FTZ R72, R95, R72, !PT ;  /* 0x000000485f487209 */ /* 0x000fc40007810000 */
[C---:B------:R-:W-:Y:S02]  /*3260*/  ISETP.GT.AND P3, PT, R70.reuse, 0x28, PT ;  /* 0x000000284600780c */ /* 0x040fe40003f64270 */
[----:B------:R-:W-:Y:S01]  /*3270*/  FSEL R109, R109, -INF , P5 ;  /* 0xff8000006d6d7808 */ /* 0x000fe20002800000 */
[----:B------:R-:W5:Y:S01]  /*3280*/  MUFU.TANH R54, R54 ;  /* 0x0000003600367308 */ /* 0x000f620000002400 */
[----:B------:R-:W-:Y:S02]  /*3290*/  FMNMX.FTZ R72, R111, R72, !PT ;  /* 0x000000486f487209 */ /* 0x000fe40007810000 */
[C---:B------:R-:W-:Y:S02]  /*32a0*/  ISETP.GT.AND P4, PT, R70.reuse, 0x29, PT ;  /* 0x000000294600780c */ /* 0x040fe40003f84270 */
[----:B------:R-:W-:Y:S02]  /*32b0*/  FSEL R107, R107, -INF , P3 ;  /* 0xff8000006b6b7808 */ /* 0x000fe40001800000 */
[----:B------:R-:W-:Y:S01]  /*32c0*/  FMNMX.FTZ R72, R109, R72, !PT ;  /* 0x000000486d487209 */ /* 0x000fe20007810000 */
[----:B------:R-:W5:Y:S01]  /*32d0*/  MUFU.TANH R55, R55 ;  /* 0x0000003700377308 */ /* 0x000f620000002400 */
[----:B------:R-:W-:-:S02]  /*32e0*/  ISETP.GT.AND P5, PT, R70, 0x30, PT ;  /* 0x000000304600780c */ /* 0x000fc40003fa4270 */
[----:B------:R-:W-:Y:S02]  /*32f0*/  FSEL R105, R105, -INF , P4 ;  /* 0xff80000069697808 */ /* 0x000fe40002000000 */
[----:B------:R-:W-:Y:S02]  /*3300*/  FMNMX.FTZ R72, R107, R72, !PT ;  /* 0x000000486b487209 */ /* 0x000fe40007810000 */
[C---:B------:R-:W-:Y:S01]  /*3310*/  ISETP.GT.AND P3, PT, R70.reuse, 0x31, PT ;  /* 0x000000314600780c */ /* 0x040fe20003f64270 */
[----:B------:R-:W-:Y:S01]  /*3320*/  MUFU.TANH R15, R15 ;  /* 0x0000000f000f7308 */ /* 0x000fe20000002400 */
[----:B------:R-:W-:Y:S02]  /*3330*/  FSEL R103, R103, -INF , P5 ;  /* 0xff80000067677808 */ /* 0x000fe40002800000 */
[----:B------:R-:W-:Y:S02]  /*3340*/  FMNMX.FTZ R72, R105, R72, !PT ;  /* 0x0000004869487209 */ /* 0x000fe40007810000 */
[----:B------:R-:W-:-:S02]  /*3350*/  ISETP.GT.AND P4, PT, R70, 0x38, PT ;  /* 0x000000384600780c */ /* 0x000fc40003f84270 */
[----:B------:R-:W-:Y:S01]  /*3360*/  FSEL R101, R101, -INF , P3 ;  /* 0xff80000065657808 */ /* 0x000fe20001800000 */
[----:B------:R-:W-:Y:S01]  /*3370*/  MUFU.TANH R20, R20 ;  /* 0x0000001400147308 */ /* 0x000fe20000002400 */
[----:B------:R-:W-:Y:S02]  /*3380*/  FMNMX.FTZ R72, R103, R72, !PT ;  /* 0x0000004867487209 */ /* 0x000fe40007810000 */
[----:B------:R-:W-:Y:S02]  /*3390*/  ISETP.GT.AND P3, PT, R70, 0x39, PT ;  /* 0x000000394600780c */ /* 0x000fe40003f64270 */
[----:B------:R-:W-:Y:S01]  /*33a0*/  FSEL R99, R99, -INF , P4 ;  /* 0xff80000063637808 */ /* 0x000fe20002000000 */
[----:B------:R-:W-:Y:S02]  /*33b0*/  WARPGROUP.DEPBAR.LE gsb0, 0x0 ;  /* 0x00008000000079c5 */ /* 0x000fe40000010000 */
[----:B------:R-:W-:Y:S01]  /*33c0*/  WARPGROUP.ARRIVE ;  /* 0x00000000000079c5 */ /* 0x000fe20000000000 */
[----:B------:R-:W-:Y:S01]  /*33d0*/  FMNMX.FTZ R72, R101, R72, !PT ;  /* 0x0000004865487209 */ /* 0x000fe20007810000 */
[----:B------:R-:W-:Y:S01]  /*33e0*/  FMUL.FTZ R42, R42, UR10 ;  /* 0x0000000a2a2a7c20 */ /* 0x000fe20008410000 */
[C---:B------:R-:W-:Y:S01]  /*33f0*/  ISETP.GT.AND P4, PT, R70.reuse, 0x40, PT ;  /* 0x000000404600780c */ /* 0x040fe20003f84270 */
[----:B------:R-:W-:Y:S01]  /*3400*/  FMUL.FTZ R43, R43, UR10 ;  /* 0x0000000a2b2b7c20 */ /* 0x000fe20008410000 */
[----:B0-----:R-:W-:Y:S01]  /*3410*/  FSEL R87, R87, -INF , P3 ;  /* 0xff80000057577808 */ /* 0x001fe20001800000 */
[----:B------:R-:W-:Y:S01]  /*3420*/  HGMMA.64x16x16.F32 R32, gdesc[UR20], R32, gsb0 ;  /* 0x00200000142079f0 */ /* 0x000fe20008000820 */
[----:B------:R-:W-:Y:S01]  /*3430*/  FMNMX.FTZ R72, R99, R72, !PT ;  /* 0x0000004863487209 */ /* 0x000fe20007810000 */
[----:B------:R-:W0:Y:S01]  /*3440*/  MUFU.TANH R42, R42 ;  /* 0x0000002a002a7308 */ /* 0x000e220000002400 */
[----:B------:R-:W-:Y:S01]  /*3450*/  ISETP.GT.AND P3, PT, R70, 0x41, PT ;  /* 0x000000414600780c */ /* 0x000fe20003f64270 */
[----:B------:R-:W-:Y:S01]  /*3460*/  FMUL.FTZ R46, R46, UR10 ;  /* 0x0000000a2e2e7c20 */ /* 0x000fe20008410000 */
[----:B------:R-:W-:Y:S01]  /*3470*/  FSEL R85, R85, -INF , P4 ;  /* 0xff80000055557808 */ /* 0x000fe20002000000 */
[----:B------:R-:W-:Y:S01]  /*3480*/  FMUL.FTZ R47, R47, UR10 ;  /* 0x0000000a2f2f7c20 */ /* 0x000fe20008410000 */
[----:B------:R-:W-:Y:S01]  /*3490*/  FMNMX.FTZ R72, R87, R72, !PT ;  /* 0x0000004857487209 */ /* 0x000fe20007810000 */
[----:B------:R-:W-:Y:S01]  /*34a0*/  FMUL.FTZ R40, R40, UR10 ;  /* 0x0000000a28287c20 */ /* 0x000fe20008410000 */
[----:B------:R-:W-:Y:S01]  /*34b0*/  ISETP.GT.AND P4, PT, R70, 0x48, PT ;  /* 0x000000484600780c */ /* 0x000fe20003f84270 */
[----:B------:R-:W0:Y:S01]  /*34c0*/  MUFU.TANH R43, R43 ;  /* 0x0000002b002b7308 */ /* 0x000e220000002400 */
[----:B-1----:R-:W-:Y:S01]  /*34d0*/  FSEL R83, R69, -INF , P3 ;  /* 0xff80000045537808 */ /* 0x002fe20001800000 */
[----:B------:R-:W-:Y:S01]  /*34e0*/  FMUL.FTZ R44, R44, UR10 ;  /* 0x0000000a2c2c7c20 */ /* 0x000fe20008410000 */
[----:B------:R-:W-:-:S02]  /*34f0*/  FMNMX.FTZ R72, R85, R72, !PT ;  /* 0x0000004855487209 */ /* 0x000fc40007810000 */
[C---:B------:R-:W-:Y:S02]  /*3500*/  ISETP.GT.AND P3, PT, R70.reuse, 0x49, PT ;  /* 0x000000494600780c */ /* 0x040fe40003f64270 */
[----:B--2---:R-:W-:Y:S01]  /*3510*/  FSEL R81, R61, -INF , P4 ;  /* 0xff8000003d517808 */ /* 0x004fe20002000000 */
[----:B------:R-:W1:Y:S01]  /*3520*/  MUFU.TANH R46, R46 ;  /* 0x0000002e002e7308 */ /* 0x000e620000002400 */
[----:B------:R-:W-:Y:S02]  /*3530*/  FMNMX.FTZ R72, R83, R72, !PT ;  /* 0x0000004853487209 */ /* 0x000fe40007810000 */
[C---:B------:R-:W-:Y:S02]  /*3540*/  ISETP.GT.AND P4, PT, R70.reuse, 0x50, PT ;  /* 0x000000504600780c */ /* 0x040fe40003f84270 */
[----:B------:R-:W-:Y:S02]  /*3550*/  FSEL R77, R77, -INF , P3 ;  /* 0xff8000004d4d7808 */ /* 0x000fe40001800000 */
[----:B------:R-:W-:Y:S01]  /*3560*/  FMNMX.FTZ R72, R81, R72, !PT ;  /* 0x0000004851487209 */ /* 0x000fe20007810000 */
[----:B------:R-:W2:Y:S01]  /*3570*/  MUFU.TANH R47, R47 ;  /* 0x0000002f002f7308 */ /* 0x000ea20000002400 */
[----:B------:R-:W-:-:S02]  /*3580*/  ISETP.GT.AND P3, PT, R70, 0x51, PT ;  /* 0x000000514600780c */ /* 0x000fc40003f64270 */
[----:B---3--:R-:W-:Y:S01]  /*3590*/  FSEL R79, R50, -INF , P4 ;  /* 0xff800000324f7808 */ /* 0x008fe20002000000 */
[----:B------:R-:W-:Y:S01]  /*35a0*/  FMUL.FTZ R50, R45, UR10 ;  /* 0x0000000a2d327c20 */ /* 0x000fe20008410000 */
[----:B------:R-:W-:Y:S02]  /*35b0*/  FMNMX.FTZ R72, R77, R72, !PT ;  /* 0x000000484d487209 */ /* 0x000fe40007810000 */
[C---:B------:R-:W-:Y:S01]  /*35c0*/  ISETP.GT.AND P4, PT, R70.reuse, 0x58, PT ;  /* 0x000000584600780c */ /* 0x040fe20003f84270 */
[----:B------:R-:W-:Y:S01]  /*35d0*/  MUFU.TANH R21, R21 ;  /* 0x0000001500157308 */ /* 0x000fe20000002400 */
[----:B----4-:R-:W-:Y:S02]  /*35e0*/  FSEL R73, R51, -INF , P3 ;  /* 0xff80000033497808 */ /* 0x010fe40001800000 */
[----:B------:R-:W-:Y:S02]  /*35f0*/  FMNMX.FTZ R72, R79, R72, !PT ;  /* 0x000000484f487209 */ /* 0x000fe40007810000 */
[----:B------:R-:W-:-:S02]  /*3600*/  ISETP.GT.AND P3, PT, R70, 0x59, PT ;  /* 0x000000594600780c */ /* 0x000fc40003f64270 */
[----:B-----5:R-:W-:Y:S01]  /*3610*/  FSEL R75, R54, -INF , P4 ;  /* 0xff800000364b7808 */ /* 0x020fe20002000000 */
[----:B------:R-:W-:Y:S01]  /*3620*/  MUFU.TANH R64, R64 ;  /* 0x0000004000407308 */ /* 0x000fe20000002400 */
[----:B------:R-:W-:Y:S02]  /*3630*/  FMNMX.FTZ R72, R73, R72, !PT ;  /* 0x0000004849487209 */ /* 0x000fe40007810000 */
[C---:B------:R-:W-:Y:S02]  /*3640*/  ISETP.GT.AND P4, PT, R70.reuse, 0x60, PT ;  /* 0x000000604600780c */ /* 0x040fe40003f84270 */
[----:B------:R-:W-:Y:S02]  /*3650*/  FSEL R71, R55, -INF , P3 ;  /* 0xff80000037477808 */ /* 0x000fe40001800000 */
[----:B------:R-:W-:Y:S01]  /*3660*/  FMNMX.FTZ R72, R75, R72, !PT ;  /* 0x000000484b487209 */ /* 0x000fe20007810000 */
[----:B------:R-:W-:Y:S01]  /*3670*/  MUFU.TANH R65, R65 ;  /* 0x0000004100417308 */ /* 0x000fe20000002400 */
[----:B------:R-:W-:Y:S01]  /*3680*/  ISETP.GT.AND P3, PT, R70, 0x61, PT ;  /* 0x000000614600780c */ /* 0x000fe20003f64270 */
[----:B------:R-:W-:-:S02]  /*3690*/  WARPGROUP.DEPBAR.LE gsb0, 0x0 ;  /* 0x00008000000079c5 */ /* 0x000fc40000010000 */
[----:B------:R-:W-:Y:S01]  /*36a0*/  WARPGROUP.ARRIVE ;  /* 0x00000000000079c5 */ /* 0x000fe20000000000 */
[----:B------:R-:W-:Y:S01]  /*36b0*/  FMUL.FTZ R34, R34, UR10 ;  /* 0x0000000a22227c20 */ /* 0x000fe20008410000 */
[----:B------:R-:W-:Y:S01]  /*36c0*/  FMUL.FTZ R35, R35, UR10 ;  /* 0x0000000a23237c20 */ /* 0x000fe20008410000 */
[----:B0-----:R-:W-:Y:S01]  /*36d0*/  FSEL R69, R42, -INF , P4 ;  /* 0xff8000002a457808 */ /* 0x001fe20002000000 */
[----:B------:R-:W-:Y:S01]  /*36e0*/  FMUL.FTZ R38, R38, UR10 ;  /* 0x0000000a26267c20 */ /* 0x000fe20008410000 */
[----:B------:R-:W-:Y:S01]  /*36f0*/  FMNMX.FTZ R72, R71, R72, !PT ;  /* 0x0000004847487209 */ /* 0x000fe20007810000 */
[----:B------:R-:W-:Y:S01]  /*3700*/  HGMMA.64x16x16.F32 R24, gdesc[UR4], R24, gsb0 ;  /* 0x00200000041879f0 */ /* 0x000fe20008000818 */
[----:B------:R-:W0:Y:S01]  /*3710*/  MUFU.TANH R34, R34 ;  /* 0x0000002200227308 */ /* 0x000e220000002400 */
[C---:B------:R-:W-:Y:S01]  /*3720*/  ISETP.GT.AND P4, PT, R70.reuse, 0x68, PT ;  /* 0x000000684600780c */ /* 0x040fe20003f84270 */
[----:B------:R-:W-:Y:S01]  /*3730*/  FMUL.FTZ R39, R39, UR10 ;  /* 0x0000000a27277c20 */ /* 0x000fe20008410000 */
[----:B------:R-:W-:Y:S01]  /*3740*/  FSEL R63, R43, -INF , P3 ;  /* 0xff8000002b3f7808 */ /* 0x000fe20001800000 */
[----:B------:R-:W-:Y:S01]  /*3750*/  FMUL.FTZ R42, R53, UR10 ;  /* 0x0000000a352a7c20 */ /* 0x000fe20008410000 */
[----:B------:R-:W-:Y:S01]  /*3760*/  FMNMX.FTZ R72, R69, R72, !PT ;  /* 0x0000004845487209 */ /* 0x000fe20007810000 */
[----:B------:R-:W-:Y:S01]  /*3770*/  ULDC UR4, c[0x0][0x988] ;  /* 0x0002620000047ab9 */ /* 0x000fe20000000800 */
[----:B------:R-:W-:Y:S01]  /*3780*/  ISETP.GT.AND P3, PT, R70, 0x69, PT ;  /* 0x000000694600780c */ /* 0x000fe20003f64270 */
[----:B------:R-:W3:Y:S01]  /*3790*/  MUFU.TANH R35, R35 ;  /* 0x0000002300237308 */ /* 0x000ee20000002400 */
[----:B-1----:R-:W-:Y:S01]  /*37a0*/  FSEL R61, R46, -INF , P4 ;  /* 0xff8000002e3d7808 */ /* 0x002fe20002000000 */
[----:B------:R-:W-:Y:S01]  /*37b0*/  IMAD.U32 R74, RZ, RZ, UR4 ;  /* 0x00000004ff4a7e24 */ /* 0x000fe2000f8e00ff */
[----:B------:R-:W-:Y:S01]  /*37c0*/  FMNMX.FTZ R72, R63, R72, !PT ;  /* 0x000000483f487209 */ /* 0x000fe20007810000 */
[----:B------:R-:W-:Y:S01]  /*37d0*/  FMUL.FTZ R78, R37, UR10 ;  /* 0x0000000a254e7c20 */ /* 0x000fe20008410000 */
[----:B------:R-:W-:Y:S01]  /*37e0*/  ISETP.GT.AND P4, PT, R70, 0x70, PT ;  /* 0x000000704600780c */ /* 0x000fe20003f84270 */
[----:B------:R-:W-:Y:S01]  /*37f0*/  FMUL.FTZ R46, R41, UR10 ;  /* 0x0000000a292e7c20 */ /* 0x000fe20008410000 */
[----:B--2---:R-:W-:Y:S01]  /*3800*/  FSEL R55, R47, -INF , P3 ;  /* 0xff8000002f377808 */ /* 0x004fe20001800000 */
[----:B------:R-:W1:Y:S01]  /*3810*/  MUFU.TANH R38, R38 ;  /* 0x0000002600267308 */ /* 0x000e620000002400 */
[----:B------:R-:W-:Y:S01]  /*3820*/  FMNMX.FTZ R72, R61, R72, !PT ;  /* 0x000000483d487209 */ /* 0x000fe20007810000 */
[----:B------:R-:W-:Y:S01]  /*3830*/  FMUL.FTZ R54, R36, UR10 ;  /* 0x0000000a24367c20 */ /* 0x000fe20008410000 */
[----:B------:R-:W-:Y:S01]  /*3840*/  ISETP.GT.AND P3, PT, R70, 0x71, PT ;  /* 0x000000714600780c */ /* 0x000fe20003f64270 */
[----:B------:R-:W-:Y:S01]  /*3850*/  UMOV UR4, URZ ;  /* 0x0000003f00047c82 */ /* 0x000fe20008000000 */
[----:B0-----:R-:W-:-:S02]  /*3860*/  FSEL R51, R34, -INF , P4 ;  /* 0xff80000022337808 */ /* 0x001fc40002000000 */
[----:B------:R-:W-:Y:S01]  /*3870*/  FMNMX.FTZ R72, R55, R72, !PT ;  /* 0x0000004837487209 */ /* 0x000fe20007810000 */
[----:B------:R-:W0:Y:S01]  /*3880*/  MUFU.TANH R39, R39 ;  /* 0x0000002700277308 */ /* 0x000e220000002400 */
[C---:B------:R-:W-:Y:S02]  /*3890*/  ISETP.GT.AND P4, PT, R70.reuse, 0x78, PT ;  /* 0x000000784600780c */ /* 0x040fe40003f84270 */
[----:B---3--:R-:W-:Y:S02]  /*38a0*/  FSEL R47, R35, -INF , P3 ;  /* 0xff800000232f7808 */ /* 0x008fe40001800000 */
[----:B------:R-:W-:Y:S02]  /*38b0*/  FMNMX.FTZ R72, R51, R72, !PT ;  /* 0x0000004833487209 */ /* 0x000fe40007810000 */
[----:B------:R-:W-:Y:S01]  /*38c0*/  ISETP.GT.AND P3, PT, R70, 0x79, PT ;  /* 0x000000794600780c */ /* 0x000fe20003f64270 */
[----:B------:R-:W-:Y:S01]  /*38d0*/  MUFU.TANH R66, R66 ;  /* 0x0000004200427308 */ /* 0x000fe20000002400 */
[----:B-1----:R-:W-:Y:S01]  /*38e0*/  FSEL R49, R38, -INF , P4 ;  /* 0xff80000026317808 */ /* 0x002fe20002000000 */
[----:B------:R-:W-:Y:S01]  /*38f0*/  FMUL.FTZ R38, R52, UR10 ;  /* 0x0000000a34267c20 */ /* 0x000fe20008410000 */
[----:B------:R-:W-:Y:S01]  /*3900*/  FMNMX.FTZ R72, R47, R72, !PT ;  /* 0x000000482f487209 */ /* 0x000fe20007810000 */
[----:B------:R-:W-:Y:S01]  /*3910*/  FMUL.FTZ R52, R32, UR10 ;  /* 0x0000000a20347c20 */ /* 0x000fe20008410000 */
[----:B------:R-:W-:-:S02]  /*3920*/  ISETP.GT.AND P4, PT, R70, 0x80, PT ;  /* 0x000000804600780c */ /* 0x000fc40003f84270 */
[----:B------:R-:W-:Y:S01]  /*3930*/  FMNMX.FTZ R72, R49, R72, !PT ;  /* 0x0000004831487209 */ /* 0x000fe20007810000 */
        /* <DEDUP_REMOVED lines=14> */
[----:B------:R-:W-:-:S06]  /*3a20*/  FMUL.FTZ R84, R29, UR10 ;  /* 0x0000000a1d547c20 */ /* 0x000fcc0008410000 */
[----:B------:R-:W1:Y:S08]  /*3a30*/  MUFU.TANH R27, R27 ;  /* 0x0000001b001b7308 */ /* 0x000e700000002400 */
[----:B------:R-:W2:Y:S01]  /*3a40*/  MUFU.TANH R30, R30 ;  /* 0x0000001e001e7308 */ /* 0x000ea20000002400 */
[----:B0-----:R-:W-:Y:S02]  /*3a50*/  FSEL R39, R26, -INF , P4 ;  /* 0xff8000001a277808 */ /* 0x001fe40002000000 */
[----:B------:R-:W-:-:S02]  /*3a60*/  ISETP.GT.AND P4, PT, R70, 0x88, PT ;  /* 0x000000884600780c */ /* 0x000fc40003f84270 */
[----:B------:R-:W-:-:S03]  /*3a70*/  FMNMX.FTZ R72, R39, R72, !PT ;  /* 0x0000004827487209 */ /* 0x000fc60007810000 */
[----:B------:R2:W0:Y:S01]  /*3a80*/  MUFU.TANH R34, R31 ;  /* 0x0000001f00227308 */ /* 0x0004220000002400 */
[----:B-1----:R-:W-:Y:S02]  /*3a90*/  FSEL R35, R27, -INF , P3 ;  /* 0xff8000001b237808 */ /* 0x002fe40001800000 */
[----:B------:R-:W-:Y:S01]  /*3aa0*/  ISETP.GT.AND P3, PT, R70, 0x89, PT ;  /* 0x000000894600780c */ /* 0x000fe20003f64270 */
[----:B------:R-:W-:Y:S01]  /*3ab0*/  FMUL.FTZ R70, R33, UR10 ;  /* 0x0000000a21467c20 */ /* 0x000fe20008410000 */
[----:B------:R-:W-:-:S03]  /*3ac0*/  FMNMX.FTZ R72, R35, R72, !PT ;  /* 0x0000004823487209 */ /* 0x000fc60007810000 */
[----:B------:R-:W1:Y:S01]  /*3ad0*/  MUFU.TANH R57, R57 ;  /* 0x0000003900397308 */ /* 0x000e620000002400 */
[----:B--2---:R-:W-:Y:S02]  /*3ae0*/  FSEL R31, R30, -INF , P4 ;  /* 0xff8000001e1f7808 */ /* 0x004fe40002000000 */
[----:B------:R-:W2:Y:S02]  /*3af0*/  SHFL.IDX PT, R30, R68, RZ, 0x1c1f ;  /* 0x001c1fff441e7589 */ /* 0x000ea400000e0000 */
[----:B------:R-:W-:-:S03]  /*3b00*/  FMNMX.FTZ R72, R31, R72, !PT ;  /* 0x000000481f487209 */ /* 0x000fc60007810000 */
[----:B------:R-:W3:Y:S01]  /*3b10*/  MUFU.TANH R58, R58 ;  /* 0x0000003a003a7308 */ /* 0x000ee20000002400 */
[----:B0-----:R-:W-:-:S04]  /*3b20*/  FSEL R27, R34, -INF , P3 ;  /* 0xff800000221b7808 */ /* 0x001fc80001800000 */
[----:B------:R-:W-:-:S03]  /*3b30*/  FMNMX.FTZ R72, R27, R72, !PT ;  /* 0x000000481b487209 */ /* 0x000fc60007810000 */
[----:B------:R-:W0:Y:S02]  /*3b40*/  MUFU.TANH R59, R59 ;  /* 0x0000003b003b7308 */ /* 0x000e240000002400 */
[----:B------:R-:W4:Y:S06]  /*3b50*/  SHFL.BFLY PT, R53, R72, 0x2, 0x1f ;  /* 0x0c401f0048357f89 */ /* 0x000f2c00000e0000 */
[----:B------:R-:W5:Y:S01]  /*3b60*/  MUFU.TANH R60, R60 ;  /* 0x0000003c003c7308 */ /* 0x000f620000002400 */
[----:B--2---:R-:W-:-:S04]  /*3b70*/  VIADDMNMX R62, R30, R93, R62, PT ;  /* 0x0000005d1e3e7246 */ /* 0x004fc8000380013e */
[----:B------:R-:W-:-:S03]  /*3b80*/  ISETP.GT.AND P4, PT, R62, 0x1, PT ;  /* 0x000000013e00780c */ /* 0x000fc60003f84270 */
[----:B------:R-:W2:Y:S01]  /*3b90*/  MUFU.TANH R48, R48 ;  /* 0x0000003000307308 */ /* 0x000ea20000002400 */
[----:B------:R-:W-:Y:S02]  /*3ba0*/  ISETP.GT.AND P5, PT, R62, 0x8, PT ;  /* 0x000000083e00780c */ /* 0x000fe40003fa4270 */
[----:B------:R-:W-:Y:S02]  /*3bb0*/  FSEL R0, R0, -INF , P4 ;  /* 0xff80000000007808 */ /* 0x000fe40002000000 */
[----:B------:R-:W-:Y:S02]  /*3bc0*/  FSEL R37, R6, -INF , P5 ;  /* 0xff80000006257808 */ /* 0x000fe40002800000 */
[----:B------:R-:W-:Y:S01]  /*3bd0*/  ISETP.GT.AND P4, PT, R62, 0x10, PT ;  /* 0x000000103e00780c */ /* 0x000fe20003f84270 */
[----:B------:R-:W2:Y:S01]  /*3be0*/  MUFU.TANH R38, R38 ;  /* 0x0000002600267308 */ /* 0x000ea20000002400 */
[----:B----4-:R-:W-:-:S05]  /*3bf0*/  FMNMX.FTZ R53, R72, R53, !PT ;  /* 0x0000003548357209 */ /* 0x010fca0007810000 */
[----:B------:R-:W4:Y:S02]  /*3c00*/  SHFL.BFLY PT, R72, R53, 0x1, 0x1f ;  /* 0x0c201f0035487f89 */ /* 0x000f2400000e0000 */
[----:B------:R-:W2:Y:S08]  /*3c10*/  MUFU.TANH R42, R42 ;  /* 0x0000002a002a7308 */ /* 0x000eb00000002400 */
[----:B------:R-:W2:Y:S08]  /*3c20*/  MUFU.TANH R40, R40 ;  /* 0x0000002800287308 */ /* 0x000eb00000002400 */
[----:B------:R-:W2:Y:S01]  /*3c30*/  MUFU.TANH R46, R46 ;  /* 0x0000002e002e7308 */ /* 0x000ea20000002400 */
[----:B----4-:R-:W-:-:S07]  /*3c40*/  FMNMX.FTZ R72, R53, R72, !PT ;  /* 0x0000004835487209 */ /* 0x010fce0007810000 */
[----:B------:R-:W4:Y:S01]  /*3c50*/  MUFU.TANH R44, R44 ;  /* 0x0000002c002c7308 */ /* 0x000f220000002400 */
[C---:B------:R-:W-:Y:S01]  /*3c60*/  FSETP.NEU.FTZ.AND P3, PT, R72.reuse, -INF , PT ;  /* 0xff8000004800780b */ /* 0x040fe20003f7d000 */
[----:B------:R-:W-:-:S06]  /*3c70*/  FMUL.FTZ R24, R72, R74 ;  /* 0x0000004a48187220 */ /* 0x000fcc0000410000 */
[----:B------:R-:W4:Y:S01]  /*3c80*/  MUFU.TANH R50, R50 ;  /* 0x0000003200327308 */ /* 0x000f220000002400 */
[----:B------:R-:W-:Y:S02]  /*3c90*/  FSEL R24, R24, RZ, P3 ;  /* 0x000000ff18187208 */ /* 0x000fe40001800000 */
[----:B------:R-:W-:-:S03]  /*3ca0*/  ISETP.GT.AND P3, PT, R62, RZ, PT ;  /* 0x000000ff3e00720c */ /* 0x000fc60003f64270 */
[-CC-:B------:R-:W-:Y:S01]  /*3cb0*/  FFMA.FTZ R26, R89, R74.reuse, -R24.reuse ;  /* 0x0000004a591a7223 */ /* 0x180fe20000010818 */
[----:B------:R-:W-:Y:S01]  /*3cc0*/  FSEL R33, R5, -INF , P3 ;  /* 0xff80000005217808 */ /* 0x000fe20001800000 */
[-CC-:B------:R-:W-:Y:S01]  /*3cd0*/  FFMA.FTZ R6, R91, R74.reuse, -R24.reuse ;  /* 0x0000004a5b067223 */ /* 0x180fe20000010818 */
[C---:B------:R-:W-:Y:S01]  /*3ce0*/  ISETP.GT.AND P3, PT, R62.reuse, 0x9, PT ;  /* 0x000000093e00780c */ /* 0x040fe20003f64270 */
        /* <DEDUP_REMOVED lines=13> */
[C---:B------:R-:W-:Y:S01]  /*3dc0*/  ISETP.GT.AND P4, PT, R62.reuse, 0x18, PT ;  /* 0x000000183e00780c */ /* 0x040fe20003f84270 */
[-CC-:B------:R-:W-:Y:S01]  /*3dd0*/  FFMA.FTZ R32, R103, R74.reuse, -R24.reuse ;  /* 0x0000004a67207223 */ /* 0x180fe20000010818 */
[----:B------:R-:W-:Y:S01]  /*3de0*/  FSEL R93, R11, -INF , P3 ;  /* 0xff8000000b5d7808 */ /* 0x000fe20001800000 */
[--C-:B------:R-:W-:Y:S01]  /*3df0*/  FFMA.FTZ R11, R111, R74, -R24.reuse ;  /* 0x0000004a6f0b7223 */ /* 0x100fe20000010818 */
[----:B------:R-:W-:Y:S01]  /*3e00*/  FMNMX.FTZ R30, R91, R30, !PT ;  /* 0x0000001e5b1e7209 */ /* 0x000fe20007810000 */
[-CC-:B------:R-:W-:Y:S01]  /*3e10*/  FFMA.FTZ R45, R101, R74.reuse, -R24.reuse ;  /* 0x0000004a652d7223 */ /* 0x180fe20000010818 */
[C---:B------:R-:W-:Y:S01]  /*3e20*/  ISETP.GT.AND P3, PT, R62.reuse, 0x19, PT ;  /* 0x000000193e00780c */ /* 0x040fe20003f64270 */
        /* <DEDUP_REMOVED lines=13> */
[----:B------:R-:W-:Y:S01]  /*3f00*/  FSEL R95, R14, -INF , P4 ;  /* 0xff8000000e5f7808 */ /* 0x000fe20002000000 */
[--C-:B------:R-:W-:Y:S01]  /*3f10*/  FFMA.FTZ R14, R107, R74, -R24.reuse ;  /* 0x0000004a6b0e7223 */ /* 0x100fe20000010818 */
[----:B------:R-:W-:Y:S01]  /*3f20*/  FMNMX.FTZ R30, R97, R30, !PT ;  /* 0x0000001e611e7209 */ /* 0x000fe20007810000 */
[----:B------:R-:W4:Y:S01]  /*3f30*/  MUFU.TANH R54, R54 ;  /* 0x0000003600367308 */ /* 0x000f220000002400 */
[C---:B------:R-:W-:Y:S01]  /*3f40*/  ISETP.GT.AND P4, PT, R62.reuse, 0x28, PT ;  /* 0x000000283e00780c */ /* 0x040fe20003f84270 */
[-CC-:B------:R-:W-:Y:S01]  /*3f50*/  FFMA.FTZ R71, R71, R74.reuse, -R24.reuse ;  /* 0x0000004a47477223 */ /* 0x180fe20000010818 */
[----:B------:R-:W-:Y:S01]  /*3f60*/  FSEL R115, R15, -INF , P3 ;  /* 0xff8000000f737808 */ /* 0x000fe20001800000 */
[--C-:B------:R-:W-:Y:S01]  /*3f70*/  FFMA.FTZ R63, R63, R74, -R24.reuse ;  /* 0x0000004a3f3f7223 */ /* 0x100fe20000010818 */
[----:B------:R-:W-:Y:S01]  /*3f80*/  FMNMX.FTZ R30, R95, R30, !PT ;  /* 0x0000001e5f1e7209 */ /* 0x000fe20007810000 */
[-CC-:B------:R-:W-:Y:S01]  /*3f90*/  FFMA.FTZ R55, R55, R74.reuse, -R24.reuse ;  /* 0x0000004a37377223 */ /* 0x180fe20000010818 */
[----:B------:R-:W-:Y:S01]  /*3fa0*/  ISETP.GT.AND P3, PT, R62, 0x29, PT ;  /* 0x000000293e00780c */ /* 0x000fe20003f64270 */
[----:B------:R-:W4:Y:S01]  /*3fb0*/  MUFU.TANH R78, R78 ;  /* 0x0000004e004e7308 */ /* 0x000f220000002400 */
[----:B-1----:R-:W-:Y:S01]  /*3fc0*/  FSEL R117, R20, -INF , P4 ;  /* 0xff80000014757808 */ /* 0x002fe20002000000 */
[--C-:B------:R-:W-:Y:S01]  /*3fd0*/  FFMA.FTZ R20, R109, R74, -R24.reuse ;  /* 0x0000004a6d147223 */ /* 0x100fe20000010818 */
[----:B------:R-:W-:Y:S01]  /*3fe0*/  FMNMX.FTZ R30, R115, R30, !PT ;  /* 0x0000001e731e7209 */ /* 0x000fe20007810000 */
[-CC-:B------:R-:W-:Y:S01]  /*3ff0*/  FFMA.FTZ R47, R47, R74.reuse, -R24.reuse ;  /* 0x0000004a2f2f7223 */ /* 0x180fe20000010818 */
[C---:B------:R-:W-:Y:S01]  /*4000*/  ISETP.GT.AND P4, PT, R62.reuse, 0x30, PT ;  /* 0x000000303e00780c */ /* 0x040fe20003f84270 */
[--C-:B------:R-:W-:Y:S01]  /*4010*/  FFMA.FTZ R43, R43, R74, -R24.reuse ;  /* 0x0000004a2b2b7223 */ /* 0x100fe20000010818 */
[----:B------:R-:W-:Y:S01]  /*4020*/  FSEL R119, R21, -INF , P3 ;  /* 0xff80000015777808 */ /* 0x000fe20001800000 */
[----:B------:R-:W1:Y:S01]  /*4030*/  MUFU.TANH R76, R76 ;  /* 0x0000004c004c7308 */ /* 0x000e620000002400 */
[----:B------:R-:W-:Y:S01]  /*4040*/  FMNMX.FTZ R30, R117, R30, !PT ;  /* 0x0000001e751e7209 */ /* 0x000fe20007810000 */
[-CC-:B------:R-:W-:Y:S01]  /*4050*/  FFMA.FTZ R39, R39, R74.reuse, -R24.reuse ;  /* 0x0000004a27277223 */ /* 0x180fe20000010818 */
[----:B------:R-:W-:Y:S01]  /*4060*/  ISETP.GT.AND P3, PT, R62, 0x31, PT ;  /* 0x000000313e00780c */ /* 0x000fe20003f64270 */
[----:B------:R-:W-:Y:S01]  /*4070*/  FFMA.FTZ R31, R31, R74, -R24 ;  /* 0x0000004a1f1f7223 */ /* 0x000fe20000010818 */
[----:B------:R-:W-:-:S02]  /*4080*/  FSEL R121, R64, -INF , P4 ;  /* 0xff80000040797808 */ /* 0x000fc40002000000 */
[----:B------:R-:W-:Y:S01]  /*4090*/  FMNMX.FTZ R12, R119, R30, !PT ;  /* 0x0000001e770c7209 */ /* 0x000fe20007810000 */
[----:B------:R-:W1:Y:S01]  /*40a0*/  MUFU.TANH R80, R80 ;  /* 0x0000005000507308 */ /* 0x000e620000002400 */
[C---:B------:R-:W-:Y:S02]  /*40b0*/  ISETP.GT.AND P4, PT, R62.reuse, 0x38, PT ;  /* 0x000000383e00780c */ /* 0x040fe40003f84270 */
[----:B------:R-:W-:Y:S02]  /*40c0*/  FSEL R123, R65, -INF , P3 ;  /* 0xff800000417b7808 */ /* 0x000fe40001800000 */
[----:B------:R-:W-:Y:S02]  /*40d0*/  FMNMX.FTZ R12, R121, R12, !PT ;  /* 0x0000000c790c7209 */ /* 0x000fe40007810000 */
[----:B------:R-:W-:Y:S01]  /*40e0*/  ISETP.GT.AND P3, PT, R62, 0x39, PT ;  /* 0x000000393e00780c */ /* 0x000fe20003f64270 */
[----:B------:R-:W1:Y:S01]  /*40f0*/  MUFU.TANH R82, R82 ;  /* 0x0000005200527308 */ /* 0x000e620000002400 */
[----:B------:R-:W-:-:S02]  /*4100*/  FSEL R107, R66, -INF , P4 ;  /* 0xff800000426b7808 */ /* 0x000fc40002000000 */
[----:B------:R-:W-:Y:S02]  /*4110*/  FMNMX.FTZ R12, R123, R12, !PT ;  /* 0x0000000c7b0c7209 */ /* 0x000fe40007810000 */
[C---:B------:R-:W-:Y:S02]  /*4120*/  ISETP.GT.AND P4, PT, R62.reuse, 0x40, PT ;  /* 0x000000403e00780c */ /* 0x040fe40003f84270 */
[----:B------:R-:W-:Y:S01]  /*4130*/  FSEL R105, R67, -INF , P3 ;  /* 0xff80000043697808 */ /* 0x000fe20001800000 */
[----:B------:R-:W1:Y:S01]  /*4140*/  MUFU.TANH R84, R84 ;  /* 0x0000005400547308 */ /* 0x000e620000002400 */
[----:B------:R-:W-:Y:S02]  /*4150*/  FMNMX.FTZ R12, R107, R12, !PT ;  /* 0x0000000c6b0c7209 */ /* 0x000fe40007810000 */
[----:B------:R-:W-:Y:S02]  /*4160*/  ISETP.GT.AND P3, PT, R62, 0x41, PT ;  /* 0x000000413e00780c */ /* 0x000fe40003f64270 */
[----:B------:R-:W-:-:S02]  /*4170*/  FSEL R109, R56, -INF , P4 ;  /* 0xff800000386d7808 */ /* 0x000fc40002000000 */
[----:B------:R-:W-:Y:S01]  /*4180*/  FMNMX.FTZ R12, R105, R12, !PT ;  /* 0x0000000c690c7209 */ /* 0x000fe20007810000 */
[----:B------:R1:W-:Y:S01]  /*4190*/  MUFU.EX2 R30, R14 ;  /* 0x0000000e001e7308 */ /* 0x0003e20000000800 */
[C---:B------:R-:W-:Y:S02]  /*41a0*/  ISETP.GT.AND P4, PT, R62.reuse, 0x48, PT ;  /* 0x000000483e00780c */ /* 0x040fe40003f84270 */
[----:B------:R-:W-:Y:S01]  /*41b0*/  FSEL R103, R57, -INF , P3 ;  /* 0xff80000039677808 */ /* 0x000fe20001800000 */
[----:B------:R-:W-:Y:S01]  /*41c0*/  FFMA.FTZ R57, R83, R74, -R24 ;  /* 0x0000004a53397223 */ /* 0x000fe20000010818 */
[----:B------:R-:W-:Y:S02]  /*41d0*/  FMNMX.FTZ R12, R109, R12, !PT ;  /* 0x0000000c6d0c7209 */ /* 0x000fe40007810000 */
[----:B------:R-:W-:Y:S01]  /*41e0*/  ISETP.GT.AND P3, PT, R62, 0x49, PT ;  /* 0x000000493e00780c */ /* 0x000fe20003f64270 */
[----:B------:R-:W-:Y:S01]  /*41f0*/  MUFU.EX2 R25, R25 ;  /* 0x0000001900197308 */ /* 0x000fe20000000800 */
[----:B---3--:R-:W-:-:S02]  /*4200*/  FSEL R111, R58, -INF , P4 ;  /* 0xff8000003a6f7808 */ /* 0x008fc40002000000 */
[----:B------:R-:W-:Y:S02]  /*4210*/  FMNMX.FTZ R12, R103, R12, !PT ;  /* 0x0000000c670c7209 */ /* 0x000fe40007810000 */
[C---:B------:R-:W-:Y:S02]  /*4220*/  ISETP.GT.AND P4, PT, R62.reuse, 0x50, PT ;  /* 0x000000503e00780c */ /* 0x040fe40003f84270 */
[----:B0-----:R-:W-:Y:S01]  /*4230*/  FSEL R101, R59, -INF , P3 ;  /* 0xff8000003b657808 */ /* 0x001fe20001800000 */
[----:B------:R-:W-:Y:S01]  /*4240*/  FFMA.FTZ R59, R77, R74, -R24 ;  /* 0x0000004a4d3b7223 */ /* 0x000fe20000010818 */
[----:B------:R-:W-:Y:S01]  /*4250*/  FMNMX.FTZ R12, R111, R12, !PT ;  /* 0x0000000c6f0c7209 */ /* 0x000fe20007810000 */
[----:B------:R-:W-:Y:S01]  /*4260*/  MUFU.EX2 R26, R26 ;  /* 0x0000001a001a7308 */ /* 0x000fe20000000800 */
[----:B------:R-:W-:Y:S02]  /*4270*/  ISETP.GT.AND P3, PT, R62, 0x51, PT ;  /* 0x000000513e00780c */ /* 0x000fe40003f64270 */
[----:B-----5:R-:W-:-:S02]  /*4280*/  FSEL R15, R60, -INF , P4 ;  /* 0xff8000003c0f7808 */ /* 0x020fc40002000000 */
[----:B------:R-:W-:Y:S02]  /*4290*/  FMNMX.FTZ R12, R101, R12, !PT ;  /* 0x0000000c650c7209 */ /* 0x000fe40007810000 */
[----:B------:R-:W-:Y:S01]  /*42a0*/  ISETP.GT.AND P4, PT, R62, 0x58, PT ;  /* 0x000000583e00780c */ /* 0x000fe20003f84270 */
[----:B------:R-:W-:Y:S01]  /*42b0*/  MUFU.EX2 R28, R28 ;  /* 0x0000001c001c7308 */ /* 0x000fe20000000800 */
[----:B--2---:R-:W-:Y:S01]  /*42c0*/  FSEL R65, R48, -INF , P3 ;  /* 0xff80000030417808 */ /* 0x004fe20001800000 */
[--C-:B------:R-:W-:Y:S01]  /*42d0*/  FFMA.FTZ R48, R49, R74, -R24.reuse ;  /* 0x0000004a31307223 */ /* 0x100fe20000010818 */
[----:B------:R-:W-:Y:S02]  /*42e0*/  FMNMX.FTZ R12, R15, R12, !PT ;  /* 0x0000000c0f0c7209 */ /* 0x000fe40007810000 */
[----:B------:R-:W-:Y:S02]  /*42f0*/  ISETP.GT.AND P3, PT, R62, 0x59, PT ;  /* 0x000000593e00780c */ /* 0x000fe40003f64270 */
[----:B------:R-:W-:Y:S01]  /*4300*/  FSEL R21, R38, -INF , P4 ;  /* 0xff80000026157808 */ /* 0x000fe20002000000 */
[----:B------:R-:W-:Y:S01]  /*4310*/  FFMA.FTZ R38, R81, R74, -R24 ;  /* 0x0000004a51267223 */ /* 0x000fe20000010818 */
        /* <DEDUP_REMOVED lines=9> */
[----:B------:R-:W-:Y:S01]  /*43b0*/  FFMA.FTZ R40, R51, R74, -R24 ;  /* 0x0000004a33287223 */ /* 0x000fe20000010818 */
[----:B------:R-:W-:Y:S02]  /*43c0*/  FMNMX.FTZ R12, R67, R12, !PT ;  /* 0x0000000c430c7209 */ /* 0x000fe40007810000 */
[----:B------:R-:W-:-:S02]  /*43d0*/  ISETP.GT.AND P4, PT, R62, 0x68, PT ;  /* 0x000000683e00780c */ /* 0x000fc40003f84270 */
[----:B------:R-:W-:Y:S01]  /*43e0*/  FSEL R85, R46, -INF , P3 ;  /* 0xff8000002e557808 */ /* 0x000fe20001800000 */
[--C-:B------:R-:W-:Y:S01]  /*43f0*/  FFMA.FTZ R46, R79, R74, -R24.reuse ;  /* 0x0000004a4f2e7223 */ /* 0x100fe20000010818 */
[----:B------:R-:W-:Y:S01]  /*4400*/  FMNMX.FTZ R12, R87, R12, !PT ;  /* 0x0000000c570c7209 */ /* 0x000fe20007810000 */
[----:B------:R-:W-:Y:S01]  /*4410*/  MUFU.EX2 R9, R9 ;  /* 0x0000000900097308 */ /* 0x000fe20000000800 */
[----:B------:R-:W-:Y:S02]  /*4420*/  ISETP.GT.AND P3, PT, R62, 0x69, PT ;  /* 0x000000693e00780c */ /* 0x000fe40003f64270 */
[----:B----4-:R-:W-:Y:S01]  /*4430*/  FSEL R99, R44, -INF , P4 ;  /* 0xff8000002c637808 */ /* 0x010fe20002000000 */
[--C-:B------:R-:W-:Y:S01]  /*4440*/  FFMA.FTZ R44, R61, R74, -R24.reuse ;  /* 0x0000004a3d2c7223 */ /* 0x100fe20000010818 */
        /* <DEDUP_REMOVED lines=16> */
[----:B------:R-:W-:Y:S01]  /*4550*/  FSEL R125, R54, -INF , P4 ;  /* 0xff800000367d7808 */ /* 0x000fe20002000000 */
[----:B------:R-:W-:Y:S01]  /*4560*/  FFMA.FTZ R54, R27, R74, -R24 ;  /* 0x0000004a1b367223 */ /* 0x000fe20000010818 */
[----:B------:R-:W-:Y:S02]  /*4570*/  FMNMX.FTZ R12, R81, R12, !PT ;  /* 0x0000000c510c7209 */ /* 0x000fe40007810000 */
[----:B------:R-:W-:Y:S02]  /*4580*/  ISETP.GT.AND P4, PT, R62, 0x80, PT ;  /* 0x000000803e00780c */ /* 0x000fe40003f84270 */
[----:B------:R-:W-:Y:S01]  /*4590*/  FSEL R77, R78, -INF , P3 ;  /* 0xff8000004e4d7808 */ /* 0x000fe20001800000 */
[----:B------:R-:W-:Y:S01]  /*45a0*/  IMAD.U32 R78, RZ, RZ, UR60 ;  /* 0x0000003cff4e7e24 */ /* 0x000fe2000f8e00ff */
[----:B------:R-:W-:Y:S01]  /*45b0*/  FMNMX.FTZ R12, R125, R12, !PT ;  /* 0x0000000c7d0c7209 */ /* 0x000fe20007810000 */
[----:B------:R-:W-:Y:S01]  /*45c0*/  MUFU.EX2 R41, R41 ;  /* 0x0000002900297308 */ /* 0x000fe20000000800 */
[----:B------:R-:W-:-:S02]  /*45d0*/  ISETP.GT.AND P3, PT, R62, 0x81, PT ;  /* 0x000000813e00780c */ /* 0x000fc40003f64270 */
[----:B-1----:R-:W-:Y:S02]  /*45e0*/  FSEL R127, R76, -INF , P4 ;  /* 0xff8000004c7f7808 */ /* 0x002fe40002000000 */
        /* <DEDUP_REMOVED lines=9> */
[----:B------:R-:W-:Y:S02]  /*4680*/  FSEL R131, R84, -INF , P3 ;  /* 0xff80000054837808 */ /* 0x000fe40001800000 */
        /* <DEDUP_REMOVED lines=19> */
[--C-:B------:R-:W-:Y:S01]  /*47c0*/  FFMA.FTZ R27, R0, R74, -R24.reuse ;  /* 0x0000004a001b7223 */ /* 0x100fe20000010818 */
[----:B------:R-:W-:Y:S01]  /*47d0*/  LEA.HI R0, R23, R22, RZ, 0x4 ;  /* 0x0000001617007211 */ /* 0x000fe200078f20ff */
[-CC-:B------:R-:W-:Y:S01]  /*47e0*/  FFMA.FTZ R35, R13, R74.reuse, -R24.reuse ;  /* 0x0000004a0d237223 */ /* 0x180fe20000010818 */
[-CC-:B------:R-:W-:Y:S01]  /*47f0*/  FFMA.FTZ R12, R33, R74.reuse, -R24.reuse ;  /* 0x0000004a210c7223 */ /* 0x180fe20000010818 */
[-CC-:B------:R-:W-:Y:S01]  /*4800*/  FFMA.FTZ R133, R89, R74.reuse, -R24.reuse ;  /* 0x0000004a59857223 */ /* 0x180fe20000010818 */
[----:B------:R-:W-:Y:S01]  /*4810*/  LOP3.LUT R13, R0, 0xfffffff0, RZ, 0xc0, !PT ;  /* 0xfffffff0000d7812 */ /* 0x000fe200078ec0ff */
[-C--:B------:R-:W-:Y:S01]  /*4820*/  FFMA.FTZ R14, R37, R74.reuse, -R24 ;  /* 0x0000004a250e7223 */ /* 0x080fe20000010818 */
[----:B------:R-:W-:Y:S01]  /*4830*/  SHF.R.S32.HI R0, RZ, 0x4, R0 ;  /* 0x00000004ff007819 */ /* 0x000fe20000011400 */
[----:B------:R-:W-:Y:S01]  /*4840*/  MUFU.EX2 R27, R27 ;  /* 0x0000001b001b7308 */ /* 0x000fe20000000800 */
[----:B------:R-:W-:Y:S01]  /*4850*/  FFMA.FTZ R33, R91, R74, -R24 ;  /* 0x0000004a5b217223 */ /* 0x000fe20000010818 */
[----:B------:R-:W-:Y:S01]  /*4860*/  IMAD.IADD R13, R22, 0x1, -R13 ;  /* 0x00000001160d7824 */ /* 0x000fe200078e0a0d */
[----:B------:R-:W-:Y:S01]  /*4870*/  LEA.HI R22, R23, R22, RZ, 0x5 ;  /* 0x0000001617167211 */ /* 0x000fe200078f28ff */
[----:B------:R-:W-:-:S02]  /*4880*/  IMAD.SHL.U32 R89, R0, 0x8, RZ ;  /* 0x0000000800597824 */ /* 0x000fc400078e00ff */
[-CC-:B------:R-:W-:Y:S01]  /*4890*/  FFMA.FTZ R56, R93, R74.reuse, -R24.reuse ;  /* 0x0000004a5d387223 */ /* 0x180fe20000010818 */
[-CC-:B------:R-:W-:Y:S01]  /*48a0*/  FFMA.FTZ R60, R97, R74.reuse, -R24.reuse ;  /* 0x0000004a613c7223 */ /* 0x180fe20000010818 */
[----:B------:R-:W-:Y:S01]  /*48b0*/  SHF.R.S32.HI R68, RZ, 0x1f, R13 ;  /* 0x0000001fff447819 */ /* 0x000fe2000001140d */
[----:B------:R-:W-:Y:S01]  /*48c0*/  IMAD.SHL.U32 R22, R22, 0x8, RZ ;  /* 0x0000000816167824 */ /* 0x000fe200078e00ff */
[----:B------:R-:W0:Y:S01]  /*48d0*/  MUFU.EX2 R12, R12 ;  /* 0x0000000c000c7308 */ /* 0x000e220000000800 */
[-CC-:B------:R-:W-:Y:S01]  /*48e0*/  FFMA.FTZ R49, R95, R74.reuse, -R24.reuse ;  /* 0x0000004a5f317223 */ /* 0x180fe20000010818 */
[CC--:B------:R-:W-:Y:S01]  /*48f0*/  LEA.HI R69, R68.reuse, R13.reuse, RZ, 0x2 ;  /* 0x0000000d44457211 */ /* 0x0c0fe200078f10ff */
[-CC-:B------:R-:W-:Y:S01]  /*4900*/  FFMA.FTZ R62, R115, R74.reuse, -R24.reuse ;  /* 0x0000004a733e7223 */ /* 0x180fe20000010818 */
[----:B------:R-:W-:Y:S01]  /*4910*/  LEA.HI R23, R68, R13, RZ, 0x3 ;  /* 0x0000000d44177211 */ /* 0x000fe200078f18ff */
[-CC-:B------:R-:W-:Y:S01]  /*4920*/  FFMA.FTZ R61, R117, R74.reuse, -R24.reuse ;  /* 0x0000004a753d7223 */ /* 0x180fe20000010818 */
[----:B------:R-:W-:Y:S01]  /*4930*/  LOP3.LUT R70, R69, 0x7fffffc, RZ, 0xc0, !PT ;  /* 0x07fffffc45467812 */ /* 0x000fe200078ec0ff */
[-C--:B------:R-:W-:Y:S01]  /*4940*/  FFMA.FTZ R66, R119, R74.reuse, -R24 ;  /* 0x0000004a77427223 */ /* 0x080fe20000010818 */
[----:B------:R-:W-:Y:S01]  /*4950*/  SHF.R.S32.HI R69, RZ, 0x2, R69 ;  /* 0x00000002ff457819 */ /* 0x000fe20000011445 */
[----:B------:R-:W-:Y:S01]  /*4960*/  IMAD.SHL.U32 R23, R23, 0x10, RZ ;  /* 0x0000001017177824 */ /* 0x000fe200078e00ff */
[----:B------:R-:W-:Y:S01]  /*4970*/  LOP3.LUT R22, R22, 0x7fffff00, RZ, 0xc0, !PT ;  /* 0x7fffff0016167812 */ /* 0x000fe200078ec0ff */
[----:B------:R-:W-:Y:S01]  /*4980*/  IMAD.IADD R13, R13, 0x1, -R70 ;  /* 0x000000010d0d7824 */ /* 0x000fe200078e0a46 */
[----:B------:R-:W1:Y:S01]  /*4990*/  MUFU.EX2 R14, R14 ;  /* 0x0000000e000e7308 */ /* 0x000e620000000800 */
[----:B------:R-:W-:Y:S01]  /*49a0*/  IMAD.SHL.U32 R69, R69, 0x40, RZ ;  /* 0x0000004045457824 */ /* 0x000fe200078e00ff */
[----:B------:R-:W-:Y:S01]  /*49b0*/  LOP3.LUT R23, R23, 0x7fffff80, RZ, 0xc0, !PT ;  /* 0x7fffff8017177812 */ /* 0x000fe200078ec0ff */
[-CC-:B------:R-:W-:Y:S01]  /*49c0*/  FFMA.FTZ R37, R121, R74.reuse, -R24.reuse ;  /* 0x0000004a79257223 */ /* 0x180fe20000010818 */
[-CC-:B------:R-:W-:Y:S01]  /*49d0*/  FFMA.FTZ R58, R123, R74.reuse, -R24.reuse ;  /* 0x0000004a7b3a7223 */ /* 0x180fe20000010818 */
[-CC-:B------:R-:W-:Y:S01]  /*49e0*/  FFMA.FTZ R51, R107, R74.reuse, -R24.reuse ;  /* 0x0000004a6b337223 */ /* 0x180fe20000010818 */
[----:B------:R-:W-:Y:S01]  /*49f0*/  LOP3.LUT R0, R69, 0x40, RZ, 0xc0, !PT ;  /* 0x0000004045007812 */ /* 0x000fe200078ec0ff */
[----:B------:R-:W-:Y:S01]  /*4a00*/  IMAD.IADD R22, R22, 0x1, R23 ;  /* 0x0000000116167824 */ /* 0x000fe200078e0217 */
[----:B------:R-:W2:Y:S01]  /*4a10*/  MUFU.EX2 R133, R133 ;  /* 0x0000008500857308 */ /* 0x000ea20000000800 */
[-CC-:B------:R-:W-:Y:S01]  /*4a20*/  FFMA.FTZ R64, R105, R74.reuse, -R24.reuse ;  /* 0x0000004a69407223 */ /* 0x180fe20000010818 */
[----:B------:R-:W-:Y:S01]  /*4a30*/  LOP3.LUT R76, R0, 0x8, R89, 0xf8, !PT ;  /* 0x00000008004c7812 */ /* 0x000fe200078ef859 */
[----:B------:R-:W-:Y:S01]  /*4a40*/  FFMA.FTZ R68, R109, R74, -R24 ;  /* 0x0000004a6d447223 */ /* 0x000fe20000010818 */
[----:B------:R-:W-:Y:S01]  /*4a50*/  SHF.R.U32.HI R23, RZ, 0x3, R0 ;  /* 0x00000003ff177819 */ /* 0x000fe20000011600 */
[----:B------:R-:W-:Y:S01]  /*4a60*/  @!P1 VIADD R0, R78, 0x31c40 ;  /* 0x00031c404e009836 */ /* 0x000fe20000000000 */
[----:B------:R-:W-:Y:S01]  /*4a70*/  LEA R13, R13, R22, 0x4 ;  /* 0x000000160d0d7211 */ /* 0x000fe200078e20ff */
[----:B------:R-:W-:Y:S01]  /*4a80*/  FFMA.FTZ R22, R15, R74, -R24 ;  /* 0x0000004a0f167223 */ /* 0x000fe20000010818 */
[----:B------:R-:W-:Y:S01]  /*4a90*/  LOP3.LUT R76, R76, R23, RZ, 0x3c, !PT ;  /* 0x000000174c4c7212 */ /* 0x000fe200078e3cff */
[----:B------:R-:W3:Y:S01]  /*4aa0*/  MUFU.EX2 R33, R33 ;  /* 0x0000002100217308 */ /* 0x000ee20000000800 */
[----:B------:R-:W-:Y:S01]  /*4ab0*/  @!P1 PRMT R0, RZ, 0x654, R0 ;  /* 0x00000654ff009816 */ /* 0x000fe20000000000 */
[----:B0-----:R-:W-:Y:S01]  /*4ac0*/  FADD.FTZ R23, R12, R27 ;  /* 0x0000001b0c177221 */ /* 0x001fe20000010000 */
[----:B------:R-:W-:Y:S01]  /*4ad0*/  F2FP.F16.F32.PACK_AB R15, R29, R28 ;  /* 0x0000001c1d0f723e */ /* 0x000fe200000000ff */
[----:B------:R-:W-:-:S02]  /*4ae0*/  IMAD.IADD R78, R13, 0x1, R76 ;  /* 0x000000010d4e7824 */ /* 0x000fc400078e024c */
[----:B------:R-:W-:Y:S01]  /*4af0*/  FADD.FTZ R13, R25, R26 ;  /* 0x0000001a190d7221 */ /* 0x000fe20000010000 */
[----:B------:R1:W-:Y:S01]  /*4b00*/  @!P1 SYNCS.ARRIVE.TRANS64.RED.A1T0 RZ, [R0+URZ], RZ ;  /* 0x000000ff00ff99a7 */ /* 0x0003e2000810043f */
[-CC-:B------:R-:W-:Y:S01]  /*4b10*/  FFMA.FTZ R103, R103, R74.reuse, -R24.reuse ;  /* 0x0000004a67677223 */ /* 0x180fe20000010818 */
[----:B------:R-:W0:Y:S01]  /*4b20*/  MUFU.EX2 R56, R56 ;  /* 0x0000003800387308 */ /* 0x000e220000000800 */
[----:B------:R-:W-:Y:S01]  /*4b30*/  FADD.FTZ R76, R28, R13 ;  /* 0x0000000d1c4c7221 */ /* 0x000fe20000010000 */
[----:B------:R-:W-:Y:S01]  /*4b40*/  F2FP.F16.F32.PACK_AB R13, R26, R25 ;  /* 0x000000191a0d723e */ /* 0x000fe200000000ff */
[-CC-:B------:R-:W-:Y:S01]  /*4b50*/  FFMA.FTZ R70, R111, R74.reuse, -R24.reuse ;  /* 0x0000004a6f467223 */ /* 0x180fe20000010818 */
[-C--:B------:R-:W-:Y:S01]  /*4b60*/  FFMA.FTZ R89, R101, R74.reuse, -R24 ;  /* 0x0000004a65597223 */ /* 0x080fe20000010818 */
[----:B------:R-:W-:Y:S01]  /*4b70*/  FADD.FTZ R76, R29, R76 ;  /* 0x0000004c1d4c7221 */ /* 0x000fe20000010000 */
[----:B-1----:R-:W-:Y:S01]  /*4b80*/  FADD.FTZ R0, R14, R23 ;  /* 0x000000170e007221 */ /* 0x002fe20000010000 */
[-C--:B------:R-:W-:Y:S01]  /*4b90*/  FFMA.FTZ R29, R65, R74.reuse, -R24 ;  /* 0x0000004a411d7223 */ /* 0x080fe20000010818 */
[----:B------:R-:W-:Y:S01]  /*4ba0*/  MUFU.EX2 R35, R35 ;  /* 0x0000002300237308 */ /* 0x000fe20000000800 */
[----:B------:R-:W-:Y:S01]  /*4bb0*/  FADD.FTZ R23, R5, R76 ;  /* 0x0000004c05177221 */ /* 0x000fe20000010000 */
[----:B--2---:R-:W-:Y:S01]  /*4bc0*/  FADD.FTZ R26, R133, R0 ;  /* 0x00000000851a7221 */ /* 0x004fe20000010000 */
[-CC-:B------:R-:W-:Y:S01]  /*4bd0*/  FFMA.FTZ R65, R21, R74.reuse, -R24.reuse ;  /* 0x0000004a15417223 */ /* 0x180fe20000010818 */
[-C--:B------:R-:W-:Y:S01]  /*4be0*/  FFMA.FTZ R21, R67, R74.reuse, -R24 ;  /* 0x0000004a43157223 */ /* 0x080fe20000010818 */
[----:B------:R-:W-:Y:S01]  /*4bf0*/  FADD.FTZ R76, R6, R23 ;  /* 0x00000017064c7221 */ /* 0x000fe20000010000 */
[----:B---3--:R-:W-:Y:S01]  /*4c00*/  FADD.FTZ R23, R33, R26 ;  /* 0x0000001a21177221 */ /* 0x008fe20000010000 */
        /* <DEDUP_REMOVED lines=16> */
[-CC-:B------:R-:W-:Y:S01]  /*4d10*/  FFMA.FTZ R129, R129, R74.reuse, -R24.reuse ;  /* 0x0000004a81817223 */ /* 0x180fe20000010818 */
[----:B------:R-:W1:Y:S01]  /*4d20*/  MUFU.EX2 R62, R62 ;  /* 0x0000003e003e7308 */ /* 0x000e620000000800 */
[----:B------:R-:W-:Y:S01]  /*4d30*/  FADD.FTZ R26, R30, R25 ;  /* 0x000000191e1a7221 */ /* 0x000fe20000010000 */
[----:B------:R-:W-:Y:S01]  /*4d40*/  FFMA.FTZ R131, R131, R74, -R24 ;  /* 0x0000004a83837223 */ /* 0x000fe20000010818 */
[----:B------:R-:W-:-:S02]  /*4d50*/  F2FP.F16.F32.PACK_AB R12, R27, R12 ;  /* 0x0000000c1b0c723e */ /* 0x000fc400000000ff */
[----:B------:R-:W-:Y:S01]  /*4d60*/  FADD.FTZ R25, R41, R26 ;  /* 0x0000001a29197221 */ /* 0x000fe20000010000 */
[----:B------:R-:W-:Y:S02]  /*4d70*/  F2FP.F16.F32.PACK_AB R14, R133, R14 ;  /* 0x0000000e850e723e */ /* 0x000fe400000000ff */
[----:B------:R0:W-:Y:S01]  /*4d80*/  MUFU.EX2 R28, R22 ;  /* 0x00000016001c7308 */ /* 0x0001e20000000800 */
[----:B------:R-:W-:Y:S01]  /*4d90*/  FADD.FTZ R24, R32, R25 ;  /* 0x0000001920187221 */ /* 0x000fe20000010000 */
[----:B------:R-:W-:-:S03]  /*4da0*/  LEA R0, R78, UR60, 0x1 ;  /* 0x0000003c4e007c11 */ /* 0x000fc6000f8e08ff */
[----:B------:R-:W-:Y:S02]  /*4db0*/  FADD.FTZ R27, R45, R24 ;  /* 0x000000182d1b7221 */ /* 0x000fe40000010000 */
[----:B------:R2:W-:Y:S01]  /*4dc0*/  STSM.16.M88.4 [R0+0x24300], R12 ;  /* 0x0243000c00007844 */ /* 0x0005e20000000200 */
[----:B------:R-:W3:Y:S01]  /*4dd0*/  MUFU.EX2 R61, R61 ;  /* 0x0000003d003d7308 */ /* 0x000ee20000000800 */
[----:B0-----:R-:W-:Y:S01]  /*4de0*/  FADD.FTZ R22, R56, R23 ;  /* 0x0000001738167221 */ /* 0x001fe20000010000 */
[----:B-1----:R-:W-:-:S03]  /*4df0*/  F2FP.F16.F32.PACK_AB R24, R62, R49 ;  /* 0x000000313e18723e */ /* 0x002fc600000000ff */
[----:B------:R-:W-:-:S03]  /*4e00*/  FADD.FTZ R23, R35, R22 ;  /* 0x0000001623177221 */ /* 0x000fc60000010000 */
[----:B------:R-:W0:Y:S01]  /*4e10*/  MUFU.EX2 R66, R66 ;  /* 0x0000004200427308 */ /* 0x000e220000000800 */
[----:B------:R-:W-:-:S04]  /*4e20*/  FADD.FTZ R22, R60, R23 ;  /* 0x000000173c167221 */ /* 0x000fc80000010000 */
[----:B------:R-:W-:Y:S01]  /*4e30*/  FADD.FTZ R23, R49, R22 ;  /* 0x0000001631177221 */ /* 0x000fe20000010000 */
[----:B--2---:R-:W-:Y:S02]  /*4e40*/  F2FP.F16.F32.PACK_AB R13, R45, R32 ;  /* 0x000000202d0d723e */ /* 0x004fe400000000ff */
[----:B------:R-:W1:Y:S01]  /*4e50*/  MUFU.EX2 R37, R37 ;  /* 0x0000002500257308 */ /* 0x000e620000000800 */
[----:B------:R-:W-:Y:S01]  /*4e60*/  FADD.FTZ R22, R62, R23 ;  /* 0x000000173e167221 */ /* 0x000fe20000010000 */
[----:B------:R-:W-:Y:S01]  /*4e70*/  F2FP.F16.F32.PACK_AB R23, R10, R9 ;  /* 0x000000090a17723e */ /* 0x000fe200000000ff */
[----:B------:R-:W-:Y:S01]  /*4e80*/  FADD.FTZ R10, R34, R27 ;  /* 0x0000001b220a7221 */ /* 0x000fe20000010000 */
[----:B------:R-:W-:Y:S01]  /*4e90*/  F2FP.F16.F32.PACK_AB R27, R41, R30 ;  /* 0x0000001e291b723e */ /* 0x000fe200000000ff */
[----:B---3--:R-:W-:Y:S01]  /*4ea0*/  FADD.FTZ R25, R61, R22 ;  /* 0x000000163d197221 */ /* 0x008fe20000010000 */
[----:B------:R-:W-:Y:S01]  /*4eb0*/  F2FP.F16.F32.PACK_AB R22, R60, R35 ;  /* 0x000000233c16723e */ /* 0x000fe200000000ff */
[----:B------:R-:W-:Y:S01]  /*4ec0*/  FADD.FTZ R9, R53, R10 ;  /* 0x0000000a35097221 */ /* 0x000fe20000010000 */
[----:B------:R-:W2:Y:S01]  /*4ed0*/  MUFU.EX2 R58, R58 ;  /* 0x0000003a003a7308 */ /* 0x000ea20000000800 */
[----:B0-----:R-:W-:-:S02]  /*4ee0*/  F2FP.F16.F32.PACK_AB R26, R66, R61 ;  /* 0x0000003d421a723e */ /* 0x001fc400000000ff */
[----:B------:R-:W-:Y:S01]  /*4ef0*/  CS2R R60, SRZ ;  /* 0x00000000003c7805 */ /* 0x000fe2000001ff00 */
[----:B------:R-:W-:Y:S01]  /*4f00*/  FADD.FTZ R12, R36, R9 ;  /* 0x00000009240c7221 */ /* 0x000fe20000010000 */
[----:B------:R-:W-:-:S03]  /*4f10*/  F2FP.F16.F32.PACK_AB R15, R53, R34 ;  /* 0x00000022350f723e */ /* 0x000fc600000000ff */
[----:B------:R-:W-:Y:S01]  /*4f20*/  FADD.FTZ R9, R57, R12 ;  /* 0x0000000c39097221 */ /* 0x000fe20000010000 */
[----:B------:R-:W0:Y:S03]  /*4f30*/  MUFU.EX2 R51, R51 ;  /* 0x0000003300337308 */ /* 0x000e260000000800 */
[----:B------:R-:W-:-:S04]  /*4f40*/  FADD.FTZ R12, R38, R9 ;  /* 0x00000009260c7221 */ /* 0x000fc80000010000 */
[----:B------:R-:W-:Y:S01]  /*4f50*/  FADD.FTZ R9, R59, R12 ;  /* 0x0000000c3b097221 */ /* 0x000fe20000010000 */
[----:B------:R3:W-:Y:S03]  /*4f60*/  MUFU.EX2 R76, R21 ;  /* 0x00000015004c7308 */ /* 0x0007e60000000800 */
[----:B------:R-:W-:-:S04]  /*4f70*/  FADD.FTZ R14, R46, R9 ;  /* 0x000000092e0e7221 */ /* 0x000fc80000010000 */
[----:B------:R-:W-:Y:S01]  /*4f80*/  FADD.FTZ R9, R73, R14 ;  /* 0x0000000e49097221 */ /* 0x000fe20000010000 */
[----:B------:R-:W4:Y:S01]  /*4f90*/  MUFU.EX2 R64, R64 ;  /* 0x0000004000407308 */ /* 0x000f220000000800 */
[----:B---3--:R-:W-:Y:S01]  /*4fa0*/  F2FP.F16.F32.PACK_AB R21, R6, R5 ;  /* 0x000000050615723e */ /* 0x008fe200000000ff */
[----:B------:R-:W-:Y:S01]  /*4fb0*/  FADD.FTZ R6, R66, R25 ;  /* 0x0000001942067221 */ /* 0x000fe20000010000 */
[----:B------:R-:W-:Y:S02]  /*4fc0*/  F2FP.F16.F32.PACK_AB R25, R20, R11 ;  /* 0x0000000b1419723e */ /* 0x000fe400000000ff */
[----:B------:R-:W-:Y:S01]  /*4fd0*/  F2FP.F16.F32.PACK_AB R20, R56, R33 ;  /* 0x000000213814723e */ /* 0x000fe200000000ff */
[----:B-1----:R-:W-:Y:S01]  /*4fe0*/  FADD.FTZ R5, R37, R6 ;  /* 0x0000000625057221 */ /* 0x002fe20000010000 */
[----:B------:R-:W1:Y:S01]  /*4ff0*/  @P2 LDC R11, c[0x0][0x44c] ;  /* 0x00011300ff0b2b82 */ /* 0x000e620000000800 */
[----:B------:R-:W3:Y:S02]  /*5000*/  MUFU.EX2 R68, R68 ;  /* 0x0000004400447308 */ /* 0x000ee40000000800 */
[----:B--2---:R-:W-:Y:S01]  /*5010*/  FADD.FTZ R10, R58, R5 ;  /* 0x000000053a0a7221 */ /* 0x004fe20000010000 */
[----:B------:R2:W-:Y:S03]  /*5020*/  STSM.16.M88.4 [R0+0x25b00], R20 ;  /* 0x025b001400007844 */ /* 0x0005e60000000200 */
[----:B0-----:R-:W-:Y:S01]  /*5030*/  FADD.FTZ R5, R51, R10 ;  /* 0x0000000a33057221 */ /* 0x001fe20000010000 */
[----:B------:R0:W-:Y:S01]  /*5040*/  STSM.16.M88.4 [R0+0x27300], R24 ;  /* 0x0273001800007844 */ /* 0x0001e20000000200 */
[----:B------:R-:W5:Y:S02]  /*5050*/  MUFU.EX2 R69, R103 ;  /* 0x0000006700457308 */ /* 0x000f640000000800 */
[----:B----4-:R-:W-:-:S06]  /*5060*/  FADD.FTZ R5, R64, R5 ;  /* 0x0000000540057221 */ /* 0x010fcc0000010000 */
[----:B------:R-:W4:Y:S01]  /*5070*/  MUFU.EX2 R70, R70 ;  /* 0x0000004600467308 */ /* 0x000f220000000800 */
[----:B---3--:R-:W-:Y:S01]  /*5080*/  FADD.FTZ R10, R68, R5 ;  /* 0x00000005440a7221 */ /* 0x008fe20000010000 */
[----:B--2---:R-:W-:Y:S02]  /*5090*/  F2FP.F16.F32.PACK_AB R21, R57, R36 ;  /* 0x000000243915723e */ /* 0x004fe400000000ff */
[----:B------:R-:W-:Y:S01]  /*50a0*/  CS2R R56, SRZ ;  /* 0x0000000000387805 */ /* 0x000fe2000001ff00 */
[----:B------:R-:W2:Y:S01]  /*50b0*/  @P2 LDC R36, c[0x0][0x450] ;  /* 0x00011400ff242b82 */ /* 0x000ea20000000800 */
[----:B------:R-:W-:Y:S01]  /*50c0*/  F2FP.F16.F32.PACK_AB R23, R59, R38 ;  /* 0x000000263b17723e */ /* 0x000fe200000000ff */
[----:B-1----:R-:W-:Y:S01]  /*50d0*/  @P2 IMAD.HI.U32 R11, R18, R11, RZ ;  /* 0x0000000b120b2227 */ /* 0x002fe200078e00ff */
[----:B------:R-:W1:Y:S03]  /*50e0*/  MUFU.EX2 R89, R89 ;  /* 0x0000005900597308 */ /* 0x000e660000000800 */
[----:B-----5:R-:W-:Y:S01]  /*50f0*/  FADD.FTZ R5, R69, R10 ;  /* 0x0000000a45057221 */ /* 0x020fe20000010000 */
[----:B0-----:R-:W-:-:S02]  /*5100*/  F2FP.F16.F32.PACK_AB R25, R73, R46 ;  /* 0x0000002e4919723e */ /* 0x001fc400000000ff */
[----:B------:R-:W-:Y:S02]  /*5110*/  F2FP.F16.F32.PACK_AB R27, R71, R52 ;  /* 0x00000034471b723e */ /* 0x000fe400000000ff */
[----:B------:R-:W0:Y:S01]  /*5120*/  MUFU.EX2 R29, R29 ;  /* 0x0000001d001d7308 */ /* 0x000e220000000800 */
[----:B----4-:R-:W-:-:S07]  /*5130*/  FADD.FTZ R12, R70, R5 ;  /* 0x00000005460c7221 */ /* 0x010fce0000010000 */
[----:B------:R-:W3:Y:S01]  /*5140*/  MUFU.EX2 R65, R65 ;  /* 0x0000004100417308 */ /* 0x000ee20000000800 */
[C---:B-1----:R-:W-:Y:S01]  /*5150*/  FADD.FTZ R5, R89.reuse, R12 ;  /* 0x0000000c59057221 */ /* 0x042fe20000010000 */
[----:B------:R-:W-:Y:S01]  /*5160*/  FADD.FTZ R12, R52, R9 ;  /* 0x00000009340c7221 */ /* 0x000fe20000010000 */
[----:B------:R-:W-:Y:S02]  /*5170*/  F2FP.F16.F32.PACK_AB R22, R89, R70 ;  /* 0x000000465916723e */ /* 0x000fe400000000ff */
[----:B------:R-:W-:Y:S01]  /*5180*/  CS2R R52, SRZ ;  /* 0x0000000000347805 */ /* 0x000fe2000001ff00 */
[----:B------:R-:W-:Y:S01]  /*5190*/  FADD.FTZ R14, R28, R5 ;  /* 0x000000051c0e7221 */ /* 0x000fe20000010000 */
[----:B------:R-:W-:Y:S01]  /*51a0*/  FADD.FTZ R9, R71, R12 ;  /* 0x0000000c47097221 */ /* 0x000fe20000010000 */
[----:B------:R-:W-:Y:S01]  /*51b0*/  F2FP.F16.F32.PACK_AB R12, R58, R37 ;  /* 0x000000253a0c723e */ /* 0x000fe200000000ff */
[----:B------:R-:W1:Y:S01]  /*51c0*/  MUFU.EX2 R42, R42 ;  /* 0x0000002a002a7308 */ /* 0x000e620000000800 */
[C---:B0-----:R-:W-:Y:S01]  /*51d0*/  FADD.FTZ R20, R29.reuse, R14 ;  /* 0x0000000e1d147221 */ /* 0x041fe20000010000 */
[----:B------:R-:W-:-:S02]  /*51e0*/  F2FP.F16.F32.PACK_AB R24, R29, R28 ;  /* 0x0000001c1d18723e */ /* 0x000fc400000000ff */
[----:B------:R-:W-:Y:S02]  /*51f0*/  CS2R R70, SRZ ;  /* 0x0000000000467805 */ /* 0x000fe4000001ff00 */
[----:B------:R-:W-:Y:S02]  /*5200*/  F2FP.F16.F32.PACK_AB R14, R64, R51 ;  /* 0x00000033400e723e */ /* 0x000fe400000000ff */
[----:B------:R-:W-:Y:S02]  /*5210*/  CS2R R58, SRZ ;  /* 0x00000000003a7805 */ /* 0x000fe4000001ff00 */
[----:B--2---:R-:W-:Y:S02]  /*5220*/  @P2 SHF.R.U32.HI R18, RZ, R36, R11 ;  /* 0x00000024ff122219 */ /* 0x004fe4000001160b */
[----:B------:R-:W-:Y:S01]  /*5230*/  CS2R R36, SRZ ;  /* 0x0000000000247805 */ /* 0x000fe2000001ff00 */
[----:B------:R-:W0:Y:S01]  /*5240*/  MUFU.EX2 R67, R67 ;  /* 0x0000004300437308 */ /* 0x000e220000000800 */
[----:B---3--:R-:W-:Y:S01]  /*5250*/  FADD.FTZ R5, R65, R20 ;  /* 0x0000001441057221 */ /* 0x008fe20000010000 */
[----:B------:R-:W-:Y:S01]  /*5260*/  STSM.16.M88.4 [R0+0x28b00], R12 ;  /* 0x028b000c00007844 */ /* 0x000fe20000000200 */
[----:B------:R-:W-:-:S02]  /*5270*/  F2FP.F16.F32.PACK_AB R20, R69, R68 ;  /* 0x000000444514723e */ /* 0x000fc400000000ff */
[----:B------:R-:W-:Y:S01]  /*5280*/  CS2R R68, SRZ ;  /* 0x0000000000447805 */ /* 0x000fe2000001ff00 */
[----:B------:R-:W-:Y:S01]  /*5290*/  FADD.FTZ R28, R76, R5 ;  /* 0x000000054c1c7221 */ /* 0x000fe20000010000 */
[----:B------:R-:W-:Y:S01]  /*52a0*/  IADD3 R18, R18, -R4, R19 ;  /* 0x8000000412127210 */ /* 0x000fe20007ffe013 */
[----:B------:R-:W2:Y:S01]  /*52b0*/  MUFU.EX2 R63, R63 ;  /* 0x0000003f003f7308 */ /* 0x000ea20000000800 */
[----:B-1----:R-:W-:Y:S01]  /*52c0*/  FADD.FTZ R32, R42, R9 ;  /* 0x000000092a207221 */ /* 0x002fe20000010000 */
[----:B------:R-:W-:Y:S01]  /*52d0*/  F2FP.F16.F32.PACK_AB R26, R76, R65 ;  /* 0x000000414c1a723e */ /* 0x000fe200000000ff */
[----:B------:R-:W-:Y:S01]  /*52e0*/  STSM.16.M88.4 [R0+0x2a300], R20 ;  /* 0x02a3001400007844 */ /* 0x000fe20000000200 */
[----:B------:R-:W-:Y:S01]  /*52f0*/  IMAD.HI R18, R18, 0x38e38e39, RZ ;  /* 0x38e38e3912127827 */ /* 0x000fe200078e02ff */
[----:B------:R-:W-:Y:S02]  /*5300*/  CS2R R64, SRZ ;  /* 0x0000000000407805 */ /* 0x000fe4000001ff00 */
[----:B------:R1:W-:Y:S01]  /*5310*/  STSM.16.M88.4 [R0+0x2bb00], R24 ;  /* 0x02bb001800007844 */ /* 0x0003e20000000200 */
[----:B------:R-:W3:Y:S01]  /*5320*/  MUFU.EX2 R78, R85 ;  /* 0x00000055004e7308 */ /* 0x000ee20000000800 */
[----:B0-----:R-:W-:-:S07]  /*5330*/  FADD.FTZ R5, R67, R28 ;  /* 0x0000001c43057221 */ /* 0x001fce0000010000 */
[----:B------:R-:W0:Y:S01]  /*5340*/  MUFU.EX2 R44, R44 ;  /* 0x0000002c002c7308 */ /* 0x000e220000000800 */
[C---:B--2---:R-:W-:Y:S01]  /*5350*/  FADD.FTZ R9, R63.reuse, R32 ;  /* 0x000000203f097221 */ /* 0x044fe20000010000 */
[----:B------:R-:W-:Y:S02]  /*5360*/  F2FP.F16.F32.PACK_AB R33, R63, R42 ;  /* 0x0000002a3f21723e */ /* 0x000fe400000000ff */
[----:B------:R-:W-:Y:S02]  /*5370*/  CS2R R62, SRZ ;  /* 0x00000000003e7805 */ /* 0x000fe4000001ff00 */
[----:B-1----:R-:W-:Y:S02]  /*5380*/  CS2R R26, SRZ ;  /* 0x00000000001a7805 */ /* 0x002fe4000001ff00 */
[----:B------:R-:W1:Y:S01]  /*5390*/  MUFU.EX2 R99, R99 ;  /* 0x0000006300637308 */ /* 0x000e620000000800 */
[----:B---3--:R-:W-:Y:S01]  /*53a0*/  FADD.FTZ R32, R78, R5 ;  /* 0x000000054e207221 */ /* 0x008fe20000010000 */
[----:B------:R-:W-:-:S06]  /*53b0*/  CS2R R24, SRZ ;  /* 0x0000000000187805 */ /* 0x000fcc000001ff00 */
[----:B------:R-:W2:Y:S01]  /*53c0*/  MUFU.EX2 R55, R55 ;  /* 0x0000003700377308 */ /* 0x000ea20000000800 */
[----:B0-----:R-:W-:-:S07]  /*53d0*/  FADD.FTZ R34, R44, R9 ;  /* 0x000000092c227221 */ /* 0x001fce0000010000 */
        /* <DEDUP_REMOVED lines=12> */
[C---:B--2---:R-:W-:Y:S01]  /*54a0*/  FADD.FTZ R9, R47.reuse, R12 ;  /* 0x0000000c2f097221 */ /* 0x044fe20000010000 */
[----:B------:R-:W-:Y:S02]  /*54b0*/  F2FP.F16.F32.PACK_AB R41, R47, R40 ;  /* 0x000000282f29723e */ /* 0x000fe400000000ff */
[----:B------:R-:W-:-:S04]  /*54c0*/  CS2R R46, SRZ ;  /* 0x00000000002e7805 */ /* 0x000fc8000001ff00 */
[----:B------:R-:W2:Y:S01]  /*54d0*/  MUFU.EX2 R10, R81 ;  /* 0x00000051000a7308 */ /* 0x000ea20000000800 */
[----:B0-----:R-:W-:Y:S01]  /*54e0*/  FADD.FTZ R5, R113, R32 ;  /* 0x0000002071057221 */ /* 0x001fe20000010000 */
[----:B------:R-:W-:Y:S02]  /*54f0*/  F2FP.F16.F32.PACK_AB R32, R78, R67 ;  /* 0x000000434e20723e */ /* 0x000fe400000000ff */
[----:B------:R-:W-:-:S03]  /*5500*/  CS2R R66, SRZ ;  /* 0x0000000000427805 */ /* 0x000fc6000001ff00 */
[----:B------:R0:W-:Y:S01]  /*5510*/  STSM.16.M88.4 [R0+0x2d300], R32 ;  /* 0x02d3002000007844 */ /* 0x0001e20000000200 */
[----:B------:R-:W3:Y:S01]  /*5520*/  MUFU.EX2 R43, R43 ;  /* 0x0000002b002b7308 */ /* 0x000ee20000000800 */
[----:B-1----:R-:W-:-:S07]  /*5530*/  FADD.FTZ R14, R48, R9 ;  /* 0x00000009300e7221 */ /* 0x002fce0000010000 */
[----:B------:R-:W1:Y:S01]  /*5540*/  MUFU.EX2 R125, R125 ;  /* 0x0000007d007d7308 */ /* 0x000e620000000800 */
[C---:B--2---:R-:W-:Y:S01]  /*5550*/  FADD.FTZ R12, R10.reuse, R5 ;  /* 0x000000050a0c7221 */ /* 0x044fe20000010000 */
[----:B------:R-:W-:Y:S02]  /*5560*/  F2FP.F16.F32.PACK_AB R40, R10, R113 ;  /* 0x000000710a28723e */ /* 0x000fe400000000ff */
[----:B0-----:R-:W-:-:S04]  /*5570*/  CS2R R34, SRZ ;  /* 0x0000000000227805 */ /* 0x001fc8000001ff00 */
[----:B------:R-:W0:Y:S01]  /*5580*/  MUFU.EX2 R30, R77 ;  /* 0x0000004d001e7308 */ /* 0x000e220000000800 */
[C---:B---3--:R-:W-:Y:S01]  /*5590*/  FADD.FTZ R14, R43.reuse, R14 ;  /* 0x0000000e2b0e7221 */ /* 0x048fe20000010000 */
[----:B------:R-:W-:Y:S02]  /*55a0*/  F2FP.F16.F32.PACK_AB R43, R43, R48 ;  /* 0x000000302b2b723e */ /* 0x000fe400000000ff */
[----:B------:R-:W-:Y:S02]  /*55b0*/  CS2R R48, SRZ ;  /* 0x0000000000307805 */ /* 0x000fe4000001ff00 */
[----:B------:R-:W-:Y:S02]  /*55c0*/  CS2R R32, SRZ ;  /* 0x0000000000207805 */ /* 0x000fe4000001ff00 */
[----:B------:R-:W2:Y:S01]  /*55d0*/  MUFU.EX2 R39, R39 ;  /* 0x0000002700277308 */ /* 0x000ea20000000800 */
[----:B-1----:R-:W-:-:S07]  /*55e0*/  FADD.FTZ R5, R125, R12 ;  /* 0x0000000c7d057221 */ /* 0x002fce0000010000 */
[----:B------:R-:W1:Y:S01]  /*55f0*/  MUFU.EX2 R50, R50 ;  /* 0x0000003200327308 */ /* 0x000e620000000800 */
[C---:B0-----:R-:W-:Y:S01]  /*5600*/  F2FP.F16.F32.PACK_AB R42, R30.reuse, R125 ;  /* 0x0000007d1e2a723e */ /* 0x041fe200000000ff */
[----:B------:R-:W-:-:S04]  /*5610*/  FADD.FTZ R4, R30, R5 ;  /* 0x000000051e047221 */ /* 0x000fc80000010000 */
[----:B------:R0:W-:Y:S02]  /*5620*/  STSM.16.M88.4 [R0+0x2eb00], R40 ;  /* 0x02eb002800007844 */ /* 0x0001e40000000200 */
[----:B------:R-:W-:Y:S01]  /*5630*/  MUFU.EX2 R31, R31 ;  /* 0x0000001f001f7308 */ /* 0x000fe20000000800 */
[----:B--2---:R-:W-:-:S07]  /*5640*/  FADD.FTZ R9, R39, R14 ;  /* 0x0000000e27097221 */ /* 0x004fce0000010000 */
[----:B------:R-:W2:Y:S01]  /*5650*/  MUFU.EX2 R54, R54 ;  /* 0x0000003600367308 */ /* 0x000ea20000000800 */
[C---:B-1----:R-:W-:Y:S01]  /*5660*/  F2FP.F16.F32.PACK_AB R21, R50.reuse, R39 ;  /* 0x000000273215723e */ /* 0x042fe200000000ff */
[----:B------:R-:W-:Y:S01]  /*5670*/  FADD.FTZ R12, R50, R9 ;  /* 0x00000009320c7221 */ /* 0x000fe20000010000 */
[----:B------:R-:W-:Y:S02]  /*5680*/  SHF.R.U32.HI R9, RZ, 0x1f, R18 ;  /* 0x0000001fff097819 */ /* 0x000fe40000011612 */
[----:B------:R-:W-:Y:S02]  /*5690*/  CS2R R50, SRZ ;  /* 0x0000000000327805 */ /* 0x000fe4000001ff00 */
[----:B------:R-:W-:Y:S02]  /*56a0*/  CS2R R38, SRZ ;  /* 0x0000000000267805 */ /* 0x000fe4000001ff00 */
[----:B0-----:R-:W-:Y:S02]  /*56b0*/  CS2R R42, SRZ ;  /* 0x00000000002a7805 */ /* 0x001fe4000001ff00 */
[----:B------:R-:W-:Y:S01]  /*56c0*/  LEA.HI.SX32 R11, R18, R9, 0x1b ;  /* 0x00000009120b7211 */ /* 0x000fe200078fdaff */
[----:B------:R-:W0:Y:S01]  /*56d0*/  MUFU.EX2 R127, R127 ;  /* 0x0000007f007f7308 */ /* 0x000e220000000800 */
[----:B------:R-:W-:Y:S01]  /*56e0*/  VIADD R9, R17, 0xfffffffe ;  /* 0xfffffffe11097836 */ /* 0x000fe20000000000 */
[----:B------:R-:W-:-:S06]  /*56f0*/  CS2R R40, SRZ ;  /* 0x0000000000287805 */ /* 0x000fcc000001ff00 */
[----:B------:R-:W1:Y:S01]  /*5700*/  MUFU.EX2 R28, R79 ;  /* 0x0000004f001c7308 */ /* 0x000e620000000800 */
[----:B--2---:R-:W-:-:S07]  /*5710*/  F2FP.F16.F32.PACK_AB R23, R54, R31 ;  /* 0x0000001f3617723e */ /* 0x004fce00000000ff */
[----:B------:R-:W-:Y:S01]  /*5720*/  MUFU.EX2 R129, R129 ;  /* 0x0000008100817308 */ /* 0x000fe20000000800 */
[----:B0-----:R-:W-:-:S07]  /*5730*/  FADD.FTZ R5, R127, R4 ;  /* 0x000000047f057221 */ /* 0x001fce0000010000 */
[----:B------:R-:W0:Y:S01]  /*5740*/  MUFU.EX2 R6, R131 ;  /* 0x0000008300067308 */ /* 0x000e220000000800 */
[C---:B-1----:R-:W-:Y:S01]  /*5750*/  F2FP.F16.F32.PACK_AB R20, R28.reuse, R127 ;  /* 0x0000007f1c14723e */ /* 0x042fe200000000ff */
[----:B------:R-:W-:Y:S01]  /*5760*/  FADD.FTZ R4, R28, R5 ;  /* 0x000000051c047221 */ /* 0x000fe20000010000 */
[----:B------:R-:W-:Y:S01]  /*5770*/  FADD.FTZ R5, R31, R12 ;  /* 0x0000000c1f057221 */ /* 0x000fe20000010000 */
[----:B------:R-:W-:Y:S02]  /*5780*/  VIMNMX R12, R156, R11, !PT ;  /* 0x0000000b9c0c7248 */ /* 0x000fe40007fe0100 */
[----:B------:R-:W-:Y:S02]  /*5790*/  CS2R R30, SRZ ;  /* 0x00000000001e7805 */ /* 0x000fe4000001ff00 */
[----:B------:R-:W-:Y:S01]  /*57a0*/  CS2R R28, SRZ ;  /* 0x00000000001c7805 */ /* 0x000fe2000001ff00 */
[----:B------:R-:W-:Y:S01]  /*57b0*/  FADD.FTZ R5, R54, R5 ;  /* 0x0000000536057221 */ /* 0x000fe20000010000 */
[----:B------:R-:W-:-:S02]  /*57c0*/  ISETP.GE.AND P3, PT, R9, R12, PT ;  /* 0x0000000c0900720c */ /* 0x000fc40003f66270 */
[----:B------:R-:W-:Y:S02]  /*57d0*/  CS2R R54, SRZ ;  /* 0x0000000000367805 */ /* 0x000fe4000001ff00 */
[----:B0-----:R-:W-:Y:S01]  /*57e0*/  F2FP.F16.F32.PACK_AB R22, R6, R129 ;  /* 0x000000810616723e */ /* 0x001fe200000000ff */
[----:B------:R-:W-:Y:S01]  /*57f0*/  FADD.FTZ R129, R129, R4 ;  /* 0x0000000481817221 */ /* 0x000fe20000010000 */
[----:B------:R-:W-:-:S03]  /*5800*/  IMAD.MOV.U32 R4, RZ, RZ, RZ ;  /* 0x000000ffff047224 */ /* 0x000fc600078e00ff */
[----:B------:R0:W-:Y:S01]  /*5810*/  STSM.16.M88.4 [R0+0x30300], R20 ;  /* 0x0303001400007844 */ /* 0x0001e20000000200 */
[----:B------:R-:W-:Y:S01]  /*5820*/  FADD.FTZ R6, R6, R129 ;  /* 0x0000008106067221 */ /* 0x000fe20000010000 */
[----:B------:R1:W-:Y:S06]  /*5830*/  MEMBAR.ALL.CTA ;  /* 0x0000000000007992 */ /* 0x0003ec0000008000 */
[----:B-1----:R-:W1:Y:S02]  /*5840*/  FENCE.VIEW.ASYNC.S ;  /* 0x00000000000073c6 */ /* 0x002e640000000000 */
[----:B-1----:R-:W-:Y:S01]  /*5850*/  NOP ;  /* 0x0000000000007918 */ /* 0x002fe20000000000 */
[----:B------:R-:W-:Y:S05]  /*5860*/  @!P3 BRA `(.L_x_11273) ;  /* 0x0000004800acb947 */ /* 0x000fea0003800000 */
[----:B------:R-:W-:Y:S01]  /*5870*/  IMAD.MOV.U32 R11, RZ, RZ, R72 ;  /* 0x000000ffff0b7224 */ /* 0x000fe200078e0048 */
[----:B------:R-:W-:Y:S01]  /*5880*/  UMOV UR5, URZ ;  /* 0x0000003f00057c82 */ /* 0x000fe20008000000 */
[----:B------:R-:W-:Y:S01]  /*5890*/  IMAD.MOV.U32 R10, RZ, RZ, R75 ;  /* 0x000000ffff0a7224 */ /* 0x000fe200078e004b */
[----:B------:R-:W-:Y:S01]  /*58a0*/  ULDC UR48, c[0x0][0x288] ;  /* 0x0000a20000307ab9 */ /* 0x000fe20000000800 */
[----:B------:R-:W-:Y:S01]  /*58b0*/  IMAD.MOV.U32 R13, RZ, RZ, RZ ;  /* 0x000000ffff0d7224 */ /* 0x000fe200078e00ff */
[----:B------:R-:W-:Y:S01]  /*58c0*/  ULDC UR49, c[0x0][0x2f0] ;  /* 0x0000bc0000317ab9 */ /* 0x000fe20000000800 */
[----:B------:R-:W-:Y:S01]  /*58d0*/  IMAD.MOV.U32 R71, RZ, RZ, RZ ;  /* 0x000000ffff477224 */ /* 0x000fe200078e00ff */
[----:B------:R-:W-:-:S06]  /*58e0*/  ULDC UR6, c[0x0][0x9d8] ;  /* 0x0002760000067ab9 */ /* 0x000fcc0000000800 */
.L_x_11282:
[----:B------:R-:W-:Y:S01]  /*58f0*/  R2UR UR10, R145 ;  /* 0x00000000910a72ca */ /* 0x000fe200000e0000 */
[----:B------:R-:W-:-:S04]  /*5900*/  UIADD3 UR4, UR5, 0x1, URZ ;  /* 0x0000000105047890 */ /* 0x000fc8000fffe03f */
[----:B------:R-:W-:-:S04]  /*5910*/  UISETP.NE.AND UP0, UPT, UR4, 0x2, UPT ;  /* 0x000000020400788c */ /* 0x000fc8000bf05270 */
[----:B------:R-:W-:Y:S02]  /*5920*/  USEL UR7, URZ, 0x1, UP0 ;  /* 0x000000013f077887 */ /* 0x000fe40008000000 */
[----:B------:R-:W-:Y:S02]  /*5930*/  USEL UR4, UR4, URZ, UP0 ;  /* 0x0000003f04047287 */ /* 0x000fe40008000000 */
[----:B------:R-:W-:Y:S02]  /*5940*/  ISETP.NE.AND P4, PT, RZ, UR10, PT ;  /* 0x0000000aff007c0c */ /* 0x000fe4000bf85270 */
[----:B------:R-:W-:-:S11]  /*5950*/  LOP3.LUT R4, R13, UR7, RZ, 0x3c, !PT ;  /* 0x000000070d047c12 */ /* 0x000fd6000f8e3cff */
[----:B--2---:R-:W-:Y:S05]  /*5960*/  @P4 BRA `(.L_x_11274) ;  /* 0x0000000000284947 */ /* 0x004fea0003800000 */
[----:B------:R-:W-:Y:S05]  /*5970*/  @!P0 BRA `(.L_x_11275) ;  /* 0x0000000000048947 */ /* 0x000fea0003800000 */
[----:B------:R-:W-:Y:S01]  /*5980*/  BPT.TRAP 0x1 ;  /* 0x000000040000795c */ /* 0x000fe20000300000 */
.L_x_11275:
[----:B------:R-:W-:Y:S01]  /*5990*/  ULEA UR7, UR4, UR60, 0x3 ;  /* 0x0000003c04077291 */ /* 0x000fe2000f8e183f */
[----:B------:R-:W-:-:S08]  /*59a0*/  SHF.L.U32 R14, R4, 0x1f, RZ ;  /* 0x0000001f040e7819 */ /* 0x000fd000000006ff */
[----:B------:R1:W2:Y:S01]  /*59b0*/  SYNCS.PHASECHK.TRANS64.TRYWAIT P3, [UR7+0x31c30], R14 ;  /* 0x031c300eff0075a7 */ /* 0x0002a20008060147 */
[----:B------:R-:W-:Y:S05]  /*59c0*/  @!P0 BRA `(.L_x_11276) ;  /* 0x0000000000048947 */ /* 0x000fea0003800000 */
[----:B------:R-:W-:Y:S01]  /*59d0*/  BPT.TRAP 0x1 ;  /* 0x000000040000795c */ /* 0x000fe20000300000 */
.L_x_11276:
[----:B--2---:R-:W-:Y:S05]  /*59e0*/  @P3 BRA `(.L_x_11274) ;  /* 0x0000000000083947 */ /* 0x004fea0003800000 */
[----:B------:R-:W2:Y:S02]  /*59f0*/  SYNCS.PHASECHK.TRANS64.TRYWAIT P3, [UR7+0x31c30], R14 ;  /* 0x031c300eff0075a7 */ /* 0x000ea40008060147 */
[----:B--2---:R-:W-:Y:S05]  /*5a00*/  @!P3 BRA `(.L_x_11277) ;  /* 0x000000ec0064b947 */ /* 0x004fea0003800000 */
.L_x_11274:
[----:B--2---:R-:W2:Y:S01]  /*5a10*/  S2R R15, SR_TID.X ;  /* 0x00000000000f7919 */ /* 0x004ea20000002100 */
[C---:B------:R-:W-:Y:S01]  /*5a20*/  R2UR UR40, R2.reuse ;  /* 0x00000000022872ca */ /* 0x040fe200000e0000 */
[----:B------:R-:W-:Y:S01]  /*5a30*/  UIMAD UR7, UR4, 0x6c0, UR61 ;  /* 0x000006c0040778a4 */ /* 0x000fe2000f8e023d */
[C---:B------:R-:W-:Y:S01]  /*5a40*/  R2UR UR41, R3.reuse ;  /* 0x00000000032972ca */ /* 0x040fe200000e0000 */
[----:B------:R-:W-:Y:S01]  /*5a50*/  UMOV UR43, 0x80000020 ;  /* 0x80000020002b7882 */ /* 0x000fe20000000000 */
[C---:B------:R-:W-:Y:S01]  /*5a60*/  R2UR UR44, R2.reuse ;  /* 0x00000000022c72ca */ /* 0x040fe200000e0000 */
[----:B------:R-:W-:Y:S01]  /*5a70*/  UIADD3 UR46, UR7, 0x40, URZ ;  /* 0x00000040072e7890 */ /* 0x000fe2000fffe03f */
[C---:B------:R-:W-:Y:S01]  /*5a80*/  R2UR UR45, R3.reuse ;  /* 0x00000000032d72ca */ /* 0x040fe200000e0000 */
[----:B------:R-:W-:Y:S01]  /*5a90*/  UMOV UR47, 0x80000020 ;  /* 0x80000020002f7882 */ /* 0x000fe20000000000 */
[----:B------:R-:W-:Y:S01]  /*5aa0*/  UMOV UR42, UR7 ;  /* 0x00000007002a7c82 */ /* 0x000fe20008000000 */
[C---:B------:R-:W-:Y:S01]  /*5ab0*/  R2UR UR28, R2.reuse ;  /* 0x00000000021c72ca */ /* 0x040fe200000e0000 */
[----:B------:R-:W-:Y:S01]  /*5ac0*/  UIADD3 UR30, UR7, 0x80, URZ ;  /* 0x00000080071e7890 */ /* 0x000fe2000fffe03f */
[C---:B------:R-:W-:Y:S01]  /*5ad0*/  R2UR UR29, R3.reuse ;  /* 0x00000000031d72ca */ /* 0x040fe200000e0000 */
[----:B------:R-:W-:Y:S01]  /*5ae0*/  UMOV UR31, 0x80000020 ;  /* 0x80000020001f7882 */ /* 0x000fe20000000000 */
[C---:B------:R-:W-:Y:S01]  /*5af0*/  R2UR UR32, R2.reuse ;  /* 0x00000000022072ca */ /* 0x040fe200000e0000 */
[----:B------:R-:W-:Y:S01]  /*5b00*/  UIADD3 UR34, UR7, 0xc0, URZ ;  /* 0x000000c007227890 */ /* 0x000fe2000fffe03f */
[C---:B------:R-:W-:Y:S01]  /*5b10*/  R2UR UR33, R3.reuse ;  /* 0x00000000032172ca */ /* 0x040fe200000e0000 */
[----:B------:R-:W-:Y:S01]  /*5b20*/  UMOV UR35, 0x80000020 ;  /* 0x8000002000237882 */ /* 0x000fe20000000000 */
[----:B------:R-:W-:Y:S01]  /*5b30*/  R2UR UR36, R2 ;  /* 0x00000000022472ca */ /* 0x000fe200000e0000 */
[----:B------:R-:W-:Y:S01]  /*5b40*/  UIADD3 UR38, UR7, 0x100, URZ ;  /* 0x0000010007267890 */ /* 0x000fe2000fffe03f */
[----:B------:R-:W-:Y:S01]  /*5b50*/  R2UR UR37, R3 ;  /* 0x00000000032572ca */ /* 0x000fe200000e0000 */
        /* <DEDUP_REMOVED lines=8> */
[----:B--2---:R-:W-:Y:S01]  /*5be0*/  SHF.R.U32.HI R15, RZ, 0x7, R15 ;  /* 0x00000007ff0f7819 */ /* 0x004fe2000001160f */
[----:B------:R-:W-:Y:S01]  /*5bf0*/  UMOV UR19, 0x80000020 ;  /* 0x8000002000137882 */ /* 0x000fe20000000000 */
[----:B------:R-:W-:Y:S01]  /*5c00*/  UIADD3 UR22, UR7, 0x482, URZ ;  /* 0x0000048207167890 */ /* 0x000fe2000fffe03f */
[----:B------:R-:W-:-:S02]  /*5c10*/  UMOV UR23, 0x80000020 ;  /* 0x8000002000177882 */ /* 0x000fc40000000000 */
[----:B-1----:R-:W-:-:S05]  /*5c20*/  VIADD R14, R15, 0x8 ;  /* 0x000000080f0e7836 */ /* 0x002fca0000000000 */
        /* <DEDUP_REMOVED lines=319> */
[----:B-1----:R-:W-:Y:S05]  /*7020*/  @P4 BRA `(.L_x_11278) ;  /* 0x0000000000284947 */ /* 0x002fea0003800000 */
[----:B------:R-:W-:Y:S05]  /*7030*/  @!P0 BRA `(.L_x_11279) ;  /* 0x0000000000048947 */ /* 0x000fea0003800000 */
[----:B------:R-:W-:Y:S01]  /*7040*/  BPT.TRAP 0x1 ;  /* 0x000000040000795c */ /* 0x000fe20000300000 */
.L_x_11279:
[----:B------:R-:W-:Y:S01]  /*7050*/  ULEA UR7, UR5, UR60, 0x3 ;  /* 0x0000003c05077291 */ /* 0x000fe2000f8e183f */
[----:B------:R-:W-:-:S08]  /*7060*/  SHF.L.U32 R13, R13, 0x1f, RZ ;  /* 0x0000001f0d0d7819 */ /* 0x000fd000000006ff */
[----:B------:R1:W2:Y:S01]  /*7070*/  SYNCS.PHASECHK.TRANS64.TRYWAIT P3, [UR7+0x31c50], R13 ;  /* 0x031c500dff0075a7 */ /* 0x0002a20008060147 */
[----:B------:R-:W-:Y:S05]  /*7080*/  @!P0 BRA `(.L_x_11280) ;  /* 0x0000000000048947 */ /* 0x000fea0003800000 */
[----:B------:R-:W-:Y:S01]  /*7090*/  BPT.TRAP 0x1 ;  /* 0x000000040000795c */ /* 0x000fe20000300000 */
.L_x_11280:
[----:B--2---:R-:W-:Y:S05]  /*70a0*/  @P3 BRA `(.L_x_11278) ;  /* 0x0000000000083947 */ /* 0x004fea0003800000 */
[----:B------:R-:W2:Y:S02]  /*70b0*/  SYNCS.PHASECHK.TRANS64.TRYWAIT P3, [UR7+0x31c50], R13 ;  /* 0x031c500dff0075a7 */ /* 0x000ea40008060147 */
[----:B--2---:R-:W-:Y:S05]  /*70c0*/  @!P3 BRA `(.L_x_11281) ;  /* 0x000000d400ccb947 */ /* 0x004fea0003800000 */
.L_x_11278:
[----:B------:R-:W-:Y:S01]  /*70d0*/  UIADD3 UR7, UR60, 0x200, URZ ;  /* 0x000002003c077890 */ /* 0x000fe2000fffe03f */
[----:B------:R-:W-:Y:S01]  /*70e0*/  R2UR UR10, R157 ;  /* 0x000000009d0a72ca */ /* 0x000fe200000e0000 */
[----:B------:R-:W-:Y:S01]  /*70f0*/  WARPGROUP.ARRIVE ;  /* 0x00000000000079c5 */ /* 0x000fe20000000000 */
[----:B------:R-:W-:Y:S01]  /*7100*/  UMOV UR29, 0xc0000010 ;  /* 0xc0000010001d7882 */ /* 0x000fe20000000000 */
[----:B------:R-:W-:Y:S01]  /*7110*/  USHF.R.U32.HI UR7, URZ, 0x4, UR7 ;  /* 0x000000043f077899 */ /* 0x000fe20008011607 */
[----:B0-----:R-:W-:Y:S01]  /*7120*/  FMUL.FTZ R22, R129, UR6 ;  /* 0x0000000681167c20 */ /* 0x001fe20008410000 */
[----:B------:R-:W-:Y:S01]  /*7130*/  UMOV UR31, 0x80000020 ;  /* 0x80000020001f7882 */ /* 0x000fe20000000000 */
[----:B-12---:R-:W-:Y:S01]  /*7140*/  FMUL.FTZ R13, R136, UR6 ;  /* 0x00000006880d7c20 */ /* 0x006fe20008410000 */
[----:B------:R-:W-:Y:S01]  /*7150*/  ULOP3.LUT UR7, UR7, 0x3fff, URZ, 0xc0, !UPT ;  /* 0x00003fff07077892 */ /* 0x000fe2000f8ec03f */
[----:B------:R-:W-:Y:S01]  /*7160*/  FMUL.FTZ R129, R130, UR6 ;  /* 0x0000000682817c20 */ /* 0x000fe20008410000 */
[----:B------:R-:W-:Y:S01]  /*7170*/  FMUL.FTZ R130, R133, UR6 ;  /* 0x0000000685827c20 */ /* 0x000fe20008410000 */
[----:B------:R-:W0:Y:S01]  /*7180*/  @P2 LDC R136, c[0x0][0x44c] ;  /* 0x00011300ff882b82 */ /* 0x000e220000000800 */
        /* <DEDUP_REMOVED lines=8> */
[----:B------:R-:W1:Y:S01]  /*7210*/  @P2 LDC R119, c[0x0][0x450] ;  /* 0x00011400ff772b82 */ /* 0x000e620000000800 */
        /* <DEDUP_REMOVED lines=24> */
[----:B------:R-:W-:Y:S01]  /*73a0*/  FMUL.FTZ R119, R98, UR6 ;  /* 0x0000000662777c20 */ /* 0x000fe20008410000 */
[----:B------:R-:W-:Y:S02]  /*73b0*/  IMAD.MOV.U32 R98, RZ, RZ, -0x90 ;  /* 0xffffff70ff627424 */ /* 0x000fe400078e00ff */
[----:B------:R-:W-:Y:S01]  /*73c0*/  FMUL.FTZ R15, R138, UR6 ;  /* 0x000000068a0f7c20 */ /* 0x000fe20008410000 */
[----:B------:R-:W-:Y:S01]  /*73d0*/  FMUL.FTZ R14, R137, UR6 ;  /* 0x00000006890e7c20 */ /* 0x000fe20008410000 */
[----:B------:R-:W0:Y:S01]  /*73e0*/  SHFL.IDX PT, R139, R109, 0x1, 0x1c1f ;  /* 0x003c1f006d8b7f89 */ /* 0x000e2200000e0000 */
[----:B------:R-:W-:-:S02]  /*73f0*/  IMAD R137, R9, R98, 0x1 ;  /* 0x0000000109897424 */ /* 0x000fc400078e0262 */
[----:B------:R-:W-:Y:S01]  /*7400*/  FMUL.FTZ R21, R142, UR6 ;  /* 0x000000068e157c20 */ /* 0x000fe20008410000 */
[----:B------:R-:W-:Y:S01]  /*7410*/  MUFU.TANH R19, R19 ;  /* 0x0000001300137308 */ /* 0x000fe20000002400 */
[----:B------:R-:W-:Y:S01]  /*7420*/  FMUL.FTZ R23, R143, UR6 ;  /* 0x000000068f177c20 */ /* 0x000fe20008410000 */
[----:B------:R-:W-:Y:S02]  /*7430*/  IMAD R137, R8, -0x2, R137 ;  /* 0xfffffffe08897824 */ /* 0x000fe400078e0289 */
[----:B------:R-:W-:Y:S01]  /*7440*/  FMUL.FTZ R136, R100, UR6 ;  /* 0x0000000664887c20 */ /* 0x000fe20008410000 */
[----:B------:R-:W-:Y:S01]  /*7450*/  FMUL.FTZ R131, R131, UR6 ;  /* 0x0000000683837c20 */ /* 0x000fe20008410000 */
[----:B------:R-:W-:Y:S01]  /*7460*/  FMUL.FTZ R122, R122, UR6 ;  /* 0x000000067a7a7c20 */ /* 0x000fe20008410000 */
[----:B------:R-:W-:Y:S02]  /*7470*/  IMAD R98, R16, UR49, R137 ;  /* 0x0000003110627c24 */ /* 0x000fe4000f8e0289 */
        /* <DEDUP_REMOVED lines=14> */
[--C-:B0-----:R-:W-:Y:S01]  /*7560*/  IADD3 R100, R139, -UR48, R98.reuse ;  /* 0x800000308b647c10 */ /* 0x101fe2000fffe062 */
[----:B------:R-:W-:Y:S01]  /*7570*/  FMUL.FTZ R139, R90, UR6 ;  /* 0x000000065a8b7c20 */ /* 0x000fe20008410000 */
[----:B------:R-:W0:Y:S01]  /*7580*/  SHFL.IDX PT, R109, R109, RZ, 0x1c1f ;  /* 0x001c1fff6d6d7589 */ /* 0x000e2200000e0000 */
[----:B------:R-:W3:Y:S01]  /*7590*/  MUFU.TANH R23, R23 ;  /* 0x0000001700177308 */ /* 0x000ee20000002400 */
[----:B------:R-:W-:Y:S01]  /*75a0*/  ISETP.GT.AND P3, PT, R100, RZ, PT ;  /* 0x000000ff6400720c */ /* 0x000fe20003f64270 */
[----:B------:R-:W-:Y:S01]  /*75b0*/  FMUL.FTZ R120, R120, UR6 ;  /* 0x0000000678787c20 */ /* 0x000fe20008410000 */
[----:B------:R-:W-:Y:S01]  /*75c0*/  ISETP.GT.AND P4, PT, R100, 0x1, PT ;  /* 0x000000016400780c */ /* 0x000fe20003f84270 */
[----:B------:R-:W-:Y:S01]  /*75d0*/  FMUL.FTZ R121, R121, UR6 ;  /* 0x0000000679797c20 */ /* 0x000fe20008410000 */
[----:B-1----:R-:W-:Y:S01]  /*75e0*/  FSEL R15, R15, -INF , P3 ;  /* 0xff8000000f0f7808 */ /* 0x002fe20001800000 */
[----:B------:R-:W-:Y:S01]  /*75f0*/  FMUL.FTZ R112, R112, UR6 ;  /* 0x0000000670707c20 */ /* 0x000fe20008410000 */
[----:B------:R-:W-:Y:S01]  /*7600*/  ISETP.GT.AND P3, PT, R100, 0x8, PT ;  /* 0x000000086400780c */ /* 0x000fe20003f64270 */
[----:B------:R-:W1:Y:S01]  /*7610*/  MUFU.TANH R129, R129 ;  /* 0x0000008100817308 */ /* 0x000e620000002400 */
[----:B------:R-:W-:Y:S01]  /*7620*/  FSEL R19, R19, -INF , P4 ;  /* 0xff80000013137808 */ /* 0x000fe20002000000 */
[----:B------:R-:W-:Y:S01]  /*7630*/  FMUL.FTZ R113, R113, UR6 ;  /* 0x0000000671717c20 */ /* 0x000fe20008410000 */
[----:B------:R-:W-:Y:S01]  /*7640*/  FMNMX.FTZ R94, R15, R11, !PT ;  /* 0x0000000b0f5e7209 */ /* 0x000fe20007810000 */
[----:B------:R-:W-:Y:S01]  /*7650*/  FMUL.FTZ R104, R104, UR6 ;  /* 0x0000000668687c20 */ /* 0x000fe20008410000 */
[----:B------:R-:W-:Y:S01]  /*7660*/  ISETP.GT.AND P4, PT, R100, 0x9, PT ;  /* 0x000000096400780c */ /* 0x000fe20003f84270 */
[----:B------:R-:W-:Y:S01]  /*7670*/  FMUL.FTZ R105, R105, UR6 ;  /* 0x0000000669697c20 */ /* 0x000fe20008410000 */
[----:B--2---:R-:W-:Y:S01]  /*7680*/  FSEL R21, R21, -INF , P3 ;  /* 0xff80000015157808 */ /* 0x004fe20001800000 */
[----:B------:R-:W2:Y:S01]  /*7690*/  MUFU.TANH R131, R131 ;  /* 0x0000008300837308 */ /* 0x000ea20000002400 */
[----:B------:R-:W-:Y:S01]  /*76a0*/  FMNMX.FTZ R94, R19, R94, !PT ;  /* 0x0000005e135e7209 */ /* 0x000fe20007810000 */
[----:B------:R-:W-:Y:S01]  /*76b0*/  FMUL.FTZ R96, R96, UR6 ;  /* 0x0000000660607c20 */ /* 0x000fe20008410000 */
[----:B------:R-:W-:Y:S01]  /*76c0*/  ISETP.GT.AND P3, PT, R100, 0x10, PT ;  /* 0x000000106400780c */ /* 0x000fe20003f64270 */
[----:B------:R-:W-:Y:S01]  /*76d0*/  FMUL.FTZ R97, R97, UR6 ;  /* 0x0000000661617c20 */ /* 0x000fe20008410000 */
[----:B---3--:R-:W-:Y:S01]  /*76e0*/  FSEL R23, R23, -INF , P4 ;  /* 0xff80000017177808 */ /* 0x008fe20002000000 */
[----:B------:R-:W-:Y:S01]  /*76f0*/  FMUL.FTZ R88, R88, UR6 ;  /* 0x0000000658587c20 */ /* 0x000fe20008410000 */
[----:B------:R-:W-:Y:S01]  /*7700*/  FMNMX.FTZ R94, R21, R94, !PT ;  /* 0x0000005e155e7209 */ /* 0x000fe20007810000 */
[----:B------:R-:W3:Y:S01]  /*7710*/  MUFU.TANH R132, R132 ;  /* 0x0000008400847308 */ /* 0x000ee20000002400 */
[----:B------:R-:W-:Y:S01]  /*7720*/  ISETP.GT.AND P4, PT, R100, 0x11, PT ;  /* 0x000000116400780c */ /* 0x000fe20003f84270 */
[----:B------:R-:W-:Y:S01]  /*7730*/  FMUL.FTZ R89, R89, UR6 ;  /* 0x0000000659597c20 */ /* 0x000fe20008410000 */
[----:B-1----:R-:W-:Y:S01]  /*7740*/  FSEL R129, R129, -INF , P3 ;  /* 0xff80000081817808 */ /* 0x002fe20001800000 */
[----:B------:R-:W-:Y:S01]  /*7750*/  FMUL.FTZ R92, R92, UR6 ;  /* 0x000000065c5c7c20 */ /* 0x000fe20008410000 */
[C---:B------:R-:W-:Y:S01]  /*7760*/  ISETP.GT.AND P3, PT, R100.reuse, 0x18, PT ;  /* 0x000000186400780c */ /* 0x040fe20003f64270 */
[----:B------:R-:W-:Y:S01]  /*7770*/  FMUL.FTZ R93, R93, UR6 ;  /* 0x000000065d5d7c20 */ /* 0x000fe20008410000 */
[----:B------:R-:W-:Y:S01]  /*7780*/  ISETP.GT.AND P5, PT, R100, 0x28, PT ;  /* 0x000000286400780c */ /* 0x000fe20003fa4270 */
[----:B------:R-:W1:Y:S01]  /*7790*/  MUFU.TANH R133, R133 ;  /* 0x0000008500857308 */ /* 0x000e620000002400 */
[----:B--2---:R-:W-:Y:S01]  /*77a0*/  FSEL R131, R131, -INF , P4 ;  /* 0xff80000083837808 */ /* 0x004fe20002000000 */
[----:B------:R-:W-:Y:S01]  /*77b0*/  FMUL.FTZ R80, R80, UR6 ;  /* 0x0000000650507c20 */ /* 0x000fe20008410000 */
[----:B------:R-:W-:Y:S01]  /*77c0*/  ISETP.GT.AND P4, PT, R100, 0x19, PT ;  /* 0x000000196400780c */ /* 0x000fe20003f84270 */
[----:B------:R-:W-:Y:S01]  /*77d0*/  FMUL.FTZ R81, R81, UR6 ;  /* 0x0000000651517c20 */ /* 0x000fe20008410000 */
[----:B0-----:R-:W-:Y:S01]  /*77e0*/  IADD3 R109, R109, -UR48, R98 ;  /* 0x800000306d6d7c10 */ /* 0x001fe2000fffe062 */
[----:B------:R-:W-:Y:S01]  /*77f0*/  FMUL.FTZ R84, R84, UR6 ;  /* 0x0000000654547c20 */ /* 0x000fe20008410000 */
[----:B------:R-:W-:Y:S01]  /*7800*/  FMUL.FTZ R85, R85, UR6 ;  /* 0x0000000655557c20 */ /* 0x000fe20008410000 */
[----:B------:R-:W0:Y:S01]  /*7810*/  MUFU.TANH R122, R122 ;  /* 0x0000007a007a7308 */ /* 0x000e220000002400 */
[----:B---3--:R-:W-:Y:S01]  /*7820*/  FSEL R132, R132, -INF , P3 ;  /* 0xff80000084847808 */ /* 0x008fe20001800000 */
[----:B------:R-:W-:Y:S01]  /*7830*/  FMUL.FTZ R73, R73, UR6 ;  /* 0x0000000649497c20 */ /* 0x000fe20008410000 */
[----:B------:R-:W-:Y:S01]  /*7840*/  ISETP.GT.AND P3, PT, R100, 0x20, PT ;  /* 0x000000206400780c */ /* 0x000fe20003f64270 */
[----:B------:R-:W-:Y:S01]  /*7850*/  FMUL.FTZ R76, R76, UR6 ;  /* 0x000000064c4c7c20 */ /* 0x000fe20008410000 */
[----:B------:R-:W-:Y:S01]  /*7860*/  ISETP.GT.AND P6, PT, R109, 0x1, PT ;  /* 0x000000016d00780c */ /* 0x000fe20003fc4270 */
[----:B------:R-:W2:Y:S02]  /*7870*/  S2R R146, SR_TID.X ;  /* 0x0000000000927919 */ /* 0x000ea40000002100 */
[----:B------:R3:W-:Y:S01]  /*7880*/  MUFU.TANH R90, R138 ;  /* 0x0000008a005a7308 */ /* 0x0007e20000002400 */
[----:B-1----:R-:W-:Y:S01]  /*7890*/  FSEL R133, R133, -INF , P4 ;  /* 0xff80000085857808 */ /* 0x002fe20002000000 */
[----:B------:R-:W-:-:S02]  /*78a0*/  WARPGROUP.DEPBAR.LE gsb0, 0x0 ;  /* 0x00008000000079c5 */ /* 0x000fc40000010000 */
[----:B------:R-:W-:Y:S01]  /*78b0*/  WARPGROUP.ARRIVE ;  /* 0x00000000000079c5 */ /* 0x000fe20000000000 */
[----:B------:R-:W-:-:S03]  /*78c0*/  ISETP.GT.AND P4, PT, R100, 0x21, PT ;  /* 0x000000216400780c */ /* 0x000fc60003f84270 */
[----:B------:R-:W1:Y:S01]  /*78d0*/  MUFU.TANH R134, R134 ;  /* 0x0000008600867308 */ /* 0x000e620000002400 */
[----:B---3--:R-:W-:Y:S01]  /*78e0*/  FMNMX.FTZ R138, R23, R94, !PT ;  /* 0x0000005e178a7209 */ /* 0x008fe20007810000 */
[----:B------:R-:W-:Y:S01]  /*78f0*/  HGMMA.64x96x16.F32 R24, gdesc[UR28].tnspB, R24, gsb0 ;  /* 0x416000001c1879f0 */ /* 0x000fe20008000818 */
[----:B------:R-:W-:Y:S02]  /*7900*/  UIADD3 UR28, UR10, 0x300, URZ ;  /* 0x000003000a1c7890 */ /* 0x000fe4000fffe03f */
[----:B------:R-:W-:Y:S01]  /*7910*/  FMNMX.FTZ R138, R129, R138, !PT ;  /* 0x0000008a818a7209 */ /* 0x000fe20007810000 */
[----:B------:R-:W-:Y:S01]  /*7920*/  UIADD3 UR30, UR7, 0x80, URZ ;  /* 0x00000080071e7890 */ /* 0x000fe2000fffe03f */
[----:B0-----:R-:W-:Y:S01]  /*7930*/  FSEL R122, R122, -INF , P3 ;  /* 0xff8000007a7a7808 */ /* 0x001fe20001800000 */
[----:B------:R-:W-:Y:S01]  /*7940*/  UMOV UR29, 0xc0000010 ;  /* 0xc0000010001d7882 */ /* 0x000fe20000000000 */
[----:B------:R-:W-:Y:S01]  /*7950*/  UMOV UR31, 0x80000020 ;  /* 0x80000020001f7882 */ /* 0x000fe20000000000 */
[----:B------:R-:W0:Y:S01]  /*7960*/  MUFU.TANH R125, R125 ;  /* 0x0000007d007d7308 */ /* 0x000e220000002400 */
[----:B------:R-:W-:-:S02]  /*7970*/  FMNMX.FTZ R95, R131, R138, !PT ;  /* 0x0000008a835f7209 */ /* 0x000fc40007810000 */
[----:B------:R-:W-:Y:S02]  /*7980*/  ISETP.GT.AND P3, PT, R100, 0x29, PT ;  /* 0x000000296400780c */ /* 0x000fe40003f64270 */
[----:B------:R-:W-:Y:S02]  /*7990*/  FMNMX.FTZ R138, R132, R95, !PT ;  /* 0x0000005f848a7209 */ /* 0x000fe40007810000 */
[----:B-1----:R-:W-:Y:S01]  /*79a0*/  FSEL R134, R134, -INF , P4 ;  /* 0xff80000086867808 */ /* 0x002fe20002000000 */
[----:B------:R-:W1:Y:S01]  /*79b0*/  MUFU.TANH R126, R126 ;  /* 0x0000007e007e7308 */ /* 0x000e620000002400 */
[----:B------:R-:W-:Y:S02]  /*79c0*/  FMNMX.FTZ R95, R133, R138, !PT ;  /* 0x0000008a855f7209 */ /* 0x000fe40007810000 */
[----:B------:R-:W-:Y:S02]  /*79d0*/  ISETP.GT.AND P4, PT, R100, 0x30, PT ;  /* 0x000000306400780c */ /* 0x000fe40003f84270 */
[----:B--2---:R-:W-:-:S03]  /*79e0*/  SHF.R.U32.HI R144, RZ, 0x7, R146 ;  /* 0x00000007ff907819 */ /* 0x004fc60000011692 */
[----:B------:R-:W2:Y:S01]  /*79f0*/  MUFU.TANH R127, R127 ;  /* 0x0000007f007f7308 */ /* 0x000ea20000002400 */
[----:B0-----:R-:W-:Y:S02]  /*7a00*/  FSEL R125, R125, -INF , P5 ;  /* 0xff8000007d7d7808 */ /* 0x001fe40002800000 */
[----:B------:R-:W-:-:S05]  /*7a10*/  ISETP.GT.AND P5, PT, R100, 0x81, PT ;  /* 0x000000816400780c */ /* 0x000fca0003fa4270 */
[----:B------:R-:W0:Y:S01]  /*7a20*/  MUFU.TANH R135, R135 ;  /* 0x0000008700877308 */ /* 0x000e220000002400 */
[----:B-1----:R-:W-:Y:S02]  /*7a30*/  FSEL R126, R126, -INF , P3 ;  /* 0xff8000007e7e7808 */ /* 0x002fe40001800000 */
[----:B------:R-:W-:-:S05]  /*7a40*/  ISETP.GT.AND P3, PT, R100, 0x31, PT ;  /* 0x000000316400780c */ /* 0x000fca0003f64270 */
[----:B------:R1:W-:Y:S01]  /*7a50*/  MUFU.TANH R91, R139 ;  /* 0x0000008b005b7308 */ /* 0x0003e20000002400 */
[----:B--2---:R-:W-:Y:S02]  /*7a60*/  FSEL R127, R127, -INF , P4 ;  /* 0xff8000007f7f7808 */ /* 0x004fe40002000000 */
[----:B------:R-:W-:-:S05]  /*7a70*/  ISETP.GT.AND P4, PT, R100, 0x38, PT ;  /* 0x000000386400780c */ /* 0x000fca0003f84270 */
[----:B------:R-:W2:Y:S01]  /*7a80*/  MUFU.TANH R116, R116 ;  /* 0x0000007400747308 */ /* 0x000ea20000002400 */
[----:B-1----:R-:W-:Y:S02]  /*7a90*/  FMNMX.FTZ R139, R122, R95, !PT ;  /* 0x0000005f7a8b7209 */ /* 0x002fe40007810000 */
[----:B0-----:R-:W-:Y:S02]  /*7aa0*/  FSEL R135, R135, -INF , P3 ;  /* 0xff80000087877808 */ /* 0x001fe40001800000 */
[----:B------:R-:W-:Y:S02]  /*7ab0*/  FMNMX.FTZ R138, R134, R139, !PT ;  /* 0x0000008b868a7209 */ /* 0x000fe40007810000 */
[----:B------:R-:W-:Y:S01]  /*7ac0*/  ISETP.GT.AND P3, PT, R100, 0x39, PT ;  /* 0x000000396400780c */ /* 0x000fe20003f64270 */
[----:B------:R-:W0:Y:S01]  /*7ad0*/  MUFU.TANH R117, R117 ;  /* 0x0000007500757308 */ /* 0x000e220000002400 */
[----:B------:R-:W-:-:S04]  /*7ae0*/  FMNMX.FTZ R139, R125, R138, !PT ;  /* 0x0000008a7d8b7209 */ /* 0x000fc80007810000 */
[----:B------:R-:W-:-:S03]  /*7af0*/  FMNMX.FTZ R138, R126, R139, !PT ;  /* 0x0000008b7e8a7209 */ /* 0x000fc60007810000 */
[----:B------:R-:W1:Y:S01]  /*7b00*/  MUFU.TANH R106, R106 ;  /* 0x0000006a006a7308 */ /* 0x000e620000002400 */
[----:B------:R-:W-:Y:S02]  /*7b10*/  FMNMX.FTZ R138, R127, R138, !PT ;  /* 0x0000008a7f8a7209 */ /* 0x000fe40007810000 */
[----:B--2---:R-:W-:Y:S02]  /*7b20*/  FSEL R116, R116, -INF , P4 ;  /* 0xff80000074747808 */ /* 0x004fe40002000000 */
[----:B------:R-:W-:Y:S01]  /*7b30*/  FMNMX.FTZ R139, R135, R138, !PT ;  /* 0x0000008a878b7209 */ /* 0x000fe20007810000 */
[----:B------:R-:W-:Y:S01]  /*7b40*/  FMUL.FTZ R138, R86, UR6 ;  /* 0x00000006568a7c20 */ /* 0x000fe20008410000 */
[C---:B------:R-:W-:Y:S01]  /*7b50*/  ISETP.GT.AND P4, PT, R100.reuse, 0x40, PT ;  /* 0x000000406400780c */ /* 0x040fe20003f84270 */
[----:B------:R-:W2:Y:S01]  /*7b60*/  MUFU.TANH R118, R118 ;  /* 0x0000007600767308 */ /* 0x000ea20000002400 */
[----:B0-----:R-:W-:Y:S02]  /*7b70*/  FSEL R117, R117, -INF , P3 ;  /* 0xff80000075757808 */ /* 0x001fe40001800000 */
[----:B------:R-:W-:-:S05]  /*7b80*/  ISETP.GT.AND P3, PT, R100, 0x41, PT ;  /* 0x000000416400780c */ /* 0x000fca0003f64270 */
[----:B------:R-:W0:Y:S01]  /*7b90*/  MUFU.TANH R110, R110 ;  /* 0x0000006e006e7308 */ /* 0x000e220000002400 */
[----:B-1----:R-:W-:Y:S02]  /*7ba0*/  FSEL R106, R106, -INF , P4 ;  /* 0xff8000006a6a7808 */ /* 0x002fe40002000000 */
[----:B------:R-:W-:-:S05]  /*7bb0*/  ISETP.GT.AND P4, PT, R100, 0x48, PT ;  /* 0x000000486400780c */ /* 0x000fca0003f84270 */
[----:B------:R-:W1:Y:S01]  /*7bc0*/  MUFU.TANH R111, R111 ;  /* 0x0000006f006f7308 */ /* 0x000e620000002400 */
[----:B--2---:R-:W-:Y:S02]  /*7bd0*/  FSEL R118, R118, -INF , P3 ;  /* 0xff80000076767808 */ /* 0x004fe40001800000 */
[----:B------:R-:W-:-:S05]  /*7be0*/  ISETP.GT.AND P3, PT, R100, 0x49, PT ;  /* 0x000000496400780c */ /* 0x000fca0003f64270 */
[----:B------:R2:W-:Y:S01]  /*7bf0*/  MUFU.TANH R94, R140 ;  /* 0x0000008c005e7308 */ /* 0x0005e20000002400 */
[----:B0-----:R-:W-:Y:S02]  /*7c00*/  FSEL R110, R110, -INF , P4 ;  /* 0xff8000006e6e7808 */ /* 0x001fe40002000000 */
[----:B------:R-:W-:Y:S01]  /*7c10*/  ISETP.GT.AND P4, PT, R100, 0x50, PT ;  /* 0x000000506400780c */ /* 0x000fe20003f84270 */
[----:B------:R-:W-:Y:S02]  /*7c20*/  WARPGROUP.DEPBAR.LE gsb0, 0x0 ;  /* 0x00008000000079c5 */ /* 0x000fe40000010000 */
[----:B------:R-:W-:Y:S01]  /*7c30*/  WARPGROUP.ARRIVE ;  /* 0x00000000000079c5 */ /* 0x000fe20000000000 */
[----:B--2---:R-:W-:Y:S01]  /*7c40*/  FMNMX.FTZ R140, R116, R139, !PT ;  /* 0x0000008b748c7209 */ /* 0x004fe20007810000 */
[----:B------:R-:W0:Y:S01]  /*7c50*/  MUFU.TANH R119, R119 ;  /* 0x0000007700777308 */ /* 0x000e220000002400 */
[----:B-1----:R-:W-:Y:S02]  /*7c60*/  FSEL R111, R111, -INF , P3 ;  /* 0xff8000006f6f7808 */ /* 0x002fe40001800000 */
[----:B------:R-:W-:Y:S01]  /*7c70*/  FMNMX.FTZ R139, R117, R140, !PT ;  /* 0x0000008c758b7209 */ /* 0x000fe20007810000 */
[----:B------:R-:W-:Y:S01]  /*7c80*/  HGMMA.64x96x16.F32 R24, gdesc[UR28].tnspB, R24, gsb0 ;  /* 0x416000001c1879f0 */ /* 0x000fe20008000818 */
[----:B------:R-:W-:Y:S01]  /*7c90*/  UIADD3 UR28, UR10, 0x480, URZ ;  /* 0x000004800a1c7890 */ /* 0x000fe2000fffe03f */
[----:B------:R-:W-:Y:S01]  /*7ca0*/  ISETP.GT.AND P3, PT, R100, 0x51, PT ;  /* 0x000000516400780c */ /* 0x000fe20003f64270 */
[----:B------:R-:W-:Y:S01]  /*7cb0*/  UIADD3 UR30, UR7, 0xc0, URZ ;  /* 0x000000c0071e7890 */ /* 0x000fe2000fffe03f */
[----:B------:R-:W1:Y:S01]  /*7cc0*/  MUFU.TANH R99, R99 ;  /* 0x0000006300637308 */ /* 0x000e620000002400 */
[----:B------:R-:W-:Y:S01]  /*7cd0*/  UMOV UR29, 0xc0000010 ;  /* 0xc0000010001d7882 */ /* 0x000fe20000000000 */
[----:B------:R-:W-:Y:S01]  /*7ce0*/  UMOV UR31, 0x80000020 ;  /* 0x80000020001f7882 */ /* 0x000fe20000000000 */
[----:B------:R-:W-:-:S04]  /*7cf0*/  FMNMX.FTZ R139, R106, R139, !PT ;  /* 0x0000008b6a8b7209 */ /* 0x000fc80007810000 */
[----:B------:R-:W-:Y:S01]  /*7d00*/  FMNMX.FTZ R139, R118, R139, !PT ;  /* 0x0000008b768b7209 */ /* 0x000fe20007810000 */
[----:B------:R-:W2:Y:S01]  /*7d10*/  MUFU.TANH R102, R102 ;  /* 0x0000006600667308 */ /* 0x000ea20000002400 */
[----:B0-----:R-:W-:Y:S02]  /*7d20*/  FSEL R119, R119, -INF , P4 ;  /* 0xff80000077777808 */ /* 0x001fe40002000000 */
[----:B------:R-:W-:Y:S01]  /*7d30*/  FMNMX.FTZ R140, R110, R139, !PT ;  /* 0x0000008b6e8c7209 */ /* 0x000fe20007810000 */
[----:B------:R-:W-:Y:S01]  /*7d40*/  FMUL.FTZ R139, R78, UR6 ;  /* 0x000000064e8b7c20 */ /* 0x000fe20008410000 */
[----:B------:R-:W-:Y:S02]  /*7d50*/  ISETP.GT.AND P4, PT, R100, 0x58, PT ;  /* 0x000000586400780c */ /* 0x000fe40003f84270 */
[----:B------:R-:W-:Y:S01]  /*7d60*/  FMNMX.FTZ R140, R111, R140, !PT ;  /* 0x0000008c6f8c7209 */ /* 0x000fe20007810000 */
[----:B------:R0:W3:Y:S01]  /*7d70*/  MUFU.TANH R95, R137 ;  /* 0x00000089005f7308 */ /* 0x0000e20000002400 */
[----:B-1----:R-:W-:-:S02]  /*7d80*/  FSEL R99, R99, -INF , P3 ;  /* 0xff80000063637808 */ /* 0x002fc40001800000 */
[----:B------:R-:W-:Y:S02]  /*7d90*/  FMNMX.FTZ R140, R119, R140, !PT ;  /* 0x0000008c778c7209 */ /* 0x000fe40007810000 */
[----:B------:R-:W-:Y:S02]  /*7da0*/  ISETP.GT.AND P3, PT, R100, 0x59, PT ;  /* 0x000000596400780c */ /* 0x000fe40003f64270 */
[----:B------:R-:W-:Y:S01]  /*7db0*/  FMNMX.FTZ R141, R99, R140, !PT ;  /* 0x0000008c638d7209 */ /* 0x000fe20007810000 */
[----:B------:R-:W1:Y:S01]  /*7dc0*/  MUFU.TANH R103, R103 ;  /* 0x0000006700677308 */ /* 0x000e620000002400 */
[----:B0-----:R-:W-:Y:S01]  /*7dd0*/  FMUL.FTZ R137, R83, UR6 ;  /* 0x0000000653897c20 */ /* 0x001fe20008410000 */
[----:B--2---:R-:W-:Y:S01]  /*7de0*/  FSEL R102, R102, -INF , P4 ;  /* 0xff80000066667808 */ /* 0x004fe20002000000 */
[----:B------:R-:W-:Y:S01]  /*7df0*/  FMUL.FTZ R140, R79, UR6 ;  /* 0x000000064f8c7c20 */ /* 0x000fe20008410000 */
[----:B------:R-:W-:-:S04]  /*7e00*/  ISETP.GT.AND P4, PT, R100, 0x60, PT ;  /* 0x000000606400780c */ /* 0x000fc80003f84270 */
[----:B------:R0:W2:Y:S01]  /*7e10*/  MUFU.TANH R83, R82 ;  /* 0x0000005200537308 */ /* 0x0000a20000002400 */
[----:B------:R-:W-:Y:S02]  /*7e20*/  FSEL R78, R91, -INF , P4 ;  /* 0xff8000005b4e7808 */ /* 0x000fe40002000000 */
[----:B------:R-:W-:-:S05]  /*7e30*/  ISETP.GT.AND P4, PT, R100, 0x68, PT ;  /* 0x000000686400780c */ /* 0x000fca0003f84270 */
[----:B------:R4:W5:Y:S01]  /*7e40*/  MUFU.TANH R86, R137 ;  /* 0x0000008900567308 */ /* 0x0009620000002400 */
[----:B0-----:R-:W-:-:S07]  /*7e50*/  FMUL.FTZ R82, R87, UR6 ;  /* 0x0000000657527c20 */ /* 0x001fce0008410000 */
[----:B------:R0:W5:Y:S01]  /*7e60*/  MUFU.TANH R87, R138 ;  /* 0x0000008a00577308 */ /* 0x0001620000002400 */
[----:B----4-:R-:W-:-:S07]  /*7e70*/  FMUL.FTZ R137, R74, UR6 ;  /* 0x000000064a897c20 */ /* 0x010fce0008410000 */
[----:B------:R4:W5:Y:S01]  /*7e80*/  MUFU.TANH R74, R82 ;  /* 0x00000052004a7308 */ /* 0x0009620000002400 */
[----:B0-----:R-:W-:Y:S01]  /*7e90*/  FMUL.FTZ R138, R75, UR6 ;  /* 0x000000064b8a7c20 */ /* 0x001fe20008410000 */
[----:B------:R-:W-:Y:S02]  /*7ea0*/  FSEL R75, R90, -INF , P3 ;  /* 0xff8000005a4b7808 */ /* 0x000fe40001800000 */
[----:B------:R-:W-:-:S04]  /*7eb0*/  ISETP.GT.AND P3, PT, R100, 0x61, PT ;  /* 0x000000616400780c */ /* 0x000fc80003f64270 */
[----:B------:R-:W-:Y:S01]  /*7ec0*/  FSEL R94, R94, -INF , P3 ;  /* 0xff8000005e5e7808 */ /* 0x000fe20001800000 */
[----:B------:R-:W0:Y:S01]  /*7ed0*/  MUFU.TANH R137, R137 ;  /* 0x0000008900897308 */ /* 0x000e220000002400 */
[----:B----4-:R-:W-:Y:S02]  /*7ee0*/  FMNMX.FTZ R82, R102, R141, !PT ;  /* 0x0000008d66527209 */ /* 0x010fe40007810000 */
[----:B------:R-:W-:Y:S02]  /*7ef0*/  ISETP.GT.AND P3, PT, R100, 0x69, PT ;  /* 0x000000696400780c */ /* 0x000fe40003f64270 */
[----:B------:R-:W-:Y:S02]  /*7f00*/  FMNMX.FTZ R91, R75, R82, !PT ;  /* 0x000000524b5b7209 */ /* 0x000fe40007810000 */
[----:B---3--:R-:W-:Y:S01]  /*7f10*/  FSEL R82, R95, -INF , P4 ;  /* 0xff8000005f527808 */ /* 0x008fe20002000000 */
[----:B------:R-:W3:Y:S01]  /*7f20*/  MUFU.TANH R138, R138 ;  /* 0x0000008a008a7308 */ /* 0x000ee20000002400 */
[----:B------:R-:W-:-:S02]  /*7f30*/  FMNMX.FTZ R91, R78, R91, !PT ;  /* 0x0000005b4e5b7209 */ /* 0x000fc40007810000 */
[----:B------:R-:W-:Y:S02]  /*7f40*/  ISETP.GT.AND P4, PT, R100, 0x70, PT ;  /* 0x000000706400780c */ /* 0x000fe40003f84270 */
[----:B------:R-:W-:Y:S02]  /*7f50*/  FMNMX.FTZ R79, R94, R91, !PT ;  /* 0x0000005b5e4f7209 */ /* 0x000fe40007810000 */
[----:B-1----:R-:W-:Y:S01]  /*7f60*/  FSEL R91, R103, -INF , P3 ;  /* 0xff800000675b7808 */ /* 0x002fe20001800000 */
[----:B------:R-:W1:Y:S01]  /*7f70*/  MUFU.TANH R139, R139 ;  /* 0x0000008b008b7308 */ /* 0x000e620000002400 */
[----:B------:R-:W-:Y:S01]  /*7f80*/  FMNMX.FTZ R142, R82, R79, !PT ;  /* 0x0000004f528e7209 */ /* 0x000fe20007810000 */
[----:B------:R-:W-:Y:S01]  /*7f90*/  FMUL.FTZ R103, R101, UR6 ;  /* 0x0000000665677c20 */ /* 0x000fe20008410000 */
[----:B--2---:R-:W-:Y:S02]  /*7fa0*/  FSEL R90, R83, -INF , P4 ;  /* 0xff800000535a7808 */ /* 0x004fe40002000000 */
[----:B------:R-:W-:-:S02]  /*7fb0*/  ISETP.GT.AND P3, PT, R100, 0x71, PT ;  /* 0x000000716400780c */ /* 0x000fc40003f64270 */
[----:B------:R-:W-:Y:S01]  /*7fc0*/  FMNMX.FTZ R83, R91, R142, !PT ;  /* 0x0000008e5b537209 */ /* 0x000fe20007810000 */
[----:B------:R-:W2:Y:S01]  /*7fd0*/  MUFU.TANH R140, R140 ;  /* 0x0000008c008c7308 */ /* 0x000ea20000002400 */
[----:B------:R-:W-:Y:S02]  /*7fe0*/  ISETP.GT.AND P4, PT, R100, 0x78, PT ;  /* 0x000000786400780c */ /* 0x000fe40003f84270 */
[----:B-----5:R-:W-:Y:S02]  /*7ff0*/  FSEL R79, R86, -INF , P3 ;  /* 0xff800000564f7808 */ /* 0x020fe40001800000 */
[----:B------:R-:W-:Y:S02]  /*8000*/  FMNMX.FTZ R142, R90, R83, !PT ;  /* 0x000000535a8e7209 */ /* 0x000fe40007810000 */
[----:B------:R-:W-:Y:S01]  /*8010*/  ISETP.GT.AND P3, PT, R100, 0x79, PT ;  /* 0x000000796400780c */ /* 0x000fe20003f64270 */
[----:B------:R-:W4:Y:S01]  /*8020*/  MUFU.TANH R13, R13 ;  /* 0x0000000d000d7308 */ /* 0x000f220000002400 */
[----:B------:R-:W-:-:S02]  /*8030*/  WARPGROUP.DEPBAR.LE gsb0, 0x0 ;  /* 0x00008000000079c5 */ /* 0x000fc40000010000 */
[----:B------:R-:W-:Y:S01]  /*8040*/  WARPGROUP.ARRIVE ;  /* 0x00000000000079c5 */ /* 0x000fe20000000000 */
[----:B------:R-:W-:Y:S02]  /*8050*/  FSEL R86, R87, -INF , P4 ;  /* 0xff80000057567808 */ /* 0x000fe40002000000 */
[----:B------:R-:W-:Y:S02]  /*8060*/  FMNMX.FTZ R83, R79, R142, !PT ;  /* 0x0000008e4f537209 */ /* 0x000fe40007810000 */
[----:B------:R-:W-:Y:S01]  /*8070*/  FSEL R87, R74, -INF , P3 ;  /* 0xff8000004a577808 */ /* 0x000fe20001800000 */
[----:B------:R-:W-:Y:S01]  /*8080*/  HGMMA.64x96x16.F32 R24, gdesc[UR28].tnspB, R24, gsb0 ;  /* 0x416000001c1879f0 */ /* 0x000fe20008000818 */
[----:B------:R-:W-:Y:S01]  /*8090*/  UIADD3 UR28, UR10, 0x600, URZ ;  /* 0x000006000a1c7890 */ /* 0x000fe2000fffe03f */
[----:B------:R-:W-:Y:S01]  /*80a0*/  ISETP.GT.AND P4, PT, R100, 0x80, PT ;  /* 0x000000806400780c */ /* 0x000fe20003f84270 */
[----:B------:R-:W-:Y:S01]  /*80b0*/  UIADD3 UR30, UR7, 0x100, URZ ;  /* 0x00000100071e7890 */ /* 0x000fe2000fffe03f */
[----:B------:R-:W-:Y:S01]  /*80c0*/  FMNMX.FTZ R74, R86, R83, !PT ;  /* 0x00000053564a7209 */ /* 0x000fe20007810000 */
[----:B------:R-:W-:Y:S01]  /*80d0*/  UMOV UR29, 0xc0000010 ;  /* 0xc0000010001d7882 */ /* 0x000fe20000000000 */
[----:B------:R-:W-:Y:S01]  /*80e0*/  UMOV UR31, 0x80000020 ;  /* 0x80000020001f7882 */ /* 0x000fe20000000000 */
[----:B0-----:R-:W-:Y:S01]  /*80f0*/  FSEL R83, R137, -INF , P4 ;  /* 0xff80000089537808 */ /* 0x001fe20002000000 */
[----:B------:R-:W-:Y:S01]  /*8100*/  MUFU.TANH R14, R14 ;  /* 0x0000000e000e7308 */ /* 0x000fe20000002400 */
[----:B------:R-:W-:-:S02]  /*8110*/  FMNMX.FTZ R74, R87, R74, !PT ;  /* 0x0000004a574a7209 */ /* 0x000fc40007810000 */
[----:B------:R-:W-:Y:S02]  /*8120*/  ISETP.GT.AND P3, PT, R100, 0x88, PT ;  /* 0x000000886400780c */ /* 0x000fe40003f64270 */
[----:B---3--:R-:W-:Y:S02]  /*8130*/  FSEL R95, R138, -INF , P5 ;  /* 0xff8000008a5f7808 */ /* 0x008fe40002800000 */
[----:B------:R-:W-:Y:S01]  /*8140*/  FMNMX.FTZ R74, R83, R74, !PT ;  /* 0x0000004a534a7209 */ /* 0x000fe20007810000 */
[----:B------:R-:W0:Y:S01]  /*8150*/  MUFU.TANH R17, R17 ;  /* 0x0000001100117308 */ /* 0x000e220000002400 */
[----:B------:R-:W-:Y:S02]  /*8160*/  ISETP.GT.AND P4, PT, R100, 0x89, PT ;  /* 0x000000896400780c */ /* 0x000fe40003f84270 */
[----:B-1----:R-:W-:Y:S02]  /*8170*/  FSEL R101, R139, -INF , P3 ;  /* 0xff8000008b657808 */ /* 0x002fe40001800000 */
[----:B------:R-:W-:-:S02]  /*8180*/  FMNMX.FTZ R74, R95, R74, !PT ;  /* 0x0000004a5f4a7209 */ /* 0x000fc40007810000 */
[----:B--2---:R-:W-:Y:S01]  /*8190*/  FSEL R100, R140, -INF , P4 ;  /* 0xff8000008c647808 */ /* 0x004fe20002000000 */
[----:B------:R-:W-:Y:S01]  /*81a0*/  MUFU.TANH R18, R18 ;  /* 0x0000001200127308 */ /* 0x000fe20000002400 */
[----:B------:R-:W-:Y:S02]  /*81b0*/  FMNMX.FTZ R137, R101, R74, !PT ;  /* 0x0000004a65897209 */ /* 0x000fe40007810000 */
[----:B------:R-:W-:Y:S02]  /*81c0*/  ISETP.GT.AND P5, PT, R109, RZ, PT ;  /* 0x000000ff6d00720c */ /* 0x000fe40003fa4270 */
[----:B------:R-:W-:Y:S02]  /*81d0*/  FMNMX.FTZ R137, R100, R137, !PT ;  /* 0x0000008964897209 */ /* 0x000fe40007810000 */
[----:B----4-:R-:W-:Y:S01]  /*81e0*/  FSEL R13, R13, -INF , P5 ;  /* 0xff8000000d0d7808 */ /* 0x010fe20002800000 */
[----:B------:R-:W-:Y:S01]  /*81f0*/  MUFU.TANH R20, R20 ;  /* 0x0000001400147308 */ /* 0x000fe20000002400 */
[----:B------:R-:W-:Y:S01]  /*8200*/  ISETP.GT.AND P4, PT, R109, 0x8, PT ;  /* 0x000000086d00780c */ /* 0x000fe20003f84270 */
[----:B------:R-:W1:Y:S01]  /*8210*/  SHFL.BFLY PT, R74, R137, 0x2, 0x1f ;  /* 0x0c401f00894a7f89 */ /* 0x000e6200000e0000 */
[----:B------:R-:W-:-:S02]  /*8220*/  FMNMX.FTZ R140, R13, R10, !PT ;  /* 0x0000000a0d8c7209 */ /* 0x000fc40007810000 */
[----:B------:R-:W-:Y:S02]  /*8230*/  ISETP.GT.AND P5, PT, R109, 0x9, PT ;  /* 0x000000096d00780c */ /* 0x000fe40003fa4270 */
[----:B0-----:R-:W-:Y:S01]  /*8240*/  FSEL R17, R17, -INF , P4 ;  /* 0xff80000011117808 */ /* 0x001fe20002000000 */
[----:B------:R-:W0:Y:S01]  /*8250*/  MUFU.TANH R22, R22 ;  /* 0x0000001600167308 */ /* 0x000e220000002400 */
[----:B------:R-:W-:-:S07]  /*8260*/  ISETP.GT.AND P4, PT, R109, 0x11, PT ;  /* 0x000000116d00780c */ /* 0x000fce0003f84270 */
[----:B------:R-:W-:Y:S08]  /*8270*/  MUFU.TANH R128, R128 ;  /* 0x0000008000807308 */ /* 0x000ff00000002400 */
[----:B------:R-:W-:Y:S01]  /*8280*/  MUFU.TANH R130, R130 ;  /* 0x0000008200827308 */ /* 0x000fe20000002400 */
[----:B0-----:R-:W-:Y:S02]  /*8290*/  FSEL R22, R22, -INF , P4 ;  /* 0xff80000016167808 */ /* 0x001fe40002000000 */
[----:B-1----:R-:W-:Y:S01]  /*82a0*/  FMNMX.FTZ R138, R137, R74, !PT ;  /* 0x0000004a898a7209 */ /* 0x002fe20007810000 */
[----:B------:R-:W-:Y:S01]  /*82b0*/  FMUL.FTZ R137, R72, UR6 ;  /* 0x0000000648897c20 */ /* 0x000fe20008410000 */
[----:B------:R-:W0:Y:S01]  /*82c0*/  LDC R74, c[0x0][0x988] ;  /* 0x00026200ff4a7b82 */ /* 0x000e220000000800 */
[----:B------:R-:W-:-:S02]  /*82d0*/  ISETP.GT.AND P4, PT, R109, 0x20, PT ;  /* 0x000000206d00780c */ /* 0x000fc40003f84270 */
[----:B------:R-:W1:Y:S01]  /*82e0*/  SHFL.BFLY PT, R139, R138, 0x1, 0x1f ;  /* 0x0c201f008a8b7f89 */ /* 0x000e6200000e0000 */
[----:B------:R-:W2:Y:S08]  /*82f0*/  MUFU.TANH R120, R120 ;  /* 0x0000007800787308 */ /* 0x000eb00000002400 */
[----:B------:R-:W3:Y:S08]  /*8300*/  MUFU.TANH R121, R121 ;  /* 0x0000007900797308 */ /* 0x000ef00000002400 */
[----:B------:R-:W4:Y:S01]  /*8310*/  MUFU.TANH R123, R123 ;  /* 0x0000007b007b7308 */ /* 0x000f220000002400 */
[----:B--2---:R-:W-:-:S02]  /*8320*/  FSEL R120, R120, -INF , P4 ;  /* 0xff80000078787808 */ /* 0x004fc40002000000 */
[----:B------:R-:W-:Y:S02]  /*8330*/  ISETP.GT.AND P4, PT, R109, 0x29, PT ;  /* 0x000000296d00780c */ /* 0x000fe40003f84270 */
[----:B-1----:R-:W-:Y:S01]  /*8340*/  FMNMX.FTZ R72, R138, R139, !PT ;  /* 0x0000008b8a487209 */ /* 0x002fe20007810000 */
[----:B------:R-:W-:Y:S02]  /*8350*/  FMUL.FTZ R138, R77, UR6 ;  /* 0x000000064d8a7c20 */ /* 0x000fe40008410000 */
[----:B------:R-:W1:Y:S01]  /*8360*/  MUFU.TANH R124, R124 ;  /* 0x0000007c007c7308 */ /* 0x000e620000002400 */
[C---:B------:R-:W-:Y:S01]  /*8370*/  FSETP.NEU.FTZ.AND P3, PT, R72.reuse, -INF , PT ;  /* 0xff8000004800780b */ /* 0x040fe20003f7d000 */
[----:B0-----:R-:W-:-:S05]  /*8380*/  FMUL.FTZ R139, R72, R74 ;  /* 0x0000004a488b7220 */ /* 0x001fca0000410000 */
[----:B------:R-:W-:Y:S01]  /*8390*/  FSEL R77, R139, RZ, P3 ;  /* 0x000000ff8b4d7208 */ /* 0x000fe20001800000 */
[----:B------:R-:W0:Y:S01]  /*83a0*/  MUFU.TANH R112, R112 ;  /* 0x0000007000707308 */ /* 0x000e220000002400 */
[----:B------:R-:W-:Y:S02]  /*83b0*/  WARPGROUP.DEPBAR.LE gsb0, 0x0 ;  /* 0x00008000000079c5 */ /* 0x000fe40000010000 */
[----:B------:R-:W-:Y:S01]  /*83c0*/  WARPGROUP.ARRIVE ;  /* 0x00000000000079c5 */ /* 0x000fe20000000000 */
[-CC-:B------:R-:W-:Y:S01]  /*83d0*/  FFMA.FTZ R139, R129, R74.reuse, -R77.reuse ;  /* 0x0000004a818b7223 */ /* 0x180fe2000001084d */
[----:B------:R-:W-:Y:S01]  /*83e0*/  FSEL R129, R14, -INF , P6 ;  /* 0xff8000000e817808 */ /* 0x000fe20003000000 */
[--C-:B------:R-:W-:Y:S01]  /*83f0*/  FFMA.FTZ R141, R131, R74, -R77.reuse ;  /* 0x0000004a838d7223 */ /* 0x100fe2000001084d */
[----:B------:R-:W-:Y:S01]  /*8400*/  ISETP.GT.AND P6, PT, R109, 0x10, PT ;  /* 0x000000106d00780c */ /* 0x000fe20003fc4270 */
[----:B------:R2:W-:Y:S01]  /*8410*/  MUFU.EX2 R98, R139 ;  /* 0x0000008b00627308 */ /* 0x0005e20000000800 */
[----:B------:R-:W-:Y:S01]  /*8420*/  HGMMA.64x96x16.F32 R24, gdesc[UR28].tnspB, R24, gsb0 ;  /* 0x416000001c1879f0 */ /* 0x000fe20008000818 */
[----:B------:R-:W-:Y:S01]  /*8430*/  UIADD3 UR28, UR10, 0x780, URZ ;  /* 0x000007800a1c7890 */ /* 0x000fe2000fffe03f */
[----:B------:R-:W-:Y:S01]  /*8440*/  FMNMX.FTZ R140, R129, R140, !PT ;  /* 0x0000008c818c7209 */ /* 0x000fe20007810000 */
[----:B------:R-:W-:Y:S01]  /*8450*/  UIADD3 UR30, UR7, 0x140, URZ ;  /* 0x00000140071e7890 */ /* 0x000fe2000fffe03f */
[----:B------:R-:W-:Y:S01]  /*8460*/  FSEL R131, R18, -INF , P5 ;  /* 0xff80000012837808 */ /* 0x000fe20002800000 */
[----:B------:R-:W-:Y:S01]  /*8470*/  UMOV UR29, 0xc0000010 ;  /* 0xc0000010001d7882 */ /* 0x000fe20000000000 */
[----:B------:R-:W-:Y:S01]  /*8480*/  UMOV UR31, 0x80000020 ;  /* 0x80000020001f7882 */ /* 0x000fe20000000000 */
[----:B------:R-:W-:Y:S01]  /*8490*/  FMNMX.FTZ R140, R17, R140, !PT ;  /* 0x0000008c118c7209 */ /* 0x000fe20007810000 */
[-CC-:B--2---:R-:W-:Y:S01]  /*84a0*/  FFMA.FTZ R139, R132, R74.reuse, -R77.reuse ;  /* 0x0000004a848b7223 */ /* 0x184fe2000001084d */
[--C-:B------:R-:W-:Y:S01]  /*84b0*/  FFMA.FTZ R132, R133, R74, -R77.reuse ;  /* 0x0000004a85847223 */ /* 0x100fe2000001084d */
[----:B------:R-:W-:Y:S01]  /*84c0*/  FSEL R20, R20, -INF , P6 ;  /* 0xff80000014147808 */ /* 0x000fe20003000000 */
[----:B------:R-:W-:Y:S01]  /*84d0*/  MUFU.TANH R113, R113 ;  /* 0x0000007100717308 */ /* 0x000fe20000002400 */
[----:B------:R-:W-:Y:S01]  /*84e0*/  FMNMX.FTZ R133, R131, R140, !PT ;  /* 0x0000008c83857209 */ /* 0x000fe20007810000 */
[-CC-:B------:R-:W-:Y:S01]  /*84f0*/  FFMA.FTZ R140, R134, R74.reuse, -R77.reuse ;  /* 0x0000004a868c7223 */ /* 0x180fe2000001084d */
[----:B------:R-:W-:Y:S01]  /*8500*/  ISETP.GT.AND P5, PT, R109, 0x18, PT ;  /* 0x000000186d00780c */ /* 0x000fe20003fa4270 */
[-CC-:B------:R-:W-:Y:S01]  /*8510*/  FFMA.FTZ R142, R117, R74.reuse, -R77.reuse ;  /* 0x0000004a758e7223 */ /* 0x180fe2000001084d */
[----:B------:R-:W-:Y:S01]  /*8520*/  FMNMX.FTZ R133, R20, R133, !PT ;  /* 0x0000008514857209 */ /* 0x000fe20007810000 */
[-CC-:B------:R-:W-:Y:S01]  /*8530*/  FFMA.FTZ R102, R102, R74.reuse, -R77.reuse ;  /* 0x0000004a66667223 */ /* 0x180fe2000001084d */
[----:B------:R-:W-:Y:S01]  /*8540*/  ISETP.GT.AND P6, PT, R109, 0x19, PT ;  /* 0x000000196d00780c */ /* 0x000fe20003fc4270 */
[----:B------:R2:W-:Y:S01]  /*8550*/  MUFU.EX2 R18, R139 ;  /* 0x0000008b00127308 */ /* 0x0005e20000000800 */
[----:B------:R-:W-:Y:S01]  /*8560*/  FSEL R128, R128, -INF , P5 ;  /* 0xff80000080807808 */ /* 0x000fe20002800000 */
[-CC-:B------:R-:W-:Y:S01]  /*8570*/  FFMA.FTZ R15, R15, R74.reuse, -R77.reuse ;  /* 0x0000004a0f0f7223 */ /* 0x180fe2000001084d */
[----:B------:R-:W-:Y:S01]  /*8580*/  FMNMX.FTZ R133, R22, R133, !PT ;  /* 0x0000008516857209 */ /* 0x000fe20007810000 */
[-CC-:B------:R-:W-:Y:S01]  /*8590*/  FFMA.FTZ R19, R19, R74.reuse, -R77.reuse ;  /* 0x0000004a13137223 */ /* 0x180fe2000001084d */
[----:B------:R-:W-:Y:S01]  /*85a0*/  FSEL R130, R130, -INF , P6 ;  /* 0xff80000082827808 */ /* 0x000fe20003000000 */
[-CC-:B------:R-:W-:Y:S01]  /*85b0*/  FFMA.FTZ R21, R21, R74.reuse, -R77.reuse ;  /* 0x0000004a15157223 */ /* 0x180fe2000001084d */
[----:B------:R-:W-:Y:S01]  /*85c0*/  FMNMX.FTZ R133, R128, R133, !PT ;  /* 0x0000008580857209 */ /* 0x000fe20007810000 */
[----:B------:R-:W5:Y:S01]  /*85d0*/  MUFU.TANH R114, R114 ;  /* 0x0000007200727308 */ /* 0x000f620000002400 */
[----:B------:R-:W-:Y:S01]  /*85e0*/  ISETP.GT.AND P5, PT, R109, 0x21, PT ;  /* 0x000000216d00780c */ /* 0x000fe20003fa4270 */
[-CC-:B------:R-:W-:Y:S01]  /*85f0*/  FFMA.FTZ R23, R23, R74.reuse, -R77.reuse ;  /* 0x0000004a17177223 */ /* 0x180fe2000001084d */
[----:B--2---:R-:W-:Y:S01]  /*8600*/  FMNMX.FTZ R139, R130, R133, !PT ;  /* 0x00000085828b7209 */ /* 0x004fe20007810000 */
[-CC-:B------:R-:W-:Y:S01]  /*8610*/  FFMA.FTZ R122, R122, R74.reuse, -R77.reuse ;  /* 0x0000004a7a7a7223 */ /* 0x180fe2000001084d */
[----:B------:R-:W-:Y:S01]  /*8620*/  ISETP.GT.AND P6, PT, R109, 0x28, PT ;  /* 0x000000286d00780c */ /* 0x000fe20003fc4270 */
[-CC-:B------:R-:W-:Y:S01]  /*8630*/  FFMA.FTZ R94, R94, R74.reuse, -R77.reuse ;  /* 0x0000004a5e5e7223 */ /* 0x180fe2000001084d */
[----:B---3--:R-:W-:Y:S01]  /*8640*/  FSEL R133, R121, -INF , P5 ;  /* 0xff80000079857808 */ /* 0x008fe20002800000 */
[----:B------:R2:W-:Y:S01]  /*8650*/  MUFU.EX2 R14, R141 ;  /* 0x0000008d000e7308 */ /* 0x0005e20000000800 */
[----:B------:R-:W-:Y:S01]  /*8660*/  FMNMX.FTZ R134, R120, R139, !PT ;  /* 0x0000008b78867209 */ /* 0x000fe20007810000 */
[-CC-:B------:R-:W-:Y:S01]  /*8670*/  FFMA.FTZ R82, R82, R74.reuse, -R77.reuse ;  /* 0x0000004a52527223 */ /* 0x180fe2000001084d */
[----:B----4-:R-:W-:Y:S01]  /*8680*/  FSEL R123, R123, -INF , P6 ;  /* 0xff8000007b7b7808 */ /* 0x010fe20003000000 */
[--C-:B------:R-:W-:Y:S01]  /*8690*/  FFMA.FTZ R91, R91, R74, -R77.reuse ;  /* 0x0000004a5b5b7223 */ /* 0x100fe2000001084d */
[----:B------:R-:W-:Y:S01]  /*86a0*/  FMNMX.FTZ R134, R133, R134, !PT ;  /* 0x0000008685867209 */ /* 0x000fe20007810000 */
[-CC-:B------:R-:W-:Y:S01]  /*86b0*/  FFMA.FTZ R90, R90, R74.reuse, -R77.reuse ;  /* 0x0000004a5a5a7223 */ /* 0x180fe2000001084d */
[----:B------:R-:W-:Y:S01]  /*86c0*/  ISETP.GT.AND P5, PT, R109, 0x30, PT ;  /* 0x000000306d00780c */ /* 0x000fe20003fa4270 */
[----:B------:R-:W-:Y:S01]  /*86d0*/  MUFU.TANH R115, R115 ;  /* 0x0000007300737308 */ /* 0x000fe20000002400 */
[-CC-:B--2---:R-:W-:Y:S01]  /*86e0*/  FFMA.FTZ R141, R125, R74.reuse, -R77.reuse ;  /* 0x0000004a7d8d7223 */ /* 0x184fe2000001084d */
[----:B-1----:R-:W-:Y:S01]  /*86f0*/  FSEL R125, R124, -INF , P4 ;  /* 0xff8000007c7d7808 */ /* 0x002fe20002000000 */
[--C-:B------:R-:W-:Y:S01]  /*8700*/  FFMA.FTZ R86, R86, R74, -R77.reuse ;  /* 0x0000004a56567223 */ /* 0x100fe2000001084d */
[----:B------:R-:W-:Y:S01]  /*8710*/  FMNMX.FTZ R134, R123, R134, !PT ;  /* 0x000000867b867209 */ /* 0x000fe20007810000 */
[-CC-:B------:R-:W-:Y:S01]  /*8720*/  FFMA.FTZ R87, R87, R74.reuse, -R77.reuse ;  /* 0x0000004a57577223 */ /* 0x180fe2000001084d */
[----:B------:R-:W-:Y:S01]  /*8730*/  ISETP.GT.AND P6, PT, R109, 0x31, PT ;  /* 0x000000316d00780c */ /* 0x000fe20003fc4270 */
[-CC-:B------:R-:W-:Y:S01]  /*8740*/  FFMA.FTZ R83, R83, R74.reuse, -R77.reuse ;  /* 0x0000004a53537223 */ /* 0x180fe2000001084d */
[----:B------:R-:W1:Y:S01]  /*8750*/  MUFU.TANH R104, R104 ;  /* 0x0000006800687308 */ /* 0x000e620000002400 */
[----:B0-----:R-:W-:Y:S01]  /*8760*/  FSEL R112, R112, -INF , P5 ;  /* 0xff80000070707808 */ /* 0x001fe20002800000 */
[--C-:B------:R-:W-:Y:S01]  /*8770*/  FFMA.FTZ R95, R95, R74, -R77.reuse ;  /* 0x0000004a5f5f7223 */ /* 0x100fe2000001084d */
[----:B------:R-:W-:Y:S01]  /*8780*/  FMNMX.FTZ R139, R125, R134, !PT ;  /* 0x000000867d8b7209 */ /* 0x000fe20007810000 */
[-CC-:B------:R-:W-:Y:S01]  /*8790*/  FFMA.FTZ R101, R101, R74.reuse, -R77.reuse ;  /* 0x0000004a65657223 */ /* 0x180fe2000001084d */
[C---:B------:R-:W-:Y:S01]  /*87a0*/  ISETP.GT.AND P4, PT, R109.reuse, 0x38, PT ;  /* 0x000000386d00780c */ /* 0x040fe20003f84270 */
[----:B------:R-:W-:Y:S01]  /*87b0*/  FFMA.FTZ R100, R100, R74, -R77 ;  /* 0x0000004a64647223 */ /* 0x000fe2000001084d */
[----:B------:R-:W-:Y:S01]  /*87c0*/  FMNMX.FTZ R139, R112, R139, !PT ;  /* 0x0000008b708b7209 */ /* 0x000fe20007810000 */
[----:B------:R0:W-:Y:S01]  /*87d0*/  MUFU.EX2 R121, R140 ;  /* 0x0000008c00797308 */ /* 0x0001e20000000800 */
[----:B------:R-:W-:-:S02]  /*87e0*/  ISETP.GT.AND P5, PT, R109, 0x39, PT ;  /* 0x000000396d00780c */ /* 0x000fc40003fa4270 */
[----:B-----5:R-:W-:Y:S02]  /*87f0*/  FSEL R114, R114, -INF , P4 ;  /* 0xff80000072727808 */ /* 0x020fe40002000000 */
[----:B------:R-:W-:-:S03]  /*8800*/  ISETP.GT.AND P4, PT, R109, 0x41, PT ;  /* 0x000000416d00780c */ /* 0x000fc60003f84270 */
[----:B------:R-:W2:Y:S01]  /*8810*/  MUFU.TANH R105, R105 ;  /* 0x0000006900697308 */ /* 0x000ea20000002400 */
[-CC-:B0-----:R-:W-:Y:S01]  /*8820*/  FFMA.FTZ R140, R126, R74.reuse, -R77.reuse ;  /* 0x0000004a7e8c7223 */ /* 0x181fe2000001084d */
[----:B------:R-:W-:Y:S02]  /*8830*/  FSEL R126, R113, -INF , P6 ;  /* 0xff800000717e7808 */ /* 0x000fe40003000000 */
[----:B------:R-:W-:Y:S02]  /*8840*/  ISETP.GT.AND P6, PT, R109, 0x40, PT ;  /* 0x000000406d00780c */ /* 0x000fe40003fc4270 */
[----:B------:R-:W-:Y:S02]  /*8850*/  FMNMX.FTZ R139, R126, R139, !PT ;  /* 0x0000008b7e8b7209 */ /* 0x000fe40007810000 */
[----:B------:R-:W-:Y:S01]  /*8860*/  MUFU.TANH R107, R107 ;  /* 0x0000006b006b7308 */ /* 0x000fe20000002400 */
[----:B-1----:R-:W-:Y:S02]  /*8870*/  FSEL R104, R104, -INF , P6 ;  /* 0xff80000068687808 */ /* 0x002fe40003000000 */
[----:B------:R-:W-:Y:S01]  /*8880*/  FMNMX.FTZ R134, R114, R139, !PT ;  /* 0x0000008b72867209 */ /* 0x000fe20007810000 */
[----:B------:R-:W-:-:S04]  /*8890*/  FFMA.FTZ R139, R135, R74, -R77 ;  /* 0x0000004a878b7223 */ /* 0x000fc8000001084d */
[----:B------:R0:W-:Y:S01]  /*88a0*/  MUFU.EX2 R124, R141 ;  /* 0x0000008d007c7308 */ /* 0x0001e20000000800 */
[----:B--2---:R-:W-:Y:S02]  /*88b0*/  FSEL R105, R105, -INF , P4 ;  /* 0xff80000069697808 */ /* 0x004fe40002000000 */
[----:B------:R-:W-:-:S05]  /*88c0*/  ISETP.GT.AND P4, PT, R109, 0x49, PT ;  /* 0x000000496d00780c */ /* 0x000fca0003f84270 */
[----:B------:R-:W1:Y:S01]  /*88d0*/  MUFU.TANH R108, R108 ;  /* 0x0000006c006c7308 */ /* 0x000e620000002400 */
[----:B0-----:R-:W-:Y:S01]  /*88e0*/  FFMA.FTZ R141, R127, R74, -R77 ;  /* 0x0000004a7f8d7223 */ /* 0x001fe2000001084d */
[----:B------:R-:W-:Y:S02]  /*88f0*/  FSEL R127, R115, -INF , P5 ;  /* 0xff800000737f7808 */ /* 0x000fe40002800000 */
[----:B------:R-:W-:Y:S02]  /*8900*/  ISETP.GT.AND P5, PT, R109, 0x48, PT ;  /* 0x000000486d00780c */ /* 0x000fe40003fa4270 */
[----:B------:R-:W-:Y:S02]  /*8910*/  FMNMX.FTZ R135, R127, R134, !PT ;  /* 0x000000867f877209 */ /* 0x000fe40007810000 */
[----:B------:R-:W0:Y:S01]  /*8920*/  MUFU.TANH R96, R96 ;  /* 0x0000006000607308 */ /* 0x000e220000002400 */
[----:B------:R-:W-:Y:S02]  /*8930*/  WARPGROUP.DEPBAR.LE gsb0, 0x0 ;  /* 0x00008000000079c5 */ /* 0x000fe40000010000 */
[----:B------:R-:W-:-:S05]  /*8940*/  WARPGROUP.ARRIVE ;  /* 0x00000000000079c5 */ /* 0x000fca0000000000 */
[----:B------:R-:W2:Y:S01]  /*8950*/  MUFU.TANH R97, R97 ;  /* 0x0000006100617308 */ /* 0x000ea20000002400 */
[----:B-1----:R-:W-:Y:S01]  /*8960*/  FSEL R108, R108, -INF , P4 ;  /* 0xff8000006c6c7808 */ /* 0x002fe20002000000 */
[----:B------:R-:W-:Y:S01]  /*8970*/  HGMMA.64x96x16.F32 R24, gdesc[UR28].tnspB, R24, gsb0 ;  /* 0x416000001c1879f0 */ /* 0x000fe20008000818 */
[----:B------:R-:W-:Y:S01]  /*8980*/  UIADD3 UR28, UR10, 0x900, URZ ;  /* 0x000009000a1c7890 */ /* 0x000fe2000fffe03f */
[----:B------:R-:W-:Y:S01]  /*8990*/  ISETP.GT.AND P4, PT, R109, 0x51, PT ;  /* 0x000000516d00780c */ /* 0x000fe20003f84270 */
[----:B------:R-:W-:Y:S01]  /*89a0*/  UIADD3 UR30, UR7, 0x180, URZ ;  /* 0x00000180071e7890 */ /* 0x000fe2000fffe03f */
[----:B------:R-:W-:Y:S01]  /*89b0*/  UMOV UR29, 0xc0000010 ;  /* 0xc0000010001d7882 */ /* 0x000fe20000000000 */
[----:B------:R-:W-:Y:S01]  /*89c0*/  UMOV UR31, 0x80000020 ;  /* 0x80000020001f7882 */ /* 0x000fe20000000000 */
[----:B------:R1:W-:Y:S08]  /*89d0*/  MUFU.EX2 R113, R140 ;  /* 0x0000008c00717308 */ /* 0x0003f00000000800 */
[----:B------:R3:W-:Y:S01]  /*89e0*/  MUFU.EX2 R115, R141 ;  /* 0x0000008d00737308 */ /* 0x0007e20000000800 */
[----:B-1----:R-:W-:-:S04]  /*89f0*/  FMNMX.FTZ R140, R104, R135, !PT ;  /* 0x00000087688c7209 */ /* 0x002fc80007810000 */
[----:B------:R-:W-:-:S03]  /*8a00*/  FMNMX.FTZ R135, R105, R140, !PT ;  /* 0x0000008c69877209 */ /* 0x000fc60007810000 */
[----:B------:R-:W1:Y:S01]  /*8a10*/  MUFU.TANH R136, R136 ;  /* 0x0000008800887308 */ /* 0x000e620000002400 */
[----:B---3--:R-:W-:Y:S01]  /*8a20*/  FFMA.FTZ R141, R116, R74, -R77 ;  /* 0x0000004a748d7223 */ /* 0x008fe2000001084d */
[----:B------:R-:W-:Y:S02]  /*8a30*/  FSEL R116, R107, -INF , P5 ;  /* 0xff8000006b747808 */ /* 0x000fe40002800000 */
[----:B------:R-:W-:Y:S02]  /*8a40*/  ISETP.GT.AND P5, PT, R109, 0x50, PT ;  /* 0x000000506d00780c */ /* 0x000fe40003fa4270 */
[----:B------:R-:W-:Y:S02]  /*8a50*/  FMNMX.FTZ R135, R116, R135, !PT ;  /* 0x0000008774877209 */ /* 0x000fe40007810000 */
[----:B------:R-:W3:Y:S01]  /*8a60*/  MUFU.TANH R103, R103 ;  /* 0x0000006700677308 */ /* 0x000ee20000002400 */
[----:B0-----:R-:W-:Y:S02]  /*8a70*/  FSEL R117, R96, -INF , P5 ;  /* 0xff80000060757808 */ /* 0x001fe40002800000 */
[----:B------:R-:W-:-:S02]  /*8a80*/  FMNMX.FTZ R140, R108, R135, !PT ;  /* 0x000000876c8c7209 */ /* 0x000fc40007810000 */
[----:B------:R-:W-:Y:S02]  /*8a90*/  ISETP.GT.AND P5, PT, R109, 0x58, PT ;  /* 0x000000586d00780c */ /* 0x000fe40003fa4270 */
[----:B--2---:R-:W-:Y:S01]  /*8aa0*/  FSEL R135, R97, -INF , P4 ;  /* 0xff80000061877808 */ /* 0x004fe20002000000 */
[----:B------:R-:W0:Y:S01]  /*8ab0*/  MUFU.TANH R88, R88 ;  /* 0x0000005800587308 */ /* 0x000e220000002400 */
[----:B------:R-:W-:Y:S01]  /*8ac0*/  FMNMX.FTZ R140, R117, R140, !PT ;  /* 0x0000008c758c7209 */ /* 0x000fe20007810000 */
[----:B------:R-:W-:Y:S01]  /*8ad0*/  FFMA.FTZ R97, R106, R74, -R77 ;  /* 0x0000004a6a617223 */ /* 0x000fe2000001084d */
[C---:B------:R-:W-:Y:S02]  /*8ae0*/  ISETP.GT.AND P4, PT, R109.reuse, 0x59, PT ;  /* 0x000000596d00780c */ /* 0x040fe40003f84270 */
[----:B-1----:R-:W-:Y:S02]  /*8af0*/  FSEL R136, R136, -INF , P5 ;  /* 0xff80000088887808 */ /* 0x002fe40002800000 */
[----:B------:R-:W-:Y:S01]  /*8b00*/  ISETP.GT.AND P5, PT, R109, 0x60, PT ;  /* 0x000000606d00780c */ /* 0x000fe20003fa4270 */
[----:B------:R-:W-:Y:S01]  /*8b10*/  MUFU.TANH R89, R89 ;  /* 0x0000005900597308 */ /* 0x000fe20000002400 */
[----:B---3--:R-:W-:-:S02]  /*8b20*/  FSEL R103, R103, -INF , P4 ;  /* 0xff80000067677808 */ /* 0x008fc40002000000 */
[----:B------:R-:W-:-:S05]  /*8b30*/  ISETP.GT.AND P4, PT, R109, 0x61, PT ;  /* 0x000000616d00780c */ /* 0x000fca0003f84270 */
[----:B------:R-:W1:Y:S01]  /*8b40*/  MUFU.TANH R92, R92 ;  /* 0x0000005c005c7308 */ /* 0x000e620000002400 */
[----:B0-----:R-:W-:Y:S02]  /*8b50*/  FSEL R106, R88, -INF , P5 ;  /* 0xff800000586a7808 */ /* 0x001fe40002800000 */
[----:B------:R-:W-:-:S05]  /*8b60*/  ISETP.GT.AND P5, PT, R109, 0x68, PT ;  /* 0x000000686d00780c */ /* 0x000fca0003fa4270 */
[----:B------:R0:W-:Y:S08]  /*8b70*/  MUFU.EX2 R134, R139 ;  /* 0x0000008b00867308 */ /* 0x0001f00000000800 */
[----:B------:R-:W2:Y:S01]  /*8b80*/  MUFU.TANH R93, R93 ;  /* 0x0000005d005d7308 */ /* 0x000ea20000002400 */
[----:B0-----:R-:W-:Y:S02]  /*8b90*/  FMNMX.FTZ R139, R135, R140, !PT ;  /* 0x0000008c878b7209 */ /* 0x001fe40007810000 */
[----:B-1----:R-:W-:-:S02]  /*8ba0*/  FSEL R92, R92, -INF , P5 ;  /* 0xff8000005c5c7808 */ /* 0x002fc40002800000 */
[----:B------:R-:W-:Y:S02]  /*8bb0*/  FMNMX.FTZ R140, R136, R139, !PT ;  /* 0x0000008b888c7209 */ /* 0x000fe40007810000 */
[----:B------:R-:W-:Y:S01]  /*8bc0*/  ISETP.GT.AND P5, PT, R109, 0x70, PT ;  /* 0x000000706d00780c */ /* 0x000fe20003fa4270 */
[----:B------:R-:W0:Y:S01]  /*8bd0*/  MUFU.TANH R80, R80 ;  /* 0x0000005000507308 */ /* 0x000e220000002400 */
[----:B------:R-:W-:-:S04]  /*8be0*/  FMNMX.FTZ R139, R103, R140, !PT ;  /* 0x0000008c678b7209 */ /* 0x000fc80007810000 */
[----:B------:R-:W-:-:S03]  /*8bf0*/  FMNMX.FTZ R139, R106, R139, !PT ;  /* 0x0000008b6a8b7209 */ /* 0x000fc60007810000 */
[----:B------:R1:W-:Y:S08]  /*8c00*/  MUFU.EX2 R107, R141 ;  /* 0x0000008d006b7308 */ /* 0x0003f00000000800 */
[----:B------:R-:W3:Y:S01]  /*8c10*/  MUFU.TANH R81, R81 ;  /* 0x0000005100517308 */ /* 0x000ee20000002400 */
[-CC-:B-1----:R-:W-:Y:S01]  /*8c20*/  FFMA.FTZ R141, R118, R74.reuse, -R77.reuse ;  /* 0x0000004a768d7223 */ /* 0x182fe2000001084d */
[----:B------:R-:W-:Y:S01]  /*8c30*/  FSEL R118, R89, -INF , P4 ;  /* 0xff80000059767808 */ /* 0x000fe20002000000 */
[----:B------:R-:W-:Y:S01]  /*8c40*/  FFMA.FTZ R89, R110, R74, -R77 ;  /* 0x0000004a6e597223 */ /* 0x000fe2000001084d */
[----:B------:R-:W-:-:S02]  /*8c50*/  ISETP.GT.AND P4, PT, R109, 0x69, PT ;  /* 0x000000696d00780c */ /* 0x000fc40003f84270 */
[----:B------:R-:W-:Y:S01]  /*8c60*/  FMNMX.FTZ R139, R118, R139, !PT ;  /* 0x0000008b768b7209 */ /* 0x000fe20007810000 */
[----:B------:R-:W-:Y:S02]  /*8c70*/  WARPGROUP.DEPBAR.LE gsb0, 0x0 ;  /* 0x00008000000079c5 */ /* 0x000fe40000010000 */
[----:B------:R-:W-:Y:S01]  /*8c80*/  WARPGROUP.ARRIVE ;  /* 0x00000000000079c5 */ /* 0x000fe20000000000 */
[----:B------:R-:W1:Y:S01]  /*8c90*/  MUFU.TANH R84, R84 ;  /* 0x0000005400547308 */ /* 0x000e620000002400 */
[----:B--2---:R-:W-:Y:S02]  /*8ca0*/  FSEL R93, R93, -INF , P4 ;  /* 0xff8000005d5d7808 */ /* 0x004fe40002000000 */
[----:B------:R-:W-:Y:S02]  /*8cb0*/  FMNMX.FTZ R140, R92, R139, !PT ;  /* 0x0000008b5c8c7209 */ /* 0x000fe40007810000 */
[----:B------:R-:W-:Y:S01]  /*8cc0*/  HGMMA.64x96x16.F32 R24, gdesc[UR28].tnspB, R24, gsb0 ;  /* 0x416000001c1879f0 */ /* 0x000fe20008000818 */
[----:B------:R-:W-:Y:S01]  /*8cd0*/  UIADD3 UR28, UR10, 0xa80, URZ ;  /* 0x00000a800a1c7890 */ /* 0x000fe2000fffe03f */
[----:B------:R-:W-:Y:S01]  /*8ce0*/  ISETP.GT.AND P4, PT, R109, 0x71, PT ;  /* 0x000000716d00780c */ /* 0x000fe20003f84270 */
[----:B------:R-:W-:Y:S01]  /*8cf0*/  UIADD3 UR30, UR7, 0x1c0, URZ ;  /* 0x000001c0071e7890 */ /* 0x000fe2000fffe03f */
[----:B------:R-:W2:Y:S01]  /*8d00*/  MUFU.TANH R85, R85 ;  /* 0x0000005500557308 */ /* 0x000ea20000002400 */
[----:B------:R-:W-:Y:S01]  /*8d10*/  UMOV UR29, 0xc0000010 ;  /* 0xc0000010001d7882 */ /* 0x000fe20000000000 */
[----:B------:R-:W-:Y:S01]  /*8d20*/  UMOV UR31, 0x80000020 ;  /* 0x80000020001f7882 */ /* 0x000fe20000000000 */
[----:B0-----:R-:W-:-:S02]  /*8d30*/  FSEL R110, R80, -INF , P5 ;  /* 0xff800000506e7808 */ /* 0x001fc40002800000 */
[----:B------:R-:W-:Y:S02]  /*8d40*/  FMNMX.FTZ R139, R93, R140, !PT ;  /* 0x0000008c5d8b7209 */ /* 0x000fe40007810000 */
[----:B------:R-:W-:Y:S01]  /*8d50*/  ISETP.GT.AND P5, PT, R109, 0x78, PT ;  /* 0x000000786d00780c */ /* 0x000fe20003fa4270 */
[----:B------:R-:W0:Y:S01]  /*8d60*/  MUFU.TANH R137, R137 ;  /* 0x0000008900897308 */ /* 0x000e220000002400 */
[----:B------:R-:W-:-:S07]  /*8d70*/  FMNMX.FTZ R140, R110, R139, !PT ;  /* 0x0000008b6e8c7209 */ /* 0x000fce0007810000 */
[----:B------:R-:W4:Y:S08]  /*8d80*/  MUFU.TANH R73, R73 ;  /* 0x0000004900497308 */ /* 0x000f300000002400 */
[----:B------:R5:W-:Y:S08]  /*8d90*/  MUFU.EX2 R88, R141 ;  /* 0x0000008d00587308 */ /* 0x000bf00000000800 */
[----:B------:R-:W4:Y:S01]  /*8da0*/  MUFU.TANH R76, R76 ;  /* 0x0000004c004c7308 */ /* 0x000f220000002400 */
[-CC-:B-----5:R-:W-:Y:S01]  /*8db0*/  FFMA.FTZ R141, R111, R74.reuse, -R77.reuse ;  /* 0x0000004a6f8d7223 */ /* 0x1a0fe2000001084d */
[----:B---3--:R-:W-:Y:S01]  /*8dc0*/  FSEL R111, R81, -INF , P4 ;  /* 0xff800000516f7808 */ /* 0x008fe20002000000 */
[----:B------:R-:W-:Y:S01]  /*8dd0*/  FFMA.FTZ R81, R119, R74, -R77 ;  /* 0x0000004a77517223 */ /* 0x000fe2000001084d */
[----:B------:R-:W-:-:S02]  /*8de0*/  ISETP.GT.AND P4, PT, R109, 0x79, PT ;  /* 0x000000796d00780c */ /* 0x000fc40003f84270 */
[----:B-1----:R-:W-:Y:S01]  /*8df0*/  FSEL R119, R84, -INF , P5 ;  /* 0xff80000054777808 */ /* 0x002fe20002800000 */
[--C-:B------:R-:W-:Y:S01]  /*8e00*/  FFMA.FTZ R84, R99, R74, -R77.reuse ;  /* 0x0000004a63547223 */ /* 0x100fe2000001084d */
[----:B------:R-:W-:Y:S01]  /*8e10*/  FMNMX.FTZ R140, R111, R140, !PT ;  /* 0x0000008c6f8c7209 */ /* 0x000fe20007810000 */
[----:B------:R-:W1:Y:S01]  /*8e20*/  MUFU.TANH R138, R138 ;  /* 0x0000008a008a7308 */ /* 0x000e620000002400 */
[----:B------:R-:W-:Y:S01]  /*8e30*/  ISETP.GT.AND P5, PT, R109, 0x80, PT ;  /* 0x000000806d00780c */ /* 0x000fe20003fa4270 */
[----:B------:R-:W-:Y:S01]  /*8e40*/  FFMA.FTZ R99, R78, R74, -R77 ;  /* 0x0000004a4e637223 */ /* 0x000fe2000001084d */
[----:B--2---:R-:W-:Y:S02]  /*8e50*/  FSEL R139, R85, -INF , P4 ;  /* 0xff800000558b7808 */ /* 0x004fe40002000000 */
[----:B------:R-:W-:Y:S02]  /*8e60*/  FMNMX.FTZ R140, R119, R140, !PT ;  /* 0x0000008c778c7209 */ /* 0x000fe40007810000 */
[----:B------:R-:W-:Y:S01]  /*8e70*/  ISETP.GT.AND P4, PT, R109, 0x81, PT ;  /* 0x000000816d00780c */ /* 0x000fe20003f84270 */
[----:B------:R2:W-:Y:S01]  /*8e80*/  MUFU.EX2 R96, R142 ;  /* 0x0000008e00607308 */ /* 0x0005e20000000800 */
[----:B0-----:R-:W-:-:S02]  /*8e90*/  FSEL R137, R137, -INF , P5 ;  /* 0xff80000089897808 */ /* 0x001fc40002800000 */
[----:B------:R-:W-:-:S05]  /*8ea0*/  ISETP.GT.AND P5, PT, R109, 0x88, PT ;  /* 0x000000886d00780c */ /* 0x000fca0003fa4270 */
[----:B------:R0:W-:Y:S01]  /*8eb0*/  MUFU.EX2 R80, R141 ;  /* 0x0000008d00507308 */ /* 0x0001e20000000800 */
[----:B--2---:R-:W-:Y:S02]  /*8ec0*/  FMNMX.FTZ R142, R139, R140, !PT ;  /* 0x0000008c8b8e7209 */ /* 0x004fe40007810000 */
[----:B----4-:R-:W-:Y:S02]  /*8ed0*/  FSEL R140, R73, -INF , P4 ;  /* 0xff800000498c7808 */ /* 0x010fe40002000000 */
[----:B------:R-:W-:Y:S01]  /*8ee0*/  FMNMX.FTZ R73, R137, R142, !PT ;  /* 0x0000008e89497209 */ /* 0x000fe20007810000 */
[----:B------:R-:W-:Y:S01]  /*8ef0*/  IMAD.U32 R142, RZ, RZ, UR5 ;  /* 0x00000005ff8e7e24 */ /* 0x000fe2000f8e00ff */
[----:B------:R-:W-:Y:S01]  /*8f00*/  ISETP.GT.AND P4, PT, R109, 0x89, PT ;  /* 0x000000896d00780c */ /* 0x000fe20003f84270 */
[----:B------:R-:W-:Y:S01]  /*8f10*/  MUFU.EX2 R15, R15 ;  /* 0x0000000f000f7308 */ /* 0x000fe20000000800 */
[----:B------:R-:W-:Y:S01]  /*8f20*/  FSEL R109, R76, -INF , P5 ;  /* 0xff8000004c6d7808 */ /* 0x000fe20002800000 */
[----:B0-----:R-:W-:Y:S01]  /*8f30*/  FFMA.FTZ R141, R75, R74, -R77 ;  /* 0x0000004a4b8d7223 */ /* 0x001fe2000001084d */
[----:B------:R-:W-:Y:S01]  /*8f40*/  FMNMX.FTZ R76, R140, R73, !PT ;  /* 0x000000498c4c7209 */ /* 0x000fe20007810000 */
[----:B------:R-:W-:Y:S01]  /*8f50*/  UMOV UR5, UR4 ;  /* 0x0000000400057c82 */ /* 0x000fe20008000000 */
[----:B-1----:R-:W-:-:S02]  /*8f60*/  FSEL R138, R138, -INF , P4 ;  /* 0xff8000008a8a7808 */ /* 0x002fc40002000000 */
[----:B------:R-:W-:Y:S01]  /*8f70*/  FMNMX.FTZ R85, R109, R76, !PT ;  /* 0x0000004c6d557209 */ /* 0x000fe20007810000 */
[----:B------:R0:W-:Y:S01]  /*8f80*/  MUFU.EX2 R73, R102 ;  /* 0x0000006600497308 */ /* 0x0001e20000000800 */
[----:B------:R-:W-:Y:S02]  /*8f90*/  @!P1 LEA R142, R142, UR60, 0x3 ;  /* 0x0000003c8e8e9c11 */ /* 0x000fe4000f8e18ff */
[----:B------:R-:W-:-:S05]  /*8fa0*/  FMNMX.FTZ R75, R138, R85, !PT ;  /* 0x000000558a4b7209 */ /* 0x000fca0007810000 */
[----:B------:R-:W1:Y:S01]  /*8fb0*/  SHFL.BFLY PT, R76, R75, 0x2, 0x1f ;  /* 0x0c401f004b4c7f89 */ /* 0x000e6200000e0000 */
[----:B------:R2:W-:Y:S01]  /*8fc0*/  MUFU.EX2 R85, R141 ;  /* 0x0000008d00557308 */ /* 0x0005e20000000800 */
[----:B0-----:R-:W-:Y:S01]  /*8fd0*/  FFMA.FTZ R102, R79, R74, -R77 ;  /* 0x0000004a4f667223 */ /* 0x001fe2000001084d */
[----:B------:R-:W-:-:S05]  /*8fe0*/  IMAD.U32 R79, RZ, RZ, UR4 ;  /* 0x00000004ff4f7e24 */ /* 0x000fca000f8e00ff */
[----:B------:R-:W-:Y:S01]  /*8ff0*/  @!P1 LEA R79, R79, UR60, 0x3 ;  /* 0x0000003c4f4f9c11 */ /* 0x000fe2000f8e18ff */
[----:B------:R-:W-:Y:S04]  /*9000*/  MUFU.EX2 R19, R19 ;  /* 0x0000001300137308 */ /* 0x000fe80000000800 */
[----:B------:R-:W-:Y:S01]  /*9010*/  @!P1 VIADD R79, R79, 0x31c40 ;  /* 0x00031c404f4f9836 */ /* 0x000fe20000000000 */
[----:B------:R-:W-:Y:S02]  /*9020*/  WARPGROUP.DEPBAR.LE gsb0, 0x0 ;  /* 0x00008000000079c5 */ /* 0x000fe40000010000 */
[----:B------:R-:W-:Y:S01]  /*9030*/  WARPGROUP.ARRIVE ;  /* 0x00000000000079c5 */ /* 0x000fe20000000000 */
[----:B------:R-:W-:Y:S01]  /*9040*/  MUFU.EX2 R21, R21 ;  /* 0x0000001500157308 */ /* 0x000fe20000000800 */
[----:B------:R-:W-:-:S02]  /*9050*/  @!P1 PRMT R79, RZ, 0x654, R79 ;  /* 0x00000654ff4f9816 */ /* 0x000fc4000000004f */
[----:B-1----:R-:W-:Y:S02]  /*9060*/  FMNMX.FTZ R76, R75, R76, !PT ;  /* 0x0000004c4b4c7209 */ /* 0x002fe40007810000 */
[----:B------:R-:W-:Y:S01]  /*9070*/  HGMMA.64x96x16.F32 R24, gdesc[UR28].tnspB, R24, gsb0 ;  /* 0x416000001c1879f0 */ /* 0x000fe20008000818 */
[----:B------:R-:W-:Y:S02]  /*9080*/  UIADD3 UR28, UR10, 0xc00, URZ ;  /* 0x00000c000a1c7890 */ /* 0x000fe4000fffe03f */
[----:B------:R-:W-:Y:S01]  /*9090*/  UIADD3 UR30, UR7, 0x200, URZ ;  /* 0x00000200071e7890 */ /* 0x000fe2000fffe03f */
[----:B------:R-:W0:Y:S01]  /*90a0*/  SHFL.BFLY PT, R75, R76, 0x1, 0x1f ;  /* 0x0c201f004c4b7f89 */ /* 0x000e2200000e0000 */
[----:B------:R-:W-:Y:S01]  /*90b0*/  UMOV UR29, 0xc0000010 ;  /* 0xc0000010001d7882 */ /* 0x000fe20000000000 */
[----:B------:R-:W-:Y:S01]  /*90c0*/  UMOV UR31, 0x80000020 ;  /* 0x80000020001f7882 */ /* 0x000fe20000000000 */
[----:B------:R-:W-:Y:S08]  /*90d0*/  MUFU.EX2 R23, R23 ;  /* 0x0000001700177308 */ /* 0x000ff00000000800 */
[----:B------:R-:W-:Y:S08]  /*90e0*/  MUFU.EX2 R132, R132 ;  /* 0x0000008400847308 */ /* 0x000ff00000000800 */
[----:B------:R-:W-:Y:S01]  /*90f0*/  MUFU.EX2 R122, R122 ;  /* 0x0000007a007a7308 */ /* 0x000fe20000000800 */
[----:B0-----:R-:W-:-:S07]  /*9100*/  FMNMX.FTZ R75, R76, R75, !PT ;  /* 0x0000004b4c4b7209 */ /* 0x001fce0007810000 */
[----:B------:R-:W-:Y:S01]  /*9110*/  MUFU.EX2 R97, R97 ;  /* 0x0000006100617308 */ /* 0x000fe20000000800 */
[C---:B------:R-:W-:Y:S01]  /*9120*/  FSETP.NEU.FTZ.AND P4, PT, R75.reuse, -INF , PT ;  /* 0xff8000004b00780b */ /* 0x040fe20003f9d000 */
[----:B--2---:R-:W-:-:S05]  /*9130*/  FMUL.FTZ R141, R75, R74 ;  /* 0x0000004a4b8d7220 */ /* 0x004fca0000410000 */
[----:B------:R-:W-:Y:S01]  /*9140*/  FSEL R141, R141, RZ, P4 ;  /* 0x000000ff8d8d7208 */ /* 0x000fe20002000000 */
[----:B------:R-:W-:Y:S04]  /*9150*/  MUFU.EX2 R89, R89 ;  /* 0x0000005900597308 */ /* 0x000fe80000000800 */
[-CC-:B------:R-:W-:Y:S01]  /*9160*/  FFMA.FTZ R78, R17, R74.reuse, -R141.reuse ;  /* 0x0000004a114e7223 */ /* 0x180fe2000001088d */
[-CC-:B------:R-:W-:Y:S01]  /*9170*/  FFMA.FTZ R17, R131, R74.reuse, -R141.reuse ;  /* 0x0000004a83117223 */ /* 0x180fe2000001088d */
[-CC-:B------:R-:W-:Y:S01]  /*9180*/  FFMA.FTZ R131, R125, R74.reuse, -R141.reuse ;  /* 0x0000004a7d837223 */ /* 0x180fe2000001088d */
[-CC-:B------:R-:W-:Y:S01]  /*9190*/  FFMA.FTZ R125, R104, R74.reuse, -R141.reuse ;  /* 0x0000004a687d7223 */ /* 0x180fe2000001088d */
[----:B------:R-:W-:Y:S01]  /*91a0*/  FSEL R104, R72, RZ, P3 ;  /* 0x000000ff48687208 */ /* 0x000fe20001800000 */
[-CC-:B------:R-:W-:Y:S01]  /*91b0*/  FFMA.FTZ R76, R13, R74.reuse, -R141.reuse ;  /* 0x0000004a0d4c7223 */ /* 0x180fe2000001088d */
[-CC-:B------:R-:W-:Y:S01]  /*91c0*/  FFMA.FTZ R13, R129, R74.reuse, -R141.reuse ;  /* 0x0000004a810d7223 */ /* 0x180fe2000001088d */
[-CC-:B------:R-:W-:Y:S01]  /*91d0*/  FFMA.FTZ R129, R130, R74.reuse, -R141.reuse ;  /* 0x0000004a82817223 */ /* 0x180fe2000001088d */
[-C--:B------:R-:W-:Y:S01]  /*91e0*/  FFMA.FTZ R130, R126, R74.reuse, -R141 ;  /* 0x0000004a7e827223 */ /* 0x080fe2000001088d */
[----:B------:R-:W-:Y:S01]  /*91f0*/  FADD.FTZ R77, -R104, R11 ;  /* 0x0000000b684d7221 */ /* 0x000fe20000010100 */
[----:B------:R-:W-:Y:S01]  /*9200*/  FSEL R11, R75, RZ, P4 ;  /* 0x000000ff4b0b7208 */ /* 0x000fe20002000000 */
[-CC-:B------:R-:W-:Y:S01]  /*9210*/  FFMA.FTZ R126, R127, R74.reuse, -R141.reuse ;  /* 0x0000004a7f7e7223 */ /* 0x180fe2000001088d */
[-CC-:B------:R-:W-:Y:S01]  /*9220*/  FFMA.FTZ R127, R105, R74.reuse, -R141.reuse ;  /* 0x0000004a697f7223 */ /* 0x180fe2000001088d */
[-C--:B------:R-:W-:Y:S01]  /*9230*/  FMUL.FTZ R105, R77, R74.reuse ;  /* 0x0000004a4d697220 */ /* 0x080fe20000410000 */
[----:B------:R-:W-:Y:S01]  /*9240*/  ISETP.GE.U32.AND P3, PT, R146, 0x180, PT ;  /* 0x000001809200780c */ /* 0x000fe20003f66070 */
[----:B------:R-:W-:Y:S01]  /*9250*/  FADD.FTZ R77, -R11, R10 ;  /* 0x0000000a0b4d7221 */ /* 0x000fe20000010100 */
[----:B------:R-:W-:Y:S01]  /*9260*/  VIADD R11, R144, 0x9 ;  /* 0x00000009900b7836 */ /* 0x000fe20000000000 */
[----:B------:R-:W-:Y:S01]  /*9270*/  MUFU.EX2 R76, R76 ;  /* 0x0000004c004c7308 */ /* 0x000fe20000000800 */
[-CC-:B------:R-:W-:Y:S01]  /*9280*/  FFMA.FTZ R20, R20, R74.reuse, -R141.reuse ;  /* 0x0000004a14147223 */ /* 0x180fe2000001088d */
[-C--:B------:R-:W-:Y:S01]  /*9290*/  FMUL.FTZ R104, R77, R74.reuse ;  /* 0x0000004a4d687220 */ /* 0x080fe20000410000 */
[-CC-:B------:R-:W-:Y:S01]  /*92a0*/  FFMA.FTZ R22, R22, R74.reuse, -R141.reuse ;  /* 0x0000004a16167223 */ /* 0x180fe2000001088d */
[----:B------:R-:W-:Y:S01]  /*92b0*/  SEL R77, R11, 0x9, !P3 ;  /* 0x000000090b4d7807 */ /* 0x000fe20005800000 */
        /* <DEDUP_REMOVED lines=18> */
[----:B------:R-:W-:Y:S01]  /*93e0*/  FFMA.FTZ R109, R109, R74, -R141 ;  /* 0x0000004a6d6d7223 */ /* 0x000fe2000001088d */
[----:B------:R-:W3:Y:S01]  /*93f0*/  MUFU.EX2 R13, R13 ;  /* 0x0000000d000d7308 */ /* 0x000ee20000000800 */
[----:B-1----:R-:W-:-:S02]  /*9400*/  @!P1 VIADD R105, R142, 0x31c60 ;  /* 0x00031c608e699836 */ /* 0x002fc40000000000 */
[----:B0-----:R-:W-:Y:S01]  /*9410*/  FFMA.FTZ R104, R11, R6, R76 ;  /* 0x000000060b687223 */ /* 0x001fe2000001004c */
[-CC-:B------:R-:W-:Y:S01]  /*9420*/  FFMA.FTZ R6, R135, R74.reuse, -R141.reuse ;  /* 0x0000004a87067223 */ /* 0x180fe2000001088d */
[-CC-:B------:R-:W-:Y:S01]  /*9430*/  FFMA.FTZ R138, R138, R74.reuse, -R141.reuse ;  /* 0x0000004a8a8a7223 */ /* 0x180fe2000001088d */
[----:B------:R-:W-:Y:S01]  /*9440*/  FFMA.FTZ R111, R111, R74, -R141 ;  /* 0x0000004a6f6f7223 */ /* 0x000fe2000001088d */
[----:B------:R-:W-:Y:S01]  /*9450*/  @!P1 PRMT R105, RZ, 0x654, R105 ;  /* 0x00000654ff699816 */ /* 0x000fe20000000069 */
[----:B------:R-:W0:Y:S01]  /*9460*/  MUFU.EX2 R78, R78 ;  /* 0x0000004e004e7308 */ /* 0x000e220000000800 */
[----:B--2---:R-:W-:Y:S01]  /*9470*/  FFMA.FTZ R142, R10, R5, R15 ;  /* 0x000000050a8e7223 */ /* 0x004fe2000001000f */
[C---:B------:R-:W-:Y:S01]  /*9480*/  ISETP.GT.AND P3, PT, R9.reuse, R12, PT ;  /* 0x0000000c0900720c */ /* 0x040fe20003f64270 */
[----:B------:R-:W-:Y:S02]  /*9490*/  VIADD R9, R9, 0xffffffff ;  /* 0xffffffff09097836 */ /* 0x000fe40000000000 */
[----:B------:R-:W-:-:S03]  /*94a0*/  FADD.FTZ R142, R19, R142 ;  /* 0x0000008e138e7221 */ /* 0x000fc60000010000 */
[----:B------:R-:W1:Y:S01]  /*94b0*/  MUFU.EX2 R17, R17 ;  /* 0x0000001100117308 */ /* 0x000e620000000800 */
[----:B------:R-:W-:Y:S01]  /*94c0*/  FADD.FTZ R142, R21, R142 ;  /* 0x0000008e158e7221 */ /* 0x000fe20000010000 */
[----:B------:R-:W-:Y:S02]  /*94d0*/  WARPGROUP.DEPBAR.LE gsb0, 0x0 ;  /* 0x00008000000079c5 */ /* 0x000fe40000010000 */
[----:B------:R-:W-:Y:S01]  /*94e0*/  WARPGROUP.ARRIVE ;  /* 0x00000000000079c5 */ /* 0x000fe20000000000 */
[----:B---3--:R-:W-:-:S03]  /*94f0*/  F2FP.F16.F32.PACK_AB R76, R13, R76 ;  /* 0x0000004c0d4c723e */ /* 0x008fc600000000ff */
[----:B------:R-:W2:Y:S02]  /*9500*/  MUFU.EX2 R20, R20 ;  /* 0x0000001400147308 */ /* 0x000ea40000000800 */
[----:B------:R-:W-:Y:S06]  /*9510*/  HGMMA.64x96x16.F32 R24, gdesc[UR28].tnspB, R24, gsb0 ;  /* 0x416000001c1879f0 */ /* 0x000fec0008000818 */
[----:B------:R-:W3:Y:S08]  /*9520*/  MUFU.EX2 R22, R22 ;  /* 0x0000001600167308 */ /* 0x000ef00000000800 */
[----:B------:R-:W-:Y:S08]  /*9530*/  MUFU.EX2 R128, R128 ;  /* 0x0000008000807308 */ /* 0x000ff00000000800 */
        /* <DEDUP_REMOVED lines=14> */
[----:B0-----:R-:W-:Y:S01]  /*9620*/  F2FP.F16.F32.PACK_AB R77, R19, R15 ;  /* 0x0000000f134d723e */ /* 0x001fe200000000ff */
[-CC-:B------:R-:W-:Y:S01]  /*9630*/  FFMA.FTZ R15, R106, R74.reuse, -R141.reuse ;  /* 0x0000004a6a0f7223 */ /* 0x180fe2000001088d */
[-C--:B------:R-:W-:Y:S01]  /*9640*/  FMUL.FTZ R24, R24, R11.reuse ;  /* 0x0000000b18187220 */ /* 0x080fe20000410000 */
[-C--:B------:R-:W-:Y:S01]  /*9650*/  FMUL.FTZ R25, R25, R11.reuse ;  /* 0x0000000b19197220 */ /* 0x080fe20000410000 */
[-C--:B------:R-:W-:Y:S01]  /*9660*/  FMUL.FTZ R28, R28, R11.reuse ;  /* 0x0000000b1c1c7220 */ /* 0x080fe20000410000 */
[----:B------:R-:W-:Y:S01]  /*9670*/  FMUL.FTZ R29, R29, R11 ;  /* 0x0000000b1d1d7220 */ /* 0x000fe20000410000 */
[----:B-1----:R-:W-:Y:S01]  /*9680*/  FADD.FTZ R79, R13, R104 ;  /* 0x000000680d4f7221 */ /* 0x002fe20000010000 */
[----:B------:R0:W-:Y:S01]  /*9690*/  @!P1 SYNCS.ARRIVE.TRANS64.RED.A1T0 RZ, [R105+URZ], RZ ;  /* 0x000000ff69ff99a7 */ /* 0x0001e2000810043f */
[----:B------:R-:W1:Y:S01]  /*96a0*/  MUFU.EX2 R116, R116 ;  /* 0x0000007400747308 */ /* 0x000e620000000800 */
[----:B------:R-:W-:Y:S01]  /*96b0*/  FFMA.FTZ R13, R136, R74, -R141 ;  /* 0x0000004a880d7223 */ /* 0x000fe2000001088d */
[----:B------:R-:W-:Y:S01]  /*96c0*/  FADD.FTZ R104, R78, R79 ;  /* 0x0000004f4e687221 */ /* 0x000fe20000010000 */
[----:B------:R-:W-:Y:S01]  /*96d0*/  F2FP.F16.F32.PACK_AB R79, R23, R21 ;  /* 0x00000015174f723e */ /* 0x000fe200000000ff */
[-C--:B------:R-:W-:Y:S01]  /*96e0*/  FMUL.FTZ R32, R32, R11.reuse ;  /* 0x0000000b20207220 */ /* 0x080fe20000410000 */
[C---:B------:R-:W-:Y:S01]  /*96f0*/  F2FP.F16.F32.PACK_AB R78, R17.reuse, R78 ;  /* 0x0000004e114e723e */ /* 0x040fe200000000ff */
[----:B------:R-:W-:Y:S01]  /*9700*/  FADD.FTZ R19, R17, R104 ;  /* 0x0000006811137221 */ /* 0x000fe20000010000 */
[----:B0-----:R-:W-:Y:S01]  /*9710*/  FADD.FTZ R105, R23, R142 ;  /* 0x0000008e17697221 */ /* 0x001fe20000010000 */
[----:B------:R-:W-:Y:S01]  /*9720*/  FFMA.FTZ R17, R92, R74, -R141 ;  /* 0x0000004a5c117223 */ /* 0x000fe2000001088d */
[----:B------:R-:W0:Y:S01]  /*9730*/  MUFU.EX2 R108, R108 ;  /* 0x0000006c006c7308 */ /* 0x000e220000000800 */
[----:B--2---:R-:W-:Y:S01]  /*9740*/  FADD.FTZ R19, R20, R19 ;  /* 0x0000001314137221 */ /* 0x004fe20000010000 */
[----:B------:R-:W-:Y:S01]  /*9750*/  FADD.FTZ R105, R98, R105 ;  /* 0x0000006962697221 */ /* 0x000fe20000010000 */
[----:B------:R2:W-:Y:S01]  /*9760*/  STSM.16.M88.4 [R0+0x24300], R76 ;  /* 0x0243004c00007844 */ /* 0x0005e20000000200 */
[C---:B---3--:R-:W-:Y:S01]  /*9770*/  F2FP.F16.F32.PACK_AB R20, R22.reuse, R20 ;  /* 0x000000141614723e */ /* 0x048fe200000000ff */
[----:B------:R-:W-:Y:S01]  /*9780*/  FADD.FTZ R19, R22, R19 ;  /* 0x0000001316137221 */ /* 0x000fe20000010000 */
[----:B------:R-:W-:Y:S01]  /*9790*/  FADD.FTZ R105, R14, R105 ;  /* 0x000000690e697221 */ /* 0x000fe20000010000 */
[----:B----4-:R-:W-:Y:S01]  /*97a0*/  F2FP.F16.F32.PACK_AB R22, R129, R128 ;  /* 0x000000808116723e */ /* 0x010fe200000000ff */
[----:B------:R3:W-:Y:S01]  /*97b0*/  MUFU.EX2 R92, R103 ;  /* 0x00000067005c7308 */ /* 0x0007e20000000800 */
[----:B------:R-:W-:Y:S01]  /*97c0*/  FADD.FTZ R104, R128, R19 ;  /* 0x0000001380687221 */ /* 0x000fe20000010000 */
[----:B------:R-:W-:Y:S01]  /*97d0*/  FADD.FTZ R105, R18, R105 ;  /* 0x0000006912697221 */ /* 0x000fe20000010000 */
[----:B------:R-:W-:Y:S01]  /*97e0*/  FFMA.FTZ R19, R110, R74, -R141 ;  /* 0x0000004a6e137223 */ /* 0x000fe2000001088d */
[-C--:B------:R-:W-:Y:S01]  /*97f0*/  FMUL.FTZ R33, R33, R11.reuse ;  /* 0x0000000b21217220 */ /* 0x080fe20000410000 */
[----:B------:R-:W-:Y:S01]  /*9800*/  FADD.FTZ R21, R129, R104 ;  /* 0x0000006881157221 */ /* 0x000fe20000010000 */
[----:B------:R-:W-:Y:S01]  /*9810*/  FADD.FTZ R105, R132, R105 ;  /* 0x0000006984697221 */ /* 0x000fe20000010000 */
[-C--:B------:R-:W-:Y:S01]  /*9820*/  FMUL.FTZ R36, R36, R11.reuse ;  /* 0x0000000b24247220 */ /* 0x080fe20000410000 */
[----:B------:R-:W4:Y:S01]  /*9830*/  MUFU.EX2 R5, R117 ;  /* 0x0000007500057308 */ /* 0x000f220000000800 */
[----:B-----5:R-:W-:Y:S01]  /*9840*/  FADD.FTZ R104, R120, R21 ;  /* 0x0000001578687221 */ /* 0x020fe20000010000 */
[----:B------:R-:W-:Y:S01]  /*9850*/  FADD.FTZ R106, R122, R105 ;  /* 0x000000697a6a7221 */ /* 0x000fe20000010000 */
[----:B------:R-:W-:Y:S01]  /*9860*/  F2FP.F16.F32.PACK_AB R120, R133, R120 ;  /* 0x000000788578723e */ /* 0x000fe200000000ff */
[----:B------:R-:W-:Y:S01]  /*9870*/  FMUL.FTZ R37, R37, R11 ;  /* 0x0000000b25257220 */ /* 0x000fe20000410000 */
[----:B------:R-:W-:Y:S01]  /*9880*/  FADD.FTZ R104, R133, R104 ;  /* 0x0000006885687221 */ /* 0x000fe20000010000 */
[C---:B------:R-:W-:Y:S01]  /*9890*/  FADD.FTZ R21, R121.reuse, R106 ;  /* 0x0000006a79157221 */ /* 0x040fe20000010000 */
[----:B------:R-:W-:Y:S01]  /*98a0*/  F2FP.F16.F32.PACK_AB R121, R121, R122 ;  /* 0x0000007a7979723e */ /* 0x000fe200000000ff */
[----:B------:R-:W5:Y:S01]  /*98b0*/  MUFU.EX2 R81, R81 ;  /* 0x0000005100517308 */ /* 0x000f620000000800 */
[----:B------:R-:W-:Y:S01]  /*98c0*/  FADD.FTZ R104, R123, R104 ;  /* 0x000000687b687221 */ /* 0x000fe20000010000 */
[----:B------:R-:W-:Y:S01]  /*98d0*/  FADD.FTZ R106, R124, R21 ;  /* 0x000000157c6a7221 */ /* 0x000fe20000010000 */
[C---:B------:R-:W-:Y:S01]  /*98e0*/  F2FP.F16.F32.PACK_AB R122, R131.reuse, R123 ;  /* 0x0000007b837a723e */ /* 0x040fe200000000ff */
[-C--:B------:R-:W-:Y:S01]  /*98f0*/  FMUL.FTZ R40, R40, R11.reuse ;  /* 0x0000000b28287220 */ /* 0x080fe20000410000 */
[----:B------:R-:W-:Y:S01]  /*9900*/  FADD.FTZ R21, R131, R104 ;  /* 0x0000006883157221 */ /* 0x000fe20000010000 */
[C---:B------:R-:W-:Y:S01]  /*9910*/  FADD.FTZ R106, R113.reuse, R106 ;  /* 0x0000006a716a7221 */ /* 0x040fe20000010000 */
[----:B------:R-:W-:Y:S01]  /*9920*/  F2FP.F16.F32.PACK_AB R123, R113, R124 ;  /* 0x0000007c717b723e */ /* 0x000fe200000000ff */
[----:B------:R-:W-:Y:S01]  /*9930*/  MUFU.EX2 R6, R6 ;  /* 0x0000000600067308 */ /* 0x000fe20000000800 */
[----:B------:R-:W-:Y:S01]  /*9940*/  FADD.FTZ R23, R112, R21 ;  /* 0x0000001570177221 */ /* 0x000fe20000010000 */
[----:B---3--:R-:W-:Y:S01]  /*9950*/  FADD.FTZ R103, R115, R106 ;  /* 0x0000006a73677221 */ /* 0x008fe20000010000 */
[----:B------:R-:W-:Y:S01]  /*9960*/  F2FP.F16.F32.PACK_AB R21, R14, R98 ;  /* 0x000000620e15723e */ /* 0x000fe200000000ff */
[-C--:B------:R-:W-:Y:S01]  /*9970*/  FMUL.FTZ R41, R41, R11.reuse ;  /* 0x0000000b29297220 */ /* 0x080fe20000410000 */
[----:B------:R-:W-:Y:S01]  /*9980*/  FADD.FTZ R23, R130, R23 ;  /* 0x0000001782177221 */ /* 0x000fe20000010000 */
[----:B------:R-:W-:Y:S01]  /*9990*/  FADD.FTZ R14, R134, R103 ;  /* 0x00000067860e7221 */ /* 0x000fe20000010000 */
[----:B------:R-:W-:Y:S01]  /*99a0*/  F2FP.F16.F32.PACK_AB R104, R130, R112 ;  /* 0x000000708268723e */ /* 0x000fe200000000ff */
[----:B------:R-:W-:Y:S01]  /*99b0*/  MUFU.EX2 R84, R84 ;  /* 0x0000005400547308 */ /* 0x000fe20000000800 */
[----:B--2---:R-:W-:Y:S01]  /*99c0*/  FADD.FTZ R77, R114, R23 ;  /* 0x00000017724d7221 */ /* 0x004fe20000010000 */
[----:B------:R-:W-:Y:S01]  /*99d0*/  FADD.FTZ R79, R107, R14 ;  /* 0x0000000e6b4f7221 */ /* 0x000fe20000010000 */
[----:B------:R-:W-:Y:S01]  /*99e0*/  F2FP.F16.F32.PACK_AB R23, R132, R18 ;  /* 0x000000128417723e */ /* 0x000fe200000000ff */
[----:B------:R-:W-:Y:S01]  /*99f0*/  FMUL.FTZ R44, R44, R11 ;  /* 0x0000000b2c2c7220 */ /* 0x000fe20000410000 */
[----:B------:R-:W-:Y:S01]  /*9a00*/  FADD.FTZ R14, R126, R77 ;  /* 0x0000004d7e0e7221 */ /* 0x000fe20000010000 */
[----:B------:R-:W-:Y:S01]  /*9a10*/  FADD.FTZ R18, R96, R79 ;  /* 0x0000004f60127221 */ /* 0x000fe20000010000 */
[----:B------:R-:W-:Y:S01]  /*9a20*/  F2FP.F16.F32.PACK_AB R105, R134, R115 ;  /* 0x000000738669723e */ /* 0x000fe200000000ff */
[----:B------:R-:W2:Y:S01]  /*9a30*/  MUFU.EX2 R13, R13 ;  /* 0x0000000d000d7308 */ /* 0x000ea20000000800 */
[----:B------:R-:W-:Y:S01]  /*9a40*/  FADD.FTZ R14, R125, R14 ;  /* 0x0000000e7d0e7221 */ /* 0x000fe20000010000 */
[----:B------:R-:W-:Y:S01]  /*9a50*/  FADD.FTZ R77, R97, R18 ;  /* 0x00000012614d7221 */ /* 0x000fe20000010000 */
[----:B------:R-:W-:Y:S01]  /*9a60*/  F2FP.F16.F32.PACK_AB R106, R126, R114 ;  /* 0x000000727e6a723e */ /* 0x000fe200000000ff */
[----:B------:R3:W-:Y:S01]  /*9a70*/  STSM.16.M88.4 [R0+0x25b00], R20 ;  /* 0x025b001400007844 */ /* 0x0007e20000000200 */
[----:B------:R-:W-:Y:S01]  /*9a80*/  FADD.FTZ R79, R127, R14 ;  /* 0x0000000e7f4f7221 */ /* 0x000fe20000010000 */
[----:B------:R-:W-:Y:S01]  /*9a90*/  FADD.FTZ R18, R88, R77 ;  /* 0x0000004d58127221 */ /* 0x000fe20000010000 */
[----:B------:R-:W-:Y:S01]  /*9aa0*/  F2FP.F16.F32.PACK_AB R107, R96, R107 ;  /* 0x0000006b606b723e */ /* 0x000fe200000000ff */
[----:B------:R-:W3:Y:S01]  /*9ab0*/  MUFU.EX2 R15, R15 ;  /* 0x0000000f000f7308 */ /* 0x000ee20000000800 */
[----:B-1----:R-:W-:Y:S01]  /*9ac0*/  FADD.FTZ R79, R116, R79 ;  /* 0x0000004f744f7221 */ /* 0x002fe20000010000 */
[----:B------:R-:W-:Y:S01]  /*9ad0*/  FADD.FTZ R77, R89, R18 ;  /* 0x00000012594d7221 */ /* 0x000fe20000010000 */
[----:B------:R-:W-:Y:S01]  /*9ae0*/  STSM.16.M88.4 [R0+0x27300], R120 ;  /* 0x0273007800007844 */ /* 0x000fe20000000200 */
[----:B------:R-:W-:Y:S01]  /*9af0*/  FMUL.FTZ R45, R45, R11 ;  /* 0x0000000b2d2d7220 */ /* 0x000fe20000410000 */
[----:B0-----:R-:W-:Y:S01]  /*9b00*/  FADD.FTZ R18, R108, R79 ;  /* 0x0000004f6c127221 */ /* 0x001fe20000010000 */
[----:B------:R-:W-:Y:S01]  /*9b10*/  FADD.FTZ R76, R80, R77 ;  /* 0x0000004d504c7221 */ /* 0x000fe20000010000 */
[----:B------:R-:W-:Y:S01]  /*9b20*/  STSM.16.M88.4 [R0+0x28b00], R104 ;  /* 0x028b006800007844 */ /* 0x000fe20000000200 */
[----:B------:R-:W0:Y:S01]  /*9b30*/  MUFU.EX2 R99, R99 ;  /* 0x0000006300637308 */ /* 0x000e220000000800 */
[----:B----4-:R-:W-:Y:S01]  /*9b40*/  FADD.FTZ R77, R5, R18 ;  /* 0x00000012054d7221 */ /* 0x010fe20000010000 */
[----:B-----5:R-:W-:Y:S01]  /*9b50*/  FADD.FTZ R79, R81, R76 ;  /* 0x0000004c514f7221 */ /* 0x020fe20000010000 */
[----:B--2---:R-:W-:Y:S01]  /*9b60*/  F2FP.F16.F32.PACK_AB R78, R92, R13 ;  /* 0x0000000d5c4e723e */ /* 0x004fe200000000ff */
[----:B------:R-:W-:Y:S01]  /*9b70*/  FMUL.FTZ R48, R48, R11 ;  /* 0x0000000b30307220 */ /* 0x000fe20000410000 */
[----:B------:R-:W-:Y:S01]  /*9b80*/  FADD.FTZ R18, R6, R77 ;  /* 0x0000004d06127221 */ /* 0x000fe20000010000 */
[----:B------:R-:W-:Y:S01]  /*9b90*/  FADD.FTZ R76, R84, R79 ;  /* 0x0000004f544c7221 */ /* 0x000fe20000010000 */
[----:B---3--:R-:W-:Y:S01]  /*9ba0*/  F2FP.F16.F32.PACK_AB R20, R127, R125 ;  /* 0x0000007d7f14723e */ /* 0x008fe200000000ff */
[----:B------:R-:W1:Y:S01]  /*9bb0*/  MUFU.EX2 R110, R118 ;  /* 0x00000076006e7308 */ /* 0x000e620000000800 */
[----:B------:R-:W-:Y:S01]  /*9bc0*/  FADD.FTZ R77, R13, R18 ;  /* 0x000000120d4d7221 */ /* 0x000fe20000010000 */
        /* <DEDUP_REMOVED lines=8> */
[----:B0-----:R-:W-:Y:S01]  /*9c50*/  FADD.FTZ R79, R99, R76 ;  /* 0x0000004c634f7221 */ /* 0x001fe20000010000 */
[----:B------:R-:W-:Y:S01]  /*9c60*/  F2FP.F16.F32.PACK_AB R76, R6, R5 ;  /* 0x00000005064c723e */ /* 0x000fe200000000ff */
[----:B------:R-:W-:Y:S01]  /*9c70*/  FMUL.FTZ R52, R52, R11 ;  /* 0x0000000b34347220 */ /* 0x000fe20000410000 */
[----:B------:R-:W-:Y:S01]  /*9c80*/  F2FP.F16.F32.PACK_AB R23, R80, R89 ;  /* 0x000000595017723e */ /* 0x000fe200000000ff */
[-C--:B------:R-:W-:Y:S01]  /*9c90*/  FMUL.FTZ R53, R53, R11.reuse ;  /* 0x0000000b35357220 */ /* 0x080fe20000410000 */
[----:B------:R-:W-:Y:S01]  /*9ca0*/  FMUL.FTZ R56, R56, R11 ;  /* 0x0000000b38387220 */ /* 0x000fe20000410000 */
[----:B------:R-:W0:Y:S01]  /*9cb0*/  MUFU.EX2 R17, R17 ;  /* 0x0000001100117308 */ /* 0x000e220000000800 */
[----:B-1----:R-:W-:Y:S01]  /*9cc0*/  FADD.FTZ R6, R110, R77 ;  /* 0x0000004d6e067221 */ /* 0x002fe20000010000 */
[----:B------:R-:W-:Y:S01]  /*9cd0*/  F2FP.F16.F32.PACK_AB R77, R84, R81 ;  /* 0x00000051544d723e */ /* 0x000fe200000000ff */
[----:B------:R1:W-:Y:S01]  /*9ce0*/  STSM.16.M88.4 [R0+0x2a300], R20 ;  /* 0x02a3001400007844 */ /* 0x0003e20000000200 */
[----:B------:R-:W-:Y:S01]  /*9cf0*/  F2FP.F16.F32.PACK_AB R96, R110, R15 ;  /* 0x0000000f6e60723e */ /* 0x000fe200000000ff */
[-C--:B------:R-:W-:Y:S01]  /*9d00*/  FMUL.FTZ R57, R57, R11.reuse ;  /* 0x0000000b39397220 */ /* 0x080fe20000410000 */
[-C--:B------:R-:W-:Y:S01]  /*9d10*/  FMUL.FTZ R60, R60, R11.reuse ;  /* 0x0000000b3c3c7220 */ /* 0x080fe20000410000 */
[----:B------:R-:W-:Y:S01]  /*9d20*/  FMUL.FTZ R61, R61, R11 ;  /* 0x0000000b3d3d7220 */ /* 0x000fe20000410000 */
[----:B------:R-:W3:Y:S01]  /*9d30*/  MUFU.EX2 R82, R82 ;  /* 0x0000005200527308 */ /* 0x000ee20000000800 */
[C---:B--2---:R-:W-:Y:S01]  /*9d40*/  FADD.FTZ R79, R94.reuse, R79 ;  /* 0x0000004f5e4f7221 */ /* 0x044fe20000010000 */
[----:B------:R-:W-:Y:S01]  /*9d50*/  F2FP.F16.F32.PACK_AB R97, R94, R99 ;  /* 0x000000635e61723e */ /* 0x000fe200000000ff */
[-C--:B------:R-:W-:Y:S01]  /*9d60*/  FMUL.FTZ R64, R64, R11.reuse ;  /* 0x0000000b40407220 */ /* 0x080fe20000410000 */
[-C--:B------:R-:W-:Y:S01]  /*9d70*/  FMUL.FTZ R65, R65, R11.reuse ;  /* 0x0000000b41417220 */ /* 0x080fe20000410000 */
[-C--:B------:R-:W-:Y:S01]  /*9d80*/  FMUL.FTZ R68, R68, R11.reuse ;  /* 0x0000000b44447220 */ /* 0x080fe20000410000 */
[----:B------:R-:W-:Y:S01]  /*9d90*/  FMUL.FTZ R69, R69, R11 ;  /* 0x0000000b45457220 */ /* 0x000fe20000410000 */
        /* <DEDUP_REMOVED lines=10> */
[----:B---3--:R-:W-:Y:S01]  /*9e40*/  FADD.FTZ R6, R82, R79 ;  /* 0x0000004f52067221 */ /* 0x008fe20000010000 */
[----:B------:R-:W-:Y:S01]  /*9e50*/  F2FP.F16.F32.PACK_AB R79, R85, R73 ;  /* 0x00000049554f723e */ /* 0x000fe200000000ff */
[-C--:B------:R-:W-:Y:S01]  /*9e60*/  FMUL.FTZ R39, R39, R10.reuse ;  /* 0x0000000a27277220 */ /* 0x080fe20000410000 */
[-C--:B------:R-:W-:Y:S01]  /*9e70*/  FMUL.FTZ R42, R42, R10.reuse ;  /* 0x0000000a2a2a7220 */ /* 0x080fe20000410000 */
[-C--:B------:R-:W-:Y:S01]  /*9e80*/  FMUL.FTZ R43, R43, R10.reuse ;  /* 0x0000000a2b2b7220 */ /* 0x080fe20000410000 */
[-C--:B------:R-:W-:Y:S01]  /*9e90*/  FMUL.FTZ R46, R46, R10.reuse ;  /* 0x0000000a2e2e7220 */ /* 0x080fe20000410000 */
[----:B------:R3:W-:Y:S01]  /*9ea0*/  STSM.16.M88.4 [R0+0x2bb00], R76 ;  /* 0x02bb004c00007844 */ /* 0x0007e20000000200 */
[----:B------:R-:W4:Y:S01]  /*9eb0*/  MUFU.EX2 R90, R90 ;  /* 0x0000005a005a7308 */ /* 0x000f220000000800 */
[C---:B--2---:R-:W-:Y:S01]  /*9ec0*/  FADD.FTZ R18, R98.reuse, R5 ;  /* 0x0000000562127221 */ /* 0x044fe20000010000 */
[----:B------:R-:W-:Y:S01]  /*9ed0*/  F2FP.F16.F32.PACK_AB R98, R98, R17 ;  /* 0x000000116262723e */ /* 0x000fe200000000ff */
[-C--:B------:R-:W-:Y:S01]  /*9ee0*/  FMUL.FTZ R47, R47, R10.reuse ;  /* 0x0000000a2f2f7220 */ /* 0x080fe20000410000 */
[-C--:B------:R-:W-:Y:S01]  /*9ef0*/  FMUL.FTZ R50, R50, R10.reuse ;  /* 0x0000000a32327220 */ /* 0x080fe20000410000 */
[-C--:B------:R-:W-:Y:S01]  /*9f00*/  FMUL.FTZ R51, R51, R10.reuse ;  /* 0x0000000a33337220 */ /* 0x080fe20000410000 */
[-C--:B------:R-:W-:Y:S01]  /*9f10*/  FMUL.FTZ R54, R54, R10.reuse ;  /* 0x0000000a36367220 */ /* 0x080fe20000410000 */
[----:B------:R-:W-:Y:S01]  /*9f20*/  FMUL.FTZ R55, R55, R10 ;  /* 0x0000000a37377220 */ /* 0x000fe20000410000 */
[----:B------:R-:W1:Y:S01]  /*9f30*/  MUFU.EX2 R102, R102 ;  /* 0x0000006600667308 */ /* 0x000e620000000800 */
[C---:B0-----:R-:W-:Y:S01]  /*9f40*/  F2FP.F16.F32.PACK_AB R99, R91.reuse, R82 ;  /* 0x000000525b63723e */ /* 0x041fe200000000ff */
[----:B------:R-:W-:Y:S01]  /*9f50*/  FADD.FTZ R5, R91, R6 ;  /* 0x000000065b057221 */ /* 0x000fe20000010000 */
[-C--:B------:R-:W-:Y:S01]  /*9f60*/  FMUL.FTZ R58, R58, R10.reuse ;  /* 0x0000000a3a3a7220 */ /* 0x080fe20000410000 */
[-C--:B------:R-:W-:Y:S01]  /*9f70*/  FMUL.FTZ R59, R59, R10.reuse ;  /* 0x0000000a3b3b7220 */ /* 0x080fe20000410000 */
[-C--:B------:R-:W-:Y:S01]  /*9f80*/  FMUL.FTZ R62, R62, R10.reuse ;  /* 0x0000000a3e3e7220 */ /* 0x080fe20000410000 */
[----:B------:R2:W-:Y:S01]  /*9f90*/  STSM.16.M88.4 [R0+0x2d300], R96 ;  /* 0x02d3006000007844 */ /* 0x0005e20000000200 */
[-C--:B------:R-:W-:Y:S01]  /*9fa0*/  FMUL.FTZ R63, R63, R10.reuse ;  /* 0x0000000a3f3f7220 */ /* 0x080fe20000410000 */
[----:B------:R-:W-:Y:S01]  /*9fb0*/  MUFU.EX2 R86, R86 ;  /* 0x0000005600567308 */ /* 0x000fe20000000800 */
[----:B----4-:R-:W-:Y:S01]  /*9fc0*/  FADD.FTZ R5, R90, R5 ;  /* 0x000000055a057221 */ /* 0x010fe20000010000 */
[-C--:B------:R-:W-:Y:S01]  /*9fd0*/  FMUL.FTZ R66, R66, R10.reuse ;  /* 0x0000000a42427220 */ /* 0x080fe20000410000 */
[-C--:B------:R-:W-:Y:S01]  /*9fe0*/  FMUL.FTZ R67, R67, R10.reuse ;  /* 0x0000000a43437220 */ /* 0x080fe20000410000 */
[-C--:B------:R-:W-:Y:S01]  /*9ff0*/  FMUL.FTZ R70, R70, R10.reuse ;  /* 0x0000000a46467220 */ /* 0x080fe20000410000 */
[----:B------:R-:W-:Y:S01]  /*a000*/  FMUL.FTZ R71, R71, R10 ;  /* 0x0000000a47477220 */ /* 0x000fe20000410000 */
[----:B------:R-:W-:-:S02]  /*a010*/  IMAD.MOV.U32 R11, RZ, RZ, R72 ;  /* 0x000000ffff0b7224 */ /* 0x000fc400078e0048 */
[----:B------:R-:W0:Y:S01]  /*a020*/  MUFU.EX2 R87, R87 ;  /* 0x0000005700577308 */ /* 0x000e220000000800 */
[C---:B-1----:R-:W-:Y:S01]  /*a030*/  F2FP.F16.F32.PACK_AB R21, R102.reuse, R90 ;  /* 0x0000005a6615723e */ /* 0x042fe200000000ff */
[----:B------:R-:W-:Y:S01]  /*a040*/  FADD.FTZ R5, R102, R5 ;  /* 0x0000000566057221 */ /* 0x000fe20000010000 */
[----:B------:R-:W-:-:S05]  /*a050*/  IMAD.MOV.U32 R10, RZ, RZ, R75 ;  /* 0x000000ffff0a7224 */ /* 0x000fca00078e004b */
[----:B------:R-:W1:Y:S08]  /*a060*/  MUFU.EX2 R19, R19 ;  /* 0x0000001300137308 */ /* 0x000e700000000800 */
[----:B------:R-:W4:Y:S01]  /*a070*/  MUFU.EX2 R14, R111 ;  /* 0x0000006f000e7308 */ /* 0x000f220000000800 */
[----:B0-----:R-:W-:-:S07]  /*a080*/  F2FP.F16.F32.PACK_AB R23, R87, R86 ;  /* 0x000000565717723e */ /* 0x001fce00000000ff */
[----:B------:R-:W0:Y:S01]  /*a090*/  MUFU.EX2 R119, R119 ;  /* 0x0000007700777308 */ /* 0x000e220000000800 */
[----:B-1----:R-:W-:Y:S01]  /*a0a0*/  FADD.FTZ R13, R19, R18 ;  /* 0x00000012130d7221 */ /* 0x002fe20000010000 */
[----:B------:R-:W-:-:S04]  /*a0b0*/  FADD.FTZ R18, R86, R5 ;  /* 0x0000000556127221 */ /* 0x000fc80000010000 */
[----:B------:R-:W-:Y:S02]  /*a0c0*/  FADD.FTZ R18, R87, R18 ;  /* 0x0000001257127221 */ /* 0x000fe40000010000 */
[----:B------:R-:W1:Y:S01]  /*a0d0*/  MUFU.EX2 R139, R139 ;  /* 0x0000008b008b7308 */ /* 0x000e620000000800 */
[C---:B----4-:R-:W-:Y:S01]  /*a0e0*/  F2FP.F16.F32.PACK_AB R20, R14.reuse, R19 ;  /* 0x000000130e14723e */ /* 0x050fe200000000ff */
[----:B------:R-:W-:Y:S01]  /*a0f0*/  FADD.FTZ R6, R14, R13 ;  /* 0x0000000d0e067221 */ /* 0x000fe20000010000 */
[----:B------:R-:W-:-:S05]  /*a100*/  IMAD.MOV.U32 R13, RZ, RZ, R4 ;  /* 0x000000ffff0d7224 */ /* 0x000fca00078e0004 */
[----:B------:R-:W4:Y:S01]  /*a110*/  MUFU.EX2 R83, R83 ;  /* 0x0000005300537308 */ /* 0x000f220000000800 */
[----:B0-----:R-:W-:-:S07]  /*a120*/  FADD.FTZ R6, R119, R6 ;  /* 0x0000000677067221 */ /* 0x001fce0000010000 */
[----:B------:R-:W3:Y:S01]  /*a130*/  MUFU.EX2 R95, R95 ;  /* 0x0000005f005f7308 */ /* 0x000ee20000000800 */
[C---:B-1----:R-:W-:Y:S01]  /*a140*/  F2FP.F16.F32.PACK_AB R22, R139.reuse, R119 ;  /* 0x000000778b16723e */ /* 0x042fe200000000ff */
[----:B------:R-:W-:-:S04]  /*a150*/  FADD.FTZ R6, R139, R6 ;  /* 0x000000068b067221 */ /* 0x000fc80000010000 */
[----:B------:R2:W-:Y:S02]  /*a160*/  STSM.16.M88.4 [R0+0x2eb00], R20 ;  /* 0x02eb001400007844 */ /* 0x0005e40000000200 */
[----:B------:R-:W0:Y:S01]  /*a170*/  MUFU.EX2 R101, R101 ;  /* 0x0000006500657308 */ /* 0x000e220000000800 */
[----:B----4-:R-:W-:-:S07]  /*a180*/  FADD.FTZ R18, R83, R18 ;  /* 0x0000001253127221 */ /* 0x010fce0000010000 */
[----:B------:R-:W1:Y:S01]  /*a190*/  MUFU.EX2 R100, R100 ;  /* 0x0000006400647308 */ /* 0x000e620000000800 */
[C---:B---3--:R-:W-:Y:S01]  /*a1a0*/  F2FP.F16.F32.PACK_AB R77, R95.reuse, R83 ;  /* 0x000000535f4d723e */ /* 0x048fe200000000ff */
[----:B------:R-:W-:-:S06]  /*a1b0*/  FADD.FTZ R18, R95, R18 ;  /* 0x000000125f127221 */ /* 0x000fcc0000010000 */
[----:B------:R-:W3:Y:S01]  /*a1c0*/  MUFU.EX2 R137, R137 ;  /* 0x0000008900897308 */ /* 0x000ee20000000800 */
[----:B0-----:R-:W-:-:S07]  /*a1d0*/  FADD.FTZ R5, R101, R18 ;  /* 0x0000001265057221 */ /* 0x001fce0000010000 */
[----:B------:R-:W0:Y:S01]  /*a1e0*/  MUFU.EX2 R140, R140 ;  /* 0x0000008c008c7308 */ /* 0x000e220000000800 */
[C---:B-1----:R-:W-:Y:S01]  /*a1f0*/  F2FP.F16.F32.PACK_AB R79, R100.reuse, R101 ;  /* 0x00000065644f723e */ /* 0x042fe200000000ff */
[----:B------:R-:W-:-:S06]  /*a200*/  FADD.FTZ R5, R100, R5 ;  /* 0x0000000564057221 */ /* 0x000fcc0000010000 */
[----:B------:R-:W1:Y:S01]  /*a210*/  MUFU.EX2 R109, R109 ;  /* 0x0000006d006d7308 */ /* 0x000e620000000800 */
[----:B---3--:R-:W-:-:S07]  /*a220*/  FADD.FTZ R6, R137, R6 ;  /* 0x0000000689067221 */ /* 0x008fce0000010000 */
[----:B------:R-:W3:Y:S01]  /*a230*/  MUFU.EX2 R138, R138 ;  /* 0x0000008a008a7308 */ /* 0x000ee20000000800 */
[C---:B0-----:R-:W-:Y:S01]  /*a240*/  F2FP.F16.F32.PACK_AB R76, R140.reuse, R137 ;  /* 0x000000898c4c723e */ /* 0x041fe200000000ff */
[----:B------:R-:W-:-:S04]  /*a250*/  FADD.FTZ R6, R140, R6 ;  /* 0x000000068c067221 */ /* 0x000fc80000010000 */
[----:B-1----:R-:W-:Y:S01]  /*a260*/  FADD.FTZ R6, R109, R6 ;  /* 0x000000066d067221 */ /* 0x002fe20000010000 */
[----:B---3--:R-:W-:-:S03]  /*a270*/  F2FP.F16.F32.PACK_AB R78, R138, R109 ;  /* 0x0000006d8a4e723e */ /* 0x008fc600000000ff */
        /* <DEDUP_REMOVED lines=10> */
.L_x_11273:
[----:B------:R-:W-:-:S13]  /*a320*/  ISETP.GE.AND P2, PT, R9, R156, PT ;  /* 0x0000009c0900720c */ /* 0x000fda0003f46270 */
[----:B------:R-:W-:Y:S05]  /*a330*/  @!P2 BRA `(.L_x_11283) ;  /* 0x0000004000b4a947 */ /* 0x000fea0003800000 */
[----:B------:R-:W1:Y:S01]  /*a340*/  S2R R10, SR_TID.X ;  /* 0x00000000000a7919 */ /* 0x000e620000002100 */
[----:B------:R-:W-:Y:S01]  /*a350*/  R2UR UR5, R157 ;  /* 0x000000009d0572ca */ /* 0x000fe200000e0000 */
[----:B------:R-:W-:Y:S01]  /*a360*/  UMOV UR23, 0xc0000010 ;  /* 0xc000001000177882 */ /* 0x000fe20000000000 */
[----:B------:R-:W-:Y:S01]  /*a370*/  UMOV UR27, 0xc0000010 ;  /* 0xc0000010001b7882 */ /* 0x000fe20000000000 */
[----:B------:R-:W-:Y:S01]  /*a380*/  IMAD.MOV.U32 R8, RZ, RZ, R72 ;  /* 0x000000ffff087224 */ /* 0x000fe200078e0048 */
[----:B------:R-:W-:Y:S01]  /*a390*/  UMOV UR7, UR4 ;  /* 0x0000000400077c82 */ /* 0x000fe20008000000 */
[----:B------:R-:W-:Y:S01]  /*a3a0*/  IMAD.MOV.U32 R7, RZ, RZ, R75 ;  /* 0x000000ffff077224 */ /* 0x000fe200078e004b */
[----:B------:R-:W-:Y:S01]  /*a3b0*/  UMOV UR57, 0xc0000010 ;  /* 0xc000001000397882 */ /* 0x000fe20000000000 */
[----:B------:R-:W-:Y:S01]  /*a3c0*/  IMAD.U32 R153, RZ, RZ, UR23 ;  /* 0x00000017ff997e24 */ /* 0x000fe2000f8e00ff */
[----:B------:R-:W-:Y:S01]  /*a3d0*/  UMOV UR53, 0xc0000010 ;  /* 0xc000001000357882 */ /* 0x000fe20000000000 */
[----:B------:R-:W-:-:S02]  /*a3e0*/  IMAD.U32 R151, RZ, RZ, UR27 ;  /* 0x0000001bff977e24 */ /* 0x000fc4000f8e00ff */
[----:B------:R-:W-:Y:S02]  /*a3f0*/  IMAD.U32 R147, RZ, RZ, UR23 ;  /* 0x00000017ff937e24 */ /* 0x000fe4000f8e00ff */
[----:B------:R-:W-:-:S04]  /*a400*/  ULOP3.LUT UR5, UR5, 0x10000, URZ, 0xfc, !UPT ;  /* 0x0001000005057892 */ /* 0x000fc8000f8efc3f */
[----:B------:R-:W-:Y:S02]  /*a410*/  UIADD3 UR6, UR5, 0x180, URZ ;  /* 0x0000018005067890 */ /* 0x000fe4000fffe03f */
[----:B------:R-:W-:Y:S02]  /*a420*/  UIADD3 UR10, UR5, 0x300, URZ ;  /* 0x00000300050a7890 */ /* 0x000fe4000fffe03f */
[----:B------:R-:W-:Y:S01]  /*a430*/  IMAD.U32 R155, RZ, RZ, UR5 ;  /* 0x00000005ff9b7e24 */ /* 0x000fe2000f8e00ff */
[----:B------:R-:W-:Y:S02]  /*a440*/  UIADD3 UR11, UR5, 0x480, URZ ;  /* 0x00000480050b7890 */ /* 0x000fe4000fffe03f */
[----:B------:R-:W-:Y:S02]  /*a450*/  UIADD3 UR14, UR5, 0x600, URZ ;  /* 0x00000600050e7890 */ /* 0x000fe4000fffe03f */
[----:B------:R-:W-:Y:S02]  /*a460*/  UIADD3 UR15, UR5, 0x780, URZ ;  /* 0x00000780050f7890 */ /* 0x000fe4000fffe03f */
[----:B------:R-:W-:Y:S01]  /*a470*/  UIADD3 UR18, UR5, 0x900, URZ ;  /* 0x0000090005127890 */ /* 0x000fe2000fffe03f */
[----:B------:R-:W-:Y:S01]  /*a480*/  UMOV UR22, UR6 ;  /* 0x0000000600167c82 */ /* 0x000fe20008000000 */
[----:B------:R-:W-:Y:S01]  /*a490*/  UMOV UR26, UR10 ;  /* 0x0000000a001a7c82 */ /* 0x000fe20008000000 */
[----:B-1----:R-:W-:Y:S01]  /*a4a0*/  SHF.R.U32.HI R11, RZ, 0x7, R10 ;  /* 0x00000007ff0b7819 */ /* 0x002fe2000001160a */
[----:B------:R-:W-:Y:S01]  /*a4b0*/  UMOV UR10, UR11 ;  /* 0x0000000b000a7c82 */ /* 0x000fe20008000000 */
[----:B------:R-:W-:Y:S01]  /*a4c0*/  MOV R152, UR22 ;  /* 0x0000001600987c02 */ /* 0x000fe20008000f00 */
[----:B------:R-:W-:Y:S01]  /*a4d0*/  UMOV UR22, UR14 ;  /* 0x0000000e00167c82 */ /* 0x000fe20008000000 */
[----:B------:R-:W-:Y:S01]  /*a4e0*/  ISETP.GE.U32.AND P2, PT, R10, 0x180, PT ;  /* 0x000001800a00780c */ /* 0x000fe20003f46070 */
[----:B------:R-:W-:Y:S01]  /*a4f0*/  VIADD R154, R11, 0x9 ;  /* 0x000000090b9a7836 */ /* 0x000fe20000000000 */
[----:B------:R-:W-:Y:S01]  /*a500*/  UMOV UR14, UR15 ;  /* 0x0000000f000e7c82 */ /* 0x000fe20008000000 */
[----:B------:R-:W-:Y:S01]  /*a510*/  IMAD.U32 R148, RZ, RZ, UR10 ;  /* 0x0000000aff947e24 */ /* 0x000fe2000f8e00ff */
[----:B------:R-:W-:Y:S01]  /*a520*/  UMOV UR11, 0xc0000010 ;  /* 0xc0000010000b7882 */ /* 0x000fe20000000000 */
[----:B------:R-:W-:Y:S01]  /*a530*/  UMOV UR15, 0xc0000010 ;  /* 0xc0000010000f7882 */ /* 0x000fe20000000000 */
[----:B------:R-:W-:Y:S01]  /*a540*/  UMOV UR10, UR18 ;  /* 0x00000012000a7c82 */ /* 0x000fe20008000000 */
[----:B------:R-:W-:Y:S01]  /*a550*/  IMAD.MOV.U32 R10, RZ, RZ, R4 ;  /* 0x000000ffff0a7224 */ /* 0x000fe200078e0004 */
[----:B------:R-:W-:Y:S01]  /*a560*/  SEL R154, R154, 0x9, !P2 ;  /* 0x000000099a9a7807 */ /* 0x000fe20005000000 */
[----:B------:R-:W-:Y:S01]  /*a570*/  IMAD.U32 R150, RZ, RZ, UR26 ;  /* 0x0000001aff967e24 */ /* 0x000fe2000f8e00ff */
[----:B------:R-:W-:Y:S01]  /*a580*/  UIADD3 UR56, UR5, 0xa80, URZ ;  /* 0x00000a8005387890 */ /* 0x000fe2000fffe03f */
[----:B------:R-:W-:Y:S01]  /*a590*/  IMAD.U32 R149, RZ, RZ, UR11 ;  /* 0x0000000bff957e24 */ /* 0x000fe2000f8e00ff */
[----:B------:R-:W-:Y:S01]  /*a5a0*/  UIADD3 UR52, UR5, 0xc00, URZ ;  /* 0x00000c0005347890 */ /* 0x000fe2000fffe03f */
[----:B------:R-:W-:-:S02]  /*a5b0*/  IMAD.U32 R146, RZ, RZ, UR22 ;  /* 0x00000016ff927e24 */ /* 0x000fc4000f8e00ff */
[----:B------:R-:W-:Y:S01]  /*a5c0*/  IMAD.U32 R18, RZ, RZ, UR14 ;  /* 0x0000000eff127e24 */ /* 0x000fe2000f8e00ff */
[----:B------:R-:W-:Y:S01]  /*a5d0*/  ULDC UR5, c[0x0][0x9d8] ;  /* 0x0002760000057ab9 */ /* 0x000fe20000000800 */
[----:B------:R-:W-:Y:S02]  /*a5e0*/  IMAD.U32 R19, RZ, RZ, UR15 ;  /* 0x0000000fff137e24 */ /* 0x000fe4000f8e00ff */
[----:B0-2---:R-:W-:Y:S02]  /*a5f0*/  IMAD.U32 R20, RZ, RZ, UR10 ;  /* 0x0000000aff147e24 */ /* 0x005fe4000f8e00ff */
[----:B------:R-:W-:-:S07]  /*a600*/  IMAD.U32 R21, RZ, RZ, UR11 ;  /* 0x0000000bff157e24 */ /* 0x000fce000f8e00ff */
.L_x_11292:
[----:B------:R-:W-:Y:S01]  /*a610*/  R2UR UR10, R145 ;  /* 0x00000000910a72ca */ /* 0x000fe200000e0000 */
[----:B------:R-:W-:-:S04]  /*a620*/  UIADD3 UR4, UR7, 0x1, URZ ;  /* 0x0000000107047890 */ /* 0x000fc8000fffe03f */
[----:B------:R-:W-:-:S04]  /*a630*/  UISETP.NE.AND UP0, UPT, UR4, 0x2, UPT ;  /* 0x000000020400788c */ /* 0x000fc8000bf05270 */
[----:B------:R-:W-:Y:S02]  /*a640*/  USEL UR6, URZ, 0x1, UP0 ;  /* 0x000000013f067887 */ /* 0x000fe40008000000 */
[----:B------:R-:W-:Y:S02]  /*a650*/  USEL UR4, UR4, URZ, UP0 ;  /* 0x0000003f04047287 */ /* 0x000fe40008000000 */
[----:B------:R-:W-:Y:S02]  /*a660*/  ISETP.NE.AND P3, PT, RZ, UR10, PT ;  /* 0x0000000aff007c0c */ /* 0x000fe4000bf65270 */
[----:B------:R-:W-:-:S11]  /*a670*/  LOP3.LUT R4, R10, UR6, RZ, 0x3c, !PT ;  /* 0x000000060a047c12 */ /* 0x000fd6000f8e3cff */
[----:B----4-:R-:W-:Y:S05]  /*a680*/  @P3 BRA `(.L_x_11284) ;  /* 0x0000000000283947 */ /* 0x010fea0003800000 */
[----:B------:R-:W-:Y:S05]  /*a690*/  @!P0 BRA `(.L_x_11285) ;  /* 0x0000000000048947 */ /* 0x000fea0003800000 */
[----:B------:R-:W-:Y:S01]  /*a6a0*/  BPT.TRAP 0x1 ;  /* 0x000000040000795c */ /* 0x000fe20000300000 */
.L_x_11285:
[----:B------:R-:W-:Y:S01]  /*a6b0*/  ULEA UR6, UR4, UR60, 0x3 ;  /* 0x0000003c04067291 */ /* 0x000fe2000f8e183f */
[----:B------:R-:W-:-:S08]  /*a6c0*/  SHF.L.U32 R11, R4, 0x1f, RZ ;  /* 0x0000001f040b7819 */ /* 0x000fd000000006ff */
[----:B------:R0:W1:Y:S01]  /*a6d0*/  SYNCS.PHASECHK.TRANS64.TRYWAIT P2, [UR6+0x31c30], R11 ;  /* 0x031c300bff0075a7 */ /* 0x0000620008040146 */
[----:B------:R-:W-:Y:S05]  /*a6e0*/  @!P0 BRA `(.L_x_11286) ;  /* 0x0000000000048947 */ /* 0x000fea0003800000 */
[----:B------:R-:W-:Y:S01]  /*a6f0*/  BPT.TRAP 0x1 ;  /* 0x000000040000795c */ /* 0x000fe20000300000 */
.L_x_11286:
[----:B-1----:R-:W-:Y:S05]  /*a700*/  @P2 BRA `(.L_x_11284) ;  /* 0x0000000000082947 */ /* 0x002fea0003800000 */
[----:B------:R-:W1:Y:S02]  /*a710*/  SYNCS.PHASECHK.TRANS64.TRYWAIT P2, [UR6+0x31c30], R11 ;  /* 0x031c300bff0075a7 */ /* 0x000e640008040146 */
[----:B-1----:R-:W-:Y:S05]  /*a720*/  @!P2 BRA `(.L_x_11287) ;  /* 0x000000a0004ca947 */ /* 0x002fea0003800000 */
.L_x_11284:
[----:B-1----:R-:W1:Y:S01]  /*a730*/  S2R R12, SR_TID.X ;  /* 0x00000000000c7919 */ /* 0x002e620000002100 */
        /* <DEDUP_REMOVED lines=24> */
[----:B------:R-:W-:Y:S01]  /*a8c0*/  UMOV UR48, UR24 ;  /* 0x0000001800307c82 */ /* 0x000fe20008000000 */
[----:B------:R-:W-:Y:S01]  /*a8d0*/  UMOV UR49, UR25 ;  /* 0x0000001900317c82 */ /* 0x000fe20008000000 */
[----:B------:R-:W-:Y:S01]  /*a8e0*/  UMOV UR51, 0x80000020 ;  /* 0x8000002000337882 */ /* 0x000fe20000000000 */
[----:B------:R-:W-:Y:S01]  /*a8f0*/  UIADD3 UR10, UR6, 0x202, URZ ;  /* 0x00000202060a7890 */ /* 0x000fe2000fffe03f */
[----:B-1----:R-:W-:Y:S01]  /*a900*/  SHF.R.U32.HI R12, RZ, 0x7, R12 ;  /* 0x00000007ff0c7819 */ /* 0x002fe2000001160c */
[----:B------:R-:W-:Y:S01]  /*a910*/  UMOV UR11, 0x80000020 ;  /* 0x80000020000b7882 */ /* 0x000fe20000000000 */
[----:B------:R-:W-:Y:S01]  /*a920*/  UIADD3 UR14, UR6, 0x440, URZ ;  /* 0x00000440060e7890 */ /* 0x000fe2000fffe03f */
[----:B------:R-:W-:-:S02]  /*a930*/  UMOV UR15, 0x80000020 ;  /* 0x80000020000f7882 */ /* 0x000fc40000000000 */
[----:B------:R-:W-:Y:S01]  /*a940*/  VIADD R12, R12, 0x8 ;  /* 0x000000080c0c7836 */ /* 0x000fe20000000000 */
[----:B------:R-:W-:Y:S01]  /*a950*/  UIADD3 UR18, UR6, 0x480, URZ ;  /* 0x0000048006127890 */ /* 0x000fe2000fffe03f */
[----:B------:R-:W-:Y:S01]  /*a960*/  UMOV UR19, 0x80000020 ;  /* 0x8000002000137882 */ /* 0x000fe20000000000 */
[----:B------:R-:W-:Y:S02]  /*a970*/  UIADD3 UR22, UR6, 0x482, URZ ;  /* 0x0000048206167890 */ /* 0x000fe4000fffe03f */
[----:B------:R1:W-:Y:S06]  /*a980*/  BAR.SYNC.DEFER_BLOCKING R12, 0x100 ;  /* 0x0004000c0000751d */ /* 0x0003ec0000010000 */
[----:B------:R-:W-:Y:S01]  /*a990*/  UMOV UR23, 0x80000020 ;  /* 0x8000002000177882 */ /* 0x000fe20000000000 */
        /* <DEDUP_REMOVED lines=322> */
.L_x_11289:
[----:B------:R-:W-:Y:S01]  /*bdc0*/  ULEA UR6, UR7, UR60, 0x3 ;  /* 0x0000003c07067291 */ /* 0x000fe2000f8e183f */
[----:B------:R-:W-:-:S08]  /*bdd0*/  SHF.L.U32 R10, R10, 0x1f, RZ ;  /* 0x0000001f0a0a7819 */ /* 0x000fd000000006ff */
[----:B------:R1:W2:Y:S01]  /*bde0*/  SYNCS.PHASECHK.TRANS64.TRYWAIT P2, [UR6+0x31c50], R10 ;  /* 0x031c500aff0075a7 */ /* 0x0002a20008040146 */
[----:B------:R-:W-:Y:S05]  /*bdf0*/  @!P0 BRA `(.L_x_11290) ;  /* 0x0000000000048947 */ /* 0x000fea0003800000 */
[----:B------:R-:W-:Y:S01]  /*be00*/  BPT.TRAP 0x1 ;  /* 0x000000040000795c */ /* 0x000fe20000300000 */
.L_x_11290:
[----:B--2---:R-:W-:Y:S05]  /*be10*/  @P2 BRA `(.L_x_11288) ;  /* 0x0000000000082947 */ /* 0x004fea0003800000 */
[----:B------:R-:W2:Y:S02]  /*be20*/  SYNCS.PHASECHK.TRANS64.TRYWAIT P2, [UR6+0x31c50], R10 ;  /* 0x031c500aff0075a7 */ /* 0x000ea40008040146 */
[----:B--2---:R-:W-:Y:S05]  /*be30*/  @!P2 BRA `(.L_x_11291) ;  /* 0x0000008800a0a947 */ /* 0x004fea0003800000 */
.L_x_11288:
[----:B------:R-:W-:Y:S01]  /*be40*/  UIADD3 UR6, UR60, 0x200, URZ ;  /* 0x000002003c067890 */ /* 0x000fe2000fffe03f */
[----:B------:R-:W-:Y:S01]  /*be50*/  R2UR UR10, R155 ;  /* 0x000000009b0a72ca */ /* 0x000fe200000e0000 */
[----:B------:R-:W-:Y:S01]  /*be60*/  WARPGROUP.ARRIVE ;  /* 0x00000000000079c5 */ /* 0x000fe20000000000 */
[----:B------:R-:W-:Y:S01]  /*be70*/  UMOV UR29, 0xc0000010 ;  /* 0xc0000010001d7882 */ /* 0x000fe20000000000 */
[----:B------:R-:W-:Y:S01]  /*be80*/  USHF.R.U32.HI UR6, URZ, 0x4, UR6 ;  /* 0x000000043f067899 */ /* 0x000fe20008011606 */
[----:B------:R-:W-:Y:S01]  /*be90*/  R2UR UR32, R152 ;  /* 0x00000000982072ca */ /* 0x000fe200000e0000 */
[----:B------:R-:W-:Y:S01]  /*bea0*/  UMOV UR31, 0x80000020 ;  /* 0x80000020001f7882 */ /* 0x000fe20000000000 */
[----:B------:R-:W-:Y:S01]  /*beb0*/  R2UR UR33, R153 ;  /* 0x00000000992172ca */ /* 0x000fe200000e0000 */
[----:B------:R-:W-:Y:S01]  /*bec0*/  ULOP3.LUT UR6, UR6, 0x3fff, URZ, 0xc0, !UPT ;  /* 0x00003fff06067892 */ /* 0x000fe2000f8ec03f */
[----:B01----:R-:W-:Y:S01]  /*bed0*/  FMUL.FTZ R10, R136, UR5 ;  /* 0x00000005880a7c20 */ /* 0x003fe20008410000 */
[----:B------:R-:W-:Y:S01]  /*bee0*/  UMOV UR35, 0x80000020 ;  /* 0x8000002000237882 */ /* 0x000fe20000000000 */
[----:B------:R-:W-:Y:S01]  /*bef0*/  FMUL.FTZ R11, R137, UR5 ;  /* 0x00000005890b7c20 */ /* 0x000fe20008410000 */
[----:B------:R-:W-:Y:S01]  /*bf00*/  ULOP3.LUT UR6, UR6, 0x2400000, URZ, 0xfc, !UPT ;  /* 0x0240000006067892 */ /* 0x000fe2000f8efc3f */
[----:B------:R-:W-:Y:S01]  /*bf10*/  FMUL.FTZ R12, R140, UR5 ;  /* 0x000000058c0c7c20 */ /* 0x000fe20008410000 */
[----:B------:R-:W-:Y:S01]  /*bf20*/  UMOV UR28, UR10 ;  /* 0x0000000a001c7c82 */ /* 0x000fe20008000000 */
[----:B------:R-:W0:Y:S01]  /*bf30*/  MUFU.TANH R10, R10 ;  /* 0x0000000a000a7308 */ /* 0x000e220000002400 */
[----:B------:R-:W-:Y:S01]  /*bf40*/  UIMAD UR30, UR7, 0x6c0, UR6 ;  /* 0x000006c0071e78a4 */ /* 0x000fe2000f8e0206 */
[----:B------:R-:W-:Y:S01]  /*bf50*/  FMUL.FTZ R13, R141, UR5 ;  /* 0x000000058d0d7c20 */ /* 0x000fe20008410000 */
[----:B------:R-:W-:Y:S01]  /*bf60*/  FMUL.FTZ R15, R128, UR5 ;  /* 0x00000005800f7c20 */ /* 0x000fe20008410000 */
[----:B------:R-:W-:Y:S01]  /*bf70*/  FMUL.FTZ R16, R129, UR5 ;  /* 0x0000000581107c20 */ /* 0x000fe20008410000 */
[----:B------:R-:W-:Y:S01]  /*bf80*/  UIADD3 UR6, UR30, 0x40, URZ ;  /* 0x000000401e067890 */ /* 0x000fe2000fffe03f */
[----:B------:R-:W-:Y:S01]  /*bf90*/  FMUL.FTZ R23, R132, UR5 ;  /* 0x0000000584177c20 */ /* 0x000fe20008410000 */
[----:B------:R-:W-:Y:S01]  /*bfa0*/  FMUL.FTZ R22, R131, UR5 ;  /* 0x0000000583167c20 */ /* 0x000fe20008410000 */
[----:B------:R-:W1:Y:S01]  /*bfb0*/  MUFU.TANH R11, R11 ;  /* 0x0000000b000b7308 */ /* 0x000e620000002400 */
[----:B------:R-:W-:Y:S01]  /*bfc0*/  FMUL.FTZ R128, R133, UR5 ;  /* 0x0000000585807c20 */ /* 0x000fe20008410000 */
[----:B------:R-:W-:Y:S01]  /*bfd0*/  HGMMA.64x96x16.F32 R24, gdesc[UR28].tnspB, R24, gsb0 ;  /* 0x416000001c1879f0 */ /* 0x000fe20008000818 */
[----:B------:R-:W-:Y:S01]  /*bfe0*/  FMUL.FTZ R120, R120, UR5 ;  /* 0x0000000578787c20 */ /* 0x000fe20008410000 */
[----:B------:R-:W-:Y:S01]  /*bff0*/  UMOV UR34, UR6 ;  /* 0x0000000600227c82 */ /* 0x000fe20008000000 */
[----:B------:R-:W-:Y:S01]  /*c000*/  UIADD3 UR6, UR30, 0x80, URZ ;  /* 0x000000801e067890 */ /* 0x000fe2000fffe03f */
        /* <DEDUP_REMOVED lines=54> */
[----:B------:R-:W-:Y:S01]  /*c370*/  UIADD3 UR58, UR30, 0x1c0, URZ ;  /* 0x000001c01e3a7890 */ /* 0x000fe2000fffe03f */
[----:B------:R-:W-:Y:S01]  /*c380*/  FMUL.FTZ R118, R118, UR5 ;  /* 0x0000000576767c20 */ /* 0x000fe20008410000 */
[----:B------:R-:W-:Y:S01]  /*c390*/  FMUL.FTZ R119, R119, UR5 ;  /* 0x0000000577777c20 */ /* 0x000fe20008410000 */
[----:B------:R-:W-:Y:S01]  /*c3a0*/  UMOV UR59, 0x80000020 ;  /* 0x80000020003b7882 */ /* 0x000fe20000000000 */
        /* <DEDUP_REMOVED lines=26> */
[----:B------:R-:W-:Y:S01]  /*c550*/  UIADD3 UR54, UR30, 0x200, URZ ;  /* 0x000002001e367890 */ /* 0x000fe2000fffe03f */
[C---:B------:R-:W-:Y:S01]  /*c560*/  ISETP.GT.AND P2, PT, R9.reuse, R156, PT ;  /* 0x0000009c0900720c */ /* 0x040fe20003f44270 */
[----:B------:R-:W-:Y:S01]  /*c570*/  UMOV UR55, 0x80000020 ;  /* 0x8000002000377882 */ /* 0x000fe20000000000 */
[----:B------:R-:W-:-:S03]  /*c580*/  VIADD R9, R9, 0xffffffff ;  /* 0xffffffff09097836 */ /* 0x000fc60000000000 */
[----:B------:R-:W1:Y:S01]  /*c590*/  MUFU.TANH R113, R113 ;  /* 0x0000007100717308 */ /* 0x000e620000002400 */
[----:B--2---:R-:W-:Y:S01]  /*c5a0*/  FMNMX.FTZ R131, R125, R132, !PT ;  /* 0x000000847d837209 */ /* 0x004fe20007810000 */
[----:B------:R-:W-:Y:S02]  /*c5b0*/  WARPGROUP.DEPBAR.LE gsb0, 0x0 ;  /* 0x00008000000079c5 */ /* 0x000fe40000010000 */
[----:B------:R-:W-:-:S04]  /*c5c0*/  WARPGROUP.ARRIVE ;  /* 0x00000000000079c5 */ /* 0x000fc80000000000 */
[----:B------:R-:W2:Y:S01]  /*c5d0*/  MUFU.TANH R116, R116 ;  /* 0x0000007400747308 */ /* 0x000ea20000002400 */
[----:B0-----:R-:W-:Y:S01]  /*c5e0*/  FMNMX.FTZ R132, R112, R131, !PT ;  /* 0x0000008370847209 */ /* 0x001fe20007810000 */
[----:B------:R-:W-:Y:S01]  /*c5f0*/  HGMMA.64x96x16.F32 R24, gdesc[UR32].tnspB, R24, gsb0 ;  /* 0x41600000201879f0 */ /* 0x000fe20008000818 */
[----:B------:R-:W-:Y:S01]  /*c600*/  R2UR UR32, R150 ;  /* 0x00000000962072ca */ /* 0x000fe200000e0000 */
[----:B------:R-:W-:Y:S01]  /*c610*/  UMOV UR34, UR6 ;  /* 0x0000000600227c82 */ /* 0x000fe20008000000 */
[----:B------:R-:W-:Y:S01]  /*c620*/  R2UR UR33, R151 ;  /* 0x00000000972172ca */ /* 0x000fe200000e0000 */
[----:B------:R-:W-:Y:S01]  /*c630*/  UMOV UR35, 0x80000020 ;  /* 0x8000002000237882 */ /* 0x000fe20000000000 */
[----:B------:R-:W-:Y:S01]  /*c640*/  UIADD3 UR6, UR30, 0xc0, URZ ;  /* 0x000000c01e067890 */ /* 0x000fe2000fffe03f */
[----:B------:R-:W0:Y:S01]  /*c650*/  MUFU.TANH R117, R117 ;  /* 0x0000007500757308 */ /* 0x000e220000002400 */
[----:B-1----:R-:W-:-:S04]  /*c660*/  FMNMX.FTZ R131, R113, R132, !PT ;  /* 0x0000008471837209 */ /* 0x002fc80007810000 */
[----:B--2---:R-:W-:-:S03]  /*c670*/  FMNMX.FTZ R132, R116, R131, !PT ;  /* 0x0000008374847209 */ /* 0x004fc60007810000 */
[----:B------:R-:W1:Y:S08]  /*c680*/  MUFU.TANH R104, R104 ;  /* 0x0000006800687308 */ /* 0x000e700000002400 */
        /* <DEDUP_REMOVED lines=25> */
[----:B------:R-:W-:Y:S01]  /*c820*/  R2UR UR32, R148 ;  /* 0x00000000942072ca */ /* 0x000fe200000e0000 */
[----:B------:R-:W-:Y:S01]  /*c830*/  UMOV UR34, UR6 ;  /* 0x0000000600227c82 */ /* 0x000fe20008000000 */
[----:B------:R-:W-:Y:S01]  /*c840*/  R2UR UR33, R149 ;  /* 0x00000000952172ca */ /* 0x000fe200000e0000 */
[----:B------:R-:W-:Y:S01]  /*c850*/  UMOV UR35, 0x80000020 ;  /* 0x8000002000237882 */ /* 0x000fe20000000000 */
[----:B------:R-:W-:Y:S01]  /*c860*/  UIADD3 UR6, UR30, 0x100, URZ ;  /* 0x000001001e067890 */ /* 0x000fe2000fffe03f */
        /* <DEDUP_REMOVED lines=19> */
[----:B0-----:R-:W-:-:S05]  /*c9a0*/  FMNMX.FTZ R131, R77, R132, !PT ;  /* 0x000000844d837209 */ /* 0x001fca0007810000 */
[----:B------:R-:W0:Y:S02]  /*c9b0*/  SHFL.BFLY PT, R132, R131, 0x2, 0x1f ;  /* 0x0c401f0083847f89 */ /* 0x000e2400000e0000 */
[----:B------:R-:W3:Y:S08]  /*c9c0*/  MUFU.TANH R138, R138 ;  /* 0x0000008a008a7308 */ /* 0x000ef00000002400 */
[----:B------:R-:W4:Y:S01]  /*c9d0*/  MUFU.TANH R14, R14 ;  /* 0x0000000e000e7308 */ /* 0x000f220000002400 */
[----:B------:R-:W-:-:S02]  /*c9e0*/  WARPGROUP.DEPBAR.LE gsb0, 0x0 ;  /* 0x00008000000079c5 */ /* 0x000fc40000010000 */
[----:B------:R-:W-:-:S05]  /*c9f0*/  WARPGROUP.ARRIVE ;  /* 0x00000000000079c5 */ /* 0x000fca0000000000 */
[----:B------:R-:W5:Y:S01]  /*ca00*/  MUFU.TANH R17, R17 ;  /* 0x0000001100117308 */ /* 0x000f620000002400 */
[----:B0-----:R-:W-:Y:S01]  /*ca10*/  FMNMX.FTZ R133, R131, R132, !PT ;  /* 0x0000008483857209 */ /* 0x001fe20007810000 */
[----:B------:R-:W-:Y:S01]  /*ca20*/  FMUL.FTZ R131, R74, UR5 ;  /* 0x000000054a837c20 */ /* 0x000fe20008410000 */
[----:B------:R-:W-:Y:S01]  /*ca30*/  HGMMA.64x96x16.F32 R24, gdesc[UR32].tnspB, R24, gsb0 ;  /* 0x41600000201879f0 */ /* 0x000fe20008000818 */
[----:B------:R-:W-:Y:S01]  /*ca40*/  R2UR UR32, R146 ;  /* 0x00000000922072ca */ /* 0x000fe200000e0000 */
[----:B------:R-:W-:Y:S01]  /*ca50*/  UMOV UR34, UR6 ;  /* 0x0000000600227c82 */ /* 0x000fe20008000000 */
[----:B------:R-:W-:Y:S01]  /*ca60*/  R2UR UR33, R147 ;  /* 0x00000000932172ca */ /* 0x000fe200000e0000 */
[----:B------:R-:W-:Y:S01]  /*ca70*/  UMOV UR35, 0x80000020 ;  /* 0x8000002000237882 */ /* 0x000fe20000000000 */
[----:B------:R-:W-:Y:S01]  /*ca80*/  UIADD3 UR6, UR30, 0x140, URZ ;  /* 0x000001401e067890 */ /* 0x000fe2000fffe03f */
[----:B------:R-:W0:Y:S01]  /*ca90*/  SHFL.BFLY PT, R134, R133, 0x1, 0x1f ;  /* 0x0c201f0085867f89 */ /* 0x000e2200000e0000 */
[----:B------:R-:W2:Y:S01]  /*caa0*/  LDC R74, c[0x0][0x988] ;  /* 0x00026200ff4a7b82 */ /* 0x000ea20000000800 */
[----:B------:R-:W-:Y:S01]  /*cab0*/  FMUL.FTZ R132, R75, UR5 ;  /* 0x000000054b847c20 */ /* 0x000fe20008410000 */
[----:B------:R-:W5:Y:S08]  /*cac0*/  MUFU.TANH R22, R22 ;  /* 0x0000001600167308 */ /* 0x000f700000002400 */
[----:B------:R-:W5:Y:S08]  /*cad0*/  MUFU.TANH R129, R129 ;  /* 0x0000008100817308 */ /* 0x000f700000002400 */
[----:B------:R-:W5:Y:S01]  /*cae0*/  MUFU.TANH R130, R130 ;  /* 0x0000008200827308 */ /* 0x000f620000002400 */
[----:B0-----:R-:W-:-:S07]  /*caf0*/  FMNMX.FTZ R75, R133, R134, !PT ;  /* 0x00000086854b7209 */ /* 0x001fce0007810000 */
[----:B------:R-:W0:Y:S01]  /*cb00*/  MUFU.TANH R122, R122 ;  /* 0x0000007a007a7308 */ /* 0x000e220000002400 */
[C---:B--2---:R-:W-:Y:S01]  /*cb10*/  FMUL.FTZ R133, R75.reuse, R74 ;  /* 0x0000004a4b857220 */ /* 0x044fe20000410000 */
[----:B------:R-:W-:-:S03]  /*cb20*/  FADD.FTZ R7, -R75, R7 ;  /* 0x000000074b077221 */ /* 0x000fc60000010100 */
[-CC-:B------:R-:W-:Y:S01]  /*cb30*/  FFMA.FTZ R135, R13, R74.reuse, -R133.reuse ;  /* 0x0000004a0d877223 */ /* 0x180fe20000010885 */
[--C-:B------:R-:W-:Y:S01]  /*cb40*/  FFMA.FTZ R13, R16, R74, -R133.reuse ;  /* 0x0000004a100d7223 */ /* 0x100fe20000010885 */
[----:B------:R-:W-:Y:S01]  /*cb50*/  FMNMX.FTZ R16, R144, R8, !PT ;  /* 0x0000000890107209 */ /* 0x000fe20007810000 */
[-CC-:B------:R-:W-:Y:S01]  /*cb60*/  FFMA.FTZ R134, R12, R74.reuse, -R133.reuse ;  /* 0x0000004a0c867223 */ /* 0x180fe20000010885 */
[-CC-:B------:R-:W-:Y:S01]  /*cb70*/  FFMA.FTZ R12, R15, R74.reuse, -R133.reuse ;  /* 0x0000004a0f0c7223 */ /* 0x180fe20000010885 */
[--C-:B------:R-:W-:Y:S01]  /*cb80*/  FFMA.FTZ R15, R23, R74, -R133.reuse ;  /* 0x0000004a170f7223 */ /* 0x100fe20000010885 */
[----:B-1----:R-:W-:Y:S01]  /*cb90*/  FMNMX.FTZ R23, R139, R16, !PT ;  /* 0x000000108b177209 */ /* 0x002fe20007810000 */
[-CC-:B------:R-:W-:Y:S01]  /*cba0*/  FFMA.FTZ R16, R128, R74.reuse, -R133.reuse ;  /* 0x0000004a80107223 */ /* 0x180fe20000010885 */
[----:B------:R-:W1:Y:S01]  /*cbb0*/  MUFU.TANH R123, R123 ;  /* 0x0000007b007b7308 */ /* 0x000e620000002400 */
[-CC-:B------:R-:W-:Y:S01]  /*cbc0*/  FFMA.FTZ R136, R120, R74.reuse, -R133.reuse ;  /* 0x0000004a78887223 */ /* 0x180fe20000010885 */
[----:B---3--:R-:W-:Y:S01]  /*cbd0*/  FMNMX.FTZ R23, R138, R23, !PT ;  /* 0x000000178a177209 */ /* 0x008fe20007810000 */
[-CC-:B------:R-:W-:Y:S01]  /*cbe0*/  FFMA.FTZ R10, R10, R74.reuse, -R133.reuse ;  /* 0x0000004a0a0a7223 */ /* 0x180fe20000010885 */
[-CC-:B------:R-:W-:Y:S01]  /*cbf0*/  FFMA.FTZ R11, R11, R74.reuse, -R133.reuse ;  /* 0x0000004a0b0b7223 */ /* 0x180fe20000010885 */
[-CC-:B------:R-:W-:Y:S01]  /*cc00*/  FFMA.FTZ R112, R112, R74.reuse, -R133.reuse ;  /* 0x0000004a70707223 */ /* 0x180fe20000010885 */
[----:B----4-:R-:W-:Y:S01]  /*cc10*/  FMNMX.FTZ R128, R14, R23, !PT ;  /* 0x000000170e807209 */ /* 0x010fe20007810000 */
[-CC-:B------:R-:W-:Y:S01]  /*cc20*/  FFMA.FTZ R113, R113, R74.reuse, -R133.reuse ;  /* 0x0000004a71717223 */ /* 0x180fe20000010885 */
[----:B------:R-:W2:Y:S01]  /*cc30*/  MUFU.TANH R126, R126 ;  /* 0x0000007e007e7308 */ /* 0x000ea20000002400 */
[--C-:B------:R-:W-:Y:S01]  /*cc40*/  FFMA.FTZ R116, R116, R74, -R133.reuse ;  /* 0x0000004a74747223 */ /* 0x100fe20000010885 */
[----:B-----5:R-:W-:Y:S01]  /*cc50*/  FMNMX.FTZ R23, R17, R128, !PT ;  /* 0x0000008011177209 */ /* 0x020fe20007810000 */
[-CC-:B------:R-:W-:Y:S01]  /*cc60*/  FFMA.FTZ R117, R117, R74.reuse, -R133.reuse ;  /* 0x0000004a75757223 */ /* 0x180fe20000010885 */
[-CC-:B------:R-:W-:Y:S01]  /*cc70*/  FFMA.FTZ R104, R104, R74.reuse, -R133.reuse ;  /* 0x0000004a68687223 */ /* 0x180fe20000010885 */
[-CC-:B------:R-:W-:Y:S01]  /*cc80*/  FFMA.FTZ R105, R105, R74.reuse, -R133.reuse ;  /* 0x0000004a69697223 */ /* 0x180fe20000010885 */
[----:B------:R-:W-:Y:S01]  /*cc90*/  FMNMX.FTZ R120, R22, R23, !PT ;  /* 0x0000001716787209 */ /* 0x000fe20007810000 */
[-CC-:B------:R-:W-:Y:S01]  /*cca0*/  FFMA.FTZ R108, R108, R74.reuse, -R133.reuse ;  /* 0x0000004a6c6c7223 */ /* 0x180fe20000010885 */
[----:B------:R-:W3:Y:S01]  /*ccb0*/  MUFU.TANH R127, R127 ;  /* 0x0000007f007f7308 */ /* 0x000ee20000002400 */
[--C-:B------:R-:W-:Y:S01]  /*ccc0*/  FFMA.FTZ R109, R109, R74, -R133.reuse ;  /* 0x0000004a6d6d7223 */ /* 0x100fe20000010885 */
[----:B------:R-:W-:Y:S01]  /*ccd0*/  FMNMX.FTZ R137, R129, R120, !PT ;  /* 0x0000007881897209 */ /* 0x000fe20007810000 */
[-CC-:B------:R-:W-:Y:S01]  /*cce0*/  FFMA.FTZ R120, R121, R74.reuse, -R133.reuse ;  /* 0x0000004a79787223 */ /* 0x180fe20000010885 */
[-CC-:B------:R-:W-:Y:S01]  /*ccf0*/  FFMA.FTZ R121, R124, R74.reuse, -R133.reuse ;  /* 0x0000004a7c797223 */ /* 0x180fe20000010885 */
[-CC-:B------:R-:W-:Y:S01]  /*cd00*/  FFMA.FTZ R100, R100, R74.reuse, -R133.reuse ;  /* 0x0000004a64647223 */ /* 0x180fe20000010885 */
[----:B------:R-:W-:Y:S01]  /*cd10*/  FMNMX.FTZ R137, R130, R137, !PT ;  /* 0x0000008982897209 */ /* 0x000fe20007810000 */
[-CC-:B------:R-:W-:Y:S01]  /*cd20*/  FFMA.FTZ R101, R101, R74.reuse, -R133.reuse ;  /* 0x0000004a65657223 */ /* 0x180fe20000010885 */
[----:B------:R-:W4:Y:S01]  /*cd30*/  MUFU.TANH R114, R114 ;  /* 0x0000007200727308 */ /* 0x000f220000002400 */
[-CC-:B------:R-:W-:Y:S01]  /*cd40*/  FFMA.FTZ R88, R88, R74.reuse, -R133.reuse ;  /* 0x0000004a58587223 */ /* 0x180fe20000010885 */
[----:B0-----:R-:W-:Y:S01]  /*cd50*/  FMNMX.FTZ R128, R122, R137, !PT ;  /* 0x000000897a807209 */ /* 0x001fe20007810000 */
[-CC-:B------:R-:W-:Y:S01]  /*cd60*/  FFMA.FTZ R89, R89, R74.reuse, -R133.reuse ;  /* 0x0000004a59597223 */ /* 0x180fe20000010885 */
[-CC-:B------:R-:W-:Y:S01]  /*cd70*/  FFMA.FTZ R92, R92, R74.reuse, -R133.reuse ;  /* 0x0000004a5c5c7223 */ /* 0x180fe20000010885 */
[--C-:B------:R-:W-:Y:S01]  /*cd80*/  FFMA.FTZ R93, R93, R74, -R133.reuse ;  /* 0x0000004a5d5d7223 */ /* 0x100fe20000010885 */
[----:B-1----:R-:W-:Y:S01]  /*cd90*/  FMNMX.FTZ R137, R123, R128, !PT ;  /* 0x000000807b897209 */ /* 0x002fe20007810000 */
[-CC-:B------:R-:W-:Y:S01]  /*cda0*/  FFMA.FTZ R80, R80, R74.reuse, -R133.reuse ;  /* 0x0000004a50507223 */ /* 0x180fe20000010885 */
[----:B------:R-:W0:Y:S01]  /*cdb0*/  MUFU.TANH R115, R115 ;  /* 0x0000007300737308 */ /* 0x000e220000002400 */
[-CC-:B------:R-:W-:Y:S01]  /*cdc0*/  FFMA.FTZ R81, R81, R74.reuse, -R133.reuse ;  /* 0x0000004a51517223 */ /* 0x180fe20000010885 */
[----:B--2---:R-:W-:Y:S01]  /*cdd0*/  FMNMX.FTZ R124, R126, R137, !PT ;  /* 0x000000897e7c7209 */ /* 0x004fe20007810000 */
[-CC-:B------:R-:W-:Y:S01]  /*cde0*/  FFMA.FTZ R84, R84, R74.reuse, -R133.reuse ;  /* 0x0000004a54547223 */ /* 0x180fe20000010885 */
[-CC-:B------:R-:W-:Y:S01]  /*cdf0*/  FFMA.FTZ R85, R85, R74.reuse, -R133.reuse ;  /* 0x0000004a55557223 */ /* 0x180fe20000010885 */
[-C--:B------:R-:W-:Y:S01]  /*ce00*/  FFMA.FTZ R73, R73, R74.reuse, -R133 ;  /* 0x0000004a49497223 */ /* 0x080fe20000010885 */
[----:B------:R-:W-:-:S02]  /*ce10*/  FMUL.FTZ R7, R7, R74 ;  /* 0x0000004a07077220 */ /* 0x000fc40000410000 */
[----:B------:R-:W1:Y:S08]  /*ce20*/  MUFU.TANH R118, R118 ;  /* 0x0000007600767308 */ /* 0x000e700000002400 */
[----:B------:R2:W-:Y:S01]  /*ce30*/  MUFU.EX2 R23, R136 ;  /* 0x0000008800177308 */ /* 0x0005e20000000800 */
[----:B------:R-:W-:Y:S02]  /*ce40*/  WARPGROUP.DEPBAR.LE gsb0, 0x0 ;  /* 0x00008000000079c5 */ /* 0x000fe40000010000 */
[----:B------:R-:W-:-:S05]  /*ce50*/  WARPGROUP.ARRIVE ;  /* 0x00000000000079c5 */ /* 0x000fca0000000000 */
[----:B------:R-:W5:Y:S01]  /*ce60*/  MUFU.TANH R119, R119 ;  /* 0x0000007700777308 */ /* 0x000f620000002400 */
[----:B--2---:R-:W-:Y:S01]  /*ce70*/  FFMA.FTZ R136, R125, R74, -R133 ;  /* 0x0000004a7d887223 */ /* 0x004fe20000010885 */
[----:B---3--:R-:W-:Y:S01]  /*ce80*/  FMNMX.FTZ R125, R127, R124, !PT ;  /* 0x0000007c7f7d7209 */ /* 0x008fe20007810000 */
[----:B------:R-:W-:Y:S01]  /*ce90*/  HGMMA.64x96x16.F32 R24, gdesc[UR32].tnspB, R24, gsb0 ;  /* 0x41600000201879f0 */ /* 0x000fe20008000818 */
[----:B------:R-:W-:Y:S01]  /*cea0*/  R2UR UR32, R18 ;  /* 0x00000000122072ca */ /* 0x000fe200000e0000 */
[----:B------:R-:W-:Y:S01]  /*ceb0*/  UMOV UR34, UR6 ;  /* 0x0000000600227c82 */ /* 0x000fe20008000000 */
[----:B------:R-:W-:Y:S01]  /*cec0*/  R2UR UR33, R19 ;  /* 0x00000000132172ca */ /* 0x000fe200000e0000 */
[----:B------:R-:W-:Y:S01]  /*ced0*/  UMOV UR35, 0x80000020 ;  /* 0x8000002000237882 */ /* 0x000fe20000000000 */
[----:B------:R-:W-:Y:S01]  /*cee0*/  UIADD3 UR6, UR30, 0x180, URZ ;  /* 0x000001801e067890 */ /* 0x000fe2000fffe03f */
        /* <DEDUP_REMOVED lines=34> */
[----:B------:R-:W-:Y:S02]  /*d110*/  UMOV UR35, 0x80000020 ;  /* 0x8000002000237882 */ /* 0x000fe40000000000 */
[----:B------:R-:W0:Y:S01]  /*d120*/  MUFU.TANH R83, R83 ;  /* 0x0000005300537308 */ /* 0x000e220000002400 */
[----:B-1----:R-:W-:-:S04]  /*d130*/  FMNMX.FTZ R125, R95, R128, !PT ;  /* 0x000000805f7d7209 */ /* 0x002fc80007810000 */
[----:B--2---:R-:W-:-:S03]  /*d140*/  FMNMX.FTZ R128, R82, R125, !PT ;  /* 0x0000007d52807209 */ /* 0x004fc60007810000 */
[----:B------:R-:W1:Y:S01]  /*d150*/  MUFU.TANH R86, R86 ;  /* 0x0000005600567308 */ /* 0x000e620000002400 */
[----:B------:R-:W-:-:S07]  /*d160*/  FFMA.FTZ R125, R96, R74, -R133 ;  /* 0x0000004a607d7223 */ /* 0x000fce0000010885 */
[----:B------:R-:W2:Y:S01]  /*d170*/  MUFU.TANH R87, R87 ;  /* 0x0000005700577308 */ /* 0x000ea20000002400 */
[----:B0-----:R-:W-:Y:S01]  /*d180*/  FMNMX.FTZ R137, R83, R128, !PT ;  /* 0x0000008053897209 */ /* 0x001fe20007810000 */
[----:B------:R-:W-:-:S06]  /*d190*/  FFMA.FTZ R128, R97, R74, -R133 ;  /* 0x0000004a61807223 */ /* 0x000fcc0000010885 */
[----:B------:R-:W0:Y:S01]  /*d1a0*/  MUFU.TANH R131, R131 ;  /* 0x0000008300837308 */ /* 0x000e220000002400 */
[----:B-1----:R-:W-:Y:S01]  /*d1b0*/  FMNMX.FTZ R96, R86, R137, !PT ;  /* 0x0000008956607209 */ /* 0x002fe20007810000 */
[-CC-:B------:R-:W-:Y:S01]  /*d1c0*/  FFMA.FTZ R137, R76, R74.reuse, -R133.reuse ;  /* 0x0000004a4c897223 */ /* 0x180fe20000010885 */
[----:B------:R-:W-:-:S05]  /*d1d0*/  FFMA.FTZ R76, R77, R74, -R133 ;  /* 0x0000004a4d4c7223 */ /* 0x000fca0000010885 */
[----:B------:R-:W1:Y:S01]  /*d1e0*/  MUFU.TANH R132, R132 ;  /* 0x0000008400847308 */ /* 0x000e620000002400 */
[----:B--2---:R-:W-:-:S07]  /*d1f0*/  FMNMX.FTZ R96, R87, R96, !PT ;  /* 0x0000006057607209 */ /* 0x004fce0007810000 */
[----:B------:R-:W2:Y:S01]  /*d200*/  MUFU.TANH R78, R78 ;  /* 0x0000004e004e7308 */ /* 0x000ea20000002400 */
[----:B0-----:R-:W-:-:S07]  /*d210*/  FMNMX.FTZ R97, R131, R96, !PT ;  /* 0x0000006083617209 */ /* 0x001fce0007810000 */
[----:B------:R-:W0:Y:S01]  /*d220*/  MUFU.TANH R79, R79 ;  /* 0x0000004f004f7308 */ /* 0x000e220000002400 */
[----:B-1----:R-:W-:-:S07]  /*d230*/  FMNMX.FTZ R97, R132, R97, !PT ;  /* 0x0000006184617209 */ /* 0x002fce0007810000 */
[----:B------:R1:W-:Y:S01]  /*d240*/  MUFU.EX2 R124, R136 ;  /* 0x00000088007c7308 */ /* 0x0003e20000000800 */
[----:B--2---:R-:W-:-:S07]  /*d250*/  FMNMX.FTZ R96, R78, R97, !PT ;  /* 0x000000614e607209 */ /* 0x004fce0007810000 */
[----:B------:R-:W-:Y:S01]  /*d260*/  MUFU.EX2 R7, R7 ;  /* 0x0000000700077308 */ /* 0x000fe20000000800 */
[----:B0-----:R-:W-:Y:S01]  /*d270*/  FMNMX.FTZ R96, R79, R96, !PT ;  /* 0x000000604f607209 */ /* 0x001fe20007810000 */
[----:B-1----:R-:W-:-:S04]  /*d280*/  FFMA.FTZ R136, R72, R74, -R133 ;  /* 0x0000004a48887223 */ /* 0x002fc80000010885 */
[----:B------:R-:W0:Y:S02]  /*d290*/  SHFL.BFLY PT, R97, R96, 0x2, 0x1f ;  /* 0x0c401f0060617f89 */ /* 0x000e2400000e0000 */
[----:B------:R-:W1:Y:S08]  /*d2a0*/  MUFU.EX2 R10, R10 ;  /* 0x0000000a000a7308 */ /* 0x000e700000000800 */
[----:B------:R-:W2:Y:S08]  /*d2b0*/  MUFU.EX2 R11, R11 ;  /* 0x0000000b000b7308 */ /* 0x000eb00000000800 */
[----:B------:R-:W3:Y:S01]  /*d2c0*/  MUFU.EX2 R134, R134 ;  /* 0x0000008600867308 */ /* 0x000ee20000000800 */
[----:B-1----:R-:W-:Y:S01]  /*d2d0*/  FFMA.FTZ R142, R7, R6, R10 ;  /* 0x00000006078e7223 */ /* 0x002fe2000001000a */
[----:B0-----:R-:W-:-:S06]  /*d2e0*/  FMNMX.FTZ R96, R96, R97, !PT ;  /* 0x0000006160607209 */ /* 0x001fcc0007810000 */
[----:B------:R-:W0:Y:S01]  /*d2f0*/  MUFU.EX2 R135, R135 ;  /* 0x0000008700877308 */ /* 0x000e220000000800 */
[----:B------:R-:W-:Y:S02]  /*d300*/  WARPGROUP.DEPBAR.LE gsb0, 0x0 ;  /* 0x00008000000079c5 */ /* 0x000fe40000010000 */
[----:B------:R-:W-:Y:S01]  /*d310*/  WARPGROUP.ARRIVE ;  /* 0x00000000000079c5 */ /* 0x000fe20000000000 */
[----:B------:R-:W1:Y:S04]  /*d320*/  SHFL.BFLY PT, R97, R96, 0x1, 0x1f ;  /* 0x0c201f0060617f89 */ /* 0x000e6800000e0000 */
[----:B------:R-:W-:Y:S01]  /*d330*/  MUFU.EX2 R12, R12 ;  /* 0x0000000c000c7308 */ /* 0x000fe20000000800 */
[----:B------:R-:W-:Y:S07]  /*d340*/  HGMMA.64x96x16.F32 R24, gdesc[UR32].tnspB, R24, gsb0 ;  /* 0x41600000201879f0 */ /* 0x000fee0008000818 */
[----:B------:R-:W-:Y:S08]  /*d350*/  MUFU.EX2 R13, R13 ;  /* 0x0000000d000d7308 */ /* 0x000ff00000000800 */
[----:B------:R-:W-:Y:S01]  /*d360*/  MUFU.EX2 R15, R15 ;  /* 0x0000000f000f7308 */ /* 0x000fe20000000800 */
[----:B-1----:R-:W-:Y:S01]  /*d370*/  FMNMX.FTZ R72, R96, R97, !PT ;  /* 0x0000006160487209 */ /* 0x002fe20007810000 */
[----:B------:R-:W-:-:S06]  /*d380*/  IMAD.U32 R96, RZ, RZ, UR4 ;  /* 0x00000004ff607e24 */ /* 0x000fcc000f8e00ff */
[----:B------:R-:W-:Y:S01]  /*d390*/  MUFU.EX2 R16, R16 ;  /* 0x0000001000107308 */ /* 0x000fe20000000800 */
[----:B------:R-:W-:Y:S01]  /*d3a0*/  FADD.FTZ R77, -R72, R8 ;  /* 0x00000008484d7221 */ /* 0x000fe20000010100 */
[----:B------:R-:W-:-:S03]  /*d3b0*/  @!P1 LEA R96, R96, UR60, 0x3 ;  /* 0x0000003c60609c11 */ /* 0x000fc6000f8e18ff */
[-C--:B------:R-:W-:Y:S01]  /*d3c0*/  FMUL.FTZ R133, R77, R74.reuse ;  /* 0x0000004a4d857220 */ /* 0x080fe20000410000 */
[-C--:B------:R-:W-:Y:S02]  /*d3d0*/  FMUL.FTZ R77, R72, R74.reuse ;  /* 0x0000004a484d7220 */ /* 0x080fe40000410000 */
[----:B------:R1:W-:Y:S02]  /*d3e0*/  MUFU.EX2 R8, R76 ;  /* 0x0000004c00087308 */ /* 0x0003e40000000800 */
        /* <DEDUP_REMOVED lines=9> */
[----:B------:R-:W-:-:S02]  /*d480*/  IMAD.U32 R119, RZ, RZ, UR7 ;  /* 0x00000007ff777e24 */ /* 0x000fc4000f8e00ff */
[-CC-:B------:R-:W-:Y:S01]  /*d490*/  FFMA.FTZ R14, R17, R74.reuse, -R77.reuse ;  /* 0x0000004a110e7223 */ /* 0x180fe2000001084d */
[-CC-:B------:R-:W-:Y:S01]  /*d4a0*/  FFMA.FTZ R138, R138, R74.reuse, -R77.reuse ;  /* 0x0000004a8a8a7223 */ /* 0x180fe2000001084d */
[-CC-:B------:R-:W-:Y:S01]  /*d4b0*/  FFMA.FTZ R17, R106, R74.reuse, -R77.reuse ;  /* 0x0000004a6a117223 */ /* 0x180fe2000001084d */
[-CC-:B------:R-:W-:Y:S01]  /*d4c0*/  FFMA.FTZ R106, R107, R74.reuse, -R77.reuse ;  /* 0x0000004a6b6a7223 */ /* 0x180fe2000001084d */
[-CC-:B------:R-:W-:Y:S01]  /*d4d0*/  FFMA.FTZ R107, R110, R74.reuse, -R77.reuse ;  /* 0x0000004a6e6b7223 */ /* 0x180fe2000001084d */
[----:B------:R-:W4:Y:S01]  /*d4e0*/  MUFU.EX2 R97, R97 ;  /* 0x0000006100617308 */ /* 0x000f220000000800 */
[----:B------:R-:W-:Y:S01]  /*d4f0*/  @!P1 LEA R110, R119, UR60, 0x3 ;  /* 0x0000003c776e9c11 */ /* 0x000fe2000f8e18ff */
[----:B------:R-:W-:Y:S02]  /*d500*/  @!P1 VIADD R119, R96, 0x31c40 ;  /* 0x00031c4060779836 */ /* 0x000fe40000000000 */
[-CC-:B-1----:R-:W-:Y:S01]  /*d510*/  FFMA.FTZ R76, R129, R74.reuse, -R77.reuse ;  /* 0x0000004a814c7223 */ /* 0x182fe2000001084d */
[-CC-:B------:R-:W-:Y:S01]  /*d520*/  FFMA.FTZ R130, R130, R74.reuse, -R77.reuse ;  /* 0x0000004a82827223 */ /* 0x180fe2000001084d */
[-C--:B------:R-:W-:Y:S01]  /*d530*/  FFMA.FTZ R98, R98, R74.reuse, -R77 ;  /* 0x0000004a62627223 */ /* 0x080fe2000001084d */
[----:B------:R-:W-:Y:S01]  /*d540*/  @!P1 VIADD R96, R110, 0x31c60 ;  /* 0x00031c606e609836 */ /* 0x000fe20000000000 */
[----:B------:R-:W-:Y:S01]  /*d550*/  @!P1 PRMT R119, RZ, 0x654, R119 ;  /* 0x00000654ff779816 */ /* 0x000fe20000000077 */
[----:B------:R-:W1:Y:S01]  /*d560*/  MUFU.EX2 R139, R139 ;  /* 0x0000008b008b7308 */ /* 0x000e620000000800 */
[-CC-:B------:R-:W-:Y:S01]  /*d570*/  FFMA.FTZ R110, R111, R74.reuse, -R77.reuse ;  /* 0x0000004a6f6e7223 */ /* 0x180fe2000001084d */
[----:B--2---:R-:W-:Y:S01]  /*d580*/  FADD.FTZ R111, R11, R142 ;  /* 0x0000008e0b6f7221 */ /* 0x004fe20000010000 */
[-CC-:B------:R-:W-:Y:S01]  /*d590*/  FFMA.FTZ R129, R122, R74.reuse, -R77.reuse ;  /* 0x0000004a7a817223 */ /* 0x180fe2000001084d */
[-CC-:B------:R-:W-:Y:S01]  /*d5a0*/  FFMA.FTZ R123, R123, R74.reuse, -R77.reuse ;  /* 0x0000004a7b7b7223 */ /* 0x180fe2000001084d */
[-C--:B------:R-:W-:Y:S01]  /*d5b0*/  FFMA.FTZ R122, R126, R74.reuse, -R77 ;  /* 0x0000004a7e7a7223 */ /* 0x080fe2000001084d */
[----:B---3--:R-:W-:Y:S01]  /*d5c0*/  FADD.FTZ R142, R134, R111 ;  /* 0x0000006f868e7221 */ /* 0x008fe20000010000 */
[-CC-:B------:R-:W-:Y:S01]  /*d5d0*/  FFMA.FTZ R126, R127, R74.reuse, -R77.reuse ;  /* 0x0000004a7f7e7223 */ /* 0x180fe2000001084d */
[----:B------:R-:W2:Y:S01]  /*d5e0*/  MUFU.EX2 R138, R138 ;  /* 0x0000008a008a7308 */ /* 0x000ea20000000800 */
[-CC-:B------:R-:W-:Y:S01]  /*d5f0*/  FFMA.FTZ R127, R103, R74.reuse, -R77.reuse ;  /* 0x0000004a677f7223 */ /* 0x180fe2000001084d */
[-CC-:B------:R-:W-:Y:S01]  /*d600*/  FFMA.FTZ R103, R95, R74.reuse, -R77.reuse ;  /* 0x0000004a5f677223 */ /* 0x180fe2000001084d */
[-CC-:B------:R-:W-:Y:S01]  /*d610*/  FFMA.FTZ R111, R91, R74.reuse, -R77.reuse ;  /* 0x0000004a5b6f7223 */ /* 0x180fe2000001084d */
[-CC-:B------:R-:W-:Y:S01]  /*d620*/  FFMA.FTZ R91, R94, R74.reuse, -R77.reuse ;  /* 0x0000004a5e5b7223 */ /* 0x180fe2000001084d */
[-CC-:B------:R-:W-:Y:S01]  /*d630*/  FFMA.FTZ R131, R131, R74.reuse, -R77.reuse ;  /* 0x0000004a83837223 */ /* 0x180fe2000001084d */
[----:B------:R-:W-:Y:S01]  /*d640*/  FFMA.FTZ R132, R132, R74, -R77 ;  /* 0x0000004a84847223 */ /* 0x000fe2000001084d */
[----:B------:R-:W-:Y:S01]  /*d650*/  UMOV UR7, UR4 ;  /* 0x0000000400077c82 */ /* 0x000fe20008000000 */
[----:B------:R-:W3:Y:S08]  /*d660*/  MUFU.EX2 R140, R140 ;  /* 0x0000008c008c7308 */ /* 0x000ef00000000800 */
[----:B------:R-:W5:Y:S08]  /*d670*/  MUFU.EX2 R14, R14 ;  /* 0x0000000e000e7308 */ /* 0x000f700000000800 */
[----:B------:R-:W5:Y:S08]  /*d680*/  MUFU.EX2 R141, R141 ;  /* 0x0000008d008d7308 */ /* 0x000f700000000800 */
[----:B------:R-:W5:Y:S01]  /*d690*/  MUFU.EX2 R76, R76 ;  /* 0x0000004c004c7308 */ /* 0x000f620000000800 */
[----:B------:R-:W-:-:S02]  /*d6a0*/  WARPGROUP.DEPBAR.LE gsb0, 0x0 ;  /* 0x00008000000079c5 */ /* 0x000fc40000010000 */
[----:B------:R-:W-:-:S05]  /*d6b0*/  WARPGROUP.ARRIVE ;  /* 0x00000000000079c5 */ /* 0x000fca0000000000 */
[----:B------:R0:W-:Y:S01]  /*d6c0*/  MUFU.EX2 R6, R98 ;  /* 0x0000006200067308 */ /* 0x0001e20000000800 */
[----:B------:R-:W-:Y:S07]  /*d6d0*/  HGMMA.64x96x16.F32 R24, gdesc[UR56].tnspB, R24, gsb0 ;  /* 0x41600000381879f0 */ /* 0x000fee0008000818 */
[----:B------:R-:W5:Y:S01]  /*d6e0*/  MUFU.EX2 R130, R130 ;  /* 0x0000008200827308 */ /* 0x000f620000000800 */
[----:B0-----:R-:W-:-:S07]  /*d6f0*/  F2FP.F16.F32.PACK_AB R98, R135, R134 ;  /* 0x000000868762723e */ /* 0x001fce00000000ff */
[----:B------:R-:W0:Y:S08]  /*d700*/  MUFU.EX2 R129, R129 ;  /* 0x0000008100817308 */ /* 0x000e300000000800 */
        /* <DEDUP_REMOVED lines=10> */
[----:B------:R-:W0:Y:S01]  /*d7b0*/  MUFU.EX2 R115, R115 ;  /* 0x0000007300737308 */ /* 0x000e220000000800 */
[----:B------:R-:W-:-:S02]  /*d7c0*/  WARPGROUP.DEPBAR.LE gsb0, 0x0 ;  /* 0x00008000000079c5 */ /* 0x000fc40000010000 */
[----:B------:R-:W-:-:S05]  /*d7d0*/  WARPGROUP.ARRIVE ;  /* 0x00000000000079c5 */ /* 0x000fca0000000000 */
[----:B------:R-:W0:Y:S01]  /*d7e0*/  MUFU.EX2 R117, R117 ;  /* 0x0000007500757308 */ /* 0x000e220000000800 */
[----:B------:R-:W-:Y:S07]  /*d7f0*/  HGMMA.64x96x16.F32 R24, gdesc[UR52].tnspB, R24, gsb0 ;  /* 0x41600000341879f0 */ /* 0x000fee0008000818 */
        /* <DEDUP_REMOVED lines=22> */
[----:B------:R-:W-:Y:S01]  /*d960*/  FMUL.FTZ R33, R33, R7 ;  /* 0x0000000721217220 */ /* 0x000fe20000410000 */
[----:B----4-:R-:W-:Y:S01]  /*d970*/  @!P1 PRMT R119, RZ, 0x654, R96 ;  /* 0x00000654ff779816 */ /* 0x010fe20000000060 */
[----:B------:R-:W-:Y:S01]  /*d980*/  FFMA.FTZ R96, R133, R5, R97 ;  /* 0x0000000585607223 */ /* 0x000fe20000010061 */
[--C-:B------:R-:W-:Y:S01]  /*d990*/  FFMA.FTZ R5, R99, R74, -R77.reuse ;  /* 0x0000004a63057223 */ /* 0x100fe2000001084d */
[C---:B-1----:R-:W-:Y:S01]  /*d9a0*/  F2FP.F16.F32.PACK_AB R97, R139.reuse, R97 ;  /* 0x000000618b61723e */ /* 0x042fe200000000ff */
[----:B------:R1:W-:Y:S01]  /*d9b0*/  @!P1 SYNCS.ARRIVE.TRANS64.RED.A1T0 RZ, [R119+URZ], RZ ;  /* 0x000000ff77ff99a7 */ /* 0x0003e2000810043f */
[----:B------:R-:W-:Y:S01]  /*d9c0*/  FADD.FTZ R99, R139, R96 ;  /* 0x000000608b637221 */ /* 0x000fe20000010000 */
[----:B------:R-:W-:Y:S01]  /*d9d0*/  F2FP.F16.F32.PACK_AB R96, R11, R10 ;  /* 0x0000000a0b60723e */ /* 0x000fe200000000ff */
[----:B------:R-:W-:Y:S01]  /*d9e0*/  FADD.FTZ R11, R135, R142 ;  /* 0x0000008e870b7221 */ /* 0x000fe20000010000 */
[-C--:B------:R-:W-:Y:S01]  /*d9f0*/  FFMA.FTZ R10, R102, R74.reuse, -R77 ;  /* 0x0000004a660a7223 */ /* 0x080fe2000001084d */
[----:B--2---:R-:W-:Y:S01]  /*da00*/  FADD.FTZ R99, R138, R99 ;  /* 0x000000638a637221 */ /* 0x004fe20000010000 */
[----:B------:R-:W2:Y:S01]  /*da10*/  MUFU.EX2 R5, R5 ;  /* 0x0000000500057308 */ /* 0x000ea20000000800 */
[-C--:B------:R-:W-:Y:S01]  /*da20*/  FMUL.FTZ R36, R36, R7.reuse ;  /* 0x0000000724247220 */ /* 0x080fe20000410000 */
[----:B-1----:R-:W-:Y:S01]  /*da30*/  FFMA.FTZ R119, R90, R74, -R77 ;  /* 0x0000004a5a777223 */ /* 0x002fe2000001084d */
[----:B---3--:R-:W-:Y:S01]  /*da40*/  FADD.FTZ R135, R140, R99 ;  /* 0x000000638c877221 */ /* 0x008fe20000010000 */
[----:B------:R-:W-:Y:S01]  /*da50*/  FADD.FTZ R90, R12, R11 ;  /* 0x0000000b0c5a7221 */ /* 0x000fe20000010000 */
[----:B------:R-:W-:Y:S01]  /*da60*/  F2FP.F16.F32.PACK_AB R99, R140, R138 ;  /* 0x0000008a8c63723e */ /* 0x000fe200000000ff */
[----:B------:R-:W-:Y:S01]  /*da70*/  FMUL.FTZ R37, R37, R7 ;  /* 0x0000000725257220 */ /* 0x000fe20000410000 */
[----:B-----5:R-:W-:Y:S01]  /*da80*/  FADD.FTZ R102, R14, R135 ;  /* 0x000000870e667221 */ /* 0x020fe20000010000 */
[----:B------:R-:W-:Y:S01]  /*da90*/  FADD.FTZ R90, R13, R90 ;  /* 0x0000005a0d5a7221 */ /* 0x000fe20000010000 */
[----:B------:R1:W-:Y:S01]  /*daa0*/  MUFU.EX2 R11, R127 ;  /* 0x0000007f000b7308 */ /* 0x0003e20000000800 */
[----:B------:R3:W-:Y:S01]  /*dab0*/  STSM.16.M88.4 [R0+0x24300], R96 ;  /* 0x0243006000007844 */ /* 0x0007e20000000200 */
[----:B------:R-:W-:Y:S01]  /*dac0*/  FADD.FTZ R95, R141, R102 ;  /* 0x000000668d5f7221 */ /* 0x000fe20000010000 */
[----:B------:R-:W-:Y:S01]  /*dad0*/  FADD.FTZ R135, R15, R90 ;  /* 0x0000005a0f877221 */ /* 0x000fe20000010000 */
[-CC-:B------:R-:W-:Y:S01]  /*dae0*/  FFMA.FTZ R90, R86, R74.reuse, -R77.reuse ;  /* 0x0000004a565a7223 */ /* 0x180fe2000001084d */
[-C--:B------:R-:W-:Y:S01]  /*daf0*/  FFMA.FTZ R102, R82, R74.reuse, -R77 ;  /* 0x0000004a52667223 */ /* 0x080fe2000001084d */
[----:B------:R-:W-:Y:S01]  /*db00*/  FADD.FTZ R139, R76, R95 ;  /* 0x0000005f4c8b7221 */ /* 0x000fe20000010000 */
[----:B------:R-:W-:Y:S01]  /*db10*/  FADD.FTZ R94, R16, R135 ;  /* 0x00000087105e7221 */ /* 0x000fe20000010000 */
[-C--:B------:R-:W-:Y:S01]  /*db20*/  FFMA.FTZ R95, R83, R74.reuse, -R77 ;  /* 0x0000004a535f7223 */ /* 0x080fe2000001084d */
[----:B------:R4:W-:Y:S01]  /*db30*/  MUFU.EX2 R82, R119 ;  /* 0x0000007700527308 */ /* 0x0009e20000000800 */
[----:B------:R-:W-:Y:S01]  /*db40*/  FADD.FTZ R86, R130, R139 ;  /* 0x0000008b82567221 */ /* 0x000fe20000010000 */
[----:B------:R-:W-:Y:S01]  /*db50*/  FADD.FTZ R83, R23, R94 ;  /* 0x0000005e17537221 */ /* 0x000fe20000010000 */
[----:B------:R-:W-:Y:S01]  /*db60*/  FFMA.FTZ R94, R87, R74, -R77 ;  /* 0x0000004a575e7223 */ /* 0x000fe2000001084d */
[----:B------:R-:W-:Y:S01]  /*db70*/  F2FP.F16.F32.PACK_AB R12, R13, R12 ;  /* 0x0000000c0d0c723e */ /* 0x000fe200000000ff */
[----:B0-----:R-:W-:Y:S01]  /*db80*/  FADD.FTZ R86, R129, R86 ;  /* 0x0000005681567221 */ /* 0x001fe20000010000 */
[----:B------:R-:W-:Y:S01]  /*db90*/  FADD.FTZ R134, R120, R83 ;  /* 0x0000005378867221 */ /* 0x000fe20000010000 */
[----:B------:R-:W-:Y:S01]  /*dba0*/  F2FP.F16.F32.PACK_AB R13, R141, R14 ;  /* 0x0000000e8d0d723e */ /* 0x000fe200000000ff */
[----:B------:R-:W0:Y:S01]  /*dbb0*/  MUFU.EX2 R10, R10 ;  /* 0x0000000a000a7308 */ /* 0x000e220000000800 */
[----:B------:R-:W-:Y:S01]  /*dbc0*/  FADD.FTZ R87, R123, R86 ;  /* 0x000000567b577221 */ /* 0x000fe20000010000 */
[----:B-1----:R-:W-:Y:S01]  /*dbd0*/  FADD.FTZ R127, R121, R134 ;  /* 0x00000086797f7221 */ /* 0x002fe20000010000 */
[-C--:B------:R-:W-:Y:S01]  /*dbe0*/  FFMA.FTZ R86, R78, R74.reuse, -R77 ;  /* 0x0000004a4e567223 */ /* 0x080fe2000001084d */
[----:B------:R-:W-:Y:S01]  /*dbf0*/  F2FP.F16.F32.PACK_AB R14, R16, R15 ;  /* 0x0000000f100e723e */ /* 0x000fe200000000ff */
[----:B----4-:R-:W-:Y:S01]  /*dc00*/  FADD.FTZ R119, R122, R87 ;  /* 0x000000577a777221 */ /* 0x010fe20000010000 */
[----:B------:R-:W-:Y:S01]  /*dc10*/  FADD.FTZ R127, R124, R127 ;  /* 0x0000007f7c7f7221 */ /* 0x000fe20000010000 */
[----:B------:R-:W-:Y:S01]  /*dc20*/  FFMA.FTZ R87, R79, R74, -R77 ;  /* 0x0000004a4f577223 */ /* 0x000fe2000001084d */
[----:B------:R-:W-:Y:S01]  /*dc30*/  F2FP.F16.F32.PACK_AB R15, R130, R76 ;  /* 0x0000004c820f723e */ /* 0x000fe200000000ff */
[----:B------:R-:W-:Y:S01]  /*dc40*/  FADD.FTZ R119, R126, R119 ;  /* 0x000000777e777221 */ /* 0x000fe20000010000 */
[----:B------:R-:W-:Y:S01]  /*dc50*/  FADD.FTZ R78, R112, R127 ;  /* 0x0000007f704e7221 */ /* 0x000fe20000010000 */
[----:B------:R-:W-:Y:S01]  /*dc60*/  F2FP.F16.F32.PACK_AB R76, R120, R23 ;  /* 0x00000017784c723e */ /* 0x000fe200000000ff */
[----:B------:R-:W1:Y:S01]  /*dc70*/  MUFU.EX2 R89, R89 ;  /* 0x0000005900597308 */ /* 0x000e620000000800 */
[----:B------:R-:W-:Y:S01]  /*dc80*/  FADD.FTZ R119, R22, R119 ;  /* 0x0000007716777221 */ /* 0x000fe20000010000 */
[C---:B------:R-:W-:Y:S01]  /*dc90*/  FADD.FTZ R77, R113.reuse, R78 ;  /* 0x0000004e714d7221 */ /* 0x040fe20000010000 */
[----:B------:R-:W-:Y:S01]  /*dca0*/  F2FP.F16.F32.PACK_AB R112, R113, R112 ;  /* 0x000000707170723e */ /* 0x000fe200000000ff */
[----:B------:R4:W-:Y:S01]  /*dcb0*/  STSM.16.M88.4 [R0+0x25b00], R12 ;  /* 0x025b000c00007844 */ /* 0x0009e20000000200 */
[----:B------:R-:W-:Y:S01]  /*dcc0*/  FADD.FTZ R78, R114, R119 ;  /* 0x00000077724e7221 */ /* 0x000fe20000010000 */
[----:B---3--:R-:W-:Y:S01]  /*dcd0*/  FADD.FTZ R96, R116, R77 ;  /* 0x0000004d74607221 */ /* 0x008fe20000010000 */
        /* <DEDUP_REMOVED lines=20> */
[----:B------:R5:W-:Y:S01]  /*de20*/  STSM.16.M88.4 [R0+0x27300], R76 ;  /* 0x0273004c00007844 */ /* 0x000be20000000200 */
[----:B------:R-:W-:Y:S01]  /*de30*/  F2FP.F16.F32.PACK_AB R105, R106, R17 ;  /* 0x000000116a69723e */ /* 0x000fe200000000ff */
[----:B------:R-:W-:Y:S01]  /*de40*/  FADD.FTZ R23, R110, R23 ;  /* 0x000000176e177221 */ /* 0x000fe20000010000 */
[----:B------:R-:W-:Y:S01]  /*de50*/  FADD.FTZ R97, R125, R98 ;  /* 0x000000627d617221 */ /* 0x000fe20000010000 */
[----:B--2---:R-:W-:Y:S01]  /*de60*/  F2FP.F16.F32.PACK_AB R129, R5, R6 ;  /* 0x000000060581723e */ /* 0x004fe200000000ff */
[----:B------:R0:W-:Y:S01]  /*de70*/  MUFU.EX2 R22, R90 ;  /* 0x0000005a00167308 */ /* 0x0001e20000000800 */
        /* <DEDUP_REMOVED lines=8> */
[----:B0-----:R-:W-:Y:S01]  /*df00*/  FADD.FTZ R90, R10, R99 ;  /* 0x000000630a5a7221 */ /* 0x001fe20000010000 */
[----:B----4-:R-:W-:Y:S01]  /*df10*/  FADD.FTZ R13, R101, R96 ;  /* 0x00000060650d7221 */ /* 0x010fe20000010000 */
[----:B------:R-:W-:Y:S01]  /*df20*/  F2FP.F16.F32.PACK_AB R106, R109, R108 ;  /* 0x0000006c6d6a723e */ /* 0x000fe200000000ff */
[----:B------:R4:W-:Y:S01]  /*df30*/  STSM.16.M88.4 [R0+0x28b00], R112 ;  /* 0x028b007000007844 */ /* 0x0009e20000000200 */
[----:B------:R-:W-:Y:S01]  /*df40*/  FADD.FTZ R15, R11, R90 ;  /* 0x0000005a0b0f7221 */ /* 0x000fe20000010000 */
[----:B------:R-:W-:Y:S01]  /*df50*/  FADD.FTZ R12, R88, R13 ;  /* 0x0000000d580c7221 */ /* 0x000fe20000010000 */
[----:B------:R-:W-:Y:S01]  /*df60*/  F2FP.F16.F32.PACK_AB R107, R110, R107 ;  /* 0x0000006b6e6b723e */ /* 0x000fe200000000ff */
[----:B------:R-:W0:Y:S01]  /*df70*/  MUFU.EX2 R16, R103 ;  /* 0x0000006700107308 */ /* 0x000e220000000800 */
[----:B------:R-:W-:Y:S01]  /*df80*/  FADD.FTZ R14, R82, R15 ;  /* 0x0000000f520e7221 */ /* 0x000fe20000010000 */
[----:B-1----:R-:W-:Y:S01]  /*df90*/  FADD.FTZ R13, R89, R12 ;  /* 0x0000000c590d7221 */ /* 0x002fe20000010000 */
[----:B------:R-:W-:Y:S01]  /*dfa0*/  F2FP.F16.F32.PACK_AB R128, R128, R125 ;  /* 0x0000007d8080723e */ /* 0x000fe200000000ff */
[----:B------:R4:W-:Y:S01]  /*dfb0*/  STSM.16.M88.4 [R0+0x2a300], R104 ;  /* 0x02a3006800007844 */ /* 0x0009e20000000200 */
[----:B---3--:R-:W-:Y:S01]  /*dfc0*/  FADD.FTZ R14, R83, R14 ;  /* 0x0000000e530e7221 */ /* 0x008fe20000010000 */
[----:B-----5:R-:W-:Y:S01]  /*dfd0*/  FADD.FTZ R6, R92, R13 ;  /* 0x0000000d5c067221 */ /* 0x020fe20000010000 */
[----:B------:R-:W-:Y:S01]  /*dfe0*/  F2FP.F16.F32.PACK_AB R130, R101, R100 ;  /* 0x000000646582723e */ /* 0x000fe200000000ff */
[----:B------:R-:W-:Y:S01]  /*dff0*/  MUFU.EX2 R80, R80 ;  /* 0x0000005000507308 */ /* 0x000fe20000000800 */
[----:B------:R-:W-:Y:S01]  /*e000*/  FADD.FTZ R5, R91, R14 ;  /* 0x0000000e5b057221 */ /* 0x000fe20000010000 */
[----:B------:R-:W-:Y:S01]  /*e010*/  F2FP.F16.F32.PACK_AB R88, R89, R88 ;  /* 0x000000585958723e */ /* 0x000fe200000000ff */
[-C--:B------:R-:W-:Y:S01]  /*e020*/  FMUL.FTZ R45, R45, R7.reuse ;  /* 0x000000072d2d7220 */ /* 0x080fe20000410000 */
[----:B------:R-:W-:Y:S01]  /*e030*/  F2FP.F16.F32.PACK_AB R89, R83, R82 ;  /* 0x000000525359723e */ /* 0x000fe200000000ff */
[-C--:B------:R-:W-:Y:S01]  /*e040*/  FMUL.FTZ R48, R48, R7.reuse ;  /* 0x0000000730307220 */ /* 0x080fe20000410000 */
[----:B--2---:R-:W-:Y:S01]  /*e050*/  F2FP.F16.F32.PACK_AB R90, R93, R92 ;  /* 0x0000005c5d5a723e */ /* 0x004fe200000000ff */
[----:B------:R-:W-:Y:S01]  /*e060*/  FMUL.FTZ R49, R49, R7 ;  /* 0x0000000731317220 */ /* 0x000fe20000410000 */
[----:B------:R-:W-:Y:S01]  /*e070*/  MUFU.EX2 R102, R102 ;  /* 0x0000006600667308 */ /* 0x000fe20000000800 */
[C---:B0-----:R-:W-:Y:S01]  /*e080*/  FADD.FTZ R5, R16.reuse, R5 ;  /* 0x0000000510057221 */ /* 0x041fe20000010000 */
[----:B------:R-:W-:Y:S01]  /*e090*/  F2FP.F16.F32.PACK_AB R91, R16, R91 ;  /* 0x0000005b105b723e */ /* 0x000fe200000000ff */
        /* <DEDUP_REMOVED lines=11> */
[-C--:B------:R-:W-:Y:S01]  /*e150*/  FMUL.FTZ R26, R26, R133.reuse ;  /* 0x000000851a1a7220 */ /* 0x080fe20000410000 */
[-C--:B------:R-:W-:Y:S01]  /*e160*/  FMUL.FTZ R27, R27, R133.reuse ;  /* 0x000000851b1b7220 */ /* 0x080fe20000410000 */
        /* <DEDUP_REMOVED lines=8> */
[----:B------:R-:W0:Y:S01]  /*e1f0*/  MUFU.EX2 R85, R85 ;  /* 0x0000005500557308 */ /* 0x000e220000000800 */
[-C--:B------:R-:W-:Y:S01]  /*e200*/  FMUL.FTZ R43, R43, R133.reuse ;  /* 0x000000852b2b7220 */ /* 0x080fe20000410000 */
        /* <DEDUP_REMOVED lines=14> */
[----:B------:R-:W1:Y:S01]  /*e2f0*/  MUFU.EX2 R23, R94 ;  /* 0x0000005e00177308 */ /* 0x000e620000000800 */
[----:B0-----:R-:W-:Y:S01]  /*e300*/  F2FP.F16.F32.PACK_AB R82, R85, R84 ;  /* 0x000000545552723e */ /* 0x001fe200000000ff */
[----:B------:R-:W-:Y:S01]  /*e310*/  FMUL.FTZ R71, R71, R133 ;  /* 0x0000008547477220 */ /* 0x000fe20000410000 */
[----:B------:R-:W-:-:S05]  /*e320*/  IMAD.MOV.U32 R7, RZ, RZ, R75 ;  /* 0x000000ffff077224 */ /* 0x000fca00078e004b */
[----:B------:R-:W-:Y:S08]  /*e330*/  MUFU.EX2 R136, R136 ;  /* 0x0000008800887308 */ /* 0x000ff00000000800 */
[----:B------:R-:W0:Y:S01]  /*e340*/  MUFU.EX2 R73, R73 ;  /* 0x0000004900497308 */ /* 0x000e220000000800 */
[----:B-1----:R-:W-:-:S07]  /*e350*/  F2FP.F16.F32.PACK_AB R83, R23, R22 ;  /* 0x000000161753723e */ /* 0x002fce00000000ff */
[----:B------:R-:W1:Y:S08]  /*e360*/  MUFU.EX2 R137, R137 ;  /* 0x0000008900897308 */ /* 0x000e700000000800 */
[----:B------:R2:W-:Y:S01]  /*e370*/  MUFU.EX2 R17, R131 ;  /* 0x0000008300117308 */ /* 0x0005e20000000800 */
[----:B0-----:R-:W-:-:S07]  /*e380*/  F2FP.F16.F32.PACK_AB R12, R73, R136 ;  /* 0x00000088490c723e */ /* 0x001fce00000000ff */
[----:B------:R-:W0:Y:S01]  /*e390*/  MUFU.EX2 R132, R132 ;  /* 0x0000008400847308 */ /* 0x000e220000000800 */
[----:B--2---:R-:W-:Y:S01]  /*e3a0*/  F2FP.F16.F32.PACK_AB R131, R11, R10 ;  /* 0x0000000a0b83723e */ /* 0x004fe200000000ff */
[----:B------:R-:W-:Y:S01]  /*e3b0*/  FADD.FTZ R11, R93, R6 ;  /* 0x000000065d0b7221 */ /* 0x000fe20000010000 */
[----:B------:R-:W-:Y:S01]  /*e3c0*/  FADD.FTZ R10, R102, R5 ;  /* 0x00000005660a7221 */ /* 0x000fe20000010000 */
[----:B-1----:R-:W-:Y:S02]  /*e3d0*/  F2FP.F16.F32.PACK_AB R14, R8, R137 ;  /* 0x00000089080e723e */ /* 0x002fe400000000ff */
[----:B------:R-:W-:Y:S01]  /*e3e0*/  FADD.FTZ R6, R80, R11 ;  /* 0x0000000b50067221 */ /* 0x000fe20000010000 */
[C---:B------:R-:W-:Y:S01]  /*e3f0*/  F2FP.F16.F32.PACK_AB R80, R81.reuse, R80 ;  /* 0x000000505150723e */ /* 0x040fe200000000ff */
[----:B------:R-:W-:Y:S01]  /*e400*/  MUFU.EX2 R77, R86 ;  /* 0x00000056004d7308 */ /* 0x000fe20000000800 */
[----:B------:R4:W-:Y:S01]  /*e410*/  STSM.16.M88.4 [R0+0x2bb00], R128 ;  /* 0x02bb008000007844 */ /* 0x0009e20000000200 */
[----:B------:R-:W-:Y:S01]  /*e420*/  FADD.FTZ R5, R81, R6 ;  /* 0x0000000651057221 */ /* 0x000fe20000010000 */
[C---:B------:R-:W-:Y:S01]  /*e430*/  F2FP.F16.F32.PACK_AB R81, R95.reuse, R102 ;  /* 0x000000665f51723e */ /* 0x040fe200000000ff */
[----:B------:R-:W-:Y:S01]  /*e440*/  FADD.FTZ R11, R95, R10 ;  /* 0x0000000a5f0b7221 */ /* 0x000fe20000010000 */
[----:B------:R4:W-:Y:S01]  /*e450*/  STSM.16.M88.4 [R0+0x2d300], R88 ;  /* 0x02d3005800007844 */ /* 0x0009e20000000200 */
[----:B------:R-:W-:-:S02]  /*e460*/  FADD.FTZ R6, R84, R5 ;  /* 0x0000000554067221 */ /* 0x000fc40000010000 */
[----:B------:R-:W1:Y:S01]  /*e470*/  MUFU.EX2 R87, R87 ;  /* 0x0000005700577308 */ /* 0x000e620000000800 */
[----:B0-----:R-:W-:Y:S01]  /*e480*/  F2FP.F16.F32.PACK_AB R13, R132, R17 ;  /* 0x00000011840d723e */ /* 0x001fe200000000ff */
[----:B------:R4:W-:Y:S01]  /*e490*/  STSM.16.M88.4 [R0+0x2eb00], R80 ;  /* 0x02eb005000007844 */ /* 0x0009e20000000200 */
        /* <DEDUP_REMOVED lines=8> */
[----:B-1----:R-:W-:Y:S02]  /*e520*/  F2FP.F16.F32.PACK_AB R15, R87, R77 ;  /* 0x0000004d570f723e */ /* 0x002fe400000000ff */
[----:B------:R-:W-:Y:S01]  /*e530*/  FADD.FTZ R10, R77, R10 ;  /* 0x0000000a4d0a7221 */ /* 0x000fe20000010000 */
[----:B------:R-:W-:Y:S01]  /*e540*/  FADD.FTZ R6, R8, R137 ;  /* 0x0000008908067221 */ /* 0x000fe20000010000 */
[----:B------:R-:W-:Y:S01]  /*e550*/  IMAD.MOV.U32 R8, RZ, RZ, R72 ;  /* 0x000000ffff087224 */ /* 0x000fe200078e0048 */
[----:B------:R4:W-:Y:S01]  /*e560*/  STSM.16.M88.4 [R0+0x30300], R12 ;  /* 0x0303000c00007844 */ /* 0x0009e20000000200 */
[----:B------:R-:W-:Y:S01]  /*e570*/  FADD.FTZ R5, R87, R10 ;  /* 0x0000000a57057221 */ /* 0x000fe20000010000 */
[----:B------:R-:W-:Y:S01]  /*e580*/  IMAD.MOV.U32 R10, RZ, RZ, R4 ;  /* 0x000000ffff0a7224 */ /* 0x000fe200078e0004 */
        /* <DEDUP_REMOVED lines=8> */
.L_x_11283:
[----:B------:R-:W-:Y:S06]  /*e610*/  BAR.ARV 0x8, 0x200 ;  /* 0x0208000000007b1d */ /* 0x000fec0000002000 */
[----:B------:R-:W-:Y:S05]  /*e620*/  @!P0 BRA `(.L_x_11293) ;  /* 0x0000000000048947 */ /* 0x000fea0003800000 */
[----:B------:R-:W-:Y:S01]  /*e630*/  BPT.TRAP 0x1 ;  /* 0x000000040000795c */ /* 0x000fe20000300000 */
.L_x_11293:
[----:B------:R-:W-:Y:S01]  /*e640*/  ULEA UR10, UR4, UR60, 0x3 ;  /* 0x0000003c040a7291 */ /* 0x000fe2000f8e183f */
[----:B------:R-:W-:-:S08]  /*e650*/  SHF.L.U32 R4, R4, 0x1f, RZ ;  /* 0x0000001f04047819 */ /* 0x000fd000000006ff */
[----:B------:R1:W3:Y:S01]  /*e660*/  SYNCS.PHASECHK.TRANS64.TRYWAIT P2, [UR10+0x31c50], R4 ;  /* 0x031c5004ff0075a7 */ /* 0x0002e2000804014a */
[----:B------:R-:W-:Y:S05]  /*e670*/  @!P0 BRA `(.L_x_11294) ;  /* 0x0000000000048947 */ /* 0x000fea0003800000 */
[----:B------:R-:W-:Y:S01]  /*e680*/  BPT.TRAP 0x1 ;  /* 0x000000040000795c */ /* 0x000fe20000300000 */
.L_x_11294:
[----:B---3--:R-:W-:Y:S05]  /*e690*/  @P2 BRA `(.L_x_11295) ;  /* 0x0000000000082947 */ /* 0x008fea0003800000 */
[----:B------:R-:W3:Y:S02]  /*e6a0*/  SYNCS.PHASECHK.TRANS64.TRYWAIT P0, [UR10+0x31c50], R4 ;  /* 0x031c5004ff0075a7 */ /* 0x000ee4000800014a */
[----:B---3--:R-:W-:Y:S05]  /*e6b0*/  @!P0 BRA `(.L_x_11296) ;  /* 0x0000006000988947 */ /* 0x008fea0003800000 */
.L_x_11295:
[----:B------:R-:W-:Y:S01]  /*e6c0*/  UIADD3 UR60, UR60, 0x200, URZ ;  /* 0x000002003c3c7890 */ /* 0x000fe2000fffe03f */
[----:B------:R-:W-:Y:S01]  /*e6d0*/  R2UR UR5, R157 ;  /* 0x000000009d0572ca */ /* 0x000fe200000e0000 */
[----:B------:R-:W-:Y:S01]  /*e6e0*/  WARPGROUP.ARRIVE ;  /* 0x00000000000079c5 */ /* 0x000fe20000000000 */
[----:B------:R-:W-:Y:S01]  /*e6f0*/  UMOV UR7, 0x80000020 ;  /* 0x8000002000077882 */ /* 0x000fe20000000000 */
[----:B------:R-:W-:Y:S01]  /*e700*/  USHF.R.U32.HI UR60, URZ, 0x4, UR60 ;  /* 0x000000043f3c7899 */ /* 0x000fe2000801163c */
[----:B---3--:R-:W3:Y:S01]  /*e710*/  SHFL.BFLY PT, R3, R6, 0x2, 0x1f ;  /* 0x0c401f0006037f89 */ /* 0x008ee200000e0000 */
[----:B------:R-:W-:Y:S02]  /*e720*/  IMAD.U32 R9, RZ, RZ, UR10 ;  /* 0x0000000aff097e24 */ /* 0x000fe4000f8e00ff */
[----:B------:R-:W-:Y:S01]  /*e730*/  ULOP3.LUT UR60, UR60, 0x3fff, URZ, 0xc0, !UPT ;  /* 0x00003fff3c3c7892 */ /* 0x000fe2000f8ec03f */
[----:B0-2-4-:R-:W0:Y:S01]  /*e740*/  SHFL.BFLY PT, R0, R5, 0x2, 0x1f ;  /* 0x0c401f0005007f89 */ /* 0x015e2200000e0000 */
[----:B------:R-:W-:Y:S01]  /*e750*/  IMAD.MOV.U32 R8, RZ, RZ, RZ ;  /* 0x000000ffff087224 */ /* 0x000fe200078e00ff */
[----:B------:R-:W-:Y:S01]  /*e760*/  @!P1 IADD3 R9, R9, 0x31c60, RZ ;  /* 0x00031c6009099810 */ /* 0x000fe20007ffe0ff */
[----:B------:R-:W-:-:S02]  /*e770*/  ULOP3.LUT UR8, UR60, 0x2400000, URZ, 0xfc, !UPT ;  /* 0x024000003c087892 */ /* 0x000fc4000f8efc3f */
[----:B------:R-:W-:Y:S01]  /*e780*/  ULOP3.LUT UR9, UR5, 0x10000, URZ, 0xfc, !UPT ;  /* 0x0001000005097892 */ /* 0x000fe2000f8efc3f */
[----:B------:R-:W-:Y:S01]  /*e790*/  @!P1 PRMT R9, RZ, 0x654, R9 ;  /* 0x00000654ff099816 */ /* 0x000fe20000000009 */
[----:B------:R-:W-:Y:S01]  /*e7a0*/  UIMAD UR8, UR4, 0x6c0, UR8 ;  /* 0x000006c0040878a4 */ /* 0x000fe2000f8e0208 */
[----:B------:R-:W-:-:S04]  /*e7b0*/  UMOV UR5, 0xc0000010 ;  /* 0xc000001000057882 */ /* 0x000fc80000000000 */
[----:B------:R-:W-:Y:S02]  /*e7c0*/  UMOV UR4, UR9 ;  /* 0x0000000900047c82 */ /* 0x000fe40008000000 */
[----:B------:R-:W-:Y:S02]  /*e7d0*/  UMOV UR6, UR8 ;  /* 0x0000000800067c82 */ /* 0x000fe40008000000 */
[----:B------:R-:W-:Y:S01]  /*e7e0*/  HGMMA.64x96x16.F32 R24, gdesc[UR4].tnspB, R24, gsb0 ;  /* 0x41600000041879f0 */ /* 0x000fe20008000818 */
[----:B------:R-:W-:Y:S02]  /*e7f0*/  UIADD3 UR4, UR9, 0x180, URZ ;  /* 0x0000018009047890 */ /* 0x000fe4000fffe03f */
[----:B------:R-:W-:Y:S01]  /*e800*/  UIADD3 UR6, UR8, 0x40, URZ ;  /* 0x0000004008067890 */ /* 0x000fe2000fffe03f */
[----:B---3--:R-:W-:Y:S01]  /*e810*/  FADD.FTZ R3, R3, R6 ;  /* 0x0000000603037221 */ /* 0x008fe20000010000 */
[----:B------:R-:W-:Y:S01]  /*e820*/  UMOV UR5, 0xc0000010 ;  /* 0xc000001000057882 */ /* 0x000fe20000000000 */
[----:B------:R-:W-:Y:S01]  /*e830*/  UMOV UR7, 0x80000020 ;  /* 0x8000002000077882 */ /* 0x000fe20000000000 */
[----:B------:R-:W-:-:S02]  /*e840*/  IMAD.MOV.U32 R6, RZ, RZ, -0x800000 ;  /* 0xff800000ff067424 */ /* 0x000fc400078e00ff */
[----:B0-----:R-:W-:Y:S02]  /*e850*/  FADD.FTZ R2, R0, R5 ;  /* 0x0000000500027221 */ /* 0x001fe40000010000 */
[----:B------:R-:W0:Y:S04]  /*e860*/  SHFL.BFLY PT, R0, R3, 0x1, 0x1f ;  /* 0x0c201f0003007f89 */ /* 0x000e2800000e0000 */
[----:B------:R-:W2:Y:S01]  /*e870*/  SHFL.BFLY PT, R7, R2, 0x1, 0x1f ;  /* 0x0c201f0002077f89 */ /* 0x000ea200000e0000 */
[----:B0-----:R-:W-:Y:S01]  /*e880*/  FADD.FTZ R10, R3, R0 ;  /* 0x00000000030a7221 */ /* 0x001fe20000010000 */
[----:B------:R-:W-:Y:S02]  /*e890*/  IMAD.MOV.U32 R0, RZ, RZ, -0x800000 ;  /* 0xff800000ff007424 */ /* 0x000fe400078e00ff */
[----:B--2---:R-:W-:-:S02]  /*e8a0*/  FADD.FTZ R11, R2, R7 ;  /* 0x00000007020b7221 */ /* 0x004fc40000010000 */
[----:B------:R-:W-:Y:S01]  /*e8b0*/  FSETP.NE.FTZ.AND P0, PT, R10, RZ, PT ;  /* 0x000000ff0a00720b */ /* 0x000fe20003f15000 */
[----:B------:R-:W-:Y:S02]  /*e8c0*/  IMAD.MOV.U32 R7, RZ, RZ, RZ ;  /* 0x000000ffff077224 */ /* 0x000fe400078e00ff */
[----:B------:R-:W-:-:S10]  /*e8d0*/  FSETP.NE.FTZ.AND P2, PT, R11, RZ, PT ;  /* 0x000000ff0b00720b */ /* 0x000fd40003f55000 */
[----:B-1----:R-:W0:Y:S01]  /*e8e0*/  @P0 MUFU.LG2 R4, R10 ;  /* 0x0000000a00040308 */ /* 0x002e220000000c00 */
        /* <DEDUP_REMOVED lines=112> */
.L_x_11266:
[----:B------:R-:W-:Y:S05]  /*eff0*/  @P0 BRA `(.L_x_11297) ;  /* 0x0000001000880947 */ /* 0x000fea0003800000 */
[----:B------:R-:W2:Y:S01]  /*f000*/  LDL.LU R26, [R1] ;  /* 0x00000000011a7983 */ /* 0x000ea20000300800 */
[----:B------:R-:W0:Y:S01]  /*f010*/  LDC R11, c[0x0][0xbe8] ;  /* 0x0002fa00ff0b7b82 */ /* 0x000e220000000800 */
[----:B------:R-:W-:Y:S01]  /*f020*/  ULDC.64 UR4, c[0x0][0xbd0] ;  /* 0x0002f40000047ab9 */ /* 0x000fe20000000a00 */
[----:B------:R-:W-:Y:S01]  /*f030*/  ULDC.64 UR6, c[0x0][0xb38] ;  /* 0x0002ce0000067ab9 */ /* 0x000fe20000000a00 */
[----:B------:R-:W1:Y:S05]  /*f040*/  S2R R7, SR_TID.X ;  /* 0x0000000000077919 */ /* 0x000e6a0000002100 */
[----:B------:R-:W3:Y:S01]  /*f050*/  S2UR UR9, SR_CTAID.Z ;  /* 0x00000000000979c3 */ /* 0x000ee20000002700 */
[----:B------:R-:W4:Y:S07]  /*f060*/  S2R R27, SR_CTAID.X ;  /* 0x00000000001b7919 */ /* 0x000f2e0000002500 */
[----:B------:R-:W5:Y:S08]  /*f070*/  LDC.64 R18, c[0x0][0xbd8] ;  /* 0x0002f600ff127b82 */ /* 0x000f700000000a00 */
[----:B------:R-:W4:Y:S08]  /*f080*/  S2UR UR8, SR_CTAID.Y ;  /* 0x00000000000879c3 */ /* 0x000f300000002600 */
[----:B------:R-:W4:Y:S01]  /*f090*/  LDC R29, c[0x0][0xc50] ;  /* 0x00031400ff1d7b82 */ /* 0x000f220000000800 */
[----:B-1----:R-:W-:-:S05]  /*f0a0*/  VIADD R8, R7, 0xffffff80 ;  /* 0xffffff8007087836 */ /* 0x002fca0000000000 */
[----:B------:R-:W-:Y:S02]  /*f0b0*/  SHF.R.S32.HI R9, RZ, 0x1f, R8 ;  /* 0x0000001fff097819 */ /* 0x000fe40000011408 */
[----:B------:R-:W1:Y:S02]  /*f0c0*/  LDC.64 R22, c[0x0][0xb40] ;  /* 0x0002d000ff167b82 */ /* 0x000e640000000a00 */
[----:B------:R-:W-:-:S04]  /*f0d0*/  LEA.HI R12, R9, R8, RZ, 0x7 ;  /* 0x00000008090c7211 */ /* 0x000fc800078f38ff */
[----:B------:R-:W-:-:S05]  /*f0e0*/  LOP3.LUT R7, R12, 0xffffff80, RZ, 0xc0, !PT ;  /* 0xffffff800c077812 */ /* 0x000fca00078ec0ff */
[----:B------:R-:W-:-:S05]  /*f0f0*/  IMAD.IADD R7, R8, 0x1, -R7 ;  /* 0x0000000108077824 */ /* 0x000fca00078e0a07 */
[----:B------:R-:W-:-:S04]  /*f100*/  SHF.R.S32.HI R14, RZ, 0x1f, R7 ;  /* 0x0000001fff0e7819 */ /* 0x000fc80000011407 */
[----:B------:R-:W-:Y:S02]  /*f110*/  LEA.HI R10, R14, R7, RZ, 0x2 ;  /* 0x000000070e0a7211 */ /* 0x000fe400078f10ff */
[----:B------:R-:W-:Y:S02]  /*f120*/  LEA.HI R9, R9, R8, RZ, 0x2 ;  /* 0x0000000809097211 */ /* 0x000fe400078f10ff */
[--C-:B------:R-:W-:Y:S02]  /*f130*/  SHF.R.S32.HI R13, RZ, 0x2, R10.reuse ;  /* 0x00000002ff0d7819 */ /* 0x100fe4000001140a */
[----:B------:R-:W-:Y:S02]  /*f140*/  SHF.R.S32.HI R16, RZ, 0x1f, R10 ;  /* 0x0000001fff107819 */ /* 0x000fe4000001140a */
[----:B------:R-:W-:Y:S02]  /*f150*/  LOP3.LUT R9, R9, 0xfffffffc, RZ, 0xc0, !PT ;  /* 0xfffffffc09097812 */ /* 0x000fe400078ec0ff */
[----:B------:R-:W-:-:S02]  /*f160*/  LEA.HI R16, R16, R13, RZ, 0x3 ;  /* 0x0000000d10107211 */ /* 0x000fc400078f18ff */
[----:B0-----:R-:W-:Y:S01]  /*f170*/  ISETP.NE.AND P0, PT, R11, 0x1, PT ;  /* 0x000000010b00780c */ /* 0x001fe20003f05270 */
[----:B------:R-:W-:Y:S01]  /*f180*/  IMAD.IADD R15, R8, 0x1, -R9 ;  /* 0x00000001080f7824 */ /* 0x000fe200078e0a09 */
[----:B------:R-:W-:Y:S02]  /*f190*/  LOP3.LUT R16, R16, 0xfffffff8, RZ, 0xc0, !PT ;  /* 0xfffffff810107812 */ /* 0x000fe400078ec0ff */
[----:B------:R-:W-:-:S03]  /*f1a0*/  SHF.R.S32.HI R12, RZ, 0x7, R12 ;  /* 0x00000007ff0c7819 */ /* 0x000fc6000001140c */
[----:B------:R-:W-:Y:S01]  /*f1b0*/  IMAD.IADD R8, R13, 0x1, -R16 ;  /* 0x000000010d087824 */ /* 0x000fe200078e0a10 */
[----:B------:R-:W-:Y:S01]  /*f1c0*/  LEA.HI R13, R15, R15, RZ, 0x1 ;  /* 0x0000000f0f0d7211 */ /* 0x000fe200078f08ff */
[----:B------:R-:W-:Y:S01]  /*f1d0*/  IMAD.HI R9, R12, 0x55555556, RZ ;  /* 0x555555560c097827 */ /* 0x000fe200078e02ff */
[----:B------:R-:W-:Y:S02]  /*f1e0*/  LEA.HI R14, R14, R7, RZ, 0x5 ;  /* 0x000000070e0e7211 */ /* 0x000fe400078f28ff */
[----:B------:R-:W-:Y:S01]  /*f1f0*/  LOP3.LUT R16, R13, 0x1ffffffe, RZ, 0xc0, !PT ;  /* 0x1ffffffe0d107812 */ /* 0x000fe200078ec0ff */
[----:B------:R-:W0:Y:S01]  /*f200*/  @P0 LDC R21, c[0x0][0xbec] ;  /* 0x0002fb00ff150b82 */ /* 0x000e220000000800 */
[----:B------:R-:W-:Y:S02]  /*f210*/  LEA.HI R9, R9, R9, RZ, 0x1 ;  /* 0x0000000909097211 */ /* 0x000fe400078f08ff */
[----:B------:R-:W-:-:S03]  /*f220*/  SHF.R.S32.HI R13, RZ, 0x5, R14 ;  /* 0x00000005ff0d7819 */ /* 0x000fc6000001140e */
[----:B------:R-:W-:Y:S02]  /*f230*/  IMAD R73, R9, -0x3, R12 ;  /* 0xfffffffd09497824 */ /* 0x000fe400078e020c */
[----:B------:R-:W-:Y:S01]  /*f240*/  IMAD R12, R13, 0x10, R8 ;  /* 0x000000100d0c7824 */ /* 0x000fe200078e0208 */
[----:B------:R-:W1:Y:S01]  /*f250*/  @P0 LDC R20, c[0x0][0xbf0] ;  /* 0x0002fc00ff140b82 */ /* 0x000e620000000800 */
[----:B------:R-:W-:Y:S02]  /*f260*/  IMAD.IADD R75, R15, 0x1, -R16 ;  /* 0x000000010f4b7824 */ /* 0x000fe400078e0a10 */
[----:B------:R-:W-:-:S05]  /*f270*/  IMAD R14, R73, 0x40, R12 ;  /* 0x00000040490e7824 */ /* 0x000fca00078e020c */
[----:B------:R-:W1:Y:S08]  /*f280*/  @P0 LDC R73, c[0x0][0xbec] ;  /* 0x0002fb00ff490b82 */ /* 0x000e700000000800 */
[----:B------:R-:W1:Y:S01]  /*f290*/  @P0 LDC R28, c[0x0][0xbf0] ;  /* 0x0002fc00ff1c0b82 */ /* 0x000e620000000800 */
[----:B------:R-:W-:Y:S01]  /*f2a0*/  LOP3.LUT R10, R10, 0x7ffffffc, RZ, 0xc0, !PT ;  /* 0x7ffffffc0a0a7812 */ /* 0x000fe200078ec0ff */
[----:B------:R-:W-:Y:S01]  /*f2b0*/  ULDC.64 UR10, c[0x0][0x208] ;  /* 0x00008200000a7ab9 */ /* 0x000fe20000000a00 */
[----:B------:R-:W-:Y:S01]  /*f2c0*/  BSSY B0, `(.L_x_11298) ;  /* 0x00000a7000007945 */ /* 0x000fe20003800000 */
[----:B--2---:R-:W-:Y:S01]  /*f2d0*/  SHF.R.S32.HI R17, RZ, 0x1f, R26 ;  /* 0x0000001fff117819 */ /* 0x004fe2000001141a */
[----:B------:R-:W-:-:S04]  /*f2e0*/  IMAD.WIDE.U32 R8, R26, UR4, RZ ;  /* 0x000000041a087c25 */ /* 0x000fc8000f8e00ff */
[----:B------:R-:W-:Y:S01]  /*f2f0*/  IMAD R13, R17, UR4, RZ ;  /* 0x00000004110d7c24 */ /* 0x000fe2000f8e02ff */
[----:B---3--:R-:W-:-:S03]  /*f300*/  USHF.R.S32.HI UR4, URZ, 0x1f, UR9 ;  /* 0x0000001f3f047899 */ /* 0x008fc60008011409 */
[----:B------:R-:W-:Y:S02]  /*f310*/  IMAD R15, R26, UR5, R13 ;  /* 0x000000051a0f7c24 */ /* 0x000fe4000f8e020d */
[----:B------:R-:W-:Y:S02]  /*f320*/  IMAD R17, R17, UR6, RZ ;  /* 0x0000000611117c24 */ /* 0x000fe4000f8e02ff */
[----:B------:R-:W-:Y:S02]  /*f330*/  IMAD.IADD R9, R9, 0x1, R15 ;  /* 0x0000000109097824 */ /* 0x000fe400078e020f */
[----:B-----5:R-:W-:Y:S02]  /*f340*/  IMAD R16, R18, UR4, RZ ;  /* 0x0000000412107c24 */ /* 0x020fe4000f8e02ff */
[----:B------:R-:W-:Y:S02]  /*f350*/  IMAD R15, R75, 0x8, R14 ;  /* 0x000000084b0f7824 */ /* 0x000fe400078e020e */
[----:B------:R-:W-:-:S04]  /*f360*/  IMAD.WIDE.U32 R12, R26, UR6, RZ ;  /* 0x000000061a0c7c25 */ /* 0x000fc8000f8e00ff */
[----:B------:R-:W-:Y:S01]  /*f370*/  IMAD R17, R26, UR7, R17 ;  /* 0x000000071a117c24 */ /* 0x000fe2000f8e0211 */
[----:B------:R-:W-:Y:S01]  /*f380*/  ULDC.64 UR6, c[0x0][0xb48] ;  /* 0x0002d20000067ab9 */ /* 0x000fe20000000a00 */
[----:B------:R-:W-:Y:S02]  /*f390*/  IMAD R19, R19, UR9, R16 ;  /* 0x0000000913137c24 */ /* 0x000fe4000f8e0210 */
[----:B----4-:R-:W-:Y:S02]  /*f3a0*/  IMAD R16, R27, 0xc0, R15 ;  /* 0x000000c01b107824 */ /* 0x010fe400078e020f */
[----:B------:R-:W-:Y:S02]  /*f3b0*/  IMAD.MOV R26, RZ, RZ, -R26 ;  /* 0x000000ffff1a7224 */ /* 0x000fe400078e0a1a */
[----:B------:R-:W-:Y:S02]  /*f3c0*/  IMAD.IADD R13, R13, 0x1, R17 ;  /* 0x000000010d0d7824 */ /* 0x000fe400078e0211 */
[----:B0-----:R-:W-:-:S04]  /*f3d0*/  @P0 IMAD.HI.U32 R17, R16, R21, RZ ;  /* 0x0000001510110227 */ /* 0x001fc800078e00ff */
[----:B------:R-:W-:-:S04]  /*f3e0*/  IMAD.WIDE.U32 R8, R18, UR9, R8 ;  /* 0x0000000912087c25 */ /* 0x000fc8000f8e0008 */
[----:B------:R-:W-:Y:S02]  /*f3f0*/  IMAD R29, R29, R26, UR8 ;  /* 0x000000081d1d7e24 */ /* 0x000fe4000f8e021a */
[C---:B-1----:R-:W-:Y:S01]  /*f400*/  IMAD R18, R22.reuse, UR4, RZ ;  /* 0x0000000416127c24 */ /* 0x042fe2000f8e02ff */
[----:B------:R-:W-:Y:S01]  /*f410*/  ULDC.64 UR4, c[0x0][0xbe0] ;  /* 0x0002f80000047ab9 */ /* 0x000fe20000000a00 */
[----:B------:R-:W-:Y:S01]  /*f420*/  IMAD.MOV.U32 R15, RZ, RZ, R16 ;  /* 0x000000ffff0f7224 */ /* 0x000fe200078e0010 */
[----:B------:R-:W-:Y:S01]  /*f430*/  @P0 SHF.R.U32.HI R15, RZ, R20, R17 ;  /* 0x00000014ff0f0219 */ /* 0x000fe20000011611 */
[----:B------:R-:W-:Y:S01]  /*f440*/  IMAD.IADD R9, R9, 0x1, R19 ;  /* 0x0000000109097824 */ /* 0x000fe200078e0213 */
[----:B------:R-:W-:Y:S01]  /*f450*/  SHF.R.S32.HI R20, RZ, 0x1f, R29 ;  /* 0x0000001fff147819 */ /* 0x000fe2000001141d */
[----:B------:R-:W-:Y:S02]  /*f460*/  IMAD R19, R23, UR9, R18 ;  /* 0x0000000917137c24 */ /* 0x000fe4000f8e0212 */
[----:B------:R-:W-:Y:S01]  /*f470*/  IMAD.WIDE.U32 R12, R22, UR9, R12 ;  /* 0x00000009160c7c25 */ /* 0x000fe2000f8e000c */
[----:B------:R-:W-:-:S03]  /*f480*/  ULDC.64 UR8, c[0x0][0xb28] ;  /* 0x0002ca0000087ab9 */ /* 0x000fc60000000a00 */
[----:B------:R-:W-:-:S04]  /*f490*/  @P0 IMAD.HI.U32 R73, R16, R73, RZ ;  /* 0x0000004910490227 */ /* 0x000fc800078e00ff */
[----:B------:R-:W-:Y:S02]  /*f4a0*/  IMAD.IADD R13, R13, 0x1, R19 ;  /* 0x000000010d0d7824 */ /* 0x000fe400078e0213 */
[----:B------:R-:W-:Y:S02]  /*f4b0*/  IMAD R19, R20, UR6, RZ ;  /* 0x0000000614137c24 */ /* 0x000fe4000f8e02ff */
[----:B------:R-:W-:-:S04]  /*f4c0*/  IMAD.WIDE.U32 R8, R29, UR4, R8 ;  /* 0x000000041d087c25 */ /* 0x000fc8000f8e0008 */
[----:B------:R-:W-:Y:S01]  /*f4d0*/  IMAD.MOV.U32 R17, RZ, RZ, R16 ;  /* 0x000000ffff117224 */ /* 0x000fe200078e0010 */
[----:B------:R-:W-:Y:S01]  /*f4e0*/  @P0 SHF.R.U32.HI R17, RZ, R28, R73 ;  /* 0x0000001cff110219 */ /* 0x000fe20000011649 */
[----:B------:R-:W-:Y:S01]  /*f4f0*/  IMAD R18, R20, UR4, RZ ;  /* 0x0000000414127c24 */ /* 0x000fe2000f8e02ff */
[----:B------:R-:W-:Y:S01]  /*f500*/  BAR.SYNC.DEFER_BLOCKING 0x1, 0x180 ;  /* 0x0046000000007b1d */ /* 0x000fe20000010000 */
[----:B------:R-:W-:Y:S01]  /*f510*/  IMAD R21, R29, UR7, R19 ;  /* 0x000000071d157c24 */ /* 0x000fe2000f8e0213 */
[--C-:B------:R-:W-:Y:S02]  /*f520*/  SHF.R.S32.HI R19, RZ, 0x1f, R15.reuse ;  /* 0x0000001fff137819 */ /* 0x100fe4000001140f */
[----:B------:R-:W-:Y:S01]  /*f530*/  IADD3 R8, P0, R15, R8, RZ ;  /* 0x000000080f087210 */ /* 0x000fe20007f1e0ff */
[----:B------:R-:W-:Y:S02]  /*f540*/  IMAD.MOV R15, RZ, RZ, -R15 ;  /* 0x000000ffff0f7224 */ /* 0x000fe400078e0a0f */
[C---:B------:R-:W-:Y:S01]  /*f550*/  IMAD R20, R29.reuse, UR5, R18 ;  /* 0x000000051d147c24 */ /* 0x040fe2000f8e0212 */
[----:B------:R-:W-:Y:S01]  /*f560*/  SHF.R.S32.HI R18, RZ, 0x1f, R17 ;  /* 0x0000001fff127819 */ /* 0x000fe20000011411 */
[----:B------:R-:W-:Y:S01]  /*f570*/  IMAD.WIDE.U32 R12, R29, UR6, R12 ;  /* 0x000000061d0c7c25 */ /* 0x000fe2000f8e000c */
[----:B------:R-:W-:Y:S01]  /*f580*/  ULDC.64 UR4, c[0x0][0xb30] ;  /* 0x0002cc0000047ab9 */ /* 0x000fe20000000a00 */
[----:B------:R-:W-:-:S02]  /*f590*/  ULDC.64 UR6, c[0x0][0xbc8] ;  /* 0x0002f20000067ab9 */ /* 0x000fc40000000a00 */
[----:B------:R-:W-:Y:S02]  /*f5a0*/  IMAD.MOV R22, RZ, RZ, -R17 ;  /* 0x000000ffff167224 */ /* 0x000fe400078e0a11 */
[----:B------:R-:W-:Y:S01]  /*f5b0*/  IMAD R15, R11, R15, R16 ;  /* 0x0000000f0b0f7224 */ /* 0x000fe200078e0210 */
[----:B------:R-:W-:Y:S01]  /*f5c0*/  IADD3.X R9, R19, R9, R20, P0, !PT ;  /* 0x0000000913097210 */ /* 0x000fe200007fe414 */
[----:B------:R-:W-:Y:S02]  /*f5d0*/  IMAD.IADD R13, R13, 0x1, R21 ;  /* 0x000000010d0d7824 */ /* 0x000fe400078e0215 */
[----:B------:R-:W-:Y:S02]  /*f5e0*/  IMAD R18, R18, UR4, RZ ;  /* 0x0000000412127c24 */ /* 0x000fe4000f8e02ff */
[----:B------:R-:W-:Y:S01]  /*f5f0*/  IMAD R19, R11, R22, R16 ;  /* 0x000000160b137224 */ /* 0x000fe200078e0210 */
[----:B------:R-:W-:Y:S01]  /*f600*/  SHF.R.S32.HI R16, RZ, 0x1f, R15 ;  /* 0x0000001fff107819 */ /* 0x000fe2000001140f */
[----:B------:R-:W-:-:S02]  /*f610*/  IMAD R21, R17, UR5, R18 ;  /* 0x0000000511157c24 */ /* 0x000fc4000f8e0212 */
[----:B------:R-:W-:Y:S01]  /*f620*/  IMAD.WIDE.U32 R12, R17, UR4, R12 ;  /* 0x00000004110c7c25 */ /* 0x000fe2000f8e000c */
[----:B------:R-:W-:Y:S01]  /*f630*/  SHF.R.S32.HI R17, RZ, 0x1f, R19 ;  /* 0x0000001fff117819 */ /* 0x000fe20000011413 */
[----:B------:R-:W0:Y:S02]  /*f640*/  S2UR UR5, SR_CgaCtaId ;  /* 0x00000000000579c3 */ /* 0x000e240000008800 */
[----:B------:R-:W-:Y:S02]  /*f650*/  IMAD R16, R16, UR6, RZ ;  /* 0x0000000610107c24 */ /* 0x000fe4000f8e02ff */
[----:B------:R-:W-:Y:S02]  /*f660*/  IMAD R18, R17, UR8, RZ ;  /* 0x0000000811127c24 */ /* 0x000fe4000f8e02ff */
[----:B------:R-:W-:Y:S02]  /*f670*/  IMAD.IADD R13, R13, 0x1, R21 ;  /* 0x000000010d0d7824 */ /* 0x000fe400078e0215 */
[----:B------:R-:W-:-:S02]  /*f680*/  IMAD R17, R15, UR7, R16 ;  /* 0x000000070f117c24 */ /* 0x000fc4000f8e0210 */
[----:B------:R-:W-:Y:S01]  /*f690*/  IMAD.WIDE.U32 R8, R15, UR6, R8 ;  /* 0x000000060f087c25 */ /* 0x000fe2000f8e0008 */
[----:B------:R-:W-:-:S03]  /*f6a0*/  ULDC.64 UR6, c[0x0][0xba8] ;  /* 0x0002ea0000067ab9 */ /* 0x000fc60000000a00 */
[C---:B------:R-:W-:Y:S01]  /*f6b0*/  IMAD R21, R19.reuse, UR9, R18 ;  /* 0x0000000913157c24 */ /* 0x040fe2000f8e0212 */
[----:B------:R-:W-:Y:S01]  /*f6c0*/  LEA R18, P0, R8, UR6, 0x2 ;  /* 0x0000000608127c11 */ /* 0x000fe2000f8010ff */
[----:B------:R-:W-:Y:S01]  /*f6d0*/  IMAD.WIDE.U32 R12, R19, UR8, R12 ;  /* 0x00000008130c7c25 */ /* 0x000fe2000f8e000c */
[----:B------:R-:W-:Y:S01]  /*f6e0*/  ULDC.64 UR8, c[0x0][0xb00] ;  /* 0x0002c00000087ab9 */ /* 0x000fe20000000a00 */
[----:B------:R-:W-:Y:S01]  /*f6f0*/  UMOV UR4, 0x400 ;  /* 0x0000040000047882 */ /* 0x000fe20000000000 */
[----:B------:R-:W-:Y:S01]  /*f700*/  ULDC UR6, c[0x0][0xa88] ;  /* 0x0002a20000067ab9 */ /* 0x000fe20000000800 */
[----:B------:R-:W-:Y:S01]  /*f710*/  IMAD.IADD R15, R9, 0x1, R17 ;  /* 0x00000001090f7824 */ /* 0x000fe200078e0211 */
[----:B------:R-:W-:Y:S01]  /*f720*/  LEA R26, P1, R12, UR8, 0x2 ;  /* 0x000000080c1a7c11 */ /* 0x000fe2000f8210ff */
[----:B------:R-:W-:-:S03]  /*f730*/  IMAD.IADD R9, R13, 0x1, R21 ;  /* 0x000000010d097824 */ /* 0x000fc600078e0215 */
[----:B------:R-:W-:Y:S01]  /*f740*/  LEA.HI.X R17, R8, UR7, R15, 0x2, P0 ;  /* 0x0000000708117c11 */ /* 0x000fe200080f140f */
[----:B------:R-:W-:Y:S01]  /*f750*/  IMAD R16, R27, 0xc0, R14 ;  /* 0x000000c01b107824 */ /* 0x000fe200078e020e */
[----:B------:R-:W-:Y:S01]  /*f760*/  LEA.HI.X R27, R12, UR9, R9, 0x2, P1 ;  /* 0x000000090c1b7c11 */ /* 0x000fe200088f1409 */
[----:B------:R-:W-:Y:S04]  /*f770*/  SHFL.IDX PT, R14, R18, 0x1, 0x1c1f ;  /* 0x003c1f00120e7f89 */ /* 0x000fe800000e0000 */
[----:B------:R-:W-:Y:S04]  /*f780*/  SHFL.IDX PT, R12, R18, RZ, 0x1c1f ;  /* 0x001c1fff120c7589 */ /* 0x000fe800000e0000 */
[----:B------:R-:W1:Y:S04]  /*f790*/  SHFL.IDX PT, R13, R17, RZ, 0x1c1f ;  /* 0x001c1fff110d7589 */ /* 0x000e6800000e0000 */
[----:B------:R-:W2:Y:S01]  /*f7a0*/  SHFL.IDX PT, R15, R17, 0x1, 0x1c1f ;  /* 0x003c1f00110f7f89 */ /* 0x000ea200000e0000 */
[----:B0-----:R-:W-:Y:S01]  /*f7b0*/  ULEA UR4, UR5, UR4, 0x18 ;  /* 0x0000000405047291 */ /* 0x001fe2000f8ec03f */
[----:B------:R-:W-:Y:S01]  /*f7c0*/  IMAD R21, R11, UR6, RZ ;  /* 0x000000060b157c24 */ /* 0x000fe2000f8e02ff */
[----:B------:R-:W-:Y:S01]  /*f7d0*/  LOP3.LUT P0, RZ, R7, 0x3, RZ, 0xc0, !PT ;  /* 0x0000000307ff7812 */ /* 0x000fe2000780c0ff */
[----:B------:R-:W-:Y:S01]  /*f7e0*/  VIADD R20, R16, 0x8 ;  /* 0x0000000810147836 */ /* 0x000fe20000000000 */
[----:B------:R-:W-:-:S02]  /*f7f0*/  UIADD3 UR4, UR4, 0x31c20, URZ ;  /* 0x00031c2004047890 */ /* 0x000fc4000fffe03f */
[-C--:B------:R-:W-:Y:S02]  /*f800*/  ISETP.GE.OR P1, PT, R16, R21.reuse, P0 ;  /* 0x000000151000720c */ /* 0x080fe40000726670 */
[-C--:B------:R-:W-:Y:S01]  /*f810*/  ISETP.GE.OR P0, PT, R20, R21.reuse, P0 ;  /* 0x000000151400720c */ /* 0x080fe20000706670 */
[----:B------:R-:W-:Y:S01]  /*f820*/  UPRMT UR4, URZ, 0x654, UR4 ;  /* 0x000006543f047896 */ /* 0x000fe20008000004 */
[----:B------:R-:W-:Y:S01]  /*f830*/  ISETP.GE.AND P2, PT, R16, R21, PT ;  /* 0x000000151000720c */ /* 0x000fe20003f46270 */
[----:B------:R-:W-:Y:S01]  /*f840*/  IMAD.IADD R7, R7, 0x1, -R10 ;  /* 0x0000000107077824 */ /* 0x000fe200078e0a0a */
[----:B------:R0:W3:Y:S04]  /*f850*/  SHFL.IDX PT, R8, R26, RZ, 0x1c1f ;  /* 0x001c1fff1a087589 */ /* 0x0000e800000e0000 */
[----:B------:R0:W4:Y:S02]  /*f860*/  SHFL.IDX PT, R9, R27, RZ, 0x1c1f ;  /* 0x001c1fff1b097589 */ /* 0x00012400000e0000 */
[----:B------:R-:W-:Y:S02]  /*f870*/  SYNCS.ARRIVE.TRANS64.RED.A1T0 RZ, [UR4], RZ ;  /* 0x000000ffffff79a7 */ /* 0x000fe40008100404 */
[----:B-1----:R0:W-:Y:S01]  /*f880*/  @!P1 ST.E desc[UR10][R12.64], R6 ;  /* 0x000000060c009985 */ /* 0x0021e2000c10190a */
[----:B------:R-:W-:-:S03]  /*f890*/  IMAD.SHL.U32 R7, R7, 0x2, RZ ;  /* 0x0000000207077824 */ /* 0x000fc600078e00ff */
[----:B--2---:R0:W-:Y:S01]  /*f8a0*/  @!P0 ST.E desc[UR10][R14.64], R0 ;  /* 0x000000000e008985 */ /* 0x0041e2000c10190a */
[----:B------:R-:W-:Y:S05]  /*f8b0*/  @P2 BRA `(.L_x_11299) ;  /* 0x00000004001c2947 */ /* 0x000fea0003800000 */
[C---:B0-----:R-:W-:Y:S01]  /*f8c0*/  VIADD R0, R7.reuse, 0x8 ;  /* 0x0000000807007836 */ /* 0x041fe20000000000 */
[----:B------:R-:W-:Y:S01]  /*f8d0*/  ULDC UR4, c[0x0][0xac8] ;  /* 0x0002b20000047ab9 */ /* 0x000fe20000000800 */
[C---:B------:R-:W-:Y:S01]  /*f8e0*/  VIADD R10, R7.reuse, 0x18 ;  /* 0x00000018070a7836 */ /* 0x040fe20000000000 */
[C---:B------:R-:W-:Y:S01]  /*f8f0*/  IADD3 R6, R7.reuse, 0x10, RZ ;  /* 0x0000001007067810 */ /* 0x040fe20007ffe0ff */
[C---:B------:R-:W-:Y:S01]  /*f900*/  VIADD R11, R7.reuse, 0x20 ;  /* 0x00000020070b7836 */ /* 0x040fe20000000000 */
[----:B------:R-:W-:Y:S01]  /*f910*/  ISETP.GE.AND P1, PT, R0, UR4, PT ;  /* 0x0000000400007c0c */ /* 0x000fe2000bf26270 */
[----:B------:R-:W-:Y:S01]  /*f920*/  ULDC.64 UR6, c[0x0][0x208] ;  /* 0x0000820000067ab9 */ /* 0x000fe20000000a00 */
[----:B------:R-:W-:Y:S01]  /*f930*/  ISETP.GE.AND P2, PT, R6, UR4, PT ;  /* 0x0000000406007c0c */ /* 0x000fe2000bf46270 */
[C---:B------:R-:W-:Y:S01]  /*f940*/  VIADD R22, R7.reuse, 0x38 ;  /* 0x0000003807167836 */ /* 0x040fe20000000000 */
[----:B------:R-:W-:Y:S01]  /*f950*/  ISETP.GE.AND P3, PT, R10, UR4, PT ;  /* 0x000000040a007c0c */ /* 0x000fe2000bf66270 */
[----:B------:R-:W-:Y:S01]  /*f960*/  VIADD R23, R7, 0x40 ;  /* 0x0000004007177836 */ /* 0x000fe20000000000 */
[----:B------:R-:W-:-:S02]  /*f970*/  ISETP.GE.AND P4, PT, R11, UR4, PT ;  /* 0x000000040b007c0c */ /* 0x000fc4000bf86270 */
[----:B------:R-:W-:-:S05]  /*f980*/  ISETP.GE.AND P0, PT, R7, UR4, PT ;  /* 0x0000000407007c0c */ /* 0x000fca000bf06270 */
[----:B------:R-:W-:Y:S02]  /*f990*/  @!P1 LEA.HI R0, R0, R0, RZ, 0x1 ;  /* 0x0000000000009211 */ /* 0x000fe400078f08ff */
[----:B------:R-:W-:Y:S02]  /*f9a0*/  @!P2 LEA.HI R6, R6, R6, RZ, 0x1 ;  /* 0x000000060606a211 */ /* 0x000fe400078f08ff */
[----:B------:R-:W-:Y:S02]  /*f9b0*/  @!P3 LEA.HI R12, R10, R10, RZ, 0x1 ;  /* 0x0000000a0a0cb211 */ /* 0x000fe400078f08ff */
[----:B------:R-:W-:Y:S02]  /*f9c0*/  @!P1 LOP3.LUT R13, R0, 0xfffffffe, RZ, 0xc0, !PT ;  /* 0xfffffffe000d9812 */ /* 0x000fe400078ec0ff */
[----:B------:R-:W-:Y:S01]  /*f9d0*/  @!P4 LEA.HI R0, R11, R11, RZ, 0x1 ;  /* 0x0000000b0b00c211 */ /* 0x000fe200078f08ff */
[----:B---34-:R-:W-:Y:S01]  /*f9e0*/  @!P0 IMAD.WIDE R10, R7, 0x4, R8 ;  /* 0x00000004070a8825 */ /* 0x018fe200078e0208 */
[----:B------:R-:W-:-:S02]  /*f9f0*/  @!P2 LOP3.LUT R15, R6, 0xfffffffe, RZ, 0xc0, !PT ;  /* 0xfffffffe060fa812 */ /* 0x000fc400078ec0ff */
[----:B------:R-:W-:Y:S01]  /*fa00*/  @!P3 LOP3.LUT R17, R12, 0xfffffffe, RZ, 0xc0, !PT ;  /* 0xfffffffe0c11b812 */ /* 0x000fe200078ec0ff */
[--C-:B------:R-:W-:Y:S01]  /*fa10*/  @!P1 IMAD.WIDE R12, R13, 0x4, R8.reuse ;  /* 0x000000040d0c9825 */ /* 0x100fe200078e0208 */
[----:B------:R-:W-:Y:S01]  /*fa20*/  @!P4 LOP3.LUT R19, R0, 0xfffffffe, RZ, 0xc0, !PT ;  /* 0xfffffffe0013c812 */ /* 0x000fe200078ec0ff */
[----:B------:R0:W-:Y:S02]  /*fa30*/  @!P0 ST.E.64 desc[UR6][R10.64], R24 ;  /* 0x000000180a008985 */ /* 0x0001e4000c101b06 */
[----:B------:R-:W-:Y:S02]  /*fa40*/  VIADD R0, R7, 0x28 ;  /* 0x0000002807007836 */ /* 0x000fe40000000000 */
[--C-:B------:R-:W-:Y:S01]  /*fa50*/  @!P2 IMAD.WIDE R14, R15, 0x4, R8.reuse ;  /* 0x000000040f0ea825 */ /* 0x100fe200078e0208 */
[----:B------:R1:W-:Y:S02]  /*fa60*/  @!P1 ST.E.64 desc[UR6][R12.64], R4 ;  /* 0x000000040c009985 */ /* 0x0003e4000c101b06 */
[----:B------:R-:W-:Y:S01]  /*fa70*/  ISETP.GE.AND P0, PT, R0, UR4, PT ;  /* 0x0000000400007c0c */ /* 0x000fe2000bf06270 */
[----:B------:R-:W-:Y:S01]  /*fa80*/  VIADD R6, R7, 0x30 ;  /* 0x0000003007067836 */ /* 0x000fe20000000000 */
[----:B------:R2:W-:Y:S01]  /*fa90*/  @!P2 ST.E.64 desc[UR6][R14.64], R32 ;  /* 0x000000200e00a985 */ /* 0x0005e2000c101b06 */
[----:B------:R-:W-:Y:S01]  /*faa0*/  @!P3 IMAD.WIDE R16, R17, 0x4, R8 ;  /* 0x000000041110b825 */ /* 0x000fe200078e0208 */
[----:B------:R-:W-:-:S02]  /*fab0*/  ISETP.GE.AND P2, PT, R22, UR4, PT ;  /* 0x0000000416007c0c */ /* 0x000fc4000bf46270 */
[----:B------:R-:W-:Y:S01]  /*fac0*/  ISETP.GE.AND P1, PT, R6, UR4, PT ;  /* 0x0000000406007c0c */ /* 0x000fe2000bf26270 */
[----:B------:R-:W-:Y:S01]  /*fad0*/  @!P4 IMAD.WIDE R18, R19, 0x4, R8 ;  /* 0x000000041312c825 */ /* 0x000fe200078e0208 */
[----:B------:R3:W-:Y:S01]  /*fae0*/  @!P3 ST.E.64 desc[UR6][R16.64], R36 ;  /* 0x000000241000b985 */ /* 0x0007e2000c101b06 */
[----:B------:R-:W-:Y:S02]  /*faf0*/  ISETP.GE.AND P3, PT, R23, UR4, PT ;  /* 0x0000000417007c0c */ /* 0x000fe4000bf66270 */
[C---:B0-----:R-:W-:Y:S01]  /*fb00*/  VIADD R10, R7.reuse, 0x48 ;  /* 0x00000048070a7836 */ /* 0x041fe20000000000 */
[----:B------:R0:W-:Y:S01]  /*fb10*/  @!P4 ST.E.64 desc[UR6][R18.64], R40 ;  /* 0x000000281200c985 */ /* 0x0001e2000c101b06 */
[C---:B-1----:R-:W-:Y:S01]  /*fb20*/  VIADD R5, R7.reuse, 0x58 ;  /* 0x0000005807057836 */ /* 0x042fe20000000000 */
        /* <DEDUP_REMOVED lines=32> */
.L_x_11299:
[----:B------:R-:W-:Y:S05]  /*fd30*/  BSYNC B0 ;  /* 0x0000000000007941 */ /* 0x000fea0003800000 */
.L_x_11298:
[----:B------:R-:W-:Y:S01]  /*fd40*/  ISETP.GE.AND P0, PT, R20, R21, PT ;  /* 0x000000151400720c */ /* 0x000fe20003f06270 */
[----:B01----:R0:W1:Y:S04]  /*fd50*/  SHFL.IDX PT, R15, R27, 0x1, 0x1c1f ;  /* 0x003c1f001b0f7f89 */ /* 0x00306800000e0000 */
        /* <DEDUP_REMOVED lines=22> */
[----:B----4-:R-:W-:Y:S01]  /*fec0*/  @!P3 LOP3.LUT R9, R0, 0xfffffffe, RZ, 0xc0, !PT ;  /* 0xfffffffe0009b812 */ /* 0x010fe200078ec0ff */
[----:B------:R-:W-:Y:S01]  /*fed0*/  VIADD R0, R7, 0x30 ;  /* 0x0000003007007836 */ /* 0x000fe20000000000 */
[----:B------:R-:W-:-:S02]  /*fee0*/  @!P4 LOP3.LUT R11, R4, 0xfffffffe, RZ, 0xc0, !PT ;  /* 0xfffffffe040bc812 */ /* 0x000fc400078ec0ff */
[----:B------:R-:W-:Y:S01]  /*fef0*/  @!P5 LOP3.LUT R13, R5, 0xfffffffe, RZ, 0xc0, !PT ;  /* 0xfffffffe050dd812 */ /* 0x000fe200078ec0ff */
[--C-:B-12---:R-:W-:Y:S01]  /*ff00*/  @!P2 IMAD.WIDE R4, R7, 0x4, R14.reuse ;  /* 0x000000040704a825 */ /* 0x106fe200078e020e */
[----:B------:R-:W-:Y:S02]  /*ff10*/  @!P0 LEA.HI R6, R6, R6, RZ, 0x1 ;  /* 0x0000000606068211 */ /* 0x000fe400078f08ff */
[----:B------:R-:W-:Y:S01]  /*ff20*/  ISETP.GE.AND P6, PT, R20, UR4, PT ;  /* 0x0000000414007c0c */ /* 0x000fe2000bfc6270 */
[--C-:B---3--:R-:W-:Y:S01]  /*ff30*/  @!P3 IMAD.WIDE R8, R9, 0x4, R14.reuse ;  /* 0x000000040908b825 */ /* 0x108fe200078e020e */
        /* <DEDUP_REMOVED lines=46> */
.L_x_11297:
[----:B------:R-:W0:Y:S02]  /*10220*/  S2R R2, SR_TID.X ;  /* 0x0000000000027919 */ /* 0x000e240000002100 */
[----:B0-----:R-:W-:-:S05]  /*10230*/  VIADD R0, R2, 0xffffff80 ;  /* 0xffffff8002007836 */ /* 0x001fca0000000000 */
        /* <DEDUP_REMOVED lines=10> */
[----:B------:R-:W2:Y:S01]  /*102e0*/  LDL.LU R7, [R1] ;  /* 0x0000000001077983 */ /* 0x000ea20000300800 */
[----:B------:R-:W-:Y:S01]  /*102f0*/  ISETP.NE.AND P0, PT, R6, 0x1, PT ;  /* 0x000000010600780c */ /* 0x000fe20003f05270 */
[----:B------:R-:W0:Y:S01]  /*10300*/  S2UR UR4, SR_CTAID.Z ;  /* 0x00000000000479c3 */ /* 0x000e220000002700 */
[----:B------:R-:W-:Y:S01]  /*10310*/  ULDC.64 UR6, c[0x0][0xbd0] ;  /* 0x0002f40000067ab9 */ /* 0x000fe20000000a00 */
[----:B------:R-:W-:-:S06]  /*10320*/  ULDC.64 UR10, c[0x0][0x208] ;  /* 0x00008200000a7ab9 */ /* 0x000fcc0000000a00 */
[----:B------:R-:W1:Y:S08]  /*10330*/  LDC.64 R12, c[0x0][0xbd8] ;  /* 0x0002f600ff0c7b82 */ /* 0x000e700000000a00 */
[----:B------:R-:W3:Y:S08]  /*10340*/  @P0 LDC R9, c[0x0][0xbec] ;  /* 0x0002fb00ff090b82 */ /* 0x000ef00000000800 */
[----:B------:R-:W4:Y:S01]  /*10350*/  S2UR UR8, SR_CTAID.Y ;  /* 0x00000000000879c3 */ /* 0x000f220000002600 */
[----:B0-----:R-:W-:-:S07]  /*10360*/  USHF.R.S32.HI UR5, URZ, 0x1f, UR4 ;  /* 0x0000001f3f057899 */ /* 0x001fce0008011404 */
[----:B------:R-:W4:Y:S01]  /*10370*/  LDC R8, c[0x0][0xc50] ;  /* 0x00031400ff087b82 */ /* 0x000f220000000800 */
[----:B-1----:R-:W-:-:S04]  /*10380*/  IMAD R10, R12, UR5, RZ ;  /* 0x000000050c0a7c24 */ /* 0x002fc8000f8e02ff */
[----:B------:R-:W-:-:S03]  /*10390*/  IMAD R13, R13, UR4, R10 ;  /* 0x000000040d0d7c24 */ /* 0x000fc6000f8e020a */
[----:B------:R-:W0:Y:S01]  /*103a0*/  @P0 LDC R11, c[0x0][0xbf0] ;  /* 0x0002fc00ff0b0b82 */ /* 0x000e220000000800 */
[----:B--2---:R-:W-:Y:S01]  /*103b0*/  SHF.R.S32.HI R4, RZ, 0x1f, R7 ;  /* 0x0000001fff047819 */ /* 0x004fe20000011407 */
[----:B------:R-:W-:-:S04]  /*103c0*/  IMAD.WIDE.U32 R2, R7, UR6, RZ ;  /* 0x0000000607027c25 */ /* 0x000fc8000f8e00ff */
[----:B------:R-:W-:-:S04]  /*103d0*/  IMAD R4, R4, UR6, RZ ;  /* 0x0000000604047c24 */ /* 0x000fc8000f8e02ff */
[----:B------:R-:W-:Y:S02]  /*103e0*/  IMAD R5, R7, UR7, R4 ;  /* 0x0000000707057c24 */ /* 0x000fe4000f8e0204 */
[----:B------:R-:W-:Y:S02]  /*103f0*/  IMAD.MOV R7, RZ, RZ, -R7 ;  /* 0x000000ffff077224 */ /* 0x000fe400078e0a07 */
[----:B---3--:R-:W-:-:S04]  /*10400*/  @P0 IMAD.HI.U32 R4, R0, R9, RZ ;  /* 0x0000000900040227 */ /* 0x008fc800078e00ff */
[----:B------:R-:W-:Y:S02]  /*10410*/  IMAD.IADD R3, R3, 0x1, R5 ;  /* 0x0000000103037824 */ /* 0x000fe400078e0205 */
[----:B------:R-:W-:Y:S01]  /*10420*/  IMAD.MOV.U32 R5, RZ, RZ, R0 ;  /* 0x000000ffff057224 */ /* 0x000fe200078e0000 */
[----:B0-----:R-:W-:Y:S01]  /*10430*/  @P0 SHF.R.U32.HI R5, RZ, R11, R4 ;  /* 0x0000000bff050219 */ /* 0x001fe20000011604 */
[----:B----4-:R-:W-:Y:S02]  /*10440*/  IMAD R9, R8, R7, UR8 ;  /* 0x0000000808097e24 */ /* 0x010fe4000f8e0207 */
[----:B------:R-:W-:Y:S01]  /*10450*/  IMAD.WIDE.U32 R2, R12, UR4, R2 ;  /* 0x000000040c027c25 */ /* 0x000fe2000f8e0002 */
[----:B------:R-:W-:Y:S01]  /*10460*/  IADD3 R7, -R5, RZ, RZ ;  /* 0x000000ff05077210 */ /* 0x000fe20007ffe1ff */
[----:B------:R-:W-:Y:S01]  /*10470*/  ULDC.64 UR4, c[0x0][0xbe0] ;  /* 0x0002f80000047ab9 */ /* 0x000fe20000000a00 */
[----:B------:R-:W-:Y:S01]  /*10480*/  SHF.R.S32.HI R4, RZ, 0x1f, R9 ;  /* 0x0000001fff047819 */ /* 0x000fe20000011409 */
[----:B------:R-:W-:-:S02]  /*10490*/  IMAD.IADD R3, R13, 0x1, R3 ;  /* 0x000000010d037824 */ /* 0x000fc400078e0203 */
[----:B------:R-:W-:Y:S02]  /*104a0*/  IMAD R7, R6, R7, R0 ;  /* 0x0000000706077224 */ /* 0x000fe400078e0200 */
[----:B------:R-:W-:Y:S02]  /*104b0*/  IMAD R4, R4, UR4, RZ ;  /* 0x0000000404047c24 */ /* 0x000fe4000f8e02ff */
[----:B------:R-:W-:Y:S01]  /*104c0*/  IMAD.WIDE.U32 R2, R9, UR4, R2 ;  /* 0x0000000409027c25 */ /* 0x000fe2000f8e0002 */
[----:B------:R-:W-:-:S03]  /*104d0*/  SHF.R.S32.HI R0, RZ, 0x1f, R7 ;  /* 0x0000001fff007819 */ /* 0x000fc60000011407 */
        /* <DEDUP_REMOVED lines=15> */
.L_x_11262:
        /* <DEDUP_REMOVED lines=18> */
.L_x_11300:
[----:B------:R-:W-:Y:S01]  /*106f0*/  ULDC UR43, c[0x0][0xc50] ;  /* 0x00031400002b7ab9 */ /* 0x000fe20000000800 */
[----:B------:R-:W-:Y:S01]  /*10700*/  UMOV UR36, UR6 ;  /* 0x0000000600247c82 */ /* 0x000fe20008000000 */
[----:B------:R-:W-:-:S11]  /*10710*/  UISETP.NE.AND UP0, UPT, UR43, 0x1, UPT ;  /* 0x000000012b00788c */ /* 0x000fd6000bf05270 */
[----:B------:R-:W-:Y:S01]  /*10720*/  @UP0 ULDC UR4, c[0x0][0xc54] ;  /* 0x0003150000040ab9 */ /* 0x000fe20000000800 */
[----:B------:R-:W-:Y:S01]  /*10730*/  @UP0 ULDC UR7, c[0x0][0xc58] ;  /* 0x0003160000070ab9 */ /* 0x000fe20000000800 */
[----:B------:R-:W-:-:S04]  /*10740*/  UIMAD.WIDE.U32 UR4, UR6, UR4, URZ ;  /* 0x00000004060472a5 */ /* 0x000fc8000f8e003f */
[----:B------:R-:W-:-:S12]  /*10750*/  @UP0 USHF.R.U32.HI UR36, URZ, UR7, UR5 ;  /* 0x000000073f240299 */ /* 0x000fd80008011605 */
.L_x_11301:
        /* <DEDUP_REMOVED lines=11> */
[----:B------:R-:W-:Y:S01]  /*10810*/  IMAD.MOV.U32 R25, RZ, RZ, RZ ;  /* 0x000000ffff197224 */ /* 0x000fe200078e00ff */
[----:B------:R-:W-:Y:S01]  /*10820*/  UISETP.NE.U32.AND UP0, UPT, UR6, URZ, UPT ;  /* 0x0000003f0600728c */ /* 0x000fe2000bf05070 */
[----:B------:R-:W-:Y:S01]  /*10830*/  UMOV UR8, 0xc0 ;  /* 0x000000c000087882 */ /* 0x000fe20000000000 */
[----:B------:R-:W-:Y:S02]  /*10840*/  ULDC UR5, c[0x0][0x288] ;  /* 0x0000a20000057ab9 */ /* 0x000fe40000000800 */
[----:B------:R-:W-:Y:S01]  /*10850*/  UISETP.NE.AND.EX UP0, UPT, UR7, URZ, UPT, UP0 ;  /* 0x0000003f0700728c */ /* 0x000fe2000bf05300 */
[----:B------:R-:W-:Y:S01]  /*10860*/  ULDC UR6, c[0x0][0x424] ;  /* 0x0001090000067ab9 */ /* 0x000fe20000000800 */
[----:B------:R-:W-:-:S02]  /*10870*/  UIADD3 UR10, -UR5, 0x90, URZ ;  /* 0x00000090050a7890 */ /* 0x000fc4000fffe13f */
[----:B------:R-:W-:Y:S01]  /*10880*/  USEL UR7, UR6, 0x1, UP0 ;  /* 0x0000000106077887 */ /* 0x000fe20008000000 */
[----:B------:R-:W-:-:S03]  /*10890*/  ULDC UR9, c[0x0][0x2f0] ;  /* 0x0000bc0000097ab9 */ /* 0x000fc60000000800 */
[----:B------:R-:W-:Y:S02]  /*108a0*/  UIMAD UR10, UR7, UR9, UR10 ;  /* 0x00000009070a72a4 */ /* 0x000fe4000f8e020a */
[----:B0-----:R-:W-:-:S03]  /*108b0*/  UIMAD UR8, UR4, UR8, 0xbf ;  /* 0x000000bf040874a4 */ /* 0x001fc6000f8e0208 */
        /* <DEDUP_REMOVED lines=21> */
[----:B------:R-:W-:Y:S05]  /*10a10*/  @!P0 BRA `(.L_x_11303) ;  /* 0x0000000000748947 */ /* 0x000fea0003800000 */
        /* <DEDUP_REMOVED lines=10> */
[----:B0-----:R-:W-:Y:S01]  /*10ac0*/  VIADD R2, R0, 0xffffffe ;  /* 0x0ffffffe00027836 */ /* 0x001fe20000000000 */
[----:B------:R-:W-:-:S05]  /*10ad0*/  IABS R0, R8 ;  /* 0x0000000800007213 */ /* 0x000fca0000000000 */
        /* <DEDUP_REMOVED lines=16> */
[----:B------:R-:W-:-:S07]  /*10be0*/  IMAD.MOV.U32 R25, RZ, RZ, R3 ;  /* 0x000000ffff197224 */ /* 0x000fce00078e0003 */
.L_x_11303:
        /* <DEDUP_REMOVED lines=29> */
.L_x_11304:
        /* <DEDUP_REMOVED lines=20> */
.L_x_11306:
        /* <DEDUP_REMOVED lines=15> */
.L_x_11305:
[----:B------:R-:W0:Y:S01]  /*10ff0*/  LDC.64 R2, c[0x0][0x9f8] ;  /* 0x00027e00ff027b82 */ /* 0x000e220000000a00 */
[----:B------:R-:W-:Y:S01]  /*11000*/  IMAD.MOV.U32 R18, RZ, RZ, R17 ;  /* 0x000000ffff127224 */ /* 0x000fe200078e0011 */
[----:B------:R-:W-:-:S06]  /*11010*/  ULDC.64 UR4, c[0x0][0x208] ;  /* 0x0000820000047ab9 */ /* 0x000fcc0000000a00 */
        /* <DEDUP_REMOVED lines=8> */
[----:B------:R-:W-:Y:S02]  /*110a0*/  VIADD R17, R26, 0xffffffff ;  /* 0xffffffff1a117836 */ /* 0x000fe40000000000 */
[----:B------:R-:W-:-:S04]  /*110b0*/  ISETP.NE.AND.EX P1, PT, R5, RZ, PT, P0 ;  /* 0x000000ff0500720c */ /* 0x000fc80003f25300 */
[----:B------:R-:W-:Y:S02]  /*110c0*/  P2R R23, PR, RZ, 0x2 ;  /* 0x00000002ff177803 */ /* 0x000fe40000000000 */
[----:B--2---:R-:W-:Y:S02]  /*110d0*/  SHF.R.S32.HI R19, RZ, 0x1f, R18 ;  /* 0x0000001fff137819 */ /* 0x004fe40000011412 */
[----:B------:R-:W-:Y:S01]  /*110e0*/  SEL R16, R18, RZ, !P1 ;  /* 0x000000ff12107207 */ /* 0x000fe20004800000 */
[----:B------:R-:W-:Y:S06]  /*110f0*/  BRA.DIV UR4, `(.L_x_11307) ;  /* 0x0000003a04207947 */ /* 0x000fec000b800000 */
[----:B------:R0:W1:Y:S02]  /*11100*/  SHFL.IDX PT, R14, R22, RZ, 0x1f ;  /* 0x00001fff160e7589 */ /* 0x00006400000e0000 */
.L_x_11391:
[----:B-1----:R-:W-:Y:S02]  /*11110*/  ISETP.NE.AND P0, PT, R14, RZ, PT ;  /* 0x000000ff0e00720c */ /* 0x002fe40003f05270 */
[----:B------:R-:W-:-:S04]  /*11120*/  PLOP3.LUT P2, PT, PT, PT, PT, 0x8, 0x0 ;  /* 0x000000000000781c */ /* 0x000fc80003f4e170 */
[----:B0-----:R-:W-:-:S07]  /*11130*/  P2R R22, PR, RZ, 0x4 ;  /* 0x00000004ff167803 */ /* 0x001fce0000000000 */
[----:B------:R-:W-:Y:S05]  /*11140*/  @P0 BRA `(.L_x_11308) ;  /* 0x00000004000c0947 */ /* 0x000fea0003800000 */
[----:B------:R-:W-:-:S03]  /*11150*/  UMOV UR4, 0xffffffff ;  /* 0xffffffff00047882 */ /* 0x000fc60000000000 */
[----:B------:R-:W-:Y:S05]  /*11160*/  BRA.DIV UR4, `(.L_x_11309) ;  /* 0x0000003a04247947 */ /* 0x000fea000b800000 */
[----:B------:R-:W-:-:S13]  /*11170*/  ELECT P6, URZ, PT ;  /* 0x00000000003f782f */ /* 0x000fda00038c0000 */
.L_x_11394:
[----:B------:R-:W-:Y:S05]  /*11180*/  @!P6 BRA `(.L_x_11308) ;  /* 0x0000000000fce947 */ /* 0x000fea0003800000 */
[----:B------:R-:W-:Y:S01]  /*11190*/  IMAD.MOV.U32 R0, RZ, RZ, 0x1 ;  /* 0x00000001ff007424 */ /* 0x000fe200078e00ff */
[----:B------:R-:W-:-:S04]  /*111a0*/  MOV R16, R18 ;  /* 0x0000001200107202 */ /* 0x000fc80000000f00 */
[----:B------:R-:W-:Y:S01]  /*111b0*/  SHF.L.U32 R0, R0, 0x1f, RZ ;  /* 0x0000001f00007819 */ /* 0x000fe200000006ff */
[----:B------:R-:W-:Y:S06]  /*111c0*/  @!P1 BRA `(.L_x_11310) ;  /* 0x00000000004c9947 */ /* 0x000fec0003800000 */
        /* <DEDUP_REMOVED lines=19> */
.L_x_11310:
[----:B------:R-:W1:Y:S01]  /*11300*/  SYNCS.PHASECHK.TRANS64.TRYWAIT P0, [UR38+0x31c40], R0 ;  /* 0x031c4000ff0075a7 */ /* 0x000e620008000166 */
[----:B------:R-:W-:Y:S01]  /*11310*/  ISETP.NE.AND P1, PT, R28, RZ, PT ;  /* 0x000000ff1c00720c */ /* 0x000fe20003f25270 */
[----:B-1----:R-:W-:-:S12]  /*11320*/  @!P0 BRA `(.L_x_11311) ;  /* 0x0000003400d48947 */ /* 0x002fd80003800000 */
.L_x_11395:
[----:B------:R-:W-:Y:S05]  /*11330*/  @P1 BRA `(.L_x_11312) ;  /* 0x0000000000181947 */ /* 0x000fea0003800000 */
[----:B------:R-:W2:Y:S01]  /*11340*/  S2R R2, SR_TID.X ;  /* 0x0000000000027919 */ /* 0x000ea20000002100 */
[----:B-1----:R-:W-:-:S04]  /*11350*/  IMAD.MOV.U32 R0, RZ, RZ, 0x6c00 ;  /* 0x00006c00ff007424 */ /* 0x002fc800078e00ff */
[----:B------:R3:W-:Y:S01]  /*11360*/  SYNCS.ARRIVE.TRANS64 RZ, [UR38+0x31c30], R0 ;  /* 0x031c3000ffff79a7 */ /* 0x0007e20008000026 */
[----:B--2---:R-:W-:-:S13]  /*11370*/  LOP3.LUT P0, RZ, R2, 0x1f, RZ, 0xc0, !PT ;  /* 0x0000001f02ff7812 */ /* 0x004fda000780c0ff */
[----:B---3--:R-:W-:Y:S05]  /*11380*/  @!P0 BRA `(.L_x_11312) ;  /* 0x0000000000048947 */ /* 0x008fea0003800000 */
[----:B------:R-:W-:Y:S01]  /*11390*/  BPT.TRAP 0x1 ;  /* 0x000000040000795c */ /* 0x000fe20000300000 */
.L_x_11312:
        /* <DEDUP_REMOVED lines=29> */
[----:B--2---:R-:W-:Y:S01]  /*11570*/  NOP ;  /* 0x0000000000007918 */ /* 0x004fe20000000000 */
.L_x_11308:
        /* <DEDUP_REMOVED lines=30> */
.L_x_11313:
        /* <DEDUP_REMOVED lines=8> */
[----:B------:R-:W4:Y:S01]  /*117e0*/  S2R R21, SR_CTAID.Z ;  /* 0x0000000000157919 */ /* 0x000f220000002700 */
        /* <DEDUP_REMOVED lines=9> */
[----:B0-----:R-:W-:-:S04]  /*11880*/  @P0 IMAD.HI.U32 R6, R0, R5, RZ ;  /* 0x0000000500060227 */ /* 0x001fc800078e00ff */
[----:B------:R-:W-:-:S03]  /*11890*/  IMAD.MOV.U32 R5, RZ, RZ, R0 ;  /* 0x000000ffff057224 */ /* 0x000fc600078e0000 */
[----:B------:R-:W0:Y:S01]  /*118a0*/  LDC.64 R2, c[0x0][0x2e0] ;  /* 0x0000b800ff027b82 */ /* 0x000e220000000a00 */
[----:B-1----:R-:W-:Y:S02]  /*118b0*/  @P0 SHF.R.U32.HI R5, RZ, R7, R6 ;  /* 0x00000007ff050219 */ /* 0x002fe40000011606 */
[----:B------:R-:W-:-:S03]  /*118c0*/  SHF.R.U32.HI R6, RZ, 0x3, R20 ;  /* 0x00000003ff067819 */ /* 0x000fc60000011614 */
[----:B------:R-:W-:Y:S01]  /*118d0*/  IMAD.MOV R13, RZ, RZ, -R5 ;  /* 0x000000ffff0d7224 */ /* 0x000fe200078e0a05 */
[----:B------:R-:W-:Y:S01]  /*118e0*/  LOP3.LUT R6, R6, 0x3, RZ, 0xc0, !PT ;  /* 0x0000000306067812 */ /* 0x000fe200078ec0ff */
[----:B--2---:R-:W-:-:S04]  /*118f0*/  @P0 IMAD.HI.U32 R7, R9, R8, RZ ;  /* 0x0000000809070227 */ /* 0x004fc800078e00ff */
[----:B------:R-:W-:Y:S02]  /*11900*/  IMAD.MOV.U32 R8, RZ, RZ, R9 ;  /* 0x000000ffff087224 */ /* 0x000fe400078e0009 */
[----:B------:R-:W-:Y:S01]  /*11910*/  IMAD R13, R14, R13, R0 ;  /* 0x0000000d0e0d7224 */ /* 0x000fe200078e0200 */
[----:B---3--:R-:W-:-:S04]  /*11920*/  @P0 SHF.R.U32.HI R8, RZ, R4, R7 ;  /* 0x00000004ff080219 */ /* 0x008fc80000011607 */
[----:B------:R-:W-:Y:S01]  /*11930*/  SHF.R.S32.HI R0, RZ, 0x1f, R13 ;  /* 0x0000001fff007819 */ /* 0x000fe2000001140d */
[----:B------:R-:W-:Y:S02]  /*11940*/  IMAD.MOV R10, RZ, RZ, -R8 ;  /* 0x000000ffff0a7224 */ /* 0x000fe400078e0a08 */
[-C--:B0-----:R-:W-:Y:S02]  /*11950*/  IMAD R4, R29, R2.reuse, RZ ;  /* 0x000000021d047224 */ /* 0x081fe400078e02ff */
[----:B------:R-:W-:Y:S02]  /*11960*/  IMAD R0, R0, UR6, RZ ;  /* 0x0000000600007c24 */ /* 0x000fe4000f8e02ff */
[C---:B----4-:R-:W-:Y:S01]  /*11970*/  IMAD R7, R21.reuse, R3, R4 ;  /* 0x0000000315077224 */ /* 0x050fe200078e0204 */
[----:B------:R-:W-:Y:S01]  /*11980*/  SHF.R.S32.HI R4, RZ, 0x1f, R5 ;  /* 0x0000001fff047819 */ /* 0x000fe20000011405 */
[----:B------:R-:W-:Y:S01]  /*11990*/  IMAD.WIDE.U32 R2, R21, R2, UR4 ;  /* 0x0000000415027e25 */ /* 0x000fe2000f8e0002 */
[----:B------:R-:W-:-:S03]  /*119a0*/  ULDC.64 UR4, c[0x0][0x2d0] ;  /* 0x0000b40000047ab9 */ /* 0x000fc60000000a00 */
[----:B------:R-:W-:Y:S02]  /*119b0*/  IMAD R4, R4, UR4, RZ ;  /* 0x0000000404047c24 */ /* 0x000fe4000f8e02ff */
[----:B------:R-:W-:Y:S02]  /*119c0*/  IMAD.IADD R3, R3, 0x1, R7 ;  /* 0x0000000103037824 */ /* 0x000fe400078e0207 */
[C---:B------:R-:W-:Y:S02]  /*119d0*/  IMAD R7, R5.reuse, UR5, R4 ;  /* 0x0000000505077c24 */ /* 0x040fe4000f8e0204 */
[----:B------:R-:W-:-:S04]  /*119e0*/  IMAD.WIDE.U32 R4, R5, UR4, R2 ;  /* 0x0000000405047c25 */ /* 0x000fc8000f8e0002 */
[----:B------:R-:W-:Y:S02]  /*119f0*/  IMAD.IADD R5, R5, 0x1, R7 ;  /* 0x0000000105057824 */ /* 0x000fe400078e0207 */
[C---:B------:R-:W-:Y:S02]  /*11a00*/  IMAD R7, R13.reuse, UR7, R0 ;  /* 0x000000070d077c24 */ /* 0x040fe4000f8e0200 */
[----:B------:R-:W-:Y:S02]  /*11a10*/  IMAD.SHL.U32 R0, R20, 0x8, RZ ;  /* 0x0000000814007824 */ /* 0x000fe400078e00ff */
[----:B------:R-:W-:-:S03]  /*11a20*/  IMAD.WIDE.U32 R4, R13, UR6, R4 ;  /* 0x000000060d047c25 */ /* 0x000fc6000f8e0004 */
[----:B------:R-:W-:Y:S01]  /*11a30*/  LOP3.LUT R21, R0, 0x18, RZ, 0xc0, !PT ;  /* 0x0000001800157812 */ /* 0x000fe200078ec0ff */
[----:B------:R-:W-:Y:S01]  /*11a40*/  IMAD.SHL.U32 R13, R28, 0x8, RZ ;  /* 0x000000081c0d7824 */ /* 0x000fe200078e00ff */
[----:B------:R-:W-:Y:S01]  /*11a50*/  LOP3.LUT R0, R0, 0x20, RZ, 0xc0, !PT ;  /* 0x0000002000007812 */ /* 0x000fe200078ec0ff */
[----:B------:R-:W-:Y:S01]  /*11a60*/  IMAD.WIDE.U32 R2, R8, UR4, R2 ;  /* 0x0000000408027c25 */ /* 0x000fe2000f8e0002 */
[----:B------:R-:W-:Y:S02]  /*11a70*/  IADD3 R7, R5, R7, RZ ;  /* 0x0000000705077210 */ /* 0x000fe40007ffe0ff */
[----:B------:R-:W-:Y:S01]  /*11a80*/  LOP3.LUT R0, R0, 0x300, R13, 0xf8, !PT ;  /* 0x0000030000007812 */ /* 0x000fe200078ef80d */
[C---:B------:R-:W-:Y:S02]  /*11a90*/  IMAD R13, R6.reuse, 0x40, R21 ;  /* 0x00000040060d7824 */ /* 0x040fe400078e0215 */
[----:B------:R-:W-:Y:S02]  /*11aa0*/  IMAD.SHL.U32 R6, R6, 0x8, RZ ;  /* 0x0000000806067824 */ /* 0x000fe400078e00ff */
[----:B------:R-:W-:-:S03]  /*11ab0*/  IMAD R5, R14, R10, R9 ;  /* 0x0000000a0e057224 */ /* 0x000fc600078e0209 */
        /* <DEDUP_REMOVED lines=9> */
[----:B------:R-:W-:Y:S02]  /*11b50*/  IMAD R4, R4, UR6, RZ ;  /* 0x0000000604047c24 */ /* 0x000fe4000f8e02ff */
[----:B------:R-:W-:Y:S02]  /*11b60*/  IMAD.IADD R3, R3, 0x1, R9 ;  /* 0x0000000103037824 */ /* 0x000fe400078e0209 */
[----:B------:R-:W-:Y:S01]  /*11b70*/  IMAD R9, R5, UR7, R4 ;  /* 0x0000000705097c24 */ /* 0x000fe2000f8e0204 */
[----:B------:R-:W-:Y:S01]  /*11b80*/  LOP3.LUT R4, R21, 0x20, RZ, 0xfc, !PT ;  /* 0x0000002015047812 */ /* 0x000fe200078efcff */
[----:B------:R-:W-:-:S03]  /*11b90*/  IMAD.WIDE.U32 R2, R5, UR6, R2 ;  /* 0x0000000605027c25 */ /* 0x000fc6000f8e0002 */
[----:B------:R-:W-:Y:S01]  /*11ba0*/  ISETP.GE.AND P0, PT, R4, UR4, PT ;  /* 0x0000000404007c0c */ /* 0x000fe2000bf06270 */
[----:B------:R-:W-:Y:S01]  /*11bb0*/  IMAD.IADD R3, R3, 0x1, R9 ;  /* 0x0000000103037824 */ /* 0x000fe200078e0209 */
[----:B------:R-:W-:Y:S02]  /*11bc0*/  LOP3.LUT R4, R21, 0x40, RZ, 0xfc, !PT ;  /* 0x0000004015047812 */ /* 0x000fe400078efcff */
[----:B------:R-:W-:Y:S02]  /*11bd0*/  LEA R20, P3, R2, UR8, 0x1 ;  /* 0x0000000802147c11 */ /* 0x000fe4000f8608ff */
[----:B------:R-:W-:Y:S01]  /*11be0*/  ISETP.GE.AND P1, PT, R4, UR4, PT ;  /* 0x0000000404007c0c */ /* 0x000fe2000bf26270 */
[----:B------:R-:W-:Y:S01]  /*11bf0*/  UMOV UR4, 0xffffffff ;  /* 0xffffffff00047882 */ /* 0x000fe20000000000 */
[----:B------:R-:W-:Y:S02]  /*11c00*/  LEA.HI.X R10, R2, UR9, R3, 0x1, P3 ;  /* 0x00000009020a7c11 */ /* 0x000fe400098f0c03 */
[----:B------:R-:W-:Y:S09]  /*11c10*/  BRA.DIV UR4, `(.L_x_11314) ;  /* 0x0000002e04b07947 */ /* 0x000ff2000b800000 */
[----:B------:R-:W0:Y:S01]  /*11c20*/  LDC R4, c[0x0][0x448] ;  /* 0x00011200ff047b82 */ /* 0x000e220000000800 */
[----:B------:R-:W-:Y:S01]  /*11c30*/  SHFL.IDX PT, R3, R7, RZ, 0x1c1f ;  /* 0x001c1fff07037589 */ /* 0x000fe200000e0000 */
[----:B------:R-:W-:Y:S01]  /*11c40*/  ULDC UR4, c[0x0][0x288] ;  /* 0x0000a20000047ab9 */ /* 0x000fe20000000800 */
[----:B------:R-:W-:Y:S01]  /*11c50*/  IMAD R8, R12, 0xc0, R11 ;  /* 0x000000c00c087824 */ /* 0x000fe200078e020b */
[----:B------:R-:W-:Y:S01]  /*11c60*/  ULDC.64 UR6, c[0x0][0x208] ;  /* 0x0000820000067ab9 */ /* 0x000fe20000000a00 */
[----:B------:R-:W1:Y:S02]  /*11c70*/  SHFL.IDX PT, R2, R6, RZ, 0x1c1f ;  /* 0x001c1fff06027589 */ /* 0x000e6400000e0000 */
[----:B------:R-:W-:Y:S02]  /*11c80*/  VIADD R12, R8, 0x20 ;  /* 0x00000020080c7836 */ /* 0x000fe40000000000 */
[----:B------:R-:W-:Y:S04]  /*11c90*/  SHFL.IDX PT, R5, R7, 0x1, 0x1c1f ;  /* 0x003c1f0007057f89 */ /* 0x000fe800000e0000 */
[----:B------:R-:W-:Y:S01]  /*11ca0*/  SHFL.IDX PT, R14, R6, 0x2, 0x1c1f ;  /* 0x005c1f00060e7f89 */ /* 0x000fe200000e0000 */
[----:B0-----:R-:W-:-:S03]  /*11cb0*/  IMAD R9, R4, UR4, RZ ;  /* 0x0000000404097c24 */ /* 0x001fc6000f8e02ff */
[----:B------:R-:W0:Y:S02]  /*11cc0*/  SHFL.IDX PT, R4, R6, 0x1, 0x1c1f ;  /* 0x003c1f0006047f89 */ /* 0x000e2400000e0000 */
[----:B------:R-:W-:-:S13]  /*11cd0*/  ISETP.GE.AND P3, PT, R8, R9, PT ;  /* 0x000000090800720c */ /* 0x000fda0003f66270 */
[----:B-1----:R-:W-:Y:S01]  /*11ce0*/  @!P3 IMAD.WIDE.U32 R2, R21, 0x2, R2 ;  /* 0x000000021502b825 */ /* 0x002fe200078e0002 */
[----:B------:R-:W-:-:S05]  /*11cf0*/  @!P3 LEA R29, R0, UR38, 0x1 ;  /* 0x00000026001dbc11 */ /* 0x000fca000f8e08ff */
[----:B------:R-:W-:Y:S04]  /*11d00*/  @!P3 LDGSTS.E.BYPASS.LTC128B.128 [R29+0xda00], desc[UR6][R2.64], !P2 ;  /* 0x0da00000021dbfae */ /* 0x000fe8000d101d46 */
[----:B------:R-:W-:Y:S04]  /*11d10*/  @!P3 LDGSTS.E.BYPASS.LTC128B.128 [R29+0x10a00], desc[UR6][R2.64+0x40], !P0 ;  /* 0x10a00040021dbfae */ /* 0x000fe8000c101d46 */
[----:B------:R1:W-:Y:S01]  /*11d20*/  @!P3 LDGSTS.E.BYPASS.LTC128B.128 [R29+0x13a00], desc[UR6][R2.64+0x80], !P1 ;  /* 0x13a00080021dbfae */ /* 0x0003e2000c901d46 */
[----:B------:R-:W-:Y:S01]  /*11d30*/  ISETP.GE.AND P3, PT, R12, R9, PT ;  /* 0x000000090c00720c */ /* 0x000fe20003f66270 */
[----:B------:R-:W-:-:S05]  /*11d40*/  VIADD R12, R8, 0x40 ;  /* 0x00000040080c7836 */ /* 0x000fca0000000000 */
[-C--:B------:R-:W-:Y:S01]  /*11d50*/  ISETP.GE.AND P4, PT, R12, R9.reuse, PT ;  /* 0x000000090c00720c */ /* 0x080fe20003f86270 */
[----:B------:R-:W-:Y:S01]  /*11d60*/  VIADD R12, R8, 0x60 ;  /* 0x00000060080c7836 */ /* 0x000fe20000000000 */
[----:B-1----:R-:W1:Y:S05]  /*11d70*/  SHFL.IDX PT, R2, R7, 0x2, 0x1c1f ;  /* 0x005c1f0007027f89 */ /* 0x002e6a00000e0000 */
[----:B0-----:R-:W-:Y:S01]  /*11d80*/  @!P3 IMAD.WIDE.U32 R4, R21, 0x2, R4 ;  /* 0x000000021504b825 */ /* 0x001fe200078e0004 */
[----:B------:R-:W-:Y:S01]  /*11d90*/  @!P3 LEA R29, R0, UR38, 0x1 ;  /* 0x00000026001dbc11 */ /* 0x000fe2000f8e08ff */
[----:B------:R-:W-:Y:S04]  /*11da0*/  SHFL.IDX PT, R7, R7, 0x3, 0x1c1f ;  /* 0x007c1f0007077f89 */ /* 0x000fe800000e0000 */
[----:B------:R-:W-:Y:S04]  /*11db0*/  @!P3 LDGSTS.E.BYPASS.LTC128B.128 [R29+0xe200], desc[UR6][R4.64], !P2 ;  /* 0x0e200000041dbfae */ /* 0x000fe8000d101d46 */
[----:B------:R-:W-:Y:S04]  /*11dc0*/  @!P3 LDGSTS.E.BYPASS.LTC128B.128 [R29+0x11200], desc[UR6][R4.64+0x40], !P0 ;  /* 0x11200040041dbfae */ /* 0x000fe8000c101d46 */
[----:B------:R0:W-:Y:S01]  /*11dd0*/  @!P3 LDGSTS.E.BYPASS.LTC128B.128 [R29+0x14200], desc[UR6][R4.64+0x80], !P1 ;  /* 0x14200080041dbfae */ /* 0x0001e2000c901d46 */
[----:B------:R-:W-:Y:S01]  /*11de0*/  ISETP.GE.AND P3, PT, R12, R9, PT ;  /* 0x000000090c00720c */ /* 0x000fe20003f66270 */
[----:B-1----:R-:W-:-:S02]  /*11df0*/  IMAD.MOV.U32 R3, RZ, RZ, R2 ;  /* 0x000000ffff037224 */ /* 0x002fc400078e0002 */
[----:B------:R-:W-:Y:S02]  /*11e00*/  IMAD.MOV.U32 R2, RZ, RZ, R14 ;  /* 0x000000ffff027224 */ /* 0x000fe400078e000e */
[----:B------:R-:W1:Y:S01]  /*11e10*/  SHFL.IDX PT, R14, R6, 0x3, 0x1c1f ;  /* 0x007c1f00060e7f89 */ /* 0x000e6200000e0000 */
[----:B0-----:R-:W-:Y:S01]  /*11e20*/  @!P4 LEA R5, R0, UR38, 0x1 ;  /* 0x000000260005cc11 */ /* 0x001fe2000f8e08ff */
[----:B------:R-:W-:Y:S02]  /*11e30*/  @!P4 IMAD.WIDE.U32 R2, R21, 0x2, R2 ;  /* 0x000000021502c825 */ /* 0x000fe400078e0002 */
[----:B------:R-:W-:Y:S02]  /*11e40*/  SHFL.IDX PT, R29, R10, RZ, 0x1c1f ;  /* 0x001c1fff0a1d7589 */ /* 0x000fe400000e0000 */
[----:B------:R-:W-:Y:S02]  /*11e50*/  VIADD R4, R8, 0x80 ;  /* 0x0000008008047836 */ /* 0x000fe40000000000 */
[----:B------:R-:W0:Y:S04]  /*11e60*/  SHFL.IDX PT, R6, R20, RZ, 0x1c1f ;  /* 0x001c1fff14067589 */ /* 0x000e2800000e0000 */
[----:B------:R-:W-:Y:S04]  /*11e70*/  @!P4 LDGSTS.E.BYPASS.LTC128B.128 [R5+0xea00], desc[UR6][R2.64], !P2 ;  /* 0x0ea000000205cfae */ /* 0x000fe8000d101d46 */
[----:B------:R-:W-:Y:S04]  /*11e80*/  @!P4 LDGSTS.E.BYPASS.LTC128B.128 [R5+0x11a00], desc[UR6][R2.64+0x40], !P0 ;  /* 0x11a000400205cfae */ /* 0x000fe8000c101d46 */
[----:B------:R2:W-:Y:S01]  /*11e90*/  @!P4 LDGSTS.E.BYPASS.LTC128B.128 [R5+0x14a00], desc[UR6][R2.64+0x80], !P1 ;  /* 0x14a000800205cfae */ /* 0x0005e2000c901d46 */
[----:B------:R-:W-:Y:S01]  /*11ea0*/  ISETP.GE.AND P4, PT, R4, R9, PT ;  /* 0x000000090400720c */ /* 0x000fe20003f86270 */
[----:B-1----:R-:W-:-:S02]  /*11eb0*/  IMAD.MOV.U32 R4, RZ, RZ, R14 ;  /* 0x000000ffff047224 */ /* 0x002fc400078e000e */
[----:B------:R-:W1:Y:S04]  /*11ec0*/  SHFL.IDX PT, R10, R10, 0x1, 0x1c1f ;  /* 0x003c1f000a0a7f89 */ /* 0x000e6800000e0000 */
[----:B------:R3:W4:Y:S01]  /*11ed0*/  SHFL.IDX PT, R14, R20, 0x1, 0x1c1f ;  /* 0x003c1f00140e7f89 */ /* 0x00072200000e0000 */
[----:B--2---:R-:W-:Y:S01]  /*11ee0*/  IMAD.MOV.U32 R5, RZ, RZ, R7 ;  /* 0x000000ffff057224 */ /* 0x004fe200078e0007 */
[C---:B------:R-:W-:Y:S01]  /*11ef0*/  @!P3 LEA R7, R0.reuse, UR38, 0x1 ;  /* 0x000000260007bc11 */ /* 0x040fe2000f8e08ff */
[----:B0-----:R-:W-:Y:S02]  /*11f00*/  IMAD.MOV.U32 R2, RZ, RZ, R6 ;  /* 0x000000ffff027224 */ /* 0x001fe400078e0006 */
[----:B------:R-:W-:Y:S01]  /*11f10*/  IMAD.MOV.U32 R3, RZ, RZ, R29 ;  /* 0x000000ffff037224 */ /* 0x000fe200078e001d */
[----:B------:R-:W-:Y:S01]  /*11f20*/  @!P4 LEA R29, R0, UR38, 0x1 ;  /* 0x00000026001dcc11 */ /* 0x000fe2000f8e08ff */
[----:B------:R-:W-:-:S04]  /*11f30*/  @!P3 IMAD.WIDE.U32 R4, R21, 0x2, R4 ;  /* 0x000000021504b825 */ /* 0x000fc800078e0004 */
[----:B------:R-:W-:Y:S01]  /*11f40*/  @!P4 IMAD.WIDE.U32 R2, R21, 0x2, R2 ;  /* 0x000000021502c825 */ /* 0x000fe200078e0002 */
[----:B------:R3:W-:Y:S03]  /*11f50*/  @!P3 LDGSTS.E.BYPASS.LTC128B.128 [R7+0xf200], desc[UR6][R4.64], !P2 ;  /* 0x0f2000000407bfae */ /* 0x0007e6000d101d46 */
[----:B------:R-:W-:Y:S01]  /*11f60*/  IMAD.MOV.U32 R6, RZ, RZ, 0x1 ;  /* 0x00000001ff067424 */ /* 0x000fe200078e00ff */
[----:B------:R3:W-:Y:S04]  /*11f70*/  @!P3 LDGSTS.E.BYPASS.LTC128B.128 [R7+0x12200], desc[UR6][R4.64+0x40], !P0 ;  /* 0x122000400407bfae */ /* 0x0007e8000c101d46 */
[----:B------:R3:W-:Y:S04]  /*11f80*/  @!P3 LDGSTS.E.BYPASS.LTC128B.128 [R7+0x15200], desc[UR6][R4.64+0x80], !P1 ;  /* 0x152000800407bfae */ /* 0x0007e8000c901d46 */
[----:B------:R3:W-:Y:S04]  /*11f90*/  @!P4 LDGSTS.E.BYPASS.LTC128B.128 [R29+0xfa00], desc[UR6][R2.64], !P2 ;  /* 0x0fa00000021dcfae */ /* 0x0007e8000d101d46 */
[----:B------:R3:W-:Y:S04]  /*11fa0*/  @!P4 LDGSTS.E.BYPASS.LTC128B.128 [R29+0x12a00], desc[UR6][R2.64+0x40], !P0 ;  /* 0x12a00040021dcfae */ /* 0x0007e8000c101d46 */
[----:B-1--4-:R3:W-:Y:S02]  /*11fb0*/  @!P4 LDGSTS.E.BYPASS.LTC128B.128 [R29+0x15a00], desc[UR6][R2.64+0x80], !P1 ;  /* 0x15a00080021dcfae */ /* 0x0127e4000c901d46 */
.L_x_11408:
        /* <DEDUP_REMOVED lines=16> */
.L_x_11316:
[----:B------:R-:W-:Y:S05]  /*120c0*/  BSYNC B0 ;  /* 0x0000000000007941 */ /* 0x000fea0003800000 */
.L_x_11315:
        /* <DEDUP_REMOVED lines=10> */
.L_x_11409:
[----:B0-----:R-:W-:Y:S01]  /*12170*/  IMAD.MOV.U32 R0, RZ, RZ, RZ ;  /* 0x000000ffff007224 */ /* 0x001fe200078e00ff */
        /* <DEDUP_REMOVED lines=13> */
[----:B0-----:R-:W-:Y:S02]  /*12250*/  LOP3.LUT R7, R4, 0x1f, RZ, 0xc0, !PT ;  /* 0x0000001f04077812 */ /* 0x001fe400078ec0ff */
[----:B------:R-:W-:Y:S02]  /*12260*/  MOV R4, R16 ;  /* 0x0000001000047202 */ /* 0x000fe40000000f00 */
[----:B------:R-:W-:-:S07]  /*12270*/  LOP3.LUT R10, R9, 0x1, RZ, 0xc0, !PT ;  /* 0x00000001090a7812 */ /* 0x000fce00078ec0ff */
[----:B------:R-:W-:Y:S05]  /*12280*/  @!P0 BRA `(.L_x_11319) ;  /* 0x0000001000d48947 */ /* 0x000fea0003800000 */
[----:B------:R-:W-:Y:S01]  /*12290*/  BSSY B0, `(.L_x_11319) ;  /* 0x0000134000007945 */ /* 0x000fe20003800000 */
[----:B------:R-:W-:Y:S02]  /*122a0*/  IMAD.IADD R9, R9, 0x1, -R10 ;  /* 0x0000000109097824 */ /* 0x000fe400078e0a0a */
[----:B------:R-:W-:Y:S02]  /*122b0*/  IMAD.MOV.U32 R11, RZ, RZ, 0x1 ;  /* 0x00000001ff0b7424 */ /* 0x000fe400078e00ff */
[----:B------:R-:W-:-:S07]  /*122c0*/  IMAD.MOV.U32 R4, RZ, RZ, R16 ;  /* 0x000000ffff047224 */ /* 0x000fce00078e0010 */
.L_x_11354:
        /* <DEDUP_REMOVED lines=29> */
.L_x_11322:
[----:B------:R-:W1:Y:S01]  /*124a0*/  SYNCS.PHASECHK.TRANS64.TRYWAIT P0, [UR38+0x31c48], R6 ;  /* 0x031c4806ff0075a7 */ /* 0x000e620008000166 */
[----:B------:R-:W-:Y:S01]  /*124b0*/  BSSY B2, `(.L_x_11323) ;  /* 0x0000003000027945 */ /* 0x000fe20003800000 */
[----:B------:R-:W-:-:S03]  /*124c0*/  ISETP.NE.AND P2, PT, R28, RZ, PT ;  /* 0x000000ff1c00720c */ /* 0x000fc60003f45270 */
[----:B-1----:R-:W-:Y:S10]  /*124d0*/  @!P0 BRA `(.L_x_11324) ;  /* 0x0000002c00a48947 */ /* 0x002ff40003800000 */
.L_x_11410:
[----:B------:R-:W-:Y:S05]  /*124e0*/  BSYNC B2 ;  /* 0x0000000000027941 */ /* 0x000fea0003800000 */
.L_x_11323:
[----:B------:R-:W-:Y:S04]  /*124f0*/  BSSY B2, `(.L_x_11325) ;  /* 0x0000007000027945 */ /* 0x000fe80003800000 */
[----:B------:R-:W-:Y:S05]  /*12500*/  @P2 BRA `(.L_x_11326) ;  /* 0x0000000000142947 */ /* 0x000fea0003800000 */
[----:B------:R-:W-:Y:S01]  /*12510*/  ISETP.NE.AND P0, PT, R7, RZ, PT ;  /* 0x000000ff0700720c */ /* 0x000fe20003f05270 */
[----:B------:R-:W-:-:S04]  /*12520*/  IMAD.MOV.U32 R2, RZ, RZ, 0x6c00 ;  /* 0x00006c00ff027424 */ /* 0x000fc800078e00ff */
[----:B------:R2:W-:Y:S08]  /*12530*/  SYNCS.ARRIVE.TRANS64 RZ, [UR38+0x31c38], R2 ;  /* 0x031c3802ffff79a7 */ /* 0x0005f00008000026 */
[----:B--2---:R-:W-:Y:S05]  /*12540*/  @!P0 BRA `(.L_x_11326) ;  /* 0x0000000000048947 */ /* 0x004fea0003800000 */
[----:B------:R-:W-:Y:S01]  /*12550*/  BPT.TRAP 0x1 ;  /* 0x000000040000795c */ /* 0x000fe20000300000 */
.L_x_11326:
[----:B------:R-:W-:Y:S05]  /*12560*/  BSYNC B2 ;  /* 0x0000000000027941 */ /* 0x000fea0003800000 */
.L_x_11325:
        /* <DEDUP_REMOVED lines=11> */
.L_x_11327:
        /* <DEDUP_REMOVED lines=13> */
.L_x_11328:
        /* <DEDUP_REMOVED lines=15> */
.L_x_11329:
        /* <DEDUP_REMOVED lines=12> */
.L_x_11411:
[----:B------:R-:W-:Y:S05]  /*128a0*/  BSYNC B2 ;  /* 0x0000000000027941 */ /* 0x000fea0003800000 */
.L_x_11330:
        /* <DEDUP_REMOVED lines=9> */
.L_x_11333:
[----:B------:R-:W-:Y:S05]  /*12940*/  BSYNC B2 ;  /* 0x0000000000027941 */ /* 0x000fea0003800000 */
.L_x_11332:
        /* <DEDUP_REMOVED lines=10> */
.L_x_11334:
        /* <DEDUP_REMOVED lines=13> */
.L_x_11335:
        /* <DEDUP_REMOVED lines=13> */
.L_x_11336:
        /* <DEDUP_REMOVED lines=10> */
.L_x_11321:
[----:B------:R-:W-:Y:S05]  /*12c30*/  BSYNC B1 ;  /* 0x0000000000017941 */ /* 0x000fea0003800000 */
.L_x_11320:
[----:B------:R-:W-:Y:S01]  /*12c40*/  ISETP.NE.AND P0, PT, R22, RZ, PT ;  /* 0x000000ff1600720c */ /* 0x000fe20003f05270 */
[----:B------:R-:W-:Y:S01]  /*12c50*/  BSSY B1, `(.L_x_11337) ;  /* 0x0000094000017945 */ /* 0x000fe20003800000 */
[----:B------:R-:W-:-:S11]  /*12c60*/  LOP3.LUT R6, R11, 0x1, RZ, 0x3c, !PT ;  /* 0x000000010b067812 */ /* 0x000fd600078e3cff */
[----:B------:R-:W-:Y:S05]  /*12c70*/  @!P0 BRA `(.L_x_11338) ;  /* 0x0000000800448947 */ /* 0x000fea0003800000 */
[----:B------:R-:W-:Y:S01]  /*12c80*/  ISETP.NE.AND P0, PT, R23, RZ, PT ;  /* 0x000000ff1700720c */ /* 0x000fe20003f05270 */
        /* <DEDUP_REMOVED lines=23> */
.L_x_11339:
[----:B------:R-:W1:Y:S01]  /*12e00*/  SYNCS.PHASECHK.TRANS64.TRYWAIT P0, [UR38+0x31c40], R12 ;  /* 0x031c400cff0075a7 */ /* 0x000e620008000166 */
[----:B------:R-:W-:Y:S01]  /*12e10*/  BSSY B2, `(.L_x_11340) ;  /* 0x0000003000027945 */ /* 0x000fe20003800000 */
[----:B------:R-:W-:-:S03]  /*12e20*/  ISETP.NE.AND P2, PT, R28, RZ, PT ;  /* 0x000000ff1c00720c */ /* 0x000fc60003f45270 */
[----:B-1----:R-:W-:Y:S10]  /*12e30*/  @!P0 BRA `(.L_x_11341) ;  /* 0x00000024007c8947 */ /* 0x002ff40003800000 */
.L_x_11412:
[----:B------:R-:W-:Y:S05]  /*12e40*/  BSYNC B2 ;  /* 0x0000000000027941 */ /* 0x000fea0003800000 */
.L_x_11340:
[----:B------:R-:W-:Y:S04]  /*12e50*/  BSSY B2, `(.L_x_11342) ;  /* 0x0000007000027945 */ /* 0x000fe80003800000 */
[----:B------:R-:W-:Y:S05]  /*12e60*/  @P2 BRA `(.L_x_11343) ;  /* 0x0000000000142947 */ /* 0x000fea0003800000 */
[----:B------:R-:W-:Y:S01]  /*12e70*/  ISETP.NE.AND P0, PT, R7, RZ, PT ;  /* 0x000000ff0700720c */ /* 0x000fe20003f05270 */
[----:B------:R-:W-:-:S04]  /*12e80*/  IMAD.MOV.U32 R2, RZ, RZ, 0x6c00 ;  /* 0x00006c00ff027424 */ /* 0x000fc800078e00ff */
[----:B------:R2:W-:Y:S08]  /*12e90*/  SYNCS.ARRIVE.TRANS64 RZ, [UR38+0x31c30], R2 ;  /* 0x031c3002ffff79a7 */ /* 0x0005f00008000026 */
[----:B--2---:R-:W-:Y:S05]  /*12ea0*/  @!P0 BRA `(.L_x_11343) ;  /* 0x0000000000048947 */ /* 0x004fea0003800000 */
[----:B------:R-:W-:Y:S01]  /*12eb0*/  BPT.TRAP 0x1 ;  /* 0x000000040000795c */ /* 0x000fe20000300000 */
.L_x_11343:
[----:B------:R-:W-:Y:S05]  /*12ec0*/  BSYNC B2 ;  /* 0x0000000000027941 */ /* 0x000fea0003800000 */
.L_x_11342:
        /* <DEDUP_REMOVED lines=11> */
.L_x_11344:
        /* <DEDUP_REMOVED lines=14> */
.L_x_11345:
        /* <DEDUP_REMOVED lines=14> */
.L_x_11346:
        /* <DEDUP_REMOVED lines=12> */
.L_x_11413:
[----:B------:R-:W-:Y:S05]  /*13200*/  BSYNC B2 ;  /* 0x0000000000027941 */ /* 0x000fea0003800000 */
.L_x_11347:
        /* <DEDUP_REMOVED lines=9> */
.L_x_11350:
[----:B------:R-:W-:Y:S05]  /*132a0*/  BSYNC B2 ;  /* 0x0000000000027941 */ /* 0x000fea0003800000 */
.L_x_11349:
        /* <DEDUP_REMOVED lines=10> */
.L_x_11351:
        /* <DEDUP_REMOVED lines=13> */
.L_x_11352:
        /* <DEDUP_REMOVED lines=13> */
.L_x_11353:
        /* <DEDUP_REMOVED lines=10> */
.L_x_11338:
[----:B------:R-:W-:Y:S05]  /*13590*/  BSYNC B1 ;  /* 0x0000000000017941 */ /* 0x000fea0003800000 */
.L_x_11337:
[----:B------:R-:W-:Y:S02]  /*135a0*/  VIADD R8, R8, 0xfffffffe ;  /* 0xfffffffe08087836 */ /* 0x000fe40000000000 */
[----:B------:R-:W-:Y:S01]  /*135b0*/  IMAD.MOV.U32 R11, RZ, RZ, R6 ;  /* 0x000000ffff0b7224 */ /* 0x000fe200078e0006 */
[----:B------:R-:W-:Y:S06]  /*135c0*/  @P1 BRA `(.L_x_11354) ;  /* 0xffffffec00401947 */ /* 0x000fec000383ffff */
[----:B------:R-:W-:Y:S05]  /*135d0*/  BSYNC B0 ;  /* 0x0000000000007941 */ /* 0x000fea0003800000 */
.L_x_11319:
        /* <DEDUP_REMOVED lines=29> */
.L_x_11356:
[----:B------:R-:W1:Y:S01]  /*137b0*/  SYNCS.PHASECHK.TRANS64.TRYWAIT P0, [UR38+0x31c48], R9 ;  /* 0x031c4809ff0075a7 */ /* 0x000e620008000166 */
[----:B------:R-:W-:Y:S01]  /*137c0*/  BSSY B1, `(.L_x_11357) ;  /* 0x0000003000017945 */ /* 0x000fe20003800000 */
[----:B------:R-:W-:-:S03]  /*137d0*/  ISETP.NE.AND P1, PT, R28, RZ, PT ;  /* 0x000000ff1c00720c */ /* 0x000fc60003f25270 */
[----:B-1----:R-:W-:Y:S10]  /*137e0*/  @!P0 BRA `(.L_x_11358) ;  /* 0x0000001c00408947 */ /* 0x002ff40003800000 */
.L_x_11414:
[----:B------:R-:W-:Y:S05]  /*137f0*/  BSYNC B1 ;  /* 0x0000000000017941 */ /* 0x000fea0003800000 */
.L_x_11357:
[----:B------:R-:W-:Y:S04]  /*13800*/  BSSY B1, `(.L_x_11359) ;  /* 0x0000007000017945 */ /* 0x000fe80003800000 */
[----:B------:R-:W-:Y:S05]  /*13810*/  @P1 BRA `(.L_x_11360) ;  /* 0x0000000000141947 */ /* 0x000fea0003800000 */
[----:B------:R-:W-:Y:S01]  /*13820*/  ISETP.NE.AND P0, PT, R7, RZ, PT ;  /* 0x000000ff0700720c */ /* 0x000fe20003f05270 */
[----:B-1----:R-:W-:-:S04]  /*13830*/  IMAD.MOV.U32 R2, RZ, RZ, 0x6c00 ;  /* 0x00006c00ff027424 */ /* 0x002fc800078e00ff */
[----:B------:R2:W-:Y:S08]  /*13840*/  SYNCS.ARRIVE.TRANS64 RZ, [UR38+0x31c38], R2 ;  /* 0x031c3802ffff79a7 */ /* 0x0005f00008000026 */
[----:B--2---:R-:W-:Y:S05]  /*13850*/  @!P0 BRA `(.L_x_11360) ;  /* 0x0000000000048947 */ /* 0x004fea0003800000 */
[----:B------:R-:W-:Y:S01]  /*13860*/  BPT.TRAP 0x1 ;  /* 0x000000040000795c */ /* 0x000fe20000300000 */
.L_x_11360:
[----:B------:R-:W-:Y:S05]  /*13870*/  BSYNC B1 ;  /* 0x0000000000017941 */ /* 0x000fea0003800000 */
.L_x_11359:
        /* <DEDUP_REMOVED lines=11> */
.L_x_11361:
        /* <DEDUP_REMOVED lines=14> */
.L_x_11362:
        /* <DEDUP_REMOVED lines=14> */
.L_x_11363:
        /* <DEDUP_REMOVED lines=11> */
.L_x_11415:
[----:B------:R-:W-:Y:S05]  /*13ba0*/  BSYNC B1 ;  /* 0x0000000000017941 */ /* 0x000fea0003800000 */
.L_x_11364:
        /* <DEDUP_REMOVED lines=9> */
.L_x_11367:
[----:B------:R-:W-:Y:S05]  /*13c40*/  BSYNC B1 ;  /* 0x0000000000017941 */ /* 0x000fea0003800000 */
.L_x_11366:
        /* <DEDUP_REMOVED lines=10> */
.L_x_11368:
        /* <DEDUP_REMOVED lines=13> */
.L_x_11369:
        /* <DEDUP_REMOVED lines=13> */
.L_x_11370:
        /* <DEDUP_REMOVED lines=10> */
.L_x_11355:
[----:B------:R-:W-:Y:S05]  /*13f30*/  BSYNC B0 ;  /* 0x0000000000007941 */ /* 0x000fea0003800000 */
.L_x_11318:
        /* <DEDUP_REMOVED lines=9> */
.L_x_11416:
[----:B------:R-:W-:Y:S05]  /*13fd0*/  BSYNC B1 ;  /* 0x0000000000017941 */ /* 0x000fea0003800000 */
.L_x_11373:
        /* <DEDUP_REMOVED lines=8> */
.L_x_11376:
[----:B------:R-:W-:Y:S05]  /*14060*/  BSYNC B1 ;  /* 0x0000000000017941 */ /* 0x000fea0003800000 */
.L_x_11375:
        /* <DEDUP_REMOVED lines=13> */
.L_x_11377:
        /* <DEDUP_REMOVED lines=13> */
.L_x_11378:
        /* <DEDUP_REMOVED lines=13> */
.L_x_11379:
        /* <DEDUP_REMOVED lines=8> */
.L_x_11372:
[----:B------:R-:W-:Y:S05]  /*14360*/  BSYNC B0 ;  /* 0x0000000000007941 */ /* 0x000fea0003800000 */
.L_x_11371:
[----:B------:R-:W-:Y:S01]  /*14370*/  IADD3 R0, R0, 0x1, RZ ;  /* 0x0000000100007810 */ /* 0x000fe20007ffe0ff */
[----:B0-----:R-:W-:-:S03]  /*14380*/  IMAD.MOV.U32 R2, RZ, RZ, RZ ;  /* 0x000000ffff027224 */ /* 0x001fc600078e00ff */
[----:B------:R-:W-:-:S04]  /*14390*/  ISETP.NE.AND P0, PT, R0, 0x2, PT ;  /* 0x000000020000780c */ /* 0x000fc80003f05270 */
[----:B------:R-:W-:Y:S02]  /*143a0*/  SEL R3, RZ, 0x1, P0 ;  /* 0x00000001ff037807 */ /* 0x000fe40000000000 */
[----:B------:R-:W-:Y:S02]  /*143b0*/  SEL R0, R0, RZ, P0 ;  /* 0x000000ff00007207 */ /* 0x000fe40000000000 */
[----:B------:R-:W-:-:S07]  /*143c0*/  LOP3.LUT R6, R6, R3, RZ, 0x3c, !PT ;  /* 0x0000000306067212 */ /* 0x000fce00078e3cff */
.L_x_11302:
[----:B------:R-:W0:Y:S01]  /*143d0*/  S2R R4, SR_CgaCtaId ;  /* 0x0000000000047919 */ /* 0x000e220000008800 */
[----:B------:R-:W-:Y:S02]  /*143e0*/  MOV R3, 0x400 ;  /* 0x0000040000037802 */ /* 0x000fe40000000f00 */
[----:B------:R-:W-:Y:S02]  /*143f0*/  SHF.L.U32 R2, R2, 0x1f, RZ ;  /* 0x0000001f02027819 */ /* 0x000fe400000006ff */
[----:B0-----:R-:W-:-:S04]  /*14400*/  LEA R7, R4, R3, 0x18 ;  /* 0x0000000304077211 */ /* 0x001fc800078ec0ff */
[----:B------:R-:W0:Y:S02]  /*14410*/  SYNCS.PHASECHK.TRANS64.TRYWAIT P0, [R7+URZ+0x31c20], R2 ;  /* 0x031c2002070075a7 */ /* 0x000e24000800017f */
[----:B0-----:R-:W-:Y:S05]  /*14420*/  @!P0 BRA `(.L_x_11380) ;  /* 0x0000001000748947 */ /* 0x001fea0003800000 */
.L_x_11417:
[----:B------:R-:W-:-:S03]  /*14430*/  UMOV UR4, 0xffffffff ;  /* 0xffffffff00047882 */ /* 0x000fc60000000000 */
[----:B------:R-:W-:Y:S05]  /*14440*/  BRA.DIV UR4, `(.L_x_11381) ;  /* 0x0000001204807947 */ /* 0x000fea000b800000 */
[----:B0-----:R-:W0:Y:S02]  /*14450*/  S2R R2, SR_TID.X ;  /* 0x0000000000027919 */ /* 0x001e240000002100 */
[----:B0-----:R-:W-:-:S04]  /*14460*/  SHF.R.U32.HI R2, RZ, 0x5, R2 ;  /* 0x00000005ff027819 */ /* 0x001fc80000011602 */
[----:B------:R-:W-:-:S05]  /*14470*/  LOP3.LUT R2, R2, 0x3, RZ, 0xc0, !PT ;  /* 0x0000000302027812 */ /* 0x000fca00078ec0ff */
[----:B------:R0:W1:Y:S02]  /*14480*/  SHFL.IDX PT, R14, R2, RZ, 0x1f ;  /* 0x00001fff020e7589 */ /* 0x00006400000e0000 */
.L_x_11420:
[----:B-1----:R-:W-:-:S13]  /*14490*/  ISETP.NE.AND P0, PT, R14, RZ, PT ;  /* 0x000000ff0e00720c */ /* 0x002fda0003f05270 */
[----:B------:R-:W-:Y:S05]  /*144a0*/  @P0 BRA `(.L_x_11264) ;  /* 0x0000000000840947 */ /* 0x000fea0003800000 */
[----:B------:R-:W-:-:S03]  /*144b0*/  UMOV UR4, 0xffffffff ;  /* 0xffffffff00047882 */ /* 0x000fc60000000000 */
[----:B------:R-:W-:Y:S05]  /*144c0*/  BRA.DIV UR4, `(.L_x_11382) ;  /* 0x0000001204947947 */ /* 0x000fea000b800000 */
[----:B------:R-:W-:-:S13]  /*144d0*/  ELECT P6, URZ, PT ;  /* 0x00000000003f782f */ /* 0x000fda00038c0000 */
.L_x_11423:
[----:B------:R-:W-:Y:S05]  /*144e0*/  @!P6 BRA `(.L_x_11264) ;  /* 0x000000000074e947 */ /* 0x000fea0003800000 */
[----:B------:R-:W-:-:S04]  /*144f0*/  LOP3.LUT R27, R27, 0x2, RZ, 0xfc, !PT ;  /* 0x000000021b1b7812 */ /* 0x000fc800078efcff */
[----:B------:R-:W-:-:S13]  /*14500*/  ISETP.NE.AND P2, PT, R27, 0x3, PT ;  /* 0x000000031b00780c */ /* 0x000fda0003f45270 */
[----:B------:R-:W-:Y:S05]  /*14510*/  @!P2 BRA `(.L_x_11383) ;  /* 0x000000000004a947 */ /* 0x000fea0003800000 */
[----:B------:R-:W-:Y:S01]  /*14520*/  BPT.TRAP 0x1 ;  /* 0x000000040000795c */ /* 0x000fe20000300000 */
.L_x_11383:
        /* <DEDUP_REMOVED lines=12> */
.L_x_11424:
[----:B------:R-:W1:Y:S02]  /*145f0*/  SYNCS.PHASECHK.TRANS64.TRYWAIT P0, [R3+URZ], R2 ;  /* 0x00000002030075a7 */ /* 0x000e64000800017f */
[----:B-1----:R-:W-:Y:S05]  /*14600*/  @!P0 BRA `(.L_x_11385) ;  /* 0x0000001000788947 */ /* 0x002fea0003800000 */
.L_x_11425:
[----:B------:R-:W-:Y:S05]  /*14610*/  @!P2 BRA `(.L_x_11386) ;  /* 0x000000000004a947 */ /* 0x000fea0003800000 */
[----:B------:R-:W-:Y:S01]  /*14620*/  BPT.TRAP 0x1 ;  /* 0x000000040000795c */ /* 0x000fe20000300000 */
.L_x_11386:
[----:B-1----:R-:W-:-:S04]  /*14630*/  VIADD R3, R7, 0x31c60 ;  /* 0x00031c6007037836 */ /* 0x002fc80000000000 */
[----:B0-----:R-:W-:-:S04]  /*14640*/  IMAD R5, R0, 0x8, R3 ;  /* 0x0000000800057824 */ /* 0x001fc800078e0203 */
[----:B------:R-:W0:Y:S02]  /*14650*/  SYNCS.PHASECHK.TRANS64.TRYWAIT P0, [R5+URZ], R4 ;  /* 0x00000004050075a7 */ /* 0x000e24000800017f */
[----:B0-----:R-:W-:Y:S05]  /*14660*/  @!P0 BRA `(.L_x_11387) ;  /* 0x0000001000748947 */ /* 0x001fea0003800000 */
.L_x_11426:
[----:B------:R-:W-:-:S07]  /*14670*/  IMAD R3, R8, 0x8, R3 ;  /* 0x0000000808037824 */ /* 0x000fce00078e0203 */
.L_x_11388:
[----:B-1----:R1:W2:Y:S02]  /*14680*/  SYNCS.PHASECHK.TRANS64.TRYWAIT P0, [R3+URZ], R2 ;  /* 0x00000002030075a7 */ /* 0x0022a4000800017f */
[----:B--2---:R-:W-:Y:S05]  /*14690*/  @!P0 NANOSLEEP.SYNCS 0x989680 ;  /* 0x009896800000895d */ /* 0x004fea0003900000 */
[----:B------:R-:W2:Y:S02]  /*146a0*/  @!P0 SYNCS.PHASECHK.TRANS64 P0, [R3+URZ], R2 ;  /* 0x00000002030085a7 */ /* 0x000ea4000800007f */
[----:B--2---:R-:W-:Y:S05]  /*146b0*/  @!P0 BRA `(.L_x_11388) ;  /* 0xfffffffc00f08947 */ /* 0x004fea000383ffff */
.L_x_11264:
[----:B------:R-:W-:Y:S05]  /*146c0*/  BSYNC B6 ;  /* 0x0000000000067941 */ /* 0x000fea0003800000 */
.L_x_11261:
[----:B------:R-:W-:Y:S05]  /*146d0*/  EXIT ;  /* 0x000000000000794d */ /* 0x000fea0003800000 */
.L_x_11268:
[----:B0-----:R-:W-:-:S04]  /*146e0*/  IMAD.U32 R3, RZ, RZ, UR60 ;  /* 0x0000003cff037e24 */ /* 0x001fc8000f8e00ff */
[----:B------:R0:W1:Y:S03]  /*146f0*/  SYNCS.PHASECHK.TRANS64.TRYWAIT P1, [R3+URZ+0x31c00], R0 ;  /* 0x031c0000030075a7 */ /* 0x000066000802017f */
[----:B-1----:R-:W-:Y:S05]  /*14700*/  @!P1 NANOSLEEP.SYNCS 0x989680 ;  /* 0x009896800000995d */ /* 0x002fea0003900000 */
[----:B------:R-:W1:Y:S02]  /*14710*/  @!P1 SYNCS.PHASECHK.TRANS64 P1, [R3+URZ+0x31c00], R0 ;  /* 0x031c0000030095a7 */ /* 0x000e64000802007f */
[----:B-1----:R-:W-:Y:S05]  /*14720*/  @!P1 BRA `(.L_x_11268) ;  /* 0xfffffffc00ec9947 */ /* 0x002fea000383ffff */
[----:B------:R-:W-:Y:S05]  /*14730*/  BRA `(.L_x_11389) ;  /* 0xfffffecc00147947 */ /* 0x000fea000383ffff */
.L_x_11272:
[----:B--2---:R-:W-:-:S04]  /*14740*/  IMAD.U32 R5, RZ, RZ, UR60 ;  /* 0x0000003cff057e24 */ /* 0x004fc8000f8e00ff */
[----:B------:R2:W3:Y:S03]  /*14750*/  SYNCS.PHASECHK.TRANS64.TRYWAIT P2, [R5+URZ+0x31c30], R0 ;  /* 0x031c3000050075a7 */ /* 0x0004e6000804017f */
[----:B---3--:R-:W-:Y:S05]  /*14760*/  @!P2 NANOSLEEP.SYNCS 0x989680 ;  /* 0x009896800000a95d */ /* 0x008fea0003900000 */
[----:B------:R-:W3:Y:S02]  /*14770*/  @!P2 SYNCS.PHASECHK.TRANS64 P2, [R5+URZ+0x31c30], R0 ;  /* 0x031c30000500a5a7 */ /* 0x000ee4000804007f */
[----:B---3--:R-:W-:Y:S05]  /*14780*/  @!P2 BRA `(.L_x_11272) ;  /* 0xfffffffc00eca947 */ /* 0x008fea000383ffff */
[----:B------:R-:W-:Y:S05]  /*14790*/  BRA `(.L_x_11271) ;  /* 0xfffffecc00287947 */ /* 0x000fea000383ffff */
.L_x_11277:
[----:B--2---:R-:W-:-:S04]  /*147a0*/  IMAD.U32 R15, RZ, RZ, UR7 ;  /* 0x00000007ff0f7e24 */ /* 0x004fc8000f8e00ff */
[----:B------:R2:W3:Y:S03]  /*147b0*/  SYNCS.PHASECHK.TRANS64.TRYWAIT P3, [R15+URZ+0x31c30], R14 ;  /* 0x031c300e0f0075a7 */ /* 0x0004e6000806017f */
[----:B---3--:R-:W-:Y:S05]  /*147c0*/  @!P3 NANOSLEEP.SYNCS 0x989680 ;  /* 0x009896800000b95d */ /* 0x008fea0003900000 */
[----:B------:R-:W3:Y:S02]  /*147d0*/  @!P3 SYNCS.PHASECHK.TRANS64 P3, [R15+URZ+0x31c30], R14 ;  /* 0x031c300e0f00b5a7 */ /* 0x000ee4000806007f */
[----:B---3--:R-:W-:Y:S05]  /*147e0*/  @!P3 BRA `(.L_x_11277) ;  /* 0xfffffffc00ecb947 */ /* 0x008fea000383ffff */
[----:B------:R-:W-:Y:S05]  /*147f0*/  BRA `(.L_x_11274) ;  /* 0xffffff1000847947 */ /* 0x000fea000383ffff */
.L_x_11281:
[----:B--2---:R-:W-:-:S04]  /*14800*/  IMAD.U32 R14, RZ, RZ, UR7 ;  /* 0x00000007ff0e7e24 */ /* 0x004fc8000f8e00ff */
[----:B------:R2:W3:Y:S03]  /*14810*/  SYNCS.PHASECHK.TRANS64.TRYWAIT P3, [R14+URZ+0x31c50], R13 ;  /* 0x031c500d0e0075a7 */ /* 0x0004e6000806017f */
[----:B---3--:R-:W-:Y:S05]  /*14820*/  @!P3 NANOSLEEP.SYNCS 0x989680 ;  /* 0x009896800000b95d */ /* 0x008fea0003900000 */
[----:B------:R-:W3:Y:S02]  /*14830*/  @!P3 SYNCS.PHASECHK.TRANS64 P3, [R14+URZ+0x31c50], R13 ;  /* 0x031c500d0e00b5a7 */ /* 0x000ee4000806007f */
[----:B---3--:R-:W-:Y:S05]  /*14840*/  @!P3 BRA `(.L_x_11281) ;  /* 0xfffffffc00ecb947 */ /* 0x008fea000383ffff */
[----:B------:R-:W-:Y:S05]  /*14850*/  BRA `(.L_x_11278) ;  /* 0xffffff28001c7947 */ /* 0x000fea000383ffff */
.L_x_11287:
[----:B-1----:R-:W-:-:S04]  /*14860*/  IMAD.U32 R12, RZ, RZ, UR6 ;  /* 0x00000006ff0c7e24 */ /* 0x002fc8000f8e00ff */
[----:B------:R1:W2:Y:S03]  /*14870*/  SYNCS.PHASECHK.TRANS64.TRYWAIT P2, [R12+URZ+0x31c30], R11 ;  /* 0x031c300b0c0075a7 */ /* 0x0002a6000804017f */
[----:B--2---:R-:W-:Y:S05]  /*14880*/  @!P2 NANOSLEEP.SYNCS 0x989680 ;  /* 0x009896800000a95d */ /* 0x004fea0003900000 */
[----:B------:R-:W2:Y:S02]  /*14890*/  @!P2 SYNCS.PHASECHK.TRANS64 P2, [R12+URZ+0x31c30], R11 ;  /* 0x031c300b0c00a5a7 */ /* 0x000ea4000804007f */
[----:B--2---:R-:W-:Y:S05]  /*148a0*/  @!P2 BRA `(.L_x_11287) ;  /* 0xfffffffc00eca947 */ /* 0x004fea000383ffff */
[----:B------:R-:W-:Y:S05]  /*148b0*/  BRA `(.L_x_11284) ;  /* 0xffffff5c009c7947 */ /* 0x000fea000383ffff */
.L_x_11291:
[----:B0-----:R-:W-:-:S04]  /*148c0*/  IMAD.U32 R11, RZ, RZ, UR6 ;  /* 0x00000006ff0b7e24 */ /* 0x001fc8000f8e00ff */
[----:B------:R0:W2:Y:S03]  /*148d0*/  SYNCS.PHASECHK.TRANS64.TRYWAIT P2, [R11+URZ+0x31c50], R10 ;  /* 0x031c500a0b0075a7 */ /* 0x0000a6000804017f */
[----:B--2---:R-:W-:Y:S05]  /*148e0*/  @!P2 NANOSLEEP.SYNCS 0x989680 ;  /* 0x009896800000a95d */ /* 0x004fea0003900000 */
[----:B------:R-:W2:Y:S02]  /*148f0*/  @!P2 SYNCS.PHASECHK.TRANS64 P2, [R11+URZ+0x31c50], R10 ;  /* 0x031c500a0b00a5a7 */ /* 0x000ea4000804007f */
[----:B--2---:R-:W-:Y:S05]  /*14900*/  @!P2 BRA `(.L_x_11291) ;  /* 0xfffffffc00eca947 */ /* 0x004fea000383ffff */
[----:B------:R-:W-:Y:S05]  /*14910*/  BRA `(.L_x_11288) ;  /* 0xffffff7400487947 */ /* 0x000fea000383ffff */
.L_x_11296:
[----:B---3--:R-:W-:-:S04]  /*14920*/  IMAD.U32 R3, RZ, RZ, UR10 ;  /* 0x0000000aff037e24 */ /* 0x008fc8000f8e00ff */
[----:B------:R3:W0:Y:S03]  /*14930*/  SYNCS.PHASECHK.TRANS64.TRYWAIT P0, [R3+URZ+0x31c50], R4 ;  /* 0x031c5004030075a7 */ /* 0x000626000800017f */
[----:B0-----:R-:W-:Y:S05]  /*14940*/  @!P0 NANOSLEEP.SYNCS 0x989680 ;  /* 0x009896800000895d */ /* 0x001fea0003900000 */
[----:B------:R-:W0:Y:S02]  /*14950*/  @!P0 SYNCS.PHASECHK.TRANS64 P0, [R3+URZ+0x31c50], R4 ;  /* 0x031c5004030085a7 */ /* 0x000e24000800007f */
[----:B0-----:R-:W-:Y:S05]  /*14960*/  @!P0 BRA `(.L_x_11296) ;  /* 0xfffffffc00ec8947 */ /* 0x001fea000383ffff */
[----:B------:R-:W-:Y:S05]  /*14970*/  BRA `(.L_x_11295) ;  /* 0xffffff9c00507947 */ /* 0x000fea000383ffff */
.L_x_11307:
[----:B------:R-:W-:Y:S02]  /*14980*/  IMAD.MOV.U32 R13, RZ, RZ, R22 ;  /* 0x000000ffff0d7224 */ /* 0x000fe400078e0016 */
[----:B------:R-:W-:Y:S02]  /*14990*/  IMAD.MOV.U32 R12, RZ, RZ, RZ ;  /* 0x000000ffff0c7224 */ /* 0x000fe400078e00ff */
[----:B------:R-:W-:Y:S02]  /*149a0*/  IMAD.MOV.U32 R11, RZ, RZ, 0x1f ;  /* 0x0000001fff0b7424 */ /* 0x000fe400078e00ff */
[----:B------:R-:W-:-:S07]  /*149b0*/  IMAD.MOV.U32 R15, RZ, RZ, -0x1 ;  /* 0xffffffffff0f7424 */ /* 0x000fce00078e00ff */
[----:B------:R-:W-:Y:S05]  /*149c0*/  WARPSYNC.COLLECTIVE R15, `(.L_x_11390) ;  /* 0x000000000f087348 */ /* 0x000fea0003c00000 */
[----:B------:R0:W1:Y:S02]  /*149d0*/  SHFL.IDX P6, R14, R13, R12, R11 ;  /* 0x0000000c0d0e7389 */ /* 0x00006400000c000b */
[----:B01----:R-:W-:Y:S01]  /*149e0*/  ENDCOLLECTIVE ;  /* 0x000000000000791b */ /* 0x003fe20003800000 */
.L_x_11390:
[----:B------:R-:W-:Y:S05]  /*149f0*/  BRA `(.L_x_11391) ;  /* 0xffffffc400c47947 */ /* 0x000fea000383ffff */
.L_x_11309:
[----:B------:R-:W-:Y:S01]  /*14a00*/  BSSY B0, `(.L_x_11392) ;  /* 0x0000006000007945 */ /* 0x000fe20003800000 */
[----:B------:R-:W-:-:S07]  /*14a10*/  IMAD.MOV.U32 R15, RZ, RZ, -0x1 ;  /* 0xffffffffff0f7424 */ /* 0x000fce00078e00ff */
[----:B------:R-:W-:Y:S05]  /*14a20*/  WARPSYNC.COLLECTIVE R15, `(.L_x_11393) ;  /* 0x000000000f0c7348 */ /* 0x000fea0003c00000 */
[----:B------:R-:W-:Y:S02]  /*14a30*/  ELECT P6, UR62, PT ;  /* 0x00000000003e782f */ /* 0x000fe400038c0000 */
[----:B------:R-:W-:Y:S01]  /*14a40*/  MOV R14, UR62 ;  /* 0x0000003e000e7c02 */ /* 0x000fe20008000f00 */
[----:B------:R-:W-:Y:S10]  /*14a50*/  ENDCOLLECTIVE ;  /* 0x000000000000791b */ /* 0x000ff40003800000 */
.L_x_11393:
[----:B------:R-:W-:Y:S05]  /*14a60*/  BSYNC B0 ;  /* 0x0000000000007941 */ /* 0x000fea0003800000 */
.L_x_11392:
[----:B------:R-:W-:Y:S05]  /*14a70*/  BRA `(.L_x_11394) ;  /* 0xffffffc400c07947 */ /* 0x000fea000383ffff */
.L_x_11311:
[----:B-1----:R-:W-:-:S04]  /*14a80*/  IMAD.U32 R3, RZ, RZ, UR38 ;  /* 0x00000026ff037e24 */ /* 0x002fc8000f8e00ff */
[----:B------:R1:W2:Y:S03]  /*14a90*/  SYNCS.PHASECHK.TRANS64.TRYWAIT P0, [R3+URZ+0x31c40], R0 ;  /* 0x031c4000030075a7 */ /* 0x0002a6000800017f */
[----:B--2---:R-:W-:Y:S05]  /*14aa0*/  @!P0 NANOSLEEP.SYNCS 0x989680 ;  /* 0x009896800000895d */ /* 0x004fea0003900000 */
[----:B------:R-:W2:Y:S02]  /*14ab0*/  @!P0 SYNCS.PHASECHK.TRANS64 P0, [R3+URZ+0x31c40], R0 ;  /* 0x031c4000030085a7 */ /* 0x000ea4000800007f */
[----:B--2---:R-:W-:Y:S05]  /*14ac0*/  @!P0 BRA `(.L_x_11311) ;  /* 0xfffffffc00ec8947 */ /* 0x004fea000383ffff */
[----:B------:R-:W-:Y:S05]  /*14ad0*/  BRA `(.L_x_11395) ;  /* 0xffffffc800147947 */ /* 0x000fea000383ffff */
.L_x_11314:
[----:B------:R-:W-:Y:S01]  /*14ae0*/  IMAD R8, R12, 0xc0, R11 ;  /* 0x000000c00c087824 */ /* 0x000fe200078e020b */
[----:B------:R-:W-:Y:S01]  /*14af0*/  MOV R15, 0xffffffff ;  /* 0xffffffff000f7802 */ /* 0x000fe20000000f00 */
[----:B------:R-:W-:Y:S01]  /*14b00*/  IMAD.MOV.U32 R13, RZ, RZ, R7 ;  /* 0x000000ffff0d7224 */ /* 0x000fe200078e0007 */
[----:B------:R-:W0:Y:S01]  /*14b10*/  LDC R5, c[0x0][0x448] ;  /* 0x00011200ff057b82 */ /* 0x000e220000000800 */
[----:B------:R-:W-:Y:S02]  /*14b20*/  IMAD.MOV.U32 R12, RZ, RZ, RZ ;  /* 0x000000ffff0c7224 */ /* 0x000fe400078e00ff */
[----:B------:R-:W-:Y:S02]  /*14b30*/  IMAD.MOV.U32 R11, RZ, RZ, 0x1c1f ;  /* 0x00001c1fff0b7424 */ /* 0x000fe400078e00ff */
[----:B------:R-:W-:-:S07]  /*14b40*/  VIADD R4, R8, 0x20 ;  /* 0x0000002008047836 */ /* 0x000fce0000000000 */
[----:B0-----:R-:W-:Y:S05]  /*14b50*/  WARPSYNC.COLLECTIVE R15, `(.L_x_11396) ;  /* 0x000000000f087348 */ /* 0x001fea0003c00000 */
[----:B------:R1:W2:Y:S02]  /*14b60*/  SHFL.IDX P6, R14, R13, R12, R11 ;  /* 0x0000000c0d0e7389 */ /* 0x0002a400000c000b */
[----:B012---:R-:W-:Y:S01]  /*14b70*/  ENDCOLLECTIVE ;  /* 0x000000000000791b */ /* 0x007fe20003800000 */
.L_x_11396:
[----:B------:R-:W-:Y:S02]  /*14b80*/  IMAD.MOV.U32 R13, RZ, RZ, R6 ;  /* 0x000000ffff0d7224 */ /* 0x000fe400078e0006 */
[----:B------:R-:W-:-:S07]  /*14b90*/  IMAD.MOV.U32 R3, RZ, RZ, R14 ;  /* 0x000000ffff037224 */ /* 0x000fce00078e000e */
[----:B------:R-:W-:Y:S05]  /*14ba0*/  WARPSYNC.COLLECTIVE R15, `(.L_x_11397) ;  /* 0x000000000f087348 */ /* 0x000fea0003c00000 */
[----:B------:R0:W1:Y:S02]  /*14bb0*/  SHFL.IDX P6, R14, R13, R12, R11 ;  /* 0x0000000c0d0e7389 */ /* 0x00006400000c000b */
[----:B01----:R-:W-:Y:S01]  /*14bc0*/  ENDCOLLECTIVE ;  /* 0x000000000000791b */ /* 0x003fe20003800000 */
.L_x_11397:
[----:B------:R-:W-:Y:S01]  /*14bd0*/  ULDC UR4, c[0x0][0x288] ;  /* 0x0000a20000047ab9 */ /* 0x000fe20000000800 */
        /* <DEDUP_REMOVED lines=18> */
.L_x_11398:
[----:B------:R-:W-:Y:S01]  /*14d00*/  VIADD R2, R8, 0x40 ;  /* 0x0000004008027836 */ /* 0x000fe20000000000 */
[----:B------:R-:W-:Y:S01]  /*14d10*/  @!P3 LEA R29, R0, UR38, 0x1 ;  /* 0x00000026001dbc11 */ /* 0x000fe2000f8e08ff */
[----:B------:R-:W-:Y:S02]  /*14d20*/  IMAD.MOV.U32 R13, RZ, RZ, R6 ;  /* 0x000000ffff0d7224 */ /* 0x000fe400078e0006 */
[----:B------:R-:W-:-:S07]  /*14d30*/  IMAD.MOV.U32 R5, RZ, RZ, R14 ;  /* 0x000000ffff057224 */ /* 0x000fce00078e000e */
[----:B------:R-:W-:Y:S05]  /*14d40*/  WARPSYNC.COLLECTIVE R15, `(.L_x_11399) ;  /* 0x000000000f087348 */ /* 0x000fea0003c00000 */
[----:B------:R0:W1:Y:S02]  /*14d50*/  SHFL.IDX P6, R14, R13, R12, R11 ;  /* 0x0000000c0d0e7389 */ /* 0x00006400000c000b */
[----:B01----:R-:W-:Y:S01]  /*14d60*/  ENDCOLLECTIVE ;  /* 0x000000000000791b */ /* 0x003fe20003800000 */
.L_x_11399:
        /* <DEDUP_REMOVED lines=15> */
.L_x_11400:
[----:B------:R-:W-:Y:S01]  /*14e60*/  @!P3 LEA R5, R0, UR38, 0x1 ;  /* 0x000000260005bc11 */ /* 0x000fe2000f8e08ff */
[----:B------:R-:W-:Y:S02]  /*14e70*/  IMAD.MOV.U32 R13, RZ, RZ, R6 ;  /* 0x000000ffff0d7224 */ /* 0x000fe400078e0006 */
[----:B------:R-:W-:-:S07]  /*14e80*/  IMAD.MOV.U32 R2, RZ, RZ, R14 ;  /* 0x000000ffff027224 */ /* 0x000fce00078e000e */
[----:B------:R-:W-:Y:S05]  /*14e90*/  WARPSYNC.COLLECTIVE R15, `(.L_x_11401) ;  /* 0x000000000f087348 */ /* 0x000fea0003c00000 */
[----:B------:R0:W1:Y:S02]  /*14ea0*/  SHFL.IDX P6, R14, R13, R12, R11 ;  /* 0x0000000c0d0e7389 */ /* 0x00006400000c000b */
[----:B01----:R-:W-:Y:S01]  /*14eb0*/  ENDCOLLECTIVE ;  /* 0x000000000000791b */ /* 0x003fe20003800000 */
.L_x_11401:
        /* <DEDUP_REMOVED lines=15> */
.L_x_11402:
[----:B------:R-:W-:-:S05]  /*14fb0*/  VIADD R2, R8, 0x60 ;  /* 0x0000006008027836 */ /* 0x000fca0000000000 */
[----:B------:R-:W-:Y:S01]  /*14fc0*/  ISETP.GE.AND P3, PT, R2, R9, PT ;  /* 0x000000090200720c */ /* 0x000fe20003f66270 */
[----:B------:R-:W-:Y:S02]  /*14fd0*/  IMAD.MOV.U32 R13, RZ, RZ, R6 ;  /* 0x000000ffff0d7224 */ /* 0x000fe400078e0006 */
[----:B------:R-:W-:Y:S02]  /*14fe0*/  VIADD R2, R8, 0x80 ;  /* 0x0000008008027836 */ /* 0x000fe40000000000 */
[----:B------:R-:W-:-:S08]  /*14ff0*/  IMAD.MOV.U32 R7, RZ, RZ, R14 ;  /* 0x000000ffff077224 */ /* 0x000fd000078e000e */
[----:B------:R-:W-:Y:S05]  /*15000*/  WARPSYNC.COLLECTIVE R15, `(.L_x_11403) ;  /* 0x000000000f087348 */ /* 0x000fea0003c00000 */
[----:B------:R0:W1:Y:S02]  /*15010*/  SHFL.IDX P6, R14, R13, R12, R11 ;  /* 0x0000000c0d0e7389 */ /* 0x00006400000c000b */
[----:B01----:R-:W-:Y:S01]  /*15020*/  ENDCOLLECTIVE ;  /* 0x000000000000791b */ /* 0x003fe20003800000 */
.L_x_11403:
[----:B------:R-:W-:Y:S01]  /*15030*/  ULDC.64 UR4, c[0x0][0x208] ;  /* 0x0000820000047ab9 */ /* 0x000fe20000000a00 */
[----:B------:R-:W-:Y:S01]  /*15040*/  IMAD.MOV.U32 R5, RZ, RZ, R7 ;  /* 0x000000ffff057224 */ /* 0x000fe200078e0007 */
[----:B------:R-:W-:Y:S02]  /*15050*/  @!P3 LEA R7, R0, UR38, 0x1 ;  /* 0x000000260007bc11 */ /* 0x000fe4000f8e08ff */
[----:B------:R-:W-:Y:S01]  /*15060*/  MOV R13, R10 ;  /* 0x0000000a000d7202 */ /* 0x000fe20000000f00 */
[----:B------:R-:W-:Y:S02]  /*15070*/  IMAD.MOV.U32 R12, RZ, RZ, RZ ;  /* 0x000000ffff0c7224 */ /* 0x000fe400078e00ff */
        /* <DEDUP_REMOVED lines=12> */
.L_x_11404:
[----:B------:R-:W-:Y:S02]  /*15140*/  IMAD.MOV.U32 R13, RZ, RZ, R20 ;  /* 0x000000ffff0d7224 */ /* 0x000fe400078e0014 */
[----:B------:R-:W-:-:S07]  /*15150*/  IMAD.MOV.U32 R29, RZ, RZ, R14 ;  /* 0x000000ffff1d7224 */ /* 0x000fce00078e000e */
[----:B------:R-:W-:Y:S05]  /*15160*/  WARPSYNC.COLLECTIVE R15, `(.L_x_11405) ;  /* 0x000000000f087348 */ /* 0x000fea0003c00000 */
[----:B------:R0:W1:Y:S02]  /*15170*/  SHFL.IDX P6, R14, R13, R12, R11 ;  /* 0x0000000c0d0e7389 */ /* 0x00006400000c000b */
[----:B01----:R-:W-:Y:S01]  /*15180*/  ENDCOLLECTIVE ;  /* 0x000000000000791b */ /* 0x003fe20003800000 */
.L_x_11405:
[----:B------:R-:W-:Y:S01]  /*15190*/  ULDC.64 UR4, c[0x0][0x208] ;  /* 0x0000820000047ab9 */ /* 0x000fe20000000a00 */
[----:B------:R-:W-:Y:S01]  /*151a0*/  IMAD.MOV.U32 R3, RZ, RZ, R29 ;  /* 0x000000ffff037224 */ /* 0x000fe200078e001d */
[----:B------:R-:W-:Y:S01]  /*151b0*/  @!P3 LEA R29, R0, UR38, 0x1 ;  /* 0x00000026001dbc11 */ /* 0x000fe2000f8e08ff */
[----:B------:R-:W-:Y:S02]  /*151c0*/  IMAD.MOV.U32 R13, RZ, RZ, R10 ;  /* 0x000000ffff0d7224 */ /* 0x000fe400078e000a */
[----:B------:R-:W-:Y:S02]  /*151d0*/  IMAD.MOV.U32 R12, RZ, RZ, 0x1 ;  /* 0x00000001ff0c7424 */ /* 0x000fe400078e00ff */
        /* <DEDUP_REMOVED lines=13> */
.L_x_11406:
[----:B------:R-:W-:Y:S02]  /*152b0*/  IMAD.MOV.U32 R13, RZ, RZ, R20 ;  /* 0x000000ffff0d7224 */ /* 0x000fe400078e0014 */
[----:B------:R-:W-:-:S07]  /*152c0*/  IMAD.MOV.U32 R10, RZ, RZ, R14 ;  /* 0x000000ffff0a7224 */ /* 0x000fce00078e000e */
[----:B------:R-:W-:Y:S05]  /*152d0*/  WARPSYNC.COLLECTIVE R15, `(.L_x_11407) ;  /* 0x000000000f087348 */ /* 0x000fea0003c00000 */
[----:B------:R0:W1:Y:S02]  /*152e0*/  SHFL.IDX P6, R14, R13, R12, R11 ;  /* 0x0000000c0d0e7389 */ /* 0x00006400000c000b */
[----:B01----:R-:W-:Y:S01]  /*152f0*/  ENDCOLLECTIVE ;  /* 0x000000000000791b */ /* 0x003fe20003800000 */
.L_x_11407:
[----:B------:R-:W-:Y:S05]  /*15300*/  BRA `(.L_x_11408) ;  /* 0xffffffcc002c7947 */ /* 0x000fea000383ffff */
.L_x_11317:
[----:B0-----:R-:W-:-:S04]  /*15310*/  IMAD.U32 R3, RZ, RZ, UR38 ;  /* 0x00000026ff037e24 */ /* 0x001fc8000f8e00ff */
[----:B------:R0:W1:Y:S03]  /*15320*/  SYNCS.PHASECHK.TRANS64.TRYWAIT P0, [R3+URZ+0x31c20], R0 ;  /* 0x031c2000030075a7 */ /* 0x000066000800017f */
[----:B-1----:R-:W-:Y:S05]  /*15330*/  @!P0 NANOSLEEP.SYNCS 0x989680 ;  /* 0x009896800000895d */ /* 0x002fea0003900000 */
[----:B------:R-:W1:Y:S02]  /*15340*/  @!P0 SYNCS.PHASECHK.TRANS64 P0, [R3+URZ+0x31c20], R0 ;  /* 0x031c2000030085a7 */ /* 0x000e64000800007f */
[----:B-1----:R-:W-:Y:S05]  /*15350*/  @!P0 BRA `(.L_x_11317) ;  /* 0xfffffffc00ec8947 */ /* 0x002fea000383ffff */
[----:B------:R-:W-:Y:S05]  /*15360*/  BRA `(.L_x_11409) ;  /* 0xffffffcc00807947 */ /* 0x000fea000383ffff */
.L_x_11324:
[----:B-1----:R-:W-:-:S04]  /*15370*/  IMAD.U32 R3, RZ, RZ, UR38 ;  /* 0x00000026ff037e24 */ /* 0x002fc8000f8e00ff */
[----:B------:R1:W2:Y:S03]  /*15380*/  SYNCS.PHASECHK.TRANS64.TRYWAIT P0, [R3+URZ+0x31c48], R6 ;  /* 0x031c4806030075a7 */ /* 0x0002a6000800017f */
[----:B--2---:R-:W-:Y:S05]  /*15390*/  @!P0 NANOSLEEP.SYNCS 0x989680 ;  /* 0x009896800000895d */ /* 0x004fea0003900000 */
[----:B------:R-:W2:Y:S02]  /*153a0*/  @!P0 SYNCS.PHASECHK.TRANS64 P0, [R3+URZ+0x31c48], R6 ;  /* 0x031c4806030085a7 */ /* 0x000ea4000800007f */
[----:B--2---:R-:W-:Y:S05]  /*153b0*/  @!P0 BRA `(.L_x_11324) ;  /* 0xfffffffc00ec8947 */ /* 0x004fea000383ffff */
[----:B------:R-:W-:Y:S05]  /*153c0*/  BRA `(.L_x_11410) ;  /* 0xffffffd000447947 */ /* 0x000fea000383ffff */
.L_x_11331:
[----:B01----:R-:W-:-:S04]  /*153d0*/  IMAD.U32 R3, RZ, RZ, UR38 ;  /* 0x00000026ff037e24 */ /* 0x003fc8000f8e00ff */
[----:B------:R0:W1:Y:S03]  /*153e0*/  SYNCS.PHASECHK.TRANS64.TRYWAIT P0, [R3+URZ+0x31c60], R6 ;  /* 0x031c6006030075a7 */ /* 0x000066000800017f */
[----:B-1----:R-:W-:Y:S05]  /*153f0*/  @!P0 NANOSLEEP.SYNCS 0x989680 ;  /* 0x009896800000895d */ /* 0x002fea0003900000 */
[----:B------:R-:W1:Y:S02]  /*15400*/  @!P0 SYNCS.PHASECHK.TRANS64 P0, [R3+URZ+0x31c60], R6 ;  /* 0x031c6006030085a7 */ /* 0x000e64000800007f */
[----:B-1----:R-:W-:Y:S05]  /*15410*/  @!P0 BRA `(.L_x_11331) ;  /* 0xfffffffc00ec8947 */ /* 0x002fea000383ffff */
[----:B------:R-:W-:Y:S05]  /*15420*/  BRA `(.L_x_11411) ;  /* 0xffffffd4001c7947 */ /* 0x000fea000383ffff */
.L_x_11341:
[----:B-1----:R-:W-:-:S04]  /*15430*/  IMAD.U32 R3, RZ, RZ, UR38 ;  /* 0x00000026ff037e24 */ /* 0x002fc8000f8e00ff */
[----:B------:R1:W2:Y:S03]  /*15440*/  SYNCS.PHASECHK.TRANS64.TRYWAIT P0, [R3+URZ+0x31c40], R12 ;  /* 0x031c400c030075a7 */ /* 0x0002a6000800017f */
[----:B--2---:R-:W-:Y:S05]  /*15450*/  @!P0 NANOSLEEP.SYNCS 0x989680 ;  /* 0x009896800000895d */ /* 0x004fea0003900000 */
[----:B------:R-:W2:Y:S02]  /*15460*/  @!P0 SYNCS.PHASECHK.TRANS64 P0, [R3+URZ+0x31c40], R12 ;  /* 0x031c400c030085a7 */ /* 0x000ea4000800007f */
[----:B--2---:R-:W-:Y:S05]  /*15470*/  @!P0 BRA `(.L_x_11341) ;  /* 0xfffffffc00ec8947 */ /* 0x004fea000383ffff */
[----:B------:R-:W-:Y:S05]  /*15480*/  BRA `(.L_x_11412) ;  /* 0xffffffd8006c7947 */ /* 0x000fea000383ffff */
.L_x_11348:
[----:B0-----:R-:W-:-:S04]  /*15490*/  IMAD.U32 R3, RZ, RZ, UR38 ;  /* 0x00000026ff037e24 */ /* 0x001fc8000f8e00ff */
[----:B------:R0:W1:Y:S03]  /*154a0*/  SYNCS.PHASECHK.TRANS64.TRYWAIT P0, [R3+URZ+0x31c68], R2 ;  /* 0x031c6802030075a7 */ /* 0x000066000800017f */
[----:B-1----:R-:W-:Y:S05]  /*154b0*/  @!P0 NANOSLEEP.SYNCS 0x989680 ;  /* 0x009896800000895d */ /* 0x002fea0003900000 */
[----:B------:R-:W1:Y:S02]  /*154c0*/  @!P0 SYNCS.PHASECHK.TRANS64 P0, [R3+URZ+0x31c68], R2 ;  /* 0x031c6802030085a7 */ /* 0x000e64000800007f */
[----:B-1----:R-:W-:Y:S05]  /*154d0*/  @!P0 BRA `(.L_x_11348) ;  /* 0xfffffffc00ec8947 */ /* 0x002fea000383ffff */
[----:B------:R-:W-:Y:S05]  /*154e0*/  BRA `(.L_x_11413) ;  /* 0xffffffdc00447947 */ /* 0x000fea000383ffff */
.L_x_11358:
[----:B-1----:R-:W-:-:S04]  /*154f0*/  IMAD.U32 R2, RZ, RZ, UR38 ;  /* 0x00000026ff027e24 */ /* 0x002fc8000f8e00ff */
[----:B------:R1:W2:Y:S03]  /*15500*/  SYNCS.PHASECHK.TRANS64.TRYWAIT P0, [R2+URZ+0x31c48], R9 ;  /* 0x031c4809020075a7 */ /* 0x0002a6000800017f */
[----:B--2---:R-:W-:Y:S05]  /*15510*/  @!P0 NANOSLEEP.SYNCS 0x989680 ;  /* 0x009896800000895d */ /* 0x004fea0003900000 */
[----:B------:R-:W2:Y:S02]  /*15520*/  @!P0 SYNCS.PHASECHK.TRANS64 P0, [R2+URZ+0x31c48], R9 ;  /* 0x031c4809020085a7 */ /* 0x000ea4000800007f */
[----:B--2---:R-:W-:Y:S05]  /*15530*/  @!P0 BRA `(.L_x_11358) ;  /* 0xfffffffc00ec8947 */ /* 0x004fea000383ffff */
[----:B------:R-:W-:Y:S05]  /*15540*/  BRA `(.L_x_11414) ;  /* 0xffffffe000a87947 */ /* 0x000fea000383ffff */
.L_x_11365:
[----:B0-----:R-:W-:-:S04]  /*15550*/  IMAD.U32 R2, RZ, RZ, UR38 ;  /* 0x00000026ff027e24 */ /* 0x001fc8000f8e00ff */
[----:B------:R0:W1:Y:S03]  /*15560*/  SYNCS.PHASECHK.TRANS64.TRYWAIT P0, [R2+URZ+0x31c60], R9 ;  /* 0x031c6009020075a7 */ /* 0x000066000800017f */
[----:B-1----:R-:W-:Y:S05]  /*15570*/  @!P0 NANOSLEEP.SYNCS 0x989680 ;  /* 0x009896800000895d */ /* 0x002fea0003900000 */
[----:B------:R-:W1:Y:S02]  /*15580*/  @!P0 SYNCS.PHASECHK.TRANS64 P0, [R2+URZ+0x31c60], R9 ;  /* 0x031c6009020085a7 */ /* 0x000e64000800007f */
[----:B-1----:R-:W-:Y:S05]  /*15590*/  @!P0 BRA `(.L_x_11365) ;  /* 0xfffffffc00ec8947 */ /* 0x002fea000383ffff */
[----:B------:R-:W-:Y:S05]  /*155a0*/  BRA `(.L_x_11415) ;  /* 0xffffffe4007c7947 */ /* 0x000fea000383ffff */
.L_x_11374:
[----:B0-----:R0:W1:Y:S02]  /*155b0*/  SYNCS.PHASECHK.TRANS64.TRYWAIT P0, [R3+URZ+0x31c60], R2 ;  /* 0x031c6002030075a7 */ /* 0x001064000800017f */
[----:B-1----:R-:W-:Y:S05]  /*155c0*/  @!P0 NANOSLEEP.SYNCS 0x989680 ;  /* 0x009896800000895d */ /* 0x002fea0003900000 */
[----:B------:R-:W1:Y:S02]  /*155d0*/  @!P0 SYNCS.PHASECHK.TRANS64 P0, [R3+URZ+0x31c60], R2 ;  /* 0x031c6002030085a7 */ /* 0x000e64000800007f */
[----:B-1----:R-:W-:Y:S05]  /*155e0*/  @!P0 BRA `(.L_x_11374) ;  /* 0xfffffffc00f08947 */ /* 0x002fea000383ffff */
[----:B------:R-:W-:Y:S05]  /*155f0*/  BRA `(.L_x_11416) ;  /* 0xffffffe800747947 */ /* 0x000fea000383ffff */
.L_x_11380:
[----:B0-----:R0:W1:Y:S02]  /*15600*/  SYNCS.PHASECHK.TRANS64.TRYWAIT P0, [R7+URZ+0x31c20], R2 ;  /* 0x031c2002070075a7 */ /* 0x001064000800017f */
[----:B-1----:R-:W-:Y:S05]  /*15610*/  @!P0 NANOSLEEP.SYNCS 0x989680 ;  /* 0x009896800000895d */ /* 0x002fea0003900000 */
[----:B------:R-:W1:Y:S02]  /*15620*/  @!P0 SYNCS.PHASECHK.TRANS64 P0, [R7+URZ+0x31c20], R2 ;  /* 0x031c2002070085a7 */ /* 0x000e64000800007f */
[----:B-1----:R-:W-:Y:S05]  /*15630*/  @!P0 BRA `(.L_x_11380) ;  /* 0xfffffffc00f08947 */ /* 0x002fea000383ffff */
[----:B------:R-:W-:Y:S05]  /*15640*/  BRA `(.L_x_11417) ;  /* 0xffffffec00787947 */ /* 0x000fea000383ffff */
.L_x_11381:
        /* <DEDUP_REMOVED lines=11> */
.L_x_11419:
[----:B------:R-:W-:Y:S05]  /*15700*/  BSYNC B0 ;  /* 0x0000000000007941 */ /* 0x000fea0003800000 */
.L_x_11418:
[----:B------:R-:W-:Y:S05]  /*15710*/  BRA `(.L_x_11420) ;  /* 0xffffffec005c7947 */ /* 0x000fea000383ffff */
.L_x_11382:
[----:B------:R-:W-:Y:S01]  /*15720*/  BSSY B0, `(.L_x_11421) ;  /* 0x0000006000007945 */ /* 0x000fe20003800000 */
[----:B------:R-:W-:-:S07]  /*15730*/  IMAD.MOV.U32 R15, RZ, RZ, -0x1 ;  /* 0xffffffffff0f7424 */ /* 0x000fce00078e00ff */
[----:B0-----:R-:W-:Y:S05]  /*15740*/  WARPSYNC.COLLECTIVE R15, `(.L_x_11422) ;  /* 0x000000000f0c7348 */ /* 0x001fea0003c00000 */
[----:B------:R-:W-:Y:S02]  /*15750*/  ELECT P6, UR62, PT ;  /* 0x00000000003e782f */ /* 0x000fe400038c0000 */
[----:B------:R-:W-:Y:S01]  /*15760*/  MOV R14, UR62 ;  /* 0x0000003e000e7c02 */ /* 0x000fe20008000f00 */
[----:B0-----:R-:W-:Y:S10]  /*15770*/  ENDCOLLECTIVE ;  /* 0x000000000000791b */ /* 0x001ff40003800000 */
.L_x_11422:
[----:B------:R-:W-:Y:S05]  /*15780*/  BSYNC B0 ;  /* 0x0000000000007941 */ /* 0x000fea0003800000 */
.L_x_11421:
[----:B------:R-:W-:Y:S05]  /*15790*/  BRA `(.L_x_11423) ;  /* 0xffffffec00507947 */ /* 0x000fea000383ffff */
.L_x_11384:
[----:B0-----:R0:W1:Y:S02]  /*157a0*/  SYNCS.PHASECHK.TRANS64.TRYWAIT P0, [R5+URZ], R4 ;  /* 0x00000004050075a7 */ /* 0x001064000800017f */
[----:B-1----:R-:W-:Y:S05]  /*157b0*/  @!P0 NANOSLEEP.SYNCS 0x989680 ;  /* 0x009896800000895d */ /* 0x002fea0003900000 */
[----:B------:R-:W1:Y:S02]  /*157c0*/  @!P0 SYNCS.PHASECHK.TRANS64 P0, [R5+URZ], R4 ;  /* 0x00000004050085a7 */ /* 0x000e64000800007f */
[----:B-1----:R-:W-:Y:S05]  /*157d0*/  @!P0 BRA `(.L_x_11384) ;  /* 0xfffffffc00f08947 */ /* 0x002fea000383ffff */
[----:B------:R-:W-:Y:S05]  /*157e0*/  BRA `(.L_x_11424) ;  /* 0xffffffec00807947 */ /* 0x000fea000383ffff */
.L_x_11385:
[----:B-1----:R1:W2:Y:S02]  /*157f0*/  SYNCS.PHASECHK.TRANS64.TRYWAIT P0, [R3+URZ], R2 ;  /* 0x00000002030075a7 */ /* 0x0022a4000800017f */
[----:B--2---:R-:W-:Y:S05]  /*15800*/  @!P0 NANOSLEEP.SYNCS 0x989680 ;  /* 0x009896800000895d */ /* 0x004fea0003900000 */
[----:B------:R-:W2:Y:S02]  /*15810*/  @!P0 SYNCS.PHASECHK.TRANS64 P0, [R3+URZ], R2 ;  /* 0x00000002030085a7 */ /* 0x000ea4000800007f */
[----:B--2---:R-:W-:Y:S05]  /*15820*/  @!P0 BRA `(.L_x_11385) ;  /* 0xfffffffc00f08947 */ /* 0x004fea000383ffff */
[----:B------:R-:W-:Y:S05]  /*15830*/  BRA `(.L_x_11425) ;  /* 0xffffffec00747947 */ /* 0x000fea000383ffff */
.L_x_11387:
[----:B0-----:R0:W1:Y:S02]  /*15840*/  SYNCS.PHASECHK.TRANS64.TRYWAIT P0, [R5+URZ], R4 ;  /* 0x00000004050075a7 */ /* 0x001064000800017f */
[----:B-1----:R-:W-:Y:S05]  /*15850*/  @!P0 NANOSLEEP.SYNCS 0x989680 ;  /* 0x009896800000895d */ /* 0x002fea0003900000 */
[----:B------:R-:W1:Y:S02]  /*15860*/  @!P0 SYNCS.PHASECHK.TRANS64 P0, [R5+URZ], R4 ;  /* 0x00000004050085a7 */ /* 0x000e64000800007f */
[----:B-1----:R-:W-:Y:S05]  /*15870*/  @!P0 BRA `(.L_x_11387) ;  /* 0xfffffffc00f08947 */ /* 0x002fea000383ffff */
[----:B------:R-:W-:Y:S05]  /*15880*/  BRA `(.L_x_11426) ;  /* 0xffffffec00787947 */ /* 0x000fea000383ffff */
.L_x_11427:
        /* <DEDUP_REMOVED lines=15> */
.L_x_14872:


//--------------------- .text._ZN7cutlass13device_kernelIN5flash11enable_sm90INS1_16FlashAttnFwdSm90INS1_25CollectiveMainloopFwdSm90ILi2EN4cute5tupleIJNS5_1CILi1EEES8_S8_EEENS6_IJNS7_ILi192EEENS7_ILi144EEENS7_ILi96EEEEEELi96ENS_6half_tEfNS_4arch4Sm90ELb1ELb0ELb1ELb1ELb0ELb0ELb0ELb0ELb1ELb1ELb1ELb0EEENS1_21CollectiveEpilogueFwdINS6_IJSA_SC_SB_EEES9_SE_SG_Li384ELb1ELb1ELb1ELb0EEENS1_36VarlenDynamicPersistentTileSchedulerILi192ELi144ELi384ELi128ELb1ELb1ELb1ELb1ELb1ELb1EEEEEEEEEvNT_6ParamsE --------------------------
	.section	.text._ZN7cutlass13device_kernelIN5flash11enable_sm90INS1_16FlashAttnFwdSm90INS1_25CollectiveMainloopFwdSm90ILi2EN4cute5tupleIJNS5_1CILi1EEES8_S8_EEENS6_IJNS7_ILi192EEENS7_ILi144EEENS7_ILi96EEEEEELi96ENS_6half_tEfNS_4arch4Sm90ELb1ELb0ELb1ELb1ELb0ELb0ELb0ELb0ELb1ELb1ELb1ELb0EEENS1_21CollectiveEpilogueFwdINS6_IJSA_SC_SB_EEES9_SE_SG_Li384ELb1ELb1ELb1ELb0EEENS1_36VarlenDynamicPersistentTileSchedulerILi192ELi144ELi384ELi128ELb1ELb1ELb1ELb1ELb1ELb1EEEEEEEEEvNT_6ParamsE,"ax",@progbits
	.align	128
.text._ZN7cutlass13device_kernelIN5flash11enable_sm90INS1_16FlashAttnFwdSm90INS1_25CollectiveMainloopFwdSm90ILi2EN4cute5tupleIJNS5_1CILi1EEES8_S8_EEENS6_IJNS7_ILi192EEENS7_ILi144EEENS7_ILi96EEEEEELi96ENS_6half_tEfNS_4arch4Sm90ELb1ELb0ELb1ELb1ELb0ELb0ELb0ELb0ELb1ELb1ELb1ELb0EEENS1_21CollectiveEpilogueFwdINS6_IJSA_SC_SB_EEES9_SE_SG_Li384ELb1ELb1ELb1ELb0EEENS1_36VarlenDynamicPersistentTileSchedulerILi192ELi144ELi384ELi128ELb1ELb1ELb1ELb1ELb1ELb1EEEEEEEEEvNT_6ParamsE:
        .type           _ZN7cutlass13device_kernelIN5flash11enable_sm90INS1_16FlashAttnFwdSm90INS1_25CollectiveMainloopFwdSm90ILi2EN4cute5tupleIJNS5_1CILi1EEES8_S8_EEENS6_IJNS7_ILi192EEENS7_ILi144EEENS7_ILi96EEEEEELi96ENS_6half_tEfNS_4arch4Sm90ELb1ELb0ELb1ELb1ELb0ELb0ELb0ELb0ELb1ELb1ELb1ELb0EEENS1_21CollectiveEpilogueFwdINS6_IJSA_SC_SB_EEES9_SE_SG_Li384ELb1ELb1ELb1ELb0EEENS1_36VarlenDynamicPersistentTileSchedulerILi192ELi144ELi384ELi128ELb1ELb1ELb1ELb1ELb1ELb1EEEEEEEEEvNT_6ParamsE,@function
        .size           _ZN7cutlass13device_kernelIN5flash11enable_sm90INS1_16FlashAttnFwdSm90INS1_25CollectiveMainloopFwdSm90ILi2EN4cute5tupleIJNS5_1CILi1EEES8_S8_EEENS6_IJNS7_ILi192EEENS7_ILi144EEENS7_ILi96EEEEEELi96ENS_6half_tEfNS_4arch4Sm90ELb1ELb0ELb1ELb1ELb0ELb0ELb0ELb0ELb1ELb1ELb1ELb0EEENS1_21CollectiveEpilogueFwdINS6_IJSA_SC_SB_EEES9_SE_SG_Li384ELb1ELb1ELb1ELb0EEENS1_36VarlenDynamicPersistentTileSchedulerILi192ELi144ELi384ELi128ELb1ELb1ELb1ELb1ELb1ELb1EEEEEEEEEvNT_6ParamsE,(.L_x_14873 - _ZN7cutlass13device_kernelIN5flash11enable_sm90INS1_16FlashAttnFwdSm90INS1_25CollectiveMainloopFwdSm90ILi2EN4cute5tupleIJNS5_1CILi1EEES8_S8_EEENS6_IJNS7_ILi192EEENS7_ILi144EEENS7_ILi96EEEEEELi96ENS_6half_tEfNS_4arch4Sm90ELb1ELb0ELb1ELb1ELb0ELb0ELb0ELb0ELb1ELb1ELb1ELb0EEENS1_21CollectiveEpilogueFwdINS6_IJSA_SC_SB_EEES9_SE_SG_Li384ELb1ELb1ELb1ELb0EEENS1_36VarlenDynamicPersistentTileSchedulerILi192ELi144ELi384ELi128ELb1ELb1ELb1ELb1ELb1ELb1EEEEEEEEEvNT_6ParamsE)
        .other          _ZN7cutlass13device_kernelIN5flash11enable_sm90INS1_16FlashAttnFwdSm90INS1_25CollectiveMainloopFwdSm90ILi2EN4cute5tupleIJNS5_1CILi1EEES8_S8_EEENS6_IJNS7_ILi192EEENS7_ILi144EEENS7_ILi96EEEEEELi96ENS_6half_tEfNS_4arch4Sm90ELb1ELb0ELb1ELb1ELb0ELb0ELb0ELb0ELb1ELb1ELb1ELb0EEENS1_21CollectiveEpilogueFwdINS6_IJSA_SC_SB_EEES9_SE_SG_Li384ELb1ELb1ELb1ELb0EEENS1_36VarlenDynamicPersistentTileSchedulerILi192ELi144ELi384ELi128ELb1ELb1ELb1ELb1ELb1ELb1EEEEEEEEEvNT_6ParamsE,@"STO_CUDA_ENTRY STV_DEFAULT"
_ZN7cutlass13device_kernelIN5flash11enable_sm90INS1_16FlashAttnFwdSm90INS1_25CollectiveMainloopFwdSm90ILi2EN4cute5tupleIJNS5_1CILi1EEES8_S8_EEENS6_IJNS7_ILi192EEENS7_ILi144EEENS7_ILi96EEEEEELi96ENS_6half_tEfNS_4arch4Sm90ELb1ELb0ELb1ELb1ELb0ELb0ELb0ELb0ELb1ELb1ELb1ELb0EEENS1_21CollectiveEpilogueFwdINS6_IJSA_SC_SB_EEES9_SE_SG_Li384ELb1ELb1ELb1ELb0EEENS1_36VarlenDynamicPersistentTileSchedulerILi192ELi144ELi384ELi128ELb1ELb1ELb1ELb1ELb1ELb1EEEEEEEEEvNT_6ParamsE:
        /* <DEDUP_REMOVED lines=18> */
.L_x_11429:
[----:B------:R-:W-:Y:S05]  /*0120*/  BSYNC B0 ;  /* 0x0000000000007941 */ /* 0x000fea0003800000 */
.L_x_11428:
        /* <DEDUP_REMOVED lines=41> */
.L_x_11430:
        /* <DEDUP_REMOVED lines=22> */
.L_x_11431:
        /* <DEDUP_REMOVED lines=18> */
.L_x_11432:
        /* <DEDUP_REMOVED lines=22> */
.L_x_11433:
        /* <DEDUP_REMOVED lines=22> */
.L_x_11434:
        /* <DEDUP_REMOVED lines=8> */
.L_x_11436:
        /* <DEDUP_REMOVED lines=24> */
[----:B------:R-:W-:-:S04]  /*0b00*/  SHF.R.S32.HI R0, RZ, 0x1f, R16 ;  /* 0x0000001fff007819 */ /* 0x000fc80000011410 */
[CC--:B------:R-:W-:Y:S02]  /*0b10*/  LEA.HI R2, R0.reuse, R16.reuse, RZ, 0x4 ;  /* 0x0000001000027211 */ /* 0x0c0fe400078f20ff */
[----:B------:R-:W-:Y:S02]  /*0b20*/  LEA.HI R7, R0, R16, RZ, 0x5 ;  /* 0x0000001000077211 */ /* 0x000fe400078f28ff */
[----:B------:R-:W-:Y:S02]  /*0b30*/  SHF.R.S32.HI R5, RZ, 0x4, R2 ;  /* 0x00000004ff057819 */ /* 0x000fe40000011402 */
[----:B------:R-:W-:Y:S02]  /*0b40*/  SHF.R.S32.HI R10, RZ, 0x5, R7 ;  /* 0x00000005ff0a7819 */ /* 0x000fe40000011407 */
[----:B--2---:R-:W-:Y:S02]  /*0b50*/  R2UR UR4, R3 ;  /* 0x00000000030472ca */ /* 0x004fe400000e0000 */
[----:B------:R-:W-:-:S02]  /*0b60*/  LOP3.LUT R3, R2, 0xfffffff0, RZ, 0xc0, !PT ;  /* 0xfffffff002037812 */ /* 0x000fc400078ec0ff */
[----:B------:R-:W-:-:S03]  /*0b70*/  LEA.HI R2, R2, R5, RZ, 0x1 ;  /* 0x0000000502027211 */ /* 0x000fc600078f08ff */
[----:B------:R-:W-:Y:S01]  /*0b80*/  IMAD.IADD R3, R16, 0x1, -R3 ;  /* 0x0000000110037824 */ /* 0x000fe200078e0a03 */
[----:B------:R-:W-:Y:S02]  /*0b90*/  LOP3.LUT R6, R2, 0x1ffffffe, RZ, 0xc0, !PT ;  /* 0x1ffffffe02067812 */ /* 0x000fe400078ec0ff */
[-C--:B------:R-:W-:Y:S01]  /*0ba0*/  LEA.HI R2, R0, R16.reuse, RZ, 0x7 ;  /* 0x0000001000027211 */ /* 0x080fe200078f38ff */
[--C-:B------:R-:W-:Y:S01]  /*0bb0*/  IMAD R14, R10, 0x10, R3.reuse ;  /* 0x000000100a0e7824 */ /* 0x100fe200078e0203 */
[----:B------:R-:W-:Y:S01]  /*0bc0*/  SHF.R.S32.HI R4, RZ, 0x1f, R3 ;  /* 0x0000001fff047819 */ /* 0x000fe20000011403 */
[----:B------:R-:W-:Y:S01]  /*0bd0*/  IMAD.IADD R6, R5, 0x1, -R6 ;  /* 0x0000000105067824 */ /* 0x000fe200078e0a06 */
[----:B------:R-:W-:Y:S01]  /*0be0*/  LOP3.LUT R8, R2, 0xffffff80, RZ, 0xc0, !PT ;  /* 0xffffff8002087812 */ /* 0x000fe200078ec0ff */
[----:B------:R-:W-:Y:S01]  /*0bf0*/  ULOP3.LUT UR7, UR4, 0x1, URZ, 0xfc, !UPT ;  /* 0x0000000104077892 */ /* 0x000fe2000f8efc3f */
[CC--:B------:R-:W-:Y:S02]  /*0c00*/  LEA.HI R5, R4.reuse, R3.reuse, RZ, 0x3 ;  /* 0x0000000304057211 */ /* 0x0c0fe400078f18ff */
[----:B------:R-:W-:Y:S01]  /*0c10*/  LEA.HI R4, R4, R3, RZ, 0x2 ;  /* 0x0000000304047211 */ /* 0x000fe200078f10ff */
[----:B------:R-:W-:Y:S01]  /*0c20*/  IMAD.IADD R15, R16, 0x1, -R8 ;  /* 0x00000001100f7824 */ /* 0x000fe200078e0a08 */
[----:B------:R-:W-:Y:S01]  /*0c30*/  LEA.HI R0, R0, R16, RZ, 0x2 ;  /* 0x0000001000007211 */ /* 0x000fe200078f10ff */
[----:B------:R-:W-:Y:S01]  /*0c40*/  IMAD.SHL.U32 R5, R5, 0x10, RZ ;  /* 0x0000001005057824 */ /* 0x000fe200078e00ff */
[----:B------:R-:W-:Y:S01]  /*0c50*/  LOP3.LUT R8, R4, 0x7fffffc, RZ, 0xc0, !PT ;  /* 0x07fffffc04087812 */ /* 0x000fe200078ec0ff */
[----:B------:R-:W-:Y:S01]  /*0c60*/  UMOV UR4, URZ ;  /* 0x0000003f00047c82 */ /* 0x000fe20008000000 */
[----:B------:R-:W-:-:S02]  /*0c70*/  SHF.R.S32.HI R4, RZ, 0x2, R4 ;  /* 0x00000002ff047819 */ /* 0x000fc40000011404 */
[----:B------:R-:W-:Y:S01]  /*0c80*/  SHF.R.S32.HI R9, RZ, 0x1f, R15 ;  /* 0x0000001fff097819 */ /* 0x000fe2000001140f */
[----:B------:R-:W-:Y:S01]  /*0c90*/  IMAD.IADD R8, R3, 0x1, -R8 ;  /* 0x0000000103087824 */ /* 0x000fe200078e0a08 */
[----:B------:R-:W-:Y:S01]  /*0ca0*/  LOP3.LUT R5, R5, 0x7fffff80, RZ, 0xc0, !PT ;  /* 0x7fffff8005057812 */ /* 0x000fe200078ec0ff */
[----:B------:R-:W-:Y:S01]  /*0cb0*/  IMAD.SHL.U32 R4, R4, 0x40, RZ ;  /* 0x0000004004047824 */ /* 0x000fe200078e00ff */
[----:B------:R-:W-:Y:S01]  /*0cc0*/  LEA.HI R12, R9, R15, RZ, 0x2 ;  /* 0x0000000f090c7211 */ /* 0x000fe200078f10ff */
[----:B------:R-:W-:Y:S01]  /*0cd0*/  IMAD.SHL.U32 R3, R6, 0x8, RZ ;  /* 0x0000000806037824 */ /* 0x000fe200078e00ff */
[----:B------:R-:W-:Y:S01]  /*0ce0*/  SHF.R.S32.HI R17, RZ, 0x7, R2 ;  /* 0x00000007ff117819 */ /* 0x000fe20000011402 */
[----:B------:R-:W-:Y:S01]  /*0cf0*/  IMAD R5, R10, 0x100, R5 ;  /* 0x000001000a057824 */ /* 0x000fe200078e0205 */
[----:B------:R-:W-:Y:S02]  /*0d00*/  LOP3.LUT R4, R4, 0x40, RZ, 0xc0, !PT ;  /* 0x0000004004047812 */ /* 0x000fe400078ec0ff */
[--C-:B------:R-:W-:Y:S01]  /*0d10*/  SHF.R.S32.HI R10, RZ, 0x2, R12.reuse ;  /* 0x00000002ff0a7819 */ /* 0x100fe2000001140c */
[----:B------:R-:W-:Y:S01]  /*0d20*/  IMAD R7, R8, 0x10, R5 ;  /* 0x0000001008077824 */ /* 0x000fe200078e0205 */
[----:B------:R-:W-:Y:S01]  /*0d30*/  SHF.R.S32.HI R13, RZ, 0x1f, R12 ;  /* 0x0000001fff0d7819 */ /* 0x000fe2000001140c */
[----:B------:R-:W-:Y:S01]  /*0d40*/  IMAD.HI R6, R17, 0x55555556, RZ ;  /* 0x5555555611067827 */ /* 0x000fe200078e02ff */
[----:B------:R-:W-:-:S02]  /*0d50*/  LOP3.LUT R2, R4, 0x8, R3, 0xf8, !PT ;  /* 0x0000000804027812 */ /* 0x000fc400078ef803 */
[----:B------:R-:W-:Y:S01]  /*0d60*/  SHF.R.U32.HI R5, RZ, 0x3, R4 ;  /* 0x00000003ff057819 */ /* 0x000fe20000011604 */
[----:B------:R-:W-:Y:S01]  /*0d70*/  IMAD.U32 R4, R14, 0x20, R3 ;  /* 0x000000200e047824 */ /* 0x000fe200078e0003 */
[----:B------:R-:W-:Y:S01]  /*0d80*/  LEA.HI R13, R13, R10, RZ, 0x3 ;  /* 0x0000000a0d0d7211 */ /* 0x000fe200078f18ff */
[----:B------:R-:W-:Y:S01]  /*0d90*/  IMAD.U32 R8, RZ, RZ, UR7 ;  /* 0x00000007ff087e24 */ /* 0x000fe2000f8e00ff */
[----:B------:R-:W-:Y:S02]  /*0da0*/  LOP3.LUT R3, R0, 0xfffffffc, RZ, 0xc0, !PT ;  /* 0xfffffffc00037812 */ /* 0x000fe400078ec0ff */
[----:B------:R-:W-:Y:S01]  /*0db0*/  LEA.HI R9, R9, R15, RZ, 0x5 ;  /* 0x0000000f09097211 */ /* 0x000fe200078f28ff */
[----:B------:R0:W-:Y:S01]  /*0dc0*/  STL [R1+0x40], R4 ;  /* 0x0000400401007387 */ /* 0x0001e20000100800 */
[----:B------:R-:W-:Y:S02]  /*0dd0*/  LOP3.LUT R13, R13, 0xfffffff8, RZ, 0xc0, !PT ;  /* 0xfffffff80d0d7812 */ /* 0x000fe400078ec0ff */
[----:B------:R-:W-:Y:S01]  /*0de0*/  LOP3.LUT R2, R2, R5, RZ, 0x3c, !PT ;  /* 0x0000000502027212 */ /* 0x000fe200078e3cff */
[----:B------:R-:W-:Y:S01]  /*0df0*/  IMAD.IADD R5, R16, 0x1, -R3 ;  /* 0x0000000110057824 */ /* 0x000fe200078e0a03 */
[----:B------:R-:W-:Y:S01]  /*0e00*/  LOP3.LUT R12, R12, 0x7ffffffc, RZ, 0xc0, !PT ;  /* 0x7ffffffc0c0c7812 */ /* 0x000fe200078ec0ff */
[----:B------:R-:W-:Y:S01]  /*0e10*/  IMAD.IADD R10, R10, 0x1, -R13 ;  /* 0x000000010a0a7824 */ /* 0x000fe200078e0a0d */
[----:B------:R-:W-:Y:S01]  /*0e20*/  LEA.HI R6, R6, R6, RZ, 0x1 ;  /* 0x0000000606067211 */ /* 0x000fe200078f08ff */
[----:B------:R-:W-:Y:S01]  /*0e30*/  IMAD.SHL.U32 R146, R5, 0x8, RZ ;  /* 0x0000000805927824 */ /* 0x000fe200078e00ff */
[----:B------:R-:W-:Y:S01]  /*0e40*/  SHF.R.S32.HI R9, RZ, 0x5, R9 ;  /* 0x00000005ff097819 */ /* 0x000fe20000011409 */
[----:B------:R-:W-:Y:S01]  /*0e50*/  IMAD.IADD R12, R15, 0x1, -R12 ;  /* 0x000000010f0c7824 */ /* 0x000fe200078e0a0c */
[----:B------:R-:W-:Y:S01]  /*0e60*/  LEA.HI R3, R5, R5, RZ, 0x1 ;  /* 0x0000000505037211 */ /* 0x000fe200078f08ff */
[----:B------:R-:W-:Y:S01]  /*0e70*/  IMAD R6, R6, -0x3, R17 ;  /* 0xfffffffd06067824 */ /* 0x000fe200078e0211 */
[----:B------:R-:W-:Y:S01]  /*0e80*/  SHF.R.S32.HI R0, RZ, 0x2, R0 ;  /* 0x00000002ff007819 */ /* 0x000fe20000011400 */
[----:B------:R-:W-:Y:S01]  /*0e90*/  IMAD R9, R9, 0x10, R10 ;  /* 0x0000001009097824 */ /* 0x000fe200078e020a */
[----:B------:R-:W-:Y:S01]  /*0ea0*/  LOP3.LUT R3, R3, 0x1ffffffe, RZ, 0xc0, !PT ;  /* 0x1ffffffe03037812 */ /* 0x000fe200078ec0ff */
[----:B------:R-:W-:-:S02]  /*0eb0*/  VIADD R148, R146, 0x20 ;  /* 0x0000002092947836 */ /* 0x000fc40000000000 */
[----:B------:R-:W-:Y:S02]  /*0ec0*/  IMAD.SHL.U32 R18, R12, 0x2, RZ ;  /* 0x000000020c127824 */ /* 0x000fe400078e00ff */
[----:B0-----:R-:W-:Y:S01]  /*0ed0*/  IMAD R4, R6, 0x40, R9 ;  /* 0x0000004006047824 */ /* 0x001fe200078e0209 */
[----:B------:R-:W-:Y:S01]  /*0ee0*/  SHF.R.S32.HI R0, RZ, 0x1f, R148 ;  /* 0x0000001fff007819 */ /* 0x000fe20000011494 */
[----:B------:R-:W-:Y:S02]  /*0ef0*/  IMAD.U32 R6, RZ, RZ, UR4 ;  /* 0x00000004ff067e24 */ /* 0x000fe4000f8e00ff */
[----:B------:R-:W-:Y:S01]  /*0f00*/  IMAD.IADD R3, R5, 0x1, -R3 ;  /* 0x0000000105037824 */ /* 0x000fe200078e0a03 */
[----:B------:R-:W-:Y:S01]  /*0f10*/  STL [R1+0x3c], R4 ;  /* 0x00003c0401007387 */ /* 0x000fe20000100800 */
[----:B------:R-:W-:Y:S02]  /*0f20*/  VIADD R151, R146, 0x40 ;  /* 0x0000004092977836 */ /* 0x000fe40000000000 */
[C---:B------:R-:W-:Y:S01]  /*0f30*/  VIADD R5, R18.reuse, 0x20 ;  /* 0x0000002012057836 */ /* 0x040fe20000000000 */
[----:B------:R-:W-:Y:S01]  /*0f40*/  STL [R1+0x44], R8 ;  /* 0x0000440801007387 */ /* 0x000fe20000100800 */
[----:B------:R-:W-:-:S02]  /*0f50*/  VIADD R0, R18, 0x28 ;  /* 0x0000002812007836 */ /* 0x000fc40000000000 */
[C---:B------:R-:W-:Y:S01]  /*0f60*/  VIADD R157, R18.reuse, 0x30 ;  /* 0x00000030129d7836 */ /* 0x040fe20000000000 */
[----:B------:R0:W-:Y:S01]  /*0f70*/  STL [R1+0x18], R6 ;  /* 0x0000180601007387 */ /* 0x0001e20000100800 */
[C---:B------:R-:W-:Y:S01]  /*0f80*/  VIADD R156, R18.reuse, 0x38 ;  /* 0x00000038129c7836 */ /* 0x040fe20000000000 */
[----:B------:R-:W-:Y:S01]  /*0f90*/  SHF.R.S32.HI R5, RZ, 0x1f, R5 ;  /* 0x0000001fff057819 */ /* 0x000fe20000011405 */
[----:B------:R-:W-:Y:S01]  /*0fa0*/  VIADD R155, R18, 0x40 ;  /* 0x00000040129b7836 */ /* 0x000fe20000000000 */
[----:B------:R-:W-:Y:S01]  /*0fb0*/  SHF.R.S32.HI R0, RZ, 0x1f, R0 ;  /* 0x0000001fff007819 */ /* 0x000fe20000011400 */
[----:B------:R-:W-:Y:S01]  /*0fc0*/  IMAD.IADD R2, R2, 0x1, R7 ;  /* 0x0000000102027824 */ /* 0x000fe200078e0207 */
[----:B------:R-:W-:Y:S01]  /*0fd0*/  SHF.R.S32.HI R5, RZ, 0x1f, R156 ;  /* 0x0000001fff057819 */ /* 0x000fe2000001149c */
[C---:B------:R-:W-:Y:S01]  /*0fe0*/  VIADD R154, R18.reuse, 0x48 ;  /* 0x00000048129a7836 */ /* 0x040fe20000000000 */
[----:B------:R-:W-:Y:S01]  /*0ff0*/  SHF.R.S32.HI R0, RZ, 0x1f, R155 ;  /* 0x0000001fff007819 */ /* 0x000fe2000001149b */
[C---:B------:R-:W-:Y:S01]  /*1000*/  VIADD R153, R18.reuse, 0x50 ;  /* 0x0000005012997836 */ /* 0x040fe20000000000 */
[----:B0-----:R-:W-:Y:S01]  /*1010*/  SHF.R.S32.HI R6, RZ, 0x1f, R151 ;  /* 0x0000001fff067819 */ /* 0x001fe20000011497 */
[----:B------:R-:W-:Y:S01]  /*1020*/  VIADD R152, R18, 0x58 ;  /* 0x0000005812987836 */ /* 0x000fe20000000000 */
[----:B------:R-:W-:Y:S01]  /*1030*/  SHF.R.S32.HI R6, RZ, 0x1f, R157 ;  /* 0x0000001fff067819 */ /* 0x000fe2000001149d */
[----:B------:R-:W-:Y:S01]  /*1040*/  IMAD.MOV.U32 R7, RZ, RZ, R11 ;  /* 0x000000ffff077224 */ /* 0x000fe200078e000b */
[----:B------:R-:W-:Y:S01]  /*1050*/  SHF.R.S32.HI R6, RZ, 0x1f, R154 ;  /* 0x0000001fff067819 */ /* 0x000fe2000001149a */
[----:B------:R-:W-:Y:S01]  /*1060*/  IMAD R145, R3, 0x8, R4 ;  /* 0x0000000803917824 */ /* 0x000fe200078e0204 */
[----:B------:R-:W-:-:S02]  /*1070*/  SHF.R.S32.HI R5, RZ, 0x1f, R153 ;  /* 0x0000001fff057819 */ /* 0x000fc40000011499 */
[----:B------:R-:W-:Y:S02]  /*1080*/  SHF.R.S32.HI R0, RZ, 0x1f, R152 ;  /* 0x0000001fff007819 */ /* 0x000fe40000011498 */
[----:B------:R-:W-:-:S07]  /*1090*/  LEA R2, R2, UR37, 0x1 ;  /* 0x0000002502027c11 */ /* 0x000fce000f8e08ff */
.L_x_11486:
[----:B012-4-:R-:W0:Y:S01]  /*10a0*/  LDC.64 R4, c[0x0][0xc88] ;  /* 0x00032200ff047b82 */ /* 0x017e220000000a00 */
        /* <DEDUP_REMOVED lines=16> */
[----:B---3--:R-:W-:Y:S01]  /*11b0*/  IMAD.U32 R8, RZ, RZ, UR7 ;  /* 0x00000007ff087e24 */ /* 0x008fe2000f8e00ff */
[----:B------:R-:W-:Y:S01]  /*11c0*/  @UP1 ULEA UR10, UP0, UR4, UR10, 0x2 ;  /* 0x0000000a040a1291 */ /* 0x000fe2000f80103f */
[----:B------:R-:W-:-:S03]  /*11d0*/  IMAD.U32 R4, RZ, RZ, UR8 ;  /* 0x00000008ff047e24 */ /* 0x000fc6000f8e00ff */
[----:B------:R-:W-:Y:S01]  /*11e0*/  @UP1 ULEA.HI.X UR11, UR4, UR11, UR7, 0x2, UP0 ;  /* 0x0000000b040b1291 */ /* 0x000fe200080f1407 */
[----:B------:R-:W-:Y:S01]  /*11f0*/  IMAD.U32 R5, RZ, RZ, UR9 ;  /* 0x00000009ff057e24 */ /* 0x000fe2000f8e00ff */
[----:B------:R-:W-:Y:S01]  /*1200*/  ULDC.64 UR8, c[0x0][0x418] ;  /* 0x0001060000087ab9 */ /* 0x000fe20000000a00 */
[----:B------:R-:W-:Y:S01]  /*1210*/  IMAD.U32 R6, RZ, RZ, UR10 ;  /* 0x0000000aff067e24 */ /* 0x000fe2000f8e00ff */
[----:B------:R0:W-:Y:S02]  /*1220*/  STL [R1+0x14], R8 ;  /* 0x0000140801007387 */ /* 0x0001e40000100800 */
[----:B------:R-:W-:Y:S02]  /*1230*/  IMAD.U32 R7, RZ, RZ, UR11 ;  /* 0x0000000bff077e24 */ /* 0x000fe4000f8e00ff */
[----:B------:R-:W2:Y:S01]  /*1240*/  @P0 LDG.E R4, desc[UR12][R4.64] ;  /* 0x0000000c04040981 */ /* 0x000ea2000c1e1900 */
[----:B------:R-:W-:Y:S02]  /*1250*/  UISETP.NE.U32.AND UP0, UPT, UR8, URZ, UPT ;  /* 0x0000003f0800728c */ /* 0x000fe4000bf05070 */
[----:B------:R-:W-:Y:S01]  /*1260*/  ULOP3.LUT UR7, UR6, 0xff0000, URZ, 0xc0, !UPT ;  /* 0x00ff000006077892 */ /* 0x000fe2000f8ec03f */
[----:B------:R-:W3:Y:S01]  /*1270*/  @P2 LDG.E R6, desc[UR12][R6.64] ;  /* 0x0000000c06062981 */ /* 0x000ee2000c1e1900 */
[----:B------:R-:W-:-:S02]  /*1280*/  ULOP3.LUT UR8, UR6, 0xff000000, URZ, 0xc0, !UPT ;  /* 0xff00000006087892 */ /* 0x000fc4000f8ec03f */
        /* <DEDUP_REMOVED lines=10> */
[----:B------:R-:W-:Y:S01]  /*1330*/  ULDC UR10, c[0x0][0x2f0] ;  /* 0x0000bc00000a7ab9 */ /* 0x000fe20000000800 */
        /* <DEDUP_REMOVED lines=24> */
.L_x_11437:
        /* <DEDUP_REMOVED lines=11> */
.L_x_11438:
        /* <DEDUP_REMOVED lines=15> */
.L_x_11439:
[----:B------:R-:W-:Y:S01]  /*1660*/  ULDC UR6, c[0x0][0x448] ;  /* 0x0001120000067ab9 */ /* 0x000fe20000000800 */
[----:B------:R-:W-:Y:S01]  /*1670*/  R2UR UR8, R17 ;  /* 0x00000000110872ca */ /* 0x000fe200000e0000 */
[----:B------:R-:W-:Y:S02]  /*1680*/  UISETP.NE.AND UP0, UPT, UR6, 0x1, UPT ;  /* 0x000000010600788c */ /* 0x000fe4000bf05270 */
[----:B------:R-:W-:Y:S02]  /*1690*/  UIMAD UR5, UR5, 0xc0, URZ ;  /* 0x000000c0050578a4 */ /* 0x000fe4000f8e023f */
        /* <DEDUP_REMOVED lines=64> */
.L_x_11440:
        /* <DEDUP_REMOVED lines=37> */
[----:B------:R-:W0:Y:S01]  /*1cf0*/  S2R R4, SR_TID.X ;  /* 0x0000000000047919 */ /* 0x000e220000002100 */
[----:B------:R-:W-:-:S04]  /*1d00*/  UIADD3 UR6, UR37, 0x24300, URZ ;  /* 0x0002430025067890 */ /* 0x000fc8000fffe03f */
[----:B------:R-:W-:-:S06]  /*1d10*/  ULOP3.LUT UP0, URZ, UR6, 0x9f, URZ, 0xc0, !UPT ;  /* 0x0000009f063f7892 */ /* 0x000fcc000f80c03f */
[----:B------:R-:W-:Y:S01]  /*1d20*/  PLOP3.LUT P0, PT, PT, PT, UP0, 0x80, 0x0 ;  /* 0x000000000000781c */ /* 0x000fe20003f0f008 */
        /* <DEDUP_REMOVED lines=34> */
.L_x_11442:
        /* <DEDUP_REMOVED lines=13> */
.L_x_11615:
[----:B------:R-:W-:Y:S05]  /*2020*/  @!P0 BRA `(.L_x_11444) ;  /* 0x0000000000048947 */ /* 0x000fea0003800000 */
[----:B------:R-:W-:Y:S01]  /*2030*/  BPT.TRAP 0x1 ;  /* 0x000000040000795c */ /* 0x000fe20000300000 */
.L_x_11444:
[----:B0-----:R-:W-:Y:S02]  /*2040*/  IMAD.U32 R0, RZ, RZ, UR36 ;  /* 0x00000024ff007e24 */ /* 0x001fe4000f8e00ff */
[----:B------:R-:W-:-:S03]  /*2050*/  IMAD.U32 R3, RZ, RZ, UR60 ;  /* 0x0000003cff037e24 */ /* 0x000fc6000f8e00ff */
[----:B------:R-:W-:Y:S02]  /*2060*/  LEA R0, R0, UR37, 0x3 ;  /* 0x0000002500007c11 */ /* 0x000fe4000f8e18ff */
[----:B------:R-:W-:-:S04]  /*2070*/  SHF.L.U32 R3, R3, 0x1f, RZ ;  /* 0x0000001f03037819 */ /* 0x000fc800000006ff */
[----:B------:R0:W1:Y:S01]  /*2080*/  SYNCS.PHASECHK.TRANS64.TRYWAIT P2, [R0+URZ+0x31c30], R3 ;  /* 0x031c3003000075a7 */ /* 0x000062000804017f */
[----:B------:R-:W-:Y:S05]  /*2090*/  @!P0 BRA `(.L_x_11445) ;  /* 0x0000000000048947 */ /* 0x000fea0003800000 */
[----:B------:R-:W-:Y:S01]  /*20a0*/  BPT.TRAP 0x1 ;  /* 0x000000040000795c */ /* 0x000fe20000300000 */
.L_x_11445:
[----:B------:R-:W2:Y:S02]  /*20b0*/  S2R R4, SR_TID.X ;  /* 0x0000000000047919 */ /* 0x000ea40000002100 */
[----:B--2---:R-:W-:Y:S01]  /*20c0*/  LOP3.LUT P1, RZ, R4, 0x7f, RZ, 0xc0, !PT ;  /* 0x0000007f04ff7812 */ /* 0x004fe2000782c0ff */
[----:B-1----:R-:W-:-:S12]  /*20d0*/  @P2 BRA `(.L_x_11446) ;  /* 0x0000000000082947 */ /* 0x002fd80003800000 */
[----:B------:R-:W1:Y:S02]  /*20e0*/  SYNCS.PHASECHK.TRANS64.TRYWAIT P2, [R0+URZ+0x31c30], R3 ;  /* 0x031c3003000075a7 */ /* 0x000e64000804017f */
[----:B-1----:R-:W-:Y:S05]  /*20f0*/  @!P2 BRA `(.L_x_11447) ;  /* 0x0000017400e0a947 */ /* 0x002fea0003800000 */
.L_x_11446:
[----:B------:R-:W-:Y:S05]  /*2100*/  WARPSYNC.ALL ;  /* 0x0000000000007948 */ /* 0x000fea0003800000 */
[----:B------:R-:W-:Y:S01]  /*2110*/  UIADD3 UR4, UR37, 0x16a00, URZ ;  /* 0x00016a0025047890 */ /* 0x000fe2000fffe03f */
[----:B------:R-:W-:Y:S01]  /*2120*/  WARPGROUP.ARRIVE ;  /* 0x00000000000079c5 */ /* 0x000fe20000000000 */
[----:B------:R-:W-:Y:S01]  /*2130*/  ULOP3.LUT UR5, UR39, 0x10000, URZ, 0xfc, !UPT ;  /* 0x0001000027057892 */ /* 0x000fe2000f8efc3f */
[----:B------:R-:W-:Y:S01]  /*2140*/  R2UR UR58, R23 ;  /* 0x00000000173a72ca */ /* 0x000fe200000e0000 */
[----:B------:R-:W-:Y:S01]  /*2150*/  USHF.R.U32.HI UR4, URZ, 0x4, UR4 ;  /* 0x000000043f047899 */ /* 0x000fe20008011604 */
[----:B------:R-:W-:Y:S01]  /*2160*/  R2UR UR56, R19 ;  /* 0x00000000133872ca */ /* 0x000fe200000e0000 */
[----:B------:R-:W-:Y:S01]  /*2170*/  UMOV UR29, 0x80000020 ;  /* 0x80000020001d7882 */ /* 0x000fe20000000000 */
[----:B------:R-:W-:Y:S01]  /*2180*/  UMOV UR31, 0x80000020 ;  /* 0x80000020001f7882 */ /* 0x000fe20000000000 */
[----:B------:R-:W-:Y:S01]  /*2190*/  ULOP3.LUT UR4, UR4, 0x3fff, URZ, 0xc0, !UPT ;  /* 0x00003fff04047892 */ /* 0x000fe2000f8ec03f */
[----:B------:R-:W-:Y:S01]  /*21a0*/  R2UR UR57, R17 ;  /* 0x00000000113972ca */ /* 0x000fe200000e0000 */
[----:B------:R-:W-:Y:S01]  /*21b0*/  UMOV UR28, UR5 ;  /* 0x00000005001c7c82 */ /* 0x000fe20008000000 */
[----:B------:R-:W-:Y:S01]  /*21c0*/  UMOV UR9, UR29 ;  /* 0x0000001d00097c82 */ /* 0x000fe20008000000 */
[----:B------:R-:W-:Y:S01]  /*21d0*/  ULOP3.LUT UR6, UR4, 0x10000, URZ, 0xfc, !UPT ;  /* 0x0001000004067892 */ /* 0x000fe2000f8efc3f */
[----:B01----:R-:W-:Y:S01]  /*21e0*/  @!P1 VIADD R0, R0, 0x31c40 ;  /* 0x00031c4000009836 */ /* 0x003fe20000000000 */
[----:B------:R-:W-:Y:S01]  /*21f0*/  UMOV UR8, UR28 ;  /* 0x0000001c00087c82 */ /* 0x000fe20008000000 */
[----:B------:R-:W-:Y:S01]  /*2200*/  UMOV UR11, 0x80000020 ;  /* 0x80000020000b7882 */ /* 0x000fe20000000000 */
[----:B------:R-:W-:Y:S01]  /*2210*/  UIMAD UR4, UR36, 0x6c0, UR6 ;  /* 0x000006c0240478a4 */ /* 0x000fe2000f8e0206 */
[----:B------:R-:W-:Y:S01]  /*2220*/  UMOV UR12, UR28 ;  /* 0x0000001c000c7c82 */ /* 0x000fe20008000000 */
[----:B------:R-:W-:-:S02]  /*2230*/  UMOV UR13, UR29 ;  /* 0x0000001d000d7c82 */ /* 0x000fc40008000000 */
[----:B------:R-:W-:Y:S02]  /*2240*/  UIADD3 UR10, UR4, 0x40, URZ ;  /* 0x00000040040a7890 */ /* 0x000fe4000fffe03f */
[----:B------:R-:W-:Y:S02]  /*2250*/  UIADD3 UR14, UR4, 0x80, URZ ;  /* 0x00000080040e7890 */ /* 0x000fe4000fffe03f */
[----:B------:R-:W-:Y:S01]  /*2260*/  UMOV UR30, UR4 ;  /* 0x00000004001e7c82 */ /* 0x000fe20008000000 */
[----:B------:R-:W-:Y:S01]  /*2270*/  UMOV UR15, 0x80000020 ;  /* 0x80000020000f7882 */ /* 0x000fe20000000000 */
[----:B------:R-:W-:Y:S01]  /*2280*/  HGMMA.64x16x16.F32 R88, gdesc[UR28], RZ, !UPT, gsb0 ;  /* 0x002000001c5879f0 */ /* 0x000fe2000c0008ff */
        /* <DEDUP_REMOVED lines=13> */
[----:B------:R-:W-:Y:S01]  /*2360*/  UMOV UR31, 0x80000020 ;  /* 0x80000020001f7882 */ /* 0x000fe20000000000 */
        /* <DEDUP_REMOVED lines=127> */
[----:B------:R-:W-:Y:S02]  /*2b60*/  UIMAD UR10, UR38, -0x90, UR56 ;  /* 0xffffff70260a78a4 */ /* 0x000fe4000f8e0238 */
        /* <DEDUP_REMOVED lines=79> */
[----:B------:R-:W-:Y:S02]  /*3060*/  ULDC UR7, c[0x0][0x448] ;  /* 0x0001120000077ab9 */ /* 0x000fe40000000800 */
[----:B------:R-:W-:-:S06]  /*3070*/  UISETP.NE.AND UP0, UPT, UR7, 0x1, UPT ;  /* 0x000000010700788c */ /* 0x000fcc000bf05270 */
[----:B------:R-:W-:-:S05]  /*3080*/  PLOP3.LUT P2, PT, PT, PT, UP0, 0x80, 0x0 ;  /* 0x000000000000781c */ /* 0x000fca0003f4f008 */
[----:B------:R-:W-:Y:S01]  /*3090*/  @UP0 ULDC UR7, c[0x0][0x44c] ;  /* 0x0001130000070ab9 */ /* 0x000fe20000000800 */
        /* <DEDUP_REMOVED lines=108> */
[----:B------:R-:W-:Y:S02]  /*3760*/  IMAD.U32 R83, RZ, RZ, UR10 ;  /* 0x0000000aff537e24 */ /* 0x000fe4000f8e00ff */
[----:B------:R-:W-:Y:S01]  /*3770*/  FMUL.FTZ R93, R80, UR5 ;  /* 0x00000005505d7c20 */ /* 0x000fe20008410000 */
[----:B------:R-:W-:Y:S01]  /*3780*/  HGMMA.64x16x16.F32 R72, gdesc[UR24], R72, gsb0 ;  /* 0x00200000184879f0 */ /* 0x000fe20008000848 */
[----:B------:R-:W-:Y:S01]  /*3790*/  UIADD3 UR26, UR4, 0x542, URZ ;  /* 0x00000542041a7890 */ /* 0x000fe2000fffe03f */
[----:B------:R-:W-:Y:S01]  /*37a0*/  FMUL.FTZ R80, R81, UR5 ;  /* 0x0000000551507c20 */ /* 0x000fe20008410000 */
[----:B------:R-:W-:Y:S01]  /*37b0*/  UMOV UR27, 0x80000020 ;  /* 0x80000020001b7882 */ /* 0x000fe20000000000 */
[----:B------:R-:W-:Y:S01]  /*37c0*/  IADD3 R83, -R18, 0x90, R83 ;  /* 0x0000009012537810 */ /* 0x000fe20007ffe153 */
[----:B------:R-:W4:Y:S01]  /*37d0*/  MUFU.TANH R93, R93 ;  /* 0x0000005d005d7308 */ /* 0x000f220000002400 */
[----:B------:R-:W-:Y:S01]  /*37e0*/  FMUL.FTZ R90, R84, UR5 ;  /* 0x00000005545a7c20 */ /* 0x000fe20008410000 */
[----:B------:R-:W-:Y:S01]  /*37f0*/  FMUL.FTZ R11, R87, UR5 ;  /* 0x00000005570b7c20 */ /* 0x000fe20008410000 */
[----:B------:R-:W-:Y:S01]  /*3800*/  FMUL.FTZ R84, R85, UR5 ;  /* 0x0000000555547c20 */ /* 0x000fe20008410000 */
[----:B------:R-:W-:-:S02]  /*3810*/  @UP0 ULDC UR10, c[0x0][0x44c] ;  /* 0x00011300000a0ab9 */ /* 0x000fc40000000800 */
[----:B------:R-:W-:Y:S02]  /*3820*/  UIMAD.WIDE.U32 UR10, UR58, UR10, URZ ;  /* 0x0000000a3a0a72a5 */ /* 0x000fe4000f8e003f */
        /* <DEDUP_REMOVED lines=18> */
[----:B------:R-:W-:Y:S01]  /*3950*/  MUFU.TANH R75, R75 ;  /* 0x0000004b004b7308 */ /* 0x000fe20000002400 */
[----:B------:R-:W-:-:S07]  /*3960*/  FMUL.FTZ R14, R78, UR5 ;  /* 0x000000054e0e7c20 */ /* 0x000fce0008410000 */
[----:B------:R-:W5:Y:S08]  /*3970*/  MUFU.TANH R72, R72 ;  /* 0x0000004800487308 */ /* 0x000f700000002400 */
[----:B------:R-:W-:Y:S08]  /*3980*/  MUFU.TANH R73, R73 ;  /* 0x0000004900497308 */ /* 0x000ff00000002400 */
        /* <DEDUP_REMOVED lines=9> */
[----:B------:R-:W-:Y:S01]  /*3a20*/  IMAD.U32 R71, RZ, RZ, UR57 ;  /* 0x00000039ff477e24 */ /* 0x000fe2000f8e00ff */
        /* <DEDUP_REMOVED lines=17> */
[----:B------:R-:W-:Y:S01]  /*3b40*/  @P2 IMAD.HI.U32 R58, R79, UR7, RZ ;  /* 0x000000074f3a2c27 */ /* 0x000fe2000f8e00ff */
[----:B------:R-:W-:-:S03]  /*3b50*/  @UP0 ULDC UR7, c[0x0][0x450] ;  /* 0x0001140000070ab9 */ /* 0x000fc60000000800 */
[----:B------:R-:W-:Y:S01]  /*3b60*/  FMUL.FTZ R86, R61, UR5 ;  /* 0x000000053d567c20 */ /* 0x000fe20008410000 */
[----:B------:R-:W-:Y:S01]  /*3b70*/  HGMMA.64x16x16.F32 R48, gdesc[UR24], R48, gsb0 ;  /* 0x00200000183079f0 */ /* 0x000fe20008000830 */
[----:B------:R-:W-:Y:S01]  /*3b80*/  UIADD3 UR26, UR4, 0x602, URZ ;  /* 0x00000602041a7890 */ /* 0x000fe2000fffe03f */
[----:B------:R-:W-:Y:S01]  /*3b90*/  @P2 SHF.R.U32.HI R79, RZ, UR7, R58 ;  /* 0x00000007ff4f2c19 */ /* 0x000fe2000801163a */
[----:B------:R-:W-:Y:S01]  /*3ba0*/  UMOV UR27, 0x80000020 ;  /* 0x80000020001b7882 */ /* 0x000fe20000000000 */
[----:B------:R-:W-:Y:S01]  /*3bb0*/  UIMAD UR7, UR38, -0x90, URZ ;  /* 0xffffff70260778a4 */ /* 0x000fe2000f8e023f */
[----:B------:R-:W-:Y:S01]  /*3bc0*/  FMUL.FTZ R68, R57, UR5 ;  /* 0x0000000539447c20 */ /* 0x000fe20008410000 */
[----:B------:R-:W-:Y:S01]  /*3bd0*/  FMUL.FTZ R57, R59, UR5 ;  /* 0x000000053b397c20 */ /* 0x000fe20008410000 */
[----:B------:R-:W0:Y:S01]  /*3be0*/  SHFL.IDX PT, R74, R79, RZ, 0x1c1f ;  /* 0x001c1fff4f4a7589 */ /* 0x000e2200000e0000 */
[----:B------:R-:W-:Y:S01]  /*3bf0*/  FMUL.FTZ R59, R63, UR5 ;  /* 0x000000053f3b7c20 */ /* 0x000fe20008410000 */
[----:B------:R-:W-:Y:S01]  /*3c00*/  FMUL.FTZ R70, R60, UR5 ;  /* 0x000000053c467c20 */ /* 0x000fe20008410000 */
[----:B------:R-:W-:Y:S01]  /*3c10*/  IMAD.U32 R61, RZ, RZ, UR7 ;  /* 0x00000007ff3d7e24 */ /* 0x000fe2000f8e00ff */
[----:B------:R-:W5:Y:S01]  /*3c20*/  MUFU.TANH R69, R69 ;  /* 0x0000004500457308 */ /* 0x000f620000002400 */
[----:B------:R-:W-:Y:S01]  /*3c30*/  FMUL.FTZ R58, R62, UR5 ;  /* 0x000000053e3a7c20 */ /* 0x000fe20008410000 */
[----:B------:R-:W5:Y:S01]  /*3c40*/  SHFL.IDX PT, R79, R79, 0x1, 0x1c1f ;  /* 0x003c1f004f4f7f89 */ /* 0x000f6200000e0000 */
[----:B------:R-:W-:Y:S01]  /*3c50*/  @UP0 ULDC UR7, c[0x0][0x450] ;  /* 0x0001140000070ab9 */ /* 0x000fe20000000800 */
[----:B------:R-:W-:Y:S01]  /*3c60*/  IADD3 R82, -R18, 0x91, R61 ;  /* 0x0000009112527810 */ /* 0x000fe20007ffe13d */
[----:B------:R-:W-:-:S03]  /*3c70*/  UIADD3 UR38, UR38, -0x2, URZ ;  /* 0xfffffffe26267890 */ /* 0x000fc6000fffe03f */
[----:B------:R-:W-:Y:S01]  /*3c80*/  IADD3 R82, -R71, UR56, R82 ;  /* 0x0000003847527c10 */ /* 0x000fe2000fffe152 */
[----:B------:R-:W-:Y:S08]  /*3c90*/  MUFU.TANH R68, R68 ;  /* 0x0000004400447308 */ /* 0x000ff00000002400 */
[----:B------:R-:W5:Y:S01]  /*3ca0*/  MUFU.TANH R70, R70 ;  /* 0x0000004600467308 */ /* 0x000f620000002400 */
[----:B0-----:R-:W-:-:S04]  /*3cb0*/  VIADDMNMX R74, R74, R82, R83, PT ;  /* 0x000000524a4a7246 */ /* 0x001fc80003800153 */
[----:B------:R-:W-:-:S03]  /*3cc0*/  ISETP.GT.AND P3, PT, R74, RZ, PT ;  /* 0x000000ff4a00720c */ /* 0x000fc60003f64270 */
[----:B------:R-:W-:Y:S01]  /*3cd0*/  MUFU.TANH R86, R86 ;  /* 0x0000005600567308 */ /* 0x000fe20000002400 */
[C---:B------:R-:W-:Y:S02]  /*3ce0*/  ISETP.GT.AND P4, PT, R74.reuse, 0x1, PT ;  /* 0x000000014a00780c */ /* 0x040fe40003f84270 */
[----:B------:R-:W-:Y:S02]  /*3cf0*/  ISETP.GT.AND P5, PT, R74, 0x8, PT ;  /* 0x000000084a00780c */ /* 0x000fe40003fa4270 */
[----:B------:R-:W-:Y:S02]  /*3d00*/  FSEL R81, R88, -INF , P3 ;  /* 0xff80000058517808 */ /* 0x000fe40001800000 */
[----:B-1----:R-:W-:Y:S01]  /*3d10*/  FSEL R87, R9, -INF , P4 ;  /* 0xff80000009577808 */ /* 0x002fe20002000000 */
[----:B------:R-:W-:Y:S01]  /*3d20*/  MUFU.TANH R13, R13 ;  /* 0x0000000d000d7308 */ /* 0x000fe20000002400 */
[----:B------:R-:W-:Y:S02]  /*3d30*/  ISETP.GT.AND P6, PT, R74, 0x9, PT ;  /* 0x000000094a00780c */ /* 0x000fe40003fc4270 */
[----:B--2---:R-:W-:-:S02]  /*3d40*/  FSEL R89, R89, -INF , P5 ;  /* 0xff80000059597808 */ /* 0x004fc40002800000 */
[----:B------:R-:W-:Y:S02]  /*3d50*/  ISETP.GT.AND P3, PT, R74, 0x10, PT ;  /* 0x000000104a00780c */ /* 0x000fe40003f64270 */
[----:B---3--:R-:W-:Y:S01]  /*3d60*/  FSEL R91, R91, -INF , P6 ;  /* 0xff8000005b5b7808 */ /* 0x008fe20003000000 */
[----:B------:R-:W-:Y:S02]  /*3d70*/  WARPGROUP.DEPBAR.LE gsb0, 0x0 ;  /* 0x00008000000079c5 */ /* 0x000fe40000010000 */
[----:B------:R-:W-:Y:S01]  /*3d80*/  WARPGROUP.ARRIVE ;  /* 0x00000000000079c5 */ /* 0x000fe20000000000 */
[----:B------:R-:W-:Y:S01]  /*3d90*/  FMUL.FTZ R63, R48, UR5 ;  /* 0x00000005303f7c20 */ /* 0x000fe20008410000 */
[----:B------:R-:W-:Y:S01]  /*3da0*/  FMUL.FTZ R48, R50, UR5 ;  /* 0x0000000532307c20 */ /* 0x000fe20008410000 */
[----:B------:R-:W-:Y:S01]  /*3db0*/  FMNMX.FTZ R50, R81, R87, !PT ;  /* 0x0000005751327209 */ /* 0x000fe20007810000 */
[----:B------:R-:W-:Y:S01]  /*3dc0*/  FMUL.FTZ R9, R52, UR5 ;  /* 0x0000000534097c20 */ /* 0x000fe20008410000 */
[C---:B------:R-:W-:Y:S01]  /*3dd0*/  ISETP.GT.AND P4, PT, R74.reuse, 0x11, PT ;  /* 0x000000114a00780c */ /* 0x040fe20003f84270 */
[----:B------:R-:W-:Y:S01]  /*3de0*/  HGMMA.64x16x16.F32 R40, gdesc[UR24], R40, gsb0 ;  /* 0x00200000182879f0 */ /* 0x000fe20008000828 */
[----:B------:R-:W-:Y:S01]  /*3df0*/  UIADD3 UR26, UR4, 0x642, URZ ;  /* 0x00000642041a7890 */ /* 0x000fe2000fffe03f */
[----:B------:R-:W-:Y:S01]  /*3e00*/  FMNMX.FTZ R50, R89, R50, !PT ;  /* 0x0000003259327209 */ /* 0x000fe20007810000 */
[----:B------:R-:W-:Y:S01]  /*3e10*/  UMOV UR27, 0x80000020 ;  /* 0x80000020001b7882 */ /* 0x000fe20000000000 */
[----:B----4-:R-:W-:Y:S01]  /*3e20*/  FSEL R93, R93, -INF , P3 ;  /* 0xff8000005d5d7808 */ /* 0x010fe20001800000 */
[----:B------:R-:W-:Y:S01]  /*3e30*/  FMUL.FTZ R92, R49, UR5 ;  /* 0x00000005315c7c20 */ /* 0x000fe20008410000 */
[----:B------:R-:W-:Y:S01]  /*3e40*/  FMNMX.FTZ R50, R91, R50, !PT ;  /* 0x000000325b327209 */ /* 0x000fe20007810000 */
[----:B------:R-:W-:Y:S01]  /*3e50*/  FMUL.FTZ R49, R51, UR5 ;  /* 0x0000000533317c20 */ /* 0x000fe20008410000 */
[----:B------:R-:W-:Y:S01]  /*3e60*/  ISETP.GT.AND P5, PT, R74, 0x18, PT ;  /* 0x000000184a00780c */ /* 0x000fe20003fa4270 */
[----:B------:R-:W0:Y:S01]  /*3e70*/  MUFU.TANH R63, R63 ;  /* 0x0000003f003f7308 */ /* 0x000e220000002400 */
[----:B-----5:R-:W-:Y:S01]  /*3e80*/  FSEL R85, R80, -INF , P4 ;  /* 0xff80000050557808 */ /* 0x020fe20002000000 */
[----:B------:R-:W-:Y:S01]  /*3e90*/  FMUL.FTZ R80, R53, UR5 ;  /* 0x0000000535507c20 */ /* 0x000fe20008410000 */
[----:B------:R-:W-:Y:S01]  /*3ea0*/  FMNMX.FTZ R50, R93, R50, !PT ;  /* 0x000000325d327209 */ /* 0x000fe20007810000 */
[----:B------:R-:W-:Y:S01]  /*3eb0*/  ULDC UR4, c[0x0][0x988] ;  /* 0x0002620000047ab9 */ /* 0x000fe20000000800 */
[----:B------:R-:W-:-:S02]  /*3ec0*/  ISETP.GT.AND P3, PT, R74, 0x19, PT ;  /* 0x000000194a00780c */ /* 0x000fc40003f64270 */
[----:B------:R-:W-:Y:S01]  /*3ed0*/  FSEL R71, R90, -INF , P5 ;  /* 0xff8000005a477808 */ /* 0x000fe20002800000 */
[----:B------:R-:W1:Y:S01]  /*3ee0*/  MUFU.TANH R92, R92 ;  /* 0x0000005c005c7308 */ /* 0x000e620000002400 */
        /* <DEDUP_REMOVED lines=8> */
[C---:B------:R-:W-:Y:S01]  /*3f70*/  ISETP.GT.AND P3, PT, R74.reuse, 0x28, PT ;  /* 0x000000284a00780c */ /* 0x040fe20003f64270 */
[----:B------:R-:W3:Y:S01]  /*3f80*/  MUFU.TANH R80, R80 ;  /* 0x0000005000507308 */ /* 0x000ee20000002400 */
[----:B------:R-:W-:Y:S02]  /*3f90*/  FMNMX.FTZ R61, R51, R52, !PT ;  /* 0x00000034333d7209 */ /* 0x000fe40007810000 */
[----:B------:R-:W-:Y:S02]  /*3fa0*/  ISETP.GT.AND P4, PT, R74, 0x29, PT ;  /* 0x000000294a00780c */ /* 0x000fe40003f84270 */
[----:B------:R-:W-:-:S02]  /*3fb0*/  VIADDMNMX R83, R79, R82, R83, PT ;  /* 0x000000524f537246 */ /* 0x000fc40003800153 */
[----:B------:R-:W-:Y:S01]  /*3fc0*/  FSEL R52, R76, -INF , P4 ;  /* 0xff8000004c347808 */ /* 0x000fe20002000000 */
        /* <DEDUP_REMOVED lines=8> */
[----:B------:R-:W-:Y:S01]  /*4050*/  FSEL R41, R75, -INF , P3 ;  /* 0xff8000004b297808 */ /* 0x000fe20001800000 */
[----:B------:R-:W-:Y:S01]  /*4060*/  FMUL.FTZ R75, R44, UR5 ;  /* 0x000000052c4b7c20 */ /* 0x000fe20008410000 */
[----:B------:R-:W-:Y:S01]  /*4070*/  HGMMA.64x16x16.F32 R32, gdesc[UR24], R32, gsb0 ;  /* 0x00200000182079f0 */ /* 0x000fe20008000820 */
[----:B------:R-:W-:Y:S01]  /*4080*/  FMNMX.FTZ R60, R40, R61, !PT ;  /* 0x0000003d283c7209 */ /* 0x000fe20007810000 */
[----:B------:R4:W-:Y:S01]  /*4090*/  MUFU.TANH R72, R53 ;  /* 0x0000003500487308 */ /* 0x0009e20000002400 */
[----:B------:R-:W-:Y:S01]  /*40a0*/  ISETP.GT.AND P5, PT, R74, 0x30, PT ;  /* 0x000000304a00780c */ /* 0x000fe20003fa4270 */
[----:B------:R-:W-:Y:S01]  /*40b0*/  FMUL.FTZ R76, R45, UR5 ;  /* 0x000000052d4c7c20 */ /* 0x000fe20008410000 */
[----:B------:R-:W-:Y:S01]  /*40c0*/  FMNMX.FTZ R61, R41, R60, !PT ;  /* 0x0000003c293d7209 */ /* 0x000fe20007810000 */
[----:B------:R-:W-:Y:S01]  /*40d0*/  FMUL.FTZ R42, R42, UR5 ;  /* 0x000000052a2a7c20 */ /* 0x000fe20008410000 */
[----:B------:R-:W-:Y:S01]  /*40e0*/  ISETP.GT.AND P3, PT, R74, 0x31, PT ;  /* 0x000000314a00780c */ /* 0x000fe20003f64270 */
[----:B------:R-:W-:Y:S01]  /*40f0*/  FMUL.FTZ R43, R43, UR5 ;  /* 0x000000052b2b7c20 */ /* 0x000fe20008410000 */
[----:B------:R-:W-:Y:S01]  /*4100*/  FSEL R44, R78, -INF , P5 ;  /* 0xff8000004e2c7808 */ /* 0x000fe20002800000 */
[----:B------:R-:W5:Y:S01]  /*4110*/  MUFU.TANH R73, R73 ;  /* 0x0000004900497308 */ /* 0x000f620000002400 */
[----:B------:R-:W-:Y:S01]  /*4120*/  FMNMX.FTZ R61, R52, R61, !PT ;  /* 0x0000003d343d7209 */ /* 0x000fe20007810000 */
[----:B------:R-:W-:Y:S01]  /*4130*/  FMUL.FTZ R46, R46, UR5 ;  /* 0x000000052e2e7c20 */ /* 0x000fe20008410000 */
[----:B----4-:R-:W-:Y:S01]  /*4140*/  FSEL R53, R77, -INF , P3 ;  /* 0xff8000004d357808 */ /* 0x010fe20001800000 */
[----:B------:R-:W-:Y:S01]  /*4150*/  FMUL.FTZ R47, R47, UR5 ;  /* 0x000000052f2f7c20 */ /* 0x000fe20008410000 */
[----:B------:R-:W-:-:S02]  /*4160*/  FMNMX.FTZ R60, R44, R61, !PT ;  /* 0x0000003d2c3c7209 */ /* 0x000fc40007810000 */
[C---:B------:R-:W-:Y:S01]  /*4170*/  ISETP.GT.AND P3, PT, R74.reuse, 0x39, PT ;  /* 0x000000394a00780c */ /* 0x040fe20003f64270 */
[----:B------:R-:W4:Y:S01]  /*4180*/  MUFU.TANH R75, R75 ;  /* 0x0000004b004b7308 */ /* 0x000f220000002400 */
[----:B------:R-:W-:Y:S02]  /*4190*/  FSEL R45, R67, -INF , P4 ;  /* 0xff800000432d7808 */ /* 0x000fe40002000000 */
[----:B------:R-:W-:Y:S02]  /*41a0*/  FMNMX.FTZ R62, R53, R60, !PT ;  /* 0x0000003c353e7209 */ /* 0x000fe40007810000 */
[----:B------:R-:W-:Y:S02]  /*41b0*/  ISETP.GT.AND P4, PT, R74, 0x40, PT ;  /* 0x000000404a00780c */ /* 0x000fe40003f84270 */
[----:B------:R-:W-:Y:S01]  /*41c0*/  FSEL R60, R66, -INF , P3 ;  /* 0xff800000423c7808 */ /* 0x000fe20001800000 */
[----:B------:R-:W4:Y:S01]  /*41d0*/  MUFU.TANH R76, R76 ;  /* 0x0000004c004c7308 */ /* 0x000f220000002400 */
[----:B------:R-:W-:-:S02]  /*41e0*/  FMNMX.FTZ R67, R45, R62, !PT ;  /* 0x0000003e2d437209 */ /* 0x000fc40007810000 */
[----:B------:R-:W-:Y:S02]  /*41f0*/  ISETP.GT.AND P3, PT, R74, 0x41, PT ;  /* 0x000000414a00780c */ /* 0x000fe40003f64270 */
[----:B------:R-:W-:Y:S02]  /*4200*/  FSEL R61, R69, -INF , P4 ;  /* 0xff800000453d7808 */ /* 0x000fe40002000000 */
[----:B------:R-:W-:Y:S01]  /*4210*/  FMNMX.FTZ R62, R60, R67, !PT ;  /* 0x000000433c3e7209 */ /* 0x000fe20007810000 */
[----:B------:R-:W-:Y:S01]  /*4220*/  MUFU.TANH R20, R20 ;  /* 0x0000001400147308 */ /* 0x000fe20000002400 */
[----:B------:R-:W-:Y:S02]  /*4230*/  ISETP.GT.AND P4, PT, R74, 0x48, PT ;  /* 0x000000484a00780c */ /* 0x000fe40003f84270 */
[----:B------:R-:W-:Y:S02]  /*4240*/  FMNMX.FTZ R77, R61, R62, !PT ;  /* 0x0000003e3d4d7209 */ /* 0x000fe40007810000 */
[----:B------:R-:W-:-:S02]  /*4250*/  FSEL R62, R70, -INF , P4 ;  /* 0xff800000463e7808 */ /* 0x000fc40002000000 */
[C---:B------:R-:W-:Y:S01]  /*4260*/  ISETP.GT.AND P4, PT, R74.reuse, 0x50, PT ;  /* 0x000000504a00780c */ /* 0x040fe20003f84270 */
[----:B------:R-:W-:Y:S01]  /*4270*/  MUFU.TANH R21, R21 ;  /* 0x0000001500157308 */ /* 0x000fe20000002400 */
[----:B------:R-:W-:Y:S02]  /*4280*/  ISETP.GT.AND P5, PT, R83, 0x8, PT ;  /* 0x000000085300780c */ /* 0x000fe40003fa4270 */
[----:B0-----:R-:W-:Y:S02]  /*4290*/  FSEL R63, R63, -INF , P4 ;  /* 0xff8000003f3f7808 */ /* 0x001fe40002000000 */
[----:B------:R-:W-:Y:S02]  /*42a0*/  ISETP.GT.AND P4, PT, R74, 0x58, PT ;  /* 0x000000584a00780c */ /* 0x000fe40003f84270 */
[----:B------:R-:W-:Y:S01]  /*42b0*/  FSEL R5, R5, -INF , P5 ;  /* 0xff80000005057808 */ /* 0x000fe20002800000 */
[----:B------:R-:W-:Y:S01]  /*42c0*/  MUFU.TANH R64, R64 ;  /* 0x0000004000407308 */ /* 0x000fe20000002400 */
[----:B------:R-:W-:-:S02]  /*42d0*/  WARPGROUP.DEPBAR.LE gsb0, 0x0 ;  /* 0x00008000000079c5 */ /* 0x000fc40000010000 */
[----:B------:R-:W-:Y:S01]  /*42e0*/  WARPGROUP.ARRIVE ;  /* 0x00000000000079c5 */ /* 0x000fe20000000000 */
[----:B------:R-:W-:Y:S01]  /*42f0*/  FMUL.FTZ R66, R32, UR5 ;  /* 0x0000000520427c20 */ /* 0x000fe20008410000 */
[----:B------:R-:W-:Y:S01]  /*4300*/  FSEL R32, R68, -INF , P3 ;  /* 0xff80000044207808 */ /* 0x000fe20001800000 */
[----:B------:R-:W-:Y:S01]  /*4310*/  FMUL.FTZ R67, R33, UR5 ;  /* 0x0000000521437c20 */ /* 0x000fe20008410000 */
[----:B------:R-:W-:Y:S01]  /*4320*/  ISETP.GT.AND P3, PT, R74, 0x49, PT ;  /* 0x000000494a00780c */ /* 0x000fe20003f64270 */
[----:B------:R-:W-:Y:S01]  /*4330*/  FMUL.FTZ R68, R36, UR5 ;  /* 0x0000000524447c20 */ /* 0x000fe20008410000 */
[----:B------:R-:W-:Y:S01]  /*4340*/  HGMMA.64x16x16.F32 R24, gdesc[UR32], R24, gsb0 ;  /* 0x00200000201879f0 */ /* 0x000fe20008000818 */
[----:B------:R-:W-:Y:S01]  /*4350*/  FMNMX.FTZ R77, R32, R77, !PT ;  /* 0x0000004d204d7209 */ /* 0x000fe20007810000 */
[----:B------:R3:W0:Y:S01]  /*4360*/  MUFU.TANH R69, R66 ;  /* 0x0000004200457308 */ /* 0x0006220000002400 */
[----:B------:R-:W-:Y:S01]  /*4370*/  FSEL R33, R86, -INF , P3 ;  /* 0xff80000056217808 */ /* 0x000fe20001800000 */
[----:B------:R-:W-:Y:S01]  /*4380*/  FMUL.FTZ R34, R34, UR5 ;  /* 0x0000000522227c20 */ /* 0x000fe20008410000 */
[----:B------:R-:W-:Y:S01]  /*4390*/  FMNMX.FTZ R70, R62, R77, !PT ;  /* 0x0000004d3e467209 */ /* 0x000fe20007810000 */
[----:B------:R-:W-:Y:S01]  /*43a0*/  FMUL.FTZ R35, R35, UR5 ;  /* 0x0000000523237c20 */ /* 0x000fe20008410000 */
[----:B------:R-:W-:Y:S01]  /*43b0*/  ISETP.GT.AND P3, PT, R74, 0x51, PT ;  /* 0x000000514a00780c */ /* 0x000fe20003f64270 */
[----:B------:R-:W-:Y:S01]  /*43c0*/  FMUL.FTZ R38, R38, UR5 ;  /* 0x0000000526267c20 */ /* 0x000fe20008410000 */
[----:B------:R-:W-:Y:S01]  /*43d0*/  FMNMX.FTZ R70, R33, R70, !PT ;  /* 0x0000004621467209 */ /* 0x000fe20007810000 */
[----:B------:R5:W0:Y:S01]  /*43e0*/  MUFU.TANH R84, R67 ;  /* 0x0000004300547308 */ /* 0x000a220000002400 */
[----:B-1----:R-:W-:Y:S01]  /*43f0*/  FSEL R36, R92, -INF , P3 ;  /* 0xff8000005c247808 */ /* 0x002fe20001800000 */
[----:B------:R-:W-:Y:S01]  /*4400*/  FMUL.FTZ R39, R39, UR5 ;  /* 0x0000000527277c20 */ /* 0x000fe20008410000 */
[----:B------:R-:W-:Y:S01]  /*4410*/  FMNMX.FTZ R77, R63, R70, !PT ;  /* 0x000000463f4d7209 */ /* 0x000fe20007810000 */
[----:B------:R-:W-:Y:S01]  /*4420*/  FMUL.FTZ R70, R37, UR5 ;  /* 0x0000000525467c20 */ /* 0x000fe20008410000 */
[----:B------:R-:W-:-:S02]  /*4430*/  ISETP.GT.AND P3, PT, R74, 0x59, PT ;  /* 0x000000594a00780c */ /* 0x000fc40003f64270 */
[----:B--2---:R-:W-:Y:S01]  /*4440*/  FSEL R37, R9, -INF , P4 ;  /* 0xff80000009257808 */ /* 0x004fe20002000000 */
[----:B------:R-:W1:Y:S01]  /*4450*/  MUFU.TANH R86, R68 ;  /* 0x0000004400567308 */ /* 0x000e620000002400 */
[----:B------:R-:W-:Y:S02]  /*4460*/  FMNMX.FTZ R78, R36, R77, !PT ;  /* 0x0000004d244e7209 */ /* 0x000fe40007810000 */
[----:B------:R-:W-:Y:S02]  /*4470*/  ISETP.GT.AND P4, PT, R74, 0x60, PT ;  /* 0x000000604a00780c */ /* 0x000fe40003f84270 */
[----:B---3--:R-:W-:Y:S02]  /*4480*/  FSEL R66, R80, -INF , P3 ;  /* 0xff80000050427808 */ /* 0x008fe40001800000 */
[----:B-----5:R-:W-:Y:S01]  /*4490*/  FMNMX.FTZ R67, R37, R78, !PT ;  /* 0x0000004e25437209 */ /* 0x020fe20007810000 */
[----:B------:R2:W3:Y:S01]  /*44a0*/  MUFU.TANH R88, R70 ;  /* 0x0000004600587308 */ /* 0x0004e20000002400 */
[----:B------:R-:W-:-:S02]  /*44b0*/  ISETP.GT.AND P3, PT, R74, 0x61, PT ;  /* 0x000000614a00780c */ /* 0x000fc40003f64270 */
[----:B------:R-:W-:Y:S02]  /*44c0*/  FMNMX.FTZ R77, R66, R67, !PT ;  /* 0x00000043424d7209 */ /* 0x000fe40007810000 */
[----:B------:R-:W-:Y:S02]  /*44d0*/  FSEL R67, R73, -INF , P3 ;  /* 0xff80000049437808 */ /* 0x000fe40001800000 */
[----:B------:R-:W-:Y:S01]  /*44e0*/  ISETP.GT.AND P3, PT, R74, 0x69, PT ;  /* 0x000000694a00780c */ /* 0x000fe20003f64270 */
[----:B------:R-:W-:Y:S08]  /*44f0*/  MUFU.TANH R65, R65 ;  /* 0x0000004100417308 */ /* 0x000ff00000002400 */
[----:B------:R-:W-:Y:S08]  /*4500*/  MUFU.TANH R56, R56 ;  /* 0x0000003800387308 */ /* 0x000ff00000002400 */
[----:B------:R-:W-:Y:S01]  /*4510*/  MUFU.TANH R57, R57 ;  /* 0x0000003900397308 */ /* 0x000fe20000002400 */
[----:B------:R-:W-:-:S02]  /*4520*/  WARPGROUP.DEPBAR.LE gsb0, 0x0 ;  /* 0x00008000000079c5 */ /* 0x000fc40000010000 */
[----:B------:R-:W-:Y:S01]  /*4530*/  FMUL.FTZ R9, R24, UR5 ;  /* 0x0000000518097c20 */ /* 0x000fe20008410000 */
[----:B------:R-:W-:Y:S01]  /*4540*/  FSEL R24, R72, -INF , P4 ;  /* 0xff80000048187808 */ /* 0x000fe20002000000 */
[----:B--2---:R-:W-:Y:S01]  /*4550*/  FMUL.FTZ R70, R25, UR5 ;  /* 0x0000000519467c20 */ /* 0x004fe20008410000 */
[----:B------:R-:W-:Y:S02]  /*4560*/  ISETP.GT.AND P4, PT, R74, 0x68, PT ;  /* 0x000000684a00780c */ /* 0x000fe40003f84270 */
[----:B------:R2:W5:Y:S01]  /*4570*/  MUFU.TANH R78, R9 ;  /* 0x00000009004e7308 */ /* 0x0005620000002400 */
[----:B------:R-:W-:Y:S01]  /*4580*/  FMNMX.FTZ R68, R24, R77, !PT ;  /* 0x0000004d18447209 */ /* 0x000fe20007810000 */
[----:B------:R-:W-:Y:S01]  /*4590*/  FMUL.FTZ R26, R26, UR5 ;  /* 0x000000051a1a7c20 */ /* 0x000fe20008410000 */
[----:B----4-:R-:W-:Y:S01]  /*45a0*/  FSEL R25, R75, -INF , P4 ;  /* 0xff8000004b197808 */ /* 0x010fe20002000000 */
[----:B------:R-:W-:Y:S01]  /*45b0*/  FMUL.FTZ R75, R29, UR5 ;  /* 0x000000051d4b7c20 */ /* 0x000fe20008410000 */
[----:B------:R-:W-:Y:S01]  /*45c0*/  FMNMX.FTZ R72, R67, R68, !PT ;  /* 0x0000004443487209 */ /* 0x000fe20007810000 */
[----:B------:R-:W-:Y:S01]  /*45d0*/  FMUL.FTZ R27, R27, UR5 ;  /* 0x000000051b1b7c20 */ /* 0x000fe20008410000 */
[----:B------:R-:W-:Y:S01]  /*45e0*/  ISETP.GT.AND P4, PT, R74, 0x70, PT ;  /* 0x000000704a00780c */ /* 0x000fe20003f84270 */
[----:B------:R3:W4:Y:S01]  /*45f0*/  MUFU.TANH R77, R70 ;  /* 0x00000046004d7308 */ /* 0x0007220000002400 */
[----:B------:R-:W-:Y:S01]  /*4600*/  FSEL R68, R76, -INF , P3 ;  /* 0xff8000004c447808 */ /* 0x000fe20001800000 */
[----:B--2---:R-:W-:Y:S01]  /*4610*/  FMUL.FTZ R9, R28, UR5 ;  /* 0x000000051c097c20 */ /* 0x004fe20008410000 */
[----:B------:R-:W-:-:S02]  /*4620*/  FMNMX.FTZ R73, R25, R72, !PT ;  /* 0x0000004819497209 */ /* 0x000fc40007810000 */
[----:B------:R-:W-:Y:S02]  /*4630*/  ISETP.GT.AND P3, PT, R74, 0x71, PT ;  /* 0x000000714a00780c */ /* 0x000fe40003f64270 */
[----:B0-----:R-:W-:Y:S01]  /*4640*/  FSEL R69, R69, -INF , P4 ;  /* 0xff80000045457808 */ /* 0x001fe20002000000 */
[----:B------:R0:W2:Y:S01]  /*4650*/  MUFU.TANH R80, R9 ;  /* 0x0000000900507308 */ /* 0x0000a20000002400 */
[----:B------:R-:W-:Y:S02]  /*4660*/  FMNMX.FTZ R72, R68, R73, !PT ;  /* 0x0000004944487209 */ /* 0x000fe40007810000 */
[----:B------:R-:W-:Y:S02]  /*4670*/  ISETP.GT.AND P4, PT, R74, 0x78, PT ;  /* 0x000000784a00780c */ /* 0x000fe40003f84270 */
[----:B------:R-:W-:Y:S02]  /*4680*/  FSEL R28, R84, -INF , P3 ;  /* 0xff800000541c7808 */ /* 0x000fe40001800000 */
[----:B------:R-:W-:Y:S01]  /*4690*/  FMNMX.FTZ R73, R69, R72, !PT ;  /* 0x0000004845497209 */ /* 0x000fe20007810000 */
[----:B------:R-:W2:Y:S01]  /*46a0*/  MUFU.TANH R75, R75 ;  /* 0x0000004b004b7308 */ /* 0x000ea20000002400 */
[----:B------:R-:W-:-:S02]  /*46b0*/  ISETP.GT.AND P3, PT, R74, 0x79, PT ;  /* 0x000000794a00780c */ /* 0x000fc40003f64270 */
[----:B-1----:R-:W-:Y:S02]  /*46c0*/  FSEL R29, R86, -INF , P4 ;  /* 0xff800000561d7808 */ /* 0x002fe40002000000 */
[----:B------:R-:W-:Y:S02]  /*46d0*/  FMNMX.FTZ R72, R28, R73, !PT ;  /* 0x000000491c487209 */ /* 0x000fe40007810000 */
[----:B------:R-:W-:Y:S01]  /*46e0*/  ISETP.GT.AND P4, PT, R74, 0x80, PT ;  /* 0x000000804a00780c */ /* 0x000fe20003f84270 */
[----:B------:R-:W1:Y:S01]  /*46f0*/  MUFU.TANH R58, R58 ;  /* 0x0000003a003a7308 */ /* 0x000e620000002400 */
[----:B---3--:R-:W-:Y:S02]  /*4700*/  FSEL R70, R88, -INF , P3 ;  /* 0xff80000058467808 */ /* 0x008fe40001800000 */
[----:B------:R-:W-:Y:S01]  /*4710*/  FMNMX.FTZ R73, R29, R72, !PT ;  /* 0x000000481d497209 */ /* 0x000fe20007810000 */
[----:B------:R-:W-:Y:S01]  /*4720*/  FMUL.FTZ R72, R54, UR5 ;  /* 0x0000000536487c20 */ /* 0x000fe20008410000 */
[----:B------:R-:W-:-:S02]  /*4730*/  ISETP.GT.AND P3, PT, R74, 0x81, PT ;  /* 0x000000814a00780c */ /* 0x000fc40003f64270 */
[----:B-----5:R-:W-:Y:S01]  /*4740*/  FSEL R54, R78, -INF , P4 ;  /* 0xff8000004e367808 */ /* 0x020fe20002000000 */
[----:B------:R-:W3:Y:S01]  /*4750*/  MUFU.TANH R59, R59 ;  /* 0x0000003b003b7308 */ /* 0x000ee20000002400 */
[----:B0-----:R-:W-:Y:S02]  /*4760*/  FMNMX.FTZ R9, R70, R73, !PT ;  /* 0x0000004946097209 */ /* 0x001fe40007810000 */
[----:B------:R-:W-:Y:S02]  /*4770*/  ISETP.GT.AND P4, PT, R74, 0x88, PT ;  /* 0x000000884a00780c */ /* 0x000fe40003f84270 */
[----:B----4-:R-:W-:Y:S02]  /*4780*/  FSEL R73, R77, -INF , P3 ;  /* 0xff8000004d497808 */ /* 0x010fe40001800000 */
[----:B------:R-:W-:Y:S01]  /*4790*/  FMNMX.FTZ R76, R54, R9, !PT ;  /* 0x00000009364c7209 */ /* 0x000fe20007810000 */
[----:B------:R-:W0:Y:S01]  /*47a0*/  MUFU.TANH R48, R48 ;  /* 0x0000003000307308 */ /* 0x000e220000002400 */
[----:B------:R-:W-:Y:S01]  /*47b0*/  ISETP.GT.AND P3, PT, R74, 0x89, PT ;  /* 0x000000894a00780c */ /* 0x000fe20003f64270 */
[----:B------:R-:W-:Y:S01]  /*47c0*/  FMUL.FTZ R74, R55, UR5 ;  /* 0x00000005374a7c20 */ /* 0x000fe20008410000 */
[----:B--2---:R-:W-:-:S02]  /*47d0*/  FSEL R55, R80, -INF , P4 ;  /* 0xff80000050377808 */ /* 0x004fc40002000000 */
[----:B------:R-:W-:Y:S02]  /*47e0*/  FMNMX.FTZ R76, R73, R76, !PT ;  /* 0x0000004c494c7209 */ /* 0x000fe40007810000 */
[----:B------:R-:W-:Y:S01]  /*47f0*/  FSEL R75, R75, -INF , P3 ;  /* 0xff8000004b4b7808 */ /* 0x000fe20001800000 */
[----:B------:R-:W2:Y:S01]  /*4800*/  MUFU.TANH R49, R49 ;  /* 0x0000003100317308 */ /* 0x000ea20000002400 */
[----:B------:R-:W-:Y:S02]  /*4810*/  FMNMX.FTZ R76, R55, R76, !PT ;  /* 0x0000004c374c7209 */ /* 0x000fe40007810000 */
[----:B------:R-:W-:Y:S02]  /*4820*/  ISETP.GT.AND P4, PT, R83, 0x1, PT ;  /* 0x000000015300780c */ /* 0x000fe40003f84270 */
[----:B------:R-:W-:Y:S02]  /*4830*/  FMNMX.FTZ R76, R75, R76, !PT ;  /* 0x0000004c4b4c7209 */ /* 0x000fe40007810000 */
[----:B------:R-:W-:Y:S01]  /*4840*/  FSEL R4, R4, -INF , P4 ;  /* 0xff80000004047808 */ /* 0x000fe20002000000 */
[----:B------:R-:W4:Y:S01]  /*4850*/  MUFU.TANH R72, R72 ;  /* 0x0000004800487308 */ /* 0x000f220000002400 */
[----:B------:R-:W-:Y:S01]  /*4860*/  ISETP.GT.AND P4, PT, R83, 0x10, PT ;  /* 0x000000105300780c */ /* 0x000fe20003f84270 */
[----:B------:R-:W5:Y:S03]  /*4870*/  SHFL.BFLY PT, R9, R76, 0x2, 0x1f ;  /* 0x0c401f004c097f89 */ /* 0x000f6600000e0000 */
[----:B------:R-:W-:-:S02]  /*4880*/  FSEL R7, R7, -INF , P4 ;  /* 0xff80000007077808 */ /* 0x000fc40002000000 */
[C---:B------:R-:W-:Y:S01]  /*4890*/  ISETP.GT.AND P4, PT, R83.reuse, 0x18, PT ;  /* 0x000000185300780c */ /* 0x040fe20003f84270 */
[----:B------:R-:W4:Y:S03]  /*48a0*/  MUFU.TANH R74, R74 ;  /* 0x0000004a004a7308 */ /* 0x000f260000002400 */
[----:B------:R-:W-:Y:S02]  /*48b0*/  FSEL R10, R10, -INF , P4 ;  /* 0xff8000000a0a7808 */ /* 0x000fe40002000000 */
[----:B------:R-:W-:-:S03]  /*48c0*/  ISETP.GT.AND P4, PT, R83, 0x20, PT ;  /* 0x000000205300780c */ /* 0x000fc60003f84270 */
[----:B------:R-:W4:Y:S08]  /*48d0*/  MUFU.TANH R42, R42 ;  /* 0x0000002a002a7308 */ /* 0x000f300000002400 */
[----:B------:R-:W4:Y:S01]  /*48e0*/  MUFU.TANH R43, R43 ;  /* 0x0000002b002b7308 */ /* 0x000f220000002400 */
[----:B-----5:R-:W-:-:S05]  /*48f0*/  FMNMX.FTZ R77, R76, R9, !PT ;  /* 0x000000094c4d7209 */ /* 0x020fca0007810000 */
[----:B------:R-:W5:Y:S02]  /*4900*/  SHFL.BFLY PT, R76, R77, 0x1, 0x1f ;  /* 0x0c201f004d4c7f89 */ /* 0x000f6400000e0000 */
[----:B------:R-:W4:Y:S08]  /*4910*/  MUFU.TANH R46, R46 ;  /* 0x0000002e002e7308 */ /* 0x000f300000002400 */
[----:B------:R-:W4:Y:S08]  /*4920*/  MUFU.TANH R47, R47 ;  /* 0x0000002f002f7308 */ /* 0x000f300000002400 */
[----:B------:R-:W4:Y:S01]  /*4930*/  MUFU.TANH R34, R34 ;  /* 0x0000002200227308 */ /* 0x000f220000002400 */
[----:B-----5:R-:W-:Y:S01]  /*4940*/  FMNMX.FTZ R9, R77, R76, !PT ;  /* 0x0000004c4d097209 */ /* 0x020fe20007810000 */
[----:B------:R-:W-:Y:S01]  /*4950*/  FMUL.FTZ R77, R31, UR5 ;  /* 0x000000051f4d7c20 */ /* 0x000fe20008410000 */
[----:B------:R-:W-:-:S05]  /*4960*/  FMUL.FTZ R76, R30, UR5 ;  /* 0x000000051e4c7c20 */ /* 0x000fca0008410000 */
[----:B------:R-:W5:Y:S01]  /*4970*/  MUFU.TANH R35, R35 ;  /* 0x0000002300237308 */ /* 0x000f620000002400 */
[C---:B------:R-:W-:Y:S01]  /*4980*/  FSETP.NEU.FTZ.AND P3, PT, R9.reuse, -INF , PT ;  /* 0xff8000000900780b */ /* 0x040fe20003f7d000 */
[----:B------:R-:W-:Y:S01]  /*4990*/  FMUL.FTZ R78, R9, UR4 ;  /* 0x00000004094e7c20 */ /* 0x000fe20008410000 */
[----:B------:R-:W-:Y:S01]  /*49a0*/  UMOV UR5, UR58 ;  /* 0x0000003a00057c82 */ /* 0x000fe20008000000 */
[----:B------:R-:W-:-:S03]  /*49b0*/  @UP0 USHF.R.U32.HI UR5, URZ, UR7, UR11 ;  /* 0x000000073f050299 */ /* 0x000fc6000801160b */
[----:B------:R-:W-:Y:S01]  /*49c0*/  FSEL R78, R78, RZ, P3 ;  /* 0x000000ff4e4e7208 */ /* 0x000fe20001800000 */
[----:B------:R-:W5:Y:S01]  /*49d0*/  MUFU.TANH R38, R38 ;  /* 0x0000002600267308 */ /* 0x000f620000002400 */
[----:B------:R-:W-:Y:S01]  /*49e0*/  ISETP.GT.AND P3, PT, R83, RZ, PT ;  /* 0x000000ff5300720c */ /* 0x000fe20003f64270 */
[----:B------:R-:W-:Y:S02]  /*49f0*/  UIADD3 UR10, UR5, UR56, -UR57 ;  /* 0x00000038050a7290 */ /* 0x000fe4000fffe839 */
        /* <DEDUP_REMOVED lines=16> */
[----:B------:R-:W5:Y:S01]  /*4b00*/  MUFU.TANH R39, R39 ;  /* 0x0000002700277308 */ /* 0x000f620000002400 */
[----:B------:R-:W-:Y:S01]  /*4b10*/  FMNMX.FTZ R84, R7, R84, !PT ;  /* 0x0000005407547209 */ /* 0x000fe20007810000 */
[--C-:B------:R-:W-:Y:S01]  /*4b20*/  FFMA.FTZ R93, R93, UR4, -R78.reuse ;  /* 0x000000045d5d7c23 */ /* 0x100fe2000801084e */
[----:B------:R-:W-:Y:S01]  /*4b30*/  ISETP.GT.AND P3, PT, R83, 0x19, PT ;  /* 0x000000195300780c */ /* 0x000fe20003f64270 */
[----:B------:R-:W-:Y:S01]  /*4b40*/  FFMA.FTZ R33, R33, UR4, -R78 ;  /* 0x0000000421217c23 */ /* 0x000fe2000801084e */
[----:B------:R-:W-:Y:S01]  /*4b50*/  FMNMX.FTZ R85, R71, R84, !PT ;  /* 0x0000005447557209 */ /* 0x000fe20007810000 */
[----:B------:R-:W-:Y:S01]  /*4b60*/  UIMAD.WIDE UR10, UR10, 0x38e38e39, URZ ;  /* 0x38e38e390a0a78a5 */ /* 0x000fe2000f8e023f */
[----:B------:R-:W-:Y:S01]  /*4b70*/  FSEL R50, R11, -INF , P3 ;  /* 0xff8000000b327808 */ /* 0x000fe20001800000 */
[----:B------:R1:W-:Y:S01]  /*4b80*/  MUFU.EX2 R8, R86 ;  /* 0x0000005600087308 */ /* 0x0003e20000000800 */
[----:B------:R-:W-:Y:S01]  /*4b90*/  FMNMX.FTZ R85, R10, R85, !PT ;  /* 0x000000550a557209 */ /* 0x000fe20007810000 */
[----:B------:R-:W-:Y:S01]  /*4ba0*/  USHF.R.U32.HI UR5, URZ, 0x1f, UR11 ;  /* 0x0000001f3f057899 */ /* 0x000fe2000801160b */
[----:B------:R-:W-:-:S02]  /*4bb0*/  ISETP.GT.AND P3, PT, R83, 0x21, PT ;  /* 0x000000215300780c */ /* 0x000fc40003f64270 */
[----:B------:R-:W-:Y:S01]  /*4bc0*/  FSEL R84, R12, -INF , P4 ;  /* 0xff8000000c547808 */ /* 0x000fe20002000000 */
[--C-:B------:R-:W-:Y:S01]  /*4bd0*/  FFMA.FTZ R12, R51, UR4, -R78.reuse ;  /* 0x00000004330c7c23 */ /* 0x100fe2000801084e */
[----:B------:R-:W-:Y:S01]  /*4be0*/  FMNMX.FTZ R85, R50, R85, !PT ;  /* 0x0000005532557209 */ /* 0x000fe20007810000 */
[----:B------:R3:W-:Y:S01]  /*4bf0*/  MUFU.EX2 R11, R87 ;  /* 0x00000057000b7308 */ /* 0x0007e20000000800 */
[----:B------:R-:W-:Y:S01]  /*4c00*/  ISETP.GT.AND P4, PT, R83, 0x28, PT ;  /* 0x000000285300780c */ /* 0x000fe20003f84270 */
[----:B------:R-:W-:Y:S01]  /*4c10*/  ULEA.HI.SX32 UR5, UR11, UR5, 0x1b ;  /* 0x000000050b057291 */ /* 0x000fe2000f8fda3f */
[----:B------:R-:W-:Y:S01]  /*4c20*/  FSEL R51, R13, -INF , P3 ;  /* 0xff8000000d337808 */ /* 0x000fe20001800000 */
[--C-:B------:R-:W-:Y:S01]  /*4c30*/  FFMA.FTZ R13, R40, UR4, -R78.reuse ;  /* 0x00000004280d7c23 */ /* 0x100fe2000801084e */
[----:B-1----:R-:W-:Y:S01]  /*4c40*/  FMNMX.FTZ R86, R84, R85, !PT ;  /* 0x0000005554567209 */ /* 0x002fe20007810000 */
[----:B------:R-:W-:Y:S01]  /*4c50*/  UISETP.LT.AND UP1, UPT, UR14, UR5, UPT ;  /* 0x000000050e00728c */ /* 0x000fe2000bf21270 */
[----:B------:R-:W-:Y:S01]  /*4c60*/  ISETP.GT.AND P3, PT, R83, 0x29, PT ;  /* 0x000000295300780c */ /* 0x000fe20003f64270 */
[----:B------:R-:W-:Y:S01]  /*4c70*/  MUFU.EX2 R79, R91 ;  /* 0x0000005b004f7308 */ /* 0x000fe20000000800 */
[----:B------:R-:W-:Y:S01]  /*4c80*/  FSEL R85, R14, -INF , P4 ;  /* 0xff8000000e557808 */ /* 0x000fe20002000000 */
[----:B------:R-:W-:Y:S01]  /*4c90*/  FFMA.FTZ R14, R41, UR4, -R78 ;  /* 0x00000004290e7c23 */ /* 0x000fe2000801084e */
[----:B------:R-:W-:Y:S01]  /*4ca0*/  FMNMX.FTZ R86, R51, R86, !PT ;  /* 0x0000005633567209 */ /* 0x000fe20007810000 */
[----:B------:R-:W-:Y:S01]  /*4cb0*/  USEL UR7, UR14, UR5, !UP1 ;  /* 0x000000050e077287 */ /* 0x000fe2000c800000 */
[----:B------:R-:W-:-:S02]  /*4cc0*/  FSEL R40, R15, -INF , P3 ;  /* 0xff8000000f287808 */ /* 0x000fc40001800000 */
[----:B------:R-:W-:Y:S01]  /*4cd0*/  ISETP.GT.AND P4, PT, R83, 0x30, PT ;  /* 0x000000305300780c */ /* 0x000fe20003f84270 */
[----:B------:R-:W1:Y:S01]  /*4ce0*/  MUFU.TANH R26, R26 ;  /* 0x0000001a001a7308 */ /* 0x000e620000002400 */
[----:B------:R-:W-:Y:S01]  /*4cf0*/  FMNMX.FTZ R15, R85, R86, !PT ;  /* 0x00000056550f7209 */ /* 0x000fe20007810000 */
[----:B------:R-:W-:Y:S01]  /*4d00*/  UISETP.GE.AND UP1, UPT, UR38, UR7, UPT ;  /* 0x000000072600728c */ /* 0x000fe2000bf26270 */
[C---:B------:R-:W-:Y:S02]  /*4d10*/  ISETP.GT.AND P3, PT, R83.reuse, 0x31, PT ;  /* 0x000000315300780c */ /* 0x040fe40003f64270 */
[----:B------:R-:W-:Y:S02]  /*4d20*/  FSEL R86, R20, -INF , P4 ;  /* 0xff80000014567808 */ /* 0x000fe40002000000 */
[----:B------:R-:W-:Y:S01]  /*4d30*/  FMNMX.FTZ R15, R40, R15, !PT ;  /* 0x0000000f280f7209 */ /* 0x000fe20007810000 */
[----:B------:R-:W1:Y:S01]  /*4d40*/  MUFU.TANH R27, R27 ;  /* 0x0000001b001b7308 */ /* 0x000e620000002400 */
[----:B------:R-:W-:-:S02]  /*4d50*/  ISETP.GT.AND P4, PT, R83, 0x38, PT ;  /* 0x000000385300780c */ /* 0x000fc40003f84270 */
[----:B---3--:R-:W-:Y:S02]  /*4d60*/  FSEL R87, R21, -INF , P3 ;  /* 0xff80000015577808 */ /* 0x008fe40001800000 */
[----:B------:R-:W-:Y:S01]  /*4d70*/  FMNMX.FTZ R20, R86, R15, !PT ;  /* 0x0000000f56147209 */ /* 0x000fe20007810000 */
[--C-:B------:R-:W-:Y:S01]  /*4d80*/  FFMA.FTZ R15, R52, UR4, -R78.reuse ;  /* 0x00000004340f7c23 */ /* 0x100fe2000801084e */
[----:B------:R-:W-:Y:S01]  /*4d90*/  ISETP.GT.AND P3, PT, R83, 0x39, PT ;  /* 0x000000395300780c */ /* 0x000fe20003f64270 */
[----:B------:R-:W-:Y:S01]  /*4da0*/  FFMA.FTZ R52, R44, UR4, -R78 ;  /* 0x000000042c347c23 */ /* 0x000fe2000801084e */
[----:B------:R-:W-:Y:S01]  /*4db0*/  FSEL R64, R64, -INF , P4 ;  /* 0xff80000040407808 */ /* 0x000fe20002000000 */
[----:B------:R-:W3:Y:S01]  /*4dc0*/  MUFU.TANH R76, R76 ;  /* 0x0000004c004c7308 */ /* 0x000ee20000002400 */
[----:B------:R-:W-:Y:S02]  /*4dd0*/  FMNMX.FTZ R21, R87, R20, !PT ;  /* 0x0000001457157209 */ /* 0x000fe40007810000 */
        /* <DEDUP_REMOVED lines=8> */
[----:B------:R5:W-:Y:S01]  /*4e60*/  MUFU.EX2 R20, R52 ;  /* 0x0000003400147308 */ /* 0x000be20000000800 */
[----:B------:R-:W-:-:S02]  /*4e70*/  FSEL R57, R57, -INF , P3 ;  /* 0xff80000039397808 */ /* 0x000fc40001800000 */
[----:B------:R-:W-:Y:S01]  /*4e80*/  FMNMX.FTZ R44, R56, R21, !PT ;  /* 0x00000015382c7209 */ /* 0x000fe20007810000 */
[----:B------:R-:W-:Y:S01]  /*4e90*/  FFMA.FTZ R21, R53, UR4, -R78 ;  /* 0x0000000435157c23 */ /* 0x000fe2000801084e */
[----:B------:R-:W-:Y:S02]  /*4ea0*/  ISETP.GT.AND P3, PT, R83, 0x49, PT ;  /* 0x000000495300780c */ /* 0x000fe40003f64270 */
[----:B------:R-:W-:Y:S01]  /*4eb0*/  FSEL R58, R58, -INF , P4 ;  /* 0xff8000003a3a7808 */ /* 0x000fe20002000000 */
[----:B------:R-:W3:Y:S01]  /*4ec0*/  MUFU.TANH R77, R77 ;  /* 0x0000004d004d7308 */ /* 0x000ee20000002400 */
[----:B------:R-:W-:Y:S02]  /*4ed0*/  FMNMX.FTZ R41, R57, R44, !PT ;  /* 0x0000002c39297209 */ /* 0x000fe40007810000 */
[----:B------:R-:W-:Y:S02]  /*4ee0*/  ISETP.GT.AND P4, PT, R83, 0x50, PT ;  /* 0x000000505300780c */ /* 0x000fe40003f84270 */
[----:B------:R-:W-:-:S02]  /*4ef0*/  FSEL R59, R59, -INF , P3 ;  /* 0xff8000003b3b7808 */ /* 0x000fc40001800000 */
[----:B------:R-:W-:Y:S01]  /*4f00*/  FMNMX.FTZ R44, R58, R41, !PT ;  /* 0x000000293a2c7209 */ /* 0x000fe20007810000 */
[----:B------:R-:W-:Y:S01]  /*4f10*/  FFMA.FTZ R41, R45, UR4, -R78 ;  /* 0x000000042d297c23 */ /* 0x000fe2000801084e */
[----:B------:R-:W-:Y:S01]  /*4f20*/  ISETP.GT.AND P3, PT, R83, 0x51, PT ;  /* 0x000000515300780c */ /* 0x000fe20003f64270 */
[----:B------:R-:W-:Y:S01]  /*4f30*/  MUFU.EX2 R80, R80 ;  /* 0x0000005000507308 */ /* 0x000fe20000000800 */
[----:B0-----:R-:W-:Y:S02]  /*4f40*/  FSEL R48, R48, -INF , P4 ;  /* 0xff80000030307808 */ /* 0x001fe40002000000 */
[----:B------:R-:W-:Y:S02]  /*4f50*/  FMNMX.FTZ R45, R59, R44, !PT ;  /* 0x0000002c3b2d7209 */ /* 0x000fe40007810000 */
[----:B------:R-:W-:Y:S02]  /*4f60*/  ISETP.GT.AND P4, PT, R83, 0x58, PT ;  /* 0x000000585300780c */ /* 0x000fe40003f84270 */
[----:B--2---:R-:W-:Y:S01]  /*4f70*/  FSEL R49, R49, -INF , P3 ;  /* 0xff80000031317808 */ /* 0x004fe20001800000 */
[----:B------:R-:W0:Y:S01]  /*4f80*/  MUFU.EX2 R31, R31 ;  /* 0x0000001f001f7308 */ /* 0x000e220000000800 */
[----:B------:R-:W-:-:S02]  /*4f90*/  FMNMX.FTZ R44, R48, R45, !PT ;  /* 0x0000002d302c7209 */ /* 0x000fc40007810000 */
[----:B------:R-:W-:Y:S02]  /*4fa0*/  ISETP.GT.AND P3, PT, R83, 0x59, PT ;  /* 0x000000595300780c */ /* 0x000fe40003f64270 */
[----:B----4-:R-:W-:Y:S02]  /*4fb0*/  FSEL R72, R72, -INF , P4 ;  /* 0xff80000048487808 */ /* 0x010fe40002000000 */
[----:B------:R-:W-:Y:S01]  /*4fc0*/  FMNMX.FTZ R53, R49, R44, !PT ;  /* 0x0000002c31357209 */ /* 0x000fe20007810000 */
[----:B------:R-:W2:Y:S01]  /*4fd0*/  MUFU.EX2 R30, R30 ;  /* 0x0000001e001e7308 */ /* 0x000ea20000000800 */
[----:B------:R-:W-:Y:S02]  /*4fe0*/  ISETP.GT.AND P4, PT, R83, 0x60, PT ;  /* 0x000000605300780c */ /* 0x000fe40003f84270 */
[----:B------:R-:W-:Y:S02]  /*4ff0*/  FSEL R45, R74, -INF , P3 ;  /* 0xff8000004a2d7808 */ /* 0x000fe40001800000 */
[----:B------:R-:W-:-:S02]  /*5000*/  FMNMX.FTZ R60, R72, R53, !PT ;  /* 0x00000035483c7209 */ /* 0x000fc40007810000 */
[----:B------:R-:W-:Y:S01]  /*5010*/  ISETP.GT.AND P3, PT, R83, 0x61, PT ;  /* 0x000000615300780c */ /* 0x000fe20003f64270 */
[----:B------:R4:W-:Y:S01]  /*5020*/  MUFU.EX2 R44, R89 ;  /* 0x00000059002c7308 */ /* 0x0009e20000000800 */
[----:B-----5:R-:W-:Y:S01]  /*5030*/  FSEL R52, R42, -INF , P4 ;  /* 0xff8000002a347808 */ /* 0x020fe20002000000 */
[--C-:B------:R-:W-:Y:S01]  /*5040*/  FFMA.FTZ R42, R61, UR4, -R78.reuse ;  /* 0x000000043d2a7c23 */ /* 0x100fe2000801084e */
[----:B------:R-:W-:Y:S01]  /*5050*/  FMNMX.FTZ R53, R45, R60, !PT ;  /* 0x0000003c2d357209 */ /* 0x000fe20007810000 */
[--C-:B------:R-:W-:Y:S01]  /*5060*/  FFMA.FTZ R60, R67, UR4, -R78.reuse ;  /* 0x00000004433c7c23 */ /* 0x100fe2000801084e */
[----:B------:R-:W-:Y:S01]  /*5070*/  ISETP.GT.AND P4, PT, R83, 0x68, PT ;  /* 0x000000685300780c */ /* 0x000fe20003f84270 */
[--C-:B------:R-:W-:Y:S01]  /*5080*/  FFMA.FTZ R61, R68, UR4, -R78.reuse ;  /* 0x00000004443d7c23 */ /* 0x100fe2000801084e */
[----:B------:R-:W-:Y:S01]  /*5090*/  FSEL R88, R43, -INF , P3 ;  /* 0xff8000002b587808 */ /* 0x000fe20001800000 */
[----:B------:R-:W-:Y:S01]  /*50a0*/  FFMA.FTZ R43, R32, UR4, -R78 ;  /* 0x00000004202b7c23 */ /* 0x000fe2000801084e */
[----:B------:R-:W-:Y:S01]  /*50b0*/  FMNMX.FTZ R53, R52, R53, !PT ;  /* 0x0000003534357209 */ /* 0x000fe20007810000 */
[----:B------:R-:W-:Y:S01]  /*50c0*/  MUFU.EX2 R82, R82 ;  /* 0x0000005200527308 */ /* 0x000fe20000000800 */
[----:B------:R-:W-:-:S02]  /*50d0*/  ISETP.GT.AND P3, PT, R83, 0x69, PT ;  /* 0x000000695300780c */ /* 0x000fc40003f64270 */
[----:B----4-:R-:W-:Y:S02]  /*50e0*/  FSEL R89, R46, -INF , P4 ;  /* 0xff8000002e597808 */ /* 0x010fe40002000000 */
[----:B------:R-:W-:Y:S01]  /*50f0*/  FMNMX.FTZ R32, R88, R53, !PT ;  /* 0x0000003558207209 */ /* 0x000fe20007810000 */
[--C-:B------:R-:W-:Y:S01]  /*5100*/  FFMA.FTZ R53, R70, UR4, -R78.reuse ;  /* 0x0000000446357c23 */ /* 0x100fe2000801084e */
[----:B------:R-:W-:Y:S01]  /*5110*/  ISETP.GT.AND P4, PT, R83, 0x70, PT ;  /* 0x000000705300780c */ /* 0x000fe20003f84270 */
[----:B------:R-:W-:Y:S01]  /*5120*/  MUFU.EX2 R12, R12 ;  /* 0x0000000c000c7308 */ /* 0x000fe20000000800 */
[----:B------:R-:W-:Y:S02]  /*5130*/  FSEL R90, R47, -INF , P3 ;  /* 0xff8000002f5a7808 */ /* 0x000fe40001800000 */
        /* <DEDUP_REMOVED lines=8> */
[----:B------:R-:W-:Y:S01]  /*51c0*/  FSEL R92, R35, -INF , P3 ;  /* 0xff800000235c7808 */ /* 0x000fe20001800000 */
[----:B------:R-:W-:Y:S01]  /*51d0*/  FFMA.FTZ R37, R24, UR4, -R78 ;  /* 0x0000000418257c23 */ /* 0x000fe2000801084e */
[----:B------:R-:W-:-:S02]  /*51e0*/  ISETP.GT.AND P4, PT, R83, 0x78, PT ;  /* 0x000000785300780c */ /* 0x000fc40003f84270 */
        /* <DEDUP_REMOVED lines=13> */
[----:B-1----:R-:W-:Y:S01]  /*52c0*/  FSEL R26, R26, -INF , P4 ;  /* 0xff8000001a1a7808 */ /* 0x002fe20002000000 */
[----:B------:R-:W-:Y:S01]  /*52d0*/  FFMA.FTZ R66, R73, UR4, -R78 ;  /* 0x0000000449427c23 */ /* 0x000fe2000801084e */
[----:B------:R-:W-:Y:S01]  /*52e0*/  FMNMX.FTZ R35, R94, R35, !PT ;  /* 0x000000235e237209 */ /* 0x000fe20007810000 */
[----:B------:R-:W-:Y:S01]  /*52f0*/  MUFU.EX2 R21, R21 ;  /* 0x0000001500157308 */ /* 0x000fe20000000800 */
[----:B------:R-:W-:-:S02]  /*5300*/  ISETP.GT.AND P4, PT, R83, 0x88, PT ;  /* 0x000000885300780c */ /* 0x000fc40003f84270 */
[----:B------:R-:W-:Y:S02]  /*5310*/  FSEL R27, R27, -INF , P3 ;  /* 0xff8000001b1b7808 */ /* 0x000fe40001800000 */
[----:B------:R-:W-:Y:S02]  /*5320*/  FMNMX.FTZ R38, R26, R35, !PT ;  /* 0x000000231a267209 */ /* 0x000fe40007810000 */
[----:B------:R-:W-:Y:S01]  /*5330*/  ISETP.GT.AND P3, PT, R83, 0x89, PT ;  /* 0x000000895300780c */ /* 0x000fe20003f64270 */
[----:B------:R-:W-:Y:S01]  /*5340*/  MUFU.EX2 R41, R41 ;  /* 0x0000002900297308 */ /* 0x000fe20000000800 */
[----:B---3--:R-:W-:Y:S02]  /*5350*/  FSEL R76, R76, -INF , P4 ;  /* 0xff8000004c4c7808 */ /* 0x008fe40002000000 */
[----:B------:R-:W-:Y:S01]  /*5360*/  FMNMX.FTZ R35, R27, R38, !PT ;  /* 0x000000261b237209 */ /* 0x000fe20007810000 */
[----:B------:R-:W-:Y:S01]  /*5370*/  FFMA.FTZ R38, R25, UR4, -R78 ;  /* 0x0000000419267c23 */ /* 0x000fe2000801084e */
[----:B------:R-:W-:-:S02]  /*5380*/  FSEL R83, R77, -INF , P3 ;  /* 0xff8000004d537808 */ /* 0x000fc40001800000 */
[----:B------:R-:W-:Y:S01]  /*5390*/  FMNMX.FTZ R36, R76, R35, !PT ;  /* 0x000000234c247209 */ /* 0x000fe20007810000 */
[----:B------:R1:W-:Y:S03]  /*53a0*/  MUFU.EX2 R77, R39 ;  /* 0x00000027004d7308 */ /* 0x0003e60000000800 */
[----:B------:R-:W-:-:S05]  /*53b0*/  FMNMX.FTZ R35, R83, R36, !PT ;  /* 0x0000002453237209 */ /* 0x000fca0007810000 */
[----:B------:R-:W3:Y:S01]  /*53c0*/  SHFL.BFLY PT, R46, R35, 0x2, 0x1f ;  /* 0x0c401f00232e7f89 */ /* 0x000ee200000e0000 */
[----:B------:R4:W-:Y:S01]  /*53d0*/  MUFU.EX2 R36, R47 ;  /* 0x0000002f00247308 */ /* 0x0009e20000000800 */
[----:B-1----:R-:W-:-:S07]  /*53e0*/  FFMA.FTZ R39, R69, UR4, -R78 ;  /* 0x0000000445277c23 */ /* 0x002fce000801084e */
[----:B------:R-:W-:Y:S01]  /*53f0*/  MUFU.EX2 R42, R42 ;  /* 0x0000002a002a7308 */ /* 0x000fe20000000800 */
[--C-:B----4-:R-:W-:Y:S01]  /*5400*/  FFMA.FTZ R47, R54, UR4, -R78.reuse ;  /* 0x00000004362f7c23 */ /* 0x110fe2000801084e */
[----:B------:R-:W-:-:S06]  /*5410*/  FFMA.FTZ R54, R75, UR4, -R78 ;  /* 0x000000044b367c23 */ /* 0x000fcc000801084e */
[----:B------:R-:W-:Y:S01]  /*5420*/  MUFU.EX2 R43, R43 ;  /* 0x0000002b002b7308 */ /* 0x000fe20000000800 */
[----:B---3--:R-:W-:Y:S01]  /*5430*/  FMNMX.FTZ R24, R35, R46, !PT ;  /* 0x0000002e23187209 */ /* 0x008fe20007810000 */
[--C-:B------:R-:W-:Y:S01]  /*5440*/  FFMA.FTZ R46, R29, UR4, -R78.reuse ;  /* 0x000000041d2e7c23 */ /* 0x100fe2000801084e */
[----:B------:R-:W-:-:S05]  /*5450*/  FFMA.FTZ R35, R55, UR4, -R78 ;  /* 0x0000000437237c23 */ /* 0x000fca000801084e */
[----:B------:R-:W-:Y:S01]  /*5460*/  MUFU.EX2 R32, R32 ;  /* 0x0000002000207308 */ /* 0x000fe20000000800 */
        /* <DEDUP_REMOVED lines=17> */
[----:B------:R-:W-:Y:S01]  /*5580*/  FFMA.FTZ R55, R10, UR4, -R25 ;  /* 0x000000040a377c23 */ /* 0x000fe20008010819 */
[----:B------:R-:W-:Y:S01]  /*5590*/  MUFU.EX2 R75, R75 ;  /* 0x0000004b004b7308 */ /* 0x000fe20000000800 */
[----:B0-----:R-:W-:Y:S01]  /*55a0*/  FADD.FTZ R5, R80, R31 ;  /* 0x0000001f50057221 */ /* 0x001fe20000010000 */
[--C-:B------:R-:W-:Y:S01]  /*55b0*/  FFMA.FTZ R68, R50, UR4, -R25.reuse ;  /* 0x0000000432447c23 */ /* 0x100fe20008010819 */
[----:B------:R-:W-:Y:S01]  /*55c0*/  FFMA.FTZ R10, R58, UR4, -R25 ;  /* 0x000000043a0a7c23 */ /* 0x000fe20008010819 */
[----:B------:R-:W-:Y:S01]  /*55d0*/  @!P1 PRMT R4, RZ, 0x654, R0 ;  /* 0x00000654ff049816 */ /* 0x000fe20000000000 */
[----:B--2---:R-:W-:Y:S01]  /*55e0*/  FADD.FTZ R58, R30, R5 ;  /* 0x000000051e3a7221 */ /* 0x004fe20000010000 */
[--C-:B------:R-:W-:Y:S01]  /*55f0*/  FFMA.FTZ R50, R84, UR4, -R25.reuse ;  /* 0x0000000454327c23 */ /* 0x100fe20008010819 */
[--C-:B------:R-:W-:Y:S01]  /*5600*/  FFMA.FTZ R71, R51, UR4, -R25.reuse ;  /* 0x0000000433477c23 */ /* 0x100fe20008010819 */
[----:B------:R-:W0:Y:S01]  /*5610*/  MUFU.EX2 R78, R78 ;  /* 0x0000004e004e7308 */ /* 0x000e220000000800 */
[----:B------:R1:W-:Y:S01]  /*5620*/  @!P1 SYNCS.ARRIVE.TRANS64.RED.A1T0 RZ, [R4+URZ], RZ ;  /* 0x000000ff04ff99a7 */ /* 0x0003e2000810043f */
[----:B------:R-:W-:Y:S01]  /*5630*/  FADD.FTZ R58, R79, R58 ;  /* 0x0000003a4f3a7221 */ /* 0x000fe20000010000 */
[--C-:B------:R-:W-:Y:S01]  /*5640*/  FFMA.FTZ R24, R85, UR4, -R25.reuse ;  /* 0x0000000455187c23 */ /* 0x100fe20008010819 */
[--C-:B------:R-:W-:Y:S01]  /*5650*/  FFMA.FTZ R67, R40, UR4, -R25.reuse ;  /* 0x0000000428437c23 */ /* 0x100fe20008010819 */
[--C-:B------:R-:W-:Y:S01]  /*5660*/  FFMA.FTZ R40, R86, UR4, -R25.reuse ;  /* 0x0000000456287c23 */ /* 0x100fe20008010819 */
[--C-:B------:R-:W-:Y:S01]  /*5670*/  FFMA.FTZ R48, R48, UR4, -R25.reuse ;  /* 0x0000000430307c23 */ /* 0x100fe20008010819 */
[--C-:B------:R-:W-:Y:S01]  /*5680*/  FFMA.FTZ R72, R72, UR4, -R25.reuse ;  /* 0x0000000448487c23 */ /* 0x100fe20008010819 */
[----:B------:R-:W2:Y:S01]  /*5690*/  MUFU.EX2 R81, R81 ;  /* 0x0000005100517308 */ /* 0x000ea20000000800 */
[----:B-1----:R-:W-:Y:S01]  /*56a0*/  F2FP.F16.F32.PACK_AB R4, R31, R80 ;  /* 0x000000501f04723e */ /* 0x002fe200000000ff */
[--C-:B------:R-:W-:Y:S01]  /*56b0*/  FFMA.FTZ R69, R87, UR4, -R25.reuse ;  /* 0x0000000457457c23 */ /* 0x100fe20008010819 */
[--C-:B------:R-:W-:Y:S01]  /*56c0*/  FFMA.FTZ R28, R64, UR4, -R25.reuse ;  /* 0x00000004401c7c23 */ /* 0x100fe20008010819 */
[--C-:B------:R-:W-:Y:S01]  /*56d0*/  FFMA.FTZ R51, R65, UR4, -R25.reuse ;  /* 0x0000000441337c23 */ /* 0x100fe20008010819 */
[--C-:B------:R-:W-:Y:S01]  /*56e0*/  FFMA.FTZ R64, R26, UR4, -R25.reuse ;  /* 0x000000041a407c23 */ /* 0x100fe20008010819 */
[--C-:B------:R-:W-:Y:S01]  /*56f0*/  FFMA.FTZ R29, R56, UR4, -R25.reuse ;  /* 0x00000004381d7c23 */ /* 0x100fe20008010819 */
[--C-:B------:R-:W-:Y:S01]  /*5700*/  FFMA.FTZ R56, R57, UR4, -R25.reuse ;  /* 0x0000000439387c23 */ /* 0x100fe20008010819 */
[----:B------:R-:W1:Y:S01]  /*5710*/  MUFU.EX2 R96, R96 ;  /* 0x0000006000607308 */ /* 0x000e620000000800 */
[----:B0-----:R-:W-:Y:S01]  /*5720*/  FADD.FTZ R6, R75, R78 ;  /* 0x0000004e4b067221 */ /* 0x001fe20000010000 */
[----:B------:R-:W-:Y:S01]  /*5730*/  F2FP.F16.F32.PACK_AB R5, R78, R75 ;  /* 0x0000004b4e05723e */ /* 0x000fe200000000ff */
[----:B------:R-:W-:Y:S01]  /*5740*/  FADD.FTZ R75, R3, R58 ;  /* 0x0000003a034b7221 */ /* 0x000fe20000010000 */
[--C-:B------:R-:W-:Y:S01]  /*5750*/  FFMA.FTZ R57, R59, UR4, -R25.reuse ;  /* 0x000000043b397c23 */ /* 0x100fe20008010819 */
[--C-:B------:R-:W-:Y:S01]  /*5760*/  FFMA.FTZ R49, R49, UR4, -R25.reuse ;  /* 0x0000000431317c23 */ /* 0x100fe20008010819 */
[----:B------:R-:W-:Y:S01]  /*5770*/  FFMA.FTZ R52, R52, UR4, -R25 ;  /* 0x0000000434347c23 */ /* 0x000fe20008010819 */
[----:B------:R-:W-:Y:S01]  /*5780*/  FADD.FTZ R75, R82, R75 ;  /* 0x0000004b524b7221 */ /* 0x000fe20000010000 */
[----:B------:R-:W0:Y:S01]  /*5790*/  MUFU.EX2 R70, R70 ;  /* 0x0000004600467308 */ /* 0x000e220000000800 */
[----:B--2---:R-:W-:Y:S01]  /*57a0*/  FADD.FTZ R7, R81, R6 ;  /* 0x0000000651077221 */ /* 0x004fe20000010000 */
[----:B------:R-:W-:Y:S01]  /*57b0*/  F2FP.F16.F32.PACK_AB R6, R79, R30 ;  /* 0x0000001e4f06723e */ /* 0x000fe200000000ff */
[----:B------:R-:W-:Y:S01]  /*57c0*/  FADD.FTZ R58, R8, R75 ;  /* 0x0000004b083a7221 */ /* 0x000fe20000010000 */
[--C-:B------:R-:W-:Y:S01]  /*57d0*/  FFMA.FTZ R59, R88, UR4, -R25.reuse ;  /* 0x00000004583b7c23 */ /* 0x100fe20008010819 */
[--C-:B------:R-:W-:Y:S01]  /*57e0*/  FFMA.FTZ R65, R89, UR4, -R25.reuse ;  /* 0x0000000459417c23 */ /* 0x100fe20008010819 */
[----:B------:R-:W-:Y:S01]  /*57f0*/  FFMA.FTZ R90, R90, UR4, -R25 ;  /* 0x000000045a5a7c23 */ /* 0x000fe20008010819 */
[----:B------:R-:W-:Y:S01]  /*5800*/  FADD.FTZ R75, R11, R58 ;  /* 0x0000003a0b4b7221 */ /* 0x000fe20000010000 */
[----:B------:R-:W2:Y:S01]  /*5810*/  MUFU.EX2 R73, R73 ;  /* 0x0000004900497308 */ /* 0x000ea20000000800 */
        /* <DEDUP_REMOVED lines=9> */
[----:B------:R-:W-:Y:S01]  /*58b0*/  FFMA.FTZ R83, R83, UR4, -R25 ;  /* 0x0000000453537c23 */ /* 0x000fe20008010819 */
[----:B------:R-:W-:-:S05]  /*58c0*/  F2FP.F16.F32.PACK_AB R7, R96, R81 ;  /* 0x000000516007723e */ /* 0x000fca00000000ff */
[----:B------:R-:W0:Y:S01]  /*58d0*/  MUFU.EX2 R68, R68 ;  /* 0x0000004400447308 */ /* 0x000e220000000800 */
[----:B--2---:R-:W-:Y:S01]  /*58e0*/  FADD.FTZ R30, R73, R30 ;  /* 0x0000001e491e7221 */ /* 0x004fe20000010000 */
[----:B------:R2:W-:Y:S06]  /*58f0*/  STSM.16.M88.4 [R2+0x24300], R4 ;  /* 0x0243000402007844 */ /* 0x0005ec0000000200 */
[----:B------:R-:W3:Y:S01]  /*5900*/  MUFU.EX2 R50, R50 ;  /* 0x0000003200327308 */ /* 0x000ee20000000800 */
[----:B-1----:R-:W-:Y:S01]  /*5910*/  FADD.FTZ R31, R55, R30 ;  /* 0x0000001e371f7221 */ /* 0x002fe20000010000 */
[----:B------:R-:W-:Y:S01]  /*5920*/  FADD.FTZ R30, R12, R75 ;  /* 0x0000004b0c1e7221 */ /* 0x000fe20000010000 */
[----:B------:R-:W-:-:S05]  /*5930*/  F2FP.F16.F32.PACK_AB R12, R13, R12 ;  /* 0x0000000c0d0c723e */ /* 0x000fca00000000ff */
[----:B------:R-:W1:Y:S01]  /*5940*/  MUFU.EX2 R71, R71 ;  /* 0x0000004700477308 */ /* 0x000e620000000800 */
[----:B0-----:R-:W-:Y:S01]  /*5950*/  FADD.FTZ R31, R68, R31 ;  /* 0x0000001f441f7221 */ /* 0x001fe20000010000 */
[----:B--2---:R-:W-:Y:S02]  /*5960*/  F2FP.F16.F32.PACK_AB R4, R82, R3 ;  /* 0x000000035204723e */ /* 0x004fe400000000ff */
[----:B------:R-:W-:Y:S02]  /*5970*/  F2FP.F16.F32.PACK_AB R6, R11, R8 ;  /* 0x000000080b06723e */ /* 0x000fe400000000ff */
[----:B------:R-:W-:Y:S02]  /*5980*/  F2FP.F16.F32.PACK_AB R5, R73, R70 ;  /* 0x000000464905723e */ /* 0x000fe400000000ff */
[----:B------:R-:W0:Y:S01]  /*5990*/  MUFU.EX2 R24, R24 ;  /* 0x0000001800187308 */ /* 0x000e220000000800 */
[----:B------:R-:W-:-:S05]  /*59a0*/  F2FP.F16.F32.PACK_AB R7, R68, R55 ;  /* 0x000000374407723e */ /* 0x000fca00000000ff */
[----:B------:R-:W-:Y:S02]  /*59b0*/  STSM.16.M88.4 [R2+0x25b00], R4 ;  /* 0x025b000402007844 */ /* 0x000fe40000000200 */
[----:B------:R-:W2:Y:S08]  /*59c0*/  MUFU.EX2 R67, R67 ;  /* 0x0000004300437308 */ /* 0x000eb00000000800 */
[----:B------:R4:W-:Y:S08]  /*59d0*/  MUFU.EX2 R0, R48 ;  /* 0x0000003000007308 */ /* 0x0009f00000000800 */
[----:B------:R-:W5:Y:S01]  /*59e0*/  MUFU.EX2 R40, R40 ;  /* 0x0000002800287308 */ /* 0x000f620000000800 */
[----:B----4-:R-:W-:-:S07]  /*59f0*/  FFMA.FTZ R48, R45, UR4, -R25 ;  /* 0x000000042d307c23 */ /* 0x010fce0008010819 */
[----:B------:R3:W-:Y:S08]  /*5a00*/  MUFU.EX2 R45, R72 ;  /* 0x00000048002d7308 */ /* 0x0007f00000000800 */
[----:B------:R-:W4:Y:S01]  /*5a10*/  MUFU.EX2 R69, R69 ;  /* 0x0000004500457308 */ /* 0x000f220000000800 */
[----:B---3--:R-:W-:Y:S01]  /*5a20*/  FADD.FTZ R72, R50, R31 ;  /* 0x0000001f32487221 */ /* 0x008fe20000010000 */
[----:B------:R-:W-:Y:S01]  /*5a30*/  FADD.FTZ R31, R13, R30 ;  /* 0x0000001e0d1f7221 */ /* 0x000fe20000010000 */
[----:B-1----:R-:W-:-:S02]  /*5a40*/  F2FP.F16.F32.PACK_AB R13, R71, R50 ;  /* 0x00000032470d723e */ /* 0x002fc400000000ff */
[----:B------:R-:W-:Y:S01]  /*5a50*/  FADD.FTZ R27, R71, R72 ;  /* 0x00000048471b7221 */ /* 0x000fe20000010000 */
[----:B------:R-:W-:Y:S01]  /*5a60*/  FADD.FTZ R26, R14, R31 ;  /* 0x0000001f0e1a7221 */ /* 0x000fe20000010000 */
[C---:B------:R-:W-:Y:S01]  /*5a70*/  F2FP.F16.F32.PACK_AB R14, R15.reuse, R14 ;  /* 0x0000000e0f0e723e */ /* 0x040fe200000000ff */
[----:B------:R-:W1:Y:S01]  /*5a80*/  MUFU.EX2 R28, R28 ;  /* 0x0000001c001c7308 */ /* 0x000e620000000800 */
[----:B0-----:R-:W-:Y:S01]  /*5a90*/  FADD.FTZ R30, R24, R27 ;  /* 0x0000001b181e7221 */ /* 0x001fe20000010000 */
[----:B------:R-:W-:Y:S01]  /*5aa0*/  FADD.FTZ R25, R15, R26 ;  /* 0x0000001a0f197221 */ /* 0x000fe20000010000 */
[C---:B--2---:R-:W-:Y:S02]  /*5ab0*/  F2FP.F16.F32.PACK_AB R15, R67.reuse, R24 ;  /* 0x00000018430f723e */ /* 0x044fe400000000ff */
[----:B------:R-:W-:Y:S01]  /*5ac0*/  CS2R R70, SRZ ;  /* 0x0000000000467805 */ /* 0x000fe2000001ff00 */
[----:B------:R-:W-:Y:S01]  /*5ad0*/  FADD.FTZ R27, R67, R30 ;  /* 0x0000001e431b7221 */ /* 0x000fe20000010000 */
[----:B------:R-:W-:Y:S01]  /*5ae0*/  FADD.FTZ R26, R20, R25 ;  /* 0x00000019141a7221 */ /* 0x000fe20000010000 */
[C---:B------:R-:W-:Y:S01]  /*5af0*/  F2FP.F16.F32.PACK_AB R24, R21.reuse, R20 ;  /* 0x000000141518723e */ /* 0x040fe200000000ff */
[----:B------:R-:W0:Y:S01]  /*5b00*/  MUFU.EX2 R51, R51 ;  /* 0x0000003300337308 */ /* 0x000e220000000800 */
[----:B-----5:R-:W-:Y:S01]  /*5b10*/  FADD.FTZ R30, R40, R27 ;  /* 0x0000001b281e7221 */ /* 0x020fe20000010000 */
[----:B------:R-:W-:Y:S01]  /*5b20*/  FADD.FTZ R26, R21, R26 ;  /* 0x0000001a151a7221 */ /* 0x000fe20000010000 */
[----:B------:R2:W-:Y:S02]  /*5b30*/  STSM.16.M88.4 [R2+0x27300], R12 ;  /* 0x0273000c02007844 */ /* 0x0005e40000000200 */
[----:B----4-:R-:W-:Y:S01]  /*5b40*/  FADD.FTZ R3, R69, R30 ;  /* 0x0000001e45037221 */ /* 0x010fe20000010000 */
[----:B------:R-:W-:-:S02]  /*5b50*/  FADD.FTZ R11, R41, R26 ;  /* 0x0000001a290b7221 */ /* 0x000fc40000010000 */
[----:B------:R-:W3:Y:S01]  /*5b60*/  MUFU.EX2 R29, R29 ;  /* 0x0000001d001d7308 */ /* 0x000ee20000000800 */
[----:B-1----:R-:W-:Y:S01]  /*5b70*/  FADD.FTZ R26, R28, R3 ;  /* 0x000000031c1a7221 */ /* 0x002fe20000010000 */
[----:B------:R-:W-:-:S04]  /*5b80*/  FADD.FTZ R11, R44, R11 ;  /* 0x0000000b2c0b7221 */ /* 0x000fc80000010000 */
[----:B------:R-:W-:Y:S02]  /*5b90*/  FADD.FTZ R30, R42, R11 ;  /* 0x0000000b2a1e7221 */ /* 0x000fe40000010000 */
[----:B------:R-:W1:Y:S01]  /*5ba0*/  MUFU.EX2 R56, R56 ;  /* 0x0000003800387308 */ /* 0x000e620000000800 */
[----:B0-----:R-:W-:Y:S01]  /*5bb0*/  FADD.FTZ R26, R51, R26 ;  /* 0x0000001a331a7221 */ /* 0x001fe20000010000 */
[----:B------:R-:W-:Y:S01]  /*5bc0*/  FADD.FTZ R25, R43, R30 ;  /* 0x0000001e2b197221 */ /* 0x000fe20000010000 */
[----:B------:R-:W-:Y:S02]  /*5bd0*/  F2FP.F16.F32.PACK_AB R27, R51, R28 ;  /* 0x0000001c331b723e */ /* 0x000fe400000000ff */
[----:B------:R-:W-:Y:S02]  /*5be0*/  CS2R R50, SRZ ;  /* 0x0000000000327805 */ /* 0x000fe4000001ff00 */
[----:B--2---:R-:W-:Y:S01]  /*5bf0*/  F2FP.F16.F32.PACK_AB R12, R77, R34 ;  /* 0x000000224d0c723e */ /* 0x004fe200000000ff */
[----:B------:R-:W-:Y:S01]  /*5c00*/  FADD.FTZ R20, R32, R25 ;  /* 0x0000001920147221 */ /* 0x000fe20000010000 */
[----:B------:R-:W-:Y:S01]  /*5c10*/  F2FP.F16.F32.PACK_AB R25, R69, R40 ;  /* 0x000000284519723e */ /* 0x000fe200000000ff */
[----:B------:R-:W0:Y:S01]  /*5c20*/  MUFU.EX2 R10, R10 ;  /* 0x0000000a000a7308 */ /* 0x000e220000000800 */
[----:B---3--:R-:W-:Y:S01]  /*5c30*/  FADD.FTZ R11, R29, R26 ;  /* 0x0000001a1d0b7221 */ /* 0x008fe20000010000 */
[----:B------:R-:W-:-:S02]  /*5c40*/  F2FP.F16.F32.PACK_AB R26, R44, R41 ;  /* 0x000000292c1a723e */ /* 0x000fc400000000ff */
[----:B------:R-:W-:Y:S02]  /*5c50*/  CS2R R68, SRZ ;  /* 0x0000000000447805 */ /* 0x000fe4000001ff00 */
[----:B------:R-:W-:Y:S02]  /*5c60*/  F2FP.F16.F32.PACK_AB R14, R63, R36 ;  /* 0x000000243f0e723e */ /* 0x000fe400000000ff */
[----:B------:R-:W-:Y:S01]  /*5c70*/  CS2R R40, SRZ ;  /* 0x0000000000287805 */ /* 0x000fe2000001ff00 */
[----:B------:R-:W-:Y:S01]  /*5c80*/  STSM.16.M88.4 [R2+0x28b00], R24 ;  /* 0x028b001802007844 */ /* 0x000fe20000000200 */
[----:B------:R-:W2:Y:S01]  /*5c90*/  MUFU.EX2 R57, R57 ;  /* 0x0000003900397308 */ /* 0x000ea20000000800 */
[C---:B-1----:R-:W-:Y:S01]  /*5ca0*/  FADD.FTZ R11, R56.reuse, R11 ;  /* 0x0000000b380b7221 */ /* 0x042fe20000010000 */
[----:B------:R-:W-:-:S06]  /*5cb0*/  F2FP.F16.F32.PACK_AB R29, R56, R29 ;  /* 0x0000001d381d723e */ /* 0x000fcc00000000ff */
[----:B------:R-:W1:Y:S01]  /*5cc0*/  MUFU.EX2 R49, R49 ;  /* 0x0000003100317308 */ /* 0x000e620000000800 */
[----:B0-----:R-:W-:Y:S01]  /*5cd0*/  FADD.FTZ R30, R10, R11 ;  /* 0x0000000b0a1e7221 */ /* 0x001fe20000010000 */
[----:B------:R-:W-:-:S04]  /*5ce0*/  FADD.FTZ R11, R33, R20 ;  /* 0x00000014210b7221 */ /* 0x000fc80000010000 */
[----:B------:R-:W-:Y:S02]  /*5cf0*/  FADD.FTZ R20, R34, R11 ;  /* 0x0000000b22147221 */ /* 0x000fe40000010000 */
[----:B------:R-:W0:Y:S01]  /*5d00*/  MUFU.EX2 R48, R48 ;  /* 0x0000003000307308 */ /* 0x000e220000000800 */
[----:B--2---:R-:W-:Y:S01]  /*5d10*/  FADD.FTZ R21, R57, R30 ;  /* 0x0000001e39157221 */ /* 0x004fe20000010000 */
[----:B------:R-:W-:Y:S01]  /*5d20*/  FADD.FTZ R11, R77, R20 ;  /* 0x000000144d0b7221 */ /* 0x000fe20000010000 */
[----:B------:R-:W-:Y:S02]  /*5d30*/  F2FP.F16.F32.PACK_AB R31, R57, R10 ;  /* 0x0000000a391f723e */ /* 0x000fe400000000ff */
[----:B------:R-:W-:Y:S01]  /*5d40*/  CS2R R56, SRZ ;  /* 0x0000000000387805 */ /* 0x000fe2000001ff00 */
[----:B------:R-:W-:Y:S01]  /*5d50*/  FADD.FTZ R28, R0, R21 ;  /* 0x00000015001c7221 */ /* 0x000fe20000010000 */
[----:B------:R-:W-:Y:S01]  /*5d60*/  FADD.FTZ R30, R36, R11 ;  /* 0x0000000b241e7221 */ /* 0x000fe20000010000 */
[----:B------:R-:W2:Y:S02]  /*5d70*/  MUFU.EX2 R52, R52 ;  /* 0x0000003400347308 */ /* 0x000ea40000000800 */
[----:B-1----:R-:W-:Y:S01]  /*5d80*/  FADD.FTZ R20, R49, R28 ;  /* 0x0000001c31147221 */ /* 0x002fe20000010000 */
[----:B------:R-:W-:Y:S01]  /*5d90*/  FADD.FTZ R4, R63, R30 ;  /* 0x0000001e3f047221 */ /* 0x000fe20000010000 */
[----:B------:R-:W-:-:S02]  /*5da0*/  F2FP.F16.F32.PACK_AB R13, R49, R0 ;  /* 0x00000000310d723e */ /* 0x000fc400000000ff */
[----:B------:R-:W-:Y:S01]  /*5db0*/  FADD.FTZ R11, R45, R20 ;  /* 0x000000142d0b7221 */ /* 0x000fe20000010000 */
[----:B------:R-:W-:Y:S01]  /*5dc0*/  FADD.FTZ R5, R37, R4 ;  /* 0x0000000425057221 */ /* 0x000fe20000010000 */
[----:B------:R-:W-:Y:S01]  /*5dd0*/  F2FP.F16.F32.PACK_AB R28, R43, R42 ;  /* 0x0000002a2b1c723e */ /* 0x000fe200000000ff */
[----:B------:R-:W1:Y:S01]  /*5de0*/  MUFU.EX2 R59, R59 ;  /* 0x0000003b003b7308 */ /* 0x000e620000000800 */
[----:B0-----:R-:W-:Y:S01]  /*5df0*/  FADD.FTZ R11, R48, R11 ;  /* 0x0000000b300b7221 */ /* 0x001fe20000010000 */
[----:B------:R-:W-:Y:S01]  /*5e00*/  FADD.FTZ R5, R60, R5 ;  /* 0x000000053c057221 */ /* 0x000fe20000010000 */
[----:B------:R-:W-:Y:S02]  /*5e10*/  F2FP.F16.F32.PACK_AB R30, R33, R32 ;  /* 0x00000020211e723e */ /* 0x000fe400000000ff */
[----:B------:R-:W-:Y:S02]  /*5e20*/  CS2R R42, SRZ ;  /* 0x00000000002a7805 */ /* 0x000fe4000001ff00 */
[----:B------:R-:W-:-:S02]  /*5e30*/  F2FP.F16.F32.PACK_AB R15, R48, R45 ;  /* 0x0000002d300f723e */ /* 0x000fc400000000ff */
[----:B------:R-:W-:Y:S02]  /*5e40*/  CS2R R48, SRZ ;  /* 0x0000000000307805 */ /* 0x000fe4000001ff00 */
[----:B------:R-:W-:Y:S01]  /*5e50*/  CS2R R44, SRZ ;  /* 0x00000000002c7805 */ /* 0x000fe2000001ff00 */
[----:B------:R-:W0:Y:S01]  /*5e60*/  MUFU.EX2 R38, R38 ;  /* 0x0000002600267308 */ /* 0x000e220000000800 */
[----:B--2---:R-:W-:Y:S01]  /*5e70*/  FADD.FTZ R4, R52, R11 ;  /* 0x0000000b34047221 */ /* 0x004fe20000010000 */
[----:B------:R2:W-:Y:S01]  /*5e80*/  STSM.16.M88.4 [R2+0x2a300], R28 ;  /* 0x02a3001c02007844 */ /* 0x0005e20000000200 */
[----:B------:R-:W-:-:S03]  /*5e90*/  CS2R R32, SRZ ;  /* 0x0000000000207805 */ /* 0x000fc6000001ff00 */
[----:B------:R3:W-:Y:S02]  /*5ea0*/  STSM.16.M88.4 [R2+0x2bb00], R12 ;  /* 0x02bb000c02007844 */ /* 0x0007e40000000200 */
[----:B------:R-:W4:Y:S01]  /*5eb0*/  MUFU.EX2 R65, R65 ;  /* 0x0000004100417308 */ /* 0x000f220000000800 */
[----:B-1----:R-:W-:-:S07]  /*5ec0*/  FADD.FTZ R4, R59, R4 ;  /* 0x000000043b047221 */ /* 0x002fce0000010000 */
[----:B------:R-:W1:Y:S01]  /*5ed0*/  MUFU.EX2 R61, R61 ;  /* 0x0000003d003d7308 */ /* 0x000e620000000800 */
[----:B0-----:R-:W-:Y:S01]  /*5ee0*/  FADD.FTZ R0, R38, R5 ;  /* 0x0000000526007221 */ /* 0x001fe20000010000 */
[----:B--2---:R-:W-:Y:S02]  /*5ef0*/  CS2R R30, SRZ ;  /* 0x00000000001e7805 */ /* 0x004fe4000001ff00 */
[----:B------:R-:W-:-:S04]  /*5f00*/  CS2R R28, SRZ ;  /* 0x00000000001c7805 */ /* 0x000fc8000001ff00 */
[----:B------:R-:W0:Y:S01]  /*5f10*/  MUFU.EX2 R8, R90 ;  /* 0x0000005a00087308 */ /* 0x000e220000000800 */
[----:B----4-:R-:W-:-:S07]  /*5f20*/  FADD.FTZ R5, R65, R4 ;  /* 0x0000000441057221 */ /* 0x010fce0000010000 */
        /* <DEDUP_REMOVED lines=8> */
[----:B-1----:R-:W-:Y:S01]  /*5fb0*/  FADD.FTZ R7, R3, R4 ;  /* 0x0000000403077221 */ /* 0x002fe20000010000 */
[----:B------:R-:W-:Y:S02]  /*5fc0*/  F2FP.F16.F32.PACK_AB R4, R60, R37 ;  /* 0x000000253c04723e */ /* 0x000fe400000000ff */
[----:B------:R-:W-:Y:S02]  /*5fd0*/  CS2R R60, SRZ ;  /* 0x00000000003c7805 */ /* 0x000fe4000001ff00 */
[----:B------:R-:W-:Y:S02]  /*5fe0*/  CS2R R36, SRZ ;  /* 0x0000000000247805 */ /* 0x000fe4000001ff00 */
[----:B------:R-:W1:Y:S01]  /*5ff0*/  MUFU.EX2 R46, R46 ;  /* 0x0000002e002e7308 */ /* 0x000e620000000800 */
[----:B0-----:R-:W-:Y:S01]  /*6000*/  FADD.FTZ R11, R62, R5 ;  /* 0x000000053e0b7221 */ /* 0x001fe20000010000 */
[----:B------:R-:W-:-:S02]  /*6010*/  F2FP.F16.F32.PACK_AB R5, R59, R52 ;  /* 0x000000343b05723e */ /* 0x000fc400000000ff */
[----:B---3--:R-:W-:Y:S02]  /*6020*/  F2FP.F16.F32.PACK_AB R12, R62, R39 ;  /* 0x000000273e0c723e */ /* 0x008fe400000000ff */
[----:B------:R-:W-:Y:S02]  /*6030*/  CS2R R62, SRZ ;  /* 0x00000000003e7805 */ /* 0x000fe4000001ff00 */
[----:B------:R-:W-:Y:S01]  /*6040*/  CS2R R38, SRZ ;  /* 0x0000000000267805 */ /* 0x000fe2000001ff00 */
[----:B------:R-:W0:Y:S01]  /*6050*/  MUFU.EX2 R93, R93 ;  /* 0x0000005d005d7308 */ /* 0x000e220000000800 */
[C---:B--2---:R-:W-:Y:S01]  /*6060*/  FADD.FTZ R0, R92.reuse, R7 ;  /* 0x000000075c007221 */ /* 0x044fe20000010000 */
[----:B------:R-:W-:Y:S02]  /*6070*/  F2FP.F16.F32.PACK_AB R13, R92, R3 ;  /* 0x000000035c0d723e */ /* 0x000fe400000000ff */
[----:B------:R-:W-:-:S04]  /*6080*/  F2FP.F16.F32.PACK_AB R7, R8, R65 ;  /* 0x000000410807723e */ /* 0x000fc800000000ff */
[----:B------:R-:W2:Y:S01]  /*6090*/  MUFU.EX2 R53, R53 ;  /* 0x0000003500357308 */ /* 0x000ea20000000800 */
[----:B-1----:R-:W-:Y:S01]  /*60a0*/  FADD.FTZ R10, R46, R11 ;  /* 0x0000000b2e0a7221 */ /* 0x002fe20000010000 */
[----:B------:R1:W-:Y:S06]  /*60b0*/  STSM.16.M88.4 [R2+0x2d300], R4 ;  /* 0x02d3000402007844 */ /* 0x0003ec0000000200 */
[----:B------:R-:W3:Y:S01]  /*60c0*/  MUFU.EX2 R94, R94 ;  /* 0x0000005e005e7308 */ /* 0x000ee20000000800 */
[----:B0-----:R-:W-:-:S07]  /*60d0*/  FADD.FTZ R11, R93, R0 ;  /* 0x000000005d0b7221 */ /* 0x001fce0000010000 */
[----:B------:R-:W0:Y:S01]  /*60e0*/  MUFU.EX2 R47, R47 ;  /* 0x0000002f002f7308 */ /* 0x000e220000000800 */
[C---:B--2---:R-:W-:Y:S01]  /*60f0*/  FADD.FTZ R10, R53.reuse, R10 ;  /* 0x0000000a350a7221 */ /* 0x044fe20000010000 */
[----:B------:R-:W-:Y:S01]  /*6100*/  F2FP.F16.F32.PACK_AB R14, R53, R46 ;  /* 0x0000002e350e723e */ /* 0x000fe200000000ff */
[----:B-1----:R-:W-:Y:S01]  /*6110*/  IMAD.U32 R6, RZ, RZ, UR7 ;  /* 0x00000007ff067e24 */ /* 0x002fe2000f8e00ff */
[----:B------:R-:W-:-:S04]  /*6120*/  CS2R R52, SRZ ;  /* 0x0000000000347805 */ /* 0x000fc8000001ff00 */
[----:B------:R-:W1:Y:S01]  /*6130*/  MUFU.EX2 R64, R64 ;  /* 0x0000004000407308 */ /* 0x000e620000000800 */
[C---:B---3--:R-:W-:Y:S01]  /*6140*/  FADD.FTZ R11, R94.reuse, R11 ;  /* 0x0000000b5e0b7221 */ /* 0x048fe20000010000 */
[----:B------:R-:W-:-:S05]  /*6150*/  F2FP.F16.F32.PACK_AB R15, R94, R93 ;  /* 0x0000005d5e0f723e */ /* 0x000fca00000000ff */
[----:B------:R-:W-:Y:S01]  /*6160*/  STSM.16.M88.4 [R2+0x2eb00], R12 ;  /* 0x02eb000c02007844 */ /* 0x000fe20000000200 */
[----:B------:R-:W2:Y:S01]  /*6170*/  MUFU.EX2 R66, R66 ;  /* 0x0000004200427308 */ /* 0x000ea20000000800 */
[----:B0-----:R-:W-:-:S07]  /*6180*/  FADD.FTZ R3, R47, R10 ;  /* 0x0000000a2f037221 */ /* 0x001fce0000010000 */
[----:B------:R0:W3:Y:S01]  /*6190*/  MUFU.EX2 R25, R58 ;  /* 0x0000003a00197308 */ /* 0x0000e20000000800 */
[----:B-1----:R-:W-:-:S07]  /*61a0*/  FADD.FTZ R0, R64, R11 ;  /* 0x0000000b40007221 */ /* 0x002fce0000010000 */
[----:B------:R-:W-:Y:S01]  /*61b0*/  MUFU.EX2 R35, R35 ;  /* 0x0000002300237308 */ /* 0x000fe20000000800 */
[C---:B--2---:R-:W-:Y:S01]  /*61c0*/  FADD.FTZ R8, R66.reuse, R3 ;  /* 0x0000000342087221 */ /* 0x044fe20000010000 */
[----:B------:R-:W-:Y:S02]  /*61d0*/  F2FP.F16.F32.PACK_AB R24, R66, R47 ;  /* 0x0000002f4218723e */ /* 0x000fe400000000ff */
[----:B------:R-:W-:Y:S02]  /*61e0*/  CS2R R66, SRZ ;  /* 0x0000000000427805 */ /* 0x000fe4000001ff00 */
[----:B0-----:R-:W-:Y:S02]  /*61f0*/  CS2R R58, SRZ ;  /* 0x00000000003a7805 */ /* 0x001fe4000001ff00 */
[----:B------:R-:W-:Y:S01]  /*6200*/  CS2R R46, SRZ ;  /* 0x00000000002e7805 */ /* 0x000fe2000001ff00 */
[----:B------:R-:W0:Y:S01]  /*6210*/  MUFU.EX2 R54, R54 ;  /* 0x0000003600367308 */ /* 0x000e220000000800 */
[C---:B---3--:R-:W-:Y:S01]  /*6220*/  FADD.FTZ R3, R25.reuse, R0 ;  /* 0x0000000019037221 */ /* 0x048fe20000010000 */
[----:B------:R-:W-:-:S02]  /*6230*/  F2FP.F16.F32.PACK_AB R25, R25, R64 ;  /* 0x000000401919723e */ /* 0x000fc400000000ff */
[----:B------:R-:W-:-:S04]  /*6240*/  CS2R R64, SRZ ;  /* 0x0000000000407805 */ /* 0x000fc8000001ff00 */
[----:B------:R-:W1:Y:S08]  /*6250*/  MUFU.EX2 R76, R76 ;  /* 0x0000004c004c7308 */ /* 0x000e700000000800 */
[----:B------:R-:W2:Y:S01]  /*6260*/  MUFU.EX2 R83, R83 ;  /* 0x0000005300537308 */ /* 0x000ea20000000800 */
[----:B0-----:R-:W-:Y:S01]  /*6270*/  F2FP.F16.F32.PACK_AB R26, R54, R35 ;  /* 0x00000023361a723e */ /* 0x001fe200000000ff */
[----:B------:R-:W-:Y:S01]  /*6280*/  FADD.FTZ R35, R35, R8 ;  /* 0x0000000823237221 */ /* 0x000fe20000010000 */
[----:B-1----:R-:W-:-:S03]  /*6290*/  FADD.FTZ R0, R76, R3 ;  /* 0x000000034c007221 */ /* 0x002fc60000010000 */
[----:B------:R-:W-:Y:S01]  /*62a0*/  FADD.FTZ R3, R54, R35 ;  /* 0x0000002336037221 */ /* 0x000fe20000010000 */
[----:B------:R-:W-:Y:S02]  /*62b0*/  CS2R R54, SRZ ;  /* 0x0000000000367805 */ /* 0x000fe4000001ff00 */
[----:B------:R-:W-:Y:S02]  /*62c0*/  CS2R R34, SRZ ;  /* 0x0000000000227805 */ /* 0x000fe4000001ff00 */
[C---:B--2---:R-:W-:Y:S01]  /*62d0*/  F2FP.F16.F32.PACK_AB R27, R83.reuse, R76 ;  /* 0x0000004c531b723e */ /* 0x044fe200000000ff */
[----:B------:R-:W-:-:S04]  /*62e0*/  FADD.FTZ R0, R83, R0 ;  /* 0x0000000053007221 */ /* 0x000fc80000010000 */
[----:B------:R0:W-:Y:S01]  /*62f0*/  STSM.16.M88.4 [R2+0x30300], R24 ;  /* 0x0303001802007844 */ /* 0x0001e20000000200 */
[----:B------:R1:W-:Y:S06]  /*6300*/  MEMBAR.ALL.CTA ;  /* 0x0000000000007992 */ /* 0x0003ec0000008000 */
[----:B-1----:R-:W1:Y:S01]  /*6310*/  FENCE.VIEW.ASYNC.S ;  /* 0x00000000000073c6 */ /* 0x002e620000000000 */
[----:B0-----:R-:W-:Y:S02]  /*6320*/  CS2R R26, SRZ ;  /* 0x00000000001a7805 */ /* 0x001fe4000001ff00 */
[----:B------:R-:W-:Y:S01]  /*6330*/  CS2R R24, SRZ ;  /* 0x0000000000187805 */ /* 0x000fe2000001ff00 */
[----:B-1----:R-:W-:Y:S01]  /*6340*/  NOP ;  /* 0x0000000000007918 */ /* 0x002fe20000000000 */
[----:B------:R-:W-:Y:S05]  /*6350*/  @!P3 BRA `(.L_x_11448) ;  /* 0x0000004800e4b947 */ /* 0x000fea0003800000 */
[----:B------:R-:W-:Y:S01]  /*6360*/  IMAD.MOV.U32 R5, RZ, RZ, R74 ;  /* 0x000000ffff057224 */ /* 0x000fe200078e004a */
[----:B------:R-:W-:Y:S01]  /*6370*/  UMOV UR39, UR60 ;  /* 0x0000003c00277c82 */ /* 0x000fe20008000000 */
[----:B------:R-:W-:Y:S01]  /*6380*/  IMAD.MOV.U32 R4, RZ, RZ, R9 ;  /* 0x000000ffff047224 */ /* 0x000fe200078e0009 */
[----:B------:R-:W-:Y:S01]  /*6390*/  UMOV UR7, UR36 ;  /* 0x0000002400077c82 */ /* 0x000fe20008000000 */
[----:B------:R-:W-:Y:S01]  /*63a0*/  IMAD.MOV.U32 R71, RZ, RZ, RZ ;  /* 0x000000ffff477224 */ /* 0x000fe200078e00ff */
[----:B------:R-:W-:-:S06]  /*63b0*/  ULDC UR5, c[0x0][0x9d8] ;  /* 0x0002760000057ab9 */ /* 0x000fcc0000000800 */
.L_x_11457:
        /* <DEDUP_REMOVED lines=10> */
.L_x_11450:
[----:B------:R-:W-:Y:S01]  /*6460*/  ULEA UR4, UR36, UR37, 0x3 ;  /* 0x0000002524047291 */ /* 0x000fe2000f8e183f */
[----:B------:R-:W-:-:S05]  /*6470*/  IMAD.U32 R7, RZ, RZ, UR60 ;  /* 0x0000003cff077e24 */ /* 0x000fca000f8e00ff */
[----:B------:R-:W-:-:S04]  /*6480*/  SHF.L.U32 R7, R7, 0x1f, RZ ;  /* 0x0000001f07077819 */ /* 0x000fc800000006ff */
[----:B------:R0:W1:Y:S01]  /*6490*/  SYNCS.PHASECHK.TRANS64.TRYWAIT P3, [UR4+0x31c30], R7 ;  /* 0x031c3007ff0075a7 */ /* 0x0000620008060144 */
[----:B------:R-:W-:Y:S05]  /*64a0*/  @!P0 BRA `(.L_x_11451) ;  /* 0x0000000000048947 */ /* 0x000fea0003800000 */
[----:B------:R-:W-:Y:S01]  /*64b0*/  BPT.TRAP 0x1 ;  /* 0x000000040000795c */ /* 0x000fe20000300000 */
.L_x_11451:
[----:B-1----:R-:W-:Y:S05]  /*64c0*/  @P3 BRA `(.L_x_11449) ;  /* 0x0000000000083947 */ /* 0x002fea0003800000 */
[----:B------:R-:W1:Y:S02]  /*64d0*/  SYNCS.PHASECHK.TRANS64.TRYWAIT P3, [UR4+0x31c30], R7 ;  /* 0x031c3007ff0075a7 */ /* 0x000e640008060144 */
[----:B-1----:R-:W-:Y:S05]  /*64e0*/  @!P3 BRA `(.L_x_11452) ;  /* 0x0000013000f8b947 */ /* 0x002fea0003800000 */
.L_x_11449:
[----:B-1----:R-:W1:Y:S01]  /*64f0*/  S2R R8, SR_TID.X ;  /* 0x0000000000087919 */ /* 0x002e620000002100 */
        /* <DEDUP_REMOVED lines=24> */
[----:B-1----:R-:W-:Y:S01]  /*6680*/  SHF.R.U32.HI R8, RZ, 0x7, R8 ;  /* 0x00000007ff087819 */ /* 0x002fe20000011608 */
        /* <DEDUP_REMOVED lines=331> */
.L_x_11454:
[----:B------:R-:W-:Y:S01]  /*7b40*/  ULEA UR4, UR7, UR37, 0x3 ;  /* 0x0000002507047291 */ /* 0x000fe2000f8e183f */
[----:B------:R-:W-:-:S05]  /*7b50*/  IMAD.U32 R7, RZ, RZ, UR39 ;  /* 0x00000027ff077e24 */ /* 0x000fca000f8e00ff */
[----:B------:R-:W-:-:S04]  /*7b60*/  SHF.L.U32 R7, R7, 0x1f, RZ ;  /* 0x0000001f07077819 */ /* 0x000fc800000006ff */
[----:B------:R0:W1:Y:S01]  /*7b70*/  SYNCS.PHASECHK.TRANS64.TRYWAIT P3, [UR4+0x31c50], R7 ;  /* 0x031c5007ff0075a7 */ /* 0x0000620008060144 */
[----:B------:R-:W-:Y:S05]  /*7b80*/  @!P0 BRA `(.L_x_11455) ;  /* 0x0000000000048947 */ /* 0x000fea0003800000 */
[----:B------:R-:W-:Y:S01]  /*7b90*/  BPT.TRAP 0x1 ;  /* 0x000000040000795c */ /* 0x000fe20000300000 */
.L_x_11455:
[----:B-1----:R-:W-:Y:S05]  /*7ba0*/  @P3 BRA `(.L_x_11453) ;  /* 0x0000000000083947 */ /* 0x002fea0003800000 */
[----:B------:R-:W1:Y:S02]  /*7bb0*/  SYNCS.PHASECHK.TRANS64.TRYWAIT P3, [UR4+0x31c50], R7 ;  /* 0x031c5007ff0075a7 */ /* 0x000e640008060144 */
[----:B-1----:R-:W-:Y:S05]  /*7bc0*/  @!P3 BRA `(.L_x_11456) ;  /* 0x0000011c0058b947 */ /* 0x002fea0003800000 */
.L_x_11453:
[----:B------:R-:W-:Y:S01]  /*7bd0*/  R2UR UR4, R23 ;  /* 0x00000000170472ca */ /* 0x000fe200000e0000 */
[----:B------:R-:W-:Y:S01]  /*7be0*/  FMUL.FTZ R12, R128, UR5 ;  /* 0x00000005800c7c20 */ /* 0x000fe20008410000 */
[----:B------:R-:W-:Y:S01]  /*7bf0*/  FMUL.FTZ R20, R120, UR5 ;  /* 0x0000000578147c20 */ /* 0x000fe20008410000 */
[----:B------:R-:W-:Y:S01]  /*7c00*/  @UP0 ULDC UR10, c[0x0][0x44c] ;  /* 0x00011300000a0ab9 */ /* 0x000fe20000000800 */
[----:B------:R-:W-:Y:S01]  /*7c10*/  R2UR UR14, R17 ;  /* 0x00000000110e72ca */ /* 0x000fe200000e0000 */
[----:B------:R-:W-:Y:S01]  /*7c20*/  FMUL.FTZ R120, R124, UR5 ;  /* 0x000000057c787c20 */ /* 0x000fe20008410000 */
[----:B------:R-:W-:Y:S01]  /*7c30*/  R2UR UR11, R19 ;  /* 0x00000000130b72ca */ /* 0x000fe200000e0000 */
[----:B------:R-:W-:Y:S01]  /*7c40*/  FMUL.FTZ R21, R121, UR5 ;  /* 0x0000000579157c20 */ /* 0x000fe20008410000 */
[----:B------:R-:W-:Y:S01]  /*7c50*/  FMUL.FTZ R121, R125, UR5 ;  /* 0x000000057d797c20 */ /* 0x000fe20008410000 */
[----:B------:R-:W-:Y:S01]  /*7c60*/  WARPGROUP.ARRIVE ;  /* 0x00000000000079c5 */ /* 0x000fe20000000000 */
[----:B------:R-:W-:Y:S01]  /*7c70*/  UMOV UR33, 0xc0000010 ;  /* 0xc000001000217882 */ /* 0x000fe20000000000 */
[----:B------:R-:W-:Y:S01]  /*7c80*/  UMOV UR35, 0x80000020 ;  /* 0x8000002000237882 */ /* 0x000fe20000000000 */
[----:B------:R-:W-:Y:S01]  /*7c90*/  FMUL.FTZ R11, R141, UR5 ;  /* 0x000000058d0b7c20 */ /* 0x000fe20008410000 */
[----:B------:R-:W-:Y:S01]  /*7ca0*/  VIADD R128, R145, UR4 ;  /* 0x0000000491807c36 */ /* 0x000fe20008000000 */
[----:B------:R-:W-:Y:S01]  /*7cb0*/  UIMAD UR4, UR38, -0x90, URZ ;  /* 0xffffff70260478a4 */ /* 0x000fe2000f8e023f */
[----:B-1----:R-:W-:Y:S01]  /*7cc0*/  FMUL.FTZ R8, R137, UR5 ;  /* 0x0000000589087c20 */ /* 0x002fe20008410000 */
[----:B0-----:R-:W-:Y:S01]  /*7cd0*/  FMUL.FTZ R7, R136, UR5 ;  /* 0x0000000588077c20 */ /* 0x001fe20008410000 */
[----:B------:R-:W-:Y:S01]  /*7ce0*/  @P2 IMAD.HI.U32 R124, R128, UR10, RZ ;  /* 0x0000000a807c2c27 */ /* 0x000fe2000f8e00ff */
[----:B------:R-:W-:-:S03]  /*7cf0*/  @UP0 ULDC UR10, c[0x0][0x450] ;  /* 0x00011400000a0ab9 */ /* 0x000fc60000000800 */
[----:B------:R-:W-:Y:S01]  /*7d00*/  FMUL.FTZ R10, R140, UR5 ;  /* 0x000000058c0a7c20 */ /* 0x000fe20008410000 */
[----:B------:R-:W-:Y:S01]  /*7d10*/  FMUL.FTZ R15, R133, UR5 ;  /* 0x00000005850f7c20 */ /* 0x000fe20008410000 */
[----:B------:R-:W-:Y:S01]  /*7d20*/  IMAD.U32 R125, RZ, RZ, UR14 ;  /* 0x0000000eff7d7e24 */ /* 0x000fe2000f8e00ff */
[----:B------:R-:W-:Y:S01]  /*7d30*/  @P2 SHF.R.U32.HI R128, RZ, UR10, R124 ;  /* 0x0000000aff802c19 */ /* 0x000fe2000801167c */
[----:B------:R-:W-:Y:S01]  /*7d40*/  UIADD3 UR10, UR37, 0x200, URZ ;  /* 0x00000200250a7890 */ /* 0x000fe2000fffe03f */
[----:B------:R-:W-:Y:S01]  /*7d50*/  IMAD.U32 R124, RZ, RZ, UR4 ;  /* 0x00000004ff7c7e24 */ /* 0x000fe2000f8e00ff */
[----:B------:R-:W0:Y:S01]  /*7d60*/  MUFU.TANH R11, R11 ;  /* 0x0000000b000b7308 */ /* 0x000e220000002400 */
[----:B------:R-:W-:Y:S01]  /*7d70*/  FMUL.FTZ R13, R129, UR5 ;  /* 0x00000005810d7c20 */ /* 0x000fe20008410000 */
[----:B------:R-:W-:Y:S01]  /*7d80*/  USHF.R.U32.HI UR10, URZ, 0x4, UR10 ;  /* 0x000000043f0a7899 */ /* 0x000fe2000801160a */
[----:B------:R-:W-:Y:S01]  /*7d90*/  FMUL.FTZ R14, R132, UR5 ;  /* 0x00000005840e7c20 */ /* 0x000fe20008410000 */
[----:B------:R-:W-:Y:S01]  /*7da0*/  IADD3 R124, -R18, 0x1, R124 ;  /* 0x00000001127c7810 */ /* 0x000fe20007ffe17c */
[----:B------:R-:W-:Y:S01]  /*7db0*/  FMUL.FTZ R117, R117, UR5 ;  /* 0x0000000575757c20 */ /* 0x000fe20008410000 */
[----:B------:R-:W-:Y:S01]  /*7dc0*/  ULOP3.LUT UR10, UR10, 0x3fff, URZ, 0xc0, !UPT ;  /* 0x00003fff0a0a7892 */ /* 0x000fe2000f8ec03f */
[----:B------:R-:W-:Y:S01]  /*7dd0*/  FMUL.FTZ R113, R113, UR5 ;  /* 0x0000000571717c20 */ /* 0x000fe20008410000 */
[----:B------:R-:W-:Y:S01]  /*7de0*/  IADD3 R125, -R125, UR11, R124 ;  /* 0x0000000b7d7d7c10 */ /* 0x000fe2000fffe17c */
[----:B------:R-:W1:Y:S01]  /*7df0*/  MUFU.TANH R8, R8 ;  /* 0x0000000800087308 */ /* 0x000e620000002400 */
[----:B------:R-:W-:Y:S01]  /*7e00*/  ULOP3.LUT UR11, UR10, 0x2400000, URZ, 0xfc, !UPT ;  /* 0x024000000a0b7892 */ /* 0x000fe2000f8efc3f */
[----:B------:R-:W2:Y:S01]  /*7e10*/  SHFL.IDX PT, R124, R128, RZ, 0x1c1f ;  /* 0x001c1fff807c7589 */ /* 0x000ea200000e0000 */
[----:B------:R-:W-:Y:S01]  /*7e20*/  ULOP3.LUT UR10, UR61, 0x10000, URZ, 0xfc, !UPT ;  /* 0x000100003d0a7892 */ /* 0x000fe2000f8efc3f */
[----:B------:R-:W-:Y:S01]  /*7e30*/  FMUL.FTZ R112, R112, UR5 ;  /* 0x0000000570707c20 */ /* 0x000fe20008410000 */
[----:B------:R-:W-:Y:S01]  /*7e40*/  UIMAD UR11, UR7, 0x6c0, UR11 ;  /* 0x000006c0070b78a4 */ /* 0x000fe2000f8e020b */
[----:B------:R-:W-:Y:S01]  /*7e50*/  FMUL.FTZ R116, R116, UR5 ;  /* 0x0000000574747c20 */ /* 0x000fe20008410000 */
[----:B------:R-:W-:Y:S01]  /*7e60*/  FMUL.FTZ R109, R109, UR5 ;  /* 0x000000056d6d7c20 */ /* 0x000fe20008410000 */
[----:B------:R-:W3:Y:S01]  /*7e70*/  MUFU.TANH R7, R7 ;  /* 0x0000000700077308 */ /* 0x000ee20000002400 */
[----:B------:R-:W-:Y:S01]  /*7e80*/  FMUL.FTZ R105, R105, UR5 ;  /* 0x0000000569697c20 */ /* 0x000fe20008410000 */
[----:B------:R-:W-:Y:S01]  /*7e90*/  UMOV UR32, UR10 ;  /* 0x0000000a00207c82 */ /* 0x000fe20008000000 */
[----:B------:R-:W-:Y:S01]  /*7ea0*/  FMUL.FTZ R104, R104, UR5 ;  /* 0x0000000568687c20 */ /* 0x000fe20008410000 */
[----:B------:R-:W-:Y:S01]  /*7eb0*/  UMOV UR34, UR11 ;  /* 0x0000000b00227c82 */ /* 0x000fe20008000000 */
[----:B------:R-:W-:Y:S01]  /*7ec0*/  FMUL.FTZ R108, R108, UR5 ;  /* 0x000000056c6c7c20 */ /* 0x000fe20008410000 */
[----:B------:R-:W-:Y:S01]  /*7ed0*/  HGMMA.64x96x16.F32 R24, gdesc[UR32].tnspB, R24, gsb0 ;  /* 0x41600000201879f0 */ /* 0x000fe20008000818 */
[----:B------:R-:W-:Y:S01]  /*7ee0*/  UIADD3 UR32, UR10, 0x180, URZ ;  /* 0x000001800a207890 */ /* 0x000fe2000fffe03f */
[----:B------:R-:W4:Y:S01]  /*7ef0*/  MUFU.TANH R10, R10 ;  /* 0x0000000a000a7308 */ /* 0x000f220000002400 */
[----:B------:R-:W-:Y:S01]  /*7f00*/  UIADD3 UR34, UR11, 0x40, URZ ;  /* 0x000000400b227890 */ /* 0x000fe2000fffe03f */
[----:B------:R-:W-:Y:S01]  /*7f10*/  FMUL.FTZ R101, R101, UR5 ;  /* 0x0000000565657c20 */ /* 0x000fe20008410000 */
[----:B------:R-:W-:Y:S01]  /*7f20*/  UMOV UR33, 0xc0000010 ;  /* 0xc000001000217882 */ /* 0x000fe20000000000 */
[----:B------:R-:W-:Y:S01]  /*7f30*/  UMOV UR35, 0x80000020 ;  /* 0x8000002000237882 */ /* 0x000fe20000000000 */
[----:B------:R-:W-:Y:S01]  /*7f40*/  FMUL.FTZ R97, R97, UR5 ;  /* 0x0000000561617c20 */ /* 0x000fe20008410000 */
[----:B------:R-:W-:Y:S01]  /*7f50*/  FMUL.FTZ R96, R96, UR5 ;  /* 0x0000000560607c20 */ /* 0x000fe20008410000 */
[----:B------:R-:W-:Y:S01]  /*7f60*/  FMUL.FTZ R100, R100, UR5 ;  /* 0x0000000564647c20 */ /* 0x000fe20008410000 */
[----:B------:R-:W5:Y:S01]  /*7f70*/  MUFU.TANH R15, R15 ;  /* 0x0000000f000f7308 */ /* 0x000f620000002400 */
[----:B------:R-:W-:Y:S01]  /*7f80*/  FMUL.FTZ R93, R93, UR5 ;  /* 0x000000055d5d7c20 */ /* 0x000fe20008410000 */
[----:B--2---:R-:W-:-:S02]  /*7f90*/  IMAD.IADD R124, R125, 0x1, R124 ;  /* 0x000000017d7c7824 */ /* 0x004fc400078e027c */
[----:B------:R-:W-:Y:S01]  /*7fa0*/  FMUL.FTZ R89, R89, UR5 ;  /* 0x0000000559597c20 */ /* 0x000fe20008410000 */
[----:B------:R-:W2:Y:S01]  /*7fb0*/  SHFL.IDX PT, R128, R128, 0x1, 0x1c1f ;  /* 0x003c1f0080807f89 */ /* 0x000ea200000e0000 */
[----:B------:R-:W-:Y:S01]  /*7fc0*/  FMUL.FTZ R88, R88, UR5 ;  /* 0x0000000558587c20 */ /* 0x000fe20008410000 */
[----:B------:R-:W-:Y:S01]  /*7fd0*/  FMUL.FTZ R92, R92, UR5 ;  /* 0x000000055c5c7c20 */ /* 0x000fe20008410000 */
[C---:B------:R-:W-:Y:S01]  /*7fe0*/  ISETP.GT.AND P6, PT, R124.reuse, 0x9, PT ;  /* 0x000000097c00780c */ /* 0x040fe20003fc4270 */
[----:B------:R-:W2:Y:S01]  /*7ff0*/  MUFU.TANH R13, R13 ;  /* 0x0000000d000d7308 */ /* 0x000ea20000002400 */
[----:B------:R-:W-:Y:S01]  /*8000*/  ISETP.GT.AND P4, PT, R124, 0x1, PT ;  /* 0x000000017c00780c */ /* 0x000fe20003f84270 */
[----:B------:R-:W-:Y:S01]  /*8010*/  FMUL.FTZ R81, R81, UR5 ;  /* 0x0000000551517c20 */ /* 0x000fe20008410000 */
[----:B0-----:R-:W-:Y:S01]  /*8020*/  FSEL R11, R11, -INF , P6 ;  /* 0xff8000000b0b7808 */ /* 0x001fe20003000000 */
[----:B------:R-:W-:Y:S01]  /*8030*/  FMUL.FTZ R80, R80, UR5 ;  /* 0x0000000550507c20 */ /* 0x000fe20008410000 */
[----:B------:R-:W-:Y:S01]  /*8040*/  ISETP.GT.AND P5, PT, R124, RZ, PT ;  /* 0x000000ff7c00720c */ /* 0x000fe20003fa4270 */
[----:B------:R-:W-:Y:S01]  /*8050*/  FMUL.FTZ R84, R84, UR5 ;  /* 0x0000000554547c20 */ /* 0x000fe20008410000 */
[----:B------:R-:W-:Y:S01]  /*8060*/  ISETP.GT.AND P3, PT, R124, 0x8, PT ;  /* 0x000000087c00780c */ /* 0x000fe20003f64270 */
[----:B------:R-:W0:Y:S01]  /*8070*/  MUFU.TANH R12, R12 ;  /* 0x0000000c000c7308 */ /* 0x000e220000002400 */
[----:B-1----:R-:W-:Y:S01]  /*8080*/  FSEL R8, R8, -INF , P4 ;  /* 0xff80000008087808 */ /* 0x002fe20002000000 */
[----:B------:R-:W-:Y:S01]  /*8090*/  FMUL.FTZ R9, R138, UR5 ;  /* 0x000000058a097c20 */ /* 0x000fe20008410000 */
[C---:B------:R-:W-:Y:S01]  /*80a0*/  ISETP.GT.AND P6, PT, R124.reuse, 0x19, PT ;  /* 0x000000197c00780c */ /* 0x040fe20003fc4270 */
[----:B------:R-:W-:Y:S01]  /*80b0*/  FMUL.FTZ R139, R139, UR5 ;  /* 0x000000058b8b7c20 */ /* 0x000fe20008410000 */
[----:B------:R-:W-:Y:S01]  /*80c0*/  ISETP.GT.AND P4, PT, R124, 0x11, PT ;  /* 0x000000117c00780c */ /* 0x000fe20003f84270 */
[----:B------:R-:W-:Y:S01]  /*80d0*/  FMUL.FTZ R142, R142, UR5 ;  /* 0x000000058e8e7c20 */ /* 0x000fe20008410000 */
[----:B---3--:R-:W-:Y:S01]  /*80e0*/  FSEL R7, R7, -INF , P5 ;  /* 0xff80000007077808 */ /* 0x008fe20002800000 */
[----:B------:R-:W1:Y:S01]  /*80f0*/  MUFU.TANH R14, R14 ;  /* 0x0000000e000e7308 */ /* 0x000e620000002400 */
[----:B----4-:R-:W-:Y:S01]  /*8100*/  FSEL R10, R10, -INF , P3 ;  /* 0xff8000000a0a7808 */ /* 0x010fe20001800000 */
[----:B------:R-:W-:Y:S01]  /*8110*/  FMUL.FTZ R143, R143, UR5 ;  /* 0x000000058f8f7c20 */ /* 0x000fe20008410000 */
[----:B-----5:R-:W-:Y:S01]  /*8120*/  FSEL R15, R15, -INF , P6 ;  /* 0xff8000000f0f7808 */ /* 0x020fe20003000000 */
[----:B--2---:R-:W-:Y:S01]  /*8130*/  IMAD.IADD R125, R125, 0x1, R128 ;  /* 0x000000017d7d7824 */ /* 0x004fe200078e0280 */
[----:B------:R-:W-:Y:S01]  /*8140*/  ISETP.GT.AND P5, PT, R124, 0x10, PT ;  /* 0x000000107c00780c */ /* 0x000fe20003fa4270 */
[----:B------:R-:W-:Y:S01]  /*8150*/  FMUL.FTZ R130, R130, UR5 ;  /* 0x0000000582827c20 */ /* 0x000fe20008410000 */
[C---:B------:R-:W-:Y:S01]  /*8160*/  ISETP.GT.AND P3, PT, R124.reuse, 0x18, PT ;  /* 0x000000187c00780c */ /* 0x040fe20003f64270 */
[----:B------:R-:W2:Y:S01]  /*8170*/  MUFU.TANH R121, R121 ;  /* 0x0000007900797308 */ /* 0x000ea20000002400 */
[----:B------:R-:W-:Y:S01]  /*8180*/  FSEL R13, R13, -INF , P4 ;  /* 0xff8000000d0d7808 */ /* 0x000fe20002000000 */
[----:B------:R-:W-:Y:S01]  /*8190*/  FMUL.FTZ R131, R131, UR5 ;  /* 0x0000000583837c20 */ /* 0x000fe20008410000 */
[----:B------:R-:W-:Y:S01]  /*81a0*/  ISETP.GT.AND P6, PT, R124, 0x29, PT ;  /* 0x000000297c00780c */ /* 0x000fe20003fc4270 */
[----:B------:R-:W-:Y:S01]  /*81b0*/  FMUL.FTZ R134, R134, UR5 ;  /* 0x0000000586867c20 */ /* 0x000fe20008410000 */
[----:B------:R-:W-:Y:S01]  /*81c0*/  ISETP.GT.AND P4, PT, R124, 0x21, PT ;  /* 0x000000217c00780c */ /* 0x000fe20003f84270 */
[----:B------:R-:W-:Y:S01]  /*81d0*/  FMUL.FTZ R135, R135, UR5 ;  /* 0x0000000587877c20 */ /* 0x000fe20008410000 */
[----:B0-----:R-:W-:Y:S01]  /*81e0*/  FSEL R12, R12, -INF , P5 ;  /* 0xff8000000c0c7808 */ /* 0x001fe20002800000 */
[----:B------:R-:W0:Y:S01]  /*81f0*/  MUFU.TANH R21, R21 ;  /* 0x0000001500157308 */ /* 0x000e220000002400 */
[----:B-1----:R-:W-:Y:S01]  /*8200*/  FSEL R14, R14, -INF , P3 ;  /* 0xff8000000e0e7808 */ /* 0x002fe20001800000 */
[----:B------:R-:W-:Y:S01]  /*8210*/  FMUL.FTZ R122, R122, UR5 ;  /* 0x000000057a7a7c20 */ /* 0x000fe20008410000 */
[C---:B------:R-:W-:Y:S01]  /*8220*/  ISETP.GT.AND P5, PT, R124.reuse, 0x20, PT ;  /* 0x000000207c00780c */ /* 0x040fe20003fa4270 */
[----:B------:R-:W-:Y:S01]  /*8230*/  FMUL.FTZ R123, R123, UR5 ;  /* 0x000000057b7b7c20 */ /* 0x000fe20008410000 */
[----:B------:R-:W-:Y:S01]  /*8240*/  ISETP.GT.AND P3, PT, R124, 0x28, PT ;  /* 0x000000287c00780c */ /* 0x000fe20003f64270 */
[----:B------:R-:W-:Y:S01]  /*8250*/  FMUL.FTZ R126, R126, UR5 ;  /* 0x000000057e7e7c20 */ /* 0x000fe20008410000 */
[----:B------:R-:W-:Y:S01]  /*8260*/  LOP3.LUT R22, R22, 0xfffffffb, RZ, 0xc0, !PT ;  /* 0xfffffffb16167812 */ /* 0x000fe200078ec0ff */
[----:B------:R-:W1:Y:S01]  /*8270*/  MUFU.TANH R20, R20 ;  /* 0x0000001400147308 */ /* 0x000e620000002400 */
[----:B--2---:R-:W-:Y:S01]  /*8280*/  FSEL R121, R121, -INF , P6 ;  /* 0xff80000079797808 */ /* 0x004fe20003000000 */
[----:B------:R-:W-:Y:S01]  /*8290*/  FMUL.FTZ R127, R127, UR5 ;  /* 0x000000057f7f7c20 */ /* 0x000fe20008410000 */
[----:B------:R-:W-:Y:S01]  /*82a0*/  ISETP.GT.AND P6, PT, R124, 0x39, PT ;  /* 0x000000397c00780c */ /* 0x000fe20003fc4270 */
[----:B------:R-:W-:Y:S01]  /*82b0*/  FMUL.FTZ R114, R114, UR5 ;  /* 0x0000000572727c20 */ /* 0x000fe20008410000 */
[----:B------:R-:W-:Y:S01]  /*82c0*/  @P0 LOP3.LUT R22, R22, 0x4, RZ, 0xfc, !PT ;  /* 0x0000000416160812 */ /* 0x000fe200078efcff */
[----:B------:R-:W-:Y:S01]  /*82d0*/  FMUL.FTZ R115, R115, UR5 ;  /* 0x0000000573737c20 */ /* 0x000fe20008410000 */
[----:B------:R-:W-:Y:S01]  /*82e0*/  ISETP.GT.AND P0, PT, R124, 0x80, PT ;  /* 0x000000807c00780c */ /* 0x000fe20003f04270 */
[----:B------:R-:W2:Y:S01]  /*82f0*/  MUFU.TANH R120, R120 ;  /* 0x0000007800787308 */ /* 0x000ea20000002400 */
[----:B0-----:R-:W-:Y:S01]  /*8300*/  FSEL R21, R21, -INF , P4 ;  /* 0xff80000015157808 */ /* 0x001fe20002000000 */
[----:B------:R-:W-:Y:S01]  /*8310*/  FMUL.FTZ R118, R118, UR5 ;  /* 0x0000000576767c20 */ /* 0x000fe20008410000 */
[----:B------:R-:W-:Y:S01]  /*8320*/  ISETP.GT.AND P4, PT, R124, 0x31, PT ;  /* 0x000000317c00780c */ /* 0x000fe20003f84270 */
[----:B------:R-:W-:Y:S01]  /*8330*/  FMUL.FTZ R119, R119, UR5 ;  /* 0x0000000577777c20 */ /* 0x000fe20008410000 */
[----:B------:R-:W-:Y:S01]  /*8340*/  LOP3.LUT R22, R22, 0xfffffffd, RZ, 0xc0, !PT ;  /* 0xfffffffd16167812 */ /* 0x000fe200078ec0ff */
[----:B------:R-:W-:Y:S01]  /*8350*/  FMUL.FTZ R106, R106, UR5 ;  /* 0x000000056a6a7c20 */ /* 0x000fe20008410000 */
[----:B------:R-:W-:Y:S01]  /*8360*/  FMUL.FTZ R107, R107, UR5 ;  /* 0x000000056b6b7c20 */ /* 0x000fe20008410000 */
[----:B------:R-:W0:Y:S01]  /*8370*/  MUFU.TANH R117, R117 ;  /* 0x0000007500757308 */ /* 0x000e220000002400 */
[----:B-1----:R-:W-:Y:S01]  /*8380*/  FSEL R20, R20, -INF , P5 ;  /* 0xff80000014147808 */ /* 0x002fe20002800000 */
[----:B------:R-:W-:Y:S01]  /*8390*/  FMUL.FTZ R110, R110, UR5 ;  /* 0x000000056e6e7c20 */ /* 0x000fe20008410000 */
[----:B------:R-:W-:Y:S01]  /*83a0*/  ISETP.GT.AND P5, PT, R124, 0x30, PT ;  /* 0x000000307c00780c */ /* 0x000fe20003fa4270 */
[----:B------:R-:W-:Y:S01]  /*83b0*/  FMUL.FTZ R111, R111, UR5 ;  /* 0x000000056f6f7c20 */ /* 0x000fe20008410000 */
[----:B------:R-:W-:Y:S01]  /*83c0*/  FMUL.FTZ R98, R98, UR5 ;  /* 0x0000000562627c20 */ /* 0x000fe20008410000 */
[----:B------:R-:W-:Y:S01]  /*83d0*/  FMUL.FTZ R99, R99, UR5 ;  /* 0x0000000563637c20 */ /* 0x000fe20008410000 */
[----:B------:R-:W-:Y:S01]  /*83e0*/  FMUL.FTZ R102, R102, UR5 ;  /* 0x0000000566667c20 */ /* 0x000fe20008410000 */
[----:B------:R-:W1:Y:S01]  /*83f0*/  MUFU.TANH R113, R113 ;  /* 0x0000007100717308 */ /* 0x000e620000002400 */
[----:B--2---:R-:W-:Y:S01]  /*8400*/  FSEL R120, R120, -INF , P3 ;  /* 0xff80000078787808 */ /* 0x004fe20001800000 */
[----:B------:R-:W-:Y:S01]  /*8410*/  FMUL.FTZ R103, R103, UR5 ;  /* 0x0000000567677c20 */ /* 0x000fe20008410000 */
[----:B------:R-:W-:Y:S01]  /*8420*/  ISETP.GT.AND P3, PT, R124, 0x38, PT ;  /* 0x000000387c00780c */ /* 0x000fe20003f64270 */
[----:B------:R-:W-:Y:S01]  /*8430*/  FMUL.FTZ R90, R90, UR5 ;  /* 0x000000055a5a7c20 */ /* 0x000fe20008410000 */
[----:B------:R-:W-:Y:S01]  /*8440*/  FMUL.FTZ R91, R91, UR5 ;  /* 0x000000055b5b7c20 */ /* 0x000fe20008410000 */
[----:B------:R-:W-:Y:S01]  /*8450*/  FMUL.FTZ R94, R94, UR5 ;  /* 0x000000055e5e7c20 */ /* 0x000fe20008410000 */
[----:B------:R-:W-:Y:S01]  /*8460*/  FMUL.FTZ R95, R95, UR5 ;  /* 0x000000055f5f7c20 */ /* 0x000fe20008410000 */
[----:B------:R-:W2:Y:S01]  /*8470*/  MUFU.TANH R112, R112 ;  /* 0x0000007000707308 */ /* 0x000ea20000002400 */
[----:B0-----:R-:W-:Y:S01]  /*8480*/  FSEL R117, R117, -INF , P6 ;  /* 0xff80000075757808 */ /* 0x001fe20003000000 */
[----:B------:R-:W-:Y:S01]  /*8490*/  FMUL.FTZ R82, R82, UR5 ;  /* 0x0000000552527c20 */ /* 0x000fe20008410000 */
[----:B------:R-:W-:Y:S01]  /*84a0*/  ISETP.GT.AND P6, PT, R124, 0x49, PT ;  /* 0x000000497c00780c */ /* 0x000fe20003fc4270 */
[----:B------:R-:W-:Y:S01]  /*84b0*/  FMUL.FTZ R83, R83, UR5 ;  /* 0x0000000553537c20 */ /* 0x000fe20008410000 */
[----:B------:R-:W-:Y:S01]  /*84c0*/  FMUL.FTZ R86, R86, UR5 ;  /* 0x0000000556567c20 */ /* 0x000fe20008410000 */
[----:B------:R-:W-:Y:S01]  /*84d0*/  FMUL.FTZ R87, R87, UR5 ;  /* 0x0000000557577c20 */ /* 0x000fe20008410000 */
[----:B------:R-:W-:Y:S01]  /*84e0*/  FMUL.FTZ R74, R74, UR5 ;  /* 0x000000054a4a7c20 */ /* 0x000fe20008410000 */
[----:B------:R-:W0:Y:S01]  /*84f0*/  MUFU.TANH R116, R116 ;  /* 0x0000007400747308 */ /* 0x000e220000002400 */
[----:B-1----:R-:W-:Y:S01]  /*8500*/  FSEL R113, R113, -INF , P4 ;  /* 0xff80000071717808 */ /* 0x002fe20002000000 */
[----:B------:R-:W-:Y:S01]  /*8510*/  FMUL.FTZ R75, R75, UR5 ;  /* 0x000000054b4b7c20 */ /* 0x000fe20008410000 */
[----:B------:R-:W-:Y:S01]  /*8520*/  ISETP.GT.AND P4, PT, R124, 0x41, PT ;  /* 0x000000417c00780c */ /* 0x000fe20003f84270 */
[----:B------:R-:W-:-:S02]  /*8530*/  WARPGROUP.DEPBAR.LE gsb0, 0x0 ;  /* 0x00008000000079c5 */ /* 0x000fc40000010000 */
[----:B------:R-:W-:Y:S01]  /*8540*/  WARPGROUP.ARRIVE ;  /* 0x00000000000079c5 */ /* 0x000fe20000000000 */
[----:B------:R-:W-:Y:S01]  /*8550*/  FMUL.FTZ R78, R78, UR5 ;  /* 0x000000054e4e7c20 */ /* 0x000fe20008410000 */
[----:B------:R-:W1:Y:S01]  /*8560*/  MUFU.TANH R109, R109 ;  /* 0x0000006d006d7308 */ /* 0x000e620000002400 */
[----:B--2---:R-:W-:Y:S01]  /*8570*/  FSEL R112, R112, -INF , P5 ;  /* 0xff80000070707808 */ /* 0x004fe20002800000 */
[----:B------:R-:W-:Y:S01]  /*8580*/  FMUL.FTZ R79, R79, UR5 ;  /* 0x000000054f4f7c20 */ /* 0x000fe20008410000 */
[----:B------:R-:W-:Y:S01]  /*8590*/  ISETP.GT.AND P5, PT, R124, 0x40, PT ;  /* 0x000000407c00780c */ /* 0x000fe20003fa4270 */
[----:B------:R-:W-:Y:S01]  /*85a0*/  HGMMA.64x96x16.F32 R24, gdesc[UR32].tnspB, R24, gsb0 ;  /* 0x41600000201879f0 */ /* 0x000fe20008000818 */
[----:B------:R-:W-:Y:S01]  /*85b0*/  UIADD3 UR32, UR10, 0x300, URZ ;  /* 0x000003000a207890 */ /* 0x000fe2000fffe03f */
[----:B------:R-:W-:Y:S01]  /*85c0*/  FMUL.FTZ R85, R85, UR5 ;  /* 0x0000000555557c20 */ /* 0x000fe20008410000 */
[----:B------:R-:W-:Y:S01]  /*85d0*/  UIADD3 UR34, UR11, 0x80, URZ ;  /* 0x000000800b227890 */ /* 0x000fe2000fffe03f */
[----:B------:R-:W2:Y:S01]  /*85e0*/  MUFU.TANH R105, R105 ;  /* 0x0000006900697308 */ /* 0x000ea20000002400 */
[----:B------:R-:W-:Y:S01]  /*85f0*/  UMOV UR33, 0xc0000010 ;  /* 0xc000001000217882 */ /* 0x000fe20000000000 */
[----:B------:R-:W-:Y:S01]  /*8600*/  UMOV UR35, 0x80000020 ;  /* 0x8000002000237882 */ /* 0x000fe20000000000 */
[----:B0-----:R-:W-:Y:S01]  /*8610*/  FSEL R116, R116, -INF , P3 ;  /* 0xff80000074747808 */ /* 0x001fe20001800000 */
[----:B------:R-:W-:Y:S01]  /*8620*/  ULDC UR4, c[0x0][0x988] ;  /* 0x0002620000047ab9 */ /* 0x000fe20000000800 */
[----:B------:R-:W-:Y:S01]  /*8630*/  ISETP.GT.AND P3, PT, R124, 0x48, PT ;  /* 0x000000487c00780c */ /* 0x000fe20003f64270 */
[----:B------:R-:W-:Y:S01]  /*8640*/  FMUL.FTZ R72, R72, UR5 ;  /* 0x0000000548487c20 */ /* 0x000fe20008410000 */
[----:B------:R-:W-:Y:S01]  /*8650*/  FMUL.FTZ R76, R76, UR5 ;  /* 0x000000054c4c7c20 */ /* 0x000fe20008410000 */
[----:B------:R-:W0:Y:S01]  /*8660*/  MUFU.TANH R104, R104 ;  /* 0x0000006800687308 */ /* 0x000e220000002400 */
[----:B-1----:R-:W-:Y:S01]  /*8670*/  FSEL R109, R109, -INF , P6 ;  /* 0xff8000006d6d7808 */ /* 0x002fe20003000000 */
[----:B------:R-:W-:Y:S01]  /*8680*/  FMUL.FTZ R77, R77, UR5 ;  /* 0x000000054d4d7c20 */ /* 0x000fe20008410000 */
[----:B------:R-:W-:Y:S01]  /*8690*/  ISETP.GT.AND P6, PT, R124, 0x59, PT ;  /* 0x000000597c00780c */ /* 0x000fe20003fc4270 */
[----:B------:R-:W1:Y:S01]  /*86a0*/  S2R R138, SR_TID.X ;  /* 0x00000000008a7919 */ /* 0x000e620000002100 */
[----:B------:R-:W-:Y:S01]  /*86b0*/  R2UR UR14, R6 ;  /* 0x00000000060e72ca */ /* 0x000fe200000e0000 */
[----:B------:R-:W-:-:S02]  /*86c0*/  UMOV UR39, UR60 ;  /* 0x0000003c00277c82 */ /* 0x000fc40008000000 */
[----:B------:R-:W3:Y:S01]  /*86d0*/  MUFU.TANH R108, R108 ;  /* 0x0000006c006c7308 */ /* 0x000ee20000002400 */
[----:B--2---:R-:W-:Y:S02]  /*86e0*/  FSEL R105, R105, -INF , P4 ;  /* 0xff80000069697808 */ /* 0x004fe40002000000 */
[----:B------:R-:W-:-:S05]  /*86f0*/  ISETP.GT.AND P4, PT, R124, 0x51, PT ;  /* 0x000000517c00780c */ /* 0x000fca0003f84270 */
[----:B------:R-:W2:Y:S01]  /*8700*/  MUFU.TANH R101, R101 ;  /* 0x0000006500657308 */ /* 0x000ea20000002400 */
[----:B0-----:R-:W-:Y:S01]  /*8710*/  FSEL R104, R104, -INF , P5 ;  /* 0xff80000068687808 */ /* 0x001fe20002800000 */
[----:B------:R-:W-:Y:S01]  /*8720*/  UISETP.GT.AND UP1, UPT, UR38, UR14, UPT ;  /* 0x0000000e2600728c */ /* 0x000fe2000bf24270 */
[----:B------:R-:W-:-:S05]  /*8730*/  ISETP.GT.AND P5, PT, R124, 0x50, PT ;  /* 0x000000507c00780c */ /* 0x000fca0003fa4270 */
[----:B------:R-:W0:Y:S01]  /*8740*/  MUFU.TANH R97, R97 ;  /* 0x0000006100617308 */ /* 0x000e220000002400 */
[----:B---3--:R-:W-:Y:S02]  /*8750*/  FSEL R108, R108, -INF , P3 ;  /* 0xff8000006c6c7808 */ /* 0x008fe40001800000 */
[----:B------:R-:W-:-:S05]  /*8760*/  ISETP.GT.AND P3, PT, R124, 0x58, PT ;  /* 0x000000587c00780c */ /* 0x000fca0003f64270 */
[----:B------:R-:W3:Y:S01]  /*8770*/  MUFU.TANH R96, R96 ;  /* 0x0000006000607308 */ /* 0x000ee20000002400 */
[----:B--2---:R-:W-:Y:S02]  /*8780*/  FSEL R101, R101, -INF , P6 ;  /* 0xff80000065657808 */ /* 0x004fe40003000000 */
[----:B------:R-:W-:Y:S02]  /*8790*/  ISETP.GT.AND P6, PT, R124, 0x69, PT ;  /* 0x000000697c00780c */ /* 0x000fe40003fc4270 */
[----:B-1----:R-:W-:-:S03]  /*87a0*/  SHF.R.U32.HI R137, RZ, 0x7, R138 ;  /* 0x00000007ff897819 */ /* 0x002fc6000001168a */
[----:B------:R-:W1:Y:S01]  /*87b0*/  MUFU.TANH R100, R100 ;  /* 0x0000006400647308 */ /* 0x000e620000002400 */
[----:B0-----:R-:W-:Y:S02]  /*87c0*/  FSEL R97, R97, -INF , P4 ;  /* 0xff80000061617808 */ /* 0x001fe40002000000 */
[----:B------:R-:W-:-:S05]  /*87d0*/  ISETP.GT.AND P4, PT, R124, 0x61, PT ;  /* 0x000000617c00780c */ /* 0x000fca0003f84270 */
[----:B------:R-:W0:Y:S01]  /*87e0*/  MUFU.TANH R93, R93 ;  /* 0x0000005d005d7308 */ /* 0x000e220000002400 */
[----:B---3--:R-:W-:Y:S02]  /*87f0*/  FSEL R96, R96, -INF , P5 ;  /* 0xff80000060607808 */ /* 0x008fe40002800000 */
[----:B------:R-:W-:-:S05]  /*8800*/  ISETP.GT.AND P5, PT, R124, 0x60, PT ;  /* 0x000000607c00780c */ /* 0x000fca0003fa4270 */
[----:B------:R-:W2:Y:S01]  /*8810*/  MUFU.TANH R89, R89 ;  /* 0x0000005900597308 */ /* 0x000ea20000002400 */
[----:B-1----:R-:W-:Y:S02]  /*8820*/  FSEL R100, R100, -INF , P3 ;  /* 0xff80000064647808 */ /* 0x002fe40001800000 */
[----:B------:R-:W-:-:S05]  /*8830*/  ISETP.GT.AND P3, PT, R124, 0x68, PT ;  /* 0x000000687c00780c */ /* 0x000fca0003f64270 */
[----:B------:R-:W1:Y:S01]  /*8840*/  MUFU.TANH R88, R88 ;  /* 0x0000005800587308 */ /* 0x000e620000002400 */
[----:B0-----:R-:W-:Y:S02]  /*8850*/  FSEL R93, R93, -INF , P6 ;  /* 0xff8000005d5d7808 */ /* 0x001fe40003000000 */
[----:B------:R-:W-:-:S05]  /*8860*/  ISETP.GT.AND P6, PT, R124, 0x79, PT ;  /* 0x000000797c00780c */ /* 0x000fca0003fc4270 */
[----:B------:R-:W0:Y:S01]  /*8870*/  MUFU.TANH R92, R92 ;  /* 0x0000005c005c7308 */ /* 0x000e220000002400 */
[----:B--2---:R-:W-:Y:S02]  /*8880*/  FSEL R89, R89, -INF , P4 ;  /* 0xff80000059597808 */ /* 0x004fe40002000000 */
[----:B------:R-:W-:-:S05]  /*8890*/  ISETP.GT.AND P4, PT, R124, 0x71, PT ;  /* 0x000000717c00780c */ /* 0x000fca0003f84270 */
[----:B------:R-:W2:Y:S01]  /*88a0*/  MUFU.TANH R81, R81 ;  /* 0x0000005100517308 */ /* 0x000ea20000002400 */
[----:B-1----:R-:W-:Y:S02]  /*88b0*/  FSEL R88, R88, -INF , P5 ;  /* 0xff80000058587808 */ /* 0x002fe40002800000 */
[----:B------:R-:W-:Y:S02]  /*88c0*/  ISETP.GT.AND P5, PT, R124, 0x70, PT ;  /* 0x000000707c00780c */ /* 0x000fe40003fa4270 */
[----:B------:R-:W-:Y:S02]  /*88d0*/  @P6 LOP3.LUT R22, R22, 0x2, RZ, 0xfc, !PT ;  /* 0x0000000216166812 */ /* 0x000fe400078efcff */
[----:B------:R-:W-:Y:S01]  /*88e0*/  ISETP.GT.AND P6, PT, R125, RZ, PT ;  /* 0x000000ff7d00720c */ /* 0x000fe20003fc4270 */
[----:B------:R-:W1:Y:S01]  /*88f0*/  MUFU.TANH R80, R80 ;  /* 0x0000005000507308 */ /* 0x000e620000002400 */
[----:B0-----:R-:W-:Y:S01]  /*8900*/  FSEL R92, R92, -INF , P3 ;  /* 0xff8000005c5c7808 */ /* 0x001fe20001800000 */
[----:B------:R-:W-:-:S02]  /*8910*/  WARPGROUP.DEPBAR.LE gsb0, 0x0 ;  /* 0x00008000000079c5 */ /* 0x000fc40000010000 */
[----:B------:R-:W-:Y:S01]  /*8920*/  WARPGROUP.ARRIVE ;  /* 0x00000000000079c5 */ /* 0x000fe20000000000 */
[----:B------:R-:W-:-:S03]  /*8930*/  ISETP.GT.AND P3, PT, R124, 0x78, PT ;  /* 0x000000787c00780c */ /* 0x000fc60003f64270 */
[----:B------:R-:W0:Y:S01]  /*8940*/  MUFU.TANH R84, R84 ;  /* 0x0000005400547308 */ /* 0x000e220000002400 */
[----:B--2---:R-:W-:Y:S01]  /*8950*/  FSEL R128, R81, -INF , P4 ;  /* 0xff80000051807808 */ /* 0x004fe20002000000 */
[----:B------:R-:W-:Y:S01]  /*8960*/  HGMMA.64x96x16.F32 R24, gdesc[UR32].tnspB, R24, gsb0 ;  /* 0x41600000201879f0 */ /* 0x000fe20008000818 */
[----:B------:R-:W-:Y:S01]  /*8970*/  ISETP.GT.AND P4, PT, R124, 0x88, PT ;  /* 0x000000887c00780c */ /* 0x000fe20003f84270 */
[----:B------:R-:W-:Y:S02]  /*8980*/  UIADD3 UR32, UR10, 0x480, URZ ;  /* 0x000004800a207890 */ /* 0x000fe4000fffe03f */
[----:B------:R-:W-:Y:S02]  /*8990*/  UIADD3 UR34, UR11, 0xc0, URZ ;  /* 0x000000c00b227890 */ /* 0x000fe4000fffe03f */
[----:B------:R-:W2:Y:S01]  /*89a0*/  MUFU.TANH R9, R9 ;  /* 0x0000000900097308 */ /* 0x000ea20000002400 */
[----:B-1----:R-:W-:Y:S01]  /*89b0*/  FSEL R80, R80, -INF , P5 ;  /* 0xff80000050507808 */ /* 0x002fe20002800000 */
[----:B------:R-:W-:Y:S01]  /*89c0*/  UMOV UR33, 0xc0000010 ;  /* 0xc000001000217882 */ /* 0x000fe20000000000 */
[----:B------:R-:W-:Y:S01]  /*89d0*/  ISETP.GT.AND P5, PT, R124, 0x81, PT ;  /* 0x000000817c00780c */ /* 0x000fe20003fa4270 */
[----:B------:R-:W-:-:S04]  /*89e0*/  UMOV UR35, 0x80000020 ;  /* 0x8000002000237882 */ /* 0x000fc80000000000 */
        /* <DEDUP_REMOVED lines=32> */
[C---:B------:R-:W-:Y:S01]  /*8bf0*/  ISETP.GT.AND P6, PT, R125.reuse, 0x28, PT ;  /* 0x000000287d00780c */ /* 0x040fe20003fc4270 */
[----:B------:R-:W-:Y:S02]  /*8c00*/  WARPGROUP.DEPBAR.LE gsb0, 0x0 ;  /* 0x00008000000079c5 */ /* 0x000fe40000010000 */
[----:B------:R-:W-:Y:S02]  /*8c10*/  WARPGROUP.ARRIVE ;  /* 0x00000000000079c5 */ /* 0x000fe40000000000 */
[----:B------:R-:W2:Y:S01]  /*8c20*/  MUFU.TANH R114, R114 ;  /* 0x0000007200727308 */ /* 0x000ea20000002400 */
[----:B-1----:R-:W-:Y:S02]  /*8c30*/  FSEL R126, R126, -INF , P6 ;  /* 0xff8000007e7e7808 */ /* 0x002fe40003000000 */
[----:B------:R-:W-:Y:S01]  /*8c40*/  ISETP.GT.AND P6, PT, R125, 0x29, PT ;  /* 0x000000297d00780c */ /* 0x000fe20003fc4270 */
[----:B------:R-:W-:Y:S01]  /*8c50*/  HGMMA.64x96x16.F32 R24, gdesc[UR32].tnspB, R24, gsb0 ;  /* 0x41600000201879f0 */ /* 0x000fe20008000818 */
[----:B------:R-:W-:-:S02]  /*8c60*/  UIADD3 UR32, UR10, 0x600, URZ ;  /* 0x000006000a207890 */ /* 0x000fc4000fffe03f */
[----:B0-----:R-:W-:Y:S01]  /*8c70*/  FSEL R127, R127, -INF , P6 ;  /* 0xff8000007f7f7808 */ /* 0x001fe20003000000 */
[----:B------:R-:W0:Y:S01]  /*8c80*/  MUFU.TANH R115, R115 ;  /* 0x0000007300737308 */ /* 0x000e220000002400 */
[----:B------:R-:W-:Y:S01]  /*8c90*/  ISETP.GT.AND P6, PT, R125, 0x30, PT ;  /* 0x000000307d00780c */ /* 0x000fe20003fc4270 */
[----:B------:R-:W-:Y:S01]  /*8ca0*/  UIADD3 UR34, UR11, 0x100, URZ ;  /* 0x000001000b227890 */ /* 0x000fe2000fffe03f */
[----:B------:R-:W-:Y:S01]  /*8cb0*/  UMOV UR33, 0xc0000010 ;  /* 0xc000001000217882 */ /* 0x000fe20000000000 */
[----:B------:R-:W-:-:S04]  /*8cc0*/  UMOV UR35, 0x80000020 ;  /* 0x8000002000237882 */ /* 0x000fc80000000000 */
[----:B------:R-:W1:Y:S01]  /*8cd0*/  MUFU.TANH R118, R118 ;  /* 0x0000007600767308 */ /* 0x000e620000002400 */
[----:B--2---:R-:W-:Y:S02]  /*8ce0*/  FSEL R114, R114, -INF , P6 ;  /* 0xff80000072727808 */ /* 0x004fe40003000000 */
[----:B------:R-:W-:-:S05]  /*8cf0*/  ISETP.GT.AND P6, PT, R125, 0x31, PT ;  /* 0x000000317d00780c */ /* 0x000fca0003fc4270 */
        /* <DEDUP_REMOVED lines=32> */
[C---:B------:R-:W-:Y:S01]  /*8f00*/  ISETP.GT.AND P6, PT, R125.reuse, 0x60, PT ;  /* 0x000000607d00780c */ /* 0x040fe20003fc4270 */
[----:B------:R-:W-:Y:S02]  /*8f10*/  WARPGROUP.DEPBAR.LE gsb0, 0x0 ;  /* 0x00008000000079c5 */ /* 0x000fe40000010000 */
[----:B------:R-:W-:Y:S02]  /*8f20*/  WARPGROUP.ARRIVE ;  /* 0x00000000000079c5 */ /* 0x000fe40000000000 */
[----:B------:R-:W1:Y:S01]  /*8f30*/  MUFU.TANH R94, R94 ;  /* 0x0000005e005e7308 */ /* 0x000e620000002400 */
[----:B--2---:R-:W-:Y:S02]  /*8f40*/  FSEL R90, R90, -INF , P6 ;  /* 0xff8000005a5a7808 */ /* 0x004fe40003000000 */
[----:B------:R-:W-:Y:S01]  /*8f50*/  ISETP.GT.AND P6, PT, R125, 0x61, PT ;  /* 0x000000617d00780c */ /* 0x000fe20003fc4270 */
[----:B------:R-:W-:Y:S01]  /*8f60*/  HGMMA.64x96x16.F32 R24, gdesc[UR32].tnspB, R24, gsb0 ;  /* 0x41600000201879f0 */ /* 0x000fe20008000818 */
[----:B------:R-:W-:-:S02]  /*8f70*/  UIADD3 UR32, UR10, 0x780, URZ ;  /* 0x000007800a207890 */ /* 0x000fc4000fffe03f */
[----:B------:R-:W-:Y:S01]  /*8f80*/  UIADD3 UR34, UR11, 0x140, URZ ;  /* 0x000001400b227890 */ /* 0x000fe2000fffe03f */
[----:B------:R-:W2:Y:S01]  /*8f90*/  MUFU.TANH R95, R95 ;  /* 0x0000005f005f7308 */ /* 0x000ea20000002400 */
[----:B0-----:R-:W-:Y:S01]  /*8fa0*/  FSEL R91, R91, -INF , P6 ;  /* 0xff8000005b5b7808 */ /* 0x001fe20003000000 */
[----:B------:R-:W-:Y:S01]  /*8fb0*/  UMOV UR33, 0xc0000010 ;  /* 0xc000001000217882 */ /* 0x000fe20000000000 */
[----:B------:R-:W-:Y:S01]  /*8fc0*/  ISETP.GT.AND P6, PT, R125, 0x68, PT ;  /* 0x000000687d00780c */ /* 0x000fe20003fc4270 */
[----:B------:R-:W-:-:S04]  /*8fd0*/  UMOV UR35, 0x80000020 ;  /* 0x8000002000237882 */ /* 0x000fc80000000000 */
        /* <DEDUP_REMOVED lines=20> */
[----:B------:R-:W-:Y:S02]  /*9120*/  FMNMX.FTZ R74, R9, R5, !PT ;  /* 0x00000005094a7209 */ /* 0x000fe40007810000 */
[----:B------:R-:W-:Y:S02]  /*9130*/  ISETP.GT.AND P6, PT, R125, 0x81, PT ;  /* 0x000000817d00780c */ /* 0x000fe40003fc4270 */
[----:B------:R-:W-:Y:S01]  /*9140*/  FMNMX.FTZ R74, R81, R74, !PT ;  /* 0x0000004a514a7209 */ /* 0x000fe20007810000 */
[----:B------:R-:W1:Y:S01]  /*9150*/  MUFU.TANH R79, R79 ;  /* 0x0000004f004f7308 */ /* 0x000e620000002400 */
[----:B--2---:R-:W-:Y:S02]  /*9160*/  FSEL R75, R75, -INF , P6 ;  /* 0xff8000004b4b7808 */ /* 0x004fe40003000000 */
[----:B------:R-:W-:-:S02]  /*9170*/  FMNMX.FTZ R74, R124, R74, !PT ;  /* 0x0000004a7c4a7209 */ /* 0x000fc40007810000 */
[----:B------:R-:W-:Y:S02]  /*9180*/  ISETP.GT.AND P6, PT, R125, 0x88, PT ;  /* 0x000000887d00780c */ /* 0x000fe40003fc4270 */
[----:B------:R-:W-:Y:S01]  /*9190*/  FMNMX.FTZ R74, R129, R74, !PT ;  /* 0x0000004a814a7209 */ /* 0x000fe20007810000 */
[----:B------:R-:W2:Y:S01]  /*91a0*/  MUFU.TANH R77, R77 ;  /* 0x0000004d004d7308 */ /* 0x000ea20000002400 */
[----:B0-----:R-:W-:Y:S02]  /*91b0*/  FSEL R78, R78, -INF , P6 ;  /* 0xff8000004e4e7808 */ /* 0x001fe40003000000 */
[----:B------:R-:W-:Y:S02]  /*91c0*/  FMNMX.FTZ R74, R130, R74, !PT ;  /* 0x0000004a824a7209 */ /* 0x000fe40007810000 */
[----:B------:R-:W-:Y:S02]  /*91d0*/  ISETP.GT.AND P6, PT, R125, 0x89, PT ;  /* 0x000000897d00780c */ /* 0x000fe40003fc4270 */
[----:B------:R-:W-:-:S02]  /*91e0*/  FMNMX.FTZ R74, R131, R74, !PT ;  /* 0x0000004a834a7209 */ /* 0x000fc40007810000 */
[----:B-1----:R-:W-:Y:S02]  /*91f0*/  FSEL R79, R79, -INF , P6 ;  /* 0xff8000004f4f7808 */ /* 0x002fe40003000000 */
[----:B------:R-:W-:-:S04]  /*9200*/  FMNMX.FTZ R74, R132, R74, !PT ;  /* 0x0000004a844a7209 */ /* 0x000fc80007810000 */
[----:B------:R-:W-:Y:S02]  /*9210*/  FMNMX.FTZ R74, R133, R74, !PT ;  /* 0x0000004a854a7209 */ /* 0x000fe40007810000 */
[----:B--2---:R-:W-:Y:S02]  /*9220*/  FSEL R77, R77, -INF , P3 ;  /* 0xff8000004d4d7808 */ /* 0x004fe40001800000 */
[----:B------:R-:W-:-:S04]  /*9230*/  FMNMX.FTZ R74, R122, R74, !PT ;  /* 0x0000004a7a4a7209 */ /* 0x000fc80007810000 */
[----:B------:R-:W-:Y:S01]  /*9240*/  FMNMX.FTZ R74, R123, R74, !PT ;  /* 0x0000004a7b4a7209 */ /* 0x000fe20007810000 */
[----:B------:R-:W-:-:S03]  /*9250*/  WARPGROUP.DEPBAR.LE gsb0, 0x0 ;  /* 0x00008000000079c5 */ /* 0x000fc60000010000 */
[----:B------:R-:W-:Y:S01]  /*9260*/  FMNMX.FTZ R74, R126, R74, !PT ;  /* 0x0000004a7e4a7209 */ /* 0x000fe20007810000 */
[----:B------:R-:W-:-:S03]  /*9270*/  WARPGROUP.ARRIVE ;  /* 0x00000000000079c5 */ /* 0x000fc60000000000 */
[----:B------:R-:W-:-:S03]  /*9280*/  FMNMX.FTZ R74, R127, R74, !PT ;  /* 0x0000004a7f4a7209 */ /* 0x000fc60007810000 */
[----:B------:R-:W-:Y:S01]  /*9290*/  HGMMA.64x96x16.F32 R24, gdesc[UR32].tnspB, R24, gsb0 ;  /* 0x41600000201879f0 */ /* 0x000fe20008000818 */
[----:B------:R-:W-:Y:S01]  /*92a0*/  FMNMX.FTZ R74, R114, R74, !PT ;  /* 0x0000004a724a7209 */ /* 0x000fe20007810000 */
[----:B------:R-:W-:Y:S02]  /*92b0*/  UIADD3 UR32, UR10, 0x900, URZ ;  /* 0x000009000a207890 */ /* 0x000fe4000fffe03f */
[----:B------:R-:W-:Y:S01]  /*92c0*/  UIADD3 UR34, UR11, 0x180, URZ ;  /* 0x000001800b227890 */ /* 0x000fe2000fffe03f */
[----:B------:R-:W-:Y:S01]  /*92d0*/  FMNMX.FTZ R74, R115, R74, !PT ;  /* 0x0000004a734a7209 */ /* 0x000fe20007810000 */
[----:B------:R-:W-:Y:S01]  /*92e0*/  UMOV UR33, 0xc0000010 ;  /* 0xc000001000217882 */ /* 0x000fe20000000000 */
[----:B------:R-:W-:Y:S02]  /*92f0*/  UMOV UR35, 0x80000020 ;  /* 0x8000002000237882 */ /* 0x000fe40000000000 */
        /* <DEDUP_REMOVED lines=22> */
[----:B------:R-:W0:Y:S01]  /*9460*/  SHFL.BFLY PT, R125, R74, 0x2, 0x1f ;  /* 0x0c401f004a7d7f89 */ /* 0x000e2200000e0000 */
[----:B------:R-:W-:Y:S02]  /*9470*/  WARPGROUP.DEPBAR.LE gsb0, 0x0 ;  /* 0x00008000000079c5 */ /* 0x000fe40000010000 */
[----:B------:R-:W-:-:S06]  /*9480*/  WARPGROUP.ARRIVE ;  /* 0x00000000000079c5 */ /* 0x000fcc0000000000 */
[----:B------:R-:W-:Y:S01]  /*9490*/  HGMMA.64x96x16.F32 R24, gdesc[UR32].tnspB, R24, gsb0 ;  /* 0x41600000201879f0 */ /* 0x000fe20008000818 */
[----:B------:R-:W-:Y:S02]  /*94a0*/  UIADD3 UR32, UR10, 0xa80, URZ ;  /* 0x00000a800a207890 */ /* 0x000fe4000fffe03f */
[----:B------:R-:W-:Y:S01]  /*94b0*/  UIADD3 UR34, UR11, 0x1c0, URZ ;  /* 0x000001c00b227890 */ /* 0x000fe2000fffe03f */
[----:B------:R-:W-:Y:S01]  /*94c0*/  UMOV UR33, 0xc0000010 ;  /* 0xc000001000217882 */ /* 0x000fe20000000000 */
[----:B------:R-:W-:Y:S01]  /*94d0*/  UMOV UR35, 0x80000020 ;  /* 0x8000002000237882 */ /* 0x000fe20000000000 */
[----:B0-----:R-:W-:-:S05]  /*94e0*/  FMNMX.FTZ R74, R74, R125, !PT ;  /* 0x0000007d4a4a7209 */ /* 0x001fca0007810000 */
[----:B------:R-:W0:Y:S02]  /*94f0*/  SHFL.BFLY PT, R125, R74, 0x1, 0x1f ;  /* 0x0c201f004a7d7f89 */ /* 0x000e2400000e0000 */
[----:B0-----:R-:W-:-:S04]  /*9500*/  FMNMX.FTZ R74, R74, R125, !PT ;  /* 0x0000007d4a4a7209 */ /* 0x001fc80007810000 */
[C---:B------:R-:W-:Y:S01]  /*9510*/  FSETP.NEU.FTZ.AND P6, PT, R74.reuse, -INF , PT ;  /* 0xff8000004a00780b */ /* 0x040fe20003fdd000 */
[----:B------:R-:W-:-:S03]  /*9520*/  FMUL.FTZ R136, R74, UR4 ;  /* 0x000000044a887c20 */ /* 0x000fc60008410000 */
[----:B------:R-:W-:Y:S02]  /*9530*/  FSEL R125, R74, RZ, P6 ;  /* 0x000000ff4a7d7208 */ /* 0x000fe40003000000 */
[----:B------:R-:W-:Y:S02]  /*9540*/  FSEL R136, R136, RZ, P6 ;  /* 0x000000ff88887208 */ /* 0x000fe40003000000 */
[----:B------:R-:W-:Y:S01]  /*9550*/  LOP3.LUT P6, RZ, R22, 0x2, RZ, 0xc0, !PT ;  /* 0x0000000216ff7812 */ /* 0x000fe200078cc0ff */
[----:B------:R-:W-:Y:S02]  /*9560*/  FADD.FTZ R125, -R125, R5 ;  /* 0x000000057d7d7221 */ /* 0x000fe40000010100 */
[--C-:B------:R-:W-:Y:S01]  /*9570*/  FFMA.FTZ R9, R9, UR4, -R136.reuse ;  /* 0x0000000409097c23 */ /* 0x100fe20008010888 */
[--C-:B------:R-:W-:Y:S01]  /*9580*/  FFMA.FTZ R81, R81, UR4, -R136.reuse ;  /* 0x0000000451517c23 */ /* 0x100fe20008010888 */
[----:B------:R-:W-:Y:S01]  /*9590*/  FMUL.FTZ R125, R125, UR4 ;  /* 0x000000047d7d7c20 */ /* 0x000fe20008410000 */
[----:B------:R0:W1:Y:S01]  /*95a0*/  MUFU.TANH R5, R85 ;  /* 0x0000005500057308 */ /* 0x0000620000002400 */
        /* <DEDUP_REMOVED lines=8> */
[--C-:B0-----:R-:W-:Y:S01]  /*9630*/  FFMA.FTZ R85, R82, UR4, -R136.reuse ;  /* 0x0000000452557c23 */ /* 0x101fe20008010888 */
[--C-:B------:R-:W-:Y:S01]  /*9640*/  FFMA.FTZ R122, R122, UR4, -R136.reuse ;  /* 0x000000047a7a7c23 */ /* 0x100fe20008010888 */
[--C-:B------:R-:W-:Y:S01]  /*9650*/  FFMA.FTZ R123, R123, UR4, -R136.reuse ;  /* 0x000000047b7b7c23 */ /* 0x100fe20008010888 */
[--C-:B------:R-:W-:Y:S01]  /*9660*/  FFMA.FTZ R126, R126, UR4, -R136.reuse ;  /* 0x000000047e7e7c23 */ /* 0x100fe20008010888 */
[--C-:B------:R-:W-:Y:S01]  /*9670*/  FFMA.FTZ R127, R127, UR4, -R136.reuse ;  /* 0x000000047f7f7c23 */ /* 0x100fe20008010888 */
[--C-:B------:R-:W-:Y:S01]  /*9680*/  FFMA.FTZ R114, R114, UR4, -R136.reuse ;  /* 0x0000000472727c23 */ /* 0x100fe20008010888 */
[--C-:B------:R-:W-:Y:S01]  /*9690*/  FFMA.FTZ R115, R115, UR4, -R136.reuse ;  /* 0x0000000473737c23 */ /* 0x100fe20008010888 */
[----:B------:R-:W0:Y:S01]  /*96a0*/  MUFU.EX2 R125, R125 ;  /* 0x0000007d007d7308 */ /* 0x000e220000000800 */
[----:B-1----:R-:W-:Y:S01]  /*96b0*/  FSEL R5, R5, -INF , P6 ;  /* 0xff80000005057808 */ /* 0x002fe20003000000 */
        /* <DEDUP_REMOVED lines=23> */
[C---:B-1----:R-:W-:Y:S01]  /*9830*/  FADD.FTZ R0, R81.reuse, R0 ;  /* 0x0000000051007221 */ /* 0x042fe20000010000 */
[----:B------:R-:W-:Y:S01]  /*9840*/  F2FP.F16.F32.PACK_AB R81, R81, R9 ;  /* 0x000000095151723e */ /* 0x000fe200000000ff */
[----:B------:R-:W-:-:S02]  /*9850*/  WARPGROUP.DEPBAR.LE gsb0, 0x0 ;  /* 0x00008000000079c5 */ /* 0x000fc40000010000 */
[----:B------:R-:W-:Y:S01]  /*9860*/  FMNMX.FTZ R9, R7, R4, !PT ;  /* 0x0000000407097209 */ /* 0x000fe20007810000 */
[----:B------:R-:W-:Y:S01]  /*9870*/  WARPGROUP.ARRIVE ;  /* 0x00000000000079c5 */ /* 0x000fe20000000000 */
[----:B------:R-:W-:Y:S01]  /*9880*/  FFMA.FTZ R79, R79, UR4, -R136 ;  /* 0x000000044f4f7c23 */ /* 0x000fe20008010888 */
[----:B------:R-:W1:Y:S01]  /*9890*/  MUFU.EX2 R130, R130 ;  /* 0x0000008200827308 */ /* 0x000e620000000800 */
[----:B------:R-:W-:Y:S01]  /*98a0*/  FMNMX.FTZ R9, R8, R9, !PT ;  /* 0x0000000908097209 */ /* 0x000fe20007810000 */
[----:B--2---:R-:W-:Y:S02]  /*98b0*/  FADD.FTZ R0, R83, R0 ;  /* 0x0000000053007221 */ /* 0x004fe40000010000 */
[----:B------:R-:W-:Y:S01]  /*98c0*/  HGMMA.64x96x16.F32 R24, gdesc[UR32].tnspB, R24, gsb0 ;  /* 0x41600000201879f0 */ /* 0x000fe20008000818 */
[----:B------:R-:W-:Y:S01]  /*98d0*/  FMNMX.FTZ R9, R10, R9, !PT ;  /* 0x000000090a097209 */ /* 0x000fe20007810000 */
[----:B------:R-:W-:Y:S02]  /*98e0*/  UIADD3 UR32, UR10, 0xc00, URZ ;  /* 0x00000c000a207890 */ /* 0x000fe4000fffe03f */
[----:B------:R-:W-:Y:S01]  /*98f0*/  UIADD3 UR34, UR11, 0x200, URZ ;  /* 0x000002000b227890 */ /* 0x000fe2000fffe03f */
[----:B------:R-:W-:Y:S01]  /*9900*/  FMNMX.FTZ R9, R11, R9, !PT ;  /* 0x000000090b097209 */ /* 0x000fe20007810000 */
[----:B------:R-:W-:Y:S01]  /*9910*/  UMOV UR33, 0xc0000010 ;  /* 0xc000001000217882 */ /* 0x000fe20000000000 */
[----:B------:R-:W-:Y:S01]  /*9920*/  UMOV UR35, 0x80000020 ;  /* 0x8000002000237882 */ /* 0x000fe20000000000 */
[C---:B0-----:R-:W-:Y:S01]  /*9930*/  FADD.FTZ R0, R129.reuse, R0 ;  /* 0x0000000081007221 */ /* 0x041fe20000010000 */
[----:B------:R-:W-:Y:S01]  /*9940*/  FMNMX.FTZ R9, R12, R9, !PT ;  /* 0x000000090c097209 */ /* 0x000fe20007810000 */
[----:B------:R-:W0:Y:S01]  /*9950*/  MUFU.EX2 R131, R131 ;  /* 0x0000008300837308 */ /* 0x000e220000000800 */
[----:B------:R-:W-:Y:S01]  /*9960*/  F2FP.F16.F32.PACK_AB R83, R129, R83 ;  /* 0x000000538153723e */ /* 0x000fe200000000ff */
[----:B------:R-:W-:Y:S01]  /*9970*/  UIADD3 UR10, UR38, -0x1, URZ ;  /* 0xffffffff260a7890 */ /* 0x000fe2000fffe03f */
[----:B------:R-:W-:Y:S01]  /*9980*/  FMNMX.FTZ R9, R13, R9, !PT ;  /* 0x000000090d097209 */ /* 0x000fe20007810000 */
[----:B-1----:R-:W-:-:S03]  /*9990*/  FADD.FTZ R0, R130, R0 ;  /* 0x0000000082007221 */ /* 0x002fc60000010000 */
[----:B------:R-:W-:Y:S01]  /*99a0*/  FMNMX.FTZ R9, R14, R9, !PT ;  /* 0x000000090e097209 */ /* 0x000fe20007810000 */
[----:B------:R-:W1:Y:S01]  /*99b0*/  MUFU.EX2 R132, R132 ;  /* 0x0000008400847308 */ /* 0x000e620000000800 */
[----:B------:R-:W-:Y:S02]  /*99c0*/  UMOV UR38, UR10 ;  /* 0x0000000a00267c82 */ /* 0x000fe40008000000 */
[----:B------:R-:W-:-:S04]  /*99d0*/  FMNMX.FTZ R9, R15, R9, !PT ;  /* 0x000000090f097209 */ /* 0x000fc80007810000 */
[----:B------:R-:W-:Y:S01]  /*99e0*/  FMNMX.FTZ R9, R20, R9, !PT ;  /* 0x0000000914097209 */ /* 0x000fe20007810000 */
[----:B------:R-:W2:Y:S01]  /*99f0*/  MUFU.EX2 R133, R133 ;  /* 0x0000008500857308 */ /* 0x000ea20000000800 */
[----:B0-----:R-:W-:Y:S02]  /*9a00*/  FADD.FTZ R0, R131, R0 ;  /* 0x0000000083007221 */ /* 0x001fe40000010000 */
[----:B------:R-:W-:-:S04]  /*9a10*/  FMNMX.FTZ R9, R21, R9, !PT ;  /* 0x0000000915097209 */ /* 0x000fc80007810000 */
[----:B------:R-:W-:Y:S01]  /*9a20*/  FMNMX.FTZ R9, R120, R9, !PT ;  /* 0x0000000978097209 */ /* 0x000fe20007810000 */
[----:B------:R-:W0:Y:S01]  /*9a30*/  MUFU.EX2 R122, R122 ;  /* 0x0000007a007a7308 */ /* 0x000e220000000800 */
[----:B-1----:R-:W-:Y:S02]  /*9a40*/  FADD.FTZ R0, R132, R0 ;  /* 0x0000000084007221 */ /* 0x002fe40000010000 */
[----:B------:R-:W-:-:S04]  /*9a50*/  FMNMX.FTZ R9, R121, R9, !PT ;  /* 0x0000000979097209 */ /* 0x000fc80007810000 */
[----:B------:R-:W-:Y:S01]  /*9a60*/  FMNMX.FTZ R9, R112, R9, !PT ;  /* 0x0000000970097209 */ /* 0x000fe20007810000 */
[----:B------:R-:W1:Y:S01]  /*9a70*/  MUFU.EX2 R123, R123 ;  /* 0x0000007b007b7308 */ /* 0x000e620000000800 */
[----:B--2---:R-:W-:Y:S02]  /*9a80*/  FADD.FTZ R0, R133, R0 ;  /* 0x0000000085007221 */ /* 0x004fe40000010000 */
        /* <DEDUP_REMOVED lines=14> */
[----:B------:R-:W-:Y:S01]  /*9b70*/  MUFU.EX2 R118, R118 ;  /* 0x0000007600767308 */ /* 0x000fe20000000800 */
[----:B0-----:R-:W-:Y:S02]  /*9b80*/  FADD.FTZ R0, R127, R0 ;  /* 0x000000007f007221 */ /* 0x001fe40000010000 */
[----:B------:R-:W-:-:S04]  /*9b90*/  FMNMX.FTZ R9, R97, R9, !PT ;  /* 0x0000000961097209 */ /* 0x000fc80007810000 */
[----:B------:R-:W-:Y:S01]  /*9ba0*/  FMNMX.FTZ R9, R100, R9, !PT ;  /* 0x0000000964097209 */ /* 0x000fe20007810000 */
[----:B------:R-:W-:Y:S01]  /*9bb0*/  MUFU.EX2 R106, R106 ;  /* 0x0000006a006a7308 */ /* 0x000fe20000000800 */
[----:B-1----:R-:W-:Y:S02]  /*9bc0*/  FADD.FTZ R0, R114, R0 ;  /* 0x0000000072007221 */ /* 0x002fe40000010000 */
[----:B------:R-:W-:-:S04]  /*9bd0*/  FMNMX.FTZ R82, R101, R9, !PT ;  /* 0x0000000965527209 */ /* 0x000fc80007810000 */
[----:B------:R-:W-:Y:S01]  /*9be0*/  FMNMX.FTZ R82, R88, R82, !PT ;  /* 0x0000005258527209 */ /* 0x000fe20007810000 */
[----:B------:R0:W1:Y:S03]  /*9bf0*/  MUFU.TANH R9, R72 ;  /* 0x0000004800097308 */ /* 0x0000660000002400 */
[----:B------:R-:W-:-:S04]  /*9c00*/  FMNMX.FTZ R82, R89, R82, !PT ;  /* 0x0000005259527209 */ /* 0x000fc80007810000 */
[----:B------:R-:W-:Y:S01]  /*9c10*/  FMNMX.FTZ R82, R92, R82, !PT ;  /* 0x000000525c527209 */ /* 0x000fe20007810000 */
[----:B------:R-:W-:Y:S01]  /*9c20*/  MUFU.EX2 R107, R107 ;  /* 0x0000006b006b7308 */ /* 0x000fe20000000800 */
[----:B0-----:R-:W-:Y:S02]  /*9c30*/  FMUL.FTZ R72, R73, UR5 ;  /* 0x0000000549487c20 */ /* 0x001fe40008410000 */
[----:B------:R-:W-:Y:S01]  /*9c40*/  FMNMX.FTZ R73, R93, R82, !PT ;  /* 0x000000525d497209 */ /* 0x000fe20007810000 */
[----:B------:R-:W-:Y:S02]  /*9c50*/  WARPGROUP.DEPBAR.LE gsb0, 0x0 ;  /* 0x00008000000079c5 */ /* 0x000fe40000010000 */
[----:B------:R-:W-:Y:S01]  /*9c60*/  WARPGROUP.ARRIVE ;  /* 0x00000000000079c5 */ /* 0x000fe20000000000 */
[----:B------:R-:W-:Y:S01]  /*9c70*/  FMNMX.FTZ R73, R80, R73, !PT ;  /* 0x0000004950497209 */ /* 0x000fe20007810000 */
[----:B------:R-:W0:Y:S03]  /*9c80*/  MUFU.TANH R72, R72 ;  /* 0x0000004800487308 */ /* 0x000e260000002400 */
[----:B------:R-:W-:Y:S01]  /*9c90*/  FMNMX.FTZ R73, R128, R73, !PT ;  /* 0x0000004980497209 */ /* 0x000fe20007810000 */
[----:B------:R-:W-:Y:S04]  /*9ca0*/  HGMMA.64x96x16.F32 R24, gdesc[UR32].tnspB, R24, gsb0 ;  /* 0x41600000201879f0 */ /* 0x000fe80008000818 */
[----:B------:R2:W3:Y:S08]  /*9cb0*/  MUFU.TANH R82, R76 ;  /* 0x0000004c00527308 */ /* 0x0004f00000002400 */
[----:B------:R-:W-:Y:S01]  /*9cc0*/  MUFU.EX2 R110, R110 ;  /* 0x0000006e006e7308 */ /* 0x000fe20000000800 */
[----:B--2---:R-:W-:-:S02]  /*9cd0*/  FMNMX.FTZ R76, R84, R73, !PT ;  /* 0x00000049544c7209 */ /* 0x004fc40007810000 */
[----:B-1----:R-:W-:Y:S02]  /*9ce0*/  FSEL R73, R9, -INF , P0 ;  /* 0xff80000009497808 */ /* 0x002fe40000000000 */
[----:B------:R-:W-:Y:S02]  /*9cf0*/  FMNMX.FTZ R9, R5, R76, !PT ;  /* 0x0000004c05097209 */ /* 0x000fe40007810000 */
[----:B0-----:R-:W-:Y:S01]  /*9d00*/  FSEL R76, R72, -INF , P5 ;  /* 0xff800000484c7808 */ /* 0x001fe20002800000 */
[----:B------:R-:W-:Y:S01]  /*9d10*/  MUFU.EX2 R111, R111 ;  /* 0x0000006f006f7308 */ /* 0x000fe20000000800 */
[----:B------:R-:W-:Y:S02]  /*9d20*/  FMNMX.FTZ R9, R73, R9, !PT ;  /* 0x0000000949097209 */ /* 0x000fe40007810000 */
[----:B---3--:R-:W-:Y:S02]  /*9d30*/  FSEL R72, R82, -INF , P4 ;  /* 0xff80000052487808 */ /* 0x008fe40002000000 */
[----:B------:R-:W-:-:S02]  /*9d40*/  FMNMX.FTZ R9, R76, R9, !PT ;  /* 0x000000094c097209 */ /* 0x000fc40007810000 */
[----:B------:R-:W-:Y:S01]  /*9d50*/  LOP3.LUT P0, RZ, R22, 0x4, RZ, 0xc0, !PT ;  /* 0x0000000416ff7812 */ /* 0x000fe2000780c0ff */
        /* <DEDUP_REMOVED lines=16> */
[----:B------:R-:W-:-:S03]  /*9e60*/  FMUL.FTZ R129, R9, UR4 ;  /* 0x0000000409817c20 */ /* 0x000fc60008410000 */
[----:B------:R-:W-:-:S03]  /*9e70*/  FSEL R82, R9, RZ, P3 ;  /* 0x000000ff09527208 */ /* 0x000fc60001800000 */
[----:B------:R-:W-:Y:S01]  /*9e80*/  MUFU.EX2 R134, R134 ;  /* 0x0000008600867308 */ /* 0x000fe20000000800 */
[----:B------:R-:W-:Y:S01]  /*9e90*/  FSEL R129, R129, RZ, P3 ;  /* 0x000000ff81817208 */ /* 0x000fe20001800000 */
[----:B------:R-:W-:Y:S02]  /*9ea0*/  WARPGROUP.DEPBAR.LE gsb0, 0x0 ;  /* 0x00008000000079c5 */ /* 0x000fe40000010000 */
[----:B------:R-:W-:Y:S01]  /*9eb0*/  ISETP.GE.U32.AND P3, PT, R138, 0x180, PT ;  /* 0x000001808a00780c */ /* 0x000fe20003f66070 */
[----:B------:R-:W-:Y:S01]  /*9ec0*/  FADD.FTZ R4, -R82, R4 ;  /* 0x0000000452047221 */ /* 0x000fe20000010100 */
[--C-:B------:R-:W-:Y:S01]  /*9ed0*/  FFMA.FTZ R124, R80, UR4, -R129.reuse ;  /* 0x00000004507c7c23 */ /* 0x100fe20008010881 */
[----:B------:R-:W-:Y:S02]  /*9ee0*/  VIADD R80, R137, 0x9 ;  /* 0x0000000989507836 */ /* 0x000fe40000000000 */
[--C-:B------:R-:W-:Y:S01]  /*9ef0*/  FFMA.FTZ R7, R7, UR4, -R129.reuse ;  /* 0x0000000407077c23 */ /* 0x100fe20008010881 */
[----:B------:R-:W-:Y:S01]  /*9f00*/  FMUL.FTZ R4, R4, UR4 ;  /* 0x0000000404047c20 */ /* 0x000fe20008410000 */
[--C-:B------:R-:W-:Y:S01]  /*9f10*/  FFMA.FTZ R8, R8, UR4, -R129.reuse ;  /* 0x0000000408087c23 */ /* 0x100fe20008010881 */
[--C-:B------:R-:W-:Y:S01]  /*9f20*/  FFMA.FTZ R10, R10, UR4, -R129.reuse ;  /* 0x000000040a0a7c23 */ /* 0x100fe20008010881 */
[----:B------:R-:W-:Y:S01]  /*9f30*/  SEL R80, R80, 0x9, !P3 ;  /* 0x0000000950507807 */ /* 0x000fe20005800000 */
[--C-:B------:R-:W-:Y:S01]  /*9f40*/  FFMA.FTZ R11, R11, UR4, -R129.reuse ;  /* 0x000000040b0b7c23 */ /* 0x100fe20008010881 */
[----:B------:R-:W-:Y:S01]  /*9f50*/  MUFU.EX2 R7, R7 ;  /* 0x0000000700077308 */ /* 0x000fe20000000800 */
[--C-:B------:R-:W-:Y:S01]  /*9f60*/  FFMA.FTZ R12, R12, UR4, -R129.reuse ;  /* 0x000000040c0c7c23 */ /* 0x100fe20008010881 */
[--C-:B------:R-:W-:Y:S01]  /*9f70*/  FFMA.FTZ R13, R13, UR4, -R129.reuse ;  /* 0x000000040d0d7c23 */ /* 0x100fe20008010881 */
[----:B------:R0:W-:Y:S06]  /*9f80*/  BAR.ARV R80, 0x100 ;  /* 0x000400500000751d */ /* 0x0001ec0000002000 */
[----:B------:R-:W1:Y:S01]  /*9f90*/  MUFU.EX2 R4, R4 ;  /* 0x0000000400047308 */ /* 0x000e620000000800 */
[----:B------:R-:W-:Y:S01]  /*9fa0*/  FFMA.FTZ R14, R14, UR4, -R129 ;  /* 0x000000040e0e7c23 */ /* 0x000fe20008010881 */
[----:B0-----:R-:W-:-:S02]  /*9fb0*/  IMAD.U32 R80, RZ, RZ, UR36 ;  /* 0x00000024ff507e24 */ /* 0x001fc4000f8e00ff */
[--C-:B------:R-:W-:Y:S01]  /*9fc0*/  FFMA.FTZ R15, R15, UR4, -R129.reuse ;  /* 0x000000040f0f7c23 */ /* 0x100fe20008010881 */
[--C-:B------:R-:W-:Y:S01]  /*9fd0*/  FFMA.FTZ R20, R20, UR4, -R129.reuse ;  /* 0x0000000414147c23 */ /* 0x100fe20008010881 */
[--C-:B------:R-:W-:Y:S01]  /*9fe0*/  FFMA.FTZ R21, R21, UR4, -R129.reuse ;  /* 0x0000000415157c23 */ /* 0x100fe20008010881 */
[--C-:B------:R-:W-:Y:S01]  /*9ff0*/  FFMA.FTZ R120, R120, UR4, -R129.reuse ;  /* 0x0000000478787c23 */ /* 0x100fe20008010881 */
[----:B------:R-:W-:Y:S01]  /*a000*/  @!P1 LEA R80, R80, UR37, 0x3 ;  /* 0x0000002550509c11 */ /* 0x000fe2000f8e18ff */
[----:B------:R-:W0:Y:S01]  /*a010*/  MUFU.EX2 R8, R8 ;  /* 0x0000000800087308 */ /* 0x000e220000000800 */
[--C-:B------:R-:W-:Y:S01]  /*a020*/  FFMA.FTZ R121, R121, UR4, -R129.reuse ;  /* 0x0000000479797c23 */ /* 0x100fe20008010881 */
[--C-:B------:R-:W-:Y:S01]  /*a030*/  FFMA.FTZ R112, R112, UR4, -R129.reuse ;  /* 0x0000000470707c23 */ /* 0x100fe20008010881 */
[--C-:B------:R-:W-:Y:S01]  /*a040*/  FFMA.FTZ R113, R113, UR4, -R129.reuse ;  /* 0x0000000471717c23 */ /* 0x100fe20008010881 */
[----:B------:R-:W-:Y:S02]  /*a050*/  @!P1 VIADD R80, R80, 0x31c40 ;  /* 0x00031c4050509836 */ /* 0x000fe40000000000 */
[--C-:B------:R-:W-:Y:S01]  /*a060*/  FFMA.FTZ R116, R116, UR4, -R129.reuse ;  /* 0x0000000474747c23 */ /* 0x100fe20008010881 */
[--C-:B------:R-:W-:Y:S01]  /*a070*/  FFMA.FTZ R117, R117, UR4, -R129.reuse ;  /* 0x0000000475757c23 */ /* 0x100fe20008010881 */
[----:B------:R-:W-:Y:S01]  /*a080*/  FFMA.FTZ R104, R104, UR4, -R129 ;  /* 0x0000000468687c23 */ /* 0x000fe20008010881 */
[----:B------:R-:W2:Y:S01]  /*a090*/  MUFU.EX2 R10, R10 ;  /* 0x0000000a000a7308 */ /* 0x000ea20000000800 */
[----:B------:R-:W-:Y:S01]  /*a0a0*/  @!P1 PRMT R80, RZ, 0x654, R80 ;  /* 0x00000654ff509816 */ /* 0x000fe20000000050 */
[----:B-1----:R-:W-:Y:S01]  /*a0b0*/  FFMA.FTZ R3, R4, R3, R7 ;  /* 0x0000000304037223 */ /* 0x002fe20000010007 */
[--C-:B------:R-:W-:Y:S01]  /*a0c0*/  FFMA.FTZ R105, R105, UR4, -R129.reuse ;  /* 0x0000000469697c23 */ /* 0x100fe20008010881 */
[--C-:B------:R-:W-:Y:S01]  /*a0d0*/  FFMA.FTZ R108, R108, UR4, -R129.reuse ;  /* 0x000000046c6c7c23 */ /* 0x100fe20008010881 */
[----:B------:R1:W-:Y:S01]  /*a0e0*/  @!P1 SYNCS.ARRIVE.TRANS64.RED.A1T0 RZ, [R80+URZ], RZ ;  /* 0x000000ff50ff99a7 */ /* 0x0003e2000810043f */
[--C-:B------:R-:W-:Y:S01]  /*a0f0*/  FFMA.FTZ R109, R109, UR4, -R129.reuse ;  /* 0x000000046d6d7c23 */ /* 0x100fe20008010881 */
[----:B------:R-:W-:Y:S01]  /*a100*/  FFMA.FTZ R96, R96, UR4, -R129 ;  /* 0x0000000460607c23 */ /* 0x000fe20008010881 */
[----:B------:R-:W3:Y:S01]  /*a110*/  MUFU.EX2 R11, R11 ;  /* 0x0000000b000b7308 */ /* 0x000ee20000000800 */
[----:B0-----:R-:W-:Y:S01]  /*a120*/  FADD.FTZ R3, R8, R3 ;  /* 0x0000000308037221 */ /* 0x001fe20000010000 */
[--C-:B------:R-:W-:Y:S01]  /*a130*/  FFMA.FTZ R97, R97, UR4, -R129.reuse ;  /* 0x0000000461617c23 */ /* 0x100fe20008010881 */
[--C-:B------:R-:W-:Y:S01]  /*a140*/  FFMA.FTZ R100, R100, UR4, -R129.reuse ;  /* 0x0000000464647c23 */ /* 0x100fe20008010881 */
[----:B------:R-:W-:Y:S01]  /*a150*/  FFMA.FTZ R101, R101, UR4, -R129 ;  /* 0x0000000465657c23 */ /* 0x000fe20008010881 */
[----:B-1----:R-:W-:-:S02]  /*a160*/  IMAD.U32 R80, RZ, RZ, UR7 ;  /* 0x00000007ff507e24 */ /* 0x002fc4000f8e00ff */
[--C-:B------:R-:W-:Y:S01]  /*a170*/  FFMA.FTZ R88, R88, UR4, -R129.reuse ;  /* 0x0000000458587c23 */ /* 0x100fe20008010881 */
[----:B------:R-:W-:Y:S01]  /*a180*/  FFMA.FTZ R89, R89, UR4, -R129 ;  /* 0x0000000459597c23 */ /* 0x000fe20008010881 */
[----:B------:R-:W0:Y:S01]  /*a190*/  MUFU.EX2 R12, R12 ;  /* 0x0000000c000c7308 */ /* 0x000e220000000800 */
[----:B--2---:R-:W-:Y:S01]  /*a1a0*/  FADD.FTZ R3, R10, R3 ;  /* 0x000000030a037221 */ /* 0x004fe20000010000 */
[----:B------:R-:W-:Y:S01]  /*a1b0*/  @!P1 LEA R80, R80, UR37, 0x3 ;  /* 0x0000002550509c11 */ /* 0x000fe2000f8e18ff */
[--C-:B------:R-:W-:Y:S01]  /*a1c0*/  FFMA.FTZ R92, R92, UR4, -R129.reuse ;  /* 0x000000045c5c7c23 */ /* 0x100fe20008010881 */
[--C-:B------:R-:W-:Y:S01]  /*a1d0*/  FFMA.FTZ R93, R93, UR4, -R129.reuse ;  /* 0x000000045d5d7c23 */ /* 0x100fe20008010881 */
[--C-:B------:R-:W-:Y:S01]  /*a1e0*/  FFMA.FTZ R128, R128, UR4, -R129.reuse ;  /* 0x0000000480807c23 */ /* 0x100fe20008010881 */
[----:B------:R-:W-:Y:S01]  /*a1f0*/  FFMA.FTZ R84, R84, UR4, -R129 ;  /* 0x0000000454547c23 */ /* 0x000fe20008010881 */
[----:B------:R-:W-:Y:S01]  /*a200*/  @!P1 VIADD R80, R80, 0x31c60 ;  /* 0x00031c6050509836 */ /* 0x000fe20000000000 */
[----:B------:R-:W1:Y:S01]  /*a210*/  MUFU.EX2 R13, R13 ;  /* 0x0000000d000d7308 */ /* 0x000e620000000800 */
[C---:B---3--:R-:W-:Y:S01]  /*a220*/  FADD.FTZ R3, R11.reuse, R3 ;  /* 0x000000030b037221 */ /* 0x048fe20000010000 */
[----:B------:R-:W-:Y:S01]  /*a230*/  F2FP.F16.F32.PACK_AB R82, R11, R10 ;  /* 0x0000000a0b52723e */ /* 0x000fe200000000ff */
[--C-:B------:R-:W-:Y:S01]  /*a240*/  FFMA.FTZ R5, R5, UR4, -R129.reuse ;  /* 0x0000000405057c23 */ /* 0x100fe20008010881 */
[----:B------:R-:W-:Y:S01]  /*a250*/  @!P1 PRMT R80, RZ, 0x654, R80 ;  /* 0x00000654ff509816 */ /* 0x000fe20000000050 */
[--C-:B------:R-:W-:Y:S01]  /*a260*/  FFMA.FTZ R73, R73, UR4, -R129.reuse ;  /* 0x0000000449497c23 */ /* 0x100fe20008010881 */
[--C-:B------:R-:W-:Y:S01]  /*a270*/  FFMA.FTZ R76, R76, UR4, -R129.reuse ;  /* 0x000000044c4c7c23 */ /* 0x100fe20008010881 */
[----:B------:R-:W-:Y:S01]  /*a280*/  FFMA.FTZ R72, R72, UR4, -R129 ;  /* 0x0000000448487c23 */ /* 0x000fe20008010881 */
[----:B------:R-:W2:Y:S01]  /*a290*/  MUFU.EX2 R14, R14 ;  /* 0x0000000e000e7308 */ /* 0x000ea20000000800 */
[----:B0-----:R-:W-:Y:S01]  /*a2a0*/  FADD.FTZ R3, R12, R3 ;  /* 0x000000030c037221 */ /* 0x001fe20000010000 */
[----:B------:R0:W-:Y:S01]  /*a2b0*/  @!P1 SYNCS.ARRIVE.TRANS64.RED.A1T0 RZ, [R80+URZ], RZ ;  /* 0x000000ff50ff99a7 */ /* 0x0001e2000810043f */
[----:B------:R-:W-:Y:S01]  /*a2c0*/  FFMA.FTZ R77, R77, UR4, -R129 ;  /* 0x000000044d4d7c23 */ /* 0x000fe20008010881 */
[----:B------:R-:W-:Y:S01]  /*a2d0*/  PLOP3.LUT P3, PT, PT, PT, UP1, 0x80, 0x0 ;  /* 0x000000000000781c */ /* 0x000fe20003f6f018 */
[----:B------:R-:W-:Y:S01]  /*a2e0*/  UMOV UR7, UR36 ;  /* 0x0000002400077c82 */ /* 0x000fe20008000000 */
[-C--:B------:R-:W-:Y:S01]  /*a2f0*/  FMUL.FTZ R24, R24, R4.reuse ;  /* 0x0000000418187220 */ /* 0x080fe20000410000 */
[-C--:B------:R-:W-:Y:S01]  /*a300*/  FMUL.FTZ R25, R25, R4.reuse ;  /* 0x0000000419197220 */ /* 0x080fe20000410000 */
[----:B------:R-:W3:Y:S01]  /*a310*/  MUFU.EX2 R15, R15 ;  /* 0x0000000f000f7308 */ /* 0x000ee20000000800 */
[C---:B-1----:R-:W-:Y:S01]  /*a320*/  FADD.FTZ R3, R13.reuse, R3 ;  /* 0x000000030d037221 */ /* 0x042fe20000010000 */
[----:B0-----:R-:W-:Y:S01]  /*a330*/  F2FP.F16.F32.PACK_AB R80, R8, R7 ;  /* 0x000000070850723e */ /* 0x001fe200000000ff */
[----:B------:R-:W-:Y:S01]  /*a340*/  FMUL.FTZ R28, R28, R4 ;  /* 0x000000041c1c7220 */ /* 0x000fe20000410000 */
[----:B------:R-:W-:Y:S01]  /*a350*/  F2FP.F16.F32.PACK_AB R12, R13, R12 ;  /* 0x0000000c0d0c723e */ /* 0x000fe200000000ff */
[----:B------:R-:W-:Y:S01]  /*a360*/  FMUL.FTZ R29, R29, R4 ;  /* 0x000000041d1d7220 */ /* 0x000fe20000410000 */
[----:B------:R-:W-:Y:S01]  /*a370*/  F2FP.F16.F32.PACK_AB R13, R131, R130 ;  /* 0x00000082830d723e */ /* 0x000fe200000000ff */
[----:B------:R0:W-:Y:S01]  /*a380*/  STSM.16.M88.4 [R2+0x24300], R80 ;  /* 0x0243005002007844 */ /* 0x0001e20000000200 */
        /* <DEDUP_REMOVED lines=11> */
[----:B------:R-:W-:Y:S01]  /*a440*/  FMUL.FTZ R44, R44, R4 ;  /* 0x000000042c2c7220 */ /* 0x000fe20000410000 */
[----:B------:R-:W-:Y:S01]  /*a450*/  F2FP.F16.F32.PACK_AB R15, R133, R132 ;  /* 0x00000084850f723e */ /* 0x000fe200000000ff */
[-C--:B------:R-:W-:Y:S01]  /*a460*/  FMUL.FTZ R45, R45, R4.reuse ;  /* 0x000000042d2d7220 */ /* 0x080fe20000410000 */
[-C--:B------:R-:W-:Y:S01]  /*a470*/  FMUL.FTZ R48, R48, R4.reuse ;  /* 0x0000000430307220 */ /* 0x080fe20000410000 */
[-C--:B------:R-:W-:Y:S01]  /*a480*/  FMUL.FTZ R49, R49, R4.reuse ;  /* 0x0000000431317220 */ /* 0x080fe20000410000 */
[----:B------:R-:W3:Y:S01]  /*a490*/  MUFU.EX2 R120, R120 ;  /* 0x0000007800787308 */ /* 0x000ee20000000800 */
[----:B-1----:R-:W-:Y:S01]  /*a4a0*/  FADD.FTZ R3, R20, R3 ;  /* 0x0000000314037221 */ /* 0x002fe20000010000 */
[----:B------:R1:W-:Y:S01]  /*a4b0*/  STSM.16.M88.4 [R2+0x25b00], R12 ;  /* 0x025b000c02007844 */ /* 0x0003e20000000200 */
[-C--:B------:R-:W-:Y:S01]  /*a4c0*/  FMUL.FTZ R52, R52, R4.reuse ;  /* 0x0000000434347220 */ /* 0x080fe20000410000 */
[-C--:B------:R-:W-:Y:S01]  /*a4d0*/  FMUL.FTZ R53, R53, R4.reuse ;  /* 0x0000000435357220 */ /* 0x080fe20000410000 */
[-C--:B------:R-:W-:Y:S01]  /*a4e0*/  FMUL.FTZ R56, R56, R4.reuse ;  /* 0x0000000438387220 */ /* 0x080fe20000410000 */
[-C--:B------:R-:W-:Y:S01]  /*a4f0*/  FMUL.FTZ R57, R57, R4.reuse ;  /* 0x0000000439397220 */ /* 0x080fe20000410000 */
[-C--:B------:R-:W-:Y:S01]  /*a500*/  FMUL.FTZ R60, R60, R4.reuse ;  /* 0x000000043c3c7220 */ /* 0x080fe20000410000 */
[----:B------:R-:W4:Y:S01]  /*a510*/  MUFU.EX2 R121, R121 ;  /* 0x0000007900797308 */ /* 0x000f220000000800 */
[----:B--2---:R-:W-:Y:S01]  /*a520*/  FADD.FTZ R3, R21, R3 ;  /* 0x0000000315037221 */ /* 0x004fe20000010000 */
[-C--:B------:R-:W-:Y:S01]  /*a530*/  FMUL.FTZ R61, R61, R4.reuse ;  /* 0x000000043d3d7220 */ /* 0x080fe20000410000 */
[-C--:B------:R-:W-:Y:S01]  /*a540*/  FMUL.FTZ R64, R64, R4.reuse ;  /* 0x0000000440407220 */ /* 0x080fe20000410000 */
[-C--:B------:R-:W-:Y:S01]  /*a550*/  FMUL.FTZ R65, R65, R4.reuse ;  /* 0x0000000441417220 */ /* 0x080fe20000410000 */
[-C--:B------:R-:W-:Y:S01]  /*a560*/  FMUL.FTZ R68, R68, R4.reuse ;  /* 0x0000000444447220 */ /* 0x080fe20000410000 */
[----:B------:R-:W-:Y:S01]  /*a570*/  FMUL.FTZ R69, R69, R4 ;  /* 0x0000000445457220 */ /* 0x000fe20000410000 */
[-C--:B------:R-:W-:Y:S01]  /*a580*/  FMUL.FTZ R26, R26, R125.reuse ;  /* 0x0000007d1a1a7220 */ /* 0x080fe20000410000 */
[----:B0-----:R-:W0:Y:S01]  /*a590*/  MUFU.EX2 R81, R115 ;  /* 0x0000007300517308 */ /* 0x001e220000000800 */
[----:B---3--:R-:W-:Y:S01]  /*a5a0*/  FADD.FTZ R3, R120, R3 ;  /* 0x0000000378037221 */ /* 0x008fe20000010000 */
[----:B-1----:R-:W-:Y:S01]  /*a5b0*/  F2FP.F16.F32.PACK_AB R12, R21, R20 ;  /* 0x00000014150c723e */ /* 0x002fe200000000ff */
[-C--:B------:R-:W-:Y:S01]  /*a5c0*/  FMUL.FTZ R27, R27, R125.reuse ;  /* 0x0000007d1b1b7220 */ /* 0x080fe20000410000 */
[----:B------:R-:W-:Y:S01]  /*a5d0*/  F2FP.F16.F32.PACK_AB R13, R123, R122 ;  /* 0x0000007a7b0d723e */ /* 0x000fe200000000ff */
[-C--:B------:R-:W-:Y:S01]  /*a5e0*/  FMUL.FTZ R30, R30, R125.reuse ;  /* 0x0000007d1e1e7220 */ /* 0x080fe20000410000 */
[----:B------:R-:W-:Y:S01]  /*a5f0*/  F2FP.F16.F32.PACK_AB R15, R127, R126 ;  /* 0x0000007e7f0f723e */ /* 0x000fe200000000ff */
        /* <DEDUP_REMOVED lines=8> */
[----:B------:R2:W-:Y:S01]  /*a680*/  STSM.16.M88.4 [R2+0x27300], R12 ;  /* 0x0273000c02007844 */ /* 0x0005e20000000200 */
[----:B------:R-:W3:Y:S01]  /*a690*/  MUFU.EX2 R113, R113 ;  /* 0x0000007100717308 */ /* 0x000ee20000000800 */
[C---:B0-----:R-:W-:Y:S01]  /*a6a0*/  FADD.FTZ R0, R81.reuse, R0 ;  /* 0x0000000051007221 */ /* 0x041fe20000010000 */
[----:B------:R-:W-:Y:S01]  /*a6b0*/  F2FP.F16.F32.PACK_AB R81, R81, R114 ;  /* 0x000000725151723e */ /* 0x000fe200000000ff */
[-C--:B------:R-:W-:Y:S01]  /*a6c0*/  FMUL.FTZ R42, R42, R125.reuse ;  /* 0x0000007d2a2a7220 */ /* 0x080fe20000410000 */
[-C--:B------:R-:W-:Y:S01]  /*a6d0*/  FMUL.FTZ R43, R43, R125.reuse ;  /* 0x0000007d2b2b7220 */ /* 0x080fe20000410000 */
[----:B------:R-:W-:Y:S01]  /*a6e0*/  FADD.FTZ R0, R118, R0 ;  /* 0x0000000076007221 */ /* 0x000fe20000010000 */
        /* <DEDUP_REMOVED lines=9> */
[----:B--2---:R-:W-:Y:S01]  /*a780*/  F2FP.F16.F32.PACK_AB R13, R99, R98 ;  /* 0x00000062630d723e */ /* 0x004fe200000000ff */
[----:B------:R-:W1:Y:S01]  /*a790*/  MUFU.EX2 R82, R116 ;  /* 0x0000007400527308 */ /* 0x000e620000000800 */
[C---:B---3--:R-:W-:Y:S01]  /*a7a0*/  FADD.FTZ R3, R113.reuse, R3 ;  /* 0x0000000371037221 */ /* 0x048fe20000010000 */
[----:B------:R-:W-:Y:S01]  /*a7b0*/  F2FP.F16.F32.PACK_AB R80, R113, R80 ;  /* 0x000000507150723e */ /* 0x000fe200000000ff */
[-C--:B------:R-:W-:Y:S01]  /*a7c0*/  FMUL.FTZ R59, R59, R125.reuse ;  /* 0x0000007d3b3b7220 */ /* 0x080fe20000410000 */
[----:B------:R-:W-:Y:S01]  /*a7d0*/  F2FP.F16.F32.PACK_AB R15, R103, R102 ;  /* 0x00000066670f723e */ /* 0x000fe200000000ff */
        /* <DEDUP_REMOVED lines=8> */
[----:B------:R-:W-:Y:S01]  /*a860*/  FADD.FTZ R0, R106, R0 ;  /* 0x000000006a007221 */ /* 0x000fe20000010000 */
[----:B------:R-:W-:Y:S01]  /*a870*/  FMUL.FTZ R71, R71, R125 ;  /* 0x0000007d47477220 */ /* 0x000fe20000410000 */
[----:B------:R-:W-:Y:S01]  /*a880*/  IMAD.MOV.U32 R4, RZ, RZ, R9 ;  /* 0x000000ffff047224 */ /* 0x000fe200078e0009 */
[----:B------:R-:W0:Y:S01]  /*a890*/  MUFU.EX2 R104, R104 ;  /* 0x0000006800687308 */ /* 0x000e220000000800 */
[----:B-1----:R-:W-:Y:S01]  /*a8a0*/  FADD.FTZ R3, R82, R3 ;  /* 0x0000000352037221 */ /* 0x002fe20000010000 */
[----:B------:R-:W-:-:S04]  /*a8b0*/  FADD.FTZ R0, R107, R0 ;  /* 0x000000006b007221 */ /* 0x000fc80000010000 */
[----:B------:R-:W-:Y:S02]  /*a8c0*/  FADD.FTZ R0, R110, R0 ;  /* 0x000000006e007221 */ /* 0x000fe40000010000 */
[----:B------:R-:W1:Y:S01]  /*a8d0*/  MUFU.EX2 R105, R105 ;  /* 0x0000006900697308 */ /* 0x000e620000000800 */
[----:B--2---:R-:W-:Y:S01]  /*a8e0*/  FADD.FTZ R3, R117, R3 ;  /* 0x0000000375037221 */ /* 0x004fe20000010000 */
[----:B------:R-:W-:Y:S01]  /*a8f0*/  FADD.FTZ R11, R111, R0 ;  /* 0x000000006f0b7221 */ /* 0x000fe20000010000 */
[----:B------:R-:W-:-:S03]  /*a900*/  F2FP.F16.F32.PACK_AB R82, R117, R82 ;  /* 0x000000527552723e */ /* 0x000fc600000000ff */
[----:B------:R-:W-:Y:S02]  /*a910*/  FADD.FTZ R10, R98, R11 ;  /* 0x0000000b620a7221 */ /* 0x000fe40000010000 */
[----:B------:R-:W-:Y:S01]  /*a920*/  MUFU.EX2 R8, R86 ;  /* 0x0000005600087308 */ /* 0x000fe20000000800 */
[----:B0-----:R-:W-:Y:S01]  /*a930*/  FADD.FTZ R3, R104, R3 ;  /* 0x0000000368037221 */ /* 0x001fe20000010000 */
[----:B------:R-:W-:Y:S01]  /*a940*/  FADD.FTZ R11, R99, R10 ;  /* 0x0000000a630b7221 */ /* 0x000fe20000010000 */
[----:B------:R0:W-:Y:S03]  /*a950*/  STSM.16.M88.4 [R2+0x28b00], R80 ;  /* 0x028b005002007844 */ /* 0x0001e60000000200 */
[----:B------:R-:W-:Y:S02]  /*a960*/  FADD.FTZ R10, R102, R11 ;  /* 0x0000000b660a7221 */ /* 0x000fe40000010000 */
[----:B------:R-:W2:Y:S01]  /*a970*/  MUFU.EX2 R86, R108 ;  /* 0x0000006c00567308 */ /* 0x000ea20000000800 */
[----:B-1----:R-:W-:Y:S01]  /*a980*/  FADD.FTZ R3, R105, R3 ;  /* 0x0000000369037221 */ /* 0x002fe20000010000 */
[----:B------:R-:W-:-:S04]  /*a990*/  FADD.FTZ R11, R103, R10 ;  /* 0x0000000a670b7221 */ /* 0x000fc80000010000 */
[----:B------:R-:W-:Y:S02]  /*a9a0*/  FADD.FTZ R10, R90, R11 ;  /* 0x0000000b5a0a7221 */ /* 0x000fe40000010000 */
[----:B------:R-:W1:Y:S02]  /*a9b0*/  MUFU.EX2 R109, R109 ;  /* 0x0000006d006d7308 */ /* 0x000e640000000800 */
[C---:B------:R-:W-:Y:S01]  /*a9c0*/  FADD.FTZ R11, R91.reuse, R10 ;  /* 0x0000000a5b0b7221 */ /* 0x040fe20000010000 */
[----:B0-----:R-:W-:Y:S02]  /*a9d0*/  F2FP.F16.F32.PACK_AB R81, R91, R90 ;  /* 0x0000005a5b51723e */ /* 0x001fe400000000ff */
[C---:B------:R-:W-:Y:S01]  /*a9e0*/  F2FP.F16.F32.PACK_AB R83, R95.reuse, R94 ;  /* 0x0000005e5f53723e */ /* 0x040fe200000000ff */
[----:B------:R-:W-:Y:S02]  /*a9f0*/  FADD.FTZ R10, R94, R11 ;  /* 0x0000000b5e0a7221 */ /* 0x000fe40000010000 */
[----:B------:R-:W0:Y:S01]  /*aa00*/  MUFU.EX2 R96, R96 ;  /* 0x0000006000607308 */ /* 0x000e220000000800 */
[----:B--2---:R-:W-:Y:S01]  /*aa10*/  FADD.FTZ R0, R86, R3 ;  /* 0x0000000356007221 */ /* 0x004fe20000010000 */
[----:B------:R-:W-:-:S06]  /*aa20*/  FADD.FTZ R10, R95, R10 ;  /* 0x0000000a5f0a7221 */ /* 0x000fcc0000010000 */
        /* <DEDUP_REMOVED lines=15> */
[----:B------:R2:W3:Y:S01]  /*ab20*/  MUFU.EX2 R7, R85 ;  /* 0x0000005500077308 */ /* 0x0004e20000000800 */
[C---:B-1----:R-:W-:Y:S01]  /*ab30*/  FADD.FTZ R3, R89.reuse, R0 ;  /* 0x0000000059037221 */ /* 0x042fe20000010000 */
[----:B------:R-:W-:-:S06]  /*ab40*/  F2FP.F16.F32.PACK_AB R80, R89, R88 ;  /* 0x000000585950723e */ /* 0x000fcc00000000ff */
[----:B------:R-:W1:Y:S01]  /*ab50*/  MUFU.EX2 R93, R93 ;  /* 0x0000005d005d7308 */ /* 0x000e620000000800 */
[----:B0-----:R-:W-:Y:S01]  /*ab60*/  FADD.FTZ R0, R92, R3 ;  /* 0x000000035c007221 */ /* 0x001fe20000010000 */
[----:B--2---:R-:W-:-:S06]  /*ab70*/  F2FP.F16.F32.PACK_AB R85, R107, R106 ;  /* 0x0000006a6b55723e */ /* 0x004fcc00000000ff */
[----:B------:R-:W0:Y:S01]  /*ab80*/  MUFU.EX2 R112, R124 ;  /* 0x0000007c00707308 */ /* 0x000e220000000800 */
[----:B---3--:R-:W-:Y:S01]  /*ab90*/  FADD.FTZ R10, R7, R10 ;  /* 0x0000000a070a7221 */ /* 0x008fe20000010000 */
[----:B------:R-:W-:-:S03]  /*aba0*/  F2FP.F16.F32.PACK_AB R113, R135, R7 ;  /* 0x000000078771723e */ /* 0x000fc600000000ff */
[----:B------:R-:W-:-:S03]  /*abb0*/  FADD.FTZ R11, R135, R10 ;  /* 0x0000000a870b7221 */ /* 0x000fc60000010000 */
[----:B------:R-:W2:Y:S01]  /*abc0*/  MUFU.EX2 R128, R128 ;  /* 0x0000008000807308 */ /* 0x000ea20000000800 */
[C---:B-1----:R-:W-:Y:S01]  /*abd0*/  FADD.FTZ R3, R93.reuse, R0 ;  /* 0x000000005d037221 */ /* 0x042fe20000010000 */
[----:B------:R-:W-:Y:S01]  /*abe0*/  FADD.FTZ R0, R8, R11 ;  /* 0x0000000b08007221 */ /* 0x000fe20000010000 */
[----:B------:R-:W-:-:S05]  /*abf0*/  F2FP.F16.F32.PACK_AB R82, R93, R92 ;  /* 0x0000005c5d52723e */ /* 0x000fca00000000ff */
[----:B------:R1:W3:Y:S01]  /*ac00*/  MUFU.EX2 R115, R87 ;  /* 0x0000005700737308 */ /* 0x0002e20000000800 */
[----:B0-----:R-:W-:-:S07]  /*ac10*/  FADD.FTZ R3, R112, R3 ;  /* 0x0000000370037221 */ /* 0x001fce0000010000 */
[----:B------:R0:W4:Y:S01]  /*ac20*/  MUFU.EX2 R114, R84 ;  /* 0x0000005400727308 */ /* 0x0001220000000800 */
[C---:B--2---:R-:W-:Y:S01]  /*ac30*/  FADD.FTZ R3, R128.reuse, R3 ;  /* 0x0000000380037221 */ /* 0x044fe20000010000 */
[----:B-1----:R-:W-:Y:S02]  /*ac40*/  F2FP.F16.F32.PACK_AB R87, R111, R110 ;  /* 0x0000006e6f57723e */ /* 0x002fe400000000ff */
[----:B------:R-:W-:-:S04]  /*ac50*/  F2FP.F16.F32.PACK_AB R112, R128, R112 ;  /* 0x000000708070723e */ /* 0x000fc800000000ff */
[----:B------:R-:W1:Y:S01]  /*ac60*/  MUFU.EX2 R5, R5 ;  /* 0x0000000500057308 */ /* 0x000e620000000800 */
[----:B---3--:R-:W-:Y:S01]  /*ac70*/  FADD.FTZ R11, R115, R0 ;  /* 0x00000000730b7221 */ /* 0x008fe20000010000 */
[----:B0-----:R-:W-:Y:S02]  /*ac80*/  F2FP.F16.F32.PACK_AB R84, R105, R104 ;  /* 0x000000686954723e */ /* 0x001fe400000000ff */
[----:B------:R-:W-:Y:S01]  /*ac90*/  F2FP.F16.F32.PACK_AB R115, R115, R8 ;  /* 0x000000087373723e */ /* 0x000fe200000000ff */
[----:B------:R-:W-:Y:S02]  /*aca0*/  FADD.FTZ R10, R134, R11 ;  /* 0x0000000b860a7221 */ /* 0x000fe40000010000 */
[----:B------:R0:W-:Y:S01]  /*acb0*/  STSM.16.M88.4 [R2+0x2a300], R84 ;  /* 0x02a3005402007844 */ /* 0x0001e20000000200 */
[----:B------:R-:W2:Y:S01]  /*acc0*/  MUFU.EX2 R75, R75 ;  /* 0x0000004b004b7308 */ /* 0x000ea20000000800 */
[----:B----4-:R-:W-:Y:S02]  /*acd0*/  FADD.FTZ R0, R114, R3 ;  /* 0x0000000372007221 */ /* 0x010fe40000010000 */
[----:B------:R0:W-:Y:S04]  /*ace0*/  STSM.16.M88.4 [R2+0x2bb00], R12 ;  /* 0x02bb000c02007844 */ /* 0x0001e80000000200 */
[----:B------:R0:W-:Y:S01]  /*acf0*/  STSM.16.M88.4 [R2+0x2d300], R80 ;  /* 0x02d3005002007844 */ /* 0x0001e20000000200 */
[----:B------:R-:W3:Y:S01]  /*ad00*/  MUFU.EX2 R73, R73 ;  /* 0x0000004900497308 */ /* 0x000ee20000000800 */
[C---:B-1----:R-:W-:Y:S01]  /*ad10*/  FADD.FTZ R0, R5.reuse, R0 ;  /* 0x0000000005007221 */ /* 0x042fe20000010000 */
[----:B------:R-:W-:Y:S01]  /*ad20*/  F2FP.F16.F32.PACK_AB R114, R5, R114 ;  /* 0x000000720572723e */ /* 0x000fe200000000ff */
[----:B------:R-:W-:-:S04]  /*ad30*/  IMAD.MOV.U32 R5, RZ, RZ, R74 ;  /* 0x000000ffff057224 */ /* 0x000fc800078e004a */
[----:B------:R0:W-:Y:S01]  /*ad40*/  STSM.16.M88.4 [R2+0x2eb00], R112 ;  /* 0x02eb007002007844 */ /* 0x0001e20000000200 */
        /* <DEDUP_REMOVED lines=10> */
[C---:B---3--:R-:W-:Y:S01]  /*adf0*/  FADD.FTZ R3, R76.reuse, R3 ;  /* 0x000000034c037221 */ /* 0x048fe20000010000 */
[----:B------:R-:W-:Y:S02]  /*ae00*/  F2FP.F16.F32.PACK_AB R76, R76, R73 ;  /* 0x000000494c4c723e */ /* 0x000fe400000000ff */
[----:B--2---:R-:W-:Y:S01]  /*ae10*/  F2FP.F16.F32.PACK_AB R77, R75, R134 ;  /* 0x000000864b4d723e */ /* 0x004fe200000000ff */
[----:B-1----:R-:W-:Y:S01]  /*ae20*/  FADD.FTZ R3, R72, R3 ;  /* 0x0000000348037221 */ /* 0x002fe20000010000 */
[----:B----4-:R-:W-:-:S03]  /*ae30*/  F2FP.F16.F32.PACK_AB R78, R20, R72 ;  /* 0x00000048144e723e */ /* 0x010fc600000000ff */
        /* <DEDUP_REMOVED lines=10> */
[----:B------:R-:W-:-:S05]  /*aee0*/  UMOV UR38, UR10 ;  /* 0x0000000a00267c82 */ /* 0x000fca0008000000 */
.L_x_11448:
[----:B------:R-:W-:-:S13]  /*aef0*/  R2UR UR5, R144 ;  /* 0x00000000900572ca */ /* 0x000fda00000e0000 */
[----:B------:R-:W-:-:S06]  /*af00*/  UISETP.GE.AND UP0, UPT, UR38, UR5, UPT ;  /* 0x000000052600728c */ /* 0x000fcc000bf06270 */
[----:B------:R-:W-:-:S13]  /*af10*/  PLOP3.LUT P2, PT, PT, PT, UP0, 0x80, 0x0 ;  /* 0x000000000000781c */ /* 0x000fda0003f4f008 */
[----:B------:R-:W-:Y:S05]  /*af20*/  @!P2 BRA `(.L_x_11458) ;  /* 0x00000040002ca947 */ /* 0x000fea0003800000 */
[----:B------:R-:W-:Y:S01]  /*af30*/  IMAD.MOV.U32 R4, RZ, RZ, R74 ;  /* 0x000000ffff047224 */ /* 0x000fe200078e004a */
[----:B------:R-:W-:Y:S01]  /*af40*/  UMOV UR39, UR60 ;  /* 0x0000003c00277c82 */ /* 0x000fe20008000000 */
[----:B------:R-:W-:Y:S01]  /*af50*/  IMAD.MOV.U32 R5, RZ, RZ, R9 ;  /* 0x000000ffff057224 */ /* 0x000fe200078e0009 */
[----:B------:R-:W-:Y:S01]  /*af60*/  UMOV UR7, UR36 ;  /* 0x0000002400077c82 */ /* 0x000fe20008000000 */
[----:B------:R-:W-:-:S05]  /*af70*/  ULDC UR5, c[0x0][0x9d8] ;  /* 0x0002760000057ab9 */ /* 0x000fca0000000800 */
.L_x_11467:
[----:B------:R-:W-:Y:S01]  /*af80*/  R2UR UR4, R16 ;  /* 0x00000000100472ca */ /* 0x000fe200000e0000 */
[----:B------:R-:W-:-:S04]  /*af90*/  UIADD3 UR36, UR7, 0x1, URZ ;  /* 0x0000000107247890 */ /* 0x000fc8000fffe03f */
[----:B------:R-:W-:-:S04]  /*afa0*/  UISETP.NE.AND UP0, UPT, UR36, 0x2, UPT ;  /* 0x000000022400788c */ /* 0x000fc8000bf05270 */
[----:B------:R-:W-:Y:S02]  /*afb0*/  USEL UR60, URZ, 0x1, UP0 ;  /* 0x000000013f3c7887 */ /* 0x000fe40008000000 */
[----:B------:R-:W-:Y:S02]  /*afc0*/  USEL UR36, UR36, URZ, UP0 ;  /* 0x0000003f24247287 */ /* 0x000fe40008000000 */
[----:B------:R-:W-:Y:S01]  /*afd0*/  ISETP.NE.AND P3, PT, RZ, UR4, PT ;  /* 0x00000004ff007c0c */ /* 0x000fe2000bf65270 */
[----:B------:R-:W-:-:S12]  /*afe0*/  ULOP3.LUT UR60, UR39, UR60, URZ, 0x3c, !UPT ;  /* 0x0000003c273c7292 */ /* 0x000fd8000f8e3c3f */
[----:B----4-:R-:W-:Y:S05]  /*aff0*/  @P3 BRA `(.L_x_11459) ;  /* 0x00000000002c3947 */ /* 0x010fea0003800000 */
[----:B------:R-:W-:Y:S05]  /*b000*/  @!P0 BRA `(.L_x_11460) ;  /* 0x0000000000048947 */ /* 0x000fea0003800000 */
[----:B------:R-:W-:Y:S01]  /*b010*/  BPT.TRAP 0x1 ;  /* 0x000000040000795c */ /* 0x000fe20000300000 */
.L_x_11460:
[----:B------:R-:W-:Y:S01]  /*b020*/  ULEA UR4, UR36, UR37, 0x3 ;  /* 0x0000002524047291 */ /* 0x000fe2000f8e183f */
[----:B------:R-:W-:-:S05]  /*b030*/  IMAD.U32 R6, RZ, RZ, UR60 ;  /* 0x0000003cff067e24 */ /* 0x000fca000f8e00ff */
[----:B------:R-:W-:-:S04]  /*b040*/  SHF.L.U32 R6, R6, 0x1f, RZ ;  /* 0x0000001f06067819 */ /* 0x000fc800000006ff */
[----:B------:R1:W2:Y:S01]  /*b050*/  SYNCS.PHASECHK.TRANS64.TRYWAIT P2, [UR4+0x31c30], R6 ;  /* 0x031c3006ff0075a7 */ /* 0x0002a20008040144 */
[----:B------:R-:W-:Y:S05]  /*b060*/  @!P0 BRA `(.L_x_11461) ;  /* 0x0000000000048947 */ /* 0x000fea0003800000 */
[----:B------:R-:W-:Y:S01]  /*b070*/  BPT.TRAP 0x1 ;  /* 0x000000040000795c */ /* 0x000fe20000300000 */
.L_x_11461:
[----:B--2---:R-:W-:Y:S05]  /*b080*/  @P2 BRA `(.L_x_11459) ;  /* 0x0000000000082947 */ /* 0x004fea0003800000 */
[----:B------:R-:W2:Y:S02]  /*b090*/  SYNCS.PHASECHK.TRANS64.TRYWAIT P2, [UR4+0x31c30], R6 ;  /* 0x031c3006ff0075a7 */ /* 0x000ea40008040144 */
[----:B--2---:R-:W-:Y:S05]  /*b0a0*/  @!P2 BRA `(.L_x_11462) ;  /* 0x000000e80038a947 */ /* 0x004fea0003800000 */
.L_x_11459:
        /* <DEDUP_REMOVED lines=30> */
[----:B-1----:R-:W-:Y:S01]  /*b290*/  VIADD R6, R7, 0x8 ;  /* 0x0000000807067836 */ /* 0x002fe20000000000 */
        /* <DEDUP_REMOVED lines=29> */
[----:B0-----:R-:W-:-:S06]  /*b470*/  WARPGROUP.ARRIVE ;  /* 0x00000000000079c5 */ /* 0x001fcc0000000000 */
        /* <DEDUP_REMOVED lines=296> */
.L_x_11464:
[----:B------:R-:W-:Y:S01]  /*c700*/  ULEA UR4, UR7, UR37, 0x3 ;  /* 0x0000002507047291 */ /* 0x000fe2000f8e183f */
[----:B------:R-:W-:-:S05]  /*c710*/  IMAD.U32 R6, RZ, RZ, UR39 ;  /* 0x00000027ff067e24 */ /* 0x000fca000f8e00ff */
[----:B------:R-:W-:-:S04]  /*c720*/  SHF.L.U32 R6, R6, 0x1f, RZ ;  /* 0x0000001f06067819 */ /* 0x000fc800000006ff */
[----:B------:R0:W1:Y:S01]  /*c730*/  SYNCS.PHASECHK.TRANS64.TRYWAIT P2, [UR4+0x31c50], R6 ;  /* 0x031c5006ff0075a7 */ /* 0x0000620008040144 */
[----:B------:R-:W-:Y:S05]  /*c740*/  @!P0 BRA `(.L_x_11465) ;  /* 0x0000000000048947 */ /* 0x000fea0003800000 */
[----:B------:R-:W-:Y:S01]  /*c750*/  BPT.TRAP 0x1 ;  /* 0x000000040000795c */ /* 0x000fe20000300000 */
.L_x_11465:
[----:B-1----:R-:W-:Y:S05]  /*c760*/  @P2 BRA `(.L_x_11463) ;  /* 0x0000000000082947 */ /* 0x002fea0003800000 */
[----:B------:R-:W1:Y:S02]  /*c770*/  SYNCS.PHASECHK.TRANS64.TRYWAIT P2, [UR4+0x31c50], R6 ;  /* 0x031c5006ff0075a7 */ /* 0x000e640008040144 */
[----:B-1----:R-:W-:Y:S05]  /*c780*/  @!P2 BRA `(.L_x_11466) ;  /* 0x000000d00098a947 */ /* 0x002fea0003800000 */
.L_x_11463:
        /* <DEDUP_REMOVED lines=65> */
[----:B------:R-:W-:Y:S01]  /*cba0*/  ULDC UR14, c[0x0][0x988] ;  /* 0x00026200000e7ab9 */ /* 0x000fe20000000800 */
[----:B------:R-:W-:Y:S01]  /*cbb0*/  FMUL.FTZ R77, R130, UR5 ;  /* 0x00000005824d7c20 */ /* 0x000fe20008410000 */
[----:B------:R-:W1:Y:S01]  /*cbc0*/  MUFU.TANH R17, R17 ;  /* 0x0000001100117308 */ /* 0x000e620000002400 */
[----:B--2---:R-:W-:Y:S01]  /*cbd0*/  FMNMX.FTZ R9, R14, R9, !PT ;  /* 0x000000090e097209 */ /* 0x004fe20007810000 */
[----:B------:R-:W-:Y:S01]  /*cbe0*/  UMOV UR4, UR14 ;  /* 0x0000000e00047c82 */ /* 0x000fe20008000000 */
        /* <DEDUP_REMOVED lines=39> */
[----:B------:R-:W-:Y:S01]  /*ce60*/  UMOV UR39, UR60 ;  /* 0x0000003c00277c82 */ /* 0x000fe20008000000 */
[----:B------:R-:W-:-:S05]  /*ce70*/  R2UR UR14, R144 ;  /* 0x00000000900e72ca */ /* 0x000fca00000e0000 */
[----:B------:R-:W1:Y:S01]  /*ce80*/  MUFU.TANH R113, R113 ;  /* 0x0000007100717308 */ /* 0x000e620000002400 */
[----:B--2---:R-:W-:-:S07]  /*ce90*/  FMNMX.FTZ R9, R120, R9, !PT ;  /* 0x0000000978097209 */ /* 0x004fce0007810000 */
[----:B------:R-:W2:Y:S01]  /*cea0*/  MUFU.TANH R116, R116 ;  /* 0x0000007400747308 */ /* 0x000ea20000002400 */
[----:B---3--:R-:W-:Y:S01]  /*ceb0*/  FMNMX.FTZ R9, R112, R9, !PT ;  /* 0x0000000970097209 */ /* 0x008fe20007810000 */
[----:B------:R-:W-:Y:S01]  /*cec0*/  UISETP.GT.AND UP0, UPT, UR38, UR14, UPT ;  /* 0x0000000e2600728c */ /* 0x000fe2000bf04270 */
[----:B------:R-:W-:Y:S02]  /*ced0*/  WARPGROUP.DEPBAR.LE gsb0, 0x0 ;  /* 0x00008000000079c5 */ /* 0x000fe40000010000 */
[----:B------:R-:W-:-:S03]  /*cee0*/  WARPGROUP.ARRIVE ;  /* 0x00000000000079c5 */ /* 0x000fc60000000000 */
[----:B------:R-:W3:Y:S01]  /*cef0*/  MUFU.TANH R117, R117 ;  /* 0x0000007500757308 */ /* 0x000ee20000002400 */
[----:B-1----:R-:W-:Y:S02]  /*cf00*/  FMNMX.FTZ R9, R113, R9, !PT ;  /* 0x0000000971097209 */ /* 0x002fe40007810000 */
[----:B------:R-:W-:Y:S01]  /*cf10*/  HGMMA.64x96x16.F32 R24, gdesc[UR32].tnspB, R24, gsb0 ;  /* 0x41600000201879f0 */ /* 0x000fe20008000818 */
[----:B------:R-:W-:Y:S02]  /*cf20*/  UIADD3 UR32, UR10, 0x300, URZ ;  /* 0x000003000a207890 */ /* 0x000fe4000fffe03f */
[----:B------:R-:W-:Y:S02]  /*cf30*/  UIADD3 UR34, UR11, 0x80, URZ ;  /* 0x000000800b227890 */ /* 0x000fe4000fffe03f */
[----:B------:R-:W1:Y:S01]  /*cf40*/  MUFU.TANH R104, R104 ;  /* 0x0000006800687308 */ /* 0x000e620000002400 */
[----:B------:R-:W-:Y:S01]  /*cf50*/  UMOV UR33, 0xc0000010 ;  /* 0xc000001000217882 */ /* 0x000fe20000000000 */
[----:B------:R-:W-:Y:S01]  /*cf60*/  UMOV UR35, 0x80000020 ;  /* 0x8000002000237882 */ /* 0x000fe20000000000 */
[----:B--2---:R-:W-:-:S02]  /*cf70*/  FMNMX.FTZ R9, R116, R9, !PT ;  /* 0x0000000974097209 */ /* 0x004fc40007810000 */
[----:B0-----:R-:W-:Y:S02]  /*cf80*/  SHF.R.U32.HI R136, RZ, 0x7, R137 ;  /* 0x00000007ff887819 */ /* 0x001fe40000011689 */
[----:B------:R-:W-:Y:S01]  /*cf90*/  ISETP.GE.U32.AND P2, PT, R137, 0x180, PT ;  /* 0x000001808900780c */ /* 0x000fe20003f46070 */
        /* <DEDUP_REMOVED lines=28> */
[----:B------:R-:W-:Y:S01]  /*d160*/  HGMMA.64x96x16.F32 R24, gdesc[UR32].tnspB, R24, gsb0 ;  /* 0x41600000201879f0 */ /* 0x000fe20008000818 */
[----:B------:R-:W-:Y:S02]  /*d170*/  UIADD3 UR32, UR10, 0x480, URZ ;  /* 0x000004800a207890 */ /* 0x000fe4000fffe03f */
[----:B------:R-:W-:Y:S01]  /*d180*/  UIADD3 UR34, UR11, 0xc0, URZ ;  /* 0x000000c00b227890 */ /* 0x000fe2000fffe03f */
[----:B------:R-:W-:Y:S01]  /*d190*/  UMOV UR33, 0xc0000010 ;  /* 0xc000001000217882 */ /* 0x000fe20000000000 */
[----:B------:R-:W-:Y:S01]  /*d1a0*/  UMOV UR35, 0x80000020 ;  /* 0x8000002000237882 */ /* 0x000fe20000000000 */
        /* <DEDUP_REMOVED lines=12> */
[----:B------:R-:W-:Y:S01]  /*d270*/  MUFU.TANH R7, R7 ;  /* 0x0000000700077308 */ /* 0x000fe20000002400 */
[----:B-1----:R-:W-:-:S07]  /*d280*/  FMNMX.FTZ R9, R124, R9, !PT ;  /* 0x000000097c097209 */ /* 0x002fce0007810000 */
[----:B------:R-:W-:Y:S01]  /*d290*/  MUFU.TANH R8, R8 ;  /* 0x0000000800087308 */ /* 0x000fe20000002400 */
[----:B0-----:R-:W-:-:S05]  /*d2a0*/  FMNMX.FTZ R9, R125, R9, !PT ;  /* 0x000000097d097209 */ /* 0x001fca0007810000 */
[----:B------:R-:W0:Y:S02]  /*d2b0*/  SHFL.BFLY PT, R132, R9, 0x2, 0x1f ;  /* 0x0c401f0009847f89 */ /* 0x000e2400000e0000 */
[----:B------:R-:W-:Y:S08]  /*d2c0*/  MUFU.TANH R73, R73 ;  /* 0x0000004900497308 */ /* 0x000ff00000002400 */
[----:B------:R-:W-:Y:S08]  /*d2d0*/  MUFU.TANH R76, R76 ;  /* 0x0000004c004c7308 */ /* 0x000ff00000002400 */
[----:B------:R-:W-:Y:S01]  /*d2e0*/  MUFU.TANH R77, R77 ;  /* 0x0000004d004d7308 */ /* 0x000fe20000002400 */
[----:B0-----:R-:W-:-:S07]  /*d2f0*/  FMNMX.FTZ R9, R9, R132, !PT ;  /* 0x0000008409097209 */ /* 0x001fce0007810000 */
        /* <DEDUP_REMOVED lines=19> */
[----:B------:R-:W-:Y:S01]  /*d430*/  MUFU.TANH R123, R123 ;  /* 0x0000007b007b7308 */ /* 0x000fe20000002400 */
[--C-:B------:R-:W-:Y:S01]  /*d440*/  FFMA.FTZ R5, R13, UR4, -R132.reuse ;  /* 0x000000040d057c23 */ /* 0x100fe20008010884 */
[----:B------:R-:W-:Y:S01]  /*d450*/  FMUL.FTZ R13, R118, UR5 ;  /* 0x00000005760d7c20 */ /* 0x000fe20008410000 */
[--C-:B------:R-:W-:Y:S01]  /*d460*/  FFMA.FTZ R134, R10, UR4, -R132.reuse ;  /* 0x000000040a867c23 */ /* 0x100fe20008010884 */
[--C-:B------:R-:W-:Y:S01]  /*d470*/  FFMA.FTZ R10, R15, UR4, -R132.reuse ;  /* 0x000000040f0a7c23 */ /* 0x100fe20008010884 */
[----:B------:R-:W-:Y:S01]  /*d480*/  FMUL.FTZ R15, R119, UR5 ;  /* 0x00000005770f7c20 */ /* 0x000fe20008410000 */
        /* <DEDUP_REMOVED lines=25> */
[----:B------:R-:W-:Y:S01]  /*d620*/  FFMA.FTZ R80, R80, UR4, -R132 ;  /* 0x0000000450507c23 */ /* 0x000fe20008010884 */
        /* <DEDUP_REMOVED lines=17> */
[----:B------:R-:W-:Y:S01]  /*d740*/  FFMA.FTZ R125, R125, UR4, -R132 ;  /* 0x000000047d7d7c23 */ /* 0x000fe20008010884 */
[----:B------:R-:W-:-:S04]  /*d750*/  FMNMX.FTZ R111, R76, R111, !PT ;  /* 0x0000006f4c6f7209 */ /* 0x000fc80007810000 */
[----:B------:R-:W-:Y:S02]  /*d760*/  FMNMX.FTZ R111, R77, R111, !PT ;  /* 0x0000006f4d6f7209 */ /* 0x000fe40007810000 */
[----:B------:R-:W4:Y:S02]  /*d770*/  MUFU.TANH R13, R13 ;  /* 0x0000000d000d7308 */ /* 0x000f240000002400 */
[----:B------:R-:W-:-:S04]  /*d780*/  FMNMX.FTZ R111, R128, R111, !PT ;  /* 0x0000006f806f7209 */ /* 0x000fc80007810000 */
[----:B------:R-:W-:Y:S02]  /*d790*/  FMNMX.FTZ R111, R129, R111, !PT ;  /* 0x0000006f816f7209 */ /* 0x000fe40007810000 */
[----:B------:R-:W5:Y:S02]  /*d7a0*/  MUFU.TANH R15, R15 ;  /* 0x0000000f000f7308 */ /* 0x000f640000002400 */
[----:B------:R-:W-:-:S04]  /*d7b0*/  FMNMX.FTZ R111, R130, R111, !PT ;  /* 0x0000006f826f7209 */ /* 0x000fc80007810000 */
[----:B------:R-:W-:Y:S02]  /*d7c0*/  FMNMX.FTZ R111, R122, R111, !PT ;  /* 0x0000006f7a6f7209 */ /* 0x000fe40007810000 */
[----:B------:R-:W5:Y:S02]  /*d7d0*/  MUFU.TANH R3, R3 ;  /* 0x0000000300037308 */ /* 0x000f640000002400 */
[----:B------:R-:W-:Y:S01]  /*d7e0*/  FMNMX.FTZ R111, R123, R111, !PT ;  /* 0x0000006f7b6f7209 */ /* 0x000fe20007810000 */
[----:B------:R-:W-:Y:S02]  /*d7f0*/  WARPGROUP.DEPBAR.LE gsb0, 0x0 ;  /* 0x00008000000079c5 */ /* 0x000fe40000010000 */
[----:B------:R-:W-:Y:S01]  /*d800*/  WARPGROUP.ARRIVE ;  /* 0x00000000000079c5 */ /* 0x000fe20000000000 */
[----:B-1----:R-:W-:Y:S02]  /*d810*/  FMNMX.FTZ R111, R126, R111, !PT ;  /* 0x0000006f7e6f7209 */ /* 0x002fe40007810000 */
[----:B------:R-:W1:Y:S02]  /*d820*/  MUFU.TANH R106, R106 ;  /* 0x0000006a006a7308 */ /* 0x000e640000002400 */
[----:B--2---:R-:W-:Y:S01]  /*d830*/  FMNMX.FTZ R111, R127, R111, !PT ;  /* 0x0000006f7f6f7209 */ /* 0x004fe20007810000 */
[----:B------:R-:W-:Y:S01]  /*d840*/  HGMMA.64x96x16.F32 R24, gdesc[UR32].tnspB, R24, gsb0 ;  /* 0x41600000201879f0 */ /* 0x000fe20008000818 */
[----:B------:R-:W-:-:S02]  /*d850*/  UIADD3 UR32, UR10, 0x780, URZ ;  /* 0x000007800a207890 */ /* 0x000fc4000fffe03f */
[----:B------:R-:W-:Y:S01]  /*d860*/  UIADD3 UR34, UR11, 0x140, URZ ;  /* 0x000001400b227890 */ /* 0x000fe2000fffe03f */
[----:B0-----:R-:W-:Y:S01]  /*d870*/  FMNMX.FTZ R111, R114, R111, !PT ;  /* 0x0000006f726f7209 */ /* 0x001fe20007810000 */
[----:B------:R-:W-:Y:S01]  /*d880*/  UMOV UR33, 0xc0000010 ;  /* 0xc000001000217882 */ /* 0x000fe20000000000 */
[----:B------:R-:W-:Y:S01]  /*d890*/  UMOV UR35, 0x80000020 ;  /* 0x8000002000237882 */ /* 0x000fe20000000000 */
[----:B------:R-:W0:Y:S01]  /*d8a0*/  MUFU.TANH R107, R107 ;  /* 0x0000006b006b7308 */ /* 0x000e220000002400 */
[----:B---3--:R-:W-:-:S04]  /*d8b0*/  FMNMX.FTZ R111, R115, R111, !PT ;  /* 0x0000006f736f7209 */ /* 0x008fc80007810000 */
[----:B----4-:R-:W-:-:S03]  /*d8c0*/  FMNMX.FTZ R111, R13, R111, !PT ;  /* 0x0000006f0d6f7209 */ /* 0x010fc60007810000 */
[----:B------:R-:W2:Y:S01]  /*d8d0*/  MUFU.TANH R110, R110 ;  /* 0x0000006e006e7308 */ /* 0x000ea20000002400 */
[----:B-----5:R-:W-:-:S04]  /*d8e0*/  FMNMX.FTZ R111, R15, R111, !PT ;  /* 0x0000006f0f6f7209 */ /* 0x020fc80007810000 */
[----:B------:R-:W-:-:S03]  /*d8f0*/  FMNMX.FTZ R111, R3, R111, !PT ;  /* 0x0000006f036f7209 */ /* 0x000fc60007810000 */
[----:B------:R-:W3:Y:S01]  /*d900*/  MUFU.TANH R98, R98 ;  /* 0x0000006200627308 */ /* 0x000ee20000002400 */
[----:B-1----:R-:W-:-:S04]  /*d910*/  FMNMX.FTZ R111, R106, R111, !PT ;  /* 0x0000006f6a6f7209 */ /* 0x002fc80007810000 */
[----:B0-----:R-:W-:-:S03]  /*d920*/  FMNMX.FTZ R111, R107, R111, !PT ;  /* 0x0000006f6b6f7209 */ /* 0x001fc60007810000 */
[----:B------:R-:W0:Y:S01]  /*d930*/  MUFU.TANH R99, R99 ;  /* 0x0000006300637308 */ /* 0x000e220000002400 */
[----:B--2---:R-:W-:-:S07]  /*d940*/  FMNMX.FTZ R111, R110, R111, !PT ;  /* 0x0000006f6e6f7209 */ /* 0x004fce0007810000 */
[----:B------:R-:W1:Y:S01]  /*d950*/  MUFU.TANH R102, R102 ;  /* 0x0000006600667308 */ /* 0x000e620000002400 */
[----:B---3--:R-:W-:-:S07]  /*d960*/  FMNMX.FTZ R111, R98, R111, !PT ;  /* 0x0000006f626f7209 */ /* 0x008fce0007810000 */
[----:B------:R-:W2:Y:S01]  /*d970*/  MUFU.EX2 R134, R134 ;  /* 0x0000008600867308 */ /* 0x000ea20000000800 */
[----:B0-----:R-:W-:-:S07]  /*d980*/  FMNMX.FTZ R111, R99, R111, !PT ;  /* 0x0000006f636f7209 */ /* 0x001fce0007810000 */
[----:B------:R-:W0:Y:S01]  /*d990*/  MUFU.TANH R103, R103 ;  /* 0x0000006700677308 */ /* 0x000e220000002400 */
[----:B-1----:R-:W-:-:S07]  /*d9a0*/  FMNMX.FTZ R111, R102, R111, !PT ;  /* 0x0000006f666f7209 */ /* 0x002fce0007810000 */
[----:B------:R-:W1:Y:S01]  /*d9b0*/  MUFU.EX2 R118, R11 ;  /* 0x0000000b00767308 */ /* 0x000e620000000800 */
[C---:B--2---:R-:W-:Y:S01]  /*d9c0*/  FADD.FTZ R14, R134.reuse, R14 ;  /* 0x0000000e860e7221 */ /* 0x044fe20000010000 */
[----:B------:R-:W-:-:S06]  /*d9d0*/  F2FP.F16.F32.PACK_AB R12, R134, R12 ;  /* 0x0000000c860c723e */ /* 0x000fcc00000000ff */
[----:B------:R-:W2:Y:S01]  /*d9e0*/  MUFU.EX2 R135, R135 ;  /* 0x0000008700877308 */ /* 0x000ea20000000800 */
[----:B0-----:R-:W-:-:S07]  /*d9f0*/  FMNMX.FTZ R111, R103, R111, !PT ;  /* 0x0000006f676f7209 */ /* 0x001fce0007810000 */
[----:B------:R-:W0:Y:S01]  /*da00*/  MUFU.TANH R90, R90 ;  /* 0x0000005a005a7308 */ /* 0x000e220000002400 */
[----:B-1----:R-:W-:-:S07]  /*da10*/  FADD.FTZ R11, R118, R14 ;  /* 0x0000000e760b7221 */ /* 0x002fce0000010000 */
[----:B------:R-:W1:Y:S01]  /*da20*/  MUFU.TANH R91, R91 ;  /* 0x0000005b005b7308 */ /* 0x000e620000002400 */
[C---:B--2---:R-:W-:Y:S01]  /*da30*/  F2FP.F16.F32.PACK_AB R14, R135.reuse, R118 ;  /* 0x00000076870e723e */ /* 0x044fe200000000ff */
[----:B------:R-:W-:-:S06]  /*da40*/  FADD.FTZ R11, R135, R11 ;  /* 0x0000000b870b7221 */ /* 0x000fcc0000010000 */
        /* <DEDUP_REMOVED lines=27> */
[----:B------:R-:W0:Y:S01]  /*dc00*/  MUFU.EX2 R5, R5 ;  /* 0x0000000500057308 */ /* 0x000e220000000800 */
[----:B-1----:R-:W-:-:S07]  /*dc10*/  FMNMX.FTZ R74, R78, R118, !PT ;  /* 0x000000764e4a7209 */ /* 0x002fce0007810000 */
[----:B------:R-:W1:Y:S01]  /*dc20*/  MUFU.EX2 R6, R6 ;  /* 0x0000000600067308 */ /* 0x000e620000000800 */
[----:B--2---:R-:W-:-:S05]  /*dc30*/  FMNMX.FTZ R74, R79, R74, !PT ;  /* 0x0000004a4f4a7209 */ /* 0x004fca0007810000 */
[----:B------:R-:W2:Y:S02]  /*dc40*/  SHFL.BFLY PT, R118, R74, 0x2, 0x1f ;  /* 0x0c401f004a767f89 */ /* 0x000ea400000e0000 */
[----:B------:R-:W3:Y:S01]  /*dc50*/  MUFU.EX2 R10, R10 ;  /* 0x0000000a000a7308 */ /* 0x000ee20000000800 */
[----:B0-----:R-:W-:-:S07]  /*dc60*/  FADD.FTZ R11, R5, R11 ;  /* 0x0000000b050b7221 */ /* 0x001fce0000010000 */
[----:B------:R-:W-:Y:S01]  /*dc70*/  MUFU.EX2 R19, R19 ;  /* 0x0000001300137308 */ /* 0x000fe20000000800 */
[----:B-1----:R-:W-:-:S07]  /*dc80*/  FADD.FTZ R11, R6, R11 ;  /* 0x0000000b060b7221 */ /* 0x002fce0000010000 */
[----:B------:R-:W-:Y:S01]  /*dc90*/  MUFU.EX2 R20, R20 ;  /* 0x0000001400147308 */ /* 0x000fe20000000800 */
[----:B---3--:R-:W-:Y:S01]  /*dca0*/  FADD.FTZ R11, R10, R11 ;  /* 0x0000000b0a0b7221 */ /* 0x008fe20000010000 */
[----:B------:R-:W-:Y:S02]  /*dcb0*/  WARPGROUP.DEPBAR.LE gsb0, 0x0 ;  /* 0x00008000000079c5 */ /* 0x000fe40000010000 */
[----:B------:R-:W-:Y:S01]  /*dcc0*/  WARPGROUP.ARRIVE ;  /* 0x00000000000079c5 */ /* 0x000fe20000000000 */
[----:B--2---:R-:W-:-:S03]  /*dcd0*/  FMNMX.FTZ R74, R74, R118, !PT ;  /* 0x000000764a4a7209 */ /* 0x004fc60007810000 */
[----:B------:R-:W-:Y:S02]  /*dce0*/  MUFU.EX2 R21, R21 ;  /* 0x0000001500157308 */ /* 0x000fe40000000800 */
[----:B------:R-:W-:Y:S01]  /*dcf0*/  HGMMA.64x96x16.F32 R24, gdesc[UR32].tnspB, R24, gsb0 ;  /* 0x41600000201879f0 */ /* 0x000fe20008000818 */
[----:B------:R-:W-:Y:S01]  /*dd00*/  UIADD3 UR32, UR10, 0xa80, URZ ;  /* 0x00000a800a207890 */ /* 0x000fe2000fffe03f */
[----:B------:R-:W0:Y:S01]  /*dd10*/  SHFL.BFLY PT, R118, R74, 0x1, 0x1f ;  /* 0x0c201f004a767f89 */ /* 0x000e2200000e0000 */
[----:B------:R-:W-:Y:S01]  /*dd20*/  UIADD3 UR34, UR11, 0x1c0, URZ ;  /* 0x000001c00b227890 */ /* 0x000fe2000fffe03f */
[----:B------:R-:W-:Y:S01]  /*dd30*/  UMOV UR33, 0xc0000010 ;  /* 0xc000001000217882 */ /* 0x000fe20000000000 */
[----:B------:R-:W-:Y:S01]  /*dd40*/  UMOV UR35, 0x80000020 ;  /* 0x8000002000237882 */ /* 0x000fe20000000000 */
        /* <DEDUP_REMOVED lines=53> */
[----:B------:R-:W-:Y:S01]  /*e0a0*/  MUFU.EX2 R128, R128 ;  /* 0x0000008000807308 */ /* 0x000fe20000000800 */
[----:B--2---:R-:W-:Y:S01]  /*e0b0*/  FADD.FTZ R0, R15, R0 ;  /* 0x000000000f007221 */ /* 0x004fe20000010000 */
[----:B------:R-:W-:Y:S01]  /*e0c0*/  FFMA.FTZ R118, R79, UR4, -R118 ;  /* 0x000000044f767c23 */ /* 0x000fe20008010876 */
[----:B------:R-:W-:-:S05]  /*e0d0*/  PLOP3.LUT P2, PT, PT, PT, UP0, 0x80, 0x0 ;  /* 0x000000000000781c */ /* 0x000fca0003f4f008 */
[----:B------:R-:W-:Y:S01]  /*e0e0*/  MUFU.EX2 R130, R130 ;  /* 0x0000008200827308 */ /* 0x000fe20000000800 */
[C---:B0-----:R-:W-:Y:S01]  /*e0f0*/  F2FP.F16.F32.PACK_AB R15, R76.reuse, R15 ;  /* 0x0000000f4c0f723e */ /* 0x041fe200000000ff */
[----:B------:R-:W-:Y:S01]  /*e100*/  FADD.FTZ R0, R76, R0 ;  /* 0x000000004c007221 */ /* 0x000fe20000010000 */
[----:B------:R-:W-:-:S05]  /*e110*/  F2FP.F16.F32.PACK_AB R76, R20, R19 ;  /* 0x00000013144c723e */ /* 0x000fca00000000ff */
[----:B------:R-:W-:Y:S01]  /*e120*/  MUFU.EX2 R123, R123 ;  /* 0x0000007b007b7308 */ /* 0x000fe20000000800 */
[----:B------:R-:W-:Y:S02]  /*e130*/  WARPGROUP.DEPBAR.LE gsb0, 0x0 ;  /* 0x00008000000079c5 */ /* 0x000fe40000010000 */
[----:B------:R-:W-:-:S05]  /*e140*/  WARPGROUP.ARRIVE ;  /* 0x00000000000079c5 */ /* 0x000fca0000000000 */
[----:B------:R-:W-:Y:S01]  /*e150*/  MUFU.EX2 R78, R120 ;  /* 0x00000078004e7308 */ /* 0x000fe20000000800 */
[----:B------:R-:W-:Y:S01]  /*e160*/  HGMMA.64x96x16.F32 R24, gdesc[UR32].tnspB, R24, gsb0 ;  /* 0x41600000201879f0 */ /* 0x000fe20008000818 */
[----:B------:R-:W-:Y:S02]  /*e170*/  UIADD3 UR32, UR10, 0xc00, URZ ;  /* 0x00000c000a207890 */ /* 0x000fe4000fffe03f */
[----:B------:R-:W-:-:S04]  /*e180*/  UIADD3 UR34, UR11, 0x200, URZ ;  /* 0x000002000b227890 */ /* 0x000fc8000fffe03f */
        /* <DEDUP_REMOVED lines=63> */
[----:B------:R-:W-:Y:S01]  /*e580*/  UIADD3 UR7, UR38, -0x1, URZ ;  /* 0xffffffff26077890 */ /* 0x000fe2000fffe03f */
[-C--:B------:R-:W-:Y:S01]  /*e590*/  FMUL.FTZ R66, R66, R4.reuse ;  /* 0x0000000442427220 */ /* 0x080fe20000410000 */
[----:B------:R-:W-:Y:S01]  /*e5a0*/  MUFU.EX2 R87, R87 ;  /* 0x0000005700577308 */ /* 0x000fe20000000800 */
[-C--:B------:R-:W-:Y:S01]  /*e5b0*/  FMUL.FTZ R67, R67, R4.reuse ;  /* 0x0000000443437220 */ /* 0x080fe20000410000 */
[----:B------:R-:W-:Y:S01]  /*e5c0*/  @!P1 LEA R7, R7, UR37, 0x3 ;  /* 0x0000002507079c11 */ /* 0x000fe2000f8e18ff */
[-C--:B------:R-:W-:Y:S01]  /*e5d0*/  FMUL.FTZ R70, R70, R4.reuse ;  /* 0x0000000446467220 */ /* 0x080fe20000410000 */
[----:B------:R-:W-:Y:S01]  /*e5e0*/  FMUL.FTZ R71, R71, R4 ;  /* 0x0000000447477220 */ /* 0x000fe20000410000 */
[----:B------:R-:W-:Y:S01]  /*e5f0*/  UMOV UR38, UR7 ;  /* 0x0000000700267c82 */ /* 0x000fe20008000000 */
[----:B------:R-:W-:Y:S01]  /*e600*/  UMOV UR7, UR36 ;  /* 0x0000002400077c82 */ /* 0x000fe20008000000 */
        /* <DEDUP_REMOVED lines=19> */
[----:B0-----:R-:W-:Y:S01]  /*e740*/  MUFU.EX2 R7, R115 ;  /* 0x0000007300077308 */ /* 0x001fe20000000800 */
[-C--:B------:R-:W-:Y:S01]  /*e750*/  FMUL.FTZ R49, R49, R131.reuse ;  /* 0x0000008331317220 */ /* 0x080fe20000410000 */
[-C--:B------:R-:W-:Y:S01]  /*e760*/  FMUL.FTZ R52, R52, R131.reuse ;  /* 0x0000008334347220 */ /* 0x080fe20000410000 */
[-C--:B------:R-:W-:Y:S01]  /*e770*/  FMUL.FTZ R53, R53, R131.reuse ;  /* 0x0000008335357220 */ /* 0x080fe20000410000 */
[-C--:B------:R-:W-:Y:S01]  /*e780*/  FMUL.FTZ R56, R56, R131.reuse ;  /* 0x0000008338387220 */ /* 0x080fe20000410000 */
[-C--:B------:R-:W-:Y:S01]  /*e790*/  FMUL.FTZ R57, R57, R131.reuse ;  /* 0x0000008339397220 */ /* 0x080fe20000410000 */
[----:B------:R-:W-:Y:S01]  /*e7a0*/  FMUL.FTZ R60, R60, R131 ;  /* 0x000000833c3c7220 */ /* 0x000fe20000410000 */
[----:B-1----:R-:W-:Y:S01]  /*e7b0*/  F2FP.F16.F32.PACK_AB R12, R6, R5 ;  /* 0x00000005060c723e */ /* 0x002fe200000000ff */
[----:B------:R-:W0:Y:S01]  /*e7c0*/  MUFU.EX2 R13, R77 ;  /* 0x0000004d000d7308 */ /* 0x000e220000000800 */
[-C--:B------:R-:W-:Y:S01]  /*e7d0*/  FMUL.FTZ R61, R61, R131.reuse ;  /* 0x000000833d3d7220 */ /* 0x080fe20000410000 */
[-C--:B------:R-:W-:Y:S01]  /*e7e0*/  FMUL.FTZ R64, R64, R131.reuse ;  /* 0x0000008340407220 */ /* 0x080fe20000410000 */
[-C--:B------:R-:W-:Y:S01]  /*e7f0*/  FMUL.FTZ R65, R65, R131.reuse ;  /* 0x0000008341417220 */ /* 0x080fe20000410000 */
[-C--:B------:R-:W-:Y:S01]  /*e800*/  FMUL.FTZ R68, R68, R131.reuse ;  /* 0x0000008344447220 */ /* 0x080fe20000410000 */
[----:B------:R-:W-:Y:S01]  /*e810*/  FMUL.FTZ R69, R69, R131 ;  /* 0x0000008345457220 */ /* 0x000fe20000410000 */
[----:B------:R-:W-:-:S02]  /*e820*/  IMAD.MOV.U32 R4, RZ, RZ, R74 ;  /* 0x000000ffff047224 */ /* 0x000fc400078e004a */
[----:B------:R-:W1:Y:S08]  /*e830*/  MUFU.EX2 R14, R17 ;  /* 0x00000011000e7308 */ /* 0x000e700000000800 */
[----:B------:R-:W2:Y:S01]  /*e840*/  MUFU.EX2 R15, R129 ;  /* 0x00000081000f7308 */ /* 0x000ea20000000800 */
[----:B0-----:R-:W-:Y:S01]  /*e850*/  FADD.FTZ R0, R13, R0 ;  /* 0x000000000d007221 */ /* 0x001fe20000010000 */
[----:B------:R-:W-:-:S03]  /*e860*/  F2FP.F16.F32.PACK_AB R13, R128, R13 ;  /* 0x0000000d800d723e */ /* 0x000fc600000000ff */
[----:B------:R-:W-:-:S03]  /*e870*/  FADD.FTZ R0, R128, R0 ;  /* 0x0000000080007221 */ /* 0x000fc60000010000 */
[----:B------:R-:W0:Y:S01]  /*e880*/  MUFU.EX2 R77, R122 ;  /* 0x0000007a004d7308 */ /* 0x000e220000000800 */
[C---:B-1----:R-:W-:Y:S01]  /*e890*/  FADD.FTZ R11, R14.reuse, R11 ;  /* 0x0000000b0e0b7221 */ /* 0x042fe20000010000 */
[----:B------:R-:W-:-:S03]  /*e8a0*/  F2FP.F16.F32.PACK_AB R14, R14, R10 ;  /* 0x0000000a0e0e723e */ /* 0x000fc600000000ff */
[----:B------:R-:W-:-:S03]  /*e8b0*/  FADD.FTZ R11, R19, R11 ;  /* 0x0000000b130b7221 */ /* 0x000fc60000010000 */
[----:B------:R-:W1:Y:S01]  /*e8c0*/  MUFU.EX2 R115, R119 ;  /* 0x0000007700737308 */ /* 0x000e620000000800 */
[----:B--2---:R-:W-:Y:S01]  /*e8d0*/  FADD.FTZ R0, R15, R0 ;  /* 0x000000000f007221 */ /* 0x004fe20000010000 */
[----:B------:R-:W-:Y:S01]  /*e8e0*/  FADD.FTZ R11, R20, R11 ;  /* 0x0000000b140b7221 */ /* 0x000fe20000010000 */
[C---:B------:R-:W-:Y:S02]  /*e8f0*/  F2FP.F16.F32.PACK_AB R15, R130.reuse, R15 ;  /* 0x0000000f820f723e */ /* 0x040fe400000000ff */
[----:B------:R-:W-:Y:S01]  /*e900*/  FADD.FTZ R0, R130, R0 ;  /* 0x0000000082007221 */ /* 0x000fe20000010000 */
[----:B------:R-:W-:Y:S02]  /*e910*/  FADD.FTZ R6, R21, R11 ;  /* 0x0000000b15067221 */ /* 0x000fe40000010000 */
[----:B------:R2:W-:Y:S01]  /*e920*/  STSM.16.M88.4 [R2+0x25b00], R12 ;  /* 0x025b000c02007844 */ /* 0x0005e20000000200 */
[----:B0-----:R-:W-:Y:S01]  /*e930*/  FADD.FTZ R0, R77, R0 ;  /* 0x000000004d007221 */ /* 0x001fe20000010000 */
[----:B------:R-:W-:Y:S01]  /*e940*/  FADD.FTZ R6, R78, R6 ;  /* 0x000000064e067221 */ /* 0x000fe20000010000 */
[----:B------:R-:W-:Y:S01]  /*e950*/  MUFU.EX2 R85, R85 ;  /* 0x0000005500557308 */ /* 0x000fe20000000800 */
[C---:B------:R-:W-:Y:S01]  /*e960*/  F2FP.F16.F32.PACK_AB R77, R123.reuse, R77 ;  /* 0x0000004d7b4d723e */ /* 0x040fe200000000ff */
[----:B------:R-:W-:Y:S01]  /*e970*/  FADD.FTZ R5, R123, R0 ;  /* 0x000000007b057221 */ /* 0x000fe20000010000 */
[----:B------:R-:W-:Y:S01]  /*e980*/  FADD.FTZ R6, R112, R6 ;  /* 0x0000000670067221 */ /* 0x000fe20000010000 */
[----:B------:R-:W-:-:S02]  /*e990*/  F2FP.F16.F32.PACK_AB R112, R113, R112 ;  /* 0x000000707170723e */ /* 0x000fc400000000ff */
        /* <DEDUP_REMOVED lines=8> */
[----:B------:R-:W-:Y:S01]  /*ea20*/  FADD.FTZ R6, R117, R6 ;  /* 0x0000000675067221 */ /* 0x000fe20000010000 */
[----:B------:R-:W-:Y:S01]  /*ea30*/  F2FP.F16.F32.PACK_AB R79, R127, R79 ;  /* 0x0000004f7f4f723e */ /* 0x000fe200000000ff */
[----:B------:R-:W3:Y:S01]  /*ea40*/  MUFU.EX2 R91, R94 ;  /* 0x0000005e005b7308 */ /* 0x000ee20000000800 */
[----:B------:R-:W-:Y:S01]  /*ea50*/  FADD.FTZ R5, R7, R5 ;  /* 0x0000000507057221 */ /* 0x000fe20000010000 */
[----:B------:R-:W-:Y:S01]  /*ea60*/  FADD.FTZ R6, R104, R6 ;  /* 0x0000000668067221 */ /* 0x000fe20000010000 */
[----:B------:R-:W-:Y:S01]  /*ea70*/  F2FP.F16.F32.PACK_AB R104, R105, R104 ;  /* 0x000000686968723e */ /* 0x000fe200000000ff */
[----:B------:R4:W-:Y:S01]  /*ea80*/  STSM.16.M88.4 [R2+0x27300], R76 ;  /* 0x0273004c02007844 */ /* 0x0009e20000000200 */
[----:B-1----:R-:W-:Y:S01]  /*ea90*/  FADD.FTZ R5, R115, R5 ;  /* 0x0000000573057221 */ /* 0x002fe20000010000 */
[----:B------:R-:W-:Y:S01]  /*eaa0*/  FADD.FTZ R6, R105, R6 ;  /* 0x0000000669067221 */ /* 0x000fe20000010000 */
[----:B------:R-:W-:Y:S01]  /*eab0*/  F2FP.F16.F32.PACK_AB R105, R106, R3 ;  /* 0x000000036a69723e */ /* 0x000fe200000000ff */
[----:B--2---:R-:W-:Y:S01]  /*eac0*/  MUFU.EX2 R13, R111 ;  /* 0x0000006f000d7308 */ /* 0x004fe20000000800 */
        /* <DEDUP_REMOVED lines=9> */
[----:B------:R-:W-:Y:S01]  /*eb60*/  F2FP.F16.F32.PACK_AB R96, R97, R96 ;  /* 0x000000606160723e */ /* 0x000fe200000000ff */
[----:B------:R4:W-:Y:S01]  /*eb70*/  STSM.16.M88.4 [R2+0x28b00], R112 ;  /* 0x028b007002007844 */ /* 0x0009e20000000200 */
[----:B------:R-:W-:Y:S01]  /*eb80*/  FADD.FTZ R5, R107, R8 ;  /* 0x000000086b057221 */ /* 0x000fe20000010000 */
[----:B------:R-:W-:Y:S01]  /*eb90*/  FADD.FTZ R7, R97, R6 ;  /* 0x0000000661077221 */ /* 0x000fe20000010000 */
[----:B------:R-:W-:Y:S01]  /*eba0*/  F2FP.F16.F32.PACK_AB R106, R109, R108 ;  /* 0x0000006c6d6a723e */ /* 0x000fe200000000ff */
[----:B------:R-:W1:Y:S01]  /*ebb0*/  MUFU.EX2 R121, R121 ;  /* 0x0000007900797308 */ /* 0x000e620000000800 */
[----:B------:R-:W-:Y:S01]  /*ebc0*/  FADD.FTZ R5, R110, R5 ;  /* 0x000000056e057221 */ /* 0x000fe20000010000 */
[----:B------:R-:W-:Y:S01]  /*ebd0*/  FADD.FTZ R8, R100, R7 ;  /* 0x0000000764087221 */ /* 0x000fe20000010000 */
[----:B------:R-:W-:-:S02]  /*ebe0*/  F2FP.F16.F32.PACK_AB R107, R110, R107 ;  /* 0x0000006b6e6b723e */ /* 0x000fc400000000ff */
[----:B------:R-:W-:Y:S01]  /*ebf0*/  FADD.FTZ R6, R98, R5 ;  /* 0x0000000562067221 */ /* 0x000fe20000010000 */
[----:B------:R-:W-:Y:S01]  /*ec00*/  FADD.FTZ R7, R101, R8 ;  /* 0x0000000865077221 */ /* 0x000fe20000010000 */
[C---:B------:R-:W-:Y:S01]  /*ec10*/  F2FP.F16.F32.PACK_AB R97, R99.reuse, R98 ;  /* 0x000000626361723e */ /* 0x040fe200000000ff */
[----:B------:R-:W-:Y:S01]  /*ec20*/  MUFU.EX2 R124, R124 ;  /* 0x0000007c007c7308 */ /* 0x000fe20000000800 */
[----:B------:R-:W-:Y:S01]  /*ec30*/  FADD.FTZ R5, R99, R6 ;  /* 0x0000000663057221 */ /* 0x000fe20000010000 */
[----:B------:R-:W-:Y:S01]  /*ec40*/  FADD.FTZ R8, R88, R7 ;  /* 0x0000000758087221 */ /* 0x000fe20000010000 */
[C---:B------:R-:W-:Y:S01]  /*ec50*/  F2FP.F16.F32.PACK_AB R88, R89.reuse, R88 ;  /* 0x000000585958723e */ /* 0x040fe200000000ff */
[----:B------:R4:W-:Y:S01]  /*ec60*/  STSM.16.M88.4 [R2+0x2a300], R104 ;  /* 0x02a3006802007844 */ /* 0x0009e20000000200 */
[----:B------:R-:W-:Y:S01]  /*ec70*/  FADD.FTZ R6, R102, R5 ;  /* 0x0000000566067221 */ /* 0x000fe20000010000 */
[----:B------:R-:W-:Y:S01]  /*ec80*/  FADD.FTZ R5, R89, R8 ;  /* 0x0000000859057221 */ /* 0x000fe20000010000 */
[----:B0-----:R-:W-:Y:S01]  /*ec90*/  F2FP.F16.F32.PACK_AB R89, R0, R90 ;  /* 0x0000005a0059723e */ /* 0x001fe200000000ff */
[----:B------:R-:W0:Y:S01]  /*eca0*/  MUFU.EX2 R125, R125 ;  /* 0x0000007d007d7308 */ /* 0x000e220000000800 */
[----:B------:R-:W-:Y:S01]  /*ecb0*/  FADD.FTZ R3, R103, R6 ;  /* 0x0000000667037221 */ /* 0x000fe20000010000 */
[----:B------:R-:W-:Y:S01]  /*ecc0*/  FADD.FTZ R6, R92, R5 ;  /* 0x000000055c067221 */ /* 0x000fe20000010000 */
[----:B------:R-:W-:-:S02]  /*ecd0*/  F2FP.F16.F32.PACK_AB R98, R101, R100 ;  /* 0x000000646562723e */ /* 0x000fc400000000ff */
[----:B------:R-:W-:Y:S01]  /*ece0*/  FADD.FTZ R3, R90, R3 ;  /* 0x000000035a037221 */ /* 0x000fe20000010000 */
[----:B------:R-:W-:Y:S02]  /*ecf0*/  F2FP.F16.F32.PACK_AB R99, R103, R102 ;  /* 0x000000666763723e */ /* 0x000fe400000000ff */
[----:B------:R-:W-:Y:S01]  /*ed00*/  MUFU.EX2 R133, R133 ;  /* 0x0000008500857308 */ /* 0x000fe20000000800 */
[----:B------:R-:W-:Y:S01]  /*ed10*/  FADD.FTZ R8, R0, R3 ;  /* 0x0000000300087221 */ /* 0x000fe20000010000 */
[C---:B------:R-:W-:Y:S01]  /*ed20*/  FADD.FTZ R3, R93.reuse, R6 ;  /* 0x000000065d037221 */ /* 0x040fe20000010000 */
[----:B------:R-:W-:Y:S01]  /*ed30*/  F2FP.F16.F32.PACK_AB R90, R93, R92 ;  /* 0x0000005c5d5a723e */ /* 0x000fe200000000ff */
[----:B------:R4:W-:Y:S01]  /*ed40*/  STSM.16.M88.4 [R2+0x2bb00], R96 ;  /* 0x02bb006002007844 */ /* 0x0009e20000000200 */
[----:B---3--:R-:W-:Y:S01]  /*ed50*/  FADD.FTZ R8, R91, R8 ;  /* 0x000000085b087221 */ /* 0x008fe20000010000 */
[----:B------:R-:W-:Y:S01]  /*ed60*/  FADD.FTZ R10, R80, R3 ;  /* 0x00000003500a7221 */ /* 0x000fe20000010000 */
[----:B------:R-:W-:Y:S01]  /*ed70*/  F2FP.F16.F32.PACK_AB R80, R81, R80 ;  /* 0x000000505150723e */ /* 0x000fe200000000ff */
[----:B------:R-:W2:Y:S01]  /*ed80*/  MUFU.EX2 R6, R75 ;  /* 0x0000004b00067308 */ /* 0x000ea20000000800 */
[----:B------:R-:W-:Y:S01]  /*ed90*/  FADD.FTZ R3, R95, R8 ;  /* 0x000000085f037221 */ /* 0x000fe20000010000 */
[----:B------:R-:W-:Y:S01]  /*eda0*/  FADD.FTZ R5, R81, R10 ;  /* 0x0000000a51057221 */ /* 0x000fe20000010000 */
[----:B------:R-:W-:-:S02]  /*edb0*/  F2FP.F16.F32.PACK_AB R91, R95, R91 ;  /* 0x0000005b5f5b723e */ /* 0x000fc400000000ff */
[----:B------:R-:W-:Y:S01]  /*edc0*/  FADD.FTZ R8, R82, R3 ;  /* 0x0000000352087221 */ /* 0x000fe20000010000 */
[C---:B------:R-:W-:Y:S01]  /*edd0*/  F2FP.F16.F32.PACK_AB R81, R83.reuse, R82 ;  /* 0x000000525351723e */ /* 0x040fe200000000ff */
[----:B------:R-:W-:Y:S01]  /*ede0*/  FADD.FTZ R10, R84, R5 ;  /* 0x00000005540a7221 */ /* 0x000fe20000010000 */
[----:B------:R-:W3:Y:S01]  /*edf0*/  MUFU.EX2 R118, R118 ;  /* 0x0000007600767308 */ /* 0x000ee20000000800 */
[----:B------:R-:W-:Y:S01]  /*ee00*/  FADD.FTZ R3, R83, R8 ;  /* 0x0000000853037221 */ /* 0x000fe20000010000 */
[----:B------:R-:W-:Y:S01]  /*ee10*/  F2FP.F16.F32.PACK_AB R82, R85, R84 ;  /* 0x000000545552723e */ /* 0x000fe200000000ff */
[----:B------:R4:W-:Y:S01]  /*ee20*/  STSM.16.M88.4 [R2+0x2d300], R88 ;  /* 0x02d3005802007844 */ /* 0x0009e20000000200 */
[----:B------:R-:W-:Y:S01]  /*ee30*/  F2FP.F16.F32.PACK_AB R83, R87, R86 ;  /* 0x000000565753723e */ /* 0x000fe200000000ff */
[----:B------:R-:W-:Y:S01]  /*ee40*/  FADD.FTZ R0, R86, R3 ;  /* 0x0000000356007221 */ /* 0x000fe20000010000 */
[----:B-1----:R-:W-:Y:S01]  /*ee50*/  F2FP.F16.F32.PACK_AB R12, R121, R72 ;  /* 0x00000048790c723e */ /* 0x002fe200000000ff */
[----:B------:R-:W-:Y:S01]  /*ee60*/  FADD.FTZ R5, R85, R10 ;  /* 0x0000000a55057221 */ /* 0x000fe20000010000 */
[----:B0-----:R-:W-:Y:S01]  /*ee70*/  F2FP.F16.F32.PACK_AB R14, R125, R124 ;  /* 0x0000007c7d0e723e */ /* 0x001fe200000000ff */
[----:B------:R-:W-:Y:S01]  /*ee80*/  FADD.FTZ R0, R87, R0 ;  /* 0x0000000057007221 */ /* 0x000fe20000010000 */
[----:B------:R4:W-:Y:S01]  /*ee90*/  STSM.16.M88.4 [R2+0x2eb00], R80 ;  /* 0x02eb005002007844 */ /* 0x0009e20000000200 */
[----:B------:R-:W-:-:S02]  /*eea0*/  FADD.FTZ R8, R72, R5 ;  /* 0x0000000548087221 */ /* 0x000fc40000010000 */
[----:B------:R-:W-:Y:S01]  /*eeb0*/  FADD.FTZ R3, R13, R0 ;  /* 0x000000000d037221 */ /* 0x000fe20000010000 */
[----:B--2---:R-:W-:Y:S01]  /*eec0*/  F2FP.F16.F32.PACK_AB R13, R6, R13 ;  /* 0x0000000d060d723e */ /* 0x004fe200000000ff */
[----:B------:R-:W-:Y:S01]  /*eed0*/  FADD.FTZ R5, R121, R8 ;  /* 0x0000000879057221 */ /* 0x000fe20000010000 */
[----:B---3--:R-:W-:Y:S01]  /*eee0*/  F2FP.F16.F32.PACK_AB R15, R118, R133 ;  /* 0x00000085760f723e */ /* 0x008fe200000000ff */
[----:B------:R-:W-:Y:S02]  /*eef0*/  FADD.FTZ R0, R6, R3 ;  /* 0x0000000306007221 */ /* 0x000fe40000010000 */
[----:B------:R-:W-:Y:S01]  /*ef00*/  FADD.FTZ R8, R124, R5 ;  /* 0x000000057c087221 */ /* 0x000fe20000010000 */
[----:B------:R-:W-:Y:S01]  /*ef10*/  IMAD.MOV.U32 R5, RZ, RZ, R9 ;  /* 0x000000ffff057224 */ /* 0x000fe200078e0009 */
[----:B------:R4:W-:Y:S01]  /*ef20*/  STSM.16.M88.4 [R2+0x30300], R12 ;  /* 0x0303000c02007844 */ /* 0x0009e20000000200 */
[----:B------:R-:W-:Y:S01]  /*ef30*/  FADD.FTZ R0, R133, R0 ;  /* 0x0000000085007221 */ /* 0x000fe20000010000 */
[----:B------:R-:W-:Y:S01]  /*ef40*/  FADD.FTZ R3, R125, R8 ;  /* 0x000000087d037221 */ /* 0x000fe20000010000 */
[----:B------:R-:W-:Y:S01]  /*ef50*/  @!PT LDS RZ, [RZ] ;  /* 0x00000000fffff984 */ /* 0x000fe20000000800 */
[----:B------:R-:W-:Y:S01]  /*ef60*/  @!PT LDS RZ, [RZ] ;  /* 0x00000000fffff984 */ /* 0x000fe20000000800 */
[----:B------:R-:W-:Y:S01]  /*ef70*/  @!PT LDS RZ, [RZ] ;  /* 0x00000000fffff984 */ /* 0x000fe20000000800 */
[----:B------:R-:W-:Y:S01]  /*ef80*/  @!PT LDS RZ, [RZ] ;  /* 0x00000000fffff984 */ /* 0x000fe20000000800 */
[----:B------:R0:W-:Y:S06]  /*ef90*/  MEMBAR.ALL.CTA ;  /* 0x0000000000007992 */ /* 0x0001ec0000008000 */
[----:B0-----:R-:W0:Y:S01]  /*efa0*/  FENCE.VIEW.ASYNC.S ;  /* 0x00000000000073c6 */ /* 0x001e220000000000 */
[----:B------:R-:W-:Y:S01]  /*efb0*/  FADD.FTZ R0, R118, R0 ;  /* 0x0000000076007221 */ /* 0x000fe20000010000 */
[----:B0-----:R-:W-:Y:S01]  /*efc0*/  NOP ;  /* 0x0000000000007918 */ /* 0x001fe20000000000 */
[----:B------:R-:W-:Y:S05]  /*efd0*/  @P2 BRA `(.L_x_11467) ;  /* 0xffffffbc00e82947 */ /* 0x000fea000383ffff */
.L_x_11458:
[----:B------:R-:W-:Y:S06]  /*efe0*/  BAR.ARV 0x8, 0x200 ;  /* 0x0208000000007b1d */ /* 0x000fec0000002000 */
[----:B------:R-:W-:Y:S05]  /*eff0*/  @!P0 BRA `(.L_x_11468) ;  /* 0x0000000000048947 */ /* 0x000fea0003800000 */
[----:B------:R-:W-:Y:S01]  /*f000*/  BPT.TRAP 0x1 ;  /* 0x000000040000795c */ /* 0x000fe20000300000 */
.L_x_11468:
[----:B------:R-:W-:Y:S01]  /*f010*/  ULEA UR6, UR36, UR37, 0x3 ;  /* 0x0000002524067291 */ /* 0x000fe2000f8e183f */
[----:B------:R-:W-:-:S05]  /*f020*/  IMAD.U32 R4, RZ, RZ, UR60 ;  /* 0x0000003cff047e24 */ /* 0x000fca000f8e00ff */
[----:B------:R-:W-:-:S04]  /*f030*/  SHF.L.U32 R4, R4, 0x1f, RZ ;  /* 0x0000001f04047819 */ /* 0x000fc800000006ff */
[----:B------:R1:W2:Y:S01]  /*f040*/  SYNCS.PHASECHK.TRANS64.TRYWAIT P2, [UR6+0x31c50], R4 ;  /* 0x031c5004ff0075a7 */ /* 0x0002a20008040146 */
[----:B------:R-:W-:Y:S05]  /*f050*/  @!P0 BRA `(.L_x_11469) ;  /* 0x0000000000048947 */ /* 0x000fea0003800000 */
[----:B------:R-:W-:Y:S01]  /*f060*/  BPT.TRAP 0x1 ;  /* 0x000000040000795c */ /* 0x000fe20000300000 */
.L_x_11469:
[----:B--2---:R-:W-:Y:S05]  /*f070*/  @P2 BRA `(.L_x_11470) ;  /* 0x0000000000082947 */ /* 0x004fea0003800000 */
[----:B------:R-:W2:Y:S02]  /*f080*/  SYNCS.PHASECHK.TRANS64.TRYWAIT P0, [UR6+0x31c50], R4 ;  /* 0x031c5004ff0075a7 */ /* 0x000ea40008000146 */
[----:B--2---:R-:W-:Y:S05]  /*f090*/  @!P0 BRA `(.L_x_11471) ;  /* 0x000000a8006c8947 */ /* 0x004fea0003800000 */
.L_x_11470:
[----:B------:R-:W-:Y:S01]  /*f0a0*/  UIADD3 UR37, UR37, 0x200, URZ ;  /* 0x0000020025257890 */ /* 0x000fe2000fffe03f */
[----:B--2---:R-:W2:Y:S01]  /*f0b0*/  LDL.LU R5, [R1+0x18] ;  /* 0x0000180001057983 */ /* 0x004ea20000300800 */
[----:B------:R-:W-:Y:S01]  /*f0c0*/  ULOP3.LUT UR61, UR61, 0x10000, URZ, 0xfc, !UPT ;  /* 0x000100003d3d7892 */ /* 0x000fe2000f8efc3f */
[----:B------:R-:W-:Y:S01]  /*f0d0*/  WARPGROUP.ARRIVE ;  /* 0x00000000000079c5 */ /* 0x000fe20000000000 */
[----:B------:R-:W-:Y:S01]  /*f0e0*/  USHF.R.U32.HI UR37, URZ, 0x4, UR37 ;  /* 0x000000043f257899 */ /* 0x000fe20008011625 */
[----:B-1----:R-:W1:Y:S01]  /*f0f0*/  SHFL.BFLY PT, R4, R3, 0x2, 0x1f ;  /* 0x0c401f0003047f89 */ /* 0x002e6200000e0000 */
[----:B------:R-:W-:Y:S01]  /*f100*/  UMOV UR9, 0xc0000010 ;  /* 0xc000001000097882 */ /* 0x000fe20000000000 */
[----:B------:R-:W-:Y:S01]  /*f110*/  UMOV UR11, 0x80000020 ;  /* 0x80000020000b7882 */ /* 0x000fe20000000000 */
[----:B------:R-:W-:Y:S01]  /*f120*/  ULOP3.LUT UR37, UR37, 0x3fff, URZ, 0xc0, !UPT ;  /* 0x00003fff25257892 */ /* 0x000fe2000f8ec03f */
[----:B------:R-:W-:Y:S01]  /*f130*/  IMAD.MOV.U32 R8, RZ, RZ, RZ ;  /* 0x000000ffff087224 */ /* 0x000fe200078e00ff */
[----:B------:R-:W-:Y:S01]  /*f140*/  UMOV UR8, UR61 ;  /* 0x0000003d00087c82 */ /* 0x000fe20008000000 */
[----:B0---4-:R-:W-:Y:S01]  /*f150*/  IMAD.U32 R14, RZ, RZ, UR4 ;  /* 0x00000004ff0e7e24 */ /* 0x011fe2000f8e00ff */
        /* <DEDUP_REMOVED lines=8> */
[----:B-1----:R-:W-:Y:S01]  /*f1e0*/  FADD.FTZ R4, R4, R3 ;  /* 0x0000000304047221 */ /* 0x002fe20000010000 */
[----:B------:R-:W-:Y:S01]  /*f1f0*/  UMOV UR9, 0xc0000010 ;  /* 0xc000001000097882 */ /* 0x000fe20000000000 */
[----:B------:R-:W-:Y:S01]  /*f200*/  UMOV UR11, 0x80000020 ;  /* 0x80000020000b7882 */ /* 0x000fe20000000000 */
[----:B------:R-:W-:Y:S01]  /*f210*/  IMAD.MOV.U32 R3, RZ, RZ, -0x800000 ;  /* 0xff800000ff037424 */ /* 0x000fe200078e00ff */
        /* <DEDUP_REMOVED lines=15> */
[----:B--2---:R-:W-:Y:S02]  /*f310*/  R2UR UR7, R5 ;  /* 0x00000000050772ca */ /* 0x004fe400000e0000 */
[----:B------:R-:W0:Y:S11]  /*f320*/  SHFL.BFLY PT, R5, R0, 0x2, 0x1f ;  /* 0x0c401f0000057f89 */ /* 0x000e3600000e0000 */
[----:B------:R-:W-:Y:S01]  /*f330*/  UIADD3 UR7, UR7, 0x1, URZ ;  /* 0x0000000107077890 */ /* 0x000fe2000fffe03f */
[----:B0-----:R-:W-:Y:S01]  /*f340*/  FADD.FTZ R6, R5, R0 ;  /* 0x0000000005067221 */ /* 0x001fe20000010000 */
[----:B------:R-:W-:Y:S01]  /*f350*/  IMAD.MOV.U32 R0, RZ, RZ, -0x800000 ;  /* 0xff800000ff007424 */ /* 0x000fe200078e00ff */
[----:B------:R-:W0:Y:S04]  /*f360*/  SHFL.BFLY PT, R5, R4, 0x1, 0x1f ;  /* 0x0c201f0004057f89 */ /* 0x000e2800000e0000 */
[----:B------:R-:W1:Y:S01]  /*f370*/  SHFL.BFLY PT, R7, R6, 0x1, 0x1f ;  /* 0x0c201f0006077f89 */ /* 0x000e6200000e0000 */
[----:B------:R-:W-:-:S02]  /*f380*/  WARPGROUP.DEPBAR.LE gsb0, 0x0 ;  /* 0x00008000000079c5 */ /* 0x000fc40000010000 */
[----:B------:R-:W-:Y:S01]  /*f390*/  WARPGROUP.ARRIVE ;  /* 0x00000000000079c5 */ /* 0x000fe20000000000 */
[----:B0-----:R-:W-:Y:S01]  /*f3a0*/  FADD.FTZ R11, R4, R5 ;  /* 0x00000005040b7221 */ /* 0x001fe20000010000 */
[----:B------:R-:W-:Y:S01]  /*f3b0*/  IMAD.U32 R4, RZ, RZ, UR4 ;  /* 0x00000004ff047e24 */ /* 0x000fe2000f8e00ff */
[----:B------:R-:W-:-:S03]  /*f3c0*/  USEL UR4, URZ, 0x1, UP0 ;  /* 0x000000013f047887 */ /* 0x000fc60008000000 */
[----:B------:R-:W-:Y:S01]  /*f3d0*/  HGMMA.64x96x16.F32 R24, gdesc[UR8].tnspB, R24, gsb0 ;  /* 0x41600000081879f0 */ /* 0x000fe20008000818 */
[----:B------:R-:W-:Y:S01]  /*f3e0*/  UIADD3 UR8, UR61, 0x600, URZ ;  /* 0x000006003d087890 */ /* 0x000fe2000fffe03f */
[----:B------:R-:W-:Y:S01]  /*f3f0*/  FSETP.NE.FTZ.AND P0, PT, R11, RZ, PT ;  /* 0x000000ff0b00720b */ /* 0x000fe20003f15000 */
[----:B------:R-:W-:Y:S01]  /*f400*/  UIADD3 UR10, UR5, 0x100, URZ ;  /* 0x00000100050a7890 */ /* 0x000fe2000fffe03f */
[----:B-1----:R-:W-:Y:S01]  /*f410*/  FADD.FTZ R12, R6, R7 ;  /* 0x00000007060c7221 */ /* 0x002fe20000010000 */
[----:B------:R-:W-:Y:S01]  /*f420*/  UMOV UR9, 0xc0000010 ;  /* 0xc000001000097882 */ /* 0x000fe20000000000 */
[----:B------:R-:W-:Y:S01]  /*f430*/  UMOV UR11, 0x80000020 ;  /* 0x80000020000b7882 */ /* 0x000fe20000000000 */
[----:B------:R-:W-:Y:S01]  /*f440*/  IMAD.U32 R6, RZ, RZ, UR6 ;  /* 0x00000006ff067e24 */ /* 0x000fe2000f8e00ff */
[----:B------:R-:W-:Y:S01]  /*f450*/  ULOP3.LUT UR60, UR60, UR4, URZ, 0x3c, !UPT ;  /* 0x000000043c3c7292 */ /* 0x000fe2000f8e3c3f */
[----:B------:R-:W-:Y:S01]  /*f460*/  FSETP.NE.FTZ.AND P2, PT, R12, RZ, PT ;  /* 0x000000ff0c00720b */ /* 0x000fe20003f55000 */
[----:B------:R-:W-:-:S02]  /*f470*/  IMAD.MOV.U32 R5, RZ, RZ, RZ ;  /* 0x000000ffff057224 */ /* 0x000fc400078e00ff */
[----:B------:R-:W-:-:S03]  /*f480*/  @!P1 VIADD R6, R6, 0x31c60 ;  /* 0x00031c6006069836 */ /* 0x000fc60000000000 */
[----:B------:R-:W0:Y:S01]  /*f490*/  @P0 MUFU.LG2 R7, R11 ;  /* 0x0000000b00070308 */ /* 0x000e220000000c00 */
[----:B------:R-:W-:Y:S01]  /*f4a0*/  @P0 FMUL.FTZ R4, R4, 0.69314718246459960938 ;  /* 0x3f31721804040820 */ /* 0x000fe20000410000 */
[----:B------:R-:W-:-:S05]  /*f4b0*/  @!P1 PRMT R6, RZ, 0x654, R6 ;  /* 0x00000654ff069816 */ /* 0x000fca0000000006 */
[----:B------:R-:W-:Y:S01]  /*f4c0*/  @P2 FMUL.FTZ R14, R14, 0.69314718246459960938 ;  /* 0x3f3172180e0e2820 */ /* 0x000fe20000410000 */
[----:B------:R-:W1:Y:S08]  /*f4d0*/  @P2 MUFU.LG2 R10, R12 ;  /* 0x0000000c000a2308 */ /* 0x000e700000000c00 */
[----:B------:R1:W2:Y:S01]  /*f4e0*/  @P0 MUFU.RCP R5, R11 ;  /* 0x0000000b00050308 */ /* 0x0002a20000001000 */
[----:B0-----:R-:W-:-:S04]  /*f4f0*/  @P0 FMUL.FTZ R7, R7, 0.69314718246459960938 ;  /* 0x3f31721807070820 */ /* 0x001fc80000410000 */
[----:B------:R-:W-:Y:S01]  /*f500*/  @P0 FFMA.FTZ R0, R4, R9, R7 ;  /* 0x0000000904000223 */ /* 0x000fe20000010007 */
[----:B------:R-:W-:Y:S01]  /*f510*/  IMAD.U32 R4, RZ, RZ, UR7 ;  /* 0x00000007ff047e24 */ /* 0x000fe2000f8e00ff */
[----:B------:R-:W-:Y:S01]  /*f520*/  PLOP3.LUT P0, PT, PT, PT, PT, 0x8, 0x0 ;  /* 0x000000000000781c */ /* 0x000fe20003f0e170 */
[----:B------:R-:W0:Y:S01]  /*f530*/  @P2 MUFU.RCP R8, R12 ;  /* 0x0000000c00082308 */ /* 0x000e220000001000 */
[----:B-1----:R-:W-:Y:S02]  /*f540*/  @P2 FMUL.FTZ R11, R10, 0.69314718246459960938 ;  /* 0x3f3172180a0b2820 */ /* 0x002fe40000410000 */
[----:B------:R1:W-:Y:S02]  /*f550*/  STL [R1+0x18], R4 ;  /* 0x0000180401007387 */ /* 0x0003e40000100800 */
        /* <DEDUP_REMOVED lines=82> */
.L_x_11441:
[----:B------:R-:W0:Y:S08]  /*fa80*/  S2UR UR4, SR_CgaCtaId ;  /* 0x00000000000479c3 */ /* 0x000e300000008800 */
[----:B------:R-:W-:Y:S06]  /*fa90*/  BAR.SYNC.DEFER_BLOCKING 0x5, 0x200 ;  /* 0x0148000000007b1d */ /* 0x000fec0000010000 */
[----:B------:R-:W-:Y:S01]  /*faa0*/  UMOV UR37, 0x400 ;  /* 0x0000040000257882 */ /* 0x000fe20000000000 */
[----:B------:R-:W-:Y:S01]  /*fab0*/  BSSY B0, `(.L_x_11472) ;  /* 0x00002c8000007945 */ /* 0x000fe20003800000 */
[----:B0-----:R-:W-:-:S09]  /*fac0*/  ULEA UR37, UR4, UR37, 0x18 ;  /* 0x0000002504257291 */ /* 0x001fd2000f8ec03f */
[----:B------:R-:W0:Y:S02]  /*fad0*/  LDS.128 R4, [UR37+0x31cd0] ;  /* 0x031cd025ff047984 */ /* 0x000e240008000c00 */
[----:B0-----:R-:W-:Y:S02]  /*fae0*/  R2UR UR5, R5 ;  /* 0x00000000050572ca */ /* 0x001fe400000e0000 */
[----:B------:R-:W-:Y:S01]  /*faf0*/  R2UR UR6, R6 ;  /* 0x00000000060672ca */ /* 0x000fe200000e0000 */
[----:B------:R-:W-:Y:S06]  /*fb00*/  BAR.ARV 0x4, 0x200 ;  /* 0x0108000000007b1d */ /* 0x000fec0000002000 */
[----:B------:R-:W-:Y:S08]  /*fb10*/  @P0 BRA `(.L_x_11473) ;  /* 0x0000001c00dc0947 */ /* 0x000ff00003800000 */
[----:B------:R-:W2:Y:S01]  /*fb20*/  LDL.LU R9, [R1+0x14] ;  /* 0x0000140001097983 */ /* 0x000ea20000300800 */
[----:B------:R-:W0:Y:S01]  /*fb30*/  S2UR UR4, SR_SWINHI ;  /* 0x00000000000479c3 */ /* 0x000e220000002f00 */
[----:B------:R-:W-:Y:S01]  /*fb40*/  R2UR UR7, R150 ;  /* 0x00000000960772ca */ /* 0x000fe200000e0000 */
[----:B------:R-:W-:Y:S01]  /*fb50*/  ULDC.64 UR10, c[0x0][0xc00] ;  /* 0x00030000000a7ab9 */ /* 0x000fe20000000a00 */
[----:B------:R-:W3:Y:S01]  /*fb60*/  LDL R8, [R1+0x40] ;  /* 0x0000400001087983 */ /* 0x000ee20000100800 */
[----:B------:R-:W-:-:S03]  /*fb70*/  F2FP.F16.F32.PACK_AB R30, R69, R68 ;  /* 0x00000044451e723e */ /* 0x000fc600000000ff */
[----:B------:R-:W4:Y:S01]  /*fb80*/  LDL R82, [R1+0x8] ;  /* 0x0000080001527983 */ /* 0x000f220000100800 */
[----:B------:R-:W-:Y:S01]  /*fb90*/  ULDC.64 UR16, c[0x0][0x208] ;  /* 0x0000820000107ab9 */ /* 0x000fe20000000a00 */
[----:B------:R-:W-:Y:S02]  /*fba0*/  R2UR UR15, R147 ;  /* 0x00000000930f72ca */ /* 0x000fe400000e0000 */
[----:B------:R-:W-:Y:S02]  /*fbb0*/  R2UR UR13, R23 ;  /* 0x00000000170d72ca */ /* 0x000fe400000e0000 */
[----:B------:R-:W-:Y:S01]  /*fbc0*/  R2UR UR14, R149 ;  /* 0x00000000950e72ca */ /* 0x000fe200000e0000 */
[----:B------:R-:W-:Y:S01]  /*fbd0*/  UMOV UR8, UR37 ;  /* 0x0000002500087c82 */ /* 0x000fe20008000000 */
[----:B0-----:R-:W-:Y:S01]  /*fbe0*/  UMOV UR9, UR4 ;  /* 0x0000000400097c82 */ /* 0x001fe20008000000 */
[----:B------:R-:W-:Y:S02]  /*fbf0*/  IMAD.U32 R4, RZ, RZ, UR8 ;  /* 0x00000008ff047e24 */ /* 0x000fe4000f8e00ff */
[----:B------:R-:W-:Y:S01]  /*fc00*/  IMAD.U32 R5, RZ, RZ, UR9 ;  /* 0x00000009ff057e24 */ /* 0x000fe2000f8e00ff */
[----:B------:R-:W-:-:S02]  /*fc10*/  ULDC.64 UR8, c[0x0][0xc00] ;  /* 0x0003000000087ab9 */ /* 0x000fc40000000a00 */
[----:B------:R-:W-:Y:S01]  /*fc20*/  UIMAD.WIDE UR8, UR7, 0x4, UR8 ;  /* 0x00000004070878a5 */ /* 0x000fe2000f8e0208 */
[----:B------:R-:W-:Y:S01]  /*fc30*/  BAR.SYNC.DEFER_BLOCKING 0x1, 0x180 ;  /* 0x0046000000007b1d */ /* 0x000fe20000010000 */
[----:B--2---:R-:W-:Y:S01]  /*fc40*/  R2UR UR12, R9 ;  /* 0x00000000090c72ca */ /* 0x004fe200000e0000 */
[----:B---3--:R-:W-:-:S04]  /*fc50*/  IMAD.WIDE R8, R8, 0x2, R4 ;  /* 0x0000000208087825 */ /* 0x008fc800078e0204 */
[----:B------:R-:W-:Y:S01]  /*fc60*/  UMOV UR18, 0x9b8 ;  /* 0x000009b800127882 */ /* 0x000fe20000000000 */
[----:B----4-:R-:W-:Y:S02]  /*fc70*/  R2UR UR19, R82 ;  /* 0x00000000521372ca */ /* 0x010fe400000e0000 */
[C---:B------:R-:W-:Y:S02]  /*fc80*/  IADD3 R19, P4, R8.reuse, 0x20, RZ ;  /* 0x0000002008137810 */ /* 0x040fe40007f9e0ff */
[C---:B------:R-:W-:Y:S02]  /*fc90*/  IADD3 R29, P3, R8.reuse, 0x3000, RZ ;  /* 0x00003000081d7810 */ /* 0x040fe40007f7e0ff */
[----:B------:R-:W-:Y:S01]  /*fca0*/  LOP3.LUT R6, R19, 0x180, RZ, 0xc0, !PT ;  /* 0x0000018013067812 */ /* 0x000fe200078ec0ff */
[--C-:B------:R-:W-:Y:S01]  /*fcb0*/  IMAD.X R27, RZ, RZ, R9.reuse, P4 ;  /* 0x000000ffff1b7224 */ /* 0x100fe200020e0609 */
[----:B------:R-:W-:Y:S01]  /*fcc0*/  LOP3.LUT R11, R8, 0x180, RZ, 0xc0, !PT ;  /* 0x00000180080b7812 */ /* 0x000fe200078ec0ff */
[----:B------:R-:W-:Y:S01]  /*fcd0*/  IMAD.X R25, RZ, RZ, R9, P3 ;  /* 0x000000ffff197224 */ /* 0x000fe200018e0609 */
[----:B------:R-:W-:-:S02]  /*fce0*/  LOP3.LUT R10, R29, 0x180, RZ, 0xc0, !PT ;  /* 0x000001801d0a7812 */ /* 0x000fc400078ec0ff */
[C---:B------:R-:W-:Y:S02]  /*fcf0*/  IADD3 R79, P1, R8.reuse, 0x6000, RZ ;  /* 0x00006000084f7810 */ /* 0x040fe40007f3e0ff */
[----:B------:R-:W-:Y:S02]  /*fd00*/  IADD3 R81, P0, R8, 0x6020, RZ ;  /* 0x0000602008517810 */ /* 0x000fe40007f1e0ff */
[----:B------:R-:W-:Y:S01]  /*fd10*/  SHF.R.U64 R6, R6, 0x3, RZ ;  /* 0x0000000306067819 */ /* 0x000fe200000012ff */
[--C-:B------:R-:W-:Y:S01]  /*fd20*/  IMAD.X R13, RZ, RZ, R9.reuse, P1 ;  /* 0x000000ffff0d7224 */ /* 0x100fe200008e0609 */
[----:B------:R-:W-:Y:S01]  /*fd30*/  IADD3 R31, P2, R8, 0x3020, RZ ;  /* 0x00003020081f7810 */ /* 0x000fe20007f5e0ff */
[--C-:B------:R-:W-:Y:S01]  /*fd40*/  IMAD.X R15, RZ, RZ, R9.reuse, P0 ;  /* 0x000000ffff0f7224 */ /* 0x100fe200000e0609 */
[----:B------:R-:W-:Y:S02]  /*fd50*/  SHF.R.U64 R11, R11, 0x3, RZ ;  /* 0x000000030b0b7819 */ /* 0x000fe400000012ff */
[----:B------:R-:W-:Y:S01]  /*fd60*/  SHF.R.U64 R10, R10, 0x3, RZ ;  /* 0x000000030a0a7819 */ /* 0x000fe200000012ff */
[----:B------:R-:W-:Y:S01]  /*fd70*/  IMAD.X R17, RZ, RZ, R9, P2 ;  /* 0x000000ffff117224 */ /* 0x000fe200010e0609 */
[----:B------:R-:W-:-:S02]  /*fd80*/  LOP3.LUT R26, R6, R19, RZ, 0x3c, !PT ;  /* 0x00000013061a7212 */ /* 0x000fc400078e3cff */
[----:B------:R-:W-:Y:S02]  /*fd90*/  LOP3.LUT R12, R79, 0x180, RZ, 0xc0, !PT ;  /* 0x000001804f0c7812 */ /* 0x000fe400078ec0ff */
[----:B------:R-:W-:Y:S02]  /*fda0*/  LOP3.LUT R14, R81, 0x180, RZ, 0xc0, !PT ;  /* 0x00000180510e7812 */ /* 0x000fe400078ec0ff */
[----:B------:R-:W-:Y:S02]  /*fdb0*/  LOP3.LUT R8, R11, R8, RZ, 0x3c, !PT ;  /* 0x000000080b087212 */ /* 0x000fe400078e3cff */
[----:B------:R-:W-:Y:S02]  /*fdc0*/  LOP3.LUT R6, R31, 0x180, RZ, 0xc0, !PT ;  /* 0x000001801f067812 */ /* 0x000fe400078ec0ff */
[----:B------:R-:W-:Y:S02]  /*fdd0*/  LOP3.LUT R24, R10, R29, RZ, 0x3c, !PT ;  /* 0x0000001d0a187212 */ /* 0x000fe400078e3cff */
[----:B------:R-:W-:-:S02]  /*fde0*/  SHF.R.U64 R12, R12, 0x3, RZ ;  /* 0x000000030c0c7819 */ /* 0x000fc400000012ff */
[----:B------:R-:W-:Y:S02]  /*fdf0*/  SHF.R.U64 R14, R14, 0x3, RZ ;  /* 0x000000030e0e7819 */ /* 0x000fe400000012ff */
[----:B------:R-:W-:Y:S02]  /*fe00*/  MOV R29, R8 ;  /* 0x00000008001d7202 */ /* 0x000fe40000000f00 */
[----:B------:R-:W-:Y:S02]  /*fe10*/  SHF.R.U64 R6, R6, 0x3, RZ ;  /* 0x0000000306067819 */ /* 0x000fe400000012ff */
[----:B------:R-:W-:Y:S02]  /*fe20*/  F2FP.F16.F32.PACK_AB R8, R21, R20 ;  /* 0x000000141508723e */ /* 0x000fe400000000ff */
[----:B------:R-:W-:Y:S02]  /*fe30*/  F2FP.F16.F32.PACK_AB R9, R75, R74 ;  /* 0x0000004a4b09723e */ /* 0x000fe400000000ff */
[----:B------:R-:W-:-:S02]  /*fe40*/  F2FP.F16.F32.PACK_AB R10, R73, R72 ;  /* 0x00000048490a723e */ /* 0x000fc400000000ff */
[----:B------:R-:W-:Y:S02]  /*fe50*/  F2FP.F16.F32.PACK_AB R11, R77, R76 ;  /* 0x0000004c4d0b723e */ /* 0x000fe400000000ff */
[----:B------:R-:W-:Y:S02]  /*fe60*/  MOV R28, R26 ;  /* 0x0000001a001c7202 */ /* 0x000fe40000000f00 */
[----:B------:R-:W-:Y:S01]  /*fe70*/  MOV R80, R24 ;  /* 0x0000001800507202 */ /* 0x000fe20000000f00 */
[----:B------:R0:W-:Y:S01]  /*fe80*/  STSM.16.M88.4 [R29], R8 ;  /* 0x000000081d007844 */ /* 0x0001e20000000200 */
[----:B------:R-:W-:Y:S02]  /*fe90*/  LOP3.LUT R12, R12, R79, RZ, 0x3c, !PT ;  /* 0x0000004f0c0c7212 */ /* 0x000fe400078e3cff */
[----:B------:R-:W-:Y:S02]  /*fea0*/  LOP3.LUT R14, R14, R81, RZ, 0x3c, !PT ;  /* 0x000000510e0e7212 */ /* 0x000fe400078e3cff */
[----:B------:R-:W-:-:S02]  /*feb0*/  F2FP.F16.F32.PACK_AB R24, R33, R32 ;  /* 0x000000202118723e */ /* 0x000fc400000000ff */
[----:B------:R-:W-:Y:S02]  /*fec0*/  F2FP.F16.F32.PACK_AB R25, R35, R34 ;  /* 0x000000222319723e */ /* 0x000fe400000000ff */
[----:B------:R-:W-:Y:S02]  /*fed0*/  F2FP.F16.F32.PACK_AB R26, R37, R36 ;  /* 0x00000024251a723e */ /* 0x000fe400000000ff */
[----:B------:R-:W-:Y:S02]  /*fee0*/  F2FP.F16.F32.PACK_AB R27, R39, R38 ;  /* 0x00000026271b723e */ /* 0x000fe400000000ff */
[----:B------:R-:W-:Y:S02]  /*fef0*/  LOP3.LUT R16, R6, R31, RZ, 0x3c, !PT ;  /* 0x0000001f06107212 */ /* 0x000fe400078e3cff */
[----:B------:R-:W-:Y:S01]  /*ff00*/  MOV R6, R12 ;  /* 0x0000000c00067202 */ /* 0x000fe20000000f00 */
[----:B------:R1:W-:Y:S01]  /*ff10*/  STSM.16.M88.4 [R28], R24 ;  /* 0x000000181c007844 */ /* 0x0003e20000000200 */
[----:B------:R-:W-:-:S02]  /*ff20*/  MOV R19, R14 ;  /* 0x0000000e00137202 */ /* 0x000fc40000000f00 */
[----:B0-----:R-:W-:Y:S02]  /*ff30*/  F2FP.F16.F32.PACK_AB R8, R41, R40 ;  /* 0x000000282908723e */ /* 0x001fe400000000ff */
[----:B------:R-:W-:Y:S02]  /*ff40*/  F2FP.F16.F32.PACK_AB R9, R43, R42 ;  /* 0x0000002a2b09723e */ /* 0x000fe400000000ff */
[----:B------:R-:W-:Y:S02]  /*ff50*/  F2FP.F16.F32.PACK_AB R10, R45, R44 ;  /* 0x0000002c2d0a723e */ /* 0x000fe400000000ff */
[----:B------:R-:W-:Y:S02]  /*ff60*/  F2FP.F16.F32.PACK_AB R11, R47, R46 ;  /* 0x0000002e2f0b723e */ /* 0x000fe400000000ff */
[----:B------:R-:W-:Y:S01]  /*ff70*/  MOV R79, R16 ;  /* 0x00000010004f7202 */ /* 0x000fe20000000f00 */
[----:B------:R-:W-:Y:S01]  /*ff80*/  IMAD.U32 R16, RZ, RZ, UR8 ;  /* 0x00000008ff107e24 */ /* 0x000fe2000f8e00ff */
[----:B------:R-:W-:Y:S01]  /*ff90*/  F2FP.F16.F32.PACK_AB R12, R49, R48 ;  /* 0x00000030310c723e */ /* 0x000fe200000000ff */
[----:B------:R-:W-:Y:S01]  /*ffa0*/  STSM.16.M88.4 [R80], R8 ;  /* 0x0000000850007844 */ /* 0x000fe20000000200 */
[----:B------:R-:W-:Y:S01]  /*ffb0*/  F2FP.F16.F32.PACK_AB R13, R51, R50 ;  /* 0x00000032330d723e */ /* 0x000fe200000000ff */
[----:B------:R-:W-:Y:S01]  /*ffc0*/  IMAD.U32 R17, RZ, RZ, UR9 ;  /* 0x00000009ff117e24 */ /* 0x000fe2000f8e00ff */
[----:B------:R-:W-:Y:S01]  /*ffd0*/  F2FP.F16.F32.PACK_AB R14, R53, R52 ;  /* 0x00000034350e723e */ /* 0x000fe200000000ff */
[----:B------:R-:W-:Y:S01]  /*ffe0*/  ULDC.64 UR8, c[0x0][0xc08] ;  /* 0x0003020000087ab9 */ /* 0x000fe20000000a00 */
[----:B------:R-:W-:-:S02]  /*fff0*/  F2FP.F16.F32.PACK_AB R15, R55, R54 ;  /* 0x00000036370f723e */ /* 0x000fc400000000ff */
[----:B-1----:R-:W-:Y:S02]  /*10000*/  F2FP.F16.F32.PACK_AB R24, R57, R56 ;  /* 0x000000383918723e */ /* 0x002fe400000000ff */
        /* <DEDUP_REMOVED lines=27> */
[----:B------:R-:W-:-:S03]  /*101c0*/  IMAD.U32 R9, RZ, RZ, UR9 ;  /* 0x00000009ff097e24 */ /* 0x000fc6000f8e00ff */
        /* <DEDUP_REMOVED lines=12> */
[----:B------:R-:W-:Y:S01]  /*10290*/  USEL UR17, UR12, URZ, !UP0 ;  /* 0x0000003f0c117287 */ /* 0x000fe2000c000000 */
[----:B0-----:R-:W-:Y:S01]  /*102a0*/  @P1 IMAD.HI.U32 R8, R25, R10, RZ ;  /* 0x0000000a19081227 */ /* 0x001fe200078e00ff */
[----:B------:R-:W-:Y:S01]  /*102b0*/  ULDC.64 UR8, c[0x0][UR18+0x218] ;  /* 0x0000860012087abb */ /* 0x000fe20008000a00 */
[----:B------:R-:W-:Y:S01]  /*102c0*/  UIMAD UR11, UR11, UR7, URZ ;  /* 0x000000070b0b72a4 */ /* 0x000fe2000f8e023f */
[----:B------:R-:W-:Y:S01]  /*102d0*/  ULDC.64 UR12, c[0x0][UR18+0x228] ;  /* 0x00008a00120c7abb */ /* 0x000fe20008000a00 */
[----:B------:R-:W-:Y:S02]  /*102e0*/  UIMAD.WIDE.U32 UR14, UR8, UR19, URZ ;  /* 0x00000013080e72a5 */ /* 0x000fe4000f8e003f */
[----:B------:R-:W-:Y:S01]  /*102f0*/  UIMAD UR19, UR9, UR19, URZ ;  /* 0x00000013091372a4 */ /* 0x000fe2000f8e023f */
[----:B-1----:R-:W-:Y:S01]  /*10300*/  @P1 SHF.R.U32.HI R11, RZ, R13, R8 ;  /* 0x0000000dff0b1219 */ /* 0x002fe20000011608 */
[----:B------:R-:W-:-:S02]  /*10310*/  UIMAD.WIDE.U32 UR20, UR12, UR16, URZ ;  /* 0x000000100c1472a5 */ /* 0x000fc4000f8e003f */
[----:B------:R-:W-:Y:S02]  /*10320*/  UIMAD.WIDE.U32 UR8, UR10, UR7, URZ ;  /* 0x000000070a0872a5 */ /* 0x000fe4000f8e003f */
[----:B------:R-:W-:Y:S01]  /*10330*/  UIMAD UR12, UR13, UR16, URZ ;  /* 0x000000100d0c72a4 */ /* 0x000fe2000f8e023f */
[----:B------:R-:W-:Y:S01]  /*10340*/  IMAD.MOV R10, RZ, RZ, -R11 ;  /* 0x000000ffff0a7224 */ /* 0x000fe200078e0a0b */
[----:B------:R-:W-:Y:S01]  /*10350*/  UIMAD UR11, UR10, UR17, UR11 ;  /* 0x000000110a0b72a4 */ /* 0x000fe2000f8e020b */
[----:B------:R-:W-:Y:S01]  /*10360*/  IMAD.U32 R8, RZ, RZ, UR20 ;  /* 0x00000014ff087e24 */ /* 0x000fe2000f8e00ff */
[----:B------:R-:W-:Y:S02]  /*10370*/  UIADD3 UR12, UR21, UR12, URZ ;  /* 0x0000000c150c7290 */ /* 0x000fe4000fffe03f */
[----:B------:R-:W-:Y:S01]  /*10380*/  IMAD.U32 R9, RZ, RZ, UR21 ;  /* 0x00000015ff097e24 */ /* 0x000fe2000f8e00ff */
[----:B------:R-:W-:Y:S01]  /*10390*/  UIADD3 UR10, UR9, UR11, URZ ;  /* 0x0000000b090a7290 */ /* 0x000fe2000fffe03f */
[----:B------:R-:W-:Y:S01]  /*103a0*/  IMAD R13, R19, R10, R25 ;  /* 0x0000000a130d7224 */ /* 0x000fe200078e0219 */
[----:B------:R-:W-:Y:S01]  /*103b0*/  UIADD3 UR19, UR15, UR19, URZ ;  /* 0x000000130f137290 */ /* 0x000fe2000fffe03f */
[----:B------:R-:W-:Y:S01]  /*103c0*/  SHF.R.S32.HI R9, RZ, 0x1f, R11 ;  /* 0x0000001fff097819 */ /* 0x000fe2000001140b */
[----:B------:R-:W-:Y:S01]  /*103d0*/  IMAD.U32 R12, RZ, RZ, UR12 ;  /* 0x0000000cff0c7e24 */ /* 0x000fe2000f8e00ff */
[----:B------:R-:W-:Y:S01]  /*103e0*/  ULDC.64 UR12, c[0x0][0xba8] ;  /* 0x0002ea00000c7ab9 */ /* 0x000fe20000000a00 */
[----:B------:R-:W-:Y:S01]  /*103f0*/  SHF.R.S32.HI R10, RZ, 0x1f, R13 ;  /* 0x0000001fff0a7819 */ /* 0x000fe2000001140d */
[----:B------:R-:W-:Y:S01]  /*10400*/  @!UP1 ULDC UR12, c[0x0][0xb50] ;  /* 0x0002d400000c9ab9 */ /* 0x000fe20000000800 */
[----:B------:R-:W-:Y:S01]  /*10410*/  @!UP1 ULDC UR13, c[0x0][0xb54] ;  /* 0x0002d500000d9ab9 */ /* 0x000fe20000000800 */
[----:B--2---:R-:W-:-:S13]  /*10420*/  @P0 R2UR UR4, R78 ;  /* 0x000000004e0402ca */ /* 0x004fda00000e0000 */
[----:B------:R-:W-:Y:S02]  /*10430*/  UIADD3 UR14, UP0, UP2, UR8, UR14, UR4 ;  /* 0x0000000e080e7290 */ /* 0x000fe4000fa1e004 */
[----:B------:R-:W-:Y:S01]  /*10440*/  USHF.R.S32.HI UR11, URZ, 0x1f, UR4 ;  /* 0x0000001f3f0b7899 */ /* 0x000fe20008011404 */
[----:B------:R-:W-:-:S03]  /*10450*/  ULDC.64 UR8, c[0x0][UR18+0x210] ;  /* 0x0000840012087abb */ /* 0x000fc60008000a00 */
[----:B------:R-:W-:Y:S01]  /*10460*/  UIADD3.X UR10, UR10, UR19, UR11, UP0, UP2 ;  /* 0x000000130a0a7290 */ /* 0x000fe200087e440b */
[----:B------:R-:W-:Y:S01]  /*10470*/  IADD3 R8, P2, P3, R11, UR14, R8 ;  /* 0x0000000e0b087c10 */ /* 0x000fe2000fb5e008 */
[----:B------:R-:W-:-:S04]  /*10480*/  IMAD R11, R13, UR9, RZ ;  /* 0x000000090d0b7c24 */ /* 0x000fc8000f8e02ff */
        /* <DEDUP_REMOVED lines=12> */
.L_x_11474:
[----:B------:R-:W2:Y:S01]  /*10550*/  LDL R15, [R1+0x3c] ;  /* 0x00003c00010f7983 */ /* 0x000ea20000100800 */
[----:B------:R-:W0:Y:S01]  /*10560*/  S2R R9, SR_TID.X ;  /* 0x0000000000097919 */ /* 0x000e220000002100 */
[----:B------:R-:W-:Y:S02]  /*10570*/  R2UR UR8, R23 ;  /* 0x00000000170872ca */ /* 0x000fe400000e0000 */
[----:B------:R-:W-:Y:S04]  /*10580*/  SHFL.IDX PT, R10, R14, RZ, 0x1c1f ;  /* 0x001c1fff0e0a7589 */ /* 0x000fe800000e0000 */
[----:B------:R-:W1:Y:S04]  /*10590*/  SHFL.IDX PT, R11, R8, RZ, 0x1c1f ;  /* 0x001c1fff080b7589 */ /* 0x000e6800000e0000 */
[----:B------:R-:W-:Y:S01]  /*105a0*/  SHFL.IDX PT, R12, R14, 0x1, 0x1c1f ;  /* 0x003c1f000e0c7f89 */ /* 0x000fe200000e0000 */
[----:B0-----:R-:W-:-:S05]  /*105b0*/  VIADD R16, R9, 0xffffff80 ;  /* 0xffffff8009107836 */ /* 0x001fca0000000000 */
[----:B------:R-:W-:-:S04]  /*105c0*/  SHF.R.S32.HI R9, RZ, 0x1f, R16 ;  /* 0x0000001fff097819 */ /* 0x000fc80000011410 */
[----:B------:R-:W-:-:S04]  /*105d0*/  LEA.HI R9, R9, R16, RZ, 0x7 ;  /* 0x0000001009097211 */ /* 0x000fc800078f38ff */
[----:B------:R-:W-:Y:S01]  /*105e0*/  LOP3.LUT R9, R9, 0xffffff80, RZ, 0xc0, !PT ;  /* 0xffffff8009097812 */ /* 0x000fe200078ec0ff */
[----:B------:R-:W0:Y:S04]  /*105f0*/  SHFL.IDX PT, R13, R8, 0x1, 0x1c1f ;  /* 0x003c1f00080d7f89 */ /* 0x000e2800000e0000 */
[----:B------:R-:W-:Y:S02]  /*10600*/  IMAD.IADD R9, R16, 0x1, -R9 ;  /* 0x0000000110097824 */ /* 0x000fe400078e0a09 */
[----:B-----5:R-:W-:-:S03]  /*10610*/  IMAD R6, R6, R19, RZ ;  /* 0x0000001306067224 */ /* 0x020fc600078e02ff */
[----:B------:R-:W-:Y:S01]  /*10620*/  LOP3.LUT P0, RZ, R9, 0x3, RZ, 0xc0, !PT ;  /* 0x0000000309ff7812 */ /* 0x000fe2000780c0ff */
[----:B--2---:R-:W-:-:S04]  /*10630*/  VIADD R15, R15, UR8 ;  /* 0x000000080f0f7c36 */ /* 0x004fc80008000000 */
[C---:B------:R-:W-:Y:S01]  /*10640*/  VIADD R9, R15.reuse, 0x8 ;  /* 0x000000080f097836 */ /* 0x040fe20000000000 */
[----:B------:R-:W-:-:S04]  /*10650*/  ISETP.GE.OR P2, PT, R15, R6, P0 ;  /* 0x000000060f00720c */ /* 0x000fc80000746670 */
[----:B------:R-:W-:Y:S01]  /*10660*/  ISETP.GE.OR P0, PT, R9, R6, P0 ;  /* 0x000000060900720c */ /* 0x000fe20000706670 */
[----:B------:R-:W-:-:S08]  /*10670*/  ULDC.64 UR8, c[0x0][0x208] ;  /* 0x0000820000087ab9 */ /* 0x000fd00000000a00 */
[----:B-1----:R1:W-:Y:S04]  /*10680*/  @!P2 ST.E desc[UR8][R10.64], R0 ;  /* 0x000000000a00a985 */ /* 0x0023e8000c101908 */
[----:B0-----:R1:W-:Y:S01]  /*10690*/  @!P0 ST.E desc[UR8][R12.64], R3 ;  /* 0x000000030c008985 */ /* 0x0013e2000c101908 */
[----:B------:R-:W-:-:S13]  /*106a0*/  PLOP3.LUT P0, PT, PT, PT, UP1, 0x80, 0x0 ;  /* 0x000000000000781c */ /* 0x000fda0003f0f018 */
[----:B-1----:R-:W-:Y:S05]  /*106b0*/  @P0 BRA `(.L_x_11475) ;  /* 0x0000000800340947 */ /* 0x002fea0003800000 */
[----:B------:R-:W0:Y:S01]  /*106c0*/  S2R R16, SR_TID.X ;  /* 0x0000000000107919 */ /* 0x000e220000002100 */
[----:B------:R-:W-:Y:S01]  /*106d0*/  ULDC.64 UR8, c[0x0][0x208] ;  /* 0x0000820000087ab9 */ /* 0x000fe20000000a00 */
[----:B------:R-:W-:Y:S01]  /*106e0*/  ULDC.64 UR12, c[0x0][0xaa0] ;  /* 0x0002a800000c7ab9 */ /* 0x000fe20000000a00 */
[----:B------:R-:W-:Y:S02]  /*106f0*/  R2UR UR15, R82 ;  /* 0x00000000520f72ca */ /* 0x000fe400000e0000 */
[----:B------:R-:W-:Y:S01]  /*10700*/  R2UR UR14, R23 ;  /* 0x00000000170e72ca */ /* 0x000fe200000e0000 */
[----:B0-----:R-:W-:Y:S02]  /*10710*/  VIADD R79, R16, 0xffffff80 ;  /* 0xffffff80104f7836 */ /* 0x001fe40000000000 */
[----:B------:R-:W0:Y:S03]  /*10720*/  @P1 LDC R16, c[0x0][0xbec] ;  /* 0x0002fb00ff101b82 */ /* 0x000e260000000800 */
        /* <DEDUP_REMOVED lines=9> */
[C---:B------:R-:W-:Y:S02]  /*107c0*/  LOP3.LUT R9, R4.reuse, 0x180, RZ, 0xc0, !PT ;  /* 0x0000018004097812 */ /* 0x040fe400078ec0ff */
[----:B------:R-:W-:-:S02]  /*107d0*/  IADD3 R3, P5, R4, 0x7800, RZ ;  /* 0x0000780004037810 */ /* 0x000fc40007fbe0ff */
[----:B------:R-:W-:Y:S02]  /*107e0*/  LOP3.LUT R12, R13, 0x180, RZ, 0xc0, !PT ;  /* 0x000001800d0c7812 */ /* 0x000fe400078ec0ff */
[----:B------:R-:W-:Y:S01]  /*107f0*/  LOP3.LUT R24, R25, 0x180, RZ, 0xc0, !PT ;  /* 0x0000018019187812 */ /* 0x000fe200078ec0ff */
[----:B------:R-:W-:Y:S01]  /*10800*/  IMAD.X R37, RZ, RZ, R5, P5 ;  /* 0x000000ffff257224 */ /* 0x000fe200028e0605 */
        /* <DEDUP_REMOVED lines=8> */
[----:B------:R-:W-:Y:S02]  /*10890*/  LOP3.LUT R4, R9, R4, RZ, 0x3c, !PT ;  /* 0x0000000409047212 */ /* 0x000fe400078e3cff */
[----:B------:R-:W-:-:S02]  /*108a0*/  SHF.R.S32.HI R17, RZ, 0x1f, R79 ;  /* 0x0000001fff117819 */ /* 0x000fc4000001144f */
[----:B------:R-:W-:Y:S01]  /*108b0*/  SHF.R.U64 R0, R0, 0x3, RZ ;  /* 0x0000000300007819 */ /* 0x000fe200000012ff */
        /* <DEDUP_REMOVED lines=10> */
[----:B-1----:R-:W1:Y:S01]  /*10960*/  @P1 LDC R5, c[0x0][0xbf0] ;  /* 0x0002fc00ff051b82 */ /* 0x002e620000000800 */
[----:B------:R-:W-:Y:S01]  /*10970*/  LOP3.LUT R36, R0, R3, RZ, 0x3c, !PT ;  /* 0x0000000300247212 */ /* 0x000fe200078e3cff */
[----:B------:R-:W-:Y:S01]  /*10980*/  UIMAD UR10, UR11, UR12, URZ ;  /* 0x0000000c0b0a72a4 */ /* 0x000fe2000f8e023f */
[----:B------:R-:W-:Y:S01]  /*10990*/  LOP3.LUT R17, R17, 0xfffffffc, RZ, 0xc0, !PT ;  /* 0xfffffffc11117812 */ /* 0x000fe200078ec0ff */
[----:B------:R-:W5:Y:S02]  /*109a0*/  LD.E.128 R12, desc[UR8][R12.64] ;  /* 0x000000080c0c7980 */ /* 0x000f64000c101d00 */
[----:B------:R-:W-:-:S02]  /*109b0*/  UIMAD UR10, UR4, UR13, UR10 ;  /* 0x0000000d040a72a4 */ /* 0x000fc4000f8e020a */
[----:B------:R-:W5:Y:S01]  /*109c0*/  LD.E.128 R24, desc[UR8][R24.64] ;  /* 0x0000000818187980 */ /* 0x000f62000c101d00 */
[----:B------:R-:W-:-:S03]  /*109d0*/  IMAD.IADD R17, R79, 0x1, -R17 ;  /* 0x000000014f117824 */ /* 0x000fc600078e0a11 */
[----:B------:R-:W5:Y:S04]  /*109e0*/  LD.E.128 R28, desc[UR8][R28.64] ;  /* 0x000000081c1c7980 */ /* 0x000f68000c101d00 */
[----:B------:R-:W5:Y:S04]  /*109f0*/  LD.E.128 R32, desc[UR8][R32.64] ;  /* 0x0000000820207980 */ /* 0x000f68000c101d00 */
[----:B------:R-:W5:Y:S01]  /*10a00*/  LD.E.128 R36, desc[UR8][R36.64] ;  /* 0x0000000824247980 */ /* 0x000f62000c101d00 */
[----:B------:R-:W-:Y:S01]  /*10a10*/  UIMAD.WIDE.U32 UR8, UR4, UR12, URZ ;  /* 0x0000000c040872a5 */ /* 0x000fe2000f8e003f */
[----:B------:R-:W-:Y:S01]  /*10a20*/  IMAD R0, R17, 0x60, R78 ;  /* 0x0000006011007824 */ /* 0x000fe200078e024e */
        /* <DEDUP_REMOVED lines=11> */
[----:B0-----:R-:W-:Y:S01]  /*10ae0*/  @P1 IMAD.HI.U32 R0, R17, R16, RZ ;  /* 0x0000001011001227 */ /* 0x001fe200078e00ff */
[----:B------:R-:W-:-:S03]  /*10af0*/  UIMAD UR9, UR15, UR11, UR9 ;  /* 0x0000000b0f0972a4 */ /* 0x000fc6000f8e0209 */
[----:B------:R-:W-:Y:S02]  /*10b00*/  ULDC.64 UR10, c[0x0][0xaf0] ;  /* 0x0002bc00000a7ab9 */ /* 0x000fe40000000a00 */
[----:B------:R-:W-:Y:S01]  /*10b10*/  UIMAD UR4, UR4, UR10, URZ ;  /* 0x0000000a040472a4 */ /* 0x000fe2000f8e023f */
[----:B------:R-:W-:Y:S01]  /*10b20*/  IMAD.MOV.U32 R3, RZ, RZ, R17 ;  /* 0x000000ffff037224 */ /* 0x000fe200078e0011 */
[----:B-1----:R-:W-:Y:S01]  /*10b30*/  @P1 SHF.R.U32.HI R3, RZ, R5, R0 ;  /* 0x00000005ff031219 */ /* 0x002fe20000011600 */
        /* <DEDUP_REMOVED lines=15> */
[----:B------:R-:W-:Y:S02]  /*10c30*/  IMAD.IADD R5, R5, 0x1, R17 ;  /* 0x0000000105057824 */ /* 0x000fe400078e0211 */
[----:B------:R-:W-:Y:S02]  /*10c40*/  IMAD R0, R0, UR8, RZ ;  /* 0x0000000800007c24 */ /* 0x000fe4000f8e02ff */
[----:B------:R-:W-:Y:S01]  /*10c50*/  VIADD R23, R78, UR14 ;  /* 0x0000000e4e177c36 */ /* 0x000fe20008000000 */
[----:B------:R-:W-:Y:S01]  /*10c60*/  UIADD3 UR4, UR37, 0x31c20, URZ ;  /* 0x00031c2025047890 */ /* 0x000fe2000fffe03f */
[C---:B------:R-:W-:Y:S02]  /*10c70*/  IMAD R3, R19.reuse, UR9, R0 ;  /* 0x0000000913037c24 */ /* 0x040fe4000f8e0200 */
[----:B------:R-:W-:Y:S01]  /*10c80*/  IMAD.WIDE.U32 R4, R19, UR8, R4 ;  /* 0x0000000813047c25 */ /* 0x000fe2000f8e0004 */
[----:B------:R-:W-:Y:S01]  /*10c90*/  ISETP.GE.AND P0, PT, R23, R6, PT ;  /* 0x000000061700720c */ /* 0x000fe20003f06270 */
[----:B------:R-:W-:Y:S01]  /*10ca0*/  ULDC.64 UR8, c[0x0][0xa80] ;  /* 0x0002a00000087ab9 */ /* 0x000fe20000000a00 */
[----:B------:R-:W-:Y:S01]  /*10cb0*/  UPRMT UR4, URZ, 0x654, UR4 ;  /* 0x000006543f047896 */ /* 0x000fe20008000004 */
[----:B------:R-:W-:Y:S01]  /*10cc0*/  IMAD.IADD R3, R5, 0x1, R3 ;  /* 0x0000000105037824 */ /* 0x000fe200078e0203 */
[----:B------:R-:W-:-:S04]  /*10cd0*/  LEA R0, P1, R4, UR8, 0x1 ;  /* 0x0000000804007c11 */ /* 0x000fc8000f8208ff */
[----:B------:R-:W-:Y:S01]  /*10ce0*/  LEA.HI.X R19, R4, UR9, R3, 0x1, P1 ;  /* 0x0000000904137c11 */ /* 0x000fe200088f0c03 */
[----:B--2---:R0:W1:Y:S01]  /*10cf0*/  SHFL.IDX PT, R16, R0, RZ, 0x1c1f ;  /* 0x001c1fff00107589 */ /* 0x00406200000e0000 */
[----:B------:R-:W-:Y:S01]  /*10d00*/  BSSY B1, `(.L_x_11476) ;  /* 0x0000013000017945 */ /* 0x000fe20003800000 */
[----:B------:R-:W-:Y:S02]  /*10d10*/  SYNCS.ARRIVE.TRANS64.RED.A1T0 RZ, [UR4], RZ ;  /* 0x000000ffffff79a7 */ /* 0x000fe40008100404 */
        /* <DEDUP_REMOVED lines=10> */
[C---:B------:R-:W-:Y:S02]  /*10dc0*/  @!P2 LEA R40, P4, R151.reuse, R16, 0x1 ;  /* 0x000000109728a211 */ /* 0x040fe400078808ff */
[----:B--2---:R-:W-:Y:S01]  /*10dd0*/  @!P0 IMAD.WIDE R4, R146, 0x2, R16 ;  /* 0x0000000292048825 */ /* 0x004fe200078e0210 */
[-C--:B------:R-:W-:Y:S02]  /*10de0*/  @!P1 LEA.HI.X R21, R148, R17.reuse, R43, 0x1, P3 ;  /* 0x0000001194159211 */ /* 0x080fe400018f0c2b */
[----:B------:R-:W-:Y:S02]  /*10df0*/  @!P2 LEA.HI.X R41, R151, R17, R42, 0x1, P4 ;  /* 0x000000119729a211 */ /* 0x000fe400020f0c2a */
[----:B-----5:R3:W-:Y:S04]  /*10e00*/  @!P0 ST.E.128 desc[UR8][R4.64], R8 ;  /* 0x0000000804008985 */ /* 0x0207e8000c101d08 */
[----:B------:R3:W-:Y:S04]  /*10e10*/  @!P1 ST.E.128 desc[UR8][R20.64], R24 ;  /* 0x0000001814009985 */ /* 0x0007e8000c101d08 */
[----:B------:R3:W-:Y:S02]  /*10e20*/  @!P2 ST.E.128 desc[UR8][R40.64], R32 ;  /* 0x000000202800a985 */ /* 0x0007e4000c101d08 */
.L_x_11477:
[----:B------:R-:W-:Y:S05]  /*10e30*/  BSYNC B1 ;  /* 0x0000000000017941 */ /* 0x000fea0003800000 */
.L_x_11476:
        /* <DEDUP_REMOVED lines=21> */
.L_x_11475:
        /* <DEDUP_REMOVED lines=12> */
[C---:B------:R-:W-:Y:S01]  /*11050*/  VIADD R29, R18.reuse, 0x10 ;  /* 0x00000010121d7836 */ /* 0x040fe20000000000 */
[----:B------:R-:W-:Y:S01]  /*11060*/  ULDC.64 UR10, c[0x0][0xb38] ;  /* 0x0002ce00000a7ab9 */ /* 0x000fe20000000a00 */
[C---:B------:R-:W-:Y:S01]  /*11070*/  VIADD R31, R18.reuse, 0x18 ;  /* 0x00000018121f7836 */ /* 0x040fe20000000000 */
[----:B------:R-:W-:Y:S01]  /*11080*/  UIMAD.WIDE.U32 UR8, UR15, UR10, UR8 ;  /* 0x0000000a0f0872a5 */ /* 0x000fe2000f8e0008 */
[C---:B------:R-:W-:Y:S01]  /*11090*/  VIADD R85, R18.reuse, 0x28 ;  /* 0x0000002812557836 */ /* 0x040fe20000000000 */
[----:B------:R-:W-:Y:S01]  /*110a0*/  BSSY B1, `(.L_x_11479) ;  /* 0x0000066000017945 */ /* 0x000fe20003800000 */
[C---:B------:R-:W-:Y:S01]  /*110b0*/  VIADD R87, R18.reuse, 0x20 ;  /* 0x0000002012577836 */ /* 0x040fe20000000000 */
[----:B------:R-:W-:Y:S01]  /*110c0*/  UIMAD UR9, UR15, UR11, UR9 ;  /* 0x0000000b0f0972a4 */ /* 0x000fe2000f8e0209 */
[----:B------:R-:W-:Y:S01]  /*110d0*/  SHF.R.S32.HI R28, RZ, 0x1f, R29 ;  /* 0x0000001fff1c7819 */ /* 0x000fe2000001141d */
[----:B------:R-:W-:Y:S01]  /*110e0*/  VIADD R84, R18, 0x28 ;  /* 0x0000002812547836 */ /* 0x000fe20000000000 */
[----:B------:R-:W-:Y:S01]  /*110f0*/  ULDC.64 UR10, c[0x0][0xb40] ;  /* 0x0002d000000a7ab9 */ /* 0x000fe20000000a00 */
[----:B------:R-:W-:Y:S01]  /*11100*/  SHF.R.S32.HI R30, RZ, 0x1f, R31 ;  /* 0x0000001fff1e7819 */ /* 0x000fe2000001141f */
[----:B------:R-:W-:Y:S01]  /*11110*/  UIMAD UR4, UR4, UR10, URZ ;  /* 0x0000000a040472a4 */ /* 0x000fe2000f8e023f */
[----:B------:R-:W-:Y:S01]  /*11120*/  SHF.R.S32.HI R78, RZ, 0x1f, R152 ;  /* 0x0000001fff4e7819 */ /* 0x000fe20000011498 */
[----:B------:R-:W-:Y:S01]  /*11130*/  UIMAD.WIDE.U32 UR8, UR7, UR10, UR8 ;  /* 0x0000000a070872a5 */ /* 0x000fe2000f8e0008 */
[----:B0-----:R-:W-:Y:S01]  /*11140*/  @P1 IMAD.HI.U32 R0, R25, R0, RZ ;  /* 0x0000000019001227 */ /* 0x001fe200078e00ff */
[----:B------:R-:W-:Y:S01]  /*11150*/  UIMAD UR4, UR7, UR11, UR4 ;  /* 0x0000000b070472a4 */ /* 0x000fe2000f8e0204 */
[----:B------:R-:W-:-:S02]  /*11160*/  SHF.R.S32.HI R79, RZ, 0x1f, R153 ;  /* 0x0000001fff4f7819 */ /* 0x000fc40000011499 */
[----:B------:R-:W-:Y:S01]  /*11170*/  ULDC.64 UR10, c[0x0][0xb48] ;  /* 0x0002d200000a7ab9 */ /* 0x000fe20000000a00 */
[----:B------:R-:W-:Y:S01]  /*11180*/  UIADD3 UR9, UR9, UR4, URZ ;  /* 0x0000000409097290 */ /* 0x000fe2000fffe03f */
[----:B------:R-:W-:Y:S01]  /*11190*/  SHF.R.S32.HI R80, RZ, 0x1f, R154 ;  /* 0x0000001fff507819 */ /* 0x000fe2000001149a */
[----:B------:R-:W-:Y:S01]  /*111a0*/  VIADD R86, R18, 0x20 ;  /* 0x0000002012567836 */ /* 0x000fe20000000000 */
        /* <DEDUP_REMOVED lines=16> */
[----:B------:R-:W-:Y:S01]  /*112b0*/  UIADD3 UR4, UR37, 0x31c20, URZ ;  /* 0x00031c2025047890 */ /* 0x000fe2000fffe03f */
[C---:B------:R-:W-:Y:S01]  /*112c0*/  IMAD R11, R3.reuse, UR11, R0 ;  /* 0x0000000b030b7c24 */ /* 0x040fe2000f8e0200 */
[----:B------:R-:W-:Y:S01]  /*112d0*/  SHF.R.S32.HI R0, RZ, 0x1f, R19 ;  /* 0x0000001fff007819 */ /* 0x000fe20000011413 */
[----:B------:R-:W-:Y:S01]  /*112e0*/  IMAD.WIDE.U32 R4, R3, UR10, R4 ;  /* 0x0000000a03047c25 */ /* 0x000fe2000f8e0004 */
[----:B------:R-:W-:Y:S01]  /*112f0*/  UPRMT UR4, URZ, 0x654, UR4 ;  /* 0x000006543f047896 */ /* 0x000fe20008000004 */
[----:B------:R-:W-:-:S02]  /*11300*/  SHF.R.S32.HI R87, RZ, 0x1f, R87 ;  /* 0x0000001fff577819 */ /* 0x000fc40000011457 */
[----:B------:R-:W-:Y:S02]  /*11310*/  IMAD R0, R0, UR8, RZ ;  /* 0x0000000800007c24 */ /* 0x000fe4000f8e02ff */
[----:B------:R-:W-:Y:S02]  /*11320*/  IMAD.IADD R5, R5, 0x1, R11 ;  /* 0x0000000105057824 */ /* 0x000fe400078e020b */
[C---:B------:R-:W-:Y:S02]  /*11330*/  IMAD R3, R19.reuse, UR9, R0 ;  /* 0x0000000913037c24 */ /* 0x040fe4000f8e0200 */
[----:B------:R-:W-:Y:S01]  /*11340*/  IMAD.WIDE.U32 R4, R19, UR8, R4 ;  /* 0x0000000813047c25 */ /* 0x000fe2000f8e0004 */
[----:B------:R-:W-:Y:S01]  /*11350*/  ULDC.64 UR8, c[0x0][0xb00] ;  /* 0x0002c00000087ab9 */ /* 0x000fe20000000a00 */
[----:B------:R-:W-:Y:S02]  /*11360*/  SYNCS.ARRIVE.TRANS64.RED.A1T0 RZ, [UR4], RZ ;  /* 0x000000ffffff79a7 */ /* 0x000fe40008100404 */
[----:B------:R-:W-:Y:S01]  /*11370*/  IMAD.IADD R3, R5, 0x1, R3 ;  /* 0x0000000105037824 */ /* 0x000fe200078e0203 */
[----:B------:R-:W-:Y:S01]  /*11380*/  LEA R0, P1, R4, UR8, 0x2 ;  /* 0x0000000804007c11 */ /* 0x000fe2000f8210ff */
[----:B------:R-:W-:-:S03]  /*11390*/  VIADD R19, R18, 0x8 ;  /* 0x0000000812137836 */ /* 0x000fc60000000000 */
[----:B------:R-:W-:Y:S02]  /*113a0*/  LEA.HI.X R3, R4, UR9, R3, 0x2, P1 ;  /* 0x0000000904037c11 */ /* 0x000fe400088f1403 */
[----:B------:R0:W1:Y:S01]  /*113b0*/  SHFL.IDX PT, R4, R0, RZ, 0x1c1f ;  /* 0x001c1fff00047589 */ /* 0x00006200000e0000 */
[----:B------:R-:W-:-:S03]  /*113c0*/  SHF.R.S32.HI R23, RZ, 0x1f, R19 ;  /* 0x0000001fff177819 */ /* 0x000fc60000011413 */
        /* <DEDUP_REMOVED lines=16> */
[-C--:B------:R-:W-:Y:S02]  /*114d0*/  @!P3 LEA R24, P5, R86, R4.reuse, 0x2 ;  /* 0x000000045618b211 */ /* 0x080fe400078a10ff */
        /* <DEDUP_REMOVED lines=24> */
[-C--:B------:R-:W-:Y:S02]  /*11660*/  @!P2 LEA R20, P1, R153, R4.reuse, 0x2 ;  /* 0x000000049914a211 */ /* 0x080fe400078210ff */
        /* <DEDUP_REMOVED lines=9> */
.L_x_11480:
[----:B------:R-:W-:Y:S05]  /*11700*/  BSYNC B1 ;  /* 0x0000000000017941 */ /* 0x000fea0003800000 */
.L_x_11479:
[----:B------:R-:W-:Y:S01]  /*11710*/  ISETP.GE.AND P0, PT, R9, R6, PT ;  /* 0x000000060900720c */ /* 0x000fe20003f06270 */
[----:B----4-:R3:W4:Y:S04]  /*11720*/  SHFL.IDX PT, R11, R3, 0x1, 0x1c1f ;  /* 0x003c1f00030b7f89 */ /* 0x01072800000e0000 */
        /* <DEDUP_REMOVED lines=12> */
[-C--:B------:R-:W-:Y:S01]  /*117f0*/  @!P2 LEA R12, P5, R29, R10.reuse, 0x2 ;  /* 0x0000000a1d0ca211 */ /* 0x080fe200078a10ff */
[----:B------:R0:W-:Y:S01]  /*11800*/  @!P1 ST.E.64 desc[UR8][R4.64], R74 ;  /* 0x0000004a04009985 */ /* 0x0001e2000c101b08 */
[----:B------:R-:W-:Y:S02]  /*11810*/  ISETP.GE.AND P1, PT, R84, UR4, PT ;  /* 0x0000000454007c0c */ /* 0x000fe4000bf26270 */
[----:B------:R-:W-:Y:S01]  /*11820*/  @!P3 LEA R14, P6, R31, R10, 0x2 ;  /* 0x0000000a1f0eb211 */ /* 0x000fe200078c10ff */
[----:B------:R-:W-:Y:S01]  /*11830*/  @!P0 ST.E.64 desc[UR8][R8.64], R76 ;  /* 0x0000004c08008985 */ /* 0x000fe2000c101b08 */
[----:B------:R-:W-:-:S02]  /*11840*/  ISETP.GE.AND P0, PT, R157, UR4, PT ;  /* 0x000000049d007c0c */ /* 0x000fc4000bf06270 */
[-C--:B------:R-:W-:Y:S02]  /*11850*/  @!P2 LEA.HI.X R13, R29, R11.reuse, R28, 0x2, P5 ;  /* 0x0000000b1d0da211 */ /* 0x080fe400028f141c */
[CC--:B------:R-:W-:Y:S02]  /*11860*/  @!P4 LEA R16, P5, R86.reuse, R10.reuse, 0x2 ;  /* 0x0000000a5610c211 */ /* 0x0c0fe400078a10ff */
[-C--:B------:R-:W-:Y:S01]  /*11870*/  @!P3 LEA.HI.X R15, R31, R11.reuse, R30, 0x2, P6 ;  /* 0x0000000b1f0fb211 */ /* 0x080fe200030f141e */
[----:B------:R-:W-:Y:S01]  /*11880*/  @!P2 ST.E.64 desc[UR8][R12.64], R34 ;  /* 0x000000220c00a985 */ /* 0x000fe2000c101b08 */
[----:B------:R-:W-:Y:S02]  /*11890*/  @!P4 LEA.HI.X R17, R86, R11, R87, 0x2, P5 ;  /* 0x0000000b5611c211 */ /* 0x000fe400028f1457 */
[----:B------:R-:W-:Y:S01]  /*118a0*/  ISETP.GE.AND P2, PT, R154, UR4, PT ;  /* 0x000000049a007c0c */ /* 0x000fe2000bf46270 */
[----:B------:R1:W-:Y:S01]  /*118b0*/  @!P3 ST.E.64 desc[UR8][R14.64], R38 ;  /* 0x000000260e00b985 */ /* 0x0003e2000c101b08 */
[----:B------:R-:W-:-:S02]  /*118c0*/  @!P1 LEA R20, P5, R84, R10, 0x2 ;  /* 0x0000000a54149211 */ /* 0x000fc400078a10ff */
[-C--:B0-----:R-:W-:Y:S01]  /*118d0*/  @!P0 LEA R4, P6, R157, R10.reuse, 0x2 ;  /* 0x0000000a9d048211 */ /* 0x081fe200078c10ff */
[----:B------:R0:W-:Y:S01]  /*118e0*/  @!P4 ST.E.64 desc[UR8][R16.64], R42 ;  /* 0x0000002a1000c985 */ /* 0x0001e2000c101b08 */
[----:B------:R-:W-:Y:S02]  /*118f0*/  ISETP.GE.AND P4, PT, R156, UR4, PT ;  /* 0x000000049c007c0c */ /* 0x000fe4000bf86270 */
[----:B------:R-:W-:Y:S02]  /*11900*/  ISETP.GE.AND P3, PT, R155, UR4, PT ;  /* 0x000000049b007c0c */ /* 0x000fe4000bf66270 */
[-C--:B------:R-:W-:Y:S02]  /*11910*/  @!P1 LEA.HI.X R21, R84, R11.reuse, R85, 0x2, P5 ;  /* 0x0000000b54159211 */ /* 0x080fe400028f1455 */
[----:B------:R-:W-:Y:S02]  /*11920*/  @!P0 LEA.HI.X R5, R157, R11, R83, 0x2, P6 ;  /* 0x0000000b9d058211 */ /* 0x000fe400030f1453 */
[----:B------:R-:W-:Y:S01]  /*11930*/  ISETP.GE.AND P5, PT, R153, UR4, PT ;  /* 0x0000000499007c0c */ /* 0x000fe2000bfa6270 */
[----:B------:R2:W-:Y:S04]  /*11940*/  @!P1 ST.E.64 desc[UR8][R20.64], R46 ;  /* 0x0000002e14009985 */ /* 0x0005e8000c101b08 */
[----:B------:R2:W-:Y:S01]  /*11950*/  @!P0 ST.E.64 desc[UR8][R4.64], R50 ;  /* 0x0000003204008985 */ /* 0x0005e2000c101b08 */
[----:B-1----:R-:W-:-:S02]  /*11960*/  @!P2 LEA R14, P0, R154, R10, 0x2 ;  /* 0x0000000a9a0ea211 */ /* 0x002fc400078010ff */
[-C--:B------:R-:W-:Y:S02]  /*11970*/  @!P4 LEA R8, P1, R156, R10.reuse, 0x2 ;  /* 0x0000000a9c08c211 */ /* 0x080fe400078210ff */
[-C--:B------:R-:W-:Y:S02]  /*11980*/  @!P2 LEA.HI.X R15, R154, R11.reuse, R80, 0x2, P0 ;  /* 0x0000000b9a0fa211 */ /* 0x080fe400000f1450 */
[----:B------:R-:W-:Y:S02]  /*11990*/  ISETP.GE.AND P0, PT, R152, UR4, PT ;  /* 0x0000000498007c0c */ /* 0x000fe4000bf06270 */
[-C--:B------:R-:W-:Y:S02]  /*119a0*/  @!P3 LEA R12, P6, R155, R10.reuse, 0x2 ;  /* 0x0000000a9b0cb211 */ /* 0x080fe400078c10ff */
[----:B------:R-:W-:Y:S02]  /*119b0*/  @!P4 LEA.HI.X R9, R156, R11, R82, 0x2, P1 ;  /* 0x0000000b9c09c211 */ /* 0x000fe400008f1452 */
[----:B0-----:R-:W-:-:S02]  /*119c0*/  @!P5 LEA R16, P1, R153, R10, 0x2 ;  /* 0x0000000a9910d211 */ /* 0x001fc400078210ff */
        /* <DEDUP_REMOVED lines=12> */
.L_x_11473:
        /* <DEDUP_REMOVED lines=37> */
[----:B------:R-:W2:Y:S04]  /*11ce0*/  LDG.E R3, desc[UR8][R4.64] ;  /* 0x0000000804037981 */ /* 0x000ea8000c1e1900 */
[----:B-----5:R-:W2:Y:S02]  /*11cf0*/  LDG.E R0, desc[UR8][R4.64+0x4] ;  /* 0x0000040804007981 */ /* 0x020ea4000c1e1900 */
[----:B--2---:R-:W-:-:S07]  /*11d00*/  IMAD.IADD R0, R0, 0x1, -R3 ;  /* 0x0000000100007824 */ /* 0x004fce00078e0a03 */
.L_x_11481:
[----:B------:R-:W-:Y:S01]  /*11d10*/  R2UR UR7, R150 ;  /* 0x00000000960772ca */ /* 0x000fe200000e0000 */
[----:B------:R-:W-:Y:S01]  /*11d20*/  BSSY B1, `(.L_x_11482) ;  /* 0x000003f000017945 */ /* 0x000fe20003800000 */
[----:B------:R-:W-:-:S11]  /*11d30*/  R2UR UR8, R6 ;  /* 0x00000000060872ca */ /* 0x000fd600000e0000 */
[----:B------:R-:W-:Y:S02]  /*11d40*/  USEL UR7, UR7, URZ, !UP0 ;  /* 0x0000003f07077287 */ /* 0x000fe4000c000000 */
[----:B------:R-:W-:Y:S01]  /*11d50*/  USEL UR12, UR8, URZ, !UP0 ;  /* 0x0000003f080c7287 */ /* 0x000fe2000c000000 */
[----:B------:R-:W-:Y:S11]  /*11d60*/  @P0 BRA `(.L_x_11483) ;  /* 0x0000000000e80947 */ /* 0x000ff60003800000 */
[----:B------:R-:W1:Y:S01]  /*11d70*/  LDC R11, c[0x0][0xbe8] ;  /* 0x0002fa00ff0b7b82 */ /* 0x000e620000000800 */
[----:B------:R-:W-:-:S13]  /*11d80*/  R2UR UR8, R23 ;  /* 0x00000000170872ca */ /* 0x000fda00000e0000 */
[----:B------:R-:W-:-:S05]  /*11d90*/  IMAD.U32 R6, RZ, RZ, UR8 ;  /* 0x00000008ff067e24 */ /* 0x000fca000f8e00ff */
[----:B------:R-:W-:Y:S01]  /*11da0*/  IADD3 R6, R6, -0x80, R12 ;  /* 0xffffff8006067810 */ /* 0x000fe20007ffe00c */
[----:B-1---5:R-:W-:-:S05]  /*11db0*/  IMAD R3, R0, R11, RZ ;  /* 0x0000000b00037224 */ /* 0x022fca00078e02ff */
        /* <DEDUP_REMOVED lines=8> */
[----:B------:R-:W1:Y:S02]  /*11e40*/  @P0 LDC R3, c[0x0][0xbec] ;  /* 0x0002fb00ff030b82 */ /* 0x000e640000000800 */
[----:B------:R-:W-:-:S04]  /*11e50*/  UISETP.GT.AND UP0, UPT, UR9, 0x1, UPT ;  /* 0x000000010900788c */ /* 0x000fc8000bf04270 */
[----:B------:R-:W-:Y:S02]  /*11e60*/  USEL UR18, UR18, 0x978, UP0 ;  /* 0x0000097812127887 */ /* 0x000fe40008000000 */
[----:B------:R-:W3:Y:S01]  /*11e70*/  @P0 LDC R5, c[0x0][0xbf0] ;  /* 0x0002fc00ff050b82 */ /* 0x000ee20000000800 */
[----:B------:R-:W-:-:S09]  /*11e80*/  USEL UR13, UR8, URZ, UP0 ;  /* 0x0000003f080d7287 */ /* 0x000fd20008000000 */
[----:B------:R-:W-:Y:S01]  /*11e90*/  ULDC.64 UR8, c[0x0][UR18+0x218] ;  /* 0x0000860012087abb */ /* 0x000fe20008000a00 */
[----:B------:R-:W-:Y:S01]  /*11ea0*/  ULDC.64 UR14, c[0x0][UR18+0x220] ;  /* 0x00008800120e7abb */ /* 0x000fe20008000a00 */
[----:B------:R-:W-:Y:S01]  /*11eb0*/  ULDC.64 UR16, c[0x0][UR18+0x228] ;  /* 0x00008a0012107abb */ /* 0x000fe20008000a00 */
[----:B------:R-:W-:Y:S02]  /*11ec0*/  UIMAD UR15, UR15, UR7, URZ ;  /* 0x000000070f0f72a4 */ /* 0x000fe4000f8e023f */
[----:B------:R-:W-:Y:S02]  /*11ed0*/  UIMAD.WIDE.U32 UR22, UR16, UR13, URZ ;  /* 0x0000000d101672a5 */ /* 0x000fe4000f8e003f */
[----:B------:R-:W-:Y:S02]  /*11ee0*/  UIMAD UR13, UR17, UR13, URZ ;  /* 0x0000000d110d72a4 */ /* 0x000fe4000f8e023f */
[----:B------:R-:W-:Y:S02]  /*11ef0*/  UIMAD UR15, UR14, UR12, UR15 ;  /* 0x0000000c0e0f72a4 */ /* 0x000fe4000f8e020f */
[----:B------:R-:W-:-:S06]  /*11f00*/  UIADD3 UR13, UR23, UR13, URZ ;  /* 0x0000000d170d7290 */ /* 0x000fcc000fffe03f */
[----:B0-----:R-:W-:Y:S01]  /*11f10*/  IMAD.U32 R8, RZ, RZ, UR13 ;  /* 0x0000000dff087e24 */ /* 0x001fe2000f8e00ff */
[----:B--2---:R-:W-:Y:S01]  /*11f20*/  R2UR UR19, R4 ;  /* 0x00000000041372ca */ /* 0x004fe200000e0000 */
[----:B-1----:R-:W-:-:S04]  /*11f30*/  @P0 IMAD.HI.U32 R4, R6, R3, RZ ;  /* 0x0000000306040227 */ /* 0x002fc800078e00ff */
[----:B------:R-:W-:Y:S01]  /*11f40*/  IMAD.MOV.U32 R3, RZ, RZ, R6 ;  /* 0x000000ffff037224 */ /* 0x000fe200078e0006 */
[----:B---3--:R-:W-:Y:S01]  /*11f50*/  @P0 SHF.R.U32.HI R3, RZ, R5, R4 ;  /* 0x00000005ff030219 */ /* 0x008fe20000011604 */
[----:B------:R-:W-:Y:S02]  /*11f60*/  IMAD.U32 R4, RZ, RZ, UR22 ;  /* 0x00000016ff047e24 */ /* 0x000fe4000f8e00ff */
[----:B------:R-:W-:Y:S01]  /*11f70*/  IMAD.U32 R5, RZ, RZ, UR23 ;  /* 0x00000017ff057e24 */ /* 0x000fe2000f8e00ff */
[--C-:B------:R-:W-:Y:S01]  /*11f80*/  SHF.R.S32.HI R5, RZ, 0x1f, R3.reuse ;  /* 0x0000001fff057819 */ /* 0x100fe20000011403 */
[----:B------:R-:W-:Y:S02]  /*11f90*/  IMAD.MOV R9, RZ, RZ, -R3 ;  /* 0x000000ffff097224 */ /* 0x000fe400078e0a03 */
[----:B------:R-:W-:Y:S02]  /*11fa0*/  UIMAD.WIDE.U32 UR10, UR8, UR19, URZ ;  /* 0x00000013080a72a5 */ /* 0x000fe4000f8e003f */
[----:B------:R-:W-:Y:S01]  /*11fb0*/  UIMAD UR19, UR9, UR19, URZ ;  /* 0x00000013091372a4 */ /* 0x000fe2000f8e023f */
[----:B------:R-:W-:Y:S01]  /*11fc0*/  IMAD R9, R11, R9, R6 ;  /* 0x000000090b097224 */ /* 0x000fe200078e0206 */
[----:B------:R-:W-:-:S02]  /*11fd0*/  UIMAD.WIDE.U32 UR8, UR14, UR7, URZ ;  /* 0x000000070e0872a5 */ /* 0x000fc4000f8e003f */
[----:B------:R-:W-:Y:S02]  /*11fe0*/  UIADD3 UR19, UR11, UR19, URZ ;  /* 0x000000130b137290 */ /* 0x000fe4000fffe03f */
[----:B------:R-:W-:Y:S02]  /*11ff0*/  UIADD3 UR10, UP1, UP2, UR8, UR10, UR4 ;  /* 0x0000000a080a7290 */ /* 0x000fe4000fa3e004 */
        /* <DEDUP_REMOVED lines=17> */
.L_x_11483:
[----:B------:R-:W-:Y:S05]  /*12110*/  BSYNC B1 ;  /* 0x0000000000017941 */ /* 0x000fea0003800000 */
.L_x_11482:
[----:B------:R-:W-:-:S13]  /*12120*/  R2UR UR8, R147 ;  /* 0x00000000930872ca */ /* 0x000fda00000e0000 */
[----:B------:R-:W-:-:S06]  /*12130*/  UISETP.GT.AND UP0, UPT, UR8, 0x1, UPT ;  /* 0x000000010800788c */ /* 0x000fcc000bf04270 */
[----:B------:R-:W-:-:S13]  /*12140*/  PLOP3.LUT P0, PT, PT, PT, UP0, 0x80, 0x0 ;  /* 0x000000000000781c */ /* 0x000fda0003f0f008 */
[----:B------:R-:W-:Y:S05]  /*12150*/  @P0 BRA `(.L_x_11478) ;  /* 0x0000000400740947 */ /* 0x000fea0003800000 */
[----:B-1----:R-:W2:Y:S01]  /*12160*/  LDL.LU R3, [R1+0x8] ;  /* 0x0000080001037983 */ /* 0x002ea20000300800 */
[----:B------:R-:W1:Y:S01]  /*12170*/  LDC R13, c[0x0][0xbe8] ;  /* 0x0002fa00ff0d7b82 */ /* 0x000e620000000800 */
[----:B0-----:R-:W-:Y:S01]  /*12180*/  SHF.R.S32.HI R8, RZ, 0x1f, R10 ;  /* 0x0000001fff087819 */ /* 0x001fe2000001140a */
        /* <DEDUP_REMOVED lines=11> */
[----:B------:R-:W-:Y:S01]  /*12240*/  ULDC.64 UR10, c[0x0][0xae8] ;  /* 0x0002ba00000a7ab9 */ /* 0x000fe20000000a00 */
[----:B-1----:R-:W-:-:S13]  /*12250*/  ISETP.NE.AND P0, PT, R13, 0x1, PT ;  /* 0x000000010d00780c */ /* 0x002fda0003f05270 */
[----:B------:R-:W0:Y:S08]  /*12260*/  @P0 LDC R5, c[0x0][0xbec] ;  /* 0x0002fb00ff050b82 */ /* 0x000e300000000800 */
[----:B------:R-:W1:Y:S01]  /*12270*/  @P0 LDC R9, c[0x0][0xbf0] ;  /* 0x0002fc00ff090b82 */ /* 0x000e620000000800 */
[----:B--2---:R-:W-:Y:S02]  /*12280*/  R2UR UR16, R3 ;  /* 0x00000000031072ca */ /* 0x004fe400000e0000 */
[----:B------:R-:W-:-:S04]  /*12290*/  SHF.R.S32.HI R3, RZ, 0x1f, R10 ;  /* 0x0000001fff037819 */ /* 0x000fc8000001140a */
[----:B------:R-:W-:-:S04]  /*122a0*/  LEA.HI R3, R3, R10, RZ, 0x2 ;  /* 0x0000000a03037211 */ /* 0x000fc800078f10ff */
[----:B------:R-:W-:-:S03]  /*122b0*/  LOP3.LUT R3, R3, 0xfffffffc, RZ, 0xc0, !PT ;  /* 0xfffffffc03037812 */ /* 0x000fc600078ec0ff */
[----:B------:R-:W-:Y:S02]  /*122c0*/  UIMAD.WIDE.U32 UR8, UR16, UR10, UR8 ;  /* 0x0000000a100872a5 */ /* 0x000fe4000f8e0008 */
[----:B------:R-:W-:Y:S02]  /*122d0*/  IMAD.IADD R3, R10, 0x1, -R3 ;  /* 0x000000010a037824 */ /* 0x000fe400078e0a03 */
[----:B------:R-:W-:Y:S02]  /*122e0*/  UIMAD UR9, UR16, UR11, UR9 ;  /* 0x0000000b100972a4 */ /* 0x000fe4000f8e0209 */
[----:B------:R-:W-:Y:S01]  /*122f0*/  IMAD R3, R3, 0x60, R8 ;  /* 0x0000006003037824 */ /* 0x000fe200078e0208 */
[----:B------:R-:W-:Y:S02]  /*12300*/  ULDC.64 UR10, c[0x0][0xaf0] ;  /* 0x0002bc00000a7ab9 */ /* 0x000fe40000000a00 */
[----:B------:R-:W-:Y:S01]  /*12310*/  UIMAD UR12, UR12, UR10, URZ ;  /* 0x0000000a0c0c72a4 */ /* 0x000fe2000f8e023f */
[----:B------:R-:W-:Y:S01]  /*12320*/  VIADD R6, R3, UR13 ;  /* 0x0000000d03067c36 */ /* 0x000fe20008000000 */
[----:B------:R-:W-:-:S02]  /*12330*/  UIMAD.WIDE.U32 UR8, UR7, UR10, UR8 ;  /* 0x0000000a070872a5 */ /* 0x000fc4000f8e0008 */
[----:B------:R-:W-:Y:S01]  /*12340*/  UIMAD UR4, UR7, UR11, UR12 ;  /* 0x0000000b070472a4 */ /* 0x000fe2000f8e020c */
[----:B0-----:R-:W-:Y:S02]  /*12350*/  @P0 IMAD.HI.U32 R4, R6, R5, RZ ;  /* 0x0000000506040227 */ /* 0x001fe400078e00ff */
[----:B------:R-:W-:Y:S01]  /*12360*/  ULDC.64 UR10, c[0x0][0xae0] ;  /* 0x0002b800000a7ab9 */ /* 0x000fe20000000a00 */
[----:B------:R-:W-:Y:S01]  /*12370*/  UIADD3 UR4, UR9, UR4, URZ ;  /* 0x0000000409047290 */ /* 0x000fe2000fffe03f */
[----:B------:R-:W-:Y:S01]  /*12380*/  IMAD.MOV.U32 R3, RZ, RZ, R6 ;  /* 0x000000ffff037224 */ /* 0x000fe200078e0006 */
[----:B-1----:R-:W-:Y:S01]  /*12390*/  @P0 SHF.R.U32.HI R3, RZ, R9, R4 ;  /* 0x00000009ff030219 */ /* 0x002fe20000011604 */
[----:B------:R-:W-:-:S03]  /*123a0*/  IMAD.U32 R5, RZ, RZ, UR9 ;  /* 0x00000009ff057e24 */ /* 0x000fc6000f8e00ff */
[--C-:B------:R-:W-:Y:S01]  /*123b0*/  SHF.R.S32.HI R4, RZ, 0x1f, R3.reuse ;  /* 0x0000001fff047819 */ /* 0x100fe20000011403 */
[----:B------:R-:W-:Y:S02]  /*123c0*/  IMAD.MOV R9, RZ, RZ, -R3 ;  /* 0x000000ffff097224 */ /* 0x000fe400078e0a03 */
[----:B------:R-:W-:Y:S02]  /*123d0*/  IMAD.U32 R5, RZ, RZ, UR4 ;  /* 0x00000004ff057e24 */ /* 0x000fe4000f8e00ff */
[----:B------:R-:W-:Y:S02]  /*123e0*/  IMAD R9, R13, R9, R6 ;  /* 0x000000090d097224 */ /* 0x000fe400078e0206 */
[----:B------:R-:W-:Y:S02]  /*123f0*/  IMAD R6, R4, UR10, RZ ;  /* 0x0000000a04067c24 */ /* 0x000fe4000f8e02ff */
[----:B------:R-:W-:Y:S01]  /*12400*/  IMAD.U32 R4, RZ, RZ, UR8 ;  /* 0x00000008ff047e24 */ /* 0x000fe2000f8e00ff */
[----:B------:R-:W-:Y:S01]  /*12410*/  ULDC.64 UR8, c[0x0][0xad8] ;  /* 0x0002b60000087ab9 */ /* 0x000fe20000000a00 */
[C---:B------:R-:W-:Y:S01]  /*12420*/  IMAD R11, R3.reuse, UR11, R6 ;  /* 0x0000000b030b7c24 */ /* 0x040fe2000f8e0206 */
[----:B------:R-:W-:Y:S01]  /*12430*/  SHF.R.S32.HI R6, RZ, 0x1f, R9 ;  /* 0x0000001fff067819 */ /* 0x000fe20000011409 */
[----:B------:R-:W-:-:S04]  /*12440*/  IMAD.WIDE.U32 R4, R3, UR10, R4 ;  /* 0x0000000a03047c25 */ /* 0x000fc8000f8e0004 */
        /* <DEDUP_REMOVED lines=24> */
[----:B------:R3:W-:Y:S04]  /*125d0*/  @!P2 ST.E.128 desc[UR8][R8.64], RZ ;  /* 0x000000ff0800a985 */ /* 0x0007e8000c101d08 */
[----:B------:R3:W-:Y:S04]  /*125e0*/  @!P3 ST.E.128 desc[UR8][R10.64], RZ ;  /* 0x000000ff0a00b985 */ /* 0x0007e8000c101d08 */
[----:B------:R3:W-:Y:S02]  /*125f0*/  @!P4 ST.E.128 desc[UR8][R14.64], RZ ;  /* 0x000000ff0e00c985 */ /* 0x0007e4000c101d08 */
.L_x_11485:
[----:B------:R-:W-:Y:S05]  /*12600*/  BSYNC B1 ;  /* 0x0000000000017941 */ /* 0x000fea0003800000 */
.L_x_11484:
        /* <DEDUP_REMOVED lines=11> */
[C---:B------:R-:W-:Y:S02]  /*126c0*/  @!P4 LEA R12, P1, R151.reuse, R4, 0x1 ;  /* 0x00000004970cc211 */ /* 0x040fe400078208ff */
[----:B----4-:R-:W-:Y:S01]  /*126d0*/  @!P2 IMAD.WIDE R8, R146, 0x2, R4 ;  /* 0x000000029208a825 */ /* 0x010fe200078e0204 */
[-C--:B------:R-:W-:Y:S02]  /*126e0*/  @!P3 LEA.HI.X R11, R148, R5.reuse, R17, 0x1, P0 ;  /* 0x00000005940bb211 */ /* 0x080fe400000f0c11 */
[----:B------:R-:W-:Y:S02]  /*126f0*/  @!P4 LEA.HI.X R13, R151, R5, R16, 0x1, P1 ;  /* 0x00000005970dc211 */ /* 0x000fe400008f0c10 */
[----:B------:R2:W-:Y:S04]  /*12700*/  @!P2 ST.E.128 desc[UR8][R8.64], RZ ;  /* 0x000000ff0800a985 */ /* 0x0005e8000c101d08 */
[----:B------:R2:W-:Y:S04]  /*12710*/  @!P3 ST.E.128 desc[UR8][R10.64], RZ ;  /* 0x000000ff0a00b985 */ /* 0x0005e8000c101d08 */
[----:B------:R2:W-:Y:S02]  /*12720*/  @!P4 ST.E.128 desc[UR8][R12.64], RZ ;  /* 0x000000ff0c00c985 */ /* 0x0005e4000c101d08 */
.L_x_11478:
[----:B------:R-:W-:Y:S05]  /*12730*/  BSYNC B0 ;  /* 0x0000000000007941 */ /* 0x000fea0003800000 */
.L_x_11472:
[----:B------:R-:W-:Y:S02]  /*12740*/  ULDC UR4, c[0x0][0xc3c] ;  /* 0x00030f0000047ab9 */ /* 0x000fe40000000800 */
[----:B------:R-:W-:-:S13]  /*12750*/  ISETP.GE.AND P0, PT, R7, UR4, PT ;  /* 0x0000000407007c0c */ /* 0x000fda000bf06270 */
[----:B------:R-:W-:Y:S05]  /*12760*/  @!P0 BRA `(.L_x_11486) ;  /* 0xfffffee8004c8947 */ /* 0x000fea000383ffff */
[----:B------:R-:W-:Y:S05]  /*12770*/  EXIT ;  /* 0x000000000000794d */ /* 0x000fea0003800000 */
.L_x_11435:
        /* <DEDUP_REMOVED lines=16> */
.L_x_11487:
[----:B------:R-:W0:Y:S01]  /*12880*/  S2R R0, SR_TID.X ;  /* 0x0000000000007919 */ /* 0x000e220000002100 */
        /* <DEDUP_REMOVED lines=44> */
.L_x_11491:
[----:B------:R-:W0:Y:S01]  /*12b50*/  LDC R2, c[0x0][0xc3c] ;  /* 0x00030f00ff027b82 */ /* 0x000e220000000800 */
[----:B------:R-:W-:Y:S01]  /*12b60*/  UIADD3 UR4, UR4, 0x1f, URZ ;  /* 0x0000001f04047890 */ /* 0x000fe2000fffe03f */
[----:B------:R-:W-:Y:S02]  /*12b70*/  ULDC UR7, c[0x0][0xc3c] ;  /* 0x00030f0000077ab9 */ /* 0x000fe40000000800 */
[----:B------:R-:W-:-:S03]  /*12b80*/  IMAD.U32 R27, RZ, RZ, UR7 ;  /* 0x00000007ff1b7e24 */ /* 0x000fc6000f8e00ff */
[----:B0-----:R-:W-:-:S13]  /*12b90*/  ISETP.LE.AND P6, PT, R2, UR4, PT ;  /* 0x0000000402007c0c */ /* 0x001fda000bfc3270 */
[----:B------:R-:W-:Y:S05]  /*12ba0*/  @P6 BRA `(.L_x_11490) ;  /* 0x0000000800b46947 */ /* 0x000fea0003800000 */
[----:B------:R-:W-:Y:S01]  /*12bb0*/  VIADD R9, R0, UR4 ;  /* 0x0000000400097c36 */ /* 0x000fe20008000000 */
[----:B------:R-:W-:Y:S01]  /*12bc0*/  ULDC.64 UR8, c[0x0][0x208] ;  /* 0x0000820000087ab9 */ /* 0x000fe20000000a00 */
        /* <DEDUP_REMOVED lines=30> */
.L_x_11489:
        /* <DEDUP_REMOVED lines=13> */
.L_x_11492:
        /* <DEDUP_REMOVED lines=47> */
[----:B------:R-:W-:Y:S01]  /*13170*/  ISETP.GE.AND P2, PT, R3, RZ, PT ;  /* 0x000000ff0300720c */ /* 0x000fe20003f46270 */
[----:B------:R-:W-:-:S10]  /*13180*/  IMAD.MOV R3, RZ, RZ, -R7 ;  /* 0x000000ffff037224 */ /* 0x000fd400078e0a07 */
        /* <DEDUP_REMOVED lines=13> */
.L_x_11493:
[----:B0-----:R-:W0:Y:S01]  /*13260*/  LDC.64 R2, c[0x0][0xc90] ;  /* 0x00032400ff027b82 */ /* 0x001e220000000a00 */
[----:B------:R-:W-:Y:S01]  /*13270*/  ULDC.64 UR6, c[0x0][0x208] ;  /* 0x0000820000067ab9 */ /* 0x000fe20000000a00 */
        /* <DEDUP_REMOVED lines=36> */
[----:B------:R-:W-:-:S03]  /*134c0*/  IMAD.MOV R26, RZ, RZ, -R7 ;  /* 0x000000ffff1a7224 */ /* 0x000fc600078e0a07 */
        /* <DEDUP_REMOVED lines=18> */
[----:B------:R-:W-:Y:S02]  /*135f0*/  ISETP.GE.AND P2, PT, R3, RZ, PT ;  /* 0x000000ff0300720c */ /* 0x000fe40003f46270 */
[----:B------:R-:W-:-:S05]  /*13600*/  IADD3 R3, R6, 0x1000000, R4 ;  /* 0x0100000006037810 */ /* 0x000fca0007ffe004 */
[----:B------:R-:W-:-:S06]  /*13610*/  @P0 VIADD R2, R2, 0x1 ;  /* 0x0000000102020836 */ /* 0x000fcc0000000000 */
[----:B------:R-:W-:Y:S01]  /*13620*/  @!P2 IMAD.MOV R2, RZ, RZ, -R2 ;  /* 0x000000ffff02a224 */ /* 0x000fe200078e0a02 */
[----:B------:R-:W-:-:S05]  /*13630*/  @!P1 LOP3.LUT R2, RZ, R7, RZ, 0x33, !PT ;  /* 0x00000007ff029212 */ /* 0x000fca00078e33ff */
[----:B------:R-:W-:-:S07]  /*13640*/  IMAD R26, R2, R26, R3 ;  /* 0x0000001a021a7224 */ /* 0x000fce00078e0203 */
.L_x_11494:
[----:B------:R-:W-:-:S05]  /*13650*/  LOP3.LUT R2, RZ, R2, RZ, 0x33, !PT ;  /* 0x00000002ff027212 */ /* 0x000fca00078e33ff */
[----:B------:R-:W-:Y:S01]  /*13660*/  IMAD.IADD R25, R25, 0x1, R2 ;  /* 0x0000000119197824 */ /* 0x000fe200078e0202 */
[----:B------:R-:W-:Y:S06]  /*13670*/  BRA `(.L_x_11495) ;  /* 0x00000000000c7947 */ /* 0x000fec0003800000 */
.L_x_11490:
[----:B------:R-:W-:Y:S02]  /*13680*/  IMAD.MOV.U32 R25, RZ, RZ, RZ ;  /* 0x000000ffff197224 */ /* 0x000fe400078e00ff */
[----:B------:R-:W-:Y:S02]  /*13690*/  IMAD.U32 R24, RZ, RZ, UR6 ;  /* 0x00000006ff187e24 */ /* 0x000fe4000f8e00ff */
[----:B------:R-:W-:-:S07]  /*136a0*/  IMAD.MOV.U32 R26, RZ, RZ, RZ ;  /* 0x000000ffff1a7224 */ /* 0x000fce00078e00ff */
.L_x_11495:
[----:B------:R-:W-:-:S13]  /*136b0*/  ISETP.NE.AND P0, PT, R0, RZ, PT ;  /* 0x000000ff0000720c */ /* 0x000fda0003f05270 */
[----:B------:R-:W0:Y:S01]  /*136c0*/  @!P0 S2R R3, SR_CgaCtaId ;  /* 0x0000000000038919 */ /* 0x000e220000008800 */
[----:B------:R-:W-:-:S04]  /*136d0*/  @!P0 MOV R0, 0x400 ;  /* 0x0000040000008802 */ /* 0x000fc80000000f00 */
[----:B0-----:R-:W-:-:S05]  /*136e0*/  @!P0 LEA R0, R3, R0, 0x18 ;  /* 0x0000000003008211 */ /* 0x001fca00078ec0ff */
[----:B------:R1:W-:Y:S01]  /*136f0*/  @!P0 STS.128 [R0+0x31cd0], R24 ;  /* 0x031cd01800008388 */ /* 0x0003e20000000c00 */
[----:B------:R-:W-:Y:S06]  /*13700*/  BAR.ARV 0x5, 0x200 ;  /* 0x0148000000007b1d */ /* 0x000fec0000002000 */
.L_x_11488:
        /* <DEDUP_REMOVED lines=9> */
[----:B------:R-:W-:Y:S01]  /*137a0*/  BSSY B8, `(.L_x_11496) ;  /* 0x00005cb000087945 */ /* 0x000fe20003800000 */
[----:B------:R3:W-:Y:S01]  /*137b0*/  STL [R1+0x28], RZ ;  /* 0x000028ff01007387 */ /* 0x0007e20000100800 */
[----:B------:R-:W-:Y:S01]  /*137c0*/  IMAD.MOV.U32 R28, RZ, RZ, 0x1 ;  /* 0x00000001ff1c7424 */ /* 0x000fe200078e00ff */
[----:B------:R-:W-:Y:S01]  /*137d0*/  ULDC UR38, c[0x0][0xc] ;  /* 0x0000030000267ab9 */ /* 0x000fe20000000800 */
[----:B------:R-:W-:Y:S01]  /*137e0*/  IMAD.MOV.U32 R18, RZ, RZ, RZ ;  /* 0x000000ffff127224 */ /* 0x000fe200078e00ff */
[----:B------:R-:W-:Y:S01]  /*137f0*/  ULDC.64 UR36, c[0x0][0x198] ;  /* 0x0000660000247ab9 */ /* 0x000fe20000000a00 */
[----:B--2---:R-:W-:-:S06]  /*13800*/  ULEA UR4, UR5, UR4, 0x18 ;  /* 0x0000000405047291 */ /* 0x004fcc000f8ec03f */
[----:B------:R-:W-:Y:S01]  /*13810*/  IMAD.U32 R17, RZ, RZ, UR4 ;  /* 0x00000004ff117e24 */ /* 0x000fe2000f8e00ff */
[C---:B0-----:R-:W-:Y:S01]  /*13820*/  LOP3.LUT R5, R6.reuse, 0x7f, RZ, 0xc0, !PT ;  /* 0x0000007f06057812 */ /* 0x041fe200078ec0ff */
[----:B-1----:R-:W-:-:S04]  /*13830*/  IMAD.SHL.U32 R0, R6, 0x8, RZ ;  /* 0x0000000806007824 */ /* 0x002fc800078e00ff */
        /* <DEDUP_REMOVED lines=14> */
.L_x_11602:
[----:B0--3--:R-:W0:Y:S01]  /*13920*/  LDC.64 R2, c[0x0][0xc88] ;  /* 0x00032200ff027b82 */ /* 0x009e220000000a00 */
        /* <DEDUP_REMOVED lines=22> */
[----:B-1----:R1:W5:Y:S01]  /*13a90*/  @P0 LDG.E R0, desc[UR10][R2.64] ;  /* 0x0000000a02000981 */ /* 0x002362000c1e1900 */
        /* <DEDUP_REMOVED lines=33> */
.L_x_11497:
[----:B------:R-:W-:Y:S01]  /*13cb0*/  ULDC.64 UR4, c[0x0][0xa20] ;  /* 0x0002880000047ab9 */ /* 0x000fe20000000a00 */
[C---:B------:R-:W-:Y:S01]  /*13cc0*/  LOP3.LUT R6, R26.reuse, 0xff000000, RZ, 0xc0, !PT ;  /* 0xff0000001a067812 */ /* 0x040fe200078ec0ff */
        /* <DEDUP_REMOVED lines=9> */
[----:B------:R-:W-:Y:S01]  /*13d60*/  IADD3 R2, P0, R19, UR4, RZ ;  /* 0x0000000413027c10 */ /* 0x000fe2000ff1e0ff */
[----:B------:R-:W-:-:S03]  /*13d70*/  ULDC.64 UR6, c[0x0][0x208] ;  /* 0x0000820000067ab9 */ /* 0x000fc60000000a00 */
[----:B------:R-:W-:-:S05]  /*13d80*/  IADD3.X R3, R23, UR5, RZ, P0, !PT ;  /* 0x0000000517037c10 */ /* 0x000fca00087fe4ff */
[----:B------:R2:W5:Y:S01]  /*13d90*/  LDG.E R7, desc[UR6][R2.64] ;  /* 0x0000000602077981 */ /* 0x000562000c1e1900 */
[----:B------:R-:W-:Y:S05]  /*13da0*/  BRA `(.L_x_11499) ;  /* 0x0000000000147947 */ /* 0x000fea0003800000 */
.L_x_11498:
[----:B------:R-:W-:Y:S05]  /*13db0*/  @!P0 BRA `(.L_x_11499) ;  /* 0x0000000000108947 */ /* 0x000fea0003800000 */
[----:B------:R-:W-:Y:S02]  /*13dc0*/  ULDC.64 UR4, c[0x0][0x208] ;  /* 0x0000820000047ab9 */ /* 0x000fe40000000a00 */
[----:B------:R-:W2:Y:S04]  /*13dd0*/  LDG.E R7, desc[UR4][R4.64] ;  /* 0x0000000404077981 */ /* 0x000ea8000c1e1900 */
[----:B------:R-:W2:Y:S02]  /*13de0*/  LDG.E R4, desc[UR4][R4.64+0x4] ;  /* 0x0000040404047981 */ /* 0x000ea4000c1e1900 */
[----:B--2---:R-:W-:-:S07]  /*13df0*/  IMAD.IADD R7, R4, 0x1, -R7 ;  /* 0x0000000104077824 */ /* 0x004fce00078e0a07 */
.L_x_11499:
[----:B-----5:R-:W-:Y:S01]  /*13e00*/  IMAD.IADD R7, R7, 0x1, -R0 ;  /* 0x0000000107077824 */ /* 0x020fe200078e0a00 */
[----:B------:R-:W-:Y:S01]  /*13e10*/  LOP3.LUT R9, R6, 0xff, RZ, 0xc0, !PT ;  /* 0x000000ff06097812 */ /* 0x000fe200078ec0ff */
[----:B------:R-:W3:Y:S01]  /*13e20*/  LDC R0, c[0x0][0x448] ;  /* 0x00011200ff007b82 */ /* 0x000ee20000000800 */
[----:B--2---:R-:W-:Y:S01]  /*13e30*/  IMAD R2, R25, 0xc0, RZ ;  /* 0x000000c019027824 */ /* 0x004fe200078e02ff */
[----:B------:R-:W-:Y:S01]  /*13e40*/  BSSY B0, `(.L_x_11500) ;  /* 0x0000036000007945 */ /* 0x000fe20003800000 */
[----:B------:R-:W-:Y:S02]  /*13e50*/  IMAD.MOV.U32 R4, RZ, RZ, RZ ;  /* 0x000000ffff047224 */ /* 0x000fe400078e00ff */
[----:B------:R-:W-:Y:S01]  /*13e60*/  VIADD R2, R2, 0xbf ;  /* 0x000000bf02027836 */ /* 0x000fe20000000000 */
[----:B---3--:R-:W-:-:S13]  /*13e70*/  ISETP.NE.AND P0, PT, R0, 0x1, PT ;  /* 0x000000010000780c */ /* 0x008fda0003f05270 */
[----:B------:R-:W2:Y:S08]  /*13e80*/  @P0 LDC R3, c[0x0][0x44c] ;  /* 0x00011300ff030b82 */ /* 0x000eb00000000800 */
[----:B------:R-:W3:Y:S01]  /*13e90*/  @P0 LDC R0, c[0x0][0x450] ;  /* 0x00011400ff000b82 */ /* 0x000ee20000000800 */
[----:B--2---:R-:W-:-:S05]  /*13ea0*/  @P0 IMAD.HI.U32 R3, R2, R3, RZ ;  /* 0x0000000302030227 */ /* 0x004fca00078e00ff */
[----:B---3--:R-:W-:Y:S01]  /*13eb0*/  @P0 SHF.R.U32.HI R2, RZ, R0, R3 ;  /* 0x00000000ff020219 */ /* 0x008fe20000011603 */
[C---:B------:R-:W-:Y:S01]  /*13ec0*/  VIADD R0, R7.reuse, 0x8f ;  /* 0x0000008f07007836 */ /* 0x040fe20000000000 */
[----:B------:R-:W-:-:S03]  /*13ed0*/  IADD3 R7, R7, 0x90, -R8 ;  /* 0x0000009007077810 */ /* 0x000fc60007ffe808 */
[----:B------:R-:W-:-:S04]  /*13ee0*/  IMAD.HI R0, R0, 0x38e38e39, RZ ;  /* 0x38e38e3900007827 */ /* 0x000fc800078e02ff */
[----:B------:R-:W-:Y:S01]  /*13ef0*/  IMAD.IADD R2, R7, 0x1, R2 ;  /* 0x0000000107027824 */ /* 0x000fe200078e0202 */
[----:B------:R-:W-:Y:S01]  /*13f00*/  SHF.R.U32.HI R3, RZ, 0x1f, R0 ;  /* 0x0000001fff037819 */ /* 0x000fe20000011600 */
[----:B------:R-:W-:Y:S02]  /*13f10*/  IMAD.MOV.U32 R7, RZ, RZ, R4 ;  /* 0x000000ffff077224 */ /* 0x000fe400078e0004 */
[----:B------:R-:W-:Y:S01]  /*13f20*/  IMAD.HI R2, R2, 0x38e38e39, RZ ;  /* 0x38e38e3902027827 */ /* 0x000fe200078e02ff */
[----:B------:R-:W-:-:S04]  /*13f30*/  LEA.HI.SX32 R3, R0, R3, 0x1b ;  /* 0x0000000300037211 */ /* 0x000fc800078fdaff */
[----:B------:R-:W-:-:S04]  /*13f40*/  SHF.R.U32.HI R0, RZ, 0x1f, R2 ;  /* 0x0000001fff007819 */ /* 0x000fc80000011602 */
[----:B------:R-:W-:-:S04]  /*13f50*/  LEA.HI.SX32 R0, R2, R0, 0x1b ;  /* 0x0000000002007211 */ /* 0x000fc800078fdaff */
[----:B01----:R-:W-:Y:S02]  /*13f60*/  VIMNMX R8, R3, R0, PT ;  /* 0x0000000003087248 */ /* 0x003fe40003fe0100 */
[----:B------:R-:W-:Y:S02]  /*13f70*/  SHF.R.U32.HI R0, RZ, 0x10, R6 ;  /* 0x00000010ff007819 */ /* 0x000fe40000011606 */
[----:B------:R-:W-:Y:S01]  /*13f80*/  ISETP.GE.AND P1, PT, R8, 0x1, PT ;  /* 0x000000010800780c */ /* 0x000fe20003f26270 */
[----:B------:R0:W-:Y:S01]  /*13f90*/  STL [R1+0x18], R8 ;  /* 0x0000180801007387 */ /* 0x0001e20000100800 */
[----:B------:R-:W-:-:S03]  /*13fa0*/  ISETP.NE.AND P0, PT, R0, RZ, PT ;  /* 0x000000ff0000720c */ /* 0x000fc60003f05270 */
[----:B------:R0:W-:Y:S04]  /*13fb0*/  STL [R1+0x1c], R4 ;  /* 0x00001c0401007387 */ /* 0x0001e80000100800 */
[----:B------:R0:W-:Y:S06]  /*13fc0*/  STL [R1+0x38], R9 ;  /* 0x0000380901007387 */ /* 0x0001ec0000100800 */
[----:B------:R-:W1:Y:S01]  /*13fd0*/  @!P0 LDC R0, c[0x0][0x9f0] ;  /* 0x00027c00ff008b82 */ /* 0x000e620000000800 */
        /* <DEDUP_REMOVED lines=28> */
.L_x_11501:
[----:B------:R-:W-:Y:S05]  /*141a0*/  BSYNC B0 ;  /* 0x0000000000007941 */ /* 0x000fea0003800000 */
.L_x_11500:
        /* <DEDUP_REMOVED lines=20> */
[----:B0-----:R-:W0:Y:S02]  /*142f0*/  S2R R4, SR_LTMASK ;  /* 0x0000000000047919 */ /* 0x001e240000003900 */
[----:B0-----:R-:W-:-:S04]  /*14300*/  LOP3.LUT R4, R4, UR4, RZ, 0xc0, !PT ;  /* 0x0000000404047c12 */ /* 0x001fc8000f8ec0ff */
[----:B--2---:R-:W0:Y:S01]  /*14310*/  POPC R7, R4 ;  /* 0x0000000400077309 */ /* 0x004e220000000000 */
[----:B---3--:R-:W0:Y:S02]  /*14320*/  SHFL.IDX PT, R0, R3, R0, 0x1f ;  /* 0x00001f0003007589 */ /* 0x008e2400000e0000 */
[----:B0-----:R-:W-:Y:S01]  /*14330*/  IADD3 R24, R0, UR38, R7 ;  /* 0x0000002600187c10 */ /* 0x001fe2000fffe007 */
[----:B------:R-:W-:Y:S06]  /*14340*/  BRA `(.L_x_11504) ;  /* 0x0000004000247947 */ /* 0x000fec0003800000 */
.L_x_11503:
        /* <DEDUP_REMOVED lines=12> */
[----:B--2---:R-:W-:-:S02]  /*14410*/  IMAD.U32 R7, RZ, RZ, UR9 ;  /* 0x00000009ff077e24 */ /* 0x004fc4000f8e00ff */
[----:B------:R-:W-:Y:S02]  /*14420*/  IMAD.U32 R10, RZ, RZ, UR4 ;  /* 0x00000004ff0a7e24 */ /* 0x000fe4000f8e00ff */
[----:B------:R-:W-:Y:S02]  /*14430*/  IMAD.U32 R11, RZ, RZ, UR5 ;  /* 0x00000005ff0b7e24 */ /* 0x000fe4000f8e00ff */
[----:B------:R-:W-:Y:S02]  /*14440*/  IMAD.MOV.U32 R8, RZ, RZ, 0x70 ;  /* 0x00000070ff087424 */ /* 0x000fe400078e00ff */
[----:B------:R-:W-:Y:S02]  /*14450*/  IMAD.MOV.U32 R12, RZ, RZ, 0x1 ;  /* 0x00000001ff0c7424 */ /* 0x000fe400078e00ff */
[----:B------:R-:W-:-:S07]  /*14460*/  IMAD.MOV.U32 R13, RZ, RZ, RZ ;  /* 0x000000ffff0d7224 */ /* 0x000fce00078e00ff */
[----:B------:R-:W-:-:S07]  /*14470*/  LEPC R20, `(.L_x_11506) ;  /* 0x000000001014794e */ /* 0x000fce0000000000 */
[----:B0-----:R-:W-:Y:S05]  /*14480*/  CALL.ABS.NOINC R2 ;  /* 0x0000000002007343 */ /* 0x001fea0003c00000 */
.L_x_11506:
[----:B------:R-:W-:Y:S05]  /*14490*/  BSYNC B6 ;  /* 0x0000000000067941 */ /* 0x000fea0003800000 */
.L_x_11505:
        /* <DEDUP_REMOVED lines=9> */
[----:B0-----:R-:W-:Y:S02]  /*14530*/  IMAD.U32 R4, RZ, RZ, UR6 ;  /* 0x00000006ff047e24 */ /* 0x001fe4000f8e00ff */
[----:B------:R-:W-:Y:S02]  /*14540*/  IMAD.U32 R5, RZ, RZ, UR7 ;  /* 0x00000007ff057e24 */ /* 0x000fe4000f8e00ff */
[----:B------:R-:W-:Y:S02]  /*14550*/  IMAD.U32 R6, RZ, RZ, UR8 ;  /* 0x00000008ff067e24 */ /* 0x000fe4000f8e00ff */
[----:B--2---:R-:W-:-:S02]  /*14560*/  IMAD.U32 R7, RZ, RZ, UR9 ;  /* 0x00000009ff077e24 */ /* 0x004fc4000f8e00ff */
[----:B------:R-:W-:Y:S02]  /*14570*/  IMAD.U32 R10, RZ, RZ, UR4 ;  /* 0x00000004ff0a7e24 */ /* 0x000fe4000f8e00ff */
[----:B------:R-:W-:Y:S02]  /*14580*/  IMAD.U32 R11, RZ, RZ, UR5 ;  /* 0x00000005ff0b7e24 */ /* 0x000fe4000f8e00ff */
[----:B------:R-:W-:Y:S02]  /*14590*/  IMAD.MOV.U32 R8, RZ, RZ, 0x70 ;  /* 0x00000070ff087424 */ /* 0x000fe400078e00ff */
[----:B------:R-:W-:Y:S02]  /*145a0*/  IMAD.MOV.U32 R12, RZ, RZ, 0x1 ;  /* 0x00000001ff0c7424 */ /* 0x000fe400078e00ff */
[----:B-1----:R-:W-:-:S07]  /*145b0*/  IMAD.MOV.U32 R13, RZ, RZ, RZ ;  /* 0x000000ffff0d7224 */ /* 0x002fce00078e00ff */
[----:B------:R-:W-:-:S07]  /*145c0*/  LEPC R20, `(.L_x_11509) ;  /* 0x000000001014794e */ /* 0x000fce0000000000 */
[----:B---3--:R-:W-:Y:S05]  /*145d0*/  CALL.ABS.NOINC R2 ;  /* 0x0000000002007343 */ /* 0x008fea0003c00000 */
.L_x_11509:
        /* <DEDUP_REMOVED lines=16> */
.L_x_11508:
[----:B------:R-:W-:Y:S05]  /*146e0*/  BSYNC B6 ;  /* 0x0000000000067941 */ /* 0x000fea0003800000 */
.L_x_11507:
[----:B------:R-:W-:Y:S01]  /*146f0*/  ULDC.64 UR4, c[0x0][0x9f8] ;  /* 0x00027e0000047ab9 */ /* 0x000fe20000000a00 */
[----:B------:R-:W3:Y:S01]  /*14700*/  LDL R20, [R1+0x20] ;  /* 0x0000200001147983 */ /* 0x000ee20000100800 */
[----:B------:R-:W-:Y:S01]  /*14710*/  ISETP.NE.U32.AND P0, PT, RZ, UR4, PT ;  /* 0x00000004ff007c0c */ /* 0x000fe2000bf05070 */
[----:B------:R-:W-:-:S03]  /*14720*/  ULDC.64 UR6, c[0x0][0x208] ;  /* 0x0000820000067ab9 */ /* 0x000fc60000000a00 */
[----:B------:R-:W-:-:S13]  /*14730*/  ISETP.NE.AND.EX P0, PT, RZ, UR5, PT, P0 ;  /* 0x00000005ff007c0c */ /* 0x000fda000bf05300 */
[----:B------:R-:W-:-:S04]  /*14740*/  @P0 IADD3 R2, P1, R19, UR4, RZ ;  /* 0x0000000413020c10 */ /* 0x000fc8000ff3e0ff */
[----:B------:R-:W-:Y:S01]  /*14750*/  @P0 IADD3.X R3, R23, UR5, RZ, P1, !PT ;  /* 0x0000000517030c10 */ /* 0x000fe20008ffe4ff */
[----:B------:R-:W-:-:S04]  /*14760*/  ULDC.64 UR4, c[0x0][0xa08] ;  /* 0x0002820000047ab9 */ /* 0x000fc80000000a00 */
[----:B------:R1:W2:Y:S02]  /*14770*/  @P0 LDG.E R26, desc[UR6][R2.64] ;  /* 0x00000006021a0981 */ /* 0x0002a4000c1e1900 */
[----:B-1----:R-:W1:Y:S02]  /*14780*/  LDC.64 R2, c[0x0][0x418] ;  /* 0x00010600ff027b82 */ /* 0x002e640000000a00 */
[----:B-1----:R-:W-:Y:S01]  /*14790*/  LOP3.LUT P0, RZ, R2, UR4, RZ, 0xfc, !PT ;  /* 0x0000000402ff7c12 */ /* 0x002fe2000f80fcff */
[----:B------:R-:W-:-:S03]  /*147a0*/  UMOV UR4, 0xffffffff ;  /* 0xffffffff00047882 */ /* 0x000fc60000000000 */
[----:B------:R-:W-:Y:S01]  /*147b0*/  LOP3.LUT P0, RZ, R3, UR5, RZ, 0xfc, P0 ;  /* 0x0000000503ff7c12 */ /* 0x000fe2000800fcff */
[----:B---3--:R-:W-:Y:S01]  /*147c0*/  VIADD R23, R20, 0xffffffff ;  /* 0xffffffff14177836 */ /* 0x008fe20000000000 */
[----:B--2---:R-:W-:Y:S02]  /*147d0*/  SHF.R.S32.HI R7, RZ, 0x1f, R26 ;  /* 0x0000001fff077819 */ /* 0x004fe4000001141a */
[----:B------:R-:W-:-:S03]  /*147e0*/  SEL R19, R26, RZ, !P0 ;  /* 0x000000ff1a137207 */ /* 0x000fc60004000000 */
[----:B------:R1:W-:Y:S01]  /*147f0*/  STL [R1], R7 ;  /* 0x0000000701007387 */ /* 0x0003e20000100800 */
[----:B------:R-:W-:Y:S05]  /*14800*/  BRA.DIV UR4, `(.L_x_11510) ;  /* 0x0000005204a87947 */ /* 0x000fea000b800000 */
[----:B------:R-:W2:Y:S02]  /*14810*/  S2R R0, SR_TID.X ;  /* 0x0000000000007919 */ /* 0x000ea40000002100 */
[----:B--2---:R-:W-:-:S04]  /*14820*/  SHF.R.U32.HI R0, RZ, 0x5, R0 ;  /* 0x00000005ff007819 */ /* 0x004fc80000011600 */
[----:B------:R-:W-:-:S05]  /*14830*/  LOP3.LUT R0, R0, 0x3, RZ, 0xc0, !PT ;  /* 0x0000000300007812 */ /* 0x000fca00078ec0ff */
[----:B------:R2:W3:Y:S02]  /*14840*/  SHFL.IDX PT, R14, R0, RZ, 0x1f ;  /* 0x00001fff000e7589 */ /* 0x0004e400000e0000 */
.L_x_11618:
        /* <DEDUP_REMOVED lines=8> */
.L_x_11621:
[----:B------:R-:W-:Y:S05]  /*148d0*/  @!P6 BRA `(.L_x_11511) ;  /* 0x000000040010e947 */ /* 0x000fea0003800000 */
[----:B------:R-:W-:-:S04]  /*148e0*/  ISETP.NE.U32.AND P0, PT, R2, RZ, PT ;  /* 0x000000ff0200720c */ /* 0x000fc80003f05070 */
[----:B------:R-:W-:-:S13]  /*148f0*/  ISETP.NE.AND.EX P0, PT, R3, RZ, PT, P0 ;  /* 0x000000ff0300720c */ /* 0x000fda0003f05300 */
[----:B------:R-:W-:Y:S05]  /*14900*/  @!P0 BRA `(.L_x_11513) ;  /* 0x00000000004c8947 */ /* 0x000fea0003800000 */
[----:B------:R-:W3:Y:S01]  /*14910*/  LDC R6, c[0x0][0x43c] ;  /* 0x00010f00ff067b82 */ /* 0x000ee20000000800 */
[----:B--2---:R-:W-:Y:S01]  /*14920*/  IMAD.MOV.U32 R0, RZ, RZ, R23 ;  /* 0x000000ffff007224 */ /* 0x004fe200078e0017 */
[----:B------:R-:W-:Y:S01]  /*14930*/  ULDC.64 UR4, c[0x0][0x428] ;  /* 0x00010a0000047ab9 */ /* 0x000fe20000000a00 */
[----:B------:R-:W-:Y:S01]  /*14940*/  ULDC.64 UR6, c[0x0][0x208] ;  /* 0x0000820000067ab9 */ /* 0x000fe20000000a00 */
[----:B---3--:R-:W-:-:S13]  /*14950*/  ISETP.NE.AND P0, PT, R6, 0x1, PT ;  /* 0x000000010600780c */ /* 0x008fda0003f05270 */
[----:B0-----:R-:W0:Y:S02]  /*14960*/  @P0 LDC.64 R4, c[0x0][0x440] ;  /* 0x00011000ff040b82 */ /* 0x001e240000000a00 */
        /* <DEDUP_REMOVED lines=13> */
.L_x_11513:
[----:B--2---:R-:W-:Y:S01]  /*14a40*/  IMAD R0, R18, 0x8, R17 ;  /* 0x0000000812007824 */ /* 0x004fe200078e0211 */
[----:B---3--:R-:W-:-:S04]  /*14a50*/  SHF.L.U32 R2, R28, 0x1f, RZ ;  /* 0x0000001f1c027819 */ /* 0x008fc800000006ff */
[----:B------:R-:W2:Y:S02]  /*14a60*/  SYNCS.PHASECHK.TRANS64.TRYWAIT P0, [R0+URZ+0x31c40], R2 ;  /* 0x031c4002000075a7 */ /* 0x000ea4000800017f */
[----:B--2---:R-:W-:Y:S05]  /*14a70*/  @!P0 BRA `(.L_x_11514) ;  /* 0x0000005000608947 */ /* 0x004fea0003800000 */
.L_x_11622:
        /* <DEDUP_REMOVED lines=11> */
.L_x_11515:
[----:B------:R-:W-:Y:S01]  /*14b30*/  R2UR UR9, R0 ;  /* 0x00000000000972ca */ /* 0x000fe200000e0000 */
[----:B--2---:R-:W-:Y:S01]  /*14b40*/  IMAD R0, R18, 0x6c00, R17 ;  /* 0x00006c0012007824 */ /* 0x004fe200078e0211 */
        /* <DEDUP_REMOVED lines=22> */
[----:B--2---:R-:W-:Y:S01]  /*14cb0*/  UMOV UR8, UR15 ;  /* 0x0000000f00087c82 */ /* 0x004fe20008000000 */
[----:B------:R-:W-:-:S02]  /*14cc0*/  UMOV UR10, UR16 ;  /* 0x00000010000a7c82 */ /* 0x000fc40008000000 */
[----:B------:R2:W-:Y:S02]  /*14cd0*/  UTMALDG.4D [UR8], [UR4], desc[UR6] ;  /* 0x00000608040075b4 */ /* 0x0005e40008019000 */
[----:B--2---:R-:W-:Y:S01]  /*14ce0*/  UMOV UR8, UR17 ;  /* 0x0000001100087c82 */ /* 0x004fe20008000000 */
[----:B------:R-:W-:Y:S02]  /*14cf0*/  UMOV UR10, UR14 ;  /* 0x0000000e000a7c82 */ /* 0x000fe40008000000 */
[----:B------:R3:W-:Y:S02]  /*14d00*/  UTMALDG.4D [UR8], [UR4], desc[UR6] ;  /* 0x00000608040075b4 */ /* 0x0007e40008019000 */
[----:B---3--:R-:W-:Y:S01]  /*14d10*/  NOP ;  /* 0x0000000000007918 */ /* 0x008fe20000000000 */
.L_x_11511:
[----:B0-----:R-:W3:Y:S04]  /*14d20*/  LDL.LU R4, [R1+0x10] ;  /* 0x0000100001047983 */ /* 0x001ee80000300800 */
[----:B------:R-:W4:Y:S04]  /*14d30*/  LDL.LU R6, [R1+0xc] ;  /* 0x00000c0001067983 */ /* 0x000f280000300800 */
[----:B------:R-:W5:Y:S01]  /*14d40*/  LDL.LU R3, [R1+0x24] ;  /* 0x0000240001037983 */ /* 0x000f620000300800 */
[----:B------:R-:W-:Y:S05]  /*14d50*/  WARPSYNC.ALL ;  /* 0x0000000000007948 */ /* 0x000fea0003800000 */
[----:B------:R-:W-:Y:S01]  /*14d60*/  ULDC.64 UR6, c[0x0][0xa00] ;  /* 0x0002800000067ab9 */ /* 0x000fe20000000a00 */
[----:B------:R-:W-:Y:S01]  /*14d70*/  ULDC.64 UR4, c[0x0][0x298] ;  /* 0x0000a60000047ab9 */ /* 0x000fe20000000a00 */
[----:B--2---:R-:W-:Y:S01]  /*14d80*/  VIADD R0, R17, 0xda00 ;  /* 0x0000da0011007836 */ /* 0x004fe20000000000 */
        /* <DEDUP_REMOVED lines=25> */
[----:B-1----:R-:W-:-:S02]  /*14f20*/  IMAD.U32 R7, RZ, RZ, UR9 ;  /* 0x00000009ff077e24 */ /* 0x002fc4000f8e00ff */
[----:B------:R-:W-:Y:S02]  /*14f30*/  IMAD.U32 R10, RZ, RZ, UR4 ;  /* 0x00000004ff0a7e24 */ /* 0x000fe4000f8e00ff */
[----:B------:R-:W-:Y:S02]  /*14f40*/  IMAD.U32 R11, RZ, RZ, UR5 ;  /* 0x00000005ff0b7e24 */ /* 0x000fe4000f8e00ff */
[----:B------:R-:W-:Y:S02]  /*14f50*/  IMAD.MOV.U32 R8, RZ, RZ, 0x70 ;  /* 0x00000070ff087424 */ /* 0x000fe400078e00ff */
[----:B------:R-:W-:Y:S02]  /*14f60*/  IMAD.MOV.U32 R12, RZ, RZ, 0x1 ;  /* 0x00000001ff0c7424 */ /* 0x000fe400078e00ff */
[----:B------:R-:W-:-:S07]  /*14f70*/  IMAD.MOV.U32 R13, RZ, RZ, RZ ;  /* 0x000000ffff0d7224 */ /* 0x000fce00078e00ff */
[----:B------:R-:W-:-:S07]  /*14f80*/  LEPC R20, `(.L_x_11517) ;  /* 0x000000001014794e */ /* 0x000fce0000000000 */
[----:B0-----:R-:W-:Y:S05]  /*14f90*/  CALL.ABS.NOINC R2 ;  /* 0x0000000002007343 */ /* 0x001fea0003c00000 */
.L_x_11517:
[----:B------:R-:W-:Y:S05]  /*14fa0*/  BSYNC B6 ;  /* 0x0000000000067941 */ /* 0x000fea0003800000 */
.L_x_11516:
[----:B------:R-:W2:Y:S01]  /*14fb0*/  LDL.LU R20, [R1+0x10] ;  /* 0x0000100001147983 */ /* 0x000ea20000300800 */
[----:B------:R-:W3:Y:S01]  /*14fc0*/  LDC R9, c[0x0][0x448] ;  /* 0x00011200ff097b82 */ /* 0x000ee20000000800 */
[----:B------:R-:W-:Y:S01]  /*14fd0*/  ULDC.64 UR4, c[0x0][0x2d8] ;  /* 0x0000b60000047ab9 */ /* 0x000fe20000000a00 */
[----:B------:R-:W-:Y:S01]  /*14fe0*/  ULDC.64 UR6, c[0x0][0x2e0] ;  /* 0x0000b80000067ab9 */ /* 0x000fe20000000a00 */
[----:B0-----:R-:W2:Y:S01]  /*14ff0*/  LDL.LU.64 R2, [R1+0x30] ;  /* 0x0000300001027983 */ /* 0x001ea20000300a00 */
[----:B------:R-:W-:-:S03]  /*15000*/  ULDC.64 UR8, c[0x0][0x280] ;  /* 0x0000a00000087ab9 */ /* 0x000fc60000000a00 */
[----:B------:R-:W4:Y:S04]  /*15010*/  LDL.LU R21, [R1+0x24] ;  /* 0x0000240001157983 */ /* 0x000f280000300800 */
[----:B------:R-:W4:Y:S01]  /*15020*/  LDL.LU R4, [R1+0xc] ;  /* 0x00000c0001047983 */ /* 0x000f220000300800 */
[----:B------:R-:W0:Y:S01]  /*15030*/  S2R R10, SR_TID.X ;  /* 0x00000000000a7919 */ /* 0x000e220000002100 */
[----:B------:R-:W1:Y:S01]  /*15040*/  S2R R11, SR_TID.X ;  /* 0x00000000000b7919 */ /* 0x000e620000002100 */
[----:B---3--:R-:W-:-:S13]  /*15050*/  ISETP.NE.AND P1, PT, R9, 0x1, PT ;  /* 0x000000010900780c */ /* 0x008fda0003f25270 */
[----:B------:R-:W3:Y:S08]  /*15060*/  @P1 LDC R5, c[0x0][0x450] ;  /* 0x00011400ff051b82 */ /* 0x000ef00000000800 */
[----:B------:R-:W3:Y:S01]  /*15070*/  @P1 LDC R8, c[0x0][0x450] ;  /* 0x00011400ff081b82 */ /* 0x000ee20000000800 */
[----:B--2---:R-:W-:Y:S02]  /*15080*/  IMAD.MOV.U32 R3, RZ, RZ, R20 ;  /* 0x000000ffff037224 */ /* 0x004fe400078e0014 */
[----:B------:R-:W2:Y:S01]  /*15090*/  S2R R20, SR_TID.X ;  /* 0x0000000000147919 */ /* 0x000ea20000002100 */
[----:B------:R-:W-:-:S04]  /*150a0*/  IMAD.WIDE.U32 R2, R16, UR4, R2 ;  /* 0x0000000410027c25 */ /* 0x000fc8000f8e0002 */
[----:B------:R-:W-:Y:S01]  /*150b0*/  IMAD R3, R16, UR5, R3 ;  /* 0x0000000510037c24 */ /* 0x000fe2000f8e0203 */
[----:B------:R-:W-:Y:S01]  /*150c0*/  ULDC.64 UR4, c[0x0][0x2d0] ;  /* 0x0000b40000047ab9 */ /* 0x000fe20000000a00 */
[----:B----4-:R-:W-:Y:S02]  /*150d0*/  IMAD R0, R21, UR6, RZ ;  /* 0x0000000615007c24 */ /* 0x010fe4000f8e02ff */
[----:B------:R-:W-:-:S04]  /*150e0*/  IMAD.WIDE.U32 R2, R4, UR6, R2 ;  /* 0x0000000604027c25 */ /* 0x000fc8000f8e0002 */
[----:B------:R-:W-:Y:S01]  /*150f0*/  IMAD R0, R4, UR7, R0 ;  /* 0x0000000704007c24 */ /* 0x000fe2000f8e0200 */
[----:B------:R-:W-:Y:S01]  /*15100*/  ULDC.64 UR6, c[0x0][0x2c8] ;  /* 0x0000b20000067ab9 */ /* 0x000fe20000000a00 */
[----:B------:R-:W4:Y:S02]  /*15110*/  @P1 LDC R4, c[0x0][0x44c] ;  /* 0x00011300ff041b82 */ /* 0x000f240000000800 */
[----:B------:R-:W-:Y:S01]  /*15120*/  IMAD.IADD R3, R3, 0x1, R0 ;  /* 0x0000000103037824 */ /* 0x000fe200078e0200 */
[C---:B--2---:R-:W-:Y:S01]  /*15130*/  LOP3.LUT R21, R20.reuse, 0x7f, RZ, 0xc0, !PT ;  /* 0x0000007f14157812 */ /* 0x044fe200078ec0ff */
[----:B------:R-:W-:-:S03]  /*15140*/  IMAD.SHL.U32 R20, R20, 0x20, RZ ;  /* 0x0000002014147824 */ /* 0x000fc600078e00ff */
[----:B------:R-:W-:-:S04]  /*15150*/  SHF.R.U32.HI R21, RZ, 0x2, R21 ;  /* 0x00000002ff157819 */ /* 0x000fc80000011615 */
[----:B------:R-:W-:Y:S01]  /*15160*/  LOP3.LUT R20, R21, 0x60, R20, 0xf8, !PT ;  /* 0x0000006015147812 */ /* 0x000fe200078ef814 */
[----:B0-----:R-:W-:-:S04]  /*15170*/  IMAD.SHL.U32 R21, R10, 0x8, RZ ;  /* 0x000000080a157824 */ /* 0x001fc800078e00ff */
[----:B------:R-:W-:Y:S01]  /*15180*/  IMAD R6, R25, 0xc0, R20 ;  /* 0x000000c019067824 */ /* 0x000fe200078e0214 */
[----:B------:R-:W-:Y:S01]  /*15190*/  LOP3.LUT R21, R21, 0x18, RZ, 0xc0, !PT ;  /* 0x0000001815157812 */ /* 0x000fe200078ec0ff */
[----:B-1----:R-:W-:Y:S02]  /*151a0*/  IMAD.SHL.U32 R20, R11, 0x8, RZ ;  /* 0x000000080b147824 */ /* 0x002fe400078e00ff */
[----:B----4-:R-:W-:Y:S01]  /*151b0*/  @P1 IMAD.HI.U32 R0, R6, R4, RZ ;  /* 0x0000000406001227 */ /* 0x010fe200078e00ff */
[C---:B------:R-:W-:Y:S02]  /*151c0*/  LOP3.LUT R10, R21.reuse, 0x40, RZ, 0xfc, !PT ;  /* 0x00000040150a7812 */ /* 0x040fe400078efcff */
[----:B------:R-:W-:Y:S01]  /*151d0*/  LOP3.LUT R20, R20, 0x18, RZ, 0xc0, !PT ;  /* 0x0000001814147812 */ /* 0x000fe200078ec0ff */
[----:B------:R-:W-:Y:S01]  /*151e0*/  IMAD.MOV.U32 R4, RZ, RZ, R6 ;  /* 0x000000ffff047224 */ /* 0x000fe200078e0006 */
[----:B---3--:R-:W-:Y:S02]  /*151f0*/  @P1 SHF.R.U32.HI R4, RZ, R5, R0 ;  /* 0x00000005ff041219 */ /* 0x008fe40000011600 */
        /* <DEDUP_REMOVED lines=105> */
.L_x_11635:
        /* <DEDUP_REMOVED lines=14> */
.L_x_11519:
        /* <DEDUP_REMOVED lines=18> */
.L_x_11636:
[----:B------:R-:W-:Y:S05]  /*15a90*/  BSYNC B0 ;  /* 0x0000000000007941 */ /* 0x000fea0003800000 */
.L_x_11520:
        /* <DEDUP_REMOVED lines=52> */
.L_x_11528:
[----:B------:R-:W-:Y:S01]  /*15de0*/  IMAD R3, R6, 0x8, R17 ;  /* 0x0000000806037824 */ /* 0x000fe200078e0211 */
[----:B------:R-:W-:Y:S01]  /*15df0*/  SHF.L.U32 R2, R10, 0x1f, RZ ;  /* 0x0000001f0a027819 */ /* 0x000fe200000006ff */
[----:B------:R-:W-:Y:S03]  /*15e00*/  BSSY B3, `(.L_x_11529) ;  /* 0x0000003000037945 */ /* 0x000fe60003800000 */
[----:B------:R-:W1:Y:S02]  /*15e10*/  SYNCS.PHASECHK.TRANS64.TRYWAIT P0, [R3+URZ+0x31c40], R2 ;  /* 0x031c4002030075a7 */ /* 0x000e64000800017f */
[----:B-1----:R-:W-:Y:S05]  /*15e20*/  @!P0 BRA `(.L_x_11530) ;  /* 0x0000004400c08947 */ /* 0x002fea0003800000 */
.L_x_11637:
[----:B------:R-:W-:Y:S05]  /*15e30*/  BSYNC B3 ;  /* 0x0000000000037941 */ /* 0x000fea0003800000 */
.L_x_11529:
        /* <DEDUP_REMOVED lines=12> */
.L_x_11532:
[----:B------:R-:W-:Y:S05]  /*15f00*/  BSYNC B3 ;  /* 0x0000000000037941 */ /* 0x000fea0003800000 */
.L_x_11531:
        /* <DEDUP_REMOVED lines=11> */
.L_x_11533:
        /* <DEDUP_REMOVED lines=16> */
.L_x_11534:
        /* <DEDUP_REMOVED lines=16> */
.L_x_11535:
        /* <DEDUP_REMOVED lines=15> */
.L_x_11638:
[----:B------:R-:W-:Y:S05]  /*162b0*/  BSYNC B3 ;  /* 0x0000000000037941 */ /* 0x000fea0003800000 */
.L_x_11536:
        /* <DEDUP_REMOVED lines=12> */
.L_x_11539:
[----:B------:R-:W-:Y:S05]  /*16380*/  BSYNC B3 ;  /* 0x0000000000037941 */ /* 0x000fea0003800000 */
.L_x_11538:
        /* <DEDUP_REMOVED lines=11> */
.L_x_11540:
        /* <DEDUP_REMOVED lines=15> */
.L_x_11541:
        /* <DEDUP_REMOVED lines=15> */
.L_x_11542:
        /* <DEDUP_REMOVED lines=12> */
.L_x_11527:
[----:B------:R-:W-:Y:S05]  /*166e0*/  BSYNC B1 ;  /* 0x0000000000017941 */ /* 0x000fea0003800000 */
.L_x_11526:
[----:B------:R-:W2:Y:S01]  /*166f0*/  LDL.LU R0, [R1+0x20] ;  /* 0x0000200001007983 */ /* 0x000ea20000300800 */
[----:B------:R-:W-:Y:S02]  /*16700*/  IMAD.MOV.U32 R28, RZ, RZ, R10 ;  /* 0x000000ffff1c7224 */ /* 0x000fe400078e000a */
[----:B------:R-:W-:Y:S02]  /*16710*/  IMAD.MOV.U32 R18, RZ, RZ, R6 ;  /* 0x000000ffff127224 */ /* 0x000fe400078e0006 */
[----:B--2---:R-:W-:-:S07]  /*16720*/  VIADD R0, R0, 0xfffffffd ;  /* 0xfffffffd00007836 */ /* 0x004fce0000000000 */
.L_x_11525:
[----:B------:R-:W-:Y:S05]  /*16730*/  BSYNC B2 ;  /* 0x0000000000027941 */ /* 0x000fea0003800000 */
.L_x_11524:
[----:B------:R-:W-:Y:S01]  /*16740*/  VIADD R7, R7, 0xfffffffe ;  /* 0xfffffffe07077836 */ /* 0x000fe20000000000 */
[----:B------:R-:W-:-:S04]  /*16750*/  LOP3.LUT R2, RZ, R9, RZ, 0x33, !PT ;  /* 0x00000009ff027212 */ /* 0x000fc800078e33ff */
[----:B------:R-:W-:-:S13]  /*16760*/  ISETP.NE.AND P0, PT, R7, R2, PT ;  /* 0x000000020700720c */ /* 0x000fda0003f05270 */
[----:B------:R-:W-:Y:S05]  /*16770*/  @!P0 BRA `(.L_x_11523) ;  /* 0x0000001400988947 */ /* 0x000fea0003800000 */
[----:B------:R-:W-:-:S07]  /*16780*/  IMAD.MOV.U32 R4, RZ, RZ, R19 ;  /* 0x000000ffff047224 */ /* 0x000fce00078e0013 */
.L_x_11577:
        /* <DEDUP_REMOVED lines=33> */
.L_x_11545:
[----:B------:R-:W-:Y:S01]  /*169a0*/  IMAD R3, R6, 0x8, R17 ;  /* 0x0000000806037824 */ /* 0x000fe200078e0211 */
[----:B------:R-:W-:Y:S01]  /*169b0*/  SHF.L.U32 R2, R7, 0x1f, RZ ;  /* 0x0000001f07027819 */ /* 0x000fe200000006ff */
[----:B------:R-:W-:Y:S03]  /*169c0*/  BSSY B2, `(.L_x_11546) ;  /* 0x0000003000027945 */ /* 0x000fe60003800000 */
[----:B------:R-:W1:Y:S02]  /*169d0*/  SYNCS.PHASECHK.TRANS64.TRYWAIT P0, [R3+URZ+0x31c40], R2 ;  /* 0x031c4002030075a7 */ /* 0x000e64000800017f */
[----:B-1----:R-:W-:Y:S05]  /*169e0*/  @!P0 BRA `(.L_x_11547) ;  /* 0x0000003800f88947 */ /* 0x002fea0003800000 */
.L_x_11639:
[----:B------:R-:W-:Y:S05]  /*169f0*/  BSYNC B2 ;  /* 0x0000000000027941 */ /* 0x000fea0003800000 */
.L_x_11546:
        /* <DEDUP_REMOVED lines=12> */
.L_x_11549:
[----:B------:R-:W-:Y:S05]  /*16ac0*/  BSYNC B2 ;  /* 0x0000000000027941 */ /* 0x000fea0003800000 */
.L_x_11548:
        /* <DEDUP_REMOVED lines=11> */
.L_x_11550:
        /* <DEDUP_REMOVED lines=16> */
.L_x_11551:
        /* <DEDUP_REMOVED lines=16> */
.L_x_11552:
        /* <DEDUP_REMOVED lines=15> */
.L_x_11640:
[----:B------:R-:W-:Y:S05]  /*16e70*/  BSYNC B2 ;  /* 0x0000000000027941 */ /* 0x000fea0003800000 */
.L_x_11553:
        /* <DEDUP_REMOVED lines=11> */
.L_x_11556:
[----:B------:R-:W-:Y:S05]  /*16f30*/  BSYNC B2 ;  /* 0x0000000000027941 */ /* 0x000fea0003800000 */
.L_x_11555:
        /* <DEDUP_REMOVED lines=10> */
.L_x_11557:
        /* <DEDUP_REMOVED lines=15> */
.L_x_11558:
        /* <DEDUP_REMOVED lines=15> */
.L_x_11559:
        /* <DEDUP_REMOVED lines=12> */
.L_x_11544:
[----:B------:R-:W-:Y:S05]  /*17280*/  BSYNC B1 ;  /* 0x0000000000017941 */ /* 0x000fea0003800000 */
.L_x_11543:
[----:B------:R-:W-:Y:S01]  /*17290*/  LOP3.LUT P1, RZ, R22, 0x1, RZ, 0xc0, !PT ;  /* 0x0000000116ff7812 */ /* 0x000fe2000782c0ff */
[----:B------:R-:W-:Y:S01]  /*172a0*/  VIADD R18, R6, 0x1 ;  /* 0x0000000106127836 */ /* 0x000fe20000000000 */
[----:B------:R-:W-:Y:S01]  /*172b0*/  BSSY B1, `(.L_x_11560) ;  /* 0x00000ae000017945 */ /* 0x000fe20003800000 */
        /* <DEDUP_REMOVED lines=30> */
.L_x_11562:
[----:B------:R-:W-:Y:S01]  /*174a0*/  IMAD R2, R18, 0x8, R17 ;  /* 0x0000000812027824 */ /* 0x000fe200078e0211 */
[----:B------:R-:W-:Y:S01]  /*174b0*/  SHF.L.U32 R3, R28, 0x1f, RZ ;  /* 0x0000001f1c037819 */ /* 0x000fe200000006ff */
[----:B------:R-:W-:Y:S03]  /*174c0*/  BSSY B2, `(.L_x_11563) ;  /* 0x0000003000027945 */ /* 0x000fe60003800000 */
[----:B------:R-:W1:Y:S02]  /*174d0*/  SYNCS.PHASECHK.TRANS64.TRYWAIT P0, [R2+URZ+0x31c40], R3 ;  /* 0x031c4003020075a7 */ /* 0x000e64000800017f */
[----:B-1----:R-:W-:Y:S05]  /*174e0*/  @!P0 BRA `(.L_x_11564) ;  /* 0x0000003000608947 */ /* 0x002fea0003800000 */
.L_x_11641:
[----:B------:R-:W-:Y:S05]  /*174f0*/  BSYNC B2 ;  /* 0x0000000000027941 */ /* 0x000fea0003800000 */
.L_x_11563:
        /* <DEDUP_REMOVED lines=12> */
.L_x_11566:
[----:B------:R-:W-:Y:S05]  /*175c0*/  BSYNC B2 ;  /* 0x0000000000027941 */ /* 0x000fea0003800000 */
.L_x_11565:
        /* <DEDUP_REMOVED lines=12> */
.L_x_11567:
        /* <DEDUP_REMOVED lines=16> */
.L_x_11568:
        /* <DEDUP_REMOVED lines=16> */
.L_x_11569:
        /* <DEDUP_REMOVED lines=15> */
.L_x_11642:
[----:B------:R-:W-:Y:S05]  /*17980*/  BSYNC B2 ;  /* 0x0000000000027941 */ /* 0x000fea0003800000 */
.L_x_11570:
        /* <DEDUP_REMOVED lines=11> */
.L_x_11573:
[----:B------:R-:W-:Y:S05]  /*17a40*/  BSYNC B2 ;  /* 0x0000000000027941 */ /* 0x000fea0003800000 */
.L_x_11572:
        /* <DEDUP_REMOVED lines=10> */
.L_x_11574:
        /* <DEDUP_REMOVED lines=15> */
.L_x_11575:
        /* <DEDUP_REMOVED lines=15> */
.L_x_11576:
        /* <DEDUP_REMOVED lines=12> */
.L_x_11561:
[----:B------:R-:W-:Y:S05]  /*17d90*/  BSYNC B1 ;  /* 0x0000000000017941 */ /* 0x000fea0003800000 */
.L_x_11560:
[----:B------:R-:W2:Y:S01]  /*17da0*/  LDL R2, [R1+0x4] ;  /* 0x0000040001027983 */ /* 0x000ea20000100800 */
[----:B------:R-:W-:Y:S01]  /*17db0*/  VIADD R0, R0, 0xfffffffe ;  /* 0xfffffffe00007836 */ /* 0x000fe20000000000 */
[----:B--2---:R-:W-:-:S13]  /*17dc0*/  ISETP.GT.AND P0, PT, R9, R2, PT ;  /* 0x000000020900720c */ /* 0x004fda0003f04270 */
[----:B------:R-:W-:Y:S05]  /*17dd0*/  @P0 BRA `(.L_x_11577) ;  /* 0xffffffe8006c0947 */ /* 0x000fea000383ffff */
.L_x_11523:
[----:B------:R-:W-:Y:S05]  /*17de0*/  BSYNC B0 ;  /* 0x0000000000007941 */ /* 0x000fea0003800000 */
.L_x_11522:
        /* <DEDUP_REMOVED lines=18> */
.L_x_11579:
[----:B------:R-:W-:Y:S05]  /*17f10*/  BSYNC B0 ;  /* 0x0000000000007941 */ /* 0x000fea0003800000 */
.L_x_11578:
[----:B------:R-:W-:Y:S01]  /*17f20*/  LOP3.LUT P0, RZ, R22, 0x1, RZ, 0xc0, !PT ;  /* 0x0000000116ff7812 */ /* 0x000fe2000780c0ff */
[----:B------:R-:W-:-:S12]  /*17f30*/  BSSY B0, `(.L_x_11580) ;  /* 0x0000045000007945 */ /* 0x000fd80003800000 */
[----:B------:R-:W-:Y:S05]  /*17f40*/  @!P0 BRA `(.L_x_11581) ;  /* 0x00000004000c8947 */ /* 0x000fea0003800000 */
[----:B------:R-:W-:Y:S01]  /*17f50*/  IMAD R3, R18, 0x8, R17 ;  /* 0x0000000812037824 */ /* 0x000fe200078e0211 */
[----:B------:R-:W-:Y:S01]  /*17f60*/  SHF.L.U32 R0, R28, 0x1f, RZ ;  /* 0x0000001f1c007819 */ /* 0x000fe200000006ff */
[----:B------:R-:W-:Y:S01]  /*17f70*/  BSSY B1, `(.L_x_11582) ;  /* 0x0000004000017945 */ /* 0x000fe20003800000 */
[----:B------:R-:W-:Y:S02]  /*17f80*/  ISETP.NE.AND P1, PT, R6, RZ, PT ;  /* 0x000000ff0600720c */ /* 0x000fe40003f25270 */
[----:B------:R-:W1:Y:S02]  /*17f90*/  SYNCS.PHASECHK.TRANS64.TRYWAIT P0, [R3+URZ+0x31c60], R0 ;  /* 0x031c6000030075a7 */ /* 0x000e64000800017f */
[----:B-1----:R-:W-:Y:S09]  /*17fa0*/  @!P0 BRA `(.L_x_11583) ;  /* 0x0000002400d88947 */ /* 0x002ff20003800000 */
.L_x_11643:
[----:B------:R-:W-:Y:S05]  /*17fb0*/  BSYNC B1 ;  /* 0x0000000000017941 */ /* 0x000fea0003800000 */
.L_x_11582:
        /* <DEDUP_REMOVED lines=9> */
.L_x_11585:
[----:B------:R-:W-:Y:S05]  /*18050*/  BSYNC B1 ;  /* 0x0000000000017941 */ /* 0x000fea0003800000 */
.L_x_11584:
        /* <DEDUP_REMOVED lines=10> */
.L_x_11586:
        /* <DEDUP_REMOVED lines=15> */
.L_x_11587:
        /* <DEDUP_REMOVED lines=15> */
.L_x_11588:
        /* <DEDUP_REMOVED lines=10> */
.L_x_11581:
[----:B------:R-:W-:Y:S05]  /*18380*/  BSYNC B0 ;  /* 0x0000000000007941 */ /* 0x000fea0003800000 */
.L_x_11580:
[----:B------:R-:W-:-:S05]  /*18390*/  VIADD R18, R18, 0x1 ;  /* 0x0000000112127836 */ /* 0x000fca0000000000 */
[----:B------:R-:W-:-:S04]  /*183a0*/  ISETP.NE.AND P0, PT, R18, 0x2, PT ;  /* 0x000000021200780c */ /* 0x000fc80003f05270 */
[----:B------:R-:W-:Y:S02]  /*183b0*/  SEL R3, RZ, 0x1, P0 ;  /* 0x00000001ff037807 */ /* 0x000fe40000000000 */
[----:B------:R-:W-:Y:S02]  /*183c0*/  SEL R18, R18, RZ, P0 ;  /* 0x000000ff12127207 */ /* 0x000fe40000000000 */
[----:B------:R-:W-:-:S07]  /*183d0*/  LOP3.LUT R28, R28, R3, RZ, 0x3c, !PT ;  /* 0x000000031c1c7212 */ /* 0x000fce00078e3cff */
.L_x_11504:
[----:B------:R-:W-:Y:S05]  /*183e0*/  BSYNC B7 ;  /* 0x0000000000077941 */ /* 0x000fea0003800000 */
.L_x_11502:
        /* <DEDUP_REMOVED lines=11> */
.L_x_11589:
[----:B------:R-:W0:Y:S01]  /*184a0*/  S2R R0, SR_TID.X ;  /* 0x0000000000007919 */ /* 0x000e220000002100 */
[----:B------:R-:W-:Y:S01]  /*184b0*/  UMOV UR4, 0xffffffff ;  /* 0xffffffff00047882 */ /* 0x000fe20000000000 */
[----:B0-----:R-:W-:-:S04]  /*184c0*/  LOP3.LUT R8, R0, 0x1f, RZ, 0xc0, !PT ;  /* 0x0000001f00087812 */ /* 0x001fc800078ec0ff */
[----:B------:R-:W-:Y:S01]  /*184d0*/  ISETP.NE.AND P0, PT, R8, 0x1f, PT ;  /* 0x0000001f0800780c */ /* 0x000fe20003f05270 */
[----:B------:R-:W-:-:S12]  /*184e0*/  BRA.DIV UR4, `(.L_x_11591) ;  /* 0x00000022049c7947 */ /* 0x000fd8000b800000 */
[----:B------:R-:W-:Y:S01]  /*184f0*/  IMAD.IADD R9, R27, 0x1, R8 ;  /* 0x000000011b097824 */ /* 0x000fe200078e0208 */
[----:B------:R-:W-:Y:S01]  /*18500*/  ULDC UR4, c[0x0][0xc3c] ;  /* 0x00030f0000047ab9 */ /* 0x000fe20000000800 */
[----:B------:R-:W-:-:S03]  /*18510*/  ULDC.64 UR6, c[0x0][0x208] ;  /* 0x0000820000067ab9 */ /* 0x000fc60000000a00 */
[----:B------:R-:W-:-:S13]  /*18520*/  ISETP.GE.OR P1, PT, R9, UR4, !P0 ;  /* 0x0000000409007c0c */ /* 0x000fda000c726670 */
[----:B------:R-:W0:Y:S08]  /*18530*/  @!P1 LDC.64 R2, c[0x0][0xc80] ;  /* 0x00032000ff029b82 */ /* 0x000e300000000a00 */
[----:B------:R-:W1:Y:S01]  /*18540*/  @!P1 LDC.64 R4, c[0x0][0xc78] ;  /* 0x00031e00ff049b82 */ /* 0x000e620000000a00 */
[----:B0-----:R-:W-:-:S05]  /*18550*/  @!P1 IMAD.WIDE R2, R9, 0x4, R2 ;  /* 0x0000000409029825 */ /* 0x001fca00078e0202 */
[----:B--2---:R1:W2:Y:S02]  /*18560*/  @!P1 LDG.E R7, desc[UR6][R2.64] ;  /* 0x0000000602079981 */ /* 0x0042a4000c1e1900 */
        /* <DEDUP_REMOVED lines=31> */
.L_x_11653:
[----:B------:R-:W-:Y:S02]  /*18760*/  ULDC UR4, c[0x0][0xc38] ;  /* 0x00030e0000047ab9 */ /* 0x000fe40000000800 */
[----:B------:R-:W-:-:S04]  /*18770*/  IMAD.U32 R4, RZ, RZ, UR4 ;  /* 0x00000004ff047e24 */ /* 0x000fc8000f8e00ff */
[----:B-1----:R-:W-:-:S04]  /*18780*/  IMAD R3, R14, R4, RZ ;  /* 0x000000040e037224 */ /* 0x002fc800078e02ff */
[----:B------:R-:W-:-:S05]  /*18790*/  IMAD.IADD R6, R6, 0x1, R3 ;  /* 0x0000000106067824 */ /* 0x000fca00078e0203 */
[----:B------:R-:W-:-:S13]  /*187a0*/  ISETP.GT.AND P6, PT, R6, R0, PT ;  /* 0x000000000600720c */ /* 0x000fda0003fc4270 */
[----:B------:R-:W-:Y:S05]  /*187b0*/  @P6 BRA `(.L_x_11592) ;  /* 0x0000000000a86947 */ /* 0x000fea0003800000 */
.L_x_11595:
[----:B0-----:R-:W0:Y:S01]  /*187c0*/  LDC R2, c[0x0][0xc3c] ;  /* 0x00030f00ff027b82 */ /* 0x001e220000000800 */
[----:B------:R-:W-:-:S05]  /*187d0*/  VIADD R27, R27, 0x1f ;  /* 0x0000001f1b1b7836 */ /* 0x000fca0000000000 */
[----:B0-----:R-:W-:-:S13]  /*187e0*/  ISETP.GE.AND P6, PT, R27, R2, PT ;  /* 0x000000021b00720c */ /* 0x001fda0003fc6270 */
[----:B------:R-:W-:Y:S05]  /*187f0*/  @P6 BRA `(.L_x_11593) ;  /* 0x0000000800c46947 */ /* 0x000fea0003800000 */
[----:B------:R-:W0:Y:S01]  /*18800*/  S2R R3, SR_TID.X ;  /* 0x0000000000037919 */ /* 0x000e220000002100 */
        /* <DEDUP_REMOVED lines=31> */
.L_x_11661:
[----:B------:R-:W-:Y:S02]  /*18a00*/  ULDC UR4, c[0x0][0xc38] ;  /* 0x00030e0000047ab9 */ /* 0x000fe40000000800 */
[----:B------:R-:W-:-:S04]  /*18a10*/  IMAD.U32 R4, RZ, RZ, UR4 ;  /* 0x00000004ff047e24 */ /* 0x000fc8000f8e00ff */
[----:B-1----:R-:W-:-:S04]  /*18a20*/  IMAD R3, R14, R4, RZ ;  /* 0x000000040e037224 */ /* 0x002fc800078e02ff */
[----:B------:R-:W-:-:S05]  /*18a30*/  IMAD.IADD R6, R3, 0x1, R6 ;  /* 0x0000000103067824 */ /* 0x000fca00078e0206 */
[----:B------:R-:W-:-:S13]  /*18a40*/  ISETP.GT.AND P6, PT, R6, R0, PT ;  /* 0x000000000600720c */ /* 0x000fda0003fc4270 */
[----:B------:R-:W-:Y:S05]  /*18a50*/  @!P6 BRA `(.L_x_11595) ;  /* 0xfffffffc0058e947 */ /* 0x000fea000383ffff */
.L_x_11592:
        /* <DEDUP_REMOVED lines=10> */
.L_x_11666:
[----:B------:R-:W-:-:S13]  /*18b00*/  ISETP.NE.AND P0, PT, R3, RZ, PT ;  /* 0x000000ff0300720c */ /* 0x000fda0003f05270 */
[----:B------:R-:W-:Y:S05]  /*18b10*/  @!P0 BRA `(.L_x_11597) ;  /* 0x0000000000108947 */ /* 0x000fea0003800000 */
[----:B------:R-:W-:Y:S01]  /*18b20*/  UMOV UR4, 0xffffffff ;  /* 0xffffffff00047882 */ /* 0x000fe20000000000 */
[----:B------:R-:W-:Y:S02]  /*18b30*/  VIADD R12, R7, 0xffffffff ;  /* 0xffffffff070c7836 */ /* 0x000fe40000000000 */
[----:B------:R-:W-:Y:S05]  /*18b40*/  BRA.DIV UR4, `(.L_x_11598) ;  /* 0x0000002604587947 */ /* 0x000fea000b800000 */
[----:B------:R4:W0:Y:S02]  /*18b50*/  SHFL.IDX PT, R24, R2, R12, 0x1f ;  /* 0x00001f0c02187589 */ /* 0x00082400000e0000 */
.L_x_11597:
        /* <DEDUP_REMOVED lines=59> */
.L_x_11599:
[----:B----4-:R-:W0:Y:S01]  /*18f10*/  LDC.64 R2, c[0x0][0xc90] ;  /* 0x00032400ff027b82 */ /* 0x010e220000000a00 */
[----:B------:R-:W-:Y:S01]  /*18f20*/  ULDC.64 UR4, c[0x0][0x208] ;  /* 0x0000820000047ab9 */ /* 0x000fe20000000a00 */
[----:B0-----:R-:W-:-:S05]  /*18f30*/  IMAD.WIDE R2, R27, 0x4, R2 ;  /* 0x000000041b027825 */ /* 0x001fca00078e0202 */
[----:B------:R0:W2:Y:S02]  /*18f40*/  LDG.E R6, desc[UR4][R2.64] ;  /* 0x0000000402067981 */ /* 0x0000a4000c1e1900 */
[----:B0-----:R-:W-:Y:S02]  /*18f50*/  IMAD.MOV.U32 R2, RZ, RZ, RZ ;  /* 0x000000ffff027224 */ /* 0x001fe400078e00ff */
[----:B--2---:R-:W-:-:S05]  /*18f60*/  IMAD R5, R25, R6, RZ ;  /* 0x0000000619057224 */ /* 0x004fca00078e02ff */
        /* <DEDUP_REMOVED lines=55> */
.L_x_11600:
[----:B------:R-:W-:-:S05]  /*192e0*/  LOP3.LUT R0, RZ, R3, RZ, 0x33, !PT ;  /* 0x00000003ff007212 */ /* 0x000fca00078e33ff */
[----:B------:R-:W-:Y:S01]  /*192f0*/  IMAD.IADD R25, R25, 0x1, R0 ;  /* 0x0000000119197824 */ /* 0x000fe200078e0200 */
[----:B------:R-:W-:Y:S06]  /*19300*/  BRA `(.L_x_11601) ;  /* 0x00000000001c7947 */ /* 0x000fec0003800000 */
.L_x_11593:
[----:B------:R-:W-:Y:S01]  /*19310*/  UMOV UR4, URZ ;  /* 0x0000003f00047c82 */ /* 0x000fe20008000000 */
[----:B------:R-:W-:Y:S01]  /*19320*/  UMOV UR5, URZ ;  /* 0x0000003f00057c82 */ /* 0x000fe20008000000 */
[----:B------:R-:W-:Y:S01]  /*19330*/  ULDC UR6, c[0x0][0xc3c] ;  /* 0x00030f0000067ab9 */ /* 0x000fe20000000800 */
[----:B------:R-:W-:Y:S02]  /*19340*/  IMAD.MOV.U32 R24, RZ, RZ, R0 ;  /* 0x000000ffff187224 */ /* 0x000fe400078e0000 */
[----:B------:R-:W-:Y:S02]  /*19350*/  IMAD.U32 R25, RZ, RZ, UR4 ;  /* 0x00000004ff197e24 */ /* 0x000fe4000f8e00ff */
[----:B------:R-:W-:Y:S02]  /*19360*/  IMAD.U32 R26, RZ, RZ, UR5 ;  /* 0x00000005ff1a7e24 */ /* 0x000fe4000f8e00ff */
[----:B------:R-:W-:-:S07]  /*19370*/  IMAD.U32 R27, RZ, RZ, UR6 ;  /* 0x00000006ff1b7e24 */ /* 0x000fce000f8e00ff */
.L_x_11601:
        /* <DEDUP_REMOVED lines=10> */
.L_x_11590:
[----:B------:R-:W-:Y:S02]  /*19420*/  ULDC UR4, c[0x0][0xc3c] ;  /* 0x00030f0000047ab9 */ /* 0x000fe40000000800 */
[----:B---3--:R-:W-:-:S13]  /*19430*/  ISETP.GE.AND P0, PT, R27, UR4, PT ;  /* 0x000000041b007c0c */ /* 0x008fda000bf06270 */
[----:B------:R-:W-:Y:S05]  /*19440*/  @!P0 BRA `(.L_x_11602) ;  /* 0xffffffa400348947 */ /* 0x000fea000383ffff */
[----:B------:R-:W-:Y:S05]  /*19450*/  BSYNC B8 ;  /* 0x0000000000087941 */ /* 0x000fea0003800000 */
.L_x_11496:
[----:B-1----:R-:W3:Y:S01]  /*19460*/  LDL.LU R0, [R1+0x28] ;  /* 0x0000280001007983 */ /* 0x002ee20000300800 */
[----:B------:R-:W-:Y:S01]  /*19470*/  BSSY B0, `(.L_x_11603) ;  /* 0x000000b000007945 */ /* 0x000fe20003800000 */
[----:B------:R-:W0:Y:S01]  /*19480*/  S2R R5, SR_CgaCtaId ;  /* 0x0000000000057919 */ /* 0x000e220000008800 */
[----:B---3--:R-:W-:-:S05]  /*19490*/  VIADD R0, R0, 0x1 ;  /* 0x0000000100007836 */ /* 0x008fca0000000000 */
        /* <DEDUP_REMOVED lines=8> */
.L_x_11669:
[----:B------:R-:W-:Y:S05]  /*19520*/  BSYNC B0 ;  /* 0x0000000000007941 */ /* 0x000fea0003800000 */
.L_x_11603:
[----:B------:R-:W-:-:S03]  /*19530*/  UMOV UR4, 0xffffffff ;  /* 0xffffffff00047882 */ /* 0x000fc60000000000 */
[----:B------:R-:W-:Y:S05]  /*19540*/  BRA.DIV UR4, `(.L_x_11605) ;  /* 0x0000001e04147947 */ /* 0x000fea000b800000 */
[----:B0-----:R-:W0:Y:S02]  /*19550*/  S2R R0, SR_TID.X ;  /* 0x0000000000007919 */ /* 0x001e240000002100 */
[----:B0-----:R-:W-:-:S04]  /*19560*/  SHF.R.U32.HI R0, RZ, 0x5, R0 ;  /* 0x00000005ff007819 */ /* 0x001fc80000011600 */
[----:B------:R-:W-:-:S05]  /*19570*/  LOP3.LUT R0, R0, 0x3, RZ, 0xc0, !PT ;  /* 0x0000000300007812 */ /* 0x000fca00078ec0ff */
[----:B------:R0:W1:Y:S02]  /*19580*/  SHFL.IDX PT, R14, R0, RZ, 0x1f ;  /* 0x00001fff000e7589 */ /* 0x00006400000e0000 */
.L_x_11672:
[----:B-1----:R-:W-:Y:S01]  /*19590*/  ISETP.NE.AND P0, PT, R14, RZ, PT ;  /* 0x000000ff0e00720c */ /* 0x002fe20003f05270 */
[----:B------:R-:W-:-:S12]  /*195a0*/  BSSY B0, `(.L_x_11606) ;  /* 0x0000026000007945 */ /* 0x000fd80003800000 */
[----:B------:R-:W-:Y:S05]  /*195b0*/  @P0 BRA `(.L_x_11607) ;  /* 0x0000000000900947 */ /* 0x000fea0003800000 */
[----:B------:R-:W-:-:S03]  /*195c0*/  UMOV UR4, 0xffffffff ;  /* 0xffffffff00047882 */ /* 0x000fc60000000000 */
[----:B------:R-:W-:Y:S05]  /*195d0*/  BRA.DIV UR4, `(.L_x_11608) ;  /* 0x0000001e04247947 */ /* 0x000fea000b800000 */
[----:B------:R-:W-:-:S13]  /*195e0*/  ELECT P6, URZ, PT ;  /* 0x00000000003f782f */ /* 0x000fda00038c0000 */
.L_x_11675:
[----:B------:R-:W-:Y:S05]  /*195f0*/  @!P6 BRA `(.L_x_11607) ;  /* 0x000000000080e947 */ /* 0x000fea0003800000 */
[----:B0-----:R-:W3:Y:S02]  /*19600*/  LDL R0, [R1+0x48] ;  /* 0x0000480001007983 */ /* 0x001ee40000100800 */
[----:B---3--:R-:W-:-:S13]  /*19610*/  R2UR UR4, R0 ;  /* 0x00000000000472ca */ /* 0x008fda00000e0000 */
[----:B------:R-:W-:-:S06]  /*19620*/  ULOP3.LUT UR4, UR4, 0x2, URZ, 0xfc, !UPT ;  /* 0x0000000204047892 */ /* 0x000fcc000f8efc3f */
[----:B------:R-:W-:-:S05]  /*19630*/  IMAD.U32 R0, RZ, RZ, UR4 ;  /* 0x00000004ff007e24 */ /* 0x000fca000f8e00ff */
[----:B------:R-:W-:-:S13]  /*19640*/  ISETP.NE.AND P2, PT, R0, 0x3, PT ;  /* 0x000000030000780c */ /* 0x000fda0003f45270 */
[----:B------:R-:W-:Y:S05]  /*19650*/  @!P2 BRA `(.L_x_11609) ;  /* 0x000000000004a947 */ /* 0x000fea0003800000 */
[----:B------:R-:W-:Y:S01]  /*19660*/  BPT.TRAP 0x1 ;  /* 0x000000040000795c */ /* 0x000fe20000300000 */
.L_x_11609:
[----:B------:R-:W-:Y:S01]  /*19670*/  VIADD R3, R9, 0x31c40 ;  /* 0x00031c4009037836 */ /* 0x000fe20000000000 */
[----:B------:R-:W-:Y:S01]  /*19680*/  SHF.L.U32 R2, R28, 0x1f, RZ ;  /* 0x0000001f1c027819 */ /* 0x000fe200000006ff */
[C---:B------:R-:W-:Y:S02]  /*19690*/  VIADD R0, R18.reuse, 0x1 ;  /* 0x0000000112007836 */ /* 0x040fe40000000000 */
[----:B--2---:R-:W-:-:S03]  /*196a0*/  IMAD R7, R18, 0x8, R3 ;  /* 0x0000000812077824 */ /* 0x004fc600078e0203 */
        /* <DEDUP_REMOVED lines=8> */
.L_x_11676:
[----:B------:R-:W1:Y:S02]  /*19730*/  SYNCS.PHASECHK.TRANS64.TRYWAIT P0, [R3+URZ], R0 ;  /* 0x00000000030075a7 */ /* 0x000e64000800017f */
[----:B-1----:R-:W-:Y:S05]  /*19740*/  @!P0 BRA `(.L_x_11611) ;  /* 0x0000001800fc8947 */ /* 0x002fea0003800000 */
.L_x_11677:
[----:B------:R-:W-:Y:S05]  /*19750*/  @!P2 BRA `(.L_x_11612) ;  /* 0x000000000004a947 */ /* 0x000fea0003800000 */
[----:B------:R-:W-:Y:S01]  /*19760*/  BPT.TRAP 0x1 ;  /* 0x000000040000795c */ /* 0x000fe20000300000 */
.L_x_11612:
[----:B-1----:R-:W-:-:S04]  /*19770*/  VIADD R3, R9, 0x31c60 ;  /* 0x00031c6009037836 */ /* 0x002fc80000000000 */
[----:B------:R-:W-:-:S04]  /*19780*/  IMAD R5, R18, 0x8, R3 ;  /* 0x0000000812057824 */ /* 0x000fc800078e0203 */
[----:B------:R-:W1:Y:S02]  /*19790*/  SYNCS.PHASECHK.TRANS64.TRYWAIT P0, [R5+URZ], R2 ;  /* 0x00000002050075a7 */ /* 0x000e64000800017f */
[----:B-1----:R-:W-:Y:S05]  /*197a0*/  @!P0 BRA `(.L_x_11613) ;  /* 0x0000001800f88947 */ /* 0x002fea0003800000 */
.L_x_11678:
[----:B------:R-:W-:-:S07]  /*197b0*/  IMAD R3, R4, 0x8, R3 ;  /* 0x0000000804037824 */ /* 0x000fce00078e0203 */
.L_x_11614:
[----:B--2---:R2:W3:Y:S02]  /*197c0*/  SYNCS.PHASECHK.TRANS64.TRYWAIT P0, [R3+URZ], R0 ;  /* 0x00000000030075a7 */ /* 0x0044e4000800017f */
[----:B---3--:R-:W-:Y:S05]  /*197d0*/  @!P0 NANOSLEEP.SYNCS 0x989680 ;  /* 0x009896800000895d */ /* 0x008fea0003900000 */
[----:B------:R-:W3:Y:S02]  /*197e0*/  @!P0 SYNCS.PHASECHK.TRANS64 P0, [R3+URZ], R0 ;  /* 0x00000000030085a7 */ /* 0x000ee4000800007f */
[----:B---3--:R-:W-:Y:S05]  /*197f0*/  @!P0 BRA `(.L_x_11614) ;  /* 0xfffffffc00f08947 */ /* 0x008fea000383ffff */
.L_x_11607:
[----:B------:R-:W-:Y:S05]  /*19800*/  BSYNC B0 ;  /* 0x0000000000007941 */ /* 0x000fea0003800000 */
.L_x_11606:
[----:B------:R-:W-:Y:S05]  /*19810*/  EXIT ;  /* 0x000000000000794d */ /* 0x000fea0003800000 */
.L_x_11443:
[----:B0-----:R-:W-:-:S04]  /*19820*/  IMAD.U32 R3, RZ, RZ, UR37 ;  /* 0x00000025ff037e24 */ /* 0x001fc8000f8e00ff */
[----:B------:R0:W1:Y:S03]  /*19830*/  SYNCS.PHASECHK.TRANS64.TRYWAIT P1, [R3+URZ+0x31c00], R0 ;  /* 0x031c0000030075a7 */ /* 0x000066000802017f */
[----:B-1----:R-:W-:Y:S05]  /*19840*/  @!P1 NANOSLEEP.SYNCS 0x989680 ;  /* 0x009896800000995d */ /* 0x002fea0003900000 */
[----:B------:R-:W1:Y:S02]  /*19850*/  @!P1 SYNCS.PHASECHK.TRANS64 P1, [R3+URZ+0x31c00], R0 ;  /* 0x031c0000030095a7 */ /* 0x000e64000802007f */
[----:B-1----:R-:W-:Y:S05]  /*19860*/  @!P1 BRA `(.L_x_11443) ;  /* 0xfffffffc00ec9947 */ /* 0x002fea000383ffff */
[----:B------:R-:W-:Y:S05]  /*19870*/  BRA `(.L_x_11615) ;  /* 0xfffffe8400e87947 */ /* 0x000fea000383ffff */
.L_x_11447:
[----:B-1----:R1:W2:Y:S02]  /*19880*/  SYNCS.PHASECHK.TRANS64.TRYWAIT P2, [R0+URZ+0x31c30], R3 ;  /* 0x031c3003000075a7 */ /* 0x0022a4000804017f */
[----:B--2---:R-:W-:Y:S05]  /*19890*/  @!P2 NANOSLEEP.SYNCS 0x989680 ;  /* 0x009896800000a95d */ /* 0x004fea0003900000 */
[----:B------:R-:W2:Y:S02]  /*198a0*/  @!P2 SYNCS.PHASECHK.TRANS64 P2, [R0+URZ+0x31c30], R3 ;  /* 0x031c30030000a5a7 */ /* 0x000ea4000804007f */
[----:B--2---:R-:W-:Y:S05]  /*198b0*/  @!P2 BRA `(.L_x_11447) ;  /* 0xfffffffc00f0a947 */ /* 0x004fea000383ffff */
[----:B------:R-:W-:Y:S05]  /*198c0*/  BRA `(.L_x_11446) ;  /* 0xfffffe88000c7947 */ /* 0x000fea000383ffff */
.L_x_11452:
[----:B-1----:R-:W-:-:S04]  /*198d0*/  IMAD.U32 R8, RZ, RZ, UR4 ;  /* 0x00000004ff087e24 */ /* 0x002fc8000f8e00ff */
[----:B------:R1:W2:Y:S03]  /*198e0*/  SYNCS.PHASECHK.TRANS64.TRYWAIT P3, [R8+URZ+0x31c30], R7 ;  /* 0x031c3007080075a7 */ /* 0x0002a6000806017f */
[----:B--2---:R-:W-:Y:S05]  /*198f0*/  @!P3 NANOSLEEP.SYNCS 0x989680 ;  /* 0x009896800000b95d */ /* 0x004fea0003900000 */
[----:B------:R-:W2:Y:S02]  /*19900*/  @!P3 SYNCS.PHASECHK.TRANS64 P3, [R8+URZ+0x31c30], R7 ;  /* 0x031c30070800b5a7 */ /* 0x000ea4000806007f */
[----:B--2---:R-:W-:Y:S05]  /*19910*/  @!P3 BRA `(.L_x_11452) ;  /* 0xfffffffc00ecb947 */ /* 0x004fea000383ffff */
[----:B------:R-:W-:Y:S05]  /*19920*/  BRA `(.L_x_11449) ;  /* 0xfffffec800f07947 */ /* 0x000fea000383ffff */
.L_x_11456:
[----:B-1----:R-:W-:-:S04]  /*19930*/  IMAD.U32 R8, RZ, RZ, UR4 ;  /* 0x00000004ff087e24 */ /* 0x002fc8000f8e00ff */
[----:B------:R1:W2:Y:S03]  /*19940*/  SYNCS.PHASECHK.TRANS64.TRYWAIT P3, [R8+URZ+0x31c50], R7 ;  /* 0x031c5007080075a7 */ /* 0x0002a6000806017f */
[----:B--2---:R-:W-:Y:S05]  /*19950*/  @!P3 NANOSLEEP.SYNCS 0x989680 ;  /* 0x009896800000b95d */ /* 0x004fea0003900000 */
[----:B------:R-:W2:Y:S02]  /*19960*/  @!P3 SYNCS.PHASECHK.TRANS64 P3, [R8+URZ+0x31c50], R7 ;  /* 0x031c50070800b5a7 */ /* 0x000ea4000806007f */
[----:B--2---:R-:W-:Y:S05]  /*19970*/  @!P3 BRA `(.L_x_11456) ;  /* 0xfffffffc00ecb947 */ /* 0x004fea000383ffff */
[----:B------:R-:W-:Y:S05]  /*19980*/  BRA `(.L_x_11453) ;  /* 0xfffffee000907947 */ /* 0x000fea000383ffff */
.L_x_11462:
[----:B--2---:R-:W-:-:S04]  /*19990*/  IMAD.U32 R7, RZ, RZ, UR4 ;  /* 0x00000004ff077e24 */ /* 0x004fc8000f8e00ff */
[----:B------:R2:W3:Y:S03]  /*199a0*/  SYNCS.PHASECHK.TRANS64.TRYWAIT P2, [R7+URZ+0x31c30], R6 ;  /* 0x031c3006070075a7 */ /* 0x0004e6000804017f */
[----:B---3--:R-:W-:Y:S05]  /*199b0*/  @!P2 NANOSLEEP.SYNCS 0x989680 ;  /* 0x009896800000a95d */ /* 0x008fea0003900000 */
[----:B------:R-:W3:Y:S02]  /*199c0*/  @!P2 SYNCS.PHASECHK.TRANS64 P2, [R7+URZ+0x31c30], R6 ;  /* 0x031c30060700a5a7 */ /* 0x000ee4000804007f */
[----:B---3--:R-:W-:Y:S05]  /*199d0*/  @!P2 BRA `(.L_x_11462) ;  /* 0xfffffffc00eca947 */ /* 0x008fea000383ffff */
[----:B------:R-:W-:Y:S05]  /*199e0*/  BRA `(.L_x_11459) ;  /* 0xffffff1400b07947 */ /* 0x000fea000383ffff */
.L_x_11466:
[----:B-1----:R-:W-:-:S04]  /*199f0*/  IMAD.U32 R7, RZ, RZ, UR4 ;  /* 0x00000004ff077e24 */ /* 0x002fc8000f8e00ff */
[----:B------:R1:W2:Y:S03]  /*19a00*/  SYNCS.PHASECHK.TRANS64.TRYWAIT P2, [R7+URZ+0x31c50], R6 ;  /* 0x031c5006070075a7 */ /* 0x0002a6000804017f */
[----:B--2---:R-:W-:Y:S05]  /*19a10*/  @!P2 NANOSLEEP.SYNCS 0x989680 ;  /* 0x009896800000a95d */ /* 0x004fea0003900000 */
[----:B------:R-:W2:Y:S02]  /*19a20*/  @!P2 SYNCS.PHASECHK.TRANS64 P2, [R7+URZ+0x31c50], R6 ;  /* 0x031c50060700a5a7 */ /* 0x000ea4000804007f */
[----:B--2---:R-:W-:Y:S05]  /*19a30*/  @!P2 BRA `(.L_x_11466) ;  /* 0xfffffffc00eca947 */ /* 0x004fea000383ffff */
[----:B------:R-:W-:Y:S05]  /*19a40*/  BRA `(.L_x_11463) ;  /* 0xffffff2c00507947 */ /* 0x000fea000383ffff */
.L_x_11471:
[----:B--2---:R-:W-:-:S04]  /*19a50*/  IMAD.U32 R5, RZ, RZ, UR6 ;  /* 0x00000006ff057e24 */ /* 0x004fc8000f8e00ff */
[----:B------:R2:W3:Y:S03]  /*19a60*/  SYNCS.PHASECHK.TRANS64.TRYWAIT P0, [R5+URZ+0x31c50], R4 ;  /* 0x031c5004050075a7 */ /* 0x0004e6000800017f */
[----:B---3--:R-:W-:Y:S05]  /*19a70*/  @!P0 NANOSLEEP.SYNCS 0x989680 ;  /* 0x009896800000895d */ /* 0x008fea0003900000 */
[----:B------:R-:W3:Y:S02]  /*19a80*/  @!P0 SYNCS.PHASECHK.TRANS64 P0, [R5+URZ+0x31c50], R4 ;  /* 0x031c5004050085a7 */ /* 0x000ee4000800007f */
[----:B---3--:R-:W-:Y:S05]  /*19a90*/  @!P0 BRA `(.L_x_11471) ;  /* 0xfffffffc00ec8947 */ /* 0x008fea000383ffff */
[----:B------:R-:W-:Y:S05]  /*19aa0*/  BRA `(.L_x_11470) ;  /* 0xffffff54007c7947 */ /* 0x000fea000383ffff */
.L_x_11510:
        /* <DEDUP_REMOVED lines=11> */
.L_x_11617:
[----:B------:R-:W-:Y:S05]  /*19b60*/  BSYNC B0 ;  /* 0x0000000000007941 */ /* 0x000fea0003800000 */
.L_x_11616:
[----:B------:R-:W-:Y:S05]  /*19b70*/  BRA `(.L_x_11618) ;  /* 0xffffffac00347947 */ /* 0x000fea000383ffff */
.L_x_11512:
[----:B------:R-:W-:Y:S01]  /*19b80*/  BSSY B0, `(.L_x_11619) ;  /* 0x0000006000007945 */ /* 0x000fe20003800000 */
[----:B------:R-:W-:-:S07]  /*19b90*/  IMAD.MOV.U32 R15, RZ, RZ, -0x1 ;  /* 0xffffffffff0f7424 */ /* 0x000fce00078e00ff */
[----:B012---:R-:W-:Y:S05]  /*19ba0*/  WARPSYNC.COLLECTIVE R15, `(.L_x_11620) ;  /* 0x000000000f0c7348 */ /* 0x007fea0003c00000 */
[----:B------:R-:W-:Y:S02]  /*19bb0*/  ELECT P6, UR62, PT ;  /* 0x00000000003e782f */ /* 0x000fe400038c0000 */
[----:B------:R-:W-:Y:S01]  /*19bc0*/  MOV R14, UR62 ;  /* 0x0000003e000e7c02 */ /* 0x000fe20008000f00 */
[----:B012---:R-:W-:Y:S10]  /*19bd0*/  ENDCOLLECTIVE ;  /* 0x000000000000791b */ /* 0x007ff40003800000 */
.L_x_11620:
[----:B------:R-:W-:Y:S05]  /*19be0*/  BSYNC B0 ;  /* 0x0000000000007941 */ /* 0x000fea0003800000 */
.L_x_11619:
[----:B------:R-:W-:Y:S05]  /*19bf0*/  BRA `(.L_x_11621) ;  /* 0xffffffac00347947 */ /* 0x000fea000383ffff */
.L_x_11514:
[----:B--2---:R2:W3:Y:S02]  /*19c00*/  SYNCS.PHASECHK.TRANS64.TRYWAIT P0, [R0+URZ+0x31c40], R2 ;  /* 0x031c4002000075a7 */ /* 0x0044e4000800017f */
[----:B---3--:R-:W-:Y:S05]  /*19c10*/  @!P0 NANOSLEEP.SYNCS 0x989680 ;  /* 0x009896800000895d */ /* 0x008fea0003900000 */
[----:B------:R-:W3:Y:S02]  /*19c20*/  @!P0 SYNCS.PHASECHK.TRANS64 P0, [R0+URZ+0x31c40], R2 ;  /* 0x031c4002000085a7 */ /* 0x000ee4000800007f */
[----:B---3--:R-:W-:Y:S05]  /*19c30*/  @!P0 BRA `(.L_x_11514) ;  /* 0xfffffffc00f08947 */ /* 0x008fea000383ffff */
[----:B------:R-:W-:Y:S05]  /*19c40*/  BRA `(.L_x_11622) ;  /* 0xffffffac008c7947 */ /* 0x000fea000383ffff */
.L_x_11518:
        /* <DEDUP_REMOVED lines=12> */
.L_x_11623:
[----:B------:R-:W-:Y:S02]  /*19d10*/  IMAD.MOV.U32 R13, RZ, RZ, R0 ;  /* 0x000000ffff0d7224 */ /* 0x000fe400078e0000 */
[----:B------:R-:W-:-:S07]  /*19d20*/  IMAD.MOV.U32 R2, RZ, RZ, R14 ;  /* 0x000000ffff027224 */ /* 0x000fce00078e000e */
[----:B------:R-:W-:Y:S05]  /*19d30*/  WARPSYNC.COLLECTIVE R15, `(.L_x_11624) ;  /* 0x000000000f087348 */ /* 0x000fea0003c00000 */
[----:B------:R0:W1:Y:S02]  /*19d40*/  SHFL.IDX P6, R14, R13, R12, R11 ;  /* 0x0000000c0d0e7389 */ /* 0x00006400000c000b */
[----:B01----:R-:W-:Y:S01]  /*19d50*/  ENDCOLLECTIVE ;  /* 0x000000000000791b */ /* 0x003fe20003800000 */
.L_x_11624:
        /* <DEDUP_REMOVED lines=19> */
.L_x_11625:
[----:B------:R-:W-:Y:S02]  /*19e90*/  IMAD.MOV.U32 R13, RZ, RZ, R0 ;  /* 0x000000ffff0d7224 */ /* 0x000fe400078e0000 */
[----:B------:R-:W-:-:S07]  /*19ea0*/  IMAD.MOV.U32 R2, RZ, RZ, R14 ;  /* 0x000000ffff027224 */ /* 0x000fce00078e000e */
[----:B------:R-:W-:Y:S05]  /*19eb0*/  WARPSYNC.COLLECTIVE R15, `(.L_x_11626) ;  /* 0x000000000f087348 */ /* 0x000fea0003c00000 */
[----:B------:R0:W1:Y:S02]  /*19ec0*/  SHFL.IDX P6, R14, R13, R12, R11 ;  /* 0x0000000c0d0e7389 */ /* 0x00006400000c000b */
[----:B01----:R-:W-:Y:S01]  /*19ed0*/  ENDCOLLECTIVE ;  /* 0x000000000000791b */ /* 0x003fe20003800000 */
.L_x_11626:
        /* <DEDUP_REMOVED lines=18> */
.L_x_11627:
[----:B------:R-:W-:-:S05]  /*1a000*/  VIADD R2, R25, 0x40 ;  /* 0x0000004019027836 */ /* 0x000fca0000000000 */
[----:B------:R-:W-:Y:S01]  /*1a010*/  ISETP.GE.AND P3, PT, R2, R5, PT ;  /* 0x000000050200720c */ /* 0x000fe20003f66270 */
[----:B------:R-:W-:Y:S02]  /*1a020*/  IMAD.MOV.U32 R13, RZ, RZ, R0 ;  /* 0x000000ffff0d7224 */ /* 0x000fe400078e0000 */
[----:B------:R-:W-:-:S10]  /*1a030*/  IMAD.MOV.U32 R2, RZ, RZ, R14 ;  /* 0x000000ffff027224 */ /* 0x000fd400078e000e */
[----:B------:R-:W-:Y:S05]  /*1a040*/  WARPSYNC.COLLECTIVE R15, `(.L_x_11628) ;  /* 0x000000000f087348 */ /* 0x000fea0003c00000 */
[----:B------:R0:W1:Y:S02]  /*1a050*/  SHFL.IDX P6, R14, R13, R12, R11 ;  /* 0x0000000c0d0e7389 */ /* 0x00006400000c000b */
[----:B01----:R-:W-:Y:S01]  /*1a060*/  ENDCOLLECTIVE ;  /* 0x000000000000791b */ /* 0x003fe20003800000 */
.L_x_11628:
        /* <DEDUP_REMOVED lines=18> */
.L_x_11629:
[----:B------:R-:W-:Y:S02]  /*1a190*/  IMAD.MOV.U32 R13, RZ, RZ, R0 ;  /* 0x000000ffff0d7224 */ /* 0x000fe400078e0000 */
[----:B------:R-:W-:-:S05]  /*1a1a0*/  VIADD R0, R25, 0x60 ;  /* 0x0000006019007836 */ /* 0x000fca0000000000 */
[----:B------:R-:W-:Y:S01]  /*1a1b0*/  ISETP.GE.AND P3, PT, R0, R5, PT ;  /* 0x000000050000720c */ /* 0x000fe20003f66270 */
[----:B------:R-:W-:-:S12]  /*1a1c0*/  IMAD.MOV.U32 R4, RZ, RZ, R14 ;  /* 0x000000ffff047224 */ /* 0x000fd800078e000e */
[----:B------:R-:W-:Y:S05]  /*1a1d0*/  WARPSYNC.COLLECTIVE R15, `(.L_x_11630) ;  /* 0x000000000f087348 */ /* 0x000fea0003c00000 */
[----:B------:R0:W1:Y:S02]  /*1a1e0*/  SHFL.IDX P6, R14, R13, R12, R11 ;  /* 0x0000000c0d0e7389 */ /* 0x00006400000c000b */
[----:B01----:R-:W-:Y:S01]  /*1a1f0*/  ENDCOLLECTIVE ;  /* 0x000000000000791b */ /* 0x003fe20003800000 */
.L_x_11630:
        /* <DEDUP_REMOVED lines=15> */
.L_x_11631:
[----:B------:R-:W-:-:S05]  /*1a2f0*/  VIADD R2, R25, 0x80 ;  /* 0x0000008019027836 */ /* 0x000fca0000000000 */
[----:B------:R-:W-:Y:S01]  /*1a300*/  ISETP.GE.AND P3, PT, R2, R5, PT ;  /* 0x000000050200720c */ /* 0x000fe20003f66270 */
[----:B------:R-:W-:Y:S02]  /*1a310*/  IMAD.MOV.U32 R13, RZ, RZ, R7 ;  /* 0x000000ffff0d7224 */ /* 0x000fe400078e0007 */
[----:B------:R-:W-:-:S10]  /*1a320*/  IMAD.MOV.U32 R0, RZ, RZ, R14 ;  /* 0x000000ffff007224 */ /* 0x000fd400078e000e */
[----:B------:R-:W-:Y:S05]  /*1a330*/  WARPSYNC.COLLECTIVE R15, `(.L_x_11632) ;  /* 0x000000000f087348 */ /* 0x000fea0003c00000 */
[----:B------:R0:W1:Y:S02]  /*1a340*/  SHFL.IDX P6, R14, R13, R12, R11 ;  /* 0x0000000c0d0e7389 */ /* 0x00006400000c000b */
[----:B01----:R-:W-:Y:S01]  /*1a350*/  ENDCOLLECTIVE ;  /* 0x000000000000791b */ /* 0x003fe20003800000 */
.L_x_11632:
        /* <DEDUP_REMOVED lines=17> */
.L_x_11633:
[----:B------:R-:W-:Y:S02]  /*1a470*/  IMAD.MOV.U32 R13, RZ, RZ, R7 ;  /* 0x000000ffff0d7224 */ /* 0x000fe400078e0007 */
[----:B------:R-:W-:-:S07]  /*1a480*/  IMAD.MOV.U32 R6, RZ, RZ, R14 ;  /* 0x000000ffff067224 */ /* 0x000fce00078e000e */
[----:B------:R-:W-:Y:S05]  /*1a490*/  WARPSYNC.COLLECTIVE R15, `(.L_x_11634) ;  /* 0x000000000f087348 */ /* 0x000fea0003c00000 */
[----:B------:R0:W1:Y:S02]  /*1a4a0*/  SHFL.IDX P6, R14, R13, R12, R11 ;  /* 0x0000000c0d0e7389 */ /* 0x00006400000c000b */
[----:B01----:R-:W-:Y:S01]  /*1a4b0*/  ENDCOLLECTIVE ;  /* 0x000000000000791b */ /* 0x003fe20003800000 */
.L_x_11634:
[----:B------:R-:W-:Y:S01]  /*1a4c0*/  IMAD.MOV.U32 R2, RZ, RZ, R14 ;  /* 0x000000ffff027224 */ /* 0x000fe200078e000e */
[----:B------:R-:W-:Y:S06]  /*1a4d0*/  BRA `(.L_x_11635) ;  /* 0xffffffb000ec7947 */ /* 0x000fec000383ffff */
.L_x_11521:
[----:B-1----:R1:W2:Y:S02]  /*1a4e0*/  SYNCS.PHASECHK.TRANS64.TRYWAIT P0, [R17+URZ+0x31c20], R0 ;  /* 0x031c2000110075a7 */ /* 0x0022a4000800017f */
[----:B--2---:R-:W-:Y:S05]  /*1a4f0*/  @!P0 NANOSLEEP.SYNCS 0x989680 ;  /* 0x009896800000895d */ /* 0x004fea0003900000 */
[----:B------:R-:W2:Y:S02]  /*1a500*/  @!P0 SYNCS.PHASECHK.TRANS64 P0, [R17+URZ+0x31c20], R0 ;  /* 0x031c2000110085a7 */ /* 0x000ea4000800007f */
[----:B--2---:R-:W-:Y:S05]  /*1a510*/  @!P0 BRA `(.L_x_11521) ;  /* 0xfffffffc00f08947 */ /* 0x004fea000383ffff */
[----:B------:R-:W-:Y:S05]  /*1a520*/  BRA `(.L_x_11636) ;  /* 0xffffffb400587947 */ /* 0x000fea000383ffff */
.L_x_11530:
[----:B-1----:R1:W2:Y:S02]  /*1a530*/  SYNCS.PHASECHK.TRANS64.TRYWAIT P0, [R3+URZ+0x31c40], R2 ;  /* 0x031c4002030075a7 */ /* 0x0022a4000800017f */
[----:B--2---:R-:W-:Y:S05]  /*1a540*/  @!P0 NANOSLEEP.SYNCS 0x989680 ;  /* 0x009896800000895d */ /* 0x004fea0003900000 */
[----:B------:R-:W2:Y:S02]  /*1a550*/  @!P0 SYNCS.PHASECHK.TRANS64 P0, [R3+URZ+0x31c40], R2 ;  /* 0x031c4002030085a7 */ /* 0x000ea4000800007f */
[----:B--2---:R-:W-:Y:S05]  /*1a560*/  @!P0 BRA `(.L_x_11530) ;  /* 0xfffffffc00f08947 */ /* 0x004fea000383ffff */
[----:B------:R-:W-:Y:S05]  /*1a570*/  BRA `(.L_x_11637) ;  /* 0xffffffb8002c7947 */ /* 0x000fea000383ffff */
.L_x_11537:
[----:B0-----:R0:W1:Y:S02]  /*1a580*/  SYNCS.PHASECHK.TRANS64.TRYWAIT P0, [R3+URZ+0x60], R2 ;  /* 0x00006002030075a7 */ /* 0x001064000800017f */
[----:B-1----:R-:W-:Y:S05]  /*1a590*/  @!P0 NANOSLEEP.SYNCS 0x989680 ;  /* 0x009896800000895d */ /* 0x002fea0003900000 */
[----:B------:R-:W1:Y:S02]  /*1a5a0*/  @!P0 SYNCS.PHASECHK.TRANS64 P0, [R3+URZ+0x60], R2 ;  /* 0x00006002030085a7 */ /* 0x000e64000800007f */
[----:B-1----:R-:W-:Y:S05]  /*1a5b0*/  @!P0 BRA `(.L_x_11537) ;  /* 0xfffffffc00f08947 */ /* 0x002fea000383ffff */
[----:B------:R-:W-:Y:S05]  /*1a5c0*/  BRA `(.L_x_11638) ;  /* 0xffffffbc00387947 */ /* 0x000fea000383ffff */
.L_x_11547:
[----:B-1----:R1:W2:Y:S02]  /*1a5d0*/  SYNCS.PHASECHK.TRANS64.TRYWAIT P0, [R3+URZ+0x31c40], R2 ;  /* 0x031c4002030075a7 */ /* 0x0022a4000800017f */
[----:B--2---:R-:W-:Y:S05]  /*1a5e0*/  @!P0 NANOSLEEP.SYNCS 0x989680 ;  /* 0x009896800000895d */ /* 0x004fea0003900000 */
[----:B------:R-:W2:Y:S02]  /*1a5f0*/  @!P0 SYNCS.PHASECHK.TRANS64 P0, [R3+URZ+0x31c40], R2 ;  /* 0x031c4002030085a7 */ /* 0x000ea4000800007f */
[----:B--2---:R-:W-:Y:S05]  /*1a600*/  @!P0 BRA `(.L_x_11547) ;  /* 0xfffffffc00f08947 */ /* 0x004fea000383ffff */
[----:B------:R-:W-:Y:S05]  /*1a610*/  BRA `(.L_x_11639) ;  /* 0xffffffc000f47947 */ /* 0x000fea000383ffff */
.L_x_11554:
[----:B0-----:R0:W1:Y:S02]  /*1a620*/  SYNCS.PHASECHK.TRANS64.TRYWAIT P0, [R12+URZ+0x60], R28 ;  /* 0x0000601c0c0075a7 */ /* 0x001064000800017f */
[----:B-1----:R-:W-:Y:S05]  /*1a630*/  @!P0 NANOSLEEP.SYNCS 0x989680 ;  /* 0x009896800000895d */ /* 0x002fea0003900000 */
[----:B------:R-:W1:Y:S02]  /*1a640*/  @!P0 SYNCS.PHASECHK.TRANS64 P0, [R12+URZ+0x60], R28 ;  /* 0x0000601c0c0085a7 */ /* 0x000e64000800007f */
[----:B-1----:R-:W-:Y:S05]  /*1a650*/  @!P0 BRA `(.L_x_11554) ;  /* 0xfffffffc00f08947 */ /* 0x002fea000383ffff */
[----:B------:R-:W-:Y:S05]  /*1a660*/  BRA `(.L_x_11640) ;  /* 0xffffffc800007947 */ /* 0x000fea000383ffff */
.L_x_11564:
[----:B-1----:R1:W2:Y:S02]  /*1a670*/  SYNCS.PHASECHK.TRANS64.TRYWAIT P0, [R2+URZ+0x31c40], R3 ;  /* 0x031c4003020075a7 */ /* 0x0022a4000800017f */
[----:B--2---:R-:W-:Y:S05]  /*1a680*/  @!P0 NANOSLEEP.SYNCS 0x989680 ;  /* 0x009896800000895d */ /* 0x004fea0003900000 */
[----:B------:R-:W2:Y:S02]  /*1a690*/  @!P0 SYNCS.PHASECHK.TRANS64 P0, [R2+URZ+0x31c40], R3 ;  /* 0x031c4003020085a7 */ /* 0x000ea4000800007f */
[----:B--2---:R-:W-:Y:S05]  /*1a6a0*/  @!P0 BRA `(.L_x_11564) ;  /* 0xfffffffc00f08947 */ /* 0x004fea000383ffff */
[----:B------:R-:W-:Y:S05]  /*1a6b0*/  BRA `(.L_x_11641) ;  /* 0xffffffcc008c7947 */ /* 0x000fea000383ffff */
.L_x_11571:
[----:B0-----:R0:W1:Y:S02]  /*1a6c0*/  SYNCS.PHASECHK.TRANS64.TRYWAIT P0, [R7+URZ+0x60], R2 ;  /* 0x00006002070075a7 */ /* 0x001064000800017f */
[----:B-1----:R-:W-:Y:S05]  /*1a6d0*/  @!P0 NANOSLEEP.SYNCS 0x989680 ;  /* 0x009896800000895d */ /* 0x002fea0003900000 */
[----:B------:R-:W1:Y:S02]  /*1a6e0*/  @!P0 SYNCS.PHASECHK.TRANS64 P0, [R7+URZ+0x60], R2 ;  /* 0x00006002070085a7 */ /* 0x000e64000800007f */
[----:B-1----:R-:W-:Y:S05]  /*1a6f0*/  @!P0 BRA `(.L_x_11571) ;  /* 0xfffffffc00f08947 */ /* 0x002fea000383ffff */
[----:B------:R-:W-:Y:S05]  /*1a700*/  BRA `(.L_x_11642) ;  /* 0xffffffd0009c7947 */ /* 0x000fea000383ffff */
.L_x_11583:
[----:B-1----:R1:W2:Y:S02]  /*1a710*/  SYNCS.PHASECHK.TRANS64.TRYWAIT P0, [R3+URZ+0x31c60], R0 ;  /* 0x031c6000030075a7 */ /* 0x0022a4000800017f */
[----:B--2---:R-:W-:Y:S05]  /*1a720*/  @!P0 NANOSLEEP.SYNCS 0x989680 ;  /* 0x009896800000895d */ /* 0x004fea0003900000 */
[----:B------:R-:W2:Y:S02]  /*1a730*/  @!P0 SYNCS.PHASECHK.TRANS64 P0, [R3+URZ+0x31c60], R0 ;  /* 0x031c6000030085a7 */ /* 0x000ea4000800007f */
[----:B--2---:R-:W-:Y:S05]  /*1a740*/  @!P0 BRA `(.L_x_11583) ;  /* 0xfffffffc00f08947 */ /* 0x004fea000383ffff */
[----:B------:R-:W-:Y:S05]  /*1a750*/  BRA `(.L_x_11643) ;  /* 0xffffffd800147947 */ /* 0x000fea000383ffff */
.L_x_11591:
        /* <DEDUP_REMOVED lines=8> */
.L_x_11645:
[----:B------:R-:W-:Y:S05]  /*1a7e0*/  BSYNC B0 ;  /* 0x0000000000007941 */ /* 0x000fea0003800000 */
.L_x_11644:
        /* <DEDUP_REMOVED lines=9> */
.L_x_11646:
[----:B------:R-:W-:Y:S01]  /*1a880*/  ULDC UR4, c[0x0][0xc3c] ;  /* 0x00030f0000047ab9 */ /* 0x000fe20000000800 */
[----:B------:R-:W-:Y:S01]  /*1a890*/  ULDC.64 UR6, c[0x0][0x208] ;  /* 0x0000820000067ab9 */ /* 0x000fe20000000a00 */
        /* <DEDUP_REMOVED lines=22> */
.L_x_11647:
[----:B------:R-:W-:Y:S01]  /*1aa00*/  IMAD.MOV.U32 R12, RZ, RZ, 0x2 ;  /* 0x00000002ff0c7424 */ /* 0x000fe200078e00ff */
[----:B------:R-:W-:-:S05]  /*1aa10*/  SEL R4, R14, RZ, P1 ;  /* 0x000000ff0e047207 */ /* 0x000fca0000800000 */
[----:B------:R-:W-:-:S04]  /*1aa20*/  IMAD.IADD R4, R13, 0x1, R4 ;  /* 0x000000010d047824 */ /* 0x000fc800078e0204 */
[----:B------:R-:W-:-:S07]  /*1aa30*/  IMAD.MOV.U32 R13, RZ, RZ, R4 ;  /* 0x000000ffff0d7224 */ /* 0x000fce00078e0004 */
[----:B------:R-:W-:Y:S05]  /*1aa40*/  WARPSYNC.COLLECTIVE R15, `(.L_x_11648) ;  /* 0x000000000f087348 */ /* 0x000fea0003c00000 */
[----:B------:R0:W1:Y:S02]  /*1aa50*/  SHFL.UP P6, R14, R13, R12, R11 ;  /* 0x0400000c0d0e7389 */ /* 0x00006400000c000b */
[----:B01----:R-:W-:Y:S01]  /*1aa60*/  ENDCOLLECTIVE ;  /* 0x000000000000791b */ /* 0x003fe20003800000 */
.L_x_11648:
[----:B------:R-:W-:Y:S01]  /*1aa70*/  IMAD.MOV.U32 R12, RZ, RZ, 0x4 ;  /* 0x00000004ff0c7424 */ /* 0x000fe200078e00ff */
[----:B------:R-:W-:-:S05]  /*1aa80*/  SEL R3, R14, RZ, P2 ;  /* 0x000000ff0e037207 */ /* 0x000fca0001000000 */
[----:B------:R-:W-:-:S04]  /*1aa90*/  IMAD.IADD R2, R4, 0x1, R3 ;  /* 0x0000000104027824 */ /* 0x000fc800078e0203 */
[----:B------:R-:W-:-:S07]  /*1aaa0*/  IMAD.MOV.U32 R13, RZ, RZ, R2 ;  /* 0x000000ffff0d7224 */ /* 0x000fce00078e0002 */
[----:B------:R-:W-:Y:S05]  /*1aab0*/  WARPSYNC.COLLECTIVE R15, `(.L_x_11649) ;  /* 0x000000000f087348 */ /* 0x000fea0003c00000 */
[----:B------:R0:W1:Y:S02]  /*1aac0*/  SHFL.UP P6, R14, R13, R12, R11 ;  /* 0x0400000c0d0e7389 */ /* 0x00006400000c000b */
[----:B01----:R-:W-:Y:S01]  /*1aad0*/  ENDCOLLECTIVE ;  /* 0x000000000000791b */ /* 0x003fe20003800000 */
.L_x_11649:
[----:B------:R-:W-:Y:S01]  /*1aae0*/  IMAD.MOV.U32 R12, RZ, RZ, 0x8 ;  /* 0x00000008ff0c7424 */ /* 0x000fe200078e00ff */
[----:B------:R-:W-:-:S05]  /*1aaf0*/  SEL R3, R14, RZ, P3 ;  /* 0x000000ff0e037207 */ /* 0x000fca0001800000 */
[----:B------:R-:W-:-:S04]  /*1ab00*/  IMAD.IADD R3, R2, 0x1, R3 ;  /* 0x0000000102037824 */ /* 0x000fc800078e0203 */
[----:B------:R-:W-:-:S07]  /*1ab10*/  IMAD.MOV.U32 R13, RZ, RZ, R3 ;  /* 0x000000ffff0d7224 */ /* 0x000fce00078e0003 */
[----:B------:R-:W-:Y:S05]  /*1ab20*/  WARPSYNC.COLLECTIVE R15, `(.L_x_11650) ;  /* 0x000000000f087348 */ /* 0x000fea0003c00000 */
[----:B------:R0:W1:Y:S02]  /*1ab30*/  SHFL.UP P6, R14, R13, R12, R11 ;  /* 0x0400000c0d0e7389 */ /* 0x00006400000c000b */
[----:B01----:R-:W-:Y:S01]  /*1ab40*/  ENDCOLLECTIVE ;  /* 0x000000000000791b */ /* 0x003fe20003800000 */
.L_x_11650:
[----:B------:R-:W-:Y:S01]  /*1ab50*/  IMAD.MOV.U32 R12, RZ, RZ, 0x10 ;  /* 0x00000010ff0c7424 */ /* 0x000fe200078e00ff */
[----:B------:R-:W-:-:S05]  /*1ab60*/  SEL R4, R14, RZ, P4 ;  /* 0x000000ff0e047207 */ /* 0x000fca0002000000 */
[----:B------:R-:W-:-:S04]  /*1ab70*/  IMAD.IADD R4, R3, 0x1, R4 ;  /* 0x0000000103047824 */ /* 0x000fc800078e0204 */
[----:B------:R-:W-:-:S07]  /*1ab80*/  IMAD.MOV.U32 R13, RZ, RZ, R4 ;  /* 0x000000ffff0d7224 */ /* 0x000fce00078e0004 */
[----:B------:R-:W-:Y:S05]  /*1ab90*/  WARPSYNC.COLLECTIVE R15, `(.L_x_11651) ;  /* 0x000000000f087348 */ /* 0x000fea0003c00000 */
[----:B------:R0:W1:Y:S02]  /*1aba0*/  SHFL.UP P6, R14, R13, R12, R11 ;  /* 0x0400000c0d0e7389 */ /* 0x00006400000c000b */
[----:B01----:R-:W-:Y:S01]  /*1abb0*/  ENDCOLLECTIVE ;  /* 0x000000000000791b */ /* 0x003fe20003800000 */
.L_x_11651:
        /* <DEDUP_REMOVED lines=8> */
.L_x_11652:
[----:B------:R-:W-:Y:S05]  /*1ac40*/  BRA `(.L_x_11653) ;  /* 0xffffffd800c47947 */ /* 0x000fea000383ffff */
.L_x_11594:
[----:B------:R-:W-:Y:S01]  /*1ac50*/  BSSY B0, `(.L_x_11654) ;  /* 0x0000007000007945 */ /* 0x000fe20003800000 */
[----:B------:R-:W-:Y:S02]  /*1ac60*/  IMAD.MOV.U32 R12, RZ, RZ, 0x1 ;  /* 0x00000001ff0c7424 */ /* 0x000fe400078e00ff */
[----:B------:R-:W-:Y:S02]  /*1ac70*/  IMAD.MOV.U32 R11, RZ, RZ, RZ ;  /* 0x000000ffff0b7224 */ /* 0x000fe400078e00ff */
[----:B------:R-:W-:-:S07]  /*1ac80*/  IMAD.MOV.U32 R15, RZ, RZ, -0x1 ;  /* 0xffffffffff0f7424 */ /* 0x000fce00078e00ff */
[----:B------:R-:W-:Y:S05]  /*1ac90*/  WARPSYNC.COLLECTIVE R15, `(.L_x_11655) ;  /* 0x000000000f087348 */ /* 0x000fea0003c00000 */
[----:B------:R0:W1:Y:S02]  /*1aca0*/  SHFL.UP P6, R14, R13, R12, R11 ;  /* 0x0400000c0d0e7389 */ /* 0x00006400000c000b */
[----:B01----:R-:W-:Y:S01]  /*1acb0*/  ENDCOLLECTIVE ;  /* 0x000000000000791b */ /* 0x003fe20003800000 */
.L_x_11655:
[----:B------:R-:W-:Y:S05]  /*1acc0*/  BSYNC B0 ;  /* 0x0000000000007941 */ /* 0x000fea0003800000 */
.L_x_11654:
        /* <DEDUP_REMOVED lines=8> */
.L_x_11656:
[----:B------:R-:W-:Y:S01]  /*1ad50*/  IMAD.MOV.U32 R12, RZ, RZ, 0x4 ;  /* 0x00000004ff0c7424 */ /* 0x000fe200078e00ff */
[----:B------:R-:W-:-:S05]  /*1ad60*/  SEL R2, R14, RZ, P2 ;  /* 0x000000ff0e027207 */ /* 0x000fca0001000000 */
[----:B------:R-:W-:-:S04]  /*1ad70*/  IMAD.IADD R2, R13, 0x1, R2 ;  /* 0x000000010d027824 */ /* 0x000fc800078e0202 */
[----:B------:R-:W-:-:S07]  /*1ad80*/  IMAD.MOV.U32 R13, RZ, RZ, R2 ;  /* 0x000000ffff0d7224 */ /* 0x000fce00078e0002 */
[----:B------:R-:W-:Y:S05]  /*1ad90*/  WARPSYNC.COLLECTIVE R15, `(.L_x_11657) ;  /* 0x000000000f087348 */ /* 0x000fea0003c00000 */
[----:B------:R0:W1:Y:S02]  /*1ada0*/  SHFL.UP P6, R14, R13, R12, R11 ;  /* 0x0400000c0d0e7389 */ /* 0x00006400000c000b */
[----:B01----:R-:W-:Y:S01]  /*1adb0*/  ENDCOLLECTIVE ;  /* 0x000000000000791b */ /* 0x003fe20003800000 */
.L_x_11657:
[----:B------:R-:W-:Y:S01]  /*1adc0*/  IMAD.MOV.U32 R12, RZ, RZ, 0x8 ;  /* 0x00000008ff0c7424 */ /* 0x000fe200078e00ff */
[----:B------:R-:W-:-:S05]  /*1add0*/  SEL R3, R14, RZ, P3 ;  /* 0x000000ff0e037207 */ /* 0x000fca0001800000 */
[----:B------:R-:W-:-:S04]  /*1ade0*/  IMAD.IADD R3, R2, 0x1, R3 ;  /* 0x0000000102037824 */ /* 0x000fc800078e0203 */
[----:B------:R-:W-:-:S07]  /*1adf0*/  IMAD.MOV.U32 R13, RZ, RZ, R3 ;  /* 0x000000ffff0d7224 */ /* 0x000fce00078e0003 */
[----:B------:R-:W-:Y:S05]  /*1ae00*/  WARPSYNC.COLLECTIVE R15, `(.L_x_11658) ;  /* 0x000000000f087348 */ /* 0x000fea0003c00000 */
[----:B------:R0:W1:Y:S02]  /*1ae10*/  SHFL.UP P6, R14, R13, R12, R11 ;  /* 0x0400000c0d0e7389 */ /* 0x00006400000c000b */
[----:B01----:R-:W-:Y:S01]  /*1ae20*/  ENDCOLLECTIVE ;  /* 0x000000000000791b */ /* 0x003fe20003800000 */
.L_x_11658:
[----:B------:R-:W-:Y:S01]  /*1ae30*/  IMAD.MOV.U32 R12, RZ, RZ, 0x10 ;  /* 0x00000010ff0c7424 */ /* 0x000fe200078e00ff */
[----:B------:R-:W-:-:S05]  /*1ae40*/  SEL R4, R14, RZ, P4 ;  /* 0x000000ff0e047207 */ /* 0x000fca0002000000 */
[----:B------:R-:W-:-:S04]  /*1ae50*/  IMAD.IADD R4, R3, 0x1, R4 ;  /* 0x0000000103047824 */ /* 0x000fc800078e0204 */
[----:B------:R-:W-:-:S07]  /*1ae60*/  IMAD.MOV.U32 R13, RZ, RZ, R4 ;  /* 0x000000ffff0d7224 */ /* 0x000fce00078e0004 */
[----:B------:R-:W-:Y:S05]  /*1ae70*/  WARPSYNC.COLLECTIVE R15, `(.L_x_11659) ;  /* 0x000000000f087348 */ /* 0x000fea0003c00000 */
[----:B------:R0:W1:Y:S02]  /*1ae80*/  SHFL.UP P6, R14, R13, R12, R11 ;  /* 0x0400000c0d0e7389 */ /* 0x00006400000c000b */
[----:B01----:R-:W-:Y:S01]  /*1ae90*/  ENDCOLLECTIVE ;  /* 0x000000000000791b */ /* 0x003fe20003800000 */
.L_x_11659:
        /* <DEDUP_REMOVED lines=8> */
.L_x_11660:
[----:B------:R-:W-:Y:S05]  /*1af20*/  BRA `(.L_x_11661) ;  /* 0xffffffd800b47947 */ /* 0x000fea000383ffff */
.L_x_11596:
[----:B------:R-:W-:Y:S01]  /*1af30*/  BSSY B0, `(.L_x_11662) ;  /* 0x0000006000007945 */ /* 0x000fe20003800000 */
[----:B------:R-:W-:Y:S01]  /*1af40*/  PLOP3.LUT P6, PT, P6, PT, PT, 0x8, 0x0 ;  /* 0x000000000000781c */ /* 0x000fe200037ce170 */
[----:B------:R-:W-:-:S12]  /*1af50*/  IMAD.MOV.U32 R15, RZ, RZ, -0x1 ;  /* 0xffffffffff0f7424 */ /* 0x000fd800078e00ff */
[----:B0-----:R-:W-:Y:S05]  /*1af60*/  WARPSYNC.COLLECTIVE R15, `(.L_x_11663) ;  /* 0x000000000f087348 */ /* 0x001fea0003c00000 */
[----:B------:R-:W-:Y:S01]  /*1af70*/  VOTE.ANY R14, PT, P6 ;  /* 0x00000000000e7806 */ /* 0x000fe200030e0100 */
[----:B0-----:R-:W-:Y:S06]  /*1af80*/  ENDCOLLECTIVE ;  /* 0x000000000000791b */ /* 0x001fec0003800000 */
.L_x_11663:
[----:B------:R-:W-:Y:S05]  /*1af90*/  BSYNC B0 ;  /* 0x0000000000007941 */ /* 0x000fea0003800000 */
.L_x_11662:
        /* <DEDUP_REMOVED lines=10> */
.L_x_11664:
[----:B------:R-:W-:Y:S02]  /*1b040*/  IMAD.MOV.U32 R13, RZ, RZ, R5 ;  /* 0x000000ffff0d7224 */ /* 0x000fe400078e0005 */
[----:B------:R-:W-:-:S07]  /*1b050*/  IMAD.MOV.U32 R25, RZ, RZ, R14 ;  /* 0x000000ffff197224 */ /* 0x000fce00078e000e */
[----:B------:R-:W-:Y:S05]  /*1b060*/  WARPSYNC.COLLECTIVE R15, `(.L_x_11665) ;  /* 0x000000000f087348 */ /* 0x000fea0003c00000 */
[----:B------:R0:W1:Y:S02]  /*1b070*/  SHFL.IDX P6, R14, R13, R12, R11 ;  /* 0x0000000c0d0e7389 */ /* 0x00006400000c000b */
[----:B01----:R-:W-:Y:S01]  /*1b080*/  ENDCOLLECTIVE ;  /* 0x000000000000791b */ /* 0x003fe20003800000 */
.L_x_11665:
[----:B------:R-:W-:Y:S01]  /*1b090*/  IMAD.MOV.U32 R5, RZ, RZ, R14 ;  /* 0x000000ffff057224 */ /* 0x000fe200078e000e */
[----:B------:R-:W-:Y:S06]  /*1b0a0*/  BRA `(.L_x_11666) ;  /* 0xffffffd800947947 */ /* 0x000fec000383ffff */
.L_x_11598:
[----:B------:R-:W-:Y:S01]  /*1b0b0*/  BSSY B0, `(.L_x_11667) ;  /* 0x0000007000007945 */ /* 0x000fe20003800000 */
[----:B------:R-:W-:Y:S02]  /*1b0c0*/  IMAD.MOV.U32 R13, RZ, RZ, R2 ;  /* 0x000000ffff0d7224 */ /* 0x000fe400078e0002 */
[----:B------:R-:W-:Y:S02]  /*1b0d0*/  IMAD.MOV.U32 R11, RZ, RZ, 0x1f ;  /* 0x0000001fff0b7424 */ /* 0x000fe400078e00ff */
[----:B------:R-:W-:-:S07]  /*1b0e0*/  IMAD.MOV.U32 R15, RZ, RZ, -0x1 ;  /* 0xffffffffff0f7424 */ /* 0x000fce00078e00ff */
[----:B0123--:R-:W-:Y:S05]  /*1b0f0*/  WARPSYNC.COLLECTIVE R15, `(.L_x_11668) ;  /* 0x000000000f087348 */ /* 0x00ffea0003c00000 */
[----:B------:R4:W0:Y:S02]  /*1b100*/  SHFL.IDX P6, R14, R13, R12, R11 ;  /* 0x0000000c0d0e7389 */ /* 0x00082400000c000b */
[----:B01234-:R-:W-:Y:S01]  /*1b110*/  ENDCOLLECTIVE ;  /* 0x000000000000791b */ /* 0x01ffe20003800000 */
.L_x_11668:
[----:B------:R-:W-:Y:S05]  /*1b120*/  BSYNC B0 ;  /* 0x0000000000007941 */ /* 0x000fea0003800000 */
.L_x_11667:
[----:B------:R-:W-:Y:S01]  /*1b130*/  IMAD.MOV.U32 R24, RZ, RZ, R14 ;  /* 0x000000ffff187224 */ /* 0x000fe200078e000e */
[----:B------:R-:W-:Y:S06]  /*1b140*/  BRA `(.L_x_11597) ;  /* 0xffffffd800847947 */ /* 0x000fec000383ffff */
.L_x_11604:
[----:B0-----:R0:W1:Y:S02]  /*1b150*/  SYNCS.PHASECHK.TRANS64.TRYWAIT P0, [R9+URZ+0x31c20], R0 ;  /* 0x031c2000090075a7 */ /* 0x001064000800017f */
[----:B-1----:R-:W-:Y:S05]  /*1b160*/  @!P0 NANOSLEEP.SYNCS 0x989680 ;  /* 0x009896800000895d */ /* 0x002fea0003900000 */
[----:B------:R-:W1:Y:S02]  /*1b170*/  @!P0 SYNCS.PHASECHK.TRANS64 P0, [R9+URZ+0x31c20], R0 ;  /* 0x031c2000090085a7 */ /* 0x000e64000800007f */
[----:B-1----:R-:W-:Y:S05]  /*1b180*/  @!P0 BRA `(.L_x_11604) ;  /* 0xfffffffc00f08947 */ /* 0x002fea000383ffff */
[----:B------:R-:W-:Y:S05]  /*1b190*/  BRA `(.L_x_11669) ;  /* 0xffffffe000e07947 */ /* 0x000fea000383ffff */
.L_x_11605:
        /* <DEDUP_REMOVED lines=11> */
.L_x_11671:
[----:B------:R-:W-:Y:S05]  /*1b250*/  BSYNC B0 ;  /* 0x0000000000007941 */ /* 0x000fea0003800000 */
.L_x_11670:
[----:B------:R-:W-:Y:S05]  /*1b260*/  BRA `(.L_x_11672) ;  /* 0xffffffe000c87947 */ /* 0x000fea000383ffff */
.L_x_11608:
[----:B------:R-:W-:Y:S01]  /*1b270*/  BSSY B1, `(.L_x_11673) ;  /* 0x0000006000017945 */ /* 0x000fe20003800000 */
[----:B------:R-:W-:-:S07]  /*1b280*/  IMAD.MOV.U32 R15, RZ, RZ, -0x1 ;  /* 0xffffffffff0f7424 */ /* 0x000fce00078e00ff */
[----:B0-2---:R-:W-:Y:S05]  /*1b290*/  WARPSYNC.COLLECTIVE R15, `(.L_x_11674) ;  /* 0x000000000f0c7348 */ /* 0x005fea0003c00000 */
[----:B------:R-:W-:Y:S02]  /*1b2a0*/  ELECT P6, UR62, PT ;  /* 0x00000000003e782f */ /* 0x000fe400038c0000 */
[----:B------:R-:W-:Y:S01]  /*1b2b0*/  MOV R14, UR62 ;  /* 0x0000003e000e7c02 */ /* 0x000fe20008000f00 */
[----:B0-2---:R-:W-:Y:S10]  /*1b2c0*/  ENDCOLLECTIVE ;  /* 0x000000000000791b */ /* 0x005ff40003800000 */
.L_x_11674:
[----:B------:R-:W-:Y:S05]  /*1b2d0*/  BSYNC B1 ;  /* 0x0000000000017941 */ /* 0x000fea0003800000 */
.L_x_11673:
[----:B------:R-:W-:Y:S05]  /*1b2e0*/  BRA `(.L_x_11675) ;  /* 0xffffffe000c07947 */ /* 0x000fea000383ffff */
.L_x_11610:
[----:B0-----:R0:W1:Y:S02]  /*1b2f0*/  SYNCS.PHASECHK.TRANS64.TRYWAIT P0, [R7+URZ], R2 ;  /* 0x00000002070075a7 */ /* 0x001064000800017f */
[----:B-1----:R-:W-:Y:S05]  /*1b300*/  @!P0 NANOSLEEP.SYNCS 0x989680 ;  /* 0x009896800000895d */ /* 0x002fea0003900000 */
[----:B------:R-:W1:Y:S02]  /*1b310*/  @!P0 SYNCS.PHASECHK.TRANS64 P0, [R7+URZ], R2 ;  /* 0x00000002070085a7 */ /* 0x000e64000800007f */
[----:B-1----:R-:W-:Y:S05]  /*1b320*/  @!P0 BRA `(.L_x_11610) ;  /* 0xfffffffc00f08947 */ /* 0x002fea000383ffff */
[----:B------:R-:W-:Y:S05]  /*1b330*/  BRA `(.L_x_11676) ;  /* 0xffffffe000fc7947 */ /* 0x000fea000383ffff */
.L_x_11611:
[----:B-1----:R1:W2:Y:S02]  /*1b340*/  SYNCS.PHASECHK.TRANS64.TRYWAIT P0, [R3+URZ], R0 ;  /* 0x00000000030075a7 */ /* 0x0022a4000800017f */
[----:B--2---:R-:W-:Y:S05]  /*1b350*/  @!P0 NANOSLEEP.SYNCS 0x989680 ;  /* 0x009896800000895d */ /* 0x004fea0003900000 */
[----:B------:R-:W2:Y:S02]  /*1b360*/  @!P0 SYNCS.PHASECHK.TRANS64 P0, [R3+URZ], R0 ;  /* 0x00000000030085a7 */ /* 0x000ea4000800007f */
[----:B--2---:R-:W-:Y:S05]  /*1b370*/  @!P0 BRA `(.L_x_11611) ;  /* 0xfffffffc00f08947 */ /* 0x004fea000383ffff */
[----:B------:R-:W-:Y:S05]  /*1b380*/  BRA `(.L_x_11677) ;  /* 0xffffffe000f07947 */ /* 0x000fea000383ffff */
.L_x_11613:
[----:B-1----:R1:W2:Y:S02]  /*1b390*/  SYNCS.PHASECHK.TRANS64.TRYWAIT P0, [R5+URZ], R2 ;  /* 0x00000002050075a7 */ /* 0x0022a4000800017f */
[----:B--2---:R-:W-:Y:S05]  /*1b3a0*/  @!P0 NANOSLEEP.SYNCS 0x989680 ;  /* 0x009896800000895d */ /* 0x004fea0003900000 */
[----:B------:R-:W2:Y:S02]  /*1b3b0*/  @!P0 SYNCS.PHASECHK.TRANS64 P0, [R5+URZ], R2 ;  /* 0x00000002050085a7 */ /* 0x000ea4000800007f */
[----:B--2---:R-:W-:Y:S05]  /*1b3c0*/  @!P0 BRA `(.L_x_11613) ;  /* 0xfffffffc00f08947 */ /* 0x004fea000383ffff */
[----:B------:R-:W-:Y:S05]  /*1b3d0*/  BRA `(.L_x_11678) ;  /* 0xffffffe000f47947 */ /* 0x000fea000383ffff */
.L_x_11679:
        /* <DEDUP_REMOVED lines=10> */
.L_x_14873:


//--------------------- .text._ZN7cutlass13device_kernelIN5flash11enable_sm90INS1_16FlashAttnFwdSm90INS1_25CollectiveMainloopFwdSm90ILi2EN4cute5tupleIJNS5_1CILi1EEES8_S8_EEENS6_IJNS7_ILi192EEENS7_ILi144EEENS7_ILi96EEEEEELi96ENS_6half_tEfNS_4arch4Sm90ELb1ELb0ELb1ELb1ELb0ELb1ELb0ELb0ELb1ELb1ELb1ELb0EEENS1_21CollectiveEpilogueFwdINS6_IJSA_SC_SB_EEES9_SE_SG_Li384ELb1ELb1ELb1ELb0EEENS1_36VarlenDynamicPersistentTileSchedulerILi192ELi144ELi384ELi128ELb1ELb1ELb1ELb1ELb1ELb1EEEEEEEEEvNT_6ParamsE --------------------------
	.section	.text._ZN7cutlass13device_kernelIN5flash11enable_sm90INS1_16FlashAttnFwdSm90INS1_25CollectiveMainloopFwdSm90ILi2EN4cute5tupleIJNS5_1CILi1EEES8_S8_EEENS6_IJNS7_ILi192EEENS7_ILi144EEENS7_ILi96EEEEEELi96ENS_6half_tEfNS_4arch4Sm90ELb1ELb0ELb1ELb1ELb0ELb1ELb0ELb0ELb1ELb1ELb1ELb0EEENS1_21CollectiveEpilogueFwdINS6_IJSA_SC_SB_EEES9_SE_SG_Li384ELb1ELb1ELb1ELb0EEENS1_36VarlenDynamicPersistentTileSchedulerILi192ELi144ELi384ELi128ELb1ELb1ELb1ELb1ELb1ELb1EEEEEEEEEvNT_6ParamsE,"ax",@progbits
	.align	128
.text._ZN7cutlass13device_kernelIN5flash11enable_sm90INS1_16FlashAttnFwdSm90INS1_25CollectiveMainloopFwdSm90ILi2EN4cute5tupleIJNS5_1CILi1EEES8_S8_EEENS6_IJNS7_ILi192EEENS7_ILi144EEENS7_ILi96EEEEEELi96ENS_6half_tEfNS_4arch4Sm90ELb1ELb0ELb1ELb1ELb0ELb1ELb0ELb0ELb1ELb1ELb1ELb0EEENS1_21CollectiveEpilogueFwdINS6_IJSA_SC_SB_EEES9_SE_SG_Li384ELb1ELb1ELb1ELb0EEENS1_36VarlenDynamicPersistentTileSchedulerILi192ELi144ELi384ELi128ELb1ELb1ELb1ELb1ELb1ELb1EEEEEEEEEvNT_6ParamsE:
        .type           _ZN7cutlass13device_kernelIN5flash11enable_sm90INS1_16FlashAttnFwdSm90INS1_25CollectiveMainloopFwdSm90ILi2EN4cute5tupleIJNS5_1CILi1EEES8_S8_EEENS6_IJNS7_ILi192EEENS7_ILi144EEENS7_ILi96EEEEEELi96ENS_6half_tEfNS_4arch4Sm90ELb1ELb0ELb1ELb1ELb0ELb1ELb0ELb0ELb1ELb1ELb1ELb0EEENS1_21CollectiveEpilogueFwdINS6_IJSA_SC_SB_EEES9_SE_SG_Li384ELb1ELb1ELb1ELb0EEENS1_36VarlenDynamicPersistentTileSchedulerILi192ELi144ELi384ELi128ELb1ELb1ELb1ELb1ELb1ELb1EEEEEEEEEvNT_6ParamsE,@function
        .size           _ZN7cutlass13device_kernelIN5flash11enable_sm90INS1_16FlashAttnFwdSm90INS1_25CollectiveMainloopFwdSm90ILi2EN4cute5tupleIJNS5_1CILi1EEES8_S8_EEENS6_IJNS7_ILi192EEENS7_ILi144EEENS7_ILi96EEEEEELi96ENS_6half_tEfNS_4arch4Sm90ELb1ELb0ELb1ELb1ELb0ELb1ELb0ELb0ELb1ELb1ELb1ELb0EEENS1_21CollectiveEpilogueFwdINS6_IJSA_SC_SB_EEES9_SE_SG_Li384ELb1ELb1ELb1ELb0EEENS1_36VarlenDynamicPersistentTileSchedulerILi192ELi144ELi384ELi128ELb1ELb1ELb1ELb1ELb1ELb1EEEEEEEEEvNT_6ParamsE,(.L_x_14874 - _ZN7cutlass13device_kernelIN5flash11enable_sm90INS1_16FlashAttnFwdSm90INS1_25CollectiveMainloopFwdSm90ILi2EN4cute5tupleIJNS5_1CILi1EEES8_S8_EEENS6_IJNS7_ILi192EEENS7_ILi144EEENS7_ILi96EEEEEELi96ENS_6half_tEfNS_4arch4Sm90ELb1ELb0ELb1ELb1ELb0ELb1ELb0ELb0ELb1ELb1ELb1ELb0EEENS1_21CollectiveEpilogueFwdINS6_IJSA_SC_SB_EEES9_SE_SG_Li384ELb1ELb1ELb1ELb0EEENS1_36VarlenDynamicPersistentTileSchedulerILi192ELi144ELi384ELi128ELb1ELb1ELb1ELb1ELb1ELb1EEEEEEEEEvNT_6ParamsE)
        .other          _ZN7cutlass13device_kernelIN5flash11enable_sm90INS1_16FlashAttnFwdSm90INS1_25CollectiveMainloopFwdSm90ILi2EN4cute5tupleIJNS5_1CILi1EEES8_S8_EEENS6_IJNS7_ILi192EEENS7_ILi144EEENS7_ILi96EEEEEELi96ENS_6half_tEfNS_4arch4Sm90ELb1ELb0ELb1ELb1ELb0ELb1ELb0ELb0ELb1ELb1ELb1ELb0EEENS1_21CollectiveEpilogueFwdINS6_IJSA_SC_SB_EEES9_SE_SG_Li384ELb1ELb1ELb1ELb0EEENS1_36VarlenDynamicPersistentTileSchedulerILi192ELi144ELi384ELi128ELb1ELb1ELb1ELb1ELb1ELb1EEEEEEEEEvNT_6ParamsE,@"STO_CUDA_ENTRY STV_DEFAULT"
_ZN7cutlass13device_kernelIN5flash11enable_sm90INS1_16FlashAttnFwdSm90INS1_25CollectiveMainloopFwdSm90ILi2EN4cute5tupleIJNS5_1CILi1EEES8_S8_EEENS6_IJNS7_ILi192EEENS7_ILi144EEENS7_ILi96EEEEEELi96ENS_6half_tEfNS_4arch4Sm90ELb1ELb0ELb1ELb1ELb0ELb1ELb0ELb0ELb1ELb1ELb1ELb0EEENS1_21CollectiveEpilogueFwdINS6_IJSA_SC_SB_EEES9_SE_SG_Li384ELb1ELb1ELb1ELb0EEENS1_36VarlenDynamicPersistentTileSchedulerILi192ELi144ELi384ELi128ELb1ELb1ELb1ELb1ELb1ELb1EEEEEEEEEvNT_6ParamsE:
        /* <DEDUP_REMOVED lines=23> */
.L_x_11681:
[----:B------:R-:W-:Y:S05]  /*0170*/  BSYNC B0 ;  /* 0x0000000000007941 */ /* 0x000fea0003800000 */
.L_x_11680:
        /* <DEDUP_REMOVED lines=40> */
.L_x_11682:
        /* <DEDUP_REMOVED lines=22> */
.L_x_11683:
        /* <DEDUP_REMOVED lines=18> */
.L_x_11684:
        /* <DEDUP_REMOVED lines=22> */
.L_x_11685:
        /* <DEDUP_REMOVED lines=22> */
.L_x_11686:
[----:B--2---:R-:W-:Y:S01]  /*0940*/  ISETP.NE.AND P0, PT, R2, RZ, PT ;  /* 0x000000ff0200720c */ /* 0x004fe20003f05270 */
[----:B------:R-:W-:Y:S01]  /*0950*/  IMAD.MOV.U32 R2, RZ, RZ, 0x1 ;  /* 0x00000001ff027424 */ /* 0x000fe200078e00ff */
[----:B------:R-:W-:Y:S01]  /*0960*/  NOP ;  /* 0x0000000000007918 */ /* 0x000fe20000000000 */
[----:B------:R-:W-:Y:S03]  /*0970*/  BSSY B9, `(.L_x_11687) ;  /* 0x00026f3000097945 */ /* 0x000fe60003800000 */
[----:B------:R-:W-:-:S05]  /*0980*/  SEL R2, R2, 0x2, !P0 ;  /* 0x0000000202027807 */ /* 0x000fca0004000000 */
[----:B------:R2:W-:Y:S01]  /*0990*/  STL [R1+0x34], R2 ;  /* 0x0000340201007387 */ /* 0x0005e20000100800 */
[----:B01-34-:R-:W-:Y:S06]  /*09a0*/  BAR.SYNC.DEFER_BLOCKING 0x0 ;  /* 0x0000000000007b1d */ /* 0x01bfec0000010000 */
[----:B------:R-:W-:Y:S05]  /*09b0*/  @!P0 BRA `(.L_x_11688) ;  /* 0x000001e400108947 */ /* 0x000fea0003800000 */
.L_x_11689:
        /* <DEDUP_REMOVED lines=21> */
[----:B------:R-:W3:Y:S01]  /*0b10*/  LDL R19, [R1+0x34] ;  /* 0x0000340001137983 */ /* 0x000ee20000100800 */
[----:B------:R-:W0:Y:S02]  /*0b20*/  S2R R0, SR_TID.X ;  /* 0x0000000000007919 */ /* 0x000e240000002100 */
[----:B0-----:R-:W-:-:S05]  /*0b30*/  VIADD R0, R0, 0xffffff80 ;  /* 0xffffff8000007836 */ /* 0x001fca0000000000 */
[----:B------:R-:W-:Y:S02]  /*0b40*/  SHF.R.S32.HI R3, RZ, 0x1f, R0 ;  /* 0x0000001fff037819 */ /* 0x000fe40000011400 */
[-C--:B------:R-:W-:Y:S02]  /*0b50*/  LEA.HI R8, R0, R0.reuse, RZ, 0x1 ;  /* 0x0000000000087211 */ /* 0x080fe400078f08ff */
[CC--:B------:R-:W-:Y:S02]  /*0b60*/  LEA.HI R4, R3.reuse, R0.reuse, RZ, 0x4 ;  /* 0x0000000003047211 */ /* 0x0c0fe400078f20ff */
[CC--:B------:R-:W-:Y:S02]  /*0b70*/  LEA.HI R6, R3.reuse, R0.reuse, RZ, 0x5 ;  /* 0x0000000003067211 */ /* 0x0c0fe400078f28ff */
[CC--:B--2---:R-:W-:Y:S02]  /*0b80*/  LEA.HI R2, R3.reuse, R0.reuse, RZ, 0x2 ;  /* 0x0000000003027211 */ /* 0x0c4fe400078f10ff */
[----:B------:R-:W-:-:S02]  /*0b90*/  LEA.HI R3, R3, R0, RZ, 0x7 ;  /* 0x0000000003037211 */ /* 0x000fc400078f38ff */
[--C-:B------:R-:W-:Y:S02]  /*0ba0*/  SHF.R.S32.HI R7, RZ, 0x2, R2.reuse ;  /* 0x00000002ff077819 */ /* 0x100fe40000011402 */
[----:B------:R-:W-:Y:S02]  /*0bb0*/  SHF.R.S32.HI R10, RZ, 0x1f, R2 ;  /* 0x0000001fff0a7819 */ /* 0x000fe40000011402 */
[----:B------:R-:W-:Y:S02]  /*0bc0*/  LOP3.LUT R11, R2, 0xfffffffc, RZ, 0xc0, !PT ;  /* 0xfffffffc020b7812 */ /* 0x000fe400078ec0ff */
[----:B------:R-:W-:Y:S02]  /*0bd0*/  SHF.R.S32.HI R2, RZ, 0x7, R3 ;  /* 0x00000007ff027819 */ /* 0x000fe40000011403 */
[----:B------:R-:W-:Y:S02]  /*0be0*/  LOP3.LUT R5, R8, 0xfffffffe, RZ, 0xc0, !PT ;  /* 0xfffffffe08057812 */ /* 0x000fe400078ec0ff */
[----:B------:R-:W-:-:S02]  /*0bf0*/  LOP3.LUT R13, R3, 0xffffff80, RZ, 0xc0, !PT ;  /* 0xffffff80030d7812 */ /* 0x000fc400078ec0ff */
[----:B------:R-:W-:Y:S02]  /*0c00*/  LOP3.LUT R3, R4, 0xfffffff0, RZ, 0xc0, !PT ;  /* 0xfffffff004037812 */ /* 0x000fe400078ec0ff */
[----:B------:R-:W-:Y:S01]  /*0c10*/  SHF.R.S32.HI R23, RZ, 0x1, R8 ;  /* 0x00000001ff177819 */ /* 0x000fe20000011408 */
[----:B------:R-:W-:-:S03]  /*0c20*/  IMAD.HI R12, R2, 0x55555556, RZ ;  /* 0x55555556020c7827 */ /* 0x000fc600078e02ff */
[----:B------:R-:W-:Y:S01]  /*0c30*/  LEA.HI R8, R8, R23, RZ, 0x1 ;  /* 0x0000001708087211 */ /* 0x000fe200078f08ff */
[C---:B------:R-:W-:Y:S01]  /*0c40*/  IMAD.IADD R9, R0.reuse, 0x1, -R5 ;  /* 0x0000000100097824 */ /* 0x040fe200078e0a05 */
[----:B------:R-:W-:Y:S01]  /*0c50*/  SHF.R.S32.HI R5, RZ, 0x4, R4 ;  /* 0x00000004ff057819 */ /* 0x000fe20000011404 */
[----:B------:R-:W-:Y:S01]  /*0c60*/  IMAD.IADD R3, R0, 0x1, -R3 ;  /* 0x0000000100037824 */ /* 0x000fe200078e0a03 */
[----:B------:R-:W-:Y:S01]  /*0c70*/  LEA.HI R15, R12, R12, RZ, 0x1 ;  /* 0x0000000c0c0f7211 */ /* 0x000fe200078f08ff */
[----:B------:R-:W-:Y:S01]  /*0c80*/  IMAD.IADD R11, R0, 0x1, -R11 ;  /* 0x00000001000b7824 */ /* 0x000fe200078e0a0b */
[----:B------:R-:W-:Y:S01]  /*0c90*/  LEA.HI R4, R4, R5, RZ, 0x1 ;  /* 0x0000000504047211 */ /* 0x000fe200078f08ff */
[----:B------:R-:W-:Y:S01]  /*0ca0*/  IMAD.IADD R20, R0, 0x1, -R13 ;  /* 0x0000000100147824 */ /* 0x000fe200078e0a0d */
[----:B------:R-:W-:Y:S02]  /*0cb0*/  LOP3.LUT R8, R8, 0x7fffffe, RZ, 0xc0, !PT ;  /* 0x07fffffe08087812 */ /* 0x000fe400078ec0ff */
[----:B------:R-:W-:Y:S01]  /*0cc0*/  SHF.R.S32.HI R0, RZ, 0x1f, R3 ;  /* 0x0000001fff007819 */ /* 0x000fe20000011403 */
[----:B------:R-:W-:Y:S01]  /*0cd0*/  IMAD R15, R15, -0x3, R2 ;  /* 0xfffffffd0f0f7824 */ /* 0x000fe200078e0202 */
[----:B------:R-:W-:Y:S01]  /*0ce0*/  LOP3.LUT R4, R4, 0x1ffffffe, RZ, 0xc0, !PT ;  /* 0x1ffffffe04047812 */ /* 0x000fe200078ec0ff */
[----:B------:R-:W-:Y:S01]  /*0cf0*/  IMAD.IADD R8, R23, 0x1, -R8 ;  /* 0x0000000117087824 */ /* 0x000fe200078e0a08 */
[----:B------:R-:W-:-:S02]  /*0d00*/  LEA.HI R10, R10, R7, RZ, 0x2 ;  /* 0x000000070a0a7211 */ /* 0x000fc400078f10ff */
[CC--:B------:R-:W-:Y:S02]  /*0d10*/  LEA.HI R2, R0.reuse, R3.reuse, RZ, 0x3 ;  /* 0x0000000300027211 */ /* 0x0c0fe400078f18ff */
[----:B------:R-:W-:Y:S02]  /*0d20*/  SHF.R.S32.HI R12, RZ, 0x1f, R20 ;  /* 0x0000001fff0c7819 */ /* 0x000fe40000011414 */
[----:B------:R-:W-:Y:S01]  /*0d30*/  LEA.HI R0, R0, R3, RZ, 0x2 ;  /* 0x0000000300007211 */ /* 0x000fe200078f10ff */
[C---:B------:R-:W-:Y:S01]  /*0d40*/  IMAD.IADD R4, R5.reuse, 0x1, -R4 ;  /* 0x0000000105047824 */ /* 0x040fe200078e0a04 */
[----:B------:R-:W-:Y:S01]  /*0d50*/  LOP3.LUT R10, R10, 0xfffffffc, RZ, 0xc0, !PT ;  /* 0xfffffffc0a0a7812 */ /* 0x000fe200078ec0ff */
[----:B------:R-:W-:Y:S01]  /*0d60*/  IMAD R17, R5, 0x8, R8 ;  /* 0x0000000805117824 */ /* 0x000fe200078e0208 */
[----:B------:R-:W-:Y:S01]  /*0d70*/  LEA.HI R8, R12, R20, RZ, 0x2 ;  /* 0x000000140c087211 */ /* 0x000fe200078f10ff */
[----:B------:R-:W-:Y:S01]  /*0d80*/  IMAD.SHL.U32 R5, R2, 0x10, RZ ;  /* 0x0000001002057824 */ /* 0x000fe200078e00ff */
[----:B------:R-:W-:-:S02]  /*0d90*/  LOP3.LUT R2, R0, 0x7fffffc, RZ, 0xc0, !PT ;  /* 0x07fffffc00027812 */ /* 0x000fc400078ec0ff */
[----:B------:R-:W-:Y:S01]  /*0da0*/  SHF.R.S32.HI R0, RZ, 0x2, R0 ;  /* 0x00000002ff007819 */ /* 0x000fe20000011400 */
[----:B------:R-:W-:Y:S01]  /*0db0*/  IMAD.IADD R10, R7, 0x1, -R10 ;  /* 0x00000001070a7824 */ /* 0x000fe200078e0a0a */
[--C-:B------:R-:W-:Y:S02]  /*0dc0*/  SHF.R.S32.HI R13, RZ, 0x2, R8.reuse ;  /* 0x00000002ff0d7819 */ /* 0x100fe40000011408 */
[----:B------:R-:W-:Y:S02]  /*0dd0*/  SHF.R.S32.HI R14, RZ, 0x1f, R8 ;  /* 0x0000001fff0e7819 */ /* 0x000fe40000011408 */
[----:B------:R-:W-:Y:S01]  /*0de0*/  SHF.R.S32.HI R7, RZ, 0x5, R6 ;  /* 0x00000005ff077819 */ /* 0x000fe20000011406 */
[----:B------:R-:W-:Y:S01]  /*0df0*/  IMAD.SHL.U32 R0, R0, 0x40, RZ ;  /* 0x0000004000007824 */ /* 0x000fe200078e00ff */
[----:B------:R-:W-:Y:S02]  /*0e00*/  LEA.HI R14, R14, R13, RZ, 0x3 ;  /* 0x0000000d0e0e7211 */ /* 0x000fe400078f18ff */
[----:B------:R-:W-:Y:S01]  /*0e10*/  LOP3.LUT R6, R5, 0x7fffff80, RZ, 0xc0, !PT ;  /* 0x7fffff8005067812 */ /* 0x000fe200078ec0ff */
[----:B------:R-:W-:-:S02]  /*0e20*/  IMAD.IADD R5, R3, 0x1, -R2 ;  /* 0x0000000103057824 */ /* 0x000fc400078e0a02 */
[C---:B------:R-:W-:Y:S01]  /*0e30*/  IMAD R18, R7.reuse, 0x10, R3 ;  /* 0x0000001007127824 */ /* 0x040fe200078e0203 */
[----:B------:R-:W-:Y:S01]  /*0e40*/  LOP3.LUT R14, R14, 0xfffffff8, RZ, 0xc0, !PT ;  /* 0xfffffff80e0e7812 */ /* 0x000fe200078ec0ff */
[----:B------:R-:W-:Y:S01]  /*0e50*/  IMAD.SHL.U32 R3, R4, 0x8, RZ ;  /* 0x0000000804037824 */ /* 0x000fe200078e00ff */
[----:B------:R-:W-:Y:S02]  /*0e60*/  LOP3.LUT R0, R0, 0x40, RZ, 0xc0, !PT ;  /* 0x0000004000007812 */ /* 0x000fe400078ec0ff */
[----:B------:R-:W-:Y:S01]  /*0e70*/  LEA.HI R12, R12, R20, RZ, 0x5 ;  /* 0x000000140c0c7211 */ /* 0x000fe200078f28ff */
[----:B------:R-:W-:Y:S01]  /*0e80*/  IMAD R6, R7, 0x100, R6 ;  /* 0x0000010007067824 */ /* 0x000fe200078e0206 */
[--C-:B------:R-:W-:Y:S01]  /*0e90*/  LOP3.LUT R2, R0, 0x8, R3.reuse, 0xf8, !PT ;  /* 0x0000000800027812 */ /* 0x100fe200078ef803 */
[----:B------:R-:W-:Y:S01]  /*0ea0*/  IMAD.IADD R13, R13, 0x1, -R14 ;  /* 0x000000010d0d7824 */ /* 0x000fe200078e0a0e */
[----:B------:R-:W-:Y:S02]  /*0eb0*/  SHF.R.U32.HI R7, RZ, 0x3, R0 ;  /* 0x00000003ff077819 */ /* 0x000fe40000011600 */
[----:B------:R-:W-:Y:S01]  /*0ec0*/  SHF.R.S32.HI R12, RZ, 0x5, R12 ;  /* 0x00000005ff0c7819 */ /* 0x000fe2000001140c */
[----:B------:R-:W-:Y:S01]  /*0ed0*/  IMAD R5, R5, 0x10, R6 ;  /* 0x0000001005057824 */ /* 0x000fe200078e0206 */
[----:B------:R-:W-:Y:S01]  /*0ee0*/  LOP3.LUT R2, R2, R7, RZ, 0x3c, !PT ;  /* 0x0000000702027212 */ /* 0x000fe200078e3cff */
[----:B------:R-:W-:-:S02]  /*0ef0*/  IMAD.U32 R0, R18, 0x20, R3 ;  /* 0x0000002012007824 */ /* 0x000fc400078e0003 */
[----:B------:R-:W-:Y:S01]  /*0f00*/  IMAD R12, R12, 0x10, R13 ;  /* 0x000000100c0c7824 */ /* 0x000fe200078e020d */
[----:B------:R-:W-:Y:S01]  /*0f10*/  STL [R1+0xc8], R20 ;  /* 0x0000c81401007387 */ /* 0x000fe20000100800 */
[----:B------:R-:W-:Y:S02]  /*0f20*/  IMAD.IADD R5, R2, 0x1, R5 ;  /* 0x0000000102057824 */ /* 0x000fe400078e0205 */
[----:B------:R-:W-:Y:S01]  /*0f30*/  IMAD R6, R15, 0x40, R12 ;  /* 0x000000400f067824 */ /* 0x000fe200078e020c */
[----:B------:R0:W-:Y:S01]  /*0f40*/  STL [R1+0xe0], R0 ;  /* 0x0000e00001007387 */ /* 0x0001e20000100800 */
[----:B------:R-:W-:-:S03]  /*0f50*/  IMAD.SHL.U32 R12, R9, 0x4, RZ ;  /* 0x00000004090c7824 */ /* 0x000fc600078e00ff */
[----:B------:R-:W-:Y:S01]  /*0f60*/  STL [R1+0xdc], R6 ;  /* 0x0000dc0601007387 */ /* 0x000fe20000100800 */
[----:B0-----:R-:W-:Y:S02]  /*0f70*/  VIADD R0, R16, 0xda00 ;  /* 0x0000da0010007836 */ /* 0x001fe40000000000 */
[----:B------:R-:W-:Y:S02]  /*0f80*/  IMAD.SHL.U32 R14, R9, 0x8, RZ ;  /* 0x00000008090e7824 */ /* 0x000fe400078e00ff */
[----:B------:R-:W-:Y:S02]  /*0f90*/  IMAD.SHL.U32 R10, R10, 0x40, RZ ;  /* 0x000000400a0a7824 */ /* 0x000fe400078e00ff */
[----:B------:R-:W-:Y:S01]  /*0fa0*/  VIADD R3, R12, 0x20 ;  /* 0x000000200c037836 */ /* 0x000fe20000000000 */
[----:B------:R-:W-:-:S05]  /*0fb0*/  LOP3.LUT R8, R8, 0x7ffffffc, RZ, 0xc0, !PT ;  /* 0x7ffffffc08087812 */ /* 0x000fca00078ec0ff */
[----:B------:R-:W-:Y:S02]  /*0fc0*/  IMAD.IADD R8, R20, 0x1, -R8 ;  /* 0x0000000114087824 */ /* 0x000fe400078e0a08 */
[----:B------:R-:W-:Y:S01]  /*0fd0*/  IMAD.SHL.U32 R9, R17, 0x20, RZ ;  /* 0x0000002011097824 */ /* 0x000fe200078e00ff */
[----:B------:R-:W-:-:S04]  /*0fe0*/  LEA.HI R4, R11, R11, RZ, 0x1 ;  /* 0x0000000b0b047211 */ /* 0x000fc800078f08ff */
[----:B------:R-:W-:-:S05]  /*0ff0*/  LOP3.LUT R4, R4, 0x1ffffffe, RZ, 0xc0, !PT ;  /* 0x1ffffffe04047812 */ /* 0x000fca00078ec0ff */
[----:B------:R-:W-:Y:S02]  /*1000*/  IMAD.IADD R4, R11, 0x1, -R4 ;  /* 0x000000010b047824 */ /* 0x000fe400078e0a04 */
[----:B------:R-:W-:Y:S01]  /*1010*/  IMAD R17, R5, 0x2, R16 ;  /* 0x0000000205117824 */ /* 0x000fe200078e0210 */
[----:B---3--:R-:W-:-:S05]  /*1020*/  LOP3.LUT R2, R19, 0x1, RZ, 0xfc, !PT ;  /* 0x0000000113027812 */ /* 0x008fca00078efcff */
[----:B------:R-:W-:Y:S04]  /*1030*/  STL [R1+0x44], R2 ;  /* 0x0000440201007387 */ /* 0x000fe80000100800 */
[----:B------:R-:W-:Y:S04]  /*1040*/  STL [R1+0xa4], RZ ;  /* 0x0000a4ff01007387 */ /* 0x000fe80000100800 */
[----:B------:R0:W-:Y:S04]  /*1050*/  STL [R1+0xc4], R0 ;  /* 0x0000c40001007387 */ /* 0x0001e80000100800 */
[----:B------:R-:W-:Y:S01]  /*1060*/  STL [R1+0x40], RZ ;  /* 0x000040ff01007387 */ /* 0x000fe20000100800 */
[----:B0-----:R-:W-:Y:S01]  /*1070*/  SHF.R.S32.HI R0, RZ, 0x1f, R23 ;  /* 0x0000001fff007819 */ /* 0x001fe20000011417 */
[----:B------:R-:W-:-:S02]  /*1080*/  VIADD R0, R12, 0x10 ;  /* 0x000000100c007836 */ /* 0x000fc40000000000 */
[----:B------:R-:W-:Y:S04]  /*1090*/  STL [R1+0x38], RZ ;  /* 0x000038ff01007387 */ /* 0x000fe80000100800 */
[----:B------:R-:W-:Y:S01]  /*10a0*/  STL [R1+0x48], R12 ;  /* 0x0000480c01007387 */ /* 0x000fe20000100800 */
[----:B------:R-:W-:-:S03]  /*10b0*/  LOP3.LUT R2, R10, 0xc0, RZ, 0xc0, !PT ;  /* 0x000000c00a027812 */ /* 0x000fc600078ec0ff */
[----:B------:R-:W-:Y:S04]  /*10c0*/  STL [R1+0x30], R14 ;  /* 0x0000300e01007387 */ /* 0x000fe80000100800 */
[----:B------:R0:W-:Y:S04]  /*10d0*/  STL [R1+0x64], R0 ;  /* 0x0000640001007387 */ /* 0x0001e80000100800 */
[----:B------:R1:W-:Y:S01]  /*10e0*/  STL [R1+0x60], R3 ;  /* 0x0000600301007387 */ /* 0x0003e20000100800 */
[C---:B0-----:R-:W-:Y:S02]  /*10f0*/  VIADD R0, R12.reuse, 0x8 ;  /* 0x000000080c007836 */ /* 0x041fe40000000000 */
[----:B-1----:R-:W-:-:S03]  /*1100*/  VIADD R3, R12, 0x18 ;  /* 0x000000180c037836 */ /* 0x002fc60000000000 */
[----:B------:R0:W-:Y:S01]  /*1110*/  STL [R1+0x6c], R0 ;  /* 0x00006c0001007387 */ /* 0x0001e20000100800 */
[----:B------:R-:W-:-:S03]  /*1120*/  IMAD.SHL.U32 R10, R8, 0x2, RZ ;  /* 0x00000002080a7824 */ /* 0x000fc600078e00ff */
[----:B------:R1:W-:Y:S04]  /*1130*/  STL [R1+0x50], R2 ;  /* 0x0000500201007387 */ /* 0x0003e80000100800 */
[----:B------:R2:W-:Y:S01]  /*1140*/  STL [R1+0x70], R3 ;  /* 0x0000700301007387 */ /* 0x0005e20000100800 */
[----:B0-----:R-:W-:Y:S02]  /*1150*/  LOP3.LUT R0, R2, 0x8, R14, 0xf8, !PT ;  /* 0x0000000802007812 */ /* 0x001fe400078ef80e */
[----:B-1----:R-:W-:Y:S01]  /*1160*/  SHF.R.U32.HI R2, RZ, 0x3, R2 ;  /* 0x00000003ff027819 */ /* 0x002fe20000011602 */
[----:B--2---:R-:W-:-:S04]  /*1170*/  VIADD R3, R12, 0x28 ;  /* 0x000000280c037836 */ /* 0x004fc80000000000 */
[----:B------:R0:W-:Y:S01]  /*1180*/  STL [R1+0x54], R2 ;  /* 0x0000540201007387 */ /* 0x0001e20000100800 */
[----:B------:R-:W-:Y:S01]  /*1190*/  LOP3.LUT R0, R0, R2, RZ, 0x3c, !PT ;  /* 0x0000000200007212 */ /* 0x000fe200078e3cff */
[C---:B------:R-:W-:Y:S02]  /*11a0*/  VIADD R8, R10.reuse, 0x8 ;  /* 0x000000080a087836 */ /* 0x040fe40000000000 */
[----:B------:R1:W-:Y:S01]  /*11b0*/  STL [R1+0x78], R3 ;  /* 0x0000780301007387 */ /* 0x0003e20000100800 */
[----:B------:R-:W-:-:S03]  /*11c0*/  VIADD R7, R10, 0x10 ;  /* 0x000000100a077836 */ /* 0x000fc60000000000 */
[----:B------:R2:W-:Y:S01]  /*11d0*/  STL [R1+0x7c], R10 ;  /* 0x00007c0a01007387 */ /* 0x0005e20000100800 */
[----:B0-----:R-:W-:-:S03]  /*11e0*/  VIADD R2, R10, 0x20 ;  /* 0x000000200a027836 */ /* 0x001fc60000000000 */
[----:B------:R0:W-:Y:S01]  /*11f0*/  STL [R1+0x58], R9 ;  /* 0x0000580901007387 */ /* 0x0001e20000100800 */
[C---:B-1----:R-:W-:Y:S02]  /*1200*/  VIADD R3, R10.reuse, 0x18 ;  /* 0x000000180a037836 */ /* 0x042fe40000000000 */
[----:B--2---:R-:W-:Y:S01]  /*1210*/  VIADD R10, R10, 0x28 ;  /* 0x000000280a0a7836 */ /* 0x004fe20000000000 */
[----:B------:R-:W-:Y:S01]  /*1220*/  STL [R1+0xbc], R8 ;  /* 0x0000bc0801007387 */ /* 0x000fe20000100800 */
[----:B0-----:R-:W-:-:S03]  /*1230*/  IMAD.IADD R9, R9, 0x1, R0 ;  /* 0x0000000109097824 */ /* 0x001fc600078e0200 */
[----:B------:R0:W-:Y:S01]  /*1240*/  STL [R1+0xb8], R7 ;  /* 0x0000b80701007387 */ /* 0x0001e20000100800 */
[----:B------:R-:W-:-:S03]  /*1250*/  SHF.R.S32.HI R0, RZ, 0x1f, R8 ;  /* 0x0000001fff007819 */ /* 0x000fc60000011408 */
[----:B------:R-:W-:Y:S04]  /*1260*/  STL [R1+0xa8], R10 ;  /* 0x0000a80a01007387 */ /* 0x000fe80000100800 */
[----:B------:R-:W-:Y:S01]  /*1270*/  STL [R1+0xb4], R3 ;  /* 0x0000b40301007387 */ /* 0x000fe20000100800 */
[----:B0-----:R-:W-:-:S03]  /*1280*/  SHF.R.S32.HI R7, RZ, 0x1f, R7 ;  /* 0x0000001fff077819 */ /* 0x001fc60000011407 */
[----:B------:R-:W-:Y:S04]  /*1290*/  STL [R1+0x88], R9 ;  /* 0x0000880901007387 */ /* 0x000fe80000100800 */
[----:B------:R-:W-:Y:S04]  /*12a0*/  STL [R1+0xb0], R2 ;  /* 0x0000b00201007387 */ /* 0x000fe80000100800 */
[----:B------:R0:W-:Y:S04]  /*12b0*/  STL [R1+0xd8], R0 ;  /* 0x0000d80001007387 */ /* 0x0001e80000100800 */
[----:B------:R-:W-:Y:S01]  /*12c0*/  STL [R1+0xd4], R7 ;  /* 0x0000d40701007387 */ /* 0x000fe20000100800 */
[----:B0-----:R-:W-:-:S02]  /*12d0*/  SHF.R.S32.HI R0, RZ, 0x1f, R3 ;  /* 0x0000001fff007819 */ /* 0x001fc40000011403 */
[----:B------:R-:W-:-:S03]  /*12e0*/  SHF.R.S32.HI R2, RZ, 0x1f, R2 ;  /* 0x0000001fff027819 */ /* 0x000fc60000011402 */
[----:B------:R0:W-:Y:S04]  /*12f0*/  STL [R1+0xd0], R0 ;  /* 0x0000d00001007387 */ /* 0x0001e80000100800 */
[----:B------:R1:W-:Y:S01]  /*1300*/  STL [R1+0xcc], R2 ;  /* 0x0000cc0201007387 */ /* 0x0003e20000100800 */
[----:B0-----:R-:W-:-:S05]  /*1310*/  IMAD R0, R4, 0x8, R6 ;  /* 0x0000000804007824 */ /* 0x001fca00078e0206 */
[----:B------:R1:W-:Y:S01]  /*1320*/  STL [R1+0x8c], R0 ;  /* 0x00008c0001007387 */ /* 0x0003e20000100800 */
[----:B------:R-:W-:-:S07]  /*1330*/  CS2R R18, SRZ ;  /* 0x0000000000127805 */ /* 0x000fce000001ff00 */
.L_x_11849:
[----:B01--4-:R-:W0:Y:S01]  /*1340*/  LDC.64 R2, c[0x0][0xc88] ;  /* 0x00032200ff027b82 */ /* 0x013e220000000a00 */
[----:B------:R-:W-:Y:S01]  /*1350*/  ULDC.64 UR4, c[0x0][0x208] ;  /* 0x0000820000047ab9 */ /* 0x000fe20000000a00 */
[----:B0-----:R-:W-:-:S05]  /*1360*/  IMAD.WIDE R2, R111, 0x4, R2 ;  /* 0x000000046f027825 */ /* 0x001fca00078e0202 */
[----:B--2---:R-:W2:Y:S01]  /*1370*/  LDG.E R28, desc[UR4][R2.64] ;  /* 0x00000004021c7981 */ /* 0x004ea2000c1e1900 */
[----:B------:R-:W-:Y:S05]  /*1380*/  YIELD ;  /* 0x0000000000007946 */ /* 0x000fea0003800000 */
[----:B------:R-:W-:Y:S01]  /*1390*/  ULDC.64 UR4, c[0x0][0xa28] ;  /* 0x00028a0000047ab9 */ /* 0x000fe20000000a00 */
[----:B------:R-:W-:Y:S01]  /*13a0*/  ULDC.64 UR8, c[0x0][0xa18] ;  /* 0x0002860000087ab9 */ /* 0x000fe20000000a00 */
[----:B------:R-:W-:Y:S01]  /*13b0*/  ISETP.NE.U32.AND P1, PT, RZ, UR4, PT ;  /* 0x00000004ff007c0c */ /* 0x000fe2000bf25070 */
[----:B------:R-:W-:Y:S01]  /*13c0*/  IMAD.MOV.U32 R10, RZ, RZ, RZ ;  /* 0x000000ffff0a7224 */ /* 0x000fe200078e00ff */
[----:B------:R-:W-:Y:S01]  /*13d0*/  ULDC.64 UR10, c[0x0][0x208] ;  /* 0x00008200000a7ab9 */ /* 0x000fe20000000a00 */
[----:B------:R-:W-:Y:S01]  /*13e0*/  ULDC.64 UR6, c[0x0][0xa08] ;  /* 0x0002820000067ab9 */ /* 0x000fe20000000a00 */
[----:B------:R-:W-:Y:S01]  /*13f0*/  ISETP.NE.AND.EX P1, PT, RZ, UR5, PT, P1 ;  /* 0x00000005ff007c0c */ /* 0x000fe2000bf25310 */
[----:B------:R-:W-:Y:S01]  /*1400*/  IMAD.MOV.U32 R78, RZ, RZ, RZ ;  /* 0x000000ffff4e7224 */ /* 0x000fe200078e00ff */
[----:B------:R-:W-:-:S04]  /*1410*/  ISETP.NE.U32.AND P0, PT, RZ, UR6, PT ;  /* 0x00000006ff007c0c */ /* 0x000fc8000bf05070 */
[----:B------:R-:W-:Y:S02]  /*1420*/  ISETP.NE.AND.EX P0, PT, RZ, UR7, PT, P0 ;  /* 0x00000007ff007c0c */ /* 0x000fe4000bf05300 */
[----:B--2---:R-:W-:Y:S01]  /*1430*/  SHF.R.S32.HI R0, RZ, 0x1f, R28 ;  /* 0x0000001fff007819 */ /* 0x004fe2000001141c */
[----:B------:R-:W-:-:S04]  /*1440*/  IMAD.SHL.U32 R30, R28, 0x4, RZ ;  /* 0x000000041c1e7824 */ /* 0x000fc800078e00ff */
[C---:B---3--:R-:W-:Y:S01]  /*1450*/  @P1 LEA R4, P2, R28.reuse, UR4, 0x2 ;  /* 0x000000041c041c11 */ /* 0x048fe2000f8410ff */
[----:B------:R-:W-:Y:S01]  /*1460*/  STL [R1+0x98], R28 ;  /* 0x0000981c01007387 */ /* 0x000fe20000100800 */
[C-C-:B------:R-:W-:Y:S02]  /*1470*/  SHF.L.U64.HI R29, R28.reuse, 0x2, R0.reuse ;  /* 0x000000021c1d7819 */ /* 0x140fe40000010200 */
[----:B------:R-:W-:Y:S01]  /*1480*/  @P1 LEA.HI.X R5, R28, UR5, R0, 0x2, P2 ;  /* 0x000000051c051c11 */ /* 0x000fe200090f1400 */
[----:B------:R-:W-:Y:S01]  /*1490*/  ULDC UR4, c[0x0][0x288] ;  /* 0x0000a20000047ab9 */ /* 0x000fe20000000800 */
[----:B------:R-:W-:Y:S01]  /*14a0*/  ISETP.NE.U32.AND P2, PT, RZ, UR8, PT ;  /* 0x00000008ff007c0c */ /* 0x000fe2000bf45070 */
[----:B------:R0:W-:Y:S01]  /*14b0*/  STL [R1+0xc0], R0 ;  /* 0x0000c00001007387 */ /* 0x0001e20000100800 */
[----:B------:R-:W-:Y:S02]  /*14c0*/  IADD3 R8, P3, R30, UR6, RZ ;  /* 0x000000061e087c10 */ /* 0x000fe4000ff7e0ff */
[----:B------:R-:W-:Y:S01]  /*14d0*/  ISETP.NE.AND.EX P2, PT, RZ, UR9, PT, P2 ;  /* 0x00000009ff007c0c */ /* 0x000fe2000bf45320 */
[----:B------:R1:W5:Y:S01]  /*14e0*/  @P1 LDG.E R10, desc[UR10][R4.64] ;  /* 0x0000000a040a1981 */ /* 0x000362000c1e1900 */
[----:B------:R-:W-:-:S03]  /*14f0*/  IADD3.X R9, R29, UR7, RZ, P3, !PT ;  /* 0x000000071d097c10 */ /* 0x000fc60009ffe4ff */
[----:B------:R1:W-:Y:S01]  /*1500*/  STL [R1+0x9c], R30 ;  /* 0x00009c1e01007387 */ /* 0x0003e20000100800 */
[----:B0-----:R-:W-:Y:S01]  /*1510*/  IMAD.U32 R0, RZ, RZ, UR4 ;  /* 0x00000004ff007e24 */ /* 0x001fe2000f8e00ff */
[----:B------:R-:W-:Y:S02]  /*1520*/  ULDC.64 UR4, c[0x0][0x418] ;  /* 0x0001060000047ab9 */ /* 0x000fe40000000a00 */
[----:B------:R1:W-:Y:S04]  /*1530*/  STL [R1+0xa0], R29 ;  /* 0x0000a01d01007387 */ /* 0x0003e80000100800 */
[----:B------:R-:W-:Y:S01]  /*1540*/  @P2 IADD3 R6, P1, R30, UR8, RZ ;  /* 0x000000081e062c10 */ /* 0x000fe2000ff3e0ff */
[----:B------:R1:W5:Y:S03]  /*1550*/  @P0 LDG.E R78, desc[UR10][R8.64] ;  /* 0x0000000a084e0981 */ /* 0x000366000c1e1900 */
[----:B------:R-:W-:-:S05]  /*1560*/  @P2 IADD3.X R7, R29, UR9, RZ, P1, !PT ;  /* 0x000000091d072c10 */ /* 0x000fca0008ffe4ff */
[----:B------:R-:W2:Y:S01]  /*1570*/  @P2 LDG.E R0, desc[UR10][R6.64] ;  /* 0x0000000a06002981 */ /* 0x000ea2000c1e1900 */
        /* <DEDUP_REMOVED lines=9> */
[----:B--2---:R1:W-:Y:S01]  /*1610*/  STL [R1+0x28], R0 ;  /* 0x0000280001007387 */ /* 0x0043e20000100800 */
[----:B------:R-:W-:Y:S01]  /*1620*/  IMAD.MOV.U32 R12, RZ, RZ, R0 ;  /* 0x000000ffff0c7224 */ /* 0x000fe200078e0000 */
[----:B------:R-:W-:Y:S06]  /*1630*/  @P2 BRA `(.L_x_11691) ;  /* 0x00000000002c2947 */ /* 0x000fec0003800000 */
[----:B------:R-:W-:Y:S02]  /*1640*/  ULDC.64 UR4, c[0x0][0xa00] ;  /* 0x0002800000047ab9 */ /* 0x000fe40000000a00 */
[----:B------:R-:W-:-:S04]  /*1650*/  ISETP.NE.U32.AND P1, PT, RZ, UR4, PT ;  /* 0x00000004ff007c0c */ /* 0x000fc8000bf25070 */
[----:B------:R-:W-:-:S13]  /*1660*/  ISETP.NE.AND.EX P1, PT, RZ, UR5, PT, P1 ;  /* 0x00000005ff007c0c */ /* 0x000fda000bf25310 */
[----:B------:R-:W-:Y:S05]  /*1670*/  @!P1 BRA `(.L_x_11691) ;  /* 0x00000000001c9947 */ /* 0x000fea0003800000 */
[----:B-1----:R-:W0:Y:S01]  /*1680*/  LDC.64 R4, c[0x0][0xa00] ;  /* 0x00028000ff047b82 */ /* 0x002e220000000a00 */
[----:B------:R-:W-:Y:S01]  /*1690*/  ULDC.64 UR4, c[0x0][0x208] ;  /* 0x0000820000047ab9 */ /* 0x000fe20000000a00 */
[----:B0-----:R-:W-:-:S05]  /*16a0*/  IMAD.WIDE R4, R28, 0x4, R4 ;  /* 0x000000041c047825 */ /* 0x001fca00078e0204 */
[----:B------:R-:W2:Y:S04]  /*16b0*/  LDG.E R0, desc[UR4][R4.64] ;  /* 0x0000000404007981 */ /* 0x000ea8000c1e1900 */
[----:B------:R-:W2:Y:S02]  /*16c0*/  LDG.E R3, desc[UR4][R4.64+0x4] ;  /* 0x0000040404037981 */ /* 0x000ea4000c1e1900 */
[----:B--2---:R-:W-:-:S05]  /*16d0*/  IMAD.IADD R12, R3, 0x1, -R0 ;  /* 0x00000001030c7824 */ /* 0x004fca00078e0a00 */
[----:B------:R0:W-:Y:S02]  /*16e0*/  STL [R1+0x28], R12 ;  /* 0x0000280c01007387 */ /* 0x0001e40000100800 */
.L_x_11691:
[C---:B------:R-:W-:Y:S01]  /*16f0*/  LOP3.LUT R26, R110.reuse, 0xffff, RZ, 0xc0, !PT ;  /* 0x0000ffff6e1a7812 */ /* 0x040fe200078ec0ff */
[----:B------:R-:W-:Y:S01]  /*1700*/  ULDC.64 UR4, c[0x0][0xa20] ;  /* 0x0002880000047ab9 */ /* 0x000fe20000000a00 */
[C---:B------:R-:W-:Y:S02]  /*1710*/  LOP3.LUT R3, R110.reuse, 0xff000000, RZ, 0xc0, !PT ;  /* 0xff0000006e037812 */ /* 0x040fe400078ec0ff */
[----:B------:R-:W-:Y:S01]  /*1720*/  ISETP.NE.U32.AND P1, PT, RZ, UR4, PT ;  /* 0x00000004ff007c0c */ /* 0x000fe2000bf25070 */
[----:B------:R2:W-:Y:S01]  /*1730*/  STL [R1+0x90], R26 ;  /* 0x0000901a01007387 */ /* 0x0005e20000100800 */
[----:B-1----:R-:W-:Y:S02]  /*1740*/  LOP3.LUT R0, R110, 0xff0000, RZ, 0xc0, !PT ;  /* 0x00ff00006e007812 */ /* 0x002fe400078ec0ff */
[----:B------:R-:W-:Y:S02]  /*1750*/  ISETP.NE.AND.EX P1, PT, RZ, UR5, PT, P1 ;  /* 0x00000005ff007c0c */ /* 0x000fe4000bf25310 */
[----:B------:R-:W-:-:S04]  /*1760*/  SHF.R.U32.HI R3, RZ, 0x8, R3 ;  /* 0x00000008ff037819 */ /* 0x000fc80000011603 */
[----:B------:R-:W-:-:S07]  /*1770*/  LEA.HI R11, R0, R3, RZ, 0x10 ;  /* 0x00000003000b7211 */ /* 0x000fce00078f80ff */
[----:B--2---:R-:W-:Y:S05]  /*1780*/  @!P1 BRA `(.L_x_11692) ;  /* 0x0000000000149947 */ /* 0x004fea0003800000 */
[----:B------:R-:W-:Y:S01]  /*1790*/  IADD3 R4, P0, R30, UR4, RZ ;  /* 0x000000041e047c10 */ /* 0x000fe2000ff1e0ff */
[----:B------:R-:W-:-:S03]  /*17a0*/  ULDC.64 UR6, c[0x0][0x208] ;  /* 0x0000820000067ab9 */ /* 0x000fc60000000a00 */
[----:B------:R-:W-:-:S05]  /*17b0*/  IADD3.X R5, R29, UR5, RZ, P0, !PT ;  /* 0x000000051d057c10 */ /* 0x000fca00087fe4ff */
[----:B------:R1:W5:Y:S01]  /*17c0*/  LDG.E R27, desc[UR6][R4.64] ;  /* 0x00000006041b7981 */ /* 0x000362000c1e1900 */
[----:B------:R-:W-:Y:S05]  /*17d0*/  BRA `(.L_x_11693) ;  /* 0x0000000000147947 */ /* 0x000fea0003800000 */
.L_x_11692:
[----:B------:R-:W-:Y:S05]  /*17e0*/  @!P0 BRA `(.L_x_11693) ;  /* 0x0000000000108947 */ /* 0x000fea0003800000 */
[----:B------:R-:W-:Y:S02]  /*17f0*/  ULDC.64 UR4, c[0x0][0x208] ;  /* 0x0000820000047ab9 */ /* 0x000fe40000000a00 */
[----:B------:R-:W2:Y:S04]  /*1800*/  LDG.E R0, desc[UR4][R8.64] ;  /* 0x0000000408007981 */ /* 0x000ea8000c1e1900 */
[----:B------:R-:W2:Y:S02]  /*1810*/  LDG.E R27, desc[UR4][R8.64+0x4] ;  /* 0x00000404081b7981 */ /* 0x000ea4000c1e1900 */
[----:B--2---:R-:W-:-:S07]  /*1820*/  IMAD.IADD R27, R27, 0x1, -R0 ;  /* 0x000000011b1b7824 */ /* 0x004fce00078e0a00 */
.L_x_11693:
[----:B------:R-:W-:Y:S01]  /*1830*/  ULDC.64 UR4, c[0x0][0xa10] ;  /* 0x0002840000047ab9 */ /* 0x000fe20000000a00 */
[----:B------:R-:W-:Y:S01]  /*1840*/  ULDC.64 UR6, c[0x0][0x208] ;  /* 0x0000820000067ab9 */ /* 0x000fe20000000a00 */
[----:B------:R-:W-:Y:S01]  /*1850*/  ISETP.NE.U32.AND P0, PT, RZ, UR4, PT ;  /* 0x00000004ff007c0c */ /* 0x000fe2000bf05070 */
[----:B------:R-:W2:Y:S03]  /*1860*/  LDC R8, c[0x0][0x448] ;  /* 0x00011200ff087b82 */ /* 0x000ea60000000800 */
[----:B------:R-:W-:Y:S01]  /*1870*/  ISETP.NE.AND.EX P0, PT, RZ, UR5, PT, P0 ;  /* 0x00000005ff007c0c */ /* 0x000fe2000bf05300 */
[----:B------:R-:W-:-:S12]  /*1880*/  ULDC.64 UR4, c[0x0][0xa30] ;  /* 0x00028c0000047ab9 */ /* 0x000fd80000000a00 */
[----:B-1----:R-:W1:Y:S02]  /*1890*/  @P0 LDC.64 R4, c[0x0][0xa10] ;  /* 0x00028400ff040b82 */ /* 0x002e640000000a00 */
[----:B-1----:R-:W-:-:S05]  /*18a0*/  @P0 IMAD.WIDE R4, R28, 0x4, R4 ;  /* 0x000000041c040825 */ /* 0x002fca00078e0204 */
        /* <DEDUP_REMOVED lines=8> */
[----:B--2---:R-:W-:Y:S01]  /*1930*/  ISETP.NE.AND P1, PT, R8, 0x1, PT ;  /* 0x000000010800780c */ /* 0x004fe20003f25270 */
[----:B------:R-:W-:Y:S01]  /*1940*/  IMAD R13, R109, 0xc0, RZ ;  /* 0x000000c06d0d7824 */ /* 0x000fe200078e02ff */
[----:B------:R-:W-:Y:S03]  /*1950*/  BSSY B0, `(.L_x_11694) ;  /* 0x0000039000007945 */ /* 0x000fe60003800000 */
[----:B-1----:R-:W-:Y:S01]  /*1960*/  VIADD R4, R13, 0xbf ;  /* 0x000000bf0d047836 */ /* 0x002fe20000000000 */
[----:B------:R1:W-:Y:S07]  /*1970*/  STL [R1+0x80], R13 ;  /* 0x0000800d01007387 */ /* 0x0003ee0000100800 */
[----:B------:R-:W2:Y:S01]  /*1980*/  @P1 LDC R9, c[0x0][0x44c] ;  /* 0x00011300ff091b82 */ /* 0x000ea20000000800 */
[----:B-1----:R-:W-:-:S07]  /*1990*/  IMAD.IADD R13, R27, 0x1, -R10 ;  /* 0x000000011b0d7824 */ /* 0x002fce00078e0a0a */
[----:B------:R-:W1:Y:S01]  /*19a0*/  @P1 LDC R5, c[0x0][0x450] ;  /* 0x00011400ff051b82 */ /* 0x000e620000000800 */
[----:B---3--:R-:W-:Y:S02]  /*19b0*/  @P0 IMAD.IADD R2, R3, 0x1, -R0 ;  /* 0x0000000103020824 */ /* 0x008fe400078e0a00 */
[----:B--2---:R-:W-:-:S04]  /*19c0*/  @P1 IMAD.HI.U32 R0, R4, R9, RZ ;  /* 0x0000000904001227 */ /* 0x004fc800078e00ff */
[----:B----4-:R-:W-:Y:S01]  /*19d0*/  IMAD.IADD R6, R13, 0x1, R2 ;  /* 0x000000010d067824 */ /* 0x010fe200078e0202 */
[----:B-1----:R-:W-:-:S03]  /*19e0*/  @P1 SHF.R.U32.HI R4, RZ, R5, R0 ;  /* 0x00000005ff041219 */ /* 0x002fc60000011600 */
[C---:B------:R-:W-:Y:S01]  /*19f0*/  VIADD R0, R6.reuse, 0x8f ;  /* 0x0000008f06007836 */ /* 0x040fe20000000000 */
[----:B------:R-:W-:Y:S01]  /*1a00*/  IADD3 R3, R6, 0x90, -R12 ;  /* 0x0000009006037810 */ /* 0x000fe20007ffe80c */
[----:B------:R1:W-:Y:S01]  /*1a10*/  STL [R1+0x3c], R6 ;  /* 0x00003c0601007387 */ /* 0x0003e20000100800 */
[----:B0-----:R-:W-:Y:S01]  /*1a20*/  LOP3.LUT R12, R11, 0xff, RZ, 0xc0, !PT ;  /* 0x000000ff0b0c7812 */ /* 0x001fe200078ec0ff */
[----:B------:R-:W-:-:S04]  /*1a30*/  IMAD.HI R0, R0, 0x38e38e39, RZ ;  /* 0x38e38e3900007827 */ /* 0x000fc800078e02ff */
[----:B------:R-:W-:Y:S01]  /*1a40*/  IMAD.IADD R4, R3, 0x1, R4 ;  /* 0x0000000103047824 */ /* 0x000fe200078e0204 */
[----:B------:R-:W-:Y:S01]  /*1a50*/  SHF.R.U32.HI R3, RZ, 0x1f, R0 ;  /* 0x0000001fff037819 */ /* 0x000fe20000011600 */
[----:B------:R0:W-:Y:S02]  /*1a60*/  STL [R1+0xac], R12 ;  /* 0x0000ac0c01007387 */ /* 0x0001e40000100800 */
[----:B------:R-:W-:Y:S01]  /*1a70*/  IMAD.HI R4, R4, 0x38e38e39, RZ ;  /* 0x38e38e3904047827 */ /* 0x000fe200078e02ff */
[----:B-1----:R-:W-:Y:S02]  /*1a80*/  SHF.R.U32.HI R6, RZ, 0x10, R11 ;  /* 0x00000010ff067819 */ /* 0x002fe4000001160b */
[----:B------:R-:W-:Y:S01]  /*1a90*/  LEA.HI.SX32 R114, R0, R3, 0x1b ;  /* 0x0000000300727211 */ /* 0x000fe200078fdaff */
[----:B------:R-:W-:Y:S01]  /*1aa0*/  IMAD.MOV.U32 R0, RZ, RZ, RZ ;  /* 0x000000ffff007224 */ /* 0x000fe200078e00ff */
[----:B------:R-:W-:Y:S01]  /*1ab0*/  SHF.R.U32.HI R5, RZ, 0x1f, R4 ;  /* 0x0000001fff057819 */ /* 0x000fe20000011604 */
[----:B------:R0:W-:Y:S03]  /*1ac0*/  STL [R1+0x94], R6 ;  /* 0x0000940601007387 */ /* 0x0001e60000100800 */
        /* <DEDUP_REMOVED lines=33> */
.L_x_11695:
[----:B------:R-:W-:Y:S05]  /*1ce0*/  BSYNC B0 ;  /* 0x0000000000007941 */ /* 0x000fea0003800000 */
.L_x_11694:
        /* <DEDUP_REMOVED lines=37> */
.L_x_11698:
[----:B------:R-:W-:Y:S05]  /*1f40*/  BSYNC B6 ;  /* 0x0000000000067941 */ /* 0x000fea0003800000 */
.L_x_11697:
        /* <DEDUP_REMOVED lines=20> */
.L_x_11700:
[----:B------:R-:W-:Y:S05]  /*2090*/  BSYNC B6 ;  /* 0x0000000000067941 */ /* 0x000fea0003800000 */
.L_x_11699:
[----:B------:R-:W0:Y:S01]  /*20a0*/  S2R R20, SR_TID.X ;  /* 0x0000000000147919 */ /* 0x000e220000002100 */
[----:B------:R-:W-:Y:S01]  /*20b0*/  ULDC.64 UR4, c[0x0][0x9f8] ;  /* 0x00027e0000047ab9 */ /* 0x000fe20000000a00 */
[----:B------:R-:W-:Y:S01]  /*20c0*/  IMAD.MOV.U32 R0, RZ, RZ, R28 ;  /* 0x000000ffff007224 */ /* 0x000fe200078e001c */
[----:B------:R-:W-:Y:S01]  /*20d0*/  ISETP.NE.U32.AND P0, PT, RZ, UR4, PT ;  /* 0x00000004ff007c0c */ /* 0x000fe2000bf05070 */
[----:B------:R-:W-:Y:S01]  /*20e0*/  ULDC.64 UR6, c[0x0][0x208] ;  /* 0x0000820000067ab9 */ /* 0x000fe20000000a00 */
[----:B------:R-:W2:Y:S01]  /*20f0*/  LDL.64 R12, [R1+0x30] ;  /* 0x00003000010c7983 */ /* 0x000ea20000100a00 */
[----:B------:R-:W1:Y:S01]  /*2100*/  LDC.64 R32, c[0x0][0x300] ;  /* 0x0000c000ff207b82 */ /* 0x000e620000000a00 */
[----:B------:R-:W-:Y:S02]  /*2110*/  ISETP.NE.AND.EX P0, PT, RZ, UR5, PT, P0 ;  /* 0x00000005ff007c0c */ /* 0x000fe4000bf05300 */
[----:B------:R-:W3:Y:S04]  /*2120*/  LDL.64 R42, [R1+0x30] ;  /* 0x00003000012a7983 */ /* 0x000ee80000100a00 */
[----:B------:R-:W4:Y:S01]  /*2130*/  LDL.64 R36, [R1+0x48] ;  /* 0x0000480001247983 */ /* 0x000f220000100a00 */
[----:B------:R-:W-:Y:S01]  /*2140*/  IMAD.IADD R78, R78, 0x1, R27 ;  /* 0x000000014e4e7824 */ /* 0x000fe200078e021b */
[----:B------:R-:W-:Y:S01]  /*2150*/  SHF.R.S32.HI R38, RZ, 0x1f, R23 ;  /* 0x0000001fff267819 */ /* 0x000fe20000011417 */
[----:B------:R-:W4:Y:S04]  /*2160*/  LDC.64 R70, c[0x0][0x408] ;  /* 0x00010200ff467b82 */ /* 0x000f280000000a00 */
[----:B------:R-:W-:-:S04]  /*2170*/  @P0 IADD3 R4, P1, R30, UR4, RZ ;  /* 0x000000041e040c10 */ /* 0x000fc8000ff3e0ff */
[----:B------:R-:W-:Y:S01]  /*2180*/  @P0 IADD3.X R5, R29, UR5, RZ, P1, !PT ;  /* 0x000000051d050c10 */ /* 0x000fe20008ffe4ff */
[----:B------:R-:W-:Y:S01]  /*2190*/  ULDC.64 UR4, c[0x0][0xa08] ;  /* 0x0002820000047ab9 */ /* 0x000fe20000000a00 */
[----:B------:R-:W4:Y:S03]  /*21a0*/  LDC.64 R76, c[0x0][0x3f8] ;  /* 0x0000fe00ff4c7b82 */ /* 0x000f260000000a00 */
[----:B------:R0:W4:Y:S02]  /*21b0*/  @P0 LDG.E R0, desc[UR6][R4.64] ;  /* 0x0000000604000981 */ /* 0x000124000c1e1900 */
[----:B0-----:R-:W-:-:S05]  /*21c0*/  VIADD R8, R20, 0xffffff80 ;  /* 0xffffff8014087836 */ /* 0x001fca0000000000 */
[----:B------:R-:W-:-:S04]  /*21d0*/  SHF.R.S32.HI R9, RZ, 0x1f, R8 ;  /* 0x0000001fff097819 */ /* 0x000fc80000011408 */
[----:B------:R-:W-:-:S04]  /*21e0*/  LEA.HI R9, R9, R8, RZ, 0x2 ;  /* 0x0000000809097211 */ /* 0x000fc800078f10ff */
[--C-:B------:R-:W-:Y:S02]  /*21f0*/  SHF.R.S32.HI R21, RZ, 0x2, R9.reuse ;  /* 0x00000002ff157819 */ /* 0x100fe40000011409 */
[----:B------:R-:W-:-:S04]  /*2200*/  SHF.R.S32.HI R4, RZ, 0x1f, R9 ;  /* 0x0000001fff047819 */ /* 0x000fc80000011409 */
[----:B------:R-:W-:-:S04]  /*2210*/  LEA.HI R8, R4, R21, RZ, 0x2 ;  /* 0x0000001504087211 */ /* 0x000fc800078f10ff */
[----:B------:R-:W-:-:S05]  /*2220*/  LOP3.LUT R8, R8, 0xfffffffc, RZ, 0xc0, !PT ;  /* 0xfffffffc08087812 */ /* 0x000fca00078ec0ff */
[----:B------:R-:W-:Y:S02]  /*2230*/  IMAD.IADD R21, R21, 0x1, -R8 ;  /* 0x0000000115157824 */ /* 0x000fe400078e0a08 */
[----:B------:R-:W4:Y:S01]  /*2240*/  LDL.64 R8, [R1+0x48] ;  /* 0x0000480001087983 */ /* 0x000f220000100a00 */
[----:B------:R-:W-:Y:S01]  /*2250*/  SHF.R.S32.HI R11, RZ, 0x1f, R78 ;  /* 0x0000001fff0b7819 */ /* 0x000fe2000001144e */
[----:B-1----:R-:W-:-:S04]  /*2260*/  IMAD.WIDE.U32 R6, R78, R32, RZ ;  /* 0x000000204e067225 */ /* 0x002fc800078e00ff */
[----:B------:R-:W-:Y:S01]  /*2270*/  IMAD R3, R11, R32, RZ ;  /* 0x000000200b037224 */ /* 0x000fe200078e02ff */
[----:B------:R-:W-:-:S03]  /*2280*/  ISETP.NE.U32.AND P0, PT, RZ, UR4, PT ;  /* 0x00000004ff007c0c */ /* 0x000fc6000bf05070 */
[----:B------:R-:W-:Y:S01]  /*2290*/  IMAD R3, R78, R33, R3 ;  /* 0x000000214e037224 */ /* 0x000fe200078e0203 */
[----:B------:R-:W-:Y:S02]  /*22a0*/  SHF.R.U32.HI R40, RZ, 0x7, R20 ;  /* 0x00000007ff287819 */ /* 0x000fe40000011614 */
[----:B------:R-:W-:Y:S01]  /*22b0*/  LOP3.LUT R22, R22, 0xfffffffd, RZ, 0xc0, !PT ;  /* 0xfffffffd16167812 */ /* 0x000fe200078ec0ff */
[----:B--2---:R-:W0:Y:S01]  /*22c0*/  LDC R13, c[0x0][0x3f4] ;  /* 0x0000fd00ff0d7b82 */ /* 0x004e220000000800 */
[----:B---3--:R-:W-:-:S05]  /*22d0*/  IMAD.MOV.U32 R42, RZ, RZ, R12 ;  /* 0x000000ffff2a7224 */ /* 0x008fca00078e000c */
[----:B------:R-:W-:-:S05]  /*22e0*/  SHF.R.S32.HI R43, RZ, 0x1f, R42 ;  /* 0x0000001fff2b7819 */ /* 0x000fca000001142a */
[----:B------:R-:W-:Y:S04]  /*22f0*/  STL [R1+0x34], R43 ;  /* 0x0000342b01007387 */ /* 0x000fe80000100800 */
[----:B------:R-:W2:Y:S01]  /*2300*/  LDL R44, [R1+0x50] ;  /* 0x00005000012c7983 */ /* 0x000ea20000100800 */
[----:B----4-:R-:W-:-:S05]  /*2310*/  IMAD.MOV.U32 R36, RZ, RZ, R8 ;  /* 0x000000ffff247224 */ /* 0x010fca00078e0008 */
[----:B------:R-:W-:-:S05]  /*2320*/  SHF.R.S32.HI R37, RZ, 0x1f, R36 ;  /* 0x0000001fff257819 */ /* 0x000fca0000011424 */
[----:B------:R1:W-:Y:S04]  /*2330*/  STL [R1+0x4c], R37 ;  /* 0x00004c2501007387 */ /* 0x0003e80000100800 */
[----:B------:R-:W3:Y:S04]  /*2340*/  LDL R39, [R1+0x54] ;  /* 0x0000540001277983 */ /* 0x000ee80000100800 */
[----:B------:R-:W4:Y:S01]  /*2350*/  LDL R41, [R1+0x58] ;  /* 0x0000580001297983 */ /* 0x000f220000100800 */
[----:B------:R-:W-:Y:S01]  /*2360*/  IMAD.IADD R7, R7, 0x1, R3 ;  /* 0x0000000107077824 */ /* 0x000fe200078e0203 */
[----:B------:R-:W-:Y:S01]  /*2370*/  ISETP.NE.AND.EX P0, PT, RZ, UR5, PT, P0 ;  /* 0x00000005ff007c0c */ /* 0x000fe2000bf05300 */
[----:B------:R-:W-:Y:S01]  /*2380*/  ULDC.64 UR4, c[0x0][0x308] ;  /* 0x0000c20000047ab9 */ /* 0x000fe20000000a00 */
[----:B------:R-:W-:Y:S01]  /*2390*/  SHF.R.S32.HI R3, RZ, 0x1f, R0 ;  /* 0x0000001fff037819 */ /* 0x000fe20000011400 */
[----:B------:R-:W-:Y:S01]  /*23a0*/  IMAD.WIDE.U32 R4, R26, UR4, R6 ;  /* 0x000000041a047c25 */ /* 0x000fe2000f8e0006 */
[----:B------:R-:W-:-:S02]  /*23b0*/  ISETP.NE.AND P6, PT, R40, 0x1, PT ;  /* 0x000000012800780c */ /* 0x000fc40003fc5270 */
[----:B------:R-:W-:Y:S01]  /*23c0*/  SEL R89, R3, RZ, !P0 ;  /* 0x000000ff03597207 */ /* 0x000fe20004000000 */
[----:B------:R-:W-:Y:S01]  /*23d0*/  IMAD R5, R26, UR5, R5 ;  /* 0x000000051a057c24 */ /* 0x000fe2000f8e0205 */
[----:B------:R-:W-:Y:S01]  /*23e0*/  ULDC.64 UR4, c[0x0][0x310] ;  /* 0x0000c40000047ab9 */ /* 0x000fe20000000a00 */
[----:B------:R-:W-:Y:S02]  /*23f0*/  SEL R27, R0, RZ, !P0 ;  /* 0x000000ff001b7207 */ /* 0x000fe40004000000 */
[----:B------:R-:W-:-:S03]  /*2400*/  IMAD R0, R89, UR4, RZ ;  /* 0x0000000459007c24 */ /* 0x000fc6000f8e02ff */
[----:B------:R-:W-:-:S04]  /*2410*/  IMAD.WIDE.U32 R28, R27, UR4, R4 ;  /* 0x000000041b1c7c25 */ /* 0x000fc8000f8e0004 */
[----:B------:R-:W-:Y:S01]  /*2420*/  IMAD R3, R27, UR5, R0 ;  /* 0x000000051b037c24 */ /* 0x000fe2000f8e0200 */
[----:B------:R-:W-:Y:S05]  /*2430*/  @!P6 WARPSYNC.ALL ;  /* 0x000000000000e948 */ /* 0x000fea0003800000 */
[----:B------:R-:W-:Y:S01]  /*2440*/  VIADD R0, R42, 0x10 ;  /* 0x000000102a007836 */ /* 0x000fe20000000000 */
[----:B------:R-:W-:Y:S01]  /*2450*/  ULDC.64 UR4, c[0x0][0x330] ;  /* 0x0000cc0000047ab9 */ /* 0x000fe20000000a00 */
[----:B------:R-:W-:Y:S01]  /*2460*/  IMAD R6, R38, R32, RZ ;  /* 0x0000002026067224 */ /* 0x000fe200078e02ff */
[----:B------:R-:W-:Y:S01]  /*2470*/  ULDC.64 UR6, c[0x0][0x338] ;  /* 0x0000ce0000067ab9 */ /* 0x000fe20000000a00 */
[----:B------:R-:W-:Y:S01]  /*2480*/  IMAD.WIDE.U32 R30, R26, UR4, R42 ;  /* 0x000000041a1e7c25 */ /* 0x000fe2000f8e002a */
[----:B------:R-:W-:-:S02]  /*2490*/  ULDC UR4, c[0x0][0x2f4] ;  /* 0x0000bd0000047ab9 */ /* 0x000fc40000000800 */
[----:B------:R-:W-:Y:S01]  /*24a0*/  ISETP.GE.AND P1, PT, R0, UR4, PT ;  /* 0x0000000400007c0c */ /* 0x000fe2000bf26270 */
[----:B------:R-:W-:Y:S01]  /*24b0*/  IMAD.WIDE.U32 R4, R23, R32, R42 ;  /* 0x0000002017047225 */ /* 0x000fe200078e002a */
[----:B------:R-:W-:-:S03]  /*24c0*/  ISETP.GE.AND P0, PT, R42, UR4, PT ;  /* 0x000000042a007c0c */ /* 0x000fc6000bf06270 */
[----:B------:R-:W-:Y:S01]  /*24d0*/  IMAD R90, R23, R33, R6 ;  /* 0x00000021175a7224 */ /* 0x000fe200078e0206 */
[----:B------:R-:W-:Y:S02]  /*24e0*/  SEL R6, RZ, 0xffffffff, P1 ;  /* 0xffffffffff067807 */ /* 0x000fe40000800000 */
[----:B------:R-:W-:Y:S02]  /*24f0*/  IADD3 R91, P1, R28, R4, RZ ;  /* 0x000000041c5b7210 */ /* 0x000fe40007f3e0ff */
[----:B------:R-:W-:Y:S02]  /*2500*/  SEL R4, RZ, 0x1, P0 ;  /* 0x00000001ff047807 */ /* 0x000fe40000000000 */
[----:B------:R-:W-:Y:S01]  /*2510*/  LOP3.LUT P0, RZ, R21, 0x2, RZ, 0xc0, !PT ;  /* 0x0000000215ff7812 */ /* 0x000fe2000780c0ff */
[----:B------:R-:W-:Y:S02]  /*2520*/  IMAD.SHL.U32 R7, R6, 0x2, RZ ;  /* 0x0000000206077824 */ /* 0x000fe400078e00ff */
[----:B------:R-:W-:-:S03]  /*2530*/  IMAD.IADD R3, R29, 0x1, R3 ;  /* 0x000000011d037824 */ /* 0x000fc600078e0203 */
[----:B------:R-:W-:Y:S01]  /*2540*/  LOP3.LUT R7, R7, 0x2, R4, 0xe2, !PT ;  /* 0x0000000207077812 */ /* 0x000fe200078ee204 */
[C---:B------:R-:W-:Y:S01]  /*2550*/  VIADD R4, R42.reuse, 0x20 ;  /* 0x000000202a047836 */ /* 0x040fe20000000000 */
[----:B------:R-:W-:Y:S01]  /*2560*/  IADD3.X R90, R3, R5, R90, P1, !PT ;  /* 0x00000005035a7210 */ /* 0x000fe20000ffe45a */
[----:B------:R-:W-:Y:S02]  /*2570*/  VIADD R5, R42, 0x30 ;  /* 0x000000302a057836 */ /* 0x000fe40000000000 */
[----:B------:R-:W-:Y:S02]  /*2580*/  IMAD R8, R38, R70, RZ ;  /* 0x0000004626087224 */ /* 0x000fe400078e02ff */
[----:B------:R-:W-:Y:S01]  /*2590*/  @P0 LOP3.LUT R22, R22, 0x2, RZ, 0xfc, !PT ;  /* 0x0000000216160812 */ /* 0x000fe200078efcff */
[----:B------:R-:W-:Y:S01]  /*25a0*/  VIADD R6, R42, 0x40 ;  /* 0x000000402a067836 */ /* 0x000fe20000000000 */
[----:B------:R-:W-:Y:S02]  /*25b0*/  ISETP.GE.AND P0, PT, R4, UR4, PT ;  /* 0x0000000404007c0c */ /* 0x000fe4000bf06270 */
[----:B------:R-:W-:Y:S01]  /*25c0*/  ISETP.GE.AND P1, PT, R5, UR4, PT ;  /* 0x0000000405007c0c */ /* 0x000fe2000bf26270 */
[----:B------:R-:W-:Y:S01]  /*25d0*/  IMAD R15, R23, R71, R8 ;  /* 0x00000047170f7224 */ /* 0x000fe200078e0208 */
[----:B------:R-:W-:-:S02]  /*25e0*/  SEL R8, RZ, 0x4, P0 ;  /* 0x00000004ff087807 */ /* 0x000fc40000000000 */
[----:B------:R-:W-:Y:S02]  /*25f0*/  SEL R9, RZ, 0x8, P1 ;  /* 0x00000008ff097807 */ /* 0x000fe40000800000 */
[----:B------:R-:W-:Y:S01]  /*2600*/  ISETP.GE.AND P0, PT, R6, UR4, PT ;  /* 0x0000000406007c0c */ /* 0x000fe2000bf06270 */
[-C--:B------:R-:W-:Y:S01]  /*2610*/  IMAD.WIDE.U32 R34, R23, R70.reuse, R42 ;  /* 0x0000004617227225 */ /* 0x080fe200078e002a */
[----:B------:R-:W-:Y:S02]  /*2620*/  LOP3.LUT R7, R9, R7, R8, 0xfe, !PT ;  /* 0x0000000709077212 */ /* 0x000fe400078efe08 */
[----:B------:R-:W-:Y:S01]  /*2630*/  SEL R12, RZ, 0x10, P0 ;  /* 0x00000010ff0c7807 */ /* 0x000fe20000000000 */
[----:B------:R-:W-:Y:S01]  /*2640*/  IMAD.WIDE.U32 R68, R23, R70, R36 ;  /* 0x0000004617447225 */ /* 0x000fe200078e0024 */
[-C--:B0-----:R-:W-:Y:S02]  /*2650*/  ISETP.GE.AND P0, PT, R42, R13.reuse, PT ;  /* 0x0000000d2a00720c */ /* 0x081fe40003f06270 */
[-C--:B------:R-:W-:Y:S01]  /*2660*/  ISETP.GE.AND P2, PT, R4, R13.reuse, PT ;  /* 0x0000000d0400720c */ /* 0x080fe20003f46270 */
[----:B------:R-:W-:Y:S01]  /*2670*/  IMAD R31, R26, UR5, R31 ;  /* 0x000000051a1f7c24 */ /* 0x000fe2000f8e021f */
[----:B------:R-:W-:Y:S01]  /*2680*/  LOP3.LUT R12, R7, R12, RZ, 0xfc, !PT ;  /* 0x0000000c070c7212 */ /* 0x000fe200078efcff */
[----:B------:R-:W-:Y:S01]  /*2690*/  IMAD R89, R89, UR6, RZ ;  /* 0x0000000659597c24 */ /* 0x000fe2000f8e02ff */
[----:B------:R-:W-:Y:S01]  /*26a0*/  ISETP.GE.AND P1, PT, R0, R13, PT ;  /* 0x0000000d0000720c */ /* 0x000fe20003f26270 */
[----:B------:R-:W-:Y:S01]  /*26b0*/  IMAD.IADD R35, R35, 0x1, R15 ;  /* 0x0000000123237824 */ /* 0x000fe200078e020f */
[----:B------:R-:W-:Y:S01]  /*26c0*/  SEL R7, R13, RZ, P0 ;  /* 0x000000ff0d077207 */ /* 0x000fe20000000000 */
[----:B------:R-:W-:Y:S01]  /*26d0*/  IMAD.IADD R69, R15, 0x1, R69 ;  /* 0x000000010f457824 */ /* 0x000fe200078e0245 */
[C---:B------:R-:W-:Y:S01]  /*26e0*/  SEL R15, R13.reuse, RZ, P2 ;  /* 0x000000ff0d0f7207 */ /* 0x040fe20001000000 */
[----:B------:R-:W-:Y:S01]  /*26f0*/  IMAD R8, R38, R76, RZ ;  /* 0x0000004c26087224 */ /* 0x000fe200078e02ff */
[----:B------:R-:W-:Y:S01]  /*2700*/  SEL R9, R13, RZ, P1 ;  /* 0x000000ff0d097207 */ /* 0x000fe20000800000 */
[----:B------:R-:W-:-:S02]  /*2710*/  IMAD R89, R27, UR7, R89 ;  /* 0x000000071b597c24 */ /* 0x000fc4000f8e0259 */
[----:B------:R-:W-:-:S04]  /*2720*/  IMAD.WIDE.U32 R30, R27, UR6, R30 ;  /* 0x000000061b1e7c25 */ /* 0x000fc8000f8e001e */
[C---:B------:R-:W-:Y:S02]  /*2730*/  IMAD R27, R23.reuse, R77, R8 ;  /* 0x0000004d171b7224 */ /* 0x040fe400078e0208 */
[----:B------:R-:W-:Y:S02]  /*2740*/  IMAD.IADD R8, R42, 0x1, R7 ;  /* 0x000000012a087824 */ /* 0x000fe400078e0207 */
[----:B------:R-:W-:-:S04]  /*2750*/  IMAD.WIDE.U32 R72, R23, R76, R42 ;  /* 0x0000004c17487225 */ /* 0x000fc800078e002a */
[----:B------:R-:W-:-:S04]  /*2760*/  IMAD.WIDE.U32 R74, R23, R76, R36 ;  /* 0x0000004c174a7225 */ /* 0x000fc800078e0024 */
[----:B------:R-:W-:Y:S02]  /*2770*/  IMAD.IADD R20, R4, 0x1, R15 ;  /* 0x0000000104147824 */ /* 0x000fe400078e020f */
[----:B------:R-:W-:Y:S01]  /*2780*/  IMAD.IADD R14, R0, 0x1, R9 ;  /* 0x00000001000e7824 */ /* 0x000fe200078e0209 */
[----:B------:R-:W-:Y:S01]  /*2790*/  SHF.R.S32.HI R9, RZ, 0x1f, R8 ;  /* 0x0000001fff097819 */ /* 0x000fe20000011408 */
[----:B------:R-:W-:Y:S02]  /*27a0*/  IMAD.IADD R73, R73, 0x1, R27 ;  /* 0x0000000149497824 */ /* 0x000fe400078e021b */
[----:B------:R-:W-:Y:S01]  /*27b0*/  IMAD.IADD R75, R27, 0x1, R75 ;  /* 0x000000011b4b7824 */ /* 0x000fe200078e024b */
[----:B------:R-:W-:Y:S02]  /*27c0*/  SHF.R.S32.HI R27, RZ, 0x1f, R20 ;  /* 0x0000001fff1b7819 */ /* 0x000fe40000011414 */
[----:B------:R-:W-:Y:S02]  /*27d0*/  SHF.R.S32.HI R15, RZ, 0x1f, R14 ;  /* 0x0000001fff0f7819 */ /* 0x000fe4000001140e */
[----:B------:R-:W-:-:S02]  /*27e0*/  LEA.HI R7, R9, R8, RZ, 0x3 ;  /* 0x0000000809077211 */ /* 0x000fc400078f18ff */
[----:B------:R-:W-:Y:S02]  /*27f0*/  LEA.HI R10, R9, R8, RZ, 0x5 ;  /* 0x00000008090a7211 */ /* 0x000fe400078f28ff */
[CC--:B------:R-:W-:Y:S02]  /*2800*/  LEA.HI R9, R27.reuse, R20.reuse, RZ, 0x3 ;  /* 0x000000141b097211 */ /* 0x0c0fe400078f18ff */
[----:B------:R-:W-:Y:S02]  /*2810*/  LOP3.LUT R22, R22, 0xfffffffe, RZ, 0xc0, !PT ;  /* 0xfffffffe16167812 */ /* 0x000fe400078ec0ff */
[----:B------:R-:W-:Y:S02]  /*2820*/  LEA.HI R20, R27, R20, RZ, 0x5 ;  /* 0x000000141b147211 */ /* 0x000fe400078f28ff */
[CC--:B------:R-:W-:Y:S02]  /*2830*/  LEA.HI R8, R15.reuse, R14.reuse, RZ, 0x3 ;  /* 0x0000000e0f087211 */ /* 0x0c0fe400078f18ff */
[----:B------:R-:W-:-:S02]  /*2840*/  LEA.HI R15, R15, R14, RZ, 0x5 ;  /* 0x0000000e0f0f7211 */ /* 0x000fc400078f28ff */
[----:B------:R-:W-:Y:S02]  /*2850*/  @P2 LOP3.LUT R22, R22, 0x1, RZ, 0xfc, !PT ;  /* 0x0000000116162812 */ /* 0x000fe400078efcff */
[----:B------:R-:W-:Y:S02]  /*2860*/  SHF.R.S32.HI R14, RZ, 0x5, R10 ;  /* 0x00000005ff0e7819 */ /* 0x000fe4000001140a */
[----:B------:R-:W-:Y:S01]  /*2870*/  SHF.R.S32.HI R36, RZ, 0x5, R20 ;  /* 0x00000005ff247819 */ /* 0x000fe20000011414 */
[----:B------:R-:W-:Y:S01]  /*2880*/  VIADD R82, R42, 0x50 ;  /* 0x000000502a527836 */ /* 0x000fe20000000000 */
[----:B-1---5:R-:W-:Y:S02]  /*2890*/  SHF.R.S32.HI R37, RZ, 0x1f, R107 ;  /* 0x0000001fff257819 */ /* 0x022fe4000001146b */
[----:B------:R-:W-:Y:S02]  /*28a0*/  IADD3 R78, P2, R23, R78, RZ ;  /* 0x0000004e174e7210 */ /* 0x000fe40007f5e0ff */
[----:B------:R-:W-:-:S03]  /*28b0*/  SHF.R.S32.HI R26, RZ, 0x5, R15 ;  /* 0x00000005ff1a7819 */ /* 0x000fc6000001140f */
[----:B------:R-:W-:Y:S01]  /*28c0*/  IMAD.X R79, R38, 0x1, R11, P2 ;  /* 0x00000001264f7824 */ /* 0x000fe200010e060b */
[----:B------:R-:W-:-:S04]  /*28d0*/  ISETP.GE.AND P2, PT, R82, UR4, PT ;  /* 0x0000000452007c0c */ /* 0x000fc8000bf46270 */
[----:B------:R-:W-:Y:S01]  /*28e0*/  SEL R11, RZ, 0x20, P2 ;  /* 0x00000020ff0b7807 */ /* 0x000fe20001000000 */
[----:B------:R-:W-:Y:S01]  /*28f0*/  IMAD R95, R71, 0x90, RZ ;  /* 0x00000090475f7824 */ /* 0x000fe200078e02ff */
[----:B------:R-:W-:Y:S01]  /*2900*/  LOP3.LUT R81, R7, 0xfffffff8, RZ, 0xc0, !PT ;  /* 0xfffffff807517812 */ /* 0x000fe200078ec0ff */
[----:B------:R-:W-:Y:S01]  /*2910*/  IMAD.WIDE.U32 R34, R107, R70, R34 ;  /* 0x000000466b227225 */ /* 0x000fe200078e0022 */
[----:B------:R-:W-:-:S03]  /*2920*/  LOP3.LUT R80, R8, 0xfffffff8, RZ, 0xc0, !PT ;  /* 0xfffffff808507812 */ /* 0x000fc600078ec0ff */
[----:B------:R-:W-:-:S04]  /*2930*/  IMAD.WIDE.U32 R68, R107, R70, R68 ;  /* 0x000000466b447225 */ /* 0x000fc800078e0044 */
[----:B------:R-:W-:-:S04]  /*2940*/  IMAD.WIDE.U32 R72, R107, R76, R72 ;  /* 0x0000004c6b487225 */ /* 0x000fc800078e0048 */
[----:B------:R-:W-:Y:S01]  /*2950*/  IMAD.WIDE.U32 R74, R107, R76, R74 ;  /* 0x0000004c6b4a7225 */ /* 0x000fe200078e004a */
[----:B------:R-:W-:-:S03]  /*2960*/  SHF.R.S32.HI R103, RZ, 0x1f, R81 ;  /* 0x0000001fff677819 */ /* 0x000fc60000011451 */
[----:B------:R-:W-:Y:S01]  /*2970*/  IMAD.SHL.U32 R110, R13, 0x2, RZ ;  /* 0x000000020d6e7824 */ /* 0x000fe200078e00ff */
[----:B------:R-:W-:Y:S01]  /*2980*/  SHF.R.S32.HI R102, RZ, 0x1f, R80 ;  /* 0x0000001fff667819 */ /* 0x000fe20000011450 */
[----:B------:R-:W-:Y:S02]  /*2990*/  VIADD R113, R40, 0x8 ;  /* 0x0000000828717836 */ /* 0x000fe40000000000 */
[----:B------:R-:W-:Y:S01]  /*29a0*/  IMAD.IADD R89, R31, 0x1, R89 ;  /* 0x000000011f597824 */ /* 0x000fe200078e0259 */
[C---:B--2---:R-:W-:Y:S02]  /*29b0*/  LOP3.LUT R27, R44.reuse, 0x18, R9, 0xf8, !PT ;  /* 0x000000182c1b7812 */ /* 0x044fe400078ef809 */
[C---:B------:R-:W-:Y:S02]  /*29c0*/  LOP3.LUT R10, R44.reuse, 0x18, R7, 0xf8, !PT ;  /* 0x000000182c0a7812 */ /* 0x040fe400078ef807 */
[----:B------:R-:W-:Y:S02]  /*29d0*/  LOP3.LUT R20, R44, 0x18, R8, 0xf8, !PT ;  /* 0x000000182c147812 */ /* 0x000fe400078ef808 */
[----:B---3--:R-:W-:-:S02]  /*29e0*/  LOP3.LUT R27, R27, R39, RZ, 0x3c, !PT ;  /* 0x000000271b1b7212 */ /* 0x008fc400078e3cff */
[----:B------:R-:W-:Y:S01]  /*29f0*/  LOP3.LUT R15, R10, R39, RZ, 0x3c, !PT ;  /* 0x000000270a0f7212 */ /* 0x000fe200078e3cff */
[----:B------:R-:W-:Y:S02]  /*2a00*/  IMAD R10, R37, R70, RZ ;  /* 0x00000046250a7224 */ /* 0x000fe400078e02ff */
[--C-:B----4-:R-:W-:Y:S02]  /*2a10*/  IMAD R36, R36, 0x1200, R41.reuse ;  /* 0x0000120024247824 */ /* 0x110fe400078e0229 */
[----:B------:R-:W-:Y:S02]  /*2a20*/  IMAD R14, R14, 0x1200, R41 ;  /* 0x000012000e0e7824 */ /* 0x000fe400078e0229 */
[----:B------:R-:W-:Y:S02]  /*2a30*/  IMAD.IADD R104, R36, 0x1, R27 ;  /* 0x0000000124687824 */ /* 0x000fe400078e021b */
[----:B------:R-:W-:Y:S02]  /*2a40*/  IMAD R27, R107, R71, R10 ;  /* 0x000000476b1b7224 */ /* 0x000fe400078e020a */
[----:B------:R-:W-:-:S02]  /*2a50*/  IMAD R10, R37, R76, RZ ;  /* 0x0000004c250a7224 */ /* 0x000fc400078e02ff */
[----:B------:R-:W-:Y:S01]  /*2a60*/  IMAD.IADD R106, R14, 0x1, R15 ;  /* 0x000000010e6a7824 */ /* 0x000fe200078e020f */
[----:B------:R-:W-:Y:S01]  /*2a70*/  LOP3.LUT R105, R20, R39, RZ, 0x3c, !PT ;  /* 0x0000002714697212 */ /* 0x000fe200078e3cff */
[----:B------:R-:W-:Y:S01]  /*2a80*/  IMAD R15, R33, 0x90, RZ ;  /* 0x00000090210f7824 */ /* 0x000fe200078e02ff */
[----:B------:R-:W-:Y:S01]  /*2a90*/  LOP3.LUT R20, R12, R11, RZ, 0xfc, !PT ;  /* 0x0000000b0c147212 */ /* 0x000fe200078efcff */
[----:B------:R-:W-:Y:S01]  /*2aa0*/  IMAD.WIDE.U32 R32, R32, 0x90, RZ ;  /* 0x0000009020207825 */ /* 0x000fe200078e00ff */
[----:B------:R-:W-:-:S03]  /*2ab0*/  LOP3.LUT R11, R12, 0x1, RZ, 0xc0, !PT ;  /* 0x000000010c0b7812 */ /* 0x000fc600078ec0ff */
[----:B------:R-:W-:Y:S01]  /*2ac0*/  IMAD R37, R107, R77, R10 ;  /* 0x0000004d6b257224 */ /* 0x000fe200078e020a */
[----:B------:R-:W-:Y:S01]  /*2ad0*/  LOP3.LUT R10, R9, 0xfffffff8, RZ, 0xc0, !PT ;  /* 0xfffffff8090a7812 */ /* 0x000fe200078ec0ff */
[----:B------:R-:W-:Y:S02]  /*2ae0*/  IMAD R39, R77, 0x90, RZ ;  /* 0x000000904d277824 */ /* 0x000fe400078e02ff */
[----:B------:R-:W-:Y:S02]  /*2af0*/  IMAD R26, R26, 0x1200, R41 ;  /* 0x000012001a1a7824 */ /* 0x000fe400078e0229 */
[----:B------:R-:W-:Y:S01]  /*2b00*/  IMAD.WIDE.U32 R70, R70, 0x90, RZ ;  /* 0x0000009046467825 */ /* 0x000fe200078e00ff */
[----:B------:R-:W-:-:S03]  /*2b10*/  LOP3.LUT R12, R20, 0x2, RZ, 0xc0, !PT ;  /* 0x00000002140c7812 */ /* 0x000fc600078ec0ff */
[----:B------:R-:W-:Y:S01]  /*2b20*/  IMAD.WIDE.U32 R76, R76, 0x90, RZ ;  /* 0x000000904c4c7825 */ /* 0x000fe200078e00ff */
[C---:B------:R-:W-:Y:S02]  /*2b30*/  LOP3.LUT R13, R20.reuse, 0x4, RZ, 0xc0, !PT ;  /* 0x00000004140d7812 */ /* 0x040fe400078ec0ff */
[C---:B------:R-:W-:Y:S01]  /*2b40*/  LOP3.LUT R14, R20.reuse, 0x8, RZ, 0xc0, !PT ;  /* 0x00000008140e7812 */ /* 0x040fe200078ec0ff */
[----:B------:R-:W-:Y:S01]  /*2b50*/  IMAD.IADD R94, R33, 0x1, R15 ;  /* 0x00000001215e7824 */ /* 0x000fe200078e020f */
[----:B------:R-:W-:Y:S01]  /*2b60*/  LOP3.LUT R15, R20, 0x10, RZ, 0xc0, !PT ;  /* 0x00000010140f7812 */ /* 0x000fe200078ec0ff */
[----:B------:R-:W-:Y:S01]  /*2b70*/  IMAD.IADD R105, R26, 0x1, R105 ;  /* 0x000000011a697824 */ /* 0x000fe200078e0269 */
[----:B------:R-:W-:Y:S01]  /*2b80*/  SHF.R.S32.HI R101, RZ, 0x1f, R10 ;  /* 0x0000001fff657819 */ /* 0x000fe2000001140a */
[----:B------:R-:W-:Y:S01]  /*2b90*/  IMAD.IADD R95, R71, 0x1, R95 ;  /* 0x00000001475f7824 */ /* 0x000fe200078e025f */
[----:B------:R-:W-:Y:S01]  /*2ba0*/  LOP3.LUT R20, R20, 0x20, RZ, 0xc0, !PT ;  /* 0x0000002014147812 */ /* 0x000fe200078ec0ff */
[----:B------:R-:W-:-:S02]  /*2bb0*/  IMAD.IADD R100, R77, 0x1, R39 ;  /* 0x000000014d647824 */ /* 0x000fc400078e0227 */
[----:B------:R-:W-:Y:S02]  /*2bc0*/  IMAD.IADD R88, R35, 0x1, R27 ;  /* 0x0000000123587824 */ /* 0x000fe400078e021b */
[----:B------:R-:W-:Y:S02]  /*2bd0*/  IMAD.IADD R86, R27, 0x1, R69 ;  /* 0x000000011b567824 */ /* 0x000fe400078e0245 */
[----:B------:R-:W-:Y:S02]  /*2be0*/  IMAD.IADD R87, R73, 0x1, R37 ;  /* 0x0000000149577824 */ /* 0x000fe400078e0225 */
[----:B------:R-:W-:Y:S01]  /*2bf0*/  IMAD.IADD R84, R37, 0x1, R75 ;  /* 0x0000000125547824 */ /* 0x000fe200078e024b */
[----:B------:R-:W-:Y:S06]  /*2c00*/  @!P6 BAR.SYNC.DEFER_BLOCKING 0x9, 0x100 ;  /* 0x024400000000eb1d */ /* 0x000fec0000010000 */
.L_x_11756:
[----:B------:R-:W2:Y:S01]  /*2c10*/  LDL R26, [R1+0x88] ;  /* 0x00008800011a7983 */ /* 0x000ea20000100800 */
[----:B0-----:R-:W0:Y:S01]  /*2c20*/  LDC.64 R96, c[0x0][0x2e8] ;  /* 0x0000ba00ff607b82 */ /* 0x001e220000000a00 */
[----:B------:R-:W-:Y:S01]  /*2c30*/  VIADD R43, R24, 0xffffffff ;  /* 0xffffffff182b7836 */ /* 0x000fe20000000000 */
[----:B------:R-:W-:Y:S01]  /*2c40*/  LOP3.LUT P4, RZ, R21, 0x2, RZ, 0xc0, !PT ;  /* 0x0000000215ff7812 */ /* 0x000fe2000788c0ff */
[----:B------:R-:W-:Y:S05]  /*2c50*/  YIELD ;  /* 0x0000000000007946 */ /* 0x000fea0003800000 */
[----:B-1----:R-:W1:Y:S01]  /*2c60*/  LDC R108, c[0x0][0x3f4] ;  /* 0x0000fd00ff6c7b82 */ /* 0x002e620000000800 */
        /* <DEDUP_REMOVED lines=10> */
[----:B------:R-:W-:Y:S02]  /*2d10*/  LEA.HI.X R41, R27, R97, R36, 0x1, P3 ;  /* 0x000000611b297211 */ /* 0x000fe400018f0c24 */
[----:B-1----:R-:W-:Y:S01]  /*2d20*/  ISETP.GE.AND P3, PT, R108, 0x1, PT ;  /* 0x000000016c00780c */ /* 0x002fe20003f66270 */
[----:B--2---:R-:W-:-:S04]  /*2d30*/  IMAD R24, R18, 0x3600, R26 ;  /* 0x0000360012187824 */ /* 0x004fc800078e021a */
[C---:B------:R-:W-:Y:S02]  /*2d40*/  VIADD R26, R24.reuse, 0x10 ;  /* 0x00000010181a7836 */ /* 0x040fe40000000000 */
[C---:B------:R-:W-:Y:S02]  /*2d50*/  @P4 VIADD R26, R24.reuse, 0xfffffff0 ;  /* 0xfffffff0181a4836 */ /* 0x040fe40000000000 */
[----:B------:R-:W-:Y:S02]  /*2d60*/  IMAD R85, R24, 0x2, R25 ;  /* 0x0000000218557824 */ /* 0x000fe400078e0219 */
[----:B------:R-:W-:Y:S02]  /*2d70*/  IMAD.MOV.U32 R24, RZ, RZ, R43 ;  /* 0x000000ffff187224 */ /* 0x000fe400078e002b */
[----:B------:R-:W-:Y:S01]  /*2d80*/  IMAD R27, R26, 0x2, R25 ;  /* 0x000000021a1b7824 */ /* 0x000fe200078e0219 */
[----:B------:R-:W-:Y:S06]  /*2d90*/  @!P3 BRA `(.L_x_11702) ;  /* 0x0000003c0008b947 */ /* 0x000fec0003800000 */
        /* <DEDUP_REMOVED lines=75> */
.L_x_11705:
[----:B------:R-:W-:Y:S05]  /*3250*/  BSYNC B1 ;  /* 0x0000000000017941 */ /* 0x000fea0003800000 */
.L_x_11704:
        /* <DEDUP_REMOVED lines=39> */
[----:B------:R-:W-:-:S05]  /*34d0*/  IMAD.MOV.U32 R26, RZ, RZ, R97 ;  /* 0x000000ffff1a7224 */ /* 0x000fca00078e0061 */
[----:B------:R-:W-:Y:S02]  /*34e0*/  PRMT R122, R122, 0x5410, R26 ;  /* 0x000054107a7a7816 */ /* 0x000fe4000000001a */
[----:B--2---:R-:W-:-:S13]  /*34f0*/  ISETP.NE.AND P3, PT, R37, 0x3, PT ;  /* 0x000000032500780c */ /* 0x004fda0003f65270 */
[----:B------:R-:W-:Y:S05]  /*3500*/  @!P3 BRA `(.L_x_11706) ;  /* 0x000000000004b947 */ /* 0x000fea0003800000 */
[----:B------:R-:W-:Y:S01]  /*3510*/  BPT.TRAP 0x1 ;  /* 0x000000040000795c */ /* 0x000fe20000300000 */
.L_x_11706:
[----:B------:R-:W2:Y:S01]  /*3520*/  LDL R36, [R1+0x40] ;  /* 0x0000400001247983 */ /* 0x000ea20000100800 */
[----:B------:R-:W-:Y:S01]  /*3530*/  IMAD R26, R18, 0x8, R16 ;  /* 0x00000008121a7824 */ /* 0x000fe200078e0210 */
[----:B------:R-:W-:Y:S01]  /*3540*/  BSSY B1, `(.L_x_11707) ;  /* 0x0000004000017945 */ /* 0x000fe20003800000 */
[----:B--2---:R-:W-:-:S04]  /*3550*/  SHF.L.U32 R93, R36, 0x1f, RZ ;  /* 0x0000001f245d7819 */ /* 0x004fc800000006ff */
[----:B------:R-:W0:Y:S02]  /*3560*/  SYNCS.PHASECHK.TRANS64.TRYWAIT P5, [R26+URZ+0x31c90], R93 ;  /* 0x031c905d1a0075a7 */ /* 0x000e2400080a017f */
[----:B0-----:R-:W-:Y:S05]  /*3570*/  @!P5 BRA `(.L_x_11708) ;  /* 0x0000024000d0d947 */ /* 0x001fea0003800000 */
.L_x_12022:
[----:B------:R-:W-:Y:S05]  /*3580*/  BSYNC B1 ;  /* 0x0000000000017941 */ /* 0x000fea0003800000 */
.L_x_11707:
        /* <DEDUP_REMOVED lines=10> */
[----:B------:R-:W-:Y:S01]  /*3630*/  HADD2.F32 R62, -RZ, R37.H1_H1 ;  /* 0x30000025ff3e7230 */ /* 0x000fe20000004100 */
[--C-:B------:R-:W-:Y:S02]  /*3640*/  SHF.R.U64 R61, R96, 0x10, R97.reuse ;  /* 0x00000010603d7819 */ /* 0x100fe40000001261 */
        /* <DEDUP_REMOVED lines=9> */
[----:B------:R-:W-:Y:S02]  /*36e0*/  IMAD.MOV.U32 R67, RZ, RZ, R38 ;  /* 0x000000ffff437224 */ /* 0x000fe400078e0026 */
[-C--:B------:R-:W-:Y:S01]  /*36f0*/  FFMA.FTZ R37, R60, R63.reuse, -R37 ;  /* 0x0000003f3c257223 */ /* 0x080fe20000010825 */
[----:B------:R-:W-:Y:S02]  /*3700*/  HADD2.F32 R97, -RZ, R122.H1_H1 ;  /* 0x3000007aff617230 */ /* 0x000fe40000004100 */
[----:B------:R-:W-:Y:S01]  /*3710*/  FFMA.FTZ R60, R62, R63, R61 ;  /* 0x0000003f3e3c7223 */ /* 0x000fe2000001003d */
[----:B------:R-:W-:-:S02]  /*3720*/  HADD2.F32 R61, -RZ, R39.H1_H1 ;  /* 0x30000027ff3d7230 */ /* 0x000fc40000004100 */
[----:B------:R-:W-:Y:S02]  /*3730*/  HADD2.F32 R63, -RZ, R39.H0_H0 ;  /* 0x20000027ff3f7230 */ /* 0x000fe40000004100 */
[----:B------:R-:W-:Y:S02]  /*3740*/  HADD2.F32 R38, -RZ, R67.H1_H1 ;  /* 0x30000043ff267230 */ /* 0x000fe40000004100 */
[----:B------:R-:W-:Y:S01]  /*3750*/  FMUL.FTZ R62, R61, R96 ;  /* 0x000000603d3e7220 */ /* 0x000fe20000410000 */
[----:B------:R-:W-:-:S03]  /*3760*/  F2FP.F16.F32.PACK_AB R37, R60, R37 ;  /* 0x000000253c25723e */ /* 0x000fc600000000ff */
[C---:B------:R-:W-:Y:S01]  /*3770*/  FFMA.FTZ R39, R63.reuse, R66, -R62 ;  /* 0x000000423f277223 */ /* 0x040fe2000001083e */
[----:B------:R-:W-:Y:S01]  /*3780*/  FMUL.FTZ R62, R63, R96 ;  /* 0x000000603f3e7220 */ /* 0x000fe20000410000 */
[----:B------:R-:W-:Y:S02]  /*3790*/  HADD2.F32 R96, -RZ, R122.H0_H0 ;  /* 0x2000007aff607230 */ /* 0x000fe40000004100 */
        /* <DEDUP_REMOVED lines=8> */
[----:B------:R-:W-:Y:S01]  /*3820*/  FFMA.FTZ R61, R61, R66, R96 ;  /* 0x000000423d3d7223 */ /* 0x000fe20000010060 */
[----:B------:R-:W-:Y:S02]  /*3830*/  HADD2.F32 R66, -RZ, R67.H0_H0 ;  /* 0x20000043ff427230 */ /* 0x000fe40000004100 */
[-C--:B------:R-:W-:Y:S01]  /*3840*/  FMUL.FTZ R67, R38, R97.reuse ;  /* 0x0000006126437220 */ /* 0x080fe20000410000 */
[----:B------:R-:W-:Y:S01]  /*3850*/  HADD2.F32 R63, -RZ, R119.H0_H0 ;  /* 0x20000077ff3f7230 */ /* 0x000fe20000004100 */
[----:B------:R-:W-:Y:S01]  /*3860*/  F2FP.F16.F32.PACK_AB R36, R61, R36 ;  /* 0x000000243d24723e */ /* 0x000fe200000000ff */
[----:B------:R-:W-:-:S03]  /*3870*/  FMUL.FTZ R97, R66, R97 ;  /* 0x0000006142617220 */ /* 0x000fc60000410000 */
[-C--:B------:R-:W-:Y:S01]  /*3880*/  FFMA.FTZ R67, R66, R63.reuse, -R67 ;  /* 0x0000003f42437223 */ /* 0x080fe20000010843 */
[----:B------:R-:W-:-:S05]  /*3890*/  FFMA.FTZ R38, R38, R63, R97 ;  /* 0x0000003f26267223 */ /* 0x000fca0000010061 */
[----:B------:R-:W-:-:S07]  /*38a0*/  F2FP.F16.F32.PACK_AB R38, R38, R67 ;  /* 0x000000432626723e */ /* 0x000fce00000000ff */
.L_x_11713:
[----:B------:R-:W-:Y:S05]  /*38b0*/  BSYNC B2 ;  /* 0x0000000000027941 */ /* 0x000fea0003800000 */
.L_x_11712:
[----:B------:R-:W-:Y:S02]  /*38c0*/  ULDC.64 UR4, c[0x0][0x208] ;  /* 0x0000820000047ab9 */ /* 0x000fe40000000a00 */
[----:B------:R1:W-:Y:S03]  /*38d0*/  STG.E.128 desc[UR4][R40.64], R36 ;  /* 0x0000002428007986 */ /* 0x0003e6000c101d04 */
.L_x_11711:
[----:B------:R-:W-:Y:S05]  /*38e0*/  BSYNC B1 ;  /* 0x0000000000017941 */ /* 0x000fea0003800000 */
.L_x_11710:
        /* <DEDUP_REMOVED lines=8> */
[----:B------:R-:W-:Y:S01]  /*3970*/  SHF.R.U64 R60, R58, 0x10, R59 ;  /* 0x000000103a3c7819 */ /* 0x000fe2000000123b */
[----:B------:R-:W-:Y:S01]  /*3980*/  IMAD.MOV.U32 R61, RZ, RZ, R37 ;  /* 0x000000ffff3d7224 */ /* 0x000fe200078e0025 */
[----:B------:R-:W-:Y:S01]  /*3990*/  SHF.R.U32.HI R58, RZ, 0x10, R59 ;  /* 0x00000010ff3a7819 */ /* 0x000fe2000001163b */
[----:B------:R-:W-:Y:S01]  /*39a0*/  HADD2.F32 R63, -RZ, R120.H1_H1 ;  /* 0x30000078ff3f7230 */ /* 0x000fe20000004100 */
[--C-:B------:R-:W-:Y:S02]  /*39b0*/  SHF.R.U64 R59, R64, 0x10, R65.reuse ;  /* 0x00000010403b7819 */ /* 0x100fe40000001241 */
[--C-:B------:R-:W-:Y:S01]  /*39c0*/  HADD2.F32 R62, -RZ, R61.reuse.H1_H1 ;  /* 0x3000003dff3e7230 */ /* 0x100fe20000004100 */
[----:B------:R-:W-:Y:S01]  /*39d0*/  SHF.R.U32.HI R64, RZ, 0x10, R65 ;  /* 0x00000010ff407819 */ /* 0x000fe20000011641 */
[----:B------:R-:W-:Y:S02]  /*39e0*/  HADD2.F32 R66, -RZ, R61.H0_H0 ;  /* 0x2000003dff427230 */ /* 0x000fe40000004100 */
[----:B------:R-:W-:-:S02]  /*39f0*/  HADD2.F32 R37, -RZ, R59.H0_H0 ;  /* 0x2000003bff257230 */ /* 0x000fc40000004100 */
[----:B------:R-:W-:Y:S02]  /*3a00*/  HADD2.F32 R59, -RZ, R60.H0_H0 ;  /* 0x2000003cff3b7230 */ /* 0x000fe40000004100 */
[----:B------:R-:W-:Y:S02]  /*3a10*/  HADD2.F32 R64, -RZ, R64.H0_H0 ;  /* 0x20000040ff407230 */ /* 0x000fe40000004100 */
[-C--:B------:R-:W-:Y:S01]  /*3a20*/  FMUL.FTZ R61, R62, R37.reuse ;  /* 0x000000253e3d7220 */ /* 0x080fe20000410000 */
[----:B------:R-:W-:-:S03]  /*3a30*/  FMUL.FTZ R37, R66, R37 ;  /* 0x0000002542257220 */ /* 0x000fc60000410000 */
[-C--:B------:R-:W-:Y:S01]  /*3a40*/  FFMA.FTZ R60, R66, R59.reuse, -R61 ;  /* 0x0000003b423c7223 */ /* 0x080fe2000001083d */
[----:B------:R-:W-:Y:S01]  /*3a50*/  FFMA.FTZ R37, R62, R59, R37 ;  /* 0x0000003b3e257223 */ /* 0x000fe20000010025 */
[----:B------:R-:W-:Y:S02]  /*3a60*/  IMAD.MOV.U32 R59, RZ, RZ, R39 ;  /* 0x000000ffff3b7224 */ /* 0x000fe400078e0027 */
[----:B------:R-:W-:Y:S02]  /*3a70*/  HADD2.F32 R62, -RZ, R58.H0_H0 ;  /* 0x2000003aff3e7230 */ /* 0x000fe40000004100 */
[----:B------:R-:W-:Y:S01]  /*3a80*/  F2FP.F16.F32.PACK_AB R37, R37, R60 ;  /* 0x0000003c2525723e */ /* 0x000fe200000000ff */
[--C-:B------:R-:W-:Y:S02]  /*3a90*/  HADD2.F32 R39, -RZ, R59.reuse.H1_H1 ;  /* 0x3000003bff277230 */ /* 0x100fe40000004100 */
[----:B------:R-:W-:-:S03]  /*3aa0*/  HADD2.F32 R59, -RZ, R59.H0_H0 ;  /* 0x2000003bff3b7230 */ /* 0x000fc60000004100 */
[-C--:B------:R-:W-:Y:S02]  /*3ab0*/  FMUL.FTZ R58, R39, R64.reuse ;  /* 0x00000040273a7220 */ /* 0x080fe40000410000 */
[C---:B------:R-:W-:Y:S02]  /*3ac0*/  FMUL.FTZ R64, R59.reuse, R64 ;  /* 0x000000403b407220 */ /* 0x040fe40000410000 */
        /* <DEDUP_REMOVED lines=10> */
[--C-:B------:R-:W-:Y:S02]  /*3b70*/  HADD2.F32 R62, -RZ, R38.reuse.H1_H1 ;  /* 0x30000026ff3e7230 */ /* 0x100fe40000004100 */
[----:B------:R-:W-:Y:S01]  /*3b80*/  FFMA.FTZ R36, R36, R59, R63 ;  /* 0x0000003b24247223 */ /* 0x000fe2000001003f */
[----:B------:R-:W-:Y:S02]  /*3b90*/  HADD2.F32 R59, -RZ, R121.H0_H0 ;  /* 0x20000079ff3b7230 */ /* 0x000fe40000004100 */
[----:B------:R-:W-:-:S02]  /*3ba0*/  HADD2.F32 R38, -RZ, R38.H0_H0 ;  /* 0x20000026ff267230 */ /* 0x000fc40000004100 */
[----:B------:R-:W-:Y:S02]  /*3bb0*/  HADD2.F32 R63, -RZ, R118.H1_H1 ;  /* 0x30000076ff3f7230 */ /* 0x000fe40000004100 */
[----:B------:R-:W-:Y:S01]  /*3bc0*/  FMUL.FTZ R65, R62, R59 ;  /* 0x0000003b3e417220 */ /* 0x000fe20000410000 */
[----:B------:R-:W-:Y:S01]  /*3bd0*/  F2FP.F16.F32.PACK_AB R36, R36, R61 ;  /* 0x0000003d2424723e */ /* 0x000fe200000000ff */
[C---:B------:R-:W-:Y:S02]  /*3be0*/  FMUL.FTZ R59, R38.reuse, R59 ;  /* 0x0000003b263b7220 */ /* 0x040fe40000410000 */
[-C--:B------:R-:W-:Y:S02]  /*3bf0*/  FFMA.FTZ R65, R38, R63.reuse, -R65 ;  /* 0x0000003f26417223 */ /* 0x080fe40000010841 */
[----:B------:R-:W-:-:S05]  /*3c00*/  FFMA.FTZ R62, R62, R63, R59 ;  /* 0x0000003f3e3e7223 */ /* 0x000fca000001003b */
[----:B------:R-:W-:-:S07]  /*3c10*/  F2FP.F16.F32.PACK_AB R38, R62, R65 ;  /* 0x000000413e26723e */ /* 0x000fce00000000ff */
.L_x_11717:
[----:B------:R-:W-:Y:S05]  /*3c20*/  BSYNC B2 ;  /* 0x0000000000027941 */ /* 0x000fea0003800000 */
.L_x_11716:
[----:B------:R-:W-:Y:S02]  /*3c30*/  ULDC.64 UR4, c[0x0][0x208] ;  /* 0x0000820000047ab9 */ /* 0x000fe40000000a00 */
[----:B------:R2:W-:Y:S03]  /*3c40*/  STG.E.128 desc[UR4][R40.64+0x20], R36 ;  /* 0x0000202428007986 */ /* 0x0005e6000c101d04 */
.L_x_11715:
[----:B------:R-:W-:Y:S05]  /*3c50*/  BSYNC B1 ;  /* 0x0000000000017941 */ /* 0x000fea0003800000 */
.L_x_11714:
        /* <DEDUP_REMOVED lines=23> */
[----:B------:R-:W-:Y:S01]  /*3dd0*/  SHF.R.U32.HI R54, RZ, 0x10, R55 ;  /* 0x00000010ff367819 */ /* 0x000fe20000011637 */
[----:B------:R-:W-:Y:S02]  /*3de0*/  IMAD.MOV.U32 R55, RZ, RZ, R36 ;  /* 0x000000ffff377224 */ /* 0x000fe400078e0024 */
        /* <DEDUP_REMOVED lines=27> */
.L_x_11721:
[----:B------:R-:W-:Y:S05]  /*3fa0*/  BSYNC B2 ;  /* 0x0000000000027941 */ /* 0x000fea0003800000 */
.L_x_11720:
[----:B------:R-:W-:Y:S02]  /*3fb0*/  ULDC.64 UR4, c[0x0][0x208] ;  /* 0x0000820000047ab9 */ /* 0x000fe40000000a00 */
[----:B------:R3:W-:Y:S03]  /*3fc0*/  STG.E.128 desc[UR4][R40.64+0x40], R36 ;  /* 0x0000402428007986 */ /* 0x0007e6000c101d04 */
.L_x_11719:
[----:B------:R-:W-:Y:S05]  /*3fd0*/  BSYNC B1 ;  /* 0x0000000000017941 */ /* 0x000fea0003800000 */
.L_x_11718:
        /* <DEDUP_REMOVED lines=10> */
[----:B------:R-:W-:Y:S02]  /*4080*/  SHF.R.U64 R50, R50, 0x10, R51 ;  /* 0x0000001032327819 */ /* 0x000fe40000001233 */
        /* <DEDUP_REMOVED lines=10> */
[----:B------:R-:W-:Y:S02]  /*4130*/  IMAD.MOV.U32 R52, RZ, RZ, R39 ;  /* 0x000000ffff347224 */ /* 0x000fe400078e0027 */
[----:B------:R-:W-:Y:S02]  /*4140*/  HADD2.F32 R51, -RZ, R53.H0_H0 ;  /* 0x20000035ff337230 */ /* 0x000fe40000004100 */
[----:B------:R-:W-:Y:S01]  /*4150*/  IMAD.MOV.U32 R39, RZ, RZ, R36 ;  /* 0x000000ffff277224 */ /* 0x000fe200078e0024 */
[----:B------:R-:W-:Y:S01]  /*4160*/  F2FP.F16.F32.PACK_AB R37, R37, R54 ;  /* 0x000000362525723e */ /* 0x000fe200000000ff */
[--C-:B------:R-:W-:Y:S02]  /*4170*/  HADD2.F32 R50, -RZ, R52.reuse.H1_H1 ;  /* 0x30000034ff327230 */ /* 0x100fe40000004100 */
[----:B------:R-:W-:-:S02]  /*4180*/  HADD2.F32 R36, -RZ, R52.H0_H0 ;  /* 0x20000034ff247230 */ /* 0x000fc40000004100 */
[----:B------:R-:W-:Y:S02]  /*4190*/  HADD2.F32 R53, -RZ, R55.H0_H0 ;  /* 0x20000037ff357230 */ /* 0x000fe40000004100 */
[-C--:B------:R-:W-:Y:S01]  /*41a0*/  FMUL.FTZ R55, R50, R51.reuse ;  /* 0x0000003332377220 */ /* 0x080fe20000410000 */
        /* <DEDUP_REMOVED lines=8> */
[----:B------:R-:W-:Y:S02]  /*4230*/  HADD2.F32 R116, -RZ, R116.H1_H1 ;  /* 0x30000074ff747230 */ /* 0x000fe40000004100 */
[C---:B------:R-:W-:Y:S01]  /*4240*/  FMUL.FTZ R58, R55.reuse, R52 ;  /* 0x00000034373a7220 */ /* 0x040fe20000410000 */
[--C-:B------:R-:W-:Y:S02]  /*4250*/  HADD2.F32 R39, -RZ, R38.reuse.H1_H1 ;  /* 0x30000026ff277230 */ /* 0x100fe40000004100 */
[-C--:B------:R-:W-:Y:S01]  /*4260*/  FFMA.FTZ R52, R55, R50.reuse, -R56 ;  /* 0x0000003237347223 */ /* 0x080fe20000010838 */
[----:B------:R-:W-:Y:S02]  /*4270*/  HADD2.F32 R38, -RZ, R38.H0_H0 ;  /* 0x20000026ff267230 */ /* 0x000fe40000004100 */
[----:B------:R-:W-:Y:S01]  /*4280*/  FFMA.FTZ R51, R51, R50, R58 ;  /* 0x0000003233337223 */ /* 0x000fe2000001003a */
[----:B------:R-:W-:-:S02]  /*4290*/  HADD2.F32 R115, -RZ, R115.H0_H0 ;  /* 0x20000073ff737230 */ /* 0x000fc40000004100 */
[-C--:B------:R-:W-:Y:S01]  /*42a0*/  FMUL.FTZ R55, R39, R116.reuse ;  /* 0x0000007427377220 */ /* 0x080fe20000410000 */
[----:B------:R-:W-:-:S03]  /*42b0*/  FMUL.FTZ R116, R38, R116 ;  /* 0x0000007426747220 */ /* 0x000fc60000410000 */
[-C--:B------:R-:W-:Y:S01]  /*42c0*/  FFMA.FTZ R55, R38, R115.reuse, -R55 ;  /* 0x0000007326377223 */ /* 0x080fe20000010837 */
[----:B------:R-:W-:Y:S01]  /*42d0*/  FFMA.FTZ R116, R39, R115, R116 ;  /* 0x0000007327747223 */ /* 0x000fe20000010074 */
[----:B------:R-:W-:Y:S02]  /*42e0*/  F2FP.F16.F32.PACK_AB R39, R53, R36 ;  /* 0x000000243527723e */ /* 0x000fe400000000ff */
[----:B------:R-:W-:Y:S02]  /*42f0*/  F2FP.F16.F32.PACK_AB R36, R51, R52 ;  /* 0x000000343324723e */ /* 0x000fe400000000ff */
[----:B------:R-:W-:-:S07]  /*4300*/  F2FP.F16.F32.PACK_AB R38, R116, R55 ;  /* 0x000000377426723e */ /* 0x000fce00000000ff */
.L_x_11725:
[----:B------:R-:W-:Y:S05]  /*4310*/  BSYNC B2 ;  /* 0x0000000000027941 */ /* 0x000fea0003800000 */
.L_x_11724:
[----:B------:R-:W-:Y:S02]  /*4320*/  ULDC.64 UR4, c[0x0][0x208] ;  /* 0x0000820000047ab9 */ /* 0x000fe40000000a00 */
[----:B------:R4:W-:Y:S03]  /*4330*/  STG.E.128 desc[UR4][R40.64+0x60], R36 ;  /* 0x0000602428007986 */ /* 0x0009e6000c101d04 */
.L_x_11723:
[----:B------:R-:W-:Y:S05]  /*4340*/  BSYNC B1 ;  /* 0x0000000000017941 */ /* 0x000fea0003800000 */
.L_x_11722:
        /* <DEDUP_REMOVED lines=10> */
[--C-:B------:R-:W-:Y:S01]  /*43f0*/  HADD2.F32 R48, -RZ, R39.reuse.H1_H1 ;  /* 0x30000027ff307230 */ /* 0x100fe20000004100 */
        /* <DEDUP_REMOVED lines=15> */
[----:B------:R-:W-:-:S02]  /*44f0*/  HADD2.F32 R47, -RZ, R36.H1_H1 ;  /* 0x30000024ff2f7230 */ /* 0x000fc40000004100 */
[-C--:B------:R-:W-:Y:S01]  /*4500*/  FFMA.FTZ R48, R48, R49.reuse, R51 ;  /* 0x0000003130307223 */ /* 0x080fe20000010033 */
        /* <DEDUP_REMOVED lines=20> */
.L_x_11729:
[----:B------:R-:W-:Y:S05]  /*4650*/  BSYNC B2 ;  /* 0x0000000000027941 */ /* 0x000fea0003800000 */
.L_x_11728:
[----:B------:R-:W-:Y:S02]  /*4660*/  ULDC.64 UR4, c[0x0][0x208] ;  /* 0x0000820000047ab9 */ /* 0x000fe40000000a00 */
[----:B------:R1:W-:Y:S03]  /*4670*/  STG.E.128 desc[UR4][R40.64+0x80], R36 ;  /* 0x0000802428007986 */ /* 0x0003e6000c101d04 */
.L_x_11727:
[----:B------:R-:W-:Y:S05]  /*4680*/  BSYNC B1 ;  /* 0x0000000000017941 */ /* 0x000fea0003800000 */
.L_x_11726:
        /* <DEDUP_REMOVED lines=48> */
.L_x_11731:
[----:B------:R-:W-:Y:S05]  /*4990*/  BSYNC B1 ;  /* 0x0000000000017941 */ /* 0x000fea0003800000 */
.L_x_11730:
[----:B------:R-:W-:Y:S02]  /*49a0*/  ULDC.64 UR4, c[0x0][0x208] ;  /* 0x0000820000047ab9 */ /* 0x000fe40000000a00 */
[----:B------:R1:W-:Y:S01]  /*49b0*/  STG.E.128 desc[UR4][R40.64+0xa0], R36 ;  /* 0x0000a02428007986 */ /* 0x0003e2000c101d04 */
[----:B------:R-:W-:Y:S05]  /*49c0*/  BRA `(.L_x_11709) ;  /* 0x0000002000847947 */ /* 0x000fea0003800000 */
.L_x_11703:
        /* <DEDUP_REMOVED lines=15> */
[----:B------:R-:W2:Y:S01]  /*4ac0*/  LDL.64 R66, [R1+0x30] ;  /* 0x0000300001427983 */ /* 0x000ea20000100a00 */
[----:B------:R-:W-:Y:S01]  /*4ad0*/  IADD3 R62, P3, R72, R62, RZ ;  /* 0x0000003e483e7210 */ /* 0x000fe20007f7e0ff */
[----:B------:R-:W-:Y:S01]  /*4ae0*/  ULDC.64 UR4, c[0x0][0x3e8] ;  /* 0x0000fa0000047ab9 */ /* 0x000fe20000000a00 */
[----:B------:R-:W-:Y:S02]  /*4af0*/  CS2R R46, SRZ ;  /* 0x00000000002e7805 */ /* 0x000fe4000001ff00 */
[----:B------:R-:W-:Y:S02]  /*4b00*/  CS2R R44, SRZ ;  /* 0x00000000002c7805 */ /* 0x000fe4000001ff00 */
[----:B------:R-:W-:Y:S01]  /*4b10*/  CS2R R58, SRZ ;  /* 0x00000000003a7805 */ /* 0x000fe2000001ff00 */
[----:B------:R-:W-:Y:S01]  /*4b20*/  IMAD.X R37, R26, 0x1, R87, P3 ;  /* 0x000000011a257824 */ /* 0x000fe200018e0657 */
[----:B------:R-:W-:Y:S02]  /*4b30*/  IADD3 R61, P3, R34, R60, RZ ;  /* 0x0000003c223d7210 */ /* 0x000fe40007f7e0ff */
[----:B------:R-:W-:Y:S01]  /*4b40*/  CS2R R56, SRZ ;  /* 0x0000000000387805 */ /* 0x000fe2000001ff00 */
[----:B------:R-:W-:-:S02]  /*4b50*/  ULDC.64 UR6, c[0x0][0x208] ;  /* 0x0000820000067ab9 */ /* 0x000fc40000000a00 */
        /* <DEDUP_REMOVED lines=13> */
[----:B--2---:R-:W-:-:S13]  /*4c30*/  ISETP.GE.AND P3, PT, R66, R108, PT ;  /* 0x0000006c4200720c */ /* 0x004fda0003f66270 */
[----:B------:R-:W5:Y:S04]  /*4c40*/  @!P3 LDG.E.128 R44, desc[UR6][R48.64] ;  /* 0x00000006302cb981 */ /* 0x000f68000c1e1d00 */
[----:B------:R-:W5:Y:S01]  /*4c50*/  @!P3 LDG.E.128 R56, desc[UR6][R60.64] ;  /* 0x000000063c38b981 */ /* 0x000f62000c1e1d00 */
[----:B------:R-:W-:-:S13]  /*4c60*/  ISETP.GE.AND P3, PT, R0, R108, PT ;  /* 0x0000006c0000720c */ /* 0x000fda0003f66270 */
[----:B------:R-:W5:Y:S04]  /*4c70*/  @!P3 LDG.E.128 R40, desc[UR6][R48.64+0x20] ;  /* 0x000020063028b981 */ /* 0x000f68000c1e1d00 */
[----:B------:R-:W5:Y:S01]  /*4c80*/  @!P3 LDG.E.128 R52, desc[UR6][R60.64+0x20] ;  /* 0x000020063c34b981 */ /* 0x000f62000c1e1d00 */
[----:B------:R-:W-:-:S13]  /*4c90*/  ISETP.GE.AND P3, PT, R4, R108, PT ;  /* 0x0000006c0400720c */ /* 0x000fda0003f66270 */
[----:B------:R0:W5:Y:S02]  /*4ca0*/  @!P3 LDG.E.128 R36, desc[UR6][R48.64+0x40] ;  /* 0x000040063024b981 */ /* 0x000164000c1e1d00 */
[----:B0-----:R-:W-:-:S06]  /*4cb0*/  CS2R R48, SRZ ;  /* 0x0000000000307805 */ /* 0x001fcc000001ff00 */
[----:B------:R0:W5:Y:S02]  /*4cc0*/  @!P3 LDG.E.128 R48, desc[UR6][R60.64+0x40] ;  /* 0x000040063c30b981 */ /* 0x000164000c1e1d00 */
.L_x_11733:
[----:B------:R-:W-:Y:S05]  /*4cd0*/  BSYNC B1 ;  /* 0x0000000000017941 */ /* 0x000fea0003800000 */
.L_x_11732:
        /* <DEDUP_REMOVED lines=47> */
.L_x_11734:
[----:B------:R-:W2:Y:S01]  /*4fd0*/  LDL R60, [R1+0x40] ;  /* 0x00004000013c7983 */ /* 0x000ea20000100800 */
[----:B------:R-:W-:Y:S01]  /*4fe0*/  IMAD R26, R18, 0x8, R16 ;  /* 0x00000008121a7824 */ /* 0x000fe200078e0210 */
[----:B------:R-:W-:Y:S01]  /*4ff0*/  BSSY B1, `(.L_x_11735) ;  /* 0x0000004000017945 */ /* 0x000fe20003800000 */
[----:B--2---:R-:W-:-:S04]  /*5000*/  SHF.L.U32 R93, R60, 0x1f, RZ ;  /* 0x0000001f3c5d7819 */ /* 0x004fc800000006ff */
[----:B------:R-:W0:Y:S02]  /*5010*/  SYNCS.PHASECHK.TRANS64.TRYWAIT P5, [R26+URZ+0x31c90], R93 ;  /* 0x031c905d1a0075a7 */ /* 0x000e2400080a017f */
[----:B0-----:R-:W-:Y:S05]  /*5020*/  @!P5 BRA `(.L_x_11736) ;  /* 0x000002280038d947 */ /* 0x001fea0003800000 */
.L_x_12023:
[----:B------:R-:W-:Y:S05]  /*5030*/  BSYNC B1 ;  /* 0x0000000000017941 */ /* 0x000fea0003800000 */
.L_x_11735:
        /* <DEDUP_REMOVED lines=16> */
[----:B------:R-:W4:Y:S04]  /*5140*/  LDL R63, [R1+0x58] ;  /* 0x00005800013f7983 */ /* 0x000f280000100800 */
[----:B------:R-:W5:Y:S01]  /*5150*/  LDL.64 R118, [R1+0x30] ;  /* 0x0000300001767983 */ /* 0x000f620000100a00 */
        /* <DEDUP_REMOVED lines=8> */
[----:B------:R-:W-:Y:S01]  /*51e0*/  SHF.R.S32.HI R61, RZ, 0x2, R61 ;  /* 0x00000002ff3d7819 */ /* 0x000fe2000001143d */
        /* <DEDUP_REMOVED lines=11> */
[----:B-----5:R-:W-:-:S13]  /*52a0*/  ISETP.GE.AND P4, PT, R118, R108, PT ;  /* 0x0000006c7600720c */ /* 0x020fda0003f86270 */
        /* <DEDUP_REMOVED lines=91> */
.L_x_11740:
[----:B------:R-:W-:Y:S05]  /*5860*/  BSYNC B2 ;  /* 0x0000000000027941 */ /* 0x000fea0003800000 */
.L_x_11739:
        /* <DEDUP_REMOVED lines=13> */
.L_x_11738:
[----:B------:R-:W-:Y:S05]  /*5940*/  BSYNC B1 ;  /* 0x0000000000017941 */ /* 0x000fea0003800000 */
.L_x_11737:
        /* <DEDUP_REMOVED lines=118> */
.L_x_11744:
[----:B------:R-:W-:Y:S05]  /*60b0*/  BSYNC B2 ;  /* 0x0000000000027941 */ /* 0x000fea0003800000 */
.L_x_11743:
        /* <DEDUP_REMOVED lines=13> */
.L_x_11742:
[----:B------:R-:W-:Y:S05]  /*6190*/  BSYNC B1 ;  /* 0x0000000000017941 */ /* 0x000fea0003800000 */
.L_x_11741:
        /* <DEDUP_REMOVED lines=36> */
[----:B-1----:R-:W-:Y:S02]  /*63e0*/  HADD2.F32 R56, -RZ, R41.H0_H0 ;  /* 0x20000029ff387230 */ /* 0x002fe40000004100 */
        /* <DEDUP_REMOVED lines=14> */
[CC--:B------:R-:W-:Y:S01]  /*64d0*/  FMUL.FTZ R59, R57.reuse, R45.reuse ;  /* 0x0000002d393b7220 */ /* 0x0c0fe20000410000 */
[----:B------:R-:W-:Y:S02]  /*64e0*/  HADD2.F32 R47, -RZ, R47.H1_H1 ;  /* 0x3000002fff2f7230 */ /* 0x000fe40000004100 */
[C---:B------:R-:W-:Y:S01]  /*64f0*/  FMUL.FTZ R60, R58.reuse, R45 ;  /* 0x0000002d3a3c7220 */ /* 0x040fe20000410000 */
[-C--:B------:R-:W-:Y:S01]  /*6500*/  FFMA.FTZ R45, R58, R41.reuse, -R59 ;  /* 0x000000293a2d7223 */ /* 0x080fe2000001083b */
[----:B------:R-:W-:Y:S02]  /*6510*/  HADD2.F32 R58, -RZ, R124.H1_H1 ;  /* 0x3000007cff3a7230 */ /* 0x000fe40000004100 */
[----:B------:R-:W-:Y:S01]  /*6520*/  FFMA.FTZ R41, R57, R41, R60 ;  /* 0x0000002939297223 */ /* 0x000fe2000001003c */
[----:B------:R-:W-:-:S02]  /*6530*/  HADD2.F32 R57, -RZ, R43.H0_H0 ;  /* 0x2000002bff397230 */ /* 0x000fc40000004100 */
[----:B------:R-:W-:Y:S02]  /*6540*/  HADD2.F32 R59, -RZ, R122.H1_H1 ;  /* 0x3000007aff3b7230 */ /* 0x000fe40000004100 */
[-C--:B------:R-:W-:Y:S01]  /*6550*/  FMUL.FTZ R60, R49, R58.reuse ;  /* 0x0000003a313c7220 */ /* 0x080fe20000410000 */
[----:B------:R-:W-:Y:S02]  /*6560*/  HADD2.F32 R124, -RZ, R124.H0_H0 ;  /* 0x2000007cff7c7230 */ /* 0x000fe40000004100 */
[C---:B------:R-:W-:Y:S01]  /*6570*/  FMUL.FTZ R58, R57.reuse, R58 ;  /* 0x0000003a393a7220 */ /* 0x040fe20000410000 */
[----:B------:R-:W-:Y:S02]  /*6580*/  HADD2.F32 R122, -RZ, R122.H0_H0 ;  /* 0x2000007aff7a7230 */ /* 0x000fe40000004100 */
[-C--:B------:R-:W-:Y:S01]  /*6590*/  FFMA.FTZ R60, R57, R59.reuse, -R60 ;  /* 0x0000003b393c7223 */ /* 0x080fe2000001083c */
[----:B------:R-:W-:Y:S02]  /*65a0*/  HADD2.F32 R57, -RZ, R43.H1_H1 ;  /* 0x3000002bff397230 */ /* 0x000fe40000004100 */
[----:B------:R-:W-:Y:S01]  /*65b0*/  FFMA.FTZ R58, R49, R59, R58 ;  /* 0x0000003b313a7223 */ /* 0x000fe2000001003a */
[----:B------:R-:W-:-:S02]  /*65c0*/  SHF.R.U32.HI R49, RZ, 0x10, R51 ;  /* 0x00000010ff317819 */ /* 0x000fc40000011633 */
[--C-:B------:R-:W-:Y:S02]  /*65d0*/  SHF.R.U32.HI R59, RZ, 0x10, R39.reuse ;  /* 0x00000010ff3b7819 */ /* 0x100fe40000011627 */
[----:B------:R-:W-:Y:S01]  /*65e0*/  SHF.R.U64 R39, R38, 0x10, R39 ;  /* 0x0000001026277819 */ /* 0x000fe20000001227 */
[----:B------:R-:W-:Y:S01]  /*65f0*/  HADD2.F32 R49, -RZ, R49.H0_H0 ;  /* 0x20000031ff317230 */ /* 0x000fe20000004100 */
[----:B------:R-:W-:Y:S01]  /*6600*/  F2FP.F16.F32.PACK_AB R45, R45, R56 ;  /* 0x000000382d2d723e */ /* 0x000fe200000000ff */
[----:B------:R-:W-:Y:S01]  /*6610*/  HADD2.F32 R43, -RZ, R59.H0_H0 ;  /* 0x2000003bff2b7230 */ /* 0x000fe20000004100 */
[----:B------:R-:W-:Y:S01]  /*6620*/  F2FP.F16.F32.PACK_AB R55, R41, R55 ;  /* 0x000000372937723e */ /* 0x000fe200000000ff */
[----:B------:R-:W-:Y:S02]  /*6630*/  HADD2.F32 R39, -RZ, R39.H0_H0 ;  /* 0x20000027ff277230 */ /* 0x000fe40000004100 */
[-C--:B------:R-:W-:Y:S01]  /*6640*/  FMUL.FTZ R59, R47, R49.reuse ;  /* 0x000000312f3b7220 */ /* 0x080fe20000410000 */
[----:B------:R-:W-:Y:S01]  /*6650*/  FMUL.FTZ R49, R57, R49 ;  /* 0x0000003139317220 */ /* 0x000fe20000410000 */
[----:B------:R-:W-:-:S02]  /*6660*/  IMAD.MOV.U32 R41, RZ, RZ, R45 ;  /* 0x000000ffff297224 */ /* 0x000fc400078e002d */
[-C--:B------:R-:W-:Y:S01]  /*6670*/  FFMA.FTZ R59, R57, R43.reuse, -R59 ;  /* 0x0000002b393b7223 */ /* 0x080fe2000001083b */
[----:B------:R-:W-:Y:S01]  /*6680*/  FFMA.FTZ R49, R47, R43, R49 ;  /* 0x0000002b2f317223 */ /* 0x000fe20000010031 */
[----:B------:R-:W-:Y:S02]  /*6690*/  HADD2.F32 R43, -RZ, R44.H0_H0 ;  /* 0x2000002cff2b7230 */ /* 0x000fe40000004100 */
[----:B------:R-:W-:Y:S01]  /*66a0*/  HADD2.F32 R47, -RZ, R40.H0_H0 ;  /* 0x20000028ff2f7230 */ /* 0x000fe20000004100 */
[----:B------:R-:W-:Y:S01]  /*66b0*/  F2FP.F16.F32.PACK_AB R59, R59, R60 ;  /* 0x0000003c3b3b723e */ /* 0x000fe200000000ff */
[----:B------:R-:W-:Y:S02]  /*66c0*/  HADD2.F32 R44, -RZ, R44.H1_H1 ;  /* 0x3000002cff2c7230 */ /* 0x000fe40000004100 */
[-C--:B------:R-:W-:Y:S01]  /*66d0*/  FMUL.FTZ R57, R43, R125.reuse ;  /* 0x0000007d2b397220 */ /* 0x080fe20000410000 */
[----:B------:R-:W-:Y:S02]  /*66e0*/  IMAD.MOV.U32 R45, RZ, RZ, R55 ;  /* 0x000000ffff2d7224 */ /* 0x000fe400078e0037 */
[C---:B------:R-:W-:Y:S01]  /*66f0*/  FMUL.FTZ R125, R47.reuse, R125 ;  /* 0x0000007d2f7d7220 */ /* 0x040fe20000410000 */
[----:B------:R-:W-:-:S03]  /*6700*/  FFMA.FTZ R57, R47, R123, -R57 ;  /* 0x0000007b2f397223 */ /* 0x000fc60000010839 */
[----:B------:R-:W-:Y:S01]  /*6710*/  FFMA.FTZ R125, R43, R123, R125 ;  /* 0x0000007b2b7d7223 */ /* 0x000fe2000001007d */
[----:B------:R-:W-:Y:S01]  /*6720*/  SHF.R.U64 R43, R36, 0x10, R37 ;  /* 0x00000010242b7819 */ /* 0x000fe20000001225 */
        /* <DEDUP_REMOVED lines=8> */
[----:B------:R-:W-:Y:S02]  /*67b0*/  HADD2.F32 R43, -RZ, R46.H0_H0 ;  /* 0x2000002eff2b7230 */ /* 0x000fe40000004100 */
[----:B------:R-:W-:Y:S02]  /*67c0*/  HADD2.F32 R37, -RZ, R42.H0_H0 ;  /* 0x2000002aff257230 */ /* 0x000fe40000004100 */
[----:B------:R-:W-:Y:S02]  /*67d0*/  HADD2.F32 R46, -RZ, R46.H1_H1 ;  /* 0x3000002eff2e7230 */ /* 0x000fe40000004100 */
[----:B------:R-:W-:Y:S01]  /*67e0*/  FMUL.FTZ R44, R43, R124 ;  /* 0x0000007c2b2c7220 */ /* 0x000fe20000410000 */
[----:B------:R-:W-:-:S02]  /*67f0*/  HADD2.F32 R42, -RZ, R42.H1_H1 ;  /* 0x3000002aff2a7230 */ /* 0x000fc40000004100 */
[C---:B------:R-:W-:Y:S01]  /*6800*/  FMUL.FTZ R124, R37.reuse, R124 ;  /* 0x0000007c257c7220 */ /* 0x040fe20000410000 */
[-C--:B------:R-:W-:Y:S01]  /*6810*/  FMUL.FTZ R51, R46, R47.reuse ;  /* 0x0000002f2e337220 */ /* 0x080fe20000410000 */
[-C--:B------:R-:W-:Y:S01]  /*6820*/  FFMA.FTZ R37, R37, R122.reuse, -R44 ;  /* 0x0000007a25257223 */ /* 0x080fe2000001082c */
[----:B------:R-:W-:Y:S01]  /*6830*/  FMUL.FTZ R47, R42, R47 ;  /* 0x0000002f2a2f7220 */ /* 0x000fe20000410000 */
[----:B------:R-:W-:Y:S01]  /*6840*/  FFMA.FTZ R43, R43, R122, R124 ;  /* 0x0000007a2b2b7223 */ /* 0x000fe2000001007c */
[----:B------:R-:W-:Y:S01]  /*6850*/  F2FP.F16.F32.PACK_AB R44, R36, R57 ;  /* 0x00000039242c723e */ /* 0x000fe200000000ff */
[-C--:B------:R-:W-:Y:S01]  /*6860*/  FFMA.FTZ R42, R42, R39.reuse, -R51 ;  /* 0x000000272a2a7223 */ /* 0x080fe20000010833 */
[----:B------:R-:W-:Y:S01]  /*6870*/  FFMA.FTZ R46, R46, R39, R47 ;  /* 0x000000272e2e7223 */ /* 0x000fe2000001002f */
[----:B------:R-:W-:Y:S02]  /*6880*/  F2FP.F16.F32.PACK_AB R36, R40, R125 ;  /* 0x0000007d2824723e */ /* 0x000fe400000000ff */
[----:B------:R-:W-:Y:S01]  /*6890*/  IMAD.MOV.U32 R40, RZ, RZ, R44 ;  /* 0x000000ffff287224 */ /* 0x000fe200078e002c */
[----:B------:R-:W-:-:S02]  /*68a0*/  F2FP.F16.F32.PACK_AB R47, R49, R58 ;  /* 0x0000003a312f723e */ /* 0x000fc400000000ff */
[----:B------:R-:W-:Y:S01]  /*68b0*/  F2FP.F16.F32.PACK_AB R46, R46, R43 ;  /* 0x0000002b2e2e723e */ /* 0x000fe200000000ff */
[----:B------:R-:W-:Y:S01]  /*68c0*/  IMAD.MOV.U32 R44, RZ, RZ, R36 ;  /* 0x000000ffff2c7224 */ /* 0x000fe200078e0024 */
[----:B------:R-:W-:Y:S01]  /*68d0*/  F2FP.F16.F32.PACK_AB R42, R42, R37 ;  /* 0x000000252a2a723e */ /* 0x000fe200000000ff */
[----:B------:R-:W-:-:S07]  /*68e0*/  IMAD.MOV.U32 R43, RZ, RZ, R59 ;  /* 0x000000ffff2b7224 */ /* 0x000fce00078e003b */
.L_x_11746:
[----:B------:R-:W-:Y:S05]  /*68f0*/  BSYNC B1 ;  /* 0x0000000000017941 */ /* 0x000fea0003800000 */
.L_x_11745:
[----:B------:R-:W-:Y:S01]  /*6900*/  ISETP.GE.AND P4, PT, R54, R111, PT ;  /* 0x0000006f3600720c */ /* 0x000fe20003f86270 */
[----:B------:R-:W-:Y:S02]  /*6910*/  ULDC.64 UR4, c[0x0][0x208] ;  /* 0x0000820000047ab9 */ /* 0x000fe40000000a00 */
[----:B-1----:R1:W-:Y:S10]  /*6920*/  STG.E.128 desc[UR4][R52.64], R40 ;  /* 0x0000002834007986 */ /* 0x0023f4000c101d04 */
[----:B------:R-:W-:Y:S05]  /*6930*/  @P4 BRA `(.L_x_11709) ;  /* 0x0000000000a84947 */ /* 0x000fea0003800000 */
[--C-:B------:R-:W-:Y:S01]  /*6940*/  SHF.R.S32.HI R36, RZ, 0x1f, R54.reuse ;  /* 0x0000001fff247819 */ /* 0x100fe20000011436 */
[----:B------:R-:W-:Y:S01]  /*6950*/  ULDC.64 UR4, c[0x0][0x208] ;  /* 0x0000820000047ab9 */ /* 0x000fe20000000a00 */
[----:B------:R-:W-:-:S04]  /*6960*/  IADD3 R54, P4, P5, R28, R98, R54 ;  /* 0x000000621c367210 */ /* 0x000fc80007d9e036 */
[----:B------:R-:W-:Y:S02]  /*6970*/  IADD3.X R36, R3, R112, R36, P4, P5 ;  /* 0x0000007003247210 */ /* 0x000fe400027ea424 */
[----:B------:R-:W-:-:S04]  /*6980*/  LEA R96, P4, R54, R96, 0x1 ;  /* 0x0000006036607211 */ /* 0x000fc800078808ff */
[----:B------:R-:W-:-:S05]  /*6990*/  LEA.HI.X R97, R54, R97, R36, 0x1, P4 ;  /* 0x0000006136617211 */ /* 0x000fca00020f0c24 */
[----:B--2---:R2:W-:Y:S01]  /*69a0*/  STG.E.128 desc[UR4][R96.64], R44 ;  /* 0x0000002c60007986 */ /* 0x0045e2000c101d04 */
[----:B------:R-:W-:Y:S05]  /*69b0*/  BRA `(.L_x_11709) ;  /* 0x0000000000887947 */ /* 0x000fea0003800000 */
.L_x_11702:
[----:B------:R-:W2:Y:S02]  /*69c0*/  LDL R36, [R1+0x44] ;  /* 0x0000440001247983 */ /* 0x000ea40000100800 */
[----:B--2---:R-:W-:-:S13]  /*69d0*/  ISETP.NE.AND P3, PT, R36, 0x3, PT ;  /* 0x000000032400780c */ /* 0x004fda0003f65270 */
[----:B------:R-:W-:Y:S05]  /*69e0*/  @!P3 BRA `(.L_x_11747) ;  /* 0x000000000004b947 */ /* 0x000fea0003800000 */
[----:B------:R-:W-:Y:S01]  /*69f0*/  BPT.TRAP 0x1 ;  /* 0x000000040000795c */ /* 0x000fe20000300000 */
.L_x_11747:
[----:B------:R-:W2:Y:S01]  /*6a00*/  LDL R36, [R1+0x40] ;  /* 0x0000400001247983 */ /* 0x000ea20000100800 */
[----:B------:R-:W-:Y:S01]  /*6a10*/  IMAD R26, R18, 0x8, R16 ;  /* 0x00000008121a7824 */ /* 0x000fe200078e0210 */
[----:B------:R-:W-:Y:S01]  /*6a20*/  BSSY B1, `(.L_x_11748) ;  /* 0x0000006000017945 */ /* 0x000fe20003800000 */
[----:B------:R-:W-:-:S05]  /*6a30*/  IMAD R92, R24, -0x90, R2 ;  /* 0xffffff70185c7824 */ /* 0x000fca00078e0202 */
[----:B------:R-:W-:Y:S02]  /*6a40*/  VIMNMX R92, R92, 0x90, PT ;  /* 0x000000905c5c7848 */ /* 0x000fe40003fe0100 */
[----:B--2---:R-:W-:-:S04]  /*6a50*/  SHF.L.U32 R93, R36, 0x1f, RZ ;  /* 0x0000001f245d7819 */ /* 0x004fc800000006ff */
[----:B------:R-:W0:Y:S02]  /*6a60*/  SYNCS.PHASECHK.TRANS64.TRYWAIT P4, [R26+URZ+0x31c90], R93 ;  /* 0x031c905d1a0075a7 */ /* 0x000e24000808017f */
[----:B0-----:R-:W-:Y:S05]  /*6a70*/  @!P4 BRA `(.L_x_11749) ;  /* 0x0000020c00b8c947 */ /* 0x001fea0003800000 */
.L_x_12024:
[----:B------:R-:W-:Y:S05]  /*6a80*/  BSYNC B1 ;  /* 0x0000000000017941 */ /* 0x000fea0003800000 */
.L_x_11748:
[----:B------:R-:W-:-:S13]  /*6a90*/  ISETP.GE.AND P4, PT, R23, R92, PT ;  /* 0x0000005c1700720c */ /* 0x000fda0003f86270 */
[----:B------:R-:W-:Y:S05]  /*6aa0*/  @P4 BRA `(.L_x_11709) ;  /* 0x00000000004c4947 */ /* 0x000fea0003800000 */
[----:B------:R-:W-:Y:S01]  /*6ab0*/  ISETP.NE.AND P4, PT, R11, RZ, PT ;  /* 0x000000ff0b00720c */ /* 0x000fe20003f85270 */
[----:B------:R-:W-:-:S12]  /*6ac0*/  ULDC.64 UR4, c[0x0][0x208] ;  /* 0x0000820000047ab9 */ /* 0x000fd80000000a00 */
        /* <DEDUP_REMOVED lines=17> */
.L_x_11709:
[----:B------:R-:W-:Y:S05]  /*6be0*/  BSYNC B0 ;  /* 0x0000000000007941 */ /* 0x000fea0003800000 */
.L_x_11701:
        /* <DEDUP_REMOVED lines=17> */
.L_x_11751:
[----:B------:R-:W-:Y:S05]  /*6d00*/  BSYNC B0 ;  /* 0x0000000000007941 */ /* 0x000fea0003800000 */
.L_x_11750:
[----:B------:R-:W2:Y:S01]  /*6d10*/  SYNCS.PHASECHK.TRANS64.TRYWAIT P3, [R26+URZ+0x31cb0], R93 ;  /* 0x031cb05d1a0075a7 */ /* 0x000ea2000806017f */
[----:B------:R-:W-:Y:S04]  /*6d20*/  BSSY B0, `(.L_x_11752) ;  /* 0x0000002000007945 */ /* 0x000fe80003800000 */
[----:B--2---:R-:W-:Y:S05]  /*6d30*/  @!P3 BRA `(.L_x_11753) ;  /* 0x0000020c001cb947 */ /* 0x004fea0003800000 */
.L_x_12025:
[----:B------:R-:W-:Y:S05]  /*6d40*/  BSYNC B0 ;  /* 0x0000000000007941 */ /* 0x000fea0003800000 */
.L_x_11752:
[----:B------:R-:W-:Y:S01]  /*6d50*/  ISETP.GE.AND P3, PT, R23, R92, PT ;  /* 0x0000005c1700720c */ /* 0x000fe20003f66270 */
[----:B------:R-:W-:-:S12]  /*6d60*/  BSSY B0, `(.L_x_11754) ;  /* 0x0000022000007945 */ /* 0x000fd80003800000 */
[----:B------:R-:W-:Y:S05]  /*6d70*/  @P3 BRA `(.L_x_11755) ;  /* 0x0000000000803947 */ /* 0x000fea0003800000 */
[----:B------:R-:W3:Y:S01]  /*6d80*/  LDL.64 R42, [R1+0x30] ;  /* 0x00003000012a7983 */ /* 0x000ee20000100a00 */
[----:B------:R-:W-:Y:S01]  /*6d90*/  IMAD.WIDE R38, R24, 0x90, R78 ;  /* 0x0000009018267825 */ /* 0x000fe200078e024e */
[----:B------:R-:W-:Y:S01]  /*6da0*/  ULDC.64 UR4, c[0x0][0x328] ;  /* 0x0000ca0000047ab9 */ /* 0x000fe20000000a00 */
[----:B------:R-:W-:Y:S02]  /*6db0*/  ULDC.64 UR6, c[0x0][0x208] ;  /* 0x0000820000067ab9 */ /* 0x000fe40000000a00 */
[----:B------:R-:W-:Y:S02]  /*6dc0*/  IMAD R39, R39, UR4, RZ ;  /* 0x0000000427277c24 */ /* 0x000fe4000f8e02ff */
[----:B-1----:R-:W-:Y:S02]  /*6dd0*/  IMAD.MOV.U32 R36, RZ, RZ, R30 ;  /* 0x000000ffff247224 */ /* 0x002fe400078e001e */
[----:B------:R-:W-:Y:S02]  /*6de0*/  IMAD.MOV.U32 R37, RZ, RZ, R89 ;  /* 0x000000ffff257224 */ /* 0x000fe400078e0059 */
[----:B------:R-:W-:-:S02]  /*6df0*/  IMAD R39, R38, UR5, R39 ;  /* 0x0000000526277c24 */ /* 0x000fc4000f8e0227 */
[----:B------:R-:W-:Y:S01]  /*6e00*/  IMAD.WIDE.U32 R36, R38, UR4, R36 ;  /* 0x0000000426247c25 */ /* 0x000fe2000f8e0024 */
[----:B------:R-:W-:-:S03]  /*6e10*/  ULDC.64 UR4, c[0x0][0x318] ;  /* 0x0000c60000047ab9 */ /* 0x000fc60000000a00 */
[----:B------:R-:W-:Y:S01]  /*6e20*/  IMAD.IADD R37, R37, 0x1, R39 ;  /* 0x0000000125257824 */ /* 0x000fe200078e0227 */
[----:B------:R-:W-:Y:S01]  /*6e30*/  LEA R40, P3, R36, UR4, 0x1 ;  /* 0x0000000424287c11 */ /* 0x000fe2000f8608ff */
[----:B------:R-:W-:-:S03]  /*6e40*/  ULDC UR4, c[0x0][0x2f4] ;  /* 0x0000bd0000047ab9 */ /* 0x000fc60000000800 */
[----:B------:R-:W-:Y:S02]  /*6e50*/  LEA.HI.X R41, R36, UR5, R37, 0x1, P3 ;  /* 0x0000000524297c11 */ /* 0x000fe400098f0c25 */
[----:B---3--:R-:W-:-:S13]  /*6e60*/  ISETP.GE.AND P3, PT, R42, UR4, PT ;  /* 0x000000042a007c0c */ /* 0x008fda000bf66270 */
        /* <DEDUP_REMOVED lines=17> */
.L_x_11755:
[----:B------:R-:W-:Y:S05]  /*6f80*/  BSYNC B0 ;  /* 0x0000000000007941 */ /* 0x000fea0003800000 */
.L_x_11754:
[----:B------:R-:W4:Y:S01]  /*6f90*/  LDL.LU R27, [R1+0x40] ;  /* 0x00004000011b7983 */ /* 0x000f220000300800 */
[----:B0-2---:R-:W-:Y:S02]  /*6fa0*/  @!P4 VIADD R26, R26, 0x31cc0 ;  /* 0x00031cc01a1ac836 */ /* 0x005fe40000000000 */
        /* <DEDUP_REMOVED lines=8> */
[----:B0-----:R0:W-:Y:S01]  /*7030*/  BAR.SYNC.DEFER_BLOCKING R113, 0x80 ;  /* 0x000200710000751d */ /* 0x0011e20000010000 */
[----:B------:R-:W-:-:S04]  /*7040*/  ISETP.NE.AND P3, PT, R18, 0x2, PT ;  /* 0x000000021200780c */ /* 0x000fc80003f65270 */
[----:B------:R-:W-:Y:S01]  /*7050*/  SEL R18, R18, RZ, P3 ;  /* 0x000000ff12127207 */ /* 0x000fe20001800000 */
[----:B------:R2:W-:Y:S02]  /*7060*/  @!P4 SYNCS.ARRIVE.TRANS64.RED.A1T0 RZ, [R26+URZ], RZ ;  /* 0x000000ff1affc9a7 */ /* 0x0005e4000810043f */
[----:B--2---:R-:W-:-:S04]  /*7070*/  SEL R26, RZ, 0x1, P3 ;  /* 0x00000001ff1a7807 */ /* 0x004fc80001800000 */
[----:B----4-:R-:W-:-:S05]  /*7080*/  LOP3.LUT R27, R27, R26, RZ, 0x3c, !PT ;  /* 0x0000001a1b1b7212 */ /* 0x010fca00078e3cff */
[----:B------:R0:W-:Y:S01]  /*7090*/  STL [R1+0x40], R27 ;  /* 0x0000401b01007387 */ /* 0x0001e20000100800 */
[----:B------:R-:W-:Y:S05]  /*70a0*/  @P2 BRA `(.L_x_11756) ;  /* 0xffffffb800d82947 */ /* 0x000fea000383ffff */
[----:B0-----:R-:W0:Y:S01]  /*70b0*/  S2R R27, SR_TID.X ;  /* 0x00000000001b7919 */ /* 0x001e220000002100 */
[----:B------:R-:W-:Y:S02]  /*70c0*/  PLOP3.LUT P0, PT, PT, PT, PT, 0x8, 0x0 ;  /* 0x000000000000781c */ /* 0x000fe40003f0e170 */
[----:B0-----:R-:W-:-:S04]  /*70d0*/  SHF.R.U32.HI R27, RZ, 0x7, R27 ;  /* 0x00000007ff1b7819 */ /* 0x001fc8000001161b */
[----:B------:R-:W-:-:S13]  /*70e0*/  ISETP.NE.AND P5, PT, R27, 0x1, PT ;  /* 0x000000011b00780c */ /* 0x000fda0003fa5270 */
[----:B------:R-:W-:Y:S06]  /*70f0*/  @!P5 BAR.ARV 0x9, 0x100 ;  /* 0x024400000000db1d */ /* 0x000fec0000002000 */
.L_x_11696:
[----:B------:R-:W2:Y:S01]  /*7100*/  LDL R6, [R1+0x80] ;  /* 0x0000800001067983 */ /* 0x000ea20000100800 */
[----:B------:R-:W0:Y:S03]  /*7110*/  LDC R0, c[0x0][0x448] ;  /* 0x00011200ff007b82 */ /* 0x000e260000000800 */
[----:B------:R-:W4:Y:S04]  /*7120*/  LDL R5, [R1+0x28] ;  /* 0x0000280001057983 */ /* 0x000f280000100800 */
[----:B------:R-:W4:Y:S01]  /*7130*/  LDL R4, [R1+0x3c] ;  /* 0x00003c0001047983 */ /* 0x000f220000100800 */
[----:B------:R-:W-:Y:S01]  /*7140*/  IMAD.MOV.U32 R96, RZ, RZ, RZ ;  /* 0x000000ffff607224 */ /* 0x000fe200078e00ff */
[----:B0-----:R-:W-:-:S13]  /*7150*/  ISETP.NE.AND P1, PT, R0, 0x1, PT ;  /* 0x000000010000780c */ /* 0x001fda0003f25270 */
[----:B------:R-:W0:Y:S08]  /*7160*/  @P1 LDC R3, c[0x0][0x44c] ;  /* 0x00011300ff031b82 */ /* 0x000e300000000800 */
[----:B------:R-:W1:Y:S01]  /*7170*/  @P1 LDC R2, c[0x0][0x450] ;  /* 0x00011400ff021b82 */ /* 0x000e620000000800 */
[----:B--2---:R-:W-:-:S04]  /*7180*/  VIADD R0, R6, 0xbf ;  /* 0x000000bf06007836 */ /* 0x004fc80000000000 */
[----:B0-----:R-:W-:Y:S01]  /*7190*/  @P1 IMAD.HI.U32 R3, R0, R3, RZ ;  /* 0x0000000300031227 */ /* 0x001fe200078e00ff */
[----:B----4-:R-:W-:-:S04]  /*71a0*/  IADD3 R5, R4, 0x90, -R5 ;  /* 0x0000009004057810 */ /* 0x010fc80007ffe805 */
[----:B-1----:R-:W-:-:S05]  /*71b0*/  @P1 SHF.R.U32.HI R0, RZ, R2, R3 ;  /* 0x00000002ff001219 */ /* 0x002fca0000011603 */
[----:B------:R-:W-:-:S04]  /*71c0*/  IMAD.IADD R0, R5, 0x1, R0 ;  /* 0x0000000105007824 */ /* 0x000fc800078e0200 */
[----:B------:R-:W-:-:S05]  /*71d0*/  IMAD.HI R0, R0, 0x38e38e39, RZ ;  /* 0x38e38e3900007827 */ /* 0x000fca00078e02ff */
[----:B------:R-:W-:-:S04]  /*71e0*/  SHF.R.U32.HI R3, RZ, 0x1f, R0 ;  /* 0x0000001fff037819 */ /* 0x000fc80000011600 */
[----:B------:R-:W-:-:S04]  /*71f0*/  LEA.HI.SX32 R3, R0, R3, 0x1b ;  /* 0x0000000300037211 */ /* 0x000fc800078fdaff */
[----:B------:R-:W-:-:S04]  /*7200*/  VIMNMX R9, R114, R3, PT ;  /* 0x0000000372097248 */ /* 0x000fc80003fe0100 */
[----:B------:R-:W-:Y:S01]  /*7210*/  ISETP.GE.AND P1, PT, R9, 0x1, PT ;  /* 0x000000010900780c */ /* 0x000fe20003f26270 */
[----:B------:R-:W-:-:S12]  /*7220*/  @P0 BRA `(.L_x_11757) ;  /* 0x00000000000c0947 */ /* 0x000fd80003800000 */
[----:B------:R-:W0:Y:S01]  /*7230*/  FENCE.VIEW.ASYNC.G ;  /* 0x00000000000073c6 */ /* 0x000e220000000100 */
[----:B------:R-:W-:Y:S05]  /*7240*/  WARPSYNC.ALL ;  /* 0x0000000000007948 */ /* 0x000fea0003800000 */
[----:B0-----:R-:W-:Y:S06]  /*7250*/  BAR.ARV 0xc, 0x200 ;  /* 0x0308000000007b1d */ /* 0x001fec0000002000 */
.L_x_11757:
        /* <DEDUP_REMOVED lines=33> */
.L_x_11759:
[----:B------:R-:W-:Y:S05]  /*7470*/  BSYNC B0 ;  /* 0x0000000000007941 */ /* 0x000fea0003800000 */
.L_x_11758:
        /* <DEDUP_REMOVED lines=19> */
[----:B---3--:R-:W-:-:S02]  /*75b0*/  CS2R R38, SRZ ;  /* 0x0000000000267805 */ /* 0x008fc4000001ff00 */
[----:B------:R-:W-:Y:S02]  /*75c0*/  CS2R R36, SRZ ;  /* 0x0000000000247805 */ /* 0x000fe4000001ff00 */
        /* <DEDUP_REMOVED lines=9> */
[----:B------:R-:W-:-:S04]  /*7660*/  VIADDMNMX R96, R3, R96, R9, PT ;  /* 0x0000006003607246 */ /* 0x000fc80003800109 */
        /* <DEDUP_REMOVED lines=11> */
.L_x_12028:
[----:B------:R-:W1:Y:S01]  /*7720*/  LDL R3, [R1+0x5c] ;  /* 0x00005c0001037983 */ /* 0x000e620000100800 */
[----:B------:R-:W-:Y:S01]  /*7730*/  BSSY B6, `(.L_x_11762) ;  /* 0x000001b000067945 */ /* 0x000fe20003800000 */
[----:B-1----:R-:W-:-:S05]  /*7740*/  IMAD.HI R0, R3, 0x55555556, RZ ;  /* 0x5555555603007827 */ /* 0x002fca00078e02ff */
        /* <DEDUP_REMOVED lines=9> */
[----:B-1----:R-:W-:Y:S01]  /*77e0*/  MOV R0, 0x0 ;  /* 0x0000000000007802 */ /* 0x002fe20000000f00 */
[----:B------:R-:W-:Y:S01]  /*77f0*/  ULDC.64 UR4, c[0x4][0x1b8] ;  /* 0x01006e0000047ab9 */ /* 0x000fe20000000a00 */
[----:B------:R-:W-:Y:S01]  /*7800*/  ULDC.64 UR6, c[0x4][0x1c0] ;  /* 0x0100700000067ab9 */ /* 0x000fe20000000a00 */
[----:B------:R-:W-:Y:S01]  /*7810*/  IMAD.U32 R4, RZ, RZ, UR4 ;  /* 0x00000004ff047e24 */ /* 0x000fe2000f8e00ff */
[----:B0-----:R0:W1:Y:S01]  /*7820*/  LDC.64 R14, c[0x4][R0] ;  /* 0x01000000000e7b82 */ /* 0x0010620000000a00 */
        /* <DEDUP_REMOVED lines=11> */
.L_x_11763:
[----:B------:R-:W-:Y:S05]  /*78e0*/  BSYNC B6 ;  /* 0x0000000000067941 */ /* 0x000fea0003800000 */
.L_x_11762:
[----:B------:R-:W-:Y:S02]  /*78f0*/  ULDC UR4, c[0x0][0x3f4] ;  /* 0x0000fd0000047ab9 */ /* 0x000fe40000000800 */
[----:B------:R-:W-:-:S13]  /*7900*/  ISETP.LT.AND P0, PT, RZ, UR4, PT ;  /* 0x00000004ff007c0c */ /* 0x000fda000bf01270 */
[----:B------:R-:W-:Y:S05]  /*7910*/  @P0 BRA `(.L_x_11764) ;  /* 0x0000000000400947 */ /* 0x000fea0003800000 */
[----:B------:R-:W1:Y:S02]  /*7920*/  LDL R20, [R1+0xa4] ;  /* 0x0000a40001147983 */ /* 0x000e640000100800 */
[----:B-1----:R-:W-:-:S04]  /*7930*/  LEA.HI R0, R20, R20, RZ, 0x1 ;  /* 0x0000001414007211 */ /* 0x002fc800078f08ff */
        /* <DEDUP_REMOVED lines=8> */
.L_x_11767:
[----:B--2---:R2:W3:Y:S02]  /*79c0*/  SYNCS.PHASECHK.TRANS64.TRYWAIT P0, [R16+URZ+0x31c00], R3 ;  /* 0x031c0003100075a7 */ /* 0x0044e4000800017f */
[----:B---3--:R-:W-:Y:S05]  /*79d0*/  @!P0 NANOSLEEP.SYNCS 0x989680 ;  /* 0x009896800000895d */ /* 0x008fea0003900000 */
[----:B------:R-:W3:Y:S02]  /*79e0*/  @!P0 SYNCS.PHASECHK.TRANS64 P0, [R16+URZ+0x31c00], R3 ;  /* 0x031c0003100085a7 */ /* 0x000ee4000800007f */
[----:B---3--:R-:W-:Y:S05]  /*79f0*/  @!P0 BRA `(.L_x_11767) ;  /* 0xfffffffc00f08947 */ /* 0x008fea000383ffff */
.L_x_11766:
[----:B------:R-:W-:Y:S05]  /*7a00*/  BSYNC B0 ;  /* 0x0000000000007941 */ /* 0x000fea0003800000 */
.L_x_11765:
[----:B------:R-:W-:Y:S05]  /*7a10*/  BRA `(.L_x_11768) ;  /* 0x0000003c00c07947 */ /* 0x000fea0003800000 */
.L_x_11764:
[----:B------:R-:W2:Y:S01]  /*7a20*/  LDL R3, [R1+0xc4] ;  /* 0x0000c40001037983 */ /* 0x000ea20000100800 */
[----:B-1---5:R-:W-:Y:S01]  /*7a30*/  SHF.R.S32.HI R0, RZ, 0x1f, R107 ;  /* 0x0000001fff007819 */ /* 0x022fe2000001146b */
[----:B------:R-:W-:Y:S01]  /*7a40*/  ULDC.64 UR4, c[0x0][0x3f8] ;  /* 0x0000fe0000047ab9 */ /* 0x000fe20000000a00 */
        /* <DEDUP_REMOVED lines=9> */
[----:B--2---:R-:W-:-:S13]  /*7ae0*/  LOP3.LUT P0, RZ, R3, 0x1bf, RZ, 0xc0, !PT ;  /* 0x000001bf03ff7812 */ /* 0x004fda000780c0ff */
        /* <DEDUP_REMOVED lines=17> */
.L_x_11769:
        /* <DEDUP_REMOVED lines=18> */
[----:B--2---:R-:W-:-:S04]  /*7d20*/  @P0 SHF.R.U32.HI R3, RZ, R5, R0 ;  /* 0x00000005ff030219 */ /* 0x004fc80000011600 */
        /* <DEDUP_REMOVED lines=17> */
[----:B------:R1:W2:Y:S04]  /*7e40*/  SHFL.IDX PT, R3, R13, RZ, 0x1e1f ;  /* 0x001e1fff0d037589 */ /* 0x0002a800000e0000 */
[----:B------:R-:W3:Y:S04]  /*7e50*/  SHFL.IDX PT, R0, R0, RZ, 0x1e1f ;  /* 0x001e1fff00007589 */ /* 0x000ee800000e0000 */
[----:B------:R-:W4:Y:S04]  /*7e60*/  SHFL.IDX PT, R5, R5, RZ, 0x1e1f ;  /* 0x001e1fff05057589 */ /* 0x000f2800000e0000 */
[----:B-1----:R-:W0:Y:S02]  /*7e70*/  SHFL.IDX PT, R4, R4, RZ, 0x1e1f ;  /* 0x001e1fff04047589 */ /* 0x002e2400000e0000 */
.L_x_12034:
[----:B------:R-:W5:Y:S04]  /*7e80*/  LDL R6, [R1+0x28] ;  /* 0x0000280001067983 */ /* 0x000f680000100800 */
[----:B------:R-:W2:Y:S01]  /*7e90*/  LDL R53, [R1+0xa4] ;  /* 0x0000a40001357983 */ /* 0x000ea20000100800 */
[----:B------:R-:W-:Y:S01]  /*7ea0*/  BSSY B1, `(.L_x_11773) ;  /* 0x0000061000017945 */ /* 0x000fe20003800000 */
        /* <DEDUP_REMOVED lines=9> */
[----:B0-----:R-:W-:Y:S01]  /*7f40*/  CS2R R14, SRZ ;  /* 0x00000000000e7805 */ /* 0x001fe2000001ff00 */
[----:B-----5:R-:W-:Y:S01]  /*7f50*/  IMAD R7, R6, R20, RZ ;  /* 0x0000001406077224 */ /* 0x020fe200078e02ff */
[----:B------:R-:W-:-:S03]  /*7f60*/  CS2R R20, SRZ ;  /* 0x0000000000147805 */ /* 0x000fc6000001ff00 */
[----:B------:R-:W-:Y:S01]  /*7f70*/  IMAD R109, R109, -0xc0, R7 ;  /* 0xffffff406d6d7824 */ /* 0x000fe200078e0207 */
[----:B------:R-:W-:Y:S02]  /*7f80*/  ISETP.GE.AND P1, PT, R10, R7, PT ;  /* 0x000000070a00720c */ /* 0x000fe40003f26270 */
[----:B------:R-:W-:Y:S02]  /*7f90*/  CS2R R10, SRZ ;  /* 0x00000000000a7805 */ /* 0x000fe4000001ff00 */
[----:B--2---:R-:W-:Y:S02]  /*7fa0*/  LEA.HI R52, R53, R53, RZ, 0x1 ;  /* 0x0000003535347211 */ /* 0x004fe400078f08ff */
[----:B------:R-:W-:-:S04]  /*7fb0*/  VIMNMX R6, R109, 0xc0, PT ;  /* 0x000000c06d067848 */ /* 0x000fc80003fe0100 */
[----:B------:R-:W-:-:S03]  /*7fc0*/  ISETP.GE.AND P0, PT, R23, R6, PT ;  /* 0x000000061700720c */ /* 0x000fc60003f06270 */
[----:B------:R-:W-:Y:S10]  /*7fd0*/  @P1 BRA `(.L_x_11774) ;  /* 0x0000000400341947 */ /* 0x000ff40003800000 */
        /* <DEDUP_REMOVED lines=8> */
[----:B------:R-:W-:Y:S01]  /*8060*/  CS2R R30, SRZ ;  /* 0x00000000001e7805 */ /* 0x000fe2000001ff00 */
[----:B------:R-:W-:Y:S01]  /*8070*/  ULDC.64 UR6, c[0x0][0x208] ;  /* 0x0000820000067ab9 */ /* 0x000fe20000000a00 */
[----:B------:R-:W-:Y:S02]  /*8080*/  CS2R R38, SRZ ;  /* 0x0000000000267805 */ /* 0x000fe4000001ff00 */
[----:B------:R-:W-:Y:S02]  /*8090*/  CS2R R34, SRZ ;  /* 0x0000000000227805 */ /* 0x000fe4000001ff00 */
[----:B------:R-:W-:Y:S02]  /*80a0*/  CS2R R28, SRZ ;  /* 0x00000000001c7805 */ /* 0x000fe4000001ff00 */
[----:B------:R-:W-:Y:S02]  /*80b0*/  CS2R R26, SRZ ;  /* 0x00000000001a7805 */ /* 0x000fe4000001ff00 */
[----:B------:R-:W-:-:S02]  /*80c0*/  CS2R R24, SRZ ;  /* 0x0000000000187805 */ /* 0x000fc4000001ff00 */
[C---:B--2---:R-:W-:Y:S01]  /*80d0*/  ISETP.GE.AND P4, PT, R43.reuse, UR4, PT ;  /* 0x000000042b007c0c */ /* 0x044fe2000bf86270 */
[C---:B------:R-:W-:Y:S01]  /*80e0*/  IMAD.SHL.U32 R9, R43.reuse, 0x2, RZ ;  /* 0x000000022b097824 */ /* 0x040fe200078e00ff */
[----:B------:R-:W-:Y:S02]  /*80f0*/  SHF.R.S32.HI R6, RZ, 0x1f, R43 ;  /* 0x0000001fff067819 */ /* 0x000fe4000001142b */
[----:B---3--:R-:W-:Y:S02]  /*8100*/  ISETP.GE.AND P3, PT, R42, UR4, PT ;  /* 0x000000042a007c0c */ /* 0x008fe4000bf66270 */
[----:B------:R-:W-:-:S07]  /*8110*/  SHF.L.U64.HI R10, R43, 0x1, R6 ;  /* 0x000000012b0a7819 */ /* 0x000fce0000010206 */
[-C--:B------:R-:W-:Y:S02]  /*8120*/  @!P4 IADD3 R8, P2, R4, R9.reuse, RZ ;  /* 0x000000090408c210 */ /* 0x080fe40007f5e0ff */
[----:B------:R-:W-:-:S03]  /*8130*/  @!P4 IADD3 R6, P1, R0, R9, RZ ;  /* 0x000000090006c210 */ /* 0x000fc60007f3e0ff */
[--C-:B----4-:R-:W-:Y:S01]  /*8140*/  @!P4 IMAD.X R9, R5, 0x1, R10.reuse, P2 ;  /* 0x000000010509c824 */ /* 0x110fe200010e060a */
[----:B------:R-:W-:Y:S01]  /*8150*/  ISETP.GE.AND P2, PT, R41, UR4, PT ;  /* 0x0000000429007c0c */ /* 0x000fe2000bf46270 */
[----:B------:R-:W-:Y:S01]  /*8160*/  @!P4 IMAD.X R7, R3, 0x1, R10, P1 ;  /* 0x000000010307c824 */ /* 0x000fe200008e060a */
[----:B------:R-:W-:Y:S01]  /*8170*/  SHF.R.S32.HI R10, RZ, 0x1f, R42 ;  /* 0x0000001fff0a7819 */ /* 0x000fe2000001142a */
[----:B------:R-:W-:Y:S01]  /*8180*/  IMAD.SHL.U32 R49, R42, 0x2, RZ ;  /* 0x000000022a317824 */ /* 0x000fe200078e00ff */
        /* <DEDUP_REMOVED lines=10> */
[----:B0-----:R-:W-:Y:S01]  /*8230*/  SHF.L.U64.HI R6, R41, 0x1, R11 ;  /* 0x0000000129067819 */ /* 0x001fe2000001020b */
[----:B------:R-:W-:Y:S01]  /*8240*/  IMAD.SHL.U32 R7, R40, 0x2, RZ ;  /* 0x0000000228077824 */ /* 0x000fe200078e00ff */
[----:B------:R-:W-:Y:S01]  /*8250*/  SHF.R.S32.HI R12, RZ, 0x1f, R40 ;  /* 0x0000001fff0c7819 */ /* 0x000fe20000011428 */
[----:B------:R-:W-:Y:S01]  /*8260*/  @!P3 IMAD.X R51, R3, 0x1, R10, P5 ;  /* 0x000000010333b824 */ /* 0x000fe200028e060a */
[----:B------:R-:W-:Y:S01]  /*8270*/  @!P2 IADD3 R46, P5, R0, R45, RZ ;  /* 0x0000002d002ea210 */ /* 0x000fe20007fbe0ff */
[----:B------:R-:W-:Y:S01]  /*8280*/  @!P2 IMAD.X R45, R5, 0x1, R6, P4 ;  /* 0x00000001052da824 */ /* 0x000fe200020e0606 */
[----:B------:R-:W-:Y:S01]  /*8290*/  SHF.L.U64.HI R12, R40, 0x1, R12 ;  /* 0x00000001280c7819 */ /* 0x000fe2000001020c */
[----:B------:R-:W-:Y:S01]  /*82a0*/  IMAD.SHL.U32 R13, R14, 0x2, RZ ;  /* 0x000000020e0d7824 */ /* 0x000fe200078e00ff */
        /* <DEDUP_REMOVED lines=30> */
[----:B------:R0:W5:Y:S04]  /*8490*/  @!P4 LD.E.64 R10, desc[UR6][R40.64] ;  /* 0x00000006280ac980 */ /* 0x000168000c101b00 */
[----:B------:R0:W5:Y:S02]  /*84a0*/  @!P4 LD.E.64 R8, desc[UR6][R4.64] ;  /* 0x000000060408c980 */ /* 0x000164000c101b00 */
.L_x_11774:
[----:B------:R-:W-:Y:S05]  /*84b0*/  BSYNC B1 ;  /* 0x0000000000017941 */ /* 0x000fea0003800000 */
.L_x_11773:
[----:B-----5:R-:W-:Y:S01]  /*84c0*/  IMAD.MOV.U32 R3, RZ, RZ, R35 ;  /* 0x000000ffff037224 */ /* 0x020fe200078e0023 */
[----:B------:R-:W-:Y:S01]  /*84d0*/  LOP3.LUT R52, R52, 0xfffffffe, RZ, 0xc0, !PT ;  /* 0xfffffffe34347812 */ /* 0x000fe200078ec0ff */
[----:B0-----:R-:W-:Y:S01]  /*84e0*/  IMAD.MOV.U32 R4, RZ, RZ, R30 ;  /* 0x000000ffff047224 */ /* 0x001fe200078e001e */
[----:B------:R-:W-:Y:S01]  /*84f0*/  BSSY B1, `(.L_x_11775) ;  /* 0x000002a000017945 */ /* 0x000fe20003800000 */
[----:B---3--:R-:W-:Y:S02]  /*8500*/  IMAD.MOV.U32 R0, RZ, RZ, R34 ;  /* 0x000000ffff007224 */ /* 0x008fe400078e0022 */
[----:B----4-:R-:W-:Y:S01]  /*8510*/  IMAD.MOV.U32 R5, RZ, RZ, R27 ;  /* 0x000000ffff057224 */ /* 0x010fe200078e001b */
        /* <DEDUP_REMOVED lines=12> */
[----:B------:R-:W-:-:S02]  /*85e0*/  IMAD.MOV.U32 R4, RZ, RZ, R21 ;  /* 0x000000ffff047224 */ /* 0x000fc400078e0015 */
        /* <DEDUP_REMOVED lines=26> */
.L_x_12035:
[----:B------:R-:W-:Y:S05]  /*8790*/  BSYNC B1 ;  /* 0x0000000000017941 */ /* 0x000fea0003800000 */
.L_x_11775:
        /* <DEDUP_REMOVED lines=28> */
[--C-:B------:R-:W-:Y:S01]  /*8960*/  SHF.R.U64 R55, R38, 0x10, R39.reuse ;  /* 0x0000001026377819 */ /* 0x100fe20000001227 */
[--C-:B------:R-:W-:Y:S01]  /*8970*/  HADD2.F32 R38, -RZ, R48.reuse.H1_H1 ;  /* 0x30000030ff267230 */ /* 0x100fe20000004100 */
[----:B------:R-:W-:Y:S01]  /*8980*/  SHF.R.U32.HI R39, RZ, 0x10, R39 ;  /* 0x00000010ff277819 */ /* 0x000fe20000011627 */
[----:B------:R-:W-:Y:S01]  /*8990*/  HADD2.F32 R48, -RZ, R48.H0_H0 ;  /* 0x20000030ff307230 */ /* 0x000fe20000004100 */
[--C-:B------:R-:W-:Y:S02]  /*89a0*/  SHF.R.U32.HI R49, RZ, 0x10, R35.reuse ;  /* 0x00000010ff317819 */ /* 0x100fe40000011623 */
[----:B------:R-:W-:Y:S01]  /*89b0*/  SHF.R.U64 R53, R34, 0x10, R35 ;  /* 0x0000001022357819 */ /* 0x000fe20000001223 */
[----:B------:R-:W-:Y:S02]  /*89c0*/  HADD2.F32 R39, -RZ, R39.H0_H0 ;  /* 0x20000027ff277230 */ /* 0x000fe40000004100 */
[----:B------:R-:W-:-:S02]  /*89d0*/  HADD2.F32 R49, -RZ, R49.H0_H0 ;  /* 0x20000031ff317230 */ /* 0x000fc40000004100 */
[--C-:B0-----:R-:W-:Y:S02]  /*89e0*/  HADD2.F32 R36, -RZ, R7.reuse.H0_H0 ;  /* 0x20000007ff247230 */ /* 0x101fe40000004100 */
[----:B------:R-:W-:Y:S02]  /*89f0*/  HADD2.F32 R37, -RZ, R7.H1_H1 ;  /* 0x30000007ff257230 */ /* 0x000fe40000004100 */
[--C-:B------:R-:W-:Y:S02]  /*8a00*/  HADD2.F32 R7, -RZ, R4.reuse.H0_H0 ;  /* 0x20000004ff077230 */ /* 0x100fe40000004100 */
[----:B------:R-:W-:Y:S02]  /*8a10*/  HADD2.F32 R4, -RZ, R4.H1_H1 ;  /* 0x30000004ff047230 */ /* 0x000fe40000004100 */
[C---:B------:R-:W-:Y:S01]  /*8a20*/  FMUL.FTZ R52, R37.reuse, R39 ;  /* 0x0000002725347220 */ /* 0x040fe20000410000 */
[----:B------:R-:W-:Y:S01]  /*8a30*/  FMUL.FTZ R51, R37, R49 ;  /* 0x0000003125337220 */ /* 0x000fe20000410000 */
[----:B------:R-:W-:-:S02]  /*8a40*/  HADD2.F32 R34, -RZ, R6.H0_H0 ;  /* 0x20000006ff227230 */ /* 0x000fc40000004100 */
[----:B------:R-:W-:Y:S01]  /*8a50*/  FMUL.FTZ R50, R4, R48 ;  /* 0x0000003004327220 */ /* 0x000fe20000410000 */
[----:B------:R-:W-:Y:S01]  /*8a60*/  FFMA.FTZ R54, R36, R49, R52 ;  /* 0x0000003124367223 */ /* 0x000fe20000010034 */
[----:B------:R-:W-:Y:S02]  /*8a70*/  HADD2.F32 R35, -RZ, R6.H1_H1 ;  /* 0x30000006ff237230 */ /* 0x000fe40000004100 */
[-C--:B------:R-:W-:Y:S01]  /*8a80*/  FMUL.FTZ R52, R4, R38.reuse ;  /* 0x0000002604347220 */ /* 0x080fe20000410000 */
[C---:B------:R-:W-:Y:S01]  /*8a90*/  FFMA.FTZ R50, R7.reuse, R38, -R50 ;  /* 0x0000002607327223 */ /* 0x040fe20000010832 */
[--C-:B------:R-:W-:Y:S02]  /*8aa0*/  HADD2.F32 R6, -RZ, R5.reuse.H0_H0 ;  /* 0x20000005ff067230 */ /* 0x100fe40000004100 */
[----:B------:R-:W-:Y:S01]  /*8ab0*/  FFMA.FTZ R51, R36, R39, -R51 ;  /* 0x0000002724337223 */ /* 0x000fe20000010833 */
[----:B------:R-:W-:Y:S02]  /*8ac0*/  HADD2.F32 R38, -RZ, R56.H0_H0 ;  /* 0x20000038ff267230 */ /* 0x000fe40000004100 */
[----:B------:R-:W-:Y:S01]  /*8ad0*/  FFMA.FTZ R39, R7, R48, R52 ;  /* 0x0000003007277223 */ /* 0x000fe20000010034 */
[----:B------:R-:W-:-:S02]  /*8ae0*/  HADD2.F32 R5, -RZ, R5.H1_H1 ;  /* 0x30000005ff057230 */ /* 0x000fc40000004100 */
[----:B------:R-:W-:Y:S02]  /*8af0*/  HADD2.F32 R36, -RZ, R57.H1_H1 ;  /* 0x30000039ff247230 */ /* 0x000fe40000004100 */
[C---:B------:R-:W-:Y:S01]  /*8b00*/  FMUL.FTZ R49, R35.reuse, R38 ;  /* 0x0000002623317220 */ /* 0x040fe20000410000 */
[----:B------:R-:W-:Y:S02]  /*8b10*/  HADD2.F32 R37, -RZ, R53.H0_H0 ;  /* 0x20000035ff257230 */ /* 0x000fe40000004100 */
[----:B------:R-:W-:Y:S02]  /*8b20*/  HADD2.F32 R4, -RZ, R55.H0_H0 ;  /* 0x20000037ff047230 */ /* 0x000fe40000004100 */
[-C--:B------:R-:W-:Y:S01]  /*8b30*/  FMUL.FTZ R35, R35, R36.reuse ;  /* 0x0000002423237220 */ /* 0x080fe20000410000 */
[C---:B------:R-:W-:Y:S01]  /*8b40*/  FFMA.FTZ R49, R34.reuse, R36, -R49 ;  /* 0x0000002422317223 */ /* 0x040fe20000010831 */
[C---:B------:R-:W-:Y:S01]  /*8b50*/  FMUL.FTZ R7, R5.reuse, R37 ;  /* 0x0000002505077220 */ /* 0x040fe20000410000 */
[----:B------:R-:W-:Y:S01]  /*8b60*/  FMUL.FTZ R48, R5, R4 ;  /* 0x0000000405307220 */ /* 0x000fe20000410000 */
[----:B------:R-:W-:-:S02]  /*8b70*/  FFMA.FTZ R34, R34, R38, R35 ;  /* 0x0000002622227223 */ /* 0x000fc40000010023 */
[----:B------:R-:W-:Y:S01]  /*8b80*/  FFMA.FTZ R5, R6, R4, -R7 ;  /* 0x0000000406057223 */ /* 0x000fe20000010807 */
[----:B------:R-:W-:Y:S01]  /*8b90*/  F2FP.F16.F32.PACK_AB R7, R54, R51 ;  /* 0x000000333607723e */ /* 0x000fe200000000ff */
[----:B------:R-:W-:Y:S01]  /*8ba0*/  FFMA.FTZ R48, R6, R37, R48 ;  /* 0x0000002506307223 */ /* 0x000fe20000010030 */
[----:B------:R-:W-:Y:S02]  /*8bb0*/  F2FP.F16.F32.PACK_AB R4, R39, R50 ;  /* 0x000000322704723e */ /* 0x000fe400000000ff */
[----:B------:R-:W-:Y:S02]  /*8bc0*/  F2FP.F16.F32.PACK_AB R6, R34, R49 ;  /* 0x000000312206723e */ /* 0x000fe400000000ff */
[----:B------:R-:W-:-:S05]  /*8bd0*/  F2FP.F16.F32.PACK_AB R5, R48, R5 ;  /* 0x000000053005723e */ /* 0x000fca00000000ff */
[----:B------:R0:W-:Y:S02]  /*8be0*/  STS.128 [R3+0xda00], R4 ;  /* 0x00da000403007388 */ /* 0x0001e40000000c00 */
.L_x_11779:
[----:B------:R-:W-:Y:S05]  /*8bf0*/  BSYNC B1 ;  /* 0x0000000000017941 */ /* 0x000fea0003800000 */
.L_x_11778:
[----:B------:R-:W-:Y:S01]  /*8c00*/  BSSY B1, `(.L_x_11780) ;  /* 0x000002d000017945 */ /* 0x000fe20003800000 */
[----:B------:R-:W-:-:S03]  /*8c10*/  @P0 VIADD R0, R3, 0xffffffe0 ;  /* 0xffffffe003000836 */ /* 0x000fc60000000000 */
[----:B------:R-:W-:Y:S05]  /*8c20*/  @P1 BRA `(.L_x_11781) ;  /* 0x0000000000a81947 */ /* 0x000fea0003800000 */
[----:B0-----:R-:W0:Y:S01]  /*8c30*/  LDS.128 R4, [R0+0xda00] ;  /* 0x00da000000047984 */ /* 0x001e220000000c00 */
[----:B------:R-:W-:Y:S01]  /*8c40*/  SHF.R.U32.HI R35, RZ, 0x10, R33 ;  /* 0x00000010ff237819 */ /* 0x000fe20000011621 */
[----:B------:R-:W-:Y:S01]  /*8c50*/  HADD2.F32 R36, -RZ, R56.H1_H1 ;  /* 0x30000038ff247230 */ /* 0x000fe20000004100 */
        /* <DEDUP_REMOVED lines=39> */
.L_x_11781:
[----:B------:R-:W-:Y:S05]  /*8ed0*/  BSYNC B1 ;  /* 0x0000000000017941 */ /* 0x000fea0003800000 */
.L_x_11780:
        /* <DEDUP_REMOVED lines=44> */
.L_x_11783:
[----:B------:R-:W-:Y:S05]  /*91a0*/  BSYNC B1 ;  /* 0x0000000000017941 */ /* 0x000fea0003800000 */
.L_x_11782:
        /* <DEDUP_REMOVED lines=44> */
.L_x_11785:
[----:B------:R-:W-:Y:S05]  /*9470*/  BSYNC B1 ;  /* 0x0000000000017941 */ /* 0x000fea0003800000 */
.L_x_11784:
        /* <DEDUP_REMOVED lines=44> */
.L_x_11787:
[----:B------:R-:W-:Y:S05]  /*9740*/  BSYNC B1 ;  /* 0x0000000000017941 */ /* 0x000fea0003800000 */
.L_x_11786:
        /* <DEDUP_REMOVED lines=44> */
.L_x_11771:
        /* <DEDUP_REMOVED lines=30> */
[----:B------:R-:W1:Y:S04]  /*9bf0*/  SHFL.IDX PT, R3, R13, RZ, 0x1e1f ;  /* 0x001e1fff0d037589 */ /* 0x000e6800000e0000 */
[----:B------:R-:W2:Y:S04]  /*9c00*/  SHFL.IDX PT, R0, R0, RZ, 0x1e1f ;  /* 0x001e1fff00007589 */ /* 0x000ea800000e0000 */
[----:B------:R-:W3:Y:S04]  /*9c10*/  SHFL.IDX PT, R5, R5, RZ, 0x1e1f ;  /* 0x001e1fff05057589 */ /* 0x000ee800000e0000 */
[----:B0-----:R0:W4:Y:S01]  /*9c20*/  SHFL.IDX PT, R14, R4, RZ, 0x1e1f ;  /* 0x001e1fff040e7589 */ /* 0x00112200000e0000 */
[----:B-1----:R-:W-:-:S02]  /*9c30*/  IMAD.MOV.U32 R21, RZ, RZ, R3 ;  /* 0x000000ffff157224 */ /* 0x002fc400078e0003 */
[----:B0-2---:R-:W-:-:S07]  /*9c40*/  IMAD.MOV.U32 R20, RZ, RZ, R0 ;  /* 0x000000ffff147224 */ /* 0x005fce00078e0000 */
.L_x_12041:
[----:B------:R-:W2:Y:S04]  /*9c50*/  LDL R0, [R1+0x28] ;  /* 0x0000280001007983 */ /* 0x000ea80000100800 */
[----:B------:R-:W5:Y:S01]  /*9c60*/  LDL R37, [R1+0xa4] ;  /* 0x0000a40001257983 */ /* 0x000f620000100800 */
[----:B------:R-:W-:Y:S01]  /*9c70*/  BSSY B1, `(.L_x_11789) ;  /* 0x0000043000017945 */ /* 0x000fe20003800000 */
[----:B----4-:R-:W-:Y:S01]  /*9c80*/  IMAD.MOV.U32 R38, RZ, RZ, R14 ;  /* 0x000000ffff267224 */ /* 0x010fe200078e000e */
[----:B------:R-:W-:Y:S01]  /*9c90*/  CS2R R6, SRZ ;  /* 0x0000000000067805 */ /* 0x000fe2000001ff00 */
[----:B---3--:R-:W-:Y:S01]  /*9ca0*/  IMAD.MOV.U32 R39, RZ, RZ, R5 ;  /* 0x000000ffff277224 */ /* 0x008fe200078e0005 */
        /* <DEDUP_REMOVED lines=9> */
[----:B--2---:R-:W-:-:S04]  /*9d40*/  IMAD R25, R0, R25, RZ ;  /* 0x0000001900197224 */ /* 0x004fc800078e02ff */
[----:B------:R-:W-:Y:S01]  /*9d50*/  IMAD R109, R109, -0xc0, R25 ;  /* 0xffffff406d6d7824 */ /* 0x000fe200078e0219 */
[----:B------:R-:W-:Y:S02]  /*9d60*/  ISETP.GE.AND P1, PT, R10, R25, PT ;  /* 0x000000190a00720c */ /* 0x000fe40003f26270 */
[----:B------:R-:W-:Y:S02]  /*9d70*/  CS2R R10, SRZ ;  /* 0x00000000000a7805 */ /* 0x000fe4000001ff00 */
[----:B------:R-:W-:Y:S02]  /*9d80*/  CS2R R24, SRZ ;  /* 0x0000000000187805 */ /* 0x000fe4000001ff00 */
[----:B------:R-:W-:-:S04]  /*9d90*/  VIMNMX R0, R109, 0xc0, PT ;  /* 0x000000c06d007848 */ /* 0x000fc80003fe0100 */
[----:B------:R-:W-:Y:S02]  /*9da0*/  ISETP.GE.AND P0, PT, R23, R0, PT ;  /* 0x000000001700720c */ /* 0x000fe40003f06270 */
[----:B-----5:R-:W-:Y:S01]  /*9db0*/  LEA.HI R0, R37, R37, RZ, 0x1 ;  /* 0x0000002525007211 */ /* 0x020fe200078f08ff */
[----:B------:R-:W-:Y:S10]  /*9dc0*/  @P1 BRA `(.L_x_11790) ;  /* 0x0000000000b41947 */ /* 0x000ff40003800000 */
[----:B------:R-:W2:Y:S01]  /*9dd0*/  LDL.64 R46, [R1+0x30] ;  /* 0x00003000012e7983 */ /* 0x000ea20000100a00 */
[----:B------:R-:W-:-:S03]  /*9de0*/  ULDC UR4, c[0x0][0x3f4] ;  /* 0x0000fd0000047ab9 */ /* 0x000fc60000000800 */
[----:B------:R-:W3:Y:S04]  /*9df0*/  LDL R43, [R1+0x64] ;  /* 0x00006400012b7983 */ /* 0x000ee80000100800 */
[----:B------:R-:W4:Y:S04]  /*9e00*/  LDL R42, [R1+0x60] ;  /* 0x00006000012a7983 */ /* 0x000f280000100800 */
[----:B------:R-:W3:Y:S01]  /*9e10*/  LDL.64 R40, [R1+0x48] ;  /* 0x0000480001287983 */ /* 0x000ee20000100a00 */
[----:B------:R-:W-:Y:S02]  /*9e20*/  CS2R R24, SRZ ;  /* 0x0000000000187805 */ /* 0x000fe4000001ff00 */
[----:B------:R-:W-:Y:S01]  /*9e30*/  CS2R R26, SRZ ;  /* 0x00000000001a7805 */ /* 0x000fe2000001ff00 */
[----:B------:R-:W-:Y:S01]  /*9e40*/  ULDC.64 UR6, c[0x0][0x208] ;  /* 0x0000820000067ab9 */ /* 0x000fe20000000a00 */
[----:B------:R-:W-:-:S02]  /*9e50*/  CS2R R28, SRZ ;  /* 0x00000000001c7805 */ /* 0x000fc4000001ff00 */
[----:B------:R-:W-:Y:S02]  /*9e60*/  CS2R R30, SRZ ;  /* 0x00000000001e7805 */ /* 0x000fe4000001ff00 */
[----:B------:R-:W-:Y:S02]  /*9e70*/  CS2R R10, SRZ ;  /* 0x00000000000a7805 */ /* 0x000fe4000001ff00 */
[----:B------:R-:W-:Y:S02]  /*9e80*/  CS2R R32, SRZ ;  /* 0x0000000000207805 */ /* 0x000fe4000001ff00 */
[----:B------:R-:W-:Y:S02]  /*9e90*/  CS2R R34, SRZ ;  /* 0x0000000000227805 */ /* 0x000fe4000001ff00 */
[----:B------:R-:W-:Y:S01]  /*9ea0*/  CS2R R14, SRZ ;  /* 0x00000000000e7805 */ /* 0x000fe2000001ff00 */
[C---:B--2---:R-:W-:Y:S02]  /*9eb0*/  VIADD R3, R46.reuse, 0x10 ;  /* 0x000000102e037836 */ /* 0x044fe40000000000 */
[----:B------:R-:W-:-:S03]  /*9ec0*/  VIADD R4, R46, 0x20 ;  /* 0x000000202e047836 */ /* 0x000fc60000000000 */
[----:B------:R-:W-:Y:S02]  /*9ed0*/  ISETP.GE.AND P2, PT, R3, UR4, PT ;  /* 0x0000000403007c0c */ /* 0x000fe4000bf46270 */
[----:B------:R-:W-:Y:S01]  /*9ee0*/  ISETP.GE.AND P1, PT, R46, UR4, PT ;  /* 0x000000042e007c0c */ /* 0x000fe2000bf26270 */
[C---:B---3--:R-:W-:Y:S02]  /*9ef0*/  IMAD.IADD R5, R40.reuse, 0x1, R43 ;  /* 0x0000000128057824 */ /* 0x048fe400078e022b */
[----:B----4-:R-:W-:Y:S01]  /*9f00*/  IMAD.IADD R3, R40, 0x1, R42 ;  /* 0x0000000128037824 */ /* 0x010fe200078e022a */
[----:B------:R-:W-:Y:S02]  /*9f10*/  ISETP.GE.AND P3, PT, R4, UR4, PT ;  /* 0x0000000404007c0c */ /* 0x000fe4000bf66270 */
[----:B------:R-:W-:Y:S02]  /*9f20*/  SHF.R.S32.HI R6, RZ, 0x1f, R5 ;  /* 0x0000001fff067819 */ /* 0x000fe40000011405 */
[----:B------:R-:W-:-:S02]  /*9f30*/  SHF.R.S32.HI R4, RZ, 0x1f, R3 ;  /* 0x0000001fff047819 */ /* 0x000fc40000011403 */
[----:B------:R-:W-:Y:S02]  /*9f40*/  LEA.HI R6, R6, R5, RZ, 0x3 ;  /* 0x0000000506067211 */ /* 0x000fe400078f18ff */
[----:B------:R-:W-:Y:S02]  /*9f50*/  LEA.HI R3, R4, R3, RZ, 0x3 ;  /* 0x0000000304037211 */ /* 0x000fe400078f18ff */
[----:B------:R-:W-:Y:S02]  /*9f60*/  SHF.R.S32.HI R8, RZ, 0x3, R6 ;  /* 0x00000003ff087819 */ /* 0x000fe40000011406 */
[----:B------:R-:W-:Y:S01]  /*9f70*/  SHF.R.S32.HI R45, RZ, 0x3, R3 ;  /* 0x00000003ff2d7819 */ /* 0x000fe20000011403 */
[----:B------:R-:W-:-:S04]  /*9f80*/  @!P1 IMAD.WIDE R12, R46, 0x2, R20 ;  /* 0x000000022e0c9825 */ /* 0x000fc800078e0214 */
[----:B------:R-:W-:Y:S01]  /*9f90*/  @!P2 IMAD.SHL.U32 R3, R8, 0x8, RZ ;  /* 0x000000080803a824 */ /* 0x000fe200078e00ff */
[----:B------:R0:W5:Y:S01]  /*9fa0*/  @!P1 LD.E.128 R24, desc[UR6][R12.64] ;  /* 0x000000060c189980 */ /* 0x000162000c101d00 */
[----:B------:R-:W-:Y:S01]  /*9fb0*/  @!P3 IMAD.SHL.U32 R45, R45, 0x8, RZ ;  /* 0x000000082d2db824 */ /* 0x000fe200078e00ff */
[----:B------:R-:W-:Y:S01]  /*9fc0*/  CS2R R4, SRZ ;  /* 0x0000000000047805 */ /* 0x000fe2000001ff00 */
[--C-:B------:R-:W-:Y:S01]  /*9fd0*/  @!P2 IMAD.WIDE R40, R3, 0x2, R20.reuse ;  /* 0x000000020328a825 */ /* 0x100fe200078e0214 */
[----:B------:R-:W-:Y:S02]  /*9fe0*/  CS2R R6, SRZ ;  /* 0x0000000000067805 */ /* 0x000fe4000001ff00 */
[----:B------:R-:W-:Y:S01]  /*9ff0*/  CS2R R8, SRZ ;  /* 0x0000000000087805 */ /* 0x000fe2000001ff00 */
[----:B------:R-:W-:Y:S01]  /*a000*/  @!P3 IMAD.WIDE R42, R45, 0x2, R20 ;  /* 0x000000022d2ab825 */ /* 0x000fe200078e0214 */
[----:B------:R1:W5:Y:S01]  /*a010*/  @!P2 LD.E.128 R28, desc[UR6][R40.64] ;  /* 0x00000006281ca980 */ /* 0x000362000c101d00 */
[----:B0-----:R-:W-:-:S02]  /*a020*/  CS2R R12, SRZ ;  /* 0x00000000000c7805 */ /* 0x001fc4000001ff00 */
[--C-:B------:R-:W-:Y:S01]  /*a030*/  @!P2 IMAD.WIDE R20, R3, 0x2, R38.reuse ;  /* 0x000000020314a825 */ /* 0x100fe200078e0226 */
[----:B------:R1:W5:Y:S03]  /*a040*/  @!P3 LD.E.128 R32, desc[UR6][R42.64] ;  /* 0x000000062a20b980 */ /* 0x000366000c101d00 */
[--C-:B------:R-:W-:Y:S01]  /*a050*/  @!P3 IMAD.WIDE R44, R45, 0x2, R38.reuse ;  /* 0x000000022d2cb825 */ /* 0x100fe200078e0226 */
[----:B------:R1:W5:Y:S03]  /*a060*/  @!P2 LD.E.128 R8, desc[UR6][R20.64] ;  /* 0x000000061408a980 */ /* 0x000366000c101d00 */
[----:B------:R-:W-:Y:S01]  /*a070*/  @!P1 IMAD.WIDE R38, R46, 0x2, R38 ;  /* 0x000000022e269825 */ /* 0x000fe200078e0226 */
[----:B------:R1:W5:Y:S04]  /*a080*/  @!P3 LD.E.128 R12, desc[UR6][R44.64] ;  /* 0x000000062c0cb980 */ /* 0x000368000c101d00 */
[----:B------:R1:W5:Y:S02]  /*a090*/  @!P1 LD.E.128 R4, desc[UR6][R38.64] ;  /* 0x0000000626049980 */ /* 0x000364000c101d00 */
.L_x_11790:
[----:B------:R-:W-:Y:S05]  /*a0a0*/  BSYNC B1 ;  /* 0x0000000000017941 */ /* 0x000fea0003800000 */
.L_x_11789:
[----:B------:R-:W-:Y:S01]  /*a0b0*/  LOP3.LUT R0, R0, 0xfffffffe, RZ, 0xc0, !PT ;  /* 0xfffffffe00007812 */ /* 0x000fe200078ec0ff */
[----:B-----5:R-:W-:Y:S01]  /*a0c0*/  IMAD.MOV.U32 R3, RZ, RZ, R4 ;  /* 0x000000ffff037224 */ /* 0x020fe200078e0004 */
[----:B------:R-:W-:Y:S01]  /*a0d0*/  BSSY B1, `(.L_x_11791) ;  /* 0x000002c000017945 */ /* 0x000fe20003800000 */
[----:B-1----:R-:W-:Y:S02]  /*a0e0*/  IMAD.MOV.U32 R21, RZ, RZ, R6 ;  /* 0x000000ffff157224 */ /* 0x002fe400078e0006 */
        /* <DEDUP_REMOVED lines=42> */
.L_x_12042:
[----:B------:R-:W-:Y:S05]  /*a390*/  BSYNC B1 ;  /* 0x0000000000017941 */ /* 0x000fea0003800000 */
.L_x_11791:
[----:B------:R-:W-:Y:S01]  /*a3a0*/  PRMT R47, R0, 0x5410, R20 ;  /* 0x00005410002f7816 */ /* 0x000fe20000000014 */
[----:B------:R-:W-:Y:S06]  /*a3b0*/  @P0 BRA `(.L_x_11777) ;  /* 0x0000001400340947 */ /* 0x000fec0003800000 */
[----:B------:R-:W2:Y:S01]  /*a3c0*/  LDL.64 R38, [R1+0x30] ;  /* 0x0000300001267983 */ /* 0x000ea20000100a00 */
[----:B------:R-:W2:Y:S03]  /*a3d0*/  LDC R0, c[0x0][0x3f4] ;  /* 0x0000fd00ff007b82 */ /* 0x000ea60000000800 */
[----:B------:R1:W5:Y:S04]  /*a3e0*/  LDL R72, [R1+0x50] ;  /* 0x0000500001487983 */ /* 0x0003680000100800 */
[----:B------:R1:W5:Y:S04]  /*a3f0*/  LDL R71, [R1+0xc4] ;  /* 0x0000c40001477983 */ /* 0x0003680000100800 */
[----:B------:R1:W5:Y:S04]  /*a400*/  LDL R70, [R1+0x58] ;  /* 0x0000580001467983 */ /* 0x0003680000100800 */
[----:B------:R1:W5:Y:S01]  /*a410*/  LDL R69, [R1+0x54] ;  /* 0x0000540001457983 */ /* 0x0003620000100800 */
[----:B------:R-:W-:Y:S01]  /*a420*/  BSSY B1, `(.L_x_11793) ;  /* 0x000006c000017945 */ /* 0x000fe20003800000 */
[C---:B--2---:R-:W-:Y:S01]  /*a430*/  ISETP.GE.AND P0, PT, R38.reuse, R0, PT ;  /* 0x000000002600720c */ /* 0x044fe20003f06270 */
[----:B0-----:R-:W-:-:S02]  /*a440*/  VIADD R3, R38, 0x10 ;  /* 0x0000001026037836 */ /* 0x001fc40000000000 */
[----:B------:R-:W-:-:S03]  /*a450*/  VIADD R21, R38, 0x20 ;  /* 0x0000002026157836 */ /* 0x000fc60000000000 */
[-C--:B------:R-:W-:Y:S02]  /*a460*/  ISETP.GE.AND P1, PT, R3, R0.reuse, PT ;  /* 0x000000000300720c */ /* 0x080fe40003f26270 */
[----:B------:R-:W-:-:S05]  /*a470*/  ISETP.GE.AND P2, PT, R21, R0, PT ;  /* 0x000000001500720c */ /* 0x000fca0003f46270 */
[----:B-1----:R-:W-:Y:S08]  /*a480*/  @P0 BRA `(.L_x_11794) ;  /* 0x0000000400940947 */ /* 0x002ff00003800000 */
        /* <DEDUP_REMOVED lines=17> */
[----:B------:R-:W-:Y:S01]  /*a5a0*/  LOP3.LUT R20, R72, 0x18, R3, 0xf8, !PT ;  /* 0x0000001848147812 */ /* 0x000fe200078ef803 */
[----:B------:R-:W-:Y:S02]  /*a5b0*/  IMAD R3, R36, 0x2, R71 ;  /* 0x0000000224037824 */ /* 0x000fe400078e0247 */
[----:B------:R-:W-:Y:S01]  /*a5c0*/  IMAD R21, R21, 0x1800, R70 ;  /* 0x0000180015157824 */ /* 0x000fe200078e0246 */
[----:B------:R-:W-:Y:S02]  /*a5d0*/  LOP3.LUT R20, R20, R69, RZ, 0x3c, !PT ;  /* 0x0000004514147212 */ /* 0x000fe400078e3cff */
[----:B------:R-:W0:Y:S03]  /*a5e0*/  LDS.128 R36, [R3] ;  /* 0x0000000003247984 */ /* 0x000e260000000c00 */
[----:B------:R-:W-:-:S04]  /*a5f0*/  IMAD.IADD R21, R21, 0x1, R20 ;  /* 0x0000000115157824 */ /* 0x000fc800078e0214 */
[----:B------:R-:W-:Y:S01]  /*a600*/  IMAD R20, R21, 0x2, R16 ;  /* 0x0000000215147824 */ /* 0x000fe200078e0210 */
[----:B------:R-:W-:Y:S02]  /*a610*/  SHF.R.U64 R21, R24, 0x10, R25 ;  /* 0x0000001018157819 */ /* 0x000fe40000001219 */
[----:B------:R-:W-:Y:S02]  /*a620*/  SHF.R.U64 R24, R4, 0x10, R5 ;  /* 0x0000001004187819 */ /* 0x000fe40000001205 */
[----:B------:R-:W1:Y:S01]  /*a630*/  LDS.128 R40, [R20+0xda00] ;  /* 0x00da000014287984 */ /* 0x000e620000000c00 */
[----:B------:R-:W-:Y:S01]  /*a640*/  SHF.R.U64 R5, R6, 0x10, R7 ;  /* 0x0000001006057819 */ /* 0x000fe20000001207 */
[----:B------:R-:W-:Y:S01]  /*a650*/  HADD2.F32 R21, -RZ, R21.H0_H0 ;  /* 0x20000015ff157230 */ /* 0x000fe20000004100 */
[--C-:B------:R-:W-:Y:S02]  /*a660*/  SHF.R.U64 R4, R26, 0x10, R27.reuse ;  /* 0x000000101a047819 */ /* 0x100fe4000000121b */
[----:B------:R-:W-:-:S05]  /*a670*/  SHF.R.U32.HI R26, RZ, 0x10, R27 ;  /* 0x00000010ff1a7819 */ /* 0x000fca000001161b */
        /* <DEDUP_REMOVED lines=14> */
[C---:B------:R-:W-:Y:S01]  /*a760*/  FFMA.FTZ R6, R25.reuse, R56, -R58 ;  /* 0x0000003819067223 */ /* 0x040fe2000001083a */
[----:B------:R-:W-:Y:S02]  /*a770*/  HADD2.F32 R58, -RZ, R57.H0_H0 ;  /* 0x20000039ff3a7230 */ /* 0x000fe40000004100 */
[----:B------:R-:W-:Y:S01]  /*a780*/  FFMA.FTZ R25, R25, R59, R62 ;  /* 0x0000003b19197223 */ /* 0x000fe2000001003e */
[----:B------:R-:W-:Y:S02]  /*a790*/  HADD2.F32 R57, -RZ, R63.H0_H0 ;  /* 0x2000003fff397230 */ /* 0x000fe40000004100 */
[----:B------:R-:W-:Y:S02]  /*a7a0*/  HADD2.F32 R56, -RZ, R65.H1_H1 ;  /* 0x30000041ff387230 */ /* 0x000fe40000004100 */
[-C--:B------:R-:W-:Y:S01]  /*a7b0*/  FMUL.FTZ R66, R37, R58.reuse ;  /* 0x0000003a25427220 */ /* 0x080fe20000410000 */
[----:B------:R-:W-:Y:S01]  /*a7c0*/  FFMA.FTZ R37, R53, R58, -R64 ;  /* 0x0000003a35257223 */ /* 0x000fe20000010840 */
[----:B------:R-:W-:Y:S01]  /*a7d0*/  FMUL.FTZ R59, R41, R57 ;  /* 0x00000039293b7220 */ /* 0x000fe20000410000 */
[----:B------:R-:W-:-:S02]  /*a7e0*/  HADD2.F32 R55, -RZ, R43.H0_H0 ;  /* 0x2000002bff377230 */ /* 0x000fc40000004100 */
[-C--:B------:R-:W-:Y:S01]  /*a7f0*/  FMUL.FTZ R62, R41, R56.reuse ;  /* 0x00000038293e7220 */ /* 0x080fe20000410000 */
[----:B------:R-:W-:Y:S02]  /*a800*/  HADD2.F32 R58, -RZ, R63.H1_H1 ;  /* 0x3000003fff3a7230 */ /* 0x000fe40000004100 */
[C---:B------:R-:W-:Y:S01]  /*a810*/  FFMA.FTZ R59, R52.reuse, R56, -R59 ;  /* 0x00000038343b7223 */ /* 0x040fe2000001083b */
[----:B------:R-:W-:Y:S02]  /*a820*/  HADD2.F32 R41, -RZ, R67.H0_H0 ;  /* 0x20000043ff297230 */ /* 0x000fe40000004100 */
[----:B------:R-:W-:Y:S01]  /*a830*/  FFMA.FTZ R62, R52, R57, R62 ;  /* 0x00000039343e7223 */ /* 0x000fe2000001003e */
[----:B------:R-:W-:Y:S02]  /*a840*/  HADD2.F32 R56, -RZ, R65.H0_H0 ;  /* 0x20000041ff387230 */ /* 0x000fe40000004100 */
[----:B------:R-:W-:Y:S01]  /*a850*/  FFMA.FTZ R66, R53, R60, R66 ;  /* 0x0000003c35427223 */ /* 0x000fe20000010042 */
[----:B------:R-:W-:-:S02]  /*a860*/  HADD2.F32 R52, -RZ, R67.H1_H1 ;  /* 0x30000043ff347230 */ /* 0x000fc40000004100 */
[C---:B------:R-:W-:Y:S01]  /*a870*/  FMUL.FTZ R60, R54.reuse, R58 ;  /* 0x0000003a363c7220 */ /* 0x040fe20000410000 */
[-C--:B------:R-:W-:Y:S01]  /*a880*/  FMUL.FTZ R64, R54, R41.reuse ;  /* 0x0000002936407220 */ /* 0x080fe20000410000 */
[C---:B------:R-:W-:Y:S01]  /*a890*/  FMUL.FTZ R68, R55.reuse, R56 ;  /* 0x0000003837447220 */ /* 0x040fe20000410000 */
[----:B------:R-:W-:Y:S02]  /*a8a0*/  HADD2.F32 R43, -RZ, R43.H1_H1 ;  /* 0x3000002bff2b7230 */ /* 0x000fe40000004100 */
[----:B------:R-:W-:Y:S01]  /*a8b0*/  FMUL.FTZ R55, R55, R52 ;  /* 0x0000003437377220 */ /* 0x000fe20000410000 */
[----:B------:R-:W-:Y:S02]  /*a8c0*/  HADD2.F32 R54, -RZ, R61.H0_H0 ;  /* 0x2000003dff367230 */ /* 0x000fe40000004100 */
[C---:B------:R-:W-:Y:S01]  /*a8d0*/  FFMA.FTZ R60, R27.reuse, R41, -R60 ;  /* 0x000000291b3c7223 */ /* 0x040fe2000001083c */
        /* <DEDUP_REMOVED lines=32> */
.L_x_11794:
[----:B------:R-:W-:Y:S05]  /*aae0*/  BSYNC B1 ;  /* 0x0000000000017941 */ /* 0x000fea0003800000 */
.L_x_11793:
[----:B------:R-:W-:Y:S04]  /*aaf0*/  BSSY B1, `(.L_x_11795) ;  /* 0x000006d000017945 */ /* 0x000fe80003800000 */
[----:B------:R-:W-:Y:S05]  /*ab00*/  @P1 BRA `(.L_x_11796) ;  /* 0x0000000400ac1947 */ /* 0x000fea0003800000 */
[----:B0-----:R-:W2:Y:S04]  /*ab10*/  LDL R3, [R1+0x64] ;  /* 0x0000640001037983 */ /* 0x001ea80000100800 */
[----:B------:R-:W2:Y:S01]  /*ab20*/  LDL.64 R4, [R1+0x48] ;  /* 0x0000480001047983 */ /* 0x000ea20000100a00 */
[----:B------:R-:W-:Y:S01]  /*ab30*/  SHF.R.U32.HI R41, RZ, 0x10, R29 ;  /* 0x00000010ff297819 */ /* 0x000fe2000001161d */
[----:B------:R-:W-:Y:S01]  /*ab40*/  HADD2.F32 R38, -RZ, R48.H1_H1 ;  /* 0x30000030ff267230 */ /* 0x000fe20000004100 */
[--C-:B------:R-:W-:Y:S01]  /*ab50*/  SHF.R.U32.HI R37, RZ, 0x10, R9.reuse ;  /* 0x00000010ff257819 */ /* 0x100fe20000011609 */
[--C-:B------:R-:W-:Y:S01]  /*ab60*/  HADD2.F32 R40, -RZ, R50.reuse.H1_H1 ;  /* 0x30000032ff287230 */ /* 0x100fe20000004100 */
[----:B------:R-:W-:Y:S01]  /*ab70*/  SHF.R.U64 R54, R8, 0x10, R9 ;  /* 0x0000001008367819 */ /* 0x000fe20000001209 */
[----:B------:R-:W-:Y:S01]  /*ab80*/  HADD2.F32 R50, -RZ, R50.H0_H0 ;  /* 0x20000032ff327230 */ /* 0x000fe20000004100 */
[--C-:B------:R-:W-:Y:S01]  /*ab90*/  SHF.R.U64 R8, R30, 0x10, R31.reuse ;  /* 0x000000101e087819 */ /* 0x100fe2000000121f */
[----:B------:R-:W-:Y:S01]  /*aba0*/  HADD2.F32 R37, -RZ, R37.H0_H0 ;  /* 0x20000025ff257230 */ /* 0x000fe20000004100 */
[----:B------:R-:W-:Y:S01]  /*abb0*/  SHF.R.U32.HI R55, RZ, 0x10, R31 ;  /* 0x00000010ff377819 */ /* 0x000fe2000001161f */
[----:B------:R-:W-:Y:S01]  /*abc0*/  HADD2.F32 R48, -RZ, R48.H0_H0 ;  /* 0x20000030ff307230 */ /* 0x000fe20000004100 */
[----:B------:R-:W-:-:S02]  /*abd0*/  SHF.R.U64 R53, R10, 0x10, R11 ;  /* 0x000000100a357819 */ /* 0x000fc4000000120b */
[----:B------:R-:W-:Y:S01]  /*abe0*/  SHF.R.U32.HI R43, RZ, 0x10, R11 ;  /* 0x00000010ff2b7819 */ /* 0x000fe2000001160b */
[----:B--2---:R-:W-:-:S05]  /*abf0*/  IMAD.IADD R3, R4, 0x1, R3 ;  /* 0x0000000104037824 */ /* 0x004fca00078e0203 */
[----:B------:R-:W-:-:S04]  /*ac00*/  SHF.R.S32.HI R4, RZ, 0x1f, R3 ;  /* 0x0000001fff047819 */ /* 0x000fc80000011403 */
[CC--:B------:R-:W-:Y:S02]  /*ac10*/  LEA.HI R5, R4.reuse, R3.reuse, RZ, 0x3 ;  /* 0x0000000304057211 */ /* 0x0c0fe400078f18ff */
[----:B------:R-:W-:Y:S02]  /*ac20*/  LEA.HI R4, R4, R3, RZ, 0x5 ;  /* 0x0000000304047211 */ /* 0x000fe400078f28ff */
[--C-:B------:R-:W-:Y:S02]  /*ac30*/  SHF.R.S32.HI R7, RZ, 0x3, R5.reuse ;  /* 0x00000003ff077819 */ /* 0x100fe40000011405 */
        /* <DEDUP_REMOVED lines=10> */
[----:B------:R-:W-:Y:S01]  /*ace0*/  LOP3.LUT R4, R72, 0x18, R3, 0xf8, !PT ;  /* 0x0000001848047812 */ /* 0x000fe200078ef803 */
[----:B------:R-:W-:Y:S02]  /*acf0*/  IMAD R3, R6, 0x2, R71 ;  /* 0x0000000206037824 */ /* 0x000fe400078e0247 */
[----:B------:R-:W-:Y:S01]  /*ad00*/  IMAD R20, R5, 0x1800, R70 ;  /* 0x0000180005147824 */ /* 0x000fe200078e0246 */
[----:B------:R-:W-:-:S02]  /*ad10*/  LOP3.LUT R21, R4, R69, RZ, 0x3c, !PT ;  /* 0x0000004504157212 */ /* 0x000fc400078e3cff */
[----:B------:R-:W0:Y:S03]  /*ad20*/  LDS.128 R4, [R3] ;  /* 0x0000000003047984 */ /* 0x000e260000000c00 */
[----:B------:R-:W-:-:S04]  /*ad30*/  IMAD.IADD R21, R20, 0x1, R21 ;  /* 0x0000000114157824 */ /* 0x000fc800078e0215 */
[----:B------:R-:W-:Y:S01]  /*ad40*/  IMAD R20, R21, 0x2, R16 ;  /* 0x0000000215147824 */ /* 0x000fe200078e0210 */
[----:B------:R-:W-:-:S04]  /*ad50*/  SHF.R.U64 R21, R28, 0x10, R29 ;  /* 0x000000101c157819 */ /* 0x000fc8000000121d */
[----:B------:R-:W1:Y:S01]  /*ad60*/  LDS.128 R24, [R20+0xda00] ;  /* 0x00da000014187984 */ /* 0x000e620000000c00 */
[----:B------:R-:W-:Y:S02]  /*ad70*/  HADD2.F32 R21, -RZ, R21.H0_H0 ;  /* 0x20000015ff157230 */ /* 0x000fe40000004100 */
[--C-:B0-----:R-:W-:Y:S02]  /*ad80*/  HADD2.F32 R9, -RZ, R5.reuse.H0_H0 ;  /* 0x20000005ff097230 */ /* 0x101fe40000004100 */
[----:B------:R-:W-:Y:S02]  /*ad90*/  HADD2.F32 R10, -RZ, R5.H1_H1 ;  /* 0x30000005ff0a7230 */ /* 0x000fe40000004100 */
[--C-:B------:R-:W-:Y:S02]  /*ada0*/  HADD2.F32 R11, -RZ, R7.reuse.H0_H0 ;  /* 0x20000007ff0b7230 */ /* 0x100fe40000004100 */
[----:B------:R-:W-:Y:S02]  /*adb0*/  HADD2.F32 R28, -RZ, R7.H1_H1 ;  /* 0x30000007ff1c7230 */ /* 0x000fe40000004100 */
[----:B------:R-:W-:-:S02]  /*adc0*/  HADD2.F32 R5, -RZ, R4.H0_H0 ;  /* 0x20000004ff057230 */ /* 0x000fc40000004100 */
[----:B------:R-:W-:Y:S02]  /*add0*/  HADD2.F32 R7, -RZ, R6.H0_H0 ;  /* 0x20000006ff077230 */ /* 0x000fe40000004100 */
        /* <DEDUP_REMOVED lines=8> */
[--C-:B------:R-:W-:Y:S02]  /*ae60*/  HADD2.F32 R42, -RZ, R49.reuse.H0_H0 ;  /* 0x20000031ff2a7230 */ /* 0x100fe40000004100 */
[----:B------:R-:W-:Y:S01]  /*ae70*/  FFMA.FTZ R52, R9, R40, R52 ;  /* 0x0000002809347223 */ /* 0x000fe20000010034 */
[----:B------:R-:W-:Y:S02]  /*ae80*/  HADD2.F32 R38, -RZ, R49.H1_H1 ;  /* 0x30000031ff267230 */ /* 0x000fe40000004100 */
[-C--:B------:R-:W-:Y:S01]  /*ae90*/  FMUL.FTZ R9, R30, R29.reuse ;  /* 0x0000001d1e097220 */ /* 0x080fe20000410000 */
[----:B------:R-:W-:Y:S01]  /*aea0*/  FFMA.FTZ R40, R10, R29, -R41 ;  /* 0x0000001d0a287223 */ /* 0x000fe20000010829 */
[----:B------:R-:W-:Y:S01]  /*aeb0*/  FMUL.FTZ R30, R31, R42 ;  /* 0x0000002a1f1e7220 */ /* 0x000fe20000410000 */
[----:B------:R-:W-:-:S02]  /*aec0*/  HADD2.F32 R36, -RZ, R27.H1_H1 ;  /* 0x3000001bff247230 */ /* 0x000fc40000004100 */
[----:B------:R-:W-:Y:S01]  /*aed0*/  FFMA.FTZ R37, R10, R37, R9 ;  /* 0x000000250a257223 */ /* 0x000fe20000010009 */
[----:B------:R-:W-:Y:S02]  /*aee0*/  HADD2.F32 R29, -RZ, R43.H0_H0 ;  /* 0x2000002bff1d7230 */ /* 0x000fe40000004100 */
[-C--:B------:R-:W-:Y:S01]  /*aef0*/  FMUL.FTZ R31, R31, R38.reuse ;  /* 0x000000261f1f7220 */ /* 0x080fe20000410000 */
[----:B------:R-:W-:Y:S02]  /*af00*/  HADD2.F32 R9, -RZ, R55.H0_H0 ;  /* 0x20000037ff097230 */ /* 0x000fe40000004100 */
[C---:B------:R-:W-:Y:S01]  /*af10*/  FFMA.FTZ R38, R11.reuse, R38, -R30 ;  /* 0x000000260b267223 */ /* 0x040fe2000001081e */
[----:B------:R-:W-:Y:S02]  /*af20*/  HADD2.F32 R25, -RZ, R24.H0_H0 ;  /* 0x20000018ff197230 */ /* 0x000fe40000004100 */
[----:B------:R-:W-:Y:S01]  /*af30*/  FFMA.FTZ R31, R11, R42, R31 ;  /* 0x0000002a0b1f7223 */ /* 0x000fe2000001001f */
[----:B------:R-:W-:-:S02]  /*af40*/  HADD2.F32 R10, -RZ, R51.H0_H0 ;  /* 0x20000033ff0a7230 */ /* 0x000fc40000004100 */
[C---:B------:R-:W-:Y:S01]  /*af50*/  FMUL.FTZ R11, R36.reuse, R29 ;  /* 0x0000001d240b7220 */ /* 0x040fe20000410000 */
[-C--:B------:R-:W-:Y:S01]  /*af60*/  FMUL.FTZ R43, R36, R9.reuse ;  /* 0x00000009242b7220 */ /* 0x080fe20000410000 */
[----:B------:R-:W-:Y:S02]  /*af70*/  HADD2.F32 R27, -RZ, R26.H0_H0 ;  /* 0x2000001aff1b7230 */ /* 0x000fe40000004100 */
[C---:B------:R-:W-:Y:S01]  /*af80*/  FMUL.FTZ R36, R25.reuse, R50 ;  /* 0x0000003219247220 */ /* 0x040fe20000410000 */
[----:B------:R-:W-:Y:S02]  /*af90*/  HADD2.F32 R30, -RZ, R51.H1_H1 ;  /* 0x30000033ff1e7230 */ /* 0x000fe40000004100 */
[-C--:B------:R-:W-:Y:S01]  /*afa0*/  FMUL.FTZ R25, R25, R10.reuse ;  /* 0x0000000a19197220 */ /* 0x080fe20000410000 */
[C---:B------:R-:W-:Y:S01]  /*afb0*/  FFMA.FTZ R41, R28.reuse, R9, -R11 ;  /* 0x000000091c297223 */ /* 0x040fe2000001080b */
[----:B------:R-:W-:Y:S01]  /*afc0*/  FFMA.FTZ R42, R28, R29, R43 ;  /* 0x0000001d1c2a7223 */ /* 0x000fe2000001002b */
[----:B------:R-:W-:Y:S01]  /*afd0*/  FFMA.FTZ R36, R5, R10, -R36 ;  /* 0x0000000a05247223 */ /* 0x000fe20000010824 */
[----:B------:R-:W-:-:S02]  /*afe0*/  HADD2.F32 R24, -RZ, R24.H1_H1 ;  /* 0x30000018ff187230 */ /* 0x000fc40000004100 */
[----:B------:R-:W-:Y:S01]  /*aff0*/  FMUL.FTZ R28, R27, R48 ;  /* 0x000000301b1c7220 */ /* 0x000fe20000410000 */
[----:B------:R-:W-:Y:S02]  /*b000*/  HADD2.F32 R26, -RZ, R26.H1_H1 ;  /* 0x3000001aff1a7230 */ /* 0x000fe40000004100 */
        /* <DEDUP_REMOVED lines=27> */
.L_x_11796:
[----:B------:R-:W-:Y:S05]  /*b1c0*/  BSYNC B1 ;  /* 0x0000000000017941 */ /* 0x000fea0003800000 */
.L_x_11795:
[----:B------:R-:W-:Y:S05]  /*b1d0*/  @P2 BRA `(.L_x_11777) ;  /* 0x0000000400ac2947 */ /* 0x000fea0003800000 */
[----:B01----:R-:W2:Y:S04]  /*b1e0*/  LDL R3, [R1+0x60] ;  /* 0x0000600001037983 */ /* 0x003ea80000100800 */
[----:B------:R-:W2:Y:S01]  /*b1f0*/  LDL.64 R4, [R1+0x48] ;  /* 0x0000480001047983 */ /* 0x000ea20000100a00 */
[----:B------:R-:W-:Y:S01]  /*b200*/  HADD2.F32 R29, -RZ, R44.H1_H1 ;  /* 0x3000002cff1d7230 */ /* 0x000fe20000004100 */
[--C-:B------:R-:W-:Y:S01]  /*b210*/  SHF.R.U32.HI R26, RZ, 0x10, R13.reuse ;  /* 0x00000010ff1a7819 */ /* 0x100fe2000001160d */
[----:B------:R-:W-:Y:S01]  /*b220*/  HADD2.F32 R27, -RZ, R46.H1_H1 ;  /* 0x3000002eff1b7230 */ /* 0x000fe20000004100 */
[----:B------:R-:W-:Y:S01]  /*b230*/  SHF.R.U64 R36, R12, 0x10, R13 ;  /* 0x000000100c247819 */ /* 0x000fe2000000120d */
[----:B------:R-:W-:Y:S01]  /*b240*/  HADD2.F32 R44, -RZ, R44.H0_H0 ;  /* 0x2000002cff2c7230 */ /* 0x000fe20000004100 */
[--C-:B------:R-:W-:Y:S01]  /*b250*/  SHF.R.U32.HI R30, RZ, 0x10, R33.reuse ;  /* 0x00000010ff1e7819 */ /* 0x100fe20000011621 */
[----:B------:R-:W-:Y:S01]  /*b260*/  HADD2.F32 R26, -RZ, R26.H0_H0 ;  /* 0x2000001aff1a7230 */ /* 0x000fe20000004100 */
[----:B------:R-:W-:Y:S01]  /*b270*/  SHF.R.U64 R38, R32, 0x10, R33 ;  /* 0x0000001020267819 */ /* 0x000fe20000001221 */
[----:B------:R-:W-:Y:S01]  /*b280*/  HADD2.F32 R46, -RZ, R46.H0_H0 ;  /* 0x2000002eff2e7230 */ /* 0x000fe20000004100 */
[----:B------:R-:W-:-:S02]  /*b290*/  SHF.R.U32.HI R32, RZ, 0x10, R15 ;  /* 0x00000010ff207819 */ /* 0x000fc4000001160f */
[--C-:B------:R-:W-:Y:S02]  /*b2a0*/  SHF.R.U64 R37, R34, 0x10, R35.reuse ;  /* 0x0000001022257819 */ /* 0x100fe40000001223 */
        /* <DEDUP_REMOVED lines=12> */
[-C--:B------:R-:W-:Y:S02]  /*b370*/  LOP3.LUT R5, R5, R69.reuse, RZ, 0x3c, !PT ;  /* 0x0000004505057212 */ /* 0x080fe400078e3cff */
        /* <DEDUP_REMOVED lines=34> */
[----:B------:R-:W-:Y:S02]  /*b5a0*/  HADD2.F32 R20, -RZ, R32.H0_H0 ;  /* 0x20000020ff147230 */ /* 0x000fe40000004100 */
[----:B------:R-:W-:Y:S01]  /*b5b0*/  FFMA.FTZ R26, R13, R26, R12 ;  /* 0x0000001a0d1a7223 */ /* 0x000fe2000001000c */
        /* <DEDUP_REMOVED lines=8> */
[C---:B------:R-:W-:Y:S01]  /*b640*/  FMUL.FTZ R24, R9.reuse, R44 ;  /* 0x0000002c09187220 */ /* 0x040fe20000410000 */
[----:B------:R-:W-:Y:S02]  /*b650*/  HADD2.F32 R14, -RZ, R45.H0_H0 ;  /* 0x2000002dff0e7230 */ /* 0x000fe40000004100 */
[----:B------:R-:W-:Y:S01]  /*b660*/  FMUL.FTZ R9, R9, R46 ;  /* 0x0000002e09097220 */ /* 0x000fe20000410000 */
[----:B------:R-:W-:-:S02]  /*b670*/  HADD2.F32 R12, -RZ, R47.H0_H0 ;  /* 0x2000002fff0c7230 */ /* 0x000fc40000004100 */
[----:B------:R-:W-:Y:S01]  /*b680*/  FFMA.FTZ R34, R15, R20, R30 ;  /* 0x000000140f227223 */ /* 0x000fe2000001001e */
[----:B------:R-:W-:Y:S02]  /*b690*/  HADD2.F32 R8, -RZ, R8.H1_H1 ;  /* 0x30000008ff087230 */ /* 0x000fe40000004100 */
[C---:B------:R-:W-:Y:S01]  /*b6a0*/  FMUL.FTZ R20, R11.reuse, R14 ;  /* 0x0000000e0b147220 */ /* 0x040fe20000410000 */
[----:B------:R-:W-:Y:S02]  /*b6b0*/  HADD2.F32 R10, -RZ, R10.H1_H1 ;  /* 0x3000000aff0a7230 */ /* 0x000fe40000004100 */
[----:B------:R-:W-:Y:S01]  /*b6c0*/  FMUL.FTZ R30, R11, R12 ;  /* 0x0000000c0b1e7220 */ /* 0x000fe20000410000 */
[C---:B------:R-:W-:Y:S01]  /*b6d0*/  FFMA.FTZ R24, R5.reuse, R46, -R24 ;  /* 0x0000002e05187223 */ /* 0x040fe20000010818 */
[----:B------:R-:W-:Y:S01]  /*b6e0*/  FFMA.FTZ R44, R5, R44, R9 ;  /* 0x0000002c052c7223 */ /* 0x000fe20000010009 */
        /* <DEDUP_REMOVED lines=26> */
.L_x_11777:
[----:B------:R-:W-:Y:S05]  /*b890*/  BSYNC B0 ;  /* 0x0000000000007941 */ /* 0x000fea0003800000 */
.L_x_11770:
        /* <DEDUP_REMOVED lines=8> */
.L_x_11768:
[----:B0--3--:R-:W3:Y:S02]  /*b920*/  LDL R0, [R1+0x44] ;  /* 0x0000440001007983 */ /* 0x009ee40000100800 */
[----:B---3--:R-:W-:-:S13]  /*b930*/  ISETP.NE.AND P1, PT, R0, 0x3, PT ;  /* 0x000000030000780c */ /* 0x008fda0003f25270 */
[----:B------:R-:W-:Y:S05]  /*b940*/  @!P1 BRA `(.L_x_11797) ;  /* 0x0000000000049947 */ /* 0x000fea0003800000 */
[----:B------:R-:W-:Y:S01]  /*b950*/  BPT.TRAP 0x1 ;  /* 0x000000040000795c */ /* 0x000fe20000300000 */
.L_x_11797:
[----:B-12-4-:R-:W2:Y:S01]  /*b960*/  LDL R3, [R1+0x38] ;  /* 0x0000380001037983 */ /* 0x016ea20000100800 */
[----:B------:R-:W-:Y:S01]  /*b970*/  IMAD R0, R19, 0x8, R16 ;  /* 0x0000000813007824 */ /* 0x000fe200078e0210 */
[----:B--2---:R-:W-:-:S04]  /*b980*/  SHF.L.U32 R3, R3, 0x1f, RZ ;  /* 0x0000001f03037819 */ /* 0x004fc800000006ff */
[----:B------:R0:W1:Y:S01]  /*b990*/  SYNCS.PHASECHK.TRANS64.TRYWAIT P2, [R0+URZ+0x31c30], R3 ;  /* 0x031c3003000075a7 */ /* 0x000062000804017f */
[----:B------:R-:W-:Y:S05]  /*b9a0*/  @!P1 BRA `(.L_x_11798) ;  /* 0x0000000000049947 */ /* 0x000fea0003800000 */
[----:B------:R-:W-:Y:S01]  /*b9b0*/  BPT.TRAP 0x1 ;  /* 0x000000040000795c */ /* 0x000fe20000300000 */
.L_x_11798:
[----:B------:R-:W2:Y:S02]  /*b9c0*/  S2R R4, SR_TID.X ;  /* 0x0000000000047919 */ /* 0x000ea40000002100 */
[----:B--2---:R-:W-:-:S04]  /*b9d0*/  LOP3.LUT R4, R4, 0x7f, RZ, 0xc0, !PT ;  /* 0x0000007f04047812 */ /* 0x004fc800078ec0ff */
[----:B------:R-:W-:Y:S01]  /*b9e0*/  ISETP.NE.AND P0, PT, R4, RZ, PT ;  /* 0x000000ff0400720c */ /* 0x000fe20003f05270 */
[----:B-1----:R-:W-:-:S12]  /*b9f0*/  @P2 BRA `(.L_x_11799) ;  /* 0x0000000000082947 */ /* 0x002fd80003800000 */
[----:B------:R-:W1:Y:S02]  /*ba00*/  SYNCS.PHASECHK.TRANS64.TRYWAIT P2, [R0+URZ+0x31c30], R3 ;  /* 0x031c3003000075a7 */ /* 0x000e64000804017f */
[----:B-1----:R-:W-:Y:S05]  /*ba10*/  @!P2 BRA `(.L_x_11800) ;  /* 0x000001c4002ca947 */ /* 0x002fea0003800000 */
.L_x_11799:
[----:B------:R-:W-:Y:S05]  /*ba20*/  WARPSYNC.ALL ;  /* 0x0000000000007948 */ /* 0x000fea0003800000 */
[----:B------:R-:W-:Y:S02]  /*ba30*/  VIADD R4, R16, 0x16a00 ;  /* 0x00016a0010047836 */ /* 0x000fe40000000000 */
[----:B01----:R-:W-:Y:S02]  /*ba40*/  IMAD R3, R2, 0x1000, R16 ;  /* 0x0000100002037824 */ /* 0x003fe400078e0210 */
[----:B------:R-:W-:Y:S01]  /*ba50*/  IMAD.MOV.U32 R15, RZ, RZ, -0x7fffffe0 ;  /* 0x80000020ff0f7424 */ /* 0x000fe200078e00ff */
[----:B------:R-:W-:Y:S01]  /*ba60*/  SHF.R.U32.HI R2, RZ, 0x4, R4 ;  /* 0x00000004ff027819 */ /* 0x000fe20000011604 */
[----:B------:R-:W-:-:S02]  /*ba70*/  VIADD R3, R3, 0xda00 ;  /* 0x0000da0003037836 */ /* 0x000fc40000000000 */
[----:B------:R-:W-:Y:S01]  /*ba80*/  IMAD.MOV.U32 R9, RZ, RZ, -0x7fffffe0 ;  /* 0x80000020ff097424 */ /* 0x000fe200078e00ff */
[----:B------:R-:W-:Y:S01]  /*ba90*/  LOP3.LUT R2, R2, 0x3fff, RZ, 0xc0, !PT ;  /* 0x00003fff02027812 */ /* 0x000fe200078ec0ff */
[----:B------:R-:W-:Y:S01]  /*baa0*/  WARPGROUP.ARRIVE ;  /* 0x00000000000079c5 */ /* 0x000fe20000000000 */
[----:B------:R-:W-:Y:S01]  /*bab0*/  SHF.R.U32.HI R3, RZ, 0x4, R3 ;  /* 0x00000004ff037819 */ /* 0x000fe20000011603 */
[----:B------:R-:W-:Y:S01]  /*bac0*/  IMAD.MOV.U32 R5, RZ, RZ, -0x7fffffe0 ;  /* 0x80000020ff057424 */ /* 0x000fe200078e00ff */
[----:B------:R-:W-:Y:S01]  /*bad0*/  LOP3.LUT R6, R2, 0x10000, RZ, 0xfc, !PT ;  /* 0x0001000002067812 */ /* 0x000fe200078efcff */
[----:B------:R-:W-:Y:S01]  /*bae0*/  IMAD.MOV.U32 R7, RZ, RZ, -0x7fffffe0 ;  /* 0x80000020ff077424 */ /* 0x000fe200078e00ff */
[----:B------:R-:W-:Y:S01]  /*baf0*/  LOP3.LUT R3, R3, 0x3fff, RZ, 0xc0, !PT ;  /* 0x00003fff03037812 */ /* 0x000fe200078ec0ff */
[----:B------:R-:W-:Y:S01]  /*bb00*/  IMAD.MOV.U32 R11, RZ, RZ, -0x7fffffe0 ;  /* 0x80000020ff0b7424 */ /* 0x000fe200078e00ff */
[----:B------:R-:W0:Y:S01]  /*bb10*/  LDC R100, c[0x0][0x448] ;  /* 0x00011200ff647b82 */ /* 0x000e220000000800 */
[----:B------:R-:W-:Y:S01]  /*bb20*/  IMAD R14, R19, 0x6c0, R6 ;  /* 0x000006c0130e7824 */ /* 0x000fe200078e0206 */
[----:B------:R-:W-:Y:S01]  /*bb30*/  LOP3.LUT R8, R3, 0x10000, RZ, 0xfc, !PT ;  /* 0x0001000003087812 */ /* 0x000fe200078efcff */
[----:B------:R1:W-:Y:S01]  /*bb40*/  STL [R1+0x68], R6 ;  /* 0x0000680601007387 */ /* 0x0003e20000100800 */
[----:B------:R-:W-:Y:S01]  /*bb50*/  R2UR UR7, R15 ;  /* 0x000000000f0772ca */ /* 0x000fe200000e0000 */
[----:B------:R-:W-:Y:S01]  /*bb60*/  IMAD.MOV.U32 R13, RZ, RZ, -0x7fffffe0 ;  /* 0x80000020ff0d7424 */ /* 0x000fe200078e00ff */
[----:B------:R-:W-:Y:S01]  /*bb70*/  R2UR UR6, R14 ;  /* 0x000000000e0672ca */ /* 0x000fe200000e0000 */
[----:B------:R-:W-:Y:S01]  /*bb80*/  IMAD.MOV.U32 R21, RZ, RZ, -0x7fffffe0 ;  /* 0x80000020ff157424 */ /* 0x000fe200078e00ff */
[----:B------:R-:W-:Y:S01]  /*bb90*/  R2UR UR4, R8 ;  /* 0x00000000080472ca */ /* 0x000fe200000e0000 */
[----:B------:R-:W-:Y:S01]  /*bba0*/  IMAD.MOV.U32 R99, RZ, RZ, -0x7fffffe0 ;  /* 0x80000020ff637424 */ /* 0x000fe200078e00ff */
[----:B------:R-:W-:Y:S01]  /*bbb0*/  R2UR UR5, R9 ;  /* 0x00000000090572ca */ /* 0x000fe200000e0000 */
[----:B------:R-:W-:Y:S01]  /*bbc0*/  VIADD R2, R14, 0x40 ;  /* 0x000000400e027836 */ /* 0x000fe20000000000 */
[----:B------:R-:W-:Y:S01]  /*bbd0*/  LOP3.LUT R22, R22, 0xfffffffe, RZ, 0xc0, !PT ;  /* 0xfffffffe16167812 */ /* 0x000fe200078ec0ff */
[----:B------:R-:W-:Y:S01]  /*bbe0*/  IMAD.MOV.U32 R3, RZ, RZ, -0x7fffffe0 ;  /* 0x80000020ff037424 */ /* 0x000fe200078e00ff */
[----:B------:R-:W-:Y:S01]  /*bbf0*/  ULDC UR61, c[0x0][0x9d8] ;  /* 0x00027600003d7ab9 */ /* 0x000fe20000000800 */
[----:B------:R-:W-:Y:S01]  /*bc00*/  VIADD R4, R14, 0x80 ;  /* 0x000000800e047836 */ /* 0x000fe20000000000 */
[----:B------:R-:W-:Y:S01]  /*bc10*/  R2UR UR11, R5 ;  /* 0x00000000050b72ca */ /* 0x000fe200000e0000 */
[----:B------:R-:W-:Y:S01]  /*bc20*/  ULDC UR60, c[0x0][0x9d8] ;  /* 0x00027600003c7ab9 */ /* 0x000fe20000000800 */
[----:B------:R-:W-:-:S02]  /*bc30*/  R2UR UR8, R8 ;  /* 0x00000000080872ca */ /* 0x000fc400000e0000 */
[C---:B------:R-:W-:Y:S02]  /*bc40*/  R2UR UR9, R9.reuse ;  /* 0x00000000090972ca */ /* 0x040fe400000e0000 */
[----:B------:R-:W-:Y:S01]  /*bc50*/  R2UR UR12, R8 ;  /* 0x00000000080c72ca */ /* 0x000fe200000e0000 */
[----:B------:R-:W-:Y:S01]  /*bc60*/  HGMMA.64x16x16.F32 R88, gdesc[UR4], RZ, !UPT, gsb0 ;  /* 0x00200000045879f0 */ /* 0x000fe2000c0008ff */
[----:B------:R-:W-:Y:S02]  /*bc70*/  R2UR UR6, R2 ;  /* 0x00000000020672ca */ /* 0x000fe400000e0000 */
[----:B------:R-:W-:Y:S01]  /*bc80*/  R2UR UR13, R9 ;  /* 0x00000000090d72ca */ /* 0x000fe200000e0000 */
[----:B-1----:R-:W-:Y:S01]  /*bc90*/  VIADD R6, R14, 0x100 ;  /* 0x000001000e067836 */ /* 0x002fe20000000000 */
[----:B------:R-:W-:Y:S02]  /*bca0*/  R2UR UR7, R3 ;  /* 0x00000000030772ca */ /* 0x000fe400000e0000 */
[----:B------:R-:W-:-:S02]  /*bcb0*/  R2UR UR19, R7 ;  /* 0x00000000071372ca */ /* 0x000fc400000e0000 */
[C---:B------:R-:W-:Y:S02]  /*bcc0*/  R2UR UR17, R9.reuse ;  /* 0x00000000091172ca */ /* 0x040fe400000e0000 */
[C---:B------:R-:W-:Y:S02]  /*bcd0*/  R2UR UR21, R9.reuse ;  /* 0x00000000091572ca */ /* 0x040fe400000e0000 */
[C---:B------:R-:W-:Y:S02]  /*bce0*/  R2UR UR25, R9.reuse ;  /* 0x00000000091972ca */ /* 0x040fe400000e0000 */
[C---:B------:R-:W-:Y:S02]  /*bcf0*/  R2UR UR29, R9.reuse ;  /* 0x00000000091d72ca */ /* 0x040fe400000e0000 */
[C---:B------:R-:W-:Y:S01]  /*bd00*/  R2UR UR33, R9.reuse ;  /* 0x00000000092172ca */ /* 0x040fe200000e0000 */
[----:B------:R-:W-:Y:S01]  /*bd10*/  VIADD R10, R14, 0x102 ;  /* 0x000001020e0a7836 */ /* 0x000fe20000000000 */
[C---:B------:R-:W-:Y:S01]  /*bd20*/  R2UR UR4, R8.reuse ;  /* 0x00000000080472ca */ /* 0x040fe200000e0000 */
[----:B------:R-:W-:Y:S01]  /*bd30*/  VIADD R12, R8, 0x300 ;  /* 0x00000300080c7836 */ /* 0x000fe20000000000 */
[----:B------:R-:W-:Y:S01]  /*bd40*/  R2UR UR5, R9 ;  /* 0x00000000090572ca */ /* 0x000fe200000e0000 */
[----:B------:R-:W-:Y:S01]  /*bd50*/  VIADD R20, R14, 0x342 ;  /* 0x000003420e147836 */ /* 0x000fe20000000000 */
[----:B------:R-:W-:Y:S01]  /*bd60*/  R2UR UR16, R8 ;  /* 0x00000000081072ca */ /* 0x000fe200000e0000 */
[----:B------:R-:W-:Y:S01]  /*bd70*/  VIADD R98, R14, 0x5c0 ;  /* 0x000005c00e627836 */ /* 0x000fe20000000000 */
[C---:B------:R-:W-:Y:S01]  /*bd80*/  R2UR UR20, R8.reuse ;  /* 0x00000000081472ca */ /* 0x040fe200000e0000 */
[----:B------:R-:W2:Y:S01]  /*bd90*/  LDL R101, [R1+0x8c] ;  /* 0x00008c0001657983 */ /* 0x000ea20000100800 */
[----:B------:R-:W-:-:S02]  /*bda0*/  R2UR UR24, R8 ;  /* 0x00000000081872ca */ /* 0x000fc400000e0000 */
[----:B------:R-:W-:Y:S01]  /*bdb0*/  R2UR UR28, R8 ;  /* 0x00000000081c72ca */ /* 0x000fe200000e0000 */
[----:B------:R-:W2:Y:S01]  /*bdc0*/  LDL R108, [R1+0x80] ;  /* 0x00008000016c7983 */ /* 0x000ea20000100800 */
        /* <DEDUP_REMOVED lines=21> */
[----:B------:R-:W-:-:S02]  /*bf20*/  WARPGROUP.DEPBAR.LE gsb0, 0x0 ;  /* 0x00008000000079c5 */ /* 0x000fc40000010000 */
[----:B------:R-:W-:Y:S01]  /*bf30*/  WARPGROUP.ARRIVE ;  /* 0x00000000000079c5 */ /* 0x000fe20000000000 */
[----:B------:R-:W-:Y:S01]  /*bf40*/  R2UR UR34, R6 ;  /* 0x00000000062272ca */ /* 0x000fe200000e0000 */
[----:B------:R-:W-:Y:S01]  /*bf50*/  VIADD R2, R14, 0x2 ;  /* 0x000000020e027836 */ /* 0x000fe20000000000 */
[----:B------:R-:W-:Y:S01]  /*bf60*/  R2UR UR35, R7 ;  /* 0x00000000072372ca */ /* 0x000fe200000e0000 */
[----:B------:R-:W-:Y:S01]  /*bf70*/  IMAD.MOV.U32 R3, RZ, RZ, -0x7fffffe0 ;  /* 0x80000020ff037424 */ /* 0x000fe200078e00ff */
[----:B0-----:R-:W-:Y:S01]  /*bf80*/  ISETP.NE.AND P5, PT, R100, 0x1, PT ;  /* 0x000000016400780c */ /* 0x001fe20003fa5270 */
[----:B------:R-:W-:Y:S01]  /*bf90*/  HGMMA.64x16x16.F32 R80, gdesc[UR4], RZ, !UPT, gsb0 ;  /* 0x00200000045079f0 */ /* 0x000fe2000c0008ff */
        /* <DEDUP_REMOVED lines=16> */
[----:B------:R-:W3:Y:S04]  /*c0a0*/  LDL R106, [R1+0x3c] ;  /* 0x00003c00016a7983 */ /* 0x000ee80000100800 */
[----:B------:R-:W4:Y:S04]  /*c0b0*/  LDL R100, [R1+0x7c] ;  /* 0x00007c0001647983 */ /* 0x000f280000100800 */
[----:B-----5:R-:W4:Y:S01]  /*c0c0*/  LDL R107, [R1+0x28] ;  /* 0x00002800016b7983 */ /* 0x020f220000100800 */
[----:B------:R-:W-:-:S02]  /*c0d0*/  WARPGROUP.DEPBAR.LE gsb0, 0x0 ;  /* 0x00008000000079c5 */ /* 0x000fc40000010000 */
[----:B------:R-:W-:-:S06]  /*c0e0*/  WARPGROUP.ARRIVE ;  /* 0x00000000000079c5 */ /* 0x000fcc0000000000 */
[----:B------:R-:W-:Y:S01]  /*c0f0*/  HGMMA.64x16x16.F32 R72, gdesc[UR8], RZ, !UPT, gsb0 ;  /* 0x00200000084879f0 */ /* 0x000fe2000c0008ff */
[----:B------:R-:W-:Y:S01]  /*c100*/  R2UR UR10, R2 ;  /* 0x00000000020a72ca */ /* 0x000fe200000e0000 */
[----:B------:R-:W-:Y:S01]  /*c110*/  VIADD R2, R14, 0x142 ;  /* 0x000001420e027836 */ /* 0x000fe20000000000 */
[----:B------:R-:W-:Y:S01]  /*c120*/  R2UR UR11, R3 ;  /* 0x00000000030b72ca */ /* 0x000fe200000e0000 */
[----:B------:R-:W-:Y:S01]  /*c130*/  IMAD.MOV.U32 R3, RZ, RZ, -0x7fffffe0 ;  /* 0x80000020ff037424 */ /* 0x000fe200078e00ff */
        /* <DEDUP_REMOVED lines=58> */
[----:B------:R-:W-:Y:S01]  /*c4e0*/  HGMMA.64x16x16.F32 R88, gdesc[UR36], R88, gsb0 ;  /* 0x00200000245879f0 */ /* 0x000fe20008000858 */
        /* <DEDUP_REMOVED lines=165> */
[----:B------:R-:W-:-:S03]  /*cf40*/  IMAD.MOV.U32 R5, RZ, RZ, -0x7fffffe0 ;  /* 0x80000020ff057424 */ /* 0x000fc600078e00ff */
        /* <DEDUP_REMOVED lines=80> */
[----:B------:R-:W0:Y:S01]  /*d450*/  @P5 LDC R99, c[0x0][0x44c] ;  /* 0x00011300ff635b82 */ /* 0x000e220000000800 */
        /* <DEDUP_REMOVED lines=43> */
[----:B------:R-:W-:Y:S01]  /*d710*/  ULDC UR4, c[0x0][0x9d8] ;  /* 0x0002760000047ab9 */ /* 0x000fe20000000800 */
[----:B------:R-:W-:Y:S01]  /*d720*/  R2UR UR12, R2 ;  /* 0x00000000020c72ca */ /* 0x000fe200000e0000 */
        /* <DEDUP_REMOVED lines=9> */
[----:B------:R-:W-:Y:S01]  /*d7c0*/  MUFU.TANH R97, R97 ;  /* 0x0000006100617308 */ /* 0x000fe20000002400 */
[----:B------:R-:W-:-:S07]  /*d7d0*/  ULDC UR5, c[0x0][0x988] ;  /* 0x0002620000057ab9 */ /* 0x000fce0000000800 */
[----:B------:R-:W1:Y:S08]  /*d7e0*/  MUFU.TANH R88, R88 ;  /* 0x0000005800587308 */ /* 0x000e700000002400 */
[----:B------:R-:W1:Y:S08]  /*d7f0*/  MUFU.TANH R90, R90 ;  /* 0x0000005a005a7308 */ /* 0x000e700000002400 */
[----:B------:R-:W1:Y:S08]  /*d800*/  MUFU.TANH R92, R92 ;  /* 0x0000005c005c7308 */ /* 0x000e700000002400 */
        /* <DEDUP_REMOVED lines=10> */
[----:B------:R-:W-:Y:S01]  /*d8b0*/  VIADD R20, R14, 0x582 ;  /* 0x000005820e147836 */ /* 0x000fe20000000000 */
[----:B------:R-:W-:Y:S01]  /*d8c0*/  R2UR UR11, R21 ;  /* 0x00000000150b72ca */ /* 0x000fe200000e0000 */
[----:B------:R-:W-:Y:S01]  /*d8d0*/  IMAD.MOV.U32 R21, RZ, RZ, -0x7fffffe0 ;  /* 0x80000020ff157424 */ /* 0x000fe200078e00ff */
[----:B------:R-:W-:Y:S01]  /*d8e0*/  R2UR UR8, R2 ;  /* 0x00000000020872ca */ /* 0x000fe200000e0000 */
[----:B------:R-:W-:Y:S01]  /*d8f0*/  FMUL.FTZ R86, R87, UR4 ;  /* 0x0000000457567c20 */ /* 0x000fe20008410000 */
[----:B------:R-:W-:Y:S01]  /*d900*/  R2UR UR9, R3 ;  /* 0x00000000030972ca */ /* 0x000fe200000e0000 */
[----:B------:R-:W-:Y:S01]  /*d910*/  FMUL.FTZ R80, R80, UR4 ;  /* 0x0000000450507c20 */ /* 0x000fe20008410000 */
[----:B------:R-:W-:Y:S01]  /*d920*/  MUFU.TANH R94, R94 ;  /* 0x0000005e005e7308 */ /* 0x000fe20000002400 */
[----:B------:R-:W-:-:S07]  /*d930*/  FMUL.FTZ R85, R85, UR4 ;  /* 0x0000000455557c20 */ /* 0x000fce0008410000 */
[----:B------:R-:W1:Y:S08]  /*d940*/  MUFU.TANH R80, R80 ;  /* 0x0000005000507308 */ /* 0x000e700000002400 */
[----:B------:R-:W1:Y:S08]  /*d950*/  MUFU.TANH R83, R83 ;  /* 0x0000005300537308 */ /* 0x000e700000002400 */
[----:B------:R-:W1:Y:S08]  /*d960*/  MUFU.TANH R85, R85 ;  /* 0x0000005500557308 */ /* 0x000e700000002400 */
        /* <DEDUP_REMOVED lines=13> */
[----:B------:R-:W-:Y:S01]  /*da40*/  FMUL.FTZ R78, R79, UR4 ;  /* 0x000000044f4e7c20 */ /* 0x000fe20008410000 */
[----:B------:R-:W-:Y:S01]  /*da50*/  R2UR UR8, R2 ;  /* 0x00000000020872ca */ /* 0x000fe200000e0000 */
[----:B------:R-:W-:Y:S01]  /*da60*/  FMUL.FTZ R72, R72, UR4 ;  /* 0x0000000448487c20 */ /* 0x000fe20008410000 */
[----:B------:R-:W-:Y:S01]  /*da70*/  R2UR UR9, R3 ;  /* 0x00000000030972ca */ /* 0x000fe200000e0000 */
[----:B------:R-:W-:Y:S01]  /*da80*/  MUFU.TANH R87, R87 ;  /* 0x0000005700577308 */ /* 0x000fe20000002400 */
[----:B------:R-:W-:-:S07]  /*da90*/  FMUL.FTZ R77, R77, UR4 ;  /* 0x000000044d4d7c20 */ /* 0x000fce0008410000 */
[----:B------:R-:W-:Y:S08]  /*daa0*/  MUFU.TANH R75, R75 ;  /* 0x0000004b004b7308 */ /* 0x000ff00000002400 */
[----:B------:R-:W-:Y:S08]  /*dab0*/  MUFU.TANH R93, R93 ;  /* 0x0000005d005d7308 */ /* 0x000ff00000002400 */
[----:B------:R-:W-:Y:S08]  /*dac0*/  MUFU.TANH R81, R81 ;  /* 0x0000005100517308 */ /* 0x000ff00000002400 */
[----:B------:R-:W-:Y:S08]  /*dad0*/  MUFU.TANH R82, R82 ;  /* 0x0000005200527308 */ /* 0x000ff00000002400 */
[----:B------:R-:W-:Y:S01]  /*dae0*/  MUFU.TANH R84, R84 ;  /* 0x0000005400547308 */ /* 0x000fe20000002400 */
[----:B------:R-:W-:-:S02]  /*daf0*/  WARPGROUP.DEPBAR.LE gsb0, 0x0 ;  /* 0x00008000000079c5 */ /* 0x000fc40000010000 */
[----:B------:R-:W-:Y:S01]  /*db00*/  WARPGROUP.ARRIVE ;  /* 0x00000000000079c5 */ /* 0x000fe20000000000 */
[----:B------:R-:W-:Y:S02]  /*db10*/  IMAD.MOV.U32 R21, RZ, RZ, -0x7fffffe0 ;  /* 0x80000020ff157424 */ /* 0x000fe400078e00ff */
[----:B------:R-:W-:Y:S01]  /*db20*/  FMUL.FTZ R79, R65, UR4 ;  /* 0x00000004414f7c20 */ /* 0x000fe20008410000 */
[----:B------:R-:W-:Y:S01]  /*db30*/  FMUL.FTZ R65, R66, UR4 ;  /* 0x0000000442417c20 */ /* 0x000fe20008410000 */
[----:B------:R-:W-:Y:S01]  /*db40*/  FMUL.FTZ R66, R67, UR4 ;  /* 0x0000000443427c20 */ /* 0x000fe20008410000 */
[----:B------:R-:W-:Y:S01]  /*db50*/  FMUL.FTZ R67, R68, UR4 ;  /* 0x0000000444437c20 */ /* 0x000fe20008410000 */
[----:B------:R-:W-:Y:S01]  /*db60*/  HGMMA.64x16x16.F32 R56, gdesc[UR8], R56, gsb0 ;  /* 0x00200000083879f0 */ /* 0x000fe20008000838 */
[----:B------:R-:W-:Y:S01]  /*db70*/  R2UR UR10, R20 ;  /* 0x00000000140a72ca */ /* 0x000fe200000e0000 */
[----:B------:R-:W-:Y:S01]  /*db80*/  FMUL.FTZ R68, R69, UR4 ;  /* 0x0000000445447c20 */ /* 0x000fe20008410000 */
[----:B------:R-:W-:Y:S01]  /*db90*/  R2UR UR11, R21 ;  /* 0x00000000150b72ca */ /* 0x000fe200000e0000 */
[----:B------:R-:W1:Y:S01]  /*dba0*/  MUFU.TANH R72, R72 ;  /* 0x0000004800487308 */ /* 0x000e620000002400 */
[----:B------:R-:W-:Y:S01]  /*dbb0*/  R2UR UR8, R2 ;  /* 0x00000000020872ca */ /* 0x000fe200000e0000 */
[----:B------:R-:W3:Y:S01]  /*dbc0*/  @P5 LDC R21, c[0x0][0x450] ;  /* 0x00011400ff155b82 */ /* 0x000ee20000000800 */
[----:B------:R-:W-:Y:S01]  /*dbd0*/  R2UR UR9, R3 ;  /* 0x00000000030972ca */ /* 0x000fe200000e0000 */
[----:B------:R-:W-:Y:S01]  /*dbe0*/  FMUL.FTZ R69, R70, UR4 ;  /* 0x0000000446457c20 */ /* 0x000fe20008410000 */
[----:B------:R-:W-:Y:S01]  /*dbf0*/  FMUL.FTZ R70, R71, UR4 ;  /* 0x0000000447467c20 */ /* 0x000fe20008410000 */
[----:B------:R-:W-:-:S02]  /*dc00*/  FMUL.FTZ R64, R64, UR4 ;  /* 0x0000000440407c20 */ /* 0x000fc40008410000 */
[----:B------:R-:W1:Y:S08]  /*dc10*/  MUFU.TANH R77, R77 ;  /* 0x0000004d004d7308 */ /* 0x000e700000002400 */
[----:B------:R-:W-:Y:S08]  /*dc20*/  MUFU.TANH R79, R79 ;  /* 0x0000004f004f7308 */ /* 0x000ff00000002400 */
[----:B------:R-:W-:Y:S08]  /*dc30*/  MUFU.TANH R67, R67 ;  /* 0x0000004300437308 */ /* 0x000ff00000002400 */
[----:B------:R-:W-:Y:S08]  /*dc40*/  MUFU.TANH R86, R86 ;  /* 0x0000005600567308 */ /* 0x000ff00000002400 */
[----:B------:R-:W-:Y:S01]  /*dc50*/  MUFU.TANH R73, R73 ;  /* 0x0000004900497308 */ /* 0x000fe20000002400 */
[----:B------:R-:W-:-:S02]  /*dc60*/  WARPGROUP.DEPBAR.LE gsb0, 0x0 ;  /* 0x00008000000079c5 */ /* 0x000fc40000010000 */
[----:B------:R-:W-:Y:S01]  /*dc70*/  WARPGROUP.ARRIVE ;  /* 0x00000000000079c5 */ /* 0x000fe20000000000 */
[----:B------:R-:W-:-:S04]  /*dc80*/  VIADD R20, R14, 0x602 ;  /* 0x000006020e147836 */ /* 0x000fc80000000000 */
[----:B------:R-:W1:Y:S01]  /*dc90*/  MUFU.TANH R64, R64 ;  /* 0x0000004000407308 */ /* 0x000e620000002400 */
[----:B------:R-:W-:Y:S01]  /*dca0*/  HGMMA.64x16x16.F32 R48, gdesc[UR8], R48, gsb0 ;  /* 0x00200000083079f0 */ /* 0x000fe20008000830 */
[----:B------:R-:W-:Y:S01]  /*dcb0*/  FMUL.FTZ R71, R56, UR4 ;  /* 0x0000000438477c20 */ /* 0x000fe20008410000 */
[----:B--2---:R-:W-:-:S05]  /*dcc0*/  IMAD.IADD R56, R101, 0x1, R108 ;  /* 0x0000000165387824 */ /* 0x004fca00078e026c */
[----:B------:R-:W2:Y:S01]  /*dcd0*/  MUFU.TANH R68, R68 ;  /* 0x0000004400447308 */ /* 0x000ea20000002400 */
[----:B0-----:R-:W-:-:S05]  /*dce0*/  @P5 IMAD.HI.U32 R98, R56, R99, RZ ;  /* 0x0000006338625227 */ /* 0x001fca00078e00ff */
[----:B---3--:R-:W-:Y:S01]  /*dcf0*/  @P5 SHF.R.U32.HI R56, RZ, R21, R98 ;  /* 0x00000015ff385219 */ /* 0x008fe20000011662 */
[----:B------:R-:W-:Y:S01]  /*dd00*/  IMAD.MOV.U32 R21, RZ, RZ, -0x7fffffe0 ;  /* 0x80000020ff157424 */ /* 0x000fe200078e00ff */
[----:B------:R-:W-:Y:S01]  /*dd10*/  R2UR UR10, R20 ;  /* 0x00000000140a72ca */ /* 0x000fe200000e0000 */
[----:B------:R-:W-:Y:S01]  /*dd20*/  MUFU.TANH R74, R74 ;  /* 0x0000004a004a7308 */ /* 0x000fe20000002400 */
[----:B------:R-:W-:Y:S02]  /*dd30*/  R2UR UR8, R2 ;  /* 0x00000000020872ca */ /* 0x000fe400000e0000 */
[----:B------:R-:W-:Y:S02]  /*dd40*/  R2UR UR11, R21 ;  /* 0x00000000150b72ca */ /* 0x000fe400000e0000 */
[----:B------:R-:W-:-:S03]  /*dd50*/  R2UR UR9, R3 ;  /* 0x00000000030972ca */ /* 0x000fc600000e0000 */
[----:B------:R-:W-:Y:S08]  /*dd60*/  MUFU.TANH R76, R76 ;  /* 0x0000004c004c7308 */ /* 0x000ff00000002400 */
[----:B------:R-:W-:Y:S08]  /*dd70*/  MUFU.TANH R78, R78 ;  /* 0x0000004e004e7308 */ /* 0x000ff00000002400 */
[----:B------:R-:W-:Y:S08]  /*dd80*/  MUFU.TANH R65, R65 ;  /* 0x0000004100417308 */ /* 0x000ff00000002400 */
[----:B------:R-:W-:Y:S01]  /*dd90*/  MUFU.TANH R66, R66 ;  /* 0x0000004200427308 */ /* 0x000fe20000002400 */
[----:B------:R-:W-:-:S02]  /*dda0*/  WARPGROUP.DEPBAR.LE gsb0, 0x0 ;  /* 0x00008000000079c5 */ /* 0x000fc40000010000 */
[----:B------:R-:W-:-:S06]  /*ddb0*/  WARPGROUP.ARRIVE ;  /* 0x00000000000079c5 */ /* 0x000fcc0000000000 */
[----:B------:R-:W-:Y:S01]  /*ddc0*/  HGMMA.64x16x16.F32 R40, gdesc[UR8], R40, gsb0 ;  /* 0x00200000082879f0 */ /* 0x000fe20008000828 */
[----:B------:R-:W-:Y:S02]  /*ddd0*/  VIADD R20, R14, 0x642 ;  /* 0x000006420e147836 */ /* 0x000fe40000000000 */
[----:B------:R-:W-:Y:S01]  /*dde0*/  IMAD.MOV.U32 R21, RZ, RZ, -0x7fffffe0 ;  /* 0x80000020ff157424 */ /* 0x000fe200078e00ff */
[----:B------:R-:W0:Y:S02]  /*ddf0*/  SHFL.IDX PT, R99, R56, RZ, 0x1c1f ;  /* 0x001c1fff38637589 */ /* 0x000e2400000e0000 */
[----:B------:R-:W-:Y:S02]  /*de00*/  R2UR UR14, R20 ;  /* 0x00000000140e72ca */ /* 0x000fe400000e0000 */
[----:B------:R-:W-:Y:S01]  /*de10*/  R2UR UR15, R21 ;  /* 0x00000000150f72ca */ /* 0x000fe200000e0000 */
[----:B------:R-:W-:Y:S01]  /*de20*/  FMUL.FTZ R95, R57, UR4 ;  /* 0x00000004395f7c20 */ /* 0x000fe20008410000 */
[----:B------:R-:W-:Y:S01]  /*de30*/  FMUL.FTZ R57, R58, UR4 ;  /* 0x000000043a397c20 */ /* 0x000fe20008410000 */
[----:B------:R-:W-:Y:S01]  /*de40*/  FMUL.FTZ R58, R59, UR4 ;  /* 0x000000043b3a7c20 */ /* 0x000fe20008410000 */
[----:B------:R-:W-:-:S02]  /*de50*/  IMAD R20, R96, -0x90, RZ ;  /* 0xffffff7060147824 */ /* 0x000fc400078e02ff */
[----:B------:R-:W-:Y:S01]  /*de60*/  FMUL.FTZ R59, R60, UR4 ;  /* 0x000000043c3b7c20 */ /* 0x000fe20008410000 */
[----:B------:R-:W-:Y:S01]  /*de70*/  FMUL.FTZ R60, R62, UR4 ;  /* 0x000000043e3c7c20 */ /* 0x000fe20008410000 */
[----:B------:R-:W-:Y:S01]  /*de80*/  FMUL.FTZ R62, R63, UR4 ;  /* 0x000000043f3e7c20 */ /* 0x000fe20008410000 */
[----:B------:R-:W-:Y:S01]  /*de90*/  IMAD R63, R96, -0x90, R106 ;  /* 0xffffff70603f7824 */ /* 0x000fe200078e026a */
[----:B----4-:R-:W-:Y:S01]  /*dea0*/  IADD3 R20, -R100, 0x91, R20 ;  /* 0x0000009164147810 */ /* 0x010fe20007ffe114 */
[----:B------:R-:W-:-:S03]  /*deb0*/  FMUL.FTZ R98, R48, UR4 ;  /* 0x0000000430627c20 */ /* 0x000fc60008410000 */
[----:B------:R-:W-:Y:S02]  /*dec0*/  IADD3 R63, -R100, 0x90, R63 ;  /* 0x00000090643f7810 */ /* 0x000fe40007ffe13f */
[----:B------:R-:W-:Y:S01]  /*ded0*/  IADD3 R48, -R107, R20, R106 ;  /* 0x000000146b307210 */ /* 0x000fe20007ffe16a */
[----:B------:R-:W-:-:S03]  /*dee0*/  VIADD R20, R14, 0x682 ;  /* 0x000006820e147836 */ /* 0x000fc60000000000 */
[----:B0-----:R-:W-:Y:S01]  /*def0*/  VIADDMNMX R14, R99, R48, R63, PT ;  /* 0x00000030630e7246 */ /* 0x001fe2000380013f */
[----:B------:R-:W-:Y:S02]  /*df00*/  WARPGROUP.DEPBAR.LE gsb0, 0x0 ;  /* 0x00008000000079c5 */ /* 0x000fe40000010000 */
[----:B------:R-:W-:-:S06]  /*df10*/  WARPGROUP.ARRIVE ;  /* 0x00000000000079c5 */ /* 0x000fcc0000000000 */
[----:B------:R-:W-:Y:S01]  /*df20*/  HGMMA.64x16x16.F32 R32, gdesc[UR12], R32, gsb0 ;  /* 0x002000000c2079f0 */ /* 0x000fe20008000820 */
[C---:B------:R-:W-:Y:S02]  /*df30*/  ISETP.GT.AND P3, PT, R14.reuse, RZ, PT ;  /* 0x000000ff0e00720c */ /* 0x040fe40003f64270 */
[C---:B------:R-:W-:Y:S01]  /*df40*/  ISETP.GT.AND P2, PT, R14.reuse, 0x1, PT ;  /* 0x000000010e00780c */ /* 0x040fe20003f44270 */
[----:B------:R-:W-:Y:S01]  /*df50*/  IMAD.MOV.U32 R21, RZ, RZ, -0x7fffffe0 ;  /* 0x80000020ff157424 */ /* 0x000fe200078e00ff */
[----:B------:R-:W-:Y:S02]  /*df60*/  ISETP.GT.AND P4, PT, R14, 0x8, PT ;  /* 0x000000080e00780c */ /* 0x000fe40003f84270 */
[----:B-1----:R-:W-:Y:S02]  /*df70*/  FSEL R88, R88, -INF , P3 ;  /* 0xff80000058587808 */ /* 0x002fe40001800000 */
[----:B------:R-:W-:Y:S02]  /*df80*/  FSEL R97, R97, -INF , P2 ;  /* 0xff80000061617808 */ /* 0x000fe40001000000 */
[----:B------:R-:W-:Y:S01]  /*df90*/  R2UR UR11, R21 ;  /* 0x00000000150b72ca */ /* 0x000fe200000e0000 */
[----:B------:R-:W-:Y:S01]  /*dfa0*/  FMUL.FTZ R99, R49, UR4 ;  /* 0x0000000431637c20 */ /* 0x000fe20008410000 */
[----:B------:R-:W-:-:S02]  /*dfb0*/  ISETP.GT.AND P3, PT, R14, 0x9, PT ;  /* 0x000000090e00780c */ /* 0x000fc40003f64270 */
[----:B------:R-:W-:Y:S02]  /*dfc0*/  FSEL R90, R90, -INF , P4 ;  /* 0xff8000005a5a7808 */ /* 0x000fe40002000000 */
[----:B------:R-:W-:Y:S01]  /*dfd0*/  FMNMX.FTZ R21, R88, R97, !PT ;  /* 0x0000006158157209 */ /* 0x000fe20007810000 */
[----:B------:R-:W-:Y:S01]  /*dfe0*/  FMUL.FTZ R49, R50, UR4 ;  /* 0x0000000432317c20 */ /* 0x000fe20008410000 */
[----:B------:R-:W-:Y:S01]  /*dff0*/  FMUL.FTZ R50, R51, UR4 ;  /* 0x0000000433327c20 */ /* 0x000fe20008410000 */
[----:B------:R-:W-:Y:S02]  /*e000*/  ISETP.GT.AND P2, PT, R14, 0x10, PT ;  /* 0x000000100e00780c */ /* 0x000fe40003f44270 */
[----:B------:R-:W-:Y:S02]  /*e010*/  FSEL R92, R92, -INF , P3 ;  /* 0xff8000005c5c7808 */ /* 0x000fe40001800000 */
[----:B------:R-:W-:Y:S02]  /*e020*/  FMNMX.FTZ R51, R90, R21, !PT ;  /* 0x000000155a337209 */ /* 0x000fe40007810000 */
[----:B------:R-:W-:-:S02]  /*e030*/  ISETP.GT.AND P4, PT, R14, 0x11, PT ;  /* 0x000000110e00780c */ /* 0x000fc40003f84270 */
[----:B------:R-:W-:Y:S02]  /*e040*/  FSEL R80, R80, -INF , P2 ;  /* 0xff80000050507808 */ /* 0x000fe40001000000 */
[----:B------:R-:W-:Y:S02]  /*e050*/  FMNMX.FTZ R51, R92, R51, !PT ;  /* 0x000000335c337209 */ /* 0x000fe40007810000 */
[----:B------:R-:W-:Y:S02]  /*e060*/  R2UR UR10, R20 ;  /* 0x00000000140a72ca */ /* 0x000fe400000e0000 */
[----:B------:R0:W-:Y:S01]  /*e070*/  MUFU.TANH R20, R99 ;  /* 0x0000006300147308 */ /* 0x0001e20000002400 */
[----:B------:R-:W-:Y:S02]  /*e080*/  ISETP.GT.AND P3, PT, R14, 0x18, PT ;  /* 0x000000180e00780c */ /* 0x000fe40003f64270 */
[----:B------:R-:W-:Y:S01]  /*e090*/  FSEL R94, R94, -INF , P4 ;  /* 0xff8000005e5e7808 */ /* 0x000fe20002000000 */
[----:B------:R-:W-:Y:S01]  /*e0a0*/  FMUL.FTZ R21, R52, UR4 ;  /* 0x0000000434157c20 */ /* 0x000fe20008410000 */
[----:B------:R-:W-:-:S02]  /*e0b0*/  ISETP.GT.AND P2, PT, R14, 0x19, PT ;  /* 0x000000190e00780c */ /* 0x000fc40003f44270 */
[----:B0-----:R-:W-:Y:S02]  /*e0c0*/  FMNMX.FTZ R99, R80, R51, !PT ;  /* 0x0000003350637209 */ /* 0x001fe40007810000 */
[----:B------:R-:W-:Y:S02]  /*e0d0*/  FSEL R83, R83, -INF , P3 ;  /* 0xff80000053537808 */ /* 0x000fe40001800000 */
[----:B------:R-:W-:Y:S02]  /*e0e0*/  FMNMX.FTZ R52, R94, R99, !PT ;  /* 0x000000635e347209 */ /* 0x000fe40007810000 */
[----:B------:R-:W-:Y:S02]  /*e0f0*/  ISETP.GT.AND P4, PT, R14, 0x20, PT ;  /* 0x000000200e00780c */ /* 0x000fe40003f84270 */
[----:B------:R-:W-:Y:S02]  /*e100*/  FSEL R85, R85, -INF , P2 ;  /* 0xff80000055557808 */ /* 0x000fe40001000000 */
[----:B------:R-:W-:Y:S01]  /*e110*/  FMNMX.FTZ R52, R83, R52, !PT ;  /* 0x0000003453347209 */ /* 0x000fe20007810000 */
[----:B------:R-:W-:Y:S01]  /*e120*/  FMUL.FTZ R51, R53, UR4 ;  /* 0x0000000435337c20 */ /* 0x000fe20008410000 */
[----:B------:R-:W-:-:S02]  /*e130*/  R2UR UR8, R2 ;  /* 0x00000000020872ca */ /* 0x000fc400000e0000 */
[----:B------:R-:W-:Y:S02]  /*e140*/  R2UR UR9, R3 ;  /* 0x00000000030972ca */ /* 0x000fe400000e0000 */
[----:B------:R-:W-:Y:S02]  /*e150*/  ISETP.GT.AND P3, PT, R14, 0x21, PT ;  /* 0x000000210e00780c */ /* 0x000fe40003f64270 */
[----:B------:R-:W-:Y:S02]  /*e160*/  FSEL R72, R72, -INF , P4 ;  /* 0xff80000048487808 */ /* 0x000fe40002000000 */
[----:B------:R-:W-:Y:S01]  /*e170*/  FMNMX.FTZ R53, R85, R52, !PT ;  /* 0x0000003455357209 */ /* 0x000fe20007810000 */
[----:B------:R-:W-:Y:S02]  /*e180*/  WARPGROUP.DEPBAR.LE gsb0, 0x0 ;  /* 0x00008000000079c5 */ /* 0x000fe40000010000 */
[----:B------:R-:W-:Y:S01]  /*e190*/  ISETP.GT.AND P2, PT, R14, 0x28, PT ;  /* 0x000000280e00780c */ /* 0x000fe20003f44270 */
[----:B------:R-:W-:Y:S01]  /*e1a0*/  WARPGROUP.ARRIVE ;  /* 0x00000000000079c5 */ /* 0x000fe20000000000 */
[----:B------:R-:W-:-:S02]  /*e1b0*/  FSEL R87, R87, -INF , P3 ;  /* 0xff80000057577808 */ /* 0x000fc40001800000 */
[----:B------:R-:W-:Y:S02]  /*e1c0*/  FMNMX.FTZ R52, R72, R53, !PT ;  /* 0x0000003548347209 */ /* 0x000fe40007810000 */
[C---:B------:R-:W-:Y:S01]  /*e1d0*/  ISETP.GT.AND P4, PT, R14.reuse, 0x29, PT ;  /* 0x000000290e00780c */ /* 0x040fe20003f84270 */
[----:B------:R-:W-:Y:S01]  /*e1e0*/  HGMMA.64x16x16.F32 R24, gdesc[UR8], R24, gsb0 ;  /* 0x00200000081879f0 */ /* 0x000fe20008000818 */
[----:B------:R-:W-:Y:S02]  /*e1f0*/  FSEL R75, R75, -INF , P2 ;  /* 0xff8000004b4b7808 */ /* 0x000fe40001000000 */
[----:B------:R-:W-:Y:S02]  /*e200*/  FMNMX.FTZ R52, R87, R52, !PT ;  /* 0x0000003457347209 */ /* 0x000fe40007810000 */
[----:B------:R-:W-:Y:S02]  /*e210*/  ISETP.GT.AND P3, PT, R14, 0x30, PT ;  /* 0x000000300e00780c */ /* 0x000fe40003f64270 */
[----:B------:R-:W-:-:S02]  /*e220*/  FSEL R77, R77, -INF , P4 ;  /* 0xff8000004d4d7808 */ /* 0x000fc40002000000 */
[----:B------:R-:W-:Y:S01]  /*e230*/  FMNMX.FTZ R52, R75, R52, !PT ;  /* 0x000000344b347209 */ /* 0x000fe20007810000 */
[----:B------:R-:W0:Y:S01]  /*e240*/  MUFU.TANH R71, R71 ;  /* 0x0000004700477308 */ /* 0x000e220000002400 */
[----:B------:R-:W-:Y:S02]  /*e250*/  ISETP.GT.AND P2, PT, R14, 0x31, PT ;  /* 0x000000310e00780c */ /* 0x000fe40003f44270 */
[----:B------:R-:W-:Y:S02]  /*e260*/  FSEL R64, R64, -INF , P3 ;  /* 0xff80000040407808 */ /* 0x000fe40001800000 */
[----:B------:R-:W-:Y:S01]  /*e270*/  FMNMX.FTZ R53, R77, R52, !PT ;  /* 0x000000344d357209 */ /* 0x000fe20007810000 */
[----:B------:R-:W-:Y:S01]  /*e280*/  FMUL.FTZ R61, R61, UR4 ;  /* 0x000000043d3d7c20 */ /* 0x000fe20008410000 */
[----:B------:R-:W-:Y:S01]  /*e290*/  ISETP.GT.AND P3, PT, R14, 0x38, PT ;  /* 0x000000380e00780c */ /* 0x000fe20003f64270 */
[----:B------:R-:W1:Y:S01]  /*e2a0*/  MUFU.TANH R95, R95 ;  /* 0x0000005f005f7308 */ /* 0x000e620000002400 */
[----:B------:R-:W-:-:S02]  /*e2b0*/  FSEL R79, R79, -INF , P2 ;  /* 0xff8000004f4f7808 */ /* 0x000fc40001000000 */
[----:B------:R-:W-:Y:S02]  /*e2c0*/  FMNMX.FTZ R52, R64, R53, !PT ;  /* 0x0000003540347209 */ /* 0x000fe40007810000 */
[C---:B------:R-:W-:Y:S02]  /*e2d0*/  ISETP.GT.AND P2, PT, R14.reuse, 0x39, PT ;  /* 0x000000390e00780c */ /* 0x040fe40003f44270 */
[----:B------:R-:W-:Y:S01]  /*e2e0*/  FSEL R67, R67, -INF , P3 ;  /* 0xff80000043437808 */ /* 0x000fe20001800000 */
[----:B------:R-:W3:Y:S01]  /*e2f0*/  MUFU.TANH R59, R59 ;  /* 0x0000003b003b7308 */ /* 0x000ee20000002400 */
[----:B------:R-:W-:Y:S02]  /*e300*/  FMNMX.FTZ R52, R79, R52, !PT ;  /* 0x000000344f347209 */ /* 0x000fe40007810000 */
[----:B------:R-:W-:Y:S02]  /*e310*/  ISETP.GT.AND P3, PT, R14, 0x40, PT ;  /* 0x000000400e00780c */ /* 0x000fe40003f64270 */
[----:B--2---:R-:W-:-:S02]  /*e320*/  FSEL R68, R68, -INF , P2 ;  /* 0xff80000044447808 */ /* 0x004fc40001000000 */
[----:B------:R-:W-:Y:S01]  /*e330*/  FMNMX.FTZ R53, R67, R52, !PT ;  /* 0x0000003443357209 */ /* 0x000fe20007810000 */
[----:B------:R-:W2:Y:S01]  /*e340*/  MUFU.TANH R61, R61 ;  /* 0x0000003d003d7308 */ /* 0x000ea20000002400 */
[----:B------:R-:W-:Y:S01]  /*e350*/  FMUL.FTZ R52, R32, UR4 ;  /* 0x0000000420347c20 */ /* 0x000fe20008410000 */
[----:B------:R-:W-:Y:S02]  /*e360*/  ISETP.GT.AND P2, PT, R14, 0x41, PT ;  /* 0x000000410e00780c */ /* 0x000fe40003f44270 */
[----:B0-----:R-:W-:Y:S02]  /*e370*/  FSEL R71, R71, -INF , P3 ;  /* 0xff80000047477808 */ /* 0x001fe40001800000 */
[----:B------:R-:W-:Y:S02]  /*e380*/  FMNMX.FTZ R32, R68, R53, !PT ;  /* 0x0000003544207209 */ /* 0x000fe40007810000 */
[----:B------:R-:W0:Y:S01]  /*e390*/  MUFU.TANH R98, R98 ;  /* 0x0000006200627308 */ /* 0x000e220000002400 */
[----:B------:R-:W-:-:S02]  /*e3a0*/  ISETP.GT.AND P3, PT, R14, 0x48, PT ;  /* 0x000000480e00780c */ /* 0x000fc40003f64270 */
[----:B-1----:R-:W-:Y:S02]  /*e3b0*/  FSEL R95, R95, -INF , P2 ;  /* 0xff8000005f5f7808 */ /* 0x002fe40001000000 */
[----:B------:R-:W-:Y:S01]  /*e3c0*/  FMNMX.FTZ R32, R71, R32, !PT ;  /* 0x0000002047207209 */ /* 0x000fe20007810000 */
[----:B------:R-:W-:Y:S01]  /*e3d0*/  FMUL.FTZ R40, R40, UR4 ;  /* 0x0000000428287c20 */ /* 0x000fe20008410000 */
[C---:B------:R-:W-:Y:S01]  /*e3e0*/  ISETP.GT.AND P2, PT, R14.reuse, 0x49, PT ;  /* 0x000000490e00780c */ /* 0x040fe20003f44270 */
[----:B------:R-:W1:Y:S01]  /*e3f0*/  MUFU.TANH R21, R21 ;  /* 0x0000001500157308 */ /* 0x000e620000002400 */
[----:B---3--:R-:W-:Y:S02]  /*e400*/  FSEL R59, R59, -INF , P3 ;  /* 0xff8000003b3b7808 */ /* 0x008fe40001800000 */
[----:B------:R-:W-:Y:S01]  /*e410*/  FMNMX.FTZ R32, R95, R32, !PT ;  /* 0x000000205f207209 */ /* 0x000fe20007810000 */
[----:B------:R-:W-:Y:S01]  /*e420*/  FMUL.FTZ R41, R41, UR4 ;  /* 0x0000000429297c20 */ /* 0x000fe20008410000 */
[----:B------:R-:W-:-:S02]  /*e430*/  ISETP.GT.AND P3, PT, R14, 0x50, PT ;  /* 0x000000500e00780c */ /* 0x000fc40003f64270 */
[----:B--2---:R-:W-:Y:S01]  /*e440*/  FSEL R61, R61, -INF , P2 ;  /* 0xff8000003d3d7808 */ /* 0x004fe20001000000 */
[----:B------:R-:W2:Y:S01]  /*e450*/  MUFU.TANH R51, R51 ;  /* 0x0000003300337308 */ /* 0x000ea20000002400 */
[----:B------:R-:W-:Y:S01]  /*e460*/  FMNMX.FTZ R32, R59, R32, !PT ;  /* 0x000000203b207209 */ /* 0x000fe20007810000 */
[----:B------:R-:W-:Y:S01]  /*e470*/  FMUL.FTZ R53, R33, UR4 ;  /* 0x0000000421357c20 */ /* 0x000fe20008410000 */
[----:B------:R-:W-:Y:S01]  /*e480*/  FMUL.FTZ R99, R36, UR4 ;  /* 0x0000000424637c20 */ /* 0x000fe20008410000 */
[----:B------:R-:W-:Y:S01]  /*e490*/  FMUL.FTZ R44, R44, UR4 ;  /* 0x000000042c2c7c20 */ /* 0x000fe20008410000 */
[----:B------:R-:W-:Y:S02]  /*e4a0*/  ISETP.GT.AND P2, PT, R14, 0x51, PT ;  /* 0x000000510e00780c */ /* 0x000fe40003f44270 */
[----:B0-----:R-:W-:Y:S01]  /*e4b0*/  FSEL R33, R98, -INF , P3 ;  /* 0xff80000062217808 */ /* 0x001fe20001800000 */
[----:B------:R-:W0:Y:S01]  /*e4c0*/  MUFU.TANH R40, R40 ;  /* 0x0000002800287308 */ /* 0x000e220000002400 */
[----:B------:R-:W-:Y:S01]  /*e4d0*/  FMNMX.FTZ R36, R61, R32, !PT ;  /* 0x000000203d247209 */ /* 0x000fe20007810000 */
[----:B------:R-:W-:Y:S01]  /*e4e0*/  FMUL.FTZ R45, R45, UR4 ;  /* 0x000000042d2d7c20 */ /* 0x000fe20008410000 */
[----:B------:R-:W-:-:S02]  /*e4f0*/  ISETP.GT.AND P3, PT, R14, 0x58, PT ;  /* 0x000000580e00780c */ /* 0x000fc40003f64270 */
[----:B------:R-:W-:-:S03]  /*e500*/  FSEL R32, R20, -INF , P2 ;  /* 0xff80000014207808 */ /* 0x000fc60001000000 */
[----:B------:R-:W3:Y:S01]  /*e510*/  MUFU.TANH R41, R41 ;  /* 0x0000002900297308 */ /* 0x000ee20000002400 */
[----:B------:R-:W-:Y:S02]  /*e520*/  FMNMX.FTZ R101, R33, R36, !PT ;  /* 0x0000002421657209 */ /* 0x000fe40007810000 */
[----:B------:R-:W-:Y:S02]  /*e530*/  ISETP.GT.AND P2, PT, R14, 0x59, PT ;  /* 0x000000590e00780c */ /* 0x000fe40003f44270 */
[----:B-1----:R-:W-:-:S03]  /*e540*/  FSEL R36, R21, -INF , P3 ;  /* 0xff80000015247808 */ /* 0x002fc60001800000 */
[----:B------:R-:W1:Y:S01]  /*e550*/  MUFU.TANH R44, R44 ;  /* 0x0000002c002c7308 */ /* 0x000e620000002400 */
[----:B------:R-:W-:Y:S01]  /*e560*/  FMNMX.FTZ R101, R32, R101, !PT ;  /* 0x0000006520657209 */ /* 0x000fe20007810000 */
[----:B------:R-:W-:Y:S01]  /*e570*/  FMUL.FTZ R20, R37, UR4 ;  /* 0x0000000425147c20 */ /* 0x000fe20008410000 */
[----:B------:R-:W-:Y:S02]  /*e580*/  ISETP.GT.AND P3, PT, R14, 0x60, PT ;  /* 0x000000600e00780c */ /* 0x000fe40003f64270 */
[----:B--2---:R-:W-:Y:S02]  /*e590*/  FSEL R37, R51, -INF , P2 ;  /* 0xff80000033257808 */ /* 0x004fe40001000000 */
[----:B------:R-:W-:Y:S01]  /*e5a0*/  FMNMX.FTZ R100, R36, R101, !PT ;  /* 0x0000006524647209 */ /* 0x000fe20007810000 */
[----:B------:R-:W2:Y:S01]  /*e5b0*/  MUFU.TANH R45, R45 ;  /* 0x0000002d002d7308 */ /* 0x000ea20000002400 */
[----:B------:R-:W-:Y:S02]  /*e5c0*/  WARPGROUP.DEPBAR.LE gsb0, 0x0 ;  /* 0x00008000000079c5 */ /* 0x000fe40000010000 */
[----:B------:R-:W-:Y:S01]  /*e5d0*/  ISETP.GT.AND P2, PT, R14, 0x61, PT ;  /* 0x000000610e00780c */ /* 0x000fe20003f44270 */
[----:B------:R-:W-:Y:S01]  /*e5e0*/  FMUL.FTZ R51, R24, UR4 ;  /* 0x0000000418337c20 */ /* 0x000fe20008410000 */
[----:B0-----:R-:W-:-:S02]  /*e5f0*/  FSEL R24, R40, -INF , P3 ;  /* 0xff80000028187808 */ /* 0x001fc40001800000 */
[----:B------:R-:W-:Y:S01]  /*e600*/  FMNMX.FTZ R21, R37, R100, !PT ;  /* 0x0000006425157209 */ /* 0x000fe20007810000 */
[----:B------:R-:W0:Y:S01]  /*e610*/  MUFU.TANH R52, R52 ;  /* 0x0000003400347308 */ /* 0x000e220000002400 */
[----:B------:R-:W-:Y:S02]  /*e620*/  ISETP.GT.AND P3, PT, R14, 0x68, PT ;  /* 0x000000680e00780c */ /* 0x000fe40003f64270 */
[----:B---3--:R-:W-:Y:S02]  /*e630*/  FSEL R40, R41, -INF , P2 ;  /* 0xff80000029287808 */ /* 0x008fe40001000000 */
[----:B------:R-:W-:-:S03]  /*e640*/  FMNMX.FTZ R41, R24, R21, !PT ;  /* 0x0000001518297209 */ /* 0x000fc60007810000 */
[----:B------:R-:W3:Y:S01]  /*e650*/  MUFU.TANH R53, R53 ;  /* 0x0000003500357308 */ /* 0x000ee20000002400 */
[----:B------:R-:W-:Y:S01]  /*e660*/  FMUL.FTZ R21, R25, UR4 ;  /* 0x0000000419157c20 */ /* 0x000fe20008410000 */
[----:B-1----:R-:W-:Y:S02]  /*e670*/  FSEL R25, R44, -INF , P3 ;  /* 0xff8000002c197808 */ /* 0x002fe40001800000 */
[----:B------:R-:W-:Y:S02]  /*e680*/  ISETP.GT.AND P2, PT, R14, 0x69, PT ;  /* 0x000000690e00780c */ /* 0x000fe40003f44270 */
[----:B------:R-:W-:Y:S02]  /*e690*/  FMNMX.FTZ R44, R40, R41, !PT ;  /* 0x00000029282c7209 */ /* 0x000fe40007810000 */
[----:B------:R1:W4:Y:S01]  /*e6a0*/  MUFU.TANH R98, R99 ;  /* 0x0000006300627308 */ /* 0x0003220000002400 */
[----:B------:R-:W-:Y:S02]  /*e6b0*/  ISETP.GT.AND P3, PT, R14, 0x70, PT ;  /* 0x000000700e00780c */ /* 0x000fe40003f64270 */
[----:B--2---:R-:W-:-:S02]  /*e6c0*/  FSEL R41, R45, -INF , P2 ;  /* 0xff8000002d297808 */ /* 0x004fc40001000000 */
[----:B------:R-:W-:-:S03]  /*e6d0*/  FMNMX.FTZ R100, R25, R44, !PT ;  /* 0x0000002c19647209 */ /* 0x000fc60007810000 */
[----:B------:R-:W2:Y:S01]  /*e6e0*/  MUFU.TANH R20, R20 ;  /* 0x0000001400147308 */ /* 0x000ea20000002400 */
[----:B------:R-:W-:Y:S01]  /*e6f0*/  ISETP.GT.AND P2, PT, R14, 0x71, PT ;  /* 0x000000710e00780c */ /* 0x000fe20003f44270 */
[----:B-1----:R-:W-:Y:S01]  /*e700*/  FMUL.FTZ R99, R28, UR4 ;  /* 0x000000041c637c20 */ /* 0x002fe20008410000 */
[----:B0-----:R-:W-:Y:S02]  /*e710*/  FSEL R44, R52, -INF , P3 ;  /* 0xff800000342c7808 */ /* 0x001fe40001800000 */
[----:B------:R-:W-:-:S03]  /*e720*/  FMNMX.FTZ R45, R41, R100, !PT ;  /* 0x00000064292d7209 */ /* 0x000fc60007810000 */
[----:B------:R-:W0:Y:S01]  /*e730*/  MUFU.TANH R51, R51 ;  /* 0x0000003300337308 */ /* 0x000e220000002400 */
[----:B------:R-:W-:Y:S02]  /*e740*/  ISETP.GT.AND P3, PT, R14, 0x78, PT ;  /* 0x000000780e00780c */ /* 0x000fe40003f64270 */
[----:B---3--:R-:W-:Y:S02]  /*e750*/  FSEL R28, R53, -INF , P2 ;  /* 0xff800000351c7808 */ /* 0x008fe40001000000 */
[----:B------:R-:W-:-:S03]  /*e760*/  FMNMX.FTZ R45, R44, R45, !PT ;  /* 0x0000002d2c2d7209 */ /* 0x000fc60007810000 */
[----:B------:R-:W1:Y:S01]  /*e770*/  MUFU.TANH R21, R21 ;  /* 0x0000001500157308 */ /* 0x000e620000002400 */
[----:B------:R-:W-:Y:S01]  /*e780*/  FMUL.FTZ R100, R29, UR4 ;  /* 0x000000041d647c20 */ /* 0x000fe20008410000 */
[----:B------:R-:W-:Y:S02]  /*e790*/  ISETP.GT.AND P2, PT, R14, 0x79, PT ;  /* 0x000000790e00780c */ /* 0x000fe40003f44270 */
[----:B----4-:R-:W-:Y:S02]  /*e7a0*/  FSEL R29, R98, -INF , P3 ;  /* 0xff800000621d7808 */ /* 0x010fe40001800000 */
[----:B------:R-:W-:Y:S02]  /*e7b0*/  FMNMX.FTZ R52, R28, R45, !PT ;  /* 0x0000002d1c347209 */ /* 0x000fe40007810000 */
[----:B------:R-:W3:Y:S01]  /*e7c0*/  MUFU.TANH R99, R99 ;  /* 0x0000006300637308 */ /* 0x000ee20000002400 */
[----:B------:R-:W-:Y:S02]  /*e7d0*/  ISETP.GT.AND P3, PT, R14, 0x80, PT ;  /* 0x000000800e00780c */ /* 0x000fe40003f64270 */
[----:B--2---:R-:W-:-:S02]  /*e7e0*/  FSEL R45, R20, -INF , P2 ;  /* 0xff800000142d7808 */ /* 0x004fc40001000000 */
[----:B------:R-:W-:-:S03]  /*e7f0*/  FMNMX.FTZ R52, R29, R52, !PT ;  /* 0x000000341d347209 */ /* 0x000fc60007810000 */
[----:B------:R-:W2:Y:S01]  /*e800*/  MUFU.TANH R98, R100 ;  /* 0x0000006400627308 */ /* 0x000ea20000002400 */
[C---:B------:R-:W-:Y:S02]  /*e810*/  ISETP.GT.AND P2, PT, R14.reuse, 0x81, PT ;  /* 0x000000810e00780c */ /* 0x040fe40003f44270 */
[----:B0-----:R-:W-:Y:S02]  /*e820*/  FSEL R51, R51, -INF , P3 ;  /* 0xff80000033337808 */ /* 0x001fe40001800000 */
[----:B------:R-:W-:Y:S02]  /*e830*/  FMNMX.FTZ R20, R45, R52, !PT ;  /* 0x000000342d147209 */ /* 0x000fe40007810000 */
[----:B-1----:R-:W-:Y:S02]  /*e840*/  FSEL R52, R21, -INF , P2 ;  /* 0xff80000015347808 */ /* 0x002fe40001000000 */
[----:B------:R-:W-:Y:S02]  /*e850*/  ISETP.GT.AND P3, PT, R14, 0x88, PT ;  /* 0x000000880e00780c */ /* 0x000fe40003f64270 */
[----:B------:R-:W-:-:S02]  /*e860*/  FMNMX.FTZ R21, R51, R20, !PT ;  /* 0x0000001433157209 */ /* 0x000fc40007810000 */
[----:B------:R-:W-:Y:S02]  /*e870*/  ISETP.GT.AND P2, PT, R14, 0x89, PT ;  /* 0x000000890e00780c */ /* 0x000fe40003f44270 */
[----:B---3--:R-:W-:Y:S02]  /*e880*/  FSEL R14, R99, -INF , P3 ;  /* 0xff800000630e7808 */ /* 0x008fe40001800000 */
[----:B------:R-:W-:Y:S01]  /*e890*/  FMNMX.FTZ R21, R52, R21, !PT ;  /* 0x0000001534157209 */ /* 0x000fe20007810000 */
[----:B------:R-:W-:Y:S01]  /*e8a0*/  FMUL.FTZ R53, R54, UR4 ;  /* 0x0000000436357c20 */ /* 0x000fe20008410000 */
[----:B--2---:R-:W-:Y:S02]  /*e8b0*/  FSEL R54, R98, -INF , P2 ;  /* 0xff80000062367808 */ /* 0x004fe40001000000 */
[----:B------:R-:W-:-:S04]  /*e8c0*/  FMNMX.FTZ R21, R14, R21, !PT ;  /* 0x000000150e157209 */ /* 0x000fc80007810000 */
[----:B------:R-:W-:-:S05]  /*e8d0*/  FMNMX.FTZ R20, R54, R21, !PT ;  /* 0x0000001536147209 */ /* 0x000fca0007810000 */
[----:B------:R-:W0:Y:S04]  /*e8e0*/  SHFL.BFLY PT, R21, R20, 0x2, 0x1f ;  /* 0x0c401f0014157f89 */ /* 0x000e2800000e0000 */
[----:B------:R-:W1:Y:S01]  /*e8f0*/  SHFL.IDX PT, R98, R56, 0x1, 0x1c1f ;  /* 0x003c1f0038627f89 */ /* 0x000e6200000e0000 */
[----:B0-----:R-:W-:-:S05]  /*e900*/  FMNMX.FTZ R21, R20, R21, !PT ;  /* 0x0000001514157209 */ /* 0x001fca0007810000 */
[----:B------:R-:W0:Y:S01]  /*e910*/  SHFL.BFLY PT, R20, R21, 0x1, 0x1f ;  /* 0x0c201f0015147f89 */ /* 0x000e2200000e0000 */
[----:B------:R-:W-:Y:S01]  /*e920*/  FMUL.FTZ R99, R30, UR4 ;  /* 0x000000041e637c20 */ /* 0x000fe20008410000 */
[----:B-1----:R-:W-:-:S04]  /*e930*/  VIADDMNMX R63, R98, R48, R63, PT ;  /* 0x00000030623f7246 */ /* 0x002fc8000380013f */
[C---:B------:R-:W-:Y:S02]  /*e940*/  ISETP.GT.AND P3, PT, R63.reuse, RZ, PT ;  /* 0x000000ff3f00720c */ /* 0x040fe40003f64270 */
[----:B------:R-:W-:Y:S01]  /*e950*/  ISETP.GT.AND P4, PT, R63, 0x1, PT ;  /* 0x000000013f00780c */ /* 0x000fe20003f84270 */
[----:B------:R1:W-:Y:S01]  /*e960*/  MUFU.TANH R56, R99 ;  /* 0x0000006300387308 */ /* 0x0003e20000002400 */
[----:B0-----:R-:W-:Y:S01]  /*e970*/  FMNMX.FTZ R20, R21, R20, !PT ;  /* 0x0000001415147209 */ /* 0x001fe20007810000 */
[----:B------:R-:W-:-:S03]  /*e980*/  IMAD.U32 R21, RZ, RZ, UR5 ;  /* 0x00000005ff157e24 */ /* 0x000fc6000f8e00ff */
[C---:B------:R-:W-:Y:S01]  /*e990*/  FSETP.NEU.FTZ.AND P2, PT, R20.reuse, -INF , PT ;  /* 0xff8000001400780b */ /* 0x040fe20003f5d000 */
[----:B------:R-:W-:-:S05]  /*e9a0*/  FMUL.FTZ R30, R20, R21 ;  /* 0x00000015141e7220 */ /* 0x000fca0000410000 */
[----:B------:R-:W-:Y:S02]  /*e9b0*/  FSEL R30, R30, RZ, P2 ;  /* 0x000000ff1e1e7208 */ /* 0x000fe40001000000 */
[----:B------:R-:W-:-:S03]  /*e9c0*/  ISETP.GT.AND P2, PT, R63, 0x8, PT ;  /* 0x000000083f00780c */ /* 0x000fc60003f44270 */
[-CC-:B------:R-:W-:Y:S01]  /*e9d0*/  FFMA.FTZ R48, R92, R21.reuse, -R30.reuse ;  /* 0x000000155c307223 */ /* 0x180fe2000001081e */
[-CC-:B-1----:R-:W-:Y:S01]  /*e9e0*/  FFMA.FTZ R99, R80, R21.reuse, -R30.reuse ;  /* 0x0000001550637223 */ /* 0x182fe2000001081e */
[----:B------:R-:W-:Y:S02]  /*e9f0*/  FSEL R80, R15, -INF , P3 ;  /* 0xff8000000f507808 */ /* 0x000fe40001800000 */
[----:B------:R-:W-:Y:S01]  /*ea00*/  FSEL R92, R89, -INF , P4 ;  /* 0xff800000595c7808 */ /* 0x000fe20002000000 */
[----:B------:R-:W-:Y:S01]  /*ea10*/  FFMA.FTZ R89, R94, R21, -R30 ;  /* 0x000000155e597223 */ /* 0x000fe2000001081e */
[----:B------:R-:W-:Y:S02]  /*ea20*/  ISETP.GT.AND P3, PT, R63, 0x9, PT ;  /* 0x000000093f00780c */ /* 0x000fe40003f64270 */
[----:B------:R-:W-:Y:S02]  /*ea30*/  FSEL R91, R91, -INF , P2 ;  /* 0xff8000005b5b7808 */ /* 0x000fe40001000000 */
[----:B------:R-:W-:-:S02]  /*ea40*/  FMNMX.FTZ R94, R80, R92, !PT ;  /* 0x0000005c505e7209 */ /* 0x000fc40007810000 */
[----:B------:R-:W-:Y:S02]  /*ea50*/  ISETP.GT.AND P2, PT, R63, 0x10, PT ;  /* 0x000000103f00780c */ /* 0x000fe40003f44270 */
[----:B------:R-:W-:Y:S02]  /*ea60*/  FSEL R93, R93, -INF , P3 ;  /* 0xff8000005d5d7808 */ /* 0x000fe40001800000 */
[----:B------:R-:W-:Y:S01]  /*ea70*/  FMNMX.FTZ R98, R91, R94, !PT ;  /* 0x0000005e5b627209 */ /* 0x000fe20007810000 */
[----:B------:R0:W-:Y:S01]  /*ea80*/  MUFU.EX2 R15, R99 ;  /* 0x00000063000f7308 */ /* 0x0001e20000000800 */
[----:B------:R-:W-:Y:S02]  /*ea90*/  ISETP.GT.AND P3, PT, R63, 0x11, PT ;  /* 0x000000113f00780c */ /* 0x000fe40003f64270 */
[----:B------:R-:W-:Y:S01]  /*eaa0*/  FSEL R94, R81, -INF , P2 ;  /* 0xff800000515e7808 */ /* 0x000fe20001000000 */
[----:B------:R-:W-:Y:S01]  /*eab0*/  FFMA.FTZ R81, R83, R21, -R30 ;  /* 0x0000001553517223 */ /* 0x000fe2000001081e */
[----:B------:R-:W-:-:S02]  /*eac0*/  FSEL R83, R82, -INF , P3 ;  /* 0xff80000052537808 */ /* 0x000fc40001800000 */
[----:B0-----:R-:W-:Y:S02]  /*ead0*/  FMNMX.FTZ R99, R93, R98, !PT ;  /* 0x000000625d637209 */ /* 0x001fe40007810000 */
[----:B------:R-:W-:Y:S02]  /*eae0*/  ISETP.GT.AND P2, PT, R63, 0x18, PT ;  /* 0x000000183f00780c */ /* 0x000fe40003f44270 */
[----:B------:R-:W-:Y:S01]  /*eaf0*/  FMNMX.FTZ R82, R94, R99, !PT ;  /* 0x000000635e527209 */ /* 0x000fe20007810000 */
[----:B------:R-:W-:Y:S01]  /*eb00*/  FFMA.FTZ R100, R85, R21, -R30 ;  /* 0x0000001555647223 */ /* 0x000fe2000001081e */
[----:B------:R-:W-:Y:S02]  /*eb10*/  ISETP.GT.AND P3, PT, R63, 0x19, PT ;  /* 0x000000193f00780c */ /* 0x000fe40003f64270 */
[----:B------:R-:W-:Y:S02]  /*eb20*/  FSEL R84, R84, -INF , P2 ;  /* 0xff80000054547808 */ /* 0x000fe40001000000 */
[----:B------:R-:W-:-:S02]  /*eb30*/  FMNMX.FTZ R85, R83, R82, !PT ;  /* 0x0000005253557209 */ /* 0x000fc40007810000 */
[----:B------:R-:W-:Y:S02]  /*eb40*/  ISETP.GT.AND P2, PT, R63, 0x20, PT ;  /* 0x000000203f00780c */ /* 0x000fe40003f44270 */
[----:B------:R-:W-:Y:S02]  /*eb50*/  FSEL R86, R86, -INF , P3 ;  /* 0xff80000056567808 */ /* 0x000fe40001800000 */
[----:B------:R-:W-:Y:S02]  /*eb60*/  FMNMX.FTZ R99, R84, R85, !PT ;  /* 0x0000005554637209 */ /* 0x000fe40007810000 */
[----:B------:R-:W-:Y:S01]  /*eb70*/  FSEL R85, R73, -INF , P2 ;  /* 0xff80000049557808 */ /* 0x000fe20001000000 */
[----:B------:R-:W-:Y:S01]  /*eb80*/  FFMA.FTZ R73, R72, R21, -R30 ;  /* 0x0000001548497223 */ /* 0x000fe2000001081e */
[----:B------:R-:W-:Y:S02]  /*eb90*/  ISETP.GT.AND P3, PT, R63, 0x21, PT ;  /* 0x000000213f00780c */ /* 0x000fe40003f64270 */
[----:B------:R-:W-:-:S02]  /*eba0*/  FMNMX.FTZ R72, R86, R99, !PT ;  /* 0x0000006356487209 */ /* 0x000fc40007810000 */
[----:B------:R-:W-:Y:S02]  /*ebb0*/  ISETP.GT.AND P2, PT, R63, 0x28, PT ;  /* 0x000000283f00780c */ /* 0x000fe40003f44270 */
[----:B------:R-:W-:Y:S02]  /*ebc0*/  FSEL R98, R74, -INF , P3 ;  /* 0xff8000004a627808 */ /* 0x000fe40001800000 */
[----:B------:R-:W-:Y:S01]  /*ebd0*/  FMNMX.FTZ R99, R85, R72, !PT ;  /* 0x0000004855637209 */ /* 0x000fe20007810000 */
[----:B------:R-:W0:Y:S01]  /*ebe0*/  MUFU.TANH R69, R69 ;  /* 0x0000004500457308 */ /* 0x000e220000002400 */
[----:B------:R-:W-:Y:S02]  /*ebf0*/  ISETP.GT.AND P3, PT, R63, 0x29, PT ;  /* 0x000000293f00780c */ /* 0x000fe40003f64270 */
[----:B------:R-:W-:Y:S02]  /*ec00*/  FSEL R76, R76, -INF , P2 ;  /* 0xff8000004c4c7808 */ /* 0x000fe40001000000 */
[----:B------:R-:W-:-:S02]  /*ec10*/  FMNMX.FTZ R99, R98, R99, !PT ;  /* 0x0000006362637209 */ /* 0x000fc40007810000 */
[----:B------:R-:W-:Y:S01]  /*ec20*/  ISETP.GT.AND P2, PT, R63, 0x30, PT ;  /* 0x000000303f00780c */ /* 0x000fe20003f44270 */
[----:B------:R-:W1:Y:S01]  /*ec30*/  MUFU.TANH R70, R70 ;  /* 0x0000004600467308 */ /* 0x000e620000002400 */
[----:B------:R-:W-:Y:S02]  /*ec40*/  FSEL R78, R78, -INF , P3 ;  /* 0xff8000004e4e7808 */ /* 0x000fe40001800000 */
[----:B------:R-:W-:Y:S01]  /*ec50*/  FMNMX.FTZ R99, R76, R99, !PT ;  /* 0x000000634c637209 */ /* 0x000fe20007810000 */
[--C-:B------:R-:W-:Y:S01]  /*ec60*/  FFMA.FTZ R74, R87, R21, -R30.reuse ;  /* 0x00000015574a7223 */ /* 0x100fe2000001081e */
[----:B------:R-:W-:Y:S02]  /*ec70*/  ISETP.GT.AND P3, PT, R63, 0x31, PT ;  /* 0x000000313f00780c */ /* 0x000fe40003f64270 */
[----:B------:R-:W-:Y:S01]  /*ec80*/  FSEL R87, R65, -INF , P2 ;  /* 0xff80000041577808 */ /* 0x000fe20001000000 */
[----:B------:R-:W2:Y:S01]  /*ec90*/  MUFU.TANH R57, R57 ;  /* 0x0000003900397308 */ /* 0x000ea20000002400 */
[----:B------:R-:W-:Y:S01]  /*eca0*/  FMNMX.FTZ R72, R78, R99, !PT ;  /* 0x000000634e487209 */ /* 0x000fe20007810000 */
[----:B------:R-:W-:Y:S01]  /*ecb0*/  FFMA.FTZ R65, R75, R21, -R30 ;  /* 0x000000154b417223 */ /* 0x000fe2000001081e */
[----:B------:R-:W-:-:S02]  /*ecc0*/  ISETP.GT.AND P2, PT, R63, 0x38, PT ;  /* 0x000000383f00780c */ /* 0x000fc40003f44270 */
[----:B------:R-:W-:Y:S02]  /*ecd0*/  FSEL R75, R66, -INF , P3 ;  /* 0xff800000424b7808 */ /* 0x000fe40001800000 */
[----:B------:R-:W-:Y:S01]  /*ece0*/  FMNMX.FTZ R72, R87, R72, !PT ;  /* 0x0000004857487209 */ /* 0x000fe20007810000 */
[----:B------:R-:W3:Y:S01]  /*ecf0*/  MUFU.TANH R58, R58 ;  /* 0x0000003a003a7308 */ /* 0x000ee20000002400 */
[----:B------:R-:W-:Y:S02]  /*ed00*/  ISETP.GT.AND P3, PT, R63, 0x39, PT ;  /* 0x000000393f00780c */ /* 0x000fe40003f64270 */
[----:B0-----:R-:W-:Y:S02]  /*ed10*/  FSEL R69, R69, -INF , P2 ;  /* 0xff80000045457808 */ /* 0x001fe40001000000 */
[----:B------:R-:W-:-:S03]  /*ed20*/  FMNMX.FTZ R72, R75, R72, !PT ;  /* 0x000000484b487209 */ /* 0x000fc60007810000 */
[----:B------:R-:W0:Y:S01]  /*ed30*/  MUFU.TANH R60, R60 ;  /* 0x0000003c003c7308 */ /* 0x000e220000002400 */
[----:B------:R-:W-:Y:S02]  /*ed40*/  ISETP.GT.AND P2, PT, R63, 0x40, PT ;  /* 0x000000403f00780c */ /* 0x000fe40003f44270 */
[----:B-1----:R-:W-:Y:S02]  /*ed50*/  FSEL R70, R70, -INF , P3 ;  /* 0xff80000046467808 */ /* 0x002fe40001800000 */
[----:B------:R-:W-:-:S03]  /*ed60*/  FMNMX.FTZ R99, R69, R72, !PT ;  /* 0x0000004845637209 */ /* 0x000fc60007810000 */
[----:B------:R-:W1:Y:S01]  /*ed70*/  MUFU.TANH R62, R62 ;  /* 0x0000003e003e7308 */ /* 0x000e620000002400 */
[--C-:B------:R-:W-:Y:S01]  /*ed80*/  FFMA.FTZ R66, R77, R21, -R30.reuse ;  /* 0x000000154d427223 */ /* 0x100fe2000001081e */
[----:B------:R-:W-:Y:S02]  /*ed90*/  ISETP.GT.AND P3, PT, R63, 0x41, PT ;  /* 0x000000413f00780c */ /* 0x000fe40003f64270 */
[----:B--2---:R-:W-:Y:S02]  /*eda0*/  FSEL R77, R57, -INF , P2 ;  /* 0xff800000394d7808 */ /* 0x004fe40001000000 */
[----:B------:R-:W-:Y:S02]  /*edb0*/  FMNMX.FTZ R72, R70, R99, !PT ;  /* 0x0000006346487209 */ /* 0x000fe40007810000 */
[----:B------:R-:W2:Y:S01]  /*edc0*/  MUFU.TANH R49, R49 ;  /* 0x0000003100317308 */ /* 0x000ea20000002400 */
[----:B------:R-:W-:Y:S01]  /*edd0*/  FFMA.FTZ R57, R64, R21, -R30 ;  /* 0x0000001540397223 */ /* 0x000fe2000001081e */
[----:B------:R-:W-:Y:S01]  /*ede0*/  ISETP.GT.AND P2, PT, R63, 0x48, PT ;  /* 0x000000483f00780c */ /* 0x000fe20003f44270 */
[----:B------:R-:W-:Y:S01]  /*edf0*/  FMUL.FTZ R55, R55, UR4 ;  /* 0x0000000437377c20 */ /* 0x000fe20008410000 */
[----:B---3--:R-:W-:-:S02]  /*ee00*/  FSEL R64, R58, -INF , P3 ;  /* 0xff8000003a407808 */ /* 0x008fc40001800000 */
[----:B------:R-:W-:Y:S02]  /*ee10*/  FMNMX.FTZ R99, R77, R72, !PT ;  /* 0x000000484d637209 */ /* 0x000fe40007810000 */
[----:B------:R-:W3:Y:S01]  /*ee20*/  MUFU.TANH R50, R50 ;  /* 0x0000003200327308 */ /* 0x000ee20000002400 */
[----:B------:R-:W-:Y:S01]  /*ee30*/  ISETP.GT.AND P3, PT, R63, 0x49, PT ;  /* 0x000000493f00780c */ /* 0x000fe20003f64270 */
[----:B------:R-:W-:Y:S01]  /*ee40*/  FFMA.FTZ R58, R79, R21, -R30 ;  /* 0x000000154f3a7223 */ /* 0x000fe2000001081e */
[----:B0-----:R-:W-:Y:S01]  /*ee50*/  FSEL R60, R60, -INF , P2 ;  /* 0xff8000003c3c7808 */ /* 0x001fe20001000000 */
[----:B------:R-:W-:Y:S01]  /*ee60*/  FMUL.FTZ R42, R42, UR4 ;  /* 0x000000042a2a7c20 */ /* 0x000fe20008410000 */
[----:B------:R-:W-:-:S03]  /*ee70*/  FMNMX.FTZ R79, R64, R99, !PT ;  /* 0x00000063404f7209 */ /* 0x000fc60007810000 */
[----:B------:R-:W0:Y:S01]  /*ee80*/  MUFU.TANH R53, R53 ;  /* 0x0000003500357308 */ /* 0x000e220000002400 */
[----:B-1----:R-:W-:Y:S01]  /*ee90*/  FSEL R99, R62, -INF , P3 ;  /* 0xff8000003e637808 */ /* 0x002fe20001800000 */
[----:B------:R-:W-:Y:S01]  /*eea0*/  FMUL.FTZ R43, R43, UR4 ;  /* 0x000000042b2b7c20 */ /* 0x000fe20008410000 */
[----:B------:R-:W-:Y:S02]  /*eeb0*/  ISETP.GT.AND P2, PT, R63, 0x50, PT ;  /* 0x000000503f00780c */ /* 0x000fe40003f44270 */
[----:B------:R-:W-:-:S03]  /*eec0*/  FMNMX.FTZ R62, R60, R79, !PT ;  /* 0x0000004f3c3e7209 */ /* 0x000fc60007810000 */
[----:B------:R-:W1:Y:S01]  /*eed0*/  MUFU.TANH R55, R55 ;  /* 0x0000003700377308 */ /* 0x000e620000002400 */
[----:B------:R-:W-:Y:S01]  /*eee0*/  ISETP.GT.AND P3, PT, R63, 0x51, PT ;  /* 0x000000513f00780c */ /* 0x000fe20003f64270 */
[----:B------:R-:W-:Y:S01]  /*eef0*/  FMUL.FTZ R46, R46, UR4 ;  /* 0x000000042e2e7c20 */ /* 0x000fe20008410000 */
[----:B--2---:R-:W-:Y:S02]  /*ef00*/  FSEL R79, R49, -INF , P2 ;  /* 0xff800000314f7808 */ /* 0x004fe40001000000 */
[----:B------:R-:W-:-:S03]  /*ef10*/  FMNMX.FTZ R72, R99, R62, !PT ;  /* 0x0000003e63487209 */ /* 0x000fc60007810000 */
[----:B------:R-:W2:Y:S01]  /*ef20*/  MUFU.TANH R42, R42 ;  /* 0x0000002a002a7308 */ /* 0x000ea20000002400 */
[-CC-:B------:R-:W-:Y:S01]  /*ef30*/  FFMA.FTZ R49, R67, R21.reuse, -R30.reuse ;  /* 0x0000001543317223 */ /* 0x180fe2000001081e */
[----:B------:R-:W-:Y:S01]  /*ef40*/  ISETP.GT.AND P2, PT, R63, 0x58, PT ;  /* 0x000000583f00780c */ /* 0x000fe20003f44270 */
[----:B------:R-:W-:Y:S01]  /*ef50*/  FMUL.FTZ R47, R47, UR4 ;  /* 0x000000042f2f7c20 */ /* 0x000fe20008410000 */
[----:B---3--:R-:W-:Y:S02]  /*ef60*/  FSEL R62, R50, -INF , P3 ;  /* 0xff800000323e7808 */ /* 0x008fe40001800000 */
[----:B------:R-:W-:Y:S02]  /*ef70*/  FMNMX.FTZ R67, R79, R72, !PT ;  /* 0x000000484f437209 */ /* 0x000fe40007810000 */
[----:B------:R-:W3:Y:S01]  /*ef80*/  MUFU.TANH R43, R43 ;  /* 0x0000002b002b7308 */ /* 0x000ee20000002400 */
[----:B------:R-:W-:Y:S01]  /*ef90*/  FFMA.FTZ R50, R68, R21, -R30 ;  /* 0x0000001544327223 */ /* 0x000fe2000001081e */
[----:B------:R-:W-:Y:S01]  /*efa0*/  ISETP.GT.AND P3, PT, R63, 0x59, PT ;  /* 0x000000593f00780c */ /* 0x000fe20003f64270 */
[----:B------:R-:W-:Y:S01]  /*efb0*/  FMUL.FTZ R34, R34, UR4 ;  /* 0x0000000422227c20 */ /* 0x000fe20008410000 */
[----:B0-----:R-:W-:-:S02]  /*efc0*/  FSEL R53, R53, -INF , P2 ;  /* 0xff80000035357808 */ /* 0x001fc40001000000 */
[----:B------:R-:W-:Y:S02]  /*efd0*/  FMNMX.FTZ R68, R62, R67, !PT ;  /* 0x000000433e447209 */ /* 0x000fe40007810000 */
[----:B------:R-:W-:Y:S01]  /*efe0*/  MUFU.TANH R46, R46 ;  /* 0x0000002e002e7308 */ /* 0x000fe20000002400 */
[----:B------:R-:W-:Y:S01]  /*eff0*/  ISETP.GT.AND P2, PT, R63, 0x60, PT ;  /* 0x000000603f00780c */ /* 0x000fe20003f44270 */
[----:B------:R-:W-:Y:S01]  /*f000*/  FMUL.FTZ R35, R35, UR4 ;  /* 0x0000000423237c20 */ /* 0x000fe20008410000 */
[----:B-1----:R-:W-:Y:S02]  /*f010*/  FSEL R55, R55, -INF , P3 ;  /* 0xff80000037377808 */ /* 0x002fe40001800000 */
[----:B------:R-:W-:-:S03]  /*f020*/  FMNMX.FTZ R68, R53, R68, !PT ;  /* 0x0000004435447209 */ /* 0x000fc60007810000 */
[----:B------:R-:W0:Y:S01]  /*f030*/  MUFU.TANH R47, R47 ;  /* 0x0000002f002f7308 */ /* 0x000e220000002400 */
[----:B------:R-:W-:Y:S01]  /*f040*/  ISETP.GT.AND P3, PT, R63, 0x61, PT ;  /* 0x000000613f00780c */ /* 0x000fe20003f64270 */
[----:B------:R-:W-:Y:S01]  /*f050*/  FMUL.FTZ R38, R38, UR4 ;  /* 0x0000000426267c20 */ /* 0x000fe20008410000 */
[----:B--2---:R-:W-:Y:S02]  /*f060*/  FSEL R67, R42, -INF , P2 ;  /* 0xff8000002a437808 */ /* 0x004fe40001000000 */
[----:B------:R-:W-:-:S03]  /*f070*/  FMNMX.FTZ R72, R55, R68, !PT ;  /* 0x0000004437487209 */ /* 0x000fc60007810000 */
[----:B------:R-:W1:Y:S01]  /*f080*/  MUFU.TANH R34, R34 ;  /* 0x0000002200227308 */ /* 0x000e620000002400 */
[----:B---3--:R-:W-:Y:S01]  /*f090*/  FSEL R68, R43, -INF , P3 ;  /* 0xff8000002b447808 */ /* 0x008fe20001800000 */
[----:B------:R-:W-:Y:S01]  /*f0a0*/  FMUL.FTZ R39, R39, UR4 ;  /* 0x0000000427277c20 */ /* 0x000fe20008410000 */
[----:B------:R-:W-:Y:S02]  /*f0b0*/  ISETP.GT.AND P2, PT, R63, 0x68, PT ;  /* 0x000000683f00780c */ /* 0x000fe40003f44270 */
[----:B------:R-:W-:-:S03]  /*f0c0*/  FMNMX.FTZ R43, R67, R72, !PT ;  /* 0x00000048432b7209 */ /* 0x000fc60007810000 */
[----:B------:R-:W2:Y:S01]  /*f0d0*/  MUFU.TANH R35, R35 ;  /* 0x0000002300237308 */ /* 0x000ea20000002400 */
[----:B------:R-:W-:Y:S01]  /*f0e0*/  FFMA.FTZ R42, R71, R21, -R30 ;  /* 0x00000015472a7223 */ /* 0x000fe2000001081e */
[----:B------:R-:W-:Y:S01]  /*f0f0*/  ISETP.GT.AND P3, PT, R63, 0x69, PT ;  /* 0x000000693f00780c */ /* 0x000fe20003f64270 */
[----:B------:R-:W-:Y:S01]  /*f100*/  FMUL.FTZ R26, R26, UR4 ;  /* 0x000000041a1a7c20 */ /* 0x000fe20008410000 */
[----:B------:R-:W-:-:S04]  /*f110*/  FMNMX.FTZ R71, R68, R43, !PT ;  /* 0x0000002b44477209 */ /* 0x000fc80007810000 */
[----:B------:R-:W3:Y:S01]  /*f120*/  MUFU.TANH R38, R38 ;  /* 0x0000002600267308 */ /* 0x000ee20000002400 */
[----:B0-----:R-:W-:Y:S01]  /*f130*/  FSEL R101, R47, -INF , P3 ;  /* 0xff8000002f657808 */ /* 0x001fe20001800000 */
[----:B------:R-:W-:-:S06]  /*f140*/  FMUL.FTZ R27, R27, UR4 ;  /* 0x000000041b1b7c20 */ /* 0x000fcc0008410000 */
[----:B------:R0:W-:Y:S01]  /*f150*/  MUFU.EX2 R82, R100 ;  /* 0x0000006400527308 */ /* 0x0001e20000000800 */
[----:B------:R-:W-:Y:S02]  /*f160*/  ISETP.GT.AND P3, PT, R63, 0x71, PT ;  /* 0x000000713f00780c */ /* 0x000fe40003f64270 */
[----:B0-----:R-:W-:-:S05]  /*f170*/  FSEL R100, R46, -INF , P2 ;  /* 0xff8000002e647808 */ /* 0x001fca0001000000 */
[----:B------:R-:W0:Y:S01]  /*f180*/  MUFU.TANH R39, R39 ;  /* 0x0000002700277308 */ /* 0x000e220000002400 */
[----:B------:R-:W-:Y:S02]  /*f190*/  ISETP.GT.AND P2, PT, R63, 0x70, PT ;  /* 0x000000703f00780c */ /* 0x000fe40003f44270 */
[----:B------:R-:W-:Y:S02]  /*f1a0*/  FMNMX.FTZ R46, R100, R71, !PT ;  /* 0x00000047642e7209 */ /* 0x000fe40007810000 */
[----:B-1----:R-:W-:Y:S02]  /*f1b0*/  FSEL R34, R34, -INF , P2 ;  /* 0xff80000022227808 */ /* 0x002fe40001000000 */
[----:B------:R-:W-:Y:S01]  /*f1c0*/  FMNMX.FTZ R47, R101, R46, !PT ;  /* 0x0000002e652f7209 */ /* 0x000fe20007810000 */
[----:B------:R-:W1:Y:S01]  /*f1d0*/  MUFU.TANH R26, R26 ;  /* 0x0000001a001a7308 */ /* 0x000e620000002400 */
[----:B------:R-:W-:Y:S01]  /*f1e0*/  ISETP.GT.AND P2, PT, R63, 0x78, PT ;  /* 0x000000783f00780c */ /* 0x000fe20003f44270 */
[----:B------:R-:W-:Y:S01]  /*f1f0*/  FMUL.FTZ R31, R31, UR4 ;  /* 0x000000041f1f7c20 */ /* 0x000fe20008410000 */
[----:B--2---:R-:W-:-:S02]  /*f200*/  FSEL R35, R35, -INF , P3 ;  /* 0xff80000023237808 */ /* 0x004fc40001800000 */
[----:B------:R-:W-:-:S03]  /*f210*/  FMNMX.FTZ R72, R34, R47, !PT ;  /* 0x0000002f22487209 */ /* 0x000fc60007810000 */
[----:B------:R-:W2:Y:S01]  /*f220*/  MUFU.TANH R27, R27 ;  /* 0x0000001b001b7308 */ /* 0x000ea20000002400 */
[----:B------:R-:W-:Y:S02]  /*f230*/  ISETP.GT.AND P3, PT, R63, 0x79, PT ;  /* 0x000000793f00780c */ /* 0x000fe40003f64270 */
[----:B---3--:R-:W-:Y:S02]  /*f240*/  FSEL R102, R38, -INF , P2 ;  /* 0xff80000026667808 */ /* 0x008fe40001000000 */
[----:B------:R-:W-:Y:S02]  /*f250*/  FMNMX.FTZ R47, R35, R72, !PT ;  /* 0x00000048232f7209 */ /* 0x000fe40007810000 */
[----:B------:R-:W-:Y:S01]  /*f260*/  ISETP.GT.AND P2, PT, R63, 0x80, PT ;  /* 0x000000803f00780c */ /* 0x000fe20003f44270 */
[----:B------:R-:W3:Y:S01]  /*f270*/  MUFU.TANH R31, R31 ;  /* 0x0000001f001f7308 */ /* 0x000ee20000002400 */
[----:B0-----:R-:W-:Y:S02]  /*f280*/  FSEL R103, R39, -INF , P3 ;  /* 0xff80000027677808 */ /* 0x001fe40001800000 */
[----:B------:R-:W-:-:S02]  /*f290*/  FMNMX.FTZ R72, R102, R47, !PT ;  /* 0x0000002f66487209 */ /* 0x000fc40007810000 */
[----:B------:R-:W-:Y:S02]  /*f2a0*/  ISETP.GT.AND P3, PT, R63, 0x81, PT ;  /* 0x000000813f00780c */ /* 0x000fe40003f64270 */
[----:B-1----:R-:W-:Y:S02]  /*f2b0*/  FSEL R104, R26, -INF , P2 ;  /* 0xff8000001a687808 */ /* 0x002fe40001000000 */
[----:B------:R-:W-:Y:S01]  /*f2c0*/  FMNMX.FTZ R47, R103, R72, !PT ;  /* 0x00000048672f7209 */ /* 0x000fe20007810000 */
[----:B------:R-:W-:Y:S01]  /*f2d0*/  FFMA.FTZ R39, R33, R21, -R30 ;  /* 0x0000001521277223 */ /* 0x000fe2000001081e */
[----:B------:R-:W-:Y:S02]  /*f2e0*/  ISETP.GT.AND P2, PT, R63, 0x88, PT ;  /* 0x000000883f00780c */ /* 0x000fe40003f44270 */
[----:B--2---:R-:W-:Y:S02]  /*f2f0*/  FSEL R33, R27, -INF , P3 ;  /* 0xff8000001b217808 */ /* 0x004fe40001800000 */
[----:B------:R-:W-:-:S02]  /*f300*/  FMNMX.FTZ R26, R104, R47, !PT ;  /* 0x0000002f681a7209 */ /* 0x000fc40007810000 */
[----:B------:R-:W-:Y:S02]  /*f310*/  ISETP.GT.AND P3, PT, R63, 0x89, PT ;  /* 0x000000893f00780c */ /* 0x000fe40003f64270 */
[----:B------:R-:W-:Y:S02]  /*f320*/  FSEL R105, R56, -INF , P2 ;  /* 0xff80000038697808 */ /* 0x000fe40001000000 */
[----:B------:R-:W-:Y:S02]  /*f330*/  FMNMX.FTZ R26, R33, R26, !PT ;  /* 0x0000001a211a7209 */ /* 0x000fe40007810000 */
[----:B---3--:R-:W-:Y:S02]  /*f340*/  FSEL R31, R31, -INF , P3 ;  /* 0xff8000001f1f7808 */ /* 0x008fe40001800000 */
[----:B------:R-:W-:-:S04]  /*f350*/  FMNMX.FTZ R26, R105, R26, !PT ;  /* 0x0000001a691a7209 */ /* 0x000fc80007810000 */
[----:B------:R-:W-:-:S05]  /*f360*/  FMNMX.FTZ R26, R31, R26, !PT ;  /* 0x0000001a1f1a7209 */ /* 0x000fca0007810000 */
[----:B------:R-:W0:Y:S01]  /*f370*/  SHFL.BFLY PT, R27, R26, 0x2, 0x1f ;  /* 0x0c401f001a1b7f89 */ /* 0x000e2200000e0000 */
        /* <DEDUP_REMOVED lines=10> */
[----:B------:R-:W-:Y:S01]  /*f420*/  FFMA.FTZ R95, R95, R21, -R30 ;  /* 0x000000155f5f7223 */ /* 0x000fe2000001081e */
[----:B------:R1:W-:Y:S01]  /*f430*/  MUFU.EX2 R46, R59 ;  /* 0x0000003b002e7308 */ /* 0x0003e20000000800 */
[----:B0-----:R-:W-:-:S04]  /*f440*/  FMNMX.FTZ R72, R24, R25, !PT ;  /* 0x0000001918487209 */ /* 0x001fc80007810000 */
[C---:B------:R-:W-:Y:S01]  /*f450*/  FSETP.NEU.FTZ.AND P2, PT, R72.reuse, -INF , PT ;  /* 0xff8000004800780b */ /* 0x040fe20003f5d000 */
[----:B------:R-:W-:-:S05]  /*f460*/  FMUL.FTZ R28, R72, R21 ;  /* 0x00000015481c7220 */ /* 0x000fca0000410000 */
[----:B------:R-:W-:Y:S01]  /*f470*/  FSEL R28, R28, RZ, P2 ;  /* 0x000000ff1c1c7208 */ /* 0x000fe20001000000 */
[-CC-:B------:R-:W-:Y:S01]  /*f480*/  FFMA.FTZ R90, R90, R21.reuse, -R30.reuse ;  /* 0x000000155a5a7223 */ /* 0x180fe2000001081e */
[----:B------:R0:W-:Y:S01]  /*f490*/  MUFU.EX2 R43, R95 ;  /* 0x0000005f002b7308 */ /* 0x0001e20000000800 */
[-C--:B-1----:R-:W-:Y:S02]  /*f4a0*/  FFMA.FTZ R59, R36, R21.reuse, -R30 ;  /* 0x00000015243b7223 */ /* 0x082fe4000001081e */
[-CC-:B------:R-:W-:Y:S01]  /*f4b0*/  FFMA.FTZ R25, R80, R21.reuse, -R28.reuse ;  /* 0x0000001550197223 */ /* 0x180fe2000001081c */
[-C--:B------:R-:W-:Y:S01]  /*f4c0*/  FFMA.FTZ R27, R92, R21.reuse, -R28 ;  /* 0x000000155c1b7223 */ /* 0x080fe2000001081c */
        /* <DEDUP_REMOVED lines=10> */
[-C--:B------:R-:W-:Y:S01]  /*f570*/  FFMA.FTZ R41, R54, R21.reuse, -R30 ;  /* 0x0000001536297223 */ /* 0x080fe2000001081e */
[----:B------:R-:W0:Y:S01]  /*f580*/  MUFU.EX2 R97, R97 ;  /* 0x0000006100617308 */ /* 0x000e220000000800 */
[-CC-:B------:R-:W-:Y:S01]  /*f590*/  FFMA.FTZ R30, R91, R21.reuse, -R28.reuse ;  /* 0x000000155b1e7223 */ /* 0x180fe2000001081c */
[----:B------:R-:W-:-:S06]  /*f5a0*/  FFMA.FTZ R91, R93, R21, -R28 ;  /* 0x000000155d5b7223 */ /* 0x000fcc000001081c */
[----:B------:R-:W-:Y:S01]  /*f5b0*/  MUFU.EX2 R25, R25 ;  /* 0x0000001900197308 */ /* 0x000fe20000000800 */
[----:B------:R-:W-:-:S07]  /*f5c0*/  FFMA.FTZ R29, R94, R21, -R28 ;  /* 0x000000155e1d7223 */ /* 0x000fce000001081c */
[----:B------:R-:W1:Y:S08]  /*f5d0*/  MUFU.EX2 R27, R27 ;  /* 0x0000001b001b7308 */ /* 0x000e700000000800 */
[----:B------:R-:W2:Y:S01]  /*f5e0*/  MUFU.EX2 R90, R90 ;  /* 0x0000005a005a7308 */ /* 0x000ea20000000800 */
[----:B------:R-:W-:Y:S01]  /*f5f0*/  FFMA.FTZ R92, R83, R21, -R28 ;  /* 0x00000015535c7223 */ /* 0x000fe2000001081c */
[----:B------:R-:W-:-:S06]  /*f600*/  @!P0 VIADD R24, R0, 0x31c40 ;  /* 0x00031c4000188836 */ /* 0x000fcc0000000000 */
[----:B------:R-:W-:Y:S01]  /*f610*/  MUFU.EX2 R30, R30 ;  /* 0x0000001e001e7308 */ /* 0x000fe20000000800 */
[----:B------:R-:W-:-:S07]  /*f620*/  FFMA.FTZ R83, R75, R21, -R28 ;  /* 0x000000154b537223 */ /* 0x000fce000001081c */
[----:B------:R-:W3:Y:S01]  /*f630*/  MUFU.EX2 R48, R48 ;  /* 0x0000003000307308 */ /* 0x000ee20000000800 */
[-CC-:B------:R-:W-:Y:S01]  /*f640*/  FFMA.FTZ R75, R70, R21.reuse, -R28.reuse ;  /* 0x00000015464b7223 */ /* 0x180fe2000001081c */
[----:B------:R-:W-:-:S06]  /*f650*/  FFMA.FTZ R70, R77, R21, -R28 ;  /* 0x000000154d467223 */ /* 0x000fcc000001081c */
[----:B------:R-:W4:Y:S01]  /*f660*/  MUFU.EX2 R91, R91 ;  /* 0x0000005b005b7308 */ /* 0x000f220000000800 */
[-C--:B------:R-:W-:Y:S01]  /*f670*/  FFMA.FTZ R32, R84, R21.reuse, -R28 ;  /* 0x0000001554207223 */ /* 0x080fe2000001081c */
[----:B0-----:R-:W-:Y:S01]  /*f680*/  FADD.FTZ R77, R88, R97 ;  /* 0x00000061584d7221 */ /* 0x001fe20000010000 */
[----:B------:R-:W-:Y:S01]  /*f690*/  @!P0 PRMT R24, RZ, 0x654, R24 ;  /* 0x00000654ff188816 */ /* 0x000fe20000000018 */
[----:B------:R-:W-:-:S04]  /*f6a0*/  FFMA.FTZ R52, R85, R21, -R28 ;  /* 0x0000001555347223 */ /* 0x000fc8000001081c */
[----:B------:R-:W-:Y:S01]  /*f6b0*/  MUFU.EX2 R29, R29 ;  /* 0x0000001d001d7308 */ /* 0x000fe20000000800 */
[----:B-1----:R-:W-:Y:S01]  /*f6c0*/  FADD.FTZ R85, R25, R27 ;  /* 0x0000001b19557221 */ /* 0x002fe20000010000 */
[-CC-:B------:R-:W-:Y:S01]  /*f6d0*/  FFMA.FTZ R84, R86, R21.reuse, -R28.reuse ;  /* 0x0000001556547223 */ /* 0x180fe2000001081c */
[----:B--2---:R-:W-:Y:S01]  /*f6e0*/  FADD.FTZ R77, R90, R77 ;  /* 0x0000004d5a4d7221 */ /* 0x004fe20000010000 */
[----:B------:R0:W-:Y:S04]  /*f6f0*/  @!P0 SYNCS.ARRIVE.TRANS64.RED.A1T0 RZ, [R24+URZ], RZ ;  /* 0x000000ff18ff89a7 */ /* 0x0001e8000810043f */
[----:B------:R-:W1:Y:S01]  /*f700*/  MUFU.EX2 R89, R89 ;  /* 0x0000005900597308 */ /* 0x000e620000000800 */
[----:B------:R-:W-:Y:S01]  /*f710*/  FFMA.FTZ R26, R60, R21, -R28 ;  /* 0x000000153c1a7223 */ /* 0x000fe2000001081c */
[----:B---3--:R-:W-:Y:S01]  /*f720*/  FADD.FTZ R86, R48, R77 ;  /* 0x0000004d30567221 */ /* 0x008fe20000010000 */
[----:B0-----:R-:W-:-:S05]  /*f730*/  F2FP.F16.F32.PACK_AB R24, R97, R88 ;  /* 0x000000586118723e */ /* 0x001fca00000000ff */
[----:B------:R-:W0:Y:S01]  /*f740*/  MUFU.EX2 R92, R92 ;  /* 0x0000005c005c7308 */ /* 0x000e220000000800 */
[----:B------:R-:W-:Y:S01]  /*f750*/  FADD.FTZ R88, R30, R85 ;  /* 0x000000551e587221 */ /* 0x000fe20000010000 */
[----:B------:R-:W-:-:S06]  /*f760*/  FFMA.FTZ R79, R79, R21, -R28 ;  /* 0x000000154f4f7223 */ /* 0x000fcc000001081c */
[----:B------:R-:W-:Y:S01]  /*f770*/  MUFU.EX2 R81, R81 ;  /* 0x0000005100517308 */ /* 0x000fe20000000800 */
[----:B----4-:R-:W-:Y:S01]  /*f780*/  FADD.FTZ R88, R91, R88 ;  /* 0x000000585b587221 */ /* 0x010fe20000010000 */
[----:B------:R-:W-:-:S06]  /*f790*/  FFMA.FTZ R80, R98, R21, -R28 ;  /* 0x0000001562507223 */ /* 0x000fcc000001081c */
[----:B------:R-:W2:Y:S01]  /*f7a0*/  MUFU.EX2 R32, R32 ;  /* 0x0000002000207308 */ /* 0x000ea20000000800 */
[----:B------:R-:W-:Y:S01]  /*f7b0*/  FADD.FTZ R86, R15, R86 ;  /* 0x000000560f567221 */ /* 0x000fe20000010000 */
[----:B------:R-:W-:-:S06]  /*f7c0*/  FFMA.FTZ R62, R62, R21, -R28 ;  /* 0x000000153e3e7223 */ /* 0x000fcc000001081c */
[----:B------:R-:W3:Y:S01]  /*f7d0*/  MUFU.EX2 R84, R84 ;  /* 0x0000005400547308 */ /* 0x000ee20000000800 */
[----:B------:R-:W-:Y:S01]  /*f7e0*/  FFMA.FTZ R54, R76, R21, -R28 ;  /* 0x000000154c367223 */ /* 0x000fe2000001081c */
[----:B-1----:R-:W-:-:S06]  /*f7f0*/  FADD.FTZ R86, R89, R86 ;  /* 0x0000005659567221 */ /* 0x002fcc0000010000 */
[----:B------:R-:W1:Y:S08]  /*f800*/  MUFU.EX2 R73, R73 ;  /* 0x0000004900497308 */ /* 0x000e700000000800 */
[----:B------:R4:W-:Y:S01]  /*f810*/  MUFU.EX2 R0, R26 ;  /* 0x0000001a00007308 */ /* 0x0009e20000000800 */
[----:B------:R-:W-:Y:S01]  /*f820*/  FFMA.FTZ R78, R78, R21, -R28 ;  /* 0x000000154e4e7223 */ /* 0x000fe2000001081c */
[----:B----4-:R-:W-:-:S06]  /*f830*/  F2FP.F16.F32.PACK_AB R26, R48, R90 ;  /* 0x0000005a301a723e */ /* 0x010fcc00000000ff */
[----:B------:R-:W4:Y:S01]  /*f840*/  MUFU.EX2 R52, R52 ;  /* 0x0000003400347308 */ /* 0x000f220000000800 */
[----:B------:R-:W-:-:S07]  /*f850*/  FFMA.FTZ R90, R53, R21, -R28 ;  /* 0x00000015355a7223 */ /* 0x000fce000001081c */
[----:B------:R0:W-:Y:S08]  /*f860*/  MUFU.EX2 R48, R79 ;  /* 0x0000004f00307308 */ /* 0x0001f00000000800 */
[----:B------:R-:W4:Y:S01]  /*f870*/  MUFU.EX2 R74, R74 ;  /* 0x0000004a004a7308 */ /* 0x000f220000000800 */
[----:B0-----:R-:W-:Y:S01]  /*f880*/  FFMA.FTZ R79, R35, R21, -R28 ;  /* 0x00000015234f7223 */ /* 0x001fe2000001081c */
[----:B------:R-:W-:-:S04]  /*f890*/  FADD.FTZ R35, R29, R88 ;  /* 0x000000581d237221 */ /* 0x000fc80000010000 */
[----:B------:R-:W-:Y:S02]  /*f8a0*/  FADD.FTZ R35, R92, R35 ;  /* 0x000000235c237221 */ /* 0x000fe40000010000 */
[----:B------:R-:W0:Y:S01]  /*f8b0*/  MUFU.EX2 R80, R80 ;  /* 0x0000005000507308 */ /* 0x000e220000000800 */
[----:B------:R-:W-:Y:S01]  /*f8c0*/  FFMA.FTZ R77, R34, R21, -R28 ;  /* 0x00000015224d7223 */ /* 0x000fe2000001081c */
[----:B--2---:R-:W-:-:S06]  /*f8d0*/  FADD.FTZ R35, R32, R35 ;  /* 0x0000002320237221 */ /* 0x004fcc0000010000 */
[----:B------:R2:W-:Y:S01]  /*f8e0*/  MUFU.EX2 R53, R62 ;  /* 0x0000003e00357308 */ /* 0x0005e20000000800 */
[----:B------:R-:W-:-:S07]  /*f8f0*/  FFMA.FTZ R76, R87, R21, -R28 ;  /* 0x00000015574c7223 */ /* 0x000fce000001081c */
[----:B------:R-:W-:Y:S01]  /*f900*/  MUFU.EX2 R65, R65 ;  /* 0x0000004100417308 */ /* 0x000fe20000000800 */
[-C--:B--2---:R-:W-:Y:S01]  /*f910*/  FFMA.FTZ R62, R33, R21.reuse, -R28 ;  /* 0x00000015213e7223 */ /* 0x084fe2000001081c */
[----:B------:R-:W-:Y:S01]  /*f920*/  FADD.FTZ R33, R81, R86 ;  /* 0x0000005651217221 */ /* 0x000fe20000010000 */
[----:B------:R-:W-:-:S03]  /*f930*/  FFMA.FTZ R85, R67, R21, -R28 ;  /* 0x0000001543557223 */ /* 0x000fc6000001081c */
[----:B------:R-:W-:Y:S02]  /*f940*/  FADD.FTZ R34, R82, R33 ;  /* 0x0000002152227221 */ /* 0x000fe40000010000 */
[----:B------:R-:W2:Y:S01]  /*f950*/  MUFU.EX2 R54, R54 ;  /* 0x0000003600367308 */ /* 0x000ea20000000800 */
[----:B------:R-:W-:Y:S01]  /*f960*/  FFMA.FTZ R67, R31, R21, -R28 ;  /* 0x000000151f437223 */ /* 0x000fe2000001081c */
[----:B---3--:R-:W-:Y:S01]  /*f970*/  FADD.FTZ R35, R84, R35 ;  /* 0x0000002354237221 */ /* 0x008fe20000010000 */
[----:B------:R-:W-:-:S05]  /*f980*/  F2FP.F16.F32.PACK_AB R25, R27, R25 ;  /* 0x000000191b19723e */ /* 0x000fca00000000ff */
[----:B------:R-:W-:Y:S01]  /*f990*/  MUFU.EX2 R66, R66 ;  /* 0x0000004200427308 */ /* 0x000fe20000000800 */
[----:B-1----:R-:W-:Y:S01]  /*f9a0*/  FADD.FTZ R31, R73, R34 ;  /* 0x00000022491f7221 */ /* 0x002fe20000010000 */
[----:B------:R-:W-:Y:S01]  /*f9b0*/  F2FP.F16.F32.PACK_AB R27, R91, R30 ;  /* 0x0000001e5b1b723e */ /* 0x000fe200000000ff */
[----:B------:R-:W-:-:S05]  /*f9c0*/  FFMA.FTZ R69, R69, R21, -R28 ;  /* 0x0000001545457223 */ /* 0x000fca000001081c */
[----:B------:R-:W1:Y:S01]  /*f9d0*/  MUFU.EX2 R78, R78 ;  /* 0x0000004e004e7308 */ /* 0x000e620000000800 */
[-CC-:B------:R-:W-:Y:S01]  /*f9e0*/  FFMA.FTZ R64, R64, R21.reuse, -R28.reuse ;  /* 0x0000001540407223 */ /* 0x180fe2000001081c */
[-CC-:B------:R-:W-:Y:S01]  /*f9f0*/  FFMA.FTZ R60, R99, R21.reuse, -R28.reuse ;  /* 0x00000015633c7223 */ /* 0x180fe2000001081c */
[-CC-:B------:R-:W-:Y:S01]  /*fa00*/  FFMA.FTZ R30, R55, R21.reuse, -R28.reuse ;  /* 0x00000015371e7223 */ /* 0x180fe2000001081c */
[----:B------:R-:W-:-:S04]  /*fa10*/  FFMA.FTZ R87, R68, R21, -R28 ;  /* 0x0000001544577223 */ /* 0x000fc8000001081c */
[----:B------:R-:W-:Y:S01]  /*fa20*/  MUFU.EX2 R57, R57 ;  /* 0x0000003900397308 */ /* 0x000fe20000000800 */
[-CC-:B------:R-:W-:Y:S01]  /*fa30*/  FFMA.FTZ R100, R100, R21.reuse, -R28.reuse ;  /* 0x0000001564647223 */ /* 0x180fe2000001081c */
[-CC-:B------:R-:W-:Y:S01]  /*fa40*/  FFMA.FTZ R101, R101, R21.reuse, -R28.reuse ;  /* 0x0000001565657223 */ /* 0x180fe2000001081c */
[-CC-:B------:R-:W-:Y:S01]  /*fa50*/  FFMA.FTZ R102, R102, R21.reuse, -R28.reuse ;  /* 0x0000001566667223 */ /* 0x180fe2000001081c */
[-CC-:B------:R-:W-:Y:S01]  /*fa60*/  FFMA.FTZ R103, R103, R21.reuse, -R28.reuse ;  /* 0x0000001567677223 */ /* 0x180fe2000001081c */
[-CC-:B------:R-:W-:Y:S01]  /*fa70*/  FFMA.FTZ R104, R104, R21.reuse, -R28.reuse ;  /* 0x0000001568687223 */ /* 0x180fe2000001081c */
[----:B------:R-:W-:Y:S01]  /*fa80*/  FFMA.FTZ R105, R105, R21, -R28 ;  /* 0x0000001569697223 */ /* 0x000fe2000001081c */
[----:B----4-:R-:W-:Y:S01]  /*fa90*/  FADD.FTZ R35, R52, R35 ;  /* 0x0000002334237221 */ /* 0x010fe20000010000 */
[----:B------:R-:W3:Y:S01]  /*faa0*/  MUFU.EX2 R76, R76 ;  /* 0x0000004c004c7308 */ /* 0x000ee20000000800 */
[----:B------:R-:W-:Y:S01]  /*fab0*/  FADD.FTZ R28, R74, R31 ;  /* 0x0000001f4a1c7221 */ /* 0x000fe20000010000 */
[----:B------:R4:W-:Y:S01]  /*fac0*/  STSM.16.M88.4 [R17+0x24300], R24 ;  /* 0x0243001811007844 */ /* 0x0009e20000000200 */
[----:B0-----:R-:W-:-:S05]  /*fad0*/  FADD.FTZ R35, R80, R35 ;  /* 0x0000002350237221 */ /* 0x001fca0000010000 */
[----:B------:R-:W0:Y:S01]  /*fae0*/  MUFU.EX2 R58, R58 ;  /* 0x0000003a003a7308 */ /* 0x000e220000000800 */
[----:B--2---:R-:W-:-:S07]  /*faf0*/  FADD.FTZ R35, R54, R35 ;  /* 0x0000002336237221 */ /* 0x004fce0000010000 */
[----:B------:R-:W2:Y:S01]  /*fb00*/  MUFU.EX2 R83, R83 ;  /* 0x0000005300537308 */ /* 0x000ea20000000800 */
[----:B----4-:R-:W-:Y:S01]  /*fb10*/  F2FP.F16.F32.PACK_AB R24, R89, R15 ;  /* 0x0000000f5918723e */ /* 0x010fe200000000ff */
[----:B------:R-:W-:-:S06]  /*fb20*/  FADD.FTZ R15, R65, R28 ;  /* 0x0000001c410f7221 */ /* 0x000fcc0000010000 */
[----:B------:R-:W4:Y:S01]  /*fb30*/  MUFU.EX2 R49, R49 ;  /* 0x0000003100317308 */ /* 0x000f220000000800 */
[----:B-1----:R-:W-:-:S07]  /*fb40*/  FADD.FTZ R35, R78, R35 ;  /* 0x000000234e237221 */ /* 0x002fce0000010000 */
[----:B------:R-:W1:Y:S01]  /*fb50*/  MUFU.EX2 R69, R69 ;  /* 0x0000004500457308 */ /* 0x000e620000000800 */
[----:B------:R-:W-:-:S07]  /*fb60*/  F2FP.F16.F32.PACK_AB R27, R84, R32 ;  /* 0x00000020541b723e */ /* 0x000fce00000000ff */
[----:B------:R-:W1:Y:S08]  /*fb70*/  MUFU.EX2 R50, R50 ;  /* 0x0000003200327308 */ /* 0x000e700000000800 */
[----:B------:R0:W-:Y:S01]  /*fb80*/  MUFU.EX2 R68, R30 ;  /* 0x0000001e00447308 */ /* 0x0001e20000000800 */
[----:B---3--:R-:W-:Y:S01]  /*fb90*/  FADD.FTZ R32, R76, R35 ;  /* 0x000000234c207221 */ /* 0x008fe20000010000 */
[----:B0-----:R-:W-:-:S06]  /*fba0*/  FADD.FTZ R30, R66, R15 ;  /* 0x0000000f421e7221 */ /* 0x001fcc0000010000 */
[----:B------:R-:W0:Y:S01]  /*fbb0*/  MUFU.EX2 R75, R75 ;  /* 0x0000004b004b7308 */ /* 0x000e220000000800 */
[----:B------:R-:W-:-:S07]  /*fbc0*/  FADD.FTZ R15, R57, R30 ;  /* 0x0000001e390f7221 */ /* 0x000fce0000010000 */
[----:B------:R-:W3:Y:S01]  /*fbd0*/  MUFU.EX2 R42, R42 ;  /* 0x0000002a002a7308 */ /* 0x000ee20000000800 */
[----:B------:R-:W-:Y:S01]  /*fbe0*/  FADD.FTZ R34, R58, R15 ;  /* 0x0000000f3a227221 */ /* 0x000fe20000010000 */
[----:B------:R-:W-:Y:S02]  /*fbf0*/  F2FP.F16.F32.PACK_AB R25, R92, R29 ;  /* 0x0000001d5c19723e */ /* 0x000fe400000000ff */
[----:B------:R-:W-:-:S04]  /*fc00*/  F2FP.F16.F32.PACK_AB R29, R80, R52 ;  /* 0x00000034501d723e */ /* 0x000fc800000000ff */
[----:B------:R-:W3:Y:S01]  /*fc10*/  MUFU.EX2 R70, R70 ;  /* 0x0000004600467308 */ /* 0x000ee20000000800 */
[----:B--2---:R-:W-:Y:S01]  /*fc20*/  FADD.FTZ R52, R83, R32 ;  /* 0x0000002053347221 */ /* 0x004fe20000010000 */
[----:B----4-:R-:W-:-:S06]  /*fc30*/  FADD.FTZ R15, R49, R34 ;  /* 0x00000022310f7221 */ /* 0x010fcc0000010000 */
[----:B------:R-:W2:Y:S01]  /*fc40*/  MUFU.EX2 R64, R64 ;  /* 0x0000004000407308 */ /* 0x000ea20000000800 */
[----:B-1----:R-:W-:Y:S01]  /*fc50*/  FADD.FTZ R52, R69, R52 ;  /* 0x0000003445347221 */ /* 0x002fe20000010000 */
[C---:B------:R-:W-:Y:S01]  /*fc60*/  FADD.FTZ R15, R50.reuse, R15 ;  /* 0x0000000f320f7221 */ /* 0x040fe20000010000 */
[----:B------:R-:W-:-:S05]  /*fc70*/  F2FP.F16.F32.PACK_AB R34, R50, R49 ;  /* 0x000000313222723e */ /* 0x000fca00000000ff */
[----:B------:R-:W1:Y:S01]  /*fc80*/  MUFU.EX2 R38, R38 ;  /* 0x0000002600267308 */ /* 0x000e620000000800 */
[----:B0-----:R-:W-:Y:S01]  /*fc90*/  FADD.FTZ R49, R75, R52 ;  /* 0x000000344b317221 */ /* 0x001fe20000010000 */
[----:B---3--:R-:W-:-:S06]  /*fca0*/  FADD.FTZ R50, R42, R15 ;  /* 0x0000000f2a327221 */ /* 0x008fcc0000010000 */
[----:B------:R-:W0:Y:S01]  /*fcb0*/  MUFU.EX2 R60, R60 ;  /* 0x0000003c003c7308 */ /* 0x000e220000000800 */
[----:B------:R-:W-:Y:S01]  /*fcc0*/  FADD.FTZ R49, R70, R49 ;  /* 0x0000003146317221 */ /* 0x000fe20000010000 */
[----:B------:R-:W-:-:S06]  /*fcd0*/  FADD.FTZ R15, R43, R50 ;  /* 0x000000322b0f7221 */ /* 0x000fcc0000010000 */
[----:B------:R-:W3:Y:S01]  /*fce0*/  MUFU.EX2 R39, R39 ;  /* 0x0000002700277308 */ /* 0x000ee20000000800 */
[----:B------:R-:W-:Y:S01]  /*fcf0*/  F2FP.F16.F32.PACK_AB R26, R82, R81 ;  /* 0x00000051521a723e */ /* 0x000fe200000000ff */
[----:B--2---:R-:W-:Y:S01]  /*fd00*/  FADD.FTZ R49, R64, R49 ;  /* 0x0000003140317221 */ /* 0x004fe20000010000 */
[----:B------:R-:W-:-:S05]  /*fd10*/  FADD.FTZ R15, R46, R15 ;  /* 0x0000000f2e0f7221 */ /* 0x000fca0000010000 */
[----:B------:R-:W2:Y:S01]  /*fd20*/  MUFU.EX2 R61, R61 ;  /* 0x0000003d003d7308 */ /* 0x000ea20000000800 */
[----:B------:R4:W-:Y:S01]  /*fd30*/  STSM.16.M88.4 [R17+0x25b00], R24 ;  /* 0x025b001811007844 */ /* 0x0009e20000000200 */
[----:B------:R-:W-:-:S06]  /*fd40*/  FADD.FTZ R49, R0, R49 ;  /* 0x0000003100317221 */ /* 0x000fcc0000010000 */
[----:B------:R-:W2:Y:S01]  /*fd50*/  MUFU.EX2 R59, R59 ;  /* 0x0000003b003b7308 */ /* 0x000ea20000000800 */
[----:B------:R-:W-:Y:S02]  /*fd60*/  F2FP.F16.F32.PACK_AB R28, R74, R73 ;  /* 0x000000494a1c723e */ /* 0x000fe400000000ff */
[----:B------:R-:W-:Y:S02]  /*fd70*/  F2FP.F16.F32.PACK_AB R30, R66, R65 ;  /* 0x00000041421e723e */ /* 0x000fe400000000ff */
[----:B------:R-:W-:-:S03]  /*fd80*/  F2FP.F16.F32.PACK_AB R31, R78, R54 ;  /* 0x000000364e1f723e */ /* 0x000fc600000000ff */
[----:B------:R-:W2:Y:S01]  /*fd90*/  MUFU.EX2 R55, R90 ;  /* 0x0000005a00377308 */ /* 0x000ea20000000800 */
[----:B----4-:R-:W-:Y:S01]  /*fda0*/  F2FP.F16.F32.PACK_AB R24, R43, R42 ;  /* 0x0000002a2b18723e */ /* 0x010fe200000000ff */
[----:B-1----:R-:W-:Y:S01]  /*fdb0*/  FADD.FTZ R42, R38, R15 ;  /* 0x0000000f262a7221 */ /* 0x002fe20000010000 */
[----:B0-----:R-:W-:-:S05]  /*fdc0*/  FADD.FTZ R49, R60, R49 ;  /* 0x000000313c317221 */ /* 0x001fca0000010000 */
[----:B------:R-:W0:Y:S01]  /*fdd0*/  MUFU.EX2 R63, R63 ;  /* 0x0000003f003f7308 */ /* 0x000e220000000800 */
[----:B---3--:R-:W-:Y:S01]  /*fde0*/  FADD.FTZ R42, R39, R42 ;  /* 0x0000002a272a7221 */ /* 0x008fe20000010000 */
[----:B------:R1:W-:Y:S06]  /*fdf0*/  STSM.16.M88.4 [R17+0x27300], R28 ;  /* 0x0273001c11007844 */ /* 0x0003ec0000000200 */
[----:B------:R-:W3:Y:S01]  /*fe00*/  MUFU.EX2 R56, R56 ;  /* 0x0000003800387308 */ /* 0x000ee20000000800 */
[----:B--2---:R-:W-:Y:S01]  /*fe10*/  FADD.FTZ R42, R61, R42 ;  /* 0x0000002a3d2a7221 */ /* 0x004fe20000010000 */
[----:B------:R-:W-:Y:S01]  /*fe20*/  F2FP.F16.F32.PACK_AB R32, R58, R57 ;  /* 0x000000393a20723e */ /* 0x000fe200000000ff */
[----:B------:R-:W2:Y:S01]  /*fe30*/  @P5 LDC R43, c[0x0][0x44c] ;  /* 0x00011300ff2b5b82 */ /* 0x000ea20000000800 */
[----:B------:R-:W-:-:S04]  /*fe40*/  F2FP.F16.F32.PACK_AB R33, R83, R76 ;  /* 0x0000004c5321723e */ /* 0x000fc800000000ff */
[----:B------:R-:W4:Y:S01]  /*fe50*/  MUFU.EX2 R85, R85 ;  /* 0x0000005500557308 */ /* 0x000f220000000800 */
[----:B-1----:R-:W-:Y:S01]  /*fe60*/  FADD.FTZ R30, R48, R49 ;  /* 0x00000031301e7221 */ /* 0x002fe20000010000 */
[----:B------:R-:W-:-:S06]  /*fe70*/  F2FP.F16.F32.PACK_AB R35, R75, R69 ;  /* 0x000000454b23723e */ /* 0x000fcc00000000ff */
[----:B------:R-:W1:Y:S01]  /*fe80*/  MUFU.EX2 R71, R71 ;  /* 0x0000004700477308 */ /* 0x000e620000000800 */
[----:B------:R-:W-:Y:S01]  /*fe90*/  FADD.FTZ R30, R53, R30 ;  /* 0x0000001e351e7221 */ /* 0x000fe20000010000 */
[----:B------:R-:W-:Y:S01]  /*fea0*/  FADD.FTZ R42, R59, R42 ;  /* 0x0000002a3b2a7221 */ /* 0x000fe20000010000 */
[----:B------:R0:W-:Y:S05]  /*feb0*/  STSM.16.M88.4 [R17+0x28b00], R32 ;  /* 0x028b002011007844 */ /* 0x0001ea0000000200 */
[----:B------:R-:W2:Y:S01]  /*fec0*/  MUFU.EX2 R82, R87 ;  /* 0x0000005700527308 */ /* 0x000ea20000000800 */
[----:B------:R-:W-:-:S07]  /*fed0*/  FADD.FTZ R15, R55, R30 ;  /* 0x0000001e370f7221 */ /* 0x000fce0000010000 */
[----:B------:R-:W2:Y:S01]  /*fee0*/  MUFU.EX2 R47, R47 ;  /* 0x0000002f002f7308 */ /* 0x000ea20000000800 */
[----:B------:R-:W-:Y:S01]  /*fef0*/  F2FP.F16.F32.PACK_AB R27, R60, R0 ;  /* 0x000000003c1b723e */ /* 0x000fe200000000ff */
[----:B------:R-:W2:Y:S01]  /*ff00*/  @P5 LDC R49, c[0x0][0x450] ;  /* 0x00011400ff315b82 */ /* 0x000ea20000000800 */
[----:B0-----:R-:W-:-:S05]  /*ff10*/  FADD.FTZ R33, R63, R42 ;  /* 0x0000002a3f217221 */ /* 0x001fca0000010000 */
[----:B------:R-:W0:Y:S01]  /*ff20*/  MUFU.EX2 R100, R100 ;  /* 0x0000006400647308 */ /* 0x000e220000000800 */
[----:B------:R-:W-:Y:S01]  /*ff30*/  FADD.FTZ R0, R68, R15 ;  /* 0x0000000f44007221 */ /* 0x000fe20000010000 */
[----:B---3--:R-:W-:-:S06]  /*ff40*/  FADD.FTZ R32, R56, R33 ;  /* 0x0000002138207221 */ /* 0x008fcc0000010000 */
[----:B------:R-:W3:Y:S01]  /*ff50*/  MUFU.EX2 R95, R95 ;  /* 0x0000005f005f7308 */ /* 0x000ee20000000800 */
[----:B----4-:R-:W-:Y:S01]  /*ff60*/  FADD.FTZ R15, R85, R0 ;  /* 0x00000000550f7221 */ /* 0x010fe20000010000 */
[----:B-1----:R-:W-:-:S06]  /*ff70*/  FADD.FTZ R0, R71, R32 ;  /* 0x0000002047007221 */ /* 0x002fcc0000010000 */
[----:B------:R-:W1:Y:S08]  /*ff80*/  MUFU.EX2 R101, R101 ;  /* 0x0000006500657308 */ /* 0x000e700000000800 */
[----:B------:R-:W4:Y:S01]  /*ff90*/  MUFU.EX2 R40, R40 ;  /* 0x0000002800287308 */ /* 0x000f220000000800 */
[----:B--2---:R-:W-:Y:S01]  /*ffa0*/  FADD.FTZ R33, R82, R15 ;  /* 0x0000000f52217221 */ /* 0x004fe20000010000 */
[----:B------:R-:W-:-:S06]  /*ffb0*/  FADD.FTZ R0, R47, R0 ;  /* 0x000000002f007221 */ /* 0x000fcc0000010000 */
[----:B------:R-:W-:Y:S01]  /*ffc0*/  MUFU.EX2 R77, R77 ;  /* 0x0000004d004d7308 */ /* 0x000fe20000000800 */
[----:B------:R-:W-:-:S07]  /*ffd0*/  F2FP.F16.F32.PACK_AB R26, R38, R46 ;  /* 0x0000002e261a723e */ /* 0x000fce00000000ff */
[----:B------:R-:W2:Y:S01]  /*ffe0*/  MUFU.EX2 R44, R44 ;  /* 0x0000002c002c7308 */ /* 0x000ea20000000800 */
[----:B------:R-:W-:Y:S01]  /*fff0*/  F2FP.F16.F32.PACK_AB R28, R61, R39 ;  /* 0x000000273d1c723e */ /* 0x000fe200000000ff */
[----:B0-----:R-:W-:-:S06]  /*10000*/  FADD.FTZ R38, R100, R33 ;  /* 0x0000002164267221 */ /* 0x001fcc0000010000 */
[----:B------:R-:W0:Y:S01]  /*10010*/  MUFU.EX2 R50, R79 ;  /* 0x0000004f00327308 */ /* 0x000e220000000800 */
[----:B---3--:R-:W-:Y:S01]  /*10020*/  FADD.FTZ R39, R95, R0 ;  /* 0x000000005f277221 */ /* 0x008fe20000010000 */
[----:B------:R-:W-:-:S06]  /*10030*/  F2FP.F16.F32.PACK_AB R25, R64, R70 ;  /* 0x000000464019723e */ /* 0x000fcc00000000ff */
[----:B------:R-:W3:Y:S01]  /*10040*/  MUFU.EX2 R37, R37 ;  /* 0x0000002500257308 */ /* 0x000ee20000000800 */
[----:B-1----:R-:W-:Y:S01]  /*10050*/  FADD.FTZ R38, R101, R38 ;  /* 0x0000002665267221 */ /* 0x002fe20000010000 */
[----:B----4-:R-:W-:-:S06]  /*10060*/  FADD.FTZ R39, R40, R39 ;  /* 0x0000002728277221 */ /* 0x010fcc0000010000 */
[----:B------:R-:W-:Y:S01]  /*10070*/  MUFU.EX2 R102, R102 ;  /* 0x0000006600667308 */ /* 0x000fe20000000800 */
[----:B------:R1:W-:Y:S07]  /*10080*/  STSM.16.M88.4 [R17+0x2a300], R24 ;  /* 0x02a3001811007844 */ /* 0x0003ee0000000200 */
[----:B------:R-:W4:Y:S01]  /*10090*/  MUFU.EX2 R45, R45 ;  /* 0x0000002d002d7308 */ /* 0x000f220000000800 */
[----:B--2---:R-:W-:-:S07]  /*100a0*/  FADD.FTZ R0, R44, R39 ;  /* 0x000000272c007221 */ /* 0x004fce0000010000 */
[----:B------:R-:W2:Y:S01]  /*100b0*/  MUFU.EX2 R103, R103 ;  /* 0x0000006700677308 */ /* 0x000ea20000000800 */
[----:B-1----:R-:W-:Y:S01]  /*100c0*/  FADD.FTZ R25, R77, R38 ;  /* 0x000000264d197221 */ /* 0x002fe20000010000 */
[----:B------:R-:W-:-:S06]  /*100d0*/  F2FP.F16.F32.PACK_AB R29, R53, R48 ;  /* 0x00000030351d723e */ /* 0x000fcc00000000ff */
[----:B------:R-:W1:Y:S01]  /*100e0*/  MUFU.EX2 R36, R36 ;  /* 0x0000002400247308 */ /* 0x000e620000000800 */
[----:B------:R-:W-:Y:S02]  /*100f0*/  F2FP.F16.F32.PACK_AB R30, R63, R59 ;  /* 0x0000003b3f1e723e */ /* 0x000fe400000000ff */
[----:B------:R-:W-:Y:S01]  /*10100*/  F2FP.F16.F32.PACK_AB R31, R68, R55 ;  /* 0x00000037441f723e */ /* 0x000fe200000000ff */
[----:B0-----:R-:W-:Y:S01]  /*10110*/  FADD.FTZ R25, R50, R25 ;  /* 0x0000001932197221 */ /* 0x001fe20000010000 */
[----:B---3--:R-:W-:Y:S01]  /*10120*/  FADD.FTZ R26, R37, R0 ;  /* 0x00000000251a7221 */ /* 0x008fe20000010000 */
[----:B------:R-:W-:Y:S02]  /*10130*/  @P5 IMAD.HI.U32 R24, R108, R43, RZ ;  /* 0x0000002b6c185227 */ /* 0x000fe400078e00ff */
[----:B------:R0:W-:Y:S02]  /*10140*/  STSM.16.M88.4 [R17+0x2bb00], R28 ;  /* 0x02bb001c11007844 */ /* 0x0001e40000000200 */
[----:B----4-:R-:W-:Y:S01]  /*10150*/  FADD.FTZ R27, R45, R26 ;  /* 0x0000001a2d1b7221 */ /* 0x010fe20000010000 */
[----:B------:R-:W-:-:S02]  /*10160*/  F2FP.F16.F32.PACK_AB R32, R71, R56 ;  /* 0x000000384720723e */ /* 0x000fc400000000ff */
[----:B------:R-:W-:Y:S02]  /*10170*/  F2FP.F16.F32.PACK_AB R33, R82, R85 ;  /* 0x000000555221723e */ /* 0x000fe400000000ff */
[----:B------:R-:W-:Y:S02]  /*10180*/  F2FP.F16.F32.PACK_AB R34, R95, R47 ;  /* 0x0000002f5f22723e */ /* 0x000fe400000000ff */
[----:B------:R-:W-:Y:S02]  /*10190*/  F2FP.F16.F32.PACK_AB R35, R101, R100 ;  /* 0x000000646523723e */ /* 0x000fe400000000ff */
[----:B------:R-:W-:Y:S01]  /*101a0*/  F2FP.F16.F32.PACK_AB R26, R45, R37 ;  /* 0x000000252d1a723e */ /* 0x000fe200000000ff */
[----:B0-----:R-:W-:Y:S01]  /*101b0*/  FADD.FTZ R28, R102, R25 ;  /* 0x00000019661c7221 */ /* 0x001fe20000010000 */
[----:B------:R-:W-:Y:S01]  /*101c0*/  IMAD.MOV.U32 R31, RZ, RZ, R108 ;  /* 0x000000ffff1f7224 */ /* 0x000fe200078e006c */
[----:B------:R-:W-:Y:S02]  /*101d0*/  @P5 SHF.R.U32.HI R31, RZ, R49, R24 ;  /* 0x00000031ff1f5219 */ /* 0x000fe40000011618 */
[----:B--2---:R-:W-:Y:S01]  /*101e0*/  FADD.FTZ R29, R103, R28 ;  /* 0x0000001c671d7221 */ /* 0x004fe20000010000 */
[----:B-1----:R-:W-:Y:S01]  /*101f0*/  FADD.FTZ R28, R36, R27 ;  /* 0x0000001b241c7221 */ /* 0x002fe20000010000 */
[----:B------:R-:W-:-:S02]  /*10200*/  F2FP.F16.F32.PACK_AB R24, R44, R40 ;  /* 0x000000282c18723e */ /* 0x000fc400000000ff */
[----:B------:R-:W-:Y:S02]  /*10210*/  F2FP.F16.F32.PACK_AB R25, R50, R77 ;  /* 0x0000004d3219723e */ /* 0x000fe400000000ff */
[----:B------:R-:W-:Y:S01]  /*10220*/  F2FP.F16.F32.PACK_AB R27, R103, R102 ;  /* 0x00000066671b723e */ /* 0x000fe200000000ff */
[----:B------:R-:W-:Y:S04]  /*10230*/  STSM.16.M88.4 [R17+0x2d300], R32 ;  /* 0x02d3002011007844 */ /* 0x000fe80000000200 */
[----:B------:R0:W-:Y:S04]  /*10240*/  STSM.16.M88.4 [R17+0x2eb00], R24 ;  /* 0x02eb001811007844 */ /* 0x0001e80000000200 */
[----:B0-----:R-:W2:Y:S01]  /*10250*/  LDL R24, [R1+0x84] ;  /* 0x0000840001187983 */ /* 0x001ea20000100800 */
[----:B------:R-:W0:Y:S08]  /*10260*/  MUFU.EX2 R104, R104 ;  /* 0x0000006800687308 */ /* 0x000e300000000800 */
[----:B------:R-:W-:Y:S08]  /*10270*/  MUFU.EX2 R15, R62 ;  /* 0x0000003e000f7308 */ /* 0x000ff00000000800 */
[----:B------:R-:W1:Y:S08]  /*10280*/  MUFU.EX2 R51, R51 ;  /* 0x0000003300337308 */ /* 0x000e700000000800 */
[----:B------:R-:W-:Y:S08]  /*10290*/  MUFU.EX2 R14, R14 ;  /* 0x0000000e000e7308 */ /* 0x000ff00000000800 */
[----:B------:R-:W3:Y:S08]  /*102a0*/  MUFU.EX2 R41, R41 ;  /* 0x0000002900297308 */ /* 0x000ef00000000800 */
[----:B------:R-:W-:Y:S08]  /*102b0*/  MUFU.EX2 R105, R105 ;  /* 0x0000006900697308 */ /* 0x000ff00000000800 */
[----:B------:R-:W4:Y:S01]  /*102c0*/  MUFU.EX2 R0, R67 ;  /* 0x0000004300007308 */ /* 0x000f220000000800 */
[----:B0-----:R-:W-:Y:S01]  /*102d0*/  FADD.FTZ R30, R104, R29 ;  /* 0x0000001d681e7221 */ /* 0x001fe20000010000 */
[----:B------:R-:W-:Y:S01]  /*102e0*/  IADD3 R31, R31, R106, -R107 ;  /* 0x0000006a1f1f7210 */ /* 0x000fe20007ffe86b */
[----:B-1----:R-:W-:Y:S01]  /*102f0*/  FADD.FTZ R33, R51, R28 ;  /* 0x0000001c33217221 */ /* 0x002fe20000010000 */
[C---:B------:R-:W-:Y:S01]  /*10300*/  F2FP.F16.F32.PACK_AB R29, R15.reuse, R104 ;  /* 0x000000680f1d723e */ /* 0x040fe200000000ff */
[----:B------:R-:W-:Y:S01]  /*10310*/  FADD.FTZ R32, R15, R30 ;  /* 0x0000001e0f207221 */ /* 0x000fe20000010000 */
[----:B------:R-:W-:Y:S01]  /*10320*/  F2FP.F16.F32.PACK_AB R28, R51, R36 ;  /* 0x00000024331c723e */ /* 0x000fe200000000ff */
[----:B------:R-:W-:Y:S01]  /*10330*/  IMAD.HI R15, R31, 0x38e38e39, RZ ;  /* 0x38e38e391f0f7827 */ /* 0x000fe200078e02ff */
[----:B---3--:R-:W-:-:S03]  /*10340*/  F2FP.F16.F32.PACK_AB R30, R41, R14 ;  /* 0x0000000e291e723e */ /* 0x008fc600000000ff */
[----:B------:R-:W-:Y:S01]  /*10350*/  FADD.FTZ R14, R14, R33 ;  /* 0x000000210e0e7221 */ /* 0x000fe20000010000 */
[----:B----4-:R-:W-:Y:S01]  /*10360*/  F2FP.F16.F32.PACK_AB R31, R0, R105 ;  /* 0x00000069001f723e */ /* 0x010fe200000000ff */
[----:B------:R-:W-:Y:S01]  /*10370*/  FADD.FTZ R105, R105, R32 ;  /* 0x0000002069697221 */ /* 0x000fe20000010000 */
[----:B------:R-:W-:Y:S01]  /*10380*/  SHF.R.U32.HI R32, RZ, 0x1f, R15 ;  /* 0x0000001fff207819 */ /* 0x000fe2000001160f */
[----:B------:R-:W-:Y:S02]  /*10390*/  FADD.FTZ R14, R41, R14 ;  /* 0x0000000e290e7221 */ /* 0x000fe40000010000 */
[----:B------:R-:W-:Y:S01]  /*103a0*/  STSM.16.M88.4 [R17+0x30300], R28 ;  /* 0x0303001c11007844 */ /* 0x000fe20000000200 */
[----:B------:R0:W-:Y:S06]  /*103b0*/  MEMBAR.ALL.CTA ;  /* 0x0000000000007992 */ /* 0x0001ec0000008000 */
[----:B0-----:R-:W0:Y:S01]  /*103c0*/  FENCE.VIEW.ASYNC.S ;  /* 0x00000000000073c6 */ /* 0x001e220000000000 */
[----:B------:R-:W-:-:S03]  /*103d0*/  LEA.HI.SX32 R15, R15, R32, 0x1b ;  /* 0x000000200f0f7211 */ /* 0x000fc600078fdaff */
[----:B------:R1:W-:Y:S02]  /*103e0*/  STL [R1+0x14], R14 ;  /* 0x0000140e01007387 */ /* 0x0003e40000100800 */
[----:B-1----:R-:W-:Y:S02]  /*103f0*/  VIADD R14, R96, 0xfffffffe ;  /* 0xfffffffe600e7836 */ /* 0x002fe40000000000 */
[----:B------:R-:W-:Y:S01]  /*10400*/  FADD.FTZ R0, R0, R105 ;  /* 0x0000006900007221 */ /* 0x000fe20000010000 */
[----:B------:R-:W-:Y:S02]  /*10410*/  @P5 LOP3.LUT R22, R22, 0x1, RZ, 0xfc, !PT ;  /* 0x0000000116165812 */ /* 0x000fe400078efcff */
[----:B------:R-:W-:Y:S02]  /*10420*/  CS2R R70, SRZ ;  /* 0x0000000000467805 */ /* 0x000fe4000001ff00 */
[----:B------:R-:W-:Y:S01]  /*10430*/  STL [R1+0x2c], R0 ;  /* 0x00002c0001007387 */ /* 0x000fe20000100800 */
[----:B------:R-:W-:-:S02]  /*10440*/  CS2R R68, SRZ ;  /* 0x0000000000447805 */ /* 0x000fc4000001ff00 */
[----:B------:R-:W-:Y:S01]  /*10450*/  CS2R R66, SRZ ;  /* 0x0000000000427805 */ /* 0x000fe2000001ff00 */
[----:B------:R-:W-:Y:S01]  /*10460*/  STL [R1+0x10], R14 ;  /* 0x0000100e01007387 */ /* 0x000fe20000100800 */
        /* <DEDUP_REMOVED lines=20> */
[----:B--2---:R-:W-:-:S04]  /*105b0*/  VIMNMX R24, R24, R15, !PT ;  /* 0x0000000f18187248 */ /* 0x004fc80007fe0100 */
[----:B------:R-:W-:Y:S01]  /*105c0*/  ISETP.GE.AND P2, PT, R14, R24, PT ;  /* 0x000000180e00720c */ /* 0x000fe20003f46270 */
[----:B------:R1:W-:Y:S02]  /*105d0*/  STL [R1+0x24], R24 ;  /* 0x0000241801007387 */ /* 0x0003e40000100800 */
[----:B-1----:R-:W-:Y:S01]  /*105e0*/  CS2R R24, SRZ ;  /* 0x0000000000187805 */ /* 0x002fe2000001ff00 */
[----:B0-----:R-:W-:-:S09]  /*105f0*/  NOP ;  /* 0x0000000000007918 */ /* 0x001fd20000000000 */
[----:B------:R-:W-:Y:S05]  /*10600*/  @!P2 BRA `(.L_x_11801) ;  /* 0x0000005c0014a947 */ /* 0x000fea0003800000 */
[----:B------:R0:W5:Y:S01]  /*10610*/  LDL.LU R151, [R1+0x38] ;  /* 0x0000380001977983 */ /* 0x0001620000300800 */
[----:B------:R-:W-:Y:S02]  /*10620*/  IMAD.MOV.U32 R0, RZ, RZ, R14 ;  /* 0x000000ffff007224 */ /* 0x000fe400078e000e */
[----:B------:R-:W-:Y:S02]  /*10630*/  IMAD.MOV.U32 R150, RZ, RZ, R72 ;  /* 0x000000ffff967224 */ /* 0x000fe400078e0048 */
[----:B------:R-:W-:Y:S02]  /*10640*/  IMAD.MOV.U32 R15, RZ, RZ, R20 ;  /* 0x000000ffff0f7224 */ /* 0x000fe400078e0014 */
[----:B------:R-:W-:Y:S02]  /*10650*/  IMAD.MOV.U32 R14, RZ, RZ, R19 ;  /* 0x000000ffff0e7224 */ /* 0x000fe400078e0013 */
[----:B0-----:R-:W-:-:S07]  /*10660*/  IMAD.MOV.U32 R71, RZ, RZ, RZ ;  /* 0x000000ffff477224 */ /* 0x001fce00078e00ff */
.L_x_11812:
[----:B------:R-:W2:Y:S01]  /*10670*/  LDL R21, [R1+0x5c] ;  /* 0x00005c0001157983 */ /* 0x000ea20000100800 */
[----:B------:R-:W-:Y:S01]  /*10680*/  VIADD R19, R14, 0x1 ;  /* 0x000000010e137836 */ /* 0x000fe20000000000 */
[----:B------:R-:W-:Y:S05]  /*10690*/  YIELD ;  /* 0x0000000000007946 */ /* 0x000fea0003800000 */
[----:B------:R-:W-:-:S04]  /*106a0*/  ISETP.NE.AND P3, PT, R19, 0x2, PT ;  /* 0x000000021300780c */ /* 0x000fc80003f65270 */
[----:B------:R-:W-:Y:S02]  /*106b0*/  SEL R20, RZ, 0x1, P3 ;  /* 0x00000001ff147807 */ /* 0x000fe40001800000 */
[----:B------:R-:W-:Y:S02]  /*106c0*/  SEL R19, R19, RZ, P3 ;  /* 0x000000ff13137207 */ /* 0x000fe40001800000 */
[----:B--2---:R-:W-:Y:S02]  /*106d0*/  ISETP.NE.AND P2, PT, R21, RZ, PT ;  /* 0x000000ff1500720c */ /* 0x004fe40003f45270 */
[----:B-----5:R-:W-:-:S05]  /*106e0*/  LOP3.LUT R21, R151, R20, RZ, 0x3c, !PT ;  /* 0x0000001497157212 */ /* 0x020fca00078e3cff */
[----:B------:R0:W-:Y:S06]  /*106f0*/  STL [R1+0x38], R21 ;  /* 0x0000381501007387 */ /* 0x0001ec0000100800 */
[----:B------:R-:W-:Y:S05]  /*10700*/  @P2 BRA `(.L_x_11802) ;  /* 0x0000000000302947 */ /* 0x000fea0003800000 */
[----:B------:R-:W-:Y:S05]  /*10710*/  @!P1 BRA `(.L_x_11803) ;  /* 0x0000000000049947 */ /* 0x000fea0003800000 */
[----:B------:R-:W-:Y:S01]  /*10720*/  BPT.TRAP 0x1 ;  /* 0x000000040000795c */ /* 0x000fe20000300000 */
.L_x_11803:
[----:B------:R-:W-:Y:S01]  /*10730*/  IMAD R20, R19, 0x8, R16 ;  /* 0x0000000813147824 */ /* 0x000fe200078e0210 */
[----:B0-----:R-:W-:-:S04]  /*10740*/  SHF.L.U32 R21, R21, 0x1f, RZ ;  /* 0x0000001f15157819 */ /* 0x001fc800000006ff */
[----:B------:R0:W1:Y:S01]  /*10750*/  SYNCS.PHASECHK.TRANS64.TRYWAIT P3, [R20+URZ+0x31c30], R21 ;  /* 0x031c3015140075a7 */ /* 0x000062000806017f */
[----:B------:R-:W-:Y:S05]  /*10760*/  @!P1 BRA `(.L_x_11804) ;  /* 0x0000000000049947 */ /* 0x000fea0003800000 */
[----:B------:R-:W-:Y:S01]  /*10770*/  BPT.TRAP 0x1 ;  /* 0x000000040000795c */ /* 0x000fe20000300000 */
.L_x_11804:
[----:B------:R-:W-:Y:S04]  /*10780*/  BSSY B0, `(.L_x_11802) ;  /* 0x0000004000007945 */ /* 0x000fe80003800000 */
[----:B-1----:R-:W-:Y:S05]  /*10790*/  @P3 BRA `(.L_x_11805) ;  /* 0x0000000000083947 */ /* 0x002fea0003800000 */
[----:B------:R-:W1:Y:S02]  /*107a0*/  SYNCS.PHASECHK.TRANS64.TRYWAIT P3, [R20+URZ+0x31c30], R21 ;  /* 0x031c3015140075a7 */ /* 0x000e64000806017f */
[----:B-1----:R-:W-:Y:S05]  /*107b0*/  @!P3 BRA `(.L_x_11806) ;  /* 0x0000017400d8b947 */ /* 0x002fea0003800000 */
.L_x_11805:
[----:B------:R-:W-:Y:S05]  /*107c0*/  BSYNC B0 ;  /* 0x0000000000007941 */ /* 0x000fea0003800000 */
.L_x_11802:
[----:B01----:R-:W2:Y:S01]  /*107d0*/  LDL R20, [R1+0x68] ;  /* 0x0000680001147983 */ /* 0x003ea20000100800 */
[----:B------:R-:W0:Y:S01]  /*107e0*/  S2R R72, SR_TID.X ;  /* 0x0000000000487919 */ /* 0x000e220000002100 */
[----:B------:R-:W-:Y:S01]  /*107f0*/  IMAD.MOV.U32 R73, RZ, RZ, -0x7fffffe0 ;  /* 0x80000020ff497424 */ /* 0x000fe200078e00ff */
[----:B------:R-:W-:Y:S05]  /*10800*/  WARPSYNC.ALL ;  /* 0x0000000000007948 */ /* 0x000fea0003800000 */
[----:B------:R-:W-:Y:S01]  /*10810*/  R2UR UR59, R73 ;  /* 0x00000000493b72ca */ /* 0x000fe200000e0000 */
[----:B------:R-:W-:Y:S01]  /*10820*/  IMAD.MOV.U32 R147, RZ, RZ, -0x7fffffe0 ;  /* 0x80000020ff937424 */ /* 0x000fe200078e00ff */
[----:B0-----:R-:W-:-:S05]  /*10830*/  SHF.R.U32.HI R72, RZ, 0x7, R72 ;  /* 0x00000007ff487819 */ /* 0x001fca0000011648 */
[----:B------:R-:W-:-:S05]  /*10840*/  VIADD R76, R72, 0x8 ;  /* 0x00000008484c7836 */ /* 0x000fca0000000000 */
[----:B------:R0:W-:Y:S01]  /*10850*/  BAR.SYNC.DEFER_BLOCKING R76, 0x100 ;  /* 0x0004004c0000751d */ /* 0x0001e20000010000 */
[----:B------:R-:W-:Y:S02]  /*10860*/  MOV R82, UR59 ;  /* 0x0000003b00527c02 */ /* 0x000fe40008000f00 */
[----:B------:R-:W-:Y:S02]  /*10870*/  R2UR UR59, R147 ;  /* 0x00000000933b72ca */ /* 0x000fe400000e0000 */
[----:B------:R-:W-:Y:S02]  /*10880*/  R2UR UR56, R8 ;  /* 0x00000000083872ca */ /* 0x000fe400000e0000 */
[----:B------:R-:W-:Y:S01]  /*10890*/  R2UR UR57, R9 ;  /* 0x00000000093972ca */ /* 0x000fe200000e0000 */
[----:B------:R-:W-:Y:S01]  /*108a0*/  WARPGROUP.ARRIVE ;  /* 0x00000000000079c5 */ /* 0x000fe20000000000 */
[----:B------:R-:W-:Y:S02]  /*108b0*/  IMAD.MOV.U32 R75, RZ, RZ, -0x7fffffe0 ;  /* 0x80000020ff4b7424 */ /* 0x000fe400078e00ff */
[----:B------:R-:W-:-:S03]  /*108c0*/  IMAD.MOV.U32 R21, RZ, RZ, -0x7fffffe0 ;  /* 0x80000020ff157424 */ /* 0x000fc600078e00ff */
[C---:B------:R-:W-:Y:S02]  /*108d0*/  R2UR UR7, R75.reuse ;  /* 0x000000004b0772ca */ /* 0x040fe400000e0000 */
[----:B------:R-:W-:Y:S02]  /*108e0*/  R2UR UR11, R75 ;  /* 0x000000004b0b72ca */ /* 0x000fe400000e0000 */
[C---:B------:R-:W-:Y:S02]  /*108f0*/  R2UR UR9, R21.reuse ;  /* 0x00000000150972ca */ /* 0x040fe400000e0000 */
[----:B------:R-:W-:-:S07]  /*10900*/  R2UR UR5, R21 ;  /* 0x00000000150572ca */ /* 0x000fce00000e0000 */
[----:B0-----:R-:W-:Y:S02]  /*10910*/  MOV R76, UR7 ;  /* 0x00000007004c7c02 */ /* 0x001fe40008000f00 */
[----:B------:R-:W-:Y:S01]  /*10920*/  UMOV UR7, UR11 ;  /* 0x0000000b00077c82 */ /* 0x000fe20008000000 */
[----:B------:R-:W-:Y:S02]  /*10930*/  R2UR UR11, R73 ;  /* 0x00000000490b72ca */ /* 0x000fe400000e0000 */
[----:B------:R-:W-:Y:S02]  /*10940*/  MOV R79, UR9 ;  /* 0x00000009004f7c02 */ /* 0x000fe40008000f00 */
[----:B------:R-:W-:-:S09]  /*10950*/  R2UR UR9, R9 ;  /* 0x00000000090972ca */ /* 0x000fd200000e0000 */
[----:B------:R-:W-:Y:S01]  /*10960*/  MOV R81, UR11 ;  /* 0x0000000b00517c02 */ /* 0x000fe20008000f00 */
[----:B------:R-:W-:Y:S01]  /*10970*/  UMOV UR11, UR5 ;  /* 0x00000005000b7c82 */ /* 0x000fe20008000000 */
[----:B------:R-:W-:Y:S02]  /*10980*/  R2UR UR5, R75 ;  /* 0x000000004b0572ca */ /* 0x000fe400000e0000 */
[C---:B------:R-:W-:Y:S02]  /*10990*/  R2UR UR15, R21.reuse ;  /* 0x00000000150f72ca */ /* 0x040fe400000e0000 */
[C---:B------:R-:W-:Y:S02]  /*109a0*/  R2UR UR23, R21.reuse ;  /* 0x00000000151772ca */ /* 0x040fe400000e0000 */
[C---:B------:R-:W-:Y:S02]  /*109b0*/  R2UR UR35, R21.reuse ;  /* 0x00000000152372ca */ /* 0x040fe400000e0000 */
[----:B------:R-:W-:-:S02]  /*109c0*/  R2UR UR47, R21 ;  /* 0x00000000152f72ca */ /* 0x000fc400000e0000 */
[----:B------:R-:W-:-:S03]  /*109d0*/  R2UR UR55, R21 ;  /* 0x00000000153772ca */ /* 0x000fc600000e0000 */
[----:B------:R-:W-:Y:S01]  /*109e0*/  IMAD.U32 R21, RZ, RZ, UR5 ;  /* 0x00000005ff157e24 */ /* 0x000fe2000f8e00ff */
[----:B------:R-:W-:Y:S01]  /*109f0*/  R2UR UR5, R9 ;  /* 0x00000000090572ca */ /* 0x000fe200000e0000 */
[----:B--2---:R-:W-:-:S04]  /*10a00*/  IMAD R146, R19, 0x6c0, R20 ;  /* 0x000006c013927824 */ /* 0x004fc800078e0214 */
[----:B------:R-:W-:-:S05]  /*10a10*/  VIADD R72, R146, 0xc0 ;  /* 0x000000c092487836 */ /* 0x000fca0000000000 */
[----:B------:R-:W-:-:S13]  /*10a20*/  R2UR UR58, R72 ;  /* 0x00000000483a72ca */ /* 0x000fda00000e0000 */
[----:B------:R-:W-:Y:S02]  /*10a30*/  MOV R83, UR58 ;  /* 0x0000003a00537c02 */ /* 0x000fe40008000f00 */
[----:B------:R-:W-:-:S13]  /*10a40*/  R2UR UR58, R146 ;  /* 0x00000000923a72ca */ /* 0x000fda00000e0000 */
[----:B------:R-:W-:Y:S01]  /*10a50*/  HGMMA.64x16x16.F32 R136, gdesc[UR56], RZ, !UPT, gsb0 ;  /* 0x00200000388879f0 */ /* 0x000fe2000c0008ff */
[C---:B------:R-:W-:Y:S02]  /*10a60*/  VIADD R74, R146.reuse, 0x80 ;  /* 0x00000080924a7836 */ /* 0x040fe40000000000 */
[----:B------:R-:W-:-:S03]  /*10a70*/  VIADD R20, R146, 0x40 ;  /* 0x0000004092147836 */ /* 0x000fc60000000000 */
[----:B------:R-:W-:Y:S01]  /*10a80*/  R2UR UR10, R74 ;  /* 0x000000004a0a72ca */ /* 0x000fe200000e0000 */
[----:B------:R-:W-:Y:S01]  /*10a90*/  VIADD R74, R146, 0x140 ;  /* 0x00000140924a7836 */ /* 0x000fe20000000000 */
[----:B------:R-:W-:Y:S01]  /*10aa0*/  R2UR UR4, R20 ;  /* 0x00000000140472ca */ /* 0x000fe200000e0000 */
[----:B------:R-:W-:-:S03]  /*10ab0*/  VIADD R20, R146, 0x100 ;  /* 0x0000010092147836 */ /* 0x000fc60000000000 */
[----:B------:R-:W-:Y:S02]  /*10ac0*/  R2UR UR6, R74 ;  /* 0x000000004a0672ca */ /* 0x000fe400000e0000 */
[----:B------:R-:W-:Y:S01]  /*10ad0*/  R2UR UR8, R20 ;  /* 0x00000000140872ca */ /* 0x000fe200000e0000 */
[----:B------:R-:W-:-:S10]  /*10ae0*/  VIADD R72, R146, 0x180 ;  /* 0x0000018092487836 */ /* 0x000fd40000000000 */
[----:B------:R-:W-:Y:S01]  /*10af0*/  MOV R77, UR6 ;  /* 0x00000006004d7c02 */ /* 0x000fe20008000f00 */
[----:B------:R-:W-:Y:S01]  /*10b00*/  UMOV UR6, UR10 ;  /* 0x0000000a00067c82 */ /* 0x000fe20008000000 */
[----:B------:R-:W-:Y:S02]  /*10b10*/  R2UR UR10, R72 ;  /* 0x00000000480a72ca */ /* 0x000fe400000e0000 */
[----:B------:R-:W-:Y:S02]  /*10b20*/  MOV R78, UR8 ;  /* 0x00000008004e7c02 */ /* 0x000fe40008000f00 */
[----:B------:R-:W-:-:S09]  /*10b30*/  R2UR UR8, R8 ;  /* 0x00000000080872ca */ /* 0x000fd200000e0000 */
[----:B------:R-:W-:Y:S01]  /*10b40*/  MOV R80, UR10 ;  /* 0x0000000a00507c02 */ /* 0x000fe20008000f00 */
[----:B------:R-:W-:Y:S01]  /*10b50*/  UMOV UR10, UR4 ;  /* 0x00000004000a7c82 */ /* 0x000fe20008000000 */
[----:B------:R-:W-:Y:S02]  /*10b60*/  WARPGROUP.DEPBAR.LE gsb0, 0x0 ;  /* 0x00008000000079c5 */ /* 0x000fe40000010000 */
[----:B------:R-:W-:-:S06]  /*10b70*/  WARPGROUP.ARRIVE ;  /* 0x00000000000079c5 */ /* 0x000fcc0000000000 */
[----:B------:R-:W-:Y:S01]  /*10b80*/  HGMMA.64x16x16.F32 R128, gdesc[UR8], RZ, !UPT, gsb0 ;  /* 0x00200000088079f0 */ /* 0x000fe2000c0008ff */
[C---:B------:R-:W-:Y:S02]  /*10b90*/  VIADD R20, R146.reuse, 0x1c0 ;  /* 0x000001c092147836 */ /* 0x040fe40000000000 */
[----:B------:R-:W-:-:S03]  /*10ba0*/  VIADD R74, R146, 0x42 ;  /* 0x00000042924a7836 */ /* 0x000fc60000000000 */
[----:B------:R-:W-:Y:S01]  /*10bb0*/  R2UR UR14, R20 ;  /* 0x00000000140e72ca */ /* 0x000fe200000e0000 */
[----:B------:R-:W-:Y:S01]  /*10bc0*/  VIADD R20, R146, 0x2 ;  /* 0x0000000292147836 */ /* 0x000fe20000000000 */
[----:B------:R-:W-:Y:S01]  /*10bd0*/  R2UR UR26, R74 ;  /* 0x000000004a1a72ca */ /* 0x000fe200000e0000 */
[----:B------:R-:W-:-:S03]  /*10be0*/  VIADD R74, R146, 0x142 ;  /* 0x00000142924a7836 */ /* 0x000fc60000000000 */
[----:B------:R-:W-:Y:S01]  /*10bf0*/  R2UR UR22, R20 ;  /* 0x00000000141672ca */ /* 0x000fe200000e0000 */
[----:B------:R-:W-:Y:S01]  /*10c00*/  VIADD R20, R146, 0xc2 ;  /* 0x000000c292147836 */ /* 0x000fe20000000000 */
[----:B------:R-:W-:Y:S01]  /*10c10*/  R2UR UR42, R74 ;  /* 0x000000004a2a72ca */ /* 0x000fe200000e0000 */
[----:B------:R-:W-:-:S03]  /*10c20*/  VIADD R74, R146, 0x240 ;  /* 0x00000240924a7836 */ /* 0x000fc60000000000 */
[----:B------:R-:W-:Y:S01]  /*10c30*/  R2UR UR34, R20 ;  /* 0x00000000142272ca */ /* 0x000fe200000e0000 */
[----:B------:R-:W-:Y:S01]  /*10c40*/  VIADD R20, R146, 0x182 ;  /* 0x0000018292147836 */ /* 0x000fe20000000000 */
[----:B------:R-:W-:-:S04]  /*10c50*/  R2UR UR4, R74 ;  /* 0x000000004a0472ca */ /* 0x000fc800000e0000 */
[----:B------:R-:W-:Y:S01]  /*10c60*/  R2UR UR46, R20 ;  /* 0x00000000142e72ca */ /* 0x000fe200000e0000 */
[----:B------:R-:W-:-:S05]  /*10c70*/  VIADD R20, R146, 0x202 ;  /* 0x0000020292147836 */ /* 0x000fca0000000000 */
[----:B------:R-:W-:-:S03]  /*10c80*/  R2UR UR54, R20 ;  /* 0x00000000143672ca */ /* 0x000fc600000e0000 */
[----:B------:R-:W-:Y:S01]  /*10c90*/  IMAD.U32 R20, RZ, RZ, UR4 ;  /* 0x00000004ff147e24 */ /* 0x000fe2000f8e00ff */
[----:B------:R-:W-:Y:S01]  /*10ca0*/  R2UR UR4, R8 ;  /* 0x00000000080472ca */ /* 0x000fe200000e0000 */
[----:B------:R-:W-:Y:S02]  /*10cb0*/  WARPGROUP.DEPBAR.LE gsb0, 0x0 ;  /* 0x00008000000079c5 */ /* 0x000fe40000010000 */
[----:B------:R-:W-:-:S10]  /*10cc0*/  WARPGROUP.ARRIVE ;  /* 0x00000000000079c5 */ /* 0x000fd40000000000 */
[----:B------:R-:W-:Y:S01]  /*10cd0*/  HGMMA.64x16x16.F32 R120, gdesc[UR4], RZ, !UPT, gsb0 ;  /* 0x00200000047879f0 */ /* 0x000fe2000c0008ff */
[----:B------:R-:W-:Y:S02]  /*10ce0*/  R2UR UR59, R82 ;  /* 0x00000000523b72ca */ /* 0x000fe400000e0000 */
[----:B------:R-:W-:Y:S02]  /*10cf0*/  R2UR UR58, R83 ;  /* 0x00000000533a72ca */ /* 0x000fe400000e0000 */
[----:B------:R-:W-:Y:S02]  /*10d00*/  R2UR UR56, R8 ;  /* 0x00000000083872ca */ /* 0x000fe400000e0000 */
[----:B------:R-:W-:Y:S01]  /*10d10*/  R2UR UR57, R9 ;  /* 0x00000000093972ca */ /* 0x000fe200000e0000 */
[----:B------:R-:W-:-:S05]  /*10d20*/  VIADD R74, R146, 0x2c0 ;  /* 0x000002c0924a7836 */ /* 0x000fca0000000000 */
[----:B------:R-:W-:Y:S01]  /*10d30*/  R2UR UR40, R74 ;  /* 0x000000004a2872ca */ /* 0x000fe200000e0000 */
[----:B------:R-:W-:Y:S01]  /*10d40*/  VIADD R74, R146, 0x340 ;  /* 0x00000340924a7836 */ /* 0x000fe20000000000 */
[----:B------:R-:W-:Y:S02]  /*10d50*/  WARPGROUP.DEPBAR.LE gsb0, 0x0 ;  /* 0x00008000000079c5 */ /* 0x000fe40000010000 */
[----:B------:R-:W-:-:S06]  /*10d60*/  WARPGROUP.ARRIVE ;  /* 0x00000000000079c5 */ /* 0x000fcc0000000000 */
[----:B------:R-:W-:Y:S01]  /*10d70*/  HGMMA.64x16x16.F32 R112, gdesc[UR56], RZ, !UPT, gsb0 ;  /* 0x00200000387079f0 */ /* 0x000fe2000c0008ff */
[C---:B------:R-:W-:Y:S02]  /*10d80*/  R2UR UR27, R75.reuse ;  /* 0x000000004b1b72ca */ /* 0x040fe400000e0000 */
[C---:B------:R-:W-:Y:S02]  /*10d90*/  R2UR UR43, R75.reuse ;  /* 0x000000004b2b72ca */ /* 0x040fe400000e0000 */
[C---:B------:R-:W-:Y:S02]  /*10da0*/  R2UR UR41, R75.reuse ;  /* 0x000000004b2972ca */ /* 0x040fe400000e0000 */
        /* <DEDUP_REMOVED lines=9> */
[----:B------:R-:W-:Y:S02]  /*10e40*/  R2UR UR58, R74 ;  /* 0x000000004a3a72ca */ /* 0x000fe400000e0000 */
[----:B------:R-:W-:Y:S02]  /*10e50*/  R2UR UR59, R75 ;  /* 0x000000004b3b72ca */ /* 0x000fe400000e0000 */
[----:B------:R-:W-:-:S02]  /*10e60*/  R2UR UR8, R78 ;  /* 0x000000004e0872ca */ /* 0x000fc400000e0000 */
[----:B------:R-:W-:Y:S02]  /*10e70*/  R2UR UR56, R8 ;  /* 0x00000000083872ca */ /* 0x000fe400000e0000 */
[----:B------:R-:W-:-:S05]  /*10e80*/  R2UR UR57, R9 ;  /* 0x00000000093972ca */ /* 0x000fca00000e0000 */
[----:B------:R-:W-:Y:S02]  /*10e90*/  MOV R157, UR58 ;  /* 0x0000003a009d7c02 */ /* 0x000fe40008000f00 */
[----:B------:R-:W-:Y:S01]  /*10ea0*/  MOV R152, UR59 ;  /* 0x0000003b00987c02 */ /* 0x000fe20008000f00 */
[----:B------:R-:W-:Y:S01]  /*10eb0*/  UMOV UR59, UR9 ;  /* 0x00000009003b7c82 */ /* 0x000fe20008000000 */
[----:B------:R-:W-:Y:S01]  /*10ec0*/  UMOV UR58, UR8 ;  /* 0x00000008003a7c82 */ /* 0x000fe20008000000 */
        /* <DEDUP_REMOVED lines=17> */
[----:B------:R-:W-:Y:S01]  /*10fe0*/  VIADD R72, R146, 0x200 ;  /* 0x0000020092487836 */ /* 0x000fe20000000000 */
[----:B------:R-:W-:Y:S02]  /*10ff0*/  R2UR UR12, R8 ;  /* 0x00000000080c72ca */ /* 0x000fe400000e0000 */
[----:B------:R-:W-:Y:S02]  /*11000*/  R2UR UR13, R9 ;  /* 0x00000000090d72ca */ /* 0x000fe400000e0000 */
[----:B------:R-:W-:Y:S01]  /*11010*/  R2UR UR18, R72 ;  /* 0x00000000481272ca */ /* 0x000fe200000e0000 */
[----:B------:R-:W-:-:S05]  /*11020*/  VIADD R72, R146, 0x82 ;  /* 0x0000008292487836 */ /* 0x000fca0000000000 */
[----:B------:R-:W-:Y:S01]  /*11030*/  R2UR UR30, R72 ;  /* 0x00000000481e72ca */ /* 0x000fe200000e0000 */
[----:B------:R-:W-:-:S05]  /*11040*/  VIADD R72, R146, 0x102 ;  /* 0x0000010292487836 */ /* 0x000fca0000000000 */
[----:B------:R-:W-:Y:S01]  /*11050*/  R2UR UR38, R72 ;  /* 0x00000000482672ca */ /* 0x000fe200000e0000 */
[----:B------:R-:W-:-:S05]  /*11060*/  VIADD R72, R146, 0x1c2 ;  /* 0x000001c292487836 */ /* 0x000fca0000000000 */
[----:B------:R-:W-:Y:S01]  /*11070*/  R2UR UR50, R72 ;  /* 0x00000000483272ca */ /* 0x000fe200000e0000 */
[----:B------:R-:W-:Y:S01]  /*11080*/  VIADD R72, R146, 0x280 ;  /* 0x0000028092487836 */ /* 0x000fe20000000000 */
[----:B------:R-:W-:Y:S02]  /*11090*/  WARPGROUP.DEPBAR.LE gsb0, 0x0 ;  /* 0x00008000000079c5 */ /* 0x000fe40000010000 */
[----:B------:R-:W-:-:S06]  /*110a0*/  WARPGROUP.ARRIVE ;  /* 0x00000000000079c5 */ /* 0x000fcc0000000000 */
[----:B------:R-:W-:Y:S01]  /*110b0*/  HGMMA.64x16x16.F32 R80, gdesc[UR12], RZ, !UPT, gsb0 ;  /* 0x002000000c5079f0 */ /* 0x000fe2000c0008ff */
[----:B------:R-:W-:Y:S01]  /*110c0*/  R2UR UR28, R72 ;  /* 0x00000000481c72ca */ /* 0x000fe200000e0000 */
[----:B------:R-:W-:-:S05]  /*110d0*/  VIADD R72, R146, 0x300 ;  /* 0x0000030092487836 */ /* 0x000fca0000000000 */
[----:B------:R-:W-:Y:S01]  /*110e0*/  R2UR UR48, R72 ;  /* 0x00000000483072ca */ /* 0x000fe200000e0000 */
[----:B------:R-:W-:Y:S01]  /*110f0*/  VIADD R72, R146, 0x380 ;  /* 0x0000038092487836 */ /* 0x000fe20000000000 */
[C---:B------:R-:W-:Y:S02]  /*11100*/  R2UR UR19, R73.reuse ;  /* 0x00000000491372ca */ /* 0x040fe400000e0000 */
[C---:B------:R-:W-:Y:S02]  /*11110*/  R2UR UR31, R73.reuse ;  /* 0x00000000491f72ca */ /* 0x040fe400000e0000 */
[C---:B------:R-:W-:Y:S02]  /*11120*/  R2UR UR39, R73.reuse ;  /* 0x00000000492772ca */ /* 0x040fe400000e0000 */
[C---:B------:R-:W-:Y:S02]  /*11130*/  R2UR UR51, R73.reuse ;  /* 0x00000000493372ca */ /* 0x040fe400000e0000 */
[----:B------:R-:W-:-:S02]  /*11140*/  R2UR UR29, R73 ;  /* 0x00000000491d72ca */ /* 0x000fc400000e0000 */
[C---:B------:R-:W-:Y:S02]  /*11150*/  R2UR UR49, R73.reuse ;  /* 0x00000000493172ca */ /* 0x040fe400000e0000 */
[----:B------:R-:W-:Y:S01]  /*11160*/  R2UR UR36, R72 ;  /* 0x00000000482472ca */ /* 0x000fe200000e0000 */
[----:B------:R-:W-:Y:S01]  /*11170*/  VIADD R72, R146, 0x400 ;  /* 0x0000040092487836 */ /* 0x000fe20000000000 */
[----:B------:R-:W-:Y:S01]  /*11180*/  R2UR UR37, R73 ;  /* 0x00000000492572ca */ /* 0x000fe200000e0000 */
[----:B------:R-:W-:-:S03]  /*11190*/  IMAD.MOV.U32 R73, RZ, RZ, -0x7fffffe0 ;  /* 0x80000020ff497424 */ /* 0x000fc600078e00ff */
[----:B------:R-:W-:Y:S01]  /*111a0*/  R2UR UR32, R72 ;  /* 0x00000000482072ca */ /* 0x000fe200000e0000 */
[C---:B------:R-:W-:Y:S01]  /*111b0*/  VIADD R72, R146.reuse, 0x242 ;  /* 0x0000024292487836 */ /* 0x040fe20000000000 */
[----:B------:R-:W-:Y:S01]  /*111c0*/  R2UR UR33, R73 ;  /* 0x00000000492172ca */ /* 0x000fe200000e0000 */
[----:B------:R-:W-:Y:S01]  /*111d0*/  IMAD.MOV.U32 R73, RZ, RZ, -0x7fffffe0 ;  /* 0x80000020ff497424 */ /* 0x000fe200078e00ff */
[----:B------:R0:W-:Y:S01]  /*111e0*/  STL [R1+0xf0], R16 ;  /* 0x0000f01001007387 */ /* 0x0001e20000100800 */
[----:B------:R-:W-:-:S03]  /*111f0*/  VIADD R74, R146, 0x282 ;  /* 0x00000282924a7836 */ /* 0x000fc60000000000 */
[----:B------:R1:W-:Y:S01]  /*11200*/  STL [R1+0xec], R15 ;  /* 0x0000ec0f01007387 */ /* 0x0003e20000100800 */
[----:B------:R-:W-:Y:S01]  /*11210*/  IMAD.MOV.U32 R75, RZ, RZ, -0x7fffffe0 ;  /* 0x80000020ff4b7424 */ /* 0x000fe200078e00ff */
[----:B0-----:R-:W-:Y:S02]  /*11220*/  MOV R16, UR61 ;  /* 0x0000003d00107c02 */ /* 0x001fe40008000f00 */
[----:B------:R-:W-:Y:S02]  /*11230*/  R2UR UR61, R73 ;  /* 0x00000000493d72ca */ /* 0x000fe400000e0000 */
[----:B-1----:R-:W-:Y:S01]  /*11240*/  MOV R15, UR60 ;  /* 0x0000003c000f7c02 */ /* 0x002fe20008000f00 */
[----:B------:R-:W-:Y:S01]  /*11250*/  IMAD.MOV.U32 R73, RZ, RZ, -0x7fffffe0 ;  /* 0x80000020ff497424 */ /* 0x000fe200078e00ff */
        /* <DEDUP_REMOVED lines=10> */
[----:B------:R-:W-:-:S02]  /*11300*/  R2UR UR16, R8 ;  /* 0x00000000081072ca */ /* 0x000fc400000e0000 */
[----:B------:R-:W-:Y:S01]  /*11310*/  R2UR UR17, R9 ;  /* 0x00000000091172ca */ /* 0x000fe200000e0000 */
[----:B------:R-:W-:Y:S02]  /*11320*/  WARPGROUP.DEPBAR.LE gsb0, 0x0 ;  /* 0x00008000000079c5 */ /* 0x000fe40000010000 */
[----:B------:R-:W-:Y:S02]  /*11330*/  R2UR UR8, R74 ;  /* 0x000000004a0872ca */ /* 0x000fe400000e0000 */
[----:B------:R-:W-:Y:S02]  /*11340*/  R2UR UR9, R75 ;  /* 0x000000004b0972ca */ /* 0x000fe400000e0000 */
[----:B------:R-:W-:Y:S02]  /*11350*/  R2UR UR56, R72 ;  /* 0x00000000483872ca */ /* 0x000fe400000e0000 */
[----:B------:R-:W-:Y:S02]  /*11360*/  R2UR UR57, R73 ;  /* 0x00000000493972ca */ /* 0x000fe400000e0000 */
[----:B------:R-:W-:-:S06]  /*11370*/  WARPGROUP.ARRIVE ;  /* 0x00000000000079c5 */ /* 0x000fcc0000000000 */
[----:B------:R-:W-:Y:S01]  /*11380*/  HGMMA.64x16x16.F32 R72, gdesc[UR16], RZ, !UPT, gsb0 ;  /* 0x00200000104879f0 */ /* 0x000fe2000c0008ff */
[----:B------:R-:W-:Y:S02]  /*11390*/  R2UR UR20, R6 ;  /* 0x00000000061472ca */ /* 0x000fe400000e0000 */
[----:B------:R-:W-:Y:S01]  /*113a0*/  R2UR UR21, R7 ;  /* 0x00000000071572ca */ /* 0x000fe200000e0000 */
[----:B------:R-:W-:Y:S02]  /*113b0*/  WARPGROUP.DEPBAR.LE gsb0, 0x0 ;  /* 0x00008000000079c5 */ /* 0x000fe40000010000 */
[----:B------:R-:W-:-:S10]  /*113c0*/  WARPGROUP.ARRIVE ;  /* 0x00000000000079c5 */ /* 0x000fd40000000000 */
[----:B------:R-:W-:Y:S01]  /*113d0*/  HGMMA.64x16x16.F32 R136, gdesc[UR20], R136, gsb0 ;  /* 0x00200000148879f0 */ /* 0x000fe20008000888 */
[----:B------:R-:W-:Y:S01]  /*113e0*/  UMOV UR16, UR24 ;  /* 0x0000001800107c82 */ /* 0x000fe20008000000 */
[----:B------:R-:W-:Y:S01]  /*113f0*/  UMOV UR17, UR25 ;  /* 0x0000001900117c82 */ /* 0x000fe20008000000 */
        /* <DEDUP_REMOVED lines=33> */
[----:B------:R-:W-:Y:S01]  /*11610*/  IMAD.U32 R144, RZ, RZ, UR4 ;  /* 0x00000004ff907e24 */ /* 0x000fe2000f8e00ff */
[----:B------:R-:W-:Y:S01]  /*11620*/  UMOV UR4, UR44 ;  /* 0x0000002c00047c82 */ /* 0x000fe20008000000 */
[----:B------:R-:W-:Y:S01]  /*11630*/  IMAD.U32 R145, RZ, RZ, UR5 ;  /* 0x00000005ff917e24 */ /* 0x000fe2000f8e00ff */
[----:B------:R-:W-:Y:S01]  /*11640*/  UMOV UR5, UR45 ;  /* 0x0000002d00057c82 */ /* 0x000fe20008000000 */
[----:B------:R-:W-:Y:S02]  /*11650*/  R2UR UR44, R6 ;  /* 0x00000000062c72ca */ /* 0x000fe400000e0000 */
[----:B------:R-:W-:Y:S01]  /*11660*/  R2UR UR45, R7 ;  /* 0x00000000072d72ca */ /* 0x000fe200000e0000 */
[----:B------:R-:W-:Y:S02]  /*11670*/  VIADD R148, R146, 0x382 ;  /* 0x0000038292947836 */ /* 0x000fe40000000000 */
[----:B------:R-:W-:-:S03]  /*11680*/  IMAD.MOV.U32 R149, RZ, RZ, -0x7fffffe0 ;  /* 0x80000020ff957424 */ /* 0x000fc600078e00ff */
[----:B------:R-:W-:Y:S01]  /*11690*/  R2UR UR6, R148 ;  /* 0x00000000940672ca */ /* 0x000fe200000e0000 */
[----:B------:R-:W-:Y:S02]  /*116a0*/  WARPGROUP.DEPBAR.LE gsb0, 0x0 ;  /* 0x00008000000079c5 */ /* 0x000fe40000010000 */
[----:B------:R-:W-:-:S06]  /*116b0*/  WARPGROUP.ARRIVE ;  /* 0x00000000000079c5 */ /* 0x000fcc0000000000 */
[----:B------:R-:W-:Y:S01]  /*116c0*/  HGMMA.64x16x16.F32 R88, gdesc[UR44], R88, gsb0 ;  /* 0x002000002c5879f0 */ /* 0x000fe20008000858 */
[----:B------:R-:W-:-:S03]  /*116d0*/  R2UR UR7, R149 ;  /* 0x00000000950772ca */ /* 0x000fc600000e0000 */
[----:B------:R-:W-:Y:S01]  /*116e0*/  MOV R155, UR6 ;  /* 0x00000006009b7c02 */ /* 0x000fe20008000f00 */
[----:B------:R-:W-:Y:S01]  /*116f0*/  UMOV UR6, UR48 ;  /* 0x0000003000067c82 */ /* 0x000fe20008000000 */
[----:B------:R-:W-:-:S08]  /*11700*/  R2UR UR48, R6 ;  /* 0x00000000063072ca */ /* 0x000fd000000e0000 */
[----:B------:R-:W-:Y:S01]  /*11710*/  MOV R156, UR7 ;  /* 0x00000007009c7c02 */ /* 0x000fe20008000f00 */
[----:B------:R-:W-:Y:S01]  /*11720*/  UMOV UR7, UR49 ;  /* 0x0000003100077c82 */ /* 0x000fe20008000000 */
[----:B------:R-:W-:Y:S01]  /*11730*/  R2UR UR49, R7 ;  /* 0x00000000073172ca */ /* 0x000fe200000e0000 */
[----:B------:R-:W-:Y:S02]  /*11740*/  WARPGROUP.DEPBAR.LE gsb0, 0x0 ;  /* 0x00008000000079c5 */ /* 0x000fe40000010000 */
[----:B------:R-:W-:-:S10]  /*11750*/  WARPGROUP.ARRIVE ;  /* 0x00000000000079c5 */ /* 0x000fd40000000000 */
[----:B------:R-:W-:Y:S01]  /*11760*/  HGMMA.64x16x16.F32 R80, gdesc[UR48], R80, gsb0 ;  /* 0x00200000305079f0 */ /* 0x000fe20008000850 */
[----:B------:R-:W-:Y:S02]  /*11770*/  R2UR UR52, R6 ;  /* 0x00000000063472ca */ /* 0x000fe400000e0000 */
[----:B------:R-:W-:Y:S01]  /*11780*/  R2UR UR53, R7 ;  /* 0x00000000073572ca */ /* 0x000fe200000e0000 */
[----:B------:R-:W-:Y:S02]  /*11790*/  VIADD R148, R146, 0x3c2 ;  /* 0x000003c292947836 */ /* 0x000fe40000000000 */
        /* <DEDUP_REMOVED lines=13> */
[----:B------:R-:W-:Y:S02]  /*11870*/  WARPGROUP.DEPBAR.LE gsb0, 0x0 ;  /* 0x00008000000079c5 */ /* 0x000fe40000010000 */
[----:B------:R-:W-:-:S06]  /*11880*/  WARPGROUP.ARRIVE ;  /* 0x00000000000079c5 */ /* 0x000fcc0000000000 */
[----:B------:R-:W-:Y:S01]  /*11890*/  HGMMA.64x16x16.F32 R72, gdesc[UR52], R72, gsb0 ;  /* 0x00200000344879f0 */ /* 0x000fe20008000848 */
[----:B------:R-:W-:Y:S01]  /*118a0*/  UMOV UR42, UR22 ;  /* 0x00000016002a7c82 */ /* 0x000fe20008000000 */
[----:B------:R-:W-:Y:S01]  /*118b0*/  UMOV UR43, UR23 ;  /* 0x00000017002b7c82 */ /* 0x000fe20008000000 */
[----:B------:R-:W-:Y:S01]  /*118c0*/  R2UR UR22, R148 ;  /* 0x00000000941672ca */ /* 0x000fe200000e0000 */
[----:B------:R-:W-:Y:S01]  /*118d0*/  VIADD R148, R146, 0x4c0 ;  /* 0x000004c092947836 */ /* 0x000fe20000000000 */
[----:B------:R-:W-:Y:S01]  /*118e0*/  R2UR UR23, R149 ;  /* 0x00000000951772ca */ /* 0x000fe200000e0000 */
[----:B------:R-:W-:-:S03]  /*118f0*/  IMAD.MOV.U32 R149, RZ, RZ, -0x7fffffe0 ;  /* 0x80000020ff957424 */ /* 0x000fc600078e00ff */
[----:B------:R-:W-:Y:S02]  /*11900*/  R2UR UR38, R148 ;  /* 0x00000000942672ca */ /* 0x000fe400000e0000 */
[----:B------:R-:W-:Y:S02]  /*11910*/  R2UR UR39, R149 ;  /* 0x00000000952772ca */ /* 0x000fe400000e0000 */
[----:B------:R-:W-:Y:S02]  /*11920*/  R2UR UR36, R12 ;  /* 0x000000000c2472ca */ /* 0x000fe400000e0000 */
[----:B------:R-:W-:-:S07]  /*11930*/  R2UR UR37, R13 ;  /* 0x000000000d2572ca */ /* 0x000fce00000e0000 */
[----:B------:R-:W-:Y:S02]  /*11940*/  MOV R153, UR38 ;  /* 0x0000002600997c02 */ /* 0x000fe40008000f00 */
[----:B------:R-:W-:Y:S02]  /*11950*/  MOV R154, UR39 ;  /* 0x00000027009a7c02 */ /* 0x000fe40008000f00 */
[----:B------:R-:W-:Y:S02]  /*11960*/  R2UR UR38, R20 ;  /* 0x00000000142672ca */ /* 0x000fe400000e0000 */
[----:B------:R-:W-:Y:S01]  /*11970*/  R2UR UR39, R21 ;  /* 0x00000000152772ca */ /* 0x000fe200000e0000 */
[----:B------:R-:W-:Y:S02]  /*11980*/  WARPGROUP.DEPBAR.LE gsb0, 0x0 ;  /* 0x00008000000079c5 */ /* 0x000fe40000010000 */
[----:B------:R-:W-:-:S10]  /*11990*/  WARPGROUP.ARRIVE ;  /* 0x00000000000079c5 */ /* 0x000fd40000000000 */
[----:B------:R-:W-:Y:S01]  /*119a0*/  HGMMA.64x16x16.F32 R136, gdesc[UR36], R136, gsb0 ;  /* 0x00200000248879f0 */ /* 0x000fe20008000888 */
[----:B------:R0:W-:Y:S04]  /*119b0*/  STL [R1+0xe8], R14 ;  /* 0x0000e80e01007387 */ /* 0x0001e80000100800 */
[----:B------:R1:W-:Y:S01]  /*119c0*/  STL [R1+0xe4], R0 ;  /* 0x0000e40001007387 */ /* 0x0003e20000100800 */
[----:B0-----:R-:W-:Y:S01]  /*119d0*/  MOV R14, UR23 ;  /* 0x00000017000e7c02 */ /* 0x001fe20008000f00 */
[----:B------:R-:W-:Y:S01]  /*119e0*/  UMOV UR23, UR21 ;  /* 0x0000001500177c82 */ /* 0x000fe20008000000 */
[----:B------:R-:W-:Y:S02]  /*119f0*/  R2UR UR21, R13 ;  /* 0x000000000d1572ca */ /* 0x000fe400000e0000 */
[----:B-1----:R-:W-:Y:S01]  /*11a00*/  MOV R0, UR22 ;  /* 0x0000001600007c02 */ /* 0x002fe20008000f00 */
[----:B------:R-:W-:Y:S01]  /*11a10*/  UMOV UR22, UR20 ;  /* 0x0000001400167c82 */ /* 0x000fe20008000000 */
[----:B------:R-:W-:Y:S01]  /*11a20*/  R2UR UR20, R12 ;  /* 0x000000000c1472ca */ /* 0x000fe200000e0000 */
[----:B------:R-:W-:-:S02]  /*11a30*/  WARPGROUP.DEPBAR.LE gsb0, 0x0 ;  /* 0x00008000000079c5 */ /* 0x000fc40000010000 */
[----:B------:R-:W-:-:S10]  /*11a40*/  WARPGROUP.ARRIVE ;  /* 0x00000000000079c5 */ /* 0x000fd40000000000 */
[----:B------:R-:W-:Y:S01]  /*11a50*/  HGMMA.64x16x16.F32 R128, gdesc[UR20], R128, gsb0 ;  /* 0x00200000148079f0 */ /* 0x000fe20008000880 */
        /* <DEDUP_REMOVED lines=33> */
[----:B------:R-:W-:Y:S02]  /*11c70*/  VIADD R20, R146, 0x500 ;  /* 0x0000050092147836 */ /* 0x000fe40000000000 */
[----:B------:R-:W-:-:S03]  /*11c80*/  IMAD.MOV.U32 R21, RZ, RZ, -0x7fffffe0 ;  /* 0x80000020ff157424 */ /* 0x000fc600078e00ff */
[----:B------:R-:W-:Y:S02]  /*11c90*/  R2UR UR30, R20 ;  /* 0x00000000141e72ca */ /* 0x000fe400000e0000 */
[----:B------:R-:W-:Y:S01]  /*11ca0*/  R2UR UR31, R21 ;  /* 0x00000000151f72ca */ /* 0x000fe200000e0000 */
[----:B------:R-:W-:Y:S02]  /*11cb0*/  WARPGROUP.DEPBAR.LE gsb0, 0x0 ;  /* 0x00008000000079c5 */ /* 0x000fe40000010000 */
[----:B------:R-:W-:-:S06]  /*11cc0*/  WARPGROUP.ARRIVE ;  /* 0x00000000000079c5 */ /* 0x000fcc0000000000 */
[----:B------:R-:W-:Y:S01]  /*11cd0*/  HGMMA.64x16x16.F32 R80, gdesc[UR40], R80, gsb0 ;  /* 0x00200000285079f0 */ /* 0x000fe20008000850 */
[----:B------:R-:W-:Y:S02]  /*11ce0*/  VIADD R20, R146, 0x540 ;  /* 0x0000054092147836 */ /* 0x000fe40000000000 */
[----:B------:R-:W-:-:S03]  /*11cf0*/  IMAD.MOV.U32 R148, RZ, RZ, R152 ;  /* 0x000000ffff947224 */ /* 0x000fc600078e0098 */
[----:B------:R-:W-:Y:S01]  /*11d00*/  R2UR UR26, R20 ;  /* 0x00000000141a72ca */ /* 0x000fe200000e0000 */
[----:B------:R-:W-:Y:S01]  /*11d10*/  IMAD.MOV.U32 R20, RZ, RZ, R148 ;  /* 0x000000ffff147224 */ /* 0x000fe200078e0094 */
[----:B------:R-:W-:Y:S01]  /*11d20*/  MOV R152, UR31 ;  /* 0x0000001f00987c02 */ /* 0x000fe20008000f00 */
[----:B------:R-:W-:Y:S01]  /*11d30*/  UMOV UR31, UR59 ;  /* 0x0000003b001f7c82 */ /* 0x000fe20008000000 */
[----:B------:R-:W-:Y:S01]  /*11d40*/  MOV R149, UR30 ;  /* 0x0000001e00957c02 */ /* 0x000fe20008000f00 */
[----:B------:R-:W-:Y:S01]  /*11d50*/  UMOV UR30, UR58 ;  /* 0x0000003a001e7c82 */ /* 0x000fe20008000000 */
[----:B------:R-:W-:Y:S01]  /*11d60*/  UMOV UR22, UR56 ;  /* 0x0000003800167c82 */ /* 0x000fe20008000000 */
[----:B------:R-:W-:Y:S01]  /*11d70*/  UMOV UR23, UR57 ;  /* 0x0000003900177c82 */ /* 0x000fe20008000000 */
[----:B------:R-:W-:Y:S02]  /*11d80*/  R2UR UR59, R20 ;  /* 0x00000000143b72ca */ /* 0x000fe400000e0000 */
[----:B------:R-:W-:-:S02]  /*11d90*/  R2UR UR58, R157 ;  /* 0x000000009d3a72ca */ /* 0x000fc400000e0000 */
        /* <DEDUP_REMOVED lines=9> */
[----:B------:R-:W-:-:S05]  /*11e30*/  IMAD.MOV.U32 R21, RZ, RZ, -0x7fffffe0 ;  /* 0x80000020ff157424 */ /* 0x000fca00078e00ff */
[----:B------:R-:W-:Y:S01]  /*11e40*/  R2UR UR27, R21 ;  /* 0x00000000151b72ca */ /* 0x000fe200000e0000 */
[----:B------:R-:W-:Y:S02]  /*11e50*/  WARPGROUP.DEPBAR.LE gsb0, 0x0 ;  /* 0x00008000000079c5 */ /* 0x000fe40000010000 */
[----:B------:R-:W-:-:S06]  /*11e60*/  WARPGROUP.ARRIVE ;  /* 0x00000000000079c5 */ /* 0x000fcc0000000000 */
[----:B------:R-:W-:Y:S04]  /*11e70*/  HGMMA.64x16x16.F32 R136, gdesc[UR56], R136, gsb0 ;  /* 0x00200000388879f0 */ /* 0x000fe80008000888 */
[----:B------:R-:W-:Y:S02]  /*11e80*/  MOV R148, UR27 ;  /* 0x0000001b00947c02 */ /* 0x000fe40008000f00 */
[----:B------:R-:W-:Y:S02]  /*11e90*/  MOV R147, UR26 ;  /* 0x0000001a00937c02 */ /* 0x000fe40008000f00 */
        /* <DEDUP_REMOVED lines=160> */
[----:B------:R-:W-:-:S02]  /*128a0*/  R2UR UR17, R3 ;  /* 0x00000000031172ca */ /* 0x000fc400000e0000 */
[----:B------:R-:W-:Y:S02]  /*128b0*/  R2UR UR61, R16 ;  /* 0x00000000103d72ca */ /* 0x000fe400000e0000 */
[----:B------:R0:W5:Y:S01]  /*128c0*/  LDL.LU R16, [R1+0xf0] ;  /* 0x0000f00001107983 */ /* 0x0001620000300800 */
[----:B------:R-:W-:-:S03]  /*128d0*/  R2UR UR60, R15 ;  /* 0x000000000f3c72ca */ /* 0x000fc600000e0000 */
[----:B------:R0:W5:Y:S04]  /*128e0*/  LDL.LU R15, [R1+0xec] ;  /* 0x0000ec00010f7983 */ /* 0x0001680000300800 */
[----:B------:R0:W5:Y:S04]  /*128f0*/  LDL.LU R14, [R1+0xe8] ;  /* 0x0000e800010e7983 */ /* 0x0001680000300800 */
[----:B------:R0:W5:Y:S01]  /*12900*/  LDL.LU R0, [R1+0xe4] ;  /* 0x0000e40001007983 */ /* 0x0001620000300800 */
[----:B------:R-:W-:Y:S02]  /*12910*/  WARPGROUP.DEPBAR.LE gsb0, 0x0 ;  /* 0x00008000000079c5 */ /* 0x000fe40000010000 */
[----:B------:R-:W-:-:S06]  /*12920*/  WARPGROUP.ARRIVE ;  /* 0x00000000000079c5 */ /* 0x000fcc0000000000 */
        /* <DEDUP_REMOVED lines=41> */
.L_x_11808:
[----:B------:R-:W-:Y:S01]  /*12bc0*/  SHF.L.U32 R20, R151, 0x1f, RZ ;  /* 0x0000001f97147819 */ /* 0x000fe200000006ff */
[----:B-----5:R-:W-:-:S04]  /*12bd0*/  IMAD R21, R14, 0x8, R16 ;  /* 0x000000080e157824 */ /* 0x020fc800078e0210 */
[----:B------:R0:W1:Y:S01]  /*12be0*/  SYNCS.PHASECHK.TRANS64.TRYWAIT P2, [R21+URZ+0x31c50], R20 ;  /* 0x031c5014150075a7 */ /* 0x000062000804017f */
[----:B------:R-:W-:Y:S05]  /*12bf0*/  @!P1 BRA `(.L_x_11809) ;  /* 0x0000000000049947 */ /* 0x000fea0003800000 */
[----:B------:R-:W-:Y:S01]  /*12c00*/  BPT.TRAP 0x1 ;  /* 0x000000040000795c */ /* 0x000fe20000300000 */
.L_x_11809:
[----:B------:R-:W-:Y:S04]  /*12c10*/  BSSY B0, `(.L_x_11807) ;  /* 0x0000004000007945 */ /* 0x000fe80003800000 */
[----:B-1----:R-:W-:Y:S05]  /*12c20*/  @P2 BRA `(.L_x_11810) ;  /* 0x0000000000082947 */ /* 0x002fea0003800000 */
[----:B------:R-:W1:Y:S02]  /*12c30*/  SYNCS.PHASECHK.TRANS64.TRYWAIT P2, [R21+URZ+0x31c50], R20 ;  /* 0x031c5014150075a7 */ /* 0x000e64000804017f */
[----:B-1----:R-:W-:Y:S05]  /*12c40*/  @!P2 BRA `(.L_x_11811) ;  /* 0x0000015000c8a947 */ /* 0x002fea0003800000 */
.L_x_11810:
[----:B------:R-:W-:Y:S05]  /*12c50*/  BSYNC B0 ;  /* 0x0000000000007941 */ /* 0x000fea0003800000 */
.L_x_11807:
[----:B------:R-:W2:Y:S01]  /*12c60*/  LDL R145, [R1+0x80] ;  /* 0x0000800001917983 */ /* 0x000ea20000100800 */
[----:B01----:R-:W0:Y:S03]  /*12c70*/  LDC R21, c[0x0][0x448] ;  /* 0x00011200ff157b82 */ /* 0x003e260000000800 */
[----:B------:R-:W2:Y:S01]  /*12c80*/  LDL R20, [R1+0x8c] ;  /* 0x00008c0001147983 */ /* 0x000ea20000100800 */
[----:B------:R-:W-:Y:S01]  /*12c90*/  FMUL.FTZ R138, R138, UR60 ;  /* 0x0000003c8a8a7c20 */ /* 0x000fe20008410000 */
[----:B0-----:R-:W-:-:S03]  /*12ca0*/  ISETP.NE.AND P2, PT, R21, 0x1, PT ;  /* 0x000000011500780c */ /* 0x001fc60003f45270 */
[----:B------:R-:W0:Y:S10]  /*12cb0*/  MUFU.TANH R149, R138 ;  /* 0x0000008a00957308 */ /* 0x000e340000002400 */
[----:B------:R-:W1:Y:S08]  /*12cc0*/  @P2 LDC R144, c[0x0][0x44c] ;  /* 0x00011300ff902b82 */ /* 0x000e700000000800 */
[----:B------:R-:W3:Y:S01]  /*12cd0*/  @P2 LDC R21, c[0x0][0x450] ;  /* 0x00011400ff152b82 */ /* 0x000ee20000000800 */
[----:B------:R-:W-:-:S04]  /*12ce0*/  FMUL.FTZ R143, R143, UR60 ;  /* 0x0000003c8f8f7c20 */ /* 0x000fc80008410000 */
[----:B------:R0:W-:Y:S01]  /*12cf0*/  MUFU.TANH R147, R143 ;  /* 0x0000008f00937308 */ /* 0x0001e20000002400 */
[----:B------:R-:W-:Y:S02]  /*12d00*/  FMUL.FTZ R152, R115, UR60 ;  /* 0x0000003c73987c20 */ /* 0x000fe40008410000 */
[----:B------:R-:W4:Y:S01]  /*12d10*/  LDL R115, [R1+0x28] ;  /* 0x0000280001737983 */ /* 0x000f220000100800 */
[----:B0-----:R-:W-:Y:S02]  /*12d20*/  IMAD.MOV.U32 R143, RZ, RZ, R149 ;  /* 0x000000ffff8f7224 */ /* 0x001fe400078e0095 */
[----:B------:R-:W-:Y:S01]  /*12d30*/  FMUL.FTZ R149, R119, UR60 ;  /* 0x0000003c77957c20 */ /* 0x000fe20008410000 */
[----:B------:R-:W-:Y:S01]  /*12d40*/  FMUL.FTZ R119, R98, UR60 ;  /* 0x0000003c62777c20 */ /* 0x000fe20008410000 */
[----:B------:R-:W-:Y:S01]  /*12d50*/  FMUL.FTZ R98, R101, UR60 ;  /* 0x0000003c65627c20 */ /* 0x000fe20008410000 */
[----:B------:R-:W-:Y:S02]  /*12d60*/  FMUL.FTZ R101, R92, UR60 ;  /* 0x0000003c5c657c20 */ /* 0x000fe40008410000 */
[----:B------:R-:W4:Y:S01]  /*12d70*/  LDL R92, [R1+0x7c] ;  /* 0x00007c00015c7983 */ /* 0x000f220000100800 */
[----:B--2---:R-:W-:-:S04]  /*12d80*/  IMAD.IADD R20, R20, 0x1, R145 ;  /* 0x0000000114147824 */ /* 0x004fc800078e0291 */
[----:B-1----:R-:W-:-:S05]  /*12d90*/  @P2 IMAD.HI.U32 R144, R20, R144, RZ ;  /* 0x0000009014902227 */ /* 0x002fca00078e00ff */
[----:B---3--:R-:W-:Y:S01]  /*12da0*/  @P2 SHF.R.U32.HI R20, RZ, R21, R144 ;  /* 0x00000015ff142219 */ /* 0x008fe20000011690 */
[----:B------:R-:W-:Y:S01]  /*12db0*/  FMUL.FTZ R21, R137, UR60 ;  /* 0x0000003c89157c20 */ /* 0x000fe20008410000 */
[----:B------:R-:W-:Y:S01]  /*12dc0*/  FMUL.FTZ R137, R141, UR60 ;  /* 0x0000003c8d897c20 */ /* 0x000fe20008410000 */
[----:B------:R-:W-:Y:S02]  /*12dd0*/  FMUL.FTZ R141, R91, UR60 ;  /* 0x0000003c5b8d7c20 */ /* 0x000fe40008410000 */
[----:B------:R-:W2:Y:S01]  /*12de0*/  LDL R91, [R1+0x3c] ;  /* 0x00003c00015b7983 */ /* 0x000ea20000100800 */
[----:B------:R-:W-:-:S04]  /*12df0*/  FMUL.FTZ R142, R142, UR60 ;  /* 0x0000003c8e8e7c20 */ /* 0x000fc80008410000 */
[----:B------:R0:W1:Y:S01]  /*12e00*/  MUFU.TANH R148, R142 ;  /* 0x0000008e00947308 */ /* 0x0000620000002400 */
[----:B------:R-:W-:Y:S01]  /*12e10*/  FMUL.FTZ R155, R126, UR60 ;  /* 0x0000003c7e9b7c20 */ /* 0x000fe20008410000 */
[----:B------:R-:W-:Y:S01]  /*12e20*/  FMUL.FTZ R139, R139, UR60 ;  /* 0x0000003c8b8b7c20 */ /* 0x000fe20008410000 */
[----:B------:R-:W-:Y:S01]  /*12e30*/  FMUL.FTZ R126, R116, UR60 ;  /* 0x0000003c747e7c20 */ /* 0x000fe20008410000 */
[----:B------:R-:W-:Y:S05]  /*12e40*/  WARPSYNC.ALL ;  /* 0x0000000000007948 */ /* 0x000fea0003800000 */
[----:B------:R-:W3:Y:S01]  /*12e50*/  SHFL.IDX PT, R116, R20, RZ, 0x1c1f ;  /* 0x001c1fff14747589 */ /* 0x000ee200000e0000 */
[----:B------:R-:W-:Y:S01]  /*12e60*/  FMUL.FTZ R135, R135, UR60 ;  /* 0x0000003c87877c20 */ /* 0x000fe20008410000 */
[----:B------:R-:W-:Y:S01]  /*12e70*/  MUFU.TANH R151, R139 ;  /* 0x0000008b00977308 */ /* 0x000fe20000002400 */
[----:B------:R-:W-:Y:S01]  /*12e80*/  FMUL.FTZ R136, R136, UR60 ;  /* 0x0000003c88887c20 */ /* 0x000fe20008410000 */
[----:B------:R-:W-:Y:S01]  /*12e90*/  FMUL.FTZ R134, R134, UR60 ;  /* 0x0000003c86867c20 */ /* 0x000fe20008410000 */
[----:B------:R-:W-:Y:S01]  /*12ea0*/  FMUL.FTZ R144, R140, UR60 ;  /* 0x0000003c8c907c20 */ /* 0x000fe20008410000 */
[----:B------:R-:W-:Y:S01]  /*12eb0*/  FMUL.FTZ R128, R128, UR60 ;  /* 0x0000003c80807c20 */ /* 0x000fe20008410000 */
[----:B------:R-:W-:Y:S01]  /*12ec0*/  FMUL.FTZ R130, R130, UR60 ;  /* 0x0000003c82827c20 */ /* 0x000fe20008410000 */
[----:B------:R-:W-:-:S02]  /*12ed0*/  FMUL.FTZ R131, R131, UR60 ;  /* 0x0000003c83837c20 */ /* 0x000fc40008410000 */
[----:B------:R-:W-:Y:S01]  /*12ee0*/  MUFU.TANH R21, R21 ;  /* 0x0000001500157308 */ /* 0x000fe20000002400 */
[----:B------:R-:W-:Y:S01]  /*12ef0*/  FMUL.FTZ R129, R129, UR60 ;  /* 0x0000003c81817c20 */ /* 0x000fe20008410000 */
[----:B------:R-:W-:-:S06]  /*12f00*/  FMUL.FTZ R124, R124, UR60 ;  /* 0x0000003c7c7c7c20 */ /* 0x000fcc0008410000 */
        /* <DEDUP_REMOVED lines=12> */
[----:B0-----:R-:W-:Y:S01]  /*12fd0*/  FMUL.FTZ R142, R83, UR60 ;  /* 0x0000003c538e7c20 */ /* 0x001fe20008410000 */
[----:B------:R-:W-:Y:S01]  /*12fe0*/  ULDC UR4, c[0x0][0x988] ;  /* 0x0002620000047ab9 */ /* 0x000fe20000000800 */
[----:B-1----:R-:W-:-:S02]  /*12ff0*/  IMAD.MOV.U32 R135, RZ, RZ, R148 ;  /* 0x000000ffff877224 */ /* 0x002fc400078e0094 */
[----:B------:R-:W-:Y:S01]  /*13000*/  FMUL.FTZ R148, R106, UR60 ;  /* 0x0000003c6a947c20 */ /* 0x000fe20008410000 */
[----:B------:R-:W-:Y:S01]  /*13010*/  FMUL.FTZ R106, R108, UR60 ;  /* 0x0000003c6c6a7c20 */ /* 0x000fe20008410000 */
[----:B------:R-:W-:Y:S01]  /*13020*/  FMUL.FTZ R108, R72, UR60 ;  /* 0x0000003c486c7c20 */ /* 0x000fe20008410000 */
[----:B-----5:R-:W-:Y:S01]  /*13030*/  IMAD R72, R0, -0x90, RZ ;  /* 0xffffff7000487824 */ /* 0x020fe200078e02ff */
[----:B------:R-:W0:Y:S04]  /*13040*/  MUFU.TANH R145, R134 ;  /* 0x0000008600917308 */ /* 0x000e280000002400 */
[----:B----4-:R-:W-:-:S04]  /*13050*/  IADD3 R72, -R92, 0x1, R72 ;  /* 0x000000015c487810 */ /* 0x010fc80007ffe148 */
[----:B------:R-:W-:Y:S08]  /*13060*/  MUFU.TANH R136, R136 ;  /* 0x0000008800887308 */ /* 0x000ff00000002400 */
[----:B------:R1:W-:Y:S08]  /*13070*/  MUFU.TANH R146, R130 ;  /* 0x0000008200927308 */ /* 0x0003f00000002400 */
[----:B------:R4:W3:Y:S01]  /*13080*/  MUFU.TANH R138, R131 ;  /* 0x00000083008a7308 */ /* 0x0008e20000002400 */
[----:B-1----:R-:W-:Y:S01]  /*13090*/  FMUL.FTZ R130, R133, UR60 ;  /* 0x0000003c85827c20 */ /* 0x002fe20008410000 */
[----:B------:R-:W-:-:S06]  /*130a0*/  FMUL.FTZ R133, R120, UR60 ;  /* 0x0000003c78857c20 */ /* 0x000fcc0008410000 */
[----:B------:R-:W1:Y:S01]  /*130b0*/  MUFU.TANH R144, R144 ;  /* 0x0000009000907308 */ /* 0x000e620000002400 */
[----:B----4-:R-:W-:-:S07]  /*130c0*/  FMUL.FTZ R131, R132, UR60 ;  /* 0x0000003c84837c20 */ /* 0x010fce0008410000 */
[----:B------:R-:W4:Y:S01]  /*130d0*/  MUFU.TANH R128, R128 ;  /* 0x0000008000807308 */ /* 0x000f220000002400 */
[----:B------:R-:W-:Y:S01]  /*130e0*/  FMUL.FTZ R120, R125, UR60 ;  /* 0x0000003c7d787c20 */ /* 0x000fe20008410000 */
[----:B------:R-:W-:-:S06]  /*130f0*/  FMUL.FTZ R114, R117, UR60 ;  /* 0x0000003c75727c20 */ /* 0x000fcc0008410000 */
[----:B------:R-:W4:Y:S01]  /*13100*/  MUFU.TANH R129, R129 ;  /* 0x0000008100817308 */ /* 0x000f220000002400 */
[----:B0-----:R-:W-:Y:S02]  /*13110*/  IMAD.MOV.U32 R117, RZ, RZ, R145 ;  /* 0x000000ffff757224 */ /* 0x001fe400078e0091 */
[----:B------:R-:W-:-:S05]  /*13120*/  FMUL.FTZ R122, R103, UR60 ;  /* 0x0000003c677a7c20 */ /* 0x000fca0008410000 */
[----:B------:R-:W0:Y:S01]  /*13130*/  MUFU.TANH R130, R130 ;  /* 0x0000008200827308 */ /* 0x000e220000002400 */
[----:B------:R-:W-:Y:S01]  /*13140*/  FMUL.FTZ R145, R99, UR60 ;  /* 0x0000003c63917c20 */ /* 0x000fe20008410000 */
[----:B------:R-:W-:Y:S01]  /*13150*/  FMUL.FTZ R103, R84, UR60 ;  /* 0x0000003c54677c20 */ /* 0x000fe20008410000 */
[----:B------:R-:W-:Y:S02]  /*13160*/  IMAD.MOV.U32 R134, RZ, RZ, R151 ;  /* 0x000000ffff867224 */ /* 0x000fe400078e0097 */
[----:B------:R-:W-:-:S03]  /*13170*/  FMUL.FTZ R99, R100, UR60 ;  /* 0x0000003c64637c20 */ /* 0x000fc60008410000 */
[----:B------:R-:W0:Y:S01]  /*13180*/  MUFU.TANH R131, R131 ;  /* 0x0000008300837308 */ /* 0x000e220000002400 */
[----:B------:R-:W-:Y:S01]  /*13190*/  FMUL.FTZ R132, R121, UR60 ;  /* 0x0000003c79847c20 */ /* 0x000fe20008410000 */
[----:B------:R-:W-:Y:S01]  /*131a0*/  FMUL.FTZ R151, R118, UR60 ;  /* 0x0000003c76977c20 */ /* 0x000fe20008410000 */
[----:B------:R-:W-:-:S05]  /*131b0*/  FMUL.FTZ R100, R88, UR60 ;  /* 0x0000003c58647c20 */ /* 0x000fca0008410000 */
[----:B------:R-:W0:Y:S01]  /*131c0*/  MUFU.TANH R133, R133 ;  /* 0x0000008500857308 */ /* 0x000e220000002400 */
[----:B------:R-:W-:Y:S01]  /*131d0*/  FMUL.FTZ R118, R111, UR60 ;  /* 0x0000003c6f767c20 */ /* 0x000fe20008410000 */
[----:B------:R-:W-:Y:S01]  /*131e0*/  FMUL.FTZ R88, R89, UR60 ;  /* 0x0000003c59587c20 */ /* 0x000fe20008410000 */
[----:B---3--:R-:W-:-:S05]  /*131f0*/  IMAD.MOV.U32 R89, RZ, RZ, R138 ;  /* 0x000000ffff597224 */ /* 0x008fca00078e008a */
[----:B------:R-:W3:Y:S01]  /*13200*/  MUFU.TANH R124, R124 ;  /* 0x0000007c007c7308 */ /* 0x000ee20000002400 */
[----:B------:R-:W-:Y:S01]  /*13210*/  FMUL.FTZ R111, R85, UR60 ;  /* 0x0000003c556f7c20 */ /* 0x000fe20008410000 */
[----:B------:R-:W-:Y:S02]  /*13220*/  IMAD.MOV.U32 R127, RZ, RZ, R146 ;  /* 0x000000ffff7f7224 */ /* 0x000fe400078e0092 */
[----:B------:R-:W-:Y:S01]  /*13230*/  FMUL.FTZ R146, R110, UR60 ;  /* 0x0000003c6e927c20 */ /* 0x000fe20008410000 */
[----:B------:R-:W-:-:S03]  /*13240*/  IMAD.MOV.U32 R125, RZ, RZ, R147 ;  /* 0x000000ffff7d7224 */ /* 0x000fc600078e0093 */
[----:B------:R-:W3:Y:S01]  /*13250*/  MUFU.TANH R120, R120 ;  /* 0x0000007800787308 */ /* 0x000ee20000002400 */
[----:B------:R-:W-:Y:S01]  /*13260*/  FMUL.FTZ R147, R107, UR60 ;  /* 0x0000003c6b937c20 */ /* 0x000fe20008410000 */
[----:B------:R-:W-:Y:S01]  /*13270*/  FMUL.FTZ R107, R109, UR60 ;  /* 0x0000003c6d6b7c20 */ /* 0x000fe20008410000 */
[----:B------:R-:W-:Y:S01]  /*13280*/  FMUL.FTZ R110, R97, UR60 ;  /* 0x0000003c616e7c20 */ /* 0x000fe20008410000 */
[----:B------:R-:W-:-:S04]  /*13290*/  IMAD.MOV.U32 R92, RZ, RZ, R89 ;  /* 0x000000ffff5c7224 */ /* 0x000fc800078e0059 */
[----:B------:R-:W3:Y:S01]  /*132a0*/  MUFU.TANH R113, R113 ;  /* 0x0000007100717308 */ /* 0x000ee20000002400 */
[----:B------:R-:W-:Y:S02]  /*132b0*/  IMAD.MOV.U32 R97, RZ, RZ, R139 ;  /* 0x000000ffff617224 */ /* 0x000fe400078e008b */
[----:B------:R-:W-:Y:S02]  /*132c0*/  IMAD.MOV.U32 R89, RZ, RZ, R127 ;  /* 0x000000ffff597224 */ /* 0x000fe400078e007f */
[----:B------:R-:W-:-:S03]  /*132d0*/  IMAD.MOV.U32 R127, RZ, RZ, R134 ;  /* 0x000000ffff7f7224 */ /* 0x000fc600078e0086 */
[----:B------:R-:W3:Y:S08]  /*132e0*/  MUFU.TANH R132, R132 ;  /* 0x0000008400847308 */ /* 0x000ef00000002400 */
[----:B------:R-:W3:Y:S08]  /*132f0*/  MUFU.TANH R126, R126 ;  /* 0x0000007e007e7308 */ /* 0x000ef00000002400 */
[----:B------:R-:W3:Y:S08]  /*13300*/  MUFU.TANH R104, R104 ;  /* 0x0000006800687308 */ /* 0x000ef00000002400 */
[----:B------:R-:W3:Y:S08]  /*13310*/  MUFU.TANH R112, R112 ;  /* 0x0000007000707308 */ /* 0x000ef00000002400 */
[----:B------:R-:W3:Y:S08]  /*13320*/  MUFU.TANH R105, R105 ;  /* 0x0000006900697308 */ /* 0x000ef00000002400 */
[----:B------:R-:W3:Y:S01]  /*13330*/  MUFU.TANH R107, R107 ;  /* 0x0000006b006b7308 */ /* 0x000ee20000002400 */
[----:B------:R-:W-:Y:S01]  /*13340*/  FMUL.FTZ R140, R94, UR60 ;  /* 0x0000003c5e8c7c20 */ /* 0x000fe20008410000 */
[----:B------:R-:W-:-:S06]  /*13350*/  FMUL.FTZ R94, R80, UR60 ;  /* 0x0000003c505e7c20 */ /* 0x000fcc0008410000 */
[----:B------:R-:W3:Y:S01]  /*13360*/  MUFU.TANH R114, R114 ;  /* 0x0000007200727308 */ /* 0x000ee20000002400 */
[----:B------:R-:W-:-:S07]  /*13370*/  FMUL.FTZ R109, R76, UR60 ;  /* 0x0000003c4c6d7c20 */ /* 0x000fce0008410000 */
[----:B------:R-:W3:Y:S08]  /*13380*/  MUFU.TANH R96, R96 ;  /* 0x0000006000607308 */ /* 0x000ef00000002400 */
[----:B------:R-:W3:Y:S01]  /*13390*/  MUFU.TANH R99, R99 ;  /* 0x0000006300637308 */ /* 0x000ee20000002400 */
[----:B------:R-:W-:Y:S01]  /*133a0*/  FMUL.FTZ R139, R95, UR60 ;  /* 0x0000003c5f8b7c20 */ /* 0x000fe20008410000 */
[----:B------:R-:W-:Y:S01]  /*133b0*/  IMAD.MOV.U32 R95, RZ, RZ, R117 ;  /* 0x000000ffff5f7224 */ /* 0x000fe200078e0075 */
[----:B------:R-:W3:Y:S05]  /*133c0*/  SHFL.IDX PT, R20, R20, 0x1, 0x1c1f ;  /* 0x003c1f0014147f89 */ /* 0x000eea00000e0000 */
[----:B------:R-:W3:Y:S01]  /*133d0*/  MUFU.TANH R106, R106 ;  /* 0x0000006a006a7308 */ /* 0x000ee20000002400 */
[----:B------:R-:W-:-:S07]  /*133e0*/  FMUL.FTZ R117, R86, UR60 ;  /* 0x0000003c56757c20 */ /* 0x000fce0008410000 */
[----:B------:R-:W3:Y:S01]  /*133f0*/  MUFU.TANH R88, R88 ;  /* 0x0000005800587308 */ /* 0x000ee20000002400 */
[----:B------:R-:W-:Y:S01]  /*13400*/  FMUL.FTZ R123, R90, UR60 ;  /* 0x0000003c5a7b7c20 */ /* 0x000fe20008410000 */
[----:B------:R-:W-:-:S06]  /*13410*/  FMUL.FTZ R90, R93, UR60 ;  /* 0x0000003c5d5a7c20 */ /* 0x000fcc0008410000 */
[----:B------:R-:W3:Y:S01]  /*13420*/  MUFU.TANH R110, R110 ;  /* 0x0000006e006e7308 */ /* 0x000ee20000002400 */
[----:B------:R-:W-:-:S07]  /*13430*/  FMUL.FTZ R93, R81, UR60 ;  /* 0x0000003c515d7c20 */ /* 0x000fce0008410000 */
[----:B------:R-:W3:Y:S01]  /*13440*/  MUFU.TANH R94, R94 ;  /* 0x0000005e005e7308 */ /* 0x000ee20000002400 */
[----:B--2---:R-:W-:-:S05]  /*13450*/  IADD3 R115, -R115, R72, R91 ;  /* 0x0000004873737210 */ /* 0x004fca0007ffe15b */
[----:B------:R-:W-:-:S05]  /*13460*/  IMAD.IADD R116, R115, 0x1, R116 ;  /* 0x0000000173747824 */ /* 0x000fca00078e0274 */
[C---:B------:R-:W-:Y:S02]  /*13470*/  ISETP.GT.AND P3, PT, R116.reuse, RZ, PT ;  /* 0x000000ff7400720c */ /* 0x040fe40003f64270 */
[----:B------:R-:W-:Y:S02]  /*13480*/  ISETP.GT.AND P4, PT, R116, 0x1, PT ;  /* 0x000000017400780c */ /* 0x000fe40003f84270 */
[----:B------:R-:W-:Y:S02]  /*13490*/  FSEL R91, R136, -INF , P3 ;  /* 0xff800000885b7808 */ /* 0x000fe40001800000 */
[C---:B------:R-:W-:Y:S02]  /*134a0*/  ISETP.GT.AND P2, PT, R116.reuse, 0x8, PT ;  /* 0x000000087400780c */ /* 0x040fe40003f44270 */
[----:B------:R-:W-:Y:S02]  /*134b0*/  ISETP.GT.AND P3, PT, R116, 0x9, PT ;  /* 0x000000097400780c */ /* 0x000fe40003f64270 */
[----:B------:R-:W-:-:S02]  /*134c0*/  FSEL R84, R21, -INF , P4 ;  /* 0xff80000015547808 */ /* 0x000fc40002000000 */
[----:B------:R-:W-:Y:S02]  /*134d0*/  ISETP.GT.AND P4, PT, R116, 0x10, PT ;  /* 0x000000107400780c */ /* 0x000fe40003f84270 */
[----:B-1----:R-:W-:Y:S02]  /*134e0*/  FSEL R72, R144, -INF , P2 ;  /* 0xff80000090487808 */ /* 0x002fe40001000000 */
[----:B------:R-:W-:Y:S02]  /*134f0*/  FSEL R85, R137, -INF , P3 ;  /* 0xff80000089557808 */ /* 0x000fe40001800000 */
[----:B------:R-:W-:Y:S02]  /*13500*/  ISETP.GT.AND P2, PT, R116, 0x11, PT ;  /* 0x000000117400780c */ /* 0x000fe40003f44270 */
[----:B----4-:R-:W-:Y:S02]  /*13510*/  FSEL R137, R128, -INF , P4 ;  /* 0xff80000080897808 */ /* 0x010fe40002000000 */
[----:B------:R-:W-:-:S02]  /*13520*/  ISETP.GT.AND P4, PT, R116, 0x19, PT ;  /* 0x000000197400780c */ /* 0x000fc40003f84270 */
[----:B------:R-:W-:Y:S02]  /*13530*/  FSEL R136, R129, -INF , P2 ;  /* 0xff80000081887808 */ /* 0x000fe40001000000 */
[C---:B------:R-:W-:Y:S02]  /*13540*/  ISETP.GT.AND P3, PT, R116.reuse, 0x18, PT ;  /* 0x000000187400780c */ /* 0x040fe40003f64270 */
[----:B------:R-:W-:Y:S02]  /*13550*/  ISETP.GT.AND P2, PT, R116, 0x20, PT ;  /* 0x000000207400780c */ /* 0x000fe40003f44270 */
[----:B0-----:R-:W-:Y:S01]  /*13560*/  FSEL R134, R130, -INF , P4 ;  /* 0xff80000082867808 */ /* 0x001fe20002000000 */
[----:B------:R-:W-:Y:S01]  /*13570*/  IMAD.MOV.U32 R21, RZ, RZ, R97 ;  /* 0x000000ffff157224 */ /* 0x000fe200078e0061 */
[----:B------:R-:W-:Y:S01]  /*13580*/  ISETP.GT.AND P4, PT, R116, 0x28, PT ;  /* 0x000000287400780c */ /* 0x000fe20003f84270 */
[----:B------:R-:W-:Y:S01]  /*13590*/  IMAD.MOV.U32 R97, RZ, RZ, R135 ;  /* 0x000000ffff617224 */ /* 0x000fe200078e0087 */
[----:B------:R-:W-:-:S02]  /*135a0*/  FSEL R135, R131, -INF , P3 ;  /* 0xff80000083877808 */ /* 0x000fc40001800000 */
[----:B------:R-:W-:Y:S02]  /*135b0*/  FSEL R133, R133, -INF , P2 ;  /* 0xff80000085857808 */ /* 0x000fe40001000000 */
[----:B------:R-:W-:Y:S02]  /*135c0*/  ISETP.GT.AND P2, PT, R116, 0x29, PT ;  /* 0x000000297400780c */ /* 0x000fe40003f44270 */
[----:B---3--:R-:W-:Y:S02]  /*135d0*/  FSEL R131, R124, -INF , P4 ;  /* 0xff8000007c837808 */ /* 0x008fe40002000000 */
[----:B------:R-:W-:Y:S02]  /*135e0*/  ISETP.GT.AND P4, PT, R116, 0x31, PT ;  /* 0x000000317400780c */ /* 0x000fe40003f84270 */
        /* <DEDUP_REMOVED lines=8> */
[----:B------:R-:W-:Y:S02]  /*13670*/  ISETP.GT.AND P2, PT, R116, 0x41, PT ;  /* 0x000000417400780c */ /* 0x000fe40003f44270 */
[----:B------:R-:W-:Y:S02]  /*13680*/  FSEL R76, R104, -INF , P4 ;  /* 0xff800000684c7808 */ /* 0x000fe40002000000 */
[----:B------:R-:W-:Y:S01]  /*13690*/  ISETP.GT.AND P4, PT, R116, 0x49, PT ;  /* 0x000000497400780c */ /* 0x000fe20003f84270 */
[----:B------:R0:W-:Y:S01]  /*136a0*/  MUFU.TANH R86, R77 ;  /* 0x0000004d00567308 */ /* 0x0001e20000002400 */
[----:B------:R-:W-:Y:S02]  /*136b0*/  FSEL R129, R112, -INF , P3 ;  /* 0xff80000070817808 */ /* 0x000fe40001800000 */
[----:B------:R-:W-:Y:S02]  /*136c0*/  FSEL R80, R105, -INF , P2 ;  /* 0xff80000069507808 */ /* 0x000fe40001000000 */
[----:B------:R-:W-:-:S02]  /*136d0*/  ISETP.GT.AND P3, PT, R116, 0x39, PT ;  /* 0x000000397400780c */ /* 0x000fc40003f64270 */
[C---:B------:R-:W-:Y:S02]  /*136e0*/  ISETP.GT.AND P2, PT, R116.reuse, 0x50, PT ;  /* 0x000000507400780c */ /* 0x040fe40003f44270 */
[----:B0-----:R-:W-:Y:S01]  /*136f0*/  FSEL R77, R107, -INF , P4 ;  /* 0xff8000006b4d7808 */ /* 0x001fe20002000000 */
[----:B------:R-:W0:Y:S01]  /*13700*/  MUFU.TANH R100, R100 ;  /* 0x0000006400647308 */ /* 0x000e220000002400 */
[----:B------:R-:W-:Y:S01]  /*13710*/  ISETP.GT.AND P4, PT, R116, 0x58, PT ;  /* 0x000000587400780c */ /* 0x000fe20003f84270 */
[----:B------:R-:W-:Y:S01]  /*13720*/  IMAD.MOV.U32 R124, RZ, RZ, R97 ;  /* 0x000000ffff7c7224 */ /* 0x000fe200078e0061 */
[----:B------:R-:W-:Y:S02]  /*13730*/  FSEL R81, R114, -INF , P3 ;  /* 0xff80000072517808 */ /* 0x000fe40001800000 */
[----:B------:R-:W-:-:S03]  /*13740*/  FSEL R97, R96, -INF , P2 ;  /* 0xff80000060617808 */ /* 0x000fc60001000000 */
[----:B------:R-:W1:Y:S01]  /*13750*/  MUFU.TANH R111, R111 ;  /* 0x0000006f006f7308 */ /* 0x000e620000002400 */
[C---:B------:R-:W-:Y:S02]  /*13760*/  ISETP.GT.AND P3, PT, R116.reuse, 0x48, PT ;  /* 0x000000487400780c */ /* 0x040fe40003f64270 */
[----:B------:R-:W-:Y:S02]  /*13770*/  FSEL R96, R99, -INF , P4 ;  /* 0xff80000063607808 */ /* 0x000fe40002000000 */
[----:B------:R-:W-:Y:S01]  /*13780*/  ISETP.GT.AND P4, PT, R116, 0x61, PT ;  /* 0x000000617400780c */ /* 0x000fe20003f84270 */
[----:B------:R-:W-:Y:S02]  /*13790*/  IMAD.MOV.U32 R113, RZ, RZ, R89 ;  /* 0x000000ffff717224 */ /* 0x000fe400078e0059 */
[----:B------:R-:W2:Y:S01]  /*137a0*/  MUFU.TANH R98, R98 ;  /* 0x0000006200627308 */ /* 0x000ea20000002400 */
[----:B------:R-:W-:Y:S02]  /*137b0*/  FSEL R89, R106, -INF , P3 ;  /* 0xff8000006a597808 */ /* 0x000fe40001800000 */
[----:B------:R-:W-:-:S02]  /*137c0*/  ISETP.GT.AND P3, PT, R116, 0x51, PT ;  /* 0x000000517400780c */ /* 0x000fc40003f64270 */
[----:B------:R-:W-:-:S03]  /*137d0*/  FSEL R83, R88, -INF , P4 ;  /* 0xff80000058537808 */ /* 0x000fc60002000000 */
[----:B------:R-:W3:Y:S01]  /*137e0*/  MUFU.TANH R90, R90 ;  /* 0x0000005a005a7308 */ /* 0x000ee20000002400 */
[----:B------:R-:W-:-:S07]  /*137f0*/  ISETP.GT.AND P4, PT, R116, 0x70, PT ;  /* 0x000000707400780c */ /* 0x000fce0003f84270 */
[----:B------:R-:W4:Y:S01]  /*13800*/  MUFU.TANH R109, R109 ;  /* 0x0000006d006d7308 */ /* 0x000f220000002400 */
[----:B------:R-:W-:Y:S01]  /*13810*/  FSEL R110, R110, -INF , P3 ;  /* 0xff8000006e6e7808 */ /* 0x000fe20001800000 */
[----:B------:R-:W-:Y:S01]  /*13820*/  FMUL.FTZ R121, R102, UR60 ;  /* 0x0000003c66797c20 */ /* 0x000fe20008410000 */
[----:B------:R-:W-:-:S05]  /*13830*/  ISETP.GT.AND P3, PT, R116, 0x60, PT ;  /* 0x000000607400780c */ /* 0x000fca0003f64270 */
[----:B------:R-:W4:Y:S01]  /*13840*/  MUFU.TANH R101, R101 ;  /* 0x0000006500657308 */ /* 0x000f220000002400 */
[----:B------:R-:W-:Y:S01]  /*13850*/  FSEL R88, R94, -INF , P4 ;  /* 0xff8000005e587808 */ /* 0x000fe20002000000 */
[----:B------:R-:W-:Y:S01]  /*13860*/  FMUL.FTZ R102, R73, UR60 ;  /* 0x0000003c49667c20 */ /* 0x000fe20008410000 */
[C---:B------:R-:W-:Y:S01]  /*13870*/  ISETP.GT.AND P4, PT, R116.reuse, 0x79, PT ;  /* 0x000000797400780c */ /* 0x040fe20003f84270 */
[----:B------:R-:W-:Y:S01]  /*13880*/  IMAD.MOV.U32 R112, RZ, RZ, R92 ;  /* 0x000000ffff707224 */ /* 0x000fe200078e005c */
[----:B------:R-:W-:-:S03]  /*13890*/  ISETP.GT.AND P2, PT, R116, 0x59, PT ;  /* 0x000000597400780c */ /* 0x000fc60003f44270 */
[----:B------:R-:W4:Y:S01]  /*138a0*/  MUFU.TANH R93, R93 ;  /* 0x0000005d005d7308 */ /* 0x000f220000002400 */
[----:B0-----:R-:W-:Y:S01]  /*138b0*/  FSEL R92, R100, -INF , P3 ;  /* 0xff800000645c7808 */ /* 0x001fe20001800000 */
[----:B------:R-:W-:Y:S01]  /*138c0*/  IMAD.IADD R20, R115, 0x1, R20 ;  /* 0x0000000173147824 */ /* 0x000fe200078e0214 */
[----:B------:R-:W-:Y:S02]  /*138d0*/  ISETP.GT.AND P3, PT, R116, 0x69, PT ;  /* 0x000000697400780c */ /* 0x000fe40003f64270 */
[----:B-1----:R-:W-:-:S03]  /*138e0*/  FSEL R100, R111, -INF , P4 ;  /* 0xff8000006f647808 */ /* 0x002fc60002000000 */
[----:B------:R-:W0:Y:S01]  /*138f0*/  MUFU.TANH R103, R103 ;  /* 0x0000006700677308 */ /* 0x000e220000002400 */
[----:B------:R-:W-:Y:S01]  /*13900*/  ISETP.GT.AND P4, PT, R116, 0x88, PT ;  /* 0x000000887400780c */ /* 0x000fe20003f84270 */
[----:B------:R-:W-:Y:S01]  /*13910*/  FMUL.FTZ R138, R82, UR60 ;  /* 0x0000003c528a7c20 */ /* 0x000fe20008410000 */
[----:B--2---:R-:W-:Y:S01]  /*13920*/  FSEL R73, R98, -INF , P2 ;  /* 0xff80000062497808 */ /* 0x004fe20001000000 */
[----:B------:R-:W-:Y:S01]  /*13930*/  IMAD.MOV.U32 R114, RZ, RZ, R127 ;  /* 0x000000ffff727224 */ /* 0x000fe200078e007f */
[----:B------:R-:W-:-:S03]  /*13940*/  ISETP.GT.AND P2, PT, R116, 0x68, PT ;  /* 0x000000687400780c */ /* 0x000fc60003f44270 */
[----:B------:R-:W1:Y:S01]  /*13950*/  MUFU.TANH R102, R102 ;  /* 0x0000006600667308 */ /* 0x000e620000002400 */
[----:B---3--:R-:W-:Y:S02]  /*13960*/  FSEL R82, R90, -INF , P3 ;  /* 0xff8000005a527808 */ /* 0x008fe40001800000 */
[----:B----4-:R-:W-:Y:S01]  /*13970*/  FSEL R90, R109, -INF , P4 ;  /* 0xff8000006d5a7808 */ /* 0x010fe20002000000 */
[----:B------:R-:W-:Y:S01]  /*13980*/  IMAD.MOV.U32 R120, RZ, RZ, R95 ;  /* 0x000000ffff787224 */ /* 0x000fe200078e005f */
[----:B------:R-:W-:Y:S01]  /*13990*/  ISETP.GT.AND P4, PT, R20, 0x1, PT ;  /* 0x000000011400780c */ /* 0x000fe20003f84270 */
[----:B------:R-:W-:Y:S01]  /*139a0*/  FMUL.FTZ R144, R87, UR60 ;  /* 0x0000003c57907c20 */ /* 0x000fe20008410000 */
[----:B------:R-:W-:Y:S01]  /*139b0*/  FSEL R95, R101, -INF , P2 ;  /* 0xff800000655f7808 */ /* 0x000fe20001000000 */
[----:B------:R-:W2:Y:S01]  /*139c0*/  MUFU.TANH R155, R155 ;  /* 0x0000009b009b7308 */ /* 0x000ea20000002400 */
[C---:B------:R-:W-:Y:S02]  /*139d0*/  ISETP.GT.AND P2, PT, R116.reuse, 0x71, PT ;  /* 0x000000717400780c */ /* 0x040fe40003f44270 */
[----:B------:R-:W-:-:S02]  /*139e0*/  ISETP.GT.AND P3, PT, R116, 0x78, PT ;  /* 0x000000787400780c */ /* 0x000fc40003f64270 */
[----:B------:R-:W-:Y:S02]  /*139f0*/  FSEL R87, R114, -INF , P4 ;  /* 0xff80000072577808 */ /* 0x000fe40002000000 */
[----:B------:R-:W-:Y:S02]  /*13a00*/  ISETP.GT.AND P4, PT, R20, 0x10, PT ;  /* 0x000000101400780c */ /* 0x000fe40003f84270 */
[----:B------:R-:W-:Y:S02]  /*13a10*/  FSEL R101, R93, -INF , P2 ;  /* 0xff8000005d657808 */ /* 0x000fe40001000000 */
[----:B0-----:R-:W-:Y:S02]  /*13a20*/  FSEL R93, R103, -INF , P3 ;  /* 0xff800000675d7808 */ /* 0x001fe40001800000 */
[----:B------:R-:W-:Y:S02]  /*13a30*/  ISETP.GT.AND P3, PT, R116, 0x81, PT ;  /* 0x000000817400780c */ /* 0x000fe40003f64270 */
[----:B------:R-:W-:-:S02]  /*13a40*/  FSEL R113, R113, -INF , P4 ;  /* 0xff80000071717808 */ /* 0x000fc40002000000 */
[----:B------:R-:W-:Y:S02]  /*13a50*/  ISETP.GT.AND P4, PT, R20, 0x19, PT ;  /* 0x000000191400780c */ /* 0x000fe40003f84270 */
[----:B-1----:R-:W-:Y:S02]  /*13a60*/  FSEL R99, R102, -INF , P3 ;  /* 0xff80000066637808 */ /* 0x002fe40001800000 */
[----:B------:R-:W-:Y:S02]  /*13a70*/  FSEL R102, R21, -INF , P4 ;  /* 0xff80000015667808 */ /* 0x000fe40002000000 */
[----:B------:R-:W-:-:S04]  /*13a80*/  ISETP.GT.AND P4, PT, R20, 0x28, PT ;  /* 0x000000281400780c */ /* 0x000fc80003f84270 */
[----:B--2---:R-:W-:Y:S02]  /*13a90*/  FSEL R105, R155, -INF , P4 ;  /* 0xff8000009b697808 */ /* 0x004fe40002000000 */
[----:B------:R-:W2:Y:S01]  /*13aa0*/  LDL.LU R155, [R1+0x14] ;  /* 0x00001400019b7983 */ /* 0x000ea20000300800 */
        /* <DEDUP_REMOVED lines=16> */
[----:B------:R-:W-:-:S04]  /*13bb0*/  FMNMX.FTZ R21, R81, R21, !PT ;  /* 0x0000001551157209 */ /* 0x000fc80007810000 */
[----:B------:R-:W-:-:S04]  /*13bc0*/  FMNMX.FTZ R21, R76, R21, !PT ;  /* 0x000000154c157209 */ /* 0x000fc80007810000 */
[----:B------:R-:W-:-:S04]  /*13bd0*/  FMNMX.FTZ R21, R80, R21, !PT ;  /* 0x0000001550157209 */ /* 0x000fc80007810000 */
[----:B------:R-:W-:Y:S02]  /*13be0*/  FMNMX.FTZ R21, R89, R21, !PT ;  /* 0x0000001559157209 */ /* 0x000fe40007810000 */
[----:B------:R-:W-:Y:S02]  /*13bf0*/  ISETP.GT.AND P2, PT, R116, 0x80, PT ;  /* 0x000000807400780c */ /* 0x000fe40003f44270 */
[----:B------:R-:W-:Y:S01]  /*13c00*/  FMNMX.FTZ R21, R77, R21, !PT ;  /* 0x000000154d157209 */ /* 0x000fe20007810000 */
[----:B------:R-:W-:Y:S01]  /*13c10*/  IMAD.MOV.U32 R127, RZ, RZ, R143 ;  /* 0x000000ffff7f7224 */ /* 0x000fe200078e008f */
[----:B0-----:R-:W-:Y:S02]  /*13c20*/  FSEL R94, R108, -INF , P2 ;  /* 0xff8000006c5e7808 */ /* 0x001fe40001000000 */
[----:B------:R-:W-:Y:S02]  /*13c30*/  ISETP.GT.AND P2, PT, R116, 0x89, PT ;  /* 0x000000897400780c */ /* 0x000fe40003f44270 */
[----:B------:R-:W-:-:S02]  /*13c40*/  ISETP.GT.AND P3, PT, R20, RZ, PT ;  /* 0x000000ff1400720c */ /* 0x000fc40003f64270 */
[----:B------:R-:W-:Y:S01]  /*13c50*/  FMNMX.FTZ R21, R97, R21, !PT ;  /* 0x0000001561157209 */ /* 0x000fe20007810000 */
[----:B------:R-:W0:Y:S01]  /*13c60*/  MUFU.TANH R157, R157 ;  /* 0x0000009d009d7308 */ /* 0x000e220000002400 */
[----:B------:R-:W-:Y:S02]  /*13c70*/  FSEL R98, R86, -INF , P2 ;  /* 0xff80000056627808 */ /* 0x000fe40001000000 */
[----:B------:R-:W-:Y:S02]  /*13c80*/  FSEL R127, R127, -INF , P3 ;  /* 0xff8000007f7f7808 */ /* 0x000fe40001800000 */
[----:B------:R-:W-:-:S03]  /*13c90*/  FMNMX.FTZ R21, R110, R21, !PT ;  /* 0x000000156e157209 */ /* 0x000fc60007810000 */
[----:B------:R-:W1:Y:S01]  /*13ca0*/  MUFU.TANH R156, R156 ;  /* 0x0000009c009c7308 */ /* 0x000e620000002400 */
[C---:B------:R-:W-:Y:S02]  /*13cb0*/  ISETP.GT.AND P2, PT, R20.reuse, 0x8, PT ;  /* 0x000000081400780c */ /* 0x040fe40003f44270 */
[----:B------:R-:W-:Y:S02]  /*13cc0*/  ISETP.GT.AND P3, PT, R20, 0x9, PT ;  /* 0x000000091400780c */ /* 0x000fe40003f64270 */
[----:B------:R-:W-:-:S03]  /*13cd0*/  FMNMX.FTZ R21, R96, R21, !PT ;  /* 0x0000001560157209 */ /* 0x000fc60007810000 */
[----:B------:R-:W3:Y:S01]  /*13ce0*/  MUFU.TANH R154, R154 ;  /* 0x0000009a009a7308 */ /* 0x000ee20000002400 */
[----:B------:R-:W-:Y:S02]  /*13cf0*/  FSEL R124, R124, -INF , P2 ;  /* 0xff8000007c7c7808 */ /* 0x000fe40001000000 */
[----:B------:R-:W-:Y:S02]  /*13d00*/  FSEL R125, R125, -INF , P3 ;  /* 0xff8000007d7d7808 */ /* 0x000fe40001800000 */
[----:B------:R-:W-:-:S03]  /*13d10*/  ISETP.GT.AND P2, PT, R20, 0x11, PT ;  /* 0x000000111400780c */ /* 0x000fc60003f44270 */
[----:B------:R-:W4:Y:S01]  /*13d20*/  MUFU.TANH R153, R153 ;  /* 0x0000009900997308 */ /* 0x000f220000002400 */
[----:B------:R-:W-:Y:S02]  /*13d30*/  ISETP.GT.AND P3, PT, R20, 0x18, PT ;  /* 0x000000181400780c */ /* 0x000fe40003f64270 */
[----:B------:R-:W-:-:S05]  /*13d40*/  FMNMX.FTZ R21, R73, R21, !PT ;  /* 0x0000001549157209 */ /* 0x000fca0007810000 */
[----:B------:R-:W4:Y:S01]  /*13d50*/  MUFU.TANH R152, R152 ;  /* 0x0000009800987308 */ /* 0x000f220000002400 */
[----:B------:R-:W-:Y:S02]  /*13d60*/  FSEL R112, R112, -INF , P2 ;  /* 0xff80000070707808 */ /* 0x000fe40001000000 */
[----:B------:R-:W-:Y:S02]  /*13d70*/  FSEL R111, R120, -INF , P3 ;  /* 0xff800000786f7808 */ /* 0x000fe40001800000 */
[----:B------:R-:W-:-:S03]  /*13d80*/  ISETP.GT.AND P2, PT, R20, 0x20, PT ;  /* 0x000000201400780c */ /* 0x000fc60003f44270 */
[----:B------:R-:W4:Y:S01]  /*13d90*/  MUFU.TANH R151, R151 ;  /* 0x0000009700977308 */ /* 0x000f220000002400 */
[----:B------:R-:W-:Y:S02]  /*13da0*/  ISETP.GT.AND P3, PT, R20, 0x21, PT ;  /* 0x000000211400780c */ /* 0x000fe40003f64270 */
[----:B------:R-:W-:-:S05]  /*13db0*/  FMNMX.FTZ R21, R92, R21, !PT ;  /* 0x000000155c157209 */ /* 0x000fca0007810000 */
[----:B------:R-:W4:Y:S01]  /*13dc0*/  MUFU.TANH R149, R149 ;  /* 0x0000009500957308 */ /* 0x000f220000002400 */
[----:B0-----:R-:W-:-:S07]  /*13dd0*/  FSEL R103, R157, -INF , P2 ;  /* 0xff8000009d677808 */ /* 0x001fce0001000000 */
[----:B------:R-:W0:Y:S01]  /*13de0*/  MUFU.TANH R148, R148 ;  /* 0x0000009400947308 */ /* 0x000e220000002400 */
[----:B-1----:R-:W-:Y:S02]  /*13df0*/  FSEL R104, R156, -INF , P3 ;  /* 0xff8000009c687808 */ /* 0x002fe40001800000 */
[C---:B------:R-:W-:Y:S02]  /*13e00*/  ISETP.GT.AND P2, PT, R20.reuse, 0x29, PT ;  /* 0x000000291400780c */ /* 0x040fe40003f44270 */
[----:B------:R-:W-:-:S03]  /*13e10*/  ISETP.GT.AND P3, PT, R20, 0x30, PT ;  /* 0x000000301400780c */ /* 0x000fc60003f64270 */
[----:B------:R-:W1:Y:S01]  /*13e20*/  MUFU.TANH R147, R147 ;  /* 0x0000009300937308 */ /* 0x000e620000002400 */
[----:B------:R-:W-:Y:S02]  /*13e30*/  ISETP.GT.AND P4, PT, R20, 0x31, PT ;  /* 0x000000311400780c */ /* 0x000fe40003f84270 */
[----:B------:R-:W-:-:S05]  /*13e40*/  FMNMX.FTZ R21, R83, R21, !PT ;  /* 0x0000001553157209 */ /* 0x000fca0007810000 */
[----:B------:R-:W-:Y:S01]  /*13e50*/  MUFU.TANH R146, R146 ;  /* 0x0000009200927308 */ /* 0x000fe20000002400 */
[----:B---3--:R-:W-:-:S07]  /*13e60*/  FSEL R106, R154, -INF , P2 ;  /* 0xff8000009a6a7808 */ /* 0x008fce0001000000 */
[----:B------:R-:W3:Y:S01]  /*13e70*/  MUFU.TANH R118, R118 ;  /* 0x0000007600767308 */ /* 0x000ee20000002400 */
[----:B----4-:R-:W-:Y:S02]  /*13e80*/  FSEL R107, R153, -INF , P3 ;  /* 0xff800000996b7808 */ /* 0x010fe40001800000 */
[----:B------:R-:W-:Y:S02]  /*13e90*/  FSEL R108, R152, -INF , P4 ;  /* 0xff800000986c7808 */ /* 0x000fe40002000000 */
[----:B------:R-:W-:-:S03]  /*13ea0*/  FMNMX.FTZ R21, R95, R21, !PT ;  /* 0x000000155f157209 */ /* 0x000fc60007810000 */
[----:B------:R-:W4:Y:S01]  /*13eb0*/  MUFU.TANH R119, R119 ;  /* 0x0000007700777308 */ /* 0x000f220000002400 */
[C---:B------:R-:W-:Y:S02]  /*13ec0*/  ISETP.GT.AND P2, PT, R20.reuse, 0x38, PT ;  /* 0x000000381400780c */ /* 0x040fe40003f44270 */
[C---:B------:R-:W-:Y:S02]  /*13ed0*/  ISETP.GT.AND P3, PT, R20.reuse, 0x39, PT ;  /* 0x000000391400780c */ /* 0x040fe40003f64270 */
[----:B------:R-:W-:-:S03]  /*13ee0*/  ISETP.GT.AND P4, PT, R20, 0x40, PT ;  /* 0x000000401400780c */ /* 0x000fc60003f84270 */
[----:B------:R-:W-:Y:S01]  /*13ef0*/  MUFU.TANH R145, R145 ;  /* 0x0000009100917308 */ /* 0x000fe20000002400 */
[----:B------:R-:W-:-:S07]  /*13f00*/  FMNMX.FTZ R21, R82, R21, !PT ;  /* 0x0000001552157209 */ /* 0x000fce0007810000 */
[----:B------:R-:W4:Y:S01]  /*13f10*/  MUFU.TANH R121, R121 ;  /* 0x0000007900797308 */ /* 0x000f220000002400 */
[----:B------:R-:W-:Y:S02]  /*13f20*/  FSEL R109, R151, -INF , P2 ;  /* 0xff800000976d7808 */ /* 0x000fe40001000000 */
[----:B------:R-:W-:Y:S02]  /*13f30*/  FSEL R114, R149, -INF , P3 ;  /* 0xff80000095727808 */ /* 0x000fe40001800000 */
[----:B0-----:R-:W-:Y:S01]  /*13f40*/  FSEL R115, R148, -INF , P4 ;  /* 0xff80000094737808 */ /* 0x001fe20002000000 */
[----:B------:R-:W2:Y:S02]  /*13f50*/  LDL R149, [R1+0x74] ;  /* 0x0000740001957983 */ /* 0x000ea40000100800 */
[----:B------:R-:W0:Y:S01]  /*13f60*/  MUFU.TANH R122, R122 ;  /* 0x0000007a007a7308 */ /* 0x000e220000002400 */
[C---:B------:R-:W-:Y:S02]  /*13f70*/  ISETP.GT.AND P2, PT, R20.reuse, 0x41, PT ;  /* 0x000000411400780c */ /* 0x040fe40003f44270 */
[----:B------:R-:W-:-:S02]  /*13f80*/  ISETP.GT.AND P3, PT, R20, 0x48, PT ;  /* 0x000000481400780c */ /* 0x000fc40003f64270 */
[----:B------:R-:W-:-:S03]  /*13f90*/  ISETP.GT.AND P4, PT, R20, 0x49, PT ;  /* 0x000000491400780c */ /* 0x000fc60003f84270 */
[----:B------:R-:W0:Y:S01]  /*13fa0*/  MUFU.TANH R123, R123 ;  /* 0x0000007b007b7308 */ /* 0x000e220000002400 */
[----:B------:R-:W-:-:S07]  /*13fb0*/  FMNMX.FTZ R21, R88, R21, !PT ;  /* 0x0000001558157209 */ /* 0x000fce0007810000 */
[----:B------:R-:W0:Y:S01]  /*13fc0*/  MUFU.TANH R141, R141 ;  /* 0x0000008d008d7308 */ /* 0x000e220000002400 */
[----:B-1----:R-:W-:Y:S02]  /*13fd0*/  FSEL R116, R147, -INF , P2 ;  /* 0xff80000093747808 */ /* 0x002fe40001000000 */
[----:B---3--:R-:W-:Y:S02]  /*13fe0*/  FSEL R118, R118, -INF , P4 ;  /* 0xff80000076767808 */ /* 0x008fe40002000000 */
[----:B------:R-:W-:-:S03]  /*13ff0*/  ISETP.GT.AND P2, PT, R20, 0x50, PT ;  /* 0x000000501400780c */ /* 0x000fc60003f44270 */
[----:B------:R-:W1:Y:S01]  /*14000*/  MUFU.TANH R140, R140 ;  /* 0x0000008c008c7308 */ /* 0x000e620000002400 */
[----:B------:R-:W-:Y:S02]  /*14010*/  ISETP.GT.AND P4, PT, R20, 0x58, PT ;  /* 0x000000581400780c */ /* 0x000fe40003f84270 */
[----:B------:R-:W-:-:S05]  /*14020*/  FMNMX.FTZ R21, R101, R21, !PT ;  /* 0x0000001565157209 */ /* 0x000fca0007810000 */
[----:B------:R-:W3:Y:S01]  /*14030*/  MUFU.TANH R139, R139 ;  /* 0x0000008b008b7308 */ /* 0x000ee20000002400 */
[----:B----4-:R-:W-:-:S07]  /*14040*/  FSEL R119, R119, -INF , P2 ;  /* 0xff80000077777808 */ /* 0x010fce0001000000 */
[----:B------:R-:W4:Y:S01]  /*14050*/  MUFU.TANH R138, R138 ;  /* 0x0000008a008a7308 */ /* 0x000f220000002400 */
[----:B------:R-:W-:-:S07]  /*14060*/  FSEL R121, R121, -INF , P4 ;  /* 0xff80000079797808 */ /* 0x000fce0002000000 */
[----:B------:R0:W-:Y:S01]  /*14070*/  MUFU.TANH R143, R117 ;  /* 0x00000075008f7308 */ /* 0x0001e20000002400 */
[C---:B------:R-:W-:Y:S02]  /*14080*/  ISETP.GT.AND P2, PT, R20.reuse, 0x59, PT ;  /* 0x000000591400780c */ /* 0x040fe40003f44270 */
[----:B------:R-:W-:Y:S02]  /*14090*/  ISETP.GT.AND P4, PT, R20, 0x61, PT ;  /* 0x000000611400780c */ /* 0x000fe40003f84270 */
[----:B0-----:R-:W-:Y:S02]  /*140a0*/  FSEL R117, R146, -INF , P3 ;  /* 0xff80000092757808 */ /* 0x001fe40001800000 */
[----:B------:R-:W-:Y:S01]  /*140b0*/  ISETP.GT.AND P3, PT, R20, 0x51, PT ;  /* 0x000000511400780c */ /* 0x000fe20003f64270 */
[----:B------:R-:W0:Y:S01]  /*140c0*/  MUFU.TANH R142, R142 ;  /* 0x0000008e008e7308 */ /* 0x000e220000002400 */
[----:B------:R-:W-:Y:S02]  /*140d0*/  FMNMX.FTZ R21, R93, R21, !PT ;  /* 0x000000155d157209 */ /* 0x000fe40007810000 */
[----:B------:R-:W-:-:S02]  /*140e0*/  FSEL R120, R145, -INF , P3 ;  /* 0xff80000091787808 */ /* 0x000fc40001800000 */
[----:B------:R-:W-:-:S03]  /*140f0*/  ISETP.GT.AND P3, PT, R20, 0x60, PT ;  /* 0x000000601400780c */ /* 0x000fc60003f64270 */
[----:B------:R-:W0:Y:S01]  /*14100*/  MUFU.TANH R144, R144 ;  /* 0x0000009000907308 */ /* 0x000e220000002400 */
[----:B------:R-:W-:Y:S02]  /*14110*/  FSEL R122, R122, -INF , P2 ;  /* 0xff8000007a7a7808 */ /* 0x000fe40001000000 */
[----:B------:R-:W-:Y:S02]  /*14120*/  FSEL R123, R123, -INF , P3 ;  /* 0xff8000007b7b7808 */ /* 0x000fe40001800000 */
[----:B------:R-:W-:Y:S02]  /*14130*/  FSEL R141, R141, -INF , P4 ;  /* 0xff8000008d8d7808 */ /* 0x000fe40002000000 */
[----:B------:R-:W-:Y:S02]  /*14140*/  FMNMX.FTZ R21, R100, R21, !PT ;  /* 0x0000001564157209 */ /* 0x000fe40007810000 */
[C---:B------:R-:W-:Y:S02]  /*14150*/  ISETP.GT.AND P2, PT, R20.reuse, 0x68, PT ;  /* 0x000000681400780c */ /* 0x040fe40003f44270 */
[----:B------:R-:W-:-:S02]  /*14160*/  ISETP.GT.AND P3, PT, R20, 0x69, PT ;  /* 0x000000691400780c */ /* 0x000fc40003f64270 */
[----:B------:R-:W-:Y:S02]  /*14170*/  ISETP.GT.AND P4, PT, R20, 0x70, PT ;  /* 0x000000701400780c */ /* 0x000fe40003f84270 */
[----:B------:R-:W-:Y:S02]  /*14180*/  FMNMX.FTZ R21, R94, R21, !PT ;  /* 0x000000155e157209 */ /* 0x000fe40007810000 */
[----:B-1----:R-:W-:Y:S02]  /*14190*/  FSEL R140, R140, -INF , P2 ;  /* 0xff8000008c8c7808 */ /* 0x002fe40001000000 */
[----:B---3--:R-:W-:Y:S02]  /*141a0*/  FSEL R139, R139, -INF , P3 ;  /* 0xff8000008b8b7808 */ /* 0x008fe40001800000 */
[----:B----4-:R-:W-:Y:S02]  /*141b0*/  FSEL R138, R138, -INF , P4 ;  /* 0xff8000008a8a7808 */ /* 0x010fe40002000000 */
[----:B------:R-:W-:-:S02]  /*141c0*/  ISETP.GT.AND P2, PT, R20, 0x71, PT ;  /* 0x000000711400780c */ /* 0x000fc40003f44270 */
[C---:B------:R-:W-:Y:S02]  /*141d0*/  ISETP.GT.AND P3, PT, R20.reuse, 0x78, PT ;  /* 0x000000781400780c */ /* 0x040fe40003f64270 */
[----:B------:R-:W-:Y:S02]  /*141e0*/  ISETP.GT.AND P4, PT, R20, 0x79, PT ;  /* 0x000000791400780c */ /* 0x000fe40003f84270 */
[----:B------:R-:W-:Y:S02]  /*141f0*/  FMNMX.FTZ R21, R99, R21, !PT ;  /* 0x0000001563157209 */ /* 0x000fe40007810000 */
[----:B0-----:R-:W-:Y:S02]  /*14200*/  FSEL R142, R142, -INF , P2 ;  /* 0xff8000008e8e7808 */ /* 0x001fe40001000000 */
[----:B------:R-:W-:Y:S02]  /*14210*/  FSEL R143, R143, -INF , P3 ;  /* 0xff8000008f8f7808 */ /* 0x000fe40001800000 */
[----:B------:R-:W-:-:S02]  /*14220*/  FSEL R144, R144, -INF , P4 ;  /* 0xff80000090907808 */ /* 0x000fc40002000000 */
[C---:B------:R-:W-:Y:S02]  /*14230*/  ISETP.GT.AND P2, PT, R20.reuse, 0x80, PT ;  /* 0x000000801400780c */ /* 0x040fe40003f44270 */
[C---:B------:R-:W-:Y:S02]  /*14240*/  ISETP.GT.AND P3, PT, R20.reuse, 0x81, PT ;  /* 0x000000811400780c */ /* 0x040fe40003f64270 */
[C---:B------:R-:W-:Y:S02]  /*14250*/  ISETP.GT.AND P4, PT, R20.reuse, 0x88, PT ;  /* 0x000000881400780c */ /* 0x040fe40003f84270 */
[----:B------:R-:W-:Y:S02]  /*14260*/  ISETP.GT.AND P5, PT, R20, 0x89, PT ;  /* 0x000000891400780c */ /* 0x000fe40003fa4270 */
        /* <DEDUP_REMOVED lines=9> */
[----:B------:R-:W-:-:S04]  /*14300*/  IMAD.U32 R21, RZ, RZ, UR4 ;  /* 0x00000004ff157e24 */ /* 0x000fc8000f8e00ff */
[----:B------:R-:W-:Y:S01]  /*14310*/  FMUL.FTZ R86, R20, R21 ;  /* 0x0000001514567220 */ /* 0x000fe20000410000 */
[----:B------:R-:W-:-:S04]  /*14320*/  FMUL.FTZ R74, R74, UR60 ;  /* 0x0000003c4a4a7c20 */ /* 0x000fc80008410000 */
[----:B------:R-:W-:Y:S01]  /*14330*/  FSEL R86, R86, RZ, P6 ;  /* 0x000000ff56567208 */ /* 0x000fe20003000000 */
[----:B------:R-:W-:-:S04]  /*14340*/  FMUL.FTZ R15, R15, R21 ;  /* 0x000000150f0f7220 */ /* 0x000fc80000410000 */
[-CC-:B------:R-:W-:Y:S01]  /*14350*/  FFMA.FTZ R91, R91, R21.reuse, -R86.reuse ;  /* 0x000000155b5b7223 */ /* 0x180fe20000010856 */
[----:B------:R-:W0:Y:S01]  /*14360*/  MUFU.TANH R74, R74 ;  /* 0x0000004a004a7308 */ /* 0x000e220000002400 */
[-CC-:B------:R-:W-:Y:S01]  /*14370*/  FFMA.FTZ R84, R84, R21.reuse, -R86.reuse ;  /* 0x0000001554547223 */ /* 0x180fe20000010856 */
[----:B------:R-:W-:-:S06]  /*14380*/  FFMA.FTZ R72, R72, R21, -R86 ;  /* 0x0000001548487223 */ /* 0x000fcc0000010856 */
[----:B------:R-:W-:Y:S01]  /*14390*/  MUFU.EX2 R91, R91 ;  /* 0x0000005b005b7308 */ /* 0x000fe20000000800 */
[----:B------:R-:W-:-:S07]  /*143a0*/  FFMA.FTZ R85, R85, R21, -R86 ;  /* 0x0000001555557223 */ /* 0x000fce0000010856 */
[----:B------:R-:W2:Y:S08]  /*143b0*/  MUFU.EX2 R15, R15 ;  /* 0x0000000f000f7308 */ /* 0x000eb00000000800 */
[----:B------:R-:W1:Y:S01]  /*143c0*/  MUFU.EX2 R84, R84 ;  /* 0x0000005400547308 */ /* 0x000e620000000800 */
[----:B0-----:R-:W-:-:S07]  /*143d0*/  FSEL R145, R74, -INF , P2 ;  /* 0xff8000004a917808 */ /* 0x001fce0001000000 */
[----:B------:R-:W0:Y:S01]  /*143e0*/  MUFU.EX2 R72, R72 ;  /* 0x0000004800487308 */ /* 0x000e220000000800 */
[-CC-:B------:R-:W-:Y:S01]  /*143f0*/  FFMA.FTZ R137, R137, R21.reuse, -R86.reuse ;  /* 0x0000001589897223 */ /* 0x180fe20000010856 */
[-CC-:B------:R-:W-:Y:S01]  /*14400*/  FFMA.FTZ R136, R136, R21.reuse, -R86.reuse ;  /* 0x0000001588887223 */ /* 0x180fe20000010856 */
[-CC-:B------:R-:W-:Y:S01]  /*14410*/  FFMA.FTZ R135, R135, R21.reuse, -R86.reuse ;  /* 0x0000001587877223 */ /* 0x180fe20000010856 */
[----:B------:R-:W-:-:S04]  /*14420*/  FFMA.FTZ R134, R134, R21, -R86 ;  /* 0x0000001586867223 */ /* 0x000fc80000010856 */
[----:B------:R-:W3:Y:S01]  /*14430*/  MUFU.EX2 R85, R85 ;  /* 0x0000005500557308 */ /* 0x000ee20000000800 */
        /* <DEDUP_REMOVED lines=28> */
[----:B--2---:R-:W-:-:S04]  /*14600*/  FFMA.FTZ R86, R15, R155, R91 ;  /* 0x0000009b0f567223 */ /* 0x004fc8000001005b */
[C---:B-1----:R-:W-:Y:S01]  /*14610*/  FADD.FTZ R86, R84.reuse, R86 ;  /* 0x0000005654567221 */ /* 0x042fe20000010000 */
[----:B------:R-:W-:-:S03]  /*14620*/  F2FP.F16.F32.PACK_AB R84, R84, R91 ;  /* 0x0000005b5454723e */ /* 0x000fc600000000ff */
[----:B0-----:R-:W-:-:S04]  /*14630*/  FADD.FTZ R86, R72, R86 ;  /* 0x0000005648567221 */ /* 0x001fc80000010000 */
[C---:B---3--:R-:W-:Y:S01]  /*14640*/  FADD.FTZ R91, R85.reuse, R86 ;  /* 0x00000056555b7221 */ /* 0x048fe20000010000 */
[----:B------:R-:W-:Y:S02]  /*14650*/  F2FP.F16.F32.PACK_AB R86, R85, R72 ;  /* 0x000000485556723e */ /* 0x000fe400000000ff */
        /* <DEDUP_REMOVED lines=30> */
[----:B------:R-:W0:Y:S01]  /*14840*/  MUFU.TANH R146, R146 ;  /* 0x0000009200927308 */ /* 0x000e220000002400 */
[----:B------:R-:W-:Y:S02]  /*14850*/  FMUL.FTZ R148, R79, UR60 ;  /* 0x0000003c4f947c20 */ /* 0x000fe40008410000 */
[----:B------:R-:W-:-:S04]  /*14860*/  FMNMX.FTZ R72, R138, R72, !PT ;  /* 0x000000488a487209 */ /* 0x000fc80007810000 */
[----:B------:R-:W-:Y:S01]  /*14870*/  FMNMX.FTZ R72, R142, R72, !PT ;  /* 0x000000488e487209 */ /* 0x000fe20007810000 */
[----:B------:R-:W1:Y:S03]  /*14880*/  MUFU.TANH R147, R147 ;  /* 0x0000009300937308 */ /* 0x000e660000002400 */
[----:B------:R-:W-:-:S05]  /*14890*/  FMNMX.FTZ R72, R143, R72, !PT ;  /* 0x000000488f487209 */ /* 0x000fca0007810000 */
[----:B------:R-:W2:Y:S01]  /*148a0*/  MUFU.TANH R148, R148 ;  /* 0x0000009400947308 */ /* 0x000ea20000002400 */
[----:B------:R-:W-:Y:S02]  /*148b0*/  FMNMX.FTZ R72, R144, R72, !PT ;  /* 0x0000004890487209 */ /* 0x000fe40007810000 */
[----:B0-----:R-:W-:Y:S02]  /*148c0*/  FSEL R146, R146, -INF , P3 ;  /* 0xff80000092927808 */ /* 0x001fe40001800000 */
[----:B------:R-:W-:Y:S02]  /*148d0*/  FMNMX.FTZ R72, R145, R72, !PT ;  /* 0x0000004891487209 */ /* 0x000fe40007810000 */
[----:B-1----:R-:W-:Y:S02]  /*148e0*/  FSEL R147, R147, -INF , P4 ;  /* 0xff80000093937808 */ /* 0x002fe40002000000 */
[----:B------:R-:W-:-:S04]  /*148f0*/  FMNMX.FTZ R72, R146, R72, !PT ;  /* 0x0000004892487209 */ /* 0x000fc80007810000 */
[----:B------:R-:W-:Y:S02]  /*14900*/  FMNMX.FTZ R72, R147, R72, !PT ;  /* 0x0000004893487209 */ /* 0x000fe40007810000 */
[----:B--2---:R-:W-:-:S04]  /*14910*/  FSEL R148, R148, -INF , P5 ;  /* 0xff80000094947808 */ /* 0x004fc80002800000 */
[----:B------:R-:W-:-:S05]  /*14920*/  FMNMX.FTZ R72, R148, R72, !PT ;  /* 0x0000004894487209 */ /* 0x000fca0007810000 */
[----:B------:R-:W0:Y:S02]  /*14930*/  SHFL.BFLY PT, R75, R72, 0x2, 0x1f ;  /* 0x0c401f00484b7f89 */ /* 0x000e2400000e0000 */
[----:B0-----:R-:W-:-:S05]  /*14940*/  FMNMX.FTZ R72, R72, R75, !PT ;  /* 0x0000004b48487209 */ /* 0x001fca0007810000 */
[----:B------:R-:W0:Y:S02]  /*14950*/  SHFL.BFLY PT, R75, R72, 0x1, 0x1f ;  /* 0x0c201f00484b7f89 */ /* 0x000e2400000e0000 */
[----:B0-----:R-:W-:-:S04]  /*14960*/  FMNMX.FTZ R72, R72, R75, !PT ;  /* 0x0000004b48487209 */ /* 0x001fc80007810000 */
[C---:B------:R-:W-:Y:S01]  /*14970*/  FSETP.NEU.FTZ.AND P2, PT, R72.reuse, -INF , PT ;  /* 0xff8000004800780b */ /* 0x040fe20003f5d000 */
[----:B------:R-:W-:-:S05]  /*14980*/  FMUL.FTZ R110, R72, R21 ;  /* 0x00000015486e7220 */ /* 0x000fca0000410000 */
        /* <DEDUP_REMOVED lines=37> */
[----:B------:R-:W-:Y:S01]  /*14be0*/  LOP3.LUT R110, R149, 0x10000, RZ, 0xfc, !PT ;  /* 0x00010000956e7812 */ /* 0x000fe200078efcff */
[----:B------:R-:W-:Y:S01]  /*14bf0*/  IMAD.MOV.U32 R111, RZ, RZ, -0x3ffffff0 ;  /* 0xc0000010ff6f7424 */ /* 0x000fe200078e00ff */
[----:B------:R-:W-:Y:S01]  /*14c00*/  WARPGROUP.ARRIVE ;  /* 0x00000000000079c5 */ /* 0x000fe20000000000 */
[----:B------:R-:W-:Y:S01]  /*14c10*/  IMAD.MOV.U32 R113, RZ, RZ, -0x3ffffff0 ;  /* 0xc0000010ff717424 */ /* 0x000fe200078e00ff */
[----:B------:R-:W2:Y:S01]  /*14c20*/  LDL.LU R149, [R1+0x2c] ;  /* 0x00002c0001957983 */ /* 0x000ea20000300800 */
        /* <DEDUP_REMOVED lines=10> */
[C---:B------:R-:W-:Y:S01]  /*14cd0*/  VIADD R112, R110.reuse, 0x900 ;  /* 0x000009006e707836 */ /* 0x040fe20000000000 */
[----:B------:R-:W-:-:S04]  /*14ce0*/  R2UR UR4, R110 ;  /* 0x000000006e0472ca */ /* 0x000fc800000e0000 */
[----:B------:R-:W-:Y:S01]  /*14cf0*/  R2UR UR28, R112 ;  /* 0x00000000701c72ca */ /* 0x000fe200000e0000 */
[C---:B------:R-:W-:Y:S02]  /*14d00*/  VIADD R112, R110.reuse, 0xa80 ;  /* 0x00000a806e707836 */ /* 0x040fe40000000000 */
[----:B------:R-:W-:-:S05]  /*14d10*/  VIADD R110, R110, 0xc00 ;  /* 0x00000c006e6e7836 */ /* 0x000fca0000000000 */
[----:B------:R-:W-:Y:S01]  /*14d20*/  R2UR UR36, R110 ;  /* 0x000000006e2472ca */ /* 0x000fe200000e0000 */
[----:B------:R-:W-:-:S05]  /*14d30*/  VIADD R110, R16, 0x200 ;  /* 0x00000200106e7836 */ /* 0x000fca0000000000 */
[----:B------:R-:W-:-:S04]  /*14d40*/  SHF.R.U32.HI R110, RZ, 0x4, R110 ;  /* 0x00000004ff6e7819 */ /* 0x000fc8000001166e */
[----:B------:R-:W-:-:S04]  /*14d50*/  LOP3.LUT R110, R110, 0x3fff, RZ, 0xc0, !PT ;  /* 0x00003fff6e6e7812 */ /* 0x000fc800078ec0ff */
[----:B------:R-:W-:Y:S02]  /*14d60*/  LOP3.LUT R110, R110, 0x2400000, RZ, 0xfc, !PT ;  /* 0x024000006e6e7812 */ /* 0x000fe400078efcff */
[C---:B------:R-:W-:Y:S02]  /*14d70*/  R2UR UR5, R111.reuse ;  /* 0x000000006f0572ca */ /* 0x040fe400000e0000 */
[----:B------:R-:W-:Y:S01]  /*14d80*/  R2UR UR37, R111 ;  /* 0x000000006f2572ca */ /* 0x000fe200000e0000 */
[----:B------:R-:W-:Y:S02]  /*14d90*/  IMAD R110, R14, 0x6c0, R110 ;  /* 0x000006c00e6e7824 */ /* 0x000fe400078e026e */
[----:B------:R-:W-:-:S03]  /*14da0*/  IMAD.MOV.U32 R111, RZ, RZ, -0x7fffffe0 ;  /* 0x80000020ff6f7424 */ /* 0x000fc600078e00ff */
[----:B------:R-:W-:Y:S02]  /*14db0*/  R2UR UR6, R110 ;  /* 0x000000006e0672ca */ /* 0x000fe400000e0000 */
[----:B------:R-:W-:-:S13]  /*14dc0*/  R2UR UR7, R111 ;  /* 0x000000006f0772ca */ /* 0x000fda00000e0000 */
[----:B------:R-:W-:Y:S01]  /*14dd0*/  HGMMA.64x96x16.F32 R24, gdesc[UR4].tnspB, R24, gsb0 ;  /* 0x41600000041879f0 */ /* 0x000fe20008000818 */
[C---:B------:R-:W-:Y:S02]  /*14de0*/  R2UR UR9, R113.reuse ;  /* 0x00000000710972ca */ /* 0x040fe400000e0000 */
[C---:B------:R-:W-:Y:S02]  /*14df0*/  R2UR UR13, R113.reuse ;  /* 0x00000000710d72ca */ /* 0x040fe400000e0000 */
[C---:B------:R-:W-:Y:S02]  /*14e00*/  R2UR UR17, R113.reuse ;  /* 0x00000000711172ca */ /* 0x040fe400000e0000 */
[C---:B------:R-:W-:Y:S02]  /*14e10*/  R2UR UR21, R113.reuse ;  /* 0x00000000711572ca */ /* 0x040fe400000e0000 */
[C---:B------:R-:W-:Y:S02]  /*14e20*/  R2UR UR25, R113.reuse ;  /* 0x00000000711972ca */ /* 0x040fe400000e0000 */
[----:B------:R-:W-:-:S02]  /*14e30*/  R2UR UR29, R113 ;  /* 0x00000000711d72ca */ /* 0x000fc400000e0000 */
        /* <DEDUP_REMOVED lines=8> */
[----:B------:R-:W-:Y:S01]  /*14ec0*/  HGMMA.64x96x16.F32 R24, gdesc[UR8].tnspB, R24, gsb0 ;  /* 0x41600000081879f0 */ /* 0x000fe20008000818 */
[----:B------:R-:W-:Y:S02]  /*14ed0*/  VIADD R112, R110, 0x80 ;  /* 0x000000806e707836 */ /* 0x000fe40000000000 */
[----:B------:R-:W-:-:S03]  /*14ee0*/  IMAD.MOV.U32 R113, RZ, RZ, -0x7fffffe0 ;  /* 0x80000020ff717424 */ /* 0x000fc600078e00ff */
[----:B------:R-:W-:Y:S02]  /*14ef0*/  R2UR UR14, R112 ;  /* 0x00000000700e72ca */ /* 0x000fe400000e0000 */
[----:B------:R-:W-:Y:S01]  /*14f00*/  R2UR UR15, R113 ;  /* 0x00000000710f72ca */ /* 0x000fe200000e0000 */
[----:B------:R-:W-:Y:S02]  /*14f10*/  VIADD R112, R110, 0xc0 ;  /* 0x000000c06e707836 */ /* 0x000fe40000000000 */
[----:B------:R-:W-:Y:S01]  /*14f20*/  IMAD.MOV.U32 R113, RZ, RZ, -0x7fffffe0 ;  /* 0x80000020ff717424 */ /* 0x000fe200078e00ff */
[----:B------:R-:W-:Y:S02]  /*14f30*/  WARPGROUP.DEPBAR.LE gsb0, 0x0 ;  /* 0x00008000000079c5 */ /* 0x000fe40000010000 */
[----:B------:R-:W-:-:S07]  /*14f40*/  WARPGROUP.ARRIVE ;  /* 0x00000000000079c5 */ /* 0x000fce0000000000 */
[----:B------:R-:W-:Y:S01]  /*14f50*/  HGMMA.64x96x16.F32 R24, gdesc[UR12].tnspB, R24, gsb0 ;  /* 0x416000000c1879f0 */ /* 0x000fe20008000818 */
[----:B------:R-:W-:Y:S02]  /*14f60*/  R2UR UR18, R112 ;  /* 0x00000000701272ca */ /* 0x000fe400000e0000 */
[----:B------:R-:W-:Y:S01]  /*14f70*/  R2UR UR19, R113 ;  /* 0x00000000711372ca */ /* 0x000fe200000e0000 */
[----:B------:R-:W-:Y:S02]  /*14f80*/  VIADD R112, R110, 0x100 ;  /* 0x000001006e707836 */ /* 0x000fe40000000000 */
[----:B------:R-:W-:-:S03]  /*14f90*/  IMAD.MOV.U32 R113, RZ, RZ, -0x7fffffe0 ;  /* 0x80000020ff717424 */ /* 0x000fc600078e00ff */
[----:B------:R-:W-:Y:S01]  /*14fa0*/  R2UR UR22, R112 ;  /* 0x00000000701672ca */ /* 0x000fe200000e0000 */
[----:B------:R-:W-:Y:S02]  /*14fb0*/  WARPGROUP.DEPBAR.LE gsb0, 0x0 ;  /* 0x00008000000079c5 */ /* 0x000fe40000010000 */
[----:B------:R-:W-:-:S06]  /*14fc0*/  WARPGROUP.ARRIVE ;  /* 0x00000000000079c5 */ /* 0x000fcc0000000000 */
        /* <DEDUP_REMOVED lines=29> */
[----:B------:R-:W-:Y:S03]  /*151a0*/  HGMMA.64x96x16.F32 R24, gdesc[UR32].tnspB, R24, gsb0 ;  /* 0x41600000201879f0 */ /* 0x000fe60008000818 */
[----:B------:R-:W0:Y:S01]  /*151b0*/  S2R R155, SR_TID.X ;  /* 0x00000000009b7919 */ /* 0x000e220000002100 */
[----:B------:R-:W-:-:S05]  /*151c0*/  FSEL R85, R72, RZ, P2 ;  /* 0x000000ff48557208 */ /* 0x000fca0001000000 */
[----:B------:R-:W-:-:S04]  /*151d0*/  FADD.FTZ R85, -R85, R150 ;  /* 0x0000009655557221 */ /* 0x000fc80000010100 */
[----:B------:R-:W-:Y:S01]  /*151e0*/  FMUL.FTZ R85, R85, R21 ;  /* 0x0000001555557220 */ /* 0x000fe20000410000 */
[----:B------:R-:W-:Y:S08]  /*151f0*/  MUFU.EX2 R127, R127 ;  /* 0x0000007f007f7308 */ /* 0x000ff00000000800 */
[----:B------:R-:W2:Y:S01]  /*15200*/  MUFU.EX2 R110, R85 ;  /* 0x00000055006e7308 */ /* 0x000ea20000000800 */
[----:B------:R-:W-:-:S02]  /*15210*/  WARPGROUP.DEPBAR.LE gsb0, 0x0 ;  /* 0x00008000000079c5 */ /* 0x000fc40000010000 */
[----:B------:R-:W-:-:S06]  /*15220*/  WARPGROUP.ARRIVE ;  /* 0x00000000000079c5 */ /* 0x000fcc0000000000 */
[----:B------:R-:W-:Y:S01]  /*15230*/  HGMMA.64x96x16.F32 R24, gdesc[UR36].tnspB, R24, gsb0 ;  /* 0x41600000241879f0 */ /* 0x000fe20008000818 */
[----:B------:R-:W1:Y:S01]  /*15240*/  MUFU.EX2 R87, R87 ;  /* 0x0000005700577308 */ /* 0x000e620000000800 */
[----:B0-----:R-:W-:-:S07]  /*15250*/  SHF.R.U32.HI R150, RZ, 0x7, R155 ;  /* 0x00000007ff967819 */ /* 0x001fce000001169b */
[----:B------:R-:W0:Y:S01]  /*15260*/  MUFU.EX2 R124, R124 ;  /* 0x0000007c007c7308 */ /* 0x000e220000000800 */
[----:B--2---:R-:W-:Y:S01]  /*15270*/  FFMA.FTZ R111, R110, R149, R127 ;  /* 0x000000956e6f7223 */ /* 0x004fe2000001007f */
[----:B------:R-:W-:-:S06]  /*15280*/  VIADD R85, R150, 0x9 ;  /* 0x0000000996557836 */ /* 0x000fcc0000000000 */
[----:B------:R-:W-:Y:S01]  /*15290*/  MUFU.EX2 R125, R125 ;  /* 0x0000007d007d7308 */ /* 0x000fe20000000800 */
[----:B------:R-:W-:Y:S01]  /*152a0*/  ISETP.GE.U32.AND P2, PT, R155, 0x180, PT ;  /* 0x000001809b00780c */ /* 0x000fe20003f46070 */
[----:B-1----:R-:W-:Y:S01]  /*152b0*/  FADD.FTZ R111, R87, R111 ;  /* 0x0000006f576f7221 */ /* 0x002fe20000010000 */
[----:B------:R-:W-:-:S05]  /*152c0*/  @!P0 IMAD R113, R19, 0x8, R16 ;  /* 0x0000000813718824 */ /* 0x000fca00078e0210 */
[----:B------:R-:W1:Y:S01]  /*152d0*/  MUFU.EX2 R137, R137 ;  /* 0x0000008900897308 */ /* 0x000e620000000800 */
[----:B------:R-:W-:Y:S01]  /*152e0*/  @!P0 IMAD R112, R14, 0x8, R16 ;  /* 0x000000080e708824 */ /* 0x000fe200078e0210 */
[----:B------:R-:W-:Y:S01]  /*152f0*/  SEL R85, R85, 0x9, !P2 ;  /* 0x0000000955557807 */ /* 0x000fe20005000000 */
[----:B------:R-:W-:-:S05]  /*15300*/  @!P0 VIADD R113, R113, 0x31c40 ;  /* 0x00031c4071718836 */ /* 0x000fca0000000000 */
[----:B------:R-:W2:Y:S01]  /*15310*/  MUFU.EX2 R136, R136 ;  /* 0x0000008800887308 */ /* 0x000ea20000000800 */
[----:B------:R-:W-:Y:S02]  /*15320*/  @!P0 VIADD R112, R112, 0x31c60 ;  /* 0x00031c6070708836 */ /* 0x000fe40000000000 */
[----:B0-----:R-:W-:-:S05]  /*15330*/  FADD.FTZ R14, R124, R111 ;  /* 0x0000006f7c0e7221 */ /* 0x001fca0000010000 */
[----:B------:R-:W0:Y:S01]  /*15340*/  MUFU.EX2 R75, R75 ;  /* 0x0000004b004b7308 */ /* 0x000e220000000800 */
[----:B------:R-:W-:-:S07]  /*15350*/  @!P0 PRMT R113, RZ, 0x654, R113 ;  /* 0x00000654ff718816 */ /* 0x000fce0000000071 */
[----:B------:R-:W3:Y:S01]  /*15360*/  MUFU.EX2 R135, R135 ;  /* 0x0000008700877308 */ /* 0x000ee20000000800 */
[----:B------:R-:W-:-:S07]  /*15370*/  @!P0 PRMT R112, RZ, 0x654, R112 ;  /* 0x00000654ff708816 */ /* 0x000fce0000000070 */
[----:B------:R-:W-:Y:S01]  /*15380*/  MUFU.EX2 R111, R77 ;  /* 0x0000004d006f7308 */ /* 0x000fe20000000800 */
[----:B-1----:R-:W-:-:S07]  /*15390*/  FADD.FTZ R91, R137, R91 ;  /* 0x0000005b895b7221 */ /* 0x002fce0000010000 */
[----:B------:R-:W1:Y:S08]  /*153a0*/  MUFU.EX2 R77, R78 ;  /* 0x0000004e004d7308 */ /* 0x000e700000000800 */
[----:B------:R-:W4:Y:S01]  /*153b0*/  MUFU.EX2 R134, R134 ;  /* 0x0000008600867308 */ /* 0x000f220000000800 */
[----:B------:R-:W-:Y:S01]  /*153c0*/  FADD.FTZ R14, R125, R14 ;  /* 0x0000000e7d0e7221 */ /* 0x000fe20000010000 */
[----:B--2---:R-:W-:-:S06]  /*153d0*/  FADD.FTZ R91, R136, R91 ;  /* 0x0000005b885b7221 */ /* 0x004fcc0000010000 */
[----:B------:R-:W2:Y:S08]  /*153e0*/  MUFU.EX2 R79, R79 ;  /* 0x0000004f004f7308 */ /* 0x000eb00000000800 */
[----:B------:R-:W2:Y:S01]  /*153f0*/  MUFU.EX2 R133, R133 ;  /* 0x0000008500857308 */ /* 0x000ea20000000800 */
[----:B------:R-:W-:Y:S02]  /*15400*/  WARPGROUP.DEPBAR.LE gsb0, 0x0 ;  /* 0x00008000000079c5 */ /* 0x000fe40000010000 */
[----:B------:R0:W-:Y:S06]  /*15410*/  BAR.ARV R85, 0x100 ;  /* 0x000400550000751d */ /* 0x0001ec0000002000 */
[----:B------:R-:W-:Y:S01]  /*15420*/  @!P0 SYNCS.ARRIVE.TRANS64.RED.A1T0 RZ, [R113+URZ], RZ ;  /* 0x000000ff71ff89a7 */ /* 0x000fe2000810043f */
[----:B0-----:R-:W-:-:S02]  /*15430*/  F2FP.F16.F32.PACK_AB R85, R87, R127 ;  /* 0x0000007f5755723e */ /* 0x001fc400000000ff */
[----:B------:R-:W-:Y:S01]  /*15440*/  F2FP.F16.F32.PACK_AB R87, R125, R124 ;  /* 0x0000007c7d57723e */ /* 0x000fe200000000ff */
[----:B------:R-:W0:Y:S01]  /*15450*/  MUFU.EX2 R102, R102 ;  /* 0x0000006600667308 */ /* 0x000e220000000800 */
[----:B------:R0:W-:Y:S03]  /*15460*/  @!P0 SYNCS.ARRIVE.TRANS64.RED.A1T0 RZ, [R112+URZ], RZ ;  /* 0x000000ff70ff89a7 */ /* 0x0001e6000810043f */
[----:B------:R2:W-:Y:S01]  /*15470*/  STSM.16.M88.4 [R17+0x24300], R84 ;  /* 0x0243005411007844 */ /* 0x0005e20000000200 */
[----:B------:R-:W-:Y:S01]  /*15480*/  FADD.FTZ R14, R75, R14 ;  /* 0x0000000e4b0e7221 */ /* 0x000fe20000010000 */
[----:B---3--:R-:W-:Y:S02]  /*15490*/  FADD.FTZ R91, R135, R91 ;  /* 0x0000005b875b7221 */ /* 0x008fe40000010000 */
[----:B------:R-:W-:Y:S01]  /*154a0*/  MUFU.EX2 R131, R131 ;  /* 0x0000008300837308 */ /* 0x000fe20000000800 */
[----:B-1----:R-:W-:Y:S01]  /*154b0*/  FADD.FTZ R14, R77, R14 ;  /* 0x0000000e4d0e7221 */ /* 0x002fe20000010000 */
[----:B----4-:R-:W-:-:S06]  /*154c0*/  FADD.FTZ R91, R134, R91 ;  /* 0x0000005b865b7221 */ /* 0x010fcc0000010000 */
[----:B--2---:R-:W1:Y:S08]  /*154d0*/  MUFU.EX2 R84, R132 ;  /* 0x0000008400547308 */ /* 0x004e700000000800 */
[----:B------:R-:W2:Y:S01]  /*154e0*/  MUFU.EX2 R85, R103 ;  /* 0x0000006700557308 */ /* 0x000ea20000000800 */
[----:B------:R-:W-:Y:S01]  /*154f0*/  FADD.FTZ R14, R79, R14 ;  /* 0x0000000e4f0e7221 */ /* 0x000fe20000010000 */
[----:B------:R-:W-:-:S06]  /*15500*/  FADD.FTZ R91, R133, R91 ;  /* 0x0000005b855b7221 */ /* 0x000fcc0000010000 */
[----:B------:R-:W3:Y:S08]  /*15510*/  MUFU.EX2 R104, R104 ;  /* 0x0000006800687308 */ /* 0x000ef00000000800 */
[----:B------:R-:W4:Y:S01]  /*15520*/  MUFU.EX2 R86, R130 ;  /* 0x0000008200567308 */ /* 0x000f220000000800 */
[----:B0-----:R-:W-:Y:S01]  /*15530*/  FADD.FTZ R14, R102, R14 ;  /* 0x0000000e660e7221 */ /* 0x001fe20000010000 */
[----:B-1----:R-:W-:-:S06]  /*15540*/  FADD.FTZ R91, R84, R91 ;  /* 0x0000005b545b7221 */ /* 0x002fcc0000010000 */
[----:B------:R-:W0:Y:S08]  /*15550*/  MUFU.EX2 R87, R105 ;  /* 0x0000006900577308 */ /* 0x000e300000000800 */
[----:B------:R-:W1:Y:S01]  /*15560*/  MUFU.EX2 R129, R129 ;  /* 0x0000008100817308 */ /* 0x000e620000000800 */
[----:B--2---:R-:W-:Y:S01]  /*15570*/  FADD.FTZ R14, R85, R14 ;  /* 0x0000000e550e7221 */ /* 0x004fe20000010000 */
[----:B------:R-:W-:-:S06]  /*15580*/  FADD.FTZ R91, R131, R91 ;  /* 0x0000005b835b7221 */ /* 0x000fcc0000010000 */
[----:B------:R-:W2:Y:S08]  /*15590*/  MUFU.EX2 R106, R106 ;  /* 0x0000006a006a7308 */ /* 0x000eb00000000800 */
[----:B------:R-:W2:Y:S01]  /*155a0*/  MUFU.EX2 R124, R128 ;  /* 0x00000080007c7308 */ /* 0x000ea20000000800 */
[----:B---3--:R-:W-:Y:S01]  /*155b0*/  FADD.FTZ R14, R104, R14 ;  /* 0x0000000e680e7221 */ /* 0x008fe20000010000 */
[----:B----4-:R-:W-:-:S06]  /*155c0*/  FADD.FTZ R91, R86, R91 ;  /* 0x0000005b565b7221 */ /* 0x010fcc0000010000 */
[----:B------:R-:W3:Y:S08]  /*155d0*/  MUFU.EX2 R107, R107 ;  /* 0x0000006b006b7308 */ /* 0x000ef00000000800 */
[----:B------:R-:W4:Y:S01]  /*155e0*/  MUFU.EX2 R126, R126 ;  /* 0x0000007e007e7308 */ /* 0x000f220000000800 */
[----:B------:R-:W-:Y:S01]  /*155f0*/  F2FP.F16.F32.PACK_AB R77, R77, R75 ;  /* 0x0000004b4d4d723e */ /* 0x000fe200000000ff */
[----:B0-----:R-:W-:-:S06]  /*15600*/  FADD.FTZ R14, R87, R14 ;  /* 0x0000000e570e7221 */ /* 0x001fcc0000010000 */
[----:B------:R-:W0:Y:S01]  /*15610*/  MUFU.EX2 R108, R108 ;  /* 0x0000006c006c7308 */ /* 0x000e220000000800 */
[----:B-1----:R-:W-:-:S07]  /*15620*/  FADD.FTZ R75, R129, R91 ;  /* 0x0000005b814b7221 */ /* 0x002fce0000010000 */
        /* <DEDUP_REMOVED lines=9> */
[----:B0-----:R-:W-:Y:S01]  /*156c0*/  FADD.FTZ R14, R108, R14 ;  /* 0x0000000e6c0e7221 */ /* 0x001fe20000010000 */
[----:B-1----:R-:W-:-:S06]  /*156d0*/  FADD.FTZ R75, R127, R75 ;  /* 0x0000004b7f4b7221 */ /* 0x002fcc0000010000 */
[----:B------:R-:W0:Y:S08]  /*156e0*/  MUFU.EX2 R115, R115 ;  /* 0x0000007300737308 */ /* 0x000e300000000800 */
[----:B------:R-:W1:Y:S01]  /*156f0*/  MUFU.EX2 R89, R89 ;  /* 0x0000005900597308 */ /* 0x000e620000000800 */
[----:B--2---:R-:W-:-:S07]  /*15700*/  FADD.FTZ R14, R109, R14 ;  /* 0x0000000e6d0e7221 */ /* 0x004fce0000010000 */
[----:B------:R-:W2:Y:S08]  /*15710*/  MUFU.EX2 R116, R116 ;  /* 0x0000007400747308 */ /* 0x000eb00000000800 */
[----:B------:R-:W-:Y:S08]  /*15720*/  MUFU.EX2 R112, R83 ;  /* 0x0000005300707308 */ /* 0x000ff00000000800 */
[----:B------:R-:W2:Y:S08]  /*15730*/  MUFU.EX2 R83, R117 ;  /* 0x0000007500537308 */ /* 0x000eb00000000800 */
[----:B------:R-:W2:Y:S08]  /*15740*/  MUFU.EX2 R97, R97 ;  /* 0x0000006100617308 */ /* 0x000eb00000000800 */
[----:B------:R3:W-:Y:S02]  /*15750*/  MUFU.EX2 R113, R82 ;  /* 0x0000005200717308 */ /* 0x0007e40000000800 */
[----:B---3--:R-:W-:-:S06]  /*15760*/  FADD.FTZ R82, R81, R75 ;  /* 0x0000004b51527221 */ /* 0x008fcc0000010000 */
[----:B------:R-:W3:Y:S01]  /*15770*/  MUFU.EX2 R118, R118 ;  /* 0x0000007600767308 */ /* 0x000ee20000000800 */
[----:B------:R-:W-:Y:S01]  /*15780*/  FADD.FTZ R75, R114, R14 ;  /* 0x0000000e724b7221 */ /* 0x000fe20000010000 */
[----:B----4-:R-:W-:-:S06]  /*15790*/  FADD.FTZ R14, R80, R82 ;  /* 0x00000052500e7221 */ /* 0x010fcc0000010000 */
[----:B------:R-:W4:Y:S01]  /*157a0*/  MUFU.EX2 R74, R74 ;  /* 0x0000004a004a7308 */ /* 0x000f220000000800 */
[----:B0-----:R-:W-:Y:S01]  /*157b0*/  FADD.FTZ R75, R115, R75 ;  /* 0x0000004b734b7221 */ /* 0x001fe20000010000 */
[----:B-1----:R-:W-:-:S06]  /*157c0*/  FADD.FTZ R14, R89, R14 ;  /* 0x0000000e590e7221 */ /* 0x002fcc0000010000 */
[----:B------:R-:W0:Y:S01]  /*157d0*/  MUFU.EX2 R119, R119 ;  /* 0x0000007700777308 */ /* 0x000e220000000800 */
[----:B--2---:R-:W-:Y:S01]  /*157e0*/  FADD.FTZ R75, R116, R75 ;  /* 0x0000004b744b7221 */ /* 0x004fe20000010000 */
[----:B------:R-:W-:-:S06]  /*157f0*/  FADD.FTZ R14, R111, R14 ;  /* 0x0000000e6f0e7221 */ /* 0x000fcc0000010000 */
[----:B------:R-:W1:Y:S01]  /*15800*/  MUFU.EX2 R96, R96 ;  /* 0x0000006000607308 */ /* 0x000e620000000800 */
[----:B------:R-:W-:Y:S01]  /*15810*/  FADD.FTZ R75, R83, R75 ;  /* 0x0000004b534b7221 */ /* 0x000fe20000010000 */
        /* <DEDUP_REMOVED lines=9> */
[----:B------:R-:W0:Y:S01]  /*158b0*/  MUFU.EX2 R122, R122 ;  /* 0x0000007a007a7308 */ /* 0x000e220000000800 */
[----:B--2---:R-:W-:Y:S01]  /*158c0*/  FADD.FTZ R75, R120, R75 ;  /* 0x0000004b784b7221 */ /* 0x004fe20000010000 */
[----:B------:R-:W-:-:S06]  /*158d0*/  FADD.FTZ R14, R73, R14 ;  /* 0x0000000e490e7221 */ /* 0x000fcc0000010000 */
[----:B------:R-:W1:Y:S08]  /*158e0*/  MUFU.EX2 R123, R123 ;  /* 0x0000007b007b7308 */ /* 0x000e700000000800 */
[----:B------:R-:W2:Y:S01]  /*158f0*/  MUFU.EX2 R95, R95 ;  /* 0x0000005f005f7308 */ /* 0x000ea20000000800 */
[----:B---3--:R-:W-:Y:S01]  /*15900*/  FADD.FTZ R75, R121, R75 ;  /* 0x0000004b794b7221 */ /* 0x008fe20000010000 */
[----:B----4-:R-:W-:-:S06]  /*15910*/  FADD.FTZ R14, R92, R14 ;  /* 0x0000000e5c0e7221 */ /* 0x010fcc0000010000 */
[----:B------:R-:W3:Y:S01]  /*15920*/  MUFU.EX2 R141, R141 ;  /* 0x0000008d008d7308 */ /* 0x000ee20000000800 */
[----:B0-----:R-:W-:Y:S01]  /*15930*/  FADD.FTZ R75, R122, R75 ;  /* 0x0000004b7a4b7221 */ /* 0x001fe20000010000 */
[----:B------:R-:W-:-:S06]  /*15940*/  FADD.FTZ R14, R112, R14 ;  /* 0x0000000e700e7221 */ /* 0x000fcc0000010000 */
[----:B------:R-:W0:Y:S08]  /*15950*/  MUFU.EX2 R140, R140 ;  /* 0x0000008c008c7308 */ /* 0x000e300000000800 */
[----:B------:R-:W4:Y:S01]  /*15960*/  MUFU.EX2 R88, R88 ;  /* 0x0000005800587308 */ /* 0x000f220000000800 */
[----:B-1----:R-:W-:Y:S01]  /*15970*/  FADD.FTZ R75, R123, R75 ;  /* 0x0000004b7b4b7221 */ /* 0x002fe20000010000 */
[----:B--2---:R-:W-:-:S06]  /*15980*/  FADD.FTZ R14, R95, R14 ;  /* 0x0000000e5f0e7221 */ /* 0x004fcc0000010000 */
[----:B------:R-:W1:Y:S08]  /*15990*/  MUFU.EX2 R139, R139 ;  /* 0x0000008b008b7308 */ /* 0x000e700000000800 */
[----:B------:R-:W2:Y:S01]  /*159a0*/  MUFU.EX2 R101, R101 ;  /* 0x0000006500657308 */ /* 0x000ea20000000800 */
[----:B---3--:R-:W-:Y:S01]  /*159b0*/  FADD.FTZ R75, R141, R75 ;  /* 0x0000004b8d4b7221 */ /* 0x008fe20000010000 */
[----:B------:R-:W-:-:S06]  /*159c0*/  FADD.FTZ R14, R113, R14 ;  /* 0x0000000e710e7221 */ /* 0x000fcc0000010000 */
[----:B------:R-:W3:Y:S08]  /*159d0*/  MUFU.EX2 R138, R138 ;  /* 0x0000008a008a7308 */ /* 0x000ef00000000800 */
[----:B------:R-:W3:Y:S01]  /*159e0*/  MUFU.EX2 R93, R93 ;  /* 0x0000005d005d7308 */ /* 0x000ee20000000800 */
[----:B0-----:R-:W-:Y:S01]  /*159f0*/  FADD.FTZ R75, R140, R75 ;  /* 0x0000004b8c4b7221 */ /* 0x001fe20000010000 */
[----:B----4-:R-:W-:-:S06]  /*15a00*/  FADD.FTZ R14, R88, R14 ;  /* 0x0000000e580e7221 */ /* 0x010fcc0000010000 */
[----:B------:R-:W0:Y:S01]  /*15a10*/  MUFU.EX2 R142, R142 ;  /* 0x0000008e008e7308 */ /* 0x000e220000000800 */
[----:B------:R-:W-:-:S07]  /*15a20*/  F2FP.F16.F32.PACK_AB R76, R136, R137 ;  /* 0x00000089884c723e */ /* 0x000fce00000000ff */
[----:B------:R-:W4:Y:S01]  /*15a30*/  MUFU.EX2 R100, R100 ;  /* 0x0000006400647308 */ /* 0x000f220000000800 */
[----:B------:R-:W-:Y:S02]  /*15a40*/  F2FP.F16.F32.PACK_AB R78, R134, R135 ;  /* 0x00000087864e723e */ /* 0x000fe400000000ff */
[----:B------:R-:W-:-:S05]  /*15a50*/  F2FP.F16.F32.PACK_AB R79, R102, R79 ;  /* 0x0000004f664f723e */ /* 0x000fca00000000ff */
[----:B------:R-:W4:Y:S01]  /*15a60*/  MUFU.EX2 R91, R143 ;  /* 0x0000008f005b7308 */ /* 0x000f220000000800 */
[----:B-1----:R-:W-:Y:S01]  /*15a70*/  FADD.FTZ R75, R139, R75 ;  /* 0x0000004b8b4b7221 */ /* 0x002fe20000010000 */
[----:B--2---:R-:W-:-:S06]  /*15a80*/  FADD.FTZ R14, R101, R14 ;  /* 0x0000000e650e7221 */ /* 0x004fcc0000010000 */
[----:B------:R-:W1:Y:S01]  /*15a90*/  MUFU.EX2 R94, R94 ;  /* 0x0000005e005e7308 */ /* 0x000e620000000800 */
[----:B------:R2:W-:Y:S01]  /*15aa0*/  STSM.16.M88.4 [R17+0x25b00], R76 ;  /* 0x025b004c11007844 */ /* 0x0005e20000000200 */
[----:B---3--:R-:W-:-:S06]  /*15ab0*/  FADD.FTZ R75, R138, R75 ;  /* 0x0000004b8a4b7221 */ /* 0x008fcc0000010000 */
[----:B------:R-:W3:Y:S08]  /*15ac0*/  MUFU.EX2 R144, R144 ;  /* 0x0000009000907308 */ /* 0x000ef00000000800 */
[----:B------:R-:W3:Y:S01]  /*15ad0*/  MUFU.EX2 R99, R99 ;  /* 0x0000006300637308 */ /* 0x000ee20000000800 */
[----:B--2---:R-:W-:Y:S01]  /*15ae0*/  F2FP.F16.F32.PACK_AB R78, R73, R96 ;  /* 0x00000060494e723e */ /* 0x004fe200000000ff */
[----:B------:R-:W-:Y:S01]  /*15af0*/  FADD.FTZ R73, R93, R14 ;  /* 0x0000000e5d497221 */ /* 0x000fe20000010000 */
[----:B------:R-:W-:-:S05]  /*15b00*/  F2FP.F16.F32.PACK_AB R76, R74, R97 ;  /* 0x000000614a4c723e */ /* 0x000fca00000000ff */
[----:B------:R-:W2:Y:S01]  /*15b10*/  MUFU.EX2 R145, R145 ;  /* 0x0000009100917308 */ /* 0x000ea20000000800 */
[----:B0-----:R-:W-:Y:S01]  /*15b20*/  FADD.FTZ R14, R142, R75 ;  /* 0x0000004b8e0e7221 */ /* 0x001fe20000010000 */
[----:B----4-:R-:W-:-:S06]  /*15b30*/  FADD.FTZ R75, R100, R73 ;  /* 0x00000049644b7221 */ /* 0x010fcc0000010000 */
[----:B------:R-:W0:Y:S01]  /*15b40*/  MUFU.EX2 R97, R146 ;  /* 0x0000009200617308 */ /* 0x000e220000000800 */
[----:B------:R-:W-:Y:S01]  /*15b50*/  FADD.FTZ R73, R91, R14 ;  /* 0x0000000e5b497221 */ /* 0x000fe20000010000 */
[----:B-1----:R-:W-:-:S06]  /*15b60*/  FADD.FTZ R74, R94, R75 ;  /* 0x0000004b5e4a7221 */ /* 0x002fcc0000010000 */
[----:B------:R-:W1:Y:S01]  /*15b70*/  MUFU.EX2 R128, R90 ;  /* 0x0000005a00807308 */ /* 0x000e620000000800 */
[----:B---3--:R-:W-:-:S07]  /*15b80*/  FADD.FTZ R14, R144, R73 ;  /* 0x00000049900e7221 */ /* 0x008fce0000010000 */
[----:B------:R-:W-:Y:S08]  /*15b90*/  MUFU.EX2 R147, R147 ;  /* 0x0000009300937308 */ /* 0x000ff00000000800 */
[----:B------:R-:W3:Y:S01]  /*15ba0*/  MUFU.EX2 R148, R148 ;  /* 0x0000009400947308 */ /* 0x000ee20000000800 */
[----:B------:R-:W-:Y:S01]  /*15bb0*/  FADD.FTZ R73, R99, R74 ;  /* 0x0000004a63497221 */ /* 0x000fe20000010000 */
[----:B--2---:R-:W-:Y:S01]  /*15bc0*/  FADD.FTZ R14, R145, R14 ;  /* 0x0000000e910e7221 */ /* 0x004fe20000010000 */
[----:B------:R-:W2:Y:S05]  /*15bd0*/  LDL R74, [R1+0x24] ;  /* 0x00002400014a7983 */ /* 0x000eaa0000100800 */
[----:B------:R-:W4:Y:S01]  /*15be0*/  MUFU.EX2 R98, R98 ;  /* 0x0000006200627308 */ /* 0x000f220000000800 */
[----:B0-----:R-:W-:Y:S01]  /*15bf0*/  FADD.FTZ R14, R97, R14 ;  /* 0x0000000e610e7221 */ /* 0x001fe20000010000 */
[----:B------:R-:W-:Y:S01]  /*15c00*/  F2FP.F16.F32.PACK_AB R96, R99, R94 ;  /* 0x0000005e6360723e */ /* 0x000fe200000000ff */
[----:B-1----:R-:W-:Y:S01]  /*15c10*/  FADD.FTZ R73, R128, R73 ;  /* 0x0000004980497221 */ /* 0x002fe20000010000 */
[----:B---3--:R-:W-:Y:S01]  /*15c20*/  F2FP.F16.F32.PACK_AB R99, R148, R147 ;  /* 0x000000939463723e */ /* 0x008fe200000000ff */
[----:B------:R-:W-:-:S04]  /*15c30*/  FADD.FTZ R147, R147, R14 ;  /* 0x0000000e93937221 */ /* 0x000fc80000010000 */
[----:B------:R-:W-:Y:S01]  /*15c40*/  FADD.FTZ R14, R148, R147 ;  /* 0x00000093940e7221 */ /* 0x000fe20000010000 */
[----:B----4-:R-:W-:-:S05]  /*15c50*/  FADD.FTZ R73, R98, R73 ;  /* 0x0000004962497221 */ /* 0x010fca0000010000 */
[----:B------:R-:W-:Y:S04]  /*15c60*/  STL [R1+0x14], R73 ;  /* 0x0000144901007387 */ /* 0x000fe80000100800 */
[----:B------:R-:W-:Y:S04]  /*15c70*/  STL [R1+0x2c], R14 ;  /* 0x00002c0e01007387 */ /* 0x000fe80000100800 */
[----:B------:R0:W5:Y:S01]  /*15c80*/  LDL R151, [R1+0x38] ;  /* 0x0000380001977983 */ /* 0x0001620000100800 */
        /* <DEDUP_REMOVED lines=12> */
[----:B------:R-:W-:Y:S01]  /*15d50*/  STSM.16.M88.4 [R17+0x27300], R84 ;  /* 0x0273005411007844 */ /* 0x000fe20000000200 */
[----:B------:R-:W-:Y:S02]  /*15d60*/  F2FP.F16.F32.PACK_AB R77, R120, R119 ;  /* 0x00000077784d723e */ /* 0x000fe400000000ff */
[----:B------:R-:W-:Y:S01]  /*15d70*/  F2FP.F16.F32.PACK_AB R79, R122, R121 ;  /* 0x000000797a4f723e */ /* 0x000fe200000000ff */
[----:B------:R-:W-:Y:S01]  /*15d80*/  STSM.16.M88.4 [R17+0x28b00], R124 ;  /* 0x028b007c11007844 */ /* 0x000fe20000000200 */
[----:B------:R-:W-:-:S03]  /*15d90*/  F2FP.F16.F32.PACK_AB R88, R101, R88 ;  /* 0x000000586558723e */ /* 0x000fc600000000ff */
[----:B------:R1:W-:Y:S01]  /*15da0*/  STSM.16.M88.4 [R17+0x2a300], R80 ;  /* 0x02a3005011007844 */ /* 0x0003e20000000200 */
[----:B------:R-:W-:Y:S02]  /*15db0*/  F2FP.F16.F32.PACK_AB R89, R142, R138 ;  /* 0x0000008a8e59723e */ /* 0x000fe400000000ff */
[----:B------:R-:W-:Y:S02]  /*15dc0*/  F2FP.F16.F32.PACK_AB R90, R100, R93 ;  /* 0x0000005d645a723e */ /* 0x000fe400000000ff */
[----:B------:R-:W-:Y:S02]  /*15dd0*/  F2FP.F16.F32.PACK_AB R91, R144, R91 ;  /* 0x0000005b905b723e */ /* 0x000fe400000000ff */
[----:B------:R-:W-:Y:S02]  /*15de0*/  F2FP.F16.F32.PACK_AB R97, R97, R145 ;  /* 0x000000916161723e */ /* 0x000fe400000000ff */
[----:B------:R-:W-:Y:S01]  /*15df0*/  F2FP.F16.F32.PACK_AB R98, R98, R128 ;  /* 0x000000806262723e */ /* 0x000fe200000000ff */
[----:B------:R0:W-:Y:S01]  /*15e00*/  STSM.16.M88.4 [R17+0x2bb00], R76 ;  /* 0x02bb004c11007844 */ /* 0x0001e20000000200 */
[----:B-1----:R-:W-:-:S02]  /*15e10*/  F2FP.F16.F32.PACK_AB R80, R112, R92 ;  /* 0x0000005c7050723e */ /* 0x002fc400000000ff */
[----:B------:R-:W-:Y:S02]  /*15e20*/  F2FP.F16.F32.PACK_AB R81, R141, R123 ;  /* 0x0000007b8d51723e */ /* 0x000fe400000000ff */
[----:B------:R-:W-:Y:S02]  /*15e30*/  F2FP.F16.F32.PACK_AB R82, R113, R95 ;  /* 0x0000005f7152723e */ /* 0x000fe400000000ff */
[----:B------:R-:W-:-:S05]  /*15e40*/  F2FP.F16.F32.PACK_AB R83, R139, R140 ;  /* 0x0000008c8b53723e */ /* 0x000fca00000000ff */
[----:B------:R0:W-:Y:S04]  /*15e50*/  STSM.16.M88.4 [R17+0x2d300], R80 ;  /* 0x02d3005011007844 */ /* 0x0001e80000000200 */
        /* <DEDUP_REMOVED lines=59> */
[C---:B--2---:R-:W-:Y:S01]  /*16210*/  ISETP.GT.AND P2, PT, R0.reuse, R74, PT ;  /* 0x0000004a0000720c */ /* 0x044fe20003f44270 */
[----:B------:R-:W-:Y:S01]  /*16220*/  VIADD R0, R0, 0xffffffff ;  /* 0xffffffff00007836 */ /* 0x000fe20000000000 */
[----:B-1----:R-:W-:-:S11]  /*16230*/  NOP ;  /* 0x0000000000007918 */ /* 0x002fd60000000000 */
[----:B0-----:R-:W-:Y:S05]  /*16240*/  @P2 BRA `(.L_x_11812) ;  /* 0xffffffa400082947 */ /* 0x001fea000383ffff */
[----:B------:R0:W-:Y:S02]  /*16250*/  STL [R1+0x10], R0 ;  /* 0x0000100001007387 */ /* 0x0001e40000100800 */
.L_x_11801:
[----:B------:R-:W2:Y:S04]  /*16260*/  LDL R14, [R1+0x84] ;  /* 0x00008400010e7983 */ /* 0x000ea80000100800 */
[----:B0-----:R-:W2:Y:S02]  /*16270*/  LDL R0, [R1+0x10] ;  /* 0x0000100001007983 */ /* 0x001ea40000100800 */
[----:B--2---:R-:W-:-:S13]  /*16280*/  ISETP.GE.AND P2, PT, R0, R14, PT ;  /* 0x0000000e0000720c */ /* 0x004fda0003f46270 */
[----:B------:R-:W-:Y:S05]  /*16290*/  @!P2 BRA `(.L_x_11813) ;  /* 0x000000500058a947 */ /* 0x000fea0003800000 */
[----:B------:R0:W5:Y:S01]  /*162a0*/  LDL.LU R150, [R1+0x38] ;  /* 0x0000380001967983 */ /* 0x0001620000300800 */
[----:B------:R-:W-:Y:S02]  /*162b0*/  IMAD.MOV.U32 R15, RZ, RZ, R72 ;  /* 0x000000ffff0f7224 */ /* 0x000fe400078e0048 */
[----:B------:R-:W-:Y:S02]  /*162c0*/  IMAD.MOV.U32 R0, RZ, RZ, R20 ;  /* 0x000000ffff007224 */ /* 0x000fe400078e0014 */
[----:B------:R-:W-:-:S07]  /*162d0*/  IMAD.MOV.U32 R14, RZ, RZ, R19 ;  /* 0x000000ffff0e7224 */ /* 0x000fce00078e0013 */
.L_x_11824:
[----:B------:R-:W2:Y:S01]  /*162e0*/  LDL R20, [R1+0x5c] ;  /* 0x00005c0001147983 */ /* 0x000ea20000100800 */
[----:B------:R-:W-:Y:S01]  /*162f0*/  VIADD R19, R14, 0x1 ;  /* 0x000000010e137836 */ /* 0x000fe20000000000 */
[----:B------:R-:W-:Y:S05]  /*16300*/  YIELD ;  /* 0x0000000000007946 */ /* 0x000fea0003800000 */
[----:B------:R-:W-:-:S04]  /*16310*/  ISETP.NE.AND P3, PT, R19, 0x2, PT ;  /* 0x000000021300780c */ /* 0x000fc80003f65270 */
[----:B------:R-:W-:Y:S02]  /*16320*/  SEL R21, RZ, 0x1, P3 ;  /* 0x00000001ff157807 */ /* 0x000fe40001800000 */
[----:B------:R-:W-:Y:S02]  /*16330*/  SEL R19, R19, RZ, P3 ;  /* 0x000000ff13137207 */ /* 0x000fe40001800000 */
[----:B-----5:R-:W-:-:S05]  /*16340*/  LOP3.LUT R21, R150, R21, RZ, 0x3c, !PT ;  /* 0x0000001596157212 */ /* 0x020fca00078e3cff */
[----:B------:R1:W-:Y:S01]  /*16350*/  STL [R1+0x38], R21 ;  /* 0x0000381501007387 */ /* 0x0003e20000100800 */
[----:B--2---:R-:W-:-:S13]  /*16360*/  ISETP.NE.AND P2, PT, R20, RZ, PT ;  /* 0x000000ff1400720c */ /* 0x004fda0003f45270 */
[----:B-1----:R-:W-:Y:S05]  /*16370*/  @P2 BRA `(.L_x_11814) ;  /* 0x0000000000302947 */ /* 0x002fea0003800000 */
[----:B------:R-:W-:Y:S05]  /*16380*/  @!P1 BRA `(.L_x_11815) ;  /* 0x0000000000049947 */ /* 0x000fea0003800000 */
[----:B------:R-:W-:Y:S01]  /*16390*/  BPT.TRAP 0x1 ;  /* 0x000000040000795c */ /* 0x000fe20000300000 */
.L_x_11815:
[----:B------:R-:W-:Y:S01]  /*163a0*/  IMAD R20, R19, 0x8, R16 ;  /* 0x0000000813147824 */ /* 0x000fe200078e0210 */
[----:B------:R-:W-:-:S04]  /*163b0*/  SHF.L.U32 R21, R21, 0x1f, RZ ;  /* 0x0000001f15157819 */ /* 0x000fc800000006ff */
[----:B------:R1:W2:Y:S01]  /*163c0*/  SYNCS.PHASECHK.TRANS64.TRYWAIT P3, [R20+URZ+0x31c30], R21 ;  /* 0x031c3015140075a7 */ /* 0x0002a2000806017f */
[----:B------:R-:W-:Y:S05]  /*163d0*/  @!P1 BRA `(.L_x_11816) ;  /* 0x0000000000049947 */ /* 0x000fea0003800000 */
[----:B------:R-:W-:Y:S01]  /*163e0*/  BPT.TRAP 0x1 ;  /* 0x000000040000795c */ /* 0x000fe20000300000 */
.L_x_11816:
[----:B------:R-:W-:Y:S04]  /*163f0*/  BSSY B0, `(.L_x_11814) ;  /* 0x0000004000007945 */ /* 0x000fe80003800000 */
[----:B--2---:R-:W-:Y:S05]  /*16400*/  @P3 BRA `(.L_x_11817) ;  /* 0x0000000000083947 */ /* 0x004fea0003800000 */
[----:B------:R-:W2:Y:S02]  /*16410*/  SYNCS.PHASECHK.TRANS64.TRYWAIT P3, [R20+URZ+0x31c30], R21 ;  /* 0x031c3015140075a7 */ /* 0x000ea4000806017f */
[----:B--2---:R-:W-:Y:S05]  /*16420*/  @!P3 BRA `(.L_x_11818) ;  /* 0x0000011800e4b947 */ /* 0x004fea0003800000 */
.L_x_11817:
[----:B------:R-:W-:Y:S05]  /*16430*/  BSYNC B0 ;  /* 0x0000000000007941 */ /* 0x000fea0003800000 */
.L_x_11814:
[----:B-12---:R-:W2:Y:S01]  /*16440*/  LDL R20, [R1+0x68] ;  /* 0x0000680001147983 */ /* 0x006ea20000100800 */
[----:B------:R-:W1:Y:S01]  /*16450*/  S2R R72, SR_TID.X ;  /* 0x0000000000487919 */ /* 0x000e620000002100 */
[----:B------:R-:W-:Y:S01]  /*16460*/  IMAD.MOV.U32 R73, RZ, RZ, -0x7fffffe0 ;  /* 0x80000020ff497424 */ /* 0x000fe200078e00ff */
[----:B------:R-:W-:Y:S05]  /*16470*/  WARPSYNC.ALL ;  /* 0x0000000000007948 */ /* 0x000fea0003800000 */
[----:B------:R-:W-:Y:S01]  /*16480*/  R2UR UR59, R73 ;  /* 0x00000000493b72ca */ /* 0x000fe200000e0000 */
[----:B------:R-:W-:Y:S01]  /*16490*/  IMAD.MOV.U32 R147, RZ, RZ, -0x7fffffe0 ;  /* 0x80000020ff937424 */ /* 0x000fe200078e00ff */
[----:B-1----:R-:W-:-:S05]  /*164a0*/  SHF.R.U32.HI R72, RZ, 0x7, R72 ;  /* 0x00000007ff487819 */ /* 0x002fca0000011648 */
        /* <DEDUP_REMOVED lines=13> */
[----:B-1----:R-:W-:Y:S02]  /*16580*/  MOV R76, UR7 ;  /* 0x00000007004c7c02 */ /* 0x002fe40008000f00 */
        /* <DEDUP_REMOVED lines=144> */
[----:B-1----:R-:W-:Y:S02]  /*16e90*/  MOV R17, UR61 ;  /* 0x0000003d00117c02 */ /* 0x002fe40008000f00 */
[----:B------:R-:W-:Y:S02]  /*16ea0*/  R2UR UR61, R73 ;  /* 0x00000000493d72ca */ /* 0x000fe400000e0000 */
[----:B--2---:R-:W-:Y:S01]  /*16eb0*/  MOV R16, UR60 ;  /* 0x0000003c00107c02 */ /* 0x004fe20008000f00 */
        /* <DEDUP_REMOVED lines=120> */
[----:B-1----:R-:W-:Y:S01]  /*17640*/  MOV R15, UR23 ;  /* 0x00000017000f7c02 */ /* 0x002fe20008000f00 */
[----:B------:R-:W-:Y:S01]  /*17650*/  UMOV UR23, UR21 ;  /* 0x0000001500177c82 */ /* 0x000fe20008000000 */
[----:B------:R-:W-:Y:S02]  /*17660*/  R2UR UR21, R13 ;  /* 0x000000000d1572ca */ /* 0x000fe400000e0000 */
[----:B--2---:R-:W-:Y:S01]  /*17670*/  MOV R14, UR22 ;  /* 0x00000016000e7c02 */ /* 0x004fe20008000f00 */
        /* <DEDUP_REMOVED lines=44> */
[----:B------:R-:W-:Y:S04]  /*17940*/  HGMMA.64x16x16.F32 R80, gdesc[UR40], R80, gsb0 ;  /* 0x00200000285079f0 */ /* 0x000fe80008000850 */
[----:B------:R-:W-:Y:S01]  /*17950*/  MOV R151, UR31 ;  /* 0x0000001f00977c02 */ /* 0x000fe20008000f00 */
[----:B------:R-:W-:Y:S01]  /*17960*/  UMOV UR31, UR59 ;  /* 0x0000003b001f7c82 */ /* 0x000fe20008000000 */
[----:B------:R-:W-:Y:S01]  /*17970*/  MOV R149, UR30 ;  /* 0x0000001e00957c02 */ /* 0x000fe20008000f00 */
[----:B------:R-:W-:Y:S01]  /*17980*/  UMOV UR30, UR58 ;  /* 0x0000003a001e7c82 */ /* 0x000fe20008000000 */
[----:B------:R-:W-:Y:S01]  /*17990*/  UMOV UR22, UR56 ;  /* 0x0000003800167c82 */ /* 0x000fe20008000000 */
[----:B------:R-:W-:Y:S01]  /*179a0*/  UMOV UR23, UR57 ;  /* 0x0000003900177c82 */ /* 0x000fe20008000000 */
[----:B------:R-:W-:-:S02]  /*179b0*/  R2UR UR59, R157 ;  /* 0x000000009d3b72ca */ /* 0x000fc400000e0000 */
        /* <DEDUP_REMOVED lines=10> */
[----:B------:R-:W-:Y:S02]  /*17a60*/  VIADD R20, R146, 0x540 ;  /* 0x0000054092147836 */ /* 0x000fe40000000000 */
[----:B------:R-:W-:-:S03]  /*17a70*/  IMAD.MOV.U32 R21, RZ, RZ, -0x7fffffe0 ;  /* 0x80000020ff157424 */ /* 0x000fc600078e00ff */
[----:B------:R-:W-:Y:S02]  /*17a80*/  R2UR UR26, R20 ;  /* 0x00000000141a72ca */ /* 0x000fe400000e0000 */
        /* <DEDUP_REMOVED lines=213> */
[----:B-1----:R-:W-:Y:S05]  /*187e0*/  @P2 BRA `(.L_x_11819) ;  /* 0x0000000000302947 */ /* 0x002fea0003800000 */
[----:B------:R-:W-:Y:S05]  /*187f0*/  @!P1 BRA `(.L_x_11820) ;  /* 0x0000000000049947 */ /* 0x000fea0003800000 */
[----:B------:R-:W-:Y:S01]  /*18800*/  BPT.TRAP 0x1 ;  /* 0x000000040000795c */ /* 0x000fe20000300000 */
.L_x_11820:
[----:B------:R-:W-:Y:S01]  /*18810*/  SHF.L.U32 R20, R150, 0x1f, RZ ;  /* 0x0000001f96147819 */ /* 0x000fe200000006ff */
[----:B-----5:R-:W-:-:S04]  /*18820*/  IMAD R21, R14, 0x8, R16 ;  /* 0x000000080e157824 */ /* 0x020fc800078e0210 */
[----:B------:R1:W2:Y:S01]  /*18830*/  SYNCS.PHASECHK.TRANS64.TRYWAIT P2, [R21+URZ+0x31c50], R20 ;  /* 0x031c5014150075a7 */ /* 0x0002a2000804017f */
[----:B------:R-:W-:Y:S05]  /*18840*/  @!P1 BRA `(.L_x_11821) ;  /* 0x0000000000049947 */ /* 0x000fea0003800000 */
[----:B------:R-:W-:Y:S01]  /*18850*/  BPT.TRAP 0x1 ;  /* 0x000000040000795c */ /* 0x000fe20000300000 */
.L_x_11821:
[----:B------:R-:W-:Y:S04]  /*18860*/  BSSY B0, `(.L_x_11819) ;  /* 0x0000004000007945 */ /* 0x000fe80003800000 */
[----:B--2---:R-:W-:Y:S05]  /*18870*/  @P2 BRA `(.L_x_11822) ;  /* 0x0000000000082947 */ /* 0x004fea0003800000 */
[----:B------:R-:W2:Y:S02]  /*18880*/  SYNCS.PHASECHK.TRANS64.TRYWAIT P2, [R21+URZ+0x31c50], R20 ;  /* 0x031c5014150075a7 */ /* 0x000ea4000804017f */
[----:B--2---:R-:W-:Y:S05]  /*18890*/  @!P2 BRA `(.L_x_11823) ;  /* 0x000000f400dca947 */ /* 0x004fea0003800000 */
.L_x_11822:
[----:B------:R-:W-:Y:S05]  /*188a0*/  BSYNC B0 ;  /* 0x0000000000007941 */ /* 0x000fea0003800000 */
.L_x_11819:
        /* <DEDUP_REMOVED lines=23> */
[----:B-12---:R-:W-:Y:S01]  /*18a20*/  FMNMX.FTZ R20, R153, R0, !PT ;  /* 0x0000000099147209 */ /* 0x006fe20007810000 */
[----:B------:R-:W-:Y:S01]  /*18a30*/  FMUL.FTZ R117, R100, UR61 ;  /* 0x0000003d64757c20 */ /* 0x000fe20008410000 */
[----:B------:R-:W-:Y:S01]  /*18a40*/  FMUL.FTZ R101, R101, UR61 ;  /* 0x0000003d65657c20 */ /* 0x000fe20008410000 */
[----:B------:R-:W-:Y:S01]  /*18a50*/  FMUL.FTZ R88, R88, UR61 ;  /* 0x0000003d58587c20 */ /* 0x000fe20008410000 */
[----:B------:R-:W-:Y:S01]  /*18a60*/  FMUL.FTZ R89, R89, UR61 ;  /* 0x0000003d59597c20 */ /* 0x000fe20008410000 */
[----:B------:R-:W-:Y:S01]  /*18a70*/  FMUL.FTZ R121, R92, UR61 ;  /* 0x0000003d5c797c20 */ /* 0x000fe20008410000 */
[----:B------:R-:W-:Y:S01]  /*18a80*/  FMUL.FTZ R125, R80, UR61 ;  /* 0x0000003d507d7c20 */ /* 0x000fe20008410000 */
        /* <DEDUP_REMOVED lines=9> */
[----:B----4-:R-:W-:Y:S01]  /*18b20*/  FMNMX.FTZ R20, R144, R20, !PT ;  /* 0x0000001490147209 */ /* 0x010fe20007810000 */
[----:B------:R-:W-:Y:S01]  /*18b30*/  FMUL.FTZ R151, R77, UR61 ;  /* 0x0000003d4d977c20 */ /* 0x000fe20008410000 */
[----:B------:R-:W-:Y:S05]  /*18b40*/  WARPSYNC.ALL ;  /* 0x0000000000007948 */ /* 0x000fea0003800000 */
[----:B------:R3:W4:Y:S01]  /*18b50*/  MUFU.TANH R21, R138 ;  /* 0x0000008a00157308 */ /* 0x0007220000002400 */
        /* <DEDUP_REMOVED lines=8> */
[----:B---3--:R-:W-:Y:S01]  /*18be0*/  FMUL.FTZ R138, R132, UR61 ;  /* 0x0000003d848a7c20 */ /* 0x008fe20008410000 */
[----:B------:R-:W-:Y:S01]  /*18bf0*/  FMUL.FTZ R132, R120, UR61 ;  /* 0x0000003d78847c20 */ /* 0x000fe20008410000 */
[----:B--2---:R-:W-:Y:S01]  /*18c00*/  FMNMX.FTZ R20, R136, R20, !PT ;  /* 0x0000001488147209 */ /* 0x004fe20007810000 */
[----:B------:R-:W-:Y:S01]  /*18c10*/  FMUL.FTZ R120, R124, UR61 ;  /* 0x0000003d7c787c20 */ /* 0x000fe20008410000 */
[----:B------:R-:W-:Y:S01]  /*18c20*/  FMUL.FTZ R124, R93, UR61 ;  /* 0x0000003d5d7c7c20 */ /* 0x000fe20008410000 */
[----:B------:R-:W-:Y:S01]  /*18c30*/  FMUL.FTZ R131, R131, UR61 ;  /* 0x0000003d83837c20 */ /* 0x000fe20008410000 */
[----:B------:R-:W-:Y:S01]  /*18c40*/  FMUL.FTZ R123, R123, UR61 ;  /* 0x0000003d7b7b7c20 */ /* 0x000fe20008410000 */
[----:B------:R-:W2:Y:S01]  /*18c50*/  MUFU.TANH R138, R138 ;  /* 0x0000008a008a7308 */ /* 0x000ea20000002400 */
[----:B----4-:R-:W-:-:S02]  /*18c60*/  IMAD.MOV.U32 R76, RZ, RZ, R21 ;  /* 0x000000ffff4c7224 */ /* 0x010fc400078e0015 */
[----:B------:R-:W-:Y:S01]  /*18c70*/  FMUL.FTZ R135, R135, UR61 ;  /* 0x0000003d87877c20 */ /* 0x000fe20008410000 */
[----:B------:R-:W-:Y:S01]  /*18c80*/  FMUL.FTZ R130, R130, UR61 ;  /* 0x0000003d82827c20 */ /* 0x000fe20008410000 */
[----:B------:R-:W-:Y:S01]  /*18c90*/  FMUL.FTZ R155, R114, UR61 ;  /* 0x0000003d729b7c20 */ /* 0x000fe20008410000 */
[----:B------:R-:W-:Y:S01]  /*18ca0*/  FMUL.FTZ R154, R115, UR61 ;  /* 0x0000003d739a7c20 */ /* 0x000fe20008410000 */
[----:B------:R-:W-:Y:S01]  /*18cb0*/  FMUL.FTZ R157, R126, UR61 ;  /* 0x0000003d7e9d7c20 */ /* 0x000fe20008410000 */
[----:B------:R-:W-:Y:S01]  /*18cc0*/  FMUL.FTZ R156, R127, UR61 ;  /* 0x0000003d7f9c7c20 */ /* 0x000fe20008410000 */
        /* <DEDUP_REMOVED lines=60> */
[----:B------:R3:W-:Y:S01]  /*19090*/  MUFU.TANH R100, R139 ;  /* 0x0000008b00647308 */ /* 0x0007e20000002400 */
[----:B-1----:R-:W-:-:S05]  /*190a0*/  FMNMX.FTZ R20, R151, R20, !PT ;  /* 0x0000001497147209 */ /* 0x002fca0007810000 */
[----:B------:R-:W1:Y:S02]  /*190b0*/  SHFL.BFLY PT, R21, R20, 0x2, 0x1f ;  /* 0x0c401f0014157f89 */ /* 0x000e6400000e0000 */
[----:B------:R-:W4:Y:S01]  /*190c0*/  MUFU.TANH R80, R134 ;  /* 0x0000008600507308 */ /* 0x000f220000002400 */
[----:B---3--:R-:W-:-:S07]  /*190d0*/  FMUL.FTZ R139, R118, UR61 ;  /* 0x0000003d768b7c20 */ /* 0x008fce0008410000 */
[----:B------:R-:W3:Y:S08]  /*190e0*/  MUFU.TANH R93, R122 ;  /* 0x0000007a005d7308 */ /* 0x000ef00000002400 */
[----:B------:R-:W0:Y:S01]  /*190f0*/  MUFU.TANH R143, R131 ;  /* 0x00000083008f7308 */ /* 0x000e220000002400 */
[----:B-1----:R-:W-:-:S07]  /*19100*/  FMNMX.FTZ R20, R20, R21, !PT ;  /* 0x0000001514147209 */ /* 0x002fce0007810000 */
[----:B------:R3:W1:Y:S01]  /*19110*/  MUFU.TANH R85, R123 ;  /* 0x0000007b00557308 */ /* 0x0006620000002400 */
[----:B------:R-:W2:Y:S07]  /*19120*/  SHFL.BFLY PT, R21, R20, 0x1, 0x1f ;  /* 0x0c201f0014157f89 */ /* 0x000eae00000e0000 */
[----:B------:R0:W1:Y:S08]  /*19130*/  MUFU.TANH R73, R135 ;  /* 0x0000008700497308 */ /* 0x0000700000002400 */
[----:B------:R-:W-:Y:S08]  /*19140*/  MUFU.TANH R142, R142 ;  /* 0x0000008e008e7308 */ /* 0x000ff00000002400 */
[----:B------:R-:W1:Y:S01]  /*19150*/  MUFU.TANH R84, R130 ;  /* 0x0000008200547308 */ /* 0x000e620000002400 */
[----:B--2---:R-:W-:Y:S01]  /*19160*/  FMNMX.FTZ R20, R20, R21, !PT ;  /* 0x0000001514147209 */ /* 0x004fe20007810000 */
[----:B------:R-:W-:-:S04]  /*19170*/  IMAD.U32 R21, RZ, RZ, UR4 ;  /* 0x00000004ff157e24 */ /* 0x000fc8000f8e00ff */
[CC--:B------:R-:W-:Y:S01]  /*19180*/  FMUL.FTZ R118, R20.reuse, R21.reuse ;  /* 0x0000001514767220 */ /* 0x0c0fe20000410000 */
[----:B------:R-:W-:Y:S01]  /*19190*/  FADD.FTZ R0, -R20, R0 ;  /* 0x0000000014007221 */ /* 0x000fe20000010100 */
[----:B------:R-:W-:Y:S02]  /*191a0*/  MUFU.TANH R157, R157 ;  /* 0x0000009d009d7308 */ /* 0x000fe40000002400 */
[-CC-:B------:R-:W-:Y:S01]  /*191b0*/  FFMA.FTZ R72, R144, R21.reuse, -R118.reuse ;  /* 0x0000001590487223 */ /* 0x180fe20000010876 */
[----:B------:R-:W-:Y:S02]  /*191c0*/  IMAD.MOV.U32 R144, RZ, RZ, R81 ;  /* 0x000000ffff907224 */ /* 0x000fe400078e0051 */
[-CC-:B------:R-:W-:Y:S01]  /*191d0*/  FFMA.FTZ R81, R105, R21.reuse, -R118.reuse ;  /* 0x0000001569517223 */ /* 0x180fe20000010876 */
[-C--:B------:R-:W-:Y:S01]  /*191e0*/  FMUL.FTZ R0, R0, R21.reuse ;  /* 0x0000001500007220 */ /* 0x080fe20000410000 */
[----:B------:R-:W2:Y:S01]  /*191f0*/  LDL.LU R105, [R1+0x14] ;  /* 0x0000140001697983 */ /* 0x000ea20000300800 */
[-CC-:B------:R-:W-:Y:S01]  /*19200*/  FFMA.FTZ R114, R153, R21.reuse, -R118.reuse ;  /* 0x0000001599727223 */ /* 0x180fe20000010876 */
[-CC-:B------:R-:W-:Y:S01]  /*19210*/  FFMA.FTZ R115, R152, R21.reuse, -R118.reuse ;  /* 0x0000001598737223 */ /* 0x180fe20000010876 */
[-CC-:B------:R-:W-:Y:S01]  /*19220*/  FFMA.FTZ R77, R104, R21.reuse, -R118.reuse ;  /* 0x00000015684d7223 */ /* 0x180fe20000010876 */
[----:B------:R-:W-:Y:S01]  /*19230*/  FFMA.FTZ R92, R108, R21, -R118 ;  /* 0x000000156c5c7223 */ /* 0x000fe20000010876 */
[----:B------:R-:W-:Y:S01]  /*19240*/  MUFU.EX2 R0, R0 ;  /* 0x0000000000007308 */ /* 0x000fe20000000800 */
[----:B----4-:R-:W-:-:S02]  /*19250*/  IMAD.MOV.U32 R108, RZ, RZ, R80 ;  /* 0x000000ffff6c7224 */ /* 0x010fc400078e0050 */
[-CC-:B------:R-:W-:Y:S01]  /*19260*/  FFMA.FTZ R80, R109, R21.reuse, -R118.reuse ;  /* 0x000000156d507223 */ /* 0x180fe20000010876 */
[----:B---3--:R-:W-:Y:S02]  /*19270*/  IMAD.MOV.U32 R123, RZ, RZ, R93 ;  /* 0x000000ffff7b7224 */ /* 0x008fe400078e005d */
[-CC-:B------:R-:W-:Y:S01]  /*19280*/  FFMA.FTZ R141, R141, R21.reuse, -R118.reuse ;  /* 0x000000158d8d7223 */ /* 0x180fe20000010876 */
[-C--:B0-----:R-:W-:Y:S01]  /*19290*/  FFMA.FTZ R135, R140, R21.reuse, -R118 ;  /* 0x000000158c877223 */ /* 0x081fe20000010876 */
[----:B------:R-:W-:Y:S02]  /*192a0*/  IMAD.MOV.U32 R122, RZ, RZ, R100 ;  /* 0x000000ffff7a7224 */ /* 0x000fe400078e0064 */
[-CC-:B------:R-:W-:Y:S01]  /*192b0*/  FFMA.FTZ R136, R136, R21.reuse, -R118.reuse ;  /* 0x0000001588887223 */ /* 0x180fe20000010876 */
[----:B------:R0:W2:Y:S01]  /*192c0*/  MUFU.EX2 R104, R114 ;  /* 0x0000007200687308 */ /* 0x0000a20000000800 */
[----:B------:R-:W-:Y:S01]  /*192d0*/  FFMA.FTZ R93, R88, R21, -R118 ;  /* 0x00000015585d7223 */ /* 0x000fe20000010876 */
[----:B------:R-:W-:-:S02]  /*192e0*/  IMAD.MOV.U32 R109, RZ, RZ, R143 ;  /* 0x000000ffff6d7224 */ /* 0x000fc400078e008f */
[-CC-:B------:R-:W-:Y:S01]  /*192f0*/  FFMA.FTZ R88, R89, R21.reuse, -R118.reuse ;  /* 0x0000001559587223 */ /* 0x180fe20000010876 */
[----:B-1----:R-:W-:Y:S02]  /*19300*/  IMAD.MOV.U32 R153, RZ, RZ, R85 ;  /* 0x000000ffff997224 */ /* 0x002fe400078e0055 */
[-C--:B------:R-:W-:Y:S01]  /*19310*/  FFMA.FTZ R134, R138, R21.reuse, -R118 ;  /* 0x000000158a867223 */ /* 0x080fe20000010876 */
[----:B------:R-:W-:Y:S02]  /*19320*/  IMAD.MOV.U32 R143, RZ, RZ, R76 ;  /* 0x000000ffff8f7224 */ /* 0x000fe400078e004c */
[-CC-:B------:R-:W-:Y:S01]  /*19330*/  FFMA.FTZ R133, R133, R21.reuse, -R118.reuse ;  /* 0x0000001585857223 */ /* 0x180fe20000010876 */
[----:B------:R-:W1:Y:S01]  /*19340*/  MUFU.EX2 R115, R115 ;  /* 0x0000007300737308 */ /* 0x000e620000000800 */
[----:B------:R-:W-:Y:S02]  /*19350*/  IMAD.MOV.U32 R152, RZ, RZ, R73 ;  /* 0x000000ffff987224 */ /* 0x000fe400078e0049 */
[-CC-:B------:R-:W-:Y:S01]  /*19360*/  FFMA.FTZ R85, R124, R21.reuse, -R118.reuse ;  /* 0x000000157c557223 */ /* 0x180fe20000010876 */
[----:B------:R-:W-:Y:S01]  /*19370*/  FFMA.FTZ R89, R125, R21, -R118 ;  /* 0x000000157d597223 */ /* 0x000fe20000010876 */
[----:B------:R-:W-:-:S02]  /*19380*/  IMAD.MOV.U32 R140, RZ, RZ, R84 ;  /* 0x000000ffff8c7224 */ /* 0x000fc400078e0054 */
[-CC-:B------:R-:W-:Y:S01]  /*19390*/  FFMA.FTZ R100, R96, R21.reuse, -R118.reuse ;  /* 0x0000001560647223 */ /* 0x180fe20000010876 */
[-CC-:B------:R-:W-:Y:S01]  /*193a0*/  FFMA.FTZ R76, R97, R21.reuse, -R118.reuse ;  /* 0x00000015614c7223 */ /* 0x180fe20000010876 */
[-C--:B------:R-:W-:Y:S01]  /*193b0*/  FFMA.FTZ R73, R101, R21.reuse, -R118 ;  /* 0x0000001565497223 */ /* 0x080fe20000010876 */
[----:B------:R-:W3:Y:S01]  /*193c0*/  MUFU.EX2 R72, R72 ;  /* 0x0000004800487308 */ /* 0x000ee20000000800 */
[----:B------:R-:W-:Y:S02]  /*193d0*/  IMAD.MOV.U32 R125, RZ, RZ, R144 ;  /* 0x000000ffff7d7224 */ /* 0x000fe400078e0090 */
[-C--:B------:R-:W-:Y:S01]  /*193e0*/  FFMA.FTZ R132, R132, R21.reuse, -R118 ;  /* 0x0000001584847223 */ /* 0x080fe20000010876 */
[----:B------:R-:W-:Y:S02]  /*193f0*/  IMAD.MOV.U32 R124, RZ, RZ, R142 ;  /* 0x000000ffff7c7224 */ /* 0x000fe400078e008e */
        /* <DEDUP_REMOVED lines=16> */
[----:B------:R-:W-:Y:S01]  /*19500*/  FMUL.FTZ R118, R106, UR61 ;  /* 0x0000003d6a767c20 */ /* 0x000fe20008410000 */
[----:B------:R-:W-:Y:S08]  /*19510*/  MUFU.TANH R156, R156 ;  /* 0x0000009c009c7308 */ /* 0x000ff00000002400 */
[----:B------:R-:W4:Y:S01]  /*19520*/  MUFU.EX2 R106, R141 ;  /* 0x0000008d006a7308 */ /* 0x000f220000000800 */
[----:B------:R-:W-:Y:S01]  /*19530*/  FMUL.FTZ R117, R119, UR61 ;  /* 0x0000003d77757c20 */ /* 0x000fe20008410000 */
[----:B------:R-:W-:Y:S01]  /*19540*/  FMUL.FTZ R119, R107, UR61 ;  /* 0x0000003d6b777c20 */ /* 0x000fe20008410000 */
[----:B------:R-:W-:-:S02]  /*19550*/  IMAD.MOV.U32 R107, RZ, RZ, R143 ;  /* 0x000000ffff6b7224 */ /* 0x000fc400078e008f */
[----:B0-----:R-:W-:Y:S02]  /*19560*/  IMAD.MOV.U32 R114, RZ, RZ, R140 ;  /* 0x000000ffff727224 */ /* 0x001fe400078e008c */
[----:B------:R-:W-:Y:S01]  /*19570*/  IMAD.MOV.U32 R116, RZ, RZ, R152 ;  /* 0x000000ffff747224 */ /* 0x000fe200078e0098 */
[----:B------:R-:W0:Y:S01]  /*19580*/  MUFU.TANH R155, R155 ;  /* 0x0000009b009b7308 */ /* 0x000e220000002400 */
[----:B------:R-:W-:-:S07]  /*19590*/  IMAD.MOV.U32 R152, RZ, RZ, R123 ;  /* 0x000000ffff987224 */ /* 0x000fce00078e007b */
[----:B------:R-:W0:Y:S08]  /*195a0*/  MUFU.TANH R154, R154 ;  /* 0x0000009a009a7308 */ /* 0x000e300000002400 */
[----:B------:R-:W0:Y:S01]  /*195b0*/  MUFU.TANH R139, R139 ;  /* 0x0000008b008b7308 */ /* 0x000e220000002400 */
[----:B------:R-:W-:-:S07]  /*195c0*/  FMUL.FTZ R120, R110, UR61 ;  /* 0x0000003d6e787c20 */ /* 0x000fce0008410000 */
[----:B------:R-:W0:Y:S01]  /*195d0*/  MUFU.TANH R117, R117 ;  /* 0x0000007500757308 */ /* 0x000e220000002400 */
[----:B------:R-:W-:-:S07]  /*195e0*/  FMUL.FTZ R121, R111, UR61 ;  /* 0x0000003d6f797c20 */ /* 0x000fce0008410000 */
[----:B------:R-:W0:Y:S08]  /*195f0*/  MUFU.TANH R118, R118 ;  /* 0x0000007600767308 */ /* 0x000e300000002400 */
[----:B------:R-:W0:Y:S01]  /*19600*/  MUFU.TANH R119, R119 ;  /* 0x0000007700777308 */ /* 0x000e220000002400 */
[----:B------:R-:W-:-:S07]  /*19610*/  FMUL.FTZ R123, R99, UR61 ;  /* 0x0000003d637b7c20 */ /* 0x000fce0008410000 */
[----:B------:R-:W0:Y:S01]  /*19620*/  MUFU.TANH R120, R120 ;  /* 0x0000007800787308 */ /* 0x000e220000002400 */
[----:B------:R-:W-:-:S07]  /*19630*/  FMUL.FTZ R110, R102, UR61 ;  /* 0x0000003d666e7c20 */ /* 0x000fce0008410000 */
[----:B------:R-:W0:Y:S01]  /*19640*/  MUFU.TANH R121, R121 ;  /* 0x0000007900797308 */ /* 0x000e220000002400 */
[----:B------:R-:W-:Y:S01]  /*19650*/  FMUL.FTZ R111, R103, UR61 ;  /* 0x0000003d676f7c20 */ /* 0x000fe20008410000 */
[----:B------:R-:W-:-:S06]  /*19660*/  FMUL.FTZ R112, R90, UR61 ;  /* 0x0000003d5a707c20 */ /* 0x000fcc0008410000 */
[----:B------:R-:W-:Y:S01]  /*19670*/  MUFU.TANH R123, R123 ;  /* 0x0000007b007b7308 */ /* 0x000fe20000002400 */
[----:B------:R-:W-:-:S07]  /*19680*/  FMUL.FTZ R113, R91, UR61 ;  /* 0x0000003d5b717c20 */ /* 0x000fce0008410000 */
        /* <DEDUP_REMOVED lines=13> */
[----:B--2---:R-:W-:-:S04]  /*19760*/  FFMA.FTZ R105, R0, R105, R104 ;  /* 0x0000006900697223 */ /* 0x004fc80000010068 */
[----:B-1----:R-:W-:-:S04]  /*19770*/  FADD.FTZ R105, R115, R105 ;  /* 0x0000006973697221 */ /* 0x002fc80000010000 */
[----:B---3--:R-:W-:Y:S01]  /*19780*/  FADD.FTZ R105, R72, R105 ;  /* 0x0000006948697221 */ /* 0x008fe20000010000 */
[----:B------:R-:W-:Y:S01]  /*19790*/  F2FP.F16.F32.PACK_AB R104, R115, R104 ;  /* 0x000000687368723e */ /* 0x000fe200000000ff */
[----:B------:R-:W-:Y:S02]  /*197a0*/  IMAD.MOV.U32 R115, RZ, RZ, R122 ;  /* 0x000000ffff737224 */ /* 0x000fe400078e007a */
[C---:B----4-:R-:W-:Y:S01]  /*197b0*/  FADD.FTZ R140, R106.reuse, R105 ;  /* 0x000000696a8c7221 */ /* 0x050fe20000010000 */
[----:B------:R-:W-:Y:S02]  /*197c0*/  F2FP.F16.F32.PACK_AB R106, R106, R72 ;  /* 0x000000486a6a723e */ /* 0x000fe400000000ff */
[----:B-----5:R-:W-:-:S04]  /*197d0*/  FMNMX.FTZ R72, R107, R15, !PT ;  /* 0x0000000f6b487209 */ /* 0x020fc80007810000 */
        /* <DEDUP_REMOVED lines=11> */
[----:B0-----:R-:W-:-:S04]  /*19890*/  FMNMX.FTZ R72, R155, R72, !PT ;  /* 0x000000489b487209 */ /* 0x001fc80007810000 */
[----:B------:R-:W-:Y:S01]  /*198a0*/  FMNMX.FTZ R72, R154, R72, !PT ;  /* 0x000000489a487209 */ /* 0x000fe20007810000 */
[----:B------:R-:W-:-:S03]  /*198b0*/  FMUL.FTZ R122, R98, UR61 ;  /* 0x0000003d627a7c20 */ /* 0x000fc60008410000 */
[----:B------:R-:W-:-:S04]  /*198c0*/  FMNMX.FTZ R72, R139, R72, !PT ;  /* 0x000000488b487209 */ /* 0x000fc80007810000 */
[----:B------:R-:W-:Y:S01]  /*198d0*/  FMNMX.FTZ R72, R117, R72, !PT ;  /* 0x0000004875487209 */ /* 0x000fe20007810000 */
[----:B------:R-:W0:Y:S03]  /*198e0*/  MUFU.TANH R122, R122 ;  /* 0x0000007a007a7308 */ /* 0x000e260000002400 */
[----:B------:R-:W-:-:S04]  /*198f0*/  FMNMX.FTZ R72, R118, R72, !PT ;  /* 0x0000004876487209 */ /* 0x000fc80007810000 */
[----:B------:R-:W-:-:S04]  /*19900*/  FMNMX.FTZ R72, R119, R72, !PT ;  /* 0x0000004877487209 */ /* 0x000fc80007810000 */
[----:B------:R-:W-:-:S04]  /*19910*/  FMNMX.FTZ R72, R120, R72, !PT ;  /* 0x0000004878487209 */ /* 0x000fc80007810000 */
[----:B------:R-:W-:-:S04]  /*19920*/  FMNMX.FTZ R72, R121, R72, !PT ;  /* 0x0000004879487209 */ /* 0x000fc80007810000 */
[----:B0-----:R-:W-:-:S04]  /*19930*/  FMNMX.FTZ R72, R122, R72, !PT ;  /* 0x000000487a487209 */ /* 0x001fc80007810000 */
[----:B------:R-:W-:-:S04]  /*19940*/  FMNMX.FTZ R72, R123, R72, !PT ;  /* 0x000000487b487209 */ /* 0x000fc80007810000 */
[----:B------:R-:W-:-:S04]  /*19950*/  FMNMX.FTZ R72, R110, R72, !PT ;  /* 0x000000486e487209 */ /* 0x000fc80007810000 */
[----:B------:R-:W-:Y:S01]  /*19960*/  FMNMX.FTZ R72, R111, R72, !PT ;  /* 0x000000486f487209 */ /* 0x000fe20007810000 */
[----:B------:R-:W0:Y:S03]  /*19970*/  MUFU.TANH R83, R83 ;  /* 0x0000005300537308 */ /* 0x000e260000002400 */
[----:B------:R-:W-:-:S04]  /*19980*/  FMNMX.FTZ R72, R112, R72, !PT ;  /* 0x0000004870487209 */ /* 0x000fc80007810000 */
        /* <DEDUP_REMOVED lines=23> */
[----:B------:R-:W0:Y:S02]  /*19b00*/  SHFL.BFLY PT, R74, R72, 0x1, 0x1f ;  /* 0x0c201f00484a7f89 */ /* 0x000e2400000e0000 */
[----:B0-----:R-:W-:-:S05]  /*19b10*/  FMNMX.FTZ R72, R72, R74, !PT ;  /* 0x0000004a48487209 */ /* 0x001fca0007810000 */
[----:B------:R-:W-:-:S04]  /*19b20*/  FMUL.FTZ R148, R72, R21 ;  /* 0x0000001548947220 */ /* 0x000fc80000410000 */
[-CC-:B------:R-:W-:Y:S02]  /*19b30*/  FFMA.FTZ R102, R152, R21.reuse, -R148.reuse ;  /* 0x0000001598667223 */ /* 0x180fe40000010894 */
[----:B------:R-:W2:Y:S01]  /*19b40*/  LDL R152, [R1+0x74] ;  /* 0x0000740001987983 */ /* 0x000ea20000100800 */
[----:B------:R-:W-:Y:S01]  /*19b50*/  FFMA.FTZ R91, R110, R21, -R148 ;  /* 0x000000156e5b7223 */ /* 0x000fe20000010894 */
[----:B------:R-:W-:-:S05]  /*19b60*/  VIADD R110, R16, 0x200 ;  /* 0x00000200106e7836 */ /* 0x000fca0000000000 */
        /* <DEDUP_REMOVED lines=42> */
[----:B------:R-:W-:-:S13]  /*19e10*/  R2UR UR4, R110 ;  /* 0x000000006e0472ca */ /* 0x000fda00000e0000 */
[----:B------:R-:W-:Y:S01]  /*19e20*/  HGMMA.64x96x16.F32 R24, gdesc[UR4].tnspB, R24, gsb0 ;  /* 0x41600000041879f0 */ /* 0x000fe20008000818 */
[----:B------:R-:W-:-:S05]  /*19e30*/  VIADD R112, R110, 0x180 ;  /* 0x000001806e707836 */ /* 0x000fca0000000000 */
[----:B------:R-:W-:Y:S01]  /*19e40*/  R2UR UR8, R112 ;  /* 0x00000000700872ca */ /* 0x000fe200000e0000 */
[----:B------:R-:W-:Y:S01]  /*19e50*/  VIADD R112, R110, 0x300 ;  /* 0x000003006e707836 */ /* 0x000fe20000000000 */
[----:B------:R-:W-:Y:S01]  /*19e60*/  R2UR UR13, R113 ;  /* 0x00000000710d72ca */ /* 0x000fe200000e0000 */
[----:B------:R-:W-:Y:S02]  /*19e70*/  WARPGROUP.DEPBAR.LE gsb0, 0x0 ;  /* 0x00008000000079c5 */ /* 0x000fe40000010000 */
[----:B------:R-:W-:-:S08]  /*19e80*/  WARPGROUP.ARRIVE ;  /* 0x00000000000079c5 */ /* 0x000fd00000000000 */
        /* <DEDUP_REMOVED lines=24> */
[----:B------:R-:W-:Y:S02]  /*1a010*/  IMAD.MOV.U32 R113, RZ, RZ, -0x3ffffff0 ;  /* 0xc0000010ff717424 */ /* 0x000fe400078e00ff */
[----:B------:R-:W-:Y:S01]  /*1a020*/  FFMA.FTZ R78, R137, R21, -R148 ;  /* 0x00000015894e7223 */ /* 0x000fe20000010894 */
[----:B------:R-:W-:Y:S01]  /*1a030*/  R2UR UR28, R112 ;  /* 0x00000000701c72ca */ /* 0x000fe200000e0000 */
[----:B------:R-:W2:Y:S01]  /*1a040*/  LDL.LU R137, [R1+0x2c] ;  /* 0x00002c0001897983 */ /* 0x000ea20000300800 */
        /* <DEDUP_REMOVED lines=18> */
[-CC-:B------:R-:W-:Y:S02]  /*1a170*/  FFMA.FTZ R103, R153, R21.reuse, -R148.reuse ;  /* 0x0000001599677223 */ /* 0x180fe40000010894 */
[----:B------:R-:W0:Y:S01]  /*1a180*/  S2R R153, SR_TID.X ;  /* 0x0000000000997919 */ /* 0x000e220000002100 */
[----:B------:R-:W-:Y:S01]  /*1a190*/  FADD.FTZ R15, -R72, R15 ;  /* 0x0000000f480f7221 */ /* 0x000fe20000010100 */
[----:B------:R-:W-:-:S03]  /*1a1a0*/  FFMA.FTZ R105, R107, R21, -R148 ;  /* 0x000000156b697223 */ /* 0x000fc60000010894 */
[-C--:B------:R-:W-:Y:S01]  /*1a1b0*/  FMUL.FTZ R15, R15, R21.reuse ;  /* 0x000000150f0f7220 */ /* 0x080fe20000410000 */
[-CC-:B------:R-:W-:Y:S02]  /*1a1c0*/  FFMA.FTZ R107, R115, R21.reuse, -R148.reuse ;  /* 0x00000015736b7223 */ /* 0x180fe40000010894 */
[----:B------:R-:W-:Y:S01]  /*1a1d0*/  MUFU.EX2 R105, R105 ;  /* 0x0000006900697308 */ /* 0x000fe20000000800 */
[----:B------:R-:W-:-:S07]  /*1a1e0*/  FFMA.FTZ R79, R138, R21, -R148 ;  /* 0x000000158a4f7223 */ /* 0x000fce0000010894 */
[----:B------:R-:W2:Y:S01]  /*1a1f0*/  MUFU.EX2 R15, R15 ;  /* 0x0000000f000f7308 */ /* 0x000ea20000000800 */
[----:B------:R-:W-:Y:S02]  /*1a200*/  WARPGROUP.DEPBAR.LE gsb0, 0x0 ;  /* 0x00008000000079c5 */ /* 0x000fe40000010000 */
[----:B------:R-:W-:-:S06]  /*1a210*/  WARPGROUP.ARRIVE ;  /* 0x00000000000079c5 */ /* 0x000fcc0000000000 */
[----:B------:R-:W-:Y:S01]  /*1a220*/  HGMMA.64x96x16.F32 R24, gdesc[UR36].tnspB, R24, gsb0 ;  /* 0x41600000241879f0 */ /* 0x000fe20008000818 */
[----:B------:R-:W1:Y:S01]  /*1a230*/  MUFU.EX2 R110, R107 ;  /* 0x0000006b006e7308 */ /* 0x000e620000000800 */
[----:B0-----:R-:W-:Y:S01]  /*1a240*/  SHF.R.U32.HI R138, RZ, 0x7, R153 ;  /* 0x00000007ff8a7819 */ /* 0x001fe20000011699 */
[-CC-:B------:R-:W-:Y:S01]  /*1a250*/  FFMA.FTZ R125, R125, R21.reuse, -R148.reuse ;  /* 0x000000157d7d7223 */ /* 0x180fe20000010894 */
[----:B------:R-:W-:Y:S01]  /*1a260*/  FFMA.FTZ R124, R124, R21, -R148 ;  /* 0x000000157c7c7223 */ /* 0x000fe20000010894 */
[----:B------:R-:W-:Y:S02]  /*1a270*/  ISETP.GE.U32.AND P2, PT, R153, 0x180, PT ;  /* 0x000001809900780c */ /* 0x000fe40003f46070 */
[----:B------:R-:W-:Y:S02]  /*1a280*/  VIADD R111, R138, 0x9 ;  /* 0x000000098a6f7836 */ /* 0x000fe40000000000 */
[----:B------:R-:W-:Y:S01]  /*1a290*/  MUFU.EX2 R107, R124 ;  /* 0x0000007c006b7308 */ /* 0x000fe20000000800 */
[----:B--2---:R-:W-:-:S02]  /*1a2a0*/  FFMA.FTZ R112, R15, R137, R105 ;  /* 0x000000890f707223 */ /* 0x004fc40000010069 */
[----:B------:R-:W-:-:S05]  /*1a2b0*/  SEL R111, R111, 0x9, !P2 ;  /* 0x000000096f6f7807 */ /* 0x000fca0005000000 */
[----:B------:R-:W-:Y:S01]  /*1a2c0*/  MUFU.EX2 R125, R125 ;  /* 0x0000007d007d7308 */ /* 0x000fe20000000800 */
[----:B-1----:R-:W-:Y:S01]  /*1a2d0*/  F2FP.F16.F32.PACK_AB R105, R110, R105 ;  /* 0x000000696e69723e */ /* 0x002fe200000000ff */
[----:B------:R-:W-:-:S06]  /*1a2e0*/  FFMA.FTZ R94, R114, R21, -R148 ;  /* 0x00000015725e7223 */ /* 0x000fcc0000010894 */
[----:B------:R-:W0:Y:S01]  /*1a2f0*/  MUFU.EX2 R136, R136 ;  /* 0x0000008800887308 */ /* 0x000e220000000800 */
[-CC-:B------:R-:W-:Y:S01]  /*1a300*/  FFMA.FTZ R95, R109, R21.reuse, -R148.reuse ;  /* 0x000000156d5f7223 */ /* 0x180fe20000010894 */
[----:B------:R-:W-:-:S06]  /*1a310*/  FFMA.FTZ R98, R108, R21, -R148 ;  /* 0x000000156c627223 */ /* 0x000fcc0000010894 */
[----:B------:R-:W1:Y:S01]  /*1a320*/  MUFU.EX2 R135, R135 ;  /* 0x0000008700877308 */ /* 0x000e620000000800 */
[----:B------:R-:W-:-:S07]  /*1a330*/  FFMA.FTZ R99, R116, R21, -R148 ;  /* 0x0000001574637223 */ /* 0x000fce0000010894 */
[----:B------:R-:W2:Y:S08]  /*1a340*/  MUFU.EX2 R134, R134 ;  /* 0x0000008600867308 */ /* 0x000eb00000000800 */
[----:B------:R-:W-:Y:S01]  /*1a350*/  MUFU.EX2 R124, R76 ;  /* 0x0000004c007c7308 */ /* 0x000fe20000000800 */
[----:B0-----:R-:W-:-:S07]  /*1a360*/  FADD.FTZ R140, R136, R140 ;  /* 0x0000008c888c7221 */ /* 0x001fce0000010000 */
[----:B------:R-:W-:Y:S08]  /*1a370*/  MUFU.EX2 R76, R95 ;  /* 0x0000005f004c7308 */ /* 0x000ff00000000800 */
[----:B------:R-:W0:Y:S01]  /*1a380*/  MUFU.EX2 R133, R133 ;  /* 0x0000008500857308 */ /* 0x000e220000000800 */
[----:B-1----:R-:W-:-:S07]  /*1a390*/  FADD.FTZ R140, R135, R140 ;  /* 0x0000008c878c7221 */ /* 0x002fce0000010000 */
[----:B------:R-:W-:Y:S01]  /*1a3a0*/  MUFU.EX2 R95, R98 ;  /* 0x00000062005f7308 */ /* 0x000fe20000000800 */
[----:B------:R-:W-:Y:S02]  /*1a3b0*/  WARPGROUP.DEPBAR.LE gsb0, 0x0 ;  /* 0x00008000000079c5 */ /* 0x000fe40000010000 */
[----:B------:R1:W-:Y:S06]  /*1a3c0*/  BAR.ARV R111, 0x100 ;  /* 0x0004006f0000751d */ /* 0x0003ec0000002000 */
[----:B-1----:R-:W-:Y:S01]  /*1a3d0*/  FADD.FTZ R111, R110, R112 ;  /* 0x000000706e6f7221 */ /* 0x002fe20000010000 */
        /* <DEDUP_REMOVED lines=8> */
[----:B------:R-:W-:Y:S02]  /*1a460*/  @!P0 SYNCS.ARRIVE.TRANS64.RED.A1T0 RZ, [R112+URZ], RZ ;  /* 0x000000ff70ff89a7 */ /* 0x000fe4000810043f */
[----:B------:R1:W-:Y:S01]  /*1a470*/  @!P0 SYNCS.ARRIVE.TRANS64.RED.A1T0 RZ, [R110+URZ], RZ ;  /* 0x000000ff6eff89a7 */ /* 0x0003e2000810043f */
[----:B------:R3:W-:Y:S01]  /*1a480*/  STSM.16.M88.4 [R17+0x24300], R104 ;  /* 0x0243006811007844 */ /* 0x0007e20000000200 */
[----:B------:R-:W-:Y:S01]  /*1a490*/  MUFU.EX2 R132, R132 ;  /* 0x0000008400847308 */ /* 0x000fe20000000800 */
[----:B------:R-:W-:-:S07]  /*1a4a0*/  FADD.FTZ R125, R125, R14 ;  /* 0x0000000e7d7d7221 */ /* 0x000fce0000010000 */
[----:B---3--:R-:W-:Y:S08]  /*1a4b0*/  MUFU.EX2 R104, R93 ;  /* 0x0000005d00687308 */ /* 0x008ff00000000800 */
[----:B------:R-:W3:Y:S01]  /*1a4c0*/  MUFU.EX2 R93, R94 ;  /* 0x0000005e005d7308 */ /* 0x000ee20000000800 */
[----:B------:R-:W-:-:S07]  /*1a4d0*/  FFMA.FTZ R108, R157, R21, -R148 ;  /* 0x000000159d6c7223 */ /* 0x000fce0000010894 */
[----:B------:R-:W4:Y:S01]  /*1a4e0*/  MUFU.EX2 R99, R99 ;  /* 0x0000006300637308 */ /* 0x000f220000000800 */
[----:B--2---:R-:W-:-:S07]  /*1a4f0*/  FADD.FTZ R140, R134, R140 ;  /* 0x0000008c868c7221 */ /* 0x004fce0000010000 */
[----:B------:R-:W2:Y:S01]  /*1a500*/  MUFU.EX2 R131, R131 ;  /* 0x0000008300837308 */ /* 0x000ea20000000800 */
[----:B------:R-:W-:-:S07]  /*1a510*/  FFMA.FTZ R109, R156, R21, -R148 ;  /* 0x000000159c6d7223 */ /* 0x000fce0000010894 */
[----:B-1----:R-:W-:Y:S01]  /*1a520*/  MUFU.EX2 R110, R77 ;  /* 0x0000004d006e7308 */ /* 0x002fe20000000800 */
[----:B0-----:R-:W-:-:S07]  /*1a530*/  FADD.FTZ R140, R133, R140 ;  /* 0x0000008c858c7221 */ /* 0x001fce0000010000 */
[----:B------:R3:W-:Y:S08]  /*1a540*/  MUFU.EX2 R138, R88 ;  /* 0x00000058008a7308 */ /* 0x0007f00000000800 */
[----:B------:R-:W0:Y:S01]  /*1a550*/  MUFU.EX2 R77, R102 ;  /* 0x00000066004d7308 */ /* 0x000e220000000800 */
[----:B---3--:R-:W-:-:S04]  /*1a560*/  FADD.FTZ R88, R93, R125 ;  /* 0x0000007d5d587221 */ /* 0x008fc80000010000 */
[----:B------:R-:W-:-:S03]  /*1a570*/  FADD.FTZ R88, R76, R88 ;  /* 0x000000584c587221 */ /* 0x000fc60000010000 */
[----:B------:R-:W1:Y:S01]  /*1a580*/  MUFU.EX2 R130, R130 ;  /* 0x0000008200827308 */ /* 0x000e620000000800 */
[----:B------:R-:W-:-:S07]  /*1a590*/  FADD.FTZ R88, R95, R88 ;  /* 0x000000585f587221 */ /* 0x000fce0000010000 */
[----:B------:R-:W3:Y:S01]  /*1a5a0*/  MUFU.EX2 R103, R103 ;  /* 0x0000006700677308 */ /* 0x000ee20000000800 */
[----:B------:R-:W-:Y:S01]  /*1a5b0*/  FADD.FTZ R140, R132, R140 ;  /* 0x0000008c848c7221 */ /* 0x000fe20000010000 */
[----:B------:R-:W-:-:S06]  /*1a5c0*/  FFMA.FTZ R114, R155, R21, -R148 ;  /* 0x000000159b727223 */ /* 0x000fcc0000010894 */
[----:B------:R-:W3:Y:S01]  /*1a5d0*/  MUFU.EX2 R129, R129 ;  /* 0x0000008100817308 */ /* 0x000ee20000000800 */
[----:B----4-:R-:W-:Y:S01]  /*1a5e0*/  FADD.FTZ R88, R99, R88 ;  /* 0x0000005863587221 */ /* 0x010fe20000010000 */
[----:B------:R-:W-:-:S06]  /*1a5f0*/  FFMA.FTZ R115, R154, R21, -R148 ;  /* 0x000000159a737223 */ /* 0x000fcc0000010894 */
[----:B------:R-:W4:Y:S01]  /*1a600*/  MUFU.EX2 R108, R108 ;  /* 0x0000006c006c7308 */ /* 0x000f220000000800 */
[----:B--2---:R-:W-:-:S07]  /*1a610*/  FADD.FTZ R140, R131, R140 ;  /* 0x0000008c838c7221 */ /* 0x004fce0000010000 */
[----:B------:R-:W-:Y:S01]  /*1a620*/  MUFU.EX2 R128, R128 ;  /* 0x0000008000807308 */ /* 0x000fe20000000800 */
[----:B0-----:R-:W-:Y:S01]  /*1a630*/  FADD.FTZ R88, R77, R88 ;  /* 0x000000584d587221 */ /* 0x001fe20000010000 */
[----:B------:R-:W-:-:S06]  /*1a640*/  FFMA.FTZ R116, R139, R21, -R148 ;  /* 0x000000158b747223 */ /* 0x000fcc0000010894 */
[----:B------:R-:W0:Y:S01]  /*1a650*/  MUFU.EX2 R109, R109 ;  /* 0x0000006d006d7308 */ /* 0x000e220000000800 */
[----:B-1----:R-:W-:-:S07]  /*1a660*/  FADD.FTZ R140, R130, R140 ;  /* 0x0000008c828c7221 */ /* 0x002fce0000010000 */
[----:B------:R-:W1:Y:S01]  /*1a670*/  MUFU.EX2 R127, R127 ;  /* 0x0000007f007f7308 */ /* 0x000e620000000800 */
[----:B---3--:R-:W-:-:S07]  /*1a680*/  FADD.FTZ R88, R103, R88 ;  /* 0x0000005867587221 */ /* 0x008fce0000010000 */
[----:B------:R-:W-:Y:S01]  /*1a690*/  MUFU.EX2 R105, R97 ;  /* 0x0000006100697308 */ /* 0x000fe20000000800 */
[----:B------:R-:W-:-:S07]  /*1a6a0*/  FFMA.FTZ R117, R117, R21, -R148 ;  /* 0x0000001575757223 */ /* 0x000fce0000010894 */
[----:B------:R-:W-:Y:S01]  /*1a6b0*/  MUFU.EX2 R97, R89 ;  /* 0x0000005900617308 */ /* 0x000fe20000000800 */
[----:B------:R-:W-:-:S07]  /*1a6c0*/  FADD.FTZ R140, R129, R140 ;  /* 0x0000008c818c7221 */ /* 0x000fce0000010000 */
[----:B------:R-:W2:Y:S01]  /*1a6d0*/  MUFU.EX2 R89, R114 ;  /* 0x0000007200597308 */ /* 0x000ea20000000800 */
[----:B----4-:R-:W-:-:S07]  /*1a6e0*/  FADD.FTZ R88, R108, R88 ;  /* 0x000000586c587221 */ /* 0x010fce0000010000 */
[----:B------:R-:W3:Y:S01]  /*1a6f0*/  MUFU.EX2 R126, R126 ;  /* 0x0000007e007e7308 */ /* 0x000ee20000000800 */
[----:B------:R-:W-:-:S07]  /*1a700*/  FFMA.FTZ R118, R118, R21, -R148 ;  /* 0x0000001576767223 */ /* 0x000fce0000010894 */
[----:B------:R-:W4:Y:S01]  /*1a710*/  MUFU.EX2 R115, R115 ;  /* 0x0000007300737308 */ /* 0x000f220000000800 */
[----:B0-----:R-:W-:-:S07]  /*1a720*/  FADD.FTZ R88, R109, R88 ;  /* 0x000000586d587221 */ /* 0x001fce0000010000 */
[----:B------:R-:W0:Y:S01]  /*1a730*/  MUFU.EX2 R111, R84 ;  /* 0x00000054006f7308 */ /* 0x000e220000000800 */
[----:B------:R-:W-:Y:S01]  /*1a740*/  FFMA.FTZ R119, R119, R21, -R148 ;  /* 0x0000001577777223 */ /* 0x000fe20000010894 */
[----:B------:R-:W-:-:S06]  /*1a750*/  F2FP.F16.F32.PACK_AB R95, R99, R95 ;  /* 0x0000005f635f723e */ /* 0x000fcc00000000ff */
[----:B------:R-:W0:Y:S08]  /*1a760*/  MUFU.EX2 R116, R116 ;  /* 0x0000007400747308 */ /* 0x000e300000000800 */
[----:B------:R1:W-:Y:S01]  /*1a770*/  MUFU.EX2 R98, R90 ;  /* 0x0000005a00627308 */ /* 0x0003e20000000800 */
[----:B------:R-:W-:-:S07]  /*1a780*/  FFMA.FTZ R120, R120, R21, -R148 ;  /* 0x0000001578787223 */ /* 0x000fce0000010894 */
[----:B------:R-:W0:Y:S01]  /*1a790*/  MUFU.EX2 R117, R117 ;  /* 0x0000007500757308 */ /* 0x000e220000000800 */
[----:B-1----:R-:W-:-:S04]  /*1a7a0*/  FADD.FTZ R90, R128, R140 ;  /* 0x0000008c805a7221 */ /* 0x002fc80000010000 */
[----:B------:R-:W-:-:S03]  /*1a7b0*/  FADD.FTZ R90, R127, R90 ;  /* 0x0000005a7f5a7221 */ /* 0x000fc60000010000 */
[----:B------:R-:W1:Y:S01]  /*1a7c0*/  MUFU.EX2 R112, R81 ;  /* 0x0000005100707308 */ /* 0x000e620000000800 */
[----:B------:R-:W-:-:S07]  /*1a7d0*/  FFMA.FTZ R121, R121, R21, -R148 ;  /* 0x0000001579797223 */ /* 0x000fce0000010894 */
[----:B------:R-:W-:Y:S08]  /*1a7e0*/  MUFU.EX2 R99, R75 ;  /* 0x0000004b00637308 */ /* 0x000ff00000000800 */
[----:B------:R-:W1:Y:S08]  /*1a7f0*/  MUFU.EX2 R118, R118 ;  /* 0x0000007600767308 */ /* 0x000e700000000800 */
[----:B------:R2:W-:Y:S08]  /*1a800*/  MUFU.EX2 R75, R78 ;  /* 0x0000004e004b7308 */ /* 0x0005f00000000800 */
[----:B------:R-:W1:Y:S01]  /*1a810*/  MUFU.EX2 R107, R92 ;  /* 0x0000005c006b7308 */ /* 0x000e620000000800 */
[----:B--2---:R-:W-:Y:S01]  /*1a820*/  FADD.FTZ R78, R89, R88 ;  /* 0x00000058594e7221 */ /* 0x004fe20000010000 */
[----:B---3--:R-:W-:-:S03]  /*1a830*/  FADD.FTZ R88, R126, R90 ;  /* 0x0000005a7e587221 */ /* 0x008fc60000010000 */
[----:B----4-:R-:W-:-:S03]  /*1a840*/  FADD.FTZ R78, R115, R78 ;  /* 0x0000004e734e7221 */ /* 0x010fc60000010000 */
[----:B------:R-:W2:Y:S01]  /*1a850*/  MUFU.EX2 R119, R119 ;  /* 0x0000007700777308 */ /* 0x000ea20000000800 */
[----:B0-----:R-:W-:Y:S01]  /*1a860*/  FADD.FTZ R88, R111, R88 ;  /* 0x000000586f587221 */ /* 0x001fe20000010000 */
[----:B------:R-:W-:Y:S01]  /*1a870*/  FADD.FTZ R78, R116, R78 ;  /* 0x0000004e744e7221 */ /* 0x000fe20000010000 */
[----:B------:R-:W-:-:S05]  /*1a880*/  FFMA.FTZ R122, R122, R21, -R148 ;  /* 0x000000157a7a7223 */ /* 0x000fca0000010894 */
[----:B------:R-:W0:Y:S01]  /*1a890*/  MUFU.EX2 R113, R80 ;  /* 0x0000005000717308 */ /* 0x000e220000000800 */
[----:B------:R-:W-:-:S07]  /*1a8a0*/  FFMA.FTZ R123, R123, R21, -R148 ;  /* 0x000000157b7b7223 */ /* 0x000fce0000010894 */
[----:B------:R-:W-:Y:S08]  /*1a8b0*/  MUFU.EX2 R120, R120 ;  /* 0x0000007800787308 */ /* 0x000ff00000000800 */
[----:B------:R-:W3:Y:S08]  /*1a8c0*/  MUFU.EX2 R106, R100 ;  /* 0x00000064006a7308 */ /* 0x000ef00000000800 */
[----:B------:R4:W-:Y:S08]  /*1a8d0*/  MUFU.EX2 R102, R79 ;  /* 0x0000004f00667308 */ /* 0x0009f00000000800 */
[----:B------:R-:W3:Y:S01]  /*1a8e0*/  MUFU.EX2 R121, R121 ;  /* 0x0000007900797308 */ /* 0x000ee20000000800 */
[----:B----4-:R-:W-:Y:S01]  /*1a8f0*/  FADD.FTZ R79, R110, R88 ;  /* 0x000000586e4f7221 */ /* 0x010fe20000010000 */
[----:B------:R-:W-:-:S03]  /*1a900*/  FADD.FTZ R88, R117, R78 ;  /* 0x0000004e75587221 */ /* 0x000fc60000010000 */
[----:B-1----:R-:W-:Y:S01]  /*1a910*/  FADD.FTZ R79, R112, R79 ;  /* 0x0000004f704f7221 */ /* 0x002fe20000010000 */
[----:B------:R-:W-:Y:S02]  /*1a920*/  FADD.FTZ R88, R118, R88 ;  /* 0x0000005876587221 */ /* 0x000fe40000010000 */
[----:B------:R-:W1:Y:S01]  /*1a930*/  MUFU.EX2 R122, R122 ;  /* 0x0000007a007a7308 */ /* 0x000e620000000800 */
[----:B------:R-:W-:Y:S01]  /*1a940*/  FADD.FTZ R90, R107, R79 ;  /* 0x0000004f6b5a7221 */ /* 0x000fe20000010000 */
[----:B--2---:R-:W-:Y:S01]  /*1a950*/  FADD.FTZ R88, R119, R88 ;  /* 0x0000005877587221 */ /* 0x004fe20000010000 */
[----:B------:R-:W-:Y:S02]  /*1a960*/  F2FP.F16.F32.PACK_AB R92, R135, R136 ;  /* 0x00000088875c723e */ /* 0x000fe400000000ff */
[----:B0-----:R-:W-:-:S03]  /*1a970*/  FADD.FTZ R90, R113, R90 ;  /* 0x0000005a715a7221 */ /* 0x001fc60000010000 */
[----:B------:R-:W0:Y:S01]  /*1a980*/  MUFU.EX2 R123, R123 ;  /* 0x0000007b007b7308 */ /* 0x000e220000000800 */
[----:B------:R-:W-:Y:S02]  /*1a990*/  F2FP.F16.F32.PACK_AB R93, R76, R93 ;  /* 0x0000005d4c5d723e */ /* 0x000fe400000000ff */
[----:B------:R-:W-:Y:S02]  /*1a9a0*/  F2FP.F16.F32.PACK_AB R94, R133, R134 ;  /* 0x00000086855e723e */ /* 0x000fe400000000ff */
[----:B------:R-:W-:-:S03]  /*1a9b0*/  F2FP.F16.F32.PACK_AB R76, R131, R132 ;  /* 0x00000084834c723e */ /* 0x000fc600000000ff */
[----:B------:R-:W2:Y:S01]  /*1a9c0*/  MUFU.EX2 R137, R73 ;  /* 0x0000004900897308 */ /* 0x000ea20000000800 */
[----:B------:R-:W-:Y:S02]  /*1a9d0*/  F2FP.F16.F32.PACK_AB R77, R103, R77 ;  /* 0x0000004d674d723e */ /* 0x000fe400000000ff */
[----:B------:R-:W-:Y:S02]  /*1a9e0*/  F2FP.F16.F32.PACK_AB R78, R129, R130 ;  /* 0x00000082814e723e */ /* 0x000fe400000000ff */
[----:B------:R-:W-:-:S03]  /*1a9f0*/  F2FP.F16.F32.PACK_AB R79, R109, R108 ;  /* 0x0000006c6d4f723e */ /* 0x000fc600000000ff */
[----:B------:R4:W2:Y:S01]  /*1aa00*/  MUFU.EX2 R14, R91 ;  /* 0x0000005b000e7308 */ /* 0x0008a20000000800 */
[----:B---3--:R-:W-:Y:S01]  /*1aa10*/  FADD.FTZ R90, R106, R90 ;  /* 0x0000005a6a5a7221 */ /* 0x008fe20000010000 */
[----:B------:R-:W-:Y:S01]  /*1aa20*/  STSM.16.M88.4 [R17+0x25b00], R92 ;  /* 0x025b005c11007844 */ /* 0x000fe20000000200 */
[----:B----4-:R-:W-:-:S03]  /*1aa30*/  FADD.FTZ R91, R120, R88 ;  /* 0x00000058785b7221 */ /* 0x010fc60000010000 */
[----:B------:R3:W-:Y:S01]  /*1aa40*/  STSM.16.M88.4 [R17+0x27300], R76 ;  /* 0x0273004c11007844 */ /* 0x0007e20000000200 */
[----:B------:R-:W-:Y:S01]  /*1aa50*/  FADD.FTZ R91, R121, R91 ;  /* 0x0000005b795b7221 */ /* 0x000fe20000010000 */
[----:B------:R-:W4:Y:S08]  /*1aa60*/  MUFU.EX2 R74, R74 ;  /* 0x0000004a004a7308 */ /* 0x000f300000000800 */
[----:B------:R-:W4:Y:S01]  /*1aa70*/  MUFU.EX2 R100, R96 ;  /* 0x0000006000647308 */ /* 0x000f220000000800 */
[----:B---3--:R-:W-:Y:S01]  /*1aa80*/  FADD.FTZ R76, R124, R90 ;  /* 0x0000005a7c4c7221 */ /* 0x008fe20000010000 */
[----:B-1----:R-:W-:-:S03]  /*1aa90*/  FADD.FTZ R77, R122, R91 ;  /* 0x0000005b7a4d7221 */ /* 0x002fc60000010000 */
[----:B------:R-:W-:Y:S01]  /*1aaa0*/  FADD.FTZ R76, R105, R76 ;  /* 0x0000004c694c7221 */ /* 0x000fe20000010000 */
[----:B0-----:R-:W-:Y:S02]  /*1aab0*/  FADD.FTZ R77, R123, R77 ;  /* 0x0000004d7b4d7221 */ /* 0x001fe40000010000 */
[----:B------:R-:W0:Y:S01]  /*1aac0*/  MUFU.EX2 R139, R85 ;  /* 0x00000055008b7308 */ /* 0x000e220000000800 */
[----:B--2---:R-:W-:Y:S01]  /*1aad0*/  FADD.FTZ R76, R137, R76 ;  /* 0x0000004c894c7221 */ /* 0x004fe20000010000 */
[----:B------:R-:W-:Y:S01]  /*1aae0*/  FADD.FTZ R77, R14, R77 ;  /* 0x0000004d0e4d7221 */ /* 0x000fe20000010000 */
[-C--:B------:R-:W-:Y:S02]  /*1aaf0*/  FFMA.FTZ R82, R82, R21.reuse, -R148 ;  /* 0x0000001552527223 */ /* 0x080fe40000010894 */
[----:B------:R-:W-:Y:S01]  /*1ab00*/  FADD.FTZ R76, R104, R76 ;  /* 0x0000004c684c7221 */ /* 0x000fe20000010000 */
[----:B------:R-:W-:Y:S01]  /*1ab10*/  FADD.FTZ R77, R98, R77 ;  /* 0x0000004d624d7221 */ /* 0x000fe20000010000 */
[-C--:B------:R-:W-:Y:S01]  /*1ab20*/  FFMA.FTZ R83, R83, R21.reuse, -R148 ;  /* 0x0000001553537223 */ /* 0x080fe20000010894 */
[----:B------:R-:W1:Y:S01]  /*1ab30*/  MUFU.EX2 R101, R101 ;  /* 0x0000006500657308 */ /* 0x000e620000000800 */
[----:B------:R-:W-:Y:S01]  /*1ab40*/  FADD.FTZ R76, R138, R76 ;  /* 0x0000004c8a4c7221 */ /* 0x000fe20000010000 */
[----:B----4-:R-:W-:Y:S01]  /*1ab50*/  FADD.FTZ R77, R74, R77 ;  /* 0x0000004d4a4d7221 */ /* 0x010fe20000010000 */
[----:B------:R-:W-:-:S02]  /*1ab60*/  FFMA.FTZ R86, R86, R21, -R148 ;  /* 0x0000001556567223 */ /* 0x000fc40000010894 */
[----:B------:R-:W-:-:S03]  /*1ab70*/  FADD.FTZ R78, R100, R76 ;  /* 0x0000004c644e7221 */ /* 0x000fc60000010000 */
[----:B------:R-:W2:Y:S01]  /*1ab80*/  MUFU.EX2 R82, R82 ;  /* 0x0000005200527308 */ /* 0x000ea20000000800 */
[----:B------:R-:W-:Y:S01]  /*1ab90*/  FADD.FTZ R108, R99, R77 ;  /* 0x0000004d636c7221 */ /* 0x000fe20000010000 */
[----:B------:R-:W-:Y:S01]  /*1aba0*/  F2FP.F16.F32.PACK_AB R88, R127, R128 ;  /* 0x000000807f58723e */ /* 0x000fe200000000ff */
[----:B0-----:R-:W-:-:S05]  /*1abb0*/  FADD.FTZ R78, R139, R78 ;  /* 0x0000004e8b4e7221 */ /* 0x001fca0000010000 */
[----:B------:R-:W-:Y:S01]  /*1abc0*/  MUFU.EX2 R85, R142 ;  /* 0x0000008e00557308 */ /* 0x000fe20000000800 */
[----:B------:R-:W-:Y:S02]  /*1abd0*/  F2FP.F16.F32.PACK_AB R89, R115, R89 ;  /* 0x000000597359723e */ /* 0x000fe400000000ff */
[----:B------:R-:W-:Y:S02]  /*1abe0*/  F2FP.F16.F32.PACK_AB R90, R111, R126 ;  /* 0x0000007e6f5a723e */ /* 0x000fe400000000ff */
[----:B------:R-:W-:-:S03]  /*1abf0*/  F2FP.F16.F32.PACK_AB R91, R117, R116 ;  /* 0x00000074755b723e */ /* 0x000fc600000000ff */
[----:B------:R-:W0:Y:S01]  /*1ac00*/  MUFU.EX2 R83, R83 ;  /* 0x0000005300537308 */ /* 0x000e220000000800 */
[----:B------:R-:W-:Y:S01]  /*1ac10*/  FADD.FTZ R79, R75, R108 ;  /* 0x0000006c4b4f7221 */ /* 0x000fe20000010000 */
[----:B------:R-:W-:Y:S01]  /*1ac20*/  F2FP.F16.F32.PACK_AB R76, R124, R106 ;  /* 0x0000006a7c4c723e */ /* 0x000fe200000000ff */
[----:B------:R-:W-:-:S05]  /*1ac30*/  FADD.FTZ R106, R97, R78 ;  /* 0x0000004e616a7221 */ /* 0x000fca0000010000 */
[----:B------:R-:W-:Y:S01]  /*1ac40*/  MUFU.EX2 R96, R144 ;  /* 0x0000009000607308 */ /* 0x000fe20000000800 */
[----:B------:R3:W-:Y:S01]  /*1ac50*/  STSM.16.M88.4 [R17+0x28b00], R88 ;  /* 0x028b005811007844 */ /* 0x0007e20000000200 */
[----:B------:R-:W-:-:S06]  /*1ac60*/  F2FP.F16.F32.PACK_AB R92, R112, R110 ;  /* 0x0000006e705c723e */ /* 0x000fcc00000000ff */
[----:B------:R-:W4:Y:S01]  /*1ac70*/  MUFU.EX2 R86, R86 ;  /* 0x0000005600567308 */ /* 0x000f220000000800 */
[----:B------:R-:W-:Y:S02]  /*1ac80*/  F2FP.F16.F32.PACK_AB R93, R119, R118 ;  /* 0x00000076775d723e */ /* 0x000fe400000000ff */
[----:B------:R-:W-:Y:S02]  /*1ac90*/  F2FP.F16.F32.PACK_AB R94, R113, R107 ;  /* 0x0000006b715e723e */ /* 0x000fe400000000ff */
[----:B------:R-:W-:-:S03]  /*1aca0*/  F2FP.F16.F32.PACK_AB R95, R121, R120 ;  /* 0x00000078795f723e */ /* 0x000fc600000000ff */
[----:B------:R-:W4:Y:S01]  /*1acb0*/  MUFU.EX2 R81, R147 ;  /* 0x0000009300517308 */ /* 0x000f220000000800 */
[----:B---3--:R-:W-:Y:S01]  /*1acc0*/  FADD.FTZ R89, R102, R79 ;  /* 0x0000004f66597221 */ /* 0x008fe20000010000 */
[----:B-1----:R-:W-:Y:S01]  /*1acd0*/  FADD.FTZ R106, R101, R106 ;  /* 0x0000006a656a7221 */ /* 0x002fe20000010000 */
[----:B------:R-:W-:Y:S01]  /*1ace0*/  F2FP.F16.F32.PACK_AB R79, R98, R14 ;  /* 0x0000000e624f723e */ /* 0x000fe200000000ff */
[----:B------:R1:W-:Y:S01]  /*1acf0*/  STSM.16.M88.4 [R17+0x2a300], R92 ;  /* 0x02a3005c11007844 */ /* 0x0003e20000000200 */
[----:B--2---:R-:W-:-:S03]  /*1ad00*/  FADD.FTZ R14, R82, R89 ;  /* 0x00000059520e7221 */ /* 0x004fc60000010000 */
[----:B------:R-:W2:Y:S01]  /*1ad10*/  MUFU.EX2 R84, R149 ;  /* 0x0000009500547308 */ /* 0x000ea20000000800 */
[----:B0-----:R-:W-:Y:S01]  /*1ad20*/  FADD.FTZ R91, R83, R14 ;  /* 0x0000000e535b7221 */ /* 0x001fe20000010000 */
[----:B------:R-:W-:-:S06]  /*1ad30*/  F2FP.F16.F32.PACK_AB R89, R99, R74 ;  /* 0x0000004a6359723e */ /* 0x000fcc00000000ff */
[----:B------:R-:W0:Y:S01]  /*1ad40*/  MUFU.EX2 R73, R150 ;  /* 0x0000009600497308 */ /* 0x000e220000000800 */
[----:B-1----:R-:W-:Y:S01]  /*1ad50*/  FADD.FTZ R93, R85, R106 ;  /* 0x0000006a555d7221 */ /* 0x002fe20000010000 */
[----:B----4-:R-:W-:-:S03]  /*1ad60*/  FADD.FTZ R14, R86, R91 ;  /* 0x0000005b560e7221 */ /* 0x010fc60000010000 */
[----:B------:R-:W-:Y:S01]  /*1ad70*/  FADD.FTZ R74, R96, R93 ;  /* 0x0000005d604a7221 */ /* 0x000fe20000010000 */
[----:B------:R-:W-:-:S03]  /*1ad80*/  F2FP.F16.F32.PACK_AB R91, R102, R75 ;  /* 0x0000004b665b723e */ /* 0x000fc600000000ff */
[----:B------:R-:W-:-:S04]  /*1ad90*/  FADD.FTZ R75, R81, R74 ;  /* 0x0000004a514b7221 */ /* 0x000fc80000010000 */
[C---:B--2---:R-:W-:Y:S01]  /*1ada0*/  FADD.FTZ R74, R84.reuse, R75 ;  /* 0x0000004b544a7221 */ /* 0x044fe20000010000 */
[----:B------:R-:W-:Y:S02]  /*1adb0*/  F2FP.F16.F32.PACK_AB R84, R84, R81 ;  /* 0x000000515454723e */ /* 0x000fe400000000ff */
[----:B------:R-:W2:Y:S01]  /*1adc0*/  LDL R81, [R1+0x84] ;  /* 0x0000840001517983 */ /* 0x000ea20000100800 */
[----:B0-----:R-:W-:-:S03]  /*1add0*/  FADD.FTZ R75, R73, R74 ;  /* 0x0000004a494b7221 */ /* 0x001fc60000010000 */
[----:B------:R-:W2:Y:S01]  /*1ade0*/  LDL.LU R74, [R1+0x10] ;  /* 0x00001000014a7983 */ /* 0x000ea20000300800 */
[-CC-:B------:R-:W-:Y:S01]  /*1adf0*/  FFMA.FTZ R87, R87, R21.reuse, -R148.reuse ;  /* 0x0000001557577223 */ /* 0x180fe20000010894 */
[-CC-:B------:R-:W-:Y:S01]  /*1ae00*/  FFMA.FTZ R141, R141, R21.reuse, -R148.reuse ;  /* 0x000000158d8d7223 */ /* 0x180fe20000010894 */
[-CC-:B------:R-:W-:Y:S01]  /*1ae10*/  FFMA.FTZ R143, R143, R21.reuse, -R148.reuse ;  /* 0x000000158f8f7223 */ /* 0x180fe20000010894 */
[-CC-:B------:R-:W-:Y:S01]  /*1ae20*/  FFMA.FTZ R145, R145, R21.reuse, -R148.reuse ;  /* 0x0000001591917223 */ /* 0x180fe20000010894 */
[----:B------:R-:W-:Y:S01]  /*1ae30*/  FFMA.FTZ R146, R146, R21, -R148 ;  /* 0x0000001592927223 */ /* 0x000fe20000010894 */
[----:B------:R-:W-:Y:S08]  /*1ae40*/  MUFU.EX2 R80, R151 ;  /* 0x0000009700507308 */ /* 0x000ff00000000800 */
[----:B------:R-:W0:Y:S08]  /*1ae50*/  MUFU.EX2 R87, R87 ;  /* 0x0000005700577308 */ /* 0x000e300000000800 */
[----:B------:R-:W-:Y:S08]  /*1ae60*/  MUFU.EX2 R141, R141 ;  /* 0x0000008d008d7308 */ /* 0x000ff00000000800 */
[----:B------:R-:W1:Y:S08]  /*1ae70*/  MUFU.EX2 R143, R143 ;  /* 0x0000008f008f7308 */ /* 0x000e700000000800 */
[----:B------:R-:W-:Y:S08]  /*1ae80*/  MUFU.EX2 R145, R145 ;  /* 0x0000009100917308 */ /* 0x000ff00000000800 */
[----:B------:R-:W3:Y:S01]  /*1ae90*/  MUFU.EX2 R146, R146 ;  /* 0x0000009200927308 */ /* 0x000ee20000000800 */
[----:B------:R-:W-:-:S02]  /*1aea0*/  F2FP.F16.F32.PACK_AB R77, R123, R122 ;  /* 0x0000007a7b4d723e */ /* 0x000fc400000000ff */
[----:B------:R-:W-:Y:S01]  /*1aeb0*/  F2FP.F16.F32.PACK_AB R78, R137, R105 ;  /* 0x00000069894e723e */ /* 0x000fe200000000ff */
[----:B0-----:R-:W-:Y:S01]  /*1aec0*/  FADD.FTZ R14, R87, R14 ;  /* 0x0000000e570e7221 */ /* 0x001fe20000010000 */
        /* <DEDUP_REMOVED lines=8> */
[----:B---3--:R-:W-:Y:S01]  /*1af50*/  F2FP.F16.F32.PACK_AB R87, R146, R145 ;  /* 0x000000919257723e */ /* 0x008fe200000000ff */
        /* <DEDUP_REMOVED lines=10> */
[----:B------:R-:W-:-:S04]  /*1b000*/  FADD.FTZ R14, R141, R14 ;  /* 0x0000000e8d0e7221 */ /* 0x000fc80000010000 */
[----:B------:R-:W-:Y:S01]  /*1b010*/  FADD.FTZ R14, R143, R14 ;  /* 0x0000000e8f0e7221 */ /* 0x000fe20000010000 */
[----:B------:R-:W-:-:S03]  /*1b020*/  FADD.FTZ R75, R80, R75 ;  /* 0x0000004b504b7221 */ /* 0x000fc60000010000 */
        /* <DEDUP_REMOVED lines=26> */
[----:B------:R-:W-:Y:S01]  /*1b1d0*/  STL [R1+0x14], R75 ;  /* 0x0000144b01007387 */ /* 0x000fe20000100800 */
[-C--:B------:R-:W-:Y:S01]  /*1b1e0*/  FMUL.FTZ R26, R26, R15.reuse ;  /* 0x0000000f1a1a7220 */ /* 0x080fe20000410000 */
[----:B------:R-:W-:-:S02]  /*1b1f0*/  FMUL.FTZ R27, R27, R15 ;  /* 0x0000000f1b1b7220 */ /* 0x000fc40000410000 */
[----:B------:R1:W-:Y:S01]  /*1b200*/  STL [R1+0x2c], R14 ;  /* 0x00002c0e01007387 */ /* 0x0003e20000100800 */
[-C--:B------:R-:W-:Y:S01]  /*1b210*/  FMUL.FTZ R30, R30, R15.reuse ;  /* 0x0000000f1e1e7220 */ /* 0x080fe20000410000 */
[-C--:B------:R-:W-:Y:S01]  /*1b220*/  FMUL.FTZ R31, R31, R15.reuse ;  /* 0x0000000f1f1f7220 */ /* 0x080fe20000410000 */
[-C--:B------:R-:W-:Y:S01]  /*1b230*/  FMUL.FTZ R34, R34, R15.reuse ;  /* 0x0000000f22227220 */ /* 0x080fe20000410000 */
[----:B------:R3:W5:Y:S01]  /*1b240*/  LDL R150, [R1+0x38] ;  /* 0x0000380001967983 */ /* 0x0007620000100800 */
        /* <DEDUP_REMOVED lines=19> */
[----:B-1----:R-:W-:-:S02]  /*1b380*/  IMAD.MOV.U32 R14, RZ, RZ, R19 ;  /* 0x000000ffff0e7224 */ /* 0x002fc400078e0013 */
[----:B------:R-:W-:Y:S01]  /*1b390*/  IMAD.MOV.U32 R15, RZ, RZ, R72 ;  /* 0x000000ffff0f7224 */ /* 0x000fe200078e0048 */
[C---:B--2---:R-:W-:Y:S01]  /*1b3a0*/  ISETP.GT.AND P2, PT, R74.reuse, R81, PT ;  /* 0x000000514a00720c */ /* 0x044fe20003f44270 */
[----:B------:R-:W-:-:S05]  /*1b3b0*/  VIADD R0, R74, 0xffffffff ;  /* 0xffffffff4a007836 */ /* 0x000fca0000000000 */
[----:B------:R1:W-:Y:S02]  /*1b3c0*/  STL [R1+0x10], R0 ;  /* 0x0000100001007387 */ /* 0x0003e40000100800 */
[----:B-1----:R-:W-:Y:S01]  /*1b3d0*/  IMAD.MOV.U32 R0, RZ, RZ, R20 ;  /* 0x000000ffff007224 */ /* 0x002fe200078e0014 */
[----:B0-----:R-:W-:-:S04]  /*1b3e0*/  NOP ;  /* 0x0000000000007918 */ /* 0x001fc80000000000 */
[----:B---3--:R-:W-:Y:S05]  /*1b3f0*/  @P2 BRA `(.L_x_11824) ;  /* 0xffffffac00b82947 */ /* 0x008fea000383ffff */
.L_x_11813:
[----:B------:R-:W-:Y:S05]  /*1b400*/  WARPSYNC.ALL ;  /* 0x0000000000007948 */ /* 0x000fea0003800000 */
[----:B------:R-:W-:Y:S06]  /*1b410*/  BAR.ARV 0x8, 0x200 ;  /* 0x0208000000007b1d */ /* 0x000fec0000002000 */
[----:B------:R-:W-:Y:S05]  /*1b420*/  @!P1 BRA `(.L_x_11825) ;  /* 0x0000000000049947 */ /* 0x000fea0003800000 */
[----:B------:R-:W-:Y:S01]  /*1b430*/  BPT.TRAP 0x1 ;  /* 0x000000040000795c */ /* 0x000fe20000300000 */
.L_x_11825:
[----:B------:R-:W2:Y:S01]  /*1b440*/  LDL R2, [R1+0x38] ;  /* 0x0000380001027983 */ /* 0x000ea20000100800 */
[----:B------:R-:W-:Y:S01]  /*1b450*/  IMAD R0, R19, 0x8, R16 ;  /* 0x0000000813007824 */ /* 0x000fe200078e0210 */
[----:B--2---:R-:W-:-:S04]  /*1b460*/  SHF.L.U32 R3, R2, 0x1f, RZ ;  /* 0x0000001f02037819 */ /* 0x004fc800000006ff */
[----:B------:R0:W1:Y:S01]  /*1b470*/  SYNCS.PHASECHK.TRANS64.TRYWAIT P2, [R0+URZ+0x31c50], R3 ;  /* 0x031c5003000075a7 */ /* 0x000062000804017f */
[----:B------:R-:W-:Y:S05]  /*1b480*/  @!P1 BRA `(.L_x_11826) ;  /* 0x0000000000049947 */ /* 0x000fea0003800000 */
[----:B------:R-:W-:Y:S01]  /*1b490*/  BPT.TRAP 0x1 ;  /* 0x000000040000795c */ /* 0x000fe20000300000 */
.L_x_11826:
[----:B------:R-:W2:Y:S01]  /*1b4a0*/  LDL.LU R2, [R1+0x74] ;  /* 0x0000740001027983 */ /* 0x000ea20000300800 */
[----:B------:R-:W-:Y:S02]  /*1b4b0*/  VIADD R16, R16, 0x200 ;  /* 0x0000020010107836 */ /* 0x000fe40000000000 */
[----:B------:R-:W-:-:S03]  /*1b4c0*/  IMAD.MOV.U32 R5, RZ, RZ, -0x3ffffff0 ;  /* 0xc0000010ff057424 */ /* 0x000fc600078e00ff */
[----:B------:R-:W-:-:S04]  /*1b4d0*/  SHF.R.U32.HI R16, RZ, 0x4, R16 ;  /* 0x00000004ff107819 */ /* 0x000fc80000011610 */
[----:B------:R-:W-:-:S04]  /*1b4e0*/  LOP3.LUT R16, R16, 0x3fff, RZ, 0xc0, !PT ;  /* 0x00003fff10107812 */ /* 0x000fc800078ec0ff */
[----:B------:R-:W-:Y:S02]  /*1b4f0*/  LOP3.LUT R16, R16, 0x2400000, RZ, 0xfc, !PT ;  /* 0x0240000010107812 */ /* 0x000fe400078efcff */
[----:B--2---:R-:W-:Y:S01]  /*1b500*/  LOP3.LUT R4, R2, 0x10000, RZ, 0xfc, !PT ;  /* 0x0001000002047812 */ /* 0x004fe200078efcff */
[----:B-1----:R-:W-:Y:S06]  /*1b510*/  @P2 BRA `(.L_x_11827) ;  /* 0x0000000000082947 */ /* 0x002fec0003800000 */
[----:B------:R-:W1:Y:S02]  /*1b520*/  SYNCS.PHASECHK.TRANS64.TRYWAIT P1, [R0+URZ+0x31c50], R3 ;  /* 0x031c5003000075a7 */ /* 0x000e64000802017f */
[----:B-1----:R-:W-:Y:S05]  /*1b530*/  @!P1 BRA `(.L_x_11828) ;  /* 0x000000c800c89947 */ /* 0x002fea0003800000 */
.L_x_11827:
[----:B------:R-:W-:Y:S01]  /*1b540*/  IMAD R2, R19, 0x6c0, R16 ;  /* 0x000006c013027824 */ /* 0x000fe200078e0210 */
[----:B------:R-:W2:Y:S01]  /*1b550*/  LDL.LU R11, [R1+0x14] ;  /* 0x00001400010b7983 */ /* 0x000ea20000300800 */
[----:B01----:R-:W-:Y:S01]  /*1b560*/  IMAD.MOV.U32 R3, RZ, RZ, -0x7fffffe0 ;  /* 0x80000020ff037424 */ /* 0x003fe200078e00ff */
        /* <DEDUP_REMOVED lines=10> */
[----:B------:R-:W3:Y:S01]  /*1b610*/  LDL.LU R10, [R1+0x2c] ;  /* 0x00002c00010a7983 */ /* 0x000ee20000300800 */
[----:B------:R-:W-:-:S02]  /*1b620*/  IMAD.MOV.U32 R3, RZ, RZ, -0x7fffffe0 ;  /* 0x80000020ff037424 */ /* 0x000fc400078e00ff */
[----:B------:R-:W-:Y:S01]  /*1b630*/  IMAD.MOV.U32 R5, RZ, RZ, -0x3ffffff0 ;  /* 0xc0000010ff057424 */ /* 0x000fe200078e00ff */
[----:B------:R-:W4:Y:S01]  /*1b640*/  LDL.LU R12, [R1+0x38] ;  /* 0x00003800010c7983 */ /* 0x000f220000300800 */
[----:B------:R-:W-:-:S05]  /*1b650*/  VIADD R19, R19, 0x1 ;  /* 0x0000000113137836 */ /* 0x000fca0000000000 */
        /* <DEDUP_REMOVED lines=9> */
[----:B------:R-:W-:Y:S01]  /*1b6f0*/  ISETP.NE.AND P1, PT, R19, 0x2, PT ;  /* 0x000000021300780c */ /* 0x000fe20003f25270 */
[----:B------:R-:W-:-:S02]  /*1b700*/  WARPGROUP.DEPBAR.LE gsb0, 0x0 ;  /* 0x00008000000079c5 */ /* 0x000fc40000010000 */
[----:B------:R-:W-:-:S08]  /*1b710*/  WARPGROUP.ARRIVE ;  /* 0x00000000000079c5 */ /* 0x000fd00000000000 */
        /* <DEDUP_REMOVED lines=50> */
[C---:B------:R-:W-:Y:S01]  /*1ba40*/  VIADD R8, R2.reuse, 0x1c0 ;  /* 0x000001c002087836 */ /* 0x040fe20000000000 */
        /* <DEDUP_REMOVED lines=15> */
[----:B--2---:R-:W0:Y:S01]  /*1bb40*/  SHFL.BFLY PT, R2, R11, 0x2, 0x1f ;  /* 0x0c401f000b027f89 */ /* 0x004e2200000e0000 */
[----:B------:R-:W-:Y:S02]  /*1bb50*/  R2UR UR7, R3 ;  /* 0x00000000030772ca */ /* 0x000fe400000e0000 */
[----:B------:R-:W-:Y:S01]  /*1bb60*/  R2UR UR4, R4 ;  /* 0x00000000040472ca */ /* 0x000fe200000e0000 */
[----:B---3--:R-:W1:Y:S01]  /*1bb70*/  SHFL.BFLY PT, R3, R10, 0x2, 0x1f ;  /* 0x0c401f000a037f89 */ /* 0x008e6200000e0000 */
[----:B------:R-:W-:Y:S01]  /*1bb80*/  R2UR UR5, R5 ;  /* 0x00000000050572ca */ /* 0x000fe200000e0000 */
[----:B0-----:R-:W-:Y:S01]  /*1bb90*/  FADD.FTZ R2, R2, R11 ;  /* 0x0000000b02027221 */ /* 0x001fe20000010000 */
[----:B-1----:R-:W-:-:S04]  /*1bba0*/  FADD.FTZ R4, R3, R10 ;  /* 0x0000000a03047221 */ /* 0x002fc80000010000 */
[----:B------:R-:W0:Y:S04]  /*1bbb0*/  SHFL.BFLY PT, R3, R2, 0x1, 0x1f ;  /* 0x0c201f0002037f89 */ /* 0x000e2800000e0000 */
[----:B------:R-:W1:Y:S01]  /*1bbc0*/  SHFL.BFLY PT, R5, R4, 0x1, 0x1f ;  /* 0x0c201f0004057f89 */ /* 0x000e6200000e0000 */
[----:B0-----:R-:W-:Y:S01]  /*1bbd0*/  FADD.FTZ R10, R2, R3 ;  /* 0x00000003020a7221 */ /* 0x001fe20000010000 */
[----:B------:R-:W-:Y:S01]  /*1bbe0*/  SEL R2, RZ, 0x1, P1 ;  /* 0x00000001ff027807 */ /* 0x000fe20000800000 */
[----:B-1----:R-:W-:-:S03]  /*1bbf0*/  FADD.FTZ R11, R4, R5 ;  /* 0x00000005040b7221 */ /* 0x002fc60000010000 */
[----:B------:R-:W-:Y:S01]  /*1bc00*/  FSETP.NE.FTZ.AND P2, PT, R10, RZ, PT ;  /* 0x000000ff0a00720b */ /* 0x000fe20003f55000 */
[----:B------:R-:W-:Y:S01]  /*1bc10*/  IMAD.MOV.U32 R5, RZ, RZ, RZ ;  /* 0x000000ffff057224 */ /* 0x000fe200078e00ff */
[----:B----4-:R-:W-:Y:S02]  /*1bc20*/  LOP3.LUT R12, R12, R2, RZ, 0x3c, !PT ;  /* 0x000000020c0c7212 */ /* 0x010fe400078e3cff */
[----:B------:R-:W-:-:S09]  /*1bc30*/  FSETP.NE.FTZ.AND P3, PT, R11, RZ, PT ;  /* 0x000000ff0b00720b */ /* 0x000fd20003f75000 */
[----:B------:R-:W0:Y:S08]  /*1bc40*/  @P2 MUFU.LG2 R6, R10 ;  /* 0x0000000a00062308 */ /* 0x000e300000000c00 */
[----:B------:R1:W-:Y:S01]  /*1bc50*/  @P2 MUFU.RCP R5, R10 ;  /* 0x0000000a00052308 */ /* 0x0003e20000001000 */
[----:B------:R-:W-:Y:S02]  /*1bc60*/  WARPGROUP.DEPBAR.LE gsb0, 0x0 ;  /* 0x00008000000079c5 */ /* 0x000fe40000010000 */
[----:B-1----:R-:W2:Y:S01]  /*1bc70*/  LDL.LU R10, [R1+0xa4] ;  /* 0x0000a400010a7983 */ /* 0x002ea20000300800 */
[----:B------:R-:W-:Y:S01]  /*1bc80*/  WARPGROUP.ARRIVE ;  /* 0x00000000000079c5 */ /* 0x000fe20000000000 */
[----:B------:R-:W-:-:S03]  /*1bc90*/  IMAD.MOV.U32 R3, RZ, RZ, RZ ;  /* 0x000000ffff037224 */ /* 0x000fc600078e00ff */
[----:B------:R-:W1:Y:S02]  /*1bca0*/  @P3 MUFU.LG2 R8, R11 ;  /* 0x0000000b00083308 */ /* 0x000e640000000c00 */
[----:B------:R-:W-:Y:S01]  /*1bcb0*/  HGMMA.64x96x16.F32 R24, gdesc[UR4].tnspB, R24, gsb0 ;  /* 0x41600000041879f0 */ /* 0x000fe20008000818 */
[----:B------:R3:W-:Y:S05]  /*1bcc0*/  STL [R1+0x38], R12 ;  /* 0x0000380c01007387 */ /* 0x0007ea0000100800 */
[----:B------:R-:W4:Y:S01]  /*1bcd0*/  @P3 MUFU.RCP R3, R11 ;  /* 0x0000000b00033308 */ /* 0x000f220000001000 */
[----:B------:R-:W-:Y:S02]  /*1bce0*/  @!P0 VIADD R4, R0, 0x31c60 ;  /* 0x00031c6000048836 */ /* 0x000fe40000000000 */
[----:B------:R-:W-:Y:S01]  /*1bcf0*/  @P2 FMUL.FTZ R7, R21, 0.69314718246459960938 ;  /* 0x3f31721815072820 */ /* 0x000fe20000410000 */
[----:B0-----:R-:W-:-:S02]  /*1bd00*/  @P2 FMUL.FTZ R6, R6, 0.69314718246459960938 ;  /* 0x3f31721806062820 */ /* 0x001fc40000410000 */
[----:B------:R-:W-:Y:S01]  /*1bd10*/  @!P0 PRMT R4, RZ, 0x654, R4 ;  /* 0x00000654ff048816 */ /* 0x000fe20000000004 */
[----:B---3--:R-:W-:Y:S01]  /*1bd20*/  @P3 FMUL.FTZ R12, R21, 0.69314718246459960938 ;  /* 0x3f317218150c3820 */ /* 0x008fe20000410000 */
[----:B-1----:R-:W-:Y:S01]  /*1bd30*/  @P3 FMUL.FTZ R9, R8, 0.69314718246459960938 ;  /* 0x3f31721808093820 */ /* 0x002fe20000410000 */
[----:B------:R-:W-:Y:S02]  /*1bd40*/  IMAD.MOV.U32 R0, RZ, RZ, -0x800000 ;  /* 0xff800000ff007424 */ /* 0x000fe400078e00ff */
[----:B------:R-:W-:Y:S01]  /*1bd50*/  @P2 FFMA.FTZ R0, R7, R20, R6 ;  /* 0x0000001407002223 */ /* 0x000fe20000010006 */
[----:B------:R-:W-:Y:S02]  /*1bd60*/  IMAD.MOV.U32 R2, RZ, RZ, -0x800000 ;  /* 0xff800000ff027424 */ /* 0x000fe400078e00ff */
[----:B------:R-:W-:Y:S01]  /*1bd70*/  @P3 FFMA.FTZ R2, R12, R72, R9 ;  /* 0x000000480c023223 */ /* 0x000fe20000010009 */
[----:B------:R-:W-:Y:S01]  /*1bd80*/  SEL R19, R19, RZ, P1 ;  /* 0x000000ff13137207 */ /* 0x000fe20000800000 */
[----:B------:R-:W-:-:S02]  /*1bd90*/  WARPGROUP.DEPBAR.LE gsb0, 0x0 ;  /* 0x00008000000079c5 */ /* 0x000fc40000010000 */
        /* <DEDUP_REMOVED lines=25> */
[----:B------:R-:W-:Y:S01]  /*1bf30*/  PLOP3.LUT P0, PT, PT, PT, PT, 0x8, 0x0 ;  /* 0x000000000000781c */ /* 0x000fe20003f0e170 */
[-C--:B----4-:R-:W-:Y:S01]  /*1bf40*/  FMUL.FTZ R26, R26, R3.reuse ;  /* 0x000000031a1a7220 */ /* 0x090fe20000410000 */
        /* <DEDUP_REMOVED lines=23> */
[----:B--2---:R-:W-:-:S05]  /*1c0c0*/  VIADD R10, R10, 0x1 ;  /* 0x000000010a0a7836 */ /* 0x004fca0000000000 */
[----:B------:R0:W-:Y:S02]  /*1c0d0*/  STL [R1+0xa4], R10 ;  /* 0x0000a40a01007387 */ /* 0x0001e40000100800 */
.L_x_11760:
[----:B------:R-:W-:Y:S05]  /*1c0e0*/  WARPSYNC.ALL ;  /* 0x0000000000007948 */ /* 0x000fea0003800000 */
[----:B------:R-:W1:Y:S08]  /*1c0f0*/  S2UR UR5, SR_CgaCtaId ;  /* 0x00000000000579c3 */ /* 0x000e700000008800 */
[----:B------:R-:W-:Y:S06]  /*1c100*/  BAR.SYNC.DEFER_BLOCKING 0x5, 0x200 ;  /* 0x0148000000007b1d */ /* 0x000fec0000010000 */
[----:B------:R-:W-:Y:S01]  /*1c110*/  UMOV UR4, 0x400 ;  /* 0x0000040000047882 */ /* 0x000fe20000000000 */
[----:B------:R-:W-:Y:S01]  /*1c120*/  BSSY B0, `(.L_x_11829) ;  /* 0x00002c9000007945 */ /* 0x000fe20003800000 */
[----:B-1----:R-:W-:-:S06]  /*1c130*/  ULEA UR4, UR5, UR4, 0x18 ;  /* 0x0000000405047291 */ /* 0x002fcc000f8ec03f */
[----:B------:R-:W-:-:S05]  /*1c140*/  IMAD.U32 R16, RZ, RZ, UR4 ;  /* 0x00000004ff107e24 */ /* 0x000fca000f8e00ff */
[----:B------:R1:W2:Y:S01]  /*1c150*/  LDS.128 R108, [R16+0x31cd0] ;  /* 0x031cd000106c7984 */ /* 0x0002a20000000c00 */
[----:B------:R-:W-:Y:S06]  /*1c160*/  BAR.ARV 0x4, 0x200 ;  /* 0x0108000000007b1d */ /* 0x000fec0000002000 */
[----:B------:R-:W-:Y:S05]  /*1c170*/  @P0 BRA `(.L_x_11830) ;  /* 0x0000002000180947 */ /* 0x000fea0003800000 */
[----:B0-----:R-:W3:Y:S01]  /*1c180*/  LDL R4, [R1+0xe0] ;  /* 0x0000e00001047983 */ /* 0x001ee20000100800 */
[----:B------:R-:W-:-:S03]  /*1c190*/  ULDC UR4, c[0x0][0xad4] ;  /* 0x0002b50000047ab9 */ /* 0x000fc60000000800 */
[----:B------:R-:W4:Y:S04]  /*1c1a0*/  LDL.LU R76, [R1+0x94] ;  /* 0x00009400014c7983 */ /* 0x000f280000300800 */
[----:B------:R-:W2:Y:S04]  /*1c1b0*/  LDL.LU R82, [R1+0x9c] ;  /* 0x00009c0001527983 */ /* 0x000ea80000300800 */
[----:B------:R-:W2:Y:S01]  /*1c1c0*/  LDL.LU R81, [R1+0xa0] ;  /* 0x0000a00001517983 */ /* 0x000ea20000300800 */
[----:B------:R-:W0:Y:S01]  /*1c1d0*/  S2R R3, SR_SWINHI ;  /* 0x0000000000037919 */ /* 0x000e220000002f00 */
[----:B------:R-:W-:-:S02]  /*1c1e0*/  MOV R74, R16 ;  /* 0x00000010004a7202 */ /* 0x000fc40000000f00 */
[----:B0-----:R-:W-:-:S03]  /*1c1f0*/  MOV R75, R3 ;  /* 0x00000003004b7202 */ /* 0x001fc60000000f00 */
[----:B---3--:R-:W-:-:S03]  /*1c200*/  IMAD.WIDE R4, R4, 0x2, R74 ;  /* 0x0000000204047825 */ /* 0x008fc600078e024a */
[C---:B------:R-:W-:Y:S02]  /*1c210*/  IADD3 R77, P0, R4.reuse, 0x6020, RZ ;  /* 0x00006020044d7810 */ /* 0x040fe40007f1e0ff */
[----:B------:R-:W-:-:S03]  /*1c220*/  LOP3.LUT R3, R4, 0x180, RZ, 0xc0, !PT ;  /* 0x0000018004037812 */ /* 0x000fc600078ec0ff */
[----:B------:R-:W-:Y:S01]  /*1c230*/  IMAD.X R11, RZ, RZ, R5, P0 ;  /* 0x000000ffff0b7224 */ /* 0x000fe200000e0605 */
[----:B----4-:R-:W-:Y:S02]  /*1c240*/  ISETP.NE.AND P0, PT, R76, RZ, PT ;  /* 0x000000ff4c00720c */ /* 0x010fe40003f05270 */
[----:B------:R-:W-:Y:S02]  /*1c250*/  IADD3 R8, P4, R4, 0x20, RZ ;  /* 0x0000002004087810 */ /* 0x000fe40007f9e0ff */
[----:B------:R-:W-:Y:S01]  /*1c260*/  SEL R80, R76, UR4, P0 ;  /* 0x000000044c507c07 */ /* 0x000fe20008000000 */
[----:B------:R-:W-:Y:S05]  /*1c270*/  WARPSYNC.ALL ;  /* 0x0000000000007948 */ /* 0x000fea0003800000 */
[----:B------:R-:W-:-:S02]  /*1c280*/  SHF.R.U64 R3, R3, 0x3, RZ ;  /* 0x0000000303037819 */ /* 0x000fc400000012ff */
[----:B------:R-:W-:Y:S02]  /*1c290*/  LOP3.LUT R6, R8, 0x180, RZ, 0xc0, !PT ;  /* 0x0000018008067812 */ /* 0x000fe400078ec0ff */
        /* <DEDUP_REMOVED lines=19> */
[----:B------:R-:W-:Y:S01]  /*1c3d0*/  SHF.R.U64 R42, R42, 0x3, RZ ;  /* 0x000000032a2a7819 */ /* 0x000fe200000012ff */
[----:B------:R-:W-:Y:S01]  /*1c3e0*/  IMAD.X R9, RZ, RZ, R5, P1 ;  /* 0x000000ffff097224 */ /* 0x000fe200008e0605 */
[----:B------:R-:W-:-:S02]  /*1c3f0*/  LOP3.LUT R40, R6, R7, RZ, 0x3c, !PT ;  /* 0x0000000706287212 */ /* 0x000fc400078e3cff */
[----:B------:R-:W-:Y:S02]  /*1c400*/  MOV R43, R4 ;  /* 0x00000004002b7202 */ /* 0x000fe40000000f00 */
[----:B------:R-:W-:Y:S02]  /*1c410*/  LOP3.LUT R14, R3, R10, RZ, 0x3c, !PT ;  /* 0x0000000a030e7212 */ /* 0x000fe400078e3cff */
[----:B------:R-:W-:Y:S02]  /*1c420*/  F2FP.F16.F32.PACK_AB R4, R25, R24 ;  /* 0x000000181904723e */ /* 0x000fe400000000ff */
[----:B------:R-:W-:Y:S02]  /*1c430*/  F2FP.F16.F32.PACK_AB R5, R27, R26 ;  /* 0x0000001a1b05723e */ /* 0x000fe400000000ff */
[----:B------:R-:W-:Y:S02]  /*1c440*/  F2FP.F16.F32.PACK_AB R6, R29, R28 ;  /* 0x0000001c1d06723e */ /* 0x000fe400000000ff */
[----:B------:R-:W-:Y:S01]  /*1c450*/  F2FP.F16.F32.PACK_AB R7, R31, R30 ;  /* 0x0000001e1f07723e */ /* 0x000fe200000000ff */
[----:B------:R-:W-:Y:S01]  /*1c460*/  BAR.SYNC.DEFER_BLOCKING 0x1, 0x180 ;  /* 0x0046000000007b1d */ /* 0x000fe20000010000 */
[----:B------:R-:W-:-:S02]  /*1c470*/  LOP3.LUT R10, R42, R77, RZ, 0x3c, !PT ;  /* 0x0000004d2a0a7212 */ /* 0x000fc400078e3cff */
[----:B------:R-:W-:Y:S02]  /*1c480*/  MOV R79, R12 ;  /* 0x0000000c004f7202 */ /* 0x000fe40000000f00 */
[----:B------:R-:W-:Y:S02]  /*1c490*/  MOV R3, R14 ;  /* 0x0000000e00037202 */ /* 0x000fe40000000f00 */
[----:B------:R-:W-:Y:S02]  /*1c4a0*/  MOV R77, R40 ;  /* 0x00000028004d7202 */ /* 0x000fe40000000f00 */
        /* <DEDUP_REMOVED lines=13> */
[----:B------:R-:W-:Y:S01]  /*1c580*/  F2FP.F16.F32.PACK_AB R11, R63, R62 ;  /* 0x0000003e3f0b723e */ /* 0x000fe200000000ff */
[----:B------:R-:W-:Y:S01]  /*1c590*/  STSM.16.M88.4 [R79], R12 ;  /* 0x0000000c4f007844 */ /* 0x000fe20000000200 */
[----:B0-----:R-:W-:Y:S02]  /*1c5a0*/  F2FP.F16.F32.PACK_AB R43, R47, R46 ;  /* 0x0000002e2f2b723e */ /* 0x001fe400000000ff */
[----:B------:R-:W-:-:S02]  /*1c5b0*/  F2FP.F16.F32.PACK_AB R4, R49, R48 ;  /* 0x000000303104723e */ /* 0x000fc400000000ff */
[----:B------:R-:W-:Y:S02]  /*1c5c0*/  F2FP.F16.F32.PACK_AB R5, R51, R50 ;  /* 0x000000323305723e */ /* 0x000fe400000000ff */
[----:B------:R-:W-:Y:S02]  /*1c5d0*/  F2FP.F16.F32.PACK_AB R6, R53, R52 ;  /* 0x000000343506723e */ /* 0x000fe400000000ff */
[----:B------:R-:W-:Y:S01]  /*1c5e0*/  F2FP.F16.F32.PACK_AB R7, R55, R54 ;  /* 0x000000363707723e */ /* 0x000fe200000000ff */
[----:B------:R-:W-:Y:S01]  /*1c5f0*/  STSM.16.M88.4 [R3], R40 ;  /* 0x0000002803007844 */ /* 0x000fe20000000200 */
[----:B------:R-:W-:-:S03]  /*1c600*/  ISETP.GT.AND P2, PT, R80, 0x1, PT ;  /* 0x000000015000780c */ /* 0x000fc60003f44270 */
[----:B------:R-:W-:Y:S04]  /*1c610*/  STSM.16.M88.4 [R77], R4 ;  /* 0x000000044d007844 */ /* 0x000fe80000000200 */
[----:B------:R0:W-:Y:S02]  /*1c620*/  STSM.16.M88.4 [R78], R8 ;  /* 0x000000084e007844 */ /* 0x0001e40000000200 */
[----:B0-----:R-:W-:-:S05]  /*1c630*/  IMAD.MOV.U32 R10, RZ, RZ, 0x9b8 ;  /* 0x000009b8ff0a7424 */ /* 0x001fca00078e00ff */
[----:B------:R-:W-:-:S04]  /*1c640*/  SEL R10, R10, 0x978, P2 ;  /* 0x000009780a0a7807 */ /* 0x000fc80001000000 */
[----:B------:R0:W3:Y:S08]  /*1c650*/  LDC.64 R4, c[0x0][R10+0x220] ;  /* 0x000088000a047b82 */ /* 0x0000f00000000a00 */
[----:B------:R0:W4:Y:S08]  /*1c660*/  LDC.64 R6, c[0x0][R10+0x218] ;  /* 0x000086000a067b82 */ /* 0x0001300000000a00 */
        /* <DEDUP_REMOVED lines=10> */
[----:B--2---:R-:W-:-:S03]  /*1c710*/  IADD3 R40, P1, R82, UR4, RZ ;  /* 0x0000000452287c10 */ /* 0x004fc6000ff3e0ff */
[----:B-1----:R-:W1:Y:S01]  /*1c720*/  LDC R14, c[0x0][0xbe8] ;  /* 0x0002fa00ff0e7b82 */ /* 0x002e620000000800 */
[----:B------:R-:W-:Y:S02]  /*1c730*/  ISETP.NE.AND.EX P0, PT, RZ, UR5, PT, P0 ;  /* 0x00000005ff007c0c */ /* 0x000fe4000bf05300 */
[----:B------:R-:W-:-:S03]  /*1c740*/  IADD3.X R41, R81, UR5, RZ, P1, !PT ;  /* 0x0000000551297c10 */ /* 0x000fc60008ffe4ff */
[----:B------:R-:W-:Y:S01]  /*1c750*/  @P3 IADD3 R42, P1, R82, UR6, RZ ;  /* 0x00000006522a3c10 */ /* 0x000fe2000ff3e0ff */
[----:B------:R-:W-:Y:S01]  /*1c760*/  ULDC UR6, c[0x0][0xa88] ;  /* 0x0002a20000067ab9 */ /* 0x000fe20000000800 */
[----:B------:R-:W-:Y:S02]  /*1c770*/  IMAD.MOV.U32 R3, RZ, RZ, RZ ;  /* 0x000000ffff037224 */ /* 0x000fe400078e00ff */
[----:B------:R-:W-:Y:S01]  /*1c780*/  IMAD.U32 R77, RZ, RZ, UR6 ;  /* 0x00000006ff4d7e24 */ /* 0x000fe2000f8e00ff */
[----:B------:R-:W-:Y:S01]  /*1c790*/  @P3 IADD3.X R43, R81, UR7, RZ, P1, !PT ;  /* 0x00000007512b3c10 */ /* 0x000fe20008ffe4ff */
[----:B------:R-:W-:Y:S02]  /*1c7a0*/  ULDC.64 UR8, c[0x0][0x208] ;  /* 0x0000820000087ab9 */ /* 0x000fe40000000a00 */
[----:B------:R2:W5:Y:S04]  /*1c7b0*/  @P0 LDG.E R3, desc[UR8][R40.64] ;  /* 0x0000000828030981 */ /* 0x000568000c1e1900 */
[----:B------:R2:W5:Y:S01]  /*1c7c0*/  @P3 LDG.E R77, desc[UR8][R42.64] ;  /* 0x000000082a4d3981 */ /* 0x000562000c1e1900 */
[----:B-1----:R-:W-:Y:S01]  /*1c7d0*/  ISETP.NE.AND P1, PT, R14, 0x1, PT ;  /* 0x000000010e00780c */ /* 0x002fe20003f25270 */
[----:B0-234-:R-:W-:-:S12]  /*1c7e0*/  @P3 BRA `(.L_x_11831) ;  /* 0x0000000000143947 */ /* 0x01dfd80003800000 */
[----:B------:R-:W-:Y:S05]  /*1c7f0*/  @!P0 BRA `(.L_x_11831) ;  /* 0x0000000000108947 */ /* 0x000fea0003800000 */
[----:B------:R-:W-:Y:S02]  /*1c800*/  ULDC.64 UR6, c[0x0][0x208] ;  /* 0x0000820000067ab9 */ /* 0x000fe40000000a00 */
[----:B------:R-:W2:Y:S04]  /*1c810*/  LDG.E R12, desc[UR6][R40.64] ;  /* 0x00000006280c7981 */ /* 0x000ea8000c1e1900 */
[----:B-----5:R-:W2:Y:S02]  /*1c820*/  LDG.E R77, desc[UR6][R40.64+0x4] ;  /* 0x00000406284d7981 */ /* 0x020ea4000c1e1900 */
[----:B--2---:R-:W-:-:S07]  /*1c830*/  IMAD.IADD R77, R77, 0x1, -R12 ;  /* 0x000000014d4d7824 */ /* 0x004fce00078e0a0c */
.L_x_11831:
[----:B------:R-:W2:Y:S01]  /*1c840*/  LDL.LU R12, [R1+0x98] ;  /* 0x00009800010c7983 */ /* 0x000ea20000300800 */
[----:B------:R-:W-:Y:S01]  /*1c850*/  ISETP.NE.U32.AND P0, PT, RZ, UR4, PT ;  /* 0x00000004ff007c0c */ /* 0x000fe2000bf05070 */
[----:B------:R-:W0:Y:S02]  /*1c860*/  LDC.64 R10, c[0x0][R10+0x210] ;  /* 0x000084000a0a7b82 */ /* 0x000e240000000a00 */
[----:B------:R-:W3:Y:S04]  /*1c870*/  LDL.LU R41, [R1+0xc0] ;  /* 0x0000c00001297983 */ /* 0x000ee80000300800 */
[----:B------:R-:W4:Y:S02]  /*1c880*/  LDL R42, [R1+0x8c] ;  /* 0x00008c00012a7983 */ /* 0x000f240000100800 */
[----:B------:R-:W1:Y:S02]  /*1c890*/  @P1 LDC R40, c[0x0][0xbec] ;  /* 0x0002fb00ff281b82 */ /* 0x000e640000000800 */
[----:B------:R-:W4:Y:S04]  /*1c8a0*/  LDL R82, [R1+0x80] ;  /* 0x0000800001527983 */ /* 0x000f280000100800 */
[----:B------:R-:W4:Y:S02]  /*1c8b0*/  LDL R80, [R1+0x90] ;  /* 0x0000900001507983 */ /* 0x000f240000100800 */
[----:B------:R-:W0:Y:S02]  /*1c8c0*/  @P1 LDC R83, c[0x0][0xbf0] ;  /* 0x0002fc00ff531b82 */ /* 0x000e240000000800 */
[----:B------:R-:W4:Y:S01]  /*1c8d0*/  LDL R78, [R1+0xac] ;  /* 0x0000ac00014e7983 */ /* 0x000f220000100800 */
[----:B------:R-:W-:-:S03]  /*1c8e0*/  ISETP.NE.AND.EX P0, PT, RZ, UR5, PT, P0 ;  /* 0x00000005ff007c0c */ /* 0x000fc6000bf05300 */
[----:B------:R-:W4:Y:S01]  /*1c8f0*/  LDL R84, [R1+0xdc] ;  /* 0x0000dc0001547983 */ /* 0x000f220000100800 */
[----:B-----5:R-:W-:Y:S02]  /*1c900*/  SHF.R.S32.HI R76, RZ, 0x1f, R3 ;  /* 0x0000001fff4c7819 */ /* 0x020fe40000011403 */
[----:B--2---:R-:W-:Y:S02]  /*1c910*/  SEL R15, R12, RZ, !P0 ;  /* 0x000000ff0c0f7207 */ /* 0x004fe40004000000 */
[----:B------:R-:W2:Y:S01]  /*1c920*/  LDC.64 R12, c[0x0][0xba8] ;  /* 0x0002ea00ff0c7b82 */ /* 0x000ea20000000a00 */
[----:B---3--:R-:W-:Y:S02]  /*1c930*/  SEL R41, R41, RZ, !P0 ;  /* 0x000000ff29297207 */ /* 0x008fe40004000000 */
[----:B------:R-:W-:-:S04]  /*1c940*/  IMAD R5, R5, R15, RZ ;  /* 0x0000000f05057224 */ /* 0x000fc800078e02ff */
[C---:B------:R-:W-:Y:S02]  /*1c950*/  IMAD R81, R4.reuse, R41, R5 ;  /* 0x0000002904517224 */ /* 0x040fe400078e0205 */
[----:B------:R-:W-:-:S04]  /*1c960*/  IMAD.WIDE.U32 R4, R4, R15, RZ ;  /* 0x0000000f04047225 */ /* 0x000fc800078e00ff */
[----:B----4-:R-:W-:Y:S02]  /*1c970*/  IMAD.IADD R41, R42, 0x1, R82 ;  /* 0x000000012a297824 */ /* 0x010fe400078e0252 */
[----:B------:R-:W3:Y:S01]  /*1c980*/  LDL R42, [R1+0xc8] ;  /* 0x0000c800012a7983 */ /* 0x000ee20000100800 */
[-C--:B------:R-:W-:Y:S02]  /*1c990*/  IMAD R79, R7, R80.reuse, RZ ;  /* 0x00000050074f7224 */ /* 0x080fe400078e02ff */
[----:B------:R-:W-:Y:S01]  /*1c9a0*/  IMAD.WIDE.U32 R6, R6, R80, RZ ;  /* 0x0000005006067225 */ /* 0x000fe200078e00ff */
[----:B------:R-:W-:Y:S02]  /*1c9b0*/  SEL R43, R78, RZ, P2 ;  /* 0x000000ff4e2b7207 */ /* 0x000fe40001000000 */
[----:B------:R-:W-:Y:S01]  /*1c9c0*/  IADD3 R6, P0, P3, R4, R6, R3 ;  /* 0x0000000604067210 */ /* 0x000fe20007b1e003 */
[----:B-1----:R-:W-:Y:S01]  /*1c9d0*/  @P1 IMAD.HI.U32 R4, R41, R40, RZ ;  /* 0x0000002829041227 */ /* 0x002fe200078e00ff */
[----:B--2---:R-:W1:Y:S03]  /*1c9e0*/  @!P2 LDC R12, c[0x0][0xb50] ;  /* 0x0002d400ff0cab82 */ /* 0x004e660000000800 */
[----:B------:R-:W-:-:S02]  /*1c9f0*/  IMAD.IADD R81, R5, 0x1, R81 ;  /* 0x0000000105517824 */ /* 0x000fc400078e0251 */
[----:B------:R-:W-:Y:S01]  /*1ca00*/  IMAD.MOV.U32 R5, RZ, RZ, R41 ;  /* 0x000000ffff057224 */ /* 0x000fe200078e0029 */
[----:B0-----:R-:W-:Y:S01]  /*1ca10*/  @P1 SHF.R.U32.HI R5, RZ, R83, R4 ;  /* 0x00000053ff051219 */ /* 0x001fe20000011604 */
[----:B------:R-:W-:Y:S01]  /*1ca20*/  IMAD.IADD R7, R7, 0x1, R79 ;  /* 0x0000000107077824 */ /* 0x000fe200078e024f */
[----:B------:R-:W0:Y:S01]  /*1ca30*/  @!P2 LDC R13, c[0x0][0xb54] ;  /* 0x0002d500ff0dab82 */ /* 0x000e220000000800 */
        /* <DEDUP_REMOVED lines=17> */
[----:B------:R-:W-:-:S03]  /*1cb50*/  IMAD.IADD R43, R84, 0x1, R82 ;  /* 0x00000001542b7824 */ /* 0x000fc600078e0252 */
[----:B------:R-:W-:Y:S04]  /*1cb60*/  SHFL.IDX PT, R4, R12, RZ, 0x1c1f ;  /* 0x001c1fff0c047589 */ /* 0x000fe800000e0000 */
[----:B------:R-:W0:Y:S04]  /*1cb70*/  SHFL.IDX PT, R5, R13, RZ, 0x1c1f ;  /* 0x001c1fff0d057589 */ /* 0x000e2800000e0000 */
[----:B------:R-:W1:Y:S01]  /*1cb80*/  SHFL.IDX PT, R7, R13, 0x1, 0x1c1f ;  /* 0x003c1f000d077f89 */ /* 0x000e6200000e0000 */
[----:B------:R-:W-:Y:S02]  /*1cb90*/  IMAD R8, R77, R14, RZ ;  /* 0x0000000e4d087224 */ /* 0x000fe400078e02ff */
[----:B------:R-:W-:Y:S01]  /*1cba0*/  VIADD R9, R43, 0x8 ;  /* 0x000000082b097836 */ /* 0x000fe20000000000 */
[----:B------:R-:W-:Y:S01]  /*1cbb0*/  ULDC.64 UR6, c[0x0][0x208] ;  /* 0x0000820000067ab9 */ /* 0x000fe20000000a00 */
[----:B---3--:R-:W-:-:S04]  /*1cbc0*/  LOP3.LUT P0, RZ, R42, 0x3, RZ, 0xc0, !PT ;  /* 0x000000032aff7812 */ /* 0x008fc8000780c0ff */
        /* <DEDUP_REMOVED lines=24> */
[----:B------:R-:W-:Y:S01]  /*1cd50*/  LOP3.LUT R28, R29, 0x180, RZ, 0xc0, !PT ;  /* 0x000001801d1c7812 */ /* 0x000fe200078ec0ff */
[----:B------:R-:W-:Y:S01]  /*1cd60*/  IMAD.X R41, RZ, RZ, R75, P5 ;  /* 0x000000ffff297224 */ /* 0x000fe200028e064b */
        /* <DEDUP_REMOVED lines=25> */
[----:B------:R-:W5:Y:S01]  /*1cf00*/  LD.E.128 R40, desc[UR4][R40.64] ;  /* 0x0000000428287980 */ /* 0x000f62000c101d00 */
[----:B------:R-:W-:-:S02]  /*1cf10*/  ULDC.64 UR4, c[0x0][0xaa0] ;  /* 0x0002a80000047ab9 */ /* 0x000fc40000000a00 */
[----:B------:R-:W-:Y:S01]  /*1cf20*/  IMAD R76, R76, UR4, RZ ;  /* 0x000000044c4c7c24 */ /* 0x000fe2000f8e02ff */
[----:B------:R-:W-:Y:S01]  /*1cf30*/  SHF.R.S32.HI R12, RZ, 0x1f, R15 ;  /* 0x0000001fff0c7819 */ /* 0x000fe2000001140f */
[----:B------:R-:W-:Y:S01]  /*1cf40*/  IMAD R0, R45, 0x60, R10 ;  /* 0x000000602d007824 */ /* 0x000fe200078e020a */
        /* <DEDUP_REMOVED lines=9> */
[----:B------:R-:W-:Y:S02]  /*1cfe0*/  IMAD.IADD R3, R3, 0x1, R11 ;  /* 0x0000000103037824 */ /* 0x000fe400078e020b */
[----:B------:R-:W-:Y:S02]  /*1cff0*/  IMAD.IADD R20, R82, 0x1, R0 ;  /* 0x0000000152147824 */ /* 0x000fe400078e0200 */
[----:B------:R-:W-:-:S04]  /*1d000*/  IMAD.WIDE.U32 R2, R80, UR4, R2 ;  /* 0x0000000450027c25 */ /* 0x000fc8000f8e0002 */
[----:B-1----:R-:W-:-:S04]  /*1d010*/  @P1 IMAD.HI.U32 R0, R20, R13, RZ ;  /* 0x0000000d14001227 */ /* 0x002fc800078e00ff */
[----:B------:R-:W-:Y:S01]  /*1d020*/  IMAD R3, R80, UR5, R3 ;  /* 0x0000000550037c24 */ /* 0x000fe2000f8e0203 */
[----:B------:R-:W-:Y:S01]  /*1d030*/  ULDC.64 UR4, c[0x0][0xaf0] ;  /* 0x0002bc0000047ab9 */ /* 0x000fe20000000a00 */
        /* <DEDUP_REMOVED lines=19> */
[----:B------:R-:W-:-:S03]  /*1d170*/  IMAD.WIDE.U32 R2, R13, UR4, R2 ;  /* 0x000000040d027c25 */ /* 0x000fc6000f8e0002 */
[----:B---3--:R1:W-:Y:S01]  /*1d180*/  SYNCS.ARRIVE.TRANS64.RED.A1T0 RZ, [R0+URZ], RZ ;  /* 0x000000ff00ff79a7 */ /* 0x0083e2000810043f */
[----:B------:R-:W-:Y:S01]  /*1d190*/  IMAD R11, R13, UR5, R12 ;  /* 0x000000050d0b7c24 */ /* 0x000fe2000f8e020c */
[----:B------:R-:W-:-:S03]  /*1d1a0*/  ULDC.64 UR4, c[0x0][0xa80] ;  /* 0x0002a00000047ab9 */ /* 0x000fc60000000a00 */
[----:B------:R-:W-:Y:S01]  /*1d1b0*/  IMAD.IADD R3, R3, 0x1, R11 ;  /* 0x0000000103037824 */ /* 0x000fe200078e020b */
[C---:B-1----:R-:W-:Y:S01]  /*1d1c0*/  LEA R0, P0, R2.reuse, UR4, 0x1 ;  /* 0x0000000402007c11 */ /* 0x042fe2000f8008ff */
[C---:B------:R-:W-:Y:S01]  /*1d1d0*/  VIADD R44, R9.reuse, 0x20 ;  /* 0x00000020092c7836 */ /* 0x040fe20000000000 */
[----:B------:R-:W-:Y:S01]  /*1d1e0*/  UMOV UR4, 0xffffffff ;  /* 0xffffffff00047882 */ /* 0x000fe20000000000 */
[----:B------:R-:W-:Y:S01]  /*1d1f0*/  VIADD R47, R9, 0x40 ;  /* 0x00000040092f7836 */ /* 0x000fe20000000000 */
[----:B------:R-:W-:Y:S02]  /*1d200*/  LEA.HI.X R2, R2, UR5, R3, 0x1, P0 ;  /* 0x0000000502027c11 */ /* 0x000fe400080f0c03 */
[----:B------:R-:W-:Y:S02]  /*1d210*/  SHF.R.S32.HI R46, RZ, 0x1f, R44 ;  /* 0x0000001fff2e7819 */ /* 0x000fe4000001142c */
[----:B------:R-:W-:Y:S01]  /*1d220*/  SHF.R.S32.HI R48, RZ, 0x1f, R47 ;  /* 0x0000001fff307819 */ /* 0x000fe2000001142f */
[----:B0-----:R-:W-:Y:S06]  /*1d230*/  BRA.DIV UR4, `(.L_x_11833) ;  /* 0x000000ae049c7947 */ /* 0x001fec000b800000 */
[----:B------:R0:W1:Y:S04]  /*1d240*/  SHFL.IDX PT, R3, R2, RZ, 0x1c1f ;  /* 0x001c1fff02037589 */ /* 0x00006800000e0000 */
[----:B------:R0:W2:Y:S02]  /*1d250*/  SHFL.IDX PT, R14, R0, RZ, 0x1c1f ;  /* 0x001c1fff000e7589 */ /* 0x0000a400000e0000 */
.L_x_12045:
[----:B------:R-:W-:Y:S01]  /*1d260*/  IMAD.IADD R45, R10, 0x1, R82 ;  /* 0x000000010a2d7824 */ /* 0x000fe200078e0252 */
[----:B------:R-:W-:Y:S04]  /*1d270*/  BSSY B1, `(.L_x_11834) ;  /* 0x0000011000017945 */ /* 0x000fe80003800000 */
[----:B------:R-:W-:-:S13]  /*1d280*/  ISETP.GE.AND P0, PT, R45, R8, PT ;  /* 0x000000082d00720c */ /* 0x000fda0003f06270 */
[----:B------:R-:W-:Y:S05]  /*1d290*/  @P0 BRA `(.L_x_11835) ;  /* 0x0000000000380947 */ /* 0x000fea0003800000 */
[----:B------:R-:W-:Y:S01]  /*1d2a0*/  ULDC UR4, c[0x0][0xac8] ;  /* 0x0002b20000047ab9 */ /* 0x000fe20000000800 */
[----:B------:R-:W-:Y:S01]  /*1d2b0*/  ULDC.64 UR6, c[0x0][0x208] ;  /* 0x0000820000067ab9 */ /* 0x000fe20000000a00 */
        /* <DEDUP_REMOVED lines=12> */
.L_x_11835:
[----:B------:R-:W-:Y:S05]  /*1d380*/  BSYNC B1 ;  /* 0x0000000000017941 */ /* 0x000fea0003800000 */
.L_x_11834:
[----:B------:R-:W-:-:S03]  /*1d390*/  UMOV UR4, 0xffffffff ;  /* 0xffffffff00047882 */ /* 0x000fc60000000000 */
[----:B------:R-:W-:Y:S05]  /*1d3a0*/  BRA.DIV UR4, `(.L_x_11836) ;  /* 0x000000ae04747947 */ /* 0x000fea000b800000 */
[----:B-1----:R1:W4:Y:S04]  /*1d3b0*/  SHFL.IDX PT, R3, R2, 0x1, 0x1c1f ;  /* 0x003c1f0002037f89 */ /* 0x00232800000e0000 */
[----:B--2---:R1:W2:Y:S02]  /*1d3c0*/  SHFL.IDX PT, R14, R0, 0x1, 0x1c1f ;  /* 0x003c1f00000e7f89 */ /* 0x0042a400000e0000 */
.L_x_12049:
[----:B---3-5:R-:W-:-:S05]  /*1d3d0*/  VIADD R5, R45, 0x60 ;  /* 0x000000602d057836 */ /* 0x028fca0000000000 */
[----:B------:R-:W-:-:S13]  /*1d3e0*/  ISETP.GE.AND P0, PT, R5, R8, PT ;  /* 0x000000080500720c */ /* 0x000fda0003f06270 */
[----:B------:R-:W-:Y:S05]  /*1d3f0*/  @P0 BRA `(.L_x_11837) ;  /* 0x00000018006c0947 */ /* 0x000fea0003800000 */
[----:B------:R-:W-:Y:S01]  /*1d400*/  ULDC UR4, c[0x0][0xac8] ;  /* 0x0002b20000047ab9 */ /* 0x000fe20000000800 */
[----:B------:R-:W-:Y:S01]  /*1d410*/  ULDC.64 UR6, c[0x0][0x208] ;  /* 0x0000820000067ab9 */ /* 0x000fe20000000a00 */
[----:B------:R-:W-:Y:S02]  /*1d420*/  ISETP.GE.AND P2, PT, R44, UR4, PT ;  /* 0x000000042c007c0c */ /* 0x000fe4000bf46270 */
[----:B------:R-:W-:-:S11]  /*1d430*/  ISETP.GE.AND P1, PT, R9, UR4, PT ;  /* 0x0000000409007c0c */ /* 0x000fd6000bf26270 */
[C---:B--2---:R-:W-:Y:S02]  /*1d440*/  @!P2 LEA R6, P0, R44.reuse, R14, 0x1 ;  /* 0x0000000e2c06a211 */ /* 0x044fe400078008ff */
[----:B01----:R-:W-:Y:S02]  /*1d450*/  @!P1 IMAD.MOV.U32 R2, RZ, RZ, R14 ;  /* 0x000000ffff029224 */ /* 0x003fe400078e000e */
[----:B----4-:R-:W-:Y:S02]  /*1d460*/  @!P2 LEA.HI.X R7, R44, R3, R46, 0x1, P0 ;  /* 0x000000032c07a211 */ /* 0x010fe400000f0c2e */
[----:B------:R-:W-:Y:S01]  /*1d470*/  ISETP.GE.AND P0, PT, R47, UR4, PT ;  /* 0x000000042f007c0c */ /* 0x000fe2000bf06270 */
[----:B------:R-:W-:-:S05]  /*1d480*/  @!P1 IMAD.WIDE R4, R9, 0x2, R2 ;  /* 0x0000000209049825 */ /* 0x000fca00078e0202 */
[----:B------:R3:W-:Y:S04]  /*1d490*/  @!P1 ST.E.128 desc[UR6][R4.64], R24 ;  /* 0x0000001804009985 */ /* 0x0007e8000c101d06 */
[----:B------:R3:W-:Y:S03]  /*1d4a0*/  @!P2 ST.E.128 desc[UR6][R6.64], R32 ;  /* 0x000000200600a985 */ /* 0x0007e6000c101d06 */
[----:B------:R-:W-:Y:S05]  /*1d4b0*/  @P0 BRA `(.L_x_11837) ;  /* 0x00000018003c0947 */ /* 0x000fea0003800000 */
[----:B------:R-:W-:Y:S01]  /*1d4c0*/  LEA R14, P0, R47, R14, 0x1 ;  /* 0x0000000e2f0e7211 */ /* 0x000fe200078008ff */
[----:B------:R-:W-:-:S03]  /*1d4d0*/  ULDC.64 UR4, c[0x0][0x208] ;  /* 0x0000820000047ab9 */ /* 0x000fc60000000a00 */
[----:B------:R-:W-:-:S05]  /*1d4e0*/  LEA.HI.X R15, R47, R3, R48, 0x1, P0 ;  /* 0x000000032f0f7211 */ /* 0x000fca00000f0c30 */
[----:B------:R0:W-:Y:S01]  /*1d4f0*/  ST.E.128 desc[UR4][R14.64], R40 ;  /* 0x000000280e007985 */ /* 0x0001e2000c101d04 */
[----:B------:R-:W-:Y:S05]  /*1d500*/  BRA `(.L_x_11837) ;  /* 0x0000001800287947 */ /* 0x000fea0003800000 */
.L_x_11832:
[----:B------:R-:W-:Y:S01]  /*1d510*/  ULDC.64 UR4, c[0x0][0xb08] ;  /* 0x0002c20000047ab9 */ /* 0x000fe20000000a00 */
[----:B0-----:R-:W0:Y:S01]  /*1d520*/  @P1 LDC R6, c[0x0][0xbec] ;  /* 0x0002fb00ff061b82 */ /* 0x001e220000000800 */
[----:B------:R-:W-:Y:S01]  /*1d530*/  IMAD R76, R76, UR4, RZ ;  /* 0x000000044c4c7c24 */ /* 0x000fe2000f8e02ff */
[----:B------:R-:W-:Y:S01]  /*1d540*/  SHF.R.S32.HI R0, RZ, 0x1f, R15 ;  /* 0x0000001fff007819 */ /* 0x000fe2000001140f */
[----:B------:R-:W-:-:S04]  /*1d550*/  IMAD.WIDE.U32 R4, R3, UR4, RZ ;  /* 0x0000000403047c25 */ /* 0x000fc8000f8e00ff */
[----:B------:R-:W-:Y:S01]  /*1d560*/  IMAD R3, R3, UR5, R76 ;  /* 0x0000000503037c24 */ /* 0x000fe2000f8e024c */
[----:B------:R-:W1:Y:S01]  /*1d570*/  @P1 LDC R11, c[0x0][0xbf0] ;  /* 0x0002fc00ff0b1b82 */ /* 0x000e620000000800 */
[----:B------:R-:W-:Y:S02]  /*1d580*/  ULDC.64 UR4, c[0x0][0xb38] ;  /* 0x0002ce0000047ab9 */ /* 0x000fe40000000a00 */
        /* <DEDUP_REMOVED lines=38> */
.L_x_12052:
        /* <DEDUP_REMOVED lines=14> */
[----:B------:R-:W-:Y:S01]  /*1d8d0*/  ULDC.64 UR6, c[0x0][0x208] ;  /* 0x0000820000067ab9 */ /* 0x000fe20000000a00 */
        /* <DEDUP_REMOVED lines=9> */
[-C--:B------:R-:W-:Y:S01]  /*1d970*/  @!P0 LEA.HI.X R7, R75, R3.reuse, R80, 0x2, P2 ;  /* 0x000000034b078211 */ /* 0x080fe200010f1450 */
[----:B------:R-:W-:Y:S01]  /*1d980*/  VIADD R15, R76, 0x30 ;  /* 0x000000304c0f7836 */ /* 0x000fe20000000000 */
[----:B------:R-:W-:Y:S02]  /*1d990*/  ISETP.GE.AND P2, PT, R78, UR4, PT ;  /* 0x000000044e007c0c */ /* 0x000fe4000bf46270 */
[----:B------:R-:W-:Y:S02]  /*1d9a0*/  @!P3 LEA.HI.X R11, R42, R3, R74, 0x2, P1 ;  /* 0x000000032a0bb211 */ /* 0x000fe400008f144a */
[----:B------:R-:W-:Y:S01]  /*1d9b0*/  ISETP.GE.AND P1, PT, R77, UR4, PT ;  /* 0x000000044d007c0c */ /* 0x000fe2000bf26270 */
[----:B------:R-:W-:Y:S01]  /*1d9c0*/  @!P0 ST.E.64 desc[UR6][R6.64], R28 ;  /* 0x0000001c06008985 */ /* 0x000fe2000c101b06 */
[----:B------:R-:W-:Y:S01]  /*1d9d0*/  @!P4 LEA R12, P5, R40, R14, 0x2 ;  /* 0x0000000e280cc211 */ /* 0x000fe200078a10ff */
[----:B------:R-:W-:Y:S01]  /*1d9e0*/  VIADD R43, R76, 0x38 ;  /* 0x000000384c2b7836 */ /* 0x000fe20000000000 */
[----:B------:R-:W-:-:S02]  /*1d9f0*/  ISETP.GE.AND P0, PT, R15, UR4, PT ;  /* 0x000000040f007c0c */ /* 0x000fc4000bf06270 */
[-C--:B------:R-:W-:Y:S01]  /*1da00*/  @!P4 LEA.HI.X R13, R40, R3.reuse, R41, 0x2, P5 ;  /* 0x00000003280dc211 */ /* 0x080fe200028f1429 */
[----:B------:R-:W-:Y:S01]  /*1da10*/  @!P3 ST.E.64 desc[UR6][R10.64], R32 ;  /* 0x000000200a00b985 */ /* 0x000fe2000c101b06 */
[----:B------:R-:W-:Y:S01]  /*1da20*/  ISETP.GE.AND P3, PT, R43, UR4, PT ;  /* 0x000000042b007c0c */ /* 0x000fe2000bf66270 */
[----:B------:R-:W-:Y:S01]  /*1da30*/  VIADD R75, R76, 0x40 ;  /* 0x000000404c4b7836 */ /* 0x000fe20000000000 */
[CC--:B-1----:R-:W-:Y:S01]  /*1da40*/  @!P2 LEA R24, P5, R78.reuse, R14.reuse, 0x2 ;  /* 0x0000000e4e18a211 */ /* 0x0c2fe200078a10ff */
[----:B------:R1:W-:Y:S01]  /*1da50*/  @!P4 ST.E.64 desc[UR6][R12.64], R36 ;  /* 0x000000240c00c985 */ /* 0x0003e2000c101b06 */
[----:B------:R-:W-:Y:S02]  /*1da60*/  SHF.R.S32.HI R42, RZ, 0x1f, R77 ;  /* 0x0000001fff2a7819 */ /* 0x000fe4000001144d */
[----:B------:R-:W-:Y:S02]  /*1da70*/  @!P1 LEA R40, P4, R77, R14, 0x2 ;  /* 0x0000000e4d289211 */ /* 0x000fe400078810ff */
[----:B------:R-:W-:-:S02]  /*1da80*/  @!P2 LEA.HI.X R25, R78, R3, R79, 0x2, P5 ;  /* 0x000000034e19a211 */ /* 0x000fc400028f144f */
[-C--:B------:R-:W-:Y:S02]  /*1da90*/  @!P1 LEA.HI.X R41, R77, R3.reuse, R42, 0x2, P4 ;  /* 0x000000034d299211 */ /* 0x080fe400020f142a */
[----:B------:R-:W-:Y:S02]  /*1daa0*/  SHF.R.S32.HI R74, RZ, 0x1f, R15 ;  /* 0x0000001fff4a7819 */ /* 0x000fe4000001140f */
[----:B------:R-:W-:Y:S02]  /*1dab0*/  @!P0 LEA R4, P5, R15, R14, 0x2 ;  /* 0x0000000e0f048211 */ /* 0x000fe400078a10ff */
[----:B------:R-:W-:Y:S01]  /*1dac0*/  ISETP.GE.AND P4, PT, R75, UR4, PT ;  /* 0x000000044b007c0c */ /* 0x000fe2000bf86270 */
[C---:B-1----:R-:W-:Y:S01]  /*1dad0*/  VIADD R13, R76.reuse, 0x48 ;  /* 0x000000484c0d7836 */ /* 0x042fe20000000000 */
[----:B------:R1:W-:Y:S01]  /*1dae0*/  @!P2 ST.E.64 desc[UR6][R24.64], R20 ;  /* 0x000000141800a985 */ /* 0x0003e2000c101b06 */
[----:B------:R-:W-:Y:S01]  /*1daf0*/  @!P0 LEA.HI.X R5, R15, R3, R74, 0x2, P5 ;  /* 0x000000030f058211 */ /* 0x000fe200028f144a */
[----:B------:R-:W-:Y:S01]  /*1db00*/  VIADD R15, R76, 0x50 ;  /* 0x000000504c0f7836 */ /* 0x000fe20000000000 */
[----:B------:R-:W-:Y:S01]  /*1db10*/  SHF.R.S32.HI R12, RZ, 0x1f, R43 ;  /* 0x0000001fff0c7819 */ /* 0x000fe2000001142b */
[----:B------:R3:W-:Y:S01]  /*1db20*/  @!P1 ST.E.64 desc[UR6][R40.64], R44 ;  /* 0x0000002c28009985 */ /* 0x0007e2000c101b06 */
[----:B------:R-:W-:-:S02]  /*1db30*/  ISETP.GE.AND P2, PT, R13, UR4, PT ;  /* 0x000000040d007c0c */ /* 0x000fc4000bf46270 */
[----:B------:R-:W-:Y:S01]  /*1db40*/  @!P3 LEA R10, P1, R43, R14, 0x2 ;  /* 0x0000000e2b0ab211 */ /* 0x000fe200078210ff */
[----:B------:R-:W-:-:S03]  /*1db50*/  VIADD R29, R76, 0x58 ;  /* 0x000000584c1d7836 */ /* 0x000fc60000000000 */
[-C--:B------:R-:W-:Y:S02]  /*1db60*/  @!P3 LEA.HI.X R11, R43, R3.reuse, R12, 0x2, P1 ;  /* 0x000000032b0bb211 */ /* 0x080fe400008f140c */
[----:B------:R-:W-:Y:S01]  /*1db70*/  ISETP.GE.AND P1, PT, R15, UR4, PT ;  /* 0x000000040f007c0c */ /* 0x000fe2000bf26270 */
[----:B------:R3:W-:Y:S01]  /*1db80*/  @!P0 ST.E.64 desc[UR6][R4.64], R48 ;  /* 0x0000003004008985 */ /* 0x0007e2000c101b06 */
[----:B------:R-:W-:Y:S02]  /*1db90*/  SHF.R.S32.HI R28, RZ, 0x1f, R75 ;  /* 0x0000001fff1c7819 */ /* 0x000fe4000001144b */
[----:B------:R-:W-:Y:S02]  /*1dba0*/  @!P4 LEA R6, P5, R75, R14, 0x2 ;  /* 0x0000000e4b06c211 */ /* 0x000fe400078a10ff */
[----:B------:R-:W-:Y:S02]  /*1dbb0*/  ISETP.GE.AND P0, PT, R29, UR4, PT ;  /* 0x000000041d007c0c */ /* 0x000fe4000bf06270 */
[----:B------:R-:W-:-:S02]  /*1dbc0*/  @!P4 LEA.HI.X R7, R75, R3, R28, 0x2, P5 ;  /* 0x000000034b07c211 */ /* 0x000fc400028f141c */
[----:B-1----:R-:W-:Y:S02]  /*1dbd0*/  SHF.R.S32.HI R20, RZ, 0x1f, R13 ;  /* 0x0000001fff147819 */ /* 0x002fe4000001140d */
[CC--:B------:R-:W-:Y:S02]  /*1dbe0*/  @!P2 LEA R12, P5, R13.reuse, R14.reuse, 0x2 ;  /* 0x0000000e0d0ca211 */ /* 0x0c0fe400078a10ff */
[----:B------:R-:W-:Y:S02]  /*1dbf0*/  SHF.R.S32.HI R24, RZ, 0x1f, R15 ;  /* 0x0000001fff187819 */ /* 0x000fe4000001140f */
[----:B------:R-:W-:Y:S02]  /*1dc00*/  @!P2 LEA.HI.X R13, R13, R3, R20, 0x2, P5 ;  /* 0x000000030d0da211 */ /* 0x000fe400028f1414 */
        /* <DEDUP_REMOVED lines=10> */
.L_x_11840:
[----:B------:R-:W-:Y:S05]  /*1dcb0*/  BSYNC B1 ;  /* 0x0000000000017941 */ /* 0x000fea0003800000 */
.L_x_11839:
[----:B------:R-:W-:-:S03]  /*1dcc0*/  UMOV UR4, 0xffffffff ;  /* 0xffffffff00047882 */ /* 0x000fc60000000000 */
[----:B------:R-:W-:Y:S05]  /*1dcd0*/  BRA.DIV UR4, `(.L_x_11841) ;  /* 0x000000a604a47947 */ /* 0x000fea000b800000 */
[----:B-1----:R1:W4:Y:S04]  /*1dce0*/  SHFL.IDX PT, R3, R2, 0x1, 0x1c1f ;  /* 0x003c1f0002037f89 */ /* 0x00232800000e0000 */
[----:B--23--:R1:W2:Y:S02]  /*1dcf0*/  SHFL.IDX PT, R14, R0, 0x1, 0x1c1f ;  /* 0x003c1f00000e7f89 */ /* 0x00c2a400000e0000 */
.L_x_12056:
        /* <DEDUP_REMOVED lines=13> */
[----:B------:R-:W-:Y:S01]  /*1ddd0*/  ULDC.64 UR6, c[0x0][0x208] ;  /* 0x0000820000067ab9 */ /* 0x000fe20000000a00 */
        /* <DEDUP_REMOVED lines=19> */
[-C--:B------:R-:W-:Y:S02]  /*1df10*/  @!P4 LEA R12, P2, R0, R14.reuse, 0x2 ;  /* 0x0000000e000cc211 */ /* 0x080fe400078410ff */
[-C--:B------:R-:W-:Y:S01]  /*1df20*/  @!P3 LEA.HI.X R11, R24, R3.reuse, R25, 0x2, P5 ;  /* 0x00000003180bb211 */ /* 0x080fe200028f1419 */
[----:B------:R-:W-:Y:S01]  /*1df30*/  VIADD R2, R28, 0x40 ;  /* 0x000000401c027836 */ /* 0x000fe20000000000 */
[----:B------:R-:W-:Y:S02]  /*1df40*/  @!P4 LEA.HI.X R13, R0, R3, R20, 0x2, P2 ;  /* 0x00000003000dc211 */ /* 0x000fe400010f1414 */
[----:B------:R-:W-:Y:S01]  /*1df50*/  ISETP.GE.AND P2, PT, R15, UR4, PT ;  /* 0x000000040f007c0c */ /* 0x000fe2000bf46270 */
[----:B------:R3:W-:Y:S01]  /*1df60*/  @!P3 ST.E.64 desc[UR6][R10.64], R38 ;  /* 0x000000260a00b985 */ /* 0x0007e2000c101b06 */
[----:B------:R-:W-:Y:S01]  /*1df70*/  SHF.R.S32.HI R0, RZ, 0x1f, R29 ;  /* 0x0000001fff007819 */ /* 0x000fe2000001141d */
[----:B------:R-:W-:Y:S01]  /*1df80*/  VIADD R25, R28, 0x48 ;  /* 0x000000481c197836 */ /* 0x000fe20000000000 */
[----:B------:R-:W-:Y:S01]  /*1df90*/  ISETP.GE.AND P3, PT, R2, UR4, PT ;  /* 0x0000000402007c0c */ /* 0x000fe2000bf66270 */
[----:B------:R4:W-:Y:S01]  /*1dfa0*/  @!P4 ST.E.64 desc[UR6][R12.64], R72 ;  /* 0x000000480c00c985 */ /* 0x0009e2000c101b06 */
[----:B0-----:R-:W-:-:S02]  /*1dfb0*/  @!P1 LEA R4, P4, R29, R14, 0x2 ;  /* 0x0000000e1d049211 */ /* 0x001fc400078810ff */
[----:B------:R-:W-:Y:S02]  /*1dfc0*/  SHF.R.S32.HI R24, RZ, 0x1f, R21 ;  /* 0x0000001fff187819 */ /* 0x000fe40000011415 */
[----:B-1----:R-:W-:Y:S02]  /*1dfd0*/  @!P0 LEA R6, P5, R21, R14, 0x2 ;  /* 0x0000000e15068211 */ /* 0x002fe400078a10ff */
[-C--:B------:R-:W-:Y:S01]  /*1dfe0*/  @!P1 LEA.HI.X R5, R29, R3.reuse, R0, 0x2, P4 ;  /* 0x000000031d059211 */ /* 0x080fe200020f1400 */
[----:B------:R-:W-:Y:S01]  /*1dff0*/  VIADD R0, R28, 0x50 ;  /* 0x000000501c007836 */ /* 0x000fe20000000000 */
[----:B------:R-:W-:Y:S02]  /*1e000*/  @!P0 LEA.HI.X R7, R21, R3, R24, 0x2, P5 ;  /* 0x0000000315078211 */ /* 0x000fe400028f1418 */
[----:B------:R-:W-:Y:S01]  /*1e010*/  ISETP.GE.AND P5, PT, R25, UR4, PT ;  /* 0x0000000419007c0c */ /* 0x000fe2000bfa6270 */
[----:B------:R0:W-:Y:S01]  /*1e020*/  @!P1 ST.E.64 desc[UR6][R4.64], R46 ;  /* 0x0000002e04009985 */ /* 0x0001e2000c101b06 */
[----:B------:R-:W-:-:S02]  /*1e030*/  SHF.R.S32.HI R20, RZ, 0x1f, R15 ;  /* 0x0000001fff147819 */ /* 0x000fc4000001140f */
[CC--:B--2---:R-:W-:Y:S02]  /*1e040*/  @!P2 LEA R8, P4, R15.reuse, R14.reuse, 0x2 ;  /* 0x0000000e0f08a211 */ /* 0x0c4fe400078810ff */
[----:B------:R-:W-:Y:S02]  /*1e050*/  ISETP.GE.AND P1, PT, R0, UR4, PT ;  /* 0x0000000400007c0c */ /* 0x000fe4000bf26270 */
[----:B------:R-:W-:Y:S02]  /*1e060*/  @!P2 LEA.HI.X R9, R15, R3, R20, 0x2, P4 ;  /* 0x000000030f09a211 */ /* 0x000fe400020f1414 */
[----:B---3--:R-:W-:Y:S02]  /*1e070*/  SHF.R.S32.HI R11, RZ, 0x1f, R2 ;  /* 0x0000001fff0b7819 */ /* 0x008fe40000011402 */
[----:B------:R-:W-:-:S04]  /*1e080*/  @!P3 LEA R10, P4, R2, R14, 0x2 ;  /* 0x0000000e020ab211 */ /* 0x000fc800078810ff */
[----:B------:R-:W-:Y:S02]  /*1e090*/  @!P3 LEA.HI.X R11, R2, R3, R11, 0x2, P4 ;  /* 0x00000003020bb211 */ /* 0x000fe400020f140b */
[----:B------:R-:W-:Y:S02]  /*1e0a0*/  SHF.R.S32.HI R2, RZ, 0x1f, R25 ;  /* 0x0000001fff027819 */ /* 0x000fe40000011419 */
[----:B----4-:R-:W-:-:S04]  /*1e0b0*/  @!P5 LEA R12, P4, R25, R14, 0x2 ;  /* 0x0000000e190cd211 */ /* 0x010fc800078810ff */
[----:B------:R-:W-:Y:S02]  /*1e0c0*/  @!P5 LEA.HI.X R13, R25, R3, R2, 0x2, P4 ;  /* 0x00000003190dd211 */ /* 0x000fe400020f1402 */
[----:B------:R-:W-:Y:S02]  /*1e0d0*/  SHF.R.S32.HI R2, RZ, 0x1f, R0 ;  /* 0x0000001fff027819 */ /* 0x000fe40000011400 */
[----:B------:R-:W-:-:S04]  /*1e0e0*/  @!P1 LEA R20, P4, R0, R14, 0x2 ;  /* 0x0000000e00149211 */ /* 0x000fc800078810ff */
[----:B------:R-:W-:Y:S01]  /*1e0f0*/  @!P1 LEA.HI.X R21, R0, R3, R2, 0x2, P4 ;  /* 0x0000000300159211 */ /* 0x000fe200020f1402 */
[----:B------:R-:W-:Y:S01]  /*1e100*/  VIADD R0, R28, 0x58 ;  /* 0x000000581c007836 */ /* 0x000fe20000000000 */
[----:B------:R0:W-:Y:S04]  /*1e110*/  @!P0 ST.E.64 desc[UR6][R6.64], R50 ;  /* 0x0000003206008985 */ /* 0x0001e8000c101b06 */
[----:B------:R-:W-:Y:S01]  /*1e120*/  ISETP.GE.AND P0, PT, R0, UR4, PT ;  /* 0x0000000400007c0c */ /* 0x000fe2000bf06270 */
[----:B------:R0:W-:Y:S04]  /*1e130*/  @!P2 ST.E.64 desc[UR6][R8.64], R54 ;  /* 0x000000360800a985 */ /* 0x0001e8000c101b06 */
        /* <DEDUP_REMOVED lines=10> */
.L_x_11830:
[----:B0-----:R-:W3:Y:S01]  /*1e1e0*/  LDL.LU R4, [R1+0x9c] ;  /* 0x00009c0001047983 */ /* 0x001ee20000300800 */
[----:B------:R-:W-:Y:S01]  /*1e1f0*/  ULDC.64 UR6, c[0x0][0xc08] ;  /* 0x0003020000067ab9 */ /* 0x000fe20000000a00 */
[----:B------:R-:W-:Y:S02]  /*1e200*/  ULDC.64 UR4, c[0x0][0xc00] ;  /* 0x0003000000047ab9 */ /* 0x000fe40000000a00 */
[----:B------:R-:W4:Y:S04]  /*1e210*/  LDL.LU R0, [R1+0xa0] ;  /* 0x0000a00001007983 */ /* 0x000f280000300800 */
[----:B------:R-:W2:Y:S01]  /*1e220*/  LDL R8, [R1+0x94] ;  /* 0x0000940001087983 */ /* 0x000ea20000100800 */
        /* <DEDUP_REMOVED lines=9> */
[----:B---3--:R-:W-:-:S04]  /*1e2c0*/  IADD3 R2, P2, R4, UR4, RZ ;  /* 0x0000000404027c10 */ /* 0x008fc8000ff5e0ff */
[----:B----4-:R-:W-:Y:S02]  /*1e2d0*/  IADD3.X R3, R0, UR5, RZ, P2, !PT ;  /* 0x0000000500037c10 */ /* 0x010fe400097fe4ff */
[----:B------:R-:W-:Y:S01]  /*1e2e0*/  @P1 IADD3 R4, P2, R4, UR6, RZ ;  /* 0x0000000604041c10 */ /* 0x000fe2000ff5e0ff */
[----:B------:R-:W-:Y:S02]  /*1e2f0*/  ULDC UR4, c[0x0][0xa88] ;  /* 0x0002a20000047ab9 */ /* 0x000fe40000000800 */
[----:B------:R0:W5:Y:S01]  /*1e300*/  @P0 LDG.E R7, desc[UR8][R2.64] ;  /* 0x0000000802070981 */ /* 0x000162000c1e1900 */
[----:B------:R-:W-:Y:S01]  /*1e310*/  @P1 IADD3.X R5, R0, UR7, RZ, P2, !PT ;  /* 0x0000000700051c10 */ /* 0x000fe200097fe4ff */
[----:B------:R-:W-:Y:S01]  /*1e320*/  IMAD.U32 R6, RZ, RZ, UR4 ;  /* 0x00000004ff067e24 */ /* 0x000fe2000f8e00ff */
[----:B--2---:R-:W-:-:S05]  /*1e330*/  ISETP.NE.AND P2, PT, R8, RZ, PT ;  /* 0x000000ff0800720c */ /* 0x004fca0003f45270 */
        /* <DEDUP_REMOVED lines=9> */
[----:B--2---:R-:W-:-:S07]  /*1e3d0*/  IMAD.IADD R6, R6, 0x1, -R5 ;  /* 0x0000000106067824 */ /* 0x004fce00078e0a05 */
.L_x_11842:
[----:B------:R-:W2:Y:S04]  /*1e3e0*/  LDL.LU R0, [R1+0xc0] ;  /* 0x0000c00001007983 */ /* 0x000ea80000300800 */
[----:B0-----:R-:W3:Y:S01]  /*1e3f0*/  LDL.LU R2, [R1+0x98] ;  /* 0x0000980001027983 */ /* 0x001ee20000300800 */
[----:B------:R-:W-:Y:S01]  /*1e400*/  BSSY B1, `(.L_x_11843) ;  /* 0x0000039000017945 */ /* 0x000fe20003800000 */
[----:B-----5:R-:W-:Y:S02]  /*1e410*/  SHF.R.S32.HI R24, RZ, 0x1f, R7 ;  /* 0x0000001fff187819 */ /* 0x020fe40000011407 */
[----:B--2---:R-:W-:Y:S02]  /*1e420*/  SEL R26, R0, RZ, !P0 ;  /* 0x000000ff001a7207 */ /* 0x004fe40004000000 */
[----:B---3--:R-:W-:Y:S01]  /*1e430*/  SEL R29, R2, RZ, !P0 ;  /* 0x000000ff021d7207 */ /* 0x008fe20004000000 */
[----:B------:R-:W-:Y:S06]  /*1e440*/  @P3 BRA `(.L_x_11844) ;  /* 0x0000000000d03947 */ /* 0x000fec0003800000 */
[----:B------:R-:W2:Y:S01]  /*1e450*/  LDL R2, [R1+0x80] ;  /* 0x0000800001027983 */ /* 0x000ea20000100800 */
        /* <DEDUP_REMOVED lines=51> */
.L_x_11844:
[----:B------:R-:W-:Y:S05]  /*1e790*/  BSYNC B1 ;  /* 0x0000000000017941 */ /* 0x000fea0003800000 */
.L_x_11843:
        /* <DEDUP_REMOVED lines=23> */
[----:B----4-:R-:W-:Y:S02]  /*1e910*/  IMAD.IADD R9, R20, 0x1, R0 ;  /* 0x0000000114097824 */ /* 0x010fe400078e0200 */
        /* <DEDUP_REMOVED lines=32> */
.L_x_12059:
[----:B------:R-:W-:Y:S01]  /*1eb20*/  IMAD R21, R6, R21, RZ ;  /* 0x0000001506157224 */ /* 0x000fe200078e02ff */
[----:B------:R-:W-:Y:S01]  /*1eb30*/  BSSY B1, `(.L_x_11846) ;  /* 0x0000012000017945 */ /* 0x000fe20003800000 */
[----:B------:R-:W-:-:S05]  /*1eb40*/  IMAD.IADD R4, R25, 0x1, R20 ;  /* 0x0000000119047824 */ /* 0x000fca00078e0214 */
[----:B------:R-:W-:-:S13]  /*1eb50*/  ISETP.GE.AND P0, PT, R4, R21, PT ;  /* 0x000000150400720c */ /* 0x000fda0003f06270 */
[----:B------:R-:W-:Y:S05]  /*1eb60*/  @P0 BRA `(.L_x_11847) ;  /* 0x0000000000380947 */ /* 0x000fea0003800000 */
[----:B------:R-:W-:Y:S01]  /*1eb70*/  ULDC UR4, c[0x0][0xac8] ;  /* 0x0002b20000047ab9 */ /* 0x000fe20000000800 */
[----:B------:R-:W-:Y:S01]  /*1eb80*/  ULDC.64 UR6, c[0x0][0x208] ;  /* 0x0000820000067ab9 */ /* 0x000fe20000000a00 */
        /* <DEDUP_REMOVED lines=12> */
.L_x_11847:
[----:B------:R-:W-:Y:S05]  /*1ec50*/  BSYNC B1 ;  /* 0x0000000000017941 */ /* 0x000fea0003800000 */
.L_x_11846:
[----:B------:R-:W-:-:S03]  /*1ec60*/  UMOV UR4, 0xffffffff ;  /* 0xffffffff00047882 */ /* 0x000fc60000000000 */
[----:B------:R-:W-:Y:S05]  /*1ec70*/  BRA.DIV UR4, `(.L_x_11848) ;  /* 0x0000009a04387947 */ /* 0x000fea000b800000 */
[----:B--2---:R2:W0:Y:S04]  /*1ec80*/  SHFL.IDX PT, R3, R2, 0x1, 0x1c1f ;  /* 0x003c1f0002037f89 */ /* 0x00442800000e0000 */
[----:B---3--:R2:W3:Y:S02]  /*1ec90*/  SHFL.IDX PT, R14, R0, 0x1, 0x1c1f ;  /* 0x003c1f00000e7f89 */ /* 0x0084e400000e0000 */
.L_x_12063:
[----:B0-2---:R-:W-:-:S05]  /*1eca0*/  VIADD R0, R4, 0x60 ;  /* 0x0000006004007836 */ /* 0x005fca0000000000 */
[----:B------:R-:W-:-:S13]  /*1ecb0*/  ISETP.GE.AND P0, PT, R0, R21, PT ;  /* 0x000000150000720c */ /* 0x000fda0003f06270 */
[----:B------:R-:W-:Y:S05]  /*1ecc0*/  @P0 BRA `(.L_x_11837) ;  /* 0x0000000000380947 */ /* 0x000fea0003800000 */
[----:B------:R-:W-:Y:S01]  /*1ecd0*/  ULDC UR4, c[0x0][0xac8] ;  /* 0x0002b20000047ab9 */ /* 0x000fe20000000800 */
[----:B------:R-:W-:Y:S01]  /*1ece0*/  ULDC.64 UR6, c[0x0][0x208] ;  /* 0x0000820000067ab9 */ /* 0x000fe20000000a00 */
[----:B------:R-:W-:Y:S02]  /*1ecf0*/  ISETP.GE.AND P2, PT, R5, UR4, PT ;  /* 0x0000000405007c0c */ /* 0x000fe4000bf46270 */
[----:B------:R-:W-:Y:S02]  /*1ed00*/  ISETP.GE.AND P3, PT, R9, UR4, PT ;  /* 0x0000000409007c0c */ /* 0x000fe4000bf66270 */
[----:B------:R-:W-:-:S09]  /*1ed10*/  ISETP.GE.AND P4, PT, R8, UR4, PT ;  /* 0x0000000408007c0c */ /* 0x000fd2000bf86270 */
[----:B------:R-:W-:Y:S02]  /*1ed20*/  @!P2 IMAD.MOV.U32 R15, RZ, RZ, R3 ;  /* 0x000000ffff0fa224 */ /* 0x000fe400078e0003 */
        /* <DEDUP_REMOVED lines=8> */
.L_x_11837:
[----:B------:R-:W-:Y:S05]  /*1edb0*/  BSYNC B0 ;  /* 0x0000000000007941 */ /* 0x000fea0003800000 */
.L_x_11829:
[----:B------:R-:W-:Y:S02]  /*1edc0*/  ULDC UR4, c[0x0][0xc3c] ;  /* 0x00030f0000047ab9 */ /* 0x000fe40000000800 */
[----:B------:R-:W-:-:S13]  /*1edd0*/  ISETP.GE.AND P0, PT, R111, UR4, PT ;  /* 0x000000046f007c0c */ /* 0x000fda000bf06270 */
[----:B------:R-:W-:Y:S05]  /*1ede0*/  @!P0 BRA `(.L_x_11849) ;  /* 0xfffffe2400548947 */ /* 0x000fea000383ffff */
[----:B------:R-:W-:Y:S05]  /*1edf0*/  BRA `(.L_x_11690) ;  /* 0x0000008800a87947 */ /* 0x000fea0003800000 */
.L_x_11688:
        /* <DEDUP_REMOVED lines=16> */
.L_x_11850:
        /* <DEDUP_REMOVED lines=45> */
.L_x_11854:
        /* <DEDUP_REMOVED lines=38> */
.L_x_11852:
        /* <DEDUP_REMOVED lines=13> */
.L_x_11855:
        /* <DEDUP_REMOVED lines=17> */
[----:B------:R-:W-:Y:S02]  /*1f610*/  IMAD.MOV R11, RZ, RZ, -R10 ;  /* 0x000000ffff0b7224 */ /* 0x000fe400078e0a0a */
[----:B------:R-:W-:-:S04]  /*1f620*/  IMAD.HI.U32 R2, R3, R8, RZ ;  /* 0x0000000803027227 */ /* 0x000fc800078e00ff */
[----:B------:R-:W-:-:S05]  /*1f630*/  IMAD R8, R2, R11, R8 ;  /* 0x0000000b02087224 */ /* 0x000fca00078e0208 */
        /* <DEDUP_REMOVED lines=14> */
[----:B0-----:R-:W-:-:S04]  /*1f720*/  IMAD.MOV R8, RZ, RZ, -R3 ;  /* 0x000000ffff087224 */ /* 0x001fc800078e0a03 */
[----:B------:R-:W-:Y:S01]  /*1f730*/  IMAD.MOV.U32 R2, RZ, RZ, R8 ;  /* 0x000000ffff027224 */ /* 0x000fe200078e0008 */
[----:B------:R-:W-:-:S03]  /*1f740*/  IABS R8, R6 ;  /* 0x0000000600087213 */ /* 0x000fc60000000000 */
[----:B------:R-:W-:Y:S02]  /*1f750*/  IMAD R9, R2, R5, RZ ;  /* 0x0000000502097224 */ /* 0x000fe400078e02ff */
[----:B------:R-:W-:Y:S02]  /*1f760*/  IMAD.MOV.U32 R2, RZ, RZ, RZ ;  /* 0x000000ffff027224 */ /* 0x000fe400078e00ff */
[----:B------:R-:W-:Y:S02]  /*1f770*/  IMAD.MOV R8, RZ, RZ, -R8 ;  /* 0x000000ffff087224 */ /* 0x000fe400078e0a08 */
[----:B------:R-:W-:Y:S01]  /*1f780*/  IMAD.HI.U32 R2, R3, R9, R2 ;  /* 0x0000000903027227 */ /* 0x000fe200078e0002 */
[----:B------:R-:W-:-:S05]  /*1f790*/  IABS R3, R7 ;  /* 0x0000000700037213 */ /* 0x000fca0000000000 */
        /* <DEDUP_REMOVED lines=19> */
.L_x_11856:
[----:B0-----:R-:W0:Y:S01]  /*1f8d0*/  LDC.64 R2, c[0x0][0xc90] ;  /* 0x00032400ff027b82 */ /* 0x001e220000000a00 */
        /* <DEDUP_REMOVED lines=33> */
[----:B------:R-:W-:-:S04]  /*1faf0*/  VIADDMNMX R7, R7, UR5, R8, PT ;  /* 0x0000000507077c46 */ /* 0x000fc8000b800108 */
[----:B------:R-:W-:Y:S01]  /*1fb00*/  IABS R8, R7 ;  /* 0x0000000700087213 */ /* 0x000fe20000000000 */
[----:B------:R-:W-:-:S03]  /*1fb10*/  IMAD.MOV R26, RZ, RZ, -R7 ;  /* 0x000000ffff1a7224 */ /* 0x000fc600078e0a07 */
        /* <DEDUP_REMOVED lines=24> */
.L_x_11857:
[----:B------:R-:W-:-:S05]  /*1fca0*/  LOP3.LUT R2, RZ, R2, RZ, 0x33, !PT ;  /* 0x00000002ff027212 */ /* 0x000fca00078e33ff */
[----:B------:R-:W-:Y:S01]  /*1fcb0*/  IMAD.IADD R25, R25, 0x1, R2 ;  /* 0x0000000119197824 */ /* 0x000fe200078e0202 */
[----:B------:R-:W-:Y:S06]  /*1fcc0*/  BRA `(.L_x_11858) ;  /* 0x00000000000c7947 */ /* 0x000fec0003800000 */
.L_x_11853:
[----:B------:R-:W-:Y:S02]  /*1fcd0*/  IMAD.MOV.U32 R25, RZ, RZ, RZ ;  /* 0x000000ffff197224 */ /* 0x000fe400078e00ff */
[----:B------:R-:W-:Y:S02]  /*1fce0*/  IMAD.U32 R24, RZ, RZ, UR6 ;  /* 0x00000006ff187e24 */ /* 0x000fe4000f8e00ff */
[----:B------:R-:W-:-:S07]  /*1fcf0*/  IMAD.MOV.U32 R26, RZ, RZ, RZ ;  /* 0x000000ffff1a7224 */ /* 0x000fce00078e00ff */
.L_x_11858:
[----:B------:R-:W-:-:S13]  /*1fd00*/  ISETP.NE.AND P0, PT, R0, RZ, PT ;  /* 0x000000ff0000720c */ /* 0x000fda0003f05270 */
[----:B------:R-:W0:Y:S01]  /*1fd10*/  @!P0 S2R R3, SR_CgaCtaId ;  /* 0x0000000000038919 */ /* 0x000e220000008800 */
[----:B------:R-:W-:-:S04]  /*1fd20*/  @!P0 MOV R0, 0x400 ;  /* 0x0000040000008802 */ /* 0x000fc80000000f00 */
[----:B0-----:R-:W-:-:S05]  /*1fd30*/  @!P0 LEA R0, R3, R0, 0x18 ;  /* 0x0000000003008211 */ /* 0x001fca00078ec0ff */
[----:B------:R1:W-:Y:S01]  /*1fd40*/  @!P0 STS.128 [R0+0x31cd0], R24 ;  /* 0x031cd01800008388 */ /* 0x0003e20000000c00 */
[----:B------:R-:W-:Y:S06]  /*1fd50*/  BAR.ARV 0x5, 0x200 ;  /* 0x0148000000007b1d */ /* 0x000fec0000002000 */
.L_x_11851:
[----:B------:R2:W-:Y:S01]  /*1fd60*/  STL [R1+0x44], RZ ;  /* 0x000044ff01007387 */ /* 0x0005e20000100800 */
[----:B------:R-:W-:Y:S01]  /*1fd70*/  ULDC UR4, c[0x0][0xc3c] ;  /* 0x00030f0000047ab9 */ /* 0x000fe20000000800 */
[----:B------:R-:W-:Y:S01]  /*1fd80*/  IMAD.MOV.U32 R28, RZ, RZ, 0x1 ;  /* 0x00000001ff1c7424 */ /* 0x000fe200078e00ff */
[----:B0-----:R-:W-:Y:S01]  /*1fd90*/  ISETP.GE.AND P0, PT, R27, UR4, PT ;  /* 0x000000041b007c0c */ /* 0x001fe2000bf06270 */
[----:B------:R-:W-:-:S12]  /*1fda0*/  IMAD.MOV.U32 R18, RZ, RZ, RZ ;  /* 0x000000ffff127224 */ /* 0x000fd800078e00ff */
[----:B--2---:R-:W-:Y:S05]  /*1fdb0*/  @P0 BRA `(.L_x_11859) ;  /* 0x0000007400dc0947 */ /* 0x004fea0003800000 */
[----:B------:R-:W2:Y:S01]  /*1fdc0*/  LDL R6, [R1+0x34] ;  /* 0x0000340001067983 */ /* 0x000ea20000100800 */
[----:B------:R-:W0:Y:S01]  /*1fdd0*/  S2R R7, SR_TID.X ;  /* 0x0000000000077919 */ /* 0x000e220000002100 */
[----:B------:R-:W3:Y:S01]  /*1fde0*/  S2UR UR5, SR_CgaCtaId ;  /* 0x00000000000579c3 */ /* 0x000ee20000008800 */
[----:B------:R-:W-:Y:S01]  /*1fdf0*/  UMOV UR4, 0x400 ;  /* 0x0000040000047882 */ /* 0x000fe20000000000 */
[----:B------:R-:W-:Y:S02]  /*1fe00*/  LOP3.LUT R22, R22, 0xfffffffd, RZ, 0xc0, !PT ;  /* 0xfffffffd16167812 */ /* 0x000fe400078ec0ff */
[C---:B0-----:R-:W-:Y:S01]  /*1fe10*/  LOP3.LUT R5, R7.reuse, 0x7f, RZ, 0xc0, !PT ;  /* 0x0000007f07057812 */ /* 0x041fe200078ec0ff */
[----:B-1----:R-:W-:-:S04]  /*1fe20*/  IMAD.SHL.U32 R0, R7, 0x8, RZ ;  /* 0x0000000807007824 */ /* 0x002fc800078e00ff */
        /* <DEDUP_REMOVED lines=22> */
[----:B------:R-:W-:Y:S02]  /*1ff90*/  IMAD.MOV.U32 R18, RZ, RZ, RZ ;  /* 0x000000ffff127224 */ /* 0x000fe400078e00ff */
[----:B------:R-:W-:Y:S01]  /*1ffa0*/  IMAD.MOV.U32 R28, RZ, RZ, 0x1 ;  /* 0x00000001ff1c7424 */ /* 0x000fe200078e00ff */
        /* <DEDUP_REMOVED lines=12> */
.L_x_12011:
[----:B0-----:R-:W0:Y:S01]  /*20070*/  LDC.64 R2, c[0x0][0xc88] ;  /* 0x00032200ff027b82 */ /* 0x001e220000000a00 */
[----:B------:R-:W-:Y:S01]  /*20080*/  ULDC.64 UR4, c[0x0][0x208] ;  /* 0x0000820000047ab9 */ /* 0x000fe20000000a00 */
[----:B0-----:R-:W-:-:S05]  /*20090*/  IMAD.WIDE R2, R27, 0x4, R2 ;  /* 0x000000041b027825 */ /* 0x001fca00078e0202 */
[----:B--2---:R-:W2:Y:S01]  /*200a0*/  LDG.E R13, desc[UR4][R2.64] ;  /* 0x00000004020d7981 */ /* 0x004ea2000c1e1900 */
[----:B------:R-:W-:Y:S05]  /*200b0*/  YIELD ;  /* 0x0000000000007946 */ /* 0x000fea0003800000 */
[----:B------:R-:W-:Y:S01]  /*200c0*/  ULDC.64 UR4, c[0x0][0xa28] ;  /* 0x00028a0000047ab9 */ /* 0x000fe20000000a00 */
[----:B------:R-:W-:Y:S01]  /*200d0*/  ULDC.64 UR6, c[0x0][0xa18] ;  /* 0x0002860000067ab9 */ /* 0x000fe20000000a00 */
[----:B------:R-:W-:Y:S02]  /*200e0*/  ISETP.NE.U32.AND P0, PT, RZ, UR4, PT ;  /* 0x00000004ff007c0c */ /* 0x000fe4000bf05070 */
[----:B------:R-:W-:-:S02]  /*200f0*/  CS2R R8, SRZ ;  /* 0x0000000000087805 */ /* 0x000fc4000001ff00 */
[----:B------:R-:W-:Y:S01]  /*20100*/  ISETP.NE.U32.AND P3, PT, RZ, UR6, PT ;  /* 0x00000006ff007c0c */ /* 0x000fe2000bf65070 */
[----:B------:R-:W-:Y:S01]  /*20110*/  ULDC.64 UR10, c[0x0][0x208] ;  /* 0x00008200000a7ab9 */ /* 0x000fe20000000a00 */
[----:B------:R-:W-:Y:S01]  /*20120*/  ISETP.NE.AND.EX P0, PT, RZ, UR5, PT, P0 ;  /* 0x00000005ff007c0c */ /* 0x000fe2000bf05300 */
[----:B------:R-:W-:Y:S01]  /*20130*/  ULDC.64 UR8, c[0x0][0xa10] ;  /* 0x0002840000087ab9 */ /* 0x000fe20000000a00 */
[----:B------:R-:W-:Y:S02]  /*20140*/  ISETP.NE.AND.EX P3, PT, RZ, UR7, PT, P3 ;  /* 0x00000007ff007c0c */ /* 0x000fe4000bf65330 */
[----:B--2---:R-:W-:Y:S01]  /*20150*/  SHF.R.S32.HI R0, RZ, 0x1f, R13 ;  /* 0x0000001fff007819 */ /* 0x004fe2000001140d */
[----:B------:R-:W-:-:S08]  /*20160*/  IMAD.SHL.U32 R19, R13, 0x4, RZ ;  /* 0x000000040d137824 */ /* 0x000fd000078e00ff */
[C---:B------:R-:W-:Y:S01]  /*20170*/  @P0 LEA R2, P1, R13.reuse, UR4, 0x2 ;  /* 0x000000040d020c11 */ /* 0x040fe2000f8210ff */
[----:B------:R-:W-:Y:S01]  /*20180*/  STL [R1+0x18], R13 ;  /* 0x0000180d01007387 */ /* 0x000fe20000100800 */
[C-C-:B------:R-:W-:Y:S02]  /*20190*/  SHF.L.U64.HI R23, R13.reuse, 0x2, R0.reuse ;  /* 0x000000020d177819 */ /* 0x140fe40000010200 */
[----:B------:R-:W-:Y:S01]  /*201a0*/  @P0 LEA.HI.X R3, R13, UR5, R0, 0x2, P1 ;  /* 0x000000050d030c11 */ /* 0x000fe200088f1400 */
[----:B------:R-:W-:Y:S01]  /*201b0*/  ULDC.64 UR4, c[0x0][0xa00] ;  /* 0x0002800000047ab9 */ /* 0x000fe20000000a00 */
[----:B------:R-:W-:Y:S01]  /*201c0*/  @P3 IADD3 R10, P1, R19, UR6, RZ ;  /* 0x00000006130a3c10 */ /* 0x000fe2000ff3e0ff */
[----:B------:R0:W-:Y:S03]  /*201d0*/  STL [R1+0x40], R0 ;  /* 0x0000400001007387 */ /* 0x0001e60000100800 */
[----:B-1----:R-:W-:Y:S01]  /*201e0*/  @P3 IADD3.X R11, R23, UR7, RZ, P1, !PT ;  /* 0x00000007170b3c10 */ /* 0x002fe20008ffe4ff */
[----:B------:R-:W-:Y:S01]  /*201f0*/  ULDC.64 UR6, c[0x0][0xa08] ;  /* 0x0002820000067ab9 */ /* 0x000fe20000000a00 */
[----:B------:R1:W5:Y:S01]  /*20200*/  @P0 LDG.E R9, desc[UR10][R2.64] ;  /* 0x0000000a02090981 */ /* 0x000362000c1e1900 */
[----:B------:R-:W-:Y:S01]  /*20210*/  IADD3 R6, P1, R19, UR6, RZ ;  /* 0x0000000613067c10 */ /* 0x000fe2000ff3e0ff */
[----:B------:R-:W-:Y:S01]  /*20220*/  IMAD.MOV.U32 R29, RZ, RZ, RZ ;  /* 0x000000ffff1d7224 */ /* 0x000fe200078e00ff */
[----:B------:R-:W-:-:S02]  /*20230*/  ISETP.NE.U32.AND P2, PT, RZ, UR6, PT ;  /* 0x00000006ff007c0c */ /* 0x000fc4000bf45070 */
[----:B------:R-:W-:Y:S01]  /*20240*/  IADD3.X R7, R23, UR7, RZ, P1, !PT ;  /* 0x0000000717077c10 */ /* 0x000fe20008ffe4ff */
[----:B0-----:R-:W-:Y:S01]  /*20250*/  IMAD.MOV.U32 R0, RZ, RZ, RZ ;  /* 0x000000ffff007224 */ /* 0x001fe200078e00ff */
[----:B------:R-:W-:Y:S02]  /*20260*/  ISETP.NE.U32.AND P1, PT, RZ, UR4, PT ;  /* 0x00000004ff007c0c */ /* 0x000fe4000bf25070 */
[----:B------:R-:W-:Y:S02]  /*20270*/  ISETP.NE.AND.EX P2, PT, RZ, UR7, PT, P2 ;  /* 0x00000007ff007c0c */ /* 0x000fe4000bf45320 */
[----:B------:R-:W-:Y:S02]  /*20280*/  ISETP.NE.AND.EX P1, PT, RZ, UR5, PT, P1 ;  /* 0x00000005ff007c0c */ /* 0x000fe4000bf25310 */
[----:B-1----:R-:W-:-:S04]  /*20290*/  IADD3 R2, P0, R19, UR4, RZ ;  /* 0x0000000413027c10 */ /* 0x002fc8000ff1e0ff */
[----:B------:R-:W-:Y:S01]  /*202a0*/  IADD3.X R3, R23, UR5, RZ, P0, !PT ;  /* 0x0000000517037c10 */ /* 0x000fe200087fe4ff */
[----:B------:R-:W-:Y:S01]  /*202b0*/  ULDC UR4, c[0x0][0x288] ;  /* 0x0000a20000047ab9 */ /* 0x000fe20000000800 */
[----:B------:R-:W-:-:S03]  /*202c0*/  IADD3 R4, P0, R19, UR8, RZ ;  /* 0x0000000813047c10 */ /* 0x000fc6000ff1e0ff */
        /* <DEDUP_REMOVED lines=18> */
[----:B--2---:R0:W-:Y:S01]  /*203f0*/  STL [R1+0x30], R8 ;  /* 0x0000300801007387 */ /* 0x0041e20000100800 */
[----:B------:R-:W-:Y:S02]  /*20400*/  IMAD.MOV.U32 R12, RZ, RZ, R8 ;  /* 0x000000ffff0c7224 */ /* 0x000fe400078e0008 */
[----:B0-----:R-:W-:Y:S01]  /*20410*/  IMAD.U32 R8, RZ, RZ, UR5 ;  /* 0x00000005ff087e24 */ /* 0x001fe2000f8e00ff */
[----:B---3--:R-:W-:Y:S06]  /*20420*/  @P3 BRA `(.L_x_11860) ;  /* 0x0000000000183947 */ /* 0x008fec0003800000 */
[----:B------:R-:W-:Y:S05]  /*20430*/  @!P1 BRA `(.L_x_11860) ;  /* 0x0000000000149947 */ /* 0x000fea0003800000 */
[----:B------:R-:W-:Y:S02]  /*20440*/  ULDC.64 UR4, c[0x0][0x208] ;  /* 0x0000820000047ab9 */ /* 0x000fe40000000a00 */
[----:B------:R-:W2:Y:S04]  /*20450*/  LDG.E R11, desc[UR4][R2.64] ;  /* 0x00000004020b7981 */ /* 0x000ea8000c1e1900 */
[----:B------:R-:W2:Y:S02]  /*20460*/  LDG.E R2, desc[UR4][R2.64+0x4] ;  /* 0x0000040402027981 */ /* 0x000ea4000c1e1900 */
[----:B--2---:R-:W-:-:S05]  /*20470*/  IMAD.IADD R12, R2, 0x1, -R11 ;  /* 0x00000001020c7824 */ /* 0x004fca00078e0a0b */
[----:B------:R0:W-:Y:S02]  /*20480*/  STL [R1+0x30], R12 ;  /* 0x0000300c01007387 */ /* 0x0001e40000100800 */
.L_x_11860:
        /* <DEDUP_REMOVED lines=16> */
.L_x_11861:
[----:B------:R-:W-:Y:S05]  /*20590*/  @!P2 BRA `(.L_x_11862) ;  /* 0x000000000010a947 */ /* 0x000fea0003800000 */
[----:B------:R-:W-:Y:S02]  /*205a0*/  ULDC.64 UR4, c[0x0][0x208] ;  /* 0x0000820000047ab9 */ /* 0x000fe40000000a00 */
[----:B------:R-:W2:Y:S04]  /*205b0*/  LDG.E R10, desc[UR4][R6.64] ;  /* 0x00000004060a7981 */ /* 0x000ea8000c1e1900 */
[----:B------:R-:W2:Y:S02]  /*205c0*/  LDG.E R6, desc[UR4][R6.64+0x4] ;  /* 0x0000040406067981 */ /* 0x000ea4000c1e1900 */
[----:B--2---:R-:W-:-:S07]  /*205d0*/  IMAD.IADD R10, R6, 0x1, -R10 ;  /* 0x00000001060a7824 */ /* 0x004fce00078e0a0a */
.L_x_11862:
[----:B------:R-:W-:Y:S02]  /*205e0*/  ULDC.64 UR4, c[0x0][0x208] ;  /* 0x0000820000047ab9 */ /* 0x000fe40000000a00 */
[----:B------:R-:W2:Y:S04]  /*205f0*/  @P0 LDG.E R3, desc[UR4][R4.64] ;  /* 0x0000000404030981 */ /* 0x000ea8000c1e1900 */
[----:B------:R3:W2:Y:S01]  /*20600*/  @P0 LDG.E R4, desc[UR4][R4.64+0x4] ;  /* 0x0000040404040981 */ /* 0x0006a2000c1e1900 */
[----:B-----5:R-:W-:Y:S01]  /*20610*/  IMAD.IADD R10, R10, 0x1, -R9 ;  /* 0x000000010a0a7824 */ /* 0x020fe200078e0a09 */
[----:B------:R-:W-:Y:S01]  /*20620*/  BSSY B0, `(.L_x_11863) ;  /* 0x0000039000007945 */ /* 0x000fe20003800000 */
[----:B---3--:R-:W3:Y:S02]  /*20630*/  LDC R5, c[0x0][0x448] ;  /* 0x00011200ff057b82 */ /* 0x008ee40000000800 */
[----:B---3--:R-:W-:-:S13]  /*20640*/  ISETP.NE.AND P1, PT, R5, 0x1, PT ;  /* 0x000000010500780c */ /* 0x008fda0003f25270 */
[----:B------:R-:W3:Y:S08]  /*20650*/  @P1 LDC R5, c[0x0][0x44c] ;  /* 0x00011300ff051b82 */ /* 0x000ef00000000800 */
[----:B------:R-:W4:Y:S01]  /*20660*/  @P1 LDC R6, c[0x0][0x450] ;  /* 0x00011400ff061b82 */ /* 0x000f220000000800 */
[----:B--2---:R-:W-:Y:S02]  /*20670*/  @P0 IMAD.IADD R8, R4, 0x1, -R3 ;  /* 0x0000000104080824 */ /* 0x004fe400078e0a03 */
[----:B------:R-:W-:-:S02]  /*20680*/  IMAD R3, R25, 0xc0, RZ ;  /* 0x000000c019037824 */ /* 0x000fc400078e02ff */
[----:B------:R-:W-:Y:S02]  /*20690*/  IMAD.IADD R20, R10, 0x1, R8 ;  /* 0x000000010a147824 */ /* 0x000fe400078e0208 */
[----:B------:R-:W-:-:S04]  /*206a0*/  VIADD R3, R3, 0xbf ;  /* 0x000000bf03037836 */ /* 0x000fc80000000000 */
[----:B---3--:R-:W-:-:S04]  /*206b0*/  @P1 IMAD.HI.U32 R5, R3, R5, RZ ;  /* 0x0000000503051227 */ /* 0x008fc800078e00ff */
[----:B------:R-:W-:Y:S01]  /*206c0*/  IMAD.MOV.U32 R4, RZ, RZ, R3 ;  /* 0x000000ffff047224 */ /* 0x000fe200078e0003 */
[----:B----4-:R-:W-:Y:S01]  /*206d0*/  @P1 SHF.R.U32.HI R4, RZ, R6, R5 ;  /* 0x00000006ff041219 */ /* 0x010fe20000011605 */
[C---:B------:R-:W-:Y:S01]  /*206e0*/  VIADD R3, R20.reuse, 0x8f ;  /* 0x0000008f14037836 */ /* 0x040fe20000000000 */
[----:B------:R-:W-:Y:S02]  /*206f0*/  IADD3 R20, R20, 0x90, -R12 ;  /* 0x0000009014147810 */ /* 0x000fe40007ffe80c */
[----:B0-----:R-:W-:Y:S01]  /*20700*/  LOP3.LUT R12, R2, 0xff, RZ, 0xc0, !PT ;  /* 0x000000ff020c7812 */ /* 0x001fe200078ec0ff */
[----:B------:R-:W-:-:S04]  /*20710*/  IMAD.HI R3, R3, 0x38e38e39, RZ ;  /* 0x38e38e3903037827 */ /* 0x000fc800078e02ff */
[----:B------:R-:W-:Y:S01]  /*20720*/  IMAD.IADD R4, R20, 0x1, R4 ;  /* 0x0000000114047824 */ /* 0x000fe200078e0204 */
[----:B------:R-:W-:Y:S01]  /*20730*/  SHF.R.U32.HI R21, RZ, 0x1f, R3 ;  /* 0x0000001fff157819 */ /* 0x000fe20000011603 */
[----:B------:R0:W-:Y:S02]  /*20740*/  STL [R1+0x48], R12 ;  /* 0x0000480c01007387 */ /* 0x0001e40000100800 */
[----:B------:R-:W-:Y:S01]  /*20750*/  IMAD.HI R4, R4, 0x38e38e39, RZ ;  /* 0x38e38e3904047827 */ /* 0x000fe200078e02ff */
[----:B------:R-:W-:-:S04]  /*20760*/  LEA.HI.SX32 R21, R3, R21, 0x1b ;  /* 0x0000001503157211 */ /* 0x000fc800078fdaff */
[----:B------:R-:W-:-:S04]  /*20770*/  SHF.R.U32.HI R5, RZ, 0x1f, R4 ;  /* 0x0000001fff057819 */ /* 0x000fc80000011604 */
[----:B------:R-:W-:Y:S02]  /*20780*/  LEA.HI.SX32 R5, R4, R5, 0x1b ;  /* 0x0000000504057211 */ /* 0x000fe400078fdaff */
[----:B------:R-:W-:Y:S01]  /*20790*/  SHF.R.U32.HI R4, RZ, 0x10, R2 ;  /* 0x00000010ff047819 */ /* 0x000fe20000011602 */
[----:B------:R-:W-:Y:S01]  /*207a0*/  IMAD.MOV.U32 R2, RZ, RZ, RZ ;  /* 0x000000ffff027224 */ /* 0x000fe200078e00ff */
        /* <DEDUP_REMOVED lines=11> */
[----:B------:R0:W2:Y:S02]  /*20860*/  F2I.FTZ.U32.TRUNC.NTZ R3, R2 ;  /* 0x0000000200037305 */ /* 0x0000a4000021f000 */
[----:B0-----:R-:W-:-:S04]  /*20870*/  LOP3.LUT R2, R9, R6, RZ, 0x3c, !PT ;  /* 0x0000000609027212 */ /* 0x001fc800078e3cff */
[----:B------:R-:W-:Y:S01]  /*20880*/  ISETP.GE.AND P1, PT, R2, RZ, PT ;  /* 0x000000ff0200720c */ /* 0x000fe20003f26270 */
[----:B--2---:R-:W-:-:S04]  /*20890*/  IMAD.MOV R2, RZ, RZ, -R3 ;  /* 0x000000ffff027224 */ /* 0x004fc800078e0a03 */
[----:B-1----:R-:W-:Y:S02]  /*208a0*/  IMAD R11, R2, R7, RZ ;  /* 0x00000007020b7224 */ /* 0x002fe400078e02ff */
        /* <DEDUP_REMOVED lines=16> */
.L_x_11864:
[----:B------:R-:W-:Y:S05]  /*209b0*/  BSYNC B0 ;  /* 0x0000000000007941 */ /* 0x000fea0003800000 */
.L_x_11863:
        /* <DEDUP_REMOVED lines=24> */
[----:B------:R0:W2:Y:S02]  /*20b40*/  SHFL.IDX PT, R14, R6, RZ, 0x1f ;  /* 0x00001fff060e7589 */ /* 0x0000a400000e0000 */
.L_x_12066:
[----:B--2---:R-:W-:Y:S02]  /*20b50*/  ISETP.NE.AND P0, PT, R14, RZ, PT ;  /* 0x000000ff0e00720c */ /* 0x004fe40003f05270 */
[----:B------:R-:W-:-:S11]  /*20b60*/  PLOP3.LUT P2, PT, PT, PT, PT, 0x8, 0x0 ;  /* 0x000000000000781c */ /* 0x000fd60003f4e170 */
[----:B------:R-:W-:Y:S05]  /*20b70*/  @P0 BRA `(.L_x_11868) ;  /* 0x00000000000c0947 */ /* 0x000fea0003800000 */
[----:B------:R-:W-:-:S03]  /*20b80*/  UMOV UR4, 0xffffffff ;  /* 0xffffffff00047882 */ /* 0x000fc60000000000 */
[----:B------:R-:W-:Y:S05]  /*20b90*/  BRA.DIV UR4, `(.L_x_11869) ;  /* 0x0000007a04ec7947 */ /* 0x000fea000b800000 */
[----:B------:R-:W-:-:S13]  /*20ba0*/  ELECT P2, URZ, PT ;  /* 0x00000000003f782f */ /* 0x000fda0003840000 */
.L_x_11868:
        /* <DEDUP_REMOVED lines=9> */
.L_x_12069:
[----:B------:R-:W-:Y:S05]  /*20c40*/  BSYNC B1 ;  /* 0x0000000000017941 */ /* 0x000fea0003800000 */
.L_x_11870:
[----:B------:R-:W-:Y:S04]  /*20c50*/  BSSY B1, `(.L_x_11872) ;  /* 0x000008a000017945 */ /* 0x000fe80003800000 */
[----:B------:R-:W-:Y:S05]  /*20c60*/  @!P2 BRA `(.L_x_11873) ;  /* 0x000000080020a947 */ /* 0x000fea0003800000 */
[----:B------:R-:W2:Y:S04]  /*20c70*/  LDL R9, [R1] ;  /* 0x0000000001097983 */ /* 0x000ea80000100800 */
[----:B------:R-:W1:Y:S01]  /*20c80*/  LDL R8, [R1+0x4] ;  /* 0x0000040001087983 */ /* 0x000e620000100800 */
[----:B------:R-:W3:Y:S01]  /*20c90*/  S2R R7, SR_TID.X ;  /* 0x0000000000077919 */ /* 0x000ee20000002100 */
[----:B------:R-:W-:Y:S01]  /*20ca0*/  BSSY B2, `(.L_x_11874) ;  /* 0x0000007000027945 */ /* 0x000fe20003800000 */
[----:B---3--:R-:W-:-:S04]  /*20cb0*/  LOP3.LUT R7, R7, 0x7f, RZ, 0xc0, !PT ;  /* 0x0000007f07077812 */ /* 0x008fc800078ec0ff */
[----:B------:R-:W-:Y:S01]  /*20cc0*/  ISETP.NE.AND P4, PT, R7, RZ, PT ;  /* 0x000000ff0700720c */ /* 0x000fe20003f85270 */
[----:B--2---:R-:W-:Y:S01]  /*20cd0*/  IMAD R9, R9, 0x8, R16 ;  /* 0x0000000809097824 */ /* 0x004fe200078e0210 */
[----:B-1----:R-:W-:-:S04]  /*20ce0*/  SHF.L.U32 R11, R8, 0x1f, RZ ;  /* 0x0000001f080b7819 */ /* 0x002fc800000006ff */
[----:B------:R-:W1:Y:S02]  /*20cf0*/  SYNCS.PHASECHK.TRANS64.TRYWAIT P0, [R9+URZ+0x31ca0], R11 ;  /* 0x031ca00b090075a7 */ /* 0x000e64000800017f */
[----:B-1----:R-:W-:Y:S05]  /*20d00*/  @!P0 BRA `(.L_x_11875) ;  /* 0x0000007800c88947 */ /* 0x002fea0003800000 */
.L_x_12070:
[----:B------:R-:W-:Y:S05]  /*20d10*/  BSYNC B2 ;  /* 0x0000000000027941 */ /* 0x000fea0003800000 */
.L_x_11874:
[----:B------:R-:W-:Y:S04]  /*20d20*/  BSSY B2, `(.L_x_11876) ;  /* 0x0000007000027945 */ /* 0x000fe80003800000 */
[----:B------:R-:W-:Y:S05]  /*20d30*/  @P4 BRA `(.L_x_11877) ;  /* 0x0000000000144947 */ /* 0x000fea0003800000 */
[----:B------:R-:W-:Y:S01]  /*20d40*/  LOP3.LUT P0, RZ, R22, 0x1, RZ, 0xc0, !PT ;  /* 0x0000000116ff7812 */ /* 0x000fe2000780c0ff */
[----:B0-----:R-:W-:-:S04]  /*20d50*/  IMAD.MOV.U32 R6, RZ, RZ, 0x6c00 ;  /* 0x00006c00ff067424 */ /* 0x001fc800078e00ff */
[----:B------:R2:W-:Y:S08]  /*20d60*/  SYNCS.ARRIVE.TRANS64 RZ, [R9+URZ+0x31c90], R6 ;  /* 0x031c900609ff79a7 */ /* 0x0005f0000800003f */
[----:B------:R-:W-:Y:S05]  /*20d70*/  @!P0 BRA `(.L_x_11877) ;  /* 0x0000000000048947 */ /* 0x000fea0003800000 */
[----:B------:R-:W-:Y:S01]  /*20d80*/  BPT.TRAP 0x1 ;  /* 0x000000040000795c */ /* 0x000fe20000300000 */
.L_x_11877:
[----:B------:R-:W-:Y:S05]  /*20d90*/  BSYNC B2 ;  /* 0x0000000000027941 */ /* 0x000fea0003800000 */
.L_x_11876:
[----:B0-2---:R-:W2:Y:S01]  /*20da0*/  LDL R6, [R1] ;  /* 0x0000000001067983 */ /* 0x005ea20000100800 */
        /* <DEDUP_REMOVED lines=12> */
.L_x_11878:
        /* <DEDUP_REMOVED lines=16> */
.L_x_11879:
        /* <DEDUP_REMOVED lines=16> */
.L_x_11880:
        /* <DEDUP_REMOVED lines=13> */
.L_x_12071:
[----:B------:R-:W-:Y:S05]  /*21140*/  BSYNC B2 ;  /* 0x0000000000027941 */ /* 0x000fea0003800000 */
.L_x_11881:
        /* <DEDUP_REMOVED lines=9> */
.L_x_11884:
[----:B------:R-:W-:Y:S05]  /*211e0*/  BSYNC B2 ;  /* 0x0000000000027941 */ /* 0x000fea0003800000 */
.L_x_11883:
        /* <DEDUP_REMOVED lines=8> */
.L_x_11885:
        /* <DEDUP_REMOVED lines=15> */
.L_x_11886:
        /* <DEDUP_REMOVED lines=15> */
.L_x_11887:
        /* <DEDUP_REMOVED lines=10> */
.L_x_11873:
[----:B------:R-:W-:Y:S05]  /*214f0*/  BSYNC B1 ;  /* 0x0000000000017941 */ /* 0x000fea0003800000 */
.L_x_11872:
[----:B0-----:R-:W2:Y:S04]  /*21500*/  LDL.LU R6, [R1] ;  /* 0x0000000001067983 */ /* 0x001ea80000300800 */
[----:B------:R-:W3:Y:S01]  /*21510*/  LDL.LU R10, [R1+0x4] ;  /* 0x00000400010a7983 */ /* 0x000ee20000300800 */
[----:B------:R-:W-:Y:S01]  /*21520*/  PLOP3.LUT P5, PT, PT, PT, PT, 0x8, 0x0 ;  /* 0x000000000000781c */ /* 0x000fe20003fae170 */
[----:B--2---:R-:W-:-:S05]  /*21530*/  VIADD R6, R6, 0x1 ;  /* 0x0000000106067836 */ /* 0x004fca0000000000 */
[----:B------:R-:W-:-:S04]  /*21540*/  ISETP.NE.AND P0, PT, R6, 0x2, PT ;  /* 0x000000020600780c */ /* 0x000fc80003f05270 */
[----:B------:R-:W-:-:S04]  /*21550*/  SEL R7, RZ, 0x1, P0 ;  /* 0x00000001ff077807 */ /* 0x000fc80000000000 */
[----:B---3--:R-:W-:-:S05]  /*21560*/  LOP3.LUT R10, R10, R7, RZ, 0x3c, !PT ;  /* 0x000000070a0a7212 */ /* 0x008fca00078e3cff */
[----:B------:R0:W-:Y:S02]  /*21570*/  STL [R1+0x4], R10 ;  /* 0x0000040a01007387 */ /* 0x0001e40000100800 */
[----:B0-----:R-:W-:Y:S01]  /*21580*/  VIADD R10, R5, 0xfffffffe ;  /* 0xfffffffe050a7836 */ /* 0x001fe20000000000 */
[----:B------:R-:W-:-:S04]  /*21590*/  SEL R5, R6, RZ, P0 ;  /* 0x000000ff06057207 */ /* 0x000fc80000000000 */
[----:B------:R-:W-:Y:S01]  /*215a0*/  ISETP.GE.AND P0, PT, R10, R3, PT ;  /* 0x000000030a00720c */ /* 0x000fe20003f06270 */
[----:B------:R0:W-:-:S12]  /*215b0*/  STL [R1], R5 ;  /* 0x0000000501007387 */ /* 0x0001d80000100800 */
[----:B0-----:R-:W-:Y:S05]  /*215c0*/  @!P0 BRA `(.L_x_11866) ;  /* 0x0000000800608947 */ /* 0x001fea0003800000 */
.L_x_11904:
[----:B------:R-:W-:Y:S05]  /*215d0*/  YIELD ;  /* 0x0000000000007946 */ /* 0x000fea0003800000 */
[----:B------:R-:W-:Y:S04]  /*215e0*/  BSSY B1, `(.L_x_11888) ;  /* 0x000008a000017945 */ /* 0x000fe80003800000 */
[----:B0-----:R-:W-:Y:S05]  /*215f0*/  @!P2 BRA `(.L_x_11889) ;  /* 0x000000080020a947 */ /* 0x001fea0003800000 */
[----:B------:R-:W2:Y:S04]  /*21600*/  LDL R7, [R1] ;  /* 0x0000000001077983 */ /* 0x000ea80000100800 */
[----:B------:R-:W3:Y:S01]  /*21610*/  LDL R6, [R1+0x4] ;  /* 0x0000040001067983 */ /* 0x000ee20000100800 */
[----:B------:R-:W0:Y:S01]  /*21620*/  S2R R5, SR_TID.X ;  /* 0x0000000000057919 */ /* 0x000e220000002100 */
[----:B------:R-:W-:Y:S01]  /*21630*/  BSSY B2, `(.L_x_11890) ;  /* 0x0000007000027945 */ /* 0x000fe20003800000 */
[----:B0-----:R-:W-:-:S04]  /*21640*/  LOP3.LUT R5, R5, 0x7f, RZ, 0xc0, !PT ;  /* 0x0000007f05057812 */ /* 0x001fc800078ec0ff */
[----:B------:R-:W-:Y:S01]  /*21650*/  ISETP.NE.AND P1, PT, R5, RZ, PT ;  /* 0x000000ff0500720c */ /* 0x000fe20003f25270 */
[----:B--2---:R-:W-:Y:S01]  /*21660*/  IMAD R9, R7, 0x8, R16 ;  /* 0x0000000807097824 */ /* 0x004fe200078e0210 */
[----:B---3--:R-:W-:-:S04]  /*21670*/  SHF.L.U32 R8, R6, 0x1f, RZ ;  /* 0x0000001f06087819 */ /* 0x008fc800000006ff */
[----:B------:R-:W0:Y:S02]  /*21680*/  SYNCS.PHASECHK.TRANS64.TRYWAIT P0, [R9+URZ+0x31ca0], R8 ;  /* 0x031ca008090075a7 */ /* 0x000e24000800017f */
[----:B0-----:R-:W-:Y:S05]  /*21690*/  @!P0 BRA `(.L_x_11891) ;  /* 0x00000070008c8947 */ /* 0x001fea0003800000 */
.L_x_12072:
[----:B------:R-:W-:Y:S05]  /*216a0*/  BSYNC B2 ;  /* 0x0000000000027941 */ /* 0x000fea0003800000 */
.L_x_11890:
[----:B------:R-:W-:Y:S04]  /*216b0*/  BSSY B2, `(.L_x_11892) ;  /* 0x0000007000027945 */ /* 0x000fe80003800000 */
[----:B------:R-:W-:Y:S05]  /*216c0*/  @P1 BRA `(.L_x_11893) ;  /* 0x0000000000141947 */ /* 0x000fea0003800000 */
[----:B------:R-:W-:Y:S01]  /*216d0*/  LOP3.LUT P0, RZ, R22, 0x1, RZ, 0xc0, !PT ;  /* 0x0000000116ff7812 */ /* 0x000fe2000780c0ff */
[----:B------:R-:W-:-:S04]  /*216e0*/  IMAD.MOV.U32 R5, RZ, RZ, 0x6c00 ;  /* 0x00006c00ff057424 */ /* 0x000fc800078e00ff */
[----:B------:R2:W-:Y:S08]  /*216f0*/  SYNCS.ARRIVE.TRANS64 RZ, [R9+URZ+0x31c90], R5 ;  /* 0x031c900509ff79a7 */ /* 0x0005f0000800003f */
[----:B------:R-:W-:Y:S05]  /*21700*/  @!P0 BRA `(.L_x_11893) ;  /* 0x0000000000048947 */ /* 0x000fea0003800000 */
[----:B------:R-:W-:Y:S01]  /*21710*/  BPT.TRAP 0x1 ;  /* 0x000000040000795c */ /* 0x000fe20000300000 */
.L_x_11893:
[----:B------:R-:W-:Y:S05]  /*21720*/  BSYNC B2 ;  /* 0x0000000000027941 */ /* 0x000fea0003800000 */
.L_x_11892:
[----:B--2---:R-:W2:Y:S01]  /*21730*/  LDL R5, [R1] ;  /* 0x0000000001057983 */ /* 0x004ea20000100800 */
        /* <DEDUP_REMOVED lines=10> */
[----:B-1----:R-:W-:-:S08]  /*217e0*/  VIADD R11, R7, 0x16a00 ;  /* 0x00016a00070b7836 */ /* 0x002fd00000000000 */
.L_x_11894:
        /* <DEDUP_REMOVED lines=16> */
.L_x_11895:
        /* <DEDUP_REMOVED lines=16> */
.L_x_11896:
        /* <DEDUP_REMOVED lines=13> */
.L_x_12073:
[----:B------:R-:W-:Y:S05]  /*21ac0*/  BSYNC B2 ;  /* 0x0000000000027941 */ /* 0x000fea0003800000 */
.L_x_11897:
        /* <DEDUP_REMOVED lines=9> */
.L_x_11900:
[----:B------:R-:W-:Y:S05]  /*21b60*/  BSYNC B2 ;  /* 0x0000000000027941 */ /* 0x000fea0003800000 */
.L_x_11899:
        /* <DEDUP_REMOVED lines=8> */
.L_x_11901:
        /* <DEDUP_REMOVED lines=16> */
.L_x_11902:
        /* <DEDUP_REMOVED lines=15> */
.L_x_11903:
        /* <DEDUP_REMOVED lines=10> */
.L_x_11889:
[----:B------:R-:W-:Y:S05]  /*21e80*/  BSYNC B1 ;  /* 0x0000000000017941 */ /* 0x000fea0003800000 */
.L_x_11888:
        /* <DEDUP_REMOVED lines=12> */
.L_x_11866:
[----:B------:R-:W-:Y:S05]  /*21f50*/  BSYNC B0 ;  /* 0x0000000000007941 */ /* 0x000fea0003800000 */
.L_x_11865:
[----:B------:R-:W2:Y:S01]  /*21f60*/  LDC R0, c[0x0][0x448] ;  /* 0x00011200ff007b82 */ /* 0x000ea20000000800 */
[----:B------:R-:W-:Y:S01]  /*21f70*/  ISETP.NE.AND P1, PT, R4, RZ, PT ;  /* 0x000000ff0400720c */ /* 0x000fe20003f25270 */
[----:B------:R-:W-:Y:S05]  /*21f80*/  @!P5 WARPSYNC.ALL ;  /* 0x000000000000d948 */ /* 0x000fea0003800000 */
[----:B------:R-:W-:Y:S07]  /*21f90*/  BSSY B0, `(.L_x_11905) ;  /* 0x000002d000007945 */ /* 0x000fee0003800000 */
[----:B------:R-:W3:Y:S08]  /*21fa0*/  @!P1 LDC R4, c[0x0][0x9f0] ;  /* 0x00027c00ff049b82 */ /* 0x000ef00000000800 */
[----:B------:R-:W-:Y:S01]  /*21fb0*/  @!P5 BAR.SYNC.DEFER_BLOCKING 0xc, 0x200 ;  /* 0x030800000000db1d */ /* 0x000fe20000010000 */
[----:B--2---:R-:W-:Y:S01]  /*21fc0*/  ISETP.NE.AND P0, PT, R0, 0x1, PT ;  /* 0x000000010000780c */ /* 0x004fe20003f05270 */
[----:B------:R-:W-:-:S04]  /*21fd0*/  IMAD.MOV.U32 R0, RZ, RZ, 0xc0 ;  /* 0x000000c0ff007424 */ /* 0x000fc800078e00ff */
[----:B------:R-:W-:-:S08]  /*21fe0*/  IMAD R0, R25, R0, 0xbf ;  /* 0x000000bf19007424 */ /* 0x000fd000078e0200 */
[----:B------:R-:W2:Y:S08]  /*21ff0*/  @P0 LDC R2, c[0x0][0x44c] ;  /* 0x00011300ff020b82 */ /* 0x000eb00000000800 */
[----:B------:R-:W4:Y:S01]  /*22000*/  @P0 LDC R3, c[0x0][0x450] ;  /* 0x00011400ff030b82 */ /* 0x000f220000000800 */
[----:B--2---:R-:W-:-:S05]  /*22010*/  @P0 IMAD.HI.U32 R2, R0, R2, RZ ;  /* 0x0000000200020227 */ /* 0x004fca00078e00ff */
[----:B----4-:R-:W-:-:S05]  /*22020*/  @P0 SHF.R.U32.HI R0, RZ, R3, R2 ;  /* 0x00000003ff000219 */ /* 0x010fca0000011602 */
        /* <DEDUP_REMOVED lines=8> */
[----:B--23--:R-:W-:Y:S05]  /*220b0*/  @!P0 BRA `(.L_x_11906) ;  /* 0x0000000000688947 */ /* 0x00cfea0003800000 */
[-C--:B------:R-:W-:Y:S02]  /*220c0*/  IABS R0, R4.reuse ;  /* 0x0000000400007213 */ /* 0x080fe40000000000 */
[----:B------:R-:W-:Y:S02]  /*220d0*/  IABS R6, R4 ;  /* 0x0000000400067213 */ /* 0x000fe40000000000 */
[----:B------:R-:W2:Y:S03]  /*220e0*/  I2F.RP R2, R0 ;  /* 0x0000000000027306 */ /* 0x000ea60000209400 */
[----:B------:R-:W-:-:S05]  /*220f0*/  IMAD.MOV R6, RZ, RZ, -R6 ;  /* 0x000000ffff067224 */ /* 0x000fca00078e0a06 */
[----:B--2---:R-:W2:Y:S02]  /*22100*/  MUFU.RCP R2, R2 ;  /* 0x0000000200027308 */ /* 0x004ea40000001000 */
[----:B--2---:R-:W-:-:S06]  /*22110*/  VIADD R2, R2, 0xffffffe ;  /* 0x0ffffffe02027836 */ /* 0x004fcc0000000000 */
[----:B------:R-:W2:Y:S02]  /*22120*/  F2I.FTZ.U32.TRUNC.NTZ R3, R2 ;  /* 0x0000000200037305 */ /* 0x000ea4000021f000 */
[----:B--2---:R-:W-:-:S04]  /*22130*/  IMAD.MOV R2, RZ, RZ, -R3 ;  /* 0x000000ffff027224 */ /* 0x004fc800078e0a03 */
[----:B0-----:R-:W-:Y:S02]  /*22140*/  IMAD R5, R2, R0, RZ ;  /* 0x0000000002057224 */ /* 0x001fe400078e02ff */
        /* <DEDUP_REMOVED lines=17> */
.L_x_11906:
[----:B------:R-:W-:Y:S05]  /*22260*/  BSYNC B0 ;  /* 0x0000000000007941 */ /* 0x000fea0003800000 */
.L_x_11905:
[----:B------:R-:W3:Y:S04]  /*22270*/  LDL R0, [R1+0x2c] ;  /* 0x00002c0001007983 */ /* 0x000ee80000100800 */
[----:B------:R-:W3:Y:S01]  /*22280*/  LDL R2, [R1+0x48] ;  /* 0x0000480001027983 */ /* 0x000ee20000100800 */
[----:B------:R-:W-:Y:S01]  /*22290*/  BSSY B7, `(.L_x_11907) ;  /* 0x0000423000077945 */ /* 0x000fe20003800000 */
[----:B---3--:R-:W-:-:S05]  /*222a0*/  IMAD R2, R2, R0, RZ ;  /* 0x0000000002027224 */ /* 0x008fca00078e02ff */
        /* <DEDUP_REMOVED lines=9> */
[----:B0-2---:R-:W0:Y:S01]  /*22340*/  S2R R5, SR_LANEID ;  /* 0x0000000000057919 */ /* 0x005e220000000000 */
[----:B------:R-:W-:Y:S01]  /*22350*/  VOTEU.ANY UR4, UPT, PT ;  /* 0x0000000000047886 */ /* 0x000fe200038e0100 */
[----:B------:R-:W2:Y:S01]  /*22360*/  LDC.64 R2, c[0x0][0xc60] ;  /* 0x00031800ff027b82 */ /* 0x000ea20000000a00 */
[----:B------:R-:W0:Y:S01]  /*22370*/  FLO.U32 R0, UR4 ;  /* 0x0000000400007d00 */ /* 0x000e2200080e0000 */
[----:B------:R-:W-:Y:S01]  /*22380*/  ULDC.64 UR6, c[0x0][0x208] ;  /* 0x0000820000067ab9 */ /* 0x000fe20000000a00 */
[----:B0-----:R-:W-:-:S06]  /*22390*/  ISETP.EQ.U32.AND P0, PT, R0, R5, PT ;  /* 0x000000050000720c */ /* 0x001fcc0003f02070 */
[----:B------:R-:W2:Y:S07]  /*223a0*/  POPC R5, UR4 ;  /* 0x0000000400057d09 */ /* 0x000eae0008000000 */
[----:B--2---:R-:W2:Y:S01]  /*223b0*/  @P0 ATOMG.E.ADD.STRONG.GPU PT, R3, desc[UR6][R2.64], R5 ;  /* 0x00000005020309a8 */ /* 0x004ea200081ee1c6 */
[----:B------:R-:W0:Y:S02]  /*223c0*/  S2R R4, SR_LTMASK ;  /* 0x0000000000047919 */ /* 0x000e240000003900 */
[----:B0-----:R-:W-:-:S04]  /*223d0*/  LOP3.LUT R4, R4, UR4, RZ, 0xc0, !PT ;  /* 0x0000000404047c12 */ /* 0x001fc8000f8ec0ff */
[----:B------:R-:W0:Y:S01]  /*223e0*/  POPC R7, R4 ;  /* 0x0000000400077309 */ /* 0x000e220000000000 */
[----:B--2---:R-:W0:Y:S02]  /*223f0*/  SHFL.IDX PT, R0, R3, R0, 0x1f ;  /* 0x00001f0003007589 */ /* 0x004e2400000e0000 */
[----:B0-----:R-:W-:Y:S01]  /*22400*/  IADD3 R24, R0, UR38, R7 ;  /* 0x0000002600187c10 */ /* 0x001fe2000fffe007 */
[----:B------:R-:W-:Y:S06]  /*22410*/  BRA `(.L_x_11909) ;  /* 0x0000004000287947 */ /* 0x000fec0003800000 */
.L_x_11908:
        /* <DEDUP_REMOVED lines=9> */
[----:B------:R-:W3:Y:S01]  /*224b0*/  LDC.64 R2, c[0x4][R2] ;  /* 0x0100000002027b82 */ /* 0x000ee20000000a00 */
[----:B0-2---:R-:W-:Y:S02]  /*224c0*/  IMAD.U32 R5, RZ, RZ, UR7 ;  /* 0x00000007ff057e24 */ /* 0x005fe4000f8e00ff */
[----:B------:R-:W-:Y:S02]  /*224d0*/  IMAD.U32 R6, RZ, RZ, UR8 ;  /* 0x00000008ff067e24 */ /* 0x000fe4000f8e00ff */
[----:B------:R-:W-:-:S02]  /*224e0*/  IMAD.U32 R7, RZ, RZ, UR9 ;  /* 0x00000009ff077e24 */ /* 0x000fc4000f8e00ff */
[----:B------:R-:W-:Y:S02]  /*224f0*/  IMAD.U32 R10, RZ, RZ, UR4 ;  /* 0x00000004ff0a7e24 */ /* 0x000fe4000f8e00ff */
[----:B-1----:R-:W-:Y:S02]  /*22500*/  IMAD.U32 R11, RZ, RZ, UR5 ;  /* 0x00000005ff0b7e24 */ /* 0x002fe4000f8e00ff */
[----:B------:R-:W-:Y:S02]  /*22510*/  IMAD.MOV.U32 R8, RZ, RZ, 0x70 ;  /* 0x00000070ff087424 */ /* 0x000fe400078e00ff */
[----:B------:R-:W-:Y:S02]  /*22520*/  IMAD.MOV.U32 R12, RZ, RZ, 0x1 ;  /* 0x00000001ff0c7424 */ /* 0x000fe400078e00ff */
[----:B------:R-:W-:-:S07]  /*22530*/  IMAD.MOV.U32 R13, RZ, RZ, RZ ;  /* 0x000000ffff0d7224 */ /* 0x000fce00078e00ff */
[----:B------:R-:W-:-:S07]  /*22540*/  LEPC R20, `(.L_x_11911) ;  /* 0x000000001014794e */ /* 0x000fce0000000000 */
[----:B---3--:R-:W-:Y:S05]  /*22550*/  CALL.ABS.NOINC R2 ;  /* 0x0000000002007343 */ /* 0x008fea0003c00000 */
.L_x_11911:
[----:B------:R-:W-:Y:S05]  /*22560*/  BSYNC B6 ;  /* 0x0000000000067941 */ /* 0x000fea0003800000 */
.L_x_11910:
        /* <DEDUP_REMOVED lines=10> */
[----:B0-2---:R-:W-:Y:S02]  /*22610*/  IMAD.U32 R5, RZ, RZ, UR7 ;  /* 0x00000007ff057e24 */ /* 0x005fe4000f8e00ff */
[----:B------:R-:W-:Y:S02]  /*22620*/  IMAD.U32 R6, RZ, RZ, UR8 ;  /* 0x00000008ff067e24 */ /* 0x000fe4000f8e00ff */
[----:B------:R-:W-:-:S02]  /*22630*/  IMAD.U32 R7, RZ, RZ, UR9 ;  /* 0x00000009ff077e24 */ /* 0x000fc4000f8e00ff */
[----:B------:R-:W-:Y:S02]  /*22640*/  IMAD.U32 R10, RZ, RZ, UR4 ;  /* 0x00000004ff0a7e24 */ /* 0x000fe4000f8e00ff */
[----:B-1----:R-:W-:Y:S02]  /*22650*/  IMAD.U32 R11, RZ, RZ, UR5 ;  /* 0x00000005ff0b7e24 */ /* 0x002fe4000f8e00ff */
[----:B------:R-:W-:Y:S02]  /*22660*/  IMAD.MOV.U32 R8, RZ, RZ, 0x70 ;  /* 0x00000070ff087424 */ /* 0x000fe400078e00ff */
[----:B------:R-:W-:Y:S02]  /*22670*/  IMAD.MOV.U32 R12, RZ, RZ, 0x1 ;  /* 0x00000001ff0c7424 */ /* 0x000fe400078e00ff */
[----:B---3--:R-:W-:-:S07]  /*22680*/  IMAD.MOV.U32 R13, RZ, RZ, RZ ;  /* 0x000000ffff0d7224 */ /* 0x008fce00078e00ff */
[----:B------:R-:W-:-:S07]  /*22690*/  LEPC R20, `(.L_x_11914) ;  /* 0x000000001014794e */ /* 0x000fce0000000000 */
[----:B----4-:R-:W-:Y:S05]  /*226a0*/  CALL.ABS.NOINC R2 ;  /* 0x0000000002007343 */ /* 0x010fea0003c00000 */
.L_x_11914:
        /* <DEDUP_REMOVED lines=16> */
.L_x_11913:
[----:B------:R-:W-:Y:S05]  /*227b0*/  BSYNC B6 ;  /* 0x0000000000067941 */ /* 0x000fea0003800000 */
.L_x_11912:
        /* <DEDUP_REMOVED lines=8> */
[----:B------:R4:W5:Y:S02]  /*22840*/  @P0 LDG.E R26, desc[UR6][R2.64] ;  /* 0x00000006021a0981 */ /* 0x000964000c1e1900 */
[----:B----4-:R-:W4:Y:S02]  /*22850*/  LDC.64 R2, c[0x0][0x418] ;  /* 0x00010600ff027b82 */ /* 0x010f240000000a00 */
[----:B----4-:R-:W-:Y:S01]  /*22860*/  LOP3.LUT P0, RZ, R2, UR4, RZ, 0xfc, !PT ;  /* 0x0000000402ff7c12 */ /* 0x010fe2000f80fcff */
[----:B------:R-:W-:-:S03]  /*22870*/  UMOV UR4, 0xffffffff ;  /* 0xffffffff00047882 */ /* 0x000fc60000000000 */
[----:B------:R-:W-:Y:S01]  /*22880*/  LOP3.LUT P0, RZ, R3, UR5, RZ, 0xfc, P0 ;  /* 0x0000000503ff7c12 */ /* 0x000fe2000800fcff */
[----:B---3--:R-:W-:Y:S01]  /*22890*/  VIADD R23, R20, 0xffffffff ;  /* 0xffffffff14177836 */ /* 0x008fe20000000000 */
[----:B-----5:R-:W-:Y:S02]  /*228a0*/  SHF.R.S32.HI R7, RZ, 0x1f, R26 ;  /* 0x0000001fff077819 */ /* 0x020fe4000001141a */
[----:B------:R-:W-:-:S03]  /*228b0*/  SEL R19, R26, RZ, !P0 ;  /* 0x000000ff1a137207 */ /* 0x000fc60004000000 */
[----:B------:R3:W-:Y:S01]  /*228c0*/  STL [R1+0x8], R7 ;  /* 0x0000080701007387 */ /* 0x0007e20000100800 */
[----:B------:R-:W-:Y:S05]  /*228d0*/  BRA.DIV UR4, `(.L_x_11915) ;  /* 0x0000006204247947 */ /* 0x000fea000b800000 */
[----:B------:R-:W4:Y:S02]  /*228e0*/  S2R R0, SR_TID.X ;  /* 0x0000000000007919 */ /* 0x000f240000002100 */
[----:B----4-:R-:W-:-:S04]  /*228f0*/  SHF.R.U32.HI R0, RZ, 0x5, R0 ;  /* 0x00000005ff007819 */ /* 0x010fc80000011600 */
[----:B------:R-:W-:-:S05]  /*22900*/  LOP3.LUT R0, R0, 0x3, RZ, 0xc0, !PT ;  /* 0x0000000300007812 */ /* 0x000fca00078ec0ff */
[----:B------:R4:W0:Y:S02]  /*22910*/  SHFL.IDX PT, R14, R0, RZ, 0x1f ;  /* 0x00001fff000e7589 */ /* 0x00082400000e0000 */
.L_x_12076:
        /* <DEDUP_REMOVED lines=8> */
.L_x_12079:
[----:B------:R-:W-:Y:S05]  /*229a0*/  @!P6 BRA `(.L_x_11916) ;  /* 0x000000040008e947 */ /* 0x000fea0003800000 */
[----:B------:R-:W-:-:S04]  /*229b0*/  ISETP.NE.U32.AND P0, PT, R2, RZ, PT ;  /* 0x000000ff0200720c */ /* 0x000fc80003f05070 */
[----:B------:R-:W-:-:S13]  /*229c0*/  ISETP.NE.AND.EX P0, PT, R3, RZ, PT, P0 ;  /* 0x000000ff0300720c */ /* 0x000fda0003f05300 */
[----:B------:R-:W-:Y:S05]  /*229d0*/  @!P0 BRA `(.L_x_11918) ;  /* 0x00000000004c8947 */ /* 0x000fea0003800000 */
[----:B------:R-:W0:Y:S01]  /*229e0*/  LDC R6, c[0x0][0x43c] ;  /* 0x00010f00ff067b82 */ /* 0x000e220000000800 */
[----:B----4-:R-:W-:Y:S01]  /*229f0*/  IMAD.MOV.U32 R0, RZ, RZ, R23 ;  /* 0x000000ffff007224 */ /* 0x010fe200078e0017 */
[----:B------:R-:W-:Y:S01]  /*22a00*/  ULDC.64 UR4, c[0x0][0x428] ;  /* 0x00010a0000047ab9 */ /* 0x000fe20000000a00 */
[----:B------:R-:W-:Y:S01]  /*22a10*/  ULDC.64 UR6, c[0x0][0x208] ;  /* 0x0000820000067ab9 */ /* 0x000fe20000000a00 */
[----:B0-----:R-:W-:-:S13]  /*22a20*/  ISETP.NE.AND P0, PT, R6, 0x1, PT ;  /* 0x000000010600780c */ /* 0x001fda0003f05270 */
[----:B--2---:R-:W0:Y:S02]  /*22a30*/  @P0 LDC.64 R4, c[0x0][0x440] ;  /* 0x00011000ff040b82 */ /* 0x004e240000000a00 */
        /* <DEDUP_REMOVED lines=13> */
.L_x_11918:
[----:B----4-:R-:W-:Y:S01]  /*22b10*/  IMAD R0, R18, 0x8, R16 ;  /* 0x0000000812007824 */ /* 0x010fe200078e0210 */
[----:B0-----:R-:W-:-:S04]  /*22b20*/  SHF.L.U32 R2, R28, 0x1f, RZ ;  /* 0x0000001f1c027819 */ /* 0x001fc800000006ff */
[----:B------:R-:W0:Y:S02]  /*22b30*/  SYNCS.PHASECHK.TRANS64.TRYWAIT P0, [R0+URZ+0x31c40], R2 ;  /* 0x031c4002000075a7 */ /* 0x000e24000800017f */
[----:B0-----:R-:W-:Y:S05]  /*22b40*/  @!P0 BRA `(.L_x_11919) ;  /* 0x0000005c00dc8947 */ /* 0x001fea0003800000 */
.L_x_12080:
        /* <DEDUP_REMOVED lines=9> */
.L_x_11920:
        /* <DEDUP_REMOVED lines=31> */
.L_x_11916:
        /* <DEDUP_REMOVED lines=39> */
[----:B0-----:R-:W-:Y:S05]  /*23040*/  CALL.ABS.NOINC R2 ;  /* 0x0000000002007343 */ /* 0x001fea0003c00000 */
.L_x_11922:
[----:B------:R-:W-:Y:S05]  /*23050*/  BSYNC B6 ;  /* 0x0000000000067941 */ /* 0x000fea0003800000 */
.L_x_11921:
[----:B------:R-:W2:Y:S01]  /*23060*/  LDL.LU R20, [R1+0x20] ;  /* 0x0000200001147983 */ /* 0x000ea20000300800 */
[----:B------:R-:W-:Y:S01]  /*23070*/  ULDC.64 UR6, c[0x0][0x2e0] ;  /* 0x0000b80000067ab9 */ /* 0x000fe20000000a00 */
[----:B------:R-:W3:Y:S01]  /*23080*/  LDC R10, c[0x0][0x448] ;  /* 0x00011200ff0a7b82 */ /* 0x000ee20000000800 */
[----:B------:R-:W-:Y:S01]  /*23090*/  ULDC.64 UR4, c[0x0][0x2d8] ;  /* 0x0000b60000047ab9 */ /* 0x000fe20000000a00 */
[----:B0-----:R-:W2:Y:S01]  /*230a0*/  LDL.LU.64 R2, [R1+0x38] ;  /* 0x0000380001027983 */ /* 0x001ea20000300a00 */
[----:B------:R-:W-:-:S03]  /*230b0*/  ULDC.64 UR8, c[0x0][0x280] ;  /* 0x0000a00000087ab9 */ /* 0x000fc60000000a00 */
[----:B------:R-:W4:Y:S04]  /*230c0*/  LDL.LU R21, [R1+0x40] ;  /* 0x0000400001157983 */ /* 0x000f280000300800 */
[----:B------:R-:W4:Y:S01]  /*230d0*/  LDL.LU R4, [R1+0x18] ;  /* 0x0000180001047983 */ /* 0x000f220000300800 */
[----:B---3--:R-:W-:-:S13]  /*230e0*/  ISETP.NE.AND P1, PT, R10, 0x1, PT ;  /* 0x000000010a00780c */ /* 0x008fda0003f25270 */
[----:B------:R-:W0:Y:S01]  /*230f0*/  @P1 LDC R5, c[0x0][0x450] ;  /* 0x00011400ff051b82 */ /* 0x000e220000000800 */
[----:B--2---:R-:W-:Y:S02]  /*23100*/  IMAD.MOV.U32 R3, RZ, RZ, R20 ;  /* 0x000000ffff037224 */ /* 0x004fe400078e0014 */
[----:B------:R-:W2:Y:S01]  /*23110*/  S2R R20, SR_TID.X ;  /* 0x0000000000147919 */ /* 0x000ea20000002100 */
[----:B----4-:R-:W-:Y:S02]  /*23120*/  IMAD R0, R21, UR6, RZ ;  /* 0x0000000615007c24 */ /* 0x010fe4000f8e02ff */
[----:B------:R-:W-:-:S04]  /*23130*/  IMAD.WIDE.U32 R2, R17, UR4, R2 ;  /* 0x0000000411027c25 */ /* 0x000fc8000f8e0002 */
[----:B------:R-:W-:Y:S01]  /*23140*/  IMAD R3, R17, UR5, R3 ;  /* 0x0000000511037c24 */ /* 0x000fe2000f8e0203 */
[----:B------:R-:W-:Y:S01]  /*23150*/  ULDC.64 UR4, c[0x0][0x2d0] ;  /* 0x0000b40000047ab9 */ /* 0x000fe20000000a00 */
[C---:B------:R-:W-:Y:S02]  /*23160*/  IMAD R0, R4.reuse, UR7, R0 ;  /* 0x0000000704007c24 */ /* 0x040fe4000f8e0200 */
[----:B------:R-:W-:Y:S01]  /*23170*/  IMAD.WIDE.U32 R2, R4, UR6, R2 ;  /* 0x0000000604027c25 */ /* 0x000fe2000f8e0002 */
[----:B------:R-:W-:Y:S01]  /*23180*/  ULDC.64 UR6, c[0x0][0x2c8] ;  /* 0x0000b20000067ab9 */ /* 0x000fe20000000a00 */
[----:B------:R-:W3:Y:S02]  /*23190*/  @P1 LDC R4, c[0x0][0x44c] ;  /* 0x00011300ff041b82 */ /* 0x000ee40000000800 */
[----:B------:R-:W-:Y:S01]  /*231a0*/  IMAD.IADD R3, R3, 0x1, R0 ;  /* 0x0000000103037824 */ /* 0x000fe200078e0200 */
[C---:B--2---:R-:W-:Y:S01]  /*231b0*/  LOP3.LUT R21, R20.reuse, 0x7f, RZ, 0xc0, !PT ;  /* 0x0000007f14157812 */ /* 0x044fe200078ec0ff */
[----:B------:R-:W-:-:S03]  /*231c0*/  IMAD.SHL.U32 R20, R20, 0x20, RZ ;  /* 0x0000002014147824 */ /* 0x000fc600078e00ff */
[----:B------:R-:W-:-:S04]  /*231d0*/  SHF.R.U32.HI R21, RZ, 0x2, R21 ;  /* 0x00000002ff157819 */ /* 0x000fc80000011615 */
[----:B------:R-:W-:Y:S02]  /*231e0*/  LOP3.LUT R20, R21, 0x60, R20, 0xf8, !PT ;  /* 0x0000006015147812 */ /* 0x000fe400078ef814 */
[----:B------:R2:W5:Y:S03]  /*231f0*/  LDL R21, [R1+0x30] ;  /* 0x0000300001157983 */ /* 0x0005660000100800 */
[----:B------:R-:W-:-:S04]  /*23200*/  IMAD R8, R25, 0xc0, R20 ;  /* 0x000000c019087824 */ /* 0x000fc800078e0214 */
[----:B---3--:R-:W-:-:S04]  /*23210*/  @P1 IMAD.HI.U32 R0, R8, R4, RZ ;  /* 0x0000000408001227 */ /* 0x008fc800078e00ff */
[----:B------:R-:W-:Y:S01]  /*23220*/  IMAD.MOV.U32 R4, RZ, RZ, R8 ;  /* 0x000000ffff047224 */ /* 0x000fe200078e0008 */
[----:B0-----:R-:W-:-:S04]  /*23230*/  @P1 SHF.R.U32.HI R4, RZ, R5, R0 ;  /* 0x00000005ff041219 */ /* 0x001fc80000011600 */
[--C-:B------:R-:W-:Y:S01]  /*23240*/  SHF.R.S32.HI R0, RZ, 0x1f, R4.reuse ;  /* 0x0000001fff007819 */ /* 0x100fe20000011404 */
[----:B------:R-:W-:-:S04]  /*23250*/  IMAD.MOV R6, RZ, RZ, -R4 ;  /* 0x000000ffff067224 */ /* 0x000fc800078e0a04 */
[----:B------:R-:W-:-:S04]  /*23260*/  IMAD R0, R0, UR4, RZ ;  /* 0x0000000400007c24 */ /* 0x000fc8000f8e02ff */
[C---:B------:R-:W-:Y:S02]  /*23270*/  IMAD R0, R4.reuse, UR5, R0 ;  /* 0x0000000504007c24 */ /* 0x040fe4000f8e0200 */
[----:B------:R-:W-:-:S04]  /*23280*/  IMAD.WIDE.U32 R4, R4, UR4, R2 ;  /* 0x0000000404047c25 */ /* 0x000fc8000f8e0002 */
[----:B------:R-:W-:Y:S02]  /*23290*/  IMAD.IADD R5, R5, 0x1, R0 ;  /* 0x0000000105057824 */ /* 0x000fe400078e0200 */
[----:B------:R-:W-:-:S05]  /*232a0*/  IMAD R0, R10, R6, R8 ;  /* 0x000000060a007224 */ /* 0x000fca00078e0208 */
[----:B------:R-:W-:-:S05]  /*232b0*/  SHF.R.S32.HI R6, RZ, 0x1f, R0 ;  /* 0x0000001fff067819 */ /* 0x000fca0000011400 */
[----:B------:R-:W-:Y:S02]  /*232c0*/  IMAD R9, R6, UR6, RZ ;  /* 0x0000000606097c24 */ /* 0x000fe4000f8e02ff */
[C---:B------:R-:W-:Y:S02]  /*232d0*/  IMAD.WIDE.U32 R6, R0.reuse, UR6, R4 ;  /* 0x0000000600067c25 */ /* 0x040fe4000f8e0004 */
[----:B------:R-:W0:Y:S02]  /*232e0*/  @P1 LDC R5, c[0x0][0x44c] ;  /* 0x00011300ff051b82 */ /* 0x000e240000000800 */
[----:B------:R-:W-:-:S04]  /*232f0*/  IMAD R0, R0, UR7, R9 ;  /* 0x0000000700007c24 */ /* 0x000fc8000f8e0209 */
[----:B------:R-:W-:Y:S02]  /*23300*/  IMAD.IADD R0, R7, 0x1, R0 ;  /* 0x0000000107007824 */ /* 0x000fe400078e0200 */
[----:B------:R-:W3:Y:S01]  /*23310*/  @P1 LDC R7, c[0x0][0x450] ;  /* 0x00011400ff071b82 */ /* 0x000ee20000000800 */
[----:B------:R-:W-:Y:S01]  /*23320*/  VIADD R8, R8, 0x80 ;  /* 0x0000008008087836 */ /* 0x000fe20000000000 */
[----:B------:R-:W1:Y:S01]  /*23330*/  S2R R12, SR_TID.X ;  /* 0x00000000000c7919 */ /* 0x000e620000002100 */
[----:B------:R-:W-:-:S04]  /*23340*/  LEA R4, P0, R6, UR8, 0x1 ;  /* 0x0000000806047c11 */ /* 0x000fc8000f8008ff */
[----:B------:R-:W-:Y:S01]  /*23350*/  LEA.HI.X R0, R6, UR9, R0, 0x1, P0 ;  /* 0x0000000906007c11 */ /* 0x000fe200080f0c00 */
[----:B------:R-:W-:Y:S02]  /*23360*/  IMAD.MOV.U32 R6, RZ, RZ, R8 ;  /* 0x000000ffff067224 */ /* 0x000fe400078e0008 */
[----:B0-----:R-:W-:-:S05]  /*23370*/  @P1 IMAD.HI.U32 R5, R8, R5, RZ ;  /* 0x0000000508051227 */ /* 0x001fca00078e00ff */
[----:B---3--:R-:W-:-:S04]  /*23380*/  @P1 SHF.R.U32.HI R6, RZ, R7, R5 ;  /* 0x00000007ff061219 */ /* 0x008fc80000011605 */
[--C-:B------:R-:W-:Y:S01]  /*23390*/  SHF.R.S32.HI R7, RZ, 0x1f, R6.reuse ;  /* 0x0000001fff077819 */ /* 0x100fe20000011406 */
[----:B------:R-:W-:-:S04]  /*233a0*/  IMAD.MOV R5, RZ, RZ, -R6 ;  /* 0x000000ffff057224 */ /* 0x000fc800078e0a06 */
[----:B------:R-:W-:Y:S02]  /*233b0*/  IMAD R7, R7, UR4, RZ ;  /* 0x0000000407077c24 */ /* 0x000fe4000f8e02ff */
[----:B------:R-:W-:Y:S01]  /*233c0*/  IMAD.WIDE.U32 R2, R6, UR4, R2 ;  /* 0x0000000406027c25 */ /* 0x000fe2000f8e0002 */
[----:B------:R-:W-:-:S03]  /*233d0*/  ULDC UR4, c[0x0][0x2b8] ;  /* 0x0000ae0000047ab9 */ /* 0x000fc60000000800 */
[----:B------:R-:W-:Y:S02]  /*233e0*/  IMAD R5, R10, R5, R8 ;  /* 0x000000050a057224 */ /* 0x000fe400078e0208 */
[----:B------:R-:W-:-:S04]  /*233f0*/  IMAD R6, R6, UR5, R7 ;  /* 0x0000000506067c24 */ /* 0x000fc8000f8e0207 */
[----:B------:R-:W-:Y:S01]  /*23400*/  IMAD.IADD R3, R3, 0x1, R6 ;  /* 0x0000000103037824 */ /* 0x000fe200078e0206 */
[----:B------:R-:W-:Y:S01]  /*23410*/  SHF.R.S32.HI R6, RZ, 0x1f, R5 ;  /* 0x0000001fff067819 */ /* 0x000fe20000011405 */
[----:B-1----:R-:W-:-:S04]  /*23420*/  IMAD.SHL.U32 R11, R12, 0x8, RZ ;  /* 0x000000080c0b7824 */ /* 0x002fc800078e00ff */
[----:B------:R-:W-:Y:S01]  /*23430*/  IMAD R6, R6, UR6, RZ ;  /* 0x0000000606067c24 */ /* 0x000fe2000f8e02ff */
[----:B------:R-:W-:Y:S01]  /*23440*/  LOP3.LUT R11, R11, 0x18, RZ, 0xc0, !PT ;  /* 0x000000180b0b7812 */ /* 0x000fe200078ec0ff */
[----:B------:R-:W-:-:S04]  /*23450*/  IMAD.WIDE.U32 R2, R5, UR6, R2 ;  /* 0x0000000605027c25 */ /* 0x000fc8000f8e0002 */
[----:B------:R-:W-:Y:S02]  /*23460*/  IMAD R6, R5, UR7, R6 ;  /* 0x0000000705067c24 */ /* 0x000fe4000f8e0206 */
[----:B------:R-:W-:Y:S01]  /*23470*/  IMAD.SHL.U32 R20, R12, 0x8, RZ ;  /* 0x000000080c147824 */ /* 0x000fe200078e00ff */
[----:B------:R-:W-:Y:S01]  /*23480*/  LEA R7, P0, R2, UR8, 0x1 ;  /* 0x0000000802077c11 */ /* 0x000fe2000f8008ff */
[----:B------:R-:W-:Y:S01]  /*23490*/  IMAD.IADD R6, R3, 0x1, R6 ;  /* 0x0000000103067824 */ /* 0x000fe200078e0206 */
[C---:B------:R-:W-:Y:S02]  /*234a0*/  LOP3.LUT R13, R11.reuse, 0x20, RZ, 0xfc, !PT ;  /* 0x000000200b0d7812 */ /* 0x040fe400078efcff */
[----:B------:R-:W-:Y:S02]  /*234b0*/  LOP3.LUT R20, R20, 0x18, RZ, 0xc0, !PT ;  /* 0x0000001814147812 */ /* 0x000fe400078ec0ff */
[----:B------:R-:W-:Y:S01]  /*234c0*/  LOP3.LUT R11, R11, 0x40, RZ, 0xfc, !PT ;  /* 0x000000400b0b7812 */ /* 0x000fe200078efcff */
[----:B------:R-:W-:Y:S01]  /*234d0*/  UMOV UR5, 0xffffffff ;  /* 0xffffffff00057882 */ /* 0x000fe20000000000 */
[----:B------:R-:W-:-:S02]  /*234e0*/  LEA.HI.X R6, R2, UR9, R6, 0x1, P0 ;  /* 0x0000000902067c11 */ /* 0x000fc400080f0c06 */
[----:B------:R-:W-:Y:S02]  /*234f0*/  LOP3.LUT R12, R12, 0x7f, RZ, 0xc0, !PT ;  /* 0x0000007f0c0c7812 */ /* 0x000fe400078ec0ff */
[----:B------:R-:W-:Y:S02]  /*23500*/  ISETP.GE.AND P3, PT, R20, UR4, PT ;  /* 0x0000000414007c0c */ /* 0x000fe4000bf66270 */
[----:B------:R-:W-:Y:S02]  /*23510*/  ISETP.GE.AND P0, PT, R13, UR4, PT ;  /* 0x000000040d007c0c */ /* 0x000fe4000bf06270 */
[----:B------:R-:W-:Y:S02]  /*23520*/  ISETP.GE.AND P1, PT, R11, UR4, PT ;  /* 0x000000040b007c0c */ /* 0x000fe4000bf26270 */
[----:B------:R-:W-:Y:S01]  /*23530*/  SHF.R.U32.HI R9, RZ, 0x2, R12 ;  /* 0x00000002ff097819 */ /* 0x000fe2000001160c */
[----:B--2---:R-:W-:Y:S10]  /*23540*/  BRA.DIV UR5, `(.L_x_11923) ;  /* 0x0000005605707947 */ /* 0x004ff4000b800000 */
[----:B------:R-:W2:Y:S01]  /*23550*/  LDL R8, [R1+0x14] ;  /* 0x0000140001087983 */ /* 0x000ea20000100800 */
[----:B-----5:R-:W-:Y:S01]  /*23560*/  IMAD R5, R21, R10, RZ ;  /* 0x0000000a15057224 */ /* 0x020fe200078e02ff */
[----:B------:R-:W-:Y:S01]  /*23570*/  ULDC.64 UR4, c[0x0][0x208] ;  /* 0x0000820000047ab9 */ /* 0x000fe20000000a00 */
[----:B------:R-:W-:Y:S01]  /*23580*/  IMAD R25, R25, 0xc0, R9 ;  /* 0x000000c019197824 */ /* 0x000fe200078e0209 */
        /* <DEDUP_REMOVED lines=8> */
[----:B------:R-:W-:Y:S01]  /*23610*/  @!PT LDS RZ, [RZ] ;  /* 0x00000000fffff984 */ /* 0x000fe20000000800 */
[----:B--2---:R-:W-:Y:S04]  /*23620*/  @!P2 LDGSTS.E.BYPASS.LTC128B.128 [R8+0xda00], desc[UR4][R2.64], !P3 ;  /* 0x0da000000208afae */ /* 0x004fe8000d901d44 */
        /* <DEDUP_REMOVED lines=30> */
[----:B------:R-:W-:-:S05]  /*23810*/  @!P2 LEA R2, P4, R20, R4, 0x1 ;  /* 0x000000041402a211 */ /* 0x000fca00078808ff */
[----:B--2---:R-:W-:-:S04]  /*23820*/  @!P2 IMAD.X R0, RZ, RZ, R0, P4 ;  /* 0x000000ffff00a224 */ /* 0x004fc800020e0600 */
[----:B------:R-:W-:Y:S02]  /*23830*/  @!P2 IMAD.MOV.U32 R3, RZ, RZ, R0 ;  /* 0x000000ffff03a224 */ /* 0x000fe400078e0000 */
[----:B------:R-:W-:Y:S04]  /*23840*/  SHFL.IDX PT, R0, R6, RZ, 0x1c1f ;  /* 0x001c1fff06007589 */ /* 0x000fe800000e0000 */
[----:B------:R-:W-:Y:S04]  /*23850*/  @!P2 LDGSTS.E.BYPASS.LTC128B.128 [R8+0xf200], desc[UR4][R2.64], !P3 ;  /* 0x0f2000000208afae */ /* 0x000fe8000d901d44 */
[----:B------:R-:W-:Y:S04]  /*23860*/  @!P2 LDGSTS.E.BYPASS.LTC128B.128 [R8+0x12200], desc[UR4][R2.64+0x40], !P0 ;  /* 0x122000400208afae */ /* 0x000fe8000c101d44 */
[----:B------:R0:W-:Y:S04]  /*23870*/  @!P2 LDGSTS.E.BYPASS.LTC128B.128 [R8+0x15200], desc[UR4][R2.64+0x80], !P1 ;  /* 0x152000800208afae */ /* 0x0001e8000c901d44 */
[----:B------:R-:W-:Y:S04]  /*23880*/  SHFL.IDX PT, R6, R6, 0x1, 0x1c1f ;  /* 0x003c1f0006067f89 */ /* 0x000fe800000e0000 */
[----:B0-----:R-:W0:Y:S01]  /*23890*/  SHFL.IDX PT, R2, R7, RZ, 0x1c1f ;  /* 0x001c1fff07027589 */ /* 0x001e2200000e0000 */
[----:B------:R-:W-:-:S05]  /*238a0*/  VIADD R3, R25, 0x80 ;  /* 0x0000008019037836 */ /* 0x000fca0000000000 */
[----:B------:R-:W-:-:S13]  /*238b0*/  ISETP.GE.AND P2, PT, R3, R5, PT ;  /* 0x000000050300720c */ /* 0x000fda0003f46270 */
[----:B0-----:R-:W-:-:S05]  /*238c0*/  @!P2 LEA R2, P4, R20, R2, 0x1 ;  /* 0x000000021402a211 */ /* 0x001fca00078808ff */
[----:B------:R-:W-:-:S04]  /*238d0*/  @!P2 IMAD.X R0, RZ, RZ, R0, P4 ;  /* 0x000000ffff00a224 */ /* 0x000fc800020e0600 */
[----:B------:R-:W-:-:S05]  /*238e0*/  @!P2 IMAD.MOV.U32 R3, RZ, RZ, R0 ;  /* 0x000000ffff03a224 */ /* 0x000fca00078e0000 */
[----:B------:R-:W-:Y:S04]  /*238f0*/  @!P2 LDGSTS.E.BYPASS.LTC128B.128 [R8+0xfa00], desc[UR4][R2.64], !P3 ;  /* 0x0fa000000208afae */ /* 0x000fe8000d901d44 */
[----:B------:R-:W-:Y:S04]  /*23900*/  @!P2 LDGSTS.E.BYPASS.LTC128B.128 [R8+0x12a00], desc[UR4][R2.64+0x40], !P0 ;  /* 0x12a000400208afae */ /* 0x000fe8000c101d44 */
[----:B------:R0:W-:Y:S04]  /*23910*/  @!P2 LDGSTS.E.BYPASS.LTC128B.128 [R8+0x15a00], desc[UR4][R2.64+0x80], !P1 ;  /* 0x15a000800208afae */ /* 0x0001e8000c901d44 */
[----:B0-----:R0:W1:Y:S02]  /*23920*/  SHFL.IDX PT, R2, R7, 0x1, 0x1c1f ;  /* 0x003c1f0007027f89 */ /* 0x00106400000e0000 */
.L_x_12093:
[----:B------:R-:W2:Y:S01]  /*23930*/  LDL R0, [R1+0x14] ;  /* 0x0000140001007983 */ /* 0x000ea20000100800 */
[----:B------:R-:W-:Y:S01]  /*23940*/  VIADD R25, R25, 0xa0 ;  /* 0x000000a019197836 */ /* 0x000fe20000000000 */
[----:B------:R-:W-:-:S04]  /*23950*/  ULDC.64 UR4, c[0x0][0x208] ;  /* 0x0000820000047ab9 */ /* 0x000fc80000000a00 */
        /* <DEDUP_REMOVED lines=11> */
.L_x_11924:
        /* <DEDUP_REMOVED lines=18> */
.L_x_12094:
[----:B------:R-:W-:Y:S05]  /*23b30*/  BSYNC B0 ;  /* 0x0000000000007941 */ /* 0x000fea0003800000 */
.L_x_11925:
        /* <DEDUP_REMOVED lines=52> */
.L_x_11933:
[----:B------:R-:W-:Y:S01]  /*23e80*/  IMAD R3, R5, 0x8, R16 ;  /* 0x0000000805037824 */ /* 0x000fe200078e0210 */
[----:B------:R-:W-:Y:S01]  /*23e90*/  SHF.L.U32 R2, R9, 0x1f, RZ ;  /* 0x0000001f09027819 */ /* 0x000fe200000006ff */
[----:B------:R-:W-:Y:S03]  /*23ea0*/  BSSY B3, `(.L_x_11934) ;  /* 0x0000003000037945 */ /* 0x000fe60003800000 */
[----:B------:R-:W1:Y:S02]  /*23eb0*/  SYNCS.PHASECHK.TRANS64.TRYWAIT P0, [R3+URZ+0x31c40], R2 ;  /* 0x031c4002030075a7 */ /* 0x000e64000800017f */
[----:B-1----:R-:W-:Y:S05]  /*23ec0*/  @!P0 BRA `(.L_x_11935) ;  /* 0x0000005400488947 */ /* 0x002fea0003800000 */
.L_x_12095:
[----:B------:R-:W-:Y:S05]  /*23ed0*/  BSYNC B3 ;  /* 0x0000000000037941 */ /* 0x000fea0003800000 */
.L_x_11934:
        /* <DEDUP_REMOVED lines=10> */
.L_x_11937:
[----:B------:R-:W-:Y:S05]  /*23f80*/  BSYNC B3 ;  /* 0x0000000000037941 */ /* 0x000fea0003800000 */
.L_x_11936:
        /* <DEDUP_REMOVED lines=11> */
.L_x_11938:
        /* <DEDUP_REMOVED lines=16> */
.L_x_11939:
        /* <DEDUP_REMOVED lines=16> */
.L_x_11940:
        /* <DEDUP_REMOVED lines=15> */
.L_x_12096:
[----:B------:R-:W-:Y:S05]  /*24330*/  BSYNC B3 ;  /* 0x0000000000037941 */ /* 0x000fea0003800000 */
.L_x_11941:
        /* <DEDUP_REMOVED lines=10> */
.L_x_11943:
[----:B------:R-:W-:Y:S01]  /*243e0*/  LOP3.LUT P0, RZ, R22, 0x8, RZ, 0xc0, !PT ;  /* 0x0000000816ff7812 */ /* 0x000fe2000780c0ff */
[----:B------:R-:W-:-:S12]  /*243f0*/  BSSY B3, `(.L_x_11944) ;  /* 0x0000003000037945 */ /* 0x000fd80003800000 */
[----:B------:R-:W-:Y:S05]  /*24400*/  @P0 BRA `(.L_x_11945) ;  /* 0x0000000000040947 */ /* 0x000fea0003800000 */
[----:B------:R-:W-:Y:S01]  /*24410*/  BPT.TRAP 0x1 ;  /* 0x000000040000795c */ /* 0x000fe20000300000 */
.L_x_11945:
[----:B------:R-:W-:Y:S05]  /*24420*/  BSYNC B3 ;  /* 0x0000000000037941 */ /* 0x000fea0003800000 */
.L_x_11944:
        /* <DEDUP_REMOVED lines=10> */
.L_x_11946:
        /* <DEDUP_REMOVED lines=15> */
.L_x_11947:
        /* <DEDUP_REMOVED lines=15> */
.L_x_11948:
        /* <DEDUP_REMOVED lines=12> */
.L_x_11932:
[----:B------:R-:W-:Y:S05]  /*24770*/  BSYNC B1 ;  /* 0x0000000000017941 */ /* 0x000fea0003800000 */
.L_x_11931:
[----:B------:R-:W2:Y:S01]  /*24780*/  LDL.LU R0, [R1+0x28] ;  /* 0x0000280001007983 */ /* 0x000ea20000300800 */
[----:B------:R-:W-:Y:S02]  /*24790*/  IMAD.MOV.U32 R18, RZ, RZ, R5 ;  /* 0x000000ffff127224 */ /* 0x000fe400078e0005 */
[----:B------:R-:W-:Y:S02]  /*247a0*/  IMAD.MOV.U32 R28, RZ, RZ, R9 ;  /* 0x000000ffff1c7224 */ /* 0x000fe400078e0009 */
[----:B--2---:R-:W-:-:S07]  /*247b0*/  VIADD R0, R0, 0xfffffffd ;  /* 0xfffffffd00007836 */ /* 0x004fce0000000000 */
.L_x_11930:
[----:B------:R-:W-:Y:S05]  /*247c0*/  BSYNC B2 ;  /* 0x0000000000027941 */ /* 0x000fea0003800000 */
.L_x_11929:
[----:B------:R-:W-:Y:S01]  /*247d0*/  VIADD R8, R8, 0xfffffffe ;  /* 0xfffffffe08087836 */ /* 0x000fe20000000000 */
[----:B------:R-:W-:-:S04]  /*247e0*/  LOP3.LUT R4, RZ, R4, RZ, 0x33, !PT ;  /* 0x00000004ff047212 */ /* 0x000fc800078e33ff */
[----:B------:R-:W-:-:S13]  /*247f0*/  ISETP.NE.AND P0, PT, R8, R4, PT ;  /* 0x000000040800720c */ /* 0x000fda0003f05270 */
[----:B------:R-:W-:Y:S05]  /*24800*/  @!P0 BRA `(.L_x_11928) ;  /* 0x00000014009c8947 */ /* 0x000fea0003800000 */
[----:B------:R-:W-:-:S07]  /*24810*/  IMAD.MOV.U32 R4, RZ, RZ, R19 ;  /* 0x000000ffff047224 */ /* 0x000fce00078e0013 */
.L_x_11985:
[----:B------:R-:W-:Y:S01]  /*24820*/  LOP3.LUT P1, RZ, R22, 0x4, RZ, 0xc0, !PT ;  /* 0x0000000416ff7812 */ /* 0x000fe2000782c0ff */
[----:B------:R-:W-:Y:S01]  /*24830*/  VIADD R6, R18, 0x1 ;  /* 0x0000000112067836 */ /* 0x000fe20000000000 */
[----:B------:R-:W-:Y:S05]  /*24840*/  YIELD ;  /* 0x0000000000007946 */ /* 0x000fea0003800000 */
[----:B------:R-:W-:Y:S01]  /*24850*/  ISETP.NE.AND P0, PT, R6, 0x2, PT ;  /* 0x000000020600780c */ /* 0x000fe20003f05270 */
[----:B------:R-:W-:Y:S03]  /*24860*/  BSSY B1, `(.L_x_11949) ;  /* 0x00000ac000017945 */ /* 0x000fe60003800000 */
[----:B0-----:R-:W-:-:S02]  /*24870*/  SEL R7, RZ, 0x1, P0 ;  /* 0x00000001ff077807 */ /* 0x001fc40000000000 */
        /* <DEDUP_REMOVED lines=27> */
.L_x_11951:
[----:B------:R-:W-:Y:S01]  /*24a30*/  IMAD R3, R6, 0x8, R16 ;  /* 0x0000000806037824 */ /* 0x000fe200078e0210 */
[----:B------:R-:W-:Y:S01]  /*24a40*/  SHF.L.U32 R2, R7, 0x1f, RZ ;  /* 0x0000001f07027819 */ /* 0x000fe200000006ff */
[----:B------:R-:W-:Y:S03]  /*24a50*/  BSSY B2, `(.L_x_11952) ;  /* 0x0000003000027945 */ /* 0x000fe60003800000 */
[----:B------:R-:W1:Y:S02]  /*24a60*/  SYNCS.PHASECHK.TRANS64.TRYWAIT P0, [R3+URZ+0x31c40], R2 ;  /* 0x031c4002030075a7 */ /* 0x000e64000800017f */
[----:B-1----:R-:W-:Y:S05]  /*24a70*/  @!P0 BRA `(.L_x_11953) ;  /* 0x0000004800848947 */ /* 0x002fea0003800000 */
.L_x_12097:
[----:B------:R-:W-:Y:S05]  /*24a80*/  BSYNC B2 ;  /* 0x0000000000027941 */ /* 0x000fea0003800000 */
.L_x_11952:
        /* <DEDUP_REMOVED lines=10> */
.L_x_11955:
[----:B------:R-:W-:Y:S05]  /*24b30*/  BSYNC B2 ;  /* 0x0000000000027941 */ /* 0x000fea0003800000 */
.L_x_11954:
        /* <DEDUP_REMOVED lines=11> */
.L_x_11956:
        /* <DEDUP_REMOVED lines=16> */
.L_x_11957:
        /* <DEDUP_REMOVED lines=16> */
.L_x_11958:
        /* <DEDUP_REMOVED lines=15> */
.L_x_12098:
[----:B------:R-:W-:Y:S05]  /*24ee0*/  BSYNC B2 ;  /* 0x0000000000027941 */ /* 0x000fea0003800000 */
.L_x_11959:
        /* <DEDUP_REMOVED lines=10> */
.L_x_11961:
[----:B------:R-:W-:Y:S01]  /*24f90*/  LOP3.LUT P0, RZ, R22, 0x8, RZ, 0xc0, !PT ;  /* 0x0000000816ff7812 */ /* 0x000fe2000780c0ff */
[----:B------:R-:W-:-:S12]  /*24fa0*/  BSSY B2, `(.L_x_11962) ;  /* 0x0000003000027945 */ /* 0x000fd80003800000 */
[----:B------:R-:W-:Y:S05]  /*24fb0*/  @P0 BRA `(.L_x_11963) ;  /* 0x0000000000040947 */ /* 0x000fea0003800000 */
[----:B------:R-:W-:Y:S01]  /*24fc0*/  BPT.TRAP 0x1 ;  /* 0x000000040000795c */ /* 0x000fe20000300000 */
.L_x_11963:
[----:B------:R-:W-:Y:S05]  /*24fd0*/  BSYNC B2 ;  /* 0x0000000000027941 */ /* 0x000fea0003800000 */
.L_x_11962:
        /* <DEDUP_REMOVED lines=10> */
.L_x_11964:
        /* <DEDUP_REMOVED lines=15> */
.L_x_11965:
        /* <DEDUP_REMOVED lines=15> */
.L_x_11966:
        /* <DEDUP_REMOVED lines=12> */
.L_x_11950:
[----:B------:R-:W-:Y:S05]  /*25320*/  BSYNC B1 ;  /* 0x0000000000017941 */ /* 0x000fea0003800000 */
.L_x_11949:
        /* <DEDUP_REMOVED lines=33> */
.L_x_11969:
[----:B------:R-:W-:Y:S01]  /*25540*/  IMAD R3, R18, 0x8, R16 ;  /* 0x0000000812037824 */ /* 0x000fe200078e0210 */
[----:B------:R-:W-:Y:S01]  /*25550*/  SHF.L.U32 R2, R28, 0x1f, RZ ;  /* 0x0000001f1c027819 */ /* 0x000fe200000006ff */
[----:B------:R-:W-:Y:S03]  /*25560*/  BSSY B2, `(.L_x_11970) ;  /* 0x0000003000027945 */ /* 0x000fe60003800000 */
[----:B------:R-:W1:Y:S02]  /*25570*/  SYNCS.PHASECHK.TRANS64.TRYWAIT P0, [R3+URZ+0x31c40], R2 ;  /* 0x031c4002030075a7 */ /* 0x000e64000800017f */
[----:B-1----:R-:W-:Y:S05]  /*25580*/  @!P0 BRA `(.L_x_11971) ;  /* 0x0000003c00e88947 */ /* 0x002fea0003800000 */
.L_x_12099:
[----:B------:R-:W-:Y:S05]  /*25590*/  BSYNC B2 ;  /* 0x0000000000027941 */ /* 0x000fea0003800000 */
.L_x_11970:
        /* <DEDUP_REMOVED lines=10> */
.L_x_11973:
[----:B------:R-:W-:Y:S05]  /*25640*/  BSYNC B2 ;  /* 0x0000000000027941 */ /* 0x000fea0003800000 */
.L_x_11972:
        /* <DEDUP_REMOVED lines=11> */
.L_x_11974:
        /* <DEDUP_REMOVED lines=16> */
.L_x_11975:
        /* <DEDUP_REMOVED lines=16> */
.L_x_11976:
        /* <DEDUP_REMOVED lines=15> */
.L_x_12100:
[----:B------:R-:W-:Y:S05]  /*259f0*/  BSYNC B2 ;  /* 0x0000000000027941 */ /* 0x000fea0003800000 */
.L_x_11977:
        /* <DEDUP_REMOVED lines=10> */
.L_x_11979:
[----:B------:R-:W-:Y:S01]  /*25aa0*/  LOP3.LUT P0, RZ, R22, 0x8, RZ, 0xc0, !PT ;  /* 0x0000000816ff7812 */ /* 0x000fe2000780c0ff */
[----:B------:R-:W-:-:S12]  /*25ab0*/  BSSY B2, `(.L_x_11980) ;  /* 0x0000003000027945 */ /* 0x000fd80003800000 */
[----:B------:R-:W-:Y:S05]  /*25ac0*/  @P0 BRA `(.L_x_11981) ;  /* 0x0000000000040947 */ /* 0x000fea0003800000 */
[----:B------:R-:W-:Y:S01]  /*25ad0*/  BPT.TRAP 0x1 ;  /* 0x000000040000795c */ /* 0x000fe20000300000 */
.L_x_11981:
[----:B------:R-:W-:Y:S05]  /*25ae0*/  BSYNC B2 ;  /* 0x0000000000027941 */ /* 0x000fea0003800000 */
.L_x_11980:
        /* <DEDUP_REMOVED lines=10> */
.L_x_11982:
        /* <DEDUP_REMOVED lines=15> */
.L_x_11983:
        /* <DEDUP_REMOVED lines=15> */
.L_x_11984:
        /* <DEDUP_REMOVED lines=12> */
.L_x_11968:
[----:B------:R-:W-:Y:S05]  /*25e30*/  BSYNC B1 ;  /* 0x0000000000017941 */ /* 0x000fea0003800000 */
.L_x_11967:
[----:B------:R-:W2:Y:S01]  /*25e40*/  LDL R2, [R1+0x10] ;  /* 0x0000100001027983 */ /* 0x000ea20000100800 */
[----:B------:R-:W-:Y:S01]  /*25e50*/  VIADD R0, R0, 0xfffffffe ;  /* 0xfffffffe00007836 */ /* 0x000fe20000000000 */
[----:B--2---:R-:W-:-:S13]  /*25e60*/  ISETP.GT.AND P0, PT, R8, R2, PT ;  /* 0x000000020800720c */ /* 0x004fda0003f04270 */
[----:B------:R-:W-:Y:S05]  /*25e70*/  @P0 BRA `(.L_x_11985) ;  /* 0xffffffe800680947 */ /* 0x000fea000383ffff */
.L_x_11928:
[----:B------:R-:W-:Y:S05]  /*25e80*/  BSYNC B0 ;  /* 0x0000000000007941 */ /* 0x000fea0003800000 */
.L_x_11927:
        /* <DEDUP_REMOVED lines=18> */
.L_x_11987:
[----:B------:R-:W-:Y:S05]  /*25fb0*/  BSYNC B0 ;  /* 0x0000000000007941 */ /* 0x000fea0003800000 */
.L_x_11986:
        /* <DEDUP_REMOVED lines=8> */
.L_x_12101:
[----:B------:R-:W-:Y:S05]  /*26040*/  BSYNC B1 ;  /* 0x0000000000017941 */ /* 0x000fea0003800000 */
.L_x_11990:
[----:B------:R-:W2:Y:S02]  /*26050*/  S2R R2, SR_TID.X ;  /* 0x0000000000027919 */ /* 0x000ea40000002100 */
[----:B--2---:R-:W-:Y:S02]  /*26060*/  LOP3.LUT R4, R2, 0x7f, RZ, 0xc0, !PT ;  /* 0x0000007f02047812 */ /* 0x004fe400078ec0ff */
[----:B------:R-:W2:Y:S02]  /*26070*/  LDL R2, [R1+0x1c] ;  /* 0x00001c0001027983 */ /* 0x000ea40000100800 */
[----:B------:R-:W-:-:S13]  /*26080*/  ISETP.NE.AND P0, PT, R4, RZ, PT ;  /* 0x000000ff0400720c */ /* 0x000fda0003f05270 */
[----:B-1----:R-:W-:-:S04]  /*26090*/  @!P0 IMAD.MOV.U32 R3, RZ, RZ, 0x6c00 ;  /* 0x00006c00ff038424 */ /* 0x002fc800078e00ff */
[----:B------:R1:W-:Y:S01]  /*260a0*/  @!P0 SYNCS.ARRIVE.TRANS64 RZ, [R0+URZ+0x31c50], R3 ;  /* 0x031c500300ff89a7 */ /* 0x0003e2000800003f */
[----:B--2---:R-:W-:-:S04]  /*260b0*/  PRMT R2, R2, 0x9910, RZ ;  /* 0x0000991002027816 */ /* 0x004fc800000000ff */
[----:B------:R-:W-:-:S13]  /*260c0*/  ISETP.NE.AND P0, PT, R2, 0x2, PT ;  /* 0x000000020200780c */ /* 0x000fda0003f05270 */
[----:B-1----:R-:W-:Y:S05]  /*260d0*/  @P0 BRA `(.L_x_11992) ;  /* 0x0000000000040947 */ /* 0x002fea0003800000 */
[----:B------:R-:W-:Y:S01]  /*260e0*/  BPT.TRAP 0x1 ;  /* 0x000000040000795c */ /* 0x000fe20000300000 */
.L_x_11992:
[----:B------:R-:W-:Y:S01]  /*260f0*/  LOP3.LUT P0, RZ, R22, 0x8, RZ, 0xc0, !PT ;  /* 0x0000000816ff7812 */ /* 0x000fe2000780c0ff */
[----:B------:R-:W-:-:S12]  /*26100*/  BSSY B1, `(.L_x_11993) ;  /* 0x0000003000017945 */ /* 0x000fd80003800000 */
[----:B------:R-:W-:Y:S05]  /*26110*/  @P0 BRA `(.L_x_11994) ;  /* 0x0000000000040947 */ /* 0x000fea0003800000 */
[----:B------:R-:W-:Y:S01]  /*26120*/  BPT.TRAP 0x1 ;  /* 0x000000040000795c */ /* 0x000fe20000300000 */
.L_x_11994:
[----:B------:R-:W-:Y:S05]  /*26130*/  BSYNC B1 ;  /* 0x0000000000017941 */ /* 0x000fea0003800000 */
.L_x_11993:
        /* <DEDUP_REMOVED lines=10> */
.L_x_11995:
        /* <DEDUP_REMOVED lines=15> */
.L_x_11996:
        /* <DEDUP_REMOVED lines=15> */
.L_x_11997:
        /* <DEDUP_REMOVED lines=10> */
.L_x_11989:
[----:B------:R-:W-:Y:S05]  /*26460*/  BSYNC B0 ;  /* 0x0000000000007941 */ /* 0x000fea0003800000 */
.L_x_11988:
[----:B------:R-:W-:-:S05]  /*26470*/  VIADD R18, R18, 0x1 ;  /* 0x0000000112127836 */ /* 0x000fca0000000000 */
[----:B------:R-:W-:-:S04]  /*26480*/  ISETP.NE.AND P0, PT, R18, 0x2, PT ;  /* 0x000000021200780c */ /* 0x000fc80003f05270 */
[----:B------:R-:W-:Y:S02]  /*26490*/  SEL R3, RZ, 0x1, P0 ;  /* 0x00000001ff037807 */ /* 0x000fe40000000000 */
[----:B------:R-:W-:Y:S02]  /*264a0*/  SEL R18, R18, RZ, P0 ;  /* 0x000000ff12127207 */ /* 0x000fe40000000000 */
[----:B------:R-:W-:-:S07]  /*264b0*/  LOP3.LUT R28, R28, R3, RZ, 0x3c, !PT ;  /* 0x000000031c1c7212 */ /* 0x000fce00078e3cff */
.L_x_11909:
[----:B------:R-:W-:Y:S05]  /*264c0*/  BSYNC B7 ;  /* 0x0000000000077941 */ /* 0x000fea0003800000 */
.L_x_11907:
[----:B------:R-:W-:-:S13]  /*264d0*/  LOP3.LUT P0, RZ, R22, 0x10, RZ, 0xc0, !PT ;  /* 0x0000001016ff7812 */ /* 0x000fda000780c0ff */
        /* <DEDUP_REMOVED lines=10> */
.L_x_11998:
[----:B0-----:R-:W3:Y:S01]  /*26580*/  LDL R8, [R1+0xc] ;  /* 0x00000c0001087983 */ /* 0x001ee20000100800 */
[----:B------:R-:W-:Y:S01]  /*26590*/  UMOV UR4, 0xffffffff ;  /* 0xffffffff00047882 */ /* 0x000fe20000000000 */
[----:B---3--:R-:W-:Y:S02]  /*265a0*/  ISETP.NE.AND P5, PT, R8, 0x1f, PT ;  /* 0x0000001f0800780c */ /* 0x008fe40003fa5270 */
[----:B------:R-:W-:Y:S11]  /*265b0*/  BRA.DIV UR4, `(.L_x_12000) ;  /* 0x0000003204187947 */ /* 0x000ff6000b800000 */
[----:B------:R-:W-:Y:S01]  /*265c0*/  IMAD.IADD R9, R27, 0x1, R8 ;  /* 0x000000011b097824 */ /* 0x000fe200078e0208 */
[----:B------:R-:W-:Y:S01]  /*265d0*/  ULDC UR4, c[0x0][0xc3c] ;  /* 0x00030f0000047ab9 */ /* 0x000fe20000000800 */
[----:B------:R-:W-:Y:S01]  /*265e0*/  ULDC.64 UR6, c[0x0][0x208] ;  /* 0x0000820000067ab9 */ /* 0x000fe20000000a00 */
[----:B------:R-:W-:Y:S02]  /*265f0*/  LOP3.LUT P4, RZ, R22, 0x1, RZ, 0xc0, !PT ;  /* 0x0000000116ff7812 */ /* 0x000fe4000788c0ff */
[----:B------:R-:W-:-:S13]  /*26600*/  ISETP.GE.OR P0, PT, R9, UR4, !P5 ;  /* 0x0000000409007c0c */ /* 0x000fda000ef06670 */
[----:B------:R-:W0:Y:S08]  /*26610*/  @!P0 LDC.64 R2, c[0x0][0xc80] ;  /* 0x00032000ff028b82 */ /* 0x000e300000000a00 */
[----:B--2---:R-:W2:Y:S01]  /*26620*/  @!P0 LDC.64 R4, c[0x0][0xc78] ;  /* 0x00031e00ff048b82 */ /* 0x004ea20000000a00 */
[----:B0-----:R-:W-:-:S05]  /*26630*/  @!P0 IMAD.WIDE R2, R9, 0x4, R2 ;  /* 0x0000000409028825 */ /* 0x001fca00078e0202 */
[----:B------:R2:W3:Y:S02]  /*26640*/  @!P0 LDG.E R7, desc[UR6][R2.64] ;  /* 0x0000000602078981 */ /* 0x0004e4000c1e1900 */
[----:B--2---:R-:W-:-:S05]  /*26650*/  @!P0 IMAD.WIDE R2, R9, 0x4, R4 ;  /* 0x0000000409028825 */ /* 0x004fca00078e0204 */
[----:B------:R-:W2:Y:S01]  /*26660*/  @!P0 LDG.E R4, desc[UR6][R2.64] ;  /* 0x0000000602048981 */ /* 0x000ea2000c1e1900 */
        /* <DEDUP_REMOVED lines=27> */
[----:B------:R0:W2:Y:S02]  /*26820*/  SHFL.IDX PT, R14, R2, 0x1f, 0x1f ;  /* 0x03e01f00020e7f89 */ /* 0x0000a400000e0000 */
.L_x_12111:
[----:B------:R-:W-:Y:S02]  /*26830*/  ULDC UR4, c[0x0][0xc38] ;  /* 0x00030e0000047ab9 */ /* 0x000fe40000000800 */
[----:B------:R-:W-:-:S04]  /*26840*/  IMAD.U32 R4, RZ, RZ, UR4 ;  /* 0x00000004ff047e24 */ /* 0x000fc8000f8e00ff */
[----:B--2---:R-:W-:-:S04]  /*26850*/  IMAD R3, R14, R4, RZ ;  /* 0x000000040e037224 */ /* 0x004fc800078e02ff */
[----:B------:R-:W-:-:S05]  /*26860*/  IMAD.IADD R6, R6, 0x1, R3 ;  /* 0x0000000106067824 */ /* 0x000fca00078e0203 */
[----:B------:R-:W-:-:S13]  /*26870*/  ISETP.GT.AND P4, PT, R6, R0, PT ;  /* 0x000000000600720c */ /* 0x000fda0003f84270 */
[----:B------:R-:W-:Y:S05]  /*26880*/  @P4 BRA `(.L_x_12001) ;  /* 0x0000000000a84947 */ /* 0x000fea0003800000 */
.L_x_12004:
[----:B0-----:R-:W0:Y:S01]  /*26890*/  LDC R2, c[0x0][0xc3c] ;  /* 0x00030f00ff027b82 */ /* 0x001e220000000800 */
[----:B------:R-:W-:-:S05]  /*268a0*/  VIADD R27, R27, 0x1f ;  /* 0x0000001f1b1b7836 */ /* 0x000fca0000000000 */
[----:B0-----:R-:W-:-:S13]  /*268b0*/  ISETP.GE.AND P4, PT, R27, R2, PT ;  /* 0x000000021b00720c */ /* 0x001fda0003f86270 */
[----:B------:R-:W-:Y:S05]  /*268c0*/  @P4 BRA `(.L_x_12002) ;  /* 0x0000000800c84947 */ /* 0x000fea0003800000 */
[----:B------:R-:W2:Y:S01]  /*268d0*/  LDL R3, [R1+0xc] ;  /* 0x00000c0001037983 */ /* 0x000ea20000100800 */
[----:B------:R-:W-:Y:S01]  /*268e0*/  IMAD.MOV.U32 R25, RZ, RZ, RZ ;  /* 0x000000ffff197224 */ /* 0x000fe200078e00ff */
[----:B------:R-:W-:Y:S01]  /*268f0*/  ULDC.64 UR4, c[0x0][0x208] ;  /* 0x0000820000047ab9 */ /* 0x000fe20000000a00 */
[----:B------:R-:W-:Y:S02]  /*26900*/  IMAD.MOV.U32 R5, RZ, RZ, RZ ;  /* 0x000000ffff057224 */ /* 0x000fe400078e00ff */
[----:B--2---:R-:W-:-:S05]  /*26910*/  IMAD.IADD R4, R27, 0x1, R3 ;  /* 0x000000011b047824 */ /* 0x004fca00078e0203 */
[----:B------:R-:W-:-:S13]  /*26920*/  ISETP.GE.OR P4, PT, R4, R2, !P5 ;  /* 0x000000020400720c */ /* 0x000fda0006f86670 */
[----:B------:R-:W0:Y:S02]  /*26930*/  @!P4 LDC.64 R2, c[0x0][0xc80] ;  /* 0x00032000ff02cb82 */ /* 0x000e240000000a00 */
[----:B0-----:R-:W-:-:S05]  /*26940*/  @!P4 IMAD.WIDE R2, R4, 0x4, R2 ;  /* 0x000000040402c825 */ /* 0x001fca00078e0202 */
[----:B------:R0:W2:Y:S02]  /*26950*/  @!P4 LDG.E R25, desc[UR4][R2.64] ;  /* 0x000000040219c981 */ /* 0x0000a4000c1e1900 */
[----:B0-----:R-:W0:Y:S02]  /*26960*/  @!P4 LDC.64 R2, c[0x0][0xc78] ;  /* 0x00031e00ff02cb82 */ /* 0x001e240000000a00 */
[----:B0-----:R-:W-:-:S05]  /*26970*/  @!P4 IMAD.WIDE R2, R4, 0x4, R2 ;  /* 0x000000040402c825 */ /* 0x001fca00078e0202 */
        /* <DEDUP_REMOVED lines=21> */
.L_x_12119:
[----:B------:R-:W-:Y:S02]  /*26ad0*/  ULDC UR4, c[0x0][0xc38] ;  /* 0x00030e0000047ab9 */ /* 0x000fe40000000800 */
[----:B------:R-:W-:-:S04]  /*26ae0*/  IMAD.U32 R4, RZ, RZ, UR4 ;  /* 0x00000004ff047e24 */ /* 0x000fc8000f8e00ff */
[----:B--2---:R-:W-:-:S04]  /*26af0*/  IMAD R3, R14, R4, RZ ;  /* 0x000000040e037224 */ /* 0x004fc800078e02ff */
[----:B------:R-:W-:-:S05]  /*26b00*/  IMAD.IADD R6, R3, 0x1, R6 ;  /* 0x0000000103067824 */ /* 0x000fca00078e0206 */
[----:B------:R-:W-:-:S13]  /*26b10*/  ISETP.GT.AND P4, PT, R6, R0, PT ;  /* 0x000000000600720c */ /* 0x000fda0003f84270 */
[----:B------:R-:W-:Y:S05]  /*26b20*/  @!P4 BRA `(.L_x_12004) ;  /* 0xfffffffc0058c947 */ /* 0x000fea000383ffff */
.L_x_12001:
[----:B------:R-:W-:Y:S01]  /*26b30*/  IMAD.IADD R6, R6, 0x1, -R3 ;  /* 0x0000000106067824 */ /* 0x000fe200078e0a03 */
[----:B------:R-:W-:-:S03]  /*26b40*/  UMOV UR4, 0xffffffff ;  /* 0xffffffff00047882 */ /* 0x000fc60000000000 */
[----:B------:R-:W-:-:S05]  /*26b50*/  IMAD R3, R2, R4, R6 ;  /* 0x0000000402037224 */ /* 0x000fca00078e0206 */
[----:B------:R-:W-:Y:S01]  /*26b60*/  ISETP.GT.AND P6, PT, R3, R0, PT ;  /* 0x000000000300720c */ /* 0x000fe20003fc4270 */
[----:B------:R-:W-:-:S12]  /*26b70*/  BRA.DIV UR4, `(.L_x_12005) ;  /* 0x0000003204a07947 */ /* 0x000fd8000b800000 */
[----:B------:R-:W-:-:S04]  /*26b80*/  VOTE.ANY R3, PT, !P6 ;  /* 0x0000000000037806 */ /* 0x000fc800070e0100 */
[----:B------:R-:W2:Y:S02]  /*26b90*/  POPC R7, R3 ;  /* 0x0000000300077309 */ /* 0x000ea40000000000 */
[----:B--2---:R2:W3:Y:S01]  /*26ba0*/  SHFL.IDX PT, R25, R25, R7, 0x1f ;  /* 0x00001f0719197589 */ /* 0x0044e200000e0000 */
[----:B------:R-:W-:-:S03]  /*26bb0*/  IMAD.IADD R27, R7, 0x1, R27 ;  /* 0x00000001071b7824 */ /* 0x000fc600078e021b */
[----:B------:R2:W4:Y:S04]  /*26bc0*/  SHFL.IDX PT, R5, R5, R7, 0x1f ;  /* 0x00001f0705057589 */ /* 0x00052800000e0000 */
.L_x_12124:
[----:B------:R-:W-:-:S13]  /*26bd0*/  ISETP.NE.AND P0, PT, R3, RZ, PT ;  /* 0x000000ff0300720c */ /* 0x000fda0003f05270 */
[----:B------:R-:W-:Y:S05]  /*26be0*/  @!P0 BRA `(.L_x_12006) ;  /* 0x0000000000108947 */ /* 0x000fea0003800000 */
[----:B------:R-:W-:Y:S01]  /*26bf0*/  UMOV UR4, 0xffffffff ;  /* 0xffffffff00047882 */ /* 0x000fe20000000000 */
[----:B------:R-:W-:Y:S02]  /*26c00*/  VIADD R12, R7, 0xffffffff ;  /* 0xffffffff070c7836 */ /* 0x000fe40000000000 */
[----:B------:R-:W-:Y:S05]  /*26c10*/  BRA.DIV UR4, `(.L_x_12007) ;  /* 0x0000003204d87947 */ /* 0x000fea000b800000 */
[----:B------:R0:W0:Y:S02]  /*26c20*/  SHFL.IDX PT, R24, R2, R12, 0x1f ;  /* 0x00001f0c02187589 */ /* 0x00002400000e0000 */
.L_x_12006:
[----:B----4-:R-:W-:Y:S01]  /*26c30*/  ISETP.NE.AND P0, PT, R5, 0x1, PT ;  /* 0x000000010500780c */ /* 0x010fe20003f05270 */
[----:B0-----:R-:W-:-:S04]  /*26c40*/  IMAD R24, R24, R4, R6 ;  /* 0x0000000418187224 */ /* 0x001fc800078e0206 */
[----:B------:R-:W-:-:S08]  /*26c50*/  IMAD.IADD R0, R0, 0x1, -R24 ;  /* 0x0000000100007824 */ /* 0x000fd000078e0a18 */
[----:B------:R-:W-:Y:S05]  /*26c60*/  @!P0 BRA `(.L_x_12008) ;  /* 0x0000000000dc8947 */ /* 0x000fea0003800000 */
[-C--:B---3--:R-:W-:Y:S01]  /*26c70*/  IABS R6, R25.reuse ;  /* 0x0000001900067213 */ /* 0x088fe20000000000 */
[----:B------:R-:W-:Y:S01]  /*26c80*/  IMAD.MOV.U32 R2, RZ, RZ, RZ ;  /* 0x000000ffff027224 */ /* 0x000fe200078e00ff */
[----:B------:R-:W-:Y:S02]  /*26c90*/  IABS R8, R25 ;  /* 0x0000001900087213 */ /* 0x000fe40000000000 */
[----:B------:R-:W0:Y:S03]  /*26ca0*/  I2F.RP R4, R6 ;  /* 0x0000000600047306 */ /* 0x000e260000209400 */
[----:B------:R-:W-:-:S05]  /*26cb0*/  IMAD.MOV R8, RZ, RZ, -R8 ;  /* 0x000000ffff087224 */ /* 0x000fca00078e0a08 */
[----:B0-----:R-:W2:Y:S02]  /*26cc0*/  MUFU.RCP R4, R4 ;  /* 0x0000000400047308 */ /* 0x001ea40000001000 */
[----:B--2---:R-:W-:-:S06]  /*26cd0*/  VIADD R7, R4, 0xffffffe ;  /* 0x0ffffffe04077836 */ /* 0x004fcc0000000000 */
[----:B------:R-:W0:Y:S02]  /*26ce0*/  F2I.FTZ.U32.TRUNC.NTZ R3, R7 ;  /* 0x0000000700037305 */ /* 0x000e24000021f000 */
[----:B0-----:R-:W-:-:S04]  /*26cf0*/  IMAD.MOV R9, RZ, RZ, -R3 ;  /* 0x000000ffff097224 */ /* 0x001fc800078e0a03 */
[----:B------:R-:W-:-:S04]  /*26d00*/  IMAD R9, R9, R6, RZ ;  /* 0x0000000609097224 */ /* 0x000fc800078e02ff */
[----:B------:R-:W-:Y:S01]  /*26d10*/  IMAD.HI.U32 R2, R3, R9, R2 ;  /* 0x0000000903027227 */ /* 0x000fe200078e0002 */
[----:B------:R-:W-:-:S05]  /*26d20*/  IABS R3, R0 ;  /* 0x0000000000037213 */ /* 0x000fca0000000000 */
[----:B------:R-:W-:-:S04]  /*26d30*/  IMAD.HI.U32 R4, R2, R3, RZ ;  /* 0x0000000302047227 */ /* 0x000fc800078e00ff */
[----:B------:R-:W-:Y:S02]  /*26d40*/  IMAD R3, R4, R8, R3 ;  /* 0x0000000804037224 */ /* 0x000fe400078e0203 */
[----:B------:R-:W-:-:S03]  /*26d50*/  IMAD.MOV.U32 R2, RZ, RZ, RZ ;  /* 0x000000ffff027224 */ /* 0x000fc600078e00ff */
        /* <DEDUP_REMOVED lines=9> */
[----:B0-----:R-:W-:Y:S01]  /*26df0*/  VIADD R8, R7, 0xffffffe ;  /* 0x0ffffffe07087836 */ /* 0x001fe20000000000 */
[----:B------:R-:W-:-:S05]  /*26e00*/  IABS R7, R5 ;  /* 0x0000000500077213 */ /* 0x000fca0000000000 */
[----:B------:R-:W0:Y:S01]  /*26e10*/  F2I.FTZ.U32.TRUNC.NTZ R3, R8 ;  /* 0x0000000800037305 */ /* 0x000e22000021f000 */
[----:B------:R-:W-:Y:S02]  /*26e20*/  IMAD.MOV R7, RZ, RZ, -R7 ;  /* 0x000000ffff077224 */ /* 0x000fe400078e0a07 */
[----:B0-----:R-:W-:-:S04]  /*26e30*/  IMAD.MOV R9, RZ, RZ, -R3 ;  /* 0x000000ffff097224 */ /* 0x001fc800078e0a03 */
[----:B------:R-:W-:-:S04]  /*26e40*/  IMAD R9, R9, R6, RZ ;  /* 0x0000000609097224 */ /* 0x000fc800078e02ff */
[----:B------:R-:W-:Y:S01]  /*26e50*/  IMAD.HI.U32 R2, R3, R9, R2 ;  /* 0x0000000903027227 */ /* 0x000fe200078e0002 */
[----:B------:R-:W-:-:S04]  /*26e60*/  LOP3.LUT R3, R0, R25, RZ, 0x3c, !PT ;  /* 0x0000001900037212 */ /* 0x000fc800078e3cff */
        /* <DEDUP_REMOVED lines=23> */
.L_x_12008:
[----:B------:R-:W0:Y:S01]  /*26fe0*/  LDC.64 R2, c[0x0][0xc90] ;  /* 0x00032400ff027b82 */ /* 0x000e220000000a00 */
[----:B------:R-:W-:Y:S01]  /*26ff0*/  ULDC.64 UR4, c[0x0][0x208] ;  /* 0x0000820000047ab9 */ /* 0x000fe20000000a00 */
[----:B0-----:R-:W-:-:S05]  /*27000*/  IMAD.WIDE R2, R27, 0x4, R2 ;  /* 0x000000041b027825 */ /* 0x001fca00078e0202 */
[----:B------:R0:W3:Y:S02]  /*27010*/  LDG.E R6, desc[UR4][R2.64] ;  /* 0x0000000402067981 */ /* 0x0000e4000c1e1900 */
[----:B0-----:R-:W-:Y:S02]  /*27020*/  IMAD.MOV.U32 R2, RZ, RZ, RZ ;  /* 0x000000ffff027224 */ /* 0x001fe400078e00ff */
[----:B---3--:R-:W-:-:S05]  /*27030*/  IMAD R5, R25, R6, RZ ;  /* 0x0000000619057224 */ /* 0x008fca00078e02ff */
[----:B--2---:R-:W-:-:S04]  /*27040*/  IABS R7, R5 ;  /* 0x0000000500077213 */ /* 0x004fc80000000000 */
        /* <DEDUP_REMOVED lines=19> */
[----:B------:R-:W-:-:S06]  /*27180*/  IMAD.MOV.U32 R2, RZ, RZ, RZ ;  /* 0x000000ffff027224 */ /* 0x000fcc00078e00ff */
[----:B------:R-:W-:-:S04]  /*27190*/  @P0 VIADD R9, R9, 0x1 ;  /* 0x0000000109090836 */ /* 0x000fc80000000000 */
[----:B------:R-:W-:-:S04]  /*271a0*/  IMAD.MOV.U32 R7, RZ, RZ, R9 ;  /* 0x000000ffff077224 */ /* 0x000fc800078e0009 */
[----:B------:R-:W-:Y:S01]  /*271b0*/  @!P1 IMAD.MOV R7, RZ, RZ, -R7 ;  /* 0x000000ffff079224 */ /* 0x000fe200078e0a07 */
[----:B------:R-:W-:-:S05]  /*271c0*/  @!P2 LOP3.LUT R7, RZ, R5, RZ, 0x33, !PT ;  /* 0x00000005ff07a212 */ /* 0x000fca00078e33ff */
[----:B------:R-:W-:Y:S02]  /*271d0*/  IMAD R8, R6, R7, RZ ;  /* 0x0000000706087224 */ /* 0x000fe400078e02ff */
[----:B------:R-:W-:Y:S02]  /*271e0*/  IMAD.MOV R7, RZ, RZ, -R7 ;  /* 0x000000ffff077224 */ /* 0x000fe400078e0a07 */
[----:B------:R-:W-:Y:S02]  /*271f0*/  IMAD.MOV R3, RZ, RZ, -R8 ;  /* 0x000000ffff037224 */ /* 0x000fe400078e0a08 */
[----:B------:R-:W-:-:S03]  /*27200*/  IMAD R5, R5, R7, R0 ;  /* 0x0000000705057224 */ /* 0x000fc600078e0200 */
[----:B------:R-:W-:-:S04]  /*27210*/  VIADDMNMX R4, R3, R4, R6, PT ;  /* 0x0000000403047246 */ /* 0x000fc80003800106 */
        /* <DEDUP_REMOVED lines=8> */
[----:B------:R-:W-:-:S04]  /*272a0*/  IMAD R7, R7, R6, RZ ;  /* 0x0000000607077224 */ /* 0x000fc800078e02ff */
[----:B------:R-:W-:Y:S01]  /*272b0*/  IMAD.HI.U32 R2, R3, R7, R2 ;  /* 0x0000000703027227 */ /* 0x000fe200078e0002 */
[----:B------:R-:W-:-:S05]  /*272c0*/  IABS R3, R5 ;  /* 0x0000000500037213 */ /* 0x000fca0000000000 */
[----:B------:R-:W-:-:S04]  /*272d0*/  IMAD.HI.U32 R2, R2, R3, RZ ;  /* 0x0000000302027227 */ /* 0x000fc800078e00ff */
[----:B------:R-:W-:Y:S01]  /*272e0*/  IMAD R3, R2, R0, R3 ;  /* 0x0000000002037224 */ /* 0x000fe200078e0203 */
[----:B------:R-:W-:Y:S02]  /*272f0*/  LOP3.LUT R0, R5, R4, RZ, 0x3c, !PT ;  /* 0x0000000405007212 */ /* 0x000fe400078e3cff */
[----:B------:R-:W-:Y:S02]  /*27300*/  IADD3 R5, R8, 0x1000000, R5 ;  /* 0x0100000008057810 */ /* 0x000fe40007ffe005 */
        /* <DEDUP_REMOVED lines=11> */
.L_x_12009:
[----:B------:R-:W-:-:S05]  /*273c0*/  LOP3.LUT R2, RZ, R2, RZ, 0x33, !PT ;  /* 0x00000002ff027212 */ /* 0x000fca00078e33ff */
[----:B------:R-:W-:Y:S01]  /*273d0*/  IMAD.IADD R25, R25, 0x1, R2 ;  /* 0x0000000119197824 */ /* 0x000fe200078e0202 */
[----:B------:R-:W-:Y:S06]  /*273e0*/  BRA `(.L_x_12010) ;  /* 0x00000000001c7947 */ /* 0x000fec0003800000 */
.L_x_12002:
[----:B------:R-:W-:Y:S01]  /*273f0*/  UMOV UR4, URZ ;  /* 0x0000003f00047c82 */ /* 0x000fe20008000000 */
[----:B------:R-:W-:Y:S01]  /*27400*/  UMOV UR5, URZ ;  /* 0x0000003f00057c82 */ /* 0x000fe20008000000 */
[----:B------:R-:W-:Y:S01]  /*27410*/  ULDC UR6, c[0x0][0xc3c] ;  /* 0x00030f0000067ab9 */ /* 0x000fe20000000800 */
[----:B------:R-:W-:Y:S02]  /*27420*/  IMAD.MOV.U32 R24, RZ, RZ, R0 ;  /* 0x000000ffff187224 */ /* 0x000fe400078e0000 */
[----:B------:R-:W-:Y:S02]  /*27430*/  IMAD.U32 R25, RZ, RZ, UR4 ;  /* 0x00000004ff197e24 */ /* 0x000fe4000f8e00ff */
[----:B------:R-:W-:Y:S02]  /*27440*/  IMAD.U32 R26, RZ, RZ, UR5 ;  /* 0x00000005ff1a7e24 */ /* 0x000fe4000f8e00ff */
[----:B------:R-:W-:-:S07]  /*27450*/  IMAD.U32 R27, RZ, RZ, UR6 ;  /* 0x00000006ff1b7e24 */ /* 0x000fce000f8e00ff */
.L_x_12010:
        /* <DEDUP_REMOVED lines=9> */
.L_x_11999:
[----:B------:R-:W-:Y:S02]  /*274f0*/  ULDC UR4, c[0x0][0xc3c] ;  /* 0x00030f0000047ab9 */ /* 0x000fe40000000800 */
[----:B----4-:R-:W-:-:S13]  /*27500*/  ISETP.GE.AND P0, PT, R27, UR4, PT ;  /* 0x000000041b007c0c */ /* 0x010fda000bf06270 */
[----:B------:R-:W-:Y:S05]  /*27510*/  @!P0 BRA `(.L_x_12011) ;  /* 0xffffff8800d48947 */ /* 0x000fea000383ffff */
[----:B------:R-:W-:Y:S05]  /*27520*/  BSYNC B8 ;  /* 0x0000000000087941 */ /* 0x000fea0003800000 */
.L_x_11859:
[----:B-1----:R-:W4:Y:S01]  /*27530*/  LDL.LU R0, [R1+0x44] ;  /* 0x0000440001007983 */ /* 0x002f220000300800 */
[----:B------:R-:W-:Y:S01]  /*27540*/  BSSY B0, `(.L_x_12012) ;  /* 0x000000b000007945 */ /* 0x000fe20003800000 */
[----:B0-2---:R-:W0:Y:S01]  /*27550*/  S2R R5, SR_CgaCtaId ;  /* 0x0000000000057919 */ /* 0x005e220000008800 */
[----:B----4-:R-:W-:-:S05]  /*27560*/  VIADD R0, R0, 0x1 ;  /* 0x0000000100007836 */ /* 0x010fca0000000000 */
        /* <DEDUP_REMOVED lines=8> */
.L_x_12127:
[----:B------:R-:W-:Y:S05]  /*275f0*/  BSYNC B0 ;  /* 0x0000000000007941 */ /* 0x000fea0003800000 */
.L_x_12012:
[----:B------:R-:W-:-:S03]  /*27600*/  UMOV UR4, 0xffffffff ;  /* 0xffffffff00047882 */ /* 0x000fc60000000000 */
[----:B------:R-:W-:Y:S05]  /*27610*/  BRA.DIV UR4, `(.L_x_12014) ;  /* 0x0000002a04947947 */ /* 0x000fea000b800000 */
[----:B0-----:R-:W0:Y:S02]  /*27620*/  S2R R0, SR_TID.X ;  /* 0x0000000000007919 */ /* 0x001e240000002100 */
[----:B0-----:R-:W-:-:S04]  /*27630*/  SHF.R.U32.HI R0, RZ, 0x5, R0 ;  /* 0x00000005ff007819 */ /* 0x001fc80000011600 */
[----:B------:R-:W-:-:S05]  /*27640*/  LOP3.LUT R0, R0, 0x3, RZ, 0xc0, !PT ;  /* 0x0000000300007812 */ /* 0x000fca00078ec0ff */
[----:B------:R0:W1:Y:S02]  /*27650*/  SHFL.IDX PT, R14, R0, RZ, 0x1f ;  /* 0x00001fff000e7589 */ /* 0x00006400000e0000 */
.L_x_12130:
[----:B-1----:R-:W-:-:S13]  /*27660*/  ISETP.NE.AND P0, PT, R14, RZ, PT ;  /* 0x000000ff0e00720c */ /* 0x002fda0003f05270 */
[----:B------:R-:W-:Y:S05]  /*27670*/  @P0 BRA `(.L_x_11690) ;  /* 0x0000000000880947 */ /* 0x000fea0003800000 */
[----:B------:R-:W-:-:S03]  /*27680*/  UMOV UR4, 0xffffffff ;  /* 0xffffffff00047882 */ /* 0x000fc60000000000 */
[----:B------:R-:W-:Y:S05]  /*27690*/  BRA.DIV UR4, `(.L_x_12015) ;  /* 0x0000002a04a87947 */ /* 0x000fea000b800000 */
[----:B------:R-:W-:-:S13]  /*276a0*/  ELECT P6, URZ, PT ;  /* 0x00000000003f782f */ /* 0x000fda00038c0000 */
.L_x_12133:
[----:B------:R-:W-:Y:S05]  /*276b0*/  @!P6 BRA `(.L_x_11690) ;  /* 0x000000000078e947 */ /* 0x000fea0003800000 */
[----:B0-----:R-:W2:Y:S02]  /*276c0*/  LDL.LU R0, [R1+0x34] ;  /* 0x0000340001007983 */ /* 0x001ea40000300800 */
[----:B--2---:R-:W-:-:S04]  /*276d0*/  LOP3.LUT R0, R0, 0x2, RZ, 0xfc, !PT ;  /* 0x0000000200007812 */ /* 0x004fc800078efcff */
[----:B------:R-:W-:-:S13]  /*276e0*/  ISETP.NE.AND P2, PT, R0, 0x3, PT ;  /* 0x000000030000780c */ /* 0x000fda0003f45270 */
[----:B------:R-:W-:Y:S05]  /*276f0*/  @!P2 BRA `(.L_x_12016) ;  /* 0x000000000004a947 */ /* 0x000fea0003800000 */
[----:B------:R-:W-:Y:S01]  /*27700*/  BPT.TRAP 0x1 ;  /* 0x000000040000795c */ /* 0x000fe20000300000 */
.L_x_12016:
        /* <DEDUP_REMOVED lines=12> */
.L_x_12134:
[----:B------:R-:W1:Y:S02]  /*277d0*/  SYNCS.PHASECHK.TRANS64.TRYWAIT P0, [R3+URZ], R0 ;  /* 0x00000000030075a7 */ /* 0x000e64000800017f */
[----:B-1----:R-:W-:Y:S05]  /*277e0*/  @!P0 BRA `(.L_x_12018) ;  /* 0x0000002800888947 */ /* 0x002fea0003800000 */
.L_x_12135:
[----:B------:R-:W-:Y:S05]  /*277f0*/  @!P2 BRA `(.L_x_12019) ;  /* 0x000000000004a947 */ /* 0x000fea0003800000 */
[----:B------:R-:W-:Y:S01]  /*27800*/  BPT.TRAP 0x1 ;  /* 0x000000040000795c */ /* 0x000fe20000300000 */
.L_x_12019:
[----:B-1----:R-:W-:-:S04]  /*27810*/  VIADD R3, R9, 0x31c60 ;  /* 0x00031c6009037836 */ /* 0x002fc80000000000 */
[----:B------:R-:W-:-:S04]  /*27820*/  IMAD R5, R18, 0x8, R3 ;  /* 0x0000000812057824 */ /* 0x000fc800078e0203 */
[----:B------:R-:W1:Y:S02]  /*27830*/  SYNCS.PHASECHK.TRANS64.TRYWAIT P0, [R5+URZ], R2 ;  /* 0x00000002050075a7 */ /* 0x000e64000800017f */
[----:B-1----:R-:W-:Y:S05]  /*27840*/  @!P0 BRA `(.L_x_12020) ;  /* 0x0000002800848947 */ /* 0x002fea0003800000 */
.L_x_12136:
[----:B------:R-:W-:-:S07]  /*27850*/  IMAD R3, R4, 0x8, R3 ;  /* 0x0000000804037824 */ /* 0x000fce00078e0203 */
.L_x_12021:
[----:B--2---:R2:W4:Y:S02]  /*27860*/  SYNCS.PHASECHK.TRANS64.TRYWAIT P0, [R3+URZ], R0 ;  /* 0x00000000030075a7 */ /* 0x004524000800017f */
[----:B----4-:R-:W-:Y:S05]  /*27870*/  @!P0 NANOSLEEP.SYNCS 0x989680 ;  /* 0x009896800000895d */ /* 0x010fea0003900000 */
[----:B------:R-:W4:Y:S02]  /*27880*/  @!P0 SYNCS.PHASECHK.TRANS64 P0, [R3+URZ], R0 ;  /* 0x00000000030085a7 */ /* 0x000f24000800007f */
[----:B----4-:R-:W-:Y:S05]  /*27890*/  @!P0 BRA `(.L_x_12021) ;  /* 0xfffffffc00f08947 */ /* 0x010fea000383ffff */
.L_x_11690:
[----:B------:R-:W-:Y:S05]  /*278a0*/  BSYNC B9 ;  /* 0x0000000000097941 */ /* 0x000fea0003800000 */
.L_x_11687:
[----:B------:R-:W-:Y:S05]  /*278b0*/  EXIT ;  /* 0x000000000000794d */ /* 0x000fea0003800000 */
.L_x_11708:
[----:B0-----:R0:W1:Y:S02]  /*278c0*/  SYNCS.PHASECHK.TRANS64.TRYWAIT P5, [R26+URZ+0x31c90], R93 ;  /* 0x031c905d1a0075a7 */ /* 0x00106400080a017f */
[----:B-1----:R-:W-:Y:S05]  /*278d0*/  @!P5 NANOSLEEP.SYNCS 0x989680 ;  /* 0x009896800000d95d */ /* 0x002fea0003900000 */
[----:B------:R-:W1:Y:S02]  /*278e0*/  @!P5 SYNCS.PHASECHK.TRANS64 P5, [R26+URZ+0x31c90], R93 ;  /* 0x031c905d1a00d5a7 */ /* 0x000e6400080a007f */
[----:B-1----:R-:W-:Y:S05]  /*278f0*/  @!P5 BRA `(.L_x_11708) ;  /* 0xfffffffc00f0d947 */ /* 0x002fea000383ffff */
[----:B------:R-:W-:Y:S05]  /*27900*/  BRA `(.L_x_12022) ;  /* 0xfffffdbc001c7947 */ /* 0x000fea000383ffff */
.L_x_11736:
[----:B0-----:R0:W1:Y:S02]  /*27910*/  SYNCS.PHASECHK.TRANS64.TRYWAIT P5, [R26+URZ+0x31c90], R93 ;  /* 0x031c905d1a0075a7 */ /* 0x00106400080a017f */
[----:B-1----:R-:W-:Y:S05]  /*27920*/  @!P5 NANOSLEEP.SYNCS 0x989680 ;  /* 0x009896800000d95d */ /* 0x002fea0003900000 */
[----:B------:R-:W1:Y:S02]  /*27930*/  @!P5 SYNCS.PHASECHK.TRANS64 P5, [R26+URZ+0x31c90], R93 ;  /* 0x031c905d1a00d5a7 */ /* 0x000e6400080a007f */
[----:B-1----:R-:W-:Y:S05]  /*27940*/  @!P5 BRA `(.L_x_11736) ;  /* 0xfffffffc00f0d947 */ /* 0x002fea000383ffff */
[----:B------:R-:W-:Y:S05]  /*27950*/  BRA `(.L_x_12023) ;  /* 0xfffffdd400b47947 */ /* 0x000fea000383ffff */
.L_x_11749:
[----:B0-----:R0:W1:Y:S02]  /*27960*/  SYNCS.PHASECHK.TRANS64.TRYWAIT P4, [R26+URZ+0x31c90], R93 ;  /* 0x031c905d1a0075a7 */ /* 0x001064000808017f */
[----:B-1----:R-:W-:Y:S05]  /*27970*/  @!P4 NANOSLEEP.SYNCS 0x989680 ;  /* 0x009896800000c95d */ /* 0x002fea0003900000 */
[----:B------:R-:W1:Y:S02]  /*27980*/  @!P4 SYNCS.PHASECHK.TRANS64 P4, [R26+URZ+0x31c90], R93 ;  /* 0x031c905d1a00c5a7 */ /* 0x000e64000808007f */
[----:B-1----:R-:W-:Y:S05]  /*27990*/  @!P4 BRA `(.L_x_11749) ;  /* 0xfffffffc00f0c947 */ /* 0x002fea000383ffff */
[----:B------:R-:W-:Y:S05]  /*279a0*/  BRA `(.L_x_12024) ;  /* 0xfffffdf000347947 */ /* 0x000fea000383ffff */
.L_x_11753:
[----:B--2---:R2:W3:Y:S02]  /*279b0*/  SYNCS.PHASECHK.TRANS64.TRYWAIT P3, [R26+URZ+0x31cb0], R93 ;  /* 0x031cb05d1a0075a7 */ /* 0x0044e4000806017f */
[----:B---3--:R-:W-:Y:S05]  /*279c0*/  @!P3 NANOSLEEP.SYNCS 0x989680 ;  /* 0x009896800000b95d */ /* 0x008fea0003900000 */
[----:B------:R-:W3:Y:S02]  /*279d0*/  @!P3 SYNCS.PHASECHK.TRANS64 P3, [R26+URZ+0x31cb0], R93 ;  /* 0x031cb05d1a00b5a7 */ /* 0x000ee4000806007f */
[----:B---3--:R-:W-:Y:S05]  /*279e0*/  @!P3 BRA `(.L_x_11753) ;  /* 0xfffffffc00f0b947 */ /* 0x008fea000383ffff */
[----:B------:R-:W-:Y:S05]  /*279f0*/  BRA `(.L_x_12025) ;  /* 0xfffffdf000d07947 */ /* 0x000fea000383ffff */
.L_x_11761:
[----:B------:R-:W-:Y:S01]  /*27a00*/  BSSY B0, `(.L_x_12026) ;  /* 0x0000007000007945 */ /* 0x000fe20003800000 */
[----:B------:R-:W-:Y:S02]  /*27a10*/  IMAD.MOV.U32 R12, RZ, RZ, RZ ;  /* 0x000000ffff0c7224 */ /* 0x000fe400078e00ff */
[----:B------:R-:W-:Y:S02]  /*27a20*/  IMAD.MOV.U32 R11, RZ, RZ, 0x1f ;  /* 0x0000001fff0b7424 */ /* 0x000fe400078e00ff */
[----:B------:R-:W-:-:S07]  /*27a30*/  IMAD.MOV.U32 R15, RZ, RZ, -0x1 ;  /* 0xffffffffff0f7424 */ /* 0x000fce00078e00ff */
[----:B-----5:R-:W-:Y:S05]  /*27a40*/  WARPSYNC.COLLECTIVE R15, `(.L_x_12027) ;  /* 0x000000000f087348 */ /* 0x020fea0003c00000 */
[----:B------:R0:W1:Y:S02]  /*27a50*/  SHFL.IDX P6, R14, R13, R12, R11 ;  /* 0x0000000c0d0e7389 */ /* 0x00006400000c000b */
[----:B01---5:R-:W-:Y:S01]  /*27a60*/  ENDCOLLECTIVE ;  /* 0x000000000000791b */ /* 0x023fe20003800000 */
.L_x_12027:
[----:B------:R-:W-:Y:S05]  /*27a70*/  BSYNC B0 ;  /* 0x0000000000007941 */ /* 0x000fea0003800000 */
.L_x_12026:
[----:B------:R0:W-:Y:S01]  /*27a80*/  STL [R1+0x5c], R14 ;  /* 0x00005c0e01007387 */ /* 0x0001e20000100800 */
[----:B------:R-:W-:Y:S05]  /*27a90*/  BRA `(.L_x_12028) ;  /* 0xfffffdfc00207947 */ /* 0x000fea000383ffff */
.L_x_11772:
[----:B------:R-:W-:Y:S01]  /*27aa0*/  BSSY B1, `(.L_x_12029) ;  /* 0x0000007000017945 */ /* 0x000fe20003800000 */
[----:B------:R-:W-:Y:S02]  /*27ab0*/  IMAD.MOV.U32 R12, RZ, RZ, RZ ;  /* 0x000000ffff0c7224 */ /* 0x000fe400078e00ff */
[----:B------:R-:W-:Y:S02]  /*27ac0*/  IMAD.MOV.U32 R11, RZ, RZ, 0x1e1f ;  /* 0x00001e1fff0b7424 */ /* 0x000fe400078e00ff */
[----:B------:R-:W-:-:S07]  /*27ad0*/  IMAD.MOV.U32 R15, RZ, RZ, -0x1 ;  /* 0xffffffffff0f7424 */ /* 0x000fce00078e00ff */
[----:B0-----:R-:W-:Y:S05]  /*27ae0*/  WARPSYNC.COLLECTIVE R15, `(.L_x_12030) ;  /* 0x000000000f087348 */ /* 0x001fea0003c00000 */
[----:B0-----:R0:W1:Y:S02]  /*27af0*/  SHFL.IDX P6, R14, R13, R12, R11 ;  /* 0x0000000c0d0e7389 */ /* 0x00106400000c000b */
[----:B01----:R-:W-:Y:S01]  /*27b00*/  ENDCOLLECTIVE ;  /* 0x000000000000791b */ /* 0x003fe20003800000 */
.L_x_12030:
[----:B------:R-:W-:Y:S05]  /*27b10*/  BSYNC B1 ;  /* 0x0000000000017941 */ /* 0x000fea0003800000 */
.L_x_12029:
        /* <DEDUP_REMOVED lines=8> */
.L_x_12031:
[----:B------:R-:W-:Y:S02]  /*27ba0*/  IMAD.MOV.U32 R13, RZ, RZ, R5 ;  /* 0x000000ffff0d7224 */ /* 0x000fe400078e0005 */
[----:B------:R-:W-:-:S07]  /*27bb0*/  IMAD.MOV.U32 R0, RZ, RZ, R14 ;  /* 0x000000ffff007224 */ /* 0x000fce00078e000e */
[----:B------:R-:W-:Y:S05]  /*27bc0*/  WARPSYNC.COLLECTIVE R15, `(.L_x_12032) ;  /* 0x000000000f087348 */ /* 0x000fea0003c00000 */
[----:B------:R0:W1:Y:S02]  /*27bd0*/  SHFL.IDX P6, R14, R13, R12, R11 ;  /* 0x0000000c0d0e7389 */ /* 0x00006400000c000b */
[----:B01----:R-:W-:Y:S01]  /*27be0*/  ENDCOLLECTIVE ;  /* 0x000000000000791b */ /* 0x003fe20003800000 */
.L_x_12032:
[----:B------:R-:W-:Y:S02]  /*27bf0*/  IMAD.MOV.U32 R13, RZ, RZ, R4 ;  /* 0x000000ffff0d7224 */ /* 0x000fe400078e0004 */
[----:B------:R-:W-:-:S07]  /*27c00*/  IMAD.MOV.U32 R5, RZ, RZ, R14 ;  /* 0x000000ffff057224 */ /* 0x000fce00078e000e */
[----:B------:R-:W-:Y:S05]  /*27c10*/  WARPSYNC.COLLECTIVE R15, `(.L_x_12033) ;  /* 0x000000000f087348 */ /* 0x000fea0003c00000 */
[----:B------:R0:W1:Y:S02]  /*27c20*/  SHFL.IDX P6, R14, R13, R12, R11 ;  /* 0x0000000c0d0e7389 */ /* 0x00006400000c000b */
[----:B01----:R-:W-:Y:S01]  /*27c30*/  ENDCOLLECTIVE ;  /* 0x000000000000791b */ /* 0x003fe20003800000 */
.L_x_12033:
[----:B------:R-:W-:Y:S01]  /*27c40*/  IMAD.MOV.U32 R4, RZ, RZ, R14 ;  /* 0x000000ffff047224 */ /* 0x000fe200078e000e */
[----:B------:R-:W-:Y:S06]  /*27c50*/  BRA `(.L_x_12034) ;  /* 0xfffffe0000887947 */ /* 0x000fec000383ffff */
.L_x_11776:
[----:B0-----:R0:W1:Y:S02]  /*27c60*/  SYNCS.PHASECHK.TRANS64.TRYWAIT P1, [R16+URZ+0x31c00], R3 ;  /* 0x031c0003100075a7 */ /* 0x001064000802017f */
[----:B-1----:R-:W-:Y:S05]  /*27c70*/  @!P1 NANOSLEEP.SYNCS 0x989680 ;  /* 0x009896800000995d */ /* 0x002fea0003900000 */
[----:B------:R-:W1:Y:S02]  /*27c80*/  @!P1 SYNCS.PHASECHK.TRANS64 P1, [R16+URZ+0x31c00], R3 ;  /* 0x031c0003100095a7 */ /* 0x000e64000802007f */
[----:B-1----:R-:W-:Y:S05]  /*27c90*/  @!P1 BRA `(.L_x_11776) ;  /* 0xfffffffc00f09947 */ /* 0x002fea000383ffff */
[----:B------:R-:W-:Y:S05]  /*27ca0*/  BRA `(.L_x_12035) ;  /* 0xfffffe0800b87947 */ /* 0x000fea000383ffff */
.L_x_11788:
[----:B------:R-:W-:Y:S01]  /*27cb0*/  BSSY B1, `(.L_x_12036) ;  /* 0x0000007000017945 */ /* 0x000fe20003800000 */
[----:B------:R-:W-:Y:S02]  /*27cc0*/  IMAD.MOV.U32 R12, RZ, RZ, RZ ;  /* 0x000000ffff0c7224 */ /* 0x000fe400078e00ff */
[----:B------:R-:W-:Y:S02]  /*27cd0*/  IMAD.MOV.U32 R11, RZ, RZ, 0x1e1f ;  /* 0x00001e1fff0b7424 */ /* 0x000fe400078e00ff */
[----:B------:R-:W-:-:S07]  /*27ce0*/  IMAD.MOV.U32 R15, RZ, RZ, -0x1 ;  /* 0xffffffffff0f7424 */ /* 0x000fce00078e00ff */
[----:B0-----:R-:W-:Y:S05]  /*27cf0*/  WARPSYNC.COLLECTIVE R15, `(.L_x_12037) ;  /* 0x000000000f087348 */ /* 0x001fea0003c00000 */
[----:B0-----:R0:W1:Y:S02]  /*27d00*/  SHFL.IDX P6, R14, R13, R12, R11 ;  /* 0x0000000c0d0e7389 */ /* 0x00106400000c000b */
[----:B01----:R-:W-:Y:S01]  /*27d10*/  ENDCOLLECTIVE ;  /* 0x000000000000791b */ /* 0x003fe20003800000 */
.L_x_12037:
[----:B------:R-:W-:Y:S05]  /*27d20*/  BSYNC B1 ;  /* 0x0000000000017941 */ /* 0x000fea0003800000 */
.L_x_12036:
        /* <DEDUP_REMOVED lines=8> */
.L_x_12038:
[----:B------:R-:W-:Y:S02]  /*27db0*/  IMAD.MOV.U32 R21, RZ, RZ, R3 ;  /* 0x000000ffff157224 */ /* 0x000fe400078e0003 */
[----:B------:R-:W-:Y:S02]  /*27dc0*/  IMAD.MOV.U32 R13, RZ, RZ, R5 ;  /* 0x000000ffff0d7224 */ /* 0x000fe400078e0005 */
[----:B------:R-:W-:-:S07]  /*27dd0*/  IMAD.MOV.U32 R0, RZ, RZ, R14 ;  /* 0x000000ffff007224 */ /* 0x000fce00078e000e */
[----:B------:R-:W-:Y:S05]  /*27de0*/  WARPSYNC.COLLECTIVE R15, `(.L_x_12039) ;  /* 0x000000000f087348 */ /* 0x000fea0003c00000 */
[----:B------:R0:W1:Y:S02]  /*27df0*/  SHFL.IDX P6, R14, R13, R12, R11 ;  /* 0x0000000c0d0e7389 */ /* 0x00006400000c000b */
[----:B01----:R-:W-:Y:S01]  /*27e00*/  ENDCOLLECTIVE ;  /* 0x000000000000791b */ /* 0x003fe20003800000 */
.L_x_12039:
[----:B------:R-:W-:Y:S02]  /*27e10*/  IMAD.MOV.U32 R20, RZ, RZ, R0 ;  /* 0x000000ffff147224 */ /* 0x000fe400078e0000 */
[----:B------:R-:W-:Y:S02]  /*27e20*/  IMAD.MOV.U32 R13, RZ, RZ, R4 ;  /* 0x000000ffff0d7224 */ /* 0x000fe400078e0004 */
[----:B------:R-:W-:-:S07]  /*27e30*/  IMAD.MOV.U32 R5, RZ, RZ, R14 ;  /* 0x000000ffff057224 */ /* 0x000fce00078e000e */
[----:B------:R-:W-:Y:S05]  /*27e40*/  WARPSYNC.COLLECTIVE R15, `(.L_x_12040) ;  /* 0x000000000f087348 */ /* 0x000fea0003c00000 */
[----:B------:R0:W1:Y:S02]  /*27e50*/  SHFL.IDX P6, R14, R13, R12, R11 ;  /* 0x0000000c0d0e7389 */ /* 0x00006400000c000b */
[----:B01----:R-:W-:Y:S01]  /*27e60*/  ENDCOLLECTIVE ;  /* 0x000000000000791b */ /* 0x003fe20003800000 */
.L_x_12040:
[----:B------:R-:W-:Y:S05]  /*27e70*/  BRA `(.L_x_12041) ;  /* 0xfffffe1c00747947 */ /* 0x000fea000383ffff */
.L_x_11792:
[----:B0-----:R0:W1:Y:S02]  /*27e80*/  SYNCS.PHASECHK.TRANS64.TRYWAIT P1, [R16+URZ+0x31c00], R3 ;  /* 0x031c0003100075a7 */ /* 0x001064000802017f */
[----:B-1----:R-:W-:Y:S05]  /*27e90*/  @!P1 NANOSLEEP.SYNCS 0x989680 ;  /* 0x009896800000995d */ /* 0x002fea0003900000 */
[----:B------:R-:W1:Y:S02]  /*27ea0*/  @!P1 SYNCS.PHASECHK.TRANS64 P1, [R16+URZ+0x31c00], R3 ;  /* 0x031c0003100095a7 */ /* 0x000e64000802007f */
[----:B-1----:R-:W-:Y:S05]  /*27eb0*/  @!P1 BRA `(.L_x_11792) ;  /* 0xfffffffc00f09947 */ /* 0x002fea000383ffff */
[----:B------:R-:W-:Y:S05]  /*27ec0*/  BRA `(.L_x_12042) ;  /* 0xfffffe2400307947 */ /* 0x000fea000383ffff */
.L_x_11800:
[----:B-1----:R1:W2:Y:S02]  /*27ed0*/  SYNCS.PHASECHK.TRANS64.TRYWAIT P2, [R0+URZ+0x31c30], R3 ;  /* 0x031c3003000075a7 */ /* 0x0022a4000804017f */
[----:B--2---:R-:W-:Y:S05]  /*27ee0*/  @!P2 NANOSLEEP.SYNCS 0x989680 ;  /* 0x009896800000a95d */ /* 0x004fea0003900000 */
[----:B------:R-:W2:Y:S02]  /*27ef0*/  @!P2 SYNCS.PHASECHK.TRANS64 P2, [R0+URZ+0x31c30], R3 ;  /* 0x031c30030000a5a7 */ /* 0x000ea4000804007f */
[----:B--2---:R-:W-:Y:S05]  /*27f00*/  @!P2 BRA `(.L_x_11800) ;  /* 0xfffffffc00f0a947 */ /* 0x004fea000383ffff */
[----:B------:R-:W-:Y:S05]  /*27f10*/  BRA `(.L_x_11799) ;  /* 0xfffffe3800c07947 */ /* 0x000fea000383ffff */
.L_x_11806:
[----:B-1----:R1:W2:Y:S02]  /*27f20*/  SYNCS.PHASECHK.TRANS64.TRYWAIT P3, [R20+URZ+0x31c30], R21 ;  /* 0x031c3015140075a7 */ /* 0x0022a4000806017f */
[----:B--2---:R-:W-:Y:S05]  /*27f30*/  @!P3 NANOSLEEP.SYNCS 0x989680 ;  /* 0x009896800000b95d */ /* 0x004fea0003900000 */
[----:B------:R-:W2:Y:S02]  /*27f40*/  @!P3 SYNCS.PHASECHK.TRANS64 P3, [R20+URZ+0x31c30], R21 ;  /* 0x031c30151400b5a7 */ /* 0x000ea4000806007f */
[----:B--2---:R-:W-:Y:S05]  /*27f50*/  @!P3 BRA `(.L_x_11806) ;  /* 0xfffffffc00f0b947 */ /* 0x004fea000383ffff */
[----:B------:R-:W-:Y:S05]  /*27f60*/  BRA `(.L_x_11805) ;  /* 0xfffffe8800147947 */ /* 0x000fea000383ffff */
.L_x_11811:
[----:B-1----:R1:W2:Y:S02]  /*27f70*/  SYNCS.PHASECHK.TRANS64.TRYWAIT P2, [R21+URZ+0x31c50], R20 ;  /* 0x031c5014150075a7 */ /* 0x0022a4000804017f */
[----:B--2---:R-:W-:Y:S05]  /*27f80*/  @!P2 NANOSLEEP.SYNCS 0x989680 ;  /* 0x009896800000a95d */ /* 0x004fea0003900000 */
[----:B------:R-:W2:Y:S02]  /*27f90*/  @!P2 SYNCS.PHASECHK.TRANS64 P2, [R21+URZ+0x31c50], R20 ;  /* 0x031c50141500a5a7 */ /* 0x000ea4000804007f */
[----:B--2---:R-:W-:Y:S05]  /*27fa0*/  @!P2 BRA `(.L_x_11811) ;  /* 0xfffffffc00f0a947 */ /* 0x004fea000383ffff */
[----:B------:R-:W-:Y:S05]  /*27fb0*/  BRA `(.L_x_11810) ;  /* 0xfffffeac00247947 */ /* 0x000fea000383ffff */
.L_x_11818:
[----:B--2---:R2:W3:Y:S02]  /*27fc0*/  SYNCS.PHASECHK.TRANS64.TRYWAIT P3, [R20+URZ+0x31c30], R21 ;  /* 0x031c3015140075a7 */ /* 0x0044e4000806017f */
[----:B---3--:R-:W-:Y:S05]  /*27fd0*/  @!P3 NANOSLEEP.SYNCS 0x989680 ;  /* 0x009896800000b95d */ /* 0x008fea0003900000 */
[----:B------:R-:W3:Y:S02]  /*27fe0*/  @!P3 SYNCS.PHASECHK.TRANS64 P3, [R20+URZ+0x31c30], R21 ;  /* 0x031c30151400b5a7 */ /* 0x000ee4000806007f */
[----:B---3--:R-:W-:Y:S05]  /*27ff0*/  @!P3 BRA `(.L_x_11818) ;  /* 0xfffffffc00f0b947 */ /* 0x008fea000383ffff */
[----:B------:R-:W-:Y:S05]  /*28000*/  BRA `(.L_x_11817) ;  /* 0xfffffee400087947 */ /* 0x000fea000383ffff */
.L_x_11823:
[----:B--2---:R2:W3:Y:S02]  /*28010*/  SYNCS.PHASECHK.TRANS64.TRYWAIT P2, [R21+URZ+0x31c50], R20 ;  /* 0x031c5014150075a7 */ /* 0x0044e4000804017f */
[----:B---3--:R-:W-:Y:S05]  /*28020*/  @!P2 NANOSLEEP.SYNCS 0x989680 ;  /* 0x009896800000a95d */ /* 0x008fea0003900000 */
[----:B------:R-:W3:Y:S02]  /*28030*/  @!P2 SYNCS.PHASECHK.TRANS64 P2, [R21+URZ+0x31c50], R20 ;  /* 0x031c50141500a5a7 */ /* 0x000ee4000804007f */
[----:B---3--:R-:W-:Y:S05]  /*28040*/  @!P2 BRA `(.L_x_11823) ;  /* 0xfffffffc00f0a947 */ /* 0x008fea000383ffff */
[----:B------:R-:W-:Y:S05]  /*28050*/  BRA `(.L_x_11822) ;  /* 0xffffff0800107947 */ /* 0x000fea000383ffff */
.L_x_11828:
[----:B-1----:R1:W2:Y:S02]  /*28060*/  SYNCS.PHASECHK.TRANS64.TRYWAIT P1, [R0+URZ+0x31c50], R3 ;  /* 0x031c5003000075a7 */ /* 0x0022a4000802017f */
[----:B--2---:R-:W-:Y:S05]  /*28070*/  @!P1 NANOSLEEP.SYNCS 0x989680 ;  /* 0x009896800000995d */ /* 0x004fea0003900000 */
[----:B------:R-:W2:Y:S02]  /*28080*/  @!P1 SYNCS.PHASECHK.TRANS64 P1, [R0+URZ+0x31c50], R3 ;  /* 0x031c5003000095a7 */ /* 0x000ea4000802007f */
[----:B--2---:R-:W-:Y:S05]  /*28090*/  @!P1 BRA `(.L_x_11828) ;  /* 0xfffffffc00f09947 */ /* 0x004fea000383ffff */
[----:B------:R-:W-:Y:S05]  /*280a0*/  BRA `(.L_x_11827) ;  /* 0xffffff3400247947 */ /* 0x000fea000383ffff */
.L_x_11833:
[----:B------:R-:W-:Y:S02]  /*280b0*/  IMAD.MOV.U32 R13, RZ, RZ, R2 ;  /* 0x000000ffff0d7224 */ /* 0x000fe400078e0002 */
[----:B------:R-:W-:Y:S02]  /*280c0*/  IMAD.MOV.U32 R12, RZ, RZ, RZ ;  /* 0x000000ffff0c7224 */ /* 0x000fe400078e00ff */
[----:B------:R-:W-:Y:S02]  /*280d0*/  IMAD.MOV.U32 R11, RZ, RZ, 0x1c1f ;  /* 0x00001c1fff0b7424 */ /* 0x000fe400078e00ff */
[----:B------:R-:W-:-:S07]  /*280e0*/  IMAD.MOV.U32 R15, RZ, RZ, -0x1 ;  /* 0xffffffffff0f7424 */ /* 0x000fce00078e00ff */
[----:B-----5:R-:W-:Y:S05]  /*280f0*/  WARPSYNC.COLLECTIVE R15, `(.L_x_12043) ;  /* 0x000000000f087348 */ /* 0x020fea0003c00000 */
[----:B------:R0:W1:Y:S02]  /*28100*/  SHFL.IDX P6, R14, R13, R12, R11 ;  /* 0x0000000c0d0e7389 */ /* 0x00006400000c000b */
[----:B01---5:R-:W-:Y:S01]  /*28110*/  ENDCOLLECTIVE ;  /* 0x000000000000791b */ /* 0x023fe20003800000 */
.L_x_12043:
[----:B------:R-:W-:Y:S02]  /*28120*/  IMAD.MOV.U32 R13, RZ, RZ, R0 ;  /* 0x000000ffff0d7224 */ /* 0x000fe400078e0000 */
[----:B------:R-:W-:-:S07]  /*28130*/  IMAD.MOV.U32 R3, RZ, RZ, R14 ;  /* 0x000000ffff037224 */ /* 0x000fce00078e000e */
[----:B------:R-:W-:Y:S05]  /*28140*/  WARPSYNC.COLLECTIVE R15, `(.L_x_12044) ;  /* 0x000000000f087348 */ /* 0x000fea0003c00000 */
[----:B------:R0:W1:Y:S02]  /*28150*/  SHFL.IDX P6, R14, R13, R12, R11 ;  /* 0x0000000c0d0e7389 */ /* 0x00006400000c000b */
[----:B01----:R-:W-:Y:S01]  /*28160*/  ENDCOLLECTIVE ;  /* 0x000000000000791b */ /* 0x003fe20003800000 */
.L_x_12044:
[----:B------:R-:W-:Y:S05]  /*28170*/  BRA `(.L_x_12045) ;  /* 0xffffff5000387947 */ /* 0x000fea000383ffff */
.L_x_11836:
        /* <DEDUP_REMOVED lines=8> */
.L_x_12047:
[----:B------:R-:W-:Y:S05]  /*28200*/  BSYNC B1 ;  /* 0x0000000000017941 */ /* 0x000fea0003800000 */
.L_x_12046:
        /* <DEDUP_REMOVED lines=8> */
.L_x_12048:
[----:B------:R-:W-:Y:S05]  /*28290*/  BRA `(.L_x_12049) ;  /* 0xffffff50004c7947 */ /* 0x000fea000383ffff */
.L_x_11838:
[----:B------:R-:W-:Y:S02]  /*282a0*/  IMAD.MOV.U32 R13, RZ, RZ, R2 ;  /* 0x000000ffff0d7224 */ /* 0x000fe400078e0002 */
[----:B------:R-:W-:Y:S02]  /*282b0*/  IMAD.MOV.U32 R12, RZ, RZ, RZ ;  /* 0x000000ffff0c7224 */ /* 0x000fe400078e00ff */
[----:B------:R-:W-:Y:S02]  /*282c0*/  IMAD.MOV.U32 R11, RZ, RZ, 0x1c1f ;  /* 0x00001c1fff0b7424 */ /* 0x000fe400078e00ff */
[----:B------:R-:W-:-:S07]  /*282d0*/  IMAD.MOV.U32 R15, RZ, RZ, -0x1 ;  /* 0xffffffffff0f7424 */ /* 0x000fce00078e00ff */
[----:B------:R-:W-:Y:S05]  /*282e0*/  WARPSYNC.COLLECTIVE R15, `(.L_x_12050) ;  /* 0x000000000f087348 */ /* 0x000fea0003c00000 */
[----:B------:R0:W1:Y:S02]  /*282f0*/  SHFL.IDX P6, R14, R13, R12, R11 ;  /* 0x0000000c0d0e7389 */ /* 0x00006400000c000b */
[----:B01----:R-:W-:Y:S01]  /*28300*/  ENDCOLLECTIVE ;  /* 0x000000000000791b */ /* 0x003fe20003800000 */
.L_x_12050:
[----:B------:R-:W-:Y:S02]  /*28310*/  IMAD.MOV.U32 R13, RZ, RZ, R0 ;  /* 0x000000ffff0d7224 */ /* 0x000fe400078e0000 */
[----:B------:R-:W-:-:S07]  /*28320*/  IMAD.MOV.U32 R3, RZ, RZ, R14 ;  /* 0x000000ffff037224 */ /* 0x000fce00078e000e */
[----:B------:R-:W-:Y:S05]  /*28330*/  WARPSYNC.COLLECTIVE R15, `(.L_x_12051) ;  /* 0x000000000f087348 */ /* 0x000fea0003c00000 */
[----:B------:R0:W1:Y:S02]  /*28340*/  SHFL.IDX P6, R14, R13, R12, R11 ;  /* 0x0000000c0d0e7389 */ /* 0x00006400000c000b */
[----:B01----:R-:W-:Y:S01]  /*28350*/  ENDCOLLECTIVE ;  /* 0x000000000000791b */ /* 0x003fe20003800000 */
.L_x_12051:
[----:B------:R-:W-:Y:S05]  /*28360*/  BRA `(.L_x_12052) ;  /* 0xffffff5400207947 */ /* 0x000fea000383ffff */
.L_x_11841:
        /* <DEDUP_REMOVED lines=8> */
.L_x_12054:
[----:B------:R-:W-:Y:S05]  /*283f0*/  BSYNC B1 ;  /* 0x0000000000017941 */ /* 0x000fea0003800000 */
.L_x_12053:
        /* <DEDUP_REMOVED lines=8> */
.L_x_12055:
[----:B------:R-:W-:Y:S05]  /*28480*/  BRA `(.L_x_12056) ;  /* 0xffffff58001c7947 */ /* 0x000fea000383ffff */
.L_x_11845:
[----:B------:R-:W-:Y:S02]  /*28490*/  IMAD.MOV.U32 R13, RZ, RZ, R2 ;  /* 0x000000ffff0d7224 */ /* 0x000fe400078e0002 */
[----:B------:R-:W-:Y:S02]  /*284a0*/  IMAD.MOV.U32 R12, RZ, RZ, RZ ;  /* 0x000000ffff0c7224 */ /* 0x000fe400078e00ff */
[----:B------:R-:W-:Y:S02]  /*284b0*/  IMAD.MOV.U32 R11, RZ, RZ, 0x1c1f ;  /* 0x00001c1fff0b7424 */ /* 0x000fe400078e00ff */
[----:B------:R-:W-:-:S07]  /*284c0*/  IMAD.MOV.U32 R15, RZ, RZ, -0x1 ;  /* 0xffffffffff0f7424 */ /* 0x000fce00078e00ff */
[----:B-1----:R-:W-:Y:S05]  /*284d0*/  WARPSYNC.COLLECTIVE R15, `(.L_x_12057) ;  /* 0x000000000f087348 */ /* 0x002fea0003c00000 */
[----:B------:R0:W2:Y:S02]  /*284e0*/  SHFL.IDX P6, R14, R13, R12, R11 ;  /* 0x0000000c0d0e7389 */ /* 0x0000a400000c000b */
[----:B012---:R-:W-:Y:S01]  /*284f0*/  ENDCOLLECTIVE ;  /* 0x000000000000791b */ /* 0x007fe20003800000 */
.L_x_12057:
[----:B------:R-:W-:Y:S02]  /*28500*/  IMAD.MOV.U32 R13, RZ, RZ, R0 ;  /* 0x000000ffff0d7224 */ /* 0x000fe400078e0000 */
[----:B------:R-:W-:-:S07]  /*28510*/  IMAD.MOV.U32 R3, RZ, RZ, R14 ;  /* 0x000000ffff037224 */ /* 0x000fce00078e000e */
[----:B------:R-:W-:Y:S05]  /*28520*/  WARPSYNC.COLLECTIVE R15, `(.L_x_12058) ;  /* 0x000000000f087348 */ /* 0x000fea0003c00000 */
[----:B------:R0:W1:Y:S02]  /*28530*/  SHFL.IDX P6, R14, R13, R12, R11 ;  /* 0x0000000c0d0e7389 */ /* 0x00006400000c000b */
[----:B01----:R-:W-:Y:S01]  /*28540*/  ENDCOLLECTIVE ;  /* 0x000000000000791b */ /* 0x003fe20003800000 */
.L_x_12058:
[----:B------:R-:W-:Y:S05]  /*28550*/  BRA `(.L_x_12059) ;  /* 0xffffff6400707947 */ /* 0x000fea000383ffff */
.L_x_11848:
        /* <DEDUP_REMOVED lines=8> */
.L_x_12061:
[----:B------:R-:W-:Y:S05]  /*285e0*/  BSYNC B1 ;  /* 0x0000000000017941 */ /* 0x000fea0003800000 */
.L_x_12060:
        /* <DEDUP_REMOVED lines=8> */
.L_x_12062:
[----:B------:R-:W-:Y:S05]  /*28670*/  BRA `(.L_x_12063) ;  /* 0xffffff6400887947 */ /* 0x000fea000383ffff */
.L_x_11867:
[----:B------:R-:W0:Y:S01]  /*28680*/  S2R R7, SR_TID.X ;  /* 0x0000000000077919 */ /* 0x000e220000002100 */
[----:B------:R-:W-:Y:S01]  /*28690*/  BSSY B1, `(.L_x_12064) ;  /* 0x000000a000017945 */ /* 0x000fe20003800000 */
[----:B------:R-:W-:Y:S02]  /*286a0*/  IMAD.MOV.U32 R12, RZ, RZ, RZ ;  /* 0x000000ffff0c7224 */ /* 0x000fe400078e00ff */
[----:B-1----:R-:W-:Y:S02]  /*286b0*/  IMAD.MOV.U32 R11, RZ, RZ, 0x1f ;  /* 0x0000001fff0b7424 */ /* 0x002fe400078e00ff */
[----:B------:R-:W-:Y:S01]  /*286c0*/  IMAD.MOV.U32 R15, RZ, RZ, -0x1 ;  /* 0xffffffffff0f7424 */ /* 0x000fe200078e00ff */
[----:B0-----:R-:W-:-:S04]  /*286d0*/  SHF.R.U32.HI R7, RZ, 0x5, R7 ;  /* 0x00000005ff077819 */ /* 0x001fc80000011607 */
[----:B------:R-:W-:-:S05]  /*286e0*/  LOP3.LUT R7, R7, 0x3, RZ, 0xc0, !PT ;  /* 0x0000000307077812 */ /* 0x000fca00078ec0ff */
[----:B------:R-:W-:-:S07]  /*286f0*/  IMAD.MOV.U32 R13, RZ, RZ, R7 ;  /* 0x000000ffff0d7224 */ /* 0x000fce00078e0007 */
[----:B------:R-:W-:Y:S05]  /*28700*/  WARPSYNC.COLLECTIVE R15, `(.L_x_12065) ;  /* 0x000000000f087348 */ /* 0x000fea0003c00000 */
[----:B------:R0:W1:Y:S02]  /*28710*/  SHFL.IDX P6, R14, R13, R12, R11 ;  /* 0x0000000c0d0e7389 */ /* 0x00006400000c000b */
[----:B01----:R-:W-:Y:S01]  /*28720*/  ENDCOLLECTIVE ;  /* 0x000000000000791b */ /* 0x003fe20003800000 */
.L_x_12065:
[----:B------:R-:W-:Y:S05]  /*28730*/  BSYNC B1 ;  /* 0x0000000000017941 */ /* 0x000fea0003800000 */
.L_x_12064:
[----:B------:R-:W-:Y:S05]  /*28740*/  BRA `(.L_x_12066) ;  /* 0xffffff8400007947 */ /* 0x000fea000383ffff */
.L_x_11869:
[----:B------:R-:W-:Y:S01]  /*28750*/  BSSY B1, `(.L_x_12067) ;  /* 0x0000006000017945 */ /* 0x000fe20003800000 */
[----:B------:R-:W-:-:S07]  /*28760*/  IMAD.MOV.U32 R15, RZ, RZ, -0x1 ;  /* 0xffffffffff0f7424 */ /* 0x000fce00078e00ff */
[----:B01----:R-:W-:Y:S05]  /*28770*/  WARPSYNC.COLLECTIVE R15, `(.L_x_12068) ;  /* 0x000000000f0c7348 */ /* 0x003fea0003c00000 */
[----:B------:R-:W-:Y:S02]  /*28780*/  ELECT P6, UR62, PT ;  /* 0x00000000003e782f */ /* 0x000fe400038c0000 */
[----:B------:R-:W-:Y:S01]  /*28790*/  MOV R14, UR62 ;  /* 0x0000003e000e7c02 */ /* 0x000fe20008000f00 */
[----:B01----:R-:W-:Y:S10]  /*287a0*/  ENDCOLLECTIVE ;  /* 0x000000000000791b */ /* 0x003ff40003800000 */
.L_x_12068:
[----:B------:R-:W-:Y:S05]  /*287b0*/  BSYNC B1 ;  /* 0x0000000000017941 */ /* 0x000fea0003800000 */
.L_x_12067:
[----:B------:R-:W-:Y:S01]  /*287c0*/  PLOP3.LUT P2, PT, P6, PT, PT, 0x80, 0x0 ;  /* 0x000000000000781c */ /* 0x000fe2000374f070 */
[----:B------:R-:W-:-:S12]  /*287d0*/  BRA `(.L_x_11868) ;  /* 0xffffff8000f47947 */ /* 0x000fd8000383ffff */
.L_x_11871:
[----:B0-----:R0:W2:Y:S02]  /*287e0*/  SYNCS.PHASECHK.TRANS64.TRYWAIT P0, [R16+URZ+0x31c20], R6 ;  /* 0x031c2006100075a7 */ /* 0x0010a4000800017f */
[----:B--2---:R-:W-:Y:S05]  /*287f0*/  @!P0 NANOSLEEP.SYNCS 0x989680 ;  /* 0x009896800000895d */ /* 0x004fea0003900000 */
[----:B------:R-:W2:Y:S02]  /*28800*/  @!P0 SYNCS.PHASECHK.TRANS64 P0, [R16+URZ+0x31c20], R6 ;  /* 0x031c2006100085a7 */ /* 0x000ea4000800007f */
[----:B--2---:R-:W-:Y:S05]  /*28810*/  @!P0 BRA `(.L_x_11871) ;  /* 0xfffffffc00f08947 */ /* 0x004fea000383ffff */
[----:B------:R-:W-:Y:S05]  /*28820*/  BRA `(.L_x_12069) ;  /* 0xffffff8400047947 */ /* 0x000fea000383ffff */
.L_x_11875:
[----:B-1----:R1:W2:Y:S02]  /*28830*/  SYNCS.PHASECHK.TRANS64.TRYWAIT P0, [R9+URZ+0x31ca0], R11 ;  /* 0x031ca00b090075a7 */ /* 0x0022a4000800017f */
[----:B--2---:R-:W-:Y:S05]  /*28840*/  @!P0 NANOSLEEP.SYNCS 0x989680 ;  /* 0x009896800000895d */ /* 0x004fea0003900000 */
[----:B------:R-:W2:Y:S02]  /*28850*/  @!P0 SYNCS.PHASECHK.TRANS64 P0, [R9+URZ+0x31ca0], R11 ;  /* 0x031ca00b090085a7 */ /* 0x000ea4000800007f */
[----:B--2---:R-:W-:Y:S05]  /*28860*/  @!P0 BRA `(.L_x_11875) ;  /* 0xfffffffc00f08947 */ /* 0x004fea000383ffff */
[----:B------:R-:W-:Y:S05]  /*28870*/  BRA `(.L_x_12070) ;  /* 0xffffff8400247947 */ /* 0x000fea000383ffff */
.L_x_11882:
[----:B0-----:R0:W2:Y:S02]  /*28880*/  SYNCS.PHASECHK.TRANS64.TRYWAIT P0, [R9+URZ+0x31cc0], R11 ;  /* 0x031cc00b090075a7 */ /* 0x0010a4000800017f */
[----:B--2---:R-:W-:Y:S05]  /*28890*/  @!P0 NANOSLEEP.SYNCS 0x989680 ;  /* 0x009896800000895d */ /* 0x004fea0003900000 */
[----:B------:R-:W2:Y:S02]  /*288a0*/  @!P0 SYNCS.PHASECHK.TRANS64 P0, [R9+URZ+0x31cc0], R11 ;  /* 0x031cc00b090085a7 */ /* 0x000ea4000800007f */
[----:B--2---:R-:W-:Y:S05]  /*288b0*/  @!P0 BRA `(.L_x_11882) ;  /* 0xfffffffc00f08947 */ /* 0x004fea000383ffff */
[----:B------:R-:W-:Y:S05]  /*288c0*/  BRA `(.L_x_12071) ;  /* 0xffffff88001c7947 */ /* 0x000fea000383ffff */
.L_x_11891:
[----:B0-----:R0:W2:Y:S02]  /*288d0*/  SYNCS.PHASECHK.TRANS64.TRYWAIT P0, [R9+URZ+0x31ca0], R8 ;  /* 0x031ca008090075a7 */ /* 0x0010a4000800017f */
[----:B--2---:R-:W-:Y:S05]  /*288e0*/  @!P0 NANOSLEEP.SYNCS 0x989680 ;  /* 0x009896800000895d */ /* 0x004fea0003900000 */
[----:B------:R-:W2:Y:S02]  /*288f0*/  @!P0 SYNCS.PHASECHK.TRANS64 P0, [R9+URZ+0x31ca0], R8 ;  /* 0x031ca008090085a7 */ /* 0x000ea4000800007f */
[----:B--2---:R-:W-:Y:S05]  /*28900*/  @!P0 BRA `(.L_x_11891) ;  /* 0xfffffffc00f08947 */ /* 0x004fea000383ffff */
[----:B------:R-:W-:Y:S05]  /*28910*/  BRA `(.L_x_12072) ;  /* 0xffffff8c00607947 */ /* 0x000fea000383ffff */
.L_x_11898:
[----:B-1----:R1:W2:Y:S02]  /*28920*/  SYNCS.PHASECHK.TRANS64.TRYWAIT P0, [R9+URZ+0x31cc0], R8 ;  /* 0x031cc008090075a7 */ /* 0x0022a4000800017f */
[----:B--2---:R-:W-:Y:S05]  /*28930*/  @!P0 NANOSLEEP.SYNCS 0x989680 ;  /* 0x009896800000895d */ /* 0x004fea0003900000 */
[----:B------:R-:W2:Y:S02]  /*28940*/  @!P0 SYNCS.PHASECHK.TRANS64 P0, [R9+URZ+0x31cc0], R8 ;  /* 0x031cc008090085a7 */ /* 0x000ea4000800007f */
[----:B--2---:R-:W-:Y:S05]  /*28950*/  @!P0 BRA `(.L_x_11898) ;  /* 0xfffffffc00f08947 */ /* 0x004fea000383ffff */
[----:B------:R-:W-:Y:S05]  /*28960*/  BRA `(.L_x_12073) ;  /* 0xffffff9000547947 */ /* 0x000fea000383ffff */
.L_x_11915:
[----:B------:R-:W4:Y:S01]  /*28970*/  S2R R20, SR_TID.X ;  /* 0x0000000000147919 */ /* 0x000f220000002100 */
[----:B------:R-:W-:Y:S01]  /*28980*/  BSSY B0, `(.L_x_12074) ;  /* 0x000000a000007945 */ /* 0x000fe20003800000 */
[----:B------:R-:W-:Y:S02]  /*28990*/  IMAD.MOV.U32 R12, RZ, RZ, RZ ;  /* 0x000000ffff0c7224 */ /* 0x000fe400078e00ff */
[----:B-1----:R-:W-:Y:S02]  /*289a0*/  IMAD.MOV.U32 R11, RZ, RZ, 0x1f ;  /* 0x0000001fff0b7424 */ /* 0x002fe400078e00ff */
[----:B------:R-:W-:Y:S01]  /*289b0*/  IMAD.MOV.U32 R15, RZ, RZ, -0x1 ;  /* 0xffffffffff0f7424 */ /* 0x000fe200078e00ff */
[----:B----4-:R-:W-:-:S04]  /*289c0*/  SHF.R.U32.HI R20, RZ, 0x5, R20 ;  /* 0x00000005ff147819 */ /* 0x010fc80000011614 */
[----:B------:R-:W-:-:S05]  /*289d0*/  LOP3.LUT R20, R20, 0x3, RZ, 0xc0, !PT ;  /* 0x0000000314147812 */ /* 0x000fca00078ec0ff */
[----:B------:R-:W-:-:S07]  /*289e0*/  IMAD.MOV.U32 R13, RZ, RZ, R20 ;  /* 0x000000ffff0d7224 */ /* 0x000fce00078e0014 */
[----:B0-23--:R-:W-:Y:S05]  /*289f0*/  WARPSYNC.COLLECTIVE R15, `(.L_x_12075) ;  /* 0x000000000f087348 */ /* 0x00dfea0003c00000 */
[----:B------:R1:W4:Y:S02]  /*28a00*/  SHFL.IDX P6, R14, R13, R12, R11 ;  /* 0x0000000c0d0e7389 */ /* 0x00032400000c000b */
[----:B01234-:R-:W-:Y:S01]  /*28a10*/  ENDCOLLECTIVE ;  /* 0x000000000000791b */ /* 0x01ffe20003800000 */
.L_x_12075:
[----:B------:R-:W-:Y:S05]  /*28a20*/  BSYNC B0 ;  /* 0x0000000000007941 */ /* 0x000fea0003800000 */
.L_x_12074:
[----:B------:R-:W-:Y:S05]  /*28a30*/  BRA `(.L_x_12076) ;  /* 0xffffff9c00b87947 */ /* 0x000fea000383ffff */
.L_x_11917:
[----:B------:R-:W-:Y:S01]  /*28a40*/  BSSY B0, `(.L_x_12077) ;  /* 0x0000006000007945 */ /* 0x000fe20003800000 */
[----:B------:R-:W-:-:S07]  /*28a50*/  IMAD.MOV.U32 R15, RZ, RZ, -0x1 ;  /* 0xffffffffff0f7424 */ /* 0x000fce00078e00ff */
[----:B-1234-:R-:W-:Y:S05]  /*28a60*/  WARPSYNC.COLLECTIVE R15, `(.L_x_12078) ;  /* 0x000000000f0c7348 */ /* 0x01efea0003c00000 */
[----:B------:R-:W-:Y:S02]  /*28a70*/  ELECT P6, UR62, PT ;  /* 0x00000000003e782f */ /* 0x000fe400038c0000 */
[----:B------:R-:W-:Y:S01]  /*28a80*/  MOV R14, UR62 ;  /* 0x0000003e000e7c02 */ /* 0x000fe20008000f00 */
[----:B-1234-:R-:W-:Y:S10]  /*28a90*/  ENDCOLLECTIVE ;  /* 0x000000000000791b */ /* 0x01eff40003800000 */
.L_x_12078:
[----:B------:R-:W-:Y:S05]  /*28aa0*/  BSYNC B0 ;  /* 0x0000000000007941 */ /* 0x000fea0003800000 */
.L_x_12077:
[----:B------:R-:W-:Y:S05]  /*28ab0*/  BRA `(.L_x_12079) ;  /* 0xffffff9c00b87947 */ /* 0x000fea000383ffff */
.L_x_11919:
[----:B0-----:R0:W4:Y:S02]  /*28ac0*/  SYNCS.PHASECHK.TRANS64.TRYWAIT P0, [R0+URZ+0x31c40], R2 ;  /* 0x031c4002000075a7 */ /* 0x001124000800017f */
[----:B----4-:R-:W-:Y:S05]  /*28ad0*/  @!P0 NANOSLEEP.SYNCS 0x989680 ;  /* 0x009896800000895d */ /* 0x010fea0003900000 */
[----:B------:R-:W4:Y:S02]  /*28ae0*/  @!P0 SYNCS.PHASECHK.TRANS64 P0, [R0+URZ+0x31c40], R2 ;  /* 0x031c4002000085a7 */ /* 0x000f24000800007f */
[----:B----4-:R-:W-:Y:S05]  /*28af0*/  @!P0 BRA `(.L_x_11919) ;  /* 0xfffffffc00f08947 */ /* 0x010fea000383ffff */
[----:B------:R-:W-:Y:S05]  /*28b00*/  BRA `(.L_x_12080) ;  /* 0xffffffa000107947 */ /* 0x000fea000383ffff */
.L_x_11923:
[----:B-----5:R-:W-:Y:S02]  /*28b10*/  IMAD R5, R21, R10, RZ ;  /* 0x0000000a15057224 */ /* 0x020fe400078e02ff */
[----:B------:R0:W5:Y:S01]  /*28b20*/  LDL R10, [R1+0x14] ;  /* 0x00001400010a7983 */ /* 0x0001620000100800 */
[----:B------:R-:W-:Y:S02]  /*28b30*/  IMAD.MOV.U32 R13, RZ, RZ, R0 ;  /* 0x000000ffff0d7224 */ /* 0x000fe400078e0000 */
[----:B------:R-:W-:Y:S02]  /*28b40*/  IMAD.MOV.U32 R12, RZ, RZ, RZ ;  /* 0x000000ffff0c7224 */ /* 0x000fe400078e00ff */
[----:B------:R-:W-:Y:S02]  /*28b50*/  IMAD.MOV.U32 R11, RZ, RZ, 0x1c1f ;  /* 0x00001c1fff0b7424 */ /* 0x000fe400078e00ff */
[----:B------:R-:W-:Y:S02]  /*28b60*/  IMAD.MOV.U32 R15, RZ, RZ, -0x1 ;  /* 0xffffffffff0f7424 */ /* 0x000fe400078e00ff */
[----:B0-----:R-:W-:-:S07]  /*28b70*/  IMAD R25, R25, 0xc0, R9 ;  /* 0x000000c019197824 */ /* 0x001fce00078e0209 */
[----:B-----5:R-:W-:Y:S05]  /*28b80*/  WARPSYNC.COLLECTIVE R15, `(.L_x_12081) ;  /* 0x000000000f087348 */ /* 0x020fea0003c00000 */
[----:B------:R0:W1:Y:S02]  /*28b90*/  SHFL.IDX P6, R14, R13, R12, R11 ;  /* 0x0000000c0d0e7389 */ /* 0x00006400000c000b */
[----:B01---5:R-:W-:Y:S01]  /*28ba0*/  ENDCOLLECTIVE ;  /* 0x000000000000791b */ /* 0x023fe20003800000 */
.L_x_12081:
[C---:B------:R-:W-:Y:S01]  /*28bb0*/  VIADD R8, R25.reuse, 0x20 ;  /* 0x0000002019087836 */ /* 0x040fe20000000000 */
[----:B------:R-:W-:Y:S01]  /*28bc0*/  ISETP.GE.AND P2, PT, R25, R5, PT ;  /* 0x000000051900720c */ /* 0x000fe20003f46270 */
[----:B------:R-:W-:Y:S02]  /*28bd0*/  IMAD.MOV.U32 R13, RZ, RZ, R4 ;  /* 0x000000ffff0d7224 */ /* 0x000fe400078e0004 */
[----:B------:R-:W-:-:S10]  /*28be0*/  IMAD.MOV.U32 R2, RZ, RZ, R14 ;  /* 0x000000ffff027224 */ /* 0x000fd400078e000e */
[----:B------:R-:W-:Y:S05]  /*28bf0*/  WARPSYNC.COLLECTIVE R15, `(.L_x_12082) ;  /* 0x000000000f087348 */ /* 0x000fea0003c00000 */
[----:B------:R0:W1:Y:S02]  /*28c00*/  SHFL.IDX P6, R14, R13, R12, R11 ;  /* 0x0000000c0d0e7389 */ /* 0x00006400000c000b */
[----:B01----:R-:W-:Y:S01]  /*28c10*/  ENDCOLLECTIVE ;  /* 0x000000000000791b */ /* 0x003fe20003800000 */
.L_x_12082:
        /* <DEDUP_REMOVED lines=19> */
.L_x_12083:
[----:B------:R-:W-:Y:S02]  /*28d50*/  IMAD.MOV.U32 R13, RZ, RZ, R4 ;  /* 0x000000ffff0d7224 */ /* 0x000fe400078e0004 */
[----:B------:R-:W-:-:S07]  /*28d60*/  IMAD.MOV.U32 R2, RZ, RZ, R14 ;  /* 0x000000ffff027224 */ /* 0x000fce00078e000e */
[----:B------:R-:W-:Y:S05]  /*28d70*/  WARPSYNC.COLLECTIVE R15, `(.L_x_12084) ;  /* 0x000000000f087348 */ /* 0x000fea0003c00000 */
[----:B------:R0:W1:Y:S02]  /*28d80*/  SHFL.IDX P6, R14, R13, R12, R11 ;  /* 0x0000000c0d0e7389 */ /* 0x00006400000c000b */
[----:B01----:R-:W-:Y:S01]  /*28d90*/  ENDCOLLECTIVE ;  /* 0x000000000000791b */ /* 0x003fe20003800000 */
.L_x_12084:
        /* <DEDUP_REMOVED lines=18> */
.L_x_12085:
[----:B------:R-:W-:-:S05]  /*28ec0*/  VIADD R2, R25, 0x40 ;  /* 0x0000004019027836 */ /* 0x000fca0000000000 */
[----:B------:R-:W-:Y:S01]  /*28ed0*/  ISETP.GE.AND P2, PT, R2, R5, PT ;  /* 0x000000050200720c */ /* 0x000fe20003f46270 */
[----:B------:R-:W-:Y:S02]  /*28ee0*/  IMAD.MOV.U32 R13, RZ, RZ, R4 ;  /* 0x000000ffff0d7224 */ /* 0x000fe400078e0004 */
[----:B------:R-:W-:-:S10]  /*28ef0*/  IMAD.MOV.U32 R2, RZ, RZ, R14 ;  /* 0x000000ffff027224 */ /* 0x000fd400078e000e */
[----:B------:R-:W-:Y:S05]  /*28f00*/  WARPSYNC.COLLECTIVE R15, `(.L_x_12086) ;  /* 0x000000000f087348 */ /* 0x000fea0003c00000 */
[----:B------:R0:W1:Y:S02]  /*28f10*/  SHFL.IDX P6, R14, R13, R12, R11 ;  /* 0x0000000c0d0e7389 */ /* 0x00006400000c000b */
[----:B01----:R-:W-:Y:S01]  /*28f20*/  ENDCOLLECTIVE ;  /* 0x000000000000791b */ /* 0x003fe20003800000 */
.L_x_12086:
        /* <DEDUP_REMOVED lines=18> */
.L_x_12087:
[----:B------:R-:W-:-:S05]  /*29050*/  VIADD R2, R25, 0x60 ;  /* 0x0000006019027836 */ /* 0x000fca0000000000 */
[----:B------:R-:W-:Y:S01]  /*29060*/  ISETP.GE.AND P2, PT, R2, R5, PT ;  /* 0x000000050200720c */ /* 0x000fe20003f46270 */
[----:B------:R-:W-:Y:S02]  /*29070*/  IMAD.MOV.U32 R13, RZ, RZ, R4 ;  /* 0x000000ffff0d7224 */ /* 0x000fe400078e0004 */
[----:B------:R-:W-:-:S10]  /*29080*/  IMAD.MOV.U32 R0, RZ, RZ, R14 ;  /* 0x000000ffff007224 */ /* 0x000fd400078e000e */
[----:B------:R-:W-:Y:S05]  /*29090*/  WARPSYNC.COLLECTIVE R15, `(.L_x_12088) ;  /* 0x000000000f087348 */ /* 0x000fea0003c00000 */
[----:B------:R0:W1:Y:S02]  /*290a0*/  SHFL.IDX P6, R14, R13, R12, R11 ;  /* 0x0000000c0d0e7389 */ /* 0x00006400000c000b */
[----:B01----:R-:W-:Y:S01]  /*290b0*/  ENDCOLLECTIVE ;  /* 0x000000000000791b */ /* 0x003fe20003800000 */
.L_x_12088:
[----:B------:R-:W-:Y:S01]  /*290c0*/  ULDC.64 UR4, c[0x0][0x208] ;  /* 0x0000820000047ab9 */ /* 0x000fe20000000a00 */
[----:B------:R-:W-:Y:S02]  /*290d0*/  IMAD.MOV.U32 R13, RZ, RZ, R6 ;  /* 0x000000ffff0d7224 */ /* 0x000fe400078e0006 */
[----:B------:R-:W-:Y:S02]  /*290e0*/  IMAD.MOV.U32 R12, RZ, RZ, RZ ;  /* 0x000000ffff0c7224 */ /* 0x000fe400078e00ff */
[----:B------:R-:W-:-:S05]  /*290f0*/  IMAD.MOV.U32 R4, RZ, RZ, R14 ;  /* 0x000000ffff047224 */ /* 0x000fca00078e000e */
[----:B------:R-:W-:-:S05]  /*29100*/  @!P2 LEA R2, P4, R20, R4, 0x1 ;  /* 0x000000041402a211 */ /* 0x000fca00078808ff */
[----:B------:R-:W-:-:S04]  /*29110*/  @!P2 IMAD.X R0, RZ, RZ, R0, P4 ;  /* 0x000000ffff00a224 */ /* 0x000fc800020e0600 */
        /* <DEDUP_REMOVED lines=12> */
.L_x_12089:
[----:B------:R-:W-:Y:S02]  /*291e0*/  IMAD.MOV.U32 R13, RZ, RZ, R7 ;  /* 0x000000ffff0d7224 */ /* 0x000fe400078e0007 */
[----:B------:R-:W-:-:S07]  /*291f0*/  IMAD.MOV.U32 R0, RZ, RZ, R14 ;  /* 0x000000ffff007224 */ /* 0x000fce00078e000e */
[----:B------:R-:W-:Y:S05]  /*29200*/  WARPSYNC.COLLECTIVE R15, `(.L_x_12090) ;  /* 0x000000000f087348 */ /* 0x000fea0003c00000 */
[----:B------:R0:W1:Y:S02]  /*29210*/  SHFL.IDX P6, R14, R13, R12, R11 ;  /* 0x0000000c0d0e7389 */ /* 0x00006400000c000b */
[----:B01----:R-:W-:Y:S01]  /*29220*/  ENDCOLLECTIVE ;  /* 0x000000000000791b */ /* 0x003fe20003800000 */
.L_x_12090:
[----:B------:R-:W-:Y:S01]  /*29230*/  ULDC.64 UR4, c[0x0][0x208] ;  /* 0x0000820000047ab9 */ /* 0x000fe20000000a00 */
[----:B------:R-:W-:Y:S02]  /*29240*/  IMAD.MOV.U32 R13, RZ, RZ, R6 ;  /* 0x000000ffff0d7224 */ /* 0x000fe400078e0006 */
[----:B------:R-:W-:Y:S02]  /*29250*/  IMAD.MOV.U32 R12, RZ, RZ, 0x1 ;  /* 0x00000001ff0c7424 */ /* 0x000fe400078e00ff */
[----:B------:R-:W-:-:S05]  /*29260*/  IMAD.MOV.U32 R2, RZ, RZ, R14 ;  /* 0x000000ffff027224 */ /* 0x000fca00078e000e */
[----:B------:R-:W-:-:S05]  /*29270*/  @!P2 LEA R2, P4, R20, R2, 0x1 ;  /* 0x000000021402a211 */ /* 0x000fca00078808ff */
[----:B------:R-:W-:-:S04]  /*29280*/  @!P2 IMAD.X R0, RZ, RZ, R0, P4 ;  /* 0x000000ffff00a224 */ /* 0x000fc800020e0600 */
        /* <DEDUP_REMOVED lines=10> */
.L_x_12091:
[----:B------:R-:W-:Y:S02]  /*29330*/  IMAD.MOV.U32 R13, RZ, RZ, R7 ;  /* 0x000000ffff0d7224 */ /* 0x000fe400078e0007 */
[----:B------:R-:W-:-:S07]  /*29340*/  IMAD.MOV.U32 R6, RZ, RZ, R14 ;  /* 0x000000ffff067224 */ /* 0x000fce00078e000e */
[----:B------:R-:W-:Y:S05]  /*29350*/  WARPSYNC.COLLECTIVE R15, `(.L_x_12092) ;  /* 0x000000000f087348 */ /* 0x000fea0003c00000 */
[----:B------:R0:W1:Y:S02]  /*29360*/  SHFL.IDX P6, R14, R13, R12, R11 ;  /* 0x0000000c0d0e7389 */ /* 0x00006400000c000b */
[----:B01----:R-:W-:Y:S01]  /*29370*/  ENDCOLLECTIVE ;  /* 0x000000000000791b */ /* 0x003fe20003800000 */
.L_x_12092:
[----:B------:R-:W-:Y:S01]  /*29380*/  IMAD.MOV.U32 R2, RZ, RZ, R14 ;  /* 0x000000ffff027224 */ /* 0x000fe200078e000e */
[----:B------:R-:W-:Y:S06]  /*29390*/  BRA `(.L_x_12093) ;  /* 0xffffffa400647947 */ /* 0x000fec000383ffff */
.L_x_11926:
[----:B-1----:R1:W2:Y:S02]  /*293a0*/  SYNCS.PHASECHK.TRANS64.TRYWAIT P0, [R16+URZ+0x31c20], R0 ;  /* 0x031c2000100075a7 */ /* 0x0022a4000800017f */
[----:B--2---:R-:W-:Y:S05]  /*293b0*/  @!P0 NANOSLEEP.SYNCS 0x989680 ;  /* 0x009896800000895d */ /* 0x004fea0003900000 */
[----:B------:R-:W2:Y:S02]  /*293c0*/  @!P0 SYNCS.PHASECHK.TRANS64 P0, [R16+URZ+0x31c20], R0 ;  /* 0x031c2000100085a7 */ /* 0x000ea4000800007f */
[----:B--2---:R-:W-:Y:S05]  /*293d0*/  @!P0 BRA `(.L_x_11926) ;  /* 0xfffffffc00f08947 */ /* 0x004fea000383ffff */
[----:B------:R-:W-:Y:S05]  /*293e0*/  BRA `(.L_x_12094) ;  /* 0xffffffa400d07947 */ /* 0x000fea000383ffff */
.L_x_11935:
[----:B-1----:R1:W2:Y:S02]  /*293f0*/  SYNCS.PHASECHK.TRANS64.TRYWAIT P0, [R3+URZ+0x31c40], R2 ;  /* 0x031c4002030075a7 */ /* 0x0022a4000800017f */
[----:B--2---:R-:W-:Y:S05]  /*29400*/  @!P0 NANOSLEEP.SYNCS 0x989680 ;  /* 0x009896800000895d */ /* 0x004fea0003900000 */
[----:B------:R-:W2:Y:S02]  /*29410*/  @!P0 SYNCS.PHASECHK.TRANS64 P0, [R3+URZ+0x31c40], R2 ;  /* 0x031c4002030085a7 */ /* 0x000ea4000800007f */
[----:B--2---:R-:W-:Y:S05]  /*29420*/  @!P0 BRA `(.L_x_11935) ;  /* 0xfffffffc00f08947 */ /* 0x004fea000383ffff */
[----:B------:R-:W-:Y:S05]  /*29430*/  BRA `(.L_x_12095) ;  /* 0xffffffa800a47947 */ /* 0x000fea000383ffff */
.L_x_11942:
[----:B0-----:R0:W1:Y:S02]  /*29440*/  SYNCS.PHASECHK.TRANS64.TRYWAIT P0, [R2+URZ+0x31c60], R3 ;  /* 0x031c6003020075a7 */ /* 0x001064000800017f */
[----:B-1----:R-:W-:Y:S05]  /*29450*/  @!P0 NANOSLEEP.SYNCS 0x989680 ;  /* 0x009896800000895d */ /* 0x002fea0003900000 */
[----:B------:R-:W1:Y:S02]  /*29460*/  @!P0 SYNCS.PHASECHK.TRANS64 P0, [R2+URZ+0x31c60], R3 ;  /* 0x031c6003020085a7 */ /* 0x000e64000800007f */
[----:B-1----:R-:W-:Y:S05]  /*29470*/  @!P0 BRA `(.L_x_11942) ;  /* 0xfffffffc00f08947 */ /* 0x002fea000383ffff */
[----:B------:R-:W-:Y:S05]  /*29480*/  BRA `(.L_x_12096) ;  /* 0xffffffac00a87947 */ /* 0x000fea000383ffff */
.L_x_11953:
[----:B-1----:R1:W2:Y:S02]  /*29490*/  SYNCS.PHASECHK.TRANS64.TRYWAIT P0, [R3+URZ+0x31c40], R2 ;  /* 0x031c4002030075a7 */ /* 0x0022a4000800017f */
[----:B--2---:R-:W-:Y:S05]  /*294a0*/  @!P0 NANOSLEEP.SYNCS 0x989680 ;  /* 0x009896800000895d */ /* 0x004fea0003900000 */
[----:B------:R-:W2:Y:S02]  /*294b0*/  @!P0 SYNCS.PHASECHK.TRANS64 P0, [R3+URZ+0x31c40], R2 ;  /* 0x031c4002030085a7 */ /* 0x000ea4000800007f */
[----:B--2---:R-:W-:Y:S05]  /*294c0*/  @!P0 BRA `(.L_x_11953) ;  /* 0xfffffffc00f08947 */ /* 0x004fea000383ffff */
[----:B------:R-:W-:Y:S05]  /*294d0*/  BRA `(.L_x_12097) ;  /* 0xffffffb400687947 */ /* 0x000fea000383ffff */
.L_x_11960:
[----:B0-----:R0:W1:Y:S02]  /*294e0*/  SYNCS.PHASECHK.TRANS64.TRYWAIT P0, [R2+URZ+0x31c60], R28 ;  /* 0x031c601c020075a7 */ /* 0x001064000800017f */
[----:B-1----:R-:W-:Y:S05]  /*294f0*/  @!P0 NANOSLEEP.SYNCS 0x989680 ;  /* 0x009896800000895d */ /* 0x002fea0003900000 */
[----:B------:R-:W1:Y:S02]  /*29500*/  @!P0 SYNCS.PHASECHK.TRANS64 P0, [R2+URZ+0x31c60], R28 ;  /* 0x031c601c020085a7 */ /* 0x000e64000800007f */
[----:B-1----:R-:W-:Y:S05]  /*29510*/  @!P0 BRA `(.L_x_11960) ;  /* 0xfffffffc00f08947 */ /* 0x002fea000383ffff */
[----:B------:R-:W-:Y:S05]  /*29520*/  BRA `(.L_x_12098) ;  /* 0xffffffb8006c7947 */ /* 0x000fea000383ffff */
.L_x_11971:
[----:B-1----:R1:W2:Y:S02]  /*29530*/  SYNCS.PHASECHK.TRANS64.TRYWAIT P0, [R3+URZ+0x31c40], R2 ;  /* 0x031c4002030075a7 */ /* 0x0022a4000800017f */
[----:B--2---:R-:W-:Y:S05]  /*29540*/  @!P0 NANOSLEEP.SYNCS 0x989680 ;  /* 0x009896800000895d */ /* 0x004fea0003900000 */
[----:B------:R-:W2:Y:S02]  /*29550*/  @!P0 SYNCS.PHASECHK.TRANS64 P0, [R3+URZ+0x31c40], R2 ;  /* 0x031c4002030085a7 */ /* 0x000ea4000800007f */
[----:B--2---:R-:W-:Y:S05]  /*29560*/  @!P0 BRA `(.L_x_11971) ;  /* 0xfffffffc00f08947 */ /* 0x004fea000383ffff */
[----:B------:R-:W-:Y:S05]  /*29570*/  BRA `(.L_x_12099) ;  /* 0xffffffc000047947 */ /* 0x000fea000383ffff */
.L_x_11978:
[----:B0-----:R0:W1:Y:S02]  /*29580*/  SYNCS.PHASECHK.TRANS64.TRYWAIT P0, [R2+URZ+0x31c60], R7 ;  /* 0x031c6007020075a7 */ /* 0x001064000800017f */
[----:B-1----:R-:W-:Y:S05]  /*29590*/  @!P0 NANOSLEEP.SYNCS 0x989680 ;  /* 0x009896800000895d */ /* 0x002fea0003900000 */
[----:B------:R-:W1:Y:S02]  /*295a0*/  @!P0 SYNCS.PHASECHK.TRANS64 P0, [R2+URZ+0x31c60], R7 ;  /* 0x031c6007020085a7 */ /* 0x000e64000800007f */
[----:B-1----:R-:W-:Y:S05]  /*295b0*/  @!P0 BRA `(.L_x_11978) ;  /* 0xfffffffc00f08947 */ /* 0x002fea000383ffff */
[----:B------:R-:W-:Y:S05]  /*295c0*/  BRA `(.L_x_12100) ;  /* 0xffffffc400087947 */ /* 0x000fea000383ffff */
.L_x_11991:
[----:B-1----:R1:W2:Y:S02]  /*295d0*/  SYNCS.PHASECHK.TRANS64.TRYWAIT P0, [R0+URZ+0x31c60], R3 ;  /* 0x031c6003000075a7 */ /* 0x0022a4000800017f */
[----:B--2---:R-:W-:Y:S05]  /*295e0*/  @!P0 NANOSLEEP.SYNCS 0x989680 ;  /* 0x009896800000895d */ /* 0x004fea0003900000 */
[----:B------:R-:W2:Y:S02]  /*295f0*/  @!P0 SYNCS.PHASECHK.TRANS64 P0, [R0+URZ+0x31c60], R3 ;  /* 0x031c6003000085a7 */ /* 0x000ea4000800007f */
[----:B--2---:R-:W-:Y:S05]  /*29600*/  @!P0 BRA `(.L_x_11991) ;  /* 0xfffffffc00f08947 */ /* 0x004fea000383ffff */
[----:B------:R-:W-:Y:S05]  /*29610*/  BRA `(.L_x_12101) ;  /* 0xffffffc800887947 */ /* 0x000fea000383ffff */
.L_x_12000:
[----:B------:R-:W-:Y:S01]  /*29620*/  BSSY B0, `(.L_x_12102) ;  /* 0x0000008000007945 */ /* 0x000fe20003800000 */
[----:B------:R-:W-:Y:S02]  /*29630*/  IMAD.MOV.U32 R13, RZ, RZ, R24 ;  /* 0x000000ffff0d7224 */ /* 0x000fe400078e0018 */
[----:B------:R-:W-:Y:S02]  /*29640*/  IMAD.MOV.U32 R12, RZ, RZ, RZ ;  /* 0x000000ffff0c7224 */ /* 0x000fe400078e00ff */
[----:B-1----:R-:W-:Y:S02]  /*29650*/  IMAD.MOV.U32 R11, RZ, RZ, 0x1f ;  /* 0x0000001fff0b7424 */ /* 0x002fe400078e00ff */
[----:B------:R-:W-:-:S07]  /*29660*/  IMAD.MOV.U32 R15, RZ, RZ, -0x1 ;  /* 0xffffffffff0f7424 */ /* 0x000fce00078e00ff */
[----:B--2---:R-:W-:Y:S05]  /*29670*/  WARPSYNC.COLLECTIVE R15, `(.L_x_12103) ;  /* 0x000000000f087348 */ /* 0x004fea0003c00000 */
[----:B------:R0:W1:Y:S02]  /*29680*/  SHFL.IDX P6, R14, R13, R12, R11 ;  /* 0x0000000c0d0e7389 */ /* 0x00006400000c000b */
[----:B012---:R-:W-:Y:S01]  /*29690*/  ENDCOLLECTIVE ;  /* 0x000000000000791b */ /* 0x007fe20003800000 */
.L_x_12103:
[----:B------:R-:W-:Y:S05]  /*296a0*/  BSYNC B0 ;  /* 0x0000000000007941 */ /* 0x000fea0003800000 */
.L_x_12102:
        /* <DEDUP_REMOVED lines=10> */
.L_x_12104:
        /* <DEDUP_REMOVED lines=22> */
.L_x_12105:
        /* <DEDUP_REMOVED lines=8> */
.L_x_12106:
[----:B------:R-:W-:Y:S01]  /*29930*/  IMAD.MOV.U32 R12, RZ, RZ, 0x4 ;  /* 0x00000004ff0c7424 */ /* 0x000fe200078e00ff */
[----:B------:R-:W-:-:S05]  /*29940*/  SEL R3, R14, RZ, P0 ;  /* 0x000000ff0e037207 */ /* 0x000fca0000000000 */
[----:B------:R-:W-:-:S04]  /*29950*/  IMAD.IADD R2, R4, 0x1, R3 ;  /* 0x0000000104027824 */ /* 0x000fc800078e0203 */
[----:B------:R-:W-:-:S07]  /*29960*/  IMAD.MOV.U32 R13, RZ, RZ, R2 ;  /* 0x000000ffff0d7224 */ /* 0x000fce00078e0002 */
[----:B------:R-:W-:Y:S05]  /*29970*/  WARPSYNC.COLLECTIVE R15, `(.L_x_12107) ;  /* 0x000000000f087348 */ /* 0x000fea0003c00000 */
[----:B------:R0:W1:Y:S02]  /*29980*/  SHFL.UP P6, R14, R13, R12, R11 ;  /* 0x0400000c0d0e7389 */ /* 0x00006400000c000b */
[----:B01----:R-:W-:Y:S01]  /*29990*/  ENDCOLLECTIVE ;  /* 0x000000000000791b */ /* 0x003fe20003800000 */
.L_x_12107:
[----:B------:R-:W-:Y:S01]  /*299a0*/  IMAD.MOV.U32 R12, RZ, RZ, 0x8 ;  /* 0x00000008ff0c7424 */ /* 0x000fe200078e00ff */
[----:B------:R-:W-:-:S05]  /*299b0*/  SEL R3, R14, RZ, P1 ;  /* 0x000000ff0e037207 */ /* 0x000fca0000800000 */
[----:B------:R-:W-:-:S04]  /*299c0*/  IMAD.IADD R3, R2, 0x1, R3 ;  /* 0x0000000102037824 */ /* 0x000fc800078e0203 */
[----:B------:R-:W-:-:S07]  /*299d0*/  IMAD.MOV.U32 R13, RZ, RZ, R3 ;  /* 0x000000ffff0d7224 */ /* 0x000fce00078e0003 */
[----:B------:R-:W-:Y:S05]  /*299e0*/  WARPSYNC.COLLECTIVE R15, `(.L_x_12108) ;  /* 0x000000000f087348 */ /* 0x000fea0003c00000 */
[----:B------:R0:W1:Y:S02]  /*299f0*/  SHFL.UP P6, R14, R13, R12, R11 ;  /* 0x0400000c0d0e7389 */ /* 0x00006400000c000b */
[----:B01----:R-:W-:Y:S01]  /*29a00*/  ENDCOLLECTIVE ;  /* 0x000000000000791b */ /* 0x003fe20003800000 */
.L_x_12108:
[----:B------:R-:W-:Y:S01]  /*29a10*/  IMAD.MOV.U32 R12, RZ, RZ, 0x10 ;  /* 0x00000010ff0c7424 */ /* 0x000fe200078e00ff */
[----:B------:R-:W-:-:S05]  /*29a20*/  SEL R4, R14, RZ, P2 ;  /* 0x000000ff0e047207 */ /* 0x000fca0001000000 */
[----:B------:R-:W-:-:S04]  /*29a30*/  IMAD.IADD R4, R3, 0x1, R4 ;  /* 0x0000000103047824 */ /* 0x000fc800078e0204 */
[----:B------:R-:W-:-:S07]  /*29a40*/  IMAD.MOV.U32 R13, RZ, RZ, R4 ;  /* 0x000000ffff0d7224 */ /* 0x000fce00078e0004 */
[----:B------:R-:W-:Y:S05]  /*29a50*/  WARPSYNC.COLLECTIVE R15, `(.L_x_12109) ;  /* 0x000000000f087348 */ /* 0x000fea0003c00000 */
[----:B------:R0:W1:Y:S02]  /*29a60*/  SHFL.UP P6, R14, R13, R12, R11 ;  /* 0x0400000c0d0e7389 */ /* 0x00006400000c000b */
[----:B01----:R-:W-:Y:S01]  /*29a70*/  ENDCOLLECTIVE ;  /* 0x000000000000791b */ /* 0x003fe20003800000 */
.L_x_12109:
        /* <DEDUP_REMOVED lines=8> */
.L_x_12110:
[----:B------:R-:W-:Y:S05]  /*29b00*/  BRA `(.L_x_12111) ;  /* 0xffffffcc00487947 */ /* 0x000fea000383ffff */
.L_x_12003:
[----:B------:R-:W-:Y:S01]  /*29b10*/  BSSY B0, `(.L_x_12112) ;  /* 0x0000007000007945 */ /* 0x000fe20003800000 */
[----:B------:R-:W-:Y:S02]  /*29b20*/  IMAD.MOV.U32 R12, RZ, RZ, 0x1 ;  /* 0x00000001ff0c7424 */ /* 0x000fe400078e00ff */
[----:B-1----:R-:W-:Y:S02]  /*29b30*/  IMAD.MOV.U32 R11, RZ, RZ, RZ ;  /* 0x000000ffff0b7224 */ /* 0x002fe400078e00ff */
[----:B------:R-:W-:-:S07]  /*29b40*/  IMAD.MOV.U32 R15, RZ, RZ, -0x1 ;  /* 0xffffffffff0f7424 */ /* 0x000fce00078e00ff */
[----:B------:R-:W-:Y:S05]  /*29b50*/  WARPSYNC.COLLECTIVE R15, `(.L_x_12113) ;  /* 0x000000000f087348 */ /* 0x000fea0003c00000 */
[----:B------:R0:W1:Y:S02]  /*29b60*/  SHFL.UP P6, R14, R13, R12, R11 ;  /* 0x0400000c0d0e7389 */ /* 0x00006400000c000b */
[----:B01----:R-:W-:Y:S01]  /*29b70*/  ENDCOLLECTIVE ;  /* 0x000000000000791b */ /* 0x003fe20003800000 */
.L_x_12113:
[----:B------:R-:W-:Y:S05]  /*29b80*/  BSYNC B0 ;  /* 0x0000000000007941 */ /* 0x000fea0003800000 */
.L_x_12112:
        /* <DEDUP_REMOVED lines=9> */
.L_x_12114:
[----:B------:R-:W-:Y:S01]  /*29c20*/  IMAD.MOV.U32 R12, RZ, RZ, 0x4 ;  /* 0x00000004ff0c7424 */ /* 0x000fe200078e00ff */
[----:B------:R-:W-:-:S05]  /*29c30*/  SEL R14, R14, RZ, P0 ;  /* 0x000000ff0e0e7207 */ /* 0x000fca0000000000 */
[----:B------:R-:W-:-:S04]  /*29c40*/  IMAD.IADD R3, R13, 0x1, R14 ;  /* 0x000000010d037824 */ /* 0x000fc800078e020e */
[----:B------:R-:W-:-:S07]  /*29c50*/  IMAD.MOV.U32 R13, RZ, RZ, R3 ;  /* 0x000000ffff0d7224 */ /* 0x000fce00078e0003 */
[----:B------:R-:W-:Y:S05]  /*29c60*/  WARPSYNC.COLLECTIVE R15, `(.L_x_12115) ;  /* 0x000000000f087348 */ /* 0x000fea0003c00000 */
[----:B------:R0:W1:Y:S02]  /*29c70*/  SHFL.UP P6, R14, R13, R12, R11 ;  /* 0x0400000c0d0e7389 */ /* 0x00006400000c000b */
[----:B01----:R-:W-:Y:S01]  /*29c80*/  ENDCOLLECTIVE ;  /* 0x000000000000791b */ /* 0x003fe20003800000 */
.L_x_12115:
[----:B------:R-:W-:Y:S01]  /*29c90*/  IMAD.MOV.U32 R12, RZ, RZ, 0x8 ;  /* 0x00000008ff0c7424 */ /* 0x000fe200078e00ff */
[----:B------:R-:W-:-:S05]  /*29ca0*/  SEL R4, R14, RZ, P1 ;  /* 0x000000ff0e047207 */ /* 0x000fca0000800000 */
[----:B------:R-:W-:-:S04]  /*29cb0*/  IMAD.IADD R4, R3, 0x1, R4 ;  /* 0x0000000103047824 */ /* 0x000fc800078e0204 */
[----:B------:R-:W-:-:S07]  /*29cc0*/  IMAD.MOV.U32 R13, RZ, RZ, R4 ;  /* 0x000000ffff0d7224 */ /* 0x000fce00078e0004 */
[----:B------:R-:W-:Y:S05]  /*29cd0*/  WARPSYNC.COLLECTIVE R15, `(.L_x_12116) ;  /* 0x000000000f087348 */ /* 0x000fea0003c00000 */
[----:B------:R0:W1:Y:S02]  /*29ce0*/  SHFL.UP P6, R14, R13, R12, R11 ;  /* 0x0400000c0d0e7389 */ /* 0x00006400000c000b */
[----:B01----:R-:W-:Y:S01]  /*29cf0*/  ENDCOLLECTIVE ;  /* 0x000000000000791b */ /* 0x003fe20003800000 */
.L_x_12116:
[----:B------:R-:W-:Y:S01]  /*29d00*/  IMAD.MOV.U32 R12, RZ, RZ, 0x10 ;  /* 0x00000010ff0c7424 */ /* 0x000fe200078e00ff */
[----:B------:R-:W-:-:S05]  /*29d10*/  SEL R7, R14, RZ, P2 ;  /* 0x000000ff0e077207 */ /* 0x000fca0001000000 */
[----:B------:R-:W-:-:S04]  /*29d20*/  IMAD.IADD R7, R4, 0x1, R7 ;  /* 0x0000000104077824 */ /* 0x000fc800078e0207 */
[----:B------:R-:W-:-:S07]  /*29d30*/  IMAD.MOV.U32 R13, RZ, RZ, R7 ;  /* 0x000000ffff0d7224 */ /* 0x000fce00078e0007 */
[----:B------:R-:W-:Y:S05]  /*29d40*/  WARPSYNC.COLLECTIVE R15, `(.L_x_12117) ;  /* 0x000000000f087348 */ /* 0x000fea0003c00000 */
[----:B------:R0:W1:Y:S02]  /*29d50*/  SHFL.UP P6, R14, R13, R12, R11 ;  /* 0x0400000c0d0e7389 */ /* 0x00006400000c000b */
[----:B01----:R-:W-:Y:S01]  /*29d60*/  ENDCOLLECTIVE ;  /* 0x000000000000791b */ /* 0x003fe20003800000 */
.L_x_12117:
        /* <DEDUP_REMOVED lines=8> */
.L_x_12118:
[----:B------:R-:W-:Y:S05]  /*29df0*/  BRA `(.L_x_12119) ;  /* 0xffffffcc00347947 */ /* 0x000fea000383ffff */
.L_x_12005:
[----:B------:R-:W-:Y:S01]  /*29e00*/  BSSY B0, `(.L_x_12120) ;  /* 0x0000006000007945 */ /* 0x000fe20003800000 */
[----:B------:R-:W-:Y:S01]  /*29e10*/  PLOP3.LUT P6, PT, P6, PT, PT, 0x8, 0x0 ;  /* 0x000000000000781c */ /* 0x000fe200037ce170 */
[----:B------:R-:W-:-:S12]  /*29e20*/  IMAD.MOV.U32 R15, RZ, RZ, -0x1 ;  /* 0xffffffffff0f7424 */ /* 0x000fd800078e00ff */
[----:B01----:R-:W-:Y:S05]  /*29e30*/  WARPSYNC.COLLECTIVE R15, `(.L_x_12121) ;  /* 0x000000000f087348 */ /* 0x003fea0003c00000 */
[----:B------:R-:W-:Y:S01]  /*29e40*/  VOTE.ANY R14, PT, P6 ;  /* 0x00000000000e7806 */ /* 0x000fe200030e0100 */
[----:B01----:R-:W-:Y:S06]  /*29e50*/  ENDCOLLECTIVE ;  /* 0x000000000000791b */ /* 0x003fec0003800000 */
.L_x_12121:
[----:B------:R-:W-:Y:S05]  /*29e60*/  BSYNC B0 ;  /* 0x0000000000007941 */ /* 0x000fea0003800000 */
.L_x_12120:
        /* <DEDUP_REMOVED lines=10> */
.L_x_12122:
[----:B------:R-:W-:Y:S02]  /*29f10*/  IMAD.MOV.U32 R13, RZ, RZ, R5 ;  /* 0x000000ffff0d7224 */ /* 0x000fe400078e0005 */
[----:B------:R-:W-:-:S07]  /*29f20*/  IMAD.MOV.U32 R25, RZ, RZ, R14 ;  /* 0x000000ffff197224 */ /* 0x000fce00078e000e */
[----:B------:R-:W-:Y:S05]  /*29f30*/  WARPSYNC.COLLECTIVE R15, `(.L_x_12123) ;  /* 0x000000000f087348 */ /* 0x000fea0003c00000 */
[----:B------:R0:W1:Y:S02]  /*29f40*/  SHFL.IDX P6, R14, R13, R12, R11 ;  /* 0x0000000c0d0e7389 */ /* 0x00006400000c000b */
[----:B01----:R-:W-:Y:S01]  /*29f50*/  ENDCOLLECTIVE ;  /* 0x000000000000791b */ /* 0x003fe20003800000 */
.L_x_12123:
[----:B------:R-:W-:Y:S01]  /*29f60*/  IMAD.MOV.U32 R5, RZ, RZ, R14 ;  /* 0x000000ffff057224 */ /* 0x000fe200078e000e */
[----:B------:R-:W-:Y:S06]  /*29f70*/  BRA `(.L_x_12124) ;  /* 0xffffffcc00147947 */ /* 0x000fec000383ffff */
.L_x_12007:
[----:B------:R-:W-:Y:S01]  /*29f80*/  BSSY B0, `(.L_x_12125) ;  /* 0x0000007000007945 */ /* 0x000fe20003800000 */
[----:B------:R-:W-:Y:S02]  /*29f90*/  IMAD.MOV.U32 R13, RZ, RZ, R2 ;  /* 0x000000ffff0d7224 */ /* 0x000fe400078e0002 */
[----:B-1----:R-:W-:Y:S02]  /*29fa0*/  IMAD.MOV.U32 R11, RZ, RZ, 0x1f ;  /* 0x0000001fff0b7424 */ /* 0x002fe400078e00ff */
[----:B------:R-:W-:-:S07]  /*29fb0*/  IMAD.MOV.U32 R15, RZ, RZ, -0x1 ;  /* 0xffffffffff0f7424 */ /* 0x000fce00078e00ff */
[----:B0-234-:R-:W-:Y:S05]  /*29fc0*/  WARPSYNC.COLLECTIVE R15, `(.L_x_12126) ;  /* 0x000000000f087348 */ /* 0x01dfea0003c00000 */
[----:B------:R1:W0:Y:S02]  /*29fd0*/  SHFL.IDX P6, R14, R13, R12, R11 ;  /* 0x0000000c0d0e7389 */ /* 0x00022400000c000b */
[----:B01234-:R-:W-:Y:S01]  /*29fe0*/  ENDCOLLECTIVE ;  /* 0x000000000000791b */ /* 0x01ffe20003800000 */
.L_x_12126:
[----:B------:R-:W-:Y:S05]  /*29ff0*/  BSYNC B0 ;  /* 0x0000000000007941 */ /* 0x000fea0003800000 */
.L_x_12125:
[----:B------:R-:W-:Y:S01]  /*2a000*/  IMAD.MOV.U32 R24, RZ, RZ, R14 ;  /* 0x000000ffff187224 */ /* 0x000fe200078e000e */
[----:B------:R-:W-:Y:S06]  /*2a010*/  BRA `(.L_x_12006) ;  /* 0xffffffcc00047947 */ /* 0x000fec000383ffff */
.L_x_12013:
[----:B0-----:R0:W1:Y:S02]  /*2a020*/  SYNCS.PHASECHK.TRANS64.TRYWAIT P0, [R9+URZ+0x31c20], R0 ;  /* 0x031c2000090075a7 */ /* 0x001064000800017f */
[----:B-1----:R-:W-:Y:S05]  /*2a030*/  @!P0 NANOSLEEP.SYNCS 0x989680 ;  /* 0x009896800000895d */ /* 0x002fea0003900000 */
[----:B------:R-:W1:Y:S02]  /*2a040*/  @!P0 SYNCS.PHASECHK.TRANS64 P0, [R9+URZ+0x31c20], R0 ;  /* 0x031c2000090085a7 */ /* 0x000e64000800007f */
[----:B-1----:R-:W-:Y:S05]  /*2a050*/  @!P0 BRA `(.L_x_12013) ;  /* 0xfffffffc00f08947 */ /* 0x002fea000383ffff */
[----:B------:R-:W-:Y:S05]  /*2a060*/  BRA `(.L_x_12127) ;  /* 0xffffffd400607947 */ /* 0x000fea000383ffff */
.L_x_12014:
        /* <DEDUP_REMOVED lines=11> */
.L_x_12129:
[----:B------:R-:W-:Y:S05]  /*2a120*/  BSYNC B0 ;  /* 0x0000000000007941 */ /* 0x000fea0003800000 */
.L_x_12128:
[----:B------:R-:W-:Y:S05]  /*2a130*/  BRA `(.L_x_12130) ;  /* 0xffffffd400487947 */ /* 0x000fea000383ffff */
.L_x_12015:
[----:B------:R-:W-:Y:S01]  /*2a140*/  BSSY B0, `(.L_x_12131) ;  /* 0x0000006000007945 */ /* 0x000fe20003800000 */
[----:B------:R-:W-:-:S07]  /*2a150*/  IMAD.MOV.U32 R15, RZ, RZ, -0x1 ;  /* 0xffffffffff0f7424 */ /* 0x000fce00078e00ff */
[----:B0--3--:R-:W-:Y:S05]  /*2a160*/  WARPSYNC.COLLECTIVE R15, `(.L_x_12132) ;  /* 0x000000000f0c7348 */ /* 0x009fea0003c00000 */
[----:B------:R-:W-:Y:S02]  /*2a170*/  ELECT P6, UR62, PT ;  /* 0x00000000003e782f */ /* 0x000fe400038c0000 */
[----:B------:R-:W-:Y:S01]  /*2a180*/  MOV R14, UR62 ;  /* 0x0000003e000e7c02 */ /* 0x000fe20008000f00 */
[----:B0--3--:R-:W-:Y:S10]  /*2a190*/  ENDCOLLECTIVE ;  /* 0x000000000000791b */ /* 0x009ff40003800000 */
.L_x_12132:
[----:B------:R-:W-:Y:S05]  /*2a1a0*/  BSYNC B0 ;  /* 0x0000000000007941 */ /* 0x000fea0003800000 */
.L_x_12131:
[----:B------:R-:W-:Y:S05]  /*2a1b0*/  BRA `(.L_x_12133) ;  /* 0xffffffd4003c7947 */ /* 0x000fea000383ffff */
.L_x_12017:
[----:B0-----:R0:W1:Y:S02]  /*2a1c0*/  SYNCS.PHASECHK.TRANS64.TRYWAIT P0, [R7+URZ], R2 ;  /* 0x00000002070075a7 */ /* 0x001064000800017f */
[----:B-1----:R-:W-:Y:S05]  /*2a1d0*/  @!P0 NANOSLEEP.SYNCS 0x989680 ;  /* 0x009896800000895d */ /* 0x002fea0003900000 */
[----:B------:R-:W1:Y:S02]  /*2a1e0*/  @!P0 SYNCS.PHASECHK.TRANS64 P0, [R7+URZ], R2 ;  /* 0x00000002070085a7 */ /* 0x000e64000800007f */
[----:B-1----:R-:W-:Y:S05]  /*2a1f0*/  @!P0 BRA `(.L_x_12017) ;  /* 0xfffffffc00f08947 */ /* 0x002fea000383ffff */
[----:B------:R-:W-:Y:S05]  /*2a200*/  BRA `(.L_x_12134) ;  /* 0xffffffd400707947 */ /* 0x000fea000383ffff */
.L_x_12018:
[----:B-1----:R1:W2:Y:S02]  /*2a210*/  SYNCS.PHASECHK.TRANS64.TRYWAIT P0, [R3+URZ], R0 ;  /* 0x00000000030075a7 */ /* 0x0022a4000800017f */
[----:B--2---:R-:W-:Y:S05]  /*2a220*/  @!P0 NANOSLEEP.SYNCS 0x989680 ;  /* 0x009896800000895d */ /* 0x004fea0003900000 */
[----:B------:R-:W2:Y:S02]  /*2a230*/  @!P0 SYNCS.PHASECHK.TRANS64 P0, [R3+URZ], R0 ;  /* 0x00000000030085a7 */ /* 0x000ea4000800007f */
[----:B--2---:R-:W-:Y:S05]  /*2a240*/  @!P0 BRA `(.L_x_12018) ;  /* 0xfffffffc00f08947 */ /* 0x004fea000383ffff */
[----:B------:R-:W-:Y:S05]  /*2a250*/  BRA `(.L_x_12135) ;  /* 0xffffffd400647947 */ /* 0x000fea000383ffff */
.L_x_12020:
[----:B-1----:R1:W2:Y:S02]  /*2a260*/  SYNCS.PHASECHK.TRANS64.TRYWAIT P0, [R5+URZ], R2 ;  /* 0x00000002050075a7 */ /* 0x0022a4000800017f */
[----:B--2---:R-:W-:Y:S05]  /*2a270*/  @!P0 NANOSLEEP.SYNCS 0x989680 ;  /* 0x009896800000895d */ /* 0x004fea0003900000 */
[----:B------:R-:W2:Y:S02]  /*2a280*/  @!P0 SYNCS.PHASECHK.TRANS64 P0, [R5+URZ], R2 ;  /* 0x00000002050085a7 */ /* 0x000ea4000800007f */
[----:B--2---:R-:W-:Y:S05]  /*2a290*/  @!P0 BRA `(.L_x_12020) ;  /* 0xfffffffc00f08947 */ /* 0x004fea000383ffff */
[----:B------:R-:W-:Y:S05]  /*2a2a0*/  BRA `(.L_x_12136) ;  /* 0xffffffd400687947 */ /* 0x000fea000383ffff */
.L_x_12137:
        /* <DEDUP_REMOVED lines=13> */
.L_x_14874:


//--------------------- .text._ZN7cutlass13device_kernelIN5flash11enable_sm90INS1_16FlashAttnFwdSm90INS1_25CollectiveMainloopFwdSm90ILi2EN4cute5tupleIJNS5_1CILi1EEES8_S8_EEENS6_IJNS7_ILi192EEESA_NS7_ILi64EEEEEELi64ENS_6half_tEfNS_4arch4Sm90ELb0ELb0ELb1ELb0ELb0ELb0ELb0ELb0ELb1ELb1ELb1ELb0EEENS1_21CollectiveEpilogueFwdINS6_IJSA_SB_SA_EEES9_SD_SF_Li384ELb0ELb1ELb1ELb0EEENS1_19SingleTileSchedulerILb0ELb1ELb1ELi192EEEEEEEEEvNT_6ParamsE --------------------------
	.section	.text._ZN7cutlass13device_kernelIN5flash11enable_sm90INS1_16FlashAttnFwdSm90INS1_25CollectiveMainloopFwdSm90ILi2EN4cute5tupleIJNS5_1CILi1EEES8_S8_EEENS6_IJNS7_ILi192EEESA_NS7_ILi64EEEEEELi64ENS_6half_tEfNS_4arch4Sm90ELb0ELb0ELb1ELb0ELb0ELb0ELb0ELb0ELb1ELb1ELb1ELb0EEENS1_21CollectiveEpilogueFwdINS6_IJSA_SB_SA_EEES9_SD_SF_Li384ELb0ELb1ELb1ELb0EEENS1_19SingleTileSchedulerILb0ELb1ELb1ELi192EEEEEEEEEvNT_6ParamsE,"ax",@progbits
	.align	128
.text._ZN7cutlass13device_kernelIN5flash11enable_sm90INS1_16FlashAttnFwdSm90INS1_25CollectiveMainloopFwdSm90ILi2EN4cute5tupleIJNS5_1CILi1EEES8_S8_EEENS6_IJNS7_ILi192EEESA_NS7_ILi64EEEEEELi64ENS_6half_tEfNS_4arch4Sm90ELb0ELb0ELb1ELb0ELb0ELb0ELb0ELb0ELb1ELb1ELb1ELb0EEENS1_21CollectiveEpilogueFwdINS6_IJSA_SB_SA_EEES9_SD_SF_Li384ELb0ELb1ELb1ELb0EEENS1_19SingleTileSchedulerILb0ELb1ELb1ELi192EEEEEEEEEvNT_6ParamsE:
        .type           _ZN7cutlass13device_kernelIN5flash11enable_sm90INS1_16FlashAttnFwdSm90INS1_25CollectiveMainloopFwdSm90ILi2EN4cute5tupleIJNS5_1CILi1EEES8_S8_EEENS6_IJNS7_ILi192EEESA_NS7_ILi64EEEEEELi64ENS_6half_tEfNS_4arch4Sm90ELb0ELb0ELb1ELb0ELb0ELb0ELb0ELb0ELb1ELb1ELb1ELb0EEENS1_21CollectiveEpilogueFwdINS6_IJSA_SB_SA_EEES9_SD_SF_Li384ELb0ELb1ELb1ELb0EEENS1_19SingleTileSchedulerILb0ELb1ELb1ELi192EEEEEEEEEvNT_6ParamsE,@function
        .size           _ZN7cutlass13device_kernelIN5flash11enable_sm90INS1_16FlashAttnFwdSm90INS1_25CollectiveMainloopFwdSm90ILi2EN4cute5tupleIJNS5_1CILi1EEES8_S8_EEENS6_IJNS7_ILi192EEESA_NS7_ILi64EEEEEELi64ENS_6half_tEfNS_4arch4Sm90ELb0ELb0ELb1ELb0ELb0ELb0ELb0ELb0ELb1ELb1ELb1ELb0EEENS1_21CollectiveEpilogueFwdINS6_IJSA_SB_SA_EEES9_SD_SF_Li384ELb0ELb1ELb1ELb0EEENS1_19SingleTileSchedulerILb0ELb1ELb1ELi192EEEEEEEEEvNT_6ParamsE,(.L_x_14875 - _ZN7cutlass13device_kernelIN5flash11enable_sm90INS1_16FlashAttnFwdSm90INS1_25CollectiveMainloopFwdSm90ILi2EN4cute5tupleIJNS5_1CILi1EEES8_S8_EEENS6_IJNS7_ILi192EEESA_NS7_ILi64EEEEEELi64ENS_6half_tEfNS_4arch4Sm90ELb0ELb0ELb1ELb0ELb0ELb0ELb0ELb0ELb1ELb1ELb1ELb0EEENS1_21CollectiveEpilogueFwdINS6_IJSA_SB_SA_EEES9_SD_SF_Li384ELb0ELb1ELb1ELb0EEENS1_19SingleTileSchedulerILb0ELb1ELb1ELi192EEEEEEEEEvNT_6ParamsE)
        .other          _ZN7cutlass13device_kernelIN5flash11enable_sm90INS1_16FlashAttnFwdSm90INS1_25CollectiveMainloopFwdSm90ILi2EN4cute5tupleIJNS5_1CILi1EEES8_S8_EEENS6_IJNS7_ILi192EEESA_NS7_ILi64EEEEEELi64ENS_6half_tEfNS_4arch4Sm90ELb0ELb0ELb1ELb0ELb0ELb0ELb0ELb0ELb1ELb1ELb1ELb0EEENS1_21CollectiveEpilogueFwdINS6_IJSA_SB_SA_EEES9_SD_SF_Li384ELb0ELb1ELb1ELb0EEENS1_19SingleTileSchedulerILb0ELb1ELb1ELi192EEEEEEEEEvNT_6ParamsE,@"STO_CUDA_ENTRY STV_DEFAULT"
_ZN7cutlass13device_kernelIN5flash11enable_sm90INS1_16FlashAttnFwdSm90INS1_25CollectiveMainloopFwdSm90ILi2EN4cute5tupleIJNS5_1CILi1EEES8_S8_EEENS6_IJNS7_ILi192EEESA_NS7_ILi64EEEEEELi64ENS_6half_tEfNS_4arch4Sm90ELb0ELb0ELb1ELb0ELb0ELb0ELb0ELb0ELb1ELb1ELb1ELb0EEENS1_21CollectiveEpilogueFwdINS6_IJSA_SB_SA_EEES9_SD_SF_Li384ELb0ELb1ELb1ELb0EEENS1_19SingleTileSchedulerILb0ELb1ELb1ELi192EEEEEEEEEvNT_6ParamsE:
        /* <DEDUP_REMOVED lines=17> */
.L_x_12139:
[----:B------:R-:W-:Y:S05]  /*0110*/  BSYNC B0 ;  /* 0x0000000000007941 */ /* 0x000fea0003800000 */
.L_x_12138:
        /* <DEDUP_REMOVED lines=40> */
.L_x_12140:
        /* <DEDUP_REMOVED lines=22> */
.L_x_12141:
        /* <DEDUP_REMOVED lines=18> */
.L_x_12142:
        /* <DEDUP_REMOVED lines=22> */
.L_x_12143:
        /* <DEDUP_REMOVED lines=22> */
.L_x_12144:
        /* <DEDUP_REMOVED lines=9> */
.L_x_12147:
        /* <DEDUP_REMOVED lines=18> */
[----:B-1----:R-:W-:-:S04]  /*0a90*/  @P1 SHF.R.U32.HI R5, RZ, R3, R0 ;  /* 0x00000003ff051219 */ /* 0x002fc80000011600 */
[----:B------:R-:W-:Y:S01]  /*0aa0*/  IADD3 R3, -R5, RZ, RZ ;  /* 0x000000ff05037210 */ /* 0x000fe20007ffe1ff */
[----:B------:R2:W-:Y:S04]  /*0ab0*/  STL [R1+0x18], R5 ;  /* 0x0000180501007387 */ /* 0x0005e80000100800 */
[----:B------:R-:W-:Y:S01]  /*0ac0*/  IMAD R2, R2, R3, UR4 ;  /* 0x0000000402027e24 */ /* 0x000fe2000f8e0203 */
[----:B------:R-:W-:Y:S06]  /*0ad0*/  @!P0 BRA `(.L_x_12148) ;  /* 0x000000c800f08947 */ /* 0x000fec0003800000 */
[----:B--2---:R-:W0:Y:S01]  /*0ae0*/  LDC.64 R4, c[0x0][0x418] ;  /* 0x00010600ff047b82 */ /* 0x004e220000000a00 */
        /* <DEDUP_REMOVED lines=40> */
[----:B------:R-:W-:-:S05]  /*0d70*/  @P0 VIADD R3, R3, 0x1 ;  /* 0x0000000103030836 */ /* 0x000fca0000000000 */
[----:B------:R-:W-:Y:S02]  /*0d80*/  @!P2 IADD3 R3, -R3, RZ, RZ ;  /* 0x000000ff0303a210 */ /* 0x000fe40007ffe1ff */
[----:B------:R-:W-:-:S07]  /*0d90*/  @!P1 LOP3.LUT R3, RZ, R5, RZ, 0x33, !PT ;  /* 0x00000005ff039212 */ /* 0x000fce00078e33ff */
.L_x_12149:
[-C--:B------:R-:W-:Y:S01]  /*0da0*/  IMAD R2, R8, R3.reuse, RZ ;  /* 0x0000000308027224 */ /* 0x080fe200078e02ff */
[----:B------:R-:W-:Y:S01]  /*0db0*/  PLOP3.LUT P0, PT, PT, PT, PT, 0x80, 0x0 ;  /* 0x000000000000781c */ /* 0x000fe20003f0f070 */
[----:B------:R-:W-:Y:S01]  /*0dc0*/  VIADD R18, R12, 0xffffff80 ;  /* 0xffffff800c127836 */ /* 0x000fe20000000000 */
[----:B------:R-:W-:Y:S02]  /*0dd0*/  MOV R17, RZ ;  /* 0x000000ff00117202 */ /* 0x000fe40000000f00 */
[----:B------:R-:W-:Y:S02]  /*0de0*/  CS2R R150, SRZ ;  /* 0x0000000000967805 */ /* 0x000fe4000001ff00 */
[----:B------:R-:W-:Y:S01]  /*0df0*/  VIADDMNMX R16, R2, R3, R0, PT ;  /* 0x0000000302107246 */ /* 0x000fe20003800100 */
[----:B------:R0:W-:Y:S01]  /*0e00*/  STL [R1+0x14], R2 ;  /* 0x0000140201007387 */ /* 0x0001e20000100800 */
[----:B------:R-:W-:Y:S01]  /*0e10*/  IMAD.MOV.U32 R0, RZ, RZ, RZ ;  /* 0x000000ffff007224 */ /* 0x000fe200078e00ff */
        /* <DEDUP_REMOVED lines=26> */
[----:B-1----:R0:W-:Y:S05]  /*0fc0*/  STL [R1+0x10], R0 ;  /* 0x0000100001007387 */ /* 0x0021ea0000100800 */
[----:B------:R-:W-:-:S13]  /*0fd0*/  PLOP3.LUT P0, PT, PT, PT, UP0, 0x80, 0x0 ;  /* 0x000000000000781c */ /* 0x000fda0003f0f008 */
[----:B0-----:R-:W-:Y:S05]  /*0fe0*/  @!P0 BRA `(.L_x_12151) ;  /* 0x0000000000408947 */ /* 0x001fea0003800000 */
        /* <DEDUP_REMOVED lines=10> */
[----:B------:R-:W-:Y:S01]  /*1090*/  MOV R11, UR7 ;  /* 0x00000007000b7c02 */ /* 0x000fe20008000f00 */
[----:B------:R-:W-:Y:S01]  /*10a0*/  IMAD.MOV.U32 R8, RZ, RZ, 0x70 ;  /* 0x00000070ff087424 */ /* 0x000fe200078e00ff */
[----:B------:R-:W-:Y:S01]  /*10b0*/  MOV R13, RZ ;  /* 0x000000ff000d7202 */ /* 0x000fe20000000f00 */
[----:B0-----:R-:W-:-:S07]  /*10c0*/  IMAD.MOV.U32 R12, RZ, RZ, 0x1 ;  /* 0x00000001ff0c7424 */ /* 0x001fce00078e00ff */
[----:B------:R-:W-:-:S07]  /*10d0*/  LEPC R20, `(.L_x_12151) ;  /* 0x000000001014794e */ /* 0x000fce0000000000 */
[----:B-1----:R-:W-:Y:S05]  /*10e0*/  CALL.ABS.NOINC R2 ;  /* 0x0000000002007343 */ /* 0x002fea0003c00000 */
.L_x_12151:
[----:B------:R-:W-:Y:S02]  /*10f0*/  SHF.L.U32 R2, RZ, 0x1f, RZ ;  /* 0x0000001fff027819 */ /* 0x000fe400000006ff */
[----:B------:R-:W-:Y:S02]  /*1100*/  LOP3.LUT R27, R27, 0x1, RZ, 0xfc, !PT ;  /* 0x000000011b1b7812 */ /* 0x000fe400078efcff */
[----:B------:R-:W0:Y:S02]  /*1110*/  SYNCS.PHASECHK.TRANS64.TRYWAIT P1, [UR36+0x30800], R2 ;  /* 0x03080002ff0075a7 */ /* 0x000e240008020164 */
[----:B------:R-:W-:Y:S01]  /*1120*/  ISETP.NE.AND P0, PT, R27, 0x3, PT ;  /* 0x000000031b00780c */ /* 0x000fe20003f05270 */
[----:B0-----:R-:W-:-:S12]  /*1130*/  @!P1 BRA `(.L_x_12152) ;  /* 0x000000c400609947 */ /* 0x001fd80003800000 */
.L_x_12247:
[----:B------:R-:W-:Y:S05]  /*1140*/  @!P0 BRA `(.L_x_12153) ;  /* 0x0000000000048947 */ /* 0x000fea0003800000 */
[----:B------:R-:W-:Y:S01]  /*1150*/  BPT.TRAP 0x1 ;  /* 0x000000040000795c */ /* 0x000fe20000300000 */
.L_x_12153:
[----:B------:R1:W2:Y:S01]  /*1160*/  SYNCS.PHASECHK.TRANS64.TRYWAIT P2, [UR36+0x30830], R2 ;  /* 0x03083002ff0075a7 */ /* 0x0002a20008040164 */
[----:B------:R-:W-:Y:S05]  /*1170*/  @!P0 BRA `(.L_x_12154) ;  /* 0x0000000000048947 */ /* 0x000fea0003800000 */
[----:B------:R-:W-:Y:S01]  /*1180*/  BPT.TRAP 0x1 ;  /* 0x000000040000795c */ /* 0x000fe20000300000 */
.L_x_12154:
[----:B0-----:R-:W3:Y:S01]  /*1190*/  LDL R3, [R1+0x10] ;  /* 0x0000100001037983 */ /* 0x001ee20000100800 */
[----:B------:R-:W-:Y:S01]  /*11a0*/  ISETP.NE.AND P1, PT, R28, RZ, PT ;  /* 0x000000ff1c00720c */ /* 0x000fe20003f25270 */
[----:B---3--:R-:W-:-:S05]  /*11b0*/  IMAD.HI R0, R3, 0x55555556, RZ ;  /* 0x5555555603007827 */ /* 0x008fca00078e02ff */
[----:B------:R-:W-:-:S05]  /*11c0*/  LEA.HI R0, R0, R0, RZ, 0x1 ;  /* 0x0000000000007211 */ /* 0x000fca00078f08ff */
[----:B------:R-:W-:-:S05]  /*11d0*/  IMAD R0, R0, -0x3, R3 ;  /* 0xfffffffd00007824 */ /* 0x000fca00078e0203 */
[----:B------:R-:W-:-:S05]  /*11e0*/  LEA R3, R0, UR36, 0xd ;  /* 0x0000002400037c11 */ /* 0x000fca000f8e68ff */
[----:B------:R0:W-:Y:S01]  /*11f0*/  STL [R1+0x4], R3 ;  /* 0x0000040301007387 */ /* 0x0001e20000100800 */
[----:B------:R-:W-:-:S05]  /*1200*/  VIADD R0, R3, 0xc400 ;  /* 0x0000c40003007836 */ /* 0x000fca0000000000 */
[----:B------:R-:W-:-:S04]  /*1210*/  SHF.R.U32.HI R0, RZ, 0x4, R0 ;  /* 0x00000004ff007819 */ /* 0x000fc80000011600 */
[----:B------:R-:W-:Y:S01]  /*1220*/  LOP3.LUT R152, R0, 0x3fff, RZ, 0xc0, !PT ;  /* 0x00003fff00987812 */ /* 0x000fe200078ec0ff */
[----:B0-2---:R-:W-:Y:S06]  /*1230*/  @P2 BRA `(.L_x_12155) ;  /* 0x0000000000082947 */ /* 0x005fec0003800000 */
[----:B------:R-:W0:Y:S02]  /*1240*/  SYNCS.PHASECHK.TRANS64.TRYWAIT P2, [UR36+0x30830], R2 ;  /* 0x03083002ff0075a7 */ /* 0x000e240008040164 */
[----:B0-----:R-:W-:Y:S05]  /*1250*/  @!P2 BRA `(.L_x_12156) ;  /* 0x000000c40030a947 */ /* 0x001fea0003800000 */
.L_x_12155:
[----:B------:R-:W-:Y:S05]  /*1260*/  WARPSYNC.ALL ;  /* 0x0000000000007948 */ /* 0x000fea0003800000 */
[----:B------:R-:W-:Y:S01]  /*1270*/  IMAD.MOV.U32 R0, RZ, RZ, RZ ;  /* 0x000000ffff007224 */ /* 0x000fe200078e00ff */
[----:B------:R-:W-:Y:S01]  /*1280*/  MOV R151, RZ ;  /* 0x000000ff00977202 */ /* 0x000fe20000000f00 */
[----:B------:R-:W-:Y:S01]  /*1290*/  IMAD.MOV.U32 R153, RZ, RZ, 0x40000040 ;  /* 0x40000040ff997424 */ /* 0x000fe200078e00ff */
[----:B------:R-:W-:Y:S01]  /*12a0*/  LOP3.LUT R152, R152, 0x10000, RZ, 0xfc, !PT ;  /* 0x0001000098987812 */ /* 0x000fe200078efcff */
[----:B------:R-:W-:-:S03]  /*12b0*/  UIADD3 UR4, UR36, 0x12400, URZ ;  /* 0x0001240024047890 */ /* 0x000fc6000fffe03f */
[C---:B------:R-:W-:Y:S01]  /*12c0*/  R2UR UR8, R152.reuse ;  /* 0x00000000980872ca */ /* 0x040fe200000e0000 */
[----:B------:R-:W-:Y:S01]  /*12d0*/  WARPGROUP.ARRIVE ;  /* 0x00000000000079c5 */ /* 0x000fe20000000000 */
[----:B------:R-:W-:Y:S01]  /*12e0*/  R2UR UR9, R153 ;  /* 0x00000000990972ca */ /* 0x000fe200000e0000 */
[----:B------:R-:W-:Y:S01]  /*12f0*/  USHF.R.U32.HI UR4, URZ, 0x4, UR4 ;  /* 0x000000043f047899 */ /* 0x000fe20008011604 */
[----:B------:R-:W-:Y:S01]  /*1300*/  R2UR UR16, R152 ;  /* 0x00000000981072ca */ /* 0x000fe200000e0000 */
[----:B------:R-:W-:Y:S01]  /*1310*/  UMOV UR11, 0x40000040 ;  /* 0x40000040000b7882 */ /* 0x000fe20000000000 */
[----:B------:R-:W-:Y:S01]  /*1320*/  UMOV UR13, 0x40000040 ;  /* 0x40000040000d7882 */ /* 0x000fe20000000000 */
[----:B------:R-:W-:Y:S01]  /*1330*/  ULOP3.LUT UR4, UR4, 0x3fff, URZ, 0xc0, !UPT ;  /* 0x00003fff04047892 */ /* 0x000fe2000f8ec03f */
[----:B------:R-:W-:Y:S01]  /*1340*/  P2R R120, PR, RZ, 0x1 ;  /* 0x00000001ff787803 */ /* 0x000fe20000000000 */
[----:B------:R-:W-:Y:S01]  /*1350*/  UMOV UR15, 0x40000040 ;  /* 0x40000040000f7882 */ /* 0x000fe20000000000 */
[----:B------:R-:W-:Y:S01]  /*1360*/  UMOV UR17, 0x40000040 ;  /* 0x4000004000117882 */ /* 0x000fe20000000000 */
[----:B------:R-:W-:Y:S01]  /*1370*/  ULOP3.LUT UR6, UR4, 0x10000, URZ, 0xfc, !UPT ;  /* 0x0001000004067892 */ /* 0x000fe2000f8efc3f */
[----:B------:R-:W-:-:S02]  /*1380*/  UMOV UR19, 0x40000040 ;  /* 0x4000004000137882 */ /* 0x000fc40000000000 */
[----:B------:R-:W-:Y:S01]  /*1390*/  ULDC UR4, c[0x0][0x9d8] ;  /* 0x0002760000047ab9 */ /* 0x000fe20000000800 */
[----:B------:R-:W-:Y:S02]  /*13a0*/  UIADD3 UR14, UR6, 0x4, URZ ;  /* 0x00000004060e7890 */ /* 0x000fe4000fffe03f */
[----:B------:R-:W-:Y:S01]  /*13b0*/  UIADD3 UR12, UR16, 0x4, URZ ;  /* 0x00000004100c7890 */ /* 0x000fe2000fffe03f */
[----:B------:R-:W-:Y:S01]  /*13c0*/  UMOV UR10, UR6 ;  /* 0x00000006000a7c82 */ /* 0x000fe20008000000 */
[----:B------:R-:W-:Y:S01]  /*13d0*/  UIADD3 UR18, UR6, 0x6, URZ ;  /* 0x0000000606127890 */ /* 0x000fe2000fffe03f */
[----:B------:R-:W-:Y:S01]  /*13e0*/  HGMMA.64x192x16.F32 R24, gdesc[UR8], RZ, !UPT, gsb0 ;  /* 0x02e00000081879f0 */ /* 0x000fe2000c0008ff */
[----:B------:R-:W-:Y:S02]  /*13f0*/  UIADD3 UR8, UR16, 0x2, URZ ;  /* 0x0000000210087890 */ /* 0x000fe4000fffe03f */
[----:B------:R-:W-:Y:S01]  /*1400*/  UIADD3 UR10, UR6, 0x2, URZ ;  /* 0x00000002060a7890 */ /* 0x000fe2000fffe03f */
[----:B------:R-:W-:Y:S01]  /*1410*/  UMOV UR9, 0x40000040 ;  /* 0x4000004000097882 */ /* 0x000fe20000000000 */
[----:B------:R-:W-:Y:S01]  /*1420*/  UMOV UR11, 0x40000040 ;  /* 0x40000040000b7882 */ /* 0x000fe20000000000 */
[----:B------:R-:W-:Y:S01]  /*1430*/  UIADD3 UR16, UR16, 0x6, URZ ;  /* 0x0000000610107890 */ /* 0x000fe2000fffe03f */
[----:B------:R-:W-:Y:S01]  /*1440*/  ULDC UR5, c[0x0][0x988] ;  /* 0x0002620000057ab9 */ /* 0x000fe20000000800 */
[----:B------:R-:W-:-:S02]  /*1450*/  WARPGROUP.DEPBAR.LE gsb0, 0x0 ;  /* 0x00008000000079c5 */ /* 0x000fc40000010000 */
[----:B------:R-:W-:-:S10]  /*1460*/  WARPGROUP.ARRIVE ;  /* 0x00000000000079c5 */ /* 0x000fd40000000000 */
[----:B------:R-:W-:Y:S03]  /*1470*/  HGMMA.64x192x16.F32 R24, gdesc[UR8], R24, gsb0 ;  /* 0x02e00000081879f0 */ /* 0x000fe60008000818 */
[----:B------:R-:W-:Y:S02]  /*1480*/  WARPGROUP.DEPBAR.LE gsb0, 0x0 ;  /* 0x00008000000079c5 */ /* 0x000fe40000010000 */
[----:B------:R-:W-:-:S15]  /*1490*/  WARPGROUP.ARRIVE ;  /* 0x00000000000079c5 */ /* 0x000fde0000000000 */
[----:B------:R-:W-:Y:S03]  /*14a0*/  HGMMA.64x192x16.F32 R24, gdesc[UR12], R24, gsb0 ;  /* 0x02e000000c1879f0 */ /* 0x000fe60008000818 */
[----:B------:R-:W-:Y:S02]  /*14b0*/  WARPGROUP.DEPBAR.LE gsb0, 0x0 ;  /* 0x00008000000079c5 */ /* 0x000fe40000010000 */
[----:B------:R-:W-:-:S15]  /*14c0*/  WARPGROUP.ARRIVE ;  /* 0x00000000000079c5 */ /* 0x000fde0000000000 */
[----:B------:R-:W-:Y:S03]  /*14d0*/  HGMMA.64x192x16.F32 R24, gdesc[UR16], R24, gsb0 ;  /* 0x02e00000101879f0 */ /* 0x000fe60008000818 */
[----:B------:R-:W-:Y:S02]  /*14e0*/  WARPGROUP.DEPBAR.LE gsb0, 0x0 ;  /* 0x00008000000079c5 */ /* 0x000fe40000010000 */
        /* <DEDUP_REMOVED lines=13> */
[----:B------:R-:W-:Y:S01]  /*15c0*/  SHF.R.S32.HI R70, RZ, 0x1f, R71 ;  /* 0x0000001fff467819 */ /* 0x000fe20000011447 */
[----:B------:R-:W-:Y:S01]  /*15d0*/  FMUL.FTZ R55, R72, UR4 ;  /* 0x0000000448377c20 */ /* 0x000fe20008410000 */
[----:B------:R-:W-:Y:S01]  /*15e0*/  FMUL.FTZ R4, R25, UR4 ;  /* 0x0000000419047c20 */ /* 0x000fe20008410000 */
[----:B------:R-:W-:Y:S01]  /*15f0*/  FMUL.FTZ R25, R41, UR4 ;  /* 0x0000000429197c20 */ /* 0x000fe20008410000 */
[----:B------:R-:W-:Y:S01]  /*1600*/  LEA.HI R72, R70, R71, RZ, 0x2 ;  /* 0x0000004746487211 */ /* 0x000fe200078f10ff */
[----:B01----:R-:W-:Y:S01]  /*1610*/  FMUL.FTZ R2, R24, UR4 ;  /* 0x0000000418027c20 */ /* 0x003fe20008410000 */
[----:B------:R-:W-:Y:S01]  /*1620*/  FMUL.FTZ R41, R57, UR4 ;  /* 0x0000000439297c20 */ /* 0x000fe20008410000 */
[----:B------:R-:W-:Y:S01]  /*1630*/  FMUL.FTZ R57, R73, UR4 ;  /* 0x0000000449397c20 */ /* 0x000fe20008410000 */
[----:B------:R-:W-:Y:S01]  /*1640*/  LOP3.LUT R72, R72, 0x7ffffffc, RZ, 0xc0, !PT ;  /* 0x7ffffffc48487812 */ /* 0x000fe200078ec0ff */
[----:B------:R-:W-:-:S02]  /*1650*/  IMAD.MOV.U32 R73, RZ, RZ, -0x2 ;  /* 0xfffffffeff497424 */ /* 0x000fc400078e00ff */
[----:B------:R-:W-:Y:S01]  /*1660*/  FMUL.FTZ R8, R29, UR4 ;  /* 0x000000041d087c20 */ /* 0x000fe20008410000 */
[----:B------:R-:W-:Y:S01]  /*1670*/  FMUL.FTZ R6, R28, UR4 ;  /* 0x000000041c067c20 */ /* 0x000fe20008410000 */
[----:B------:R-:W-:Y:S01]  /*1680*/  IADD3 R72, R71, -R72, RZ ;  /* 0x8000004847487210 */ /* 0x000fe20007ffe0ff */
[----:B------:R-:W0:Y:S01]  /*1690*/  MUFU.TANH R2, R2 ;  /* 0x0000000200027308 */ /* 0x000e220000002400 */
[----:B------:R-:W-:Y:S01]  /*16a0*/  FMUL.FTZ R3, R26, UR4 ;  /* 0x000000041a037c20 */ /* 0x000fe20008410000 */
[----:B------:R-:W-:Y:S01]  /*16b0*/  FMUL.FTZ R10, R32, UR4 ;  /* 0x00000004200a7c20 */ /* 0x000fe20008410000 */
[----:B------:R-:W-:Y:S01]  /*16c0*/  FMUL.FTZ R5, R27, UR4 ;  /* 0x000000041b057c20 */ /* 0x000fe20008410000 */
[----:B------:R-:W-:Y:S02]  /*16d0*/  IMAD R73, R72, R73, 0xc0 ;  /* 0x000000c048497424 */ /* 0x000fe400078e0249 */
[----:B------:R-:W-:Y:S01]  /*16e0*/  FMUL.FTZ R12, R33, UR4 ;  /* 0x00000004210c7c20 */ /* 0x000fe20008410000 */
[----:B------:R-:W-:Y:S01]  /*16f0*/  FMUL.FTZ R7, R30, UR4 ;  /* 0x000000041e077c20 */ /* 0x000fe20008410000 */
[----:B------:R-:W-:Y:S01]  /*1700*/  FMUL.FTZ R29, R45, UR4 ;  /* 0x000000042d1d7c20 */ /* 0x000fe20008410000 */
[----:B------:R-:W1:Y:S01]  /*1710*/  MUFU.TANH R4, R4 ;  /* 0x0000000400047308 */ /* 0x000e620000002400 */
[----:B------:R-:W-:-:S02]  /*1720*/  IMAD.IADD R73, R22, 0x1, R73 ;  /* 0x0000000116497824 */ /* 0x000fc400078e0249 */
[----:B------:R-:W-:Y:S01]  /*1730*/  FMUL.FTZ R45, R61, UR4 ;  /* 0x000000043d2d7c20 */ /* 0x000fe20008410000 */
[----:B------:R-:W-:Y:S01]  /*1740*/  FMUL.FTZ R61, R77, UR4 ;  /* 0x000000044d3d7c20 */ /* 0x000fe20008410000 */
[----:B------:R-:W-:Y:S01]  /*1750*/  FMUL.FTZ R9, R31, UR4 ;  /* 0x000000041f097c20 */ /* 0x000fe20008410000 */
[----:B------:R-:W-:Y:S02]  /*1760*/  IMAD R73, R16, -0xc0, R73 ;  /* 0xffffff4010497824 */ /* 0x000fe400078e0249 */
[----:B------:R-:W-:Y:S01]  /*1770*/  FMUL.FTZ R33, R49, UR4 ;  /* 0x0000000431217c20 */ /* 0x000fe20008410000 */
[----:B------:R-:W-:Y:S01]  /*1780*/  FMUL.FTZ R27, R44, UR4 ;  /* 0x000000042c1b7c20 */ /* 0x000fe20008410000 */
[----:B------:R-:W2:Y:S01]  /*1790*/  MUFU.TANH R8, R8 ;  /* 0x0000000800087308 */ /* 0x000ea20000002400 */
[----:B------:R-:W-:Y:S01]  /*17a0*/  FMUL.FTZ R49, R65, UR4 ;  /* 0x0000000441317c20 */ /* 0x000fe20008410000 */
[C---:B------:R-:W-:Y:S01]  /*17b0*/  ISETP.GT.AND P4, PT, R73.reuse, RZ, PT ;  /* 0x000000ff4900720c */ /* 0x040fe20003f84270 */
[----:B------:R-:W-:Y:S01]  /*17c0*/  FMUL.FTZ R44, R62, UR4 ;  /* 0x000000043e2c7c20 */ /* 0x000fe20008410000 */
[----:B------:R-:W-:Y:S01]  /*17d0*/  ISETP.GT.AND P3, PT, R73, 0x1, PT ;  /* 0x000000014900780c */ /* 0x000fe20003f64270 */
[----:B------:R-:W-:Y:S01]  /*17e0*/  FMUL.FTZ R65, R81, UR4 ;  /* 0x0000000451417c20 */ /* 0x000fe20008410000 */
[----:B------:R-:W-:Y:S01]  /*17f0*/  ISETP.GT.AND P6, PT, R73, 0x9, PT ;  /* 0x000000094900780c */ /* 0x000fe20003fc4270 */
[----:B------:R-:W-:Y:S01]  /*1800*/  FMUL.FTZ R62, R79, UR4 ;  /* 0x000000044f3e7c20 */ /* 0x000fe20008410000 */
[----:B------:R-:W3:Y:S01]  /*1810*/  MUFU.TANH R6, R6 ;  /* 0x0000000600067308 */ /* 0x000ee20000002400 */
[C---:B------:R-:W-:Y:S01]  /*1820*/  ISETP.GT.AND P2, PT, R73.reuse, 0x8, PT ;  /* 0x000000084900780c */ /* 0x040fe20003f44270 */
[----:B------:R-:W-:Y:S01]  /*1830*/  FMUL.FTZ R11, R34, UR4 ;  /* 0x00000004220b7c20 */ /* 0x000fe20008410000 */
[----:B0-----:R-:W-:Y:S01]  /*1840*/  FSEL R77, R2, -INF , P4 ;  /* 0xff800000024d7808 */ /* 0x001fe20002000000 */
[----:B------:R-:W-:Y:S01]  /*1850*/  FMUL.FTZ R23, R40, UR4 ;  /* 0x0000000428177c20 */ /* 0x000fe20008410000 */
[----:B-1----:R-:W-:Y:S01]  /*1860*/  FSEL R4, R4, -INF , P3 ;  /* 0xff80000004047808 */ /* 0x002fe20001800000 */
[----:B------:R-:W-:Y:S01]  /*1870*/  FMUL.FTZ R31, R48, UR4 ;  /* 0x00000004301f7c20 */ /* 0x000fe20008410000 */
[----:B------:R-:W-:Y:S01]  /*1880*/  ISETP.GT.AND P5, PT, R73, 0x10, PT ;  /* 0x000000104900780c */ /* 0x000fe20003fa4270 */
[----:B------:R-:W0:Y:S01]  /*1890*/  MUFU.TANH R3, R3 ;  /* 0x0000000300037308 */ /* 0x000e220000002400 */
[----:B--2---:R-:W-:Y:S01]  /*18a0*/  FSEL R81, R8, -INF , P6 ;  /* 0xff80000008517808 */ /* 0x004fe20003000000 */
[----:B------:R-:W-:Y:S01]  /*18b0*/  FMUL.FTZ R48, R66, UR4 ;  /* 0x0000000442307c20 */ /* 0x000fe20008410000 */
[----:B------:R-:W-:Y:S01]  /*18c0*/  FMNMX.FTZ R8, R77, R4, !PT ;  /* 0x000000044d087209 */ /* 0x000fe20007810000 */
[----:B------:R-:W-:Y:S01]  /*18d0*/  FMUL.FTZ R66, R83, UR4 ;  /* 0x0000000453427c20 */ /* 0x000fe20008410000 */
[----:B------:R-:W-:Y:S01]  /*18e0*/  FMUL.FTZ R85, R85, UR4 ;  /* 0x0000000455557c20 */ /* 0x000fe20008410000 */
[----:B------:R-:W-:Y:S01]  /*18f0*/  FMUL.FTZ R21, R39, UR4 ;  /* 0x0000000427157c20 */ /* 0x000fe20008410000 */
[----:B------:R-:W-:Y:S01]  /*1900*/  FMUL.FTZ R72, R89, UR4 ;  /* 0x0000000459487c20 */ /* 0x000fe20008410000 */
[----:B------:R-:W1:Y:S01]  /*1910*/  MUFU.TANH R10, R10 ;  /* 0x0000000a000a7308 */ /* 0x000e620000002400 */
[----:B---3--:R-:W-:Y:S01]  /*1920*/  FSEL R79, R6, -INF , P2 ;  /* 0xff800000064f7808 */ /* 0x008fe20001000000 */
[----:B------:R-:W-:Y:S01]  /*1930*/  FMUL.FTZ R24, R42, UR4 ;  /* 0x000000042a187c20 */ /* 0x000fe20008410000 */
[----:B------:R-:W-:Y:S01]  /*1940*/  FMUL.FTZ R42, R59, UR4 ;  /* 0x000000043b2a7c20 */ /* 0x000fe20008410000 */
[----:B------:R-:W-:Y:S01]  /*1950*/  FMUL.FTZ R59, R76, UR4 ;  /* 0x000000044c3b7c20 */ /* 0x000fe20008410000 */
[----:B------:R-:W-:Y:S01]  /*1960*/  FMNMX.FTZ R8, R79, R8, !PT ;  /* 0x000000084f087209 */ /* 0x000fe20007810000 */
        /* <DEDUP_REMOVED lines=10> */
[----:B------:R-:W-:Y:S01]  /*1a10*/  MUFU.TANH R12, R12 ;  /* 0x0000000c000c7308 */ /* 0x000fe20000002400 */
[----:B-1----:R-:W-:Y:S01]  /*1a20*/  FSEL R83, R10, -INF , P5 ;  /* 0xff8000000a537808 */ /* 0x002fe20002800000 */
[----:B------:R-:W-:Y:S01]  /*1a30*/  FMUL.FTZ R30, R47, UR4 ;  /* 0x000000042f1e7c20 */ /* 0x000fe20008410000 */
[----:B------:R-:W-:Y:S01]  /*1a40*/  FMNMX.FTZ R10, R81, R8, !PT ;  /* 0x00000008510a7209 */ /* 0x000fe20007810000 */
[----:B------:R-:W-:Y:S01]  /*1a50*/  FMUL.FTZ R34, R51, UR4 ;  /* 0x0000000433227c20 */ /* 0x000fe20008410000 */
[----:B------:R-:W-:Y:S01]  /*1a60*/  FMUL.FTZ R51, R68, UR4 ;  /* 0x0000000444337c20 */ /* 0x000fe20008410000 */
[----:B------:R-:W-:Y:S01]  /*1a70*/  FMUL.FTZ R68, R86, UR4 ;  /* 0x0000000456447c20 */ /* 0x000fe20008410000 */
[----:B------:R-:W-:Y:S01]  /*1a80*/  FMNMX.FTZ R10, R83, R10, !PT ;  /* 0x0000000a530a7209 */ /* 0x000fe20007810000 */
[----:B------:R-:W0:Y:S01]  /*1a90*/  MUFU.TANH R7, R7 ;  /* 0x0000000700077308 */ /* 0x000e220000002400 */
[----:B--2---:R-:W-:Y:S01]  /*1aa0*/  FSEL R5, R5, -INF , P3 ;  /* 0xff80000005057808 */ /* 0x004fe20001800000 */
[----:B------:R-:W-:Y:S01]  /*1ab0*/  FMUL.FTZ R86, R99, UR4 ;  /* 0x0000000463567c20 */ /* 0x000fe20008410000 */
[----:B------:R-:W-:Y:S01]  /*1ac0*/  ISETP.GT.AND P3, PT, R73, 0x18, PT ;  /* 0x000000184900780c */ /* 0x000fe20003f64270 */
        /* <DEDUP_REMOVED lines=23> */
[----:B------:R-:W-:Y:S01]  /*1c40*/  FMUL.FTZ R74, R92, UR4 ;  /* 0x000000045c4a7c20 */ /* 0x000fe20008410000 */
        /* <DEDUP_REMOVED lines=15> */
[----:B------:R-:W-:Y:S01]  /*1d40*/  FMUL.FTZ R106, R106, UR4 ;  /* 0x000000046a6a7c20 */ /* 0x000fe20008410000 */
[----:B------:R-:W-:Y:S01]  /*1d50*/  FMUL.FTZ R112, R112, UR4 ;  /* 0x0000000470707c20 */ /* 0x000fe20008410000 */
[----:B------:R-:W-:Y:S01]  /*1d60*/  FMUL.FTZ R110, R110, UR4 ;  /* 0x000000046e6e7c20 */ /* 0x000fe20008410000 */
[----:B------:R-:W-:Y:S01]  /*1d70*/  FMUL.FTZ R113, R113, UR4 ;  /* 0x0000000471717c20 */ /* 0x000fe20008410000 */
[----:B------:R-:W-:Y:S01]  /*1d80*/  FMUL.FTZ R116, R116, UR4 ;  /* 0x0000000474747c20 */ /* 0x000fe20008410000 */
[----:B------:R-:W0:Y:S01]  /*1d90*/  MUFU.TANH R13, R13 ;  /* 0x0000000d000d7308 */ /* 0x000e220000002400 */
[----:B-1----:R-:W-:Y:S01]  /*1da0*/  FSEL R11, R11, -INF , P5 ;  /* 0xff8000000b0b7808 */ /* 0x002fe20002800000 */
[----:B------:R-:W-:Y:S01]  /*1db0*/  FMUL.FTZ R117, R117, UR4 ;  /* 0x0000000475757c20 */ /* 0x000fe20008410000 */
[----:B------:R-:W-:-:S05]  /*1dc0*/  ISETP.GT.AND P5, PT, R73, 0x21, PT ;  /* 0x000000214900780c */ /* 0x000fca0003fa4270 */
[----:B------:R-:W1:Y:S01]  /*1dd0*/  MUFU.TANH R25, R25 ;  /* 0x0000001900197308 */ /* 0x000e620000002400 */
[----:B--2---:R-:W-:-:S07]  /*1de0*/  FSEL R23, R23, -INF , P6 ;  /* 0xff80000017177808 */ /* 0x004fce0003000000 */
[----:B------:R2:W-:Y:S01]  /*1df0*/  MUFU.TANH R19, R85 ;  /* 0x0000005500137308 */ /* 0x0005e20000002400 */
[----:B0-----:R-:W-:-:S07]  /*1e00*/  FSEL R13, R13, -INF , P4 ;  /* 0xff8000000d0d7808 */ /* 0x001fce0002000000 */
[----:B------:R-:W0:Y:S01]  /*1e10*/  MUFU.TANH R15, R15 ;  /* 0x0000000f000f7308 */ /* 0x000e220000002400 */
[----:B--2---:R-:W-:Y:S02]  /*1e20*/  FSEL R85, R12, -INF , P4 ;  /* 0xff8000000c557808 */ /* 0x004fe40002000000 */
[----:B------:R-:W-:Y:S02]  /*1e30*/  ISETP.GT.AND P4, PT, R73, 0x28, PT ;  /* 0x000000284900780c */ /* 0x000fe40003f84270 */
[----:B------:R-:W-:Y:S02]  /*1e40*/  FMNMX.FTZ R12, R85, R10, !PT ;  /* 0x0000000a550c7209 */ /* 0x000fe40007810000 */
[----:B-1----:R-:W-:Y:S01]  /*1e50*/  FSEL R97, R25, -INF , P5 ;  /* 0xff80000019617808 */ /* 0x002fe20002800000 */
[----:B------:R-:W1:Y:S01]  /*1e60*/  MUFU.TANH R27, R27 ;  /* 0x0000001b001b7308 */ /* 0x000e620000002400 */
[----:B------:R-:W-:-:S04]  /*1e70*/  FMNMX.FTZ R12, R89, R12, !PT ;  /* 0x0000000c590c7209 */ /* 0x000fc80007810000 */
[----:B------:R-:W-:-:S03]  /*1e80*/  FMNMX.FTZ R14, R93, R12, !PT ;  /* 0x0000000c5d0e7209 */ /* 0x000fc60007810000 */
[----:B------:R-:W2:Y:S08]  /*1e90*/  MUFU.TANH R21, R21 ;  /* 0x0000001500157308 */ /* 0x000eb00000002400 */
[----:B------:R-:W3:Y:S01]  /*1ea0*/  MUFU.TANH R29, R29 ;  /* 0x0000001d001d7308 */ /* 0x000ee20000002400 */
[----:B------:R-:W-:Y:S02]  /*1eb0*/  FMNMX.FTZ R14, R23, R14, !PT ;  /* 0x0000000e170e7209 */ /* 0x000fe40007810000 */
[----:B0-----:R-:W-:-:S02]  /*1ec0*/  FSEL R15, R15, -INF , P3 ;  /* 0xff8000000f0f7808 */ /* 0x001fc40001800000 */
[----:B------:R-:W-:Y:S02]  /*1ed0*/  ISETP.GT.AND P3, PT, R73, 0x29, PT ;  /* 0x000000294900780c */ /* 0x000fe40003f64270 */
[----:B-1----:R-:W-:Y:S01]  /*1ee0*/  FSEL R99, R27, -INF , P4 ;  /* 0xff8000001b637808 */ /* 0x002fe20002000000 */
[----:B------:R-:W0:Y:S08]  /*1ef0*/  MUFU.TANH R24, R24 ;  /* 0x0000001800187308 */ /* 0x000e300000002400 */
[----:B------:R-:W1:Y:S01]  /*1f00*/  MUFU.TANH R31, R31 ;  /* 0x0000001f001f7308 */ /* 0x000e620000002400 */
[----:B------:R-:W-:-:S02]  /*1f10*/  FMNMX.FTZ R14, R97, R14, !PT ;  /* 0x0000000e610e7209 */ /* 0x000fc40007810000 */
[----:B--2---:R-:W-:Y:S02]  /*1f20*/  FSEL R21, R21, -INF , P2 ;  /* 0xff80000015157808 */ /* 0x004fe40001000000 */
[----:B------:R-:W-:Y:S02]  /*1f30*/  ISETP.GT.AND P2, PT, R73, 0x30, PT ;  /* 0x000000304900780c */ /* 0x000fe40003f44270 */
[----:B---3--:R-:W-:Y:S01]  /*1f40*/  FSEL R101, R29, -INF , P3 ;  /* 0xff8000001d657808 */ /* 0x008fe20001800000 */
[----:B------:R-:W2:Y:S08]  /*1f50*/  MUFU.TANH R26, R26 ;  /* 0x0000001a001a7308 */ /* 0x000eb00000002400 */
[----:B------:R-:W3:Y:S01]  /*1f60*/  MUFU.TANH R33, R33 ;  /* 0x0000002100217308 */ /* 0x000ee20000002400 */
[----:B------:R-:W-:-:S02]  /*1f70*/  FMNMX.FTZ R20, R99, R14, !PT ;  /* 0x0000000e63147209 */ /* 0x000fc40007810000 */
[----:B0-----:R-:W-:Y:S02]  /*1f80*/  FSEL R91, R24, -INF , P6 ;  /* 0xff800000185b7808 */ /* 0x001fe40003000000 */
[----:B------:R-:W-:-:S03]  /*1f90*/  ISETP.GT.AND P6, PT, R73, 0x31, PT ;  /* 0x000000314900780c */ /* 0x000fc60003fc4270 */
[----:B------:R-:W0:Y:S08]  /*1fa0*/  MUFU.TANH R28, R28 ;  /* 0x0000001c001c7308 */ /* 0x000e300000002400 */
[----:B------:R-:W4:Y:S01]  /*1fb0*/  MUFU.TANH R35, R35 ;  /* 0x0000002300237308 */ /* 0x000f220000002400 */
[----:B-1----:R-:W-:-:S07]  /*1fc0*/  FSEL R103, R31, -INF , P2 ;  /* 0xff8000001f677808 */ /* 0x002fce0001000000 */
[----:B------:R-:W1:Y:S01]  /*1fd0*/  MUFU.TANH R30, R30 ;  /* 0x0000001e001e7308 */ /* 0x000e620000002400 */
[----:B------:R-:W-:Y:S02]  /*1fe0*/  FMNMX.FTZ R20, R101, R20, !PT ;  /* 0x0000001465147209 */ /* 0x000fe40007810000 */
[----:B--2---:R-:W-:Y:S02]  /*1ff0*/  FSEL R95, R26, -INF , P5 ;  /* 0xff8000001a5f7808 */ /* 0x004fe40002800000 */
[----:B------:R-:W-:-:S03]  /*2000*/  ISETP.GT.AND P5, PT, R73, 0x38, PT ;  /* 0x000000384900780c */ /* 0x000fc60003fa4270 */
[----:B------:R-:W2:Y:S01]  /*2010*/  MUFU.TANH R37, R37 ;  /* 0x0000002500257308 */ /* 0x000ea20000002400 */
[----:B---3--:R-:W-:-:S07]  /*2020*/  FSEL R33, R33, -INF , P6 ;  /* 0xff80000021217808 */ /* 0x008fce0003000000 */
[----:B------:R-:W3:Y:S01]  /*2030*/  MUFU.TANH R32, R32 ;  /* 0x0000002000207308 */ /* 0x000ee20000002400 */
[----:B------:R-:W-:Y:S02]  /*2040*/  FMNMX.FTZ R24, R103, R20, !PT ;  /* 0x0000001467187209 */ /* 0x000fe40007810000 */
[----:B0-----:R-:W-:Y:S02]  /*2050*/  FSEL R25, R28, -INF , P4 ;  /* 0xff8000001c197808 */ /* 0x001fe40002000000 */
[----:B------:R-:W-:-:S03]  /*2060*/  ISETP.GT.AND P4, PT, R73, 0x39, PT ;  /* 0x000000394900780c */ /* 0x000fc60003f84270 */
[----:B------:R-:W0:Y:S01]  /*2070*/  MUFU.TANH R39, R39 ;  /* 0x0000002700277308 */ /* 0x000e220000002400 */
[----:B----4-:R-:W-:-:S07]  /*2080*/  FSEL R123, R35, -INF , P5 ;  /* 0xff800000237b7808 */ /* 0x010fce0002800000 */
[----:B------:R-:W4:Y:S01]  /*2090*/  MUFU.TANH R34, R34 ;  /* 0x0000002200227308 */ /* 0x000f220000002400 */
[----:B------:R-:W-:Y:S02]  /*20a0*/  FMNMX.FTZ R24, R33, R24, !PT ;  /* 0x0000001821187209 */ /* 0x000fe40007810000 */
[----:B-1----:R-:W-:Y:S02]  /*20b0*/  FSEL R27, R30, -INF , P3 ;  /* 0xff8000001e1b7808 */ /* 0x002fe40001800000 */
[----:B------:R-:W-:-:S03]  /*20c0*/  ISETP.GT.AND P3, PT, R73, 0x40, PT ;  /* 0x000000404900780c */ /* 0x000fc60003f64270 */
[----:B------:R-:W1:Y:S01]  /*20d0*/  MUFU.TANH R41, R41 ;  /* 0x0000002900297308 */ /* 0x000e620000002400 */
[----:B--2---:R-:W-:-:S07]  /*20e0*/  FSEL R37, R37, -INF , P4 ;  /* 0xff80000025257808 */ /* 0x004fce0002000000 */
[----:B------:R-:W2:Y:S01]  /*20f0*/  MUFU.TANH R36, R36 ;  /* 0x0000002400247308 */ /* 0x000ea20000002400 */
[----:B------:R-:W-:-:S07]  /*2100*/  FMNMX.FTZ R24, R123, R24, !PT ;  /* 0x000000187b187209 */ /* 0x000fce0007810000 */
[----:B------:R-:W5:Y:S01]  /*2110*/  MUFU.TANH R43, R43 ;  /* 0x0000002b002b7308 */ /* 0x000f620000002400 */
[----:B---3--:R-:W-:-:S07]  /*2120*/  FSEL R29, R32, -INF , P2 ;  /* 0xff800000201d7808 */ /* 0x008fce0001000000 */
[----:B------:R-:W3:Y:S01]  /*2130*/  MUFU.TANH R38, R38 ;  /* 0x0000002600267308 */ /* 0x000ee20000002400 */
[----:B------:R-:W-:Y:S02]  /*2140*/  ISETP.GT.AND P2, PT, R73, 0x41, PT ;  /* 0x000000414900780c */ /* 0x000fe40003f44270 */
[----:B0-----:R-:W-:-:S05]  /*2150*/  FSEL R125, R39, -INF , P3 ;  /* 0xff800000277d7808 */ /* 0x001fca0001800000 */
[----:B------:R-:W0:Y:S01]  /*2160*/  MUFU.TANH R45, R45 ;  /* 0x0000002d002d7308 */ /* 0x000e220000002400 */
[----:B------:R-:W-:Y:S02]  /*2170*/  FMNMX.FTZ R24, R37, R24, !PT ;  /* 0x0000001825187209 */ /* 0x000fe40007810000 */
[----:B----4-:R-:W-:-:S05]  /*2180*/  FSEL R31, R34, -INF , P6 ;  /* 0xff800000221f7808 */ /* 0x010fca0003000000 */
[----:B------:R-:W4:Y:S01]  /*2190*/  MUFU.TANH R40, R40 ;  /* 0x0000002800287308 */ /* 0x000f220000002400 */
[----:B------:R-:W-:Y:S02]  /*21a0*/  ISETP.GT.AND P6, PT, R73, 0x48, PT ;  /* 0x000000484900780c */ /* 0x000fe40003fc4270 */
[----:B-1----:R-:W-:-:S05]  /*21b0*/  FSEL R127, R41, -INF , P2 ;  /* 0xff800000297f7808 */ /* 0x002fca0001000000 */
[----:B------:R-:W1:Y:S01]  /*21c0*/  MUFU.TANH R47, R47 ;  /* 0x0000002f002f7308 */ /* 0x000e620000002400 */
[----:B------:R-:W-:Y:S02]  /*21d0*/  FMNMX.FTZ R24, R125, R24, !PT ;  /* 0x000000187d187209 */ /* 0x000fe40007810000 */
[----:B--2---:R-:W-:-:S05]  /*21e0*/  FSEL R121, R36, -INF , P5 ;  /* 0xff80000024797808 */ /* 0x004fca0002800000 */
[----:B------:R-:W2:Y:S01]  /*21f0*/  MUFU.TANH R42, R42 ;  /* 0x0000002a002a7308 */ /* 0x000ea20000002400 */
[----:B------:R-:W-:Y:S02]  /*2200*/  ISETP.GT.AND P5, PT, R73, 0x49, PT ;  /* 0x000000494900780c */ /* 0x000fe40003fa4270 */
[----:B-----5:R-:W-:-:S05]  /*2210*/  FSEL R129, R43, -INF , P6 ;  /* 0xff8000002b817808 */ /* 0x020fca0003000000 */
[----:B------:R-:W5:Y:S01]  /*2220*/  MUFU.TANH R49, R49 ;  /* 0x0000003100317308 */ /* 0x000f620000002400 */
[----:B------:R-:W-:Y:S02]  /*2230*/  FMNMX.FTZ R24, R127, R24, !PT ;  /* 0x000000187f187209 */ /* 0x000fe40007810000 */
[----:B---3--:R-:W-:-:S05]  /*2240*/  FSEL R35, R38, -INF , P4 ;  /* 0xff80000026237808 */ /* 0x008fca0002000000 */
        /* <DEDUP_REMOVED lines=22> */
[----:B------:R-:W-:-:S07]  /*23b0*/  FMNMX.FTZ R24, R135, R24, !PT ;  /* 0x0000001887187209 */ /* 0x000fce0007810000 */
[----:B------:R-:W0:Y:S01]  /*23c0*/  MUFU.TANH R52, R52 ;  /* 0x0000003400347308 */ /* 0x000e220000002400 */
[----:B----4-:R-:W-:Y:S02]  /*23d0*/  FSEL R131, R46, -INF , P5 ;  /* 0xff8000002e837808 */ /* 0x010fe40002800000 */
[----:B------:R-:W-:-:S05]  /*23e0*/  ISETP.GT.AND P5, PT, R73, 0x60, PT ;  /* 0x000000604900780c */ /* 0x000fca0003fa4270 */
[----:B------:R-:W-:Y:S01]  /*23f0*/  MUFU.TANH R59, R59 ;  /* 0x0000003b003b7308 */ /* 0x000fe20000002400 */
[----:B-1----:R-:W-:Y:S02]  /*2400*/  FSEL R139, R53, -INF , P6 ;  /* 0xff800000358b7808 */ /* 0x002fe40003000000 */
[----:B------:R-:W-:-:S05]  /*2410*/  FMNMX.FTZ R24, R137, R24, !PT ;  /* 0x0000001889187209 */ /* 0x000fca0007810000 */
[----:B------:R-:W1:Y:S01]  /*2420*/  MUFU.TANH R54, R54 ;  /* 0x0000003600367308 */ /* 0x000e620000002400 */
[----:B--2---:R-:W-:Y:S02]  /*2430*/  FSEL R47, R48, -INF , P4 ;  /* 0xff800000302f7808 */ /* 0x004fe40002000000 */
[----:B------:R-:W-:-:S05]  /*2440*/  ISETP.GT.AND P4, PT, R73, 0x61, PT ;  /* 0x000000614900780c */ /* 0x000fca0003f84270 */
[----:B------:R-:W2:Y:S01]  /*2450*/  MUFU.TANH R61, R61 ;  /* 0x0000003d003d7308 */ /* 0x000ea20000002400 */
[----:B-----5:R-:W-:Y:S02]  /*2460*/  FSEL R141, R55, -INF , P5 ;  /* 0xff800000378d7808 */ /* 0x020fe40002800000 */
[----:B------:R-:W-:-:S05]  /*2470*/  FMNMX.FTZ R24, R139, R24, !PT ;  /* 0x000000188b187209 */ /* 0x000fca0007810000 */
[----:B------:R-:W4:Y:S01]  /*2480*/  MUFU.TANH R56, R56 ;  /* 0x0000003800387308 */ /* 0x000f220000002400 */
[----:B---3--:R-:W-:Y:S02]  /*2490*/  FSEL R49, R50, -INF , P3 ;  /* 0xff80000032317808 */ /* 0x008fe40001800000 */
[----:B------:R-:W-:-:S05]  /*24a0*/  ISETP.GT.AND P3, PT, R73, 0x68, PT ;  /* 0x000000684900780c */ /* 0x000fca0003f64270 */
[----:B------:R-:W3:Y:S01]  /*24b0*/  MUFU.TANH R63, R63 ;  /* 0x0000003f003f7308 */ /* 0x000ee20000002400 */
[----:B0-----:R-:W-:Y:S02]  /*24c0*/  FSEL R143, R57, -INF , P4 ;  /* 0xff800000398f7808 */ /* 0x001fe40002000000 */
[----:B------:R-:W-:-:S05]  /*24d0*/  FMNMX.FTZ R26, R141, R24, !PT ;  /* 0x000000188d1a7209 */ /* 0x000fca0007810000 */
[----:B------:R-:W0:Y:S01]  /*24e0*/  MUFU.TANH R58, R58 ;  /* 0x0000003a003a7308 */ /* 0x000e220000002400 */
[----:B------:R-:W-:Y:S02]  /*24f0*/  FSEL R51, R52, -INF , P2 ;  /* 0xff80000034337808 */ /* 0x000fe40001000000 */
[----:B------:R-:W-:-:S05]  /*2500*/  ISETP.GT.AND P2, PT, R73, 0x69, PT ;  /* 0x000000694900780c */ /* 0x000fca0003f44270 */
[----:B------:R-:W-:Y:S01]  /*2510*/  MUFU.TANH R65, R65 ;  /* 0x0000004100417308 */ /* 0x000fe20000002400 */
[----:B------:R-:W-:Y:S02]  /*2520*/  FMNMX.FTZ R26, R143, R26, !PT ;  /* 0x0000001a8f1a7209 */ /* 0x000fe40007810000 */
[----:B-1----:R-:W-:-:S05]  /*2530*/  FSEL R53, R54, -INF , P6 ;  /* 0xff80000036357808 */ /* 0x002fca0003000000 */
[----:B------:R-:W1:Y:S01]  /*2540*/  MUFU.TANH R60, R60 ;  /* 0x0000003c003c7308 */ /* 0x000e620000002400 */
[----:B------:R-:W-:Y:S02]  /*2550*/  ISETP.GT.AND P6, PT, R73, 0x70, PT ;  /* 0x000000704900780c */ /* 0x000fe40003fc4270 */
[----:B--2---:R-:W-:-:S05]  /*2560*/  FSEL R145, R61, -INF , P2 ;  /* 0xff8000003d917808 */ /* 0x004fca0001000000 */
[----:B------:R-:W2:Y:S08]  /*2570*/  MUFU.TANH R67, R67 ;  /* 0x0000004300437308 */ /* 0x000eb00000002400 */
[----:B------:R5:W-:Y:S01]  /*2580*/  MUFU.TANH R52, R105 ;  /* 0x0000006900347308 */ /* 0x000be20000002400 */
[----:B----4-:R-:W-:-:S07]  /*2590*/  FSEL R55, R56, -INF , P5 ;  /* 0xff80000038377808 */ /* 0x010fce0002800000 */
[----:B------:R-:W4:Y:S01]  /*25a0*/  MUFU.TANH R62, R62 ;  /* 0x0000003e003e7308 */ /* 0x000f220000002400 */
[----:B-----5:R-:W-:-:S04]  /*25b0*/  FSEL R105, R59, -INF , P3 ;  /* 0xff8000003b697808 */ /* 0x020fc80001800000 */
[----:B------:R-:W-:-:S03]  /*25c0*/  FMNMX.FTZ R26, R105, R26, !PT ;  /* 0x0000001a691a7209 */ /* 0x000fc60007810000 */
[----:B------:R-:W5:Y:S01]  /*25d0*/  MUFU.TANH R64, R64 ;  /* 0x0000004000407308 */ /* 0x000f620000002400 */
[----:B------:R-:W-:Y:S02]  /*25e0*/  ISETP.GT.AND P5, PT, R73, 0x71, PT ;  /* 0x000000714900780c */ /* 0x000fe40003fa4270 */
[----:B---3--:R-:W-:Y:S02]  /*25f0*/  FSEL R147, R63, -INF , P6 ;  /* 0xff8000003f937808 */ /* 0x008fe40003000000 */
[----:B------:R-:W-:-:S03]  /*2600*/  FMNMX.FTZ R26, R145, R26, !PT ;  /* 0x0000001a911a7209 */ /* 0x000fc60007810000 */
[----:B------:R-:W3:Y:S01]  /*2610*/  MUFU.TANH R70, R70 ;  /* 0x0000004600467308 */ /* 0x000ee20000002400 */
[----:B0-----:R-:W-:Y:S02]  /*2620*/  FSEL R57, R58, -INF , P4 ;  /* 0xff8000003a397808 */ /* 0x001fe40002000000 */
[----:B------:R-:W-:Y:S02]  /*2630*/  ISETP.GT.AND P4, PT, R73, 0x78, PT ;  /* 0x000000784900780c */ /* 0x000fe40003f84270 */
[----:B------:R-:W-:-:S03]  /*2640*/  FMNMX.FTZ R26, R147, R26, !PT ;  /* 0x0000001a931a7209 */ /* 0x000fc60007810000 */
[----:B------:R-:W0:Y:S01]  /*2650*/  MUFU.TANH R66, R66 ;  /* 0x0000004200427308 */ /* 0x000e220000002400 */
[----:B-1----:R-:W-:Y:S02]  /*2660*/  FSEL R59, R60, -INF , P3 ;  /* 0xff8000003c3b7808 */ /* 0x002fe40001800000 */
[----:B------:R-:W-:-:S05]  /*2670*/  ISETP.GT.AND P3, PT, R73, 0x79, PT ;  /* 0x000000794900780c */ /* 0x000fca0003f64270 */
[----:B------:R-:W1:Y:S01]  /*2680*/  MUFU.TANH R72, R72 ;  /* 0x0000004800487308 */ /* 0x000e620000002400 */
[----:B--2---:R-:W-:-:S07]  /*2690*/  FSEL R149, R67, -INF , P4 ;  /* 0xff80000043957808 */ /* 0x004fce0002000000 */
[----:B------:R2:W-:Y:S01]  /*26a0*/  MUFU.TANH R24, R107 ;  /* 0x0000006b00187308 */ /* 0x0005e20000002400 */
[----:B----4-:R-:W-:-:S07]  /*26b0*/  FSEL R61, R62, -INF , P2 ;  /* 0xff8000003e3d7808 */ /* 0x010fce0001000000 */
[----:B------:R-:W4:Y:S01]  /*26c0*/  MUFU.TANH R68, R68 ;  /* 0x0000004400447308 */ /* 0x000f220000002400 */
[----:B--2---:R-:W-:-:S04]  /*26d0*/  FSEL R107, R65, -INF , P5 ;  /* 0xff800000416b7808 */ /* 0x004fc80002800000 */
[----:B------:R-:W-:-:S03]  /*26e0*/  FMNMX.FTZ R26, R107, R26, !PT ;  /* 0x0000001a6b1a7209 */ /* 0x000fc60007810000 */
[----:B------:R-:W2:Y:S01]  /*26f0*/  MUFU.TANH R74, R74 ;  /* 0x0000004a004a7308 */ /* 0x000ea20000002400 */
[----:B------:R-:W-:Y:S02]  /*2700*/  ISETP.GT.AND P2, PT, R73, 0x80, PT ;  /* 0x000000804900780c */ /* 0x000fe40003f44270 */
[----:B------:R-:W-:Y:S02]  /*2710*/  FSEL R155, R19, -INF , P3 ;  /* 0xff800000139b7808 */ /* 0x000fe40001800000 */
[----:B------:R-:W-:-:S03]  /*2720*/  FMNMX.FTZ R26, R149, R26, !PT ;  /* 0x0000001a951a7209 */ /* 0x000fc60007810000 */
[----:B------:R-:W2:Y:S01]  /*2730*/  MUFU.TANH R69, R69 ;  /* 0x0000004500457308 */ /* 0x000ea20000002400 */
[----:B-----5:R-:W-:Y:S02]  /*2740*/  FSEL R63, R64, -INF , P6 ;  /* 0xff800000403f7808 */ /* 0x020fe40003000000 */
[----:B------:R-:W-:-:S05]  /*2750*/  ISETP.GT.AND P6, PT, R73, 0x81, PT ;  /* 0x000000814900780c */ /* 0x000fca0003fc4270 */
[----:B------:R-:W5:Y:S01]  /*2760*/  MUFU.TANH R76, R76 ;  /* 0x0000004c004c7308 */ /* 0x000f620000002400 */
[----:B---3--:R-:W-:Y:S02]  /*2770*/  FSEL R157, R70, -INF , P2 ;  /* 0xff800000469d7808 */ /* 0x008fe40001000000 */
[----:B------:R-:W-:-:S05]  /*2780*/  FMNMX.FTZ R26, R155, R26, !PT ;  /* 0x0000001a9b1a7209 */ /* 0x000fca0007810000 */
[----:B------:R-:W3:Y:S01]  /*2790*/  MUFU.TANH R71, R71 ;  /* 0x0000004700477308 */ /* 0x000ee20000002400 */
[----:B0-----:R-:W-:Y:S02]  /*27a0*/  FSEL R65, R66, -INF , P5 ;  /* 0xff80000042417808 */ /* 0x001fe40002800000 */
[----:B------:R-:W-:-:S05]  /*27b0*/  ISETP.GT.AND P5, PT, R73, 0x88, PT ;  /* 0x000000884900780c */ /* 0x000fca0003fa4270 */
[----:B------:R-:W0:Y:S01]  /*27c0*/  MUFU.TANH R2, R96 ;  /* 0x0000006000027308 */ /* 0x000e220000002400 */
[----:B-1----:R-:W-:Y:S02]  /*27d0*/  FSEL R72, R72, -INF , P6 ;  /* 0xff80000048487808 */ /* 0x002fe40003000000 */
[----:B------:R-:W-:-:S05]  /*27e0*/  FMNMX.FTZ R19, R157, R26, !PT ;  /* 0x0000001a9d137209 */ /* 0x000fca0007810000 */
[----:B------:R-:W1:Y:S01]  /*27f0*/  MUFU.TANH R22, R22 ;  /* 0x0000001600167308 */ /* 0x000e620000002400 */
[----:B----4-:R-:W-:Y:S02]  /*2800*/  FSEL R67, R68, -INF , P4 ;  /* 0xff80000044437808 */ /* 0x010fe40002000000 */
[----:B------:R-:W-:-:S05]  /*2810*/  ISETP.GT.AND P4, PT, R73, 0x89, PT ;  /* 0x000000894900780c */ /* 0x000fca0003f84270 */
[----:B------:R-:W4:Y:S01]  /*2820*/  MUFU.TANH R8, R84 ;  /* 0x0000005400087308 */ /* 0x000f220000002400 */
[----:B--2---:R-:W-:Y:S02]  /*2830*/  FSEL R74, R74, -INF , P5 ;  /* 0xff8000004a4a7808 */ /* 0x004fe40002800000 */
[----:B------:R-:W-:-:S05]  /*2840*/  FMNMX.FTZ R87, R72, R19, !PT ;  /* 0x0000001348577209 */ /* 0x000fca0007810000 */
[----:B------:R-:W2:Y:S01]  /*2850*/  MUFU.TANH R75, R75 ;  /* 0x0000004b004b7308 */ /* 0x000ea20000002400 */
[----:B------:R-:W-:Y:S02]  /*2860*/  FSEL R69, R69, -INF , P3 ;  /* 0xff80000045457808 */ /* 0x000fe40001800000 */
[----:B------:R-:W-:-:S05]  /*2870*/  ISETP.GT.AND P3, PT, R73, 0x90, PT ;  /* 0x000000904900780c */ /* 0x000fca0003f64270 */
[----:B------:R-:W2:Y:S01]  /*2880*/  MUFU.TANH R12, R100 ;  /* 0x00000064000c7308 */ /* 0x000ea20000002400 */
[----:B-----5:R-:W-:Y:S02]  /*2890*/  FSEL R76, R76, -INF , P4 ;  /* 0xff8000004c4c7808 */ /* 0x020fe40002000000 */
[----:B------:R-:W-:-:S05]  /*28a0*/  FMNMX.FTZ R87, R74, R87, !PT ;  /* 0x000000574a577209 */ /* 0x000fca0007810000 */
[----:B------:R-:W5:Y:S01]  /*28b0*/  MUFU.TANH R78, R78 ;  /* 0x0000004e004e7308 */ /* 0x000f620000002400 */
[----:B---3--:R-:W-:-:S07]  /*28c0*/  FSEL R71, R71, -INF , P2 ;  /* 0xff80000047477808 */ /* 0x008fce0001000000 */
[----:B------:R-:W3:Y:S01]  /*28d0*/  MUFU.TANH R20, R82 ;  /* 0x0000005200147308 */ /* 0x000ee20000002400 */
[----:B------:R-:W-:-:S07]  /*28e0*/  ISETP.GT.AND P2, PT, R73, 0x91, PT ;  /* 0x000000914900780c */ /* 0x000fce0003f44270 */
[----:B------:R-:W3:Y:S01]  /*28f0*/  MUFU.TANH R6, R98 ;  /* 0x0000006200067308 */ /* 0x000ee20000002400 */
[----:B0-----:R-:W-:-:S07]  /*2900*/  FSEL R2, R2, -INF , P3 ;  /* 0xff80000002027808 */ /* 0x001fce0001800000 */
[----:B------:R-:W0:Y:S01]  /*2910*/  MUFU.TANH R42, R104 ;  /* 0x00000068002a7308 */ /* 0x000e220000002400 */
[----:B------:R-:W-:-:S07]  /*2920*/  FMNMX.FTZ R87, R76, R87, !PT ;  /* 0x000000574c577209 */ /* 0x000fce0007810000 */
[----:B------:R-:W0:Y:S01]  /*2930*/  MUFU.TANH R10, R86 ;  /* 0x00000056000a7308 */ /* 0x000e220000002400 */
[----:B-1----:R-:W-:-:S07]  /*2940*/  FSEL R19, R22, -INF , P6 ;  /* 0xff80000016137808 */ /* 0x002fce0003000000 */
[----:B------:R-:W1:Y:S01]  /*2950*/  MUFU.TANH R14, R102 ;  /* 0x00000066000e7308 */ /* 0x000e620000002400 */
[----:B------:R-:W-:-:S07]  /*2960*/  ISETP.GT.AND P6, PT, R73, 0x98, PT ;  /* 0x000000984900780c */ /* 0x000fce0003fc4270 */
[----:B------:R-:W1:Y:S01]  /*2970*/  MUFU.TANH R38, R108 ;  /* 0x0000006c00267308 */ /* 0x000e620000002400 */
[----:B----4-:R-:W-:-:S07]  /*2980*/  FSEL R8, R8, -INF , P2 ;  /* 0xff80000008087808 */ /* 0x010fce0001000000 */
[----:B------:R-:W4:Y:S01]  /*2990*/  MUFU.TANH R80, R80 ;  /* 0x0000005000507308 */ /* 0x000f220000002400 */
[----:B------:R-:W-:-:S07]  /*29a0*/  FMNMX.FTZ R87, R2, R87, !PT ;  /* 0x0000005702577209 */ /* 0x000fce0007810000 */
[----:B------:R5:W4:Y:S01]  /*29b0*/  MUFU.TANH R40, R109 ;  /* 0x0000006d00287308 */ /* 0x000b220000002400 */
[----:B--2---:R-:W-:-:S07]  /*29c0*/  FSEL R75, R75, -INF , P5 ;  /* 0xff8000004b4b7808 */ /* 0x004fce0002800000 */
[----:B------:R-:W2:Y:S01]  /*29d0*/  MUFU.TANH R106, R106 ;  /* 0x0000006a006a7308 */ /* 0x000ea20000002400 */
[----:B------:R-:W-:-:S07]  /*29e0*/  ISETP.GT.AND P5, PT, R73, 0x99, PT ;  /* 0x000000994900780c */ /* 0x000fce0003fa4270 */
[----:B------:R-:W2:Y:S01]  /*29f0*/  MUFU.TANH R28, R112 ;  /* 0x00000070001c7308 */ /* 0x000ea20000002400 */
[----:B------:R-:W-:-:S07]  /*2a00*/  FSEL R46, R12, -INF , P6 ;  /* 0xff8000000c2e7808 */ /* 0x000fce0003000000 */
[----:B------:R-:W-:Y:S01]  /*2a10*/  MUFU.TANH R110, R110 ;  /* 0x0000006e006e7308 */ /* 0x000fe20000002400 */
[----:B------:R-:W-:-:S07]  /*2a20*/  FMNMX.FTZ R87, R8, R87, !PT ;  /* 0x0000005708577209 */ /* 0x000fce0007810000 */
[----:B------:R-:W-:Y:S01]  /*2a30*/  MUFU.TANH R116, R116 ;  /* 0x0000007400747308 */ /* 0x000fe20000002400 */
[----:B-----5:R-:W-:Y:S02]  /*2a40*/  FSEL R109, R78, -INF , P4 ;  /* 0xff8000004e6d7808 */ /* 0x020fe40002000000 */
[----:B------:R-:W-:Y:S01]  /*2a50*/  MOV R88, UR5 ;  /* 0x0000000500587c02 */ /* 0x000fe20008000f00 */
[----:B------:R-:W-:Y:S01]  /*2a60*/  FMUL.FTZ R48, R111, UR4 ;  /* 0x000000046f307c20 */ /* 0x000fe20008410000 */
[----:B------:R-:W-:Y:S01]  /*2a70*/  ISETP.GT.AND P4, PT, R73, 0xa0, PT ;  /* 0x000000a04900780c */ /* 0x000fe20003f84270 */
[----:B------:R-:W-:Y:S01]  /*2a80*/  FMUL.FTZ R64, R114, UR4 ;  /* 0x0000000472407c20 */ /* 0x000fe20008410000 */
[----:B---3--:R-:W-:Y:S01]  /*2a90*/  FSEL R44, R20, -INF , P5 ;  /* 0xff800000142c7808 */ /* 0x008fe20002800000 */
[----:B------:R4:W3:Y:S01]  /*2aa0*/  MUFU.TANH R26, R113 ;  /* 0x00000071001a7308 */ /* 0x0008e20000002400 */
[----:B------:R-:W-:Y:S01]  /*2ab0*/  FMNMX.FTZ R87, R46, R87, !PT ;  /* 0x000000572e577209 */ /* 0x000fe20007810000 */
[----:B------:R-:W-:Y:S01]  /*2ac0*/  FMUL.FTZ R90, R115, UR4 ;  /* 0x00000004735a7c20 */ /* 0x000fe20008410000 */
[----:B------:R-:W-:Y:S01]  /*2ad0*/  FSEL R6, R6, -INF , P3 ;  /* 0xff80000006067808 */ /* 0x000fe20001800000 */
[----:B------:R-:W-:Y:S01]  /*2ae0*/  FMUL.FTZ R92, R119, UR4 ;  /* 0x00000004775c7c20 */ /* 0x000fe20008410000 */
[C---:B------:R-:W-:Y:S01]  /*2af0*/  ISETP.GT.AND P3, PT, R73.reuse, 0xa1, PT ;  /* 0x000000a14900780c */ /* 0x040fe20003f64270 */
[----:B------:R-:W5:Y:S01]  /*2b00*/  LDL R100, [R1+0x14] ;  /* 0x0000140001647983 */ /* 0x000f620000100800 */
[----:B0-----:R-:W-:Y:S01]  /*2b10*/  FSEL R42, R42, -INF , P4 ;  /* 0xff8000002a2a7808 */ /* 0x001fe20002000000 */
[----:B------:R0:W0:Y:S01]  /*2b20*/  MUFU.TANH R22, R117 ;  /* 0x0000007500167308 */ /* 0x0000220000002400 */
[----:B------:R-:W-:Y:S01]  /*2b30*/  FMNMX.FTZ R87, R44, R87, !PT ;  /* 0x000000572c577209 */ /* 0x000fe20007810000 */
[----:B------:R-:W-:Y:S01]  /*2b40*/  FMUL.FTZ R86, R118, UR4 ;  /* 0x0000000476567c20 */ /* 0x000fe20008410000 */
[----:B------:R-:W-:Y:S01]  /*2b50*/  FSEL R10, R10, -INF , P2 ;  /* 0xff8000000a0a7808 */ /* 0x000fe20001000000 */
[--C-:B------:R-:W-:Y:S01]  /*2b60*/  IMAD.MOV.U32 R150, RZ, RZ, R151.reuse ;  /* 0x000000ffff967224 */ /* 0x100fe200078e0097 */
[C---:B------:R-:W-:Y:S01]  /*2b70*/  ISETP.GT.AND P2, PT, R73.reuse, 0xa8, PT ;  /* 0x000000a84900780c */ /* 0x040fe20003f44270 */
[--C-:B------:R-:W-:Y:S01]  /*2b80*/  IMAD.MOV.U32 R148, RZ, RZ, R151.reuse ;  /* 0x000000ffff947224 */ /* 0x100fe200078e0097 */
[----:B------:R-:W-:Y:S01]  /*2b90*/  FSEL R52, R52, -INF , P3 ;  /* 0xff80000034347808 */ /* 0x000fe20001800000 */
[----:B------:R-:W0:Y:S01]  /*2ba0*/  MUFU.TANH R48, R48 ;  /* 0x0000003000307308 */ /* 0x000e220000002400 */
[----:B------:R-:W-:Y:S01]  /*2bb0*/  FMNMX.FTZ R87, R42, R87, !PT ;  /* 0x000000572a577209 */ /* 0x000fe20007810000 */
[--C-:B------:R-:W-:Y:S01]  /*2bc0*/  IMAD.MOV.U32 R144, RZ, RZ, R151.reuse ;  /* 0x000000ffff907224 */ /* 0x100fe200078e0097 */
[----:B-1----:R-:W-:Y:S01]  /*2bd0*/  FSEL R14, R14, -INF , P6 ;  /* 0xff8000000e0e7808 */ /* 0x002fe20003000000 */
[--C-:B------:R-:W-:Y:S01]  /*2be0*/  IMAD.MOV.U32 R142, RZ, RZ, R151.reuse ;  /* 0x000000ffff8e7224 */ /* 0x100fe200078e0097 */
[C---:B------:R-:W-:Y:S01]  /*2bf0*/  ISETP.GT.AND P6, PT, R73.reuse, 0xa9, PT ;  /* 0x000000a94900780c */ /* 0x040fe20003fc4270 */
[--C-:B------:R-:W-:Y:S01]  /*2c00*/  IMAD.MOV.U32 R138, RZ, RZ, R151.reuse ;  /* 0x000000ffff8a7224 */ /* 0x100fe200078e0097 */
[----:B------:R-:W-:Y:S01]  /*2c10*/  FSEL R38, R38, -INF , P2 ;  /* 0xff80000026267808 */ /* 0x000fe20001000000 */
[----:B------:R-:W1:Y:S01]  /*2c20*/  MUFU.TANH R64, R64 ;  /* 0x0000004000407308 */ /* 0x000e620000002400 */
[----:B------:R-:W-:Y:S01]  /*2c30*/  FMNMX.FTZ R87, R52, R87, !PT ;  /* 0x0000005734577209 */ /* 0x000fe20007810000 */
[--C-:B------:R-:W-:Y:S01]  /*2c40*/  IMAD.MOV.U32 R136, RZ, RZ, R151.reuse ;  /* 0x000000ffff887224 */ /* 0x100fe200078e0097 */
[----:B----4-:R-:W-:Y:S01]  /*2c50*/  FSEL R113, R80, -INF , P5 ;  /* 0xff80000050717808 */ /* 0x010fe20002800000 */
[--C-:B------:R-:W-:Y:S01]  /*2c60*/  IMAD.MOV.U32 R132, RZ, RZ, R151.reuse ;  /* 0x000000ffff847224 */ /* 0x100fe200078e0097 */
[C---:B------:R-:W-:Y:S01]  /*2c70*/  ISETP.GT.AND P5, PT, R73.reuse, 0xb0, PT ;  /* 0x000000b04900780c */ /* 0x040fe20003fa4270 */
[--C-:B------:R-:W-:Y:S01]  /*2c80*/  IMAD.MOV.U32 R130, RZ, RZ, R151.reuse ;  /* 0x000000ffff827224 */ /* 0x100fe200078e0097 */
[----:B------:R-:W-:Y:S01]  /*2c90*/  FSEL R40, R40, -INF , P6 ;  /* 0xff80000028287808 */ /* 0x000fe20003000000 */
[----:B------:R-:W4:Y:S01]  /*2ca0*/  MUFU.TANH R90, R90 ;  /* 0x0000005a005a7308 */ /* 0x000f220000002400 */
[----:B------:R-:W-:Y:S01]  /*2cb0*/  FMNMX.FTZ R87, R38, R87, !PT ;  /* 0x0000005726577209 */ /* 0x000fe20007810000 */
[--C-:B------:R-:W-:Y:S01]  /*2cc0*/  IMAD.MOV.U32 R126, RZ, RZ, R151.reuse ;  /* 0x000000ffff7e7224 */ /* 0x100fe200078e0097 */
[----:B--2---:R-:W-:Y:S01]  /*2cd0*/  FSEL R20, R106, -INF , P4 ;  /* 0xff8000006a147808 */ /* 0x004fe20002000000 */
[----:B------:R-:W-:Y:S01]  /*2ce0*/  IMAD.MOV.U32 R124, RZ, RZ, R151 ;  /* 0x000000ffff7c7224 */ /* 0x000fe200078e0097 */
[----:B------:R-:W-:-:S02]  /*2cf0*/  ISETP.GT.AND P4, PT, R73, 0xb1, PT ;  /* 0x000000b14900780c */ /* 0x000fc40003f84270 */
[----:B------:R-:W-:Y:S01]  /*2d00*/  FSEL R28, R28, -INF , P5 ;  /* 0xff8000001c1c7808 */ /* 0x000fe20002800000 */
[----:B------:R-:W2:Y:S01]  /*2d10*/  MUFU.TANH R86, R86 ;  /* 0x0000005600567308 */ /* 0x000ea20000002400 */
[----:B------:R-:W-:Y:S02]  /*2d20*/  FMNMX.FTZ R87, R40, R87, !PT ;  /* 0x0000005728577209 */ /* 0x000fe40007810000 */
[----:B------:R-:W-:Y:S02]  /*2d30*/  FSEL R12, R24, -INF , P3 ;  /* 0xff800000180c7808 */ /* 0x000fe40001800000 */
[----:B------:R-:W-:Y:S02]  /*2d40*/  ISETP.GT.AND P3, PT, R73, 0xb8, PT ;  /* 0x000000b84900780c */ /* 0x000fe40003f64270 */
[----:B---3--:R-:W-:Y:S01]  /*2d50*/  FSEL R26, R26, -INF , P4 ;  /* 0xff8000001a1a7808 */ /* 0x008fe20002000000 */
[----:B------:R-:W3:Y:S01]  /*2d60*/  MUFU.TANH R92, R92 ;  /* 0x0000005c005c7308 */ /* 0x000ee20000002400 */
[----:B------:R-:W-:-:S02]  /*2d70*/  FMNMX.FTZ R87, R28, R87, !PT ;  /* 0x000000571c577209 */ /* 0x000fc40007810000 */
[----:B0-----:R-:W-:Y:S02]  /*2d80*/  FSEL R117, R110, -INF , P2 ;  /* 0xff8000006e757808 */ /* 0x001fe40001000000 */
[----:B------:R-:W-:Y:S02]  /*2d90*/  ISETP.GT.AND P2, PT, R73, 0xb9, PT ;  /* 0x000000b94900780c */ /* 0x000fe40003f44270 */
[----:B------:R-:W-:Y:S02]  /*2da0*/  FSEL R73, R116, -INF , P3 ;  /* 0xff80000074497808 */ /* 0x000fe40001800000 */
[----:B------:R-:W-:Y:S02]  /*2db0*/  FMNMX.FTZ R30, R26, R87, !PT ;  /* 0x000000571a1e7209 */ /* 0x000fe40007810000 */
[----:B------:R-:W-:Y:S02]  /*2dc0*/  FSEL R24, R22, -INF , P2 ;  /* 0xff80000016187808 */ /* 0x000fe40001000000 */
[----:B------:R-:W-:-:S02]  /*2dd0*/  FMNMX.FTZ R87, R73, R30, !PT ;  /* 0x0000001e49577209 */ /* 0x000fc40007810000 */
[----:B------:R-:W-:Y:S02]  /*2de0*/  MOV R146, R151 ;  /* 0x0000009700927202 */ /* 0x000fe40000000f00 */
[----:B------:R-:W-:Y:S02]  /*2df0*/  FMNMX.FTZ R30, R24, R87, !PT ;  /* 0x00000057181e7209 */ /* 0x000fe40007810000 */
[-C--:B------:R-:W-:Y:S02]  /*2e00*/  MOV R140, R151.reuse ;  /* 0x00000097008c7202 */ /* 0x080fe40000000f00 */
[-C--:B------:R-:W-:Y:S01]  /*2e10*/  MOV R134, R151.reuse ;  /* 0x0000009700867202 */ /* 0x080fe20000000f00 */
[----:B------:R-:W0:Y:S01]  /*2e20*/  SHFL.BFLY PT, R87, R30, 0x2, 0x1f ;  /* 0x0c401f001e577f89 */ /* 0x000e2200000e0000 */
[-C--:B------:R-:W-:Y:S02]  /*2e30*/  MOV R128, R151.reuse ;  /* 0x0000009700807202 */ /* 0x080fe40000000f00 */
[----:B------:R-:W-:-:S02]  /*2e40*/  MOV R122, R151 ;  /* 0x00000097007a7202 */ /* 0x000fc40000000f00 */
[----:B0-----:R-:W-:-:S05]  /*2e50*/  FMNMX.FTZ R32, R30, R87, !PT ;  /* 0x000000571e207209 */ /* 0x001fca0007810000 */
[----:B------:R-:W0:Y:S02]  /*2e60*/  SHFL.BFLY PT, R87, R32, 0x1, 0x1f ;  /* 0x0c201f0020577f89 */ /* 0x000e2400000e0000 */
[----:B0-----:R-:W-:-:S04]  /*2e70*/  FMNMX.FTZ R87, R32, R87, !PT ;  /* 0x0000005720577209 */ /* 0x001fc80007810000 */
[C---:B------:R-:W-:Y:S01]  /*2e80*/  FSETP.NEU.FTZ.AND P0, PT, R87.reuse, -INF , PT ;  /* 0xff8000005700780b */ /* 0x040fe20003f1d000 */
[----:B------:R-:W-:-:S05]  /*2e90*/  FMUL.FTZ R22, R87, R88 ;  /* 0x0000005857167220 */ /* 0x000fca0000410000 */
[----:B------:R-:W-:Y:S02]  /*2ea0*/  FSEL R22, R22, RZ, P0 ;  /* 0x000000ff16167208 */ /* 0x000fe40000000000 */
[----:B------:R-:W-:Y:S01]  /*2eb0*/  ISETP.NE.AND P0, PT, R120, RZ, PT ;  /* 0x000000ff7800720c */ /* 0x000fe20003f05270 */
[--C-:B------:R-:W-:Y:S02]  /*2ec0*/  IMAD.MOV.U32 R120, RZ, RZ, R151.reuse ;  /* 0x000000ffff787224 */ /* 0x100fe400078e0097 */
[-CC-:B------:R-:W-:Y:S01]  /*2ed0*/  FFMA.FTZ R111, R4, R88.reuse, -R22.reuse ;  /* 0x00000058046f7223 */ /* 0x180fe20000010816 */
        /* <DEDUP_REMOVED lines=18> */
[----:B----4-:R-:W-:Y:S01]  /*3000*/  FSEL R133, R90, -INF , P4 ;  /* 0xff8000005a857808 */ /* 0x010fe20002000000 */
[--C-:B------:R-:W-:Y:S01]  /*3010*/  FFMA.FTZ R80, R129, R88, -R22.reuse ;  /* 0x0000005881507223 */ /* 0x100fe20000010816 */
[----:B------:R-:W-:Y:S01]  /*3020*/  FMNMX.FTZ R4, R15, R4, !PT ;  /* 0x000000040f047209 */ /* 0x000fe20007810000 */
[-CC-:B------:R-:W-:Y:S01]  /*3030*/  FFMA.FTZ R54, R105, R88.reuse, -R22.reuse ;  /* 0x0000005869367223 */ /* 0x180fe20000010816 */
[----:B--2---:R-:W-:Y:S01]  /*3040*/  FSEL R127, R86, -INF , P3 ;  /* 0xff800000567f7808 */ /* 0x004fe20001800000 */
[--C-:B------:R-:W-:Y:S01]  /*3050*/  FFMA.FTZ R58, R97, R88, -R22.reuse ;  /* 0x00000058613a7223 */ /* 0x100fe20000010816 */
[----:B------:R-:W-:Y:S01]  /*3060*/  FMNMX.FTZ R4, R21, R4, !PT ;  /* 0x0000000415047209 */ /* 0x000fe20007810000 */
[-CC-:B------:R-:W-:Y:S01]  /*3070*/  FFMA.FTZ R97, R8, R88.reuse, -R22.reuse ;  /* 0x0000005808617223 */ /* 0x180fe20000010816 */
[----:B---3--:R-:W-:Y:S01]  /*3080*/  FSEL R129, R92, -INF , P2 ;  /* 0xff8000005c817808 */ /* 0x008fe20001000000 */
        /* <DEDUP_REMOVED lines=39> */
[-C--:B------:R-:W-:Y:S01]  /*3300*/  MOV R149, R151.reuse ;  /* 0x0000009700957202 */ /* 0x080fe20000000f00 */
[--C-:B------:R-:W-:Y:S01]  /*3310*/  IMAD.MOV.U32 R147, RZ, RZ, R151.reuse ;  /* 0x000000ffff937224 */ /* 0x100fe200078e0097 */
[----:B------:R-:W-:Y:S01]  /*3320*/  FMNMX.FTZ R4, R43, R4, !PT ;  /* 0x000000042b047209 */ /* 0x000fe20007810000 */
[--C-:B------:R-:W-:Y:S01]  /*3330*/  IMAD.MOV.U32 R145, RZ, RZ, R151.reuse ;  /* 0x000000ffff917224 */ /* 0x100fe200078e0097 */
[----:B------:R-:W-:Y:S01]  /*3340*/  MOV R143, R151 ;  /* 0x00000097008f7202 */ /* 0x000fe20000000f00 */
[--C-:B------:R-:W-:Y:S01]  /*3350*/  IMAD.MOV.U32 R141, RZ, RZ, R151.reuse ;  /* 0x000000ffff8d7224 */ /* 0x100fe200078e0097 */
[----:B------:R-:W-:Y:S01]  /*3360*/  FMNMX.FTZ R4, R131, R4, !PT ;  /* 0x0000000483047209 */ /* 0x000fe20007810000 */
[----:B------:R-:W-:Y:S01]  /*3370*/  MUFU.EX2 R111, R111 ;  /* 0x0000006f006f7308 */ /* 0x000fe20000000800 */
[----:B------:R-:W-:-:S02]  /*3380*/  IMAD.MOV.U32 R139, RZ, RZ, R151 ;  /* 0x000000ffff8b7224 */ /* 0x000fc400078e0097 */
        /* <DEDUP_REMOVED lines=33> */
[-CC-:B0-----:R-:W-:Y:S01]  /*35a0*/  FFMA.FTZ R107, R40, R88.reuse, -R22.reuse ;  /* 0x00000058286b7223 */ /* 0x181fe20000010816 */
[--C-:B------:R-:W-:Y:S01]  /*35b0*/  FFMA.FTZ R40, R73, R88, -R22.reuse ;  /* 0x0000005849287223 */ /* 0x100fe20000010816 */
[----:B------:R-:W-:Y:S01]  /*35c0*/  FMNMX.FTZ R4, R117, R4, !PT ;  /* 0x0000000475047209 */ /* 0x000fe20007810000 */
[----:B------:R-:W-:-:S03]  /*35d0*/  FFMA.FTZ R73, R24, R88, -R22 ;  /* 0x0000005818497223 */ /* 0x000fc60000010816 */
        /* <DEDUP_REMOVED lines=22> */
[----:B------:R0:W-:Y:S03]  /*3740*/  MUFU.EX2 R125, R26 ;  /* 0x0000001a007d7308 */ /* 0x0001e60000000800 */
[----:B------:R-:W-:-:S05]  /*3750*/  FSEL R4, R4, RZ, P2 ;  /* 0x000000ff04047208 */ /* 0x000fca0001000000 */
[--C-:B------:R-:W-:Y:S01]  /*3760*/  FFMA.FTZ R8, R5, R88, -R4.reuse ;  /* 0x0000005805087223 */ /* 0x100fe20000010804 */
[----:B------:R-:W-:Y:S01]  /*3770*/  LEA.HI R5, R17, R18, RZ, 0x4 ;  /* 0x0000001211057211 */ /* 0x000fe200078f20ff */
[-CC-:B------:R-:W-:Y:S01]  /*3780*/  FFMA.FTZ R22, R11, R88.reuse, -R4.reuse ;  /* 0x000000580b167223 */ /* 0x180fe20000010804 */
[-CC-:B------:R-:W-:Y:S01]  /*3790*/  FFMA.FTZ R11, R25, R88.reuse, -R4.reuse ;  /* 0x00000058190b7223 */ /* 0x180fe20000010804 */
[-CC-:B0-----:R-:W-:Y:S01]  /*37a0*/  FFMA.FTZ R26, R27, R88.reuse, -R4.reuse ;  /* 0x000000581b1a7223 */ /* 0x181fe20000010804 */
[----:B------:R-:W-:Y:S01]  /*37b0*/  LOP3.LUT R25, R5, 0xfffffff0, RZ, 0xc0, !PT ;  /* 0xfffffff005197812 */ /* 0x000fe200078ec0ff */
[-CC-:B------:R-:W-:Y:S01]  /*37c0*/  FFMA.FTZ R52, R31, R88.reuse, -R4.reuse ;  /* 0x000000581f347223 */ /* 0x180fe20000010804 */
[-CC-:B------:R-:W-:Y:S01]  /*37d0*/  FFMA.FTZ R31, R39, R88.reuse, -R4.reuse ;  /* 0x00000058271f7223 */ /* 0x180fe20000010804 */
[-CC-:B------:R-:W-:Y:S01]  /*37e0*/  FFMA.FTZ R74, R41, R88.reuse, -R4.reuse ;  /* 0x00000058294a7223 */ /* 0x180fe20000010804 */
[----:B------:R-:W-:Y:S01]  /*37f0*/  FFMA.FTZ R3, R3, R88, -R4 ;  /* 0x0000005803037223 */ /* 0x000fe20000010804 */
[----:B------:R-:W-:-:S02]  /*3800*/  IMAD.IADD R27, R18, 0x1, -R25 ;  /* 0x00000001121b7824 */ /* 0x000fc400078e0a19 */
[-CC-:B------:R-:W-:Y:S01]  /*3810*/  FFMA.FTZ R25, R47, R88.reuse, -R4.reuse ;  /* 0x000000582f197223 */ /* 0x180fe20000010804 */
[----:B------:R-:W-:Y:S02]  /*3820*/  IMAD.U32 R47, RZ, RZ, UR36 ;  /* 0x00000024ff2f7e24 */ /* 0x000fe4000f8e00ff */
[-CC-:B------:R-:W-:Y:S01]  /*3830*/  FFMA.FTZ R72, R35, R88.reuse, -R4.reuse ;  /* 0x0000005823487223 */ /* 0x180fe20000010804 */
[-CC-:B------:R-:W-:Y:S01]  /*3840*/  FFMA.FTZ R7, R7, R88.reuse, -R4.reuse ;  /* 0x0000005807077223 */ /* 0x180fe20000010804 */
[----:B------:R-:W-:Y:S01]  /*3850*/  SHF.R.S32.HI R44, RZ, 0x1f, R27 ;  /* 0x0000001fff2c7819 */ /* 0x000fe2000001141b */
[-CC-:B------:R-:W-:Y:S01]  /*3860*/  FFMA.FTZ R35, R43, R88.reuse, -R4.reuse ;  /* 0x000000582b237223 */ /* 0x180fe20000010804 */
[----:B------:R-:W-:Y:S01]  /*3870*/  MUFU.EX2 R3, R3 ;  /* 0x0000000300037308 */ /* 0x000fe20000000800 */
[-CC-:B------:R-:W-:Y:S01]  /*3880*/  FFMA.FTZ R90, R9, R88.reuse, -R4.reuse ;  /* 0x00000058095a7223 */ /* 0x180fe20000010804 */
[----:B------:R-:W-:Y:S01]  /*3890*/  LEA.HI R39, R44, R27, RZ, 0x3 ;  /* 0x0000001b2c277211 */ /* 0x000fe200078f18ff */
[--C-:B------:R-:W-:Y:S01]  /*38a0*/  FFMA.FTZ R13, R13, R88, -R4.reuse ;  /* 0x000000580d0d7223 */ /* 0x100fe20000010804 */
[----:B------:R-:W-:Y:S01]  /*38b0*/  LEA.HI R17, R17, R18, RZ, 0x5 ;  /* 0x0000001211117211 */ /* 0x000fe200078f28ff */
[-CC-:B------:R-:W-:Y:S01]  /*38c0*/  FFMA.FTZ R15, R15, R88.reuse, -R4.reuse ;  /* 0x000000580f0f7223 */ /* 0x180fe20000010804 */
[C---:B------:R-:W-:Y:S01]  /*38d0*/  LOP3.LUT R44, R39.reuse, 0xfffffff8, RZ, 0xc0, !PT ;  /* 0xfffffff8272c7812 */ /* 0x040fe200078ec0ff */
[----:B------:R-:W-:Y:S01]  /*38e0*/  IMAD.SHL.U32 R39, R39, 0x40, RZ ;  /* 0x0000004027277824 */ /* 0x000fe200078e00ff */
[----:B------:R-:W0:Y:S01]  /*38f0*/  MUFU.EX2 R8, R8 ;  /* 0x0000000800087308 */ /* 0x000e220000000800 */
[----:B------:R-:W-:Y:S01]  /*3900*/  SHF.L.U32 R17, R17, 0x5, RZ ;  /* 0x0000000511117819 */ /* 0x000fe200000006ff */
[-C--:B------:R-:W-:Y:S01]  /*3910*/  FFMA.FTZ R18, R53, R88.reuse, -R4 ;  /* 0x0000005835127223 */ /* 0x080fe20000010804 */
[----:B------:R-:W-:Y:S01]  /*3920*/  IMAD.IADD R41, R27, 0x1, -R44 ;  /* 0x000000011b297824 */ /* 0x000fe200078e0a2c */
[----:B------:R-:W-:Y:S01]  /*3930*/  SHF.R.S32.HI R27, RZ, 0x4, R5 ;  /* 0x00000004ff1b7819 */ /* 0x000fe20000011405 */
[-CC-:B------:R-:W-:Y:S01]  /*3940*/  FFMA.FTZ R44, R49, R88.reuse, -R4.reuse ;  /* 0x00000058312c7223 */ /* 0x180fe20000010804 */
[-CC-:B------:R-:W-:Y:S01]  /*3950*/  FFMA.FTZ R49, R10, R88.reuse, -R4.reuse ;  /* 0x000000580a317223 */ /* 0x180fe20000010804 */
[-CC-:B------:R-:W-:Y:S01]  /*3960*/  FFMA.FTZ R53, R6, R88.reuse, -R4.reuse ;  /* 0x0000005806357223 */ /* 0x180fe20000010804 */
[----:B------:R-:W-:Y:S01]  /*3970*/  SHF.L.U32 R5, R41, 0x6, RZ ;  /* 0x0000000629057819 */ /* 0x000fe200000006ff */
[----:B------:R-:W-:Y:S01]  /*3980*/  IMAD.SHL.U32 R92, R27, 0x8, RZ ;  /* 0x000000081b5c7824 */ /* 0x000fe200078e00ff */
[----:B------:R-:W1:Y:S01]  /*3990*/  MUFU.EX2 R7, R7 ;  /* 0x0000000700077308 */ /* 0x000e620000000800 */
[-CC-:B------:R-:W-:Y:S01]  /*39a0*/  FFMA.FTZ R96, R61, R88.reuse, -R4.reuse ;  /* 0x000000583d607223 */ /* 0x180fe20000010804 */
[----:B------:R-:W-:Y:S01]  /*39b0*/  LOP3.LUT R5, R5, 0x1c0, RZ, 0xc0, !PT ;  /* 0x000001c005057812 */ /* 0x000fe200078ec0ff */
[-CC-:B------:R-:W-:Y:S01]  /*39c0*/  FFMA.FTZ R86, R21, R88.reuse, -R4.reuse ;  /* 0x0000005815567223 */ /* 0x180fe20000010804 */
[----:B------:R-:W-:Y:S01]  /*39d0*/  LOP3.LUT R39, R39, 0x7ffffe00, RZ, 0xc0, !PT ;  /* 0x7ffffe0027277812 */ /* 0x000fe200078ec0ff */
[-C--:B------:R-:W-:Y:S01]  /*39e0*/  FFMA.FTZ R59, R59, R88.reuse, -R4 ;  /* 0x000000583b3b7223 */ /* 0x080fe20000010804 */
[----:B------:R-:W-:Y:S01]  /*39f0*/  LOP3.LUT R92, R5, 0x8, R92, 0xf8, !PT ;  /* 0x00000008055c7812 */ /* 0x000fe200078ef85c */
[----:B0-----:R-:W-:Y:S01]  /*3a00*/  FADD.FTZ R6, R3, R8 ;  /* 0x0000000803067221 */ /* 0x001fe20000010000 */
[----:B------:R-:W-:Y:S01]  /*3a10*/  SHF.R.U32.HI R5, RZ, 0x3, R5 ;  /* 0x00000003ff057819 */ /* 0x000fe20000011605 */
[----:B------:R-:W0:Y:S01]  /*3a20*/  MUFU.EX2 R90, R90 ;  /* 0x0000005a005a7308 */ /* 0x000e220000000800 */
[-CC-:B------:R-:W-:Y:S01]  /*3a30*/  FFMA.FTZ R9, R91, R88.reuse, -R4.reuse ;  /* 0x000000585b097223 */ /* 0x180fe20000010804 */
[-CC-:B------:R-:W-:Y:S01]  /*3a40*/  FFMA.FTZ R24, R95, R88.reuse, -R4.reuse ;  /* 0x000000585f187223 */ /* 0x180fe20000010804 */
[----:B------:R-:W-:Y:S01]  /*3a50*/  LOP3.LUT R43, R92, R5, RZ, 0x3c, !PT ;  /* 0x000000055c2b7212 */ /* 0x000fe200078e3cff */
[----:B------:R-:W-:Y:S01]  /*3a60*/  @!P1 VIADD R5, R47, 0x30840 ;  /* 0x000308402f059836 */ /* 0x000fe20000000000 */
[----:B------:R-:W-:Y:S01]  /*3a70*/  LOP3.LUT R92, R17, 0x7ffffc00, RZ, 0xc0, !PT ;  /* 0x7ffffc00115c7812 */ /* 0x000fe200078ec0ff */
[-CC-:B------:R-:W-:Y:S01]  /*3a80*/  FFMA.FTZ R17, R55, R88.reuse, -R4.reuse ;  /* 0x0000005837117223 */ /* 0x180fe20000010804 */
[-CC-:B------:R-:W-:Y:S01]  /*3a90*/  FFMA.FTZ R21, R29, R88.reuse, -R4.reuse ;  /* 0x000000581d157223 */ /* 0x180fe20000010804 */
[----:B------:R-:W2:Y:S01]  /*3aa0*/  MUFU.EX2 R22, R22 ;  /* 0x0000001600167308 */ /* 0x000ea20000000800 */
[----:B------:R-:W-:Y:S01]  /*3ab0*/  @!P1 PRMT R5, RZ, 0x654, R5 ;  /* 0x00000654ff059816 */ /* 0x000fe20000000005 */
[-C--:B------:R-:W-:Y:S01]  /*3ac0*/  FFMA.FTZ R29, R121, R88.reuse, -R4 ;  /* 0x00000058791d7223 */ /* 0x080fe20000010804 */
[----:B------:R-:W-:Y:S01]  /*3ad0*/  IADD3 R55, R43, R39, R92 ;  /* 0x000000272b377210 */ /* 0x000fe20007ffe05c */
[-CC-:B------:R-:W-:Y:S01]  /*3ae0*/  FFMA.FTZ R92, R57, R88.reuse, -R4.reuse ;  /* 0x00000058395c7223 */ /* 0x180fe20000010804 */
[----:B------:R3:W-:Y:S01]  /*3af0*/  @!P1 SYNCS.ARRIVE.TRANS64.RED.A1T0 RZ, [R5+URZ], RZ ;  /* 0x000000ff05ff99a7 */ /* 0x0007e2000810043f */
[-CC-:B------:R-:W-:Y:S01]  /*3b00*/  FFMA.FTZ R57, R19, R88.reuse, -R4.reuse ;  /* 0x0000005813397223 */ /* 0x180fe20000010804 */
[-CC-:B------:R-:W-:Y:S01]  /*3b10*/  FFMA.FTZ R76, R131, R88.reuse, -R4.reuse ;  /* 0x00000058834c7223 */ /* 0x180fe20000010804 */
[----:B------:R-:W4:Y:S01]  /*3b20*/  MUFU.EX2 R13, R13 ;  /* 0x0000000d000d7308 */ /* 0x000f220000000800 */
[-CC-:B------:R-:W-:Y:S01]  /*3b30*/  FFMA.FTZ R47, R20, R88.reuse, -R4.reuse ;  /* 0x00000058142f7223 */ /* 0x180fe20000010804 */
[-CC-:B------:R-:W-:Y:S01]  /*3b40*/  FFMA.FTZ R27, R51, R88.reuse, -R4.reuse ;  /* 0x00000058331b7223 */ /* 0x180fe20000010804 */
[----:B------:R-:W-:Y:S01]  /*3b50*/  LOP3.LUT P2, RZ, R41, 0x4, RZ, 0xc0, !PT ;  /* 0x0000000429ff7812 */ /* 0x000fe2000784c0ff */
[-CC-:B------:R-:W-:Y:S01]  /*3b60*/  FFMA.FTZ R39, R63, R88.reuse, -R4.reuse ;  /* 0x000000583f277223 */ /* 0x180fe20000010804 */
[----:B---3--:R-:W-:Y:S01]  /*3b70*/  FADD.FTZ R5, R60, R111 ;  /* 0x0000006f3c057221 */ /* 0x008fe20000010000 */
[----:B------:R-:W-:Y:S01]  /*3b80*/  LOP3.LUT P3, RZ, R41, 0x2, RZ, 0xc0, !PT ;  /* 0x0000000229ff7812 */ /* 0x000fe2000786c0ff */
[-C--:B------:R-:W-:Y:S01]  /*3b90*/  FFMA.FTZ R98, R65, R88.reuse, -R4 ;  /* 0x0000005841627223 */ /* 0x080fe20000010804 */
[----:B------:R-:W3:Y:S01]  /*3ba0*/  MUFU.EX2 R15, R15 ;  /* 0x0000000f000f7308 */ /* 0x000ee20000000800 */
[----:B------:R-:W-:Y:S01]  /*3bb0*/  FADD.FTZ R10, R68, R5 ;  /* 0x00000005440a7221 */ /* 0x000fe20000010000 */
[----:B-1----:R-:W-:Y:S01]  /*3bc0*/  FADD.FTZ R5, R7, R6 ;  /* 0x0000000607057221 */ /* 0x002fe20000010000 */
[-CC-:B------:R-:W-:Y:S01]  /*3bd0*/  FFMA.FTZ R43, R67, R88.reuse, -R4.reuse ;  /* 0x00000058432b7223 */ /* 0x180fe20000010804 */
[-C--:B------:R-:W-:Y:S01]  /*3be0*/  FFMA.FTZ R69, R69, R88.reuse, -R4 ;  /* 0x0000005845457223 */ /* 0x080fe20000010804 */
[----:B------:R-:W-:Y:S01]  /*3bf0*/  FADD.FTZ R61, R115, R10 ;  /* 0x0000000a733d7221 */ /* 0x000fe20000010000 */
[----:B0-----:R-:W-:Y:S01]  /*3c00*/  FADD.FTZ R5, R90, R5 ;  /* 0x000000055a057221 */ /* 0x001fe20000010000 */
[-CC-:B------:R-:W-:Y:S01]  /*3c10*/  FFMA.FTZ R71, R71, R88.reuse, -R4.reuse ;  /* 0x0000005847477223 */ /* 0x180fe20000010804 */
[----:B------:R-:W0:Y:S01]  /*3c20*/  MUFU.EX2 R86, R86 ;  /* 0x0000005600567308 */ /* 0x000e220000000800 */
[----:B------:R-:W-:Y:S01]  /*3c30*/  FADD.FTZ R6, R78, R61 ;  /* 0x0000003d4e067221 */ /* 0x000fe20000010000 */
        /* <DEDUP_REMOVED lines=11> */
[----:B------:R-:W-:Y:S01]  /*3cf0*/  FFMA.FTZ R129, R129, R88, -R4 ;  /* 0x0000005881817223 */ /* 0x000fe20000010804 */
[----:B------:R-:W-:Y:S01]  /*3d00*/  F2FP.F16.F32.PACK_AB R4, R111, R60 ;  /* 0x0000003c6f04723e */ /* 0x000fe200000000ff */
[----:B------:R-:W-:Y:S01]  /*3d10*/  IMAD.MOV.U32 R121, RZ, RZ, R151 ;  /* 0x000000ffff797224 */ /* 0x000fe200078e0097 */
[----:B------:R-:W5:Y:S01]  /*3d20*/  MUFU.EX2 R9, R9 ;  /* 0x0000000900097308 */ /* 0x000f620000000800 */
[----:B-1----:R-:W-:Y:S01]  /*3d30*/  FADD.FTZ R59, R119, R6 ;  /* 0x00000006773b7221 */ /* 0x002fe20000010000 */
[----:B--2---:R-:W-:Y:S01]  /*3d40*/  FADD.FTZ R6, R22, R5 ;  /* 0x0000000516067221 */ /* 0x004fe20000010000 */
[----:B------:R-:W-:-:S02]  /*3d50*/  F2FP.F16.F32.PACK_AB R7, R90, R7 ;  /* 0x000000075a07723e */ /* 0x000fc400000000ff */
[----:B------:R-:W-:Y:S01]  /*3d60*/  FADD.FTZ R59, R82, R59 ;  /* 0x0000003b523b7221 */ /* 0x000fe20000010000 */
[----:B----4-:R-:W-:Y:S01]  /*3d70*/  FADD.FTZ R6, R13, R6 ;  /* 0x000000060d067221 */ /* 0x010fe20000010000 */
[----:B------:R-:W-:Y:S01]  /*3d80*/  F2FP.F16.F32.PACK_AB R12, R119, R78 ;  /* 0x0000004e770c723e */ /* 0x000fe200000000ff */
[----:B------:R-:W1:Y:S01]  /*3d90*/  MUFU.EX2 R24, R24 ;  /* 0x0000001800187308 */ /* 0x000e620000000800 */
[----:B------:R-:W-:Y:S01]  /*3da0*/  FADD.FTZ R10, R84, R59 ;  /* 0x0000003b540a7221 */ /* 0x000fe20000010000 */
[----:B---3--:R-:W-:Y:S01]  /*3db0*/  FADD.FTZ R5, R15, R6 ;  /* 0x000000060f057221 */ /* 0x008fe20000010000 */
[----:B------:R-:W-:Y:S02]  /*3dc0*/  F2FP.F16.F32.PACK_AB R6, R115, R68 ;  /* 0x000000447306723e */ /* 0x000fe400000000ff */
[----:B------:R-:W-:Y:S01]  /*3dd0*/  FADD.FTZ R59, R23, R10 ;  /* 0x0000000a173b7221 */ /* 0x000fe20000010000 */
[----:B0-----:R-:W-:Y:S01]  /*3de0*/  FADD.FTZ R10, R86, R5 ;  /* 0x00000005560a7221 */ /* 0x001fe20000010000 */
[----:B------:R-:W-:Y:S01]  /*3df0*/  F2FP.F16.F32.PACK_AB R14, R84, R82 ;  /* 0x00000052540e723e */ /* 0x000fe200000000ff */
[----:B------:R-:W0:Y:S01]  /*3e00*/  MUFU.EX2 R11, R11 ;  /* 0x0000000b000b7308 */ /* 0x000e220000000800 */
[----:B------:R-:W-:Y:S01]  /*3e10*/  FADD.FTZ R5, R58, R59 ;  /* 0x0000003b3a057221 */ /* 0x000fe20000010000 */
[----:B-----5:R-:W-:Y:S01]  /*3e20*/  FADD.FTZ R59, R9, R10 ;  /* 0x0000000a093b7221 */ /* 0x020fe20000010000 */
[----:B------:R-:W-:-:S02]  /*3e30*/  F2FP.F16.F32.PACK_AB R13, R13, R22 ;  /* 0x000000160d0d723e */ /* 0x000fc400000000ff */
[----:B------:R-:W-:Y:S01]  /*3e40*/  FADD.FTZ R10, R56, R5 ;  /* 0x00000005380a7221 */ /* 0x000fe20000010000 */
[----:B------:R-:W-:Y:S02]  /*3e50*/  F2FP.F16.F32.PACK_AB R5, R8, R3 ;  /* 0x000000030805723e */ /* 0x000fe400000000ff */
[----:B------:R-:W2:Y:S01]  /*3e60*/  MUFU.EX2 R26, R26 ;  /* 0x0000001a001a7308 */ /* 0x000ea20000000800 */
[C---:B-1----:R-:W-:Y:S01]  /*3e70*/  FADD.FTZ R8, R24.reuse, R59 ;  /* 0x0000003b18087221 */ /* 0x042fe20000010000 */
[----:B------:R-:W-:Y:S01]  /*3e80*/  FADD.FTZ R61, R85, R10 ;  /* 0x0000000a553d7221 */ /* 0x000fe20000010000 */
[----:B------:R-:W-:Y:S02]  /*3e90*/  LEA R3, R55, UR36, 0x1 ;  /* 0x0000002437037c11 */ /* 0x000fe4000f8e08ff */
[----:B------:R-:W-:Y:S01]  /*3ea0*/  F2FP.F16.F32.PACK_AB R9, R24, R9 ;  /* 0x000000091809723e */ /* 0x000fe200000000ff */
[----:B------:R-:W-:Y:S01]  /*3eb0*/  FADD.FTZ R10, R62, R61 ;  /* 0x0000003d3e0a7221 */ /* 0x000fe20000010000 */
[----:B------:R-:W-:Y:S01]  /*3ec0*/  IADD3 R55, R3, 0x1e800, RZ ;  /* 0x0001e80003377810 */ /* 0x000fe20007ffe0ff */
[----:B------:R-:W1:Y:S01]  /*3ed0*/  MUFU.EX2 R21, R21 ;  /* 0x0000001500157308 */ /* 0x000e620000000800 */
[----:B0-----:R-:W-:Y:S01]  /*3ee0*/  FADD.FTZ R59, R11, R8 ;  /* 0x000000080b3b7221 */ /* 0x001fe20000010000 */
[----:B------:R-:W-:Y:S01]  /*3ef0*/  FADD.FTZ R61, R89, R10 ;  /* 0x0000000a593d7221 */ /* 0x000fe20000010000 */
[----:B------:R-:W-:Y:S01]  /*3f00*/  STSM.16.M88.4 [R3+0x1e800], R4 ;  /* 0x01e8000403007844 */ /* 0x000fe20000000200 */
[----:B------:R-:W-:Y:S01]  /*3f10*/  VIADD R154, R3, 0x1e820 ;  /* 0x0001e820039a7836 */ /* 0x000fe20000000000 */
[----:B------:R-:W-:Y:S01]  /*3f20*/  F2FP.F16.F32.PACK_AB R15, R86, R15 ;  /* 0x0000000f560f723e */ /* 0x000fe200000000ff */
[----:B------:R-:W-:Y:S01]  /*3f30*/  FADD.FTZ R10, R66, R61 ;  /* 0x0000003d420a7221 */ /* 0x000fe20000010000 */
[----:B------:R-:W-:Y:S01]  /*3f40*/  @P3 VIADD R154, R55, 0xffffffe0 ;  /* 0xffffffe0379a3836 */ /* 0x000fe20000000000 */
[----:B------:R-:W0:Y:S01]  /*3f50*/  MUFU.EX2 R52, R52 ;  /* 0x0000003400347308 */ /* 0x000e220000000800 */
[C---:B--2---:R-:W-:Y:S01]  /*3f60*/  FADD.FTZ R8, R26.reuse, R59 ;  /* 0x0000003b1a087221 */ /* 0x044fe20000010000 */
[C---:B------:R-:W-:Y:S01]  /*3f70*/  FADD.FTZ R61, R99.reuse, R10 ;  /* 0x0000000a633d7221 */ /* 0x040fe20000010000 */
[----:B------:R-:W-:Y:S01]  /*3f80*/  F2FP.F16.F32.PACK_AB R11, R26, R11 ;  /* 0x0000000b1a0b723e */ /* 0x000fe200000000ff */
[----:B------:R2:W-:Y:S01]  /*3f90*/  STSM.16.M88.4 [R154], R12 ;  /* 0x0000000c9a007844 */ /* 0x0005e20000000200 */
[----:B------:R-:W-:Y:S01]  /*3fa0*/  F2FP.F16.F32.PACK_AB R22, R99, R66 ;  /* 0x000000426316723e */ /* 0x000fe200000000ff */
[----:B------:R-:W-:Y:S01]  /*3fb0*/  FADD.FTZ R10, R70, R61 ;  /* 0x0000003d460a7221 */ /* 0x000fe20000010000 */
[----:B------:R-:W-:Y:S01]  /*3fc0*/  MOV R131, R151 ;  /* 0x0000009700837202 */ /* 0x000fe20000000f00 */
[----:B------:R-:W3:Y:S01]  /*3fd0*/  MUFU.EX2 R29, R29 ;  /* 0x0000001d001d7308 */ /* 0x000ee20000000800 */
[----:B-1----:R-:W-:Y:S01]  /*3fe0*/  FADD.FTZ R59, R21, R8 ;  /* 0x00000008153b7221 */ /* 0x002fe20000010000 */
[----:B------:R-:W-:Y:S06]  /*3ff0*/  STL [R1], R154 ;  /* 0x0000009a01007387 */ /* 0x000fec0000100800 */
[----:B------:R-:W1:Y:S01]  /*4000*/  MUFU.EX2 R72, R72 ;  /* 0x0000004800487308 */ /* 0x000e620000000800 */
[C---:B0-----:R-:W-:Y:S01]  /*4010*/  FADD.FTZ R8, R52.reuse, R59 ;  /* 0x0000003b34087221 */ /* 0x041fe20000010000 */
[----:B------:R-:W-:-:S02]  /*4020*/  F2FP.F16.F32.PACK_AB R21, R52, R21 ;  /* 0x000000153415723e */ /* 0x000fc400000000ff */
[----:B--2---:R-:W-:Y:S02]  /*4030*/  F2FP.F16.F32.PACK_AB R12, R103, R70 ;  /* 0x00000046670c723e */ /* 0x004fe400000000ff */
[----:B------:R-:W-:Y:S02]  /*4040*/  F2FP.F16.F32.PACK_AB R14, R123, R80 ;  /* 0x000000507b0e723e */ /* 0x000fe400000000ff */
[----:B------:R-:W0:Y:S01]  /*4050*/  MUFU.EX2 R31, R31 ;  /* 0x0000001f001f7308 */ /* 0x000e220000000800 */
[----:B---3--:R-:W-:Y:S01]  /*4060*/  FADD.FTZ R59, R29, R8 ;  /* 0x000000081d3b7221 */ /* 0x008fe20000010000 */
[----:B------:R-:W-:-:S06]  /*4070*/  F2FP.F16.F32.PACK_AB R8, R58, R23 ;  /* 0x000000173a08723e */ /* 0x000fcc00000000ff */
[----:B------:R-:W2:Y:S01]  /*4080*/  MUFU.EX2 R74, R74 ;  /* 0x0000004a004a7308 */ /* 0x000ea20000000800 */
[----:B-1----:R-:W-:Y:S01]  /*4090*/  FADD.FTZ R20, R72, R59 ;  /* 0x0000003b48147221 */ /* 0x002fe20000010000 */
[----:B------:R-:W-:Y:S01]  /*40a0*/  FADD.FTZ R59, R103, R10 ;  /* 0x0000000a673b7221 */ /* 0x000fe20000010000 */
[----:B------:R-:W-:-:S03]  /*40b0*/  F2FP.F16.F32.PACK_AB R10, R85, R56 ;  /* 0x00000038550a723e */ /* 0x000fc600000000ff */
[----:B------:R-:W-:Y:S02]  /*40c0*/  FADD.FTZ R56, R80, R59 ;  /* 0x0000003b50387221 */ /* 0x000fe40000010000 */
[----:B------:R-:W1:Y:S01]  /*40d0*/  MUFU.EX2 R35, R35 ;  /* 0x0000002300237308 */ /* 0x000e620000000800 */
[----:B0-----:R-:W-:Y:S01]  /*40e0*/  FADD.FTZ R23, R31, R20 ;  /* 0x000000141f177221 */ /* 0x001fe20000010000 */
[----:B------:R-:W-:Y:S01]  /*40f0*/  FADD.FTZ R7, R123, R56 ;  /* 0x000000387b077221 */ /* 0x000fe20000010000 */
[----:B------:R-:W-:Y:S01]  /*4100*/  F2FP.F16.F32.PACK_AB R20, R89, R62 ;  /* 0x0000003e5914723e */ /* 0x000fe200000000ff */
[----:B------:R-:W-:Y:S02]  /*4110*/  IMAD.MOV.U32 R123, RZ, RZ, R151 ;  /* 0x000000ffff7b7224 */ /* 0x000fe400078e0097 */
[----:B------:R-:W-:Y:S02]  /*4120*/  FADD.FTZ R56, R32, R7 ;  /* 0x0000000720387221 */ /* 0x000fe40000010000 */
[----:B------:R-:W0:Y:S01]  /*4130*/  MUFU.EX2 R76, R76 ;  /* 0x0000004c004c7308 */ /* 0x000e220000000800 */
[----:B--2---:R-:W-:Y:S01]  /*4140*/  FADD.FTZ R4, R74, R23 ;  /* 0x000000174a047221 */ /* 0x004fe20000010000 */
[----:B------:R-:W-:Y:S01]  /*4150*/  FADD.FTZ R7, R33, R56 ;  /* 0x0000003821077221 */ /* 0x000fe20000010000 */
[----:B------:R-:W-:-:S02]  /*4160*/  F2FP.F16.F32.PACK_AB R23, R72, R29 ;  /* 0x0000001d4817723e */ /* 0x000fc400000000ff */
[----:B------:R-:W-:Y:S02]  /*4170*/  F2FP.F16.F32.PACK_AB R13, R74, R31 ;  /* 0x0000001f4a0d723e */ /* 0x000fe400000000ff */
[----:B------:R-:W-:Y:S01]  /*4180*/  MOV R56, 0x40 ;  /* 0x0000004000387802 */ /* 0x000fe20000000f00 */
[----:B------:R-:W2:Y:S01]  /*4190*/  MUFU.EX2 R25, R25 ;  /* 0x0000001900197308 */ /* 0x000ea20000000800 */
[----:B-1----:R-:W-:Y:S02]  /*41a0*/  FADD.FTZ R5, R35, R4 ;  /* 0x0000000423057221 */ /* 0x002fe40000010000 */
[----:B------:R-:W-:-:S05]  /*41b0*/  SEL R56, R56, 0xffffffc0, !P2 ;  /* 0xffffffc038387807 */ /* 0x000fca0005000000 */
        /* <DEDUP_REMOVED lines=22> */
[----:B0-----:R-:W-:Y:S01]  /*4320*/  FADD.FTZ R29, R17, R4 ;  /* 0x00000004111d7221 */ /* 0x001fe20000010000 */
[----:B------:R-:W-:-:S05]  /*4330*/  IMAD.IADD R4, R55, 0x1, R56 ;  /* 0x0000000137047824 */ /* 0x000fca00078e0238 */
[----:B------:R0:W-:Y:S01]  /*4340*/  STSM.16.M88.4 [R4], R8 ;  /* 0x0000000804007844 */ /* 0x0001e20000000200 */
[----:B------:R-:W3:Y:S01]  /*4350*/  MUFU.EX2 R83, R83 ;  /* 0x0000005300537308 */ /* 0x000ee20000000800 */
[----:B--2---:R-:W-:Y:S01]  /*4360*/  FADD.FTZ R26, R54, R5 ;  /* 0x00000005361a7221 */ /* 0x004fe20000010000 */
[----:B------:R-:W-:-:S05]  /*4370*/  IMAD.IADD R5, R56, 0x1, R154 ;  /* 0x0000000138057824 */ /* 0x000fca00078e029a */
[----:B------:R-:W-:Y:S01]  /*4380*/  STSM.16.M88.4 [R5], R20 ;  /* 0x0000001405007844 */ /* 0x000fe20000000200 */
[----:B------:R-:W2:Y:S01]  /*4390*/  MUFU.EX2 R30, R30 ;  /* 0x0000001e001e7308 */ /* 0x000ea20000000800 */
[----:B-1----:R-:W-:Y:S02]  /*43a0*/  FADD.FTZ R24, R92, R29 ;  /* 0x0000001d5c187221 */ /* 0x002fe40000010000 */
[----:B------:R1:W-:Y:S02]  /*43b0*/  STSM.16.M88.4 [R3+0x24800], R12 ;  /* 0x0248000c03007844 */ /* 0x0003e40000000200 */
[----:B------:R-:W-:Y:S01]  /*43c0*/  FADD.FTZ R29, R19, R24 ;  /* 0x00000018131d7221 */ /* 0x000fe20000010000 */
[----:B0-----:R-:W-:Y:S02]  /*43d0*/  F2FP.F16.F32.PACK_AB R8, R79, R50 ;  /* 0x000000324f08723e */ /* 0x001fe400000000ff */
[----:B------:R-:W0:Y:S01]  /*43e0*/  MUFU.EX2 R96, R96 ;  /* 0x0000006000607308 */ /* 0x000e220000000800 */
[C---:B---3--:R-:W-:Y:S01]  /*43f0*/  FADD.FTZ R31, R83.reuse, R26 ;  /* 0x0000001a531f7221 */ /* 0x048fe20000010000 */
[----:B------:R-:W-:-:S06]  /*4400*/  F2FP.F16.F32.PACK_AB R10, R83, R54 ;  /* 0x00000036530a723e */ /* 0x000fcc00000000ff */
[----:B------:R-:W3:Y:S01]  /*4410*/  MUFU.EX2 R39, R39 ;  /* 0x0000002700277308 */ /* 0x000ee20000000800 */
[----:B--2---:R-:W-:-:S04]  /*4420*/  FADD.FTZ R24, R30, R31 ;  /* 0x0000001f1e187221 */ /* 0x004fc80000010000 */
[----:B------:R-:W-:Y:S01]  /*4430*/  FADD.FTZ R35, R37, R24 ;  /* 0x0000001825237221 */ /* 0x000fe20000010000 */
[----:B------:R-:W-:Y:S02]  /*4440*/  F2FP.F16.F32.PACK_AB R24, R33, R32 ;  /* 0x000000202118723e */ /* 0x000fe400000000ff */
[----:B------:R-:W2:Y:S01]  /*4450*/  MUFU.EX2 R36, R36 ;  /* 0x0000002400247308 */ /* 0x000ea20000000800 */
[----:B0-----:R-:W-:-:S07]  /*4460*/  FADD.FTZ R26, R96, R29 ;  /* 0x0000001d601a7221 */ /* 0x001fce0000010000 */
[----:B------:R-:W0:Y:S01]  /*4470*/  MUFU.EX2 R98, R98 ;  /* 0x0000006200627308 */ /* 0x000e220000000800 */
[----:B---3--:R-:W-:Y:S01]  /*4480*/  FADD.FTZ R31, R39, R26 ;  /* 0x0000001a271f7221 */ /* 0x008fe20000010000 */
[----:B------:R-:W-:-:S05]  /*4490*/  F2FP.F16.F32.PACK_AB R26, R77, R34 ;  /* 0x000000224d1a723e */ /* 0x000fca00000000ff */
[----:B------:R-:W-:Y:S01]  /*44a0*/  STSM.16.M88.4 [R154+0x6000], R24 ;  /* 0x006000189a007844 */ /* 0x000fe20000000200 */
[----:B------:R-:W3:Y:S01]  /*44b0*/  MUFU.EX2 R45, R155 ;  /* 0x0000009b002d7308 */ /* 0x000ee20000000800 */
[----:B--2---:R-:W-:-:S07]  /*44c0*/  FADD.FTZ R58, R36, R35 ;  /* 0x00000023243a7221 */ /* 0x004fce0000010000 */
[----:B------:R-:W2:Y:S01]  /*44d0*/  MUFU.EX2 R43, R43 ;  /* 0x0000002b002b7308 */ /* 0x000ea20000000800 */
[----:B0-----:R-:W-:-:S07]  /*44e0*/  FADD.FTZ R32, R98, R31 ;  /* 0x0000001f62207221 */ /* 0x001fce0000010000 */
[----:B------:R-:W1:Y:S01]  /*44f0*/  MUFU.EX2 R48, R48 ;  /* 0x0000003000307308 */ /* 0x000e620000000800 */
[----:B---3--:R-:W-:-:S07]  /*4500*/  FADD.FTZ R11, R45, R58 ;  /* 0x0000003a2d0b7221 */ /* 0x008fce0000010000 */
[----:B------:R-:W0:Y:S01]  /*4510*/  MUFU.EX2 R60, R69 ;  /* 0x00000045003c7308 */ /* 0x000e220000000800 */
[----:B--2---:R-:W-:-:S07]  /*4520*/  FADD.FTZ R9, R43, R32 ;  /* 0x000000202b097221 */ /* 0x004fce0000010000 */
[----:B------:R-:W2:Y:S01]  /*4530*/  MUFU.EX2 R81, R81 ;  /* 0x0000005100517308 */ /* 0x000ea20000000800 */
[----:B-1----:R-:W-:-:S07]  /*4540*/  FADD.FTZ R14, R48, R11 ;  /* 0x0000000b300e7221 */ /* 0x002fce0000010000 */
[----:B------:R-:W1:Y:S01]  /*4550*/  MUFU.EX2 R71, R71 ;  /* 0x0000004700477308 */ /* 0x000e620000000800 */
[----:B0-----:R-:W-:Y:S01]  /*4560*/  FADD.FTZ R12, R60, R9 ;  /* 0x000000093c0c7221 */ /* 0x001fe20000010000 */
[----:B------:R-:W-:-:S06]  /*4570*/  F2FP.F16.F32.PACK_AB R9, R92, R17 ;  /* 0x000000115c09723e */ /* 0x000fcc00000000ff */
[----:B------:R-:W0:Y:S01]  /*4580*/  MUFU.EX2 R64, R64 ;  /* 0x0000004000407308 */ /* 0x000e220000000800 */
[C---:B--2---:R-:W-:Y:S01]  /*4590*/  FADD.FTZ R11, R81.reuse, R14 ;  /* 0x0000000e510b7221 */ /* 0x044fe20000010000 */
[----:B------:R-:W-:-:S06]  /*45a0*/  F2FP.F16.F32.PACK_AB R48, R81, R48 ;  /* 0x000000305130723e */ /* 0x000fcc00000000ff */
[----:B------:R-:W2:Y:S01]  /*45b0*/  MUFU.EX2 R68, R57 ;  /* 0x0000003900447308 */ /* 0x000ea20000000800 */
[----:B-1----:R-:W-:-:S07]  /*45c0*/  FADD.FTZ R13, R71, R12 ;  /* 0x0000000c470d7221 */ /* 0x002fce0000010000 */
[----:B------:R-:W1:Y:S01]  /*45d0*/  MUFU.EX2 R93, R93 ;  /* 0x0000005d005d7308 */ /* 0x000e620000000800 */
[----:B0-----:R-:W-:Y:S01]  /*45e0*/  FADD.FTZ R14, R64, R11 ;  /* 0x0000000b400e7221 */ /* 0x001fe20000010000 */
[----:B------:R-:W-:-:S05]  /*45f0*/  F2FP.F16.F32.PACK_AB R11, R96, R19 ;  /* 0x00000013600b723e */ /* 0x000fca00000000ff */
[----:B------:R0:W-:Y:S01]  /*4600*/  STSM.16.M88.4 [R4+0x6000], R8 ;  /* 0x0060000804007844 */ /* 0x0001e20000000200 */
[----:B------:R-:W3:Y:S01]  /*4610*/  MUFU.EX2 R75, R75 ;  /* 0x0000004b004b7308 */ /* 0x000ee20000000800 */
[----:B--2---:R-:W-:-:S07]  /*4620*/  FADD.FTZ R12, R68, R13 ;  /* 0x0000000d440c7221 */ /* 0x004fce0000010000 */
[----:B------:R-:W2:Y:S01]  /*4630*/  MUFU.EX2 R2, R2 ;  /* 0x0000000200027308 */ /* 0x000ea20000000800 */
[----:B-1----:R-:W-:Y:S01]  /*4640*/  FADD.FTZ R15, R93, R14 ;  /* 0x0000000e5d0f7221 */ /* 0x002fe20000010000 */
[----:B------:R-:W-:Y:S02]  /*4650*/  F2FP.F16.F32.PACK_AB R14, R45, R36 ;  /* 0x000000242d0e723e */ /* 0x000fe400000000ff */
[----:B------:R-:W-:-:S04]  /*4660*/  F2FP.F16.F32.PACK_AB R50, R93, R64 ;  /* 0x000000405d32723e */ /* 0x000fc800000000ff */
[----:B------:R-:W1:Y:S01]  /*4670*/  MUFU.EX2 R6, R109 ;  /* 0x0000006d00067308 */ /* 0x000e620000000800 */
[----:B---3--:R-:W-:Y:S01]  /*4680*/  FADD.FTZ R13, R75, R12 ;  /* 0x0000000c4b0d7221 */ /* 0x008fe20000010000 */
[----:B------:R-:W-:-:S06]  /*4690*/  F2FP.F16.F32.PACK_AB R12, R37, R30 ;  /* 0x0000001e250c723e */ /* 0x000fcc00000000ff */
[----:B------:R-:W3:Y:S01]  /*46a0*/  MUFU.EX2 R97, R97 ;  /* 0x0000006100617308 */ /* 0x000ee20000000800 */
[----:B--2---:R-:W-:-:S07]  /*46b0*/  FADD.FTZ R32, R2, R15 ;  /* 0x0000000f02207221 */ /* 0x004fce0000010000 */
[----:B------:R-:W2:Y:S01]  /*46c0*/  MUFU.EX2 R53, R53 ;  /* 0x0000003500357308 */ /* 0x000ea20000000800 */
[----:B-1----:R-:W-:-:S07]  /*46d0*/  FADD.FTZ R22, R6, R13 ;  /* 0x0000000d06167221 */ /* 0x002fce0000010000 */
[----:B------:R-:W1:Y:S01]  /*46e0*/  MUFU.EX2 R46, R46 ;  /* 0x0000002e002e7308 */ /* 0x000e620000000800 */
[C---:B---3--:R-:W-:Y:S01]  /*46f0*/  FADD.FTZ R13, R97.reuse, R32 ;  /* 0x00000020610d7221 */ /* 0x048fe20000010000 */
[----:B------:R-:W-:-:S06]  /*4700*/  F2FP.F16.F32.PACK_AB R44, R97, R2 ;  /* 0x00000002612c723e */ /* 0x000fcc00000000ff */
[----:B------:R3:W0:Y:S01]  /*4710*/  MUFU.EX2 R52, R49 ;  /* 0x0000003100347308 */ /* 0x0006220000000800 */
[----:B--2---:R-:W-:-:S07]  /*4720*/  FADD.FTZ R15, R53, R22 ;  /* 0x00000016350f7221 */ /* 0x004fce0000010000 */
[----:B------:R-:W2:Y:S01]  /*4730*/  MUFU.EX2 R101, R101 ;  /* 0x0000006500657308 */ /* 0x000ea20000000800 */
[----:B-1----:R-:W-:Y:S01]  /*4740*/  FADD.FTZ R22, R46, R13 ;  /* 0x0000000d2e167221 */ /* 0x002fe20000010000 */
[----:B------:R-:W-:Y:S02]  /*4750*/  F2FP.F16.F32.PACK_AB R13, R98, R39 ;  /* 0x00000027620d723e */ /* 0x000fe400000000ff */
[----:B---3--:R-:W-:-:S04]  /*4760*/  F2FP.F16.F32.PACK_AB R49, R68, R71 ;  /* 0x000000474431723e */ /* 0x008fc800000000ff */
[----:B------:R1:W3:Y:S01]  /*4770*/  MUFU.EX2 R7, R51 ;  /* 0x0000003300077308 */ /* 0x0002e20000000800 */
[----:B0-----:R-:W-:Y:S01]  /*4780*/  FADD.FTZ R10, R52, R15 ;  /* 0x0000000f340a7221 */ /* 0x001fe20000010000 */
[----:B------:R-:W-:Y:S02]  /*4790*/  F2FP.F16.F32.PACK_AB R15, R60, R43 ;  /* 0x0000002b3c0f723e */ /* 0x000fe400000000ff */
[----:B------:R-:W-:-:S03]  /*47a0*/  F2FP.F16.F32.PACK_AB R45, R52, R53 ;  /* 0x00000035342d723e */ /* 0x000fc600000000ff */
[----:B------:R0:W-:Y:S01]  /*47b0*/  STSM.16.M88.4 [R5+0x6000], R12 ;  /* 0x0060000c05007844 */ /* 0x0001e20000000200 */
[----:B------:R-:W4:Y:S01]  /*47c0*/  MUFU.EX2 R42, R42 ;  /* 0x0000002a002a7308 */ /* 0x000f220000000800 */
[C---:B--2---:R-:W-:Y:S01]  /*47d0*/  FADD.FTZ R11, R101.reuse, R22 ;  /* 0x00000016650b7221 */ /* 0x044fe20000010000 */
[----:B-1----:R-:W-:Y:S02]  /*47e0*/  F2FP.F16.F32.PACK_AB R51, R6, R75 ;  /* 0x0000004b0633723e */ /* 0x002fe400000000ff */
[----:B------:R-:W-:-:S03]  /*47f0*/  F2FP.F16.F32.PACK_AB R46, R101, R46 ;  /* 0x0000002e652e723e */ /* 0x000fc600000000ff */
[----:B------:R0:W-:Y:S01]  /*4800*/  STSM.16.M88.4 [R3+0x2a800], R48 ;  /* 0x02a8003003007844 */ /* 0x0001e20000000200 */
[----:B------:R-:W1:Y:S01]  /*4810*/  MUFU.EX2 R105, R105 ;  /* 0x0000006900697308 */ /* 0x000e620000000800 */
[----:B---3--:R-:W-:-:S07]  /*4820*/  FADD.FTZ R9, R7, R10 ;  /* 0x0000000a07097221 */ /* 0x008fce0000010000 */
[----:B------:R-:W2:Y:S01]  /*4830*/  MUFU.EX2 R56, R113 ;  /* 0x0000007100387308 */ /* 0x000ea20000000800 */
[----:B----4-:R-:W-:-:S07]  /*4840*/  FADD.FTZ R10, R42, R11 ;  /* 0x0000000b2a0a7221 */ /* 0x010fce0000010000 */
[----:B------:R3:W4:Y:S01]  /*4850*/  MUFU.EX2 R29, R47 ;  /* 0x0000002f001d7308 */ /* 0x0007220000000800 */
[C---:B-1----:R-:W-:Y:S01]  /*4860*/  FADD.FTZ R11, R105.reuse, R10 ;  /* 0x0000000a690b7221 */ /* 0x042fe20000010000 */
[----:B------:R-:W-:-:S06]  /*4870*/  F2FP.F16.F32.PACK_AB R36, R105, R42 ;  /* 0x0000002a6924723e */ /* 0x000fcc00000000ff */
[----:B------:R-:W1:Y:S01]  /*4880*/  MUFU.EX2 R38, R38 ;  /* 0x0000002600267308 */ /* 0x000e620000000800 */
[C---:B--2---:R-:W-:Y:S01]  /*4890*/  FADD.FTZ R6, R56.reuse, R9 ;  /* 0x0000000938067221 */ /* 0x044fe20000010000 */
[----:B---3--:R-:W-:Y:S02]  /*48a0*/  F2FP.F16.F32.PACK_AB R47, R56, R7 ;  /* 0x00000007382f723e */ /* 0x008fe400000000ff */
[----:B------:R-:W-:-:S03]  /*48b0*/  IADD3 R7, R16, -0x2, RZ ;  /* 0xfffffffe10077810 */ /* 0x000fc60007ffe0ff */
[----:B------:R0:W-:Y:S01]  /*48c0*/  STSM.16.M88.4 [R154+0xc000], R44 ;  /* 0x00c0002c9a007844 */ /* 0x0001e20000000200 */
[----:B------:R-:W2:Y:S01]  /*48d0*/  MUFU.EX2 R107, R107 ;  /* 0x0000006b006b7308 */ /* 0x000ea20000000800 */
[----:B----4-:R-:W-:Y:S01]  /*48e0*/  FADD.FTZ R9, R29, R6 ;  /* 0x000000061d097221 */ /* 0x010fe20000010000 */
[----:B------:R-:W-:-:S06]  /*48f0*/  ISETP.GE.AND P2, PT, R7, R100, PT ;  /* 0x000000640700720c */ /* 0x000fcc0003f46270 */
[----:B------:R-:W3:Y:S01]  /*4900*/  MUFU.EX2 R28, R28 ;  /* 0x0000001c001c7308 */ /* 0x000ee20000000800 */
[----:B-1----:R-:W-:-:S07]  /*4910*/  FADD.FTZ R6, R38, R11 ;  /* 0x0000000b26067221 */ /* 0x002fce0000010000 */
[----:B------:R-:W1:Y:S01]  /*4920*/  MUFU.EX2 R20, R41 ;  /* 0x0000002900147308 */ /* 0x000e620000000800 */
[C---:B--2---:R-:W-:Y:S01]  /*4930*/  FADD.FTZ R11, R107.reuse, R6 ;  /* 0x000000066b0b7221 */ /* 0x044fe20000010000 */
[----:B------:R-:W-:-:S06]  /*4940*/  F2FP.F16.F32.PACK_AB R38, R107, R38 ;  /* 0x000000266b26723e */ /* 0x000fcc00000000ff */
[----:B------:R-:W2:Y:S01]  /*4950*/  MUFU.EX2 R117, R117 ;  /* 0x0000007500757308 */ /* 0x000ea20000000800 */
[----:B---3--:R-:W-:Y:S01]  /*4960*/  FADD.FTZ R6, R28, R11 ;  /* 0x0000000b1c067221 */ /* 0x008fe20000010000 */
[----:B------:R-:W-:-:S03]  /*4970*/  F2FP.F16.F32.PACK_AB R28, R125, R28 ;  /* 0x0000001c7d1c723e */ /* 0x000fc600000000ff */
[----:B------:R-:W-:Y:S01]  /*4980*/  FADD.FTZ R11, R125, R6 ;  /* 0x000000067d0b7221 */ /* 0x000fe20000010000 */
[----:B------:R-:W-:Y:S01]  /*4990*/  IMAD.MOV.U32 R6, RZ, RZ, RZ ;  /* 0x000000ffff067224 */ /* 0x000fe200078e00ff */
[----:B------:R-:W-:Y:S01]  /*49a0*/  MOV R125, R151 ;  /* 0x00000097007d7202 */ /* 0x000fe20000000f00 */
[----:B------:R3:W4:Y:S01]  /*49b0*/  MUFU.EX2 R18, R135 ;  /* 0x0000008700127308 */ /* 0x0007220000000800 */
[C---:B-1----:R-:W-:Y:S01]  /*49c0*/  F2FP.F16.F32.PACK_AB R37, R20.reuse, R29 ;  /* 0x0000001d1425723e */ /* 0x042fe200000000ff */
[----:B------:R-:W-:-:S06]  /*49d0*/  FADD.FTZ R2, R20, R9 ;  /* 0x0000000914027221 */ /* 0x000fcc0000010000 */
[----:B------:R-:W-:Y:S01]  /*49e0*/  MUFU.EX2 R40, R40 ;  /* 0x0000002800287308 */ /* 0x000fe20000000800 */
[----:B--2---:R-:W-:Y:S01]  /*49f0*/  FADD.FTZ R9, R117, R2 ;  /* 0x0000000275097221 */ /* 0x004fe20000010000 */
[----:B---3--:R-:W-:-:S06]  /*4a00*/  IMAD.MOV.U32 R135, RZ, RZ, R151 ;  /* 0x000000ffff877224 */ /* 0x008fcc00078e0097 */
[----:B------:R-:W1:Y:S01]  /*4a10*/  MUFU.EX2 R73, R73 ;  /* 0x0000004900497308 */ /* 0x000e620000000800 */
[C---:B----4-:R-:W-:Y:S01]  /*4a20*/  F2FP.F16.F32.PACK_AB R39, R18.reuse, R117 ;  /* 0x000000751227723e */ /* 0x050fe200000000ff */
[----:B------:R-:W-:-:S04]  /*4a30*/  FADD.FTZ R2, R18, R9 ;  /* 0x0000000912027221 */ /* 0x000fc80000010000 */
[----:B------:R0:W-:Y:S02]  /*4a40*/  STSM.16.M88.4 [R4+0xc000], R36 ;  /* 0x00c0002404007844 */ /* 0x0001e40000000200 */
[----:B------:R-:W2:Y:S08]  /*4a50*/  MUFU.EX2 R137, R137 ;  /* 0x0000008900897308 */ /* 0x000eb00000000800 */
[----:B------:R3:W4:Y:S01]  /*4a60*/  MUFU.EX2 R8, R133 ;  /* 0x0000008500087308 */ /* 0x0007220000000800 */
[----:B-1----:R-:W-:Y:S01]  /*4a70*/  F2FP.F16.F32.PACK_AB R30, R73, R40 ;  /* 0x00000028491e723e */ /* 0x002fe200000000ff */
[----:B------:R-:W-:-:S06]  /*4a80*/  FADD.FTZ R40, R40, R11 ;  /* 0x0000000b28287221 */ /* 0x000fcc0000010000 */
[----:B------:R-:W-:Y:S01]  /*4a90*/  MUFU.EX2 R127, R127 ;  /* 0x0000007f007f7308 */ /* 0x000fe20000000800 */
[----:B--2---:R-:W-:Y:S01]  /*4aa0*/  FADD.FTZ R9, R137, R2 ;  /* 0x0000000289097221 */ /* 0x004fe20000010000 */
[----:B---3--:R-:W-:-:S06]  /*4ab0*/  IMAD.MOV.U32 R133, RZ, RZ, R151 ;  /* 0x000000ffff857224 */ /* 0x008fcc00078e0097 */
[----:B------:R1:W2:Y:S01]  /*4ac0*/  MUFU.EX2 R10, R129 ;  /* 0x00000081000a7308 */ /* 0x0002a20000000800 */
[C---:B----4-:R-:W-:Y:S01]  /*4ad0*/  F2FP.F16.F32.PACK_AB R29, R8.reuse, R137 ;  /* 0x00000089081d723e */ /* 0x050fe200000000ff */
[----:B------:R-:W-:Y:S01]  /*4ae0*/  FADD.FTZ R2, R8, R9 ;  /* 0x0000000908027221 */ /* 0x000fe20000010000 */
[----:B------:R-:W-:Y:S01]  /*4af0*/  FADD.FTZ R9, R73, R40 ;  /* 0x0000002849097221 */ /* 0x000fe20000010000 */
[----:B------:R-:W-:Y:S01]  /*4b00*/  MOV R137, R151 ;  /* 0x0000009700897202 */ /* 0x000fe20000000f00 */
[----:B-1----:R-:W-:Y:S01]  /*4b10*/  IMAD.MOV.U32 R129, RZ, RZ, R151 ;  /* 0x000000ffff817224 */ /* 0x002fe200078e0097 */
[----:B--2---:R-:W-:Y:S01]  /*4b20*/  F2FP.F16.F32.PACK_AB R31, R10, R127 ;  /* 0x0000007f0a1f723e */ /* 0x004fe200000000ff */
[----:B------:R-:W-:-:S04]  /*4b30*/  FADD.FTZ R127, R127, R2 ;  /* 0x000000027f7f7221 */ /* 0x000fc80000010000 */
[----:B------:R0:W-:Y:S01]  /*4b40*/  STSM.16.M88.4 [R5+0xc000], R28 ;  /* 0x00c0001c05007844 */ /* 0x0001e20000000200 */
[----:B------:R-:W-:Y:S01]  /*4b50*/  FADD.FTZ R10, R10, R127 ;  /* 0x0000007f0a0a7221 */ /* 0x000fe20000010000 */
[----:B------:R-:W-:Y:S01]  /*4b60*/  IMAD.MOV.U32 R127, RZ, RZ, R151 ;  /* 0x000000ffff7f7224 */ /* 0x000fe200078e0097 */
[----:B------:R1:W-:Y:S06]  /*4b70*/  MEMBAR.ALL.CTA ;  /* 0x0000000000007992 */ /* 0x0003ec0000008000 */
[----:B-1----:R-:W1:Y:S02]  /*4b80*/  FENCE.VIEW.ASYNC.S ;  /* 0x00000000000073c6 */ /* 0x002e640000000000 */
[----:B-1----:R-:W-:Y:S01]  /*4b90*/  NOP ;  /* 0x0000000000007918 */ /* 0x002fe20000000000 */
[----:B------:R-:W-:Y:S05]  /*4ba0*/  @!P2 BRA `(.L_x_12157) ;  /* 0x000000380080a947 */ /* 0x000fea0003800000 */
[C---:B------:R-:W-:Y:S01]  /*4bb0*/  VIADD R6, R154.reuse, 0x6000 ;  /* 0x000060009a067836 */ /* 0x040fe20000000000 */
[----:B------:R-:W-:Y:S01]  /*4bc0*/  IADD3 R0, R154, 0xc000, RZ ;  /* 0x0000c0009a007810 */ /* 0x000fe20007ffe0ff */
[----:B------:R-:W-:Y:S01]  /*4bd0*/  IMAD.MOV.U32 R2, RZ, RZ, R87 ;  /* 0x000000ffff027224 */ /* 0x000fe200078e0057 */
[----:B------:R-:W-:Y:S01]  /*4be0*/  MOV R8, R94 ;  /* 0x0000005e00087202 */ /* 0x000fe20000000f00 */
[----:B------:R-:W-:Y:S01]  /*4bf0*/  IMAD.MOV.U32 R11, RZ, RZ, RZ ;  /* 0x000000ffff0b7224 */ /* 0x000fe200078e00ff */
[----:B------:R1:W-:Y:S01]  /*4c00*/  STL [R1+0xc], R6 ;  /* 0x00000c0601007387 */ /* 0x0003e20000100800 */
[----:B------:R-:W-:Y:S02]  /*4c10*/  CS2R R150, SRZ ;  /* 0x0000000000967805 */ /* 0x000fe4000001ff00 */
[----:B------:R-:W-:Y:S02]  /*4c20*/  CS2R R148, SRZ ;  /* 0x0000000000947805 */ /* 0x000fe4000001ff00 */
[----:B------:R-:W-:Y:S01]  /*4c30*/  CS2R R146, SRZ ;  /* 0x0000000000927805 */ /* 0x000fe2000001ff00 */
[----:B------:R1:W-:Y:S01]  /*4c40*/  STL [R1+0x8], R0 ;  /* 0x0000080001007387 */ /* 0x0003e20000100800 */
        /* <DEDUP_REMOVED lines=13> */
[----:B------:R-:W-:Y:S01]  /*4d20*/  UMOV UR4, URZ ;  /* 0x0000003f00047c82 */ /* 0x000fe20008000000 */
[----:B-1----:R-:W-:-:S05]  /*4d30*/  ULDC UR5, c[0x0][0x9d8] ;  /* 0x0002760000057ab9 */ /* 0x002fca0000000800 */
.L_x_12166:
[----:B------:R-:W2:Y:S01]  /*4d40*/  LDL R0, [R1+0x10] ;  /* 0x0000100001007983 */ /* 0x000ea20000100800 */
[----:B------:R-:W-:-:S04]  /*4d50*/  UIADD3 UR7, UR4, 0x1, URZ ;  /* 0x0000000104077890 */ /* 0x000fc8000fffe03f */
[----:B------:R-:W-:-:S04]  /*4d60*/  UISETP.NE.AND UP0, UPT, UR7, 0x2, UPT ;  /* 0x000000020700788c */ /* 0x000fc8000bf05270 */
[----:B------:R-:W-:Y:S02]  /*4d70*/  USEL UR10, URZ, 0x1, UP0 ;  /* 0x000000013f0a7887 */ /* 0x000fe40008000000 */
[----:B------:R-:W-:-:S04]  /*4d80*/  USEL UR7, UR7, URZ, UP0 ;  /* 0x0000003f07077287 */ /* 0x000fc80008000000 */
[----:B------:R-:W-:Y:S02]  /*4d90*/  LOP3.LUT R6, R11, UR10, RZ, 0x3c, !PT ;  /* 0x0000000a0b067c12 */ /* 0x000fe4000f8e3cff */
[----:B--2---:R-:W-:Y:S01]  /*4da0*/  ISETP.NE.AND P3, PT, R0, RZ, PT ;  /* 0x000000ff0000720c */ /* 0x004fe20003f65270 */
[----:B------:R-:W-:-:S12]  /*4db0*/  IMAD.U32 R0, RZ, RZ, UR7 ;  /* 0x00000007ff007e24 */ /* 0x000fd8000f8e00ff */
[----:B------:R-:W-:Y:S05]  /*4dc0*/  @P3 BRA `(.L_x_12158) ;  /* 0x0000000000283947 */ /* 0x000fea0003800000 */
[----:B------:R-:W-:Y:S05]  /*4dd0*/  @!P0 BRA `(.L_x_12159) ;  /* 0x0000000000048947 */ /* 0x000fea0003800000 */
[----:B------:R-:W-:Y:S01]  /*4de0*/  BPT.TRAP 0x1 ;  /* 0x000000040000795c */ /* 0x000fe20000300000 */
.L_x_12159:
[----:B0-----:R-:W-:Y:S02]  /*4df0*/  LEA R13, R0, UR36, 0x3 ;  /* 0x00000024000d7c11 */ /* 0x001fe4000f8e18ff */
[----:B------:R-:W-:-:S04]  /*4e00*/  SHF.L.U32 R12, R6, 0x1f, RZ ;  /* 0x0000001f060c7819 */ /* 0x000fc800000006ff */
[----:B------:R0:W1:Y:S01]  /*4e10*/  SYNCS.PHASECHK.TRANS64.TRYWAIT P2, [R13+URZ+0x30830], R12 ;  /* 0x0308300c0d0075a7 */ /* 0x000062000804017f */
[----:B------:R-:W-:Y:S05]  /*4e20*/  @!P0 BRA `(.L_x_12160) ;  /* 0x0000000000048947 */ /* 0x000fea0003800000 */
[----:B------:R-:W-:Y:S01]  /*4e30*/  BPT.TRAP 0x1 ;  /* 0x000000040000795c */ /* 0x000fe20000300000 */
.L_x_12160:
[----:B-1----:R-:W-:Y:S05]  /*4e40*/  @P2 BRA `(.L_x_12158) ;  /* 0x0000000000082947 */ /* 0x002fea0003800000 */
[----:B------:R-:W1:Y:S02]  /*4e50*/  SYNCS.PHASECHK.TRANS64.TRYWAIT P2, [R13+URZ+0x30830], R12 ;  /* 0x0308300c0d0075a7 */ /* 0x000e64000804017f */
[----:B-1----:R-:W-:Y:S05]  /*4e60*/  @!P2 BRA `(.L_x_12161) ;  /* 0x000000880044a947 */ /* 0x002fea0003800000 */
.L_x_12158:
[----:B0-----:R-:W0:Y:S01]  /*4e70*/  S2R R14, SR_TID.X ;  /* 0x00000000000e7919 */ /* 0x001e220000002100 */
[----:B------:R-:W-:Y:S01]  /*4e80*/  R2UR UR18, R0 ;  /* 0x00000000001272ca */ /* 0x000fe200000e0000 */
[----:B------:R-:W-:Y:S01]  /*4e90*/  UMOV UR23, 0x40000040 ;  /* 0x4000004000177882 */ /* 0x000fe20000000000 */
[----:B------:R-:W-:Y:S01]  /*4ea0*/  R2UR UR20, R152 ;  /* 0x00000000981472ca */ /* 0x000fe200000e0000 */
[----:B------:R-:W-:Y:S01]  /*4eb0*/  UMOV UR11, 0x40000040 ;  /* 0x40000040000b7882 */ /* 0x000fe20000000000 */
[----:B------:R-:W-:Y:S01]  /*4ec0*/  R2UR UR21, R153 ;  /* 0x00000000991572ca */ /* 0x000fe200000e0000 */
[----:B------:R-:W-:Y:S01]  /*4ed0*/  UMOV UR15, 0x40000040 ;  /* 0x40000040000f7882 */ /* 0x000fe20000000000 */
[----:B------:R-:W-:-:S07]  /*4ee0*/  UMOV UR19, 0x40000040 ;  /* 0x4000004000137882 */ /* 0x000fce0000000000 */
[----:B------:R-:W-:-:S04]  /*4ef0*/  UIMAD UR18, UR18, 0x600, UR6 ;  /* 0x00000600121278a4 */ /* 0x000fc8000f8e0206 */
[----:B------:R-:W-:Y:S02]  /*4f00*/  UIADD3 UR10, UR18, 0x2, URZ ;  /* 0x00000002120a7890 */ /* 0x000fe4000fffe03f */
[----:B------:R-:W-:Y:S02]  /*4f10*/  UIADD3 UR14, UR18, 0x4, URZ ;  /* 0x00000004120e7890 */ /* 0x000fe4000fffe03f */
[----:B------:R-:W-:Y:S01]  /*4f20*/  UMOV UR22, UR18 ;  /* 0x0000001200167c82 */ /* 0x000fe20008000000 */
[----:B------:R-:W-:Y:S01]  /*4f30*/  UIADD3 UR18, UR18, 0x6, URZ ;  /* 0x0000000612127890 */ /* 0x000fe2000fffe03f */
[----:B0-----:R-:W-:-:S04]  /*4f40*/  SHF.R.U32.HI R14, RZ, 0x7, R14 ;  /* 0x00000007ff0e7819 */ /* 0x001fc8000001160e */
[----:B-1----:R-:W-:-:S05]  /*4f50*/  IADD3 R12, R14, 0x8, RZ ;  /* 0x000000080e0c7810 */ /* 0x002fca0007ffe0ff */
[----:B------:R0:W-:Y:S06]  /*4f60*/  BAR.SYNC.DEFER_BLOCKING R12, 0x100 ;  /* 0x0004000c0000751d */ /* 0x0001ec0000010000 */
[----:B------:R-:W-:-:S06]  /*4f70*/  WARPGROUP.ARRIVE ;  /* 0x00000000000079c5 */ /* 0x000fcc0000000000 */
[----:B------:R-:W-:Y:S03]  /*4f80*/  HGMMA.64x192x16.F32 R24, gdesc[UR20], RZ, !UPT, gsb0 ;  /* 0x02e00000141879f0 */ /* 0x000fe6000c0008ff */
[----:B------:R-:W-:Y:S02]  /*4f90*/  WARPGROUP.DEPBAR.LE gsb0, 0x0 ;  /* 0x00008000000079c5 */ /* 0x000fe40000010000 */
[----:B------:R-:W-:-:S15]  /*4fa0*/  WARPGROUP.ARRIVE ;  /* 0x00000000000079c5 */ /* 0x000fde0000000000 */
        /* <DEDUP_REMOVED lines=8> */
[----:B0-----:R-:W-:Y:S05]  /*5030*/  @P3 BRA `(.L_x_12162) ;  /* 0x0000000000283947 */ /* 0x001fea0003800000 */
[----:B------:R-:W-:Y:S05]  /*5040*/  @!P0 BRA `(.L_x_12163) ;  /* 0x0000000000048947 */ /* 0x000fea0003800000 */
[----:B------:R-:W-:Y:S01]  /*5050*/  BPT.TRAP 0x1 ;  /* 0x000000040000795c */ /* 0x000fe20000300000 */
.L_x_12163:
[----:B------:R-:W-:Y:S01]  /*5060*/  ULEA UR7, UR4, UR36, 0x3 ;  /* 0x0000002404077291 */ /* 0x000fe2000f8e183f */
[----:B------:R-:W-:-:S08]  /*5070*/  SHF.L.U32 R11, R11, 0x1f, RZ ;  /* 0x0000001f0b0b7819 */ /* 0x000fd000000006ff */
[----:B------:R0:W1:Y:S01]  /*5080*/  SYNCS.PHASECHK.TRANS64.TRYWAIT P2, [UR7+0x30850], R11 ;  /* 0x0308500bff0075a7 */ /* 0x0000620008040147 */
[----:B------:R-:W-:Y:S05]  /*5090*/  @!P0 BRA `(.L_x_12164) ;  /* 0x0000000000048947 */ /* 0x000fea0003800000 */
[----:B------:R-:W-:Y:S01]  /*50a0*/  BPT.TRAP 0x1 ;  /* 0x000000040000795c */ /* 0x000fe20000300000 */
.L_x_12164:
[----:B-1----:R-:W-:Y:S05]  /*50b0*/  @P2 BRA `(.L_x_12162) ;  /* 0x0000000000082947 */ /* 0x002fea0003800000 */
[----:B------:R-:W1:Y:S02]  /*50c0*/  SYNCS.PHASECHK.TRANS64.TRYWAIT P2, [UR7+0x30850], R11 ;  /* 0x0308500bff0075a7 */ /* 0x000e640008040147 */
[----:B-1----:R-:W-:Y:S05]  /*50d0*/  @!P2 BRA `(.L_x_12165) ;  /* 0x0000008400bca947 */ /* 0x002fea0003800000 */
.L_x_12162:
[----:B-1----:R-:W2:Y:S01]  /*50e0*/  LDL R12, [R1+0x4] ;  /* 0x00000400010c7983 */ /* 0x002ea20000100800 */
        /* <DEDUP_REMOVED lines=10> */
[----:B------:R-:W-:Y:S01]  /*5190*/  MUFU.TANH R154, R35 ;  /* 0x00000023009a7308 */ /* 0x000fe20000002400 */
        /* <DEDUP_REMOVED lines=19> */
[----:B0-----:R-:W-:Y:S01]  /*52d0*/  FMUL.FTZ R39, R64, UR5 ;  /* 0x0000000540277c20 */ /* 0x001fe20008410000 */
[----:B------:R-:W-:Y:S01]  /*52e0*/  FMUL.FTZ R22, R37, UR5 ;  /* 0x0000000525167c20 */ /* 0x000fe20008410000 */
[----:B------:R-:W-:Y:S01]  /*52f0*/  FMUL.FTZ R23, R40, UR5 ;  /* 0x0000000528177c20 */ /* 0x000fe20008410000 */
[----:B------:R-:W-:Y:S01]  /*5300*/  FMUL.FTZ R24, R41, UR5 ;  /* 0x0000000529187c20 */ /* 0x000fe20008410000 */
[----:B------:R0:W3:Y:S01]  /*5310*/  MUFU.TANH R29, R38 ;  /* 0x00000026001d7308 */ /* 0x0000e20000002400 */
[----:B-1----:R-:W-:-:S02]  /*5320*/  IMAD.MOV.U32 R50, RZ, RZ, R30 ;  /* 0x000000ffff327224 */ /* 0x002fc400078e001e */
[----:B------:R-:W-:Y:S01]  /*5330*/  FMUL.FTZ R30, R53, UR5 ;  /* 0x00000005351e7c20 */ /* 0x000fe20008410000 */
[----:B------:R-:W-:Y:S01]  /*5340*/  FMUL.FTZ R53, R78, UR5 ;  /* 0x000000054e357c20 */ /* 0x000fe20008410000 */
[----:B------:R-:W-:Y:S01]  /*5350*/  FMUL.FTZ R40, R65, UR5 ;  /* 0x0000000541287c20 */ /* 0x000fe20008410000 */
[----:B------:R-:W-:Y:S01]  /*5360*/  FMUL.FTZ R41, R66, UR5 ;  /* 0x0000000542297c20 */ /* 0x000fe20008410000 */
[----:B------:R-:W-:Y:S01]  /*5370*/  FMUL.FTZ R32, R57, UR5 ;  /* 0x0000000539207c20 */ /* 0x000fe20008410000 */
        /* <DEDUP_REMOVED lines=9> */
[----:B------:R-:W-:Y:S01]  /*5410*/  MUFU.TANH R11, R11 ;  /* 0x0000000b000b7308 */ /* 0x000fe20000002400 */
[----:B---3--:R-:W-:-:S02]  /*5420*/  IMAD.MOV.U32 R51, RZ, RZ, R29 ;  /* 0x000000ffff337224 */ /* 0x008fc400078e001d */
        /* <DEDUP_REMOVED lines=8> */
[----:B------:R-:W-:-:S06]  /*54b0*/  FMUL.FTZ R62, R87, UR5 ;  /* 0x00000005573e7c20 */ /* 0x000fcc0008410000 */
[----:B------:R0:W1:Y:S08]  /*54c0*/  MUFU.TANH R27, R46 ;  /* 0x0000002e001b7308 */ /* 0x0000700000002400 */
[----:B------:R3:W4:Y:S01]  /*54d0*/  MUFU.TANH R28, R43 ;  /* 0x0000002b001c7308 */ /* 0x0007220000002400 */
[----:B0-----:R-:W-:Y:S01]  /*54e0*/  MOV R46, R155 ;  /* 0x0000009b002e7202 */ /* 0x001fe20000000f00 */
[----:B------:R-:W-:Y:S01]  /*54f0*/  FMUL.FTZ R155, R54, UR5 ;  /* 0x00000005369b7c20 */ /* 0x000fe20008410000 */
[----:B------:R-:W-:-:S05]  /*5500*/  FMUL.FTZ R54, R79, UR5 ;  /* 0x000000054f367c20 */ /* 0x000fca0008410000 */
[----:B------:R-:W-:Y:S01]  /*5510*/  MUFU.TANH R14, R14 ;  /* 0x0000000e000e7308 */ /* 0x000fe20000002400 */
[----:B---3--:R-:W-:Y:S01]  /*5520*/  FMUL.FTZ R43, R68, UR5 ;  /* 0x00000005442b7c20 */ /* 0x008fe20008410000 */
[----:B-1----:R-:W-:Y:S02]  /*5530*/  IMAD.MOV.U32 R47, RZ, RZ, R27 ;  /* 0x000000ffff2f7224 */ /* 0x002fe400078e001b */
[----:B------:R-:W-:-:S03]  /*5540*/  FMUL.FTZ R27, R48, UR5 ;  /* 0x00000005301b7c20 */ /* 0x000fc60008410000 */
[----:B------:R-:W-:Y:S01]  /*5550*/  MOV R64, R47 ;  /* 0x0000002f00407202 */ /* 0x000fe20000000f00 */
[----:B------:R0:W1:Y:S01]  /*5560*/  MUFU.TANH R31, R42 ;  /* 0x0000002a001f7308 */ /* 0x0000620000002400 */
[----:B----4-:R-:W-:Y:S02]  /*5570*/  IMAD.MOV.U32 R48, RZ, RZ, R28 ;  /* 0x000000ffff307224 */ /* 0x010fe400078e001c */
[----:B------:R-:W-:Y:S01]  /*5580*/  FMUL.FTZ R28, R49, UR5 ;  /* 0x00000005311c7c20 */ /* 0x000fe20008410000 */
[----:B------:R-:W-:Y:S01]  /*5590*/  FMUL.FTZ R47, R72, UR5 ;  /* 0x00000005482f7c20 */ /* 0x000fe20008410000 */
[----:B------:R-:W-:Y:S02]  /*55a0*/  IMAD.MOV.U32 R88, RZ, RZ, R64 ;  /* 0x000000ffff587224 */ /* 0x000fe400078e0040 */
[----:B------:R-:W-:Y:S01]  /*55b0*/  FMUL.FTZ R64, R89, UR5 ;  /* 0x0000000559407c20 */ /* 0x000fe20008410000 */
[----:B------:R-:W-:Y:S02]  /*55c0*/  IMAD.MOV.U32 R65, RZ, RZ, R48 ;  /* 0x000000ffff417224 */ /* 0x000fe400078e0030 */
[----:B------:R-:W-:Y:S01]  /*55d0*/  FMUL.FTZ R48, R73, UR5 ;  /* 0x0000000549307c20 */ /* 0x000fe20008410000 */
[----:B------:R-:W-:Y:S01]  /*55e0*/  MUFU.TANH R17, R17 ;  /* 0x0000001100117308 */ /* 0x000fe20000002400 */
[----:B0-----:R-:W-:Y:S01]  /*55f0*/  FMUL.FTZ R42, R67, UR5 ;  /* 0x00000005432a7c20 */ /* 0x001fe20008410000 */
[----:B------:R-:W-:Y:S01]  /*5600*/  MOV R67, R50 ;  /* 0x0000003200437202 */ /* 0x000fe20000000f00 */
[----:B------:R-:W-:Y:S01]  /*5610*/  FMUL.FTZ R50, R75, UR5 ;  /* 0x000000054b327c20 */ /* 0x000fe20008410000 */
[----:B------:R-:W-:Y:S01]  /*5620*/  FMNMX.FTZ R75, R11, R2, !PT ;  /* 0x000000020b4b7209 */ /* 0x000fe20007810000 */
[----:B------:R-:W-:-:S02]  /*5630*/  IMAD.MOV.U32 R89, RZ, RZ, R65 ;  /* 0x000000ffff597224 */ /* 0x000fc400078e0041 */
[----:B------:R-:W-:Y:S01]  /*5640*/  FMUL.FTZ R65, R90, UR5 ;  /* 0x000000055a417c20 */ /* 0x000fe20008410000 */
[----:B------:R-:W-:Y:S01]  /*5650*/  FMUL.FTZ R73, R98, UR5 ;  /* 0x0000000562497c20 */ /* 0x000fe20008410000 */
[----:B------:R-:W-:Y:S01]  /*5660*/  MUFU.TANH R15, R15 ;  /* 0x0000000f000f7308 */ /* 0x000fe20000002400 */
[----:B-1----:R-:W-:Y:S01]  /*5670*/  MOV R49, R31 ;  /* 0x0000001f00317202 */ /* 0x002fe20000000f00 */
[----:B------:R-:W-:Y:S01]  /*5680*/  FMUL.FTZ R31, R56, UR5 ;  /* 0x00000005381f7c20 */ /* 0x000fe20008410000 */
[----:B------:R-:W-:Y:S01]  /*5690*/  FMUL.FTZ R56, R81, UR5 ;  /* 0x0000000551387c20 */ /* 0x000fe20008410000 */
[----:B------:R-:W-:Y:S01]  /*56a0*/  FMUL.FTZ R72, R97, UR5 ;  /* 0x0000000561487c20 */ /* 0x000fe20008410000 */
[----:B------:R-:W-:Y:S01]  /*56b0*/  FMUL.FTZ R97, R117, UR5 ;  /* 0x0000000575617c20 */ /* 0x000fe20008410000 */
[----:B------:R-:W-:Y:S02]  /*56c0*/  IMAD.MOV.U32 R66, RZ, RZ, R49 ;  /* 0x000000ffff427224 */ /* 0x000fe400078e0031 */
[----:B------:R-:W-:Y:S01]  /*56d0*/  FMUL.FTZ R49, R74, UR5 ;  /* 0x000000054a317c20 */ /* 0x000fe20008410000 */
[----:B------:R-:W-:Y:S01]  /*56e0*/  MUFU.TANH R18, R18 ;  /* 0x0000001200127308 */ /* 0x000fe20000002400 */
[----:B------:R-:W-:Y:S01]  /*56f0*/  FMUL.FTZ R74, R99, UR5 ;  /* 0x00000005634a7c20 */ /* 0x000fe20008410000 */
[----:B------:R-:W-:Y:S01]  /*5700*/  MOV R90, R66 ;  /* 0x00000042005a7202 */ /* 0x000fe20000000f00 */
[----:B------:R-:W-:Y:S01]  /*5710*/  FMUL.FTZ R66, R91, UR5 ;  /* 0x000000055b427c20 */ /* 0x000fe20008410000 */
[----:B------:R-:W-:-:S02]  /*5720*/  IMAD.MOV.U32 R91, RZ, RZ, R67 ;  /* 0x000000ffff5b7224 */ /* 0x000fc400078e0043 */
[----:B------:R-:W-:Y:S02]  /*5730*/  FMUL.FTZ R67, R92, UR5 ;  /* 0x000000055c437c20 */ /* 0x000fe40008410000 */
        /* <DEDUP_REMOVED lines=23> */
[----:B--2---:R-:W-:Y:S01]  /*58b0*/  R2UR UR10, R12 ;  /* 0x000000000c0a72ca */ /* 0x004fe200000e0000 */
[----:B------:R-:W-:Y:S01]  /*58c0*/  FMUL.FTZ R12, R25, UR5 ;  /* 0x00000005190c7c20 */ /* 0x000fe20008410000 */
[----:B------:R-:W-:Y:S01]  /*58d0*/  FMUL.FTZ R25, R44, UR5 ;  /* 0x000000052c197c20 */ /* 0x000fe20008410000 */
[----:B------:R-:W-:-:S02]  /*58e0*/  IMAD.MOV.U32 R44, RZ, RZ, R154 ;  /* 0x000000ffff2c7224 */ /* 0x000fc400078e009a */
[----:B------:R-:W-:Y:S01]  /*58f0*/  FMUL.FTZ R154, R55, UR5 ;  /* 0x00000005379a7c20 */ /* 0x000fe20008410000 */
[----:B------:R-:W-:Y:S01]  /*5900*/  FMUL.FTZ R55, R80, UR5 ;  /* 0x0000000550377c20 */ /* 0x000fe20008410000 */
[----:B------:R-:W0:Y:S01]  /*5910*/  MUFU.TANH R12, R12 ;  /* 0x0000000c000c7308 */ /* 0x000e220000002400 */
[----:B------:R-:W-:Y:S02]  /*5920*/  IMAD.MOV.U32 R68, RZ, RZ, R44 ;  /* 0x000000ffff447224 */ /* 0x000fe400078e002c */
[----:B------:R-:W-:Y:S01]  /*5930*/  FMUL.FTZ R44, R69, UR5 ;  /* 0x00000005452c7c20 */ /* 0x000fe20008410000 */
[----:B------:R-:W-:Y:S01]  /*5940*/  MOV R69, R45 ;  /* 0x0000002d00457202 */ /* 0x000fe20000000f00 */
[----:B------:R-:W-:Y:S01]  /*5950*/  FMUL.FTZ R45, R70, UR5 ;  /* 0x00000005462d7c20 */ /* 0x000fe20008410000 */
[----:B------:R-:W-:Y:S01]  /*5960*/  IMAD.MOV.U32 R70, RZ, RZ, R46 ;  /* 0x000000ffff467224 */ /* 0x000fe200078e002e */
[----:B------:R-:W-:Y:S01]  /*5970*/  UIADD3 UR10, UR10, 0x1e800, URZ ;  /* 0x0001e8000a0a7890 */ /* 0x000fe2000fffe03f */
[----:B------:R-:W-:Y:S01]  /*5980*/  FMUL.FTZ R46, R71, UR5 ;  /* 0x00000005472e7c20 */ /* 0x000fe20008410000 */
[----:B------:R-:W-:-:S02]  /*5990*/  IMAD.MOV.U32 R71, RZ, RZ, R51 ;  /* 0x000000ffff477224 */ /* 0x000fc400078e0033 */
[----:B------:R-:W-:Y:S01]  /*59a0*/  FMUL.FTZ R51, R76, UR5 ;  /* 0x000000054c337c20 */ /* 0x000fe20008410000 */
[----:B------:R-:W-:Y:S01]  /*59b0*/  USHF.R.U32.HI UR10, URZ, 0x4, UR10 ;  /* 0x000000043f0a7899 */ /* 0x000fe2000801160a */
[----:B------:R-:W-:Y:S01]  /*59c0*/  MOV R81, R70 ;  /* 0x0000004600517202 */ /* 0x000fe20000000f00 */
[----:B------:R-:W-:Y:S01]  /*59d0*/  IMAD.MOV.U32 R80, RZ, RZ, R68 ;  /* 0x000000ffff507224 */ /* 0x000fe200078e0044 */
[----:B------:R-:W1:Y:S01]  /*59e0*/  MUFU.TANH R25, R25 ;  /* 0x0000001900197308 */ /* 0x000e620000002400 */
[----:B------:R-:W-:Y:S01]  /*59f0*/  ULOP3.LUT UR14, UR10, 0x3fff, URZ, 0xc0, !UPT ;  /* 0x00003fff0a0e7892 */ /* 0x000fe2000f8ec03f */
[----:B------:R-:W-:Y:S01]  /*5a00*/  MOV R100, R81 ;  /* 0x0000005100647202 */ /* 0x000fe20000000f00 */
[----:B------:R-:W-:Y:S01]  /*5a10*/  UIMAD UR10, UR4, 0x600, UR7 ;  /* 0x00000600040a78a4 */ /* 0x000fe2000f8e0207 */
[----:B0-----:R-:W-:Y:S01]  /*5a20*/  FMNMX.FTZ R76, R12, R75, !PT ;  /* 0x0000004b0c4c7209 */ /* 0x001fe20007810000 */
[----:B------:R-:W-:Y:S01]  /*5a30*/  ULOP3.LUT UR14, UR14, 0x10000, URZ, 0xfc, !UPT ;  /* 0x000100000e0e7892 */ /* 0x000fe2000f8efc3f */
[----:B------:R-:W-:Y:S01]  /*5a40*/  FMNMX.FTZ R75, R13, R8, !PT ;  /* 0x000000080d4b7209 */ /* 0x000fe20007810000 */
[----:B------:R-:W-:Y:S01]  /*5a50*/  IMAD.MOV.U32 R92, RZ, RZ, R71 ;  /* 0x000000ffff5c7224 */ /* 0x000fe200078e0047 */
[----:B------:R-:W0:Y:S01]  /*5a60*/  MUFU.TANH R154, R154 ;  /* 0x0000009a009a7308 */ /* 0x000e220000002400 */
[----:B------:R-:W-:Y:S01]  /*5a70*/  IMAD.MOV.U32 R82, RZ, RZ, R69 ;  /* 0x000000ffff527224 */ /* 0x000fe200078e0045 */
[----:B------:R-:W-:Y:S01]  /*5a80*/  UMOV UR22, UR10 ;  /* 0x0000000a00167c82 */ /* 0x000fe20008000000 */
[----:B------:R-:W-:Y:S01]  /*5a90*/  FMNMX.FTZ R78, R14, R75, !PT ;  /* 0x0000004b0e4e7209 */ /* 0x000fe20007810000 */
[----:B------:R-:W-:Y:S01]  /*5aa0*/  UMOV UR20, UR14 ;  /* 0x0000000e00147c82 */ /* 0x000fe20008000000 */
[----:B------:R-:W-:Y:S01]  /*5ab0*/  FMNMX.FTZ R75, R15, R76, !PT ;  /* 0x0000004c0f4b7209 */ /* 0x000fe20007810000 */
[----:B------:R-:W-:Y:S01]  /*5ac0*/  HGMMA.64x64x16.F32 R120, gdesc[UR20].tnspB, R120, gsb0 ;  /* 0x40e00000147879f0 */ /* 0x000fe20008000878 */
[----:B------:R-:W-:Y:S01]  /*5ad0*/  UIADD3 UR22, UR10, 0x80, URZ ;  /* 0x000000800a167890 */ /* 0x000fe2000fffe03f */
[----:B------:R-:W-:Y:S01]  /*5ae0*/  FMNMX.FTZ R79, R17, R78, !PT ;  /* 0x0000004e114f7209 */ /* 0x000fe20007810000 */
[----:B------:R-:W-:Y:S01]  /*5af0*/  UIADD3 UR20, UR14, 0x2, URZ ;  /* 0x000000020e147890 */ /* 0x000fe2000fffe03f */
[----:B------:R-:W-:Y:S01]  /*5b00*/  FMNMX.FTZ R76, R16, R75, !PT ;  /* 0x0000004b104c7209 */ /* 0x000fe20007810000 */
[----:B------:R-:W-:Y:S01]  /*5b10*/  UMOV UR23, 0x40000040 ;  /* 0x4000004000177882 */ /* 0x000fe20000000000 */
[----:B------:R-:W-:Y:S01]  /*5b20*/  UMOV UR21, 0x40000040 ;  /* 0x4000004000157882 */ /* 0x000fe20000000000 */
[----:B------:R-:W-:Y:S01]  /*5b30*/  FMNMX.FTZ R79, R18, R79, !PT ;  /* 0x0000004f124f7209 */ /* 0x000fe20007810000 */
[----:B------:R-:W-:Y:S01]  /*5b40*/  FMUL.FTZ R78, R101, UR5 ;  /* 0x00000005654e7c20 */ /* 0x000fe20008410000 */
[----:B------:R-:W-:Y:S01]  /*5b50*/  IMAD.MOV.U32 R101, RZ, RZ, R80 ;  /* 0x000000ffff657224 */ /* 0x000fe200078e0050 */
[----:B------:R-:W-:Y:S01]  /*5b60*/  FMNMX.FTZ R75, R19, R76, !PT ;  /* 0x0000004c134b7209 */ /* 0x000fe20007810000 */
[----:B------:R-:W-:Y:S01]  /*5b70*/  MUFU.TANH R41, R41 ;  /* 0x0000002900297308 */ /* 0x000fe20000002400 */
[----:B------:R-:W-:Y:S01]  /*5b80*/  FMNMX.FTZ R79, R100, R79, !PT ;  /* 0x0000004f644f7209 */ /* 0x000fe20007810000 */
[----:B------:R-:W-:Y:S01]  /*5b90*/  FMUL.FTZ R69, R94, UR5 ;  /* 0x000000055e457c20 */ /* 0x000fe20008410000 */
[----:B------:R-:W-:Y:S01]  /*5ba0*/  FMNMX.FTZ R76, R20, R75, !PT ;  /* 0x0000004b144c7209 */ /* 0x000fe20007810000 */
[----:B------:R-:W-:Y:S01]  /*5bb0*/  FMUL.FTZ R70, R95, UR5 ;  /* 0x000000055f467c20 */ /* 0x000fe20008410000 */
[----:B------:R-:W-:Y:S01]  /*5bc0*/  FMNMX.FTZ R79, R101, R79, !PT ;  /* 0x0000004f654f7209 */ /* 0x000fe20007810000 */
[----:B------:R-:W-:Y:S01]  /*5bd0*/  FMUL.FTZ R68, R93, UR5 ;  /* 0x000000055d447c20 */ /* 0x000fe20008410000 */
[----:B------:R-:W-:Y:S01]  /*5be0*/  FMNMX.FTZ R75, R21, R76, !PT ;  /* 0x0000004c154b7209 */ /* 0x000fe20007810000 */
[----:B------:R-:W2:Y:S01]  /*5bf0*/  MUFU.TANH R39, R39 ;  /* 0x0000002700277308 */ /* 0x000ea20000002400 */
[----:B------:R-:W-:Y:S01]  /*5c00*/  FMNMX.FTZ R79, R92, R79, !PT ;  /* 0x0000004f5c4f7209 */ /* 0x000fe20007810000 */
[----:B------:R-:W-:Y:S01]  /*5c10*/  FMUL.FTZ R71, R96, UR5 ;  /* 0x0000000560477c20 */ /* 0x000fe20008410000 */
[----:B------:R-:W-:Y:S01]  /*5c20*/  FMNMX.FTZ R76, R22, R75, !PT ;  /* 0x0000004b164c7209 */ /* 0x000fe20007810000 */
[----:B------:R-:W-:Y:S01]  /*5c30*/  FMUL.FTZ R75, R102, UR5 ;  /* 0x00000005664b7c20 */ /* 0x000fe20008410000 */
[----:B------:R-:W-:Y:S01]  /*5c40*/  FMNMX.FTZ R79, R91, R79, !PT ;  /* 0x0000004f5b4f7209 */ /* 0x000fe20007810000 */
[----:B------:R-:W-:Y:S01]  /*5c50*/  FMUL.FTZ R96, R116, UR5 ;  /* 0x0000000574607c20 */ /* 0x000fe20008410000 */
[----:B------:R-:W-:Y:S01]  /*5c60*/  FMNMX.FTZ R81, R23, R76, !PT ;  /* 0x0000004c17517209 */ /* 0x000fe20007810000 */
[----:B------:R-:W-:Y:S01]  /*5c70*/  FMUL.FTZ R76, R103, UR5 ;  /* 0x00000005674c7c20 */ /* 0x000fe20008410000 */
[----:B------:R-:W-:Y:S01]  /*5c80*/  FMNMX.FTZ R79, R90, R79, !PT ;  /* 0x0000004f5a4f7209 */ /* 0x000fe20007810000 */
[----:B------:R-:W-:Y:S01]  /*5c90*/  IMAD.MOV.U32 R103, RZ, RZ, R82 ;  /* 0x000000ffff677224 */ /* 0x000fe200078e0052 */
[----:B------:R-:W-:Y:S01]  /*5ca0*/  FMNMX.FTZ R80, R24, R81, !PT ;  /* 0x0000005118507209 */ /* 0x000fe20007810000 */
[----:B------:R-:W-:Y:S01]  /*5cb0*/  MUFU.TANH R42, R42 ;  /* 0x0000002a002a7308 */ /* 0x000fe20000002400 */
[----:B------:R-:W-:-:S02]  /*5cc0*/  FMNMX.FTZ R79, R89, R79, !PT ;  /* 0x0000004f594f7209 */ /* 0x000fc40007810000 */
[----:B-1----:R-:W-:Y:S02]  /*5cd0*/  FMNMX.FTZ R81, R25, R80, !PT ;  /* 0x0000005019517209 */ /* 0x002fe40007810000 */
[----:B------:R-:W-:Y:S02]  /*5ce0*/  FMNMX.FTZ R79, R88, R79, !PT ;  /* 0x0000004f584f7209 */ /* 0x000fe40007810000 */
[----:B------:R-:W-:Y:S01]  /*5cf0*/  FMNMX.FTZ R80, R26, R81, !PT ;  /* 0x000000511a507209 */ /* 0x000fe20007810000 */
[----:B------:R-:W1:Y:S01]  /*5d00*/  MUFU.TANH R40, R40 ;  /* 0x0000002800287308 */ /* 0x000e620000002400 */
[----:B------:R-:W-:Y:S01]  /*5d10*/  FMNMX.FTZ R82, R103, R79, !PT ;  /* 0x0000004f67527209 */ /* 0x000fe20007810000 */
[----:B------:R-:W-:Y:S01]  /*5d20*/  FMUL.FTZ R81, R104, UR5 ;  /* 0x0000000568517c20 */ /* 0x000fe20008410000 */
[----:B------:R-:W-:Y:S01]  /*5d30*/  FMNMX.FTZ R79, R27, R80, !PT ;  /* 0x000000501b4f7209 */ /* 0x000fe20007810000 */
[----:B------:R-:W-:Y:S01]  /*5d40*/  IMAD.MOV.U32 R104, RZ, RZ, R88 ;  /* 0x000000ffff687224 */ /* 0x000fe200078e0058 */
[----:B------:R-:W-:Y:S01]  /*5d50*/  FMNMX.FTZ R83, R157, R82, !PT ;  /* 0x000000529d537209 */ /* 0x000fe20007810000 */
[----:B------:R-:W-:Y:S01]  /*5d60*/  FMUL.FTZ R82, R105, UR5 ;  /* 0x0000000569527c20 */ /* 0x000fe20008410000 */
[----:B------:R-:W-:Y:S01]  /*5d70*/  FMNMX.FTZ R80, R28, R79, !PT ;  /* 0x0000004f1c507209 */ /* 0x000fe20007810000 */
[----:B------:R-:W3:Y:S01]  /*5d80*/  MUFU.TANH R45, R45 ;  /* 0x0000002d002d7308 */ /* 0x000ee20000002400 */
[----:B------:R-:W-:-:S02]  /*5d90*/  FMNMX.FTZ R84, R156, R83, !PT ;  /* 0x000000539c547209 */ /* 0x000fc40007810000 */
[----:B------:R-:W-:Y:S02]  /*5da0*/  FMNMX.FTZ R79, R29, R80, !PT ;  /* 0x000000501d4f7209 */ /* 0x000fe40007810000 */
[----:B------:R-:W-:Y:S02]  /*5db0*/  FMNMX.FTZ R83, R155, R84, !PT ;  /* 0x000000549b537209 */ /* 0x000fe40007810000 */
[----:B------:R-:W-:Y:S01]  /*5dc0*/  FMNMX.FTZ R80, R30, R79, !PT ;  /* 0x0000004f1e507209 */ /* 0x000fe20007810000 */
[----:B------:R-:W4:Y:S01]  /*5dd0*/  MUFU.TANH R43, R43 ;  /* 0x0000002b002b7308 */ /* 0x000f220000002400 */
[----:B0-----:R-:W-:Y:S01]  /*5de0*/  FMNMX.FTZ R84, R154, R83, !PT ;  /* 0x000000539a547209 */ /* 0x001fe20007810000 */
[----:B------:R-:W-:Y:S01]  /*5df0*/  FMUL.FTZ R79, R106, UR5 ;  /* 0x000000056a4f7c20 */ /* 0x000fe20008410000 */
[----:B------:R-:W-:Y:S01]  /*5e00*/  FMNMX.FTZ R83, R31, R80, !PT ;  /* 0x000000501f537209 */ /* 0x000fe20007810000 */
[----:B------:R-:W-:Y:S01]  /*5e10*/  IMAD.MOV.U32 R106, RZ, RZ, R90 ;  /* 0x000000ffff6a7224 */ /* 0x000fe200078e005a */
[----:B------:R-:W-:Y:S01]  /*5e20*/  FMNMX.FTZ R85, R33, R84, !PT ;  /* 0x0000005421557209 */ /* 0x000fe20007810000 */
[----:B------:R-:W-:Y:S01]  /*5e30*/  FMUL.FTZ R80, R107, UR5 ;  /* 0x000000056b507c20 */ /* 0x000fe20008410000 */
[----:B------:R-:W-:Y:S01]  /*5e40*/  FMNMX.FTZ R84, R32, R83, !PT ;  /* 0x0000005320547209 */ /* 0x000fe20007810000 */
[----:B------:R-:W0:Y:S01]  /*5e50*/  MUFU.TANH R46, R46 ;  /* 0x0000002e002e7308 */ /* 0x000e220000002400 */
[----:B------:R-:W-:Y:S01]  /*5e60*/  FMNMX.FTZ R86, R34, R85, !PT ;  /* 0x0000005522567209 */ /* 0x000fe20007810000 */
[----:B------:R-:W-:Y:S01]  /*5e70*/  FMUL.FTZ R85, R108, UR5 ;  /* 0x000000056c557c20 */ /* 0x000fe20008410000 */
[----:B------:R-:W-:Y:S01]  /*5e80*/  FMNMX.FTZ R83, R35, R84, !PT ;  /* 0x0000005423537209 */ /* 0x000fe20007810000 */
[----:B------:R-:W-:Y:S01]  /*5e90*/  IMAD.MOV.U32 R107, RZ, RZ, R91 ;  /* 0x000000ffff6b7224 */ /* 0x000fe200078e005b */
[----:B------:R-:W-:Y:S01]  /*5ea0*/  FMNMX.FTZ R87, R37, R86, !PT ;  /* 0x0000005625577209 */ /* 0x000fe20007810000 */
[----:B------:R-:W-:Y:S01]  /*5eb0*/  FMUL.FTZ R91, R112, UR5 ;  /* 0x00000005705b7c20 */ /* 0x000fe20008410000 */
[----:B------:R-:W-:Y:S01]  /*5ec0*/  FMNMX.FTZ R84, R36, R83, !PT ;  /* 0x0000005324547209 */ /* 0x000fe20007810000 */
[----:B------:R-:W5:Y:S01]  /*5ed0*/  MUFU.TANH R44, R44 ;  /* 0x0000002c002c7308 */ /* 0x000f620000002400 */
[----:B------:R-:W-:-:S02]  /*5ee0*/  FMNMX.FTZ R86, R38, R87, !PT ;  /* 0x0000005726567209 */ /* 0x000fc40007810000 */
[----:B--2---:R-:W-:Y:S01]  /*5ef0*/  FMNMX.FTZ R83, R39, R84, !PT ;  /* 0x0000005427537209 */ /* 0x004fe20007810000 */
[----:B------:R-:W-:Y:S02]  /*5f00*/  WARPGROUP.DEPBAR.LE gsb0, 0x0 ;  /* 0x00008000000079c5 */ /* 0x000fe40000010000 */
[----:B------:R-:W-:Y:S02]  /*5f10*/  WARPGROUP.ARRIVE ;  /* 0x00000000000079c5 */ /* 0x000fe40000000000 */
[----:B------:R-:W2:Y:S01]  /*5f20*/  MUFU.TANH R49, R49 ;  /* 0x0000003100317308 */ /* 0x000ea20000002400 */
[----:B------:R-:W-:Y:S01]  /*5f30*/  FMNMX.FTZ R87, R41, R86, !PT ;  /* 0x0000005629577209 */ /* 0x000fe20007810000 */
[----:B------:R-:W-:Y:S01]  /*5f40*/  FMUL.FTZ R86, R109, UR5 ;  /* 0x000000056d567c20 */ /* 0x000fe20008410000 */
[----:B-1----:R-:W-:Y:S01]  /*5f50*/  FMNMX.FTZ R84, R40, R83, !PT ;  /* 0x0000005328547209 */ /* 0x002fe20007810000 */
[----:B------:R-:W-:Y:S01]  /*5f60*/  HGMMA.64x64x16.F32 R120, gdesc[UR20].tnspB, R120, gsb0 ;  /* 0x40e00000147879f0 */ /* 0x000fe20008000878 */
[----:B------:R-:W-:Y:S01]  /*5f70*/  UIADD3 UR22, UR10, 0x100, URZ ;  /* 0x000001000a167890 */ /* 0x000fe2000fffe03f */
[----:B------:R-:W-:Y:S01]  /*5f80*/  FMNMX.FTZ R88, R42, R87, !PT ;  /* 0x000000572a587209 */ /* 0x000fe20007810000 */
[----:B------:R-:W-:Y:S01]  /*5f90*/  UIADD3 UR20, UR14, 0x4, URZ ;  /* 0x000000040e147890 */ /* 0x000fe2000fffe03f */
[----:B------:R-:W1:Y:S01]  /*5fa0*/  MUFU.TANH R47, R47 ;  /* 0x0000002f002f7308 */ /* 0x000e620000002400 */
[----:B------:R-:W-:Y:S01]  /*5fb0*/  UMOV UR23, 0x40000040 ;  /* 0x4000004000177882 */ /* 0x000fe20000000000 */
[----:B------:R-:W-:Y:S01]  /*5fc0*/  UMOV UR21, 0x40000040 ;  /* 0x4000004000157882 */ /* 0x000fe20000000000 */
[----:B---3--:R-:W-:-:S02]  /*5fd0*/  FMNMX.FTZ R87, R45, R88, !PT ;  /* 0x000000582d577209 */ /* 0x008fc40007810000 */
[----:B----4-:R-:W-:Y:S02]  /*5fe0*/  FMNMX.FTZ R83, R43, R84, !PT ;  /* 0x000000542b537209 */ /* 0x010fe40007810000 */
[----:B0-----:R-:W-:Y:S01]  /*5ff0*/  FMNMX.FTZ R88, R46, R87, !PT ;  /* 0x000000572e587209 */ /* 0x001fe20007810000 */
[----:B------:R-:W0:Y:S01]  /*6000*/  MUFU.TANH R50, R50 ;  /* 0x0000003200327308 */ /* 0x000e220000002400 */
[----:B-----5:R-:W-:Y:S01]  /*6010*/  FMNMX.FTZ R84, R44, R83, !PT ;  /* 0x000000532c547209 */ /* 0x020fe20007810000 */
[----:B------:R-:W-:Y:S01]  /*6020*/  FMUL.FTZ R83, R110, UR5 ;  /* 0x000000056e537c20 */ /* 0x000fe20008410000 */
[----:B------:R-:W-:Y:S01]  /*6030*/  MOV R105, R89 ;  /* 0x0000005900697202 */ /* 0x000fe20000000f00 */
[----:B------:R-:W3:Y:S01]  /*6040*/  S2R R110, SR_TID.X ;  /* 0x00000000006e7919 */ /* 0x000ee20000002100 */
[----:B--2---:R-:W-:Y:S02]  /*6050*/  FMNMX.FTZ R89, R49, R88, !PT ;  /* 0x0000005831597209 */ /* 0x004fe40007810000 */
[----:B------:R-:W-:Y:S01]  /*6060*/  MOV R108, R92 ;  /* 0x0000005c006c7202 */ /* 0x000fe20000000f00 */
[----:B------:R-:W2:Y:S01]  /*6070*/  MUFU.TANH R48, R48 ;  /* 0x0000003000307308 */ /* 0x000ea20000002400 */
[----:B-1----:R-:W-:Y:S01]  /*6080*/  FMNMX.FTZ R87, R47, R84, !PT ;  /* 0x000000542f577209 */ /* 0x002fe20007810000 */
[----:B------:R-:W-:-:S06]  /*6090*/  FMUL.FTZ R92, R113, UR5 ;  /* 0x00000005715c7c20 */ /* 0x000fcc0008410000 */
[----:B------:R-:W1:Y:S01]  /*60a0*/  MUFU.TANH R53, R53 ;  /* 0x0000003500357308 */ /* 0x000e620000002400 */
[----:B0-----:R-:W-:-:S07]  /*60b0*/  FMNMX.FTZ R88, R50, R89, !PT ;  /* 0x0000005932587209 */ /* 0x001fce0007810000 */
[----:B------:R-:W0:Y:S01]  /*60c0*/  MUFU.TANH R51, R51 ;  /* 0x0000003300337308 */ /* 0x000e220000002400 */
[----:B--2---:R-:W-:-:S07]  /*60d0*/  FMNMX.FTZ R84, R48, R87, !PT ;  /* 0x0000005730547209 */ /* 0x004fce0007810000 */
[----:B------:R-:W2:Y:S01]  /*60e0*/  MUFU.TANH R54, R54 ;  /* 0x0000003600367308 */ /* 0x000ea20000002400 */
[----:B-1----:R-:W-:Y:S02]  /*60f0*/  FMNMX.FTZ R89, R53, R88, !PT ;  /* 0x0000005835597209 */ /* 0x002fe40007810000 */
[----:B---3--:R-:W-:Y:S02]  /*6100*/  SHF.R.U32.HI R109, RZ, 0x7, R110 ;  /* 0x00000007ff6d7819 */ /* 0x008fe4000001166e */
[----:B------:R-:W-:Y:S01]  /*6110*/  ISETP.GE.U32.AND P2, PT, R110, 0x180, PT ;  /* 0x000001806e00780c */ /* 0x000fe20003f46070 */
[----:B------:R-:W-:Y:S02]  /*6120*/  IMAD.MOV.U32 R110, RZ, RZ, R100 ;  /* 0x000000ffff6e7224 */ /* 0x000fe400078e0064 */
[----:B------:R-:W1:Y:S01]  /*6130*/  MUFU.TANH R52, R52 ;  /* 0x0000003400347308 */ /* 0x000e620000002400 */
[----:B0-----:R-:W-:Y:S01]  /*6140*/  FMNMX.FTZ R87, R51, R84, !PT ;  /* 0x0000005433577209 */ /* 0x001fe20007810000 */
[----:B------:R-:W-:-:S02]  /*6150*/  FMUL.FTZ R84, R111, UR5 ;  /* 0x000000056f547c20 */ /* 0x000fc40008410000 */
[----:B------:R-:W3:Y:S04]  /*6160*/  LDL R111, [R1] ;  /* 0x00000000016f7983 */ /* 0x000ee80000100800 */
        /* <DEDUP_REMOVED lines=8> */
[----:B------:R-:W-:Y:S01]  /*61f0*/  HGMMA.64x64x16.F32 R120, gdesc[UR20].tnspB, R120, gsb0 ;  /* 0x40e00000147879f0 */ /* 0x000fe20008000878 */
[----:B------:R-:W-:Y:S01]  /*6200*/  UIADD3 UR22, UR10, 0x180, URZ ;  /* 0x000001800a167890 */ /* 0x000fe2000fffe03f */
[----:B--2---:R-:W-:Y:S01]  /*6210*/  FMNMX.FTZ R87, R55, R88, !PT ;  /* 0x0000005837577209 */ /* 0x004fe20007810000 */
[----:B------:R-:W-:-:S03]  /*6220*/  UIADD3 UR20, UR14, 0x6, URZ ;  /* 0x000000060e147890 */ /* 0x000fc6000fffe03f */
[----:B------:R-:W0:Y:S01]  /*6230*/  MUFU.TANH R56, R56 ;  /* 0x0000003800387308 */ /* 0x000e220000002400 */
[----:B------:R-:W-:Y:S01]  /*6240*/  UMOV UR23, 0x40000040 ;  /* 0x4000004000177882 */ /* 0x000fe20000000000 */
[----:B------:R-:W-:-:S06]  /*6250*/  UMOV UR21, 0x40000040 ;  /* 0x4000004000157882 */ /* 0x000fcc0000000000 */
        /* <DEDUP_REMOVED lines=10> */
[----:B------:R-:W-:-:S06]  /*6300*/  FMUL.FTZ R89, R114, UR5 ;  /* 0x0000000572597c20 */ /* 0x000fcc0008410000 */
[----:B------:R-:W0:Y:S01]  /*6310*/  MUFU.TANH R63, R63 ;  /* 0x0000003f003f7308 */ /* 0x000e220000002400 */
[----:B--2---:R-:W-:-:S07]  /*6320*/  FMNMX.FTZ R88, R60, R87, !PT ;  /* 0x000000573c587209 */ /* 0x004fce0007810000 */
[----:B------:R-:W2:Y:S01]  /*6330*/  MUFU.TANH R66, R66 ;  /* 0x0000004200427308 */ /* 0x000ea20000002400 */
[----:B-1----:R-:W-:Y:S01]  /*6340*/  FMNMX.FTZ R93, R65, R90, !PT ;  /* 0x0000005a415d7209 */ /* 0x002fe20007810000 */
[----:B------:R-:W-:-:S06]  /*6350*/  FMUL.FTZ R90, R115, UR5 ;  /* 0x00000005735a7c20 */ /* 0x000fcc0008410000 */
[----:B------:R-:W1:Y:S01]  /*6360*/  MUFU.TANH R64, R64 ;  /* 0x0000004000407308 */ /* 0x000e620000002400 */
[----:B0-----:R-:W-:Y:S01]  /*6370*/  FMNMX.FTZ R87, R63, R88, !PT ;  /* 0x000000583f577209 */ /* 0x001fe20007810000 */
[----:B------:R-:W-:Y:S02]  /*6380*/  WARPGROUP.DEPBAR.LE gsb0, 0x0 ;  /* 0x00008000000079c5 */ /* 0x000fe40000010000 */
[----:B------:R-:W-:-:S04]  /*6390*/  WARPGROUP.ARRIVE ;  /* 0x00000000000079c5 */ /* 0x000fc80000000000 */
[----:B------:R-:W0:Y:S01]  /*63a0*/  MUFU.TANH R69, R69 ;  /* 0x0000004500457308 */ /* 0x000e220000002400 */
[----:B--2---:R-:W-:Y:S01]  /*63b0*/  FMNMX.FTZ R94, R66, R93, !PT ;  /* 0x0000005d425e7209 */ /* 0x004fe20007810000 */
[----:B------:R-:W-:Y:S01]  /*63c0*/  HGMMA.64x64x16.F32 R120, gdesc[UR20].tnspB, R120, gsb0 ;  /* 0x40e00000147879f0 */ /* 0x000fe20008000878 */
[----:B------:R-:W-:Y:S01]  /*63d0*/  UIADD3 UR22, UR10, 0x200, URZ ;  /* 0x000002000a167890 */ /* 0x000fe2000fffe03f */
[----:B-1----:R-:W-:Y:S01]  /*63e0*/  FMNMX.FTZ R88, R64, R87, !PT ;  /* 0x0000005740587209 */ /* 0x002fe20007810000 */
[----:B------:R-:W-:-:S03]  /*63f0*/  UIADD3 UR20, UR14, 0x600, URZ ;  /* 0x000006000e147890 */ /* 0x000fc6000fffe03f */
        /* <DEDUP_REMOVED lines=17> */
[----:B------:R-:W-:-:S06]  /*6510*/  FMUL.FTZ R93, R118, UR5 ;  /* 0x00000005765d7c20 */ /* 0x000fcc0008410000 */
[----:B------:R-:W0:Y:S01]  /*6520*/  MUFU.TANH R77, R77 ;  /* 0x0000004d004d7308 */ /* 0x000e220000002400 */
[----:B-1----:R-:W-:Y:S01]  /*6530*/  FMNMX.FTZ R88, R72, R87, !PT ;  /* 0x0000005748587209 */ /* 0x002fe20007810000 */
[----:B------:R-:W-:Y:S02]  /*6540*/  WARPGROUP.DEPBAR.LE gsb0, 0x0 ;  /* 0x00008000000079c5 */ /* 0x000fe40000010000 */
[----:B------:R-:W-:-:S04]  /*6550*/  WARPGROUP.ARRIVE ;  /* 0x00000000000079c5 */ /* 0x000fc80000000000 */
[----:B------:R-:W1:Y:S01]  /*6560*/  MUFU.TANH R76, R76 ;  /* 0x0000004c004c7308 */ /* 0x000e620000002400 */
[----:B--2---:R-:W-:Y:S01]  /*6570*/  FMNMX.FTZ R95, R75, R94, !PT ;  /* 0x0000005e4b5f7209 */ /* 0x004fe20007810000 */
[----:B------:R-:W-:Y:S01]  /*6580*/  HGMMA.64x64x16.F32 R120, gdesc[UR20].tnspB, R120, gsb0 ;  /* 0x40e00000147879f0 */ /* 0x000fe20008000878 */
[----:B------:R-:W-:Y:S01]  /*6590*/  UIADD3 UR22, UR10, 0x280, URZ ;  /* 0x000002800a167890 */ /* 0x000fe2000fffe03f */
[----:B0-----:R-:W-:Y:S01]  /*65a0*/  FMNMX.FTZ R87, R77, R88, !PT ;  /* 0x000000584d577209 */ /* 0x001fe20007810000 */
        /* <DEDUP_REMOVED lines=43> */
[----:B--2---:R-:W-:Y:S02]  /*6860*/  FMNMX.FTZ R94, R96, R87, !PT ;  /* 0x00000057605e7209 */ /* 0x004fe40007810000 */
[----:B0-----:R-:W-:Y:S01]  /*6870*/  FMNMX.FTZ R99, R95, R88, !PT ;  /* 0x000000585f637209 */ /* 0x001fe20007810000 */
[----:B------:R-:W-:Y:S01]  /*6880*/  VIADD R88, R109, 0x9 ;  /* 0x000000096d587836 */ /* 0x000fe20000000000 */
[----:B------:R-:W-:-:S03]  /*6890*/  MOV R109, R101 ;  /* 0x00000065006d7202 */ /* 0x000fc60000000f00 */
[----:B------:R-:W0:Y:S01]  /*68a0*/  SHFL.BFLY PT, R98, R99, 0x2, 0x1f ;  /* 0x0c401f0063627f89 */ /* 0x000e2200000e0000 */
[----:B------:R-:W-:Y:S02]  /*68b0*/  SEL R100, R88, 0x9, !P2 ;  /* 0x0000000958647807 */ /* 0x000fe40005000000 */
[----:B-1----:R-:W-:Y:S01]  /*68c0*/  FMNMX.FTZ R94, R97, R94, !PT ;  /* 0x0000005e615e7209 */ /* 0x002fe20007810000 */
[----:B------:R-:W1:Y:S04]  /*68d0*/  LDC R88, c[0x0][0x988] ;  /* 0x00026200ff587b82 */ /* 0x000e680000000800 */
[----:B------:R-:W2:Y:S01]  /*68e0*/  SHFL.BFLY PT, R87, R94, 0x2, 0x1f ;  /* 0x0c401f005e577f89 */ /* 0x000ea200000e0000 */
[----:B------:R-:W-:Y:S02]  /*68f0*/  WARPGROUP.DEPBAR.LE gsb0, 0x0 ;  /* 0x00008000000079c5 */ /* 0x000fe40000010000 */
[----:B------:R-:W-:-:S06]  /*6900*/  WARPGROUP.ARRIVE ;  /* 0x00000000000079c5 */ /* 0x000fcc0000000000 */
[----:B------:R-:W-:Y:S01]  /*6910*/  HGMMA.64x64x16.F32 R120, gdesc[UR20].tnspB, R120, gsb0 ;  /* 0x40e00000147879f0 */ /* 0x000fe20008000878 */
[----:B------:R-:W-:Y:S02]  /*6920*/  UIADD3 UR22, UR10, 0x380, URZ ;  /* 0x000003800a167890 */ /* 0x000fe4000fffe03f */
[----:B------:R-:W-:Y:S01]  /*6930*/  UIADD3 UR20, UR14, 0x606, URZ ;  /* 0x000006060e147890 */ /* 0x000fe2000fffe03f */
[----:B------:R-:W-:Y:S01]  /*6940*/  UMOV UR23, 0x40000040 ;  /* 0x4000004000177882 */ /* 0x000fe20000000000 */
[----:B------:R-:W-:Y:S01]  /*6950*/  UMOV UR21, 0x40000040 ;  /* 0x4000004000157882 */ /* 0x000fe20000000000 */
[----:B0-----:R-:W-:-:S05]  /*6960*/  FMNMX.FTZ R98, R99, R98, !PT ;  /* 0x0000006263627209 */ /* 0x001fca0007810000 */
[----:B------:R-:W-:Y:S01]  /*6970*/  SHFL.BFLY PT, R99, R98, 0x1, 0x1f ;  /* 0x0c201f0062637f89 */ /* 0x000fe200000e0000 */
[----:B--2---:R-:W-:Y:S02]  /*6980*/  FMNMX.FTZ R87, R94, R87, !PT ;  /* 0x000000575e577209 */ /* 0x004fe40007810000 */
[----:B------:R-:W-:-:S03]  /*6990*/  @!P1 LEA R94, R0, UR36, 0x3 ;  /* 0x00000024005e9c11 */ /* 0x000fc6000f8e18ff */
[----:B------:R-:W0:Y:S02]  /*69a0*/  SHFL.BFLY PT, R102, R87, 0x1, 0x1f ;  /* 0x0c201f0057667f89 */ /* 0x000e2400000e0000 */
[----:B------:R-:W-:-:S05]  /*69b0*/  @!P1 VIADD R94, R94, 0x30840 ;  /* 0x000308405e5e9836 */ /* 0x000fca0000000000 */
[----:B------:R-:W-:Y:S02]  /*69c0*/  @!P1 PRMT R94, RZ, 0x654, R94 ;  /* 0x00000654ff5e9816 */ /* 0x000fe4000000005e */
[----:B0-----:R-:W-:-:S05]  /*69d0*/  FMNMX.FTZ R87, R87, R102, !PT ;  /* 0x0000006657577209 */ /* 0x001fca0007810000 */
[----:B------:R-:W-:-:S04]  /*69e0*/  FADD.FTZ R101, -R87, R2 ;  /* 0x0000000257657221 */ /* 0x000fc80000010100 */
[----:B-1----:R-:W-:-:S06]  /*69f0*/  FMUL.FTZ R2, R101, R88 ;  /* 0x0000005865027220 */ /* 0x002fcc0000410000 */
[----:B------:R-:W-:Y:S01]  /*6a00*/  MUFU.EX2 R2, R2 ;  /* 0x0000000200027308 */ /* 0x000fe20000000800 */
[----:B------:R-:W-:Y:S02]  /*6a10*/  WARPGROUP.DEPBAR.LE gsb0, 0x0 ;  /* 0x00008000000079c5 */ /* 0x000fe40000010000 */
[----:B------:R-:W-:-:S06]  /*6a20*/  WARPGROUP.ARRIVE ;  /* 0x00000000000079c5 */ /* 0x000fcc0000000000 */
[----:B------:R-:W-:Y:S01]  /*6a30*/  HGMMA.64x64x16.F32 R120, gdesc[UR20].tnspB, R120, gsb0 ;  /* 0x40e00000147879f0 */ /* 0x000fe20008000878 */
[----:B------:R-:W-:Y:S02]  /*6a40*/  UIADD3 UR22, UR10, 0x400, URZ ;  /* 0x000004000a167890 */ /* 0x000fe4000fffe03f */
[----:B------:R-:W-:Y:S01]  /*6a50*/  UIADD3 UR20, UR14, 0xc00, URZ ;  /* 0x00000c000e147890 */ /* 0x000fe2000fffe03f */
[----:B------:R-:W-:Y:S01]  /*6a60*/  UMOV UR23, 0x40000040 ;  /* 0x4000004000177882 */ /* 0x000fe20000000000 */
[----:B------:R-:W-:Y:S01]  /*6a70*/  UMOV UR21, 0x40000040 ;  /* 0x4000004000157882 */ /* 0x000fe20000000000 */
        /* <DEDUP_REMOVED lines=23> */
[----:B------:R-:W-:Y:S03]  /*6bf0*/  HGMMA.64x64x16.F32 R120, gdesc[UR20].tnspB, R120, gsb0 ;  /* 0x40e00000147879f0 */ /* 0x000fe60008000878 */
[----:B------:R-:W-:Y:S02]  /*6c00*/  WARPGROUP.DEPBAR.LE gsb0, 0x0 ;  /* 0x00008000000079c5 */ /* 0x000fe40000010000 */
[----:B------:R0:W-:Y:S06]  /*6c10*/  BAR.ARV R100, 0x100 ;  /* 0x000400640000751d */ /* 0x0001ec0000002000 */
[----:B------:R1:W-:Y:S02]  /*6c20*/  @!P1 SYNCS.ARRIVE.TRANS64.RED.A1T0 RZ, [R94+URZ], RZ ;  /* 0x000000ff5eff99a7 */ /* 0x0003e4000810043f */
[----:B-1----:R-:W-:Y:S01]  /*6c30*/  FMNMX.FTZ R94, R98, R99, !PT ;  /* 0x00000063625e7209 */ /* 0x002fe20007810000 */
[----:B------:R-:W-:Y:S01]  /*6c40*/  FMUL.FTZ R99, R87, R88 ;  /* 0x0000005857637220 */ /* 0x000fe20000410000 */
[----:B------:R-:W-:-:S03]  /*6c50*/  MOV R98, UR4 ;  /* 0x0000000400627c02 */ /* 0x000fc60008000f00 */
[-C--:B------:R-:W-:Y:S01]  /*6c60*/  FMUL.FTZ R101, R94, R88.reuse ;  /* 0x000000585e657220 */ /* 0x080fe20000410000 */
[----:B------:R-:W-:Y:S01]  /*6c70*/  @!P1 LEA R98, R98, UR36, 0x3 ;  /* 0x0000002462629c11 */ /* 0x000fe2000f8e18ff */
[----:B------:R-:W-:Y:S01]  /*6c80*/  FADD.FTZ R8, -R94, R8 ;  /* 0x000000085e087221 */ /* 0x000fe20000010100 */
[-CC-:B------:R-:W-:Y:S01]  /*6c90*/  FFMA.FTZ R11, R11, R88.reuse, -R99.reuse ;  /* 0x000000580b0b7223 */ /* 0x180fe20000010863 */
[-C--:B------:R-:W-:Y:S01]  /*6ca0*/  FFMA.FTZ R12, R12, R88.reuse, -R99 ;  /* 0x000000580c0c7223 */ /* 0x080fe20000010863 */
[-C--:B------:R-:W-:Y:S01]  /*6cb0*/  FFMA.FTZ R13, R13, R88.reuse, -R101 ;  /* 0x000000580d0d7223 */ /* 0x080fe20000010865 */
[----:B------:R-:W-:Y:S02]  /*6cc0*/  @!P1 VIADD R98, R98, 0x30860 ;  /* 0x0003086062629836 */ /* 0x000fe40000000000 */
[-CC-:B------:R-:W-:Y:S01]  /*6cd0*/  FFMA.FTZ R15, R15, R88.reuse, -R99.reuse ;  /* 0x000000580f0f7223 */ /* 0x180fe20000010863 */
[-C--:B------:R-:W-:Y:S01]  /*6ce0*/  FFMA.FTZ R16, R16, R88.reuse, -R99 ;  /* 0x0000005810107223 */ /* 0x080fe20000010863 */
[-CC-:B------:R-:W-:Y:S01]  /*6cf0*/  FFMA.FTZ R14, R14, R88.reuse, -R101.reuse ;  /* 0x000000580e0e7223 */ /* 0x180fe20000010865 */
[-CC-:B------:R-:W-:Y:S01]  /*6d00*/  FFMA.FTZ R17, R17, R88.reuse, -R101.reuse ;  /* 0x0000005811117223 */ /* 0x180fe20000010865 */
[----:B------:R-:W-:Y:S01]  /*6d10*/  @!P1 PRMT R98, RZ, 0x654, R98 ;  /* 0x00000654ff629816 */ /* 0x000fe20000000062 */
[-C--:B------:R-:W-:Y:S01]  /*6d20*/  FFMA.FTZ R18, R18, R88.reuse, -R101 ;  /* 0x0000005812127223 */ /* 0x080fe20000010865 */
[-C--:B------:R-:W-:Y:S01]  /*6d30*/  FMUL.FTZ R8, R8, R88.reuse ;  /* 0x0000005808087220 */ /* 0x080fe20000410000 */
[----:B------:R-:W1:Y:S01]  /*6d40*/  MUFU.EX2 R11, R11 ;  /* 0x0000000b000b7308 */ /* 0x000e620000000800 */
[----:B------:R2:W-:Y:S01]  /*6d50*/  @!P1 SYNCS.ARRIVE.TRANS64.RED.A1T0 RZ, [R98+URZ], RZ ;  /* 0x000000ff62ff99a7 */ /* 0x0005e2000810043f */
[-CC-:B------:R-:W-:Y:S01]  /*6d60*/  FFMA.FTZ R19, R19, R88.reuse, -R99.reuse ;  /* 0x0000005813137223 */ /* 0x180fe20000010863 */
[-CC-:B------:R-:W-:Y:S01]  /*6d70*/  FFMA.FTZ R20, R20, R88.reuse, -R99.reuse ;  /* 0x0000005814147223 */ /* 0x180fe20000010863 */
[-CC-:B------:R-:W-:Y:S01]  /*6d80*/  FFMA.FTZ R21, R21, R88.reuse, -R99.reuse ;  /* 0x0000005815157223 */ /* 0x180fe20000010863 */
[-CC-:B------:R-:W-:Y:S01]  /*6d90*/  FFMA.FTZ R22, R22, R88.reuse, -R99.reuse ;  /* 0x0000005816167223 */ /* 0x180fe20000010863 */
[-CC-:B------:R-:W-:Y:S01]  /*6da0*/  FFMA.FTZ R23, R23, R88.reuse, -R99.reuse ;  /* 0x0000005817177223 */ /* 0x180fe20000010863 */
[-CC-:B------:R-:W-:Y:S01]  /*6db0*/  FFMA.FTZ R24, R24, R88.reuse, -R99.reuse ;  /* 0x0000005818187223 */ /* 0x180fe20000010863 */
[----:B------:R-:W-:Y:S01]  /*6dc0*/  MUFU.EX2 R12, R12 ;  /* 0x0000000c000c7308 */ /* 0x000fe20000000800 */
[-CC-:B--2---:R-:W-:Y:S01]  /*6dd0*/  FFMA.FTZ R98, R28, R88.reuse, -R99.reuse ;  /* 0x000000581c627223 */ /* 0x184fe20000010863 */
        /* <DEDUP_REMOVED lines=38> */
[----:B------:R-:W4:Y:S01]  /*7040*/  MUFU.EX2 R14, R14 ;  /* 0x0000000e000e7308 */ /* 0x000f220000000800 */
[-CC-:B------:R-:W-:Y:S01]  /*7050*/  FFMA.FTZ R92, R92, R88.reuse, -R99.reuse ;  /* 0x000000585c5c7223 */ /* 0x180fe20000010863 */
[-CC-:B------:R-:W-:Y:S01]  /*7060*/  FFMA.FTZ R96, R96, R88.reuse, -R99.reuse ;  /* 0x0000005860607223 */ /* 0x180fe20000010863 */
[----:B------:R-:W-:Y:S01]  /*7070*/  FFMA.FTZ R97, R97, R88, -R99 ;  /* 0x0000005861617223 */ /* 0x000fe20000010863 */
[----:B-1----:R-:W-:Y:S01]  /*7080*/  FFMA.FTZ R99, R2, R9, R11 ;  /* 0x0000000902637223 */ /* 0x002fe2000001000b */
[----:B0-----:R-:W-:Y:S01]  /*7090*/  FFMA.FTZ R100, R28, R10, R13 ;  /* 0x0000000a1c647223 */ /* 0x001fe2000001000d */
[----:B------:R-:W-:Y:S01]  /*70a0*/  F2FP.F16.F32.PACK_AB R8, R12, R11 ;  /* 0x0000000b0c08723e */ /* 0x000fe200000000ff */
[-CC-:B------:R-:W-:Y:S01]  /*70b0*/  FFMA.FTZ R105, R105, R88.reuse, -R101.reuse ;  /* 0x0000005869697223 */ /* 0x180fe20000010865 */
[----:B------:R-:W-:Y:S01]  /*70c0*/  MUFU.EX2 R17, R17 ;  /* 0x0000001100117308 */ /* 0x000fe20000000800 */
[----:B--2---:R-:W-:Y:S01]  /*70d0*/  F2FP.F16.F32.PACK_AB R10, R16, R15 ;  /* 0x0000000f100a723e */ /* 0x004fe200000000ff */
[----:B------:R-:W-:-:S06]  /*70e0*/  FFMA.FTZ R102, R104, R88, -R101 ;  /* 0x0000005868667223 */ /* 0x000fcc0000010865 */
[----:B------:R-:W0:Y:S01]  /*70f0*/  MUFU.EX2 R18, R18 ;  /* 0x0000001200127308 */ /* 0x000e220000000800 */
[----:B----4-:R-:W-:Y:S01]  /*7100*/  F2FP.F16.F32.PACK_AB R9, R14, R13 ;  /* 0x0000000d0e09723e */ /* 0x010fe200000000ff */
[----:B------:R-:W-:-:S06]  /*7110*/  FADD.FTZ R12, R12, R99 ;  /* 0x000000630c0c7221 */ /* 0x000fcc0000010000 */
[----:B------:R-:W1:Y:S01]  /*7120*/  MUFU.EX2 R19, R19 ;  /* 0x0000001300137308 */ /* 0x000e620000000800 */
[----:B------:R-:W-:-:S07]  /*7130*/  FADD.FTZ R100, R14, R100 ;  /* 0x000000640e647221 */ /* 0x000fce0000010000 */
[----:B------:R-:W-:Y:S01]  /*7140*/  MUFU.EX2 R20, R20 ;  /* 0x0000001400147308 */ /* 0x000fe20000000800 */
[----:B0-----:R-:W-:Y:S01]  /*7150*/  F2FP.F16.F32.PACK_AB R11, R18, R17 ;  /* 0x00000011120b723e */ /* 0x001fe200000000ff */
[-CC-:B------:R-:W-:Y:S01]  /*7160*/  FFMA.FTZ R13, R106, R88.reuse, -R101.reuse ;  /* 0x000000586a0d7223 */ /* 0x180fe20000010865 */
[----:B------:R-:W-:Y:S01]  /*7170*/  FADD.FTZ R15, R15, R12 ;  /* 0x0000000c0f0f7221 */ /* 0x000fe20000010000 */
[----:B------:R-:W-:Y:S01]  /*7180*/  FADD.FTZ R17, R17, R100 ;  /* 0x0000006411117221 */ /* 0x000fe20000010000 */
[-CC-:B------:R-:W-:Y:S01]  /*7190*/  FFMA.FTZ R106, R103, R88.reuse, -R101.reuse ;  /* 0x00000058676a7223 */ /* 0x180fe20000010865 */
[----:B------:R0:W-:Y:S02]  /*71a0*/  STSM.16.M88.4 [R3+0x1e800], R8 ;  /* 0x01e8000803007844 */ /* 0x0001e40000000200 */
[----:B------:R-:W-:Y:S08]  /*71b0*/  MUFU.EX2 R21, R21 ;  /* 0x0000001500157308 */ /* 0x000ff00000000800 */
[----:B------:R-:W-:Y:S01]  /*71c0*/  MUFU.EX2 R22, R22 ;  /* 0x0000001600167308 */ /* 0x000fe20000000800 */
[-CC-:B0-----:R-:W-:Y:S01]  /*71d0*/  FFMA.FTZ R9, R110, R88.reuse, -R101.reuse ;  /* 0x000000586e097223 */ /* 0x181fe20000010865 */
[-CC-:B------:R-:W-:Y:S01]  /*71e0*/  FFMA.FTZ R10, R109, R88.reuse, -R101.reuse ;  /* 0x000000586d0a7223 */ /* 0x180fe20000010865 */
[-CC-:B------:R-:W-:Y:S01]  /*71f0*/  FFMA.FTZ R11, R108, R88.reuse, -R101.reuse ;  /* 0x000000586c0b7223 */ /* 0x180fe20000010865 */
[----:B------:R-:W-:-:S04]  /*7200*/  FFMA.FTZ R110, R107, R88, -R101 ;  /* 0x000000586b6e7223 */ /* 0x000fc80000010865 */
[----:B------:R-:W-:Y:S08]  /*7210*/  MUFU.EX2 R23, R23 ;  /* 0x0000001700177308 */ /* 0x000ff00000000800 */
[----:B------:R-:W0:Y:S08]  /*7220*/  MUFU.EX2 R9, R9 ;  /* 0x0000000900097308 */ /* 0x000e300000000800 */
[----:B------:R-:W2:Y:S01]  /*7230*/  MUFU.EX2 R10, R10 ;  /* 0x0000000a000a7308 */ /* 0x000ea20000000800 */
[----:B------:R-:W-:Y:S01]  /*7240*/  FADD.FTZ R16, R16, R15 ;  /* 0x0000000f10107221 */ /* 0x000fe20000010000 */
[----:B------:R-:W-:-:S06]  /*7250*/  FADD.FTZ R18, R18, R17 ;  /* 0x0000001112127221 */ /* 0x000fcc0000010000 */
[----:B------:R-:W4:Y:S01]  /*7260*/  MUFU.EX2 R11, R11 ;  /* 0x0000000b000b7308 */ /* 0x000f220000000800 */
[----:B-1----:R-:W-:Y:S01]  /*7270*/  FADD.FTZ R15, R19, R16 ;  /* 0x00000010130f7221 */ /* 0x002fe20000010000 */
[----:B0-----:R-:W-:-:S06]  /*7280*/  FADD.FTZ R17, R9, R18 ;  /* 0x0000001209117221 */ /* 0x001fcc0000010000 */
[----:B------:R-:W0:Y:S01]  /*7290*/  MUFU.EX2 R110, R110 ;  /* 0x0000006e006e7308 */ /* 0x000e220000000800 */
[----:B------:R-:W-:Y:S01]  /*72a0*/  FADD.FTZ R14, R20, R15 ;  /* 0x0000000f140e7221 */ /* 0x000fe20000010000 */
[----:B--2---:R-:W-:-:S06]  /*72b0*/  FADD.FTZ R16, R10, R17 ;  /* 0x000000110a107221 */ /* 0x004fcc0000010000 */
[----:B------:R-:W1:Y:S01]  /*72c0*/  MUFU.EX2 R13, R13 ;  /* 0x0000000d000d7308 */ /* 0x000e620000000800 */
[----:B------:R-:W-:Y:S01]  /*72d0*/  FADD.FTZ R15, R21, R14 ;  /* 0x0000000e150f7221 */ /* 0x000fe20000010000 */
[----:B----4-:R-:W-:-:S06]  /*72e0*/  FADD.FTZ R17, R11, R16 ;  /* 0x000000100b117221 */ /* 0x010fcc0000010000 */
[----:B------:R-:W2:Y:S01]  /*72f0*/  MUFU.EX2 R24, R24 ;  /* 0x0000001800187308 */ /* 0x000ea20000000800 */
[----:B------:R-:W-:-:S07]  /*7300*/  FFMA.FTZ R103, R157, R88, -R101 ;  /* 0x000000589d677223 */ /* 0x000fce0000010865 */
[----:B------:R-:W4:Y:S01]  /*7310*/  MUFU.EX2 R105, R105 ;  /* 0x0000006900697308 */ /* 0x000f220000000800 */
[----:B------:R-:W-:Y:S01]  /*7320*/  FADD.FTZ R14, R22, R15 ;  /* 0x0000000f160e7221 */ /* 0x000fe20000010000 */
[----:B0-----:R-:W-:-:S06]  /*7330*/  FADD.FTZ R16, R110, R17 ;  /* 0x000000116e107221 */ /* 0x001fcc0000010000 */
[----:B------:R-:W0:Y:S01]  /*7340*/  MUFU.EX2 R25, R25 ;  /* 0x0000001900197308 */ /* 0x000e220000000800 */
[----:B------:R-:W-:-:S07]  /*7350*/  FFMA.FTZ R107, R156, R88, -R101 ;  /* 0x000000589c6b7223 */ /* 0x000fce0000010865 */
[----:B------:R-:W5:Y:S01]  /*7360*/  MUFU.EX2 R102, R102 ;  /* 0x0000006600667308 */ /* 0x000f620000000800 */
[----:B------:R-:W-:Y:S01]  /*7370*/  FADD.FTZ R15, R23, R14 ;  /* 0x0000000e170f7221 */ /* 0x000fe20000010000 */
[----:B-1----:R-:W-:-:S06]  /*7380*/  FADD.FTZ R16, R13, R16 ;  /* 0x000000100d107221 */ /* 0x002fcc0000010000 */
[----:B------:R-:W1:Y:S01]  /*7390*/  MUFU.EX2 R26, R26 ;  /* 0x0000001a001a7308 */ /* 0x000e620000000800 */
[----:B------:R-:W-:-:S07]  /*73a0*/  FFMA.FTZ R104, R155, R88, -R101 ;  /* 0x000000589b687223 */ /* 0x000fce0000010865 */
[----:B------:R-:W3:Y:S01]  /*73b0*/  MUFU.EX2 R106, R106 ;  /* 0x0000006a006a7308 */ /* 0x000ee20000000800 */
[----:B--2---:R-:W-:Y:S01]  /*73c0*/  FADD.FTZ R14, R24, R15 ;  /* 0x0000000f180e7221 */ /* 0x004fe20000010000 */
[----:B----4-:R-:W-:-:S06]  /*73d0*/  FADD.FTZ R15, R105, R16 ;  /* 0x00000010690f7221 */ /* 0x010fcc0000010000 */
[----:B------:R-:W2:Y:S01]  /*73e0*/  MUFU.EX2 R27, R27 ;  /* 0x0000001b001b7308 */ /* 0x000ea20000000800 */
[----:B------:R-:W-:-:S07]  /*73f0*/  FFMA.FTZ R108, R154, R88, -R101 ;  /* 0x000000589a6c7223 */ /* 0x000fce0000010865 */
[----:B------:R-:W4:Y:S01]  /*7400*/  MUFU.EX2 R103, R103 ;  /* 0x0000006700677308 */ /* 0x000f220000000800 */
[----:B0-----:R-:W-:Y:S01]  /*7410*/  FADD.FTZ R17, R25, R14 ;  /* 0x0000000e19117221 */ /* 0x001fe20000010000 */
[----:B-----5:R-:W-:-:S06]  /*7420*/  FADD.FTZ R15, R102, R15 ;  /* 0x0000000f660f7221 */ /* 0x020fcc0000010000 */
[----:B------:R-:W0:Y:S01]  /*7430*/  MUFU.EX2 R98, R98 ;  /* 0x0000006200627308 */ /* 0x000e220000000800 */
[----:B------:R-:W-:-:S07]  /*7440*/  FFMA.FTZ R33, R33, R88, -R101 ;  /* 0x0000005821217223 */ /* 0x000fce0000010865 */
[----:B------:R-:W5:Y:S01]  /*7450*/  MUFU.EX2 R107, R107 ;  /* 0x0000006b006b7308 */ /* 0x000f620000000800 */
[----:B-1----:R-:W-:Y:S01]  /*7460*/  FADD.FTZ R14, R26, R17 ;  /* 0x000000111a0e7221 */ /* 0x002fe20000010000 */
[----:B---3--:R-:W-:-:S06]  /*7470*/  FADD.FTZ R16, R106, R15 ;  /* 0x0000000f6a107221 */ /* 0x008fcc0000010000 */
        /* <DEDUP_REMOVED lines=30> */
[----:B------:R-:W-:Y:S01]  /*7660*/  MUFU.EX2 R39, R39 ;  /* 0x0000002700277308 */ /* 0x000fe20000000800 */
[----:B------:R-:W-:-:S07]  /*7670*/  FFMA.FTZ R45, R46, R88, -R101 ;  /* 0x000000582e2d7223 */ /* 0x000fce0000010865 */
[----:B------:R-:W1:Y:S01]  /*7680*/  MUFU.EX2 R41, R41 ;  /* 0x0000002900297308 */ /* 0x000e620000000800 */
[----:B--2---:R-:W-:Y:S01]  /*7690*/  FADD.FTZ R17, R35, R14 ;  /* 0x0000000e23117221 */ /* 0x004fe20000010000 */
[----:B----4-:R-:W-:-:S06]  /*76a0*/  FADD.FTZ R18, R37, R16 ;  /* 0x0000001025127221 */ /* 0x010fcc0000010000 */
[----:B------:R-:W-:Y:S01]  /*76b0*/  MUFU.EX2 R40, R40 ;  /* 0x0000002800287308 */ /* 0x000fe20000000800 */
[----:B------:R-:W-:Y:S01]  /*76c0*/  FFMA.FTZ R8, R62, R88, -R101 ;  /* 0x000000583e087223 */ /* 0x000fe20000010865 */
[----:B------:R-:W-:-:S06]  /*76d0*/  F2FP.F16.F32.PACK_AB R9, R10, R9 ;  /* 0x000000090a09723e */ /* 0x000fcc00000000ff */
[----:B------:R-:W2:Y:S01]  /*76e0*/  MUFU.EX2 R42, R42 ;  /* 0x0000002a002a7308 */ /* 0x000ea20000000800 */
[----:B------:R-:W-:Y:S01]  /*76f0*/  FFMA.FTZ R49, R49, R88, -R101 ;  /* 0x0000005831317223 */ /* 0x000fe20000010865 */
[----:B------:R-:W-:Y:S01]  /*7700*/  F2FP.F16.F32.PACK_AB R10, R22, R21 ;  /* 0x00000015160a723e */ /* 0x000fe200000000ff */
[----:B0-----:R-:W-:-:S05]  /*7710*/  FADD.FTZ R22, R36, R17 ;  /* 0x0000001124167221 */ /* 0x001fca0000010000 */
[----:B------:R-:W0:Y:S01]  /*7720*/  MUFU.EX2 R43, R43 ;  /* 0x0000002b002b7308 */ /* 0x000e220000000800 */
[----:B------:R-:W-:Y:S01]  /*7730*/  FFMA.FTZ R12, R66, R88, -R101 ;  /* 0x00000058420c7223 */ /* 0x000fe20000010865 */
[----:B-----5:R-:W-:-:S06]  /*7740*/  FADD.FTZ R18, R109, R18 ;  /* 0x000000126d127221 */ /* 0x020fcc0000010000 */
[----:B------:R-:W3:Y:S01]  /*7750*/  MUFU.EX2 R38, R38 ;  /* 0x0000002600267308 */ /* 0x000ee20000000800 */
[----:B------:R-:W-:Y:S01]  /*7760*/  FFMA.FTZ R61, R61, R88, -R101 ;  /* 0x000000583d3d7223 */ /* 0x000fe20000010865 */
[----:B-1----:R-:W-:-:S06]  /*7770*/  FADD.FTZ R21, R41, R18 ;  /* 0x0000001229157221 */ /* 0x002fcc0000010000 */
[----:B------:R-:W1:Y:S01]  /*7780*/  MUFU.EX2 R45, R45 ;  /* 0x0000002d002d7308 */ /* 0x000e620000000800 */
[----:B--2---:R-:W-:-:S07]  /*7790*/  FADD.FTZ R21, R42, R21 ;  /* 0x000000152a157221 */ /* 0x004fce0000010000 */
[----:B------:R2:W-:Y:S08]  /*77a0*/  MUFU.EX2 R66, R8 ;  /* 0x0000000800427308 */ /* 0x0005f00000000800 */
[----:B------:R-:W4:Y:S01]  /*77b0*/  MUFU.EX2 R44, R44 ;  /* 0x0000002c002c7308 */ /* 0x000f220000000800 */
[----:B--2---:R-:W-:Y:S01]  /*77c0*/  F2FP.F16.F32.PACK_AB R8, R20, R19 ;  /* 0x000000131408723e */ /* 0x004fe200000000ff */
[----:B------:R-:W-:-:S06]  /*77d0*/  FADD.FTZ R19, R39, R22 ;  /* 0x0000001627137221 */ /* 0x000fcc0000010000 */
[----:B------:R-:W2:Y:S01]  /*77e0*/  MUFU.EX2 R49, R49 ;  /* 0x0000003100317308 */ /* 0x000ea20000000800 */
[----:B------:R-:W-:-:S07]  /*77f0*/  FADD.FTZ R22, R40, R19 ;  /* 0x0000001328167221 */ /* 0x000fce0000010000 */
[----:B------:R-:W-:Y:S08]  /*7800*/  MUFU.EX2 R62, R61 ;  /* 0x0000003d003e7308 */ /* 0x000ff00000000800 */
[----:B------:R5:W-:Y:S01]  /*7810*/  MUFU.EX2 R61, R12 ;  /* 0x0000000c003d7308 */ /* 0x000be20000000800 */
[----:B------:R-:W-:Y:S02]  /*7820*/  F2FP.F16.F32.PACK_AB R14, R26, R25 ;  /* 0x000000191a0e723e */ /* 0x000fe400000000ff */
[----:B------:R-:W2:Y:S05]  /*7830*/  LDL R25, [R1+0xc] ;  /* 0x00000c0001197983 */ /* 0x000eaa0000100800 */
[----:B------:R-:W2:Y:S01]  /*7840*/  MUFU.EX2 R47, R47 ;  /* 0x0000002f002f7308 */ /* 0x000ea20000000800 */
[----:B-----5:R-:W-:Y:S01]  /*7850*/  F2FP.F16.F32.PACK_AB R12, R24, R23 ;  /* 0x00000017180c723e */ /* 0x020fe200000000ff */
[----:B0-----:R-:W-:Y:S01]  /*7860*/  FADD.FTZ R23, R43, R22 ;  /* 0x000000162b177221 */ /* 0x001fe20000010000 */
[----:B---3--:R-:W-:-:S04]  /*7870*/  FADD.FTZ R22, R38, R21 ;  /* 0x0000001526167221 */ /* 0x008fc80000010000 */
[----:B-1----:R-:W-:Y:S01]  /*7880*/  FADD.FTZ R22, R45, R22 ;  /* 0x000000162d167221 */ /* 0x002fe20000010000 */
[----:B------:R-:W0:Y:S01]  /*7890*/  MUFU.EX2 R48, R48 ;  /* 0x0000003000307308 */ /* 0x000e220000000800 */
[----:B----4-:R-:W-:Y:S02]  /*78a0*/  FADD.FTZ R24, R44, R23 ;  /* 0x000000172c187221 */ /* 0x010fe40000010000 */
[----:B--2---:R-:W-:Y:S02]  /*78b0*/  FADD.FTZ R23, R49, R22 ;  /* 0x0000001631177221 */ /* 0x004fe40000010000 */
[----:B------:R-:W2:Y:S01]  /*78c0*/  LDL R22, [R1+0x8] ;  /* 0x0000080001167983 */ /* 0x000ea20000100800 */
[----:B------:R-:W-:Y:S01]  /*78d0*/  F2FP.F16.F32.PACK_AB R11, R110, R11 ;  /* 0x0000000b6e0b723e */ /* 0x000fe200000000ff */
[-CC-:B------:R-:W-:Y:S01]  /*78e0*/  FFMA.FTZ R53, R53, R88.reuse, -R101.reuse ;  /* 0x0000005835357223 */ /* 0x180fe20000010865 */
[-CC-:B------:R-:W-:Y:S01]  /*78f0*/  FFMA.FTZ R54, R54, R88.reuse, -R101.reuse ;  /* 0x0000005836367223 */ /* 0x180fe20000010865 */
[----:B------:R-:W-:Y:S01]  /*7900*/  FADD.FTZ R21, R47, R24 ;  /* 0x000000182f157221 */ /* 0x000fe20000010000 */
[----:B------:R-:W-:Y:S01]  /*7910*/  MUFU.EX2 R51, R51 ;  /* 0x0000003300337308 */ /* 0x000fe20000000800 */
[----:B------:R0:W-:Y:S01]  /*7920*/  STSM.16.M88.4 [R111], R8 ;  /* 0x000000086f007844 */ /* 0x0001e20000000200 */
[-CC-:B------:R-:W-:Y:S01]  /*7930*/  FFMA.FTZ R57, R57, R88.reuse, -R101.reuse ;  /* 0x0000005839397223 */ /* 0x180fe20000010865 */
[----:B------:R-:W-:-:S05]  /*7940*/  FFMA.FTZ R58, R58, R88, -R101 ;  /* 0x000000583a3a7223 */ /* 0x000fca0000010865 */
[----:B------:R-:W-:Y:S08]  /*7950*/  MUFU.EX2 R52, R52 ;  /* 0x0000003400347308 */ /* 0x000ff00000000800 */
[----:B------:R-:W-:Y:S01]  /*7960*/  MUFU.EX2 R55, R55 ;  /* 0x0000003700377308 */ /* 0x000fe20000000800 */
[----:B0-----:R-:W-:Y:S02]  /*7970*/  FADD.FTZ R8, R48, R21 ;  /* 0x0000001530087221 */ /* 0x001fe40000010000 */
[----:B------:R-:W3:Y:S01]  /*7980*/  LDL R21, [R1+0x14] ;  /* 0x0000140001157983 */ /* 0x000ee20000100800 */
[----:B------:R-:W-:-:S04]  /*7990*/  FFMA.FTZ R46, R50, R88, -R101 ;  /* 0x00000058322e7223 */ /* 0x000fc80000010865 */
[----:B------:R-:W-:Y:S08]  /*79a0*/  MUFU.EX2 R56, R56 ;  /* 0x0000003800387308 */ /* 0x000ff00000000800 */
[----:B------:R-:W0:Y:S08]  /*79b0*/  MUFU.EX2 R46, R46 ;  /* 0x0000002e002e7308 */ /* 0x000e300000000800 */
[----:B------:R-:W1:Y:S08]  /*79c0*/  MUFU.EX2 R53, R53 ;  /* 0x0000003500357308 */ /* 0x000e700000000800 */
[----:B------:R-:W4:Y:S01]  /*79d0*/  MUFU.EX2 R54, R54 ;  /* 0x0000003600367308 */ /* 0x000f220000000800 */
[----:B0-----:R-:W-:-:S07]  /*79e0*/  FADD.FTZ R10, R46, R23 ;  /* 0x000000172e0a7221 */ /* 0x001fce0000010000 */
[----:B------:R-:W0:Y:S01]  /*79f0*/  MUFU.EX2 R57, R57 ;  /* 0x0000003900397308 */ /* 0x000e220000000800 */
[----:B------:R-:W-:Y:S01]  /*7a00*/  FADD.FTZ R9, R51, R8 ;  /* 0x0000000833097221 */ /* 0x000fe20000010000 */
[----:B-1----:R-:W-:-:S06]  /*7a10*/  FADD.FTZ R11, R53, R10 ;  /* 0x0000000a350b7221 */ /* 0x002fcc0000010000 */
[----:B------:R-:W1:Y:S01]  /*7a20*/  MUFU.EX2 R58, R58 ;  /* 0x0000003a003a7308 */ /* 0x000e620000000800 */
[----:B------:R-:W-:Y:S01]  /*7a30*/  FFMA.FTZ R65, R65, R88, -R101 ;  /* 0x0000005841417223 */ /* 0x000fe20000010865 */
[----:B------:R-:W-:-:S06]  /*7a40*/  FADD.FTZ R8, R52, R9 ;  /* 0x0000000934087221 */ /* 0x000fcc0000010000 */
[----:B------:R-:W5:Y:S01]  /*7a50*/  MUFU.EX2 R59, R59 ;  /* 0x0000003b003b7308 */ /* 0x000f620000000800 */
[----:B----4-:R-:W-:Y:S01]  /*7a60*/  FADD.FTZ R10, R54, R11 ;  /* 0x0000000b360a7221 */ /* 0x010fe20000010000 */
[----:B------:R-:W-:-:S06]  /*7a70*/  FADD.FTZ R9, R55, R8 ;  /* 0x0000000837097221 */ /* 0x000fcc0000010000 */
[----:B------:R-:W4:Y:S01]  /*7a80*/  MUFU.EX2 R60, R60 ;  /* 0x0000003c003c7308 */ /* 0x000f220000000800 */
[----:B0-----:R-:W-:Y:S01]  /*7a90*/  FADD.FTZ R11, R57, R10 ;  /* 0x0000000a390b7221 */ /* 0x001fe20000010000 */
[----:B------:R-:W-:Y:S01]  /*7aa0*/  FFMA.FTZ R69, R69, R88, -R101 ;  /* 0x0000005845457223 */ /* 0x000fe20000010865 */
[----:B------:R-:W-:-:S05]  /*7ab0*/  FADD.FTZ R8, R56, R9 ;  /* 0x0000000938087221 */ /* 0x000fca0000010000 */
[----:B------:R-:W0:Y:S01]  /*7ac0*/  MUFU.EX2 R63, R63 ;  /* 0x0000003f003f7308 */ /* 0x000e220000000800 */
[----:B-1----:R-:W-:Y:S01]  /*7ad0*/  FADD.FTZ R11, R58, R11 ;  /* 0x0000000b3a0b7221 */ /* 0x002fe20000010000 */
[----:B------:R-:W-:-:S06]  /*7ae0*/  FFMA.FTZ R70, R70, R88, -R101 ;  /* 0x0000005846467223 */ /* 0x000fcc0000010865 */
[----:B------:R-:W1:Y:S01]  /*7af0*/  MUFU.EX2 R65, R65 ;  /* 0x0000004100417308 */ /* 0x000e620000000800 */
[----:B-----5:R-:W-:Y:S01]  /*7b00*/  FADD.FTZ R9, R59, R8 ;  /* 0x000000083b097221 */ /* 0x020fe20000010000 */
[----:B------:R-:W-:-:S06]  /*7b10*/  FADD.FTZ R11, R62, R11 ;  /* 0x0000000b3e0b7221 */ /* 0x000fcc0000010000 */
[----:B------:R-:W5:Y:S01]  /*7b20*/  MUFU.EX2 R64, R64 ;  /* 0x0000004000407308 */ /* 0x000f620000000800 */
[----:B------:R-:W-:Y:S01]  /*7b30*/  FFMA.FTZ R73, R73, R88, -R101 ;  /* 0x0000005849497223 */ /* 0x000fe20000010865 */
[----:B----4-:R-:W-:Y:S01]  /*7b40*/  FADD.FTZ R8, R60, R9 ;  /* 0x000000093c087221 */ /* 0x010fe20000010000 */
[----:B------:R-:W-:-:S05]  /*7b50*/  FADD.FTZ R10, R66, R11 ;  /* 0x0000000b420a7221 */ /* 0x000fca0000010000 */
[----:B------:R-:W4:Y:S01]  /*7b60*/  MUFU.EX2 R20, R69 ;  /* 0x0000004500147308 */ /* 0x000f220000000800 */
[----:B------:R-:W-:Y:S01]  /*7b70*/  FFMA.FTZ R74, R74, R88, -R101 ;  /* 0x000000584a4a7223 */ /* 0x000fe20000010865 */
[----:B0-----:R-:W-:-:S06]  /*7b80*/  FADD.FTZ R9, R63, R8 ;  /* 0x000000083f097221 */ /* 0x001fcc0000010000 */
[----:B------:R-:W0:Y:S01]  /*7b90*/  MUFU.EX2 R67, R67 ;  /* 0x0000004300437308 */ /* 0x000e220000000800 */
[----:B-1----:R-:W-:Y:S01]  /*7ba0*/  FADD.FTZ R10, R65, R10 ;  /* 0x0000000a410a7221 */ /* 0x002fe20000010000 */
[----:B------:R-:W-:-:S06]  /*7bb0*/  FFMA.FTZ R75, R75, R88, -R101 ;  /* 0x000000584b4b7223 */ /* 0x000fcc0000010865 */
[----:B------:R-:W1:Y:S01]  /*7bc0*/  MUFU.EX2 R70, R70 ;  /* 0x0000004600467308 */ /* 0x000e620000000800 */
[----:B-----5:R-:W-:Y:S01]  /*7bd0*/  FADD.FTZ R8, R64, R9 ;  /* 0x0000000940087221 */ /* 0x020fe20000010000 */
[----:B------:R-:W-:-:S06]  /*7be0*/  FADD.FTZ R9, R61, R10 ;  /* 0x0000000a3d097221 */ /* 0x000fcc0000010000 */
[----:B------:R-:W5:Y:S01]  /*7bf0*/  MUFU.EX2 R68, R68 ;  /* 0x0000004400447308 */ /* 0x000f620000000800 */
[----:B------:R-:W-:-:S07]  /*7c00*/  FFMA.FTZ R76, R76, R88, -R101 ;  /* 0x000000584c4c7223 */ /* 0x000fce0000010865 */
[----:B------:R-:W5:Y:S01]  /*7c10*/  MUFU.EX2 R73, R73 ;  /* 0x0000004900497308 */ /* 0x000f620000000800 */
[----:B----4-:R-:W-:Y:S01]  /*7c20*/  FADD.FTZ R9, R20, R9 ;  /* 0x0000000914097221 */ /* 0x010fe20000010000 */
[----:B------:R-:W-:-:S06]  /*7c30*/  F2FP.F16.F32.PACK_AB R13, R105, R13 ;  /* 0x0000000d690d723e */ /* 0x000fcc00000000ff */
[----:B------:R-:W4:Y:S01]  /*7c40*/  MUFU.EX2 R74, R74 ;  /* 0x0000004a004a7308 */ /* 0x000f220000000800 */
[----:B------:R-:W-:Y:S01]  /*7c50*/  F2FP.F16.F32.PACK_AB R15, R106, R102 ;  /* 0x000000666a0f723e */ /* 0x000fe200000000ff */
[----:B------:R-:W-:Y:S01]  /*7c60*/  FFMA.FTZ R79, R79, R88, -R101 ;  /* 0x000000584f4f7223 */ /* 0x000fe20000010865 */
[----:B0-----:R-:W-:-:S05]  /*7c70*/  FADD.FTZ R11, R67, R8 ;  /* 0x00000008430b7221 */ /* 0x001fca0000010000 */
[----:B------:R-:W0:Y:S01]  /*7c80*/  MUFU.EX2 R75, R75 ;  /* 0x0000004b004b7308 */ /* 0x000e220000000800 */
[----:B-1----:R-:W-:Y:S01]  /*7c90*/  FADD.FTZ R10, R70, R9 ;  /* 0x00000009460a7221 */ /* 0x002fe20000010000 */
[----:B------:R-:W-:Y:S01]  /*7ca0*/  FFMA.FTZ R80, R80, R88, -R101 ;  /* 0x0000005850507223 */ /* 0x000fe20000010865 */
[----:B------:R1:W-:Y:S01]  /*7cb0*/  STSM.16.M88.4 [R4], R12 ;  /* 0x0000000c04007844 */ /* 0x0003e20000000200 */
[----:B-----5:R-:W-:-:S04]  /*7cc0*/  FADD.FTZ R8, R68, R11 ;  /* 0x0000000b44087221 */ /* 0x020fc80000010000 */
[----:B------:R-:W5:Y:S01]  /*7cd0*/  MUFU.EX2 R76, R76 ;  /* 0x0000004c004c7308 */ /* 0x000f620000000800 */
[----:B------:R-:W-:Y:S01]  /*7ce0*/  FADD.FTZ R11, R73, R10 ;  /* 0x0000000a490b7221 */ /* 0x000fe20000010000 */
[----:B------:R-:W-:Y:S02]  /*7cf0*/  F2FP.F16.F32.PACK_AB R16, R98, R27 ;  /* 0x0000001b6210723e */ /* 0x000fe400000000ff */
[----:B------:R-:W-:Y:S02]  /*7d00*/  F2FP.F16.F32.PACK_AB R17, R107, R103 ;  /* 0x000000676b11723e */ /* 0x000fe400000000ff */
[----:B------:R-:W-:Y:S02]  /*7d10*/  F2FP.F16.F32.PACK_AB R18, R30, R29 ;  /* 0x0000001d1e12723e */ /* 0x000fe400000000ff */
[----:B------:R-:W-:Y:S01]  /*7d20*/  F2FP.F16.F32.PACK_AB R19, R108, R104 ;  /* 0x000000686c13723e */ /* 0x000fe200000000ff */
[-CC-:B------:R-:W-:Y:S01]  /*7d30*/  FFMA.FTZ R83, R83, R88.reuse, -R101.reuse ;  /* 0x0000005853537223 */ /* 0x180fe20000010865 */
[-C--:B------:R-:W-:Y:S01]  /*7d40*/  FFMA.FTZ R84, R84, R88.reuse, -R101 ;  /* 0x0000005854547223 */ /* 0x080fe20000010865 */
[----:B-1----:R-:W1:Y:S01]  /*7d50*/  MUFU.EX2 R13, R79 ;  /* 0x0000004f000d7308 */ /* 0x002e620000000800 */
[----:B----4-:R-:W-:Y:S01]  /*7d60*/  FADD.FTZ R10, R74, R11 ;  /* 0x0000000b4a0a7221 */ /* 0x010fe20000010000 */
[----:B------:R4:W-:Y:S06]  /*7d70*/  STSM.16.M88.4 [R5], R16 ;  /* 0x0000001005007844 */ /* 0x0009ec0000000200 */
[----:B------:R-:W1:Y:S01]  /*7d80*/  MUFU.EX2 R80, R80 ;  /* 0x0000005000507308 */ /* 0x000e620000000800 */
[----:B0-----:R-:W-:Y:S01]  /*7d90*/  FADD.FTZ R11, R75, R10 ;  /* 0x0000000a4b0b7221 */ /* 0x001fe20000010000 */
[----:B------:R-:W-:-:S03]  /*7da0*/  FFMA.FTZ R89, R89, R88, -R101 ;  /* 0x0000005859597223 */ /* 0x000fc60000010865 */
[----:B-----5:R-:W-:-:S03]  /*7db0*/  FADD.FTZ R10, R76, R11 ;  /* 0x0000000b4c0a7221 */ /* 0x020fc60000010000 */
[----:B------:R-:W-:Y:S08]  /*7dc0*/  MUFU.EX2 R71, R71 ;  /* 0x0000004700477308 */ /* 0x000ff00000000800 */
[----:B----4-:R-:W0:Y:S01]  /*7dd0*/  MUFU.EX2 R16, R83 ;  /* 0x0000005300107308 */ /* 0x010e220000000800 */
[-CC-:B------:R-:W-:Y:S01]  /*7de0*/  FFMA.FTZ R90, R90, R88.reuse, -R101.reuse ;  /* 0x000000585a5a7223 */ /* 0x180fe20000010865 */
[----:B------:R-:W-:Y:S01]  /*7df0*/  FFMA.FTZ R95, R95, R88, -R101 ;  /* 0x000000585f5f7223 */ /* 0x000fe20000010865 */
[----:B------:R-:W-:-:S05]  /*7e00*/  F2FP.F16.F32.PACK_AB R57, R58, R57 ;  /* 0x000000393a39723e */ /* 0x000fca00000000ff */
[----:B------:R-:W4:Y:S01]  /*7e10*/  MUFU.EX2 R15, R84 ;  /* 0x00000054000f7308 */ /* 0x000f220000000800 */
[----:B-1----:R-:W-:Y:S01]  /*7e20*/  FADD.FTZ R11, R13, R10 ;  /* 0x0000000a0d0b7221 */ /* 0x002fe20000010000 */
[----:B------:R-:W-:Y:S01]  /*7e30*/  FFMA.FTZ R93, R93, R88, -R101 ;  /* 0x000000585d5d7223 */ /* 0x000fe20000010865 */
[----:B------:R-:W-:-:S05]  /*7e40*/  F2FP.F16.F32.PACK_AB R58, R60, R59 ;  /* 0x0000003b3c3a723e */ /* 0x000fca00000000ff */
[----:B------:R-:W1:Y:S01]  /*7e50*/  MUFU.EX2 R72, R72 ;  /* 0x0000004800487308 */ /* 0x000e620000000800 */
[----:B------:R-:W-:Y:S01]  /*7e60*/  F2FP.F16.F32.PACK_AB R59, R66, R62 ;  /* 0x0000003e423b723e */ /* 0x000fe200000000ff */
[----:B------:R-:W-:Y:S01]  /*7e70*/  FADD.FTZ R11, R80, R11 ;  /* 0x0000000b500b7221 */ /* 0x000fe20000010000 */
[----:B------:R-:W-:-:S05]  /*7e80*/  F2FP.F16.F32.PACK_AB R66, R68, R67 ;  /* 0x000000434442723e */ /* 0x000fca00000000ff */
[----:B------:R-:W5:Y:S01]  /*7e90*/  MUFU.EX2 R18, R89 ;  /* 0x0000005900127308 */ /* 0x000f620000000800 */
[----:B------:R-:W-:Y:S01]  /*7ea0*/  F2FP.F16.F32.PACK_AB R67, R70, R20 ;  /* 0x000000144643723e */ /* 0x000fe200000000ff */
[----:B0-----:R-:W-:-:S06]  /*7eb0*/  FADD.FTZ R11, R16, R11 ;  /* 0x0000000b100b7221 */ /* 0x001fcc0000010000 */
[----:B------:R-:W0:Y:S08]  /*7ec0*/  MUFU.EX2 R77, R77 ;  /* 0x0000004d004d7308 */ /* 0x000e300000000800 */
[----:B------:R-:W-:Y:S08]  /*7ed0*/  MUFU.EX2 R78, R78 ;  /* 0x0000004e004e7308 */ /* 0x000ff00000000800 */
[----:B------:R-:W0:Y:S01]  /*7ee0*/  MUFU.EX2 R17, R90 ;  /* 0x0000005a00117308 */ /* 0x000e220000000800 */
[----:B------:R-:W-:-:S07]  /*7ef0*/  FADD.FTZ R9, R71, R8 ;  /* 0x0000000847097221 */ /* 0x000fce0000010000 */
[----:B------:R-:W-:Y:S08]  /*7f00*/  MUFU.EX2 R81, R81 ;  /* 0x0000005100517308 */ /* 0x000ff00000000800 */
[----:B------:R-:W2:Y:S08]  /*7f10*/  MUFU.EX2 R82, R82 ;  /* 0x0000005200527308 */ /* 0x000eb00000000800 */
[----:B------:R-:W-:Y:S08]  /*7f20*/  MUFU.EX2 R85, R85 ;  /* 0x0000005500557308 */ /* 0x000ff00000000800 */
[----:B------:R-:W2:Y:S01]  /*7f30*/  MUFU.EX2 R86, R86 ;  /* 0x0000005600567308 */ /* 0x000ea20000000800 */
[----:B----4-:R-:W-:-:S07]  /*7f40*/  FADD.FTZ R11, R15, R11 ;  /* 0x0000000b0f0b7221 */ /* 0x010fce0000010000 */
[----:B------:R-:W-:Y:S08]  /*7f50*/  MUFU.EX2 R91, R91 ;  /* 0x0000005b005b7308 */ /* 0x000ff00000000800 */
[----:B------:R-:W4:Y:S08]  /*7f60*/  MUFU.EX2 R92, R92 ;  /* 0x0000005c005c7308 */ /* 0x000f300000000800 */
[----:B------:R-:W-:Y:S08]  /*7f70*/  MUFU.EX2 R96, R96 ;  /* 0x0000006000607308 */ /* 0x000ff00000000800 */
[----:B------:R-:W3:Y:S08]  /*7f80*/  MUFU.EX2 R97, R97 ;  /* 0x0000006100617308 */ /* 0x000ef00000000800 */
[----:B------:R-:W-:Y:S08]  /*7f90*/  MUFU.EX2 R20, R93 ;  /* 0x0000005d00147308 */ /* 0x000ff00000000800 */
[----:B------:R-:W3:Y:S01]  /*7fa0*/  MUFU.EX2 R95, R95 ;  /* 0x0000005f005f7308 */ /* 0x000ee20000000800 */
[----:B------:R-:W-:Y:S01]  /*7fb0*/  F2FP.F16.F32.PACK_AB R33, R34, R33 ;  /* 0x000000212221723e */ /* 0x000fe200000000ff */
[----:B-1----:R-:W-:Y:S01]  /*7fc0*/  FADD.FTZ R8, R72, R9 ;  /* 0x0000000948087221 */ /* 0x002fe20000010000 */
[----:B------:R-:W-:-:S02]  /*7fd0*/  F2FP.F16.F32.PACK_AB R34, R36, R35 ;  /* 0x000000232422723e */ /* 0x000fc400000000ff */
[----:B------:R-:W-:Y:S01]  /*7fe0*/  F2FP.F16.F32.PACK_AB R41, R42, R41 ;  /* 0x000000292a29723e */ /* 0x000fe200000000ff */
[----:B-----5:R-:W-:Y:S01]  /*7ff0*/  FADD.FTZ R11, R18, R11 ;  /* 0x0000000b120b7221 */ /* 0x020fe20000010000 */
        /* <DEDUP_REMOVED lines=9> */
[----:B0-----:R-:W-:Y:S01]  /*8090*/  FADD.FTZ R9, R77, R8 ;  /* 0x000000084d097221 */ /* 0x001fe20000010000 */
[----:B------:R-:W-:Y:S01]  /*80a0*/  F2FP.F16.F32.PACK_AB R56, R56, R55 ;  /* 0x000000373838723e */ /* 0x000fe200000000ff */
[----:B------:R1:W-:Y:S01]  /*80b0*/  STSM.16.M88.4 [R3+0x24800], R32 ;  /* 0x0248002003007844 */ /* 0x0003e20000000200 */
[----:B------:R-:W-:Y:S01]  /*80c0*/  F2FP.F16.F32.PACK_AB R64, R64, R63 ;  /* 0x0000003f4040723e */ /* 0x000fe200000000ff */
[----:B------:R-:W-:Y:S01]  /*80d0*/  FADD.FTZ R11, R17, R11 ;  /* 0x0000000b110b7221 */ /* 0x000fe20000010000 */
[----:B------:R-:W-:-:S02]  /*80e0*/  F2FP.F16.F32.PACK_AB R65, R61, R65 ;  /* 0x000000413d41723e */ /* 0x000fc400000000ff */
[----:B------:R-:W-:Y:S01]  /*80f0*/  F2FP.F16.F32.PACK_AB R73, R74, R73 ;  /* 0x000000494a49723e */ /* 0x000fe200000000ff */
[----:B------:R1:W-:Y:S01]  /*8100*/  STSM.16.M88.4 [R25], R40 ;  /* 0x0000002819007844 */ /* 0x0003e20000000200 */
[----:B------:R-:W-:Y:S02]  /*8110*/  F2FP.F16.F32.PACK_AB R72, R72, R71 ;  /* 0x000000474848723e */ /* 0x000fe400000000ff */
[----:B------:R-:W-:Y:S02]  /*8120*/  F2FP.F16.F32.PACK_AB R74, R78, R77 ;  /* 0x0000004d4e4a723e */ /* 0x000fe400000000ff */
[----:B------:R-:W-:Y:S01]  /*8130*/  F2FP.F16.F32.PACK_AB R75, R76, R75 ;  /* 0x0000004b4c4b723e */ /* 0x000fe200000000ff */
[----:B------:R1:W-:Y:S01]  /*8140*/  STSM.16.M88.4 [R4+0x6000], R48 ;  /* 0x0060003004007844 */ /* 0x0003e20000000200 */
[----:B--2---:R-:W-:Y:S02]  /*8150*/  F2FP.F16.F32.PACK_AB R12, R82, R81 ;  /* 0x00000051520c723e */ /* 0x004fe400000000ff */
[----:B------:R-:W-:-:S02]  /*8160*/  F2FP.F16.F32.PACK_AB R13, R80, R13 ;  /* 0x0000000d500d723e */ /* 0x000fc400000000ff */
[----:B------:R-:W-:Y:S02]  /*8170*/  F2FP.F16.F32.PACK_AB R14, R86, R85 ;  /* 0x00000055560e723e */ /* 0x000fe400000000ff */
[----:B------:R-:W-:Y:S02]  /*8180*/  F2FP.F16.F32.PACK_AB R15, R15, R16 ;  /* 0x000000100f0f723e */ /* 0x000fe400000000ff */
[----:B------:R-:W-:Y:S01]  /*8190*/  F2FP.F16.F32.PACK_AB R17, R17, R18 ;  /* 0x000000121111723e */ /* 0x000fe200000000ff */
[----:B------:R-:W-:Y:S01]  /*81a0*/  FADD.FTZ R8, R78, R9 ;  /* 0x000000094e087221 */ /* 0x000fe20000010000 */
[----:B----4-:R-:W-:Y:S01]  /*81b0*/  F2FP.F16.F32.PACK_AB R16, R92, R91 ;  /* 0x0000005b5c10723e */ /* 0x010fe200000000ff */
[----:B------:R1:W-:Y:S01]  /*81c0*/  STSM.16.M88.4 [R5+0x6000], R56 ;  /* 0x0060003805007844 */ /* 0x0003e20000000200 */
[----:B---3--:R-:W-:Y:S02]  /*81d0*/  F2FP.F16.F32.PACK_AB R18, R97, R96 ;  /* 0x000000606112723e */ /* 0x008fe400000000ff */
[----:B------:R-:W-:Y:S01]  /*81e0*/  F2FP.F16.F32.PACK_AB R19, R95, R20 ;  /* 0x000000145f13723e */ /* 0x000fe200000000ff */
[----:B------:R1:W-:Y:S01]  /*81f0*/  STSM.16.M88.4 [R3+0x2a800], R64 ;  /* 0x02a8004003007844 */ /* 0x0003e20000000200 */
[----:B------:R-:W-:-:S03]  /*8200*/  FADD.FTZ R9, R81, R8 ;  /* 0x0000000851097221 */ /* 0x000fc60000010000 */
[----:B------:R1:W-:Y:S04]  /*8210*/  STSM.16.M88.4 [R22], R72 ;  /* 0x0000004816007844 */ /* 0x0003e80000000200 */
[----:B------:R1:W-:Y:S04]  /*8220*/  STSM.16.M88.4 [R4+0xc000], R12 ;  /* 0x00c0000c04007844 */ /* 0x0003e80000000200 */
[----:B------:R1:W-:Y:S01]  /*8230*/  STSM.16.M88.4 [R5+0xc000], R16 ;  /* 0x00c0001005007844 */ /* 0x0003e20000000200 */
        /* <DEDUP_REMOVED lines=8> */
[----:B------:R-:W-:-:S03]  /*82c0*/  ISETP.GT.AND P2, PT, R7, R21, PT ;  /* 0x000000150700720c */ /* 0x000fc60003f44270 */
[----:B------:R-:W-:-:S04]  /*82d0*/  FADD.FTZ R8, R86, R9 ;  /* 0x0000000956087221 */ /* 0x000fc80000010000 */
[----:B------:R-:W-:Y:S01]  /*82e0*/  FADD.FTZ R9, R91, R8 ;  /* 0x000000085b097221 */ /* 0x000fe20000010000 */
[----:B------:R-:W-:-:S03]  /*82f0*/  FADD.FTZ R11, R20, R11 ;  /* 0x0000000b140b7221 */ /* 0x000fc60000010000 */
[----:B------:R-:W-:Y:S01]  /*8300*/  FADD.FTZ R9, R92, R9 ;  /* 0x000000095c097221 */ /* 0x000fe20000010000 */
[----:B------:R-:W-:-:S03]  /*8310*/  R2UR UR4, R0 ;  /* 0x00000000000472ca */ /* 0x000fc600000e0000 */
        /* <DEDUP_REMOVED lines=19> */
[----:B------:R-:W-:-:S02]  /*8450*/  VIADD R7, R7, 0xffffffff ;  /* 0xffffffff07077836 */ /* 0x000fc40000000000 */
        /* <DEDUP_REMOVED lines=16> */
[----:B------:R-:W-:Y:S01]  /*8560*/  MOV R11, R6 ;  /* 0x00000006000b7202 */ /* 0x000fe20000000f00 */
[----:B------:R-:W-:-:S02]  /*8570*/  IMAD.MOV.U32 R8, RZ, RZ, R94 ;  /* 0x000000ffff087224 */ /* 0x000fc400078e005e */
[----:B------:R-:W-:Y:S01]  /*8580*/  IMAD.MOV.U32 R2, RZ, RZ, R87 ;  /* 0x000000ffff027224 */ /* 0x000fe200078e0057 */
[----:B0-----:R-:W-:Y:S01]  /*8590*/  NOP ;  /* 0x0000000000007918 */ /* 0x001fe20000000000 */
[----:B-1----:R-:W-:Y:S05]  /*85a0*/  @P2 BRA `(.L_x_12166) ;  /* 0xffffffc400e42947 */ /* 0x002fea000383ffff */
.L_x_12157:
[----:B------:R-:W-:Y:S06]  /*85b0*/  BAR.ARV 0x8, 0x200 ;  /* 0x0208000000007b1d */ /* 0x000fec0000002000 */
[----:B------:R-:W-:Y:S05]  /*85c0*/  @!P0 BRA `(.L_x_12167) ;  /* 0x0000000000048947 */ /* 0x000fea0003800000 */
[----:B------:R-:W-:Y:S01]  /*85d0*/  BPT.TRAP 0x1 ;  /* 0x000000040000795c */ /* 0x000fe20000300000 */
.L_x_12167:
[----:B------:R-:W-:Y:S02]  /*85e0*/  SHF.L.U32 R6, R6, 0x1f, RZ ;  /* 0x0000001f06067819 */ /* 0x000fe400000006ff */
[----:B------:R-:W-:-:S04]  /*85f0*/  LEA R7, R0, UR36, 0x3 ;  /* 0x0000002400077c11 */ /* 0x000fc8000f8e18ff */
[----:B------:R1:W2:Y:S01]  /*8600*/  SYNCS.PHASECHK.TRANS64.TRYWAIT P2, [R7+URZ+0x30850], R6 ;  /* 0x03085006070075a7 */ /* 0x0002a2000804017f */
[----:B------:R-:W-:Y:S05]  /*8610*/  @!P0 BRA `(.L_x_12168) ;  /* 0x0000000000048947 */ /* 0x000fea0003800000 */
[----:B------:R-:W-:Y:S01]  /*8620*/  BPT.TRAP 0x1 ;  /* 0x000000040000795c */ /* 0x000fe20000300000 */
.L_x_12168:
[----:B--2---:R-:W-:Y:S05]  /*8630*/  @P2 BRA `(.L_x_12169) ;  /* 0x0000000000082947 */ /* 0x004fea0003800000 */
[----:B------:R-:W2:Y:S02]  /*8640*/  SYNCS.PHASECHK.TRANS64.TRYWAIT P0, [R7+URZ+0x30850], R6 ;  /* 0x03085006070075a7 */ /* 0x000ea4000800017f */
[----:B--2---:R-:W-:Y:S05]  /*8650*/  @!P0 BRA `(.L_x_12170) ;  /* 0x0000005000748947 */ /* 0x004fea0003800000 */
.L_x_12169:
[----:B------:R-:W3:Y:S01]  /*8660*/  LDL.LU R2, [R1+0x4] ;  /* 0x0000040001027983 */ /* 0x000ee20000300800 */
[----:B------:R-:W-:Y:S01]  /*8670*/  R2UR UR5, R0 ;  /* 0x00000000000572ca */ /* 0x000fe200000e0000 */
[----:B------:R-:W-:Y:S01]  /*8680*/  UIADD3 UR36, UR36, 0x400, URZ ;  /* 0x0000040024247890 */ /* 0x000fe2000fffe03f */
[----:B------:R-:W-:Y:S01]  /*8690*/  WARPGROUP.ARRIVE ;  /* 0x00000000000079c5 */ /* 0x000fe20000000000 */
[----:B------:R-:W-:Y:S01]  /*86a0*/  UMOV UR7, 0x40000040 ;  /* 0x4000004000077882 */ /* 0x000fe20000000000 */
[----:B------:R-:W-:Y:S01]  /*86b0*/  UMOV UR11, 0x40000040 ;  /* 0x40000040000b7882 */ /* 0x000fe20000000000 */
[----:B------:R-:W-:Y:S01]  /*86c0*/  USHF.R.U32.HI UR36, URZ, 0x4, UR36 ;  /* 0x000000043f247899 */ /* 0x000fe20008011624 */
[----:B------:R-:W4:Y:S01]  /*86d0*/  SHFL.BFLY PT, R0, R9, 0x2, 0x1f ;  /* 0x0c401f0009007f89 */ /* 0x000f2200000e0000 */
[----:B------:R-:W-:Y:S01]  /*86e0*/  UMOV UR9, 0x40000040 ;  /* 0x4000004000097882 */ /* 0x000fe20000000000 */
[----:B------:R-:W-:Y:S01]  /*86f0*/  MOV R35, RZ ;  /* 0x000000ff00237202 */ /* 0x000fe20000000f00 */
[----:B------:R-:W-:Y:S01]  /*8700*/  ULOP3.LUT UR6, UR36, 0x3fff, URZ, 0xc0, !UPT ;  /* 0x00003fff24067892 */ /* 0x000fe2000f8ec03f */
[----:B0-----:R-:W0:Y:S01]  /*8710*/  SHFL.BFLY PT, R3, R10, 0x2, 0x1f ;  /* 0x0c401f000a037f89 */ /* 0x001e2200000e0000 */
[----:B------:R-:W-:Y:S01]  /*8720*/  MOV R16, RZ ;  /* 0x000000ff00107202 */ /* 0x000fe20000000f00 */
[----:B-12---:R-:W-:Y:S01]  /*8730*/  @!P1 VIADD R6, R7, 0x30860 ;  /* 0x0003086007069836 */ /* 0x006fe20000000000 */
[----:B------:R-:W-:Y:S01]  /*8740*/  UIMAD UR6, UR5, 0x600, UR6 ;  /* 0x00000600050678a4 */ /* 0x000fe2000f8e0206 */
[----:B------:R-:W-:-:S02]  /*8750*/  IMAD.MOV.U32 R17, RZ, RZ, -0x800000 ;  /* 0xff800000ff117424 */ /* 0x000fc400078e00ff */
[----:B------:R-:W-:Y:S01]  /*8760*/  UMOV UR5, 0x40000040 ;  /* 0x4000004000057882 */ /* 0x000fe20000000000 */
[----:B------:R-:W-:Y:S01]  /*8770*/  UIADD3 UR10, UR6, 0x80, URZ ;  /* 0x00000080060a7890 */ /* 0x000fe2000fffe03f */
[----:B------:R-:W-:Y:S01]  /*8780*/  @!P1 PRMT R6, RZ, 0x654, R6 ;  /* 0x00000654ff069816 */ /* 0x000fe20000000006 */
[----:B----4-:R-:W-:Y:S01]  /*8790*/  FADD.FTZ R0, R0, R9 ;  /* 0x0000000900007221 */ /* 0x010fe20000010000 */
[----:B---3--:R-:W-:Y:S01]  /*87a0*/  R2UR UR4, R2 ;  /* 0x00000000020472ca */ /* 0x008fe200000e0000 */
[----:B0-----:R-:W-:-:S03]  /*87b0*/  FADD.FTZ R2, R3, R10 ;  /* 0x0000000a03027221 */ /* 0x001fc60000010000 */
[----:B------:R-:W0:Y:S04]  /*87c0*/  SHFL.BFLY PT, R3, R0, 0x1, 0x1f ;  /* 0x0c201f0000037f89 */ /* 0x000e2800000e0000 */
[----:B------:R-:W1:Y:S05]  /*87d0*/  SHFL.BFLY PT, R5, R2, 0x1, 0x1f ;  /* 0x0c201f0002057f89 */ /* 0x000e6a00000e0000 */
[----:B------:R-:W-:-:S04]  /*87e0*/  UIADD3 UR4, UR4, 0x1e800, URZ ;  /* 0x0001e80004047890 */ /* 0x000fc8000fffe03f */
[----:B------:R-:W-:-:S04]  /*87f0*/  USHF.R.U32.HI UR4, URZ, 0x4, UR4 ;  /* 0x000000043f047899 */ /* 0x000fc80008011604 */
[----:B------:R-:W-:-:S04]  /*8800*/  ULOP3.LUT UR4, UR4, 0x3fff, URZ, 0xc0, !UPT ;  /* 0x00003fff04047892 */ /* 0x000fc8000f8ec03f */
[----:B------:R-:W-:Y:S01]  /*8810*/  ULOP3.LUT UR4, UR4, 0x10000, URZ, 0xfc, !UPT ;  /* 0x0001000004047892 */ /* 0x000fe2000f8efc3f */
[----:B0-----:R-:W-:Y:S01]  /*8820*/  FADD.FTZ R8, R0, R3 ;  /* 0x0000000300087221 */ /* 0x001fe20000010000 */
[----:B------:R-:W-:Y:S02]  /*8830*/  IMAD.MOV.U32 R0, RZ, RZ, -0x800000 ;  /* 0xff800000ff007424 */ /* 0x000fe400078e00ff */
[----:B------:R-:W-:Y:S01]  /*8840*/  UIADD3 UR8, UR4, 0x2, URZ ;  /* 0x0000000204087890 */ /* 0x000fe2000fffe03f */
[----:B-1----:R-:W-:Y:S01]  /*8850*/  FADD.FTZ R9, R2, R5 ;  /* 0x0000000502097221 */ /* 0x002fe20000010000 */
[----:B------:R-:W-:-:S03]  /*8860*/  FSETP.NE.FTZ.AND P0, PT, R8, RZ, PT ;  /* 0x000000ff0800720b */ /* 0x000fc60003f15000 */
[----:B------:R-:W-:Y:S01]  /*8870*/  HGMMA.64x64x16.F32 R120, gdesc[UR4].tnspB, R120, gsb0 ;  /* 0x40e00000047879f0 */ /* 0x000fe20008000878 */
[----:B------:R-:W-:Y:S01]  /*8880*/  UMOV UR7, 0x40000040 ;  /* 0x4000004000077882 */ /* 0x000fe20000000000 */
[----:B------:R-:W-:Y:S01]  /*8890*/  UMOV UR5, 0x40000040 ;  /* 0x4000004000057882 */ /* 0x000fe20000000000 */
        /* <DEDUP_REMOVED lines=75> */
[----:B------:R-:W-:Y:S02]  /*8d50*/  UIADD3 UR6, UR6, 0x580, URZ ;  /* 0x0000058006067890 */ /* 0x000fe4000fffe03f */
[----:B------:R-:W-:Y:S01]  /*8d60*/  UIADD3 UR4, UR4, 0xc06, URZ ;  /* 0x00000c0604047890 */ /* 0x000fe2000fffe03f */
[----:B------:R-:W-:Y:S02]  /*8d70*/  WARPGROUP.DEPBAR.LE gsb0, 0x0 ;  /* 0x00008000000079c5 */ /* 0x000fe40000010000 */
[----:B------:R-:W-:-:S06]  /*8d80*/  WARPGROUP.ARRIVE ;  /* 0x00000000000079c5 */ /* 0x000fcc0000000000 */
[----:B------:R-:W-:Y:S03]  /*8d90*/  HGMMA.64x64x16.F32 R120, gdesc[UR8].tnspB, R120, gsb0 ;  /* 0x40e00000087879f0 */ /* 0x000fe60008000878 */
[----:B------:R-:W-:Y:S02]  /*8da0*/  WARPGROUP.DEPBAR.LE gsb0, 0x0 ;  /* 0x00008000000079c5 */ /* 0x000fe40000010000 */
[----:B------:R-:W-:-:S06]  /*8db0*/  WARPGROUP.ARRIVE ;  /* 0x00000000000079c5 */ /* 0x000fcc0000000000 */
[----:B------:R-:W-:Y:S03]  /*8dc0*/  HGMMA.64x64x16.F32 R120, gdesc[UR4].tnspB, R120, gsb0 ;  /* 0x40e00000047879f0 */ /* 0x000fe60008000878 */
        /* <DEDUP_REMOVED lines=34> */
.L_x_12150:
[----:B------:R-:W-:Y:S05]  /*8ff0*/  @P0 BRA `(.L_x_12171) ;  /* 0x0000000c00b80947 */ /* 0x000fea0003800000 */
[----:B------:R-:W2:Y:S01]  /*9000*/  LDL.LU R47, [R1+0x18] ;  /* 0x00001800012f7983 */ /* 0x000ea20000300800 */
[----:B------:R-:W0:Y:S01]  /*9010*/  LDC R46, c[0x0][0xbe8] ;  /* 0x0002fa00ff2e7b82 */ /* 0x000e220000000800 */
[----:B------:R-:W-:Y:S01]  /*9020*/  ULDC.64 UR4, c[0x0][0xbd0] ;  /* 0x0002f40000047ab9 */ /* 0x000fe20000000a00 */
[----:B------:R-:W-:Y:S01]  /*9030*/  ULDC.64 UR6, c[0x0][0xb38] ;  /* 0x0002ce0000067ab9 */ /* 0x000fe20000000a00 */
[----:B------:R-:W1:Y:S05]  /*9040*/  S2R R16, SR_TID.X ;  /* 0x0000000000107919 */ /* 0x000e6a0000002100 */
[----:B------:R-:W3:Y:S01]  /*9050*/  S2UR UR9, SR_CTAID.Z ;  /* 0x00000000000979c3 */ /* 0x000ee20000002700 */
[----:B------:R-:W4:Y:S07]  /*9060*/  S2R R28, SR_CTAID.X ;  /* 0x00000000001c7919 */ /* 0x000f2e0000002500 */
[----:B------:R-:W5:Y:S08]  /*9070*/  LDC.64 R48, c[0x0][0xbd8] ;  /* 0x0002f600ff307b82 */ /* 0x000f700000000a00 */
[----:B------:R-:W5:Y:S08]  /*9080*/  S2UR UR8, SR_CTAID.Y ;  /* 0x00000000000879c3 */ /* 0x000f700000002600 */
[----:B------:R-:W5:Y:S01]  /*9090*/  LDC R52, c[0x0][0xc50] ;  /* 0x00031400ff347b82 */ /* 0x000f620000000800 */
[----:B-1----:R-:W-:-:S05]  /*90a0*/  VIADD R23, R16, 0xffffff80 ;  /* 0xffffff8010177836 */ /* 0x002fca0000000000 */
[----:B------:R-:W-:Y:S02]  /*90b0*/  SHF.R.S32.HI R18, RZ, 0x1f, R23 ;  /* 0x0000001fff127819 */ /* 0x000fe40000011417 */
[----:B------:R-:W1:Y:S02]  /*90c0*/  LDC.64 R50, c[0x0][0xb40] ;  /* 0x0002d000ff327b82 */ /* 0x000e640000000a00 */
[----:B------:R-:W-:-:S04]  /*90d0*/  LEA.HI R22, R18, R23, RZ, 0x7 ;  /* 0x0000001712167211 */ /* 0x000fc800078f38ff */
[----:B------:R-:W-:-:S04]  /*90e0*/  LOP3.LUT R16, R22, 0xffffff80, RZ, 0xc0, !PT ;  /* 0xffffff8016107812 */ /* 0x000fc800078ec0ff */
[----:B------:R-:W-:-:S04]  /*90f0*/  IADD3 R53, R23, -R16, RZ ;  /* 0x8000001017357210 */ /* 0x000fc80007ffe0ff */
[----:B------:R-:W-:-:S04]  /*9100*/  SHF.R.S32.HI R26, RZ, 0x1f, R53 ;  /* 0x0000001fff1a7819 */ /* 0x000fc80000011435 */
[----:B------:R-:W-:-:S04]  /*9110*/  LEA.HI R54, R26, R53, RZ, 0x2 ;  /* 0x000000351a367211 */ /* 0x000fc800078f10ff */
[--C-:B------:R-:W-:Y:S02]  /*9120*/  SHF.R.S32.HI R16, RZ, 0x2, R54.reuse ;  /* 0x00000002ff107819 */ /* 0x100fe40000011436 */
[----:B------:R-:W-:Y:S02]  /*9130*/  SHF.R.S32.HI R19, RZ, 0x1f, R54 ;  /* 0x0000001fff137819 */ /* 0x000fe40000011436 */
[----:B------:R-:W-:Y:S02]  /*9140*/  LEA.HI R18, R18, R23, RZ, 0x2 ;  /* 0x0000001712127211 */ /* 0x000fe400078f10ff */
[----:B------:R-:W-:Y:S02]  /*9150*/  LEA.HI R19, R19, R16, RZ, 0x3 ;  /* 0x0000001013137211 */ /* 0x000fe400078f18ff */
[----:B------:R-:W-:Y:S02]  /*9160*/  LOP3.LUT R18, R18, 0xfffffffc, RZ, 0xc0, !PT ;  /* 0xfffffffc12127812 */ /* 0x000fe400078ec0ff */
[----:B------:R-:W-:-:S02]  /*9170*/  LOP3.LUT R19, R19, 0xfffffff8, RZ, 0xc0, !PT ;  /* 0xfffffff813137812 */ /* 0x000fc400078ec0ff */
[----:B------:R-:W-:Y:S01]  /*9180*/  SHF.R.S32.HI R27, RZ, 0x7, R22 ;  /* 0x00000007ff1b7819 */ /* 0x000fe20000011416 */
[----:B------:R-:W-:Y:S01]  /*9190*/  BAR.SYNC.DEFER_BLOCKING 0x1, 0x180 ;  /* 0x0046000000007b1d */ /* 0x000fe20000010000 */
[----:B0-----:R-:W-:Y:S01]  /*91a0*/  ISETP.NE.AND P0, PT, R46, 0x1, PT ;  /* 0x000000012e00780c */ /* 0x001fe20003f05270 */
[----:B------:R-:W-:Y:S02]  /*91b0*/  IMAD.IADD R22, R23, 0x1, -R18 ;  /* 0x0000000117167824 */ /* 0x000fe400078e0a12 */
[----:B------:R-:W-:Y:S02]  /*91c0*/  IMAD.IADD R19, R16, 0x1, -R19 ;  /* 0x0000000110137824 */ /* 0x000fe400078e0a13 */
[----:B------:R-:W-:Y:S01]  /*91d0*/  IMAD.HI R16, R27, 0x55555556, RZ ;  /* 0x555555561b107827 */ /* 0x000fe200078e02ff */
[----:B------:R-:W-:Y:S02]  /*91e0*/  LEA.HI R23, R22, R22, RZ, 0x1 ;  /* 0x0000001616177211 */ /* 0x000fe400078f08ff */
[----:B------:R-:W-:-:S02]  /*91f0*/  LEA.HI R18, R26, R53, RZ, 0x5 ;  /* 0x000000351a127211 */ /* 0x000fc400078f28ff */
[----:B------:R-:W-:Y:S02]  /*9200*/  LEA.HI R16, R16, R16, RZ, 0x1 ;  /* 0x0000001010107211 */ /* 0x000fe400078f08ff */
[----:B------:R-:W-:Y:S01]  /*9210*/  LOP3.LUT R23, R23, 0x1ffffffe, RZ, 0xc0, !PT ;  /* 0x1ffffffe17177812 */ /* 0x000fe200078ec0ff */
[----:B------:R-:W0:Y:S01]  /*9220*/  @P0 LDC R44, c[0x0][0xbec] ;  /* 0x0002fb00ff2c0b82 */ /* 0x000e220000000800 */
[----:B------:R-:W-:Y:S01]  /*9230*/  SHF.R.S32.HI R18, RZ, 0x5, R18 ;  /* 0x00000005ff127819 */ /* 0x000fe20000011412 */
[----:B------:R-:W-:Y:S01]  /*9240*/  IMAD R16, R16, -0x3, R27 ;  /* 0xfffffffd10107824 */ /* 0x000fe200078e021b */
[----:B------:R-:W-:-:S05]  /*9250*/  IADD3 R27, R22, -R23, RZ ;  /* 0x80000017161b7210 */ /* 0x000fca0007ffe0ff */
[----:B------:R-:W3:Y:S01]  /*9260*/  @P0 LDC R56, c[0x0][0xbec] ;  /* 0x0002fb00ff380b82 */ /* 0x000ee20000000800 */
[----:B------:R-:W-:-:S07]  /*9270*/  IMAD R23, R18, 0x10, R19 ;  /* 0x0000001012177824 */ /* 0x000fce00078e0213 */
[----:B------:R-:W1:Y:S01]  /*9280*/  @P0 LDC R45, c[0x0][0xbf0] ;  /* 0x0002fc00ff2d0b82 */ /* 0x000e620000000800 */
[----:B------:R-:W-:-:S07]  /*9290*/  IMAD R16, R16, 0x40, R23 ;  /* 0x0000004010107824 */ /* 0x000fce00078e0217 */
[----:B------:R-:W1:Y:S01]  /*92a0*/  @P0 LDC R55, c[0x0][0xbf0] ;  /* 0x0002fc00ff370b82 */ /* 0x000e620000000800 */
[----:B------:R-:W-:-:S04]  /*92b0*/  IMAD R27, R27, 0x8, R16 ;  /* 0x000000081b1b7824 */ /* 0x000fc800078e0210 */
[----:B----4-:R-:W-:-:S04]  /*92c0*/  IMAD R27, R28, 0xc0, R27 ;  /* 0x000000c01c1b7824 */ /* 0x010fc800078e021b */
[----:B---3--:R-:W-:-:S04]  /*92d0*/  @P0 IMAD.HI.U32 R56, R27, R56, RZ ;  /* 0x000000381b380227 */ /* 0x008fc800078e00ff */
[----:B------:R-:W-:Y:S01]  /*92e0*/  IMAD R16, R28, 0xc0, R16 ;  /* 0x000000c01c107824 */ /* 0x000fe200078e0210 */
[----:B------:R-:W-:Y:S01]  /*92f0*/  LOP3.LUT R54, R54, 0x7ffffffc, RZ, 0xc0, !PT ;  /* 0x7ffffffc36367812 */ /* 0x000fe200078ec0ff */
[----:B------:R-:W-:Y:S01]  /*9300*/  BSSY B0, `(.L_x_12172) ;  /* 0x0000089000007945 */ /* 0x000fe20003800000 */
[----:B--2---:R-:W-:Y:S01]  /*9310*/  SHF.R.S32.HI R42, RZ, 0x1f, R47 ;  /* 0x0000001fff2a7819 */ /* 0x004fe2000001142f */
[----:B------:R-:W-:-:S04]  /*9320*/  IMAD.WIDE.U32 R18, R47, UR4, RZ ;  /* 0x000000042f127c25 */ /* 0x000fc8000f8e00ff */
[C---:B------:R-:W-:Y:S01]  /*9330*/  IMAD R22, R42.reuse, UR4, RZ ;  /* 0x000000042a167c24 */ /* 0x040fe2000f8e02ff */
[----:B------:R-:W-:Y:S01]  /*9340*/  USHF.R.S32.HI UR4, URZ, 0x1f, UR9 ;  /* 0x0000001f3f047899 */ /* 0x000fe20008011409 */
[----:B------:R-:W-:Y:S02]  /*9350*/  IMAD R42, R42, UR6, RZ ;  /* 0x000000062a2a7c24 */ /* 0x000fe4000f8e02ff */
[C---:B------:R-:W-:Y:S02]  /*9360*/  IMAD R29, R47.reuse, UR5, R22 ;  /* 0x000000052f1d7c24 */ /* 0x040fe4000f8e0216 */
[----:B------:R-:W-:-:S03]  /*9370*/  IMAD.WIDE.U32 R22, R47, UR6, RZ ;  /* 0x000000062f167c25 */ /* 0x000fc6000f8e00ff */
[----:B------:R-:W-:Y:S01]  /*9380*/  IADD3 R19, R19, R29, RZ ;  /* 0x0000001d13137210 */ /* 0x000fe20007ffe0ff */
[C---:B------:R-:W-:Y:S01]  /*9390*/  IMAD R29, R47.reuse, UR7, R42 ;  /* 0x000000072f1d7c24 */ /* 0x040fe2000f8e022a */
[----:B------:R-:W-:Y:S01]  /*93a0*/  IADD3 R47, -R47, RZ, RZ ;  /* 0x000000ff2f2f7210 */ /* 0x000fe20007ffe1ff */
[----:B-----5:R-:W-:Y:S01]  /*93b0*/  IMAD R26, R48, UR4, RZ ;  /* 0x00000004301a7c24 */ /* 0x020fe2000f8e02ff */
[----:B------:R-:W-:-:S03]  /*93c0*/  ULDC.64 UR6, c[0x0][0xb48] ;  /* 0x0002d20000067ab9 */ /* 0x000fc60000000a00 */
[----:B------:R-:W-:Y:S02]  /*93d0*/  IMAD R43, R49, UR9, R26 ;  /* 0x00000009312b7c24 */ /* 0x000fe4000f8e021a */
[----:B------:R-:W-:Y:S02]  /*93e0*/  IMAD R49, R52, R47, UR8 ;  /* 0x0000000834317e24 */ /* 0x000fe4000f8e022f */
[----:B------:R-:W-:-:S04]  /*93f0*/  IMAD.WIDE.U32 R18, R48, UR9, R18 ;  /* 0x0000000930127c25 */ /* 0x000fc8000f8e0012 */
[----:B0-----:R-:W-:Y:S01]  /*9400*/  @P0 IMAD.HI.U32 R26, R27, R44, RZ ;  /* 0x0000002c1b1a0227 */ /* 0x001fe200078e00ff */
[----:B------:R-:W-:-:S03]  /*9410*/  SHF.R.S32.HI R44, RZ, 0x1f, R49 ;  /* 0x0000001fff2c7819 */ /* 0x000fc60000011431 */
[----:B------:R-:W-:Y:S02]  /*9420*/  IMAD.IADD R23, R23, 0x1, R29 ;  /* 0x0000000117177824 */ /* 0x000fe400078e021d */
[----:B------:R-:W-:Y:S02]  /*9430*/  IMAD.IADD R19, R19, 0x1, R43 ;  /* 0x0000000113137824 */ /* 0x000fe400078e022b */
[C---:B-1----:R-:W-:Y:S01]  /*9440*/  IMAD R42, R50.reuse, UR4, RZ ;  /* 0x00000004322a7c24 */ /* 0x042fe2000f8e02ff */
[----:B------:R-:W-:Y:S01]  /*9450*/  ULDC.64 UR4, c[0x0][0xbe0] ;  /* 0x0002f80000047ab9 */ /* 0x000fe20000000a00 */
[----:B------:R-:W-:Y:S01]  /*9460*/  IMAD.MOV.U32 R29, RZ, RZ, R27 ;  /* 0x000000ffff1d7224 */ /* 0x000fe200078e001b */
[----:B------:R-:W-:Y:S01]  /*9470*/  @P0 SHF.R.U32.HI R29, RZ, R45, R26 ;  /* 0x0000002dff1d0219 */ /* 0x000fe2000001161a */
[----:B------:R-:W-:Y:S01]  /*9480*/  IMAD R45, R51, UR9, R42 ;  /* 0x00000009332d7c24 */ /* 0x000fe2000f8e022a */
[----:B------:R-:W-:Y:S01]  /*9490*/  MOV R43, R27 ;  /* 0x0000001b002b7202 */ /* 0x000fe20000000f00 */
[----:B------:R-:W-:Y:S01]  /*94a0*/  IMAD.WIDE.U32 R22, R50, UR9, R22 ;  /* 0x0000000932167c25 */ /* 0x000fe2000f8e0016 */
[----:B------:R-:W-:Y:S01]  /*94b0*/  @P0 SHF.R.U32.HI R43, RZ, R55, R56 ;  /* 0x00000037ff2b0219 */ /* 0x000fe20000011638 */
[----:B------:R-:W-:-:S02]  /*94c0*/  ULDC.64 UR8, c[0x0][0xb28] ;  /* 0x0002ca0000087ab9 */ /* 0x000fc40000000a00 */
[----:B------:R-:W-:Y:S02]  /*94d0*/  IMAD R26, R44, UR4, RZ ;  /* 0x000000042c1a7c24 */ /* 0x000fe4000f8e02ff */
[----:B------:R-:W-:-:S04]  /*94e0*/  IMAD.WIDE.U32 R18, R49, UR4, R18 ;  /* 0x0000000431127c25 */ /* 0x000fc8000f8e0012 */
[----:B------:R-:W-:Y:S01]  /*94f0*/  IMAD.IADD R23, R23, 0x1, R45 ;  /* 0x0000000117177824 */ /* 0x000fe200078e022d */
[----:B------:R-:W-:Y:S01]  /*9500*/  SHF.R.S32.HI R45, RZ, 0x1f, R29 ;  /* 0x0000001fff2d7819 */ /* 0x000fe2000001141d */
[----:B------:R-:W-:Y:S01]  /*9510*/  IMAD R44, R44, UR6, RZ ;  /* 0x000000062c2c7c24 */ /* 0x000fe2000f8e02ff */
[----:B------:R-:W-:Y:S01]  /*9520*/  IADD3 R18, P0, R29, R18, RZ ;  /* 0x000000121d127210 */ /* 0x000fe20007f1e0ff */
[C---:B------:R-:W-:Y:S01]  /*9530*/  IMAD R42, R49.reuse, UR5, R26 ;  /* 0x00000005312a7c24 */ /* 0x040fe2000f8e021a */
[----:B------:R-:W-:Y:S01]  /*9540*/  SHF.R.S32.HI R26, RZ, 0x1f, R43 ;  /* 0x0000001fff1a7819 */ /* 0x000fe2000001142b */
[----:B------:R-:W-:Y:S01]  /*9550*/  IMAD.MOV R29, RZ, RZ, -R29 ;  /* 0x000000ffff1d7224 */ /* 0x000fe200078e0a1d */
[----:B------:R-:W-:Y:S01]  /*9560*/  ULDC.64 UR4, c[0x0][0xb30] ;  /* 0x0002cc0000047ab9 */ /* 0x000fe20000000a00 */
[----:B------:R-:W-:Y:S01]  /*9570*/  IMAD R47, R49, UR7, R44 ;  /* 0x00000007312f7c24 */ /* 0x000fe2000f8e022c */
[----:B------:R-:W-:Y:S01]  /*9580*/  IADD3 R44, -R43, RZ, RZ ;  /* 0x000000ff2b2c7210 */ /* 0x000fe20007ffe1ff */
[----:B------:R-:W-:-:S02]  /*9590*/  IMAD R26, R26, UR4, RZ ;  /* 0x000000041a1a7c24 */ /* 0x000fc4000f8e02ff */
[----:B------:R-:W-:Y:S01]  /*95a0*/  IMAD R29, R46, R29, R27 ;  /* 0x0000001d2e1d7224 */ /* 0x000fe200078e021b */
[----:B------:R-:W-:Y:S01]  /*95b0*/  IADD3.X R19, R45, R19, R42, P0, !PT ;  /* 0x000000132d137210 */ /* 0x000fe200007fe42a */
[----:B------:R-:W-:Y:S01]  /*95c0*/  IMAD.WIDE.U32 R22, R49, UR6, R22 ;  /* 0x0000000631167c25 */ /* 0x000fe2000f8e0016 */
[----:B------:R-:W-:-:S03]  /*95d0*/  ULDC.64 UR6, c[0x0][0xbc8] ;  /* 0x0002f20000067ab9 */ /* 0x000fc60000000a00 */
[----:B------:R-:W-:Y:S02]  /*95e0*/  IMAD R27, R46, R44, R27 ;  /* 0x0000002c2e1b7224 */ /* 0x000fe400078e021b */
[----:B------:R-:W-:Y:S01]  /*95f0*/  IMAD R45, R43, UR5, R26 ;  /* 0x000000052b2d7c24 */ /* 0x000fe2000f8e021a */
[----:B------:R-:W-:Y:S01]  /*9600*/  SHF.R.S32.HI R26, RZ, 0x1f, R29 ;  /* 0x0000001fff1a7819 */ /* 0x000fe2000001141d */
[----:B------:R-:W-:Y:S01]  /*9610*/  IMAD.IADD R23, R23, 0x1, R47 ;  /* 0x0000000117177824 */ /* 0x000fe200078e022f */
[----:B------:R-:W-:Y:S01]  /*9620*/  SHF.R.S32.HI R42, RZ, 0x1f, R27 ;  /* 0x0000001fff2a7819 */ /* 0x000fe2000001141b */
[----:B------:R-:W0:Y:S01]  /*9630*/  S2UR UR5, SR_CgaCtaId ;  /* 0x00000000000579c3 */ /* 0x000e220000008800 */
[----:B------:R-:W-:-:S04]  /*9640*/  IMAD.WIDE.U32 R22, R43, UR4, R22 ;  /* 0x000000042b167c25 */ /* 0x000fc8000f8e0016 */
        /* <DEDUP_REMOVED lines=11> */
[----:B------:R-:W-:Y:S01]  /*9700*/  UMOV UR4, 0x400 ;  /* 0x0000040000047882 */ /* 0x000fe20000000000 */
[----:B------:R-:W-:Y:S01]  /*9710*/  IMAD.IADD R19, R23, 0x1, R29 ;  /* 0x0000000117137824 */ /* 0x000fe200078e021d */
[----:B------:R-:W-:Y:S01]  /*9720*/  LEA R48, P1, R22, UR8, 0x2 ;  /* 0x0000000816307c11 */ /* 0x000fe2000f8210ff */
[----:B------:R-:W-:Y:S01]  /*9730*/  ULDC UR6, c[0x0][0xa88] ;  /* 0x0002a20000067ab9 */ /* 0x000fe20000000800 */
[----:B------:R-:W-:Y:S02]  /*9740*/  LEA.HI.X R27, R18, UR7, R27, 0x2, P0 ;  /* 0x00000007121b7c11 */ /* 0x000fe400080f141b */
[----:B------:R-:W-:Y:S01]  /*9750*/  LEA.HI.X R50, R22, UR9, R19, 0x2, P1 ;  /* 0x0000000916327c11 */ /* 0x000fe200088f1413 */
[----:B------:R-:W-:Y:S04]  /*9760*/  SHFL.IDX PT, R18, R26, RZ, 0x1c1f ;  /* 0x001c1fff1a127589 */ /* 0x000fe800000e0000 */
[----:B------:R-:W1:Y:S04]  /*9770*/  SHFL.IDX PT, R19, R27, RZ, 0x1c1f ;  /* 0x001c1fff1b137589 */ /* 0x000e6800000e0000 */
[----:B------:R-:W-:Y:S04]  /*9780*/  SHFL.IDX PT, R22, R26, 0x1, 0x1c1f ;  /* 0x003c1f001a167f89 */ /* 0x000fe800000e0000 */
        /* <DEDUP_REMOVED lines=9> */
[----:B------:R-:W-:-:S08]  /*9820*/  ISETP.GE.AND P2, PT, R16, R45, PT ;  /* 0x0000002d1000720c */ /* 0x000fd00003f46270 */
[----:B------:R-:W-:Y:S01]  /*9830*/  SYNCS.ARRIVE.TRANS64.RED.A1T0 RZ, [UR4], RZ ;  /* 0x000000ffffff79a7 */ /* 0x000fe20008100404 */
[----:B-1----:R0:W-:Y:S04]  /*9840*/  @!P1 ST.E desc[UR42][R18.64], R17 ;  /* 0x0000001112009985 */ /* 0x0021e8000c10192a */
[----:B--2---:R0:W-:Y:S01]  /*9850*/  @!P0 ST.E desc[UR42][R22.64], R0 ;  /* 0x0000000016008985 */ /* 0x0041e2000c10192a */
[----:B------:R-:W-:-:S03]  /*9860*/  IADD3 R47, R53, -R54, RZ ;  /* 0x80000036352f7210 */ /* 0x000fc60007ffe0ff */
[----:B------:R0:W1:Y:S04]  /*9870*/  SHFL.IDX PT, R42, R48, RZ, 0x1c1f ;  /* 0x001c1fff302a7589 */ /* 0x00006800000e0000 */
[----:B------:R0:W2:Y:S01]  /*9880*/  SHFL.IDX PT, R43, R50, RZ, 0x1c1f ;  /* 0x001c1fff322b7589 */ /* 0x0000a200000e0000 */
[----:B------:R-:W-:Y:S01]  /*9890*/  IMAD.SHL.U32 R47, R47, 0x2, RZ ;  /* 0x000000022f2f7824 */ /* 0x000fe200078e00ff */
[----:B------:R-:W-:Y:S06]  /*98a0*/  @P2 BRA `(.L_x_12173) ;  /* 0x0000000000b82947 */ /* 0x000fec0003800000 */
[----:B------:R-:W-:Y:S01]  /*98b0*/  ULDC UR4, c[0x0][0xac8] ;  /* 0x0002b20000047ab9 */ /* 0x000fe20000000800 */
[C---:B0-----:R-:W-:Y:S01]  /*98c0*/  VIADD R0, R47.reuse, 0x8 ;  /* 0x000000082f007836 */ /* 0x041fe20000000000 */
[C---:B------:R-:W-:Y:S01]  /*98d0*/  ISETP.GE.AND P0, PT, R47.reuse, UR4, PT ;  /* 0x000000042f007c0c */ /* 0x040fe2000bf06270 */
[C---:B------:R-:W-:Y:S01]  /*98e0*/  VIADD R19, R47.reuse, 0x18 ;  /* 0x000000182f137836 */ /* 0x040fe20000000000 */
[C---:B------:R-:W-:Y:S01]  /*98f0*/  IADD3 R18, R47.reuse, 0x10, RZ ;  /* 0x000000102f127810 */ /* 0x040fe20007ffe0ff */
[C---:B------:R-:W-:Y:S01]  /*9900*/  VIADD R22, R47.reuse, 0x20 ;  /* 0x000000202f167836 */ /* 0x040fe20000000000 */
[C---:B------:R-:W-:Y:S01]  /*9910*/  IADD3 R23, R47.reuse, 0x28, RZ ;  /* 0x000000282f177810 */ /* 0x040fe20007ffe0ff */
[C---:B------:R-:W-:Y:S01]  /*9920*/  VIADD R27, R47.reuse, 0x30 ;  /* 0x000000302f1b7836 */ /* 0x040fe20000000000 */
[----:B------:R-:W-:Y:S01]  /*9930*/  ISETP.GE.AND P1, PT, R18, UR4, PT ;  /* 0x0000000412007c0c */ /* 0x000fe2000bf26270 */
[----:B------:R-:W-:Y:S01]  /*9940*/  VIADD R29, R47, 0x38 ;  /* 0x000000382f1d7836 */ /* 0x000fe20000000000 */
[----:B------:R-:W-:-:S02]  /*9950*/  ISETP.GE.AND P2, PT, R19, UR4, PT ;  /* 0x0000000413007c0c */ /* 0x000fc4000bf46270 */
[----:B------:R-:W-:Y:S02]  /*9960*/  ISETP.GE.AND P3, PT, R22, UR4, PT ;  /* 0x0000000416007c0c */ /* 0x000fe4000bf66270 */
[----:B------:R-:W-:Y:S01]  /*9970*/  ISETP.GE.AND P4, PT, R23, UR4, PT ;  /* 0x0000000417007c0c */ /* 0x000fe2000bf86270 */
[----:B-12---:R-:W-:Y:S01]  /*9980*/  @!P0 IMAD.WIDE R16, R47, 0x4, R42 ;  /* 0x000000042f108825 */ /* 0x006fe200078e022a */
[----:B------:R-:W-:Y:S02]  /*9990*/  ISETP.GE.AND P5, PT, R27, UR4, PT ;  /* 0x000000041b007c0c */ /* 0x000fe4000bfa6270 */
[----:B------:R-:W-:Y:S02]  /*99a0*/  ISETP.GE.AND P6, PT, R29, UR4, PT ;  /* 0x000000041d007c0c */ /* 0x000fe4000bfc6270 */
[----:B------:R0:W-:Y:S01]  /*99b0*/  @!P0 ST.E.64 desc[UR42][R16.64], R40 ;  /* 0x0000002810008985 */ /* 0x0001e2000c101b2a */
[----:B------:R-:W-:Y:S02]  /*99c0*/  ISETP.GE.AND P0, PT, R0, UR4, PT ;  /* 0x0000000400007c0c */ /* 0x000fe4000bf06270 */
[----:B------:R-:W-:-:S02]  /*99d0*/  @!P1 LEA.HI R18, R18, R18, RZ, 0x1 ;  /* 0x0000001212129211 */ /* 0x000fc400078f08ff */
[----:B------:R-:W-:Y:S02]  /*99e0*/  @!P3 LEA.HI R22, R22, R22, RZ, 0x1 ;  /* 0x000000161616b211 */ /* 0x000fe400078f08ff */
[----:B------:R-:W-:Y:S02]  /*99f0*/  @!P4 LEA.HI R26, R23, R23, RZ, 0x1 ;  /* 0x00000017171ac211 */ /* 0x000fe400078f08ff */
[----:B------:R-:W-:Y:S02]  /*9a00*/  @!P5 LEA.HI R28, R27, R27, RZ, 0x1 ;  /* 0x0000001b1b1cd211 */ /* 0x000fe400078f08ff */
[----:B------:R-:W-:-:S03]  /*9a10*/  @!P3 LOP3.LUT R27, R22, 0xfffffffe, RZ, 0xc0, !PT ;  /* 0xfffffffe161bb812 */ /* 0x000fc600078ec0ff */
[----:B------:R-:W-:Y:S02]  /*9a20*/  @!P0 LEA.HI R0, R0, R0, RZ, 0x1 ;  /* 0x0000000000008211 */ /* 0x000fe400078f08ff */
[----:B0-----:R-:W-:Y:S02]  /*9a30*/  @!P2 LEA.HI R16, R19, R19, RZ, 0x1 ;  /* 0x000000131310a211 */ /* 0x001fe400078f08ff */
[----:B------:R-:W-:Y:S02]  /*9a40*/  @!P0 LOP3.LUT R17, R0, 0xfffffffe, RZ, 0xc0, !PT ;  /* 0xfffffffe00118812 */ /* 0x000fe400078ec0ff */
[----:B------:R-:W-:Y:S02]  /*9a50*/  @!P1 LOP3.LUT R19, R18, 0xfffffffe, RZ, 0xc0, !PT ;  /* 0xfffffffe12139812 */ /* 0x000fe400078ec0ff */
[----:B------:R-:W-:Y:S02]  /*9a60*/  @!P6 LEA.HI R40, R29, R29, RZ, 0x1 ;  /* 0x0000001d1d28e211 */ /* 0x000fe400078f08ff */
[----:B------:R-:W-:Y:S01]  /*9a70*/  @!P2 LOP3.LUT R23, R16, 0xfffffffe, RZ, 0xc0, !PT ;  /* 0xfffffffe1017a812 */ /* 0x000fe200078ec0ff */
[----:B------:R-:W-:Y:S01]  /*9a80*/  @!P0 IMAD.WIDE R16, R17, 0x4, R42 ;  /* 0x0000000411108825 */ /* 0x000fe200078e022a */
[----:B------:R-:W-:-:S02]  /*9a90*/  @!P4 LOP3.LUT R29, R26, 0xfffffffe, RZ, 0xc0, !PT ;  /* 0xfffffffe1a1dc812 */ /* 0x000fc400078ec0ff */
[----:B------:R-:W-:Y:S01]  /*9aa0*/  @!P5 LOP3.LUT R41, R28, 0xfffffffe, RZ, 0xc0, !PT ;  /* 0xfffffffe1c29d812 */ /* 0x000fe200078ec0ff */
[--C-:B------:R-:W-:Y:S01]  /*9ab0*/  @!P1 IMAD.WIDE R18, R19, 0x4, R42.reuse ;  /* 0x0000000413129825 */ /* 0x100fe200078e022a */
[----:B------:R-:W-:Y:S01]  /*9ac0*/  @!P6 LOP3.LUT R49, R40, 0xfffffffe, RZ, 0xc0, !PT ;  /* 0xfffffffe2831e812 */ /* 0x000fe200078ec0ff */
[----:B------:R3:W-:Y:S02]  /*9ad0*/  @!P0 ST.E.64 desc[UR42][R16.64], R2 ;  /* 0x0000000210008985 */ /* 0x0007e4000c101b2a */
[--C-:B------:R-:W-:Y:S02]  /*9ae0*/  @!P2 IMAD.WIDE R22, R23, 0x4, R42.reuse ;  /* 0x000000041716a825 */ /* 0x100fe400078e022a */
[----:B------:R3:W-:Y:S02]  /*9af0*/  @!P1 ST.E.64 desc[UR42][R18.64], R4 ;  /* 0x0000000412009985 */ /* 0x0007e4000c101b2a */
[--C-:B------:R-:W-:Y:S02]  /*9b00*/  @!P3 IMAD.WIDE R26, R27, 0x4, R42.reuse ;  /* 0x000000041b1ab825 */ /* 0x100fe400078e022a */
[----:B------:R3:W-:Y:S02]  /*9b10*/  @!P2 ST.E.64 desc[UR42][R22.64], R6 ;  /* 0x000000061600a985 */ /* 0x0007e4000c101b2a */
[----:B------:R-:W-:-:S02]  /*9b20*/  @!P4 IMAD.WIDE R28, R29, 0x4, R42 ;  /* 0x000000041d1cc825 */ /* 0x000fc400078e022a */
[----:B------:R3:W-:Y:S02]  /*9b30*/  @!P3 ST.E.64 desc[UR42][R26.64], R10 ;  /* 0x0000000a1a00b985 */ /* 0x0007e4000c101b2a */
[--C-:B------:R-:W-:Y:S02]  /*9b40*/  @!P5 IMAD.WIDE R40, R41, 0x4, R42.reuse ;  /* 0x000000042928d825 */ /* 0x100fe400078e022a */
[----:B------:R3:W-:Y:S02]  /*9b50*/  @!P4 ST.E.64 desc[UR42][R28.64], R14 ;  /* 0x0000000e1c00c985 */ /* 0x0007e4000c101b2a */
[----:B------:R-:W-:Y:S02]  /*9b60*/  @!P6 IMAD.WIDE R42, R49, 0x4, R42 ;  /* 0x00000004312ae825 */ /* 0x000fe400078e022a */
[----:B------:R3:W-:Y:S04]  /*9b70*/  @!P5 ST.E.64 desc[UR42][R40.64], R24 ;  /* 0x000000182800d985 */ /* 0x0007e8000c101b2a */
[----:B------:R3:W-:Y:S02]  /*9b80*/  @!P6 ST.E.64 desc[UR42][R42.64], R34 ;  /* 0x000000222a00e985 */ /* 0x0007e4000c101b2a */
.L_x_12173:
[----:B------:R-:W-:Y:S05]  /*9b90*/  BSYNC B0 ;  /* 0x0000000000007941 */ /* 0x000fea0003800000 */
.L_x_12172:
[----:B------:R-:W-:Y:S01]  /*9ba0*/  ISETP.GE.AND P0, PT, R44, R45, PT ;  /* 0x0000002d2c00720c */ /* 0x000fe20003f06270 */
[----:B0--3--:R3:W4:Y:S04]  /*9bb0*/  SHFL.IDX PT, R17, R50, 0x1, 0x1c1f ;  /* 0x003c1f0032117f89 */ /* 0x00972800000e0000 */
[----:B------:R3:W0:Y:S08]  /*9bc0*/  SHFL.IDX PT, R16, R48, 0x1, 0x1c1f ;  /* 0x003c1f0030107f89 */ /* 0x00063000000e0000 */
[----:B---3--:R-:W-:Y:S05]  /*9bd0*/  @P0 BRA `(.L_x_12148) ;  /* 0x0000003800b00947 */ /* 0x008fea0003800000 */
[C---:B------:R-:W-:Y:S01]  /*9be0*/  IADD3 R0, R47.reuse, 0x8, RZ ;  /* 0x000000082f007810 */ /* 0x040fe20007ffe0ff */
[----:B------:R-:W-:Y:S01]  /*9bf0*/  ULDC UR4, c[0x0][0xac8] ;  /* 0x0002b20000047ab9 */ /* 0x000fe20000000800 */
[C---:B------:R-:W-:Y:S01]  /*9c00*/  VIADD R6, R47.reuse, 0x10 ;  /* 0x000000102f067836 */ /* 0x040fe20000000000 */
[C---:B------:R-:W-:Y:S01]  /*9c10*/  IADD3 R10, R47.reuse, 0x20, RZ ;  /* 0x000000202f0a7810 */ /* 0x040fe20007ffe0ff */
[C---:B------:R-:W-:Y:S01]  /*9c20*/  VIADD R7, R47.reuse, 0x18 ;  /* 0x000000182f077836 */ /* 0x040fe20000000000 */
[----:B------:R-:W-:Y:S01]  /*9c30*/  ISETP.GE.AND P1, PT, R0, UR4, PT ;  /* 0x0000000400007c0c */ /* 0x000fe2000bf26270 */
[C---:B------:R-:W-:Y:S01]  /*9c40*/  VIADD R11, R47.reuse, 0x28 ;  /* 0x000000282f0b7836 */ /* 0x040fe20000000000 */
[----:B------:R-:W-:Y:S01]  /*9c50*/  ISETP.GE.AND P2, PT, R6, UR4, PT ;  /* 0x0000000406007c0c */ /* 0x000fe2000bf46270 */
[----:B------:R-:W-:Y:S01]  /*9c60*/  VIADD R15, R47, 0x30 ;  /* 0x000000302f0f7836 */ /* 0x000fe20000000000 */
[----:B------:R-:W-:Y:S02]  /*9c70*/  ISETP.GE.AND P3, PT, R7, UR4, PT ;  /* 0x0000000407007c0c */ /* 0x000fe4000bf66270 */
[----:B------:R-:W-:-:S02]  /*9c80*/  ISETP.GE.AND P4, PT, R10, UR4, PT ;  /* 0x000000040a007c0c */ /* 0x000fc4000bf86270 */
[----:B------:R-:W-:Y:S02]  /*9c90*/  ISETP.GE.AND P0, PT, R47, UR4, PT ;  /* 0x000000042f007c0c */ /* 0x000fe4000bf06270 */
[----:B------:R-:W-:Y:S02]  /*9ca0*/  ISETP.GE.AND P5, PT, R11, UR4, PT ;  /* 0x000000040b007c0c */ /* 0x000fe4000bfa6270 */
[----:B------:R-:W-:Y:S02]  /*9cb0*/  ISETP.GE.AND P6, PT, R15, UR4, PT ;  /* 0x000000040f007c0c */ /* 0x000fe4000bfc6270 */
[----:B------:R-:W-:Y:S02]  /*9cc0*/  @!P1 LEA.HI R0, R0, R0, RZ, 0x1 ;  /* 0x0000000000009211 */ /* 0x000fe400078f08ff */
[----:B------:R-:W-:Y:S02]  /*9cd0*/  @!P2 LEA.HI R6, R6, R6, RZ, 0x1 ;  /* 0x000000060606a211 */ /* 0x000fe400078f08ff */
[----:B------:R-:W-:-:S02]  /*9ce0*/  @!P1 LOP3.LUT R5, R0, 0xfffffffe, RZ, 0xc0, !PT ;  /* 0xfffffffe00059812 */ /* 0x000fc400078ec0ff */
[----:B------:R-:W-:Y:S01]  /*9cf0*/  @!P3 LEA.HI R0, R7, R7, RZ, 0x1 ;  /* 0x000000070700b211 */ /* 0x000fe200078f08ff */
[--C-:B0---4-:R-:W-:Y:S01]  /*9d00*/  @!P0 IMAD.WIDE R2, R47, 0x4, R16.reuse ;  /* 0x000000042f028825 */ /* 0x111fe200078e0210 */
[----:B------:R-:W-:Y:S02]  /*9d10*/  @!P4 LEA.HI R10, R10, R10, RZ, 0x1 ;  /* 0x0000000a0a0ac211 */ /* 0x000fe400078f08ff */
[----:B------:R-:W-:Y:S01]  /*9d20*/  @!P5 LEA.HI R14, R11, R11, RZ, 0x1 ;  /* 0x0000000b0b0ed211 */ /* 0x000fe200078f08ff */
[----:B------:R-:W-:Y:S01]  /*9d30*/  @!P1 IMAD.WIDE R4, R5, 0x4, R16 ;  /* 0x0000000405049825 */ /* 0x000fe200078e0210 */
[----:B------:R-:W-:Y:S01]  /*9d40*/  @!P6 LEA.HI R18, R15, R15, RZ, 0x1 ;  /* 0x0000000f0f12e211 */ /* 0x000fe200078f08ff */
[----:B------:R0:W-:Y:S01]  /*9d50*/  @!P0 ST.E.64 desc[UR42][R2.64], R32 ;  /* 0x0000002002008985 */ /* 0x0001e2000c101b2a */
[----:B------:R-:W-:Y:S02]  /*9d60*/  @!P2 LOP3.LUT R7, R6, 0xfffffffe, RZ, 0xc0, !PT ;  /* 0xfffffffe0607a812 */ /* 0x000fe400078ec0ff */
[----:B------:R-:W-:Y:S01]  /*9d70*/  @!P3 LOP3.LUT R11, R0, 0xfffffffe, RZ, 0xc0, !PT ;  /* 0xfffffffe000bb812 */ /* 0x000fe200078ec0ff */
[----:B------:R3:W-:Y:S01]  /*9d80*/  @!P1 ST.E.64 desc[UR42][R4.64], R38 ;  /* 0x0000002604009985 */ /* 0x0007e2000c101b2a */
[----:B------:R-:W-:-:S02]  /*9d90*/  @!P4 LOP3.LUT R15, R10, 0xfffffffe, RZ, 0xc0, !PT ;  /* 0xfffffffe0a0fc812 */ /* 0x000fc400078ec0ff */
[----:B------:R-:W-:Y:S02]  /*9da0*/  @!P5 LOP3.LUT R19, R14, 0xfffffffe, RZ, 0xc0, !PT ;  /* 0xfffffffe0e13d812 */ /* 0x000fe400078ec0ff */
[----:B------:R-:W-:Y:S02]  /*9db0*/  @!P6 LOP3.LUT R23, R18, 0xfffffffe, RZ, 0xc0, !PT ;  /* 0xfffffffe1217e812 */ /* 0x000fe400078ec0ff */
[----:B------:R-:W-:Y:S01]  /*9dc0*/  IADD3 R47, R47, 0x38, RZ ;  /* 0x000000382f2f7810 */ /* 0x000fe20007ffe0ff */
[----:B0-----:R-:W-:-:S03]  /*9dd0*/  @!P2 IMAD.WIDE R2, R7, 0x4, R16 ;  /* 0x000000040702a825 */ /* 0x001fc600078e0210 */
[----:B------:R-:W-:Y:S01]  /*9de0*/  ISETP.GE.AND P0, PT, R47, UR4, PT ;  /* 0x000000042f007c0c */ /* 0x000fe2000bf06270 */
[--C-:B---3--:R-:W-:Y:S01]  /*9df0*/  @!P3 IMAD.WIDE R4, R11, 0x4, R16.reuse ;  /* 0x000000040b04b825 */ /* 0x108fe200078e0210 */
        /* <DEDUP_REMOVED lines=10> */
[----:B---3--:R-:W-:-:S05]  /*9ea0*/  LOP3.LUT R3, R47, 0xfffffffe, RZ, 0xc0, !PT ;  /* 0xfffffffe2f037812 */ /* 0x008fca00078ec0ff */
[----:B------:R-:W-:-:S05]  /*9eb0*/  IMAD.WIDE R2, R3, 0x4, R16 ;  /* 0x0000000403027825 */ /* 0x000fca00078e0210 */
[----:B------:R0:W-:Y:S01]  /*9ec0*/  ST.E.64 desc[UR42][R2.64], R150 ;  /* 0x0000009602007985 */ /* 0x0001e2000c101b2a */
[----:B------:R-:W-:Y:S05]  /*9ed0*/  BRA `(.L_x_12148) ;  /* 0x0000003400f07947 */ /* 0x000fea0003800000 */
.L_x_12171:
        /* <DEDUP_REMOVED lines=12> */
[----:B------:R-:W2:Y:S01]  /*9fa0*/  LDL.LU R7, [R1+0x18] ;  /* 0x0000180001077983 */ /* 0x000ea20000300800 */
[----:B------:R-:W-:Y:S01]  /*9fb0*/  ISETP.NE.AND P0, PT, R6, 0x1, PT ;  /* 0x000000010600780c */ /* 0x000fe20003f05270 */
[----:B------:R-:W0:Y:S01]  /*9fc0*/  S2UR UR4, SR_CTAID.Z ;  /* 0x00000000000479c3 */ /* 0x000e220000002700 */
[----:B------:R-:W-:-:S07]  /*9fd0*/  ULDC.64 UR6, c[0x0][0xbd0] ;  /* 0x0002f40000067ab9 */ /* 0x000fce0000000a00 */
        /* <DEDUP_REMOVED lines=11> */
[C---:B------:R-:W-:Y:S01]  /*a090*/  IMAD R5, R7.reuse, UR7, R4 ;  /* 0x0000000707057c24 */ /* 0x040fe2000f8e0204 */
[----:B------:R-:W-:Y:S01]  /*a0a0*/  IADD3 R7, -R7, RZ, RZ ;  /* 0x000000ff07077210 */ /* 0x000fe20007ffe1ff */
        /* <DEDUP_REMOVED lines=25> */
[----:B------:R-:W-:Y:S02]  /*a240*/  LEA.HI.X R5, R2, UR5, R3, 0x2, P0 ;  /* 0x0000000502057c11 */ /* 0x000fe400080f1403 */
[----:B------:R-:W-:-:S05]  /*a250*/  MOV R3, 0xff800000 ;  /* 0xff80000000037802 */ /* 0x000fca0000000f00 */
[----:B------:R0:W-:Y:S01]  /*a260*/  STG.E desc[UR42][R4.64], R3 ;  /* 0x0000000304007986 */ /* 0x0001e2000c10192a */
[----:B------:R-:W-:Y:S05]  /*a270*/  BRA `(.L_x_12148) ;  /* 0x0000003400087947 */ /* 0x000fea0003800000 */
.L_x_12146:
        /* <DEDUP_REMOVED lines=18> */
.L_x_12174:
[----:B------:R-:W-:Y:S01]  /*a3a0*/  ULDC UR7, c[0x0][0xc50] ;  /* 0x0003140000077ab9 */ /* 0x000fe20000000800 */
[----:B------:R-:W-:Y:S01]  /*a3b0*/  UMOV UR36, UR6 ;  /* 0x0000000600247c82 */ /* 0x000fe20008000000 */
[----:B------:R-:W-:-:S11]  /*a3c0*/  UISETP.NE.AND UP0, UPT, UR7, 0x1, UPT ;  /* 0x000000010700788c */ /* 0x000fd6000bf05270 */
[----:B------:R-:W-:Y:S01]  /*a3d0*/  @UP0 ULDC UR4, c[0x0][0xc54] ;  /* 0x0003150000040ab9 */ /* 0x000fe20000000800 */
[----:B------:R-:W-:Y:S01]  /*a3e0*/  @UP0 ULDC UR8, c[0x0][0xc58] ;  /* 0x0003160000080ab9 */ /* 0x000fe20000000800 */
[----:B------:R-:W-:-:S04]  /*a3f0*/  UIMAD.WIDE.U32 UR4, UR6, UR4, URZ ;  /* 0x00000004060472a5 */ /* 0x000fc8000f8e003f */
[----:B------:R-:W-:-:S12]  /*a400*/  @UP0 USHF.R.U32.HI UR36, URZ, UR8, UR5 ;  /* 0x000000083f240299 */ /* 0x000fd80008011605 */
.L_x_12175:
[----:B------:R-:W-:Y:S01]  /*a410*/  ISETP.GE.AND P0, PT, R17, RZ, PT ;  /* 0x000000ff1100720c */ /* 0x000fe20003f06270 */
[----:B------:R-:W-:Y:S01]  /*a420*/  UIADD3 UR4, -UR36, URZ, URZ ;  /* 0x0000003f24047290 */ /* 0x000fe2000fffe13f */
[----:B------:R-:W-:Y:S01]  /*a430*/  IMAD.MOV.U32 R8, RZ, RZ, 0x1 ;  /* 0x00000001ff087424 */ /* 0x000fe200078e00ff */
[----:B------:R-:W-:Y:S01]  /*a440*/  MOV R2, 0x1 ;  /* 0x0000000100027802 */ /* 0x000fe20000000f00 */
[----:B------:R-:W-:Y:S01]  /*a450*/  IMAD.MOV.U32 R0, RZ, RZ, RZ ;  /* 0x000000ffff007224 */ /* 0x000fe200078e00ff */
[----:B------:R-:W-:-:S08]  /*a460*/  UIMAD UR6, UR7, UR4, UR6 ;  /* 0x00000004070672a4 */ /* 0x000fd0000f8e0206 */
        /* <DEDUP_REMOVED lines=26> */
[----:B------:R-:W-:Y:S02]  /*a610*/  ULOP3.LUT UR5, UR5, UR4, URZ, 0x3c, !UPT ;  /* 0x0000000405057292 */ /* 0x000fe4000f8e3c3f */
[----:B------:R-:W-:-:S04]  /*a620*/  IADD3 R4, RZ, -R4, RZ ;  /* 0x80000004ff047210 */ /* 0x000fc80007ffe0ff */
        /* <DEDUP_REMOVED lines=15> */
[----:B------:R-:W-:Y:S02]  /*a720*/  ISETP.NE.AND P1, PT, RZ, UR4, PT ;  /* 0x00000004ff007c0c */ /* 0x000fe4000bf25270 */
[----:B------:R-:W-:-:S13]  /*a730*/  ISETP.GE.U32.AND P0, PT, R0, R5, PT ;  /* 0x000000050000720c */ /* 0x000fda0003f06070 */
[----:B------:R-:W-:-:S05]  /*a740*/  @P0 VIADD R3, R3, 0x1 ;  /* 0x0000000103030836 */ /* 0x000fca0000000000 */
[----:B------:R-:W-:Y:S02]  /*a750*/  @!P2 IADD3 R3, -R3, RZ, RZ ;  /* 0x000000ff0303a210 */ /* 0x000fe40007ffe1ff */
[----:B------:R-:W-:-:S05]  /*a760*/  @!P1 LOP3.LUT R3, RZ, UR4, RZ, 0x33, !PT ;  /* 0x00000004ff039c12 */ /* 0x000fca000f8e33ff */
[----:B------:R-:W-:-:S07]  /*a770*/  IMAD.MOV.U32 R25, RZ, RZ, R3 ;  /* 0x000000ffff197224 */ /* 0x000fce00078e0003 */
.L_x_12177:
[----:B------:R-:W-:Y:S01]  /*a780*/  IMAD R24, R25, UR40, RZ ;  /* 0x0000002819187c24 */ /* 0x000fe2000f8e02ff */
[----:B------:R-:W-:Y:S01]  /*a790*/  MOV R2, 0x1 ;  /* 0x0000000100027802 */ /* 0x000fe20000000f00 */
[----:B------:R-:W-:-:S03]  /*a7a0*/  IMAD.MOV.U32 R0, RZ, RZ, RZ ;  /* 0x000000ffff007224 */ /* 0x000fc600078e00ff */
        /* <DEDUP_REMOVED lines=18> */
[----:B------:R-:W-:Y:S01]  /*a8d0*/  IMAD.U32 R7, RZ, RZ, UR7 ;  /* 0x00000007ff077e24 */ /* 0x000fe2000f8e00ff */
[----:B------:R-:W-:Y:S01]  /*a8e0*/  MOV R11, UR5 ;  /* 0x00000005000b7c02 */ /* 0x000fe20008000f00 */
[----:B------:R-:W-:Y:S01]  /*a8f0*/  IMAD.U32 R10, RZ, RZ, UR4 ;  /* 0x00000004ff0a7e24 */ /* 0x000fe2000f8e00ff */
[----:B------:R-:W-:Y:S01]  /*a900*/  MOV R13, RZ ;  /* 0x000000ff000d7202 */ /* 0x000fe20000000f00 */
[----:B------:R-:W-:-:S02]  /*a910*/  IMAD.MOV.U32 R8, RZ, RZ, 0x70 ;  /* 0x00000070ff087424 */ /* 0x000fc400078e00ff */
[----:B------:R-:W-:-:S07]  /*a920*/  IMAD.MOV.U32 R12, RZ, RZ, 0x1 ;  /* 0x00000001ff0c7424 */ /* 0x000fce00078e00ff */
[----:B------:R-:W-:-:S07]  /*a930*/  LEPC R20, `(.L_x_12178) ;  /* 0x000000001014794e */ /* 0x000fce0000000000 */
[----:B0-----:R-:W-:Y:S05]  /*a940*/  CALL.ABS.NOINC R2 ;  /* 0x0000000002007343 */ /* 0x001fea0003c00000 */
.L_x_12178:
        /* <DEDUP_REMOVED lines=12> */
[----:B------:R-:W-:Y:S01]  /*aa10*/  IMAD.U32 R7, RZ, RZ, UR7 ;  /* 0x00000007ff077e24 */ /* 0x000fe2000f8e00ff */
[----:B------:R-:W-:Y:S01]  /*aa20*/  MOV R11, UR5 ;  /* 0x00000005000b7c02 */ /* 0x000fe20008000f00 */
[----:B------:R-:W-:Y:S01]  /*aa30*/  IMAD.U32 R10, RZ, RZ, UR4 ;  /* 0x00000004ff0a7e24 */ /* 0x000fe2000f8e00ff */
[----:B------:R-:W-:Y:S01]  /*aa40*/  MOV R13, RZ ;  /* 0x000000ff000d7202 */ /* 0x000fe20000000f00 */
[----:B------:R-:W-:-:S02]  /*aa50*/  IMAD.MOV.U32 R8, RZ, RZ, 0x70 ;  /* 0x00000070ff087424 */ /* 0x000fc400078e00ff */
[----:B0-----:R-:W-:-:S07]  /*aa60*/  IMAD.MOV.U32 R12, RZ, RZ, 0x1 ;  /* 0x00000001ff0c7424 */ /* 0x001fce00078e00ff */
[----:B------:R-:W-:-:S07]  /*aa70*/  LEPC R20, `(.L_x_12180) ;  /* 0x000000001014794e */ /* 0x000fce0000000000 */
[----:B-1----:R-:W-:Y:S05]  /*aa80*/  CALL.ABS.NOINC R2 ;  /* 0x0000000002007343 */ /* 0x002fea0003c00000 */
.L_x_12180:
[----:B------:R0:W1:Y:S01]  /*aa90*/  LDC.64 R2, c[0x4][R16] ;  /* 0x0100000010027b82 */ /* 0x0000620000000a00 */
[----:B------:R-:W-:Y:S01]  /*aaa0*/  ULDC.64 UR4, c[0x4][0x1b8] ;  /* 0x01006e0000047ab9 */ /* 0x000fe20000000a00 */
[----:B------:R-:W-:Y:S01]  /*aab0*/  ULDC.64 UR6, c[0x4][0x1c0] ;  /* 0x0100700000067ab9 */ /* 0x000fe20000000a00 */
[----:B------:R-:W-:Y:S01]  /*aac0*/  IMAD.U32 R4, RZ, RZ, UR4 ;  /* 0x00000004ff047e24 */ /* 0x000fe2000f8e00ff */
[----:B------:R-:W-:Y:S01]  /*aad0*/  MOV R6, UR6 ;  /* 0x0000000600067c02 */ /* 0x000fe20008000f00 */
[----:B------:R-:W-:Y:S01]  /*aae0*/  IMAD.U32 R5, RZ, RZ, UR5 ;  /* 0x00000005ff057e24 */ /* 0x000fe2000f8e00ff */
[----:B------:R-:W-:Y:S01]  /*aaf0*/  ULDC.64 UR4, c[0x4][0x40] ;  /* 0x0100100000047ab9 */ /* 0x000fe20000000a00 */
        /* <DEDUP_REMOVED lines=8> */
.L_x_12179:
        /* <DEDUP_REMOVED lines=17> */
.L_x_12249:
[----:B-1----:R-:W-:Y:S02]  /*ac90*/  ISETP.NE.AND P0, PT, R14, RZ, PT ;  /* 0x000000ff0e00720c */ /* 0x002fe40003f05270 */
[----:B------:R-:W-:-:S04]  /*aca0*/  PLOP3.LUT P2, PT, PT, PT, PT, 0x8, 0x0 ;  /* 0x000000000000781c */ /* 0x000fc80003f4e170 */
[----:B0-----:R-:W-:-:S07]  /*acb0*/  P2R R22, PR, RZ, 0x4 ;  /* 0x00000004ff167803 */ /* 0x001fce0000000000 */
[----:B------:R-:W-:Y:S05]  /*acc0*/  @P0 BRA `(.L_x_12182) ;  /* 0x0000000000d00947 */ /* 0x000fea0003800000 */
[----:B------:R-:W-:-:S03]  /*acd0*/  UMOV UR4, 0xffffffff ;  /* 0xffffffff00047882 */ /* 0x000fc60000000000 */
[----:B------:R-:W-:Y:S05]  /*ace0*/  BRA.DIV UR4, `(.L_x_12183) ;  /* 0x0000002e04047947 */ /* 0x000fea000b800000 */
[----:B------:R-:W-:-:S13]  /*acf0*/  ELECT P6, URZ, PT ;  /* 0x00000000003f782f */ /* 0x000fda00038c0000 */
.L_x_12252:
[----:B------:R-:W-:Y:S05]  /*ad00*/  @!P6 BRA `(.L_x_12182) ;  /* 0x0000000000c0e947 */ /* 0x000fea0003800000 */
[----:B------:R-:W-:Y:S01]  /*ad10*/  MOV R0, 0x1 ;  /* 0x0000000100007802 */ /* 0x000fe20000000f00 */
        /* <DEDUP_REMOVED lines=14> */
[----:B------:R-:W-:-:S04]  /*ae00*/  IMAD.WIDE.U32 R2, R18, UR4, R2 ;  /* 0x0000000412027c25 */ /* 0x000fc8000f8e0002 */
[----:B------:R-:W-:Y:S01]  /*ae10*/  IMAD.IADD R3, R3, 0x1, R9 ;  /* 0x0000000103037824 */ /* 0x000fe200078e0209 */
[----:B------:R-:W-:-:S04]  /*ae20*/  LEA R4, P0, R2, R4, 0x2 ;  /* 0x0000000402047211 */ /* 0x000fc800078010ff */
[----:B------:R-:W-:-:S05]  /*ae30*/  LEA.HI.X R5, R2, R5, R3, 0x2, P0 ;  /* 0x0000000502057211 */ /* 0x000fca00000f1403 */
[----:B------:R0:W5:Y:S01]  /*ae40*/  LDG.E R16, desc[UR42][R4.64] ;  /* 0x0000002a04107981 */ /* 0x000162000c1e1900 */
[----:B------:R-:W-:-:S04]  /*ae50*/  IMAD.MOV R2, RZ, RZ, -R7 ;  /* 0x000000ffff027224 */ /* 0x000fc800078e0a07 */
[----:B------:R-:W-:-:S07]  /*ae60*/  IMAD R17, R6, R2, R17 ;  /* 0x0000000206117224 */ /* 0x000fce00078e0211 */
.L_x_12184:
[----:B------:R-:W1:Y:S01]  /*ae70*/  SYNCS.PHASECHK.TRANS64.TRYWAIT P0, [UR38+0x30840], R0 ;  /* 0x03084000ff0075a7 */ /* 0x000e620008000166 */
[----:B------:R-:W-:Y:S01]  /*ae80*/  ISETP.NE.AND P1, PT, R28, RZ, PT ;  /* 0x000000ff1c00720c */ /* 0x000fe20003f25270 */
[----:B-1----:R-:W-:-:S12]  /*ae90*/  @!P0 BRA `(.L_x_12185) ;  /* 0x0000002800b88947 */ /* 0x002fd80003800000 */
.L_x_12253:
[----:B------:R-:W-:Y:S05]  /*aea0*/  @P1 BRA `(.L_x_12186) ;  /* 0x0000000000181947 */ /* 0x000fea0003800000 */
[----:B------:R-:W2:Y:S01]  /*aeb0*/  S2R R2, SR_TID.X ;  /* 0x0000000000027919 */ /* 0x000ea20000002100 */
[----:B-1----:R-:W-:-:S04]  /*aec0*/  MOV R0, 0x6000 ;  /* 0x0000600000007802 */ /* 0x002fc80000000f00 */
[----:B------:R3:W-:Y:S01]  /*aed0*/  SYNCS.ARRIVE.TRANS64 RZ, [UR38+0x30830], R0 ;  /* 0x03083000ffff79a7 */ /* 0x0007e20008000026 */
[----:B--2---:R-:W-:-:S13]  /*aee0*/  LOP3.LUT P0, RZ, R2, 0x1f, RZ, 0xc0, !PT ;  /* 0x0000001f02ff7812 */ /* 0x004fda000780c0ff */
[----:B---3--:R-:W-:Y:S05]  /*aef0*/  @!P0 BRA `(.L_x_12186) ;  /* 0x0000000000048947 */ /* 0x008fea0003800000 */
[----:B------:R-:W-:Y:S01]  /*af00*/  BPT.TRAP 0x1 ;  /* 0x000000040000795c */ /* 0x000fe20000300000 */
.L_x_12186:
        /* <DEDUP_REMOVED lines=8> */
[----:B------:R-:W-:Y:S01]  /*af90*/  UIADD3.X UR5, URZ, UR5, URZ, UP0, !UPT ;  /* 0x000000053f057290 */ /* 0x000fe200087fe43f */
[----:B------:R-:W-:Y:S01]  /*afa0*/  UMOV UR6, 0x0 ;  /* 0x0000000000067882 */ /* 0x000fe20000000000 */
[----:B------:R-:W-:-:S02]  /*afb0*/  UMOV UR7, 0x14f00000 ;  /* 0x14f0000000077882 */ /* 0x000fc40000000000 */
[----:B------:R-:W-:Y:S01]  /*afc0*/  UIMAD UR11, UR11, 0xc0, URZ ;  /* 0x000000c00b0b78a4 */ /* 0x000fe2000f8e023f */
[----:B------:R-:W-:Y:S01]  /*afd0*/  UMOV UR10, URZ ;  /* 0x0000003f000a7c82 */ /* 0x000fe20008000000 */
[----:B------:R-:W-:-:S07]  /*afe0*/  UMOV UR12, UR36 ;  /* 0x00000024000c7c82 */ /* 0x000fce0008000000 */
[----:B------:R2:W-:Y:S02]  /*aff0*/  UTMALDG.4D [UR8], [UR4], desc[UR6] ;  /* 0x00000608040075b4 */ /* 0x0005e40008019000 */
[----:B--2---:R-:W-:Y:S01]  /*b000*/  NOP ;  /* 0x0000000000007918 */ /* 0x004fe20000000000 */
.L_x_12182:
        /* <DEDUP_REMOVED lines=30> */
.L_x_12187:
[----:B------:R-:W1:Y:S01]  /*b1f0*/  LDC R20, c[0x0][0x448] ;  /* 0x00011200ff147b82 */ /* 0x000e620000000800 */
[----:B------:R-:W2:Y:S01]  /*b200*/  S2R R12, SR_TID.X ;  /* 0x00000000000c7919 */ /* 0x000ea20000002100 */
[----:B------:R-:W-:Y:S01]  /*b210*/  SHF.R.U32.HI R6, RZ, 0x3, R28 ;  /* 0x00000003ff067819 */ /* 0x000fe2000001161c */
[----:B------:R-:W-:Y:S01]  /*b220*/  UMOV UR4, UR44 ;  /* 0x0000002c00047c82 */ /* 0x000fe20008000000 */
[----:B------:R-:W-:Y:S01]  /*b230*/  UMOV UR5, UR41 ;  /* 0x0000002900057c82 */ /* 0x000fe20008000000 */
[----:B------:R-:W3:Y:S01]  /*b240*/  S2R R21, SR_CTAID.X ;  /* 0x0000000000157919 */ /* 0x000ee20000002500 */
[----:B------:R-:W-:Y:S01]  /*b250*/  ULDC.64 UR6, c[0x0][0x2c8] ;  /* 0x0000b20000067ab9 */ /* 0x000fe20000000a00 */
[----:B------:R-:W4:Y:S01]  /*b260*/  S2R R10, SR_CTAID.Z ;  /* 0x00000000000a7919 */ /* 0x000f220000002700 */
[----:B-1----:R-:W-:Y:S01]  /*b270*/  ISETP.NE.AND P0, PT, R20, 0x1, PT ;  /* 0x000000011400780c */ /* 0x002fe20003f05270 */
[----:B--2---:R-:W-:-:S12]  /*b280*/  IMAD.SHL.U32 R3, R12, 0x10, RZ ;  /* 0x000000100c037824 */ /* 0x004fd800078e00ff */
[----:B------:R-:W1:Y:S01]  /*b290*/  @P0 LDC R0, c[0x0][0x44c] ;  /* 0x00011300ff000b82 */ /* 0x000e620000000800 */
[----:B------:R-:W-:-:S05]  /*b2a0*/  LOP3.LUT R3, R6, 0x70, R3, 0xf8, !PT ;  /* 0x0000007006037812 */ /* 0x000fca00078ef803 */
[----:B---3--:R-:W-:Y:S02]  /*b2b0*/  IMAD R7, R21, 0xc0, R3 ;  /* 0x000000c015077824 */ /* 0x008fe400078e0203 */
[----:B0-----:R-:W0:Y:S02]  /*b2c0*/  @P0 LDC R5, c[0x0][0x450] ;  /* 0x00011400ff050b82 */ /* 0x001e240000000800 */
[----:B------:R-:W-:Y:S01]  /*b2d0*/  IMAD.MOV.U32 R9, RZ, RZ, R7 ;  /* 0x000000ffff097224 */ /* 0x000fe200078e0007 */
[----:B------:R-:W-:-:S05]  /*b2e0*/  IADD3 R8, R7, 0x80, RZ ;  /* 0x0000008007087810 */ /* 0x000fca0007ffe0ff */
[----:B------:R-:W2:Y:S08]  /*b2f0*/  @P0 LDC R11, c[0x0][0x44c] ;  /* 0x00011300ff0b0b82 */ /* 0x000eb00000000800 */
[----:B------:R-:W3:Y:S01]  /*b300*/  @P0 LDC R4, c[0x0][0x450] ;  /* 0x00011400ff040b82 */ /* 0x000ee20000000800 */
[----:B-1----:R-:W-:-:S07]  /*b310*/  @P0 IMAD.HI.U32 R0, R7, R0, RZ ;  /* 0x0000000007000227 */ /* 0x002fce00078e00ff */
[----:B------:R-:W1:Y:S01]  /*b320*/  LDC.64 R2, c[0x0][0x2e0] ;  /* 0x0000b800ff027b82 */ /* 0x000e620000000a00 */
[----:B0-----:R-:W-:Y:S01]  /*b330*/  @P0 SHF.R.U32.HI R9, RZ, R5, R0 ;  /* 0x00000005ff090219 */ /* 0x001fe20000011600 */
[----:B------:R-:W-:Y:S02]  /*b340*/  IMAD.MOV.U32 R0, RZ, RZ, R8 ;  /* 0x000000ffff007224 */ /* 0x000fe400078e0008 */
[----:B--2---:R-:W-:-:S05]  /*b350*/  @P0 IMAD.HI.U32 R5, R8, R11, RZ ;  /* 0x0000000b08050227 */ /* 0x004fca00078e00ff */
[----:B---3--:R-:W-:Y:S01]  /*b360*/  @P0 SHF.R.U32.HI R0, RZ, R4, R5 ;  /* 0x00000004ff000219 */ /* 0x008fe20000011605 */
[----:B-1----:R-:W-:-:S04]  /*b370*/  IMAD R4, R29, R2, RZ ;  /* 0x000000021d047224 */ /* 0x002fc800078e02ff */
[C---:B----4-:R-:W-:Y:S01]  /*b380*/  IMAD R5, R10.reuse, R3, R4 ;  /* 0x000000030a057224 */ /* 0x050fe200078e0204 */
[----:B------:R-:W-:Y:S01]  /*b390*/  SHF.R.S32.HI R4, RZ, 0x1f, R9 ;  /* 0x0000001fff047819 */ /* 0x000fe20000011409 */
[----:B------:R-:W-:Y:S01]  /*b3a0*/  IMAD.WIDE.U32 R2, R10, R2, UR4 ;  /* 0x000000040a027e25 */ /* 0x000fe2000f8e0002 */
[----:B------:R-:W-:Y:S01]  /*b3b0*/  ULDC.64 UR4, c[0x0][0x2d0] ;  /* 0x0000b40000047ab9 */ /* 0x000fe20000000a00 */
[----:B------:R-:W-:Y:S02]  /*b3c0*/  SHF.R.S32.HI R10, RZ, 0x1f, R0 ;  /* 0x0000001fff0a7819 */ /* 0x000fe40000011400 */
[----:B------:R-:W-:Y:S02]  /*b3d0*/  IMAD R4, R4, UR4, RZ ;  /* 0x0000000404047c24 */ /* 0x000fe4000f8e02ff */
[----:B------:R-:W-:Y:S02]  /*b3e0*/  IMAD.IADD R3, R3, 0x1, R5 ;  /* 0x0000000103037824 */ /* 0x000fe400078e0205 */
[----:B------:R-:W-:-:S02]  /*b3f0*/  IMAD R11, R9, UR5, R4 ;  /* 0x00000005090b7c24 */ /* 0x000fc4000f8e0204 */
[C---:B------:R-:W-:Y:S01]  /*b400*/  IMAD.WIDE.U32 R4, R9.reuse, UR4, R2 ;  /* 0x0000000409047c25 */ /* 0x040fe2000f8e0002 */
[----:B------:R-:W-:-:S03]  /*b410*/  IADD3 R9, -R9, RZ, RZ ;  /* 0x000000ff09097210 */ /* 0x000fc60007ffe1ff */
[----:B------:R-:W-:Y:S02]  /*b420*/  IMAD.IADD R5, R5, 0x1, R11 ;  /* 0x0000000105057824 */ /* 0x000fe400078e020b */
[----:B------:R-:W-:Y:S02]  /*b430*/  IMAD R9, R20, R9, R7 ;  /* 0x0000000914097224 */ /* 0x000fe400078e0207 */
[----:B------:R-:W-:Y:S02]  /*b440*/  IMAD.MOV R7, RZ, RZ, -R0 ;  /* 0x000000ffff077224 */ /* 0x000fe400078e0a00 */
[----:B------:R-:W-:Y:S02]  /*b450*/  IMAD R11, R10, UR4, RZ ;  /* 0x000000040a0b7c24 */ /* 0x000fe4000f8e02ff */
[----:B------:R-:W-:Y:S01]  /*b460*/  IMAD R7, R20, R7, R8 ;  /* 0x0000000714077224 */ /* 0x000fe200078e0208 */
[----:B------:R-:W-:Y:S01]  /*b470*/  SHF.R.S32.HI R8, RZ, 0x1f, R9 ;  /* 0x0000001fff087819 */ /* 0x000fe20000011409 */
[----:B------:R-:W-:-:S04]  /*b480*/  IMAD.WIDE.U32 R2, R0, UR4, R2 ;  /* 0x0000000400027c25 */ /* 0x000fc8000f8e0002 */
[----:B------:R-:W-:Y:S01]  /*b490*/  IMAD R13, R0, UR5, R11 ;  /* 0x00000005000d7c24 */ /* 0x000fe2000f8e020b */
[----:B------:R-:W-:Y:S01]  /*b4a0*/  SHF.R.S32.HI R0, RZ, 0x1f, R7 ;  /* 0x0000001fff007819 */ /* 0x000fe20000011407 */
[----:B------:R-:W-:Y:S01]  /*b4b0*/  IMAD R8, R8, UR6, RZ ;  /* 0x0000000608087c24 */ /* 0x000fe2000f8e02ff */
[----:B------:R-:W-:Y:S01]  /*b4c0*/  ULDC.64 UR4, c[0x0][0x280] ;  /* 0x0000a00000047ab9 */ /* 0x000fe20000000a00 */
[----:B------:R-:W-:Y:S01]  /*b4d0*/  IMAD.WIDE.U32 R4, R9, UR6, R4 ;  /* 0x0000000609047c25 */ /* 0x000fe2000f8e0004 */
[----:B------:R-:W-:-:S03]  /*b4e0*/  IADD3 R3, R3, R13, RZ ;  /* 0x0000000d03037210 */ /* 0x000fc60007ffe0ff */
[----:B------:R-:W-:Y:S01]  /*b4f0*/  IMAD R11, R9, UR7, R8 ;  /* 0x00000007090b7c24 */ /* 0x000fe2000f8e0208 */
[----:B------:R-:W-:Y:S01]  /*b500*/  LEA R9, P0, R4, UR4, 0x1 ;  /* 0x0000000404097c11 */ /* 0x000fe2000f8008ff */
[----:B------:R-:W-:Y:S02]  /*b510*/  IMAD R0, R0, UR6, RZ ;  /* 0x0000000600007c24 */ /* 0x000fe4000f8e02ff */
[----:B------:R-:W-:Y:S02]  /*b520*/  IMAD.IADD R11, R5, 0x1, R11 ;  /* 0x00000001050b7824 */ /* 0x000fe400078e020b */
[C---:B------:R-:W-:Y:S02]  /*b530*/  IMAD R13, R7.reuse, UR7, R0 ;  /* 0x00000007070d7c24 */ /* 0x040fe4000f8e0200 */
[----:B------:R-:W-:Y:S01]  /*b540*/  IMAD.WIDE.U32 R2, R7, UR6, R2 ;  /* 0x0000000607027c25 */ /* 0x000fe2000f8e0002 */
[----:B------:R-:W-:Y:S02]  /*b550*/  LEA.HI.X R10, R4, UR5, R11, 0x1, P0 ;  /* 0x00000005040a7c11 */ /* 0x000fe400080f0c0b */
[----:B------:R-:W-:Y:S01]  /*b560*/  SHF.L.U32 R7, R12, 0x3, RZ ;  /* 0x000000030c077819 */ /* 0x000fe200000006ff */
[----:B------:R-:W-:Y:S01]  /*b570*/  IMAD.IADD R3, R3, 0x1, R13 ;  /* 0x0000000103037824 */ /* 0x000fe200078e020d */
[----:B------:R-:W-:Y:S01]  /*b580*/  LEA R0, P0, R2, UR4, 0x1 ;  /* 0x0000000402007c11 */ /* 0x000fe2000f8008ff */
[----:B------:R-:W-:Y:S01]  /*b590*/  ULDC UR4, c[0x0][0x2b8] ;  /* 0x0000ae0000047ab9 */ /* 0x000fe20000000800 */
[----:B------:R-:W-:-:S02]  /*b5a0*/  IMAD.SHL.U32 R4, R28, 0x8, RZ ;  /* 0x000000081c047824 */ /* 0x000fc400078e00ff */
[----:B------:R-:W-:Y:S02]  /*b5b0*/  LEA.HI.X R8, R2, UR5, R3, 0x1, P0 ;  /* 0x0000000502087c11 */ /* 0x000fe400080f0c03 */
[C---:B------:R-:W-:Y:S02]  /*b5c0*/  LOP3.LUT R2, R7.reuse, 0x1f8, RZ, 0xc0, !PT ;  /* 0x000001f807027812 */ /* 0x040fe400078ec0ff */
[----:B------:R-:W-:Y:S02]  /*b5d0*/  LOP3.LUT R7, R7, 0x38, RZ, 0xc0, !PT ;  /* 0x0000003807077812 */ /* 0x000fe400078ec0ff */
[----:B------:R-:W-:Y:S02]  /*b5e0*/  LOP3.LUT R3, R2, 0x38, R12, 0x78, !PT ;  /* 0x0000003802037812 */ /* 0x000fe400078e780c */
[----:B------:R-:W-:Y:S01]  /*b5f0*/  ISETP.GE.AND P0, PT, R7, UR4, PT ;  /* 0x0000000407007c0c */ /* 0x000fe2000bf06270 */
[----:B------:R-:W-:Y:S01]  /*b600*/  UMOV UR4, 0xffffffff ;  /* 0xffffffff00047882 */ /* 0x000fe20000000000 */
[----:B------:R-:W-:-:S02]  /*b610*/  LOP3.LUT R4, R3, 0x200, R4, 0xf8, !PT ;  /* 0x0000020003047812 */ /* 0x000fc400078ef804 */
[----:B------:R-:W-:Y:S09]  /*b620*/  BRA.DIV UR4, `(.L_x_12188) ;  /* 0x0000002204ec7947 */ /* 0x000ff2000b800000 */
[----:B------:R-:W0:Y:S01]  /*b630*/  S2R R2, SR_CTAID.X ;  /* 0x0000000000027919 */ /* 0x000e220000002500 */
[----:B------:R-:W-:Y:S02]  /*b640*/  ULDC UR4, c[0x0][0x288] ;  /* 0x0000a20000047ab9 */ /* 0x000fe40000000800 */
[----:B------:R-:W-:Y:S01]  /*b650*/  IMAD R5, R20, UR4, RZ ;  /* 0x0000000414057c24 */ /* 0x000fe2000f8e02ff */
[----:B------:R-:W1:Y:S04]  /*b660*/  SHFL.IDX PT, R14, R9, RZ, 0x181f ;  /* 0x00181fff090e7589 */ /* 0x000e6800000e0000 */
[----:B------:R-:W-:Y:S04]  /*b670*/  SHFL.IDX PT, R21, R10, 0x1, 0x181f ;  /* 0x00381f000a157f89 */ /* 0x000fe800000e0000 */
[----:B------:R-:W-:Y:S01]  /*b680*/  SHFL.IDX PT, R20, R10, 0x2, 0x181f ;  /* 0x00581f000a147f89 */ /* 0x000fe200000e0000 */
[----:B0-----:R-:W-:-:S03]  /*b690*/  IMAD R6, R2, 0xc0, R6 ;  /* 0x000000c002067824 */ /* 0x001fc600078e0206 */
[----:B------:R-:W0:Y:S01]  /*b6a0*/  SHFL.IDX PT, R2, R10, RZ, 0x181f ;  /* 0x00181fff0a027589 */ /* 0x000e2200000e0000 */
[C---:B------:R-:W-:Y:S01]  /*b6b0*/  VIADD R12, R6.reuse, 0x10 ;  /* 0x00000010060c7836 */ /* 0x040fe20000000000 */
[----:B------:R-:W-:-:S13]  /*b6c0*/  ISETP.GE.AND P1, PT, R6, R5, PT ;  /* 0x000000050600720c */ /* 0x000fda0003f26270 */
[----:B-1----:R-:W-:Y:S02]  /*b6d0*/  @!P1 LEA R14, P2, R7, R14, 0x1 ;  /* 0x0000000e070e9211 */ /* 0x002fe400078408ff */
[----:B------:R-:W-:-:S03]  /*b6e0*/  @!P1 LEA R29, R4, UR38, 0x1 ;  /* 0x00000026041d9c11 */ /* 0x000fc6000f8e08ff */
[----:B0-----:R-:W-:Y:S01]  /*b6f0*/  @!P1 IMAD.X R3, RZ, RZ, R2, P2 ;  /* 0x000000ffff039224 */ /* 0x001fe200010e0602 */
[----:B------:R-:W-:Y:S02]  /*b700*/  @!P1 MOV R2, R14 ;  /* 0x0000000e00029202 */ /* 0x000fe40000000f00 */
[----:B------:R-:W-:Y:S04]  /*b710*/  SHFL.IDX PT, R14, R9, 0x2, 0x181f ;  /* 0x00581f00090e7f89 */ /* 0x000fe800000e0000 */
[----:B------:R0:W-:Y:S01]  /*b720*/  @!P1 LDGSTS.E.BYPASS.LTC128B.128 [R29+0xc400], desc[UR42][R2.64], !P0 ;  /* 0x0c400000021d9fae */ /* 0x0001e2000c101d6a */
[----:B------:R-:W-:Y:S01]  /*b730*/  ISETP.GE.AND P1, PT, R12, R5, PT ;  /* 0x000000050c00720c */ /* 0x000fe20003f26270 */
[----:B------:R-:W-:-:S05]  /*b740*/  VIADD R12, R6, 0x20 ;  /* 0x00000020060c7836 */ /* 0x000fca0000000000 */
[----:B------:R-:W-:Y:S01]  /*b750*/  ISETP.GE.AND P2, PT, R12, R5, PT ;  /* 0x000000050c00720c */ /* 0x000fe20003f46270 */
[----:B------:R-:W-:Y:S01]  /*b760*/  VIADD R12, R6, 0x30 ;  /* 0x00000030060c7836 */ /* 0x000fe20000000000 */
[----:B0-----:R-:W0:Y:S11]  /*b770*/  SHFL.IDX PT, R2, R9, 0x1, 0x181f ;  /* 0x00381f0009027f89 */ /* 0x001e3600000e0000 */
[----:B------:R-:W-:-:S02]  /*b780*/  @!P2 LEA R29, R4, UR38, 0x1 ;  /* 0x00000026041dac11 */ /* 0x000fc4000f8e08ff */
[----:B0-----:R-:W-:-:S04]  /*b790*/  @!P1 LEA R2, P3, R7, R2, 0x1 ;  /* 0x0000000207029211 */ /* 0x001fc800078608ff */
[----:B------:R-:W-:Y:S02]  /*b7a0*/  @!P1 IADD3.X R3, RZ, R21, RZ, P3, !PT ;  /* 0x00000015ff039210 */ /* 0x000fe40001ffe4ff */
[----:B------:R-:W-:-:S05]  /*b7b0*/  @!P1 LEA R21, R4, UR38, 0x1 ;  /* 0x0000002604159c11 */ /* 0x000fca000f8e08ff */
[----:B------:R0:W-:Y:S02]  /*b7c0*/  @!P1 LDGSTS.E.BYPASS.LTC128B.128 [R21+0xcc00], desc[UR42][R2.64], !P0 ;  /* 0x0cc0000002159fae */ /* 0x0001e4000c101d6a */
[----:B0-----:R-:W-:Y:S02]  /*b7d0*/  @!P2 LEA R2, P1, R7, R14, 0x1 ;  /* 0x0000000e0702a211 */ /* 0x001fe400078208ff */
[----:B------:R-:W-:Y:S03]  /*b7e0*/  SHFL.IDX PT, R21, R10, 0x3, 0x181f ;  /* 0x00781f000a157f89 */ /* 0x000fe600000e0000 */
[----:B------:R-:W-:Y:S01]  /*b7f0*/  @!P2 IMAD.X R3, RZ, RZ, R20, P1 ;  /* 0x000000ffff03a224 */ /* 0x000fe200008e0614 */
[----:B------:R-:W-:Y:S01]  /*b800*/  ISETP.GE.AND P1, PT, R12, R5, PT ;  /* 0x000000050c00720c */ /* 0x000fe20003f26270 */
[----:B------:R-:W-:Y:S01]  /*b810*/  SHFL.IDX PT, R14, R9, 0x4, 0x181f ;  /* 0x00981f00090e7f89 */ /* 0x000fe200000e0000 */
[----:B------:R-:W-:-:S03]  /*b820*/  IADD3 R12, R6, 0x40, RZ ;  /* 0x00000040060c7810 */ /* 0x000fc60007ffe0ff */
[----:B------:R0:W-:Y:S01]  /*b830*/  @!P2 LDGSTS.E.BYPASS.LTC128B.128 [R29+0xd400], desc[UR42][R2.64], !P0 ;  /* 0x0d400000021dafae */ /* 0x0001e2000c101d6a */
[----:B------:R-:W-:Y:S02]  /*b840*/  ISETP.GE.AND P2, PT, R12, R5, PT ;  /* 0x000000050c00720c */ /* 0x000fe40003f46270 */
[----:B------:R-:W-:Y:S01]  /*b850*/  IADD3 R12, R6, 0x50, RZ ;  /* 0x00000050060c7810 */ /* 0x000fe20007ffe0ff */
[----:B------:R-:W-:Y:S04]  /*b860*/  SHFL.IDX PT, R20, R10, 0x4, 0x181f ;  /* 0x00981f000a147f89 */ /* 0x000fe800000e0000 */
[----:B0-----:R-:W0:Y:S02]  /*b870*/  SHFL.IDX PT, R29, R9, 0x3, 0x181f ;  /* 0x00781f00091d7f89 */ /* 0x001e2400000e0000 */
[----:B0-----:R-:W-:-:S04]  /*b880*/  @!P1 LEA R2, P3, R7, R29, 0x1 ;  /* 0x0000001d07029211 */ /* 0x001fc800078608ff */
[C---:B------:R-:W-:Y:S01]  /*b890*/  @!P2 LEA R29, R4.reuse, UR38, 0x1 ;  /* 0x00000026041dac11 */ /* 0x040fe2000f8e08ff */
[----:B------:R-:W-:Y:S01]  /*b8a0*/  @!P1 IMAD.X R3, RZ, RZ, R21, P3 ;  /* 0x000000ffff039224 */ /* 0x000fe200018e0615 */
[----:B------:R-:W-:-:S05]  /*b8b0*/  @!P1 LEA R21, R4, UR38, 0x1 ;  /* 0x0000002604159c11 */ /* 0x000fca000f8e08ff */
[----:B------:R0:W-:Y:S02]  /*b8c0*/  @!P1 LDGSTS.E.BYPASS.LTC128B.128 [R21+0xdc00], desc[UR42][R2.64], !P0 ;  /* 0x0dc0000002159fae */ /* 0x0001e4000c101d6a */
[----:B0-----:R-:W-:Y:S02]  /*b8d0*/  @!P2 LEA R2, P1, R7, R14, 0x1 ;  /* 0x0000000e0702a211 */ /* 0x001fe400078208ff */
[----:B------:R-:W-:Y:S03]  /*b8e0*/  SHFL.IDX PT, R21, R10, 0x5, 0x181f ;  /* 0x00b81f000a157f89 */ /* 0x000fe600000e0000 */
[----:B------:R-:W-:Y:S01]  /*b8f0*/  @!P2 IMAD.X R3, RZ, RZ, R20, P1 ;  /* 0x000000ffff03a224 */ /* 0x000fe200008e0614 */
[----:B------:R-:W-:Y:S01]  /*b900*/  ISETP.GE.AND P1, PT, R12, R5, PT ;  /* 0x000000050c00720c */ /* 0x000fe20003f26270 */
[----:B------:R-:W-:Y:S01]  /*b910*/  SHFL.IDX PT, R14, R9, 0x6, 0x181f ;  /* 0x00d81f00090e7f89 */ /* 0x000fe200000e0000 */
[----:B------:R-:W-:-:S03]  /*b920*/  VIADD R12, R6, 0x60 ;  /* 0x00000060060c7836 */ /* 0x000fc60000000000 */
[----:B------:R0:W-:Y:S02]  /*b930*/  @!P2 LDGSTS.E.BYPASS.LTC128B.128 [R29+0xe400], desc[UR42][R2.64], !P0 ;  /* 0x0e400000021dafae */ /* 0x0001e4000c101d6a */
[----:B------:R-:W-:Y:S01]  /*b940*/  ISETP.GE.AND P2, PT, R12, R5, PT ;  /* 0x000000050c00720c */ /* 0x000fe20003f46270 */
[----:B------:R-:W-:Y:S01]  /*b950*/  VIADD R12, R6, 0x70 ;  /* 0x00000070060c7836 */ /* 0x000fe20000000000 */
[----:B------:R-:W-:Y:S04]  /*b960*/  SHFL.IDX PT, R20, R10, 0x6, 0x181f ;  /* 0x00d81f000a147f89 */ /* 0x000fe800000e0000 */
[----:B------:R-:W-:Y:S04]  /*b970*/  SHFL.IDX PT, R10, R10, 0x7, 0x181f ;  /* 0x00f81f000a0a7f89 */ /* 0x000fe800000e0000 */
[----:B0-----:R-:W0:Y:S02]  /*b980*/  SHFL.IDX PT, R29, R9, 0x5, 0x181f ;  /* 0x00b81f00091d7f89 */ /* 0x001e2400000e0000 */
[----:B0-----:R-:W-:-:S02]  /*b990*/  @!P1 LEA R2, P3, R7, R29, 0x1 ;  /* 0x0000001d07029211 */ /* 0x001fc400078608ff */
[----:B------:R-:W-:-:S03]  /*b9a0*/  @!P1 LEA R29, R4, UR38, 0x1 ;  /* 0x00000026041d9c11 */ /* 0x000fc6000f8e08ff */
[----:B------:R-:W-:Y:S01]  /*b9b0*/  @!P1 IMAD.X R3, RZ, RZ, R21, P3 ;  /* 0x000000ffff039224 */ /* 0x000fe200018e0615 */
[----:B------:R-:W-:-:S04]  /*b9c0*/  @!P2 LEA R21, R4, UR38, 0x1 ;  /* 0x000000260415ac11 */ /* 0x000fc8000f8e08ff */
[----:B------:R0:W-:Y:S02]  /*b9d0*/  @!P1 LDGSTS.E.BYPASS.LTC128B.128 [R29+0xec00], desc[UR42][R2.64], !P0 ;  /* 0x0ec00000021d9fae */ /* 0x0001e4000c101d6a */
[----:B0-----:R-:W-:Y:S02]  /*b9e0*/  @!P2 LEA R2, P1, R7, R14, 0x1 ;  /* 0x0000000e0702a211 */ /* 0x001fe400078208ff */
[----:B------:R-:W0:Y:S02]  /*b9f0*/  SHFL.IDX PT, R14, R9, 0x7, 0x181f ;  /* 0x00f81f00090e7f89 */ /* 0x000e2400000e0000 */
[----:B------:R-:W-:Y:S02]  /*ba00*/  @!P2 IADD3.X R3, RZ, R20, RZ, P1, !PT ;  /* 0x00000014ff03a210 */ /* 0x000fe40000ffe4ff */
[----:B------:R-:W-:Y:S01]  /*ba10*/  ISETP.GE.AND P1, PT, R12, R5, PT ;  /* 0x000000050c00720c */ /* 0x000fe20003f26270 */
[----:B------:R-:W-:Y:S01]  /*ba20*/  SHFL.IDX PT, R20, R8, RZ, 0x181f ;  /* 0x00181fff08147589 */ /* 0x000fe200000e0000 */
[----:B------:R-:W-:-:S03]  /*ba30*/  VIADD R12, R6, 0x80 ;  /* 0x00000080060c7836 */ /* 0x000fc60000000000 */
[----:B------:R1:W-:Y:S02]  /*ba40*/  @!P2 LDGSTS.E.BYPASS.LTC128B.128 [R21+0xf400], desc[UR42][R2.64], !P0 ;  /* 0x0f4000000215afae */ /* 0x0003e4000c101d6a */
[----:B------:R-:W-:Y:S01]  /*ba50*/  ISETP.GE.AND P2, PT, R12, R5, PT ;  /* 0x000000050c00720c */ /* 0x000fe20003f46270 */
[----:B------:R-:W-:Y:S01]  /*ba60*/  VIADD R12, R6, 0x90 ;  /* 0x00000090060c7836 */ /* 0x000fe20000000000 */
[----:B------:R-:W-:Y:S04]  /*ba70*/  SHFL.IDX PT, R9, R8, 0x2, 0x181f ;  /* 0x00581f0008097f89 */ /* 0x000fe800000e0000 */
[----:B------:R-:W-:Y:S01]  /*ba80*/  @!P1 LEA R29, R4, UR38, 0x1 ;  /* 0x00000026041d9c11 */ /* 0x000fe2000f8e08ff */
[----:B-1----:R-:W1:Y:S01]  /*ba90*/  SHFL.IDX PT, R21, R0, RZ, 0x181f ;  /* 0x00181fff00157589 */ /* 0x002e6200000e0000 */
[----:B0-----:R-:W-:-:S03]  /*baa0*/  @!P1 LEA R2, P3, R7, R14, 0x1 ;  /* 0x0000000e07029211 */ /* 0x001fc600078608ff */
[----:B------:R-:W-:Y:S01]  /*bab0*/  SHFL.IDX PT, R14, R0, 0x2, 0x181f ;  /* 0x00581f00000e7f89 */ /* 0x000fe200000e0000 */
[----:B------:R-:W-:-:S03]  /*bac0*/  @!P1 IADD3.X R3, RZ, R10, RZ, P3, !PT ;  /* 0x0000000aff039210 */ /* 0x000fc60001ffe4ff */
[----:B------:R-:W-:Y:S04]  /*bad0*/  SHFL.IDX PT, R10, R8, 0x1, 0x181f ;  /* 0x00381f00080a7f89 */ /* 0x000fe800000e0000 */
[----:B------:R1:W-:Y:S04]  /*bae0*/  @!P1 LDGSTS.E.BYPASS.LTC128B.128 [R29+0xfc00], desc[UR42][R2.64], !P0 ;  /* 0x0fc00000021d9fae */ /* 0x0003e8000c101d6a */
[----:B------:R-:W-:Y:S01]  /*baf0*/  SHFL.IDX PT, R8, R8, 0x3, 0x181f ;  /* 0x00781f0008087f89 */ /* 0x000fe200000e0000 */
[----:B-1----:R-:W-:Y:S02]  /*bb00*/  @!P2 LEA R2, P1, R7, R21, 0x1 ;  /* 0x000000150702a211 */ /* 0x002fe400078208ff */
[----:B------:R-:W-:-:S03]  /*bb10*/  @!P2 LEA R21, R4, UR38, 0x1 ;  /* 0x000000260415ac11 */ /* 0x000fc6000f8e08ff */
[----:B------:R-:W-:Y:S01]  /*bb20*/  @!P2 IMAD.X R3, RZ, RZ, R20, P1 ;  /* 0x000000ffff03a224 */ /* 0x000fe200008e0614 */
[----:B------:R-:W-:Y:S01]  /*bb30*/  ISETP.GE.AND P1, PT, R12, R5, PT ;  /* 0x000000050c00720c */ /* 0x000fe20003f26270 */
[----:B------:R-:W0:Y:S01]  /*bb40*/  SHFL.IDX PT, R20, R0, 0x1, 0x181f ;  /* 0x00381f0000147f89 */ /* 0x000e2200000e0000 */
[----:B------:R-:W-:-:S03]  /*bb50*/  IADD3 R12, R6, 0xa0, RZ ;  /* 0x000000a0060c7810 */ /* 0x000fc60007ffe0ff */
[----:B------:R1:W-:Y:S01]  /*bb60*/  @!P2 LDGSTS.E.BYPASS.LTC128B.128 [R21+0x10400], desc[UR42][R2.64], !P0 ;  /* 0x104000000215afae */ /* 0x0003e2000c101d6a */
[----:B------:R-:W-:-:S07]  /*bb70*/  ISETP.GE.AND P2, PT, R12, R5, PT ;  /* 0x000000050c00720c */ /* 0x000fce0003f46270 */
[----:B-1----:R-:W-:Y:S02]  /*bb80*/  @!P1 LEA R21, R4, UR38, 0x1 ;  /* 0x0000002604159c11 */ /* 0x002fe4000f8e08ff */
[----:B0-----:R-:W-:-:S05]  /*bb90*/  @!P1 LEA R2, P3, R7, R20, 0x1 ;  /* 0x0000001407029211 */ /* 0x001fca00078608ff */
[----:B------:R-:W-:-:S05]  /*bba0*/  @!P1 IMAD.X R3, RZ, RZ, R10, P3 ;  /* 0x000000ffff039224 */ /* 0x000fca00018e060a */
[----:B------:R0:W-:Y:S02]  /*bbb0*/  @!P1 LDGSTS.E.BYPASS.LTC128B.128 [R21+0x10c00], desc[UR42][R2.64], !P0 ;  /* 0x10c0000002159fae */ /* 0x0001e4000c101d6a */
[----:B0-----:R-:W-:Y:S02]  /*bbc0*/  @!P2 LEA R2, P1, R7, R14, 0x1 ;  /* 0x0000000e0702a211 */ /* 0x001fe400078208ff */
[----:B------:R0:W1:Y:S03]  /*bbd0*/  SHFL.IDX PT, R14, R0, 0x3, 0x181f ;  /* 0x00781f00000e7f89 */ /* 0x00006600000e0000 */
[----:B------:R-:W-:Y:S01]  /*bbe0*/  @!P2 IMAD.X R3, RZ, RZ, R9, P1 ;  /* 0x000000ffff03a224 */ /* 0x000fe200008e0609 */
[----:B------:R-:W-:-:S05]  /*bbf0*/  @!P2 LEA R9, R4, UR38, 0x1 ;  /* 0x000000260409ac11 */ /* 0x000fca000f8e08ff */
[----:B------:R0:W-:Y:S02]  /*bc00*/  @!P2 LDGSTS.E.BYPASS.LTC128B.128 [R9+0x11400], desc[UR42][R2.64], !P0 ;  /* 0x114000000209afae */ /* 0x0001e4000c101d6a */
.L_x_12278:
[----:B------:R-:W-:Y:S01]  /*bc10*/  IADD3 R6, R6, 0xb0, RZ ;  /* 0x000000b006067810 */ /* 0x000fe20007ffe0ff */
[----:B0-----:R-:W-:-:S03]  /*bc20*/  IMAD.MOV.U32 R0, RZ, RZ, 0x1 ;  /* 0x00000001ff007424 */ /* 0x001fc600078e00ff */
[----:B------:R-:W-:Y:S02]  /*bc30*/  ISETP.GE.AND P1, PT, R6, R5, PT ;  /* 0x000000050600720c */ /* 0x000fe40003f26270 */
[----:B------:R-:W-:-:S11]  /*bc40*/  SHF.L.U32 R0, R0, 0x1f, RZ ;  /* 0x0000001f00007819 */ /* 0x000fd600000006ff */
[----:B-1----:R-:W-:Y:S02]  /*bc50*/  @!P1 LEA R2, P2, R7, R14, 0x1 ;  /* 0x0000000e07029211 */ /* 0x002fe400078408ff */
[----:B------:R-:W-:-:S03]  /*bc60*/  @!P1 LEA R5, R4, UR38, 0x1 ;  /* 0x0000002604059c11 */ /* 0x000fc6000f8e08ff */
[----:B------:R-:W-:-:S05]  /*bc70*/  @!P1 IMAD.X R3, RZ, RZ, R8, P2 ;  /* 0x000000ffff039224 */ /* 0x000fca00010e0608 */
[----:B------:R-:W-:Y:S01]  /*bc80*/  @!PT LDS RZ, [RZ] ;  /* 0x00000000fffff984 */ /* 0x000fe20000000800 */
[----:B------:R-:W-:Y:S01]  /*bc90*/  @!PT LDS RZ, [RZ] ;  /* 0x00000000fffff984 */ /* 0x000fe20000000800 */
[----:B------:R-:W-:Y:S01]  /*bca0*/  @!PT LDS RZ, [RZ] ;  /* 0x00000000fffff984 */ /* 0x000fe20000000800 */
[----:B------:R0:W-:Y:S01]  /*bcb0*/  @!P1 LDGSTS.E.BYPASS.LTC128B.128 [R5+0x11c00], desc[UR42][R2.64], !P0 ;  /* 0x11c0000002059fae */ /* 0x0001e2000c101d6a */
[----:B------:R-:W-:Y:S01]  /*bcc0*/  NOP ;  /* 0x0000000000007918 */ /* 0x000fe20000000000 */
[----:B------:R-:W-:Y:S02]  /*bcd0*/  SYNCS.ARRIVE.TRANS64.RED.A0T1 RZ, [UR38+0x30800], RZ ;  /* 0x030800ffffff79a7 */ /* 0x000fe40008200426 */
[----:B------:R-:W-:Y:S01]  /*bce0*/  ARRIVES.LDGSTSBAR.64.TRANSCNT [UR38+0x30800] ;  /* 0x03080000ff0079b0 */ /* 0x000fe20008000aa6 */
[----:B------:R-:W-:Y:S01]  /*bcf0*/  NOP ;  /* 0x0000000000007918 */ /* 0x000fe20000000000 */
[----:B------:R-:W-:Y:S01]  /*bd00*/  SYNCS.ARRIVE.TRANS64.A1T0 RZ, [UR38+0x30800], RZ ;  /* 0x030800ffffff79a7 */ /* 0x000fe20008100026 */
[----:B------:R-:W-:-:S04]  /*bd10*/  IADD3 R7, R26, -0x2, RZ ;  /* 0xfffffffe1a077810 */ /* 0x000fc80007ffe0ff */
[----:B------:R-:W-:Y:S01]  /*bd20*/  ISETP.GE.AND P1, PT, R7, R24, PT ;  /* 0x000000180700720c */ /* 0x000fe20003f26270 */
[----:B------:R-:W1:Y:S02]  /*bd30*/  SYNCS.PHASECHK.TRANS64.TRYWAIT P0, [UR38+0x30820], R0 ;  /* 0x03082000ff0075a7 */ /* 0x000e640008000166 */
[----:B01----:R-:W-:Y:S10]  /*bd40*/  @!P0 BRA `(.L_x_12189) ;  /* 0x0000002800bc8947 */ /* 0x003ff40003800000 */
.L_x_12279:
[----:B------:R-:W-:Y:S02]  /*bd50*/  IMAD.MOV.U32 R8, RZ, RZ, 0x1 ;  /* 0x00000001ff087424 */ /* 0x000fe400078e00ff */
[----:B0-----:R-:W-:Y:S01]  /*bd60*/  IMAD.MOV.U32 R0, RZ, RZ, RZ ;  /* 0x000000ffff007224 */ /* 0x001fe200078e00ff */
[----:B------:R-:W-:Y:S06]  /*bd70*/  @!P1 BRA `(.L_x_12190) ;  /* 0x0000001000d09947 */ /* 0x000fec0003800000 */
[----:B------:R-:W-:Y:S01]  /*bd80*/  UIADD3 UR4, UR40, 0x1, URZ ;  /* 0x0000000128047890 */ /* 0x000fe2000fffe03f */
[----:B------:R-:W0:Y:S01]  /*bd90*/  S2R R4, SR_TID.X ;  /* 0x0000000000047919 */ /* 0x000e220000002100 */
[----:B------:R-:W-:Y:S02]  /*bda0*/  LOP3.LUT R24, RZ, R24, RZ, 0x33, !PT ;  /* 0x00000018ff187212 */ /* 0x000fe400078e33ff */
[----:B------:R-:W-:Y:S02]  /*bdb0*/  MOV R8, 0x1 ;  /* 0x0000000100087802 */ /* 0x000fe40000000f00 */
[----:B------:R-:W-:-:S05]  /*bdc0*/  IMAD R25, R25, UR4, RZ ;  /* 0x0000000419197c24 */ /* 0x000fca000f8e02ff */
[----:B------:R-:W-:-:S04]  /*bdd0*/  VIMNMX R25, R25, UR39, PT ;  /* 0x0000002719197c48 */ /* 0x000fc8000bfe0100 */
[----:B------:R-:W-:Y:S02]  /*bde0*/  IADD3 R3, -R25, RZ, RZ ;  /* 0x000000ff19037210 */ /* 0x000fe40007ffe1ff */
[----:B------:R-:W-:Y:S02]  /*bdf0*/  LOP3.LUT R2, RZ, R25, RZ, 0x33, !PT ;  /* 0x00000019ff027212 */ /* 0x000fe400078e33ff */
[----:B------:R-:W-:-:S05]  /*be00*/  VIADDMNMX R24, R3, 0x1, R24, !PT ;  /* 0x0000000103187846 */ /* 0x000fca0007800118 */
[----:B------:R-:W-:Y:S02]  /*be10*/  VIADD R3, R24, 0xfffffffe ;  /* 0xfffffffe18037836 */ /* 0x000fe40000000000 */
[----:B------:R-:W-:-:S03]  /*be20*/  IMAD.IADD R10, R25, 0x1, R24 ;  /* 0x00000001190a7824 */ /* 0x000fc600078e0218 */
[----:B------:R-:W-:Y:S02]  /*be30*/  ISETP.NE.AND P0, PT, R3, R2, PT ;  /* 0x000000020300720c */ /* 0x000fe40003f05270 */
[----:B------:R-:W-:Y:S02]  /*be40*/  LOP3.LUT R9, R10, 0x1, RZ, 0xc0, !PT ;  /* 0x000000010a097812 */ /* 0x000fe400078ec0ff */
[----:B0-----:R-:W-:Y:S01]  /*be50*/  LOP3.LUT R6, R4, 0x1f, RZ, 0xc0, !PT ;  /* 0x0000001f04067812 */ /* 0x001fe200078ec0ff */
[----:B------:R-:W-:-:S08]  /*be60*/  IMAD.MOV.U32 R4, RZ, RZ, R16 ;  /* 0x000000ffff047224 */ /* 0x000fd000078e0010 */
[----:B------:R-:W-:Y:S05]  /*be70*/  @!P0 BRA `(.L_x_12191) ;  /* 0x0000000c00148947 */ /* 0x000fea0003800000 */
[----:B------:R-:W-:Y:S01]  /*be80*/  BSSY B0, `(.L_x_12191) ;  /* 0x00000c4000007945 */ /* 0x000fe20003800000 */
[----:B------:R-:W-:Y:S01]  /*be90*/  IMAD.IADD R10, R10, 0x1, -R9 ;  /* 0x000000010a0a7824 */ /* 0x000fe200078e0a09 */
[----:B------:R-:W-:Y:S01]  /*bea0*/  MOV R11, 0x1 ;  /* 0x00000001000b7802 */ /* 0x000fe20000000f00 */
[----:B------:R-:W-:-:S07]  /*beb0*/  IMAD.MOV.U32 R4, RZ, RZ, R16 ;  /* 0x000000ffff047224 */ /* 0x000fce00078e0010 */
.L_x_12218:
[----:B------:R-:W-:Y:S01]  /*bec0*/  ISETP.NE.AND P0, PT, R22, RZ, PT ;  /* 0x000000ff1600720c */ /* 0x000fe20003f05270 */
[----:B------:R-:W-:Y:S01]  /*bed0*/  VIADD R10, R10, 0xfffffffe ;  /* 0xfffffffe0a0a7836 */ /* 0x000fe20000000000 */
[----:B------:R-:W-:Y:S04]  /*bee0*/  BSSY B1, `(.L_x_12192) ;  /* 0x000005b000017945 */ /* 0x000fe80003800000 */
[----:B------:R-:W-:-:S07]  /*bef0*/  ISETP.NE.AND P1, PT, R10, RZ, PT ;  /* 0x000000ff0a00720c */ /* 0x000fce0003f25270 */
[----:B------:R-:W-:Y:S06]  /*bf00*/  @!P0 BRA `(.L_x_12193) ;  /* 0x0000000400608947 */ /* 0x000fec0003800000 */
[----:B------:R-:W-:Y:S02]  /*bf10*/  ISETP.NE.AND P0, PT, R23, RZ, PT ;  /* 0x000000ff1700720c */ /* 0x000fe40003f05270 */
[----:B------:R-:W-:Y:S02]  /*bf20*/  SHF.L.U32 R8, R11, 0x1f, RZ ;  /* 0x0000001f0b087819 */ /* 0x000fe400000006ff */
[----:B------:R-:W-:-:S09]  /*bf30*/  MOV R12, R7 ;  /* 0x00000007000c7202 */ /* 0x000fd20000000f00 */
        /* <DEDUP_REMOVED lines=20> */
.L_x_12194:
[----:B------:R-:W1:Y:S01]  /*c080*/  SYNCS.PHASECHK.TRANS64.TRYWAIT P0, [UR38+0x30848], R8 ;  /* 0x03084808ff0075a7 */ /* 0x000e620008000166 */
[----:B------:R-:W-:Y:S01]  /*c090*/  BSSY B2, `(.L_x_12195) ;  /* 0x0000003000027945 */ /* 0x000fe20003800000 */
[----:B------:R-:W-:-:S03]  /*c0a0*/  ISETP.NE.AND P2, PT, R28, RZ, PT ;  /* 0x000000ff1c00720c */ /* 0x000fc60003f45270 */
[----:B-1----:R-:W-:Y:S10]  /*c0b0*/  @!P0 BRA `(.L_x_12196) ;  /* 0x0000002400f88947 */ /* 0x002ff40003800000 */
.L_x_12280:
[----:B------:R-:W-:Y:S05]  /*c0c0*/  BSYNC B2 ;  /* 0x0000000000027941 */ /* 0x000fea0003800000 */
.L_x_12195:
[----:B------:R-:W-:Y:S04]  /*c0d0*/  BSSY B2, `(.L_x_12197) ;  /* 0x0000007000027945 */ /* 0x000fe80003800000 */
[----:B------:R-:W-:Y:S05]  /*c0e0*/  @P2 BRA `(.L_x_12198) ;  /* 0x0000000000142947 */ /* 0x000fea0003800000 */
[----:B------:R-:W-:Y:S01]  /*c0f0*/  ISETP.NE.AND P0, PT, R6, RZ, PT ;  /* 0x000000ff0600720c */ /* 0x000fe20003f05270 */
[----:B------:R-:W-:-:S04]  /*c100*/  IMAD.MOV.U32 R2, RZ, RZ, 0x6000 ;  /* 0x00006000ff027424 */ /* 0x000fc800078e00ff */
[----:B------:R2:W-:Y:S08]  /*c110*/  SYNCS.ARRIVE.TRANS64 RZ, [UR38+0x30838], R2 ;  /* 0x03083802ffff79a7 */ /* 0x0005f00008000026 */
[----:B--2---:R-:W-:Y:S05]  /*c120*/  @!P0 BRA `(.L_x_12198) ;  /* 0x0000000000048947 */ /* 0x004fea0003800000 */
[----:B------:R-:W-:Y:S01]  /*c130*/  BPT.TRAP 0x1 ;  /* 0x000000040000795c */ /* 0x000fe20000300000 */
.L_x_12198:
[----:B------:R-:W-:Y:S05]  /*c140*/  BSYNC B2 ;  /* 0x0000000000027941 */ /* 0x000fea0003800000 */
.L_x_12197:
        /* <DEDUP_REMOVED lines=11> */
.L_x_12199:
[----:B------:R-:W-:-:S13]  /*c200*/  @P0 ELECT P3, URZ, PT ;  /* 0x00000000003f082f */ /* 0x000fda0003860000 */
[----:B-----5:R-:W-:Y:S02]  /*c210*/  @P3 R2UR UR37, R4 ;  /* 0x00000000042532ca */ /* 0x020fe400000e0000 */
        /* <DEDUP_REMOVED lines=8> */
.L_x_12281:
[----:B------:R-:W-:Y:S05]  /*c2a0*/  BSYNC B2 ;  /* 0x0000000000027941 */ /* 0x000fea0003800000 */
.L_x_12200:
[----:B------:R-:W-:Y:S01]  /*c2b0*/  BSSY B2, `(.L_x_12202) ;  /* 0x0000009000027945 */ /* 0x000fe20003800000 */
[----:B------:R-:W-:Y:S02]  /*c2c0*/  IMAD.MOV.U32 R2, RZ, RZ, 0x0 ;  /* 0x00000000ff027424 */ /* 0x000fe400078e00ff */
[----:B01----:R-:W-:Y:S01]  /*c2d0*/  IMAD.MOV.U32 R3, RZ, RZ, 0x14f00000 ;  /* 0x14f00000ff037424 */ /* 0x003fe200078e00ff */
[----:B------:R-:W-:Y:S06]  /*c2e0*/  @P2 BRA `(.L_x_12203) ;  /* 0x0000000000142947 */ /* 0x000fec0003800000 */
[----:B------:R-:W-:Y:S02]  /*c2f0*/  ISETP.NE.AND P0, PT, R6, RZ, PT ;  /* 0x000000ff0600720c */ /* 0x000fe40003f05270 */
[----:B------:R-:W-:-:S04]  /*c300*/  MOV R8, 0x6000 ;  /* 0x0000600000087802 */ /* 0x000fc80000000f00 */
[----:B------:R0:W-:Y:S07]  /*c310*/  SYNCS.ARRIVE.TRANS64 RZ, [UR38+0x30850], R8 ;  /* 0x03085008ffff79a7 */ /* 0x0001ee0008000026 */
[----:B------:R-:W-:Y:S05]  /*c320*/  @!P0 BRA `(.L_x_12203) ;  /* 0x0000000000048947 */ /* 0x000fea0003800000 */
[----:B------:R-:W-:Y:S01]  /*c330*/  BPT.TRAP 0x1 ;  /* 0x000000040000795c */ /* 0x000fe20000300000 */
.L_x_12203:
[----:B------:R-:W-:Y:S05]  /*c340*/  BSYNC B2 ;  /* 0x0000000000027941 */ /* 0x000fea0003800000 */
.L_x_12202:
        /* <DEDUP_REMOVED lines=10> */
.L_x_12204:
        /* <DEDUP_REMOVED lines=10> */
.L_x_12193:
[----:B------:R-:W-:Y:S05]  /*c490*/  BSYNC B1 ;  /* 0x0000000000017941 */ /* 0x000fea0003800000 */
.L_x_12192:
[----:B------:R-:W-:Y:S01]  /*c4a0*/  ISETP.NE.AND P0, PT, R22, RZ, PT ;  /* 0x000000ff1600720c */ /* 0x000fe20003f05270 */
[----:B------:R-:W-:Y:S01]  /*c4b0*/  BSSY B1, `(.L_x_12205) ;  /* 0x000005d000017945 */ /* 0x000fe20003800000 */
[----:B0-----:R-:W-:-:S11]  /*c4c0*/  LOP3.LUT R8, R11, 0x1, RZ, 0x3c, !PT ;  /* 0x000000010b087812 */ /* 0x001fd600078e3cff */
        /* <DEDUP_REMOVED lines=24> */
.L_x_12207:
[----:B------:R-:W1:Y:S01]  /*c650*/  SYNCS.PHASECHK.TRANS64.TRYWAIT P0, [UR38+0x30840], R12 ;  /* 0x0308400cff0075a7 */ /* 0x000e620008000166 */
[----:B------:R-:W-:Y:S01]  /*c660*/  BSSY B2, `(.L_x_12208) ;  /* 0x0000003000027945 */ /* 0x000fe20003800000 */
[----:B------:R-:W-:-:S03]  /*c670*/  ISETP.NE.AND P2, PT, R28, RZ, PT ;  /* 0x000000ff1c00720c */ /* 0x000fc60003f45270 */
[----:B-1----:R-:W-:Y:S10]  /*c680*/  @!P0 BRA `(.L_x_12209) ;  /* 0x0000002000b48947 */ /* 0x002ff40003800000 */
.L_x_12282:
[----:B------:R-:W-:Y:S05]  /*c690*/  BSYNC B2 ;  /* 0x0000000000027941 */ /* 0x000fea0003800000 */
.L_x_12208:
[----:B------:R-:W-:Y:S04]  /*c6a0*/  BSSY B2, `(.L_x_12210) ;  /* 0x0000007000027945 */ /* 0x000fe80003800000 */
[----:B------:R-:W-:Y:S05]  /*c6b0*/  @P2 BRA `(.L_x_12211) ;  /* 0x0000000000142947 */ /* 0x000fea0003800000 */
[----:B------:R-:W-:Y:S01]  /*c6c0*/  ISETP.NE.AND P0, PT, R6, RZ, PT ;  /* 0x000000ff0600720c */ /* 0x000fe20003f05270 */
[----:B------:R-:W-:-:S04]  /*c6d0*/  IMAD.MOV.U32 R2, RZ, RZ, 0x6000 ;  /* 0x00006000ff027424 */ /* 0x000fc800078e00ff */
[----:B------:R2:W-:Y:S08]  /*c6e0*/  SYNCS.ARRIVE.TRANS64 RZ, [UR38+0x30830], R2 ;  /* 0x03083002ffff79a7 */ /* 0x0005f00008000026 */
[----:B--2---:R-:W-:Y:S05]  /*c6f0*/  @!P0 BRA `(.L_x_12211) ;  /* 0x0000000000048947 */ /* 0x004fea0003800000 */
[----:B------:R-:W-:Y:S01]  /*c700*/  BPT.TRAP 0x1 ;  /* 0x000000040000795c */ /* 0x000fe20000300000 */
.L_x_12211:
[----:B------:R-:W-:Y:S05]  /*c710*/  BSYNC B2 ;  /* 0x0000000000027941 */ /* 0x000fea0003800000 */
.L_x_12210:
        /* <DEDUP_REMOVED lines=11> */
.L_x_12212:
        /* <DEDUP_REMOVED lines=12> */
.L_x_12283:
[----:B------:R-:W-:Y:S05]  /*c890*/  BSYNC B2 ;  /* 0x0000000000027941 */ /* 0x000fea0003800000 */
.L_x_12213:
[----:B------:R-:W-:Y:S01]  /*c8a0*/  BSSY B2, `(.L_x_12215) ;  /* 0x0000009000027945 */ /* 0x000fe20003800000 */
[----:B0-----:R-:W-:Y:S02]  /*c8b0*/  IMAD.MOV.U32 R2, RZ, RZ, 0x0 ;  /* 0x00000000ff027424 */ /* 0x001fe400078e00ff */
[----:B-1----:R-:W-:Y:S01]  /*c8c0*/  IMAD.MOV.U32 R3, RZ, RZ, 0x14f00000 ;  /* 0x14f00000ff037424 */ /* 0x002fe200078e00ff */
[----:B------:R-:W-:Y:S06]  /*c8d0*/  @P2 BRA `(.L_x_12216) ;  /* 0x0000000000142947 */ /* 0x000fec0003800000 */
[----:B------:R-:W-:Y:S02]  /*c8e0*/  ISETP.NE.AND P0, PT, R6, RZ, PT ;  /* 0x000000ff0600720c */ /* 0x000fe40003f05270 */
[----:B------:R-:W-:-:S04]  /*c8f0*/  MOV R11, 0x6000 ;  /* 0x00006000000b7802 */ /* 0x000fc80000000f00 */
[----:B------:R0:W-:Y:S07]  /*c900*/  SYNCS.ARRIVE.TRANS64 RZ, [UR38+0x30858], R11 ;  /* 0x0308580bffff79a7 */ /* 0x0001ee0008000026 */
[----:B------:R-:W-:Y:S05]  /*c910*/  @!P0 BRA `(.L_x_12216) ;  /* 0x0000000000048947 */ /* 0x000fea0003800000 */
[----:B------:R-:W-:Y:S01]  /*c920*/  BPT.TRAP 0x1 ;  /* 0x000000040000795c */ /* 0x000fe20000300000 */
.L_x_12216:
[----:B------:R-:W-:Y:S05]  /*c930*/  BSYNC B2 ;  /* 0x0000000000027941 */ /* 0x000fea0003800000 */
.L_x_12215:
        /* <DEDUP_REMOVED lines=10> */
.L_x_12217:
        /* <DEDUP_REMOVED lines=10> */
.L_x_12206:
[----:B------:R-:W-:Y:S05]  /*ca80*/  BSYNC B1 ;  /* 0x0000000000017941 */ /* 0x000fea0003800000 */
.L_x_12205:
[----:B------:R-:W-:Y:S01]  /*ca90*/  IADD3 R7, R7, -0x2, RZ ;  /* 0xfffffffe07077810 */ /* 0x000fe20007ffe0ff */
[----:B0-----:R-:W-:Y:S01]  /*caa0*/  IMAD.MOV.U32 R11, RZ, RZ, R8 ;  /* 0x000000ffff0b7224 */ /* 0x001fe200078e0008 */
[----:B------:R-:W-:Y:S06]  /*cab0*/  @P1 BRA `(.L_x_12218) ;  /* 0xfffffff400001947 */ /* 0x000fec000383ffff */
[----:B------:R-:W-:Y:S05]  /*cac0*/  BSYNC B0 ;  /* 0x0000000000007941 */ /* 0x000fea0003800000 */
.L_x_12191:
        /* <DEDUP_REMOVED lines=28> */
.L_x_12220:
[----:B------:R-:W1:Y:S01]  /*cc90*/  SYNCS.PHASECHK.TRANS64.TRYWAIT P0, [UR38+0x30848], R9 ;  /* 0x03084809ff0075a7 */ /* 0x000e620008000166 */
[----:B------:R-:W-:Y:S01]  /*cca0*/  BSSY B1, `(.L_x_12221) ;  /* 0x0000003000017945 */ /* 0x000fe20003800000 */
[----:B------:R-:W-:-:S03]  /*ccb0*/  ISETP.NE.AND P1, PT, R28, RZ, PT ;  /* 0x000000ff1c00720c */ /* 0x000fc60003f25270 */
[----:B-1----:R-:W-:Y:S10]  /*ccc0*/  @!P0 BRA `(.L_x_12222) ;  /* 0x0000001c00548947 */ /* 0x002ff40003800000 */
.L_x_12284:
[----:B------:R-:W-:Y:S05]  /*ccd0*/  BSYNC B1 ;  /* 0x0000000000017941 */ /* 0x000fea0003800000 */
.L_x_12221:
[----:B------:R-:W-:Y:S04]  /*cce0*/  BSSY B1, `(.L_x_12223) ;  /* 0x0000007000017945 */ /* 0x000fe80003800000 */
[----:B------:R-:W-:Y:S05]  /*ccf0*/  @P1 BRA `(.L_x_12224) ;  /* 0x0000000000141947 */ /* 0x000fea0003800000 */
[----:B------:R-:W-:Y:S01]  /*cd00*/  ISETP.NE.AND P0, PT, R6, RZ, PT ;  /* 0x000000ff0600720c */ /* 0x000fe20003f05270 */
[----:B-1----:R-:W-:-:S04]  /*cd10*/  IMAD.MOV.U32 R2, RZ, RZ, 0x6000 ;  /* 0x00006000ff027424 */ /* 0x002fc800078e00ff */
[----:B------:R2:W-:Y:S08]  /*cd20*/  SYNCS.ARRIVE.TRANS64 RZ, [UR38+0x30838], R2 ;  /* 0x03083802ffff79a7 */ /* 0x0005f00008000026 */
[----:B--2---:R-:W-:Y:S05]  /*cd30*/  @!P0 BRA `(.L_x_12224) ;  /* 0x0000000000048947 */ /* 0x004fea0003800000 */
[----:B------:R-:W-:Y:S01]  /*cd40*/  BPT.TRAP 0x1 ;  /* 0x000000040000795c */ /* 0x000fe20000300000 */
.L_x_12224:
[----:B------:R-:W-:Y:S05]  /*cd50*/  BSYNC B1 ;  /* 0x0000000000017941 */ /* 0x000fea0003800000 */
.L_x_12223:
        /* <DEDUP_REMOVED lines=11> */
.L_x_12225:
        /* <DEDUP_REMOVED lines=11> */
.L_x_12285:
[----:B------:R-:W-:Y:S05]  /*cec0*/  BSYNC B1 ;  /* 0x0000000000017941 */ /* 0x000fea0003800000 */
.L_x_12226:
        /* <DEDUP_REMOVED lines=9> */
.L_x_12229:
[----:B------:R-:W-:Y:S05]  /*cf60*/  BSYNC B1 ;  /* 0x0000000000017941 */ /* 0x000fea0003800000 */
.L_x_12228:
        /* <DEDUP_REMOVED lines=10> */
.L_x_12230:
        /* <DEDUP_REMOVED lines=10> */
.L_x_12219:
[----:B------:R-:W-:Y:S05]  /*d0b0*/  BSYNC B0 ;  /* 0x0000000000007941 */ /* 0x000fea0003800000 */
.L_x_12190:
        /* <DEDUP_REMOVED lines=9> */
.L_x_12286:
[----:B------:R-:W-:Y:S05]  /*d150*/  BSYNC B1 ;  /* 0x0000000000017941 */ /* 0x000fea0003800000 */
.L_x_12233:
        /* <DEDUP_REMOVED lines=8> */
.L_x_12236:
[----:B------:R-:W-:Y:S05]  /*d1e0*/  BSYNC B1 ;  /* 0x0000000000017941 */ /* 0x000fea0003800000 */
.L_x_12235:
        /* <DEDUP_REMOVED lines=13> */
.L_x_12237:
        /* <DEDUP_REMOVED lines=8> */
.L_x_12232:
[----:B------:R-:W-:Y:S05]  /*d340*/  BSYNC B0 ;  /* 0x0000000000007941 */ /* 0x000fea0003800000 */
.L_x_12231:
[----:B------:R-:W-:Y:S01]  /*d350*/  IADD3 R0, R0, 0x1, RZ ;  /* 0x0000000100007810 */ /* 0x000fe20007ffe0ff */
[----:B0-----:R-:W-:-:S03]  /*d360*/  IMAD.MOV.U32 R2, RZ, RZ, RZ ;  /* 0x000000ffff027224 */ /* 0x001fc600078e00ff */
[----:B------:R-:W-:-:S04]  /*d370*/  ISETP.NE.AND P0, PT, R0, 0x2, PT ;  /* 0x000000020000780c */ /* 0x000fc80003f05270 */
[----:B------:R-:W-:Y:S02]  /*d380*/  SEL R3, RZ, 0x1, P0 ;  /* 0x00000001ff037807 */ /* 0x000fe40000000000 */
[----:B------:R-:W-:Y:S02]  /*d390*/  SEL R0, R0, RZ, P0 ;  /* 0x000000ff00007207 */ /* 0x000fe40000000000 */
[----:B------:R-:W-:-:S07]  /*d3a0*/  LOP3.LUT R8, R8, R3, RZ, 0x3c, !PT ;  /* 0x0000000308087212 */ /* 0x000fce00078e3cff */
.L_x_12176:
[----:B------:R-:W0:Y:S01]  /*d3b0*/  S2R R4, SR_CgaCtaId ;  /* 0x0000000000047919 */ /* 0x000e220000008800 */
[----:B------:R-:W-:Y:S02]  /*d3c0*/  MOV R3, 0x400 ;  /* 0x0000040000037802 */ /* 0x000fe40000000f00 */
[----:B------:R-:W-:Y:S02]  /*d3d0*/  SHF.L.U32 R2, R2, 0x1f, RZ ;  /* 0x0000001f02027819 */ /* 0x000fe400000006ff */
[----:B0-----:R-:W-:-:S04]  /*d3e0*/  LEA R7, R4, R3, 0x18 ;  /* 0x0000000304077211 */ /* 0x001fc800078ec0ff */
[----:B------:R-:W0:Y:S02]  /*d3f0*/  SYNCS.PHASECHK.TRANS64.TRYWAIT P0, [R7+URZ+0x30820], R2 ;  /* 0x03082002070075a7 */ /* 0x000e24000800017f */
[----:B0-----:R-:W-:Y:S05]  /*d400*/  @!P0 BRA `(.L_x_12238) ;  /* 0x0000001400c88947 */ /* 0x001fea0003800000 */
.L_x_12287:
[----:B------:R-:W-:-:S03]  /*d410*/  UMOV UR4, 0xffffffff ;  /* 0xffffffff00047882 */ /* 0x000fc60000000000 */
[----:B------:R-:W-:Y:S05]  /*d420*/  BRA.DIV UR4, `(.L_x_12239) ;  /* 0x0000001604d47947 */ /* 0x000fea000b800000 */
[----:B0-----:R-:W0:Y:S02]  /*d430*/  S2R R2, SR_TID.X ;  /* 0x0000000000027919 */ /* 0x001e240000002100 */
[----:B0-----:R-:W-:-:S04]  /*d440*/  SHF.R.U32.HI R2, RZ, 0x5, R2 ;  /* 0x00000005ff027819 */ /* 0x001fc80000011602 */
[----:B------:R-:W-:-:S05]  /*d450*/  LOP3.LUT R2, R2, 0x3, RZ, 0xc0, !PT ;  /* 0x0000000302027812 */ /* 0x000fca00078ec0ff */
[----:B------:R0:W1:Y:S02]  /*d460*/  SHFL.IDX PT, R14, R2, RZ, 0x1f ;  /* 0x00001fff020e7589 */ /* 0x00006400000e0000 */
.L_x_12290:
[----:B-1----:R-:W-:-:S13]  /*d470*/  ISETP.NE.AND P0, PT, R14, RZ, PT ;  /* 0x000000ff0e00720c */ /* 0x002fda0003f05270 */
[----:B------:R-:W-:Y:S05]  /*d480*/  @P0 BRA `(.L_x_12148) ;  /* 0x0000000000840947 */ /* 0x000fea0003800000 */
[----:B------:R-:W-:-:S03]  /*d490*/  UMOV UR4, 0xffffffff ;  /* 0xffffffff00047882 */ /* 0x000fc60000000000 */
[----:B------:R-:W-:Y:S05]  /*d4a0*/  BRA.DIV UR4, `(.L_x_12240) ;  /* 0x0000001604e87947 */ /* 0x000fea000b800000 */
[----:B------:R-:W-:-:S13]  /*d4b0*/  ELECT P6, URZ, PT ;  /* 0x00000000003f782f */ /* 0x000fda00038c0000 */
.L_x_12293:
[----:B------:R-:W-:Y:S05]  /*d4c0*/  @!P6 BRA `(.L_x_12148) ;  /* 0x000000000074e947 */ /* 0x000fea0003800000 */
[----:B------:R-:W-:-:S04]  /*d4d0*/  LOP3.LUT R27, R27, 0x2, RZ, 0xfc, !PT ;  /* 0x000000021b1b7812 */ /* 0x000fc800078efcff */
[----:B------:R-:W-:-:S13]  /*d4e0*/  ISETP.NE.AND P2, PT, R27, 0x3, PT ;  /* 0x000000031b00780c */ /* 0x000fda0003f45270 */
[----:B------:R-:W-:Y:S05]  /*d4f0*/  @!P2 BRA `(.L_x_12241) ;  /* 0x000000000004a947 */ /* 0x000fea0003800000 */
[----:B------:R-:W-:Y:S01]  /*d500*/  BPT.TRAP 0x1 ;  /* 0x000000040000795c */ /* 0x000fe20000300000 */
.L_x_12241:
[----:B------:R-:W-:Y:S01]  /*d510*/  VIADD R9, R7, 0x30840 ;  /* 0x0003084007097836 */ /* 0x000fe20000000000 */
[----:B------:R-:W-:Y:S01]  /*d520*/  SHF.L.U32 R4, R8, 0x1f, RZ ;  /* 0x0000001f08047819 */ /* 0x000fe200000006ff */
[----:B0-----:R-:W-:-:S03]  /*d530*/  VIADD R2, R0, 0x1 ;  /* 0x0000000100027836 */ /* 0x001fc60000000000 */
[----:B------:R-:W-:Y:S02]  /*d540*/  LEA R5, R0, R9, 0x3 ;  /* 0x0000000900057211 */ /* 0x000fe400078e18ff */
[C---:B------:R-:W-:Y:S02]  /*d550*/  ISETP.NE.AND P1, PT, R2.reuse, 0x2, PT ;  /* 0x000000020200780c */ /* 0x040fe40003f25270 */
[----:B------:R-:W0:Y:S02]  /*d560*/  SYNCS.PHASECHK.TRANS64.TRYWAIT P0, [R5+URZ], R4 ;  /* 0x00000004050075a7 */ /* 0x000e24000800017f */
[----:B------:R-:W-:Y:S02]  /*d570*/  SEL R3, RZ, 0x1, P1 ;  /* 0x00000001ff037807 */ /* 0x000fe40000800000 */
[----:B------:R-:W-:Y:S02]  /*d580*/  SEL R6, R2, RZ, P1 ;  /* 0x000000ff02067207 */ /* 0x000fe40000800000 */
[----:B------:R-:W-:-:S03]  /*d590*/  LOP3.LUT R2, R8, R3, RZ, 0x3c, !PT ;  /* 0x0000000308027212 */ /* 0x000fc600078e3cff */
[----:B------:R-:W-:Y:S01]  /*d5a0*/  IMAD R3, R6, 0x8, R9 ;  /* 0x0000000806037824 */ /* 0x000fe200078e0209 */
[----:B------:R-:W-:Y:S01]  /*d5b0*/  SHF.L.U32 R2, R2, 0x1f, RZ ;  /* 0x0000001f02027819 */ /* 0x000fe200000006ff */
[----:B0-----:R-:W-:Y:S06]  /*d5c0*/  @!P0 BRA `(.L_x_12242) ;  /* 0x0000001400c08947 */ /* 0x001fec0003800000 */
.L_x_12294:
[----:B------:R-:W1:Y:S02]  /*d5d0*/  SYNCS.PHASECHK.TRANS64.TRYWAIT P0, [R3+URZ], R2 ;  /* 0x00000002030075a7 */ /* 0x000e64000800017f */
[----:B-1----:R-:W-:Y:S05]  /*d5e0*/  @!P0 BRA `(.L_x_12243) ;  /* 0x0000001400cc8947 */ /* 0x002fea0003800000 */
.L_x_12295:
[----:B------:R-:W-:Y:S05]  /*d5f0*/  @!P2 BRA `(.L_x_12244) ;  /* 0x000000000004a947 */ /* 0x000fea0003800000 */
[----:B------:R-:W-:Y:S01]  /*d600*/  BPT.TRAP 0x1 ;  /* 0x000000040000795c */ /* 0x000fe20000300000 */
.L_x_12244:
[----:B-1----:R-:W-:-:S05]  /*d610*/  IADD3 R3, R7, 0x30860, RZ ;  /* 0x0003086007037810 */ /* 0x002fca0007ffe0ff */
[----:B0-----:R-:W-:-:S04]  /*d620*/  IMAD R5, R0, 0x8, R3 ;  /* 0x0000000800057824 */ /* 0x001fc800078e0203 */
[----:B------:R-:W0:Y:S02]  /*d630*/  SYNCS.PHASECHK.TRANS64.TRYWAIT P0, [R5+URZ], R4 ;  /* 0x00000004050075a7 */ /* 0x000e24000800017f */
[----:B0-----:R-:W-:Y:S05]  /*d640*/  @!P0 BRA `(.L_x_12245) ;  /* 0x0000001400c88947 */ /* 0x001fea0003800000 */
.L_x_12296:
[----:B------:R-:W-:-:S07]  /*d650*/  IMAD R3, R6, 0x8, R3 ;  /* 0x0000000806037824 */ /* 0x000fce00078e0203 */
.L_x_12246:
[----:B-1----:R1:W2:Y:S02]  /*d660*/  SYNCS.PHASECHK.TRANS64.TRYWAIT P0, [R3+URZ], R2 ;  /* 0x00000002030075a7 */ /* 0x0022a4000800017f */
[----:B--2---:R-:W-:Y:S05]  /*d670*/  @!P0 NANOSLEEP.SYNCS 0x989680 ;  /* 0x009896800000895d */ /* 0x004fea0003900000 */
[----:B------:R-:W2:Y:S02]  /*d680*/  @!P0 SYNCS.PHASECHK.TRANS64 P0, [R3+URZ], R2 ;  /* 0x00000002030085a7 */ /* 0x000ea4000800007f */
[----:B--2---:R-:W-:Y:S05]  /*d690*/  @!P0 BRA `(.L_x_12246) ;  /* 0xfffffffc00f08947 */ /* 0x004fea000383ffff */
.L_x_12148:
[----:B------:R-:W-:Y:S05]  /*d6a0*/  BSYNC B6 ;  /* 0x0000000000067941 */ /* 0x000fea0003800000 */
.L_x_12145:
[----:B------:R-:W-:Y:S05]  /*d6b0*/  EXIT ;  /* 0x000000000000794d */ /* 0x000fea0003800000 */
.L_x_12152:
[----:B0-----:R-:W-:-:S04]  /*d6c0*/  MOV R3, UR36 ;  /* 0x0000002400037c02 */ /* 0x001fc80008000f00 */
[----:B------:R0:W1:Y:S03]  /*d6d0*/  SYNCS.PHASECHK.TRANS64.TRYWAIT P1, [R3+URZ+0x30800], R2 ;  /* 0x03080002030075a7 */ /* 0x000066000802017f */
[----:B-1----:R-:W-:Y:S05]  /*d6e0*/  @!P1 NANOSLEEP.SYNCS 0x989680 ;  /* 0x009896800000995d */ /* 0x002fea0003900000 */
[----:B------:R-:W1:Y:S02]  /*d6f0*/  @!P1 SYNCS.PHASECHK.TRANS64 P1, [R3+URZ+0x30800], R2 ;  /* 0x03080002030095a7 */ /* 0x000e64000802007f */
[----:B-1----:R-:W-:Y:S05]  /*d700*/  @!P1 BRA `(.L_x_12152) ;  /* 0xfffffffc00ec9947 */ /* 0x002fea000383ffff */
[----:B------:R-:W-:Y:S05]  /*d710*/  BRA `(.L_x_12247) ;  /* 0xffffff3800887947 */ /* 0x000fea000383ffff */
.L_x_12156:
[----:B0-----:R-:W-:-:S04]  /*d720*/  IMAD.U32 R3, RZ, RZ, UR36 ;  /* 0x00000024ff037e24 */ /* 0x001fc8000f8e00ff */
[----:B------:R0:W2:Y:S03]  /*d730*/  SYNCS.PHASECHK.TRANS64.TRYWAIT P2, [R3+URZ+0x30830], R2 ;  /* 0x03083002030075a7 */ /* 0x0000a6000804017f */
[----:B--2---:R-:W-:Y:S05]  /*d740*/  @!P2 NANOSLEEP.SYNCS 0x989680 ;  /* 0x009896800000a95d */ /* 0x004fea0003900000 */
[----:B------:R-:W2:Y:S02]  /*d750*/  @!P2 SYNCS.PHASECHK.TRANS64 P2, [R3+URZ+0x30830], R2 ;  /* 0x030830020300a5a7 */ /* 0x000ea4000804007f */
[----:B--2---:R-:W-:Y:S05]  /*d760*/  @!P2 BRA `(.L_x_12156) ;  /* 0xfffffffc00eca947 */ /* 0x004fea000383ffff */
[----:B------:R-:W-:Y:S05]  /*d770*/  BRA `(.L_x_12155) ;  /* 0xffffff3800b87947 */ /* 0x000fea000383ffff */
.L_x_12161:
[----:B-1----:R1:W2:Y:S02]  /*d780*/  SYNCS.PHASECHK.TRANS64.TRYWAIT P2, [R13+URZ+0x30830], R12 ;  /* 0x0308300c0d0075a7 */ /* 0x0022a4000804017f */
[----:B--2---:R-:W-:Y:S05]  /*d790*/  @!P2 NANOSLEEP.SYNCS 0x989680 ;  /* 0x009896800000a95d */ /* 0x004fea0003900000 */
[----:B------:R-:W2:Y:S02]  /*d7a0*/  @!P2 SYNCS.PHASECHK.TRANS64 P2, [R13+URZ+0x30830], R12 ;  /* 0x0308300c0d00a5a7 */ /* 0x000ea4000804007f */
[----:B--2---:R-:W-:Y:S05]  /*d7b0*/  @!P2 BRA `(.L_x_12161) ;  /* 0xfffffffc00f0a947 */ /* 0x004fea000383ffff */
[----:B------:R-:W-:Y:S05]  /*d7c0*/  BRA `(.L_x_12158) ;  /* 0xffffff7400a87947 */ /* 0x000fea000383ffff */
.L_x_12165:
[----:B-1----:R-:W-:-:S04]  /*d7d0*/  IMAD.U32 R12, RZ, RZ, UR7 ;  /* 0x00000007ff0c7e24 */ /* 0x002fc8000f8e00ff */
[----:B------:R1:W2:Y:S03]  /*d7e0*/  SYNCS.PHASECHK.TRANS64.TRYWAIT P2, [R12+URZ+0x30850], R11 ;  /* 0x0308500b0c0075a7 */ /* 0x0002a6000804017f */
[----:B--2---:R-:W-:Y:S05]  /*d7f0*/  @!P2 NANOSLEEP.SYNCS 0x989680 ;  /* 0x009896800000a95d */ /* 0x004fea0003900000 */
[----:B------:R-:W2:Y:S02]  /*d800*/  @!P2 SYNCS.PHASECHK.TRANS64 P2, [R12+URZ+0x30850], R11 ;  /* 0x0308500b0c00a5a7 */ /* 0x000ea4000804007f */
[----:B--2---:R-:W-:Y:S05]  /*d810*/  @!P2 BRA `(.L_x_12165) ;  /* 0xfffffffc00eca947 */ /* 0x004fea000383ffff */
[----:B------:R-:W-:Y:S05]  /*d820*/  BRA `(.L_x_12162) ;  /* 0xffffff78002c7947 */ /* 0x000fea000383ffff */
.L_x_12170:
[----:B--2---:R2:W3:Y:S02]  /*d830*/  SYNCS.PHASECHK.TRANS64.TRYWAIT P0, [R7+URZ+0x30850], R6 ;  /* 0x03085006070075a7 */ /* 0x0044e4000800017f */
[----:B---3--:R-:W-:Y:S05]  /*d840*/  @!P0 NANOSLEEP.SYNCS 0x989680 ;  /* 0x009896800000895d */ /* 0x008fea0003900000 */
[----:B------:R-:W3:Y:S02]  /*d850*/  @!P0 SYNCS.PHASECHK.TRANS64 P0, [R7+URZ+0x30850], R6 ;  /* 0x03085006070085a7 */ /* 0x000ee4000800007f */
[----:B---3--:R-:W-:Y:S05]  /*d860*/  @!P0 BRA `(.L_x_12170) ;  /* 0xfffffffc00f08947 */ /* 0x008fea000383ffff */
[----:B------:R-:W-:Y:S05]  /*d870*/  BRA `(.L_x_12169) ;  /* 0xffffffac00787947 */ /* 0x000fea000383ffff */
.L_x_12181:
[----:B------:R-:W-:Y:S01]  /*d880*/  MOV R13, R22 ;  /* 0x00000016000d7202 */ /* 0x000fe20000000f00 */
[----:B------:R-:W-:Y:S01]  /*d890*/  IMAD.MOV.U32 R12, RZ, RZ, RZ ;  /* 0x000000ffff0c7224 */ /* 0x000fe200078e00ff */
[----:B------:R-:W-:Y:S01]  /*d8a0*/  MOV R15, 0xffffffff ;  /* 0xffffffff000f7802 */ /* 0x000fe20000000f00 */
[----:B------:R-:W-:-:S07]  /*d8b0*/  IMAD.MOV.U32 R11, RZ, RZ, 0x1f ;  /* 0x0000001fff0b7424 */ /* 0x000fce00078e00ff */
[----:B------:R-:W-:Y:S05]  /*d8c0*/  WARPSYNC.COLLECTIVE R15, `(.L_x_12248) ;  /* 0x000000000f087348 */ /* 0x000fea0003c00000 */
[----:B------:R0:W1:Y:S02]  /*d8d0*/  SHFL.IDX P6, R14, R13, R12, R11 ;  /* 0x0000000c0d0e7389 */ /* 0x00006400000c000b */
[----:B01----:R-:W-:Y:S01]  /*d8e0*/  ENDCOLLECTIVE ;  /* 0x000000000000791b */ /* 0x003fe20003800000 */
.L_x_12248:
[----:B------:R-:W-:Y:S05]  /*d8f0*/  BRA `(.L_x_12249) ;  /* 0xffffffd000e47947 */ /* 0x000fea000383ffff */
.L_x_12183:
[----:B------:R-:W-:Y:S01]  /*d900*/  BSSY B0, `(.L_x_12250) ;  /* 0x0000006000007945 */ /* 0x000fe20003800000 */
[----:B------:R-:W-:-:S07]  /*d910*/  IMAD.MOV.U32 R15, RZ, RZ, -0x1 ;  /* 0xffffffffff0f7424 */ /* 0x000fce00078e00ff */
[----:B------:R-:W-:Y:S05]  /*d920*/  WARPSYNC.COLLECTIVE R15, `(.L_x_12251) ;  /* 0x000000000f0c7348 */ /* 0x000fea0003c00000 */
[----:B------:R-:W-:Y:S02]  /*d930*/  ELECT P6, UR62, PT ;  /* 0x00000000003e782f */ /* 0x000fe400038c0000 */
[----:B------:R-:W-:Y:S01]  /*d940*/  MOV R14, UR62 ;  /* 0x0000003e000e7c02 */ /* 0x000fe20008000f00 */
[----:B------:R-:W-:Y:S10]  /*d950*/  ENDCOLLECTIVE ;  /* 0x000000000000791b */ /* 0x000ff40003800000 */
.L_x_12251:
[----:B------:R-:W-:Y:S05]  /*d960*/  BSYNC B0 ;  /* 0x0000000000007941 */ /* 0x000fea0003800000 */
.L_x_12250:
[----:B------:R-:W-:Y:S05]  /*d970*/  BRA `(.L_x_12252) ;  /* 0xffffffd000e07947 */ /* 0x000fea000383ffff */
.L_x_12185:
[----:B-1----:R-:W-:-:S04]  /*d980*/  IMAD.U32 R3, RZ, RZ, UR38 ;  /* 0x00000026ff037e24 */ /* 0x002fc8000f8e00ff */
[----:B------:R1:W2:Y:S03]  /*d990*/  SYNCS.PHASECHK.TRANS64.TRYWAIT P0, [R3+URZ+0x30840], R0 ;  /* 0x03084000030075a7 */ /* 0x0002a6000800017f */
[----:B--2---:R-:W-:Y:S05]  /*d9a0*/  @!P0 NANOSLEEP.SYNCS 0x989680 ;  /* 0x009896800000895d */ /* 0x004fea0003900000 */
[----:B------:R-:W2:Y:S02]  /*d9b0*/  @!P0 SYNCS.PHASECHK.TRANS64 P0, [R3+URZ+0x30840], R0 ;  /* 0x03084000030085a7 */ /* 0x000ea4000800007f */
[----:B--2---:R-:W-:Y:S05]  /*d9c0*/  @!P0 BRA `(.L_x_12185) ;  /* 0xfffffffc00ec8947 */ /* 0x004fea000383ffff */
[----:B------:R-:W-:Y:S05]  /*d9d0*/  BRA `(.L_x_12253) ;  /* 0xffffffd400307947 */ /* 0x000fea000383ffff */
.L_x_12188:
[----:B------:R-:W-:Y:S01]  /*d9e0*/  MOV R13, R10 ;  /* 0x0000000a000d7202 */ /* 0x000fe20000000f00 */
[----:B------:R-:W-:Y:S01]  /*d9f0*/  IMAD.MOV.U32 R12, RZ, RZ, RZ ;  /* 0x000000ffff0c7224 */ /* 0x000fe200078e00ff */
[----:B------:R-:W-:Y:S01]  /*da00*/  MOV R15, 0xffffffff ;  /* 0xffffffff000f7802 */ /* 0x000fe20000000f00 */
[----:B------:R-:W-:Y:S02]  /*da10*/  IMAD.MOV.U32 R11, RZ, RZ, 0x181f ;  /* 0x0000181fff0b7424 */ /* 0x000fe400078e00ff */
[----:B------:R-:W-:-:S07]  /*da20*/  IMAD R6, R21, 0xc0, R6 ;  /* 0x000000c015067824 */ /* 0x000fce00078e0206 */
[----:B------:R-:W-:Y:S05]  /*da30*/  WARPSYNC.COLLECTIVE R15, `(.L_x_12254) ;  /* 0x000000000f087348 */ /* 0x000fea0003c00000 */
[----:B------:R0:W1:Y:S02]  /*da40*/  SHFL.IDX P6, R14, R13, R12, R11 ;  /* 0x0000000c0d0e7389 */ /* 0x00006400000c000b */
[----:B01----:R-:W-:Y:S01]  /*da50*/  ENDCOLLECTIVE ;  /* 0x000000000000791b */ /* 0x003fe20003800000 */
.L_x_12254:
[----:B------:R-:W-:Y:S02]  /*da60*/  IMAD.MOV.U32 R13, RZ, RZ, R9 ;  /* 0x000000ffff0d7224 */ /* 0x000fe400078e0009 */
[----:B------:R-:W-:-:S07]  /*da70*/  IMAD.MOV.U32 R2, RZ, RZ, R14 ;  /* 0x000000ffff027224 */ /* 0x000fce00078e000e */
[----:B------:R-:W-:Y:S05]  /*da80*/  WARPSYNC.COLLECTIVE R15, `(.L_x_12255) ;  /* 0x000000000f087348 */ /* 0x000fea0003c00000 */
[----:B------:R0:W1:Y:S02]  /*da90*/  SHFL.IDX P6, R14, R13, R12, R11 ;  /* 0x0000000c0d0e7389 */ /* 0x00006400000c000b */
[----:B01----:R-:W-:Y:S01]  /*daa0*/  ENDCOLLECTIVE ;  /* 0x000000000000791b */ /* 0x003fe20003800000 */
.L_x_12255:
[----:B------:R-:W-:Y:S02]  /*dab0*/  ULDC UR4, c[0x0][0x288] ;  /* 0x0000a20000047ab9 */ /* 0x000fe40000000800 */
[----:B------:R-:W-:-:S05]  /*dac0*/  IMAD R5, R20, UR4, RZ ;  /* 0x0000000414057c24 */ /* 0x000fca000f8e02ff */
[----:B------:R-:W-:Y:S02]  /*dad0*/  ISETP.GE.AND P1, PT, R6, R5, PT ;  /* 0x000000050600720c */ /* 0x000fe40003f26270 */
[----:B------:R-:W-:Y:S01]  /*dae0*/  MOV R13, R10 ;  /* 0x0000000a000d7202 */ /* 0x000fe20000000f00 */
[----:B------:R-:W-:-:S10]  /*daf0*/  IMAD.MOV.U32 R12, RZ, RZ, 0x1 ;  /* 0x00000001ff0c7424 */ /* 0x000fd400078e00ff */
[----:B------:R-:W-:Y:S02]  /*db00*/  @!P1 LEA R29, R4, UR38, 0x1 ;  /* 0x00000026041d9c11 */ /* 0x000fe4000f8e08ff */
[----:B------:R-:W-:-:S04]  /*db10*/  @!P1 LEA R14, P2, R7, R14, 0x1 ;  /* 0x0000000e070e9211 */ /* 0x000fc800078408ff */
[----:B------:R-:W-:Y:S01]  /*db20*/  @!P1 IADD3.X R3, RZ, R2, RZ, P2, !PT ;  /* 0x00000002ff039210 */ /* 0x000fe200017fe4ff */
[----:B------:R-:W-:Y:S02]  /*db30*/  @!P1 IMAD.MOV.U32 R2, RZ, RZ, R14 ;  /* 0x000000ffff029224 */ /* 0x000fe400078e000e */
[----:B------:R-:W-:-:S03]  /*db40*/  VIADD R14, R6, 0x10 ;  /* 0x00000010060e7836 */ /* 0x000fc60000000000 */
[----:B------:R-:W-:Y:S01]  /*db50*/  @!PT LDS RZ, [RZ] ;  /* 0x00000000fffff984 */ /* 0x000fe20000000800 */
[----:B------:R-:W-:Y:S01]  /*db60*/  @!PT LDS RZ, [RZ] ;  /* 0x00000000fffff984 */ /* 0x000fe20000000800 */
[----:B------:R-:W-:Y:S01]  /*db70*/  @!PT LDS RZ, [RZ] ;  /* 0x00000000fffff984 */ /* 0x000fe20000000800 */
[----:B------:R0:W-:Y:S02]  /*db80*/  @!P1 LDGSTS.E.BYPASS.LTC128B.128 [R29+0xc400], desc[UR42][R2.64], !P0 ;  /* 0x0c400000021d9fae */ /* 0x0001e4000c101d6a */
[----:B------:R-:W-:-:S13]  /*db90*/  ISETP.GE.AND P1, PT, R14, R5, PT ;  /* 0x000000050e00720c */ /* 0x000fda0003f26270 */
[----:B0-----:R-:W-:Y:S05]  /*dba0*/  WARPSYNC.COLLECTIVE R15, `(.L_x_12256) ;  /* 0x000000000f087348 */ /* 0x001fea0003c00000 */
[----:B------:R1:W2:Y:S02]  /*dbb0*/  SHFL.IDX P6, R14, R13, R12, R11 ;  /* 0x0000000c0d0e7389 */ /* 0x0002a400000c000b */
[----:B012---:R-:W-:Y:S01]  /*dbc0*/  ENDCOLLECTIVE ;  /* 0x000000000000791b */ /* 0x007fe20003800000 */
.L_x_12256:
[----:B------:R-:W-:Y:S01]  /*dbd0*/  MOV R13, R9 ;  /* 0x00000009000d7202 */ /* 0x000fe20000000f00 */
[----:B------:R-:W-:-:S07]  /*dbe0*/  IMAD.MOV.U32 R21, RZ, RZ, R14 ;  /* 0x000000ffff157224 */ /* 0x000fce00078e000e */
[----:B------:R-:W-:Y:S05]  /*dbf0*/  WARPSYNC.COLLECTIVE R15, `(.L_x_12257) ;  /* 0x000000000f087348 */ /* 0x000fea0003c00000 */
[----:B------:R0:W1:Y:S02]  /*dc00*/  SHFL.IDX P6, R14, R13, R12, R11 ;  /* 0x0000000c0d0e7389 */ /* 0x00006400000c000b */
[----:B01----:R-:W-:Y:S01]  /*dc10*/  ENDCOLLECTIVE ;  /* 0x000000000000791b */ /* 0x003fe20003800000 */
.L_x_12257:
[----:B------:R-:W-:Y:S02]  /*dc20*/  IMAD.MOV.U32 R13, RZ, RZ, R10 ;  /* 0x000000ffff0d7224 */ /* 0x000fe400078e000a */
[----:B------:R-:W-:Y:S02]  /*dc30*/  IMAD.MOV.U32 R12, RZ, RZ, 0x2 ;  /* 0x00000002ff0c7424 */ /* 0x000fe400078e00ff */
[----:B------:R-:W-:Y:S01]  /*dc40*/  IMAD.MOV.U32 R2, RZ, RZ, R14 ;  /* 0x000000ffff027224 */ /* 0x000fe200078e000e */
[----:B------:R-:W-:-:S04]  /*dc50*/  IADD3 R14, R6, 0x20, RZ ;  /* 0x00000020060e7810 */ /* 0x000fc80007ffe0ff */
[----:B------:R-:W-:-:S13]  /*dc60*/  ISETP.GE.AND P2, PT, R14, R5, PT ;  /* 0x000000050e00720c */ /* 0x000fda0003f46270 */
[----:B------:R-:W-:Y:S05]  /*dc70*/  WARPSYNC.COLLECTIVE R15, `(.L_x_12258) ;  /* 0x000000000f087348 */ /* 0x000fea0003c00000 */
[----:B------:R0:W1:Y:S02]  /*dc80*/  SHFL.IDX P6, R14, R13, R12, R11 ;  /* 0x0000000c0d0e7389 */ /* 0x00006400000c000b */
[----:B01----:R-:W-:Y:S01]  /*dc90*/  ENDCOLLECTIVE ;  /* 0x000000000000791b */ /* 0x003fe20003800000 */
.L_x_12258:
[----:B------:R-:W-:-:S05]  /*dca0*/  @!P1 LEA R2, P3, R7, R2, 0x1 ;  /* 0x0000000207029211 */ /* 0x000fca00078608ff */
[----:B------:R-:W-:Y:S01]  /*dcb0*/  @!P1 IMAD.X R3, RZ, RZ, R21, P3 ;  /* 0x000000ffff039224 */ /* 0x000fe200018e0615 */
[C---:B------:R-:W-:Y:S02]  /*dcc0*/  @!P1 LEA R21, R4.reuse, UR38, 0x1 ;  /* 0x0000002604159c11 */ /* 0x040fe4000f8e08ff */
[----:B------:R-:W-:-:S03]  /*dcd0*/  @!P2 LEA R29, R4, UR38, 0x1 ;  /* 0x00000026041dac11 */ /* 0x000fc6000f8e08ff */
[----:B------:R-:W-:Y:S01]  /*dce0*/  @!PT LDS RZ, [RZ] ;  /* 0x00000000fffff984 */ /* 0x000fe20000000800 */
[----:B------:R-:W-:Y:S01]  /*dcf0*/  @!PT LDS RZ, [RZ] ;  /* 0x00000000fffff984 */ /* 0x000fe20000000800 */
[----:B------:R-:W-:Y:S01]  /*dd00*/  @!PT LDS RZ, [RZ] ;  /* 0x00000000fffff984 */ /* 0x000fe20000000800 */
[----:B------:R0:W-:Y:S01]  /*dd10*/  @!P1 LDGSTS.E.BYPASS.LTC128B.128 [R21+0xcc00], desc[UR42][R2.64], !P0 ;  /* 0x0cc0000002159fae */ /* 0x0001e2000c101d6a */
[----:B------:R-:W-:Y:S01]  /*dd20*/  IMAD.MOV.U32 R13, RZ, RZ, R9 ;  /* 0x000000ffff0d7224 */ /* 0x000fe200078e0009 */
[----:B------:R-:W-:-:S07]  /*dd30*/  MOV R20, R14 ;  /* 0x0000000e00147202 */ /* 0x000fce0000000f00 */
[----:B0-----:R-:W-:Y:S05]  /*dd40*/  WARPSYNC.COLLECTIVE R15, `(.L_x_12259) ;  /* 0x000000000f087348 */ /* 0x001fea0003c00000 */
[----:B------:R1:W2:Y:S02]  /*dd50*/  SHFL.IDX P6, R14, R13, R12, R11 ;  /* 0x0000000c0d0e7389 */ /* 0x0002a400000c000b */
[----:B012---:R-:W-:Y:S01]  /*dd60*/  ENDCOLLECTIVE ;  /* 0x000000000000791b */ /* 0x007fe20003800000 */
.L_x_12259:
[----:B------:R-:W-:Y:S02]  /*dd70*/  IMAD.MOV.U32 R13, RZ, RZ, R10 ;  /* 0x000000ffff0d7224 */ /* 0x000fe400078e000a */
[----:B------:R-:W-:Y:S01]  /*dd80*/  IMAD.MOV.U32 R12, RZ, RZ, 0x3 ;  /* 0x00000003ff0c7424 */ /* 0x000fe200078e00ff */
[----:B------:R-:W-:Y:S02]  /*dd90*/  @!P2 LEA R2, P1, R7, R14, 0x1 ;  /* 0x0000000e0702a211 */ /* 0x000fe400078208ff */
[----:B------:R-:W-:-:S03]  /*dda0*/  IADD3 R14, R6, 0x30, RZ ;  /* 0x00000030060e7810 */ /* 0x000fc60007ffe0ff */
[----:B------:R-:W-:Y:S01]  /*ddb0*/  @!P2 IMAD.X R3, RZ, RZ, R20, P1 ;  /* 0x000000ffff03a224 */ /* 0x000fe200008e0614 */
[----:B------:R-:W-:-:S13]  /*ddc0*/  ISETP.GE.AND P1, PT, R14, R5, PT ;  /* 0x000000050e00720c */ /* 0x000fda0003f26270 */
[----:B------:R-:W-:Y:S05]  /*ddd0*/  WARPSYNC.COLLECTIVE R15, `(.L_x_12260) ;  /* 0x000000000f087348 */ /* 0x000fea0003c00000 */
[----:B------:R0:W1:Y:S02]  /*dde0*/  SHFL.IDX P6, R14, R13, R12, R11 ;  /* 0x0000000c0d0e7389 */ /* 0x00006400000c000b */
[----:B01----:R-:W-:Y:S01]  /*ddf0*/  ENDCOLLECTIVE ;  /* 0x000000000000791b */ /* 0x003fe20003800000 */
.L_x_12260:
        /* <DEDUP_REMOVED lines=9> */
.L_x_12261:
[----:B------:R-:W-:Y:S01]  /*de90*/  IMAD.MOV.U32 R13, RZ, RZ, R10 ;  /* 0x000000ffff0d7224 */ /* 0x000fe200078e000a */
[----:B------:R-:W-:Y:S01]  /*dea0*/  MOV R12, 0x4 ;  /* 0x00000004000c7802 */ /* 0x000fe20000000f00 */
[----:B------:R-:W-:Y:S02]  /*deb0*/  IMAD.MOV.U32 R29, RZ, RZ, R14 ;  /* 0x000000ffff1d7224 */ /* 0x000fe400078e000e */
[----:B------:R-:W-:-:S03]  /*dec0*/  VIADD R14, R6, 0x40 ;  /* 0x00000040060e7836 */ /* 0x000fc60000000000 */
[----:B------:R-:W-:Y:S02]  /*ded0*/  @!P1 LEA R2, P3, R7, R29, 0x1 ;  /* 0x0000001d07029211 */ /* 0x000fe400078608ff */
[----:B------:R-:W-:-:S13]  /*dee0*/  ISETP.GE.AND P2, PT, R14, R5, PT ;  /* 0x000000050e00720c */ /* 0x000fda0003f46270 */
[----:B------:R-:W-:Y:S05]  /*def0*/  WARPSYNC.COLLECTIVE R15, `(.L_x_12262) ;  /* 0x000000000f087348 */ /* 0x000fea0003c00000 */
[----:B------:R0:W1:Y:S02]  /*df00*/  SHFL.IDX P6, R14, R13, R12, R11 ;  /* 0x0000000c0d0e7389 */ /* 0x00006400000c000b */
[----:B01----:R-:W-:Y:S01]  /*df10*/  ENDCOLLECTIVE ;  /* 0x000000000000791b */ /* 0x003fe20003800000 */
.L_x_12262:
[----:B------:R-:W-:Y:S02]  /*df20*/  @!P1 IADD3.X R3, RZ, R21, RZ, P3, !PT ;  /* 0x00000015ff039210 */ /* 0x000fe40001ffe4ff */
[----:B------:R-:W-:-:S05]  /*df30*/  @!P1 LEA R21, R4, UR38, 0x1 ;  /* 0x0000002604159c11 */ /* 0x000fca000f8e08ff */
[----:B------:R-:W-:Y:S01]  /*df40*/  @!PT LDS RZ, [RZ] ;  /* 0x00000000fffff984 */ /* 0x000fe20000000800 */
[----:B------:R-:W-:Y:S01]  /*df50*/  @!PT LDS RZ, [RZ] ;  /* 0x00000000fffff984 */ /* 0x000fe20000000800 */
[----:B------:R-:W-:Y:S01]  /*df60*/  @!PT LDS RZ, [RZ] ;  /* 0x00000000fffff984 */ /* 0x000fe20000000800 */
[----:B------:R0:W-:Y:S01]  /*df70*/  @!P1 LDGSTS.E.BYPASS.LTC128B.128 [R21+0xdc00], desc[UR42][R2.64], !P0 ;  /* 0x0dc0000002159fae */ /* 0x0001e2000c101d6a */
[----:B------:R-:W-:Y:S01]  /*df80*/  @!P2 LEA R29, R4, UR38, 0x1 ;  /* 0x00000026041dac11 */ /* 0x000fe2000f8e08ff */
[----:B------:R-:W-:Y:S02]  /*df90*/  IMAD.MOV.U32 R13, RZ, RZ, R9 ;  /* 0x000000ffff0d7224 */ /* 0x000fe400078e0009 */
[----:B------:R-:W-:-:S07]  /*dfa0*/  IMAD.MOV.U32 R20, RZ, RZ, R14 ;  /* 0x000000ffff147224 */ /* 0x000fce00078e000e */
[----:B0-----:R-:W-:Y:S05]  /*dfb0*/  WARPSYNC.COLLECTIVE R15, `(.L_x_12263) ;  /* 0x000000000f087348 */ /* 0x001fea0003c00000 */
[----:B------:R1:W2:Y:S02]  /*dfc0*/  SHFL.IDX P6, R14, R13, R12, R11 ;  /* 0x0000000c0d0e7389 */ /* 0x0002a400000c000b */
[----:B012---:R-:W-:Y:S01]  /*dfd0*/  ENDCOLLECTIVE ;  /* 0x000000000000791b */ /* 0x007fe20003800000 */
.L_x_12263:
[----:B------:R-:W-:Y:S01]  /*dfe0*/  IMAD.MOV.U32 R13, RZ, RZ, R10 ;  /* 0x000000ffff0d7224 */ /* 0x000fe200078e000a */
[----:B------:R-:W-:Y:S02]  /*dff0*/  MOV R12, 0x5 ;  /* 0x00000005000c7802 */ /* 0x000fe40000000f00 */
[----:B------:R-:W-:Y:S01]  /*e000*/  @!P2 LEA R2, P1, R7, R14, 0x1 ;  /* 0x0000000e0702a211 */ /* 0x000fe200078208ff */
[----:B------:R-:W-:-:S03]  /*e010*/  VIADD R14, R6, 0x50 ;  /* 0x00000050060e7836 */ /* 0x000fc60000000000 */
[----:B------:R-:W-:Y:S02]  /*e020*/  @!P2 IADD3.X R3, RZ, R20, RZ, P1, !PT ;  /* 0x00000014ff03a210 */ /* 0x000fe40000ffe4ff */
[----:B------:R-:W-:-:S13]  /*e030*/  ISETP.GE.AND P1, PT, R14, R5, PT ;  /* 0x000000050e00720c */ /* 0x000fda0003f26270 */
[----:B------:R-:W-:Y:S05]  /*e040*/  WARPSYNC.COLLECTIVE R15, `(.L_x_12264) ;  /* 0x000000000f087348 */ /* 0x000fea0003c00000 */
[----:B------:R0:W1:Y:S02]  /*e050*/  SHFL.IDX P6, R14, R13, R12, R11 ;  /* 0x0000000c0d0e7389 */ /* 0x00006400000c000b */
[----:B01----:R-:W-:Y:S01]  /*e060*/  ENDCOLLECTIVE ;  /* 0x000000000000791b */ /* 0x003fe20003800000 */
.L_x_12264:
[----:B------:R-:W-:Y:S01]  /*e070*/  @!PT LDS RZ, [RZ] ;  /* 0x00000000fffff984 */ /* 0x000fe20000000800 */
[----:B------:R-:W-:Y:S01]  /*e080*/  @!PT LDS RZ, [RZ] ;  /* 0x00000000fffff984 */ /* 0x000fe20000000800 */
[----:B------:R-:W-:Y:S01]  /*e090*/  @!PT LDS RZ, [RZ] ;  /* 0x00000000fffff984 */ /* 0x000fe20000000800 */
[----:B------:R0:W-:Y:S01]  /*e0a0*/  @!P2 LDGSTS.E.BYPASS.LTC128B.128 [R29+0xe400], desc[UR42][R2.64], !P0 ;  /* 0x0e400000021dafae */ /* 0x0001e2000c101d6a */
[----:B------:R-:W-:Y:S02]  /*e0b0*/  IMAD.MOV.U32 R13, RZ, RZ, R9 ;  /* 0x000000ffff0d7224 */ /* 0x000fe400078e0009 */
[----:B------:R-:W-:-:S07]  /*e0c0*/  IMAD.MOV.U32 R21, RZ, RZ, R14 ;  /* 0x000000ffff157224 */ /* 0x000fce00078e000e */
[----:B0-----:R-:W-:Y:S05]  /*e0d0*/  WARPSYNC.COLLECTIVE R15, `(.L_x_12265) ;  /* 0x000000000f087348 */ /* 0x001fea0003c00000 */
[----:B------:R1:W2:Y:S02]  /*e0e0*/  SHFL.IDX P6, R14, R13, R12, R11 ;  /* 0x0000000c0d0e7389 */ /* 0x0002a400000c000b */
[----:B012---:R-:W-:Y:S01]  /*e0f0*/  ENDCOLLECTIVE ;  /* 0x000000000000791b */ /* 0x007fe20003800000 */
.L_x_12265:
[----:B------:R-:W-:Y:S01]  /*e100*/  MOV R13, R10 ;  /* 0x0000000a000d7202 */ /* 0x000fe20000000f00 */
[----:B------:R-:W-:Y:S01]  /*e110*/  IMAD.MOV.U32 R12, RZ, RZ, 0x6 ;  /* 0x00000006ff0c7424 */ /* 0x000fe200078e00ff */
[----:B------:R-:W-:Y:S01]  /*e120*/  MOV R29, R14 ;  /* 0x0000000e001d7202 */ /* 0x000fe20000000f00 */
[----:B------:R-:W-:-:S03]  /*e130*/  VIADD R14, R6, 0x60 ;  /* 0x00000060060e7836 */ /* 0x000fc60000000000 */
[----:B------:R-:W-:Y:S02]  /*e140*/  @!P1 LEA R2, P3, R7, R29, 0x1 ;  /* 0x0000001d07029211 */ /* 0x000fe400078608ff */
[----:B------:R-:W-:-:S13]  /*e150*/  ISETP.GE.AND P2, PT, R14, R5, PT ;  /* 0x000000050e00720c */ /* 0x000fda0003f46270 */
[----:B------:R-:W-:Y:S05]  /*e160*/  WARPSYNC.COLLECTIVE R15, `(.L_x_12266) ;  /* 0x000000000f087348 */ /* 0x000fea0003c00000 */
[----:B------:R0:W1:Y:S02]  /*e170*/  SHFL.IDX P6, R14, R13, R12, R11 ;  /* 0x0000000c0d0e7389 */ /* 0x00006400000c000b */
[----:B01----:R-:W-:Y:S01]  /*e180*/  ENDCOLLECTIVE ;  /* 0x000000000000791b */ /* 0x003fe20003800000 */
.L_x_12266:
[----:B------:R-:W-:Y:S01]  /*e190*/  @!P1 IMAD.X R3, RZ, RZ, R21, P3 ;  /* 0x000000ffff039224 */ /* 0x000fe200018e0615 */
[----:B------:R-:W-:-:S05]  /*e1a0*/  @!P1 LEA R29, R4, UR38, 0x1 ;  /* 0x00000026041d9c11 */ /* 0x000fca000f8e08ff */
[----:B------:R-:W-:Y:S01]  /*e1b0*/  @!PT LDS RZ, [RZ] ;  /* 0x00000000fffff984 */ /* 0x000fe20000000800 */
[----:B------:R-:W-:Y:S01]  /*e1c0*/  @!PT LDS RZ, [RZ] ;  /* 0x00000000fffff984 */ /* 0x000fe20000000800 */
[----:B------:R-:W-:Y:S01]  /*e1d0*/  @!PT LDS RZ, [RZ] ;  /* 0x00000000fffff984 */ /* 0x000fe20000000800 */
[----:B------:R0:W-:Y:S01]  /*e1e0*/  @!P1 LDGSTS.E.BYPASS.LTC128B.128 [R29+0xec00], desc[UR42][R2.64], !P0 ;  /* 0x0ec00000021d9fae */ /* 0x0001e2000c101d6a */
[----:B------:R-:W-:Y:S02]  /*e1f0*/  @!P2 LEA R21, R4, UR38, 0x1 ;  /* 0x000000260415ac11 */ /* 0x000fe4000f8e08ff */
[----:B------:R-:W-:Y:S01]  /*e200*/  MOV R13, R9 ;  /* 0x00000009000d7202 */ /* 0x000fe20000000f00 */
[----:B------:R-:W-:-:S07]  /*e210*/  IMAD.MOV.U32 R20, RZ, RZ, R14 ;  /* 0x000000ffff147224 */ /* 0x000fce00078e000e */
[----:B0-----:R-:W-:Y:S05]  /*e220*/  WARPSYNC.COLLECTIVE R15, `(.L_x_12267) ;  /* 0x000000000f087348 */ /* 0x001fea0003c00000 */
[----:B------:R1:W2:Y:S02]  /*e230*/  SHFL.IDX P6, R14, R13, R12, R11 ;  /* 0x0000000c0d0e7389 */ /* 0x0002a400000c000b */
[----:B012---:R-:W-:Y:S01]  /*e240*/  ENDCOLLECTIVE ;  /* 0x000000000000791b */ /* 0x007fe20003800000 */
.L_x_12267:
[----:B------:R-:W-:Y:S01]  /*e250*/  IMAD.MOV.U32 R13, RZ, RZ, R10 ;  /* 0x000000ffff0d7224 */ /* 0x000fe200078e000a */
[----:B------:R-:W-:Y:S02]  /*e260*/  MOV R12, 0x7 ;  /* 0x00000007000c7802 */ /* 0x000fe40000000f00 */
[----:B------:R-:W-:-:S13]  /*e270*/  @!P2 LEA R2, P1, R7, R14, 0x1 ;  /* 0x0000000e0702a211 */ /* 0x000fda00078208ff */
[----:B------:R-:W-:Y:S05]  /*e280*/  WARPSYNC.COLLECTIVE R15, `(.L_x_12268) ;  /* 0x000000000f087348 */ /* 0x000fea0003c00000 */
[----:B------:R0:W1:Y:S02]  /*e290*/  SHFL.IDX P6, R14, R13, R12, R11 ;  /* 0x0000000c0d0e7389 */ /* 0x00006400000c000b */
[----:B01----:R-:W-:Y:S01]  /*e2a0*/  ENDCOLLECTIVE ;  /* 0x000000000000791b */ /* 0x003fe20003800000 */
.L_x_12268:
[----:B------:R-:W-:-:S05]  /*e2b0*/  @!P2 IMAD.X R3, RZ, RZ, R20, P1 ;  /* 0x000000ffff03a224 */ /* 0x000fca00008e0614 */
[----:B------:R-:W-:Y:S01]  /*e2c0*/  @!PT LDS RZ, [RZ] ;  /* 0x00000000fffff984 */ /* 0x000fe20000000800 */
[----:B------:R-:W-:Y:S01]  /*e2d0*/  @!PT LDS RZ, [RZ] ;  /* 0x00000000fffff984 */ /* 0x000fe20000000800 */
[----:B------:R-:W-:Y:S01]  /*e2e0*/  @!PT LDS RZ, [RZ] ;  /* 0x00000000fffff984 */ /* 0x000fe20000000800 */
[----:B------:R0:W-:Y:S01]  /*e2f0*/  @!P2 LDGSTS.E.BYPASS.LTC128B.128 [R21+0xf400], desc[UR42][R2.64], !P0 ;  /* 0x0f4000000215afae */ /* 0x0001e2000c101d6a */
[----:B------:R-:W-:Y:S01]  /*e300*/  IMAD.MOV.U32 R13, RZ, RZ, R9 ;  /* 0x000000ffff0d7224 */ /* 0x000fe200078e0009 */
[----:B0-----:R-:W-:Y:S01]  /*e310*/  IADD3 R2, R6, 0x70, RZ ;  /* 0x0000007006027810 */ /* 0x001fe20007ffe0ff */
[----:B------:R-:W-:-:S03]  /*e320*/  IMAD.MOV.U32 R10, RZ, RZ, R14 ;  /* 0x000000ffff0a7224 */ /* 0x000fc600078e000e */
[----:B------:R-:W-:-:S13]  /*e330*/  ISETP.GE.AND P1, PT, R2, R5, PT ;  /* 0x000000050200720c */ /* 0x000fda0003f26270 */
[----:B------:R-:W-:Y:S05]  /*e340*/  WARPSYNC.COLLECTIVE R15, `(.L_x_12269) ;  /* 0x000000000f087348 */ /* 0x000fea0003c00000 */
[----:B------:R0:W1:Y:S02]  /*e350*/  SHFL.IDX P6, R14, R13, R12, R11 ;  /* 0x0000000c0d0e7389 */ /* 0x00006400000c000b */
[----:B01----:R-:W-:Y:S01]  /*e360*/  ENDCOLLECTIVE ;  /* 0x000000000000791b */ /* 0x003fe20003800000 */
.L_x_12269:
[----:B------:R-:W-:Y:S02]  /*e370*/  @!P1 LEA R29, R4, UR38, 0x1 ;  /* 0x00000026041d9c11 */ /* 0x000fe4000f8e08ff */
[----:B------:R-:W-:Y:S01]  /*e380*/  MOV R13, R8 ;  /* 0x00000008000d7202 */ /* 0x000fe20000000f00 */
[----:B------:R-:W-:Y:S01]  /*e390*/  IMAD.MOV.U32 R12, RZ, RZ, RZ ;  /* 0x000000ffff0c7224 */ /* 0x000fe200078e00ff */
[----:B------:R-:W-:-:S13]  /*e3a0*/  @!P1 LEA R2, P3, R7, R14, 0x1 ;  /* 0x0000000e07029211 */ /* 0x000fda00078608ff */
[----:B------:R-:W-:Y:S05]  /*e3b0*/  WARPSYNC.COLLECTIVE R15, `(.L_x_12270) ;  /* 0x000000000f087348 */ /* 0x000fea0003c00000 */
[----:B------:R0:W1:Y:S02]  /*e3c0*/  SHFL.IDX P6, R14, R13, R12, R11 ;  /* 0x0000000c0d0e7389 */ /* 0x00006400000c000b */
[----:B01----:R-:W-:Y:S01]  /*e3d0*/  ENDCOLLECTIVE ;  /* 0x000000000000791b */ /* 0x003fe20003800000 */
.L_x_12270:
[----:B------:R-:W-:Y:S02]  /*e3e0*/  @!P1 IMAD.X R3, RZ, RZ, R10, P3 ;  /* 0x000000ffff039224 */ /* 0x000fe400018e060a */
[----:B------:R-:W-:-:S03]  /*e3f0*/  VIADD R10, R6, 0x80 ;  /* 0x00000080060a7836 */ /* 0x000fc60000000000 */
[----:B------:R-:W-:Y:S01]  /*e400*/  @!PT LDS RZ, [RZ] ;  /* 0x00000000fffff984 */ /* 0x000fe20000000800 */
[----:B------:R-:W-:Y:S01]  /*e410*/  @!PT LDS RZ, [RZ] ;  /* 0x00000000fffff984 */ /* 0x000fe20000000800 */
[----:B------:R-:W-:Y:S01]  /*e420*/  @!PT LDS RZ, [RZ] ;  /* 0x00000000fffff984 */ /* 0x000fe20000000800 */
[----:B------:R0:W-:Y:S02]  /*e430*/  @!P1 LDGSTS.E.BYPASS.LTC128B.128 [R29+0xfc00], desc[UR42][R2.64], !P0 ;  /* 0x0fc00000021d9fae */ /* 0x0001e4000c101d6a */
[----:B------:R-:W-:Y:S02]  /*e440*/  ISETP.GE.AND P2, PT, R10, R5, PT ;  /* 0x000000050a00720c */ /* 0x000fe40003f46270 */
[----:B------:R-:W-:Y:S02]  /*e450*/  IADD3 R10, R6, 0x90, RZ ;  /* 0x00000090060a7810 */ /* 0x000fe40007ffe0ff */
[----:B------:R-:W-:Y:S01]  /*e460*/  MOV R13, R0 ;  /* 0x00000000000d7202 */ /* 0x000fe20000000f00 */
[----:B------:R-:W-:-:S08]  /*e470*/  IMAD.MOV.U32 R20, RZ, RZ, R14 ;  /* 0x000000ffff147224 */ /* 0x000fd000078e000e */
[----:B0-----:R-:W-:Y:S05]  /*e480*/  WARPSYNC.COLLECTIVE R15, `(.L_x_12271) ;  /* 0x000000000f087348 */ /* 0x001fea0003c00000 */
[----:B------:R1:W2:Y:S02]  /*e490*/  SHFL.IDX P6, R14, R13, R12, R11 ;  /* 0x0000000c0d0e7389 */ /* 0x0002a400000c000b */
[----:B012---:R-:W-:Y:S01]  /*e4a0*/  ENDCOLLECTIVE ;  /* 0x000000000000791b */ /* 0x007fe20003800000 */
.L_x_12271:
[----:B------:R-:W-:Y:S02]  /*e4b0*/  IMAD.MOV.U32 R13, RZ, RZ, R8 ;  /* 0x000000ffff0d7224 */ /* 0x000fe400078e0008 */
[----:B------:R-:W-:Y:S02]  /*e4c0*/  IMAD.MOV.U32 R12, RZ, RZ, 0x1 ;  /* 0x00000001ff0c7424 */ /* 0x000fe400078e00ff */
[----:B------:R-:W-:-:S07]  /*e4d0*/  IMAD.MOV.U32 R21, RZ, RZ, R14 ;  /* 0x000000ffff157224 */ /* 0x000fce00078e000e */
[----:B------:R-:W-:Y:S05]  /*e4e0*/  WARPSYNC.COLLECTIVE R15, `(.L_x_12272) ;  /* 0x000000000f087348 */ /* 0x000fea0003c00000 */
[----:B------:R0:W1:Y:S02]  /*e4f0*/  SHFL.IDX P6, R14, R13, R12, R11 ;  /* 0x0000000c0d0e7389 */ /* 0x00006400000c000b */
[----:B01----:R-:W-:Y:S01]  /*e500*/  ENDCOLLECTIVE ;  /* 0x000000000000791b */ /* 0x003fe20003800000 */
.L_x_12272:
[----:B------:R-:W-:Y:S02]  /*e510*/  @!P2 LEA R2, P1, R7, R21, 0x1 ;  /* 0x000000150702a211 */ /* 0x000fe400078208ff */
[----:B------:R-:W-:-:S03]  /*e520*/  @!P2 LEA R21, R4, UR38, 0x1 ;  /* 0x000000260415ac11 */ /* 0x000fc6000f8e08ff */
[----:B------:R-:W-:Y:S01]  /*e530*/  @!P2 IMAD.X R3, RZ, RZ, R20, P1 ;  /* 0x000000ffff03a224 */ /* 0x000fe200008e0614 */
[----:B------:R-:W-:-:S04]  /*e540*/  ISETP.GE.AND P1, PT, R10, R5, PT ;  /* 0x000000050a00720c */ /* 0x000fc80003f26270 */
        /* <DEDUP_REMOVED lines=9> */
.L_x_12273:
[----:B------:R-:W-:Y:S01]  /*e5e0*/  @!P1 LEA R21, R4, UR38, 0x1 ;  /* 0x0000002604159c11 */ /* 0x000fe2000f8e08ff */
[----:B------:R-:W-:Y:S02]  /*e5f0*/  IMAD.MOV.U32 R13, RZ, RZ, R8 ;  /* 0x000000ffff0d7224 */ /* 0x000fe400078e0008 */
[----:B------:R-:W-:Y:S02]  /*e600*/  IMAD.MOV.U32 R12, RZ, RZ, 0x2 ;  /* 0x00000002ff0c7424 */ /* 0x000fe400078e00ff */
[----:B------:R-:W-:-:S07]  /*e610*/  IMAD.MOV.U32 R20, RZ, RZ, R14 ;  /* 0x000000ffff147224 */ /* 0x000fce00078e000e */
[----:B------:R-:W-:Y:S05]  /*e620*/  WARPSYNC.COLLECTIVE R15, `(.L_x_12274) ;  /* 0x000000000f087348 */ /* 0x000fea0003c00000 */
[----:B------:R0:W1:Y:S02]  /*e630*/  SHFL.IDX P6, R14, R13, R12, R11 ;  /* 0x0000000c0d0e7389 */ /* 0x00006400000c000b */
[----:B01----:R-:W-:Y:S01]  /*e640*/  ENDCOLLECTIVE ;  /* 0x000000000000791b */ /* 0x003fe20003800000 */
.L_x_12274:
[----:B------:R-:W-:-:S04]  /*e650*/  @!P1 LEA R2, P3, R7, R20, 0x1 ;  /* 0x0000001407029211 */ /* 0x000fc800078608ff */
[----:B------:R-:W-:-:S05]  /*e660*/  @!P1 IADD3.X R3, RZ, R10, RZ, P3, !PT ;  /* 0x0000000aff039210 */ /* 0x000fca0001ffe4ff */
[----:B------:R-:W-:Y:S01]  /*e670*/  @!PT LDS RZ, [RZ] ;  /* 0x00000000fffff984 */ /* 0x000fe20000000800 */
[----:B------:R-:W-:Y:S01]  /*e680*/  @!PT LDS RZ, [RZ] ;  /* 0x00000000fffff984 */ /* 0x000fe20000000800 */
[----:B------:R-:W-:Y:S01]  /*e690*/  @!PT LDS RZ, [RZ] ;  /* 0x00000000fffff984 */ /* 0x000fe20000000800 */
[----:B------:R0:W-:Y:S01]  /*e6a0*/  @!P1 LDGSTS.E.BYPASS.LTC128B.128 [R21+0x10c00], desc[UR42][R2.64], !P0 ;  /* 0x10c0000002159fae */ /* 0x0001e2000c101d6a */
[----:B------:R-:W-:Y:S01]  /*e6b0*/  IMAD.MOV.U32 R13, RZ, RZ, R0 ;  /* 0x000000ffff0d7224 */ /* 0x000fe200078e0000 */
[----:B------:R-:W-:Y:S01]  /*e6c0*/  MOV R9, R14 ;  /* 0x0000000e00097202 */ /* 0x000fe20000000f00 */
[----:B0-----:R-:W-:-:S07]  /*e6d0*/  VIADD R2, R6, 0xa0 ;  /* 0x000000a006027836 */ /* 0x001fce0000000000 */
[----:B------:R-:W-:Y:S05]  /*e6e0*/  WARPSYNC.COLLECTIVE R15, `(.L_x_12275) ;  /* 0x000000000f087348 */ /* 0x000fea0003c00000 */
[----:B------:R0:W1:Y:S02]  /*e6f0*/  SHFL.IDX P6, R14, R13, R12, R11 ;  /* 0x0000000c0d0e7389 */ /* 0x00006400000c000b */
[----:B01----:R-:W-:Y:S01]  /*e700*/  ENDCOLLECTIVE ;  /* 0x000000000000791b */ /* 0x003fe20003800000 */
.L_x_12275:
[----:B------:R-:W-:Y:S01]  /*e710*/  ISETP.GE.AND P2, PT, R2, R5, PT ;  /* 0x000000050200720c */ /* 0x000fe20003f46270 */
[----:B------:R-:W-:Y:S02]  /*e720*/  IMAD.MOV.U32 R13, RZ, RZ, R8 ;  /* 0x000000ffff0d7224 */ /* 0x000fe400078e0008 */
[----:B------:R-:W-:-:S10]  /*e730*/  IMAD.MOV.U32 R12, RZ, RZ, 0x3 ;  /* 0x00000003ff0c7424 */ /* 0x000fd400078e00ff */
[----:B------:R-:W-:-:S13]  /*e740*/  @!P2 LEA R2, P1, R7, R14, 0x1 ;  /* 0x0000000e0702a211 */ /* 0x000fda00078208ff */
[----:B------:R-:W-:Y:S05]  /*e750*/  WARPSYNC.COLLECTIVE R15, `(.L_x_12276) ;  /* 0x000000000f087348 */ /* 0x000fea0003c00000 */
[----:B------:R0:W1:Y:S02]  /*e760*/  SHFL.IDX P6, R14, R13, R12, R11 ;  /* 0x0000000c0d0e7389 */ /* 0x00006400000c000b */
[----:B01----:R-:W-:Y:S01]  /*e770*/  ENDCOLLECTIVE ;  /* 0x000000000000791b */ /* 0x003fe20003800000 */
.L_x_12276:
[----:B------:R-:W-:Y:S02]  /*e780*/  @!P2 IADD3.X R3, RZ, R9, RZ, P1, !PT ;  /* 0x00000009ff03a210 */ /* 0x000fe40000ffe4ff */
[----:B------:R-:W-:-:S05]  /*e790*/  @!P2 LEA R9, R4, UR38, 0x1 ;  /* 0x000000260409ac11 */ /* 0x000fca000f8e08ff */
        /* <DEDUP_REMOVED lines=9> */
.L_x_12277:
[----:B------:R-:W-:Y:S05]  /*e830*/  BRA `(.L_x_12278) ;  /* 0xffffffd000f47947 */ /* 0x000fea000383ffff */
.L_x_12189:
[----:B0-----:R-:W-:-:S04]  /*e840*/  IMAD.U32 R3, RZ, RZ, UR38 ;  /* 0x00000026ff037e24 */ /* 0x001fc8000f8e00ff */
[----:B------:R0:W1:Y:S03]  /*e850*/  SYNCS.PHASECHK.TRANS64.TRYWAIT P0, [R3+URZ+0x30820], R0 ;  /* 0x03082000030075a7 */ /* 0x000066000800017f */
[----:B-1----:R-:W-:Y:S05]  /*e860*/  @!P0 NANOSLEEP.SYNCS 0x989680 ;  /* 0x009896800000895d */ /* 0x002fea0003900000 */
[----:B------:R-:W1:Y:S02]  /*e870*/  @!P0 SYNCS.PHASECHK.TRANS64 P0, [R3+URZ+0x30820], R0 ;  /* 0x03082000030085a7 */ /* 0x000e64000800007f */
[----:B-1----:R-:W-:Y:S05]  /*e880*/  @!P0 BRA `(.L_x_12189) ;  /* 0xfffffffc00ec8947 */ /* 0x002fea000383ffff */
[----:B------:R-:W-:Y:S05]  /*e890*/  BRA `(.L_x_12279) ;  /* 0xffffffd4002c7947 */ /* 0x000fea000383ffff */
.L_x_12196:
[----:B-1----:R-:W-:-:S04]  /*e8a0*/  MOV R3, UR38 ;  /* 0x0000002600037c02 */ /* 0x002fc80008000f00 */
[----:B------:R1:W2:Y:S03]  /*e8b0*/  SYNCS.PHASECHK.TRANS64.TRYWAIT P0, [R3+URZ+0x30848], R8 ;  /* 0x03084808030075a7 */ /* 0x0002a6000800017f */
[----:B--2---:R-:W-:Y:S05]  /*e8c0*/  @!P0 NANOSLEEP.SYNCS 0x989680 ;  /* 0x009896800000895d */ /* 0x004fea0003900000 */
[----:B------:R-:W2:Y:S02]  /*e8d0*/  @!P0 SYNCS.PHASECHK.TRANS64 P0, [R3+URZ+0x30848], R8 ;  /* 0x03084808030085a7 */ /* 0x000ea4000800007f */
[----:B--2---:R-:W-:Y:S05]  /*e8e0*/  @!P0 BRA `(.L_x_12196) ;  /* 0xfffffffc00ec8947 */ /* 0x004fea000383ffff */
[----:B------:R-:W-:Y:S05]  /*e8f0*/  BRA `(.L_x_12280) ;  /* 0xffffffd400f07947 */ /* 0x000fea000383ffff */
.L_x_12201:
[----:B01----:R-:W-:-:S04]  /*e900*/  IMAD.U32 R3, RZ, RZ, UR38 ;  /* 0x00000026ff037e24 */ /* 0x003fc8000f8e00ff */
[----:B------:R0:W1:Y:S03]  /*e910*/  SYNCS.PHASECHK.TRANS64.TRYWAIT P0, [R3+URZ+0x30860], R8 ;  /* 0x03086008030075a7 */ /* 0x000066000800017f */
[----:B-1----:R-:W-:Y:S05]  /*e920*/  @!P0 NANOSLEEP.SYNCS 0x989680 ;  /* 0x009896800000895d */ /* 0x002fea0003900000 */
[----:B------:R-:W1:Y:S02]  /*e930*/  @!P0 SYNCS.PHASECHK.TRANS64 P0, [R3+URZ+0x30860], R8 ;  /* 0x03086008030085a7 */ /* 0x000e64000800007f */
[----:B-1----:R-:W-:Y:S05]  /*e940*/  @!P0 BRA `(.L_x_12201) ;  /* 0xfffffffc00ec8947 */ /* 0x002fea000383ffff */
[----:B------:R-:W-:Y:S05]  /*e950*/  BRA `(.L_x_12281) ;  /* 0xffffffd800507947 */ /* 0x000fea000383ffff */
.L_x_12209:
[----:B-1----:R-:W-:-:S04]  /*e960*/  IMAD.U32 R3, RZ, RZ, UR38 ;  /* 0x00000026ff037e24 */ /* 0x002fc8000f8e00ff */
[----:B------:R1:W2:Y:S03]  /*e970*/  SYNCS.PHASECHK.TRANS64.TRYWAIT P0, [R3+URZ+0x30840], R12 ;  /* 0x0308400c030075a7 */ /* 0x0002a6000800017f */
[----:B--2---:R-:W-:Y:S05]  /*e980*/  @!P0 NANOSLEEP.SYNCS 0x989680 ;  /* 0x009896800000895d */ /* 0x004fea0003900000 */
[----:B------:R-:W2:Y:S02]  /*e990*/  @!P0 SYNCS.PHASECHK.TRANS64 P0, [R3+URZ+0x30840], R12 ;  /* 0x0308400c030085a7 */ /* 0x000ea4000800007f */
[----:B--2---:R-:W-:Y:S05]  /*e9a0*/  @!P0 BRA `(.L_x_12209) ;  /* 0xfffffffc00ec8947 */ /* 0x004fea000383ffff */
[----:B------:R-:W-:Y:S05]  /*e9b0*/  BRA `(.L_x_12282) ;  /* 0xffffffdc00347947 */ /* 0x000fea000383ffff */
.L_x_12214:
[----:B01----:R-:W-:-:S04]  /*e9c0*/  MOV R3, UR38 ;  /* 0x0000002600037c02 */ /* 0x003fc80008000f00 */
[----:B------:R0:W1:Y:S03]  /*e9d0*/  SYNCS.PHASECHK.TRANS64.TRYWAIT P0, [R3+URZ+0x30868], R2 ;  /* 0x03086802030075a7 */ /* 0x000066000800017f */
[----:B-1----:R-:W-:Y:S05]  /*e9e0*/  @!P0 NANOSLEEP.SYNCS 0x989680 ;  /* 0x009896800000895d */ /* 0x002fea0003900000 */
[----:B------:R-:W1:Y:S02]  /*e9f0*/  @!P0 SYNCS.PHASECHK.TRANS64 P0, [R3+URZ+0x30868], R2 ;  /* 0x03086802030085a7 */ /* 0x000e64000800007f */
[----:B-1----:R-:W-:Y:S05]  /*ea00*/  @!P0 BRA `(.L_x_12214) ;  /* 0xfffffffc00ec8947 */ /* 0x002fea000383ffff */
[----:B------:R-:W-:Y:S05]  /*ea10*/  BRA `(.L_x_12283) ;  /* 0xffffffdc009c7947 */ /* 0x000fea000383ffff */
.L_x_12222:
[----:B-1----:R-:W-:-:S04]  /*ea20*/  IMAD.U32 R2, RZ, RZ, UR38 ;  /* 0x00000026ff027e24 */ /* 0x002fc8000f8e00ff */
[----:B------:R1:W2:Y:S03]  /*ea30*/  SYNCS.PHASECHK.TRANS64.TRYWAIT P0, [R2+URZ+0x30848], R9 ;  /* 0x03084809020075a7 */ /* 0x0002a6000800017f */
[----:B--2---:R-:W-:Y:S05]  /*ea40*/  @!P0 NANOSLEEP.SYNCS 0x989680 ;  /* 0x009896800000895d */ /* 0x004fea0003900000 */
[----:B------:R-:W2:Y:S02]  /*ea50*/  @!P0 SYNCS.PHASECHK.TRANS64 P0, [R2+URZ+0x30848], R9 ;  /* 0x03084809020085a7 */ /* 0x000ea4000800007f */
[----:B--2---:R-:W-:Y:S05]  /*ea60*/  @!P0 BRA `(.L_x_12222) ;  /* 0xfffffffc00ec8947 */ /* 0x004fea000383ffff */
[----:B------:R-:W-:Y:S05]  /*ea70*/  BRA `(.L_x_12284) ;  /* 0xffffffe000947947 */ /* 0x000fea000383ffff */
.L_x_12227:
[----:B0-----:R-:W-:-:S04]  /*ea80*/  IMAD.U32 R2, RZ, RZ, UR38 ;  /* 0x00000026ff027e24 */ /* 0x001fc8000f8e00ff */
[----:B------:R0:W1:Y:S03]  /*ea90*/  SYNCS.PHASECHK.TRANS64.TRYWAIT P0, [R2+URZ+0x30860], R9 ;  /* 0x03086009020075a7 */ /* 0x000066000800017f */
[----:B-1----:R-:W-:Y:S05]  /*eaa0*/  @!P0 NANOSLEEP.SYNCS 0x989680 ;  /* 0x009896800000895d */ /* 0x002fea0003900000 */
[----:B------:R-:W1:Y:S02]  /*eab0*/  @!P0 SYNCS.PHASECHK.TRANS64 P0, [R2+URZ+0x30860], R9 ;  /* 0x03086009020085a7 */ /* 0x000e64000800007f */
[----:B-1----:R-:W-:Y:S05]  /*eac0*/  @!P0 BRA `(.L_x_12227) ;  /* 0xfffffffc00ec8947 */ /* 0x002fea000383ffff */
[----:B------:R-:W-:Y:S05]  /*ead0*/  BRA `(.L_x_12285) ;  /* 0xffffffe000f87947 */ /* 0x000fea000383ffff */
.L_x_12234:
[----:B0-----:R0:W1:Y:S02]  /*eae0*/  SYNCS.PHASECHK.TRANS64.TRYWAIT P0, [R3+URZ+0x30860], R2 ;  /* 0x03086002030075a7 */ /* 0x001064000800017f */
[----:B-1----:R-:W-:Y:S05]  /*eaf0*/  @!P0 NANOSLEEP.SYNCS 0x989680 ;  /* 0x009896800000895d */ /* 0x002fea0003900000 */
[----:B------:R-:W1:Y:S02]  /*eb00*/  @!P0 SYNCS.PHASECHK.TRANS64 P0, [R3+URZ+0x30860], R2 ;  /* 0x03086002030085a7 */ /* 0x000e64000800007f */
[----:B-1----:R-:W-:Y:S05]  /*eb10*/  @!P0 BRA `(.L_x_12234) ;  /* 0xfffffffc00f08947 */ /* 0x002fea000383ffff */
[----:B------:R-:W-:Y:S05]  /*eb20*/  BRA `(.L_x_12286) ;  /* 0xffffffe400887947 */ /* 0x000fea000383ffff */
.L_x_12238:
[----:B0-----:R0:W1:Y:S02]  /*eb30*/  SYNCS.PHASECHK.TRANS64.TRYWAIT P0, [R7+URZ+0x30820], R2 ;  /* 0x03082002070075a7 */ /* 0x001064000800017f */
[----:B-1----:R-:W-:Y:S05]  /*eb40*/  @!P0 NANOSLEEP.SYNCS 0x989680 ;  /* 0x009896800000895d */ /* 0x002fea0003900000 */
[----:B------:R-:W1:Y:S02]  /*eb50*/  @!P0 SYNCS.PHASECHK.TRANS64 P0, [R7+URZ+0x30820], R2 ;  /* 0x03082002070085a7 */ /* 0x000e64000800007f */
[----:B-1----:R-:W-:Y:S05]  /*eb60*/  @!P0 BRA `(.L_x_12238) ;  /* 0xfffffffc00f08947 */ /* 0x002fea000383ffff */
[----:B------:R-:W-:Y:S05]  /*eb70*/  BRA `(.L_x_12287) ;  /* 0xffffffe800247947 */ /* 0x000fea000383ffff */
.L_x_12239:
[----:B------:R-:W1:Y:S01]  /*eb80*/  S2R R3, SR_TID.X ;  /* 0x0000000000037919 */ /* 0x000e620000002100 */
[----:B------:R-:W-:Y:S01]  /*eb90*/  BSSY B0, `(.L_x_12288) ;  /* 0x000000a000007945 */ /* 0x000fe20003800000 */
[----:B------:R-:W-:Y:S01]  /*eba0*/  IMAD.MOV.U32 R12, RZ, RZ, RZ ;  /* 0x000000ffff0c7224 */ /* 0x000fe200078e00ff */
[----:B------:R-:W-:Y:S01]  /*ebb0*/  MOV R15, 0xffffffff ;  /* 0xffffffff000f7802 */ /* 0x000fe20000000f00 */
[----:B------:R-:W-:Y:S01]  /*ebc0*/  IMAD.MOV.U32 R11, RZ, RZ, 0x1f ;  /* 0x0000001fff0b7424 */ /* 0x000fe200078e00ff */
[----:B-1----:R-:W-:-:S04]  /*ebd0*/  SHF.R.U32.HI R3, RZ, 0x5, R3 ;  /* 0x00000005ff037819 */ /* 0x002fc80000011603 */
[----:B------:R-:W-:-:S04]  /*ebe0*/  LOP3.LUT R3, R3, 0x3, RZ, 0xc0, !PT ;  /* 0x0000000303037812 */ /* 0x000fc800078ec0ff */
[----:B------:R-:W-:-:S07]  /*ebf0*/  MOV R13, R3 ;  /* 0x00000003000d7202 */ /* 0x000fce0000000f00 */
[----:B0-----:R-:W-:Y:S05]  /*ec00*/  WARPSYNC.COLLECTIVE R15, `(.L_x_12289) ;  /* 0x000000000f087348 */ /* 0x001fea0003c00000 */
[----:B------:R1:W2:Y:S02]  /*ec10*/  SHFL.IDX P6, R14, R13, R12, R11 ;  /* 0x0000000c0d0e7389 */ /* 0x0002a400000c000b */
[----:B012---:R-:W-:Y:S01]  /*ec20*/  ENDCOLLECTIVE ;  /* 0x000000000000791b */ /* 0x007fe20003800000 */
.L_x_12289:
[----:B------:R-:W-:Y:S05]  /*ec30*/  BSYNC B0 ;  /* 0x0000000000007941 */ /* 0x000fea0003800000 */
.L_x_12288:
[----:B------:R-:W-:Y:S05]  /*ec40*/  BRA `(.L_x_12290) ;  /* 0xffffffe800087947 */ /* 0x000fea000383ffff */
.L_x_12240:
[----:B------:R-:W-:Y:S01]  /*ec50*/  BSSY B0, `(.L_x_12291) ;  /* 0x0000006000007945 */ /* 0x000fe20003800000 */
[----:B------:R-:W-:-:S07]  /*ec60*/  IMAD.MOV.U32 R15, RZ, RZ, -0x1 ;  /* 0xffffffffff0f7424 */ /* 0x000fce00078e00ff */
[----:B0-----:R-:W-:Y:S05]  /*ec70*/  WARPSYNC.COLLECTIVE R15, `(.L_x_12292) ;  /* 0x000000000f0c7348 */ /* 0x001fea0003c00000 */
[----:B------:R-:W-:Y:S02]  /*ec80*/  ELECT P6, UR62, PT ;  /* 0x00000000003e782f */ /* 0x000fe400038c0000 */
[----:B------:R-:W-:Y:S01]  /*ec90*/  MOV R14, UR62 ;  /* 0x0000003e000e7c02 */ /* 0x000fe20008000f00 */
[----:B0-----:R-:W-:Y:S10]  /*eca0*/  ENDCOLLECTIVE ;  /* 0x000000000000791b */ /* 0x001ff40003800000 */
.L_x_12292:
[----:B------:R-:W-:Y:S05]  /*ecb0*/  BSYNC B0 ;  /* 0x0000000000007941 */ /* 0x000fea0003800000 */
.L_x_12291:
[----:B------:R-:W-:Y:S05]  /*ecc0*/  BRA `(.L_x_12293) ;  /* 0xffffffe400fc7947 */ /* 0x000fea000383ffff */
.L_x_12242:
[----:B0-----:R0:W1:Y:S02]  /*ecd0*/  SYNCS.PHASECHK.TRANS64.TRYWAIT P0, [R5+URZ], R4 ;  /* 0x00000004050075a7 */ /* 0x001064000800017f */
[----:B-1----:R-:W-:Y:S05]  /*ece0*/  @!P0 NANOSLEEP.SYNCS 0x989680 ;  /* 0x009896800000895d */ /* 0x002fea0003900000 */
[----:B------:R-:W1:Y:S02]  /*ecf0*/  @!P0 SYNCS.PHASECHK.TRANS64 P0, [R5+URZ], R4 ;  /* 0x00000004050085a7 */ /* 0x000e64000800007f */
[----:B-1----:R-:W-:Y:S05]  /*ed00*/  @!P0 BRA `(.L_x_12242) ;  /* 0xfffffffc00f08947 */ /* 0x002fea000383ffff */
[----:B------:R-:W-:Y:S05]  /*ed10*/  BRA `(.L_x_12294) ;  /* 0xffffffe8002c7947 */ /* 0x000fea000383ffff */
.L_x_12243:
[----:B-1----:R1:W2:Y:S02]  /*ed20*/  SYNCS.PHASECHK.TRANS64.TRYWAIT P0, [R3+URZ], R2 ;  /* 0x00000002030075a7 */ /* 0x0022a4000800017f */
[----:B--2---:R-:W-:Y:S05]  /*ed30*/  @!P0 NANOSLEEP.SYNCS 0x989680 ;  /* 0x009896800000895d */ /* 0x004fea0003900000 */
[----:B------:R-:W2:Y:S02]  /*ed40*/  @!P0 SYNCS.PHASECHK.TRANS64 P0, [R3+URZ], R2 ;  /* 0x00000002030085a7 */ /* 0x000ea4000800007f */
[----:B--2---:R-:W-:Y:S05]  /*ed50*/  @!P0 BRA `(.L_x_12243) ;  /* 0xfffffffc00f08947 */ /* 0x004fea000383ffff */
[----:B------:R-:W-:Y:S05]  /*ed60*/  BRA `(.L_x_12295) ;  /* 0xffffffe800207947 */ /* 0x000fea000383ffff */
.L_x_12245:
[----:B0-----:R0:W1:Y:S02]  /*ed70*/  SYNCS.PHASECHK.TRANS64.TRYWAIT P0, [R5+URZ], R4 ;  /* 0x00000004050075a7 */ /* 0x001064000800017f */
[----:B-1----:R-:W-:Y:S05]  /*ed80*/  @!P0 NANOSLEEP.SYNCS 0x989680 ;  /* 0x009896800000895d */ /* 0x002fea0003900000 */
[----:B------:R-:W1:Y:S02]  /*ed90*/  @!P0 SYNCS.PHASECHK.TRANS64 P0, [R5+URZ], R4 ;  /* 0x00000004050085a7 */ /* 0x000e64000800007f */
[----:B-1----:R-:W-:Y:S05]  /*eda0*/  @!P0 BRA `(.L_x_12245) ;  /* 0xfffffffc00f08947 */ /* 0x002fea000383ffff */
[----:B------:R-:W-:Y:S05]  /*edb0*/  BRA `(.L_x_12296) ;  /* 0xffffffe800247947 */ /* 0x000fea000383ffff */
.L_x_12297:
        /* <DEDUP_REMOVED lines=12> */
.L_x_14875:


//--------------------- .text._ZN7cutlass13device_kernelIN5flash11enable_sm90INS1_16FlashAttnFwdSm90INS1_25CollectiveMainloopFwdSm90ILi2EN4cute5tupleIJNS5_1CILi1EEES8_S8_EEENS6_IJNS7_ILi192EEESA_NS7_ILi64EEEEEELi64ENS_6half_tEfNS_4arch4Sm90ELb0ELb0ELb1ELb1ELb0ELb0ELb0ELb0ELb1ELb1ELb1ELb0EEENS1_21CollectiveEpilogueFwdINS6_IJSA_SB_SA_EEES9_SD_SF_Li384ELb1ELb1ELb1ELb0EEENS1_36VarlenDynamicPersistentTileSchedulerILi192ELi192ELi384ELi128ELb1ELb1ELb1ELb0ELb1ELb1EEEEEEEEEvNT_6ParamsE --------------------------
	.section	.text._ZN7cutlass13device_kernelIN5flash11enable_sm90INS1_16FlashAttnFwdSm90INS1_25CollectiveMainloopFwdSm90ILi2EN4cute5tupleIJNS5_1CILi1EEES8_S8_EEENS6_IJNS7_ILi192EEESA_NS7_ILi64EEEEEELi64ENS_6half_tEfNS_4arch4Sm90ELb0ELb0ELb1ELb1ELb0ELb0ELb0ELb0ELb1ELb1ELb1ELb0EEENS1_21CollectiveEpilogueFwdINS6_IJSA_SB_SA_EEES9_SD_SF_Li384ELb1ELb1ELb1ELb0EEENS1_36VarlenDynamicPersistentTileSchedulerILi192ELi192ELi384ELi128ELb1ELb1ELb1ELb0ELb1ELb1EEEEEEEEEvNT_6ParamsE,"ax",@progbits
	.align	128
.text._ZN7cutlass13device_kernelIN5flash11enable_sm90INS1_16FlashAttnFwdSm90INS1_25CollectiveMainloopFwdSm90ILi2EN4cute5tupleIJNS5_1CILi1EEES8_S8_EEENS6_IJNS7_ILi192EEESA_NS7_ILi64EEEEEELi64ENS_6half_tEfNS_4arch4Sm90ELb0ELb0ELb1ELb1ELb0ELb0ELb0ELb0ELb1ELb1ELb1ELb0EEENS1_21CollectiveEpilogueFwdINS6_IJSA_SB_SA_EEES9_SD_SF_Li384ELb1ELb1ELb1ELb0EEENS1_36VarlenDynamicPersistentTileSchedulerILi192ELi192ELi384ELi128ELb1ELb1ELb1ELb0ELb1ELb1EEEEEEEEEvNT_6ParamsE:
        .type           _ZN7cutlass13device_kernelIN5flash11enable_sm90INS1_16FlashAttnFwdSm90INS1_25CollectiveMainloopFwdSm90ILi2EN4cute5tupleIJNS5_1CILi1EEES8_S8_EEENS6_IJNS7_ILi192EEESA_NS7_ILi64EEEEEELi64ENS_6half_tEfNS_4arch4Sm90ELb0ELb0ELb1ELb1ELb0ELb0ELb0ELb0ELb1ELb1ELb1ELb0EEENS1_21CollectiveEpilogueFwdINS6_IJSA_SB_SA_EEES9_SD_SF_Li384ELb1ELb1ELb1ELb0EEENS1_36VarlenDynamicPersistentTileSchedulerILi192ELi192ELi384ELi128ELb1ELb1ELb1ELb0ELb1ELb1EEEEEEEEEvNT_6ParamsE,@function
        .size           _ZN7cutlass13device_kernelIN5flash11enable_sm90INS1_16FlashAttnFwdSm90INS1_25CollectiveMainloopFwdSm90ILi2EN4cute5tupleIJNS5_1CILi1EEES8_S8_EEENS6_IJNS7_ILi192EEESA_NS7_ILi64EEEEEELi64ENS_6half_tEfNS_4arch4Sm90ELb0ELb0ELb1ELb1ELb0ELb0ELb0ELb0ELb1ELb1ELb1ELb0EEENS1_21CollectiveEpilogueFwdINS6_IJSA_SB_SA_EEES9_SD_SF_Li384ELb1ELb1ELb1ELb0EEENS1_36VarlenDynamicPersistentTileSchedulerILi192ELi192ELi384ELi128ELb1ELb1ELb1ELb0ELb1ELb1EEEEEEEEEvNT_6ParamsE,(.L_x_14876 - _ZN7cutlass13device_kernelIN5flash11enable_sm90INS1_16FlashAttnFwdSm90INS1_25CollectiveMainloopFwdSm90ILi2EN4cute5tupleIJNS5_1CILi1EEES8_S8_EEENS6_IJNS7_ILi192EEESA_NS7_ILi64EEEEEELi64ENS_6half_tEfNS_4arch4Sm90ELb0ELb0ELb1ELb1ELb0ELb0ELb0ELb0ELb1ELb1ELb1ELb0EEENS1_21CollectiveEpilogueFwdINS6_IJSA_SB_SA_EEES9_SD_SF_Li384ELb1ELb1ELb1ELb0EEENS1_36VarlenDynamicPersistentTileSchedulerILi192ELi192ELi384ELi128ELb1ELb1ELb1ELb0ELb1ELb1EEEEEEEEEvNT_6ParamsE)
        .other          _ZN7cutlass13device_kernelIN5flash11enable_sm90INS1_16FlashAttnFwdSm90INS1_25CollectiveMainloopFwdSm90ILi2EN4cute5tupleIJNS5_1CILi1EEES8_S8_EEENS6_IJNS7_ILi192EEESA_NS7_ILi64EEEEEELi64ENS_6half_tEfNS_4arch4Sm90ELb0ELb0ELb1ELb1ELb0ELb0ELb0ELb0ELb1ELb1ELb1ELb0EEENS1_21CollectiveEpilogueFwdINS6_IJSA_SB_SA_EEES9_SD_SF_Li384ELb1ELb1ELb1ELb0EEENS1_36VarlenDynamicPersistentTileSchedulerILi192ELi192ELi384ELi128ELb1ELb1ELb1ELb0ELb1ELb1EEEEEEEEEvNT_6ParamsE,@"STO_CUDA_ENTRY STV_DEFAULT"
_ZN7cutlass13device_kernelIN5flash11enable_sm90INS1_16FlashAttnFwdSm90INS1_25CollectiveMainloopFwdSm90ILi2EN4cute5tupleIJNS5_1CILi1EEES8_S8_EEENS6_IJNS7_ILi192EEESA_NS7_ILi64EEEEEELi64ENS_6half_tEfNS_4arch4Sm90ELb0ELb0ELb1ELb1ELb0ELb0ELb0ELb0ELb1ELb1ELb1ELb0EEENS1_21CollectiveEpilogueFwdINS6_IJSA_SB_SA_EEES9_SD_SF_Li384ELb1ELb1ELb1ELb0EEENS1_36VarlenDynamicPersistentTileSchedulerILi192ELi192ELi384ELi128ELb1ELb1ELb1ELb0ELb1ELb1EEEEEEEEEvNT_6ParamsE:
        /* <DEDUP_REMOVED lines=17> */
.L_x_12299:
[----:B------:R-:W-:Y:S05]  /*0110*/  BSYNC B0 ;  /* 0x0000000000007941 */ /* 0x000fea0003800000 */
.L_x_12298:
        /* <DEDUP_REMOVED lines=40> */
.L_x_12300:
        /* <DEDUP_REMOVED lines=22> */
.L_x_12301:
        /* <DEDUP_REMOVED lines=18> */
.L_x_12302:
        /* <DEDUP_REMOVED lines=22> */
.L_x_12303:
        /* <DEDUP_REMOVED lines=22> */
.L_x_12304:
[----:B--2---:R-:W-:Y:S01]  /*08e0*/  ISETP.NE.AND P0, PT, R2, RZ, PT ;  /* 0x000000ff0200720c */ /* 0x004fe20003f05270 */
[----:B------:R-:W-:Y:S01]  /*08f0*/  IMAD.MOV.U32 R2, RZ, RZ, 0x1 ;  /* 0x00000001ff027424 */ /* 0x000fe200078e00ff */
[----:B------:R-:W-:Y:S01]  /*0900*/  NOP ;  /* 0x0000000000007918 */ /* 0x000fe20000000000 */
[----:B------:R-:W-:-:S03]  /*0910*/  ULDC.64 UR38, c[0x0][0x208] ;  /* 0x0000820000267ab9 */ /* 0x000fc60000000a00 */
[----:B------:R-:W-:-:S05]  /*0920*/  SEL R2, R2, 0x2, !P0 ;  /* 0x0000000202027807 */ /* 0x000fca0004000000 */
[----:B------:R2:W-:Y:S01]  /*0930*/  STL [R1+0x4c], R2 ;  /* 0x00004c0201007387 */ /* 0x0005e20000100800 */
[----:B01-34-:R-:W-:Y:S06]  /*0940*/  BAR.SYNC.DEFER_BLOCKING 0x0 ;  /* 0x0000000000007b1d */ /* 0x01bfec0000010000 */
[----:B------:R-:W-:Y:S05]  /*0950*/  @!P0 BRA `(.L_x_12305) ;  /* 0x000000b000308947 */ /* 0x000fea0003800000 */
.L_x_12306:
[----:B------:R-:W-:-:S08]  /*0960*/  NOP ;  /* 0x0000000000007918 */ /* 0x000fd00000000000 */
[----:B------:R-:W0:Y:S02]  /*0970*/  USETMAXREG.TRY_ALLOC.CTAPOOL UP0, 0xa0 ;  /* 0x000000a0000079c8 */ /* 0x000e240008000600 */
[----:B0-----:R-:W-:-:S13]  /*0980*/  PLOP3.LUT P0, PT, PT, PT, UP0, 0x80, 0x0 ;  /* 0x000000000000781c */ /* 0x001fda0003f0f008 */
[----:B------:R-:W-:Y:S05]  /*0990*/  @!P0 BRA `(.L_x_12306) ;  /* 0xfffffffc00f08947 */ /* 0x000fea000383ffff */
[----:B--2---:R-:W0:Y:S01]  /*09a0*/  S2R R2, SR_TID.X ;  /* 0x0000000000027919 */ /* 0x004e220000002100 */
        /* <DEDUP_REMOVED lines=13> */
[----:B------:R-:W2:Y:S01]  /*0a80*/  LDL.LU R20, [R1+0x4c] ;  /* 0x00004c0001147983 */ /* 0x000ea20000300800 */
[----:B------:R-:W-:-:S05]  /*0a90*/  VIADD R19, R2, 0xffffff80 ;  /* 0xffffff8002137836 */ /* 0x000fca0000000000 */
[----:B------:R-:W-:-:S04]  /*0aa0*/  SHF.R.S32.HI R0, RZ, 0x1f, R19 ;  /* 0x0000001fff007819 */ /* 0x000fc80000011413 */
[CC--:B------:R-:W-:Y:S02]  /*0ab0*/  LEA.HI R3, R0.reuse, R19.reuse, RZ, 0x4 ;  /* 0x0000001300037211 */ /* 0x0c0fe400078f20ff */
[----:B------:R-:W-:Y:S02]  /*0ac0*/  LEA.HI R2, R0, R19, RZ, 0x7 ;  /* 0x0000001300027211 */ /* 0x000fe400078f38ff */
[----:B------:R-:W-:Y:S02]  /*0ad0*/  SHF.R.S32.HI R4, RZ, 0x4, R3 ;  /* 0x00000004ff047819 */ /* 0x000fe40000011403 */
[----:B------:R-:W-:Y:S02]  /*0ae0*/  LOP3.LUT R6, R2, 0xffffff80, RZ, 0xc0, !PT ;  /* 0xffffff8002067812 */ /* 0x000fe400078ec0ff */
[C---:B------:R-:W-:Y:S02]  /*0af0*/  LEA.HI R5, R3.reuse, R4, RZ, 0x1 ;  /* 0x0000000403057211 */ /* 0x040fe400078f08ff */
[----:B------:R-:W-:Y:S01]  /*0b00*/  LOP3.LUT R3, R3, 0xfffffff0, RZ, 0xc0, !PT ;  /* 0xfffffff003037812 */ /* 0x000fe200078ec0ff */
[----:B------:R-:W-:Y:S01]  /*0b10*/  IMAD.IADD R18, R19, 0x1, -R6 ;  /* 0x0000000113127824 */ /* 0x000fe200078e0a06 */
[----:B------:R-:W-:-:S02]  /*0b20*/  LOP3.LUT R5, R5, 0x1ffffffe, RZ, 0xc0, !PT ;  /* 0x1ffffffe05057812 */ /* 0x000fc400078ec0ff */
[----:B------:R-:W-:Y:S01]  /*0b30*/  LEA.HI R6, R0, R19, RZ, 0x2 ;  /* 0x0000001300067211 */ /* 0x000fe200078f10ff */
[C---:B------:R-:W-:Y:S02]  /*0b40*/  IMAD.IADD R3, R19.reuse, 0x1, -R3 ;  /* 0x0000000113037824 */ /* 0x040fe400078e0a03 */
[----:B------:R-:W-:Y:S01]  /*0b50*/  IMAD.IADD R5, R4, 0x1, -R5 ;  /* 0x0000000104057824 */ /* 0x000fe200078e0a05 */
[----:B------:R-:W-:Y:S02]  /*0b60*/  LOP3.LUT R4, R6, 0xfffffffc, RZ, 0xc0, !PT ;  /* 0xfffffffc06047812 */ /* 0x000fe400078ec0ff */
[----:B------:R-:W-:Y:S02]  /*0b70*/  SHF.R.S32.HI R13, RZ, 0x1f, R18 ;  /* 0x0000001fff0d7819 */ /* 0x000fe40000011412 */
[----:B------:R-:W-:Y:S02]  /*0b80*/  IADD3 R12, R19, -R4, RZ ;  /* 0x80000004130c7210 */ /* 0x000fe40007ffe0ff */
[----:B------:R-:W-:-:S02]  /*0b90*/  SHF.R.S32.HI R4, RZ, 0x1f, R3 ;  /* 0x0000001fff047819 */ /* 0x000fc40000011403 */
[----:B------:R-:W-:Y:S02]  /*0ba0*/  LEA.HI R6, R0, R19, RZ, 0x5 ;  /* 0x0000001300067211 */ /* 0x000fe400078f28ff */
[----:B------:R-:W-:Y:S02]  /*0bb0*/  LEA.HI R14, R13, R18, RZ, 0x2 ;  /* 0x000000120d0e7211 */ /* 0x000fe400078f10ff */
[----:B------:R-:W-:Y:S01]  /*0bc0*/  LEA.HI R4, R4, R3, RZ, 0x3 ;  /* 0x0000000304047211 */ /* 0x000fe200078f18ff */
[----:B------:R-:W-:Y:S01]  /*0bd0*/  IMAD.SHL.U32 R7, R6, 0x20, RZ ;  /* 0x0000002006077824 */ /* 0x000fe200078e00ff */
[--C-:B------:R-:W-:Y:S02]  /*0be0*/  SHF.R.S32.HI R8, RZ, 0x2, R14.reuse ;  /* 0x00000002ff087819 */ /* 0x100fe4000001140e */
[----:B------:R-:W-:Y:S02]  /*0bf0*/  SHF.R.S32.HI R15, RZ, 0x1f, R14 ;  /* 0x0000001fff0f7819 */ /* 0x000fe4000001140e */
[----:B------:R-:W-:-:S02]  /*0c00*/  LOP3.LUT R6, R4, 0xfffffff8, RZ, 0xc0, !PT ;  /* 0xfffffff804067812 */ /* 0x000fc400078ec0ff */
[----:B------:R-:W-:Y:S02]  /*0c10*/  LEA.HI R16, R12, R12, RZ, 0x1 ;  /* 0x0000000c0c107211 */ /* 0x000fe400078f08ff */
[----:B------:R-:W-:Y:S01]  /*0c20*/  LEA.HI R15, R15, R8, RZ, 0x3 ;  /* 0x000000080f0f7211 */ /* 0x000fe200078f18ff */
[----:B------:R-:W-:Y:S01]  /*0c30*/  IMAD.IADD R6, R3, 0x1, -R6 ;  /* 0x0000000103067824 */ /* 0x000fe200078e0a06 */
[----:B------:R-:W-:Y:S02]  /*0c40*/  LOP3.LUT R17, R16, 0x1ffffffe, RZ, 0xc0, !PT ;  /* 0x1ffffffe10117812 */ /* 0x000fe400078ec0ff */
[----:B------:R-:W-:Y:S02]  /*0c50*/  LOP3.LUT R15, R15, 0xfffffff8, RZ, 0xc0, !PT ;  /* 0xfffffff80f0f7812 */ /* 0x000fe400078ec0ff */
[----:B------:R-:W-:Y:S01]  /*0c60*/  SHF.R.S32.HI R21, RZ, 0x7, R2 ;  /* 0x00000007ff157819 */ /* 0x000fe20000011402 */
[----:B------:R-:W-:Y:S01]  /*0c70*/  IMAD.SHL.U32 R2, R6, 0x40, RZ ;  /* 0x0000004006027824 */ /* 0x000fe200078e00ff */
[----:B------:R-:W-:Y:S01]  /*0c80*/  LOP3.LUT R7, R7, 0xfffffc00, RZ, 0xc0, !PT ;  /* 0xfffffc0007077812 */ /* 0x000fe200078ec0ff */
[----:B------:R-:W-:Y:S01]  /*0c90*/  IMAD.IADD R17, R12, 0x1, -R17 ;  /* 0x000000010c117824 */ /* 0x000fe200078e0a11 */
[----:B------:R-:W-:Y:S01]  /*0ca0*/  SHF.L.U32 R5, R5, 0x3, RZ ;  /* 0x0000000305057819 */ /* 0x000fe200000006ff */
[----:B------:R-:W-:Y:S01]  /*0cb0*/  IMAD.IADD R16, R8, 0x1, -R15 ;  /* 0x0000000108107824 */ /* 0x000fe200078e0a0f */
[----:B------:R-:W-:Y:S01]  /*0cc0*/  LEA.HI R13, R13, R18, RZ, 0x5 ;  /* 0x000000120d0d7211 */ /* 0x000fe200078f28ff */
[----:B------:R-:W-:Y:S01]  /*0cd0*/  IMAD.HI R12, R21, 0x55555556, RZ ;  /* 0x55555556150c7827 */ /* 0x000fe200078e02ff */
[----:B------:R-:W-:-:S03]  /*0ce0*/  LOP3.LUT R2, R2, 0x1c0, RZ, 0xc0, !PT ;  /* 0x000001c002027812 */ /* 0x000fc600078ec0ff */
[----:B------:R-:W-:Y:S01]  /*0cf0*/  IMAD R8, R3, 0x40, R7 ;  /* 0x0000004003087824 */ /* 0x000fe200078e0207 */
[----:B------:R-:W-:Y:S01]  /*0d00*/  LEA.HI R12, R12, R12, RZ, 0x1 ;  /* 0x0000000c0c0c7211 */ /* 0x000fe200078f08ff */
[----:B------:R-:W-:Y:S01]  /*0d10*/  IMAD.SHL.U32 R4, R4, 0x40, RZ ;  /* 0x0000004004047824 */ /* 0x000fe200078e00ff */
[----:B------:R-:W-:Y:S01]  /*0d20*/  SHF.R.S32.HI R13, RZ, 0x5, R13 ;  /* 0x00000005ff0d7819 */ /* 0x000fe2000001140d */
[----:B------:R-:W-:Y:S01]  /*0d30*/  IMAD.IADD R3, R5, 0x1, R8 ;  /* 0x0000000105037824 */ /* 0x000fe200078e0208 */
[----:B------:R-:W-:Y:S02]  /*0d40*/  LOP3.LUT R5, R2, 0x8, R5, 0xf8, !PT ;  /* 0x0000000802057812 */ /* 0x000fe400078ef805 */
[----:B------:R-:W-:Y:S02]  /*0d50*/  SHF.R.U32.HI R2, RZ, 0x3, R2 ;  /* 0x00000003ff027819 */ /* 0x000fe40000011602 */
[----:B------:R-:W-:Y:S01]  /*0d60*/  LEA.HI R0, R0, R19, RZ, 0x3 ;  /* 0x0000001300007211 */ /* 0x000fe200078f18ff */
[----:B------:R-:W-:Y:S01]  /*0d70*/  IMAD R12, R12, -0x3, R21 ;  /* 0xfffffffd0c0c7824 */ /* 0x000fe200078e0215 */
[----:B------:R-:W-:Y:S01]  /*0d80*/  LOP3.LUT R2, R5, R2, RZ, 0x3c, !PT ;  /* 0x0000000205027212 */ /* 0x000fe200078e3cff */
[----:B------:R-:W-:Y:S01]  /*0d90*/  IMAD R13, R13, 0x10, R16 ;  /* 0x000000100d0d7824 */ /* 0x000fe200078e0210 */
[----:B------:R-:W-:Y:S01]  /*0da0*/  LOP3.LUT R4, R4, 0x7ffffe00, RZ, 0xc0, !PT ;  /* 0x7ffffe0004047812 */ /* 0x000fe200078ec0ff */
[----:B------:R0:W-:Y:S02]  /*0db0*/  STL [R1+0x8c], R3 ;  /* 0x00008c0301007387 */ /* 0x0001e40000100800 */
[----:B------:R-:W-:Y:S01]  /*0dc0*/  IMAD R8, R12, 0x40, R13 ;  /* 0x000000400c087824 */ /* 0x000fe200078e020d */
[----:B------:R-:W-:-:S02]  /*0dd0*/  IADD3 R2, R2, R4, R7 ;  /* 0x0000000402027210 */ /* 0x000fc40007ffe007 */
[----:B------:R-:W-:Y:S02]  /*0de0*/  LOP3.LUT R14, R14, 0x7ffffffc, RZ, 0xc0, !PT ;  /* 0x7ffffffc0e0e7812 */ /* 0x000fe400078ec0ff */
[----:B0-----:R-:W-:Y:S01]  /*0df0*/  LOP3.LUT R3, R0, 0xfffffff8, RZ, 0xc0, !PT ;  /* 0xfffffff800037812 */ /* 0x001fe200078ec0ff */
[----:B------:R-:W-:Y:S04]  /*0e00*/  STL [R1+0x84], R8 ;  /* 0x0000840801007387 */ /* 0x000fe80000100800 */
[----:B------:R-:W-:Y:S02]  /*0e10*/  IMAD.IADD R3, R19, 0x1, -R3 ;  /* 0x0000000113037824 */ /* 0x000fe400078e0a03 */
[----:B------:R-:W-:Y:S02]  /*0e20*/  IMAD.IADD R14, R18, 0x1, -R14 ;  /* 0x00000001120e7824 */ /* 0x000fe400078e0a0e */
[----:B------:R-:W-:Y:S01]  /*0e30*/  IMAD.MOV.U32 R5, RZ, RZ, R9 ;  /* 0x000000ffff057224 */ /* 0x000fe200078e0009 */
[----:B------:R-:W-:-:S02]  /*0e40*/  SHF.R.S32.HI R9, RZ, 0x3, R0 ;  /* 0x00000003ff097819 */ /* 0x000fc40000011400 */
[----:B------:R-:W-:Y:S02]  /*0e50*/  MOV R7, R11 ;  /* 0x0000000b00077202 */ /* 0x000fe40000000f00 */
[----:B------:R-:W-:Y:S01]  /*0e60*/  R2P PR, R6, 0x6 ;  /* 0x0000000606007804 */ /* 0x000fe20000000000 */
[----:B------:R-:W-:Y:S01]  /*0e70*/  IMAD.MOV.U32 R6, RZ, RZ, R10 ;  /* 0x000000ffff067224 */ /* 0x000fe200078e000a */
[----:B------:R-:W-:Y:S01]  /*0e80*/  LEA R153, R2, UR37, 0x1 ;  /* 0x0000002502997c11 */ /* 0x000fe2000f8e08ff */
[----:B------:R-:W-:-:S03]  /*0e90*/  IMAD.MOV.U32 R154, RZ, RZ, 0x40 ;  /* 0x00000040ff9a7424 */ /* 0x000fc600078e00ff */
[----:B------:R-:W-:Y:S02]  /*0ea0*/  IADD3 R155, R153, 0x1e800, RZ ;  /* 0x0001e800999b7810 */ /* 0x000fe40007ffe0ff */
[----:B------:R-:W-:Y:S01]  /*0eb0*/  SEL R154, R154, 0xffffffc0, !P2 ;  /* 0xffffffc09a9a7807 */ /* 0x000fe20005000000 */
[----:B------:R-:W-:Y:S01]  /*0ec0*/  IMAD.MOV.U32 R152, RZ, RZ, RZ ;  /* 0x000000ffff987224 */ /* 0x000fe200078e00ff */
[----:B------:R-:W-:Y:S01]  /*0ed0*/  UMOV UR36, URZ ;  /* 0x0000003f00247c82 */ /* 0x000fe20008000000 */
[----:B--2---:R-:W-:-:S05]  /*0ee0*/  LOP3.LUT R4, R20, 0x1, RZ, 0xfc, !PT ;  /* 0x0000000114047812 */ /* 0x004fca00078efcff */
[----:B------:R0:W-:Y:S02]  /*0ef0*/  STL [R1+0x20], R4 ;  /* 0x0000200401007387 */ /* 0x0001e40000100800 */
[----:B0-----:R-:W-:Y:S02]  /*0f00*/  IMAD.SHL.U32 R4, R3, 0x8, RZ ;  /* 0x0000000803047824 */ /* 0x001fe400078e00ff */
[----:B------:R-:W-:Y:S01]  /*0f10*/  IMAD.SHL.U32 R3, R14, 0x2, RZ ;  /* 0x000000020e037824 */ /* 0x000fe200078e00ff */
[----:B------:R-:W-:Y:S02]  /*0f20*/  STL [R1+0x64], RZ ;  /* 0x000064ff01007387 */ /* 0x000fe40000100800 */
[----:B------:R-:W-:Y:S02]  /*0f30*/  SHF.R.S32.HI R0, RZ, 0x1f, R4 ;  /* 0x0000001fff007819 */ /* 0x000fe40000011404 */
[----:B------:R0:W-:Y:S01]  /*0f40*/  STL [R1+0x38], R4 ;  /* 0x0000380401007387 */ /* 0x0001e20000100800 */
[C---:B------:R-:W-:Y:S01]  /*0f50*/  IADD3 R12, R3.reuse, 0x8, RZ ;  /* 0x00000008030c7810 */ /* 0x040fe20007ffe0ff */
[----:B------:R-:W-:-:S02]  /*0f60*/  VIADD R11, R3, 0x10 ;  /* 0x00000010030b7836 */ /* 0x000fc40000000000 */
[----:B------:R-:W-:Y:S01]  /*0f70*/  STL [R1+0x60], R3 ;  /* 0x0000600301007387 */ /* 0x000fe20000100800 */
[----:B------:R-:W-:-:S03]  /*0f80*/  VIADD R10, R3, 0x20 ;  /* 0x00000020030a7836 */ /* 0x000fc60000000000 */
[----:B------:R1:W-:Y:S01]  /*0f90*/  STL [R1+0x90], R0 ;  /* 0x0000900001007387 */ /* 0x0003e20000100800 */
[C---:B------:R-:W-:Y:S01]  /*0fa0*/  VIADD R9, R3.reuse, 0x28 ;  /* 0x0000002803097836 */ /* 0x040fe20000000000 */
[----:B------:R-:W-:Y:S01]  /*0fb0*/  SHF.R.S32.HI R2, RZ, 0x1f, R12 ;  /* 0x0000001fff027819 */ /* 0x000fe2000001140c */
[C---:B0-----:R-:W-:Y:S01]  /*0fc0*/  VIADD R4, R3.reuse, 0x30 ;  /* 0x0000003003047836 */ /* 0x041fe20000000000 */
[----:B------:R-:W-:Y:S01]  /*0fd0*/  STL [R1+0x58], R12 ;  /* 0x0000580c01007387 */ /* 0x000fe20000100800 */
[----:B-1----:R-:W-:-:S03]  /*0fe0*/  VIADD R0, R3, 0x18 ;  /* 0x0000001803007836 */ /* 0x002fc60000000000 */
[----:B------:R0:W-:Y:S01]  /*0ff0*/  STL [R1+0x54], R11 ;  /* 0x0000540b01007387 */ /* 0x0001e20000100800 */
[----:B------:R-:W-:-:S03]  /*1000*/  VIADD R3, R3, 0x38 ;  /* 0x0000003803037836 */ /* 0x000fc60000000000 */
[----:B------:R-:W-:Y:S04]  /*1010*/  STL [R1+0x50], R0 ;  /* 0x0000500001007387 */ /* 0x000fe80000100800 */
[----:B------:R1:W-:Y:S01]  /*1020*/  STL [R1+0x4c], R10 ;  /* 0x00004c0a01007387 */ /* 0x0003e20000100800 */
[----:B0-----:R-:W-:-:S03]  /*1030*/  SHF.R.S32.HI R11, RZ, 0x1f, R11 ;  /* 0x0000001fff0b7819 */ /* 0x001fc6000001140b */
[----:B------:R0:W-:Y:S04]  /*1040*/  STL [R1+0x48], R9 ;  /* 0x0000480901007387 */ /* 0x0001e80000100800 */
[----:B------:R-:W-:Y:S04]  /*1050*/  STL [R1+0x44], R4 ;  /* 0x0000440401007387 */ /* 0x000fe80000100800 */
[----:B------:R2:W-:Y:S01]  /*1060*/  STL [R1+0x80], R2 ;  /* 0x0000800201007387 */ /* 0x0005e20000100800 */
[----:B-1----:R-:W-:-:S03]  /*1070*/  SHF.R.S32.HI R10, RZ, 0x1f, R10 ;  /* 0x0000001fff0a7819 */ /* 0x002fc6000001140a */
[----:B------:R1:W-:Y:S01]  /*1080*/  STL [R1+0x40], R3 ;  /* 0x0000400301007387 */ /* 0x0003e20000100800 */
[----:B0-----:R-:W-:Y:S02]  /*1090*/  SHF.R.S32.HI R9, RZ, 0x1f, R9 ;  /* 0x0000001fff097819 */ /* 0x001fe40000011409 */
[----:B--2---:R-:W-:Y:S01]  /*10a0*/  SHF.R.S32.HI R2, RZ, 0x1f, R0 ;  /* 0x0000001fff027819 */ /* 0x004fe20000011400 */
[----:B------:R-:W-:Y:S04]  /*10b0*/  STL [R1+0x7c], R11 ;  /* 0x00007c0b01007387 */ /* 0x000fe80000100800 */
[----:B------:R0:W-:Y:S01]  /*10c0*/  STL [R1+0x78], R2 ;  /* 0x0000780201007387 */ /* 0x0001e20000100800 */
[----:B------:R-:W-:Y:S01]  /*10d0*/  VIADD R0, R153, 0x1e820 ;  /* 0x0001e82099007836 */ /* 0x000fe20000000000 */
[----:B-1----:R-:W-:-:S02]  /*10e0*/  SHF.R.S32.HI R3, RZ, 0x1f, R3 ;  /* 0x0000001fff037819 */ /* 0x002fc40000011403 */
[----:B------:R-:W-:Y:S01]  /*10f0*/  STL [R1+0x74], R10 ;  /* 0x0000740a01007387 */ /* 0x000fe20000100800 */
[C---:B------:R-:W-:Y:S01]  /*1100*/  @P1 VIADD R0, R155.reuse, 0xffffffe0 ;  /* 0xffffffe09b001836 */ /* 0x040fe20000000000 */
[----:B0-----:R-:W-:Y:S02]  /*1110*/  SHF.R.S32.HI R2, RZ, 0x1f, R4 ;  /* 0x0000001fff027819 */ /* 0x001fe40000011404 */
[----:B------:R-:W-:Y:S04]  /*1120*/  STL [R1+0x70], R9 ;  /* 0x0000700901007387 */ /* 0x000fe80000100800 */
[----:B------:R0:W-:Y:S01]  /*1130*/  STL [R1+0x6c], R2 ;  /* 0x00006c0201007387 */ /* 0x0001e20000100800 */
[----:B------:R-:W-:-:S03]  /*1140*/  IMAD.IADD R155, R155, 0x1, R154 ;  /* 0x000000019b9b7824 */ /* 0x000fc600078e029a */
[----:B------:R-:W-:Y:S01]  /*1150*/  STL [R1+0x68], R3 ;  /* 0x0000680301007387 */ /* 0x000fe20000100800 */
[----:B0-----:R-:W-:-:S03]  /*1160*/  IMAD R2, R17, 0x8, R8 ;  /* 0x0000000811027824 */ /* 0x001fc600078e0208 */
[----:B------:R-:W-:Y:S01]  /*1170*/  STL [R1+0x14], R0 ;  /* 0x0000140001007387 */ /* 0x000fe20000100800 */
[----:B------:R-:W-:-:S03]  /*1180*/  IMAD.IADD R154, R154, 0x1, R0 ;  /* 0x000000019a9a7824 */ /* 0x000fc600078e0200 */
[----:B------:R0:W-:Y:S02]  /*1190*/  STL [R1+0x88], R2 ;  /* 0x0000880201007387 */ /* 0x0001e40000100800 */
[C---:B0-----:R-:W-:Y:S01]  /*11a0*/  VIADD R2, R0.reuse, 0x6000 ;  /* 0x0000600000027836 */ /* 0x041fe20000000000 */
[----:B------:R-:W-:-:S04]  /*11b0*/  IADD3 R0, R0, 0xc000, RZ ;  /* 0x0000c00000007810 */ /* 0x000fc80007ffe0ff */
[----:B------:R0:W-:Y:S04]  /*11c0*/  STL [R1+0x1c], R2 ;  /* 0x00001c0201007387 */ /* 0x0001e80000100800 */
[----:B------:R0:W-:Y:S02]  /*11d0*/  STL [R1+0x18], R0 ;  /* 0x0000180001007387 */ /* 0x0001e40000100800 */
.L_x_12340:
[----:B012-4-:R-:W0:Y:S01]  /*11e0*/  LDC.64 R2, c[0x0][0xc88] ;  /* 0x00032200ff027b82 */ /* 0x017e220000000a00 */
[----:B------:R-:W-:-:S07]  /*11f0*/  ULDC.64 UR4, c[0x0][0xa28] ;  /* 0x00028a0000047ab9 */ /* 0x000fce0000000a00 */
[----:B-----5:R-:W1:Y:S08]  /*1200*/  LDC.64 R10, c[0x0][0x418] ;  /* 0x00010600ff0a7b82 */ /* 0x020e700000000a00 */
[----:B------:R-:W2:Y:S01]  /*1210*/  LDC R0, c[0x0][0x424] ;  /* 0x00010900ff007b82 */ /* 0x000ea20000000800 */
[----:B0-----:R-:W-:-:S07]  /*1220*/  IMAD.WIDE R2, R7, 0x4, R2 ;  /* 0x0000000407027825 */ /* 0x001fce00078e0202 */
[----:B------:R-:W0:Y:S01]  /*1230*/  LDC R13, c[0x0][0x2f0] ;  /* 0x0000bc00ff0d7b82 */ /* 0x000e220000000800 */
[----:B---3--:R-:W3:Y:S01]  /*1240*/  LDG.E R4, desc[UR38][R2.64] ;  /* 0x0000002602047981 */ /* 0x008ee2000c1e1900 */
[----:B------:R-:W-:Y:S01]  /*1250*/  ISETP.NE.U32.AND P0, PT, RZ, UR4, PT ;  /* 0x00000004ff007c0c */ /* 0x000fe2000bf05070 */
[----:B------:R-:W-:-:S03]  /*1260*/  IMAD.MOV.U32 R7, RZ, RZ, RZ ;  /* 0x000000ffff077224 */ /* 0x000fc600078e00ff */
[----:B------:R-:W-:Y:S02]  /*1270*/  ISETP.NE.AND.EX P0, PT, RZ, UR5, PT, P0 ;  /* 0x00000005ff007c0c */ /* 0x000fe4000bf05300 */
[----:B---3--:R-:W-:Y:S01]  /*1280*/  SHF.R.S32.HI R12, RZ, 0x1f, R4 ;  /* 0x0000001fff0c7819 */ /* 0x008fe20000011404 */
[----:B------:R3:W-:Y:S10]  /*1290*/  STL [R1+0x24], R4 ;  /* 0x0000240401007387 */ /* 0x0007f40000100800 */
[C---:B------:R-:W-:Y:S01]  /*12a0*/  @P0 LEA R8, P1, R4.reuse, UR4, 0x2 ;  /* 0x0000000404080c11 */ /* 0x040fe2000f8210ff */
[----:B------:R3:W-:Y:S03]  /*12b0*/  STL [R1+0x3c], R12 ;  /* 0x00003c0c01007387 */ /* 0x0007e60000100800 */
[----:B------:R-:W-:Y:S01]  /*12c0*/  @P0 LEA.HI.X R9, R4, UR5, R12, 0x2, P1 ;  /* 0x0000000504090c11 */ /* 0x000fe200088f140c */
[----:B------:R-:W-:-:S02]  /*12d0*/  ULDC.64 UR4, c[0x0][0xa20] ;  /* 0x0002880000047ab9 */ /* 0x000fc40000000a00 */
[----:B------:R-:W-:Y:S02]  /*12e0*/  ISETP.NE.U32.AND P1, PT, RZ, UR4, PT ;  /* 0x00000004ff007c0c */ /* 0x000fe4000bf25070 */
[----:B------:R3:W5:Y:S01]  /*12f0*/  @P0 LDG.E R7, desc[UR38][R8.64] ;  /* 0x0000002608070981 */ /* 0x000762000c1e1900 */
[----:B-1----:R-:W-:Y:S02]  /*1300*/  ISETP.NE.U32.AND P0, PT, R10, RZ, PT ;  /* 0x000000ff0a00720c */ /* 0x002fe40003f05070 */
[----:B------:R-:W-:Y:S02]  /*1310*/  ISETP.NE.AND.EX P1, PT, RZ, UR5, PT, P1 ;  /* 0x00000005ff007c0c */ /* 0x000fe4000bf25310 */
[----:B------:R-:W-:-:S04]  /*1320*/  ISETP.NE.AND.EX P0, PT, R11, RZ, PT, P0 ;  /* 0x000000ff0b00720c */ /* 0x000fc80003f05300 */
[----:B--2---:R-:W-:-:S05]  /*1330*/  SEL R0, R0, 0x1, P0 ;  /* 0x0000000100007807 */ /* 0x004fca0000000000 */
[----:B0-----:R-:W-:Y:S02]  /*1340*/  IMAD R0, R0, R13, RZ ;  /* 0x0000000d00007224 */ /* 0x001fe400078e02ff */
[----:B------:R-:W-:-:S04]  /*1350*/  @P1 LEA R2, P2, R4, UR4, 0x2 ;  /* 0x0000000404021c11 */ /* 0x000fc8000f8410ff */
[----:B------:R-:W-:-:S05]  /*1360*/  @P1 LEA.HI.X R3, R4, UR5, R12, 0x2, P2 ;  /* 0x0000000504031c11 */ /* 0x000fca00090f140c */
[----:B------:R3:W5:Y:S01]  /*1370*/  @P1 LDG.E R0, desc[UR38][R2.64] ;  /* 0x0000002602001981 */ /* 0x000762000c1e1900 */
[----:B------:R-:W-:Y:S05]  /*1380*/  @P1 BRA `(.L_x_12307) ;  /* 0x0000000000241947 */ /* 0x000fea0003800000 */
[----:B------:R-:W-:Y:S02]  /*1390*/  ULDC.64 UR4, c[0x0][0xa08] ;  /* 0x0002820000047ab9 */ /* 0x000fe40000000a00 */
[----:B------:R-:W-:-:S04]  /*13a0*/  ISETP.NE.U32.AND P0, PT, RZ, UR4, PT ;  /* 0x00000004ff007c0c */ /* 0x000fc8000bf05070 */
[----:B------:R-:W-:-:S13]  /*13b0*/  ISETP.NE.AND.EX P0, PT, RZ, UR5, PT, P0 ;  /* 0x00000005ff007c0c */ /* 0x000fda000bf05300 */
[----:B------:R-:W-:Y:S05]  /*13c0*/  @!P0 BRA `(.L_x_12307) ;  /* 0x0000000000148947 */ /* 0x000fea0003800000 */
[----:B---3--:R-:W0:Y:S02]  /*13d0*/  LDC.64 R2, c[0x0][0xa08] ;  /* 0x00028200ff027b82 */ /* 0x008e240000000a00 */
[----:B0-----:R-:W-:-:S05]  /*13e0*/  IMAD.WIDE R2, R4, 0x4, R2 ;  /* 0x0000000404027825 */ /* 0x001fca00078e0202 */
[----:B-----5:R-:W2:Y:S04]  /*13f0*/  LDG.E R0, desc[UR38][R2.64] ;  /* 0x0000002602007981 */ /* 0x020ea8000c1e1900 */
[----:B------:R-:W2:Y:S02]  /*1400*/  LDG.E R9, desc[UR38][R2.64+0x4] ;  /* 0x0000042602097981 */ /* 0x000ea4000c1e1900 */
[----:B--2---:R-:W-:-:S07]  /*1410*/  IMAD.IADD R0, R9, 0x1, -R0 ;  /* 0x0000000109007824 */ /* 0x004fce00078e0a00 */
.L_x_12307:
[----:B---3-5:R-:W-:Y:S01]  /*1420*/  IMAD.IADD R2, R0, 0x1, -R7 ;  /* 0x0000000100027824 */ /* 0x028fe200078e0a07 */
[----:B------:R-:W-:Y:S01]  /*1430*/  LOP3.LUT R3, R6, 0xff000000, RZ, 0xc0, !PT ;  /* 0xff00000006037812 */ /* 0x000fe200078ec0ff */
[----:B------:R-:W-:Y:S02]  /*1440*/  IMAD.MOV.U32 R16, RZ, RZ, RZ ;  /* 0x000000ffff107224 */ /* 0x000fe400078e00ff */
[C---:B------:R-:W-:Y:S01]  /*1450*/  VIADD R0, R2.reuse, 0xbf ;  /* 0x000000bf02007836 */ /* 0x040fe20000000000 */
[----:B------:R-:W-:Y:S02]  /*1460*/  SHF.R.U32.HI R3, RZ, 0x8, R3 ;  /* 0x00000008ff037819 */ /* 0x000fe40000011603 */
[----:B------:R-:W-:Y:S01]  /*1470*/  ISETP.GE.AND P0, PT, R2, 0x1, PT ;  /* 0x000000010200780c */ /* 0x000fe20003f06270 */
[----:B------:R-:W-:Y:S01]  /*1480*/  IMAD.HI R4, R0, 0x2aaaaaab, RZ ;  /* 0x2aaaaaab00047827 */ /* 0x000fe200078e02ff */
[----:B------:R-:W-:-:S04]  /*1490*/  LOP3.LUT R0, R6, 0xff0000, RZ, 0xc0, !PT ;  /* 0x00ff000006007812 */ /* 0x000fc800078ec0ff */
[----:B------:R-:W-:Y:S02]  /*14a0*/  LEA.HI R0, R0, R3, RZ, 0x10 ;  /* 0x0000000300007211 */ /* 0x000fe400078f80ff */
[----:B------:R-:W-:Y:S02]  /*14b0*/  SHF.R.U32.HI R7, RZ, 0x1f, R4 ;  /* 0x0000001fff077819 */ /* 0x000fe40000011604 */
[----:B------:R-:W-:Y:S02]  /*14c0*/  LOP3.LUT R14, R0, 0xff, RZ, 0xc0, !PT ;  /* 0x000000ff000e7812 */ /* 0x000fe400078ec0ff */
[----:B------:R-:W-:Y:S02]  /*14d0*/  SHF.R.U32.HI R8, RZ, 0x10, R0 ;  /* 0x00000010ff087819 */ /* 0x000fe40000011600 */
[----:B------:R-:W-:Y:S01]  /*14e0*/  LEA.HI.SX32 R11, R4, R7, 0x1b ;  /* 0x00000007040b7211 */ /* 0x000fe200078fdaff */
[----:B------:R0:W-:Y:S04]  /*14f0*/  STL [R1+0x5c], R14 ;  /* 0x00005c0e01007387 */ /* 0x0001e80000100800 */
[----:B------:R0:W-:Y:S01]  /*1500*/  STL [R1+0x2c], R8 ;  /* 0x00002c0801007387 */ /* 0x0001e20000100800 */
[----:B------:R-:W-:Y:S05]  /*1510*/  @!P0 BRA `(.L_x_12308) ;  /* 0x0000000000748947 */ /* 0x000fea0003800000 */
[----:B------:R-:W1:Y:S01]  /*1520*/  LDC R0, c[0x0][0x9f0] ;  /* 0x00027c00ff007b82 */ /* 0x000e620000000800 */
[----:B------:R-:W-:-:S04]  /*1530*/  ISETP.NE.AND P0, PT, R8, RZ, PT ;  /* 0x000000ff0800720c */ /* 0x000fc80003f05270 */
[----:B-1----:R-:W-:-:S04]  /*1540*/  SEL R12, R8, R0, P0 ;  /* 0x00000000080c7207 */ /* 0x002fc80000000000 */
[-C--:B------:R-:W-:Y:S02]  /*1550*/  IABS R4, R12.reuse ;  /* 0x0000000c00047213 */ /* 0x080fe40000000000 */
[----:B------:R-:W-:Y:S02]  /*1560*/  IADD3 R0, R11, -0x1, R12 ;  /* 0xffffffff0b007810 */ /* 0x000fe40007ffe00c */
[----:B------:R-:W1:Y:S01]  /*1570*/  I2F.RP R3, R4 ;  /* 0x0000000400037306 */ /* 0x000e620000209400 */
[----:B------:R-:W-:Y:S02]  /*1580*/  IABS R13, R12 ;  /* 0x0000000c000d7213 */ /* 0x000fe40000000000 */
[----:B------:R-:W-:Y:S02]  /*1590*/  IABS R10, R0 ;  /* 0x00000000000a7213 */ /* 0x000fe40000000000 */
[----:B------:R-:W-:-:S04]  /*15a0*/  LOP3.LUT R0, R0, R12, RZ, 0x3c, !PT ;  /* 0x0000000c00007212 */ /* 0x000fc800078e3cff */
[----:B------:R-:W-:Y:S01]  /*15b0*/  ISETP.GE.AND P2, PT, R0, RZ, PT ;  /* 0x000000ff0000720c */ /* 0x000fe20003f46270 */
[----:B-1----:R-:W0:Y:S02]  /*15c0*/  MUFU.RCP R3, R3 ;  /* 0x0000000300037308 */ /* 0x002e240000001000 */
        /* <DEDUP_REMOVED lines=16> */
[----:B------:R-:W-:-:S04]  /*16d0*/  @!P1 LOP3.LUT R9, RZ, R12, RZ, 0x33, !PT ;  /* 0x0000000cff099212 */ /* 0x000fc800078e33ff */
[----:B------:R-:W-:-:S07]  /*16e0*/  MOV R16, R9 ;  /* 0x0000000900107202 */ /* 0x000fce0000000f00 */
.L_x_12308:
[-C--:B------:R-:W-:Y:S01]  /*16f0*/  IMAD R3, R14, R16.reuse, RZ ;  /* 0x000000100e037224 */ /* 0x080fe200078e02ff */
[----:B------:R-:W-:Y:S01]  /*1700*/  LOP3.LUT R0, R6, 0xffff, RZ, 0xc0, !PT ;  /* 0x0000ffff06007812 */ /* 0x000fe200078ec0ff */
[----:B------:R-:W-:Y:S01]  /*1710*/  STL [R1+0x34], R5 ;  /* 0x0000340501007387 */ /* 0x000fe20000100800 */
[----:B------:R-:W-:Y:S01]  /*1720*/  PLOP3.LUT P0, PT, PT, PT, PT, 0x80, 0x0 ;  /* 0x000000000000781c */ /* 0x000fe20003f0f070 */
[----:B------:R-:W-:Y:S01]  /*1730*/  IMAD.MOV.U32 R50, RZ, RZ, RZ ;  /* 0x000000ffff327224 */ /* 0x000fe200078e00ff */
[----:B------:R-:W-:Y:S01]  /*1740*/  VIADDMNMX R16, R3, R16, R11, PT ;  /* 0x0000001003107246 */ /* 0x000fe2000380010b */
[----:B------:R-:W-:Y:S01]  /*1750*/  STL [R1+0x10], R3 ;  /* 0x0000100301007387 */ /* 0x000fe20000100800 */
[----:B------:R-:W-:Y:S02]  /*1760*/  CS2R R150, SRZ ;  /* 0x0000000000967805 */ /* 0x000fe4000001ff00 */
[----:B------:R-:W-:Y:S02]  /*1770*/  CS2R R34, SRZ ;  /* 0x0000000000227805 */ /* 0x000fe4000001ff00 */
[----:B------:R-:W-:Y:S01]  /*1780*/  ISETP.GT.AND P1, PT, R16, R3, PT ;  /* 0x000000031000720c */ /* 0x000fe20003f24270 */
        /* <DEDUP_REMOVED lines=10> */
[----:B-1----:R-:W-:Y:S01]  /*1830*/  IMAD.MOV.U32 R0, RZ, RZ, RZ ;  /* 0x000000ffff007224 */ /* 0x002fe200078e00ff */
[----:B------:R-:W-:Y:S02]  /*1840*/  CS2R R24, SRZ ;  /* 0x0000000000187805 */ /* 0x000fe4000001ff00 */
[----:B------:R-:W-:Y:S02]  /*1850*/  CS2R R38, SRZ ;  /* 0x0000000000267805 */ /* 0x000fe4000001ff00 */
[----:B------:R-:W-:Y:S02]  /*1860*/  CS2R R22, SRZ ;  /* 0x0000000000167805 */ /* 0x000fe4000001ff00 */
[----:B------:R-:W-:-:S02]  /*1870*/  CS2R R36, SRZ ;  /* 0x0000000000247805 */ /* 0x000fc4000001ff00 */
[----:B------:R-:W-:Y:S01]  /*1880*/  CS2R R20, SRZ ;  /* 0x0000000000147805 */ /* 0x000fe2000001ff00 */
[----:B------:R-:W-:Y:S06]  /*1890*/  @!P1 BRA `(.L_x_12309) ;  /* 0x0000007c00409947 */ /* 0x000fec0003800000 */
[----:B------:R-:W1:Y:S02]  /*18a0*/  S2R R3, SR_TID.X ;  /* 0x0000000000037919 */ /* 0x000e640000002100 */
[----:B-1----:R-:W-:-:S05]  /*18b0*/  VIADD R4, R3, 0xffffff80 ;  /* 0xffffff8003047836 */ /* 0x002fca0000000000 */
[----:B------:R-:W-:-:S04]  /*18c0*/  SHF.R.S32.HI R3, RZ, 0x1f, R4 ;  /* 0x0000001fff037819 */ /* 0x000fc80000011404 */
[----:B------:R-:W-:-:S04]  /*18d0*/  LEA.HI R3, R3, R4, RZ, 0x7 ;  /* 0x0000000403037211 */ /* 0x000fc800078f38ff */
[----:B------:R-:W-:-:S05]  /*18e0*/  SHF.R.S32.HI R3, RZ, 0x7, R3 ;  /* 0x00000007ff037819 */ /* 0x000fca0000011403 */
[----:B------:R-:W1:Y:S02]  /*18f0*/  SHFL.IDX PT, R0, R3, RZ, 0x1f ;  /* 0x00001fff03007589 */ /* 0x000e6400000e0000 */
[----:B-1----:R-:W-:-:S13]  /*1900*/  R2UR UR40, R0 ;  /* 0x00000000002872ca */ /* 0x002fda00000e0000 */
[----:B------:R-:W-:-:S04]  /*1910*/  UIMAD.WIDE UR4, UR40, 0x55555556, URZ ;  /* 0x55555556280478a5 */ /* 0x000fc8000f8e023f */
[----:B------:R-:W-:Y:S02]  /*1920*/  ULEA.HI UR41, UR5, UR5, URZ, 0x1 ;  /* 0x0000000505297291 */ /* 0x000fe4000f8f083f */
[----:B------:R-:W-:Y:S02]  /*1930*/  UIADD3 UR5, UR37, 0x1e800, URZ ;  /* 0x0001e80025057890 */ /* 0x000fe4000fffe03f */
[----:B------:R-:W-:Y:S02]  /*1940*/  UIMAD UR41, UR41, -0x3, UR40 ;  /* 0xfffffffd292978a4 */ /* 0x000fe4000f8e0228 */
[----:B------:R-:W-:Y:S02]  /*1950*/  ULOP3.LUT UP0, URZ, UR5, 0x3ff, URZ, 0xc0, !UPT ;  /* 0x000003ff053f7892 */ /* 0x000fe4000f80c03f */
[----:B------:R-:W-:-:S04]  /*1960*/  ULEA UR4, UR41, UR37, 0xd ;  /* 0x0000002529047291 */ /* 0x000fc8000f8e683f */
[----:B------:R-:W-:Y:S01]  /*1970*/  PLOP3.LUT P0, PT, PT, PT, UP0, 0x80, 0x0 ;  /* 0x000000000000781c */ /* 0x000fe20003f0f008 */
[----:B------:R-:W-:-:S04]  /*1980*/  UIADD3 UR4, UR4, 0xc400, URZ ;  /* 0x0000c40004047890 */ /* 0x000fc8000fffe03f */
[----:B------:R-:W-:-:S04]  /*1990*/  USHF.R.U32.HI UR4, URZ, 0x4, UR4 ;  /* 0x000000043f047899 */ /* 0x000fc80008011604 */
[----:B------:R-:W-:-:S04]  /*19a0*/  ULOP3.LUT UR42, UR4, 0x3fff, URZ, 0xc0, !UPT ;  /* 0x00003fff042a7892 */ /* 0x000fc8000f8ec03f */
[----:B------:R-:W-:Y:S08]  /*19b0*/  @!P0 BRA `(.L_x_12310) ;  /* 0x0000000000408947 */ /* 0x000ff00003800000 */
        /* <DEDUP_REMOVED lines=16> */
.L_x_12310:
[----:B------:R-:W2:Y:S04]  /*1ac0*/  LDL R18, [R1+0x64] ;  /* 0x0000640001127983 */ /* 0x000ea80000100800 */
[----:B------:R-:W3:Y:S01]  /*1ad0*/  LDL R17, [R1+0x20] ;  /* 0x0000200001117983 */ /* 0x000ee20000100800 */
[----:B--2---:R-:W-:-:S04]  /*1ae0*/  LEA.HI R0, R18, R18, RZ, 0x1 ;  /* 0x0000001212007211 */ /* 0x004fc800078f08ff */
[----:B------:R-:W-:Y:S02]  /*1af0*/  LOP3.LUT R0, R0, 0xfffffffe, RZ, 0xc0, !PT ;  /* 0xfffffffe00007812 */ /* 0x000fe400078ec0ff */
[----:B---3--:R-:W-:-:S03]  /*1b00*/  ISETP.NE.AND P0, PT, R17, 0x3, PT ;  /* 0x000000031100780c */ /* 0x008fc60003f05270 */
[----:B------:R-:W-:-:S05]  /*1b10*/  IMAD.IADD R0, R18, 0x1, -R0 ;  /* 0x0000000112007824 */ /* 0x000fca00078e0a00 */
[----:B------:R-:W-:-:S04]  /*1b20*/  SHF.L.U32 R0, R0, 0x1f, RZ ;  /* 0x0000001f00007819 */ /* 0x000fc800000006ff */
[----:B------:R-:W1:Y:S02]  /*1b30*/  SYNCS.PHASECHK.TRANS64.TRYWAIT P1, [UR37+0x30800], R0 ;  /* 0x03080000ff0075a7 */ /* 0x000e640008020165 */
[----:B-1----:R-:W-:Y:S05]  /*1b40*/  @!P1 BRA `(.L_x_12311) ;  /* 0x000000f800249947 */ /* 0x002fea0003800000 */
.L_x_12451:
[----:B------:R-:W-:Y:S05]  /*1b50*/  @!P0 BRA `(.L_x_12312) ;  /* 0x0000000000048947 */ /* 0x000fea0003800000 */
[----:B------:R-:W-:Y:S01]  /*1b60*/  BPT.TRAP 0x1 ;  /* 0x000000040000795c */ /* 0x000fe20000300000 */
.L_x_12312:
[----:B-1----:R-:W-:Y:S02]  /*1b70*/  MOV R0, UR36 ;  /* 0x0000002400007c02 */ /* 0x002fe40008000f00 */
[----:B------:R-:W-:Y:S02]  /*1b80*/  SHF.L.U32 R3, R152, 0x1f, RZ ;  /* 0x0000001f98037819 */ /* 0x000fe400000006ff */
[----:B------:R-:W-:-:S04]  /*1b90*/  LEA R0, R0, UR37, 0x3 ;  /* 0x0000002500007c11 */ /* 0x000fc8000f8e18ff */
[----:B------:R1:W2:Y:S01]  /*1ba0*/  SYNCS.PHASECHK.TRANS64.TRYWAIT P2, [R0+URZ+0x30830], R3 ;  /* 0x03083003000075a7 */ /* 0x0002a2000804017f */
[----:B------:R-:W-:Y:S05]  /*1bb0*/  @!P0 BRA `(.L_x_12313) ;  /* 0x0000000000048947 */ /* 0x000fea0003800000 */
[----:B------:R-:W-:Y:S01]  /*1bc0*/  BPT.TRAP 0x1 ;  /* 0x000000040000795c */ /* 0x000fe20000300000 */
.L_x_12313:
[----:B------:R-:W3:Y:S01]  /*1bd0*/  S2R R4, SR_TID.X ;  /* 0x0000000000047919 */ /* 0x000ee20000002100 */
[----:B------:R-:W-:Y:S01]  /*1be0*/  IMAD.MOV.U32 R151, RZ, RZ, RZ ;  /* 0x000000ffff977224 */ /* 0x000fe200078e00ff */
[----:B---3--:R-:W-:Y:S01]  /*1bf0*/  LOP3.LUT P1, RZ, R4, 0x7f, RZ, 0xc0, !PT ;  /* 0x0000007f04ff7812 */ /* 0x008fe2000782c0ff */
[----:B--2---:R-:W-:-:S12]  /*1c00*/  @P2 BRA `(.L_x_12314) ;  /* 0x0000000000082947 */ /* 0x004fd80003800000 */
[----:B------:R-:W2:Y:S02]  /*1c10*/  SYNCS.PHASECHK.TRANS64.TRYWAIT P2, [R0+URZ+0x30830], R3 ;  /* 0x03083003000075a7 */ /* 0x000ea4000804017f */
[----:B--2---:R-:W-:Y:S05]  /*1c20*/  @!P2 BRA `(.L_x_12315) ;  /* 0x000000f80004a947 */ /* 0x004fea0003800000 */
.L_x_12314:
[----:B------:R-:W-:Y:S05]  /*1c30*/  WARPSYNC.ALL ;  /* 0x0000000000007948 */ /* 0x000fea0003800000 */
[----:B------:R-:W-:Y:S01]  /*1c40*/  UIADD3 UR4, UR37, 0x12400, URZ ;  /* 0x0001240025047890 */ /* 0x000fe2000fffe03f */
[----:B------:R-:W3:Y:S01]  /*1c50*/  LDL R137, [R1+0x60] ;  /* 0x0000600001897983 */ /* 0x000ee20000100800 */
[----:B------:R-:W-:Y:S01]  /*1c60*/  ULOP3.LUT UR12, UR42, 0x10000, URZ, 0xfc, !UPT ;  /* 0x000100002a0c7892 */ /* 0x000fe2000f8efc3f */
[----:B------:R-:W-:Y:S01]  /*1c70*/  WARPGROUP.ARRIVE ;  /* 0x00000000000079c5 */ /* 0x000fe20000000000 */
[----:B------:R-:W-:Y:S01]  /*1c80*/  USHF.R.U32.HI UR4, URZ, 0x4, UR4 ;  /* 0x000000043f047899 */ /* 0x000fe20008011604 */
[----:B-12---:R-:W-:Y:S01]  /*1c90*/  P2R R3, PR, RZ, 0x1 ;  /* 0x00000001ff037803 */ /* 0x006fe20000000000 */
[----:B------:R-:W-:Y:S01]  /*1ca0*/  UMOV UR13, 0x40000040 ;  /* 0x40000040000d7882 */ /* 0x000fe20000000000 */
[----:B------:R-:W-:Y:S01]  /*1cb0*/  UMOV UR15, 0x40000040 ;  /* 0x40000040000f7882 */ /* 0x000fe20000000000 */
[----:B------:R-:W-:-:S02]  /*1cc0*/  ULOP3.LUT UR4, UR4, 0x3fff, URZ, 0xc0, !UPT ;  /* 0x00003fff04047892 */ /* 0x000fc4000f8ec03f */
[----:B------:R-:W-:Y:S02]  /*1cd0*/  UIADD3 UR16, UR12, 0x2, URZ ;  /* 0x000000020c107890 */ /* 0x000fe4000fffe03f */
[----:B------:R-:W-:Y:S01]  /*1ce0*/  ULOP3.LUT UR4, UR4, 0x10000, URZ, 0xfc, !UPT ;  /* 0x0001000004047892 */ /* 0x000fe2000f8efc3f */
[----:B------:R-:W-:Y:S01]  /*1cf0*/  UMOV UR17, 0x40000040 ;  /* 0x4000004000117882 */ /* 0x000fe20000000000 */
[----:B------:R-:W-:Y:S02]  /*1d00*/  UMOV UR19, 0x40000040 ;  /* 0x4000004000137882 */ /* 0x000fe40000000000 */
[----:B------:R-:W-:Y:S02]  /*1d10*/  UIMAD UR14, UR36, 0x600, UR4 ;  /* 0x00000600240e78a4 */ /* 0x000fe4000f8e0204 */
[----:B------:R-:W-:Y:S02]  /*1d20*/  UIADD3 UR20, UR12, 0x4, URZ ;  /* 0x000000040c147890 */ /* 0x000fe4000fffe03f */
[----:B------:R-:W-:-:S02]  /*1d30*/  UIADD3 UR18, UR14, 0x2, URZ ;  /* 0x000000020e127890 */ /* 0x000fc4000fffe03f */
[----:B------:R-:W-:Y:S01]  /*1d40*/  UIADD3 UR22, UR14, 0x4, URZ ;  /* 0x000000040e167890 */ /* 0x000fe2000fffe03f */
[----:B------:R-:W-:Y:S02]  /*1d50*/  UMOV UR21, 0x40000040 ;  /* 0x4000004000157882 */ /* 0x000fe40000000000 */
[----:B------:R-:W-:Y:S01]  /*1d60*/  HGMMA.64x192x16.F32 R24, gdesc[UR12], RZ, !UPT, gsb0 ;  /* 0x02e000000c1879f0 */ /* 0x000fe2000c0008ff */
[----:B------:R-:W-:Y:S01]  /*1d70*/  UMOV UR23, 0x40000040 ;  /* 0x4000004000177882 */ /* 0x000fe20000000000 */
[----:B------:R-:W-:Y:S02]  /*1d80*/  UIADD3 UR24, UR12, 0x6, URZ ;  /* 0x000000060c187890 */ /* 0x000fe4000fffe03f */
[----:B------:R-:W-:Y:S01]  /*1d90*/  UIADD3 UR26, UR14, 0x6, URZ ;  /* 0x000000060e1a7890 */ /* 0x000fe2000fffe03f */
[----:B------:R-:W-:Y:S01]  /*1da0*/  UMOV UR25, 0x40000040 ;  /* 0x4000004000197882 */ /* 0x000fe20000000000 */
[----:B------:R-:W-:Y:S01]  /*1db0*/  UMOV UR27, 0x40000040 ;  /* 0x40000040001b7882 */ /* 0x000fe20000000000 */
[----:B------:R-:W-:Y:S01]  /*1dc0*/  ULDC UR5, c[0x0][0x9d8] ;  /* 0x0002760000057ab9 */ /* 0x000fe20000000800 */
[----:B------:R-:W-:Y:S01]  /*1dd0*/  ULDC UR6, c[0x0][0x988] ;  /* 0x0002620000067ab9 */ /* 0x000fe20000000800 */
[----:B------:R-:W-:-:S02]  /*1de0*/  WARPGROUP.DEPBAR.LE gsb0, 0x0 ;  /* 0x00008000000079c5 */ /* 0x000fc40000010000 */
[----:B------:R-:W-:-:S09]  /*1df0*/  WARPGROUP.ARRIVE ;  /* 0x00000000000079c5 */ /* 0x000fd20000000000 */
        /* <DEDUP_REMOVED lines=10> */
[----:B0-----:R-:W-:Y:S01]  /*1ea0*/  FMUL.FTZ R8, R28, UR5 ;  /* 0x000000051c087c20 */ /* 0x001fe20008410000 */
[----:B------:R-:W-:Y:S01]  /*1eb0*/  FMUL.FTZ R5, R26, UR5 ;  /* 0x000000051a057c20 */ /* 0x000fe20008410000 */
[----:B------:R-:W-:Y:S01]  /*1ec0*/  FMUL.FTZ R10, R29, UR5 ;  /* 0x000000051d0a7c20 */ /* 0x000fe20008410000 */
[----:B------:R-:W-:Y:S01]  /*1ed0*/  FMUL.FTZ R26, R51, UR5 ;  /* 0x00000005331a7c20 */ /* 0x000fe20008410000 */
[----:B------:R-:W0:Y:S01]  /*1ee0*/  MUFU.TANH R4, R4 ;  /* 0x0000000400047308 */ /* 0x000e220000002400 */
[----:B---3--:R-:W-:Y:S01]  /*1ef0*/  IADD3 R51, R2, 0xc0, -R137 ;  /* 0x000000c002337810 */ /* 0x008fe20007ffe889 */
[----:B------:R-:W-:Y:S01]  /*1f00*/  FMUL.FTZ R12, R32, UR5 ;  /* 0x00000005200c7c20 */ /* 0x000fe20008410000 */
[----:B------:R-:W-:Y:S01]  /*1f10*/  FMUL.FTZ R7, R27, UR5 ;  /* 0x000000051b077c20 */ /* 0x000fe20008410000 */
[----:B------:R-:W-:Y:S01]  /*1f20*/  FMUL.FTZ R14, R33, UR5 ;  /* 0x00000005210e7c20 */ /* 0x000fe20008410000 */
[----:B------:R-:W-:Y:S01]  /*1f30*/  FMUL.FTZ R9, R30, UR5 ;  /* 0x000000051e097c20 */ /* 0x000fe20008410000 */
[----:B------:R-:W-:Y:S01]  /*1f40*/  FMUL.FTZ R17, R36, UR5 ;  /* 0x0000000524117c20 */ /* 0x000fe20008410000 */
[----:B------:R-:W-:Y:S01]  /*1f50*/  FMUL.FTZ R11, R31, UR5 ;  /* 0x000000051f0b7c20 */ /* 0x000fe20008410000 */
[----:B------:R-:W1:Y:S01]  /*1f60*/  MUFU.TANH R6, R6 ;  /* 0x0000000600067308 */ /* 0x000e620000002400 */
[----:B------:R-:W-:-:S02]  /*1f70*/  IMAD R2, R16, -0xc0, R51 ;  /* 0xffffff4010027824 */ /* 0x000fc400078e0233 */
[----:B------:R-:W-:Y:S01]  /*1f80*/  FMUL.FTZ R120, R37, UR5 ;  /* 0x0000000525787c20 */ /* 0x000fe20008410000 */
[----:B------:R-:W-:Y:S01]  /*1f90*/  FMUL.FTZ R30, R59, UR5 ;  /* 0x000000053b1e7c20 */ /* 0x000fe20008410000 */
[----:B------:R-:W-:Y:S01]  /*1fa0*/  FMUL.FTZ R13, R34, UR5 ;  /* 0x00000005220d7c20 */ /* 0x000fe20008410000 */
[----:B------:R-:W-:Y:S01]  /*1fb0*/  FMUL.FTZ R20, R40, UR5 ;  /* 0x0000000528147c20 */ /* 0x000fe20008410000 */
[----:B------:R-:W-:Y:S01]  /*1fc0*/  FMUL.FTZ R130, R61, UR5 ;  /* 0x000000053d827c20 */ /* 0x000fe20008410000 */
[----:B------:R-:W-:Y:S01]  /*1fd0*/  FMUL.FTZ R15, R35, UR5 ;  /* 0x00000005230f7c20 */ /* 0x000fe20008410000 */
[----:B------:R-:W2:Y:S01]  /*1fe0*/  MUFU.TANH R8, R8 ;  /* 0x0000000800087308 */ /* 0x000ea20000002400 */
[C---:B------:R-:W-:Y:S01]  /*1ff0*/  ISETP.GT.AND P4, PT, R2.reuse, RZ, PT ;  /* 0x000000ff0200720c */ /* 0x040fe20003f84270 */
[----:B------:R-:W-:Y:S01]  /*2000*/  FMUL.FTZ R122, R41, UR5 ;  /* 0x00000005297a7c20 */ /* 0x000fe20008410000 */
[----:B------:R-:W-:Y:S01]  /*2010*/  ISETP.GT.AND P3, PT, R2, 0x1, PT ;  /* 0x000000010200780c */ /* 0x000fe20003f64270 */
[----:B------:R-:W-:Y:S01]  /*2020*/  FMUL.FTZ R18, R38, UR5 ;  /* 0x0000000526127c20 */ /* 0x000fe20008410000 */
[----:B------:R-:W-:Y:S01]  /*2030*/  FMUL.FTZ R121, R44, UR5 ;  /* 0x000000052c797c20 */ /* 0x000fe20008410000 */
[----:B------:R-:W-:Y:S01]  /*2040*/  FMUL.FTZ R19, R39, UR5 ;  /* 0x0000000527137c20 */ /* 0x000fe20008410000 */
[----:B------:R-:W-:Y:S01]  /*2050*/  FMUL.FTZ R124, R45, UR5 ;  /* 0x000000052d7c7c20 */ /* 0x000fe20008410000 */
[----:B------:R-:W3:Y:S01]  /*2060*/  MUFU.TANH R10, R10 ;  /* 0x0000000a000a7308 */ /* 0x000ee20000002400 */
[----:B------:R-:W-:Y:S01]  /*2070*/  ISETP.GT.AND P2, PT, R2, 0x8, PT ;  /* 0x000000080200780c */ /* 0x000fe20003f44270 */
[----:B------:R-:W-:Y:S01]  /*2080*/  FMUL.FTZ R31, R62, UR5 ;  /* 0x000000053e1f7c20 */ /* 0x000fe20008410000 */
[----:B------:R-:W-:Y:S01]  /*2090*/  FMUL.FTZ R21, R42, UR5 ;  /* 0x000000052a157c20 */ /* 0x000fe20008410000 */
[----:B------:R-:W-:Y:S01]  /*20a0*/  FMUL.FTZ R123, R48, UR5 ;  /* 0x00000005307b7c20 */ /* 0x000fe20008410000 */
[----:B------:R-:W-:Y:S01]  /*20b0*/  FMUL.FTZ R32, R63, UR5 ;  /* 0x000000053f207c20 */ /* 0x000fe20008410000 */
[----:B------:R-:W-:Y:S01]  /*20c0*/  FMUL.FTZ R22, R43, UR5 ;  /* 0x000000052b167c20 */ /* 0x000fe20008410000 */
[----:B------:R-:W-:Y:S01]  /*20d0*/  FMUL.FTZ R27, R54, UR5 ;  /* 0x00000005361b7c20 */ /* 0x000fe20008410000 */
[----:B------:R-:W4:Y:S01]  /*20e0*/  MUFU.TANH R5, R5 ;  /* 0x0000000500057308 */ /* 0x000f220000002400 */
[----:B0-----:R-:W-:Y:S01]  /*20f0*/  FSEL R4, R4, -INF , P4 ;  /* 0xff80000004047808 */ /* 0x001fe20002000000 */
[----:B------:R-:W-:Y:S01]  /*2100*/  FMUL.FTZ R126, R49, UR5 ;  /* 0x00000005317e7c20 */ /* 0x000fe20008410000 */
[----:B-1----:R-:W-:Y:S01]  /*2110*/  FSEL R6, R6, -INF , P3 ;  /* 0xff80000006067808 */ /* 0x002fe20001800000 */
[----:B------:R-:W-:Y:S01]  /*2120*/  FMUL.FTZ R24, R47, UR5 ;  /* 0x000000052f187c20 */ /* 0x000fe20008410000 */
[----:B------:R-:W-:Y:S01]  /*2130*/  FMUL.FTZ R23, R46, UR5 ;  /* 0x000000052e177c20 */ /* 0x000fe20008410000 */
[----:B------:R-:W-:Y:S01]  /*2140*/  FMUL.FTZ R125, R52, UR5 ;  /* 0x00000005347d7c20 */ /* 0x000fe20008410000 */
[----:B------:R-:W-:Y:S01]  /*2150*/  FMUL.FTZ R25, R50, UR5 ;  /* 0x0000000532197c20 */ /* 0x000fe20008410000 */
[----:B------:R-:W0:Y:S01]  /*2160*/  MUFU.TANH R12, R12 ;  /* 0x0000000c000c7308 */ /* 0x000e220000002400 */
[----:B------:R-:W-:Y:S01]  /*2170*/  ISETP.GT.AND P6, PT, R2, 0x9, PT ;  /* 0x000000090200780c */ /* 0x000fe20003fc4270 */
        /* <DEDUP_REMOVED lines=9> */
[----:B------:R-:W-:Y:S01]  /*2210*/  FMNMX.FTZ R59, R4, R6, !PT ;  /* 0x00000006043b7209 */ /* 0x000fe20007810000 */
[----:B------:R-:W-:Y:S01]  /*2220*/  FMUL.FTZ R35, R70, UR5 ;  /* 0x0000000546237c20 */ /* 0x000fe20008410000 */
[----:B------:R-:W-:Y:S01]  /*2230*/  FMUL.FTZ R131, R60, UR5 ;  /* 0x000000053c837c20 */ /* 0x000fe20008410000 */
[----:B------:R-:W-:Y:S01]  /*2240*/  FMUL.FTZ R28, R55, UR5 ;  /* 0x00000005371c7c20 */ /* 0x000fe20008410000 */
[----:B------:R-:W-:Y:S01]  /*2250*/  FMUL.FTZ R129, R64, UR5 ;  /* 0x0000000540817c20 */ /* 0x000fe20008410000 */
[----:B------:R-:W2:Y:S01]  /*2260*/  MUFU.TANH R14, R14 ;  /* 0x0000000e000e7308 */ /* 0x000ea20000002400 */
[----:B------:R-:W-:Y:S01]  /*2270*/  ISETP.GT.AND P5, PT, R2, 0x10, PT ;  /* 0x000000100200780c */ /* 0x000fe20003fa4270 */
[----:B------:R-:W-:Y:S01]  /*2280*/  FMUL.FTZ R36, R71, UR5 ;  /* 0x0000000547247c20 */ /* 0x000fe20008410000 */
[----:B------:R-:W-:Y:S01]  /*2290*/  FMUL.FTZ R135, R68, UR5 ;  /* 0x0000000544877c20 */ /* 0x000fe20008410000 */
[----:B------:R-:W-:Y:S01]  /*22a0*/  FMUL.FTZ R134, R69, UR5 ;  /* 0x0000000545867c20 */ /* 0x000fe20008410000 */
[----:B------:R-:W-:Y:S01]  /*22b0*/  FMUL.FTZ R133, R72, UR5 ;  /* 0x0000000548857c20 */ /* 0x000fe20008410000 */
[----:B------:R-:W-:Y:S01]  /*22c0*/  FMUL.FTZ R117, R117, UR5 ;  /* 0x0000000575757c20 */ /* 0x000fe20008410000 */
[----:B------:R-:W5:Y:S01]  /*22d0*/  LDL R137, [R1+0x14] ;  /* 0x0000140001897983 */ /* 0x000f620000100800 */
[----:B------:R-:W2:Y:S01]  /*22e0*/  MUFU.TANH R9, R9 ;  /* 0x0000000900097308 */ /* 0x000ea20000002400 */
[----:B---3--:R-:W-:Y:S01]  /*22f0*/  FSEL R10, R10, -INF , P6 ;  /* 0xff8000000a0a7808 */ /* 0x008fe20003000000 */
[----:B------:R-:W-:Y:S01]  /*2300*/  FMUL.FTZ R37, R74, UR5 ;  /* 0x000000054a257c20 */ /* 0x000fe20008410000 */
[----:B------:R-:W-:Y:S01]  /*2310*/  FMNMX.FTZ R61, R8, R59, !PT ;  /* 0x0000003b083d7209 */ /* 0x000fe20007810000 */
[----:B------:R-:W-:-:S04]  /*2320*/  FMUL.FTZ R74, R73, UR5 ;  /* 0x00000005494a7c20 */ /* 0x000fc80008410000 */
[----:B------:R-:W3:Y:S01]  /*2330*/  MUFU.TANH R17, R17 ;  /* 0x0000001100117308 */ /* 0x000ee20000002400 */
[----:B----4-:R-:W-:Y:S01]  /*2340*/  FSEL R5, R5, -INF , P4 ;  /* 0xff80000005057808 */ /* 0x010fe20002000000 */
[----:B------:R-:W-:-:S06]  /*2350*/  FMUL.FTZ R38, R75, UR5 ;  /* 0x000000054b267c20 */ /* 0x000fcc0008410000 */
[----:B------:R-:W4:Y:S01]  /*2360*/  MUFU.TANH R11, R11 ;  /* 0x0000000b000b7308 */ /* 0x000f220000002400 */
[----:B------:R-:W-:Y:S01]  /*2370*/  ISETP.GT.AND P4, PT, R2, 0x11, PT ;  /* 0x000000110200780c */ /* 0x000fe20003f84270 */
[----:B------:R-:W-:Y:S01]  /*2380*/  FMUL.FTZ R75, R76, UR5 ;  /* 0x000000054c4b7c20 */ /* 0x000fe20008410000 */
[----:B0-----:R-:W-:Y:S01]  /*2390*/  FSEL R12, R12, -INF , P5 ;  /* 0xff8000000c0c7808 */ /* 0x001fe20002800000 */
[----:B------:R-:W-:-:S04]  /*23a0*/  FMUL.FTZ R40, R79, UR5 ;  /* 0x000000054f287c20 */ /* 0x000fc80008410000 */
[----:B------:R-:W0:Y:S01]  /*23b0*/  MUFU.TANH R120, R120 ;  /* 0x0000007800787308 */ /* 0x000e220000002400 */
[----:B------:R-:W-:Y:S01]  /*23c0*/  FMNMX.FTZ R61, R10, R61, !PT ;  /* 0x0000003d0a3d7209 */ /* 0x000fe20007810000 */
[----:B------:R-:W-:Y:S01]  /*23d0*/  FMUL.FTZ R79, R84, UR5 ;  /* 0x00000005544f7c20 */ /* 0x000fe20008410000 */
[----:B-1----:R-:W-:Y:S01]  /*23e0*/  FSEL R7, R7, -INF , P3 ;  /* 0xff80000007077808 */ /* 0x002fe20001800000 */
[----:B------:R-:W-:-:S04]  /*23f0*/  FMUL.FTZ R76, R77, UR5 ;  /* 0x000000054d4c7c20 */ /* 0x000fc80008410000 */
[----:B------:R-:W1:Y:S01]  /*2400*/  MUFU.TANH R13, R13 ;  /* 0x0000000d000d7308 */ /* 0x000e620000002400 */
[----:B------:R-:W-:Y:S01]  /*2410*/  ISETP.GT.AND P3, PT, R2, 0x18, PT ;  /* 0x000000180200780c */ /* 0x000fe20003f64270 */
[----:B------:R-:W-:Y:S01]  /*2420*/  FMUL.FTZ R77, R80, UR5 ;  /* 0x00000005504d7c20 */ /* 0x000fe20008410000 */
[----:B--2---:R-:W-:Y:S01]  /*2430*/  FSEL R14, R14, -INF , P4 ;  /* 0xff8000000e0e7808 */ /* 0x004fe20002000000 */
[----:B------:R-:W-:-:S04]  /*2440*/  FMUL.FTZ R39, R78, UR5 ;  /* 0x000000054e277c20 */ /* 0x000fc80008410000 */
[----:B------:R-:W2:Y:S01]  /*2450*/  MUFU.TANH R20, R20 ;  /* 0x0000001400147308 */ /* 0x000ea20000002400 */
[----:B------:R-:W-:Y:S01]  /*2460*/  FMNMX.FTZ R61, R12, R61, !PT ;  /* 0x0000003d0c3d7209 */ /* 0x000fe20007810000 */
[----:B------:R-:W-:Y:S01]  /*2470*/  FMUL.FTZ R78, R81, UR5 ;  /* 0x00000005514e7c20 */ /* 0x000fe20008410000 */
[----:B------:R-:W-:Y:S01]  /*2480*/  FSEL R9, R9, -INF , P2 ;  /* 0xff80000009097808 */ /* 0x000fe20001000000 */
[----:B------:R-:W-:Y:S01]  /*2490*/  FMUL.FTZ R44, R85, UR5 ;  /* 0x00000005552c7c20 */ /* 0x000fe20008410000 */
[----:B------:R-:W-:-:S03]  /*24a0*/  FMUL.FTZ R41, R82, UR5 ;  /* 0x0000000552297c20 */ /* 0x000fc60008410000 */
[----:B------:R-:W2:Y:S01]  /*24b0*/  MUFU.TANH R15, R15 ;  /* 0x0000000f000f7308 */ /* 0x000ea20000002400 */
[----:B------:R-:W-:Y:S01]  /*24c0*/  ISETP.GT.AND P2, PT, R2, 0x19, PT ;  /* 0x000000190200780c */ /* 0x000fe20003f44270 */
[----:B------:R-:W-:Y:S01]  /*24d0*/  FMUL.FTZ R46, R88, UR5 ;  /* 0x00000005582e7c20 */ /* 0x000fe20008410000 */
[----:B---3--:R-:W-:Y:S01]  /*24e0*/  FSEL R17, R17, -INF , P3 ;  /* 0xff80000011117808 */ /* 0x008fe20001800000 */
[----:B------:R-:W-:-:S04]  /*24f0*/  FMUL.FTZ R42, R83, UR5 ;  /* 0x00000005532a7c20 */ /* 0x000fc80008410000 */
[----:B------:R-:W3:Y:S01]  /*2500*/  MUFU.TANH R122, R122 ;  /* 0x0000007a007a7308 */ /* 0x000ee20000002400 */
[----:B------:R-:W-:Y:S01]  /*2510*/  FMNMX.FTZ R62, R14, R61, !PT ;  /* 0x0000003d0e3e7209 */ /* 0x000fe20007810000 */
[----:B------:R-:W-:Y:S01]  /*2520*/  FMUL.FTZ R48, R89, UR5 ;  /* 0x0000000559307c20 */ /* 0x000fe20008410000 */
[----:B----4-:R-:W-:Y:S01]  /*2530*/  FSEL R11, R11, -INF , P6 ;  /* 0xff8000000b0b7808 */ /* 0x010fe20003000000 */
[----:B------:R-:W-:-:S04]  /*2540*/  FMUL.FTZ R43, R86, UR5 ;  /* 0x00000005562b7c20 */ /* 0x000fc80008410000 */
[----:B------:R-:W4:Y:S01]  /*2550*/  MUFU.TANH R18, R18 ;  /* 0x0000001200127308 */ /* 0x000f220000002400 */
[----:B------:R-:W-:Y:S01]  /*2560*/  ISETP.GT.AND P6, PT, R2, 0x20, PT ;  /* 0x000000200200780c */ /* 0x000fe20003fc4270 */
[----:B------:R-:W-:Y:S01]  /*2570*/  FMUL.FTZ R45, R87, UR5 ;  /* 0x00000005572d7c20 */ /* 0x000fe20008410000 */
[----:B0-----:R-:W-:Y:S01]  /*2580*/  FSEL R54, R120, -INF , P2 ;  /* 0xff80000078367808 */ /* 0x001fe20001000000 */
[----:B------:R-:W-:-:S04]  /*2590*/  FMUL.FTZ R47, R90, UR5 ;  /* 0x000000055a2f7c20 */ /* 0x000fc80008410000 */
[----:B------:R-:W0:Y:S01]  /*25a0*/  MUFU.TANH R121, R121 ;  /* 0x0000007900797308 */ /* 0x000e220000002400 */
[----:B------:R-:W-:Y:S02]  /*25b0*/  FMNMX.FTZ R63, R17, R62, !PT ;  /* 0x0000003e113f7209 */ /* 0x000fe40007810000 */
[----:B-1----:R-:W-:-:S05]  /*25c0*/  FSEL R13, R13, -INF , P5 ;  /* 0xff8000000d0d7808 */ /* 0x002fca0002800000 */
[----:B------:R-:W1:Y:S01]  /*25d0*/  MUFU.TANH R19, R19 ;  /* 0x0000001300137308 */ /* 0x000e620000002400 */
[----:B------:R-:W-:Y:S02]  /*25e0*/  ISETP.GT.AND P5, PT, R2, 0x21, PT ;  /* 0x000000210200780c */ /* 0x000fe40003fa4270 */
[----:B--2---:R-:W-:-:S05]  /*25f0*/  FSEL R20, R20, -INF , P6 ;  /* 0xff80000014147808 */ /* 0x004fca0003000000 */
[----:B------:R-:W2:Y:S01]  /*2600*/  MUFU.TANH R124, R124 ;  /* 0x0000007c007c7308 */ /* 0x000ea20000002400 */
[----:B------:R-:W-:Y:S02]  /*2610*/  FMNMX.FTZ R63, R54, R63, !PT ;  /* 0x0000003f363f7209 */ /* 0x000fe40007810000 */
[----:B------:R-:W-:-:S05]  /*2620*/  FSEL R15, R15, -INF , P4 ;  /* 0xff8000000f0f7808 */ /* 0x000fca0002000000 */
[----:B------:R-:W2:Y:S01]  /*2630*/  MUFU.TANH R21, R21 ;  /* 0x0000001500157308 */ /* 0x000ea20000002400 */
[----:B------:R-:W-:Y:S02]  /*2640*/  ISETP.GT.AND P4, PT, R2, 0x28, PT ;  /* 0x000000280200780c */ /* 0x000fe40003f84270 */
[----:B---3--:R-:W-:-:S05]  /*2650*/  FSEL R56, R122, -INF , P5 ;  /* 0xff8000007a387808 */ /* 0x008fca0002800000 */
[----:B------:R-:W3:Y:S01]  /*2660*/  MUFU.TANH R123, R123 ;  /* 0x0000007b007b7308 */ /* 0x000ee20000002400 */
[----:B------:R-:W-:Y:S02]  /*2670*/  FMNMX.FTZ R65, R20, R63, !PT ;  /* 0x0000003f14417209 */ /* 0x000fe40007810000 */
[----:B----4-:R-:W-:-:S05]  /*2680*/  FSEL R18, R18, -INF , P3 ;  /* 0xff80000012127808 */ /* 0x010fca0001800000 */
[----:B------:R-:W4:Y:S01]  /*2690*/  MUFU.TANH R22, R22 ;  /* 0x0000001600167308 */ /* 0x000f220000002400 */
[----:B------:R-:W-:Y:S02]  /*26a0*/  ISETP.GT.AND P3, PT, R2, 0x29, PT ;  /* 0x000000290200780c */ /* 0x000fe40003f64270 */
[----:B0-----:R-:W-:-:S05]  /*26b0*/  FSEL R57, R121, -INF , P4 ;  /* 0xff80000079397808 */ /* 0x001fca0002000000 */
[----:B------:R-:W0:Y:S01]  /*26c0*/  MUFU.TANH R126, R126 ;  /* 0x0000007e007e7308 */ /* 0x000e220000002400 */
[----:B------:R-:W-:-:S07]  /*26d0*/  FMNMX.FTZ R66, R56, R65, !PT ;  /* 0x0000004138427209 */ /* 0x000fce0007810000 */
[----:B------:R-:W0:Y:S01]  /*26e0*/  MUFU.TANH R24, R24 ;  /* 0x0000001800187308 */ /* 0x000e220000002400 */
[----:B-1----:R-:W-:-:S07]  /*26f0*/  FSEL R19, R19, -INF , P2 ;  /* 0xff80000013137808 */ /* 0x002fce0001000000 */
[----:B------:R-:W1:Y:S01]  /*2700*/  MUFU.TANH R23, R23 ;  /* 0x0000001700177308 */ /* 0x000e620000002400 */
[----:B------:R-:W-:Y:S02]  /*2710*/  ISETP.GT.AND P2, PT, R2, 0x30, PT ;  /* 0x000000300200780c */ /* 0x000fe40003f44270 */
[----:B--2---:R-:W-:-:S05]  /*2720*/  FSEL R58, R124, -INF , P3 ;  /* 0xff8000007c3a7808 */ /* 0x004fca0001800000 */
[----:B------:R-:W2:Y:S01]  /*2730*/  MUFU.TANH R125, R125 ;  /* 0x0000007d007d7308 */ /* 0x000ea20000002400 */
[----:B------:R-:W-:-:S07]  /*2740*/  FMNMX.FTZ R67, R57, R66, !PT ;  /* 0x0000004239437209 */ /* 0x000fce0007810000 */
[----:B------:R-:W2:Y:S01]  /*2750*/  MUFU.TANH R25, R25 ;  /* 0x0000001900197308 */ /* 0x000ea20000002400 */
[----:B------:R-:W-:-:S07]  /*2760*/  FSEL R21, R21, -INF , P6 ;  /* 0xff80000015157808 */ /* 0x000fce0003000000 */
[----:B------:R-:W-:Y:S01]  /*2770*/  MUFU.TANH R127, R127 ;  /* 0x0000007f007f7308 */ /* 0x000fe20000002400 */
[----:B------:R-:W-:-:S07]  /*2780*/  ISETP.GT.AND P6, PT, R2, 0x31, PT ;  /* 0x000000310200780c */ /* 0x000fce0003fc4270 */
[----:B------:R-:W2:Y:S01]  /*2790*/  MUFU.TANH R29, R29 ;  /* 0x0000001d001d7308 */ /* 0x000ea20000002400 */
[----:B---3--:R-:W-:Y:S02]  /*27a0*/  FSEL R59, R123, -INF , P2 ;  /* 0xff8000007b3b7808 */ /* 0x008fe40001000000 */
[----:B------:R-:W-:-:S05]  /*27b0*/  FMNMX.FTZ R66, R58, R67, !PT ;  /* 0x000000433a427209 */ /* 0x000fca0007810000 */
[----:B------:R-:W3:Y:S01]  /*27c0*/  MUFU.TANH R128, R128 ;  /* 0x0000008000807308 */ /* 0x000ee20000002400 */
[----:B----4-:R-:W-:-:S07]  /*27d0*/  FSEL R22, R22, -INF , P5 ;  /* 0xff80000016167808 */ /* 0x010fce0002800000 */
[----:B------:R-:W-:Y:S01]  /*27e0*/  MUFU.TANH R132, R132 ;  /* 0x0000008400847308 */ /* 0x000fe20000002400 */
[----:B------:R-:W-:-:S07]  /*27f0*/  ISETP.GT.AND P5, PT, R2, 0x38, PT ;  /* 0x000000380200780c */ /* 0x000fce0003fa4270 */
[----:B------:R-:W4:Y:S01]  /*2800*/  MUFU.TANH R30, R30 ;  /* 0x0000001e001e7308 */ /* 0x000f220000002400 */
[----:B0-----:R-:W-:-:S07]  /*2810*/  FSEL R60, R126, -INF , P6 ;  /* 0xff8000007e3c7808 */ /* 0x001fce0003000000 */
[----:B------:R-:W0:Y:S01]  /*2820*/  MUFU.TANH R34, R34 ;  /* 0x0000002200227308 */ /* 0x000e220000002400 */
[----:B------:R-:W-:Y:S02]  /*2830*/  FMNMX.FTZ R67, R59, R66, !PT ;  /* 0x000000423b437209 */ /* 0x000fe40007810000 */
[----:B------:R-:W-:-:S05]  /*2840*/  FSEL R24, R24, -INF , P3 ;  /* 0xff80000018187808 */ /* 0x000fca0001800000 */
[----:B------:R-:W0:Y:S01]  /*2850*/  MUFU.TANH R26, R26 ;  /* 0x0000001a001a7308 */ /* 0x000e220000002400 */
[----:B------:R-:W-:Y:S02]  /*2860*/  ISETP.GT.AND P3, PT, R2, 0x40, PT ;  /* 0x000000400200780c */ /* 0x000fe40003f64270 */
[----:B-1----:R-:W-:-:S05]  /*2870*/  FSEL R23, R23, -INF , P4 ;  /* 0xff80000017177808 */ /* 0x002fca0002000000 */
[----:B------:R-:W1:Y:S01]  /*2880*/  MUFU.TANH R35, R35 ;  /* 0x0000002300237308 */ /* 0x000e620000002400 */
[----:B------:R-:W-:Y:S02]  /*2890*/  ISETP.GT.AND P4, PT, R2, 0x39, PT ;  /* 0x000000390200780c */ /* 0x000fe40003f84270 */
[----:B--2---:R-:W-:Y:S02]  /*28a0*/  FSEL R61, R125, -INF , P5 ;  /* 0xff8000007d3d7808 */ /* 0x004fe40002800000 */
[----:B------:R-:W-:-:S03]  /*28b0*/  FMNMX.FTZ R70, R60, R67, !PT ;  /* 0x000000433c467209 */ /* 0x000fc60007810000 */
[----:B------:R-:W2:Y:S01]  /*28c0*/  MUFU.TANH R27, R27 ;  /* 0x0000001b001b7308 */ /* 0x000ea20000002400 */
[----:B------:R-:W-:Y:S02]  /*28d0*/  FSEL R25, R25, -INF , P2 ;  /* 0xff80000019197808 */ /* 0x000fe40001000000 */
[----:B------:R-:W-:Y:S02]  /*28e0*/  ISETP.GT.AND P2, PT, R2, 0x41, PT ;  /* 0x000000410200780c */ /* 0x000fe40003f44270 */
[----:B------:R-:W-:-:S03]  /*28f0*/  FSEL R29, R29, -INF , P3 ;  /* 0xff8000001d1d7808 */ /* 0x000fc60001800000 */
[----:B------:R-:W2:Y:S01]  /*2900*/  MUFU.TANH R131, R131 ;  /* 0x0000008300837308 */ /* 0x000ea20000002400 */
[----:B------:R-:W-:Y:S02]  /*2910*/  FSEL R63, R127, -INF , P3 ;  /* 0xff8000007f3f7808 */ /* 0x000fe40001800000 */
[----:B------:R-:W-:Y:S02]  /*2920*/  ISETP.GT.AND P3, PT, R2, 0x51, PT ;  /* 0x000000510200780c */ /* 0x000fe40003f64270 */
[----:B---3--:R-:W-:-:S03]  /*2930*/  FSEL R62, R128, -INF , P4 ;  /* 0xff800000803e7808 */ /* 0x008fc60002000000 */
[----:B------:R-:W3:Y:S01]  /*2940*/  MUFU.TANH R28, R28 ;  /* 0x0000001c001c7308 */ /* 0x000ee20000002400 */
[----:B------:R-:W-:Y:S02]  /*2950*/  FMNMX.FTZ R71, R61, R70, !PT ;  /* 0x000000463d477209 */ /* 0x000fe40007810000 */
[----:B----4-:R-:W-:Y:S02]  /*2960*/  FSEL R30, R30, -INF , P2 ;  /* 0xff8000001e1e7808 */ /* 0x010fe40001000000 */
[----:B------:R-:W-:-:S03]  /*2970*/  FSEL R64, R132, -INF , P2 ;  /* 0xff80000084407808 */ /* 0x000fc60001000000 */
[----:B------:R-:W4:Y:S01]  /*2980*/  MUFU.TANH R130, R130 ;  /* 0x0000008200827308 */ /* 0x000f220000002400 */
[----:B------:R-:W-:Y:S02]  /*2990*/  ISETP.GT.AND P2, PT, R2, 0x58, PT ;  /* 0x000000580200780c */ /* 0x000fe40003f44270 */
[----:B0-----:R-:W-:Y:S02]  /*29a0*/  FSEL R67, R34, -INF , P3 ;  /* 0xff80000022437808 */ /* 0x001fe40001800000 */
[----:B------:R-:W-:-:S03]  /*29b0*/  FMNMX.FTZ R34, R62, R71, !PT ;  /* 0x000000473e227209 */ /* 0x000fc60007810000 */
[----:B------:R-:W0:Y:S01]  /*29c0*/  MUFU.TANH R129, R129 ;  /* 0x0000008100817308 */ /* 0x000e220000002400 */
[----:B------:R-:W-:Y:S02]  /*29d0*/  FSEL R26, R26, -INF , P6 ;  /* 0xff8000001a1a7808 */ /* 0x000fe40003000000 */
[----:B-1----:R-:W-:Y:S02]  /*29e0*/  FSEL R70, R35, -INF , P2 ;  /* 0xff80000023467808 */ /* 0x002fe40001000000 */
[C---:B------:R-:W-:Y:S02]  /*29f0*/  ISETP.GT.AND P6, PT, R2.reuse, 0x48, PT ;  /* 0x000000480200780c */ /* 0x040fe40003fc4270 */
[----:B------:R-:W-:Y:S01]  /*2a00*/  FMNMX.FTZ R35, R63, R34, !PT ;  /* 0x000000223f237209 */ /* 0x000fe20007810000 */
[----:B------:R-:W1:Y:S01]  /*2a10*/  MUFU.TANH R136, R136 ;  /* 0x0000008800887308 */ /* 0x000e620000002400 */
[----:B--2---:R-:W-:Y:S02]  /*2a20*/  FSEL R27, R27, -INF , P5 ;  /* 0xff8000001b1b7808 */ /* 0x004fe40002800000 */
[----:B------:R-:W-:-:S02]  /*2a30*/  ISETP.GT.AND P5, PT, R2, 0x49, PT ;  /* 0x000000490200780c */ /* 0x000fc40003fa4270 */
[----:B------:R-:W-:-:S03]  /*2a40*/  FSEL R65, R131, -INF , P6 ;  /* 0xff80000083417808 */ /* 0x000fc60003000000 */
[----:B------:R-:W2:Y:S01]  /*2a50*/  MUFU.TANH R31, R31 ;  /* 0x0000001f001f7308 */ /* 0x000ea20000002400 */
[----:B------:R-:W-:Y:S02]  /*2a60*/  FMNMX.FTZ R34, R64, R35, !PT ;  /* 0x0000002340227209 */ /* 0x000fe40007810000 */
[----:B---3--:R-:W-:-:S05]  /*2a70*/  FSEL R28, R28, -INF , P4 ;  /* 0xff8000001c1c7808 */ /* 0x008fca0002000000 */
[----:B------:R-:W3:Y:S01]  /*2a80*/  MUFU.TANH R135, R135 ;  /* 0x0000008700877308 */ /* 0x000ee20000002400 */
[----:B------:R-:W-:Y:S02]  /*2a90*/  ISETP.GT.AND P4, PT, R2, 0x50, PT ;  /* 0x000000500200780c */ /* 0x000fe40003f84270 */
[----:B----4-:R-:W-:Y:S02]  /*2aa0*/  FSEL R66, R130, -INF , P5 ;  /* 0xff80000082427808 */ /* 0x010fe40002800000 */
[----:B------:R-:W-:-:S03]  /*2ab0*/  FMNMX.FTZ R35, R65, R34, !PT ;  /* 0x0000002241237209 */ /* 0x000fc60007810000 */
[----:B------:R-:W4:Y:S01]  /*2ac0*/  MUFU.TANH R32, R32 ;  /* 0x0000002000207308 */ /* 0x000f220000002400 */
[----:B0-----:R-:W-:Y:S02]  /*2ad0*/  FSEL R68, R129, -INF , P4 ;  /* 0xff80000081447808 */ /* 0x001fe40002000000 */
[----:B------:R-:W-:-:S05]  /*2ae0*/  FMNMX.FTZ R35, R66, R35, !PT ;  /* 0x0000002342237209 */ /* 0x000fca0007810000 */
[----:B------:R-:W0:Y:S01]  /*2af0*/  MUFU.TANH R134, R134 ;  /* 0x0000008600867308 */ /* 0x000e220000002400 */
[----:B-1----:R-:W-:-:S07]  /*2b00*/  FSEL R69, R136, -INF , P3 ;  /* 0xff80000088457808 */ /* 0x002fce0001800000 */
[----:B------:R-:W1:Y:S01]  /*2b10*/  MUFU.TANH R33, R33 ;  /* 0x0000002100217308 */ /* 0x000e620000002400 */
[----:B------:R-:W-:-:S07]  /*2b20*/  FMNMX.FTZ R84, R68, R35, !PT ;  /* 0x0000002344547209 */ /* 0x000fce0007810000 */
[----:B------:R-:W5:Y:S01]  /*2b30*/  MUFU.TANH R133, R133 ;  /* 0x0000008500857308 */ /* 0x000f620000002400 */
[----:B--2---:R-:W-:Y:S02]  /*2b40*/  FSEL R31, R31, -INF , P6 ;  /* 0xff8000001f1f7808 */ /* 0x004fe40003000000 */
[----:B------:R-:W-:-:S05]  /*2b50*/  ISETP.GT.AND P6, PT, R2, 0x59, PT ;  /* 0x000000590200780c */ /* 0x000fca0003fc4270 */
[----:B------:R-:W2:Y:S01]  /*2b60*/  MUFU.TANH R74, R74 ;  /* 0x0000004a004a7308 */ /* 0x000ea20000002400 */
[----:B---3--:R-:W-:Y:S02]  /*2b70*/  FSEL R71, R135, -INF , P2 ;  /* 0xff80000087477808 */ /* 0x008fe40001000000 */
[----:B------:R-:W-:-:S05]  /*2b80*/  FMNMX.FTZ R84, R69, R84, !PT ;  /* 0x0000005445547209 */ /* 0x000fca0007810000 */
[----:B------:R-:W3:Y:S01]  /*2b90*/  MUFU.TANH R75, R75 ;  /* 0x0000004b004b7308 */ /* 0x000ee20000002400 */
[----:B----4-:R-:W-:Y:S02]  /*2ba0*/  FSEL R32, R32, -INF , P5 ;  /* 0xff80000020207808 */ /* 0x010fe40002800000 */
[----:B------:R-:W-:Y:S02]  /*2bb0*/  ISETP.GT.AND P5, PT, R2, 0x60, PT ;  /* 0x000000600200780c */ /* 0x000fe40003fa4270 */
[----:B0-----:R-:W-:-:S03]  /*2bc0*/  FSEL R72, R134, -INF , P6 ;  /* 0xff80000086487808 */ /* 0x001fc60003000000 */
[----:B------:R-:W0:Y:S01]  /*2bd0*/  MUFU.TANH R36, R36 ;  /* 0x0000002400247308 */ /* 0x000e220000002400 */
[----:B------:R-:W-:Y:S02]  /*2be0*/  FMNMX.FTZ R35, R71, R84, !PT ;  /* 0x0000005447237209 */ /* 0x000fe40007810000 */
[----:B-1----:R-:W-:-:S05]  /*2bf0*/  FSEL R33, R33, -INF , P4 ;  /* 0xff80000021217808 */ /* 0x002fca0002000000 */
[----:B------:R-:W1:Y:S01]  /*2c00*/  MUFU.TANH R76, R76 ;  /* 0x0000004c004c7308 */ /* 0x000e620000002400 */
[----:B------:R-:W-:Y:S02]  /*2c10*/  ISETP.GT.AND P4, PT, R2, 0x61, PT ;  /* 0x000000610200780c */ /* 0x000fe40003f84270 */
[----:B-----5:R-:W-:Y:S02]  /*2c20*/  FSEL R73, R133, -INF , P5 ;  /* 0xff80000085497808 */ /* 0x020fe40002800000 */
[----:B------:R-:W-:-:S03]  /*2c30*/  FMNMX.FTZ R84, R72, R35, !PT ;  /* 0x0000002348547209 */ /* 0x000fc60007810000 */
[----:B------:R-:W4:Y:S01]  /*2c40*/  MUFU.TANH R37, R37 ;  /* 0x0000002500257308 */ /* 0x000f220000002400 */
[----:B------:R-:W-:Y:S02]  /*2c50*/  ISETP.GT.AND P3, PT, R2, 0x68, PT ;  /* 0x000000680200780c */ /* 0x000fe40003f64270 */
[----:B--2---:R-:W-:-:S05]  /*2c60*/  FSEL R74, R74, -INF , P4 ;  /* 0xff8000004a4a7808 */ /* 0x004fca0002000000 */
[----:B------:R-:W2:Y:S01]  /*2c70*/  MUFU.TANH R77, R77 ;  /* 0x0000004d004d7308 */ /* 0x000ea20000002400 */
[----:B------:R-:W-:-:S07]  /*2c80*/  FMNMX.FTZ R85, R73, R84, !PT ;  /* 0x0000005449557209 */ /* 0x000fce0007810000 */
[----:B------:R-:W5:Y:S01]  /*2c90*/  MUFU.TANH R38, R38 ;  /* 0x0000002600267308 */ /* 0x000f620000002400 */
[----:B------:R-:W-:Y:S02]  /*2ca0*/  ISETP.GT.AND P2, PT, R2, 0x69, PT ;  /* 0x000000690200780c */ /* 0x000fe40003f44270 */
[----:B---3--:R-:W-:-:S05]  /*2cb0*/  FSEL R75, R75, -INF , P3 ;  /* 0xff8000004b4b7808 */ /* 0x008fca0001800000 */
[----:B------:R-:W3:Y:S01]  /*2cc0*/  MUFU.TANH R78, R78 ;  /* 0x0000004e004e7308 */ /* 0x000ee20000002400 */
[----:B------:R-:W-:Y:S02]  /*2cd0*/  FMNMX.FTZ R84, R74, R85, !PT ;  /* 0x000000554a547209 */ /* 0x000fe40007810000 */
[----:B0-----:R-:W-:-:S05]  /*2ce0*/  FSEL R36, R36, -INF , P6 ;  /* 0xff80000024247808 */ /* 0x001fca0003000000 */
[----:B------:R-:W0:Y:S01]  /*2cf0*/  MUFU.TANH R39, R39 ;  /* 0x0000002700277308 */ /* 0x000e220000002400 */
[----:B------:R-:W-:Y:S02]  /*2d00*/  ISETP.GT.AND P6, PT, R2, 0x70, PT ;  /* 0x000000700200780c */ /* 0x000fe40003fc4270 */
[----:B-1----:R-:W-:-:S05]  /*2d10*/  FSEL R76, R76, -INF , P2 ;  /* 0xff8000004c4c7808 */ /* 0x002fca0001000000 */
[----:B------:R-:W1:Y:S01]  /*2d20*/  MUFU.TANH R79, R79 ;  /* 0x0000004f004f7308 */ /* 0x000e620000002400 */
[----:B------:R-:W-:Y:S02]  /*2d30*/  FMNMX.FTZ R85, R75, R84, !PT ;  /* 0x000000544b557209 */ /* 0x000fe40007810000 */
[----:B----4-:R-:W-:-:S05]  /*2d40*/  FSEL R37, R37, -INF , P5 ;  /* 0xff80000025257808 */ /* 0x010fca0002800000 */
[----:B------:R-:W4:Y:S01]  /*2d50*/  MUFU.TANH R40, R40 ;  /* 0x0000002800287308 */ /* 0x000f220000002400 */
[----:B------:R-:W-:Y:S01]  /*2d60*/  ISETP.GT.AND P5, PT, R2, 0x71, PT ;  /* 0x000000710200780c */ /* 0x000fe20003fa4270 */
[----:B------:R-:W-:Y:S01]  /*2d70*/  FMUL.FTZ R50, R92, UR5 ;  /* 0x000000055c327c20 */ /* 0x000fe20008410000 */
[----:B--2---:R-:W-:-:S05]  /*2d80*/  FSEL R77, R77, -INF , P6 ;  /* 0xff8000004d4d7808 */ /* 0x004fca0003000000 */
[----:B------:R-:W2:Y:S01]  /*2d90*/  MUFU.TANH R44, R44 ;  /* 0x0000002c002c7308 */ /* 0x000ea20000002400 */
[----:B------:R-:W-:Y:S01]  /*2da0*/  FMNMX.FTZ R84, R76, R85, !PT ;  /* 0x000000554c547209 */ /* 0x000fe20007810000 */
[----:B------:R-:W-:Y:S01]  /*2db0*/  FMUL.FTZ R52, R93, UR5 ;  /* 0x000000055d347c20 */ /* 0x000fe20008410000 */
[----:B-----5:R-:W-:-:S05]  /*2dc0*/  FSEL R38, R38, -INF , P4 ;  /* 0xff80000026267808 */ /* 0x020fca0002000000 */
[----:B------:R-:W5:Y:S01]  /*2dd0*/  MUFU.TANH R41, R41 ;  /* 0x0000002900297308 */ /* 0x000f620000002400 */
[----:B------:R-:W-:Y:S02]  /*2de0*/  ISETP.GT.AND P4, PT, R2, 0x78, PT ;  /* 0x000000780200780c */ /* 0x000fe40003f84270 */
[----:B---3--:R-:W-:-:S05]  /*2df0*/  FSEL R78, R78, -INF , P5 ;  /* 0xff8000004e4e7808 */ /* 0x008fca0002800000 */
[----:B------:R-:W3:Y:S01]  /*2e00*/  MUFU.TANH R46, R46 ;  /* 0x0000002e002e7308 */ /* 0x000ee20000002400 */
[----:B------:R-:W-:Y:S02]  /*2e10*/  FMNMX.FTZ R85, R77, R84, !PT ;  /* 0x000000544d557209 */ /* 0x000fe40007810000 */
[----:B0-----:R-:W-:-:S05]  /*2e20*/  FSEL R39, R39, -INF , P3 ;  /* 0xff80000027277808 */ /* 0x001fca0001800000 */
[----:B------:R-:W0:Y:S01]  /*2e30*/  MUFU.TANH R42, R42 ;  /* 0x0000002a002a7308 */ /* 0x000e220000002400 */
[----:B------:R-:W-:Y:S01]  /*2e40*/  ISETP.GT.AND P3, PT, R2, 0x79, PT ;  /* 0x000000790200780c */ /* 0x000fe20003f64270 */
[----:B------:R-:W-:Y:S01]  /*2e50*/  FMUL.FTZ R55, R96, UR5 ;  /* 0x0000000560377c20 */ /* 0x000fe20008410000 */
[----:B-1----:R-:W-:-:S05]  /*2e60*/  FSEL R79, R79, -INF , P4 ;  /* 0xff8000004f4f7808 */ /* 0x002fca0002000000 */
[----:B------:R-:W1:Y:S01]  /*2e70*/  MUFU.TANH R48, R48 ;  /* 0x0000003000307308 */ /* 0x000e620000002400 */
[----:B------:R-:W-:-:S07]  /*2e80*/  FMNMX.FTZ R84, R78, R85, !PT ;  /* 0x000000554e547209 */ /* 0x000fce0007810000 */
[----:B------:R-:W1:Y:S01]  /*2e90*/  MUFU.TANH R43, R43 ;  /* 0x0000002b002b7308 */ /* 0x000e620000002400 */
[----:B----4-:R-:W-:Y:S01]  /*2ea0*/  FSEL R40, R40, -INF , P2 ;  /* 0xff80000028287808 */ /* 0x010fe20001000000 */
[----:B------:R-:W-:Y:S01]  /*2eb0*/  FMUL.FTZ R49, R91, UR5 ;  /* 0x000000055b317c20 */ /* 0x000fe20008410000 */
[----:B------:R-:W-:-:S05]  /*2ec0*/  ISETP.GT.AND P2, PT, R2, 0x80, PT ;  /* 0x000000800200780c */ /* 0x000fca0003f44270 */
[----:B------:R-:W4:Y:S01]  /*2ed0*/  MUFU.TANH R50, R50 ;  /* 0x0000003200327308 */ /* 0x000f220000002400 */
[----:B--2---:R-:W-:Y:S01]  /*2ee0*/  FSEL R44, R44, -INF , P3 ;  /* 0xff8000002c2c7808 */ /* 0x004fe20001800000 */
[----:B------:R-:W-:Y:S01]  /*2ef0*/  FMUL.FTZ R86, R97, UR5 ;  /* 0x0000000561567c20 */ /* 0x000fe20008410000 */
[----:B------:R-:W-:-:S05]  /*2f00*/  FMNMX.FTZ R85, R79, R84, !PT ;  /* 0x000000544f557209 */ /* 0x000fca0007810000 */
[----:B------:R-:W2:Y:S01]  /*2f10*/  MUFU.TANH R45, R45 ;  /* 0x0000002d002d7308 */ /* 0x000ea20000002400 */
[----:B-----5:R-:W-:Y:S01]  /*2f20*/  FSEL R41, R41, -INF , P6 ;  /* 0xff80000029297808 */ /* 0x020fe20003000000 */
[----:B------:R-:W-:-:S06]  /*2f30*/  FMUL.FTZ R51, R94, UR5 ;  /* 0x000000055e337c20 */ /* 0x000fcc0008410000 */
[----:B------:R-:W5:Y:S01]  /*2f40*/  MUFU.TANH R52, R52 ;  /* 0x0000003400347308 */ /* 0x000f620000002400 */
[----:B------:R-:W-:Y:S01]  /*2f50*/  FMUL.FTZ R80, R98, UR5 ;  /* 0x0000000562507c20 */ /* 0x000fe20008410000 */
[----:B------:R-:W-:Y:S01]  /*2f60*/  ISETP.GT.AND P6, PT, R2, 0x81, PT ;  /* 0x000000810200780c */ /* 0x000fe20003fc4270 */
[----:B------:R-:W-:Y:S01]  /*2f70*/  FMUL.FTZ R89, R100, UR5 ;  /* 0x0000000564597c20 */ /* 0x000fe20008410000 */
[----:B---3--:R-:W-:Y:S02]  /*2f80*/  FSEL R46, R46, -INF , P2 ;  /* 0xff8000002e2e7808 */ /* 0x008fe40001000000 */
[----:B------:R-:W-:Y:S02]  /*2f90*/  FMNMX.FTZ R85, R44, R85, !PT ;  /* 0x000000552c557209 */ /* 0x000fe40007810000 */
[----:B------:R-:W3:Y:S01]  /*2fa0*/  MUFU.TANH R47, R47 ;  /* 0x0000002f002f7308 */ /* 0x000ee20000002400 */
[----:B0-----:R-:W-:Y:S01]  /*2fb0*/  FSEL R42, R42, -INF , P5 ;  /* 0xff8000002a2a7808 */ /* 0x001fe20002800000 */
[----:B------:R-:W-:Y:S01]  /*2fc0*/  FMUL.FTZ R53, R95, UR5 ;  /* 0x000000055f357c20 */ /* 0x000fe20008410000 */
[----:B------:R-:W-:-:S05]  /*2fd0*/  FMUL.FTZ R81, R99, UR5 ;  /* 0x0000000563517c20 */ /* 0x000fca0008410000 */
[----:B------:R-:W0:Y:S01]  /*2fe0*/  MUFU.TANH R55, R55 ;  /* 0x0000003700377308 */ /* 0x000e220000002400 */
[----:B------:R-:W-:Y:S01]  /*2ff0*/  ISETP.GT.AND P5, PT, R2, 0x88, PT ;  /* 0x000000880200780c */ /* 0x000fe20003fa4270 */
[----:B------:R-:W-:Y:S01]  /*3000*/  FMUL.FTZ R88, R101, UR5 ;  /* 0x0000000565587c20 */ /* 0x000fe20008410000 */
[----:B-1----:R-:W-:Y:S02]  /*3010*/  FSEL R48, R48, -INF , P6 ;  /* 0xff80000030307808 */ /* 0x002fe40003000000 */
[----:B------:R-:W-:-:S03]  /*3020*/  FMNMX.FTZ R85, R46, R85, !PT ;  /* 0x000000552e557209 */ /* 0x000fc60007810000 */
[----:B------:R-:W1:Y:S01]  /*3030*/  MUFU.TANH R49, R49 ;  /* 0x0000003100317308 */ /* 0x000e620000002400 */
[----:B------:R-:W-:Y:S02]  /*3040*/  FSEL R43, R43, -INF , P4 ;  /* 0xff8000002b2b7808 */ /* 0x000fe40002000000 */
[----:B------:R-:W-:-:S05]  /*3050*/  ISETP.GT.AND P4, PT, R2, 0x89, PT ;  /* 0x000000890200780c */ /* 0x000fca0003f84270 */
[----:B------:R-:W1:Y:S01]  /*3060*/  MUFU.TANH R86, R86 ;  /* 0x0000005600567308 */ /* 0x000e620000002400 */
[----:B----4-:R-:W-:Y:S01]  /*3070*/  FSEL R84, R50, -INF , P5 ;  /* 0xff80000032547808 */ /* 0x010fe20002800000 */
[----:B------:R-:W-:Y:S01]  /*3080*/  FMUL.FTZ R90, R104, UR5 ;  /* 0x00000005685a7c20 */ /* 0x000fe20008410000 */
[----:B------:R-:W-:-:S05]  /*3090*/  FMNMX.FTZ R87, R48, R85, !PT ;  /* 0x0000005530577209 */ /* 0x000fca0007810000 */
[----:B------:R-:W4:Y:S01]  /*30a0*/  MUFU.TANH R51, R51 ;  /* 0x0000003300337308 */ /* 0x000f220000002400 */
[----:B--2---:R-:W-:Y:S01]  /*30b0*/  FSEL R45, R45, -INF , P3 ;  /* 0xff8000002d2d7808 */ /* 0x004fe20001800000 */
[----:B------:R-:W-:Y:S01]  /*30c0*/  FMUL.FTZ R82, R102, UR5 ;  /* 0x0000000566527c20 */ /* 0x000fe20008410000 */
[----:B-----5:R-:W-:-:S05]  /*30d0*/  FSEL R85, R52, -INF , P4 ;  /* 0xff80000034557808 */ /* 0x020fca0002000000 */
[----:B------:R-:W2:Y:S01]  /*30e0*/  MUFU.TANH R80, R80 ;  /* 0x0000005000507308 */ /* 0x000ea20000002400 */
[----:B------:R-:W-:Y:S01]  /*30f0*/  ISETP.GT.AND P3, PT, R2, 0x90, PT ;  /* 0x000000900200780c */ /* 0x000fe20003f64270 */
[----:B------:R-:W-:Y:S01]  /*3100*/  FMUL.FTZ R91, R105, UR5 ;  /* 0x00000005695b7c20 */ /* 0x000fe20008410000 */
[----:B------:R-:W-:-:S05]  /*3110*/  FMNMX.FTZ R52, R84, R87, !PT ;  /* 0x0000005754347209 */ /* 0x000fca0007810000 */
[----:B------:R-:W5:Y:S01]  /*3120*/  MUFU.TANH R89, R89 ;  /* 0x0000005900597308 */ /* 0x000f620000002400 */
[----:B---3--:R-:W-:-:S07]  /*3130*/  FSEL R47, R47, -INF , P2 ;  /* 0xff8000002f2f7808 */ /* 0x008fce0001000000 */
[----:B------:R-:W3:Y:S01]  /*3140*/  MUFU.TANH R53, R53 ;  /* 0x0000003500357308 */ /* 0x000ee20000002400 */
[----:B------:R-:W-:-:S07]  /*3150*/  ISETP.GT.AND P2, PT, R2, 0x91, PT ;  /* 0x000000910200780c */ /* 0x000fce0003f44270 */
[----:B------:R-:W3:Y:S01]  /*3160*/  MUFU.TANH R81, R81 ;  /* 0x0000005100517308 */ /* 0x000ee20000002400 */
[----:B0-----:R-:W-:Y:S01]  /*3170*/  FSEL R87, R55, -INF , P3 ;  /* 0xff80000037577808 */ /* 0x001fe20001800000 */
[----:B------:R-:W-:Y:S01]  /*3180*/  FMUL.FTZ R93, R108, UR5 ;  /* 0x000000056c5d7c20 */ /* 0x000fe20008410000 */
[----:B------:R-:W-:-:S05]  /*3190*/  FMNMX.FTZ R52, R85, R52, !PT ;  /* 0x0000003455347209 */ /* 0x000fca0007810000 */
[----:B------:R-:W0:Y:S01]  /*31a0*/  MUFU.TANH R88, R88 ;  /* 0x0000005800587308 */ /* 0x000e220000002400 */
[----:B-1----:R-:W-:Y:S01]  /*31b0*/  FSEL R49, R49, -INF , P6 ;  /* 0xff80000031317808 */ /* 0x002fe20003000000 */
[----:B------:R-:W-:Y:S01]  /*31c0*/  FMUL.FTZ R83, R103, UR5 ;  /* 0x0000000567537c20 */ /* 0x000fe20008410000 */
[----:B------:R-:W-:-:S05]  /*31d0*/  ISETP.GT.AND P6, PT, R2, 0x98, PT ;  /* 0x000000980200780c */ /* 0x000fca0003fc4270 */
[----:B------:R-:W1:Y:S01]  /*31e0*/  MUFU.TANH R90, R90 ;  /* 0x0000005a005a7308 */ /* 0x000e620000002400 */
[----:B------:R-:W-:Y:S01]  /*31f0*/  FSEL R86, R86, -INF , P2 ;  /* 0xff80000056567808 */ /* 0x000fe20001000000 */
[----:B------:R-:W-:Y:S01]  /*3200*/  FMUL.FTZ R95, R109, UR5 ;  /* 0x000000056d5f7c20 */ /* 0x000fe20008410000 */
[----:B------:R-:W-:-:S05]  /*3210*/  FMNMX.FTZ R55, R87, R52, !PT ;  /* 0x0000003457377209 */ /* 0x000fca0007810000 */
[----:B------:R-:W1:Y:S01]  /*3220*/  MUFU.TANH R82, R82 ;  /* 0x0000005200527308 */ /* 0x000e620000002400 */
[----:B----4-:R-:W-:Y:S01]  /*3230*/  FSEL R51, R51, -INF , P5 ;  /* 0xff80000033337808 */ /* 0x010fe20002800000 */
[----:B------:R-:W-:Y:S01]  /*3240*/  FMUL.FTZ R34, R106, UR5 ;  /* 0x000000056a227c20 */ /* 0x000fe20008410000 */
[----:B--2---:R-:W-:-:S05]  /*3250*/  FSEL R50, R80, -INF , P3 ;  /* 0xff80000050327808 */ /* 0x004fca0001800000 */
[----:B------:R-:W2:Y:S01]  /*3260*/  MUFU.TANH R91, R91 ;  /* 0x0000005b005b7308 */ /* 0x000ea20000002400 */
[----:B------:R-:W-:Y:S01]  /*3270*/  ISETP.GT.AND P5, PT, R2, 0x99, PT ;  /* 0x000000990200780c */ /* 0x000fe20003fa4270 */
[----:B------:R-:W-:Y:S01]  /*3280*/  FMUL.FTZ R92, R112, UR5 ;  /* 0x00000005705c7c20 */ /* 0x000fe20008410000 */
[----:B-----5:R-:W-:Y:S02]  /*3290*/  FSEL R89, R89, -INF , P6 ;  /* 0xff80000059597808 */ /* 0x020fe40003000000 */
[----:B------:R-:W-:-:S03]  /*32a0*/  FMNMX.FTZ R80, R86, R55, !PT ;  /* 0x0000003756507209 */ /* 0x000fc60007810000 */
[----:B------:R-:W4:Y:S01]  /*32b0*/  MUFU.TANH R93, R93 ;  /* 0x0000005d005d7308 */ /* 0x000f220000002400 */
[----:B---3--:R-:W-:Y:S01]  /*32c0*/  FSEL R53, R53, -INF , P4 ;  /* 0xff80000035357808 */ /* 0x008fe20002000000 */
[----:B------:R-:W-:Y:S01]  /*32d0*/  FMUL.FTZ R35, R107, UR5 ;  /* 0x000000056b237c20 */ /* 0x000fe20008410000 */
[----:B------:R-:W-:Y:S01]  /*32e0*/  FSEL R52, R81, -INF , P2 ;  /* 0xff80000051347808 */ /* 0x000fe20001000000 */
[----:B------:R-:W-:Y:S01]  /*32f0*/  FMUL.FTZ R94, R113, UR5 ;  /* 0x00000005715e7c20 */ /* 0x000fe20008410000 */
[----:B------:R-:W-:-:S03]  /*3300*/  ISETP.GT.AND P4, PT, R2, 0xa0, PT ;  /* 0x000000a00200780c */ /* 0x000fc60003f84270 */
[----:B------:R-:W3:Y:S01]  /*3310*/  MUFU.TANH R83, R83 ;  /* 0x0000005300537308 */ /* 0x000ee20000002400 */
[----:B0-----:R-:W-:Y:S02]  /*3320*/  FSEL R88, R88, -INF , P5 ;  /* 0xff80000058587808 */ /* 0x001fe40002800000 */
[----:B------:R-:W-:Y:S01]  /*3330*/  FMNMX.FTZ R81, R89, R80, !PT ;  /* 0x0000005059517209 */ /* 0x000fe20007810000 */
[----:B------:R-:W-:-:S04]  /*3340*/  FMUL.FTZ R96, R110, UR5 ;  /* 0x000000056e607c20 */ /* 0x000fc80008410000 */
        /* <DEDUP_REMOVED lines=8> */
[----:B------:R-:W5:Y:S01]  /*33d0*/  MUFU.TANH R92, R92 ;  /* 0x0000005c005c7308 */ /* 0x000f620000002400 */
[----:B--2---:R-:W-:Y:S02]  /*33e0*/  FSEL R91, R91, -INF , P3 ;  /* 0xff8000005b5b7808 */ /* 0x004fe40001800000 */
[----:B------:R-:W-:-:S05]  /*33f0*/  FMNMX.FTZ R82, R90, R81, !PT ;  /* 0x000000515a527209 */ /* 0x000fca0007810000 */
[----:B------:R-:W2:Y:S01]  /*3400*/  MUFU.TANH R35, R35 ;  /* 0x0000002300237308 */ /* 0x000ea20000002400 */
[----:B------:R-:W-:Y:S02]  /*3410*/  ISETP.GT.AND P6, PT, R2, 0xa9, PT ;  /* 0x000000a90200780c */ /* 0x000fe40003fc4270 */
[----:B----4-:R-:W-:-:S05]  /*3420*/  FSEL R93, R93, -INF , P2 ;  /* 0xff8000005d5d7808 */ /* 0x010fca0001000000 */
[----:B------:R-:W4:Y:S01]  /*3430*/  MUFU.TANH R94, R94 ;  /* 0x0000005e005e7308 */ /* 0x000f220000002400 */
[----:B------:R-:W-:-:S07]  /*3440*/  FMNMX.FTZ R82, R91, R82, !PT ;  /* 0x000000525b527209 */ /* 0x000fce0007810000 */
[----:B------:R-:W4:Y:S01]  /*3450*/  MUFU.TANH R96, R96 ;  /* 0x0000006000607308 */ /* 0x000f220000002400 */
[----:B---3--:R-:W-:Y:S02]  /*3460*/  FSEL R80, R83, -INF , P5 ;  /* 0xff80000053507808 */ /* 0x008fe40002800000 */
[----:B------:R-:W-:-:S05]  /*3470*/  ISETP.GT.AND P5, PT, R2, 0xb0, PT ;  /* 0x000000b00200780c */ /* 0x000fca0003fa4270 */
[----:B------:R-:W3:Y:S01]  /*3480*/  MUFU.TANH R97, R97 ;  /* 0x0000006100617308 */ /* 0x000ee20000002400 */
[----:B0-----:R-:W-:Y:S02]  /*3490*/  FSEL R95, R95, -INF , P6 ;  /* 0xff8000005f5f7808 */ /* 0x001fe40003000000 */
[----:B------:R-:W-:-:S05]  /*34a0*/  FMNMX.FTZ R82, R93, R82, !PT ;  /* 0x000000525d527209 */ /* 0x000fca0007810000 */
[----:B------:R-:W0:Y:S01]  /*34b0*/  MUFU.TANH R117, R117 ;  /* 0x0000007500757308 */ /* 0x000e220000002400 */
[----:B-1----:R-:W-:Y:S02]  /*34c0*/  FSEL R83, R34, -INF , P4 ;  /* 0xff80000022537808 */ /* 0x002fe40002000000 */
[----:B------:R-:W-:Y:S02]  /*34d0*/  ISETP.GT.AND P4, PT, R2, 0xb1, PT ;  /* 0x000000b10200780c */ /* 0x000fe40003f84270 */
[----:B-----5:R-:W-:Y:S02]  /*34e0*/  FSEL R92, R92, -INF , P5 ;  /* 0xff8000005c5c7808 */ /* 0x020fe40002800000 */
[----:B------:R-:W-:Y:S02]  /*34f0*/  FMNMX.FTZ R81, R95, R82, !PT ;  /* 0x000000525f517209 */ /* 0x000fe40007810000 */
[----:B--2---:R-:W-:Y:S02]  /*3500*/  FSEL R82, R35, -INF , P3 ;  /* 0xff80000023527808 */ /* 0x004fe40001800000 */
[----:B------:R-:W-:-:S02]  /*3510*/  ISETP.GT.AND P3, PT, R2, 0xb8, PT ;  /* 0x000000b80200780c */ /* 0x000fc40003f64270 */
[----:B----4-:R-:W-:Y:S02]  /*3520*/  FSEL R94, R94, -INF , P4 ;  /* 0xff8000005e5e7808 */ /* 0x010fe40002000000 */
[----:B------:R-:W-:Y:S02]  /*3530*/  FMNMX.FTZ R35, R92, R81, !PT ;  /* 0x000000515c237209 */ /* 0x000fe40007810000 */
[----:B------:R-:W-:Y:S02]  /*3540*/  FSEL R81, R96, -INF , P2 ;  /* 0xff80000060517808 */ /* 0x000fe40001000000 */
[----:B------:R-:W-:Y:S02]  /*3550*/  ISETP.GT.AND P2, PT, R2, 0xb9, PT ;  /* 0x000000b90200780c */ /* 0x000fe40003f44270 */
[----:B---3--:R-:W-:Y:S02]  /*3560*/  FSEL R2, R97, -INF , P3 ;  /* 0xff80000061027808 */ /* 0x008fe40001800000 */
[----:B------:R-:W-:-:S02]  /*3570*/  FMNMX.FTZ R35, R94, R35, !PT ;  /* 0x000000235e237209 */ /* 0x000fc40007810000 */
[----:B0-----:R-:W-:Y:S02]  /*3580*/  FSEL R97, R117, -INF , P2 ;  /* 0xff80000075617808 */ /* 0x001fe40001000000 */
[----:B------:R-:W-:-:S04]  /*3590*/  FMNMX.FTZ R34, R2, R35, !PT ;  /* 0x0000002302227209 */ /* 0x000fc80007810000 */
[----:B------:R-:W-:-:S05]  /*35a0*/  FMNMX.FTZ R98, R97, R34, !PT ;  /* 0x0000002261627209 */ /* 0x000fca0007810000 */
[----:B------:R-:W0:Y:S02]  /*35b0*/  SHFL.BFLY PT, R35, R98, 0x2, 0x1f ;  /* 0x0c401f0062237f89 */ /* 0x000e2400000e0000 */
[----:B0-----:R-:W-:-:S05]  /*35c0*/  FMNMX.FTZ R99, R98, R35, !PT ;  /* 0x0000002362637209 */ /* 0x001fca0007810000 */
[----:B------:R-:W0:Y:S01]  /*35d0*/  SHFL.BFLY PT, R34, R99, 0x1, 0x1f ;  /* 0x0c201f0063227f89 */ /* 0x000e2200000e0000 */
[----:B------:R-:W-:Y:S01]  /*35e0*/  IMAD.U32 R35, RZ, RZ, UR6 ;  /* 0x00000006ff237e24 */ /* 0x000fe2000f8e00ff */
[----:B0-----:R-:W-:-:S04]  /*35f0*/  FMNMX.FTZ R34, R99, R34, !PT ;  /* 0x0000002263227209 */ /* 0x001fc80007810000 */
[C---:B------:R-:W-:Y:S01]  /*3600*/  FSETP.NEU.FTZ.AND P0, PT, R34.reuse, -INF , PT ;  /* 0xff8000002200780b */ /* 0x040fe20003f1d000 */
[----:B------:R-:W-:-:S05]  /*3610*/  FMUL.FTZ R96, R34, R35 ;  /* 0x0000002322607220 */ /* 0x000fca0000410000 */
[----:B------:R-:W-:-:S05]  /*3620*/  FSEL R96, R96, RZ, P0 ;  /* 0x000000ff60607208 */ /* 0x000fca0000000000 */
[-CC-:B------:R-:W-:Y:S01]  /*3630*/  FFMA.FTZ R103, R14, R35.reuse, -R96.reuse ;  /* 0x000000230e677223 */ /* 0x180fe20000010860 */
[-CC-:B------:R-:W-:Y:S01]  /*3640*/  FFMA.FTZ R14, R56, R35.reuse, -R96.reuse ;  /* 0x00000023380e7223 */ /* 0x180fe20000010860 */
[--C-:B------:R-:W-:Y:S01]  /*3650*/  FFMA.FTZ R102, R10, R35, -R96.reuse ;  /* 0x000000230a667223 */ /* 0x100fe20000010860 */
[----:B------:R-:W-:Y:S01]  /*3660*/  FMNMX.FTZ R56, R5, R7, !PT ;  /* 0x0000000705387209 */ /* 0x000fe20007810000 */
[-CC-:B------:R-:W-:Y:S01]  /*3670*/  FFMA.FTZ R10, R12, R35.reuse, -R96.reuse ;  /* 0x000000230c0a7223 */ /* 0x180fe20000010860 */
[-CC-:B------:R-:W-:Y:S01]  /*3680*/  FFMA.FTZ R12, R20, R35.reuse, -R96.reuse ;  /* 0x00000023140c7223 */ /* 0x180fe20000010860 */
[----:B------:R-:W-:Y:S01]  /*3690*/  FFMA.FTZ R20, R58, R35, -R96 ;  /* 0x000000233a147223 */ /* 0x000fe20000010860 */
[----:B------:R-:W-:-:S04]  /*36a0*/  FMNMX.FTZ R58, R9, R56, !PT ;  /* 0x00000038093a7209 */ /* 0x000fc80007810000 */
[----:B------:R-:W-:Y:S01]  /*36b0*/  FMNMX.FTZ R58, R11, R58, !PT ;  /* 0x0000003a0b3a7209 */ /* 0x000fe20007810000 */
[----:B------:R-:W-:-:S03]  /*36c0*/  FFMA.FTZ R105, R54, R35, -R96 ;  /* 0x0000002336697223 */ /* 0x000fc60000010860 */
[----:B------:R-:W-:Y:S01]  /*36d0*/  FMNMX.FTZ R58, R13, R58, !PT ;  /* 0x0000003a0d3a7209 */ /* 0x000fe20007810000 */
[----:B------:R-:W-:-:S03]  /*36e0*/  FFMA.FTZ R54, R59, R35, -R96 ;  /* 0x000000233b367223 */ /* 0x000fc60000010860 */
[----:B------:R-:W-:Y:S01]  /*36f0*/  FMNMX.FTZ R59, R15, R58, !PT ;  /* 0x0000003a0f3b7209 */ /* 0x000fe20007810000 */
[----:B------:R-:W-:-:S03]  /*3700*/  FFMA.FTZ R106, R60, R35, -R96 ;  /* 0x000000233c6a7223 */ /* 0x000fc60000010860 */
[----:B------:R-:W-:Y:S01]  /*3710*/  FMNMX.FTZ R60, R18, R59, !PT ;  /* 0x0000003b123c7209 */ /* 0x000fe20007810000 */
[-CC-:B------:R-:W-:Y:S01]  /*3720*/  FFMA.FTZ R104, R17, R35.reuse, -R96.reuse ;  /* 0x0000002311687223 */ /* 0x180fe20000010860 */
[-CC-:B------:R-:W-:Y:S02]  /*3730*/  FFMA.FTZ R17, R57, R35.reuse, -R96.reuse ;  /* 0x0000002339117223 */ /* 0x180fe40000010860 */
[----:B------:R-:W-:Y:S01]  /*3740*/  FMNMX.FTZ R60, R19, R60, !PT ;  /* 0x0000003c133c7209 */ /* 0x000fe20007810000 */
[----:B------:R-:W-:-:S03]  /*3750*/  FFMA.FTZ R57, R61, R35, -R96 ;  /* 0x000000233d397223 */ /* 0x000fc60000010860 */
[----:B------:R-:W-:-:S04]  /*3760*/  FMNMX.FTZ R61, R21, R60, !PT ;  /* 0x0000003c153d7209 */ /* 0x000fc80007810000 */
        /* <DEDUP_REMOVED lines=9> */
[----:B------:R-:W-:Y:S01]  /*3800*/  FMNMX.FTZ R62, R28, R63, !PT ;  /* 0x0000003f1c3e7209 */ /* 0x000fe20007810000 */
[----:B------:R0:W-:Y:S03]  /*3810*/  MUFU.EX2 R60, R64 ;  /* 0x00000040003c7308 */ /* 0x0001e60000000800 */
[----:B------:R-:W-:Y:S01]  /*3820*/  FMNMX.FTZ R63, R29, R62, !PT ;  /* 0x0000003e1d3f7209 */ /* 0x000fe20007810000 */
[----:B------:R-:W-:-:S03]  /*3830*/  FFMA.FTZ R61, R65, R35, -R96 ;  /* 0x00000023413d7223 */ /* 0x000fc60000010860 */
[----:B0-----:R-:W-:-:S04]  /*3840*/  FMNMX.FTZ R64, R30, R63, !PT ;  /* 0x0000003f1e407209 */ /* 0x001fc80007810000 */
[----:B------:R-:W-:Y:S01]  /*3850*/  FMNMX.FTZ R65, R31, R64, !PT ;  /* 0x000000401f417209 */ /* 0x000fe20007810000 */
[----:B------:R0:W-:Y:S03]  /*3860*/  MUFU.EX2 R56, R106 ;  /* 0x0000006a00387308 */ /* 0x0001e60000000800 */
[----:B------:R-:W-:Y:S01]  /*3870*/  FMNMX.FTZ R64, R32, R65, !PT ;  /* 0x0000004120407209 */ /* 0x000fe20007810000 */
[----:B0-----:R-:W-:-:S03]  /*3880*/  FFMA.FTZ R106, R66, R35, -R96 ;  /* 0x00000023426a7223 */ /* 0x001fc60000010860 */
[----:B------:R-:W-:Y:S01]  /*3890*/  FMNMX.FTZ R66, R33, R64, !PT ;  /* 0x0000004021427209 */ /* 0x000fe20007810000 */
[----:B------:R-:W-:-:S03]  /*38a0*/  FFMA.FTZ R63, R69, R35, -R96 ;  /* 0x00000023453f7223 */ /* 0x000fc60000010860 */
[----:B------:R-:W-:-:S04]  /*38b0*/  FMNMX.FTZ R65, R67, R66, !PT ;  /* 0x0000004243417209 */ /* 0x000fc80007810000 */
[----:B------:R-:W-:Y:S01]  /*38c0*/  FMNMX.FTZ R69, R70, R65, !PT ;  /* 0x0000004146457209 */ /* 0x000fe20007810000 */
[----:B------:R-:W-:-:S03]  /*38d0*/  FFMA.FTZ R68, R68, R35, -R96 ;  /* 0x0000002344447223 */ /* 0x000fc60000010860 */
[----:B------:R-:W-:Y:S01]  /*38e0*/  FMNMX.FTZ R66, R36, R69, !PT ;  /* 0x0000004524427209 */ /* 0x000fe20007810000 */
[----:B------:R0:W-:Y:S03]  /*38f0*/  MUFU.EX2 R62, R68 ;  /* 0x00000044003e7308 */ /* 0x0001e60000000800 */
[----:B------:R-:W-:-:S04]  /*3900*/  FMNMX.FTZ R69, R37, R66, !PT ;  /* 0x0000004225457209 */ /* 0x000fc80007810000 */
[----:B0-----:R-:W-:Y:S01]  /*3910*/  FMNMX.FTZ R68, R38, R69, !PT ;  /* 0x0000004526447209 */ /* 0x001fe20007810000 */
[----:B------:R-:W-:-:S03]  /*3920*/  FFMA.FTZ R71, R71, R35, -R96 ;  /* 0x0000002347477223 */ /* 0x000fc60000010860 */
[----:B------:R-:W-:Y:S01]  /*3930*/  FMNMX.FTZ R69, R39, R68, !PT ;  /* 0x0000004427457209 */ /* 0x000fe20007810000 */
[----:B------:R-:W-:-:S03]  /*3940*/  FFMA.FTZ R107, R72, R35, -R96 ;  /* 0x00000023486b7223 */ /* 0x000fc60000010860 */
[----:B------:R-:W-:Y:S01]  /*3950*/  FMNMX.FTZ R72, R40, R69, !PT ;  /* 0x0000004528487209 */ /* 0x000fe20007810000 */
[----:B------:R0:W-:Y:S01]  /*3960*/  MUFU.EX2 R64, R71 ;  /* 0x0000004700407308 */ /* 0x0001e20000000800 */
[----:B------:R-:W-:Y:S02]  /*3970*/  FFMA.FTZ R108, R74, R35, -R96 ;  /* 0x000000234a6c7223 */ /* 0x000fe40000010860 */
[----:B0-----:R-:W-:-:S04]  /*3980*/  FMNMX.FTZ R71, R41, R72, !PT ;  /* 0x0000004829477209 */ /* 0x001fc80007810000 */
[----:B------:R-:W-:-:S04]  /*3990*/  FMNMX.FTZ R72, R42, R71, !PT ;  /* 0x000000472a487209 */ /* 0x000fc80007810000 */
[----:B------:R-:W-:-:S04]  /*39a0*/  FMNMX.FTZ R74, R43, R72, !PT ;  /* 0x000000482b4a7209 */ /* 0x000fc80007810000 */
[----:B------:R-:W-:-:S04]  /*39b0*/  FMNMX.FTZ R74, R45, R74, !PT ;  /* 0x0000004a2d4a7209 */ /* 0x000fc80007810000 */
[----:B------:R-:W-:Y:S01]  /*39c0*/  FMNMX.FTZ R74, R47, R74, !PT ;  /* 0x0000004a2f4a7209 */ /* 0x000fe20007810000 */
[----:B------:R-:W-:-:S03]  /*39d0*/  FFMA.FTZ R69, R75, R35, -R96 ;  /* 0x000000234b457223 */ /* 0x000fc60000010860 */
[----:B------:R-:W-:Y:S01]  /*39e0*/  FMNMX.FTZ R74, R49, R74, !PT ;  /* 0x0000004a314a7209 */ /* 0x000fe20007810000 */
[----:B------:R-:W-:-:S03]  /*39f0*/  FFMA.FTZ R75, R76, R35, -R96 ;  /* 0x000000234c4b7223 */ /* 0x000fc60000010860 */
[----:B------:R-:W-:-:S04]  /*3a00*/  FMNMX.FTZ R76, R51, R74, !PT ;  /* 0x0000004a334c7209 */ /* 0x000fc80007810000 */
[----:B------:R-:W-:Y:S02]  /*3a10*/  FMNMX.FTZ R71, R53, R76, !PT ;  /* 0x0000004c35477209 */ /* 0x000fe40007810000 */
[----:B------:R-:W-:Y:S01]  /*3a20*/  ISETP.NE.AND P0, PT, R3, RZ, PT ;  /* 0x000000ff0300720c */ /* 0x000fe20003f05270 */
[----:B------:R-:W-:Y:S01]  /*3a30*/  FMUL.FTZ R3, R111, UR5 ;  /* 0x000000056f037c20 */ /* 0x000fe20008410000 */
[----:B------:R-:W-:Y:S01]  /*3a40*/  FMNMX.FTZ R71, R50, R71, !PT ;  /* 0x0000004732477209 */ /* 0x000fe20007810000 */
[----:B------:R-:W-:-:S03]  /*3a50*/  FMUL.FTZ R98, R114, UR5 ;  /* 0x0000000572627c20 */ /* 0x000fc60008410000 */
[----:B------:R-:W-:Y:S01]  /*3a60*/  FMNMX.FTZ R76, R52, R71, !PT ;  /* 0x00000047344c7209 */ /* 0x000fe20007810000 */
[----:B------:R-:W-:Y:S01]  /*3a70*/  MUFU.TANH R3, R3 ;  /* 0x0000000300037308 */ /* 0x000fe20000002400 */
[----:B------:R-:W-:Y:S02]  /*3a80*/  FMUL.FTZ R99, R115, UR5 ;  /* 0x0000000573637c20 */ /* 0x000fe40008410000 */
[----:B------:R-:W-:Y:S01]  /*3a90*/  FMNMX.FTZ R71, R55, R76, !PT ;  /* 0x0000004c37477209 */ /* 0x000fe20007810000 */
[----:B------:R-:W-:-:S03]  /*3aa0*/  FMUL.FTZ R100, R118, UR5 ;  /* 0x0000000576647c20 */ /* 0x000fc60008410000 */
[----:B------:R-:W-:Y:S01]  /*3ab0*/  FMNMX.FTZ R76, R80, R71, !PT ;  /* 0x00000047504c7209 */ /* 0x000fe20007810000 */
[----:B------:R-:W0:Y:S01]  /*3ac0*/  MUFU.TANH R98, R98 ;  /* 0x0000006200627308 */ /* 0x000e220000002400 */
[----:B------:R-:W-:Y:S02]  /*3ad0*/  FMUL.FTZ R101, R119, UR5 ;  /* 0x0000000577657c20 */ /* 0x000fe40008410000 */
[----:B------:R-:W-:-:S05]  /*3ae0*/  FMNMX.FTZ R71, R83, R76, !PT ;  /* 0x0000004c53477209 */ /* 0x000fca0007810000 */
[----:B------:R-:W1:Y:S01]  /*3af0*/  MUFU.TANH R99, R99 ;  /* 0x0000006300637308 */ /* 0x000e620000002400 */
[----:B------:R-:W-:-:S07]  /*3b00*/  FMNMX.FTZ R76, R82, R71, !PT ;  /* 0x00000047524c7209 */ /* 0x000fce0007810000 */
[----:B------:R-:W2:Y:S01]  /*3b10*/  MUFU.TANH R100, R100 ;  /* 0x0000006400647308 */ /* 0x000ea20000002400 */
[----:B------:R-:W-:Y:S02]  /*3b20*/  FMNMX.FTZ R76, R81, R76, !PT ;  /* 0x0000004c514c7209 */ /* 0x000fe40007810000 */
[----:B0-----:R-:W-:-:S05]  /*3b30*/  FSEL R98, R98, -INF , P5 ;  /* 0xff80000062627808 */ /* 0x001fca0002800000 */
[----:B------:R-:W0:Y:S08]  /*3b40*/  MUFU.TANH R101, R101 ;  /* 0x0000006500657308 */ /* 0x000e300000002400 */
[----:B------:R3:W-:Y:S01]  /*3b50*/  MUFU.EX2 R65, R107 ;  /* 0x0000006b00417308 */ /* 0x0007e20000000800 */
[----:B-1----:R-:W-:Y:S02]  /*3b60*/  FSEL R99, R99, -INF , P4 ;  /* 0xff80000063637808 */ /* 0x002fe40002000000 */
[----:B---3--:R-:W-:-:S04]  /*3b70*/  FSEL R107, R3, -INF , P6 ;  /* 0xff800000036b7808 */ /* 0x008fc80003000000 */
[----:B------:R-:W-:Y:S01]  /*3b80*/  FMNMX.FTZ R71, R107, R76, !PT ;  /* 0x0000004c6b477209 */ /* 0x000fe20007810000 */
[----:B------:R-:W-:-:S03]  /*3b90*/  FFMA.FTZ R78, R78, R35, -R96 ;  /* 0x000000234e4e7223 */ /* 0x000fc60000010860 */
[----:B------:R-:W-:Y:S02]  /*3ba0*/  FMNMX.FTZ R76, R98, R71, !PT ;  /* 0x00000047624c7209 */ /* 0x000fe40007810000 */
[----:B--2---:R-:W-:Y:S02]  /*3bb0*/  FSEL R100, R100, -INF , P3 ;  /* 0xff80000064647808 */ /* 0x004fe40001800000 */
[----:B------:R-:W-:Y:S01]  /*3bc0*/  FMNMX.FTZ R71, R99, R76, !PT ;  /* 0x0000004c63477209 */ /* 0x000fe20007810000 */
[----:B------:R1:W-:Y:S01]  /*3bd0*/  MUFU.EX2 R74, R78 ;  /* 0x0000004e004a7308 */ /* 0x0003e20000000800 */
[----:B0-----:R-:W-:Y:S02]  /*3be0*/  FSEL R101, R101, -INF , P2 ;  /* 0xff80000065657808 */ /* 0x001fe40001000000 */
[----:B-1----:R-:W-:-:S04]  /*3bf0*/  FMNMX.FTZ R78, R100, R71, !PT ;  /* 0x00000047644e7209 */ /* 0x002fc80007810000 */
[----:B------:R-:W-:Y:S01]  /*3c00*/  FMNMX.FTZ R71, R101, R78, !PT ;  /* 0x0000004e65477209 */ /* 0x000fe20007810000 */
[----:B------:R0:W-:Y:S04]  /*3c10*/  MUFU.EX2 R68, R108 ;  /* 0x0000006c00447308 */ /* 0x0001e80000000800 */
[----:B0-----:R-:W0:Y:S02]  /*3c20*/  SHFL.BFLY PT, R108, R71, 0x2, 0x1f ;  /* 0x0c401f00476c7f89 */ /* 0x001e2400000e0000 */
[----:B0-----:R-:W-:-:S05]  /*3c30*/  FMNMX.FTZ R108, R71, R108, !PT ;  /* 0x0000006c476c7209 */ /* 0x001fca0007810000 */
[----:B------:R-:W0:Y:S01]  /*3c40*/  SHFL.BFLY PT, R71, R108, 0x1, 0x1f ;  /* 0x0c201f006c477f89 */ /* 0x000e2200000e0000 */
[-CC-:B------:R-:W-:Y:S01]  /*3c50*/  FFMA.FTZ R79, R79, R35.reuse, -R96.reuse ;  /* 0x000000234f4f7223 */ /* 0x180fe20000010860 */
[----:B------:R-:W-:Y:S01]  /*3c60*/  MUFU.EX2 R72, R75 ;  /* 0x0000004b00487308 */ /* 0x000fe20000000800 */
[-CC-:B------:R-:W-:Y:S01]  /*3c70*/  FFMA.FTZ R4, R4, R35.reuse, -R96.reuse ;  /* 0x0000002304047223 */ /* 0x180fe20000010860 */
[----:B------:R-:W-:-:S06]  /*3c80*/  FFMA.FTZ R6, R6, R35, -R96 ;  /* 0x0000002306067223 */ /* 0x000fcc0000010860 */
[----:B------:R1:W-:Y:S01]  /*3c90*/  MUFU.EX2 R75, R79 ;  /* 0x0000004f004b7308 */ /* 0x0003e20000000800 */
[-CC-:B------:R-:W-:Y:S01]  /*3ca0*/  FFMA.FTZ R8, R8, R35.reuse, -R96.reuse ;  /* 0x0000002308087223 */ /* 0x180fe20000010860 */
[-CC-:B-1----:R-:W-:Y:S01]  /*3cb0*/  FFMA.FTZ R79, R89, R35.reuse, -R96.reuse ;  /* 0x00000023594f7223 */ /* 0x182fe20000010860 */
[----:B------:R-:W-:Y:S01]  /*3cc0*/  FFMA.FTZ R89, R92, R35, -R96 ;  /* 0x000000235c597223 */ /* 0x000fe20000010860 */
[----:B0-----:R-:W-:-:S04]  /*3cd0*/  FMNMX.FTZ R71, R108, R71, !PT ;  /* 0x000000476c477209 */ /* 0x001fc80007810000 */
[C---:B------:R-:W-:Y:S01]  /*3ce0*/  FSETP.NEU.FTZ.AND P2, PT, R71.reuse, -INF , PT ;  /* 0xff8000004700780b */ /* 0x040fe20003f5d000 */
[----:B------:R-:W-:Y:S01]  /*3cf0*/  FMUL.FTZ R92, R71, R35 ;  /* 0x00000023475c7220 */ /* 0x000fe20000410000 */
[----:B------:R-:W-:Y:S04]  /*3d00*/  MUFU.EX2 R4, R4 ;  /* 0x0000000400047308 */ /* 0x000fe80000000800 */
[----:B------:R-:W-:-:S04]  /*3d10*/  FSEL R92, R92, RZ, P2 ;  /* 0x000000ff5c5c7208 */ /* 0x000fc80001000000 */
[----:B------:R-:W0:Y:S01]  /*3d20*/  MUFU.EX2 R6, R6 ;  /* 0x0000000600067308 */ /* 0x000e220000000800 */
[-CC-:B------:R-:W-:Y:S01]  /*3d30*/  FFMA.FTZ R5, R5, R35.reuse, -R92.reuse ;  /* 0x0000002305057223 */ /* 0x180fe2000001085c */
[-C--:B------:R-:W-:Y:S01]  /*3d40*/  FFMA.FTZ R7, R7, R35.reuse, -R92 ;  /* 0x0000002307077223 */ /* 0x080fe2000001085c */
[-C--:B------:R-:W-:Y:S01]  /*3d50*/  FFMA.FTZ R73, R73, R35.reuse, -R96 ;  /* 0x0000002349497223 */ /* 0x080fe20000010860 */
[----:B------:R-:W-:-:S04]  /*3d60*/  FFMA.FTZ R9, R9, R35, -R92 ;  /* 0x0000002309097223 */ /* 0x000fc8000001085c */
[----:B------:R-:W1:Y:S01]  /*3d70*/  MUFU.EX2 R8, R8 ;  /* 0x0000000800087308 */ /* 0x000e620000000800 */
        /* <DEDUP_REMOVED lines=9> */
[-C--:B------:R-:W-:Y:S01]  /*3e10*/  FFMA.FTZ R91, R2, R35.reuse, -R96 ;  /* 0x00000023025b7223 */ /* 0x080fe20000010860 */
[----:B------:R-:W-:-:S03]  /*3e20*/  FFMA.FTZ R11, R11, R35, -R92 ;  /* 0x000000230b0b7223 */ /* 0x000fc6000001085c */
[----:B------:R3:W-:Y:S01]  /*3e30*/  MUFU.EX2 R66, R73 ;  /* 0x0000004900427308 */ /* 0x0007e20000000800 */
[-CC-:B------:R-:W-:Y:S01]  /*3e40*/  FFMA.FTZ R44, R44, R35.reuse, -R96.reuse ;  /* 0x000000232c2c7223 */ /* 0x180fe20000010860 */
[-CC-:B------:R-:W-:Y:S01]  /*3e50*/  FFMA.FTZ R46, R46, R35.reuse, -R96.reuse ;  /* 0x000000232e2e7223 */ /* 0x180fe20000010860 */
[-CC-:B------:R-:W-:Y:S01]  /*3e60*/  FFMA.FTZ R90, R94, R35.reuse, -R96.reuse ;  /* 0x000000235e5a7223 */ /* 0x180fe20000010860 */
[-C--:B------:R-:W-:Y:S01]  /*3e70*/  FFMA.FTZ R2, R97, R35.reuse, -R96 ;  /* 0x0000002361027223 */ /* 0x080fe20000010860 */
[----:B------:R-:W-:-:S03]  /*3e80*/  FFMA.FTZ R95, R18, R35, -R92 ;  /* 0x00000023125f7223 */ /* 0x000fc6000001085c */
[----:B------:R-:W-:Y:S01]  /*3e90*/  MUFU.EX2 R5, R5 ;  /* 0x0000000500057308 */ /* 0x000fe20000000800 */
[-CC-:B---3--:R-:W-:Y:S01]  /*3ea0*/  FFMA.FTZ R73, R77, R35.reuse, -R96.reuse ;  /* 0x000000234d497223 */ /* 0x188fe20000010860 */
[-CC-:B------:R-:W-:Y:S01]  /*3eb0*/  FFMA.FTZ R77, R87, R35.reuse, -R96.reuse ;  /* 0x00000023574d7223 */ /* 0x180fe20000010860 */
[-C--:B------:R-:W-:Y:S01]  /*3ec0*/  FFMA.FTZ R87, R93, R35.reuse, -R96 ;  /* 0x000000235d577223 */ /* 0x080fe20000010860 */
[----:B------:R-:W-:-:S04]  /*3ed0*/  FFMA.FTZ R96, R19, R35, -R92 ;  /* 0x0000002313607223 */ /* 0x000fc8000001085c */
[----:B------:R-:W3:Y:S01]  /*3ee0*/  MUFU.EX2 R7, R7 ;  /* 0x0000000700077308 */ /* 0x000ee20000000800 */
[-CC-:B------:R-:W-:Y:S01]  /*3ef0*/  FFMA.FTZ R18, R23, R35.reuse, -R92.reuse ;  /* 0x0000002317127223 */ /* 0x180fe2000001085c */
[-CC-:B------:R-:W-:Y:S01]  /*3f00*/  FFMA.FTZ R19, R24, R35.reuse, -R92.reuse ;  /* 0x0000002318137223 */ /* 0x180fe2000001085c */
[-CC-:B------:R-:W-:Y:S01]  /*3f10*/  FFMA.FTZ R23, R26, R35.reuse, -R92.reuse ;  /* 0x000000231a177223 */ /* 0x180fe2000001085c */
[----:B------:R-:W-:-:S04]  /*3f20*/  FFMA.FTZ R26, R27, R35, -R92 ;  /* 0x000000231b1a7223 */ /* 0x000fc8000001085c */
[----:B------:R-:W4:Y:S01]  /*3f30*/  MUFU.EX2 R10, R10 ;  /* 0x0000000a000a7308 */ /* 0x000f220000000800 */
[-CC-:B------:R-:W-:Y:S01]  /*3f40*/  FFMA.FTZ R24, R67, R35.reuse, -R92.reuse ;  /* 0x0000002343187223 */ /* 0x180fe2000001085c */
[-C--:B------:R-:W-:Y:S01]  /*3f50*/  FFMA.FTZ R27, R28, R35.reuse, -R92 ;  /* 0x000000231c1b7223 */ /* 0x080fe2000001085c */
[----:B0-----:R-:W-:Y:S01]  /*3f60*/  FADD.FTZ R67, R4, R6 ;  /* 0x0000000604437221 */ /* 0x001fe20000010000 */
[----:B------:R-:W-:-:S04]  /*3f70*/  FFMA.FTZ R28, R29, R35, -R92 ;  /* 0x000000231d1c7223 */ /* 0x000fc8000001085c */
[----:B------:R-:W0:Y:S01]  /*3f80*/  MUFU.EX2 R9, R9 ;  /* 0x0000000900097308 */ /* 0x000e220000000800 */
[-CC-:B------:R-:W-:Y:S01]  /*3f90*/  FFMA.FTZ R29, R30, R35.reuse, -R92.reuse ;  /* 0x000000231e1d7223 */ /* 0x180fe2000001085c */
[----:B------:R-:W-:Y:S01]  /*3fa0*/  FFMA.FTZ R30, R31, R35, -R92 ;  /* 0x000000231f1e7223 */ /* 0x000fe2000001085c */
[----:B------:R-:W-:-:S05]  /*3fb0*/  @!P1 VIADD R31, R0, 0x30840 ;  /* 0x00030840001f9836 */ /* 0x000fca0000000000 */
[----:B------:R-:W-:Y:S01]  /*3fc0*/  MUFU.EX2 R103, R103 ;  /* 0x0000006700677308 */ /* 0x000fe20000000800 */
[----:B-1----:R-:W-:Y:S01]  /*3fd0*/  FADD.FTZ R67, R8, R67 ;  /* 0x0000004308437221 */ /* 0x002fe20000010000 */
[----:B------:R-:W-:-:S06]  /*3fe0*/  FFMA.FTZ R93, R13, R35, -R92 ;  /* 0x000000230d5d7223 */ /* 0x000fcc000001085c */
[----:B------:R-:W1:Y:S01]  /*3ff0*/  MUFU.EX2 R11, R11 ;  /* 0x0000000b000b7308 */ /* 0x000e620000000800 */
[----:B------:R-:W-:Y:S01]  /*4000*/  FFMA.FTZ R94, R15, R35, -R92 ;  /* 0x000000230f5e7223 */ /* 0x000fe2000001085c */
[----:B------:R-:W-:Y:S01]  /*4010*/  F2FP.F16.F32.PACK_AB R4, R6, R4 ;  /* 0x000000040604723e */ /* 0x000fe200000000ff */
[----:B--2---:R-:W-:-:S05]  /*4020*/  FADD.FTZ R67, R102, R67 ;  /* 0x0000004366437221 */ /* 0x004fca0000010000 */
[----:B------:R-:W2:Y:S01]  /*4030*/  MUFU.EX2 R104, R104 ;  /* 0x0000006800687308 */ /* 0x000ea20000000800 */
[-CC-:B------:R-:W-:Y:S01]  /*4040*/  FFMA.FTZ R15, R22, R35.reuse, -R92.reuse ;  /* 0x00000023160f7223 */ /* 0x180fe2000001085c */
[----:B------:R-:W-:Y:S01]  /*4050*/  @!P1 PRMT R31, RZ, 0x654, R31 ;  /* 0x00000654ff1f9816 */ /* 0x000fe2000000001f */
[----:B------:R-:W-:Y:S01]  /*4060*/  FFMA.FTZ R22, R25, R35, -R92 ;  /* 0x0000002319167223 */ /* 0x000fe2000001085c */
[----:B------:R-:W-:Y:S01]  /*4070*/  F2FP.F16.F32.PACK_AB R6, R102, R8 ;  /* 0x000000086606723e */ /* 0x000fe200000000ff */
[----:B---3--:R-:W-:-:S03]  /*4080*/  FADD.FTZ R8, R5, R7 ;  /* 0x0000000705087221 */ /* 0x008fc60000010000 */
[----:B------:R-:W3:Y:S01]  /*4090*/  MUFU.EX2 R105, R105 ;  /* 0x0000006900697308 */ /* 0x000ee20000000800 */
[-CC-:B------:R-:W-:Y:S01]  /*40a0*/  FFMA.FTZ R25, R70, R35.reuse, -R92.reuse ;  /* 0x0000002346197223 */ /* 0x180fe2000001085c */
[-CC-:B------:R-:W-:Y:S01]  /*40b0*/  FFMA.FTZ R37, R37, R35.reuse, -R92.reuse ;  /* 0x0000002325257223 */ /* 0x180fe2000001085c */
[----:B----4-:R-:W-:Y:S01]  /*40c0*/  FADD.FTZ R70, R10, R67 ;  /* 0x000000430a467221 */ /* 0x010fe20000010000 */
[-C--:B------:R-:W-:Y:S01]  /*40d0*/  FFMA.FTZ R13, R21, R35.reuse, -R92 ;  /* 0x00000023150d7223 */ /* 0x080fe2000001085c */
[----:B------:R4:W-:Y:S03]  /*40e0*/  @!P1 SYNCS.ARRIVE.TRANS64.RED.A1T0 RZ, [R31+URZ], RZ ;  /* 0x000000ff1fff99a7 */ /* 0x0009e6000810043f */
[----:B------:R-:W5:Y:S01]  /*40f0*/  MUFU.EX2 R12, R12 ;  /* 0x0000000c000c7308 */ /* 0x000f620000000800 */
[----:B0-----:R-:W-:Y:S01]  /*4100*/  FADD.FTZ R8, R9, R8 ;  /* 0x0000000809087221 */ /* 0x001fe20000010000 */
[-CC-:B------:R-:W-:Y:S01]  /*4110*/  FFMA.FTZ R21, R33, R35.reuse, -R92.reuse ;  /* 0x0000002321157223 */ /* 0x180fe2000001085c */
[----:B------:R-:W-:-:S05]  /*4120*/  FFMA.FTZ R33, R38, R35, -R92 ;  /* 0x0000002326217223 */ /* 0x000fca000001085c */
[----:B------:R-:W0:Y:S01]  /*4130*/  MUFU.EX2 R93, R93 ;  /* 0x0000005d005d7308 */ /* 0x000e220000000800 */
[----:B------:R-:W-:Y:S01]  /*4140*/  FFMA.FTZ R38, R40, R35, -R92 ;  /* 0x0000002328267223 */ /* 0x000fe2000001085c */
[----:B-1----:R-:W-:Y:S01]  /*4150*/  FADD.FTZ R40, R11, R8 ;  /* 0x000000080b287221 */ /* 0x002fe20000010000 */
[----:B------:R-:W-:-:S05]  /*4160*/  F2FP.F16.F32.PACK_AB R8, R103, R10 ;  /* 0x0000000a6708723e */ /* 0x000fca00000000ff */
[----:B------:R-:W1:Y:S01]  /*4170*/  MUFU.EX2 R94, R94 ;  /* 0x0000005e005e7308 */ /* 0x000e620000000800 */
[----:B------:R-:W-:-:S07]  /*4180*/  FFMA.FTZ R36, R36, R35, -R92 ;  /* 0x0000002324247223 */ /* 0x000fce000001085c */
[----:B----4-:R4:W-:Y:S08]  /*4190*/  MUFU.EX2 R31, R37 ;  /* 0x00000025001f7308 */ /* 0x0109f00000000800 */
[----:B------:R-:W1:Y:S01]  /*41a0*/  MUFU.EX2 R14, R14 ;  /* 0x0000000e000e7308 */ /* 0x000e620000000800 */
[----:B----4-:R-:W-:-:S04]  /*41b0*/  FADD.FTZ R37, R103, R70 ;  /* 0x0000004667257221 */ /* 0x010fc80000010000 */
[----:B--2---:R-:W-:-:S04]  /*41c0*/  FADD.FTZ R10, R104, R37 ;  /* 0x00000025680a7221 */ /* 0x004fc80000010000 */
[----:B---3--:R-:W-:Y:S01]  /*41d0*/  FADD.FTZ R67, R105, R10 ;  /* 0x0000000a69437221 */ /* 0x008fe20000010000 */
[----:B------:R2:W-:Y:S01]  /*41e0*/  MUFU.EX2 R0, R36 ;  /* 0x0000002400007308 */ /* 0x0005e20000000800 */
[----:B------:R-:W-:Y:S02]  /*41f0*/  F2FP.F16.F32.PACK_AB R5, R7, R5 ;  /* 0x000000050705723e */ /* 0x000fe400000000ff */
[----:B-----5:R-:W-:Y:S01]  /*4200*/  FADD.FTZ R67, R12, R67 ;  /* 0x000000430c437221 */ /* 0x020fe20000010000 */
[----:B------:R-:W-:Y:S01]  /*4210*/  F2FP.F16.F32.PACK_AB R7, R11, R9 ;  /* 0x000000090b07723e */ /* 0x000fe200000000ff */
[----:B--2---:R-:W-:Y:S01]  /*4220*/  FFMA.FTZ R36, R39, R35, -R92 ;  /* 0x0000002327247223 */ /* 0x004fe2000001085c */
[----:B0-----:R-:W-:Y:S01]  /*4230*/  FADD.FTZ R39, R93, R40 ;  /* 0x000000285d277221 */ /* 0x001fe20000010000 */
[----:B-1----:R-:W-:-:S03]  /*4240*/  F2FP.F16.F32.PACK_AB R9, R94, R93 ;  /* 0x0000005d5e09723e */ /* 0x002fc600000000ff */
[----:B------:R-:W-:Y:S01]  /*4250*/  FADD.FTZ R40, R94, R39 ;  /* 0x000000275e287221 */ /* 0x000fe20000010000 */
[----:B------:R-:W-:Y:S02]  /*4260*/  FADD.FTZ R94, R14, R67 ;  /* 0x000000430e5e7221 */ /* 0x000fe40000010000 */
[----:B------:R-:W2:Y:S01]  /*4270*/  LDL R67, [R1+0x1c] ;  /* 0x00001c0001437983 */ /* 0x000ea20000100800 */
[----:B------:R-:W0:Y:S08]  /*4280*/  MUFU.EX2 R95, R95 ;  /* 0x0000005f005f7308 */ /* 0x000e300000000800 */
[----:B------:R-:W1:Y:S08]  /*4290*/  MUFU.EX2 R96, R96 ;  /* 0x0000006000607308 */ /* 0x000e700000000800 */
[----:B------:R-:W3:Y:S01]  /*42a0*/  MUFU.EX2 R13, R13 ;  /* 0x0000000d000d7308 */ /* 0x000ee20000000800 */
[----:B------:R-:W-:Y:S01]  /*42b0*/  FFMA.FTZ R37, R41, R35, -R92 ;  /* 0x0000002329257223 */ /* 0x000fe2000001085c */
[----:B0-----:R-:W-:-:S06]  /*42c0*/  FADD.FTZ R41, R95, R40 ;  /* 0x000000285f297221 */ /* 0x001fcc0000010000 */
[----:B------:R-:W0:Y:S08]  /*42d0*/  MUFU.EX2 R17, R17 ;  /* 0x0000001100117308 */ /* 0x000e300000000800 */
[----:B------:R-:W4:Y:S01]  /*42e0*/  MUFU.EX2 R15, R15 ;  /* 0x0000000f000f7308 */ /* 0x000f220000000800 */
[----:B-1----:R-:W-:-:S07]  /*42f0*/  FADD.FTZ R70, R96, R41 ;  /* 0x0000002960467221 */ /* 0x002fce0000010000 */
[----:B------:R-:W1:Y:S08]  /*4300*/  MUFU.EX2 R20, R20 ;  /* 0x0000001400147308 */ /* 0x000e700000000800 */
[----:B------:R-:W5:Y:S01]  /*4310*/  MUFU.EX2 R18, R18 ;  /* 0x0000001200127308 */ /* 0x000f620000000800 */
[----:B---3--:R-:W-:-:S07]  /*4320*/  FADD.FTZ R70, R13, R70 ;  /* 0x000000460d467221 */ /* 0x008fce0000010000 */
[----:B------:R-:W3:Y:S01]  /*4330*/  MUFU.EX2 R54, R54 ;  /* 0x0000003600367308 */ /* 0x000ee20000000800 */
[----:B------:R-:W-:-:S07]  /*4340*/  FFMA.FTZ R41, R45, R35, -R92 ;  /* 0x000000232d297223 */ /* 0x000fce000001085c */
[----:B------:R-:W3:Y:S01]  /*4350*/  MUFU.EX2 R19, R19 ;  /* 0x0000001300137308 */ /* 0x000ee20000000800 */
[-CC-:B------:R-:W-:Y:S01]  /*4360*/  FFMA.FTZ R40, R43, R35.reuse, -R92.reuse ;  /* 0x000000232b287223 */ /* 0x180fe2000001085c */
[-CC-:B------:R-:W-:Y:S01]  /*4370*/  FFMA.FTZ R45, R51, R35.reuse, -R92.reuse ;  /* 0x00000023332d7223 */ /* 0x180fe2000001085c */
[----:B------:R-:W-:Y:S01]  /*4380*/  FFMA.FTZ R43, R49, R35, -R92 ;  /* 0x00000023312b7223 */ /* 0x000fe2000001085c */
[----:B0-----:R-:W-:-:S04]  /*4390*/  FADD.FTZ R51, R17, R94 ;  /* 0x0000005e11337221 */ /* 0x001fc80000010000 */
[----:B------:R-:W0:Y:S01]  /*43a0*/  MUFU.EX2 R22, R22 ;  /* 0x0000001600167308 */ /* 0x000e220000000800 */
[----:B----4-:R-:W-:Y:S01]  /*43b0*/  FADD.FTZ R49, R15, R70 ;  /* 0x000000460f317221 */ /* 0x010fe20000010000 */
[-CC-:B------:R-:W-:Y:S01]  /*43c0*/  FFMA.FTZ R39, R42, R35.reuse, -R92.reuse ;  /* 0x000000232a277223 */ /* 0x180fe2000001085c */
[----:B------:R-:W-:-:S05]  /*43d0*/  FFMA.FTZ R42, R47, R35, -R92 ;  /* 0x000000232f2a7223 */ /* 0x000fca000001085c */
[----:B------:R-:W4:Y:S01]  /*43e0*/  MUFU.EX2 R57, R57 ;  /* 0x0000003900397308 */ /* 0x000f220000000800 */
[----:B------:R-:W-:Y:S01]  /*43f0*/  FFMA.FTZ R47, R50, R35, -R92 ;  /* 0x00000023322f7223 */ /* 0x000fe2000001085c */
[----:B-1----:R-:W-:Y:S01]  /*4400*/  FADD.FTZ R51, R20, R51 ;  /* 0x0000003314337221 */ /* 0x002fe20000010000 */
[----:B-----5:R-:W-:-:S05]  /*4410*/  FADD.FTZ R50, R18, R49 ;  /* 0x0000003112327221 */ /* 0x020fca0000010000 */
[----:B------:R-:W1:Y:S01]  /*4420*/  MUFU.EX2 R23, R23 ;  /* 0x0000001700177308 */ /* 0x000e620000000800 */
[----:B---3--:R-:W-:Y:S01]  /*4430*/  FADD.FTZ R51, R54, R51 ;  /* 0x0000003336337221 */ /* 0x008fe20000010000 */
[----:B------:R-:W-:-:S06]  /*4440*/  FADD.FTZ R49, R19, R50 ;  /* 0x0000003213317221 */ /* 0x000fcc0000010000 */
[----:B------:R-:W3:Y:S08]  /*4450*/  MUFU.EX2 R58, R58 ;  /* 0x0000003a003a7308 */ /* 0x000ef00000000800 */
[----:B------:R-:W5:Y:S01]  /*4460*/  MUFU.EX2 R26, R26 ;  /* 0x0000001a001a7308 */ /* 0x000f620000000800 */
[----:B------:R-:W-:Y:S01]  /*4470*/  FADD.FTZ R70, R56, R51 ;  /* 0x0000003338467221 */ /* 0x000fe20000010000 */
[----:B0-----:R-:W-:-:S06]  /*4480*/  FADD.FTZ R50, R22, R49 ;  /* 0x0000003116327221 */ /* 0x001fcc0000010000 */
[----:B------:R-:W0:Y:S08]  /*4490*/  MUFU.EX2 R59, R59 ;  /* 0x0000003b003b7308 */ /* 0x000e300000000800 */
[----:B------:R-:W0:Y:S01]  /*44a0*/  MUFU.EX2 R27, R27 ;  /* 0x0000001b001b7308 */ /* 0x000e220000000800 */
[----:B----4-:R-:W-:Y:S01]  /*44b0*/  FADD.FTZ R51, R57, R70 ;  /* 0x0000004639337221 */ /* 0x010fe20000010000 */
[----:B-1----:R-:W-:-:S06]  /*44c0*/  FADD.FTZ R49, R23, R50 ;  /* 0x0000003217317221 */ /* 0x002fcc0000010000 */
[----:B------:R-:W1:Y:S01]  /*44d0*/  MUFU.EX2 R28, R28 ;  /* 0x0000001c001c7308 */ /* 0x000e620000000800 */
[----:B------:R-:W-:Y:S01]  /*44e0*/  FFMA.FTZ R32, R32, R35, -R92 ;  /* 0x0000002320207223 */ /* 0x000fe2000001085c */
[----:B---3--:R-:W-:-:S06]  /*44f0*/  FADD.FTZ R70, R58, R51 ;  /* 0x000000333a467221 */ /* 0x008fcc0000010000 */
[----:B------:R-:W3:Y:S01]  /*4500*/  MUFU.EX2 R61, R61 ;  /* 0x0000003d003d7308 */ /* 0x000ee20000000800 */
[----:B-----5:R-:W-:-:S07]  /*4510*/  FADD.FTZ R50, R26, R49 ;  /* 0x000000311a327221 */ /* 0x020fce0000010000 */
[----:B------:R-:W4:Y:S01]  /*4520*/  MUFU.EX2 R29, R29 ;  /* 0x0000001d001d7308 */ /* 0x000f220000000800 */
[----:B0-----:R-:W-:Y:S01]  /*4530*/  FADD.FTZ R51, R59, R70 ;  /* 0x000000463b337221 */ /* 0x001fe20000010000 */
[----:B------:R-:W-:-:S06]  /*4540*/  FADD.FTZ R49, R27, R50 ;  /* 0x000000321b317221 */ /* 0x000fcc0000010000 */
[----:B------:R-:W0:Y:S08]  /*4550*/  MUFU.EX2 R106, R106 ;  /* 0x0000006a006a7308 */ /* 0x000e300000000800 */
[----:B------:R-:W5:Y:S01]  /*4560*/  MUFU.EX2 R30, R30 ;  /* 0x0000001e001e7308 */ /* 0x000f620000000800 */
[----:B------:R-:W-:Y:S01]  /*4570*/  FADD.FTZ R70, R60, R51 ;  /* 0x000000333c467221 */ /* 0x000fe20000010000 */
[----:B-1----:R-:W-:-:S06]  /*4580*/  FADD.FTZ R50, R28, R49 ;  /* 0x000000311c327221 */ /* 0x002fcc0000010000 */
[----:B------:R-:W1:Y:S01]  /*4590*/  MUFU.EX2 R32, R32 ;  /* 0x0000002000207308 */ /* 0x000e620000000800 */
[----:B---3--:R-:W-:Y:S01]  /*45a0*/  FADD.FTZ R51, R61, R70 ;  /* 0x000000463d337221 */ /* 0x008fe20000010000 */
[----:B----4-:R-:W-:-:S06]  /*45b0*/  FADD.FTZ R49, R29, R50 ;  /* 0x000000321d317221 */ /* 0x010fcc0000010000 */
[----:B------:R-:W3:Y:S08]  /*45c0*/  MUFU.EX2 R63, R63 ;  /* 0x0000003f003f7308 */ /* 0x000ef00000000800 */
[----:B------:R-:W4:Y:S01]  /*45d0*/  MUFU.EX2 R21, R21 ;  /* 0x0000001500157308 */ /* 0x000f220000000800 */
[----:B0-----:R-:W-:Y:S01]  /*45e0*/  FADD.FTZ R51, R106, R51 ;  /* 0x000000336a337221 */ /* 0x001fe20000010000 */
[----:B-----5:R-:W-:-:S06]  /*45f0*/  FADD.FTZ R49, R30, R49 ;  /* 0x000000311e317221 */ /* 0x020fcc0000010000 */
[----:B------:R-:W0:Y:S01]  /*4600*/  MUFU.EX2 R24, R24 ;  /* 0x0000001800187308 */ /* 0x000e220000000800 */
[----:B------:R-:W-:Y:S01]  /*4610*/  F2FP.F16.F32.PACK_AB R12, R14, R12 ;  /* 0x0000000c0e0c723e */ /* 0x000fe200000000ff */
[----:B------:R-:W-:Y:S01]  /*4620*/  FADD.FTZ R70, R62, R51 ;  /* 0x000000333e467221 */ /* 0x000fe20000010000 */
[----:B------:R-:W-:-:S05]  /*4630*/  F2FP.F16.F32.PACK_AB R14, R20, R17 ;  /* 0x00000011140e723e */ /* 0x000fca00000000ff */
[----:B------:R-:W5:Y:S01]  /*4640*/  MUFU.EX2 R25, R25 ;  /* 0x0000001900197308 */ /* 0x000f620000000800 */
[----:B-1----:R-:W-:Y:S01]  /*4650*/  FADD.FTZ R20, R32, R49 ;  /* 0x0000003120147221 */ /* 0x002fe20000010000 */
[----:B------:R-:W-:Y:S01]  /*4660*/  F2FP.F16.F32.PACK_AB R10, R105, R104 ;  /* 0x00000068690a723e */ /* 0x000fe200000000ff */
[----:B------:R3:W-:Y:S01]  /*4670*/  STSM.16.M88.4 [R153+0x1e800], R4 ;  /* 0x01e8000499007844 */ /* 0x0007e20000000200 */
[----:B------:R-:W-:-:S04]  /*4680*/  F2FP.F16.F32.PACK_AB R11, R96, R95 ;  /* 0x0000005f600b723e */ /* 0x000fc800000000ff */
[----:B------:R-:W1:Y:S01]  /*4690*/  MUFU.EX2 R69, R69 ;  /* 0x0000004500457308 */ /* 0x000e620000000800 */
[----:B------:R0:W-:Y:S01]  /*46a0*/  STSM.16.M88.4 [R137], R8 ;  /* 0x0000000889007844 */ /* 0x0001e20000000200 */
[----:B---3--:R-:W-:Y:S01]  /*46b0*/  FADD.FTZ R7, R63, R70 ;  /* 0x000000463f077221 */ /* 0x008fe20000010000 */
[----:B----4-:R-:W-:-:S05]  /*46c0*/  FADD.FTZ R5, R21, R20 ;  /* 0x0000001415057221 */ /* 0x010fca0000010000 */
[----:B------:R-:W3:Y:S01]  /*46d0*/  MUFU.EX2 R33, R33 ;  /* 0x0000002100217308 */ /* 0x000ee20000000800 */
[----:B0-----:R-:W-:Y:S01]  /*46e0*/  FADD.FTZ R10, R64, R7 ;  /* 0x00000007400a7221 */ /* 0x001fe20000010000 */
[----:B------:R-:W-:-:S06]  /*46f0*/  FADD.FTZ R8, R24, R5 ;  /* 0x0000000518087221 */ /* 0x000fcc0000010000 */
[----:B------:R-:W0:Y:S01]  /*4700*/  MUFU.EX2 R36, R36 ;  /* 0x0000002400247308 */ /* 0x000e220000000800 */
[----:B------:R-:W-:Y:S01]  /*4710*/  FADD.FTZ R7, R65, R10 ;  /* 0x0000000a41077221 */ /* 0x000fe20000010000 */
[----:B-----5:R-:W-:-:S03]  /*4720*/  FADD.FTZ R5, R25, R8 ;  /* 0x0000000819057221 */ /* 0x020fc60000010000 */
[----:B------:R-:W-:Y:S01]  /*4730*/  FADD.FTZ R7, R66, R7 ;  /* 0x0000000742077221 */ /* 0x000fe20000010000 */
[----:B------:R-:W-:Y:S02]  /*4740*/  FADD.FTZ R8, R0, R5 ;  /* 0x0000000500087221 */ /* 0x000fe40000010000 */
[----:B------:R-:W4:Y:S01]  /*4750*/  MUFU.EX2 R73, R73 ;  /* 0x0000004900497308 */ /* 0x000f220000000800 */
[----:B------:R-:W-:Y:S01]  /*4760*/  FADD.FTZ R10, R68, R7 ;  /* 0x00000007440a7221 */ /* 0x000fe20000010000 */
[----:B------:R-:W-:-:S06]  /*4770*/  FADD.FTZ R8, R31, R8 ;  /* 0x000000081f087221 */ /* 0x000fcc0000010000 */
[----:B------:R-:W5:Y:S01]  /*4780*/  MUFU.EX2 R38, R38 ;  /* 0x0000002600267308 */ /* 0x000f620000000800 */
[----:B-1----:R-:W-:Y:S01]  /*4790*/  FADD.FTZ R11, R69, R10 ;  /* 0x0000000a450b7221 */ /* 0x002fe20000010000 */
[----:B---3--:R-:W-:-:S06]  /*47a0*/  FADD.FTZ R9, R33, R8 ;  /* 0x0000000821097221 */ /* 0x008fcc0000010000 */
[----:B------:R-:W1:Y:S01]  /*47b0*/  MUFU.EX2 R37, R37 ;  /* 0x0000002500257308 */ /* 0x000e620000000800 */
[----:B------:R-:W-:Y:S01]  /*47c0*/  FADD.FTZ R8, R72, R11 ;  /* 0x0000000b48087221 */ /* 0x000fe20000010000 */
[----:B0-----:R-:W-:-:S06]  /*47d0*/  FADD.FTZ R9, R36, R9 ;  /* 0x0000000924097221 */ /* 0x001fcc0000010000 */
[----:B------:R-:W0:Y:S01]  /*47e0*/  MUFU.EX2 R39, R39 ;  /* 0x0000002700277308 */ /* 0x000e220000000800 */
[----:B----4-:R-:W-:Y:S01]  /*47f0*/  FADD.FTZ R11, R73, R8 ;  /* 0x00000008490b7221 */ /* 0x010fe20000010000 */
[----:B-----5:R-:W-:-:S06]  /*4800*/  FADD.FTZ R8, R38, R9 ;  /* 0x0000000926087221 */ /* 0x020fcc0000010000 */
[----:B------:R-:W3:Y:S01]  /*4810*/  MUFU.EX2 R44, R44 ;  /* 0x0000002c002c7308 */ /* 0x000ee20000000800 */
[----:B------:R-:W-:-:S07]  /*4820*/  F2FP.F16.F32.PACK_AB R13, R15, R13 ;  /* 0x0000000d0f0d723e */ /* 0x000fce00000000ff */
[----:B------:R-:W4:Y:S01]  /*4830*/  MUFU.EX2 R40, R40 ;  /* 0x0000002800287308 */ /* 0x000f220000000800 */
[----:B------:R-:W-:Y:S01]  /*4840*/  F2FP.F16.F32.PACK_AB R15, R19, R18 ;  /* 0x00000012130f723e */ /* 0x000fe200000000ff */
[----:B------:R-:W-:-:S06]  /*4850*/  FADD.FTZ R18, R74, R11 ;  /* 0x0000000b4a127221 */ /* 0x000fcc0000010000 */
[----:B------:R-:W5:Y:S01]  /*4860*/  MUFU.EX2 R46, R46 ;  /* 0x0000002e002e7308 */ /* 0x000f620000000800 */
[----:B-1----:R-:W-:-:S07]  /*4870*/  FADD.FTZ R10, R37, R8 ;  /* 0x00000008250a7221 */ /* 0x002fce0000010000 */
[----:B------:R-:W1:Y:S01]  /*4880*/  MUFU.EX2 R41, R41 ;  /* 0x0000002900297308 */ /* 0x000e620000000800 */
[----:B------:R-:W-:Y:S01]  /*4890*/  FADD.FTZ R11, R75, R18 ;  /* 0x000000124b0b7221 */ /* 0x000fe20000010000 */
[----:B0-----:R-:W-:-:S06]  /*48a0*/  FADD.FTZ R9, R39, R10 ;  /* 0x0000000a27097221 */ /* 0x001fcc0000010000 */
[----:B------:R-:W0:Y:S08]  /*48b0*/  MUFU.EX2 R3, R3 ;  /* 0x0000000300037308 */ /* 0x000e300000000800 */
[----:B------:R-:W-:Y:S01]  /*48c0*/  MUFU.EX2 R42, R42 ;  /* 0x0000002a002a7308 */ /* 0x000fe20000000800 */
[----:B------:R-:W-:Y:S01]  /*48d0*/  FFMA.FTZ R53, R53, R35, -R92 ;  /* 0x0000002335357223 */ /* 0x000fe2000001085c */
[----:B------:R-:W-:Y:S01]  /*48e0*/  F2FP.F16.F32.PACK_AB R58, R58, R57 ;  /* 0x000000393a3a723e */ /* 0x000fe200000000ff */
[----:B------:R4:W-:Y:S05]  /*48f0*/  STSM.16.M88.4 [R155], R12 ;  /* 0x0000000c9b007844 */ /* 0x0009ea0000000200 */
[----:B------:R-:W2:Y:S01]  /*4900*/  MUFU.EX2 R48, R48 ;  /* 0x0000003000307308 */ /* 0x000ea20000000800 */
[----:B------:R-:W-:Y:S01]  /*4910*/  F2FP.F16.F32.PACK_AB R4, R60, R59 ;  /* 0x0000003b3c04723e */ /* 0x000fe200000000ff */
[----:B---3--:R-:W-:Y:S01]  /*4920*/  FADD.FTZ R11, R44, R11 ;  /* 0x0000000b2c0b7221 */ /* 0x008fe20000010000 */
[----:B------:R-:W-:-:S05]  /*4930*/  F2FP.F16.F32.PACK_AB R56, R56, R54 ;  /* 0x000000363838723e */ /* 0x000fca00000000ff */
[----:B------:R-:W3:Y:S01]  /*4940*/  MUFU.EX2 R43, R43 ;  /* 0x0000002b002b7308 */ /* 0x000ee20000000800 */
[----:B------:R-:W-:Y:S02]  /*4950*/  F2FP.F16.F32.PACK_AB R57, R23, R22 ;  /* 0x000000161739723e */ /* 0x000fe400000000ff */
[----:B------:R-:W-:Y:S01]  /*4960*/  F2FP.F16.F32.PACK_AB R59, R27, R26 ;  /* 0x0000001a1b3b723e */ /* 0x000fe200000000ff */
[----:B----4-:R-:W-:Y:S01]  /*4970*/  FADD.FTZ R12, R40, R9 ;  /* 0x00000009280c7221 */ /* 0x010fe20000010000 */
[----:B------:R-:W-:-:S03]  /*4980*/  F2FP.F16.F32.PACK_AB R6, R106, R61 ;  /* 0x0000003d6a06723e */ /* 0x000fc600000000ff */
[----:B------:R-:W4:Y:S01]  /*4990*/  MUFU.EX2 R76, R76 ;  /* 0x0000004c004c7308 */ /* 0x000f220000000800 */
[----:B------:R-:W-:Y:S02]  /*49a0*/  F2FP.F16.F32.PACK_AB R5, R29, R28 ;  /* 0x0000001c1d05723e */ /* 0x000fe400000000ff */
[----:B------:R-:W-:Y:S01]  /*49b0*/  F2FP.F16.F32.PACK_AB R7, R32, R30 ;  /* 0x0000001e2007723e */ /* 0x000fe200000000ff */
[----:B-----5:R-:W-:-:S04]  /*49c0*/  FADD.FTZ R14, R46, R11 ;  /* 0x0000000b2e0e7221 */ /* 0x020fc80000010000 */
[----:B------:R-:W5:Y:S01]  /*49d0*/  MUFU.EX2 R45, R45 ;  /* 0x0000002d002d7308 */ /* 0x000f620000000800 */
[----:B-1----:R-:W-:Y:S01]  /*49e0*/  FADD.FTZ R11, R41, R12 ;  /* 0x0000000c290b7221 */ /* 0x002fe20000010000 */
[----:B------:R-:W-:Y:S01]  /*49f0*/  FFMA.FTZ R52, R52, R35, -R92 ;  /* 0x0000002334347223 */ /* 0x000fe2000001085c */
[----:B------:R-:W-:Y:S05]  /*4a00*/  STSM.16.M88.4 [R154], R56 ;  /* 0x000000389a007844 */ /* 0x000fea0000000200 */
[----:B------:R-:W1:Y:S01]  /*4a10*/  MUFU.EX2 R77, R77 ;  /* 0x0000004d004d7308 */ /* 0x000e620000000800 */
[----:B------:R3:W-:Y:S01]  /*4a20*/  STSM.16.M88.4 [R153+0x24800], R4 ;  /* 0x0248000499007844 */ /* 0x0007e20000000200 */
[----:B0-----:R-:W-:-:S06]  /*4a30*/  FADD.FTZ R13, R3, R14 ;  /* 0x0000000e030d7221 */ /* 0x001fcc0000010000 */
[----:B------:R-:W0:Y:S01]  /*4a40*/  MUFU.EX2 R50, R53 ;  /* 0x0000003500327308 */ /* 0x000e220000000800 */
[----:B------:R-:W-:Y:S01]  /*4a50*/  FFMA.FTZ R55, R55, R35, -R92 ;  /* 0x0000002337377223 */ /* 0x000fe2000001085c */
[----:B--2---:R-:W-:-:S06]  /*4a60*/  FADD.FTZ R13, R48, R13 ;  /* 0x0000000d300d7221 */ /* 0x004fcc0000010000 */
[----:B------:R-:W2:Y:S01]  /*4a70*/  MUFU.EX2 R78, R78 ;  /* 0x0000004e004e7308 */ /* 0x000ea20000000800 */
[----:B---3--:R-:W-:Y:S01]  /*4a80*/  F2FP.F16.F32.PACK_AB R7, R0, R25 ;  /* 0x000000190007723e */ /* 0x008fe200000000ff */
[----:B------:R-:W-:-:S06]  /*4a90*/  FADD.FTZ R0, R42, R11 ;  /* 0x0000000b2a007221 */ /* 0x000fcc0000010000 */
[----:B------:R-:W-:Y:S01]  /*4aa0*/  MUFU.EX2 R17, R47 ;  /* 0x0000002f00117308 */ /* 0x000fe20000000800 */
[----:B------:R-:W-:Y:S01]  /*4ab0*/  FADD.FTZ R12, R43, R0 ;  /* 0x000000002b0c7221 */ /* 0x000fe20000010000 */
[----:B------:R-:W-:Y:S01]  /*4ac0*/  FFMA.FTZ R80, R80, R35, -R92 ;  /* 0x0000002350507223 */ /* 0x000fe2000001085c */
[----:B----4-:R-:W-:-:S05]  /*4ad0*/  FADD.FTZ R14, R76, R13 ;  /* 0x0000000d4c0e7221 */ /* 0x010fca0000010000 */
[----:B------:R-:W3:Y:S01]  /*4ae0*/  MUFU.EX2 R79, R79 ;  /* 0x0000004f004f7308 */ /* 0x000ee20000000800 */
[----:B------:R-:W-:Y:S01]  /*4af0*/  F2FP.F16.F32.PACK_AB R4, R63, R62 ;  /* 0x0000003e3f04723e */ /* 0x000fe200000000ff */
[----:B-----5:R-:W-:Y:S01]  /*4b00*/  FADD.FTZ R13, R45, R12 ;  /* 0x0000000c2d0d7221 */ /* 0x020fe20000010000 */
[----:B------:R-:W-:-:S05]  /*4b10*/  F2FP.F16.F32.PACK_AB R6, R65, R64 ;  /* 0x000000404106723e */ /* 0x000fca00000000ff */
[----:B------:R-:W4:Y:S01]  /*4b20*/  MUFU.EX2 R52, R52 ;  /* 0x0000003400347308 */ /* 0x000f220000000800 */
[----:B------:R-:W-:Y:S01]  /*4b30*/  F2FP.F16.F32.PACK_AB R5, R24, R21 ;  /* 0x000000151805723e */ /* 0x000fe200000000ff */
[----:B------:R-:W-:Y:S01]  /*4b40*/  FFMA.FTZ R83, R83, R35, -R92 ;  /* 0x0000002353537223 */ /* 0x000fe2000001085c */
[----:B------:R-:W-:Y:S02]  /*4b50*/  F2FP.F16.F32.PACK_AB R8, R68, R66 ;  /* 0x000000424408723e */ /* 0x000fe400000000ff */
[----:B------:R-:W-:-:S03]  /*4b60*/  F2FP.F16.F32.PACK_AB R10, R72, R69 ;  /* 0x00000045480a723e */ /* 0x000fc600000000ff */
[----:B------:R-:W5:Y:S01]  /*4b70*/  MUFU.EX2 R84, R84 ;  /* 0x0000005400547308 */ /* 0x000f620000000800 */
[----:B------:R-:W-:Y:S02]  /*4b80*/  F2FP.F16.F32.PACK_AB R9, R33, R31 ;  /* 0x0000001f2109723e */ /* 0x000fe400000000ff */
[----:B------:R-:W-:Y:S01]  /*4b90*/  F2FP.F16.F32.PACK_AB R11, R38, R36 ;  /* 0x00000024260b723e */ /* 0x000fe200000000ff */
[----:B-1----:R-:W-:-:S04]  /*4ba0*/  FADD.FTZ R15, R77, R14 ;  /* 0x0000000e4d0f7221 */ /* 0x002fc80000010000 */
[----:B------:R-:W1:Y:S01]  /*4bb0*/  MUFU.EX2 R55, R55 ;  /* 0x0000003700377308 */ /* 0x000e620000000800 */
[----:B0-----:R-:W-:Y:S01]  /*4bc0*/  FADD.FTZ R12, R50, R13 ;  /* 0x0000000d320c7221 */ /* 0x001fe20000010000 */
[-CC-:B------:R-:W-:Y:S01]  /*4bd0*/  FFMA.FTZ R82, R82, R35.reuse, -R92.reuse ;  /* 0x0000002352527223 */ /* 0x180fe2000001085c */
[----:B------:R3:W-:Y:S05]  /*4be0*/  STSM.16.M88.4 [R67], R4 ;  /* 0x0000000443007844 */ /* 0x0007ea0000000200 */
[----:B------:R-:W0:Y:S01]  /*4bf0*/  MUFU.EX2 R85, R85 ;  /* 0x0000005500557308 */ /* 0x000e220000000800 */
[----:B------:R4:W-:Y:S01]  /*4c00*/  STSM.16.M88.4 [R155+0x6000], R8 ;  /* 0x006000089b007844 */ /* 0x0009e20000000200 */
[----:B--2---:R-:W-:Y:S01]  /*4c10*/  FADD.FTZ R14, R78, R15 ;  /* 0x0000000f4e0e7221 */ /* 0x004fe20000010000 */
[-CC-:B------:R-:W-:Y:S01]  /*4c20*/  FFMA.FTZ R81, R81, R35.reuse, -R92.reuse ;  /* 0x0000002351517223 */ /* 0x180fe2000001085c */
[-CC-:B------:R-:W-:Y:S01]  /*4c30*/  FFMA.FTZ R107, R107, R35.reuse, -R92.reuse ;  /* 0x000000236b6b7223 */ /* 0x180fe2000001085c */
[----:B------:R-:W-:Y:S01]  /*4c40*/  FFMA.FTZ R98, R98, R35, -R92 ;  /* 0x0000002362627223 */ /* 0x000fe2000001085c */
[----:B------:R-:W2:Y:S02]  /*4c50*/  LDL R21, [R1+0x18] ;  /* 0x0000180001157983 */ /* 0x000ea40000100800 */
[----:B------:R-:W0:Y:S01]  /*4c60*/  MUFU.EX2 R80, R80 ;  /* 0x0000005000507308 */ /* 0x000e220000000800 */
[----:B---3--:R-:W-:-:S07]  /*4c70*/  FADD.FTZ R7, R79, R14 ;  /* 0x0000000e4f077221 */ /* 0x008fce0000010000 */
[----:B------:R-:W3:Y:S01]  /*4c80*/  MUFU.EX2 R86, R86 ;  /* 0x0000005600567308 */ /* 0x000ee20000000800 */
[----:B----4-:R-:W-:Y:S01]  /*4c90*/  F2FP.F16.F32.PACK_AB R8, R3, R46 ;  /* 0x0000002e0308723e */ /* 0x010fe200000000ff */
[----:B------:R-:W-:-:S06]  /*4ca0*/  FADD.FTZ R3, R17, R12 ;  /* 0x0000000c11037221 */ /* 0x000fcc0000010000 */
[----:B------:R-:W4:Y:S01]  /*4cb0*/  MUFU.EX2 R83, R83 ;  /* 0x0000005300537308 */ /* 0x000f220000000800 */
[----:B------:R-:W-:Y:S01]  /*4cc0*/  FADD.FTZ R12, R52, R3 ;  /* 0x00000003340c7221 */ /* 0x000fe20000010000 */
[----:B-----5:R-:W-:-:S06]  /*4cd0*/  FADD.FTZ R18, R84, R7 ;  /* 0x0000000754127221 */ /* 0x020fcc0000010000 */
[----:B------:R-:W5:Y:S01]  /*4ce0*/  MUFU.EX2 R87, R87 ;  /* 0x0000005700577308 */ /* 0x000f620000000800 */
[----:B-1----:R-:W-:-:S07]  /*4cf0*/  FADD.FTZ R3, R55, R12 ;  /* 0x0000000c37037221 */ /* 0x002fce0000010000 */
[----:B------:R-:W1:Y:S01]  /*4d00*/  MUFU.EX2 R82, R82 ;  /* 0x0000005200527308 */ /* 0x000e620000000800 */
[----:B0-----:R-:W-:Y:S01]  /*4d10*/  FADD.FTZ R15, R85, R18 ;  /* 0x00000012550f7221 */ /* 0x001fe20000010000 */
[----:B------:R-:W-:-:S06]  /*4d20*/  FADD.FTZ R12, R80, R3 ;  /* 0x00000003500c7221 */ /* 0x000fcc0000010000 */
[----:B------:R-:W0:Y:S08]  /*4d30*/  MUFU.EX2 R88, R88 ;  /* 0x0000005800587308 */ /* 0x000e300000000800 */
[----:B------:R-:W0:Y:S01]  /*4d40*/  MUFU.EX2 R81, R81 ;  /* 0x0000005100517308 */ /* 0x000e220000000800 */
[----:B---3--:R-:W-:Y:S01]  /*4d50*/  FADD.FTZ R18, R86, R15 ;  /* 0x0000000f56127221 */ /* 0x008fe20000010000 */
[----:B----4-:R-:W-:-:S06]  /*4d60*/  FADD.FTZ R3, R83, R12 ;  /* 0x0000000c53037221 */ /* 0x010fcc0000010000 */
[----:B------:R-:W3:Y:S08]  /*4d70*/  MUFU.EX2 R89, R89 ;  /* 0x0000005900597308 */ /* 0x000ef00000000800 */
[----:B------:R-:W4:Y:S01]  /*4d80*/  MUFU.EX2 R0, R107 ;  /* 0x0000006b00007308 */ /* 0x000f220000000800 */
[----:B-----5:R-:W-:Y:S01]  /*4d90*/  FADD.FTZ R15, R87, R18 ;  /* 0x00000012570f7221 */ /* 0x020fe20000010000 */
[----:B-1----:R-:W-:-:S06]  /*4da0*/  FADD.FTZ R12, R82, R3 ;  /* 0x00000003520c7221 */ /* 0x002fcc0000010000 */
[----:B------:R-:W1:Y:S01]  /*4db0*/  MUFU.EX2 R13, R98 ;  /* 0x00000062000d7308 */ /* 0x000e620000000800 */
[----:B0-----:R-:W-:Y:S01]  /*4dc0*/  FADD.FTZ R18, R88, R15 ;  /* 0x0000000f58127221 */ /* 0x001fe20000010000 */
[----:B------:R-:W-:-:S03]  /*4dd0*/  FADD.FTZ R15, R81, R12 ;  /* 0x0000000c510f7221 */ /* 0x000fc60000010000 */
[----:B---3--:R-:W-:Y:S01]  /*4de0*/  FADD.FTZ R19, R89, R18 ;  /* 0x0000001259137221 */ /* 0x008fe20000010000 */
[----:B----4-:R-:W-:-:S04]  /*4df0*/  FADD.FTZ R18, R0, R15 ;  /* 0x0000000f00127221 */ /* 0x010fc80000010000 */
[----:B-1----:R-:W-:Y:S02]  /*4e00*/  FADD.FTZ R15, R13, R18 ;  /* 0x000000120d0f7221 */ /* 0x002fe40000010000 */
[----:B------:R-:W3:Y:S01]  /*4e10*/  LDL R18, [R1+0x10] ;  /* 0x0000100001127983 */ /* 0x000ee20000100800 */
        /* <DEDUP_REMOVED lines=8> */
[----:B------:R-:W4:Y:S01]  /*4ea0*/  MUFU.EX2 R3, R92 ;  /* 0x0000005c00037308 */ /* 0x000f220000000800 */
[----:B------:R-:W-:-:S02]  /*4eb0*/  F2FP.F16.F32.PACK_AB R4, R74, R73 ;  /* 0x000000494a04723e */ /* 0x000fc400000000ff */
[----:B------:R-:W-:Y:S02]  /*4ec0*/  F2FP.F16.F32.PACK_AB R6, R44, R75 ;  /* 0x0000004b2c06723e */ /* 0x000fe400000000ff */
[----:B------:R-:W-:Y:S02]  /*4ed0*/  F2FP.F16.F32.PACK_AB R5, R39, R37 ;  /* 0x000000252705723e */ /* 0x000fe400000000ff */
[----:B------:R-:W-:Y:S02]  /*4ee0*/  F2FP.F16.F32.PACK_AB R7, R41, R40 ;  /* 0x000000282907723e */ /* 0x000fe400000000ff */
[----:B------:R-:W-:Y:S02]  /*4ef0*/  F2FP.F16.F32.PACK_AB R10, R76, R48 ;  /* 0x000000304c0a723e */ /* 0x000fe400000000ff */
[----:B------:R-:W-:Y:S02]  /*4f00*/  F2FP.F16.F32.PACK_AB R9, R43, R42 ;  /* 0x0000002a2b09723e */ /* 0x000fe400000000ff */
[----:B------:R-:W-:Y:S01]  /*4f10*/  F2FP.F16.F32.PACK_AB R11, R50, R45 ;  /* 0x0000002d320b723e */ /* 0x000fe200000000ff */
[----:B------:R5:W-:Y:S01]  /*4f20*/  STSM.16.M88.4 [R154+0x6000], R4 ;  /* 0x006000049a007844 */ /* 0x000be20000000200 */
[----:B0-----:R-:W-:-:S03]  /*4f30*/  F2FP.F16.F32.PACK_AB R13, R14, R13 ;  /* 0x0000000d0e0d723e */ /* 0x001fc600000000ff */
[----:B------:R0:W-:Y:S01]  /*4f40*/  STSM.16.M88.4 [R153+0x2a800], R8 ;  /* 0x02a8000899007844 */ /* 0x0001e20000000200 */
[----:B------:R-:W-:Y:S02]  /*4f50*/  F2FP.F16.F32.PACK_AB R12, R90, R89 ;  /* 0x000000595a0c723e */ /* 0x000fe400000000ff */
[----:B-----5:R-:W-:Y:S02]  /*4f60*/  F2FP.F16.F32.PACK_AB R4, R78, R77 ;  /* 0x0000004d4e04723e */ /* 0x020fe400000000ff */
[----:B------:R-:W-:Y:S02]  /*4f70*/  F2FP.F16.F32.PACK_AB R6, R84, R79 ;  /* 0x0000004f5406723e */ /* 0x000fe400000000ff */
[----:B------:R-:W-:Y:S01]  /*4f80*/  F2FP.F16.F32.PACK_AB R5, R52, R17 ;  /* 0x000000113405723e */ /* 0x000fe200000000ff */
[----:B------:R-:W-:Y:S01]  /*4f90*/  FADD.FTZ R17, R14, R15 ;  /* 0x0000000f0e117221 */ /* 0x000fe20000010000 */
[----:B------:R-:W-:Y:S02]  /*4fa0*/  F2FP.F16.F32.PACK_AB R7, R80, R55 ;  /* 0x000000375007723e */ /* 0x000fe400000000ff */
[----:B0-----:R-:W-:-:S02]  /*4fb0*/  F2FP.F16.F32.PACK_AB R8, R86, R85 ;  /* 0x000000555608723e */ /* 0x001fc400000000ff */
[----:B------:R-:W-:Y:S02]  /*4fc0*/  F2FP.F16.F32.PACK_AB R10, R88, R87 ;  /* 0x00000057580a723e */ /* 0x000fe400000000ff */
[----:B------:R-:W-:Y:S02]  /*4fd0*/  F2FP.F16.F32.PACK_AB R9, R82, R83 ;  /* 0x000000535209723e */ /* 0x000fe400000000ff */
[----:B------:R-:W-:Y:S02]  /*4fe0*/  F2FP.F16.F32.PACK_AB R11, R0, R81 ;  /* 0x00000051000b723e */ /* 0x000fe400000000ff */
[----:B-1----:R-:W-:Y:S02]  /*4ff0*/  F2FP.F16.F32.PACK_AB R14, R2, R91 ;  /* 0x0000005b020e723e */ /* 0x002fe400000000ff */
[----:B----4-:R-:W-:Y:S01]  /*5000*/  F2FP.F16.F32.PACK_AB R15, R3, R100 ;  /* 0x00000064030f723e */ /* 0x010fe200000000ff */
[----:B------:R-:W-:Y:S02]  /*5010*/  VIADD R0, R16, 0xfffffffe ;  /* 0xfffffffe10007836 */ /* 0x000fe40000000000 */
[----:B------:R-:W-:Y:S01]  /*5020*/  FADD.FTZ R20, R90, R19 ;  /* 0x000000135a147221 */ /* 0x000fe20000010000 */
[----:B------:R-:W-:-:S03]  /*5030*/  FADD.FTZ R100, R100, R17 ;  /* 0x0000001164647221 */ /* 0x000fc60000010000 */
[----:B------:R-:W-:Y:S01]  /*5040*/  FADD.FTZ R91, R91, R20 ;  /* 0x000000145b5b7221 */ /* 0x000fe20000010000 */
        /* <DEDUP_REMOVED lines=30> */
[----:B------:R-:W-:Y:S01]  /*5230*/  IMAD.MOV.U32 R121, RZ, RZ, R151 ;  /* 0x000000ffff797224 */ /* 0x000fe200078e0097 */
[----:B--2---:R0:W-:Y:S04]  /*5240*/  STSM.16.M88.4 [R21], R4 ;  /* 0x0000000415007844 */ /* 0x0041e80000000200 */
[----:B------:R1:W-:Y:S04]  /*5250*/  STSM.16.M88.4 [R155+0xc000], R8 ;  /* 0x00c000089b007844 */ /* 0x0003e80000000200 */
[----:B------:R1:W-:Y:S01]  /*5260*/  STSM.16.M88.4 [R154+0xc000], R12 ;  /* 0x00c0000c9a007844 */ /* 0x0003e20000000200 */
[----:B------:R2:W-:Y:S06]  /*5270*/  MEMBAR.ALL.CTA ;  /* 0x0000000000007992 */ /* 0x0005ec0000008000 */
[----:B--2---:R-:W2:Y:S01]  /*5280*/  FENCE.VIEW.ASYNC.S ;  /* 0x00000000000073c6 */ /* 0x004ea20000000000 */
[----:B0-----:R-:W-:Y:S01]  /*5290*/  FADD.FTZ R5, R2, R91 ;  /* 0x0000005b02057221 */ /* 0x001fe20000010000 */
[----:B------:R-:W-:Y:S01]  /*52a0*/  FADD.FTZ R2, R3, R100 ;  /* 0x0000006403027221 */ /* 0x000fe20000010000 */
[----:B---3--:R-:W-:Y:S01]  /*52b0*/  ISETP.GE.AND P2, PT, R0, R18, PT ;  /* 0x000000120000720c */ /* 0x008fe20003f46270 */
[----:B--2---:R-:W-:-:S12]  /*52c0*/  NOP ;  /* 0x0000000000007918 */ /* 0x004fd80000000000 */
[----:B-1----:R-:W-:Y:S05]  /*52d0*/  @!P2 BRA `(.L_x_12316) ;  /* 0x000000380004a947 */ /* 0x002fea0003800000 */
[----:B------:R-:W-:Y:S01]  /*52e0*/  IMAD.MOV.U32 R4, RZ, RZ, R71 ;  /* 0x000000ffff047224 */ /* 0x000fe200078e0047 */
[----:B------:R-:W-:Y:S01]  /*52f0*/  CS2R R150, SRZ ;  /* 0x0000000000967805 */ /* 0x000fe2000001ff00 */
[----:B------:R-:W-:Y:S01]  /*5300*/  IMAD.MOV.U32 R3, RZ, RZ, R34 ;  /* 0x000000ffff037224 */ /* 0x000fe200078e0022 */
[----:B------:R-:W-:Y:S01]  /*5310*/  CS2R R148, SRZ ;  /* 0x0000000000947805 */ /* 0x000fe2000001ff00 */
[----:B------:R-:W-:Y:S01]  /*5320*/  IMAD.MOV.U32 R6, RZ, RZ, R152 ;  /* 0x000000ffff067224 */ /* 0x000fe200078e0098 */
        /* <DEDUP_REMOVED lines=14> */
[----:B------:R-:W-:Y:S01]  /*5410*/  UMOV UR7, UR36 ;  /* 0x0000002400077c82 */ /* 0x000fe20008000000 */
[----:B------:R-:W-:-:S05]  /*5420*/  ULDC UR5, c[0x0][0x9d8] ;  /* 0x0002760000057ab9 */ /* 0x000fca0000000800 */
.L_x_12325:
        /* <DEDUP_REMOVED lines=9> */
.L_x_12318:
[----:B------:R-:W-:Y:S01]  /*54c0*/  ULEA UR6, UR36, UR37, 0x3 ;  /* 0x0000002524067291 */ /* 0x000fe2000f8e183f */
[----:B------:R-:W-:-:S08]  /*54d0*/  SHF.L.U32 R7, R152, 0x1f, RZ ;  /* 0x0000001f98077819 */ /* 0x000fd000000006ff */
[----:B------:R0:W1:Y:S01]  /*54e0*/  SYNCS.PHASECHK.TRANS64.TRYWAIT P2, [UR6+0x30830], R7 ;  /* 0x03083007ff0075a7 */ /* 0x0000620008040146 */
[----:B------:R-:W-:Y:S05]  /*54f0*/  @!P0 BRA `(.L_x_12319) ;  /* 0x0000000000048947 */ /* 0x000fea0003800000 */
[----:B------:R-:W-:Y:S01]  /*5500*/  BPT.TRAP 0x1 ;  /* 0x000000040000795c */ /* 0x000fe20000300000 */
.L_x_12319:
[----:B-1----:R-:W-:Y:S05]  /*5510*/  @P2 BRA `(.L_x_12317) ;  /* 0x0000000000082947 */ /* 0x002fea0003800000 */
[----:B------:R-:W1:Y:S02]  /*5520*/  SYNCS.PHASECHK.TRANS64.TRYWAIT P2, [UR6+0x30830], R7 ;  /* 0x03083007ff0075a7 */ /* 0x000e640008040146 */
[----:B-1----:R-:W-:Y:S05]  /*5530*/  @!P2 BRA `(.L_x_12320) ;  /* 0x000000bc00d4a947 */ /* 0x002fea0003800000 */
.L_x_12317:
        /* <DEDUP_REMOVED lines=27> */
.L_x_12322:
[----:B------:R-:W-:Y:S01]  /*56f0*/  ULEA UR6, UR7, UR37, 0x3 ;  /* 0x0000002507067291 */ /* 0x000fe2000f8e183f */
[----:B------:R-:W-:-:S08]  /*5700*/  SHF.L.U32 R6, R6, 0x1f, RZ ;  /* 0x0000001f06067819 */ /* 0x000fd000000006ff */
[----:B------:R0:W1:Y:S01]  /*5710*/  SYNCS.PHASECHK.TRANS64.TRYWAIT P2, [UR6+0x30850], R6 ;  /* 0x03085006ff0075a7 */ /* 0x0000620008040146 */
[----:B------:R-:W-:Y:S05]  /*5720*/  @!P0 BRA `(.L_x_12323) ;  /* 0x0000000000048947 */ /* 0x000fea0003800000 */
[----:B------:R-:W-:Y:S01]  /*5730*/  BPT.TRAP 0x1 ;  /* 0x000000040000795c */ /* 0x000fe20000300000 */
.L_x_12323:
[----:B-1----:R-:W-:Y:S05]  /*5740*/  @P2 BRA `(.L_x_12321) ;  /* 0x0000000000082947 */ /* 0x002fea0003800000 */
[----:B------:R-:W1:Y:S02]  /*5750*/  SYNCS.PHASECHK.TRANS64.TRYWAIT P2, [UR6+0x30850], R6 ;  /* 0x03085006ff0075a7 */ /* 0x000e640008040146 */
[----:B-1----:R-:W-:Y:S05]  /*5760*/  @!P2 BRA `(.L_x_12324) ;  /* 0x000000bc0060a947 */ /* 0x002fea0003800000 */
.L_x_12321:
[----:B------:R-:W-:Y:S01]  /*5770*/  ULEA UR8, UR41, UR37, 0xd ;  /* 0x0000002529087291 */ /* 0x000fe2000f8e683f */
[----:B------:R-:W-:Y:S01]  /*5780*/  WARPGROUP.ARRIVE ;  /* 0x00000000000079c5 */ /* 0x000fe20000000000 */
[----:B------:R-:W-:Y:S01]  /*5790*/  UIADD3 UR6, UR37, 0x400, URZ ;  /* 0x0000040025067890 */ /* 0x000fe2000fffe03f */
[----:B------:R-:W-:Y:S01]  /*57a0*/  FMUL.FTZ R26, R26, UR5 ;  /* 0x000000051a1a7c20 */ /* 0x000fe20008410000 */
[----:B------:R-:W-:Y:S01]  /*57b0*/  UIADD3 UR8, UR8, 0x1e800, URZ ;  /* 0x0001e80008087890 */ /* 0x000fe2000fffe03f */
[----:B01----:R-:W-:Y:S01]  /*57c0*/  FMUL.FTZ R6, R24, UR5 ;  /* 0x0000000518067c20 */ /* 0x003fe20008410000 */
[----:B------:R-:W-:Y:S01]  /*57d0*/  USHF.R.U32.HI UR6, URZ, 0x4, UR6 ;  /* 0x000000043f067899 */ /* 0x000fe20008011606 */
[----:B------:R-:W0:Y:S01]  /*57e0*/  MUFU.TANH R8, R26 ;  /* 0x0000001a00087308 */ /* 0x000e220000002400 */
[----:B------:R-:W-:Y:S01]  /*57f0*/  USHF.R.U32.HI UR8, URZ, 0x4, UR8 ;  /* 0x000000043f087899 */ /* 0x000fe20008011608 */
[----:B------:R-:W-:Y:S01]  /*5800*/  FMUL.FTZ R27, R27, UR5 ;  /* 0x000000051b1b7c20 */ /* 0x000fe20008410000 */
[----:B------:R-:W-:Y:S01]  /*5810*/  ULOP3.LUT UR6, UR6, 0x3fff, URZ, 0xc0, !UPT ;  /* 0x00003fff06067892 */ /* 0x000fe2000f8ec03f */
[----:B------:R-:W-:Y:S01]  /*5820*/  FMUL.FTZ R7, R25, UR5 ;  /* 0x0000000519077c20 */ /* 0x000fe20008410000 */
[----:B------:R-:W-:Y:S01]  /*5830*/  ULOP3.LUT UR9, UR8, 0x3fff, URZ, 0xc0, !UPT ;  /* 0x00003fff08097892 */ /* 0x000fe2000f8ec03f */
[----:B------:R-:W-:Y:S01]  /*5840*/  FMUL.FTZ R9, R29, UR5 ;  /* 0x000000051d097c20 */ /* 0x000fe20008410000 */
[----:B------:R-:W-:Y:S01]  /*5850*/  UIMAD UR8, UR7, 0x600, UR6 ;  /* 0x00000600070878a4 */ /* 0x000fe2000f8e0206 */
[----:B------:R-:W1:Y:S01]  /*5860*/  MUFU.TANH R6, R6 ;  /* 0x0000000600067308 */ /* 0x000e620000002400 */
[----:B------:R-:W-:Y:S01]  /*5870*/  ULOP3.LUT UR6, UR9, 0x10000, URZ, 0xfc, !UPT ;  /* 0x0001000009067892 */ /* 0x000fe2000f8efc3f */
[----:B------:R-:W-:Y:S01]  /*5880*/  FMUL.FTZ R10, R32, UR5 ;  /* 0x00000005200a7c20 */ /* 0x000fe20008410000 */
[----:B------:R-:W-:Y:S01]  /*5890*/  UMOV UR31, 0x40000040 ;  /* 0x40000040001f7882 */ /* 0x000fe20000000000 */
[----:B------:R-:W-:Y:S01]  /*58a0*/  UMOV UR29, 0x40000040 ;  /* 0x40000040001d7882 */ /* 0x000fe20000000000 */
[----:B------:R-:W-:Y:S01]  /*58b0*/  FMUL.FTZ R11, R33, UR5 ;  /* 0x00000005210b7c20 */ /* 0x000fe20008410000 */
[----:B------:R-:W-:Y:S01]  /*58c0*/  UMOV UR30, UR8 ;  /* 0x00000008001e7c82 */ /* 0x000fe20008000000 */
[----:B------:R-:W-:Y:S01]  /*58d0*/  FMUL.FTZ R12, R36, UR5 ;  /* 0x00000005240c7c20 */ /* 0x000fe20008410000 */
[----:B------:R-:W-:Y:S01]  /*58e0*/  UMOV UR28, UR6 ;  /* 0x00000006001c7c82 */ /* 0x000fe20008000000 */
[----:B------:R0:W-:Y:S01]  /*58f0*/  MUFU.TANH R26, R27 ;  /* 0x0000001b001a7308 */ /* 0x0001e20000002400 */
[----:B------:R-:W-:Y:S01]  /*5900*/  HGMMA.64x64x16.F32 R120, gdesc[UR28].tnspB, R120, gsb0 ;  /* 0x40e000001c7879f0 */ /* 0x000fe20008000878 */
[----:B------:R-:W-:Y:S01]  /*5910*/  UIADD3 UR30, UR8, 0x80, URZ ;  /* 0x00000080081e7890 */ /* 0x000fe2000fffe03f */
[----:B------:R-:W-:Y:S01]  /*5920*/  FMUL.FTZ R13, R37, UR5 ;  /* 0x00000005250d7c20 */ /* 0x000fe20008410000 */
[----:B------:R-:W-:Y:S01]  /*5930*/  UIADD3 UR28, UR6, 0x2, URZ ;  /* 0x00000002061c7890 */ /* 0x000fe2000fffe03f */
[----:B------:R-:W-:Y:S01]  /*5940*/  FMUL.FTZ R14, R40, UR5 ;  /* 0x00000005280e7c20 */ /* 0x000fe20008410000 */
[----:B------:R-:W-:Y:S01]  /*5950*/  UMOV UR31, 0x40000040 ;  /* 0x40000040001f7882 */ /* 0x000fe20000000000 */
[----:B------:R-:W-:Y:S01]  /*5960*/  UMOV UR29, 0x40000040 ;  /* 0x40000040001d7882 */ /* 0x000fe20000000000 */
[----:B------:R-:W2:Y:S01]  /*5970*/  MUFU.TANH R7, R7 ;  /* 0x0000000700077308 */ /* 0x000ea20000002400 */
[----:B0-----:R-:W-:-:S02]  /*5980*/  IMAD.MOV.U32 R27, RZ, RZ, R8 ;  /* 0x000000ffff1b7224 */ /* 0x001fc400078e0008 */
[----:B------:R-:W-:Y:S01]  /*5990*/  FMUL.FTZ R8, R28, UR5 ;  /* 0x000000051c087c20 */ /* 0x000fe20008410000 */
[----:B-1----:R-:W-:Y:S01]  /*59a0*/  FMNMX.FTZ R33, R6, R3, !PT ;  /* 0x0000000306217209 */ /* 0x002fe20007810000 */
        /* <DEDUP_REMOVED lines=64> */
[----:B------:R-:W-:Y:S01]  /*5db0*/  UIADD3 UR10, UR8, 0x580, URZ ;  /* 0x00000580080a7890 */ /* 0x000fe2000fffe03f */
[----:B------:R-:W-:-:S02]  /*5dc0*/  WARPGROUP.DEPBAR.LE gsb0, 0x0 ;  /* 0x00008000000079c5 */ /* 0x000fc40000010000 */
[----:B------:R-:W-:Y:S01]  /*5dd0*/  WARPGROUP.ARRIVE ;  /* 0x00000000000079c5 */ /* 0x000fe20000000000 */
[----:B------:R-:W2:Y:S01]  /*5de0*/  MUFU.TANH R16, R16 ;  /* 0x0000001000107308 */ /* 0x000ea20000002400 */
[----:B0-----:R-:W-:-:S04]  /*5df0*/  FMNMX.FTZ R41, R14, R41, !PT ;  /* 0x000000290e297209 */ /* 0x001fc80007810000 */
[----:B------:R-:W-:Y:S01]  /*5e00*/  HGMMA.64x64x16.F32 R120, gdesc[UR28].tnspB, R120, gsb0 ;  /* 0x40e000001c7879f0 */ /* 0x000fe20008000878 */
[----:B------:R-:W-:Y:S02]  /*5e10*/  UIADD3 UR30, UR8, 0x100, URZ ;  /* 0x00000100081e7890 */ /* 0x000fe4000fffe03f */
[----:B------:R-:W-:Y:S01]  /*5e20*/  UIADD3 UR28, UR6, 0x4, URZ ;  /* 0x00000004061c7890 */ /* 0x000fe2000fffe03f */
[----:B------:R-:W0:Y:S01]  /*5e30*/  MUFU.TANH R17, R17 ;  /* 0x0000001100117308 */ /* 0x000e220000002400 */
[----:B------:R-:W-:Y:S01]  /*5e40*/  UMOV UR31, 0x40000040 ;  /* 0x40000040001f7882 */ /* 0x000fe20000000000 */
[----:B------:R-:W-:Y:S01]  /*5e50*/  UMOV UR29, 0x40000040 ;  /* 0x40000040001d7882 */ /* 0x000fe20000000000 */
[----:B-1----:R-:W-:-:S05]  /*5e60*/  FMNMX.FTZ R44, R15, R41, !PT ;  /* 0x000000290f2c7209 */ /* 0x002fca0007810000 */
[----:B------:R-:W1:Y:S01]  /*5e70*/  MUFU.TANH R18, R18 ;  /* 0x0000001200127308 */ /* 0x000e620000002400 */
[----:B--2---:R-:W-:-:S07]  /*5e80*/  FMNMX.FTZ R44, R16, R44, !PT ;  /* 0x0000002c102c7209 */ /* 0x004fce0007810000 */
[----:B------:R2:W3:Y:S01]  /*5e90*/  MUFU.TANH R25, R31 ;  /* 0x0000001f00197308 */ /* 0x0004e20000002400 */
[----:B0-----:R-:W-:-:S07]  /*5ea0*/  FMNMX.FTZ R45, R17, R44, !PT ;  /* 0x0000002c112d7209 */ /* 0x001fce0007810000 */
[----:B------:R-:W0:Y:S01]  /*5eb0*/  MUFU.TANH R19, R19 ;  /* 0x0000001300137308 */ /* 0x000e220000002400 */
[----:B-1----:R-:W-:Y:S01]  /*5ec0*/  FMNMX.FTZ R45, R18, R45, !PT ;  /* 0x0000002d122d7209 */ /* 0x002fe20007810000 */
[----:B--2---:R-:W-:-:S06]  /*5ed0*/  FMUL.FTZ R31, R73, UR5 ;  /* 0x00000005491f7c20 */ /* 0x004fcc0008410000 */
[----:B------:R-:W1:Y:S01]  /*5ee0*/  MUFU.TANH R20, R20 ;  /* 0x0000001400147308 */ /* 0x000e620000002400 */
[----:B---3--:R-:W-:Y:S02]  /*5ef0*/  IMAD.MOV.U32 R60, RZ, RZ, R25 ;  /* 0x000000ffff3c7224 */ /* 0x008fe400078e0019 */
[----:B------:R-:W-:Y:S01]  /*5f00*/  FMUL.FTZ R25, R61, UR5 ;  /* 0x000000053d197c20 */ /* 0x000fe20008410000 */
[----:B------:R-:W-:Y:S01]  /*5f10*/  MOV R61, R26 ;  /* 0x0000001a003d7202 */ /* 0x000fe20000000f00 */
[----:B------:R-:W-:Y:S01]  /*5f20*/  FMUL.FTZ R26, R64, UR5 ;  /* 0x00000005401a7c20 */ /* 0x000fe20008410000 */
[----:B------:R-:W-:Y:S02]  /*5f30*/  IMAD.MOV.U32 R64, RZ, RZ, R27 ;  /* 0x000000ffff407224 */ /* 0x000fe400078e001b */
[----:B------:R-:W-:Y:S01]  /*5f40*/  FMUL.FTZ R27, R65, UR5 ;  /* 0x00000005411b7c20 */ /* 0x000fe20008410000 */
[----:B------:R-:W2:Y:S01]  /*5f50*/  MUFU.TANH R21, R21 ;  /* 0x0000001500157308 */ /* 0x000ea20000002400 */
[----:B0-----:R-:W-:-:S07]  /*5f60*/  FMNMX.FTZ R48, R19, R45, !PT ;  /* 0x0000002d13307209 */ /* 0x001fce0007810000 */
[----:B------:R0:W3:Y:S01]  /*5f70*/  MUFU.TANH R28, R30 ;  /* 0x0000001e001c7308 */ /* 0x0000e20000002400 */
[----:B-1----:R-:W-:-:S07]  /*5f80*/  FMNMX.FTZ R48, R20, R48, !PT ;  /* 0x0000003014307209 */ /* 0x002fce0007810000 */
[----:B------:R-:W1:Y:S01]  /*5f90*/  MUFU.TANH R22, R22 ;  /* 0x0000001600167308 */ /* 0x000e620000002400 */
[----:B--2---:R-:W-:Y:S01]  /*5fa0*/  FMNMX.FTZ R49, R21, R48, !PT ;  /* 0x0000003015317209 */ /* 0x004fe20007810000 */
[----:B0-----:R-:W-:-:S06]  /*5fb0*/  FMUL.FTZ R30, R72, UR5 ;  /* 0x00000005481e7c20 */ /* 0x001fcc0008410000 */
[----:B------:R-:W0:Y:S01]  /*5fc0*/  MUFU.TANH R23, R23 ;  /* 0x0000001700177308 */ /* 0x000e220000002400 */
[----:B---3--:R-:W-:Y:S02]  /*5fd0*/  IMAD.MOV.U32 R65, RZ, RZ, R28 ;  /* 0x000000ffff417224 */ /* 0x008fe400078e001c */
[----:B------:R-:W-:Y:S01]  /*5fe0*/  FMUL.FTZ R28, R68, UR5 ;  /* 0x00000005441c7c20 */ /* 0x000fe20008410000 */
[----:B------:R-:W-:Y:S02]  /*5ff0*/  WARPGROUP.DEPBAR.LE gsb0, 0x0 ;  /* 0x00008000000079c5 */ /* 0x000fe40000010000 */
[----:B------:R-:W-:Y:S02]  /*6000*/  WARPGROUP.ARRIVE ;  /* 0x00000000000079c5 */ /* 0x000fe40000000000 */
[----:B------:R-:W2:Y:S01]  /*6010*/  MUFU.TANH R24, R24 ;  /* 0x0000001800187308 */ /* 0x000ea20000002400 */
[----:B-1----:R-:W-:-:S03]  /*6020*/  FMNMX.FTZ R49, R22, R49, !PT ;  /* 0x0000003116317209 */ /* 0x002fc60007810000 */
[----:B------:R-:W-:Y:S01]  /*6030*/  HGMMA.64x64x16.F32 R120, gdesc[UR28].tnspB, R120, gsb0 ;  /* 0x40e000001c7879f0 */ /* 0x000fe20008000878 */
[----:B------:R-:W-:Y:S01]  /*6040*/  UIADD3 UR30, UR8, 0x180, URZ ;  /* 0x00000180081e7890 */ /* 0x000fe2000fffe03f */
[----:B0-----:R-:W-:Y:S01]  /*6050*/  FMNMX.FTZ R52, R23, R49, !PT ;  /* 0x0000003117347209 */ /* 0x001fe20007810000 */
[----:B------:R-:W-:Y:S01]  /*6060*/  UIADD3 UR28, UR6, 0x6, URZ ;  /* 0x00000006061c7890 */ /* 0x000fe2000fffe03f */
[----:B------:R-:W0:Y:S01]  /*6070*/  MUFU.TANH R25, R25 ;  /* 0x0000001900197308 */ /* 0x000e220000002400 */
[----:B------:R-:W-:Y:S01]  /*6080*/  UMOV UR31, 0x40000040 ;  /* 0x40000040001f7882 */ /* 0x000fe20000000000 */
[----:B------:R-:W-:-:S06]  /*6090*/  UMOV UR29, 0x40000040 ;  /* 0x40000040001d7882 */ /* 0x000fcc0000000000 */
        /* <DEDUP_REMOVED lines=14> */
[----:B------:R2:W3:Y:S01]  /*6180*/  MUFU.TANH R33, R77 ;  /* 0x0000004d00217308 */ /* 0x0004e20000002400 */
[----:B------:R-:W-:Y:S02]  /*6190*/  WARPGROUP.DEPBAR.LE gsb0, 0x0 ;  /* 0x00008000000079c5 */ /* 0x000fe40000010000 */
[----:B------:R-:W-:-:S05]  /*61a0*/  WARPGROUP.ARRIVE ;  /* 0x00000000000079c5 */ /* 0x000fca0000000000 */
[----:B------:R4:W5:Y:S01]  /*61b0*/  MUFU.TANH R36, R80 ;  /* 0x0000005000247308 */ /* 0x0009620000002400 */
[----:B--2---:R-:W-:Y:S01]  /*61c0*/  IMAD.MOV.U32 R77, RZ, RZ, R64 ;  /* 0x000000ffff4d7224 */ /* 0x004fe200078e0040 */
[----:B------:R-:W-:Y:S01]  /*61d0*/  HGMMA.64x64x16.F32 R120, gdesc[UR28].tnspB, R120, gsb0 ;  /* 0x40e000001c7879f0 */ /* 0x000fe20008000878 */
[----:B------:R-:W-:-:S05]  /*61e0*/  UIADD3 UR30, UR8, 0x200, URZ ;  /* 0x00000200081e7890 */ /* 0x000fca000fffe03f */
[----:B------:R2:W-:Y:S01]  /*61f0*/  MUFU.TANH R52, R96 ;  /* 0x0000006000347308 */ /* 0x0005e20000002400 */
[----:B------:R-:W-:Y:S01]  /*6200*/  UIADD3 UR28, UR6, 0x600, URZ ;  /* 0x00000600061c7890 */ /* 0x000fe2000fffe03f */
[----:B----4-:R-:W-:Y:S01]  /*6210*/  FMUL.FTZ R80, R55, UR5 ;  /* 0x0000000537507c20 */ /* 0x010fe20008410000 */
[----:B------:R-:W-:Y:S01]  /*6220*/  UMOV UR31, 0x40000040 ;  /* 0x40000040001f7882 */ /* 0x000fe20000000000 */
[----:B------:R-:W-:-:S04]  /*6230*/  UMOV UR29, 0x40000040 ;  /* 0x40000040001d7882 */ /* 0x000fc80000000000 */
[----:B------:R4:W5:Y:S01]  /*6240*/  MUFU.TANH R37, R81 ;  /* 0x0000005100257308 */ /* 0x0009620000002400 */
[----:B--2---:R-:W-:Y:S01]  /*6250*/  IMAD.MOV.U32 R96, RZ, RZ, R60 ;  /* 0x000000ffff607224 */ /* 0x004fe200078e003c */
[----:B0-----:R-:W-:-:S04]  /*6260*/  FMNMX.FTZ R60, R31, R57, !PT ;  /* 0x000000391f3c7209 */ /* 0x001fc80007810000 */
[----:B-1----:R-:W-:Y:S02]  /*6270*/  FMNMX.FTZ R60, R32, R60, !PT ;  /* 0x0000003c203c7209 */ /* 0x002fe40007810000 */
[----:B------:R0:W1:Y:S01]  /*6280*/  MUFU.TANH R40, R84 ;  /* 0x0000005400287308 */ /* 0x0000620000002400 */
[----:B----4-:R-:W-:-:S07]  /*6290*/  FMUL.FTZ R81, R51, UR5 ;  /* 0x0000000533517c20 */ /* 0x010fce0008410000 */
[----:B------:R2:W-:Y:S01]  /*62a0*/  MUFU.TANH R44, R88 ;  /* 0x00000058002c7308 */ /* 0x0005e20000002400 */
[----:B0-----:R-:W-:-:S07]  /*62b0*/  FMUL.FTZ R84, R39, UR5 ;  /* 0x0000000527547c20 */ /* 0x001fce0008410000 */
[----:B------:R0:W4:Y:S01]  /*62c0*/  MUFU.TANH R41, R85 ;  /* 0x0000005500297308 */ /* 0x0001220000002400 */
[----:B--2---:R-:W-:Y:S01]  /*62d0*/  IMAD.MOV.U32 R88, RZ, RZ, R61 ;  /* 0x000000ffff587224 */ /* 0x004fe200078e003d */
[----:B---3--:R-:W-:-:S04]  /*62e0*/  FMNMX.FTZ R61, R33, R60, !PT ;  /* 0x0000003c213d7209 */ /* 0x008fc80007810000 */
[----:B-----5:R-:W-:Y:S02]  /*62f0*/  FMNMX.FTZ R61, R36, R61, !PT ;  /* 0x0000003d243d7209 */ /* 0x020fe40007810000 */
[----:B------:R2:W3:Y:S01]  /*6300*/  MUFU.TANH R45, R89 ;  /* 0x00000059002d7308 */ /* 0x0004e20000002400 */
[----:B0-----:R-:W-:Y:S01]  /*6310*/  FMUL.FTZ R85, R35, UR5 ;  /* 0x0000000523557c20 */ /* 0x001fe20008410000 */
[----:B------:R-:W-:-:S04]  /*6320*/  FMNMX.FTZ R64, R37, R61, !PT ;  /* 0x0000003d25407209 */ /* 0x000fc80007810000 */
[----:B-1----:R-:W-:Y:S02]  /*6330*/  FMNMX.FTZ R64, R40, R64, !PT ;  /* 0x0000004028407209 */ /* 0x002fe40007810000 */
[----:B------:R0:W1:Y:S01]  /*6340*/  MUFU.TANH R48, R92 ;  /* 0x0000005c00307308 */ /* 0x0000620000002400 */
[----:B--2---:R-:W-:-:S07]  /*6350*/  FMUL.FTZ R89, R46, UR5 ;  /* 0x000000052e597c20 */ /* 0x004fce0008410000 */
[----:B------:R2:W-:Y:S01]  /*6360*/  MUFU.TANH R56, R100 ;  /* 0x0000006400387308 */ /* 0x0005e20000002400 */
[----:B0-----:R-:W-:-:S07]  /*6370*/  FMUL.FTZ R92, R66, UR5 ;  /* 0x00000005425c7c20 */ /* 0x001fce0008410000 */
[----:B------:R0:W5:Y:S01]  /*6380*/  MUFU.TANH R49, R93 ;  /* 0x0000005d00317308 */ /* 0x0001620000002400 */
[----:B--2---:R-:W-:Y:S01]  /*6390*/  IMAD.MOV.U32 R100, RZ, RZ, R65 ;  /* 0x000000ffff647224 */ /* 0x004fe200078e0041 */
[----:B----4-:R-:W-:-:S04]  /*63a0*/  FMNMX.FTZ R65, R41, R64, !PT ;  /* 0x0000004029417209 */ /* 0x010fc80007810000 */
[----:B------:R-:W-:Y:S02]  /*63b0*/  FMNMX.FTZ R65, R44, R65, !PT ;  /* 0x000000412c417209 */ /* 0x000fe40007810000 */
[----:B------:R2:W4:Y:S01]  /*63c0*/  MUFU.TANH R53, R97 ;  /* 0x0000006100357308 */ /* 0x0005220000002400 */
[----:B------:R-:W-:Y:S02]  /*63d0*/  WARPGROUP.DEPBAR.LE gsb0, 0x0 ;  /* 0x00008000000079c5 */ /* 0x000fe40000010000 */
[----:B------:R-:W-:Y:S01]  /*63e0*/  WARPGROUP.ARRIVE ;  /* 0x00000000000079c5 */ /* 0x000fe20000000000 */
[----:B---3--:R-:W-:Y:S01]  /*63f0*/  FMNMX.FTZ R68, R45, R65, !PT ;  /* 0x000000412d447209 */ /* 0x008fe20007810000 */
[----:B0-----:R-:W-:-:S03]  /*6400*/  FMUL.FTZ R93, R62, UR5 ;  /* 0x000000053e5d7c20 */ /* 0x001fc60008410000 */
[----:B-1----:R-:W-:Y:S01]  /*6410*/  FMNMX.FTZ R68, R48, R68, !PT ;  /* 0x0000004430447209 */ /* 0x002fe20007810000 */
[----:B------:R-:W-:Y:S01]  /*6420*/  HGMMA.64x64x16.F32 R120, gdesc[UR28].tnspB, R120, gsb0 ;  /* 0x40e000001c7879f0 */ /* 0x000fe20008000878 */
[----:B------:R-:W0:Y:S01]  /*6430*/  MUFU.TANH R57, R101 ;  /* 0x0000006500397308 */ /* 0x000e220000002400 */
[----:B------:R-:W-:Y:S01]  /*6440*/  UIADD3 UR30, UR8, 0x280, URZ ;  /* 0x00000280081e7890 */ /* 0x000fe2000fffe03f */
[----:B-----5:R-:W-:Y:S01]  /*6450*/  FMNMX.FTZ R69, R49, R68, !PT ;  /* 0x0000004431457209 */ /* 0x020fe20007810000 */
[----:B------:R-:W-:Y:S01]  /*6460*/  UIADD3 UR28, UR6, 0x602, URZ ;  /* 0x00000602061c7890 */ /* 0x000fe2000fffe03f */
[----:B--2---:R-:W-:Y:S01]  /*6470*/  FMUL.FTZ R97, R119, UR5 ;  /* 0x0000000577617c20 */ /* 0x004fe20008410000 */
[----:B------:R-:W-:Y:S01]  /*6480*/  UMOV UR31, 0x40000040 ;  /* 0x40000040001f7882 */ /* 0x000fe20000000000 */
[----:B------:R-:W-:Y:S01]  /*6490*/  FMNMX.FTZ R69, R52, R69, !PT ;  /* 0x0000004534457209 */ /* 0x000fe20007810000 */
[----:B------:R-:W-:Y:S01]  /*64a0*/  UMOV UR29, 0x40000040 ;  /* 0x40000040001d7882 */ /* 0x000fe20000000000 */
[----:B------:R1:W2:Y:S02]  /*64b0*/  MUFU.TANH R60, R104 ;  /* 0x00000068003c7308 */ /* 0x0002a40000002400 */
[----:B----4-:R-:W-:-:S04]  /*64c0*/  FMNMX.FTZ R72, R53, R69, !PT ;  /* 0x0000004535487209 */ /* 0x010fc80007810000 */
[----:B------:R-:W-:Y:S02]  /*64d0*/  FMNMX.FTZ R72, R56, R72, !PT ;  /* 0x0000004838487209 */ /* 0x000fe40007810000 */
[----:B------:R3:W4:Y:S01]  /*64e0*/  MUFU.TANH R61, R105 ;  /* 0x00000069003d7308 */ /* 0x0007220000002400 */
[----:B-1----:R-:W-:Y:S01]  /*64f0*/  FMUL.FTZ R104, R63, UR5 ;  /* 0x000000053f687c20 */ /* 0x002fe20008410000 */
[----:B0-----:R-:W-:-:S06]  /*6500*/  FMNMX.FTZ R73, R57, R72, !PT ;  /* 0x0000004839497209 */ /* 0x001fcc0007810000 */
[----:B------:R0:W1:Y:S01]  /*6510*/  MUFU.TANH R64, R108 ;  /* 0x0000006c00407308 */ /* 0x0000620000002400 */
[----:B--2---:R-:W-:Y:S01]  /*6520*/  FMNMX.FTZ R73, R60, R73, !PT ;  /* 0x000000493c497209 */ /* 0x004fe20007810000 */
[----:B---3--:R-:W-:-:S06]  /*6530*/  FMUL.FTZ R105, R59, UR5 ;  /* 0x000000053b697c20 */ /* 0x008fcc0008410000 */
[----:B------:R2:W3:Y:S01]  /*6540*/  MUFU.TANH R65, R109 ;  /* 0x0000006d00417308 */ /* 0x0004e20000002400 */
[----:B----4-:R-:W-:Y:S01]  /*6550*/  FMNMX.FTZ R76, R61, R73, !PT ;  /* 0x000000493d4c7209 */ /* 0x010fe20007810000 */
[----:B0-----:R-:W-:-:S06]  /*6560*/  FMUL.FTZ R108, R58, UR5 ;  /* 0x000000053a6c7c20 */ /* 0x001fcc0008410000 */
[----:B------:R0:W4:Y:S01]  /*6570*/  MUFU.TANH R68, R112 ;  /* 0x0000007000447308 */ /* 0x0001220000002400 */
[----:B-1----:R-:W-:Y:S01]  /*6580*/  FMNMX.FTZ R76, R64, R76, !PT ;  /* 0x0000004c404c7209 */ /* 0x002fe20007810000 */
[----:B--2---:R-:W-:-:S06]  /*6590*/  FMUL.FTZ R109, R54, UR5 ;  /* 0x00000005366d7c20 */ /* 0x004fcc0008410000 */
[----:B------:R1:W2:Y:S01]  /*65a0*/  MUFU.TANH R69, R113 ;  /* 0x0000007100457308 */ /* 0x0002a20000002400 */
[----:B---3--:R-:W-:Y:S01]  /*65b0*/  FMNMX.FTZ R34, R65, R76, !PT ;  /* 0x0000004c41227209 */ /* 0x008fe20007810000 */
[----:B0-----:R-:W-:Y:S01]  /*65c0*/  FMUL.FTZ R112, R50, UR5 ;  /* 0x0000000532707c20 */ /* 0x001fe20008410000 */
[----:B------:R-:W-:-:S05]  /*65d0*/  FMUL.FTZ R76, R111, UR5 ;  /* 0x000000056f4c7c20 */ /* 0x000fca0008410000 */
[----:B------:R0:W3:Y:S01]  /*65e0*/  MUFU.TANH R72, R116 ;  /* 0x0000007400487308 */ /* 0x0000e20000002400 */
[----:B----4-:R-:W-:Y:S01]  /*65f0*/  FMNMX.FTZ R34, R68, R34, !PT ;  /* 0x0000002244227209 */ /* 0x010fe20007810000 */
[----:B-1----:R-:W-:-:S06]  /*6600*/  FMUL.FTZ R113, R47, UR5 ;  /* 0x000000052f717c20 */ /* 0x002fcc0008410000 */
[----:B------:R1:W4:Y:S01]  /*6610*/  MUFU.TANH R73, R117 ;  /* 0x0000007500497308 */ /* 0x0003220000002400 */
[----:B--2---:R-:W-:Y:S01]  /*6620*/  FMNMX.FTZ R34, R69, R34, !PT ;  /* 0x0000002245227209 */ /* 0x004fe20007810000 */
[----:B0-----:R-:W-:-:S06]  /*6630*/  FMUL.FTZ R116, R43, UR5 ;  /* 0x000000052b747c20 */ /* 0x001fcc0008410000 */
[----:B------:R-:W-:Y:S01]  /*6640*/  MUFU.TANH R157, R157 ;  /* 0x0000009d009d7308 */ /* 0x000fe20000002400 */
[----:B---3--:R-:W-:Y:S01]  /*6650*/  FMNMX.FTZ R34, R72, R34, !PT ;  /* 0x0000002248227209 */ /* 0x008fe20007810000 */
[----:B-1----:R-:W-:Y:S01]  /*6660*/  FMUL.FTZ R117, R42, UR5 ;  /* 0x000000052a757c20 */ /* 0x002fe20008410000 */
[----:B------:R-:W-:Y:S02]  /*6670*/  WARPGROUP.DEPBAR.LE gsb0, 0x0 ;  /* 0x00008000000079c5 */ /* 0x000fe40000010000 */
[----:B------:R-:W-:-:S03]  /*6680*/  WARPGROUP.ARRIVE ;  /* 0x00000000000079c5 */ /* 0x000fc60000000000 */
[----:B------:R-:W-:Y:S01]  /*6690*/  MUFU.TANH R85, R85 ;  /* 0x0000005500557308 */ /* 0x000fe20000002400 */
[----:B----4-:R-:W-:Y:S02]  /*66a0*/  FMNMX.FTZ R34, R73, R34, !PT ;  /* 0x0000002249227209 */ /* 0x010fe40007810000 */
[----:B------:R-:W-:Y:S01]  /*66b0*/  HGMMA.64x64x16.F32 R120, gdesc[UR28].tnspB, R120, gsb0 ;  /* 0x40e000001c7879f0 */ /* 0x000fe20008000878 */
[----:B------:R-:W-:Y:S02]  /*66c0*/  UIADD3 UR30, UR8, 0x300, URZ ;  /* 0x00000300081e7890 */ /* 0x000fe4000fffe03f */
[----:B------:R-:W0:Y:S01]  /*66d0*/  SHFL.BFLY PT, R35, R34, 0x2, 0x1f ;  /* 0x0c401f0022237f89 */ /* 0x000e2200000e0000 */
[----:B------:R-:W-:Y:S01]  /*66e0*/  UIADD3 UR28, UR6, 0x604, URZ ;  /* 0x00000604061c7890 */ /* 0x000fe2000fffe03f */
[----:B------:R-:W-:Y:S01]  /*66f0*/  MUFU.TANH R156, R156 ;  /* 0x0000009c009c7308 */ /* 0x000fe20000002400 */
[----:B------:R-:W-:Y:S01]  /*6700*/  UMOV UR31, 0x40000040 ;  /* 0x40000040001f7882 */ /* 0x000fe20000000000 */
[----:B------:R-:W-:-:S06]  /*6710*/  UMOV UR29, 0x40000040 ;  /* 0x40000040001d7882 */ /* 0x000fcc0000000000 */
        /* <DEDUP_REMOVED lines=8> */
[----:B0-----:R-:W-:-:S02]  /*67a0*/  FMNMX.FTZ R34, R34, R35, !PT ;  /* 0x0000002322227209 */ /* 0x001fc40007810000 */
[----:B------:R-:W0:Y:S03]  /*67b0*/  LDC R35, c[0x0][0x988] ;  /* 0x00026200ff237b82 */ /* 0x000e260000000800 */
[----:B------:R-:W-:Y:S02]  /*67c0*/  FADD.FTZ R46, -R34, R3 ;  /* 0x00000003222e7221 */ /* 0x000fe40000010100 */
[----:B------:R-:W-:Y:S08]  /*67d0*/  MUFU.TANH R81, R81 ;  /* 0x0000005100517308 */ /* 0x000ff00000002400 */
[----:B------:R-:W-:Y:S01]  /*67e0*/  MUFU.TANH R109, R109 ;  /* 0x0000006d006d7308 */ /* 0x000fe20000002400 */
[----:B------:R-:W-:-:S02]  /*67f0*/  WARPGROUP.DEPBAR.LE gsb0, 0x0 ;  /* 0x00008000000079c5 */ /* 0x000fc40000010000 */
[----:B------:R-:W-:-:S05]  /*6800*/  WARPGROUP.ARRIVE ;  /* 0x00000000000079c5 */ /* 0x000fca0000000000 */
[----:B------:R-:W-:Y:S01]  /*6810*/  MUFU.TANH R80, R80 ;  /* 0x0000005000507308 */ /* 0x000fe20000002400 */
[-C--:B0-----:R-:W-:Y:S01]  /*6820*/  FMUL.FTZ R38, R34, R35.reuse ;  /* 0x0000002322267220 */ /* 0x081fe20000410000 */
[-C--:B------:R-:W-:Y:S01]  /*6830*/  FMUL.FTZ R46, R46, R35.reuse ;  /* 0x000000232e2e7220 */ /* 0x080fe20000410000 */
[----:B------:R-:W-:Y:S01]  /*6840*/  HGMMA.64x64x16.F32 R120, gdesc[UR28].tnspB, R120, gsb0 ;  /* 0x40e000001c7879f0 */ /* 0x000fe20008000878 */
[----:B------:R-:W-:Y:S01]  /*6850*/  UIADD3 UR30, UR8, 0x380, URZ ;  /* 0x00000380081e7890 */ /* 0x000fe2000fffe03f */
        /* <DEDUP_REMOVED lines=11> */
[----:B------:R0:W1:Y:S01]  /*6910*/  MUFU.EX2 R24, R6 ;  /* 0x0000000600187308 */ /* 0x0000620000000800 */
[----:B------:R-:W-:Y:S01]  /*6920*/  UIADD3 UR28, UR6, 0x606, URZ ;  /* 0x00000606061c7890 */ /* 0x000fe2000fffe03f */
[-CC-:B------:R-:W-:Y:S01]  /*6930*/  FFMA.FTZ R12, R12, R35.reuse, -R38.reuse ;  /* 0x000000230c0c7223 */ /* 0x180fe20000010826 */
[----:B------:R-:W-:Y:S01]  /*6940*/  UMOV UR31, 0x40000040 ;  /* 0x40000040001f7882 */ /* 0x000fe20000000000 */
[----:B------:R-:W-:Y:S01]  /*6950*/  UMOV UR29, 0x40000040 ;  /* 0x40000040001d7882 */ /* 0x000fe20000000000 */
[-CC-:B------:R-:W-:Y:S01]  /*6960*/  FFMA.FTZ R13, R13, R35.reuse, -R38.reuse ;  /* 0x000000230d0d7223 */ /* 0x180fe20000010826 */
[-CC-:B------:R-:W-:Y:S01]  /*6970*/  FFMA.FTZ R14, R14, R35.reuse, -R38.reuse ;  /* 0x000000230e0e7223 */ /* 0x180fe20000010826 */
[-CC-:B------:R-:W-:Y:S01]  /*6980*/  FFMA.FTZ R15, R15, R35.reuse, -R38.reuse ;  /* 0x000000230f0f7223 */ /* 0x180fe20000010826 */
[----:B------:R2:W3:Y:S01]  /*6990*/  MUFU.EX2 R25, R7 ;  /* 0x0000000700197308 */ /* 0x0004e20000000800 */
[----:B0-----:R-:W-:Y:S01]  /*69a0*/  FMUL.FTZ R6, R67, UR5 ;  /* 0x0000000543067c20 */ /* 0x001fe20008410000 */
[-CC-:B------:R-:W-:Y:S01]  /*69b0*/  FFMA.FTZ R16, R16, R35.reuse, -R38.reuse ;  /* 0x0000002310107223 */ /* 0x180fe20000010826 */
[-CC-:B------:R-:W-:Y:S01]  /*69c0*/  FFMA.FTZ R17, R17, R35.reuse, -R38.reuse ;  /* 0x0000002311117223 */ /* 0x180fe20000010826 */
[-CC-:B------:R-:W-:Y:S01]  /*69d0*/  FFMA.FTZ R18, R18, R35.reuse, -R38.reuse ;  /* 0x0000002312127223 */ /* 0x180fe20000010826 */
[-CC-:B------:R-:W-:Y:S01]  /*69e0*/  FFMA.FTZ R19, R19, R35.reuse, -R38.reuse ;  /* 0x0000002313137223 */ /* 0x180fe20000010826 */
[-CC-:B------:R-:W-:Y:S01]  /*69f0*/  FFMA.FTZ R20, R20, R35.reuse, -R38.reuse ;  /* 0x0000002314147223 */ /* 0x180fe20000010826 */
[----:B------:R-:W-:Y:S01]  /*6a00*/  FFMA.FTZ R21, R21, R35, -R38 ;  /* 0x0000002315157223 */ /* 0x000fe20000010826 */
[----:B------:R-:W0:Y:S01]  /*6a10*/  MUFU.EX2 R8, R8 ;  /* 0x0000000800087308 */ /* 0x000e220000000800 */
[----:B-1----:R-:W-:Y:S01]  /*6a20*/  FFMA.FTZ R26, R46, R5, R24 ;  /* 0x000000052e1a7223 */ /* 0x002fe20000010018 */
[----:B--2---:R-:W-:Y:S01]  /*6a30*/  FMUL.FTZ R7, R70, UR5 ;  /* 0x0000000546077c20 */ /* 0x004fe20008410000 */
[----:B------:R-:W-:Y:S01]  /*6a40*/  FMUL.FTZ R5, R71, UR5 ;  /* 0x0000000547057c20 */ /* 0x000fe20008410000 */
[-CC-:B------:R-:W-:Y:S01]  /*6a50*/  FFMA.FTZ R22, R22, R35.reuse, -R38.reuse ;  /* 0x0000002316167223 */ /* 0x180fe20000010826 */
[-CC-:B------:R-:W-:Y:S01]  /*6a60*/  FFMA.FTZ R23, R23, R35.reuse, -R38.reuse ;  /* 0x0000002317177223 */ /* 0x180fe20000010826 */
[-CC-:B------:R-:W-:Y:S01]  /*6a70*/  FFMA.FTZ R28, R28, R35.reuse, -R38.reuse ;  /* 0x000000231c1c7223 */ /* 0x180fe20000010826 */
[-C--:B------:R-:W-:Y:S01]  /*6a80*/  FFMA.FTZ R29, R29, R35.reuse, -R38 ;  /* 0x000000231d1d7223 */ /* 0x080fe20000010826 */
[----:B------:R1:W-:Y:S01]  /*6a90*/  MUFU.EX2 R47, R11 ;  /* 0x0000000b002f7308 */ /* 0x0003e20000000800 */
[C---:B---3--:R-:W-:Y:S01]  /*6aa0*/  FADD.FTZ R26, R25.reuse, R26 ;  /* 0x0000001a191a7221 */ /* 0x048fe20000010000 */
[----:B------:R-:W-:Y:S01]  /*6ab0*/  F2FP.F16.F32.PACK_AB R24, R25, R24 ;  /* 0x000000181918723e */ /* 0x000fe200000000ff */
[-CC-:B------:R-:W-:Y:S01]  /*6ac0*/  FFMA.FTZ R30, R30, R35.reuse, -R38.reuse ;  /* 0x000000231e1e7223 */ /* 0x180fe20000010826 */
[-CC-:B------:R-:W-:Y:S01]  /*6ad0*/  FFMA.FTZ R31, R31, R35.reuse, -R38.reuse ;  /* 0x000000231f1f7223 */ /* 0x180fe20000010826 */
[-CC-:B------:R-:W-:Y:S01]  /*6ae0*/  FFMA.FTZ R32, R32, R35.reuse, -R38.reuse ;  /* 0x0000002320207223 */ /* 0x180fe20000010826 */
[-CC-:B------:R-:W-:Y:S01]  /*6af0*/  FFMA.FTZ R33, R33, R35.reuse, -R38.reuse ;  /* 0x0000002321217223 */ /* 0x180fe20000010826 */
[-C--:B------:R-:W-:Y:S01]  /*6b00*/  FFMA.FTZ R36, R36, R35.reuse, -R38 ;  /* 0x0000002324247223 */ /* 0x080fe20000010826 */
[----:B------:R2:W3:Y:S01]  /*6b10*/  MUFU.EX2 R25, R9 ;  /* 0x0000000900197308 */ /* 0x0004e20000000800 */
[----:B0-----:R-:W-:Y:S01]  /*6b20*/  FADD.FTZ R26, R8, R26 ;  /* 0x0000001a081a7221 */ /* 0x001fe20000010000 */
[----:B-1----:R-:W-:Y:S01]  /*6b30*/  FMUL.FTZ R11, R75, UR5 ;  /* 0x000000054b0b7c20 */ /* 0x002fe20008410000 */
[-CC-:B------:R-:W-:Y:S01]  /*6b40*/  FFMA.FTZ R37, R37, R35.reuse, -R38.reuse ;  /* 0x0000002325257223 */ /* 0x180fe20000010826 */
[-CC-:B------:R-:W-:Y:S01]  /*6b50*/  FFMA.FTZ R40, R40, R35.reuse, -R38.reuse ;  /* 0x0000002328287223 */ /* 0x180fe20000010826 */
[-CC-:B------:R-:W-:Y:S01]  /*6b60*/  FFMA.FTZ R41, R41, R35.reuse, -R38.reuse ;  /* 0x0000002329297223 */ /* 0x180fe20000010826 */
[-CC-:B------:R-:W-:Y:S01]  /*6b70*/  FFMA.FTZ R44, R44, R35.reuse, -R38.reuse ;  /* 0x000000232c2c7223 */ /* 0x180fe20000010826 */
[-CC-:B------:R-:W-:Y:S01]  /*6b80*/  FFMA.FTZ R45, R45, R35.reuse, -R38.reuse ;  /* 0x000000232d2d7223 */ /* 0x180fe20000010826 */
[----:B------:R-:W-:Y:S01]  /*6b90*/  MUFU.TANH R108, R108 ;  /* 0x0000006c006c7308 */ /* 0x000fe20000002400 */
[----:B--2---:R-:W-:Y:S01]  /*6ba0*/  FMUL.FTZ R9, R74, UR5 ;  /* 0x000000054a097c20 */ /* 0x004fe20008410000 */
[-CC-:B------:R-:W-:Y:S01]  /*6bb0*/  FFMA.FTZ R48, R48, R35.reuse, -R38.reuse ;  /* 0x0000002330307223 */ /* 0x180fe20000010826 */
[-CC-:B------:R-:W-:Y:S01]  /*6bc0*/  FFMA.FTZ R49, R49, R35.reuse, -R38.reuse ;  /* 0x0000002331317223 */ /* 0x180fe20000010826 */
[-CC-:B------:R-:W-:Y:S01]  /*6bd0*/  FFMA.FTZ R52, R52, R35.reuse, -R38.reuse ;  /* 0x0000002334347223 */ /* 0x180fe20000010826 */
[-CC-:B------:R-:W-:Y:S01]  /*6be0*/  FFMA.FTZ R53, R53, R35.reuse, -R38.reuse ;  /* 0x0000002335357223 */ /* 0x180fe20000010826 */
[-CC-:B------:R-:W-:Y:S01]  /*6bf0*/  FFMA.FTZ R56, R56, R35.reuse, -R38.reuse ;  /* 0x0000002338387223 */ /* 0x180fe20000010826 */
[-C--:B------:R-:W-:Y:S01]  /*6c00*/  FFMA.FTZ R57, R57, R35.reuse, -R38 ;  /* 0x0000002339397223 */ /* 0x080fe20000010826 */
[----:B------:R-:W-:Y:S01]  /*6c10*/  MUFU.TANH R105, R105 ;  /* 0x0000006900697308 */ /* 0x000fe20000002400 */
[C---:B---3--:R-:W-:Y:S01]  /*6c20*/  FADD.FTZ R27, R25.reuse, R26 ;  /* 0x0000001a191b7221 */ /* 0x048fe20000010000 */
[----:B------:R-:W-:Y:S01]  /*6c30*/  F2FP.F16.F32.PACK_AB R26, R25, R8 ;  /* 0x00000008191a723e */ /* 0x000fe200000000ff */
[----:B------:R-:W-:Y:S01]  /*6c40*/  FMUL.FTZ R25, R78, UR5 ;  /* 0x000000054e197c20 */ /* 0x000fe20008410000 */
        /* <DEDUP_REMOVED lines=8> */
[----:B------:R-:W-:Y:S01]  /*6cd0*/  FFMA.FTZ R38, R73, R35, -R38 ;  /* 0x0000002349267223 */ /* 0x000fe20000010826 */
[----:B------:R-:W-:Y:S01]  /*6ce0*/  FMUL.FTZ R73, R106, UR5 ;  /* 0x000000056a497c20 */ /* 0x000fe20008410000 */
[----:B------:R-:W-:Y:S01]  /*6cf0*/  FMUL.FTZ R74, R107, UR5 ;  /* 0x000000056b4a7c20 */ /* 0x000fe20008410000 */
[----:B------:R-:W-:-:S02]  /*6d00*/  WARPGROUP.DEPBAR.LE gsb0, 0x0 ;  /* 0x00008000000079c5 */ /* 0x000fc40000010000 */
[----:B------:R-:W-:Y:S01]  /*6d10*/  WARPGROUP.ARRIVE ;  /* 0x00000000000079c5 */ /* 0x000fe20000000000 */
[----:B------:R-:W1:Y:S01]  /*6d20*/  MUFU.TANH R93, R93 ;  /* 0x0000005d005d7308 */ /* 0x000e620000002400 */
[----:B------:R-:W-:Y:S01]  /*6d30*/  FMUL.FTZ R75, R110, UR5 ;  /* 0x000000056e4b7c20 */ /* 0x000fe20008410000 */
[----:B------:R-:W-:Y:S01]  /*6d40*/  FMUL.FTZ R78, R115, UR5 ;  /* 0x00000005734e7c20 */ /* 0x000fe20008410000 */
[----:B------:R-:W-:Y:S01]  /*6d50*/  UMOV UR11, 0x40000040 ;  /* 0x40000040000b7882 */ /* 0x000fe20000000000 */
[----:B------:R-:W-:Y:S01]  /*6d60*/  UMOV UR9, 0x40000040 ;  /* 0x4000004000097882 */ /* 0x000fe20000000000 */
[----:B------:R-:W-:Y:S01]  /*6d70*/  HGMMA.64x64x16.F32 R120, gdesc[UR28].tnspB, R120, gsb0 ;  /* 0x40e000001c7879f0 */ /* 0x000fe20008000878 */
[----:B------:R-:W-:Y:S01]  /*6d80*/  UIADD3 UR30, UR8, 0x400, URZ ;  /* 0x00000400081e7890 */ /* 0x000fe2000fffe03f */
[----:B0-----:R-:W-:Y:S01]  /*6d90*/  FADD.FTZ R10, R8, R27 ;  /* 0x0000001b080a7221 */ /* 0x001fe20000010000 */
[----:B------:R-:W-:Y:S01]  /*6da0*/  F2FP.F16.F32.PACK_AB R8, R47, R8 ;  /* 0x000000082f08723e */ /* 0x000fe200000000ff */
[----:B------:R-:W0:Y:S01]  /*6db0*/  MUFU.TANH R104, R104 ;  /* 0x0000006800687308 */ /* 0x000e220000002400 */
[----:B------:R-:W-:Y:S01]  /*6dc0*/  FMUL.FTZ R27, R79, UR5 ;  /* 0x000000054f1b7c20 */ /* 0x000fe20008410000 */
[----:B------:R-:W-:Y:S01]  /*6dd0*/  FADD.FTZ R10, R47, R10 ;  /* 0x0000000a2f0a7221 */ /* 0x000fe20000010000 */
[----:B------:R-:W-:Y:S01]  /*6de0*/  FMNMX.FTZ R47, R77, R4, !PT ;  /* 0x000000044d2f7209 */ /* 0x000fe20007810000 */
[----:B------:R-:W-:Y:S01]  /*6df0*/  UIADD3 UR28, UR6, 0xc00, URZ ;  /* 0x00000c00061c7890 */ /* 0x000fe2000fffe03f */
[----:B------:R-:W2:Y:S01]  /*6e00*/  S2R R107, SR_TID.X ;  /* 0x00000000006b7919 */ /* 0x000ea20000002100 */
[----:B------:R-:W-:Y:S01]  /*6e10*/  UMOV UR31, 0x40000040 ;  /* 0x40000040001f7882 */ /* 0x000fe20000000000 */
[----:B------:R-:W-:Y:S01]  /*6e20*/  FMNMX.FTZ R50, R88, R47, !PT ;  /* 0x0000002f58327209 */ /* 0x000fe20007810000 */
[----:B------:R-:W3:Y:S01]  /*6e30*/  MUFU.TANH R92, R92 ;  /* 0x0000005c005c7308 */ /* 0x000ee20000002400 */
[----:B------:R-:W-:-:S02]  /*6e40*/  UMOV UR29, 0x40000040 ;  /* 0x40000040001d7882 */ /* 0x000fc40000000000 */
[----:B------:R-:W-:-:S05]  /*6e50*/  FMNMX.FTZ R50, R100, R50, !PT ;  /* 0x0000003264327209 */ /* 0x000fca0007810000 */
[----:B------:R4:W-:Y:S08]  /*6e60*/  MUFU.TANH R47, R82 ;  /* 0x00000052002f7308 */ /* 0x0009f00000002400 */
[----:B------:R-:W5:Y:S01]  /*6e70*/  MUFU.TANH R6, R6 ;  /* 0x0000000600067308 */ /* 0x000f620000002400 */
[----:B----4-:R-:W-:-:S04]  /*6e80*/  MOV R82, R96 ;  /* 0x0000006000527202 */ /* 0x010fc80000000f00 */
[----:B------:R-:W-:-:S03]  /*6e90*/  FMNMX.FTZ R50, R82, R50, !PT ;  /* 0x0000003252327209 */ /* 0x000fc60007810000 */
[----:B------:R-:W4:Y:S01]  /*6ea0*/  MUFU.TANH R7, R7 ;  /* 0x0000000700077308 */ /* 0x000f220000002400 */
[----:B------:R-:W-:-:S04]  /*6eb0*/  FMNMX.FTZ R51, R157, R50, !PT ;  /* 0x000000329d337209 */ /* 0x000fc80007810000 */
[----:B------:R-:W-:Y:S02]  /*6ec0*/  FMNMX.FTZ R51, R85, R51, !PT ;  /* 0x0000003355337209 */ /* 0x000fe40007810000 */
[----:B--2---:R-:W-:Y:S01]  /*6ed0*/  SHF.R.U32.HI R106, RZ, 0x7, R107 ;  /* 0x00000007ff6a7819 */ /* 0x004fe2000001166b */
[----:B------:R-:W2:Y:S01]  /*6ee0*/  MUFU.TANH R5, R5 ;  /* 0x0000000500057308 */ /* 0x000ea20000002400 */
[----:B------:R-:W-:Y:S02]  /*6ef0*/  FMNMX.FTZ R54, R156, R51, !PT ;  /* 0x000000339c367209 */ /* 0x000fe40007810000 */
[----:B------:R-:W-:Y:S02]  /*6f00*/  ISETP.GE.U32.AND P2, PT, R107, 0x180, PT ;  /* 0x000001806b00780c */ /* 0x000fe40003f46070 */
[----:B------:R-:W-:-:S03]  /*6f10*/  FMNMX.FTZ R54, R84, R54, !PT ;  /* 0x0000003654367209 */ /* 0x000fc60007810000 */
[----:B------:R-:W2:Y:S01]  /*6f20*/  MUFU.TANH R9, R9 ;  /* 0x0000000900097308 */ /* 0x000ea20000002400 */
[----:B------:R-:W-:-:S04]  /*6f30*/  FMNMX.FTZ R55, R117, R54, !PT ;  /* 0x0000003675377209 */ /* 0x000fc80007810000 */
        /* <DEDUP_REMOVED lines=8> */
[----:B------:R-:W-:Y:S01]  /*6fc0*/  FMNMX.FTZ R62, R109, R59, !PT ;  /* 0x0000003b6d3e7209 */ /* 0x000fe20007810000 */
[----:B------:R-:W-:Y:S02]  /*6fd0*/  WARPGROUP.DEPBAR.LE gsb0, 0x0 ;  /* 0x00008000000079c5 */ /* 0x000fe40000010000 */
[----:B------:R-:W-:Y:S01]  /*6fe0*/  WARPGROUP.ARRIVE ;  /* 0x00000000000079c5 */ /* 0x000fe20000000000 */
[----:B------:R-:W-:-:S03]  /*6ff0*/  FMNMX.FTZ R62, R80, R62, !PT ;  /* 0x0000003e503e7209 */ /* 0x000fc60007810000 */
[----:B------:R0:W2:Y:S01]  /*7000*/  MUFU.TANH R50, R83 ;  /* 0x0000005300327308 */ /* 0x0000a20000002400 */
[----:B------:R-:W-:Y:S01]  /*7010*/  FMNMX.FTZ R63, R108, R62, !PT ;  /* 0x0000003e6c3f7209 */ /* 0x000fe20007810000 */
[----:B------:R-:W-:Y:S01]  /*7020*/  HGMMA.64x64x16.F32 R120, gdesc[UR28].tnspB, R120, gsb0 ;  /* 0x40e000001c7879f0 */ /* 0x000fe20008000878 */
[----:B------:R-:W-:Y:S02]  /*7030*/  UIADD3 UR30, UR8, 0x480, URZ ;  /* 0x00000480081e7890 */ /* 0x000fe4000fffe03f */
[----:B------:R-:W-:Y:S01]  /*7040*/  FMNMX.FTZ R63, R105, R63, !PT ;  /* 0x0000003f693f7209 */ /* 0x000fe20007810000 */
[----:B------:R-:W-:Y:S02]  /*7050*/  UIADD3 UR28, UR6, 0xc02, URZ ;  /* 0x00000c02061c7890 */ /* 0x000fe4000fffe03f */
[----:B------:R5:W2:Y:S01]  /*7060*/  MUFU.TANH R51, R86 ;  /* 0x0000005600337308 */ /* 0x000aa20000002400 */
[----:B-1----:R-:W-:Y:S01]  /*7070*/  FMNMX.FTZ R66, R93, R63, !PT ;  /* 0x0000003f5d427209 */ /* 0x002fe20007810000 */
[----:B0-----:R-:W-:-:S02]  /*7080*/  IMAD.MOV.U32 R83, RZ, RZ, R88 ;  /* 0x000000ffff537224 */ /* 0x001fc400078e0058 */
[----:B------:R-:W-:Y:S01]  /*7090*/  FMUL.FTZ R88, R118, UR5 ;  /* 0x0000000576587c20 */ /* 0x000fe20008410000 */
[----:B------:R-:W-:Y:S01]  /*70a0*/  UMOV UR31, 0x40000040 ;  /* 0x40000040001f7882 */ /* 0x000fe20000000000 */
[----:B------:R-:W-:Y:S01]  /*70b0*/  FMNMX.FTZ R66, R104, R66, !PT ;  /* 0x0000004268427209 */ /* 0x000fe20007810000 */
[----:B------:R-:W-:Y:S01]  /*70c0*/  UMOV UR29, 0x40000040 ;  /* 0x40000040001d7882 */ /* 0x000fe20000000000 */
[----:B------:R-:W0:Y:S02]  /*70d0*/  MUFU.TANH R54, R87 ;  /* 0x0000005700367308 */ /* 0x000e240000002400 */
[----:B---3--:R-:W-:Y:S01]  /*70e0*/  FMNMX.FTZ R67, R92, R66, !PT ;  /* 0x000000425c437209 */ /* 0x008fe20007810000 */
[----:B-----5:R-:W-:Y:S02]  /*70f0*/  IMAD.MOV.U32 R86, RZ, RZ, R77 ;  /* 0x000000ffff567224 */ /* 0x020fe400078e004d */
[----:B------:R-:W-:Y:S01]  /*7100*/  FMUL.FTZ R77, R114, UR5 ;  /* 0x00000005724d7c20 */ /* 0x000fe20008410000 */
[----:B------:R-:W-:-:S02]  /*7110*/  FMNMX.FTZ R67, R6, R67, !PT ;  /* 0x0000004306437209 */ /* 0x000fc40007810000 */
[----:B------:R-:W1:Y:S02]  /*7120*/  MUFU.TANH R55, R90 ;  /* 0x0000005a00377308 */ /* 0x000e640000002400 */
[----:B----4-:R-:W-:-:S04]  /*7130*/  FMNMX.FTZ R67, R7, R67, !PT ;  /* 0x0000004307437209 */ /* 0x010fc80007810000 */
[----:B--2---:R-:W-:Y:S02]  /*7140*/  FMNMX.FTZ R70, R5, R67, !PT ;  /* 0x0000004305467209 */ /* 0x004fe40007810000 */
[----:B------:R-:W2:Y:S02]  /*7150*/  MUFU.TANH R58, R91 ;  /* 0x0000005b003a7308 */ /* 0x000ea40000002400 */
[----:B------:R-:W-:-:S04]  /*7160*/  FMNMX.FTZ R70, R9, R70, !PT ;  /* 0x0000004609467209 */ /* 0x000fc80007810000 */
[----:B------:R-:W-:Y:S02]  /*7170*/  FMNMX.FTZ R71, R11, R70, !PT ;  /* 0x000000460b477209 */ /* 0x000fe40007810000 */
[----:B------:R-:W3:Y:S02]  /*7180*/  MUFU.TANH R59, R94 ;  /* 0x0000005e003b7308 */ /* 0x000ee40000002400 */
[----:B------:R-:W-:-:S04]  /*7190*/  FMNMX.FTZ R71, R25, R71, !PT ;  /* 0x0000004719477209 */ /* 0x000fc80007810000 */
[----:B------:R-:W-:Y:S02]  /*71a0*/  FMNMX.FTZ R71, R27, R71, !PT ;  /* 0x000000471b477209 */ /* 0x000fe40007810000 */
[----:B------:R-:W4:Y:S02]  /*71b0*/  MUFU.TANH R62, R95 ;  /* 0x0000005f003e7308 */ /* 0x000f240000002400 */
[----:B------:R-:W-:-:S04]  /*71c0*/  FMNMX.FTZ R71, R47, R71, !PT ;  /* 0x000000472f477209 */ /* 0x000fc80007810000 */
[----:B------:R-:W-:Y:S02]  /*71d0*/  FMNMX.FTZ R71, R50, R71, !PT ;  /* 0x0000004732477209 */ /* 0x000fe40007810000 */
[----:B------:R-:W5:Y:S02]  /*71e0*/  MUFU.TANH R63, R98 ;  /* 0x00000062003f7308 */ /* 0x000f640000002400 */
[----:B------:R-:W-:-:S04]  /*71f0*/  FMNMX.FTZ R71, R51, R71, !PT ;  /* 0x0000004733477209 */ /* 0x000fc80007810000 */
[----:B0-----:R-:W-:Y:S02]  /*7200*/  FMNMX.FTZ R71, R54, R71, !PT ;  /* 0x0000004736477209 */ /* 0x001fe40007810000 */
[----:B------:R-:W0:Y:S02]  /*7210*/  MUFU.TANH R66, R99 ;  /* 0x0000006300427308 */ /* 0x000e240000002400 */
[----:B-1----:R-:W-:-:S04]  /*7220*/  FMNMX.FTZ R71, R55, R71, !PT ;  /* 0x0000004737477209 */ /* 0x002fc80007810000 */
[----:B--2---:R-:W-:Y:S02]  /*7230*/  FMNMX.FTZ R71, R58, R71, !PT ;  /* 0x000000473a477209 */ /* 0x004fe40007810000 */
[----:B------:R-:W1:Y:S02]  /*7240*/  MUFU.TANH R67, R102 ;  /* 0x0000006600437308 */ /* 0x000e640000002400 */
[----:B---3--:R-:W-:-:S04]  /*7250*/  FMNMX.FTZ R71, R59, R71, !PT ;  /* 0x000000473b477209 */ /* 0x008fc80007810000 */
[----:B----4-:R-:W-:Y:S01]  /*7260*/  FMNMX.FTZ R71, R62, R71, !PT ;  /* 0x000000473e477209 */ /* 0x010fe20007810000 */
[----:B------:R-:W-:Y:S02]  /*7270*/  WARPGROUP.DEPBAR.LE gsb0, 0x0 ;  /* 0x00008000000079c5 */ /* 0x000fe40000010000 */
[----:B------:R-:W2:Y:S01]  /*7280*/  MUFU.TANH R70, R103 ;  /* 0x0000006700467308 */ /* 0x000ea20000002400 */
[----:B-----5:R-:W-:Y:S01]  /*7290*/  FMNMX.FTZ R71, R63, R71, !PT ;  /* 0x000000473f477209 */ /* 0x020fe20007810000 */
[----:B------:R-:W-:-:S03]  /*72a0*/  WARPGROUP.ARRIVE ;  /* 0x00000000000079c5 */ /* 0x000fc60000000000 */
[----:B0-----:R-:W-:-:S03]  /*72b0*/  FMNMX.FTZ R71, R66, R71, !PT ;  /* 0x0000004742477209 */ /* 0x001fc60007810000 */
[----:B------:R-:W0:Y:S01]  /*72c0*/  MUFU.TANH R73, R73 ;  /* 0x0000004900497308 */ /* 0x000e220000002400 */
[----:B-1----:R-:W-:Y:S01]  /*72d0*/  FMNMX.FTZ R71, R67, R71, !PT ;  /* 0x0000004743477209 */ /* 0x002fe20007810000 */
[----:B------:R-:W-:Y:S01]  /*72e0*/  HGMMA.64x64x16.F32 R120, gdesc[UR28].tnspB, R120, gsb0 ;  /* 0x40e000001c7879f0 */ /* 0x000fe20008000878 */
[----:B------:R-:W-:Y:S02]  /*72f0*/  UIADD3 UR30, UR8, 0x500, URZ ;  /* 0x00000500081e7890 */ /* 0x000fe4000fffe03f */
[----:B------:R-:W-:Y:S01]  /*7300*/  UIADD3 UR28, UR6, 0xc04, URZ ;  /* 0x00000c04061c7890 */ /* 0x000fe2000fffe03f */
[----:B------:R-:W-:Y:S02]  /*7310*/  UMOV UR31, 0x40000040 ;  /* 0x40000040001f7882 */ /* 0x000fe40000000000 */
[----:B------:R-:W1:Y:S01]  /*7320*/  MUFU.TANH R74, R74 ;  /* 0x0000004a004a7308 */ /* 0x000e620000002400 */
[----:B--2---:R-:W-:Y:S01]  /*7330*/  FMNMX.FTZ R71, R70, R71, !PT ;  /* 0x0000004746477209 */ /* 0x004fe20007810000 */
[----:B------:R-:W-:Y:S01]  /*7340*/  UMOV UR29, 0x40000040 ;  /* 0x40000040001d7882 */ /* 0x000fe20000000000 */
[----:B------:R-:W-:-:S05]  /*7350*/  UIADD3 UR8, UR6, 0xc06, URZ ;  /* 0x00000c0606087890 */ /* 0x000fca000fffe03f */
        /* <DEDUP_REMOVED lines=11> */
[----:B--2---:R-:W-:-:S04]  /*7410*/  FMNMX.FTZ R71, R78, R71, !PT ;  /* 0x000000474e477209 */ /* 0x004fc80007810000 */
[----:B0-----:R-:W-:-:S04]  /*7420*/  FMNMX.FTZ R71, R88, R71, !PT ;  /* 0x0000004758477209 */ /* 0x001fc80007810000 */
[----:B-1----:R-:W-:-:S05]  /*7430*/  FMNMX.FTZ R71, R97, R71, !PT ;  /* 0x0000004761477209 */ /* 0x002fca0007810000 */
[----:B------:R-:W0:Y:S01]  /*7440*/  SHFL.BFLY PT, R79, R71, 0x2, 0x1f ;  /* 0x0c401f00474f7f89 */ /* 0x000e2200000e0000 */
[----:B------:R-:W-:Y:S02]  /*7450*/  WARPGROUP.DEPBAR.LE gsb0, 0x0 ;  /* 0x00008000000079c5 */ /* 0x000fe40000010000 */
[----:B------:R-:W-:-:S06]  /*7460*/  WARPGROUP.ARRIVE ;  /* 0x00000000000079c5 */ /* 0x000fcc0000000000 */
[----:B------:R-:W-:Y:S01]  /*7470*/  HGMMA.64x64x16.F32 R120, gdesc[UR28].tnspB, R120, gsb0 ;  /* 0x40e000001c7879f0 */ /* 0x000fe20008000878 */
[----:B0-----:R-:W-:-:S05]  /*7480*/  FMNMX.FTZ R71, R71, R79, !PT ;  /* 0x0000004f47477209 */ /* 0x001fca0007810000 */
[----:B------:R-:W0:Y:S02]  /*7490*/  SHFL.BFLY PT, R79, R71, 0x1, 0x1f ;  /* 0x0c201f00474f7f89 */ /* 0x000e2400000e0000 */
[----:B0-----:R-:W-:-:S05]  /*74a0*/  FMNMX.FTZ R71, R71, R79, !PT ;  /* 0x0000004f47477209 */ /* 0x001fca0007810000 */
[C---:B------:R-:W-:Y:S01]  /*74b0*/  FMUL.FTZ R96, R71.reuse, R35 ;  /* 0x0000002347607220 */ /* 0x040fe20000410000 */
[----:B------:R-:W-:-:S03]  /*74c0*/  FADD.FTZ R101, -R71, R4 ;  /* 0x0000000447657221 */ /* 0x000fc60000010100 */
        /* <DEDUP_REMOVED lines=48> */
[----:B------:R-:W-:Y:S01]  /*77d0*/  FMUL.FTZ R96, R101, R35 ;  /* 0x0000002365607220 */ /* 0x000fe20000410000 */
[----:B------:R-:W-:-:S02]  /*77e0*/  WARPGROUP.DEPBAR.LE gsb0, 0x0 ;  /* 0x00008000000079c5 */ /* 0x000fc40000010000 */
[----:B------:R-:W2:Y:S01]  /*77f0*/  LDL R101, [R1+0x14] ;  /* 0x0000140001657983 */ /* 0x000ea20000100800 */
[----:B------:R-:W-:Y:S01]  /*7800*/  WARPGROUP.ARRIVE ;  /* 0x00000000000079c5 */ /* 0x000fe20000000000 */
[----:B------:R-:W-:Y:S01]  /*7810*/  VIADD R27, R106, 0x9 ;  /* 0x000000096a1b7836 */ /* 0x000fe20000000000 */
[----:B------:R-:W-:Y:S04]  /*7820*/  MUFU.EX2 R96, R96 ;  /* 0x0000006000607308 */ /* 0x000fe80000000800 */
[----:B------:R-:W-:Y:S01]  /*7830*/  HGMMA.64x64x16.F32 R120, gdesc[UR8].tnspB, R120, gsb0 ;  /* 0x40e00000087879f0 */ /* 0x000fe20008000878 */
[----:B------:R-:W-:-:S03]  /*7840*/  SEL R27, R27, 0x9, !P2 ;  /* 0x000000091b1b7807 */ /* 0x000fc60005000000 */
[----:B------:R-:W0:Y:S08]  /*7850*/  MUFU.EX2 R25, R98 ;  /* 0x0000006200197308 */ /* 0x000e300000000800 */
[----:B------:R-:W1:Y:S08]  /*7860*/  MUFU.EX2 R102, R102 ;  /* 0x0000006600667308 */ /* 0x000e700000000800 */
[----:B------:R-:W3:Y:S01]  /*7870*/  MUFU.EX2 R100, R100 ;  /* 0x0000006400647308 */ /* 0x000ee20000000800 */
[----:B0-----:R-:W-:-:S07]  /*7880*/  FFMA.FTZ R2, R96, R2, R25 ;  /* 0x0000000260027223 */ /* 0x001fce0000010019 */
[----:B------:R-:W0:Y:S01]  /*7890*/  MUFU.EX2 R99, R99 ;  /* 0x0000006300637308 */ /* 0x000e220000000800 */
[----:B-1----:R-:W-:-:S07]  /*78a0*/  FADD.FTZ R2, R102, R2 ;  /* 0x0000000266027221 */ /* 0x002fce0000010000 */
[----:B------:R-:W1:Y:S08]  /*78b0*/  MUFU.EX2 R4, R4 ;  /* 0x0000000400047308 */ /* 0x000e700000000800 */
[----:B------:R-:W4:Y:S01]  /*78c0*/  MUFU.EX2 R12, R12 ;  /* 0x0000000c000c7308 */ /* 0x000f220000000800 */
[----:B------:R-:W-:Y:S02]  /*78d0*/  WARPGROUP.DEPBAR.LE gsb0, 0x0 ;  /* 0x00008000000079c5 */ /* 0x000fe40000010000 */
[----:B------:R5:W-:Y:S06]  /*78e0*/  BAR.ARV R27, 0x100 ;  /* 0x0004001b0000751d */ /* 0x000bec0000002000 */
[----:B-----5:R-:W-:-:S05]  /*78f0*/  IMAD.U32 R27, RZ, RZ, UR36 ;  /* 0x00000024ff1b7e24 */ /* 0x020fca000f8e00ff */
[----:B------:R-:W-:-:S05]  /*7900*/  @!P1 LEA R27, R27, UR37, 0x3 ;  /* 0x000000251b1b9c11 */ /* 0x000fca000f8e18ff */
[----:B------:R-:W-:-:S05]  /*7910*/  @!P1 VIADD R27, R27, 0x30840 ;  /* 0x000308401b1b9836 */ /* 0x000fca0000000000 */
[----:B------:R-:W-:-:S04]  /*7920*/  @!P1 PRMT R27, RZ, 0x654, R27 ;  /* 0x00000654ff1b9816 */ /* 0x000fc8000000001b */
[----:B------:R5:W-:Y:S02]  /*7930*/  @!P1 SYNCS.ARRIVE.TRANS64.RED.A1T0 RZ, [R27+URZ], RZ ;  /* 0x000000ff1bff99a7 */ /* 0x000be4000810043f */
[----:B-----5:R-:W-:Y:S01]  /*7940*/  IMAD.U32 R27, RZ, RZ, UR7 ;  /* 0x00000007ff1b7e24 */ /* 0x020fe2000f8e00ff */
[----:B------:R-:W5:Y:S04]  /*7950*/  MUFU.EX2 R85, R85 ;  /* 0x0000005500557308 */ /* 0x000f680000000800 */
[----:B------:R-:W-:-:S04]  /*7960*/  @!P1 LEA R27, R27, UR37, 0x3 ;  /* 0x000000251b1b9c11 */ /* 0x000fc8000f8e18ff */
[----:B------:R-:W-:Y:S01]  /*7970*/  @!P1 IADD3 R27, R27, 0x30860, RZ ;  /* 0x000308601b1b9810 */ /* 0x000fe20007ffe0ff */
[----:B------:R-:W-:Y:S01]  /*7980*/  MUFU.EX2 R13, R13 ;  /* 0x0000000d000d7308 */ /* 0x000fe20000000800 */
[----:B---3--:R-:W-:Y:S02]  /*7990*/  FADD.FTZ R2, R100, R2 ;  /* 0x0000000264027221 */ /* 0x008fe40000010000 */
[----:B------:R-:W-:-:S05]  /*79a0*/  @!P1 PRMT R27, RZ, 0x654, R27 ;  /* 0x00000654ff1b9816 */ /* 0x000fca000000001b */
[----:B------:R-:W3:Y:S01]  /*79b0*/  MUFU.EX2 R90, R90 ;  /* 0x0000005a005a7308 */ /* 0x000ee20000000800 */
[----:B------:R1:W-:Y:S01]  /*79c0*/  @!P1 SYNCS.ARRIVE.TRANS64.RED.A1T0 RZ, [R27+URZ], RZ ;  /* 0x000000ff1bff99a7 */ /* 0x0003e2000810043f */
[----:B0-----:R-:W-:Y:S01]  /*79d0*/  FADD.FTZ R2, R99, R2 ;  /* 0x0000000263027221 */ /* 0x001fe20000010000 */
[----:B------:R-:W-:-:S05]  /*79e0*/  F2FP.F16.F32.PACK_AB R25, R102, R25 ;  /* 0x000000196619723e */ /* 0x000fca00000000ff */
[----:B------:R-:W-:Y:S01]  /*79f0*/  MUFU.EX2 R14, R14 ;  /* 0x0000000e000e7308 */ /* 0x000fe20000000800 */
[----:B-1----:R-:W-:Y:S01]  /*7a00*/  F2FP.F16.F32.PACK_AB R27, R99, R100 ;  /* 0x00000064631b723e */ /* 0x002fe200000000ff */
[----:B------:R-:W-:-:S06]  /*7a10*/  FADD.FTZ R2, R4, R2 ;  /* 0x0000000204027221 */ /* 0x000fcc0000010000 */
[----:B------:R-:W0:Y:S01]  /*7a20*/  MUFU.EX2 R84, R84 ;  /* 0x0000005400547308 */ /* 0x000e220000000800 */
[----:B----4-:R-:W-:Y:S01]  /*7a30*/  FADD.FTZ R10, R12, R10 ;  /* 0x0000000a0c0a7221 */ /* 0x010fe20000010000 */
[----:B------:R1:W-:Y:S06]  /*7a40*/  STSM.16.M88.4 [R153+0x1e800], R24 ;  /* 0x01e8001899007844 */ /* 0x0003ec0000000200 */
[----:B------:R-:W-:Y:S01]  /*7a50*/  MUFU.EX2 R15, R15 ;  /* 0x0000000f000f7308 */ /* 0x000fe20000000800 */
[----:B-----5:R-:W-:-:S07]  /*7a60*/  FADD.FTZ R2, R85, R2 ;  /* 0x0000000255027221 */ /* 0x020fce0000010000 */
[----:B------:R-:W4:Y:S08]  /*7a70*/  MUFU.EX2 R91, R91 ;  /* 0x0000005b005b7308 */ /* 0x000f300000000800 */
[----:B------:R-:W-:Y:S01]  /*7a80*/  MUFU.EX2 R16, R16 ;  /* 0x0000001000107308 */ /* 0x000fe20000000800 */
[----:B---3--:R-:W-:-:S07]  /*7a90*/  FADD.FTZ R2, R90, R2 ;  /* 0x000000025a027221 */ /* 0x008fce0000010000 */
[----:B------:R-:W3:Y:S08]  /*7aa0*/  MUFU.EX2 R83, R83 ;  /* 0x0000005300537308 */ /* 0x000ef00000000800 */
[----:B-1----:R1:W-:Y:S08]  /*7ab0*/  MUFU.EX2 R26, R9 ;  /* 0x00000009001a7308 */ /* 0x0023f00000000800 */
[----:B------:R-:W-:Y:S01]  /*7ac0*/  MUFU.EX2 R17, R17 ;  /* 0x0000001100117308 */ /* 0x000fe20000000800 */
[----:B-1----:R-:W-:Y:S01]  /*7ad0*/  F2FP.F16.F32.PACK_AB R9, R85, R4 ;  /* 0x000000045509723e */ /* 0x002fe200000000ff */
[----:B------:R-:W-:Y:S01]  /*7ae0*/  FADD.FTZ R4, R13, R10 ;  /* 0x0000000a0d047221 */ /* 0x000fe20000010000 */
[----:B0-----:R-:W-:-:S03]  /*7af0*/  FADD.FTZ R2, R84, R2 ;  /* 0x0000000254027221 */ /* 0x001fc60000010000 */
[----:B------:R-:W-:Y:S02]  /*7b00*/  FADD.FTZ R4, R14, R4 ;  /* 0x000000040e047221 */ /* 0x000fe40000010000 */
[----:B------:R-:W0:Y:S08]  /*7b10*/  MUFU.EX2 R89, R89 ;  /* 0x0000005900597308 */ /* 0x000e300000000800 */
[----:B------:R-:W-:Y:S01]  /*7b20*/  MUFU.EX2 R18, R18 ;  /* 0x0000001200127308 */ /* 0x000fe20000000800 */
[----:B----4-:R-:W-:-:S07]  /*7b30*/  FADD.FTZ R2, R91, R2 ;  /* 0x000000025b027221 */ /* 0x010fce0000010000 */
[----:B------:R-:W1:Y:S08]  /*7b40*/  MUFU.EX2 R82, R82 ;  /* 0x0000005200527308 */ /* 0x000e700000000800 */
[----:B------:R-:W-:Y:S08]  /*7b50*/  MUFU.EX2 R98, R81 ;  /* 0x0000005100627308 */ /* 0x000ff00000000800 */
[----:B------:R-:W4:Y:S08]  /*7b60*/  MUFU.EX2 R19, R19 ;  /* 0x0000001300137308 */ /* 0x000f300000000800 */
[----:B------:R5:W-:Y:S01]  /*7b70*/  MUFU.EX2 R81, R5 ;  /* 0x0000000500517308 */ /* 0x000be20000000800 */
[----:B---3--:R-:W-:Y:S01]  /*7b80*/  FADD.FTZ R2, R83, R2 ;  /* 0x0000000253027221 */ /* 0x008fe20000010000 */
[----:B-----5:R-:W-:-:S06]  /*7b90*/  FADD.FTZ R5, R15, R4 ;  /* 0x000000040f057221 */ /* 0x020fcc0000010000 */
[----:B------:R-:W-:Y:S08]  /*7ba0*/  MUFU.EX2 R24, R38 ;  /* 0x0000002600187308 */ /* 0x000ff00000000800 */
[----:B------:R-:W3:Y:S08]  /*7bb0*/  MUFU.EX2 R86, R86 ;  /* 0x0000005600567308 */ /* 0x000ef00000000800 */
[----:B------:R-:W5:Y:S08]  /*7bc0*/  MUFU.EX2 R20, R20 ;  /* 0x0000001400147308 */ /* 0x000f700000000800 */
[----:B------:R1:W-:Y:S01]  /*7bd0*/  MUFU.EX2 R38, R6 ;  /* 0x0000000600267308 */ /* 0x0003e20000000800 */
[----:B0-----:R-:W-:Y:S01]  /*7be0*/  FADD.FTZ R2, R89, R2 ;  /* 0x0000000259027221 */ /* 0x001fe20000010000 */
[----:B-1----:R-:W-:-:S06]  /*7bf0*/  FADD.FTZ R6, R16, R5 ;  /* 0x0000000510067221 */ /* 0x002fcc0000010000 */
[----:B------:R-:W0:Y:S08]  /*7c00*/  MUFU.EX2 R21, R21 ;  /* 0x0000001500157308 */ /* 0x000e300000000800 */
[----:B------:R1:W-:Y:S01]  /*7c10*/  MUFU.EX2 R25, R7 ;  /* 0x0000000700197308 */ /* 0x0003e20000000800 */
[----:B------:R-:W-:Y:S01]  /*7c20*/  FADD.FTZ R2, R82, R2 ;  /* 0x0000000252027221 */ /* 0x000fe20000010000 */
[----:B-1----:R-:W-:-:S06]  /*7c30*/  FADD.FTZ R7, R17, R6 ;  /* 0x0000000611077221 */ /* 0x002fcc0000010000 */
[----:B------:R-:W1:Y:S01]  /*7c40*/  MUFU.EX2 R79, R79 ;  /* 0x0000004f004f7308 */ /* 0x000e620000000800 */
[----:B------:R-:W-:-:S07]  /*7c50*/  FADD.FTZ R7, R18, R7 ;  /* 0x0000000712077221 */ /* 0x000fce0000010000 */
[----:B------:R-:W2:Y:S01]  /*7c60*/  MUFU.EX2 R22, R22 ;  /* 0x0000001600167308 */ /* 0x000ea20000000800 */
[----:B----4-:R-:W-:Y:S01]  /*7c70*/  FADD.FTZ R7, R19, R7 ;  /* 0x0000000713077221 */ /* 0x010fe20000010000 */
[----:B---3--:R-:W-:-:S06]  /*7c80*/  FADD.FTZ R2, R86, R2 ;  /* 0x0000000256027221 */ /* 0x008fcc0000010000 */
[----:B------:R-:W3:Y:S01]  /*7c90*/  MUFU.EX2 R80, R80 ;  /* 0x0000005000507308 */ /* 0x000ee20000000800 */
[----:B-----5:R-:W-:-:S07]  /*7ca0*/  FADD.FTZ R7, R20, R7 ;  /* 0x0000000714077221 */ /* 0x020fce0000010000 */
[----:B------:R-:W4:Y:S01]  /*7cb0*/  MUFU.EX2 R23, R23 ;  /* 0x0000001700177308 */ /* 0x000f220000000800 */
[----:B------:R-:W-:Y:S01]  /*7cc0*/  FADD.FTZ R2, R98, R2 ;  /* 0x0000000262027221 */ /* 0x000fe20000010000 */
[----:B0-----:R-:W-:-:S06]  /*7cd0*/  FADD.FTZ R7, R21, R7 ;  /* 0x0000000715077221 */ /* 0x001fcc0000010000 */
[----:B------:R-:W0:Y:S08]  /*7ce0*/  MUFU.EX2 R87, R87 ;  /* 0x0000005700577308 */ /* 0x000e300000000800 */
[----:B------:R-:W5:Y:S01]  /*7cf0*/  MUFU.EX2 R3, R3 ;  /* 0x0000000300037308 */ /* 0x000f620000000800 */
[----:B-1----:R-:W-:Y:S01]  /*7d00*/  FADD.FTZ R2, R79, R2 ;  /* 0x000000024f027221 */ /* 0x002fe20000010000 */
[----:B--2---:R-:W-:-:S06]  /*7d10*/  FADD.FTZ R7, R22, R7 ;  /* 0x0000000716077221 */ /* 0x004fcc0000010000 */
[----:B------:R-:W1:Y:S08]  /*7d20*/  MUFU.EX2 R95, R95 ;  /* 0x0000005f005f7308 */ /* 0x000e700000000800 */
[----:B------:R-:W2:Y:S01]  /*7d30*/  MUFU.EX2 R39, R39 ;  /* 0x0000002700277308 */ /* 0x000ea20000000800 */
[----:B---3--:R-:W-:Y:S01]  /*7d40*/  FADD.FTZ R2, R80, R2 ;  /* 0x0000000250027221 */ /* 0x008fe20000010000 */
[----:B----4-:R-:W-:-:S06]  /*7d50*/  FADD.FTZ R7, R23, R7 ;  /* 0x0000000717077221 */ /* 0x010fcc0000010000 */
[----:B------:R-:W3:Y:S01]  /*7d60*/  MUFU.EX2 R42, R42 ;  /* 0x0000002a002a7308 */ /* 0x000ee20000000800 */
[----:B0-----:R-:W-:Y:S01]  /*7d70*/  FADD.FTZ R2, R87, R2 ;  /* 0x0000000257027221 */ /* 0x001fe20000010000 */
[----:B-----5:R-:W-:-:S06]  /*7d80*/  FADD.FTZ R7, R3, R7 ;  /* 0x0000000703077221 */ /* 0x020fcc0000010000 */
[----:B------:R-:W0:Y:S01]  /*7d90*/  MUFU.EX2 R93, R93 ;  /* 0x0000005d005d7308 */ /* 0x000e220000000800 */
[----:B------:R-:W-:-:S07]  /*7da0*/  F2FP.F16.F32.PACK_AB R10, R13, R12 ;  /* 0x0000000c0d0a723e */ /* 0x000fce00000000ff */
[----:B------:R-:W4:Y:S01]  /*7db0*/  MUFU.EX2 R43, R43 ;  /* 0x0000002b002b7308 */ /* 0x000f220000000800 */
[----:B-1----:R-:W-:Y:S01]  /*7dc0*/  FADD.FTZ R12, R95, R2 ;  /* 0x000000025f0c7221 */ /* 0x002fe20000010000 */
[----:B--2---:R-:W-:-:S06]  /*7dd0*/  FADD.FTZ R2, R39, R7 ;  /* 0x0000000727027221 */ /* 0x004fcc0000010000 */
[----:B------:R-:W1:Y:S08]  /*7de0*/  MUFU.EX2 R94, R94 ;  /* 0x0000005e005e7308 */ /* 0x000e700000000800 */
[----:B------:R-:W2:Y:S01]  /*7df0*/  MUFU.EX2 R28, R28 ;  /* 0x0000001c001c7308 */ /* 0x000ea20000000800 */
[----:B---3--:R-:W-:-:S07]  /*7e00*/  FADD.FTZ R2, R42, R2 ;  /* 0x000000022a027221 */ /* 0x008fce0000010000 */
[----:B------:R-:W3:Y:S08]  /*7e10*/  MUFU.EX2 R92, R92 ;  /* 0x0000005c005c7308 */ /* 0x000ef00000000800 */
[----:B------:R-:W5:Y:S01]  /*7e20*/  MUFU.EX2 R29, R29 ;  /* 0x0000001d001d7308 */ /* 0x000f620000000800 */
[----:B0-----:R-:W-:Y:S01]  /*7e30*/  FADD.FTZ R12, R93, R12 ;  /* 0x0000000c5d0c7221 */ /* 0x001fe20000010000 */
[----:B----4-:R-:W-:-:S06]  /*7e40*/  FADD.FTZ R2, R43, R2 ;  /* 0x000000022b027221 */ /* 0x010fcc0000010000 */
[----:B------:R-:W0:Y:S01]  /*7e50*/  MUFU.EX2 R30, R30 ;  /* 0x0000001e001e7308 */ /* 0x000e220000000800 */
[----:B-1----:R-:W-:Y:S01]  /*7e60*/  FADD.FTZ R13, R94, R12 ;  /* 0x0000000c5e0d7221 */ /* 0x002fe20000010000 */
[----:B--2---:R-:W-:-:S06]  /*7e70*/  FADD.FTZ R2, R28, R2 ;  /* 0x000000021c027221 */ /* 0x004fcc0000010000 */
[----:B------:R-:W1:Y:S01]  /*7e80*/  MUFU.EX2 R31, R31 ;  /* 0x0000001f001f7308 */ /* 0x000e620000000800 */
[----:B------:R-:W-:Y:S01]  /*7e90*/  F2FP.F16.F32.PACK_AB R4, R15, R14 ;  /* 0x0000000e0f04723e */ /* 0x000fe200000000ff */
[----:B---3--:R-:W-:Y:S01]  /*7ea0*/  FADD.FTZ R15, R92, R13 ;  /* 0x0000000d5c0f7221 */ /* 0x008fe20000010000 */
[----:B-----5:R-:W-:-:S05]  /*7eb0*/  FADD.FTZ R2, R29, R2 ;  /* 0x000000021d027221 */ /* 0x020fca0000010000 */
[----:B------:R-:W2:Y:S01]  /*7ec0*/  MUFU.EX2 R32, R32 ;  /* 0x0000002000207308 */ /* 0x000ea20000000800 */
[----:B------:R-:W-:Y:S01]  /*7ed0*/  F2FP.F16.F32.PACK_AB R6, R17, R16 ;  /* 0x000000101106723e */ /* 0x000fe200000000ff */
[----:B------:R-:W-:Y:S01]  /*7ee0*/  FADD.FTZ R16, R38, R15 ;  /* 0x0000000f26107221 */ /* 0x000fe20000010000 */
[----:B0-----:R-:W-:-:S05]  /*7ef0*/  FADD.FTZ R2, R30, R2 ;  /* 0x000000021e027221 */ /* 0x001fca0000010000 */
[----:B------:R-:W0:Y:S01]  /*7f00*/  MUFU.EX2 R33, R33 ;  /* 0x0000002100217308 */ /* 0x000e220000000800 */
[----:B------:R-:W-:Y:S01]  /*7f10*/  F2FP.F16.F32.PACK_AB R12, R19, R18 ;  /* 0x00000012130c723e */ /* 0x000fe200000000ff */
[----:B------:R-:W-:Y:S01]  /*7f20*/  FADD.FTZ R16, R25, R16 ;  /* 0x0000001019107221 */ /* 0x000fe20000010000 */
[----:B-1----:R-:W-:Y:S01]  /*7f30*/  FADD.FTZ R19, R31, R2 ;  /* 0x000000021f137221 */ /* 0x002fe20000010000 */
[----:B------:R-:W3:Y:S02]  /*7f40*/  LDL R18, [R1+0x1c] ;  /* 0x00001c0001127983 */ /* 0x000ee40000100800 */
[----:B------:R-:W-:Y:S02]  /*7f50*/  FADD.FTZ R17, R81, R16 ;  /* 0x0000001051117221 */ /* 0x000fe40000010000 */
[----:B------:R1:W4:Y:S01]  /*7f60*/  MUFU.EX2 R27, R11 ;  /* 0x0000000b001b7308 */ /* 0x0003220000000800 */
[----:B--2---:R-:W-:Y:S01]  /*7f70*/  FADD.FTZ R16, R32, R19 ;  /* 0x0000001320107221 */ /* 0x004fe20000010000 */
[----:B-1----:R-:W-:-:S05]  /*7f80*/  F2FP.F16.F32.PACK_AB R11, R84, R90 ;  /* 0x0000005a540b723e */ /* 0x002fca00000000ff */
[----:B------:R0:W-:Y:S01]  /*7f90*/  STSM.16.M88.4 [R101], R8 ;  /* 0x0000000865007844 */ /* 0x0001e20000000200 */
[----:B------:R-:W-:Y:S02]  /*7fa0*/  F2FP.F16.F32.PACK_AB R5, R83, R91 ;  /* 0x0000005b5305723e */ /* 0x000fe400000000ff */
[----:B------:R-:W-:Y:S02]  /*7fb0*/  F2FP.F16.F32.PACK_AB R7, R82, R89 ;  /* 0x000000595207723e */ /* 0x000fe400000000ff */
[----:B------:R-:W-:Y:S02]  /*7fc0*/  F2FP.F16.F32.PACK_AB R13, R98, R86 ;  /* 0x00000056620d723e */ /* 0x000fe400000000ff */
[----:B------:R-:W-:Y:S01]  /*7fd0*/  F2FP.F16.F32.PACK_AB R14, R21, R20 ;  /* 0x00000014150e723e */ /* 0x000fe200000000ff */
[----:B0-----:R-:W-:Y:S02]  /*7fe0*/  FADD.FTZ R9, R33, R16 ;  /* 0x0000001021097221 */ /* 0x001fe40000010000 */
[----:B------:R-:W2:Y:S01]  /*7ff0*/  LDL R16, [R1+0x18] ;  /* 0x0000180001107983 */ /* 0x000ea20000100800 */
[----:B------:R-:W-:-:S03]  /*8000*/  F2FP.F16.F32.PACK_AB R15, R80, R79 ;  /* 0x0000004f500f723e */ /* 0x000fc600000000ff */
[----:B------:R0:W-:Y:S04]  /*8010*/  STSM.16.M88.4 [R155], R4 ;  /* 0x000000049b007844 */ /* 0x0001e80000000200 */
[----:B------:R-:W-:Y:S01]  /*8020*/  STSM.16.M88.4 [R154], R12 ;  /* 0x0000000c9a007844 */ /* 0x000fe20000000200 */
[----:B0-----:R-:W-:Y:S02]  /*8030*/  F2FP.F16.F32.PACK_AB R4, R23, R22 ;  /* 0x000000161704723e */ /* 0x001fe400000000ff */
[----:B------:R-:W-:Y:S02]  /*8040*/  F2FP.F16.F32.PACK_AB R5, R95, R87 ;  /* 0x000000575f05723e */ /* 0x000fe400000000ff */
[----:B------:R-:W-:Y:S02]  /*8050*/  F2FP.F16.F32.PACK_AB R6, R39, R3 ;  /* 0x000000032706723e */ /* 0x000fe400000000ff */
[----:B------:R-:W-:-:S05]  /*8060*/  F2FP.F16.F32.PACK_AB R7, R94, R93 ;  /* 0x0000005d5e07723e */ /* 0x000fca00000000ff */
[----:B------:R0:W-:Y:S04]  /*8070*/  STSM.16.M88.4 [R153+0x24800], R4 ;  /* 0x0248000499007844 */ /* 0x0001e80000000200 */
[----:B0-----:R-:W5:Y:S01]  /*8080*/  LDL R6, [R1+0x10] ;  /* 0x0000100001067983 */ /* 0x001f620000100800 */
[----:B------:R-:W0:Y:S08]  /*8090*/  MUFU.EX2 R36, R36 ;  /* 0x0000002400247308 */ /* 0x000e300000000800 */
[----:B------:R-:W1:Y:S08]  /*80a0*/  MUFU.EX2 R103, R103 ;  /* 0x0000006700677308 */ /* 0x000e700000000800 */
[----:B------:R-:W1:Y:S01]  /*80b0*/  MUFU.EX2 R37, R37 ;  /* 0x0000002500257308 */ /* 0x000e620000000800 */
[----:B------:R-:W-:-:S07]  /*80c0*/  FADD.FTZ R2, R26, R17 ;  /* 0x000000111a027221 */ /* 0x000fce0000010000 */
[----:B------:R-:W1:Y:S08]  /*80d0*/  MUFU.EX2 R104, R104 ;  /* 0x0000006800687308 */ /* 0x000e700000000800 */
[----:B------:R-:W1:Y:S01]  /*80e0*/  MUFU.EX2 R40, R40 ;  /* 0x0000002800287308 */ /* 0x000e620000000800 */
[----:B----4-:R-:W-:Y:S01]  /*80f0*/  FADD.FTZ R2, R27, R2 ;  /* 0x000000021b027221 */ /* 0x010fe20000010000 */
[----:B0-----:R-:W-:-:S06]  /*8100*/  FADD.FTZ R10, R36, R9 ;  /* 0x00000009240a7221 */ /* 0x001fcc0000010000 */
[----:B------:R-:W0:Y:S08]  /*8110*/  MUFU.EX2 R47, R47 ;  /* 0x0000002f002f7308 */ /* 0x000e300000000800 */
[----:B------:R-:W4:Y:S01]  /*8120*/  MUFU.EX2 R41, R41 ;  /* 0x0000002900297308 */ /* 0x000f220000000800 */
[----:B-1----:R-:W-:Y:S01]  /*8130*/  FADD.FTZ R3, R103, R2 ;  /* 0x0000000267037221 */ /* 0x002fe20000010000 */
[----:B------:R-:W-:-:S06]  /*8140*/  FADD.FTZ R11, R37, R10 ;  /* 0x0000000a250b7221 */ /* 0x000fcc0000010000 */
[----:B------:R-:W1:Y:S08]  /*8150*/  MUFU.EX2 R50, R50 ;  /* 0x0000003200327308 */ /* 0x000e700000000800 */
[----:B------:R-:W1:Y:S01]  /*8160*/  MUFU.EX2 R44, R44 ;  /* 0x0000002c002c7308 */ /* 0x000e620000000800 */
[----:B------:R-:W-:Y:S01]  /*8170*/  FADD.FTZ R2, R104, R3 ;  /* 0x0000000368027221 */ /* 0x000fe20000010000 */
[----:B------:R-:W-:-:S06]  /*8180*/  FADD.FTZ R12, R40, R11 ;  /* 0x0000000b280c7221 */ /* 0x000fcc0000010000 */
[----:B------:R-:W1:Y:S08]  /*8190*/  MUFU.EX2 R51, R51 ;  /* 0x0000003300337308 */ /* 0x000e700000000800 */
[----:B------:R-:W1:Y:S01]  /*81a0*/  MUFU.EX2 R45, R45 ;  /* 0x0000002d002d7308 */ /* 0x000e620000000800 */
[----:B0-----:R-:W-:Y:S01]  /*81b0*/  FADD.FTZ R3, R47, R2 ;  /* 0x000000022f037221 */ /* 0x001fe20000010000 */
[----:B----4-:R-:W-:-:S06]  /*81c0*/  FADD.FTZ R13, R41, R12 ;  /* 0x0000000c290d7221 */ /* 0x010fcc0000010000 */
        /* <DEDUP_REMOVED lines=21> */
[----:B------:R-:W3:Y:S01]  /*8320*/  MUFU.EX2 R57, R57 ;  /* 0x0000003900397308 */ /* 0x000ee20000000800 */
[----:B0-----:R-:W-:Y:S01]  /*8330*/  FADD.FTZ R3, R59, R2 ;  /* 0x000000023b037221 */ /* 0x001fe20000010000 */
[----:B----4-:R-:W-:-:S06]  /*8340*/  FADD.FTZ R5, R53, R4 ;  /* 0x0000000435057221 */ /* 0x010fcc0000010000 */
[----:B------:R-:W0:Y:S08]  /*8350*/  MUFU.EX2 R66, R66 ;  /* 0x0000004200427308 */ /* 0x000e300000000800 */
[----:B------:R-:W4:Y:S01]  /*8360*/  MUFU.EX2 R60, R60 ;  /* 0x0000003c003c7308 */ /* 0x000f220000000800 */
[----:B-1----:R-:W-:Y:S01]  /*8370*/  FADD.FTZ R2, R62, R3 ;  /* 0x000000033e027221 */ /* 0x002fe20000010000 */
[----:B------:R-:W-:-:S06]  /*8380*/  FADD.FTZ R4, R56, R5 ;  /* 0x0000000538047221 */ /* 0x000fcc0000010000 */
[----:B------:R-:W1:Y:S08]  /*8390*/  MUFU.EX2 R67, R67 ;  /* 0x0000004300437308 */ /* 0x000e700000000800 */
[----:B------:R-:W1:Y:S08]  /*83a0*/  MUFU.EX2 R61, R61 ;  /* 0x0000003d003d7308 */ /* 0x000e700000000800 */
[----:B------:R-:W2:Y:S01]  /*83b0*/  MUFU.EX2 R70, R70 ;  /* 0x0000004600467308 */ /* 0x000ea20000000800 */
[----:B------:R-:W-:-:S07]  /*83c0*/  FADD.FTZ R3, R63, R2 ;  /* 0x000000023f037221 */ /* 0x000fce0000010000 */
[----:B------:R-:W-:Y:S08]  /*83d0*/  MUFU.EX2 R64, R64 ;  /* 0x0000004000407308 */ /* 0x000ff00000000800 */
[----:B------:R-:W-:Y:S08]  /*83e0*/  MUFU.EX2 R65, R65 ;  /* 0x0000004100417308 */ /* 0x000ff00000000800 */
[----:B------:R-:W-:Y:S08]  /*83f0*/  MUFU.EX2 R73, R73 ;  /* 0x0000004900497308 */ /* 0x000ff00000000800 */
[----:B------:R-:W2:Y:S08]  /*8400*/  MUFU.EX2 R74, R74 ;  /* 0x0000004a004a7308 */ /* 0x000eb00000000800 */
[----:B------:R-:W-:Y:S08]  /*8410*/  MUFU.EX2 R75, R75 ;  /* 0x0000004b004b7308 */ /* 0x000ff00000000800 */
[----:B------:R-:W2:Y:S01]  /*8420*/  MUFU.EX2 R76, R76 ;  /* 0x0000004c004c7308 */ /* 0x000ea20000000800 */
[----:B---3--:R-:W-:-:S07]  /*8430*/  FADD.FTZ R5, R57, R4 ;  /* 0x0000000439057221 */ /* 0x008fce0000010000 */
[----:B------:R-:W-:Y:S08]  /*8440*/  MUFU.EX2 R68, R68 ;  /* 0x0000004400447308 */ /* 0x000ff00000000800 */
[----:B------:R-:W3:Y:S08]  /*8450*/  MUFU.EX2 R69, R69 ;  /* 0x0000004500457308 */ /* 0x000ef00000000800 */
[----:B------:R-:W-:Y:S08]  /*8460*/  MUFU.EX2 R72, R72 ;  /* 0x0000004800487308 */ /* 0x000ff00000000800 */
[----:B------:R-:W-:Y:S08]  /*8470*/  MUFU.EX2 R77, R77 ;  /* 0x0000004d004d7308 */ /* 0x000ff00000000800 */
[----:B------:R-:W5:Y:S08]  /*8480*/  MUFU.EX2 R78, R78 ;  /* 0x0000004e004e7308 */ /* 0x000f700000000800 */
[----:B------:R-:W-:Y:S08]  /*8490*/  MUFU.EX2 R7, R88 ;  /* 0x0000005800077308 */ /* 0x000ff00000000800 */
[----:B------:R-:W5:Y:S01]  /*84a0*/  MUFU.EX2 R97, R97 ;  /* 0x0000006100617308 */ /* 0x000f620000000800 */
[----:B------:R-:W-:-:S02]  /*84b0*/  F2FP.F16.F32.PACK_AB R8, R43, R42 ;  /* 0x0000002a2b08723e */ /* 0x000fc400000000ff */
[----:B------:R-:W-:Y:S02]  /*84c0*/  F2FP.F16.F32.PACK_AB R9, R38, R92 ;  /* 0x0000005c2609723e */ /* 0x000fe400000000ff */
[----:B------:R-:W-:Y:S02]  /*84d0*/  F2FP.F16.F32.PACK_AB R10, R29, R28 ;  /* 0x0000001c1d0a723e */ /* 0x000fe400000000ff */
[----:B------:R-:W-:Y:S01]  /*84e0*/  F2FP.F16.F32.PACK_AB R11, R81, R25 ;  /* 0x00000019510b723e */ /* 0x000fe200000000ff */
[----:B0-----:R-:W-:Y:S01]  /*84f0*/  FADD.FTZ R2, R66, R3 ;  /* 0x0000000342027221 */ /* 0x001fe20000010000 */
[----:B------:R-:W-:Y:S01]  /*8500*/  F2FP.F16.F32.PACK_AB R12, R31, R30 ;  /* 0x0000001e1f0c723e */ /* 0x000fe200000000ff */
[----:B----4-:R-:W-:Y:S01]  /*8510*/  FADD.FTZ R4, R60, R5 ;  /* 0x000000053c047221 */ /* 0x010fe20000010000 */
[----:B------:R-:W-:Y:S02]  /*8520*/  F2FP.F16.F32.PACK_AB R13, R27, R26 ;  /* 0x0000001a1b0d723e */ /* 0x000fe400000000ff */
[----:B------:R-:W-:-:S02]  /*8530*/  F2FP.F16.F32.PACK_AB R14, R33, R32 ;  /* 0x00000020210e723e */ /* 0x000fc400000000ff */
[----:B------:R-:W-:Y:S01]  /*8540*/  F2FP.F16.F32.PACK_AB R15, R104, R103 ;  /* 0x00000067680f723e */ /* 0x000fe200000000ff */
[----:B------:R0:W-:Y:S01]  /*8550*/  STSM.16.M88.4 [R18], R8 ;  /* 0x0000000812007844 */ /* 0x0001e20000000200 */
[----:B------:R-:W-:Y:S01]  /*8560*/  F2FP.F16.F32.PACK_AB R36, R37, R36 ;  /* 0x000000242524723e */ /* 0x000fe200000000ff */
[----:B-1----:R-:W-:Y:S01]  /*8570*/  FADD.FTZ R3, R67, R2 ;  /* 0x0000000243037221 */ /* 0x002fe20000010000 */
[----:B------:R-:W-:Y:S02]  /*8580*/  F2FP.F16.F32.PACK_AB R37, R50, R47 ;  /* 0x0000002f3225723e */ /* 0x000fe400000000ff */
[----:B------:R-:W-:Y:S02]  /*8590*/  F2FP.F16.F32.PACK_AB R38, R41, R40 ;  /* 0x000000282926723e */ /* 0x000fe400000000ff */
[----:B------:R-:W-:Y:S01]  /*85a0*/  F2FP.F16.F32.PACK_AB R39, R54, R51 ;  /* 0x000000333627723e */ /* 0x000fe200000000ff */
[----:B------:R-:W-:Y:S01]  /*85b0*/  FADD.FTZ R5, R61, R4 ;  /* 0x000000043d057221 */ /* 0x000fe20000010000 */
[----:B------:R-:W-:Y:S01]  /*85c0*/  F2FP.F16.F32.PACK_AB R52, R53, R52 ;  /* 0x000000343534723e */ /* 0x000fe200000000ff */
[----:B------:R3:W-:Y:S01]  /*85d0*/  STSM.16.M88.4 [R155+0x6000], R12 ;  /* 0x0060000c9b007844 */ /* 0x0007e20000000200 */
[----:B------:R-:W-:-:S02]  /*85e0*/  F2FP.F16.F32.PACK_AB R53, R66, R63 ;  /* 0x0000003f4235723e */ /* 0x000fc400000000ff */
[----:B------:R-:W-:Y:S02]  /*85f0*/  F2FP.F16.F32.PACK_AB R54, R57, R56 ;  /* 0x000000383936723e */ /* 0x000fe400000000ff */
[----:B------:R-:W-:Y:S02]  /*8600*/  F2FP.F16.F32.PACK_AB R60, R61, R60 ;  /* 0x0000003c3d3c723e */ /* 0x000fe400000000ff */
[----:B0-----:R-:W-:Y:S02]  /*8610*/  F2FP.F16.F32.PACK_AB R8, R45, R44 ;  /* 0x0000002c2d08723e */ /* 0x001fe400000000ff */
[----:B------:R-:W-:Y:S02]  /*8620*/  F2FP.F16.F32.PACK_AB R9, R58, R55 ;  /* 0x000000373a09723e */ /* 0x000fe400000000ff */
[----:B------:R-:W-:Y:S02]  /*8630*/  F2FP.F16.F32.PACK_AB R10, R49, R48 ;  /* 0x00000030310a723e */ /* 0x000fe400000000ff */
[----:B------:R-:W-:-:S02]  /*8640*/  F2FP.F16.F32.PACK_AB R11, R62, R59 ;  /* 0x0000003b3e0b723e */ /* 0x000fc400000000ff */
[----:B--2---:R-:W-:Y:S02]  /*8650*/  F2FP.F16.F32.PACK_AB R55, R70, R67 ;  /* 0x000000434637723e */ /* 0x004fe400000000ff */
[----:B------:R-:W-:Y:S02]  /*8660*/  F2FP.F16.F32.PACK_AB R61, R74, R73 ;  /* 0x000000494a3d723e */ /* 0x000fe400000000ff */
[----:B------:R-:W-:Y:S02]  /*8670*/  F2FP.F16.F32.PACK_AB R62, R65, R64 ;  /* 0x00000040413e723e */ /* 0x000fe400000000ff */
[----:B------:R-:W-:Y:S01]  /*8680*/  F2FP.F16.F32.PACK_AB R63, R76, R75 ;  /* 0x0000004b4c3f723e */ /* 0x000fe200000000ff */
[----:B------:R0:W-:Y:S01]  /*8690*/  STSM.16.M88.4 [R154+0x6000], R36 ;  /* 0x006000249a007844 */ /* 0x0001e20000000200 */
[----:B---3--:R-:W-:Y:S01]  /*86a0*/  F2FP.F16.F32.PACK_AB R12, R69, R68 ;  /* 0x00000044450c723e */ /* 0x008fe200000000ff */
[----:B------:R-:W-:Y:S01]  /*86b0*/  FADD.FTZ R2, R70, R3 ;  /* 0x0000000346027221 */ /* 0x000fe20000010000 */
[----:B-----5:R-:W-:-:S02]  /*86c0*/  F2FP.F16.F32.PACK_AB R13, R78, R77 ;  /* 0x0000004d4e0d723e */ /* 0x020fc400000000ff */
[----:B------:R-:W-:Y:S02]  /*86d0*/  F2FP.F16.F32.PACK_AB R14, R24, R72 ;  /* 0x00000048180e723e */ /* 0x000fe400000000ff */
        /* <DEDUP_REMOVED lines=12> */
[----:B-1----:R-:W1:Y:S01]  /*87a0*/  FENCE.VIEW.ASYNC.S ;  /* 0x00000000000073c6 */ /* 0x002e620000000000 */
[----:B------:R-:W-:Y:S01]  /*87b0*/  FADD.FTZ R4, R64, R5 ;  /* 0x0000000540047221 */ /* 0x000fe20000010000 */
[----:B------:R-:W-:Y:S01]  /*87c0*/  FADD.FTZ R3, R75, R2 ;  /* 0x000000024b037221 */ /* 0x000fe20000010000 */
[----:B------:R-:W-:-:S02]  /*87d0*/  ISETP.GT.AND P2, PT, R0, R6, PT ;  /* 0x000000060000720c */ /* 0x000fc40003f44270 */
[----:B------:R-:W-:Y:S01]  /*87e0*/  FADD.FTZ R5, R65, R4 ;  /* 0x0000000441057221 */ /* 0x000fe20000010000 */
[----:B------:R-:W-:-:S03]  /*87f0*/  FADD.FTZ R2, R76, R3 ;  /* 0x000000034c027221 */ /* 0x000fc60000010000 */
[----:B------:R-:W-:Y:S01]  /*8800*/  FADD.FTZ R4, R68, R5 ;  /* 0x0000000544047221 */ /* 0x000fe20000010000 */
[----:B------:R-:W-:-:S03]  /*8810*/  FADD.FTZ R2, R77, R2 ;  /* 0x000000024d027221 */ /* 0x000fc60000010000 */
[----:B------:R-:W-:Y:S01]  /*8820*/  FADD.FTZ R3, R69, R4 ;  /* 0x0000000445037221 */ /* 0x000fe20000010000 */
[----:B------:R-:W-:Y:S01]  /*8830*/  FADD.FTZ R2, R78, R2 ;  /* 0x000000024e027221 */ /* 0x000fe20000010000 */
[----:B------:R-:W-:Y:S02]  /*8840*/  UMOV UR7, UR36 ;  /* 0x0000002400077c82 */ /* 0x000fe40008000000 */
        /* <DEDUP_REMOVED lines=40> */
[----:B-1----:R-:W-:Y:S01]  /*8ad0*/  NOP ;  /* 0x0000000000007918 */ /* 0x002fe20000000000 */
[----:B0-----:R-:W-:Y:S05]  /*8ae0*/  @P2 BRA `(.L_x_12325) ;  /* 0xffffffc800502947 */ /* 0x001fea000383ffff */
.L_x_12316:
[----:B------:R-:W-:Y:S06]  /*8af0*/  BAR.ARV 0x8, 0x200 ;  /* 0x0208000000007b1d */ /* 0x000fec0000002000 */
[----:B------:R-:W-:Y:S05]  /*8b00*/  @!P0 BRA `(.L_x_12326) ;  /* 0x0000000000048947 */ /* 0x000fea0003800000 */
[----:B------:R-:W-:Y:S01]  /*8b10*/  BPT.TRAP 0x1 ;  /* 0x000000040000795c */ /* 0x000fe20000300000 */
.L_x_12326:
[----:B------:R-:W-:Y:S01]  /*8b20*/  ULEA UR12, UR36, UR37, 0x3 ;  /* 0x00000025240c7291 */ /* 0x000fe2000f8e183f */
[----:B------:R-:W-:-:S08]  /*8b30*/  SHF.L.U32 R0, R152, 0x1f, RZ ;  /* 0x0000001f98007819 */ /* 0x000fd000000006ff */
[----:B------:R0:W1:Y:S01]  /*8b40*/  SYNCS.PHASECHK.TRANS64.TRYWAIT P2, [UR12+0x30850], R0 ;  /* 0x03085000ff0075a7 */ /* 0x000062000804014c */
[----:B------:R-:W-:Y:S05]  /*8b50*/  @!P0 BRA `(.L_x_12327) ;  /* 0x0000000000048947 */ /* 0x000fea0003800000 */
[----:B------:R-:W-:Y:S01]  /*8b60*/  BPT.TRAP 0x1 ;  /* 0x000000040000795c */ /* 0x000fe20000300000 */
.L_x_12327:
[----:B-1----:R-:W-:Y:S05]  /*8b70*/  @P2 BRA `(.L_x_12328) ;  /* 0x0000000000082947 */ /* 0x002fea0003800000 */
[----:B------:R-:W1:Y:S02]  /*8b80*/  SYNCS.PHASECHK.TRANS64.TRYWAIT P0, [UR12+0x30850], R0 ;  /* 0x03085000ff0075a7 */ /* 0x000e64000800014c */
[----:B-1----:R-:W-:Y:S05]  /*8b90*/  @!P0 BRA `(.L_x_12329) ;  /* 0x00000088006c8947 */ /* 0x002fea0003800000 */
.L_x_12328:
[----:B------:R-:W-:Y:S01]  /*8ba0*/  ULEA UR41, UR41, UR37, 0xd ;  /* 0x0000002529297291 */ /* 0x000fe2000f8e683f */
[----:B------:R-:W2:Y:S01]  /*8bb0*/  LDL.LU R12, [R1+0x64] ;  /* 0x00006400010c7983 */ /* 0x000ea20000300800 */
[----:B------:R-:W-:Y:S01]  /*8bc0*/  UIADD3 UR37, UR37, 0x400, URZ ;  /* 0x0000040025257890 */ /* 0x000fe2000fffe03f */
[----:B------:R-:W-:Y:S01]  /*8bd0*/  WARPGROUP.ARRIVE ;  /* 0x00000000000079c5 */ /* 0x000fe20000000000 */
[----:B------:R-:W-:Y:S01]  /*8be0*/  UIADD3 UR41, UR41, 0x1e800, URZ ;  /* 0x0001e80029297890 */ /* 0x000fe2000fffe03f */
[----:B01----:R-:W0:Y:S01]  /*8bf0*/  SHFL.BFLY PT, R0, R5, 0x2, 0x1f ;  /* 0x0c401f0005007f89 */ /* 0x003e2200000e0000 */
[----:B------:R-:W-:Y:S01]  /*8c00*/  USHF.R.U32.HI UR37, URZ, 0x4, UR37 ;  /* 0x000000043f257899 */ /* 0x000fe20008011625 */
[----:B------:R-:W-:Y:S01]  /*8c10*/  MOV R9, UR12 ;  /* 0x0000000c00097c02 */ /* 0x000fe20008000f00 */
[----:B------:R-:W-:Y:S01]  /*8c20*/  USHF.R.U32.HI UR41, URZ, 0x4, UR41 ;  /* 0x000000043f297899 */ /* 0x000fe20008011629 */
[----:B------:R-:W1:Y:S01]  /*8c30*/  SHFL.BFLY PT, R3, R2, 0x2, 0x1f ;  /* 0x0c401f0002037f89 */ /* 0x000e6200000e0000 */
[----:B------:R-:W-:Y:S01]  /*8c40*/  ULOP3.LUT UR6, UR37, 0x3fff, URZ, 0xc0, !UPT ;  /* 0x00003fff25067892 */ /* 0x000fe2000f8ec03f */
[----:B------:R-:W-:Y:S01]  /*8c50*/  IMAD.MOV.U32 R6, RZ, RZ, RZ ;  /* 0x000000ffff067224 */ /* 0x000fe200078e00ff */
[----:B------:R-:W-:Y:S01]  /*8c60*/  ULOP3.LUT UR4, UR41, 0x3fff, URZ, 0xc0, !UPT ;  /* 0x00003fff29047892 */ /* 0x000fe2000f8ec03f */
[----:B------:R-:W-:Y:S01]  /*8c70*/  @!P1 VIADD R9, R9, 0x30860 ;  /* 0x0003086009099836 */ /* 0x000fe20000000000 */
[----:B------:R-:W-:Y:S01]  /*8c80*/  UIMAD UR6, UR36, 0x600, UR6 ;  /* 0x00000600240678a4 */ /* 0x000fe2000f8e0206 */
[----:B------:R-:W-:Y:S01]  /*8c90*/  IMAD.MOV.U32 R50, RZ, RZ, -0x800000 ;  /* 0xff800000ff327424 */ /* 0x000fe200078e00ff */
[----:B------:R-:W-:Y:S01]  /*8ca0*/  ULOP3.LUT UR4, UR4, 0x10000, URZ, 0xfc, !UPT ;  /* 0x0001000004047892 */ /* 0x000fe2000f8efc3f */
[----:B------:R-:W-:Y:S01]  /*8cb0*/  UMOV UR7, 0x40000040 ;  /* 0x4000004000077882 */ /* 0x000fe20000000000 */
[----:B------:R-:W-:Y:S01]  /*8cc0*/  UMOV UR5, 0x40000040 ;  /* 0x4000004000057882 */ /* 0x000fe20000000000 */
[----:B------:R-:W-:Y:S01]  /*8cd0*/  UIADD3 UR10, UR6, 0x80, URZ ;  /* 0x00000080060a7890 */ /* 0x000fe2000fffe03f */
[----:B------:R-:W-:Y:S01]  /*8ce0*/  @!P1 PRMT R9, RZ, 0x654, R9 ;  /* 0x00000654ff099816 */ /* 0x000fe20000000009 */
[----:B------:R-:W-:Y:S01]  /*8cf0*/  UIADD3 UR8, UR4, 0x2, URZ ;  /* 0x0000000204087890 */ /* 0x000fe2000fffe03f */
[----:B------:R-:W-:-:S03]  /*8d00*/  UMOV UR11, 0x40000040 ;  /* 0x40000040000b7882 */ /* 0x000fc60000000000 */
[----:B------:R-:W-:Y:S01]  /*8d10*/  HGMMA.64x64x16.F32 R120, gdesc[UR4].tnspB, R120, gsb0 ;  /* 0x40e00000047879f0 */ /* 0x000fe20008000878 */
[----:B------:R-:W-:Y:S01]  /*8d20*/  UMOV UR9, 0x40000040 ;  /* 0x4000004000097882 */ /* 0x000fe20000000000 */
[----:B------:R-:W-:Y:S01]  /*8d30*/  UMOV UR7, 0x40000040 ;  /* 0x4000004000077882 */ /* 0x000fe20000000000 */
[----:B------:R-:W-:Y:S01]  /*8d40*/  UMOV UR5, 0x40000040 ;  /* 0x4000004000057882 */ /* 0x000fe20000000000 */
[----:B0-----:R-:W-:Y:S01]  /*8d50*/  FADD.FTZ R0, R0, R5 ;  /* 0x0000000500007221 */ /* 0x001fe20000010000 */
[----:B------:R-:W-:Y:S01]  /*8d60*/  UIADD3 UR36, UR36, 0x1, URZ ;  /* 0x0000000124247890 */ /* 0x000fe2000fffe03f */
[----:B-1----:R-:W-:Y:S01]  /*8d70*/  FADD.FTZ R4, R3, R2 ;  /* 0x0000000203047221 */ /* 0x002fe20000010000 */
[----:B------:R-:W-:Y:S02]  /*8d80*/  IMAD.MOV.U32 R2, RZ, RZ, RZ ;  /* 0x000000ffff027224 */ /* 0x000fe400078e00ff */
[----:B------:R-:W0:Y:S01]  /*8d90*/  SHFL.BFLY PT, R3, R0, 0x1, 0x1f ;  /* 0x0c201f0000037f89 */ /* 0x000e2200000e0000 */
[----:B------:R-:W-:-:S03]  /*8da0*/  UISETP.NE.AND UP0, UPT, UR36, 0x2, UPT ;  /* 0x000000022400788c */ /* 0x000fc6000bf05270 */
[----:B------:R-:W1:Y:S01]  /*8db0*/  SHFL.BFLY PT, R7, R4, 0x1, 0x1f ;  /* 0x0c201f0004077f89 */ /* 0x000e6200000e0000 */
[----:B------:R-:W-:Y:S01]  /*8dc0*/  USEL UR36, UR36, URZ, UP0 ;  /* 0x0000003f24247287 */ /* 0x000fe20008000000 */
[----:B0-----:R-:W-:Y:S01]  /*8dd0*/  FADD.FTZ R10, R0, R3 ;  /* 0x00000003000a7221 */ /* 0x001fe20000010000 */
[----:B------:R-:W-:Y:S02]  /*8de0*/  IMAD.MOV.U32 R0, RZ, RZ, -0x800000 ;  /* 0xff800000ff007424 */ /* 0x000fe400078e00ff */
[----:B-1----:R-:W-:Y:S02]  /*8df0*/  FADD.FTZ R11, R4, R7 ;  /* 0x00000007040b7221 */ /* 0x002fe40000010000 */
[----:B------:R-:W-:-:S03]  /*8e00*/  FSETP.NE.FTZ.AND P0, PT, R10, RZ, PT ;  /* 0x000000ff0a00720b */ /* 0x000fc60003f15000 */
[----:B------:R-:W-:-:S10]  /*8e10*/  FSETP.NE.FTZ.AND P2, PT, R11, RZ, PT ;  /* 0x000000ff0b00720b */ /* 0x000fd40003f55000 */
[----:B------:R-:W0:Y:S01]  /*8e20*/  @P0 MUFU.LG2 R5, R10 ;  /* 0x0000000a00050308 */ /* 0x000e220000000c00 */
[C---:B------:R-:W-:Y:S02]  /*8e30*/  @P0 FMUL.FTZ R3, R35.reuse, 0.69314718246459960938 ;  /* 0x3f31721823030820 */ /* 0x040fe40000410000 */
[----:B------:R-:W-:-:S05]  /*8e40*/  @P2 FMUL.FTZ R35, R35, 0.69314718246459960938 ;  /* 0x3f31721823232820 */ /* 0x000fca0000410000 */
[----:B------:R-:W1:Y:S08]  /*8e50*/  @P2 MUFU.LG2 R7, R11 ;  /* 0x0000000b00072308 */ /* 0x000e700000000c00 */
[----:B------:R-:W3:Y:S01]  /*8e60*/  @P0 MUFU.RCP R2, R10 ;  /* 0x0000000a00020308 */ /* 0x000ee20000001000 */
[----:B0-----:R-:W-:-:S04]  /*8e70*/  @P0 FMUL.FTZ R4, R5, 0.69314718246459960938 ;  /* 0x3f31721805040820 */ /* 0x001fc80000410000 */
[----:B------:R-:W-:Y:S01]  /*8e80*/  @P0 FFMA.FTZ R50, R3, R34, R4 ;  /* 0x0000002203320223 */ /* 0x000fe20000010004 */
[----:B------:R-:W-:Y:S01]  /*8e90*/  PLOP3.LUT P0, PT, PT, PT, PT, 0x8, 0x0 ;  /* 0x000000000000781c */ /* 0x000fe20003f0e170 */
[----:B------:R-:W-:Y:S02]  /*8ea0*/  WARPGROUP.DEPBAR.LE gsb0, 0x0 ;  /* 0x00008000000079c5 */ /* 0x000fe40000010000 */
[----:B------:R-:W-:Y:S01]  /*8eb0*/  WARPGROUP.ARRIVE ;  /* 0x00000000000079c5 */ /* 0x000fe20000000000 */
[----:B------:R-:W0:Y:S01]  /*8ec0*/  @P2 MUFU.RCP R6, R11 ;  /* 0x0000000b00062308 */ /* 0x000e220000001000 */
[----:B-1----:R-:W-:-:S04]  /*8ed0*/  @P2 FMUL.FTZ R8, R7, 0.69314718246459960938 ;  /* 0x3f31721807082820 */ /* 0x002fc80000410000 */
[----:B------:R-:W-:Y:S01]  /*8ee0*/  HGMMA.64x64x16.F32 R120, gdesc[UR8].tnspB, R120, gsb0 ;  /* 0x40e00000087879f0 */ /* 0x000fe20008000878 */
[----:B------:R-:W-:Y:S01]  /*8ef0*/  UIADD3 UR10, UR6, 0x100, URZ ;  /* 0x00000100060a7890 */ /* 0x000fe2000fffe03f */
[----:B------:R-:W-:Y:S01]  /*8f00*/  @P2 FFMA.FTZ R0, R35, R71, R8 ;  /* 0x0000004723002223 */ /* 0x000fe20000010008 */
        /* <DEDUP_REMOVED lines=17> */
[----:B--2---:R-:W-:-:S05]  /*9020*/  VIADD R12, R12, 0x1 ;  /* 0x000000010c0c7836 */ /* 0x004fca0000000000 */
[----:B------:R1:W-:Y:S01]  /*9030*/  STL [R1+0x64], R12 ;  /* 0x0000640c01007387 */ /* 0x0003e20000100800 */
        /* <DEDUP_REMOVED lines=49> */
[----:B------:R-:W-:Y:S01]  /*9350*/  HGMMA.64x64x16.F32 R120, gdesc[UR4].tnspB, R120, gsb0 ;  /* 0x40e00000047879f0 */ /* 0x000fe20008000878 */
[----:B------:R-:W-:-:S06]  /*9360*/  USEL UR4, URZ, 0x1, UP0 ;  /* 0x000000013f047887 */ /* 0x000fcc0008000000 */
[----:B------:R-:W-:Y:S01]  /*9370*/  LOP3.LUT R152, R152, UR4, RZ, 0x3c, !PT ;  /* 0x0000000498987c12 */ /* 0x000fe2000f8e3cff */
        /* <DEDUP_REMOVED lines=34> */
.L_x_12309:
[----:B------:R-:W1:Y:S08]  /*95a0*/  S2UR UR4, SR_CgaCtaId ;  /* 0x00000000000479c3 */ /* 0x000e700000008800 */
[----:B------:R-:W-:Y:S06]  /*95b0*/  BAR.SYNC.DEFER_BLOCKING 0x5, 0x200 ;  /* 0x0148000000007b1d */ /* 0x000fec0000010000 */
[----:B------:R-:W-:Y:S01]  /*95c0*/  UMOV UR37, 0x400 ;  /* 0x0000040000257882 */ /* 0x000fe20000000000 */
[----:B------:R-:W-:Y:S01]  /*95d0*/  BSSY B0, `(.L_x_12330) ;  /* 0x0000240000007945 */ /* 0x000fe20003800000 */
[----:B-1----:R-:W-:-:S09]  /*95e0*/  ULEA UR37, UR4, UR37, 0x18 ;  /* 0x0000002504257291 */ /* 0x002fd2000f8ec03f */
[----:B------:R-:W1:Y:S01]  /*95f0*/  LDS.128 R4, [UR37+0x308d0] ;  /* 0x0308d025ff047984 */ /* 0x000e620008000c00 */
[----:B------:R-:W-:Y:S06]  /*9600*/  BAR.ARV 0x4, 0x200 ;  /* 0x0108000000007b1d */ /* 0x000fec0000002000 */
[----:B------:R-:W-:Y:S05]  /*9610*/  @P0 BRA `(.L_x_12331) ;  /* 0x00000018003c0947 */ /* 0x000fea0003800000 */
[----:B0-----:R-:W2:Y:S01]  /*9620*/  LDL R8, [R1+0x8c] ;  /* 0x00008c0001087983 */ /* 0x001ea20000100800 */
[----:B------:R-:W0:Y:S03]  /*9630*/  S2UR UR6, SR_SWINHI ;  /* 0x00000000000679c3 */ /* 0x000e260000002f00 */
[----:B------:R-:W3:Y:S04]  /*9640*/  LDL.LU R61, [R1+0x2c] ;  /* 0x00002c00013d7983 */ /* 0x000ee80000300800 */
[----:B------:R-:W4:Y:S01]  /*9650*/  LDL.LU R67, [R1+0x24] ;  /* 0x0000240001437983 */ /* 0x000f220000300800 */
[----:B------:R-:W1:Y:S03]  /*9660*/  LDC.64 R52, c[0x0][0xc00] ;  /* 0x00030000ff347b82 */ /* 0x000e660000000a00 */
[----:B------:R-:W3:Y:S01]  /*9670*/  LDL.LU R66, [R1+0x3c] ;  /* 0x00003c0001427983 */ /* 0x000ee20000300800 */
[----:B------:R-:W-:-:S02]  /*9680*/  F2FP.F16.F32.PACK_AB R16, R21, R20 ;  /* 0x000000141510723e */ /* 0x000fc400000000ff */
[----:B------:R-:W-:Y:S01]  /*9690*/  F2FP.F16.F32.PACK_AB R17, R37, R36 ;  /* 0x000000242511723e */ /* 0x000fe200000000ff */
[----:B------:R-:W3:Y:S01]  /*96a0*/  LDL R63, [R1+0x28] ;  /* 0x00002800013f7983 */ /* 0x000ee20000100800 */
[----:B------:R-:W-:Y:S02]  /*96b0*/  F2FP.F16.F32.PACK_AB R18, R23, R22 ;  /* 0x000000161712723e */ /* 0x000fe400000000ff */
[----:B------:R-:W-:Y:S01]  /*96c0*/  F2FP.F16.F32.PACK_AB R19, R39, R38 ;  /* 0x000000262713723e */ /* 0x000fe200000000ff */
[----:B------:R-:W-:Y:S01]  /*96d0*/  IMAD.MOV.U32 R56, RZ, RZ, RZ ;  /* 0x000000ffff387224 */ /* 0x000fe200078e00ff */
[----:B------:R-:W3:Y:S01]  /*96e0*/  LDL R65, [R1+0x88] ;  /* 0x0000880001417983 */ /* 0x000ee20000100800 */
[----:B------:R-:W-:Y:S01]  /*96f0*/  UMOV UR4, UR37 ;  /* 0x0000002500047c82 */ /* 0x000fe20008000000 */
[----:B0-----:R-:W-:Y:S02]  /*9700*/  UMOV UR5, UR6 ;  /* 0x0000000600057c82 */ /* 0x001fe40008000000 */
[----:B------:R-:W3:Y:S01]  /*9710*/  LDL R64, [R1+0x34] ;  /* 0x0000340001407983 */ /* 0x000ee20000100800 */
[----:B------:R-:W-:-:S02]  /*9720*/  IMAD.U32 R2, RZ, RZ, UR4 ;  /* 0x00000004ff027e24 */ /* 0x000fc4000f8e00ff */
[----:B------:R-:W-:Y:S01]  /*9730*/  IMAD.U32 R3, RZ, RZ, UR5 ;  /* 0x00000005ff037e24 */ /* 0x000fe2000f8e00ff */
[----:B------:R-:W3:Y:S01]  /*9740*/  LDL R62, [R1+0x5c] ;  /* 0x00005c00013e7983 */ /* 0x000ee20000100800 */
[----:B------:R-:W-:Y:S01]  /*9750*/  ULDC.64 UR4, c[0x0][0xc08] ;  /* 0x0003020000047ab9 */ /* 0x000fe20000000a00 */
[----:B------:R-:W-:Y:S01]  /*9760*/  BAR.SYNC.DEFER_BLOCKING 0x1, 0x180 ;  /* 0x0046000000007b1d */ /* 0x000fe20000010000 */
[----:B--2---:R-:W-:-:S03]  /*9770*/  IMAD.WIDE R14, R8, 0x2, R2 ;  /* 0x00000002080e7825 */ /* 0x004fc600078e0202 */
[C---:B------:R-:W-:Y:S02]  /*9780*/  IADD3 R57, P0, R14.reuse, 0x60, RZ ;  /* 0x000000600e397810 */ /* 0x040fe40007f1e0ff */
[C---:B------:R-:W-:Y:S02]  /*9790*/  IADD3 R55, P1, R14.reuse, 0x40, RZ ;  /* 0x000000400e377810 */ /* 0x040fe40007f3e0ff */
[C---:B------:R-:W-:Y:S02]  /*97a0*/  LOP3.LUT R9, R14.reuse, 0x380, RZ, 0xc0, !PT ;  /* 0x000003800e097812 */ /* 0x040fe400078ec0ff */
[----:B------:R-:W-:Y:S02]  /*97b0*/  IADD3 R51, P2, R14, 0x20, RZ ;  /* 0x000000200e337810 */ /* 0x000fe40007f5e0ff */
[----:B------:R-:W-:Y:S02]  /*97c0*/  LOP3.LUT R10, R57, 0x380, RZ, 0xc0, !PT ;  /* 0x00000380390a7812 */ /* 0x000fe400078ec0ff */
[----:B------:R-:W-:-:S02]  /*97d0*/  LOP3.LUT R8, R55, 0x380, RZ, 0xc0, !PT ;  /* 0x0000038037087812 */ /* 0x000fc400078ec0ff */
[----:B------:R-:W-:Y:S02]  /*97e0*/  SHF.R.U64 R9, R9, 0x3, RZ ;  /* 0x0000000309097819 */ /* 0x000fe400000012ff */
[----:B-1----:R-:W-:Y:S02]  /*97f0*/  LOP3.LUT R4, R51, 0x380, RZ, 0xc0, !PT ;  /* 0x0000038033047812 */ /* 0x002fe400078ec0ff */
[----:B------:R-:W-:Y:S02]  /*9800*/  SHF.R.U64 R10, R10, 0x3, RZ ;  /* 0x000000030a0a7819 */ /* 0x000fe400000012ff */
[----:B------:R-:W-:Y:S02]  /*9810*/  SHF.R.U64 R8, R8, 0x3, RZ ;  /* 0x0000000308087819 */ /* 0x000fe400000012ff */
[----:B------:R-:W-:Y:S02]  /*9820*/  LOP3.LUT R14, R9, R14, RZ, 0x3c, !PT ;  /* 0x0000000e090e7212 */ /* 0x000fe400078e3cff */
[----:B------:R-:W-:Y:S01]  /*9830*/  SHF.R.U64 R4, R4, 0x3, RZ ;  /* 0x0000000304047819 */ /* 0x000fe200000012ff */
[--C-:B------:R-:W-:Y:S01]  /*9840*/  IMAD.X R11, RZ, RZ, R15.reuse, P1 ;  /* 0x000000ffff0b7224 */ /* 0x100fe200008e060f */
[----:B------:R-:W-:Y:S01]  /*9850*/  LOP3.LUT R12, R10, R57, RZ, 0x3c, !PT ;  /* 0x000000390a0c7212 */ /* 0x000fe200078e3cff */
[----:B------:R-:W-:Y:S01]  /*9860*/  IMAD.X R9, RZ, RZ, R15, P2 ;  /* 0x000000ffff097224 */ /* 0x000fe200010e060f */
[----:B------:R-:W-:-:S02]  /*9870*/  LOP3.LUT R10, R8, R55, RZ, 0x3c, !PT ;  /* 0x00000037080a7212 */ /* 0x000fc400078e3cff */
[----:B------:R-:W-:Y:S02]  /*9880*/  MOV R14, R14 ;  /* 0x0000000e000e7202 */ /* 0x000fe40000000f00 */
[----:B------:R-:W-:Y:S02]  /*9890*/  LOP3.LUT R8, R4, R51, RZ, 0x3c, !PT ;  /* 0x0000003304087212 */ /* 0x000fe400078e3cff */
[----:B------:R-:W-:Y:S01]  /*98a0*/  IADD3.X R13, RZ, R15, RZ, P0, !PT ;  /* 0x0000000fff0d7210 */ /* 0x000fe200007fe4ff */
        /* <DEDUP_REMOVED lines=14> */
[----:B------:R-:W-:Y:S02]  /*9990*/  F2FP.F16.F32.PACK_AB R18, R35, R34 ;  /* 0x000000222312723e */ /* 0x000fe400000000ff */
[----:B------:R-:W-:Y:S01]  /*99a0*/  F2FP.F16.F32.PACK_AB R19, R151, R150 ;  /* 0x000000969713723e */ /* 0x000fe200000000ff */
[----:B------:R0:W-:Y:S04]  /*99b0*/  STSM.16.M88.4 [R51], R8 ;  /* 0x0000000833007844 */ /* 0x0001e80000000200 */
[----:B------:R-:W-:Y:S04]  /*99c0*/  STSM.16.M88.4 [R57], R12 ;  /* 0x0000000c39007844 */ /* 0x000fe80000000200 */
[----:B------:R1:W-:Y:S01]  /*99d0*/  STSM.16.M88.4 [R4], R16 ;  /* 0x0000001004007844 */ /* 0x0003e20000000200 */
[----:B------:R-:W-:Y:S01]  /*99e0*/  BAR.SYNC.DEFER_BLOCKING 0x1, 0x180 ;  /* 0x0046000000007b1d */ /* 0x000fe20000010000 */
[----:B------:R-:W-:Y:S01]  /*99f0*/  ISETP.NE.U32.AND P0, PT, R52, RZ, PT ;  /* 0x000000ff3400720c */ /* 0x000fe20003f05070 */
[----:B----4-:R-:W-:-:S03]  /*9a00*/  IMAD.SHL.U32 R59, R67, 0x4, RZ ;  /* 0x00000004433b7824 */ /* 0x010fc600078e00ff */
[----:B------:R-:W-:-:S03]  /*9a10*/  ISETP.NE.AND.EX P0, PT, R53, RZ, PT, P0 ;  /* 0x000000ff3500720c */ /* 0x000fc60003f05300 */
[----:B0-----:R-:W0:Y:S01]  /*9a20*/  LDC R8, c[0x0][0xad4] ;  /* 0x0002b500ff087b82 */ /* 0x001e220000000800 */
[----:B---3--:R-:W-:Y:S02]  /*9a30*/  SHF.L.U64.HI R60, R67, 0x2, R66 ;  /* 0x00000002433c7819 */ /* 0x008fe40000010242 */
[----:B------:R-:W-:-:S05]  /*9a40*/  IADD3 R54, P1, R59, R52, RZ ;  /* 0x000000343b367210 */ /* 0x000fca0007f3e0ff */
[----:B------:R-:W-:Y:S01]  /*9a50*/  IMAD.X R55, R60, 0x1, R53, P1 ;  /* 0x000000013c377824 */ /* 0x000fe200008e0635 */
[----:B-1----:R-:W1:Y:S04]  /*9a60*/  LDC R4, c[0x0][0xbe8] ;  /* 0x0002fa00ff047b82 */ /* 0x002e680000000800 */
[----:B------:R-:W2:Y:S01]  /*9a70*/  @P0 LDG.E R56, desc[UR38][R54.64] ;  /* 0x0000002636380981 */ /* 0x000ea2000c1e1900 */
[----:B------:R-:W-:-:S04]  /*9a80*/  ISETP.NE.U32.AND P1, PT, RZ, UR4, PT ;  /* 0x00000004ff007c0c */ /* 0x000fc8000bf25070 */
[----:B------:R-:W-:-:S13]  /*9a90*/  ISETP.NE.AND.EX P1, PT, RZ, UR5, PT, P1 ;  /* 0x00000005ff007c0c */ /* 0x000fda000bf25310 */
[----:B------:R-:W-:-:S04]  /*9aa0*/  @P1 IADD3 R58, P2, R59, UR4, RZ ;  /* 0x000000043b3a1c10 */ /* 0x000fc8000ff5e0ff */
[----:B------:R-:W-:Y:S02]  /*9ab0*/  @P1 IADD3.X R59, R60, UR5, RZ, P2, !PT ;  /* 0x000000053c3b1c10 */ /* 0x000fe400097fe4ff */
[----:B------:R-:W-:-:S04]  /*9ac0*/  ISETP.NE.AND P2, PT, R61, RZ, PT ;  /* 0x000000ff3d00720c */ /* 0x000fc80003f45270 */
[----:B0-----:R-:W-:Y:S02]  /*9ad0*/  SEL R8, R61, R8, P2 ;  /* 0x000000083d087207 */ /* 0x001fe40001000000 */
[----:B------:R-:W-:Y:S02]  /*9ae0*/  MOV R18, 0x9b8 ;  /* 0x000009b800127802 */ /* 0x000fe40000000f00 */
[----:B------:R-:W-:Y:S02]  /*9af0*/  ISETP.GT.AND P3, PT, R8, 0x1, PT ;  /* 0x000000010800780c */ /* 0x000fe40003f64270 */
[----:B-1----:R-:W-:Y:S01]  /*9b00*/  ISETP.NE.AND P4, PT, R4, 0x1, PT ;  /* 0x000000010400780c */ /* 0x002fe20003f85270 */
[----:B------:R-:W-:Y:S01]  /*9b10*/  ULDC UR4, c[0x0][0xa88] ;  /* 0x0002a20000047ab9 */ /* 0x000fe20000000800 */
[----:B------:R-:W-:Y:S01]  /*9b20*/  SEL R18, R18, 0x978, P3 ;  /* 0x0000097812127807 */ /* 0x000fe20001800000 */
[----:B------:R-:W0:Y:S01]  /*9b30*/  LDC.64 R8, c[0x0][0xba8] ;  /* 0x0002ea00ff087b82 */ /* 0x000e220000000a00 */
[----:B------:R-:W-:Y:S01]  /*9b40*/  IMAD.U32 R51, RZ, RZ, UR4 ;  /* 0x00000004ff337e24 */ /* 0x000fe2000f8e00ff */
[----:B------:R-:W-:-:S05]  /*9b50*/  ISETP.NE.U32.AND P2, PT, R52, RZ, PT ;  /* 0x000000ff3400720c */ /* 0x000fca0003f45070 */
[----:B------:R1:W5:Y:S01]  /*9b60*/  @P1 LDG.E R51, desc[UR38][R58.64] ;  /* 0x000000263a331981 */ /* 0x000362000c1e1900 */
[----:B------:R-:W3:Y:S08]  /*9b70*/  LDC.64 R12, c[0x0][R18+0x220] ;  /* 0x00008800120c7b82 */ /* 0x000ef00000000a00 */
[----:B------:R-:W4:Y:S01]  /*9b80*/  LDC.64 R14, c[0x0][R18+0x218] ;  /* 0x00008600120e7b82 */ /* 0x000f220000000a00 */
[----:B------:R-:W-:-:S07]  /*9b90*/  ISETP.NE.AND.EX P2, PT, R53, RZ, PT, P2 ;  /* 0x000000ff3500720c */ /* 0x000fce0003f45320 */
[----:B-1----:R-:W1:Y:S01]  /*9ba0*/  @P4 LDC R58, c[0x0][0xbec] ;  /* 0x0002fb00ff3a4b82 */ /* 0x002e620000000800 */
[----:B------:R-:W-:-:S07]  /*9bb0*/  SEL R52, R67, RZ, !P2 ;  /* 0x000000ff43347207 */ /* 0x000fce0005000000 */
[----:B------:R-:W1:Y:S01]  /*9bc0*/  @P4 LDC R61, c[0x0][0xbf0] ;  /* 0x0002fc00ff3d4b82 */ /* 0x000e620000000800 */
[----:B------:R-:W-:Y:S01]  /*9bd0*/  SEL R17, R66, RZ, !P2 ;  /* 0x000000ff42117207 */ /* 0x000fe20005000000 */
[----:B---3--:R-:W-:-:S06]  /*9be0*/  IMAD R13, R13, R52, RZ ;  /* 0x000000340d0d7224 */ /* 0x008fcc00078e02ff */
[----:B------:R-:W3:Y:S01]  /*9bf0*/  LDC.64 R10, c[0x0][R18+0x228] ;  /* 0x00008a00120a7b82 */ /* 0x000ee20000000a00 */
[----:B------:R-:W-:Y:S02]  /*9c00*/  IMAD R59, R12, R17, R13 ;  /* 0x000000110c3b7224 */ /* 0x000fe400078e020d */
[-C--:B----4-:R-:W-:Y:S02]  /*9c10*/  IMAD R53, R15, R63.reuse, RZ ;  /* 0x0000003f0f357224 */ /* 0x090fe400078e02ff */
[----:B------:R-:W-:-:S04]  /*9c20*/  IMAD.WIDE.U32 R14, R14, R63, RZ ;  /* 0x0000003f0e0e7225 */ /* 0x000fc800078e00ff */
[----:B------:R-:W-:Y:S01]  /*9c30*/  IMAD R19, R64, 0xc0, R65 ;  /* 0x000000c040137824 */ /* 0x000fe200078e0241 */
[----:B------:R-:W-:Y:S01]  /*9c40*/  SEL R57, R62, RZ, P3 ;  /* 0x000000ff3e397207 */ /* 0x000fe20001800000 */
[----:B------:R-:W-:Y:S01]  /*9c50*/  IMAD.WIDE.U32 R16, R12, R52, RZ ;  /* 0x000000340c107225 */ /* 0x000fe200078e00ff */
[----:B0-----:R-:W0:Y:S08]  /*9c60*/  @!P3 LDC R8, c[0x0][0xb50] ;  /* 0x0002d400ff08bb82 */ /* 0x001e300000000800 */
[----:B------:R4:W0:Y:S01]  /*9c70*/  LDC.64 R12, c[0x0][R18+0x210] ;  /* 0x00008400120c7b82 */ /* 0x0008220000000a00 */
[----:B------:R-:W-:-:S02]  /*9c80*/  IMAD.IADD R60, R15, 0x1, R53 ;  /* 0x000000010f3c7824 */ /* 0x000fc400078e0235 */
[----:B------:R-:W-:Y:S02]  /*9c90*/  IMAD.MOV.U32 R15, RZ, RZ, R19 ;  /* 0x000000ffff0f7224 */ /* 0x000fe400078e0013 */
[----:B------:R-:W-:Y:S02]  /*9ca0*/  IMAD.IADD R59, R17, 0x1, R59 ;  /* 0x00000001113b7824 */ /* 0x000fe400078e023b */
[-C--:B---3--:R-:W-:Y:S01]  /*9cb0*/  IMAD R17, R11, R57.reuse, RZ ;  /* 0x000000390b117224 */ /* 0x088fe200078e02ff */
[----:B------:R-:W3:Y:S01]  /*9cc0*/  @!P3 LDC R9, c[0x0][0xb54] ;  /* 0x0002d500ff09bb82 */ /* 0x000ee20000000800 */
[----:B------:R-:W-:-:S04]  /*9cd0*/  IMAD.WIDE.U32 R10, R10, R57, RZ ;  /* 0x000000390a0a7225 */ /* 0x000fc800078e00ff */
[----:B------:R-:W-:Y:S01]  /*9ce0*/  IMAD.IADD R17, R11, 0x1, R17 ;  /* 0x000000010b117824 */ /* 0x000fe200078e0211 */
[--C-:B--2---:R-:W-:Y:S01]  /*9cf0*/  IADD3 R16, P2, P5, R16, R14, R56.reuse ;  /* 0x0000000e10107210 */ /* 0x104fe20007d5e038 */
[----:B-1----:R-:W-:Y:S01]  /*9d00*/  @P4 IMAD.HI.U32 R14, R19, R58, RZ ;  /* 0x0000003a130e4227 */ /* 0x002fe200078e00ff */
[----:B------:R-:W-:-:S04]  /*9d10*/  SHF.R.S32.HI R53, RZ, 0x1f, R56 ;  /* 0x0000001fff357819 */ /* 0x000fc80000011438 */
[----:B------:R-:W-:Y:S02]  /*9d20*/  @P4 SHF.R.U32.HI R15, RZ, R61, R14 ;  /* 0x0000003dff0f4219 */ /* 0x000fe4000001160e */
[----:B------:R-:W-:-:S03]  /*9d30*/  IADD3.X R14, R59, R60, R53, P2, P5 ;  /* 0x0000003c3b0e7210 */ /* 0x000fc600017ea435 */
[--C-:B----4-:R-:W-:Y:S01]  /*9d40*/  IMAD.MOV R18, RZ, RZ, -R15.reuse ;  /* 0x000000ffff127224 */ /* 0x110fe200078e0a0f */
[----:B------:R-:W-:Y:S02]  /*9d50*/  IADD3 R10, P2, P5, R15, R16, R10 ;  /* 0x000000100f0a7210 */ /* 0x000fe40007d5e00a */
[----:B------:R-:W-:Y:S01]  /*9d60*/  SHF.R.S32.HI R11, RZ, 0x1f, R15 ;  /* 0x0000001fff0b7819 */ /* 0x000fe2000001140f */
[----:B------:R-:W-:-:S03]  /*9d70*/  IMAD R15, R4, R18, R19 ;  /* 0x00000012040f7224 */ /* 0x000fc600078e0213 */
[----:B------:R-:W-:Y:S01]  /*9d80*/  IADD3.X R11, R11, R14, R17, P2, P5 ;  /* 0x0000000e0b0b7210 */ /* 0x000fe200017ea411 */
[-C--:B0-----:R-:W-:Y:S01]  /*9d90*/  IMAD R13, R13, R15.reuse, RZ ;  /* 0x0000000f0d0d7224 */ /* 0x081fe200078e02ff */
[----:B------:R-:W-:Y:S01]  /*9da0*/  SHF.R.S32.HI R17, RZ, 0x1f, R15 ;  /* 0x0000001fff117819 */ /* 0x000fe2000001140f */
[----:B------:R-:W-:-:S04]  /*9db0*/  IMAD.WIDE.U32 R10, R12, R15, R10 ;  /* 0x0000000f0c0a7225 */ /* 0x000fc800078e000a */
[----:B------:R-:W-:Y:S01]  /*9dc0*/  IMAD R13, R12, R17, R13 ;  /* 0x000000110c0d7224 */ /* 0x000fe200078e020d */
[----:B------:R-:W-:-:S03]  /*9dd0*/  LEA R12, P2, R10, R8, 0x2 ;  /* 0x000000080a0c7211 */ /* 0x000fc600078410ff */
[----:B------:R-:W-:-:S05]  /*9de0*/  IMAD.IADD R11, R11, 0x1, R13 ;  /* 0x000000010b0b7824 */ /* 0x000fca00078e020d */
[----:B---3--:R-:W-:Y:S01]  /*9df0*/  LEA.HI.X R13, R10, R9, R11, 0x2, P2 ;  /* 0x000000090a0d7211 */ /* 0x008fe200010f140b */
[----:B------:R-:W-:Y:S06]  /*9e00*/  @P1 BRA `(.L_x_12332) ;  /* 0x0000000000101947 */ /* 0x000fec0003800000 */
[----:B------:R-:W-:Y:S05]  /*9e10*/  @!P0 BRA `(.L_x_12332) ;  /* 0x00000000000c8947 */ /* 0x000fea0003800000 */
[----:B------:R-:W2:Y:S04]  /*9e20*/  LDG.E R8, desc[UR38][R54.64] ;  /* 0x0000002636087981 */ /* 0x000ea8000c1e1900 */
[----:B-----5:R-:W2:Y:S02]  /*9e30*/  LDG.E R51, desc[UR38][R54.64+0x4] ;  /* 0x0000042636337981 */ /* 0x020ea4000c1e1900 */
[----:B--2---:R-:W-:-:S07]  /*9e40*/  IADD3 R51, -R8, R51, RZ ;  /* 0x0000003308337210 */ /* 0x004fce0007ffe1ff */
.L_x_12332:
[----:B------:R-:W2:Y:S01]  /*9e50*/  LDL R14, [R1+0x84] ;  /* 0x00008400010e7983 */ /* 0x000ea20000100800 */
[----:B------:R-:W0:Y:S03]  /*9e60*/  S2R R8, SR_TID.X ;  /* 0x0000000000087919 */ /* 0x000e260000002100 */
[----:B------:R-:W-:Y:S04]  /*9e70*/  SHFL.IDX PT, R9, R13, RZ, 0x1c1f ;  /* 0x001c1fff0d097589 */ /* 0x000fe800000e0000 */
[----:B------:R-:W-:Y:S04]  /*9e80*/  SHFL.IDX PT, R10, R12, 0x1, 0x1c1f ;  /* 0x003c1f000c0a7f89 */ /* 0x000fe800000e0000 */
[----:B------:R-:W-:Y:S01]  /*9e90*/  SHFL.IDX PT, R11, R13, 0x1, 0x1c1f ;  /* 0x003c1f000d0b7f89 */ /* 0x000fe200000e0000 */
[----:B0-----:R-:W-:-:S05]  /*9ea0*/  VIADD R16, R8, 0xffffff80 ;  /* 0xffffff8008107836 */ /* 0x001fca0000000000 */
[----:B------:R-:W-:-:S04]  /*9eb0*/  SHF.R.S32.HI R15, RZ, 0x1f, R16 ;  /* 0x0000001fff0f7819 */ /* 0x000fc80000011410 */
[----:B------:R-:W-:Y:S01]  /*9ec0*/  LEA.HI R15, R15, R16, RZ, 0x7 ;  /* 0x000000100f0f7211 */ /* 0x000fe200078f38ff */
[----:B------:R-:W0:Y:S03]  /*9ed0*/  SHFL.IDX PT, R8, R12, RZ, 0x1c1f ;  /* 0x001c1fff0c087589 */ /* 0x000e2600000e0000 */
[----:B------:R-:W-:Y:S01]  /*9ee0*/  LOP3.LUT R15, R15, 0xffffff80, RZ, 0xc0, !PT ;  /* 0xffffff800f0f7812 */ /* 0x000fe200078ec0ff */
[----:B-----5:R-:W-:-:S04]  /*9ef0*/  IMAD R51, R51, R4, RZ ;  /* 0x0000000433337224 */ /* 0x020fc800078e02ff */
[----:B------:R-:W-:-:S05]  /*9f00*/  IMAD.IADD R15, R16, 0x1, -R15 ;  /* 0x00000001100f7824 */ /* 0x000fca00078e0a0f */
[----:B------:R-:W-:Y:S01]  /*9f10*/  LOP3.LUT P0, RZ, R15, 0x3, RZ, 0xc0, !PT ;  /* 0x000000030fff7812 */ /* 0x000fe2000780c0ff */
[----:B--2---:R-:W-:-:S04]  /*9f20*/  IMAD R14, R64, 0xc0, R14 ;  /* 0x000000c0400e7824 */ /* 0x004fc800078e020e */
[C---:B------:R-:W-:Y:S01]  /*9f30*/  VIADD R18, R14.reuse, 0x8 ;  /* 0x000000080e127836 */ /* 0x040fe20000000000 */
[----:B------:R-:W-:-:S04]  /*9f40*/  ISETP.GE.OR P1, PT, R14, R51, P0 ;  /* 0x000000330e00720c */ /* 0x000fc80000726670 */
[----:B------:R-:W-:-:S09]  /*9f50*/  ISETP.GE.OR P0, PT, R18, R51, P0 ;  /* 0x000000331200720c */ /* 0x000fd20000706670 */
[----:B0-----:R0:W-:Y:S04]  /*9f60*/  @!P1 ST.E desc[UR38][R8.64], R50 ;  /* 0x0000003208009985 */ /* 0x0011e8000c101926 */
[----:B------:R0:W-:Y:S01]  /*9f70*/  @!P0 ST.E desc[UR38][R10.64], R0 ;  /* 0x000000000a008985 */ /* 0x0001e2000c101926 */
[----:B------:R-:W-:Y:S05]  /*9f80*/  @P3 BRA `(.L_x_12333) ;  /* 0x0000000400cc3947 */ /* 0x000fea0003800000 */
[----:B------:R-:W0:Y:S01]  /*9f90*/  LDL R54, [R1+0x38] ;  /* 0x0000380001367983 */ /* 0x000e220000100800 */
[----:B------:R-:W1:Y:S01]  /*9fa0*/  @P4 LDC R25, c[0x0][0xbec] ;  /* 0x0002fb00ff194b82 */ /* 0x000e620000000800 */
[----:B------:R-:W-:Y:S01]  /*9fb0*/  ULDC.64 UR4, c[0x0][0xaa0] ;  /* 0x0002a80000047ab9 */ /* 0x000fe20000000a00 */
[----:B------:R-:W2:Y:S01]  /*9fc0*/  S2R R15, SR_TID.X ;  /* 0x00000000000f7919 */ /* 0x000ea20000002100 */
[----:B------:R-:W3:Y:S05]  /*9fd0*/  LDL R31, [R1+0x90] ;  /* 0x00009000011f7983 */ /* 0x000eea0000100800 */
[----:B------:R-:W4:Y:S01]  /*9fe0*/  @P4 LDC R29, c[0x0][0xbf0] ;  /* 0x0002fc00ff1d4b82 */ /* 0x000f220000000800 */
[----:B--2---:R-:W-:-:S05]  /*9ff0*/  VIADD R57, R15, 0xffffff80 ;  /* 0xffffff800f397836 */ /* 0x004fca0000000000 */
[----:B------:R-:W-:-:S04]  /*a000*/  SHF.R.S32.HI R55, RZ, 0x1f, R57 ;  /* 0x0000001fff377819 */ /* 0x000fc80000011439 */
[----:B------:R-:W-:-:S04]  /*a010*/  LEA.HI R55, R55, R57, RZ, 0x3 ;  /* 0x0000003937377211 */ /* 0x000fc800078f18ff */
[----:B------:R-:W-:Y:S02]  /*a020*/  SHF.R.S32.HI R55, RZ, 0x3, R55 ;  /* 0x00000003ff377819 */ /* 0x000fe40000011437 */
[----:B------:R-:W-:-:S04]  /*a030*/  SHF.R.S32.HI R24, RZ, 0x1f, R57 ;  /* 0x0000001fff187819 */ /* 0x000fc80000011439 */
[----:B------:R-:W-:Y:S01]  /*a040*/  LEA.HI R24, R24, R57, RZ, 0x3 ;  /* 0x0000003918187211 */ /* 0x000fe200078f18ff */
[----:B------:R-:W-:-:S03]  /*a050*/  IMAD R53, R53, UR4, RZ ;  /* 0x0000000435357c24 */ /* 0x000fc6000f8e02ff */
[----:B------:R-:W-:Y:S01]  /*a060*/  LOP3.LUT R24, R24, 0xfffffff8, RZ, 0xc0, !PT ;  /* 0xfffffff818187812 */ /* 0x000fe200078ec0ff */
[----:B0-----:R-:W-:-:S04]  /*a070*/  IMAD R9, R55, 0x40, R54 ;  /* 0x0000004037097824 */ /* 0x001fc800078e0236 */
[----:B------:R-:W-:-:S03]  /*a080*/  IMAD.WIDE R2, R9, 0x2, R2 ;  /* 0x0000000209027825 */ /* 0x000fc600078e0202 */
[C---:B------:R-:W-:Y:S02]  /*a090*/  IADD3 R17, P0, R2.reuse, 0x1800, RZ ;  /* 0x0000180002117810 */ /* 0x040fe40007f1e0ff */
[C---:B------:R-:W-:Y:S02]  /*a0a0*/  IADD3 R21, P1, R2.reuse, 0x3000, RZ ;  /* 0x0000300002157810 */ /* 0x040fe40007f3e0ff */
[----:B------:R-:W-:Y:S02]  /*a0b0*/  LOP3.LUT R13, R2, 0x380, RZ, 0xc0, !PT ;  /* 0x00000380020d7812 */ /* 0x000fe400078ec0ff */
[----:B------:R-:W-:Y:S02]  /*a0c0*/  LOP3.LUT R16, R17, 0x380, RZ, 0xc0, !PT ;  /* 0x0000038011107812 */ /* 0x000fe400078ec0ff */
[----:B------:R-:W-:Y:S02]  /*a0d0*/  LOP3.LUT R20, R21, 0x380, RZ, 0xc0, !PT ;  /* 0x0000038015147812 */ /* 0x000fe400078ec0ff */
[----:B------:R-:W-:-:S02]  /*a0e0*/  SHF.R.U64 R13, R13, 0x3, RZ ;  /* 0x000000030d0d7819 */ /* 0x000fc400000012ff */
[----:B------:R-:W-:Y:S02]  /*a0f0*/  SHF.R.U64 R16, R16, 0x3, RZ ;  /* 0x0000000310107819 */ /* 0x000fe400000012ff */
[----:B------:R-:W-:Y:S02]  /*a100*/  SHF.R.U64 R20, R20, 0x3, RZ ;  /* 0x0000000314147819 */ /* 0x000fe400000012ff */
[----:B------:R-:W-:Y:S01]  /*a110*/  LOP3.LUT R12, R13, R2, RZ, 0x3c, !PT ;  /* 0x000000020d0c7212 */ /* 0x000fe200078e3cff */
[--C-:B------:R-:W-:Y:S01]  /*a120*/  IMAD.MOV.U32 R13, RZ, RZ, R3.reuse ;  /* 0x000000ffff0d7224 */ /* 0x100fe200078e0003 */
[----:B------:R-:W-:Y:S01]  /*a130*/  LOP3.LUT R16, R16, R17, RZ, 0x3c, !PT ;  /* 0x0000001110107212 */ /* 0x000fe200078e3cff */
[----:B------:R-:W-:Y:S01]  /*a140*/  IMAD.X R17, RZ, RZ, R3, P0 ;  /* 0x000000ffff117224 */ /* 0x000fe200000e0603 */
[----:B------:R-:W-:Y:S02]  /*a150*/  LOP3.LUT R20, R20, R21, RZ, 0x3c, !PT ;  /* 0x0000001514147212 */ /* 0x000fe400078e3cff */
[----:B------:R-:W-:Y:S01]  /*a160*/  IADD3.X R21, RZ, R3, RZ, P1, !PT ;  /* 0x00000003ff157210 */ /* 0x000fe20000ffe4ff */
[----:B------:R-:W2:Y:S04]  /*a170*/  LD.E.128 R12, desc[UR38][R12.64] ;  /* 0x000000260c0c7980 */ /* 0x000ea8000c101d00 */
[----:B------:R-:W2:Y:S04]  /*a180*/  LD.E.128 R16, desc[UR38][R16.64] ;  /* 0x0000002610107980 */ /* 0x000ea8000c101d00 */
[----:B------:R-:W2:Y:S01]  /*a190*/  LD.E.128 R20, desc[UR38][R20.64] ;  /* 0x0000002614147980 */ /* 0x000ea2000c101d00 */
[----:B------:R-:W-:-:S04]  /*a1a0*/  IADD3 R11, P0, R2, 0x4800, RZ ;  /* 0x00004800020b7810 */ /* 0x000fc80007f1e0ff */
[----:B------:R-:W-:Y:S01]  /*a1b0*/  LOP3.LUT R0, R11, 0x380, RZ, 0xc0, !PT ;  /* 0x000003800b007812 */ /* 0x000fe200078ec0ff */
[----:B------:R-:W-:Y:S02]  /*a1c0*/  IMAD.X R9, RZ, RZ, R3, P0 ;  /* 0x000000ffff097224 */ /* 0x000fe400000e0603 */
[----:B------:R-:W-:Y:S01]  /*a1d0*/  IMAD.IADD R24, R57, 0x1, -R24 ;  /* 0x0000000139187824 */ /* 0x000fe200078e0a18 */
[----:B------:R-:W-:Y:S01]  /*a1e0*/  SHF.R.U64 R0, R0, 0x3, RZ ;  /* 0x0000000300007819 */ /* 0x000fe200000012ff */
[C---:B------:R-:W-:Y:S02]  /*a1f0*/  IMAD R53, R56.reuse, UR5, R53 ;  /* 0x0000000538357c24 */ /* 0x040fe4000f8e0235 */
[----:B------:R-:W-:Y:S01]  /*a200*/  IMAD.WIDE.U32 R2, R56, UR4, RZ ;  /* 0x0000000438027c25 */ /* 0x000fe2000f8e00ff */
[----:B------:R-:W-:Y:S01]  /*a210*/  LOP3.LUT R8, R0, R11, RZ, 0x3c, !PT ;  /* 0x0000000b00087212 */ /* 0x000fe200078e3cff */
[----:B------:R-:W-:Y:S02]  /*a220*/  ULDC.64 UR4, c[0x0][0xae8] ;  /* 0x0002ba0000047ab9 */ /* 0x000fe40000000a00 */
[----:B------:R-:W-:-:S02]  /*a230*/  IMAD.IADD R3, R3, 0x1, R53 ;  /* 0x0000000103037824 */ /* 0x000fc400078e0235 */
[----:B------:R-:W-:Y:S01]  /*a240*/  IMAD R0, R24, 0x30, R55 ;  /* 0x0000003018007824 */ /* 0x000fe200078e0237 */
[----:B------:R-:W-:Y:S01]  /*a250*/  SHF.R.S32.HI R27, RZ, 0x1f, R52 ;  /* 0x0000001fff1b7819 */ /* 0x000fe20000011434 */
[C---:B------:R-:W-:Y:S01]  /*a260*/  IMAD.WIDE.U32 R2, R63.reuse, UR4, R2 ;  /* 0x000000043f027c25 */ /* 0x040fe2000f8e0002 */
[----:B------:R-:W5:Y:S03]  /*a270*/  LD.E.128 R8, desc[UR38][R8.64] ;  /* 0x0000002608087980 */ /* 0x000f66000c101d00 */
[----:B------:R-:W-:Y:S01]  /*a280*/  IMAD R24, R64, 0xc0, R0 ;  /* 0x000000c040187824 */ /* 0x000fe200078e0200 */
[----:B------:R-:W-:Y:S01]  /*a290*/  @!PT LDS RZ, [RZ] ;  /* 0x00000000fffff984 */ /* 0x000fe20000000800 */
[----:B------:R-:W-:Y:S01]  /*a2a0*/  @!PT LDS RZ, [RZ] ;  /* 0x00000000fffff984 */ /* 0x000fe20000000800 */
[----:B------:R-:W-:Y:S01]  /*a2b0*/  @!PT LDS RZ, [RZ] ;  /* 0x00000000fffff984 */ /* 0x000fe20000000800 */
[----:B------:R-:W-:Y:S01]  /*a2c0*/  @!PT LDS RZ, [RZ] ;  /* 0x00000000fffff984 */ /* 0x000fe20000000800 */
[----:B------:R0:W-:Y:S06]  /*a2d0*/  MEMBAR.ALL.CTA ;  /* 0x0000000000007992 */ /* 0x0001ec0000008000 */
[----:B0-----:R-:W0:Y:S01]  /*a2e0*/  FENCE.VIEW.ASYNC.S ;  /* 0x00000000000073c6 */ /* 0x001e220000000000 */
[----:B------:R-:W-:Y:S01]  /*a2f0*/  IMAD R3, R63, UR5, R3 ;  /* 0x000000053f037c24 */ /* 0x000fe2000f8e0203 */
[----:B------:R-:W-:Y:S01]  /*a300*/  ULDC.64 UR4, c[0x0][0xaf0] ;  /* 0x0002bc0000047ab9 */ /* 0x000fe20000000a00 */
[----:B-1----:R-:W-:-:S04]  /*a310*/  @P4 IMAD.HI.U32 R0, R24, R25, RZ ;  /* 0x0000001918004227 */ /* 0x002fc800078e00ff */
[----:B------:R-:W-:Y:S02]  /*a320*/  IMAD R27, R27, UR4, RZ ;  /* 0x000000041b1b7c24 */ /* 0x000fe4000f8e02ff */
[----:B------:R-:W-:Y:S01]  /*a330*/  IMAD.MOV.U32 R25, RZ, RZ, R24 ;  /* 0x000000ffff197224 */ /* 0x000fe200078e0018 */
[----:B----4-:R-:W-:Y:S01]  /*a340*/  @P4 SHF.R.U32.HI R25, RZ, R29, R0 ;  /* 0x0000001dff194219 */ /* 0x010fe20000011600 */
[C---:B------:R-:W-:Y:S02]  /*a350*/  IMAD R27, R52.reuse, UR5, R27 ;  /* 0x00000005341b7c24 */ /* 0x040fe4000f8e021b */
[----:B------:R-:W-:Y:S01]  /*a360*/  IMAD.WIDE.U32 R52, R52, UR4, R2 ;  /* 0x0000000434347c25 */ /* 0x000fe2000f8e0002 */
[--C-:B------:R-:W-:Y:S01]  /*a370*/  SHF.R.S32.HI R0, RZ, 0x1f, R25.reuse ;  /* 0x0000001fff007819 */ /* 0x100fe20000011419 */
[----:B------:R-:W-:Y:S02]  /*a380*/  ULDC.64 UR4, c[0x0][0xae0] ;  /* 0x0002b80000047ab9 */ /* 0x000fe40000000a00 */
[----:B------:R-:W-:Y:S01]  /*a390*/  IMAD.MOV R3, RZ, RZ, -R25 ;  /* 0x000000ffff037224 */ /* 0x000fe200078e0a19 */
[----:B------:R-:W-:Y:S01]  /*a3a0*/  IADD3 R53, R53, R27, RZ ;  /* 0x0000001b35357210 */ /* 0x000fe20007ffe0ff */
[----:B------:R-:W-:-:S02]  /*a3b0*/  IMAD R0, R0, UR4, RZ ;  /* 0x0000000400007c24 */ /* 0x000fc4000f8e02ff */
[----:B------:R-:W-:Y:S02]  /*a3c0*/  IMAD R27, R4, R3, R24 ;  /* 0x00000003041b7224 */ /* 0x000fe400078e0218 */
[C---:B------:R-:W-:Y:S02]  /*a3d0*/  IMAD R29, R25.reuse, UR5, R0 ;  /* 0x00000005191d7c24 */ /* 0x040fe4000f8e0200 */
[----:B------:R-:W-:Y:S01]  /*a3e0*/  IMAD.WIDE.U32 R2, R25, UR4, R52 ;  /* 0x0000000419027c25 */ /* 0x000fe2000f8e0034 */
[----:B------:R-:W-:Y:S01]  /*a3f0*/  SHF.R.S32.HI R0, RZ, 0x1f, R27 ;  /* 0x0000001fff007819 */ /* 0x000fe2000001141b */
[----:B------:R-:W-:Y:S02]  /*a400*/  ULDC.64 UR4, c[0x0][0xad8] ;  /* 0x0002b60000047ab9 */ /* 0x000fe40000000a00 */
[----:B------:R-:W-:Y:S02]  /*a410*/  IMAD.IADD R3, R3, 0x1, R29 ;  /* 0x0000000103037824 */ /* 0x000fe400078e021d */
[----:B------:R-:W-:-:S02]  /*a420*/  IMAD R0, R0, UR4, RZ ;  /* 0x0000000400007c24 */ /* 0x000fc4000f8e02ff */
[----:B------:R-:W-:-:S04]  /*a430*/  IMAD.WIDE.U32 R2, R27, UR4, R2 ;  /* 0x000000041b027c25 */ /* 0x000fc8000f8e0002 */
[----:B------:R-:W-:Y:S01]  /*a440*/  IMAD R25, R27, UR5, R0 ;  /* 0x000000051b197c24 */ /* 0x000fe2000f8e0200 */
[----:B------:R-:W-:Y:S02]  /*a450*/  ULDC.64 UR4, c[0x0][0xa80] ;  /* 0x0002a00000047ab9 */ /* 0x000fe40000000a00 */
[----:B------:R-:W-:Y:S01]  /*a460*/  LEA R4, P0, R2, UR4, 0x1 ;  /* 0x0000000402047c11 */ /* 0x000fe2000f8008ff */
[----:B------:R-:W-:Y:S01]  /*a470*/  IMAD.IADD R3, R3, 0x1, R25 ;  /* 0x0000000103037824 */ /* 0x000fe200078e0219 */
[----:B------:R-:W-:-:S03]  /*a480*/  ULDC UR4, c[0x0][0xac8] ;  /* 0x0002b20000047ab9 */ /* 0x000fc60000000800 */
[----:B0-----:R-:W0:Y:S01]  /*a490*/  SHFL.IDX PT, R24, R4, RZ, 0x181f ;  /* 0x00181fff04187589 */ /* 0x001e2200000e0000 */
[----:B------:R-:W-:Y:S01]  /*a4a0*/  LEA.HI.X R28, R2, UR5, R3, 0x1, P0 ;  /* 0x00000005021c7c11 */ /* 0x000fe200080f0c03 */
[----:B------:R-:W-:Y:S02]  /*a4b0*/  IMAD R30, R64, 0xc0, R55 ;  /* 0x000000c0401e7824 */ /* 0x000fe400078e0237 */
[----:B------:R-:W1:Y:S04]  /*a4c0*/  SHFL.IDX PT, R26, R4, 0x1, 0x181f ;  /* 0x00381f00041a7f89 */ /* 0x000e6800000e0000 */
[----:B------:R-:W4:Y:S01]  /*a4d0*/  SHFL.IDX PT, R29, R4, 0x2, 0x181f ;  /* 0x00581f00041d7f89 */ /* 0x000f2200000e0000 */
[----:B------:R-:W-:-:S03]  /*a4e0*/  ISETP.GE.AND P0, PT, R54, UR4, PT ;  /* 0x0000000436007c0c */ /* 0x000fc6000bf06270 */
[----:B------:R-:W3:Y:S01]  /*a4f0*/  SHFL.IDX PT, R3, R28, RZ, 0x181f ;  /* 0x00181fff1c037589 */ /* 0x000ee200000e0000 */
[----:B------:R-:W-:-:S03]  /*a500*/  VIADD R0, R30, 0x30 ;  /* 0x000000301e007836 */ /* 0x000fc60000000000 */
[----:B------:R-:W3:Y:S01]  /*a510*/  SHFL.IDX PT, R25, R28, 0x1, 0x181f ;  /* 0x00381f001c197f89 */ /* 0x000ee200000e0000 */
[----:B------:R-:W-:-:S03]  /*a520*/  VIADD R2, R30, 0x60 ;  /* 0x000000601e027836 */ /* 0x000fc60000000000 */
[----:B------:R-:W3:Y:S01]  /*a530*/  SHFL.IDX PT, R27, R28, 0x2, 0x181f ;  /* 0x00581f001c1b7f89 */ /* 0x000ee200000e0000 */
[-C--:B------:R-:W-:Y:S02]  /*a540*/  ISETP.GE.OR P1, PT, R30, R51.reuse, P0 ;  /* 0x000000331e00720c */ /* 0x080fe40000726670 */
[-C--:B------:R-:W-:Y:S02]  /*a550*/  ISETP.GE.OR P2, PT, R0, R51.reuse, P0 ;  /* 0x000000330000720c */ /* 0x080fe40000746670 */
[----:B------:R-:W-:Y:S01]  /*a560*/  ISETP.GE.OR P3, PT, R2, R51, P0 ;  /* 0x000000330200720c */ /* 0x000fe20000766670 */
[----:B------:R-:W-:-:S04]  /*a570*/  UIADD3 UR4, UR37, 0x30820, URZ ;  /* 0x0003082025047890 */ /* 0x000fc8000fffe03f */
[----:B------:R-:W-:-:S04]  /*a580*/  UPRMT UR4, URZ, 0x654, UR4 ;  /* 0x000006543f047896 */ /* 0x000fc80008000004 */
[C---:B0-----:R-:W-:Y:S02]  /*a590*/  @!P1 LEA R2, P4, R54.reuse, R24, 0x1 ;  /* 0x0000001836029211 */ /* 0x041fe400078808ff */
[C---:B-1----:R-:W-:Y:S02]  /*a5a0*/  @!P2 LEA R24, P5, R54.reuse, R26, 0x1 ;  /* 0x0000001a3618a211 */ /* 0x042fe400078a08ff */
[C---:B----4-:R-:W-:Y:S01]  /*a5b0*/  @!P3 LEA R26, P6, R54.reuse, R29, 0x1 ;  /* 0x0000001d361ab211 */ /* 0x050fe200078c08ff */
[----:B------:R-:W-:Y:S01]  /*a5c0*/  SYNCS.ARRIVE.TRANS64.RED.A1T0 RZ, [UR4], RZ ;  /* 0x000000ffffff79a7 */ /* 0x000fe20008100404 */
[C-C-:B---3--:R-:W-:Y:S02]  /*a5d0*/  @!P1 LEA.HI.X R3, R54.reuse, R3, R31.reuse, 0x1, P4 ;  /* 0x0000000336039211 */ /* 0x148fe400020f0c1f */
[C-C-:B------:R-:W-:Y:S02]  /*a5e0*/  @!P2 LEA.HI.X R25, R54.reuse, R25, R31.reuse, 0x1, P5 ;  /* 0x000000193619a211 */ /* 0x140fe400028f0c1f */
[----:B------:R-:W-:Y:S01]  /*a5f0*/  @!P3 LEA.HI.X R27, R54, R27, R31, 0x1, P6 ;  /* 0x0000001b361bb211 */ /* 0x000fe200030f0c1f */
[----:B------:R-:W-:-:S05]  /*a600*/  VIADD R0, R30, 0x90 ;  /* 0x000000901e007836 */ /* 0x000fca0000000000 */
[----:B------:R-:W-:Y:S01]  /*a610*/  ISETP.GE.OR P0, PT, R0, R51, P0 ;  /* 0x000000330000720c */ /* 0x000fe20000706670 */
[----:B------:R-:W0:Y:S04]  /*a620*/  SHFL.IDX PT, R4, R4, 0x3, 0x181f ;  /* 0x00781f0004047f89 */ /* 0x000e2800000e0000 */
[----:B------:R-:W1:Y:S04]  /*a630*/  SHFL.IDX PT, R28, R28, 0x3, 0x181f ;  /* 0x00781f001c1c7f89 */ /* 0x000e6800000e0000 */
[----:B--2---:R2:W-:Y:S04]  /*a640*/  @!P1 ST.E.128 desc[UR38][R2.64], R12 ;  /* 0x0000000c02009985 */ /* 0x0045e8000c101d26 */
[----:B------:R2:W-:Y:S04]  /*a650*/  @!P2 ST.E.128 desc[UR38][R24.64], R16 ;  /* 0x000000101800a985 */ /* 0x0005e8000c101d26 */
[----:B------:R2:W-:Y:S01]  /*a660*/  @!P3 ST.E.128 desc[UR38][R26.64], R20 ;  /* 0x000000141a00b985 */ /* 0x0005e2000c101d26 */
[----:B01----:R-:W-:Y:S05]  /*a670*/  @P0 BRA `(.L_x_12334) ;  /* 0x0000001000d40947 */ /* 0x003fea0003800000 */
[----:B--2---:R-:W-:-:S04]  /*a680*/  LEA R2, P0, R54, R4, 0x1 ;  /* 0x0000000436027211 */ /* 0x004fc800078008ff */
[----:B------:R-:W-:-:S05]  /*a690*/  LEA.HI.X R3, R54, R28, R31, 0x1, P0 ;  /* 0x0000001c36037211 */ /* 0x000fca00000f0c1f */
[----:B-----5:R0:W-:Y:S01]  /*a6a0*/  ST.E.128 desc[UR38][R2.64], R8 ;  /* 0x0000000802007985 */ /* 0x0201e2000c101d26 */
[----:B------:R-:W-:Y:S05]  /*a6b0*/  BRA `(.L_x_12334) ;  /* 0x0000001000c47947 */ /* 0x000fea0003800000 */
.L_x_12333:
[----:B------:R-:W-:Y:S01]  /*a6c0*/  ULDC.64 UR4, c[0x0][0xb08] ;  /* 0x0002c20000047ab9 */ /* 0x000fe20000000a00 */
[----:B0-----:R-:W0:Y:S01]  /*a6d0*/  @P4 LDC R0, c[0x0][0xbec] ;  /* 0x0002fb00ff004b82 */ /* 0x001e220000000800 */
[----:B------:R-:W-:Y:S01]  /*a6e0*/  IMAD R53, R53, UR4, RZ ;  /* 0x0000000435357c24 */ /* 0x000fe2000f8e02ff */
[----:B------:R-:W-:Y:S01]  /*a6f0*/  SHF.R.S32.HI R9, RZ, 0x1f, R52 ;  /* 0x0000001fff097819 */ /* 0x000fe20000011434 */
[C---:B------:R-:W-:Y:S01]  /*a700*/  IMAD.WIDE.U32 R2, R56.reuse, UR4, RZ ;  /* 0x0000000438027c25 */ /* 0x040fe2000f8e00ff */
[----:B------:R1:W5:Y:S01]  /*a710*/  LDL R64, [R1+0x60] ;  /* 0x0000600001407983 */ /* 0x0003620000100800 */
[----:B------:R-:W-:Y:S02]  /*a720*/  ULDC.64 UR6, c[0x0][0xb30] ;  /* 0x0002cc0000067ab9 */ /* 0x000fe40000000a00 */
[----:B------:R-:W-:Y:S01]  /*a730*/  IMAD R53, R56, UR5, R53 ;  /* 0x0000000538357c24 */ /* 0x000fe2000f8e0235 */
[----:B------:R-:W2:Y:S01]  /*a740*/  @P4 LDC R13, c[0x0][0xbf0] ;  /* 0x0002fc00ff0d4b82 */ /* 0x000ea20000000800 */
[----:B------:R-:W-:Y:S01]  /*a750*/  ULDC.64 UR4, c[0x0][0xb38] ;  /* 0x0002ce0000047ab9 */ /* 0x000fe20000000a00 */
[----:B------:R1:W5:Y:S01]  /*a760*/  LDL R61, [R1+0x7c] ;  /* 0x00007c00013d7983 */ /* 0x0003620000100800 */
[----:B------:R-:W-:-:S03]  /*a770*/  IMAD.IADD R3, R3, 0x1, R53 ;  /* 0x0000000103037824 */ /* 0x000fc600078e0235 */
[----:B------:R1:W5:Y:S01]  /*a780*/  LDL R60, [R1+0x54] ;  /* 0x00005400013c7983 */ /* 0x0003620000100800 */
[----:B------:R-:W-:-:S03]  /*a790*/  IMAD.WIDE.U32 R2, R63, UR4, R2 ;  /* 0x000000043f027c25 */ /* 0x000fc6000f8e0002 */
[----:B------:R1:W5:Y:S01]  /*a7a0*/  LDL R59, [R1+0x78] ;  /* 0x00007800013b7983 */ /* 0x0003620000100800 */
[----:B------:R-:W-:Y:S01]  /*a7b0*/  IMAD R3, R63, UR5, R3 ;  /* 0x000000053f037c24 */ /* 0x000fe2000f8e0203 */
[----:B------:R-:W-:Y:S02]  /*a7c0*/  ULDC.64 UR4, c[0x0][0xb40] ;  /* 0x0002d00000047ab9 */ /* 0x000fe40000000a00 */
[----:B------:R-:W-:Y:S01]  /*a7d0*/  IMAD R9, R9, UR4, RZ ;  /* 0x0000000409097c24 */ /* 0x000fe2000f8e02ff */
[----:B------:R1:W5:Y:S01]  /*a7e0*/  LDL R63, [R1+0x80] ;  /* 0x00008000013f7983 */ /* 0x0003620000100800 */
[----:B0-----:R-:W-:-:S03]  /*a7f0*/  @P4 IMAD.HI.U32 R0, R19, R0, RZ ;  /* 0x0000000013004227 */ /* 0x001fc600078e00ff */
[----:B------:R1:W5:Y:S01]  /*a800*/  LDL R58, [R1+0x74] ;  /* 0x00007400013a7983 */ /* 0x0003620000100800 */
[C---:B------:R-:W-:Y:S01]  /*a810*/  IMAD R11, R52.reuse, UR5, R9 ;  /* 0x00000005340b7c24 */ /* 0x040fe2000f8e0209 */
[----:B------:R-:W-:Y:S01]  /*a820*/  MOV R9, R19 ;  /* 0x0000001300097202 */ /* 0x000fe20000000f00 */
[----:B------:R-:W-:Y:S01]  /*a830*/  IMAD.WIDE.U32 R52, R52, UR4, R2 ;  /* 0x0000000434347c25 */ /* 0x000fe2000f8e0002 */
[----:B------:R-:W-:Y:S01]  /*a840*/  ULDC.64 UR4, c[0x0][0xb48] ;  /* 0x0002d20000047ab9 */ /* 0x000fe20000000a00 */
[----:B--2---:R-:W-:Y:S01]  /*a850*/  @P4 SHF.R.U32.HI R9, RZ, R13, R0 ;  /* 0x0000000dff094219 */ /* 0x004fe20000011600 */
[----:B------:R1:W5:Y:S01]  /*a860*/  LDL R57, [R1+0x4c] ;  /* 0x00004c0001397983 */ /* 0x0003620000100800 */
[----:B------:R-:W-:Y:S02]  /*a870*/  IMAD.IADD R53, R53, 0x1, R11 ;  /* 0x0000000135357824 */ /* 0x000fe400078e020b */
[--C-:B------:R-:W-:Y:S01]  /*a880*/  SHF.R.S32.HI R0, RZ, 0x1f, R9.reuse ;  /* 0x0000001fff007819 */ /* 0x100fe20000011409 */
[----:B------:R-:W-:Y:S01]  /*a890*/  IMAD.MOV R11, RZ, RZ, -R9 ;  /* 0x000000ffff0b7224 */ /* 0x000fe200078e0a09 */
[----:B------:R1:W5:Y:S01]  /*a8a0*/  LDL R56, [R1+0x70] ;  /* 0x0000700001387983 */ /* 0x0003620000100800 */
[----:B------:R-:W-:-:S03]  /*a8b0*/  IMAD.WIDE.U32 R2, R62, UR4, R52 ;  /* 0x000000043e027c25 */ /* 0x000fc6000f8e0034 */
[----:B------:R1:W5:Y:S01]  /*a8c0*/  LDL R55, [R1+0x48] ;  /* 0x0000480001377983 */ /* 0x0003620000100800 */
[----:B------:R-:W-:Y:S02]  /*a8d0*/  IMAD R11, R4, R11, R19 ;  /* 0x0000000b040b7224 */ /* 0x000fe400078e0213 */
[----:B------:R-:W-:Y:S01]  /*a8e0*/  IMAD R3, R62, UR5, R3 ;  /* 0x000000053e037c24 */ /* 0x000fe2000f8e0203 */
[----:B------:R1:W5:Y:S01]  /*a8f0*/  LDL R19, [R1+0x50] ;  /* 0x0000500001137983 */ /* 0x0003620000100800 */
[----:B------:R-:W-:-:S03]  /*a900*/  IMAD R0, R0, UR6, RZ ;  /* 0x0000000600007c24 */ /* 0x000fc6000f8e02ff */
[----:B------:R1:W5:Y:S04]  /*a910*/  LDL R62, [R1+0x58] ;  /* 0x00005800013e7983 */ /* 0x0003680000100800 */
[----:B------:R1:W5:Y:S04]  /*a920*/  LDL R54, [R1+0x6c] ;  /* 0x00006c0001367983 */ /* 0x0003680000100800 */
[----:B------:R1:W5:Y:S04]  /*a930*/  LDL R53, [R1+0x44] ;  /* 0x0000440001357983 */ /* 0x0003680000100800 */
[----:B------:R1:W5:Y:S04]  /*a940*/  LDL R52, [R1+0x68] ;  /* 0x0000680001347983 */ /* 0x0003680000100800 */
[----:B------:R1:W5:Y:S01]  /*a950*/  LDL R50, [R1+0x40] ;  /* 0x0000400001327983 */ /* 0x0003620000100800 */
[C---:B------:R-:W-:Y:S01]  /*a960*/  IMAD R13, R9.reuse, UR7, R0 ;  /* 0x00000007090d7c24 */ /* 0x040fe2000f8e0200 */
[----:B------:R-:W-:Y:S01]  /*a970*/  SHF.R.S32.HI R0, RZ, 0x1f, R11 ;  /* 0x0000001fff007819 */ /* 0x000fe2000001140b */
[----:B------:R-:W-:Y:S01]  /*a980*/  IMAD.WIDE.U32 R2, R9, UR6, R2 ;  /* 0x0000000609027c25 */ /* 0x000fe2000f8e0002 */
[----:B------:R-:W-:-:S03]  /*a990*/  ULDC.64 UR6, c[0x0][0xb28] ;  /* 0x0002ca0000067ab9 */ /* 0x000fc60000000a00 */
[----:B------:R-:W-:Y:S02]  /*a9a0*/  IMAD R0, R0, UR6, RZ ;  /* 0x0000000600007c24 */ /* 0x000fe4000f8e02ff */
[----:B------:R-:W-:Y:S01]  /*a9b0*/  IMAD.IADD R3, R3, 0x1, R13 ;  /* 0x0000000103037824 */ /* 0x000fe200078e020d */
        /* <DEDUP_REMOVED lines=9> */
[----:B------:R1:W0:Y:S01]  /*aa50*/  SHFL.IDX PT, R8, R0, RZ, 0x1c1f ;  /* 0x001c1fff00087589 */ /* 0x00022200000e0000 */
[----:B------:R-:W-:Y:S01]  /*aa60*/  BSSY B1, `(.L_x_12335) ;  /* 0x0000024000017945 */ /* 0x000fe20003800000 */
[----:B------:R-:W-:Y:S02]  /*aa70*/  SYNCS.ARRIVE.TRANS64.RED.A1T0 RZ, [UR4], RZ ;  /* 0x000000ffffff79a7 */ /* 0x000fe40008100404 */
[----:B------:R1:W2:Y:S01]  /*aa80*/  SHFL.IDX PT, R9, R4, RZ, 0x1c1f ;  /* 0x001c1fff04097589 */ /* 0x0002a200000e0000 */
[----:B------:R-:W-:Y:S05]  /*aa90*/  @P0 BRA `(.L_x_12336) ;  /* 0x0000000000800947 */ /* 0x000fea0003800000 */
[----:B------:R-:W-:Y:S02]  /*aaa0*/  ULDC UR4, c[0x0][0xac8] ;  /* 0x0002b20000047ab9 */ /* 0x000fe40000000800 */
[----:B-----5:R-:W-:Y:S02]  /*aab0*/  ISETP.GE.AND P1, PT, R62, UR4, PT ;  /* 0x000000043e007c0c */ /* 0x020fe4000bf26270 */
[----:B------:R-:W-:Y:S02]  /*aac0*/  ISETP.GE.AND P0, PT, R64, UR4, PT ;  /* 0x0000000440007c0c */ /* 0x000fe4000bf06270 */
[----:B------:R-:W-:Y:S02]  /*aad0*/  ISETP.GE.AND P5, PT, R60, UR4, PT ;  /* 0x000000043c007c0c */ /* 0x000fe4000bfa6270 */
[----:B------:R-:W-:-:S07]  /*aae0*/  ISETP.GE.AND P3, PT, R19, UR4, PT ;  /* 0x0000000413007c0c */ /* 0x000fce000bf66270 */
[-C--:B0-----:R-:W-:Y:S02]  /*aaf0*/  @!P1 LEA R10, P2, R62, R8.reuse, 0x2 ;  /* 0x000000083e0a9211 */ /* 0x081fe400078410ff */
[----:B--2---:R-:W-:Y:S02]  /*ab00*/  @!P0 IMAD.WIDE R2, R64, 0x4, R8 ;  /* 0x0000000440028825 */ /* 0x004fe400078e0208 */
[----:B------:R-:W-:Y:S02]  /*ab10*/  @!P1 LEA.HI.X R11, R62, R9, R63, 0x2, P2 ;  /* 0x000000093e0b9211 */ /* 0x000fe400010f143f */
[----:B------:R-:W-:Y:S01]  /*ab20*/  ISETP.GE.AND P2, PT, R57, UR4, PT ;  /* 0x0000000439007c0c */ /* 0x000fe2000bf46270 */
[----:B------:R0:W-:Y:S01]  /*ab30*/  @!P0 ST.E.64 desc[UR38][R2.64], R20 ;  /* 0x0000001402008985 */ /* 0x0001e2000c101b26 */
[----:B------:R-:W-:Y:S02]  /*ab40*/  @!P5 LEA R12, P4, R60, R8, 0x2 ;  /* 0x000000083c0cd211 */ /* 0x000fe400078810ff */
[----:B------:R-:W-:Y:S01]  /*ab50*/  ISETP.GE.AND P0, PT, R53, UR4, PT ;  /* 0x0000000435007c0c */ /* 0x000fe2000bf06270 */
[----:B------:R2:W-:Y:S01]  /*ab60*/  @!P1 ST.E.64 desc[UR38][R10.64], R22 ;  /* 0x000000160a009985 */ /* 0x0005e2000c101b26 */
[----:B------:R-:W-:-:S02]  /*ab70*/  ISETP.GE.AND P1, PT, R55, UR4, PT ;  /* 0x0000000437007c0c */ /* 0x000fc4000bf26270 */
[-C--:B------:R-:W-:Y:S02]  /*ab80*/  @!P5 LEA.HI.X R13, R60, R9.reuse, R61, 0x2, P4 ;  /* 0x000000093c0dd211 */ /* 0x080fe400020f143d */
[----:B------:R-:W-:Y:S02]  /*ab90*/  ISETP.GE.AND P4, PT, R50, UR4, PT ;  /* 0x0000000432007c0c */ /* 0x000fe4000bf86270 */
[-C--:B------:R-:W-:Y:S01]  /*aba0*/  @!P3 LEA R14, P6, R19, R8.reuse, 0x2 ;  /* 0x00000008130eb211 */ /* 0x080fe200078c10ff */
[----:B------:R3:W-:Y:S01]  /*abb0*/  @!P5 ST.E.64 desc[UR38][R12.64], R24 ;  /* 0x000000180c00d985 */ /* 0x0007e2000c101b26 */
[----:B0-----:R-:W-:Y:S02]  /*abc0*/  @!P2 LEA R2, P5, R57, R8, 0x2 ;  /* 0x000000083902a211 */ /* 0x001fe400078a10ff */
[----:B------:R-:W-:-:S03]  /*abd0*/  @!P3 LEA.HI.X R15, R19, R9, R59, 0x2, P6 ;  /* 0x00000009130fb211 */ /* 0x000fc600030f143b */
[-C--:B--2---:R-:W-:Y:S02]  /*abe0*/  @!P1 LEA R10, P6, R55, R8.reuse, 0x2 ;  /* 0x00000008370a9211 */ /* 0x084fe400078c10ff */
[-C--:B------:R-:W-:Y:S01]  /*abf0*/  @!P2 LEA.HI.X R3, R57, R9.reuse, R58, 0x2, P5 ;  /* 0x000000093903a211 */ /* 0x080fe200028f143a */
[----:B------:R3:W-:Y:S01]  /*ac00*/  @!P3 ST.E.64 desc[UR38][R14.64], R26 ;  /* 0x0000001a0e00b985 */ /* 0x0007e2000c101b26 */
[-C--:B------:R-:W-:Y:S02]  /*ac10*/  @!P0 LEA R16, P3, R53, R8.reuse, 0x2 ;  /* 0x0000000835108211 */ /* 0x080fe400078610ff */
[----:B------:R-:W-:Y:S01]  /*ac20*/  @!P4 LEA R8, P5, R50, R8, 0x2 ;  /* 0x000000083208c211 */ /* 0x000fe200078a10ff */
[----:B------:R3:W-:Y:S01]  /*ac30*/  @!P2 ST.E.64 desc[UR38][R2.64], R28 ;  /* 0x0000001c0200a985 */ /* 0x0007e2000c101b26 */
[-C--:B------:R-:W-:Y:S02]  /*ac40*/  @!P1 LEA.HI.X R11, R55, R9.reuse, R56, 0x2, P6 ;  /* 0x00000009370b9211 */ /* 0x080fe400030f1438 */
[----:B------:R-:W-:-:S02]  /*ac50*/  @!P0 LEA.HI.X R17, R53, R9, R54, 0x2, P3 ;  /* 0x0000000935118211 */ /* 0x000fc400018f1436 */
[----:B------:R-:W-:Y:S01]  /*ac60*/  @!P4 LEA.HI.X R9, R50, R9, R52, 0x2, P5 ;  /* 0x000000093209c211 */ /* 0x000fe200028f1434 */
[----:B------:R3:W-:Y:S04]  /*ac70*/  @!P1 ST.E.64 desc[UR38][R10.64], R30 ;  /* 0x0000001e0a009985 */ /* 0x0007e8000c101b26 */
[----:B------:R3:W-:Y:S04]  /*ac80*/  @!P0 ST.E.64 desc[UR38][R16.64], R32 ;  /* 0x0000002010008985 */ /* 0x0007e8000c101b26 */
[----:B------:R3:W-:Y:S02]  /*ac90*/  @!P4 ST.E.64 desc[UR38][R8.64], R34 ;  /* 0x000000220800c985 */ /* 0x0007e4000c101b26 */
.L_x_12336:
[----:B------:R-:W-:Y:S05]  /*aca0*/  BSYNC B1 ;  /* 0x0000000000017941 */ /* 0x000fea0003800000 */
.L_x_12335:
[----:B------:R-:W-:Y:S01]  /*acb0*/  ISETP.GE.AND P0, PT, R18, R51, PT ;  /* 0x000000331200720c */ /* 0x000fe20003f06270 */
[----:B--23--:R2:W3:Y:S04]  /*acc0*/  SHFL.IDX PT, R9, R4, 0x1, 0x1c1f ;  /* 0x003c1f0004097f89 */ /* 0x00c4e800000e0000 */
[----:B0-----:R2:W0:Y:S08]  /*acd0*/  SHFL.IDX PT, R8, R0, 0x1, 0x1c1f ;  /* 0x003c1f0000087f89 */ /* 0x00143000000e0000 */
[----:B--2---:R-:W-:Y:S05]  /*ace0*/  @P0 BRA `(.L_x_12334) ;  /* 0x0000000c00380947 */ /* 0x004fea0003800000 */
[----:B------:R-:W-:Y:S02]  /*acf0*/  ULDC UR4, c[0x0][0xac8] ;  /* 0x0002b20000047ab9 */ /* 0x000fe40000000800 */
[----:B-----5:R-:W-:Y:S02]  /*ad00*/  ISETP.GE.AND P0, PT, R64, UR4, PT ;  /* 0x0000000440007c0c */ /* 0x020fe4000bf06270 */
[----:B------:R-:W-:Y:S02]  /*ad10*/  ISETP.GE.AND P5, PT, R62, UR4, PT ;  /* 0x000000043e007c0c */ /* 0x000fe4000bfa6270 */
[----:B------:R-:W-:Y:S02]  /*ad20*/  ISETP.GE.AND P3, PT, R60, UR4, PT ;  /* 0x000000043c007c0c */ /* 0x000fe4000bf66270 */
[----:B------:R-:W-:Y:S02]  /*ad30*/  ISETP.GE.AND P2, PT, R19, UR4, PT ;  /* 0x0000000413007c0c */ /* 0x000fe4000bf46270 */
[----:B------:R-:W-:-:S05]  /*ad40*/  ISETP.GE.AND P1, PT, R57, UR4, PT ;  /* 0x0000000439007c0c */ /* 0x000fca000bf26270 */
[----:B0--3--:R-:W-:Y:S02]  /*ad50*/  @!P0 IMAD.WIDE R2, R64, 0x4, R8 ;  /* 0x0000000440028825 */ /* 0x009fe400078e0208 */
[-C--:B------:R-:W-:Y:S02]  /*ad60*/  @!P5 LEA R10, P4, R62, R8.reuse, 0x2 ;  /* 0x000000083e0ad211 */ /* 0x080fe400078810ff */
[----:B------:R-:W-:Y:S01]  /*ad70*/  @!P3 LEA R12, P6, R60, R8, 0x2 ;  /* 0x000000083c0cb211 */ /* 0x000fe200078c10ff */
[----:B------:R0:W-:Y:S01]  /*ad80*/  @!P0 ST.E.64 desc[UR38][R2.64], R36 ;  /* 0x0000002402008985 */ /* 0x0001e2000c101b26 */
[----:B------:R-:W-:Y:S02]  /*ad90*/  ISETP.GE.AND P0, PT, R55, UR4, PT ;  /* 0x0000000437007c0c */ /* 0x000fe4000bf06270 */
[----:B------:R-:W-:Y:S02]  /*ada0*/  @!P5 LEA.HI.X R11, R62, R9, R63, 0x2, P4 ;  /* 0x000000093e0bd211 */ /* 0x000fe400020f143f */
[----:B------:R-:W-:-:S02]  /*adb0*/  ISETP.GE.AND P4, PT, R53, UR4, PT ;  /* 0x0000000435007c0c */ /* 0x000fc4000bf86270 */
[----:B------:R-:W-:Y:S01]  /*adc0*/  @!P3 LEA.HI.X R13, R60, R9, R61, 0x2, P6 ;  /* 0x000000093c0db211 */ /* 0x000fe200030f143d */
[----:B------:R2:W-:Y:S01]  /*add0*/  @!P5 ST.E.64 desc[UR38][R10.64], R38 ;  /* 0x000000260a00d985 */ /* 0x0005e2000c101b26 */
[----:B------:R-:W-:-:S03]  /*ade0*/  @!P2 LEA R14, P5, R19, R8, 0x2 ;  /* 0x00000008130ea211 */ /* 0x000fc600078a10ff */
[----:B------:R2:W-:Y:S01]  /*adf0*/  @!P3 ST.E.64 desc[UR38][R12.64], R40 ;  /* 0x000000280c00b985 */ /* 0x0005e2000c101b26 */
[-C--:B------:R-:W-:Y:S02]  /*ae00*/  @!P2 LEA.HI.X R15, R19, R9.reuse, R59, 0x2, P5 ;  /* 0x00000009130fa211 */ /* 0x080fe400028f143b */
[-C--:B0-----:R-:W-:Y:S02]  /*ae10*/  @!P1 LEA R2, P6, R57, R8.reuse, 0x2 ;  /* 0x0000000839029211 */ /* 0x081fe400078c10ff */
[-C--:B------:R-:W-:Y:S01]  /*ae20*/  @!P0 LEA R16, P3, R55, R8.reuse, 0x2 ;  /* 0x0000000837108211 */ /* 0x080fe200078610ff */
[----:B------:R2:W-:Y:S01]  /*ae30*/  @!P2 ST.E.64 desc[UR38][R14.64], R42 ;  /* 0x0000002a0e00a985 */ /* 0x0005e2000c101b26 */
[----:B------:R-:W-:Y:S02]  /*ae40*/  @!P4 LEA R18, P5, R53, R8, 0x2 ;  /* 0x000000083512c211 */ /* 0x000fe400078a10ff */
[-C--:B------:R-:W-:Y:S02]  /*ae50*/  @!P1 LEA.HI.X R3, R57, R9.reuse, R58, 0x2, P6 ;  /* 0x0000000939039211 */ /* 0x080fe400030f143a */
[----:B------:R-:W-:-:S02]  /*ae60*/  @!P0 LEA.HI.X R17, R55, R9, R56, 0x2, P3 ;  /* 0x0000000937118211 */ /* 0x000fc400018f1438 */
[----:B------:R-:W-:Y:S01]  /*ae70*/  @!P4 LEA.HI.X R19, R53, R9, R54, 0x2, P5 ;  /* 0x000000093513c211 */ /* 0x000fe200028f1436 */
[----:B------:R2:W-:Y:S04]  /*ae80*/  @!P1 ST.E.64 desc[UR38][R2.64], R44 ;  /* 0x0000002c02009985 */ /* 0x0005e8000c101b26 */
[----:B------:R2:W-:Y:S01]  /*ae90*/  @!P0 ST.E.64 desc[UR38][R16.64], R46 ;  /* 0x0000002e10008985 */ /* 0x0005e2000c101b26 */
[----:B------:R-:W-:-:S03]  /*aea0*/  ISETP.GE.AND P0, PT, R50, UR4, PT ;  /* 0x0000000432007c0c */ /* 0x000fc6000bf06270 */
[----:B------:R2:W-:Y:S10]  /*aeb0*/  @!P4 ST.E.64 desc[UR38][R18.64], R48 ;  /* 0x000000301200c985 */ /* 0x0005f4000c101b26 */
[----:B------:R-:W-:Y:S05]  /*aec0*/  @P0 BRA `(.L_x_12334) ;  /* 0x0000000800c00947 */ /* 0x000fea0003800000 */
[----:B--2---:R-:W-:-:S04]  /*aed0*/  LEA R2, P0, R50, R8, 0x2 ;  /* 0x0000000832027211 */ /* 0x004fc800078010ff */
[----:B------:R-:W-:-:S05]  /*aee0*/  LEA.HI.X R3, R50, R9, R52, 0x2, P0 ;  /* 0x0000000932037211 */ /* 0x000fca00000f1434 */
[----:B------:R4:W-:Y:S01]  /*aef0*/  ST.E.64 desc[UR38][R2.64], R150 ;  /* 0x0000009602007985 */ /* 0x0009e2000c101b26 */
[----:B------:R-:W-:Y:S05]  /*af00*/  BRA `(.L_x_12334) ;  /* 0x0000000800b07947 */ /* 0x000fea0003800000 */
.L_x_12331:
[----:B------:R-:W2:Y:S01]  /*af10*/  LDL R12, [R1+0x24] ;  /* 0x00002400010c7983 */ /* 0x000ea20000100800 */
[----:B0-----:R-:W0:Y:S01]  /*af20*/  LDC.64 R8, c[0x0][0xc00] ;  /* 0x00030000ff087b82 */ /* 0x001e220000000a00 */
[----:B------:R-:W-:Y:S02]  /*af30*/  ULDC.64 UR4, c[0x0][0xc08] ;  /* 0x0003020000047ab9 */ /* 0x000fe40000000a00 */
[----:B------:R-:W3:Y:S04]  /*af40*/  LDL R11, [R1+0x3c] ;  /* 0x00003c00010b7983 */ /* 0x000ee80000100800 */
[----:B-1----:R-:W4:Y:S01]  /*af50*/  LDL R4, [R1+0x2c] ;  /* 0x00002c0001047983 */ /* 0x002f220000100800 */
[----:B------:R-:W2:Y:S01]  /*af60*/  LDC.64 R2, c[0x0][0xc00] ;  /* 0x00030000ff027b82 */ /* 0x000ea20000000a00 */
[----:B------:R-:W-:Y:S01]  /*af70*/  ISETP.NE.U32.AND P1, PT, RZ, UR4, PT ;  /* 0x00000004ff007c0c */ /* 0x000fe2000bf25070 */
[----:B------:R-:W-:-:S03]  /*af80*/  IMAD.MOV.U32 R19, RZ, RZ, RZ ;  /* 0x000000ffff137224 */ /* 0x000fc600078e00ff */
[----:B------:R-:W-:Y:S02]  /*af90*/  ISETP.NE.AND.EX P1, PT, RZ, UR5, PT, P1 ;  /* 0x00000005ff007c0c */ /* 0x000fe4000bf25310 */
[----:B0-----:R-:W-:-:S04]  /*afa0*/  ISETP.NE.U32.AND P0, PT, R8, RZ, PT ;  /* 0x000000ff0800720c */ /* 0x001fc80003f05070 */
[----:B------:R-:W-:Y:S01]  /*afb0*/  ISETP.NE.AND.EX P0, PT, R9, RZ, PT, P0 ;  /* 0x000000ff0900720c */ /* 0x000fe20003f05300 */
[----:B------:R-:W0:Y:S01]  /*afc0*/  S2R R10, SR_TID.X ;  /* 0x00000000000a7919 */ /* 0x000e220000002100 */
[----:B--2---:R-:W-:-:S05]  /*afd0*/  IMAD.WIDE R8, R12, 0x4, R2 ;  /* 0x000000040c087825 */ /* 0x004fca00078e0202 */
[C---:B------:R-:W-:Y:S01]  /*afe0*/  @P1 LEA R2, P2, R12.reuse, UR4, 0x2 ;  /* 0x000000040c021c11 */ /* 0x040fe2000f8410ff */
[----:B------:R-:W-:Y:S02]  /*aff0*/  ULDC UR4, c[0x0][0xa88] ;  /* 0x0002a20000047ab9 */ /* 0x000fe40000000800 */
[----:B------:R-:W-:Y:S01]  /*b000*/  IMAD.U32 R0, RZ, RZ, UR4 ;  /* 0x00000004ff007e24 */ /* 0x000fe2000f8e00ff */
[----:B---3--:R-:W-:Y:S02]  /*b010*/  @P1 LEA.HI.X R3, R12, UR5, R11, 0x2, P2 ;  /* 0x000000050c031c11 */ /* 0x008fe400090f140b */
[----:B------:R1:W5:Y:S01]  /*b020*/  @P0 LDG.E R19, desc[UR38][R8.64] ;  /* 0x0000002608130981 */ /* 0x000362000c1e1900 */
[----:B0-----:R-:W-:-:S03]  /*b030*/  IADD3 R26, R10, -0x80, RZ ;  /* 0xffffff800a1a7810 */ /* 0x001fc60007ffe0ff */
[----:B------:R1:W5:Y:S01]  /*b040*/  @P1 LDG.E R0, desc[UR38][R2.64] ;  /* 0x0000002602001981 */ /* 0x000362000c1e1900 */
[----:B----4-:R-:W-:Y:S02]  /*b050*/  ISETP.NE.AND P2, PT, R4, RZ, PT ;  /* 0x000000ff0400720c */ /* 0x010fe40003f45270 */
[----:B------:R-:W-:-:S11]  /*b060*/  ISETP.GT.AND P3, PT, R26, 0xbf, PT ;  /* 0x000000bf1a00780c */ /* 0x000fd60003f64270 */
[----:B------:R-:W0:Y:S02]  /*b070*/  @!P2 LDC R4, c[0x0][0xad4] ;  /* 0x0002b500ff04ab82 */ /* 0x000e240000000800 */
[----:B0-----:R1:W-:Y:S01]  /*b080*/  @!P2 STL [R1+0x2c], R4 ;  /* 0x00002c040100a387 */ /* 0x0013e20000100800 */
[----:B------:R-:W-:Y:S01]  /*b090*/  ISETP.GT.AND P2, PT, R4, 0x1, PT ;  /* 0x000000010400780c */ /* 0x000fe20003f44270 */
[----:B------:R-:W-:-:S12]  /*b0a0*/  @P1 BRA `(.L_x_12337) ;  /* 0x0000000000101947 */ /* 0x000fd80003800000 */
[----:B------:R-:W-:Y:S05]  /*b0b0*/  @!P0 BRA `(.L_x_12337) ;  /* 0x00000000000c8947 */ /* 0x000fea0003800000 */
[----:B-1----:R-:W2:Y:S04]  /*b0c0*/  LDG.E R3, desc[UR38][R8.64] ;  /* 0x0000002608037981 */ /* 0x002ea8000c1e1900 */
[----:B-----5:R-:W2:Y:S02]  /*b0d0*/  LDG.E R0, desc[UR38][R8.64+0x4] ;  /* 0x0000042608007981 */ /* 0x020ea4000c1e1900 */
[----:B--2---:R-:W-:-:S07]  /*b0e0*/  IMAD.IADD R0, R0, 0x1, -R3 ;  /* 0x0000000100007824 */ /* 0x004fce00078e0a03 */
.L_x_12337:
[----:B------:R-:W-:Y:S01]  /*b0f0*/  BSSY B1, `(.L_x_12338) ;  /* 0x0000039000017945 */ /* 0x000fe20003800000 */
[----:B------:R-:W-:Y:S02]  /*b100*/  SEL R27, R12, RZ, !P0 ;  /* 0x000000ff0c1b7207 */ /* 0x000fe40004000000 */
[----:B------:R-:W-:Y:S02]  /*b110*/  SEL R22, R11, RZ, !P0 ;  /* 0x000000ff0b167207 */ /* 0x000fe40004000000 */
[----:B-----5:R-:W-:Y:S01]  /*b120*/  SHF.R.S32.HI R20, RZ, 0x1f, R19 ;  /* 0x0000001fff147819 */ /* 0x020fe20000011413 */
[----:B------:R-:W-:Y:S06]  /*b130*/  @P3 BRA `(.L_x_12339) ;  /* 0x0000000000d03947 */ /* 0x000fec0003800000 */
[----:B-1----:R-:W2:Y:S01]  /*b140*/  LDL R2, [R1+0x34] ;  /* 0x0000340001027983 */ /* 0x002ea20000100800 */
[----:B------:R-:W0:Y:S02]  /*b150*/  LDC R29, c[0x0][0xbe8] ;  /* 0x0002fa00ff1d7b82 */ /* 0x000e240000000800 */
[----:B0-----:R-:W-:Y:S02]  /*b160*/  IMAD R3, R0, R29, RZ ;  /* 0x0000001d00037224 */ /* 0x001fe400078e02ff */
[----:B--2---:R-:W-:-:S04]  /*b170*/  IMAD R2, R2, 0xc0, R10 ;  /* 0x000000c002027824 */ /* 0x004fc800078e020a */
[----:B------:R-:W-:-:S05]  /*b180*/  VIADD R24, R2, 0xffffff80 ;  /* 0xffffff8002187836 */ /* 0x000fca0000000000 */
[----:B------:R-:W-:-:S13]  /*b190*/  ISETP.GE.AND P0, PT, R24, R3, PT ;  /* 0x000000031800720c */ /* 0x000fda0003f06270 */
[----:B------:R-:W-:Y:S05]  /*b1a0*/  @P0 BRA `(.L_x_12339) ;  /* 0x0000000000b40947 */ /* 0x000fea0003800000 */
[----:B------:R-:W2:Y:S01]  /*b1b0*/  LDL R16, [R1+0x28] ;  /* 0x0000280001107983 */ /* 0x000ea20000100800 */
[----:B------:R-:W-:Y:S01]  /*b1c0*/  ISETP.NE.AND P1, PT, R29, 0x1, PT ;  /* 0x000000011d00780c */ /* 0x000fe20003f25270 */
[----:B------:R-:W-:Y:S01]  /*b1d0*/  IMAD.MOV.U32 R18, RZ, RZ, 0x9b8 ;  /* 0x000009b8ff127424 */ /* 0x000fe200078e00ff */
[----:B------:R-:W-:Y:S01]  /*b1e0*/  ISETP.GT.AND P0, PT, R4, 0x1, PT ;  /* 0x000000010400780c */ /* 0x000fe20003f04270 */
[----:B------:R-:W3:Y:S01]  /*b1f0*/  LDL.LU R28, [R1+0x5c] ;  /* 0x00005c00011c7983 */ /* 0x000ee20000300800 */
[----:B------:R-:W0:Y:S01]  /*b200*/  LDC.64 R2, c[0x0][0xba8] ;  /* 0x0002ea00ff027b82 */ /* 0x000e220000000a00 */
[----:B------:R-:W-:Y:S01]  /*b210*/  IMAD.MOV.U32 R21, RZ, RZ, R24 ;  /* 0x000000ffff157224 */ /* 0x000fe200078e0018 */
[----:B------:R-:W-:-:S06]  /*b220*/  SEL R18, R18, 0x978, P0 ;  /* 0x0000097812127807 */ /* 0x000fcc0000000000 */
[----:B------:R-:W1:Y:S08]  /*b230*/  LDC.64 R10, c[0x0][R18+0x220] ;  /* 0x00008800120a7b82 */ /* 0x000e700000000a00 */
[----:B------:R-:W4:Y:S08]  /*b240*/  @P1 LDC R17, c[0x0][0xbec] ;  /* 0x0002fb00ff111b82 */ /* 0x000f300000000800 */
[----:B------:R-:W2:Y:S08]  /*b250*/  LDC.64 R8, c[0x0][R18+0x218] ;  /* 0x0000860012087b82 */ /* 0x000eb00000000a00 */
[----:B------:R-:W5:Y:S01]  /*b260*/  @P1 LDC R25, c[0x0][0xbf0] ;  /* 0x0002fc00ff191b82 */ /* 0x000f620000000800 */
[----:B-1----:R-:W-:-:S07]  /*b270*/  IMAD R11, R11, R27, RZ ;  /* 0x0000001b0b0b7224 */ /* 0x002fce00078e02ff */
[----:B------:R-:W1:Y:S01]  /*b280*/  LDC.64 R12, c[0x0][R18+0x228] ;  /* 0x00008a00120c7b82 */ /* 0x000e620000000a00 */
[----:B----4-:R-:W-:-:S07]  /*b290*/  @P1 IMAD.HI.U32 R4, R24, R17, RZ ;  /* 0x0000001118041227 */ /* 0x010fce00078e00ff */
[----:B------:R-:W4:Y:S01]  /*b2a0*/  LDC.64 R14, c[0x0][R18+0x210] ;  /* 0x00008400120e7b82 */ /* 0x000f220000000a00 */
[----:B-----5:R-:W-:Y:S01]  /*b2b0*/  @P1 SHF.R.U32.HI R21, RZ, R25, R4 ;  /* 0x00000019ff151219 */ /* 0x020fe20000011604 */
[----:B------:R-:W-:-:S06]  /*b2c0*/  IMAD R25, R10, R22, R11 ;  /* 0x000000160a197224 */ /* 0x000fcc00078e020b */
[----:B0-----:R-:W0:Y:S08]  /*b2d0*/  @!P0 LDC R2, c[0x0][0xb50] ;  /* 0x0002d400ff028b82 */ /* 0x001e300000000800 */
[----:B------:R-:W5:Y:S01]  /*b2e0*/  @!P0 LDC R3, c[0x0][0xb54] ;  /* 0x0002d500ff038b82 */ /* 0x000f620000000800 */
[-C--:B--2---:R-:W-:Y:S02]  /*b2f0*/  IMAD R23, R9, R16.reuse, RZ ;  /* 0x0000001009177224 */ /* 0x084fe400078e02ff */
[----:B------:R-:W-:Y:S01]  /*b300*/  IMAD.WIDE.U32 R8, R8, R16, RZ ;  /* 0x0000001008087225 */ /* 0x000fe200078e00ff */
[----:B---3--:R-:W-:-:S03]  /*b310*/  SEL R11, R28, RZ, P0 ;  /* 0x000000ff1c0b7207 */ /* 0x008fc60000000000 */
[----:B------:R-:W-:-:S04]  /*b320*/  IMAD.WIDE.U32 R16, R10, R27, RZ ;  /* 0x0000001b0a107225 */ /* 0x000fc800078e00ff */
[----:B------:R-:W-:Y:S01]  /*b330*/  IMAD.IADD R23, R9, 0x1, R23 ;  /* 0x0000000109177824 */ /* 0x000fe200078e0217 */
[----:B------:R-:W-:Y:S01]  /*b340*/  IADD3 R4, P1, P3, R16, R8, R19 ;  /* 0x0000000810047210 */ /* 0x000fe20007b3e013 */
[----:B------:R-:W-:Y:S01]  /*b350*/  IMAD.MOV R10, RZ, RZ, -R21 ;  /* 0x000000ffff0a7224 */ /* 0x000fe200078e0a15 */
[----:B------:R-:W-:Y:S01]  /*b360*/  IADD3 R25, R17, R25, RZ ;  /* 0x0000001911197210 */ /* 0x000fe20007ffe0ff */
[----:B-1----:R-:W-:-:S04]  /*b370*/  IMAD.WIDE.U32 R8, R12, R11, RZ ;  /* 0x0000000b0c087225 */ /* 0x002fc800078e00ff */
[----:B------:R-:W-:Y:S02]  /*b380*/  IMAD R13, R13, R11, RZ ;  /* 0x0000000b0d0d7224 */ /* 0x000fe400078e02ff */
[----:B------:R-:W-:Y:S01]  /*b390*/  IMAD R11, R29, R10, R24 ;  /* 0x0000000a1d0b7224 */ /* 0x000fe200078e0218 */
[----:B------:R-:W-:Y:S01]  /*b3a0*/  IADD3.X R10, R25, R23, R20, P1, P3 ;  /* 0x00000017190a7210 */ /* 0x000fe20000fe6414 */
[----:B------:R-:W-:Y:S01]  /*b3b0*/  IMAD.IADD R13, R9, 0x1, R13 ;  /* 0x00000001090d7824 */ /* 0x000fe200078e020d */
[----:B------:R-:W-:Y:S01]  /*b3c0*/  IADD3 R8, P0, P1, R21, R4, R8 ;  /* 0x0000000415087210 */ /* 0x000fe2000791e008 */
[----:B----4-:R-:W-:Y:S01]  /*b3d0*/  IMAD R4, R15, R11, RZ ;  /* 0x0000000b0f047224 */ /* 0x010fe200078e02ff */
        /* <DEDUP_REMOVED lines=8> */
[----:B-----5:R-:W-:-:S05]  /*b460*/  LEA.HI.X R3, R8, R3, R4, 0x2, P0 ;  /* 0x0000000308037211 */ /* 0x020fca00000f1404 */
[----:B------:R0:W-:Y:S02]  /*b470*/  STG.E desc[UR38][R2.64], R9 ;  /* 0x0000000902007986 */ /* 0x0001e4000c101926 */
.L_x_12339:
[----:B------:R-:W-:Y:S05]  /*b480*/  BSYNC B1 ;  /* 0x0000000000017941 */ /* 0x000fea0003800000 */
.L_x_12338:
[----:B------:R-:W-:Y:S05]  /*b490*/  @P2 BRA `(.L_x_12334) ;  /* 0x00000004004c2947 */ /* 0x000fea0003800000 */
[----:B-1----:R-:W2:Y:S01]  /*b4a0*/  LDL R8, [R1+0x38] ;  /* 0x0000380001087983 */ /* 0x002ea20000100800 */
[----:B------:R-:W1:Y:S01]  /*b4b0*/  LDC R15, c[0x0][0xbe8] ;  /* 0x0002fa00ff0f7b82 */ /* 0x000e620000000800 */
[--C-:B------:R-:W-:Y:S01]  /*b4c0*/  SHF.R.S32.HI R4, RZ, 0x1f, R26.reuse ;  /* 0x0000001fff047819 */ /* 0x100fe2000001141a */
[----:B------:R-:W-:Y:S01]  /*b4d0*/  ULDC.64 UR4, c[0x0][0xaa0] ;  /* 0x0002a80000047ab9 */ /* 0x000fe20000000a00 */
[----:B------:R-:W3:Y:S01]  /*b4e0*/  LDL.LU R17, [R1+0x28] ;  /* 0x0000280001117983 */ /* 0x000ee20000300800 */
[----:B------:R-:W-:Y:S01]  /*b4f0*/  SHF.R.S32.HI R16, RZ, 0x1f, R26 ;  /* 0x0000001fff107819 */ /* 0x000fe2000001141a */
[----:B------:R-:W-:Y:S02]  /*b500*/  ULDC.64 UR6, c[0x0][0xaf0] ;  /* 0x0002bc0000067ab9 */ /* 0x000fe40000000a00 */
[----:B------:R-:W4:Y:S04]  /*b510*/  LDL R12, [R1+0x90] ;  /* 0x00009000010c7983 */ /* 0x000f280000100800 */
[----:B------:R-:W5:Y:S01]  /*b520*/  LDL.LU R14, [R1+0x34] ;  /* 0x00003400010e7983 */ /* 0x000f620000300800 */
[-C--:B------:R-:W-:Y:S01]  /*b530*/  LEA.HI R4, R4, R26.reuse, RZ, 0x3 ;  /* 0x0000001a04047211 */ /* 0x080fe200078f18ff */
[----:B0-----:R-:W-:Y:S01]  /*b540*/  IMAD R2, R20, UR4, RZ ;  /* 0x0000000414027c24 */ /* 0x001fe2000f8e02ff */
[----:B------:R-:W-:-:S02]  /*b550*/  LEA.HI R16, R16, R26, RZ, 0x3 ;  /* 0x0000001a10107211 */ /* 0x000fc400078f18ff */
[----:B------:R-:W-:Y:S01]  /*b560*/  LOP3.LUT R4, R4, 0xfffffff8, RZ, 0xc0, !PT ;  /* 0xfffffff804047812 */ /* 0x000fe200078ec0ff */
[C---:B------:R-:W-:Y:S01]  /*b570*/  IMAD R9, R19.reuse, UR5, R2 ;  /* 0x0000000513097c24 */ /* 0x040fe2000f8e0202 */
[----:B------:R-:W-:Y:S01]  /*b580*/  SHF.R.S32.HI R16, RZ, 0x3, R16 ;  /* 0x00000003ff107819 */ /* 0x000fe20000011410 */
[----:B------:R-:W-:Y:S01]  /*b590*/  IMAD.WIDE.U32 R2, R19, UR4, RZ ;  /* 0x0000000413027c25 */ /* 0x000fe2000f8e00ff */
[----:B------:R-:W-:-:S03]  /*b5a0*/  ULDC.64 UR4, c[0x0][0xae8] ;  /* 0x0002ba0000047ab9 */ /* 0x000fc60000000a00 */
[----:B------:R-:W-:Y:S01]  /*b5b0*/  IMAD.IADD R4, R26, 0x1, -R4 ;  /* 0x000000011a047824 */ /* 0x000fe200078e0a04 */
[----:B-1----:R-:W-:Y:S01]  /*b5c0*/  ISETP.NE.AND P0, PT, R15, 0x1, PT ;  /* 0x000000010f00780c */ /* 0x002fe20003f05270 */
[----:B------:R-:W-:Y:S02]  /*b5d0*/  IMAD.IADD R3, R3, 0x1, R9 ;  /* 0x0000000103037824 */ /* 0x000fe400078e0209 */
[----:B------:R-:W-:-:S10]  /*b5e0*/  IMAD R4, R4, 0x30, R16 ;  /* 0x0000003004047824 */ /* 0x000fd400078e0210 */
[----:B------:R-:W0:Y:S08]  /*b5f0*/  @P0 LDC R11, c[0x0][0xbec] ;  /* 0x0002fb00ff0b0b82 */ /* 0x000e300000000800 */
[----:B------:R-:W1:Y:S01]  /*b600*/  @P0 LDC R13, c[0x0][0xbf0] ;  /* 0x0002fc00ff0d0b82 */ /* 0x000e620000000800 */
[----:B--2---:R-:W-:Y:S02]  /*b610*/  IMAD.MOV.U32 R21, RZ, RZ, R8 ;  /* 0x000000ffff157224 */ /* 0x004fe400078e0008 */
[----:B------:R-:W-:-:S02]  /*b620*/  IMAD R8, R22, UR6, RZ ;  /* 0x0000000616087c24 */ /* 0x000fc4000f8e02ff */
[----:B---3--:R-:W-:-:S04]  /*b630*/  IMAD.WIDE.U32 R2, R17, UR4, R2 ;  /* 0x0000000411027c25 */ /* 0x008fc8000f8e0002 */
[----:B------:R-:W-:Y:S01]  /*b640*/  IMAD R3, R17, UR5, R3 ;  /* 0x0000000511037c24 */ /* 0x000fe2000f8e0203 */
[----:B------:R-:W-:Y:S01]  /*b650*/  ULDC.64 UR4, c[0x0][0xae0] ;  /* 0x0002b80000047ab9 */ /* 0x000fe20000000a00 */
[----:B----4-:R-:W-:Y:S02]  /*b660*/  IMAD.MOV.U32 R23, RZ, RZ, R12 ;  /* 0x000000ffff177224 */ /* 0x010fe400078e000c */
[----:B-----5:R-:W-:Y:S02]  /*b670*/  IMAD R10, R14, 0xc0, R4 ;  /* 0x000000c00e0a7824 */ /* 0x020fe400078e0204 */
[----:B------:R-:W-:-:S03]  /*b680*/  IMAD.WIDE.U32 R2, R27, UR6, R2 ;  /* 0x000000061b027c25 */ /* 0x000fc6000f8e0002 */
[----:B------:R-:W-:Y:S01]  /*b690*/  MOV R9, R10 ;  /* 0x0000000a00097202 */ /* 0x000fe20000000f00 */
[----:B0-----:R-:W-:-:S04]  /*b6a0*/  @P0 IMAD.HI.U32 R4, R10, R11, RZ ;  /* 0x0000000b0a040227 */ /* 0x001fc800078e00ff */
[----:B------:R-:W-:Y:S01]  /*b6b0*/  IMAD R18, R14, 0xc0, R16 ;  /* 0x000000c00e127824 */ /* 0x000fe200078e0210 */
[----:B-1----:R-:W-:Y:S01]  /*b6c0*/  @P0 SHF.R.U32.HI R9, RZ, R13, R4 ;  /* 0x0000000dff090219 */ /* 0x002fe20000011604 */
[----:B------:R-:W-:Y:S02]  /*b6d0*/  IMAD R13, R27, UR7, R8 ;  /* 0x000000071b0d7c24 */ /* 0x000fe4000f8e0208 */
[----:B------:R-:W-:Y:S01]  /*b6e0*/  IMAD R17, R0, R15, RZ ;  /* 0x0000000f00117224 */ /* 0x000fe200078e02ff */
[--C-:B------:R-:W-:Y:S01]  /*b6f0*/  SHF.R.S32.HI R4, RZ, 0x1f, R9.reuse ;  /* 0x0000001fff047819 */ /* 0x100fe20000011409 */
[----:B------:R-:W-:Y:S02]  /*b700*/  IMAD.MOV R11, RZ, RZ, -R9 ;  /* 0x000000ffff0b7224 */ /* 0x000fe400078e0a09 */
[----:B------:R-:W-:Y:S02]  /*b710*/  IMAD.IADD R3, R3, 0x1, R13 ;  /* 0x0000000103037824 */ /* 0x000fe400078e020d */
[----:B------:R-:W-:-:S02]  /*b720*/  IMAD R11, R15, R11, R10 ;  /* 0x0000000b0f0b7224 */ /* 0x000fc400078e020a */
[----:B------:R-:W-:Y:S02]  /*b730*/  IMAD R4, R4, UR4, RZ ;  /* 0x0000000404047c24 */ /* 0x000fe4000f8e02ff */
[----:B------:R-:W-:-:S04]  /*b740*/  IMAD.WIDE.U32 R2, R9, UR4, R2 ;  /* 0x0000000409027c25 */ /* 0x000fc8000f8e0002 */
[----:B------:R-:W-:Y:S01]  /*b750*/  IMAD R13, R9, UR5, R4 ;  /* 0x00000005090d7c24 */ /* 0x000fe2000f8e0204 */
[----:B------:R-:W-:Y:S01]  /*b760*/  SHF.R.S32.HI R4, RZ, 0x1f, R11 ;  /* 0x0000001fff047819 */ /* 0x000fe2000001140b */
[----:B------:R-:W-:Y:S01]  /*b770*/  ULDC.64 UR4, c[0x0][0xad8] ;  /* 0x0002b60000047ab9 */ /* 0x000fe20000000a00 */
[----:B------:R-:W-:Y:S02]  /*b780*/  VIADD R0, R18, 0x30 ;  /* 0x0000003012007836 */ /* 0x000fe40000000000 */
[----:B------:R-:W-:Y:S02]  /*b790*/  IMAD.IADD R3, R3, 0x1, R13 ;  /* 0x0000000103037824 */ /* 0x000fe400078e020d */
[----:B------:R-:W-:Y:S02]  /*b7a0*/  IMAD R4, R4, UR4, RZ ;  /* 0x0000000404047c24 */ /* 0x000fe4000f8e02ff */
[----:B------:R-:W-:-:S04]  /*b7b0*/  IMAD.WIDE.U32 R2, R11, UR4, R2 ;  /* 0x000000040b027c25 */ /* 0x000fc8000f8e0002 */
[----:B------:R-:W-:Y:S01]  /*b7c0*/  IMAD R9, R11, UR5, R4 ;  /* 0x000000050b097c24 */ /* 0x000fe2000f8e0204 */
[----:B------:R-:W-:Y:S02]  /*b7d0*/  ULDC.64 UR4, c[0x0][0xa80] ;  /* 0x0002a00000047ab9 */ /* 0x000fe40000000a00 */
[----:B------:R-:W-:Y:S01]  /*b7e0*/  LEA R4, P0, R2, UR4, 0x1 ;  /* 0x0000000402047c11 */ /* 0x000fe2000f8008ff */
[----:B------:R-:W-:Y:S01]  /*b7f0*/  IMAD.IADD R3, R3, 0x1, R9 ;  /* 0x0000000103037824 */ /* 0x000fe200078e0209 */
[----:B------:R-:W-:-:S03]  /*b800*/  ULDC UR4, c[0x0][0xac8] ;  /* 0x0002b20000047ab9 */ /* 0x000fc60000000800 */
[----:B------:R-:W0:Y:S01]  /*b810*/  SHFL.IDX PT, R8, R4, RZ, 0x181f ;  /* 0x00181fff04087589 */ /* 0x000e2200000e0000 */
[----:B------:R-:W-:Y:S01]  /*b820*/  LEA.HI.X R12, R2, UR5, R3, 0x1, P0 ;  /* 0x00000005020c7c11 */ /* 0x000fe200080f0c03 */
[C---:B------:R-:W-:Y:S01]  /*b830*/  VIADD R3, R18.reuse, 0x90 ;  /* 0x0000009012037836 */ /* 0x040fe20000000000 */
[----:B------:R-:W-:Y:S01]  /*b840*/  ISETP.GE.AND P0, PT, R21, UR4, PT ;  /* 0x0000000415007c0c */ /* 0x000fe2000bf06270 */
[----:B------:R-:W1:Y:S01]  /*b850*/  SHFL.IDX PT, R10, R4, 0x1, 0x181f ;  /* 0x00381f00040a7f89 */ /* 0x000e6200000e0000 */
[C---:B------:R-:W-:Y:S02]  /*b860*/  IADD3 R2, R18.reuse, 0x60, RZ ;  /* 0x0000006012027810 */ /* 0x040fe40007ffe0ff */
[-C--:B------:R-:W-:Y:S01]  /*b870*/  ISETP.GE.OR P3, PT, R18, R17.reuse, P0 ;  /* 0x000000111200720c */ /* 0x080fe20000766670 */
[----:B------:R-:W2:Y:S01]  /*b880*/  SHFL.IDX PT, R14, R4, 0x2, 0x181f ;  /* 0x00581f00040e7f89 */ /* 0x000ea200000e0000 */
[-C--:B------:R-:W-:Y:S02]  /*b890*/  ISETP.GE.OR P2, PT, R0, R17.reuse, P0 ;  /* 0x000000110000720c */ /* 0x080fe40000746670 */
[-C--:B------:R-:W-:Y:S01]  /*b8a0*/  ISETP.GE.OR P1, PT, R2, R17.reuse, P0 ;  /* 0x000000110200720c */ /* 0x080fe20000726670 */
[----:B------:R-:W3:Y:S01]  /*b8b0*/  SHFL.IDX PT, R9, R12, RZ, 0x181f ;  /* 0x00181fff0c097589 */ /* 0x000ee200000e0000 */
[----:B------:R-:W-:-:S03]  /*b8c0*/  ISETP.GE.OR P0, PT, R3, R17, P0 ;  /* 0x000000110300720c */ /* 0x000fc60000706670 */
[----:B------:R-:W4:Y:S04]  /*b8d0*/  SHFL.IDX PT, R16, R4, 0x3, 0x181f ;  /* 0x00781f0004107f89 */ /* 0x000f2800000e0000 */
[----:B------:R-:W5:Y:S04]  /*b8e0*/  SHFL.IDX PT, R11, R12, 0x1, 0x181f ;  /* 0x00381f000c0b7f89 */ /* 0x000f6800000e0000 */
[----:B------:R-:W5:Y:S01]  /*b8f0*/  SHFL.IDX PT, R13, R12, 0x2, 0x181f ;  /* 0x00581f000c0d7f89 */ /* 0x000f6200000e0000 */
[----:B0-----:R-:W-:-:S03]  /*b900*/  @!P3 LEA R2, P6, R21, R8, 0x1 ;  /* 0x000000081502b211 */ /* 0x001fc600078c08ff */
[----:B------:R4:W0:Y:S01]  /*b910*/  SHFL.IDX PT, R15, R12, 0x3, 0x181f ;  /* 0x00781f000c0f7f89 */ /* 0x00082200000e0000 */
[C---:B-1----:R-:W-:Y:S02]  /*b920*/  @!P2 LEA R8, P5, R21.reuse, R10, 0x1 ;  /* 0x0000000a1508a211 */ /* 0x042fe400078a08ff */
[C---:B--2---:R-:W-:Y:S02]  /*b930*/  @!P1 LEA R10, P4, R21.reuse, R14, 0x1 ;  /* 0x0000000e150a9211 */ /* 0x044fe400078808ff */
[C---:B---3--:R-:W-:Y:S02]  /*b940*/  @!P3 LEA.HI.X R3, R21.reuse, R9, R23, 0x1, P6 ;  /* 0x000000091503b211 */ /* 0x048fe400030f0c17 */
[----:B----4-:R-:W-:-:S03]  /*b950*/  @!P0 LEA R12, P6, R21, R16, 0x1 ;  /* 0x00000010150c8211 */ /* 0x010fc600078c08ff */
[----:B------:R1:W-:Y:S01]  /*b960*/  @!P3 ST.E.128 desc[UR38][R2.64], RZ ;  /* 0x000000ff0200b985 */ /* 0x0003e2000c101d26 */
[C-C-:B-----5:R-:W-:Y:S02]  /*b970*/  @!P2 LEA.HI.X R9, R21.reuse, R11, R23.reuse, 0x1, P5 ;  /* 0x0000000b1509a211 */ /* 0x160fe400028f0c17 */
[----:B------:R-:W-:-:S03]  /*b980*/  @!P1 LEA.HI.X R11, R21, R13, R23, 0x1, P4 ;  /* 0x0000000d150b9211 */ /* 0x000fc600020f0c17 */
[----:B------:R1:W-:Y:S01]  /*b990*/  @!P2 ST.E.128 desc[UR38][R8.64], RZ ;  /* 0x000000ff0800a985 */ /* 0x0003e2000c101d26 */
[----:B0-----:R-:W-:-:S03]  /*b9a0*/  @!P0 LEA.HI.X R13, R21, R15, R23, 0x1, P6 ;  /* 0x0000000f150d8211 */ /* 0x001fc600030f0c17 */
[----:B------:R1:W-:Y:S04]  /*b9b0*/  @!P1 ST.E.128 desc[UR38][R10.64], RZ ;  /* 0x000000ff0a009985 */ /* 0x0003e8000c101d26 */
[----:B------:R1:W-:Y:S02]  /*b9c0*/  @!P0 ST.E.128 desc[UR38][R12.64], RZ ;  /* 0x000000ff0c008985 */ /* 0x0003e4000c101d26 */
.L_x_12334:
[----:B------:R-:W-:Y:S05]  /*b9d0*/  BSYNC B0 ;  /* 0x0000000000007941 */ /* 0x000fea0003800000 */
.L_x_12330:
[----:B------:R-:W-:Y:S02]  /*b9e0*/  ULDC UR4, c[0x0][0xc3c] ;  /* 0x00030f0000047ab9 */ /* 0x000fe40000000800 */
[----:B------:R-:W-:-:S13]  /*b9f0*/  ISETP.GE.AND P0, PT, R7, UR4, PT ;  /* 0x0000000407007c0c */ /* 0x000fda000bf06270 */
[----:B------:R-:W-:Y:S05]  /*ba00*/  @!P0 BRA `(.L_x_12340) ;  /* 0xffffff5400f48947 */ /* 0x000fea000383ffff */
[----:B------:R-:W-:Y:S05]  /*ba10*/  EXIT ;  /* 0x000000000000794d */ /* 0x000fea0003800000 */
.L_x_12305:
[----:B------:R-:W-:-:S08]  /*ba20*/  NOP ;  /* 0x0000000000007918 */ /* 0x000fd00000000000 */
[----:B--2---:R-:W0:-:S00]  /*ba30*/  USETMAXREG.DEALLOC.CTAPOOL 0x20 ;  /* 0x00000020000079c8 */ /* 0x004e0000080e0500 */
        /* <DEDUP_REMOVED lines=14> */
.L_x_12341:
[----:B0-----:R-:W0:Y:S01]  /*bb20*/  S2R R0, SR_TID.X ;  /* 0x0000000000007919 */ /* 0x001e220000002100 */
        /* <DEDUP_REMOVED lines=43> */
.L_x_12345:
        /* <DEDUP_REMOVED lines=36> */
.L_x_12343:
        /* <DEDUP_REMOVED lines=15> */
[----:B0-----:R-:W-:Y:S01]  /*c110*/  IADD3 R11, RZ, -R3, RZ ;  /* 0x80000003ff0b7210 */ /* 0x001fe20007ffe0ff */
[----:B------:R-:W-:Y:S06]  /*c120*/  @!P0 BRA `(.L_x_12346) ;  /* 0x0000000000088947 */ /* 0x000fec0003800000 */
[----:B------:R-:W-:-:S05]  /*c130*/  VIADD R5, R27, 0xffffffff ;  /* 0xffffffff1b057836 */ /* 0x000fca0000000000 */
[----:B------:R0:W1:Y:S02]  /*c140*/  SHFL.IDX PT, R24, R2, R5, 0x1f ;  /* 0x00001f0502187589 */ /* 0x00006400000e0000 */
.L_x_12346:
        /* <DEDUP_REMOVED lines=16> */
[-C--:B------:R-:W-:Y:S01]  /*c250*/  @!P1 IADD3 R9, R9, -R4.reuse, RZ ;  /* 0x8000000409099210 */ /* 0x080fe20007ffe0ff */
[----:B------:R-:W-:Y:S01]  /*c260*/  @!P1 VIADD R2, R2, 0x1 ;  /* 0x0000000102029836 */ /* 0x000fe20000000000 */
[----:B------:R-:W0:Y:S01]  /*c270*/  F2I.FTZ.U32.TRUNC.NTZ R3, R3 ;  /* 0x0000000300037305 */ /* 0x000e22000021f000 */
[----:B------:R-:W-:Y:S02]  /*c280*/  ISETP.NE.AND P1, PT, R6, RZ, PT ;  /* 0x000000ff0600720c */ /* 0x000fe40003f25270 */
[----:B------:R-:W-:Y:S02]  /*c290*/  ISETP.GE.U32.AND P0, PT, R9, R4, PT ;  /* 0x000000040900720c */ /* 0x000fe40003f06070 */
[----:B------:R-:W-:-:S04]  /*c2a0*/  LOP3.LUT R4, R25, R6, RZ, 0x3c, !PT ;  /* 0x0000000619047212 */ /* 0x000fc800078e3cff */
[----:B------:R-:W-:Y:S01]  /*c2b0*/  ISETP.GE.AND P2, PT, R4, RZ, PT ;  /* 0x000000ff0400720c */ /* 0x000fe20003f46270 */
[----:B0-----:R-:W-:-:S06]  /*c2c0*/  IMAD.MOV R8, RZ, RZ, -R3 ;  /* 0x000000ffff087224 */ /* 0x001fcc00078e0a03 */
[----:B------:R-:W-:-:S04]  /*c2d0*/  @P0 VIADD R2, R2, 0x1 ;  /* 0x0000000102020836 */ /* 0x000fc80000000000 */
[----:B------:R-:W-:Y:S02]  /*c2e0*/  IMAD.MOV.U32 R4, RZ, RZ, R2 ;  /* 0x000000ffff047224 */ /* 0x000fe400078e0002 */
[----:B------:R-:W-:Y:S01]  /*c2f0*/  IMAD.MOV.U32 R2, RZ, RZ, R8 ;  /* 0x000000ffff027224 */ /* 0x000fe200078e0008 */
[----:B------:R-:W-:Y:S01]  /*c300*/  IABS R8, R7 ;  /* 0x0000000700087213 */ /* 0x000fe20000000000 */
[----:B------:R-:W-:Y:S01]  /*c310*/  @!P2 IMAD.MOV R4, RZ, RZ, -R4 ;  /* 0x000000ffff04a224 */ /* 0x000fe200078e0a04 */
[----:B------:R-:W-:Y:S01]  /*c320*/  @!P1 LOP3.LUT R4, RZ, R6, RZ, 0x33, !PT ;  /* 0x00000006ff049212 */ /* 0x000fe200078e33ff */
[----:B------:R-:W-:Y:S01]  /*c330*/  IMAD R9, R2, R5, RZ ;  /* 0x0000000502097224 */ /* 0x000fe200078e02ff */
[----:B------:R-:W-:Y:S01]  /*c340*/  MOV R2, RZ ;  /* 0x000000ff00027202 */ /* 0x000fe20000000f00 */
[----:B------:R-:W-:Y:S02]  /*c350*/  IMAD.MOV R8, RZ, RZ, -R8 ;  /* 0x000000ffff087224 */ /* 0x000fe400078e0a08 */
[----:B------:R-:W-:-:S02]  /*c360*/  IMAD R6, R6, R4, RZ ;  /* 0x0000000406067224 */ /* 0x000fc400078e02ff */
[----:B------:R-:W-:Y:S01]  /*c370*/  IMAD.HI.U32 R2, R3, R9, R2 ;  /* 0x0000000903027227 */ /* 0x000fe200078e0002 */
[----:B------:R-:W-:-:S03]  /*c380*/  IABS R3, R4 ;  /* 0x0000000400037213 */ /* 0x000fc60000000000 */
[----:B------:R-:W-:Y:S02]  /*c390*/  IMAD.IADD R25, R25, 0x1, -R6 ;  /* 0x0000000119197824 */ /* 0x000fe400078e0a06 */
        /* <DEDUP_REMOVED lines=13> */
[C---:B------:R-:W-:Y:S01]  /*c470*/  IMAD R4, R7.reuse, R3, R4 ;  /* 0x0000000307047224 */ /* 0x040fe200078e0204 */
[----:B------:R-:W-:-:S05]  /*c480*/  LEA R7, R7, R2, 0x18 ;  /* 0x0000000207077211 */ /* 0x000fca00078ec0ff */
[----:B------:R-:W-:Y:S01]  /*c490*/  IMAD R26, R4, 0x10000, R7 ;  /* 0x00010000041a7824 */ /* 0x000fe200078e0207 */
[----:B------:R-:W-:Y:S06]  /*c4a0*/  BRA `(.L_x_12347) ;  /* 0x00000000000c7947 */ /* 0x000fec0003800000 */
.L_x_12344:
[----:B------:R-:W-:Y:S02]  /*c4b0*/  IMAD.MOV.U32 R25, RZ, RZ, RZ ;  /* 0x000000ffff197224 */ /* 0x000fe400078e00ff */
[----:B------:R-:W-:Y:S02]  /*c4c0*/  IMAD.U32 R24, RZ, RZ, UR6 ;  /* 0x00000006ff187e24 */ /* 0x000fe4000f8e00ff */
[----:B------:R-:W-:-:S07]  /*c4d0*/  IMAD.MOV.U32 R26, RZ, RZ, RZ ;  /* 0x000000ffff1a7224 */ /* 0x000fce00078e00ff */
.L_x_12347:
[----:B------:R-:W-:-:S13]  /*c4e0*/  ISETP.NE.AND P0, PT, R0, RZ, PT ;  /* 0x000000ff0000720c */ /* 0x000fda0003f05270 */
[----:B------:R-:W0:Y:S01]  /*c4f0*/  @!P0 S2R R3, SR_CgaCtaId ;  /* 0x0000000000038919 */ /* 0x000e220000008800 */
[----:B------:R-:W-:-:S04]  /*c500*/  @!P0 MOV R0, 0x400 ;  /* 0x0000040000008802 */ /* 0x000fc80000000f00 */
[----:B0-----:R-:W-:-:S05]  /*c510*/  @!P0 LEA R0, R3, R0, 0x18 ;  /* 0x0000000003008211 */ /* 0x001fca00078ec0ff */
[----:B------:R2:W-:Y:S01]  /*c520*/  @!P0 STS.128 [R0+0x308d0], R24 ;  /* 0x0308d01800008388 */ /* 0x0005e20000000c00 */
[----:B------:R-:W-:Y:S06]  /*c530*/  BAR.ARV 0x5, 0x200 ;  /* 0x0148000000007b1d */ /* 0x000fec0000002000 */
.L_x_12342:
[----:B------:R3:W-:Y:S01]  /*c540*/  STL [R1+0x34], RZ ;  /* 0x000034ff01007387 */ /* 0x0007e20000100800 */
[----:B------:R-:W-:Y:S01]  /*c550*/  ULDC UR4, c[0x0][0xc3c] ;  /* 0x00030f0000047ab9 */ /* 0x000fe20000000800 */
[----:B------:R-:W-:Y:S01]  /*c560*/  MOV R28, 0x1 ;  /* 0x00000001001c7802 */ /* 0x000fe20000000f00 */
[----:B------:R-:W-:Y:S01]  /*c570*/  IMAD.MOV.U32 R18, RZ, RZ, RZ ;  /* 0x000000ffff127224 */ /* 0x000fe200078e00ff */
[----:B-1----:R-:W-:-:S13]  /*c580*/  ISETP.GE.AND P0, PT, R27, UR4, PT ;  /* 0x000000041b007c0c */ /* 0x002fda000bf06270 */
[----:B---3--:R-:W-:Y:S05]  /*c590*/  @P0 BRA `(.L_x_12348) ;  /* 0x0000004800a80947 */ /* 0x008fea0003800000 */
[----:B------:R-:W0:Y:S01]  /*c5a0*/  S2R R5, SR_TID.X ;  /* 0x0000000000057919 */ /* 0x000e220000002100 */
[----:B------:R-:W1:Y:S01]  /*c5b0*/  S2UR UR5, SR_CgaCtaId ;  /* 0x00000000000579c3 */ /* 0x000e620000008800 */
[----:B------:R-:W-:Y:S01]  /*c5c0*/  UMOV UR4, 0x400 ;  /* 0x0000040000047882 */ /* 0x000fe20000000000 */
[----:B------:R-:W-:Y:S01]  /*c5d0*/  BSSY B8, `(.L_x_12348) ;  /* 0x00004a6000087945 */ /* 0x000fe20003800000 */
[----:B------:R3:W-:Y:S01]  /*c5e0*/  STL [R1+0x34], RZ ;  /* 0x000034ff01007387 */ /* 0x0007e20000100800 */
[----:B------:R-:W-:Y:S01]  /*c5f0*/  IMAD.MOV.U32 R28, RZ, RZ, 0x1 ;  /* 0x00000001ff1c7424 */ /* 0x000fe200078e00ff */
[----:B------:R-:W-:Y:S01]  /*c600*/  ULDC UR36, c[0x0][0xc] ;  /* 0x0000030000247ab9 */ /* 0x000fe20000000800 */
[----:B------:R-:W-:Y:S01]  /*c610*/  IMAD.MOV.U32 R18, RZ, RZ, RZ ;  /* 0x000000ffff127224 */ /* 0x000fe200078e00ff */
[----:B------:R-:W-:Y:S01]  /*c620*/  ULDC.64 UR40, c[0x0][0x198] ;  /* 0x0000660000287ab9 */ /* 0x000fe20000000a00 */
[----:B-1----:R-:W-:-:S06]  /*c630*/  ULEA UR4, UR5, UR4, 0x18 ;  /* 0x0000000405047291 */ /* 0x002fcc000f8ec03f */
[----:B------:R-:W-:Y:S01]  /*c640*/  MOV R17, UR4 ;  /* 0x0000000400117c02 */ /* 0x000fe20008000f00 */
[C---:B0-2---:R-:W-:Y:S01]  /*c650*/  IMAD.SHL.U32 R0, R5.reuse, 0x8, RZ ;  /* 0x0000000805007824 */ /* 0x045fe200078e00ff */
[----:B------:R-:W-:-:S04]  /*c660*/  LOP3.LUT R4, R5, 0x7f, RZ, 0xc0, !PT ;  /* 0x0000007f05047812 */ /* 0x000fc800078ec0ff */
[----:B------:R-:W-:Y:S01]  /*c670*/  LOP3.LUT R2, R0, 0x1f8, RZ, 0xc0, !PT ;  /* 0x000001f800027812 */ /* 0x000fe200078ec0ff */
[----:B------:R-:W-:Y:S01]  /*c680*/  IMAD.SHL.U32 R3, R4, 0x8, RZ ;  /* 0x0000000804037824 */ /* 0x000fe200078e00ff */
[----:B------:R-:W-:Y:S02]  /*c690*/  SHF.R.U32.HI R4, RZ, 0x3, R4 ;  /* 0x00000003ff047819 */ /* 0x000fe40000011604 */
[----:B------:R-:W-:-:S04]  /*c6a0*/  LOP3.LUT R2, R2, 0x38, R5, 0x78, !PT ;  /* 0x0000003802027812 */ /* 0x000fc800078e7805 */
[----:B------:R-:W-:Y:S01]  /*c6b0*/  LOP3.LUT R2, R2, 0x200, R3, 0xf8, !PT ;  /* 0x0000020002027812 */ /* 0x000fe200078ef803 */
[----:B------:R-:W-:-:S04]  /*c6c0*/  IMAD.SHL.U32 R3, R5, 0x10, RZ ;  /* 0x0000001005037824 */ /* 0x000fc800078e00ff */
[----:B------:R-:W-:Y:S01]  /*c6d0*/  IMAD R0, R2, 0x2, R17 ;  /* 0x0000000202007824 */ /* 0x000fe200078e0211 */
[----:B------:R-:W-:-:S04]  /*c6e0*/  LOP3.LUT R3, R4, 0x70, R3, 0xf8, !PT ;  /* 0x0000007004037812 */ /* 0x000fc800078ef803 */
[----:B------:R3:W-:Y:S03]  /*c6f0*/  STL [R1+0x8], R0 ;  /* 0x0000080001007387 */ /* 0x0007e60000100800 */
.L_x_12438:
[----:B0-----:R-:W0:Y:S02]  /*c700*/  LDC.64 R2, c[0x0][0xc88] ;  /* 0x00032200ff027b82 */ /* 0x001e240000000a00 */
[----:B0-----:R-:W-:-:S05]  /*c710*/  IMAD.WIDE R2, R27, 0x4, R2 ;  /* 0x000000041b027825 */ /* 0x001fca00078e0202 */
[----:B--2---:R-:W2:Y:S01]  /*c720*/  LDG.E R10, desc[UR38][R2.64] ;  /* 0x00000026020a7981 */ /* 0x004ea2000c1e1900 */
[----:B------:R-:W-:Y:S05]  /*c730*/  YIELD ;  /* 0x0000000000007946 */ /* 0x000fea0003800000 */
[----:B------:R-:W-:Y:S01]  /*c740*/  ULDC.64 UR4, c[0x0][0xa28] ;  /* 0x00028a0000047ab9 */ /* 0x000fe20000000a00 */
[----:B---3--:R-:W-:Y:S01]  /*c750*/  IMAD.MOV.U32 R0, RZ, RZ, RZ ;  /* 0x000000ffff007224 */ /* 0x008fe200078e00ff */
[----:B------:R-:W-:Y:S01]  /*c760*/  ISETP.NE.U32.AND P0, PT, RZ, UR4, PT ;  /* 0x00000004ff007c0c */ /* 0x000fe2000bf05070 */
[----:B------:R-:W-:Y:S01]  /*c770*/  IMAD.MOV.U32 R6, RZ, RZ, RZ ;  /* 0x000000ffff067224 */ /* 0x000fe200078e00ff */
[----:B------:R-:W-:Y:S01]  /*c780*/  ULDC.64 UR8, c[0x0][0xa08] ;  /* 0x0002820000087ab9 */ /* 0x000fe20000000a00 */
[----:B------:R-:W-:Y:S01]  /*c790*/  ULDC.64 UR6, c[0x0][0xa18] ;  /* 0x0002860000067ab9 */ /* 0x000fe20000000a00 */
[----:B------:R-:W-:-:S02]  /*c7a0*/  ISETP.NE.AND.EX P0, PT, RZ, UR5, PT, P0 ;  /* 0x00000005ff007c0c */ /* 0x000fc4000bf05300 */
[----:B------:R-:W-:Y:S02]  /*c7b0*/  ISETP.NE.U32.AND P2, PT, RZ, UR8, PT ;  /* 0x00000008ff007c0c */ /* 0x000fe4000bf45070 */
        /* <DEDUP_REMOVED lines=22> */
[----:B------:R-:W5:Y:S01]  /*c920*/  @P0 LDG.E R8, desc[UR38][R4.64] ;  /* 0x0000002604080981 */ /* 0x000f62000c1e1900 */
[----:B------:R-:W-:-:S03]  /*c930*/  ULDC.64 UR4, c[0x0][0x418] ;  /* 0x0001060000047ab9 */ /* 0x000fc60000000a00 */
        /* <DEDUP_REMOVED lines=10> */
[----:B0-----:R-:W-:Y:S01]  /*c9e0*/  MOV R7, UR4 ;  /* 0x0000000400077c02 */ /* 0x001fe20008000f00 */
[----:B--2---:R0:W-:Y:S01]  /*c9f0*/  STL [R1+0x30], R9 ;  /* 0x0000300901007387 */ /* 0x0041e20000100800 */
[----:B------:R-:W-:Y:S05]  /*ca00*/  @P2 BRA `(.L_x_12349) ;  /* 0x0000000000142947 */ /* 0x000fea0003800000 */
[----:B------:R-:W-:Y:S05]  /*ca10*/  @!P1 BRA `(.L_x_12349) ;  /* 0x0000000000109947 */ /* 0x000fea0003800000 */
[----:B------:R-:W2:Y:S04]  /*ca20*/  LDG.E R6, desc[UR38][R2.64] ;  /* 0x0000002602067981 */ /* 0x000ea8000c1e1900 */
[----:B0-----:R-:W2:Y:S02]  /*ca30*/  LDG.E R9, desc[UR38][R2.64+0x4] ;  /* 0x0000042602097981 */ /* 0x001ea4000c1e1900 */
[----:B--2---:R-:W-:-:S05]  /*ca40*/  IMAD.IADD R2, R9, 0x1, -R6 ;  /* 0x0000000109027824 */ /* 0x004fca00078e0a06 */
[----:B------:R1:W-:Y:S02]  /*ca50*/  STL [R1+0x30], R2 ;  /* 0x0000300201007387 */ /* 0x0003e40000100800 */
.L_x_12349:
        /* <DEDUP_REMOVED lines=11> */
[----:B------:R-:W-:-:S04]  /*cb10*/  IADD3 R2, P0, R19, UR4, RZ ;  /* 0x0000000413027c10 */ /* 0x000fc8000ff1e0ff */
[----:B------:R-:W-:-:S05]  /*cb20*/  IADD3.X R3, R22, UR5, RZ, P0, !PT ;  /* 0x0000000516037c10 */ /* 0x000fca00087fe4ff */
[----:B------:R1:W5:Y:S01]  /*cb30*/  LDG.E R7, desc[UR38][R2.64] ;  /* 0x0000002602077981 */ /* 0x000362000c1e1900 */
[----:B------:R-:W-:Y:S05]  /*cb40*/  BRA `(.L_x_12351) ;  /* 0x0000000000107947 */ /* 0x000fea0003800000 */
.L_x_12350:
[----:B------:R-:W-:Y:S05]  /*cb50*/  @!P0 BRA `(.L_x_12351) ;  /* 0x00000000000c8947 */ /* 0x000fea0003800000 */
[----:B------:R-:W2:Y:S04]  /*cb60*/  LDG.E R7, desc[UR38][R4.64] ;  /* 0x0000002604077981 */ /* 0x000ea8000c1e1900 */
[----:B------:R-:W2:Y:S02]  /*cb70*/  LDG.E R2, desc[UR38][R4.64+0x4] ;  /* 0x0000042604027981 */ /* 0x000ea4000c1e1900 */
[----:B--2---:R-:W-:-:S07]  /*cb80*/  IMAD.IADD R7, R2, 0x1, -R7 ;  /* 0x0000000102077824 */ /* 0x004fce00078e0a07 */
.L_x_12351:
[----:B-----5:R-:W-:Y:S01]  /*cb90*/  IMAD.IADD R7, R7, 0x1, -R0 ;  /* 0x0000000107077824 */ /* 0x020fe200078e0a00 */
[----:B-1----:R-:W-:Y:S01]  /*cba0*/  MOV R2, RZ ;  /* 0x000000ff00027202 */ /* 0x002fe20000000f00 */
[----:B------:R-:W-:Y:S01]  /*cbb0*/  BSSY B0, `(.L_x_12352) ;  /* 0x000002a000007945 */ /* 0x000fe20003800000 */
[----:B0-----:R-:W-:Y:S01]  /*cbc0*/  LOP3.LUT R9, R6, 0xff, RZ, 0xc0, !PT ;  /* 0x000000ff06097812 */ /* 0x001fe200078ec0ff */
[C---:B------:R-:W-:Y:S01]  /*cbd0*/  VIADD R0, R7.reuse, 0xbf ;  /* 0x000000bf07007836 */ /* 0x040fe20000000000 */
[----:B------:R-:W-:Y:S01]  /*cbe0*/  ISETP.GE.AND P0, PT, R7, 0x1, PT ;  /* 0x000000010700780c */ /* 0x000fe20003f06270 */
[----:B------:R0:W-:Y:S01]  /*cbf0*/  STL [R1+0x18], R2 ;  /* 0x0000180201007387 */ /* 0x0001e20000100800 */
[----:B------:R-:W-:Y:S02]  /*cc00*/  IMAD.MOV.U32 R7, RZ, RZ, R2 ;  /* 0x000000ffff077224 */ /* 0x000fe400078e0002 */
        /* <DEDUP_REMOVED lines=8> */
[----:B------:R-:W1:Y:S02]  /*cc90*/  @!P0 LDC R6, c[0x0][0x9f0] ;  /* 0x00027c00ff068b82 */ /* 0x000e640000000800 */
[-C--:B-1----:R-:W-:Y:S02]  /*cca0*/  IABS R0, R6.reuse ;  /* 0x0000000600007213 */ /* 0x082fe40000000000 */
[----:B------:R-:W-:Y:S02]  /*ccb0*/  IABS R5, R6 ;  /* 0x0000000600057213 */ /* 0x000fe40000000000 */
[----:B0-----:R-:W0:Y:S03]  /*ccc0*/  I2F.RP R2, R0 ;  /* 0x0000000000027306 */ /* 0x001e260000209400 */
        /* <DEDUP_REMOVED lines=22> */
[----:B------:R-:W-:-:S05]  /*ce30*/  IMAD.MOV.U32 R7, RZ, RZ, R4 ;  /* 0x000000ffff077224 */ /* 0x000fca00078e0004 */
[----:B------:R1:W-:Y:S02]  /*ce40*/  STL [R1+0x18], R7 ;  /* 0x0000180701007387 */ /* 0x0003e40000100800 */
.L_x_12353:
[----:B------:R-:W-:Y:S05]  /*ce50*/  BSYNC B0 ;  /* 0x0000000000007941 */ /* 0x000fea0003800000 */
.L_x_12352:
[----:B------:R-:W-:Y:S01]  /*ce60*/  IMAD.MOV.U32 R0, RZ, RZ, R7 ;  /* 0x000000ffff007224 */ /* 0x000fe200078e0007 */
[----:B------:R-:W-:Y:S03]  /*ce70*/  BSSY B7, `(.L_x_12354) ;  /* 0x0000358000077945 */ /* 0x000fe60003800000 */
[----:B0-----:R-:W-:-:S05]  /*ce80*/  IMAD R2, R9, R0, RZ ;  /* 0x0000000009027224 */ /* 0x001fca00078e02ff */
        /* <DEDUP_REMOVED lines=11> */
[----:B------:R-:W2:Y:S01]  /*cf40*/  LDC.64 R2, c[0x0][0xc60] ;  /* 0x00031800ff027b82 */ /* 0x000ea20000000a00 */
[----:B------:R-:W0:Y:S02]  /*cf50*/  FLO.U32 R0, UR4 ;  /* 0x0000000400007d00 */ /* 0x000e2400080e0000 */
[----:B0-----:R-:W-:-:S06]  /*cf60*/  ISETP.EQ.U32.AND P0, PT, R0, R5, PT ;  /* 0x000000050000720c */ /* 0x001fcc0003f02070 */
[----:B------:R-:W2:Y:S07]  /*cf70*/  POPC R5, UR4 ;  /* 0x0000000400057d09 */ /* 0x000eae0008000000 */
[----:B--2---:R-:W2:Y:S01]  /*cf80*/  @P0 ATOMG.E.ADD.STRONG.GPU PT, R3, desc[UR38][R2.64], R5 ;  /* 0x00000005020309a8 */ /* 0x004ea200081ee1e6 */
[----:B------:R-:W0:Y:S02]  /*cf90*/  S2R R4, SR_LTMASK ;  /* 0x0000000000047919 */ /* 0x000e240000003900 */
[----:B0-----:R-:W-:-:S04]  /*cfa0*/  LOP3.LUT R4, R4, UR4, RZ, 0xc0, !PT ;  /* 0x0000000404047c12 */ /* 0x001fc8000f8ec0ff */
[----:B-1----:R-:W0:Y:S01]  /*cfb0*/  POPC R7, R4 ;  /* 0x0000000400077309 */ /* 0x002e220000000000 */
[----:B--2---:R-:W0:Y:S02]  /*cfc0*/  SHFL.IDX PT, R0, R3, R0, 0x1f ;  /* 0x00001f0003007589 */ /* 0x004e2400000e0000 */
[----:B0-----:R-:W-:Y:S01]  /*cfd0*/  IADD3 R24, R0, UR36, R7 ;  /* 0x0000002400187c10 */ /* 0x001fe2000fffe007 */
[----:B------:R-:W-:Y:S06]  /*cfe0*/  BRA `(.L_x_12356) ;  /* 0x0000003400007947 */ /* 0x000fec0003800000 */
.L_x_12355:
        /* <DEDUP_REMOVED lines=13> */
[----:B-1----:R-:W-:Y:S02]  /*d0c0*/  IMAD.U32 R7, RZ, RZ, UR9 ;  /* 0x00000009ff077e24 */ /* 0x002fe4000f8e00ff */
[----:B------:R-:W-:-:S02]  /*d0d0*/  IMAD.U32 R10, RZ, RZ, UR4 ;  /* 0x00000004ff0a7e24 */ /* 0x000fc4000f8e00ff */
[----:B------:R-:W-:Y:S02]  /*d0e0*/  IMAD.U32 R11, RZ, RZ, UR5 ;  /* 0x00000005ff0b7e24 */ /* 0x000fe4000f8e00ff */
[----:B------:R-:W-:Y:S02]  /*d0f0*/  IMAD.MOV.U32 R8, RZ, RZ, 0x70 ;  /* 0x00000070ff087424 */ /* 0x000fe400078e00ff */
[----:B------:R-:W-:-:S07]  /*d100*/  IMAD.MOV.U32 R12, RZ, RZ, 0x1 ;  /* 0x00000001ff0c7424 */ /* 0x000fce00078e00ff */
[----:B------:R-:W-:-:S07]  /*d110*/  LEPC R20, `(.L_x_12358) ;  /* 0x000000001014794e */ /* 0x000fce0000000000 */
[----:B0-----:R-:W-:Y:S05]  /*d120*/  CALL.ABS.NOINC R2 ;  /* 0x0000000002007343 */ /* 0x001fea0003c00000 */
.L_x_12358:
[----:B------:R-:W-:Y:S05]  /*d130*/  BSYNC B6 ;  /* 0x0000000000067941 */ /* 0x000fea0003800000 */
.L_x_12357:
        /* <DEDUP_REMOVED lines=13> */
[----:B-1----:R-:W-:-:S02]  /*d210*/  IMAD.U32 R7, RZ, RZ, UR9 ;  /* 0x00000009ff077e24 */ /* 0x002fc4000f8e00ff */
[----:B------:R-:W-:Y:S02]  /*d220*/  IMAD.U32 R10, RZ, RZ, UR4 ;  /* 0x00000004ff0a7e24 */ /* 0x000fe4000f8e00ff */
[----:B------:R-:W-:Y:S02]  /*d230*/  IMAD.MOV.U32 R8, RZ, RZ, 0x70 ;  /* 0x00000070ff087424 */ /* 0x000fe400078e00ff */
[----:B------:R-:W-:Y:S02]  /*d240*/  IMAD.MOV.U32 R12, RZ, RZ, 0x1 ;  /* 0x00000001ff0c7424 */ /* 0x000fe400078e00ff */
[----:B0-----:R-:W-:-:S07]  /*d250*/  IMAD.MOV.U32 R13, RZ, RZ, RZ ;  /* 0x000000ffff0d7224 */ /* 0x001fce00078e00ff */
[----:B------:R-:W-:-:S07]  /*d260*/  LEPC R20, `(.L_x_12361) ;  /* 0x000000001014794e */ /* 0x000fce0000000000 */
[----:B--2---:R-:W-:Y:S05]  /*d270*/  CALL.ABS.NOINC R2 ;  /* 0x0000000002007343 */ /* 0x004fea0003c00000 */
.L_x_12361:
        /* <DEDUP_REMOVED lines=15> */
.L_x_12360:
[----:B------:R-:W-:Y:S05]  /*d370*/  BSYNC B6 ;  /* 0x0000000000067941 */ /* 0x000fea0003800000 */
.L_x_12359:
[----:B------:R-:W-:Y:S01]  /*d380*/  ULDC.64 UR4, c[0x0][0x9f8] ;  /* 0x00027e0000047ab9 */ /* 0x000fe20000000a00 */
[----:B------:R-:W2:Y:S01]  /*d390*/  LDL R20, [R1+0x1c] ;  /* 0x00001c0001147983 */ /* 0x000ea20000100800 */
[----:B------:R-:W-:-:S04]  /*d3a0*/  ISETP.NE.U32.AND P0, PT, RZ, UR4, PT ;  /* 0x00000004ff007c0c */ /* 0x000fc8000bf05070 */
[----:B------:R-:W-:-:S13]  /*d3b0*/  ISETP.NE.AND.EX P0, PT, RZ, UR5, PT, P0 ;  /* 0x00000005ff007c0c */ /* 0x000fda000bf05300 */
[----:B------:R-:W-:-:S04]  /*d3c0*/  @P0 IADD3 R2, P1, R19, UR4, RZ ;  /* 0x0000000413020c10 */ /* 0x000fc8000ff3e0ff */
[----:B------:R-:W-:Y:S01]  /*d3d0*/  @P0 IADD3.X R3, R22, UR5, RZ, P1, !PT ;  /* 0x0000000516030c10 */ /* 0x000fe20008ffe4ff */
[----:B------:R-:W-:-:S04]  /*d3e0*/  ULDC.64 UR4, c[0x0][0xa08] ;  /* 0x0002820000047ab9 */ /* 0x000fc80000000a00 */
[----:B------:R0:W3:Y:S02]  /*d3f0*/  @P0 LDG.E R23, desc[UR38][R2.64] ;  /* 0x0000002602170981 */ /* 0x0000e4000c1e1900 */
[----:B0-----:R-:W0:Y:S02]  /*d400*/  LDC.64 R2, c[0x0][0x418] ;  /* 0x00010600ff027b82 */ /* 0x001e240000000a00 */
[----:B0-----:R-:W-:Y:S01]  /*d410*/  LOP3.LUT P0, RZ, R2, UR4, RZ, 0xfc, !PT ;  /* 0x0000000402ff7c12 */ /* 0x001fe2000f80fcff */
[----:B------:R-:W-:-:S03]  /*d420*/  UMOV UR4, 0xffffffff ;  /* 0xffffffff00047882 */ /* 0x000fc60000000000 */
[----:B------:R-:W-:Y:S01]  /*d430*/  LOP3.LUT P0, RZ, R3, UR5, RZ, 0xfc, P0 ;  /* 0x0000000503ff7c12 */ /* 0x000fe2000800fcff */
[----:B--2---:R-:W-:Y:S01]  /*d440*/  VIADD R22, R20, 0xffffffff ;  /* 0xffffffff14167836 */ /* 0x004fe20000000000 */
[----:B---3--:R-:W-:Y:S02]  /*d450*/  SHF.R.S32.HI R29, RZ, 0x1f, R23 ;  /* 0x0000001fff1d7819 */ /* 0x008fe40000011417 */
[----:B------:R-:W-:Y:S01]  /*d460*/  SEL R19, R23, RZ, !P0 ;  /* 0x000000ff17137207 */ /* 0x000fe20004000000 */
[----:B------:R-:W-:Y:S08]  /*d470*/  BRA.DIV UR4, `(.L_x_12362) ;  /* 0x00000042044c7947 */ /* 0x000ff0000b800000 */
[----:B------:R-:W0:Y:S02]  /*d480*/  S2R R0, SR_TID.X ;  /* 0x0000000000007919 */ /* 0x000e240000002100 */
[----:B0-----:R-:W-:-:S04]  /*d490*/  SHF.R.U32.HI R0, RZ, 0x5, R0 ;  /* 0x00000005ff007819 */ /* 0x001fc80000011600 */
[----:B------:R-:W-:-:S05]  /*d4a0*/  LOP3.LUT R0, R0, 0x3, RZ, 0xc0, !PT ;  /* 0x0000000300007812 */ /* 0x000fca00078ec0ff */
[----:B------:R0:W2:Y:S02]  /*d4b0*/  SHFL.IDX PT, R14, R0, RZ, 0x1f ;  /* 0x00001fff000e7589 */ /* 0x0000a400000e0000 */
.L_x_12454:
[----:B------:R-:W-:Y:S02]  /*d4c0*/  PLOP3.LUT P1, PT, PT, PT, PT, 0x8, 0x0 ;  /* 0x000000000000781c */ /* 0x000fe40003f2e170 */
[----:B--2---:R-:W-:Y:S02]  /*d4d0*/  ISETP.NE.AND P0, PT, R14, RZ, PT ;  /* 0x000000ff0e00720c */ /* 0x004fe40003f05270 */
[----:B0-----:R-:W-:-:S05]  /*d4e0*/  P2R R0, PR, RZ, 0x2 ;  /* 0x00000002ff007803 */ /* 0x001fca0000000000 */
[----:B------:R0:W-:Y:S06]  /*d4f0*/  STL [R1], R0 ;  /* 0x0000000001007387 */ /* 0x0001ec0000100800 */
[----:B------:R-:W-:Y:S05]  /*d500*/  @P0 BRA `(.L_x_12363) ;  /* 0x0000000000ec0947 */ /* 0x000fea0003800000 */
[----:B------:R-:W-:-:S03]  /*d510*/  UMOV UR4, 0xffffffff ;  /* 0xffffffff00047882 */ /* 0x000fc60000000000 */
[----:B------:R-:W-:Y:S05]  /*d520*/  BRA.DIV UR4, `(.L_x_12364) ;  /* 0x0000004204547947 */ /* 0x000fea000b800000 */
[----:B------:R-:W-:-:S13]  /*d530*/  ELECT P6, URZ, PT ;  /* 0x00000000003f782f */ /* 0x000fda00038c0000 */
.L_x_12457:
[----:B------:R-:W-:Y:S05]  /*d540*/  @!P6 BRA `(.L_x_12363) ;  /* 0x0000000000dce947 */ /* 0x000fea0003800000 */
[----:B------:R-:W-:-:S04]  /*d550*/  ISETP.NE.U32.AND P0, PT, R2, RZ, PT ;  /* 0x000000ff0200720c */ /* 0x000fc80003f05070 */
[----:B------:R-:W-:-:S13]  /*d560*/  ISETP.NE.AND.EX P0, PT, R3, RZ, PT, P0 ;  /* 0x000000ff0300720c */ /* 0x000fda0003f05300 */
[----:B------:R-:W-:Y:S05]  /*d570*/  @!P0 BRA `(.L_x_12365) ;  /* 0x0000000000448947 */ /* 0x000fea0003800000 */
[----:B------:R-:W2:Y:S01]  /*d580*/  LDC R6, c[0x0][0x43c] ;  /* 0x00010f00ff067b82 */ /* 0x000ea20000000800 */
[----:B------:R-:W-:Y:S01]  /*d590*/  ULDC.64 UR4, c[0x0][0x428] ;  /* 0x00010a0000047ab9 */ /* 0x000fe20000000a00 */
[----:B--2---:R-:W-:-:S13]  /*d5a0*/  ISETP.NE.AND P0, PT, R6, 0x1, PT ;  /* 0x000000010600780c */ /* 0x004fda0003f05270 */
[----:B------:R-:W0:Y:S02]  /*d5b0*/  @P0 LDC.64 R4, c[0x0][0x440] ;  /* 0x00011000ff040b82 */ /* 0x000e240000000a00 */
[----:B0-----:R-:W-:Y:S01]  /*d5c0*/  @P0 IMAD.HI.U32 R0, R22, R4, RZ ;  /* 0x0000000416000227 */ /* 0x001fe200078e00ff */
[----:B------:R-:W-:-:S04]  /*d5d0*/  MOV R4, R22 ;  /* 0x0000001600047202 */ /* 0x000fc80000000f00 */
        /* <DEDUP_REMOVED lines=11> */
.L_x_12365:
[----:B0-----:R-:W-:Y:S01]  /*d690*/  IMAD R0, R18, 0x8, R17 ;  /* 0x0000000812007824 */ /* 0x001fe200078e0211 */
[----:B--2---:R-:W-:-:S04]  /*d6a0*/  SHF.L.U32 R2, R28, 0x1f, RZ ;  /* 0x0000001f1c027819 */ /* 0x004fc800000006ff */
[----:B------:R-:W0:Y:S02]  /*d6b0*/  SYNCS.PHASECHK.TRANS64.TRYWAIT P0, [R0+URZ+0x30840], R2 ;  /* 0x03084002000075a7 */ /* 0x000e24000800017f */
[----:B0-----:R-:W-:Y:S05]  /*d6c0*/  @!P0 BRA `(.L_x_12366) ;  /* 0x00000040000c8947 */ /* 0x001fea0003800000 */
.L_x_12458:
[----:B------:R-:W2:Y:S02]  /*d6d0*/  S2R R3, SR_TID.X ;  /* 0x0000000000037919 */ /* 0x000ea40000002100 */
[----:B--2---:R-:W-:-:S04]  /*d6e0*/  LOP3.LUT R3, R3, 0x7f, RZ, 0xc0, !PT ;  /* 0x0000007f03037812 */ /* 0x004fc800078ec0ff */
[----:B------:R-:W-:-:S13]  /*d6f0*/  ISETP.NE.AND P0, PT, R3, RZ, PT ;  /* 0x000000ff0300720c */ /* 0x000fda0003f05270 */
[----:B------:R-:W-:Y:S05]  /*d700*/  @P0 BRA `(.L_x_12367) ;  /* 0x00000000001c0947 */ /* 0x000fea0003800000 */
[----:B------:R-:W2:Y:S01]  /*d710*/  S2R R3, SR_TID.X ;  /* 0x0000000000037919 */ /* 0x000ea20000002100 */
[----:B0-----:R-:W-:-:S04]  /*d720*/  IMAD.MOV.U32 R2, RZ, RZ, 0x6000 ;  /* 0x00006000ff027424 */ /* 0x001fc800078e00ff */
[----:B------:R3:W-:Y:S01]  /*d730*/  SYNCS.ARRIVE.TRANS64 RZ, [R0+URZ+0x30830], R2 ;  /* 0x0308300200ff79a7 */ /* 0x0007e2000800003f */
[----:B--2---:R-:W-:-:S04]  /*d740*/  LOP3.LUT R3, R3, 0x1f, RZ, 0xc0, !PT ;  /* 0x0000001f03037812 */ /* 0x004fc800078ec0ff */
[----:B------:R-:W-:-:S13]  /*d750*/  ISETP.NE.AND P0, PT, R3, RZ, PT ;  /* 0x000000ff0300720c */ /* 0x000fda0003f05270 */
[----:B---3--:R-:W-:Y:S05]  /*d760*/  @!P0 BRA `(.L_x_12367) ;  /* 0x0000000000048947 */ /* 0x008fea0003800000 */
[----:B------:R-:W-:Y:S01]  /*d770*/  BPT.TRAP 0x1 ;  /* 0x000000040000795c */ /* 0x000fe20000300000 */
.L_x_12367:
[----:B------:R-:W-:Y:S01]  /*d780*/  R2UR UR9, R0 ;  /* 0x00000000000972ca */ /* 0x000fe200000e0000 */
[----:B0-----:R-:W-:Y:S01]  /*d790*/  IMAD R0, R18, 0x6000, R17 ;  /* 0x0000600012007824 */ /* 0x001fe200078e0211 */
[----:B------:R-:W-:Y:S01]  /*d7a0*/  R2UR UR11, R22 ;  /* 0x00000000160b72ca */ /* 0x000fe200000e0000 */
[----:B------:R-:W-:Y:S01]  /*d7b0*/  UIADD3 UR6, UP0, UR40, 0x370, URZ ;  /* 0x0000037028067890 */ /* 0x000fe2000ff1e03f */
[----:B------:R-:W-:Y:S01]  /*d7c0*/  R2UR UR4, R26 ;  /* 0x000000001a0472ca */ /* 0x000fe200000e0000 */
[----:B------:R-:W-:Y:S01]  /*d7d0*/  UMOV UR5, 0x14f00000 ;  /* 0x14f0000000057882 */ /* 0x000fe20000000000 */
[----:B------:R-:W-:Y:S01]  /*d7e0*/  R2UR UR8, R0 ;  /* 0x00000000000872ca */ /* 0x000fe200000e0000 */
[----:B------:R-:W-:Y:S01]  /*d7f0*/  UIADD3.X UR7, URZ, UR41, URZ, UP0, !UPT ;  /* 0x000000293f077290 */ /* 0x000fe200087fe43f */
[----:B------:R-:W-:Y:S01]  /*d800*/  R2UR UR12, R16 ;  /* 0x00000000100c72ca */ /* 0x000fe200000e0000 */
[----:B------:R-:W-:Y:S01]  /*d810*/  UMOV UR10, URZ ;  /* 0x0000003f000a7c82 */ /* 0x000fe20008000000 */
[----:B-----5:R-:W-:-:S02]  /*d820*/  R2UR UR13, R19 ;  /* 0x00000000130d72ca */ /* 0x020fc400000e0000 */
[----:B------:R-:W-:Y:S01]  /*d830*/  PLOP3.LUT P0, PT, PT, PT, PT, 0x80, 0x0 ;  /* 0x000000000000781c */ /* 0x000fe20003f0f070 */
[----:B------:R-:W-:-:S03]  /*d840*/  UIADD3 UR9, UR9, 0x30830, URZ ;  /* 0x0003083009097890 */ /* 0x000fc6000fffe03f */
[----:B------:R-:W-:Y:S01]  /*d850*/  P2R R0, PR, RZ, 0x1 ;  /* 0x00000001ff007803 */ /* 0x000fe20000000000 */
[----:B------:R-:W-:Y:S02]  /*d860*/  UIMAD UR11, UR11, 0xc0, UR4 ;  /* 0x000000c00b0b78a4 */ /* 0x000fe4000f8e0204 */
[----:B------:R-:W-:Y:S01]  /*d870*/  UIADD3 UR8, UR8, 0x12400, URZ ;  /* 0x0001240008087890 */ /* 0x000fe2000fffe03f */
[----:B------:R-:W-:Y:S01]  /*d880*/  UMOV UR4, 0x0 ;  /* 0x0000000000047882 */ /* 0x000fe20000000000 */
[----:B------:R2:W-:Y:S07]  /*d890*/  STL [R1], R0 ;  /* 0x0000000001007387 */ /* 0x0005ee0000100800 */
[----:B------:R2:W-:Y:S01]  /*d8a0*/  UTMALDG.4D [UR8], [UR6], desc[UR4] ;  /* 0x00000408060075b4 */ /* 0x0005e20008019000 */
[----:B------:R-:W-:-:S02]  /*d8b0*/  NOP ;  /* 0x0000000000007918 */ /* 0x000fc40000000000 */
.L_x_12363:
[----:B------:R-:W3:Y:S04]  /*d8c0*/  LDL.LU R4, [R1+0x10] ;  /* 0x0000100001047983 */ /* 0x000ee80000300800 */
[----:B------:R-:W4:Y:S04]  /*d8d0*/  LDL.LU R6, [R1+0xc] ;  /* 0x00000c0001067983 */ /* 0x000f280000300800 */
[----:B------:R-:W5:Y:S01]  /*d8e0*/  LDL.LU R3, [R1+0x20] ;  /* 0x0000200001037983 */ /* 0x000f620000300800 */
[----:B------:R-:W-:Y:S05]  /*d8f0*/  WARPSYNC.ALL ;  /* 0x0000000000007948 */ /* 0x000fea0003800000 */
[----:B--2---:R-:W-:Y:S01]  /*d900*/  ULDC.64 UR6, c[0x0][0xa00] ;  /* 0x0002800000067ab9 */ /* 0x004fe20000000a00 */
[----:B------:R-:W-:Y:S01]  /*d910*/  ULDC.64 UR4, c[0x0][0x298] ;  /* 0x0000a60000047ab9 */ /* 0x000fe20000000a00 */
[----:B0-----:R-:W-:Y:S01]  /*d920*/  VIADD R0, R17, 0xc400 ;  /* 0x0000c40011007836 */ /* 0x001fe20000000000 */
        /* <DEDUP_REMOVED lines=25> */
[----:B------:R-:W-:Y:S01]  /*dac0*/  MOV R12, 0x1 ;  /* 0x00000001000c7802 */ /* 0x000fe20000000f00 */
[----:B-1----:R-:W-:Y:S02]  /*dad0*/  IMAD.U32 R7, RZ, RZ, UR9 ;  /* 0x00000009ff077e24 */ /* 0x002fe4000f8e00ff */
[----:B------:R-:W-:-:S02]  /*dae0*/  IMAD.U32 R10, RZ, RZ, UR4 ;  /* 0x00000004ff0a7e24 */ /* 0x000fc4000f8e00ff */
[----:B------:R-:W-:Y:S02]  /*daf0*/  IMAD.U32 R11, RZ, RZ, UR5 ;  /* 0x00000005ff0b7e24 */ /* 0x000fe4000f8e00ff */
[----:B------:R-:W-:Y:S02]  /*db00*/  IMAD.MOV.U32 R8, RZ, RZ, 0x70 ;  /* 0x00000070ff087424 */ /* 0x000fe400078e00ff */
[----:B------:R-:W-:-:S07]  /*db10*/  IMAD.MOV.U32 R13, RZ, RZ, RZ ;  /* 0x000000ffff0d7224 */ /* 0x000fce00078e00ff */
[----:B------:R-:W-:-:S07]  /*db20*/  LEPC R20, `(.L_x_12369) ;  /* 0x000000001014794e */ /* 0x000fce0000000000 */
[----:B0-----:R-:W-:Y:S05]  /*db30*/  CALL.ABS.NOINC R2 ;  /* 0x0000000002007343 */ /* 0x001fea0003c00000 */
.L_x_12369:
[----:B------:R-:W-:Y:S05]  /*db40*/  BSYNC B6 ;  /* 0x0000000000067941 */ /* 0x000fea0003800000 */
.L_x_12368:
[----:B------:R-:W2:Y:S01]  /*db50*/  LDL.LU R20, [R1+0x10] ;  /* 0x0000100001147983 */ /* 0x000ea20000300800 */
[----:B------:R-:W3:Y:S01]  /*db60*/  LDC R9, c[0x0][0x448] ;  /* 0x00011200ff097b82 */ /* 0x000ee20000000800 */
[----:B------:R-:W-:Y:S01]  /*db70*/  ULDC.64 UR4, c[0x0][0x2d8] ;  /* 0x0000b60000047ab9 */ /* 0x000fe20000000a00 */
[----:B------:R-:W-:Y:S01]  /*db80*/  ULDC.64 UR6, c[0x0][0x2e0] ;  /* 0x0000b80000067ab9 */ /* 0x000fe20000000a00 */
[----:B0-----:R-:W2:Y:S01]  /*db90*/  LDL.LU.64 R2, [R1+0x28] ;  /* 0x0000280001027983 */ /* 0x001ea20000300a00 */
[----:B------:R-:W-:-:S03]  /*dba0*/  ULDC.64 UR8, c[0x0][0x280] ;  /* 0x0000a00000087ab9 */ /* 0x000fc60000000a00 */
[----:B------:R-:W4:Y:S04]  /*dbb0*/  LDL.LU R21, [R1+0x20] ;  /* 0x0000200001157983 */ /* 0x000f280000300800 */
[----:B------:R-:W4:Y:S04]  /*dbc0*/  LDL.LU R4, [R1+0xc] ;  /* 0x00000c0001047983 */ /* 0x000f280000300800 */
[----:B------:R0:W5:Y:S01]  /*dbd0*/  LDL R10, [R1+0x8] ;  /* 0x00000800010a7983 */ /* 0x0001620000100800 */
[----:B---3--:R-:W-:-:S13]  /*dbe0*/  ISETP.NE.AND P0, PT, R9, 0x1, PT ;  /* 0x000000010900780c */ /* 0x008fda0003f05270 */
[----:B------:R-:W3:Y:S08]  /*dbf0*/  @P0 LDC R5, c[0x0][0x450] ;  /* 0x00011400ff050b82 */ /* 0x000ef00000000800 */
[----:B------:R-:W0:Y:S01]  /*dc00*/  @P0 LDC R8, c[0x0][0x450] ;  /* 0x00011400ff080b82 */ /* 0x000e220000000800 */
[----:B------:R-:W0:Y:S01]  /*dc10*/  S2R R11, SR_TID.X ;  /* 0x00000000000b7919 */ /* 0x000e220000002100 */
[----:B--2---:R-:W-:-:S02]  /*dc20*/  IMAD.MOV.U32 R3, RZ, RZ, R20 ;  /* 0x000000ffff037224 */ /* 0x004fc400078e0014 */
        /* <DEDUP_REMOVED lines=13> */
[----:B------:R-:W-:-:S05]  /*dd00*/  LOP3.LUT R20, R21, 0x70, R20, 0xf8, !PT ;  /* 0x0000007015147812 */ /* 0x000fca00078ef814 */
[----:B------:R-:W-:-:S04]  /*dd10*/  IMAD R6, R25, 0xc0, R20 ;  /* 0x000000c019067824 */ /* 0x000fc800078e0214 */
[----:B----4-:R-:W-:-:S04]  /*dd20*/  @P0 IMAD.HI.U32 R0, R6, R4, RZ ;  /* 0x0000000406000227 */ /* 0x010fc800078e00ff */
[----:B------:R-:W-:Y:S01]  /*dd30*/  IMAD.MOV.U32 R4, RZ, RZ, R6 ;  /* 0x000000ffff047224 */ /* 0x000fe200078e0006 */
[----:B---3--:R-:W-:-:S04]  /*dd40*/  @P0 SHF.R.U32.HI R4, RZ, R5, R0 ;  /* 0x00000005ff040219 */ /* 0x008fc80000011600 */
[----:B------:R-:W-:-:S05]  /*dd50*/  SHF.R.S32.HI R0, RZ, 0x1f, R4 ;  /* 0x0000001fff007819 */ /* 0x000fca0000011404 */
[----:B------:R-:W-:-:S04]  /*dd60*/  IMAD R0, R0, UR4, RZ ;  /* 0x0000000400007c24 */ /* 0x000fc8000f8e02ff */
[C---:B-1----:R-:W-:Y:S02]  /*dd70*/  IMAD R7, R4.reuse, UR5, R0 ;  /* 0x0000000504077c24 */ /* 0x042fe4000f8e0200 */
[----:B------:R-:W-:Y:S02]  /*dd80*/  IMAD.MOV R0, RZ, RZ, -R4 ;  /* 0x000000ffff007224 */ /* 0x000fe400078e0a04 */
[----:B------:R-:W-:-:S04]  /*dd90*/  IMAD.WIDE.U32 R4, R4, UR4, R2 ;  /* 0x0000000404047c25 */ /* 0x000fc8000f8e0002 */
[----:B------:R-:W-:Y:S01]  /*dda0*/  IMAD R0, R9, R0, R6 ;  /* 0x0000000009007224 */ /* 0x000fe200078e0206 */
[----:B------:R-:W-:-:S04]  /*ddb0*/  IADD3 R5, R5, R7, RZ ;  /* 0x0000000705057210 */ /* 0x000fc80007ffe0ff */
[----:B------:R-:W-:-:S05]  /*ddc0*/  SHF.R.S32.HI R7, RZ, 0x1f, R0 ;  /* 0x0000001fff077819 */ /* 0x000fca0000011400 */
[----:B------:R-:W-:Y:S02]  /*ddd0*/  IMAD R7, R7, UR6, RZ ;  /* 0x0000000607077c24 */ /* 0x000fe4000f8e02ff */
[----:B------:R-:W-:-:S04]  /*dde0*/  IMAD.WIDE.U32 R4, R0, UR6, R4 ;  /* 0x0000000600047c25 */ /* 0x000fc8000f8e0004 */
[----:B------:R-:W-:-:S04]  /*ddf0*/  IMAD R7, R0, UR7, R7 ;  /* 0x0000000700077c24 */ /* 0x000fc8000f8e0207 */
[----:B------:R-:W-:Y:S02]  /*de00*/  IMAD.IADD R5, R5, 0x1, R7 ;  /* 0x0000000105057824 */ /* 0x000fe400078e0207 */
[----:B------:R-:W1:Y:S01]  /*de10*/  @P0 LDC R7, c[0x0][0x44c] ;  /* 0x00011300ff070b82 */ /* 0x000e620000000800 */
[----:B------:R-:W-:-:S04]  /*de20*/  LEA R0, P1, R4, UR8, 0x1 ;  /* 0x0000000804007c11 */ /* 0x000fc8000f8208ff */
[----:B------:R-:W-:Y:S01]  /*de30*/  LEA.HI.X R4, R4, UR9, R5, 0x1, P1 ;  /* 0x0000000904047c11 */ /* 0x000fe200088f0c05 */
[----:B------:R-:W-:-:S04]  /*de40*/  VIADD R5, R6, 0x80 ;  /* 0x0000008006057836 */ /* 0x000fc80000000000 */
[----:B------:R-:W-:Y:S02]  /*de50*/  IMAD.MOV.U32 R6, RZ, RZ, R5 ;  /* 0x000000ffff067224 */ /* 0x000fe400078e0005 */
[----:B-1----:R-:W-:-:S05]  /*de60*/  @P0 IMAD.HI.U32 R7, R5, R7, RZ ;  /* 0x0000000705070227 */ /* 0x002fca00078e00ff */
[----:B0-----:R-:W-:-:S05]  /*de70*/  @P0 SHF.R.U32.HI R6, RZ, R8, R7 ;  /* 0x00000008ff060219 */ /* 0x001fca0000011607 */
[----:B------:R-:W-:-:S04]  /*de80*/  IMAD.MOV R7, RZ, RZ, -R6 ;  /* 0x000000ffff077224 */ /* 0x000fc800078e0a06 */
[----:B------:R-:W-:Y:S01]  /*de90*/  IMAD R5, R9, R7, R5 ;  /* 0x0000000709057224 */ /* 0x000fe200078e0205 */
[----:B------:R-:W-:Y:S01]  /*dea0*/  SHF.R.S32.HI R7, RZ, 0x1f, R6 ;  /* 0x0000001fff077819 */ /* 0x000fe20000011406 */
[----:B------:R-:W-:-:S04]  /*deb0*/  IMAD.WIDE.U32 R2, R6, UR4, R2 ;  /* 0x0000000406027c25 */ /* 0x000fc8000f8e0002 */
[----:B------:R-:W-:Y:S01]  /*dec0*/  IMAD R7, R7, UR4, RZ ;  /* 0x0000000407077c24 */ /* 0x000fe2000f8e02ff */
[----:B------:R-:W-:-:S03]  /*ded0*/  ULDC UR4, c[0x0][0x2b8] ;  /* 0x0000ae0000047ab9 */ /* 0x000fc60000000800 */
[----:B------:R-:W-:Y:S01]  /*dee0*/  IMAD R7, R6, UR5, R7 ;  /* 0x0000000506077c24 */ /* 0x000fe2000f8e0207 */
[----:B------:R-:W-:Y:S01]  /*def0*/  SHF.R.S32.HI R6, RZ, 0x1f, R5 ;  /* 0x0000001fff067819 */ /* 0x000fe20000011405 */
[----:B------:R-:W-:Y:S02]  /*df00*/  IMAD.SHL.U32 R20, R11, 0x8, RZ ;  /* 0x000000080b147824 */ /* 0x000fe400078e00ff */
[----:B------:R-:W-:Y:S02]  /*df10*/  IMAD.IADD R3, R3, 0x1, R7 ;  /* 0x0000000103037824 */ /* 0x000fe400078e0207 */
[----:B------:R-:W-:Y:S02]  /*df20*/  IMAD R6, R6, UR6, RZ ;  /* 0x0000000606067c24 */ /* 0x000fe4000f8e02ff */
[----:B------:R-:W-:Y:S01]  /*df30*/  IMAD.WIDE.U32 R2, R5, UR6, R2 ;  /* 0x0000000605027c25 */ /* 0x000fe2000f8e0002 */
[----:B------:R-:W-:-:S03]  /*df40*/  LOP3.LUT R20, R20, 0x38, RZ, 0xc0, !PT ;  /* 0x0000003814147812 */ /* 0x000fc600078ec0ff */
[----:B------:R-:W-:Y:S01]  /*df50*/  IMAD R6, R5, UR7, R6 ;  /* 0x0000000705067c24 */ /* 0x000fe2000f8e0206 */
[----:B------:R-:W-:Y:S02]  /*df60*/  LEA R5, P1, R2, UR8, 0x1 ;  /* 0x0000000802057c11 */ /* 0x000fe4000f8208ff */
[----:B------:R-:W-:Y:S02]  /*df70*/  ISETP.GE.AND P0, PT, R20, UR4, PT ;  /* 0x0000000414007c0c */ /* 0x000fe4000bf06270 */
[----:B------:R-:W-:Y:S01]  /*df80*/  IADD3 R6, R3, R6, RZ ;  /* 0x0000000603067210 */ /* 0x000fe20007ffe0ff */
[----:B------:R-:W-:Y:S01]  /*df90*/  UMOV UR4, 0xffffffff ;  /* 0xffffffff00047882 */ /* 0x000fe20000000000 */
[----:B------:R-:W-:Y:S02]  /*dfa0*/  LOP3.LUT R21, R11, 0x7f, RZ, 0xc0, !PT ;  /* 0x0000007f0b157812 */ /* 0x000fe400078ec0ff */
[----:B------:R-:W-:Y:S02]  /*dfb0*/  LEA.HI.X R2, R2, UR9, R6, 0x1, P1 ;  /* 0x0000000902027c11 */ /* 0x000fe400088f0c06 */
[----:B------:R-:W-:Y:S01]  /*dfc0*/  SHF.R.U32.HI R21, RZ, 0x3, R21 ;  /* 0x00000003ff157819 */ /* 0x000fe20000011615 */
[----:B------:R-:W-:Y:S06]  /*dfd0*/  BRA.DIV UR4, `(.L_x_12370) ;  /* 0x0000003604dc7947 */ /* 0x000fec000b800000 */
[----:B------:R-:W2:Y:S01]  /*dfe0*/  LDL.LU R6, [R1+0x30] ;  /* 0x0000300001067983 */ /* 0x000ea20000300800 */
[----:B------:R-:W-:-:S03]  /*dff0*/  IMAD R25, R25, 0xc0, R21 ;  /* 0x000000c019197824 */ /* 0x000fc600078e0215 */
[----:B------:R-:W0:Y:S04]  /*e000*/  SHFL.IDX PT, R7, R0, RZ, 0x181f ;  /* 0x00181fff00077589 */ /* 0x000e2800000e0000 */
[----:B------:R-:W-:Y:S01]  /*e010*/  SHFL.IDX PT, R8, R5, RZ, 0x181f ;  /* 0x00181fff05087589 */ /* 0x000fe200000e0000 */
        /* <DEDUP_REMOVED lines=8> */
[----:B-----5:R0:W-:Y:S02]  /*e0a0*/  @!P1 LDGSTS.E.BYPASS.LTC128B.128 [R10+0xc400], desc[UR38][R6.64], !P0 ;  /* 0x0c400000060a9fae */ /* 0x0201e4000c101d66 */
[----:B0-----:R-:W-:Y:S02]  /*e0b0*/  VIADD R6, R25, 0x10 ;  /* 0x0000001019067836 */ /* 0x001fe40000000000 */
        /* <DEDUP_REMOVED lines=8> */
[----:B------:R0:W-:Y:S02]  /*e140*/  @!P1 LDGSTS.E.BYPASS.LTC128B.128 [R10+0xcc00], desc[UR38][R6.64], !P0 ;  /* 0x0cc00000060a9fae */ /* 0x0001e4000c101d66 */
        /* <DEDUP_REMOVED lines=14> */
[----:B0-----:R-:W-:-:S04]  /*e230*/  @!P1 LEA R7, P2, R20, R7, 0x1 ;  /* 0x0000000714079211 */ /* 0x001fc800078408ff */
[----:B-1----:R-:W-:-:S04]  /*e240*/  @!P1 IADD3.X R6, RZ, R6, RZ, P2, !PT ;  /* 0x00000006ff069210 */ /* 0x002fc800017fe4ff */
        /* <DEDUP_REMOVED lines=34> */
[----:B------:R0:W-:Y:S04]  /*e470*/  @!P1 LDGSTS.E.BYPASS.LTC128B.128 [R10+0xf400], desc[UR38][R6.64], !P0 ;  /* 0x0f400000060a9fae */ /* 0x0001e8000c101d66 */
[----:B0-----:R0:W1:Y:S02]  /*e480*/  SHFL.IDX PT, R6, R0, 0x7, 0x181f ;  /* 0x00f81f0000067f89 */ /* 0x00106400000e0000 */
[----:B0-----:R-:W-:-:S04]  /*e490*/  IADD3 R0, R25, 0x80, RZ ;  /* 0x0000008019007810 */ /* 0x001fc80007ffe0ff */
[----:B------:R-:W-:Y:S01]  /*e4a0*/  ISETP.GE.AND P2, PT, R0, R3, PT ;  /* 0x000000030000720c */ /* 0x000fe20003f46270 */
[----:B------:R-:W-:-:S05]  /*e4b0*/  VIADD R0, R25, 0x70 ;  /* 0x0000007019007836 */ /* 0x000fca0000000000 */
[----:B------:R-:W-:Y:S02]  /*e4c0*/  ISETP.GE.AND P1, PT, R0, R3, PT ;  /* 0x000000030000720c */ /* 0x000fe40003f26270 */
[----:B------:R-:W0:Y:S11]  /*e4d0*/  SHFL.IDX PT, R0, R2, RZ, 0x181f ;  /* 0x00181fff02007589 */ /* 0x000e3600000e0000 */
[----:B-1----:R-:W-:-:S05]  /*e4e0*/  @!P1 LEA R6, P3, R20, R6, 0x1 ;  /* 0x0000000614069211 */ /* 0x002fca00078608ff */
[----:B------:R-:W-:-:S04]  /*e4f0*/  @!P1 IMAD.X R4, RZ, RZ, R4, P3 ;  /* 0x000000ffff049224 */ /* 0x000fc800018e0604 */
[----:B------:R-:W-:-:S05]  /*e500*/  @!P1 IMAD.MOV.U32 R7, RZ, RZ, R4 ;  /* 0x000000ffff079224 */ /* 0x000fca00078e0004 */
[----:B------:R1:W-:Y:S02]  /*e510*/  @!P1 LDGSTS.E.BYPASS.LTC128B.128 [R10+0xfc00], desc[UR38][R6.64], !P0 ;  /* 0x0fc00000060a9fae */ /* 0x0003e4000c101d66 */
[----:B-1----:R-:W-:-:S05]  /*e520*/  @!P2 LEA R6, P1, R20, R8, 0x1 ;  /* 0x000000081406a211 */ /* 0x002fca00078208ff */
[----:B0-----:R-:W-:-:S04]  /*e530*/  @!P2 IMAD.X R0, RZ, RZ, R0, P1 ;  /* 0x000000ffff00a224 */ /* 0x001fc800008e0600 */
[----:B------:R-:W-:Y:S02]  /*e540*/  @!P2 IMAD.MOV.U32 R7, RZ, RZ, R0 ;  /* 0x000000ffff07a224 */ /* 0x000fe400078e0000 */
[----:B------:R-:W-:-:S03]  /*e550*/  VIADD R0, R25, 0x90 ;  /* 0x0000009019007836 */ /* 0x000fc60000000000 */
[----:B------:R0:W-:Y:S02]  /*e560*/  @!P2 LDGSTS.E.BYPASS.LTC128B.128 [R10+0x10400], desc[UR38][R6.64], !P0 ;  /* 0x10400000060aafae */ /* 0x0001e4000c101d66 */
[----:B------:R-:W-:Y:S02]  /*e570*/  ISETP.GE.AND P1, PT, R0, R3, PT ;  /* 0x000000030000720c */ /* 0x000fe40003f26270 */
[----:B------:R-:W-:Y:S04]  /*e580*/  SHFL.IDX PT, R0, R2, 0x1, 0x181f ;  /* 0x00381f0002007f89 */ /* 0x000fe800000e0000 */
[----:B0-----:R-:W0:Y:S07]  /*e590*/  SHFL.IDX PT, R6, R5, 0x1, 0x181f ;  /* 0x00381f0005067f89 */ /* 0x001e2e00000e0000 */
[----:B0-----:R-:W-:-:S04]  /*e5a0*/  @!P1 LEA R6, P2, R20, R6, 0x1 ;  /* 0x0000000614069211 */ /* 0x001fc800078408ff */
[----:B------:R-:W-:-:S05]  /*e5b0*/  @!P1 IADD3.X R0, RZ, R0, RZ, P2, !PT ;  /* 0x00000000ff009210 */ /* 0x000fca00017fe4ff */
[----:B------:R-:W-:Y:S02]  /*e5c0*/  @!P1 IMAD.MOV.U32 R7, RZ, RZ, R0 ;  /* 0x000000ffff079224 */ /* 0x000fe400078e0000 */
[----:B------:R-:W-:-:S03]  /*e5d0*/  VIADD R0, R25, 0xa0 ;  /* 0x000000a019007836 */ /* 0x000fc60000000000 */
[----:B------:R0:W-:Y:S02]  /*e5e0*/  @!P1 LDGSTS.E.BYPASS.LTC128B.128 [R10+0x10c00], desc[UR38][R6.64], !P0 ;  /* 0x10c00000060a9fae */ /* 0x0001e4000c101d66 */
[----:B------:R-:W-:Y:S02]  /*e5f0*/  ISETP.GE.AND P1, PT, R0, R3, PT ;  /* 0x000000030000720c */ /* 0x000fe40003f26270 */
[----:B------:R-:W-:Y:S04]  /*e600*/  SHFL.IDX PT, R0, R2, 0x2, 0x181f ;  /* 0x00581f0002007f89 */ /* 0x000fe800000e0000 */
[----:B0-----:R-:W0:Y:S07]  /*e610*/  SHFL.IDX PT, R6, R5, 0x2, 0x181f ;  /* 0x00581f0005067f89 */ /* 0x001e2e00000e0000 */
[----:B0-----:R-:W-:-:S05]  /*e620*/  @!P1 LEA R6, P2, R20, R6, 0x1 ;  /* 0x0000000614069211 */ /* 0x001fca00078408ff */
[----:B------:R-:W-:-:S04]  /*e630*/  @!P1 IMAD.X R0, RZ, RZ, R0, P2 ;  /* 0x000000ffff009224 */ /* 0x000fc800010e0600 */
[----:B------:R-:W-:Y:S02]  /*e640*/  @!P1 IMAD.MOV.U32 R7, RZ, RZ, R0 ;  /* 0x000000ffff079224 */ /* 0x000fe400078e0000 */
[----:B------:R0:W1:Y:S04]  /*e650*/  SHFL.IDX PT, R0, R2, 0x3, 0x181f ;  /* 0x00781f0002007f89 */ /* 0x00006800000e0000 */
[----:B------:R0:W-:Y:S04]  /*e660*/  @!P1 LDGSTS.E.BYPASS.LTC128B.128 [R10+0x11400], desc[UR38][R6.64], !P0 ;  /* 0x11400000060a9fae */ /* 0x0001e8000c101d66 */
[----:B------:R0:W2:Y:S02]  /*e670*/  SHFL.IDX PT, R2, R5, 0x3, 0x181f ;  /* 0x00781f0005027f89 */ /* 0x0000a400000e0000 */
.L_x_12483:
[----:B------:R-:W-:Y:S01]  /*e680*/  VIADD R25, R25, 0xb0 ;  /* 0x000000b019197836 */ /* 0x000fe20000000000 */
[----:B------:R-:W-:-:S04]  /*e690*/  IADD3 R8, R17, 0x30800, RZ ;  /* 0x0003080011087810 */ /* 0x000fc80007ffe0ff */
[----:B------:R-:W-:-:S13]  /*e6a0*/  ISETP.GE.AND P1, PT, R25, R3, PT ;  /* 0x000000031900720c */ /* 0x000fda0003f26270 */
[----:B0-2---:R-:W-:-:S05]  /*e6b0*/  @!P1 LEA R2, P2, R20, R2, 0x1 ;  /* 0x0000000214029211 */ /* 0x005fca00078408ff */
[----:B-1----:R-:W-:-:S05]  /*e6c0*/  @!P1 IMAD.X R3, RZ, RZ, R0, P2 ;  /* 0x000000ffff039224 */ /* 0x002fca00010e0600 */
[----:B------:R-:W-:Y:S01]  /*e6d0*/  @!PT LDS RZ, [RZ] ;  /* 0x00000000fffff984 */ /* 0x000fe20000000800 */
[----:B------:R-:W-:Y:S01]  /*e6e0*/  @!PT LDS RZ, [RZ] ;  /* 0x00000000fffff984 */ /* 0x000fe20000000800 */
[----:B------:R-:W-:Y:S01]  /*e6f0*/  @!PT LDS RZ, [RZ] ;  /* 0x00000000fffff984 */ /* 0x000fe20000000800 */
[----:B------:R0:W-:Y:S01]  /*e700*/  @!P1 LDGSTS.E.BYPASS.LTC128B.128 [R10+0x11c00], desc[UR38][R2.64], !P0 ;  /* 0x11c00000020a9fae */ /* 0x0001e2000c101d66 */
[----:B------:R-:W-:Y:S01]  /*e710*/  PLOP3.LUT P0, PT, PT, PT, PT, 0x80, 0x0 ;  /* 0x000000000000781c */ /* 0x000fe20003f0f070 */
[----:B------:R-:W-:-:S12]  /*e720*/  NOP ;  /* 0x0000000000007918 */ /* 0x000fd80000000000 */
.L_x_12371:
        /* <DEDUP_REMOVED lines=18> */
.L_x_12484:
[----:B------:R-:W-:Y:S05]  /*e850*/  BSYNC B0 ;  /* 0x0000000000007941 */ /* 0x000fea0003800000 */
.L_x_12372:
[----:B------:R-:W0:Y:S04]  /*e860*/  LDL R2, [R1+0x1c] ;  /* 0x00001c0001027983 */ /* 0x000e280000100800 */
[----:B------:R-:W2:Y:S01]  /*e870*/  LDL R3, [R1+0x4] ;  /* 0x0000040001037983 */ /* 0x000ea20000100800 */
[----:B------:R-:W-:Y:S01]  /*e880*/  BSSY B0, `(.L_x_12374) ;  /* 0x0000175000007945 */ /* 0x000fe20003800000 */
[----:B0-----:R-:W-:-:S05]  /*e890*/  VIADD R0, R2, 0xfffffffe ;  /* 0xfffffffe02007836 */ /* 0x001fca0000000000 */
        /* <DEDUP_REMOVED lines=17> */
[----:B------:R-:W-:Y:S01]  /*e9b0*/  IADD3 R6, R18, 0x1, RZ ;  /* 0x0000000112067810 */ /* 0x000fe20007ffe0ff */
[----:B------:R-:W-:Y:S03]  /*e9c0*/  BSSY B1, `(.L_x_12378) ;  /* 0x000006f000017945 */ /* 0x000fe60003800000 */
        /* <DEDUP_REMOVED lines=28> */
.L_x_12380:
[----:B0-----:R-:W-:Y:S01]  /*eb90*/  IMAD R4, R6, 0x8, R17 ;  /* 0x0000000806047824 */ /* 0x001fe200078e0211 */
[----:B------:R-:W-:Y:S01]  /*eba0*/  SHF.L.U32 R2, R10, 0x1f, RZ ;  /* 0x0000001f0a027819 */ /* 0x000fe200000006ff */
[----:B------:R-:W-:Y:S03]  /*ebb0*/  BSSY B3, `(.L_x_12381) ;  /* 0x0000003000037945 */ /* 0x000fe60003800000 */
[----:B------:R-:W0:Y:S02]  /*ebc0*/  SYNCS.PHASECHK.TRANS64.TRYWAIT P0, [R4+URZ+0x30840], R2 ;  /* 0x03084002040075a7 */ /* 0x000e24000800017f */
[----:B0-----:R-:W-:Y:S05]  /*ebd0*/  @!P0 BRA `(.L_x_12382) ;  /* 0x0000003800d88947 */ /* 0x001fea0003800000 */
.L_x_12485:
[----:B------:R-:W-:Y:S05]  /*ebe0*/  BSYNC B3 ;  /* 0x0000000000037941 */ /* 0x000fea0003800000 */
.L_x_12381:
[----:B------:R-:W1:Y:S01]  /*ebf0*/  S2R R3, SR_TID.X ;  /* 0x0000000000037919 */ /* 0x000e620000002100 */
[----:B------:R-:W-:Y:S01]  /*ec00*/  BSSY B3, `(.L_x_12383) ;  /* 0x000000b000037945 */ /* 0x000fe20003800000 */
        /* <DEDUP_REMOVED lines=10> */
.L_x_12384:
[----:B------:R-:W-:Y:S05]  /*ecb0*/  BSYNC B3 ;  /* 0x0000000000037941 */ /* 0x000fea0003800000 */
.L_x_12383:
[----:B------:R-:W-:Y:S01]  /*ecc0*/  MOV R11, RZ ;  /* 0x000000ff000b7202 */ /* 0x000fe20000000f00 */
[----:B------:R-:W-:Y:S01]  /*ecd0*/  IMAD R3, R6, 0x6000, R17 ;  /* 0x0000600006037824 */ /* 0x000fe200078e0211 */
[----:B------:R-:W-:Y:S01]  /*ece0*/  UIADD3 UR4, UP0, UR40, 0x370, URZ ;  /* 0x0000037028047890 */ /* 0x000fe2000ff1e03f */
[----:B------:R-:W-:Y:S01]  /*ecf0*/  PLOP3.LUT P0, PT, PT, PT, PT, 0x80, 0x0 ;  /* 0x000000000000781c */ /* 0x000fe20003f0f070 */
[----:B0-----:R-:W-:Y:S01]  /*ed00*/  VIADD R4, R4, 0x30830 ;  /* 0x0003083004047836 */ /* 0x001fe20000000000 */
[----:B------:R-:W-:Y:S01]  /*ed10*/  R2UR UR10, R11 ;  /* 0x000000000b0a72ca */ /* 0x000fe200000e0000 */
[----:B------:R-:W-:Y:S01]  /*ed20*/  VIADD R3, R3, 0x12400 ;  /* 0x0001240003037836 */ /* 0x000fe20000000000 */
[----:B------:R-:W-:Y:S01]  /*ed30*/  UIADD3.X UR5, URZ, UR41, URZ, UP0, !UPT ;  /* 0x000000293f057290 */ /* 0x000fe200087fe43f */
[----:B------:R-:W-:Y:S01]  /*ed40*/  IMAD R2, R0, 0xc0, R26 ;  /* 0x000000c000027824 */ /* 0x000fe200078e021a */
[----:B------:R-:W-:Y:S01]  /*ed50*/  UMOV UR6, 0x0 ;  /* 0x0000000000067882 */ /* 0x000fe20000000000 */
[----:B------:R-:W-:-:S10]  /*ed60*/  UMOV UR7, 0x14f00000 ;  /* 0x14f0000000077882 */ /* 0x000fd40000000000 */
.L_x_12385:
        /* <DEDUP_REMOVED lines=15> */
.L_x_12486:
[----:B------:R-:W-:Y:S05]  /*ee60*/  BSYNC B3 ;  /* 0x0000000000037941 */ /* 0x000fea0003800000 */
.L_x_12386:
[----:B------:R-:W-:Y:S01]  /*ee70*/  BSSY B3, `(.L_x_12388) ;  /* 0x000000c000037945 */ /* 0x000fe20003800000 */
[----:B------:R-:W-:Y:S02]  /*ee80*/  IMAD.MOV.U32 R12, RZ, RZ, 0x0 ;  /* 0x00000000ff0c7424 */ /* 0x000fe400078e00ff */
[----:B------:R-:W-:Y:S01]  /*ee90*/  IMAD.MOV.U32 R13, RZ, RZ, 0x14f00000 ;  /* 0x14f00000ff0d7424 */ /* 0x000fe200078e00ff */
[----:B------:R-:W-:Y:S06]  /*eea0*/  @P1 BRA `(.L_x_12389) ;  /* 0x0000000000201947 */ /* 0x000fec0003800000 */
[----:B------:R-:W1:Y:S01]  /*eeb0*/  S2R R4, SR_TID.X ;  /* 0x0000000000047919 */ /* 0x000e620000002100 */
[----:B0-----:R-:W-:Y:S01]  /*eec0*/  IMAD R2, R18, 0x8, R17 ;  /* 0x0000000812027824 */ /* 0x001fe200078e0211 */
[----:B------:R-:W-:-:S04]  /*eed0*/  MOV R3, 0x6000 ;  /* 0x0000600000037802 */ /* 0x000fc80000000f00 */
[----:B------:R2:W-:Y:S01]  /*eee0*/  SYNCS.ARRIVE.TRANS64 RZ, [R2+URZ+0x30850], R3 ;  /* 0x0308500302ff79a7 */ /* 0x0005e2000800003f */
[----:B-1----:R-:W-:-:S04]  /*eef0*/  LOP3.LUT R4, R4, 0x1f, RZ, 0xc0, !PT ;  /* 0x0000001f04047812 */ /* 0x002fc800078ec0ff */
[----:B------:R-:W-:-:S13]  /*ef00*/  ISETP.NE.AND P0, PT, R4, RZ, PT ;  /* 0x000000ff0400720c */ /* 0x000fda0003f05270 */
[----:B--2---:R-:W-:Y:S05]  /*ef10*/  @!P0 BRA `(.L_x_12389) ;  /* 0x0000000000048947 */ /* 0x004fea0003800000 */
[----:B------:R-:W-:Y:S01]  /*ef20*/  BPT.TRAP 0x1 ;  /* 0x000000040000795c */ /* 0x000fe20000300000 */
.L_x_12389:
[----:B------:R-:W-:Y:S05]  /*ef30*/  BSYNC B3 ;  /* 0x0000000000037941 */ /* 0x000fea0003800000 */
.L_x_12388:
        /* <DEDUP_REMOVED lines=11> */
.L_x_12390:
        /* <DEDUP_REMOVED lines=12> */
.L_x_12379:
[----:B------:R-:W-:Y:S05]  /*f0b0*/  BSYNC B1 ;  /* 0x0000000000017941 */ /* 0x000fea0003800000 */
.L_x_12378:
[----:B------:R-:W2:Y:S01]  /*f0c0*/  LDL.LU R0, [R1+0x1c] ;  /* 0x00001c0001007983 */ /* 0x000ea20000300800 */
[----:B------:R-:W-:Y:S01]  /*f0d0*/  MOV R28, R10 ;  /* 0x0000000a001c7202 */ /* 0x000fe20000000f00 */
[----:B------:R-:W-:Y:S02]  /*f0e0*/  IMAD.MOV.U32 R18, RZ, RZ, R6 ;  /* 0x000000ffff127224 */ /* 0x000fe400078e0006 */
[----:B--2---:R-:W-:-:S07]  /*f0f0*/  VIADD R0, R0, 0xfffffffd ;  /* 0xfffffffd00007836 */ /* 0x004fce0000000000 */
.L_x_12377:
[----:B------:R-:W-:Y:S05]  /*f100*/  BSYNC B2 ;  /* 0x0000000000027941 */ /* 0x000fea0003800000 */
.L_x_12376:
[----:B------:R-:W-:Y:S01]  /*f110*/  VIADD R7, R7, 0xfffffffe ;  /* 0xfffffffe07077836 */ /* 0x000fe20000000000 */
[----:B------:R-:W-:-:S04]  /*f120*/  LOP3.LUT R2, RZ, R9, RZ, 0x33, !PT ;  /* 0x00000009ff027212 */ /* 0x000fc800078e33ff */
[----:B------:R-:W-:-:S13]  /*f130*/  ISETP.NE.AND P0, PT, R7, R2, PT ;  /* 0x000000020700720c */ /* 0x000fda0003f05270 */
[----:B------:R-:W-:Y:S05]  /*f140*/  @!P0 BRA `(.L_x_12375) ;  /* 0x0000000c00a08947 */ /* 0x000fea0003800000 */
[----:B------:R-:W-:-:S07]  /*f150*/  IMAD.MOV.U32 R4, RZ, RZ, R19 ;  /* 0x000000ffff047224 */ /* 0x000fce00078e0013 */
.L_x_12417:
        /* <DEDUP_REMOVED lines=22> */
[----:B------:R-:W-:-:S03]  /*f2c0*/  IMAD R4, R29, UR6, RZ ;  /* 0x000000061d047c24 */ /* 0x000fc6000f8e02ff */
[----:B------:R-:W-:Y:S01]  /*f2d0*/  IADD3 R3, -R2, RZ, RZ ;  /* 0x000000ff02037210 */ /* 0x000fe20007ffe1ff */
[----:B------:R-:W-:-:S04]  /*f2e0*/  IMAD R4, R23, UR7, R4 ;  /* 0x0000000717047c24 */ /* 0x000fc8000f8e0204 */
[----:B------:R-:W-:Y:S01]  /*f2f0*/  IMAD R9, R9, R3, R0 ;  /* 0x0000000309097224 */ /* 0x000fe200078e0200 */
[----:B------:R-:W-:-:S03]  /*f300*/  SHF.R.S32.HI R3, RZ, 0x1f, R2 ;  /* 0x0000001fff037819 */ /* 0x000fc60000011402 */
[----:B------:R-:W-:-:S04]  /*f310*/  IMAD.WIDE.U32 R2, R23, UR6, R2 ;  /* 0x0000000617027c25 */ /* 0x000fc8000f8e0002 */
[----:B------:R-:W-:Y:S01]  /*f320*/  IMAD.IADD R3, R4, 0x1, R3 ;  /* 0x0000000104037824 */ /* 0x000fe200078e0203 */
[----:B------:R-:W-:-:S04]  /*f330*/  LEA R4, P0, R2, UR4, 0x2 ;  /* 0x0000000402047c11 */ /* 0x000fc8000f8010ff */
[----:B------:R-:W-:-:S05]  /*f340*/  LEA.HI.X R5, R2, UR5, R3, 0x2, P0 ;  /* 0x0000000502057c11 */ /* 0x000fca00080f1403 */
[----:B------:R0:W5:Y:S04]  /*f350*/  LDG.E R4, desc[UR38][R4.64] ;  /* 0x0000002604047981 */ /* 0x000168000c1e1900 */
.L_x_12393:
[----:B------:R-:W-:Y:S01]  /*f360*/  IMAD R2, R6, 0x8, R17 ;  /* 0x0000000806027824 */ /* 0x000fe200078e0211 */
[----:B------:R-:W-:Y:S01]  /*f370*/  SHF.L.U32 R3, R7, 0x1f, RZ ;  /* 0x0000001f07037819 */ /* 0x000fe200000006ff */
[----:B------:R-:W-:Y:S03]  /*f380*/  BSSY B2, `(.L_x_12394) ;  /* 0x0000003000027945 */ /* 0x000fe60003800000 */
[----:B------:R-:W1:Y:S02]  /*f390*/  SYNCS.PHASECHK.TRANS64.TRYWAIT P0, [R2+URZ+0x30840], R3 ;  /* 0x03084003020075a7 */ /* 0x000e64000800017f */
[----:B-1----:R-:W-:Y:S05]  /*f3a0*/  @!P0 BRA `(.L_x_12395) ;  /* 0x00000034000c8947 */ /* 0x002fea0003800000 */
.L_x_12487:
[----:B------:R-:W-:Y:S05]  /*f3b0*/  BSYNC B2 ;  /* 0x0000000000027941 */ /* 0x000fea0003800000 */
.L_x_12394:
        /* <DEDUP_REMOVED lines=12> */
.L_x_12397:
[----:B------:R-:W-:Y:S05]  /*f480*/  BSYNC B2 ;  /* 0x0000000000027941 */ /* 0x000fea0003800000 */
.L_x_12396:
        /* <DEDUP_REMOVED lines=8> */
[----:B------:R-:W-:Y:S01]  /*f510*/  IMAD R10, R9, 0xc0, R26 ;  /* 0x000000c0090a7824 */ /* 0x000fe200078e021a */
[----:B------:R-:W-:Y:S01]  /*f520*/  UMOV UR6, 0x0 ;  /* 0x0000000000067882 */ /* 0x000fe20000000000 */
[----:B------:R-:W-:-:S10]  /*f530*/  UMOV UR7, 0x14f00000 ;  /* 0x14f0000000077882 */ /* 0x000fd40000000000 */
.L_x_12398:
        /* <DEDUP_REMOVED lines=15> */
.L_x_12488:
[----:B------:R-:W-:Y:S05]  /*f630*/  BSYNC B2 ;  /* 0x0000000000027941 */ /* 0x000fea0003800000 */
.L_x_12399:
        /* <DEDUP_REMOVED lines=11> */
.L_x_12402:
[----:B------:R-:W-:Y:S05]  /*f6f0*/  BSYNC B2 ;  /* 0x0000000000027941 */ /* 0x000fea0003800000 */
.L_x_12401:
        /* <DEDUP_REMOVED lines=10> */
.L_x_12403:
        /* <DEDUP_REMOVED lines=10> */
[----:B------:R-:W-:Y:S01]  /*f840*/  IMAD.MOV.U32 R22, RZ, RZ, R9 ;  /* 0x000000ffff167224 */ /* 0x000fe200078e0009 */
[----:B------:R-:W-:-:S07]  /*f850*/  MOV R19, R4 ;  /* 0x0000000400137202 */ /* 0x000fce0000000f00 */
.L_x_12392:
[----:B------:R-:W-:Y:S05]  /*f860*/  BSYNC B1 ;  /* 0x0000000000017941 */ /* 0x000fea0003800000 */
.L_x_12391:
        /* <DEDUP_REMOVED lines=32> */
.L_x_12406:
[----:B------:R-:W-:Y:S01]  /*fa70*/  LEA R2, R18, R17, 0x3 ;  /* 0x0000001112027211 */ /* 0x000fe200078e18ff */
[----:B------:R-:W-:Y:S01]  /*fa80*/  BSSY B2, `(.L_x_12407) ;  /* 0x0000004000027945 */ /* 0x000fe20003800000 */
[----:B------:R-:W-:-:S04]  /*fa90*/  SHF.L.U32 R3, R28, 0x1f, RZ ;  /* 0x0000001f1c037819 */ /* 0x000fc800000006ff */
[----:B------:R-:W1:Y:S02]  /*faa0*/  SYNCS.PHASECHK.TRANS64.TRYWAIT P0, [R2+URZ+0x30840], R3 ;  /* 0x03084003020075a7 */ /* 0x000e64000800017f */
[----:B-1----:R-:W-:Y:S05]  /*fab0*/  @!P0 BRA `(.L_x_12408) ;  /* 0x0000002c00708947 */ /* 0x002fea0003800000 */
.L_x_12489:
[----:B------:R-:W-:Y:S05]  /*fac0*/  BSYNC B2 ;  /* 0x0000000000027941 */ /* 0x000fea0003800000 */
.L_x_12407:
        /* <DEDUP_REMOVED lines=12> */
.L_x_12410:
[----:B------:R-:W-:Y:S05]  /*fb90*/  BSYNC B2 ;  /* 0x0000000000027941 */ /* 0x000fea0003800000 */
.L_x_12409:
[----:B------:R-:W-:Y:S01]  /*fba0*/  IMAD.MOV.U32 R5, RZ, RZ, RZ ;  /* 0x000000ffff057224 */ /* 0x000fe200078e00ff */
[----:B------:R-:W-:Y:S01]  /*fbb0*/  UIADD3 UR4, UP0, UR40, 0x370, URZ ;  /* 0x0000037028047890 */ /* 0x000fe2000ff1e03f */
[C---:B------:R-:W-:Y:S01]  /*fbc0*/  IMAD R11, R18.reuse, 0x6000, R17 ;  /* 0x00006000120b7824 */ /* 0x040fe200078e0211 */
[----:B------:R-:W-:Y:S01]  /*fbd0*/  PLOP3.LUT P0, PT, PT, PT, PT, 0x80, 0x0 ;  /* 0x000000000000781c */ /* 0x000fe20003f0f070 */
[----:B-1----:R-:W-:Y:S01]  /*fbe0*/  IMAD R3, R18, 0x8, R8 ;  /* 0x0000000812037824 */ /* 0x002fe200078e0208 */
[----:B------:R-:W-:Y:S01]  /*fbf0*/  R2UR UR10, R5 ;  /* 0x00000000050a72ca */ /* 0x000fe200000e0000 */
[----:B------:R-:W-:Y:S01]  /*fc00*/  VIADD R11, R11, 0x12400 ;  /* 0x000124000b0b7836 */ /* 0x000fe20000000000 */
[----:B------:R-:W-:Y:S01]  /*fc10*/  UIADD3.X UR5, URZ, UR41, URZ, UP0, !UPT ;  /* 0x000000293f057290 */ /* 0x000fe200087fe43f */
[----:B------:R-:W-:Y:S01]  /*fc20*/  VIADD R3, R3, 0x30 ;  /* 0x0000003003037836 */ /* 0x000fe20000000000 */
[----:B------:R-:W-:Y:S01]  /*fc30*/  UMOV UR6, 0x0 ;  /* 0x0000000000067882 */ /* 0x000fe20000000000 */
[----:B------:R-:W-:Y:S01]  /*fc40*/  IMAD R2, R10, 0xc0, R26 ;  /* 0x000000c00a027824 */ /* 0x000fe200078e021a */
[----:B------:R-:W-:-:S09]  /*fc50*/  UMOV UR7, 0x14f00000 ;  /* 0x14f0000000077882 */ /* 0x000fd20000000000 */
.L_x_12411:
        /* <DEDUP_REMOVED lines=15> */
.L_x_12490:
[----:B------:R-:W-:Y:S05]  /*fd50*/  BSYNC B2 ;  /* 0x0000000000027941 */ /* 0x000fea0003800000 */
.L_x_12412:
[----:B------:R-:W-:Y:S01]  /*fd60*/  BSSY B2, `(.L_x_12414) ;  /* 0x000000b000027945 */ /* 0x000fe20003800000 */
[----:B0-----:R-:W-:Y:S01]  /*fd70*/  MOV R2, 0x0 ;  /* 0x0000000000027802 */ /* 0x001fe20000000f00 */
[----:B------:R-:W-:Y:S02]  /*fd80*/  IMAD.MOV.U32 R3, RZ, RZ, 0x14f00000 ;  /* 0x14f00000ff037424 */ /* 0x000fe400078e00ff */
[----:B------:R-:W-:Y:S05]  /*fd90*/  @P1 BRA `(.L_x_12415) ;  /* 0x00000000001c1947 */ /* 0x000fea0003800000 */
[----:B------:R-:W0:Y:S02]  /*fda0*/  S2R R11, SR_TID.X ;  /* 0x00000000000b7919 */ /* 0x000e240000002100 */
[----:B0-----:R-:W-:Y:S01]  /*fdb0*/  LOP3.LUT R12, R11, 0x1f, RZ, 0xc0, !PT ;  /* 0x0000001f0b0c7812 */ /* 0x001fe200078ec0ff */
[----:B------:R-:W-:-:S03]  /*fdc0*/  IMAD.MOV.U32 R11, RZ, RZ, 0x6000 ;  /* 0x00006000ff0b7424 */ /* 0x000fc600078e00ff */
[----:B------:R-:W-:Y:S01]  /*fdd0*/  ISETP.NE.AND P0, PT, R12, RZ, PT ;  /* 0x000000ff0c00720c */ /* 0x000fe20003f05270 */
[----:B------:R0:W-:-:S12]  /*fde0*/  SYNCS.ARRIVE.TRANS64 RZ, [R7+URZ+0x50], R11 ;  /* 0x0000500b07ff79a7 */ /* 0x0001d8000800003f */
[----:B0-----:R-:W-:Y:S05]  /*fdf0*/  @!P0 BRA `(.L_x_12415) ;  /* 0x0000000000048947 */ /* 0x001fea0003800000 */
[----:B------:R-:W-:Y:S01]  /*fe00*/  BPT.TRAP 0x1 ;  /* 0x000000040000795c */ /* 0x000fe20000300000 */
.L_x_12415:
[----:B------:R-:W-:Y:S05]  /*fe10*/  BSYNC B2 ;  /* 0x0000000000027941 */ /* 0x000fea0003800000 */
.L_x_12414:
        /* <DEDUP_REMOVED lines=10> */
.L_x_12416:
        /* <DEDUP_REMOVED lines=12> */
.L_x_12405:
[----:B------:R-:W-:Y:S05]  /*ff80*/  BSYNC B1 ;  /* 0x0000000000017941 */ /* 0x000fea0003800000 */
.L_x_12404:
[----:B------:R-:W2:Y:S01]  /*ff90*/  LDL R2, [R1+0x4] ;  /* 0x0000040001027983 */ /* 0x000ea20000100800 */
[----:B------:R-:W-:Y:S02]  /*ffa0*/  IADD3 R0, R0, -0x2, RZ ;  /* 0xfffffffe00007810 */ /* 0x000fe40007ffe0ff */
[----:B--2---:R-:W-:-:S13]  /*ffb0*/  ISETP.GT.AND P0, PT, R9, R2, PT ;  /* 0x000000020900720c */ /* 0x004fda0003f04270 */
[----:B------:R-:W-:Y:S05]  /*ffc0*/  @P0 BRA `(.L_x_12417) ;  /* 0xfffffff000640947 */ /* 0x000fea000383ffff */
.L_x_12375:
[----:B------:R-:W-:Y:S05]  /*ffd0*/  BSYNC B0 ;  /* 0x0000000000007941 */ /* 0x000fea0003800000 */
.L_x_12374:
        /* <DEDUP_REMOVED lines=17> */
.L_x_12419:
[----:B------:R-:W-:Y:S05]  /*100f0*/  BSYNC B0 ;  /* 0x0000000000007941 */ /* 0x000fea0003800000 */
.L_x_12418:
        /* <DEDUP_REMOVED lines=8> */
[----:B------:R-:W0:Y:S02]  /*10180*/  SYNCS.PHASECHK.TRANS64.TRYWAIT P0, [R3+URZ+0x30860], R0 ;  /* 0x03086000030075a7 */ /* 0x000e24000800017f */
[----:B0-----:R-:W-:Y:S09]  /*10190*/  @!P0 BRA `(.L_x_12423) ;  /* 0x0000002400e08947 */ /* 0x001ff20003800000 */
.L_x_12491:
[----:B------:R-:W-:Y:S05]  /*101a0*/  BSYNC B1 ;  /* 0x0000000000017941 */ /* 0x000fea0003800000 */
.L_x_12422:
        /* <DEDUP_REMOVED lines=9> */
.L_x_12425:
[----:B------:R-:W-:Y:S05]  /*10240*/  BSYNC B1 ;  /* 0x0000000000017941 */ /* 0x000fea0003800000 */
.L_x_12424:
[----:B0-----:R-:W-:Y:S01]  /*10250*/  IMAD R0, R18, 0x6000, R17 ;  /* 0x0000600012007824 */ /* 0x001fe200078e0211 */
        /* <DEDUP_REMOVED lines=9> */
.L_x_12426:
        /* <DEDUP_REMOVED lines=10> */
.L_x_12421:
[----:B------:R-:W-:Y:S05]  /*10390*/  BSYNC B0 ;  /* 0x0000000000007941 */ /* 0x000fea0003800000 */
.L_x_12420:
[----:B------:R-:W-:-:S05]  /*103a0*/  VIADD R18, R18, 0x1 ;  /* 0x0000000112127836 */ /* 0x000fca0000000000 */
[----:B------:R-:W-:-:S04]  /*103b0*/  ISETP.NE.AND P0, PT, R18, 0x2, PT ;  /* 0x000000021200780c */ /* 0x000fc80003f05270 */
[----:B------:R-:W-:Y:S02]  /*103c0*/  SEL R3, RZ, 0x1, P0 ;  /* 0x00000001ff037807 */ /* 0x000fe40000000000 */
[----:B------:R-:W-:Y:S02]  /*103d0*/  SEL R18, R18, RZ, P0 ;  /* 0x000000ff12127207 */ /* 0x000fe40000000000 */
[----:B------:R-:W-:-:S07]  /*103e0*/  LOP3.LUT R28, R28, R3, RZ, 0x3c, !PT ;  /* 0x000000031c1c7212 */ /* 0x000fce00078e3cff */
.L_x_12356:
[----:B------:R-:W-:Y:S05]  /*103f0*/  BSYNC B7 ;  /* 0x0000000000077941 */ /* 0x000fea0003800000 */
.L_x_12354:
[----:B------:R-:W2:Y:S02]  /*10400*/  LDL R0, [R1+0x44] ;  /* 0x0000440001007983 */ /* 0x000ea40000100800 */
[----:B--2---:R-:W-:-:S13]  /*10410*/  ISETP.NE.AND P0, PT, R0, RZ, PT ;  /* 0x000000ff0000720c */ /* 0x004fda0003f05270 */
[----:B------:R-:W-:Y:S05]  /*10420*/  @!P0 BRA `(.L_x_12427) ;  /* 0x0000000000248947 */ /* 0x000fea0003800000 */
[----:B------:R-:W-:Y:S05]  /*10430*/  WARPSYNC.ALL ;  /* 0x0000000000007948 */ /* 0x000fea0003800000 */
[----:B------:R-:W0:Y:S08]  /*10440*/  S2UR UR5, SR_CgaCtaId ;  /* 0x00000000000579c3 */ /* 0x000e300000008800 */
[----:B------:R-:W-:Y:S06]  /*10450*/  BAR.SYNC.DEFER_BLOCKING 0x5, 0x200 ;  /* 0x0148000000007b1d */ /* 0x000fec0000010000 */
[----:B------:R-:W-:-:S02]  /*10460*/  UMOV UR4, 0x400 ;  /* 0x0000040000047882 */ /* 0x000fc40000000000 */
[----:B0-----:R-:W-:-:S06]  /*10470*/  ULEA UR4, UR5, UR4, 0x18 ;  /* 0x0000000405047291 */ /* 0x001fcc000f8ec03f */
[----:B------:R-:W-:-:S05]  /*10480*/  IMAD.U32 R17, RZ, RZ, UR4 ;  /* 0x00000004ff117e24 */ /* 0x000fca000f8e00ff */
[----:B------:R2:W3:Y:S01]  /*10490*/  LDS.128 R24, [R17+0x308d0] ;  /* 0x0308d00011187984 */ /* 0x0004e20000000c00 */
[----:B------:R-:W-:Y:S06]  /*104a0*/  BAR.ARV 0x4, 0x200 ;  /* 0x0108000000007b1d */ /* 0x000fec0000002000 */
[----:B------:R-:W-:Y:S05]  /*104b0*/  BRA `(.L_x_12428) ;  /* 0x0000000800d07947 */ /* 0x000fea0003800000 */
.L_x_12427:
[----:B------:R-:W0:Y:S01]  /*104c0*/  S2R R0, SR_TID.X ;  /* 0x0000000000007919 */ /* 0x000e220000002100 */
[----:B------:R-:W-:Y:S01]  /*104d0*/  UMOV UR4, 0xffffffff ;  /* 0xffffffff00047882 */ /* 0x000fe20000000000 */
[----:B0-----:R-:W-:-:S04]  /*104e0*/  LOP3.LUT R9, R0, 0x1f, RZ, 0xc0, !PT ;  /* 0x0000001f00097812 */ /* 0x001fc800078ec0ff */
[----:B------:R-:W-:Y:S01]  /*104f0*/  ISETP.NE.AND P0, PT, R9, 0x1f, PT ;  /* 0x0000001f0900780c */ /* 0x000fe20003f05270 */
[----:B------:R-:W-:-:S12]  /*10500*/  BRA.DIV UR4, `(.L_x_12429) ;  /* 0x0000002604187947 */ /* 0x000fd8000b800000 */
[----:B-1----:R-:W-:Y:S01]  /*10510*/  IADD3 R7, R27, R9, RZ ;  /* 0x000000091b077210 */ /* 0x002fe20007ffe0ff */
[----:B------:R-:W-:-:S03]  /*10520*/  ULDC UR4, c[0x0][0xc3c] ;  /* 0x00030f0000047ab9 */ /* 0x000fc60000000800 */
        /* <DEDUP_REMOVED lines=36> */
.L_x_12501:
[----:B------:R-:W-:Y:S02]  /*10770*/  ULDC UR4, c[0x0][0xc38] ;  /* 0x00030e0000047ab9 */ /* 0x000fe40000000800 */
[----:B------:R-:W-:-:S04]  /*10780*/  IMAD.U32 R2, RZ, RZ, UR4 ;  /* 0x00000004ff027e24 */ /* 0x000fc8000f8e00ff */
[----:B-1----:R-:W-:-:S04]  /*10790*/  IMAD R5, R14, R2, RZ ;  /* 0x000000020e057224 */ /* 0x002fc800078e02ff */
[----:B------:R-:W-:-:S05]  /*107a0*/  IMAD.IADD R6, R6, 0x1, R5 ;  /* 0x0000000106067824 */ /* 0x000fca00078e0205 */
[----:B------:R-:W-:-:S13]  /*107b0*/  ISETP.GT.AND P6, PT, R6, R0, PT ;  /* 0x000000000600720c */ /* 0x000fda0003fc4270 */
[----:B------:R-:W-:Y:S05]  /*107c0*/  @P6 BRA `(.L_x_12430) ;  /* 0x0000000000a46947 */ /* 0x000fea0003800000 */
.L_x_12433:
[----:B------:R-:W1:Y:S01]  /*107d0*/  LDC R2, c[0x0][0xc3c] ;  /* 0x00030f00ff027b82 */ /* 0x000e620000000800 */
[----:B------:R-:W-:-:S05]  /*107e0*/  VIADD R27, R27, 0x1f ;  /* 0x0000001f1b1b7836 */ /* 0x000fca0000000000 */
[----:B-1----:R-:W-:-:S13]  /*107f0*/  ISETP.GE.AND P6, PT, R27, R2, PT ;  /* 0x000000021b00720c */ /* 0x002fda0003fc6270 */
[----:B------:R-:W-:Y:S05]  /*10800*/  @P6 BRA `(.L_x_12431) ;  /* 0x0000000400b86947 */ /* 0x000fea0003800000 */
[----:B0-----:R-:W0:Y:S01]  /*10810*/  S2R R3, SR_TID.X ;  /* 0x0000000000037919 */ /* 0x001e220000002100 */
[----:B------:R-:W-:Y:S01]  /*10820*/  IMAD.MOV.U32 R7, RZ, RZ, RZ ;  /* 0x000000ffff077224 */ /* 0x000fe200078e00ff */
[----:B0-----:R-:W-:-:S04]  /*10830*/  LOP3.LUT R3, R3, 0x1f, RZ, 0xc0, !PT ;  /* 0x0000001f03037812 */ /* 0x001fc800078ec0ff */
[----:B------:R-:W-:-:S04]  /*10840*/  IADD3 R9, R27, R3, RZ ;  /* 0x000000031b097210 */ /* 0x000fc80007ffe0ff */
        /* <DEDUP_REMOVED lines=27> */
.L_x_12509:
[----:B------:R-:W-:Y:S02]  /*10a00*/  ULDC UR4, c[0x0][0xc38] ;  /* 0x00030e0000047ab9 */ /* 0x000fe40000000800 */
[----:B------:R-:W-:-:S04]  /*10a10*/  IMAD.U32 R2, RZ, RZ, UR4 ;  /* 0x00000004ff027e24 */ /* 0x000fc8000f8e00ff */
[----:B-1----:R-:W-:-:S04]  /*10a20*/  IMAD R5, R14, R2, RZ ;  /* 0x000000020e057224 */ /* 0x002fc800078e02ff */
[----:B------:R-:W-:-:S05]  /*10a30*/  IMAD.IADD R6, R5, 0x1, R6 ;  /* 0x0000000105067824 */ /* 0x000fca00078e0206 */
[----:B------:R-:W-:-:S13]  /*10a40*/  ISETP.GT.AND P6, PT, R6, R0, PT ;  /* 0x000000000600720c */ /* 0x000fda0003fc4270 */
[----:B------:R-:W-:Y:S05]  /*10a50*/  @!P6 BRA `(.L_x_12433) ;  /* 0xfffffffc005ce947 */ /* 0x000fea000383ffff */
.L_x_12430:
        /* <DEDUP_REMOVED lines=9> */
.L_x_12514:
[----:B------:R-:W-:-:S13]  /*10af0*/  ISETP.NE.AND P0, PT, R8, RZ, PT ;  /* 0x000000ff0800720c */ /* 0x000fda0003f05270 */
[----:B------:R-:W-:Y:S05]  /*10b00*/  @!P0 BRA `(.L_x_12435) ;  /* 0x0000000000108947 */ /* 0x000fea0003800000 */
[----:B------:R-:W-:Y:S01]  /*10b10*/  UMOV UR4, 0xffffffff ;  /* 0xffffffff00047882 */ /* 0x000fe20000000000 */
[----:B------:R-:W-:Y:S02]  /*10b20*/  VIADD R12, R5, 0xffffffff ;  /* 0xffffffff050c7836 */ /* 0x000fe40000000000 */
[----:B------:R-:W-:Y:S05]  /*10b30*/  BRA.DIV UR4, `(.L_x_12436) ;  /* 0x0000002604dc7947 */ /* 0x000fea000b800000 */
[----:B------:R4:W0:Y:S02]  /*10b40*/  SHFL.IDX PT, R24, R3, R12, 0x1f ;  /* 0x00001f0c03187589 */ /* 0x00082400000e0000 */
.L_x_12435:
[----:B--2---:R-:W-:Y:S01]  /*10b50*/  IABS R8, R7 ;  /* 0x0000000700087213 */ /* 0x004fe20000000000 */
[----:B0-----:R-:W-:Y:S01]  /*10b60*/  IMAD R24, R24, R2, R6 ;  /* 0x0000000218187224 */ /* 0x001fe200078e0206 */
[----:B---3--:R-:W-:Y:S01]  /*10b70*/  IABS R6, R4 ;  /* 0x0000000400067213 */ /* 0x008fe20000000000 */
[----:B------:R-:W-:Y:S01]  /*10b80*/  IMAD.IADD R27, R5, 0x1, R27 ;  /* 0x00000001051b7824 */ /* 0x000fe200078e021b */
[----:B------:R-:W0:Y:S01]  /*10b90*/  I2F.RP R9, R8 ;  /* 0x0000000800097306 */ /* 0x000e220000209400 */
[----:B------:R-:W-:Y:S01]  /*10ba0*/  MOV R2, RZ ;  /* 0x000000ff00027202 */ /* 0x000fe20000000f00 */
[----:B------:R-:W-:-:S06]  /*10bb0*/  IMAD.IADD R0, R0, 0x1, -R24 ;  /* 0x0000000100007824 */ /* 0x000fcc00078e0a18 */
[----:B----4-:R-:W-:Y:S08]  /*10bc0*/  I2F.RP R12, R6 ;  /* 0x00000006000c7306 */ /* 0x010ff00000209400 */
[----:B0-----:R-:W0:Y:S02]  /*10bd0*/  MUFU.RCP R9, R9 ;  /* 0x0000000900097308 */ /* 0x001e240000001000 */
[----:B0-----:R-:W-:Y:S01]  /*10be0*/  VIADD R10, R9, 0xffffffe ;  /* 0x0ffffffe090a7836 */ /* 0x001fe20000000000 */
[----:B------:R-:W-:-:S05]  /*10bf0*/  IABS R9, R7 ;  /* 0x0000000700097213 */ /* 0x000fca0000000000 */
[----:B------:R0:W2:Y:S02]  /*10c00*/  F2I.FTZ.U32.TRUNC.NTZ R3, R10 ;  /* 0x0000000a00037305 */ /* 0x0000a4000021f000 */
[----:B0-----:R-:W-:Y:S01]  /*10c10*/  IABS R10, R0 ;  /* 0x00000000000a7213 */ /* 0x001fe20000000000 */
[----:B--2---:R-:W-:-:S04]  /*10c20*/  IMAD.MOV R11, RZ, RZ, -R3 ;  /* 0x000000ffff0b7224 */ /* 0x004fc800078e0a03 */
        /* <DEDUP_REMOVED lines=8> */
[----:B------:R-:W-:-:S04]  /*10cb0*/  IMAD.MOV.U32 R2, RZ, RZ, RZ ;  /* 0x000000ffff027224 */ /* 0x000fc800078e00ff */
[----:B------:R-:W0:Y:S06]  /*10cc0*/  F2I.FTZ.U32.TRUNC.NTZ R3, R3 ;  /* 0x0000000300037305 */ /* 0x000e2c000021f000 */
[----:B------:R-:W-:Y:S01]  /*10cd0*/  @!P1 IMAD.IADD R11, R11, 0x1, -R8 ;  /* 0x000000010b0b9824 */ /* 0x000fe200078e0a08 */
[----:B------:R-:W-:Y:S02]  /*10ce0*/  @!P1 IADD3 R9, R9, 0x1, RZ ;  /* 0x0000000109099810 */ /* 0x000fe40007ffe0ff */
[----:B------:R-:W-:Y:S02]  /*10cf0*/  ISETP.NE.AND P1, PT, R7, RZ, PT ;  /* 0x000000ff0700720c */ /* 0x000fe40003f25270 */
[----:B------:R-:W-:Y:S01]  /*10d00*/  ISETP.GE.U32.AND P0, PT, R11, R8, PT ;  /* 0x000000080b00720c */ /* 0x000fe20003f06070 */
[----:B0-----:R-:W-:-:S04]  /*10d10*/  IMAD.MOV R11, RZ, RZ, -R3 ;  /* 0x000000ffff0b7224 */ /* 0x001fc800078e0a03 */
[----:B------:R-:W-:-:S08]  /*10d20*/  IMAD R11, R11, R6, RZ ;  /* 0x000000060b0b7224 */ /* 0x000fd000078e02ff */
[----:B------:R-:W-:Y:S02]  /*10d30*/  @P0 VIADD R9, R9, 0x1 ;  /* 0x0000000109090836 */ /* 0x000fe40000000000 */
[----:B------:R-:W-:Y:S01]  /*10d40*/  IMAD.HI.U32 R8, R3, R11, R2 ;  /* 0x0000000b03087227 */ /* 0x000fe200078e0002 */
[----:B------:R-:W-:-:S04]  /*10d50*/  LOP3.LUT R2, R0, R7, RZ, 0x3c, !PT ;  /* 0x0000000700027212 */ /* 0x000fc800078e3cff */
[----:B------:R-:W-:Y:S02]  /*10d60*/  ISETP.GE.AND P2, PT, R2, RZ, PT ;  /* 0x000000ff0200720c */ /* 0x000fe40003f46270 */
[----:B------:R-:W-:-:S05]  /*10d70*/  IABS R2, R4 ;  /* 0x0000000400027213 */ /* 0x000fca0000000000 */
[----:B------:R-:W-:-:S06]  /*10d80*/  IMAD.MOV R2, RZ, RZ, -R2 ;  /* 0x000000ffff027224 */ /* 0x000fcc00078e0a02 */
[----:B------:R-:W-:Y:S01]  /*10d90*/  @!P2 IMAD.MOV R9, RZ, RZ, -R9 ;  /* 0x000000ffff09a224 */ /* 0x000fe200078e0a09 */
[----:B------:R-:W-:-:S04]  /*10da0*/  @!P1 LOP3.LUT R9, RZ, R7, RZ, 0x33, !PT ;  /* 0x00000007ff099212 */ /* 0x000fc800078e33ff */
[-C--:B------:R-:W-:Y:S01]  /*10db0*/  IABS R3, R9.reuse ;  /* 0x0000000900037213 */ /* 0x080fe20000000000 */
[----:B------:R-:W-:-:S04]  /*10dc0*/  IMAD R7, R7, R9, RZ ;  /* 0x0000000907077224 */ /* 0x000fc800078e02ff */
        /* <DEDUP_REMOVED lines=13> */
[----:B------:R-:W-:-:S04]  /*10ea0*/  IMAD.MOV R2, RZ, RZ, -R8 ;  /* 0x000000ffff027224 */ /* 0x000fc800078e0a08 */
[C---:B------:R-:W-:Y:S02]  /*10eb0*/  IMAD R9, R4.reuse, R2, R9 ;  /* 0x0000000204097224 */ /* 0x040fe400078e0209 */
[----:B------:R-:W-:-:S04]  /*10ec0*/  IMAD R4, R4, 0x1000000, R8 ;  /* 0x0100000004047824 */ /* 0x000fc800078e0208 */
[----:B------:R-:W-:Y:S01]  /*10ed0*/  IMAD R26, R9, 0x10000, R4 ;  /* 0x00010000091a7824 */ /* 0x000fe200078e0204 */
[----:B------:R-:W-:Y:S06]  /*10ee0*/  BRA `(.L_x_12437) ;  /* 0x00000000001c7947 */ /* 0x000fec0003800000 */
.L_x_12431:
[----:B------:R-:W-:Y:S01]  /*10ef0*/  UMOV UR4, URZ ;  /* 0x0000003f00047c82 */ /* 0x000fe20008000000 */
[----:B------:R-:W-:Y:S01]  /*10f00*/  UMOV UR5, URZ ;  /* 0x0000003f00057c82 */ /* 0x000fe20008000000 */
[----:B------:R-:W-:Y:S01]  /*10f10*/  ULDC UR6, c[0x0][0xc3c] ;  /* 0x00030f0000067ab9 */ /* 0x000fe20000000800 */
[----:B------:R-:W-:Y:S01]  /*10f20*/  IMAD.MOV.U32 R24, RZ, RZ, R0 ;  /* 0x000000ffff187224 */ /* 0x000fe200078e0000 */
[----:B------:R-:W-:Y:S01]  /*10f30*/  MOV R25, UR4 ;  /* 0x0000000400197c02 */ /* 0x000fe20008000f00 */
[----:B------:R-:W-:Y:S02]  /*10f40*/  IMAD.U32 R26, RZ, RZ, UR5 ;  /* 0x00000005ff1a7e24 */ /* 0x000fe4000f8e00ff */
[----:B------:R-:W-:-:S07]  /*10f50*/  IMAD.U32 R27, RZ, RZ, UR6 ;  /* 0x00000006ff1b7e24 */ /* 0x000fce000f8e00ff */
.L_x_12437:
        /* <DEDUP_REMOVED lines=10> */
.L_x_12428:
[----:B------:R-:W-:Y:S02]  /*11000*/  ULDC UR4, c[0x0][0xc3c] ;  /* 0x00030f0000047ab9 */ /* 0x000fe40000000800 */
[----:B---3--:R-:W-:-:S13]  /*11010*/  ISETP.GE.AND P0, PT, R27, UR4, PT ;  /* 0x000000041b007c0c */ /* 0x008fda000bf06270 */
[----:B------:R-:W-:Y:S05]  /*11020*/  @!P0 BRA `(.L_x_12438) ;  /* 0xffffffb400b48947 */ /* 0x000fea000383ffff */
[----:B------:R-:W-:Y:S05]  /*11030*/  BSYNC B8 ;  /* 0x0000000000087941 */ /* 0x000fea0003800000 */
.L_x_12348:
        /* <DEDUP_REMOVED lines=12> */
.L_x_12517:
[----:B------:R-:W-:Y:S05]  /*11100*/  BSYNC B0 ;  /* 0x0000000000007941 */ /* 0x000fea0003800000 */
.L_x_12439:
[----:B------:R-:W-:-:S03]  /*11110*/  UMOV UR4, 0xffffffff ;  /* 0xffffffff00047882 */ /* 0x000fc60000000000 */
[----:B------:R-:W-:Y:S05]  /*11120*/  BRA.DIV UR4, `(.L_x_12441) ;  /* 0x00000022049c7947 */ /* 0x000fea000b800000 */
[----:B0-----:R-:W0:Y:S02]  /*11130*/  S2R R0, SR_TID.X ;  /* 0x0000000000007919 */ /* 0x001e240000002100 */
[----:B0-----:R-:W-:-:S04]  /*11140*/  SHF.R.U32.HI R0, RZ, 0x5, R0 ;  /* 0x00000005ff007819 */ /* 0x001fc80000011600 */
[----:B------:R-:W-:-:S05]  /*11150*/  LOP3.LUT R0, R0, 0x3, RZ, 0xc0, !PT ;  /* 0x0000000300007812 */ /* 0x000fca00078ec0ff */
[----:B------:R0:W1:Y:S02]  /*11160*/  SHFL.IDX PT, R14, R0, RZ, 0x1f ;  /* 0x00001fff000e7589 */ /* 0x00006400000e0000 */
.L_x_12520:
[----:B-1----:R-:W-:Y:S01]  /*11170*/  ISETP.NE.AND P0, PT, R14, RZ, PT ;  /* 0x000000ff0e00720c */ /* 0x002fe20003f05270 */
[----:B------:R-:W-:-:S12]  /*11180*/  BSSY B0, `(.L_x_12442) ;  /* 0x0000024000007945 */ /* 0x000fd80003800000 */
[----:B------:R-:W-:Y:S05]  /*11190*/  @P0 BRA `(.L_x_12443) ;  /* 0x0000000000880947 */ /* 0x000fea0003800000 */
[----:B------:R-:W-:-:S03]  /*111a0*/  UMOV UR4, 0xffffffff ;  /* 0xffffffff00047882 */ /* 0x000fc60000000000 */
[----:B------:R-:W-:Y:S05]  /*111b0*/  BRA.DIV UR4, `(.L_x_12444) ;  /* 0x0000002204ac7947 */ /* 0x000fea000b800000 */
[----:B------:R-:W-:-:S13]  /*111c0*/  ELECT P6, URZ, PT ;  /* 0x00000000003f782f */ /* 0x000fda00038c0000 */
.L_x_12523:
[----:B------:R-:W-:Y:S05]  /*111d0*/  @!P6 BRA `(.L_x_12443) ;  /* 0x000000000078e947 */ /* 0x000fea0003800000 */
[----:B0-----:R-:W2:Y:S02]  /*111e0*/  LDL.LU R0, [R1+0x4c] ;  /* 0x00004c0001007983 */ /* 0x001ea40000300800 */
[----:B--2---:R-:W-:-:S04]  /*111f0*/  LOP3.LUT R0, R0, 0x2, RZ, 0xfc, !PT ;  /* 0x0000000200007812 */ /* 0x004fc800078efcff */
[----:B------:R-:W-:-:S13]  /*11200*/  ISETP.NE.AND P2, PT, R0, 0x3, PT ;  /* 0x000000030000780c */ /* 0x000fda0003f45270 */
[----:B------:R-:W-:Y:S05]  /*11210*/  @!P2 BRA `(.L_x_12445) ;  /* 0x000000000004a947 */ /* 0x000fea0003800000 */
[----:B------:R-:W-:Y:S01]  /*11220*/  BPT.TRAP 0x1 ;  /* 0x000000040000795c */ /* 0x000fe20000300000 */
.L_x_12445:
[----:B------:R-:W-:Y:S01]  /*11230*/  VIADD R3, R9, 0x30840 ;  /* 0x0003084009037836 */ /* 0x000fe20000000000 */
[----:B------:R-:W-:Y:S01]  /*11240*/  SHF.L.U32 R2, R28, 0x1f, RZ ;  /* 0x0000001f1c027819 */ /* 0x000fe200000006ff */
[----:B------:R-:W-:-:S03]  /*11250*/  VIADD R0, R18, 0x1 ;  /* 0x0000000112007836 */ /* 0x000fc60000000000 */
        /* <DEDUP_REMOVED lines=9> */
.L_x_12524:
[----:B------:R-:W1:Y:S02]  /*112f0*/  SYNCS.PHASECHK.TRANS64.TRYWAIT P0, [R3+URZ], R0 ;  /* 0x00000000030075a7 */ /* 0x000e64000800017f */
[----:B-1----:R-:W-:Y:S05]  /*11300*/  @!P0 BRA `(.L_x_12447) ;  /* 0x00000020008c8947 */ /* 0x002fea0003800000 */
.L_x_12525:
[----:B------:R-:W-:Y:S05]  /*11310*/  @!P2 BRA `(.L_x_12448) ;  /* 0x000000000004a947 */ /* 0x000fea0003800000 */
[----:B------:R-:W-:Y:S01]  /*11320*/  BPT.TRAP 0x1 ;  /* 0x000000040000795c */ /* 0x000fe20000300000 */
.L_x_12448:
[----:B-1----:R-:W-:-:S04]  /*11330*/  VIADD R3, R9, 0x30860 ;  /* 0x0003086009037836 */ /* 0x002fc80000000000 */
[----:B------:R-:W-:-:S04]  /*11340*/  IMAD R5, R18, 0x8, R3 ;  /* 0x0000000812057824 */ /* 0x000fc800078e0203 */
[----:B------:R-:W1:Y:S02]  /*11350*/  SYNCS.PHASECHK.TRANS64.TRYWAIT P0, [R5+URZ], R2 ;  /* 0x00000002050075a7 */ /* 0x000e64000800017f */
[----:B-1----:R-:W-:Y:S05]  /*11360*/  @!P0 BRA `(.L_x_12449) ;  /* 0x0000002000888947 */ /* 0x002fea0003800000 */
.L_x_12526:
[----:B------:R-:W-:-:S07]  /*11370*/  IMAD R3, R4, 0x8, R3 ;  /* 0x0000000804037824 */ /* 0x000fce00078e0203 */
.L_x_12450:
[----:B--2---:R2:W3:Y:S02]  /*11380*/  SYNCS.PHASECHK.TRANS64.TRYWAIT P0, [R3+URZ], R0 ;  /* 0x00000000030075a7 */ /* 0x0044e4000800017f */
[----:B---3--:R-:W-:Y:S05]  /*11390*/  @!P0 NANOSLEEP.SYNCS 0x989680 ;  /* 0x009896800000895d */ /* 0x008fea0003900000 */
[----:B------:R-:W3:Y:S02]  /*113a0*/  @!P0 SYNCS.PHASECHK.TRANS64 P0, [R3+URZ], R0 ;  /* 0x00000000030085a7 */ /* 0x000ee4000800007f */
[----:B---3--:R-:W-:Y:S05]  /*113b0*/  @!P0 BRA `(.L_x_12450) ;  /* 0xfffffffc00f08947 */ /* 0x008fea000383ffff */
.L_x_12443:
[----:B------:R-:W-:Y:S05]  /*113c0*/  BSYNC B0 ;  /* 0x0000000000007941 */ /* 0x000fea0003800000 */
.L_x_12442:
[----:B------:R-:W-:Y:S05]  /*113d0*/  EXIT ;  /* 0x000000000000794d */ /* 0x000fea0003800000 */
.L_x_12311:
[----:B-1----:R-:W-:-:S04]  /*113e0*/  MOV R3, UR37 ;  /* 0x0000002500037c02 */ /* 0x002fc80008000f00 */
[----:B------:R1:W2:Y:S03]  /*113f0*/  SYNCS.PHASECHK.TRANS64.TRYWAIT P1, [R3+URZ+0x30800], R0 ;  /* 0x03080000030075a7 */ /* 0x0002a6000802017f */
[----:B--2---:R-:W-:Y:S05]  /*11400*/  @!P1 NANOSLEEP.SYNCS 0x989680 ;  /* 0x009896800000995d */ /* 0x004fea0003900000 */
[----:B------:R-:W2:Y:S02]  /*11410*/  @!P1 SYNCS.PHASECHK.TRANS64 P1, [R3+URZ+0x30800], R0 ;  /* 0x03080000030095a7 */ /* 0x000ea4000802007f */
[----:B--2---:R-:W-:Y:S05]  /*11420*/  @!P1 BRA `(.L_x_12311) ;  /* 0xfffffffc00ec9947 */ /* 0x004fea000383ffff */
[----:B------:R-:W-:Y:S05]  /*11430*/  BRA `(.L_x_12451) ;  /* 0xffffff0400c47947 */ /* 0x000fea000383ffff */
.L_x_12315:
[----:B--2---:R2:W3:Y:S02]  /*11440*/  SYNCS.PHASECHK.TRANS64.TRYWAIT P2, [R0+URZ+0x30830], R3 ;  /* 0x03083003000075a7 */ /* 0x0044e4000804017f */
[----:B---3--:R-:W-:Y:S05]  /*11450*/  @!P2 NANOSLEEP.SYNCS 0x989680 ;  /* 0x009896800000a95d */ /* 0x008fea0003900000 */
[----:B------:R-:W3:Y:S02]  /*11460*/  @!P2 SYNCS.PHASECHK.TRANS64 P2, [R0+URZ+0x30830], R3 ;  /* 0x030830030000a5a7 */ /* 0x000ee4000804007f */
[----:B---3--:R-:W-:Y:S05]  /*11470*/  @!P2 BRA `(.L_x_12315) ;  /* 0xfffffffc00f0a947 */ /* 0x008fea000383ffff */
[----:B------:R-:W-:Y:S05]  /*11480*/  BRA `(.L_x_12314) ;  /* 0xffffff0400e87947 */ /* 0x000fea000383ffff */
.L_x_12320:
[----:B-1----:R-:W-:-:S04]  /*11490*/  IMAD.U32 R8, RZ, RZ, UR6 ;  /* 0x00000006ff087e24 */ /* 0x002fc8000f8e00ff */
[----:B------:R1:W2:Y:S03]  /*114a0*/  SYNCS.PHASECHK.TRANS64.TRYWAIT P2, [R8+URZ+0x30830], R7 ;  /* 0x03083007080075a7 */ /* 0x0002a6000804017f */
[----:B--2---:R-:W-:Y:S05]  /*114b0*/  @!P2 NANOSLEEP.SYNCS 0x989680 ;  /* 0x009896800000a95d */ /* 0x004fea0003900000 */
[----:B------:R-:W2:Y:S02]  /*114c0*/  @!P2 SYNCS.PHASECHK.TRANS64 P2, [R8+URZ+0x30830], R7 ;  /* 0x030830070800a5a7 */ /* 0x000ea4000804007f */
[----:B--2---:R-:W-:Y:S05]  /*114d0*/  @!P2 BRA `(.L_x_12320) ;  /* 0xfffffffc00eca947 */ /* 0x004fea000383ffff */
[----:B------:R-:W-:Y:S05]  /*114e0*/  BRA `(.L_x_12317) ;  /* 0xffffff4000147947 */ /* 0x000fea000383ffff */
.L_x_12324:
[----:B-1----:R-:W-:-:S04]  /*114f0*/  IMAD.U32 R7, RZ, RZ, UR6 ;  /* 0x00000006ff077e24 */ /* 0x002fc8000f8e00ff */
[----:B------:R1:W2:Y:S03]  /*11500*/  SYNCS.PHASECHK.TRANS64.TRYWAIT P2, [R7+URZ+0x30850], R6 ;  /* 0x03085006070075a7 */ /* 0x0002a6000804017f */
[----:B--2---:R-:W-:Y:S05]  /*11510*/  @!P2 NANOSLEEP.SYNCS 0x989680 ;  /* 0x009896800000a95d */ /* 0x004fea0003900000 */
[----:B------:R-:W2:Y:S02]  /*11520*/  @!P2 SYNCS.PHASECHK.TRANS64 P2, [R7+URZ+0x30850], R6 ;  /* 0x030850060700a5a7 */ /* 0x000ea4000804007f */
[----:B--2---:R-:W-:Y:S05]  /*11530*/  @!P2 BRA `(.L_x_12324) ;  /* 0xfffffffc00eca947 */ /* 0x004fea000383ffff */
[----:B------:R-:W-:Y:S05]  /*11540*/  BRA `(.L_x_12321) ;  /* 0xffffff4000887947 */ /* 0x000fea000383ffff */
.L_x_12329:
[----:B-1----:R-:W-:-:S04]  /*11550*/  IMAD.U32 R3, RZ, RZ, UR12 ;  /* 0x0000000cff037e24 */ /* 0x002fc8000f8e00ff */
[----:B------:R1:W2:Y:S03]  /*11560*/  SYNCS.PHASECHK.TRANS64.TRYWAIT P0, [R3+URZ+0x30850], R0 ;  /* 0x03085000030075a7 */ /* 0x0002a6000800017f */
[----:B--2---:R-:W-:Y:S05]  /*11570*/  @!P0 NANOSLEEP.SYNCS 0x989680 ;  /* 0x009896800000895d */ /* 0x004fea0003900000 */
[----:B------:R-:W2:Y:S02]  /*11580*/  @!P0 SYNCS.PHASECHK.TRANS64 P0, [R3+URZ+0x30850], R0 ;  /* 0x03085000030085a7 */ /* 0x000ea4000800007f */
[----:B--2---:R-:W-:Y:S05]  /*11590*/  @!P0 BRA `(.L_x_12329) ;  /* 0xfffffffc00ec8947 */ /* 0x004fea000383ffff */
[----:B------:R-:W-:Y:S05]  /*115a0*/  BRA `(.L_x_12328) ;  /* 0xffffff74007c7947 */ /* 0x000fea000383ffff */
.L_x_12362:
        /* <DEDUP_REMOVED lines=8> */
[----:B-1----:R-:W-:Y:S05]  /*11630*/  WARPSYNC.COLLECTIVE R15, `(.L_x_12453) ;  /* 0x000000000f087348 */ /* 0x002fea0003c00000 */
[----:B------:R0:W2:Y:S02]  /*11640*/  SHFL.IDX P6, R14, R13, R12, R11 ;  /* 0x0000000c0d0e7389 */ /* 0x0000a400000c000b */
[----:B012---:R-:W-:Y:S01]  /*11650*/  ENDCOLLECTIVE ;  /* 0x000000000000791b */ /* 0x007fe20003800000 */
.L_x_12453:
[----:B------:R-:W-:Y:S05]  /*11660*/  BSYNC B0 ;  /* 0x0000000000007941 */ /* 0x000fea0003800000 */
.L_x_12452:
[----:B------:R-:W-:Y:S05]  /*11670*/  BRA `(.L_x_12454) ;  /* 0xffffffbc00907947 */ /* 0x000fea000383ffff */
.L_x_12364:
[----:B------:R-:W-:Y:S01]  /*11680*/  BSSY B0, `(.L_x_12455) ;  /* 0x0000006000007945 */ /* 0x000fe20003800000 */
[----:B------:R-:W-:-:S07]  /*11690*/  IMAD.MOV.U32 R15, RZ, RZ, -0x1 ;  /* 0xffffffffff0f7424 */ /* 0x000fce00078e00ff */
[----:B01----:R-:W-:Y:S05]  /*116a0*/  WARPSYNC.COLLECTIVE R15, `(.L_x_12456) ;  /* 0x000000000f0c7348 */ /* 0x003fea0003c00000 */
[----:B------:R-:W-:Y:S02]  /*116b0*/  ELECT P6, UR62, PT ;  /* 0x00000000003e782f */ /* 0x000fe400038c0000 */
[----:B------:R-:W-:Y:S01]  /*116c0*/  MOV R14, UR62 ;  /* 0x0000003e000e7c02 */ /* 0x000fe20008000f00 */
[----:B01----:R-:W-:Y:S10]  /*116d0*/  ENDCOLLECTIVE ;  /* 0x000000000000791b */ /* 0x003ff40003800000 */
.L_x_12456:
[----:B------:R-:W-:Y:S05]  /*116e0*/  BSYNC B0 ;  /* 0x0000000000007941 */ /* 0x000fea0003800000 */
.L_x_12455:
[----:B------:R-:W-:Y:S05]  /*116f0*/  BRA `(.L_x_12457) ;  /* 0xffffffbc00907947 */ /* 0x000fea000383ffff */
.L_x_12366:
[----:B0-----:R0:W2:Y:S02]  /*11700*/  SYNCS.PHASECHK.TRANS64.TRYWAIT P0, [R0+URZ+0x30840], R2 ;  /* 0x03084002000075a7 */ /* 0x0010a4000800017f */
[----:B--2---:R-:W-:Y:S05]  /*11710*/  @!P0 NANOSLEEP.SYNCS 0x989680 ;  /* 0x009896800000895d */ /* 0x004fea0003900000 */
[----:B------:R-:W2:Y:S02]  /*11720*/  @!P0 SYNCS.PHASECHK.TRANS64 P0, [R0+URZ+0x30840], R2 ;  /* 0x03084002000085a7 */ /* 0x000ea4000800007f */
[----:B--2---:R-:W-:Y:S05]  /*11730*/  @!P0 BRA `(.L_x_12366) ;  /* 0xfffffffc00f08947 */ /* 0x004fea000383ffff */
[----:B------:R-:W-:Y:S05]  /*11740*/  BRA `(.L_x_12458) ;  /* 0xffffffbc00e07947 */ /* 0x000fea000383ffff */
.L_x_12370:
[----:B------:R-:W2:Y:S01]  /*11750*/  LDL.LU R11, [R1+0x30] ;  /* 0x00003000010b7983 */ /* 0x000ea20000300800 */
[----:B------:R-:W-:Y:S01]  /*11760*/  IMAD.MOV.U32 R13, RZ, RZ, R4 ;  /* 0x000000ffff0d7224 */ /* 0x000fe200078e0004 */
[----:B------:R-:W-:Y:S01]  /*11770*/  MOV R15, 0xffffffff ;  /* 0xffffffff000f7802 */ /* 0x000fe20000000f00 */
[----:B------:R-:W-:Y:S02]  /*11780*/  IMAD.MOV.U32 R12, RZ, RZ, RZ ;  /* 0x000000ffff0c7224 */ /* 0x000fe400078e00ff */
        /* <DEDUP_REMOVED lines=8> */
.L_x_12459:
[----:B------:R-:W-:Y:S02]  /*11810*/  IMAD.MOV.U32 R13, RZ, RZ, R0 ;  /* 0x000000ffff0d7224 */ /* 0x000fe400078e0000 */
[----:B------:R-:W-:-:S07]  /*11820*/  IMAD.MOV.U32 R6, RZ, RZ, R14 ;  /* 0x000000ffff067224 */ /* 0x000fce00078e000e */
[----:B------:R-:W-:Y:S05]  /*11830*/  WARPSYNC.COLLECTIVE R15, `(.L_x_12460) ;  /* 0x000000000f087348 */ /* 0x000fea0003c00000 */
[----:B------:R0:W1:Y:S02]  /*11840*/  SHFL.IDX P6, R14, R13, R12, R11 ;  /* 0x0000000c0d0e7389 */ /* 0x00006400000c000b */
[----:B01----:R-:W-:Y:S01]  /*11850*/  ENDCOLLECTIVE ;  /* 0x000000000000791b */ /* 0x003fe20003800000 */
.L_x_12460:
[----:B------:R-:W-:Y:S01]  /*11860*/  MOV R13, R4 ;  /* 0x00000004000d7202 */ /* 0x000fe20000000f00 */
[----:B------:R-:W-:Y:S02]  /*11870*/  IMAD.MOV.U32 R12, RZ, RZ, 0x1 ;  /* 0x00000001ff0c7424 */ /* 0x000fe400078e00ff */
[----:B------:R-:W-:-:S07]  /*11880*/  IMAD.MOV.U32 R7, RZ, RZ, R14 ;  /* 0x000000ffff077224 */ /* 0x000fce00078e000e */
[----:B------:R-:W-:Y:S05]  /*11890*/  WARPSYNC.COLLECTIVE R15, `(.L_x_12461) ;  /* 0x000000000f087348 */ /* 0x000fea0003c00000 */
[----:B------:R0:W1:Y:S02]  /*118a0*/  SHFL.IDX P6, R14, R13, R12, R11 ;  /* 0x0000000c0d0e7389 */ /* 0x00006400000c000b */
[----:B01----:R-:W-:Y:S01]  /*118b0*/  ENDCOLLECTIVE ;  /* 0x000000000000791b */ /* 0x003fe20003800000 */
.L_x_12461:
        /* <DEDUP_REMOVED lines=9> */
[----:B------:R0:W-:Y:S01]  /*11950*/  @!P1 LDGSTS.E.BYPASS.LTC128B.128 [R10+0xc400], desc[UR38][R6.64], !P0 ;  /* 0x0c400000060a9fae */ /* 0x0001e2000c101d66 */
[----:B------:R-:W-:Y:S01]  /*11960*/  ISETP.GE.AND P1, PT, R8, R3, PT ;  /* 0x000000030800720c */ /* 0x000fe20003f26270 */
[----:B0-----:R-:W-:-:S12]  /*11970*/  IMAD.MOV.U32 R6, RZ, RZ, R14 ;  /* 0x000000ffff067224 */ /* 0x001fd800078e000e */
[----:B------:R-:W-:Y:S05]  /*11980*/  WARPSYNC.COLLECTIVE R15, `(.L_x_12462) ;  /* 0x000000000f087348 */ /* 0x000fea0003c00000 */
[----:B------:R0:W1:Y:S02]  /*11990*/  SHFL.IDX P6, R14, R13, R12, R11 ;  /* 0x0000000c0d0e7389 */ /* 0x00006400000c000b */
[----:B01----:R-:W-:Y:S01]  /*119a0*/  ENDCOLLECTIVE ;  /* 0x000000000000791b */ /* 0x003fe20003800000 */
.L_x_12462:
[----:B------:R-:W-:Y:S02]  /*119b0*/  IMAD.MOV.U32 R13, RZ, RZ, R4 ;  /* 0x000000ffff0d7224 */ /* 0x000fe400078e0004 */
[----:B------:R-:W-:Y:S02]  /*119c0*/  IMAD.MOV.U32 R12, RZ, RZ, 0x2 ;  /* 0x00000002ff0c7424 */ /* 0x000fe400078e00ff */
[----:B------:R-:W-:-:S07]  /*119d0*/  IMAD.MOV.U32 R7, RZ, RZ, R14 ;  /* 0x000000ffff077224 */ /* 0x000fce00078e000e */
[----:B------:R-:W-:Y:S05]  /*119e0*/  WARPSYNC.COLLECTIVE R15, `(.L_x_12463) ;  /* 0x000000000f087348 */ /* 0x000fea0003c00000 */
[----:B------:R0:W1:Y:S02]  /*119f0*/  SHFL.IDX P6, R14, R13, R12, R11 ;  /* 0x0000000c0d0e7389 */ /* 0x00006400000c000b */
[----:B01----:R-:W-:Y:S01]  /*11a00*/  ENDCOLLECTIVE ;  /* 0x000000000000791b */ /* 0x003fe20003800000 */
.L_x_12463:
        /* <DEDUP_REMOVED lines=9> */
[----:B------:R0:W-:Y:S02]  /*11aa0*/  @!P1 LDGSTS.E.BYPASS.LTC128B.128 [R10+0xcc00], desc[UR38][R6.64], !P0 ;  /* 0x0cc00000060a9fae */ /* 0x0001e4000c101d66 */
[----:B0-----:R-:W-:-:S04]  /*11ab0*/  IADD3 R6, R25, 0x20, RZ ;  /* 0x0000002019067810 */ /* 0x001fc80007ffe0ff */
[----:B------:R-:W-:Y:S01]  /*11ac0*/  ISETP.GE.AND P1, PT, R6, R3, PT ;  /* 0x000000030600720c */ /* 0x000fe20003f26270 */
[----:B------:R-:W-:-:S12]  /*11ad0*/  IMAD.MOV.U32 R6, RZ, RZ, R14 ;  /* 0x000000ffff067224 */ /* 0x000fd800078e000e */
[----:B------:R-:W-:Y:S05]  /*11ae0*/  WARPSYNC.COLLECTIVE R15, `(.L_x_12464) ;  /* 0x000000000f087348 */ /* 0x000fea0003c00000 */
[----:B------:R0:W1:Y:S02]  /*11af0*/  SHFL.IDX P6, R14, R13, R12, R11 ;  /* 0x0000000c0d0e7389 */ /* 0x00006400000c000b */
[----:B01----:R-:W-:Y:S01]  /*11b00*/  ENDCOLLECTIVE ;  /* 0x000000000000791b */ /* 0x003fe20003800000 */
.L_x_12464:
[----:B------:R-:W-:Y:S02]  /*11b10*/  IMAD.MOV.U32 R13, RZ, RZ, R4 ;  /* 0x000000ffff0d7224 */ /* 0x000fe400078e0004 */
[----:B------:R-:W-:Y:S02]  /*11b20*/  IMAD.MOV.U32 R12, RZ, RZ, 0x3 ;  /* 0x00000003ff0c7424 */ /* 0x000fe400078e00ff */
[----:B------:R-:W-:-:S07]  /*11b30*/  IMAD.MOV.U32 R7, RZ, RZ, R14 ;  /* 0x000000ffff077224 */ /* 0x000fce00078e000e */
[----:B------:R-:W-:Y:S05]  /*11b40*/  WARPSYNC.COLLECTIVE R15, `(.L_x_12465) ;  /* 0x000000000f087348 */ /* 0x000fea0003c00000 */
[----:B------:R0:W1:Y:S02]  /*11b50*/  SHFL.IDX P6, R14, R13, R12, R11 ;  /* 0x0000000c0d0e7389 */ /* 0x00006400000c000b */
[----:B01----:R-:W-:Y:S01]  /*11b60*/  ENDCOLLECTIVE ;  /* 0x000000000000791b */ /* 0x003fe20003800000 */
.L_x_12465:
[----:B------:R-:W-:-:S04]  /*11b70*/  @!P1 LEA R7, P2, R20, R7, 0x1 ;  /* 0x0000000714079211 */ /* 0x000fc800078408ff */
[----:B------:R-:W-:-:S04]  /*11b80*/  @!P1 IADD3.X R6, RZ, R6, RZ, P2, !PT ;  /* 0x00000006ff069210 */ /* 0x000fc800017fe4ff */
        /* <DEDUP_REMOVED lines=8> */
[----:B0-----:R-:W-:-:S05]  /*11c10*/  VIADD R6, R25, 0x30 ;  /* 0x0000003019067836 */ /* 0x001fca0000000000 */
[----:B------:R-:W-:Y:S01]  /*11c20*/  ISETP.GE.AND P1, PT, R6, R3, PT ;  /* 0x000000030600720c */ /* 0x000fe20003f26270 */
[----:B------:R-:W-:-:S12]  /*11c30*/  IMAD.MOV.U32 R6, RZ, RZ, R14 ;  /* 0x000000ffff067224 */ /* 0x000fd800078e000e */
[----:B------:R-:W-:Y:S05]  /*11c40*/  WARPSYNC.COLLECTIVE R15, `(.L_x_12466) ;  /* 0x000000000f087348 */ /* 0x000fea0003c00000 */
[----:B------:R0:W1:Y:S02]  /*11c50*/  SHFL.IDX P6, R14, R13, R12, R11 ;  /* 0x0000000c0d0e7389 */ /* 0x00006400000c000b */
[----:B01----:R-:W-:Y:S01]  /*11c60*/  ENDCOLLECTIVE ;  /* 0x000000000000791b */ /* 0x003fe20003800000 */
.L_x_12466:
[----:B------:R-:W-:Y:S02]  /*11c70*/  IMAD.MOV.U32 R13, RZ, RZ, R4 ;  /* 0x000000ffff0d7224 */ /* 0x000fe400078e0004 */
[----:B------:R-:W-:Y:S01]  /*11c80*/  IMAD.MOV.U32 R12, RZ, RZ, 0x4 ;  /* 0x00000004ff0c7424 */ /* 0x000fe200078e00ff */
[----:B------:R-:W-:-:S07]  /*11c90*/  MOV R7, R14 ;  /* 0x0000000e00077202 */ /* 0x000fce0000000f00 */
[----:B------:R-:W-:Y:S05]  /*11ca0*/  WARPSYNC.COLLECTIVE R15, `(.L_x_12467) ;  /* 0x000000000f087348 */ /* 0x000fea0003c00000 */
[----:B------:R0:W1:Y:S02]  /*11cb0*/  SHFL.IDX P6, R14, R13, R12, R11 ;  /* 0x0000000c0d0e7389 */ /* 0x00006400000c000b */
[----:B01----:R-:W-:Y:S01]  /*11cc0*/  ENDCOLLECTIVE ;  /* 0x000000000000791b */ /* 0x003fe20003800000 */
.L_x_12467:
        /* <DEDUP_REMOVED lines=16> */
.L_x_12468:
[----:B------:R-:W-:Y:S02]  /*11dd0*/  IMAD.MOV.U32 R13, RZ, RZ, R4 ;  /* 0x000000ffff0d7224 */ /* 0x000fe400078e0004 */
[----:B------:R-:W-:Y:S02]  /*11de0*/  IMAD.MOV.U32 R12, RZ, RZ, 0x5 ;  /* 0x00000005ff0c7424 */ /* 0x000fe400078e00ff */
[----:B------:R-:W-:-:S07]  /*11df0*/  IMAD.MOV.U32 R7, RZ, RZ, R14 ;  /* 0x000000ffff077224 */ /* 0x000fce00078e000e */
[----:B------:R-:W-:Y:S05]  /*11e00*/  WARPSYNC.COLLECTIVE R15, `(.L_x_12469) ;  /* 0x000000000f087348 */ /* 0x000fea0003c00000 */
[----:B------:R0:W1:Y:S02]  /*11e10*/  SHFL.IDX P6, R14, R13, R12, R11 ;  /* 0x0000000c0d0e7389 */ /* 0x00006400000c000b */
[----:B01----:R-:W-:Y:S01]  /*11e20*/  ENDCOLLECTIVE ;  /* 0x000000000000791b */ /* 0x003fe20003800000 */
.L_x_12469:
        /* <DEDUP_REMOVED lines=11> */
[----:B------:R-:W-:Y:S02]  /*11ee0*/  ISETP.GE.AND P1, PT, R6, R3, PT ;  /* 0x000000030600720c */ /* 0x000fe40003f26270 */
[----:B------:R-:W-:-:S11]  /*11ef0*/  MOV R6, R14 ;  /* 0x0000000e00067202 */ /* 0x000fd60000000f00 */
[----:B------:R-:W-:Y:S05]  /*11f00*/  WARPSYNC.COLLECTIVE R15, `(.L_x_12470) ;  /* 0x000000000f087348 */ /* 0x000fea0003c00000 */
[----:B------:R0:W1:Y:S02]  /*11f10*/  SHFL.IDX P6, R14, R13, R12, R11 ;  /* 0x0000000c0d0e7389 */ /* 0x00006400000c000b */
[----:B01----:R-:W-:Y:S01]  /*11f20*/  ENDCOLLECTIVE ;  /* 0x000000000000791b */ /* 0x003fe20003800000 */
.L_x_12470:
[----:B------:R-:W-:Y:S01]  /*11f30*/  IMAD.MOV.U32 R13, RZ, RZ, R4 ;  /* 0x000000ffff0d7224 */ /* 0x000fe200078e0004 */
[----:B------:R-:W-:Y:S01]  /*11f40*/  MOV R12, 0x6 ;  /* 0x00000006000c7802 */ /* 0x000fe20000000f00 */
[----:B------:R-:W-:-:S07]  /*11f50*/  IMAD.MOV.U32 R7, RZ, RZ, R14 ;  /* 0x000000ffff077224 */ /* 0x000fce00078e000e */
[----:B------:R-:W-:Y:S05]  /*11f60*/  WARPSYNC.COLLECTIVE R15, `(.L_x_12471) ;  /* 0x000000000f087348 */ /* 0x000fea0003c00000 */
[----:B------:R0:W1:Y:S02]  /*11f70*/  SHFL.IDX P6, R14, R13, R12, R11 ;  /* 0x0000000c0d0e7389 */ /* 0x00006400000c000b */
[----:B01----:R-:W-:Y:S01]  /*11f80*/  ENDCOLLECTIVE ;  /* 0x000000000000791b */ /* 0x003fe20003800000 */
.L_x_12471:
        /* <DEDUP_REMOVED lines=16> */
.L_x_12472:
[----:B------:R-:W-:Y:S01]  /*12090*/  IMAD.MOV.U32 R13, RZ, RZ, R4 ;  /* 0x000000ffff0d7224 */ /* 0x000fe200078e0004 */
[----:B------:R-:W-:Y:S01]  /*120a0*/  MOV R12, 0x7 ;  /* 0x00000007000c7802 */ /* 0x000fe20000000f00 */
[----:B------:R-:W-:-:S07]  /*120b0*/  IMAD.MOV.U32 R7, RZ, RZ, R14 ;  /* 0x000000ffff077224 */ /* 0x000fce00078e000e */
[----:B------:R-:W-:Y:S05]  /*120c0*/  WARPSYNC.COLLECTIVE R15, `(.L_x_12473) ;  /* 0x000000000f087348 */ /* 0x000fea0003c00000 */
[----:B------:R0:W1:Y:S02]  /*120d0*/  SHFL.IDX P6, R14, R13, R12, R11 ;  /* 0x0000000c0d0e7389 */ /* 0x00006400000c000b */
[----:B01----:R-:W-:Y:S01]  /*120e0*/  ENDCOLLECTIVE ;  /* 0x000000000000791b */ /* 0x003fe20003800000 */
.L_x_12473:
[----:B------:R-:W-:-:S05]  /*120f0*/  @!P1 LEA R7, P2, R20, R7, 0x1 ;  /* 0x0000000714079211 */ /* 0x000fca00078408ff */
[----:B------:R-:W-:-:S05]  /*12100*/  @!P1 IMAD.X R6, RZ, RZ, R6, P2 ;  /* 0x000000ffff069224 */ /* 0x000fca00010e0606 */
[-C--:B------:R-:W-:Y:S01]  /*12110*/  @!P1 LOP3.LUT R7, R7, R6.reuse, RZ, 0x3c, !PT ;  /* 0x0000000607079212 */ /* 0x080fe200078e3cff */
[----:B------:R-:W-:Y:S02]  /*12120*/  IMAD.MOV.U32 R13, RZ, RZ, R0 ;  /* 0x000000ffff0d7224 */ /* 0x000fe400078e0000 */
[----:B------:R-:W-:Y:S01]  /*12130*/  VIADD R0, R25, 0x70 ;  /* 0x0000007019007836 */ /* 0x000fe20000000000 */
[----:B------:R-:W-:-:S04]  /*12140*/  @!P1 LOP3.LUT R6, R7, R6, RZ, 0x3c, !PT ;  /* 0x0000000607069212 */ /* 0x000fc800078e3cff */
[----:B------:R-:W-:Y:S01]  /*12150*/  @!P1 LOP3.LUT R7, R7, R6, RZ, 0x3c, !PT ;  /* 0x0000000607079212 */ /* 0x000fe200078e3cff */
[----:B------:R-:W-:-:S07]  /*12160*/  IMAD.MOV.U32 R4, RZ, RZ, R14 ;  /* 0x000000ffff047224 */ /* 0x000fce00078e000e */
[----:B------:R-:W-:Y:S05]  /*12170*/  WARPSYNC.COLLECTIVE R15, `(.L_x_12474) ;  /* 0x000000000f087348 */ /* 0x000fea0003c00000 */
[----:B------:R0:W1:Y:S02]  /*12180*/  SHFL.IDX P6, R14, R13, R12, R11 ;  /* 0x0000000c0d0e7389 */ /* 0x00006400000c000b */
[----:B01----:R-:W-:Y:S01]  /*12190*/  ENDCOLLECTIVE ;  /* 0x000000000000791b */ /* 0x003fe20003800000 */
.L_x_12474:
[----:B------:R-:W-:Y:S01]  /*121a0*/  @!PT LDS RZ, [RZ] ;  /* 0x00000000fffff984 */ /* 0x000fe20000000800 */
[----:B------:R-:W-:Y:S01]  /*121b0*/  @!PT LDS RZ, [RZ] ;  /* 0x00000000fffff984 */ /* 0x000fe20000000800 */
[----:B------:R-:W-:Y:S01]  /*121c0*/  @!PT LDS RZ, [RZ] ;  /* 0x00000000fffff984 */ /* 0x000fe20000000800 */
[----:B------:R0:W-:Y:S01]  /*121d0*/  @!P1 LDGSTS.E.BYPASS.LTC128B.128 [R10+0xf400], desc[UR38][R6.64], !P0 ;  /* 0x0f400000060a9fae */ /* 0x0001e2000c101d66 */
[----:B------:R-:W-:Y:S01]  /*121e0*/  ISETP.GE.AND P1, PT, R0, R3, PT ;  /* 0x000000030000720c */ /* 0x000fe20003f26270 */
[----:B------:R-:W-:-:S05]  /*121f0*/  VIADD R0, R25, 0x80 ;  /* 0x0000008019007836 */ /* 0x000fca0000000000 */
[----:B------:R-:W-:Y:S01]  /*12200*/  ISETP.GE.AND P2, PT, R0, R3, PT ;  /* 0x000000030000720c */ /* 0x000fe20003f46270 */
[----:B------:R-:W-:Y:S02]  /*12210*/  IMAD.MOV.U32 R13, RZ, RZ, R2 ;  /* 0x000000ffff0d7224 */ /* 0x000fe400078e0002 */
[----:B------:R-:W-:Y:S02]  /*12220*/  IMAD.MOV.U32 R12, RZ, RZ, RZ ;  /* 0x000000ffff0c7224 */ /* 0x000fe400078e00ff */
[----:B0-----:R-:W-:-:S08]  /*12230*/  IMAD.MOV.U32 R6, RZ, RZ, R14 ;  /* 0x000000ffff067224 */ /* 0x001fd000078e000e */
[----:B------:R-:W-:Y:S05]  /*12240*/  WARPSYNC.COLLECTIVE R15, `(.L_x_12475) ;  /* 0x000000000f087348 */ /* 0x000fea0003c00000 */
[----:B------:R0:W1:Y:S02]  /*12250*/  SHFL.IDX P6, R14, R13, R12, R11 ;  /* 0x0000000c0d0e7389 */ /* 0x00006400000c000b */
[----:B01----:R-:W-:Y:S01]  /*12260*/  ENDCOLLECTIVE ;  /* 0x000000000000791b */ /* 0x003fe20003800000 */
.L_x_12475:
[----:B------:R-:W-:-:S05]  /*12270*/  @!P1 LEA R6, P3, R20, R6, 0x1 ;  /* 0x0000000614069211 */ /* 0x000fca00078608ff */
[----:B------:R-:W-:-:S05]  /*12280*/  @!P1 IMAD.X R4, RZ, RZ, R4, P3 ;  /* 0x000000ffff049224 */ /* 0x000fca00018e0604 */
[----:B------:R-:W-:Y:S01]  /*12290*/  @!P1 MOV R7, R4 ;  /* 0x0000000400079202 */ /* 0x000fe20000000f00 */
[----:B------:R-:W-:Y:S02]  /*122a0*/  IMAD.MOV.U32 R13, RZ, RZ, R5 ;  /* 0x000000ffff0d7224 */ /* 0x000fe400078e0005 */
[----:B------:R-:W-:Y:S02]  /*122b0*/  VIADD R4, R25, 0xa0 ;  /* 0x000000a019047836 */ /* 0x000fe40000000000 */
[----:B------:R-:W-:Y:S01]  /*122c0*/  @!PT LDS RZ, [RZ] ;  /* 0x00000000fffff984 */ /* 0x000fe20000000800 */
[----:B------:R-:W-:Y:S01]  /*122d0*/  @!PT LDS RZ, [RZ] ;  /* 0x00000000fffff984 */ /* 0x000fe20000000800 */
[----:B------:R-:W-:Y:S01]  /*122e0*/  @!PT LDS RZ, [RZ] ;  /* 0x00000000fffff984 */ /* 0x000fe20000000800 */
[----:B------:R0:W-:Y:S01]  /*122f0*/  @!P1 LDGSTS.E.BYPASS.LTC128B.128 [R10+0xfc00], desc[UR38][R6.64], !P0 ;  /* 0x0fc00000060a9fae */ /* 0x0001e2000c101d66 */
[----:B------:R-:W-:-:S07]  /*12300*/  IMAD.MOV.U32 R0, RZ, RZ, R14 ;  /* 0x000000ffff007224 */ /* 0x000fce00078e000e */
[----:B0-----:R-:W-:Y:S05]  /*12310*/  WARPSYNC.COLLECTIVE R15, `(.L_x_12476) ;  /* 0x000000000f087348 */ /* 0x001fea0003c00000 */
[----:B------:R1:W2:Y:S02]  /*12320*/  SHFL.IDX P6, R14, R13, R12, R11 ;  /* 0x0000000c0d0e7389 */ /* 0x0002a400000c000b */
[----:B012---:R-:W-:Y:S01]  /*12330*/  ENDCOLLECTIVE ;  /* 0x000000000000791b */ /* 0x007fe20003800000 */
.L_x_12476:
[----:B------:R-:W-:Y:S02]  /*12340*/  IMAD.MOV.U32 R13, RZ, RZ, R2 ;  /* 0x000000ffff0d7224 */ /* 0x000fe400078e0002 */
[----:B------:R-:W-:Y:S01]  /*12350*/  IMAD.MOV.U32 R12, RZ, RZ, 0x1 ;  /* 0x00000001ff0c7424 */ /* 0x000fe200078e00ff */
[----:B------:R-:W-:-:S07]  /*12360*/  MOV R8, R14 ;  /* 0x0000000e00087202 */ /* 0x000fce0000000f00 */
[----:B------:R-:W-:Y:S05]  /*12370*/  WARPSYNC.COLLECTIVE R15, `(.L_x_12477) ;  /* 0x000000000f087348 */ /* 0x000fea0003c00000 */
[----:B------:R0:W1:Y:S02]  /*12380*/  SHFL.IDX P6, R14, R13, R12, R11 ;  /* 0x0000000c0d0e7389 */ /* 0x00006400000c000b */
[----:B01----:R-:W-:Y:S01]  /*12390*/  ENDCOLLECTIVE ;  /* 0x000000000000791b */ /* 0x003fe20003800000 */
.L_x_12477:
        /* <DEDUP_REMOVED lines=8> */
[----:B------:R0:W-:Y:S02]  /*12420*/  @!P2 LDGSTS.E.BYPASS.LTC128B.128 [R10+0x10400], desc[UR38][R6.64], !P0 ;  /* 0x10400000060aafae */ /* 0x0001e4000c101d66 */
[----:B------:R-:W-:Y:S02]  /*12430*/  ISETP.GE.AND P1, PT, R0, R3, PT ;  /* 0x000000030000720c */ /* 0x000fe40003f26270 */
[----:B------:R-:W-:-:S11]  /*12440*/  MOV R0, R14 ;  /* 0x0000000e00007202 */ /* 0x000fd60000000f00 */
[----:B0-----:R-:W-:Y:S05]  /*12450*/  WARPSYNC.COLLECTIVE R15, `(.L_x_12478) ;  /* 0x000000000f087348 */ /* 0x001fea0003c00000 */
[----:B------:R1:W2:Y:S02]  /*12460*/  SHFL.IDX P6, R14, R13, R12, R11 ;  /* 0x0000000c0d0e7389 */ /* 0x0002a400000c000b */
[----:B012---:R-:W-:Y:S01]  /*12470*/  ENDCOLLECTIVE ;  /* 0x000000000000791b */ /* 0x007fe20003800000 */
.L_x_12478:
[----:B------:R-:W-:Y:S01]  /*12480*/  IMAD.MOV.U32 R13, RZ, RZ, R2 ;  /* 0x000000ffff0d7224 */ /* 0x000fe200078e0002 */
[----:B------:R-:W-:Y:S01]  /*12490*/  MOV R12, 0x2 ;  /* 0x00000002000c7802 */ /* 0x000fe20000000f00 */
[----:B------:R-:W-:-:S07]  /*124a0*/  IMAD.MOV.U32 R6, RZ, RZ, R14 ;  /* 0x000000ffff067224 */ /* 0x000fce00078e000e */
[----:B------:R-:W-:Y:S05]  /*124b0*/  WARPSYNC.COLLECTIVE R15, `(.L_x_12479) ;  /* 0x000000000f087348 */ /* 0x000fea0003c00000 */
[----:B------:R0:W1:Y:S02]  /*124c0*/  SHFL.IDX P6, R14, R13, R12, R11 ;  /* 0x0000000c0d0e7389 */ /* 0x00006400000c000b */
[----:B01----:R-:W-:Y:S01]  /*124d0*/  ENDCOLLECTIVE ;  /* 0x000000000000791b */ /* 0x003fe20003800000 */
.L_x_12479:
[----:B------:R-:W-:-:S05]  /*124e0*/  @!P1 LEA R6, P2, R20, R6, 0x1 ;  /* 0x0000000614069211 */ /* 0x000fca00078408ff */
[----:B------:R-:W-:-:S04]  /*124f0*/  @!P1 IMAD.X R0, RZ, RZ, R0, P2 ;  /* 0x000000ffff009224 */ /* 0x000fc800010e0600 */
[----:B------:R-:W-:Y:S02]  /*12500*/  @!P1 IMAD.MOV.U32 R7, RZ, RZ, R0 ;  /* 0x000000ffff079224 */ /* 0x000fe400078e0000 */
[----:B------:R-:W-:-:S03]  /*12510*/  IMAD.MOV.U32 R13, RZ, RZ, R5 ;  /* 0x000000ffff0d7224 */ /* 0x000fc600078e0005 */
[----:B------:R-:W-:Y:S01]  /*12520*/  @!PT LDS RZ, [RZ] ;  /* 0x00000000fffff984 */ /* 0x000fe20000000800 */
[----:B------:R-:W-:Y:S01]  /*12530*/  @!PT LDS RZ, [RZ] ;  /* 0x00000000fffff984 */ /* 0x000fe20000000800 */
[----:B------:R-:W-:Y:S01]  /*12540*/  @!PT LDS RZ, [RZ] ;  /* 0x00000000fffff984 */ /* 0x000fe20000000800 */
[----:B------:R0:W-:Y:S01]  /*12550*/  @!P1 LDGSTS.E.BYPASS.LTC128B.128 [R10+0x10c00], desc[UR38][R6.64], !P0 ;  /* 0x10c00000060a9fae */ /* 0x0001e2000c101d66 */
[----:B------:R-:W-:Y:S01]  /*12560*/  ISETP.GE.AND P1, PT, R4, R3, PT ;  /* 0x000000030400720c */ /* 0x000fe20003f26270 */
[----:B------:R-:W-:-:S12]  /*12570*/  IMAD.MOV.U32 R0, RZ, RZ, R14 ;  /* 0x000000ffff007224 */ /* 0x000fd800078e000e */
[----:B0-----:R-:W-:Y:S05]  /*12580*/  WARPSYNC.COLLECTIVE R15, `(.L_x_12480) ;  /* 0x000000000f087348 */ /* 0x001fea0003c00000 */
[----:B------:R1:W2:Y:S02]  /*12590*/  SHFL.IDX P6, R14, R13, R12, R11 ;  /* 0x0000000c0d0e7389 */ /* 0x0002a400000c000b */
[----:B012---:R-:W-:Y:S01]  /*125a0*/  ENDCOLLECTIVE ;  /* 0x000000000000791b */ /* 0x007fe20003800000 */
.L_x_12480:
[----:B------:R-:W-:Y:S02]  /*125b0*/  IMAD.MOV.U32 R13, RZ, RZ, R2 ;  /* 0x000000ffff0d7224 */ /* 0x000fe400078e0002 */
[----:B------:R-:W-:Y:S02]  /*125c0*/  IMAD.MOV.U32 R12, RZ, RZ, 0x3 ;  /* 0x00000003ff0c7424 */ /* 0x000fe400078e00ff */
[----:B------:R-:W-:-:S07]  /*125d0*/  IMAD.MOV.U32 R6, RZ, RZ, R14 ;  /* 0x000000ffff067224 */ /* 0x000fce00078e000e */
[----:B------:R-:W-:Y:S05]  /*125e0*/  WARPSYNC.COLLECTIVE R15, `(.L_x_12481) ;  /* 0x000000000f087348 */ /* 0x000fea0003c00000 */
[----:B------:R0:W1:Y:S02]  /*125f0*/  SHFL.IDX P6, R14, R13, R12, R11 ;  /* 0x0000000c0d0e7389 */ /* 0x00006400000c000b */
[----:B01----:R-:W-:Y:S01]  /*12600*/  ENDCOLLECTIVE ;  /* 0x000000000000791b */ /* 0x003fe20003800000 */
.L_x_12481:
[----:B------:R-:W-:-:S05]  /*12610*/  @!P1 LEA R6, P2, R20, R6, 0x1 ;  /* 0x0000000614069211 */ /* 0x000fca00078408ff */
[----:B------:R-:W-:-:S05]  /*12620*/  @!P1 IMAD.X R0, RZ, RZ, R0, P2 ;  /* 0x000000ffff009224 */ /* 0x000fca00010e0600 */
[----:B------:R-:W-:Y:S01]  /*12630*/  @!P1 MOV R7, R0 ;  /* 0x0000000000079202 */ /* 0x000fe20000000f00 */
[----:B------:R-:W-:-:S04]  /*12640*/  IMAD.MOV.U32 R13, RZ, RZ, R5 ;  /* 0x000000ffff0d7224 */ /* 0x000fc800078e0005 */
        /* <DEDUP_REMOVED lines=8> */
.L_x_12482:
[----:B------:R-:W-:Y:S01]  /*126d0*/  IMAD.MOV.U32 R2, RZ, RZ, R14 ;  /* 0x000000ffff027224 */ /* 0x000fe200078e000e */
[----:B------:R-:W-:Y:S06]  /*126e0*/  BRA `(.L_x_12483) ;  /* 0xffffffbc00e47947 */ /* 0x000fec000383ffff */
.L_x_12373:
[----:B0-----:R0:W1:Y:S02]  /*126f0*/  SYNCS.PHASECHK.TRANS64.TRYWAIT P0, [R17+URZ+0x30820], R0 ;  /* 0x03082000110075a7 */ /* 0x001064000800017f */
[----:B-1----:R-:W-:Y:S05]  /*12700*/  @!P0 NANOSLEEP.SYNCS 0x989680 ;  /* 0x009896800000895d */ /* 0x002fea0003900000 */
[----:B------:R-:W1:Y:S02]  /*12710*/  @!P0 SYNCS.PHASECHK.TRANS64 P0, [R17+URZ+0x30820], R0 ;  /* 0x03082000110085a7 */ /* 0x000e64000800007f */
[----:B-1----:R-:W-:Y:S05]  /*12720*/  @!P0 BRA `(.L_x_12373) ;  /* 0xfffffffc00f08947 */ /* 0x002fea000383ffff */
[----:B------:R-:W-:Y:S05]  /*12730*/  BRA `(.L_x_12484) ;  /* 0xffffffc000447947 */ /* 0x000fea000383ffff */
.L_x_12382:
[----:B0-----:R0:W1:Y:S02]  /*12740*/  SYNCS.PHASECHK.TRANS64.TRYWAIT P0, [R4+URZ+0x30840], R2 ;  /* 0x03084002040075a7 */ /* 0x001064000800017f */
[----:B-1----:R-:W-:Y:S05]  /*12750*/  @!P0 NANOSLEEP.SYNCS 0x989680 ;  /* 0x009896800000895d */ /* 0x002fea0003900000 */
[----:B------:R-:W1:Y:S02]  /*12760*/  @!P0 SYNCS.PHASECHK.TRANS64 P0, [R4+URZ+0x30840], R2 ;  /* 0x03084002040085a7 */ /* 0x000e64000800007f */
[----:B-1----:R-:W-:Y:S05]  /*12770*/  @!P0 BRA `(.L_x_12382) ;  /* 0xfffffffc00f08947 */ /* 0x002fea000383ffff */
[----:B------:R-:W-:Y:S05]  /*12780*/  BRA `(.L_x_12485) ;  /* 0xffffffc400147947 */ /* 0x000fea000383ffff */
.L_x_12387:
[----:B0-----:R0:W1:Y:S02]  /*12790*/  SYNCS.PHASECHK.TRANS64.TRYWAIT P0, [R3+URZ+0x60], R2 ;  /* 0x00006002030075a7 */ /* 0x001064000800017f */
[----:B-1----:R-:W-:Y:S05]  /*127a0*/  @!P0 NANOSLEEP.SYNCS 0x989680 ;  /* 0x009896800000895d */ /* 0x002fea0003900000 */
[----:B------:R-:W1:Y:S02]  /*127b0*/  @!P0 SYNCS.PHASECHK.TRANS64 P0, [R3+URZ+0x60], R2 ;  /* 0x00006002030085a7 */ /* 0x000e64000800007f */
[----:B-1----:R-:W-:Y:S05]  /*127c0*/  @!P0 BRA `(.L_x_12387) ;  /* 0xfffffffc00f08947 */ /* 0x002fea000383ffff */
[----:B------:R-:W-:Y:S05]  /*127d0*/  BRA `(.L_x_12486) ;  /* 0xffffffc400a07947 */ /* 0x000fea000383ffff */
.L_x_12395:
[----:B-1----:R1:W2:Y:S02]  /*127e0*/  SYNCS.PHASECHK.TRANS64.TRYWAIT P0, [R2+URZ+0x30840], R3 ;  /* 0x03084003020075a7 */ /* 0x0022a4000800017f */
[----:B--2---:R-:W-:Y:S05]  /*127f0*/  @!P0 NANOSLEEP.SYNCS 0x989680 ;  /* 0x009896800000895d */ /* 0x004fea0003900000 */
[----:B------:R-:W2:Y:S02]  /*12800*/  @!P0 SYNCS.PHASECHK.TRANS64 P0, [R2+URZ+0x30840], R3 ;  /* 0x03084003020085a7 */ /* 0x000ea4000800007f */
[----:B--2---:R-:W-:Y:S05]  /*12810*/  @!P0 BRA `(.L_x_12395) ;  /* 0xfffffffc00f08947 */ /* 0x004fea000383ffff */
[----:B------:R-:W-:Y:S05]  /*12820*/  BRA `(.L_x_12487) ;  /* 0xffffffc800e07947 */ /* 0x000fea000383ffff */
.L_x_12400:
[----:B0-----:R0:W1:Y:S02]  /*12830*/  SYNCS.PHASECHK.TRANS64.TRYWAIT P0, [R10+URZ+0x60], R28 ;  /* 0x0000601c0a0075a7 */ /* 0x001064000800017f */
[----:B-1----:R-:W-:Y:S05]  /*12840*/  @!P0 NANOSLEEP.SYNCS 0x989680 ;  /* 0x009896800000895d */ /* 0x002fea0003900000 */
[----:B------:R-:W1:Y:S02]  /*12850*/  @!P0 SYNCS.PHASECHK.TRANS64 P0, [R10+URZ+0x60], R28 ;  /* 0x0000601c0a0085a7 */ /* 0x000e64000800007f */
[----:B-1----:R-:W-:Y:S05]  /*12860*/  @!P0 BRA `(.L_x_12400) ;  /* 0xfffffffc00f08947 */ /* 0x002fea000383ffff */
[----:B------:R-:W-:Y:S05]  /*12870*/  BRA `(.L_x_12488) ;  /* 0xffffffcc006c7947 */ /* 0x000fea000383ffff */
.L_x_12408:
[----:B-1----:R1:W2:Y:S02]  /*12880*/  SYNCS.PHASECHK.TRANS64.TRYWAIT P0, [R2+URZ+0x30840], R3 ;  /* 0x03084003020075a7 */ /* 0x0022a4000800017f */
[----:B--2---:R-:W-:Y:S05]  /*12890*/  @!P0 NANOSLEEP.SYNCS 0x989680 ;  /* 0x009896800000895d */ /* 0x004fea0003900000 */
[----:B------:R-:W2:Y:S02]  /*128a0*/  @!P0 SYNCS.PHASECHK.TRANS64 P0, [R2+URZ+0x30840], R3 ;  /* 0x03084003020085a7 */ /* 0x000ea4000800007f */
[----:B--2---:R-:W-:Y:S05]  /*128b0*/  @!P0 BRA `(.L_x_12408) ;  /* 0xfffffffc00f08947 */ /* 0x004fea000383ffff */
[----:B------:R-:W-:Y:S05]  /*128c0*/  BRA `(.L_x_12489) ;  /* 0xffffffd0007c7947 */ /* 0x000fea000383ffff */
.L_x_12413:
[----:B0-----:R0:W1:Y:S02]  /*128d0*/  SYNCS.PHASECHK.TRANS64.TRYWAIT P0, [R7+URZ+0x60], R2 ;  /* 0x00006002070075a7 */ /* 0x001064000800017f */
[----:B-1----:R-:W-:Y:S05]  /*128e0*/  @!P0 NANOSLEEP.SYNCS 0x989680 ;  /* 0x009896800000895d */ /* 0x002fea0003900000 */
[----:B------:R-:W1:Y:S02]  /*128f0*/  @!P0 SYNCS.PHASECHK.TRANS64 P0, [R7+URZ+0x60], R2 ;  /* 0x00006002070085a7 */ /* 0x000e64000800007f */
[----:B-1----:R-:W-:Y:S05]  /*12900*/  @!P0 BRA `(.L_x_12413) ;  /* 0xfffffffc00f08947 */ /* 0x002fea000383ffff */
[----:B------:R-:W-:Y:S05]  /*12910*/  BRA `(.L_x_12490) ;  /* 0xffffffd4000c7947 */ /* 0x000fea000383ffff */
.L_x_12423:
[----:B0-----:R0:W1:Y:S02]  /*12920*/  SYNCS.PHASECHK.TRANS64.TRYWAIT P0, [R3+URZ+0x30860], R0 ;  /* 0x03086000030075a7 */ /* 0x001064000800017f */
[----:B-1----:R-:W-:Y:S05]  /*12930*/  @!P0 NANOSLEEP.SYNCS 0x989680 ;  /* 0x009896800000895d */ /* 0x002fea0003900000 */
[----:B------:R-:W1:Y:S02]  /*12940*/  @!P0 SYNCS.PHASECHK.TRANS64 P0, [R3+URZ+0x30860], R0 ;  /* 0x03086000030085a7 */ /* 0x000e64000800007f */
[----:B-1----:R-:W-:Y:S05]  /*12950*/  @!P0 BRA `(.L_x_12423) ;  /* 0xfffffffc00f08947 */ /* 0x002fea000383ffff */
[----:B------:R-:W-:Y:S05]  /*12960*/  BRA `(.L_x_12491) ;  /* 0xffffffd8000c7947 */ /* 0x000fea000383ffff */
.L_x_12429:
[----:B------:R-:W-:Y:S01]  /*12970*/  BSSY B0, `(.L_x_12492) ;  /* 0x0000008000007945 */ /* 0x000fe20003800000 */
[----:B------:R-:W-:Y:S01]  /*12980*/  MOV R13, R24 ;  /* 0x00000018000d7202 */ /* 0x000fe20000000f00 */
[----:B------:R-:W-:Y:S02]  /*12990*/  IMAD.MOV.U32 R12, RZ, RZ, RZ ;  /* 0x000000ffff0c7224 */ /* 0x000fe400078e00ff */
[----:B------:R-:W-:Y:S02]  /*129a0*/  IMAD.MOV.U32 R11, RZ, RZ, 0x1f ;  /* 0x0000001fff0b7424 */ /* 0x000fe400078e00ff */
[----:B------:R-:W-:-:S07]  /*129b0*/  IMAD.MOV.U32 R15, RZ, RZ, -0x1 ;  /* 0xffffffffff0f7424 */ /* 0x000fce00078e00ff */
[----:B-1----:R-:W-:Y:S05]  /*129c0*/  WARPSYNC.COLLECTIVE R15, `(.L_x_12493) ;  /* 0x000000000f087348 */ /* 0x002fea0003c00000 */
[----:B------:R0:W2:Y:S02]  /*129d0*/  SHFL.IDX P6, R14, R13, R12, R11 ;  /* 0x0000000c0d0e7389 */ /* 0x0000a400000c000b */
[----:B012---:R-:W-:Y:S01]  /*129e0*/  ENDCOLLECTIVE ;  /* 0x000000000000791b */ /* 0x007fe20003800000 */
.L_x_12493:
[----:B------:R-:W-:Y:S05]  /*129f0*/  BSYNC B0 ;  /* 0x0000000000007941 */ /* 0x000fea0003800000 */
.L_x_12492:
[----:B------:R-:W-:Y:S01]  /*12a00*/  IMAD.MOV.U32 R13, RZ, RZ, R24 ;  /* 0x000000ffff0d7224 */ /* 0x000fe200078e0018 */
[----:B------:R-:W-:Y:S01]  /*12a10*/  MOV R12, 0x1 ;  /* 0x00000001000c7802 */ /* 0x000fe20000000f00 */
[----:B------:R-:W-:Y:S02]  /*12a20*/  IMAD.MOV.U32 R11, RZ, RZ, 0x1f ;  /* 0x0000001fff0b7424 */ /* 0x000fe400078e00ff */
[----:B------:R-:W-:Y:S02]  /*12a30*/  IMAD.MOV.U32 R15, RZ, RZ, -0x1 ;  /* 0xffffffffff0f7424 */ /* 0x000fe400078e00ff */
[----:B------:R-:W-:Y:S02]  /*12a40*/  IMAD.IADD R7, R27, 0x1, R9 ;  /* 0x000000011b077824 */ /* 0x000fe400078e0209 */
[----:B------:R-:W-:-:S07]  /*12a50*/  IMAD.MOV.U32 R0, RZ, RZ, R14 ;  /* 0x000000ffff007224 */ /* 0x000fce00078e000e */
[----:B------:R-:W-:Y:S05]  /*12a60*/  WARPSYNC.COLLECTIVE R15, `(.L_x_12494) ;  /* 0x000000000f087348 */ /* 0x000fea0003c00000 */
[----:B------:R0:W1:Y:S02]  /*12a70*/  SHFL.IDX P6, R14, R13, R12, R11 ;  /* 0x0000000c0d0e7389 */ /* 0x00006400000c000b */
[----:B01----:R-:W-:Y:S01]  /*12a80*/  ENDCOLLECTIVE ;  /* 0x000000000000791b */ /* 0x003fe20003800000 */
.L_x_12494:
        /* <DEDUP_REMOVED lines=16> */
[C---:B------:R-:W-:Y:S02]  /*12b90*/  ISETP.GE.U32.AND P5, PT, R9.reuse, 0x10, PT ;  /* 0x000000100900780c */ /* 0x040fe40003fa6070 */
[----:B--2---:R-:W-:Y:S01]  /*12ba0*/  @!P1 MOV R7, R8 ;  /* 0x0000000800079202 */ /* 0x004fe20000000f00 */
[----:B---3--:R-:W-:Y:S01]  /*12bb0*/  @!P1 IMAD.MOV.U32 R4, RZ, RZ, R5 ;  /* 0x000000ffff049224 */ /* 0x008fe200078e0005 */
[----:B------:R-:W-:-:S03]  /*12bc0*/  ISETP.NE.AND P1, PT, R9, RZ, PT ;  /* 0x000000ff0900720c */ /* 0x000fc60003f25270 */
[----:B------:R-:W-:-:S10]  /*12bd0*/  IMAD R13, R4, R7, RZ ;  /* 0x00000007040d7224 */ /* 0x000fd400078e02ff */
[----:B------:R-:W-:Y:S05]  /*12be0*/  WARPSYNC.COLLECTIVE R15, `(.L_x_12495) ;  /* 0x000000000f087348 */ /* 0x000fea0003c00000 */
[----:B------:R0:W1:Y:S02]  /*12bf0*/  SHFL.UP P6, R14, R13, R12, R11 ;  /* 0x0400000c0d0e7389 */ /* 0x00006400000c000b */
[----:B01----:R-:W-:Y:S01]  /*12c00*/  ENDCOLLECTIVE ;  /* 0x000000000000791b */ /* 0x003fe20003800000 */
.L_x_12495:
[----:B------:R-:W-:Y:S02]  /*12c10*/  MOV R12, 0x2 ;  /* 0x00000002000c7802 */ /* 0x000fe40000000f00 */
[----:B------:R-:W-:-:S05]  /*12c20*/  SEL R14, R14, RZ, P1 ;  /* 0x000000ff0e0e7207 */ /* 0x000fca0000800000 */
[----:B------:R-:W-:-:S04]  /*12c30*/  IMAD.IADD R5, R13, 0x1, R14 ;  /* 0x000000010d057824 */ /* 0x000fc800078e020e */
[----:B------:R-:W-:-:S07]  /*12c40*/  IMAD.MOV.U32 R13, RZ, RZ, R5 ;  /* 0x000000ffff0d7224 */ /* 0x000fce00078e0005 */
[----:B------:R-:W-:Y:S05]  /*12c50*/  WARPSYNC.COLLECTIVE R15, `(.L_x_12496) ;  /* 0x000000000f087348 */ /* 0x000fea0003c00000 */
[----:B------:R0:W1:Y:S02]  /*12c60*/  SHFL.UP P6, R14, R13, R12, R11 ;  /* 0x0400000c0d0e7389 */ /* 0x00006400000c000b */
[----:B01----:R-:W-:Y:S01]  /*12c70*/  ENDCOLLECTIVE ;  /* 0x000000000000791b */ /* 0x003fe20003800000 */
.L_x_12496:
[----:B------:R-:W-:Y:S01]  /*12c80*/  IMAD.MOV.U32 R12, RZ, RZ, 0x4 ;  /* 0x00000004ff0c7424 */ /* 0x000fe200078e00ff */
[----:B------:R-:W-:-:S05]  /*12c90*/  SEL R2, R14, RZ, P2 ;  /* 0x000000ff0e027207 */ /* 0x000fca0001000000 */
[----:B------:R-:W-:-:S04]  /*12ca0*/  IMAD.IADD R2, R5, 0x1, R2 ;  /* 0x0000000105027824 */ /* 0x000fc800078e0202 */
[----:B------:R-:W-:-:S07]  /*12cb0*/  IMAD.MOV.U32 R13, RZ, RZ, R2 ;  /* 0x000000ffff0d7224 */ /* 0x000fce00078e0002 */
[----:B------:R-:W-:Y:S05]  /*12cc0*/  WARPSYNC.COLLECTIVE R15, `(.L_x_12497) ;  /* 0x000000000f087348 */ /* 0x000fea0003c00000 */
[----:B------:R0:W1:Y:S02]  /*12cd0*/  SHFL.UP P6, R14, R13, R12, R11 ;  /* 0x0400000c0d0e7389 */ /* 0x00006400000c000b */
[----:B01----:R-:W-:Y:S01]  /*12ce0*/  ENDCOLLECTIVE ;  /* 0x000000000000791b */ /* 0x003fe20003800000 */
.L_x_12497:
[----:B------:R-:W-:Y:S02]  /*12cf0*/  MOV R12, 0x8 ;  /* 0x00000008000c7802 */ /* 0x000fe40000000f00 */
[----:B------:R-:W-:-:S05]  /*12d00*/  SEL R3, R14, RZ, P3 ;  /* 0x000000ff0e037207 */ /* 0x000fca0001800000 */
[----:B------:R-:W-:-:S04]  /*12d10*/  IMAD.IADD R3, R2, 0x1, R3 ;  /* 0x0000000102037824 */ /* 0x000fc800078e0203 */
[----:B------:R-:W-:-:S07]  /*12d20*/  IMAD.MOV.U32 R13, RZ, RZ, R3 ;  /* 0x000000ffff0d7224 */ /* 0x000fce00078e0003 */
[----:B------:R-:W-:Y:S05]  /*12d30*/  WARPSYNC.COLLECTIVE R15, `(.L_x_12498) ;  /* 0x000000000f087348 */ /* 0x000fea0003c00000 */
[----:B------:R0:W1:Y:S02]  /*12d40*/  SHFL.UP P6, R14, R13, R12, R11 ;  /* 0x0400000c0d0e7389 */ /* 0x00006400000c000b */
[----:B01----:R-:W-:Y:S01]  /*12d50*/  ENDCOLLECTIVE ;  /* 0x000000000000791b */ /* 0x003fe20003800000 */
.L_x_12498:
[----:B------:R-:W-:Y:S01]  /*12d60*/  IMAD.MOV.U32 R12, RZ, RZ, 0x10 ;  /* 0x00000010ff0c7424 */ /* 0x000fe200078e00ff */
[----:B------:R-:W-:-:S05]  /*12d70*/  SEL R14, R14, RZ, P4 ;  /* 0x000000ff0e0e7207 */ /* 0x000fca0002000000 */
[----:B------:R-:W-:-:S04]  /*12d80*/  IMAD.IADD R5, R3, 0x1, R14 ;  /* 0x0000000103057824 */ /* 0x000fc800078e020e */
[----:B------:R-:W-:-:S07]  /*12d90*/  IMAD.MOV.U32 R13, RZ, RZ, R5 ;  /* 0x000000ffff0d7224 */ /* 0x000fce00078e0005 */
[----:B------:R-:W-:Y:S05]  /*12da0*/  WARPSYNC.COLLECTIVE R15, `(.L_x_12499) ;  /* 0x000000000f087348 */ /* 0x000fea0003c00000 */
[----:B------:R0:W1:Y:S02]  /*12db0*/  SHFL.UP P6, R14, R13, R12, R11 ;  /* 0x0400000c0d0e7389 */ /* 0x00006400000c000b */
[----:B01----:R-:W-:Y:S01]  /*12dc0*/  ENDCOLLECTIVE ;  /* 0x000000000000791b */ /* 0x003fe20003800000 */
.L_x_12499:
[----:B------:R-:W-:Y:S01]  /*12dd0*/  MOV R12, 0x1f ;  /* 0x0000001f000c7802 */ /* 0x000fe20000000f00 */
[----:B------:R-:W-:Y:S01]  /*12de0*/  IMAD.MOV.U32 R11, RZ, RZ, 0x1f ;  /* 0x0000001fff0b7424 */ /* 0x000fe200078e00ff */
[----:B------:R-:W-:-:S05]  /*12df0*/  SEL R14, R14, RZ, P5 ;  /* 0x000000ff0e0e7207 */ /* 0x000fca0002800000 */
[----:B------:R-:W-:-:S04]  /*12e00*/  IMAD.IADD R3, R5, 0x1, R14 ;  /* 0x0000000105037824 */ /* 0x000fc800078e020e */
[----:B------:R-:W-:-:S07]  /*12e10*/  IMAD.MOV.U32 R13, RZ, RZ, R3 ;  /* 0x000000ffff0d7224 */ /* 0x000fce00078e0003 */
[----:B------:R-:W-:Y:S05]  /*12e20*/  WARPSYNC.COLLECTIVE R15, `(.L_x_12500) ;  /* 0x000000000f087348 */ /* 0x000fea0003c00000 */
[----:B------:R0:W1:Y:S02]  /*12e30*/  SHFL.IDX P6, R14, R13, R12, R11 ;  /* 0x0000000c0d0e7389 */ /* 0x00006400000c000b */
[----:B01----:R-:W-:Y:S01]  /*12e40*/  ENDCOLLECTIVE ;  /* 0x000000000000791b */ /* 0x003fe20003800000 */
.L_x_12500:
[----:B------:R-:W-:Y:S05]  /*12e50*/  BRA `(.L_x_12501) ;  /* 0xffffffd800447947 */ /* 0x000fea000383ffff */
.L_x_12432:
[----:B------:R-:W-:Y:S01]  /*12e60*/  BSSY B0, `(.L_x_12502) ;  /* 0x0000007000007945 */ /* 0x000fe20003800000 */
[----:B------:R-:W-:Y:S02]  /*12e70*/  IMAD.MOV.U32 R12, RZ, RZ, 0x1 ;  /* 0x00000001ff0c7424 */ /* 0x000fe400078e00ff */
[----:B------:R-:W-:Y:S02]  /*12e80*/  IMAD.MOV.U32 R11, RZ, RZ, RZ ;  /* 0x000000ffff0b7224 */ /* 0x000fe400078e00ff */
[----:B------:R-:W-:-:S07]  /*12e90*/  IMAD.MOV.U32 R15, RZ, RZ, -0x1 ;  /* 0xffffffffff0f7424 */ /* 0x000fce00078e00ff */
[----:B------:R-:W-:Y:S05]  /*12ea0*/  WARPSYNC.COLLECTIVE R15, `(.L_x_12503) ;  /* 0x000000000f087348 */ /* 0x000fea0003c00000 */
[----:B------:R0:W1:Y:S02]  /*12eb0*/  SHFL.UP P6, R14, R13, R12, R11 ;  /* 0x0400000c0d0e7389 */ /* 0x00006400000c000b */
[----:B01----:R-:W-:Y:S01]  /*12ec0*/  ENDCOLLECTIVE ;  /* 0x000000000000791b */ /* 0x003fe20003800000 */
.L_x_12503:
[----:B------:R-:W-:Y:S05]  /*12ed0*/  BSYNC B0 ;  /* 0x0000000000007941 */ /* 0x000fea0003800000 */
.L_x_12502:
[----:B------:R-:W-:Y:S01]  /*12ee0*/  SEL R14, R14, RZ, P1 ;  /* 0x000000ff0e0e7207 */ /* 0x000fe20000800000 */
[----:B------:R-:W-:Y:S02]  /*12ef0*/  IMAD.MOV.U32 R12, RZ, RZ, 0x2 ;  /* 0x00000002ff0c7424 */ /* 0x000fe400078e00ff */
[----:B------:R-:W-:Y:S01]  /*12f00*/  IMAD.MOV.U32 R11, RZ, RZ, RZ ;  /* 0x000000ffff0b7224 */ /* 0x000fe200078e00ff */
[----:B------:R-:W-:Y:S01]  /*12f10*/  IADD3 R13, R13, R14, RZ ;  /* 0x0000000e0d0d7210 */ /* 0x000fe20007ffe0ff */
[----:B------:R-:W-:-:S07]  /*12f20*/  IMAD.MOV.U32 R15, RZ, RZ, -0x1 ;  /* 0xffffffffff0f7424 */ /* 0x000fce00078e00ff */
[----:B------:R-:W-:Y:S05]  /*12f30*/  WARPSYNC.COLLECTIVE R15, `(.L_x_12504) ;  /* 0x000000000f087348 */ /* 0x000fea0003c00000 */
[----:B------:R0:W1:Y:S02]  /*12f40*/  SHFL.UP P6, R14, R13, R12, R11 ;  /* 0x0400000c0d0e7389 */ /* 0x00006400000c000b */
[----:B01----:R-:W-:Y:S01]  /*12f50*/  ENDCOLLECTIVE ;  /* 0x000000000000791b */ /* 0x003fe20003800000 */
.L_x_12504:
[----:B------:R-:W-:Y:S02]  /*12f60*/  MOV R12, 0x4 ;  /* 0x00000004000c7802 */ /* 0x000fe40000000f00 */
[----:B------:R-:W-:-:S05]  /*12f70*/  SEL R2, R14, RZ, P2 ;  /* 0x000000ff0e027207 */ /* 0x000fca0001000000 */
[----:B------:R-:W-:-:S04]  /*12f80*/  IMAD.IADD R2, R13, 0x1, R2 ;  /* 0x000000010d027824 */ /* 0x000fc800078e0202 */
[----:B------:R-:W-:-:S07]  /*12f90*/  IMAD.MOV.U32 R13, RZ, RZ, R2 ;  /* 0x000000ffff0d7224 */ /* 0x000fce00078e0002 */
[----:B------:R-:W-:Y:S05]  /*12fa0*/  WARPSYNC.COLLECTIVE R15, `(.L_x_12505) ;  /* 0x000000000f087348 */ /* 0x000fea0003c00000 */
[----:B------:R0:W1:Y:S02]  /*12fb0*/  SHFL.UP P6, R14, R13, R12, R11 ;  /* 0x0400000c0d0e7389 */ /* 0x00006400000c000b */
[----:B01----:R-:W-:Y:S01]  /*12fc0*/  ENDCOLLECTIVE ;  /* 0x000000000000791b */ /* 0x003fe20003800000 */
.L_x_12505:
[----:B------:R-:W-:Y:S01]  /*12fd0*/  IMAD.MOV.U32 R12, RZ, RZ, 0x8 ;  /* 0x00000008ff0c7424 */ /* 0x000fe200078e00ff */
[----:B------:R-:W-:-:S05]  /*12fe0*/  SEL R3, R14, RZ, P3 ;  /* 0x000000ff0e037207 */ /* 0x000fca0001800000 */
[----:B------:R-:W-:-:S04]  /*12ff0*/  IMAD.IADD R3, R2, 0x1, R3 ;  /* 0x0000000102037824 */ /* 0x000fc800078e0203 */
[----:B------:R-:W-:-:S07]  /*13000*/  IMAD.MOV.U32 R13, RZ, RZ, R3 ;  /* 0x000000ffff0d7224 */ /* 0x000fce00078e0003 */
[----:B------:R-:W-:Y:S05]  /*13010*/  WARPSYNC.COLLECTIVE R15, `(.L_x_12506) ;  /* 0x000000000f087348 */ /* 0x000fea0003c00000 */
[----:B------:R0:W1:Y:S02]  /*13020*/  SHFL.UP P6, R14, R13, R12, R11 ;  /* 0x0400000c0d0e7389 */ /* 0x00006400000c000b */
[----:B01----:R-:W-:Y:S01]  /*13030*/  ENDCOLLECTIVE ;  /* 0x000000000000791b */ /* 0x003fe20003800000 */
.L_x_12506:
[----:B------:R-:W-:Y:S02]  /*13040*/  MOV R12, 0x10 ;  /* 0x00000010000c7802 */ /* 0x000fe40000000f00 */
[----:B------:R-:W-:-:S05]  /*13050*/  SEL R14, R14, RZ, P4 ;  /* 0x000000ff0e0e7207 */ /* 0x000fca0002000000 */
[----:B------:R-:W-:-:S04]  /*13060*/  IMAD.IADD R5, R3, 0x1, R14 ;  /* 0x0000000103057824 */ /* 0x000fc800078e020e */
[----:B------:R-:W-:-:S07]  /*13070*/  IMAD.MOV.U32 R13, RZ, RZ, R5 ;  /* 0x000000ffff0d7224 */ /* 0x000fce00078e0005 */
[----:B------:R-:W-:Y:S05]  /*13080*/  WARPSYNC.COLLECTIVE R15, `(.L_x_12507) ;  /* 0x000000000f087348 */ /* 0x000fea0003c00000 */
[----:B------:R0:W1:Y:S02]  /*13090*/  SHFL.UP P6, R14, R13, R12, R11 ;  /* 0x0400000c0d0e7389 */ /* 0x00006400000c000b */
[----:B01----:R-:W-:Y:S01]  /*130a0*/  ENDCOLLECTIVE ;  /* 0x000000000000791b */ /* 0x003fe20003800000 */
.L_x_12507:
        /* <DEDUP_REMOVED lines=8> */
.L_x_12508:
[----:B------:R-:W-:Y:S05]  /*13130*/  BRA `(.L_x_12509) ;  /* 0xffffffd800307947 */ /* 0x000fea000383ffff */
.L_x_12434:
[----:B------:R-:W-:Y:S01]  /*13140*/  BSSY B0, `(.L_x_12510) ;  /* 0x0000006000007945 */ /* 0x000fe20003800000 */
[----:B------:R-:W-:Y:S01]  /*13150*/  PLOP3.LUT P6, PT, P6, PT, PT, 0x8, 0x0 ;  /* 0x000000000000781c */ /* 0x000fe200037ce170 */
[----:B------:R-:W-:-:S12]  /*13160*/  IMAD.MOV.U32 R15, RZ, RZ, -0x1 ;  /* 0xffffffffff0f7424 */ /* 0x000fd800078e00ff */
[----:B0-----:R-:W-:Y:S05]  /*13170*/  WARPSYNC.COLLECTIVE R15, `(.L_x_12511) ;  /* 0x000000000f087348 */ /* 0x001fea0003c00000 */
[----:B------:R-:W-:Y:S01]  /*13180*/  VOTE.ANY R14, PT, P6 ;  /* 0x00000000000e7806 */ /* 0x000fe200030e0100 */
[----:B0-----:R-:W-:Y:S06]  /*13190*/  ENDCOLLECTIVE ;  /* 0x000000000000791b */ /* 0x001fec0003800000 */
.L_x_12511:
[----:B------:R-:W-:Y:S05]  /*131a0*/  BSYNC B0 ;  /* 0x0000000000007941 */ /* 0x000fea0003800000 */
.L_x_12510:
[----:B------:R-:W-:Y:S01]  /*131b0*/  MOV R8, R14 ;  /* 0x0000000e00087202 */ /* 0x000fe20000000f00 */
[----:B------:R-:W-:Y:S02]  /*131c0*/  IMAD.MOV.U32 R13, RZ, RZ, R7 ;  /* 0x000000ffff0d7224 */ /* 0x000fe400078e0007 */
[----:B------:R-:W-:Y:S01]  /*131d0*/  IMAD.MOV.U32 R11, RZ, RZ, 0x1f ;  /* 0x0000001fff0b7424 */ /* 0x000fe200078e00ff */
[----:B------:R-:W0:Y:S01]  /*131e0*/  POPC R5, R8 ;  /* 0x0000000800057309 */ /* 0x000e220000000000 */
[----:B------:R-:W-:Y:S02]  /*131f0*/  IMAD.MOV.U32 R15, RZ, RZ, -0x1 ;  /* 0xffffffffff0f7424 */ /* 0x000fe400078e00ff */
[----:B0-----:R-:W-:-:S07]  /*13200*/  IMAD.MOV.U32 R12, RZ, RZ, R5 ;  /* 0x000000ffff0c7224 */ /* 0x001fce00078e0005 */
[----:B------:R-:W-:Y:S05]  /*13210*/  WARPSYNC.COLLECTIVE R15, `(.L_x_12512) ;  /* 0x000000000f087348 */ /* 0x000fea0003c00000 */
[----:B------:R0:W1:Y:S02]  /*13220*/  SHFL.IDX P6, R14, R13, R12, R11 ;  /* 0x0000000c0d0e7389 */ /* 0x00006400000c000b */
[----:B01----:R-:W-:Y:S01]  /*13230*/  ENDCOLLECTIVE ;  /* 0x000000000000791b */ /* 0x003fe20003800000 */
.L_x_12512:
[----:B------:R-:W-:Y:S01]  /*13240*/  MOV R13, R4 ;  /* 0x00000004000d7202 */ /* 0x000fe20000000f00 */
[----:B------:R-:W-:-:S07]  /*13250*/  IMAD.MOV.U32 R7, RZ, RZ, R14 ;  /* 0x000000ffff077224 */ /* 0x000fce00078e000e */
[----:B------:R-:W-:Y:S05]  /*13260*/  WARPSYNC.COLLECTIVE R15, `(.L_x_12513) ;  /* 0x000000000f087348 */ /* 0x000fea0003c00000 */
[----:B------:R0:W1:Y:S02]  /*13270*/  SHFL.IDX P6, R14, R13, R12, R11 ;  /* 0x0000000c0d0e7389 */ /* 0x00006400000c000b */
[----:B01----:R-:W-:Y:S01]  /*13280*/  ENDCOLLECTIVE ;  /* 0x000000000000791b */ /* 0x003fe20003800000 */
.L_x_12513:
[----:B------:R-:W-:Y:S01]  /*13290*/  IMAD.MOV.U32 R4, RZ, RZ, R14 ;  /* 0x000000ffff047224 */ /* 0x000fe200078e000e */
[----:B------:R-:W-:Y:S06]  /*132a0*/  BRA `(.L_x_12514) ;  /* 0xffffffd800107947 */ /* 0x000fec000383ffff */
.L_x_12436:
[----:B------:R-:W-:Y:S01]  /*132b0*/  BSSY B0, `(.L_x_12515) ;  /* 0x0000007000007945 */ /* 0x000fe20003800000 */
[----:B------:R-:W-:Y:S02]  /*132c0*/  IMAD.MOV.U32 R13, RZ, RZ, R3 ;  /* 0x000000ffff0d7224 */ /* 0x000fe400078e0003 */
[----:B------:R-:W-:Y:S02]  /*132d0*/  IMAD.MOV.U32 R11, RZ, RZ, 0x1f ;  /* 0x0000001fff0b7424 */ /* 0x000fe400078e00ff */
[----:B------:R-:W-:-:S07]  /*132e0*/  IMAD.MOV.U32 R15, RZ, RZ, -0x1 ;  /* 0xffffffffff0f7424 */ /* 0x000fce00078e00ff */
[----:B0123--:R-:W-:Y:S05]  /*132f0*/  WARPSYNC.COLLECTIVE R15, `(.L_x_12516) ;  /* 0x000000000f087348 */ /* 0x00ffea0003c00000 */
[----:B------:R4:W0:Y:S02]  /*13300*/  SHFL.IDX P6, R14, R13, R12, R11 ;  /* 0x0000000c0d0e7389 */ /* 0x00082400000c000b */
[----:B01234-:R-:W-:Y:S01]  /*13310*/  ENDCOLLECTIVE ;  /* 0x000000000000791b */ /* 0x01ffe20003800000 */
.L_x_12516:
[----:B------:R-:W-:Y:S05]  /*13320*/  BSYNC B0 ;  /* 0x0000000000007941 */ /* 0x000fea0003800000 */
.L_x_12515:
[----:B------:R-:W-:Y:S01]  /*13330*/  IMAD.MOV.U32 R24, RZ, RZ, R14 ;  /* 0x000000ffff187224 */ /* 0x000fe200078e000e */
[----:B------:R-:W-:Y:S06]  /*13340*/  BRA `(.L_x_12435) ;  /* 0xffffffd800007947 */ /* 0x000fec000383ffff */
.L_x_12440:
[----:B0-----:R0:W1:Y:S02]  /*13350*/  SYNCS.PHASECHK.TRANS64.TRYWAIT P0, [R9+URZ+0x30820], R0 ;  /* 0x03082000090075a7 */ /* 0x001064000800017f */
[----:B-1----:R-:W-:Y:S05]  /*13360*/  @!P0 NANOSLEEP.SYNCS 0x989680 ;  /* 0x009896800000895d */ /* 0x002fea0003900000 */
[----:B------:R-:W1:Y:S02]  /*13370*/  @!P0 SYNCS.PHASECHK.TRANS64 P0, [R9+URZ+0x30820], R0 ;  /* 0x03082000090085a7 */ /* 0x000e64000800007f */
[----:B-1----:R-:W-:Y:S05]  /*13380*/  @!P0 BRA `(.L_x_12440) ;  /* 0xfffffffc00f08947 */ /* 0x002fea000383ffff */
[----:B------:R-:W-:Y:S05]  /*13390*/  BRA `(.L_x_12517) ;  /* 0xffffffdc00587947 */ /* 0x000fea000383ffff */
.L_x_12441:
        /* <DEDUP_REMOVED lines=11> */
.L_x_12519:
[----:B------:R-:W-:Y:S05]  /*13450*/  BSYNC B0 ;  /* 0x0000000000007941 */ /* 0x000fea0003800000 */
.L_x_12518:
[----:B------:R-:W-:Y:S05]  /*13460*/  BRA `(.L_x_12520) ;  /* 0xffffffdc00407947 */ /* 0x000fea000383ffff */
.L_x_12444:
[----:B------:R-:W-:Y:S01]  /*13470*/  BSSY B1, `(.L_x_12521) ;  /* 0x0000006000017945 */ /* 0x000fe20003800000 */
[----:B------:R-:W-:-:S07]  /*13480*/  IMAD.MOV.U32 R15, RZ, RZ, -0x1 ;  /* 0xffffffffff0f7424 */ /* 0x000fce00078e00ff */
[----:B0-----:R-:W-:Y:S05]  /*13490*/  WARPSYNC.COLLECTIVE R15, `(.L_x_12522) ;  /* 0x000000000f0c7348 */ /* 0x001fea0003c00000 */
[----:B------:R-:W-:Y:S02]  /*134a0*/  ELECT P6, UR62, PT ;  /* 0x00000000003e782f */ /* 0x000fe400038c0000 */
[----:B------:R-:W-:Y:S01]  /*134b0*/  MOV R14, UR62 ;  /* 0x0000003e000e7c02 */ /* 0x000fe20008000f00 */
[----:B0-----:R-:W-:Y:S10]  /*134c0*/  ENDCOLLECTIVE ;  /* 0x000000000000791b */ /* 0x001ff40003800000 */
.L_x_12522:
[----:B------:R-:W-:Y:S05]  /*134d0*/  BSYNC B1 ;  /* 0x0000000000017941 */ /* 0x000fea0003800000 */
.L_x_12521:
[----:B------:R-:W-:Y:S05]  /*134e0*/  BRA `(.L_x_12523) ;  /* 0xffffffdc00387947 */ /* 0x000fea000383ffff */
.L_x_12446:
[----:B0-----:R0:W1:Y:S02]  /*134f0*/  SYNCS.PHASECHK.TRANS64.TRYWAIT P0, [R7+URZ], R2 ;  /* 0x00000002070075a7 */ /* 0x001064000800017f */
[----:B-1----:R-:W-:Y:S05]  /*13500*/  @!P0 NANOSLEEP.SYNCS 0x989680 ;  /* 0x009896800000895d */ /* 0x002fea0003900000 */
[----:B------:R-:W1:Y:S02]  /*13510*/  @!P0 SYNCS.PHASECHK.TRANS64 P0, [R7+URZ], R2 ;  /* 0x00000002070085a7 */ /* 0x000e64000800007f */
[----:B-1----:R-:W-:Y:S05]  /*13520*/  @!P0 BRA `(.L_x_12446) ;  /* 0xfffffffc00f08947 */ /* 0x002fea000383ffff */
[----:B------:R-:W-:Y:S05]  /*13530*/  BRA `(.L_x_12524) ;  /* 0xffffffdc006c7947 */ /* 0x000fea000383ffff */
.L_x_12447:
[----:B-1----:R1:W2:Y:S02]  /*13540*/  SYNCS.PHASECHK.TRANS64.TRYWAIT P0, [R3+URZ], R0 ;  /* 0x00000000030075a7 */ /* 0x0022a4000800017f */
[----:B--2---:R-:W-:Y:S05]  /*13550*/  @!P0 NANOSLEEP.SYNCS 0x989680 ;  /* 0x009896800000895d */ /* 0x004fea0003900000 */
[----:B------:R-:W2:Y:S02]  /*13560*/  @!P0 SYNCS.PHASECHK.TRANS64 P0, [R3+URZ], R0 ;  /* 0x00000000030085a7 */ /* 0x000ea4000800007f */
[----:B--2---:R-:W-:Y:S05]  /*13570*/  @!P0 BRA `(.L_x_12447) ;  /* 0xfffffffc00f08947 */ /* 0x004fea000383ffff */
[----:B------:R-:W-:Y:S05]  /*13580*/  BRA `(.L_x_12525) ;  /* 0xffffffdc00607947 */ /* 0x000fea000383ffff */
.L_x_12449:
[----:B-1----:R1:W2:Y:S02]  /*13590*/  SYNCS.PHASECHK.TRANS64.TRYWAIT P0, [R5+URZ], R2 ;  /* 0x00000002050075a7 */ /* 0x0022a4000800017f */
[----:B--2---:R-:W-:Y:S05]  /*135a0*/  @!P0 NANOSLEEP.SYNCS 0x989680 ;  /* 0x009896800000895d */ /* 0x004fea0003900000 */
[----:B------:R-:W2:Y:S02]  /*135b0*/  @!P0 SYNCS.PHASECHK.TRANS64 P0, [R5+URZ], R2 ;  /* 0x00000002050085a7 */ /* 0x000ea4000800007f */
[----:B--2---:R-:W-:Y:S05]  /*135c0*/  @!P0 BRA `(.L_x_12449) ;  /* 0xfffffffc00f08947 */ /* 0x004fea000383ffff */
[----:B------:R-:W-:Y:S05]  /*135d0*/  BRA `(.L_x_12526) ;  /* 0xffffffdc00647947 */ /* 0x000fea000383ffff */
.L_x_12527:
        /* <DEDUP_REMOVED lines=10> */
.L_x_14876:


//--------------------- .text._ZN7cutlass13device_kernelIN5flash11enable_sm90INS1_16FlashAttnFwdSm90INS1_25CollectiveMainloopFwdSm90ILi2EN4cute5tupleIJNS5_1CILi1EEES8_S8_EEENS6_IJNS7_ILi192EEESA_NS7_ILi64EEEEEELi64ENS_6half_tEfNS_4arch4Sm90ELb0ELb0ELb1ELb1ELb0ELb1ELb0ELb0ELb1ELb1ELb1ELb0EEENS1_21CollectiveEpilogueFwdINS6_IJSA_SB_SA_EEES9_SD_SF_Li384ELb1ELb1ELb1ELb0EEENS1_36VarlenDynamicPersistentTileSchedulerILi192ELi192ELi384ELi128ELb1ELb1ELb1ELb0ELb1ELb1EEEEEEEEEvNT_6ParamsE --------------------------
	.section	.text._ZN7cutlass13device_kernelIN5flash11enable_sm90INS1_16FlashAttnFwdSm90INS1_25CollectiveMainloopFwdSm90ILi2EN4cute5tupleIJNS5_1CILi1EEES8_S8_EEENS6_IJNS7_ILi192EEESA_NS7_ILi64EEEEEELi64ENS_6half_tEfNS_4arch4Sm90ELb0ELb0ELb1ELb1ELb0ELb1ELb0ELb0ELb1ELb1ELb1ELb0EEENS1_21CollectiveEpilogueFwdINS6_IJSA_SB_SA_EEES9_SD_SF_Li384ELb1ELb1ELb1ELb0EEENS1_36VarlenDynamicPersistentTileSchedulerILi192ELi192ELi384ELi128ELb1ELb1ELb1ELb0ELb1ELb1EEEEEEEEEvNT_6ParamsE,"ax",@progbits
	.align	128
.text._ZN7cutlass13device_kernelIN5flash11enable_sm90INS1_16FlashAttnFwdSm90INS1_25CollectiveMainloopFwdSm90ILi2EN4cute5tupleIJNS5_1CILi1EEES8_S8_EEENS6_IJNS7_ILi192EEESA_NS7_ILi64EEEEEELi64ENS_6half_tEfNS_4arch4Sm90ELb0ELb0ELb1ELb1ELb0ELb1ELb0ELb0ELb1ELb1ELb1ELb0EEENS1_21CollectiveEpilogueFwdINS6_IJSA_SB_SA_EEES9_SD_SF_Li384ELb1ELb1ELb1ELb0EEENS1_36VarlenDynamicPersistentTileSchedulerILi192ELi192ELi384ELi128ELb1ELb1ELb1ELb0ELb1ELb1EEEEEEEEEvNT_6ParamsE:
        .type           _ZN7cutlass13device_kernelIN5flash11enable_sm90INS1_16FlashAttnFwdSm90INS1_25CollectiveMainloopFwdSm90ILi2EN4cute5tupleIJNS5_1CILi1EEES8_S8_EEENS6_IJNS7_ILi192EEESA_NS7_ILi64EEEEEELi64ENS_6half_tEfNS_4arch4Sm90ELb0ELb0ELb1ELb1ELb0ELb1ELb0ELb0ELb1ELb1ELb1ELb0EEENS1_21CollectiveEpilogueFwdINS6_IJSA_SB_SA_EEES9_SD_SF_Li384ELb1ELb1ELb1ELb0EEENS1_36VarlenDynamicPersistentTileSchedulerILi192ELi192ELi384ELi128ELb1ELb1ELb1ELb0ELb1ELb1EEEEEEEEEvNT_6ParamsE,@function
        .size           _ZN7cutlass13device_kernelIN5flash11enable_sm90INS1_16FlashAttnFwdSm90INS1_25CollectiveMainloopFwdSm90ILi2EN4cute5tupleIJNS5_1CILi1EEES8_S8_EEENS6_IJNS7_ILi192EEESA_NS7_ILi64EEEEEELi64ENS_6half_tEfNS_4arch4Sm90ELb0ELb0ELb1ELb1ELb0ELb1ELb0ELb0ELb1ELb1ELb1ELb0EEENS1_21CollectiveEpilogueFwdINS6_IJSA_SB_SA_EEES9_SD_SF_Li384ELb1ELb1ELb1ELb0EEENS1_36VarlenDynamicPersistentTileSchedulerILi192ELi192ELi384ELi128ELb1ELb1ELb1ELb0ELb1ELb1EEEEEEEEEvNT_6ParamsE,(.L_x_14877 - _ZN7cutlass13device_kernelIN5flash11enable_sm90INS1_16FlashAttnFwdSm90INS1_25CollectiveMainloopFwdSm90ILi2EN4cute5tupleIJNS5_1CILi1EEES8_S8_EEENS6_IJNS7_ILi192EEESA_NS7_ILi64EEEEEELi64ENS_6half_tEfNS_4arch4Sm90ELb0ELb0ELb1ELb1ELb0ELb1ELb0ELb0ELb1ELb1ELb1ELb0EEENS1_21CollectiveEpilogueFwdINS6_IJSA_SB_SA_EEES9_SD_SF_Li384ELb1ELb1ELb1ELb0EEENS1_36VarlenDynamicPersistentTileSchedulerILi192ELi192ELi384ELi128ELb1ELb1ELb1ELb0ELb1ELb1EEEEEEEEEvNT_6ParamsE)
        .other          _ZN7cutlass13device_kernelIN5flash11enable_sm90INS1_16FlashAttnFwdSm90INS1_25CollectiveMainloopFwdSm90ILi2EN4cute5tupleIJNS5_1CILi1EEES8_S8_EEENS6_IJNS7_ILi192EEESA_NS7_ILi64EEEEEELi64ENS_6half_tEfNS_4arch4Sm90ELb0ELb0ELb1ELb1ELb0ELb1ELb0ELb0ELb1ELb1ELb1ELb0EEENS1_21CollectiveEpilogueFwdINS6_IJSA_SB_SA_EEES9_SD_SF_Li384ELb1ELb1ELb1ELb0EEENS1_36VarlenDynamicPersistentTileSchedulerILi192ELi192ELi384ELi128ELb1ELb1ELb1ELb0ELb1ELb1EEEEEEEEEvNT_6ParamsE,@"STO_CUDA_ENTRY STV_DEFAULT"
_ZN7cutlass13device_kernelIN5flash11enable_sm90INS1_16FlashAttnFwdSm90INS1_25CollectiveMainloopFwdSm90ILi2EN4cute5tupleIJNS5_1CILi1EEES8_S8_EEENS6_IJNS7_ILi192EEESA_NS7_ILi64EEEEEELi64ENS_6half_tEfNS_4arch4Sm90ELb0ELb0ELb1ELb1ELb0ELb1ELb0ELb0ELb1ELb1ELb1ELb0EEENS1_21CollectiveEpilogueFwdINS6_IJSA_SB_SA_EEES9_SD_SF_Li384ELb1ELb1ELb1ELb0EEENS1_36VarlenDynamicPersistentTileSchedulerILi192ELi192ELi384ELi128ELb1ELb1ELb1ELb0ELb1ELb1EEEEEEEEEvNT_6ParamsE:
        /* <DEDUP_REMOVED lines=23> */
.L_x_12529:
[----:B------:R-:W-:Y:S05]  /*0170*/  BSYNC B0 ;  /* 0x0000000000007941 */ /* 0x000fea0003800000 */
.L_x_12528:
        /* <DEDUP_REMOVED lines=40> */
.L_x_12530:
        /* <DEDUP_REMOVED lines=22> */
.L_x_12531:
        /* <DEDUP_REMOVED lines=18> */
.L_x_12532:
        /* <DEDUP_REMOVED lines=22> */
.L_x_12533:
        /* <DEDUP_REMOVED lines=22> */
.L_x_12534:
        /* <DEDUP_REMOVED lines=9> */
.L_x_12537:
[----:B------:R-:W-:-:S08]  /*09d0*/  NOP ;  /* 0x0000000000007918 */ /* 0x000fd00000000000 */
[----:B------:R-:W0:Y:S02]  /*09e0*/  USETMAXREG.TRY_ALLOC.CTAPOOL UP0, 0xa0 ;  /* 0x000000a0000079c8 */ /* 0x000e240008000600 */
[----:B0-----:R-:W-:-:S13]  /*09f0*/  PLOP3.LUT P0, PT, PT, PT, UP0, 0x80, 0x0 ;  /* 0x000000000000781c */ /* 0x001fda0003f0f008 */
[----:B------:R-:W-:Y:S05]  /*0a00*/  @!P0 BRA `(.L_x_12537) ;  /* 0xfffffffc00f08947 */ /* 0x000fea000383ffff */
[----:B------:R-:W3:Y:S01]  /*0a10*/  LDL.LU R0, [R1] ;  /* 0x0000000001007983 */ /* 0x000ee20000300800 */
[----:B--2---:R-:W0:Y:S01]  /*0a20*/  S2R R2, SR_TID.X ;  /* 0x0000000000027919 */ /* 0x004e220000002100 */
[----:B------:R-:W1:Y:S01]  /*0a30*/  S2UR UR5, SR_CgaCtaId ;  /* 0x00000000000579c3 */ /* 0x000e620000008800 */
[----:B------:R-:W-:Y:S01]  /*0a40*/  UMOV UR4, 0x400 ;  /* 0x0000040000047882 */ /* 0x000fe20000000000 */
[----:B0-----:R-:W-:-:S06]  /*0a50*/  SHF.R.U32.HI R2, RZ, 0x7, R2 ;  /* 0x00000007ff027819 */ /* 0x001fcc0000011602 */
[----:B------:R-:W-:Y:S06]  /*0a60*/  BAR.ARV 0x8, 0x200 ;  /* 0x0208000000007b1d */ /* 0x000fec0000002000 */
[----:B------:R-:W-:-:S13]  /*0a70*/  ISETP.NE.AND P0, PT, R2, 0x1, PT ;  /* 0x000000010200780c */ /* 0x000fda0003f05270 */
[----:B------:R-:W-:Y:S08]  /*0a80*/  @!P0 BAR.ARV 0x9, 0x100 ;  /* 0x0244000000008b1d */ /* 0x000ff00000002000 */
[----:B------:R-:W-:Y:S01]  /*0a90*/  BAR.SYNC.DEFER_BLOCKING 0x5, 0x200 ;  /* 0x0148000000007b1d */ /* 0x000fe20000010000 */
[----:B-1----:R-:W-:-:S06]  /*0aa0*/  ULEA UR4, UR5, UR4, 0x18 ;  /* 0x0000000405047291 */ /* 0x002fcc000f8ec03f */
[----:B------:R-:W-:Y:S01]  /*0ab0*/  IMAD.U32 R2, RZ, RZ, UR4 ;  /* 0x00000004ff027e24 */ /* 0x000fe2000f8e00ff */
[----:B------:R-:W-:-:S04]  /*0ac0*/  ULDC UR4, c[0x0][0xc3c] ;  /* 0x00030f0000047ab9 */ /* 0x000fc80000000800 */
[----:B------:R-:W0:Y:S01]  /*0ad0*/  LDS.128 R32, [R2+0x308d0] ;  /* 0x0308d00002207984 */ /* 0x000e220000000c00 */
[----:B------:R-:W-:Y:S06]  /*0ae0*/  BAR.ARV 0x4, 0x200 ;  /* 0x0108000000007b1d */ /* 0x000fec0000002000 */
[----:B---3--:R-:W-:-:S04]  /*0af0*/  LOP3.LUT R0, R0, 0xffffffef, RZ, 0xc0, !PT ;  /* 0xffffffef00007812 */ /* 0x008fc800078ec0ff */
[----:B------:R-:W-:-:S05]  /*0b00*/  @P0 LOP3.LUT R0, R0, 0x10, RZ, 0xfc, !PT ;  /* 0x0000001000000812 */ /* 0x000fca00078efcff */
[----:B------:R4:W-:Y:S01]  /*0b10*/  STL [R1], R0 ;  /* 0x0000000001007387 */ /* 0x0009e20000100800 */
[----:B0-----:R-:W-:-:S13]  /*0b20*/  ISETP.GE.AND P0, PT, R35, UR4, PT ;  /* 0x0000000423007c0c */ /* 0x001fda000bf06270 */
[----:B----4-:R-:W-:Y:S05]  /*0b30*/  @P0 BRA `(.L_x_12538) ;  /* 0x0000018c00000947 */ /* 0x010fea0003800000 */
[----:B------:R-:W2:Y:S01]  /*0b40*/  LDL.LU R14, [R1+0x44] ;  /* 0x00004400010e7983 */ /* 0x000ea20000300800 */
[----:B------:R-:W0:Y:S02]  /*0b50*/  S2R R0, SR_TID.X ;  /* 0x0000000000007919 */ /* 0x000e240000002100 */
[----:B0-----:R-:W-:-:S04]  /*0b60*/  IADD3 R13, R0, -0x80, RZ ;  /* 0xffffff80000d7810 */ /* 0x001fc80007ffe0ff */
[----:B------:R-:W-:-:S04]  /*0b70*/  SHF.R.S32.HI R0, RZ, 0x1f, R13 ;  /* 0x0000001fff007819 */ /* 0x000fc8000001140d */
[----:B------:R-:W-:-:S04]  /*0b80*/  LEA.HI R3, R0, R13, RZ, 0x7 ;  /* 0x0000000d00037211 */ /* 0x000fc800078f38ff */
[----:B------:R-:W-:Y:S02]  /*0b90*/  LOP3.LUT R5, R3, 0xffffff80, RZ, 0xc0, !PT ;  /* 0xffffff8003057812 */ /* 0x000fe400078ec0ff */
[----:B------:R-:W-:-:S03]  /*0ba0*/  LEA.HI R4, R0, R13, RZ, 0x4 ;  /* 0x0000000d00047211 */ /* 0x000fc600078f20ff */
[C---:B------:R-:W-:Y:S01]  /*0bb0*/  IMAD.IADD R12, R13.reuse, 0x1, -R5 ;  /* 0x000000010d0c7824 */ /* 0x040fe200078e0a05 */
[C---:B------:R-:W-:Y:S02]  /*0bc0*/  LOP3.LUT R5, R4.reuse, 0xfffffff0, RZ, 0xc0, !PT ;  /* 0xfffffff004057812 */ /* 0x040fe400078ec0ff */
[----:B------:R-:W-:Y:S02]  /*0bd0*/  SHF.R.S32.HI R7, RZ, 0x4, R4 ;  /* 0x00000004ff077819 */ /* 0x000fe40000011404 */
[----:B------:R-:W-:Y:S01]  /*0be0*/  SHF.R.S32.HI R9, RZ, 0x1f, R12 ;  /* 0x0000001fff097819 */ /* 0x000fe2000001140c */
[----:B------:R-:W-:Y:S01]  /*0bf0*/  IMAD.IADD R5, R13, 0x1, -R5 ;  /* 0x000000010d057824 */ /* 0x000fe200078e0a05 */
[----:B------:R-:W-:Y:S02]  /*0c00*/  LEA.HI R6, R4, R7, RZ, 0x1 ;  /* 0x0000000704067211 */ /* 0x000fe400078f08ff */
[----:B------:R-:W-:Y:S02]  /*0c10*/  LEA.HI R8, R9, R12, RZ, 0x2 ;  /* 0x0000000c09087211 */ /* 0x000fe400078f10ff */
[----:B------:R-:W-:-:S02]  /*0c20*/  SHF.R.S32.HI R4, RZ, 0x1f, R5 ;  /* 0x0000001fff047819 */ /* 0x000fc40000011405 */
        /* <DEDUP_REMOVED lines=8> */
[----:B------:R-:W-:Y:S02]  /*0cb0*/  LEA.HI R8, R0, R13, RZ, 0x5 ;  /* 0x0000000d00087211 */ /* 0x000fe400078f28ff */
[----:B------:R-:W-:Y:S02]  /*0cc0*/  SHF.R.S32.HI R15, RZ, 0x7, R3 ;  /* 0x00000007ff0f7819 */ /* 0x000fe40000011403 */
[----:B------:R-:W-:Y:S01]  /*0cd0*/  LEA.HI R9, R9, R12, RZ, 0x5 ;  /* 0x0000000c09097211 */ /* 0x000fe200078f28ff */
[----:B------:R-:W-:Y:S01]  /*0ce0*/  IMAD.IADD R12, R10, 0x1, -R11 ;  /* 0x000000010a0c7824 */ /* 0x000fe200078e0a0b */
[----:B------:R-:W-:Y:S01]  /*0cf0*/  IADD3 R6, R5, -R6, RZ ;  /* 0x8000000605067210 */ /* 0x000fe20007ffe0ff */
[----:B------:R-:W-:Y:S01]  /*0d00*/  IMAD.HI R10, R15, 0x55555556, RZ ;  /* 0x555555560f0a7827 */ /* 0x000fe200078e02ff */
[----:B------:R-:W-:-:S02]  /*0d10*/  SHF.R.S32.HI R16, RZ, 0x5, R8 ;  /* 0x00000005ff107819 */ /* 0x000fc40000011408 */
[----:B------:R-:W-:Y:S01]  /*0d20*/  SHF.R.S32.HI R9, RZ, 0x5, R9 ;  /* 0x00000005ff097819 */ /* 0x000fe20000011409 */
[----:B------:R-:W-:Y:S01]  /*0d30*/  IMAD.SHL.U32 R3, R6, 0x40, RZ ;  /* 0x0000004006037824 */ /* 0x000fe200078e00ff */
[----:B------:R-:W-:Y:S02]  /*0d40*/  LEA.HI R11, R10, R10, RZ, 0x1 ;  /* 0x0000000a0a0b7211 */ /* 0x000fe400078f08ff */
[----:B------:R-:W-:Y:S01]  /*0d50*/  LEA R12, R9, R12, 0x4 ;  /* 0x0000000c090c7211 */ /* 0x000fe200078e20ff */
[----:B------:R-:W-:Y:S01]  /*0d60*/  IMAD.SHL.U32 R9, R16, 0x400, RZ ;  /* 0x0000040010097824 */ /* 0x000fe200078e00ff */
[----:B------:R-:W-:Y:S01]  /*0d70*/  LOP3.LUT R3, R3, 0x1c0, RZ, 0xc0, !PT ;  /* 0x000001c003037812 */ /* 0x000fe200078ec0ff */
[----:B------:R-:W-:Y:S01]  /*0d80*/  IMAD.SHL.U32 R8, R7, 0x8, RZ ;  /* 0x0000000807087824 */ /* 0x000fe200078e00ff */
[----:B------:R-:W-:Y:S01]  /*0d90*/  LEA.HI R0, R0, R13, RZ, 0x2 ;  /* 0x0000000d00007211 */ /* 0x000fe200078f10ff */
[----:B------:R-:W-:Y:S01]  /*0da0*/  IMAD R5, R5, 0x40, R9 ;  /* 0x0000004005057824 */ /* 0x000fe200078e0209 */
[----:B------:R-:W-:Y:S01]  /*0db0*/  SHF.R.U32.HI R10, RZ, 0x3, R3 ;  /* 0x00000003ff0a7819 */ /* 0x000fe20000011603 */
[----:B------:R-:W-:Y:S01]  /*0dc0*/  IMAD.SHL.U32 R4, R4, 0x40, RZ ;  /* 0x0000004004047824 */ /* 0x000fe200078e00ff */
[----:B------:R-:W-:Y:S01]  /*0dd0*/  LOP3.LUT R7, R3, 0x8, R8, 0xf8, !PT ;  /* 0x0000000803077812 */ /* 0x000fe200078ef808 */
[----:B------:R-:W-:Y:S01]  /*0de0*/  IMAD R11, R11, -0x3, R15 ;  /* 0xfffffffd0b0b7824 */ /* 0x000fe200078e020f */
[----:B------:R-:W-:-:S02]  /*0df0*/  SHF.R.S32.HI R18, RZ, 0x2, R0 ;  /* 0x00000002ff127819 */ /* 0x000fc40000011400 */
[----:B------:R-:W-:Y:S01]  /*0e00*/  IADD3 R5, R8, R5, RZ ;  /* 0x0000000508057210 */ /* 0x000fe20007ffe0ff */
[----:B------:R-:W-:Y:S01]  /*0e10*/  IMAD R3, R11, 0x40, R12 ;  /* 0x000000400b037824 */ /* 0x000fe200078e020c */
[----:B------:R-:W-:Y:S02]  /*0e20*/  LOP3.LUT R7, R7, R10, RZ, 0x3c, !PT ;  /* 0x0000000a07077212 */ /* 0x000fe400078e3cff */
[----:B------:R-:W-:Y:S02]  /*0e30*/  LOP3.LUT R4, R4, 0x7ffffe00, RZ, 0xc0, !PT ;  /* 0x7ffffe0004047812 */ /* 0x000fe400078ec0ff */
[----:B------:R-:W-:Y:S01]  /*0e40*/  IADD3 R8, R18, 0x60, RZ ;  /* 0x0000006012087810 */ /* 0x000fe20007ffe0ff */
[----:B------:R0:W-:Y:S01]  /*0e50*/  STL [R1+0xac], R5 ;  /* 0x0000ac0501007387 */ /* 0x0001e20000100800 */
[----:B------:R-:W-:Y:S02]  /*0e60*/  IADD3 R7, R7, R4, R9 ;  /* 0x0000000407077210 */ /* 0x000fe40007ffe009 */
[----:B------:R-:W-:Y:S01]  /*0e70*/  SHF.R.S32.HI R4, RZ, 0x1f, R8 ;  /* 0x0000001fff047819 */ /* 0x000fe20000011408 */
[----:B------:R1:W-:Y:S03]  /*0e80*/  STL [R1+0xa8], R3 ;  /* 0x0000a80301007387 */ /* 0x0003e60000100800 */
[----:B------:R-:W-:-:S02]  /*0e90*/  LEA.HI R4, R4, R8, RZ, 0x3 ;  /* 0x0000000804047211 */ /* 0x000fc400078f18ff */
[----:B0-----:R-:W-:Y:S02]  /*0ea0*/  SHF.R.S32.HI R5, RZ, 0x1f, R0 ;  /* 0x0000001fff057819 */ /* 0x001fe40000011400 */
[----:B-1----:R-:W-:Y:S01]  /*0eb0*/  LOP3.LUT R3, R0, 0xfffffffc, RZ, 0xc0, !PT ;  /* 0xfffffffc00037812 */ /* 0x002fe200078ec0ff */
[----:B------:R-:W-:Y:S01]  /*0ec0*/  IMAD.SHL.U32 R0, R8, 0x40, RZ ;  /* 0x0000004008007824 */ /* 0x000fe200078e00ff */
[----:B------:R-:W-:-:S03]  /*0ed0*/  LEA.HI R5, R5, R18, RZ, 0x3 ;  /* 0x0000001205057211 */ /* 0x000fc600078f18ff */
[----:B------:R-:W-:Y:S01]  /*0ee0*/  IMAD.IADD R3, R13, 0x1, -R3 ;  /* 0x000000010d037824 */ /* 0x000fe200078e0a03 */
[----:B------:R-:W-:Y:S01]  /*0ef0*/  R2P PR, R6, 0x6 ;  /* 0x0000000606007804 */ /* 0x000fe20000000000 */
[----:B------:R-:W-:Y:S01]  /*0f00*/  IMAD.SHL.U32 R4, R4, 0x40, RZ ;  /* 0x0000004004047824 */ /* 0x000fe200078e00ff */
[----:B------:R-:W-:Y:S01]  /*0f10*/  SHF.R.S32.HI R9, RZ, 0x1f, R18 ;  /* 0x0000001fff097819 */ /* 0x000fe20000011412 */
[----:B------:R-:W-:Y:S01]  /*0f20*/  IMAD.SHL.U32 R16, R3, 0x8, RZ ;  /* 0x0000000803107824 */ /* 0x000fe200078e00ff */
[----:B------:R-:W-:Y:S01]  /*0f30*/  LOP3.LUT R0, R0, 0x1c0, RZ, 0xc0, !PT ;  /* 0x000001c000007812 */ /* 0x000fe200078ec0ff */
[----:B------:R-:W-:Y:S01]  /*0f40*/  IMAD R9, R7, 0x2, R2 ;  /* 0x0000000207097824 */ /* 0x000fe200078e0202 */
[----:B------:R-:W-:Y:S01]  /*0f50*/  LOP3.LUT R5, R5, 0xfffffff8, RZ, 0xc0, !PT ;  /* 0xfffffff805057812 */ /* 0x000fe200078ec0ff */
[----:B------:R-:W-:Y:S01]  /*0f60*/  IMAD.MOV.U32 R6, RZ, RZ, 0x40 ;  /* 0x00000040ff067424 */ /* 0x000fe200078e00ff */
[----:B------:R-:W-:Y:S01]  /*0f70*/  SHF.L.U32 R22, R3, 0x2, RZ ;  /* 0x0000000203167819 */ /* 0x000fe200000006ff */
[----:B------:R-:W-:Y:S01]  /*0f80*/  STL [R1+0x98], RZ ;  /* 0x000098ff01007387 */ /* 0x000fe20000100800 */
[----:B------:R-:W-:-:S02]  /*0f90*/  SHF.R.U32.HI R8, RZ, 0x3, R0 ;  /* 0x00000003ff087819 */ /* 0x000fc40000011600 */
[----:B------:R-:W-:Y:S01]  /*0fa0*/  LOP3.LUT R3, R0, 0x38, R16, 0xf8, !PT ;  /* 0x0000003800037812 */ /* 0x000fe200078ef810 */
[----:B------:R-:W-:Y:S01]  /*0fb0*/  STL [R1+0x18], RZ ;  /* 0x000018ff01007387 */ /* 0x000fe20000100800 */
[----:B------:R-:W-:Y:S01]  /*0fc0*/  LOP3.LUT R7, R4, 0xfffffe00, RZ, 0xc0, !PT ;  /* 0xfffffe0004077812 */ /* 0x000fe200078ec0ff */
[C---:B------:R-:W-:Y:S01]  /*0fd0*/  VIADD R0, R9.reuse, 0x1e800 ;  /* 0x0001e80009007836 */ /* 0x040fe20000000000 */
[----:B------:R-:W-:Y:S01]  /*0fe0*/  IADD3 R4, R9, 0x1e820, RZ ;  /* 0x0001e82009047810 */ /* 0x000fe20007ffe0ff */
[----:B------:R0:W-:Y:S02]  /*0ff0*/  STL [R1+0x1c], R9 ;  /* 0x00001c0901007387 */ /* 0x0001e40000100800 */
[----:B------:R-:W-:Y:S02]  /*1000*/  @P1 VIADD R4, R0, 0xffffffe0 ;  /* 0xffffffe000041836 */ /* 0x000fe40000000000 */
[----:B0-----:R-:W-:Y:S01]  /*1010*/  IMAD.IADD R9, R18, 0x1, -R5 ;  /* 0x0000000112097824 */ /* 0x001fe200078e0a05 */
[----:B------:R-:W-:-:S02]  /*1020*/  LOP3.LUT R5, R7, R3, R8, 0xf6, !PT ;  /* 0x0000000307057212 */ /* 0x000fc400078ef608 */
[----:B------:R-:W-:Y:S02]  /*1030*/  SEL R3, R6, 0xffffffc0, !P2 ;  /* 0xffffffc006037807 */ /* 0x000fe40005000000 */
[----:B------:R-:W-:Y:S01]  /*1040*/  LEA R5, R5, R2, 0x1 ;  /* 0x0000000205057211 */ /* 0x000fe200078e08ff */
[----:B------:R-:W-:Y:S02]  /*1050*/  STL [R1+0x7c], R7 ;  /* 0x00007c0701007387 */ /* 0x000fe40000100800 */
[----:B------:R-:W-:Y:S02]  /*1060*/  IMAD.IADD R0, R0, 0x1, R3 ;  /* 0x0000000100007824 */ /* 0x000fe400078e0203 */
[----:B------:R-:W-:Y:S04]  /*1070*/  STL [R1+0x68], R9 ;  /* 0x0000680901007387 */ /* 0x000fe80000100800 */
[----:B------:R-:W-:Y:S04]  /*1080*/  STL [R1+0x80], R4 ;  /* 0x0000800401007387 */ /* 0x000fe80000100800 */
[----:B------:R0:W-:Y:S04]  /*1090*/  STL [R1+0xa4], R5 ;  /* 0x0000a40501007387 */ /* 0x0001e80000100800 */
[----:B------:R1:W-:Y:S01]  /*10a0*/  STL [R1+0x24], R0 ;  /* 0x0000240001007387 */ /* 0x0003e20000100800 */
[----:B0-----:R-:W-:-:S02]  /*10b0*/  IMAD.IADD R5, R3, 0x1, R4 ;  /* 0x0000000103057824 */ /* 0x001fc400078e0204 */
[C---:B------:R-:W-:Y:S01]  /*10c0*/  VIADD R3, R4.reuse, 0x6000 ;  /* 0x0000600004037836 */ /* 0x040fe20000000000 */
[----:B-1----:R-:W-:Y:S02]  /*10d0*/  IADD3 R0, R4, 0xc000, RZ ;  /* 0x0000c00004007810 */ /* 0x002fe40007ffe0ff */
[----:B------:R0:W-:Y:S04]  /*10e0*/  STL [R1+0x20], R5 ;  /* 0x0000200501007387 */ /* 0x0001e80000100800 */
[----:B------:R0:W-:Y:S04]  /*10f0*/  STL [R1+0x84], R0 ;  /* 0x0000840001007387 */ /* 0x0001e80000100800 */
[----:B------:R0:W-:Y:S01]  /*1100*/  STL [R1+0x88], R3 ;  /* 0x0000880301007387 */ /* 0x0001e20000100800 */
[----:B------:R-:W-:Y:S01]  /*1110*/  IMAD.MOV.U32 R19, RZ, RZ, RZ ;  /* 0x000000ffff137224 */ /* 0x000fe200078e00ff */
[----:B------:R-:W-:Y:S01]  /*1120*/  CS2R R152, SRZ ;  /* 0x0000000000987805 */ /* 0x000fe2000001ff00 */
[----:B------:R-:W-:Y:S01]  /*1130*/  VIADD R154, R22, 0x10 ;  /* 0x00000010169a7836 */ /* 0x000fe20000000000 */
[----:B0-2---:R-:W-:-:S07]  /*1140*/  LOP3.LUT R156, R14, 0x1, RZ, 0xfc, !PT ;  /* 0x000000010e9c7812 */ /* 0x005fce00078efcff */
.L_x_12667:
[----:B01-3--:R-:W0:Y:S02]  /*1150*/  LDC.64 R4, c[0x0][0xc88] ;  /* 0x00032200ff047b82 */ /* 0x00be240000000a00 */
[----:B0-----:R-:W-:-:S05]  /*1160*/  IMAD.WIDE R4, R35, 0x4, R4 ;  /* 0x0000000423047825 */ /* 0x001fca00078e0204 */
[----:B--2---:R-:W2:Y:S01]  /*1170*/  LDG.E R38, desc[UR56][R4.64] ;  /* 0x0000003804267981 */ /* 0x004ea2000c1e1900 */
        /* <DEDUP_REMOVED lines=15> */
[----:B------:R-:W-:Y:S02]  /*1270*/  @P1 LEA.HI.X R7, R38, UR5, R0, 0x2, P2 ;  /* 0x0000000526071c11 */ /* 0x000fe400090f1400 */
[----:B------:R-:W-:Y:S01]  /*1280*/  ISETP.NE.U32.AND P2, PT, RZ, UR8, PT ;  /* 0x00000008ff007c0c */ /* 0x000fe2000bf45070 */
[----:B------:R-:W-:Y:S01]  /*1290*/  ULDC UR4, c[0x0][0x288] ;  /* 0x0000a20000047ab9 */ /* 0x000fe20000000800 */
[----:B------:R-:W-:Y:S01]  /*12a0*/  IADD3 R8, P3, R36, UR6, RZ ;  /* 0x0000000624087c10 */ /* 0x000fe2000ff7e0ff */
[----:B------:R0:W5:Y:S01]  /*12b0*/  @P1 LDG.E R11, desc[UR56][R6.64] ;  /* 0x00000038060b1981 */ /* 0x000162000c1e1900 */
[----:B------:R-:W-:-:S02]  /*12c0*/  ISETP.NE.AND.EX P2, PT, RZ, UR9, PT, P2 ;  /* 0x00000009ff007c0c */ /* 0x000fc4000bf45320 */
[----:B------:R-:W-:Y:S01]  /*12d0*/  MOV R24, UR4 ;  /* 0x0000000400187c02 */ /* 0x000fe20008000f00 */
[----:B------:R-:W-:Y:S01]  /*12e0*/  ULDC.64 UR4, c[0x0][0x418] ;  /* 0x0001060000047ab9 */ /* 0x000fe20000000a00 */
[----:B------:R-:W-:-:S05]  /*12f0*/  IADD3.X R9, R37, UR7, RZ, P3, !PT ;  /* 0x0000000725097c10 */ /* 0x000fca0009ffe4ff */
[----:B------:R0:W5:Y:S04]  /*1300*/  @P0 LDG.E R35, desc[UR56][R8.64] ;  /* 0x0000003808230981 */ /* 0x000168000c1e1900 */
        /* <DEDUP_REMOVED lines=12> */
[----:B0---4-:R-:W-:Y:S06]  /*13d0*/  @P2 BRA `(.L_x_12539) ;  /* 0x0000000000242947 */ /* 0x011fec0003800000 */
        /* <DEDUP_REMOVED lines=9> */
.L_x_12539:
        /* <DEDUP_REMOVED lines=15> */
.L_x_12540:
[----:B------:R-:W-:Y:S05]  /*1560*/  @!P0 BRA `(.L_x_12541) ;  /* 0x00000000000c8947 */ /* 0x000fea0003800000 */
[----:B------:R-:W2:Y:S04]  /*1570*/  LDG.E R3, desc[UR56][R8.64] ;  /* 0x0000003808037981 */ /* 0x000ea8000c1e1900 */
[----:B------:R-:W2:Y:S02]  /*1580*/  LDG.E R32, desc[UR56][R8.64+0x4] ;  /* 0x0000043808207981 */ /* 0x000ea4000c1e1900 */
[----:B--2---:R-:W-:-:S07]  /*1590*/  IADD3 R32, -R3, R32, RZ ;  /* 0x0000002003207210 */ /* 0x004fce0007ffe1ff */
.L_x_12541:
[----:B------:R-:W-:Y:S01]  /*15a0*/  ULDC.64 UR4, c[0x0][0xa10] ;  /* 0x0002840000047ab9 */ /* 0x000fe20000000a00 */
[----:B------:R-:W2:Y:S01]  /*15b0*/  LDL.LU R34, [R1] ;  /* 0x0000000001227983 */ /* 0x000ea20000300800 */
[----:B------:R-:W-:-:S04]  /*15c0*/  ISETP.NE.U32.AND P0, PT, RZ, UR4, PT ;  /* 0x00000004ff007c0c */ /* 0x000fc8000bf05070 */
[----:B------:R-:W-:Y:S01]  /*15d0*/  ISETP.NE.AND.EX P0, PT, RZ, UR5, PT, P0 ;  /* 0x00000005ff007c0c */ /* 0x000fe2000bf05300 */
[----:B------:R-:W-:-:S12]  /*15e0*/  ULDC.64 UR4, c[0x0][0xa30] ;  /* 0x00028c0000047ab9 */ /* 0x000fd80000000a00 */
[----:B0-----:R-:W0:Y:S02]  /*15f0*/  @P0 LDC.64 R4, c[0x0][0xa10] ;  /* 0x00028400ff040b82 */ /* 0x001e240000000a00 */
[----:B0-----:R-:W-:-:S05]  /*1600*/  @P0 IMAD.WIDE R4, R38, 0x4, R4 ;  /* 0x0000000426040825 */ /* 0x001fca00078e0204 */
[----:B------:R-:W3:Y:S04]  /*1610*/  @P0 LDG.E R0, desc[UR56][R4.64] ;  /* 0x0000003804000981 */ /* 0x000ee8000c1e1900 */
[----:B------:R-:W3:Y:S01]  /*1620*/  @P0 LDG.E R3, desc[UR56][R4.64+0x4] ;  /* 0x0000043804030981 */ /* 0x000ee2000c1e1900 */
[----:B------:R-:W-:Y:S01]  /*1630*/  ISETP.NE.U32.AND P1, PT, RZ, UR4, PT ;  /* 0x00000004ff007c0c */ /* 0x000fe2000bf25070 */
[----:B-----5:R-:W-:-:S03]  /*1640*/  IMAD.MOV.U32 R25, RZ, RZ, R32 ;  /* 0x000000ffff197224 */ /* 0x020fc600078e0020 */
[----:B------:R-:W-:-:S13]  /*1650*/  ISETP.NE.AND.EX P1, PT, RZ, UR5, PT, P1 ;  /* 0x00000005ff007c0c */ /* 0x000fda000bf25310 */
[----:B------:R-:W-:-:S04]  /*1660*/  @P1 IADD3 R6, P2, R36, UR4, RZ ;  /* 0x0000000424061c10 */ /* 0x000fc8000ff5e0ff */
[----:B------:R-:W-:-:S05]  /*1670*/  @P1 IADD3.X R7, R37, UR5, RZ, P2, !PT ;  /* 0x0000000525071c10 */ /* 0x000fca00097fe4ff */
[----:B------:R0:W5:Y:S01]  /*1680*/  @P1 LDG.E R25, desc[UR56][R6.64] ;  /* 0x0000003806191981 */ /* 0x000162000c1e1900 */
[----:B------:R-:W-:Y:S01]  /*1690*/  IMAD.IADD R12, R32, 0x1, -R11 ;  /* 0x00000001200c7824 */ /* 0x000fe200078e0a0b */
[----:B------:R-:W-:Y:S01]  /*16a0*/  LOP3.LUT R13, R10, 0xff, RZ, 0xc0, !PT ;  /* 0x000000ff0a0d7812 */ /* 0x000fe200078ec0ff */
[----:B------:R-:W-:Y:S01]  /*16b0*/  BSSY B0, `(.L_x_12542) ;  /* 0x000002d000007945 */ /* 0x000fe20003800000 */
[----:B------:R-:W-:-:S03]  /*16c0*/  SHF.R.U32.HI R8, RZ, 0x10, R10 ;  /* 0x00000010ff087819 */ /* 0x000fc6000001160a */
[----:B------:R0:W-:Y:S01]  /*16d0*/  STL [R1+0xa0], R13 ;  /* 0x0000a00d01007387 */ /* 0x0001e20000100800 */
[----:B--2---:R-:W-:Y:S01]  /*16e0*/  LOP3.LUT R34, R34, 0xfffffff7, RZ, 0xc0, !PT ;  /* 0xfffffff722227812 */ /* 0x004fe200078ec0ff */
[----:B---3--:R-:W-:-:S05]  /*16f0*/  @P0 IMAD.IADD R27, R3, 0x1, -R0 ;  /* 0x00000001031b0824 */ /* 0x008fca00078e0a00 */
[----:B------:R-:W-:-:S04]  /*1700*/  IADD3 R121, R12, R27, RZ ;  /* 0x0000001b0c797210 */ /* 0x000fc80007ffe0ff */
[C---:B------:R-:W-:Y:S01]  /*1710*/  ISETP.GE.AND P3, PT, R121.reuse, 0x1, PT ;  /* 0x000000017900780c */ /* 0x040fe20003f66270 */
[----:B------:R-:W-:-:S04]  /*1720*/  VIADD R0, R121, 0xbf ;  /* 0x000000bf79007836 */ /* 0x000fc80000000000 */
[----:B------:R-:W-:-:S05]  /*1730*/  IMAD.HI R0, R0, 0x2aaaaaab, RZ ;  /* 0x2aaaaaab00007827 */ /* 0x000fca00078e02ff */
[----:B------:R-:W-:-:S03]  /*1740*/  SHF.R.U32.HI R3, RZ, 0x1f, R0 ;  /* 0x0000001fff037819 */ /* 0x000fc60000011600 */
[----:B------:R-:W-:Y:S02]  /*1750*/  @P3 LOP3.LUT R34, R34, 0x8, RZ, 0xfc, !PT ;  /* 0x0000000822223812 */ /* 0x000fe400078efcff */
[----:B------:R-:W-:Y:S01]  /*1760*/  LEA.HI.SX32 R26, R0, R3, 0x1b ;  /* 0x00000003001a7211 */ /* 0x000fe200078fdaff */
[----:B------:R-:W-:Y:S02]  /*1770*/  IMAD.MOV.U32 R3, RZ, RZ, RZ ;  /* 0x000000ffff037224 */ /* 0x000fe400078e00ff */
        /* <DEDUP_REMOVED lines=29> */
[----:B------:R-:W-:-:S04]  /*1950*/  IMAD.MOV.U32 R3, RZ, RZ, R5 ;  /* 0x000000ffff037224 */ /* 0x000fc800078e0005 */
[----:B------:R-:W-:Y:S01]  /*1960*/  @!P2 IMAD.MOV R3, RZ, RZ, -R3 ;  /* 0x000000ffff03a224 */ /* 0x000fe200078e0a03 */
[----:B------:R-:W-:-:S07]  /*1970*/  @!P1 LOP3.LUT R3, RZ, R9, RZ, 0x33, !PT ;  /* 0x00000009ff039212 */ /* 0x000fce00078e33ff */
.L_x_12543:
[----:B------:R-:W-:Y:S05]  /*1980*/  BSYNC B0 ;  /* 0x0000000000007941 */ /* 0x000fea0003800000 */
.L_x_12542:
        /* <DEDUP_REMOVED lines=10> */
[----:B------:R-:W-:-:S05]  /*1a30*/  @P0 IADD3 R0, R3, 0xbf, RZ ;  /* 0x000000bf03000810 */ /* 0x000fca0007ffe0ff */
        /* <DEDUP_REMOVED lines=14> */
[----:B------:R1:W2:Y:S01]  /*1b20*/  LDC.64 R14, c[0x4][R0] ;  /* 0x01000000000e7b82 */ /* 0x0002a20000000a00 */
[----:B------:R-:W-:Y:S01]  /*1b30*/  MOV R5, UR5 ;  /* 0x0000000500057c02 */ /* 0x000fe20008000f00 */
[----:B------:R-:W-:Y:S01]  /*1b40*/  ULDC.64 UR4, c[0x4][0x1c0] ;  /* 0x0100700000047ab9 */ /* 0x000fe20000000a00 */
[----:B------:R-:W-:Y:S01]  /*1b50*/  IMAD.U32 R10, RZ, RZ, UR6 ;  /* 0x00000006ff0a7e24 */ /* 0x000fe2000f8e00ff */
[----:B------:R-:W-:Y:S01]  /*1b60*/  MOV R11, UR7 ;  /* 0x00000007000b7c02 */ /* 0x000fe20008000f00 */
[----:B0-----:R-:W-:Y:S02]  /*1b70*/  IMAD.U32 R6, RZ, RZ, UR4 ;  /* 0x00000004ff067e24 */ /* 0x001fe4000f8e00ff */
[----:B------:R-:W-:-:S02]  /*1b80*/  IMAD.U32 R7, RZ, RZ, UR5 ;  /* 0x00000005ff077e24 */ /* 0x000fc4000f8e00ff */
[----:B------:R-:W-:Y:S02]  /*1b90*/  IMAD.MOV.U32 R8, RZ, RZ, 0x70 ;  /* 0x00000070ff087424 */ /* 0x000fe400078e00ff */
[----:B------:R-:W-:Y:S02]  /*1ba0*/  IMAD.MOV.U32 R12, RZ, RZ, 0x1 ;  /* 0x00000001ff0c7424 */ /* 0x000fe400078e00ff */
[----:B-1----:R-:W-:-:S07]  /*1bb0*/  IMAD.MOV.U32 R13, RZ, RZ, RZ ;  /* 0x000000ffff0d7224 */ /* 0x002fce00078e00ff */
[----:B------:R-:W-:-:S07]  /*1bc0*/  LEPC R20, `(.L_x_12546) ;  /* 0x000000001014794e */ /* 0x000fce0000000000 */
[----:B--2--5:R-:W-:Y:S05]  /*1bd0*/  CALL.ABS.NOINC R14 ;  /* 0x000000000e007343 */ /* 0x024fea0003c00000 */
.L_x_12546:
[----:B------:R-:W-:Y:S05]  /*1be0*/  BSYNC B6 ;  /* 0x0000000000067941 */ /* 0x000fea0003800000 */
.L_x_12545:
        /* <DEDUP_REMOVED lines=11> */
[----:B------:R-:W-:Y:S01]  /*1ca0*/  IMAD.U32 R10, RZ, RZ, UR6 ;  /* 0x00000006ff0a7e24 */ /* 0x000fe2000f8e00ff */
[----:B0-----:R-:W-:Y:S01]  /*1cb0*/  MOV R7, UR5 ;  /* 0x0000000500077c02 */ /* 0x001fe20008000f00 */
[----:B------:R-:W-:Y:S01]  /*1cc0*/  IMAD.U32 R6, RZ, RZ, UR4 ;  /* 0x00000004ff067e24 */ /* 0x000fe2000f8e00ff */
[----:B------:R-:W-:Y:S01]  /*1cd0*/  MOV R12, 0x1 ;  /* 0x00000001000c7802 */ /* 0x000fe20000000f00 */
[----:B------:R-:W-:-:S02]  /*1ce0*/  IMAD.U32 R11, RZ, RZ, UR7 ;  /* 0x00000007ff0b7e24 */ /* 0x000fc4000f8e00ff */
[----:B------:R-:W-:Y:S02]  /*1cf0*/  IMAD.MOV.U32 R8, RZ, RZ, 0x70 ;  /* 0x00000070ff087424 */ /* 0x000fe400078e00ff */
[----:B-1----:R-:W-:-:S07]  /*1d00*/  IMAD.MOV.U32 R13, RZ, RZ, RZ ;  /* 0x000000ffff0d7224 */ /* 0x002fce00078e00ff */
[----:B------:R-:W-:-:S07]  /*1d10*/  LEPC R20, `(.L_x_12548) ;  /* 0x000000001014794e */ /* 0x000fce0000000000 */
[----:B--2--5:R-:W-:Y:S05]  /*1d20*/  CALL.ABS.NOINC R14 ;  /* 0x000000000e007343 */ /* 0x024fea0003c00000 */
.L_x_12548:
[----:B------:R-:W-:Y:S05]  /*1d30*/  BSYNC B6 ;  /* 0x0000000000067941 */ /* 0x000fea0003800000 */
.L_x_12547:
[----:B------:R-:W-:Y:S01]  /*1d40*/  ULDC.64 UR4, c[0x0][0x9f8] ;  /* 0x00027e0000047ab9 */ /* 0x000fe20000000a00 */
[----:B------:R-:W-:Y:S01]  /*1d50*/  IMAD.MOV.U32 R0, RZ, RZ, R38 ;  /* 0x000000ffff007224 */ /* 0x000fe200078e0026 */
[----:B------:R-:W-:Y:S01]  /*1d60*/  ISETP.NE.U32.AND P0, PT, RZ, UR4, PT ;  /* 0x00000004ff007c0c */ /* 0x000fe2000bf05070 */
[----:B------:R-:W2:Y:S01]  /*1d70*/  LDL R12, [R1+0x68] ;  /* 0x00006800010c7983 */ /* 0x000ea20000100800 */
[----:B------:R-:W0:Y:S02]  /*1d80*/  LDC.64 R58, c[0x0][0x300] ;  /* 0x0000c000ff3a7b82 */ /* 0x000e240000000a00 */
[----:B------:R-:W-:Y:S01]  /*1d90*/  ISETP.NE.AND.EX P0, PT, RZ, UR5, PT, P0 ;  /* 0x00000005ff007c0c */ /* 0x000fe2000bf05300 */
[----:B------:R-:W3:Y:S01]  /*1da0*/  LDL R14, [R1+0x7c] ;  /* 0x00007c00010e7983 */ /* 0x000ee20000100800 */
[----:B------:R-:W1:Y:S01]  /*1db0*/  S2R R31, SR_TID.X ;  /* 0x00000000001f7919 */ /* 0x000e620000002100 */
[----:B------:R-:W-:-:S03]  /*1dc0*/  IMAD.IADD R41, R35, 0x1, R32 ;  /* 0x0000000123297824 */ /* 0x000fc600078e0220 */
[----:B------:R-:W4:Y:S07]  /*1dd0*/  LDC R39, c[0x0][0x3f4] ;  /* 0x0000fd00ff277b82 */ /* 0x000f2e0000000800 */
[----:B------:R-:W-:Y:S01]  /*1de0*/  @P0 IADD3 R4, P1, R36, UR4, RZ ;  /* 0x0000000424040c10 */ /* 0x000fe2000ff3e0ff */
[----:B------:R-:W4:Y:S03]  /*1df0*/  LDC.64 R20, c[0x0][0x3f8] ;  /* 0x0000fe00ff147b82 */ /* 0x000f260000000a00 */
[----:B------:R-:W-:Y:S01]  /*1e00*/  @P0 IADD3.X R5, R37, UR5, RZ, P1, !PT ;  /* 0x0000000525050c10 */ /* 0x000fe20008ffe4ff */
[----:B------:R-:W-:-:S04]  /*1e10*/  ULDC.64 UR4, c[0x0][0xa08] ;  /* 0x0002820000047ab9 */ /* 0x000fc80000000a00 */
[----:B------:R1:W3:Y:S01]  /*1e20*/  @P0 LDG.E R0, desc[UR56][R4.64] ;  /* 0x0000003804000981 */ /* 0x0002e2000c1e1900 */
[----:B------:R-:W-:Y:S01]  /*1e30*/  SHF.R.S32.HI R43, RZ, 0x1f, R41 ;  /* 0x0000001fff2b7819 */ /* 0x000fe20000011429 */
[-C--:B0-----:R-:W-:Y:S01]  /*1e40*/  IMAD.WIDE.U32 R6, R41, R58.reuse, RZ ;  /* 0x0000003a29067225 */ /* 0x081fe200078e00ff */
[----:B------:R-:W-:Y:S02]  /*1e50*/  ISETP.NE.U32.AND P0, PT, RZ, UR4, PT ;  /* 0x00000004ff007c0c */ /* 0x000fe4000bf05070 */
[----:B------:R-:W-:Y:S01]  /*1e60*/  SHF.R.S32.HI R40, RZ, 0x1f, R18 ;  /* 0x0000001fff287819 */ /* 0x000fe20000011412 */
[----:B------:R-:W-:Y:S01]  /*1e70*/  IMAD R8, R43, R58, RZ ;  /* 0x0000003a2b087224 */ /* 0x000fe200078e02ff */
[----:B------:R-:W-:Y:S01]  /*1e80*/  ISETP.NE.AND.EX P0, PT, RZ, UR5, PT, P0 ;  /* 0x00000005ff007c0c */ /* 0x000fe2000bf05300 */
[----:B------:R-:W-:Y:S01]  /*1e90*/  ULDC.64 UR4, c[0x0][0x308] ;  /* 0x0000c20000047ab9 */ /* 0x000fe20000000a00 */
[----:B------:R-:W-:Y:S01]  /*1ea0*/  SHF.R.S32.HI R17, RZ, 0x1f, R16 ;  /* 0x0000001fff117819 */ /* 0x000fe20000011410 */
[----:B------:R-:W-:-:S05]  /*1eb0*/  IMAD R3, R41, R59, R8 ;  /* 0x0000003b29037224 */ /* 0x000fca00078e0208 */
[----:B------:R-:W-:Y:S02]  /*1ec0*/  IADD3 R7, R7, R3, RZ ;  /* 0x0000000307077210 */ /* 0x000fe40007ffe0ff */
[----:B-1----:R-:W-:Y:S01]  /*1ed0*/  SHF.R.U32.HI R38, RZ, 0x7, R31 ;  /* 0x00000007ff267819 */ /* 0x002fe2000001161f */
[----:B------:R-:W-:-:S03]  /*1ee0*/  IMAD.WIDE.U32 R4, R42, UR4, R6 ;  /* 0x000000042a047c25 */ /* 0x000fc6000f8e0006 */
[----:B------:R-:W-:Y:S01]  /*1ef0*/  ISETP.NE.AND P6, PT, R38, 0x1, PT ;  /* 0x000000012600780c */ /* 0x000fe20003fc5270 */
[----:B------:R-:W0:Y:S01]  /*1f00*/  LDC.64 R6, c[0x0][0x408] ;  /* 0x00010200ff067b82 */ /* 0x000e220000000a00 */
[----:B------:R-:W-:Y:S01]  /*1f10*/  IMAD R5, R42, UR5, R5 ;  /* 0x000000052a057c24 */ /* 0x000fe2000f8e0205 */
[----:B------:R-:W-:Y:S01]  /*1f20*/  ULDC.64 UR4, c[0x0][0x310] ;  /* 0x0000c40000047ab9 */ /* 0x000fe20000000a00 */
[--C-:B------:R-:W-:Y:S01]  /*1f30*/  SHF.R.S32.HI R23, RZ, 0x1f, R22.reuse ;  /* 0x0000001fff177819 */ /* 0x100fe20000011416 */
[----:B------:R-:W-:Y:S02]  /*1f40*/  VIADD R75, R38, 0x8 ;  /* 0x00000008264b7836 */ /* 0x000fe40000000000 */
[----:B----4-:R-:W-:-:S04]  /*1f50*/  IMAD.WIDE.U32 R56, R18, R20, R22 ;  /* 0x0000001412387225 */ /* 0x010fc800078e0016 */
[----:B------:R-:W-:-:S04]  /*1f60*/  VIADD R32, R18, 0x60 ;  /* 0x0000006012207836 */ /* 0x000fc80000000000 */
[----:B------:R-:W-:Y:S02]  /*1f70*/  IMAD.SHL.U32 R32, R32, 0x40, RZ ;  /* 0x0000004020207824 */ /* 0x000fe400078e00ff */
[----:B0-----:R-:W-:-:S03]  /*1f80*/  IMAD.WIDE.U32 R10, R18, R6, R22 ;  /* 0x00000006120a7225 */ /* 0x001fc600078e0016 */
[----:B------:R-:W-:Y:S01]  /*1f90*/  LOP3.LUT R32, R32, 0x1c0, RZ, 0xc0, !PT ;  /* 0x000001c020207812 */ /* 0x000fe200078ec0ff */
[----:B------:R-:W-:-:S03]  /*1fa0*/  IMAD R31, R21, 0xc0, RZ ;  /* 0x000000c0151f7824 */ /* 0x000fc600078e02ff */
[----:B------:R-:W-:Y:S01]  /*1fb0*/  SHF.R.U32.HI R32, RZ, 0x3, R32 ;  /* 0x00000003ff207819 */ /* 0x000fe20000011620 */
[----:B------:R-:W-:Y:S02]  /*1fc0*/  IMAD R73, R59, 0xc0, RZ ;  /* 0x000000c03b497824 */ /* 0x000fe400078e02ff */
[----:B------:R-:W-:Y:S02]  /*1fd0*/  IMAD R71, R7, 0xc0, RZ ;  /* 0x000000c007477824 */ /* 0x000fe400078e02ff */
[----:B------:R-:W-:Y:S02]  /*1fe0*/  VIADD R78, R16, 0x20 ;  /* 0x00000020104e7836 */ /* 0x000fe40000000000 */
[----:B------:R-:W-:Y:S01]  /*1ff0*/  IMAD.SHL.U32 R74, R39, 0x2, RZ ;  /* 0x00000002274a7824 */ /* 0x000fe200078e00ff */
[C---:B--2---:R-:W-:Y:S02]  /*2000*/  SHF.L.U32 R79, R12.reuse, 0x6, RZ ;  /* 0x000000060c4f7819 */ /* 0x044fe400000006ff */
[----:B------:R-:W-:Y:S01]  /*2010*/  LOP3.LUT P1, RZ, R12, 0x4, RZ, 0xc0, !PT ;  /* 0x000000040cff7812 */ /* 0x000fe2000782c0ff */
[----:B------:R-:W-:-:S05]  /*2020*/  VIADD R12, R18, 0x60 ;  /* 0x00000060120c7836 */ /* 0x000fca0000000000 */
[----:B------:R-:W-:Y:S02]  /*2030*/  SHF.R.S32.HI R77, RZ, 0x1f, R12 ;  /* 0x0000001fff4d7819 */ /* 0x000fe4000001140c */
[----:B------:R-:W0:Y:S01]  /*2040*/  S2R R12, SR_TID.X ;  /* 0x00000000000c7919 */ /* 0x000e220000002100 */
[----:B---3--:R-:W-:Y:S02]  /*2050*/  SHF.R.S32.HI R3, RZ, 0x1f, R0 ;  /* 0x0000001fff037819 */ /* 0x008fe40000011400 */
[----:B------:R-:W-:Y:S02]  /*2060*/  SEL R61, R0, RZ, !P0 ;  /* 0x000000ff003d7207 */ /* 0x000fe40004000000 */
[----:B------:R-:W-:-:S03]  /*2070*/  SEL R3, R3, RZ, !P0 ;  /* 0x000000ff03037207 */ /* 0x000fc60004000000 */
[----:B------:R-:W-:-:S04]  /*2080*/  IMAD.WIDE.U32 R62, R61, UR4, R4 ;  /* 0x000000043d3e7c25 */ /* 0x000fc8000f8e0004 */
[----:B------:R-:W-:Y:S02]  /*2090*/  IMAD R0, R3, UR4, RZ ;  /* 0x0000000403007c24 */ /* 0x000fe4000f8e02ff */
[----:B------:R-:W-:-:S04]  /*20a0*/  IMAD.WIDE.U32 R4, R18, R58, R16 ;  /* 0x0000003a12047225 */ /* 0x000fc800078e0010 */
[----:B------:R-:W-:Y:S01]  /*20b0*/  IMAD R81, R61, UR5, R0 ;  /* 0x000000053d517c24 */ /* 0x000fe2000f8e0200 */
[----:B------:R-:W-:Y:S05]  /*20c0*/  @!P6 WARPSYNC.ALL ;  /* 0x000000000000e948 */ /* 0x000fea0003800000 */
[----:B------:R-:W-:Y:S01]  /*20d0*/  IMAD R0, R40, R58, RZ ;  /* 0x0000003a28007224 */ /* 0x000fe200078e02ff */
[----:B------:R-:W-:Y:S01]  /*20e0*/  ULDC.64 UR4, c[0x0][0x330] ;  /* 0x0000cc0000047ab9 */ /* 0x000fe20000000a00 */
[----:B------:R-:W-:Y:S01]  /*20f0*/  IMAD.IADD R81, R63, 0x1, R81 ;  /* 0x000000013f517824 */ /* 0x000fe200078e0251 */
[----:B------:R-:W-:Y:S01]  /*2100*/  @!P6 BAR.SYNC.DEFER_BLOCKING 0x9, 0x100 ;  /* 0x024400000000eb1d */ /* 0x000fe20000010000 */
[----:B------:R-:W-:Y:S01]  /*2110*/  IMAD.WIDE.U32 R8, R42, UR4, R16 ;  /* 0x000000042a087c25 */ /* 0x000fe2000f8e0010 */
[----:B------:R-:W-:-:S03]  /*2120*/  IADD3 R82, P0, R62, R4, RZ ;  /* 0x000000043e527210 */ /* 0x000fc60007f1e0ff */
[----:B------:R-:W-:Y:S02]  /*2130*/  IMAD R0, R18, R59, R0 ;  /* 0x0000003b12007224 */ /* 0x000fe400078e0200 */
[----:B------:R-:W-:Y:S01]  /*2140*/  IMAD R9, R42, UR5, R9 ;  /* 0x000000052a097c24 */ /* 0x000fe2000f8e0209 */
[----:B------:R-:W-:Y:S01]  /*2150*/  ULDC.64 UR4, c[0x0][0x338] ;  /* 0x0000ce0000047ab9 */ /* 0x000fe20000000a00 */
[----:B------:R-:W-:Y:S01]  /*2160*/  IMAD.MOV.U32 R42, RZ, RZ, R34 ;  /* 0x000000ffff2a7224 */ /* 0x000fe200078e0022 */
[----:B------:R-:W-:Y:S01]  /*2170*/  IADD3.X R80, R81, R5, R0, P0, !PT ;  /* 0x0000000551507210 */ /* 0x000fe200007fe400 */
[----:B------:R-:W-:Y:S01]  /*2180*/  IMAD R3, R3, UR4, RZ ;  /* 0x0000000403037c24 */ /* 0x000fe2000f8e02ff */
[----:B------:R-:W-:Y:S01]  /*2190*/  ISETP.GE.AND P0, PT, R16, R39, PT ;  /* 0x000000271000720c */ /* 0x000fe20003f06270 */
[----:B------:R-:W-:Y:S02]  /*21a0*/  IMAD R0, R40, R20, RZ ;  /* 0x0000001428007224 */ /* 0x000fe400078e02ff */
[----:B------:R-:W-:Y:S01]  /*21b0*/  IMAD R37, R61, UR5, R3 ;  /* 0x000000053d257c24 */ /* 0x000fe2000f8e0203 */
[----:B------:R-:W-:Y:S01]  /*21c0*/  SEL R3, R39, RZ, P0 ;  /* 0x000000ff27037207 */ /* 0x000fe20000000000 */
[----:B------:R-:W-:Y:S01]  /*21d0*/  IMAD R5, R18, R21, R0 ;  /* 0x0000001512057224 */ /* 0x000fe200078e0200 */
[----:B------:R-:W-:Y:S01]  /*21e0*/  LOP3.LUT R42, R42, 0xfffffffb, RZ, 0xc0, !PT ;  /* 0xfffffffb2a2a7812 */ /* 0x000fe200078ec0ff */
[----:B------:R-:W-:-:S02]  /*21f0*/  IMAD R0, R40, R6, RZ ;  /* 0x0000000628007224 */ /* 0x000fc400078e02ff */
[----:B------:R-:W-:Y:S01]  /*2200*/  IMAD.IADD R3, R16, 0x1, R3 ;  /* 0x0000000110037824 */ /* 0x000fe200078e0203 */
[----:B0-----:R-:W-:Y:S01]  /*2210*/  IADD3 R38, R12, -0x80, RZ ;  /* 0xffffff800c267810 */ /* 0x001fe20007ffe0ff */
[----:B------:R-:W-:Y:S01]  /*2220*/  IMAD.WIDE.U32 R34, R18, R20, R16 ;  /* 0x0000001412227225 */ /* 0x000fe200078e0010 */
[----:B------:R-:W-:-:S03]  /*2230*/  @P1 LOP3.LUT R42, R42, 0x4, RZ, 0xfc, !PT ;  /* 0x000000042a2a1812 */ /* 0x000fc600078efcff */
[C---:B------:R-:W-:Y:S01]  /*2240*/  IMAD R13, R18.reuse, R7, R0 ;  /* 0x00000007120d7224 */ /* 0x040fe200078e0200 */
[----:B------:R-:W-:Y:S02]  /*2250*/  SHF.R.S32.HI R0, RZ, 0x1f, R3 ;  /* 0x0000001fff007819 */ /* 0x000fe40000011403 */
[----:B------:R-:W-:Y:S02]  /*2260*/  LOP3.LUT R79, R79, 0x1c0, RZ, 0xc0, !PT ;  /* 0x000001c04f4f7812 */ /* 0x000fe400078ec0ff */
[----:B------:R-:W-:Y:S01]  /*2270*/  SHF.R.S32.HI R36, RZ, 0x1f, R38 ;  /* 0x0000001fff247819 */ /* 0x000fe20000011426 */
[----:B------:R-:W-:Y:S01]  /*2280*/  IMAD.IADD R57, R57, 0x1, R5 ;  /* 0x0000000139397824 */ /* 0x000fe200078e0205 */
[----:B------:R-:W-:Y:S01]  /*2290*/  IADD3 R35, R5, R35, RZ ;  /* 0x0000002305237210 */ /* 0x000fe20007ffe0ff */
[----:B------:R-:W-:Y:S01]  /*22a0*/  VIADD R12, R18, 0x60 ;  /* 0x00000060120c7836 */ /* 0x000fe20000000000 */
[----:B-----5:R-:W-:Y:S01]  /*22b0*/  SHF.R.S32.HI R5, RZ, 0x1f, R25 ;  /* 0x0000001fff057819 */ /* 0x020fe20000011419 */
[----:B------:R0:W-:Y:S01]  /*22c0*/  STL [R1], R42 ;  /* 0x0000002a01007387 */ /* 0x0001e20000100800 */
[----:B------:R-:W-:-:S02]  /*22d0*/  LEA.HI R0, R0, R3, RZ, 0x3 ;  /* 0x0000000300007211 */ /* 0x000fc400078f18ff */
[----:B------:R-:W-:Y:S02]  /*22e0*/  SHF.R.U32.HI R76, RZ, 0x3, R79 ;  /* 0x00000003ff4c7819 */ /* 0x000fe4000001164f */
[----:B------:R-:W-:Y:S02]  /*22f0*/  LOP3.LUT R3, R79, 0x18, R16, 0xf8, !PT ;  /* 0x000000184f037812 */ /* 0x000fe400078ef810 */
[----:B------:R-:W-:Y:S01]  /*2300*/  LEA.HI R36, R36, R38, RZ, 0x5 ;  /* 0x0000002624247211 */ /* 0x000fe200078f28ff */
[----:B------:R-:W-:Y:S01]  /*2310*/  IMAD.WIDE.U32 R60, R61, UR4, R8 ;  /* 0x000000043d3c7c25 */ /* 0x000fe2000f8e0008 */
[----:B------:R-:W-:Y:S01]  /*2320*/  LOP3.LUT R3, R3, R76, RZ, 0x3c, !PT ;  /* 0x0000004c03037212 */ /* 0x000fe200078e3cff */
[----:B------:R-:W-:Y:S01]  /*2330*/  ULDC UR4, c[0x0][0x2f4] ;  /* 0x0000bd0000047ab9 */ /* 0x000fe20000000800 */
[----:B------:R-:W-:Y:S01]  /*2340*/  SHF.R.S32.HI R36, RZ, 0x5, R36 ;  /* 0x00000005ff247819 */ /* 0x000fe20000011424 */
[----:B------:R-:W-:-:S04]  /*2350*/  IMAD.WIDE.U32 R8, R18, R6, R16 ;  /* 0x0000000612087225 */ /* 0x000fc800078e0010 */
[----:B------:R-:W-:Y:S02]  /*2360*/  IMAD.SHL.U32 R12, R12, 0x40, RZ ;  /* 0x000000400c0c7824 */ /* 0x000fe400078e00ff */
[----:B------:R-:W-:Y:S02]  /*2370*/  IMAD R4, R5, R20, RZ ;  /* 0x0000001405047224 */ /* 0x000fe400078e02ff */
[----:B------:R-:W-:Y:S01]  /*2380*/  IMAD.IADD R11, R11, 0x1, R13 ;  /* 0x000000010b0b7824 */ /* 0x000fe200078e020d */
[----:B------:R-:W-:Y:S01]  /*2390*/  LOP3.LUT R12, R12, 0x1c0, RZ, 0xc0, !PT ;  /* 0x000001c00c0c7812 */ /* 0x000fe200078ec0ff */
[----:B------:R-:W-:Y:S02]  /*23a0*/  IMAD.IADD R9, R13, 0x1, R9 ;  /* 0x000000010d097824 */ /* 0x000fe400078e0209 */
[----:B------:R-:W-:Y:S02]  /*23b0*/  IMAD R13, R25, R21, R4 ;  /* 0x00000015190d7224 */ /* 0x000fe400078e0204 */
[----:B------:R-:W-:-:S02]  /*23c0*/  IMAD R4, R5, R6, RZ ;  /* 0x0000000605047224 */ /* 0x000fc400078e02ff */
[----:B------:R-:W-:Y:S01]  /*23d0*/  IMAD R70, R36, 0x200, R3 ;  /* 0x0000020024467824 */ /* 0x000fe200078e0203 */
[----:B------:R-:W-:Y:S01]  /*23e0*/  LOP3.LUT R3, R79, 0x38, R0, 0xf8, !PT ;  /* 0x000000384f037812 */ /* 0x000fe200078ef800 */
[----:B------:R-:W-:Y:S01]  /*23f0*/  IMAD.WIDE.U32 R56, R25, R20, R56 ;  /* 0x0000001419387225 */ /* 0x000fe200078e0038 */
[----:B------:R-:W-:-:S03]  /*2400*/  LOP3.LUT R12, R12, 0x38, R0, 0xf8, !PT ;  /* 0x000000380c0c7812 */ /* 0x000fc600078ef800 */
[----:B------:R-:W-:Y:S01]  /*2410*/  IMAD.WIDE.U32 R34, R25, R20, R34 ;  /* 0x0000001419227225 */ /* 0x000fe200078e0022 */
[----:B------:R-:W-:-:S03]  /*2420*/  LOP3.LUT R3, R3, R76, RZ, 0x3c, !PT ;  /* 0x0000004c03037212 */ /* 0x000fc600078e3cff */
[----:B------:R-:W-:Y:S01]  /*2430*/  IMAD.WIDE.U32 R20, R20, 0xc0, RZ ;  /* 0x000000c014147825 */ /* 0x000fe200078e00ff */
[----:B------:R-:W-:-:S03]  /*2440*/  LOP3.LUT R65, R0, 0xfffffff8, RZ, 0xc0, !PT ;  /* 0xfffffff800417812 */ /* 0x000fc600078ec0ff */
[C---:B------:R-:W-:Y:S01]  /*2450*/  IMAD R15, R25.reuse, R7, R4 ;  /* 0x00000007190f7224 */ /* 0x040fe200078e0204 */
[----:B------:R-:W-:Y:S01]  /*2460*/  IADD3 R4, P1, R18, R41, RZ ;  /* 0x0000002912047210 */ /* 0x000fe20007f3e0ff */
[----:B------:R-:W-:Y:S01]  /*2470*/  IMAD.WIDE.U32 R10, R25, R6, R10 ;  /* 0x00000006190a7225 */ /* 0x000fe200078e000a */
[----:B------:R-:W-:-:S03]  /*2480*/  LOP3.LUT R12, R12, R32, RZ, 0x3c, !PT ;  /* 0x000000200c0c7212 */ /* 0x000fc600078e3cff */
[----:B------:R-:W-:Y:S01]  /*2490*/  IMAD.WIDE.U32 R8, R25, R6, R8 ;  /* 0x0000000619087225 */ /* 0x000fe200078e0008 */
[----:B------:R-:W-:-:S03]  /*24a0*/  IADD3 R72, R21, R31, RZ ;  /* 0x0000001f15487210 */ /* 0x000fc60007ffe0ff */
[----:B------:R-:W-:Y:S01]  /*24b0*/  IMAD.WIDE.U32 R58, R58, 0xc0, RZ ;  /* 0x000000c03a3a7825 */ /* 0x000fe200078e00ff */
[----:B------:R-:W-:-:S03]  /*24c0*/  SHF.R.S32.HI R64, RZ, 0x3, R0 ;  /* 0x00000003ff407819 */ /* 0x000fc60000011400 */
[----:B------:R-:W-:Y:S01]  /*24d0*/  IMAD.WIDE.U32 R6, R6, 0xc0, RZ ;  /* 0x000000c006067825 */ /* 0x000fe200078e00ff */
[----:B------:R-:W-:Y:S02]  /*24e0*/  IADD3 R68, R13, R35, RZ ;  /* 0x000000230d447210 */ /* 0x000fe40007ffe0ff */
[----:B------:R-:W-:Y:S01]  /*24f0*/  IADD3 R66, R15, R9, RZ ;  /* 0x000000090f427210 */ /* 0x000fe20007ffe0ff */
[----:B------:R-:W-:Y:S01]  /*2500*/  IMAD.X R5, R40, 0x1, R43, P1 ;  /* 0x0000000128057824 */ /* 0x000fe200008e062b */
[----:B------:R-:W-:Y:S01]  /*2510*/  ISETP.GE.AND P1, PT, R16, UR4, PT ;  /* 0x0000000410007c0c */ /* 0x000fe2000bf26270 */
[----:B------:R-:W-:Y:S01]  /*2520*/  IMAD R31, R36, 0x200, R3 ;  /* 0x00000200241f7824 */ /* 0x000fe200078e0203 */
[----:B------:R-:W-:Y:S01]  /*2530*/  ISETP.GE.AND P2, PT, R78, UR4, PT ;  /* 0x000000044e007c0c */ /* 0x000fe2000bf46270 */
[----:B------:R-:W-:Y:S01]  /*2540*/  IMAD.IADD R73, R59, 0x1, R73 ;  /* 0x000000013b497824 */ /* 0x000fe200078e0249 */
[----:B------:R-:W-:Y:S01]  /*2550*/  SHF.R.S32.HI R32, RZ, 0x1f, R65 ;  /* 0x0000001fff207819 */ /* 0x000fe20000011441 */
[----:B------:R-:W-:Y:S01]  /*2560*/  IMAD.IADD R71, R7, 0x1, R71 ;  /* 0x0000000107477824 */ /* 0x000fe200078e0247 */
[----:B------:R-:W-:Y:S01]  /*2570*/  IADD3 R3, R14, R12, RZ ;  /* 0x0000000c0e037210 */ /* 0x000fe20007ffe0ff */
[----:B------:R-:W-:-:S02]  /*2580*/  IMAD.IADD R69, R57, 0x1, R13 ;  /* 0x0000000139457824 */ /* 0x000fc400078e020d */
[----:B------:R-:W-:Y:S02]  /*2590*/  IMAD.IADD R67, R11, 0x1, R15 ;  /* 0x000000010b437824 */ /* 0x000fe400078e020f */
[----:B0-----:R-:W-:-:S07]  /*25a0*/  IMAD.IADD R0, R61, 0x1, R37 ;  /* 0x000000013d007824 */ /* 0x001fce00078e0225 */
.L_x_12598:
[----:B------:R-:W2:Y:S01]  /*25b0*/  LDL R44, [R1+0x68] ;  /* 0x00006800012c7983 */ /* 0x000ea20000100800 */
[----:B------:R-:W0:Y:S03]  /*25c0*/  LDC.64 R90, c[0x0][0x300] ;  /* 0x0000c000ff5a7b82 */ /* 0x000e260000000a00 */
[----:B------:R-:W3:Y:S01]  /*25d0*/  LDL.LU R39, [R1] ;  /* 0x0000000001277983 */ /* 0x000ee20000300800 */
[----:B------:R-:W-:Y:S01]  /*25e0*/  VIADD R37, R29, 0xffffffff ;  /* 0xffffffff1d257836 */ /* 0x000fe20000000000 */
[----:B------:R-:W-:Y:S05]  /*25f0*/  YIELD ;  /* 0x0000000000007946 */ /* 0x000fea0003800000 */
[----:B------:R-:W1:Y:S01]  /*2600*/  LDC.64 R84, c[0x0][0x2e8] ;  /* 0x0000ba00ff547b82 */ /* 0x000e620000000a00 */
[----:B------:R-:W-:Y:S01]  /*2610*/  SHF.R.S32.HI R38, RZ, 0x1f, R37 ;  /* 0x0000001fff267819 */ /* 0x000fe20000011425 */
[-C--:B------:R-:W-:Y:S01]  /*2620*/  IMAD R13, R73, R37.reuse, RZ ;  /* 0x00000025490d7224 */ /* 0x080fe200078e02ff */
[----:B------:R-:W-:Y:S01]  /*2630*/  BSSY B0, `(.L_x_12549) ;  /* 0x00002c9000007945 */ /* 0x000fe20003800000 */
[----:B------:R-:W-:-:S04]  /*2640*/  IMAD.WIDE.U32 R88, R58, R37, RZ ;  /* 0x000000253a587225 */ /* 0x000fc800078e00ff */
[----:B------:R-:W-:Y:S01]  /*2650*/  IMAD R13, R38, R58, R13 ;  /* 0x0000003a260d7224 */ /* 0x000fe200078e020d */
[----:B------:R-:W-:Y:S01]  /*2660*/  IADD3 R15, P3, R82, R88, RZ ;  /* 0x00000058520f7210 */ /* 0x000fe20007f7e0ff */
[----:B------:R-:W4:Y:S02]  /*2670*/  LDC R92, c[0x0][0x3f4] ;  /* 0x0000fd00ff5c7b82 */ /* 0x000f240000000800 */
[----:B------:R-:W-:Y:S02]  /*2680*/  IMAD.IADD R89, R89, 0x1, R13 ;  /* 0x0000000159597824 */ /* 0x000fe400078e020d */
[----:B0-----:R-:W-:Y:S02]  /*2690*/  IMAD R29, R91, 0x60, RZ ;  /* 0x000000605b1d7824 */ /* 0x001fe400078e02ff */
[----:B------:R-:W-:Y:S01]  /*26a0*/  IMAD.WIDE.U32 R12, R90, 0x60, R88 ;  /* 0x000000605a0c7825 */ /* 0x000fe200078e0058 */
[----:B------:R-:W-:Y:S02]  /*26b0*/  IADD3.X R36, R89, R80, RZ, P3, !PT ;  /* 0x0000005059247210 */ /* 0x000fe40001ffe4ff */
[----:B------:R-:W-:-:S04]  /*26c0*/  IADD3 R12, P3, R82, R12, RZ ;  /* 0x0000000c520c7210 */ /* 0x000fc80007f7e0ff */
[----:B------:R-:W-:Y:S01]  /*26d0*/  IADD3.X R14, R80, R13, R29, P3, !PT ;  /* 0x0000000d500e7210 */ /* 0x000fe20001ffe41d */
[----:B------:R-:W-:Y:S01]  /*26e0*/  IMAD R13, R19, 0x3000, R70 ;  /* 0x00003000130d7824 */ /* 0x000fe200078e0246 */
[-C--:B-1----:R-:W-:Y:S02]  /*26f0*/  LEA R42, P3, R15, R84.reuse, 0x1 ;  /* 0x000000540f2a7211 */ /* 0x082fe400078608ff */
[----:B------:R-:W-:Y:S01]  /*2700*/  MOV R29, R37 ;  /* 0x00000025001d7202 */ /* 0x000fe20000000f00 */
[----:B------:R-:W-:Y:S01]  /*2710*/  IMAD R94, R13, 0x2, R28 ;  /* 0x000000020d5e7824 */ /* 0x000fe200078e021c */
[----:B------:R-:W-:Y:S01]  /*2720*/  LEA.HI.X R43, R15, R85, R36, 0x1, P3 ;  /* 0x000000550f2b7211 */ /* 0x000fe200018f0c24 */
[----:B------:R-:W-:Y:S01]  /*2730*/  VIADD R15, R13, 0x20 ;  /* 0x000000200d0f7836 */ /* 0x000fe20000000000 */
[----:B------:R-:W-:-:S04]  /*2740*/  LEA R40, P3, R12, R84, 0x1 ;  /* 0x000000540c287211 */ /* 0x000fc800078608ff */
[----:B------:R-:W-:Y:S02]  /*2750*/  LEA.HI.X R41, R12, R85, R14, 0x1, P3 ;  /* 0x000000550c297211 */ /* 0x000fe400018f0c0e */
[----:B------:R-:W-:Y:S02]  /*2760*/  ISETP.GT.AND P3, PT, R37, R30, PT ;  /* 0x0000001e2500720c */ /* 0x000fe40003f64270 */
[----:B--2---:R-:W-:Y:S02]  /*2770*/  LOP3.LUT P4, RZ, R44, 0x4, RZ, 0xc0, !PT ;  /* 0x000000042cff7812 */ /* 0x004fe4000788c0ff */
[----:B---3--:R-:W-:-:S09]  /*2780*/  LOP3.LUT R39, R39, 0xfffffffd, RZ, 0xc0, !PT ;  /* 0xfffffffd27277812 */ /* 0x008fd200078ec0ff */
[----:B------:R-:W-:Y:S02]  /*2790*/  @P3 LOP3.LUT R39, R39, 0x2, RZ, 0xfc, !PT ;  /* 0x0000000227273812 */ /* 0x000fe400078efcff */
[----:B----4-:R-:W-:-:S03]  /*27a0*/  ISETP.GE.AND P3, PT, R92, 0x1, PT ;  /* 0x000000015c00780c */ /* 0x010fc60003f66270 */
[----:B------:R0:W-:Y:S01]  /*27b0*/  STL [R1], R39 ;  /* 0x0000002701007387 */ /* 0x0001e20000100800 */
[----:B------:R-:W-:-:S04]  /*27c0*/  @P4 VIADD R15, R13, 0xffffffe0 ;  /* 0xffffffe00d0f4836 */ /* 0x000fc80000000000 */
[----:B------:R-:W-:-:S05]  /*27d0*/  IMAD R86, R15, 0x2, R28 ;  /* 0x000000020f567824 */ /* 0x000fca00078e021c */
[----:B0-----:R-:W-:Y:S05]  /*27e0*/  @!P3 BRA `(.L_x_12550) ;  /* 0x00000028004cb947 */ /* 0x001fea0003800000 */
        /* <DEDUP_REMOVED lines=44> */
.L_x_12553:
[----:B------:R-:W-:Y:S05]  /*2ab0*/  BSYNC B1 ;  /* 0x0000000000017941 */ /* 0x000fea0003800000 */
.L_x_12552:
[----:B0-----:R-:W-:Y:S01]  /*2ac0*/  VIADD R12, R18, 0x60 ;  /* 0x00000060120c7836 */ /* 0x001fe20000000000 */
[----:B------:R-:W-:Y:S01]  /*2ad0*/  BSSY B1, `(.L_x_12554) ;  /* 0x0000021000017945 */ /* 0x000fe20003800000 */
[----:B-----5:R-:W-:Y:S01]  /*2ae0*/  IMAD.MOV.U32 R90, RZ, RZ, R52 ;  /* 0x000000ffff5a7224 */ /* 0x020fe200078e0034 */
[----:B------:R-:W-:Y:S02]  /*2af0*/  MOV R91, R53 ;  /* 0x00000035005b7202 */ /* 0x000fe40000000f00 */
        /* <DEDUP_REMOVED lines=30> */
.L_x_12555:
[----:B------:R-:W-:Y:S05]  /*2ce0*/  BSYNC B1 ;  /* 0x0000000000017941 */ /* 0x000fea0003800000 */
.L_x_12554:
        /* <DEDUP_REMOVED lines=8> */
[----:B------:R-:W-:Y:S02]  /*2d70*/  MOV R15, R89 ;  /* 0x00000059000f7202 */ /* 0x000fe40000000f00 */
[----:B------:R-:W-:-:S02]  /*2d80*/  ISETP.NE.AND P3, PT, R156, 0x3, PT ;  /* 0x000000039c00780c */ /* 0x000fc40003f65270 */
[----:B------:R-:W-:Y:S01]  /*2d90*/  PRMT R91, R12, 0x7610, R91 ;  /* 0x000076100c5b7816 */ /* 0x000fe2000000005b */
[----:B-----5:R-:W-:Y:S01]  /*2da0*/  IMAD.MOV.U32 R12, RZ, RZ, R36 ;  /* 0x000000ffff0c7224 */ /* 0x020fe200078e0024 */
        /* <DEDUP_REMOVED lines=15> */
.L_x_12556:
[----:B------:R-:W-:Y:S01]  /*2ea0*/  IMAD R83, R19, 0x8, R2 ;  /* 0x0000000813537824 */ /* 0x000fe200078e0202 */
[----:B------:R-:W-:Y:S01]  /*2eb0*/  SHF.L.U32 R95, R153, 0x1f, RZ ;  /* 0x0000001f995f7819 */ /* 0x000fe200000006ff */
[----:B------:R-:W-:Y:S03]  /*2ec0*/  BSSY B1, `(.L_x_12557) ;  /* 0x0000003000017945 */ /* 0x000fe60003800000 */
[----:B------:R-:W0:Y:S02]  /*2ed0*/  SYNCS.PHASECHK.TRANS64.TRYWAIT P6, [R83+URZ+0x30890], R95 ;  /* 0x0308905f530075a7 */ /* 0x000e2400080c017f */
[----:B0-----:R-:W-:Y:S05]  /*2ee0*/  @!P6 BRA `(.L_x_12558) ;  /* 0x00000168001ce947 */ /* 0x001fea0003800000 */
.L_x_12810:
[----:B------:R-:W-:Y:S05]  /*2ef0*/  BSYNC B1 ;  /* 0x0000000000017941 */ /* 0x000fea0003800000 */
.L_x_12557:
[----:B------:R-:W-:Y:S04]  /*2f00*/  BSSY B1, `(.L_x_12559) ;  /* 0x0000063000017945 */ /* 0x000fe80003800000 */
[----:B------:R-:W-:Y:S05]  /*2f10*/  @P4 BRA `(.L_x_12560) ;  /* 0x0000000400844947 */ /* 0x000fea0003800000 */
[----:B------:R-:W-:Y:S04]  /*2f20*/  BSSY B2, `(.L_x_12561) ;  /* 0x0000030000027945 */ /* 0x000fe80003800000 */
[----:B------:R-:W-:Y:S05]  /*2f30*/  @P1 BRA `(.L_x_12562) ;  /* 0x0000000000b81947 */ /* 0x000fea0003800000 */
[----:B------:R1:W2:Y:S01]  /*2f40*/  LDS.128 R12, [R94+0x12000] ;  /* 0x012000005e0c7984 */ /* 0x0002a20000000c00 */
[----:B------:R-:W-:Y:S01]  /*2f50*/  ISETP.GE.AND P4, PT, R22, R92, PT ;  /* 0x0000005c1600720c */ /* 0x000fe20003f86270 */
[----:B------:R-:W-:-:S12]  /*2f60*/  BSSY B3, `(.L_x_12563) ;  /* 0x000002a000037945 */ /* 0x000fd80003800000 */
[----:B-1----:R-:W-:Y:S05]  /*2f70*/  @P4 BRA `(.L_x_12564) ;  /* 0x0000000000a04947 */ /* 0x002fea0003800000 */
[----:B------:R-:W-:Y:S02]  /*2f80*/  SHF.R.U32.HI R98, RZ, 0x10, R89 ;  /* 0x00000010ff627819 */ /* 0x000fe40000011659 */
[----:B------:R-:W-:Y:S02]  /*2f90*/  SHF.R.U64 R93, R84, 0x10, R85 ;  /* 0x00000010545d7819 */ /* 0x000fe40000001255 */
[----:B------:R-:W-:Y:S01]  /*2fa0*/  SHF.R.U64 R84, R88, 0x10, R89 ;  /* 0x0000001058547819 */ /* 0x000fe20000001259 */
[----:B------:R-:W-:Y:S01]  /*2fb0*/  HADD2.F32 R98, -RZ, R98.H0_H0 ;  /* 0x20000062ff627230 */ /* 0x000fe20000004100 */
[----:B------:R-:W-:Y:S01]  /*2fc0*/  SHF.R.U32.HI R96, RZ, 0x10, R85 ;  /* 0x00000010ff607819 */ /* 0x000fe20000011655 */
[--C-:B--2---:R-:W-:Y:S02]  /*2fd0*/  HADD2.F32 R85, -RZ, R15.reuse.H1_H1 ;  /* 0x3000000fff557230 */ /* 0x104fe40000004100 */
[----:B------:R-:W-:Y:S02]  /*2fe0*/  HADD2.F32 R15, -RZ, R15.H0_H0 ;  /* 0x2000000fff0f7230 */ /* 0x000fe40000004100 */
[----:B------:R-:W-:-:S02]  /*2ff0*/  HADD2.F32 R89, -RZ, R84.H0_H0 ;  /* 0x20000054ff597230 */ /* 0x000fc40000004100 */
[-C--:B------:R-:W-:Y:S01]  /*3000*/  FMUL.FTZ R102, R85, R98.reuse ;  /* 0x0000006255667220 */ /* 0x080fe20000410000 */
[--C-:B------:R-:W-:Y:S02]  /*3010*/  HADD2.F32 R84, -RZ, R13.reuse.H1_H1 ;  /* 0x3000000dff547230 */ /* 0x100fe40000004100 */
[C---:B------:R-:W-:Y:S01]  /*3020*/  FMUL.FTZ R98, R15.reuse, R98 ;  /* 0x000000620f627220 */ /* 0x040fe20000410000 */
[----:B------:R-:W-:Y:S02]  /*3030*/  HADD2.F32 R96, -RZ, R96.H0_H0 ;  /* 0x20000060ff607230 */ /* 0x000fe40000004100 */
[----:B------:R-:W-:Y:S02]  /*3040*/  HADD2.F32 R13, -RZ, R13.H0_H0 ;  /* 0x2000000dff0d7230 */ /* 0x000fe40000004100 */
[----:B------:R-:W-:Y:S01]  /*3050*/  FMUL.FTZ R100, R84, R89 ;  /* 0x0000005954647220 */ /* 0x000fe20000410000 */
[----:B------:R-:W-:Y:S02]  /*3060*/  HADD2.F32 R88, -RZ, R93.H0_H0 ;  /* 0x2000005dff587230 */ /* 0x000fe40000004100 */
[----:B------:R-:W-:Y:S01]  /*3070*/  FFMA.FTZ R102, R15, R96, -R102 ;  /* 0x000000600f667223 */ /* 0x000fe20000010866 */
[----:B------:R-:W-:-:S02]  /*3080*/  HADD2.F32 R15, -RZ, R12.H1_H1 ;  /* 0x3000000cff0f7230 */ /* 0x000fc40000004100 */
[----:B------:R-:W-:Y:S01]  /*3090*/  FMUL.FTZ R89, R13, R89 ;  /* 0x000000590d597220 */ /* 0x000fe20000410000 */
[----:B------:R-:W-:Y:S01]  /*30a0*/  FFMA.FTZ R99, R85, R96, R98 ;  /* 0x0000006055637223 */ /* 0x000fe20000010062 */
[--C-:B------:R-:W-:Y:S02]  /*30b0*/  HADD2.F32 R93, -RZ, R101.reuse.H0_H0 ;  /* 0x20000065ff5d7230 */ /* 0x100fe40000004100 */
[-C--:B------:R-:W-:Y:S01]  /*30c0*/  FFMA.FTZ R13, R13, R88.reuse, -R100 ;  /* 0x000000580d0d7223 */ /* 0x080fe20000010864 */
[----:B------:R-:W-:Y:S02]  /*30d0*/  HADD2.F32 R12, -RZ, R12.H0_H0 ;  /* 0x2000000cff0c7230 */ /* 0x000fe40000004100 */
[----:B------:R-:W-:Y:S01]  /*30e0*/  FFMA.FTZ R84, R84, R88, R89 ;  /* 0x0000005854547223 */ /* 0x000fe20000010059 */
[----:B------:R-:W-:Y:S02]  /*30f0*/  HADD2.F32 R96, -RZ, R101.H1_H1 ;  /* 0x30000065ff607230 */ /* 0x000fe40000004100 */
[----:B------:R-:W-:-:S02]  /*3100*/  HADD2.F32 R85, -RZ, R14.H1_H1 ;  /* 0x3000000eff557230 */ /* 0x000fc40000004100 */
[----:B------:R-:W-:Y:S01]  /*3110*/  FMUL.FTZ R98, R12, R93 ;  /* 0x0000005d0c627220 */ /* 0x000fe20000410000 */
[----:B------:R-:W-:Y:S01]  /*3120*/  HADD2.F32 R14, -RZ, R14.H0_H0 ;  /* 0x2000000eff0e7230 */ /* 0x000fe20000004100 */
[----:B------:R-:W-:Y:S01]  /*3130*/  F2FP.F16.F32.PACK_AB R13, R84, R13 ;  /* 0x0000000d540d723e */ /* 0x000fe200000000ff */
[--C-:B------:R-:W-:Y:S02]  /*3140*/  HADD2.F32 R88, -RZ, R97.reuse.H0_H0 ;  /* 0x20000061ff587230 */ /* 0x100fe40000004100 */
[----:B------:R-:W-:Y:S02]  /*3150*/  HADD2.F32 R89, -RZ, R97.H1_H1 ;  /* 0x30000061ff597230 */ /* 0x000fe40000004100 */
[----:B------:R-:W-:Y:S01]  /*3160*/  FMUL.FTZ R97, R15, R93 ;  /* 0x0000005d0f617220 */ /* 0x000fe20000410000 */
[-C--:B------:R-:W-:Y:S01]  /*3170*/  FMUL.FTZ R93, R85, R96.reuse ;  /* 0x00000060555d7220 */ /* 0x080fe20000410000 */
[----:B------:R-:W-:Y:S01]  /*3180*/  FMUL.FTZ R96, R14, R96 ;  /* 0x000000600e607220 */ /* 0x000fe20000410000 */
[-C--:B------:R-:W-:Y:S01]  /*3190*/  FFMA.FTZ R98, R15, R88.reuse, R98 ;  /* 0x000000580f627223 */ /* 0x080fe20000010062 */
[----:B------:R-:W-:Y:S01]  /*31a0*/  FFMA.FTZ R97, R12, R88, -R97 ;  /* 0x000000580c617223 */ /* 0x000fe20000010861 */
[-C--:B------:R-:W-:Y:S01]  /*31b0*/  FFMA.FTZ R93, R14, R89.reuse, -R93 ;  /* 0x000000590e5d7223 */ /* 0x080fe2000001085d */
[----:B------:R-:W-:Y:S01]  /*31c0*/  FFMA.FTZ R96, R85, R89, R96 ;  /* 0x0000005955607223 */ /* 0x000fe20000010060 */
[----:B------:R-:W-:-:S02]  /*31d0*/  F2FP.F16.F32.PACK_AB R15, R99, R102 ;  /* 0x00000066630f723e */ /* 0x000fc400000000ff */
[----:B------:R-:W-:Y:S02]  /*31e0*/  F2FP.F16.F32.PACK_AB R12, R98, R97 ;  /* 0x00000061620c723e */ /* 0x000fe400000000ff */
[----:B------:R-:W-:-:S07]  /*31f0*/  F2FP.F16.F32.PACK_AB R14, R96, R93 ;  /* 0x0000005d600e723e */ /* 0x000fce00000000ff */
.L_x_12564:
[----:B------:R-:W-:Y:S05]  /*3200*/  BSYNC B3 ;  /* 0x0000000000037941 */ /* 0x000fea0003800000 */
.L_x_12563:
[----:B--2---:R1:W-:Y:S02]  /*3210*/  STG.E.128 desc[UR56][R42.64], R12 ;  /* 0x0000000c2a007986 */ /* 0x0043e4000c101d38 */
.L_x_12562:
[----:B------:R-:W-:Y:S05]  /*3220*/  BSYNC B2 ;  /* 0x0000000000027941 */ /* 0x000fea0003800000 */
.L_x_12561:
[----:B------:R-:W-:Y:S05]  /*3230*/  @P2 BRA `(.L_x_12560) ;  /* 0x0000000000bc2947 */ /* 0x000fea0003800000 */
[----:B-1----:R1:W2:Y:S01]  /*3240*/  LDS.128 R12, [R86+0x12000] ;  /* 0x01200000560c7984 */ /* 0x0022a20000000c00 */
        /* <DEDUP_REMOVED lines=22> */
[----:B------:R-:W-:Y:S01]  /*33b0*/  FFMA.FTZ R98, R15, R84, -R98 ;  /* 0x000000540f627223 */ /* 0x000fe20000010862 */
[--C-:B------:R-:W-:Y:S02]  /*33c0*/  HADD2.F32 R15, -RZ, R91.reuse.H1_H1 ;  /* 0x3000005bff0f7230 */ /* 0x100fe40000004100 */
[----:B------:R-:W-:Y:S01]  /*33d0*/  FFMA.FTZ R89, R14, R54, R55 ;  /* 0x000000360e597223 */ /* 0x000fe20000010037 */
[----:B------:R-:W-:Y:S02]  /*33e0*/  HADD2.F32 R91, -RZ, R91.H0_H0 ;  /* 0x2000005bff5b7230 */ /* 0x000fe40000004100 */
[----:B------:R-:W-:Y:S01]  /*33f0*/  FFMA.FTZ R93, R53, R84, R88 ;  /* 0x00000054355d7223 */ /* 0x000fe20000010058 */
[----:B------:R-:W-:Y:S02]  /*3400*/  HADD2.F32 R12, -RZ, R12.H0_H0 ;  /* 0x2000000cff0c7230 */ /* 0x000fe40000004100 */
[----:B------:R-:W-:Y:S02]  /*3410*/  HADD2.F32 R55, -RZ, R90.H1_H1 ;  /* 0x3000005aff377230 */ /* 0x000fe40000004100 */
[----:B------:R-:W-:Y:S01]  /*3420*/  FMUL.FTZ R85, R13, R91 ;  /* 0x0000005b0d557220 */ /* 0x000fe20000410000 */
[----:B------:R-:W-:-:S02]  /*3430*/  HADD2.F32 R14, -RZ, R52.H1_H1 ;  /* 0x30000034ff0e7230 */ /* 0x000fc40000004100 */
[C---:B------:R-:W-:Y:S01]  /*3440*/  FMUL.FTZ R54, R12.reuse, R91 ;  /* 0x0000005b0c367220 */ /* 0x040fe20000410000 */
[----:B------:R-:W-:Y:S02]  /*3450*/  HADD2.F32 R52, -RZ, R52.H0_H0 ;  /* 0x20000034ff347230 */ /* 0x000fe40000004100 */
[----:B------:R-:W-:Y:S01]  /*3460*/  FFMA.FTZ R85, R12, R15, -R85 ;  /* 0x0000000f0c557223 */ /* 0x000fe20000010855 */
[----:B------:R-:W-:Y:S02]  /*3470*/  HADD2.F32 R53, -RZ, R90.H0_H0 ;  /* 0x2000005aff357230 */ /* 0x000fe40000004100 */
[----:B------:R-:W-:Y:S01]  /*3480*/  FMUL.FTZ R91, R14, R55 ;  /* 0x000000370e5b7220 */ /* 0x000fe20000410000 */
[----:B------:R-:W-:Y:S01]  /*3490*/  FFMA.FTZ R54, R13, R15, R54 ;  /* 0x0000000f0d367223 */ /* 0x000fe20000010036 */
[C---:B------:R-:W-:Y:S01]  /*34a0*/  FMUL.FTZ R55, R52.reuse, R55 ;  /* 0x0000003734377220 */ /* 0x040fe20000410000 */
[----:B------:R-:W-:Y:S01]  /*34b0*/  F2FP.F16.F32.PACK_AB R13, R89, R96 ;  /* 0x00000060590d723e */ /* 0x000fe200000000ff */
[-C--:B------:R-:W-:Y:S01]  /*34c0*/  FFMA.FTZ R91, R52, R53.reuse, -R91 ;  /* 0x00000035345b7223 */ /* 0x080fe2000001085b */
[----:B------:R-:W-:Y:S01]  /*34d0*/  F2FP.F16.F32.PACK_AB R15, R93, R98 ;  /* 0x000000625d0f723e */ /* 0x000fe200000000ff */
[----:B------:R-:W-:Y:S01]  /*34e0*/  FFMA.FTZ R14, R14, R53, R55 ;  /* 0x000000350e0e7223 */ /* 0x000fe20000010037 */
[----:B------:R-:W-:-:S04]  /*34f0*/  F2FP.F16.F32.PACK_AB R12, R54, R85 ;  /* 0x00000055360c723e */ /* 0x000fc800000000ff */
[----:B------:R-:W-:-:S07]  /*3500*/  F2FP.F16.F32.PACK_AB R14, R14, R91 ;  /* 0x0000005b0e0e723e */ /* 0x000fce00000000ff */
.L_x_12566:
[----:B------:R-:W-:Y:S05]  /*3510*/  BSYNC B2 ;  /* 0x0000000000027941 */ /* 0x000fea0003800000 */
.L_x_12565:
[----:B--2---:R2:W-:Y:S02]  /*3520*/  STG.E.128 desc[UR56][R42.64+0x40], R12 ;  /* 0x0000400c2a007986 */ /* 0x0045e4000c101d38 */
.L_x_12560:
[----:B------:R-:W-:Y:S05]  /*3530*/  BSYNC B1 ;  /* 0x0000000000017941 */ /* 0x000fea0003800000 */
.L_x_12559:
[----:B------:R-:W-:Y:S05]  /*3540*/  @P5 BRA `(.L_x_12567) ;  /* 0x0000001c005c5947 */ /* 0x000fea0003800000 */
[----:B------:R-:W-:Y:S04]  /*3550*/  BSSY B1, `(.L_x_12568) ;  /* 0x0000031000017945 */ /* 0x000fe80003800000 */
[----:B------:R-:W-:Y:S05]  /*3560*/  @P1 BRA `(.L_x_12569) ;  /* 0x0000000000bc1947 */ /* 0x000fea0003800000 */
[----:B-12---:R1:W2:Y:S01]  /*3570*/  LDS.128 R12, [R94+0x15000] ;  /* 0x015000005e0c7984 */ /* 0x0062a20000000c00 */
        /* <DEDUP_REMOVED lines=44> */
.L_x_12571:
[----:B------:R-:W-:Y:S05]  /*3840*/  BSYNC B2 ;  /* 0x0000000000027941 */ /* 0x000fea0003800000 */
.L_x_12570:
[----:B--2---:R3:W-:Y:S02]  /*3850*/  STG.E.128 desc[UR56][R40.64], R12 ;  /* 0x0000000c28007986 */ /* 0x0047e4000c101d38 */
.L_x_12569:
[----:B------:R-:W-:Y:S05]  /*3860*/  BSYNC B1 ;  /* 0x0000000000017941 */ /* 0x000fea0003800000 */
.L_x_12568:
[----:B------:R-:W-:Y:S05]  /*3870*/  @P2 BRA `(.L_x_12567) ;  /* 0x0000001800902947 */ /* 0x000fea0003800000 */
[----:B-123--:R1:W2:Y:S01]  /*3880*/  LDS.128 R12, [R86+0x15000] ;  /* 0x01500000560c7984 */ /* 0x00e2a20000000c00 */
[----:B------:R-:W-:Y:S01]  /*3890*/  ISETP.GE.AND P4, PT, R154, R92, PT ;  /* 0x0000005c9a00720c */ /* 0x000fe20003f86270 */
[----:B------:R-:W-:-:S12]  /*38a0*/  BSSY B1, `(.L_x_12572) ;  /* 0x000002b000017945 */ /* 0x000fd80003800000 */
        /* <DEDUP_REMOVED lines=20> */
[--C-:B------:R-:W-:Y:S02]  /*39f0*/  HADD2.F32 R38, -RZ, R49.reuse.H0_H0 ;  /* 0x20000031ff267230 */ /* 0x100fe40000004100 */
[C---:B------:R-:W-:Y:S01]  /*3a00*/  FMUL.FTZ R44, R15.reuse, R44 ;  /* 0x0000002c0f2c7220 */ /* 0x040fe20000410000 */
[----:B------:R-:W-:Y:S02]  /*3a10*/  HADD2.F32 R49, -RZ, R49.H1_H1 ;  /* 0x30000031ff317230 */ /* 0x000fe40000004100 */
[-C--:B------:R-:W-:Y:S01]  /*3a20*/  FFMA.FTZ R50, R15, R42.reuse, -R50 ;  /* 0x0000002a0f327223 */ /* 0x080fe20000010832 */
[----:B------:R-:W-:Y:S02]  /*3a30*/  HADD2.F32 R14, -RZ, R36.H1_H1 ;  /* 0x30000024ff0e7230 */ /* 0x000fe40000004100 */
[----:B------:R-:W-:Y:S01]  /*3a40*/  FFMA.FTZ R47, R37, R42, R44 ;  /* 0x0000002a252f7223 */ /* 0x000fe2000001002c */
[----:B------:R-:W-:-:S02]  /*3a50*/  HADD2.F32 R12, -RZ, R12.H0_H0 ;  /* 0x2000000cff0c7230 */ /* 0x000fc40000004100 */
[CC--:B------:R-:W-:Y:S01]  /*3a60*/  FMUL.FTZ R39, R13.reuse, R38.reuse ;  /* 0x000000260d277220 */ /* 0x0c0fe20000410000 */
        /* <DEDUP_REMOVED lines=14> */
.L_x_12573:
[----:B------:R-:W-:Y:S05]  /*3b50*/  BSYNC B1 ;  /* 0x0000000000017941 */ /* 0x000fea0003800000 */
.L_x_12572:
[----:B--2---:R4:W-:Y:S01]  /*3b60*/  STG.E.128 desc[UR56][R40.64+0x40], R12 ;  /* 0x0000400c28007986 */ /* 0x0049e2000c101d38 */
[----:B------:R-:W-:Y:S05]  /*3b70*/  BRA `(.L_x_12567) ;  /* 0x0000001400d07947 */ /* 0x000fea0003800000 */
.L_x_12551:
[C---:B------:R-:W-:Y:S02]  /*3b80*/  ISETP.GE.AND P3, PT, R18.reuse, R87, PT ;  /* 0x000000571200720c */ /* 0x040fe40003f66270 */
[----:B------:R-:W-:Y:S02]  /*3b90*/  CS2R R38, SRZ ;  /* 0x0000000000267805 */ /* 0x000fe4000001ff00 */
[----:B------:R-:W-:Y:S01]  /*3ba0*/  CS2R R36, SRZ ;  /* 0x0000000000247805 */ /* 0x000fe2000001ff00 */
[----:B------:R-:W-:Y:S01]  /*3bb0*/  VIADD R44, R18, 0x60 ;  /* 0x00000060122c7836 */ /* 0x000fe20000000000 */
[----:B------:R-:W-:-:S13]  /*3bc0*/  ISETP.GE.OR P3, PT, R16, R92, P3 ;  /* 0x0000005c1000720c */ /* 0x000fda0001f66670 */
[----:B------:R-:W0:Y:S01]  /*3bd0*/  @!P3 LDC.64 R40, c[0x0][0x3e8] ;  /* 0x0000fa00ff28bb82 */ /* 0x000e220000000a00 */
[----:B------:R-:W-:-:S05]  /*3be0*/  @!P3 IADD3 R14, P4, R34, R50, RZ ;  /* 0x00000032220eb210 */ /* 0x000fca0007f9e0ff */
[----:B------:R-:W-:Y:S01]  /*3bf0*/  @!P3 IMAD.X R15, R93, 0x1, R68, P4 ;  /* 0x000000015d0fb824 */ /* 0x000fe200020e0644 */
[----:B------:R-:W-:Y:S01]  /*3c00*/  @!P3 IADD3 R12, P4, R8, R48, RZ ;  /* 0x00000030080cb210 */ /* 0x000fe20007f9e0ff */
[----:B------:R-:W1:Y:S04]  /*3c10*/  @!P3 LDC.64 R42, c[0x0][0x400] ;  /* 0x00010000ff2abb82 */ /* 0x000e680000000a00 */
[----:B------:R-:W-:Y:S01]  /*3c20*/  @!P3 IMAD.X R13, R83, 0x1, R66, P4 ;  /* 0x00000001530db824 */ /* 0x000fe200020e0642 */
[----:B0-----:R-:W-:-:S04]  /*3c30*/  @!P3 LEA R40, P4, R14, R40, 0x1 ;  /* 0x000000280e28b211 */ /* 0x001fc800078808ff */
[----:B------:R-:W-:Y:S02]  /*3c40*/  @!P3 LEA.HI.X R41, R14, R41, R15, 0x1, P4 ;  /* 0x000000290e29b211 */ /* 0x000fe400020f0c0f */
[----:B------:R-:W-:Y:S02]  /*3c50*/  CS2R R14, SRZ ;  /* 0x00000000000e7805 */ /* 0x000fe4000001ff00 */
[----:B-1----:R-:W-:-:S04]  /*3c60*/  @!P3 LEA R42, P4, R12, R42, 0x1 ;  /* 0x0000002a0c2ab211 */ /* 0x002fc800078808ff */
[----:B------:R-:W-:Y:S02]  /*3c70*/  @!P3 LEA.HI.X R43, R12, R43, R13, 0x1, P4 ;  /* 0x0000002b0c2bb211 */ /* 0x000fe400020f0c0d */
[----:B------:R-:W-:-:S03]  /*3c80*/  CS2R R12, SRZ ;  /* 0x00000000000c7805 */ /* 0x000fc6000001ff00 */
[----:B------:R0:W5:Y:S04]  /*3c90*/  @!P3 LDG.E.128 R36, desc[UR56][R42.64] ;  /* 0x000000382a24b981 */ /* 0x000168000c1e1d00 */
[----:B------:R1:W5:Y:S01]  /*3ca0*/  @!P3 LDG.E.128 R12, desc[UR56][R40.64] ;  /* 0x00000038280cb981 */ /* 0x000362000c1e1d00 */
[----:B------:R-:W-:-:S04]  /*3cb0*/  ISETP.GE.AND P3, PT, R44, R87, PT ;  /* 0x000000572c00720c */ /* 0x000fc80003f66270 */
[----:B------:R-:W-:Y:S01]  /*3cc0*/  ISETP.GE.OR P3, PT, R16, R92, P3 ;  /* 0x0000005c1000720c */ /* 0x000fe20001f66670 */
[----:B------:R-:W-:Y:S01]  /*3cd0*/  BSSY B1, `(.L_x_12574) ;  /* 0x000001a000017945 */ /* 0x000fe20003800000 */
[----:B0-----:R-:W-:Y:S02]  /*3ce0*/  CS2R R42, SRZ ;  /* 0x00000000002a7805 */ /* 0x001fe4000001ff00 */
[----:B------:R-:W-:Y:S02]  /*3cf0*/  CS2R R46, SRZ ;  /* 0x00000000002e7805 */ /* 0x000fe4000001ff00 */
[----:B------:R-:W-:Y:S02]  /*3d00*/  CS2R R44, SRZ ;  /* 0x00000000002c7805 */ /* 0x000fe4000001ff00 */
[----:B-1----:R-:W-:-:S05]  /*3d10*/  CS2R R40, SRZ ;  /* 0x0000000000287805 */ /* 0x002fca000001ff00 */
[----:B------:R-:W-:Y:S05]  /*3d20*/  @P3 BRA `(.L_x_12575) ;  /* 0x0000000000503947 */ /* 0x000fea0003800000 */
[----:B------:R-:W0:Y:S01]  /*3d30*/  LDC.64 R40, c[0x0][0x3f8] ;  /* 0x0000fe00ff287b82 */ /* 0x000e220000000a00 */
[----:B------:R-:W-:Y:S01]  /*3d40*/  MOV R51, R93 ;  /* 0x0000005d00337202 */ /* 0x000fe20000000f00 */
        /* <DEDUP_REMOVED lines=18> */
.L_x_12575:
[----:B------:R-:W-:Y:S05]  /*3e70*/  BSYNC B1 ;  /* 0x0000000000017941 */ /* 0x000fea0003800000 */
.L_x_12574:
[----:B-----5:R-:W-:Y:S01]  /*3e80*/  IMAD.MOV.U32 R48, RZ, RZ, R42 ;  /* 0x000000ffff307224 */ /* 0x020fe200078e002a */
[----:B------:R-:W-:Y:S01]  /*3e90*/  MOV R50, R40 ;  /* 0x0000002800327202 */ /* 0x000fe20000000f00 */
[----:B------:R-:W-:Y:S01]  /*3ea0*/  IMAD.MOV.U32 R49, RZ, RZ, R43 ;  /* 0x000000ffff317224 */ /* 0x000fe200078e002b */
[----:B------:R-:W-:Y:S01]  /*3eb0*/  ISETP.NE.AND P3, PT, R156, 0x3, PT ;  /* 0x000000039c00780c */ /* 0x000fe20003f65270 */
[----:B------:R-:W-:Y:S01]  /*3ec0*/  IMAD.MOV.U32 R51, RZ, RZ, R41 ;  /* 0x000000ffff337224 */ /* 0x000fe200078e0029 */
[----:B------:R-:W-:Y:S02]  /*3ed0*/  ISETP.GE.AND P4, PT, R16, R92, PT ;  /* 0x0000005c1000720c */ /* 0x000fe40003f86270 */
        /* <DEDUP_REMOVED lines=24> */
[----:B------:R-:W-:Y:S06]  /*4060*/  @!P3 BRA `(.L_x_12576) ;  /* 0x000000000004b947 */ /* 0x000fec0003800000 */
[----:B------:R-:W-:Y:S01]  /*4070*/  BPT.TRAP 0x1 ;  /* 0x000000040000795c */ /* 0x000fe20000300000 */
.L_x_12576:
[----:B------:R-:W-:Y:S01]  /*4080*/  IMAD R83, R19, 0x8, R2 ;  /* 0x0000000813537824 */ /* 0x000fe200078e0202 */
[----:B------:R-:W-:Y:S01]  /*4090*/  SHF.L.U32 R95, R153, 0x1f, RZ ;  /* 0x0000001f995f7819 */ /* 0x000fe200000006ff */
[----:B------:R-:W0:Y:S01]  /*40a0*/  LDC R97, c[0x0][0x2f4] ;  /* 0x0000bd00ff617b82 */ /* 0x000e220000000800 */
[----:B------:R-:W-:Y:S02]  /*40b0*/  BSSY B1, `(.L_x_12577) ;  /* 0x0000004000017945 */ /* 0x000fe40003800000 */
[----:B------:R-:W1:Y:S01]  /*40c0*/  SYNCS.PHASECHK.TRANS64.TRYWAIT P5, [R83+URZ+0x30890], R95 ;  /* 0x0308905f530075a7 */ /* 0x000e6200080a017f */
[----:B0-----:R-:W-:Y:S01]  /*40d0*/  IMAD.IADD R99, R97, 0x1, -R74 ;  /* 0x0000000161637824 */ /* 0x001fe200078e0a4a */
[----:B-1----:R-:W-:Y:S06]  /*40e0*/  @!P5 BRA `(.L_x_12578) ;  /* 0x0000015400b0d947 */ /* 0x002fec0003800000 */
.L_x_12811:
[----:B------:R-:W-:Y:S05]  /*40f0*/  BSYNC B1 ;  /* 0x0000000000017941 */ /* 0x000fea0003800000 */
.L_x_12577:
[----:B------:R-:W-:Y:S01]  /*4100*/  ISETP.GE.OR P5, PT, R18, R87, P1 ;  /* 0x000000571200720c */ /* 0x000fe20000fa6670 */
[----:B------:R-:W-:-:S12]  /*4110*/  BSSY B1, `(.L_x_12579) ;  /* 0x000007e000017945 */ /* 0x000fd80003800000 */
[----:B------:R-:W-:Y:S05]  /*4120*/  @P5 BRA `(.L_x_12580) ;  /* 0x0000000400f05947 */ /* 0x000fea0003800000 */
[----:B------:R-:W1:Y:S01]  /*4130*/  S2R R50, SR_TID.X ;  /* 0x0000000000327919 */ /* 0x000e620000002100 */
[----:B------:R-:W-:Y:S01]  /*4140*/  SHF.R.S32.HI R48, RZ, 0x1f, R18 ;  /* 0x0000001fff307819 */ /* 0x000fe20000011412 */
[-C--:B------:R-:W-:Y:S01]  /*4150*/  IMAD.WIDE.U32 R92, R18, R90.reuse, R88 ;  /* 0x0000005a125c7225 */ /* 0x080fe200078e0058 */
[----:B------:R-:W-:Y:S03]  /*4160*/  BSSY B2, `(.L_x_12581) ;  /* 0x000006c000027945 */ /* 0x000fe60003800000 */
[----:B------:R-:W-:Y:S01]  /*4170*/  IMAD R48, R48, R90, RZ ;  /* 0x0000005a30307224 */ /* 0x000fe200078e02ff */
[----:B------:R-:W-:-:S03]  /*4180*/  IADD3 R96, P5, P6, R62, R92, R65 ;  /* 0x0000005c3e607210 */ /* 0x000fc60007ebe041 */
[----:B------:R-:W-:Y:S01]  /*4190*/  IMAD R49, R18, R91, R48 ;  /* 0x0000005b12317224 */ /* 0x000fe200078e0230 */
[----:B------:R-:W-:-:S04]  /*41a0*/  SEL R48, R74, R99, !P0 ;  /* 0x000000634a307207 */ /* 0x000fc80004000000 */
[----:B------:R-:W-:Y:S02]  /*41b0*/  IADD3 R100, R49, R93, RZ ;  /* 0x0000005d31647210 */ /* 0x000fe40007ffe0ff */
[----:B------:R-:W-:Y:S02]  /*41c0*/  SHF.R.S32.HI R49, RZ, 0x1f, R48 ;  /* 0x0000001fff317819 */ /* 0x000fe40000011430 */
[----:B------:R-:W-:Y:S02]  /*41d0*/  IADD3.X R98, R81, R100, R32, P5, P6 ;  /* 0x0000006451627210 */ /* 0x000fe40002fec420 */
[----:B------:R-:W-:-:S04]  /*41e0*/  LEA.HI R49, R49, R48, RZ, 0x4 ;  /* 0x0000003031317211 */ /* 0x000fc800078f20ff */
[----:B------:R-:W-:-:S05]  /*41f0*/  LEA.HI.SX32 R49, R49, R64, 0x1c ;  /* 0x0000004031317211 */ /* 0x000fca00078fe2ff */
[----:B------:R-:W-:Y:S02]  /*4200*/  IMAD.SHL.U32 R101, R49, 0x8, RZ ;  /* 0x0000000831657824 */ /* 0x000fe400078e00ff */
[----:B-1----:R-:W-:-:S03]  /*4210*/  VIADD R51, R50, 0xffffff80 ;  /* 0xffffff8032337836 */ /* 0x002fc60000000000 */
[----:B------:R-:W-:Y:S02]  /*4220*/  LOP3.LUT R49, R79, 0x38, R101, 0xf8, !PT ;  /* 0x000000384f317812 */ /* 0x000fe400078ef865 */
[----:B------:R-:W-:Y:S02]  /*4230*/  SHF.R.S32.HI R50, RZ, 0x1f, R51 ;  /* 0x0000001fff327819 */ /* 0x000fe40000011433 */
[----:B------:R-:W-:Y:S02]  /*4240*/  LOP3.LUT R49, R49, R76, RZ, 0x3c, !PT ;  /* 0x0000004c31317212 */ /* 0x000fe400078e3cff */
[----:B------:R-:W-:-:S04]  /*4250*/  LEA.HI R50, R50, R51, RZ, 0x5 ;  /* 0x0000003332327211 */ /* 0x000fc800078f28ff */
[----:B------:R-:W-:-:S05]  /*4260*/  SHF.R.S32.HI R50, RZ, 0x5, R50 ;  /* 0x00000005ff327819 */ /* 0x000fca0000011432 */
[----:B------:R-:W-:Y:S02]  /*4270*/  IMAD R48, R50, 0x200, R49 ;  /* 0x0000020032307824 */ /* 0x000fe400078e0231 */
[C---:B------:R-:W-:Y:S02]  /*4280*/  IMAD R49, R19.reuse, 0x3000, R31 ;  /* 0x0000300013317824 */ /* 0x040fe400078e021f */
[----:B------:R-:W-:-:S03]  /*4290*/  IMAD R51, R19, 0x3000, R48 ;  /* 0x0000300013337824 */ /* 0x000fc600078e0230 */
[----:B------:R-:W-:Y:S01]  /*42a0*/  LEA R49, R49, R2, 0x1 ;  /* 0x0000000231317211 */ /* 0x000fe200078e08ff */
[----:B------:R-:W-:-:S05]  /*42b0*/  IMAD R52, R51, 0x2, R2 ;  /* 0x0000000233347824 */ /* 0x000fca00078e0202 */
[----:B------:R-:W1:Y:S04]  /*42c0*/  LDS.128 R48, [R49+0x12400] ;  /* 0x0124000031307984 */ /* 0x000e680000000c00 */
[----:B------:R-:W2:Y:S01]  /*42d0*/  LDS.128 R52, [R52+0x12400] ;  /* 0x0124000034347984 */ /* 0x000ea20000000c00 */
[----:B------:R-:W-:Y:S05]  /*42e0*/  @P4 BRA `(.L_x_12582) ;  /* 0x00000004004c4947 */ /* 0x000fea0003800000 */
[--C-:B------:R-:W-:Y:S01]  /*42f0*/  SHF.R.U64 R12, R12, 0x10, R13.reuse ;  /* 0x000000100c0c7819 */ /* 0x100fe2000000120d */
[----:B------:R-:W-:Y:S01]  /*4300*/  HADD2.F32 R113, -RZ, R113.H0_H0 ;  /* 0x20000071ff717230 */ /* 0x000fe20000004100 */
[----:B------:R-:W-:Y:S01]  /*4310*/  SHF.R.U32.HI R102, RZ, 0x10, R13 ;  /* 0x00000010ff667819 */ /* 0x000fe2000001160d */
[----:B--2---:R-:W-:Y:S01]  /*4320*/  HADD2.F32 R108, -RZ, R53.H0_H0 ;  /* 0x20000035ff6c7230 */ /* 0x004fe20000004100 */
[----:B------:R-:W-:Y:S01]  /*4330*/  SHF.R.U64 R13, R36, 0x10, R37 ;  /* 0x00000010240d7819 */ /* 0x000fe20000001225 */
[----:B-1----:R-:W-:Y:S01]  /*4340*/  HADD2.F32 R110, -RZ, R49.H0_H0 ;  /* 0x20000031ff6e7230 */ /* 0x002fe20000004100 */
[--C-:B------:R-:W-:Y:S01]  /*4350*/  SHF.R.U64 R14, R14, 0x10, R15.reuse ;  /* 0x000000100e0e7819 */ /* 0x100fe2000000120f */
[----:B------:R-:W-:Y:S01]  /*4360*/  HADD2.F32 R111, -RZ, R111.H0_H0 ;  /* 0x2000006fff6f7230 */ /* 0x000fe20000004100 */
[----:B------:R-:W-:Y:S01]  /*4370*/  SHF.R.U32.HI R36, RZ, 0x10, R15 ;  /* 0x00000010ff247819 */ /* 0x000fe2000001160f */
[----:B------:R-:W-:Y:S01]  /*4380*/  HADD2.F32 R53, -RZ, R53.H1_H1 ;  /* 0x30000035ff357230 */ /* 0x000fe20000004100 */
[--C-:B------:R-:W-:Y:S01]  /*4390*/  SHF.R.U64 R15, R38, 0x10, R39.reuse ;  /* 0x00000010260f7819 */ /* 0x100fe20000001227 */
[----:B------:R-:W-:Y:S01]  /*43a0*/  HADD2.F32 R49, -RZ, R49.H1_H1 ;  /* 0x30000031ff317230 */ /* 0x000fe20000004100 */
[----:B------:R-:W-:Y:S01]  /*43b0*/  SHF.R.U32.HI R38, RZ, 0x10, R39 ;  /* 0x00000010ff267819 */ /* 0x000fe20000011627 */
[-C--:B------:R-:W-:Y:S01]  /*43c0*/  FMUL.FTZ R39, R108, R113.reuse ;  /* 0x000000716c277220 */ /* 0x080fe20000410000 */
[----:B------:R-:W-:Y:S01]  /*43d0*/  SHF.R.U32.HI R37, RZ, 0x10, R37 ;  /* 0x00000010ff257819 */ /* 0x000fe20000011625 */
[----:B------:R-:W-:Y:S01]  /*43e0*/  FMUL.FTZ R113, R110, R113 ;  /* 0x000000716e717220 */ /* 0x000fe20000410000 */
[----:B------:R-:W-:-:S02]  /*43f0*/  HADD2.F32 R13, -RZ, R13.H0_H0 ;  /* 0x2000000dff0d7230 */ /* 0x000fc40000004100 */
[-C--:B------:R-:W-:Y:S01]  /*4400*/  FFMA.FTZ R39, R110, R111.reuse, -R39 ;  /* 0x0000006f6e277223 */ /* 0x080fe20000010827 */
[----:B------:R-:W-:Y:S02]  /*4410*/  HADD2.F32 R110, -RZ, R37.H0_H0 ;  /* 0x20000025ff6e7230 */ /* 0x000fe40000004100 */
[----:B------:R-:W-:Y:S01]  /*4420*/  FFMA.FTZ R37, R108, R111, R113 ;  /* 0x0000006f6c257223 */ /* 0x000fe20000010071 */
[----:B------:R-:W-:Y:S02]  /*4430*/  HADD2.F32 R108, -RZ, R102.H0_H0 ;  /* 0x20000066ff6c7230 */ /* 0x000fe40000004100 */
[-C--:B------:R-:W-:Y:S01]  /*4440*/  FMUL.FTZ R102, R53, R110.reuse ;  /* 0x0000006e35667220 */ /* 0x080fe20000410000 */
[C---:B------:R-:W-:Y:S01]  /*4450*/  FMUL.FTZ R114, R49.reuse, R110 ;  /* 0x0000006e31727220 */ /* 0x040fe20000410000 */
[----:B------:R-:W-:Y:S02]  /*4460*/  HADD2.F32 R110, -RZ, R112.H1_H1 ;  /* 0x30000070ff6e7230 */ /* 0x000fe40000004100 */
[----:B------:R-:W-:Y:S01]  /*4470*/  FFMA.FTZ R102, R49, R108, -R102 ;  /* 0x0000006c31667223 */ /* 0x000fe20000010866 */
[----:B------:R-:W-:-:S02]  /*4480*/  HADD2.F32 R49, -RZ, R55.H0_H0 ;  /* 0x20000037ff317230 */ /* 0x000fc40000004100 */
[----:B------:R-:W-:Y:S01]  /*4490*/  FFMA.FTZ R108, R53, R108, R114 ;  /* 0x0000006c356c7223 */ /* 0x000fe20000010072 */
[----:B------:R-:W-:Y:S02]  /*44a0*/  HADD2.F32 R53, -RZ, R51.H0_H0 ;  /* 0x20000033ff357230 */ /* 0x000fe40000004100 */
[----:B------:R-:W-:Y:S02]  /*44b0*/  HADD2.F32 R112, -RZ, R112.H0_H0 ;  /* 0x20000070ff707230 */ /* 0x000fe40000004100 */
[-C--:B------:R-:W-:Y:S01]  /*44c0*/  FMUL.FTZ R116, R49, R110.reuse ;  /* 0x0000006e31747220 */ /* 0x080fe20000410000 */
[----:B------:R-:W-:Y:S02]  /*44d0*/  HADD2.F32 R55, -RZ, R55.H1_H1 ;  /* 0x30000037ff377230 */ /* 0x000fe40000004100 */
[C---:B------:R-:W-:Y:S01]  /*44e0*/  FMUL.FTZ R118, R53.reuse, R110 ;  /* 0x0000006e35767220 */ /* 0x040fe20000410000 */
[----:B------:R-:W-:Y:S02]  /*44f0*/  HADD2.F32 R114, -RZ, R38.H0_H0 ;  /* 0x20000026ff727230 */ /* 0x000fe40000004100 */
[----:B------:R-:W-:Y:S01]  /*4500*/  FFMA.FTZ R38, R53, R112, -R116 ;  /* 0x0000007035267223 */ /* 0x000fe20000010874 */
[----:B------:R-:W-:Y:S01]  /*4510*/  HADD2.F32 R51, -RZ, R51.H1_H1 ;  /* 0x30000033ff337230 */ /* 0x000fe20000004100 */
[----:B------:R-:W-:Y:S01]  /*4520*/  F2FP.F16.F32.PACK_AB R39, R102, R39 ;  /* 0x000000276627723e */ /* 0x000fe200000000ff */
[----:B------:R-:W-:-:S02]  /*4530*/  HADD2.F32 R110, -RZ, R36.H0_H0 ;  /* 0x20000024ff6e7230 */ /* 0x000fc40000004100 */
[----:B------:R-:W-:Y:S01]  /*4540*/  FMUL.FTZ R116, R55, R114 ;  /* 0x0000007237747220 */ /* 0x000fe20000410000 */
        /* <DEDUP_REMOVED lines=8> */
[----:B------:R-:W-:Y:S01]  /*45d0*/  HADD2.F32 R112, -RZ, R48.H0_H0 ;  /* 0x20000030ff707230 */ /* 0x000fe20000004100 */
[----:B------:R-:W-:Y:S01]  /*45e0*/  F2FP.F16.F32.PACK_AB R38, R49, R38 ;  /* 0x000000263126723e */ /* 0x000fe200000000ff */
[----:B------:R-:W-:-:S02]  /*45f0*/  HADD2.F32 R52, -RZ, R52.H1_H1 ;  /* 0x30000034ff347230 */ /* 0x000fc40000004100 */
[-C--:B------:R-:W-:Y:S01]  /*4600*/  FMUL.FTZ R111, R110, R109.reuse ;  /* 0x0000006d6e6f7220 */ /* 0x080fe20000410000 */
[----:B------:R-:W-:Y:S02]  /*4610*/  HADD2.F32 R48, -RZ, R48.H1_H1 ;  /* 0x30000030ff307230 */ /* 0x000fe40000004100 */
[----:B------:R-:W-:Y:S01]  /*4620*/  FMUL.FTZ R109, R112, R109 ;  /* 0x0000006d706d7220 */ /* 0x000fe20000410000 */
[----:B------:R-:W-:Y:S02]  /*4630*/  HADD2.F32 R55, -RZ, R12.H0_H0 ;  /* 0x2000000cff377230 */ /* 0x000fe40000004100 */
[----:B------:R-:W-:Y:S01]  /*4640*/  FMUL.FTZ R113, R52, R13 ;  /* 0x0000000d34717220 */ /* 0x000fe20000410000 */
[----:B------:R-:W-:Y:S01]  /*4650*/  FFMA.FTZ R12, R112, R53, -R111 ;  /* 0x00000035700c7223 */ /* 0x000fe2000001086f */
[----:B------:R-:W-:Y:S01]  /*4660*/  FMUL.FTZ R115, R48, R13 ;  /* 0x0000000d30737220 */ /* 0x000fe20000410000 */
[----:B------:R-:W-:Y:S01]  /*4670*/  FFMA.FTZ R13, R110, R53, R109 ;  /* 0x000000356e0d7223 */ /* 0x000fe2000001006d */
[----:B------:R-:W-:Y:S01]  /*4680*/  FFMA.FTZ R53, R48, R55, -R113 ;  /* 0x0000003730357223 */ /* 0x000fe20000010871 */
[----:B------:R-:W-:-:S02]  /*4690*/  HADD2.F32 R109, -RZ, R15.H0_H0 ;  /* 0x2000000fff6d7230 */ /* 0x000fc40000004100 */
[----:B------:R-:W-:Y:S01]  /*46a0*/  FFMA.FTZ R52, R52, R55, R115 ;  /* 0x0000003734347223 */ /* 0x000fe20000010073 */
[----:B------:R-:W-:Y:S02]  /*46b0*/  HADD2.F32 R55, -RZ, R54.H0_H0 ;  /* 0x20000036ff377230 */ /* 0x000fe40000004100 */
[--C-:B------:R-:W-:Y:S02]  /*46c0*/  HADD2.F32 R110, -RZ, R107.reuse.H0_H0 ;  /* 0x2000006bff6e7230 */ /* 0x100fe40000004100 */
[----:B------:R-:W-:Y:S01]  /*46d0*/  HADD2.F32 R15, -RZ, R50.H0_H0 ;  /* 0x20000032ff0f7230 */ /* 0x000fe20000004100 */
[----:B------:R-:W-:Y:S01]  /*46e0*/  F2FP.F16.F32.PACK_AB R52, R52, R13 ;  /* 0x0000000d3434723e */ /* 0x000fe200000000ff */
[----:B------:R-:W-:Y:S02]  /*46f0*/  HADD2.F32 R54, -RZ, R54.H1_H1 ;  /* 0x30000036ff367230 */ /* 0x000fe40000004100 */
[----:B------:R-:W-:Y:S02]  /*4700*/  HADD2.F32 R50, -RZ, R50.H1_H1 ;  /* 0x30000032ff327230 */ /* 0x000fe40000004100 */
[----:B------:R-:W-:-:S02]  /*4710*/  HADD2.F32 R48, -RZ, R107.H1_H1 ;  /* 0x3000006bff307230 */ /* 0x000fc40000004100 */
[-C--:B------:R-:W-:Y:S01]  /*4720*/  FMUL.FTZ R111, R54, R109.reuse ;  /* 0x0000006d366f7220 */ /* 0x080fe20000410000 */
[----:B------:R-:W-:Y:S02]  /*4730*/  HADD2.F32 R107, -RZ, R14.H0_H0 ;  /* 0x2000000eff6b7230 */ /* 0x000fe40000004100 */
[-C--:B------:R-:W-:Y:S01]  /*4740*/  FMUL.FTZ R14, R55, R110.reuse ;  /* 0x0000006e370e7220 */ /* 0x080fe20000410000 */
[C---:B------:R-:W-:Y:S01]  /*4750*/  FMUL.FTZ R110, R15.reuse, R110 ;  /* 0x0000006e0f6e7220 */ /* 0x040fe20000410000 */
[C---:B------:R-:W-:Y:S01]  /*4760*/  FMUL.FTZ R109, R50.reuse, R109 ;  /* 0x0000006d326d7220 */ /* 0x040fe20000410000 */
[----:B------:R-:W-:Y:S02]  /*4770*/  IMAD.MOV.U32 R49, RZ, RZ, R39 ;  /* 0x000000ffff317224 */ /* 0x000fe400078e0027 */
[-C--:B------:R-:W-:Y:S01]  /*4780*/  FFMA.FTZ R14, R15, R48.reuse, -R14 ;  /* 0x000000300f0e7223 */ /* 0x080fe2000001080e */
[----:B------:R-:W-:Y:S01]  /*4790*/  FFMA.FTZ R110, R55, R48, R110 ;  /* 0x00000030376e7223 */ /* 0x000fe2000001006e */
[-C--:B------:R-:W-:Y:S01]  /*47a0*/  FFMA.FTZ R111, R50, R107.reuse, -R111 ;  /* 0x0000006b326f7223 */ /* 0x080fe2000001086f */
[----:B------:R-:W-:Y:S01]  /*47b0*/  FFMA.FTZ R109, R54, R107, R109 ;  /* 0x0000006b366d7223 */ /* 0x000fe2000001006d */
[----:B------:R-:W-:-:S02]  /*47c0*/  F2FP.F16.F32.PACK_AB R55, R51, R36 ;  /* 0x000000243337723e */ /* 0x000fc400000000ff */
[----:B------:R-:W-:Y:S01]  /*47d0*/  F2FP.F16.F32.PACK_AB R48, R53, R12 ;  /* 0x0000000c3530723e */ /* 0x000fe200000000ff */
[----:B------:R-:W-:Y:S01]  /*47e0*/  IMAD.MOV.U32 R53, RZ, RZ, R37 ;  /* 0x000000ffff357224 */ /* 0x000fe200078e0025 */
[----:B------:R-:W-:Y:S02]  /*47f0*/  F2FP.F16.F32.PACK_AB R50, R111, R14 ;  /* 0x0000000e6f32723e */ /* 0x000fe400000000ff */
[----:B------:R-:W-:Y:S02]  /*4800*/  F2FP.F16.F32.PACK_AB R54, R109, R110 ;  /* 0x0000006e6d36723e */ /* 0x000fe400000000ff */
[----:B------:R-:W-:-:S07]  /*4810*/  MOV R51, R38 ;  /* 0x0000002600337202 */ /* 0x000fce0000000f00 */
.L_x_12582:
[----:B------:R-:W-:Y:S05]  /*4820*/  BSYNC B2 ;  /* 0x0000000000027941 */ /* 0x000fea0003800000 */
.L_x_12581:
[----:B------:R-:W-:Y:S02]  /*4830*/  ISETP.GE.AND P5, PT, R101, R97, PT ;  /* 0x000000616500720c */ /* 0x000fe40003fa6270 */
[----:B------:R-:W-:-:S11]  /*4840*/  P2R R13, PR, RZ, 0x1 ;  /* 0x00000001ff0d7803 */ /* 0x000fd60000000000 */
[--C-:B------:R-:W-:Y:S02]  /*4850*/  @!P5 SHF.R.S32.HI R12, RZ, 0x1f, R101.reuse ;  /* 0x0000001fff0cd819 */ /* 0x100fe40000011465 */
[----:B------:R-:W-:-:S04]  /*4860*/  @!P5 IADD3 R92, P0, P6, R62, R92, R101 ;  /* 0x0000005c3e5cd210 */ /* 0x000fc80007e1e065 */
[----:B------:R-:W-:Y:S02]  /*4870*/  @!P5 IADD3.X R100, R81, R100, R12, P0, P6 ;  /* 0x000000645164d210 */ /* 0x000fe400007ec40c */
[CC--:B------:R-:W-:Y:S02]  /*4880*/  LEA R12, P6, R96.reuse, R84.reuse, 0x1 ;  /* 0x00000054600c7211 */ /* 0x0c0fe400078c08ff */
[----:B------:R-:W-:Y:S02]  /*4890*/  ISETP.NE.AND P0, PT, R13, RZ, PT ;  /* 0x000000ff0d00720c */ /* 0x000fe40003f05270 */
[----:B------:R-:W-:Y:S02]  /*48a0*/  LEA.HI.X R13, R96, R85, R98, 0x1, P6 ;  /* 0x00000055600d7211 */ /* 0x000fe400030f0c62 */
[----:B------:R-:W-:-:S03]  /*48b0*/  @!P5 LEA R14, P6, R92, R84, 0x1 ;  /* 0x000000545c0ed211 */ /* 0x000fc600078c08ff */
[----:B-1----:R1:W-:Y:S01]  /*48c0*/  STG.E.128 desc[UR56][R12.64], R48 ;  /* 0x000000300c007986 */ /* 0x0023e2000c101d38 */
[----:B------:R-:W-:-:S05]  /*48d0*/  @!P5 LEA.HI.X R15, R92, R85, R100, 0x1, P6 ;  /* 0x000000555c0fd211 */ /* 0x000fca00030f0c64 */
[----:B--2---:R1:W-:Y:S04]  /*48e0*/  @!P5 STG.E.128 desc[UR56][R14.64], R52 ;  /* 0x000000340e00d986 */ /* 0x0043e8000c101d38 */
.L_x_12580:
[----:B------:R-:W-:Y:S05]  /*48f0*/  BSYNC B1 ;  /* 0x0000000000017941 */ /* 0x000fea0003800000 */
.L_x_12579:
[----:B-1----:R-:W-:Y:S02]  /*4900*/  VIADD R13, R18, 0x60 ;  /* 0x00000060120d7836 */ /* 0x002fe40000000000 */
[-C--:B------:R-:W-:Y:S02]  /*4910*/  IMAD R12, R77, R90.reuse, RZ ;  /* 0x0000005a4d0c7224 */ /* 0x080fe400078e02ff */
[C---:B------:R-:W-:Y:S01]  /*4920*/  IMAD.WIDE.U32 R88, R13.reuse, R90, R88 ;  /* 0x0000005a0d587225 */ /* 0x040fe200078e0058 */
[----:B------:R-:W-:-:S03]  /*4930*/  ISETP.GE.OR P5, PT, R13, R87, P1 ;  /* 0x000000570d00720c */ /* 0x000fc60000fa6670 */
[----:B------:R-:W-:-:S10]  /*4940*/  IMAD R91, R13, R91, R12 ;  /* 0x0000005b0d5b7224 */ /* 0x000fd400078e020c */
[----:B------:R-:W-:Y:S05]  /*4950*/  @P5 BRA `(.L_x_12567) ;  /* 0x0000000800585947 */ /* 0x000fea0003800000 */
[----:B------:R-:W2:Y:S01]  /*4960*/  LDL R14, [R1+0x7c] ;  /* 0x00007c00010e7983 */ /* 0x000ea20000100800 */
[----:B------:R-:W-:Y:S01]  /*4970*/  IMAD.IADD R50, R89, 0x1, R91 ;  /* 0x0000000159327824 */ /* 0x000fe200078e025b */
[----:B------:R-:W-:Y:S01]  /*4980*/  IADD3 R12, P5, P6, R62, R88, R65 ;  /* 0x000000583e0c7210 */ /* 0x000fe20007ebe041 */
[----:B------:R-:W-:Y:S01]  /*4990*/  VIADD R15, R18, 0x60 ;  /* 0x00000060120f7836 */ /* 0x000fe20000000000 */
[----:B------:R-:W-:Y:S01]  /*49a0*/  SEL R99, R74, R99, !P0 ;  /* 0x000000634a637207 */ /* 0x000fe20004000000 */
[----:B------:R-:W-:Y:S01]  /*49b0*/  VIADD R36, R18, 0x60 ;  /* 0x0000006012247836 */ /* 0x000fe20000000000 */
[----:B------:R-:W-:Y:S01]  /*49c0*/  IADD3.X R13, R81, R50, R32, P5, P6 ;  /* 0x00000032510d7210 */ /* 0x000fe20002fec420 */
[----:B------:R-:W-:Y:S01]  /*49d0*/  BSSY B1, `(.L_x_12583) ;  /* 0x000006a000017945 */ /* 0x000fe20003800000 */
[----:B------:R-:W-:Y:S01]  /*49e0*/  LEA R48, P5, R12, R84, 0x1 ;  /* 0x000000540c307211 */ /* 0x000fe200078a08ff */
[----:B------:R-:W-:Y:S01]  /*49f0*/  IMAD.SHL.U32 R36, R36, 0x40, RZ ;  /* 0x0000004024247824 */ /* 0x000fe200078e00ff */
[----:B------:R-:W-:-:S02]  /*4a00*/  SHF.L.U32 R15, R15, 0x6, RZ ;  /* 0x000000060f0f7819 */ /* 0x000fc400000006ff */
[----:B------:R-:W-:Y:S01]  /*4a10*/  LEA.HI.X R49, R12, R85, R13, 0x1, P5 ;  /* 0x000000550c317211 */ /* 0x000fe200028f0c0d */
[----:B------:R-:W-:Y:S01]  /*4a20*/  IMAD R13, R19, 0x3000, R3 ;  /* 0x00003000130d7824 */ /* 0x000fe200078e0203 */
[----:B------:R-:W-:Y:S02]  /*4a30*/  SHF.R.S32.HI R12, RZ, 0x1f, R99 ;  /* 0x0000001fff0c7819 */ /* 0x000fe40000011463 */
[----:B------:R-:W-:Y:S01]  /*4a40*/  LOP3.LUT R15, R15, 0x1c0, RZ, 0xc0, !PT ;  /* 0x000001c00f0f7812 */ /* 0x000fe200078ec0ff */
[----:B------:R-:W-:Y:S01]  /*4a50*/  IMAD R13, R13, 0x2, R2 ;  /* 0x000000020d0d7824 */ /* 0x000fe200078e0202 */
[----:B------:R-:W-:Y:S02]  /*4a60*/  LEA.HI R99, R12, R99, RZ, 0x4 ;  /* 0x000000630c637211 */ /* 0x000fe400078f20ff */
[----:B------:R-:W-:Y:S02]  /*4a70*/  LOP3.LUT R36, R36, 0x1c0, RZ, 0xc0, !PT ;  /* 0x000001c024247812 */ /* 0x000fe400078ec0ff */
[----:B------:R-:W-:-:S02]  /*4a80*/  LEA.HI.SX32 R51, R99, R64, 0x1c ;  /* 0x0000004063337211 */ /* 0x000fc400078fe2ff */
[----:B------:R-:W-:-:S03]  /*4a90*/  SHF.R.U32.HI R15, RZ, 0x3, R15 ;  /* 0x00000003ff0f7819 */ /* 0x000fc6000001160f */
[----:B------:R-:W-:-:S05]  /*4aa0*/  IMAD.SHL.U32 R51, R51, 0x8, RZ ;  /* 0x0000000833337824 */ /* 0x000fca00078e00ff */
[----:B------:R-:W-:-:S04]  /*4ab0*/  LOP3.LUT R12, R36, 0x38, R51, 0xf8, !PT ;  /* 0x00000038240c7812 */ /* 0x000fc800078ef833 */
[----:B------:R-:W-:-:S04]  /*4ac0*/  LOP3.LUT R12, R12, R15, RZ, 0x3c, !PT ;  /* 0x0000000f0c0c7212 */ /* 0x000fc800078e3cff */
[----:B--2---:R-:W-:-:S05]  /*4ad0*/  IADD3 R12, R14, R12, RZ ;  /* 0x0000000c0e0c7210 */ /* 0x004fca0007ffe0ff */
[----:B------:R-:W-:-:S04]  /*4ae0*/  IMAD R15, R19, 0x3000, R12 ;  /* 0x00003000130f7824 */ /* 0x000fc800078e020c */
[----:B------:R-:W-:Y:S02]  /*4af0*/  IMAD R36, R15, 0x2, R2 ;  /* 0x000000020f247824 */ /* 0x000fe400078e0202 */
[----:B------:R-:W1:Y:S04]  /*4b00*/  LDS.128 R12, [R13+0x12400] ;  /* 0x012400000d0c7984 */ /* 0x000e680000000c00 */
[----:B------:R-:W2:Y:S01]  /*4b10*/  LDS.128 R36, [R36+0x12400] ;  /* 0x0124000024247984 */ /* 0x000ea20000000c00 */
[----:B------:R-:W-:Y:S05]  /*4b20*/  @P4 BRA `(.L_x_12584) ;  /* 0x0000000400504947 */ /* 0x000fea0003800000 */
[----:B------:R-:W-:Y:S01]  /*4b30*/  SHF.R.U64 R44, R44, 0x10, R45 ;  /* 0x000000102c2c7819 */ /* 0x000fe2000000122d */
[----:B--2---:R-:W-:Y:S01]  /*4b40*/  IMAD.MOV.U32 R53, RZ, RZ, R39 ;  /* 0x000000ffff357224 */ /* 0x004fe200078e0027 */
[----:B------:R-:W-:Y:S01]  /*4b50*/  SHF.R.U32.HI R55, RZ, 0x10, R45 ;  /* 0x00000010ff377819 */ /* 0x000fe2000001162d */
[----:B------:R-:W-:Y:S01]  /*4b60*/  IMAD.MOV.U32 R45, RZ, RZ, R37 ;  /* 0x000000ffff2d7224 */ /* 0x000fe200078e0025 */
[--C-:B------:R-:W-:Y:S01]  /*4b70*/  SHF.R.U64 R40, R40, 0x10, R41.reuse ;  /* 0x0000001028287819 */ /* 0x100fe20000001229 */
[----:B------:R-:W-:Y:S01]  /*4b80*/  HADD2.F32 R90, -RZ, R106.H1_H1 ;  /* 0x3000006aff5a7230 */ /* 0x000fe20000004100 */
[----:B------:R-:W-:Y:S01]  /*4b90*/  SHF.R.U32.HI R54, RZ, 0x10, R41 ;  /* 0x00000010ff367819 */ /* 0x000fe20000011629 */
[----:B------:R-:W-:Y:S01]  /*4ba0*/  HADD2.F32 R55, -RZ, R55.H0_H0 ;  /* 0x20000037ff377230 */ /* 0x000fe20000004100 */
[----:B------:R-:W-:Y:S01]  /*4bb0*/  SHF.R.U64 R41, R42, 0x10, R43 ;  /* 0x000000102a297819 */ /* 0x000fe2000000122b */
[----:B------:R-:W-:Y:S01]  /*4bc0*/  HADD2.F32 R39, -RZ, R45.H0_H0 ;  /* 0x2000002dff277230 */ /* 0x000fe20000004100 */
[----:B-1----:R-:W-:Y:S01]  /*4bd0*/  MOV R37, R15 ;  /* 0x0000000f00257202 */ /* 0x002fe20000000f00 */
[--C-:B------:R-:W-:Y:S01]  /*4be0*/  HADD2.F32 R15, -RZ, R13.reuse.H0_H0 ;  /* 0x2000000dff0f7230 */ /* 0x100fe20000004100 */
[----:B------:R-:W-:Y:S01]  /*4bf0*/  SHF.R.U64 R42, R46, 0x10, R47 ;  /* 0x000000102e2a7819 */ /* 0x000fe2000000122f */
[----:B------:R-:W-:-:S02]  /*4c00*/  HADD2.F32 R46, -RZ, R13.H1_H1 ;  /* 0x3000000dff2e7230 */ /* 0x000fc40000004100 */
[-C--:B------:R-:W-:Y:S01]  /*4c10*/  FMUL.FTZ R92, R39, R90.reuse ;  /* 0x0000005a275c7220 */ /* 0x080fe20000410000 */
[----:B------:R-:W-:Y:S02]  /*4c20*/  HADD2.F32 R52, -RZ, R104.H1_H1 ;  /* 0x30000068ff347230 */ /* 0x000fe40000004100 */
[C---:B------:R-:W-:Y:S01]  /*4c30*/  FMUL.FTZ R90, R15.reuse, R90 ;  /* 0x0000005a0f5a7220 */ /* 0x040fe20000410000 */
[----:B------:R-:W-:Y:S02]  /*4c40*/  HADD2.F32 R45, -RZ, R45.H1_H1 ;  /* 0x3000002dff2d7230 */ /* 0x000fe40000004100 */
[-C--:B------:R-:W-:Y:S01]  /*4c50*/  FMUL.FTZ R96, R46, R55.reuse ;  /* 0x000000372e607220 */ /* 0x080fe20000410000 */
[----:B------:R-:W-:Y:S01]  /*4c60*/  HADD2.F32 R54, -RZ, R54.H0_H0 ;  /* 0x20000036ff367230 */ /* 0x000fe20000004100 */
[----:B------:R-:W-:Y:S01]  /*4c70*/  SHF.R.U32.HI R47, RZ, 0x10, R47 ;  /* 0x00000010ff2f7819 */ /* 0x000fe2000001162f */
[-C--:B------:R-:W-:Y:S01]  /*4c80*/  FFMA.FTZ R13, R15, R52.reuse, -R92 ;  /* 0x000000340f0d7223 */ /* 0x080fe2000001085c */
[----:B------:R-:W-:Y:S01]  /*4c90*/  FMUL.FTZ R91, R45, R55 ;  /* 0x000000372d5b7220 */ /* 0x000fe20000410000 */
[----:B------:R-:W-:Y:S01]  /*4ca0*/  FFMA.FTZ R15, R39, R52, R90 ;  /* 0x00000034270f7223 */ /* 0x000fe2000001005a */
[----:B------:R-:W-:Y:S01]  /*4cb0*/  FFMA.FTZ R52, R45, R54, R96 ;  /* 0x000000362d347223 */ /* 0x000fe20000010060 */
[----:B------:R-:W-:Y:S01]  /*4cc0*/  HADD2.F32 R92, -RZ, R105.H1_H1 ;  /* 0x30000069ff5c7230 */ /* 0x000fe20000004100 */
[----:B------:R-:W-:Y:S01]  /*4cd0*/  SHF.R.U32.HI R43, RZ, 0x10, R43 ;  /* 0x00000010ff2b7819 */ /* 0x000fe2000001162b */
[----:B------:R-:W-:-:S02]  /*4ce0*/  HADD2.F32 R45, -RZ, R53.H0_H0 ;  /* 0x20000035ff2d7230 */ /* 0x000fc40000004100 */
        /* <DEDUP_REMOVED lines=22> */
[----:B------:R-:W-:Y:S01]  /*4e50*/  HADD2.F32 R36, -RZ, R36.H1_H1 ;  /* 0x30000024ff247230 */ /* 0x000fe20000004100 */
[----:B------:R-:W-:Y:S01]  /*4e60*/  F2FP.F16.F32.PACK_AB R39, R90, R39 ;  /* 0x000000275a27723e */ /* 0x000fe200000000ff */
[----:B------:R-:W-:Y:S02]  /*4e70*/  HADD2.F32 R12, -RZ, R12.H1_H1 ;  /* 0x3000000cff0c7230 */ /* 0x000fe40000004100 */
[----:B------:R-:W-:Y:S01]  /*4e80*/  FMUL.FTZ R53, R43, R106 ;  /* 0x0000006a2b357220 */ /* 0x000fe20000410000 */
[----:B------:R-:W-:Y:S02]  /*4e90*/  HADD2.F32 R104, -RZ, R104.H0_H0 ;  /* 0x20000068ff687230 */ /* 0x000fe40000004100 */
[----:B------:R-:W-:Y:S01]  /*4ea0*/  FMUL.FTZ R55, R36, R47 ;  /* 0x0000002f24377220 */ /* 0x000fe20000410000 */
[----:B------:R-:W-:-:S02]  /*4eb0*/  HADD2.F32 R45, -RZ, R40.H0_H0 ;  /* 0x20000028ff2d7230 */ /* 0x000fc40000004100 */
[----:B------:R-:W-:Y:S01]  /*4ec0*/  FMUL.FTZ R47, R12, R47 ;  /* 0x0000002f0c2f7220 */ /* 0x000fe20000410000 */
[C---:B------:R-:W-:Y:S01]  /*4ed0*/  FMUL.FTZ R40, R44.reuse, R106 ;  /* 0x0000006a2c287220 */ /* 0x040fe20000410000 */
[-C--:B------:R-:W-:Y:S01]  /*4ee0*/  FFMA.FTZ R53, R44, R104.reuse, R53 ;  /* 0x000000682c357223 */ /* 0x080fe20000010035 */
[----:B------:R-:W-:Y:S02]  /*4ef0*/  HADD2.F32 R105, -RZ, R105.H0_H0 ;  /* 0x20000069ff697230 */ /* 0x000fe40000004100 */
[-C--:B------:R-:W-:Y:S01]  /*4f00*/  FFMA.FTZ R44, R36, R45.reuse, R47 ;  /* 0x0000002d242c7223 */ /* 0x080fe2000001002f */
[----:B------:R-:W-:Y:S01]  /*4f10*/  FFMA.FTZ R40, R43, R104, -R40 ;  /* 0x000000682b287223 */ /* 0x000fe20000010828 */
[----:B------:R-:W-:Y:S01]  /*4f20*/  FFMA.FTZ R55, R12, R45, -R55 ;  /* 0x0000002d0c377223 */ /* 0x000fe20000010837 */
[----:B------:R-:W-:Y:S02]  /*4f30*/  HADD2.F32 R36, -RZ, R38.H0_H0 ;  /* 0x20000026ff247230 */ /* 0x000fe40000004100 */
[----:B------:R-:W-:-:S02]  /*4f40*/  HADD2.F32 R43, -RZ, R42.H0_H0 ;  /* 0x2000002aff2b7230 */ /* 0x000fc40000004100 */
[----:B------:R-:W-:Y:S02]  /*4f50*/  HADD2.F32 R12, -RZ, R14.H0_H0 ;  /* 0x2000000eff0c7230 */ /* 0x000fe40000004100 */
[-C--:B------:R-:W-:Y:S01]  /*4f60*/  FMUL.FTZ R45, R36, R105.reuse ;  /* 0x00000069242d7220 */ /* 0x080fe20000410000 */
[----:B------:R-:W-:Y:S02]  /*4f70*/  HADD2.F32 R38, -RZ, R38.H1_H1 ;  /* 0x30000026ff267230 */ /* 0x000fe40000004100 */
        /* <DEDUP_REMOVED lines=15> */
.L_x_12584:
[----:B------:R-:W-:Y:S05]  /*5070*/  BSYNC B1 ;  /* 0x0000000000017941 */ /* 0x000fea0003800000 */
.L_x_12583:
        /* <DEDUP_REMOVED lines=10> */
.L_x_12550:
[----:B------:R-:W-:-:S13]  /*5120*/  ISETP.NE.AND P3, PT, R156, 0x3, PT ;  /* 0x000000039c00780c */ /* 0x000fda0003f65270 */
[----:B------:R-:W-:Y:S05]  /*5130*/  @!P3 BRA `(.L_x_12585) ;  /* 0x000000000004b947 */ /* 0x000fea0003800000 */
[----:B------:R-:W-:Y:S01]  /*5140*/  BPT.TRAP 0x1 ;  /* 0x000000040000795c */ /* 0x000fe20000300000 */
.L_x_12585:
[----:B------:R-:W-:Y:S01]  /*5150*/  IMAD R83, R19, 0x8, R2 ;  /* 0x0000000813537824 */ /* 0x000fe200078e0202 */
[----:B------:R-:W-:Y:S01]  /*5160*/  SHF.L.U32 R95, R153, 0x1f, RZ ;  /* 0x0000001f995f7819 */ /* 0x000fe200000006ff */
[----:B------:R-:W-:Y:S01]  /*5170*/  IMAD R87, R29, -0xc0, R27 ;  /* 0xffffff401d577824 */ /* 0x000fe200078e021b */
[----:B------:R-:W-:Y:S02]  /*5180*/  BSSY B1, `(.L_x_12586) ;  /* 0x0000004000017945 */ /* 0x000fe40003800000 */
[----:B------:R-:W0:Y:S02]  /*5190*/  SYNCS.PHASECHK.TRANS64.TRYWAIT P4, [R83+URZ+0x30890], R95 ;  /* 0x0308905f530075a7 */ /* 0x000e24000808017f */
[----:B------:R-:W-:Y:S01]  /*51a0*/  VIMNMX R87, R87, 0xc0, PT ;  /* 0x000000c057577848 */ /* 0x000fe20003fe0100 */
[----:B0-----:R-:W-:Y:S06]  /*51b0*/  @!P4 BRA `(.L_x_12587) ;  /* 0x000001440090c947 */ /* 0x001fec0003800000 */
.L_x_12812:
[----:B------:R-:W-:Y:S05]  /*51c0*/  BSYNC B1 ;  /* 0x0000000000017941 */ /* 0x000fea0003800000 */
.L_x_12586:
[----:B------:R-:W-:Y:S01]  /*51d0*/  ISETP.GE.AND P4, PT, R18, R87, PT ;  /* 0x000000571200720c */ /* 0x000fe20003f86270 */
[----:B------:R-:W-:-:S12]  /*51e0*/  BSSY B1, `(.L_x_12588) ;  /* 0x0000006000017945 */ /* 0x000fd80003800000 */
[----:B------:R-:W-:Y:S05]  /*51f0*/  @P4 BRA `(.L_x_12589) ;  /* 0x0000000000104947 */ /* 0x000fea0003800000 */
[----:B------:R-:W1:Y:S04]  /*5200*/  @!P1 LDS.128 R12, [R94+0x12000] ;  /* 0x012000005e0c9984 */ /* 0x000e680000000c00 */
[----:B------:R-:W2:Y:S04]  /*5210*/  @!P2 LDS.128 R36, [R86+0x12000] ;  /* 0x012000005624a984 */ /* 0x000ea80000000c00 */
[----:B-1----:R1:W-:Y:S04]  /*5220*/  @!P1 STG.E.128 desc[UR56][R42.64], R12 ;  /* 0x0000000c2a009986 */ /* 0x0023e8000c101d38 */
[----:B--2---:R1:W-:Y:S02]  /*5230*/  @!P2 STG.E.128 desc[UR56][R42.64+0x40], R36 ;  /* 0x000040242a00a986 */ /* 0x0043e4000c101d38 */
.L_x_12589:
[----:B------:R-:W-:Y:S05]  /*5240*/  BSYNC B1 ;  /* 0x0000000000017941 */ /* 0x000fea0003800000 */
.L_x_12588:
[----:B-1----:R-:W-:-:S04]  /*5250*/  IADD3 R12, R18, 0x60, RZ ;  /* 0x00000060120c7810 */ /* 0x002fc80007ffe0ff */
[----:B------:R-:W-:-:S13]  /*5260*/  ISETP.GE.AND P4, PT, R12, R87, PT ;  /* 0x000000570c00720c */ /* 0x000fda0003f86270 */
[----:B------:R-:W-:Y:S05]  /*5270*/  @P4 BRA `(.L_x_12567) ;  /* 0x0000000000104947 */ /* 0x000fea0003800000 */
[----:B------:R-:W1:Y:S04]  /*5280*/  @!P1 LDS.128 R12, [R94+0x15000] ;  /* 0x015000005e0c9984 */ /* 0x000e680000000c00 */
[----:B------:R-:W2:Y:S04]  /*5290*/  @!P2 LDS.128 R36, [R86+0x15000] ;  /* 0x015000005624a984 */ /* 0x000ea80000000c00 */
[----:B-1----:R1:W-:Y:S04]  /*52a0*/  @!P1 STG.E.128 desc[UR56][R40.64], R12 ;  /* 0x0000000c28009986 */ /* 0x0023e8000c101d38 */
[----:B--2---:R1:W-:Y:S02]  /*52b0*/  @!P2 STG.E.128 desc[UR56][R40.64+0x40], R36 ;  /* 0x000040242800a986 */ /* 0x0043e4000c101d38 */
.L_x_12567:
[----:B------:R-:W-:Y:S05]  /*52c0*/  BSYNC B0 ;  /* 0x0000000000007941 */ /* 0x000fea0003800000 */
.L_x_12549:
        /* <DEDUP_REMOVED lines=17> */
.L_x_12591:
[----:B------:R-:W-:Y:S05]  /*53e0*/  BSYNC B0 ;  /* 0x0000000000007941 */ /* 0x000fea0003800000 */
.L_x_12590:
[----:B------:R-:W2:Y:S01]  /*53f0*/  SYNCS.PHASECHK.TRANS64.TRYWAIT P3, [R83+URZ+0x308b0], R95 ;  /* 0x0308b05f530075a7 */ /* 0x000ea2000806017f */
[----:B------:R-:W-:Y:S01]  /*5400*/  ULDC UR58, c[0x0][0x2f4] ;  /* 0x0000bd00003a7ab9 */ /* 0x000fe20000000800 */
[----:B------:R-:W-:Y:S01]  /*5410*/  ULDC.64 UR38, c[0x0][0x328] ;  /* 0x0000ca0000267ab9 */ /* 0x000fe20000000a00 */
[----:B------:R-:W-:Y:S01]  /*5420*/  ULDC.64 UR36, c[0x0][0x318] ;  /* 0x0000c60000247ab9 */ /* 0x000fe20000000a00 */
[----:B------:R-:W-:Y:S01]  /*5430*/  BSSY B0, `(.L_x_12592) ;  /* 0x0000003000007945 */ /* 0x000fe20003800000 */
[----:B------:R-:W-:-:S03]  /*5440*/  IMAD.WIDE R36, R29, 0xc0, R4 ;  /* 0x000000c01d247825 */ /* 0x000fc600078e0204 */
[----:B--2---:R-:W-:Y:S05]  /*5450*/  @!P3 BRA `(.L_x_12593) ;  /* 0x0000014000fcb947 */ /* 0x004fea0003800000 */
.L_x_12813:
[----:B------:R-:W-:Y:S05]  /*5460*/  BSYNC B0 ;  /* 0x0000000000007941 */ /* 0x000fea0003800000 */
.L_x_12592:
[----:B------:R-:W-:Y:S01]  /*5470*/  ISETP.GE.AND P3, PT, R18, R87, PT ;  /* 0x000000571200720c */ /* 0x000fe20003f66270 */
[----:B------:R-:W-:-:S12]  /*5480*/  BSSY B0, `(.L_x_12594) ;  /* 0x0000010000007945 */ /* 0x000fd80003800000 */
[----:B------:R-:W-:Y:S05]  /*5490*/  @P3 BRA `(.L_x_12595) ;  /* 0x0000000000383947 */ /* 0x000fea0003800000 */
[----:B------:R-:W-:Y:S02]  /*54a0*/  IMAD R15, R37, UR38, RZ ;  /* 0x00000026250f7c24 */ /* 0x000fe4000f8e02ff */
[----:B-1----:R-:W-:Y:S02]  /*54b0*/  IMAD.MOV.U32 R12, RZ, RZ, R60 ;  /* 0x000000ffff0c7224 */ /* 0x002fe400078e003c */
[----:B------:R-:W-:Y:S02]  /*54c0*/  IMAD.MOV.U32 R13, RZ, RZ, R0 ;  /* 0x000000ffff0d7224 */ /* 0x000fe400078e0000 */
[C---:B------:R-:W-:Y:S02]  /*54d0*/  IMAD R15, R36.reuse, UR39, R15 ;  /* 0x00000027240f7c24 */ /* 0x040fe4000f8e020f */
[----:B------:R-:W-:-:S05]  /*54e0*/  IMAD.WIDE.U32 R12, R36, UR38, R12 ;  /* 0x00000026240c7c25 */ /* 0x000fca000f8e000c */
[----:B------:R-:W-:Y:S02]  /*54f0*/  IADD3 R13, R13, R15, RZ ;  /* 0x0000000f0d0d7210 */ /* 0x000fe40007ffe0ff */
[----:B------:R-:W-:-:S04]  /*5500*/  LEA R38, P3, R12, UR36, 0x1 ;  /* 0x000000240c267c11 */ /* 0x000fc8000f8608ff */
[----:B------:R-:W-:Y:S02]  /*5510*/  LEA.HI.X R39, R12, UR37, R13, 0x1, P3 ;  /* 0x000000250c277c11 */ /* 0x000fe400098f0c0d */
[----:B------:R-:W-:-:S13]  /*5520*/  ISETP.GE.AND P3, PT, R16, UR58, PT ;  /* 0x0000003a10007c0c */ /* 0x000fda000bf66270 */
[----:B------:R-:W1:Y:S04]  /*5530*/  @!P3 LDS.128 R12, [R94] ;  /* 0x000000005e0cb984 */ /* 0x000e680000000c00 */
[----:B-1----:R-:W-:Y:S01]  /*5540*/  @!P3 STG.E.128 desc[UR56][R38.64], R12 ;  /* 0x0000000c2600b986 */ /* 0x002fe2000c101d38 */
[----:B------:R-:W-:-:S13]  /*5550*/  ISETP.GE.AND P3, PT, R78, UR58, PT ;  /* 0x0000003a4e007c0c */ /* 0x000fda000bf66270 */
[----:B------:R-:W1:Y:S04]  /*5560*/  @!P3 LDS.128 R12, [R86] ;  /* 0x00000000560cb984 */ /* 0x000e680000000c00 */
[----:B-1----:R3:W-:Y:S02]  /*5570*/  @!P3 STG.E.128 desc[UR56][R38.64+0x40], R12 ;  /* 0x0000400c2600b986 */ /* 0x0027e4000c101d38 */
.L_x_12595:
[----:B------:R-:W-:Y:S05]  /*5580*/  BSYNC B0 ;  /* 0x0000000000007941 */ /* 0x000fea0003800000 */
.L_x_12594:
[----:B-1-3--:R-:W-:Y:S01]  /*5590*/  VIADD R12, R18, 0x60 ;  /* 0x00000060120c7836 */ /* 0x00afe20000000000 */
[----:B------:R-:W-:Y:S04]  /*55a0*/  BSSY B0, `(.L_x_12596) ;  /* 0x0000013000007945 */ /* 0x000fe80003800000 */
[----:B------:R-:W-:-:S13]  /*55b0*/  ISETP.GE.AND P3, PT, R12, R87, PT ;  /* 0x000000570c00720c */ /* 0x000fda0003f66270 */
[----:B------:R-:W-:Y:S05]  /*55c0*/  @P3 BRA `(.L_x_12597) ;  /* 0x0000000000403947 */ /* 0x000fea0003800000 */
[----:B------:R-:W-:Y:S01]  /*55d0*/  IADD3 R15, P3, R36, 0x60, RZ ;  /* 0x00000060240f7810 */ /* 0x000fe20007f7e0ff */
[----:B------:R-:W-:Y:S01]  /*55e0*/  IMAD.MOV.U32 R12, RZ, RZ, R60 ;  /* 0x000000ffff0c7224 */ /* 0x000fe200078e003c */
[----:B------:R-:W-:-:S03]  /*55f0*/  MOV R13, R0 ;  /* 0x00000000000d7202 */ /* 0x000fc60000000f00 */
        /* <DEDUP_REMOVED lines=13> */
.L_x_12597:
[----:B------:R-:W-:Y:S05]  /*56d0*/  BSYNC B0 ;  /* 0x0000000000007941 */ /* 0x000fea0003800000 */
.L_x_12596:
[----:B-1----:R-:W3:Y:S01]  /*56e0*/  LDL R12, [R1] ;  /* 0x00000000010c7983 */ /* 0x002ee20000100800 */
        /* <DEDUP_REMOVED lines=22> */
.L_x_12544:
[----:B------:R-:W-:Y:S01]  /*5850*/  MOV R3, RZ ;  /* 0x000000ff00037202 */ /* 0x000fe20000000f00 */
[----:B------:R-:W-:Y:S06]  /*5860*/  @P0 BRA `(.L_x_12599) ;  /* 0x00000000000c0947 */ /* 0x000fec0003800000 */
[----:B------:R-:W1:Y:S01]  /*5870*/  FENCE.VIEW.ASYNC.G ;  /* 0x00000000000073c6 */ /* 0x000e620000000100 */
[----:B------:R-:W-:Y:S05]  /*5880*/  WARPSYNC.ALL ;  /* 0x0000000000007948 */ /* 0x000fea0003800000 */
[----:B-1----:R-:W-:Y:S06]  /*5890*/  BAR.ARV 0xc, 0x200 ;  /* 0x0308000000007b1d */ /* 0x002fec0000002000 */
.L_x_12599:
        /* <DEDUP_REMOVED lines=34> */
.L_x_12601:
[----:B------:R-:W-:Y:S05]  /*5ac0*/  BSYNC B0 ;  /* 0x0000000000007941 */ /* 0x000fea0003800000 */
.L_x_12600:
        /* <DEDUP_REMOVED lines=17> */
[----:B--2---:R-:W-:Y:S02]  /*5be0*/  IMAD R4, R0, R3, RZ ;  /* 0x0000000300047224 */ /* 0x004fe400078e02ff */
[----:B------:R-:W-:-:S03]  /*5bf0*/  IMAD.MOV.U32 R0, RZ, RZ, RZ ;  /* 0x000000ffff007224 */ /* 0x000fc600078e00ff */
[----:B------:R1:W-:Y:S01]  /*5c00*/  STL [R1+0x6c], R4 ;  /* 0x00006c0401007387 */ /* 0x0003e20000100800 */
[----:B------:R-:W-:Y:S01]  /*5c10*/  VIADDMNMX R120, R4, R3, R26, PT ;  /* 0x0000000304787246 */ /* 0x000fe2000380011a */
[----:B------:R-:W-:Y:S01]  /*5c20*/  IMAD.MOV.U32 R3, RZ, RZ, RZ ;  /* 0x000000ffff037224 */ /* 0x000fe200078e00ff */
[----:B------:R-:W-:Y:S02]  /*5c30*/  CS2R R26, SRZ ;  /* 0x00000000001a7805 */ /* 0x000fe4000001ff00 */
[----:B------:R-:W-:-:S13]  /*5c40*/  ISETP.GT.AND P1, PT, R120, R4, PT ;  /* 0x000000047800720c */ /* 0x000fda0003f24270 */
[----:B-1----:R-:W-:Y:S05]  /*5c50*/  @!P1 BRA `(.L_x_12602) ;  /* 0x000000a800a49947 */ /* 0x002fea0003800000 */
[----:B------:R-:W-:-:S03]  /*5c60*/  UMOV UR4, 0xffffffff ;  /* 0xffffffff00047882 */ /* 0x000fc60000000000 */
[----:B------:R-:W-:Y:S05]  /*5c70*/  BRA.DIV UR4, `(.L_x_12603) ;  /* 0x0000013e04087947 */ /* 0x000fea000b800000 */
[----:B------:R-:W1:Y:S02]  /*5c80*/  S2R R0, SR_TID.X ;  /* 0x0000000000007919 */ /* 0x000e640000002100 */
[----:B-1----:R-:W-:-:S04]  /*5c90*/  IADD3 R3, R0, -0x80, RZ ;  /* 0xffffff8000037810 */ /* 0x002fc80007ffe0ff */
[----:B------:R-:W-:-:S04]  /*5ca0*/  SHF.R.S32.HI R0, RZ, 0x1f, R3 ;  /* 0x0000001fff007819 */ /* 0x000fc80000011403 */
[----:B------:R-:W-:-:S04]  /*5cb0*/  LEA.HI R0, R0, R3, RZ, 0x7 ;  /* 0x0000000300007211 */ /* 0x000fc800078f38ff */
[----:B------:R-:W-:-:S06]  /*5cc0*/  SHF.R.S32.HI R0, RZ, 0x7, R0 ;  /* 0x00000007ff007819 */ /* 0x000fcc0000011400 */
[----:B------:R-:W1:Y:S04]  /*5cd0*/  SHFL.IDX PT, R0, R0, RZ, 0x1f ;  /* 0x00001fff00007589 */ /* 0x000e6800000e0000 */
[----:B-1----:R1:W-:Y:S02]  /*5ce0*/  STL [R1+0x74], R0 ;  /* 0x0000740001007387 */ /* 0x0023e40000100800 */
.L_x_12816:
[----:B------:R-:W1:Y:S01]  /*5cf0*/  LDL R3, [R1+0x74] ;  /* 0x0000740001037983 */ /* 0x000e620000100800 */
[----:B------:R-:W-:Y:S01]  /*5d00*/  BSSY B6, `(.L_x_12604) ;  /* 0x000001c000067945 */ /* 0x000fe20003800000 */
[----:B-1----:R-:W-:-:S05]  /*5d10*/  IMAD.HI R0, R3, 0x55555556, RZ ;  /* 0x5555555603007827 */ /* 0x002fca00078e02ff */
[----:B------:R-:W-:-:S05]  /*5d20*/  LEA.HI R0, R0, R0, RZ, 0x1 ;  /* 0x0000000000007211 */ /* 0x000fca00078f08ff */
[----:B------:R-:W-:-:S04]  /*5d30*/  IMAD R3, R0, -0x3, R3 ;  /* 0xfffffffd00037824 */ /* 0x000fc800078e0203 */
[----:B------:R-:W-:Y:S01]  /*5d40*/  IMAD R0, R3, 0x2000, R2 ;  /* 0x0000200003007824 */ /* 0x000fe200078e0202 */
[----:B------:R1:W-:Y:S03]  /*5d50*/  STL [R1+0x70], R3 ;  /* 0x0000700301007387 */ /* 0x0003e60000100800 */
[----:B------:R-:W-:-:S05]  /*5d60*/  VIADD R0, R0, 0xc400 ;  /* 0x0000c40000007836 */ /* 0x000fca0000000000 */
[----:B------:R-:W-:Y:S01]  /*5d70*/  SHF.R.U32.HI R0, RZ, 0x4, R0 ;  /* 0x00000004ff007819 */ /* 0x000fe20000011600 */
[----:B-1----:R-:W-:-:S03]  /*5d80*/  VIADD R3, R2, 0x1e800 ;  /* 0x0001e80002037836 */ /* 0x002fc60000000000 */
[----:B------:R-:W-:Y:S02]  /*5d90*/  LOP3.LUT R29, R0, 0x3fff, RZ, 0xc0, !PT ;  /* 0x00003fff001d7812 */ /* 0x000fe400078ec0ff */
[----:B------:R-:W-:-:S13]  /*5da0*/  LOP3.LUT P0, RZ, R3, 0x3ff, RZ, 0xc0, !PT ;  /* 0x000003ff03ff7812 */ /* 0x000fda000780c0ff */
[----:B------:R-:W-:Y:S05]  /*5db0*/  @!P0 BRA `(.L_x_12605) ;  /* 0x0000000000408947 */ /* 0x000fea0003800000 */
[----:B------:R-:W-:Y:S01]  /*5dc0*/  MOV R0, 0x0 ;  /* 0x0000000000007802 */ /* 0x000fe20000000f00 */
[----:B------:R-:W-:Y:S01]  /*5dd0*/  ULDC.64 UR4, c[0x4][0x1b8] ;  /* 0x01006e0000047ab9 */ /* 0x000fe20000000a00 */
[----:B------:R-:W-:Y:S01]  /*5de0*/  ULDC.64 UR6, c[0x4][0x1c0] ;  /* 0x0100700000067ab9 */ /* 0x000fe20000000a00 */
[----:B------:R-:W-:Y:S01]  /*5df0*/  MOV R4, UR4 ;  /* 0x0000000400047c02 */ /* 0x000fe20008000f00 */
[----:B0-----:R0:W1:Y:S01]  /*5e00*/  LDC.64 R14, c[0x4][R0] ;  /* 0x01000000000e7b82 */ /* 0x0010620000000a00 */
        /* <DEDUP_REMOVED lines=11> */
.L_x_12605:
[----:B------:R-:W-:Y:S05]  /*5ec0*/  BSYNC B6 ;  /* 0x0000000000067941 */ /* 0x000fea0003800000 */
.L_x_12604:
        /* <DEDUP_REMOVED lines=13> */
.L_x_12609:
[----:B--2---:R2:W3:Y:S02]  /*5fa0*/  SYNCS.PHASECHK.TRANS64.TRYWAIT P0, [R2+URZ+0x30800], R3 ;  /* 0x03080003020075a7 */ /* 0x0044e4000800017f */
[----:B---3--:R-:W-:Y:S05]  /*5fb0*/  @!P0 NANOSLEEP.SYNCS 0x989680 ;  /* 0x009896800000895d */ /* 0x008fea0003900000 */
[----:B------:R-:W3:Y:S02]  /*5fc0*/  @!P0 SYNCS.PHASECHK.TRANS64 P0, [R2+URZ+0x30800], R3 ;  /* 0x03080003020085a7 */ /* 0x000ee4000800007f */
[----:B---3--:R-:W-:Y:S05]  /*5fd0*/  @!P0 BRA `(.L_x_12609) ;  /* 0xfffffffc00f08947 */ /* 0x008fea000383ffff */
.L_x_12608:
[----:B------:R-:W-:Y:S05]  /*5fe0*/  BSYNC B0 ;  /* 0x0000000000007941 */ /* 0x000fea0003800000 */
.L_x_12607:
[----:B------:R-:W-:Y:S05]  /*5ff0*/  BRA `(.L_x_12610) ;  /* 0x0000002000f87947 */ /* 0x000fea0003800000 */
.L_x_12606:
[----:B-----5:R-:W-:Y:S01]  /*6000*/  SHF.R.S32.HI R0, RZ, 0x1f, R25 ;  /* 0x0000001fff007819 */ /* 0x020fe20000011419 */
[----:B------:R-:W-:Y:S01]  /*6010*/  VIADD R3, R2, 0xc400 ;  /* 0x0000c40002037836 */ /* 0x000fe20000000000 */
[----:B------:R-:W-:Y:S01]  /*6020*/  ULDC.64 UR4, c[0x0][0x3f8] ;  /* 0x0000fe0000047ab9 */ /* 0x000fe20000000a00 */
[----:B------:R-:W-:Y:S01]  /*6030*/  ULDC.64 UR6, c[0x0][0x408] ;  /* 0x0001020000067ab9 */ /* 0x000fe20000000a00 */
[----:B------:R-:W-:Y:S01]  /*6040*/  IMAD.WIDE.U32 R4, R25, UR4, RZ ;  /* 0x0000000419047c25 */ /* 0x000fe2000f8e00ff */
[----:B------:R-:W-:Y:S01]  /*6050*/  BSSY B6, `(.L_x_12611) ;  /* 0x0000020000067945 */ /* 0x000fe20003800000 */
[----:B------:R-:W-:Y:S02]  /*6060*/  LOP3.LUT P0, RZ, R3, 0x3ff, RZ, 0xc0, !PT ;  /* 0x000003ff03ff7812 */ /* 0x000fe4000780c0ff */
[C---:B0-----:R-:W-:Y:S02]  /*6070*/  IMAD R6, R0.reuse, UR4, RZ ;  /* 0x0000000400067c24 */ /* 0x041fe4000f8e02ff */
[----:B------:R-:W-:-:S02]  /*6080*/  IMAD R0, R0, UR6, RZ ;  /* 0x0000000600007c24 */ /* 0x000fc4000f8e02ff */
[C---:B------:R-:W-:Y:S01]  /*6090*/  IMAD R3, R25.reuse, UR5, R6 ;  /* 0x0000000519037c24 */ /* 0x040fe2000f8e0206 */
[----:B------:R-:W-:Y:S01]  /*60a0*/  ULDC.64 UR4, c[0x0][0x3e8] ;  /* 0x0000fa0000047ab9 */ /* 0x000fe20000000a00 */
[----:B------:R-:W-:-:S04]  /*60b0*/  IMAD.WIDE.U32 R6, R25, UR6, RZ ;  /* 0x0000000619067c25 */ /* 0x000fc8000f8e00ff */
[----:B------:R-:W-:Y:S01]  /*60c0*/  IMAD R9, R25, UR7, R0 ;  /* 0x0000000719097c24 */ /* 0x000fe2000f8e0200 */
[----:B------:R-:W-:Y:S01]  /*60d0*/  ULDC.64 UR6, c[0x0][0x400] ;  /* 0x0001000000067ab9 */ /* 0x000fe20000000a00 */
[----:B------:R-:W-:Y:S01]  /*60e0*/  IMAD.IADD R5, R3, 0x1, R5 ;  /* 0x0000000103057824 */ /* 0x000fe200078e0205 */
[----:B------:R-:W-:Y:S02]  /*60f0*/  LEA R25, P1, R4, UR4, 0x1 ;  /* 0x0000000404197c11 */ /* 0x000fe4000f8208ff */
[----:B------:R-:W-:Y:S02]  /*6100*/  LEA R27, P2, R6, UR6, 0x1 ;  /* 0x00000006061b7c11 */ /* 0x000fe4000f8408ff */
[----:B------:R-:W-:Y:S02]  /*6110*/  IADD3 R3, R9, R7, RZ ;  /* 0x0000000709037210 */ /* 0x000fe40007ffe0ff */
[----:B------:R-:W-:Y:S02]  /*6120*/  LEA.HI.X R26, R4, UR5, R5, 0x1, P1 ;  /* 0x00000005041a7c11 */ /* 0x000fe400088f0c05 */
[----:B------:R-:W-:Y:S01]  /*6130*/  LEA.HI.X R28, R6, UR7, R3, 0x1, P2 ;  /* 0x00000007061c7c11 */ /* 0x000fe200090f0c03 */
        /* <DEDUP_REMOVED lines=17> */
.L_x_12612:
[----:B------:R-:W-:Y:S05]  /*6250*/  BSYNC B6 ;  /* 0x0000000000067941 */ /* 0x000fea0003800000 */
.L_x_12611:
        /* <DEDUP_REMOVED lines=11> */
.L_x_12822:
[----:B------:R-:W5:Y:S01]  /*6310*/  LDL R30, [R1+0x68] ;  /* 0x00006800011e7983 */ /* 0x000f620000100800 */
[----:B------:R-:W-:-:S03]  /*6320*/  ULDC UR4, c[0x0][0x448] ;  /* 0x0001120000047ab9 */ /* 0x000fc60000000800 */
[----:B------:R-:W2:Y:S01]  /*6330*/  LDL R12, [R1+0x98] ;  /* 0x00009800010c7983 */ /* 0x000ea20000100800 */
[----:B------:R-:W-:-:S05]  /*6340*/  IMAD R24, R24, UR4, RZ ;  /* 0x0000000418187c24 */ /* 0x000fca000f8e02ff */
[----:B------:R-:W-:Y:S01]  /*6350*/  ISETP.GE.AND P0, PT, R4, R24, PT ;  /* 0x000000180400720c */ /* 0x000fe20003f06270 */
[----:B------:R-:W-:Y:S01]  /*6360*/  BSSY B1, `(.L_x_12616) ;  /* 0x0000026000017945 */ /* 0x000fe20003800000 */
[----:B0-----:R-:W-:Y:S01]  /*6370*/  IMAD R26, R33, -0xc0, R24 ;  /* 0xffffff40211a7824 */ /* 0x001fe200078e0218 */
[----:B------:R-:W-:Y:S01]  /*6380*/  CS2R R10, SRZ ;  /* 0x00000000000a7805 */ /* 0x000fe2000001ff00 */
[----:B-----5:R-:W-:-:S05]  /*6390*/  IMAD.SHL.U32 R6, R30, 0x40, RZ ;  /* 0x000000401e067824 */ /* 0x020fca00078e00ff */
[----:B------:R-:W-:Y:S02]  /*63a0*/  LOP3.LUT R7, R6, 0x1c0, RZ, 0xc0, !PT ;  /* 0x000001c006077812 */ /* 0x000fe400078ec0ff */
[----:B--2---:R-:W-:Y:S02]  /*63b0*/  LEA.HI R6, R12, R12, RZ, 0x1 ;  /* 0x0000000c0c067211 */ /* 0x004fe400078f08ff */
[----:B------:R-:W-:Y:S02]  /*63c0*/  LOP3.LUT R8, R7, 0x18, R16, 0xf8, !PT ;  /* 0x0000001807087812 */ /* 0x000fe400078ef810 */
[----:B------:R-:W-:Y:S02]  /*63d0*/  LOP3.LUT R4, R6, 0xfffffffe, RZ, 0xc0, !PT ;  /* 0xfffffffe06047812 */ /* 0x000fe400078ec0ff */
[----:B------:R-:W-:-:S03]  /*63e0*/  SHF.R.U32.HI R7, RZ, 0x3, R7 ;  /* 0x00000003ff077819 */ /* 0x000fc60000011607 */
[----:B------:R-:W-:Y:S01]  /*63f0*/  IMAD.IADD R27, R12, 0x1, -R4 ;  /* 0x000000010c1b7824 */ /* 0x000fe200078e0a04 */
[----:B------:R-:W-:Y:S02]  /*6400*/  LOP3.LUT R28, R8, R7, RZ, 0x3c, !PT ;  /* 0x00000007081c7212 */ /* 0x000fe400078e3cff */
[----:B------:R-:W-:Y:S02]  /*6410*/  CS2R R8, SRZ ;  /* 0x0000000000087805 */ /* 0x000fe4000001ff00 */
[----:B------:R-:W-:Y:S02]  /*6420*/  CS2R R6, SRZ ;  /* 0x0000000000067805 */ /* 0x000fe4000001ff00 */
[----:B------:R-:W-:Y:S01]  /*6430*/  CS2R R12, SRZ ;  /* 0x00000000000c7805 */ /* 0x000fe2000001ff00 */
[----:B------:R-:W-:Y:S06]  /*6440*/  @P0 BRA `(.L_x_12617) ;  /* 0x00000000005c0947 */ /* 0x000fec0003800000 */
[----:B------:R-:W-:Y:S01]  /*6450*/  ULDC UR4, c[0x0][0x3f4] ;  /* 0x0000fd0000047ab9 */ /* 0x000fe20000000800 */
[----:B------:R-:W-:Y:S01]  /*6460*/  IMAD.MOV.U32 R6, RZ, RZ, R0 ;  /* 0x000000ffff067224 */ /* 0x000fe200078e0000 */
[----:B------:R-:W-:Y:S01]  /*6470*/  ISETP.GE.AND P2, PT, R22, UR4, PT ;  /* 0x0000000416007c0c */ /* 0x000fe2000bf46270 */
[----:B-1----:R-:W-:Y:S01]  /*6480*/  IMAD.MOV.U32 R7, RZ, RZ, R3 ;  /* 0x000000ffff077224 */ /* 0x002fe200078e0003 */
[C---:B------:R-:W-:Y:S02]  /*6490*/  ISETP.GE.AND P3, PT, R154.reuse, UR4, PT ;  /* 0x000000049a007c0c */ /* 0x040fe4000bf66270 */
[----:B------:R-:W-:Y:S02]  /*64a0*/  SHF.L.U32 R9, R154, 0x1, RZ ;  /* 0x000000019a097819 */ /* 0x000fe400000006ff */
[----:B------:R-:W-:Y:S01]  /*64b0*/  SHF.R.S32.HI R13, RZ, 0x1f, R154 ;  /* 0x0000001fff0d7819 */ /* 0x000fe2000001149a */
[----:B---3--:R-:W-:Y:S01]  /*64c0*/  IMAD.MOV.U32 R15, RZ, RZ, R5 ;  /* 0x000000ffff0f7224 */ /* 0x008fe200078e0005 */
[----:B------:R-:W-:-:S05]  /*64d0*/  CS2R R10, SRZ ;  /* 0x00000000000a7805 */ /* 0x000fca000001ff00 */
[----:B------:R-:W-:Y:S01]  /*64e0*/  @!P2 IMAD.WIDE R20, R22, 0x2, R6 ;  /* 0x000000021614a825 */ /* 0x000fe200078e0206 */
[----:B------:R-:W-:Y:S02]  /*64f0*/  SHF.L.U64.HI R6, R154, 0x1, R13 ;  /* 0x000000019a067819 */ /* 0x000fe4000001020d */
[-C--:B----4-:R-:W-:Y:S02]  /*6500*/  @!P3 IADD3 R4, P1, R14, R9.reuse, RZ ;  /* 0x000000090e04b210 */ /* 0x090fe40007f3e0ff */
[----:B------:R-:W-:Y:S02]  /*6510*/  @!P3 IADD3 R24, P0, R0, R9, RZ ;  /* 0x000000090018b210 */ /* 0x000fe40007f1e0ff */
[----:B------:R-:W-:Y:S02]  /*6520*/  CS2R R8, SRZ ;  /* 0x0000000000087805 */ /* 0x000fe4000001ff00 */
[----:B------:R-:W-:Y:S01]  /*6530*/  CS2R R12, SRZ ;  /* 0x00000000000c7805 */ /* 0x000fe2000001ff00 */
[----:B------:R-:W-:Y:S01]  /*6540*/  @!P3 IMAD.X R5, R5, 0x1, R6, P1 ;  /* 0x000000010505b824 */ /* 0x000fe200008e0606 */
[----:B------:R-:W-:-:S02]  /*6550*/  @!P3 IADD3.X R25, R3, R6, RZ, P0, !PT ;  /* 0x000000060319b210 */ /* 0x000fc400007fe4ff */
[----:B------:R-:W-:Y:S01]  /*6560*/  CS2R R6, SRZ ;  /* 0x0000000000067805 */ /* 0x000fe2000001ff00 */
[----:B------:R-:W-:Y:S01]  /*6570*/  @!P2 IMAD.WIDE R14, R22, 0x2, R14 ;  /* 0x00000002160ea825 */ /* 0x000fe200078e020e */
[----:B------:R0:W5:Y:S04]  /*6580*/  @!P2 LD.E.64 R10, desc[UR56][R20.64] ;  /* 0x00000038140aa980 */ /* 0x000168000c101b00 */
[----:B------:R0:W5:Y:S04]  /*6590*/  @!P2 LD.E.64 R8, desc[UR56][R14.64] ;  /* 0x000000380e08a980 */ /* 0x000168000c101b00 */
[----:B------:R0:W5:Y:S04]  /*65a0*/  @!P3 LD.E.64 R12, desc[UR56][R24.64] ;  /* 0x00000038180cb980 */ /* 0x000168000c101b00 */
[----:B------:R0:W5:Y:S02]  /*65b0*/  @!P3 LD.E.64 R6, desc[UR56][R4.64] ;  /* 0x000000380406b980 */ /* 0x000164000c101b00 */
.L_x_12617:
[----:B------:R-:W-:Y:S05]  /*65c0*/  BSYNC B1 ;  /* 0x0000000000017941 */ /* 0x000fea0003800000 */
.L_x_12616:
[----:B------:R-:W1:Y:S01]  /*65d0*/  S2R R0, SR_TID.X ;  /* 0x0000000000007919 */ /* 0x000e620000002100 */
[----:B0--3--:R-:W-:Y:S01]  /*65e0*/  SHF.L.U32 R5, R27, 0x1f, RZ ;  /* 0x0000001f1b057819 */ /* 0x009fe200000006ff */
[----:B-----5:R-:W-:Y:S01]  /*65f0*/  IMAD.MOV.U32 R32, RZ, RZ, R10 ;  /* 0x000000ffff207224 */ /* 0x020fe200078e000a */
[----:B------:R-:W-:Y:S01]  /*6600*/  LOP3.LUT P1, RZ, R30, 0x4, RZ, 0xc0, !PT ;  /* 0x000000041eff7812 */ /* 0x000fe2000782c0ff */
[----:B------:R-:W-:Y:S01]  /*6610*/  IMAD.MOV.U32 R30, RZ, RZ, R8 ;  /* 0x000000ffff1e7224 */ /* 0x000fe200078e0008 */
[----:B------:R-:W0:Y:S01]  /*6620*/  SYNCS.PHASECHK.TRANS64.TRYWAIT P0, [R2+URZ+0x30800], R5 ;  /* 0x03080005020075a7 */ /* 0x000e22000800017f */
[----:B------:R-:W-:Y:S01]  /*6630*/  MOV R15, R11 ;  /* 0x0000000b000f7202 */ /* 0x000fe20000000f00 */
[----:B----4-:R-:W-:Y:S01]  /*6640*/  IMAD.MOV.U32 R14, RZ, RZ, R7 ;  /* 0x000000ffff0e7224 */ /* 0x010fe200078e0007 */
[----:B------:R-:W-:Y:S01]  /*6650*/  SHF.R.U64 R34, R10, 0x10, R11 ;  /* 0x000000100a227819 */ /* 0x000fe2000000120b */
[----:B------:R-:W-:Y:S01]  /*6660*/  IMAD.MOV.U32 R10, RZ, RZ, R13 ;  /* 0x000000ffff0a7224 */ /* 0x000fe200078e000d */
[----:B------:R-:W-:Y:S01]  /*6670*/  SHF.R.U32.HI R20, RZ, 0x10, R11 ;  /* 0x00000010ff147819 */ /* 0x000fe2000001160b */
[----:B------:R-:W-:Y:S01]  /*6680*/  IMAD.MOV.U32 R11, RZ, RZ, R12 ;  /* 0x000000ffff0b7224 */ /* 0x000fe200078e000c */
[----:B------:R-:W-:Y:S01]  /*6690*/  SHF.R.U64 R21, R12, 0x10, R13 ;  /* 0x000000100c157819 */ /* 0x000fe2000000120d */
[--C-:B------:R-:W-:Y:S01]  /*66a0*/  IMAD.MOV.U32 R12, RZ, RZ, R9.reuse ;  /* 0x000000ffff0c7224 */ /* 0x100fe200078e0009 */
[--C-:B------:R-:W-:Y:S01]  /*66b0*/  SHF.R.U64 R35, R8, 0x10, R9.reuse ;  /* 0x0000001008237819 */ /* 0x100fe20000001209 */
[----:B------:R-:W-:Y:S01]  /*66c0*/  BSSY B1, `(.L_x_12618) ;  /* 0x000001a000017945 */ /* 0x000fe20003800000 */
[----:B------:R-:W-:Y:S01]  /*66d0*/  SHF.R.U32.HI R25, RZ, 0x10, R9 ;  /* 0x00000010ff197819 */ /* 0x000fe20000011609 */
[----:B------:R-:W-:Y:S01]  /*66e0*/  IMAD.MOV.U32 R9, RZ, RZ, R6 ;  /* 0x000000ffff097224 */ /* 0x000fe200078e0006 */
[----:B------:R-:W-:-:S02]  /*66f0*/  SHF.R.U32.HI R24, RZ, 0x10, R13 ;  /* 0x00000010ff187819 */ /* 0x000fc4000001160d */
[----:B------:R-:W-:Y:S02]  /*6700*/  VIMNMX R13, R26, 0xc0, PT ;  /* 0x000000c01a0d7848 */ /* 0x000fe40003fe0100 */
[----:B------:R-:W-:Y:S02]  /*6710*/  SHF.R.U64 R6, R6, 0x10, R7 ;  /* 0x0000001006067819 */ /* 0x000fe40000001207 */
[----:B------:R-:W-:Y:S02]  /*6720*/  PRMT R8, R10, 0x5410, R24 ;  /* 0x000054100a087816 */ /* 0x000fe40000000018 */
[----:B------:R-:W-:Y:S02]  /*6730*/  PRMT R11, R11, 0x5410, R9 ;  /* 0x000054100b0b7816 */ /* 0x000fe40000000009 */
[----:B------:R-:W-:Y:S02]  /*6740*/  SHF.R.U32.HI R7, RZ, 0x10, R7 ;  /* 0x00000010ff077819 */ /* 0x000fe40000011607 */
[----:B------:R-:W-:Y:S01]  /*6750*/  PRMT R32, R32, 0x5410, R15 ;  /* 0x0000541020207816 */ /* 0x000fe2000000000f */
[----:B-1----:R-:W-:Y:S01]  /*6760*/  VIADD R3, R0, 0xffffff80 ;  /* 0xffffff8000037836 */ /* 0x002fe20000000000 */
[----:B------:R-:W-:-:S02]  /*6770*/  PRMT R34, R34, 0x5410, R20 ;  /* 0x0000541022227816 */ /* 0x000fc40000000014 */
[----:B------:R-:W-:Y:S02]  /*6780*/  PRMT R10, R21, 0x7610, R10 ;  /* 0x00007610150a7816 */ /* 0x000fe4000000000a */
[----:B------:R-:W-:Y:S02]  /*6790*/  SHF.R.S32.HI R0, RZ, 0x1f, R3 ;  /* 0x0000001fff007819 */ /* 0x000fe40000011403 */
[----:B------:R-:W-:Y:S02]  /*67a0*/  PRMT R30, R30, 0x5410, R12 ;  /* 0x000054101e1e7816 */ /* 0x000fe4000000000c */
[----:B------:R-:W-:Y:S02]  /*67b0*/  LEA.HI R0, R0, R3, RZ, 0x5 ;  /* 0x0000000300007211 */ /* 0x000fe400078f28ff */
[----:B------:R-:W-:Y:S02]  /*67c0*/  PRMT R35, R35, 0x5410, R25 ;  /* 0x0000541023237816 */ /* 0x000fe40000000019 */
[----:B------:R-:W-:-:S02]  /*67d0*/  SHF.R.S32.HI R0, RZ, 0x5, R0 ;  /* 0x00000005ff007819 */ /* 0x000fc40000011400 */
[----:B------:R-:W-:-:S03]  /*67e0*/  PRMT R9, R14, 0x7610, R9 ;  /* 0x000076100e097816 */ /* 0x000fc60000000009 */
[----:B------:R-:W-:-:S05]  /*67f0*/  IMAD R3, R0, 0x200, R28 ;  /* 0x0000020000037824 */ /* 0x000fca00078e021c */
[----:B------:R-:W-:-:S04]  /*6800*/  LEA R3, R3, R2, 0x1 ;  /* 0x0000000203037211 */ /* 0x000fc800078e08ff */
[C---:B------:R-:W-:Y:S01]  /*6810*/  IADD3 R4, R3.reuse, 0xc400, RZ ;  /* 0x0000c40003047810 */ /* 0x040fe20007ffe0ff */
[----:B------:R-:W-:-:S04]  /*6820*/  VIADD R0, R3, 0xc440 ;  /* 0x0000c44003007836 */ /* 0x000fc80000000000 */
[----:B------:R-:W-:Y:S01]  /*6830*/  @P1 VIADD R0, R4, 0xffffffc0 ;  /* 0xffffffc004001836 */ /* 0x000fe20000000000 */
[----:B------:R-:W-:Y:S01]  /*6840*/  ISETP.GE.AND P1, PT, R18, R13, PT ;  /* 0x0000000d1200720c */ /* 0x000fe20003f26270 */
[----:B0-----:R-:W-:-:S12]  /*6850*/  @!P0 BRA `(.L_x_12619) ;  /* 0x0000013000c08947 */ /* 0x001fd80003800000 */
.L_x_12823:
[----:B------:R-:W-:Y:S05]  /*6860*/  BSYNC B1 ;  /* 0x0000000000017941 */ /* 0x000fea0003800000 */
.L_x_12618:
[----:B------:R-:W-:Y:S01]  /*6870*/  BSSY B1, `(.L_x_12620) ;  /* 0x0000057000017945 */ /* 0x000fe20003800000 */
[----:B------:R-:W-:Y:S02]  /*6880*/  PRMT R10, R10, 0x5410, R6 ;  /* 0x000054100a0a7816 */ /* 0x000fe40000000006 */
[----:B------:R-:W-:Y:S01]  /*6890*/  PRMT R9, R9, 0x5410, R7 ;  /* 0x0000541009097816 */ /* 0x000fe20000000007 */
[----:B------:R-:W-:Y:S06]  /*68a0*/  @P1 BRA `(.L_x_12621) ;  /* 0x00000004004c1947 */ /* 0x000fec0003800000 */
[----:B0-----:R-:W0:Y:S01]  /*68b0*/  LDC R5, c[0x0][0x3f4] ;  /* 0x0000fd00ff057b82 */ /* 0x001e220000000800 */
        /* <DEDUP_REMOVED lines=14> */
[----:B------:R-:W-:Y:S01]  /*69a0*/  FMUL.FTZ R4, R4, R21 ;  /* 0x0000001504047220 */ /* 0x000fe20000410000 */
[--C-:B------:R-:W-:Y:S02]  /*69b0*/  HADD2.F32 R15, -RZ, R6.reuse.H0_H0 ;  /* 0x20000006ff0f7230 */ /* 0x100fe40000004100 */
[----:B------:R-:W-:Y:S02]  /*69c0*/  HADD2.F32 R20, -RZ, R7.H0_H0 ;  /* 0x20000007ff147230 */ /* 0x000fe40000004100 */
[C---:B------:R-:W-:Y:S01]  /*69d0*/  FFMA.FTZ R28, R12.reuse, R25, R4 ;  /* 0x000000190c1c7223 */ /* 0x040fe20000010004 */
[C---:B------:R-:W-:Y:S01]  /*69e0*/  FMUL.FTZ R31, R5.reuse, R26 ;  /* 0x0000001a051f7220 */ /* 0x040fe20000410000 */
[----:B------:R-:W-:Y:S01]  /*69f0*/  FFMA.FTZ R27, R12, R21, -R27 ;  /* 0x000000150c1b7223 */ /* 0x000fe2000001081b */
        /* <DEDUP_REMOVED lines=22> */
.L_x_12623:
[----:B------:R-:W-:Y:S05]  /*6b60*/  BSYNC B2 ;  /* 0x0000000000027941 */ /* 0x000fea0003800000 */
.L_x_12622:
[----:B------:R-:W-:Y:S05]  /*6b70*/  @P1 BRA `(.L_x_12621) ;  /* 0x0000000000981947 */ /* 0x000fea0003800000 */
[----:B0-----:R-:W0:Y:S01]  /*6b80*/  LDS.128 R4, [R0] ;  /* 0x0000000000047984 */ /* 0x001e220000000c00 */
[--C-:B------:R-:W-:Y:S02]  /*6b90*/  HADD2.F32 R25, -RZ, R11.reuse.H1_H1 ;  /* 0x3000000bff197230 */ /* 0x100fe40000004100 */
[----:B------:R-:W-:Y:S02]  /*6ba0*/  HADD2.F32 R21, -RZ, R11.H0_H0 ;  /* 0x2000000bff157230 */ /* 0x000fe40000004100 */
[--C-:B------:R-:W-:Y:S02]  /*6bb0*/  HADD2.F32 R24, -RZ, R10.reuse.H0_H0 ;  /* 0x2000000aff187230 */ /* 0x100fe40000004100 */
[----:B------:R-:W-:Y:S02]  /*6bc0*/  HADD2.F32 R26, -RZ, R10.H1_H1 ;  /* 0x3000000aff1a7230 */ /* 0x000fe40000004100 */
        /* <DEDUP_REMOVED lines=16> */
[--C-:B------:R-:W-:Y:S02]  /*6cd0*/  HADD2.F32 R12, -RZ, R9.reuse.H0_H0 ;  /* 0x20000009ff0c7230 */ /* 0x100fe40000004100 */
[--C-:B------:R-:W-:Y:S02]  /*6ce0*/  HADD2.F32 R4, -RZ, R8.reuse.H0_H0 ;  /* 0x20000008ff047230 */ /* 0x100fe40000004100 */
        /* <DEDUP_REMOVED lines=15> */
.L_x_12621:
[----:B------:R-:W-:Y:S05]  /*6de0*/  BSYNC B1 ;  /* 0x0000000000017941 */ /* 0x000fea0003800000 */
.L_x_12620:
        /* <DEDUP_REMOVED lines=11> */
[--C-:B------:R-:W-:Y:S02]  /*6ea0*/  HADD2.F32 R31, -RZ, R35.reuse.H0_H0 ;  /* 0x20000023ff1f7230 */ /* 0x100fe40000004100 */
        /* <DEDUP_REMOVED lines=10> */
[-C--:B------:R-:W-:Y:S01]  /*6f50*/  FMUL.FTZ R20, R31, R5.reuse ;  /* 0x000000051f147220 */ /* 0x080fe20000410000 */
[-C--:B------:R-:W-:Y:S01]  /*6f60*/  FFMA.FTZ R4, R24, R12.reuse, -R21 ;  /* 0x0000000c18047223 */ /* 0x080fe20000010815 */
[----:B------:R-:W-:Y:S01]  /*6f70*/  FFMA.FTZ R25, R26, R12, R25 ;  /* 0x0000000c1a197223 */ /* 0x000fe20000010019 */
[C---:B------:R-:W-:Y:S01]  /*6f80*/  FMUL.FTZ R12, R27.reuse, R5 ;  /* 0x000000051b0c7220 */ /* 0x040fe20000410000 */
[--C-:B------:R-:W-:Y:S02]  /*6f90*/  HADD2.F32 R15, -RZ, R7.reuse.H0_H0 ;  /* 0x20000007ff0f7230 */ /* 0x100fe40000004100 */
        /* <DEDUP_REMOVED lines=19> */
.L_x_12626:
[----:B------:R-:W-:Y:S05]  /*70d0*/  BSYNC B1 ;  /* 0x0000000000017941 */ /* 0x000fea0003800000 */
.L_x_12625:
[----:B------:R-:W-:Y:S05]  /*70e0*/  @P1 BRA `(.L_x_12624) ;  /* 0x0000001000981947 */ /* 0x000fea0003800000 */
[----:B0-----:R-:W0:Y:S01]  /*70f0*/  LDS.128 R4, [R0+0x3000] ;  /* 0x0030000000047984 */ /* 0x001e220000000c00 */
[--C-:B------:R-:W-:Y:S02]  /*7100*/  HADD2.F32 R21, -RZ, R11.reuse.H1_H1 ;  /* 0x3000000bff157230 */ /* 0x100fe40000004100 */
[--C-:B------:R-:W-:Y:S02]  /*7110*/  HADD2.F32 R24, -RZ, R10.reuse.H0_H0 ;  /* 0x2000000aff187230 */ /* 0x100fe40000004100 */
[----:B------:R-:W-:Y:S02]  /*7120*/  HADD2.F32 R26, -RZ, R10.H1_H1 ;  /* 0x3000000aff1a7230 */ /* 0x000fe40000004100 */
[----:B------:R-:W-:Y:S02]  /*7130*/  HADD2.F32 R15, -RZ, R11.H0_H0 ;  /* 0x2000000bff0f7230 */ /* 0x000fe40000004100 */
[----:B------:R-:W-:Y:S02]  /*7140*/  HADD2.F32 R25, -RZ, R9.H0_H0 ;  /* 0x20000009ff197230 */ /* 0x000fe40000004100 */
[----:B0-----:R-:W-:-:S02]  /*7150*/  HADD2.F32 R3, -RZ, R4.H0_H0 ;  /* 0x20000004ff037230 */ /* 0x001fc40000004100 */
[----:B------:R-:W-:Y:S02]  /*7160*/  HADD2.F32 R4, -RZ, R4.H1_H1 ;  /* 0x30000004ff047230 */ /* 0x000fe40000004100 */
[--C-:B------:R-:W-:Y:S02]  /*7170*/  HADD2.F32 R10, -RZ, R5.reuse.H0_H0 ;  /* 0x20000005ff0a7230 */ /* 0x100fe40000004100 */
[----:B------:R-:W-:Y:S02]  /*7180*/  HADD2.F32 R5, -RZ, R5.H1_H1 ;  /* 0x30000005ff057230 */ /* 0x000fe40000004100 */
[-C--:B------:R-:W-:Y:S01]  /*7190*/  FMUL.FTZ R14, R21, R4.reuse ;  /* 0x00000004150e7220 */ /* 0x080fe20000410000 */
[C---:B------:R-:W-:Y:S01]  /*71a0*/  FMUL.FTZ R20, R15.reuse, R4 ;  /* 0x000000040f147220 */ /* 0x040fe20000410000 */
[----:B------:R-:W-:Y:S02]  /*71b0*/  HADD2.F32 R11, -RZ, R6.H0_H0 ;  /* 0x20000006ff0b7230 */ /* 0x000fe40000004100 */
[----:B------:R-:W-:Y:S01]  /*71c0*/  FMUL.FTZ R13, R26, R5 ;  /* 0x000000051a0d7220 */ /* 0x000fe20000410000 */
[----:B------:R-:W-:Y:S01]  /*71d0*/  FFMA.FTZ R4, R15, R3, -R14 ;  /* 0x000000030f047223 */ /* 0x000fe2000001080e */
[----:B------:R-:W-:Y:S01]  /*71e0*/  FMUL.FTZ R15, R24, R5 ;  /* 0x00000005180f7220 */ /* 0x000fe20000410000 */
[----:B------:R-:W-:-:S02]  /*71f0*/  HADD2.F32 R12, -RZ, R7.H0_H0 ;  /* 0x20000007ff0c7230 */ /* 0x000fc40000004100 */
[-C--:B------:R-:W-:Y:S01]  /*7200*/  FFMA.FTZ R5, R24, R10.reuse, -R13 ;  /* 0x0000000a18057223 */ /* 0x080fe2000001080d */
[----:B------:R-:W-:Y:S02]  /*7210*/  HADD2.F32 R6, -RZ, R6.H1_H1 ;  /* 0x30000006ff067230 */ /* 0x000fe40000004100 */
[----:B------:R-:W-:Y:S01]  /*7220*/  FFMA.FTZ R3, R21, R3, R20 ;  /* 0x0000000315037223 */ /* 0x000fe20000010014 */
[----:B------:R-:W-:Y:S02]  /*7230*/  HADD2.F32 R7, -RZ, R7.H1_H1 ;  /* 0x30000007ff077230 */ /* 0x000fe40000004100 */
[----:B------:R-:W-:Y:S01]  /*7240*/  FFMA.FTZ R10, R26, R10, R15 ;  /* 0x0000000a1a0a7223 */ /* 0x000fe2000001000f */
[----:B------:R-:W-:Y:S02]  /*7250*/  HADD2.F32 R24, -RZ, R9.H1_H1 ;  /* 0x30000009ff187230 */ /* 0x000fe40000004100 */
[--C-:B------:R-:W-:Y:S01]  /*7260*/  HADD2.F32 R21, -RZ, R8.reuse.H0_H0 ;  /* 0x20000008ff157230 */ /* 0x100fe20000004100 */
[----:B------:R-:W-:Y:S01]  /*7270*/  F2FP.F16.F32.PACK_AB R4, R3, R4 ;  /* 0x000000040304723e */ /* 0x000fe200000000ff */
[----:B------:R-:W-:-:S02]  /*7280*/  HADD2.F32 R20, -RZ, R8.H1_H1 ;  /* 0x30000008ff147230 */ /* 0x000fc40000004100 */
[-C--:B------:R-:W-:Y:S01]  /*7290*/  FMUL.FTZ R8, R25, R6.reuse ;  /* 0x0000000619087220 */ /* 0x080fe20000410000 */
[----:B------:R-:W-:Y:S01]  /*72a0*/  FMUL.FTZ R9, R24, R7 ;  /* 0x0000000718097220 */ /* 0x000fe20000410000 */
[C---:B------:R-:W-:Y:S01]  /*72b0*/  FMUL.FTZ R14, R21.reuse, R6 ;  /* 0x00000006150e7220 */ /* 0x040fe20000410000 */
[----:B------:R-:W-:Y:S01]  /*72c0*/  F2FP.F16.F32.PACK_AB R5, R10, R5 ;  /* 0x000000050a05723e */ /* 0x000fe200000000ff */
        /* <DEDUP_REMOVED lines=9> */
.L_x_12614:
[----:B------:R-:W-:-:S03]  /*7360*/  UMOV UR4, 0xffffffff ;  /* 0xffffffff00047882 */ /* 0x000fc60000000000 */
[----:B------:R-:W-:Y:S05]  /*7370*/  BRA.DIV UR4, `(.L_x_12627) ;  /* 0x0000012a040c7947 */ /* 0x000fea000b800000 */
[----:B------:R0:W1:Y:S04]  /*7380*/  SHFL.IDX PT, R0, R26, RZ, 0x1c1f ;  /* 0x001c1fff1a007589 */ /* 0x00006800000e0000 */
[----:B------:R0:W2:Y:S04]  /*7390*/  SHFL.IDX PT, R3, R25, RZ, 0x1c1f ;  /* 0x001c1fff19037589 */ /* 0x0000a800000e0000 */
[----:B------:R0:W3:Y:S04]  /*73a0*/  SHFL.IDX PT, R20, R28, RZ, 0x1c1f ;  /* 0x001c1fff1c147589 */ /* 0x0000e800000e0000 */
[----:B------:R0:W4:Y:S02]  /*73b0*/  SHFL.IDX PT, R14, R27, RZ, 0x1c1f ;  /* 0x001c1fff1b0e7589 */ /* 0x00012400000e0000 */
.L_x_12829:
[----:B------:R-:W5:Y:S01]  /*73c0*/  LDL R6, [R1+0x98] ;  /* 0x0000980001067983 */ /* 0x000f620000100800 */
[----:B------:R-:W-:Y:S01]  /*73d0*/  ULDC UR4, c[0x0][0x448] ;  /* 0x0001120000047ab9 */ /* 0x000fe20000000800 */
[----:B------:R-:W-:Y:S01]  /*73e0*/  BSSY B1, `(.L_x_12628) ;  /* 0x000001a000017945 */ /* 0x000fe20003800000 */
[----:B------:R-:W-:Y:S01]  /*73f0*/  IMAD R24, R24, UR4, RZ ;  /* 0x0000000418187c24 */ /* 0x000fe2000f8e02ff */
[----:B------:R-:W-:Y:S02]  /*7400*/  CS2R R8, SRZ ;  /* 0x0000000000087805 */ /* 0x000fe4000001ff00 */
[----:B------:R-:W-:Y:S02]  /*7410*/  CS2R R10, SRZ ;  /* 0x00000000000a7805 */ /* 0x000fe4000001ff00 */
[----:B------:R-:W-:Y:S01]  /*7420*/  ISETP.GE.AND P0, PT, R4, R24, PT ;  /* 0x000000180400720c */ /* 0x000fe20003f06270 */
[----:B------:R-:W-:Y:S01]  /*7430*/  IMAD R24, R33, -0xc0, R24 ;  /* 0xffffff4021187824 */ /* 0x000fe200078e0218 */
[----:B-----5:R-:W-:-:S04]  /*7440*/  LEA.HI R5, R6, R6, RZ, 0x1 ;  /* 0x0000000606057211 */ /* 0x020fc800078f08ff */
[----:B------:R-:W-:-:S05]  /*7450*/  LOP3.LUT R5, R5, 0xfffffffe, RZ, 0xc0, !PT ;  /* 0xfffffffe05057812 */ /* 0x000fca00078ec0ff */
[----:B0-----:R-:W-:Y:S01]  /*7460*/  IMAD.IADD R25, R6, 0x1, -R5 ;  /* 0x0000000106197824 */ /* 0x001fe200078e0a05 */
[----:B------:R-:W-:Y:S02]  /*7470*/  CS2R R4, SRZ ;  /* 0x0000000000047805 */ /* 0x000fe4000001ff00 */
[----:B------:R-:W-:Y:S02]  /*7480*/  CS2R R6, SRZ ;  /* 0x0000000000067805 */ /* 0x000fe4000001ff00 */
[----:B------:R-:W-:Y:S01]  /*7490*/  SHF.L.U32 R25, R25, 0x1f, RZ ;  /* 0x0000001f19197819 */ /* 0x000fe200000006ff */
[----:B------:R-:W-:Y:S06]  /*74a0*/  @P0 BRA `(.L_x_12629) ;  /* 0x0000000000340947 */ /* 0x000fec0003800000 */
[----:B------:R-:W-:Y:S01]  /*74b0*/  ULDC UR4, c[0x0][0x3f4] ;  /* 0x0000fd0000047ab9 */ /* 0x000fe20000000800 */
[C---:B------:R-:W-:Y:S01]  /*74c0*/  IMAD.SHL.U32 R15, R16.reuse, 0x2, RZ ;  /* 0x00000002100f7824 */ /* 0x040fe200078e00ff */
[C---:B------:R-:W-:Y:S02]  /*74d0*/  ISETP.GE.AND P2, PT, R16.reuse, UR4, PT ;  /* 0x0000000410007c0c */ /* 0x040fe4000bf46270 */
[----:B------:R-:W-:Y:S02]  /*74e0*/  SHF.R.S32.HI R5, RZ, 0x1f, R16 ;  /* 0x0000001fff057819 */ /* 0x000fe40000011410 */
[----:B--2---:R-:W-:Y:S02]  /*74f0*/  IADD3 R12, P0, R3, R15, RZ ;  /* 0x0000000f030c7210 */ /* 0x004fe40007f1e0ff */
[----:B------:R-:W-:Y:S02]  /*7500*/  SHF.L.U64.HI R3, R16, 0x1, R5 ;  /* 0x0000000110037819 */ /* 0x000fe40000010205 */
[----:B------:R-:W-:-:S02]  /*7510*/  CS2R R4, SRZ ;  /* 0x0000000000047805 */ /* 0x000fc4000001ff00 */
[----:B----4-:R-:W-:Y:S01]  /*7520*/  IADD3 R14, P1, R14, R15, RZ ;  /* 0x0000000f0e0e7210 */ /* 0x010fe20007f3e0ff */
[----:B-1----:R-:W-:-:S03]  /*7530*/  IMAD.X R13, R0, 0x1, R3, P0 ;  /* 0x00000001000d7824 */ /* 0x002fc600000e0603 */
[----:B---3--:R-:W-:Y:S01]  /*7540*/  IADD3.X R15, R20, R3, RZ, P1, !PT ;  /* 0x00000003140f7210 */ /* 0x008fe20000ffe4ff */
[----:B------:R-:W-:Y:S08]  /*7550*/  @P2 BRA `(.L_x_12629) ;  /* 0x0000000000082947 */ /* 0x000ff00003800000 */
[----:B------:R0:W5:Y:S04]  /*7560*/  LD.E.128 R4, desc[UR56][R12.64] ;  /* 0x000000380c047980 */ /* 0x000168000c101d00 */
[----:B------:R0:W5:Y:S02]  /*7570*/  LD.E.128 R8, desc[UR56][R14.64] ;  /* 0x000000380e087980 */ /* 0x000164000c101d00 */
.L_x_12629:
[----:B------:R-:W-:Y:S05]  /*7580*/  BSYNC B1 ;  /* 0x0000000000017941 */ /* 0x000fea0003800000 */
.L_x_12628:
[----:B------:R-:W3:Y:S01]  /*7590*/  SYNCS.PHASECHK.TRANS64.TRYWAIT P1, [R2+URZ+0x30800], R25 ;  /* 0x03080019020075a7 */ /* 0x000ee2000802017f */
[--C-:B0----5:R-:W-:Y:S01]  /*75a0*/  IMAD.MOV.U32 R15, RZ, RZ, R5.reuse ;  /* 0x000000ffff0f7224 */ /* 0x121fe200078e0005 */
[--C-:B--2---:R-:W-:Y:S01]  /*75b0*/  SHF.R.U64 R3, R4, 0x10, R5.reuse ;  /* 0x0000001004037819 */ /* 0x104fe20000001205 */
[----:B------:R-:W-:Y:S01]  /*75c0*/  IMAD.MOV.U32 R21, RZ, RZ, R4 ;  /* 0x000000ffff157224 */ /* 0x000fe200078e0004 */
[----:B----4-:R-:W-:Y:S01]  /*75d0*/  SHF.R.U32.HI R14, RZ, 0x10, R5 ;  /* 0x00000010ff0e7819 */ /* 0x010fe20000011605 */
[----:B------:R-:W-:Y:S01]  /*75e0*/  IMAD.MOV.U32 R13, RZ, RZ, R6 ;  /* 0x000000ffff0d7224 */ /* 0x000fe200078e0006 */
[----:B------:R-:W-:Y:S01]  /*75f0*/  PRMT R15, R15, 0x5410, R3 ;  /* 0x000054100f0f7816 */ /* 0x000fe20000000003 */
[----:B------:R-:W-:Y:S01]  /*7600*/  IMAD.MOV.U32 R4, RZ, RZ, R8 ;  /* 0x000000ffff047224 */ /* 0x000fe200078e0008 */
[----:B------:R-:W-:Y:S01]  /*7610*/  SHF.R.U64 R12, R6, 0x10, R7 ;  /* 0x00000010060c7819 */ /* 0x000fe20000001207 */
[----:B------:R-:W-:Y:S01]  /*7620*/  IMAD.MOV.U32 R5, RZ, RZ, R10 ;  /* 0x000000ffff057224 */ /* 0x000fe200078e000a */
[----:B------:R-:W-:Y:S01]  /*7630*/  VIMNMX R3, R24, 0xc0, PT ;  /* 0x000000c018037848 */ /* 0x000fe20003fe0100 */
[----:B------:R-:W-:Y:S01]  /*7640*/  VIADD R26, R18, 0x60 ;  /* 0x00000060121a7836 */ /* 0x000fe20000000000 */
[----:B-1----:R-:W-:Y:S01]  /*7650*/  MOV R0, R7 ;  /* 0x0000000700007202 */ /* 0x002fe20000000f00 */
[--C-:B---3--:R-:W-:Y:S01]  /*7660*/  IMAD.MOV.U32 R20, RZ, RZ, R9.reuse ;  /* 0x000000ffff147224 */ /* 0x108fe200078e0009 */
[----:B------:R-:W-:Y:S01]  /*7670*/  SHF.R.U64 R8, R8, 0x10, R9 ;  /* 0x0000001008087819 */ /* 0x000fe20000001209 */
[----:B------:R-:W-:Y:S01]  /*7680*/  BSSY B1, `(.L_x_12630) ;  /* 0x0000013000017945 */ /* 0x000fe20003800000 */
[----:B------:R-:W0:Y:S01]  /*7690*/  LDC R27, c[0x0][0x3f4] ;  /* 0x0000fd00ff1b7b82 */ /* 0x000e220000000800 */
[----:B------:R-:W-:-:S02]  /*76a0*/  MOV R6, R11 ;  /* 0x0000000b00067202 */ /* 0x000fc40000000f00 */
[----:B------:R-:W-:Y:S02]  /*76b0*/  SHF.R.U64 R10, R10, 0x10, R11 ;  /* 0x000000100a0a7819 */ /* 0x000fe4000000120b */
[----:B------:R-:W-:Y:S02]  /*76c0*/  SHF.R.U32.HI R7, RZ, 0x10, R7 ;  /* 0x00000010ff077819 */ /* 0x000fe40000011607 */
        /* <DEDUP_REMOVED lines=8> */
[C---:B0-----:R-:W-:Y:S01]  /*7750*/  ISETP.GE.AND P0, PT, R16.reuse, R27, PT ;  /* 0x0000001b1000720c */ /* 0x041fe20003f06270 */
[----:B------:R-:W-:-:S03]  /*7760*/  IMAD.IADD R4, R16, 0x1, R27 ;  /* 0x0000000110047824 */ /* 0x000fc600078e021b */
[-C--:B------:R-:W-:Y:S02]  /*7770*/  ISETP.GE.OR P2, PT, R18, R3.reuse, P0 ;  /* 0x000000031200720c */ /* 0x080fe40000746670 */
[----:B------:R-:W-:Y:S02]  /*7780*/  ISETP.GE.OR P0, PT, R26, R3, P0 ;  /* 0x000000031a00720c */ /* 0x000fe40000706670 */
[----:B------:R-:W-:Y:S01]  /*7790*/  PRMT R3, R6, 0x5410, R11 ;  /* 0x0000541006037816 */ /* 0x000fe2000000000b */
[----:B------:R-:W-:Y:S10]  /*77a0*/  @!P1 BRA `(.L_x_12631) ;  /* 0x0000012400709947 */ /* 0x000ff40003800000 */
.L_x_12830:
[----:B------:R-:W-:Y:S05]  /*77b0*/  BSYNC B1 ;  /* 0x0000000000017941 */ /* 0x000fea0003800000 */
.L_x_12630:
[----:B------:R-:W-:Y:S01]  /*77c0*/  BSSY B1, `(.L_x_12632) ;  /* 0x000005f000017945 */ /* 0x000fe20003800000 */
[----:B------:R-:W-:-:S03]  /*77d0*/  LOP3.LUT R24, R4, 0x38, RZ, 0xc0, !PT ;  /* 0x0000003804187812 */ /* 0x000fc600078ec0ff */
[----:B------:R-:W-:Y:S05]  /*77e0*/  @P2 BRA `(.L_x_12633) ;  /* 0x0000000400702947 */ /* 0x000fea0003800000 */
[----:B------:R-:W2:Y:S01]  /*77f0*/  LDL R6, [R1+0x68] ;  /* 0x0000680001067983 */ /* 0x000ea20000100800 */
[----:B------:R-:W1:Y:S02]  /*7800*/  S2R R5, SR_TID.X ;  /* 0x0000000000057919 */ /* 0x000e640000002100 */
[----:B-1----:R-:W-:-:S05]  /*7810*/  VIADD R5, R5, 0xffffff80 ;  /* 0xffffff8005057836 */ /* 0x002fca0000000000 */
[----:B------:R-:W-:-:S04]  /*7820*/  SHF.R.S32.HI R10, RZ, 0x1f, R5 ;  /* 0x0000001fff0a7819 */ /* 0x000fc80000011405 */
[----:B------:R-:W-:-:S04]  /*7830*/  LEA.HI R10, R10, R5, RZ, 0x5 ;  /* 0x000000050a0a7211 */ /* 0x000fc800078f28ff */
[----:B------:R-:W-:Y:S01]  /*7840*/  SHF.R.S32.HI R10, RZ, 0x5, R10 ;  /* 0x00000005ff0a7819 */ /* 0x000fe2000001140a */
[--C-:B------:R-:W-:Y:S02]  /*7850*/  HADD2.F32 R34, -RZ, R21.reuse.H0_H0 ;  /* 0x20000015ff227230 */ /* 0x100fe40000004100 */
[----:B------:R-:W-:Y:S02]  /*7860*/  HADD2.F32 R36, -RZ, R21.H1_H1 ;  /* 0x30000015ff247230 */ /* 0x000fe40000004100 */
[----:B------:R-:W-:Y:S02]  /*7870*/  HADD2.F32 R37, -RZ, R20.H1_H1 ;  /* 0x30000014ff257230 */ /* 0x000fe40000004100 */
[----:B------:R-:W-:Y:S01]  /*7880*/  HADD2.F32 R35, -RZ, R15.H1_H1 ;  /* 0x3000000fff237230 */ /* 0x000fe20000004100 */
[----:B--2---:R-:W-:-:S04]  /*7890*/  SHF.L.U32 R4, R6, 0x6, RZ ;  /* 0x0000000606047819 */ /* 0x004fc800000006ff */
[----:B------:R-:W-:-:S04]  /*78a0*/  LOP3.LUT R7, R4, 0x1c0, RZ, 0xc0, !PT ;  /* 0x000001c004077812 */ /* 0x000fc800078ec0ff */
[--C-:B------:R-:W-:Y:S02]  /*78b0*/  SHF.R.U32.HI R9, RZ, 0x3, R7.reuse ;  /* 0x00000003ff097819 */ /* 0x100fe40000011607 */
[----:B------:R-:W-:Y:S02]  /*78c0*/  LOP3.LUT R4, R7, 0x38, R16, 0xf8, !PT ;  /* 0x0000003807047812 */ /* 0x000fe400078ef810 */
[----:B------:R-:W-:Y:S02]  /*78d0*/  LOP3.LUT R8, R9, R24, R7, 0x1e, !PT ;  /* 0x0000001809087212 */ /* 0x000fe400078e1e07 */
[----:B------:R-:W-:-:S03]  /*78e0*/  LOP3.LUT R4, R4, R9, RZ, 0x3c, !PT ;  /* 0x0000000904047212 */ /* 0x000fc600078e3cff */
[C---:B------:R-:W-:Y:S02]  /*78f0*/  IMAD R9, R10.reuse, 0x200, R8 ;  /* 0x000002000a097824 */ /* 0x040fe400078e0208 */
[----:B------:R-:W-:-:S03]  /*7900*/  IMAD R5, R10, 0x200, R4 ;  /* 0x000002000a057824 */ /* 0x000fc600078e0204 */
[----:B------:R-:W-:Y:S01]  /*7910*/  LEA R44, R9, R2, 0x1 ;  /* 0x00000002092c7211 */ /* 0x000fe200078e08ff */
[----:B------:R-:W-:-:S04]  /*7920*/  IMAD R43, R5, 0x2, R2 ;  /* 0x00000002052b7824 */ /* 0x000fc800078e0202 */
[----:B------:R-:W1:Y:S04]  /*7930*/  LDS.128 R8, [R44+0xc400] ;  /* 0x00c400002c087984 */ /* 0x000e680000000c00 */
[----:B------:R-:W0:Y:S01]  /*7940*/  LDS.128 R4, [R43+0xc400] ;  /* 0x00c400002b047984 */ /* 0x000e220000000c00 */
[--C-:B-1----:R-:W-:Y:S02]  /*7950*/  HADD2.F32 R30, -RZ, R8.reuse.H0_H0 ;  /* 0x20000008ff1e7230 */ /* 0x102fe40000004100 */
[----:B------:R-:W-:Y:S02]  /*7960*/  HADD2.F32 R8, -RZ, R8.H1_H1 ;  /* 0x30000008ff087230 */ /* 0x000fe40000004100 */
[--C-:B0-----:R-:W-:Y:S02]  /*7970*/  HADD2.F32 R25, -RZ, R4.reuse.H0_H0 ;  /* 0x20000004ff197230 */ /* 0x101fe40000004100 */
[C---:B------:R-:W-:Y:S01]  /*7980*/  FMUL.FTZ R38, R30.reuse, R36 ;  /* 0x000000241e267220 */ /* 0x040fe20000410000 */
[----:B------:R-:W-:Y:S01]  /*7990*/  FMUL.FTZ R40, R30, R34 ;  /* 0x000000221e287220 */ /* 0x000fe20000410000 */
[----:B------:R-:W-:-:S02]  /*79a0*/  HADD2.F32 R4, -RZ, R4.H1_H1 ;  /* 0x30000004ff047230 */ /* 0x000fc40000004100 */
[C---:B------:R-:W-:Y:S01]  /*79b0*/  FMUL.FTZ R39, R8.reuse, R37 ;  /* 0x0000002508277220 */ /* 0x040fe20000410000 */
[----:B------:R-:W-:Y:S02]  /*79c0*/  HADD2.F32 R31, -RZ, R9.H0_H0 ;  /* 0x20000009ff1f7230 */ /* 0x000fe40000004100 */
[C---:B------:R-:W-:Y:S01]  /*79d0*/  FFMA.FTZ R38, R25.reuse, R34, -R38 ;  /* 0x0000002219267223 */ /* 0x040fe20000010826 */
[----:B------:R-:W-:Y:S02]  /*79e0*/  HADD2.F32 R30, -RZ, R20.H0_H0 ;  /* 0x20000014ff1e7230 */ /* 0x000fe40000004100 */
[----:B------:R-:W-:Y:S01]  /*79f0*/  FFMA.FTZ R40, R25, R36, R40 ;  /* 0x0000002419287223 */ /* 0x000fe20000010028 */
[----:B------:R-:W-:Y:S02]  /*7a00*/  HADD2.F32 R25, -RZ, R15.H0_H0 ;  /* 0x2000000fff197230 */ /* 0x000fe40000004100 */
[----:B------:R-:W-:Y:S01]  /*7a10*/  FMUL.FTZ R41, R8, R35 ;  /* 0x0000002308297220 */ /* 0x000fe20000410000 */
[----:B------:R-:W-:-:S02]  /*7a20*/  HADD2.F32 R26, -RZ, R5.H0_H0 ;  /* 0x20000005ff1a7230 */ /* 0x000fc40000004100 */
[C---:B------:R-:W-:Y:S01]  /*7a30*/  FFMA.FTZ R39, R4.reuse, R35, -R39 ;  /* 0x0000002304277223 */ /* 0x040fe20000010827 */
[C---:B------:R-:W-:Y:S01]  /*7a40*/  FMUL.FTZ R35, R31.reuse, R30 ;  /* 0x0000001e1f237220 */ /* 0x040fe20000410000 */
[----:B------:R-:W-:Y:S02]  /*7a50*/  HADD2.F32 R9, -RZ, R9.H1_H1 ;  /* 0x30000009ff097230 */ /* 0x000fe40000004100 */
[----:B------:R-:W-:Y:S01]  /*7a60*/  FMUL.FTZ R31, R31, R25 ;  /* 0x000000191f1f7220 */ /* 0x000fe20000410000 */
[--C-:B------:R-:W-:Y:S02]  /*7a70*/  HADD2.F32 R34, -RZ, R14.reuse.H1_H1 ;  /* 0x3000000eff227230 */ /* 0x100fe40000004100 */
[----:B------:R-:W-:Y:S01]  /*7a80*/  FFMA.FTZ R41, R4, R37, R41 ;  /* 0x0000002504297223 */ /* 0x000fe20000010029 */
[----:B------:R-:W-:Y:S02]  /*7a90*/  HADD2.F32 R4, -RZ, R14.H0_H0 ;  /* 0x2000000eff047230 */ /* 0x000fe40000004100 */
[----:B------:R-:W-:Y:S01]  /*7aa0*/  FFMA.FTZ R35, R26, R25, -R35 ;  /* 0x000000191a237223 */ /* 0x000fe20000010823 */
[----:B------:R-:W-:-:S02]  /*7ab0*/  HADD2.F32 R5, -RZ, R5.H1_H1 ;  /* 0x30000005ff057230 */ /* 0x000fc40000004100 */
[----:B------:R-:W-:Y:S01]  /*7ac0*/  FFMA.FTZ R26, R26, R30, R31 ;  /* 0x0000001e1a1a7223 */ /* 0x000fe2000001001f */
[--C-:B------:R-:W-:Y:S02]  /*7ad0*/  HADD2.F32 R32, -RZ, R10.reuse.H0_H0 ;  /* 0x2000000aff207230 */ /* 0x100fe40000004100 */
[C---:B------:R-:W-:Y:S01]  /*7ae0*/  FMUL.FTZ R30, R9.reuse, R34 ;  /* 0x00000022091e7220 */ /* 0x040fe20000410000 */
[--C-:B------:R-:W-:Y:S02]  /*7af0*/  HADD2.F32 R8, -RZ, R13.reuse.H0_H0 ;  /* 0x2000000dff087230 */ /* 0x100fe40000004100 */
[----:B------:R-:W-:Y:S01]  /*7b00*/  FMUL.FTZ R36, R9, R4 ;  /* 0x0000000409247220 */ /* 0x000fe20000410000 */
[----:B------:R-:W-:Y:S02]  /*7b10*/  HADD2.F32 R25, -RZ, R13.H1_H1 ;  /* 0x3000000dff197230 */ /* 0x000fe40000004100 */
[----:B------:R-:W-:Y:S02]  /*7b20*/  HADD2.F32 R10, -RZ, R10.H1_H1 ;  /* 0x3000000aff0a7230 */ /* 0x000fe40000004100 */
[----:B------:R-:W-:-:S02]  /*7b30*/  HADD2.F32 R31, -RZ, R12.H1_H1 ;  /* 0x3000000cff1f7230 */ /* 0x000fc40000004100 */
[C---:B------:R-:W-:Y:S01]  /*7b40*/  FFMA.FTZ R30, R5.reuse, R4, -R30 ;  /* 0x00000004051e7223 */ /* 0x040fe2000001081e */
[--C-:B------:R-:W-:Y:S02]  /*7b50*/  HADD2.F32 R27, -RZ, R6.reuse.H0_H0 ;  /* 0x20000006ff1b7230 */ /* 0x100fe40000004100 */
[C---:B------:R-:W-:Y:S01]  /*7b60*/  FMUL.FTZ R4, R32.reuse, R25 ;  /* 0x0000001920047220 */ /* 0x040fe20000410000 */
[----:B------:R-:W-:Y:S02]  /*7b70*/  HADD2.F32 R6, -RZ, R6.H1_H1 ;  /* 0x30000006ff067230 */ /* 0x000fe40000004100 */
[----:B------:R-:W-:Y:S01]  /*7b80*/  FMUL.FTZ R42, R32, R8 ;  /* 0x00000008202a7220 */ /* 0x000fe20000410000 */
[----:B------:R-:W-:Y:S02]  /*7b90*/  HADD2.F32 R9, -RZ, R12.H0_H0 ;  /* 0x2000000cff097230 */ /* 0x000fe40000004100 */
[----:B------:R-:W-:Y:S01]  /*7ba0*/  FFMA.FTZ R37, R5, R34, R36 ;  /* 0x0000002205257223 */ /* 0x000fe20000010024 */
[----:B------:R-:W-:Y:S01]  /*7bb0*/  FMUL.FTZ R5, R10, R31 ;  /* 0x0000001f0a057220 */ /* 0x000fe20000410000 */
[C---:B------:R-:W-:Y:S01]  /*7bc0*/  FFMA.FTZ R32, R27.reuse, R8, -R4 ;  /* 0x000000081b207223 */ /* 0x040fe20000010804 */
[----:B------:R-:W-:Y:S01]  /*7bd0*/  FFMA.FTZ R42, R27, R25, R42 ;  /* 0x000000191b2a7223 */ /* 0x000fe2000001002a */
[----:B------:R-:W-:-:S02]  /*7be0*/  HADD2.F32 R33, -RZ, R11.H0_H0 ;  /* 0x2000000bff217230 */ /* 0x000fc40000004100 */
[-C--:B------:R-:W-:Y:S01]  /*7bf0*/  FMUL.FTZ R27, R10, R9.reuse ;  /* 0x000000090a1b7220 */ /* 0x080fe20000410000 */
[----:B------:R-:W-:Y:S01]  /*7c00*/  FFMA.FTZ R25, R6, R9, -R5 ;  /* 0x0000000906197223 */ /* 0x000fe20000010805 */
[----:B------:R-:W-:Y:S02]  /*7c10*/  HADD2.F32 R11, -RZ, R11.H1_H1 ;  /* 0x3000000bff0b7230 */ /* 0x000fe40000004100 */
[--C-:B------:R-:W-:Y:S02]  /*7c20*/  HADD2.F32 R5, -RZ, R3.reuse.H0_H0 ;  /* 0x20000003ff057230 */ /* 0x100fe40000004100 */
[----:B------:R-:W-:Y:S02]  /*7c30*/  HADD2.F32 R10, -RZ, R3.H1_H1 ;  /* 0x30000003ff0a7230 */ /* 0x000fe40000004100 */
[--C-:B------:R-:W-:Y:S02]  /*7c40*/  HADD2.F32 R4, -RZ, R0.reuse.H1_H1 ;  /* 0x30000000ff047230 */ /* 0x100fe40000004100 */
[----:B------:R-:W-:-:S02]  /*7c50*/  HADD2.F32 R8, -RZ, R0.H0_H0 ;  /* 0x20000000ff087230 */ /* 0x000fc40000004100 */
[--C-:B------:R-:W-:Y:S02]  /*7c60*/  HADD2.F32 R28, -RZ, R7.reuse.H0_H0 ;  /* 0x20000007ff1c7230 */ /* 0x100fe40000004100 */
[----:B------:R-:W-:Y:S01]  /*7c70*/  FFMA.FTZ R27, R6, R31, R27 ;  /* 0x0000001f061b7223 */ /* 0x000fe2000001001b */
[----:B------:R-:W-:Y:S02]  /*7c80*/  HADD2.F32 R7, -RZ, R7.H1_H1 ;  /* 0x30000007ff077230 */ /* 0x000fe40000004100 */
[-C--:B------:R-:W-:Y:S01]  /*7c90*/  FMUL.FTZ R9, R33, R5.reuse ;  /* 0x0000000521097220 */ /* 0x080fe20000410000 */
[----:B------:R-:W-:Y:S01]  /*7ca0*/  FMUL.FTZ R34, R11, R10 ;  /* 0x0000000a0b227220 */ /* 0x000fe20000410000 */
[----:B------:R-:W-:Y:S01]  /*7cb0*/  FMUL.FTZ R6, R33, R4 ;  /* 0x0000000421067220 */ /* 0x000fe20000410000 */
[----:B------:R-:W-:Y:S01]  /*7cc0*/  FMUL.FTZ R31, R11, R8 ;  /* 0x000000080b1f7220 */ /* 0x000fe20000410000 */
        /* <DEDUP_REMOVED lines=12> */
[----:B------:R1:W-:Y:S04]  /*7d90*/  STS.128 [R43+0xc400], R4 ;  /* 0x00c400042b007388 */ /* 0x0003e80000000c00 */
[----:B------:R1:W-:Y:S02]  /*7da0*/  STS.128 [R44+0xc400], R8 ;  /* 0x00c400082c007388 */ /* 0x0003e40000000c00 */
.L_x_12633:
[----:B------:R-:W-:Y:S05]  /*7db0*/  BSYNC B1 ;  /* 0x0000000000017941 */ /* 0x000fea0003800000 */
.L_x_12632:
[----:B------:R-:W-:Y:S05]  /*7dc0*/  @P0 BRA `(.L_x_12624) ;  /* 0x0000000400600947 */ /* 0x000fea0003800000 */
[----:B-1----:R-:W2:Y:S01]  /*7dd0*/  LDL R8, [R1+0x7c] ;  /* 0x00007c0001087983 */ /* 0x002ea20000100800 */
[C---:B------:R-:W-:Y:S02]  /*7de0*/  VIADD R4, R18.reuse, 0x60 ;  /* 0x0000006012047836 */ /* 0x040fe40000000000 */
[----:B------:R-:W-:Y:S01]  /*7df0*/  VIADD R5, R18, 0x60 ;  /* 0x0000006012057836 */ /* 0x000fe20000000000 */
[----:B------:R-:W3:Y:S01]  /*7e00*/  LDL R43, [R1+0xa4] ;  /* 0x0000a400012b7983 */ /* 0x000ee20000100800 */
[----:B------:R-:W-:-:S03]  /*7e10*/  IMAD.SHL.U32 R4, R4, 0x40, RZ ;  /* 0x0000004004047824 */ /* 0x000fc600078e00ff */
[----:B------:R-:W-:Y:S02]  /*7e20*/  SHF.L.U32 R5, R5, 0x6, RZ ;  /* 0x0000000605057819 */ /* 0x000fe400000006ff */
[----:B------:R-:W-:Y:S02]  /*7e30*/  LOP3.LUT R4, R4, 0x1c0, RZ, 0xc0, !PT ;  /* 0x000001c004047812 */ /* 0x000fe400078ec0ff */
[----:B------:R-:W-:Y:S02]  /*7e40*/  LOP3.LUT R5, R5, 0x1c0, RZ, 0xc0, !PT ;  /* 0x000001c005057812 */ /* 0x000fe400078ec0ff */
[----:B------:R-:W-:-:S04]  /*7e50*/  SHF.R.U32.HI R4, RZ, 0x3, R4 ;  /* 0x00000003ff047819 */ /* 0x000fc80000011604 */
[----:B------:R-:W-:Y:S01]  /*7e60*/  LOP3.LUT R24, R4, R24, R5, 0x1e, !PT ;  /* 0x0000001804187212 */ /* 0x000fe200078e1e05 */
[--C-:B------:R-:W-:Y:S02]  /*7e70*/  HADD2.F32 R33, -RZ, R21.reuse.H0_H0 ;  /* 0x20000015ff217230 */ /* 0x100fe40000004100 */
[----:B------:R-:W-:Y:S02]  /*7e80*/  HADD2.F32 R35, -RZ, R21.H1_H1 ;  /* 0x30000015ff237230 */ /* 0x000fe40000004100 */
[--C-:B------:R-:W-:Y:S02]  /*7e90*/  HADD2.F32 R40, -RZ, R20.reuse.H1_H1 ;  /* 0x30000014ff287230 */ /* 0x100fe40000004100 */
[--C-:B------:R-:W-:Y:S02]  /*7ea0*/  HADD2.F32 R38, -RZ, R15.reuse.H1_H1 ;  /* 0x3000000fff267230 */ /* 0x100fe40000004100 */
[----:B------:R-:W-:Y:S02]  /*7eb0*/  HADD2.F32 R42, -RZ, R20.H0_H0 ;  /* 0x20000014ff2a7230 */ /* 0x000fe40000004100 */
[----:B------:R-:W-:-:S02]  /*7ec0*/  HADD2.F32 R20, -RZ, R15.H0_H0 ;  /* 0x2000000fff147230 */ /* 0x000fc40000004100 */
[----:B------:R-:W-:Y:S02]  /*7ed0*/  HADD2.F32 R39, -RZ, R14.H1_H1 ;  /* 0x3000000eff277230 */ /* 0x000fe40000004100 */
[--C-:B------:R-:W-:Y:S02]  /*7ee0*/  HADD2.F32 R37, -RZ, R13.reuse.H0_H0 ;  /* 0x2000000dff257230 */ /* 0x100fe40000004100 */
[----:B------:R-:W-:Y:S02]  /*7ef0*/  HADD2.F32 R41, -RZ, R13.H1_H1 ;  /* 0x3000000dff297230 */ /* 0x000fe40000004100 */
[----:B--2---:R-:W-:-:S04]  /*7f00*/  IMAD.IADD R9, R8, 0x1, R24 ;  /* 0x0000000108097824 */ /* 0x004fc800078e0218 */
[----:B------:R-:W-:Y:S01]  /*7f10*/  IMAD R24, R9, 0x2, R2 ;  /* 0x0000000209187824 */ /* 0x000fe200078e0202 */
[----:B---3--:R-:W0:Y:S04]  /*7f20*/  LDS.128 R4, [R43+0xc400] ;  /* 0x00c400002b047984 */ /* 0x008e280000000c00 */
[----:B------:R-:W1:Y:S01]  /*7f30*/  LDS.128 R8, [R24+0xc400] ;  /* 0x00c4000018087984 */ /* 0x000e620000000c00 */
[----:B0-----:R-:W-:Y:S02]  /*7f40*/  HADD2.F32 R25, -RZ, R4.H0_H0 ;  /* 0x20000004ff197230 */ /* 0x001fe40000004100 */
[--C-:B-1----:R-:W-:Y:S02]  /*7f50*/  HADD2.F32 R21, -RZ, R8.reuse.H0_H0 ;  /* 0x20000008ff157230 */ /* 0x102fe40000004100 */
[----:B------:R-:W-:-:S03]  /*7f60*/  HADD2.F32 R8, -RZ, R8.H1_H1 ;  /* 0x30000008ff087230 */ /* 0x000fc60000004100 */
[-C--:B------:R-:W-:Y:S01]  /*7f70*/  FMUL.FTZ R36, R33, R21.reuse ;  /* 0x0000001521247220 */ /* 0x080fe20000410000 */
[--C-:B------:R-:W-:Y:S02]  /*7f80*/  HADD2.F32 R30, -RZ, R9.reuse.H0_H0 ;  /* 0x20000009ff1e7230 */ /* 0x100fe40000004100 */
[C---:B------:R-:W-:Y:S01]  /*7f90*/  FMUL.FTZ R34, R35.reuse, R21 ;  /* 0x0000001523227220 */ /* 0x040fe20000410000 */
[----:B------:R-:W-:Y:S02]  /*7fa0*/  HADD2.F32 R4, -RZ, R4.H1_H1 ;  /* 0x30000004ff047230 */ /* 0x000fe40000004100 */
[----:B------:R-:W-:Y:S01]  /*7fb0*/  FFMA.FTZ R36, R35, R25, R36 ;  /* 0x0000001923247223 */ /* 0x000fe20000010024 */
[----:B------:R-:W-:Y:S02]  /*7fc0*/  HADD2.F32 R9, -RZ, R9.H1_H1 ;  /* 0x30000009ff097230 */ /* 0x000fe40000004100 */
[-C--:B------:R-:W-:Y:S01]  /*7fd0*/  FMUL.FTZ R21, R40, R8.reuse ;  /* 0x0000000828157220 */ /* 0x080fe20000410000 */
[----:B------:R-:W-:Y:S01]  /*7fe0*/  FMUL.FTZ R15, R38, R8 ;  /* 0x00000008260f7220 */ /* 0x000fe20000410000 */
[----:B------:R-:W-:-:S02]  /*7ff0*/  HADD2.F32 R35, -RZ, R14.H0_H0 ;  /* 0x2000000eff237230 */ /* 0x000fc40000004100 */
[----:B------:R-:W-:Y:S01]  /*8000*/  FFMA.FTZ R34, R33, R25, -R34 ;  /* 0x0000001921227223 */ /* 0x000fe20000010822 */
[--C-:B------:R-:W-:Y:S02]  /*8010*/  HADD2.F32 R26, -RZ, R5.reuse.H0_H0 ;  /* 0x20000005ff1a7230 */ /* 0x100fe40000004100 */
[-C--:B------:R-:W-:Y:S01]  /*8020*/  FMUL.FTZ R25, R42, R30.reuse ;  /* 0x0000001e2a197220 */ /* 0x080fe20000410000 */
[----:B------:R-:W-:Y:S01]  /*8030*/  FMUL.FTZ R33, R20, R30 ;  /* 0x0000001e14217220 */ /* 0x000fe20000410000 */
[----:B------:R-:W-:Y:S02]  /*8040*/  HADD2.F32 R5, -RZ, R5.H1_H1 ;  /* 0x30000005ff057230 */ /* 0x000fe40000004100 */
[-C--:B------:R-:W-:Y:S01]  /*8050*/  FFMA.FTZ R21, R38, R4.reuse, -R21 ;  /* 0x0000000426157223 */ /* 0x080fe20000010815 */
[--C-:B------:R-:W-:Y:S02]  /*8060*/  HADD2.F32 R31, -RZ, R10.reuse.H0_H0 ;  /* 0x2000000aff1f7230 */ /* 0x100fe40000004100 */
[----:B------:R-:W-:Y:S01]  /*8070*/  FFMA.FTZ R15, R40, R4, R15 ;  /* 0x00000004280f7223 */ /* 0x000fe2000001000f */
[----:B------:R-:W-:-:S02]  /*8080*/  HADD2.F32 R10, -RZ, R10.H1_H1 ;  /* 0x3000000aff0a7230 */ /* 0x000fc40000004100 */
[-C--:B------:R-:W-:Y:S01]  /*8090*/  FMUL.FTZ R4, R39, R9.reuse ;  /* 0x0000000927047220 */ /* 0x080fe20000410000 */
[C---:B------:R-:W-:Y:S01]  /*80a0*/  FMUL.FTZ R8, R35.reuse, R9 ;  /* 0x0000000923087220 */ /* 0x040fe20000410000 */
[----:B------:R-:W-:Y:S02]  /*80b0*/  HADD2.F32 R30, -RZ, R12.H1_H1 ;  /* 0x3000000cff1e7230 */ /* 0x000fe40000004100 */
[-C--:B------:R-:W-:Y:S01]  /*80c0*/  FFMA.FTZ R25, R20, R26.reuse, -R25 ;  /* 0x0000001a14197223 */ /* 0x080fe20000010819 */
[----:B------:R-:W-:Y:S01]  /*80d0*/  FFMA.FTZ R33, R42, R26, R33 ;  /* 0x0000001a2a217223 */ /* 0x000fe20000010021 */
[----:B------:R-:W-:Y:S02]  /*80e0*/  HADD2.F32 R27, -RZ, R6.H0_H0 ;  /* 0x20000006ff1b7230 */ /* 0x000fe40000004100 */
[-C--:B------:R-:W-:Y:S01]  /*80f0*/  FFMA.FTZ R14, R35, R5.reuse, -R4 ;  /* 0x00000005230e7223 */ /* 0x080fe20000010804 */
[----:B------:R-:W-:Y:S02]  /*8100*/  HADD2.F32 R26, -RZ, R12.H0_H0 ;  /* 0x2000000cff1a7230 */ /* 0x000fe40000004100 */
[----:B------:R-:W-:Y:S01]  /*8110*/  FFMA.FTZ R12, R39, R5, R8 ;  /* 0x00000005270c7223 */ /* 0x000fe20000010008 */
[----:B------:R-:W-:-:S02]  /*8120*/  HADD2.F32 R6, -RZ, R6.H1_H1 ;  /* 0x30000006ff067230 */ /* 0x000fc40000004100 */
[-C--:B------:R-:W-:Y:S01]  /*8130*/  FMUL.FTZ R5, R30, R10.reuse ;  /* 0x0000000a1e057220 */ /* 0x080fe20000410000 */
[-C--:B------:R-:W-:Y:S01]  /*8140*/  FMUL.FTZ R4, R41, R31.reuse ;  /* 0x0000001f29047220 */ /* 0x080fe20000410000 */
[C---:B------:R-:W-:Y:S01]  /*8150*/  FMUL.FTZ R20, R37.reuse, R31 ;  /* 0x0000001f25147220 */ /* 0x040fe20000410000 */
[C---:B------:R-:W-:Y:S01]  /*8160*/  FMUL.FTZ R9, R26.reuse, R10 ;  /* 0x0000000a1a097220 */ /* 0x040fe20000410000 */
[--C-:B------:R-:W-:Y:S02]  /*8170*/  HADD2.F32 R32, -RZ, R11.reuse.H0_H0 ;  /* 0x2000000bff207230 */ /* 0x100fe40000004100 */
[----:B------:R-:W-:Y:S01]  /*8180*/  FFMA.FTZ R10, R26, R6, -R5 ;  /* 0x000000061a0a7223 */ /* 0x000fe20000010805 */
[----:B------:R-:W-:Y:S02]  /*8190*/  HADD2.F32 R11, -RZ, R11.H1_H1 ;  /* 0x3000000bff0b7230 */ /* 0x000fe40000004100 */
[-C--:B------:R-:W-:Y:S01]  /*81a0*/  FFMA.FTZ R13, R37, R27.reuse, -R4 ;  /* 0x0000001b250d7223 */ /* 0x080fe20000010804 */
[----:B------:R-:W-:Y:S01]  /*81b0*/  FFMA.FTZ R20, R41, R27, R20 ;  /* 0x0000001b29147223 */ /* 0x000fe20000010014 */
[----:B------:R-:W-:-:S02]  /*81c0*/  HADD2.F32 R26, -RZ, R3.H0_H0 ;  /* 0x20000003ff1a7230 */ /* 0x000fc40000004100 */
[--C-:B------:R-:W-:Y:S02]  /*81d0*/  HADD2.F32 R8, -RZ, R0.reuse.H1_H1 ;  /* 0x30000000ff087230 */ /* 0x100fe40000004100 */
[----:B------:R-:W-:Y:S02]  /*81e0*/  HADD2.F32 R31, -RZ, R3.H1_H1 ;  /* 0x30000003ff1f7230 */ /* 0x000fe40000004100 */
[----:B------:R-:W-:Y:S02]  /*81f0*/  HADD2.F32 R27, -RZ, R0.H0_H0 ;  /* 0x20000000ff1b7230 */ /* 0x000fe40000004100 */
[----:B------:R-:W-:Y:S01]  /*8200*/  FFMA.FTZ R3, R30, R6, R9 ;  /* 0x000000061e037223 */ /* 0x000fe20000010009 */
[--C-:B------:R-:W-:Y:S02]  /*8210*/  HADD2.F32 R28, -RZ, R7.reuse.H0_H0 ;  /* 0x20000007ff1c7230 */ /* 0x100fe40000004100 */
[----:B------:R-:W-:Y:S01]  /*8220*/  FMUL.FTZ R5, R26, R32 ;  /* 0x000000201a057220 */ /* 0x000fe20000410000 */
[----:B------:R-:W-:-:S02]  /*8230*/  HADD2.F32 R7, -RZ, R7.H1_H1 ;  /* 0x30000007ff077230 */ /* 0x000fc40000004100 */
[C---:B------:R-:W-:Y:S01]  /*8240*/  FMUL.FTZ R9, R8.reuse, R32 ;  /* 0x0000002008097220 */ /* 0x040fe20000410000 */
        /* <DEDUP_REMOVED lines=14> */
[----:B------:R2:W-:Y:S04]  /*8330*/  STS.128 [R43+0xc400], R4 ;  /* 0x00c400042b007388 */ /* 0x0005e80000000c00 */
[----:B------:R2:W-:Y:S02]  /*8340*/  STS.128 [R24+0xc400], R8 ;  /* 0x00c4000818007388 */ /* 0x0005e40000000c00 */
.L_x_12624:
[----:B------:R-:W-:Y:S05]  /*8350*/  BSYNC B0 ;  /* 0x0000000000007941 */ /* 0x000fea0003800000 */
.L_x_12613:
[----:B------:R-:W-:Y:S01]  /*8360*/  @!PT LDS RZ, [RZ] ;  /* 0x00000000fffff984 */ /* 0x000fe20000000800 */
[----:B------:R-:W-:Y:S01]  /*8370*/  @!PT LDS RZ, [RZ] ;  /* 0x00000000fffff984 */ /* 0x000fe20000000800 */
[----:B------:R-:W-:Y:S01]  /*8380*/  @!PT LDS RZ, [RZ] ;  /* 0x00000000fffff984 */ /* 0x000fe20000000800 */
[----:B------:R-:W-:Y:S01]  /*8390*/  @!PT LDS RZ, [RZ] ;  /* 0x00000000fffff984 */ /* 0x000fe20000000800 */
[----:B------:R3:W-:Y:S06]  /*83a0*/  MEMBAR.ALL.CTA ;  /* 0x0000000000007992 */ /* 0x0007ec0000008000 */
[----:B---3--:R-:W3:Y:S01]  /*83b0*/  FENCE.VIEW.ASYNC.S ;  /* 0x00000000000073c6 */ /* 0x008ee20000000000 */
[----:B------:R-:W-:Y:S05]  /*83c0*/  WARPSYNC.ALL ;  /* 0x0000000000007948 */ /* 0x000fea0003800000 */
[----:B---3--:R-:W-:Y:S06]  /*83d0*/  BAR.SYNC.DEFER_BLOCKING 0xd, 0x180 ;  /* 0x0346000000007b1d */ /* 0x008fec0000010000 */
.L_x_12610:
[----:B------:R-:W-:-:S13]  /*83e0*/  ISETP.NE.AND P0, PT, R156, 0x3, PT ;  /* 0x000000039c00780c */ /* 0x000fda0003f05270 */
[----:B------:R-:W-:Y:S05]  /*83f0*/  @!P0 BRA `(.L_x_12634) ;  /* 0x0000000000048947 */ /* 0x000fea0003800000 */
[----:B------:R-:W-:Y:S01]  /*8400*/  BPT.TRAP 0x1 ;  /* 0x000000040000795c */ /* 0x000fe20000300000 */
.L_x_12634:
[----:B012---:R-:W2:Y:S01]  /*8410*/  LDL R3, [R1+0x18] ;  /* 0x0000180001037983 */ /* 0x007ea20000100800 */
[----:B------:R-:W-:Y:S01]  /*8420*/  IMAD R0, R152, 0x8, R2 ;  /* 0x0000000898007824 */ /* 0x000fe200078e0202 */
[----:B--2---:R-:W-:-:S04]  /*8430*/  SHF.L.U32 R5, R3, 0x1f, RZ ;  /* 0x0000001f03057819 */ /* 0x004fc800000006ff */
[----:B------:R0:W1:Y:S01]  /*8440*/  SYNCS.PHASECHK.TRANS64.TRYWAIT P1, [R0+URZ+0x30830], R5 ;  /* 0x03083005000075a7 */ /* 0x000062000802017f */
[----:B------:R-:W-:Y:S05]  /*8450*/  @!P0 BRA `(.L_x_12635) ;  /* 0x0000000000048947 */ /* 0x000fea0003800000 */
[----:B------:R-:W-:Y:S01]  /*8460*/  BPT.TRAP 0x1 ;  /* 0x000000040000795c */ /* 0x000fe20000300000 */
.L_x_12635:
[----:B------:R-:W-:Y:S01]  /*8470*/  IADD3 R3, R2, 0x12400, RZ ;  /* 0x0001240002037810 */ /* 0x000fe20007ffe0ff */
[----:B------:R-:W-:Y:S01]  /*8480*/  IMAD.MOV.U32 R7, RZ, RZ, 0x40000040 ;  /* 0x40000040ff077424 */ /* 0x000fe200078e00ff */
[----:B------:R-:W-:Y:S02]  /*8490*/  LOP3.LUT R6, R29, 0x10000, RZ, 0xfc, !PT ;  /* 0x000100001d067812 */ /* 0x000fe400078efcff */
[----:B------:R-:W-:-:S03]  /*84a0*/  SHF.R.U32.HI R3, RZ, 0x4, R3 ;  /* 0x00000004ff037819 */ /* 0x000fc60000011603 */
[----:B------:R2:W-:Y:S01]  /*84b0*/  STL.64 [R1+0x48], R6 ;  /* 0x0000480601007387 */ /* 0x0005e20000100a00 */
[----:B------:R-:W-:-:S04]  /*84c0*/  LOP3.LUT R3, R3, 0x3fff, RZ, 0xc0, !PT ;  /* 0x00003fff03037812 */ /* 0x000fc800078ec0ff */
[----:B------:R-:W-:-:S05]  /*84d0*/  LOP3.LUT R3, R3, 0x10000, RZ, 0xfc, !PT ;  /* 0x0001000003037812 */ /* 0x000fca00078efcff */
[----:B------:R2:W-:Y:S01]  /*84e0*/  STL [R1+0x78], R3 ;  /* 0x0000780301007387 */ /* 0x0005e20000100800 */
[----:B-1----:R-:W-:Y:S05]  /*84f0*/  @P1 BRA `(.L_x_12636) ;  /* 0x0000000000081947 */ /* 0x002fea0003800000 */
[----:B------:R-:W1:Y:S02]  /*8500*/  SYNCS.PHASECHK.TRANS64.TRYWAIT P1, [R0+URZ+0x30830], R5 ;  /* 0x03083005000075a7 */ /* 0x000e64000802017f */
[----:B-1----:R-:W-:Y:S05]  /*8510*/  @!P1 BRA `(.L_x_12637) ;  /* 0x0000011800289947 */ /* 0x002fea0003800000 */
.L_x_12636:
[----:B--2---:R-:W2:Y:S04]  /*8520*/  LDL R3, [R1+0x78] ;  /* 0x0000780001037983 */ /* 0x004ea80000100800 */
[----:B------:R-:W3:Y:S01]  /*8530*/  LDL.64 R8, [R1+0x48] ;  /* 0x0000480001087983 */ /* 0x000ee20000100a00 */
[----:B01----:R-:W-:Y:S01]  /*8540*/  IMAD.MOV.U32 R5, RZ, RZ, 0x40000040 ;  /* 0x40000040ff057424 */ /* 0x003fe200078e00ff */
[----:B------:R-:W-:Y:S05]  /*8550*/  WARPSYNC.ALL ;  /* 0x0000000000007948 */ /* 0x000fea0003800000 */
[----:B------:R-:W-:Y:S01]  /*8560*/  R2UR UR7, R5 ;  /* 0x00000000050772ca */ /* 0x000fe200000e0000 */
[----:B-----5:R-:W-:Y:S01]  /*8570*/  WARPGROUP.ARRIVE ;  /* 0x00000000000079c5 */ /* 0x020fe20000000000 */
[----:B------:R-:W-:Y:S01]  /*8580*/  IMAD.MOV.U32 R13, RZ, RZ, 0x40000040 ;  /* 0x40000040ff0d7424 */ /* 0x000fe200078e00ff */
[----:B------:R-:W-:Y:S01]  /*8590*/  MOV R7, 0x40000040 ;  /* 0x4000004000077802 */ /* 0x000fe20000000f00 */
[----:B------:R-:W-:Y:S01]  /*85a0*/  IMAD.MOV.U32 R11, RZ, RZ, 0x40000040 ;  /* 0x40000040ff0b7424 */ /* 0x000fe200078e00ff */
[----:B------:R-:W-:-:S02]  /*85b0*/  MOV R5, 0x40000040 ;  /* 0x4000004000057802 */ /* 0x000fc40000000f00 */
[----:B------:R-:W0:Y:S02]  /*85c0*/  S2R R131, SR_TID.X ;  /* 0x0000000000837919 */ /* 0x000e240000002100 */
[----:B0-----:R-:W-:Y:S01]  /*85d0*/  LOP3.LUT R131, R131, 0x7f, RZ, 0xc0, !PT ;  /* 0x0000007f83837812 */ /* 0x001fe200078ec0ff */
[----:B--2---:R-:W-:Y:S01]  /*85e0*/  IMAD R4, R152, 0x600, R3 ;  /* 0x0000060098047824 */ /* 0x004fe200078e0203 */
[----:B---3--:R-:W-:-:S03]  /*85f0*/  R2UR UR4, R8 ;  /* 0x00000000080472ca */ /* 0x008fc600000e0000 */
[----:B------:R-:W-:Y:S01]  /*8600*/  VIADD R6, R4, 0x2 ;  /* 0x0000000204067836 */ /* 0x000fe20000000000 */
[----:B------:R-:W-:Y:S01]  /*8610*/  R2UR UR5, R9 ;  /* 0x00000000090572ca */ /* 0x000fe200000e0000 */
[----:B------:R-:W-:Y:S01]  /*8620*/  VIADD R12, R8, 0x2 ;  /* 0x00000002080c7836 */ /* 0x000fe20000000000 */
[----:B------:R-:W-:Y:S01]  /*8630*/  R2UR UR6, R4 ;  /* 0x00000000040672ca */ /* 0x000fe200000e0000 */
[----:B------:R-:W-:-:S03]  /*8640*/  VIADD R10, R8, 0x4 ;  /* 0x00000004080a7836 */ /* 0x000fc60000000000 */
[----:B------:R-:W-:Y:S04]  /*8650*/  STL.64 [R1+0x60], R12 ;  /* 0x0000600c01007387 */ /* 0x000fe80000100a00 */
[----:B------:R-:W-:Y:S05]  /*8660*/  STL.64 [R1+0x58], R10 ;  /* 0x0000580a01007387 */ /* 0x000fea0000100a00 */
[----:B------:R-:W-:Y:S01]  /*8670*/  HGMMA.64x192x16.F32 R24, gdesc[UR4], RZ, !UPT, gsb0 ;  /* 0x02e00000041879f0 */ /* 0x000fe2000c0008ff */
[----:B------:R-:W-:Y:S01]  /*8680*/  R2UR UR6, R6 ;  /* 0x00000000060672ca */ /* 0x000fe200000e0000 */
[C---:B------:R-:W-:Y:S01]  /*8690*/  VIADD R6, R4.reuse, 0x4 ;  /* 0x0000000404067836 */ /* 0x040fe20000000000 */
[----:B------:R-:W-:Y:S01]  /*86a0*/  R2UR UR7, R7 ;  /* 0x00000000070772ca */ /* 0x000fe200000e0000 */
[----:B------:R-:W-:Y:S01]  /*86b0*/  VIADD R4, R4, 0x6 ;  /* 0x0000000604047836 */ /* 0x000fe20000000000 */
[----:B------:R-:W-:-:S02]  /*86c0*/  R2UR UR4, R12 ;  /* 0x000000000c0472ca */ /* 0x000fc400000e0000 */
[----:B------:R-:W-:Y:S02]  /*86d0*/  R2UR UR5, R13 ;  /* 0x000000000d0572ca */ /* 0x000fe400000e0000 */
[----:B------:R-:W-:Y:S01]  /*86e0*/  MOV R7, 0x40000040 ;  /* 0x4000004000077802 */ /* 0x000fe20000000f00 */
[----:B------:R-:W-:Y:S02]  /*86f0*/  WARPGROUP.DEPBAR.LE gsb0, 0x0 ;  /* 0x00008000000079c5 */ /* 0x000fe40000010000 */
[----:B------:R-:W-:-:S08]  /*8700*/  WARPGROUP.ARRIVE ;  /* 0x00000000000079c5 */ /* 0x000fd00000000000 */
[----:B------:R-:W-:Y:S01]  /*8710*/  HGMMA.64x192x16.F32 R24, gdesc[UR4], R24, gsb0 ;  /* 0x02e00000041879f0 */ /* 0x000fe20008000818 */
[----:B------:R-:W-:Y:S01]  /*8720*/  R2UR UR6, R6 ;  /* 0x00000000060672ca */ /* 0x000fe200000e0000 */
[----:B------:R-:W-:Y:S01]  /*8730*/  VIADD R6, R8, 0x6 ;  /* 0x0000000608067836 */ /* 0x000fe20000000000 */
[----:B------:R-:W-:Y:S01]  /*8740*/  R2UR UR7, R7 ;  /* 0x00000000070772ca */ /* 0x000fe200000e0000 */
[----:B------:R-:W-:Y:S01]  /*8750*/  IMAD.MOV.U32 R7, RZ, RZ, 0x40000040 ;  /* 0x40000040ff077424 */ /* 0x000fe200078e00ff */
[----:B------:R-:W-:Y:S02]  /*8760*/  R2UR UR4, R10 ;  /* 0x000000000a0472ca */ /* 0x000fe400000e0000 */
[----:B------:R-:W-:Y:S02]  /*8770*/  R2UR UR5, R11 ;  /* 0x000000000b0572ca */ /* 0x000fe400000e0000 */
[----:B------:R0:W-:Y:S01]  /*8780*/  STL.64 [R1+0x50], R6 ;  /* 0x0000500601007387 */ /* 0x0001e20000100a00 */
[----:B------:R-:W-:-:S02]  /*8790*/  WARPGROUP.DEPBAR.LE gsb0, 0x0 ;  /* 0x00008000000079c5 */ /* 0x000fc40000010000 */
[----:B------:R-:W-:-:S08]  /*87a0*/  WARPGROUP.ARRIVE ;  /* 0x00000000000079c5 */ /* 0x000fd00000000000 */
[----:B------:R-:W-:Y:S01]  /*87b0*/  HGMMA.64x192x16.F32 R24, gdesc[UR4], R24, gsb0 ;  /* 0x02e00000041879f0 */ /* 0x000fe20008000818 */
[----:B------:R-:W-:Y:S02]  /*87c0*/  R2UR UR6, R4 ;  /* 0x00000000040672ca */ /* 0x000fe400000e0000 */
[----:B------:R-:W-:Y:S01]  /*87d0*/  R2UR UR7, R5 ;  /* 0x00000000050772ca */ /* 0x000fe200000e0000 */
[----:B------:R-:W1:Y:S01]  /*87e0*/  S2R R4, SR_TID.X ;  /* 0x0000000000047919 */ /* 0x000e620000002100 */
[----:B------:R-:W-:Y:S02]  /*87f0*/  R2UR UR4, R6 ;  /* 0x00000000060472ca */ /* 0x000fe400000e0000 */
[----:B------:R-:W-:Y:S01]  /*8800*/  R2UR UR5, R7 ;  /* 0x00000000070572ca */ /* 0x000fe200000e0000 */
[----:B-1----:R-:W-:-:S05]  /*8810*/  VIADD R128, R4, 0xffffff80 ;  /* 0xffffff8004807836 */ /* 0x002fca0000000000 */
[----:B------:R-:W-:-:S04]  /*8820*/  SHF.R.S32.HI R125, RZ, 0x1f, R128 ;  /* 0x0000001fff7d7819 */ /* 0x000fc80000011480 */
[----:B------:R-:W-:-:S04]  /*8830*/  LEA.HI R125, R125, R128, RZ, 0x7 ;  /* 0x000000807d7d7211 */ /* 0x000fc800078f38ff */
[----:B------:R-:W-:-:S04]  /*8840*/  LOP3.LUT R125, R125, 0xffffff80, RZ, 0xc0, !PT ;  /* 0xffffff807d7d7812 */ /* 0x000fc800078ec0ff */
[----:B------:R-:W-:-:S04]  /*8850*/  IADD3 R125, R128, -R125, RZ ;  /* 0x8000007d807d7210 */ /* 0x000fc80007ffe0ff */
[----:B------:R-:W-:-:S04]  /*8860*/  SHF.R.S32.HI R4, RZ, 0x1f, R125 ;  /* 0x0000001fff047819 */ /* 0x000fc8000001147d */
[----:B------:R-:W-:-:S04]  /*8870*/  LEA.HI R4, R4, R125, RZ, 0x2 ;  /* 0x0000007d04047211 */ /* 0x000fc800078f10ff */
[----:B------:R-:W-:-:S05]  /*8880*/  LOP3.LUT R4, R4, 0x7ffffffc, RZ, 0xc0, !PT ;  /* 0x7ffffffc04047812 */ /* 0x000fca00078ec0ff */
[----:B------:R-:W-:-:S04]  /*8890*/  IMAD.IADD R4, R125, 0x1, -R4 ;  /* 0x000000017d047824 */ /* 0x000fc800078e0a04 */
[----:B------:R-:W-:-:S05]  /*88a0*/  IMAD.SHL.U32 R4, R4, 0x2, RZ ;  /* 0x0000000204047824 */ /* 0x000fca00078e00ff */
[----:B------:R-:W-:-:S05]  /*88b0*/  IADD3 R121, R121, 0xc0, -R4 ;  /* 0x000000c079797810 */ /* 0x000fca0007ffe804 */
        /* <DEDUP_REMOVED lines=8> */
[----:B------:R-:W-:Y:S01]  /*8940*/  HGMMA.64x192x16.F32 R24, gdesc[UR4], R24, gsb0 ;  /* 0x02e00000041879f0 */ /* 0x000fe20008000818 */
[----:B------:R-:W-:Y:S01]  /*8950*/  ULDC UR4, c[0x0][0x9d8] ;  /* 0x0002760000047ab9 */ /* 0x000fe20000000800 */
[----:B------:R-:W-:Y:S01]  /*8960*/  ULDC UR5, c[0x0][0x988] ;  /* 0x0002620000057ab9 */ /* 0x000fe20000000800 */
[----:B------:R-:W-:Y:S02]  /*8970*/  WARPGROUP.DEPBAR.LE gsb0, 0x0 ;  /* 0x00008000000079c5 */ /* 0x000fe40000010000 */
[----:B------:R-:W-:Y:S01]  /*8980*/  FMUL.FTZ R123, R24, UR4 ;  /* 0x00000004187b7c20 */ /* 0x000fe20008410000 */
[----:B------:R-:W-:Y:S01]  /*8990*/  FMUL.FTZ R3, R25, UR4 ;  /* 0x0000000419037c20 */ /* 0x000fe20008410000 */
[----:B------:R-:W-:Y:S01]  /*89a0*/  FMUL.FTZ R122, R28, UR4 ;  /* 0x000000041c7a7c20 */ /* 0x000fe20008410000 */
[----:B0-----:R-:W-:Y:S01]  /*89b0*/  FMUL.FTZ R6, R29, UR4 ;  /* 0x000000041d067c20 */ /* 0x001fe20008410000 */
        /* <DEDUP_REMOVED lines=31> */
[----:B------:R-:W-:Y:S01]  /*8bb0*/  FMNMX.FTZ R3, R123, R121, !PT ;  /* 0x000000797b037209 */ /* 0x000fe20007810000 */
[----:B------:R-:W-:Y:S01]  /*8bc0*/  FMUL.FTZ R46, R54, UR4 ;  /* 0x00000004362e7c20 */ /* 0x000fe20008410000 */
[----:B------:R-:W-:Y:S01]  /*8bd0*/  FMUL.FTZ R54, R89, UR4 ;  /* 0x0000000459367c20 */ /* 0x000fe20008410000 */
[----:B------:R-:W1:Y:S01]  /*8be0*/  MUFU.TANH R124, R124 ;  /* 0x0000007c007c7308 */ /* 0x000e620000002400 */
[----:B--2---:R-:W-:Y:S01]  /*8bf0*/  FSEL R122, R122, -INF , P5 ;  /* 0xff8000007a7a7808 */ /* 0x004fe20002800000 */
        /* <DEDUP_REMOVED lines=9> */
[----:B------:R-:W-:Y:S01]  /*8c90*/  FMUL.FTZ R56, R60, UR4 ;  /* 0x000000043c387c20 */ /* 0x000fe20008410000 */
[----:B------:R-:W-:Y:S01]  /*8ca0*/  FMUL.FTZ R60, R70, UR4 ;  /* 0x00000004463c7c20 */ /* 0x000fe20008410000 */
[----:B------:R-:W-:Y:S01]  /*8cb0*/  FMNMX.FTZ R3, R90, R3, !PT ;  /* 0x000000035a037209 */ /* 0x000fe20007810000 */
        /* <DEDUP_REMOVED lines=71> */
[----:B------:R-:W3:Y:S03]  /*9130*/  LDL R115, [R1+0x1c] ;  /* 0x00001c0001737983 */ /* 0x000ee60000100800 */
[----:B------:R-:W0:Y:S01]  /*9140*/  MUFU.TANH R31, R31 ;  /* 0x0000001f001f7308 */ /* 0x000e220000002400 */
[----:B-1----:R-:W-:Y:S01]  /*9150*/  FSEL R87, R21, -INF , P1 ;  /* 0xff80000015577808 */ /* 0x002fe20000800000 */
[----:B------:R-:W-:Y:S01]  /*9160*/  FMUL.FTZ R21, R104, UR4 ;  /* 0x0000000468157c20 */ /* 0x000fe20008410000 */
[----:B------:R-:W-:-:S02]  /*9170*/  FMUL.FTZ R104, R118, UR4 ;  /* 0x0000000476687c20 */ /* 0x000fc40008410000 */
        /* <DEDUP_REMOVED lines=13> */
[----:B------:R-:W2:Y:S01]  /*9250*/  MUFU.TANH R15, R15 ;  /* 0x0000000f000f7308 */ /* 0x000ea20000002400 */
[----:B0-----:R-:W-:Y:S02]  /*9260*/  FSEL R14, R14, -INF , P5 ;  /* 0xff8000000e0e7808 */ /* 0x001fe40002800000 */
[----:B------:R-:W-:-:S05]  /*9270*/  ISETP.GT.AND P5, PT, R4, 0x30, PT ;  /* 0x000000300400780c */ /* 0x000fca0003fa4270 */
[----:B------:R-:W0:Y:S01]  /*9280*/  MUFU.TANH R32, R32 ;  /* 0x0000002000207308 */ /* 0x000e220000002400 */
[----:B-1----:R-:W-:Y:S01]  /*9290*/  FSEL R80, R33, -INF , P4 ;  /* 0xff80000021507808 */ /* 0x002fe20002000000 */
[----:B------:R-:W-:Y:S01]  /*92a0*/  FMUL.FTZ R33, R100, UR4 ;  /* 0x0000000464217c20 */ /* 0x000fe20008410000 */
[----:B------:R-:W-:Y:S02]  /*92b0*/  FMUL.FTZ R100, R109, UR4 ;  /* 0x000000046d647c20 */ /* 0x000fe40008410000 */
[----:B------:R-:W-:-:S03]  /*92c0*/  FMNMX.FTZ R6, R80, R3, !PT ;  /* 0x0000000350067209 */ /* 0x000fc60007810000 */
[----:B------:R-:W1:Y:S01]  /*92d0*/  MUFU.TANH R24, R24 ;  /* 0x0000001800187308 */ /* 0x000e620000002400 */
[----:B--2---:R-:W-:Y:S02]  /*92e0*/  FSEL R15, R15, -INF , P1 ;  /* 0xff8000000f0f7808 */ /* 0x004fe40000800000 */
[----:B------:R-:W-:-:S05]  /*92f0*/  ISETP.GT.AND P1, PT, R4, 0x31, PT ;  /* 0x000000310400780c */ /* 0x000fca0003f24270 */
[----:B------:R-:W2:Y:S01]  /*9300*/  MUFU.TANH R37, R37 ;  /* 0x0000002500257308 */ /* 0x000ea20000002400 */
[----:B0-----:R-:W-:Y:S01]  /*9310*/  FSEL R81, R32, -INF , P5 ;  /* 0xff80000020517808 */ /* 0x001fe20002800000 */
[----:B------:R-:W-:Y:S01]  /*9320*/  FMUL.FTZ R32, R101, UR4 ;  /* 0x0000000465207c20 */ /* 0x000fe20008410000 */
[----:B------:R-:W-:Y:S02]  /*9330*/  FMUL.FTZ R101, R111, UR4 ;  /* 0x000000046f657c20 */ /* 0x000fe40008410000 */
        /* <DEDUP_REMOVED lines=56> */
[----:B------:R-:W-:Y:S01]  /*96c0*/  FMNMX.FTZ R6, R52, R3, !PT ;  /* 0x0000000334067209 */ /* 0x000fe20007810000 */
[----:B------:R-:W-:Y:S02]  /*96d0*/  FMUL.FTZ R3, R108, UR4 ;  /* 0x000000046c037c20 */ /* 0x000fe40008410000 */
        /* <DEDUP_REMOVED lines=40> */
[----:B--2---:R-:W-:Y:S01]  /*9960*/  FSEL R38, R127, -INF , P1 ;  /* 0xff8000007f267808 */ /* 0x004fe20000800000 */
[----:B------:R-:W-:-:S03]  /*9970*/  FMUL.FTZ R127, R107, UR4 ;  /* 0x000000046b7f7c20 */ /* 0x000fc60008410000 */
[----:B------:R-:W-:-:S03]  /*9980*/  FMNMX.FTZ R6, R38, R5, !PT ;  /* 0x0000000526067209 */ /* 0x000fc60007810000 */
[----:B------:R-:W2:Y:S01]  /*9990*/  MUFU.TANH R65, R65 ;  /* 0x0000004100417308 */ /* 0x000ea20000002400 */
[----:B0-----:R-:W-:Y:S01]  /*99a0*/  FSEL R28, R128, -INF , P5 ;  /* 0xff800000801c7808 */ /* 0x001fe20002800000 */
[----:B------:R-:W-:-:S06]  /*99b0*/  FMUL.FTZ R128, R110, UR4 ;  /* 0x000000046e807c20 */ /* 0x000fcc0008410000 */
        /* <DEDUP_REMOVED lines=29> */
[----:B------:R-:W-:Y:S02]  /*9b90*/  ISETP.GT.AND P4, PT, R4, 0x90, PT ;  /* 0x000000900400780c */ /* 0x000fe40003f84270 */
[----:B------:R-:W-:-:S03]  /*9ba0*/  FMNMX.FTZ R5, R28, R5, !PT ;  /* 0x000000051c057209 */ /* 0x000fc60007810000 */
[----:B------:R-:W1:Y:S01]  /*9bb0*/  MUFU.TANH R74, R74 ;  /* 0x0000004a004a7308 */ /* 0x000e620000002400 */
[----:B--2---:R-:W-:Y:S02]  /*9bc0*/  FSEL R71, R71, -INF , P5 ;  /* 0xff80000047477808 */ /* 0x004fe40002800000 */
[----:B------:R-:W-:-:S05]  /*9bd0*/  ISETP.GT.AND P5, PT, R4, 0x91, PT ;  /* 0x000000910400780c */ /* 0x000fca0003fa4270 */
[----:B------:R-:W2:Y:S01]  /*9be0*/  MUFU.TANH R29, R29 ;  /* 0x0000001d001d7308 */ /* 0x000ea20000002400 */
[----:B0-----:R-:W-:Y:S01]  /*9bf0*/  FSEL R30, R54, -INF , P1 ;  /* 0xff800000361e7808 */ /* 0x001fe20000800000 */
[----:B------:R-:W-:-:S06]  /*9c00*/  FMUL.FTZ R54, R113, UR4 ;  /* 0x0000000471367c20 */ /* 0x000fcc0008410000 */
[----:B------:R-:W0:Y:S01]  /*9c10*/  MUFU.TANH R75, R75 ;  /* 0x0000004b004b7308 */ /* 0x000e220000002400 */
[----:B-1----:R-:W-:Y:S02]  /*9c20*/  FSEL R74, R74, -INF , P1 ;  /* 0xff8000004a4a7808 */ /* 0x002fe40000800000 */
[----:B------:R-:W-:-:S05]  /*9c30*/  ISETP.GT.AND P1, PT, R4, 0x98, PT ;  /* 0x000000980400780c */ /* 0x000fca0003f24270 */
[----:B------:R-:W1:Y:S01]  /*9c40*/  MUFU.TANH R36, R36 ;  /* 0x0000002400247308 */ /* 0x000e620000002400 */
[----:B--2---:R-:W-:-:S07]  /*9c50*/  FSEL R29, R29, -INF , P2 ;  /* 0xff8000001d1d7808 */ /* 0x004fce0001000000 */
[----:B------:R-:W2:Y:S01]  /*9c60*/  MUFU.TANH R78, R78 ;  /* 0x0000004e004e7308 */ /* 0x000ea20000002400 */
[----:B0-----:R-:W-:Y:S02]  /*9c70*/  FSEL R75, R75, -INF , P2 ;  /* 0xff8000004b4b7808 */ /* 0x001fe40001000000 */
[----:B------:R-:W-:-:S05]  /*9c80*/  ISETP.GT.AND P2, PT, R4, 0x99, PT ;  /* 0x000000990400780c */ /* 0x000fca0003f44270 */
[----:B------:R-:W0:Y:S01]  /*9c90*/  MUFU.TANH R34, R34 ;  /* 0x0000002200227308 */ /* 0x000e220000002400 */
[----:B-1----:R-:W-:-:S07]  /*9ca0*/  FSEL R36, R36, -INF , P3 ;  /* 0xff80000024247808 */ /* 0x002fce0001800000 */
[----:B------:R-:W1:Y:S01]  /*9cb0*/  MUFU.TANH R79, R79 ;  /* 0x0000004f004f7308 */ /* 0x000e620000002400 */
[----:B--2---:R-:W-:Y:S02]  /*9cc0*/  FSEL R78, R78, -INF , P3 ;  /* 0xff8000004e4e7808 */ /* 0x004fe40001800000 */
[----:B------:R-:W-:-:S05]  /*9cd0*/  ISETP.GT.AND P3, PT, R4, 0xa0, PT ;  /* 0x000000a00400780c */ /* 0x000fca0003f64270 */
[----:B------:R-:W2:Y:S01]  /*9ce0*/  MUFU.TANH R35, R35 ;  /* 0x0000002300237308 */ /* 0x000ea20000002400 */
[----:B0-----:R-:W-:-:S07]  /*9cf0*/  FSEL R34, R34, -INF , P4 ;  /* 0xff80000022227808 */ /* 0x001fce0002000000 */
        /* <DEDUP_REMOVED lines=32> */
[----:B------:R-:W-:Y:S02]  /*9f00*/  ISETP.GT.AND P5, PT, R4, 0xb9, PT ;  /* 0x000000b90400780c */ /* 0x000fe40003fa4270 */
[----:B------:R-:W-:-:S03]  /*9f10*/  FMNMX.FTZ R4, R30, R5, !PT ;  /* 0x000000051e047209 */ /* 0x000fc60007810000 */
[----:B------:R-:W1:Y:S01]  /*9f20*/  MUFU.TANH R54, R54 ;  /* 0x0000003600367308 */ /* 0x000e620000002400 */
[----:B------:R-:W-:Y:S02]  /*9f30*/  FMNMX.FTZ R5, R29, R4, !PT ;  /* 0x000000041d057209 */ /* 0x000fe40007810000 */
[----:B--2---:R-:W-:Y:S02]  /*9f40*/  FSEL R100, R100, -INF , P1 ;  /* 0xff80000064647808 */ /* 0x004fe40000800000 */
[----:B------:R-:W-:-:S03]  /*9f50*/  FMNMX.FTZ R5, R36, R5, !PT ;  /* 0x0000000524057209 */ /* 0x000fc60007810000 */
[----:B------:R-:W2:Y:S01]  /*9f60*/  MUFU.TANH R7, R117 ;  /* 0x0000007500077308 */ /* 0x000ea20000002400 */
[----:B------:R-:W-:Y:S02]  /*9f70*/  FMNMX.FTZ R4, R34, R5, !PT ;  /* 0x0000000522047209 */ /* 0x000fe40007810000 */
[----:B0-----:R-:W-:Y:S02]  /*9f80*/  FSEL R97, R97, -INF , P2 ;  /* 0xff80000061617808 */ /* 0x001fe40001000000 */
[----:B------:R-:W-:-:S03]  /*9f90*/  FMNMX.FTZ R4, R35, R4, !PT ;  /* 0x0000000423047209 */ /* 0x000fc60007810000 */
[----:B------:R-:W0:Y:S01]  /*9fa0*/  MUFU.TANH R101, R101 ;  /* 0x0000006500657308 */ /* 0x000e220000002400 */
[----:B------:R-:W-:Y:S01]  /*9fb0*/  FMNMX.FTZ R5, R33, R4, !PT ;  /* 0x0000000421057209 */ /* 0x000fe20007810000 */
[----:B------:R-:W-:Y:S01]  /*9fc0*/  FMUL.FTZ R4, R116, UR4 ;  /* 0x0000000474047c20 */ /* 0x000fe20008410000 */
[----:B-1----:R-:W-:Y:S01]  /*9fd0*/  FSEL R54, R54, -INF , P3 ;  /* 0xff80000036367808 */ /* 0x002fe20001800000 */
[----:B------:R-:W4:Y:S01]  /*9fe0*/  LDL R116, [R1+0x80] ;  /* 0x0000800001747983 */ /* 0x000f220000100800 */
        /* <DEDUP_REMOVED lines=10> */
[----:B------:R-:W-:Y:S02]  /*a090*/  FMNMX.FTZ R5, R97, R6, !PT ;  /* 0x0000000661057209 */ /* 0x000fe40007810000 */
[----:B-1----:R-:W-:Y:S02]  /*a0a0*/  FSEL R4, R4, -INF , P4 ;  /* 0xff80000004047808 */ /* 0x002fe40002000000 */
[----:B------:R-:W-:-:S03]  /*a0b0*/  FMNMX.FTZ R5, R54, R5, !PT ;  /* 0x0000000536057209 */ /* 0x000fc60007810000 */
[----:B------:R-:W1:Y:S01]  /*a0c0*/  MUFU.TANH R104, R104 ;  /* 0x0000006800687308 */ /* 0x000e620000002400 */
[----:B------:R-:W-:Y:S02]  /*a0d0*/  FMNMX.FTZ R6, R4, R5, !PT ;  /* 0x0000000504067209 */ /* 0x000fe40007810000 */
[----:B--2---:R-:W-:Y:S02]  /*a0e0*/  FSEL R102, R102, -INF , P2 ;  /* 0xff80000066667808 */ /* 0x004fe40001000000 */
[----:B------:R-:W-:-:S03]  /*a0f0*/  FMNMX.FTZ R93, R7, R6, !PT ;  /* 0x00000006075d7209 */ /* 0x000fc60007810000 */
[----:B------:R-:W2:Y:S01]  /*a100*/  MUFU.TANH R105, R105 ;  /* 0x0000006900697308 */ /* 0x000ea20000002400 */
[----:B0-----:R-:W-:Y:S01]  /*a110*/  FSEL R103, R103, -INF , P3 ;  /* 0xff80000067677808 */ /* 0x001fe20001800000 */
[----:B------:R-:W0:Y:S01]  /*a120*/  SHFL.BFLY PT, R6, R93, 0x2, 0x1f ;  /* 0x0c401f005d067f89 */ /* 0x000e2200000e0000 */
[----:B-1----:R-:W-:Y:S02]  /*a130*/  FSEL R104, R104, -INF , P4 ;  /* 0xff80000068687808 */ /* 0x002fe40002000000 */
[----:B--2---:R-:W-:Y:S02]  /*a140*/  FSEL R105, R105, -INF , P5 ;  /* 0xff80000069697808 */ /* 0x004fe40002800000 */
[----:B0-----:R-:W-:Y:S01]  /*a150*/  FMNMX.FTZ R94, R93, R6, !PT ;  /* 0x000000065d5e7209 */ /* 0x001fe20007810000 */
[----:B------:R-:W-:-:S04]  /*a160*/  IMAD.U32 R6, RZ, RZ, UR5 ;  /* 0x00000005ff067e24 */ /* 0x000fc8000f8e00ff */
        /* <DEDUP_REMOVED lines=8> */
[--C-:B------:R-:W-:Y:S01]  /*a1f0*/  FFMA.FTZ R96, R90, R6, -R91.reuse ;  /* 0x000000065a607223 */ /* 0x100fe2000001085b */
[----:B------:R-:W-:Y:S01]  /*a200*/  FMNMX.FTZ R80, R124, R8, !PT ;  /* 0x000000087c507209 */ /* 0x000fe20007810000 */
        /* <DEDUP_REMOVED lines=19> */
[--C-:B------:R-:W-:Y:S01]  /*a340*/  FFMA.FTZ R36, R32, R6, -R91.reuse ;  /* 0x0000000620247223 */ /* 0x100fe2000001085b */
[----:B------:R-:W-:Y:S01]  /*a350*/  FMNMX.FTZ R77, R13, R76, !PT ;  /* 0x0000004c0d4d7209 */ /* 0x000fe20007810000 */
[-CC-:B------:R-:W-:Y:S01]  /*a360*/  FFMA.FTZ R76, R73, R6.reuse, -R91.reuse ;  /* 0x00000006494c7223 */ /* 0x180fe2000001085b */
[-CC-:B------:R-:W-:Y:S01]  /*a370*/  FFMA.FTZ R32, R100, R6.reuse, -R91.reuse ;  /* 0x0000000664207223 */ /* 0x180fe2000001085b */
[-CC-:B------:R-:W-:Y:S01]  /*a380*/  FFMA.FTZ R28, R28, R6.reuse, -R91.reuse ;  /* 0x000000061c1c7223 */ /* 0x180fe2000001085b */
[----:B------:R-:W-:Y:S01]  /*a390*/  FMNMX.FTZ R72, R14, R77, !PT ;  /* 0x0000004d0e487209 */ /* 0x000fe20007810000 */
[----:B------:R-:W-:Y:S01]  /*a3a0*/  FFMA.FTZ R77, R53, R6, -R91 ;  /* 0x00000006354d7223 */ /* 0x000fe2000001085b */
[----:B------:R-:W-:Y:S02]  /*a3b0*/  MUFU.EX2 R98, R98 ;  /* 0x0000006200627308 */ /* 0x000fe40000000800 */
[----:B------:R-:W-:-:S04]  /*a3c0*/  FMNMX.FTZ R73, R15, R72, !PT ;  /* 0x000000480f497209 */ /* 0x000fc80007810000 */
        /* <DEDUP_REMOVED lines=8> */
[----:B------:R-:W1:Y:S03]  /*a450*/  MUFU.EX2 R95, R95 ;  /* 0x0000005f005f7308 */ /* 0x000e660000000800 */
[----:B------:R-:W-:-:S04]  /*a460*/  FMNMX.FTZ R53, R43, R56, !PT ;  /* 0x000000382b357209 */ /* 0x000fc80007810000 */
[----:B------:R-:W-:Y:S01]  /*a470*/  FMNMX.FTZ R56, R46, R53, !PT ;  /* 0x000000352e387209 */ /* 0x000fe20007810000 */
[----:B------:R2:W-:Y:S03]  /*a480*/  MUFU.EX2 R72, R107 ;  /* 0x0000006b00487308 */ /* 0x0005e60000000800 */
[----:B------:R-:W-:Y:S01]  /*a490*/  FMNMX.FTZ R53, R47, R56, !PT ;  /* 0x000000382f357209 */ /* 0x000fe20007810000 */
[----:B------:R-:W-:-:S03]  /*a4a0*/  FFMA.FTZ R56, R49, R6, -R91 ;  /* 0x0000000631387223 */ /* 0x000fc6000001085b */
[----:B------:R-:W-:Y:S01]  /*a4b0*/  FMNMX.FTZ R106, R50, R53, !PT ;  /* 0x00000035326a7209 */ /* 0x000fe20007810000 */
[----:B------:R-:W-:Y:S01]  /*a4c0*/  FFMA.FTZ R53, R48, R6, -R91 ;  /* 0x0000000630357223 */ /* 0x000fe2000001085b */
[----:B------:R-:W3:Y:S02]  /*a4d0*/  MUFU.EX2 R93, R93 ;  /* 0x0000005d005d7308 */ /* 0x000ee40000000800 */
[----:B------:R-:W-:-:S04]  /*a4e0*/  FMNMX.FTZ R106, R51, R106, !PT ;  /* 0x0000006a336a7209 */ /* 0x000fc80007810000 */
[----:B------:R-:W-:Y:S02]  /*a4f0*/  FMNMX.FTZ R106, R55, R106, !PT ;  /* 0x0000006a376a7209 */ /* 0x000fe40007810000 */
[----:B------:R-:W3:Y:S02]  /*a500*/  MUFU.EX2 R94, R94 ;  /* 0x0000005e005e7308 */ /* 0x000ee40000000800 */
[----:B------:R-:W-:-:S04]  /*a510*/  FMNMX.FTZ R49, R59, R106, !PT ;  /* 0x0000006a3b317209 */ /* 0x000fc80007810000 */
[----:B------:R-:W-:Y:S01]  /*a520*/  FMNMX.FTZ R106, R58, R49, !PT ;  /* 0x000000313a6a7209 */ /* 0x000fe20007810000 */
[-CC-:B------:R-:W-:Y:S01]  /*a530*/  FFMA.FTZ R49, R44, R6.reuse, -R91.reuse ;  /* 0x000000062c317223 */ /* 0x180fe2000001085b */
[--C-:B------:R-:W-:Y:S01]  /*a540*/  FFMA.FTZ R44, R40, R6, -R91.reuse ;  /* 0x00000006282c7223 */ /* 0x100fe2000001085b */
[----:B------:R-:W3:Y:S01]  /*a550*/  MUFU.EX2 R90, R90 ;  /* 0x0000005a005a7308 */ /* 0x000ee20000000800 */
[----:B------:R-:W-:Y:S01]  /*a560*/  FMNMX.FTZ R45, R61, R106, !PT ;  /* 0x0000006a3d2d7209 */ /* 0x000fe20007810000 */
[----:B------:R-:W-:-:S03]  /*a570*/  FFMA.FTZ R106, R41, R6, -R91 ;  /* 0x00000006296a7223 */ /* 0x000fc6000001085b */
[----:B------:R-:W-:-:S03]  /*a580*/  FMNMX.FTZ R48, R60, R45, !PT ;  /* 0x0000002d3c307209 */ /* 0x000fc60007810000 */
[----:B------:R-:W3:Y:S01]  /*a590*/  MUFU.EX2 R92, R92 ;  /* 0x0000005c005c7308 */ /* 0x000ee20000000800 */
[----:B------:R-:W-:Y:S01]  /*a5a0*/  FMNMX.FTZ R45, R63, R48, !PT ;  /* 0x000000303f2d7209 */ /* 0x000fe20007810000 */
[----:B------:R-:W-:-:S03]  /*a5b0*/  FFMA.FTZ R48, R42, R6, -R91 ;  /* 0x000000062a307223 */ /* 0x000fc6000001085b */
        /* <DEDUP_REMOVED lines=8> */
[----:B------:R-:W-:Y:S01]  /*a640*/  FMNMX.FTZ R45, R69, R42, !PT ;  /* 0x0000002a452d7209 */ /* 0x000fe20007810000 */
[----:B------:R-:W-:-:S03]  /*a650*/  FFMA.FTZ R42, R39, R6, -R91 ;  /* 0x00000006272a7223 */ /* 0x000fc6000001085b */
[----:B------:R-:W-:-:S03]  /*a660*/  FMNMX.FTZ R41, R68, R45, !PT ;  /* 0x0000002d44297209 */ /* 0x000fc60007810000 */
[----:B------:R0:W-:Y:S01]  /*a670*/  MUFU.EX2 R45, R106 ;  /* 0x0000006a002d7308 */ /* 0x0001e20000000800 */
[----:B------:R-:W-:Y:S01]  /*a680*/  FMNMX.FTZ R40, R70, R41, !PT ;  /* 0x0000002946287209 */ /* 0x000fe20007810000 */
[----:B------:R-:W-:-:S03]  /*a690*/  FFMA.FTZ R41, R38, R6, -R91 ;  /* 0x0000000626297223 */ /* 0x000fc6000001085b */
[----:B--2---:R-:W-:Y:S01]  /*a6a0*/  FMNMX.FTZ R107, R71, R40, !PT ;  /* 0x00000028476b7209 */ /* 0x004fe20007810000 */
[-CC-:B------:R-:W-:Y:S02]  /*a6b0*/  FFMA.FTZ R40, R37, R6.reuse, -R91.reuse ;  /* 0x0000000625287223 */ /* 0x180fe4000001085b */
[----:B------:R-:W-:Y:S01]  /*a6c0*/  MUFU.EX2 R87, R87 ;  /* 0x0000005700577308 */ /* 0x000fe20000000800 */
[----:B------:R-:W-:Y:S01]  /*a6d0*/  FMNMX.FTZ R38, R74, R107, !PT ;  /* 0x0000006b4a267209 */ /* 0x000fe20007810000 */
[----:B------:R-:W-:-:S03]  /*a6e0*/  FFMA.FTZ R107, R30, R6, -R91 ;  /* 0x000000061e6b7223 */ /* 0x000fc6000001085b */
[----:B------:R-:W-:-:S03]  /*a6f0*/  FMNMX.FTZ R39, R75, R38, !PT ;  /* 0x000000264b277209 */ /* 0x000fc60007810000 */
[----:B------:R-:W-:Y:S01]  /*a700*/  MUFU.EX2 R84, R84 ;  /* 0x0000005400547308 */ /* 0x000fe20000000800 */
        /* <DEDUP_REMOVED lines=14> */
[----:B------:R-:W-:-:S03]  /*a7f0*/  FFMA.FTZ R30, R29, R6, -R91 ;  /* 0x000000061d1e7223 */ /* 0x000fc6000001085b */
[----:B------:R-:W-:Y:S01]  /*a800*/  FMNMX.FTZ R38, R102, R37, !PT ;  /* 0x0000002566267209 */ /* 0x000fe20007810000 */
[--C-:B------:R-:W-:Y:S02]  /*a810*/  FFMA.FTZ R37, R34, R6, -R91.reuse ;  /* 0x0000000622257223 */ /* 0x100fe4000001085b */
[----:B------:R-:W-:Y:S01]  /*a820*/  MUFU.EX2 R76, R76 ;  /* 0x0000004c004c7308 */ /* 0x000fe20000000800 */
[----:B------:R-:W-:Y:S01]  /*a830*/  FMNMX.FTZ R29, R103, R38, !PT ;  /* 0x00000026671d7209 */ /* 0x000fe20007810000 */
[-CC-:B------:R-:W-:Y:S01]  /*a840*/  FFMA.FTZ R38, R35, R6.reuse, -R91.reuse ;  /* 0x0000000623267223 */ /* 0x180fe2000001085b */
[-CC-:B------:R-:W-:Y:S01]  /*a850*/  FFMA.FTZ R35, R33, R6.reuse, -R91.reuse ;  /* 0x0000000621237223 */ /* 0x180fe2000001085b */
[-CC-:B------:R-:W-:Y:S01]  /*a860*/  FFMA.FTZ R33, R21, R6.reuse, -R91.reuse ;  /* 0x0000000615217223 */ /* 0x180fe2000001085b */
[----:B0-----:R-:W-:Y:S01]  /*a870*/  FMNMX.FTZ R106, R104, R29, !PT ;  /* 0x0000001d686a7209 */ /* 0x001fe20007810000 */
[-CC-:B------:R-:W-:Y:S01]  /*a880*/  FFMA.FTZ R21, R3, R6.reuse, -R91.reuse ;  /* 0x0000000603157223 */ /* 0x180fe2000001085b */
[----:B------:R-:W-:Y:S01]  /*a890*/  FFMA.FTZ R3, R54, R6, -R91 ;  /* 0x0000000636037223 */ /* 0x000fe2000001085b */
[----:B------:R0:W-:Y:S01]  /*a8a0*/  MUFU.EX2 R29, R108 ;  /* 0x0000006c001d7308 */ /* 0x0001e20000000800 */
[----:B------:R-:W-:-:S05]  /*a8b0*/  FMNMX.FTZ R106, R105, R106, !PT ;  /* 0x0000006a696a7209 */ /* 0x000fca0007810000 */
[----:B------:R-:W1:Y:S02]  /*a8c0*/  SHFL.BFLY PT, R34, R106, 0x2, 0x1f ;  /* 0x0c401f006a227f89 */ /* 0x000e6400000e0000 */
[----:B------:R-:W-:Y:S08]  /*a8d0*/  MUFU.EX2 R77, R77 ;  /* 0x0000004d004d7308 */ /* 0x000ff00000000800 */
[----:B------:R-:W-:Y:S08]  /*a8e0*/  MUFU.EX2 R73, R73 ;  /* 0x0000004900497308 */ /* 0x000ff00000000800 */
[----:B------:R-:W-:Y:S01]  /*a8f0*/  MUFU.EX2 R56, R56 ;  /* 0x0000003800387308 */ /* 0x000fe20000000800 */
[----:B-1----:R-:W-:Y:S01]  /*a900*/  FMNMX.FTZ R106, R106, R34, !PT ;  /* 0x000000226a6a7209 */ /* 0x002fe20007810000 */
[-CC-:B------:R-:W-:Y:S01]  /*a910*/  FFMA.FTZ R34, R20, R6.reuse, -R91.reuse ;  /* 0x0000000614227223 */ /* 0x180fe2000001085b */
[-CC-:B------:R-:W-:Y:S01]  /*a920*/  FFMA.FTZ R20, R97, R6.reuse, -R91.reuse ;  /* 0x0000000661147223 */ /* 0x180fe2000001085b */
[-CC-:B------:R-:W-:Y:S01]  /*a930*/  FFMA.FTZ R97, R4, R6.reuse, -R91.reuse ;  /* 0x0000000604617223 */ /* 0x180fe2000001085b */
[----:B------:R-:W-:Y:S01]  /*a940*/  FFMA.FTZ R4, R7, R6, -R91 ;  /* 0x0000000607047223 */ /* 0x000fe2000001085b */
[----:B--2---:R-:W1:Y:S02]  /*a950*/  SHFL.BFLY PT, R107, R106, 0x1, 0x1f ;  /* 0x0c201f006a6b7f89 */ /* 0x004e6400000e0000 */
[----:B------:R-:W-:Y:S08]  /*a960*/  MUFU.EX2 R57, R57 ;  /* 0x0000003900397308 */ /* 0x000ff00000000800 */
[----:B------:R2:W-:Y:S08]  /*a970*/  MUFU.EX2 R7, R97 ;  /* 0x0000006100077308 */ /* 0x0005f00000000800 */
[----:B------:R-:W-:Y:S01]  /*a980*/  MUFU.EX2 R52, R52 ;  /* 0x0000003400347308 */ /* 0x000fe20000000800 */
[----:B-1----:R-:W-:-:S07]  /*a990*/  FMNMX.FTZ R54, R106, R107, !PT ;  /* 0x0000006b6a367209 */ /* 0x002fce0007810000 */
[----:B------:R-:W-:Y:S01]  /*a9a0*/  MUFU.EX2 R53, R53 ;  /* 0x0000003500357308 */ /* 0x000fe20000000800 */
[C---:B------:R-:W-:Y:S01]  /*a9b0*/  FSETP.NEU.FTZ.AND P1, PT, R54.reuse, -INF , PT ;  /* 0xff8000003600780b */ /* 0x040fe20003f3d000 */
[----:B------:R-:W-:-:S06]  /*a9c0*/  FMUL.FTZ R113, R54, R6 ;  /* 0x0000000636717220 */ /* 0x000fcc0000410000 */
[----:B------:R-:W-:Y:S01]  /*a9d0*/  MUFU.EX2 R48, R48 ;  /* 0x0000003000307308 */ /* 0x000fe20000000800 */
[----:B------:R-:W-:Y:S02]  /*a9e0*/  FSEL R113, R113, RZ, P1 ;  /* 0x000000ff71717208 */ /* 0x000fe40000800000 */
[----:B------:R-:W-:-:S03]  /*a9f0*/  ISETP.NE.AND P1, PT, R131, RZ, PT ;  /* 0x000000ff8300720c */ /* 0x000fc60003f25270 */
[-C--:B------:R-:W-:Y:S01]  /*aa00*/  FFMA.FTZ R114, R14, R6.reuse, -R113 ;  /* 0x000000060e727223 */ /* 0x080fe20000010871 */
[----:B------:R-:W-:Y:S01]  /*aa10*/  FADD.FTZ R14, R98, R99 ;  /* 0x00000063620e7221 */ /* 0x000fe20000010000 */
[-CC-:B------:R-:W-:Y:S01]  /*aa20*/  FFMA.FTZ R100, R124, R6.reuse, -R113.reuse ;  /* 0x000000067c647223 */ /* 0x180fe20000010871 */
[-CC-:B------:R-:W-:Y:S01]  /*aa30*/  FFMA.FTZ R107, R8, R6.reuse, -R113.reuse ;  /* 0x00000006086b7223 */ /* 0x180fe20000010871 */
[-CC-:B------:R-:W-:Y:S01]  /*aa40*/  FFMA.FTZ R110, R11, R6.reuse, -R113.reuse ;  /* 0x000000060b6e7223 */ /* 0x180fe20000010871 */
[-CC-:B------:R-:W-:Y:S01]  /*aa50*/  FFMA.FTZ R11, R67, R6.reuse, -R113.reuse ;  /* 0x00000006430b7223 */ /* 0x180fe20000010871 */
[----:B------:R-:W-:Y:S01]  /*aa60*/  FADD.FTZ R67, R95, R14 ;  /* 0x0000000e5f437221 */ /* 0x000fe20000010000 */
[-CC-:B0-----:R-:W-:Y:S01]  /*aa70*/  FFMA.FTZ R108, R9, R6.reuse, -R113.reuse ;  /* 0x00000006096c7223 */ /* 0x181fe20000010871 */
[-CC-:B------:R-:W-:Y:S01]  /*aa80*/  FFMA.FTZ R112, R13, R6.reuse, -R113.reuse ;  /* 0x000000060d707223 */ /* 0x180fe20000010871 */
[-C--:B------:R-:W-:Y:S01]  /*aa90*/  FFMA.FTZ R13, R63, R6.reuse, -R113 ;  /* 0x000000063f0d7223 */ /* 0x080fe20000010871 */
[----:B------:R-:W-:Y:S01]  /*aaa0*/  MUFU.EX2 R100, R100 ;  /* 0x0000006400647308 */ /* 0x000fe20000000800 */
[----:B------:R-:W-:Y:S01]  /*aab0*/  FADD.FTZ R14, R96, R67 ;  /* 0x00000043600e7221 */ /* 0x000fe20000010000 */
[-CC-:B------:R-:W-:Y:S01]  /*aac0*/  FFMA.FTZ R109, R10, R6.reuse, -R113.reuse ;  /* 0x000000060a6d7223 */ /* 0x180fe20000010871 */
[-CC-:B------:R-:W-:Y:S01]  /*aad0*/  FFMA.FTZ R8, R62, R6.reuse, -R113.reuse ;  /* 0x000000063e087223 */ /* 0x180fe20000010871 */
[-CC-:B------:R-:W-:Y:S01]  /*aae0*/  FFMA.FTZ R111, R12, R6.reuse, -R113.reuse ;  /* 0x000000060c6f7223 */ /* 0x180fe20000010871 */
[-CC-:B------:R-:W-:Y:S01]  /*aaf0*/  FFMA.FTZ R106, R26, R6.reuse, -R113.reuse ;  /* 0x000000061a6a7223 */ /* 0x180fe20000010871 */
[-CC-:B------:R-:W-:Y:S01]  /*ab00*/  FFMA.FTZ R91, R15, R6.reuse, -R113.reuse ;  /* 0x000000060f5b7223 */ /* 0x180fe20000010871 */
[-CC-:B--2---:R-:W-:Y:S01]  /*ab10*/  FFMA.FTZ R97, R24, R6.reuse, -R113.reuse ;  /* 0x0000000618617223 */ /* 0x184fe20000010871 */
[----:B------:R-:W0:Y:S01]  /*ab20*/  MUFU.EX2 R107, R107 ;  /* 0x0000006b006b7308 */ /* 0x000e220000000800 */
[-CC-:B------:R-:W-:Y:S01]  /*ab30*/  FFMA.FTZ R25, R25, R6.reuse, -R113.reuse ;  /* 0x0000000619197223 */ /* 0x180fe20000010871 */
[-CC-:B------:R-:W-:Y:S01]  /*ab40*/  FFMA.FTZ R27, R27, R6.reuse, -R113.reuse ;  /* 0x000000061b1b7223 */ /* 0x180fe20000010871 */
[-CC-:B------:R-:W-:Y:S01]  /*ab50*/  FFMA.FTZ R43, R43, R6.reuse, -R113.reuse ;  /* 0x000000062b2b7223 */ /* 0x180fe20000010871 */
[-CC-:B------:R-:W-:Y:S01]  /*ab60*/  FFMA.FTZ R46, R46, R6.reuse, -R113.reuse ;  /* 0x000000062e2e7223 */ /* 0x180fe20000010871 */
[-CC-:B------:R-:W-:Y:S01]  /*ab70*/  FFMA.FTZ R47, R47, R6.reuse, -R113.reuse ;  /* 0x000000062f2f7223 */ /* 0x180fe20000010871 */
[----:B------:R-:W-:-:S02]  /*ab80*/  FFMA.FTZ R50, R50, R6, -R113 ;  /* 0x0000000632327223 */ /* 0x000fc40000010871 */
[----:B------:R3:W-:Y:S08]  /*ab90*/  MUFU.EX2 R62, R13 ;  /* 0x0000000d003e7308 */ /* 0x0007f00000000800 */
[----:B------:R-:W1:Y:S01]  /*aba0*/  MUFU.EX2 R108, R108 ;  /* 0x0000006c006c7308 */ /* 0x000e620000000800 */
[----:B---3--:R-:W-:-:S04]  /*abb0*/  FADD.FTZ R13, R93, R14 ;  /* 0x0000000e5d0d7221 */ /* 0x008fc80000010000 */
[----:B------:R-:W-:-:S03]  /*abc0*/  FADD.FTZ R13, R94, R13 ;  /* 0x0000000d5e0d7221 */ /* 0x000fc60000010000 */
[----:B------:R-:W2:Y:S01]  /*abd0*/  MUFU.EX2 R109, R109 ;  /* 0x0000006d006d7308 */ /* 0x000ea20000000800 */
[----:B------:R-:W-:-:S07]  /*abe0*/  FADD.FTZ R13, R90, R13 ;  /* 0x0000000d5a0d7221 */ /* 0x000fce0000010000 */
[----:B------:R-:W3:Y:S01]  /*abf0*/  MUFU.EX2 R110, R110 ;  /* 0x0000006e006e7308 */ /* 0x000ee20000000800 */
[----:B------:R-:W-:Y:S01]  /*ac00*/  FADD.FTZ R26, R92, R13 ;  /* 0x0000000d5c1a7221 */ /* 0x000fe20000010000 */
[----:B0-----:R-:W-:Y:S01]  /*ac10*/  FADD.FTZ R13, R100, R107 ;  /* 0x0000006b640d7221 */ /* 0x001fe20000010000 */
[----:B------:R-:W-:-:S05]  /*ac20*/  F2FP.F16.F32.PACK_AB R14, R92, R90 ;  /* 0x0000005a5c0e723e */ /* 0x000fca00000000ff */
[----:B------:R-:W0:Y:S01]  /*ac30*/  MUFU.EX2 R111, R111 ;  /* 0x0000006f006f7308 */ /* 0x000e220000000800 */
[----:B-1----:R-:W-:-:S07]  /*ac40*/  FADD.FTZ R92, R108, R13 ;  /* 0x0000000d6c5c7221 */ /* 0x002fce0000010000 */
[----:B------:R-:W1:Y:S01]  /*ac50*/  MUFU.EX2 R112, R112 ;  /* 0x0000007000707308 */ /* 0x000e620000000800 */
[----:B--2---:R-:W-:Y:S01]  /*ac60*/  FADD.FTZ R13, R109, R92 ;  /* 0x0000005c6d0d7221 */ /* 0x004fe20000010000 */
[----:B------:R-:W-:-:S06]  /*ac70*/  FFMA.FTZ R12, R64, R6, -R113 ;  /* 0x00000006400c7223 */ /* 0x000fcc0000010871 */
[----:B------:R-:W2:Y:S01]  /*ac80*/  MUFU.EX2 R114, R114 ;  /* 0x0000007200727308 */ /* 0x000ea20000000800 */
[----:B---3--:R-:W-:Y:S01]  /*ac90*/  FADD.FTZ R92, R110, R13 ;  /* 0x0000000d6e5c7221 */ /* 0x008fe20000010000 */
[----:B------:R-:W-:-:S06]  /*aca0*/  FFMA.FTZ R15, R68, R6, -R113 ;  /* 0x00000006440f7223 */ /* 0x000fcc0000010871 */
[----:B------:R3:W-:Y:S01]  /*acb0*/  MUFU.EX2 R68, R12 ;  /* 0x0000000c00447308 */ /* 0x0007e20000000800 */
[-CC-:B------:R-:W-:Y:S01]  /*acc0*/  FFMA.FTZ R10, R65, R6.reuse, -R113.reuse ;  /* 0x00000006410a7223 */ /* 0x180fe20000010871 */
[----:B------:R-:W-:-:S06]  /*acd0*/  FFMA.FTZ R9, R66, R6, -R113 ;  /* 0x0000000642097223 */ /* 0x000fcc0000010871 */
[----:B------:R-:W4:Y:S01]  /*ace0*/  MUFU.EX2 R91, R91 ;  /* 0x0000005b005b7308 */ /* 0x000f220000000800 */
[----:B---3--:R-:W-:Y:S01]  /*acf0*/  F2FP.F16.F32.PACK_AB R12, R94, R93 ;  /* 0x0000005d5e0c723e */ /* 0x008fe200000000ff */
[----:B0-----:R-:W-:Y:S01]  /*ad00*/  FADD.FTZ R93, R111, R92 ;  /* 0x0000005c6f5d7221 */ /* 0x001fe20000010000 */
[----:B------:R-:W-:-:S03]  /*ad10*/  FADD.FTZ R94, R88, R26 ;  /* 0x0000001a585e7221 */ /* 0x000fc60000010000 */
[----:B-1----:R-:W-:Y:S02]  /*ad20*/  FADD.FTZ R93, R112, R93 ;  /* 0x0000005d705d7221 */ /* 0x002fe40000010000 */
[----:B------:R-:W0:Y:S02]  /*ad30*/  MUFU.EX2 R97, R97 ;  /* 0x0000006100617308 */ /* 0x000e240000000800 */
[----:B--2---:R-:W-:Y:S01]  /*ad40*/  FADD.FTZ R26, R114, R93 ;  /* 0x0000005d721a7221 */ /* 0x004fe20000010000 */
[----:B------:R-:W-:-:S04]  /*ad50*/  FADD.FTZ R93, R89, R94 ;  /* 0x0000005e595d7221 */ /* 0x000fc80000010000 */
[----:B------:R-:W-:Y:S01]  /*ad60*/  FADD.FTZ R94, R86, R93 ;  /* 0x0000005d565e7221 */ /* 0x000fe20000010000 */
[----:B------:R1:W-:Y:S08]  /*ad70*/  MUFU.EX2 R67, R10 ;  /* 0x0000000a00437308 */ /* 0x0003f00000000800 */
[----:B------:R-:W2:Y:S01]  /*ad80*/  MUFU.EX2 R25, R25 ;  /* 0x0000001900197308 */ /* 0x000ea20000000800 */
[----:B-1----:R-:W-:Y:S01]  /*ad90*/  F2FP.F16.F32.PACK_AB R10, R96, R95 ;  /* 0x0000005f600a723e */ /* 0x002fe200000000ff */
[----:B------:R-:W-:Y:S01]  /*ada0*/  FADD.FTZ R95, R87, R94 ;  /* 0x0000005e575f7221 */ /* 0x000fe20000010000 */
[----:B------:R-:W3:Y:S03]  /*adb0*/  LDL R96, [R1+0x24] ;  /* 0x0000240001607983 */ /* 0x000ee60000100800 */
[----:B------:R-:W-:-:S02]  /*adc0*/  FADD.FTZ R94, R84, R95 ;  /* 0x0000005f545e7221 */ /* 0x000fc40000010000 */
[----:B------:R-:W1:Y:S02]  /*add0*/  MUFU.EX2 R106, R106 ;  /* 0x0000006a006a7308 */ /* 0x000e640000000800 */
[----:B------:R-:W-:-:S04]  /*ade0*/  FADD.FTZ R95, R85, R94 ;  /* 0x0000005e555f7221 */ /* 0x000fc80000010000 */
[----:B------:R-:W-:Y:S02]  /*adf0*/  FADD.FTZ R94, R80, R95 ;  /* 0x0000005f505e7221 */ /* 0x000fe40000010000 */
[----:B------:R4:W-:Y:S08]  /*ae00*/  MUFU.EX2 R66, R8 ;  /* 0x0000000800427308 */ /* 0x0009f00000000800 */
[----:B------:R-:W1:Y:S01]  /*ae10*/  MUFU.EX2 R27, R27 ;  /* 0x0000001b001b7308 */ /* 0x000e620000000800 */
[----:B----4-:R-:W-:Y:S01]  /*ae20*/  F2FP.F16.F32.PACK_AB R8, R99, R98 ;  /* 0x000000626308723e */ /* 0x010fe200000000ff */
[----:B------:R-:W-:Y:S01]  /*ae30*/  FADD.FTZ R99, R81, R94 ;  /* 0x0000005e51637221 */ /* 0x000fe20000010000 */
[----:B------:R-:W-:-:S05]  /*ae40*/  FADD.FTZ R26, R91, R26 ;  /* 0x0000001a5b1a7221 */ /* 0x000fca0000010000 */
[----:B------:R-:W4:Y:S01]  /*ae50*/  MUFU.EX2 R43, R43 ;  /* 0x0000002b002b7308 */ /* 0x000f220000000800 */
[----:B------:R-:W-:Y:S01]  /*ae60*/  FADD.FTZ R94, R76, R99 ;  /* 0x000000634c5e7221 */ /* 0x000fe20000010000 */
[----:B------:R-:W-:-:S06]  /*ae70*/  FFMA.FTZ R51, R51, R6, -R113 ;  /* 0x0000000633337223 */ /* 0x000fcc0000010871 */
[----:B------:R-:W4:Y:S01]  /*ae80*/  MUFU.EX2 R46, R46 ;  /* 0x0000002e002e7308 */ /* 0x000f220000000800 */
[----:B------:R-:W-:Y:S01]  /*ae90*/  FADD.FTZ R99, R77, R94 ;  /* 0x0000005e4d637221 */ /* 0x000fe20000010000 */
[----:B------:R-:W-:Y:S01]  /*aea0*/  @!P1 IADD3 R0, R0, 0x30840, RZ ;  /* 0x0003084000009810 */ /* 0x000fe20007ffe0ff */
[----:B------:R-:W3:Y:S01]  /*aeb0*/  LDL R94, [R1+0x20] ;  /* 0x00002000015e7983 */ /* 0x000ee20000100800 */
[----:B0-----:R-:W-:-:S04]  /*aec0*/  FADD.FTZ R26, R97, R26 ;  /* 0x0000001a611a7221 */ /* 0x001fc80000010000 */
[----:B------:R-:W0:Y:S01]  /*aed0*/  MUFU.EX2 R47, R47 ;  /* 0x0000002f002f7308 */ /* 0x000e220000000800 */
[----:B--2---:R-:W-:Y:S01]  /*aee0*/  FADD.FTZ R93, R25, R26 ;  /* 0x0000001a195d7221 */ /* 0x004fe20000010000 */
[----:B------:R-:W-:-:S06]  /*aef0*/  FFMA.FTZ R55, R55, R6, -R113 ;  /* 0x0000000637377223 */ /* 0x000fcc0000010871 */
[----:B------:R-:W2:Y:S01]  /*af00*/  MUFU.EX2 R50, R50 ;  /* 0x0000003200327308 */ /* 0x000ea20000000800 */
[----:B-1----:R-:W-:Y:S01]  /*af10*/  FADD.FTZ R26, R106, R93 ;  /* 0x0000005d6a1a7221 */ /* 0x002fe20000010000 */
[-CC-:B------:R-:W-:Y:S01]  /*af20*/  FFMA.FTZ R59, R59, R6.reuse, -R113.reuse ;  /* 0x000000063b3b7223 */ /* 0x180fe20000010871 */
[-CC-:B------:R-:W-:Y:S01]  /*af30*/  FFMA.FTZ R24, R74, R6.reuse, -R113.reuse ;  /* 0x000000064a187223 */ /* 0x180fe20000010871 */
[----:B------:R-:W-:Y:S01]  /*af40*/  FFMA.FTZ R60, R60, R6, -R113 ;  /* 0x000000063c3c7223 */ /* 0x000fe20000010871 */
[----:B------:R-:W-:Y:S01]  /*af50*/  FADD.FTZ R26, R27, R26 ;  /* 0x0000001a1b1a7221 */ /* 0x000fe20000010000 */
[----:B------:R-:W-:Y:S01]  /*af60*/  @!P1 PRMT R0, RZ, 0x654, R0 ;  /* 0x00000654ff009816 */ /* 0x000fe20000000000 */
[----:B------:R-:W3:Y:S01]  /*af70*/  LDL R98, [R1+0x88] ;  /* 0x0000880001627983 */ /* 0x000ee20000100800 */
[----:B------:R-:W1:Y:S01]  /*af80*/  MUFU.EX2 R51, R51 ;  /* 0x0000003300337308 */ /* 0x000e620000000800 */
[----:B----4-:R-:W-:Y:S01]  /*af90*/  FADD.FTZ R95, R43, R26 ;  /* 0x0000001a2b5f7221 */ /* 0x010fe20000010000 */
[----:B------:R4:W-:Y:S03]  /*afa0*/  @!P1 SYNCS.ARRIVE.TRANS64.RED.A1T0 RZ, [R0+URZ], RZ ;  /* 0x000000ff00ff99a7 */ /* 0x0009e6000810043f */
[----:B------:R-:W-:-:S03]  /*afb0*/  FADD.FTZ R26, R46, R95 ;  /* 0x0000005f2e1a7221 */ /* 0x000fc60000010000 */
[----:B------:R-:W1:Y:S01]  /*afc0*/  MUFU.EX2 R55, R55 ;  /* 0x0000003700377308 */ /* 0x000e620000000800 */
[-CC-:B----4-:R-:W-:Y:S01]  /*afd0*/  FFMA.FTZ R0, R58, R6.reuse, -R113.reuse ;  /* 0x000000063a007223 */ /* 0x190fe20000010871 */
[----:B0-----:R-:W-:Y:S01]  /*afe0*/  FADD.FTZ R95, R47, R26 ;  /* 0x0000001a2f5f7221 */ /* 0x001fe20000010000 */
[----:B------:R-:W-:-:S05]  /*aff0*/  FFMA.FTZ R58, R61, R6, -R113 ;  /* 0x000000063d3a7223 */ /* 0x000fca0000010871 */
[----:B------:R-:W0:Y:S01]  /*b000*/  MUFU.EX2 R59, R59 ;  /* 0x0000003b003b7308 */ /* 0x000e220000000800 */
[----:B------:R-:W-:-:S07]  /*b010*/  FADD.FTZ R26, R72, R99 ;  /* 0x00000063481a7221 */ /* 0x000fce0000010000 */
[----:B------:R4:W-:Y:S08]  /*b020*/  MUFU.EX2 R90, R9 ;  /* 0x00000009005a7308 */ /* 0x0009f00000000800 */
[----:B------:R2:W-:Y:S01]  /*b030*/  MUFU.EX2 R74, R11 ;  /* 0x0000000b004a7308 */ /* 0x0005e20000000800 */
[----:B----4-:R-:W-:-:S07]  /*b040*/  F2FP.F16.F32.PACK_AB R9, R107, R100 ;  /* 0x000000646b09723e */ /* 0x010fce00000000ff */
[----:B------:R-:W4:Y:S01]  /*b050*/  MUFU.EX2 R0, R0 ;  /* 0x0000000000007308 */ /* 0x000f220000000800 */
[----:B--2---:R-:W-:-:S07]  /*b060*/  F2FP.F16.F32.PACK_AB R11, R109, R108 ;  /* 0x0000006c6d0b723e */ /* 0x004fce00000000ff */
[----:B------:R2:W-:Y:S01]  /*b070*/  MUFU.EX2 R93, R24 ;  /* 0x00000018005d7308 */ /* 0x0005e20000000800 */
[----:B------:R0:W-:Y:S07]  /*b080*/  STSM.16.M88.4 [R115+0x1e800], R8 ;  /* 0x01e8000873007844 */ /* 0x0001ee0000000200 */
[----:B------:R-:W-:Y:S01]  /*b090*/  MUFU.EX2 R49, R49 ;  /* 0x0000003100317308 */ /* 0x000fe20000000800 */
[----:B--2---:R-:W-:-:S04]  /*b0a0*/  FADD.FTZ R24, R50, R95 ;  /* 0x0000005f32187221 */ /* 0x004fc80000010000 */
[----:B-1----:R-:W-:-:S03]  /*b0b0*/  FADD.FTZ R24, R51, R24 ;  /* 0x0000001833187221 */ /* 0x002fc60000010000 */
[----:B------:R-:W1:Y:S01]  /*b0c0*/  MUFU.EX2 R58, R58 ;  /* 0x0000003a003a7308 */ /* 0x000e620000000800 */
[----:B0-----:R-:W-:Y:S01]  /*b0d0*/  F2FP.F16.F32.PACK_AB R10, R87, R86 ;  /* 0x00000056570a723e */ /* 0x001fe200000000ff */
[----:B------:R-:W-:Y:S01]  /*b0e0*/  FADD.FTZ R87, R73, R26 ;  /* 0x0000001a49577221 */ /* 0x000fe20000010000 */
[----:B------:R-:W-:Y:S01]  /*b0f0*/  F2FP.F16.F32.PACK_AB R13, R111, R110 ;  /* 0x0000006e6f0d723e */ /* 0x000fe200000000ff */
[----:B------:R-:W-:-:S04]  /*b100*/  FADD.FTZ R24, R55, R24 ;  /* 0x0000001837187221 */ /* 0x000fc80000010000 */
[----:B------:R-:W0:Y:S01]  /*b110*/  MUFU.EX2 R60, R60 ;  /* 0x0000003c003c7308 */ /* 0x000e220000000800 */
[----:B------:R-:W-:Y:S01]  /*b120*/  FADD.FTZ R26, R56, R87 ;  /* 0x00000057381a7221 */ /* 0x000fe20000010000 */
[----:B------:R-:W-:-:S06]  /*b130*/  FADD.FTZ R9, R59, R24 ;  /* 0x000000183b097221 */ /* 0x000fcc0000010000 */
[----:B------:R2:W-:Y:S01]  /*b140*/  MUFU.EX2 R92, R15 ;  /* 0x0000000f005c7308 */ /* 0x0005e20000000800 */
[----:B----4-:R-:W-:-:S07]  /*b150*/  FADD.FTZ R11, R0, R9 ;  /* 0x00000009000b7221 */ /* 0x010fce0000010000 */
[----:B------:R-:W4:Y:S01]  /*b160*/  MUFU.EX2 R44, R44 ;  /* 0x0000002c002c7308 */ /* 0x000f220000000800 */
[----:B--2---:R-:W-:-:S05]  /*b170*/  F2FP.F16.F32.PACK_AB R15, R114, R112 ;  /* 0x00000070720f723e */ /* 0x004fca00000000ff */
[----:B------:R2:W-:Y:S02]  /*b180*/  STSM.16.M88.4 [R116], R12 ;  /* 0x0000000c74007844 */ /* 0x0005e40000000200 */
[----:B------:R-:W4:Y:S08]  /*b190*/  MUFU.EX2 R41, R41 ;  /* 0x0000002900297308 */ /* 0x000f300000000800 */
[----:B------:R-:W4:Y:S01]  /*b1a0*/  MUFU.EX2 R42, R42 ;  /* 0x0000002a002a7308 */ /* 0x000f220000000800 */
[----:B--2---:R-:W-:Y:S01]  /*b1b0*/  FADD.FTZ R13, R57, R26 ;  /* 0x0000001a390d7221 */ /* 0x004fe20000010000 */
[----:B------:R-:W-:Y:S01]  /*b1c0*/  F2FP.F16.F32.PACK_AB R26, R73, R72 ;  /* 0x00000048491a723e */ /* 0x000fe200000000ff */
[----:B-1----:R-:W-:-:S05]  /*b1d0*/  FADD.FTZ R15, R58, R11 ;  /* 0x0000000b3a0f7221 */ /* 0x002fca0000010000 */
[----:B------:R-:W1:Y:S01]  /*b1e0*/  MUFU.EX2 R39, R39 ;  /* 0x0000002700277308 */ /* 0x000e620000000800 */
[----:B------:R-:W-:Y:S01]  /*b1f0*/  FADD.FTZ R72, R52, R13 ;  /* 0x0000000d34487221 */ /* 0x000fe20000010000 */
[----:B------:R-:W-:Y:S01]  /*b200*/  F2FP.F16.F32.PACK_AB R11, R106, R25 ;  /* 0x000000196a0b723e */ /* 0x000fe200000000ff */
[----:B0-----:R-:W-:Y:S02]  /*b210*/  FADD.FTZ R25, R60, R15 ;  /* 0x0000000f3c197221 */ /* 0x001fe40000010000 */
[----:B------:R-:W-:Y:S01]  /*b220*/  FADD.FTZ R73, R53, R72 ;  /* 0x0000004835497221 */ /* 0x000fe20000010000 */
[----:B------:R-:W-:Y:S01]  /*b230*/  F2FP.F16.F32.PACK_AB R13, R43, R27 ;  /* 0x0000001b2b0d723e */ /* 0x000fe200000000ff */
[----:B------:R-:W-:Y:S01]  /*b240*/  FADD.FTZ R43, R62, R25 ;  /* 0x000000193e2b7221 */ /* 0x000fe20000010000 */
[----:B------:R-:W-:Y:S01]  /*b250*/  MUFU.EX2 R40, R40 ;  /* 0x0000002800287308 */ /* 0x000fe20000000800 */
[----:B------:R-:W-:Y:S01]  /*b260*/  FADD.FTZ R72, R48, R73 ;  /* 0x0000004930487221 */ /* 0x000fe20000010000 */
[----:B------:R-:W-:Y:S01]  /*b270*/  FFMA.FTZ R69, R69, R6, -R113 ;  /* 0x0000000645457223 */ /* 0x000fe20000010871 */
[----:B------:R-:W-:-:S02]  /*b280*/  F2FP.F16.F32.PACK_AB R15, R47, R46 ;  /* 0x0000002e2f0f723e */ /* 0x000fc400000000ff */
[----:B------:R-:W-:Y:S01]  /*b290*/  FADD.FTZ R47, R49, R72 ;  /* 0x00000048312f7221 */ /* 0x000fe20000010000 */
[----:B------:R-:W-:Y:S01]  /*b2a0*/  FADD.FTZ R46, R66, R43 ;  /* 0x0000002b422e7221 */ /* 0x000fe20000010000 */
[----:B------:R-:W-:Y:S01]  /*b2b0*/  F2FP.F16.F32.PACK_AB R25, R51, R50 ;  /* 0x000000323319723e */ /* 0x000fe200000000ff */
[----:B------:R-:W0:Y:S01]  /*b2c0*/  MUFU.EX2 R69, R69 ;  /* 0x0000004500457308 */ /* 0x000e220000000800 */
[----:B----4-:R-:W-:Y:S01]  /*b2d0*/  FADD.FTZ R50, R44, R47 ;  /* 0x0000002f2c327221 */ /* 0x010fe20000010000 */
[----:B------:R-:W-:Y:S01]  /*b2e0*/  FADD.FTZ R43, R67, R46 ;  /* 0x0000002e432b7221 */ /* 0x000fe20000010000 */
[----:B------:R-:W-:Y:S02]  /*b2f0*/  FFMA.FTZ R70, R70, R6, -R113 ;  /* 0x0000000646467223 */ /* 0x000fe40000010871 */
[----:B------:R-:W-:Y:S01]  /*b300*/  FADD.FTZ R50, R45, R50 ;  /* 0x000000322d327221 */ /* 0x000fe20000010000 */
[----:B------:R-:W-:Y:S01]  /*b310*/  F2FP.F16.F32.PACK_AB R8, R89, R88 ;  /* 0x000000585908723e */ /* 0x000fe200000000ff */
[----:B------:R-:W-:Y:S01]  /*b320*/  FADD.FTZ R43, R68, R43 ;  /* 0x0000002b442b7221 */ /* 0x000fe20000010000 */
[----:B------:R-:W-:Y:S01]  /*b330*/  F2FP.F16.F32.PACK_AB R9, R97, R91 ;  /* 0x0000005b6109723e */ /* 0x000fe200000000ff */
[----:B------:R-:W2:Y:S01]  /*b340*/  MUFU.EX2 R28, R28 ;  /* 0x0000001c001c7308 */ /* 0x000ea20000000800 */
[----:B------:R-:W-:Y:S01]  /*b350*/  FFMA.FTZ R71, R71, R6, -R113 ;  /* 0x0000000647477223 */ /* 0x000fe20000010871 */
[----:B------:R-:W-:Y:S01]  /*b360*/  F2FP.F16.F32.PACK_AB R12, R85, R84 ;  /* 0x00000054550c723e */ /* 0x000fe200000000ff */
[----:B------:R-:W-:Y:S01]  /*b370*/  FADD.FTZ R47, R41, R50 ;  /* 0x00000032292f7221 */ /* 0x000fe20000010000 */
[----:B------:R-:W-:Y:S01]  /*b380*/  F2FP.F16.F32.PACK_AB R14, R81, R80 ;  /* 0x00000050510e723e */ /* 0x000fe200000000ff */
[----:B------:R-:W-:-:S03]  /*b390*/  FADD.FTZ R43, R90, R43 ;  /* 0x0000002b5a2b7221 */ /* 0x000fc60000010000 */
[----:B------:R-:W4:Y:S01]  /*b3a0*/  MUFU.EX2 R70, R70 ;  /* 0x0000004600467308 */ /* 0x000f220000000800 */
[----:B------:R-:W-:Y:S01]  /*b3b0*/  FADD.FTZ R50, R42, R47 ;  /* 0x0000002f2a327221 */ /* 0x000fe20000010000 */
[----:B------:R-:W-:Y:S02]  /*b3c0*/  F2FP.F16.F32.PACK_AB R24, R77, R76 ;  /* 0x0000004c4d18723e */ /* 0x000fe400000000ff */
[----:B------:R-:W-:-:S04]  /*b3d0*/  F2FP.F16.F32.PACK_AB R27, R59, R55 ;  /* 0x000000373b1b723e */ /* 0x000fc800000000ff */
[----:B------:R-:W4:Y:S08]  /*b3e0*/  MUFU.EX2 R71, R71 ;  /* 0x0000004700477308 */ /* 0x000f300000000800 */
[----:B------:R-:W4:Y:S08]  /*b3f0*/  MUFU.EX2 R30, R30 ;  /* 0x0000001e001e7308 */ /* 0x000f300000000800 */
        /* <DEDUP_REMOVED lines=9> */
[----:B---3--:R1:W-:Y:S07]  /*b490*/  STSM.16.M88.4 [R96], R8 ;  /* 0x0000000860007844 */ /* 0x0083ee0000000200 */
[----:B------:R-:W-:Y:S08]  /*b4a0*/  MUFU.EX2 R3, R3 ;  /* 0x0000000300037308 */ /* 0x000ff00000000800 */
[----:B------:R-:W-:Y:S01]  /*b4b0*/  MUFU.EX2 R4, R4 ;  /* 0x0000000400047308 */ /* 0x000fe20000000800 */
[----:B-1----:R-:W-:Y:S01]  /*b4c0*/  FADD.FTZ R11, R39, R50 ;  /* 0x00000032270b7221 */ /* 0x002fe20000010000 */
[----:B------:R-:W-:Y:S01]  /*b4d0*/  F2FP.F16.F32.PACK_AB R9, R58, R0 ;  /* 0x000000003a09723e */ /* 0x000fe200000000ff */
[----:B------:R1:W-:Y:S04]  /*b4e0*/  STSM.16.M88.4 [R94], R12 ;  /* 0x0000000c5e007844 */ /* 0x0003e80000000200 */
[----:B------:R3:W-:Y:S01]  /*b4f0*/  STSM.16.M88.4 [R115+0x24800], R24 ;  /* 0x0248001873007844 */ /* 0x0007e20000000200 */
[----:B-1----:R-:W-:Y:S01]  /*b500*/  F2FP.F16.F32.PACK_AB R12, R49, R48 ;  /* 0x00000030310c723e */ /* 0x002fe200000000ff */
[----:B------:R-:W-:-:S02]  /*b510*/  FADD.FTZ R48, R74, R43 ;  /* 0x0000002b4a307221 */ /* 0x000fc40000010000 */
[----:B------:R-:W4:Y:S02]  /*b520*/  LDL R43, [R1+0x84] ;  /* 0x00008400012b7983 */ /* 0x000f240000100800 */
[----:B0-----:R-:W-:Y:S01]  /*b530*/  FADD.FTZ R13, R69, R48 ;  /* 0x00000030450d7221 */ /* 0x001fe20000010000 */
[----:B---3--:R-:W-:-:S03]  /*b540*/  FADD.FTZ R25, R40, R11 ;  /* 0x0000000b28197221 */ /* 0x008fc60000010000 */
[----:B------:R-:W-:Y:S01]  /*b550*/  FADD.FTZ R15, R92, R13 ;  /* 0x0000000d5c0f7221 */ /* 0x000fe20000010000 */
[----:B--2---:R-:W-:-:S03]  /*b560*/  FADD.FTZ R24, R28, R25 ;  /* 0x000000191c187221 */ /* 0x004fc60000010000 */
[----:B----4-:R-:W-:Y:S01]  /*b570*/  FADD.FTZ R0, R70, R15 ;  /* 0x0000000f46007221 */ /* 0x010fe20000010000 */
[----:B------:R-:W-:-:S03]  /*b580*/  FADD.FTZ R25, R31, R24 ;  /* 0x000000181f197221 */ /* 0x000fc60000010000 */
[----:B------:R-:W-:Y:S01]  /*b590*/  FADD.FTZ R24, R71, R0 ;  /* 0x0000000047187221 */ /* 0x000fe20000010000 */
[----:B------:R-:W-:Y:S01]  /*b5a0*/  FADD.FTZ R26, R30, R25 ;  /* 0x000000191e1a7221 */ /* 0x000fe20000010000 */
[----:B------:R-:W-:Y:S02]  /*b5b0*/  F2FP.F16.F32.PACK_AB R14, R45, R44 ;  /* 0x0000002c2d0e723e */ /* 0x000fe400000000ff */
[----:B------:R-:W-:Y:S01]  /*b5c0*/  FADD.FTZ R44, R93, R24 ;  /* 0x000000185d2c7221 */ /* 0x000fe20000010000 */
[----:B------:R-:W-:Y:S01]  /*b5d0*/  F2FP.F16.F32.PACK_AB R24, R42, R41 ;  /* 0x000000292a18723e */ /* 0x000fe200000000ff */
[----:B------:R-:W-:Y:S01]  /*b5e0*/  FADD.FTZ R42, R29, R26 ;  /* 0x0000001a1d2a7221 */ /* 0x000fe20000010000 */
[----:B------:R-:W-:Y:S02]  /*b5f0*/  F2FP.F16.F32.PACK_AB R26, R40, R39 ;  /* 0x00000027281a723e */ /* 0x000fe400000000ff */
[----:B------:R-:W2:Y:S01]  /*b600*/  LDL R39, [R1+0x6c] ;  /* 0x00006c0001277983 */ /* 0x000ea20000100800 */
[-CC-:B------:R-:W-:Y:S01]  /*b610*/  FFMA.FTZ R75, R75, R6.reuse, -R113.reuse ;  /* 0x000000064b4b7223 */ /* 0x180fe20000010871 */
[-CC-:B------:R-:W-:Y:S01]  /*b620*/  FFMA.FTZ R78, R78, R6.reuse, -R113.reuse ;  /* 0x000000064e4e7223 */ /* 0x180fe20000010871 */
[----:B------:R-:W-:-:S04]  /*b630*/  FFMA.FTZ R79, R79, R6, -R113 ;  /* 0x000000064f4f7223 */ /* 0x000fc80000010871 */
[----:B------:R-:W0:Y:S01]  /*b640*/  MUFU.EX2 R75, R75 ;  /* 0x0000004b004b7308 */ /* 0x000e220000000800 */
[-CC-:B------:R-:W-:Y:S01]  /*b650*/  FFMA.FTZ R82, R82, R6.reuse, -R113.reuse ;  /* 0x0000000652527223 */ /* 0x180fe20000010871 */
[----:B------:R-:W-:-:S06]  /*b660*/  FFMA.FTZ R83, R83, R6, -R113 ;  /* 0x0000000653537223 */ /* 0x000fcc0000010871 */
[----:B------:R-:W1:Y:S01]  /*b670*/  MUFU.EX2 R78, R78 ;  /* 0x0000004e004e7308 */ /* 0x000e620000000800 */
[----:B------:R-:W-:Y:S01]  /*b680*/  FFMA.FTZ R64, R125, R6, -R113 ;  /* 0x000000067d407223 */ /* 0x000fe20000010871 */
[----:B------:R-:W-:-:S06]  /*b690*/  F2FP.F16.F32.PACK_AB R8, R57, R56 ;  /* 0x000000383908723e */ /* 0x000fcc00000000ff */
[----:B------:R-:W3:Y:S01]  /*b6a0*/  MUFU.EX2 R79, R79 ;  /* 0x0000004f004f7308 */ /* 0x000ee20000000800 */
[----:B------:R-:W-:Y:S02]  /*b6b0*/  F2FP.F16.F32.PACK_AB R10, R53, R52 ;  /* 0x00000034350a723e */ /* 0x000fe400000000ff */
[----:B------:R-:W-:-:S05]  /*b6c0*/  F2FP.F16.F32.PACK_AB R11, R62, R60 ;  /* 0x0000003c3e0b723e */ /* 0x000fca00000000ff */
[----:B------:R-:W4:Y:S01]  /*b6d0*/  MUFU.EX2 R82, R82 ;  /* 0x0000005200527308 */ /* 0x000f220000000800 */
[----:B0-----:R-:W-:Y:S01]  /*b6e0*/  FADD.FTZ R25, R75, R44 ;  /* 0x0000002c4b197221 */ /* 0x001fe20000010000 */
[-CC-:B------:R-:W-:Y:S01]  /*b6f0*/  FFMA.FTZ R65, R126, R6.reuse, -R113.reuse ;  /* 0x000000067e417223 */ /* 0x180fe20000010871 */
[----:B------:R0:W-:Y:S05]  /*b700*/  STSM.16.M88.4 [R98], R8 ;  /* 0x0000000862007844 */ /* 0x0001ea0000000200 */
[----:B------:R-:W4:Y:S01]  /*b710*/  MUFU.EX2 R83, R83 ;  /* 0x0000005300537308 */ /* 0x000f220000000800 */
[-CC-:B------:R-:W-:Y:S01]  /*b720*/  FFMA.FTZ R63, R127, R6.reuse, -R113.reuse ;  /* 0x000000067f3f7223 */ /* 0x180fe20000010871 */
[----:B------:R-:W-:-:S06]  /*b730*/  FFMA.FTZ R61, R128, R6, -R113 ;  /* 0x00000006803d7223 */ /* 0x000fcc0000010871 */
[----:B------:R-:W4:Y:S01]  /*b740*/  MUFU.EX2 R64, R64 ;  /* 0x0000004000407308 */ /* 0x000f220000000800 */
[----:B0-----:R-:W-:Y:S01]  /*b750*/  FADD.FTZ R9, R37, R42 ;  /* 0x0000002a25097221 */ /* 0x001fe20000010000 */
[----:B-1----:R-:W-:-:S03]  /*b760*/  FADD.FTZ R8, R78, R25 ;  /* 0x000000194e087221 */ /* 0x002fc60000010000 */
[----:B------:R-:W-:-:S03]  /*b770*/  FADD.FTZ R10, R38, R9 ;  /* 0x00000009260a7221 */ /* 0x000fc60000010000 */
[----:B------:R-:W0:Y:S01]  /*b780*/  MUFU.EX2 R65, R65 ;  /* 0x0000004100417308 */ /* 0x000e220000000800 */
[----:B---3--:R-:W-:Y:S01]  /*b790*/  FADD.FTZ R9, R79, R8 ;  /* 0x000000084f097221 */ /* 0x008fe20000010000 */
[----:B------:R-:W-:-:S03]  /*b7a0*/  FADD.FTZ R11, R35, R10 ;  /* 0x0000000a230b7221 */ /* 0x000fc60000010000 */
[----:B----4-:R-:W-:-:S03]  /*b7b0*/  FADD.FTZ R8, R82, R9 ;  /* 0x0000000952087221 */ /* 0x010fc60000010000 */
[----:B------:R-:W1:Y:S01]  /*b7c0*/  MUFU.EX2 R46, R63 ;  /* 0x0000003f002e7308 */ /* 0x000e620000000800 */
[-C--:B------:R-:W-:Y:S01]  /*b7d0*/  FFMA.FTZ R101, R101, R6.reuse, -R113 ;  /* 0x0000000665657223 */ /* 0x080fe20000010871 */
[----:B------:R-:W-:Y:S01]  /*b7e0*/  FADD.FTZ R10, R36, R11 ;  /* 0x0000000b240a7221 */ /* 0x000fe20000010000 */
[----:B------:R-:W-:Y:S01]  /*b7f0*/  FADD.FTZ R9, R83, R8 ;  /* 0x0000000853097221 */ /* 0x000fe20000010000 */
[----:B------:R-:W-:-:S04]  /*b800*/  FFMA.FTZ R102, R102, R6, -R113 ;  /* 0x0000000666667223 */ /* 0x000fc80000010871 */
[----:B------:R-:W3:Y:S01]  /*b810*/  MUFU.EX2 R61, R61 ;  /* 0x0000003d003d7308 */ /* 0x000ee20000000800 */
[----:B------:R-:W-:Y:S01]  /*b820*/  FADD.FTZ R11, R33, R10 ;  /* 0x0000000a210b7221 */ /* 0x000fe20000010000 */
[-C--:B------:R-:W-:Y:S01]  /*b830*/  FFMA.FTZ R103, R103, R6.reuse, -R113 ;  /* 0x0000000667677223 */ /* 0x080fe20000010871 */
[----:B------:R-:W-:Y:S01]  /*b840*/  FADD.FTZ R10, R64, R9 ;  /* 0x00000009400a7221 */ /* 0x000fe20000010000 */
[-CC-:B------:R-:W-:Y:S01]  /*b850*/  FFMA.FTZ R104, R104, R6.reuse, -R113.reuse ;  /* 0x0000000668687223 */ /* 0x180fe20000010871 */
[----:B------:R-:W-:Y:S01]  /*b860*/  FFMA.FTZ R105, R105, R6, -R113 ;  /* 0x0000000669697223 */ /* 0x000fe20000010871 */
[----:B------:R-:W-:Y:S02]  /*b870*/  F2FP.F16.F32.PACK_AB R13, R67, R66 ;  /* 0x00000042430d723e */ /* 0x000fe400000000ff */
[----:B------:R-:W4:Y:S01]  /*b880*/  MUFU.EX2 R0, R101 ;  /* 0x0000006500007308 */ /* 0x000f220000000800 */
[----:B------:R-:W-:Y:S01]  /*b890*/  F2FP.F16.F32.PACK_AB R15, R90, R68 ;  /* 0x000000445a0f723e */ /* 0x000fe200000000ff */
[----:B0-----:R-:W-:Y:S01]  /*b8a0*/  FADD.FTZ R9, R65, R10 ;  /* 0x0000000a41097221 */ /* 0x001fe20000010000 */
[----:B------:R-:W-:-:S05]  /*b8b0*/  F2FP.F16.F32.PACK_AB R10, R36, R35 ;  /* 0x00000023240a723e */ /* 0x000fca00000000ff */
[----:B------:R-:W0:Y:S01]  /*b8c0*/  MUFU.EX2 R102, R102 ;  /* 0x0000006600667308 */ /* 0x000e220000000800 */
[----:B------:R3:W-:Y:S01]  /*b8d0*/  STSM.16.M88.4 [R96+0x6000], R12 ;  /* 0x0060000c60007844 */ /* 0x0007e20000000200 */
[----:B-1----:R-:W-:Y:S01]  /*b8e0*/  FADD.FTZ R36, R46, R9 ;  /* 0x000000092e247221 */ /* 0x002fe20000010000 */
[----:B------:R-:W-:Y:S02]  /*b8f0*/  F2FP.F16.F32.PACK_AB R25, R69, R74 ;  /* 0x0000004a4519723e */ /* 0x000fe400000000ff */
[----:B------:R-:W-:-:S03]  /*b900*/  F2FP.F16.F32.PACK_AB R27, R70, R92 ;  /* 0x0000005c461b723e */ /* 0x000fc600000000ff */
[----:B------:R-:W1:Y:S08]  /*b910*/  MUFU.EX2 R103, R103 ;  /* 0x0000006700677308 */ /* 0x000e700000000800 */
[----:B------:R-:W-:Y:S01]  /*b920*/  MUFU.EX2 R104, R104 ;  /* 0x0000006800687308 */ /* 0x000fe20000000800 */
[----:B---3--:R-:W-:Y:S01]  /*b930*/  FADD.FTZ R12, R34, R11 ;  /* 0x0000000b220c7221 */ /* 0x008fe20000010000 */
[----:B------:R-:W-:-:S06]  /*b940*/  FADD.FTZ R15, R61, R36 ;  /* 0x000000243d0f7221 */ /* 0x000fcc0000010000 */
[----:B------:R-:W3:Y:S01]  /*b950*/  MUFU.EX2 R105, R105 ;  /* 0x0000006900697308 */ /* 0x000ee20000000800 */
[----:B------:R-:W-:Y:S01]  /*b960*/  FADD.FTZ R11, R21, R12 ;  /* 0x0000000c150b7221 */ /* 0x000fe20000010000 */
[----:B------:R0:W-:Y:S01]  /*b970*/  STSM.16.M88.4 [R94+0x6000], R24 ;  /* 0x006000185e007844 */ /* 0x0001e20000000200 */
[----:B------:R-:W-:Y:S01]  /*b980*/  F2FP.F16.F32.PACK_AB R14, R32, R21 ;  /* 0x00000015200e723e */ /* 0x000fe200000000ff */
[C---:B----4-:R-:W-:Y:S01]  /*b990*/  FADD.FTZ R21, R0.reuse, R15 ;  /* 0x0000000f00157221 */ /* 0x050fe20000010000 */
[----:B------:R-:W-:Y:S02]  /*b9a0*/  F2FP.F16.F32.PACK_AB R15, R0, R61 ;  /* 0x0000003d000f723e */ /* 0x000fe400000000ff */
[----:B------:R-:W-:Y:S02]  /*b9b0*/  F2FP.F16.F32.PACK_AB R28, R31, R28 ;  /* 0x0000001c1f1c723e */ /* 0x000fe400000000ff */
[----:B------:R-:W-:Y:S02]  /*b9c0*/  F2FP.F16.F32.PACK_AB R30, R29, R30 ;  /* 0x0000001e1d1e723e */ /* 0x000fe400000000ff */
[----:B------:R-:W-:Y:S01]  /*b9d0*/  F2FP.F16.F32.PACK_AB R29, R93, R71 ;  /* 0x000000475d1d723e */ /* 0x000fe200000000ff */
[----:B0-----:R-:W-:Y:S01]  /*b9e0*/  FADD.FTZ R25, R32, R11 ;  /* 0x0000000b20197221 */ /* 0x001fe20000010000 */
[----:B------:R-:W-:-:S03]  /*b9f0*/  F2FP.F16.F32.PACK_AB R24, R3, R20 ;  /* 0x000000140318723e */ /* 0x000fc600000000ff */
[----:B------:R-:W-:Y:S01]  /*ba00*/  FADD.FTZ R0, R20, R25 ;  /* 0x0000001914007221 */ /* 0x000fe20000010000 */
[----:B------:R-:W-:Y:S01]  /*ba10*/  FADD.FTZ R20, R102, R21 ;  /* 0x0000001566147221 */ /* 0x000fe20000010000 */
[----:B------:R-:W-:Y:S02]  /*ba20*/  F2FP.F16.F32.PACK_AB R31, R78, R75 ;  /* 0x0000004b4e1f723e */ /* 0x000fe400000000ff */
[----:B------:R-:W-:Y:S02]  /*ba30*/  F2FP.F16.F32.PACK_AB R8, R38, R37 ;  /* 0x000000252608723e */ /* 0x000fe400000000ff */
[----:B------:R-:W-:Y:S02]  /*ba40*/  F2FP.F16.F32.PACK_AB R9, R82, R79 ;  /* 0x0000004f5209723e */ /* 0x000fe400000000ff */
[----:B------:R-:W-:Y:S02]  /*ba50*/  F2FP.F16.F32.PACK_AB R11, R64, R83 ;  /* 0x00000053400b723e */ /* 0x000fe400000000ff */
[----:B------:R-:W-:-:S02]  /*ba60*/  F2FP.F16.F32.PACK_AB R12, R34, R33 ;  /* 0x00000021220c723e */ /* 0x000fc400000000ff */
[----:B------:R-:W-:Y:S02]  /*ba70*/  F2FP.F16.F32.PACK_AB R13, R46, R65 ;  /* 0x000000412e0d723e */ /* 0x000fe400000000ff */
[C---:B-1----:R-:W-:Y:S01]  /*ba80*/  F2FP.F16.F32.PACK_AB R25, R103.reuse, R102 ;  /* 0x000000666719723e */ /* 0x042fe200000000ff */
[----:B------:R-:W-:Y:S01]  /*ba90*/  FADD.FTZ R103, R103, R20 ;  /* 0x0000001467677221 */ /* 0x000fe20000010000 */
[----:B------:R-:W-:Y:S02]  /*baa0*/  F2FP.F16.F32.PACK_AB R26, R4, R7 ;  /* 0x00000007041a723e */ /* 0x000fe400000000ff */
[----:B---3--:R-:W-:Y:S01]  /*bab0*/  F2FP.F16.F32.PACK_AB R27, R105, R104 ;  /* 0x00000068691b723e */ /* 0x008fe200000000ff */
[----:B------:R0:W-:Y:S01]  /*bac0*/  STSM.16.M88.4 [R115+0x2a800], R28 ;  /* 0x02a8001c73007844 */ /* 0x0001e20000000200 */
[----:B------:R-:W-:Y:S01]  /*bad0*/  FADD.FTZ R104, R104, R103 ;  /* 0x0000006768687221 */ /* 0x000fe20000010000 */
[----:B------:R-:W-:-:S03]  /*bae0*/  FADD.FTZ R0, R3, R0 ;  /* 0x0000000003007221 */ /* 0x000fc60000010000 */
[----:B------:R-:W-:Y:S01]  /*baf0*/  FADD.FTZ R3, R105, R104 ;  /* 0x0000006869037221 */ /* 0x000fe20000010000 */
[----:B------:R-:W-:Y:S01]  /*bb00*/  FADD.FTZ R7, R7, R0 ;  /* 0x0000000007077221 */ /* 0x000fe20000010000 */
[----:B------:R-:W-:-:S03]  /*bb10*/  VIADD R0, R120, 0xfffffffe ;  /* 0xfffffffe78007836 */ /* 0x000fc60000000000 */
[----:B------:R0:W-:Y:S01]  /*bb20*/  STL [R1+0x14], R3 ;  /* 0x0000140301007387 */ /* 0x0001e20000100800 */
[----:B------:R-:W-:Y:S02]  /*bb30*/  IMAD.MOV.U32 R151, RZ, RZ, RZ ;  /* 0x000000ffff977224 */ /* 0x000fe400078e00ff */
[----:B------:R-:W-:Y:S02]  /*bb40*/  FADD.FTZ R4, R4, R7 ;  /* 0x0000000704047221 */ /* 0x000fe40000010000 */
        /* <DEDUP_REMOVED lines=31> */
[----:B------:R0:W-:Y:S04]  /*bd40*/  STSM.16.M88.4 [R43], R8 ;  /* 0x000000082b007844 */ /* 0x0001e80000000200 */
[----:B------:R0:W-:Y:S04]  /*bd50*/  STSM.16.M88.4 [R96+0xc000], R12 ;  /* 0x00c0000c60007844 */ /* 0x0001e80000000200 */
[----:B------:R0:W-:Y:S01]  /*bd60*/  STSM.16.M88.4 [R94+0xc000], R24 ;  /* 0x00c000185e007844 */ /* 0x0001e20000000200 */
[----:B------:R1:W-:Y:S06]  /*bd70*/  MEMBAR.ALL.CTA ;  /* 0x0000000000007992 */ /* 0x0003ec0000008000 */
[----:B-1----:R-:W1:Y:S01]  /*bd80*/  FENCE.VIEW.ASYNC.S ;  /* 0x00000000000073c6 */ /* 0x002e620000000000 */
[----:B--2---:R-:W-:Y:S01]  /*bd90*/  ISETP.GE.AND P2, PT, R0, R39, PT ;  /* 0x000000270000720c */ /* 0x004fe20003f46270 */
[----:B-1----:R-:W-:-:S12]  /*bda0*/  NOP ;  /* 0x0000000000007918 */ /* 0x002fd80000000000 */
[----:B0-----:R-:W-:Y:S05]  /*bdb0*/  @!P2 BRA `(.L_x_12638) ;  /* 0x0000003c0020a947 */ /* 0x001fea0003800000 */
[----:B------:R0:W-:Y:S01]  /*bdc0*/  STL [R1+0x4], R0 ;  /* 0x0000040001007387 */ /* 0x0001e20000100800 */
[----:B------:R-:W-:Y:S02]  /*bdd0*/  IMAD.MOV.U32 R3, RZ, RZ, R54 ;  /* 0x000000ffff037224 */ /* 0x000fe400078e0036 */
[----:B------:R-:W-:Y:S01]  /*bde0*/  IMAD.MOV.U32 R7, RZ, RZ, R5 ;  /* 0x000000ffff077224 */ /* 0x000fe200078e0005 */
[----:B------:R1:W5:Y:S01]  /*bdf0*/  LDL.LU R8, [R1+0x18] ;  /* 0x0000180001087983 */ /* 0x0003620000300800 */
[----:B------:R-:W-:Y:S02]  /*be00*/  CS2R R150, SRZ ;  /* 0x0000000000967805 */ /* 0x000fe4000001ff00 */
[----:B------:R-:W-:Y:S02]  /*be10*/  CS2R R148, SRZ ;  /* 0x0000000000947805 */ /* 0x000fe4000001ff00 */
[----:B------:R-:W-:Y:S02]  /*be20*/  CS2R R146, SRZ ;  /* 0x0000000000927805 */ /* 0x000fe4000001ff00 */
[----:B------:R-:W-:-:S02]  /*be30*/  CS2R R144, SRZ ;  /* 0x0000000000907805 */ /* 0x000fc4000001ff00 */
[----:B------:R-:W-:Y:S02]  /*be40*/  CS2R R142, SRZ ;  /* 0x00000000008e7805 */ /* 0x000fe4000001ff00 */
[----:B0-----:R-:W-:Y:S02]  /*be50*/  MOV R0, R152 ;  /* 0x0000009800007202 */ /* 0x001fe40000000f00 */
        /* <DEDUP_REMOVED lines=10> */
[----:B-1----:R-:W-:-:S07]  /*bf00*/  CS2R R120, SRZ ;  /* 0x0000000000787805 */ /* 0x002fce000001ff00 */
.L_x_12648:
        /* <DEDUP_REMOVED lines=12> */
.L_x_12640:
[----:B------:R-:W-:Y:S01]  /*bfd0*/  IMAD R5, R152, 0x8, R2 ;  /* 0x0000000898057824 */ /* 0x000fe200078e0202 */
[----:B0-----:R-:W-:-:S04]  /*bfe0*/  SHF.L.U32 R6, R6, 0x1f, RZ ;  /* 0x0000001f06067819 */ /* 0x001fc800000006ff */
[----:B------:R0:W1:Y:S01]  /*bff0*/  SYNCS.PHASECHK.TRANS64.TRYWAIT P3, [R5+URZ+0x30830], R6 ;  /* 0x03083006050075a7 */ /* 0x000062000806017f */
[----:B------:R-:W-:Y:S05]  /*c000*/  @!P0 BRA `(.L_x_12641) ;  /* 0x0000000000048947 */ /* 0x000fea0003800000 */
[----:B------:R-:W-:Y:S01]  /*c010*/  BPT.TRAP 0x1 ;  /* 0x000000040000795c */ /* 0x000fe20000300000 */
.L_x_12641:
[----:B------:R-:W-:Y:S04]  /*c020*/  BSSY B0, `(.L_x_12639) ;  /* 0x0000004000007945 */ /* 0x000fe80003800000 */
[----:B-1----:R-:W-:Y:S05]  /*c030*/  @P3 BRA `(.L_x_12642) ;  /* 0x0000000000083947 */ /* 0x002fea0003800000 */
[----:B------:R-:W1:Y:S02]  /*c040*/  SYNCS.PHASECHK.TRANS64.TRYWAIT P3, [R5+URZ+0x30830], R6 ;  /* 0x03083006050075a7 */ /* 0x000e64000806017f */
[----:B-1----:R-:W-:Y:S05]  /*c050*/  @!P3 BRA `(.L_x_12643) ;  /* 0x000000dc006cb947 */ /* 0x002fea0003800000 */
.L_x_12642:
[----:B------:R-:W-:Y:S05]  /*c060*/  BSYNC B0 ;  /* 0x0000000000007941 */ /* 0x000fea0003800000 */
.L_x_12639:
[----:B01----:R-:W2:Y:S04]  /*c070*/  LDL R6, [R1+0x78] ;  /* 0x0000780001067983 */ /* 0x003ea80000100800 */
[----:B------:R-:W3:Y:S01]  /*c080*/  LDL.64 R20, [R1+0x48] ;  /* 0x0000480001147983 */ /* 0x000ee20000100a00 */
[----:B------:R-:W-:Y:S01]  /*c090*/  IMAD.MOV.U32 R15, RZ, RZ, 0x40000040 ;  /* 0x40000040ff0f7424 */ /* 0x000fe200078e00ff */
[----:B------:R-:W-:Y:S05]  /*c0a0*/  WARPSYNC.ALL ;  /* 0x0000000000007948 */ /* 0x000fea0003800000 */
[----:B------:R-:W-:Y:S01]  /*c0b0*/  R2UR UR15, R15 ;  /* 0x000000000f0f72ca */ /* 0x000fe200000e0000 */
[----:B------:R-:W0:Y:S01]  /*c0c0*/  S2R R5, SR_TID.X ;  /* 0x0000000000057919 */ /* 0x000e220000002100 */
[----:B------:R-:W-:-:S04]  /*c0d0*/  MOV R13, 0x40000040 ;  /* 0x40000040000d7802 */ /* 0x000fc80000000f00 */
[----:B------:R-:W-:Y:S02]  /*c0e0*/  R2UR UR11, R13 ;  /* 0x000000000d0b72ca */ /* 0x000fe400000e0000 */
[----:B------:R-:W-:Y:S02]  /*c0f0*/  MOV R11, 0x40000040 ;  /* 0x40000040000b7802 */ /* 0x000fe40000000f00 */
[----:B0-----:R-:W-:-:S05]  /*c100*/  SHF.R.U32.HI R5, RZ, 0x7, R5 ;  /* 0x00000007ff057819 */ /* 0x001fca0000011605 */
[----:B------:R-:W-:-:S05]  /*c110*/  VIADD R5, R5, 0x8 ;  /* 0x0000000805057836 */ /* 0x000fca0000000000 */
[----:B------:R0:W-:Y:S01]  /*c120*/  BAR.SYNC.DEFER_BLOCKING R5, 0x100 ;  /* 0x000400050000751d */ /* 0x0001e20000010000 */
[----:B------:R-:W-:-:S05]  /*c130*/  R2UR UR7, R11 ;  /* 0x000000000b0772ca */ /* 0x000fca00000e0000 */
[----:B------:R-:W-:Y:S01]  /*c140*/  WARPGROUP.ARRIVE ;  /* 0x00000000000079c5 */ /* 0x000fe20000000000 */
[----:B--2---:R-:W-:-:S04]  /*c150*/  IMAD R10, R152, 0x600, R6 ;  /* 0x00000600980a7824 */ /* 0x004fc800078e0206 */
[----:B------:R-:W-:-:S05]  /*c160*/  VIADD R14, R10, 0x4 ;  /* 0x000000040a0e7836 */ /* 0x000fca0000000000 */
[----:B------:R-:W-:Y:S02]  /*c170*/  R2UR UR14, R14 ;  /* 0x000000000e0e72ca */ /* 0x000fe400000e0000 */
[----:B------:R-:W2:Y:S01]  /*c180*/  LDL.64 R14, [R1+0x60] ;  /* 0x00006000010e7983 */ /* 0x000ea20000100a00 */
[----:B------:R-:W-:-:S05]  /*c190*/  VIADD R12, R10, 0x2 ;  /* 0x000000020a0c7836 */ /* 0x000fca0000000000 */
[----:B------:R-:W-:Y:S02]  /*c1a0*/  R2UR UR10, R12 ;  /* 0x000000000c0a72ca */ /* 0x000fe400000e0000 */
[----:B------:R-:W4:Y:S01]  /*c1b0*/  LDL.64 R12, [R1+0x58] ;  /* 0x00005800010c7983 */ /* 0x000f220000100a00 */
[----:B---3--:R-:W-:Y:S02]  /*c1c0*/  R2UR UR4, R20 ;  /* 0x00000000140472ca */ /* 0x008fe400000e0000 */
[----:B------:R-:W-:Y:S02]  /*c1d0*/  R2UR UR5, R21 ;  /* 0x00000000150572ca */ /* 0x000fe400000e0000 */
[----:B------:R-:W-:Y:S01]  /*c1e0*/  R2UR UR6, R10 ;  /* 0x000000000a0672ca */ /* 0x000fe200000e0000 */
[----:B------:R-:W3:-:S12]  /*c1f0*/  LDL.64 R20, [R1+0x50] ;  /* 0x0000500001147983 */ /* 0x000ed80000100a00 */
[----:B------:R-:W-:Y:S03]  /*c200*/  HGMMA.64x192x16.F32 R24, gdesc[UR4], RZ, !UPT, gsb0 ;  /* 0x02e00000041879f0 */ /* 0x000fe6000c0008ff */
[----:B------:R-:W-:Y:S02]  /*c210*/  WARPGROUP.DEPBAR.LE gsb0, 0x0 ;  /* 0x00008000000079c5 */ /* 0x000fe40000010000 */
[----:B------:R-:W-:Y:S01]  /*c220*/  WARPGROUP.ARRIVE ;  /* 0x00000000000079c5 */ /* 0x000fe20000000000 */
[----:B--2---:R-:W-:Y:S02]  /*c230*/  R2UR UR8, R14 ;  /* 0x000000000e0872ca */ /* 0x004fe400000e0000 */
[----:B------:R-:W-:-:S13]  /*c240*/  R2UR UR9, R15 ;  /* 0x000000000f0972ca */ /* 0x000fda00000e0000 */
[----:B------:R-:W-:Y:S01]  /*c250*/  HGMMA.64x192x16.F32 R24, gdesc[UR8], R24, gsb0 ;  /* 0x02e00000081879f0 */ /* 0x000fe20008000818 */
[----:B----4-:R-:W-:Y:S02]  /*c260*/  R2UR UR12, R12 ;  /* 0x000000000c0c72ca */ /* 0x010fe400000e0000 */
[----:B------:R-:W-:Y:S01]  /*c270*/  R2UR UR13, R13 ;  /* 0x000000000d0d72ca */ /* 0x000fe200000e0000 */
[----:B------:R-:W-:Y:S01]  /*c280*/  VIADD R10, R10, 0x6 ;  /* 0x000000060a0a7836 */ /* 0x000fe20000000000 */
[----:B------:R-:W-:Y:S02]  /*c290*/  R2UR UR19, R11 ;  /* 0x000000000b1372ca */ /* 0x000fe400000e0000 */
[----:B---3--:R-:W-:Y:S02]  /*c2a0*/  R2UR UR16, R20 ;  /* 0x00000000141072ca */ /* 0x008fe400000e0000 */
[----:B------:R-:W-:Y:S02]  /*c2b0*/  R2UR UR18, R10 ;  /* 0x000000000a1272ca */ /* 0x000fe400000e0000 */
[----:B------:R-:W-:Y:S01]  /*c2c0*/  R2UR UR17, R21 ;  /* 0x00000000151172ca */ /* 0x000fe200000e0000 */
[----:B------:R-:W-:-:S02]  /*c2d0*/  WARPGROUP.DEPBAR.LE gsb0, 0x0 ;  /* 0x00008000000079c5 */ /* 0x000fc40000010000 */
[----:B------:R-:W-:-:S06]  /*c2e0*/  WARPGROUP.ARRIVE ;  /* 0x00000000000079c5 */ /* 0x000fcc0000000000 */
        /* <DEDUP_REMOVED lines=8> */
.L_x_12645:
[----:B------:R-:W-:Y:S01]  /*c370*/  SHF.L.U32 R5, R8, 0x1f, RZ ;  /* 0x0000001f08057819 */ /* 0x000fe200000006ff */
[----:B------:R-:W-:-:S04]  /*c380*/  IMAD R6, R0, 0x8, R2 ;  /* 0x0000000800067824 */ /* 0x000fc800078e0202 */
[----:B------:R0:W1:Y:S01]  /*c390*/  SYNCS.PHASECHK.TRANS64.TRYWAIT P2, [R6+URZ+0x30850], R5 ;  /* 0x03085005060075a7 */ /* 0x000062000804017f */
[----:B------:R-:W-:Y:S05]  /*c3a0*/  @!P0 BRA `(.L_x_12646) ;  /* 0x0000000000048947 */ /* 0x000fea0003800000 */
[----:B------:R-:W-:Y:S01]  /*c3b0*/  BPT.TRAP 0x1 ;  /* 0x000000040000795c */ /* 0x000fe20000300000 */
.L_x_12646:
[----:B-1----:R-:W-:Y:S05]  /*c3c0*/  @P2 BRA `(.L_x_12644) ;  /* 0x0000000000082947 */ /* 0x002fea0003800000 */
[----:B------:R-:W1:Y:S02]  /*c3d0*/  SYNCS.PHASECHK.TRANS64.TRYWAIT P2, [R6+URZ+0x30850], R5 ;  /* 0x03085005060075a7 */ /* 0x000e64000804017f */
[----:B-1----:R-:W-:Y:S05]  /*c3e0*/  @!P2 BRA `(.L_x_12647) ;  /* 0x000000d8009ca947 */ /* 0x002fea0003800000 */
.L_x_12644:
[----:B------:R-:W-:Y:S05]  /*c3f0*/  WARPSYNC.ALL ;  /* 0x0000000000007948 */ /* 0x000fea0003800000 */
[----:B------:R-:W-:Y:S01]  /*c400*/  ULDC UR4, c[0x0][0x9d8] ;  /* 0x0002760000047ab9 */ /* 0x000fe20000000800 */
[----:B------:R-:W-:Y:S01]  /*c410*/  ULDC UR5, c[0x0][0x988] ;  /* 0x0002620000057ab9 */ /* 0x000fe20000000800 */
        /* <DEDUP_REMOVED lines=21> */
[----:B01----:R0:W1:Y:S01]  /*c570*/  MUFU.TANH R5, R26 ;  /* 0x0000001a00057308 */ /* 0x0030620000002400 */
[----:B---3--:R-:W-:Y:S01]  /*c580*/  FMUL.FTZ R25, R33, UR4 ;  /* 0x0000000421197c20 */ /* 0x008fe20008410000 */
[----:B--2---:R-:W-:Y:S01]  /*c590*/  MOV R33, R8 ;  /* 0x0000000800217202 */ /* 0x004fe20000000f00 */
[----:B------:R-:W-:Y:S01]  /*c5a0*/  FMUL.FTZ R8, R40, UR4 ;  /* 0x0000000428087c20 */ /* 0x000fe20008410000 */
[----:B------:R-:W-:Y:S01]  /*c5b0*/  FMUL.FTZ R41, R80, UR4 ;  /* 0x0000000450297c20 */ /* 0x000fe20008410000 */
[----:B------:R-:W-:Y:S01]  /*c5c0*/  FMUL.FTZ R45, R81, UR4 ;  /* 0x00000004512d7c20 */ /* 0x000fe20008410000 */
[----:B------:R-:W-:Y:S01]  /*c5d0*/  FMUL.FTZ R40, R89, UR4 ;  /* 0x0000000459287c20 */ /* 0x000fe20008410000 */
[----:B------:R-:W-:Y:S01]  /*c5e0*/  FMUL.FTZ R57, R100, UR4 ;  /* 0x0000000464397c20 */ /* 0x000fe20008410000 */
[----:B------:R2:W3:Y:S01]  /*c5f0*/  MUFU.TANH R6, R24 ;  /* 0x0000001800067308 */ /* 0x0004e20000002400 */
[----:B0-----:R-:W-:Y:S01]  /*c600*/  FMUL.FTZ R26, R32, UR4 ;  /* 0x00000004201a7c20 */ /* 0x001fe20008410000 */
[----:B----4-:R-:W-:-:S02]  /*c610*/  IMAD.MOV.U32 R69, RZ, RZ, R14 ;  /* 0x000000ffff457224 */ /* 0x010fc400078e000e */
[----:B------:R-:W-:Y:S01]  /*c620*/  FMUL.FTZ R14, R72, UR4 ;  /* 0x00000004480e7c20 */ /* 0x000fe20008410000 */
[----:B------:R-:W-:Y:S02]  /*c630*/  IMAD.MOV.U32 R72, RZ, RZ, R33 ;  /* 0x000000ffff487224 */ /* 0x000fe400078e0021 */
[----:B------:R-:W-:Y:S01]  /*c640*/  FMUL.FTZ R33, R88, UR4 ;  /* 0x0000000458217c20 */ /* 0x000fe20008410000 */
[----:B------:R-:W-:Y:S01]  /*c650*/  FMUL.FTZ R60, R101, UR4 ;  /* 0x00000004653c7c20 */ /* 0x000fe20008410000 */
[----:B------:R-:W-:Y:S01]  /*c660*/  FMUL.FTZ R105, R105, UR4 ;  /* 0x0000000469697c20 */ /* 0x000fe20008410000 */
[----:B------:R0:W4:Y:S01]  /*c670*/  MUFU.TANH R9, R27 ;  /* 0x0000001b00097308 */ /* 0x0001220000002400 */
[----:B--2---:R-:W-:Y:S01]  /*c680*/  FMUL.FTZ R24, R37, UR4 ;  /* 0x0000000425187c20 */ /* 0x004fe20008410000 */
        /* <DEDUP_REMOVED lines=8> */
[----:B------:R-:W-:Y:S01]  /*c710*/  FMUL.FTZ R48, R68, UR4 ;  /* 0x0000000444307c20 */ /* 0x000fe20008410000 */
[----:B-1----:R-:W-:Y:S01]  /*c720*/  IMAD.MOV.U32 R68, RZ, RZ, R5 ;  /* 0x000000ffff447224 */ /* 0x002fe200078e0005 */
[----:B---3--:R-:W-:Y:S01]  /*c730*/  FMNMX.FTZ R5, R6, R7, !PT ;  /* 0x0000000706057209 */ /* 0x008fe20007810000 */
[----:B------:R-:W-:Y:S01]  /*c740*/  FMUL.FTZ R51, R51, UR4 ;  /* 0x0000000433337c20 */ /* 0x000fe20008410000 */
[----:B------:R-:W-:Y:S01]  /*c750*/  FMUL.FTZ R88, R54, UR4 ;  /* 0x0000000436587c20 */ /* 0x000fe20008410000 */
[----:B------:R-:W-:Y:S01]  /*c760*/  FMUL.FTZ R50, R50, UR4 ;  /* 0x0000000432327c20 */ /* 0x000fe20008410000 */
[----:B------:R-:W0:Y:S01]  /*c770*/  MUFU.TANH R26, R26 ;  /* 0x0000001a001a7308 */ /* 0x000e220000002400 */
[----:B----4-:R-:W-:-:S02]  /*c780*/  IMAD.MOV.U32 R32, RZ, RZ, R9 ;  /* 0x000000ffff207224 */ /* 0x010fc400078e0009 */
[----:B------:R-:W-:Y:S01]  /*c790*/  FMUL.FTZ R9, R36, UR4 ;  /* 0x0000000424097c20 */ /* 0x000fe20008410000 */
[----:B------:R-:W-:Y:S01]  /*c7a0*/  FMNMX.FTZ R5, R69, R5, !PT ;  /* 0x0000000545057209 */ /* 0x000fe20007810000 */
[----:B------:R-:W-:Y:S01]  /*c7b0*/  FMUL.FTZ R36, R93, UR4 ;  /* 0x000000045d247c20 */ /* 0x000fe20008410000 */
[----:B------:R-:W-:Y:S01]  /*c7c0*/  FMUL.FTZ R93, R39, UR4 ;  /* 0x00000004275d7c20 */ /* 0x000fe20008410000 */
[----:B------:R-:W-:Y:S01]  /*c7d0*/  IMAD.MOV.U32 R39, RZ, RZ, R69 ;  /* 0x000000ffff277224 */ /* 0x000fe200078e0045 */
[----:B------:R-:W-:Y:S01]  /*c7e0*/  FMNMX.FTZ R5, R72, R5, !PT ;  /* 0x0000000548057209 */ /* 0x000fe20007810000 */
[----:B------:R-:W1:Y:S01]  /*c7f0*/  MUFU.TANH R25, R25 ;  /* 0x0000001900197308 */ /* 0x000e620000002400 */
[----:B------:R-:W-:Y:S01]  /*c800*/  FMUL.FTZ R89, R55, UR4 ;  /* 0x0000000437597c20 */ /* 0x000fe20008410000 */
[----:B------:R-:W-:Y:S01]  /*c810*/  FMUL.FTZ R62, R62, UR4 ;  /* 0x000000043e3e7c20 */ /* 0x000fe20008410000 */
[----:B--2---:R-:W-:Y:S01]  /*c820*/  FMNMX.FTZ R5, R157, R5, !PT ;  /* 0x000000059d057209 */ /* 0x004fe20007810000 */
[----:B------:R-:W-:Y:S01]  /*c830*/  FMUL.FTZ R47, R47, UR4 ;  /* 0x000000042f2f7c20 */ /* 0x000fe20008410000 */
[----:B------:R-:W-:-:S03]  /*c840*/  FMUL.FTZ R90, R90, UR4 ;  /* 0x000000045a5a7c20 */ /* 0x000fc60008410000 */
[----:B------:R-:W2:Y:S01]  /*c850*/  MUFU.TANH R9, R9 ;  /* 0x0000000900097308 */ /* 0x000ea20000002400 */
[----:B0-----:R-:W-:-:S07]  /*c860*/  FMNMX.FTZ R5, R26, R5, !PT ;  /* 0x000000051a057209 */ /* 0x001fce0007810000 */
[----:B------:R-:W0:Y:S01]  /*c870*/  MUFU.TANH R24, R24 ;  /* 0x0000001800187308 */ /* 0x000e220000002400 */
[----:B-1----:R-:W-:-:S07]  /*c880*/  FMNMX.FTZ R5, R25, R5, !PT ;  /* 0x0000000519057209 */ /* 0x002fce0007810000 */
[----:B------:R-:W1:Y:S01]  /*c890*/  MUFU.TANH R8, R8 ;  /* 0x0000000800087308 */ /* 0x000e620000002400 */
[----:B--2---:R-:W-:-:S07]  /*c8a0*/  FMNMX.FTZ R5, R9, R5, !PT ;  /* 0x0000000509057209 */ /* 0x004fce0007810000 */
[----:B------:R2:W-:Y:S01]  /*c8b0*/  MUFU.TANH R28, R34 ;  /* 0x00000022001c7308 */ /* 0x0005e20000002400 */
[----:B0-----:R-:W-:-:S07]  /*c8c0*/  FMNMX.FTZ R5, R24, R5, !PT ;  /* 0x0000000518057209 */ /* 0x001fce0007810000 */
[----:B------:R-:W0:Y:S01]  /*c8d0*/  MUFU.TANH R21, R21 ;  /* 0x0000001500157308 */ /* 0x000e220000002400 */
[----:B--2---:R-:W-:Y:S01]  /*c8e0*/  FMUL.FTZ R34, R44, UR4 ;  /* 0x000000042c227c20 */ /* 0x004fe20008410000 */
[----:B-1----:R-:W-:Y:S01]  /*c8f0*/  FMNMX.FTZ R5, R8, R5, !PT ;  /* 0x0000000508057209 */ /* 0x002fe20007810000 */
[----:B------:R-:W-:Y:S01]  /*c900*/  FMUL.FTZ R44, R85, UR4 ;  /* 0x00000004552c7c20 */ /* 0x000fe20008410000 */
[----:B------:R-:W-:-:S04]  /*c910*/  FMUL.FTZ R85, R63, UR4 ;  /* 0x000000043f557c20 */ /* 0x000fc80008410000 */
        /* <DEDUP_REMOVED lines=9> */
[----:B------:R0:W3:Y:S01]  /*c9b0*/  MUFU.TANH R155, R35 ;  /* 0x00000023009b7308 */ /* 0x0000e20000002400 */
[----:B-1----:R-:W-:-:S07]  /*c9c0*/  FMNMX.FTZ R5, R11, R5, !PT ;  /* 0x000000050b057209 */ /* 0x002fce0007810000 */
[----:B------:R-:W1:Y:S01]  /*c9d0*/  MUFU.TANH R10, R10 ;  /* 0x0000000a000a7308 */ /* 0x000e620000002400 */
[----:B0-----:R-:W-:Y:S01]  /*c9e0*/  FMUL.FTZ R35, R56, UR4 ;  /* 0x0000000438237c20 */ /* 0x001fe20008410000 */
[----:B--2---:R-:W-:Y:S01]  /*c9f0*/  FMNMX.FTZ R5, R37, R5, !PT ;  /* 0x0000000525057209 */ /* 0x004fe20007810000 */
[----:B------:R-:W-:-:S05]  /*ca00*/  FMUL.FTZ R56, R97, UR4 ;  /* 0x0000000461387c20 */ /* 0x000fca0008410000 */
[----:B------:R-:W0:Y:S01]  /*ca10*/  MUFU.TANH R35, R35 ;  /* 0x0000002300237308 */ /* 0x000e220000002400 */
[----:B---3--:R-:W-:Y:S02]  /*ca20*/  IMAD.MOV.U32 R81, RZ, RZ, R155 ;  /* 0x000000ffff517224 */ /* 0x008fe400078e009b */
[----:B------:R-:W-:-:S05]  /*ca30*/  FMUL.FTZ R155, R112, UR4 ;  /* 0x00000004709b7c20 */ /* 0x000fca0008410000 */
[----:B------:R-:W2:Y:S01]  /*ca40*/  MUFU.TANH R53, R53 ;  /* 0x0000003500357308 */ /* 0x000ea20000002400 */
[----:B-1----:R-:W-:-:S07]  /*ca50*/  FMNMX.FTZ R5, R10, R5, !PT ;  /* 0x000000050a057209 */ /* 0x002fce0007810000 */
[----:B------:R-:W1:Y:S01]  /*ca60*/  MUFU.TANH R49, R49 ;  /* 0x0000003100317308 */ /* 0x000e620000002400 */
[----:B0-----:R-:W-:-:S07]  /*ca70*/  FMNMX.FTZ R5, R35, R5, !PT ;  /* 0x0000000523057209 */ /* 0x001fce0007810000 */
[----:B------:R0:W-:Y:S01]  /*ca80*/  MUFU.TANH R29, R30 ;  /* 0x0000001e001d7308 */ /* 0x0001e20000002400 */
[----:B--2---:R-:W-:-:S07]  /*ca90*/  FMNMX.FTZ R5, R53, R5, !PT ;  /* 0x0000000535057209 */ /* 0x004fce0007810000 */
[----:B------:R2:W3:Y:S01]  /*caa0*/  MUFU.TANH R15, R38 ;  /* 0x00000026000f7308 */ /* 0x0004e20000002400 */
[----:B0-----:R-:W-:Y:S01]  /*cab0*/  FMUL.FTZ R30, R64, UR4 ;  /* 0x00000004401e7c20 */ /* 0x001fe20008410000 */
[----:B-1----:R-:W-:Y:S01]  /*cac0*/  FMNMX.FTZ R5, R49, R5, !PT ;  /* 0x0000000531057209 */ /* 0x002fe20007810000 */
[----:B------:R-:W-:Y:S01]  /*cad0*/  FMUL.FTZ R64, R116, UR4 ;  /* 0x0000000474407c20 */ /* 0x000fe20008410000 */
[----:B------:R-:W-:-:S04]  /*cae0*/  IMAD.MOV.U32 R116, RZ, RZ, R81 ;  /* 0x000000ffff747224 */ /* 0x000fc800078e0051 */
[----:B------:R-:W0:Y:S01]  /*caf0*/  MUFU.TANH R52, R52 ;  /* 0x0000003400347308 */ /* 0x000e220000002400 */
[----:B--2---:R-:W-:Y:S01]  /*cb00*/  FMUL.FTZ R38, R96, UR4 ;  /* 0x0000000460267c20 */ /* 0x004fe20008410000 */
[----:B------:R-:W-:-:S06]  /*cb10*/  FMUL.FTZ R96, R104, UR4 ;  /* 0x0000000468607c20 */ /* 0x000fcc0008410000 */
[----:B------:R-:W1:Y:S01]  /*cb20*/  MUFU.TANH R30, R30 ;  /* 0x0000001e001e7308 */ /* 0x000e620000002400 */
[----:B---3--:R-:W-:Y:S02]  /*cb30*/  IMAD.MOV.U32 R65, RZ, RZ, R15 ;  /* 0x000000ffff417224 */ /* 0x008fe400078e000f */
[----:B------:R-:W-:Y:S01]  /*cb40*/  FMUL.FTZ R15, R73, UR4 ;  /* 0x00000004490f7c20 */ /* 0x000fe20008410000 */
[----:B------:R-:W-:Y:S01]  /*cb50*/  MOV R73, R28 ;  /* 0x0000001c00497202 */ /* 0x000fe20000000f00 */
[----:B------:R-:W-:Y:S01]  /*cb60*/  FMUL.FTZ R28, R76, UR4 ;  /* 0x000000044c1c7c20 */ /* 0x000fe20008410000 */
[----:B------:R-:W-:Y:S02]  /*cb70*/  IMAD.MOV.U32 R76, RZ, RZ, R29 ;  /* 0x000000ffff4c7224 */ /* 0x000fe400078e001d */
[----:B------:R-:W-:Y:S01]  /*cb80*/  FMUL.FTZ R29, R77, UR4 ;  /* 0x000000044d1d7c20 */ /* 0x000fe20008410000 */
[----:B------:R-:W-:Y:S01]  /*cb90*/  IMAD.MOV.U32 R77, RZ, RZ, R32 ;  /* 0x000000ffff4d7224 */ /* 0x000fe200078e0020 */
[----:B------:R-:W2:Y:S01]  /*cba0*/  MUFU.TANH R12, R12 ;  /* 0x0000000c000c7308 */ /* 0x000ea20000002400 */
[----:B0-----:R-:W-:Y:S01]  /*cbb0*/  FMNMX.FTZ R5, R52, R5, !PT ;  /* 0x0000000534057209 */ /* 0x001fe20007810000 */
[----:B------:R-:W-:Y:S01]  /*cbc0*/  FMUL.FTZ R32, R92, UR4 ;  /* 0x000000045c207c20 */ /* 0x000fe20008410000 */
[----:B------:R-:W-:Y:S01]  /*cbd0*/  IMAD.MOV.U32 R97, RZ, RZ, R76 ;  /* 0x000000ffff617224 */ /* 0x000fe200078e004c */
[----:B------:R-:W-:Y:S01]  /*cbe0*/  MOV R101, R77 ;  /* 0x0000004d00657202 */ /* 0x000fe20000000f00 */
[----:B------:R-:W-:-:S02]  /*cbf0*/  IMAD.MOV.U32 R76, RZ, RZ, R65 ;  /* 0x000000ffff4c7224 */ /* 0x000fc400078e0041 */
[----:B------:R-:W-:Y:S01]  /*cc00*/  FMUL.FTZ R65, R117, UR4 ;  /* 0x0000000475417c20 */ /* 0x000fe20008410000 */
[----:B------:R-:W-:Y:S01]  /*cc10*/  FMUL.FTZ R77, R42, UR4 ;  /* 0x000000042a4d7c20 */ /* 0x000fe20008410000 */
[----:B------:R-:W0:Y:S01]  /*cc20*/  MUFU.TANH R48, R48 ;  /* 0x0000003000307308 */ /* 0x000e220000002400 */
[----:B-1----:R-:W-:Y:S01]  /*cc30*/  FMNMX.FTZ R5, R30, R5, !PT ;  /* 0x000000051e057209 */ /* 0x002fe20007810000 */
[----:B------:R-:W-:Y:S01]  /*cc40*/  IMAD.MOV.U32 R42, RZ, RZ, R6 ;  /* 0x000000ffff2a7224 */ /* 0x000fe200078e0006 */
[----:B------:R-:W-:Y:S01]  /*cc50*/  MOV R117, R72 ;  /* 0x0000004800757202 */ /* 0x000fe20000000f00 */
[----:B------:R-:W-:Y:S01]  /*cc60*/  FMUL.FTZ R72, R58, UR4 ;  /* 0x000000043a487c20 */ /* 0x000fe20008410000 */
[----:B------:R-:W-:Y:S02]  /*cc70*/  IMAD.MOV.U32 R81, RZ, RZ, R73 ;  /* 0x000000ffff517224 */ /* 0x000fe400078e0049 */
[----:B------:R-:W-:Y:S01]  /*cc80*/  FMUL.FTZ R73, R46, UR4 ;  /* 0x000000042e497c20 */ /* 0x000fe20008410000 */
[----:B------:R-:W-:Y:S01]  /*cc90*/  FMUL.FTZ R92, R43, UR4 ;  /* 0x000000042b5c7c20 */ /* 0x000fe20008410000 */
[----:B------:R-:W1:Y:S01]  /*cca0*/  MUFU.TANH R13, R13 ;  /* 0x0000000d000d7308 */ /* 0x000e620000002400 */
[----:B--2---:R-:W-:-:S07]  /*ccb0*/  FMNMX.FTZ R5, R12, R5, !PT ;  /* 0x000000050c057209 */ /* 0x004fce0007810000 */
[----:B------:R-:W2:Y:S01]  /*ccc0*/  MUFU.TANH R31, R31 ;  /* 0x0000001f001f7308 */ /* 0x000ea20000002400 */
[----:B0-----:R-:W-:-:S07]  /*ccd0*/  FMNMX.FTZ R5, R48, R5, !PT ;  /* 0x0000000530057209 */ /* 0x001fce0007810000 */
[----:B------:R-:W0:Y:S01]  /*cce0*/  MUFU.TANH R14, R14 ;  /* 0x0000000e000e7308 */ /* 0x000e220000002400 */
[----:B-1----:R-:W-:-:S07]  /*ccf0*/  FMNMX.FTZ R5, R13, R5, !PT ;  /* 0x000000050d057209 */ /* 0x002fce0007810000 */
[----:B------:R-:W1:Y:S01]  /*cd00*/  MUFU.TANH R15, R15 ;  /* 0x0000000f000f7308 */ /* 0x000e620000002400 */
[----:B--2---:R-:W-:Y:S01]  /*cd10*/  MOV R80, R31 ;  /* 0x0000001f00507202 */ /* 0x004fe20000000f00 */
[----:B------:R-:W-:-:S04]  /*cd20*/  FMUL.FTZ R31, R84, UR4 ;  /* 0x00000004541f7c20 */ /* 0x000fc80008410000 */
[----:B------:R-:W-:Y:S02]  /*cd30*/  IMAD.MOV.U32 R104, RZ, RZ, R80 ;  /* 0x000000ffff687224 */ /* 0x000fe400078e0050 */
[----:B------:R-:W-:Y:S01]  /*cd40*/  FMUL.FTZ R80, R66, UR4 ;  /* 0x0000000442507c20 */ /* 0x000fe20008410000 */
        /* <DEDUP_REMOVED lines=44> */
[----:B------:R-:W-:Y:S01]  /*d010*/  MUFU.TANH R100, R59 ;  /* 0x0000003b00647308 */ /* 0x000fe20000002400 */
[----:B-1----:R-:W-:-:S07]  /*d020*/  FMNMX.FTZ R5, R64, R5, !PT ;  /* 0x0000000540057209 */ /* 0x002fce0007810000 */
[----:B------:R-:W0:Y:S01]  /*d030*/  MUFU.TANH R69, R51 ;  /* 0x0000003300457308 */ /* 0x000e220000002400 */
[----:B--2---:R-:W-:-:S05]  /*d040*/  FMNMX.FTZ R5, R65, R5, !PT ;  /* 0x0000000541057209 */ /* 0x004fca0007810000 */
[----:B------:R-:W1:Y:S02]  /*d050*/  SHFL.BFLY PT, R6, R5, 0x2, 0x1f ;  /* 0x0c401f0005067f89 */ /* 0x000e6400000e0000 */
[----:B------:R-:W-:Y:S08]  /*d060*/  MUFU.TANH R112, R50 ;  /* 0x0000003200707308 */ /* 0x000ff00000002400 */
[----:B------:R-:W-:Y:S08]  /*d070*/  MUFU.TANH R93, R93 ;  /* 0x0000005d005d7308 */ /* 0x000ff00000002400 */
[----:B------:R-:W-:Y:S01]  /*d080*/  MUFU.TANH R77, R77 ;  /* 0x0000004d004d7308 */ /* 0x000fe20000002400 */
[----:B-1----:R-:W-:-:S07]  /*d090*/  FMNMX.FTZ R5, R5, R6, !PT ;  /* 0x0000000605057209 */ /* 0x002fce0007810000 */
[----:B------:R1:W-:Y:S01]  /*d0a0*/  MUFU.TANH R84, R62 ;  /* 0x0000003e00547308 */ /* 0x0003e20000002400 */
[----:B------:R-:W2:Y:S07]  /*d0b0*/  SHFL.BFLY PT, R6, R5, 0x1, 0x1f ;  /* 0x0c201f0005067f89 */ /* 0x000eae00000e0000 */
[----:B------:R-:W3:Y:S01]  /*d0c0*/  MUFU.TANH R113, R47 ;  /* 0x0000002f00717308 */ /* 0x000ee20000002400 */
[----:B-1----:R-:W-:Y:S01]  /*d0d0*/  MOV R62, R116 ;  /* 0x00000074003e7202 */ /* 0x002fe20000000f00 */
[----:B------:R-:W-:Y:S01]  /*d0e0*/  FMUL.FTZ R116, R70, UR4 ;  /* 0x0000000446747c20 */ /* 0x000fe20008410000 */
[----:B------:R-:W-:Y:S01]  /*d0f0*/  FMUL.FTZ R70, R82, UR4 ;  /* 0x0000000452467c20 */ /* 0x000fe20008410000 */
[----:B0-----:R-:W-:Y:S01]  /*d100*/  MOV R82, R69 ;  /* 0x0000004500527202 */ /* 0x001fe20000000f00 */
[----:B------:R-:W-:-:S03]  /*d110*/  FMUL.FTZ R69, R83, UR4 ;  /* 0x0000000453457c20 */ /* 0x000fc60008410000 */
[----:B------:R-:W-:Y:S08]  /*d120*/  MUFU.TANH R92, R92 ;  /* 0x0000005c005c7308 */ /* 0x000ff00000002400 */
[----:B------:R-:W-:Y:S01]  /*d130*/  MUFU.TANH R73, R73 ;  /* 0x0000004900497308 */ /* 0x000fe20000002400 */
[----:B---3--:R-:W-:Y:S01]  /*d140*/  IMAD.MOV.U32 R66, RZ, RZ, R113 ;  /* 0x000000ffff427224 */ /* 0x008fe200078e0071 */
[----:B--2---:R-:W-:Y:S01]  /*d150*/  FMNMX.FTZ R5, R5, R6, !PT ;  /* 0x0000000605057209 */ /* 0x004fe20007810000 */
[----:B------:R-:W-:-:S04]  /*d160*/  IMAD.U32 R6, RZ, RZ, UR5 ;  /* 0x00000005ff067e24 */ /* 0x000fc8000f8e00ff */
[C---:B------:R-:W-:Y:S01]  /*d170*/  FADD.FTZ R7, -R5.reuse, R7 ;  /* 0x0000000705077221 */ /* 0x040fe20000010100 */
[-C--:B------:R-:W-:Y:S01]  /*d180*/  FMUL.FTZ R63, R5, R6.reuse ;  /* 0x00000006053f7220 */ /* 0x080fe20000410000 */
[----:B------:R-:W-:Y:S02]  /*d190*/  MUFU.TANH R88, R88 ;  /* 0x0000005800587308 */ /* 0x000fe40000002400 */
        /* <DEDUP_REMOVED lines=11> */
[----:B------:R-:W-:Y:S01]  /*d250*/  FFMA.FTZ R38, R56, R6, -R63 ;  /* 0x0000000638267223 */ /* 0x000fe2000001083f */
[----:B------:R-:W-:-:S02]  /*d260*/  IMAD.MOV.U32 R56, RZ, RZ, R100 ;  /* 0x000000ffff387224 */ /* 0x000fc400078e0064 */
[----:B------:R-:W-:Y:S01]  /*d270*/  FMUL.FTZ R100, R71, UR4 ;  /* 0x0000000447647c20 */ /* 0x000fe20008410000 */
[----:B------:R-:W0:Y:S01]  /*d280*/  MUFU.EX2 R12, R58 ;  /* 0x0000003a000c7308 */ /* 0x000e220000000800 */
[----:B------:R-:W-:Y:S02]  /*d290*/  IMAD.MOV.U32 R71, RZ, RZ, R81 ;  /* 0x000000ffff477224 */ /* 0x000fe400078e0051 */
[-CC-:B------:R-:W-:Y:S01]  /*d2a0*/  FFMA.FTZ R39, R36, R6.reuse, -R63.reuse ;  /* 0x0000000624277223 */ /* 0x180fe2000001083f */
[-CC-:B------:R-:W-:Y:S01]  /*d2b0*/  FFMA.FTZ R36, R60, R6.reuse, -R63.reuse ;  /* 0x000000063c247223 */ /* 0x180fe2000001083f */
[----:B------:R-:W-:Y:S01]  /*d2c0*/  FMUL.FTZ R60, R98, UR4 ;  /* 0x00000004623c7c20 */ /* 0x000fe20008410000 */
[-CC-:B------:R-:W-:Y:S01]  /*d2d0*/  FFMA.FTZ R117, R61, R6.reuse, -R63.reuse ;  /* 0x000000063d757223 */ /* 0x180fe2000001083f */
[----:B------:R-:W2:Y:S01]  /*d2e0*/  LDL R98, [R1+0x70] ;  /* 0x0000700001627983 */ /* 0x000ea20000100800 */
[----:B------:R-:W-:Y:S01]  /*d2f0*/  FFMA.FTZ R47, R15, R6, -R63 ;  /* 0x000000060f2f7223 */ /* 0x000fe2000001083f */
[----:B------:R-:W1:Y:S01]  /*d300*/  MUFU.EX2 R59, R59 ;  /* 0x0000003b003b7308 */ /* 0x000e620000000800 */
[----:B------:R-:W-:Y:S01]  /*d310*/  FMUL.FTZ R61, R86, UR4 ;  /* 0x00000004563d7c20 */ /* 0x000fe20008410000 */
[----:B------:R-:W-:-:S02]  /*d320*/  IMAD.MOV.U32 R15, RZ, RZ, R112 ;  /* 0x000000ffff0f7224 */ /* 0x000fc400078e0070 */
[-CC-:B------:R-:W-:Y:S01]  /*d330*/  FFMA.FTZ R43, R28, R6.reuse, -R63.reuse ;  /* 0x000000061c2b7223 */ /* 0x180fe2000001083f */
[----:B------:R-:W-:Y:S02]  /*d340*/  IMAD.MOV.U32 R86, RZ, RZ, R66 ;  /* 0x000000ffff567224 */ /* 0x000fe400078e0042 */
[-C--:B------:R-:W-:Y:S01]  /*d350*/  FFMA.FTZ R28, R31, R6.reuse, -R63 ;  /* 0x000000061f1c7223 */ /* 0x080fe2000001083f */
[----:B------:R-:W-:Y:S02]  /*d360*/  IMAD.MOV.U32 R83, RZ, RZ, R15 ;  /* 0x000000ffff537224 */ /* 0x000fe400078e000f */
[----:B------:R-:W-:Y:S01]  /*d370*/  FFMA.FTZ R31, R57, R6, -R63 ;  /* 0x00000006391f7223 */ /* 0x000fe2000001083f */
[----:B------:R-:W3:Y:S01]  /*d380*/  MUFU.EX2 R14, R54 ;  /* 0x00000036000e7308 */ /* 0x000ee20000000800 */
[----:B0-----:R-:W-:Y:S01]  /*d390*/  FFMA.FTZ R4, R7, R4, R12 ;  /* 0x0000000407047223 */ /* 0x001fe2000001000c */
[----:B------:R-:W-:Y:S01]  /*d3a0*/  MOV R57, R84 ;  /* 0x0000005400397202 */ /* 0x000fe20000000f00 */
[----:B------:R-:W-:Y:S01]  /*d3b0*/  FMUL.FTZ R81, R74, UR4 ;  /* 0x000000044a517c20 */ /* 0x000fe20008410000 */
[----:B------:R-:W-:Y:S01]  /*d3c0*/  FMUL.FTZ R84, R67, UR4 ;  /* 0x0000000443547c20 */ /* 0x000fe20008410000 */
[----:B------:R-:W-:Y:S01]  /*d3d0*/  FMUL.FTZ R74, R78, UR4 ;  /* 0x000000044e4a7c20 */ /* 0x000fe20008410000 */
[----:B------:R-:W-:Y:S01]  /*d3e0*/  FMUL.FTZ R78, R79, UR4 ;  /* 0x000000044f4e7c20 */ /* 0x000fe20008410000 */
[----:B------:R-:W-:Y:S01]  /*d3f0*/  IMAD.MOV.U32 R79, RZ, RZ, R56 ;  /* 0x000000ffff4f7224 */ /* 0x000fe200078e0038 */
[----:B------:R0:W4:Y:S01]  /*d400*/  MUFU.EX2 R13, R55 ;  /* 0x00000037000d7308 */ /* 0x0001220000000800 */
[----:B-1----:R-:W-:Y:S01]  /*d410*/  FADD.FTZ R4, R59, R4 ;  /* 0x000000043b047221 */ /* 0x002fe20000010000 */
[----:B------:R-:W-:Y:S01]  /*d420*/  FMUL.FTZ R56, R91, UR4 ;  /* 0x000000045b387c20 */ /* 0x000fe20008410000 */
[----:B------:R-:W-:Y:S01]  /*d430*/  FMUL.FTZ R66, R94, UR4 ;  /* 0x000000045e427c20 */ /* 0x000fe20008410000 */
[----:B------:R-:W-:Y:S01]  /*d440*/  FMUL.FTZ R67, R95, UR4 ;  /* 0x000000045f437c20 */ /* 0x000fe20008410000 */
[----:B------:R-:W-:Y:S01]  /*d450*/  IMAD.MOV.U32 R94, RZ, RZ, R68 ;  /* 0x000000ffff5e7224 */ /* 0x000fe200078e0044 */
[----:B------:R-:W-:Y:S01]  /*d460*/  F2FP.F16.F32.PACK_AB R12, R59, R12 ;  /* 0x0000000c3b0c723e */ /* 0x000fe200000000ff */
[----:B------:R-:W-:Y:S01]  /*d470*/  FMUL.FTZ R59, R102, UR4 ;  /* 0x00000004663b7c20 */ /* 0x000fe20008410000 */
[----:B------:R-:W1:Y:S01]  /*d480*/  MUFU.TANH R89, R89 ;  /* 0x0000005900597308 */ /* 0x000e620000002400 */
[----:B---3--:R-:W-:Y:S01]  /*d490*/  FADD.FTZ R4, R14, R4 ;  /* 0x000000040e047221 */ /* 0x008fe20000010000 */
[----:B0-----:R-:W-:Y:S01]  /*d4a0*/  FMUL.FTZ R55, R75, UR4 ;  /* 0x000000044b377c20 */ /* 0x001fe20008410000 */
[----:B------:R-:W-:-:S02]  /*d4b0*/  IMAD.MOV.U32 R75, RZ, RZ, R57 ;  /* 0x000000ffff4b7224 */ /* 0x000fc400078e0039 */
[----:B------:R-:W-:Y:S01]  /*d4c0*/  FMUL.FTZ R57, R87, UR4 ;  /* 0x0000000457397c20 */ /* 0x000fe20008410000 */
[-CC-:B------:R-:W-:Y:S01]  /*d4d0*/  FFMA.FTZ R26, R26, R6.reuse, -R63.reuse ;  /* 0x000000061a1a7223 */ /* 0x180fe2000001083f */
[-CC-:B------:R-:W-:Y:S01]  /*d4e0*/  FFMA.FTZ R25, R25, R6.reuse, -R63.reuse ;  /* 0x0000000619197223 */ /* 0x180fe2000001083f */
[--C-:B------:R-:W-:Y:S01]  /*d4f0*/  FFMA.FTZ R9, R9, R6, -R63.reuse ;  /* 0x0000000609097223 */ /* 0x100fe2000001083f */
[----:B------:R-:W0:Y:S01]  /*d500*/  MUFU.TANH R72, R72 ;  /* 0x0000004800487308 */ /* 0x000e220000002400 */
[----:B----4-:R-:W-:Y:S01]  /*d510*/  FADD.FTZ R157, R13, R4 ;  /* 0x000000040d9d7221 */ /* 0x010fe20000010000 */
[----:B------:R-:W-:Y:S01]  /*d520*/  FMNMX.FTZ R4, R68, R3, !PT ;  /* 0x0000000344047209 */ /* 0x000fe20007810000 */
[----:B------:R-:W-:Y:S01]  /*d530*/  FMUL.FTZ R68, R99, UR4 ;  /* 0x0000000463447c20 */ /* 0x000fe20008410000 */
[----:B------:R-:W-:Y:S01]  /*d540*/  F2FP.F16.F32.PACK_AB R14, R13, R14 ;  /* 0x0000000e0d0e723e */ /* 0x000fe200000000ff */
[--C-:B------:R-:W-:Y:S01]  /*d550*/  FFMA.FTZ R24, R24, R6, -R63.reuse ;  /* 0x0000000618187223 */ /* 0x100fe2000001083f */
[----:B------:R-:W-:Y:S01]  /*d560*/  FMNMX.FTZ R4, R101, R4, !PT ;  /* 0x0000000465047209 */ /* 0x000fe20007810000 */
[-CC-:B------:R-:W-:Y:S01]  /*d570*/  FFMA.FTZ R8, R8, R6.reuse, -R63.reuse ;  /* 0x0000000608087223 */ /* 0x180fe2000001083f */
[----:B------:R-:W3:Y:S01]  /*d580*/  MUFU.TANH R85, R85 ;  /* 0x0000005500557308 */ /* 0x000ee20000002400 */
[--C-:B------:R-:W-:Y:S01]  /*d590*/  FFMA.FTZ R21, R21, R6, -R63.reuse ;  /* 0x0000000615157223 */ /* 0x100fe2000001083f */
[----:B------:R-:W-:Y:S01]  /*d5a0*/  FMNMX.FTZ R4, R97, R4, !PT ;  /* 0x0000000461047209 */ /* 0x000fe20007810000 */
[-CC-:B------:R-:W-:Y:S01]  /*d5b0*/  FFMA.FTZ R34, R34, R6.reuse, -R63.reuse ;  /* 0x0000000622227223 */ /* 0x180fe2000001083f */
[-CC-:B------:R-:W-:Y:S01]  /*d5c0*/  FFMA.FTZ R20, R20, R6.reuse, -R63.reuse ;  /* 0x0000000614147223 */ /* 0x180fe2000001083f */
[--C-:B------:R-:W-:Y:S01]  /*d5d0*/  FFMA.FTZ R27, R27, R6, -R63.reuse ;  /* 0x000000061b1b7223 */ /* 0x100fe2000001083f */
[----:B------:R-:W-:Y:S01]  /*d5e0*/  FMNMX.FTZ R4, R104, R4, !PT ;  /* 0x0000000468047209 */ /* 0x000fe20007810000 */
[-CC-:B------:R-:W-:Y:S01]  /*d5f0*/  FFMA.FTZ R11, R11, R6.reuse, -R63.reuse ;  /* 0x000000060b0b7223 */ /* 0x180fe2000001083f */
[----:B------:R-:W4:Y:S01]  /*d600*/  MUFU.TANH R80, R80 ;  /* 0x0000005000507308 */ /* 0x000f220000002400 */
        /* <DEDUP_REMOVED lines=32> */
[----:B------:R-:W-:Y:S01]  /*d810*/  FFMA.FTZ R112, R65, R6, -R63 ;  /* 0x0000000641707223 */ /* 0x000fe2000001083f */
[----:B------:R-:W-:Y:S01]  /*d820*/  FMNMX.FTZ R13, R83, R4, !PT ;  /* 0x00000004530d7209 */ /* 0x000fe20007810000 */
[----:B------:R-:W-:Y:S01]  /*d830*/  FMUL.FTZ R63, R103, UR4 ;  /* 0x00000004673f7c20 */ /* 0x000fe20008410000 */
[----:B------:R-:W-:Y:S01]  /*d840*/  FMUL.FTZ R58, R106, UR4 ;  /* 0x000000046a3a7c20 */ /* 0x000fe20008410000 */
[----:B------:R-:W-:Y:S01]  /*d850*/  IMAD.MOV.U32 R91, RZ, RZ, R101 ;  /* 0x000000ffff5b7224 */ /* 0x000fe200078e0065 */
[----:B------:R-:W-:Y:S01]  /*d860*/  FMNMX.FTZ R13, R82, R13, !PT ;  /* 0x0000000d520d7209 */ /* 0x000fe20007810000 */
[----:B------:R-:W-:Y:S01]  /*d870*/  FMUL.FTZ R101, R107, UR4 ;  /* 0x000000046b657c20 */ /* 0x000fe20008410000 */
[----:B------:R-:W4:Y:S01]  /*d880*/  MUFU.TANH R55, R55 ;  /* 0x0000003700377308 */ /* 0x000f220000002400 */
[----:B------:R-:W-:Y:S01]  /*d890*/  FMUL.FTZ R102, R110, UR4 ;  /* 0x000000046e667c20 */ /* 0x000fe20008410000 */
[----:B------:R-:W-:Y:S01]  /*d8a0*/  FMNMX.FTZ R13, R88, R13, !PT ;  /* 0x0000000d580d7209 */ /* 0x000fe20007810000 */
[----:B------:R-:W-:Y:S01]  /*d8b0*/  FMUL.FTZ R103, R111, UR4 ;  /* 0x000000046f677c20 */ /* 0x000fe20008410000 */
[----:B------:R-:W-:-:S02]  /*d8c0*/  IMAD.MOV.U32 R87, RZ, RZ, R62 ;  /* 0x000000ffff577224 */ /* 0x000fc400078e003e */
[----:B------:R-:W-:Y:S01]  /*d8d0*/  FMUL.FTZ R62, R114, UR4 ;  /* 0x00000004723e7c20 */ /* 0x000fe20008410000 */
[----:B-1----:R-:W-:Y:S01]  /*d8e0*/  FMNMX.FTZ R13, R89, R13, !PT ;  /* 0x0000000d590d7209 */ /* 0x002fe20007810000 */
[----:B------:R-:W-:Y:S01]  /*d8f0*/  FMUL.FTZ R64, R115, UR4 ;  /* 0x0000000473407c20 */ /* 0x000fe20008410000 */
[----:B------:R-:W1:Y:S01]  /*d900*/  MUFU.TANH R74, R74 ;  /* 0x0000004a004a7308 */ /* 0x000e620000002400 */
[----:B------:R-:W-:Y:S01]  /*d910*/  FMUL.FTZ R65, R118, UR4 ;  /* 0x0000000476417c20 */ /* 0x000fe20008410000 */
[----:B0-----:R-:W-:-:S04]  /*d920*/  FMNMX.FTZ R13, R72, R13, !PT ;  /* 0x0000000d480d7209 */ /* 0x001fc80007810000 */
[----:B------:R-:W-:Y:S02]  /*d930*/  FMNMX.FTZ R13, R79, R13, !PT ;  /* 0x0000000d4f0d7209 */ /* 0x000fe40007810000 */
[----:B------:R-:W0:Y:S02]  /*d940*/  MUFU.TANH R78, R78 ;  /* 0x0000004e004e7308 */ /* 0x000e240000002400 */
[----:B------:R-:W-:-:S04]  /*d950*/  FMNMX.FTZ R13, R75, R13, !PT ;  /* 0x0000000d4b0d7209 */ /* 0x000fc80007810000 */
[----:B---3--:R-:W-:Y:S02]  /*d960*/  FMNMX.FTZ R13, R85, R13, !PT ;  /* 0x0000000d550d7209 */ /* 0x008fe40007810000 */
[----:B------:R-:W3:Y:S02]  /*d970*/  MUFU.TANH R70, R70 ;  /* 0x0000004600467308 */ /* 0x000ee40000002400 */
[----:B----4-:R-:W-:-:S04]  /*d980*/  FMNMX.FTZ R13, R80, R13, !PT ;  /* 0x0000000d500d7209 */ /* 0x010fc80007810000 */
[----:B------:R-:W-:Y:S02]  /*d990*/  FMNMX.FTZ R13, R84, R13, !PT ;  /* 0x0000000d540d7209 */ /* 0x000fe40007810000 */
[----:B------:R-:W4:Y:S02]  /*d9a0*/  MUFU.TANH R69, R69 ;  /* 0x0000004500457308 */ /* 0x000f240000002400 */
[----:B------:R-:W-:-:S04]  /*d9b0*/  FMNMX.FTZ R13, R116, R13, !PT ;  /* 0x0000000d740d7209 */ /* 0x000fc80007810000 */
[----:B------:R-:W-:Y:S02]  /*d9c0*/  FMNMX.FTZ R13, R100, R13, !PT ;  /* 0x0000000d640d7209 */ /* 0x000fe40007810000 */
[----:B------:R-:W4:Y:S02]  /*d9d0*/  MUFU.TANH R61, R61 ;  /* 0x0000003d003d7308 */ /* 0x000f240000002400 */
[----:B------:R-:W-:-:S04]  /*d9e0*/  FMNMX.FTZ R13, R81, R13, !PT ;  /* 0x0000000d510d7209 */ /* 0x000fc80007810000 */
[----:B------:R-:W-:Y:S02]  /*d9f0*/  FMNMX.FTZ R13, R55, R13, !PT ;  /* 0x0000000d370d7209 */ /* 0x000fe40007810000 */
[----:B------:R-:W4:Y:S02]  /*da00*/  MUFU.TANH R57, R57 ;  /* 0x0000003900397308 */ /* 0x000f240000002400 */
[----:B-1----:R-:W-:-:S04]  /*da10*/  FMNMX.FTZ R13, R74, R13, !PT ;  /* 0x0000000d4a0d7209 */ /* 0x002fc80007810000 */
[----:B0-----:R-:W-:Y:S02]  /*da20*/  FMNMX.FTZ R13, R78, R13, !PT ;  /* 0x0000000d4e0d7209 */ /* 0x001fe40007810000 */
[----:B------:R0:W1:Y:S02]  /*da30*/  MUFU.TANH R4, R90 ;  /* 0x0000005a00047308 */ /* 0x0000640000002400 */
[----:B---3--:R-:W-:-:S04]  /*da40*/  FMNMX.FTZ R13, R70, R13, !PT ;  /* 0x0000000d460d7209 */ /* 0x008fc80007810000 */
[----:B----4-:R-:W-:Y:S02]  /*da50*/  FMNMX.FTZ R13, R69, R13, !PT ;  /* 0x0000000d450d7209 */ /* 0x010fe40007810000 */
[----:B------:R-:W3:Y:S01]  /*da60*/  MUFU.TANH R56, R56 ;  /* 0x0000003800387308 */ /* 0x000ee20000002400 */
[----:B0-----:R-:W-:Y:S01]  /*da70*/  MOV R90, R104 ;  /* 0x00000068005a7202 */ /* 0x001fe20000000f00 */
[----:B------:R-:W-:Y:S01]  /*da80*/  FMUL.FTZ R104, R119, UR4 ;  /* 0x0000000477687c20 */ /* 0x000fe20008410000 */
[----:B------:R-:W-:-:S04]  /*da90*/  FMNMX.FTZ R13, R61, R13, !PT ;  /* 0x0000000d3d0d7209 */ /* 0x000fc80007810000 */
[----:B------:R-:W-:Y:S01]  /*daa0*/  FMNMX.FTZ R13, R57, R13, !PT ;  /* 0x0000000d390d7209 */ /* 0x000fe20007810000 */
[----:B------:R-:W0:Y:S03]  /*dab0*/  MUFU.TANH R66, R66 ;  /* 0x0000004200427308 */ /* 0x000e260000002400 */
[----:B-1----:R-:W-:-:S05]  /*dac0*/  FMNMX.FTZ R13, R4, R13, !PT ;  /* 0x0000000d040d7209 */ /* 0x002fca0007810000 */
        /* <DEDUP_REMOVED lines=25> */
[----:B---3--:R-:W-:-:S04]  /*dc60*/  FMNMX.FTZ R13, R64, R13, !PT ;  /* 0x0000000d400d7209 */ /* 0x008fc80007810000 */
[----:B0-----:R-:W-:-:S04]  /*dc70*/  FMNMX.FTZ R13, R65, R13, !PT ;  /* 0x0000000d410d7209 */ /* 0x001fc80007810000 */
[----:B-1----:R-:W-:-:S05]  /*dc80*/  FMNMX.FTZ R13, R104, R13, !PT ;  /* 0x0000000d680d7209 */ /* 0x002fca0007810000 */
[----:B------:R-:W0:Y:S02]  /*dc90*/  SHFL.BFLY PT, R15, R13, 0x2, 0x1f ;  /* 0x0c401f000d0f7f89 */ /* 0x000e2400000e0000 */
[----:B0-----:R-:W-:-:S05]  /*dca0*/  FMNMX.FTZ R15, R13, R15, !PT ;  /* 0x0000000f0d0f7209 */ /* 0x001fca0007810000 */
[----:B------:R-:W0:Y:S02]  /*dcb0*/  SHFL.BFLY PT, R54, R15, 0x1, 0x1f ;  /* 0x0c201f000f367f89 */ /* 0x000e2400000e0000 */
[----:B0-----:R-:W-:-:S05]  /*dcc0*/  FMNMX.FTZ R54, R15, R54, !PT ;  /* 0x000000360f367209 */ /* 0x001fca0007810000 */
[----:B------:R-:W-:-:S04]  /*dcd0*/  FMUL.FTZ R99, R54, R6 ;  /* 0x0000000636637220 */ /* 0x000fc80000410000 */
[-CC-:B------:R-:W-:Y:S01]  /*dce0*/  FFMA.FTZ R107, R62, R6.reuse, -R99.reuse ;  /* 0x000000063e6b7223 */ /* 0x180fe20000010863 */
[----:B------:R-:W-:Y:S02]  /*dcf0*/  VIADD R62, R2, 0x400 ;  /* 0x00000400023e7836 */ /* 0x000fe40000000000 */
[-CC-:B------:R-:W-:Y:S01]  /*dd00*/  FFMA.FTZ R106, R64, R6.reuse, -R99.reuse ;  /* 0x00000006406a7223 */ /* 0x180fe20000010863 */
[-CC-:B------:R-:W-:Y:S01]  /*dd10*/  FFMA.FTZ R13, R91, R6.reuse, -R99.reuse ;  /* 0x000000065b0d7223 */ /* 0x180fe20000010863 */
[-CC-:B------:R-:W-:Y:S01]  /*dd20*/  FFMA.FTZ R91, R86, R6.reuse, -R99.reuse ;  /* 0x00000006565b7223 */ /* 0x180fe20000010863 */
[-CC-:B------:R-:W-:Y:S01]  /*dd30*/  FFMA.FTZ R86, R79, R6.reuse, -R99.reuse ;  /* 0x000000064f567223 */ /* 0x180fe20000010863 */
[----:B------:R-:W-:Y:S01]  /*dd40*/  SHF.R.U32.HI R62, RZ, 0x4, R62 ;  /* 0x00000004ff3e7819 */ /* 0x000fe2000001163e */
[----:B------:R-:W-:Y:S01]  /*dd50*/  WARPGROUP.ARRIVE ;  /* 0x00000000000079c5 */ /* 0x000fe20000000000 */
[----:B------:R-:W-:Y:S01]  /*dd60*/  UMOV UR5, 0x40000040 ;  /* 0x4000004000057882 */ /* 0x000fe20000000000 */
[-CC-:B------:R-:W-:Y:S01]  /*dd70*/  FFMA.FTZ R111, R65, R6.reuse, -R99.reuse ;  /* 0x00000006416f7223 */ /* 0x180fe20000010863 */
[----:B------:R-:W-:Y:S01]  /*dd80*/  LOP3.LUT R62, R62, 0x3fff, RZ, 0xc0, !PT ;  /* 0x00003fff3e3e7812 */ /* 0x000fe200078ec0ff */
[----:B------:R-:W-:Y:S01]  /*dd90*/  UMOV UR9, 0x40000040 ;  /* 0x4000004000097882 */ /* 0x000fe20000000000 */
[----:B------:R-:W-:Y:S01]  /*dda0*/  UMOV UR13, 0x40000040 ;  /* 0x40000040000d7882 */ /* 0x000fe20000000000 */
[----:B------:R-:W-:Y:S01]  /*ddb0*/  UMOV UR17, 0x40000040 ;  /* 0x4000004000117882 */ /* 0x000fe20000000000 */
[----:B------:R-:W-:Y:S01]  /*ddc0*/  UMOV UR21, 0x40000040 ;  /* 0x4000004000157882 */ /* 0x000fe20000000000 */
[----:B------:R-:W-:Y:S01]  /*ddd0*/  IMAD R62, R0, 0x600, R62 ;  /* 0x00000600003e7824 */ /* 0x000fe200078e023e */
[----:B------:R-:W-:Y:S01]  /*dde0*/  UMOV UR25, 0x40000040 ;  /* 0x4000004000197882 */ /* 0x000fe20000000000 */
[----:B------:R-:W-:Y:S01]  /*ddf0*/  UMOV UR29, 0x40000040 ;  /* 0x40000040001d7882 */ /* 0x000fe20000000000 */
[----:B------:R-:W-:Y:S01]  /*de00*/  UMOV UR33, 0x40000040 ;  /* 0x4000004000217882 */ /* 0x000fe20000000000 */
[----:B------:R-:W-:Y:S01]  /*de10*/  VIADD R64, R62, 0x80 ;  /* 0x000000803e407836 */ /* 0x000fe20000000000 */
[----:B------:R-:W-:Y:S01]  /*de20*/  UMOV UR41, 0x40000040 ;  /* 0x4000004000297882 */ /* 0x000fe20000000000 */
[-CC-:B------:R-:W-:Y:S01]  /*de30*/  FFMA.FTZ R15, R90, R6.reuse, -R99.reuse ;  /* 0x000000065a0f7223 */ /* 0x180fe20000010863 */
[----:B------:R-:W-:Y:S01]  /*de40*/  R2UR UR6, R62 ;  /* 0x000000003e0672ca */ /* 0x000fe200000e0000 */
[----:B------:R-:W-:Y:S01]  /*de50*/  FFMA.FTZ R79, R55, R6, -R99 ;  /* 0x00000006374f7223 */ /* 0x000fe20000010863 */
[----:B------:R-:W-:Y:S01]  /*de60*/  R2UR UR10, R64 ;  /* 0x00000000400a72ca */ /* 0x000fe200000e0000 */
[----:B------:R-:W-:-:S02]  /*de70*/  VIADD R64, R62, 0x100 ;  /* 0x000001003e407836 */ /* 0x000fc40000000000 */
[-CC-:B------:R-:W-:Y:S01]  /*de80*/  FFMA.FTZ R90, R82, R6.reuse, -R99.reuse ;  /* 0x00000006525a7223 */ /* 0x180fe20000010863 */
[-CC-:B------:R-:W-:Y:S01]  /*de90*/  FFMA.FTZ R55, R63, R6.reuse, -R99.reuse ;  /* 0x000000063f377223 */ /* 0x180fe20000010863 */
[----:B------:R-:W-:Y:S01]  /*dea0*/  UMOV UR45, 0x40000040 ;  /* 0x40000040002d7882 */ /* 0x000fe20000000000 */
[----:B------:R-:W-:Y:S01]  /*deb0*/  UMOV UR49, 0x40000040 ;  /* 0x4000004000317882 */ /* 0x000fe20000000000 */
[----:B------:R-:W-:Y:S01]  /*dec0*/  R2UR UR14, R64 ;  /* 0x00000000400e72ca */ /* 0x000fe200000e0000 */
[----:B------:R-:W-:Y:S01]  /*ded0*/  IMAD.MOV.U32 R65, RZ, RZ, 0x40000040 ;  /* 0x40000040ff417424 */ /* 0x000fe200078e00ff */
[----:B------:R-:W-:Y:S01]  /*dee0*/  IADD3 R64, R62, 0x180, RZ ;  /* 0x000001803e407810 */ /* 0x000fe20007ffe0ff */
[----:B------:R-:W-:Y:S01]  /*def0*/  FFMA.FTZ R82, R75, R6, -R99 ;  /* 0x000000064b527223 */ /* 0x000fe20000010863 */
[----:B------:R-:W-:Y:S01]  /*df00*/  UMOV UR53, 0x40000040 ;  /* 0x4000004000357882 */ /* 0x000fe20000000000 */
[----:B------:R-:W-:Y:S01]  /*df10*/  FADD.FTZ R3, -R54, R3 ;  /* 0x0000000336037221 */ /* 0x000fe20000010100 */
[----:B------:R-:W-:Y:S01]  /*df20*/  R2UR UR18, R64 ;  /* 0x00000000401272ca */ /* 0x000fe200000e0000 */
[----:B------:R-:W-:-:S02]  /*df30*/  VIADD R64, R62, 0x200 ;  /* 0x000002003e407836 */ /* 0x000fc40000000000 */
[-CC-:B------:R-:W-:Y:S01]  /*df40*/  FFMA.FTZ R95, R94, R6.reuse, -R99.reuse ;  /* 0x000000065e5f7223 */ /* 0x180fe20000010863 */
[----:B------:R-:W-:Y:S01]  /*df50*/  MOV R63, 0x40000040 ;  /* 0x40000040003f7802 */ /* 0x000fe20000000f00 */
[-CC-:B------:R-:W-:Y:S01]  /*df60*/  FFMA.FTZ R97, R97, R6.reuse, -R99.reuse ;  /* 0x0000000661617223 */ /* 0x180fe20000010863 */
[C---:B------:R-:W-:Y:S01]  /*df70*/  R2UR UR11, R65.reuse ;  /* 0x00000000410b72ca */ /* 0x040fe200000e0000 */
[----:B------:R-:W0:Y:S01]  /*df80*/  MUFU.EX2 R26, R26 ;  /* 0x0000001a001a7308 */ /* 0x000e220000000800 */
[----:B------:R-:W-:Y:S01]  /*df90*/  R2UR UR22, R64 ;  /* 0x00000000401672ca */ /* 0x000fe200000e0000 */
[----:B------:R-:W-:Y:S01]  /*dfa0*/  VIADD R64, R62, 0x280 ;  /* 0x000002803e407836 */ /* 0x000fe20000000000 */
[----:B------:R-:W-:Y:S01]  /*dfb0*/  R2UR UR15, R65 ;  /* 0x00000000410f72ca */ /* 0x000fe200000e0000 */
[-CC-:B------:R-:W-:Y:S01]  /*dfc0*/  FFMA.FTZ R71, R71, R6.reuse, -R99.reuse ;  /* 0x0000000647477223 */ /* 0x180fe20000010863 */
[C---:B------:R-:W-:Y:S01]  /*dfd0*/  R2UR UR19, R65.reuse ;  /* 0x00000000411372ca */ /* 0x040fe200000e0000 */
[-CC-:B------:R-:W-:Y:S01]  /*dfe0*/  FFMA.FTZ R76, R76, R6.reuse, -R99.reuse ;  /* 0x000000064c4c7223 */ /* 0x180fe20000010863 */
[----:B------:R-:W-:Y:S01]  /*dff0*/  R2UR UR26, R64 ;  /* 0x00000000401a72ca */ /* 0x000fe200000e0000 */
[----:B------:R-:W-:Y:S01]  /*e000*/  VIADD R64, R62, 0x300 ;  /* 0x000003003e407836 */ /* 0x000fe20000000000 */
[C---:B------:R-:W-:Y:S01]  /*e010*/  R2UR UR23, R65.reuse ;  /* 0x00000000411772ca */ /* 0x040fe200000e0000 */
[----:B------:R-:W-:Y:S01]  /*e020*/  MUFU.EX2 R9, R9 ;  /* 0x0000000900097308 */ /* 0x000fe20000000800 */
[----:B------:R-:W-:Y:S01]  /*e030*/  R2UR UR27, R65 ;  /* 0x00000000411b72ca */ /* 0x000fe200000e0000 */
[-CC-:B------:R-:W-:Y:S01]  /*e040*/  FFMA.FTZ R93, R93, R6.reuse, -R99.reuse ;  /* 0x000000065d5d7223 */ /* 0x180fe20000010863 */
[----:B------:R-:W-:Y:S01]  /*e050*/  R2UR UR30, R64 ;  /* 0x00000000401e72ca */ /* 0x000fe200000e0000 */
[-CC-:B------:R-:W-:Y:S01]  /*e060*/  FFMA.FTZ R77, R77, R6.reuse, -R99.reuse ;  /* 0x000000064d4d7223 */ /* 0x180fe20000010863 */
[----:B------:R-:W-:Y:S01]  /*e070*/  IADD3 R64, R62, 0x380, RZ ;  /* 0x000003803e407810 */ /* 0x000fe20007ffe0ff */
[-CC-:B------:R-:W-:Y:S01]  /*e080*/  FFMA.FTZ R92, R92, R6.reuse, -R99.reuse ;  /* 0x000000065c5c7223 */ /* 0x180fe20000010863 */
[C---:B------:R-:W-:Y:S01]  /*e090*/  R2UR UR31, R65.reuse ;  /* 0x00000000411f72ca */ /* 0x040fe200000e0000 */
[----:B------:R-:W-:Y:S01]  /*e0a0*/  MUFU.EX2 R8, R8 ;  /* 0x0000000800087308 */ /* 0x000fe20000000800 */
        /* <DEDUP_REMOVED lines=11> */
[-C--:B------:R-:W-:Y:S01]  /*e160*/  FMUL.FTZ R3, R3, R6.reuse ;  /* 0x0000000603037220 */ /* 0x080fe20000410000 */
[----:B------:R-:W-:Y:S01]  /*e170*/  R2UR UR46, R64 ;  /* 0x00000000402e72ca */ /* 0x000fe200000e0000 */
[C---:B------:R-:W-:Y:S01]  /*e180*/  VIADD R64, R62.reuse, 0x500 ;  /* 0x000005003e407836 */ /* 0x040fe20000000000 */
[----:B------:R-:W-:Y:S01]  /*e190*/  IADD3 R62, R62, 0x580, RZ ;  /* 0x000005803e3e7810 */ /* 0x000fe20007ffe0ff */
[-CC-:B------:R-:W-:Y:S01]  /*e1a0*/  FFMA.FTZ R94, R87, R6.reuse, -R99.reuse ;  /* 0x00000006575e7223 */ /* 0x180fe20000010863 */
[C---:B------:R-:W-:Y:S01]  /*e1b0*/  R2UR UR7, R63.reuse ;  /* 0x000000003f0772ca */ /* 0x040fe200000e0000 */
[----:B------:R-:W-:Y:S01]  /*e1c0*/  MUFU.EX2 R34, R34 ;  /* 0x0000002200227308 */ /* 0x000fe20000000800 */
[----:B------:R-:W-:Y:S01]  /*e1d0*/  R2UR UR54, R62 ;  /* 0x000000003e3672ca */ /* 0x000fe200000e0000 */
[----:B--2---:R-:W-:Y:S01]  /*e1e0*/  IMAD R62, R98, 0x2000, R2 ;  /* 0x00002000623e7824 */ /* 0x004fe200078e0202 */
[----:B------:R-:W-:Y:S01]  /*e1f0*/  R2UR UR55, R63 ;  /* 0x000000003f3772ca */ /* 0x000fe200000e0000 */
[-CC-:B------:R-:W-:Y:S01]  /*e200*/  FFMA.FTZ R88, R88, R6.reuse, -R99.reuse ;  /* 0x0000000658587223 */ /* 0x180fe20000010863 */
[----:B------:R-:W2:Y:S01]  /*e210*/  LDL.LU R63, [R1+0x14] ;  /* 0x00001400013f7983 */ /* 0x000ea20000300800 */
[----:B------:R-:W-:Y:S01]  /*e220*/  R2UR UR50, R64 ;  /* 0x00000000403272ca */ /* 0x000fe200000e0000 */
[----:B------:R-:W-:Y:S01]  /*e230*/  FFMA.FTZ R89, R89, R6, -R99 ;  /* 0x0000000659597223 */ /* 0x000fe20000010863 */
[----:B------:R-:W-:Y:S01]  /*e240*/  R2UR UR4, R62 ;  /* 0x000000003e0472ca */ /* 0x000fe200000e0000 */
[----:B------:R-:W3:Y:S01]  /*e250*/  LDL R116, [R1+0x1c] ;  /* 0x00001c0001747983 */ /* 0x000ee20000100800 */
[----:B------:R-:W-:Y:S08]  /*e260*/  MUFU.EX2 R3, R3 ;  /* 0x0000000300037308 */ /* 0x000ff00000000800 */
[----:B------:R-:W-:Y:S01]  /*e270*/  MUFU.EX2 R20, R20 ;  /* 0x0000001400147308 */ /* 0x000fe20000000800 */
[----:B------:R-:W4:Y:S07]  /*e280*/  LDL R118, [R1+0x80] ;  /* 0x0000800001767983 */ /* 0x000f2e0000100800 */
[----:B------:R-:W-:Y:S01]  /*e290*/  MUFU.EX2 R27, R27 ;  /* 0x0000001b001b7308 */ /* 0x000fe20000000800 */
[----:B------:R-:W-:Y:S01]  /*e2a0*/  UIADD3 UR4, UR4, 0x1e800, URZ ;  /* 0x0001e80004047890 */ /* 0x000fe2000fffe03f */
[----:B------:R-:W4:Y:S06]  /*e2b0*/  LDL R115, [R1+0x24] ;  /* 0x0000240001737983 */ /* 0x000f2c0000100800 */
[----:B------:R-:W-:Y:S01]  /*e2c0*/  MUFU.EX2 R11, R11 ;  /* 0x0000000b000b7308 */ /* 0x000fe20000000800 */
[----:B------:R-:W-:Y:S01]  /*e2d0*/  USHF.R.U32.HI UR4, URZ, 0x4, UR4 ;  /* 0x000000043f047899 */ /* 0x000fe20008011604 */
[----:B------:R-:W4:Y:S06]  /*e2e0*/  LDL R114, [R1+0x20] ;  /* 0x0000200001727983 */ /* 0x000f2c0000100800 */
[----:B------:R-:W-:Y:S01]  /*e2f0*/  MUFU.EX2 R37, R37 ;  /* 0x0000002500257308 */ /* 0x000fe20000000800 */
[----:B------:R-:W-:-:S07]  /*e300*/  ULOP3.LUT UR4, UR4, 0x3fff, URZ, 0xc0, !UPT ;  /* 0x00003fff04047892 */ /* 0x000fce000f8ec03f */
[----:B------:R-:W-:Y:S01]  /*e310*/  MUFU.EX2 R10, R10 ;  /* 0x0000000a000a7308 */ /* 0x000fe20000000800 */
[----:B------:R-:W-:-:S07]  /*e320*/  ULOP3.LUT UR4, UR4, 0x10000, URZ, 0xfc, !UPT ;  /* 0x0001000004047892 */ /* 0x000fce000f8efc3f */
[----:B------:R-:W-:Y:S08]  /*e330*/  MUFU.EX2 R53, R53 ;  /* 0x0000003500357308 */ /* 0x000ff00000000800 */
[----:B------:R-:W-:Y:S01]  /*e340*/  MUFU.EX2 R49, R49 ;  /* 0x0000003100317308 */ /* 0x000fe20000000800 */
[----:B------:R-:W-:Y:S01]  /*e350*/  HGMMA.64x64x16.F32 R120, gdesc[UR4].tnspB, R120, gsb0 ;  /* 0x40e00000047879f0 */ /* 0x000fe20008000878 */
[----:B------:R-:W-:-:S06]  /*e360*/  UIADD3 UR8, UR4, 0x2, URZ ;  /* 0x0000000204087890 */ /* 0x000fcc000fffe03f */
[----:B------:R-:W-:Y:S01]  /*e370*/  MUFU.EX2 R52, R52 ;  /* 0x0000003400347308 */ /* 0x000fe20000000800 */
[-CC-:B------:R-:W-:Y:S01]  /*e380*/  FFMA.FTZ R85, R85, R6.reuse, -R99.reuse ;  /* 0x0000000655557223 */ /* 0x180fe20000010863 */
[----:B------:R-:W-:-:S06]  /*e390*/  FFMA.FTZ R72, R72, R6, -R99 ;  /* 0x0000000648487223 */ /* 0x000fcc0000010863 */
[----:B------:R-:W2:Y:S08]  /*e3a0*/  MUFU.EX2 R95, R95 ;  /* 0x0000005f005f7308 */ /* 0x000eb00000000800 */
[----:B------:R-:W1:Y:S08]  /*e3b0*/  MUFU.EX2 R13, R13 ;  /* 0x0000000d000d7308 */ /* 0x000e700000000800 */
[----:B------:R-:W1:Y:S08]  /*e3c0*/  MUFU.EX2 R97, R97 ;  /* 0x0000006100617308 */ /* 0x000e700000000800 */
[----:B------:R2:W1:Y:S01]  /*e3d0*/  MUFU.EX2 R110, R15 ;  /* 0x0000000f006e7308 */ /* 0x0004620000000800 */
[----:B0-----:R-:W-:Y:S01]  /*e3e0*/  FADD.FTZ R157, R26, R157 ;  /* 0x0000009d1a9d7221 */ /* 0x001fe20000010000 */
[----:B------:R-:W-:Y:S01]  /*e3f0*/  FFMA.FTZ R87, R83, R6, -R99 ;  /* 0x0000000653577223 */ /* 0x000fe20000010863 */
[----:B------:R-:W-:-:S02]  /*e400*/  WARPGROUP.DEPBAR.LE gsb0, 0x0 ;  /* 0x00008000000079c5 */ /* 0x000fc40000010000 */
[----:B------:R-:W-:-:S06]  /*e410*/  WARPGROUP.ARRIVE ;  /* 0x00000000000079c5 */ /* 0x000fcc0000000000 */
[----:B------:R-:W-:Y:S01]  /*e420*/  HGMMA.64x64x16.F32 R120, gdesc[UR8].tnspB, R120, gsb0 ;  /* 0x40e00000087879f0 */ /* 0x000fe20008000878 */
[----:B------:R-:W-:Y:S02]  /*e430*/  UIADD3 UR12, UR4, 0x4, URZ ;  /* 0x00000004040c7890 */ /* 0x000fe4000fffe03f */
[----:B------:R-:W-:Y:S02]  /*e440*/  WARPGROUP.DEPBAR.LE gsb0, 0x0 ;  /* 0x00008000000079c5 */ /* 0x000fe40000010000 */
        /* <DEDUP_REMOVED lines=35> */
[----:B------:R-:W0:Y:S01]  /*e680*/  S2R R98, SR_TID.X ;  /* 0x0000000000627919 */ /* 0x000e220000002100 */
[----:B------:R-:W-:Y:S02]  /*e690*/  WARPGROUP.DEPBAR.LE gsb0, 0x0 ;  /* 0x00008000000079c5 */ /* 0x000fe40000010000 */
[----:B------:R-:W-:-:S06]  /*e6a0*/  WARPGROUP.ARRIVE ;  /* 0x00000000000079c5 */ /* 0x000fcc0000000000 */
[----:B------:R-:W-:Y:S01]  /*e6b0*/  HGMMA.64x64x16.F32 R120, gdesc[UR52].tnspB, R120, gsb0 ;  /* 0x40e00000347879f0 */ /* 0x000fe20008000878 */
[----:B0-----:R-:W-:Y:S02]  /*e6c0*/  SHF.R.U32.HI R64, RZ, 0x7, R98 ;  /* 0x00000007ff407819 */ /* 0x001fe40000011662 */
[----:B------:R-:W-:-:S03]  /*e6d0*/  ISETP.GE.U32.AND P2, PT, R98, 0x180, PT ;  /* 0x000001806200780c */ /* 0x000fc60003f46070 */
[----:B------:R-:W-:Y:S02]  /*e6e0*/  VIADD R62, R64, 0x9 ;  /* 0x00000009403e7836 */ /* 0x000fe40000000000 */
[----:B--2---:R-:W-:-:S03]  /*e6f0*/  FFMA.FTZ R15, R3, R63, R95 ;  /* 0x0000003f030f7223 */ /* 0x004fc6000001005f */
[----:B------:R-:W-:Y:S02]  /*e700*/  SEL R62, R62, 0x9, !P2 ;  /* 0x000000093e3e7807 */ /* 0x000fe40005000000 */
[----:B------:R-:W-:Y:S01]  /*e710*/  @!P1 LEA R63, R152, R2, 0x3 ;  /* 0x00000002983f9211 */ /* 0x000fe200078e18ff */
[----:B-1----:R-:W-:-:S04]  /*e720*/  FADD.FTZ R15, R13, R15 ;  /* 0x0000000f0d0f7221 */ /* 0x002fc80000010000 */
[----:B------:R-:W-:Y:S01]  /*e730*/  @!P1 VIADD R63, R63, 0x30840 ;  /* 0x000308403f3f9836 */ /* 0x000fe20000000000 */
[----:B------:R-:W-:-:S04]  /*e740*/  F2FP.F16.F32.PACK_AB R13, R13, R95 ;  /* 0x0000005f0d0d723e */ /* 0x000fc800000000ff */
[----:B------:R-:W-:Y:S01]  /*e750*/  @!P1 PRMT R63, RZ, 0x654, R63 ;  /* 0x00000654ff3f9816 */ /* 0x000fe2000000003f */
[----:B------:R-:W-:Y:S01]  /*e760*/  MUFU.EX2 R94, R94 ;  /* 0x0000005e005e7308 */ /* 0x000fe20000000800 */
[----:B------:R-:W-:Y:S02]  /*e770*/  WARPGROUP.DEPBAR.LE gsb0, 0x0 ;  /* 0x00008000000079c5 */ /* 0x000fe40000010000 */
[----:B------:R0:W-:Y:S06]  /*e780*/  BAR.ARV R62, 0x100 ;  /* 0x0004003e0000751d */ /* 0x0001ec0000002000 */
[----:B------:R1:W-:Y:S01]  /*e790*/  @!P1 SYNCS.ARRIVE.TRANS64.RED.A1T0 RZ, [R63+URZ], RZ ;  /* 0x000000ff3fff99a7 */ /* 0x0003e2000810043f */
[----:B0-----:R-:W-:-:S04]  /*e7a0*/  @!P1 IMAD R62, R0, 0x8, R2 ;  /* 0x00000008003e9824 */ /* 0x001fc800078e0202 */
[----:B------:R-:W-:Y:S02]  /*e7b0*/  @!P1 VIADD R62, R62, 0x30860 ;  /* 0x000308603e3e9836 */ /* 0x000fe40000000000 */
[----:B------:R-:W-:Y:S01]  /*e7c0*/  FADD.FTZ R0, R97, R15 ;  /* 0x0000000f61007221 */ /* 0x000fe20000010000 */
[----:B------:R-:W-:Y:S02]  /*e7d0*/  F2FP.F16.F32.PACK_AB R15, R110, R97 ;  /* 0x000000616e0f723e */ /* 0x000fe400000000ff */
[----:B------:R-:W-:-:S04]  /*e7e0*/  @!P1 PRMT R62, RZ, 0x654, R62 ;  /* 0x00000654ff3e9816 */ /* 0x000fc8000000003e */
[----:B------:R0:W-:Y:S01]  /*e7f0*/  @!P1 SYNCS.ARRIVE.TRANS64.RED.A1T0 RZ, [R62+URZ], RZ ;  /* 0x000000ff3eff99a7 */ /* 0x0001e2000810043f */
[----:B---3--:R2:W-:Y:S02]  /*e800*/  STSM.16.M88.4 [R116+0x1e800], R12 ;  /* 0x01e8000c74007844 */ /* 0x0085e40000000200 */
[----:B--2---:R-:W2:Y:S08]  /*e810*/  MUFU.EX2 R12, R25 ;  /* 0x00000019000c7308 */ /* 0x004eb00000000800 */
[----:B------:R-:W3:Y:S01]  /*e820*/  MUFU.EX2 R14, R24 ;  /* 0x00000018000e7308 */ /* 0x000ee20000000800 */
[----:B--2---:R-:W-:-:S07]  /*e830*/  FADD.FTZ R157, R12, R157 ;  /* 0x0000009d0c9d7221 */ /* 0x004fce0000010000 */
[----:B------:R-:W2:Y:S01]  /*e840*/  MUFU.EX2 R13, R71 ;  /* 0x00000047000d7308 */ /* 0x000ea20000000800 */
[----:B------:R-:W-:-:S04]  /*e850*/  FADD.FTZ R157, R9, R157 ;  /* 0x0000009d099d7221 */ /* 0x000fc80000010000 */
[----:B---3--:R-:W-:-:S03]  /*e860*/  FADD.FTZ R157, R14, R157 ;  /* 0x0000009d0e9d7221 */ /* 0x008fc60000010000 */
[----:B------:R-:W3:Y:S01]  /*e870*/  MUFU.EX2 R15, R76 ;  /* 0x0000004c000f7308 */ /* 0x000ee20000000800 */
[----:B------:R-:W-:Y:S01]  /*e880*/  FADD.FTZ R157, R8, R157 ;  /* 0x0000009d089d7221 */ /* 0x000fe20000010000 */
[----:B------:R-:W-:-:S03]  /*e890*/  FADD.FTZ R0, R110, R0 ;  /* 0x000000006e007221 */ /* 0x000fc60000010000 */
[----:B------:R-:W-:-:S03]  /*e8a0*/  FADD.FTZ R157, R21, R157 ;  /* 0x0000009d159d7221 */ /* 0x000fc60000010000 */
[----:B-1----:R1:W-:Y:S01]  /*e8b0*/  MUFU.EX2 R63, R32 ;  /* 0x00000020003f7308 */ /* 0x0023e20000000800 */
[----:B--2---:R-:W-:-:S07]  /*e8c0*/  FADD.FTZ R0, R13, R0 ;  /* 0x000000000d007221 */ /* 0x004fce0000010000 */
[----:B------:R-:W2:Y:S01]  /*e8d0*/  MUFU.EX2 R93, R93 ;  /* 0x0000005d005d7308 */ /* 0x000ea20000000800 */
[----:B-1----:R-:W-:Y:S02]  /*e8e0*/  F2FP.F16.F32.PACK_AB R32, R21, R8 ;  /* 0x000000081520723e */ /* 0x002fe400000000ff */
[----:B------:R-:W4:Y:S01]  /*e8f0*/  LDL R21, [R1+0x88] ;  /* 0x0000880001157983 */ /* 0x000f220000100800 */
[----:B------:R-:W-:-:S04]  /*e900*/  FADD.FTZ R8, R34, R157 ;  /* 0x0000009d22087221 */ /* 0x000fc80000010000 */
[----:B0-----:R-:W-:Y:S01]  /*e910*/  MUFU.EX2 R62, R33 ;  /* 0x00000021003e7308 */ /* 0x001fe20000000800 */
[----:B------:R-:W-:Y:S01]  /*e920*/  FADD.FTZ R8, R20, R8 ;  /* 0x0000000814087221 */ /* 0x000fe20000010000 */
[----:B------:R-:W-:-:S06]  /*e930*/  FADD.FTZ R0, R94, R0 ;  /* 0x000000005e007221 */ /* 0x000fcc0000010000 */
[----:B------:R-:W0:Y:S01]  /*e940*/  MUFU.EX2 R33, R77 ;  /* 0x0000004d00217308 */ /* 0x000e220000000800 */
[----:B------:R-:W-:Y:S01]  /*e950*/  FADD.FTZ R8, R27, R8 ;  /* 0x000000081b087221 */ /* 0x000fe20000010000 */
[----:B---3--:R-:W-:-:S06]  /*e960*/  FADD.FTZ R0, R15, R0 ;  /* 0x000000000f007221 */ /* 0x008fcc0000010000 */
[----:B------:R-:W1:Y:S01]  /*e970*/  MUFU.EX2 R92, R92 ;  /* 0x0000005c005c7308 */ /* 0x000e620000000800 */
[----:B------:R-:W-:Y:S01]  /*e980*/  FADD.FTZ R8, R11, R8 ;  /* 0x000000080b087221 */ /* 0x000fe20000010000 */
[----:B--2---:R-:W-:-:S06]  /*e990*/  FADD.FTZ R0, R93, R0 ;  /* 0x000000005d007221 */ /* 0x004fcc0000010000 */
[----:B------:R-:W2:Y:S08]  /*e9a0*/  MUFU.EX2 R24, R35 ;  /* 0x0000002300187308 */ /* 0x000eb00000000800 */
[----:B------:R-:W3:Y:S01]  /*e9b0*/  MUFU.EX2 R35, R73 ;  /* 0x0000004900237308 */ /* 0x000ee20000000800 */
[----:B------:R-:W-:Y:S01]  /*e9c0*/  FADD.FTZ R8, R37, R8 ;  /* 0x0000000825087221 */ /* 0x000fe20000010000 */
[----:B0-----:R-:W-:-:S06]  /*e9d0*/  FADD.FTZ R0, R33, R0 ;  /* 0x0000000021007221 */ /* 0x001fcc0000010000 */
[----:B------:R-:W0:Y:S01]  /*e9e0*/  MUFU.EX2 R91, R91 ;  /* 0x0000005b005b7308 */ /* 0x000e220000000800 */
[----:B------:R-:W-:Y:S01]  /*e9f0*/  FADD.FTZ R8, R10, R8 ;  /* 0x000000080a087221 */ /* 0x000fe20000010000 */
[----:B-1----:R-:W-:-:S06]  /*ea00*/  FADD.FTZ R0, R92, R0 ;  /* 0x000000005c007221 */ /* 0x002fcc0000010000 */
[----:B------:R-:W1:Y:S01]  /*ea10*/  MUFU.EX2 R87, R87 ;  /* 0x0000005700577308 */ /* 0x000e620000000800 */
[----:B--2---:R-:W-:Y:S01]  /*ea20*/  FADD.FTZ R8, R24, R8 ;  /* 0x0000000818087221 */ /* 0x004fe20000010000 */
[----:B---3--:R-:W-:-:S06]  /*ea30*/  FADD.FTZ R0, R35, R0 ;  /* 0x0000000023007221 */ /* 0x008fcc0000010000 */
[----:B------:R-:W2:Y:S01]  /*ea40*/  MUFU.EX2 R90, R90 ;  /* 0x0000005a005a7308 */ /* 0x000ea20000000800 */
[----:B------:R-:W-:Y:S01]  /*ea50*/  FADD.FTZ R8, R53, R8 ;  /* 0x0000000835087221 */ /* 0x000fe20000010000 */
[----:B0-----:R-:W-:-:S06]  /*ea60*/  FADD.FTZ R0, R91, R0 ;  /* 0x000000005b007221 */ /* 0x001fcc0000010000 */
[----:B------:R-:W0:Y:S08]  /*ea70*/  MUFU.EX2 R30, R30 ;  /* 0x0000001e001e7308 */ /* 0x000e300000000800 */
[----:B------:R-:W3:Y:S01]  /*ea80*/  MUFU.EX2 R88, R88 ;  /* 0x0000005800587308 */ /* 0x000ee20000000800 */
[----:B------:R-:W-:Y:S01]  /*ea90*/  FADD.FTZ R8, R49, R8 ;  /* 0x0000000831087221 */ /* 0x000fe20000010000 */
[----:B-1----:R-:W-:-:S06]  /*eaa0*/  FADD.FTZ R0, R87, R0 ;  /* 0x0000000057007221 */ /* 0x002fcc0000010000 */
[----:B------:R-:W1:Y:S08]  /*eab0*/  MUFU.EX2 R51, R51 ;  /* 0x0000003300337308 */ /* 0x000e700000000800 */
[----:B------:R-:W1:Y:S01]  /*eac0*/  MUFU.EX2 R89, R89 ;  /* 0x0000005900597308 */ /* 0x000e620000000800 */
[----:B------:R-:W-:Y:S01]  /*ead0*/  FADD.FTZ R8, R52, R8 ;  /* 0x0000000834087221 */ /* 0x000fe20000010000 */
[----:B--2---:R-:W-:-:S06]  /*eae0*/  FADD.FTZ R0, R90, R0 ;  /* 0x000000005a007221 */ /* 0x004fcc0000010000 */
[----:B------:R-:W2:Y:S01]  /*eaf0*/  MUFU.EX2 R48, R48 ;  /* 0x0000003000307308 */ /* 0x000ea20000000800 */
[----:B------:R-:W-:-:S07]  /*eb00*/  F2FP.F16.F32.PACK_AB R14, R14, R9 ;  /* 0x000000090e0e723e */ /* 0x000fce00000000ff */
[----:B------:R-:W2:Y:S01]  /*eb10*/  MUFU.EX2 R25, R72 ;  /* 0x0000004800197308 */ /* 0x000ea20000000800 */
[----:B0-----:R-:W-:-:S07]  /*eb20*/  FADD.FTZ R9, R30, R8 ;  /* 0x000000081e097221 */ /* 0x001fce0000010000 */
[----:B------:R-:W0:Y:S08]  /*eb30*/  MUFU.EX2 R86, R86 ;  /* 0x0000005600567308 */ /* 0x000e300000000800 */
[----:B------:R-:W-:Y:S08]  /*eb40*/  MUFU.EX2 R82, R82 ;  /* 0x0000005200527308 */ /* 0x000ff00000000800 */
[----:B------:R-:W0:Y:S01]  /*eb50*/  MUFU.EX2 R85, R85 ;  /* 0x0000005500557308 */ /* 0x000e220000000800 */
[----:B---3--:R-:W-:Y:S01]  /*eb60*/  FADD.FTZ R0, R88, R0 ;  /* 0x0000000058007221 */ /* 0x008fe20000010000 */
[----:B------:R-:W-:Y:S01]  /*eb70*/  F2FP.F16.F32.PACK_AB R8, R11, R27 ;  /* 0x0000001b0b08723e */ /* 0x000fe200000000ff */
[----:B-1----:R-:W-:-:S02]  /*eb80*/  FADD.FTZ R11, R51, R9 ;  /* 0x00000009330b7221 */ /* 0x002fc40000010000 */
[----:B------:R-:W-:Y:S01]  /*eb90*/  FADD.FTZ R0, R89, R0 ;  /* 0x0000000059007221 */ /* 0x000fe20000010000 */
[----:B------:R-:W-:Y:S02]  /*eba0*/  F2FP.F16.F32.PACK_AB R12, R12, R26 ;  /* 0x0000001a0c0c723e */ /* 0x000fe400000000ff */
[----:B------:R-:W-:Y:S02]  /*ebb0*/  F2FP.F16.F32.PACK_AB R13, R94, R13 ;  /* 0x0000000d5e0d723e */ /* 0x000fe400000000ff */
[----:B------:R-:W-:Y:S02]  /*ebc0*/  F2FP.F16.F32.PACK_AB R15, R93, R15 ;  /* 0x0000000f5d0f723e */ /* 0x000fe400000000ff */
[----:B------:R-:W-:Y:S01]  /*ebd0*/  F2FP.F16.F32.PACK_AB R34, R20, R34 ;  /* 0x000000221422723e */ /* 0x000fe200000000ff */
[----:B--2---:R-:W-:Y:S01]  /*ebe0*/  FADD.FTZ R20, R48, R11 ;  /* 0x0000000b30147221 */ /* 0x004fe20000010000 */
[----:B------:R-:W-:Y:S01]  /*ebf0*/  F2FP.F16.F32.PACK_AB R33, R92, R33 ;  /* 0x000000215c21723e */ /* 0x000fe200000000ff */
[----:B------:R-:W-:Y:S01]  /*ec00*/  FADD.FTZ R0, R25, R0 ;  /* 0x0000000019007221 */ /* 0x000fe20000010000 */
[----:B------:R-:W-:-:S02]  /*ec10*/  F2FP.F16.F32.PACK_AB R35, R91, R35 ;  /* 0x000000235b23723e */ /* 0x000fc400000000ff */
[----:B------:R-:W-:Y:S02]  /*ec20*/  F2FP.F16.F32.PACK_AB R9, R90, R87 ;  /* 0x000000575a09723e */ /* 0x000fe400000000ff */
[----:B------:R-:W-:Y:S02]  /*ec30*/  F2FP.F16.F32.PACK_AB R10, R10, R37 ;  /* 0x000000250a0a723e */ /* 0x000fe400000000ff */
[----:B------:R-:W-:Y:S02]  /*ec40*/  F2FP.F16.F32.PACK_AB R11, R89, R88 ;  /* 0x00000058590b723e */ /* 0x000fe400000000ff */
[----:B------:R-:W-:Y:S02]  /*ec50*/  F2FP.F16.F32.PACK_AB R24, R53, R24 ;  /* 0x000000183518723e */ /* 0x000fe400000000ff */
[----:B0-----:R-:W-:Y:S02]  /*ec60*/  F2FP.F16.F32.PACK_AB R25, R86, R25 ;  /* 0x000000195619723e */ /* 0x001fe400000000ff */
[----:B------:R-:W-:-:S02]  /*ec70*/  F2FP.F16.F32.PACK_AB R26, R52, R49 ;  /* 0x00000031341a723e */ /* 0x000fc400000000ff */
[----:B------:R-:W-:Y:S01]  /*ec80*/  F2FP.F16.F32.PACK_AB R27, R85, R82 ;  /* 0x00000052551b723e */ /* 0x000fe200000000ff */
[----:B----4-:R-:W-:Y:S04]  /*ec90*/  STSM.16.M88.4 [R118], R12 ;  /* 0x0000000c76007844 */ /* 0x010fe80000000200 */
[----:B------:R-:W-:Y:S04]  /*eca0*/  STSM.16.M88.4 [R115], R32 ;  /* 0x0000002073007844 */ /* 0x000fe80000000200 */
[----:B------:R-:W-:Y:S04]  /*ecb0*/  STSM.16.M88.4 [R114], R8 ;  /* 0x0000000872007844 */ /* 0x000fe80000000200 */
[----:B------:R0:W-:Y:S04]  /*ecc0*/  STSM.16.M88.4 [R116+0x24800], R24 ;  /* 0x0248001874007844 */ /* 0x0001e80000000200 */
[----:B0-----:R-:W2:Y:S04]  /*ecd0*/  LDL R27, [R1+0x84] ;  /* 0x00008400011b7983 */ /* 0x001ea80000100800 */
[----:B------:R-:W3:Y:S04]  /*ece0*/  LDL R26, [R1+0x6c] ;  /* 0x00006c00011a7983 */ /* 0x000ee80000100800 */
[----:B------:R-:W3:Y:S01]  /*ecf0*/  LDL.LU R24, [R1+0x4] ;  /* 0x0000040001187983 */ /* 0x000ee20000300800 */
[-CC-:B------:R-:W-:Y:S01]  /*ed00*/  FFMA.FTZ R80, R80, R6.reuse, -R99.reuse ;  /* 0x0000000650507223 */ /* 0x180fe20000010863 */
[----:B------:R-:W-:-:S05]  /*ed10*/  FFMA.FTZ R84, R84, R6, -R99 ;  /* 0x0000000654547223 */ /* 0x000fca0000010863 */
[----:B------:R-:W0:Y:S01]  /*ed20*/  MUFU.EX2 R80, R80 ;  /* 0x0000005000507308 */ /* 0x000e220000000800 */
[----:B------:R-:W-:Y:S01]  /*ed30*/  FADD.FTZ R0, R86, R0 ;  /* 0x0000000056007221 */ /* 0x000fe20000010000 */
[----:B------:R-:W-:-:S06]  /*ed40*/  FFMA.FTZ R83, R100, R6, -R99 ;  /* 0x0000000664537223 */ /* 0x000fcc0000010863 */
[----:B------:R-:W1:Y:S01]  /*ed50*/  MUFU.EX2 R84, R84 ;  /* 0x0000005400547308 */ /* 0x000e620000000800 */
[----:B------:R-:W-:Y:S01]  /*ed60*/  FADD.FTZ R0, R82, R0 ;  /* 0x0000000052007221 */ /* 0x000fe20000010000 */
[----:B------:R-:W-:-:S06]  /*ed70*/  FFMA.FTZ R81, R81, R6, -R99 ;  /* 0x0000000651517223 */ /* 0x000fcc0000010863 */
[----:B------:R-:W4:Y:S01]  /*ed80*/  MUFU.EX2 R50, R50 ;  /* 0x0000003200327308 */ /* 0x000f220000000800 */
[----:B------:R-:W-:-:S07]  /*ed90*/  FADD.FTZ R0, R85, R0 ;  /* 0x0000000055007221 */ /* 0x000fce0000010000 */
[----:B------:R-:W4:Y:S08]  /*eda0*/  MUFU.EX2 R75, R75 ;  /* 0x0000004b004b7308 */ /* 0x000f300000000800 */
        /* <DEDUP_REMOVED lines=8> */
[----:B----4-:R-:W-:-:S07]  /*ee30*/  FADD.FTZ R20, R50, R20 ;  /* 0x0000001432147221 */ /* 0x010fce0000010000 */
[----:B------:R-:W4:Y:S01]  /*ee40*/  MUFU.EX2 R43, R43 ;  /* 0x0000002b002b7308 */ /* 0x000f220000000800 */
[----:B------:R-:W-:Y:S01]  /*ee50*/  FADD.FTZ R0, R75, R0 ;  /* 0x000000004b007221 */ /* 0x000fe20000010000 */
[----:B------:R-:W-:-:S06]  /*ee60*/  FFMA.FTZ R70, R70, R6, -R99 ;  /* 0x0000000646467223 */ /* 0x000fcc0000010863 */
[----:B------:R-:W4:Y:S01]  /*ee70*/  MUFU.EX2 R79, R79 ;  /* 0x0000004f004f7308 */ /* 0x000f220000000800 */
[----:B------:R-:W-:-:S07]  /*ee80*/  FADD.FTZ R20, R42, R20 ;  /* 0x000000142a147221 */ /* 0x000fce0000010000 */
        /* <DEDUP_REMOVED lines=24> */
[----:B----4-:R-:W-:Y:S01]  /*f010*/  FADD.FTZ R11, R45, R20 ;  /* 0x000000142d0b7221 */ /* 0x010fe20000010000 */
[----:B------:R-:W-:-:S06]  /*f020*/  FADD.FTZ R0, R70, R13 ;  /* 0x0000000d46007221 */ /* 0x000fcc0000010000 */
[----:B------:R-:W4:Y:S01]  /*f030*/  MUFU.EX2 R57, R57 ;  /* 0x0000003900397308 */ /* 0x000f220000000800 */
[----:B------:R-:W-:Y:S01]  /*f040*/  FFMA.FTZ R66, R66, R6, -R99 ;  /* 0x0000000642427223 */ /* 0x000fe20000010863 */
[----:B------:R-:W-:-:S06]  /*f050*/  FADD.FTZ R13, R28, R11 ;  /* 0x0000000b1c0d7221 */ /* 0x000fcc0000010000 */
[----:B------:R-:W4:Y:S01]  /*f060*/  MUFU.EX2 R40, R40 ;  /* 0x0000002800287308 */ /* 0x000f220000000800 */
[----:B------:R-:W-:Y:S01]  /*f070*/  F2FP.F16.F32.PACK_AB R8, R51, R30 ;  /* 0x0000001e3308723e */ /* 0x000fe200000000ff */
[----:B0-----:R-:W-:Y:S01]  /*f080*/  FADD.FTZ R0, R69, R0 ;  /* 0x0000000045007221 */ /* 0x001fe20000010000 */
[----:B------:R-:W-:-:S05]  /*f090*/  F2FP.F16.F32.PACK_AB R9, R84, R80 ;  /* 0x000000505409723e */ /* 0x000fca00000000ff */
[----:B------:R-:W0:Y:S01]  /*f0a0*/  MUFU.EX2 R4, R4 ;  /* 0x0000000400047308 */ /* 0x000e220000000800 */
[----:B------:R-:W-:Y:S02]  /*f0b0*/  F2FP.F16.F32.PACK_AB R10, R50, R48 ;  /* 0x00000030320a723e */ /* 0x000fe400000000ff */
[----:B------:R-:W-:Y:S01]  /*f0c0*/  F2FP.F16.F32.PACK_AB R11, R83, R75 ;  /* 0x0000004b530b723e */ /* 0x000fe200000000ff */
[----:B------:R-:W-:Y:S01]  /*f0d0*/  FFMA.FTZ R67, R67, R6, -R99 ;  /* 0x0000000643437223 */ /* 0x000fe20000010863 */
[----:B------:R-:W-:-:S03]  /*f0e0*/  FADD.FTZ R13, R44, R13 ;  /* 0x0000000d2c0d7221 */ /* 0x000fc60000010000 */
[----:B------:R-:W0:Y:S01]  /*f0f0*/  MUFU.EX2 R56, R56 ;  /* 0x0000003800387308 */ /* 0x000e220000000800 */
[----:B-1----:R-:W-:Y:S01]  /*f100*/  FADD.FTZ R0, R61, R0 ;  /* 0x000000003d007221 */ /* 0x002fe20000010000 */
[----:B------:R1:W-:Y:S01]  /*f110*/  STSM.16.M88.4 [R21], R8 ;  /* 0x0000000815007844 */ /* 0x0003e20000000200 */
[----:B------:R-:W-:-:S05]  /*f120*/  FFMA.FTZ R60, R60, R6, -R99 ;  /* 0x000000063c3c7223 */ /* 0x000fca0000010863 */
[----:B------:R-:W0:Y:S01]  /*f130*/  MUFU.EX2 R39, R39 ;  /* 0x0000002700277308 */ /* 0x000e220000000800 */
[----:B----4-:R-:W-:Y:S01]  /*f140*/  FADD.FTZ R15, R57, R0 ;  /* 0x00000000390f7221 */ /* 0x010fe20000010000 */
[----:B------:R-:W-:-:S06]  /*f150*/  FFMA.FTZ R68, R68, R6, -R99 ;  /* 0x0000000644447223 */ /* 0x000fcc0000010863 */
[----:B------:R-:W4:Y:S01]  /*f160*/  MUFU.EX2 R66, R66 ;  /* 0x0000004200427308 */ /* 0x000f220000000800 */
[----:B-1----:R-:W-:-:S07]  /*f170*/  FADD.FTZ R21, R62, R13 ;  /* 0x0000000d3e157221 */ /* 0x002fce0000010000 */
[----:B------:R-:W1:Y:S01]  /*f180*/  MUFU.EX2 R29, R29 ;  /* 0x0000001d001d7308 */ /* 0x000e620000000800 */
[----:B------:R-:W-:Y:S01]  /*f190*/  FADD.FTZ R0, R40, R21 ;  /* 0x0000001528007221 */ /* 0x000fe20000010000 */
[----:B0-----:R-:W-:-:S06]  /*f1a0*/  FADD.FTZ R21, R4, R15 ;  /* 0x0000000f04157221 */ /* 0x001fcc0000010000 */
[----:B------:R-:W0:Y:S01]  /*f1b0*/  MUFU.EX2 R67, R67 ;  /* 0x0000004300437308 */ /* 0x000e220000000800 */
[----:B------:R-:W-:Y:S01]  /*f1c0*/  FFMA.FTZ R59, R59, R6, -R99 ;  /* 0x000000063b3b7223 */ /* 0x000fe20000010863 */
[----:B------:R-:W-:-:S06]  /*f1d0*/  FADD.FTZ R0, R63, R0 ;  /* 0x000000003f007221 */ /* 0x000fcc0000010000 */
[----:B------:R-:W0:Y:S01]  /*f1e0*/  MUFU.EX2 R38, R38 ;  /* 0x0000002600267308 */ /* 0x000e220000000800 */
[----:B------:R-:W-:Y:S01]  /*f1f0*/  FADD.FTZ R21, R56, R21 ;  /* 0x0000001538157221 */ /* 0x000fe20000010000 */
[----:B------:R-:W-:-:S06]  /*f200*/  FADD.FTZ R10, R39, R0 ;  /* 0x00000000270a7221 */ /* 0x000fcc0000010000 */
[----:B------:R-:W0:Y:S08]  /*f210*/  MUFU.EX2 R60, R60 ;  /* 0x0000003c003c7308 */ /* 0x000e300000000800 */
[----:B------:R-:W0:Y:S01]  /*f220*/  MUFU.EX2 R31, R31 ;  /* 0x0000001f001f7308 */ /* 0x000e220000000800 */
[----:B----4-:R-:W-:Y:S01]  /*f230*/  FADD.FTZ R0, R66, R21 ;  /* 0x0000001542007221 */ /* 0x010fe20000010000 */
[----:B------:R-:W-:-:S06]  /*f240*/  FFMA.FTZ R58, R58, R6, -R99 ;  /* 0x000000063a3a7223 */ /* 0x000fcc0000010863 */
[----:B------:R-:W4:Y:S01]  /*f250*/  MUFU.EX2 R68, R68 ;  /* 0x0000004400447308 */ /* 0x000f220000000800 */
[----:B-1----:R-:W-:-:S07]  /*f260*/  FADD.FTZ R25, R29, R10 ;  /* 0x0000000a1d197221 */ /* 0x002fce0000010000 */
[----:B------:R-:W1:Y:S01]  /*f270*/  MUFU.EX2 R65, R36 ;  /* 0x0000002400417308 */ /* 0x000e620000000800 */
[----:B0-----:R-:W-:Y:S01]  /*f280*/  FADD.FTZ R21, R67, R0 ;  /* 0x0000000043157221 */ /* 0x001fe20000010000 */
[----:B------:R-:W-:-:S06]  /*f290*/  FADD.FTZ R0, R38, R25 ;  /* 0x0000001926007221 */ /* 0x000fcc0000010000 */
[----:B------:R-:W0:Y:S01]  /*f2a0*/  MUFU.EX2 R59, R59 ;  /* 0x0000003b003b7308 */ /* 0x000e220000000800 */
[----:B------:R-:W-:-:S07]  /*f2b0*/  FFMA.FTZ R101, R101, R6, -R99 ;  /* 0x0000000665657223 */ /* 0x000fce0000010863 */
[----:B------:R-:W2:Y:S01]  /*f2c0*/  MUFU.EX2 R95, R96 ;  /* 0x00000060005f7308 */ /* 0x000ea20000000800 */
[----:B------:R-:W-:Y:S01]  /*f2d0*/  FADD.FTZ R21, R60, R21 ;  /* 0x000000153c157221 */ /* 0x000fe20000010000 */
[----:B------:R-:W-:-:S06]  /*f2e0*/  FADD.FTZ R20, R31, R0 ;  /* 0x000000001f147221 */ /* 0x000fcc0000010000 */
[----:B------:R-:W-:Y:S01]  /*f2f0*/  MUFU.EX2 R55, R55 ;  /* 0x0000003700377308 */ /* 0x000fe20000000800 */
[----:B------:R-:W-:-:S07]  /*f300*/  FFMA.FTZ R102, R102, R6, -R99 ;  /* 0x0000000666667223 */ /* 0x000fce0000010863 */
[----:B------:R-:W3:Y:S01]  /*f310*/  MUFU.EX2 R96, R105 ;  /* 0x0000006900607308 */ /* 0x000ee20000000800 */
[----:B----4-:R-:W-:Y:S01]  /*f320*/  FADD.FTZ R0, R68, R21 ;  /* 0x0000001544007221 */ /* 0x010fe20000010000 */
[----:B-1----:R-:W-:-:S06]  /*f330*/  FADD.FTZ R20, R65, R20 ;  /* 0x0000001441147221 */ /* 0x002fcc0000010000 */
[----:B------:R-:W1:Y:S01]  /*f340*/  MUFU.EX2 R58, R58 ;  /* 0x0000003a003a7308 */ /* 0x000e620000000800 */
[----:B------:R-:W-:-:S07]  /*f350*/  F2FP.F16.F32.PACK_AB R12, R47, R42 ;  /* 0x0000002a2f0c723e */ /* 0x000fce00000000ff */
[----:B------:R-:W4:Y:S01]  /*f360*/  MUFU.EX2 R97, R108 ;  /* 0x0000006c00617308 */ /* 0x000f220000000800 */
[----:B------:R-:W-:Y:S01]  /*f370*/  F2FP.F16.F32.PACK_AB R13, R79, R81 ;  /* 0x000000514f0d723e */ /* 0x000fe200000000ff */
[-CC-:B------:R-:W-:Y:S01]  /*f380*/  FFMA.FTZ R103, R103, R6.reuse, -R99.reuse ;  /* 0x0000000667677223 */ /* 0x180fe20000010863 */
[----:B------:R-:W-:Y:S01]  /*f390*/  F2FP.F16.F32.PACK_AB R14, R46, R43 ;  /* 0x0000002b2e0e723e */ /* 0x000fe200000000ff */
[----:B------:R-:W-:Y:S01]  /*f3a0*/  FFMA.FTZ R104, R104, R6, -R99 ;  /* 0x0000000668687223 */ /* 0x000fe20000010863 */
[----:B------:R-:W-:-:S03]  /*f3b0*/  F2FP.F16.F32.PACK_AB R15, R78, R74 ;  /* 0x0000004a4e0f723e */ /* 0x000fc600000000ff */
[----:B------:R-:W4:Y:S01]  /*f3c0*/  MUFU.EX2 R98, R109 ;  /* 0x0000006d00627308 */ /* 0x000f220000000800 */
[----:B0-----:R-:W-:Y:S01]  /*f3d0*/  FADD.FTZ R0, R59, R0 ;  /* 0x000000003b007221 */ /* 0x001fe20000010000 */
[----:B--2---:R-:W-:-:S06]  /*f3e0*/  FADD.FTZ R21, R95, R20 ;  /* 0x000000145f157221 */ /* 0x004fcc0000010000 */
[----:B------:R-:W0:Y:S01]  /*f3f0*/  MUFU.EX2 R101, R101 ;  /* 0x0000006500657308 */ /* 0x000e220000000800 */
[----:B------:R-:W-:Y:S01]  /*f400*/  F2FP.F16.F32.PACK_AB R8, R45, R41 ;  /* 0x000000292d08723e */ /* 0x000fe200000000ff */
[----:B------:R2:W-:Y:S01]  /*f410*/  STSM.16.M88.4 [R115+0x6000], R12 ;  /* 0x0060000c73007844 */ /* 0x0005e20000000200 */
[----:B------:R-:W-:-:S05]  /*f420*/  F2FP.F16.F32.PACK_AB R41, R56, R4 ;  /* 0x000000043829723e */ /* 0x000fca00000000ff */
[----:B------:R-:W0:Y:S01]  /*f430*/  MUFU.EX2 R99, R155 ;  /* 0x0000009b00637308 */ /* 0x000e220000000800 */
[----:B---3--:R-:W-:-:S07]  /*f440*/  FADD.FTZ R4, R96, R21 ;  /* 0x0000001560047221 */ /* 0x008fce0000010000 */
[----:B------:R-:W3:Y:S01]  /*f450*/  MUFU.EX2 R102, R102 ;  /* 0x0000006600667308 */ /* 0x000ee20000000800 */
[----:B--2---:R-:W-:Y:S01]  /*f460*/  FADD.FTZ R13, R55, R0 ;  /* 0x00000000370d7221 */ /* 0x004fe20000010000 */
[----:B------:R-:W-:-:S06]  /*f470*/  F2FP.F16.F32.PACK_AB R9, R69, R70 ;  /* 0x000000464509723e */ /* 0x000fcc00000000ff */
[----:B------:R-:W2:Y:S01]  /*f480*/  MUFU.EX2 R100, R117 ;  /* 0x0000007500647308 */ /* 0x000ea20000000800 */
[----:B------:R-:W-:Y:S01]  /*f490*/  F2FP.F16.F32.PACK_AB R10, R44, R28 ;  /* 0x0000001c2c0a723e */ /* 0x000fe200000000ff */
[----:B-1----:R-:W-:Y:S01]  /*f4a0*/  FADD.FTZ R0, R58, R13 ;  /* 0x0000000d3a007221 */ /* 0x002fe20000010000 */
[----:B------:R-:W-:Y:S01]  /*f4b0*/  F2FP.F16.F32.PACK_AB R11, R57, R61 ;  /* 0x0000003d390b723e */ /* 0x000fe200000000ff */
[----:B----4-:R-:W-:-:S04]  /*f4c0*/  FADD.FTZ R13, R97, R4 ;  /* 0x00000004610d7221 */ /* 0x010fc80000010000 */
[----:B------:R-:W1:Y:S01]  /*f4d0*/  MUFU.EX2 R103, R103 ;  /* 0x0000006700677308 */ /* 0x000e620000000800 */
[----:B------:R0:W-:Y:S07]  /*f4e0*/  STSM.16.M88.4 [R114+0x6000], R8 ;  /* 0x0060000872007844 */ /* 0x0001ee0000000200 */
[----:B------:R-:W-:Y:S01]  /*f4f0*/  MUFU.EX2 R36, R113 ;  /* 0x0000007100247308 */ /* 0x000fe20000000800 */
[----:B------:R-:W-:-:S07]  /*f500*/  FADD.FTZ R4, R98, R13 ;  /* 0x0000000d62047221 */ /* 0x000fce0000010000 */
[----:B------:R-:W-:Y:S08]  /*f510*/  MUFU.EX2 R64, R112 ;  /* 0x0000007000407308 */ /* 0x000ff00000000800 */
[----:B------:R-:W-:Y:S08]  /*f520*/  MUFU.EX2 R107, R107 ;  /* 0x0000006b006b7308 */ /* 0x000ff00000000800 */
[----:B------:R-:W4:Y:S08]  /*f530*/  MUFU.EX2 R106, R106 ;  /* 0x0000006a006a7308 */ /* 0x000f300000000800 */
[----:B------:R-:W-:Y:S08]  /*f540*/  MUFU.EX2 R111, R111 ;  /* 0x0000006f006f7308 */ /* 0x000ff00000000800 */
[----:B------:R-:W4:Y:S01]  /*f550*/  MUFU.EX2 R104, R104 ;  /* 0x0000006800687308 */ /* 0x000f220000000800 */
[----:B0-----:R-:W-:Y:S01]  /*f560*/  FADD.FTZ R11, R101, R0 ;  /* 0x00000000650b7221 */ /* 0x001fe20000010000 */
[----:B------:R-:W-:Y:S01]  /*f570*/  FADD.FTZ R15, R99, R4 ;  /* 0x00000004630f7221 */ /* 0x000fe20000010000 */
[----:B------:R-:W-:-:S02]  /*f580*/  F2FP.F16.F32.PACK_AB R40, R40, R62 ;  /* 0x0000003e2828723e */ /* 0x000fc400000000ff */
[----:B---3--:R-:W-:Y:S01]  /*f590*/  FADD.FTZ R0, R102, R11 ;  /* 0x0000000b66007221 */ /* 0x008fe20000010000 */
[----:B------:R-:W-:Y:S01]  /*f5a0*/  F2FP.F16.F32.PACK_AB R42, R39, R63 ;  /* 0x0000003f272a723e */ /* 0x000fe200000000ff */
[----:B--2---:R-:W-:Y:S01]  /*f5b0*/  FADD.FTZ R21, R100, R15 ;  /* 0x0000000f64157221 */ /* 0x004fe20000010000 */
[----:B------:R-:W-:Y:S01]  /*f5c0*/  F2FP.F16.F32.PACK_AB R43, R67, R66 ;  /* 0x00000042432b723e */ /* 0x000fe200000000ff */
[----:B-1----:R-:W-:Y:S01]  /*f5d0*/  FADD.FTZ R0, R103, R0 ;  /* 0x0000000067007221 */ /* 0x002fe20000010000 */
        /* <DEDUP_REMOVED lines=9> */
[----:B----4-:R-:W-:-:S02]  /*f670*/  F2FP.F16.F32.PACK_AB R101, R106, R107 ;  /* 0x0000006b6a65723e */ /* 0x010fc400000000ff */
[----:B------:R-:W-:Y:S02]  /*f680*/  F2FP.F16.F32.PACK_AB R102, R64, R36 ;  /* 0x000000244066723e */ /* 0x000fe400000000ff */
[----:B------:R-:W-:Y:S01]  /*f690*/  F2FP.F16.F32.PACK_AB R103, R104, R111 ;  /* 0x0000006f6867723e */ /* 0x000fe200000000ff */
[----:B------:R-:W-:Y:S04]  /*f6a0*/  STSM.16.M88.4 [R116+0x2a800], R40 ;  /* 0x02a8002874007844 */ /* 0x000fe80000000200 */
[----:B------:R0:W-:Y:S04]  /*f6b0*/  STSM.16.M88.4 [R27], R8 ;  /* 0x000000081b007844 */ /* 0x0001e80000000200 */
[----:B------:R-:W-:Y:S04]  /*f6c0*/  STSM.16.M88.4 [R115+0xc000], R12 ;  /* 0x00c0000c73007844 */ /* 0x000fe80000000200 */
[----:B------:R-:W-:Y:S01]  /*f6d0*/  STSM.16.M88.4 [R114+0xc000], R100 ;  /* 0x00c0006472007844 */ /* 0x000fe20000000200 */
        /* <DEDUP_REMOVED lines=8> */
[----:B------:R-:W-:-:S03]  /*f760*/  ISETP.GT.AND P2, PT, R24, R26, PT ;  /* 0x0000001a1800720c */ /* 0x000fc60003f44270 */
[----:B------:R-:W-:-:S04]  /*f770*/  FADD.FTZ R0, R111, R0 ;  /* 0x000000006f007221 */ /* 0x000fc80000010000 */
[----:B------:R-:W-:Y:S01]  /*f780*/  FADD.FTZ R0, R104, R0 ;  /* 0x0000000068007221 */ /* 0x000fe20000010000 */
[----:B------:R-:W-:-:S04]  /*f790*/  FADD.FTZ R21, R36, R21 ;  /* 0x0000001524157221 */ /* 0x000fc80000010000 */
[----:B------:R2:W-:Y:S01]  /*f7a0*/  STL [R1+0x14], R0 ;  /* 0x0000140001007387 */ /* 0x0005e20000100800 */
[-C--:B------:R-:W-:Y:S01]  /*f7b0*/  FMUL.FTZ R120, R120, R7.reuse ;  /* 0x0000000778787220 */ /* 0x080fe20000410000 */
[-C--:B------:R-:W-:Y:S01]  /*f7c0*/  FMUL.FTZ R121, R121, R7.reuse ;  /* 0x0000000779797220 */ /* 0x080fe20000410000 */
[-C--:B------:R-:W-:Y:S01]  /*f7d0*/  FMUL.FTZ R124, R124, R7.reuse ;  /* 0x000000077c7c7220 */ /* 0x080fe20000410000 */
[----:B0-----:R0:W5:Y:S01]  /*f7e0*/  LDL R8, [R1+0x18] ;  /* 0x0000180001087983 */ /* 0x0011620000100800 */
[-C--:B------:R-:W-:Y:S01]  /*f7f0*/  FMUL.FTZ R125, R125, R7.reuse ;  /* 0x000000077d7d7220 */ /* 0x080fe20000410000 */
[----:B--2---:R-:W-:Y:S02]  /*f800*/  VIADD R0, R24, 0xffffffff ;  /* 0xffffffff18007836 */ /* 0x004fe40000000000 */
        /* <DEDUP_REMOVED lines=28> */
[----:B------:R2:W-:Y:S01]  /*f9d0*/  STL [R1+0x4], R0 ;  /* 0x0000040001007387 */ /* 0x0005e20000100800 */
[----:B------:R-:W-:Y:S01]  /*f9e0*/  FADD.FTZ R4, R64, R21 ;  /* 0x0000001540047221 */ /* 0x000fe20000010000 */
[----:B------:R-:W-:-:S02]  /*f9f0*/  IMAD.MOV.U32 R3, RZ, RZ, R54 ;  /* 0x000000ffff037224 */ /* 0x000fc400078e0036 */
[----:B------:R-:W-:Y:S01]  /*fa00*/  IMAD.MOV.U32 R7, RZ, RZ, R5 ;  /* 0x000000ffff077224 */ /* 0x000fe200078e0005 */
[----:B--2---:R-:W-:Y:S01]  /*fa10*/  MOV R0, R152 ;  /* 0x0000009800007202 */ /* 0x004fe20000000f00 */
[----:B-1----:R-:W-:Y:S01]  /*fa20*/  NOP ;  /* 0x0000000000007918 */ /* 0x002fe20000000000 */
[----:B0-----:R-:W-:Y:S05]  /*fa30*/  @P2 BRA `(.L_x_12648) ;  /* 0xffffffc400342947 */ /* 0x001fea000383ffff */
.L_x_12638:
[----:B------:R-:W-:Y:S05]  /*fa40*/  WARPSYNC.ALL ;  /* 0x0000000000007948 */ /* 0x000fea0003800000 */
[----:B------:R-:W-:Y:S06]  /*fa50*/  BAR.ARV 0x8, 0x200 ;  /* 0x0208000000007b1d */ /* 0x000fec0000002000 */
[----:B------:R-:W-:Y:S05]  /*fa60*/  @!P0 BRA `(.L_x_12649) ;  /* 0x0000000000048947 */ /* 0x000fea0003800000 */
[----:B------:R-:W-:Y:S01]  /*fa70*/  BPT.TRAP 0x1 ;  /* 0x000000040000795c */ /* 0x000fe20000300000 */
.L_x_12649:
[----:B------:R-:W2:Y:S01]  /*fa80*/  LDL R0, [R1+0x18] ;  /* 0x0000180001007983 */ /* 0x000ea20000100800 */
[----:B------:R-:W-:Y:S01]  /*fa90*/  IMAD R11, R152, 0x8, R2 ;  /* 0x00000008980b7824 */ /* 0x000fe200078e0202 */
[----:B--2---:R-:W-:-:S04]  /*faa0*/  SHF.L.U32 R0, R0, 0x1f, RZ ;  /* 0x0000001f00007819 */ /* 0x004fc800000006ff */
[----:B------:R0:W1:Y:S01]  /*fab0*/  SYNCS.PHASECHK.TRANS64.TRYWAIT P2, [R11+URZ+0x30850], R0 ;  /* 0x030850000b0075a7 */ /* 0x000062000804017f */
[----:B------:R-:W-:Y:S05]  /*fac0*/  @!P0 BRA `(.L_x_12650) ;  /* 0x0000000000048947 */ /* 0x000fea0003800000 */
[----:B------:R-:W-:Y:S01]  /*fad0*/  BPT.TRAP 0x1 ;  /* 0x000000040000795c */ /* 0x000fe20000300000 */
.L_x_12650:
[----:B------:R-:W2:Y:S02]  /*fae0*/  LDL.LU R3, [R1+0x70] ;  /* 0x0000700001037983 */ /* 0x000ea40000300800 */
[----:B--2---:R-:W-:Y:S01]  /*faf0*/  LEA R3, R3, R2, 0xd ;  /* 0x0000000203037211 */ /* 0x004fe200078e68ff */
[----:B------:R-:W-:-:S04]  /*fb00*/  VIADD R2, R2, 0x400 ;  /* 0x0000040002027836 */ /* 0x000fc80000000000 */
[----:B------:R-:W-:Y:S01]  /*fb10*/  VIADD R3, R3, 0x1e800 ;  /* 0x0001e80003037836 */ /* 0x000fe20000000000 */
[----:B------:R-:W-:-:S04]  /*fb20*/  SHF.R.U32.HI R2, RZ, 0x4, R2 ;  /* 0x00000004ff027819 */ /* 0x000fc80000011602 */
[----:B------:R-:W-:Y:S02]  /*fb30*/  SHF.R.U32.HI R3, RZ, 0x4, R3 ;  /* 0x00000004ff037819 */ /* 0x000fe40000011603 */
[----:B------:R-:W-:Y:S02]  /*fb40*/  LOP3.LUT R7, R2, 0x3fff, RZ, 0xc0, !PT ;  /* 0x00003fff02077812 */ /* 0x000fe400078ec0ff */
[----:B------:R-:W-:Y:S01]  /*fb50*/  LOP3.LUT R3, R3, 0x3fff, RZ, 0xc0, !PT ;  /* 0x00003fff03037812 */ /* 0x000fe200078ec0ff */
[----:B-1----:R-:W-:Y:S06]  /*fb60*/  @P2 BRA `(.L_x_12651) ;  /* 0x0000000000082947 */ /* 0x002fec0003800000 */
[----:B------:R-:W1:Y:S02]  /*fb70*/  SYNCS.PHASECHK.TRANS64.TRYWAIT P0, [R11+URZ+0x30850], R0 ;  /* 0x030850000b0075a7 */ /* 0x000e64000800017f */
[----:B-1----:R-:W-:Y:S05]  /*fb80*/  @!P0 BRA `(.L_x_12652) ;  /* 0x000000a000c88947 */ /* 0x002fea0003800000 */
.L_x_12651:
[----:B01----:R-:W-:Y:S01]  /*fb90*/  LOP3.LUT R0, R3, 0x10000, RZ, 0xfc, !PT ;  /* 0x0001000003007812 */ /* 0x003fe200078efcff */
[----:B------:R-:W-:Y:S01]  /*fba0*/  IMAD R2, R152, 0x600, R7 ;  /* 0x0000060098027824 */ /* 0x000fe200078e0207 */
[----:B------:R-:W2:Y:S01]  /*fbb0*/  LDL.LU R12, [R1+0x14] ;  /* 0x00001400010c7983 */ /* 0x000ea20000300800 */
[----:B------:R-:W-:Y:S01]  /*fbc0*/  IMAD.MOV.U32 R3, RZ, RZ, 0x40000040 ;  /* 0x40000040ff037424 */ /* 0x000fe200078e00ff */
[----:B------:R-:W-:Y:S05]  /*fbd0*/  WARPSYNC.ALL ;  /* 0x0000000000007948 */ /* 0x000fea0003800000 */
[----:B------:R-:W-:Y:S01]  /*fbe0*/  R2UR UR4, R0 ;  /* 0x00000000000472ca */ /* 0x000fe200000e0000 */
[----:B------:R-:W-:Y:S01]  /*fbf0*/  IMAD.MOV.U32 R9, RZ, RZ, 0x40000040 ;  /* 0x40000040ff097424 */ /* 0x000fe200078e00ff */
[C---:B------:R-:W-:Y:S01]  /*fc00*/  R2UR UR6, R2.reuse ;  /* 0x00000000020672ca */ /* 0x040fe200000e0000 */
[----:B------:R-:W3:Y:S01]  /*fc10*/  LDL.LU R10, [R1+0x18] ;  /* 0x00001800010a7983 */ /* 0x000ee20000300800 */
[----:B------:R-:W-:Y:S01]  /*fc20*/  R2UR UR7, R3 ;  /* 0x00000000030772ca */ /* 0x000fe200000e0000 */
[----:B------:R-:W-:Y:S01]  /*fc30*/  WARPGROUP.ARRIVE ;  /* 0x00000000000079c5 */ /* 0x000fe20000000000 */
[----:B------:R-:W-:Y:S01]  /*fc40*/  UMOV UR5, 0x40000040 ;  /* 0x4000004000057882 */ /* 0x000fe20000000000 */
[----:B-----5:R-:W-:Y:S01]  /*fc50*/  IADD3 R8, R2, 0x80, RZ ;  /* 0x0000008002087810 */ /* 0x020fe20007ffe0ff */
[----:B------:R-:W-:Y:S01]  /*fc60*/  UMOV UR9, 0x40000040 ;  /* 0x4000004000097882 */ /* 0x000fe20000000000 */
[----:B------:R-:W-:Y:S01]  /*fc70*/  R2UR UR11, R9 ;  /* 0x00000000090b72ca */ /* 0x000fe200000e0000 */
[----:B------:R-:W-:Y:S01]  /*fc80*/  IMAD.MOV.U32 R9, RZ, RZ, 0x40000040 ;  /* 0x40000040ff097424 */ /* 0x000fe200078e00ff */
[----:B------:R-:W-:Y:S01]  /*fc90*/  R2UR UR10, R8 ;  /* 0x00000000080a72ca */ /* 0x000fe200000e0000 */
[----:B------:R-:W-:Y:S01]  /*fca0*/  VIADD R8, R2, 0x100 ;  /* 0x0000010002087836 */ /* 0x000fe20000000000 */
[----:B------:R-:W0:Y:S01]  /*fcb0*/  SHFL.BFLY PT, R7, R4, 0x2, 0x1f ;  /* 0x0c401f0004077f89 */ /* 0x000e2200000e0000 */
[----:B------:R-:W-:-:S02]  /*fcc0*/  IMAD.MOV.U32 R45, RZ, RZ, RZ ;  /* 0x000000ffff2d7224 */ /* 0x000fc400078e00ff */
[----:B------:R-:W-:Y:S01]  /*fcd0*/  IMAD.MOV.U32 R3, RZ, RZ, 0x40000040 ;  /* 0x40000040ff037424 */ /* 0x000fe200078e00ff */
[----:B------:R-:W-:Y:S01]  /*fce0*/  HGMMA.64x64x16.F32 R120, gdesc[UR4].tnspB, R120, gsb0 ;  /* 0x40e00000047879f0 */ /* 0x000fe20008000878 */
[----:B------:R-:W-:Y:S01]  /*fcf0*/  R2UR UR4, R0 ;  /* 0x00000000000472ca */ /* 0x000fe200000e0000 */
[----:B------:R-:W-:Y:S01]  /*fd00*/  UMOV UR5, 0x40000040 ;  /* 0x4000004000057882 */ /* 0x000fe20000000000 */
[----:B------:R-:W-:Y:S01]  /*fd10*/  VIADD R152, R152, 0x1 ;  /* 0x0000000198987836 */ /* 0x000fe20000000000 */
[----:B------:R-:W-:-:S04]  /*fd20*/  R2UR UR7, R3 ;  /* 0x00000000030772ca */ /* 0x000fc800000e0000 */
[----:B------:R-:W-:-:S06]  /*fd30*/  ISETP.NE.AND P2, PT, R152, 0x2, PT ;  /* 0x000000029800780c */ /* 0x000fcc0003f45270 */
[----:B------:R-:W-:Y:S01]  /*fd40*/  UIADD3 UR8, UR4, 0x2, URZ ;  /* 0x0000000204087890 */ /* 0x000fe2000fffe03f */
[----:B0-----:R-:W-:Y:S01]  /*fd50*/  FADD.FTZ R7, R7, R4 ;  /* 0x0000000407077221 */ /* 0x001fe20000010000 */
[----:B------:R-:W-:Y:S02]  /*fd60*/  WARPGROUP.DEPBAR.LE gsb0, 0x0 ;  /* 0x00008000000079c5 */ /* 0x000fe40000010000 */
[----:B------:R-:W-:-:S06]  /*fd70*/  WARPGROUP.ARRIVE ;  /* 0x00000000000079c5 */ /* 0x000fcc0000000000 */
[----:B------:R-:W-:Y:S01]  /*fd80*/  HGMMA.64x64x16.F32 R120, gdesc[UR8].tnspB, R120, gsb0 ;  /* 0x40e00000087879f0 */ /* 0x000fe20008000878 */
[----:B------:R-:W-:Y:S01]  /*fd90*/  R2UR UR10, R8 ;  /* 0x00000000080a72ca */ /* 0x000fe200000e0000 */
[----:B------:R-:W-:Y:S01]  /*fda0*/  UIADD3 UR8, UR4, 0x4, URZ ;  /* 0x0000000404087890 */ /* 0x000fe2000fffe03f */
[----:B------:R-:W-:Y:S01]  /*fdb0*/  R2UR UR11, R9 ;  /* 0x00000000090b72ca */ /* 0x000fe200000e0000 */
[----:B------:R-:W-:Y:S01]  /*fdc0*/  UMOV UR9, 0x40000040 ;  /* 0x4000004000097882 */ /* 0x000fe20000000000 */
[----:B------:R-:W-:Y:S01]  /*fdd0*/  IMAD.MOV.U32 R9, RZ, RZ, 0x40000040 ;  /* 0x40000040ff097424 */ /* 0x000fe200078e00ff */
[----:B------:R-:W-:Y:S01]  /*fde0*/  IADD3 R8, R2, 0x180, RZ ;  /* 0x0000018002087810 */ /* 0x000fe20007ffe0ff */
[----:B------:R-:W-:Y:S02]  /*fdf0*/  WARPGROUP.DEPBAR.LE gsb0, 0x0 ;  /* 0x00008000000079c5 */ /* 0x000fe40000010000 */
[----:B------:R-:W-:-:S07]  /*fe00*/  WARPGROUP.ARRIVE ;  /* 0x00000000000079c5 */ /* 0x000fce0000000000 */
[----:B------:R-:W-:Y:S01]  /*fe10*/  HGMMA.64x64x16.F32 R120, gdesc[UR8].tnspB, R120, gsb0 ;  /* 0x40e00000087879f0 */ /* 0x000fe20008000878 */
[----:B------:R-:W-:Y:S01]  /*fe20*/  R2UR UR10, R8 ;  /* 0x00000000080a72ca */ /* 0x000fe200000e0000 */
[----:B------:R-:W-:Y:S01]  /*fe30*/  UIADD3 UR8, UR4, 0x6, URZ ;  /* 0x0000000604087890 */ /* 0x000fe2000fffe03f */
[----:B------:R-:W-:Y:S01]  /*fe40*/  R2UR UR11, R9 ;  /* 0x00000000090b72ca */ /* 0x000fe200000e0000 */
[----:B------:R-:W-:Y:S01]  /*fe50*/  UMOV UR9, 0x40000040 ;  /* 0x4000004000097882 */ /* 0x000fe20000000000 */
[----:B------:R-:W-:Y:S02]  /*fe60*/  VIADD R8, R2, 0x200 ;  /* 0x0000020002087836 */ /* 0x000fe40000000000 */
[----:B------:R-:W-:Y:S01]  /*fe70*/  IMAD.MOV.U32 R9, RZ, RZ, 0x40000040 ;  /* 0x40000040ff097424 */ /* 0x000fe200078e00ff */
        /* <DEDUP_REMOVED lines=9> */
[----:B--2---:R-:W0:Y:S01]  /*ff10*/  SHFL.BFLY PT, R0, R12, 0x2, 0x1f ;  /* 0x0c401f000c007f89 */ /* 0x004e2200000e0000 */
[----:B------:R-:W-:Y:S02]  /*ff20*/  WARPGROUP.DEPBAR.LE gsb0, 0x0 ;  /* 0x00008000000079c5 */ /* 0x000fe40000010000 */
[----:B------:R-:W-:-:S06]  /*ff30*/  WARPGROUP.ARRIVE ;  /* 0x00000000000079c5 */ /* 0x000fcc0000000000 */
        /* <DEDUP_REMOVED lines=32> */
[----:B------:R-:W-:Y:S01]  /*10140*/  IADD3 R8, R2, 0x480, RZ ;  /* 0x0000048002087810 */ /* 0x000fe20007ffe0ff */
[----:B------:R-:W-:Y:S01]  /*10150*/  IMAD.MOV.U32 R9, RZ, RZ, 0x40000040 ;  /* 0x40000040ff097424 */ /* 0x000fe200078e00ff */
[----:B------:R-:W-:Y:S02]  /*10160*/  WARPGROUP.DEPBAR.LE gsb0, 0x0 ;  /* 0x00008000000079c5 */ /* 0x000fe40000010000 */
[----:B------:R-:W-:-:S07]  /*10170*/  WARPGROUP.ARRIVE ;  /* 0x00000000000079c5 */ /* 0x000fce0000000000 */
[----:B------:R-:W-:Y:S01]  /*10180*/  HGMMA.64x64x16.F32 R120, gdesc[UR8].tnspB, R120, gsb0 ;  /* 0x40e00000087879f0 */ /* 0x000fe20008000878 */
[----:B------:R-:W-:Y:S01]  /*10190*/  R2UR UR10, R8 ;  /* 0x00000000080a72ca */ /* 0x000fe200000e0000 */
[C---:B------:R-:W-:Y:S01]  /*101a0*/  VIADD R8, R2.reuse, 0x500 ;  /* 0x0000050002087836 */ /* 0x040fe20000000000 */
[----:B------:R-:W-:Y:S01]  /*101b0*/  IADD3 R2, R2, 0x580, RZ ;  /* 0x0000058002027810 */ /* 0x000fe20007ffe0ff */
[----:B------:R-:W-:Y:S01]  /*101c0*/  UIADD3 UR8, UR4, 0xc02, URZ ;  /* 0x00000c0204087890 */ /* 0x000fe2000fffe03f */
[----:B------:R-:W-:Y:S01]  /*101d0*/  R2UR UR11, R9 ;  /* 0x00000000090b72ca */ /* 0x000fe200000e0000 */
[----:B------:R-:W-:Y:S01]  /*101e0*/  UMOV UR9, 0x40000040 ;  /* 0x4000004000097882 */ /* 0x000fe20000000000 */
[----:B------:R-:W-:Y:S01]  /*101f0*/  R2UR UR6, R2 ;  /* 0x00000000020672ca */ /* 0x000fe200000e0000 */
[----:B0-----:R-:W-:Y:S01]  /*10200*/  FADD.FTZ R2, R0, R12 ;  /* 0x0000000c00027221 */ /* 0x001fe20000010000 */
[----:B------:R-:W-:Y:S01]  /*10210*/  IMAD.MOV.U32 R9, RZ, RZ, 0x40000040 ;  /* 0x40000040ff097424 */ /* 0x000fe200078e00ff */
[----:B------:R-:W0:Y:S04]  /*10220*/  SHFL.BFLY PT, R0, R7, 0x1, 0x1f ;  /* 0x0c201f0007007f89 */ /* 0x000e2800000e0000 */
[----:B------:R-:W1:Y:S01]  /*10230*/  SHFL.BFLY PT, R3, R2, 0x1, 0x1f ;  /* 0x0c201f0002037f89 */ /* 0x000e6200000e0000 */
[----:B0-----:R-:W-:Y:S01]  /*10240*/  FADD.FTZ R12, R7, R0 ;  /* 0x00000000070c7221 */ /* 0x001fe20000010000 */
[----:B------:R-:W-:Y:S01]  /*10250*/  SEL R0, RZ, 0x1, P2 ;  /* 0x00000001ff007807 */ /* 0x000fe20001000000 */
[----:B-1----:R-:W-:-:S03]  /*10260*/  FADD.FTZ R13, R2, R3 ;  /* 0x00000003020d7221 */ /* 0x002fc60000010000 */
[----:B------:R-:W-:Y:S02]  /*10270*/  FSETP.NE.FTZ.AND P0, PT, R12, RZ, PT ;  /* 0x000000ff0c00720b */ /* 0x000fe40003f15000 */
[----:B---3--:R-:W-:Y:S02]  /*10280*/  LOP3.LUT R10, R10, R0, RZ, 0x3c, !PT ;  /* 0x000000000a0a7212 */ /* 0x008fe400078e3cff */
[----:B------:R-:W-:-:S09]  /*10290*/  FSETP.NE.FTZ.AND P3, PT, R13, RZ, PT ;  /* 0x000000ff0d00720b */ /* 0x000fd20003f75000 */
[----:B------:R-:W0:Y:S08]  /*102a0*/  @P0 MUFU.LG2 R4, R12 ;  /* 0x0000000c00040308 */ /* 0x000e300000000c00 */
[----:B------:R1:W-:Y:S02]  /*102b0*/  @P0 MUFU.RCP R45, R12 ;  /* 0x0000000c002d0308 */ /* 0x0003e40000001000 */
[----:B-1----:R-:W2:Y:S01]  /*102c0*/  LDL.LU R12, [R1+0x98] ;  /* 0x00009800010c7983 */ /* 0x002ea20000300800 */
[----:B------:R-:W-:-:S02]  /*102d0*/  WARPGROUP.DEPBAR.LE gsb0, 0x0 ;  /* 0x00008000000079c5 */ /* 0x000fc40000010000 */
[----:B------:R-:W-:-:S06]  /*102e0*/  WARPGROUP.ARRIVE ;  /* 0x00000000000079c5 */ /* 0x000fcc0000000000 */
[----:B------:R-:W-:Y:S01]  /*102f0*/  HGMMA.64x64x16.F32 R120, gdesc[UR8].tnspB, R120, gsb0 ;  /* 0x40e00000087879f0 */ /* 0x000fe20008000878 */
[----:B------:R-:W-:Y:S01]  /*10300*/  R2UR UR10, R8 ;  /* 0x00000000080a72ca */ /* 0x000fe200000e0000 */
[----:B------:R-:W-:Y:S01]  /*10310*/  UIADD3 UR8, UR4, 0xc04, URZ ;  /* 0x00000c0404087890 */ /* 0x000fe2000fffe03f */
[----:B------:R-:W-:Y:S01]  /*10320*/  R2UR UR11, R9 ;  /* 0x00000000090b72ca */ /* 0x000fe200000e0000 */
[----:B------:R-:W-:Y:S01]  /*10330*/  UMOV UR9, 0x40000040 ;  /* 0x4000004000097882 */ /* 0x000fe20000000000 */
[----:B------:R-:W-:Y:S01]  /*10340*/  UIADD3 UR4, UR4, 0xc06, URZ ;  /* 0x00000c0604047890 */ /* 0x000fe2000fffe03f */
[----:B------:R-:W-:Y:S02]  /*10350*/  WARPGROUP.DEPBAR.LE gsb0, 0x0 ;  /* 0x00008000000079c5 */ /* 0x000fe40000010000 */
[----:B------:R-:W-:Y:S01]  /*10360*/  WARPGROUP.ARRIVE ;  /* 0x00000000000079c5 */ /* 0x000fe20000000000 */
[----:B------:R1:W-:Y:S01]  /*10370*/  STL [R1+0x18], R10 ;  /* 0x0000180a01007387 */ /* 0x0003e20000100800 */
[----:B------:R-:W-:Y:S01]  /*10380*/  IMAD.MOV.U32 R8, RZ, RZ, RZ ;  /* 0x000000ffff087224 */ /* 0x000fe200078e00ff */
[----:B------:R-:W3:Y:S05]  /*10390*/  @P3 MUFU.LG2 R9, R13 ;  /* 0x0000000d00093308 */ /* 0x000eea0000000c00 */
[----:B------:R-:W-:Y:S03]  /*103a0*/  HGMMA.64x64x16.F32 R120, gdesc[UR8].tnspB, R120, gsb0 ;  /* 0x40e00000087879f0 */ /* 0x000fe60008000878 */
[----:B------:R-:W-:-:S02]  /*103b0*/  WARPGROUP.DEPBAR.LE gsb0, 0x0 ;  /* 0x00008000000079c5 */ /* 0x000fc40000010000 */
[----:B------:R-:W-:-:S06]  /*103c0*/  WARPGROUP.ARRIVE ;  /* 0x00000000000079c5 */ /* 0x000fcc0000000000 */
[----:B------:R-:W-:Y:S01]  /*103d0*/  HGMMA.64x64x16.F32 R120, gdesc[UR4].tnspB, R120, gsb0 ;  /* 0x40e00000047879f0 */ /* 0x000fe20008000878 */
[----:B-1----:R-:W-:-:S04]  /*103e0*/  @!P1 IADD3 R10, R11, 0x30860, RZ ;  /* 0x000308600b0a9810 */ /* 0x002fc80007ffe0ff */
[----:B------:R-:W-:Y:S01]  /*103f0*/  @!P1 PRMT R10, RZ, 0x654, R10 ;  /* 0x00000654ff0a9816 */ /* 0x000fe2000000000a */
[----:B------:R-:W1:Y:S01]  /*10400*/  @P3 MUFU.RCP R8, R13 ;  /* 0x0000000d00083308 */ /* 0x000e620000001000 */
[C---:B------:R-:W-:Y:S01]  /*10410*/  @P0 FMUL.FTZ R2, R6.reuse, 0.69314718246459960938 ;  /* 0x3f31721806020820 */ /* 0x040fe20000410000 */
[----:B------:R-:W-:Y:S01]  /*10420*/  @P3 FMUL.FTZ R6, R6, 0.69314718246459960938 ;  /* 0x3f31721806063820 */ /* 0x000fe20000410000 */
[----:B0-----:R-:W-:Y:S01]  /*10430*/  @P0 FMUL.FTZ R7, R4, 0.69314718246459960938 ;  /* 0x3f31721804070820 */ /* 0x001fe20000410000 */
[----:B---3--:R-:W-:Y:S01]  /*10440*/  @P3 FMUL.FTZ R9, R9, 0.69314718246459960938 ;  /* 0x3f31721809093820 */ /* 0x008fe20000410000 */
[----:B------:R-:W-:Y:S02]  /*10450*/  IMAD.MOV.U32 R3, RZ, RZ, -0x800000 ;  /* 0xff800000ff037424 */ /* 0x000fe400078e00ff */
[----:B------:R-:W-:Y:S02]  /*10460*/  IMAD.MOV.U32 R0, RZ, RZ, -0x800000 ;  /* 0xff800000ff007424 */ /* 0x000fe400078e00ff */
[----:B------:R-:W-:Y:S01]  /*10470*/  @P0 FFMA.FTZ R3, R2, R5, R7 ;  /* 0x0000000502030223 */ /* 0x000fe20000010007 */
[----:B------:R-:W-:Y:S01]  /*10480*/  @P3 FFMA.FTZ R0, R6, R54, R9 ;  /* 0x0000003606003223 */ /* 0x000fe20000010009 */
[----:B------:R-:W-:-:S02]  /*10490*/  PLOP3.LUT P0, PT, PT, PT, PT, 0x8, 0x0 ;  /* 0x000000000000781c */ /* 0x000fc40003f0e170 */
[----:B------:R-:W-:Y:S01]  /*104a0*/  SEL R152, R152, RZ, P2 ;  /* 0x000000ff98987207 */ /* 0x000fe20001000000 */
        /* <DEDUP_REMOVED lines=17> */
[----:B--2---:R-:W-:-:S05]  /*105c0*/  IADD3 R12, R12, 0x1, RZ ;  /* 0x000000010c0c7810 */ /* 0x004fca0007ffe0ff */
[----:B------:R3:W-:Y:S01]  /*105d0*/  STL [R1+0x98], R12 ;  /* 0x0000980c01007387 */ /* 0x0007e20000100800 */
[----:B------:R-:W-:Y:S01]  /*105e0*/  FMUL.FTZ R45, R149, R45 ;  /* 0x0000002d952d7220 */ /* 0x000fe20000410000 */
        /* <DEDUP_REMOVED lines=16> */
.L_x_12602:
[----:B------:R-:W2:Y:S01]  /*106f0*/  LDL R74, [R1+0x90] ;  /* 0x00009000014a7983 */ /* 0x000ea20000100800 */
[----:B------:R-:W-:Y:S05]  /*10700*/  WARPSYNC.ALL ;  /* 0x0000000000007948 */ /* 0x000fea0003800000 */
[----:B------:R-:W1:Y:S01]  /*10710*/  S2R R2, SR_TID.X ;  /* 0x0000000000027919 */ /* 0x000e620000002100 */
[----:B------:R-:W3:Y:S01]  /*10720*/  S2UR UR5, SR_CgaCtaId ;  /* 0x00000000000579c3 */ /* 0x000ee20000008800 */
[----:B------:R-:W-:Y:S01]  /*10730*/  UMOV UR4, 0x400 ;  /* 0x0000040000047882 */ /* 0x000fe20000000000 */
[----:B------:R-:W-:Y:S01]  /*10740*/  BSSY B0, `(.L_x_12653) ;  /* 0x0000249000007945 */ /* 0x000fe20003800000 */
[----:B---3--:R-:W-:Y:S01]  /*10750*/  ULEA UR4, UR5, UR4, 0x18 ;  /* 0x0000000405047291 */ /* 0x008fe2000f8ec03f */
[----:B-1----:R-:W-:-:S05]  /*10760*/  VIADD R75, R2, 0xffffff80 ;  /* 0xffffff80024b7836 */ /* 0x002fca0000000000 */
[----:B------:R-:W-:Y:S01]  /*10770*/  IMAD.U32 R2, RZ, RZ, UR4 ;  /* 0x00000004ff027e24 */ /* 0x000fe2000f8e00ff */
[----:B------:R-:W-:Y:S01]  /*10780*/  BAR.SYNC.DEFER_BLOCKING 0x5, 0x200 ;  /* 0x0148000000007b1d */ /* 0x000fe20000010000 */
[----:B------:R-:W-:-:S04]  /*10790*/  SHF.R.S32.HI R71, RZ, 0x1f, R75 ;  /* 0x0000001fff477819 */ /* 0x000fc8000001144b */
[----:B------:R-:W-:-:S04]  /*107a0*/  LEA.HI R60, R71, R75, RZ, 0x3 ;  /* 0x0000004b473c7211 */ /* 0x000fc800078f18ff */
[----:B------:R-:W-:Y:S02]  /*107b0*/  LOP3.LUT R61, R60, 0xfffffff8, RZ, 0xc0, !PT ;  /* 0xfffffff83c3d7812 */ /* 0x000fe400078ec0ff */
[----:B------:R-:W-:-:S03]  /*107c0*/  SHF.R.S32.HI R60, RZ, 0x3, R60 ;  /* 0x00000003ff3c7819 */ /* 0x000fc6000001143c */
[----:B------:R-:W-:-:S05]  /*107d0*/  IMAD.IADD R61, R75, 0x1, -R61 ;  /* 0x000000014b3d7824 */ /* 0x000fca00078e0a3d */
[----:B------:R-:W-:Y:S01]  /*107e0*/  SHF.L.U32 R59, R61, 0x3, RZ ;  /* 0x000000033d3b7819 */ /* 0x000fe200000006ff */
[----:B0-----:R0:W1:Y:S03]  /*107f0*/  LDS.128 R32, [R2+0x308d0] ;  /* 0x0308d00002207984 */ /* 0x0010660000000c00 */
[----:B------:R-:W-:Y:S01]  /*10800*/  SHF.R.S32.HI R58, RZ, 0x1f, R59 ;  /* 0x0000001fff3a7819 */ /* 0x000fe2000001143b */
[----:B------:R-:W-:Y:S06]  /*10810*/  BAR.ARV 0x4, 0x200 ;  /* 0x0108000000007b1d */ /* 0x000fec0000002000 */
[----:B--2---:R-:W-:Y:S01]  /*10820*/  SHF.R.S32.HI R64, RZ, 0x1f, R74 ;  /* 0x0000001fff407819 */ /* 0x004fe2000001144a */
[----:B------:R-:W-:-:S03]  /*10830*/  IMAD.SHL.U32 R66, R74, 0x4, RZ ;  /* 0x000000044a427824 */ /* 0x000fc600078e00ff */
[----:B------:R-:W-:Y:S01]  /*10840*/  SHF.L.U64.HI R67, R74, 0x2, R64 ;  /* 0x000000024a437819 */ /* 0x000fe20000010240 */
[----:B01----:R-:W-:Y:S06]  /*10850*/  @P0 BRA `(.L_x_12654) ;  /* 0x0000001800540947 */ /* 0x003fec0003800000 */
[----:B------:R-:W2:Y:S01]  /*10860*/  LDL R4, [R1+0xac] ;  /* 0x0000ac0001047983 */ /* 0x000ea20000100800 */
[----:B------:R-:W-:-:S03]  /*10870*/  ULDC UR4, c[0x0][0xad4] ;  /* 0x0002b50000047ab9 */ /* 0x000fc60000000800 */
[----:B------:R-:W3:Y:S01]  /*10880*/  LDL.LU R62, [R1+0x94] ;  /* 0x00009400013e7983 */ /* 0x000ee20000300800 */
[----:B------:R-:W-:Y:S01]  /*10890*/  F2FP.F16.F32.PACK_AB R14, R27, R26 ;  /* 0x0000001a1b0e723e */ /* 0x000fe200000000ff */
[----:B------:R-:W-:Y:S01]  /*108a0*/  IMAD.MOV.U32 R32, RZ, RZ, RZ ;  /* 0x000000ffff207224 */ /* 0x000fe200078e00ff */
[----:B------:R-:W0:Y:S01]  /*108b0*/  S2R R5, SR_SWINHI ;  /* 0x0000000000057919 */ /* 0x000e220000002f00 */
[----:B------:R-:W-:Y:S02]  /*108c0*/  MOV R24, R2 ;  /* 0x0000000200187202 */ /* 0x000fe40000000f00 */
[----:B0----5:R-:W-:-:S03]  /*108d0*/  MOV R25, R5 ;  /* 0x0000000500197202 */ /* 0x021fc60000000f00 */
[----:B--2---:R-:W-:-:S03]  /*108e0*/  IMAD.WIDE R10, R4, 0x2, R24 ;  /* 0x00000002040a7825 */ /* 0x004fc600078e0218 */
[C---:B------:R-:W-:Y:S02]  /*108f0*/  IADD3 R63, P0, R10.reuse, 0x60, RZ ;  /* 0x000000600a3f7810 */ /* 0x040fe40007f1e0ff */
[C---:B------:R-:W-:Y:S02]  /*10900*/  IADD3 R13, P2, R10.reuse, 0x20, RZ ;  /* 0x000000200a0d7810 */ /* 0x040fe40007f5e0ff */
[----:B------:R-:W-:Y:S01]  /*10910*/  IADD3 R15, P1, R10, 0x40, RZ ;  /* 0x000000400a0f7810 */ /* 0x000fe20007f3e0ff */
[--C-:B------:R-:W-:Y:S01]  /*10920*/  IMAD.X R5, RZ, RZ, R11.reuse, P0 ;  /* 0x000000ffff057224 */ /* 0x100fe200000e060b */
[----:B---3--:R-:W-:Y:S02]  /*10930*/  ISETP.NE.AND P0, PT, R62, RZ, PT ;  /* 0x000000ff3e00720c */ /* 0x008fe40003f05270 */
[----:B------:R-:W-:Y:S01]  /*10940*/  LOP3.LUT R9, R10, 0x380, RZ, 0xc0, !PT ;  /* 0x000003800a097812 */ /* 0x000fe200078ec0ff */
[----:B------:R-:W-:Y:S01]  /*10950*/  IMAD.X R7, RZ, RZ, R11, P1 ;  /* 0x000000ffff077224 */ /* 0x000fe200008e060b */
[----:B------:R-:W-:Y:S01]  /*10960*/  SEL R70, R62, UR4, P0 ;  /* 0x000000043e467c07 */ /* 0x000fe20008000000 */
[----:B------:R-:W-:Y:S05]  /*10970*/  WARPSYNC.ALL ;  /* 0x0000000000007948 */ /* 0x000fea0003800000 */
[----:B------:R-:W-:Y:S01]  /*10980*/  LOP3.LUT R4, R13, 0x380, RZ, 0xc0, !PT ;  /* 0x000003800d047812 */ /* 0x000fe200078ec0ff */
[----:B------:R-:W-:Y:S01]  /*10990*/  ULDC.64 UR6, c[0x0][0xc08] ;  /* 0x0003020000067ab9 */ /* 0x000fe20000000a00 */
[----:B------:R-:W-:Y:S01]  /*109a0*/  LOP3.LUT R6, R15, 0x380, RZ, 0xc0, !PT ;  /* 0x000003800f067812 */ /* 0x000fe200078ec0ff */
[----:B------:R-:W-:Y:S01]  /*109b0*/  ULDC.64 UR4, c[0x0][0xc00] ;  /* 0x0003000000047ab9 */ /* 0x000fe20000000a00 */
[----:B------:R-:W-:-:S02]  /*109c0*/  LOP3.LUT R12, R63, 0x380, RZ, 0xc0, !PT ;  /* 0x000003803f0c7812 */ /* 0x000fc400078ec0ff */
[----:B------:R-:W-:Y:S02]  /*109d0*/  SHF.R.U64 R9, R9, 0x3, RZ ;  /* 0x0000000309097819 */ /* 0x000fe400000012ff */
[----:B------:R-:W-:Y:S02]  /*109e0*/  SHF.R.U64 R4, R4, 0x3, RZ ;  /* 0x0000000304047819 */ /* 0x000fe400000012ff */
[----:B------:R-:W-:Y:S02]  /*109f0*/  SHF.R.U64 R6, R6, 0x3, RZ ;  /* 0x0000000306067819 */ /* 0x000fe400000012ff */
[----:B------:R-:W-:Y:S02]  /*10a00*/  SHF.R.U64 R12, R12, 0x3, RZ ;  /* 0x000000030c0c7819 */ /* 0x000fe400000012ff */
[----:B------:R-:W-:Y:S02]  /*10a10*/  LOP3.LUT R10, R9, R10, RZ, 0x3c, !PT ;  /* 0x0000000a090a7212 */ /* 0x000fe400078e3cff */
[----:B------:R-:W-:-:S02]  /*10a20*/  LOP3.LUT R8, R4, R13, RZ, 0x3c, !PT ;  /* 0x0000000d04087212 */ /* 0x000fc400078e3cff */
[----:B------:R-:W-:Y:S02]  /*10a30*/  LOP3.LUT R6, R6, R15, RZ, 0x3c, !PT ;  /* 0x0000000f06067212 */ /* 0x000fe400078e3cff */
[----:B------:R-:W-:Y:S02]  /*10a40*/  LOP3.LUT R4, R12, R63, RZ, 0x3c, !PT ;  /* 0x0000003f0c047212 */ /* 0x000fe400078e3cff */
[----:B------:R-:W-:Y:S02]  /*10a50*/  MOV R10, R10 ;  /* 0x0000000a000a7202 */ /* 0x000fe40000000f00 */
[----:B------:R-:W-:Y:S02]  /*10a60*/  F2FP.F16.F32.PACK_AB R12, R21, R20 ;  /* 0x00000014150c723e */ /* 0x000fe400000000ff */
[----:B------:R-:W-:Y:S02]  /*10a70*/  F2FP.F16.F32.PACK_AB R13, R43, R42 ;  /* 0x0000002a2b0d723e */ /* 0x000fe400000000ff */
[----:B------:R-:W-:Y:S01]  /*10a80*/  F2FP.F16.F32.PACK_AB R15, R47, R46 ;  /* 0x0000002e2f0f723e */ /* 0x000fe200000000ff */
[----:B------:R-:W-:Y:S01]  /*10a90*/  BAR.SYNC.DEFER_BLOCKING 0x1, 0x180 ;  /* 0x0046000000007b1d */ /* 0x000fe20000010000 */
[----:B------:R-:W-:-:S02]  /*10aa0*/  IADD3.X R9, RZ, R11, RZ, P2, !PT ;  /* 0x0000000bff097210 */ /* 0x000fc400017fe4ff */
        /* <DEDUP_REMOVED lines=9> */
[----:B------:R-:W-:Y:S02]  /*10b40*/  F2FP.F16.F32.PACK_AB R11, R55, R54 ;  /* 0x00000036370b723e */ /* 0x000fe400000000ff */
[----:B------:R-:W-:Y:S01]  /*10b50*/  ISETP.NE.U32.AND P3, PT, RZ, UR6, PT ;  /* 0x00000006ff007c0c */ /* 0x000fe2000bf65070 */
[----:B------:R0:W-:Y:S01]  /*10b60*/  STSM.16.M88.4 [R10], R12 ;  /* 0x0000000c0a007844 */ /* 0x0001e20000000200 */
[----:B------:R-:W-:-:S02]  /*10b70*/  ISETP.NE.U32.AND P0, PT, RZ, UR4, PT ;  /* 0x00000004ff007c0c */ /* 0x000fc4000bf05070 */
[----:B------:R-:W-:Y:S01]  /*10b80*/  IADD3 R62, P1, R66, UR4, RZ ;  /* 0x00000004423e7c10 */ /* 0x000fe2000ff3e0ff */
[----:B------:R1:W-:Y:S01]  /*10b90*/  STSM.16.M88.4 [R69], R4 ;  /* 0x0000000445007844 */ /* 0x0003e20000000200 */
[----:B------:R-:W-:Y:S02]  /*10ba0*/  ISETP.NE.AND.EX P3, PT, RZ, UR7, PT, P3 ;  /* 0x00000007ff007c0c */ /* 0x000fe4000bf65330 */
[----:B------:R-:W-:Y:S02]  /*10bb0*/  ISETP.NE.AND.EX P0, PT, RZ, UR5, PT, P0 ;  /* 0x00000005ff007c0c */ /* 0x000fe4000bf05300 */
[----:B------:R-:W-:Y:S02]  /*10bc0*/  IADD3.X R63, R67, UR5, RZ, P1, !PT ;  /* 0x00000005433f7c10 */ /* 0x000fe40008ffe4ff */
[----:B0-----:R-:W-:Y:S02]  /*10bd0*/  F2FP.F16.F32.PACK_AB R10, R39, R38 ;  /* 0x00000026270a723e */ /* 0x001fe400000000ff */
[----:B------:R-:W-:-:S02]  /*10be0*/  F2FP.F16.F32.PACK_AB R12, R41, R40 ;  /* 0x00000028290c723e */ /* 0x000fc400000000ff */
[----:B------:R-:W-:Y:S01]  /*10bf0*/  F2FP.F16.F32.PACK_AB R13, R57, R56 ;  /* 0x00000038390d723e */ /* 0x000fe200000000ff */
[----:B------:R0:W-:Y:S01]  /*10c00*/  STSM.16.M88.4 [R68], R8 ;  /* 0x0000000844007844 */ /* 0x0001e20000000200 */
[----:B------:R-:W-:Y:S02]  /*10c10*/  F2FP.F16.F32.PACK_AB R14, R45, R44 ;  /* 0x0000002c2d0e723e */ /* 0x000fe400000000ff */
[----:B------:R-:W-:-:S05]  /*10c20*/  F2FP.F16.F32.PACK_AB R15, R151, R150 ;  /* 0x00000096970f723e */ /* 0x000fca00000000ff */
[----:B------:R2:W-:Y:S01]  /*10c30*/  STSM.16.M88.4 [R65], R12 ;  /* 0x0000000c41007844 */ /* 0x0005e20000000200 */
[----:B------:R-:W-:Y:S01]  /*10c40*/  BAR.SYNC.DEFER_BLOCKING 0x1, 0x180 ;  /* 0x0046000000007b1d */ /* 0x000fe20000010000 */
[----:B------:R-:W-:-:S05]  /*10c50*/  @P3 IADD3 R66, P1, R66, UR6, RZ ;  /* 0x0000000642423c10 */ /* 0x000fca000ff3e0ff */
[----:B------:R-:W-:Y:S01]  /*10c60*/  ULDC UR6, c[0x0][0xa88] ;  /* 0x0002a20000067ab9 */ /* 0x000fe20000000800 */
[----:B------:R-:W-:Y:S01]  /*10c70*/  @P3 IADD3.X R67, R67, UR7, RZ, P1, !PT ;  /* 0x0000000743433c10 */ /* 0x000fe20008ffe4ff */
[----:B-1----:R-:W-:Y:S01]  /*10c80*/  IMAD.U32 R69, RZ, RZ, UR6 ;  /* 0x00000006ff457e24 */ /* 0x002fe2000f8e00ff */
[----:B------:R-:W-:Y:S01]  /*10c90*/  ISETP.GT.AND P2, PT, R70, 0x1, PT ;  /* 0x000000014600780c */ /* 0x000fe20003f44270 */
[----:B------:R-:W-:Y:S01]  /*10ca0*/  IMAD.MOV.U32 R4, RZ, RZ, 0x9b8 ;  /* 0x000009b8ff047424 */ /* 0x000fe200078e00ff */
[----:B0-----:R-:W0:Y:S01]  /*10cb0*/  LDC R8, c[0x0][0xbe8] ;  /* 0x0002fa00ff087b82 */ /* 0x001e220000000800 */
[----:B------:R1:W5:Y:S04]  /*10cc0*/  @P0 LDG.E R32, desc[UR56][R62.64] ;  /* 0x000000383e200981 */ /* 0x000368000c1e1900 */
[----:B------:R1:W5:Y:S01]  /*10cd0*/  @P3 LDG.E R69, desc[UR56][R66.64] ;  /* 0x0000003842453981 */ /* 0x000362000c1e1900 */
[----:B------:R-:W-:-:S02]  /*10ce0*/  SEL R4, R4, 0x978, P2 ;  /* 0x0000097804047807 */ /* 0x000fc40001000000 */
[----:B------:R-:W-:Y:S02]  /*10cf0*/  LEA.HI R71, R71, R75, RZ, 0x2 ;  /* 0x0000004b47477211 */ /* 0x000fe400078f10ff */
[----:B--2---:R1:W2:Y:S01]  /*10d00*/  LDC.64 R12, c[0x0][R4+0x220] ;  /* 0x00008800040c7b82 */ /* 0x0042a20000000a00 */
[----:B0-----:R-:W-:-:S07]  /*10d10*/  ISETP.NE.AND P1, PT, R8, 0x1, PT ;  /* 0x000000010800780c */ /* 0x001fce0003f25270 */
[----:B------:R1:W0:Y:S08]  /*10d20*/  LDC.64 R14, c[0x0][R4+0x218] ;  /* 0x00008600040e7b82 */ /* 0x0002300000000a00 */
[----:B------:R1:W3:Y:S01]  /*10d30*/  LDC.64 R10, c[0x0][R4+0x228] ;  /* 0x00008a00040a7b82 */ /* 0x0002e20000000a00 */
[----:B--2---:R-:W-:Y:S05]  /*10d40*/  @P3 BRA `(.L_x_12655) ;  /* 0x0000000000103947 */ /* 0x004fea0003800000 */
[----:B------:R-:W-:Y:S05]  /*10d50*/  @!P0 BRA `(.L_x_12655) ;  /* 0x00000000000c8947 */ /* 0x000fea0003800000 */
[----:B------:R-:W2:Y:S04]  /*10d60*/  LDG.E R6, desc[UR56][R62.64] ;  /* 0x000000383e067981 */ /* 0x000ea8000c1e1900 */
[----:B-----5:R-:W2:Y:S02]  /*10d70*/  LDG.E R69, desc[UR56][R62.64+0x4] ;  /* 0x000004383e457981 */ /* 0x020ea4000c1e1900 */
[----:B--2---:R-:W-:-:S07]  /*10d80*/  IADD3 R69, -R6, R69, RZ ;  /* 0x0000004506457210 */ /* 0x004fce0007ffe1ff */
.L_x_12655:
[----:B------:R-:W2:Y:S04]  /*10d90*/  LDL R77, [R1+0xa8] ;  /* 0x0000a800014d7983 */ /* 0x000ea80000100800 */
[----:B------:R-:W0:Y:S04]  /*10da0*/  LDL R72, [R1+0x8c] ;  /* 0x00008c0001487983 */ /* 0x000e280000100800 */
[----:B------:R-:W4:Y:S04]  /*10db0*/  LDL R76, [R1+0x9c] ;  /* 0x00009c00014c7983 */ /* 0x000f280000100800 */
[----:B------:R-:W3:Y:S01]  /*10dc0*/  LDL R70, [R1+0xa0] ;  /* 0x0000a00001467983 */ /* 0x000ee20000100800 */
[----:B------:R-:W-:Y:S01]  /*10dd0*/  LOP3.LUT R71, R71, 0xfffffffc, RZ, 0xc0, !PT ;  /* 0xfffffffc47477812 */ /* 0x000fe200078ec0ff */
[----:B-1----:R-:W1:Y:S01]  /*10de0*/  LDC.64 R4, c[0x0][R4+0x210] ;  /* 0x0000840004047b82 */ /* 0x002e620000000a00 */
[----:B------:R-:W-:-:S03]  /*10df0*/  ISETP.NE.U32.AND P0, PT, RZ, UR4, PT ;  /* 0x00000004ff007c0c */ /* 0x000fc6000bf05070 */
[----:B------:R-:W-:-:S04]  /*10e00*/  IMAD.IADD R71, R75, 0x1, -R71 ;  /* 0x000000014b477824 */ /* 0x000fc800078e0a47 */
[----:B------:R-:W1:Y:S01]  /*10e10*/  @P1 LDC R66, c[0x0][0xbec] ;  /* 0x0002fb00ff421b82 */ /* 0x000e620000000800 */
[----:B------:R-:W-:Y:S02]  /*10e20*/  LEA.HI R62, R71, R71, RZ, 0x1 ;  /* 0x00000047473e7211 */ /* 0x000fe400078f08ff */
[----:B------:R-:W-:Y:S02]  /*10e30*/  ISETP.NE.AND.EX P0, PT, RZ, UR5, PT, P0 ;  /* 0x00000005ff007c0c */ /* 0x000fe4000bf05300 */
[----:B------:R-:W-:-:S03]  /*10e40*/  LOP3.LUT R62, R62, 0x1ffffffe, RZ, 0xc0, !PT ;  /* 0x1ffffffe3e3e7812 */ /* 0x000fc600078ec0ff */
[----:B------:R-:W3:Y:S01]  /*10e50*/  @P1 LDC R73, c[0x0][0xbf0] ;  /* 0x0002fc00ff491b82 */ /* 0x000ee20000000800 */
[----:B------:R-:W-:-:S07]  /*10e60*/  SEL R9, R74, RZ, !P0 ;  /* 0x000000ff4a097207 */ /* 0x000fce0004000000 */
[----:B------:R-:W1:Y:S01]  /*10e70*/  LDC.64 R6, c[0x0][0xba8] ;  /* 0x0002ea00ff067b82 */ /* 0x000e620000000a00 */
[----:B------:R-:W-:Y:S01]  /*10e80*/  SEL R63, R64, RZ, !P0 ;  /* 0x000000ff403f7207 */ /* 0x000fe20004000000 */
[----:B------:R-:W-:Y:S01]  /*10e90*/  IMAD.IADD R62, R71, 0x1, -R62 ;  /* 0x00000001473e7824 */ /* 0x000fe200078e0a3e */
[----:B------:R-:W1:Y:S01]  /*10ea0*/  S2R R68, SR_TID.X ;  /* 0x0000000000447919 */ /* 0x000e620000002100 */
[----:B------:R-:W-:-:S04]  /*10eb0*/  IMAD R13, R13, R9, RZ ;  /* 0x000000090d0d7224 */ /* 0x000fc800078e02ff */
[C---:B------:R-:W-:Y:S02]  /*10ec0*/  IMAD R71, R12.reuse, R63, R13 ;  /* 0x0000003f0c477224 */ /* 0x040fe400078e020d */
[----:B------:R-:W-:-:S04]  /*10ed0*/  IMAD.WIDE.U32 R12, R12, R9, RZ ;  /* 0x000000090c0c7225 */ /* 0x000fc800078e00ff */
[----:B------:R-:W-:Y:S01]  /*10ee0*/  IMAD.IADD R71, R13, 0x1, R71 ;  /* 0x000000010d477824 */ /* 0x000fe200078e0247 */
[----:B-1----:R-:W1:Y:S08]  /*10ef0*/  @!P2 LDC R6, c[0x0][0xb50] ;  /* 0x0002d400ff06ab82 */ /* 0x002e700000000800 */
[----:B------:R-:W1:Y:S01]  /*10f00*/  @!P2 LDC R7, c[0x0][0xb54] ;  /* 0x0002d500ff07ab82 */ /* 0x000e620000000800 */
[----:B------:R-:W-:-:S05]  /*10f10*/  VIADD R78, R68, 0xffffff80 ;  /* 0xffffff80444e7836 */ /* 0x000fca0000000000 */
[----:B------:R-:W-:-:S04]  /*10f20*/  SHF.R.S32.HI R68, RZ, 0x1f, R78 ;  /* 0x0000001fff447819 */ /* 0x000fc8000001144e */
[----:B------:R-:W-:-:S04]  /*10f30*/  LEA.HI R68, R68, R78, RZ, 0x7 ;  /* 0x0000004e44447211 */ /* 0x000fc800078f38ff */
[----:B------:R-:W-:-:S05]  /*10f40*/  LOP3.LUT R68, R68, 0xffffff80, RZ, 0xc0, !PT ;  /* 0xffffff8044447812 */ /* 0x000fca00078ec0ff */
[----:B------:R-:W-:Y:S02]  /*10f50*/  IMAD.IADD R68, R78, 0x1, -R68 ;  /* 0x000000014e447824 */ /* 0x000fe400078e0a44 */
[----:B--2---:R-:W-:Y:S02]  /*10f60*/  IMAD R62, R62, 0x8, R77 ;  /* 0x000000083e3e7824 */ /* 0x004fe400078e024d */
[-C--:B0-----:R-:W-:Y:S02]  /*10f70*/  IMAD R67, R15, R72.reuse, RZ ;  /* 0x000000480f437224 */ /* 0x081fe400078e02ff */
[----:B------:R-:W-:-:S04]  /*10f80*/  IMAD.WIDE.U32 R14, R14, R72, RZ ;  /* 0x000000480e0e7225 */ /* 0x000fc800078e00ff */
[----:B----4-:R-:W-:Y:S01]  /*10f90*/  IMAD R65, R76, 0xc0, R62 ;  /* 0x000000c04c417824 */ /* 0x010fe200078e023e */
[----:B-----5:R-:W-:-:S03]  /*10fa0*/  IADD3 R62, P0, P3, R12, R14, R32 ;  /* 0x0000000e0c3e7210 */ /* 0x020fc60007b1e020 */
[----:B------:R-:W-:Y:S01]  /*10fb0*/  @P1 IMAD.HI.U32 R14, R65, R66, RZ ;  /* 0x00000042410e1227 */ /* 0x000fe200078e00ff */
[----:B---3--:R-:W-:Y:S02]  /*10fc0*/  SEL R63, R70, RZ, P2 ;  /* 0x000000ff463f7207 */ /* 0x008fe40001000000 */
[----:B------:R-:W-:Y:S01]  /*10fd0*/  IADD3 R64, R15, R67, RZ ;  /* 0x000000430f407210 */ /* 0x000fe20007ffe0ff */
[----:B------:R-:W-:Y:S01]  /*10fe0*/  IMAD.MOV.U32 R15, RZ, RZ, R65 ;  /* 0x000000ffff0f7224 */ /* 0x000fe200078e0041 */
[----:B------:R-:W-:Y:S01]  /*10ff0*/  @P1 SHF.R.U32.HI R15, RZ, R73, R14 ;  /* 0x00000049ff0f1219 */ /* 0x000fe2000001160e */
[-C--:B------:R-:W-:Y:S01]  /*11000*/  IMAD R67, R11, R63.reuse, RZ ;  /* 0x0000003f0b437224 */ /* 0x080fe200078e02ff */
[----:B------:R-:W-:Y:S01]  /*11010*/  SHF.R.S32.HI R11, RZ, 0x1f, R32 ;  /* 0x0000001fff0b7819 */ /* 0x000fe20000011420 */
[----:B------:R-:W-:Y:S01]  /*11020*/  IMAD.WIDE.U32 R12, R10, R63, RZ ;  /* 0x0000003f0a0c7225 */ /* 0x000fe200078e00ff */
[----:B------:R-:W-:-:S03]  /*11030*/  SHF.R.S32.HI R10, RZ, 0x1f, R15 ;  /* 0x0000001fff0a7819 */ /* 0x000fc6000001140f */
[----:B------:R-:W-:Y:S01]  /*11040*/  IMAD.MOV R14, RZ, RZ, -R15 ;  /* 0x000000ffff0e7224 */ /* 0x000fe200078e0a0f */
[----:B------:R-:W-:Y:S02]  /*11050*/  IADD3.X R63, R71, R64, R11, P0, P3 ;  /* 0x00000040473f7210 */ /* 0x000fe400007e640b */
[----:B------:R-:W-:Y:S01]  /*11060*/  IADD3 R12, P0, P3, R15, R62, R12 ;  /* 0x0000003e0f0c7210 */ /* 0x000fe20007b1e00c */
[----:B------:R-:W-:Y:S01]  /*11070*/  IMAD R15, R8, R14, R65 ;  /* 0x0000000e080f7224 */ /* 0x000fe200078e0241 */
[----:B------:R-:W-:-:S04]  /*11080*/  IADD3 R67, R13, R67, RZ ;  /* 0x000000430d437210 */ /* 0x000fc80007ffe0ff */
[----:B------:R-:W-:Y:S01]  /*11090*/  IADD3.X R13, R10, R63, R67, P0, P3 ;  /* 0x0000003f0a0d7210 */ /* 0x000fe200007e6443 */
[-C--:B------:R-:W-:Y:S01]  /*110a0*/  IMAD R5, R5, R15.reuse, RZ ;  /* 0x0000000f05057224 */ /* 0x080fe200078e02ff */
[----:B------:R-:W-:Y:S01]  /*110b0*/  SHF.R.S32.HI R63, RZ, 0x1f, R15 ;  /* 0x0000001fff3f7819 */ /* 0x000fe2000001140f */
[----:B------:R-:W-:-:S04]  /*110c0*/  IMAD.WIDE.U32 R12, R4, R15, R12 ;  /* 0x0000000f040c7225 */ /* 0x000fc800078e000c */
[----:B------:R-:W-:Y:S01]  /*110d0*/  IMAD R5, R4, R63, R5 ;  /* 0x0000003f04057224 */ /* 0x000fe200078e0205 */
[----:B-1----:R-:W-:-:S03]  /*110e0*/  LEA R14, P0, R12, R6, 0x2 ;  /* 0x000000060c0e7211 */ /* 0x002fc600078010ff */
[----:B------:R-:W-:-:S05]  /*110f0*/  IMAD.IADD R4, R13, 0x1, R5 ;  /* 0x000000010d047824 */ /* 0x000fca00078e0205 */
[----:B------:R-:W-:Y:S02]  /*11100*/  LEA.HI.X R7, R12, R7, R4, 0x2, P0 ;  /* 0x000000070c077211 */ /* 0x000fe400000f1404 */
        /* <DEDUP_REMOVED lines=13> */
[----:B0-----:R-:W-:Y:S01]  /*111e0*/  IMAD R3, R60, 0x40, R59 ;  /* 0x000000403c037824 */ /* 0x001fe200078e023b */
[----:B------:R-:W0:Y:S01]  /*111f0*/  @P1 LDC R0, c[0x0][0xbec] ;  /* 0x0002fb00ff001b82 */ /* 0x000e220000000800 */
[----:B------:R-:W-:Y:S02]  /*11200*/  ULDC.64 UR4, c[0x0][0xaa0] ;  /* 0x0002a80000047ab9 */ /* 0x000fe40000000a00 */
[----:B------:R-:W-:-:S03]  /*11210*/  IMAD.WIDE R24, R3, 0x2, R24 ;  /* 0x0000000203187825 */ /* 0x000fc600078e0218 */
[C---:B------:R-:W-:Y:S02]  /*11220*/  IADD3 R27, P0, R24.reuse, 0x1800, RZ ;  /* 0x00001800181b7810 */ /* 0x040fe40007f1e0ff */
[----:B------:R-:W1:Y:S01]  /*11230*/  @P1 LDC R15, c[0x0][0xbf0] ;  /* 0x0002fc00ff0f1b82 */ /* 0x000e620000000800 */
[C---:B------:R-:W-:Y:S02]  /*11240*/  IADD3 R29, P2, R24.reuse, 0x3000, RZ ;  /* 0x00003000181d7810 */ /* 0x040fe40007f5e0ff */
[----:B------:R-:W-:Y:S02]  /*11250*/  IADD3 R37, P3, R24, 0x4800, RZ ;  /* 0x0000480018257810 */ /* 0x000fe40007f7e0ff */
[----:B------:R-:W-:Y:S02]  /*11260*/  LOP3.LUT R26, R27, 0x380, RZ, 0xc0, !PT ;  /* 0x000003801b1a7812 */ /* 0x000fe400078ec0ff */
[----:B------:R-:W-:Y:S02]  /*11270*/  LOP3.LUT R28, R29, 0x380, RZ, 0xc0, !PT ;  /* 0x000003801d1c7812 */ /* 0x000fe400078ec0ff */
[----:B------:R-:W-:-:S02]  /*11280*/  LOP3.LUT R36, R37, 0x380, RZ, 0xc0, !PT ;  /* 0x0000038025247812 */ /* 0x000fc400078ec0ff */
[----:B------:R-:W-:Y:S01]  /*11290*/  LOP3.LUT R5, R24, 0x380, RZ, 0xc0, !PT ;  /* 0x0000038018057812 */ /* 0x000fe200078ec0ff */
[----:B------:R-:W-:Y:S01]  /*112a0*/  IMAD R11, R11, UR4, RZ ;  /* 0x000000040b0b7c24 */ /* 0x000fe2000f8e02ff */
[----:B------:R-:W-:Y:S02]  /*112b0*/  SHF.R.U64 R26, R26, 0x3, RZ ;  /* 0x000000031a1a7819 */ /* 0x000fe400000012ff */
[----:B------:R-:W-:Y:S02]  /*112c0*/  SHF.R.U64 R28, R28, 0x3, RZ ;  /* 0x000000031c1c7819 */ /* 0x000fe400000012ff */
[----:B------:R-:W-:Y:S02]  /*112d0*/  SHF.R.U64 R36, R36, 0x3, RZ ;  /* 0x0000000324247819 */ /* 0x000fe400000012ff */
[----:B------:R-:W-:Y:S01]  /*112e0*/  SHF.R.U64 R5, R5, 0x3, RZ ;  /* 0x0000000305057819 */ /* 0x000fe200000012ff */
[----:B------:R-:W-:Y:S01]  /*112f0*/  IMAD R3, R32, UR5, R11 ;  /* 0x0000000520037c24 */ /* 0x000fe2000f8e020b */
[----:B------:R-:W-:Y:S01]  /*11300*/  LOP3.LUT R26, R26, R27, RZ, 0x3c, !PT ;  /* 0x0000001b1a1a7212 */ /* 0x000fe200078e3cff */
[----:B------:R-:W-:Y:S01]  /*11310*/  IMAD.WIDE.U32 R10, R32, UR4, RZ ;  /* 0x00000004200a7c25 */ /* 0x000fe2000f8e00ff */
[----:B------:R-:W-:Y:S01]  /*11320*/  LOP3.LUT R28, R28, R29, RZ, 0x3c, !PT ;  /* 0x0000001d1c1c7212 */ /* 0x000fe200078e3cff */
[----:B------:R-:W-:Y:S01]  /*11330*/  ULDC.64 UR4, c[0x0][0xae8] ;  /* 0x0002ba0000047ab9 */ /* 0x000fe20000000a00 */
[----:B------:R-:W-:Y:S01]  /*11340*/  LOP3.LUT R36, R36, R37, RZ, 0x3c, !PT ;  /* 0x0000002524247212 */ /* 0x000fe200078e3cff */
[--C-:B------:R-:W-:Y:S01]  /*11350*/  IMAD.X R27, RZ, RZ, R25.reuse, P0 ;  /* 0x000000ffff1b7224 */ /* 0x100fe200000e0619 */
[----:B------:R-:W-:Y:S01]  /*11360*/  LOP3.LUT R4, R5, R24, RZ, 0x3c, !PT ;  /* 0x0000001805047212 */ /* 0x000fe200078e3cff */
[--C-:B------:R-:W-:Y:S01]  /*11370*/  IMAD.X R29, RZ, RZ, R25.reuse, P2 ;  /* 0x000000ffff1d7224 */ /* 0x100fe200010e0619 */
[----:B------:R-:W-:Y:S01]  /*11380*/  IADD3.X R37, RZ, R25, RZ, P3, !PT ;  /* 0x00000019ff257210 */ /* 0x000fe20001ffe4ff */
[----:B------:R-:W-:-:S02]  /*11390*/  IMAD.MOV.U32 R5, RZ, RZ, R25 ;  /* 0x000000ffff057224 */ /* 0x000fc400078e0019 */
[----:B------:R-:W-:Y:S01]  /*113a0*/  IMAD.IADD R11, R11, 0x1, R3 ;  /* 0x000000010b0b7824 */ /* 0x000fe200078e0203 */
[----:B------:R-:W5:Y:S01]  /*113b0*/  LD.E.128 R24, desc[UR56][R26.64] ;  /* 0x000000381a187980 */ /* 0x000f62000c101d00 */
[----:B------:R-:W-:Y:S02]  /*113c0*/  IMAD R61, R61, 0x30, R60 ;  /* 0x000000303d3d7824 */ /* 0x000fe400078e023c */
[----:B------:R-:W-:Y:S01]  /*113d0*/  IMAD.WIDE.U32 R10, R72, UR4, R10 ;  /* 0x00000004480a7c25 */ /* 0x000fe2000f8e000a */
[----:B------:R-:W5:Y:S01]  /*113e0*/  LD.E.128 R4, desc[UR56][R4.64] ;  /* 0x0000003804047980 */ /* 0x000f62000c101d00 */
[----:B------:R-:W-:-:S03]  /*113f0*/  SHF.R.S32.HI R12, RZ, 0x1f, R9 ;  /* 0x0000001fff0c7819 */ /* 0x000fc60000011409 */
[----:B------:R-:W5:Y:S01]  /*11400*/  LD.E.128 R28, desc[UR56][R28.64] ;  /* 0x000000381c1c7980 */ /* 0x000f62000c101d00 */
[----:B------:R-:W-:-:S03]  /*11410*/  IMAD R61, R76, 0xc0, R61 ;  /* 0x000000c04c3d7824 */ /* 0x000fc600078e023d */
        /* <DEDUP_REMOVED lines=33> */
[----:B------:R-:W-:Y:S02]  /*11630*/  LEA R40, P0, R8, UR4, 0x1 ;  /* 0x0000000408287c11 */ /* 0x000fe4000f8008ff */
[----:B------:R-:W-:Y:S01]  /*11640*/  IADD3 R41, R9, R41, RZ ;  /* 0x0000002909297210 */ /* 0x000fe20007ffe0ff */
[----:B------:R-:W-:-:S03]  /*11650*/  UMOV UR4, 0xffffffff ;  /* 0xffffffff00047882 */ /* 0x000fc60000000000 */
[----:B------:R-:W-:Y:S01]  /*11660*/  LEA.HI.X R41, R8, UR5, R41, 0x1, P0 ;  /* 0x0000000508297c11 */ /* 0x000fe200080f0c29 */
[----:B------:R-:W-:Y:S06]  /*11670*/  BRA.DIV UR4, `(.L_x_12657) ;  /* 0x0000008a04207947 */ /* 0x000fec000b800000 */
[----:B------:R-:W0:Y:S01]  /*11680*/  SHFL.IDX PT, R3, R40, RZ, 0x181f ;  /* 0x00181fff28037589 */ /* 0x000e2200000e0000 */
[----:B------:R-:W-:Y:S01]  /*11690*/  IMAD R42, R76, 0xc0, R60 ;  /* 0x000000c04c2a7824 */ /* 0x000fe200078e023c */
[----:B------:R-:W-:Y:S02]  /*116a0*/  ULDC UR4, c[0x0][0xac8] ;  /* 0x0002b20000047ab9 */ /* 0x000fe40000000800 */
[----:B------:R-:W1:Y:S01]  /*116b0*/  SHFL.IDX PT, R9, R40, 0x1, 0x181f ;  /* 0x00381f0028097f89 */ /* 0x000e6200000e0000 */
[C---:B------:R-:W-:Y:S01]  /*116c0*/  ISETP.GE.AND P0, PT, R59.reuse, UR4, PT ;  /* 0x000000043b007c0c */ /* 0x040fe2000bf06270 */
[C---:B------:R-:W-:Y:S02]  /*116d0*/  VIADD R12, R42.reuse, 0x30 ;  /* 0x000000302a0c7836 */ /* 0x040fe40000000000 */
[----:B------:R-:W2:Y:S01]  /*116e0*/  SHFL.IDX PT, R0, R41, RZ, 0x181f ;  /* 0x00181fff29007589 */ /* 0x000ea200000e0000 */
[CC--:B------:R-:W-:Y:S01]  /*116f0*/  ISETP.GE.OR P2, PT, R42.reuse, R63.reuse, P0 ;  /* 0x0000003f2a00720c */ /* 0x0c0fe20000746670 */
[----:B------:R-:W-:Y:S01]  /*11700*/  VIADD R20, R42, 0x60 ;  /* 0x000000602a147836 */ /* 0x000fe20000000000 */
[-C--:B------:R-:W-:Y:S01]  /*11710*/  ISETP.GE.OR P3, PT, R12, R63.reuse, P0 ;  /* 0x0000003f0c00720c */ /* 0x080fe20000766670 */
[----:B------:R-:W3:Y:S03]  /*11720*/  SHFL.IDX PT, R14, R40, 0x2, 0x181f ;  /* 0x00581f00280e7f89 */ /* 0x000ee600000e0000 */
[----:B------:R-:W-:Y:S01]  /*11730*/  ISETP.GE.OR P4, PT, R20, R63, P0 ;  /* 0x0000003f1400720c */ /* 0x000fe20000786670 */
[----:B------:R-:W4:Y:S04]  /*11740*/  SHFL.IDX PT, R8, R41, 0x1, 0x181f ;  /* 0x00381f0029087f89 */ /* 0x000f2800000e0000 */
[----:B------:R-:W4:Y:S02]  /*11750*/  SHFL.IDX PT, R10, R41, 0x2, 0x181f ;  /* 0x00581f00290a7f89 */ /* 0x000f2400000e0000 */
[----:B0-----:R-:W-:-:S02]  /*11760*/  @!P2 LEA R32, P5, R59, R3, 0x1 ;  /* 0x000000033b20a211 */ /* 0x001fc400078a08ff */
[C---:B-1----:R-:W-:Y:S02]  /*11770*/  @!P3 LEA R20, P1, R59.reuse, R9, 0x1 ;  /* 0x000000093b14b211 */ /* 0x042fe400078208ff */
[C-C-:B--2---:R-:W-:Y:S02]  /*11780*/  @!P2 LEA.HI.X R3, R59.reuse, R0, R58.reuse, 0x1, P5 ;  /* 0x000000003b03a211 */ /* 0x144fe400028f0c3a */
[----:B------:R-:W0:Y:S01]  /*11790*/  SHFL.IDX PT, R0, R41, 0x3, 0x181f ;  /* 0x00781f0029007f89 */ /* 0x000e2200000e0000 */
[C---:B---3--:R-:W-:Y:S02]  /*117a0*/  @!P4 LEA R43, P5, R59.reuse, R14, 0x1 ;  /* 0x0000000e3b2bc211 */ /* 0x048fe400078a08ff */
[----:B------:R-:W-:Y:S01]  /*117b0*/  @!P2 MOV R9, R3 ;  /* 0x000000030009a202 */ /* 0x000fe20000000f00 */
[----:B------:R-:W1:Y:S01]  /*117c0*/  SHFL.IDX PT, R14, R40, 0x3, 0x181f ;  /* 0x00781f00280e7f89 */ /* 0x000e6200000e0000 */
[C---:B----4-:R-:W-:Y:S01]  /*117d0*/  @!P3 LEA.HI.X R21, R59.reuse, R8, R58, 0x1, P1 ;  /* 0x000000083b15b211 */ /* 0x050fe200008f0c3a */
[----:B------:R-:W-:Y:S01]  /*117e0*/  @!P2 IMAD.MOV.U32 R8, RZ, RZ, R32 ;  /* 0x000000ffff08a224 */ /* 0x000fe200078e0020 */
[----:B------:R-:W-:-:S04]  /*117f0*/  @!P4 LEA.HI.X R10, R59, R10, R58, 0x1, P5 ;  /* 0x0000000a3b0ac211 */ /* 0x000fc800028f0c3a */
[----:B-----5:R2:W-:Y:S04]  /*11800*/  @!P2 ST.E.128 desc[UR56][R8.64], R4 ;  /* 0x000000040800a985 */ /* 0x0205e8000c101d38 */
[----:B------:R3:W-:Y:S01]  /*11810*/  @!P3 ST.E.128 desc[UR56][R20.64], R24 ;  /* 0x000000181400b985 */ /* 0x0007e2000c101d38 */
[----:B--2---:R-:W-:Y:S02]  /*11820*/  @!P4 IMAD.MOV.U32 R4, RZ, RZ, R43 ;  /* 0x000000ffff04c224 */ /* 0x004fe400078e002b */
[----:B------:R-:W-:-:S05]  /*11830*/  @!P4 IMAD.MOV.U32 R5, RZ, RZ, R10 ;  /* 0x000000ffff05c224 */ /* 0x000fca00078e000a */
[----:B01----:R3:W-:Y:S02]  /*11840*/  @!P4 ST.E.128 desc[UR56][R4.64], R28 ;  /* 0x0000001c0400c985 */ /* 0x0037e4000c101d38 */
.L_x_12839:
[----:B------:R-:W-:-:S05]  /*11850*/  VIADD R42, R42, 0x90 ;  /* 0x000000902a2a7836 */ /* 0x000fca0000000000 */
[----:B------:R-:W-:-:S13]  /*11860*/  ISETP.GE.OR P0, PT, R42, R63, P0 ;  /* 0x0000003f2a00720c */ /* 0x000fda0000706670 */
[----:B------:R-:W-:Y:S05]  /*11870*/  @P0 BRA `(.L_x_12658) ;  /* 0x0000001000d40947 */ /* 0x000fea0003800000 */
[----:B------:R-:W-:-:S04]  /*11880*/  LEA R14, P0, R59, R14, 0x1 ;  /* 0x0000000e3b0e7211 */ /* 0x000fc800078008ff */
[----:B------:R-:W-:-:S05]  /*11890*/  LEA.HI.X R15, R59, R0, R58, 0x1, P0 ;  /* 0x000000003b0f7211 */ /* 0x000fca00000f0c3a */
[----:B------:R0:W-:Y:S01]  /*118a0*/  ST.E.128 desc[UR56][R14.64], R36 ;  /* 0x000000240e007985 */ /* 0x0001e2000c101d38 */
[----:B------:R-:W-:Y:S05]  /*118b0*/  BRA `(.L_x_12658) ;  /* 0x0000001000c47947 */ /* 0x000fea0003800000 */
.L_x_12656:
[----:B------:R-:W-:Y:S01]  /*118c0*/  ULDC.64 UR4, c[0x0][0xb08] ;  /* 0x0002c20000047ab9 */ /* 0x000fe20000000a00 */
[----:B0-----:R-:W0:Y:S01]  /*118d0*/  @P1 LDC R12, c[0x0][0xbec] ;  /* 0x0002fb00ff0c1b82 */ /* 0x001e220000000800 */
[----:B------:R-:W-:Y:S01]  /*118e0*/  IMAD R11, R11, UR4, RZ ;  /* 0x000000040b0b7c24 */ /* 0x000fe2000f8e02ff */
[----:B------:R-:W-:Y:S01]  /*118f0*/  SHF.R.S32.HI R0, RZ, 0x1f, R9 ;  /* 0x0000001fff007819 */ /* 0x000fe20000011409 */
[----:B------:R-:W-:Y:S01]  /*11900*/  IMAD.WIDE.U32 R4, R32, UR4, RZ ;  /* 0x0000000420047c25 */ /* 0x000fe2000f8e00ff */
[----:B------:R-:W-:-:S03]  /*11910*/  ULDC.64 UR6, c[0x0][0xb30] ;  /* 0x0002cc0000067ab9 */ /* 0x000fc60000000a00 */
[----:B------:R-:W-:Y:S01]  /*11920*/  IMAD R11, R32, UR5, R11 ;  /* 0x00000005200b7c24 */ /* 0x000fe2000f8e020b */
[----:B------:R-:W1:Y:S01]  /*11930*/  @P1 LDC R13, c[0x0][0xbf0] ;  /* 0x0002fc00ff0d1b82 */ /* 0x000e620000000800 */
[----:B------:R-:W-:Y:S01]  /*11940*/  ULDC.64 UR4, c[0x0][0xb38] ;  /* 0x0002ce0000047ab9 */ /* 0x000fe20000000a00 */
[----:B------:R-:W-:Y:S02]  /*11950*/  IMAD.MOV.U32 R3, RZ, RZ, R65 ;  /* 0x000000ffff037224 */ /* 0x000fe400078e0041 */
[----:B------:R-:W-:-:S03]  /*11960*/  IADD3 R5, R5, R11, RZ ;  /* 0x0000000b05057210 */ /* 0x000fc60007ffe0ff */
[----:B------:R-:W-:-:S04]  /*11970*/  IMAD.WIDE.U32 R4, R72, UR4, R4 ;  /* 0x0000000448047c25 */ /* 0x000fc8000f8e0004 */
[----:B------:R-:W-:Y:S01]  /*11980*/  IMAD R5, R72, UR5, R5 ;  /* 0x0000000548057c24 */ /* 0x000fe2000f8e0205 */
[----:B------:R-:W-:Y:S02]  /*11990*/  ULDC.64 UR4, c[0x0][0xb40] ;  /* 0x0002d00000047ab9 */ /* 0x000fe40000000a00 */
[----:B------:R-:W-:Y:S02]  /*119a0*/  IMAD R0, R0, UR4, RZ ;  /* 0x0000000400007c24 */ /* 0x000fe4000f8e02ff */
[----:B0-----:R-:W-:-:S04]  /*119b0*/  @P1 IMAD.HI.U32 R12, R65, R12, RZ ;  /* 0x0000000c410c1227 */ /* 0x001fc800078e00ff */
[C---:B------:R-:W-:Y:S02]  /*119c0*/  IMAD R7, R9.reuse, UR5, R0 ;  /* 0x0000000509077c24 */ /* 0x040fe4000f8e0200 */
[----:B------:R-:W-:Y:S01]  /*119d0*/  IMAD.WIDE.U32 R4, R9, UR4, R4 ;  /* 0x0000000409047c25 */ /* 0x000fe2000f8e0004 */
[----:B-1----:R-:W-:Y:S01]  /*119e0*/  @P1 SHF.R.U32.HI R3, RZ, R13, R12 ;  /* 0x0000000dff031219 */ /* 0x002fe2000001160c */
[----:B------:R-:W-:Y:S02]  /*119f0*/  ULDC.64 UR4, c[0x0][0xb48] ;  /* 0x0002d20000047ab9 */ /* 0x000fe40000000a00 */
[----:B------:R-:W-:Y:S01]  /*11a00*/  IMAD.IADD R5, R5, 0x1, R7 ;  /* 0x0000000105057824 */ /* 0x000fe200078e0207 */
[--C-:B------:R-:W-:Y:S01]  /*11a10*/  SHF.R.S32.HI R0, RZ, 0x1f, R3.reuse ;  /* 0x0000001fff007819 */ /* 0x100fe20000011403 */
[----:B------:R-:W-:Y:S02]  /*11a20*/  IMAD.MOV R7, RZ, RZ, -R3 ;  /* 0x000000ffff077224 */ /* 0x000fe400078e0a03 */
[----:B------:R-:W-:-:S04]  /*11a30*/  IMAD.WIDE.U32 R4, R70, UR4, R4 ;  /* 0x0000000446047c25 */ /* 0x000fc8000f8e0004 */
[----:B------:R-:W-:Y:S02]  /*11a40*/  IMAD R0, R0, UR6, RZ ;  /* 0x0000000600007c24 */ /* 0x000fe4000f8e02ff */
[----:B------:R-:W-:Y:S01]  /*11a50*/  IMAD R5, R70, UR5, R5 ;  /* 0x0000000546057c24 */ /* 0x000fe2000f8e0205 */
[----:B------:R-:W-:Y:S01]  /*11a60*/  ULDC.64 UR4, c[0x0][0xb28] ;  /* 0x0002ca0000047ab9 */ /* 0x000fe20000000a00 */
[C---:B------:R-:W-:Y:S02]  /*11a70*/  IMAD R9, R3.reuse, UR7, R0 ;  /* 0x0000000703097c24 */ /* 0x040fe4000f8e0200 */
[----:B------:R-:W-:Y:S01]  /*11a80*/  IMAD.WIDE.U32 R4, R3, UR6, R4 ;  /* 0x0000000603047c25 */ /* 0x000fe2000f8e0004 */
[----:B------:R-:W-:-:S03]  /*11a90*/  SHF.R.S32.HI R3, RZ, 0x1f, R68 ;  /* 0x0000001fff037819 */ /* 0x000fc60000011444 */
[----:B------:R-:W-:Y:S01]  /*11aa0*/  IMAD R7, R8, R7, R65 ;  /* 0x0000000708077224 */ /* 0x000fe200078e0241 */
[----:B------:R-:W-:Y:S01]  /*11ab0*/  LEA.HI R8, R3, R68, RZ, 0x2 ;  /* 0x0000004403087211 */ /* 0x000fe200078f10ff */
[----:B------:R-:W-:Y:S01]  /*11ac0*/  VIADD R3, R2, 0x30820 ;  /* 0x0003082002037836 */ /* 0x000fe20000000000 */
[----:B------:R-:W-:Y:S02]  /*11ad0*/  IADD3 R5, R5, R9, RZ ;  /* 0x0000000905057210 */ /* 0x000fe40007ffe0ff */
[----:B------:R-:W-:Y:S02]  /*11ae0*/  SHF.R.S32.HI R0, RZ, 0x1f, R7 ;  /* 0x0000001fff007819 */ /* 0x000fe40000011407 */
[----:B------:R-:W-:Y:S01]  /*11af0*/  LOP3.LUT R9, R8, 0x7ffffffc, RZ, 0xc0, !PT ;  /* 0x7ffffffc08097812 */ /* 0x000fe200078ec0ff */
[----:B------:R-:W-:Y:S01]  /*11b00*/  IMAD.WIDE.U32 R4, R7, UR4, R4 ;  /* 0x0000000407047c25 */ /* 0x000fe2000f8e0004 */
[----:B------:R-:W-:-:S03]  /*11b10*/  PRMT R8, RZ, 0x654, R3 ;  /* 0x00000654ff087816 */ /* 0x000fc60000000003 */
[----:B------:R-:W-:Y:S01]  /*11b20*/  IMAD R0, R0, UR4, RZ ;  /* 0x0000000400007c24 */ /* 0x000fe2000f8e02ff */
[----:B------:R0:W-:Y:S01]  /*11b30*/  SYNCS.ARRIVE.TRANS64.RED.A1T0 RZ, [R8+URZ], RZ ;  /* 0x000000ff08ff79a7 */ /* 0x0001e2000810043f */
[----:B------:R-:W-:Y:S02]  /*11b40*/  IMAD.IADD R9, R68, 0x1, -R9 ;  /* 0x0000000144097824 */ /* 0x000fe400078e0a09 */
[----:B------:R-:W-:Y:S01]  /*11b50*/  IMAD R3, R7, UR5, R0 ;  /* 0x0000000507037c24 */ /* 0x000fe2000f8e0200 */
[----:B------:R-:W-:Y:S01]  /*11b60*/  ULDC.64 UR4, c[0x0][0xb00] ;  /* 0x0002c00000047ab9 */ /* 0x000fe20000000a00 */
[----:B------:R-:W-:Y:S01]  /*11b70*/  IMAD.SHL.U32 R7, R9, 0x2, RZ ;  /* 0x0000000209077824 */ /* 0x000fe200078e00ff */
[C---:B------:R-:W-:Y:S01]  /*11b80*/  LEA R0, P0, R4.reuse, UR4, 0x2 ;  /* 0x0000000404007c11 */ /* 0x040fe2000f8010ff */
[----:B------:R-:W-:Y:S01]  /*11b90*/  UMOV UR4, 0xffffffff ;  /* 0xffffffff00047882 */ /* 0x000fe20000000000 */
[----:B------:R-:W-:Y:S01]  /*11ba0*/  IADD3 R3, R5, R3, RZ ;  /* 0x0000000305037210 */ /* 0x000fe20007ffe0ff */
[C---:B------:R-:W-:Y:S01]  /*11bb0*/  VIADD R32, R7.reuse, 0x30 ;  /* 0x0000003007207836 */ /* 0x040fe20000000000 */
[C---:B------:R-:W-:Y:S01]  /*11bc0*/  IADD3 R65, R7.reuse, 0x10, RZ ;  /* 0x0000001007417810 */ /* 0x040fe20007ffe0ff */
[C---:B------:R-:W-:Y:S01]  /*11bd0*/  VIADD R60, R7.reuse, 0x38 ;  /* 0x00000038073c7836 */ /* 0x040fe20000000000 */
[----:B------:R-:W-:Y:S01]  /*11be0*/  LEA.HI.X R4, R4, UR5, R3, 0x2, P0 ;  /* 0x0000000504047c11 */ /* 0x000fe200080f1403 */
        /* <DEDUP_REMOVED lines=10> */
[----:B------:R-:W-:Y:S01]  /*11c90*/  SHF.R.S32.HI R73, RZ, 0x1f, R32 ;  /* 0x0000001fff497819 */ /* 0x000fe20000011420 */
[----:B0-----:R-:W-:Y:S06]  /*11ca0*/  BRA.DIV UR4, `(.L_x_12659) ;  /* 0x00000086049c7947 */ /* 0x001fec000b800000 */
[----:B------:R0:W1:Y:S04]  /*11cb0*/  SHFL.IDX PT, R3, R4, RZ, 0x1c1f ;  /* 0x001c1fff04037589 */ /* 0x00006800000e0000 */
[----:B------:R0:W2:Y:S02]  /*11cc0*/  SHFL.IDX PT, R14, R0, RZ, 0x1c1f ;  /* 0x001c1fff000e7589 */ /* 0x0000a400000e0000 */
.L_x_12842:
[----:B------:R-:W-:Y:S01]  /*11cd0*/  ISETP.GE.AND P0, PT, R10, R63, PT ;  /* 0x0000003f0a00720c */ /* 0x000fe20003f06270 */
[----:B------:R-:W-:-:S12]  /*11ce0*/  BSSY B1, `(.L_x_12660) ;  /* 0x0000023000017945 */ /* 0x000fd80003800000 */
[----:B------:R-:W-:Y:S05]  /*11cf0*/  @P0 BRA `(.L_x_12661) ;  /* 0x0000000000840947 */ /* 0x000fea0003800000 */
[----:B------:R-:W-:Y:S02]  /*11d00*/  ULDC UR4, c[0x0][0xac8] ;  /* 0x0002b20000047ab9 */ /* 0x000fe40000000800 */
[----:B------:R-:W-:Y:S02]  /*11d10*/  ISETP.GE.AND P3, PT, R7, UR4, PT ;  /* 0x0000000407007c0c */ /* 0x000fe4000bf66270 */
[----:B------:R-:W-:Y:S02]  /*11d20*/  ISETP.GE.AND P1, PT, R62, UR4, PT ;  /* 0x000000043e007c0c */ /* 0x000fe4000bf26270 */
[----:B------:R-:W-:Y:S02]  /*11d30*/  ISETP.GE.AND P0, PT, R65, UR4, PT ;  /* 0x0000000441007c0c */ /* 0x000fe4000bf06270 */
[----:B------:R-:W-:-:S07]  /*11d40*/  ISETP.GE.AND P4, PT, R67, UR4, PT ;  /* 0x0000000443007c0c */ /* 0x000fce000bf86270 */
[-C--:B-1----:R-:W-:Y:S02]  /*11d50*/  @!P3 MOV R15, R3.reuse ;  /* 0x00000003000fb202 */ /* 0x082fe40000000f00 */
[CC--:B--2---:R-:W-:Y:S02]  /*11d60*/  @!P1 LEA R10, P5, R62.reuse, R14.reuse, 0x2 ;  /* 0x0000000e3e0a9211 */ /* 0x0c4fe400078a10ff */
[----:B------:R-:W-:Y:S01]  /*11d70*/  @!P0 LEA R12, P2, R65, R14, 0x2 ;  /* 0x0000000e410c8211 */ /* 0x000fe200078410ff */
[----:B------:R-:W-:Y:S01]  /*11d80*/  @!P3 IMAD.WIDE R8, R7, 0x4, R14 ;  /* 0x000000040708b825 */ /* 0x000fe200078e020e */
[-C--:B------:R-:W-:Y:S02]  /*11d90*/  @!P1 LEA.HI.X R11, R62, R3.reuse, R64, 0x2, P5 ;  /* 0x000000033e0b9211 */ /* 0x080fe400028f1440 */
[----:B------:R-:W-:Y:S02]  /*11da0*/  @!P0 LEA.HI.X R13, R65, R3, R66, 0x2, P2 ;  /* 0x00000003410d8211 */ /* 0x000fe400010f1442 */
[----:B------:R1:W-:Y:S01]  /*11db0*/  @!P3 ST.E.64 desc[UR56][R8.64], R20 ;  /* 0x000000140800b985 */ /* 0x0003e2000c101b38 */
[----:B------:R-:W-:-:S02]  /*11dc0*/  ISETP.GE.AND P3, PT, R69, UR4, PT ;  /* 0x0000000445007c0c */ /* 0x000fc4000bf66270 */
[----:B------:R-:W-:Y:S01]  /*11dd0*/  ISETP.GE.AND P2, PT, R71, UR4, PT ;  /* 0x0000000447007c0c */ /* 0x000fe2000bf46270 */
[----:B------:R2:W-:Y:S01]  /*11de0*/  @!P1 ST.E.64 desc[UR56][R10.64], R26 ;  /* 0x0000001a0a009985 */ /* 0x0005e2000c101b38 */
[C---:B------:R-:W-:Y:S02]  /*11df0*/  @!P4 LEA R24, P5, R67.reuse, R14, 0x2 ;  /* 0x0000000e4318c211 */ /* 0x040fe400078a10ff */
[----:B------:R-:W-:Y:S01]  /*11e00*/  ISETP.GE.AND P1, PT, R32, UR4, PT ;  /* 0x0000000420007c0c */ /* 0x000fe2000bf26270 */
[----:B------:R3:W-:Y:S01]  /*11e10*/  @!P0 ST.E.64 desc[UR56][R12.64], R28 ;  /* 0x0000001c0c008985 */ /* 0x0007e2000c101b38 */
[----:B------:R-:W-:Y:S02]  /*11e20*/  ISETP.GE.AND P0, PT, R60, UR4, PT ;  /* 0x000000043c007c0c */ /* 0x000fe4000bf06270 */
[----:B------:R-:W-:-:S03]  /*11e30*/  @!P4 LEA.HI.X R25, R67, R3, R68, 0x2, P5 ;  /* 0x000000034319c211 */ /* 0x000fc600028f1444 */
[-C--:B------:R-:W-:Y:S02]  /*11e40*/  @!P3 LEA R58, P5, R69, R14.reuse, 0x2 ;  /* 0x0000000e453ab211 */ /* 0x080fe400078a10ff */
[----:B------:R3:W-:Y:S01]  /*11e50*/  @!P4 ST.E.64 desc[UR56][R24.64], R30 ;  /* 0x0000001e1800c985 */ /* 0x0007e2000c101b38 */
[-C--:B-1----:R-:W-:Y:S02]  /*11e60*/  @!P2 LEA R8, P4, R71, R14.reuse, 0x2 ;  /* 0x0000000e4708a211 */ /* 0x082fe400078810ff */
[-C--:B------:R-:W-:Y:S02]  /*11e70*/  @!P3 LEA.HI.X R59, R69, R3.reuse, R70, 0x2, P5 ;  /* 0x00000003453bb211 */ /* 0x080fe400028f1446 */
[-C--:B--2---:R-:W-:Y:S02]  /*11e80*/  @!P1 LEA R10, P5, R32, R14.reuse, 0x2 ;  /* 0x0000000e200a9211 */ /* 0x084fe400078a10ff */
[----:B------:R-:W-:Y:S01]  /*11e90*/  @!P2 LEA.HI.X R9, R71, R3, R72, 0x2, P4 ;  /* 0x000000034709a211 */ /* 0x000fe200020f1448 */
[----:B------:R3:W-:Y:S01]  /*11ea0*/  @!P3 ST.E.64 desc[UR56][R58.64], R36 ;  /* 0x000000243a00b985 */ /* 0x0007e2000c101b38 */
[----:B------:R-:W-:-:S02]  /*11eb0*/  @!P0 LEA R14, P4, R60, R14, 0x2 ;  /* 0x0000000e3c0e8211 */ /* 0x000fc400078810ff */
[-C--:B------:R-:W-:Y:S01]  /*11ec0*/  @!P1 LEA.HI.X R11, R32, R3.reuse, R73, 0x2, P5 ;  /* 0x00000003200b9211 */ /* 0x080fe200028f1449 */
[----:B------:R3:W-:Y:S01]  /*11ed0*/  @!P2 ST.E.64 desc[UR56][R8.64], R38 ;  /* 0x000000260800a985 */ /* 0x0007e2000c101b38 */
[----:B------:R-:W-:-:S03]  /*11ee0*/  @!P0 LEA.HI.X R15, R60, R3, R61, 0x2, P4 ;  /* 0x000000033c0f8211 */ /* 0x000fc600020f143d */
[----:B------:R3:W-:Y:S04]  /*11ef0*/  @!P1 ST.E.64 desc[UR56][R10.64], R40 ;  /* 0x000000280a009985 */ /* 0x0007e8000c101b38 */
[----:B------:R3:W-:Y:S02]  /*11f00*/  @!P0 ST.E.64 desc[UR56][R14.64], R44 ;  /* 0x0000002c0e008985 */ /* 0x0007e4000c101b38 */
.L_x_12661:
[----:B------:R-:W-:Y:S05]  /*11f10*/  BSYNC B1 ;  /* 0x0000000000017941 */ /* 0x000fea0003800000 */
.L_x_12660:
[----:B------:R-:W-:-:S03]  /*11f20*/  UMOV UR4, 0xffffffff ;  /* 0xffffffff00047882 */ /* 0x000fc60000000000 */
[----:B------:R-:W-:Y:S05]  /*11f30*/  BRA.DIV UR4, `(.L_x_12662) ;  /* 0x00000086042c7947 */ /* 0x000fea000b800000 */
[----:B-1----:R1:W4:Y:S04]  /*11f40*/  SHFL.IDX PT, R3, R4, 0x1, 0x1c1f ;  /* 0x003c1f0004037f89 */ /* 0x00232800000e0000 */
[----:B--23--:R1:W2:Y:S02]  /*11f50*/  SHFL.IDX PT, R14, R0, 0x1, 0x1c1f ;  /* 0x003c1f00000e7f89 */ /* 0x00c2a400000e0000 */
.L_x_12846:
[----:B------:R-:W-:-:S13]  /*11f60*/  ISETP.GE.AND P0, PT, R6, R63, PT ;  /* 0x0000003f0600720c */ /* 0x000fda0003f06270 */
[----:B------:R-:W-:Y:S05]  /*11f70*/  @P0 BRA `(.L_x_12658) ;  /* 0x0000000c00140947 */ /* 0x000fea0003800000 */
[----:B------:R-:W-:Y:S02]  /*11f80*/  ULDC UR4, c[0x0][0xac8] ;  /* 0x0002b20000047ab9 */ /* 0x000fe40000000800 */
[----:B------:R-:W-:Y:S02]  /*11f90*/  ISETP.GE.AND P4, PT, R7, UR4, PT ;  /* 0x0000000407007c0c */ /* 0x000fe4000bf86270 */
[----:B------:R-:W-:Y:S02]  /*11fa0*/  ISETP.GE.AND P5, PT, R62, UR4, PT ;  /* 0x000000043e007c0c */ /* 0x000fe4000bfa6270 */
[----:B------:R-:W-:Y:S02]  /*11fb0*/  ISETP.GE.AND P0, PT, R65, UR4, PT ;  /* 0x0000000441007c0c */ /* 0x000fe4000bf06270 */
[----:B------:R-:W-:Y:S02]  /*11fc0*/  ISETP.GE.AND P1, PT, R67, UR4, PT ;  /* 0x0000000443007c0c */ /* 0x000fe4000bf26270 */
[----:B------:R-:W-:-:S05]  /*11fd0*/  ISETP.GE.AND P2, PT, R69, UR4, PT ;  /* 0x0000000445007c0c */ /* 0x000fca000bf46270 */
[----:B----4-:R-:W-:Y:S02]  /*11fe0*/  @!P4 IMAD.MOV.U32 R15, RZ, RZ, R3 ;  /* 0x000000ffff0fc224 */ /* 0x010fe400078e0003 */
        /* <DEDUP_REMOVED lines=9> */
[----:B------:R-:W-:Y:S02]  /*12080*/  ISETP.GE.AND P4, PT, R32, UR4, PT ;  /* 0x0000000420007c0c */ /* 0x000fe4000bf86270 */
[-C--:B------:R-:W-:Y:S01]  /*12090*/  @!P1 LEA.HI.X R11, R67, R3.reuse, R68, 0x2, P5 ;  /* 0x00000003430b9211 */ /* 0x080fe200028f1444 */
[----:B------:R3:W-:Y:S01]  /*120a0*/  @!P0 ST.E.64 desc[UR56][R8.64], R48 ;  /* 0x0000003008008985 */ /* 0x0007e2000c101b38 */
[C---:B------:R-:W-:Y:S02]  /*120b0*/  @!P2 LEA R12, P5, R69.reuse, R14, 0x2 ;  /* 0x0000000e450ca211 */ /* 0x040fe400078a10ff */
[----:B------:R-:W-:Y:S01]  /*120c0*/  ISETP.GE.AND P0, PT, R60, UR4, PT ;  /* 0x000000043c007c0c */ /* 0x000fe2000bf06270 */
[----:B------:R3:W-:Y:S01]  /*120d0*/  @!P1 ST.E.64 desc[UR56][R10.64], R50 ;  /* 0x000000320a009985 */ /* 0x0007e2000c101b38 */
[----:B------:R-:W-:-:S02]  /*120e0*/  @!P2 LEA.HI.X R13, R69, R3, R70, 0x2, P5 ;  /* 0x00000003450da211 */ /* 0x000fc400028f1446 */
[----:B------:R-:W-:-:S03]  /*120f0*/  @!P3 LEA R20, P5, R71, R14, 0x2 ;  /* 0x0000000e4714b211 */ /* 0x000fc600078a10ff */
[----:B------:R3:W-:Y:S01]  /*12100*/  @!P2 ST.E.64 desc[UR56][R12.64], R52 ;  /* 0x000000340c00a985 */ /* 0x0007e2000c101b38 */
[----:B------:R-:W-:Y:S02]  /*12110*/  @!P3 LEA.HI.X R21, R71, R3, R72, 0x2, P5 ;  /* 0x000000034715b211 */ /* 0x000fe400028f1448 */
[----:B0-----:R-:W-:-:S03]  /*12120*/  @!P4 LEA R4, P5, R32, R14, 0x2 ;  /* 0x0000000e2004c211 */ /* 0x001fc600078a10ff */
[----:B------:R3:W-:Y:S01]  /*12130*/  @!P3 ST.E.64 desc[UR56][R20.64], R54 ;  /* 0x000000361400b985 */ /* 0x0007e2000c101b38 */
[----:B------:R-:W-:-:S05]  /*12140*/  @!P4 LEA.HI.X R5, R32, R3, R73, 0x2, P5 ;  /* 0x000000032005c211 */ /* 0x000fca00028f1449 */
[----:B------:R3:W-:Y:S01]  /*12150*/  @!P4 ST.E.64 desc[UR56][R4.64], R56 ;  /* 0x000000380400c985 */ /* 0x0007e2000c101b38 */
[----:B------:R-:W-:Y:S05]  /*12160*/  @P0 BRA `(.L_x_12658) ;  /* 0x0000000800980947 */ /* 0x000fea0003800000 */
[----:B------:R-:W-:-:S04]  /*12170*/  LEA R14, P0, R60, R14, 0x2 ;  /* 0x0000000e3c0e7211 */ /* 0x000fc800078010ff */
[----:B------:R-:W-:-:S05]  /*12180*/  LEA.HI.X R15, R60, R3, R61, 0x2, P0 ;  /* 0x000000033c0f7211 */ /* 0x000fca00000f143d */
[----:B------:R0:W-:Y:S01]  /*12190*/  ST.E.64 desc[UR56][R14.64], R150 ;  /* 0x000000960e007985 */ /* 0x0001e2000c101b38 */
[----:B------:R-:W-:Y:S05]  /*121a0*/  BRA `(.L_x_12658) ;  /* 0x0000000800887947 */ /* 0x000fea0003800000 */
.L_x_12654:
[----:B------:R-:W2:Y:S01]  /*121b0*/  LDL R8, [R1+0x94] ;  /* 0x0000940001087983 */ /* 0x000ea20000100800 */
        /* <DEDUP_REMOVED lines=15> */
[----:B------:R-:W-:Y:S02]  /*122b0*/  ISETP.GT.AND P3, PT, R75, 0xbf, PT ;  /* 0x000000bf4b00780c */ /* 0x000fe40003f64270 */
[----:B--2---:R-:W-:-:S13]  /*122c0*/  ISETP.NE.AND P2, PT, R8, RZ, PT ;  /* 0x000000ff0800720c */ /* 0x004fda0003f45270 */
[----:B------:R-:W1:Y:S02]  /*122d0*/  @!P2 LDC R8, c[0x0][0xad4] ;  /* 0x0002b500ff08ab82 */ /* 0x000e640000000800 */
[----:B-1----:R0:W-:Y:S01]  /*122e0*/  @!P2 STL [R1+0x94], R8 ;  /* 0x000094080100a387 */ /* 0x0021e20000100800 */
[----:B------:R-:W-:Y:S01]  /*122f0*/  ISETP.GT.AND P2, PT, R8, 0x1, PT ;  /* 0x000000010800780c */ /* 0x000fe20003f44270 */
[----:B------:R-:W-:-:S12]  /*12300*/  @P1 BRA `(.L_x_12663) ;  /* 0x0000000000101947 */ /* 0x000fd80003800000 */
[----:B------:R-:W-:Y:S05]  /*12310*/  @!P0 BRA `(.L_x_12663) ;  /* 0x00000000000c8947 */ /* 0x000fea0003800000 */
[----:B------:R-:W2:Y:S04]  /*12320*/  LDG.E R0, desc[UR56][R4.64] ;  /* 0x0000003804007981 */ /* 0x000ea8000c1e1900 */
[----:B-----5:R-:W2:Y:S02]  /*12330*/  LDG.E R21, desc[UR56][R4.64+0x4] ;  /* 0x0000043804157981 */ /* 0x020ea4000c1e1900 */
[----:B--2---:R-:W-:-:S07]  /*12340*/  IADD3 R21, -R0, R21, RZ ;  /* 0x0000001500157210 */ /* 0x004fce0007ffe1ff */
.L_x_12663:
[----:B------:R-:W-:Y:S01]  /*12350*/  BSSY B1, `(.L_x_12664) ;  /* 0x000003a000017945 */ /* 0x000fe20003800000 */
[----:B------:R-:W-:Y:S02]  /*12360*/  SEL R31, R74, RZ, !P0 ;  /* 0x000000ff4a1f7207 */ /* 0x000fe40004000000 */
[----:B------:R-:W-:Y:S02]  /*12370*/  SEL R64, R64, RZ, !P0 ;  /* 0x000000ff40407207 */ /* 0x000fe40004000000 */
[----:B-----5:R-:W-:Y:S01]  /*12380*/  SHF.R.S32.HI R24, RZ, 0x1f, R3 ;  /* 0x0000001fff187819 */ /* 0x020fe20000011403 */
[----:B------:R-:W-:Y:S06]  /*12390*/  @P3 BRA `(.L_x_12665) ;  /* 0x0000000000d43947 */ /* 0x000fec0003800000 */
[----:B------:R-:W2:Y:S01]  /*123a0*/  LDL R0, [R1+0x9c] ;  /* 0x00009c0001007983 */ /* 0x000ea20000100800 */
[----:B------:R-:W1:Y:S01]  /*123b0*/  LDC R26, c[0x0][0xbe8] ;  /* 0x0002fa00ff1a7b82 */ /* 0x000e620000000800 */
[----:B0-----:R-:W2:Y:S02]  /*123c0*/  S2R R4, SR_TID.X ;  /* 0x0000000000047919 */ /* 0x001ea40000002100 */
[----:B--2---:R-:W-:Y:S02]  /*123d0*/  IMAD R0, R0, 0xc0, R4 ;  /* 0x000000c000007824 */ /* 0x004fe400078e0204 */
[----:B-1----:R-:W-:Y:S02]  /*123e0*/  IMAD R4, R21, R26, RZ ;  /* 0x0000001a15047224 */ /* 0x002fe400078e02ff */
        /* <DEDUP_REMOVED lines=26> */
[----:B------:R-:W-:Y:S01]  /*12590*/  IMAD.WIDE.U32 R14, R10, R31, RZ ;  /* 0x0000001f0a0e7225 */ /* 0x000fe200078e00ff */
[----:B------:R-:W-:-:S03]  /*125a0*/  IADD3 R27, R9, R27, RZ ;  /* 0x0000001b091b7210 */ /* 0x000fc60007ffe0ff */
[----:B------:R-:W-:Y:S01]  /*125b0*/  IMAD.MOV R10, RZ, RZ, -R25 ;  /* 0x000000ffff0a7224 */ /* 0x000fe200078e0a19 */
[----:B------:R-:W-:Y:S01]  /*125c0*/  IADD3 R0, P1, P3, R14, R8, R3 ;  /* 0x000000080e007210 */ /* 0x000fe20007b3e003 */
        /* <DEDUP_REMOVED lines=13> */
[----:B------:R-:W-:Y:S01]  /*126a0*/  IADD3 R0, R7, R13, RZ ;  /* 0x0000000d07007210 */ /* 0x000fe20007ffe0ff */
[----:B------:R-:W-:Y:S01]  /*126b0*/  IMAD.MOV.U32 R7, RZ, RZ, -0x800000 ;  /* 0xff800000ff077424 */ /* 0x000fe200078e00ff */
[----:B0-----:R-:W-:-:S04]  /*126c0*/  LEA R4, P0, R6, R4, 0x2 ;  /* 0x0000000406047211 */ /* 0x001fc800078010ff */
[----:B-1----:R-:W-:-:S05]  /*126d0*/  LEA.HI.X R5, R6, R5, R0, 0x2, P0 ;  /* 0x0000000506057211 */ /* 0x002fca00000f1400 */
[----:B------:R1:W-:Y:S04]  /*126e0*/  STG.E desc[UR56][R4.64], R7 ;  /* 0x0000000704007986 */ /* 0x0003e8000c101938 */
.L_x_12665:
[----:B------:R-:W-:Y:S05]  /*126f0*/  BSYNC B1 ;  /* 0x0000000000017941 */ /* 0x000fea0003800000 */
.L_x_12664:
[----:B------:R-:W-:Y:S05]  /*12700*/  @P2 BRA `(.L_x_12658) ;  /* 0x0000000400302947 */ /* 0x000fea0003800000 */
[----:B------:R-:W2:Y:S01]  /*12710*/  LDL.LU R12, [R1+0x8c] ;  /* 0x00008c00010c7983 */ /* 0x000ea20000300800 */
[----:B------:R-:W3:Y:S01]  /*12720*/  LDC R10, c[0x0][0xbe8] ;  /* 0x0002fa00ff0a7b82 */ /* 0x000ee20000000800 */
[----:B------:R-:W-:Y:S01]  /*12730*/  ULDC.64 UR4, c[0x0][0xaa0] ;  /* 0x0002a80000047ab9 */ /* 0x000fe20000000a00 */
[----:B------:R-:W-:Y:S01]  /*12740*/  IMAD R61, R61, 0x30, R60 ;  /* 0x000000303d3d7824 */ /* 0x000fe200078e023c */
[----:B------:R-:W4:Y:S01]  /*12750*/  LDL R26, [R1+0x9c] ;  /* 0x00009c00011a7983 */ /* 0x000f220000100800 */
[----:B------:R-:W-:Y:S01]  /*12760*/  IMAD R0, R24, UR4, RZ ;  /* 0x0000000418007c24 */ /* 0x000fe2000f8e02ff */
[----:B------:R-:W-:Y:S01]  /*12770*/  ULDC.64 UR6, c[0x0][0xaf0] ;  /* 0x0002bc0000067ab9 */ /* 0x000fe20000000a00 */
[----:B01----:R-:W-:-:S04]  /*12780*/  IMAD.WIDE.U32 R4, R3, UR4, RZ ;  /* 0x0000000403047c25 */ /* 0x003fc8000f8e00ff */
[----:B------:R-:W-:Y:S01]  /*12790*/  IMAD R7, R3, UR5, R0 ;  /* 0x0000000503077c24 */ /* 0x000fe2000f8e0200 */
[----:B------:R-:W-:Y:S01]  /*127a0*/  ULDC.64 UR4, c[0x0][0xae8] ;  /* 0x0002ba0000047ab9 */ /* 0x000fe20000000a00 */
[----:B------:R-:W-:Y:S02]  /*127b0*/  IMAD R6, R64, UR6, RZ ;  /* 0x0000000640067c24 */ /* 0x000fe4000f8e02ff */
[----:B------:R-:W-:Y:S01]  /*127c0*/  IMAD.IADD R5, R5, 0x1, R7 ;  /* 0x0000000105057824 */ /* 0x000fe200078e0207 */
[----:B---3--:R-:W-:-:S13]  /*127d0*/  ISETP.NE.AND P0, PT, R10, 0x1, PT ;  /* 0x000000010a00780c */ /* 0x008fda0003f05270 */
[----:B------:R-:W0:Y:S08]  /*127e0*/  @P0 LDC R9, c[0x0][0xbec] ;  /* 0x0002fb00ff090b82 */ /* 0x000e300000000800 */
[----:B------:R-:W1:Y:S01]  /*127f0*/  @P0 LDC R11, c[0x0][0xbf0] ;  /* 0x0002fc00ff0b0b82 */ /* 0x000e620000000800 */
[----:B--2---:R-:W-:-:S04]  /*12800*/  IMAD.WIDE.U32 R4, R12, UR4, R4 ;  /* 0x000000040c047c25 */ /* 0x004fc8000f8e0004 */
[----:B----4-:R-:W-:Y:S02]  /*12810*/  IMAD R8, R26, 0xc0, R61 ;  /* 0x000000c01a087824 */ /* 0x010fe400078e023d */
[----:B------:R-:W-:Y:S01]  /*12820*/  IMAD R5, R12, UR5, R5 ;  /* 0x000000050c057c24 */ /* 0x000fe2000f8e0205 */
[----:B------:R-:W-:Y:S01]  /*12830*/  ULDC.64 UR4, c[0x0][0xae0] ;  /* 0x0002b80000047ab9 */ /* 0x000fe20000000a00 */
[----:B0-----:R-:W-:-:S04]  /*12840*/  @P0 IMAD.HI.U32 R0, R8, R9, RZ ;  /* 0x0000000908000227 */ /* 0x001fc800078e00ff */
[----:B------:R-:W-:Y:S01]  /*12850*/  IMAD.MOV.U32 R3, RZ, RZ, R8 ;  /* 0x000000ffff037224 */ /* 0x000fe200078e0008 */
[----:B-1----:R-:W-:Y:S01]  /*12860*/  @P0 SHF.R.U32.HI R3, RZ, R11, R0 ;  /* 0x0000000bff030219 */ /* 0x002fe20000011600 */
[C---:B------:R-:W-:Y:S02]  /*12870*/  IMAD R9, R31.reuse, UR7, R6 ;  /* 0x000000071f097c24 */ /* 0x040fe4000f8e0206 */
[----:B------:R-:W-:Y:S01]  /*12880*/  IMAD.WIDE.U32 R4, R31, UR6, R4 ;  /* 0x000000061f047c25 */ /* 0x000fe2000f8e0004 */
[----:B------:R-:W-:Y:S01]  /*12890*/  IADD3 R7, -R3, RZ, RZ ;  /* 0x000000ff03077210 */ /* 0x000fe20007ffe1ff */
[----:B------:R-:W-:Y:S01]  /*128a0*/  ULDC.64 UR6, c[0x0][0xa80] ;  /* 0x0002a00000067ab9 */ /* 0x000fe20000000a00 */
        /* <DEDUP_REMOVED lines=10> */
[----:B------:R-:W-:Y:S01]  /*12950*/  IMAD.WIDE.U32 R4, R7, UR4, R4 ;  /* 0x0000000407047c25 */ /* 0x000fe2000f8e0004 */
[----:B------:R-:W-:Y:S02]  /*12960*/  ULDC UR4, c[0x0][0xac8] ;  /* 0x0002b20000047ab9 */ /* 0x000fe40000000800 */
[----:B------:R-:W-:Y:S01]  /*12970*/  ISETP.GE.AND P0, PT, R59, UR4, PT ;  /* 0x000000043b007c0c */ /* 0x000fe2000bf06270 */
[----:B------:R-:W-:Y:S01]  /*12980*/  IMAD R3, R7, UR5, R0 ;  /* 0x0000000507037c24 */ /* 0x000fe2000f8e0200 */
[----:B------:R-:W-:Y:S01]  /*12990*/  LEA R7, P1, R4, UR6, 0x1 ;  /* 0x0000000604077c11 */ /* 0x000fe2000f8208ff */
[----:B------:R-:W-:-:S02]  /*129a0*/  UMOV UR4, 0xffffffff ;  /* 0xffffffff00047882 */ /* 0x000fc40000000000 */
[----:B------:R-:W-:-:S05]  /*129b0*/  IMAD.IADD R3, R5, 0x1, R3 ;  /* 0x0000000105037824 */ /* 0x000fca00078e0203 */
[----:B------:R-:W-:Y:S01]  /*129c0*/  LEA.HI.X R20, R4, UR7, R3, 0x1, P1 ;  /* 0x0000000704147c11 */ /* 0x000fe200088f0c03 */
[----:B------:R-:W-:Y:S06]  /*129d0*/  BRA.DIV UR4, `(.L_x_12666) ;  /* 0x0000007a04cc7947 */ /* 0x000fec000b800000 */
[----:B------:R-:W0:Y:S01]  /*129e0*/  SHFL.IDX PT, R3, R7, RZ, 0x181f ;  /* 0x00181fff07037589 */ /* 0x000e2200000e0000 */
[----:B------:R-:W-:Y:S02]  /*129f0*/  IMAD R21, R21, R10, RZ ;  /* 0x0000000a15157224 */ /* 0x000fe400078e02ff */
[----:B------:R-:W-:Y:S01]  /*12a00*/  IMAD R24, R26, 0xc0, R60 ;  /* 0x000000c01a187824 */ /* 0x000fe200078e023c */
[----:B------:R-:W1:Y:S03]  /*12a10*/  SHFL.IDX PT, R0, R20, RZ, 0x181f ;  /* 0x00181fff14007589 */ /* 0x000e6600000e0000 */
[C---:B------:R-:W-:Y:S01]  /*12a20*/  VIADD R10, R24.reuse, 0x60 ;  /* 0x00000060180a7836 */ /* 0x040fe20000000000 */
[----:B------:R-:W2:Y:S01]  /*12a30*/  SHFL.IDX PT, R5, R7, 0x1, 0x181f ;  /* 0x00381f0007057f89 */ /* 0x000ea200000e0000 */
[CC--:B------:R-:W-:Y:S02]  /*12a40*/  ISETP.GE.OR P2, PT, R24.reuse, R21.reuse, P0 ;  /* 0x000000151800720c */ /* 0x0c0fe40000746670 */
[----:B------:R-:W-:Y:S01]  /*12a50*/  IADD3 R8, R24, 0x30, RZ ;  /* 0x0000003018087810 */ /* 0x000fe20007ffe0ff */
[----:B------:R-:W3:Y:S01]  /*12a60*/  SHFL.IDX PT, R14, R7, 0x2, 0x181f ;  /* 0x00581f00070e7f89 */ /* 0x000ee200000e0000 */
[----:B------:R-:W-:-:S02]  /*12a70*/  ISETP.GE.OR P4, PT, R10, R21, P0 ;  /* 0x000000150a00720c */ /* 0x000fc40000786670 */
[----:B------:R-:W-:Y:S01]  /*12a80*/  ISETP.GE.OR P3, PT, R8, R21, P0 ;  /* 0x000000150800720c */ /* 0x000fe20000766670 */
[----:B------:R-:W4:Y:S04]  /*12a90*/  SHFL.IDX PT, R4, R20, 0x1, 0x181f ;  /* 0x00381f0014047f89 */ /* 0x000f2800000e0000 */
[----:B------:R-:W5:Y:S02]  /*12aa0*/  SHFL.IDX PT, R6, R20, 0x2, 0x181f ;  /* 0x00581f0014067f89 */ /* 0x000f6400000e0000 */
[----:B0-----:R-:W-:-:S04]  /*12ab0*/  @!P2 LEA R10, P5, R59, R3, 0x1 ;  /* 0x000000033b0aa211 */ /* 0x001fc800078a08ff */
[C---:B-1----:R-:W-:Y:S02]  /*12ac0*/  @!P2 LEA.HI.X R3, R59.reuse, R0, R58, 0x1, P5 ;  /* 0x000000003b03a211 */ /* 0x042fe400028f0c3a */
[----:B------:R0:W1:Y:S01]  /*12ad0*/  SHFL.IDX PT, R0, R20, 0x3, 0x181f ;  /* 0x00781f0014007f89 */ /* 0x00006200000e0000 */
[C---:B--2---:R-:W-:Y:S02]  /*12ae0*/  @!P3 LEA R8, P1, R59.reuse, R5, 0x1 ;  /* 0x000000053b08b211 */ /* 0x044fe400078208ff */
[----:B------:R-:W-:Y:S01]  /*12af0*/  @!P2 IMAD.MOV.U32 R11, RZ, RZ, R3 ;  /* 0x000000ffff0ba224 */ /* 0x000fe200078e0003 */
[----:B---3--:R-:W-:-:S04]  /*12b00*/  @!P4 LEA R25, P5, R59, R14, 0x1 ;  /* 0x0000000e3b19c211 */ /* 0x008fc800078a08ff */
[----:B------:R0:W-:Y:S01]  /*12b10*/  @!P2 ST.E.128 desc[UR56][R10.64], RZ ;  /* 0x000000ff0a00a985 */ /* 0x0001e2000c101d38 */
[C-C-:B----4-:R-:W-:Y:S01]  /*12b20*/  @!P3 LEA.HI.X R9, R59.reuse, R4, R58.reuse, 0x1, P1 ;  /* 0x000000043b09b211 */ /* 0x150fe200008f0c3a */
[----:B------:R-:W-:Y:S02]  /*12b30*/  @!P4 IMAD.MOV.U32 R4, RZ, RZ, R25 ;  /* 0x000000ffff04c224 */ /* 0x000fe400078e0019 */
[----:B------:R0:W2:Y:S01]  /*12b40*/  SHFL.IDX PT, R14, R7, 0x3, 0x181f ;  /* 0x00781f00070e7f89 */ /* 0x0000a200000e0000 */
[----:B-----5:R-:W-:-:S03]  /*12b50*/  @!P4 LEA.HI.X R5, R59, R6, R58, 0x1, P5 ;  /* 0x000000063b05c211 */ /* 0x020fc600028f0c3a */
[----:B------:R0:W-:Y:S04]  /*12b60*/  @!P3 ST.E.128 desc[UR56][R8.64], RZ ;  /* 0x000000ff0800b985 */ /* 0x0001e8000c101d38 */
[----:B------:R0:W-:Y:S02]  /*12b70*/  @!P4 ST.E.128 desc[UR56][R4.64], RZ ;  /* 0x000000ff0400c985 */ /* 0x0001e4000c101d38 */
.L_x_12855:
[----:B------:R-:W-:-:S04]  /*12b80*/  IADD3 R24, R24, 0x90, RZ ;  /* 0x0000009018187810 */ /* 0x000fc80007ffe0ff */
[----:B------:R-:W-:-:S13]  /*12b90*/  ISETP.GE.OR P0, PT, R24, R21, P0 ;  /* 0x000000151800720c */ /* 0x000fda0000706670 */
[----:B--2---:R-:W-:-:S04]  /*12ba0*/  @!P0 LEA R14, P1, R59, R14, 0x1 ;  /* 0x0000000e3b0e8211 */ /* 0x004fc800078208ff */
[----:B-1----:R-:W-:-:S05]  /*12bb0*/  @!P0 LEA.HI.X R15, R59, R0, R58, 0x1, P1 ;  /* 0x000000003b0f8211 */ /* 0x002fca00008f0c3a */
[----:B------:R1:W-:Y:S04]  /*12bc0*/  @!P0 ST.E.128 desc[UR56][R14.64], RZ ;  /* 0x000000ff0e008985 */ /* 0x0003e8000c101d38 */
.L_x_12658:
[----:B------:R-:W-:Y:S05]  /*12bd0*/  BSYNC B0 ;  /* 0x0000000000007941 */ /* 0x000fea0003800000 */
.L_x_12653:
[----:B------:R-:W-:Y:S02]  /*12be0*/  ULDC UR4, c[0x0][0xc3c] ;  /* 0x00030f0000047ab9 */ /* 0x000fe40000000800 */
[----:B------:R-:W-:-:S13]  /*12bf0*/  ISETP.GE.AND P0, PT, R35, UR4, PT ;  /* 0x0000000423007c0c */ /* 0x000fda000bf06270 */
[----:B------:R-:W-:Y:S05]  /*12c00*/  @!P0 BRA `(.L_x_12667) ;  /* 0xfffffee400508947 */ /* 0x000fea000383ffff */
[----:B------:R-:W-:Y:S05]  /*12c10*/  BRA `(.L_x_12538) ;  /* 0x0000006800c87947 */ /* 0x000fea0003800000 */
.L_x_12536:
[----:B------:R-:W-:-:S08]  /*12c20*/  NOP ;  /* 0x0000000000007918 */ /* 0x000fd00000000000 */
[----:B--2---:R-:W0:-:S00]  /*12c30*/  USETMAXREG.DEALLOC.CTAPOOL 0x20 ;  /* 0x00000020000079c8 */ /* 0x004e0000080e0500 */
        /* <DEDUP_REMOVED lines=16> */
.L_x_12668:
        /* <DEDUP_REMOVED lines=38> */
[----:B--2---:R-:W-:Y:S02]  /*12fa0*/  ISETP.GT.AND P6, PT, R8, UR6, PT ;  /* 0x0000000608007c0c */ /* 0x004fe4000bfc4270 */
[----:B------:R-:W-:-:S11]  /*12fb0*/  MOV R3, R8 ;  /* 0x0000000800037202 */ /* 0x000fd60000000f00 */
[----:B------:R-:W-:Y:S05]  /*12fc0*/  @P6 BRA `(.L_x_12670) ;  /* 0x00000000009c6947 */ /* 0x000fea0003800000 */
[----:B------:R-:W-:Y:S01]  /*12fd0*/  IMAD.MOV.U32 R8, RZ, RZ, R3 ;  /* 0x000000ffff087224 */ /* 0x000fe200078e0003 */
[----:B------:R-:W-:Y:S01]  /*12fe0*/  UMOV UR4, URZ ;  /* 0x0000003f00047c82 */ /* 0x000fe20008000000 */
[----:B------:R-:W-:-:S05]  /*12ff0*/  ULDC UR5, c[0x0][0xc38] ;  /* 0x00030e0000057ab9 */ /* 0x000fca0000000800 */
.L_x_12672:
        /* <DEDUP_REMOVED lines=33> */
[----:B------:R-:W-:-:S05]  /*13210*/  IMAD.IADD R8, R3, 0x1, R8 ;  /* 0x0000000103087824 */ /* 0x000fca00078e0208 */
[----:B------:R-:W-:-:S13]  /*13220*/  ISETP.GT.AND P6, PT, R8, UR6, PT ;  /* 0x0000000608007c0c */ /* 0x000fda000bfc4270 */
[----:B------:R-:W-:Y:S05]  /*13230*/  @!P6 BRA `(.L_x_12672) ;  /* 0xfffffffc0070e947 */ /* 0x000fea000383ffff */
.L_x_12670:
        /* <DEDUP_REMOVED lines=19> */
.L_x_12673:
[----:B0-----:R-:W-:Y:S01]  /*13370*/  IMAD.MOV.U32 R5, RZ, RZ, R10 ;  /* 0x000000ffff057224 */ /* 0x001fe200078e000a */
[----:B------:R-:W-:Y:S01]  /*13380*/  MOV R2, RZ ;  /* 0x000000ff00027202 */ /* 0x000fe20000000f00 */
[----:B-1----:R-:W-:Y:S02]  /*13390*/  IMAD R24, R24, UR5, R9 ;  /* 0x0000000518187c24 */ /* 0x002fe4000f8e0209 */
[----:B------:R-:W0:Y:S01]  /*133a0*/  I2F.RP R8, R5 ;  /* 0x0000000500087306 */ /* 0x000e220000209400 */
[----:B------:R-:W-:Y:S02]  /*133b0*/  IMAD R9, R11, R4, RZ ;  /* 0x000000040b097224 */ /* 0x000fe400078e02ff */
        /* <DEDUP_REMOVED lines=12> */
[----:B------:R-:W-:Y:S01]  /*13480*/  @!P1 IADD3 R2, R2, 0x1, RZ ;  /* 0x0000000102029810 */ /* 0x000fe20007ffe0ff */
[----:B------:R-:W0:Y:S01]  /*13490*/  F2I.FTZ.U32.TRUNC.NTZ R3, R3 ;  /* 0x0000000300037305 */ /* 0x000e22000021f000 */
[----:B------:R-:W-:Y:S02]  /*134a0*/  ISETP.NE.AND P1, PT, R6, RZ, PT ;  /* 0x000000ff0600720c */ /* 0x000fe40003f25270 */
[----:B------:R-:W-:Y:S02]  /*134b0*/  ISETP.GE.U32.AND P0, PT, R9, R4, PT ;  /* 0x000000040900720c */ /* 0x000fe40003f06070 */
[----:B------:R-:W-:-:S04]  /*134c0*/  LOP3.LUT R4, R25, R6, RZ, 0x3c, !PT ;  /* 0x0000000619047212 */ /* 0x000fc800078e3cff */
[----:B------:R-:W-:Y:S01]  /*134d0*/  ISETP.GE.AND P2, PT, R4, RZ, PT ;  /* 0x000000ff0400720c */ /* 0x000fe20003f46270 */
[----:B0-----:R-:W-:-:S06]  /*134e0*/  IMAD.MOV R8, RZ, RZ, -R3 ;  /* 0x000000ffff087224 */ /* 0x001fcc00078e0a03 */
[----:B------:R-:W-:-:S04]  /*134f0*/  @P0 VIADD R2, R2, 0x1 ;  /* 0x0000000102020836 */ /* 0x000fc80000000000 */
[----:B------:R-:W-:Y:S01]  /*13500*/  IMAD.MOV.U32 R4, RZ, RZ, R2 ;  /* 0x000000ffff047224 */ /* 0x000fe200078e0002 */
[----:B------:R-:W-:Y:S02]  /*13510*/  MOV R2, R8 ;  /* 0x0000000800027202 */ /* 0x000fe40000000f00 */
        /* <DEDUP_REMOVED lines=24> */
[----:B------:R-:W-:-:S05]  /*136a0*/  IMAD R7, R7, 0x1000000, R2 ;  /* 0x0100000007077824 */ /* 0x000fca00078e0202 */
[----:B------:R-:W-:Y:S01]  /*136b0*/  LEA R26, R4, R7, 0x10 ;  /* 0x00000007041a7211 */ /* 0x000fe200078e80ff */
[----:B------:R-:W-:Y:S06]  /*136c0*/  BRA `(.L_x_12674) ;  /* 0x00000000000c7947 */ /* 0x000fec0003800000 */
.L_x_12671:
[----:B------:R-:W-:Y:S02]  /*136d0*/  IMAD.MOV.U32 R25, RZ, RZ, RZ ;  /* 0x000000ffff197224 */ /* 0x000fe400078e00ff */
[----:B------:R-:W-:Y:S02]  /*136e0*/  IMAD.U32 R24, RZ, RZ, UR6 ;  /* 0x00000006ff187e24 */ /* 0x000fe4000f8e00ff */
[----:B------:R-:W-:-:S07]  /*136f0*/  IMAD.MOV.U32 R26, RZ, RZ, RZ ;  /* 0x000000ffff1a7224 */ /* 0x000fce00078e00ff */
.L_x_12674:
[----:B------:R-:W-:-:S13]  /*13700*/  ISETP.NE.AND P0, PT, R0, RZ, PT ;  /* 0x000000ff0000720c */ /* 0x000fda0003f05270 */
[----:B------:R-:W0:Y:S01]  /*13710*/  @!P0 S2R R3, SR_CgaCtaId ;  /* 0x0000000000038919 */ /* 0x000e220000008800 */
[----:B------:R-:W-:-:S04]  /*13720*/  @!P0 MOV R0, 0x400 ;  /* 0x0000040000008802 */ /* 0x000fc80000000f00 */
[----:B0-----:R-:W-:-:S05]  /*13730*/  @!P0 LEA R0, R3, R0, 0x18 ;  /* 0x0000000003008211 */ /* 0x001fca00078ec0ff */
[----:B------:R2:W-:Y:S01]  /*13740*/  @!P0 STS.128 [R0+0x308d0], R24 ;  /* 0x0308d01800008388 */ /* 0x0005e20000000c00 */
[----:B------:R-:W-:Y:S06]  /*13750*/  BAR.ARV 0x5, 0x200 ;  /* 0x0148000000007b1d */ /* 0x000fec0000002000 */
.L_x_12669:
[----:B------:R3:W-:Y:S01]  /*13760*/  STL [R1+0x38], RZ ;  /* 0x000038ff01007387 */ /* 0x0007e20000100800 */
[----:B------:R-:W-:Y:S01]  /*13770*/  ULDC UR4, c[0x0][0xc3c] ;  /* 0x00030f0000047ab9 */ /* 0x000fe20000000800 */
[----:B------:R-:W-:Y:S01]  /*13780*/  MOV R28, 0x1 ;  /* 0x00000001001c7802 */ /* 0x000fe20000000f00 */
[----:B------:R-:W-:Y:S01]  /*13790*/  IMAD.MOV.U32 R18, RZ, RZ, RZ ;  /* 0x000000ffff127224 */ /* 0x000fe200078e00ff */
[----:B-1----:R-:W-:-:S13]  /*137a0*/  ISETP.GE.AND P0, PT, R27, UR4, PT ;  /* 0x000000041b007c0c */ /* 0x002fda000bf06270 */
[----:B---3--:R-:W-:Y:S05]  /*137b0*/  @P0 BRA `(.L_x_12675) ;  /* 0x0000005c00040947 */ /* 0x008fea0003800000 */
[----:B------:R-:W1:Y:S01]  /*137c0*/  S2R R5, SR_TID.X ;  /* 0x0000000000057919 */ /* 0x000e620000002100 */
[----:B------:R-:W3:Y:S01]  /*137d0*/  S2UR UR5, SR_CgaCtaId ;  /* 0x00000000000579c3 */ /* 0x000ee20000008800 */
[----:B------:R-:W-:Y:S01]  /*137e0*/  UMOV UR4, 0x400 ;  /* 0x0000040000047882 */ /* 0x000fe20000000000 */
[----:B------:R-:W-:Y:S01]  /*137f0*/  BSSY B8, `(.L_x_12675) ;  /* 0x00005bd000087945 */ /* 0x000fe20003800000 */
[----:B------:R-:W-:Y:S01]  /*13800*/  STL [R1+0x38], RZ ;  /* 0x000038ff01007387 */ /* 0x000fe20000100800 */
[----:B------:R-:W-:Y:S01]  /*13810*/  IMAD.MOV.U32 R29, RZ, RZ, RZ ;  /* 0x000000ffff1d7224 */ /* 0x000fe200078e00ff */
[----:B------:R-:W-:Y:S01]  /*13820*/  ULDC.64 UR38, c[0x0][0x198] ;  /* 0x0000660000267ab9 */ /* 0x000fe20000000a00 */
[----:B------:R-:W-:Y:S01]  /*13830*/  IMAD.MOV.U32 R18, RZ, RZ, RZ ;  /* 0x000000ffff127224 */ /* 0x000fe200078e00ff */
[----:B------:R-:W-:Y:S01]  /*13840*/  ULDC UR36, c[0x0][0xc] ;  /* 0x0000030000247ab9 */ /* 0x000fe20000000800 */
[----:B------:R-:W-:Y:S01]  /*13850*/  IMAD.MOV.U32 R28, RZ, RZ, 0x1 ;  /* 0x00000001ff1c7424 */ /* 0x000fe200078e00ff */
[----:B---3--:R-:W-:-:S06]  /*13860*/  ULEA UR4, UR5, UR4, 0x18 ;  /* 0x0000000405047291 */ /* 0x008fcc000f8ec03f */
[----:B------:R-:W-:Y:S01]  /*13870*/  IMAD.U32 R16, RZ, RZ, UR4 ;  /* 0x00000004ff107e24 */ /* 0x000fe2000f8e00ff */
[C---:B-1----:R-:W-:Y:S01]  /*13880*/  LOP3.LUT R4, R5.reuse, 0x7f, RZ, 0xc0, !PT ;  /* 0x0000007f05047812 */ /* 0x042fe200078ec0ff */
[----:B--2---:R-:W-:-:S04]  /*13890*/  IMAD.SHL.U32 R0, R5, 0x8, RZ ;  /* 0x0000000805007824 */ /* 0x004fc800078e00ff */
[----:B------:R-:W-:Y:S01]  /*138a0*/  IMAD.SHL.U32 R3, R4, 0x8, RZ ;  /* 0x0000000804037824 */ /* 0x000fe200078e00ff */
[----:B0-----:R-:W-:Y:S01]  /*138b0*/  LOP3.LUT R2, R0, 0x1f8, RZ, 0xc0, !PT ;  /* 0x000001f800027812 */ /* 0x001fe200078ec0ff */
[----:B------:R-:W-:Y:S01]  /*138c0*/  IMAD.MOV.U32 R0, RZ, RZ, 0x1 ;  /* 0x00000001ff007424 */ /* 0x000fe200078e00ff */
[----:B------:R-:W-:Y:S02]  /*138d0*/  SHF.R.U32.HI R4, RZ, 0x3, R4 ;  /* 0x00000003ff047819 */ /* 0x000fe40000011604 */
[----:B------:R-:W-:Y:S02]  /*138e0*/  LOP3.LUT R2, R2, 0x38, R5, 0x78, !PT ;  /* 0x0000003802027812 */ /* 0x000fe400078e7805 */
[----:B------:R0:W-:Y:S02]  /*138f0*/  STL [R1+0x4], R0 ;  /* 0x0000040001007387 */ /* 0x0001e40000100800 */
[----:B------:R-:W-:Y:S02]  /*13900*/  LOP3.LUT R3, R2, 0x200, R3, 0xf8, !PT ;  /* 0x0000020002037812 */ /* 0x000fe400078ef803 */
[----:B------:R-:W-:-:S04]  /*13910*/  SHF.L.U32 R2, R5, 0x4, RZ ;  /* 0x0000000405027819 */ /* 0x000fc800000006ff */
[----:B------:R-:W-:Y:S02]  /*13920*/  LOP3.LUT R2, R4, 0x70, R2, 0xf8, !PT ;  /* 0x0000007004027812 */ /* 0x000fe400078ef802 */
[----:B0-----:R-:W-:-:S05]  /*13930*/  LEA R0, R3, R16, 0x1 ;  /* 0x0000001003007211 */ /* 0x001fca00078e08ff */
[----:B------:R0:W-:Y:S02]  /*13940*/  STL [R1+0x10], R0 ;  /* 0x0000100001007387 */ /* 0x0001e40000100800 */
.L_x_12799:
[----:B-1----:R-:W1:Y:S02]  /*13950*/  LDC.64 R2, c[0x0][0xc88] ;  /* 0x00032200ff027b82 */ /* 0x002e640000000a00 */
[----:B-1----:R-:W-:-:S05]  /*13960*/  IMAD.WIDE R2, R27, 0x4, R2 ;  /* 0x000000041b027825 */ /* 0x002fca00078e0202 */
[----:B0-----:R-:W0:Y:S01]  /*13970*/  LDG.E R13, desc[UR56][R2.64] ;  /* 0x00000038020d7981 */ /* 0x001e22000c1e1900 */
[----:B------:R-:W-:Y:S05]  /*13980*/  YIELD ;  /* 0x0000000000007946 */ /* 0x000fea0003800000 */
[----:B------:R-:W-:Y:S01]  /*13990*/  ULDC.64 UR4, c[0x0][0xa28] ;  /* 0x00028a0000047ab9 */ /* 0x000fe20000000a00 */
[----:B------:R-:W-:Y:S02]  /*139a0*/  CS2R R8, SRZ ;  /* 0x0000000000087805 */ /* 0x000fe4000001ff00 */
[----:B------:R-:W-:Y:S01]  /*139b0*/  ISETP.NE.U32.AND P0, PT, RZ, UR4, PT ;  /* 0x00000004ff007c0c */ /* 0x000fe2000bf05070 */
[----:B------:R-:W-:-:S03]  /*139c0*/  ULDC.64 UR6, c[0x0][0xa00] ;  /* 0x0002800000067ab9 */ /* 0x000fc60000000a00 */
[----:B------:R-:W-:Y:S02]  /*139d0*/  ISETP.NE.AND.EX P0, PT, RZ, UR5, PT, P0 ;  /* 0x00000005ff007c0c */ /* 0x000fe4000bf05300 */
[----:B0-----:R-:W-:Y:S01]  /*139e0*/  SHF.R.S32.HI R0, RZ, 0x1f, R13 ;  /* 0x0000001fff007819 */ /* 0x001fe2000001140d */
[----:B------:R-:W-:-:S10]  /*139f0*/  IMAD.SHL.U32 R19, R13, 0x4, RZ ;  /* 0x000000040d137824 */ /* 0x000fd400078e00ff */
[C---:B------:R-:W-:Y:S01]  /*13a00*/  @P0 LEA R4, P1, R13.reuse, UR4, 0x2 ;  /* 0x000000040d040c11 */ /* 0x040fe2000f8210ff */
[----:B------:R-:W-:Y:S01]  /*13a10*/  STL [R1+0x14], R13 ;  /* 0x0000140d01007387 */ /* 0x000fe20000100800 */
[C-C-:B------:R-:W-:Y:S02]  /*13a20*/  SHF.L.U64.HI R22, R13.reuse, 0x2, R0.reuse ;  /* 0x000000020d167819 */ /* 0x140fe40000010200 */
[----:B--2---:R-:W-:Y:S01]  /*13a30*/  @P0 LEA.HI.X R5, R13, UR5, R0, 0x2, P1 ;  /* 0x000000050d050c11 */ /* 0x004fe200088f1400 */
[----:B------:R-:W-:Y:S01]  /*13a40*/  ULDC.64 UR4, c[0x0][0xa08] ;  /* 0x0002820000047ab9 */ /* 0x000fe20000000a00 */
[----:B------:R-:W-:Y:S01]  /*13a50*/  ISETP.NE.U32.AND P1, PT, RZ, UR6, PT ;  /* 0x00000006ff007c0c */ /* 0x000fe2000bf25070 */
[----:B------:R0:W-:Y:S01]  /*13a60*/  STL [R1+0x2c], R0 ;  /* 0x00002c0001007387 */ /* 0x0001e20000100800 */
[----:B------:R-:W-:-:S03]  /*13a70*/  IADD3 R2, P2, R19, UR6, RZ ;  /* 0x0000000613027c10 */ /* 0x000fc6000ff5e0ff */
[----:B------:R1:W5:Y:S01]  /*13a80*/  @P0 LDG.E R9, desc[UR56][R4.64] ;  /* 0x0000003804090981 */ /* 0x000362000c1e1900 */
[----:B------:R-:W-:Y:S02]  /*13a90*/  ISETP.NE.AND.EX P0, PT, RZ, UR7, PT, P1 ;  /* 0x00000007ff007c0c */ /* 0x000fe4000bf05310 */
[C---:B------:R-:W-:Y:S01]  /*13aa0*/  IADD3.X R3, R22.reuse, UR7, RZ, P2, !PT ;  /* 0x0000000716037c10 */ /* 0x040fe200097fe4ff */
[----:B------:R-:W-:Y:S01]  /*13ab0*/  ULDC.64 UR6, c[0x0][0xa10] ;  /* 0x0002840000067ab9 */ /* 0x000fe20000000a00 */
[----:B------:R-:W-:Y:S01]  /*13ac0*/  ISETP.NE.U32.AND P1, PT, RZ, UR4, PT ;  /* 0x00000004ff007c0c */ /* 0x000fe2000bf25070 */
[----:B0-----:R-:W-:Y:S01]  /*13ad0*/  IMAD.MOV.U32 R0, RZ, RZ, RZ ;  /* 0x000000ffff007224 */ /* 0x001fe200078e00ff */
[C---:B------:R-:W-:Y:S02]  /*13ae0*/  IADD3 R6, P3, R19.reuse, UR4, RZ ;  /* 0x0000000413067c10 */ /* 0x040fe4000ff7e0ff */
[----:B------:R-:W-:Y:S02]  /*13af0*/  ISETP.NE.AND.EX P1, PT, RZ, UR5, PT, P1 ;  /* 0x00000005ff007c0c */ /* 0x000fe4000bf25310 */
[----:B------:R-:W-:Y:S01]  /*13b00*/  IADD3.X R7, R22, UR5, RZ, P3, !PT ;  /* 0x0000000516077c10 */ /* 0x000fe20009ffe4ff */
[----:B------:R-:W-:Y:S01]  /*13b10*/  ULDC.64 UR4, c[0x0][0xa18] ;  /* 0x0002860000047ab9 */ /* 0x000fe20000000a00 */
[----:B-1----:R-:W-:Y:S01]  /*13b20*/  IADD3 R4, P4, R19, UR6, RZ ;  /* 0x0000000613047c10 */ /* 0x002fe2000ff9e0ff */
[----:B------:R-:W2:Y:S01]  /*13b30*/  @P0 LDG.E R8, desc[UR56][R2.64] ;  /* 0x0000003802080981 */ /* 0x000ea2000c1e1900 */
[----:B------:R-:W-:-:S02]  /*13b40*/  ISETP.NE.U32.AND P3, PT, RZ, UR4, PT ;  /* 0x00000004ff007c0c */ /* 0x000fc4000bf65070 */
[----:B------:R-:W-:Y:S02]  /*13b50*/  IADD3.X R5, R22, UR7, RZ, P4, !PT ;  /* 0x0000000716057c10 */ /* 0x000fe4000a7fe4ff */
[----:B------:R-:W-:Y:S02]  /*13b60*/  ISETP.NE.AND.EX P3, PT, RZ, UR5, PT, P3 ;  /* 0x00000005ff007c0c */ /* 0x000fe4000bf65330 */
[----:B------:R-:W-:Y:S02]  /*13b70*/  ISETP.NE.U32.AND P2, PT, RZ, UR6, PT ;  /* 0x00000006ff007c0c */ /* 0x000fe4000bf45070 */
[----:B------:R-:W-:Y:S02]  /*13b80*/  MOV R12, RZ ;  /* 0x000000ff000c7202 */ /* 0x000fe40000000f00 */
[----:B------:R-:W-:-:S04]  /*13b90*/  ISETP.NE.AND.EX P2, PT, RZ, UR7, PT, P2 ;  /* 0x00000007ff007c0c */ /* 0x000fc8000bf45320 */
[----:B------:R-:W5:Y:S03]  /*13ba0*/  @P1 LDG.E R12, desc[UR56][R6.64] ;  /* 0x00000038060c1981 */ /* 0x000f66000c1e1900 */
[----:B------:R-:W-:Y:S01]  /*13bb0*/  @P3 IADD3 R10, P4, R19, UR4, RZ ;  /* 0x00000004130a3c10 */ /* 0x000fe2000ff9e0ff */
[----:B------:R-:W-:-:S03]  /*13bc0*/  ULDC UR4, c[0x0][0x288] ;  /* 0x0000a20000047ab9 */ /* 0x000fc60000000800 */
[----:B------:R-:W-:Y:S02]  /*13bd0*/  @P3 IADD3.X R11, R22, UR5, RZ, P4, !PT ;  /* 0x00000005160b3c10 */ /* 0x000fe4000a7fe4ff */
        /* <DEDUP_REMOVED lines=12> */
[----:B0-----:R-:W-:Y:S01]  /*13ca0*/  MOV R10, UR4 ;  /* 0x00000004000a7c02 */ /* 0x001fe20008000f00 */
[----:B--2---:R0:W-:Y:S02]  /*13cb0*/  STL [R1+0x3c], R8 ;  /* 0x00003c0801007387 */ /* 0x0041e40000100800 */
[----:B0-----:R-:W-:Y:S01]  /*13cc0*/  IMAD.U32 R8, RZ, RZ, UR5 ;  /* 0x00000005ff087e24 */ /* 0x001fe2000f8e00ff */
[----:B---3--:R-:W-:Y:S06]  /*13cd0*/  @P3 BRA `(.L_x_12676) ;  /* 0x0000000000143947 */ /* 0x008fec0003800000 */
[----:B------:R-:W-:Y:S05]  /*13ce0*/  @!P0 BRA `(.L_x_12676) ;  /* 0x0000000000108947 */ /* 0x000fea0003800000 */
[----:B------:R-:W2:Y:S04]  /*13cf0*/  LDG.E R11, desc[UR56][R2.64] ;  /* 0x00000038020b7981 */ /* 0x000ea8000c1e1900 */
[----:B------:R-:W2:Y:S02]  /*13d00*/  LDG.E R2, desc[UR56][R2.64+0x4] ;  /* 0x0000043802027981 */ /* 0x000ea4000c1e1900 */
[----:B--2---:R-:W-:-:S05]  /*13d10*/  IMAD.IADD R2, R2, 0x1, -R11 ;  /* 0x0000000102027824 */ /* 0x004fca00078e0a0b */
[----:B------:R0:W-:Y:S02]  /*13d20*/  STL [R1+0x3c], R2 ;  /* 0x00003c0201007387 */ /* 0x0001e40000100800 */
.L_x_12676:
[----:B------:R-:W-:Y:S01]  /*13d30*/  ULDC.64 UR4, c[0x0][0xa20] ;  /* 0x0002880000047ab9 */ /* 0x000fe20000000a00 */
[C---:B------:R-:W-:Y:S01]  /*13d40*/  LOP3.LUT R11, R26.reuse, 0xff000000, RZ, 0xc0, !PT ;  /* 0xff0000001a0b7812 */ /* 0x040fe200078ec0ff */
[----:B------:R-:W-:Y:S01]  /*13d50*/  IMAD.MOV.U32 R23, RZ, RZ, R13 ;  /* 0x000000ffff177224 */ /* 0x000fe200078e000d */
[----:B------:R-:W-:Y:S02]  /*13d60*/  ISETP.NE.U32.AND P0, PT, RZ, UR4, PT ;  /* 0x00000004ff007c0c */ /* 0x000fe4000bf05070 */
[----:B------:R-:W-:Y:S02]  /*13d70*/  SHF.R.U32.HI R11, RZ, 0x8, R11 ;  /* 0x00000008ff0b7819 */ /* 0x000fe4000001160b */
[----:B------:R-:W-:Y:S02]  /*13d80*/  ISETP.NE.AND.EX P0, PT, RZ, UR5, PT, P0 ;  /* 0x00000005ff007c0c */ /* 0x000fe4000bf05300 */
[C---:B0-----:R-:W-:Y:S02]  /*13d90*/  LOP3.LUT R2, R26.reuse, 0xff0000, RZ, 0xc0, !PT ;  /* 0x00ff00001a027812 */ /* 0x041fe400078ec0ff */
        /* <DEDUP_REMOVED lines=8> */
.L_x_12677:
[----:B------:R-:W-:Y:S05]  /*13e20*/  @!P1 BRA `(.L_x_12678) ;  /* 0x00000000000c9947 */ /* 0x000fea0003800000 */
[----:B------:R-:W2:Y:S04]  /*13e30*/  LDG.E R10, desc[UR56][R6.64] ;  /* 0x00000038060a7981 */ /* 0x000ea8000c1e1900 */
[----:B------:R-:W2:Y:S02]  /*13e40*/  LDG.E R6, desc[UR56][R6.64+0x4] ;  /* 0x0000043806067981 */ /* 0x000ea4000c1e1900 */
[----:B--2---:R-:W-:-:S07]  /*13e50*/  IADD3 R10, -R10, R6, RZ ;  /* 0x000000060a0a7210 */ /* 0x004fce0007ffe1ff */
.L_x_12678:
[----:B0-----:R-:W2:Y:S01]  /*13e60*/  @P2 LDG.E R2, desc[UR56][R4.64] ;  /* 0x0000003804022981 */ /* 0x001ea2000c1e1900 */
[----:B-----5:R-:W-:-:S03]  /*13e70*/  IMAD.IADD R10, R10, 0x1, -R9 ;  /* 0x000000010a0a7824 */ /* 0x020fc600078e0a09 */
[----:B------:R-:W2:Y:S01]  /*13e80*/  @P2 LDG.E R4, desc[UR56][R4.64+0x4] ;  /* 0x0000043804042981 */ /* 0x000ea2000c1e1900 */
[----:B------:R-:W-:Y:S01]  /*13e90*/  LOP3.LUT R13, R11, 0xff, RZ, 0xc0, !PT ;  /* 0x000000ff0b0d7812 */ /* 0x000fe200078ec0ff */
[----:B------:R-:W-:Y:S01]  /*13ea0*/  BSSY B0, `(.L_x_12679) ;  /* 0x000002b000007945 */ /* 0x000fe20003800000 */
[----:B--2---:R-:W-:-:S04]  /*13eb0*/  @P2 IMAD.IADD R8, R4, 0x1, -R2 ;  /* 0x0000000104082824 */ /* 0x004fc800078e0a02 */
[----:B------:R-:W-:-:S05]  /*13ec0*/  IMAD.IADD R2, R10, 0x1, R8 ;  /* 0x000000010a027824 */ /* 0x000fca00078e0208 */
[----:B------:R-:W-:-:S05]  /*13ed0*/  IADD3 R3, R2, 0xbf, RZ ;  /* 0x000000bf02037810 */ /* 0x000fca0007ffe0ff */
[----:B------:R-:W-:Y:S01]  /*13ee0*/  IMAD.HI R3, R3, 0x2aaaaaab, RZ ;  /* 0x2aaaaaab03037827 */ /* 0x000fe200078e02ff */
[----:B------:R-:W-:-:S04]  /*13ef0*/  ISETP.GE.AND P1, PT, R2, 0x1, PT ;  /* 0x000000010200780c */ /* 0x000fc80003f26270 */
[----:B------:R-:W-:-:S04]  /*13f00*/  SHF.R.U32.HI R2, RZ, 0x1f, R3 ;  /* 0x0000001fff027819 */ /* 0x000fc80000011603 */
[----:B------:R-:W-:-:S05]  /*13f10*/  LEA.HI.SX32 R12, R3, R2, 0x1b ;  /* 0x00000002030c7211 */ /* 0x000fca00078fdaff */
[----:B------:R0:W-:Y:S04]  /*13f20*/  STL [R1+0x1c], R12 ;  /* 0x00001c0c01007387 */ /* 0x0001e80000100800 */
[----:B------:R0:W-:Y:S01]  /*13f30*/  STL [R1+0x40], R13 ;  /* 0x0000400d01007387 */ /* 0x0001e20000100800 */
[----:B------:R-:W-:Y:S01]  /*13f40*/  SHF.R.U32.HI R4, RZ, 0x10, R11 ;  /* 0x00000010ff047819 */ /* 0x000fe2000001160b */
[----:B------:R-:W-:Y:S01]  /*13f50*/  IMAD.MOV.U32 R3, RZ, RZ, RZ ;  /* 0x000000ffff037224 */ /* 0x000fe200078e00ff */
[----:B------:R-:W-:Y:S06]  /*13f60*/  @!P1 BRA `(.L_x_12680) ;  /* 0x0000000000789947 */ /* 0x000fec0003800000 */
[----:B------:R-:W-:Y:S01]  /*13f70*/  ISETP.NE.AND P0, PT, R4, RZ, PT ;  /* 0x000000ff0400720c */ /* 0x000fe20003f05270 */
[----:B------:R-:W-:-:S03]  /*13f80*/  ULDC UR4, c[0x0][0x9f0] ;  /* 0x00027c0000047ab9 */ /* 0x000fc60000000800 */
[----:B------:R-:W-:-:S04]  /*13f90*/  SEL R5, R4, UR4, P0 ;  /* 0x0000000404057c07 */ /* 0x000fc80008000000 */
[----:B------:R-:W-:Y:S02]  /*13fa0*/  IABS R6, R5 ;  /* 0x0000000500067213 */ /* 0x000fe40000000000 */
[----:B------:R-:W-:Y:S02]  /*13fb0*/  IADD3 R7, R5, -0x1, R12 ;  /* 0xffffffff05077810 */ /* 0x000fe40007ffe00c */
[----:B------:R-:W1:Y:S08]  /*13fc0*/  I2F.RP R2, R6 ;  /* 0x0000000600027306 */ /* 0x000e700000209400 */
[----:B-1----:R-:W1:Y:S02]  /*13fd0*/  MUFU.RCP R2, R2 ;  /* 0x0000000200027308 */ /* 0x002e640000001000 */
[----:B-1----:R-:W-:-:S06]  /*13fe0*/  VIADD R2, R2, 0xffffffe ;  /* 0x0ffffffe02027836 */ /* 0x002fcc0000000000 */
[----:B------:R1:W2:Y:S02]  /*13ff0*/  F2I.FTZ.U32.TRUNC.NTZ R3, R2 ;  /* 0x0000000200037305 */ /* 0x0002a4000021f000 */
[----:B-1----:R-:W-:-:S04]  /*14000*/  LOP3.LUT R2, R7, R5, RZ, 0x3c, !PT ;  /* 0x0000000507027212 */ /* 0x002fc800078e3cff */
[----:B------:R-:W-:Y:S01]  /*14010*/  ISETP.GE.AND P4, PT, R2, RZ, PT ;  /* 0x000000ff0200720c */ /* 0x000fe20003f86270 */
[----:B--2---:R-:W-:-:S04]  /*14020*/  IMAD.MOV R2, RZ, RZ, -R3 ;  /* 0x000000ffff027224 */ /* 0x004fc800078e0a03 */
[----:B------:R-:W-:Y:S01]  /*14030*/  IMAD R9, R2, R6, RZ ;  /* 0x0000000602097224 */ /* 0x000fe200078e02ff */
[----:B------:R-:W-:-:S05]  /*14040*/  MOV R2, RZ ;  /* 0x000000ff00027202 */ /* 0x000fca0000000f00 */
        /* <DEDUP_REMOVED lines=16> */
.L_x_12680:
[----:B------:R-:W-:Y:S05]  /*14150*/  BSYNC B0 ;  /* 0x0000000000007941 */ /* 0x000fea0003800000 */
.L_x_12679:
[-C--:B------:R-:W-:Y:S01]  /*14160*/  IMAD R2, R13, R3.reuse, RZ ;  /* 0x000000030d027224 */ /* 0x080fe200078e02ff */
[----:B------:R-:W-:Y:S04]  /*14170*/  BSSY B0, `(.L_x_12681) ;  /* 0x00000db000007945 */ /* 0x000fe80003800000 */
[C---:B------:R-:W-:Y:S01]  /*14180*/  VIADDMNMX R3, R2.reuse, R3, R12, PT ;  /* 0x0000000302037246 */ /* 0x040fe2000380010c */
[----:B------:R-:W-:-:S04]  /*14190*/  IMAD R2, R2, 0xc0, -R10 ;  /* 0x000000c002027824 */ /* 0x000fc800078e0a0a */
[----:B------:R-:W-:Y:S01]  /*141a0*/  IMAD R3, R3, 0xc0, -R10 ;  /* 0x000000c003037824 */ /* 0x000fe200078e0a0a */
[----:B------:R-:W-:-:S04]  /*141b0*/  VIMNMX R2, RZ, R2, !PT ;  /* 0x00000002ff027248 */ /* 0x000fc80007fe0100 */
[----:B------:R-:W-:-:S04]  /*141c0*/  VIMNMX R3, R3, R8, PT ;  /* 0x0000000803037248 */ /* 0x000fc80003fe0100 */
[----:B------:R-:W-:-:S13]  /*141d0*/  ISETP.GT.AND P0, PT, R3, R2, PT ;  /* 0x000000020300720c */ /* 0x000fda0003f04270 */
[----:B------:R-:W-:Y:S01]  /*141e0*/  @P0 IADD3 R5, R3, 0xbf, RZ ;  /* 0x000000bf03050810 */ /* 0x000fe20007ffe0ff */
[----:B------:R-:W-:-:S04]  /*141f0*/  IMAD.WIDE.U32 R2, R2, -0x55555555, RZ ;  /* 0xaaaaaaab02027825 */ /* 0x000fc800078e00ff */
[----:B------:R-:W-:Y:S01]  /*14200*/  @P0 IMAD.HI R2, R5, 0x2aaaaaab, RZ ;  /* 0x2aaaaaab05020827 */ /* 0x000fe200078e02ff */
[----:B------:R-:W-:-:S04]  /*14210*/  SHF.R.U32.HI R3, RZ, 0x7, R3 ;  /* 0x00000007ff037819 */ /* 0x000fc80000011603 */
[----:B------:R-:W-:Y:S01]  /*14220*/  @P0 SHF.R.U32.HI R6, RZ, 0x1f, R2 ;  /* 0x0000001fff060819 */ /* 0x000fe20000011602 */
[----:B------:R-:W-:-:S03]  /*14230*/  IMAD.MOV.U32 R5, RZ, RZ, R3 ;  /* 0x000000ffff057224 */ /* 0x000fc600078e0003 */
[----:B------:R-:W-:Y:S02]  /*14240*/  @P0 LEA.HI.SX32 R5, R2, R6, 0x1b ;  /* 0x0000000602050211 */ /* 0x000fe400078fdaff */
[----:B------:R-:W-:Y:S02]  /*14250*/  PLOP3.LUT P0, PT, PT, PT, PT, 0x80, 0x0 ;  /* 0x000000000000781c */ /* 0x000fe40003f0f070 */
        /* <DEDUP_REMOVED lines=9> */
.L_x_12858:
[----:B--2---:R-:W-:Y:S02]  /*142f0*/  ISETP.NE.AND P0, PT, R14, RZ, PT ;  /* 0x000000ff0e00720c */ /* 0x004fe40003f05270 */
[----:B------:R-:W-:-:S11]  /*14300*/  PLOP3.LUT P6, PT, PT, PT, PT, 0x8, 0x0 ;  /* 0x000000000000781c */ /* 0x000fd60003fce170 */
[----:B------:R-:W-:Y:S05]  /*14310*/  @P0 BRA `(.L_x_12684) ;  /* 0x00000000000c0947 */ /* 0x000fea0003800000 */
[----:B------:R-:W-:-:S03]  /*14320*/  UMOV UR4, 0xffffffff ;  /* 0xffffffff00047882 */ /* 0x000fc60000000000 */
[----:B------:R-:W-:Y:S05]  /*14330*/  BRA.DIV UR4, `(.L_x_12685) ;  /* 0x0000006604a87947 */ /* 0x000fea000b800000 */
[----:B------:R-:W-:-:S13]  /*14340*/  ELECT P6, URZ, PT ;  /* 0x00000000003f782f */ /* 0x000fda00038c0000 */
.L_x_12684:
        /* <DEDUP_REMOVED lines=9> */
.L_x_12861:
[----:B------:R-:W-:Y:S05]  /*143e0*/  BSYNC B1 ;  /* 0x0000000000017941 */ /* 0x000fea0003800000 */
.L_x_12686:
[----:B------:R-:W-:Y:S04]  /*143f0*/  BSSY B1, `(.L_x_12688) ;  /* 0x000004e000017945 */ /* 0x000fe80003800000 */
[----:B------:R-:W-:Y:S05]  /*14400*/  @!P6 BRA `(.L_x_12689) ;  /* 0x000000040030e947 */ /* 0x000fea0003800000 */
[----:B------:R-:W1:Y:S01]  /*14410*/  LDL R9, [R1+0x4] ;  /* 0x0000040001097983 */ /* 0x000e620000100800 */
[----:B------:R-:W2:Y:S02]  /*14420*/  S2R R7, SR_TID.X ;  /* 0x0000000000077919 */ /* 0x000ea40000002100 */
[----:B--2---:R-:W-:Y:S02]  /*14430*/  LOP3.LUT R8, R7, 0x7f, RZ, 0xc0, !PT ;  /* 0x0000007f07087812 */ /* 0x004fe400078ec0ff */
[----:B------:R-:W-:Y:S01]  /*14440*/  LEA R7, R29, R16, 0x3 ;  /* 0x000000101d077211 */ /* 0x000fe200078e18ff */
[----:B------:R-:W-:Y:S01]  /*14450*/  BSSY B2, `(.L_x_12690) ;  /* 0x0000005000027945 */ /* 0x000fe20003800000 */
[----:B------:R-:W-:Y:S02]  /*14460*/  ISETP.NE.AND P2, PT, R8, RZ, PT ;  /* 0x000000ff0800720c */ /* 0x000fe40003f45270 */
[----:B-1----:R-:W-:-:S04]  /*14470*/  SHF.L.U32 R6, R9, 0x1f, RZ ;  /* 0x0000001f09067819 */ /* 0x002fc800000006ff */
[----:B------:R-:W1:Y:S02]  /*14480*/  SYNCS.PHASECHK.TRANS64.TRYWAIT P0, [R7+URZ+0x308a0], R6 ;  /* 0x0308a006070075a7 */ /* 0x000e64000800017f */
[----:B-1----:R-:W-:Y:S05]  /*14490*/  @!P0 BRA `(.L_x_12691) ;  /* 0x0000006400848947 */ /* 0x002fea0003800000 */
.L_x_12862:
[----:B------:R-:W-:Y:S05]  /*144a0*/  BSYNC B2 ;  /* 0x0000000000027941 */ /* 0x000fea0003800000 */
.L_x_12690:
[----:B------:R-:W-:Y:S04]  /*144b0*/  BSSY B2, `(.L_x_12692) ;  /* 0x0000009000027945 */ /* 0x000fe80003800000 */
[----:B------:R-:W-:Y:S05]  /*144c0*/  @P2 BRA `(.L_x_12693) ;  /* 0x00000000001c2947 */ /* 0x000fea0003800000 */
[----:B------:R-:W2:Y:S02]  /*144d0*/  S2R R8, SR_TID.X ;  /* 0x0000000000087919 */ /* 0x000ea40000002100 */
[----:B--2---:R-:W-:Y:S01]  /*144e0*/  LOP3.LUT R9, R8, 0x1f, RZ, 0xc0, !PT ;  /* 0x0000001f08097812 */ /* 0x004fe200078ec0ff */
[----:B------:R-:W-:-:S03]  /*144f0*/  IMAD.MOV.U32 R8, RZ, RZ, 0x6000 ;  /* 0x00006000ff087424 */ /* 0x000fc600078e00ff */
[----:B------:R-:W-:Y:S01]  /*14500*/  ISETP.NE.AND P0, PT, R9, RZ, PT ;  /* 0x000000ff0900720c */ /* 0x000fe20003f05270 */
[----:B------:R2:W-:-:S12]  /*14510*/  SYNCS.ARRIVE.TRANS64 RZ, [R7+URZ+0x30890], R8 ;  /* 0x0308900807ff79a7 */ /* 0x0005d8000800003f */
[----:B--2---:R-:W-:Y:S05]  /*14520*/  @!P0 BRA `(.L_x_12693) ;  /* 0x0000000000048947 */ /* 0x004fea0003800000 */
[----:B------:R-:W-:Y:S01]  /*14530*/  BPT.TRAP 0x1 ;  /* 0x000000040000795c */ /* 0x000fe20000300000 */
.L_x_12693:
[----:B------:R-:W-:Y:S05]  /*14540*/  BSYNC B2 ;  /* 0x0000000000027941 */ /* 0x000fea0003800000 */
.L_x_12692:
[----:B0-----:R-:W-:Y:S01]  /*14550*/  IMAD.MOV.U32 R12, RZ, RZ, RZ ;  /* 0x000000ffff0c7224 */ /* 0x001fe200078e00ff */
[----:B------:R-:W-:Y:S01]  /*14560*/  UIADD3 UR4, UP0, UR38, 0x570, URZ ;  /* 0x0000057026047890 */ /* 0x000fe2000ff1e03f */
[----:B------:R-:W-:Y:S01]  /*14570*/  IMAD R8, R5, 0xc0, R0 ;  /* 0x000000c005087824 */ /* 0x000fe200078e0200 */
[----:B------:R-:W-:Y:S01]  /*14580*/  PLOP3.LUT P0, PT, PT, PT, PT, 0x80, 0x0 ;  /* 0x000000000000781c */ /* 0x000fe20003f0f070 */
[----:B------:R-:W-:Y:S01]  /*14590*/  IMAD R11, R29, 0x6000, R16 ;  /* 0x000060001d0b7824 */ /* 0x000fe200078e0210 */
[----:B------:R-:W-:Y:S01]  /*145a0*/  R2UR UR10, R12 ;  /* 0x000000000c0a72ca */ /* 0x000fe200000e0000 */
[----:B------:R-:W-:Y:S01]  /*145b0*/  VIADD R8, R8, 0xffffff40 ;  /* 0xffffff4008087836 */ /* 0x000fe20000000000 */
[----:B------:R-:W-:Y:S01]  /*145c0*/  IADD3 R9, R7, 0x30890, RZ ;  /* 0x0003089007097810 */ /* 0x000fe20007ffe0ff */
[----:B------:R-:W-:Y:S01]  /*145d0*/  VIADD R10, R11, 0x12400 ;  /* 0x000124000b0a7836 */ /* 0x000fe20000000000 */
[----:B------:R-:W-:Y:S01]  /*145e0*/  UIADD3.X UR5, URZ, UR39, URZ, UP0, !UPT ;  /* 0x000000273f057290 */ /* 0x000fe200087fe43f */
[----:B------:R-:W-:Y:S01]  /*145f0*/  UMOV UR6, 0x0 ;  /* 0x0000000000067882 */ /* 0x000fe20000000000 */
[----:B------:R-:W-:-:S10]  /*14600*/  UMOV UR7, 0x12f00000 ;  /* 0x12f0000000077882 */ /* 0x000fd40000000000 */
.L_x_12694:
        /* <DEDUP_REMOVED lines=13> */
.L_x_12863:
[----:B------:R-:W-:Y:S05]  /*146e0*/  BSYNC B2 ;  /* 0x0000000000027941 */ /* 0x000fea0003800000 */
.L_x_12695:
[----:B------:R-:W-:Y:S01]  /*146f0*/  BSSY B2, `(.L_x_12697) ;  /* 0x000000b000027945 */ /* 0x000fe20003800000 */
[----:B------:R-:W-:Y:S02]  /*14700*/  IMAD.MOV.U32 R14, RZ, RZ, 0x0 ;  /* 0x00000000ff0e7424 */ /* 0x000fe400078e00ff */
[----:B------:R-:W-:Y:S01]  /*14710*/  IMAD.MOV.U32 R15, RZ, RZ, 0x12f00000 ;  /* 0x12f00000ff0f7424 */ /* 0x000fe200078e00ff */
[----:B------:R-:W-:Y:S06]  /*14720*/  @P2 BRA `(.L_x_12698) ;  /* 0x00000000001c2947 */ /* 0x000fec0003800000 */
[----:B------:R-:W2:Y:S01]  /*14730*/  S2R R9, SR_TID.X ;  /* 0x0000000000097919 */ /* 0x000ea20000002100 */
[----:B01----:R-:W-:-:S04]  /*14740*/  MOV R6, 0x6000 ;  /* 0x0000600000067802 */ /* 0x003fc80000000f00 */
[----:B------:R3:W-:Y:S01]  /*14750*/  SYNCS.ARRIVE.TRANS64 RZ, [R7+URZ+0x308b0], R6 ;  /* 0x0308b00607ff79a7 */ /* 0x0007e2000800003f */
[----:B--2---:R-:W-:-:S04]  /*14760*/  LOP3.LUT R9, R9, 0x1f, RZ, 0xc0, !PT ;  /* 0x0000001f09097812 */ /* 0x004fc800078ec0ff */
[----:B------:R-:W-:-:S13]  /*14770*/  ISETP.NE.AND P0, PT, R9, RZ, PT ;  /* 0x000000ff0900720c */ /* 0x000fda0003f05270 */
[----:B---3--:R-:W-:Y:S05]  /*14780*/  @!P0 BRA `(.L_x_12698) ;  /* 0x0000000000048947 */ /* 0x008fea0003800000 */
[----:B------:R-:W-:Y:S01]  /*14790*/  BPT.TRAP 0x1 ;  /* 0x000000040000795c */ /* 0x000fe20000300000 */
.L_x_12698:
[----:B------:R-:W-:Y:S05]  /*147a0*/  BSYNC B2 ;  /* 0x0000000000027941 */ /* 0x000fea0003800000 */
.L_x_12697:
[----:B------:R-:W-:Y:S01]  /*147b0*/  R2UR UR10, R12 ;  /* 0x000000000c0a72ca */ /* 0x000fe200000e0000 */
[----:B------:R-:W-:Y:S01]  /*147c0*/  UIADD3 UR4, UP0, UR38, 0x670, URZ ;  /* 0x0000067026047890 */ /* 0x000fe2000ff1e03f */
[----:B------:R-:W-:Y:S01]  /*147d0*/  R2UR UR6, R14 ;  /* 0x000000000e0672ca */ /* 0x000fe200000e0000 */
[----:B------:R-:W-:Y:S01]  /*147e0*/  VIADD R11, R11, 0x400 ;  /* 0x000004000b0b7836 */ /* 0x000fe20000000000 */
[----:B------:R-:W-:Y:S01]  /*147f0*/  R2UR UR7, R15 ;  /* 0x000000000f0772ca */ /* 0x000fe200000e0000 */
[----:B01----:R-:W-:Y:S01]  /*14800*/  VIADD R7, R7, 0x308b0 ;  /* 0x000308b007077836 */ /* 0x003fe20000000000 */
[----:B------:R-:W-:Y:S01]  /*14810*/  PLOP3.LUT P0, PT, PT, PT, PT, 0x80, 0x0 ;  /* 0x000000000000781c */ /* 0x000fe20003f0f070 */
[----:B------:R-:W-:-:S12]  /*14820*/  UIADD3.X UR5, URZ, UR39, URZ, UP0, !UPT ;  /* 0x000000273f057290 */ /* 0x000fd800087fe43f */
.L_x_12699:
        /* <DEDUP_REMOVED lines=10> */
.L_x_12689:
[----:B------:R-:W-:Y:S05]  /*148d0*/  BSYNC B1 ;  /* 0x0000000000017941 */ /* 0x000fea0003800000 */
.L_x_12688:
[----:B------:R-:W2:Y:S01]  /*148e0*/  LDL.LU R9, [R1+0x4] ;  /* 0x0000040001097983 */ /* 0x000ea20000300800 */
[----:B------:R-:W-:Y:S01]  /*148f0*/  VIADD R29, R29, 0x1 ;  /* 0x000000011d1d7836 */ /* 0x000fe20000000000 */
[----:B------:R-:W-:Y:S02]  /*14900*/  IADD3 R5, R5, -0x2, RZ ;  /* 0xfffffffe05057810 */ /* 0x000fe40007ffe0ff */
[----:B------:R-:W-:Y:S02]  /*14910*/  PLOP3.LUT P0, PT, PT, PT, PT, 0x8, 0x0 ;  /* 0x000000000000781c */ /* 0x000fe40003f0e170 */
[----:B------:R-:W-:Y:S02]  /*14920*/  ISETP.NE.AND P2, PT, R29, 0x2, PT ;  /* 0x000000021d00780c */ /* 0x000fe40003f45270 */
[----:B------:R-:W-:Y:S02]  /*14930*/  ISETP.GE.AND P3, PT, R5, R3, PT ;  /* 0x000000030500720c */ /* 0x000fe40003f66270 */
[----:B-1----:R-:W-:-:S02]  /*14940*/  SEL R6, RZ, 0x1, P2 ;  /* 0x00000001ff067807 */ /* 0x002fc40001000000 */
[----:B------:R-:W-:Y:S02]  /*14950*/  SEL R29, R29, RZ, P2 ;  /* 0x000000ff1d1d7207 */ /* 0x000fe40001000000 */
[----:B--2---:R-:W-:-:S05]  /*14960*/  LOP3.LUT R9, R9, R6, RZ, 0x3c, !PT ;  /* 0x0000000609097212 */ /* 0x004fca00078e3cff */
[----:B------:R1:W-:Y:S02]  /*14970*/  STL [R1+0x4], R9 ;  /* 0x0000040901007387 */ /* 0x0003e40000100800 */
[----:B------:R-:W-:Y:S05]  /*14980*/  @!P3 BRA `(.L_x_12682) ;  /* 0x000000040064b947 */ /* 0x000fea0003800000 */
.L_x_12712:
[----:B------:R-:W-:Y:S05]  /*14990*/  YIELD ;  /* 0x0000000000007946 */ /* 0x000fea0003800000 */
[----:B------:R-:W-:Y:S04]  /*149a0*/  BSSY B1, `(.L_x_12700) ;  /* 0x000004d000017945 */ /* 0x000fe80003800000 */
[----:B--2---:R-:W-:Y:S05]  /*149b0*/  @!P6 BRA `(.L_x_12701) ;  /* 0x00000004002ce947 */ /* 0x004fea0003800000 */
[----:B------:R-:W2:Y:S01]  /*149c0*/  LDL R7, [R1+0x4] ;  /* 0x0000040001077983 */ /* 0x000ea20000100800 */
[----:B------:R-:W3:Y:S02]  /*149d0*/  S2R R6, SR_TID.X ;  /* 0x0000000000067919 */ /* 0x000ee40000002100 */
[----:B---3--:R-:W-:Y:S01]  /*149e0*/  LOP3.LUT R8, R6, 0x7f, RZ, 0xc0, !PT ;  /* 0x0000007f06087812 */ /* 0x008fe200078ec0ff */
[----:B------:R-:W-:Y:S01]  /*149f0*/  IMAD R6, R29, 0x8, R16 ;  /* 0x000000081d067824 */ /* 0x000fe200078e0210 */
[----:B------:R-:W-:Y:S02]  /*14a00*/  BSSY B2, `(.L_x_12702) ;  /* 0x0000005000027945 */ /* 0x000fe40003800000 */
[----:B------:R-:W-:Y:S02]  /*14a10*/  ISETP.NE.AND P3, PT, R8, RZ, PT ;  /* 0x000000ff0800720c */ /* 0x000fe40003f65270 */
[----:B--2---:R-:W-:-:S04]  /*14a20*/  SHF.L.U32 R7, R7, 0x1f, RZ ;  /* 0x0000001f07077819 */ /* 0x004fc800000006ff */
[----:B------:R-:W2:Y:S02]  /*14a30*/  SYNCS.PHASECHK.TRANS64.TRYWAIT P2, [R6+URZ+0x308a0], R7 ;  /* 0x0308a007060075a7 */ /* 0x000ea4000804017f */
[----:B--2---:R-:W-:Y:S05]  /*14a40*/  @!P2 BRA `(.L_x_12703) ;  /* 0x000000600040a947 */ /* 0x004fea0003800000 */
.L_x_12864:
[----:B------:R-:W-:Y:S05]  /*14a50*/  BSYNC B2 ;  /* 0x0000000000027941 */ /* 0x000fea0003800000 */
.L_x_12702:
[----:B------:R-:W-:Y:S04]  /*14a60*/  BSSY B2, `(.L_x_12704) ;  /* 0x0000009000027945 */ /* 0x000fe80003800000 */
[----:B------:R-:W-:Y:S05]  /*14a70*/  @P3 BRA `(.L_x_12705) ;  /* 0x00000000001c3947 */ /* 0x000fea0003800000 */
[----:B------:R-:W1:Y:S02]  /*14a80*/  S2R R8, SR_TID.X ;  /* 0x0000000000087919 */ /* 0x000e640000002100 */
[----:B-1----:R-:W-:Y:S01]  /*14a90*/  LOP3.LUT R9, R8, 0x1f, RZ, 0xc0, !PT ;  /* 0x0000001f08097812 */ /* 0x002fe200078ec0ff */
[----:B------:R-:W-:-:S03]  /*14aa0*/  IMAD.MOV.U32 R8, RZ, RZ, 0x6000 ;  /* 0x00006000ff087424 */ /* 0x000fc600078e00ff */
[----:B------:R-:W-:Y:S01]  /*14ab0*/  ISETP.NE.AND P2, PT, R9, RZ, PT ;  /* 0x000000ff0900720c */ /* 0x000fe20003f45270 */
[----:B------:R3:W-:-:S12]  /*14ac0*/  SYNCS.ARRIVE.TRANS64 RZ, [R6+URZ+0x30890], R8 ;  /* 0x0308900806ff79a7 */ /* 0x0007d8000800003f */
[----:B---3--:R-:W-:Y:S05]  /*14ad0*/  @!P2 BRA `(.L_x_12705) ;  /* 0x000000000004a947 */ /* 0x008fea0003800000 */
[----:B------:R-:W-:Y:S01]  /*14ae0*/  BPT.TRAP 0x1 ;  /* 0x000000040000795c */ /* 0x000fe20000300000 */
.L_x_12705:
[----:B------:R-:W-:Y:S05]  /*14af0*/  BSYNC B2 ;  /* 0x0000000000027941 */ /* 0x000fea0003800000 */
.L_x_12704:
[----:B0-----:R-:W-:Y:S01]  /*14b00*/  IMAD.MOV.U32 R12, RZ, RZ, RZ ;  /* 0x000000ffff0c7224 */ /* 0x001fe200078e00ff */
[----:B------:R-:W-:Y:S01]  /*14b10*/  UIADD3 UR4, UP0, UR38, 0x570, URZ ;  /* 0x0000057026047890 */ /* 0x000fe2000ff1e03f */
[----:B------:R-:W-:Y:S01]  /*14b20*/  IMAD R8, R29, 0x6000, R16 ;  /* 0x000060001d087824 */ /* 0x000fe200078e0210 */
[----:B------:R-:W-:Y:S01]  /*14b30*/  PLOP3.LUT P2, PT, PT, PT, PT, 0x80, 0x0 ;  /* 0x000000000000781c */ /* 0x000fe20003f4f070 */
[----:B-1----:R-:W-:Y:S01]  /*14b40*/  IMAD R9, R5, 0xc0, R0 ;  /* 0x000000c005097824 */ /* 0x002fe200078e0200 */
[----:B------:R-:W-:Y:S01]  /*14b50*/  R2UR UR10, R12 ;  /* 0x000000000c0a72ca */ /* 0x000fe200000e0000 */
[----:B------:R-:W-:Y:S01]  /*14b60*/  VIADD R11, R8, 0x12400 ;  /* 0x00012400080b7836 */ /* 0x000fe20000000000 */
[----:B------:R-:W-:Y:S01]  /*14b70*/  IADD3 R10, R6, 0x30890, RZ ;  /* 0x00030890060a7810 */ /* 0x000fe20007ffe0ff */
[----:B------:R-:W-:Y:S01]  /*14b80*/  UIADD3.X UR5, URZ, UR39, URZ, UP0, !UPT ;  /* 0x000000273f057290 */ /* 0x000fe200087fe43f */
[----:B------:R-:W-:Y:S01]  /*14b90*/  UMOV UR6, 0x0 ;  /* 0x0000000000067882 */ /* 0x000fe20000000000 */
[----:B------:R-:W-:-:S10]  /*14ba0*/  UMOV UR7, 0x12f00000 ;  /* 0x12f0000000077882 */ /* 0x000fd40000000000 */
.L_x_12706:
        /* <DEDUP_REMOVED lines=13> */
.L_x_12865:
[----:B------:R-:W-:Y:S05]  /*14c80*/  BSYNC B2 ;  /* 0x0000000000027941 */ /* 0x000fea0003800000 */
.L_x_12707:
[----:B------:R-:W-:Y:S01]  /*14c90*/  BSSY B2, `(.L_x_12709) ;  /* 0x000000b000027945 */ /* 0x000fe20003800000 */
[----:B------:R-:W-:Y:S02]  /*14ca0*/  IMAD.MOV.U32 R10, RZ, RZ, 0x0 ;  /* 0x00000000ff0a7424 */ /* 0x000fe400078e00ff */
[----:B------:R-:W-:Y:S01]  /*14cb0*/  IMAD.MOV.U32 R11, RZ, RZ, 0x12f00000 ;  /* 0x12f00000ff0b7424 */ /* 0x000fe200078e00ff */
[----:B------:R-:W-:Y:S06]  /*14cc0*/  @P3 BRA `(.L_x_12710) ;  /* 0x00000000001c3947 */ /* 0x000fec0003800000 */
[----:B------:R-:W1:Y:S01]  /*14cd0*/  S2R R13, SR_TID.X ;  /* 0x00000000000d7919 */ /* 0x000e620000002100 */
[----:B0-2---:R-:W-:-:S04]  /*14ce0*/  MOV R7, 0x6000 ;  /* 0x0000600000077802 */ /* 0x005fc80000000f00 */
[----:B------:R3:W-:Y:S01]  /*14cf0*/  SYNCS.ARRIVE.TRANS64 RZ, [R6+URZ+0x308b0], R7 ;  /* 0x0308b00706ff79a7 */ /* 0x0007e2000800003f */
[----:B-1----:R-:W-:-:S04]  /*14d00*/  LOP3.LUT R13, R13, 0x1f, RZ, 0xc0, !PT ;  /* 0x0000001f0d0d7812 */ /* 0x002fc800078ec0ff */
[----:B------:R-:W-:-:S13]  /*14d10*/  ISETP.NE.AND P2, PT, R13, RZ, PT ;  /* 0x000000ff0d00720c */ /* 0x000fda0003f45270 */
[----:B---3--:R-:W-:Y:S05]  /*14d20*/  @!P2 BRA `(.L_x_12710) ;  /* 0x000000000004a947 */ /* 0x008fea0003800000 */
[----:B------:R-:W-:Y:S01]  /*14d30*/  BPT.TRAP 0x1 ;  /* 0x000000040000795c */ /* 0x000fe20000300000 */
.L_x_12710:
[----:B------:R-:W-:Y:S05]  /*14d40*/  BSYNC B2 ;  /* 0x0000000000027941 */ /* 0x000fea0003800000 */
.L_x_12709:
[----:B------:R-:W-:Y:S01]  /*14d50*/  R2UR UR10, R12 ;  /* 0x000000000c0a72ca */ /* 0x000fe200000e0000 */
[----:B------:R-:W-:Y:S01]  /*14d60*/  UIADD3 UR4, UP0, UR38, 0x670, URZ ;  /* 0x0000067026047890 */ /* 0x000fe2000ff1e03f */
[----:B------:R-:W-:Y:S01]  /*14d70*/  R2UR UR6, R10 ;  /* 0x000000000a0672ca */ /* 0x000fe200000e0000 */
[----:B------:R-:W-:Y:S01]  /*14d80*/  VIADD R8, R8, 0x400 ;  /* 0x0000040008087836 */ /* 0x000fe20000000000 */
[----:B------:R-:W-:Y:S01]  /*14d90*/  R2UR UR7, R11 ;  /* 0x000000000b0772ca */ /* 0x000fe200000e0000 */
[----:B0-2---:R-:W-:Y:S01]  /*14da0*/  VIADD R6, R6, 0x308b0 ;  /* 0x000308b006067836 */ /* 0x005fe20000000000 */
[----:B------:R-:W-:Y:S01]  /*14db0*/  PLOP3.LUT P2, PT, PT, PT, PT, 0x80, 0x0 ;  /* 0x000000000000781c */ /* 0x000fe20003f4f070 */
[----:B------:R-:W-:-:S12]  /*14dc0*/  UIADD3.X UR5, URZ, UR39, URZ, UP0, !UPT ;  /* 0x000000273f057290 */ /* 0x000fd800087fe43f */
.L_x_12711:
        /* <DEDUP_REMOVED lines=10> */
.L_x_12701:
[----:B------:R-:W-:Y:S05]  /*14e70*/  BSYNC B1 ;  /* 0x0000000000017941 */ /* 0x000fea0003800000 */
.L_x_12700:
[----:B------:R-:W2:Y:S01]  /*14e80*/  LDL.LU R7, [R1+0x4] ;  /* 0x0000040001077983 */ /* 0x000ea20000300800 */
[----:B------:R-:W-:Y:S01]  /*14e90*/  VIADD R29, R29, 0x1 ;  /* 0x000000011d1d7836 */ /* 0x000fe20000000000 */
[C---:B------:R-:W-:Y:S02]  /*14ea0*/  ISETP.GT.AND P3, PT, R5.reuse, R3, PT ;  /* 0x000000030500720c */ /* 0x040fe40003f64270 */
[----:B------:R-:W-:Y:S02]  /*14eb0*/  IADD3 R5, R5, -0x1, RZ ;  /* 0xffffffff05057810 */ /* 0x000fe40007ffe0ff */
[----:B------:R-:W-:-:S04]  /*14ec0*/  ISETP.NE.AND P2, PT, R29, 0x2, PT ;  /* 0x000000021d00780c */ /* 0x000fc80003f45270 */
[----:B------:R-:W-:Y:S02]  /*14ed0*/  SEL R6, RZ, 0x1, P2 ;  /* 0x00000001ff067807 */ /* 0x000fe40001000000 */
[----:B------:R-:W-:Y:S02]  /*14ee0*/  SEL R29, R29, RZ, P2 ;  /* 0x000000ff1d1d7207 */ /* 0x000fe40001000000 */
[----:B--2---:R-:W-:-:S05]  /*14ef0*/  LOP3.LUT R7, R7, R6, RZ, 0x3c, !PT ;  /* 0x0000000607077212 */ /* 0x004fca00078e3cff */
[----:B------:R2:W-:Y:S01]  /*14f00*/  STL [R1+0x4], R7 ;  /* 0x0000040701007387 */ /* 0x0005e20000100800 */
[----:B------:R-:W-:Y:S05]  /*14f10*/  @P3 BRA `(.L_x_12712) ;  /* 0xfffffff8009c3947 */ /* 0x000fea000383ffff */
.L_x_12682:
[----:B------:R-:W-:Y:S05]  /*14f20*/  BSYNC B0 ;  /* 0x0000000000007941 */ /* 0x000fea0003800000 */
.L_x_12681:
[----:B--2---:R2:W5:Y:S01]  /*14f30*/  LDL R7, [R1+0x1c] ;  /* 0x00001c0001077983 */ /* 0x0045620000100800 */
[----:B------:R-:W-:Y:S05]  /*14f40*/  @!P0 WARPSYNC.ALL ;  /* 0x0000000000008948 */ /* 0x000fea0003800000 */
[----:B------:R2:W-:Y:S01]  /*14f50*/  STL [R1+0x28], RZ ;  /* 0x000028ff01007387 */ /* 0x0005e20000100800 */
[----:B------:R-:W-:Y:S01]  /*14f60*/  BSSY B0, `(.L_x_12713) ;  /* 0x000001f000007945 */ /* 0x000fe20003800000 */
[----:B------:R-:W-:Y:S06]  /*14f70*/  @!P0 BAR.SYNC.DEFER_BLOCKING 0xc, 0x200 ;  /* 0x0308000000008b1d */ /* 0x000fec0000010000 */
[----:B--2---:R-:W-:Y:S05]  /*14f80*/  @!P1 BRA `(.L_x_12714) ;  /* 0x0000000000709947 */ /* 0x004fea0003800000 */
[----:B------:R-:W-:-:S13]  /*14f90*/  ISETP.NE.AND P0, PT, R4, RZ, PT ;  /* 0x000000ff0400720c */ /* 0x000fda0003f05270 */
[----:B------:R-:W2:Y:S02]  /*14fa0*/  @!P0 LDC R4, c[0x0][0x9f0] ;  /* 0x00027c00ff048b82 */ /* 0x000ea40000000800 */
[-C--:B--2---:R-:W-:Y:S02]  /*14fb0*/  IABS R0, R4.reuse ;  /* 0x0000000400007213 */ /* 0x084fe40000000000 */
[----:B------:R-:W-:Y:S02]  /*14fc0*/  IABS R6, R4 ;  /* 0x0000000400067213 */ /* 0x000fe40000000000 */
[----:B------:R-:W2:Y:S02]  /*14fd0*/  I2F.RP R2, R0 ;  /* 0x0000000000027306 */ /* 0x000ea40000209400 */
[----:B------:R-:W-:-:S06]  /*14fe0*/  IADD3 R6, RZ, -R6, RZ ;  /* 0x80000006ff067210 */ /* 0x000fcc0007ffe0ff */
[----:B--2---:R-:W2:Y:S02]  /*14ff0*/  MUFU.RCP R2, R2 ;  /* 0x0000000200027308 */ /* 0x004ea40000001000 */
[----:B--2---:R-:W-:-:S06]  /*15000*/  VIADD R2, R2, 0xffffffe ;  /* 0x0ffffffe02027836 */ /* 0x004fcc0000000000 */
[----:B------:R-:W2:Y:S02]  /*15010*/  F2I.FTZ.U32.TRUNC.NTZ R3, R2 ;  /* 0x0000000200037305 */ /* 0x000ea4000021f000 */
[----:B--2---:R-:W-:-:S04]  /*15020*/  IMAD.MOV R2, RZ, RZ, -R3 ;  /* 0x000000ffff027224 */ /* 0x004fc800078e0a03 */
[----:B------:R-:W-:Y:S02]  /*15030*/  IMAD R5, R2, R0, RZ ;  /* 0x0000000002057224 */ /* 0x000fe400078e02ff */
        /* <DEDUP_REMOVED lines=17> */
.L_x_12714:
[----:B------:R-:W-:Y:S05]  /*15150*/  BSYNC B0 ;  /* 0x0000000000007941 */ /* 0x000fea0003800000 */
.L_x_12713:
[----:B------:R-:W3:Y:S04]  /*15160*/  LDL R0, [R1+0x28] ;  /* 0x0000280001007983 */ /* 0x000ee80000100800 */
[----:B------:R-:W3:Y:S01]  /*15170*/  LDL R2, [R1+0x40] ;  /* 0x0000400001027983 */ /* 0x000ee20000100800 */
[----:B------:R-:W-:Y:S01]  /*15180*/  BSSY B7, `(.L_x_12715) ;  /* 0x0000360000077945 */ /* 0x000fe20003800000 */
[----:B---3--:R-:W-:-:S05]  /*15190*/  IMAD R2, R2, R0, RZ ;  /* 0x0000000002027224 */ /* 0x008fca00078e02ff */
[----:B-----5:R-:W-:Y:S01]  /*151a0*/  VIADDMNMX R0, R2, R0, R7, PT ;  /* 0x0000000002007246 */ /* 0x020fe20003800107 */
        /* <DEDUP_REMOVED lines=8> */
[----:B--2---:R-:W2:Y:S01]  /*15230*/  S2R R5, SR_LANEID ;  /* 0x0000000000057919 */ /* 0x004ea20000000000 */
        /* <DEDUP_REMOVED lines=12> */
.L_x_12716:
        /* <DEDUP_REMOVED lines=10> */
[----:B------:R-:W3:Y:S01]  /*153a0*/  LDC.64 R2, c[0x4][R2] ;  /* 0x0100000002027b82 */ /* 0x000ee20000000a00 */
[----:B--2---:R-:W-:Y:S01]  /*153b0*/  IMAD.U32 R5, RZ, RZ, UR7 ;  /* 0x00000007ff057e24 */ /* 0x004fe2000f8e00ff */
[----:B------:R-:W-:Y:S01]  /*153c0*/  MOV R8, 0x70 ;  /* 0x0000007000087802 */ /* 0x000fe20000000f00 */
[----:B------:R-:W-:Y:S02]  /*153d0*/  IMAD.U32 R7, RZ, RZ, UR9 ;  /* 0x00000009ff077e24 */ /* 0x000fe4000f8e00ff */
[----:B------:R-:W-:-:S02]  /*153e0*/  IMAD.U32 R10, RZ, RZ, UR4 ;  /* 0x00000004ff0a7e24 */ /* 0x000fc4000f8e00ff */
[----:B------:R-:W-:Y:S02]  /*153f0*/  IMAD.U32 R11, RZ, RZ, UR5 ;  /* 0x00000005ff0b7e24 */ /* 0x000fe4000f8e00ff */
[----:B0-----:R-:W-:Y:S02]  /*15400*/  IMAD.MOV.U32 R12, RZ, RZ, 0x1 ;  /* 0x00000001ff0c7424 */ /* 0x001fe400078e00ff */
[----:B------:R-:W-:-:S07]  /*15410*/  IMAD.MOV.U32 R13, RZ, RZ, RZ ;  /* 0x000000ffff0d7224 */ /* 0x000fce00078e00ff */
[----:B------:R-:W-:-:S07]  /*15420*/  LEPC R20, `(.L_x_12719) ;  /* 0x000000001014794e */ /* 0x000fce0000000000 */
[----:B-1-3--:R-:W-:Y:S05]  /*15430*/  CALL.ABS.NOINC R2 ;  /* 0x0000000002007343 */ /* 0x00afea0003c00000 */
.L_x_12719:
[----:B------:R-:W-:Y:S05]  /*15440*/  BSYNC B6 ;  /* 0x0000000000067941 */ /* 0x000fea0003800000 */
.L_x_12718:
        /* <DEDUP_REMOVED lines=9> */
[----:B------:R-:W-:Y:S01]  /*154e0*/  MOV R4, UR6 ;  /* 0x0000000600047c02 */ /* 0x000fe20008000f00 */
[----:B--2---:R-:W-:Y:S01]  /*154f0*/  IMAD.U32 R5, RZ, RZ, UR7 ;  /* 0x00000007ff057e24 */ /* 0x004fe2000f8e00ff */
[----:B------:R-:W-:Y:S01]  /*15500*/  MOV R10, UR4 ;  /* 0x00000004000a7c02 */ /* 0x000fe20008000f00 */
[----:B------:R-:W-:Y:S01]  /*15510*/  IMAD.U32 R6, RZ, RZ, UR8 ;  /* 0x00000008ff067e24 */ /* 0x000fe2000f8e00ff */
[----:B0-----:R-:W-:Y:S01]  /*15520*/  MOV R13, RZ ;  /* 0x000000ff000d7202 */ /* 0x001fe20000000f00 */
[----:B------:R-:W-:-:S02]  /*15530*/  IMAD.U32 R7, RZ, RZ, UR9 ;  /* 0x00000009ff077e24 */ /* 0x000fc4000f8e00ff */
[----:B------:R-:W-:Y:S02]  /*15540*/  IMAD.U32 R11, RZ, RZ, UR5 ;  /* 0x00000005ff0b7e24 */ /* 0x000fe4000f8e00ff */
[----:B------:R-:W-:Y:S02]  /*15550*/  IMAD.MOV.U32 R8, RZ, RZ, 0x70 ;  /* 0x00000070ff087424 */ /* 0x000fe400078e00ff */
[----:B---3--:R-:W-:-:S07]  /*15560*/  IMAD.MOV.U32 R12, RZ, RZ, 0x1 ;  /* 0x00000001ff0c7424 */ /* 0x008fce00078e00ff */
[----:B------:R-:W-:-:S07]  /*15570*/  LEPC R20, `(.L_x_12722) ;  /* 0x000000001014794e */ /* 0x000fce0000000000 */
[----:B-1--4-:R-:W-:Y:S05]  /*15580*/  CALL.ABS.NOINC R2 ;  /* 0x0000000002007343 */ /* 0x012fea0003c00000 */
.L_x_12722:
        /* <DEDUP_REMOVED lines=16> */
.L_x_12721:
[----:B------:R-:W-:Y:S05]  /*15690*/  BSYNC B6 ;  /* 0x0000000000067941 */ /* 0x000fea0003800000 */
.L_x_12720:
[----:B------:R-:W-:Y:S01]  /*156a0*/  ULDC.64 UR4, c[0x0][0x9f8] ;  /* 0x00027e0000047ab9 */ /* 0x000fe20000000a00 */
[----:B------:R-:W3:Y:S01]  /*156b0*/  LDL R20, [R1+0x24] ;  /* 0x0000240001147983 */ /* 0x000ee20000100800 */
[----:B------:R-:W-:-:S04]  /*156c0*/  ISETP.NE.U32.AND P0, PT, RZ, UR4, PT ;  /* 0x00000004ff007c0c */ /* 0x000fc8000bf05070 */
        /* <DEDUP_REMOVED lines=18> */
.L_x_12868:
[----:B----4-:R-:W4:Y:S01]  /*157f0*/  LDL.LU R0, [R1] ;  /* 0x0000000001007983 */ /* 0x010f220000300800 */
[----:B------:R-:W-:Y:S02]  /*15800*/  PLOP3.LUT P1, PT, PT, PT, PT, 0x8, 0x0 ;  /* 0x000000000000781c */ /* 0x000fe40003f2e170 */
[----:B0-----:R-:W-:Y:S02]  /*15810*/  ISETP.NE.AND P0, PT, R14, RZ, PT ;  /* 0x000000ff0e00720c */ /* 0x001fe40003f05270 */
[----:B----4-:R-:W-:-:S09]  /*15820*/  LOP3.LUT R0, R0, 0xfffffffe, RZ, 0xc0, !PT ;  /* 0xfffffffe00007812 */ /* 0x010fd200078ec0ff */
[----:B------:R-:W-:-:S05]  /*15830*/  @P1 LOP3.LUT R0, R0, 0x1, RZ, 0xfc, !PT ;  /* 0x0000000100001812 */ /* 0x000fca00078efcff */
[----:B------:R0:W-:Y:S01]  /*15840*/  STL [R1], R0 ;  /* 0x0000000001007387 */ /* 0x0001e20000100800 */
[----:B------:R-:W-:Y:S05]  /*15850*/  @P0 BRA `(.L_x_12724) ;  /* 0x0000000000f80947 */ /* 0x000fea0003800000 */
[----:B------:R-:W-:-:S03]  /*15860*/  UMOV UR4, 0xffffffff ;  /* 0xffffffff00047882 */ /* 0x000fc60000000000 */
[----:B------:R-:W-:Y:S05]  /*15870*/  BRA.DIV UR4, `(.L_x_12725) ;  /* 0x0000005604107947 */ /* 0x000fea000b800000 */
[----:B------:R-:W-:-:S13]  /*15880*/  ELECT P6, URZ, PT ;  /* 0x00000000003f782f */ /* 0x000fda00038c0000 */
.L_x_12871:
[----:B------:R-:W-:Y:S05]  /*15890*/  @!P6 BRA `(.L_x_12724) ;  /* 0x0000000000e8e947 */ /* 0x000fea0003800000 */
[----:B------:R-:W-:-:S04]  /*158a0*/  ISETP.NE.U32.AND P0, PT, R2, RZ, PT ;  /* 0x000000ff0200720c */ /* 0x000fc80003f05070 */
[----:B------:R-:W-:-:S13]  /*158b0*/  ISETP.NE.AND.EX P0, PT, R3, RZ, PT, P0 ;  /* 0x000000ff0300720c */ /* 0x000fda0003f05300 */
[----:B------:R-:W-:Y:S05]  /*158c0*/  @!P0 BRA `(.L_x_12726) ;  /* 0x0000000000488947 */ /* 0x000fea0003800000 */
[----:B------:R-:W4:Y:S01]  /*158d0*/  LDC R6, c[0x0][0x43c] ;  /* 0x00010f00ff067b82 */ /* 0x000f220000000800 */
[----:B0-----:R-:W-:Y:S01]  /*158e0*/  IMAD.MOV.U32 R0, RZ, RZ, R22 ;  /* 0x000000ffff007224 */ /* 0x001fe200078e0016 */
[----:B------:R-:W-:Y:S01]  /*158f0*/  ULDC.64 UR4, c[0x0][0x428] ;  /* 0x00010a0000047ab9 */ /* 0x000fe20000000a00 */
[----:B----4-:R-:W-:-:S13]  /*15900*/  ISETP.NE.AND P0, PT, R6, 0x1, PT ;  /* 0x000000010600780c */ /* 0x010fda0003f05270 */
[----:B--2---:R-:W0:Y:S02]  /*15910*/  @P0 LDC.64 R4, c[0x0][0x440] ;  /* 0x00011000ff040b82 */ /* 0x004e240000000a00 */
[----:B0-----:R-:W-:-:S05]  /*15920*/  @P0 IMAD.HI.U32 R4, R22, R4, RZ ;  /* 0x0000000416040227 */ /* 0x001fca00078e00ff */
[----:B------:R-:W-:-:S04]  /*15930*/  @P0 SHF.R.U32.HI R0, RZ, R5, R4 ;  /* 0x00000005ff000219 */ /* 0x000fc80000011604 */
[----:B------:R-:W-:Y:S02]  /*15940*/  IADD3 R4, -R0, RZ, RZ ;  /* 0x000000ff00047210 */ /* 0x000fe40007ffe1ff */
[----:B------:R-:W-:-:S03]  /*15950*/  SHF.R.S32.HI R5, RZ, 0x1f, R0 ;  /* 0x0000001fff057819 */ /* 0x000fc60000011400 */
        /* <DEDUP_REMOVED lines=9> */
.L_x_12726:
[----:B0-----:R-:W-:Y:S01]  /*159f0*/  IMAD R0, R18, 0x8, R16 ;  /* 0x0000000812007824 */ /* 0x001fe200078e0210 */
[----:B----4-:R-:W-:-:S04]  /*15a00*/  SHF.L.U32 R2, R28, 0x1f, RZ ;  /* 0x0000001f1c027819 */ /* 0x010fc800000006ff */
[----:B------:R-:W0:Y:S02]  /*15a10*/  SYNCS.PHASECHK.TRANS64.TRYWAIT P0, [R0+URZ+0x30840], R2 ;  /* 0x03084002000075a7 */ /* 0x000e24000800017f */
[----:B0-----:R-:W-:Y:S05]  /*15a20*/  @!P0 BRA `(.L_x_12727) ;  /* 0x0000005000c48947 */ /* 0x001fea0003800000 */
.L_x_12872:
[----:B------:R-:W4:Y:S02]  /*15a30*/  S2R R3, SR_TID.X ;  /* 0x0000000000037919 */ /* 0x000f240000002100 */
[----:B----4-:R-:W-:-:S04]  /*15a40*/  LOP3.LUT R3, R3, 0x7f, RZ, 0xc0, !PT ;  /* 0x0000007f03037812 */ /* 0x010fc800078ec0ff */
[----:B------:R-:W-:-:S13]  /*15a50*/  ISETP.NE.AND P0, PT, R3, RZ, PT ;  /* 0x000000ff0300720c */ /* 0x000fda0003f05270 */
[----:B------:R-:W-:Y:S05]  /*15a60*/  @P0 BRA `(.L_x_12728) ;  /* 0x00000000001c0947 */ /* 0x000fea0003800000 */
[----:B------:R-:W4:Y:S01]  /*15a70*/  S2R R3, SR_TID.X ;  /* 0x0000000000037919 */ /* 0x000f220000002100 */
[----:B0-----:R-:W-:-:S04]  /*15a80*/  MOV R2, 0x6000 ;  /* 0x0000600000027802 */ /* 0x001fc80000000f00 */
[----:B------:R0:W-:Y:S01]  /*15a90*/  SYNCS.ARRIVE.TRANS64 RZ, [R0+URZ+0x30830], R2 ;  /* 0x0308300200ff79a7 */ /* 0x0001e2000800003f */
[----:B----4-:R-:W-:-:S04]  /*15aa0*/  LOP3.LUT R3, R3, 0x1f, RZ, 0xc0, !PT ;  /* 0x0000001f03037812 */ /* 0x010fc800078ec0ff */
[----:B------:R-:W-:-:S13]  /*15ab0*/  ISETP.NE.AND P0, PT, R3, RZ, PT ;  /* 0x000000ff0300720c */ /* 0x000fda0003f05270 */
[----:B0-----:R-:W-:Y:S05]  /*15ac0*/  @!P0 BRA `(.L_x_12728) ;  /* 0x0000000000048947 */ /* 0x001fea0003800000 */
[----:B------:R-:W-:Y:S01]  /*15ad0*/  BPT.TRAP 0x1 ;  /* 0x000000040000795c */ /* 0x000fe20000300000 */
.L_x_12728:
[----:B0-----:R-:W4:Y:S01]  /*15ae0*/  LDL.LU R2, [R1] ;  /* 0x0000000001027983 */ /* 0x001f220000300800 */
[----:B------:R-:W-:Y:S01]  /*15af0*/  R2UR UR9, R0 ;  /* 0x00000000000972ca */ /* 0x000fe200000e0000 */
[----:B------:R-:W-:Y:S01]  /*15b00*/  IMAD R0, R18, 0x6000, R16 ;  /* 0x0000600012007824 */ /* 0x000fe200078e0210 */
[----:B------:R-:W-:Y:S01]  /*15b10*/  R2UR UR11, R22 ;  /* 0x00000000160b72ca */ /* 0x000fe200000e0000 */
[----:B------:R-:W-:Y:S01]  /*15b20*/  UIADD3 UR6, UP0, UR38, 0x370, URZ ;  /* 0x0000037026067890 */ /* 0x000fe2000ff1e03f */
[----:B------:R-:W-:Y:S01]  /*15b30*/  R2UR UR4, R26 ;  /* 0x000000001a0472ca */ /* 0x000fe200000e0000 */
[----:B------:R-:W-:Y:S01]  /*15b40*/  UMOV UR5, 0x14f00000 ;  /* 0x14f0000000057882 */ /* 0x000fe20000000000 */
[----:B------:R-:W-:Y:S01]  /*15b50*/  R2UR UR8, R0 ;  /* 0x00000000000872ca */ /* 0x000fe200000e0000 */
[----:B------:R-:W-:Y:S01]  /*15b60*/  UIADD3.X UR7, URZ, UR39, URZ, UP0, !UPT ;  /* 0x000000273f077290 */ /* 0x000fe200087fe43f */
[----:B------:R-:W-:Y:S01]  /*15b70*/  PLOP3.LUT P0, PT, PT, PT, PT, 0x80, 0x0 ;  /* 0x000000000000781c */ /* 0x000fe20003f0f070 */
[----:B------:R-:W-:Y:S01]  /*15b80*/  UMOV UR10, URZ ;  /* 0x0000003f000a7c82 */ /* 0x000fe20008000000 */
[----:B------:R-:W-:-:S02]  /*15b90*/  R2UR UR12, R17 ;  /* 0x00000000110c72ca */ /* 0x000fc400000e0000 */
[----:B-----5:R-:W-:Y:S01]  /*15ba0*/  R2UR UR13, R19 ;  /* 0x00000000130d72ca */ /* 0x020fe200000e0000 */
[----:B------:R-:W-:-:S04]  /*15bb0*/  UIADD3 UR9, UR9, 0x30830, URZ ;  /* 0x0003083009097890 */ /* 0x000fc8000fffe03f */
[----:B------:R-:W-:Y:S02]  /*15bc0*/  UIMAD UR11, UR11, 0xc0, UR4 ;  /* 0x000000c00b0b78a4 */ /* 0x000fe4000f8e0204 */
[----:B------:R-:W-:Y:S01]  /*15bd0*/  UIADD3 UR8, UR8, 0x12400, URZ ;  /* 0x0001240008087890 */ /* 0x000fe2000fffe03f */
[----:B------:R-:W-:-:S08]  /*15be0*/  UMOV UR4, 0x0 ;  /* 0x0000000000047882 */ /* 0x000fd00000000000 */
[----:B------:R0:W-:Y:S01]  /*15bf0*/  UTMALDG.4D [UR8], [UR6], desc[UR4] ;  /* 0x00000408060075b4 */ /* 0x0001e20008019000 */
[----:B----4-:R-:W-:-:S04]  /*15c00*/  LOP3.LUT R2, R2, 0xfffffffe, RZ, 0xc0, !PT ;  /* 0xfffffffe02027812 */ /* 0x010fc800078ec0ff */
[----:B------:R-:W-:-:S05]  /*15c10*/  @P0 LOP3.LUT R2, R2, 0x1, RZ, 0xfc, !PT ;  /* 0x0000000102020812 */ /* 0x000fca00078efcff */
[----:B------:R0:W-:Y:S01]  /*15c20*/  STL [R1], R2 ;  /* 0x0000000201007387 */ /* 0x0001e20000100800 */
[----:B------:R-:W-:Y:S01]  /*15c30*/  NOP ;  /* 0x0000000000007918 */ /* 0x000fe20000000000 */
.L_x_12724:
[----:B------:R-:W4:Y:S04]  /*15c40*/  LDL.LU R4, [R1+0x20] ;  /* 0x0000200001047983 */ /* 0x000f280000300800 */
[----:B------:R-:W5:Y:S04]  /*15c50*/  LDL.LU R6, [R1+0x14] ;  /* 0x0000140001067983 */ /* 0x000f680000300800 */
[----:B------:R-:W2:Y:S01]  /*15c60*/  LDL.LU R3, [R1+0x2c] ;  /* 0x00002c0001037983 */ /* 0x000ea20000300800 */
[----:B------:R-:W-:Y:S05]  /*15c70*/  WARPSYNC.ALL ;  /* 0x0000000000007948 */ /* 0x000fea0003800000 */
[----:B0-----:R-:W-:Y:S01]  /*15c80*/  ULDC.64 UR6, c[0x0][0xa00] ;  /* 0x0002800000067ab9 */ /* 0x001fe20000000a00 */
[----:B------:R-:W-:Y:S01]  /*15c90*/  ULDC.64 UR4, c[0x0][0x298] ;  /* 0x0000a60000047ab9 */ /* 0x000fe20000000a00 */
[----:B------:R-:W-:Y:S01]  /*15ca0*/  VIADD R0, R16, 0xc400 ;  /* 0x0000c40010007836 */ /* 0x000fe20000000000 */
[----:B------:R-:W-:Y:S01]  /*15cb0*/  BAR.SYNC.DEFER_BLOCKING 0x8, 0x200 ;  /* 0x0208000000007b1d */ /* 0x000fe20000010000 */
[----:B------:R-:W-:-:S03]  /*15cc0*/  ISETP.NE.U32.AND P0, PT, RZ, UR6, PT ;  /* 0x00000006ff007c0c */ /* 0x000fc6000bf05070 */
[----:B------:R-:W-:Y:S02]  /*15cd0*/  LOP3.LUT P1, RZ, R0, 0x3ff, RZ, 0xc0, !PT ;  /* 0x000003ff00ff7812 */ /* 0x000fe4000782c0ff */
[----:B------:R-:W-:Y:S01]  /*15ce0*/  ISETP.NE.AND.EX P0, PT, RZ, UR7, PT, P0 ;  /* 0x00000007ff007c0c */ /* 0x000fe2000bf05300 */
[----:B------:R-:W-:Y:S01]  /*15cf0*/  BSSY B6, `(.L_x_12729) ;  /* 0x000001d000067945 */ /* 0x000fe20003800000 */
[----:B----4-:R-:W-:Y:S02]  /*15d00*/  SHF.R.S32.HI R2, RZ, 0x1f, R4 ;  /* 0x0000001fff027819 */ /* 0x010fe40000011404 */
[----:B-----5:R-:W-:-:S03]  /*15d10*/  SEL R6, R6, RZ, !P0 ;  /* 0x000000ff06067207 */ /* 0x020fc60004000000 */
[----:B------:R-:W-:-:S04]  /*15d20*/  IMAD R2, R2, UR4, RZ ;  /* 0x0000000402027c24 */ /* 0x000fc8000f8e02ff */
[C---:B------:R-:W-:Y:S01]  /*15d30*/  IMAD R0, R4.reuse, UR5, R2 ;  /* 0x0000000504007c24 */ /* 0x040fe2000f8e0202 */
[----:B--2---:R-:W-:Y:S01]  /*15d40*/  SEL R2, R3, RZ, !P0 ;  /* 0x000000ff03027207 */ /* 0x004fe20004000000 */
        /* <DEDUP_REMOVED lines=16> */
[----:B---3--:R-:W-:Y:S02]  /*15e50*/  IMAD.U32 R7, RZ, RZ, UR7 ;  /* 0x00000007ff077e24 */ /* 0x008fe4000f8e00ff */
[----:B------:R-:W-:-:S02]  /*15e60*/  IMAD.U32 R10, RZ, RZ, UR8 ;  /* 0x00000008ff0a7e24 */ /* 0x000fc4000f8e00ff */
[----:B------:R-:W-:Y:S02]  /*15e70*/  IMAD.MOV.U32 R8, RZ, RZ, 0x70 ;  /* 0x00000070ff087424 */ /* 0x000fe400078e00ff */
[----:B------:R-:W-:Y:S02]  /*15e80*/  IMAD.MOV.U32 R12, RZ, RZ, 0x1 ;  /* 0x00000001ff0c7424 */ /* 0x000fe400078e00ff */
[----:B------:R-:W-:-:S07]  /*15e90*/  IMAD.MOV.U32 R13, RZ, RZ, RZ ;  /* 0x000000ffff0d7224 */ /* 0x000fce00078e00ff */
[----:B------:R-:W-:-:S07]  /*15ea0*/  LEPC R20, `(.L_x_12730) ;  /* 0x000000001014794e */ /* 0x000fce0000000000 */
[----:B01----:R-:W-:Y:S05]  /*15eb0*/  CALL.ABS.NOINC R2 ;  /* 0x0000000002007343 */ /* 0x003fea0003c00000 */
.L_x_12730:
[----:B------:R-:W-:Y:S05]  /*15ec0*/  BSYNC B6 ;  /* 0x0000000000067941 */ /* 0x000fea0003800000 */
.L_x_12729:
[----:B------:R-:W2:Y:S01]  /*15ed0*/  LDL.LU R20, [R1+0x20] ;  /* 0x0000200001147983 */ /* 0x000ea20000300800 */
[----:B-1----:R-:W1:Y:S01]  /*15ee0*/  LDC R9, c[0x0][0x448] ;  /* 0x00011200ff097b82 */ /* 0x002e620000000800 */
[----:B------:R-:W-:Y:S01]  /*15ef0*/  ULDC.64 UR4, c[0x0][0x2d8] ;  /* 0x0000b60000047ab9 */ /* 0x000fe20000000a00 */
[----:B------:R-:W-:Y:S01]  /*15f00*/  ULDC.64 UR6, c[0x0][0x2e0] ;  /* 0x0000b80000067ab9 */ /* 0x000fe20000000a00 */
[----:B0-----:R-:W2:Y:S01]  /*15f10*/  LDL.LU.64 R2, [R1+0x30] ;  /* 0x0000300001027983 */ /* 0x001ea20000300a00 */
[----:B------:R-:W-:-:S03]  /*15f20*/  ULDC.64 UR8, c[0x0][0x280] ;  /* 0x0000a00000087ab9 */ /* 0x000fc60000000a00 */
[----:B------:R-:W4:Y:S04]  /*15f30*/  LDL.LU R21, [R1+0x2c] ;  /* 0x00002c0001157983 */ /* 0x000f280000300800 */
[----:B------:R-:W3:Y:S04]  /*15f40*/  LDL.LU R4, [R1+0x14] ;  /* 0x0000140001047983 */ /* 0x000ee80000300800 */
[----:B------:R0:W5:Y:S01]  /*15f50*/  LDL R10, [R1+0x10] ;  /* 0x00001000010a7983 */ /* 0x0001620000100800 */
[----:B-1----:R-:W-:-:S13]  /*15f60*/  ISETP.NE.AND P0, PT, R9, 0x1, PT ;  /* 0x000000010900780c */ /* 0x002fda0003f05270 */
[----:B------:R-:W1:Y:S08]  /*15f70*/  @P0 LDC R5, c[0x0][0x450] ;  /* 0x00011400ff050b82 */ /* 0x000e700000000800 */
[----:B------:R-:W0:Y:S01]  /*15f80*/  @P0 LDC R8, c[0x0][0x450] ;  /* 0x00011400ff080b82 */ /* 0x000e220000000800 */
[----:B------:R-:W0:Y:S01]  /*15f90*/  S2R R11, SR_TID.X ;  /* 0x00000000000b7919 */ /* 0x000e220000002100 */
[----:B--2---:R-:W-:-:S02]  /*15fa0*/  MOV R3, R20 ;  /* 0x0000001400037202 */ /* 0x004fc40000000f00 */
[----:B------:R-:W2:Y:S01]  /*15fb0*/  S2R R20, SR_TID.X ;  /* 0x0000000000147919 */ /* 0x000ea20000002100 */
[----:B----4-:R-:W-:Y:S02]  /*15fc0*/  IMAD R0, R21, UR6, RZ ;  /* 0x0000000615007c24 */ /* 0x010fe4000f8e02ff */
[----:B------:R-:W-:-:S04]  /*15fd0*/  IMAD.WIDE.U32 R2, R17, UR4, R2 ;  /* 0x0000000411027c25 */ /* 0x000fc8000f8e0002 */
[----:B------:R-:W-:Y:S01]  /*15fe0*/  IMAD R3, R17, UR5, R3 ;  /* 0x0000000511037c24 */ /* 0x000fe2000f8e0203 */
[----:B------:R-:W-:Y:S01]  /*15ff0*/  ULDC.64 UR4, c[0x0][0x2d0] ;  /* 0x0000b40000047ab9 */ /* 0x000fe20000000a00 */
[C---:B---3--:R-:W-:Y:S02]  /*16000*/  IMAD R0, R4.reuse, UR7, R0 ;  /* 0x0000000704007c24 */ /* 0x048fe4000f8e0200 */
[----:B------:R-:W-:Y:S01]  /*16010*/  IMAD.WIDE.U32 R2, R4, UR6, R2 ;  /* 0x0000000604027c25 */ /* 0x000fe2000f8e0002 */
[----:B------:R-:W-:Y:S01]  /*16020*/  ULDC.64 UR6, c[0x0][0x2c8] ;  /* 0x0000b20000067ab9 */ /* 0x000fe20000000a00 */
[----:B------:R-:W3:Y:S02]  /*16030*/  @P0 LDC R4, c[0x0][0x44c] ;  /* 0x00011300ff040b82 */ /* 0x000ee40000000800 */
[----:B------:R-:W-:Y:S01]  /*16040*/  IMAD.IADD R3, R3, 0x1, R0 ;  /* 0x0000000103037824 */ /* 0x000fe200078e0200 */
[C---:B--2---:R-:W-:Y:S01]  /*16050*/  LOP3.LUT R21, R20.reuse, 0x7f, RZ, 0xc0, !PT ;  /* 0x0000007f14157812 */ /* 0x044fe200078ec0ff */
[----:B------:R-:W-:-:S03]  /*16060*/  IMAD.SHL.U32 R20, R20, 0x10, RZ ;  /* 0x0000001014147824 */ /* 0x000fc600078e00ff */
[----:B------:R-:W-:-:S04]  /*16070*/  SHF.R.U32.HI R21, RZ, 0x3, R21 ;  /* 0x00000003ff157819 */ /* 0x000fc80000011615 */
[----:B------:R-:W-:-:S05]  /*16080*/  LOP3.LUT R20, R21, 0x70, R20, 0xf8, !PT ;  /* 0x0000007015147812 */ /* 0x000fca00078ef814 */
[----:B------:R-:W-:-:S04]  /*16090*/  IMAD R6, R25, 0xc0, R20 ;  /* 0x000000c019067824 */ /* 0x000fc800078e0214 */
[----:B---3--:R-:W-:-:S04]  /*160a0*/  @P0 IMAD.HI.U32 R0, R6, R4, RZ ;  /* 0x0000000406000227 */ /* 0x008fc800078e00ff */
[----:B------:R-:W-:Y:S01]  /*160b0*/  IMAD.MOV.U32 R4, RZ, RZ, R6 ;  /* 0x000000ffff047224 */ /* 0x000fe200078e0006 */
[----:B-1----:R-:W-:-:S04]  /*160c0*/  @P0 SHF.R.U32.HI R4, RZ, R5, R0 ;  /* 0x00000005ff040219 */ /* 0x002fc80000011600 */
[----:B------:R-:W-:-:S05]  /*160d0*/  SHF.R.S32.HI R0, RZ, 0x1f, R4 ;  /* 0x0000001fff007819 */ /* 0x000fca0000011404 */
[----:B------:R-:W-:Y:S01]  /*160e0*/  IMAD R0, R0, UR4, RZ ;  /* 0x0000000400007c24 */ /* 0x000fe2000f8e02ff */
[----:B------:R-:W-:-:S03]  /*160f0*/  IADD3 R7, -R4, RZ, RZ ;  /* 0x000000ff04077210 */ /* 0x000fc60007ffe1ff */
[C---:B------:R-:W-:Y:S02]  /*16100*/  IMAD R0, R4.reuse, UR5, R0 ;  /* 0x0000000504007c24 */ /* 0x040fe4000f8e0200 */
[----:B------:R-:W-:-:S04]  /*16110*/  IMAD.WIDE.U32 R4, R4, UR4, R2 ;  /* 0x0000000404047c25 */ /* 0x000fc8000f8e0002 */
[----:B------:R-:W-:Y:S02]  /*16120*/  IMAD.IADD R5, R5, 0x1, R0 ;  /* 0x0000000105057824 */ /* 0x000fe400078e0200 */
[----:B------:R-:W-:-:S05]  /*16130*/  IMAD R0, R9, R7, R6 ;  /* 0x0000000709007224 */ /* 0x000fca00078e0206 */
        /* <DEDUP_REMOVED lines=8> */
[----:B------:R-:W-:-:S05]  /*161c0*/  VIADD R5, R6, 0x80 ;  /* 0x0000008006057836 */ /* 0x000fca0000000000 */
[----:B------:R-:W-:Y:S01]  /*161d0*/  MOV R6, R5 ;  /* 0x0000000500067202 */ /* 0x000fe20000000f00 */
        /* <DEDUP_REMOVED lines=26> */
[----:B------:R-:W-:Y:S04]  /*16380*/  SHFL.IDX PT, R7, R4, RZ, 0x181f ;  /* 0x00181fff04077589 */ /* 0x000fe800000e0000 */
[----:B------:R-:W-:Y:S01]  /*16390*/  SHFL.IDX PT, R8, R2, RZ, 0x181f ;  /* 0x00181fff02087589 */ /* 0x000fe200000e0000 */
[----:B--2---:R-:W-:-:S03]  /*163a0*/  IMAD R3, R6, R9, RZ ;  /* 0x0000000906037224 */ /* 0x004fc600078e02ff */
[----:B------:R-:W0:Y:S02]  /*163b0*/  SHFL.IDX PT, R6, R0, RZ, 0x181f ;  /* 0x00181fff00067589 */ /* 0x000e2400000e0000 */
[----:B------:R-:W-:-:S13]  /*163c0*/  ISETP.GE.AND P1, PT, R25, R3, PT ;  /* 0x000000031900720c */ /* 0x000fda0003f26270 */
[----:B0-----:R-:W-:-:S05]  /*163d0*/  @!P1 LEA R6, P2, R20, R6, 0x1 ;  /* 0x0000000614069211 */ /* 0x001fca00078408ff */
[----:B------:R-:W-:-:S05]  /*163e0*/  @!P1 IMAD.X R7, RZ, RZ, R7, P2 ;  /* 0x000000ffff079224 */ /* 0x000fca00010e0607 */
        /* <DEDUP_REMOVED lines=11> */
[----:B0-----:R-:W-:Y:S02]  /*164a0*/  IADD3 R6, R25, 0x20, RZ ;  /* 0x0000002019067810 */ /* 0x001fe40007ffe0ff */
[----:B------:R-:W0:Y:S02]  /*164b0*/  SHFL.IDX PT, R7, R0, 0x2, 0x181f ;  /* 0x00581f0000077f89 */ /* 0x000e2400000e0000 */
        /* <DEDUP_REMOVED lines=50> */
[----:B0-----:R-:W-:-:S05]  /*167e0*/  VIADD R0, R25, 0x80 ;  /* 0x0000008019007836 */ /* 0x001fca0000000000 */
[----:B------:R-:W-:Y:S01]  /*167f0*/  ISETP.GE.AND P2, PT, R0, R3, PT ;  /* 0x000000030000720c */ /* 0x000fe20003f46270 */
[----:B------:R-:W-:-:S05]  /*16800*/  VIADD R0, R25, 0x70 ;  /* 0x0000007019007836 */ /* 0x000fca0000000000 */
[----:B------:R-:W-:Y:S02]  /*16810*/  ISETP.GE.AND P1, PT, R0, R3, PT ;  /* 0x000000030000720c */ /* 0x000fe40003f26270 */
[----:B------:R-:W0:Y:S11]  /*16820*/  SHFL.IDX PT, R0, R5, RZ, 0x181f ;  /* 0x00181fff05007589 */ /* 0x000e3600000e0000 */
[----:B-1----:R-:W-:-:S04]  /*16830*/  @!P1 LEA R6, P3, R20, R6, 0x1 ;  /* 0x0000000614069211 */ /* 0x002fc800078608ff */
[----:B------:R-:W-:-:S05]  /*16840*/  @!P1 IADD3.X R4, RZ, R4, RZ, P3, !PT ;  /* 0x00000004ff049210 */ /* 0x000fca0001ffe4ff */
[----:B------:R-:W-:-:S05]  /*16850*/  @!P1 IMAD.MOV.U32 R7, RZ, RZ, R4 ;  /* 0x000000ffff079224 */ /* 0x000fca00078e0004 */
[----:B------:R1:W-:Y:S01]  /*16860*/  @!P1 LDGSTS.E.BYPASS.LTC128B.128 [R10+0xfc00], desc[UR56][R6.64], !P0 ;  /* 0x0fc00000060a9fae */ /* 0x0003e2000c101d78 */
[----:B0-----:R-:W-:-:S05]  /*16870*/  @!P2 LEA R0, P1, R20, R0, 0x1 ;  /* 0x000000001400a211 */ /* 0x001fca00078208ff */
[----:B-1----:R-:W-:-:S04]  /*16880*/  @!P2 IMAD.X R6, RZ, RZ, R8, P1 ;  /* 0x000000ffff06a224 */ /* 0x002fc800008e0608 */
[----:B------:R-:W-:Y:S01]  /*16890*/  @!P2 IMAD.MOV.U32 R7, RZ, RZ, R6 ;  /* 0x000000ffff07a224 */ /* 0x000fe200078e0006 */
[----:B------:R-:W-:Y:S01]  /*168a0*/  @!P2 MOV R6, R0 ;  /* 0x000000000006a202 */ /* 0x000fe20000000f00 */
[----:B------:R-:W-:-:S04]  /*168b0*/  VIADD R0, R25, 0x90 ;  /* 0x0000009019007836 */ /* 0x000fc80000000000 */
[----:B------:R0:W-:Y:S01]  /*168c0*/  @!P2 LDGSTS.E.BYPASS.LTC128B.128 [R10+0x10400], desc[UR56][R6.64], !P0 ;  /* 0x10400000060aafae */ /* 0x0001e2000c101d78 */
[----:B------:R-:W-:-:S03]  /*168d0*/  ISETP.GE.AND P1, PT, R0, R3, PT ;  /* 0x000000030000720c */ /* 0x000fc60003f26270 */
[----:B------:R-:W-:Y:S04]  /*168e0*/  SHFL.IDX PT, R0, R2, 0x1, 0x181f ;  /* 0x00381f0002007f89 */ /* 0x000fe800000e0000 */
[----:B0-----:R-:W0:Y:S06]  /*168f0*/  SHFL.IDX PT, R6, R5, 0x1, 0x181f ;  /* 0x00381f0005067f89 */ /* 0x001e2c00000e0000 */
[----:B0-----:R-:W-:-:S05]  /*16900*/  @!P1 LEA R6, P2, R20, R6, 0x1 ;  /* 0x0000000614069211 */ /* 0x001fca00078408ff */
[----:B------:R-:W-:-:S04]  /*16910*/  @!P1 IMAD.X R0, RZ, RZ, R0, P2 ;  /* 0x000000ffff009224 */ /* 0x000fc800010e0600 */
[----:B------:R-:W-:Y:S01]  /*16920*/  @!P1 IMAD.MOV.U32 R7, RZ, RZ, R0 ;  /* 0x000000ffff079224 */ /* 0x000fe200078e0000 */
[----:B------:R-:W-:-:S04]  /*16930*/  IADD3 R0, R25, 0xa0, RZ ;  /* 0x000000a019007810 */ /* 0x000fc80007ffe0ff */
[----:B------:R0:W-:Y:S01]  /*16940*/  @!P1 LDGSTS.E.BYPASS.LTC128B.128 [R10+0x10c00], desc[UR56][R6.64], !P0 ;  /* 0x10c00000060a9fae */ /* 0x0001e2000c101d78 */
[----:B------:R-:W-:-:S03]  /*16950*/  ISETP.GE.AND P1, PT, R0, R3, PT ;  /* 0x000000030000720c */ /* 0x000fc60003f26270 */
[----:B------:R-:W-:Y:S04]  /*16960*/  SHFL.IDX PT, R0, R2, 0x2, 0x181f ;  /* 0x00581f0002007f89 */ /* 0x000fe800000e0000 */
[----:B0-----:R-:W0:Y:S06]  /*16970*/  SHFL.IDX PT, R6, R5, 0x2, 0x181f ;  /* 0x00581f0005067f89 */ /* 0x001e2c00000e0000 */
[----:B0-----:R-:W-:-:S05]  /*16980*/  @!P1 LEA R6, P2, R20, R6, 0x1 ;  /* 0x0000000614069211 */ /* 0x001fca00078408ff */
[----:B------:R-:W-:-:S04]  /*16990*/  @!P1 IMAD.X R0, RZ, RZ, R0, P2 ;  /* 0x000000ffff009224 */ /* 0x000fc800010e0600 */
[----:B------:R-:W-:Y:S02]  /*169a0*/  @!P1 IMAD.MOV.U32 R7, RZ, RZ, R0 ;  /* 0x000000ffff079224 */ /* 0x000fe400078e0000 */
[----:B------:R0:W1:Y:S04]  /*169b0*/  SHFL.IDX PT, R0, R2, 0x3, 0x181f ;  /* 0x00781f0002007f89 */ /* 0x00006800000e0000 */
[----:B------:R0:W-:Y:S04]  /*169c0*/  @!P1 LDGSTS.E.BYPASS.LTC128B.128 [R10+0x11400], desc[UR56][R6.64], !P0 ;  /* 0x11400000060a9fae */ /* 0x0001e8000c101d78 */
[----:B------:R0:W2:Y:S02]  /*169d0*/  SHFL.IDX PT, R2, R5, 0x3, 0x181f ;  /* 0x00781f0005027f89 */ /* 0x0000a400000e0000 */
.L_x_12897:
[----:B------:R-:W-:Y:S02]  /*169e0*/  VIADD R25, R25, 0xb0 ;  /* 0x000000b019197836 */ /* 0x000fe40000000000 */
[----:B------:R-:W-:-:S03]  /*169f0*/  VIADD R8, R16, 0x30800 ;  /* 0x0003080010087836 */ /* 0x000fc60000000000 */
[----:B------:R-:W-:-:S13]  /*16a00*/  ISETP.GE.AND P1, PT, R25, R3, PT ;  /* 0x000000031900720c */ /* 0x000fda0003f26270 */
[----:B0-2---:R-:W-:-:S04]  /*16a10*/  @!P1 LEA R2, P2, R20, R2, 0x1 ;  /* 0x0000000214029211 */ /* 0x005fc800078408ff */
[----:B-1----:R-:W-:-:S05]  /*16a20*/  @!P1 IADD3.X R3, RZ, R0, RZ, P2, !PT ;  /* 0x00000000ff039210 */ /* 0x002fca00017fe4ff */
[----:B------:R-:W-:Y:S01]  /*16a30*/  @!PT LDS RZ, [RZ] ;  /* 0x00000000fffff984 */ /* 0x000fe20000000800 */
[----:B------:R-:W-:Y:S01]  /*16a40*/  @!PT LDS RZ, [RZ] ;  /* 0x00000000fffff984 */ /* 0x000fe20000000800 */
[----:B------:R-:W-:Y:S01]  /*16a50*/  @!PT LDS RZ, [RZ] ;  /* 0x00000000fffff984 */ /* 0x000fe20000000800 */
[----:B------:R0:W-:Y:S01]  /*16a60*/  @!P1 LDGSTS.E.BYPASS.LTC128B.128 [R10+0x11c00], desc[UR56][R2.64], !P0 ;  /* 0x11c00000020a9fae */ /* 0x0001e2000c101d78 */
[----:B------:R-:W-:Y:S01]  /*16a70*/  PLOP3.LUT P0, PT, PT, PT, PT, 0x80, 0x0 ;  /* 0x000000000000781c */ /* 0x000fe20003f0f070 */
[----:B------:R-:W-:-:S12]  /*16a80*/  NOP ;  /* 0x0000000000007918 */ /* 0x000fd80000000000 */
.L_x_12732:
        /* <DEDUP_REMOVED lines=18> */
.L_x_12898:
[----:B------:R-:W-:Y:S05]  /*16bb0*/  BSYNC B0 ;  /* 0x0000000000007941 */ /* 0x000fea0003800000 */
.L_x_12733:
[----:B------:R-:W0:Y:S04]  /*16bc0*/  LDL R2, [R1+0x24] ;  /* 0x0000240001027983 */ /* 0x000e280000100800 */
[----:B------:R-:W2:Y:S01]  /*16bd0*/  LDL R3, [R1+0xc] ;  /* 0x00000c0001037983 */ /* 0x000ea20000100800 */
[----:B------:R-:W-:Y:S01]  /*16be0*/  BSSY B0, `(.L_x_12735) ;  /* 0x0000178000007945 */ /* 0x000fe20003800000 */
[----:B0-----:R-:W-:-:S04]  /*16bf0*/  IADD3 R0, R2, -0x2, RZ ;  /* 0xfffffffe02007810 */ /* 0x001fc80007ffe0ff */
        /* <DEDUP_REMOVED lines=43> */
[----:B------:R-:W-:-:S05]  /*16eb0*/  IMAD R6, R23, UR7, R6 ;  /* 0x0000000717067c24 */ /* 0x000fca000f8e0206 */
[----:B------:R-:W-:Y:S02]  /*16ec0*/  IADD3 R3, R6, R3, RZ ;  /* 0x0000000306037210 */ /* 0x000fe40007ffe0ff */
[----:B------:R-:W-:-:S04]  /*16ed0*/  LEA R6, P0, R2, UR4, 0x2 ;  /* 0x0000000402067c11 */ /* 0x000fc8000f8010ff */
[----:B------:R-:W-:-:S05]  /*16ee0*/  LEA.HI.X R7, R2, UR5, R3, 0x2, P0 ;  /* 0x0000000502077c11 */ /* 0x000fca00080f1403 */
[----:B------:R0:W5:Y:S04]  /*16ef0*/  LDG.E R6, desc[UR56][R6.64] ;  /* 0x0000003806067981 */ /* 0x000168000c1e1900 */
.L_x_12741:
[----:B------:R-:W-:Y:S01]  /*16f00*/  IMAD R2, R5, 0x8, R16 ;  /* 0x0000000805027824 */ /* 0x000fe200078e0210 */
[----:B------:R-:W-:Y:S01]  /*16f10*/  SHF.L.U32 R3, R10, 0x1f, RZ ;  /* 0x0000001f0a037819 */ /* 0x000fe200000006ff */
[----:B------:R-:W-:Y:S03]  /*16f20*/  BSSY B3, `(.L_x_12742) ;  /* 0x0000003000037945 */ /* 0x000fe60003800000 */
[----:B------:R-:W1:Y:S02]  /*16f30*/  SYNCS.PHASECHK.TRANS64.TRYWAIT P0, [R2+URZ+0x30840], R3 ;  /* 0x03084003020075a7 */ /* 0x000e64000800017f */
[----:B-1----:R-:W-:Y:S05]  /*16f40*/  @!P0 BRA `(.L_x_12743) ;  /* 0x0000004c00848947 */ /* 0x002fea0003800000 */
.L_x_12899:
[----:B------:R-:W-:Y:S05]  /*16f50*/  BSYNC B3 ;  /* 0x0000000000037941 */ /* 0x000fea0003800000 */
.L_x_12742:
        /* <DEDUP_REMOVED lines=12> */
.L_x_12745:
[----:B------:R-:W-:Y:S05]  /*17020*/  BSYNC B3 ;  /* 0x0000000000037941 */ /* 0x000fea0003800000 */
.L_x_12744:
[----:B------:R-:W-:Y:S01]  /*17030*/  IMAD.MOV.U32 R11, RZ, RZ, RZ ;  /* 0x000000ffff0b7224 */ /* 0x000fe200078e00ff */
[----:B------:R-:W-:Y:S01]  /*17040*/  UIADD3 UR4, UP0, UR38, 0x370, URZ ;  /* 0x0000037026047890 */ /* 0x000fe2000ff1e03f */
[----:B-1----:R-:W-:Y:S01]  /*17050*/  IMAD R3, R5, 0x6000, R16 ;  /* 0x0000600005037824 */ /* 0x002fe200078e0210 */
[----:B------:R-:W-:Y:S01]  /*17060*/  PLOP3.LUT P0, PT, PT, PT, PT, 0x80, 0x0 ;  /* 0x000000000000781c */ /* 0x000fe20003f0f070 */
[----:B------:R-:W-:Y:S01]  /*17070*/  IMAD R7, R0, 0xc0, R26 ;  /* 0x000000c000077824 */ /* 0x000fe200078e021a */
[----:B------:R-:W-:Y:S01]  /*17080*/  R2UR UR10, R11 ;  /* 0x000000000b0a72ca */ /* 0x000fe200000e0000 */
[----:B------:R-:W-:Y:S01]  /*17090*/  VIADD R3, R3, 0x12400 ;  /* 0x0001240003037836 */ /* 0x000fe20000000000 */
[----:B------:R-:W-:Y:S01]  /*170a0*/  IADD3 R2, R2, 0x30830, RZ ;  /* 0x0003083002027810 */ /* 0x000fe20007ffe0ff */
[----:B------:R-:W-:Y:S01]  /*170b0*/  UIADD3.X UR5, URZ, UR39, URZ, UP0, !UPT ;  /* 0x000000273f057290 */ /* 0x000fe200087fe43f */
[----:B------:R-:W-:Y:S01]  /*170c0*/  UMOV UR6, 0x0 ;  /* 0x0000000000067882 */ /* 0x000fe20000000000 */
[----:B------:R-:W-:-:S10]  /*170d0*/  UMOV UR7, 0x14f00000 ;  /* 0x14f0000000077882 */ /* 0x000fd40000000000 */
.L_x_12746:
        /* <DEDUP_REMOVED lines=15> */
.L_x_12900:
[----:B------:R-:W-:Y:S05]  /*171d0*/  BSYNC B3 ;  /* 0x0000000000037941 */ /* 0x000fea0003800000 */
.L_x_12747:
[----:B------:R-:W-:Y:S01]  /*171e0*/  BSSY B3, `(.L_x_12749) ;  /* 0x000000c000037945 */ /* 0x000fe20003800000 */
[----:B------:R-:W-:Y:S01]  /*171f0*/  IMAD.MOV.U32 R12, RZ, RZ, 0x0 ;  /* 0x00000000ff0c7424 */ /* 0x000fe200078e00ff */
[----:B------:R-:W-:Y:S02]  /*17200*/  MOV R13, 0x14f00000 ;  /* 0x14f00000000d7802 */ /* 0x000fe40000000f00 */
[----:B------:R-:W-:Y:S05]  /*17210*/  @P1 BRA `(.L_x_12750) ;  /* 0x0000000000201947 */ /* 0x000fea0003800000 */
        /* <DEDUP_REMOVED lines=8> */
.L_x_12750:
[----:B------:R-:W-:Y:S05]  /*172a0*/  BSYNC B3 ;  /* 0x0000000000037941 */ /* 0x000fea0003800000 */
.L_x_12749:
[----:B------:R-:W-:Y:S01]  /*172b0*/  R2UR UR10, R11 ;  /* 0x000000000b0a72ca */ /* 0x000fe200000e0000 */
[--C-:B0-----:R-:W-:Y:S01]  /*172c0*/  IMAD R2, R18, 0x6000, R16.reuse ;  /* 0x0000600012027824 */ /* 0x101fe200078e0210 */
[----:B------:R-:W-:Y:S01]  /*172d0*/  R2UR UR6, R12 ;  /* 0x000000000c0672ca */ /* 0x000fe200000e0000 */
[----:B------:R-:W-:Y:S01]  /*172e0*/  IMAD R3, R18, 0x8, R16 ;  /* 0x0000000812037824 */ /* 0x000fe200078e0210 */
[----:B------:R-:W-:Y:S01]  /*172f0*/  R2UR UR7, R13 ;  /* 0x000000000d0772ca */ /* 0x000fe200000e0000 */
[----:B------:R-:W-:Y:S01]  /*17300*/  UIADD3 UR4, UP0, UR38, 0x470, URZ ;  /* 0x0000047026047890 */ /* 0x000fe2000ff1e03f */
[----:B------:R-:W-:Y:S01]  /*17310*/  PLOP3.LUT P0, PT, PT, PT, PT, 0x80, 0x0 ;  /* 0x000000000000781c */ /* 0x000fe20003f0f070 */
[----:B------:R-:W-:Y:S01]  /*17320*/  IMAD R7, R22, 0xc0, R26 ;  /* 0x000000c016077824 */ /* 0x000fe200078e021a */
[----:B------:R-:W-:Y:S01]  /*17330*/  IADD3 R2, R2, 0x400, RZ ;  /* 0x0000040002027810 */ /* 0x000fe20007ffe0ff */
[----:B------:R-:W-:Y:S01]  /*17340*/  VIADD R3, R3, 0x30850 ;  /* 0x0003085003037836 */ /* 0x000fe20000000000 */
[----:B------:R-:W-:-:S12]  /*17350*/  UIADD3.X UR5, URZ, UR39, URZ, UP0, !UPT ;  /* 0x000000273f057290 */ /* 0x000fd800087fe43f */
.L_x_12751:
        /* <DEDUP_REMOVED lines=12> */
.L_x_12740:
[----:B------:R-:W-:Y:S05]  /*17420*/  BSYNC B1 ;  /* 0x0000000000017941 */ /* 0x000fea0003800000 */
.L_x_12739:
[----:B------:R-:W2:Y:S01]  /*17430*/  LDL.LU R0, [R1+0x24] ;  /* 0x0000240001007983 */ /* 0x000ea20000300800 */
[----:B------:R-:W-:Y:S02]  /*17440*/  IMAD.MOV.U32 R18, RZ, RZ, R5 ;  /* 0x000000ffff127224 */ /* 0x000fe400078e0005 */
[----:B------:R-:W-:Y:S01]  /*17450*/  IMAD.MOV.U32 R28, RZ, RZ, R10 ;  /* 0x000000ffff1c7224 */ /* 0x000fe200078e000a */
[----:B--2---:R-:W-:-:S07]  /*17460*/  IADD3 R0, R0, -0x3, RZ ;  /* 0xfffffffd00007810 */ /* 0x004fce0007ffe0ff */
.L_x_12738:
[----:B------:R-:W-:Y:S05]  /*17470*/  BSYNC B2 ;  /* 0x0000000000027941 */ /* 0x000fea0003800000 */
.L_x_12737:
[----:B------:R-:W-:Y:S01]  /*17480*/  VIADD R9, R9, 0xfffffffe ;  /* 0xfffffffe09097836 */ /* 0x000fe20000000000 */
[----:B------:R-:W-:-:S04]  /*17490*/  LOP3.LUT R4, RZ, R4, RZ, 0x33, !PT ;  /* 0x00000004ff047212 */ /* 0x000fc800078e33ff */
[----:B------:R-:W-:-:S13]  /*174a0*/  ISETP.NE.AND P0, PT, R9, R4, PT ;  /* 0x000000040900720c */ /* 0x000fda0003f05270 */
[----:B------:R-:W-:Y:S05]  /*174b0*/  @!P0 BRA `(.L_x_12736) ;  /* 0x0000000c00a88947 */ /* 0x000fea0003800000 */
[----:B------:R-:W-:-:S07]  /*174c0*/  MOV R4, R19 ;  /* 0x0000001300047202 */ /* 0x000fce0000000f00 */
.L_x_12778:
        /* <DEDUP_REMOVED lines=33> */
.L_x_12754:
[----:B------:R-:W-:Y:S01]  /*176e0*/  IMAD R2, R6, 0x8, R16 ;  /* 0x0000000806027824 */ /* 0x000fe200078e0210 */
[----:B------:R-:W-:Y:S01]  /*176f0*/  SHF.L.U32 R3, R7, 0x1f, RZ ;  /* 0x0000001f07037819 */ /* 0x000fe200000006ff */
[----:B------:R-:W-:Y:S03]  /*17700*/  BSSY B2, `(.L_x_12755) ;  /* 0x0000003000027945 */ /* 0x000fe60003800000 */
[----:B------:R-:W1:Y:S02]  /*17710*/  SYNCS.PHASECHK.TRANS64.TRYWAIT P0, [R2+URZ+0x30840], R3 ;  /* 0x03084003020075a7 */ /* 0x000e64000800017f */
[----:B-1----:R-:W-:Y:S05]  /*17720*/  @!P0 BRA `(.L_x_12756) ;  /* 0x0000004400b48947 */ /* 0x002fea0003800000 */
.L_x_12901:
[----:B------:R-:W-:Y:S05]  /*17730*/  BSYNC B2 ;  /* 0x0000000000027941 */ /* 0x000fea0003800000 */
.L_x_12755:
        /* <DEDUP_REMOVED lines=12> */
.L_x_12758:
[----:B------:R-:W-:Y:S05]  /*17800*/  BSYNC B2 ;  /* 0x0000000000027941 */ /* 0x000fea0003800000 */
.L_x_12757:
[----:B------:R-:W-:Y:S01]  /*17810*/  MOV R5, RZ ;  /* 0x000000ff00057202 */ /* 0x000fe20000000f00 */
[----:B-1----:R-:W-:Y:S01]  /*17820*/  IMAD R3, R6, 0x6000, R16 ;  /* 0x0000600006037824 */ /* 0x002fe200078e0210 */
[----:B------:R-:W-:Y:S01]  /*17830*/  UIADD3 UR4, UP0, UR38, 0x370, URZ ;  /* 0x0000037026047890 */ /* 0x000fe2000ff1e03f */
        /* <DEDUP_REMOVED lines=8> */
.L_x_12759:
        /* <DEDUP_REMOVED lines=15> */
.L_x_12902:
[----:B------:R-:W-:Y:S05]  /*179b0*/  BSYNC B2 ;  /* 0x0000000000027941 */ /* 0x000fea0003800000 */
.L_x_12760:
[----:B------:R-:W-:Y:S01]  /*179c0*/  BSSY B2, `(.L_x_12762) ;  /* 0x000000b000027945 */ /* 0x000fe20003800000 */
[----:B------:R-:W-:Y:S01]  /*179d0*/  MOV R2, 0x0 ;  /* 0x0000000000027802 */ /* 0x000fe20000000f00 */
[----:B------:R-:W-:Y:S02]  /*179e0*/  IMAD.MOV.U32 R3, RZ, RZ, 0x14f00000 ;  /* 0x14f00000ff037424 */ /* 0x000fe400078e00ff */
[----:B------:R-:W-:Y:S05]  /*179f0*/  @P1 BRA `(.L_x_12763) ;  /* 0x00000000001c1947 */ /* 0x000fea0003800000 */
[----:B------:R-:W1:Y:S02]  /*17a00*/  S2R R11, SR_TID.X ;  /* 0x00000000000b7919 */ /* 0x000e640000002100 */
[----:B-1----:R-:W-:Y:S01]  /*17a10*/  LOP3.LUT R12, R11, 0x1f, RZ, 0xc0, !PT ;  /* 0x0000001f0b0c7812 */ /* 0x002fe200078ec0ff */
[----:B------:R-:W-:-:S03]  /*17a20*/  IMAD.MOV.U32 R11, RZ, RZ, 0x6000 ;  /* 0x00006000ff0b7424 */ /* 0x000fc600078e00ff */
[----:B------:R-:W-:Y:S01]  /*17a30*/  ISETP.NE.AND P0, PT, R12, RZ, PT ;  /* 0x000000ff0c00720c */ /* 0x000fe20003f05270 */
[----:B------:R1:W-:-:S12]  /*17a40*/  SYNCS.ARRIVE.TRANS64 RZ, [R10+URZ+0x50], R11 ;  /* 0x0000500b0aff79a7 */ /* 0x0003d8000800003f */
[----:B-1----:R-:W-:Y:S05]  /*17a50*/  @!P0 BRA `(.L_x_12763) ;  /* 0x0000000000048947 */ /* 0x002fea0003800000 */
[----:B------:R-:W-:Y:S01]  /*17a60*/  BPT.TRAP 0x1 ;  /* 0x000000040000795c */ /* 0x000fe20000300000 */
.L_x_12763:
[----:B------:R-:W-:Y:S05]  /*17a70*/  BSYNC B2 ;  /* 0x0000000000027941 */ /* 0x000fea0003800000 */
.L_x_12762:
        /* <DEDUP_REMOVED lines=8> */
[----:B------:R-:W-:Y:S01]  /*17b00*/  IADD3 R18, R18, 0x400, RZ ;  /* 0x0000040012127810 */ /* 0x000fe20007ffe0ff */
[----:B------:R-:W-:-:S12]  /*17b10*/  UIADD3.X UR5, URZ, UR39, URZ, UP0, !UPT ;  /* 0x000000273f057290 */ /* 0x000fd800087fe43f */
.L_x_12764:
        /* <DEDUP_REMOVED lines=12> */
.L_x_12753:
[----:B------:R-:W-:Y:S05]  /*17be0*/  BSYNC B1 ;  /* 0x0000000000017941 */ /* 0x000fea0003800000 */
.L_x_12752:
[----:B------:R-:W2:Y:S01]  /*17bf0*/  LDL R2, [R1] ;  /* 0x0000000001027983 */ /* 0x000ea20000100800 */
[----:B------:R-:W-:Y:S01]  /*17c00*/  VIADD R18, R6, 0x1 ;  /* 0x0000000106127836 */ /* 0x000fe20000000000 */
[----:B------:R-:W-:Y:S01]  /*17c10*/  BSSY B1, `(.L_x_12765) ;  /* 0x0000070000017945 */ /* 0x000fe20003800000 */
[----:B------:R-:W-:-:S03]  /*17c20*/  IADD3 R9, R0, -0x1, RZ ;  /* 0xffffffff00097810 */ /* 0x000fc60007ffe0ff */
        /* <DEDUP_REMOVED lines=29> */
.L_x_12767:
[----:B------:R-:W-:Y:S01]  /*17e00*/  IMAD R2, R18, 0x8, R16 ;  /* 0x0000000812027824 */ /* 0x000fe200078e0210 */
[----:B------:R-:W-:Y:S01]  /*17e10*/  SHF.L.U32 R3, R28, 0x1f, RZ ;  /* 0x0000001f1c037819 */ /* 0x000fe200000006ff */
[----:B------:R-:W-:Y:S03]  /*17e20*/  BSSY B2, `(.L_x_12768) ;  /* 0x0000003000027945 */ /* 0x000fe60003800000 */
[----:B------:R-:W1:Y:S02]  /*17e30*/  SYNCS.PHASECHK.TRANS64.TRYWAIT P0, [R2+URZ+0x30840], R3 ;  /* 0x03084003020075a7 */ /* 0x000e64000800017f */
[----:B-1----:R-:W-:Y:S05]  /*17e40*/  @!P0 BRA `(.L_x_12769) ;  /* 0x0000004000148947 */ /* 0x002fea0003800000 */
.L_x_12903:
[----:B------:R-:W-:Y:S05]  /*17e50*/  BSYNC B2 ;  /* 0x0000000000027941 */ /* 0x000fea0003800000 */
.L_x_12768:
        /* <DEDUP_REMOVED lines=12> */
.L_x_12771:
[----:B------:R-:W-:Y:S05]  /*17f20*/  BSYNC B2 ;  /* 0x0000000000027941 */ /* 0x000fea0003800000 */
.L_x_12770:
[----:B-1----:R-:W-:Y:S01]  /*17f30*/  IMAD.MOV.U32 R2, RZ, RZ, RZ ;  /* 0x000000ffff027224 */ /* 0x002fe200078e00ff */
[C---:B------:R-:W-:Y:S01]  /*17f40*/  LEA R5, R18.reuse, R8, 0x3 ;  /* 0x0000000812057211 */ /* 0x040fe200078e18ff */
[----:B------:R-:W-:Y:S01]  /*17f50*/  IMAD R3, R18, 0x6000, R16 ;  /* 0x0000600012037824 */ /* 0x000fe200078e0210 */
[----:B------:R-:W-:Y:S01]  /*17f60*/  UIADD3 UR4, UP0, UR38, 0x370, URZ ;  /* 0x0000037026047890 */ /* 0x000fe2000ff1e03f */
[----:B------:R-:W-:Y:S01]  /*17f70*/  PLOP3.LUT P0, PT, PT, PT, PT, 0x80, 0x0 ;  /* 0x000000000000781c */ /* 0x000fe20003f0f070 */
[----:B------:R-:W-:Y:S01]  /*17f80*/  IMAD R11, R10, 0xc0, R26 ;  /* 0x000000c00a0b7824 */ /* 0x000fe200078e021a */
[----:B------:R-:W-:Y:S01]  /*17f90*/  R2UR UR10, R2 ;  /* 0x00000000020a72ca */ /* 0x000fe200000e0000 */
[----:B------:R-:W-:Y:S01]  /*17fa0*/  VIADD R3, R3, 0x12400 ;  /* 0x0001240003037836 */ /* 0x000fe20000000000 */
[----:B------:R-:W-:Y:S01]  /*17fb0*/  UIADD3.X UR5, URZ, UR39, URZ, UP0, !UPT ;  /* 0x000000273f057290 */ /* 0x000fe200087fe43f */
[----:B------:R-:W-:Y:S01]  /*17fc0*/  VIADD R5, R5, 0x30 ;  /* 0x0000003005057836 */ /* 0x000fe20000000000 */
[----:B------:R-:W-:Y:S01]  /*17fd0*/  UMOV UR6, 0x0 ;  /* 0x0000000000067882 */ /* 0x000fe20000000000 */
[----:B------:R-:W-:-:S10]  /*17fe0*/  UMOV UR7, 0x14f00000 ;  /* 0x14f0000000077882 */ /* 0x000fd40000000000 */
.L_x_12772:
        /* <DEDUP_REMOVED lines=15> */
.L_x_12904:
[----:B------:R-:W-:Y:S05]  /*180e0*/  BSYNC B2 ;  /* 0x0000000000027941 */ /* 0x000fea0003800000 */
.L_x_12773:
        /* <DEDUP_REMOVED lines=11> */
.L_x_12776:
[----:B------:R-:W-:Y:S05]  /*181a0*/  BSYNC B2 ;  /* 0x0000000000027941 */ /* 0x000fea0003800000 */
.L_x_12775:
        /* <DEDUP_REMOVED lines=10> */
.L_x_12777:
        /* <DEDUP_REMOVED lines=12> */
.L_x_12766:
[----:B------:R-:W-:Y:S05]  /*18310*/  BSYNC B1 ;  /* 0x0000000000017941 */ /* 0x000fea0003800000 */
.L_x_12765:
[----:B------:R-:W2:Y:S01]  /*18320*/  LDL R2, [R1+0xc] ;  /* 0x00000c0001027983 */ /* 0x000ea20000100800 */
[----:B------:R-:W-:Y:S01]  /*18330*/  VIADD R0, R0, 0xfffffffe ;  /* 0xfffffffe00007836 */ /* 0x000fe20000000000 */
[----:B--2---:R-:W-:-:S13]  /*18340*/  ISETP.GT.AND P0, PT, R9, R2, PT ;  /* 0x000000020900720c */ /* 0x004fda0003f04270 */
[----:B------:R-:W-:Y:S05]  /*18350*/  @P0 BRA `(.L_x_12778) ;  /* 0xfffffff0005c0947 */ /* 0x000fea000383ffff */
.L_x_12736:
[----:B------:R-:W-:Y:S05]  /*18360*/  BSYNC B0 ;  /* 0x0000000000007941 */ /* 0x000fea0003800000 */
.L_x_12735:
        /* <DEDUP_REMOVED lines=17> */
.L_x_12780:
[----:B------:R-:W-:Y:S05]  /*18480*/  BSYNC B0 ;  /* 0x0000000000007941 */ /* 0x000fea0003800000 */
.L_x_12779:
[----:B------:R-:W2:Y:S01]  /*18490*/  LDL R0, [R1] ;  /* 0x0000000001007983 */ /* 0x000ea20000100800 */
[----:B------:R-:W-:Y:S01]  /*184a0*/  BSSY B0, `(.L_x_12781) ;  /* 0x0000028000007945 */ /* 0x000fe20003800000 */
[----:B--2---:R-:W-:-:S13]  /*184b0*/  LOP3.LUT P0, RZ, R0, 0x1, RZ, 0xc0, !PT ;  /* 0x0000000100ff7812 */ /* 0x004fda000780c0ff */
[----:B------:R-:W-:Y:S05]  /*184c0*/  @!P0 BRA `(.L_x_12782) ;  /* 0x0000000000948947 */ /* 0x000fea0003800000 */
[----:B------:R-:W-:Y:S01]  /*184d0*/  LEA R3, R18, R16, 0x3 ;  /* 0x0000001012037211 */ /* 0x000fe200078e18ff */
[----:B------:R-:W-:Y:S01]  /*184e0*/  BSSY B1, `(.L_x_12783) ;  /* 0x0000005000017945 */ /* 0x000fe20003800000 */
[----:B------:R-:W-:Y:S02]  /*184f0*/  SHF.L.U32 R0, R28, 0x1f, RZ ;  /* 0x0000001f1c007819 */ /* 0x000fe400000006ff */
[----:B------:R-:W-:Y:S02]  /*18500*/  ISETP.NE.AND P1, PT, R6, RZ, PT ;  /* 0x000000ff0600720c */ /* 0x000fe40003f25270 */
[----:B------:R-:W0:Y:S02]  /*18510*/  SYNCS.PHASECHK.TRANS64.TRYWAIT P0, [R3+URZ+0x30860], R0 ;  /* 0x03086000030075a7 */ /* 0x000e24000800017f */
[----:B0-----:R-:W-:Y:S09]  /*18520*/  @!P0 BRA `(.L_x_12784) ;  /* 0x0000003800848947 */ /* 0x001ff20003800000 */
.L_x_12905:
[----:B------:R-:W-:Y:S05]  /*18530*/  BSYNC B1 ;  /* 0x0000000000017941 */ /* 0x000fea0003800000 */
.L_x_12783:
        /* <DEDUP_REMOVED lines=9> */
.L_x_12786:
[----:B------:R-:W-:Y:S05]  /*185d0*/  BSYNC B1 ;  /* 0x0000000000017941 */ /* 0x000fea0003800000 */
.L_x_12785:
        /* <DEDUP_REMOVED lines=10> */
.L_x_12787:
        /* <DEDUP_REMOVED lines=10> */
.L_x_12782:
[----:B------:R-:W-:Y:S05]  /*18720*/  BSYNC B0 ;  /* 0x0000000000007941 */ /* 0x000fea0003800000 */
.L_x_12781:
[----:B------:R-:W-:-:S04]  /*18730*/  IADD3 R18, R18, 0x1, RZ ;  /* 0x0000000112127810 */ /* 0x000fc80007ffe0ff */
[----:B------:R-:W-:-:S04]  /*18740*/  ISETP.NE.AND P0, PT, R18, 0x2, PT ;  /* 0x000000021200780c */ /* 0x000fc80003f05270 */
[----:B------:R-:W-:Y:S02]  /*18750*/  SEL R3, RZ, 0x1, P0 ;  /* 0x00000001ff037807 */ /* 0x000fe40000000000 */
[----:B------:R-:W-:Y:S02]  /*18760*/  SEL R18, R18, RZ, P0 ;  /* 0x000000ff12127207 */ /* 0x000fe40000000000 */
[----:B------:R-:W-:-:S07]  /*18770*/  LOP3.LUT R28, R28, R3, RZ, 0x3c, !PT ;  /* 0x000000031c1c7212 */ /* 0x000fce00078e3cff */
.L_x_12717:
[----:B------:R-:W-:Y:S05]  /*18780*/  BSYNC B7 ;  /* 0x0000000000077941 */ /* 0x000fea0003800000 */
.L_x_12715:
        /* <DEDUP_REMOVED lines=12> */
.L_x_12788:
[----:B------:R-:W1:Y:S01]  /*18850*/  S2R R0, SR_TID.X ;  /* 0x0000000000007919 */ /* 0x000e620000002100 */
[----:B------:R-:W-:Y:S01]  /*18860*/  UMOV UR4, 0xffffffff ;  /* 0xffffffff00047882 */ /* 0x000fe20000000000 */
[----:B-1----:R-:W-:-:S04]  /*18870*/  LOP3.LUT R9, R0, 0x1f, RZ, 0xc0, !PT ;  /* 0x0000001f00097812 */ /* 0x002fc800078ec0ff */
[----:B------:R-:W-:Y:S01]  /*18880*/  ISETP.NE.AND P0, PT, R9, 0x1f, PT ;  /* 0x0000001f0900780c */ /* 0x000fe20003f05270 */
[----:B------:R-:W-:-:S12]  /*18890*/  BRA.DIV UR4, `(.L_x_12790) ;  /* 0x0000003604bc7947 */ /* 0x000fd8000b800000 */
[----:B------:R-:W-:Y:S01]  /*188a0*/  IMAD.IADD R7, R27, 0x1, R9 ;  /* 0x000000011b077824 */ /* 0x000fe200078e0209 */
[----:B------:R-:W-:-:S04]  /*188b0*/  ULDC UR4, c[0x0][0xc3c] ;  /* 0x00030f0000047ab9 */ /* 0x000fc80000000800 */
[----:B------:R-:W-:-:S13]  /*188c0*/  ISETP.GE.OR P1, PT, R7, UR4, !P0 ;  /* 0x0000000407007c0c */ /* 0x000fda000c726670 */
[----:B------:R-:W1:Y:S08]  /*188d0*/  @!P1 LDC.64 R2, c[0x0][0xc80] ;  /* 0x00032000ff029b82 */ /* 0x000e700000000a00 */
[----:B--2---:R-:W2:Y:S01]  /*188e0*/  @!P1 LDC.64 R4, c[0x0][0xc78] ;  /* 0x00031e00ff049b82 */ /* 0x004ea20000000a00 */
[----:B-1----:R-:W-:-:S05]  /*188f0*/  @!P1 IMAD.WIDE R2, R7, 0x4, R2 ;  /* 0x0000000407029825 */ /* 0x002fca00078e0202 */
        /* <DEDUP_REMOVED lines=11> */
[----:B-1----:R-:W-:-:S02]  /*189b0*/  MOV R24, RZ ;  /* 0x000000ff00187202 */ /* 0x002fc40000000f00 */
[----:B---3--:R-:W-:Y:S01]  /*189c0*/  @!P1 MOV R7, R8 ;  /* 0x0000000800079202 */ /* 0x008fe20000000f00 */
[----:B--2---:R-:W-:Y:S01]  /*189d0*/  @!P1 IMAD.MOV.U32 R4, RZ, RZ, R5 ;  /* 0x000000ffff049224 */ /* 0x004fe200078e0005 */
[----:B------:R-:W-:-:S03]  /*189e0*/  ISETP.NE.AND P1, PT, R9, RZ, PT ;  /* 0x000000ff0900720c */ /* 0x000fc60003f25270 */
[----:B0-----:R-:W-:-:S05]  /*189f0*/  IMAD R13, R4, R7, RZ ;  /* 0x00000007040d7224 */ /* 0x001fca00078e02ff */
        /* <DEDUP_REMOVED lines=16> */
.L_x_12915:
[----:B------:R-:W-:Y:S02]  /*18b00*/  ULDC UR4, c[0x0][0xc38] ;  /* 0x00030e0000047ab9 */ /* 0x000fe40000000800 */
[----:B------:R-:W-:-:S04]  /*18b10*/  IMAD.U32 R2, RZ, RZ, UR4 ;  /* 0x00000004ff027e24 */ /* 0x000fc8000f8e00ff */
[----:B-1----:R-:W-:-:S04]  /*18b20*/  IMAD R5, R14, R2, RZ ;  /* 0x000000020e057224 */ /* 0x002fc800078e02ff */
[----:B------:R-:W-:-:S05]  /*18b30*/  IMAD.IADD R6, R6, 0x1, R5 ;  /* 0x0000000106067824 */ /* 0x000fca00078e0205 */
[----:B------:R-:W-:-:S13]  /*18b40*/  ISETP.GT.AND P6, PT, R6, R0, PT ;  /* 0x000000000600720c */ /* 0x000fda0003fc4270 */
[----:B------:R-:W-:Y:S05]  /*18b50*/  @P6 BRA `(.L_x_12791) ;  /* 0x0000000000a46947 */ /* 0x000fea0003800000 */
.L_x_12794:
        /* <DEDUP_REMOVED lines=35> */
.L_x_12923:
[----:B------:R-:W-:Y:S02]  /*18d90*/  ULDC UR4, c[0x0][0xc38] ;  /* 0x00030e0000047ab9 */ /* 0x000fe40000000800 */
[----:B------:R-:W-:-:S05]  /*18da0*/  MOV R2, UR4 ;  /* 0x0000000400027c02 */ /* 0x000fca0008000f00 */
[----:B-1----:R-:W-:-:S04]  /*18db0*/  IMAD R5, R14, R2, RZ ;  /* 0x000000020e057224 */ /* 0x002fc800078e02ff */
[----:B------:R-:W-:-:S05]  /*18dc0*/  IMAD.IADD R6, R5, 0x1, R6 ;  /* 0x0000000105067824 */ /* 0x000fca00078e0206 */
[----:B------:R-:W-:-:S13]  /*18dd0*/  ISETP.GT.AND P6, PT, R6, R0, PT ;  /* 0x000000000600720c */ /* 0x000fda0003fc4270 */
[----:B------:R-:W-:Y:S05]  /*18de0*/  @!P6 BRA `(.L_x_12794) ;  /* 0xfffffffc005ce947 */ /* 0x000fea000383ffff */
.L_x_12791:
        /* <DEDUP_REMOVED lines=9> */
.L_x_12928:
[----:B------:R-:W-:-:S13]  /*18e80*/  ISETP.NE.AND P0, PT, R8, RZ, PT ;  /* 0x000000ff0800720c */ /* 0x000fda0003f05270 */
[----:B------:R-:W-:Y:S05]  /*18e90*/  @!P0 BRA `(.L_x_12796) ;  /* 0x0000000000108947 */ /* 0x000fea0003800000 */
[----:B------:R-:W-:Y:S01]  /*18ea0*/  UMOV UR4, 0xffffffff ;  /* 0xffffffff00047882 */ /* 0x000fe20000000000 */
[----:B------:R-:W-:Y:S02]  /*18eb0*/  VIADD R12, R5, 0xffffffff ;  /* 0xffffffff050c7836 */ /* 0x000fe40000000000 */
[----:B------:R-:W-:Y:S05]  /*18ec0*/  BRA.DIV UR4, `(.L_x_12797) ;  /* 0x0000003a04807947 */ /* 0x000fea000b800000 */
[----:B------:R4:W0:Y:S02]  /*18ed0*/  SHFL.IDX PT, R24, R3, R12, 0x1f ;  /* 0x00001f0c03187589 */ /* 0x00082400000e0000 */
.L_x_12796:
[----:B--2---:R-:W-:Y:S01]  /*18ee0*/  IABS R8, R7 ;  /* 0x0000000700087213 */ /* 0x004fe20000000000 */
[----:B0-----:R-:W-:Y:S01]  /*18ef0*/  IMAD R24, R24, R2, R6 ;  /* 0x0000000218187224 */ /* 0x001fe200078e0206 */
[----:B---3--:R-:W-:Y:S01]  /*18f00*/  IABS R6, R4 ;  /* 0x0000000400067213 */ /* 0x008fe20000000000 */
[----:B------:R-:W-:Y:S01]  /*18f10*/  IMAD.MOV.U32 R2, RZ, RZ, RZ ;  /* 0x000000ffff027224 */ /* 0x000fe200078e00ff */
[----:B------:R-:W0:Y:S01]  /*18f20*/  I2F.RP R9, R8 ;  /* 0x0000000800097306 */ /* 0x000e220000209400 */
[----:B------:R-:W-:Y:S02]  /*18f30*/  IMAD.IADD R0, R0, 0x1, -R24 ;  /* 0x0000000100007824 */ /* 0x000fe400078e0a18 */
[----:B------:R-:W-:-:S05]  /*18f40*/  IMAD.IADD R27, R5, 0x1, R27 ;  /* 0x00000001051b7824 */ /* 0x000fca00078e021b */
[----:B----4-:R-:W-:Y:S08]  /*18f50*/  I2F.RP R12, R6 ;  /* 0x00000006000c7306 */ /* 0x010ff00000209400 */
[----:B0-----:R-:W0:Y:S02]  /*18f60*/  MUFU.RCP R9, R9 ;  /* 0x0000000900097308 */ /* 0x001e240000001000 */
[----:B0-----:R-:W-:-:S02]  /*18f70*/  IADD3 R10, R9, 0xffffffe, RZ ;  /* 0x0ffffffe090a7810 */ /* 0x001fc40007ffe0ff */
[----:B------:R-:W-:-:S04]  /*18f80*/  IABS R9, R7 ;  /* 0x0000000700097213 */ /* 0x000fc80000000000 */
[----:B------:R0:W2:Y:S02]  /*18f90*/  F2I.FTZ.U32.TRUNC.NTZ R3, R10 ;  /* 0x0000000a00037305 */ /* 0x0000a4000021f000 */
[----:B0-----:R-:W-:Y:S01]  /*18fa0*/  IABS R10, R0 ;  /* 0x00000000000a7213 */ /* 0x001fe20000000000 */
[----:B--2---:R-:W-:-:S04]  /*18fb0*/  IMAD.MOV R11, RZ, RZ, -R3 ;  /* 0x000000ffff0b7224 */ /* 0x004fc800078e0a03 */
[----:B------:R-:W-:-:S04]  /*18fc0*/  IMAD R11, R11, R8, RZ ;  /* 0x000000080b0b7224 */ /* 0x000fc800078e02ff */
[----:B------:R-:W-:Y:S01]  /*18fd0*/  IMAD.HI.U32 R3, R3, R11, R2 ;  /* 0x0000000b03037227 */ /* 0x000fe200078e0002 */
[----:B------:R-:W-:Y:S01]  /*18fe0*/  IADD3 R11, RZ, -R9, RZ ;  /* 0x80000009ff0b7210 */ /* 0x000fe20007ffe0ff */
[----:B------:R-:W0:Y:S04]  /*18ff0*/  MUFU.RCP R2, R12 ;  /* 0x0000000c00027308 */ /* 0x000e280000001000 */
[----:B------:R-:W-:-:S04]  /*19000*/  IMAD.HI.U32 R9, R3, R10, RZ ;  /* 0x0000000a03097227 */ /* 0x000fc800078e00ff */
[----:B------:R-:W-:-:S05]  /*19010*/  IMAD R11, R9, R11, R10 ;  /* 0x0000000b090b7224 */ /* 0x000fca00078e020a */
[----:B------:R-:W-:Y:S01]  /*19020*/  ISETP.GT.U32.AND P1, PT, R8, R11, PT ;  /* 0x0000000b0800720c */ /* 0x000fe20003f24070 */
[----:B0-----:R-:W-:Y:S01]  /*19030*/  VIADD R10, R2, 0xffffffe ;  /* 0x0ffffffe020a7836 */ /* 0x001fe20000000000 */
[----:B------:R-:W-:-:S03]  /*19040*/  MOV R2, RZ ;  /* 0x000000ff00027202 */ /* 0x000fc60000000f00 */
[----:B------:R-:W0:Y:S08]  /*19050*/  F2I.FTZ.U32.TRUNC.NTZ R3, R10 ;  /* 0x0000000a00037305 */ /* 0x000e30000021f000 */
[----:B------:R-:W-:Y:S02]  /*19060*/  @!P1 IMAD.IADD R11, R11, 0x1, -R8 ;  /* 0x000000010b0b9824 */ /* 0x000fe400078e0a08 */
[----:B------:R-:W-:Y:S01]  /*19070*/  @!P1 VIADD R9, R9, 0x1 ;  /* 0x0000000109099836 */ /* 0x000fe20000000000 */
[----:B------:R-:W-:-:S02]  /*19080*/  ISETP.NE.AND P1, PT, R7, RZ, PT ;  /* 0x000000ff0700720c */ /* 0x000fc40003f25270 */
[----:B------:R-:W-:Y:S02]  /*19090*/  ISETP.GE.U32.AND P0, PT, R11, R8, PT ;  /* 0x000000080b00720c */ /* 0x000fe40003f06070 */
[----:B------:R-:W-:Y:S01]  /*190a0*/  IABS R8, R4 ;  /* 0x0000000400087213 */ /* 0x000fe20000000000 */
[----:B0-----:R-:W-:-:S03]  /*190b0*/  IMAD.MOV R11, RZ, RZ, -R3 ;  /* 0x000000ffff0b7224 */ /* 0x001fc600078e0a03 */
[----:B------:R-:W-:Y:S01]  /*190c0*/  IADD3 R8, RZ, -R8, RZ ;  /* 0x80000008ff087210 */ /* 0x000fe20007ffe0ff */
[----:B------:R-:W-:-:S04]  /*190d0*/  IMAD R11, R11, R6, RZ ;  /* 0x000000060b0b7224 */ /* 0x000fc800078e02ff */
        /* <DEDUP_REMOVED lines=23> */
[----:B------:R-:W-:-:S04]  /*19250*/  IMAD R9, R4, R3, R9 ;  /* 0x0000000304097224 */ /* 0x000fc800078e0209 */
[----:B------:R-:W-:Y:S01]  /*19260*/  IMAD R26, R9, 0x10000, R2 ;  /* 0x00010000091a7824 */ /* 0x000fe200078e0202 */
[----:B------:R-:W-:Y:S06]  /*19270*/  BRA `(.L_x_12798) ;  /* 0x00000000001c7947 */ /* 0x000fec0003800000 */
.L_x_12792:
[----:B------:R-:W-:Y:S01]  /*19280*/  UMOV UR4, URZ ;  /* 0x0000003f00047c82 */ /* 0x000fe20008000000 */
[----:B------:R-:W-:Y:S01]  /*19290*/  UMOV UR5, URZ ;  /* 0x0000003f00057c82 */ /* 0x000fe20008000000 */
[----:B------:R-:W-:Y:S01]  /*192a0*/  ULDC UR6, c[0x0][0xc3c] ;  /* 0x00030f0000067ab9 */ /* 0x000fe20000000800 */
[----:B------:R-:W-:Y:S01]  /*192b0*/  IMAD.MOV.U32 R24, RZ, RZ, R0 ;  /* 0x000000ffff187224 */ /* 0x000fe200078e0000 */
[----:B------:R-:W-:Y:S01]  /*192c0*/  MOV R26, UR5 ;  /* 0x00000005001a7c02 */ /* 0x000fe20008000f00 */
[----:B------:R-:W-:Y:S02]  /*192d0*/  IMAD.U32 R25, RZ, RZ, UR4 ;  /* 0x00000004ff197e24 */ /* 0x000fe4000f8e00ff */
[----:B------:R-:W-:-:S07]  /*192e0*/  IMAD.U32 R27, RZ, RZ, UR6 ;  /* 0x00000006ff1b7e24 */ /* 0x000fce000f8e00ff */
.L_x_12798:
        /* <DEDUP_REMOVED lines=10> */
.L_x_12789:
[----:B------:R-:W-:Y:S02]  /*19390*/  ULDC UR4, c[0x0][0xc3c] ;  /* 0x00030f0000047ab9 */ /* 0x000fe40000000800 */
[----:B----4-:R-:W-:-:S13]  /*193a0*/  ISETP.GE.AND P0, PT, R27, UR4, PT ;  /* 0x000000041b007c0c */ /* 0x010fda000bf06270 */
[----:B------:R-:W-:Y:S05]  /*193b0*/  @!P0 BRA `(.L_x_12799) ;  /* 0xffffffa400648947 */ /* 0x000fea000383ffff */
[----:B------:R-:W-:Y:S05]  /*193c0*/  BSYNC B8 ;  /* 0x0000000000087941 */ /* 0x000fea0003800000 */
.L_x_12675:
[----:B--2---:R-:W2:Y:S01]  /*193d0*/  LDL.LU R0, [R1+0x38] ;  /* 0x0000380001007983 */ /* 0x004ea20000300800 */
[----:B------:R-:W-:Y:S01]  /*193e0*/  BSSY B0, `(.L_x_12800) ;  /* 0x000000b000007945 */ /* 0x000fe20003800000 */
[----:B-1----:R-:W1:Y:S01]  /*193f0*/  S2R R5, SR_CgaCtaId ;  /* 0x0000000000057919 */ /* 0x002e620000008800 */
[----:B--2---:R-:W-:-:S05]  /*19400*/  VIADD R0, R0, 0x1 ;  /* 0x0000000100007836 */ /* 0x004fca0000000000 */
[----:B0-----:R-:W-:-:S04]  /*19410*/  LEA.HI R2, R0, R0, RZ, 0x1 ;  /* 0x0000000000027211 */ /* 0x001fc800078f08ff */
[----:B------:R-:W-:Y:S02]  /*19420*/  LOP3.LUT R3, R2, 0xfffffffe, RZ, 0xc0, !PT ;  /* 0xfffffffe02037812 */ /* 0x000fe400078ec0ff */
[----:B------:R-:W-:-:S03]  /*19430*/  MOV R2, 0x400 ;  /* 0x0000040000027802 */ /* 0x000fc60000000f00 */
[----:B------:R-:W-:Y:S01]  /*19440*/  IMAD.IADD R0, R0, 0x1, -R3 ;  /* 0x0000000100007824 */ /* 0x000fe200078e0a03 */
[----:B-1----:R-:W-:-:S04]  /*19450*/  LEA R9, R5, R2, 0x18 ;  /* 0x0000000205097211 */ /* 0x002fc800078ec0ff */
[----:B------:R-:W-:-:S04]  /*19460*/  SHF.L.U32 R0, R0, 0x1f, RZ ;  /* 0x0000001f00007819 */ /* 0x000fc800000006ff */
[----:B------:R-:W0:Y:S02]  /*19470*/  SYNCS.PHASECHK.TRANS64.TRYWAIT P0, [R9+URZ+0x30820], R0 ;  /* 0x03082000090075a7 */ /* 0x000e24000800017f */
[----:B0-----:R-:W-:Y:S05]  /*19480*/  @!P0 BRA `(.L_x_12801) ;  /* 0x0000003400388947 */ /* 0x001fea0003800000 */
.L_x_12931:
[----:B------:R-:W-:Y:S05]  /*19490*/  BSYNC B0 ;  /* 0x0000000000007941 */ /* 0x000fea0003800000 */
.L_x_12800:
[----:B------:R-:W-:-:S03]  /*194a0*/  UMOV UR4, 0xffffffff ;  /* 0xffffffff00047882 */ /* 0x000fc60000000000 */
[----:B------:R-:W-:Y:S05]  /*194b0*/  BRA.DIV UR4, `(.L_x_12802) ;  /* 0x0000003604407947 */ /* 0x000fea000b800000 */
[----:B0-----:R-:W0:Y:S02]  /*194c0*/  S2R R0, SR_TID.X ;  /* 0x0000000000007919 */ /* 0x001e240000002100 */
[----:B0-----:R-:W-:-:S04]  /*194d0*/  SHF.R.U32.HI R0, RZ, 0x5, R0 ;  /* 0x00000005ff007819 */ /* 0x001fc80000011600 */
[----:B------:R-:W-:-:S05]  /*194e0*/  LOP3.LUT R0, R0, 0x3, RZ, 0xc0, !PT ;  /* 0x0000000300007812 */ /* 0x000fca00078ec0ff */
[----:B------:R0:W1:Y:S02]  /*194f0*/  SHFL.IDX PT, R14, R0, RZ, 0x1f ;  /* 0x00001fff000e7589 */ /* 0x00006400000e0000 */
.L_x_12934:
[----:B-1----:R-:W-:-:S13]  /*19500*/  ISETP.NE.AND P0, PT, R14, RZ, PT ;  /* 0x000000ff0e00720c */ /* 0x002fda0003f05270 */
[----:B------:R-:W-:Y:S05]  /*19510*/  @P0 BRA `(.L_x_12538) ;  /* 0x0000000000880947 */ /* 0x000fea0003800000 */
[----:B------:R-:W-:-:S03]  /*19520*/  UMOV UR4, 0xffffffff ;  /* 0xffffffff00047882 */ /* 0x000fc60000000000 */
[----:B------:R-:W-:Y:S05]  /*19530*/  BRA.DIV UR4, `(.L_x_12803) ;  /* 0x0000003604547947 */ /* 0x000fea000b800000 */
[----:B------:R-:W-:-:S13]  /*19540*/  ELECT P6, URZ, PT ;  /* 0x00000000003f782f */ /* 0x000fda00038c0000 */
.L_x_12937:
[----:B------:R-:W-:Y:S05]  /*19550*/  @!P6 BRA `(.L_x_12538) ;  /* 0x000000000078e947 */ /* 0x000fea0003800000 */
[----:B0-----:R-:W2:Y:S02]  /*19560*/  LDL.LU R0, [R1+0x44] ;  /* 0x0000440001007983 */ /* 0x001ea40000300800 */
[----:B--2---:R-:W-:-:S04]  /*19570*/  LOP3.LUT R0, R0, 0x2, RZ, 0xfc, !PT ;  /* 0x0000000200007812 */ /* 0x004fc800078efcff */
[----:B------:R-:W-:-:S13]  /*19580*/  ISETP.NE.AND P2, PT, R0, 0x3, PT ;  /* 0x000000030000780c */ /* 0x000fda0003f45270 */
[----:B------:R-:W-:Y:S05]  /*19590*/  @!P2 BRA `(.L_x_12804) ;  /* 0x000000000004a947 */ /* 0x000fea0003800000 */
[----:B------:R-:W-:Y:S01]  /*195a0*/  BPT.TRAP 0x1 ;  /* 0x000000040000795c */ /* 0x000fe20000300000 */
.L_x_12804:
        /* <DEDUP_REMOVED lines=12> */
.L_x_12938:
[----:B------:R-:W1:Y:S02]  /*19670*/  SYNCS.PHASECHK.TRANS64.TRYWAIT P0, [R3+URZ], R0 ;  /* 0x00000000030075a7 */ /* 0x000e64000800017f */
[----:B-1----:R-:W-:Y:S05]  /*19680*/  @!P0 BRA `(.L_x_12806) ;  /* 0x0000003400348947 */ /* 0x002fea0003800000 */
.L_x_12939:
[----:B------:R-:W-:Y:S05]  /*19690*/  @!P2 BRA `(.L_x_12807) ;  /* 0x000000000004a947 */ /* 0x000fea0003800000 */
[----:B------:R-:W-:Y:S01]  /*196a0*/  BPT.TRAP 0x1 ;  /* 0x000000040000795c */ /* 0x000fe20000300000 */
.L_x_12807:
[----:B-1----:R-:W-:-:S05]  /*196b0*/  IADD3 R3, R9, 0x30860, RZ ;  /* 0x0003086009037810 */ /* 0x002fca0007ffe0ff */
[----:B------:R-:W-:-:S04]  /*196c0*/  IMAD R5, R18, 0x8, R3 ;  /* 0x0000000812057824 */ /* 0x000fc800078e0203 */
[----:B------:R-:W1:Y:S02]  /*196d0*/  SYNCS.PHASECHK.TRANS64.TRYWAIT P0, [R5+URZ], R2 ;  /* 0x00000002050075a7 */ /* 0x000e64000800017f */
[----:B-1----:R-:W-:Y:S05]  /*196e0*/  @!P0 BRA `(.L_x_12808) ;  /* 0x0000003400308947 */ /* 0x002fea0003800000 */
.L_x_12940:
[----:B------:R-:W-:-:S07]  /*196f0*/  IMAD R3, R4, 0x8, R3 ;  /* 0x0000000804037824 */ /* 0x000fce00078e0203 */
.L_x_12809:
[----:B--2---:R2:W4:Y:S02]  /*19700*/  SYNCS.PHASECHK.TRANS64.TRYWAIT P0, [R3+URZ], R0 ;  /* 0x00000000030075a7 */ /* 0x004524000800017f */
[----:B----4-:R-:W-:Y:S05]  /*19710*/  @!P0 NANOSLEEP.SYNCS 0x989680 ;  /* 0x009896800000895d */ /* 0x010fea0003900000 */
[----:B------:R-:W4:Y:S02]  /*19720*/  @!P0 SYNCS.PHASECHK.TRANS64 P0, [R3+URZ], R0 ;  /* 0x00000000030085a7 */ /* 0x000f24000800007f */
[----:B----4-:R-:W-:Y:S05]  /*19730*/  @!P0 BRA `(.L_x_12809) ;  /* 0xfffffffc00f08947 */ /* 0x010fea000383ffff */
.L_x_12538:
[----:B------:R-:W-:Y:S05]  /*19740*/  BSYNC B9 ;  /* 0x0000000000097941 */ /* 0x000fea0003800000 */
.L_x_12535:
[----:B------:R-:W-:Y:S05]  /*19750*/  EXIT ;  /* 0x000000000000794d */ /* 0x000fea0003800000 */
.L_x_12558:
[----:B0-----:R0:W1:Y:S02]  /*19760*/  SYNCS.PHASECHK.TRANS64.TRYWAIT P6, [R83+URZ+0x30890], R95 ;  /* 0x0308905f530075a7 */ /* 0x00106400080c017f */
[----:B-1----:R-:W-:Y:S05]  /*19770*/  @!P6 NANOSLEEP.SYNCS 0x989680 ;  /* 0x009896800000e95d */ /* 0x002fea0003900000 */
[----:B------:R-:W1:Y:S02]  /*19780*/  @!P6 SYNCS.PHASECHK.TRANS64 P6, [R83+URZ+0x30890], R95 ;  /* 0x0308905f5300e5a7 */ /* 0x000e6400080c007f */
[----:B-1----:R-:W-:Y:S05]  /*19790*/  @!P6 BRA `(.L_x_12558) ;  /* 0xfffffffc00f0e947 */ /* 0x002fea000383ffff */
[----:B------:R-:W-:Y:S05]  /*197a0*/  BRA `(.L_x_12810) ;  /* 0xfffffe9400d07947 */ /* 0x000fea000383ffff */
.L_x_12578:
[----:B0-----:R0:W1:Y:S02]  /*197b0*/  SYNCS.PHASECHK.TRANS64.TRYWAIT P5, [R83+URZ+0x30890], R95 ;  /* 0x0308905f530075a7 */ /* 0x00106400080a017f */
[----:B-1----:R-:W-:Y:S05]  /*197c0*/  @!P5 NANOSLEEP.SYNCS 0x989680 ;  /* 0x009896800000d95d */ /* 0x002fea0003900000 */
[----:B------:R-:W1:Y:S02]  /*197d0*/  @!P5 SYNCS.PHASECHK.TRANS64 P5, [R83+URZ+0x30890], R95 ;  /* 0x0308905f5300d5a7 */ /* 0x000e6400080a007f */
[----:B-1----:R-:W-:Y:S05]  /*197e0*/  @!P5 BRA `(.L_x_12578) ;  /* 0xfffffffc00f0d947 */ /* 0x002fea000383ffff */
[----:B------:R-:W-:Y:S05]  /*197f0*/  BRA `(.L_x_12811) ;  /* 0xfffffea8003c7947 */ /* 0x000fea000383ffff */
.L_x_12587:
[----:B0-----:R0:W1:Y:S02]  /*19800*/  SYNCS.PHASECHK.TRANS64.TRYWAIT P4, [R83+URZ+0x30890], R95 ;  /* 0x0308905f530075a7 */ /* 0x001064000808017f */
[----:B-1----:R-:W-:Y:S05]  /*19810*/  @!P4 NANOSLEEP.SYNCS 0x989680 ;  /* 0x009896800000c95d */ /* 0x002fea0003900000 */
[----:B------:R-:W1:Y:S02]  /*19820*/  @!P4 SYNCS.PHASECHK.TRANS64 P4, [R83+URZ+0x30890], R95 ;  /* 0x0308905f5300c5a7 */ /* 0x000e64000808007f */
[----:B-1----:R-:W-:Y:S05]  /*19830*/  @!P4 BRA `(.L_x_12587) ;  /* 0xfffffffc00f0c947 */ /* 0x002fea000383ffff */
[----:B------:R-:W-:Y:S05]  /*19840*/  BRA `(.L_x_12812) ;  /* 0xfffffeb8005c7947 */ /* 0x000fea000383ffff */
.L_x_12593:
[----:B--2---:R2:W3:Y:S02]  /*19850*/  SYNCS.PHASECHK.TRANS64.TRYWAIT P3, [R83+URZ+0x308b0], R95 ;  /* 0x0308b05f530075a7 */ /* 0x0044e4000806017f */
[----:B---3--:R-:W-:Y:S05]  /*19860*/  @!P3 NANOSLEEP.SYNCS 0x989680 ;  /* 0x009896800000b95d */ /* 0x008fea0003900000 */
[----:B------:R-:W3:Y:S02]  /*19870*/  @!P3 SYNCS.PHASECHK.TRANS64 P3, [R83+URZ+0x308b0], R95 ;  /* 0x0308b05f5300b5a7 */ /* 0x000ee4000806007f */
[----:B---3--:R-:W-:Y:S05]  /*19880*/  @!P3 BRA `(.L_x_12593) ;  /* 0xfffffffc00f0b947 */ /* 0x008fea000383ffff */
[----:B------:R-:W-:Y:S05]  /*19890*/  BRA `(.L_x_12813) ;  /* 0xfffffeb800f07947 */ /* 0x000fea000383ffff */
.L_x_12603:
[----:B------:R-:W1:Y:S01]  /*198a0*/  S2R R4, SR_TID.X ;  /* 0x0000000000047919 */ /* 0x000e620000002100 */
[----:B------:R-:W-:Y:S01]  /*198b0*/  BSSY B0, `(.L_x_12814) ;  /* 0x000000c000007945 */ /* 0x000fe20003800000 */
[----:B------:R-:W-:Y:S02]  /*198c0*/  IMAD.MOV.U32 R12, RZ, RZ, RZ ;  /* 0x000000ffff0c7224 */ /* 0x000fe400078e00ff */
[----:B------:R-:W-:Y:S02]  /*198d0*/  IMAD.MOV.U32 R11, RZ, RZ, 0x1f ;  /* 0x0000001fff0b7424 */ /* 0x000fe400078e00ff */
[----:B------:R-:W-:Y:S02]  /*198e0*/  IMAD.MOV.U32 R15, RZ, RZ, -0x1 ;  /* 0xffffffffff0f7424 */ /* 0x000fe400078e00ff */
[----:B-1----:R-:W-:-:S05]  /*198f0*/  VIADD R5, R4, 0xffffff80 ;  /* 0xffffff8004057836 */ /* 0x002fca0000000000 */
[----:B------:R-:W-:-:S04]  /*19900*/  SHF.R.S32.HI R4, RZ, 0x1f, R5 ;  /* 0x0000001fff047819 */ /* 0x000fc80000011405 */
[----:B------:R-:W-:-:S04]  /*19910*/  LEA.HI R4, R4, R5, RZ, 0x7 ;  /* 0x0000000504047211 */ /* 0x000fc800078f38ff */
[----:B------:R-:W-:-:S04]  /*19920*/  SHF.R.S32.HI R4, RZ, 0x7, R4 ;  /* 0x00000007ff047819 */ /* 0x000fc80000011404 */
[----:B0-----:R-:W-:-:S07]  /*19930*/  MOV R13, R4 ;  /* 0x00000004000d7202 */ /* 0x001fce0000000f00 */
[----:B-----5:R-:W-:Y:S05]  /*19940*/  WARPSYNC.COLLECTIVE R15, `(.L_x_12815) ;  /* 0x000000000f087348 */ /* 0x020fea0003c00000 */
[----:B------:R0:W1:Y:S02]  /*19950*/  SHFL.IDX P6, R14, R13, R12, R11 ;  /* 0x0000000c0d0e7389 */ /* 0x00006400000c000b */
[----:B01---5:R-:W-:Y:S01]  /*19960*/  ENDCOLLECTIVE ;  /* 0x000000000000791b */ /* 0x023fe20003800000 */
.L_x_12815:
[----:B------:R-:W-:Y:S05]  /*19970*/  BSYNC B0 ;  /* 0x0000000000007941 */ /* 0x000fea0003800000 */
.L_x_12814:
[----:B------:R0:W-:Y:S01]  /*19980*/  STL [R1+0x74], R14 ;  /* 0x0000740e01007387 */ /* 0x0001e20000100800 */
[----:B------:R-:W-:Y:S05]  /*19990*/  BRA `(.L_x_12816) ;  /* 0xfffffec000d47947 */ /* 0x000fea000383ffff */
.L_x_12615:
        /* <DEDUP_REMOVED lines=8> */
.L_x_12818:
[----:B------:R-:W-:Y:S05]  /*19a20*/  BSYNC B1 ;  /* 0x0000000000017941 */ /* 0x000fea0003800000 */
.L_x_12817:
[----:B------:R-:W-:Y:S01]  /*19a30*/  IMAD.MOV.U32 R13, RZ, RZ, R25 ;  /* 0x000000ffff0d7224 */ /* 0x000fe200078e0019 */
[----:B------:R-:W-:Y:S01]  /*19a40*/  MOV R15, 0xffffffff ;  /* 0xffffffff000f7802 */ /* 0x000fe20000000f00 */
[----:B------:R-:W-:Y:S01]  /*19a50*/  IMAD.MOV.U32 R12, RZ, RZ, RZ ;  /* 0x000000ffff0c7224 */ /* 0x000fe200078e00ff */
[----:B------:R-:W-:Y:S01]  /*19a60*/  MOV R3, R14 ;  /* 0x0000000e00037202 */ /* 0x000fe20000000f00 */
[----:B------:R-:W-:-:S07]  /*19a70*/  IMAD.MOV.U32 R11, RZ, RZ, 0x1c1f ;  /* 0x00001c1fff0b7424 */ /* 0x000fce00078e00ff */
[----:B------:R-:W-:Y:S05]  /*19a80*/  WARPSYNC.COLLECTIVE R15, `(.L_x_12819) ;  /* 0x000000000f087348 */ /* 0x000fea0003c00000 */
[----:B------:R0:W1:Y:S02]  /*19a90*/  SHFL.IDX P6, R14, R13, R12, R11 ;  /* 0x0000000c0d0e7389 */ /* 0x00006400000c000b */
[----:B01----:R-:W-:Y:S01]  /*19aa0*/  ENDCOLLECTIVE ;  /* 0x000000000000791b */ /* 0x003fe20003800000 */
.L_x_12819:
[----:B------:R-:W-:Y:S02]  /*19ab0*/  IMAD.MOV.U32 R13, RZ, RZ, R28 ;  /* 0x000000ffff0d7224 */ /* 0x000fe400078e001c */
[----:B------:R-:W-:-:S07]  /*19ac0*/  IMAD.MOV.U32 R0, RZ, RZ, R14 ;  /* 0x000000ffff007224 */ /* 0x000fce00078e000e */
[----:B------:R-:W-:Y:S05]  /*19ad0*/  WARPSYNC.COLLECTIVE R15, `(.L_x_12820) ;  /* 0x000000000f087348 */ /* 0x000fea0003c00000 */
[----:B------:R0:W1:Y:S02]  /*19ae0*/  SHFL.IDX P6, R14, R13, R12, R11 ;  /* 0x0000000c0d0e7389 */ /* 0x00006400000c000b */
[----:B01----:R-:W-:Y:S01]  /*19af0*/  ENDCOLLECTIVE ;  /* 0x000000000000791b */ /* 0x003fe20003800000 */
.L_x_12820:
[----:B------:R-:W-:Y:S01]  /*19b00*/  MOV R13, R27 ;  /* 0x0000001b000d7202 */ /* 0x000fe20000000f00 */
[----:B------:R-:W-:-:S07]  /*19b10*/  IMAD.MOV.U32 R5, RZ, RZ, R14 ;  /* 0x000000ffff057224 */ /* 0x000fce00078e000e */
[----:B------:R-:W-:Y:S05]  /*19b20*/  WARPSYNC.COLLECTIVE R15, `(.L_x_12821) ;  /* 0x000000000f087348 */ /* 0x000fea0003c00000 */
[----:B------:R0:W1:Y:S02]  /*19b30*/  SHFL.IDX P6, R14, R13, R12, R11 ;  /* 0x0000000c0d0e7389 */ /* 0x00006400000c000b */
[----:B01----:R-:W-:Y:S01]  /*19b40*/  ENDCOLLECTIVE ;  /* 0x000000000000791b */ /* 0x003fe20003800000 */
.L_x_12821:
[----:B------:R-:W-:Y:S05]  /*19b50*/  BRA `(.L_x_12822) ;  /* 0xfffffec400ec7947 */ /* 0x000fea000383ffff */
.L_x_12619:
[----:B0-----:R0:W1:Y:S02]  /*19b60*/  SYNCS.PHASECHK.TRANS64.TRYWAIT P0, [R2+URZ+0x30800], R5 ;  /* 0x03080005020075a7 */ /* 0x001064000800017f */
[----:B-1----:R-:W-:Y:S05]  /*19b70*/  @!P0 NANOSLEEP.SYNCS 0x989680 ;  /* 0x009896800000895d */ /* 0x002fea0003900000 */
[----:B------:R-:W1:Y:S02]  /*19b80*/  @!P0 SYNCS.PHASECHK.TRANS64 P0, [R2+URZ+0x30800], R5 ;  /* 0x03080005020085a7 */ /* 0x000e64000800007f */
[----:B-1----:R-:W-:Y:S05]  /*19b90*/  @!P0 BRA `(.L_x_12619) ;  /* 0xfffffffc00f08947 */ /* 0x002fea000383ffff */
[----:B------:R-:W-:Y:S05]  /*19ba0*/  BRA `(.L_x_12823) ;  /* 0xfffffecc002c7947 */ /* 0x000fea000383ffff */
.L_x_12627:
        /* <DEDUP_REMOVED lines=8> */
.L_x_12825:
[----:B------:R-:W-:Y:S05]  /*19c30*/  BSYNC B1 ;  /* 0x0000000000017941 */ /* 0x000fea0003800000 */
.L_x_12824:
        /* <DEDUP_REMOVED lines=8> */
.L_x_12826:
[----:B------:R-:W-:Y:S02]  /*19cc0*/  IMAD.MOV.U32 R13, RZ, RZ, R28 ;  /* 0x000000ffff0d7224 */ /* 0x000fe400078e001c */
[----:B------:R-:W-:-:S07]  /*19cd0*/  IMAD.MOV.U32 R3, RZ, RZ, R14 ;  /* 0x000000ffff037224 */ /* 0x000fce00078e000e */
[----:B------:R-:W-:Y:S05]  /*19ce0*/  WARPSYNC.COLLECTIVE R15, `(.L_x_12827) ;  /* 0x000000000f087348 */ /* 0x000fea0003c00000 */
[----:B------:R0:W1:Y:S02]  /*19cf0*/  SHFL.IDX P6, R14, R13, R12, R11 ;  /* 0x0000000c0d0e7389 */ /* 0x00006400000c000b */
[----:B01----:R-:W-:Y:S01]  /*19d00*/  ENDCOLLECTIVE ;  /* 0x000000000000791b */ /* 0x003fe20003800000 */
.L_x_12827:
[----:B------:R-:W-:Y:S01]  /*19d10*/  IMAD.MOV.U32 R13, RZ, RZ, R27 ;  /* 0x000000ffff0d7224 */ /* 0x000fe200078e001b */
[----:B------:R-:W-:-:S07]  /*19d20*/  MOV R20, R14 ;  /* 0x0000000e00147202 */ /* 0x000fce0000000f00 */
[----:B------:R-:W-:Y:S05]  /*19d30*/  WARPSYNC.COLLECTIVE R15, `(.L_x_12828) ;  /* 0x000000000f087348 */ /* 0x000fea0003c00000 */
[----:B------:R0:W1:Y:S02]  /*19d40*/  SHFL.IDX P6, R14, R13, R12, R11 ;  /* 0x0000000c0d0e7389 */ /* 0x00006400000c000b */
[----:B01----:R-:W-:Y:S01]  /*19d50*/  ENDCOLLECTIVE ;  /* 0x000000000000791b */ /* 0x003fe20003800000 */
.L_x_12828:
[----:B------:R-:W-:Y:S05]  /*19d60*/  BRA `(.L_x_12829) ;  /* 0xfffffed400947947 */ /* 0x000fea000383ffff */
.L_x_12631:
[----:B0-----:R0:W1:Y:S02]  /*19d70*/  SYNCS.PHASECHK.TRANS64.TRYWAIT P1, [R2+URZ+0x30800], R25 ;  /* 0x03080019020075a7 */ /* 0x001064000802017f */
[----:B-1----:R-:W-:Y:S05]  /*19d80*/  @!P1 NANOSLEEP.SYNCS 0x989680 ;  /* 0x009896800000995d */ /* 0x002fea0003900000 */
[----:B------:R-:W1:Y:S02]  /*19d90*/  @!P1 SYNCS.PHASECHK.TRANS64 P1, [R2+URZ+0x30800], R25 ;  /* 0x03080019020095a7 */ /* 0x000e64000802007f */
[----:B-1----:R-:W-:Y:S05]  /*19da0*/  @!P1 BRA `(.L_x_12631) ;  /* 0xfffffffc00f09947 */ /* 0x002fea000383ffff */
[----:B------:R-:W-:Y:S05]  /*19db0*/  BRA `(.L_x_12830) ;  /* 0xfffffed8007c7947 */ /* 0x000fea000383ffff */
.L_x_12637:
[----:B-1----:R1:W3:Y:S02]  /*19dc0*/  SYNCS.PHASECHK.TRANS64.TRYWAIT P1, [R0+URZ+0x30830], R5 ;  /* 0x03083005000075a7 */ /* 0x0022e4000802017f */
[----:B---3--:R-:W-:Y:S05]  /*19dd0*/  @!P1 NANOSLEEP.SYNCS 0x989680 ;  /* 0x009896800000995d */ /* 0x008fea0003900000 */
[----:B------:R-:W3:Y:S02]  /*19de0*/  @!P1 SYNCS.PHASECHK.TRANS64 P1, [R0+URZ+0x30830], R5 ;  /* 0x03083005000095a7 */ /* 0x000ee4000802007f */
[----:B---3--:R-:W-:Y:S05]  /*19df0*/  @!P1 BRA `(.L_x_12637) ;  /* 0xfffffffc00f09947 */ /* 0x008fea000383ffff */
[----:B------:R-:W-:Y:S05]  /*19e00*/  BRA `(.L_x_12636) ;  /* 0xfffffee400c47947 */ /* 0x000fea000383ffff */
.L_x_12643:
[----:B-1----:R1:W2:Y:S02]  /*19e10*/  SYNCS.PHASECHK.TRANS64.TRYWAIT P3, [R5+URZ+0x30830], R6 ;  /* 0x03083006050075a7 */ /* 0x0022a4000806017f */
[----:B--2---:R-:W-:Y:S05]  /*19e20*/  @!P3 NANOSLEEP.SYNCS 0x989680 ;  /* 0x009896800000b95d */ /* 0x004fea0003900000 */
[----:B------:R-:W2:Y:S02]  /*19e30*/  @!P3 SYNCS.PHASECHK.TRANS64 P3, [R5+URZ+0x30830], R6 ;  /* 0x030830060500b5a7 */ /* 0x000ea4000806007f */
[----:B--2---:R-:W-:Y:S05]  /*19e40*/  @!P3 BRA `(.L_x_12643) ;  /* 0xfffffffc00f0b947 */ /* 0x004fea000383ffff */
[----:B------:R-:W-:Y:S05]  /*19e50*/  BRA `(.L_x_12642) ;  /* 0xffffff2000807947 */ /* 0x000fea000383ffff */
.L_x_12647:
[----:B-1----:R1:W2:Y:S02]  /*19e60*/  SYNCS.PHASECHK.TRANS64.TRYWAIT P2, [R6+URZ+0x30850], R5 ;  /* 0x03085005060075a7 */ /* 0x0022a4000804017f */
[----:B--2---:R-:W-:Y:S05]  /*19e70*/  @!P2 NANOSLEEP.SYNCS 0x989680 ;  /* 0x009896800000a95d */ /* 0x004fea0003900000 */
[----:B------:R-:W2:Y:S02]  /*19e80*/  @!P2 SYNCS.PHASECHK.TRANS64 P2, [R6+URZ+0x30850], R5 ;  /* 0x030850050600a5a7 */ /* 0x000ea4000804007f */
[----:B--2---:R-:W-:Y:S05]  /*19e90*/  @!P2 BRA `(.L_x_12647) ;  /* 0xfffffffc00f0a947 */ /* 0x004fea000383ffff */
[----:B------:R-:W-:Y:S05]  /*19ea0*/  BRA `(.L_x_12644) ;  /* 0xffffff2400507947 */ /* 0x000fea000383ffff */
.L_x_12652:
[----:B-1----:R1:W2:Y:S02]  /*19eb0*/  SYNCS.PHASECHK.TRANS64.TRYWAIT P0, [R11+URZ+0x30850], R0 ;  /* 0x030850000b0075a7 */ /* 0x0022a4000800017f */
[----:B--2---:R-:W-:Y:S05]  /*19ec0*/  @!P0 NANOSLEEP.SYNCS 0x989680 ;  /* 0x009896800000895d */ /* 0x004fea0003900000 */
[----:B------:R-:W2:Y:S02]  /*19ed0*/  @!P0 SYNCS.PHASECHK.TRANS64 P0, [R11+URZ+0x30850], R0 ;  /* 0x030850000b0085a7 */ /* 0x000ea4000800007f */
[----:B--2---:R-:W-:Y:S05]  /*19ee0*/  @!P0 BRA `(.L_x_12652) ;  /* 0xfffffffc00f08947 */ /* 0x004fea000383ffff */
[----:B------:R-:W-:Y:S05]  /*19ef0*/  BRA `(.L_x_12651) ;  /* 0xffffff5c00247947 */ /* 0x000fea000383ffff */
.L_x_12657:
[----:B------:R-:W-:Y:S01]  /*19f00*/  IMAD.MOV.U32 R13, RZ, RZ, R41 ;  /* 0x000000ffff0d7224 */ /* 0x000fe200078e0029 */
[----:B------:R-:W-:Y:S01]  /*19f10*/  MOV R11, 0x181f ;  /* 0x0000181f000b7802 */ /* 0x000fe20000000f00 */
[----:B------:R-:W-:Y:S02]  /*19f20*/  IMAD.MOV.U32 R12, RZ, RZ, RZ ;  /* 0x000000ffff0c7224 */ /* 0x000fe400078e00ff */
[----:B------:R-:W-:Y:S02]  /*19f30*/  IMAD.MOV.U32 R15, RZ, RZ, -0x1 ;  /* 0xffffffffff0f7424 */ /* 0x000fe400078e00ff */
[----:B------:R-:W-:-:S07]  /*19f40*/  IMAD R42, R76, 0xc0, R60 ;  /* 0x000000c04c2a7824 */ /* 0x000fce00078e023c */
[----:B-----5:R-:W-:Y:S05]  /*19f50*/  WARPSYNC.COLLECTIVE R15, `(.L_x_12831) ;  /* 0x000000000f087348 */ /* 0x020fea0003c00000 */
[----:B------:R0:W1:Y:S02]  /*19f60*/  SHFL.IDX P6, R14, R13, R12, R11 ;  /* 0x0000000c0d0e7389 */ /* 0x00006400000c000b */
[----:B01---5:R-:W-:Y:S01]  /*19f70*/  ENDCOLLECTIVE ;  /* 0x000000000000791b */ /* 0x023fe20003800000 */
.L_x_12831:
[----:B------:R-:W-:Y:S02]  /*19f80*/  VIADD R20, R42, 0x30 ;  /* 0x000000302a147836 */ /* 0x000fe40000000000 */
[----:B------:R-:W-:Y:S02]  /*19f90*/  IMAD.MOV.U32 R13, RZ, RZ, R40 ;  /* 0x000000ffff0d7224 */ /* 0x000fe400078e0028 */
[----:B------:R-:W-:-:S07]  /*19fa0*/  IMAD.MOV.U32 R0, RZ, RZ, R14 ;  /* 0x000000ffff007224 */ /* 0x000fce00078e000e */
[----:B------:R-:W-:Y:S05]  /*19fb0*/  WARPSYNC.COLLECTIVE R15, `(.L_x_12832) ;  /* 0x000000000f087348 */ /* 0x000fea0003c00000 */
[----:B------:R0:W1:Y:S02]  /*19fc0*/  SHFL.IDX P6, R14, R13, R12, R11 ;  /* 0x0000000c0d0e7389 */ /* 0x00006400000c000b */
[----:B01----:R-:W-:Y:S01]  /*19fd0*/  ENDCOLLECTIVE ;  /* 0x000000000000791b */ /* 0x003fe20003800000 */
.L_x_12832:
[----:B------:R-:W-:Y:S02]  /*19fe0*/  ULDC UR4, c[0x0][0xac8] ;  /* 0x0002b20000047ab9 */ /* 0x000fe40000000800 */
[----:B------:R-:W-:-:S04]  /*19ff0*/  ISETP.GE.AND P0, PT, R59, UR4, PT ;  /* 0x000000043b007c0c */ /* 0x000fc8000bf06270 */
[-C--:B------:R-:W-:Y:S01]  /*1a000*/  ISETP.GE.OR P4, PT, R20, R63.reuse, P0 ;  /* 0x0000003f1400720c */ /* 0x080fe20000786670 */
[C---:B------:R-:W-:Y:S01]  /*1a010*/  VIADD R20, R42.reuse, 0x60 ;  /* 0x000000602a147836 */ /* 0x040fe20000000000 */
[----:B------:R-:W-:-:S04]  /*1a020*/  ISETP.GE.OR P3, PT, R42, R63, P0 ;  /* 0x0000003f2a00720c */ /* 0x000fc80000766670 */
[----:B------:R-:W-:Y:S01]  /*1a030*/  ISETP.GE.OR P2, PT, R20, R63, P0 ;  /* 0x0000003f1400720c */ /* 0x000fe20000746670 */
[----:B------:R-:W-:Y:S02]  /*1a040*/  IMAD.MOV.U32 R13, RZ, RZ, R41 ;  /* 0x000000ffff0d7224 */ /* 0x000fe400078e0029 */
[----:B------:R-:W-:Y:S01]  /*1a050*/  IMAD.MOV.U32 R12, RZ, RZ, 0x1 ;  /* 0x00000001ff0c7424 */ /* 0x000fe200078e00ff */
[----:B------:R-:W-:-:S09]  /*1a060*/  MOV R3, R14 ;  /* 0x0000000e00037202 */ /* 0x000fd20000000f00 */
[----:B------:R-:W-:Y:S05]  /*1a070*/  WARPSYNC.COLLECTIVE R15, `(.L_x_12833) ;  /* 0x000000000f087348 */ /* 0x000fea0003c00000 */
[----:B------:R0:W1:Y:S02]  /*1a080*/  SHFL.IDX P6, R14, R13, R12, R11 ;  /* 0x0000000c0d0e7389 */ /* 0x00006400000c000b */
[----:B01----:R-:W-:Y:S01]  /*1a090*/  ENDCOLLECTIVE ;  /* 0x000000000000791b */ /* 0x003fe20003800000 */
.L_x_12833:
[----:B------:R-:W-:-:S04]  /*1a0a0*/  @!P3 LEA R32, P5, R59, R3, 0x1 ;  /* 0x000000033b20b211 */ /* 0x000fc800078a08ff */
[----:B------:R-:W-:Y:S02]  /*1a0b0*/  @!P3 LEA.HI.X R3, R59, R0, R58, 0x1, P5 ;  /* 0x000000003b03b211 */ /* 0x000fe400028f0c3a */
[----:B------:R-:W-:Y:S01]  /*1a0c0*/  MOV R13, R40 ;  /* 0x00000028000d7202 */ /* 0x000fe20000000f00 */
[----:B------:R-:W-:-:S07]  /*1a0d0*/  IMAD.MOV.U32 R8, RZ, RZ, R14 ;  /* 0x000000ffff087224 */ /* 0x000fce00078e000e */
[----:B------:R-:W-:Y:S05]  /*1a0e0*/  WARPSYNC.COLLECTIVE R15, `(.L_x_12834) ;  /* 0x000000000f087348 */ /* 0x000fea0003c00000 */
[----:B------:R0:W1:Y:S02]  /*1a0f0*/  SHFL.IDX P6, R14, R13, R12, R11 ;  /* 0x0000000c0d0e7389 */ /* 0x00006400000c000b */
[----:B01----:R-:W-:Y:S01]  /*1a100*/  ENDCOLLECTIVE ;  /* 0x000000000000791b */ /* 0x003fe20003800000 */
.L_x_12834:
[----:B------:R-:W-:Y:S02]  /*1a110*/  IMAD.MOV.U32 R13, RZ, RZ, R41 ;  /* 0x000000ffff0d7224 */ /* 0x000fe400078e0029 */
[----:B------:R-:W-:Y:S02]  /*1a120*/  IMAD.MOV.U32 R12, RZ, RZ, 0x2 ;  /* 0x00000002ff0c7424 */ /* 0x000fe400078e00ff */
[----:B------:R-:W-:-:S07]  /*1a130*/  IMAD.MOV.U32 R9, RZ, RZ, R14 ;  /* 0x000000ffff097224 */ /* 0x000fce00078e000e */
[----:B------:R-:W-:Y:S05]  /*1a140*/  WARPSYNC.COLLECTIVE R15, `(.L_x_12835) ;  /* 0x000000000f087348 */ /* 0x000fea0003c00000 */
[----:B------:R0:W1:Y:S02]  /*1a150*/  SHFL.IDX P6, R14, R13, R12, R11 ;  /* 0x0000000c0d0e7389 */ /* 0x00006400000c000b */
[----:B01----:R-:W-:Y:S01]  /*1a160*/  ENDCOLLECTIVE ;  /* 0x000000000000791b */ /* 0x003fe20003800000 */
.L_x_12835:
[----:B------:R-:W-:Y:S01]  /*1a170*/  @!P4 LEA R20, P1, R59, R9, 0x1 ;  /* 0x000000093b14c211 */ /* 0x000fe200078208ff */
[----:B------:R-:W-:-:S03]  /*1a180*/  @!P3 IMAD.MOV.U32 R9, RZ, RZ, R3 ;  /* 0x000000ffff09b224 */ /* 0x000fc600078e0003 */
[----:B------:R-:W-:Y:S02]  /*1a190*/  @!P4 LEA.HI.X R21, R59, R8, R58, 0x1, P1 ;  /* 0x000000083b15c211 */ /* 0x000fe400008f0c3a */
[----:B------:R-:W-:Y:S01]  /*1a1a0*/  @!P3 MOV R8, R32 ;  /* 0x000000200008b202 */ /* 0x000fe20000000f00 */
[----:B------:R-:W-:-:S04]  /*1a1b0*/  IMAD.MOV.U32 R13, RZ, RZ, R40 ;  /* 0x000000ffff0d7224 */ /* 0x000fc800078e0028 */
[----:B------:R0:W-:Y:S04]  /*1a1c0*/  @!P3 ST.E.128 desc[UR56][R8.64], R4 ;  /* 0x000000040800b985 */ /* 0x0001e8000c101d38 */
[----:B------:R0:W-:Y:S01]  /*1a1d0*/  @!P4 ST.E.128 desc[UR56][R20.64], R24 ;  /* 0x000000181400c985 */ /* 0x0001e2000c101d38 */
[----:B------:R-:W-:-:S07]  /*1a1e0*/  MOV R10, R14 ;  /* 0x0000000e000a7202 */ /* 0x000fce0000000f00 */
[----:B0-----:R-:W-:Y:S05]  /*1a1f0*/  WARPSYNC.COLLECTIVE R15, `(.L_x_12836) ;  /* 0x000000000f087348 */ /* 0x001fea0003c00000 */
[----:B------:R1:W2:Y:S02]  /*1a200*/  SHFL.IDX P6, R14, R13, R12, R11 ;  /* 0x0000000c0d0e7389 */ /* 0x0002a400000c000b */
[----:B012---:R-:W-:Y:S01]  /*1a210*/  ENDCOLLECTIVE ;  /* 0x000000000000791b */ /* 0x007fe20003800000 */
.L_x_12836:
[----:B------:R-:W-:Y:S02]  /*1a220*/  IMAD.MOV.U32 R13, RZ, RZ, R41 ;  /* 0x000000ffff0d7224 */ /* 0x000fe400078e0029 */
[----:B------:R-:W-:Y:S01]  /*1a230*/  IMAD.MOV.U32 R12, RZ, RZ, 0x3 ;  /* 0x00000003ff0c7424 */ /* 0x000fe200078e00ff */
[----:B------:R-:W-:-:S13]  /*1a240*/  @!P2 LEA R43, P5, R59, R14, 0x1 ;  /* 0x0000000e3b2ba211 */ /* 0x000fda00078a08ff */
[----:B------:R-:W-:Y:S05]  /*1a250*/  WARPSYNC.COLLECTIVE R15, `(.L_x_12837) ;  /* 0x000000000f087348 */ /* 0x000fea0003c00000 */
[----:B------:R0:W1:Y:S02]  /*1a260*/  SHFL.IDX P6, R14, R13, R12, R11 ;  /* 0x0000000c0d0e7389 */ /* 0x00006400000c000b */
[----:B01----:R-:W-:Y:S01]  /*1a270*/  ENDCOLLECTIVE ;  /* 0x000000000000791b */ /* 0x003fe20003800000 */
.L_x_12837:
[----:B------:R-:W-:Y:S01]  /*1a280*/  @!P2 LEA.HI.X R10, R59, R10, R58, 0x1, P5 ;  /* 0x0000000a3b0aa211 */ /* 0x000fe200028f0c3a */
[----:B------:R-:W-:-:S04]  /*1a290*/  @!P2 IMAD.MOV.U32 R4, RZ, RZ, R43 ;  /* 0x000000ffff04a224 */ /* 0x000fc800078e002b */
[----:B------:R-:W-:-:S05]  /*1a2a0*/  @!P2 IMAD.MOV.U32 R5, RZ, RZ, R10 ;  /* 0x000000ffff05a224 */ /* 0x000fca00078e000a */
[----:B------:R0:W-:Y:S01]  /*1a2b0*/  @!P2 ST.E.128 desc[UR56][R4.64], R28 ;  /* 0x0000001c0400a985 */ /* 0x0001e2000c101d38 */
[----:B------:R-:W-:Y:S01]  /*1a2c0*/  IMAD.MOV.U32 R13, RZ, RZ, R40 ;  /* 0x000000ffff0d7224 */ /* 0x000fe200078e0028 */
[----:B------:R-:W-:-:S07]  /*1a2d0*/  MOV R0, R14 ;  /* 0x0000000e00007202 */ /* 0x000fce0000000f00 */
[----:B0-----:R-:W-:Y:S05]  /*1a2e0*/  WARPSYNC.COLLECTIVE R15, `(.L_x_12838) ;  /* 0x000000000f087348 */ /* 0x001fea0003c00000 */
[----:B------:R1:W2:Y:S02]  /*1a2f0*/  SHFL.IDX P6, R14, R13, R12, R11 ;  /* 0x0000000c0d0e7389 */ /* 0x0002a400000c000b */
[----:B012---:R-:W-:Y:S01]  /*1a300*/  ENDCOLLECTIVE ;  /* 0x000000000000791b */ /* 0x007fe20003800000 */
.L_x_12838:
[----:B------:R-:W-:Y:S05]  /*1a310*/  BRA `(.L_x_12839) ;  /* 0xffffff74004c7947 */ /* 0x000fea000383ffff */
.L_x_12659:
[----:B------:R-:W-:Y:S01]  /*1a320*/  MOV R13, R4 ;  /* 0x00000004000d7202 */ /* 0x000fe20000000f00 */
[----:B------:R-:W-:Y:S02]  /*1a330*/  IMAD.MOV.U32 R12, RZ, RZ, RZ ;  /* 0x000000ffff0c7224 */ /* 0x000fe400078e00ff */
[----:B------:R-:W-:Y:S02]  /*1a340*/  IMAD.MOV.U32 R11, RZ, RZ, 0x1c1f ;  /* 0x00001c1fff0b7424 */ /* 0x000fe400078e00ff */
[----:B------:R-:W-:-:S07]  /*1a350*/  IMAD.MOV.U32 R15, RZ, RZ, -0x1 ;  /* 0xffffffffff0f7424 */ /* 0x000fce00078e00ff */
[----:B------:R-:W-:Y:S05]  /*1a360*/  WARPSYNC.COLLECTIVE R15, `(.L_x_12840) ;  /* 0x000000000f087348 */ /* 0x000fea0003c00000 */
[----:B------:R0:W1:Y:S02]  /*1a370*/  SHFL.IDX P6, R14, R13, R12, R11 ;  /* 0x0000000c0d0e7389 */ /* 0x00006400000c000b */
[----:B01----:R-:W-:Y:S01]  /*1a380*/  ENDCOLLECTIVE ;  /* 0x000000000000791b */ /* 0x003fe20003800000 */
.L_x_12840:
[----:B------:R-:W-:Y:S01]  /*1a390*/  IMAD.MOV.U32 R13, RZ, RZ, R0 ;  /* 0x000000ffff0d7224 */ /* 0x000fe200078e0000 */
[----:B------:R-:W-:-:S07]  /*1a3a0*/  MOV R3, R14 ;  /* 0x0000000e00037202 */ /* 0x000fce0000000f00 */
[----:B------:R-:W-:Y:S05]  /*1a3b0*/  WARPSYNC.COLLECTIVE R15, `(.L_x_12841) ;  /* 0x000000000f087348 */ /* 0x000fea0003c00000 */
[----:B------:R0:W1:Y:S02]  /*1a3c0*/  SHFL.IDX P6, R14, R13, R12, R11 ;  /* 0x0000000c0d0e7389 */ /* 0x00006400000c000b */
[----:B01----:R-:W-:Y:S01]  /*1a3d0*/  ENDCOLLECTIVE ;  /* 0x000000000000791b */ /* 0x003fe20003800000 */
.L_x_12841:
[----:B------:R-:W-:Y:S05]  /*1a3e0*/  BRA `(.L_x_12842) ;  /* 0xffffff7800387947 */ /* 0x000fea000383ffff */
.L_x_12662:
        /* <DEDUP_REMOVED lines=8> */
.L_x_12844:
[----:B------:R-:W-:Y:S05]  /*1a470*/  BSYNC B1 ;  /* 0x0000000000017941 */ /* 0x000fea0003800000 */
.L_x_12843:
        /* <DEDUP_REMOVED lines=8> */
.L_x_12845:
[----:B------:R-:W-:Y:S05]  /*1a500*/  BRA `(.L_x_12846) ;  /* 0xffffff7800947947 */ /* 0x000fea000383ffff */
.L_x_12666:
[----:B------:R-:W-:Y:S01]  /*1a510*/  IMAD.MOV.U32 R13, RZ, RZ, R20 ;  /* 0x000000ffff0d7224 */ /* 0x000fe200078e0014 */
[----:B------:R-:W-:Y:S01]  /*1a520*/  MOV R12, RZ ;  /* 0x000000ff000c7202 */ /* 0x000fe20000000f00 */
[----:B------:R-:W-:Y:S02]  /*1a530*/  IMAD.MOV.U32 R11, RZ, RZ, 0x181f ;  /* 0x0000181fff0b7424 */ /* 0x000fe400078e00ff */
[----:B------:R-:W-:Y:S02]  /*1a540*/  IMAD.MOV.U32 R15, RZ, RZ, -0x1 ;  /* 0xffffffffff0f7424 */ /* 0x000fe400078e00ff */
[----:B------:R-:W-:Y:S02]  /*1a550*/  IMAD R24, R26, 0xc0, R60 ;  /* 0x000000c01a187824 */ /* 0x000fe400078e023c */
[----:B------:R-:W-:-:S07]  /*1a560*/  IMAD R21, R21, R10, RZ ;  /* 0x0000000a15157224 */ /* 0x000fce00078e02ff */
[----:B------:R-:W-:Y:S05]  /*1a570*/  WARPSYNC.COLLECTIVE R15, `(.L_x_12847) ;  /* 0x000000000f087348 */ /* 0x000fea0003c00000 */
[----:B------:R0:W1:Y:S02]  /*1a580*/  SHFL.IDX P6, R14, R13, R12, R11 ;  /* 0x0000000c0d0e7389 */ /* 0x00006400000c000b */
[----:B01----:R-:W-:Y:S01]  /*1a590*/  ENDCOLLECTIVE ;  /* 0x000000000000791b */ /* 0x003fe20003800000 */
.L_x_12847:
[C---:B------:R-:W-:Y:S01]  /*1a5a0*/  VIADD R8, R24.reuse, 0x30 ;  /* 0x0000003018087836 */ /* 0x040fe20000000000 */
[----:B------:R-:W-:-:S04]  /*1a5b0*/  ISETP.GE.OR P3, PT, R24, R21, P0 ;  /* 0x000000151800720c */ /* 0x000fc80000766670 */
[----:B------:R-:W-:Y:S02]  /*1a5c0*/  ISETP.GE.OR P4, PT, R8, R21, P0 ;  /* 0x000000150800720c */ /* 0x000fe40000786670 */
[----:B------:R-:W-:-:S04]  /*1a5d0*/  IADD3 R8, R24, 0x60, RZ ;  /* 0x0000006018087810 */ /* 0x000fc80007ffe0ff */
[----:B------:R-:W-:Y:S02]  /*1a5e0*/  ISETP.GE.OR P2, PT, R8, R21, P0 ;  /* 0x000000150800720c */ /* 0x000fe40000746670 */
[----:B------:R-:W-:Y:S01]  /*1a5f0*/  MOV R13, R7 ;  /* 0x00000007000d7202 */ /* 0x000fe20000000f00 */
[----:B------:R-:W-:-:S10]  /*1a600*/  IMAD.MOV.U32 R0, RZ, RZ, R14 ;  /* 0x000000ffff007224 */ /* 0x000fd400078e000e */
[----:B------:R-:W-:Y:S05]  /*1a610*/  WARPSYNC.COLLECTIVE R15, `(.L_x_12848) ;  /* 0x000000000f087348 */ /* 0x000fea0003c00000 */
[----:B------:R0:W1:Y:S02]  /*1a620*/  SHFL.IDX P6, R14, R13, R12, R11 ;  /* 0x0000000c0d0e7389 */ /* 0x00006400000c000b */
[----:B01----:R-:W-:Y:S01]  /*1a630*/  ENDCOLLECTIVE ;  /* 0x000000000000791b */ /* 0x003fe20003800000 */
.L_x_12848:
[----:B------:R-:W-:Y:S02]  /*1a640*/  IMAD.MOV.U32 R13, RZ, RZ, R20 ;  /* 0x000000ffff0d7224 */ /* 0x000fe400078e0014 */
[----:B------:R-:W-:Y:S02]  /*1a650*/  IMAD.MOV.U32 R12, RZ, RZ, 0x1 ;  /* 0x00000001ff0c7424 */ /* 0x000fe400078e00ff */
[----:B------:R-:W-:-:S07]  /*1a660*/  IMAD.MOV.U32 R3, RZ, RZ, R14 ;  /* 0x000000ffff037224 */ /* 0x000fce00078e000e */
[----:B------:R-:W-:Y:S05]  /*1a670*/  WARPSYNC.COLLECTIVE R15, `(.L_x_12849) ;  /* 0x000000000f087348 */ /* 0x000fea0003c00000 */
[----:B------:R0:W1:Y:S02]  /*1a680*/  SHFL.IDX P6, R14, R13, R12, R11 ;  /* 0x0000000c0d0e7389 */ /* 0x00006400000c000b */
[----:B01----:R-:W-:Y:S01]  /*1a690*/  ENDCOLLECTIVE ;  /* 0x000000000000791b */ /* 0x003fe20003800000 */
.L_x_12849:
[----:B------:R-:W-:-:S04]  /*1a6a0*/  @!P3 LEA R10, P5, R59, R3, 0x1 ;  /* 0x000000033b0ab211 */ /* 0x000fc800078a08ff */
[----:B------:R-:W-:Y:S01]  /*1a6b0*/  @!P3 LEA.HI.X R3, R59, R0, R58, 0x1, P5 ;  /* 0x000000003b03b211 */ /* 0x000fe200028f0c3a */
[----:B------:R-:W-:Y:S01]  /*1a6c0*/  IMAD.MOV.U32 R13, RZ, RZ, R7 ;  /* 0x000000ffff0d7224 */ /* 0x000fe200078e0007 */
[----:B------:R-:W-:-:S07]  /*1a6d0*/  MOV R4, R14 ;  /* 0x0000000e00047202 */ /* 0x000fce0000000f00 */
[----:B------:R-:W-:Y:S05]  /*1a6e0*/  WARPSYNC.COLLECTIVE R15, `(.L_x_12850) ;  /* 0x000000000f087348 */ /* 0x000fea0003c00000 */
[----:B------:R0:W1:Y:S02]  /*1a6f0*/  SHFL.IDX P6, R14, R13, R12, R11 ;  /* 0x0000000c0d0e7389 */ /* 0x00006400000c000b */
[----:B01----:R-:W-:Y:S01]  /*1a700*/  ENDCOLLECTIVE ;  /* 0x000000000000791b */ /* 0x003fe20003800000 */
.L_x_12850:
[----:B------:R-:W-:Y:S01]  /*1a710*/  IMAD.MOV.U32 R13, RZ, RZ, R20 ;  /* 0x000000ffff0d7224 */ /* 0x000fe200078e0014 */
[----:B------:R-:W-:Y:S01]  /*1a720*/  MOV R12, 0x2 ;  /* 0x00000002000c7802 */ /* 0x000fe20000000f00 */
[----:B------:R-:W-:-:S07]  /*1a730*/  IMAD.MOV.U32 R5, RZ, RZ, R14 ;  /* 0x000000ffff057224 */ /* 0x000fce00078e000e */
[----:B------:R-:W-:Y:S05]  /*1a740*/  WARPSYNC.COLLECTIVE R15, `(.L_x_12851) ;  /* 0x000000000f087348 */ /* 0x000fea0003c00000 */
[----:B------:R0:W1:Y:S02]  /*1a750*/  SHFL.IDX P6, R14, R13, R12, R11 ;  /* 0x0000000c0d0e7389 */ /* 0x00006400000c000b */
[----:B01----:R-:W-:Y:S01]  /*1a760*/  ENDCOLLECTIVE ;  /* 0x000000000000791b */ /* 0x003fe20003800000 */
.L_x_12851:
[----:B------:R-:W-:-:S04]  /*1a770*/  @!P4 LEA R8, P1, R59, R5, 0x1 ;  /* 0x000000053b08c211 */ /* 0x000fc800078208ff */
[----:B------:R-:W-:Y:S01]  /*1a780*/  @!P4 LEA.HI.X R9, R59, R4, R58, 0x1, P1 ;  /* 0x000000043b09c211 */ /* 0x000fe200008f0c3a */
[----:B------:R-:W-:Y:S02]  /*1a790*/  IMAD.MOV.U32 R13, RZ, RZ, R7 ;  /* 0x000000ffff0d7224 */ /* 0x000fe400078e0007 */
[----:B------:R-:W-:-:S07]  /*1a7a0*/  IMAD.MOV.U32 R6, RZ, RZ, R14 ;  /* 0x000000ffff067224 */ /* 0x000fce00078e000e */
[----:B------:R-:W-:Y:S05]  /*1a7b0*/  WARPSYNC.COLLECTIVE R15, `(.L_x_12852) ;  /* 0x000000000f087348 */ /* 0x000fea0003c00000 */
[----:B------:R0:W1:Y:S02]  /*1a7c0*/  SHFL.IDX P6, R14, R13, R12, R11 ;  /* 0x0000000c0d0e7389 */ /* 0x00006400000c000b */
[----:B01----:R-:W-:Y:S01]  /*1a7d0*/  ENDCOLLECTIVE ;  /* 0x000000000000791b */ /* 0x003fe20003800000 */
.L_x_12852:
[----:B------:R-:W-:Y:S02]  /*1a7e0*/  @!P3 IMAD.MOV.U32 R11, RZ, RZ, R3 ;  /* 0x000000ffff0bb224 */ /* 0x000fe400078e0003 */
[----:B------:R-:W-:Y:S02]  /*1a7f0*/  IMAD.MOV.U32 R13, RZ, RZ, R20 ;  /* 0x000000ffff0d7224 */ /* 0x000fe400078e0014 */
[----:B------:R-:W-:Y:S01]  /*1a800*/  IMAD.MOV.U32 R12, RZ, RZ, 0x3 ;  /* 0x00000003ff0c7424 */ /* 0x000fe200078e00ff */
[----:B------:R0:W-:Y:S04]  /*1a810*/  @!P3 ST.E.128 desc[UR56][R10.64], RZ ;  /* 0x000000ff0a00b985 */ /* 0x0001e8000c101d38 */
[----:B------:R1:W-:Y:S01]  /*1a820*/  @!P4 ST.E.128 desc[UR56][R8.64], RZ ;  /* 0x000000ff0800c985 */ /* 0x0003e2000c101d38 */
[----:B------:R-:W-:-:S04]  /*1a830*/  @!P2 LEA R25, P5, R59, R14, 0x1 ;  /* 0x0000000e3b19a211 */ /* 0x000fc800078a08ff */
[----:B------:R-:W-:Y:S01]  /*1a840*/  @!P2 LEA.HI.X R5, R59, R6, R58, 0x1, P5 ;  /* 0x000000063b05a211 */ /* 0x000fe200028f0c3a */
[----:B------:R-:W-:Y:S01]  /*1a850*/  @!P2 IMAD.MOV.U32 R4, RZ, RZ, R25 ;  /* 0x000000ffff04a224 */ /* 0x000fe200078e0019 */
[----:B0-----:R-:W-:-:S04]  /*1a860*/  MOV R11, 0x181f ;  /* 0x0000181f000b7802 */ /* 0x001fc80000000f00 */
[----:B------:R1:W-:Y:S03]  /*1a870*/  @!P2 ST.E.128 desc[UR56][R4.64], RZ ;  /* 0x000000ff0400a985 */ /* 0x0003e6000c101d38 */
[----:B-1----:R-:W-:Y:S05]  /*1a880*/  WARPSYNC.COLLECTIVE R15, `(.L_x_12853) ;  /* 0x000000000f087348 */ /* 0x002fea0003c00000 */
[----:B------:R0:W2:Y:S02]  /*1a890*/  SHFL.IDX P6, R14, R13, R12, R11 ;  /* 0x0000000c0d0e7389 */ /* 0x0000a400000c000b */
[----:B012---:R-:W-:Y:S01]  /*1a8a0*/  ENDCOLLECTIVE ;  /* 0x000000000000791b */ /* 0x007fe20003800000 */
.L_x_12853:
[----:B------:R-:W-:Y:S02]  /*1a8b0*/  IMAD.MOV.U32 R13, RZ, RZ, R7 ;  /* 0x000000ffff0d7224 */ /* 0x000fe400078e0007 */
[----:B------:R-:W-:-:S07]  /*1a8c0*/  IMAD.MOV.U32 R0, RZ, RZ, R14 ;  /* 0x000000ffff007224 */ /* 0x000fce00078e000e */
[----:B------:R-:W-:Y:S05]  /*1a8d0*/  WARPSYNC.COLLECTIVE R15, `(.L_x_12854) ;  /* 0x000000000f087348 */ /* 0x000fea0003c00000 */
[----:B------:R0:W1:Y:S02]  /*1a8e0*/  SHFL.IDX P6, R14, R13, R12, R11 ;  /* 0x0000000c0d0e7389 */ /* 0x00006400000c000b */
[----:B01----:R-:W-:Y:S01]  /*1a8f0*/  ENDCOLLECTIVE ;  /* 0x000000000000791b */ /* 0x003fe20003800000 */
.L_x_12854:
[----:B------:R-:W-:Y:S05]  /*1a900*/  BRA `(.L_x_12855) ;  /* 0xffffff80009c7947 */ /* 0x000fea000383ffff */
.L_x_12683:
[----:B------:R-:W1:Y:S01]  /*1a910*/  S2R R7, SR_TID.X ;  /* 0x0000000000077919 */ /* 0x000e620000002100 */
[----:B------:R-:W-:Y:S01]  /*1a920*/  BSSY B1, `(.L_x_12856) ;  /* 0x000000a000017945 */ /* 0x000fe20003800000 */
[----:B0-----:R-:W-:Y:S02]  /*1a930*/  IMAD.MOV.U32 R12, RZ, RZ, RZ ;  /* 0x000000ffff0c7224 */ /* 0x001fe400078e00ff */
[----:B------:R-:W-:Y:S02]  /*1a940*/  IMAD.MOV.U32 R11, RZ, RZ, 0x1f ;  /* 0x0000001fff0b7424 */ /* 0x000fe400078e00ff */
[----:B------:R-:W-:Y:S01]  /*1a950*/  IMAD.MOV.U32 R15, RZ, RZ, -0x1 ;  /* 0xffffffffff0f7424 */ /* 0x000fe200078e00ff */
[----:B-1----:R-:W-:-:S04]  /*1a960*/  SHF.R.U32.HI R7, RZ, 0x5, R7 ;  /* 0x00000005ff077819 */ /* 0x002fc80000011607 */
[----:B------:R-:W-:-:S04]  /*1a970*/  LOP3.LUT R7, R7, 0x3, RZ, 0xc0, !PT ;  /* 0x0000000307077812 */ /* 0x000fc800078ec0ff */
[----:B------:R-:W-:-:S07]  /*1a980*/  MOV R13, R7 ;  /* 0x00000007000d7202 */ /* 0x000fce0000000f00 */
[----:B------:R-:W-:Y:S05]  /*1a990*/  WARPSYNC.COLLECTIVE R15, `(.L_x_12857) ;  /* 0x000000000f087348 */ /* 0x000fea0003c00000 */
[----:B------:R0:W1:Y:S02]  /*1a9a0*/  SHFL.IDX P6, R14, R13, R12, R11 ;  /* 0x0000000c0d0e7389 */ /* 0x00006400000c000b */
[----:B01----:R-:W-:Y:S01]  /*1a9b0*/  ENDCOLLECTIVE ;  /* 0x000000000000791b */ /* 0x003fe20003800000 */
.L_x_12857:
[----:B------:R-:W-:Y:S05]  /*1a9c0*/  BSYNC B1 ;  /* 0x0000000000017941 */ /* 0x000fea0003800000 */
.L_x_12856:
[----:B------:R-:W-:Y:S05]  /*1a9d0*/  BRA `(.L_x_12858) ;  /* 0xffffff9800447947 */ /* 0x000fea000383ffff */
.L_x_12685:
[----:B------:R-:W-:Y:S01]  /*1a9e0*/  BSSY B1, `(.L_x_12859) ;  /* 0x0000006000017945 */ /* 0x000fe20003800000 */
[----:B------:R-:W-:-:S07]  /*1a9f0*/  MOV R15, 0xffffffff ;  /* 0xffffffff000f7802 */ /* 0x000fce0000000f00 */
[----:B01----:R-:W-:Y:S05]  /*1aa00*/  WARPSYNC.COLLECTIVE R15, `(.L_x_12860) ;  /* 0x000000000f0c7348 */ /* 0x003fea0003c00000 */
[----:B------:R-:W-:Y:S02]  /*1aa10*/  ELECT P6, UR62, PT ;  /* 0x00000000003e782f */ /* 0x000fe400038c0000 */
[----:B------:R-:W-:Y:S01]  /*1aa20*/  MOV R14, UR62 ;  /* 0x0000003e000e7c02 */ /* 0x000fe20008000f00 */
[----:B01----:R-:W-:Y:S10]  /*1aa30*/  ENDCOLLECTIVE ;  /* 0x000000000000791b */ /* 0x003ff40003800000 */
.L_x_12860:
[----:B------:R-:W-:Y:S05]  /*1aa40*/  BSYNC B1 ;  /* 0x0000000000017941 */ /* 0x000fea0003800000 */
.L_x_12859:
[----:B------:R-:W-:Y:S05]  /*1aa50*/  BRA `(.L_x_12684) ;  /* 0xffffff98003c7947 */ /* 0x000fea000383ffff */
.L_x_12687:
[----:B-1----:R1:W2:Y:S02]  /*1aa60*/  SYNCS.PHASECHK.TRANS64.TRYWAIT P0, [R16+URZ+0x30820], R6 ;  /* 0x03082006100075a7 */ /* 0x0022a4000800017f */
[----:B--2---:R-:W-:Y:S05]  /*1aa70*/  @!P0 NANOSLEEP.SYNCS 0x989680 ;  /* 0x009896800000895d */ /* 0x004fea0003900000 */
[----:B------:R-:W2:Y:S02]  /*1aa80*/  @!P0 SYNCS.PHASECHK.TRANS64 P0, [R16+URZ+0x30820], R6 ;  /* 0x03082006100085a7 */ /* 0x000ea4000800007f */
[----:B--2---:R-:W-:Y:S05]  /*1aa90*/  @!P0 BRA `(.L_x_12687) ;  /* 0xfffffffc00f08947 */ /* 0x004fea000383ffff */
[----:B------:R-:W-:Y:S05]  /*1aaa0*/  BRA `(.L_x_12861) ;  /* 0xffffff98004c7947 */ /* 0x000fea000383ffff */
.L_x_12691:
[----:B-1----:R1:W2:Y:S02]  /*1aab0*/  SYNCS.PHASECHK.TRANS64.TRYWAIT P0, [R7+URZ+0x308a0], R6 ;  /* 0x0308a006070075a7 */ /* 0x0022a4000800017f */
[----:B--2---:R-:W-:Y:S05]  /*1aac0*/  @!P0 NANOSLEEP.SYNCS 0x989680 ;  /* 0x009896800000895d */ /* 0x004fea0003900000 */
[----:B------:R-:W2:Y:S02]  /*1aad0*/  @!P0 SYNCS.PHASECHK.TRANS64 P0, [R7+URZ+0x308a0], R6 ;  /* 0x0308a006070085a7 */ /* 0x000ea4000800007f */
[----:B--2---:R-:W-:Y:S05]  /*1aae0*/  @!P0 BRA `(.L_x_12691) ;  /* 0xfffffffc00f08947 */ /* 0x004fea000383ffff */
[----:B------:R-:W-:Y:S05]  /*1aaf0*/  BRA `(.L_x_12862) ;  /* 0xffffff9800687947 */ /* 0x000fea000383ffff */
.L_x_12696:
[----:B0-----:R0:W2:Y:S02]  /*1ab00*/  SYNCS.PHASECHK.TRANS64.TRYWAIT P0, [R7+URZ+0x308c0], R6 ;  /* 0x0308c006070075a7 */ /* 0x0010a4000800017f */
[----:B--2---:R-:W-:Y:S05]  /*1ab10*/  @!P0 NANOSLEEP.SYNCS 0x989680 ;  /* 0x009896800000895d */ /* 0x004fea0003900000 */
[----:B------:R-:W2:Y:S02]  /*1ab20*/  @!P0 SYNCS.PHASECHK.TRANS64 P0, [R7+URZ+0x308c0], R6 ;  /* 0x0308c006070085a7 */ /* 0x000ea4000800007f */
[----:B--2---:R-:W-:Y:S05]  /*1ab30*/  @!P0 BRA `(.L_x_12696) ;  /* 0xfffffffc00f08947 */ /* 0x004fea000383ffff */
[----:B------:R-:W-:Y:S05]  /*1ab40*/  BRA `(.L_x_12863) ;  /* 0xffffff9800e47947 */ /* 0x000fea000383ffff */
.L_x_12703:
[----:B--2---:R2:W3:Y:S02]  /*1ab50*/  SYNCS.PHASECHK.TRANS64.TRYWAIT P2, [R6+URZ+0x308a0], R7 ;  /* 0x0308a007060075a7 */ /* 0x0044e4000804017f */
[----:B---3--:R-:W-:Y:S05]  /*1ab60*/  @!P2 NANOSLEEP.SYNCS 0x989680 ;  /* 0x009896800000a95d */ /* 0x008fea0003900000 */
[----:B------:R-:W3:Y:S02]  /*1ab70*/  @!P2 SYNCS.PHASECHK.TRANS64 P2, [R6+URZ+0x308a0], R7 ;  /* 0x0308a0070600a5a7 */ /* 0x000ee4000804007f */
[----:B---3--:R-:W-:Y:S05]  /*1ab80*/  @!P2 BRA `(.L_x_12703) ;  /* 0xfffffffc00f0a947 */ /* 0x008fea000383ffff */
[----:B------:R-:W-:Y:S05]  /*1ab90*/  BRA `(.L_x_12864) ;  /* 0xffffff9c00ac7947 */ /* 0x000fea000383ffff */
.L_x_12708:
[----:B0-----:R0:W1:Y:S02]  /*1aba0*/  SYNCS.PHASECHK.TRANS64.TRYWAIT P2, [R6+URZ+0x308c0], R7 ;  /* 0x0308c007060075a7 */ /* 0x001064000804017f */
[----:B-1----:R-:W-:Y:S05]  /*1abb0*/  @!P2 NANOSLEEP.SYNCS 0x989680 ;  /* 0x009896800000a95d */ /* 0x002fea0003900000 */
[----:B------:R-:W1:Y:S02]  /*1abc0*/  @!P2 SYNCS.PHASECHK.TRANS64 P2, [R6+URZ+0x308c0], R7 ;  /* 0x0308c0070600a5a7 */ /* 0x000e64000804007f */
[----:B-1----:R-:W-:Y:S05]  /*1abd0*/  @!P2 BRA `(.L_x_12708) ;  /* 0xfffffffc00f0a947 */ /* 0x002fea000383ffff */
[----:B------:R-:W-:Y:S05]  /*1abe0*/  BRA `(.L_x_12865) ;  /* 0xffffffa000247947 */ /* 0x000fea000383ffff */
.L_x_12723:
[----:B------:R-:W4:Y:S01]  /*1abf0*/  S2R R20, SR_TID.X ;  /* 0x0000000000147919 */ /* 0x000f220000002100 */
[----:B------:R-:W-:Y:S01]  /*1ac00*/  BSSY B0, `(.L_x_12866) ;  /* 0x000000a000007945 */ /* 0x000fe20003800000 */
[----:B0-----:R-:W-:Y:S01]  /*1ac10*/  IMAD.MOV.U32 R12, RZ, RZ, RZ ;  /* 0x000000ffff0c7224 */ /* 0x001fe200078e00ff */
[----:B------:R-:W-:Y:S01]  /*1ac20*/  MOV R15, 0xffffffff ;  /* 0xffffffff000f7802 */ /* 0x000fe20000000f00 */
[----:B------:R-:W-:Y:S01]  /*1ac30*/  IMAD.MOV.U32 R11, RZ, RZ, 0x1f ;  /* 0x0000001fff0b7424 */ /* 0x000fe200078e00ff */
[----:B----4-:R-:W-:-:S04]  /*1ac40*/  SHF.R.U32.HI R20, RZ, 0x5, R20 ;  /* 0x00000005ff147819 */ /* 0x010fc80000011614 */
[----:B------:R-:W-:-:S05]  /*1ac50*/  LOP3.LUT R20, R20, 0x3, RZ, 0xc0, !PT ;  /* 0x0000000314147812 */ /* 0x000fca00078ec0ff */
[----:B------:R-:W-:-:S07]  /*1ac60*/  IMAD.MOV.U32 R13, RZ, RZ, R20 ;  /* 0x000000ffff0d7224 */ /* 0x000fce00078e0014 */
[----:B-123--:R-:W-:Y:S05]  /*1ac70*/  WARPSYNC.COLLECTIVE R15, `(.L_x_12867) ;  /* 0x000000000f087348 */ /* 0x00efea0003c00000 */
[----:B------:R0:W4:Y:S02]  /*1ac80*/  SHFL.IDX P6, R14, R13, R12, R11 ;  /* 0x0000000c0d0e7389 */ /* 0x00012400000c000b */
[----:B01234-:R-:W-:Y:S01]  /*1ac90*/  ENDCOLLECTIVE ;  /* 0x000000000000791b */ /* 0x01ffe20003800000 */
.L_x_12867:
[----:B------:R-:W-:Y:S05]  /*1aca0*/  BSYNC B0 ;  /* 0x0000000000007941 */ /* 0x000fea0003800000 */
.L_x_12866:
[----:B------:R-:W-:Y:S05]  /*1acb0*/  BRA `(.L_x_12868) ;  /* 0xffffffa800cc7947 */ /* 0x000fea000383ffff */
.L_x_12725:
[----:B------:R-:W-:Y:S01]  /*1acc0*/  BSSY B0, `(.L_x_12869) ;  /* 0x0000006000007945 */ /* 0x000fe20003800000 */
[----:B------:R-:W-:-:S07]  /*1acd0*/  IMAD.MOV.U32 R15, RZ, RZ, -0x1 ;  /* 0xffffffffff0f7424 */ /* 0x000fce00078e00ff */
[----:B0123--:R-:W-:Y:S05]  /*1ace0*/  WARPSYNC.COLLECTIVE R15, `(.L_x_12870) ;  /* 0x000000000f0c7348 */ /* 0x00ffea0003c00000 */
[----:B------:R-:W-:Y:S02]  /*1acf0*/  ELECT P6, UR62, PT ;  /* 0x00000000003e782f */ /* 0x000fe400038c0000 */
[----:B------:R-:W-:Y:S01]  /*1ad00*/  MOV R14, UR62 ;  /* 0x0000003e000e7c02 */ /* 0x000fe20008000f00 */
[----:B0123--:R-:W-:Y:S10]  /*1ad10*/  ENDCOLLECTIVE ;  /* 0x000000000000791b */ /* 0x00fff40003800000 */
.L_x_12870:
[----:B------:R-:W-:Y:S05]  /*1ad20*/  BSYNC B0 ;  /* 0x0000000000007941 */ /* 0x000fea0003800000 */
.L_x_12869:
[----:B------:R-:W-:Y:S05]  /*1ad30*/  BRA `(.L_x_12871) ;  /* 0xffffffa800d47947 */ /* 0x000fea000383ffff */
.L_x_12727:
[----:B0-----:R0:W4:Y:S02]  /*1ad40*/  SYNCS.PHASECHK.TRANS64.TRYWAIT P0, [R0+URZ+0x30840], R2 ;  /* 0x03084002000075a7 */ /* 0x001124000800017f */
[----:B----4-:R-:W-:Y:S05]  /*1ad50*/  @!P0 NANOSLEEP.SYNCS 0x989680 ;  /* 0x009896800000895d */ /* 0x010fea0003900000 */
[----:B------:R-:W4:Y:S02]  /*1ad60*/  @!P0 SYNCS.PHASECHK.TRANS64 P0, [R0+URZ+0x30840], R2 ;  /* 0x03084002000085a7 */ /* 0x000f24000800007f */
[----:B----4-:R-:W-:Y:S05]  /*1ad70*/  @!P0 BRA `(.L_x_12727) ;  /* 0xfffffffc00f08947 */ /* 0x010fea000383ffff */
[----:B------:R-:W-:Y:S05]  /*1ad80*/  BRA `(.L_x_12872) ;  /* 0xffffffac00287947 */ /* 0x000fea000383ffff */
.L_x_12731:
[----:B------:R-:W2:Y:S01]  /*1ad90*/  LDL.LU R11, [R1+0x3c] ;  /* 0x00003c00010b7983 */ /* 0x000ea20000300800 */
[----:B------:R-:W-:Y:S02]  /*1ada0*/  IMAD.MOV.U32 R13, RZ, RZ, R4 ;  /* 0x000000ffff0d7224 */ /* 0x000fe400078e0004 */
[----:B------:R-:W-:Y:S02]  /*1adb0*/  IMAD.MOV.U32 R12, RZ, RZ, RZ ;  /* 0x000000ffff0c7224 */ /* 0x000fe400078e00ff */
[----:B------:R-:W-:Y:S02]  /*1adc0*/  IMAD.MOV.U32 R15, RZ, RZ, -0x1 ;  /* 0xffffffffff0f7424 */ /* 0x000fe400078e00ff */
[----:B------:R-:W-:-:S04]  /*1add0*/  IMAD R25, R25, 0xc0, R21 ;  /* 0x000000c019197824 */ /* 0x000fc800078e0215 */
[----:B------:R-:W-:Y:S02]  /*1ade0*/  VIADD R8, R25, 0x10 ;  /* 0x0000001019087836 */ /* 0x000fe40000000000 */
[----:B--2---:R-:W-:Y:S01]  /*1adf0*/  IMAD R3, R11, R9, RZ ;  /* 0x000000090b037224 */ /* 0x004fe200078e02ff */
[----:B------:R-:W-:-:S04]  /*1ae00*/  MOV R11, 0x181f ;  /* 0x0000181f000b7802 */ /* 0x000fc80000000f00 */
[----:B------:R-:W-:-:S13]  /*1ae10*/  ISETP.GE.AND P1, PT, R25, R3, PT ;  /* 0x000000031900720c */ /* 0x000fda0003f26270 */
[----:B-----5:R-:W-:Y:S05]  /*1ae20*/  WARPSYNC.COLLECTIVE R15, `(.L_x_12873) ;  /* 0x000000000f087348 */ /* 0x020fea0003c00000 */
[----:B------:R0:W1:Y:S02]  /*1ae30*/  SHFL.IDX P6, R14, R13, R12, R11 ;  /* 0x0000000c0d0e7389 */ /* 0x00006400000c000b */
[----:B01---5:R-:W-:Y:S01]  /*1ae40*/  ENDCOLLECTIVE ;  /* 0x000000000000791b */ /* 0x023fe20003800000 */
.L_x_12873:
[----:B------:R-:W-:Y:S02]  /*1ae50*/  IMAD.MOV.U32 R13, RZ, RZ, R0 ;  /* 0x000000ffff0d7224 */ /* 0x000fe400078e0000 */
[----:B------:R-:W-:-:S07]  /*1ae60*/  IMAD.MOV.U32 R7, RZ, RZ, R14 ;  /* 0x000000ffff077224 */ /* 0x000fce00078e000e */
[----:B------:R-:W-:Y:S05]  /*1ae70*/  WARPSYNC.COLLECTIVE R15, `(.L_x_12874) ;  /* 0x000000000f087348 */ /* 0x000fea0003c00000 */
[----:B------:R0:W1:Y:S02]  /*1ae80*/  SHFL.IDX P6, R14, R13, R12, R11 ;  /* 0x0000000c0d0e7389 */ /* 0x00006400000c000b */
[----:B01----:R-:W-:Y:S01]  /*1ae90*/  ENDCOLLECTIVE ;  /* 0x000000000000791b */ /* 0x003fe20003800000 */
.L_x_12874:
[----:B------:R-:W-:Y:S01]  /*1aea0*/  IMAD.MOV.U32 R13, RZ, RZ, R4 ;  /* 0x000000ffff0d7224 */ /* 0x000fe200078e0004 */
[----:B------:R-:W-:Y:S02]  /*1aeb0*/  MOV R12, 0x1 ;  /* 0x00000001000c7802 */ /* 0x000fe40000000f00 */
[----:B------:R-:W-:-:S07]  /*1aec0*/  MOV R6, R14 ;  /* 0x0000000e00067202 */ /* 0x000fce0000000f00 */
[----:B------:R-:W-:Y:S05]  /*1aed0*/  WARPSYNC.COLLECTIVE R15, `(.L_x_12875) ;  /* 0x000000000f087348 */ /* 0x000fea0003c00000 */
[----:B------:R0:W1:Y:S02]  /*1aee0*/  SHFL.IDX P6, R14, R13, R12, R11 ;  /* 0x0000000c0d0e7389 */ /* 0x00006400000c000b */
[----:B01----:R-:W-:Y:S01]  /*1aef0*/  ENDCOLLECTIVE ;  /* 0x000000000000791b */ /* 0x003fe20003800000 */
.L_x_12875:
[----:B------:R-:W-:-:S05]  /*1af00*/  @!P1 LEA R6, P2, R20, R6, 0x1 ;  /* 0x0000000614069211 */ /* 0x000fca00078408ff */
[----:B------:R-:W-:-:S05]  /*1af10*/  @!P1 IMAD.X R7, RZ, RZ, R7, P2 ;  /* 0x000000ffff079224 */ /* 0x000fca00010e0607 */
[----:B------:R-:W-:Y:S01]  /*1af20*/  @!PT LDS RZ, [RZ] ;  /* 0x00000000fffff984 */ /* 0x000fe20000000800 */
[----:B------:R-:W-:Y:S01]  /*1af30*/  @!PT LDS RZ, [RZ] ;  /* 0x00000000fffff984 */ /* 0x000fe20000000800 */
[----:B------:R-:W-:Y:S01]  /*1af40*/  @!PT LDS RZ, [RZ] ;  /* 0x00000000fffff984 */ /* 0x000fe20000000800 */
[----:B------:R0:W-:Y:S01]  /*1af50*/  @!P1 LDGSTS.E.BYPASS.LTC128B.128 [R10+0xc400], desc[UR56][R6.64], !P0 ;  /* 0x0c400000060a9fae */ /* 0x0001e2000c101d78 */
[----:B------:R-:W-:Y:S01]  /*1af60*/  ISETP.GE.AND P1, PT, R8, R3, PT ;  /* 0x000000030800720c */ /* 0x000fe20003f26270 */
[----:B------:R-:W-:Y:S02]  /*1af70*/  IMAD.MOV.U32 R13, RZ, RZ, R0 ;  /* 0x000000ffff0d7224 */ /* 0x000fe400078e0000 */
[----:B0-----:R-:W-:-:S10]  /*1af80*/  IMAD.MOV.U32 R6, RZ, RZ, R14 ;  /* 0x000000ffff067224 */ /* 0x001fd400078e000e */
[----:B------:R-:W-:Y:S05]  /*1af90*/  WARPSYNC.COLLECTIVE R15, `(.L_x_12876) ;  /* 0x000000000f087348 */ /* 0x000fea0003c00000 */
[----:B------:R0:W1:Y:S02]  /*1afa0*/  SHFL.IDX P6, R14, R13, R12, R11 ;  /* 0x0000000c0d0e7389 */ /* 0x00006400000c000b */
[----:B01----:R-:W-:Y:S01]  /*1afb0*/  ENDCOLLECTIVE ;  /* 0x000000000000791b */ /* 0x003fe20003800000 */
.L_x_12876:
[----:B------:R-:W-:Y:S02]  /*1afc0*/  IMAD.MOV.U32 R13, RZ, RZ, R4 ;  /* 0x000000ffff0d7224 */ /* 0x000fe400078e0004 */
[----:B------:R-:W-:Y:S02]  /*1afd0*/  IMAD.MOV.U32 R12, RZ, RZ, 0x2 ;  /* 0x00000002ff0c7424 */ /* 0x000fe400078e00ff */
[----:B------:R-:W-:-:S07]  /*1afe0*/  IMAD.MOV.U32 R7, RZ, RZ, R14 ;  /* 0x000000ffff077224 */ /* 0x000fce00078e000e */
[----:B------:R-:W-:Y:S05]  /*1aff0*/  WARPSYNC.COLLECTIVE R15, `(.L_x_12877) ;  /* 0x000000000f087348 */ /* 0x000fea0003c00000 */
[----:B------:R0:W1:Y:S02]  /*1b000*/  SHFL.IDX P6, R14, R13, R12, R11 ;  /* 0x0000000c0d0e7389 */ /* 0x00006400000c000b */
[----:B01----:R-:W-:Y:S01]  /*1b010*/  ENDCOLLECTIVE ;  /* 0x000000000000791b */ /* 0x003fe20003800000 */
.L_x_12877:
        /* <DEDUP_REMOVED lines=16> */
.L_x_12878:
[----:B------:R-:W-:Y:S02]  /*1b120*/  IMAD.MOV.U32 R13, RZ, RZ, R4 ;  /* 0x000000ffff0d7224 */ /* 0x000fe400078e0004 */
[----:B------:R-:W-:Y:S02]  /*1b130*/  IMAD.MOV.U32 R12, RZ, RZ, 0x3 ;  /* 0x00000003ff0c7424 */ /* 0x000fe400078e00ff */
[----:B------:R-:W-:-:S07]  /*1b140*/  IMAD.MOV.U32 R7, RZ, RZ, R14 ;  /* 0x000000ffff077224 */ /* 0x000fce00078e000e */
[----:B------:R-:W-:Y:S05]  /*1b150*/  WARPSYNC.COLLECTIVE R15, `(.L_x_12879) ;  /* 0x000000000f087348 */ /* 0x000fea0003c00000 */
[----:B------:R0:W1:Y:S02]  /*1b160*/  SHFL.IDX P6, R14, R13, R12, R11 ;  /* 0x0000000c0d0e7389 */ /* 0x00006400000c000b */
[----:B01----:R-:W-:Y:S01]  /*1b170*/  ENDCOLLECTIVE ;  /* 0x000000000000791b */ /* 0x003fe20003800000 */
.L_x_12879:
        /* <DEDUP_REMOVED lines=16> */
.L_x_12880:
[----:B------:R-:W-:Y:S01]  /*1b280*/  MOV R13, R4 ;  /* 0x00000004000d7202 */ /* 0x000fe20000000f00 */
[----:B------:R-:W-:Y:S02]  /*1b290*/  IMAD.MOV.U32 R12, RZ, RZ, 0x4 ;  /* 0x00000004ff0c7424 */ /* 0x000fe400078e00ff */
[----:B------:R-:W-:-:S07]  /*1b2a0*/  IMAD.MOV.U32 R7, RZ, RZ, R14 ;  /* 0x000000ffff077224 */ /* 0x000fce00078e000e */
[----:B------:R-:W-:Y:S05]  /*1b2b0*/  WARPSYNC.COLLECTIVE R15, `(.L_x_12881) ;  /* 0x000000000f087348 */ /* 0x000fea0003c00000 */
[----:B------:R0:W1:Y:S02]  /*1b2c0*/  SHFL.IDX P6, R14, R13, R12, R11 ;  /* 0x0000000c0d0e7389 */ /* 0x00006400000c000b */
[----:B01----:R-:W-:Y:S01]  /*1b2d0*/  ENDCOLLECTIVE ;  /* 0x000000000000791b */ /* 0x003fe20003800000 */
.L_x_12881:
        /* <DEDUP_REMOVED lines=16> */
.L_x_12882:
[----:B------:R-:W-:Y:S01]  /*1b3e0*/  IMAD.MOV.U32 R13, RZ, RZ, R4 ;  /* 0x000000ffff0d7224 */ /* 0x000fe200078e0004 */
[----:B------:R-:W-:Y:S02]  /*1b3f0*/  MOV R12, 0x5 ;  /* 0x00000005000c7802 */ /* 0x000fe40000000f00 */
[----:B------:R-:W-:-:S07]  /*1b400*/  MOV R7, R14 ;  /* 0x0000000e00077202 */ /* 0x000fce0000000f00 */
[----:B------:R-:W-:Y:S05]  /*1b410*/  WARPSYNC.COLLECTIVE R15, `(.L_x_12883) ;  /* 0x000000000f087348 */ /* 0x000fea0003c00000 */
[----:B------:R0:W1:Y:S02]  /*1b420*/  SHFL.IDX P6, R14, R13, R12, R11 ;  /* 0x0000000c0d0e7389 */ /* 0x00006400000c000b */
[----:B01----:R-:W-:Y:S01]  /*1b430*/  ENDCOLLECTIVE ;  /* 0x000000000000791b */ /* 0x003fe20003800000 */
.L_x_12883:
        /* <DEDUP_REMOVED lines=16> */
.L_x_12884:
[----:B------:R-:W-:Y:S02]  /*1b540*/  IMAD.MOV.U32 R13, RZ, RZ, R4 ;  /* 0x000000ffff0d7224 */ /* 0x000fe400078e0004 */
[----:B------:R-:W-:Y:S02]  /*1b550*/  IMAD.MOV.U32 R12, RZ, RZ, 0x6 ;  /* 0x00000006ff0c7424 */ /* 0x000fe400078e00ff */
[----:B------:R-:W-:-:S07]  /*1b560*/  IMAD.MOV.U32 R7, RZ, RZ, R14 ;  /* 0x000000ffff077224 */ /* 0x000fce00078e000e */
[----:B------:R-:W-:Y:S05]  /*1b570*/  WARPSYNC.COLLECTIVE R15, `(.L_x_12885) ;  /* 0x000000000f087348 */ /* 0x000fea0003c00000 */
[----:B------:R0:W1:Y:S02]  /*1b580*/  SHFL.IDX P6, R14, R13, R12, R11 ;  /* 0x0000000c0d0e7389 */ /* 0x00006400000c000b */
[----:B01----:R-:W-:Y:S01]  /*1b590*/  ENDCOLLECTIVE ;  /* 0x000000000000791b */ /* 0x003fe20003800000 */
.L_x_12885:
        /* <DEDUP_REMOVED lines=16> */
.L_x_12886:
[----:B------:R-:W-:Y:S02]  /*1b6a0*/  IMAD.MOV.U32 R13, RZ, RZ, R4 ;  /* 0x000000ffff0d7224 */ /* 0x000fe400078e0004 */
[----:B------:R-:W-:Y:S02]  /*1b6b0*/  IMAD.MOV.U32 R12, RZ, RZ, 0x7 ;  /* 0x00000007ff0c7424 */ /* 0x000fe400078e00ff */
[----:B------:R-:W-:-:S07]  /*1b6c0*/  IMAD.MOV.U32 R7, RZ, RZ, R14 ;  /* 0x000000ffff077224 */ /* 0x000fce00078e000e */
[----:B------:R-:W-:Y:S05]  /*1b6d0*/  WARPSYNC.COLLECTIVE R15, `(.L_x_12887) ;  /* 0x000000000f087348 */ /* 0x000fea0003c00000 */
[----:B------:R0:W1:Y:S02]  /*1b6e0*/  SHFL.IDX P6, R14, R13, R12, R11 ;  /* 0x0000000c0d0e7389 */ /* 0x00006400000c000b */
[----:B01----:R-:W-:Y:S01]  /*1b6f0*/  ENDCOLLECTIVE ;  /* 0x000000000000791b */ /* 0x003fe20003800000 */
.L_x_12887:
[----:B------:R-:W-:-:S04]  /*1b700*/  @!P1 LEA R7, P2, R20, R7, 0x1 ;  /* 0x0000000714079211 */ /* 0x000fc800078408ff */
[----:B------:R-:W-:-:S04]  /*1b710*/  @!P1 IADD3.X R6, RZ, R6, RZ, P2, !PT ;  /* 0x00000006ff069210 */ /* 0x000fc800017fe4ff */
[----:B------:R-:W-:Y:S01]  /*1b720*/  @!P1 LOP3.LUT R7, R7, R6, RZ, 0x3c, !PT ;  /* 0x0000000607079212 */ /* 0x000fe200078e3cff */
[----:B------:R-:W-:-:S03]  /*1b730*/  IMAD.MOV.U32 R13, RZ, RZ, R0 ;  /* 0x000000ffff0d7224 */ /* 0x000fc600078e0000 */
[----:B------:R-:W-:Y:S02]  /*1b740*/  @!P1 LOP3.LUT R6, R7, R6, RZ, 0x3c, !PT ;  /* 0x0000000607069212 */ /* 0x000fe400078e3cff */
[----:B------:R-:W-:Y:S02]  /*1b750*/  IADD3 R0, R25, 0x70, RZ ;  /* 0x0000007019007810 */ /* 0x000fe40007ffe0ff */
[----:B------:R-:W-:Y:S02]  /*1b760*/  @!P1 LOP3.LUT R7, R7, R6, RZ, 0x3c, !PT ;  /* 0x0000000607079212 */ /* 0x000fe400078e3cff */
[----:B------:R-:W-:-:S03]  /*1b770*/  MOV R4, R14 ;  /* 0x0000000e00047202 */ /* 0x000fc60000000f00 */
[----:B------:R-:W-:Y:S01]  /*1b780*/  @!PT LDS RZ, [RZ] ;  /* 0x00000000fffff984 */ /* 0x000fe20000000800 */
[----:B------:R-:W-:Y:S01]  /*1b790*/  @!PT LDS RZ, [RZ] ;  /* 0x00000000fffff984 */ /* 0x000fe20000000800 */
[----:B------:R-:W-:Y:S01]  /*1b7a0*/  @!PT LDS RZ, [RZ] ;  /* 0x00000000fffff984 */ /* 0x000fe20000000800 */
[----:B------:R0:W-:Y:S01]  /*1b7b0*/  @!P1 LDGSTS.E.BYPASS.LTC128B.128 [R10+0xf400], desc[UR56][R6.64], !P0 ;  /* 0x0f400000060a9fae */ /* 0x0001e2000c101d78 */
[----:B------:R-:W-:Y:S02]  /*1b7c0*/  ISETP.GE.AND P1, PT, R0, R3, PT ;  /* 0x000000030000720c */ /* 0x000fe40003f26270 */
[----:B------:R-:W-:-:S11]  /*1b7d0*/  IADD3 R0, R25, 0x80, RZ ;  /* 0x0000008019007810 */ /* 0x000fd60007ffe0ff */
[----:B0-----:R-:W-:Y:S05]  /*1b7e0*/  WARPSYNC.COLLECTIVE R15, `(.L_x_12888) ;  /* 0x000000000f087348 */ /* 0x001fea0003c00000 */
[----:B------:R1:W2:Y:S02]  /*1b7f0*/  SHFL.IDX P6, R14, R13, R12, R11 ;  /* 0x0000000c0d0e7389 */ /* 0x0002a400000c000b */
[----:B012---:R-:W-:Y:S01]  /*1b800*/  ENDCOLLECTIVE ;  /* 0x000000000000791b */ /* 0x007fe20003800000 */
.L_x_12888:
[----:B------:R-:W-:Y:S01]  /*1b810*/  ISETP.GE.AND P2, PT, R0, R3, PT ;  /* 0x000000030000720c */ /* 0x000fe20003f46270 */
[----:B------:R-:W-:Y:S02]  /*1b820*/  IMAD.MOV.U32 R13, RZ, RZ, R2 ;  /* 0x000000ffff0d7224 */ /* 0x000fe400078e0002 */
[----:B------:R-:W-:Y:S02]  /*1b830*/  IMAD.MOV.U32 R12, RZ, RZ, RZ ;  /* 0x000000ffff0c7224 */ /* 0x000fe400078e00ff */
[----:B------:R-:W-:-:S08]  /*1b840*/  IMAD.MOV.U32 R6, RZ, RZ, R14 ;  /* 0x000000ffff067224 */ /* 0x000fd000078e000e */
[----:B------:R-:W-:Y:S05]  /*1b850*/  WARPSYNC.COLLECTIVE R15, `(.L_x_12889) ;  /* 0x000000000f087348 */ /* 0x000fea0003c00000 */
[----:B------:R0:W1:Y:S02]  /*1b860*/  SHFL.IDX P6, R14, R13, R12, R11 ;  /* 0x0000000c0d0e7389 */ /* 0x00006400000c000b */
[----:B01----:R-:W-:Y:S01]  /*1b870*/  ENDCOLLECTIVE ;  /* 0x000000000000791b */ /* 0x003fe20003800000 */
.L_x_12889:
[----:B------:R-:W-:-:S05]  /*1b880*/  @!P1 LEA R6, P3, R20, R6, 0x1 ;  /* 0x0000000614069211 */ /* 0x000fca00078608ff */
[----:B------:R-:W-:-:S04]  /*1b890*/  @!P1 IMAD.X R4, RZ, RZ, R4, P3 ;  /* 0x000000ffff049224 */ /* 0x000fc800018e0604 */
[----:B------:R-:W-:Y:S02]  /*1b8a0*/  @!P1 IMAD.MOV.U32 R7, RZ, RZ, R4 ;  /* 0x000000ffff079224 */ /* 0x000fe400078e0004 */
[----:B------:R-:W-:Y:S02]  /*1b8b0*/  IMAD.MOV.U32 R13, RZ, RZ, R5 ;  /* 0x000000ffff0d7224 */ /* 0x000fe400078e0005 */
[----:B------:R-:W-:Y:S01]  /*1b8c0*/  VIADD R4, R25, 0xa0 ;  /* 0x000000a019047836 */ /* 0x000fe20000000000 */
[----:B------:R-:W-:Y:S01]  /*1b8d0*/  @!PT LDS RZ, [RZ] ;  /* 0x00000000fffff984 */ /* 0x000fe20000000800 */
[----:B------:R-:W-:Y:S01]  /*1b8e0*/  @!PT LDS RZ, [RZ] ;  /* 0x00000000fffff984 */ /* 0x000fe20000000800 */
[----:B------:R-:W-:Y:S01]  /*1b8f0*/  @!PT LDS RZ, [RZ] ;  /* 0x00000000fffff984 */ /* 0x000fe20000000800 */
[----:B------:R0:W-:Y:S01]  /*1b900*/  @!P1 LDGSTS.E.BYPASS.LTC128B.128 [R10+0xfc00], desc[UR56][R6.64], !P0 ;  /* 0x0fc00000060a9fae */ /* 0x0001e2000c101d78 */
[----:B------:R-:W-:-:S07]  /*1b910*/  MOV R8, R14 ;  /* 0x0000000e00087202 */ /* 0x000fce0000000f00 */
[----:B0-----:R-:W-:Y:S05]  /*1b920*/  WARPSYNC.COLLECTIVE R15, `(.L_x_12890) ;  /* 0x000000000f087348 */ /* 0x001fea0003c00000 */
[----:B------:R1:W2:Y:S02]  /*1b930*/  SHFL.IDX P6, R14, R13, R12, R11 ;  /* 0x0000000c0d0e7389 */ /* 0x0002a400000c000b */
[----:B012---:R-:W-:Y:S01]  /*1b940*/  ENDCOLLECTIVE ;  /* 0x000000000000791b */ /* 0x007fe20003800000 */
.L_x_12890:
[----:B------:R-:W-:Y:S02]  /*1b950*/  IMAD.MOV.U32 R13, RZ, RZ, R2 ;  /* 0x000000ffff0d7224 */ /* 0x000fe400078e0002 */
[----:B------:R-:W-:Y:S02]  /*1b960*/  IMAD.MOV.U32 R12, RZ, RZ, 0x1 ;  /* 0x00000001ff0c7424 */ /* 0x000fe400078e00ff */
[----:B------:R-:W-:-:S07]  /*1b970*/  IMAD.MOV.U32 R0, RZ, RZ, R14 ;  /* 0x000000ffff007224 */ /* 0x000fce00078e000e */
[----:B------:R-:W-:Y:S05]  /*1b980*/  WARPSYNC.COLLECTIVE R15, `(.L_x_12891) ;  /* 0x000000000f087348 */ /* 0x000fea0003c00000 */
[----:B------:R0:W1:Y:S02]  /*1b990*/  SHFL.IDX P6, R14, R13, R12, R11 ;  /* 0x0000000c0d0e7389 */ /* 0x00006400000c000b */
[----:B01----:R-:W-:Y:S01]  /*1b9a0*/  ENDCOLLECTIVE ;  /* 0x000000000000791b */ /* 0x003fe20003800000 */
.L_x_12891:
[----:B------:R-:W-:-:S04]  /*1b9b0*/  @!P2 LEA R0, P1, R20, R0, 0x1 ;  /* 0x000000001400a211 */ /* 0x000fc800078208ff */
[----:B------:R-:W-:-:S05]  /*1b9c0*/  @!P2 IADD3.X R6, RZ, R8, RZ, P1, !PT ;  /* 0x00000008ff06a210 */ /* 0x000fca0000ffe4ff */
[----:B------:R-:W-:Y:S02]  /*1b9d0*/  @!P2 IMAD.MOV.U32 R7, RZ, RZ, R6 ;  /* 0x000000ffff07a224 */ /* 0x000fe400078e0006 */
[----:B------:R-:W-:Y:S01]  /*1b9e0*/  @!P2 IMAD.MOV.U32 R6, RZ, RZ, R0 ;  /* 0x000000ffff06a224 */ /* 0x000fe200078e0000 */
[----:B------:R-:W-:Y:S01]  /*1b9f0*/  IADD3 R0, R25, 0x90, RZ ;  /* 0x0000009019007810 */ /* 0x000fe20007ffe0ff */
[----:B------:R-:W-:-:S03]  /*1ba00*/  IMAD.MOV.U32 R13, RZ, RZ, R5 ;  /* 0x000000ffff0d7224 */ /* 0x000fc600078e0005 */
[----:B------:R-:W-:Y:S01]  /*1ba10*/  ISETP.GE.AND P1, PT, R0, R3, PT ;  /* 0x000000030000720c */ /* 0x000fe20003f26270 */
[----:B------:R-:W-:Y:S01]  /*1ba20*/  @!PT LDS RZ, [RZ] ;  /* 0x00000000fffff984 */ /* 0x000fe20000000800 */
[----:B------:R-:W-:Y:S01]  /*1ba30*/  @!PT LDS RZ, [RZ] ;  /* 0x00000000fffff984 */ /* 0x000fe20000000800 */
[----:B------:R-:W-:Y:S01]  /*1ba40*/  @!PT LDS RZ, [RZ] ;  /* 0x00000000fffff984 */ /* 0x000fe20000000800 */
[----:B------:R0:W-:Y:S01]  /*1ba50*/  @!P2 LDGSTS.E.BYPASS.LTC128B.128 [R10+0x10400], desc[UR56][R6.64], !P0 ;  /* 0x10400000060aafae */ /* 0x0001e2000c101d78 */
[----:B------:R-:W-:-:S11]  /*1ba60*/  MOV R0, R14 ;  /* 0x0000000e00007202 */ /* 0x000fd60000000f00 */
[----:B0-----:R-:W-:Y:S05]  /*1ba70*/  WARPSYNC.COLLECTIVE R15, `(.L_x_12892) ;  /* 0x000000000f087348 */ /* 0x001fea0003c00000 */
[----:B------:R1:W2:Y:S02]  /*1ba80*/  SHFL.IDX P6, R14, R13, R12, R11 ;  /* 0x0000000c0d0e7389 */ /* 0x0002a400000c000b */
[----:B012---:R-:W-:Y:S01]  /*1ba90*/  ENDCOLLECTIVE ;  /* 0x000000000000791b */ /* 0x007fe20003800000 */
.L_x_12892:
[----:B------:R-:W-:Y:S01]  /*1baa0*/  IMAD.MOV.U32 R13, RZ, RZ, R2 ;  /* 0x000000ffff0d7224 */ /* 0x000fe200078e0002 */
[----:B------:R-:W-:Y:S01]  /*1bab0*/  MOV R12, 0x2 ;  /* 0x00000002000c7802 */ /* 0x000fe20000000f00 */
[----:B------:R-:W-:-:S07]  /*1bac0*/  IMAD.MOV.U32 R6, RZ, RZ, R14 ;  /* 0x000000ffff067224 */ /* 0x000fce00078e000e */
[----:B------:R-:W-:Y:S05]  /*1bad0*/  WARPSYNC.COLLECTIVE R15, `(.L_x_12893) ;  /* 0x000000000f087348 */ /* 0x000fea0003c00000 */
[----:B------:R0:W1:Y:S02]  /*1bae0*/  SHFL.IDX P6, R14, R13, R12, R11 ;  /* 0x0000000c0d0e7389 */ /* 0x00006400000c000b */
[----:B01----:R-:W-:Y:S01]  /*1baf0*/  ENDCOLLECTIVE ;  /* 0x000000000000791b */ /* 0x003fe20003800000 */
.L_x_12893:
[----:B------:R-:W-:-:S04]  /*1bb00*/  @!P1 LEA R6, P2, R20, R6, 0x1 ;  /* 0x0000000614069211 */ /* 0x000fc800078408ff */
[----:B------:R-:W-:-:S05]  /*1bb10*/  @!P1 IADD3.X R0, RZ, R0, RZ, P2, !PT ;  /* 0x00000000ff009210 */ /* 0x000fca00017fe4ff */
        /* <DEDUP_REMOVED lines=11> */
.L_x_12894:
[----:B------:R-:W-:Y:S02]  /*1bbd0*/  IMAD.MOV.U32 R13, RZ, RZ, R2 ;  /* 0x000000ffff0d7224 */ /* 0x000fe400078e0002 */
[----:B------:R-:W-:Y:S01]  /*1bbe0*/  IMAD.MOV.U32 R12, RZ, RZ, 0x3 ;  /* 0x00000003ff0c7424 */ /* 0x000fe200078e00ff */
[----:B------:R-:W-:-:S07]  /*1bbf0*/  MOV R6, R14 ;  /* 0x0000000e00067202 */ /* 0x000fce0000000f00 */
[----:B------:R-:W-:Y:S05]  /*1bc00*/  WARPSYNC.COLLECTIVE R15, `(.L_x_12895) ;  /* 0x000000000f087348 */ /* 0x000fea0003c00000 */
[----:B------:R0:W1:Y:S02]  /*1bc10*/  SHFL.IDX P6, R14, R13, R12, R11 ;  /* 0x0000000c0d0e7389 */ /* 0x00006400000c000b */
[----:B01----:R-:W-:Y:S01]  /*1bc20*/  ENDCOLLECTIVE ;  /* 0x000000000000791b */ /* 0x003fe20003800000 */
.L_x_12895:
        /* <DEDUP_REMOVED lines=12> */
.L_x_12896:
[----:B------:R-:W-:Y:S01]  /*1bcf0*/  IMAD.MOV.U32 R2, RZ, RZ, R14 ;  /* 0x000000ffff027224 */ /* 0x000fe200078e000e */
[----:B------:R-:W-:Y:S06]  /*1bd00*/  BRA `(.L_x_12897) ;  /* 0xffffffac00347947 */ /* 0x000fec000383ffff */
.L_x_12734:
[----:B0-----:R0:W1:Y:S02]  /*1bd10*/  SYNCS.PHASECHK.TRANS64.TRYWAIT P0, [R16+URZ+0x30820], R0 ;  /* 0x03082000100075a7 */ /* 0x001064000800017f */
[----:B-1----:R-:W-:Y:S05]  /*1bd20*/  @!P0 NANOSLEEP.SYNCS 0x989680 ;  /* 0x009896800000895d */ /* 0x002fea0003900000 */
[----:B------:R-:W1:Y:S02]  /*1bd30*/  @!P0 SYNCS.PHASECHK.TRANS64 P0, [R16+URZ+0x30820], R0 ;  /* 0x03082000100085a7 */ /* 0x000e64000800007f */
[----:B-1----:R-:W-:Y:S05]  /*1bd40*/  @!P0 BRA `(.L_x_12734) ;  /* 0xfffffffc00f08947 */ /* 0x002fea000383ffff */
[----:B------:R-:W-:Y:S05]  /*1bd50*/  BRA `(.L_x_12898) ;  /* 0xffffffac00947947 */ /* 0x000fea000383ffff */
.L_x_12743:
[----:B-1----:R1:W2:Y:S02]  /*1bd60*/  SYNCS.PHASECHK.TRANS64.TRYWAIT P0, [R2+URZ+0x30840], R3 ;  /* 0x03084003020075a7 */ /* 0x0022a4000800017f */
[----:B--2---:R-:W-:Y:S05]  /*1bd70*/  @!P0 NANOSLEEP.SYNCS 0x989680 ;  /* 0x009896800000895d */ /* 0x004fea0003900000 */
[----:B------:R-:W2:Y:S02]  /*1bd80*/  @!P0 SYNCS.PHASECHK.TRANS64 P0, [R2+URZ+0x30840], R3 ;  /* 0x03084003020085a7 */ /* 0x000ea4000800007f */
[----:B--2---:R-:W-:Y:S05]  /*1bd90*/  @!P0 BRA `(.L_x_12743) ;  /* 0xfffffffc00f08947 */ /* 0x004fea000383ffff */
[----:B------:R-:W-:Y:S05]  /*1bda0*/  BRA `(.L_x_12899) ;  /* 0xffffffb000687947 */ /* 0x000fea000383ffff */
.L_x_12748:
[----:B0-----:R0:W1:Y:S02]  /*1bdb0*/  SYNCS.PHASECHK.TRANS64.TRYWAIT P0, [R3+URZ+0x60], R2 ;  /* 0x00006002030075a7 */ /* 0x001064000800017f */
[----:B-1----:R-:W-:Y:S05]  /*1bdc0*/  @!P0 NANOSLEEP.SYNCS 0x989680 ;  /* 0x009896800000895d */ /* 0x002fea0003900000 */
[----:B------:R-:W1:Y:S02]  /*1bdd0*/  @!P0 SYNCS.PHASECHK.TRANS64 P0, [R3+URZ+0x60], R2 ;  /* 0x00006002030085a7 */ /* 0x000e64000800007f */
[----:B-1----:R-:W-:Y:S05]  /*1bde0*/  @!P0 BRA `(.L_x_12748) ;  /* 0xfffffffc00f08947 */ /* 0x002fea000383ffff */
[----:B------:R-:W-:Y:S05]  /*1bdf0*/  BRA `(.L_x_12900) ;  /* 0xffffffb000f47947 */ /* 0x000fea000383ffff */
.L_x_12756:
[----:B-1----:R1:W2:Y:S02]  /*1be00*/  SYNCS.PHASECHK.TRANS64.TRYWAIT P0, [R2+URZ+0x30840], R3 ;  /* 0x03084003020075a7 */ /* 0x0022a4000800017f */
[----:B--2---:R-:W-:Y:S05]  /*1be10*/  @!P0 NANOSLEEP.SYNCS 0x989680 ;  /* 0x009896800000895d */ /* 0x004fea0003900000 */
[----:B------:R-:W2:Y:S02]  /*1be20*/  @!P0 SYNCS.PHASECHK.TRANS64 P0, [R2+URZ+0x30840], R3 ;  /* 0x03084003020085a7 */ /* 0x000ea4000800007f */
[----:B--2---:R-:W-:Y:S05]  /*1be30*/  @!P0 BRA `(.L_x_12756) ;  /* 0xfffffffc00f08947 */ /* 0x004fea000383ffff */
[----:B------:R-:W-:Y:S05]  /*1be40*/  BRA `(.L_x_12901) ;  /* 0xffffffb800387947 */ /* 0x000fea000383ffff */
.L_x_12761:
[----:B0-----:R0:W1:Y:S02]  /*1be50*/  SYNCS.PHASECHK.TRANS64.TRYWAIT P0, [R10+URZ+0x60], R28 ;  /* 0x0000601c0a0075a7 */ /* 0x001064000800017f */
[----:B-1----:R-:W-:Y:S05]  /*1be60*/  @!P0 NANOSLEEP.SYNCS 0x989680 ;  /* 0x009896800000895d */ /* 0x002fea0003900000 */
[----:B------:R-:W1:Y:S02]  /*1be70*/  @!P0 SYNCS.PHASECHK.TRANS64 P0, [R10+URZ+0x60], R28 ;  /* 0x0000601c0a0085a7 */ /* 0x000e64000800007f */
[----:B-1----:R-:W-:Y:S05]  /*1be80*/  @!P0 BRA `(.L_x_12761) ;  /* 0xfffffffc00f08947 */ /* 0x002fea000383ffff */
[----:B------:R-:W-:Y:S05]  /*1be90*/  BRA `(.L_x_12902) ;  /* 0xffffffb800c47947 */ /* 0x000fea000383ffff */
.L_x_12769:
[----:B-1----:R1:W2:Y:S02]  /*1bea0*/  SYNCS.PHASECHK.TRANS64.TRYWAIT P0, [R2+URZ+0x30840], R3 ;  /* 0x03084003020075a7 */ /* 0x0022a4000800017f */
[----:B--2---:R-:W-:Y:S05]  /*1beb0*/  @!P0 NANOSLEEP.SYNCS 0x989680 ;  /* 0x009896800000895d */ /* 0x004fea0003900000 */
[----:B------:R-:W2:Y:S02]  /*1bec0*/  @!P0 SYNCS.PHASECHK.TRANS64 P0, [R2+URZ+0x30840], R3 ;  /* 0x03084003020085a7 */ /* 0x000ea4000800007f */
[----:B--2---:R-:W-:Y:S05]  /*1bed0*/  @!P0 BRA `(.L_x_12769) ;  /* 0xfffffffc00f08947 */ /* 0x004fea000383ffff */
[----:B------:R-:W-:Y:S05]  /*1bee0*/  BRA `(.L_x_12903) ;  /* 0xffffffbc00d87947 */ /* 0x000fea000383ffff */
.L_x_12774:
[----:B0-----:R0:W1:Y:S02]  /*1bef0*/  SYNCS.PHASECHK.TRANS64.TRYWAIT P0, [R3+URZ+0x60], R7 ;  /* 0x00006007030075a7 */ /* 0x001064000800017f */
[----:B-1----:R-:W-:Y:S05]  /*1bf00*/  @!P0 NANOSLEEP.SYNCS 0x989680 ;  /* 0x009896800000895d */ /* 0x002fea0003900000 */
[----:B------:R-:W1:Y:S02]  /*1bf10*/  @!P0 SYNCS.PHASECHK.TRANS64 P0, [R3+URZ+0x60], R7 ;  /* 0x00006007030085a7 */ /* 0x000e64000800007f */
[----:B-1----:R-:W-:Y:S05]  /*1bf20*/  @!P0 BRA `(.L_x_12774) ;  /* 0xfffffffc00f08947 */ /* 0x002fea000383ffff */
[----:B------:R-:W-:Y:S05]  /*1bf30*/  BRA `(.L_x_12904) ;  /* 0xffffffc000687947 */ /* 0x000fea000383ffff */
.L_x_12784:
[----:B0-----:R0:W1:Y:S02]  /*1bf40*/  SYNCS.PHASECHK.TRANS64.TRYWAIT P0, [R3+URZ+0x30860], R0 ;  /* 0x03086000030075a7 */ /* 0x001064000800017f */
[----:B-1----:R-:W-:Y:S05]  /*1bf50*/  @!P0 NANOSLEEP.SYNCS 0x989680 ;  /* 0x009896800000895d */ /* 0x002fea0003900000 */
[----:B------:R-:W1:Y:S02]  /*1bf60*/  @!P0 SYNCS.PHASECHK.TRANS64 P0, [R3+URZ+0x30860], R0 ;  /* 0x03086000030085a7 */ /* 0x000e64000800007f */
[----:B-1----:R-:W-:Y:S05]  /*1bf70*/  @!P0 BRA `(.L_x_12784) ;  /* 0xfffffffc00f08947 */ /* 0x002fea000383ffff */
[----:B------:R-:W-:Y:S05]  /*1bf80*/  BRA `(.L_x_12905) ;  /* 0xffffffc400687947 */ /* 0x000fea000383ffff */
.L_x_12790:
[----:B------:R-:W-:Y:S01]  /*1bf90*/  BSSY B0, `(.L_x_12906) ;  /* 0x0000008000007945 */ /* 0x000fe20003800000 */
[----:B0-----:R-:W-:Y:S01]  /*1bfa0*/  MOV R13, R24 ;  /* 0x00000018000d7202 */ /* 0x001fe20000000f00 */
[----:B------:R-:W-:Y:S01]  /*1bfb0*/  IMAD.MOV.U32 R12, RZ, RZ, RZ ;  /* 0x000000ffff0c7224 */ /* 0x000fe200078e00ff */
[----:B------:R-:W-:Y:S01]  /*1bfc0*/  MOV R15, 0xffffffff ;  /* 0xffffffff000f7802 */ /* 0x000fe20000000f00 */
[----:B------:R-:W-:-:S07]  /*1bfd0*/  IMAD.MOV.U32 R11, RZ, RZ, 0x1f ;  /* 0x0000001fff0b7424 */ /* 0x000fce00078e00ff */
[----:B--2---:R-:W-:Y:S05]  /*1bfe0*/  WARPSYNC.COLLECTIVE R15, `(.L_x_12907) ;  /* 0x000000000f087348 */ /* 0x004fea0003c00000 */
[----:B------:R0:W1:Y:S02]  /*1bff0*/  SHFL.IDX P6, R14, R13, R12, R11 ;  /* 0x0000000c0d0e7389 */ /* 0x00006400000c000b */
[----:B012---:R-:W-:Y:S01]  /*1c000*/  ENDCOLLECTIVE ;  /* 0x000000000000791b */ /* 0x007fe20003800000 */
.L_x_12907:
[----:B------:R-:W-:Y:S05]  /*1c010*/  BSYNC B0 ;  /* 0x0000000000007941 */ /* 0x000fea0003800000 */
.L_x_12906:
        /* <DEDUP_REMOVED lines=9> */
.L_x_12908:
[----:B------:R-:W-:Y:S02]  /*1c0b0*/  ULDC UR4, c[0x0][0xc3c] ;  /* 0x00030f0000047ab9 */ /* 0x000fe40000000800 */
[----:B------:R-:W-:-:S13]  /*1c0c0*/  ISETP.GE.OR P1, PT, R7, UR4, !P0 ;  /* 0x0000000407007c0c */ /* 0x000fda000c726670 */
[----:B------:R-:W0:Y:S08]  /*1c0d0*/  @!P1 LDC.64 R2, c[0x0][0xc80] ;  /* 0x00032000ff029b82 */ /* 0x000e300000000a00 */
[----:B------:R-:W1:Y:S01]  /*1c0e0*/  @!P1 LDC.64 R4, c[0x0][0xc78] ;  /* 0x00031e00ff049b82 */ /* 0x000e620000000a00 */
[----:B------:R-:W-:Y:S02]  /*1c0f0*/  MOV R11, RZ ;  /* 0x000000ff000b7202 */ /* 0x000fe40000000f00 */
[----:B------:R-:W-:Y:S01]  /*1c100*/  MOV R6, R14 ;  /* 0x0000000e00067202 */ /* 0x000fe20000000f00 */
        /* <DEDUP_REMOVED lines=18> */
.L_x_12909:
[----:B------:R-:W-:Y:S02]  /*1c230*/  MOV R12, 0x2 ;  /* 0x00000002000c7802 */ /* 0x000fe40000000f00 */
[----:B------:R-:W-:-:S05]  /*1c240*/  SEL R14, R14, RZ, P1 ;  /* 0x000000ff0e0e7207 */ /* 0x000fca0000800000 */
[----:B------:R-:W-:-:S04]  /*1c250*/  IMAD.IADD R5, R13, 0x1, R14 ;  /* 0x000000010d057824 */ /* 0x000fc800078e020e */
[----:B------:R-:W-:-:S07]  /*1c260*/  IMAD.MOV.U32 R13, RZ, RZ, R5 ;  /* 0x000000ffff0d7224 */ /* 0x000fce00078e0005 */
[----:B------:R-:W-:Y:S05]  /*1c270*/  WARPSYNC.COLLECTIVE R15, `(.L_x_12910) ;  /* 0x000000000f087348 */ /* 0x000fea0003c00000 */
[----:B------:R0:W1:Y:S02]  /*1c280*/  SHFL.UP P6, R14, R13, R12, R11 ;  /* 0x0400000c0d0e7389 */ /* 0x00006400000c000b */
[----:B01----:R-:W-:Y:S01]  /*1c290*/  ENDCOLLECTIVE ;  /* 0x000000000000791b */ /* 0x003fe20003800000 */
.L_x_12910:
[----:B------:R-:W-:Y:S02]  /*1c2a0*/  MOV R12, 0x4 ;  /* 0x00000004000c7802 */ /* 0x000fe40000000f00 */
[----:B------:R-:W-:-:S05]  /*1c2b0*/  SEL R2, R14, RZ, P2 ;  /* 0x000000ff0e027207 */ /* 0x000fca0001000000 */
[----:B------:R-:W-:-:S04]  /*1c2c0*/  IMAD.IADD R2, R5, 0x1, R2 ;  /* 0x0000000105027824 */ /* 0x000fc800078e0202 */
[----:B------:R-:W-:-:S07]  /*1c2d0*/  IMAD.MOV.U32 R13, RZ, RZ, R2 ;  /* 0x000000ffff0d7224 */ /* 0x000fce00078e0002 */
[----:B------:R-:W-:Y:S05]  /*1c2e0*/  WARPSYNC.COLLECTIVE R15, `(.L_x_12911) ;  /* 0x000000000f087348 */ /* 0x000fea0003c00000 */
[----:B------:R0:W1:Y:S02]  /*1c2f0*/  SHFL.UP P6, R14, R13, R12, R11 ;  /* 0x0400000c0d0e7389 */ /* 0x00006400000c000b */
[----:B01----:R-:W-:Y:S01]  /*1c300*/  ENDCOLLECTIVE ;  /* 0x000000000000791b */ /* 0x003fe20003800000 */
.L_x_12911:
[----:B------:R-:W-:Y:S02]  /*1c310*/  MOV R12, 0x8 ;  /* 0x00000008000c7802 */ /* 0x000fe40000000f00 */
[----:B------:R-:W-:-:S05]  /*1c320*/  SEL R3, R14, RZ, P3 ;  /* 0x000000ff0e037207 */ /* 0x000fca0001800000 */
[----:B------:R-:W-:-:S04]  /*1c330*/  IMAD.IADD R8, R2, 0x1, R3 ;  /* 0x0000000102087824 */ /* 0x000fc800078e0203 */
[----:B------:R-:W-:-:S07]  /*1c340*/  IMAD.MOV.U32 R13, RZ, RZ, R8 ;  /* 0x000000ffff0d7224 */ /* 0x000fce00078e0008 */
[----:B------:R-:W-:Y:S05]  /*1c350*/  WARPSYNC.COLLECTIVE R15, `(.L_x_12912) ;  /* 0x000000000f087348 */ /* 0x000fea0003c00000 */
[----:B------:R0:W1:Y:S02]  /*1c360*/  SHFL.UP P6, R14, R13, R12, R11 ;  /* 0x0400000c0d0e7389 */ /* 0x00006400000c000b */
[----:B01----:R-:W-:Y:S01]  /*1c370*/  ENDCOLLECTIVE ;  /* 0x000000000000791b */ /* 0x003fe20003800000 */
.L_x_12912:
[----:B------:R-:W-:Y:S02]  /*1c380*/  MOV R12, 0x10 ;  /* 0x00000010000c7802 */ /* 0x000fe40000000f00 */
[----:B------:R-:W-:-:S05]  /*1c390*/  SEL R5, R14, RZ, P4 ;  /* 0x000000ff0e057207 */ /* 0x000fca0002000000 */
[----:B------:R-:W-:-:S04]  /*1c3a0*/  IMAD.IADD R5, R8, 0x1, R5 ;  /* 0x0000000108057824 */ /* 0x000fc800078e0205 */
[----:B------:R-:W-:-:S07]  /*1c3b0*/  IMAD.MOV.U32 R13, RZ, RZ, R5 ;  /* 0x000000ffff0d7224 */ /* 0x000fce00078e0005 */
[----:B------:R-:W-:Y:S05]  /*1c3c0*/  WARPSYNC.COLLECTIVE R15, `(.L_x_12913) ;  /* 0x000000000f087348 */ /* 0x000fea0003c00000 */
[----:B------:R0:W1:Y:S02]  /*1c3d0*/  SHFL.UP P6, R14, R13, R12, R11 ;  /* 0x0400000c0d0e7389 */ /* 0x00006400000c000b */
[----:B01----:R-:W-:Y:S01]  /*1c3e0*/  ENDCOLLECTIVE ;  /* 0x000000000000791b */ /* 0x003fe20003800000 */
.L_x_12913:
        /* <DEDUP_REMOVED lines=8> */
.L_x_12914:
[----:B------:R-:W-:Y:S05]  /*1c470*/  BRA `(.L_x_12915) ;  /* 0xffffffc400a07947 */ /* 0x000fea000383ffff */
.L_x_12793:
[----:B------:R-:W-:Y:S01]  /*1c480*/  BSSY B0, `(.L_x_12916) ;  /* 0x0000007000007945 */ /* 0x000fe20003800000 */
[----:B------:R-:W-:Y:S01]  /*1c490*/  MOV R12, 0x1 ;  /* 0x00000001000c7802 */ /* 0x000fe20000000f00 */
[----:B------:R-:W-:Y:S02]  /*1c4a0*/  IMAD.MOV.U32 R11, RZ, RZ, RZ ;  /* 0x000000ffff0b7224 */ /* 0x000fe400078e00ff */
[----:B------:R-:W-:-:S07]  /*1c4b0*/  IMAD.MOV.U32 R15, RZ, RZ, -0x1 ;  /* 0xffffffffff0f7424 */ /* 0x000fce00078e00ff */
[----:B------:R-:W-:Y:S05]  /*1c4c0*/  WARPSYNC.COLLECTIVE R15, `(.L_x_12917) ;  /* 0x000000000f087348 */ /* 0x000fea0003c00000 */
[----:B------:R0:W1:Y:S02]  /*1c4d0*/  SHFL.UP P6, R14, R13, R12, R11 ;  /* 0x0400000c0d0e7389 */ /* 0x00006400000c000b */
[----:B01----:R-:W-:Y:S01]  /*1c4e0*/  ENDCOLLECTIVE ;  /* 0x000000000000791b */ /* 0x003fe20003800000 */
.L_x_12917:
[----:B------:R-:W-:Y:S05]  /*1c4f0*/  BSYNC B0 ;  /* 0x0000000000007941 */ /* 0x000fea0003800000 */
.L_x_12916:
[----:B------:R-:W-:Y:S01]  /*1c500*/  SEL R14, R14, RZ, P1 ;  /* 0x000000ff0e0e7207 */ /* 0x000fe20000800000 */
[----:B------:R-:W-:Y:S01]  /*1c510*/  IMAD.MOV.U32 R12, RZ, RZ, 0x2 ;  /* 0x00000002ff0c7424 */ /* 0x000fe200078e00ff */
[----:B------:R-:W-:Y:S01]  /*1c520*/  MOV R15, 0xffffffff ;  /* 0xffffffff000f7802 */ /* 0x000fe20000000f00 */
[----:B------:R-:W-:Y:S01]  /*1c530*/  IMAD.MOV.U32 R11, RZ, RZ, RZ ;  /* 0x000000ffff0b7224 */ /* 0x000fe200078e00ff */
[----:B------:R-:W-:-:S07]  /*1c540*/  IADD3 R13, R13, R14, RZ ;  /* 0x0000000e0d0d7210 */ /* 0x000fce0007ffe0ff */
[----:B------:R-:W-:Y:S05]  /*1c550*/  WARPSYNC.COLLECTIVE R15, `(.L_x_12918) ;  /* 0x000000000f087348 */ /* 0x000fea0003c00000 */
[----:B------:R0:W1:Y:S02]  /*1c560*/  SHFL.UP P6, R14, R13, R12, R11 ;  /* 0x0400000c0d0e7389 */ /* 0x00006400000c000b */
[----:B01----:R-:W-:Y:S01]  /*1c570*/  ENDCOLLECTIVE ;  /* 0x000000000000791b */ /* 0x003fe20003800000 */
.L_x_12918:
[----:B------:R-:W-:Y:S02]  /*1c580*/  MOV R12, 0x4 ;  /* 0x00000004000c7802 */ /* 0x000fe40000000f00 */
[----:B------:R-:W-:-:S05]  /*1c590*/  SEL R2, R14, RZ, P2 ;  /* 0x000000ff0e027207 */ /* 0x000fca0001000000 */
[----:B------:R-:W-:-:S04]  /*1c5a0*/  IMAD.IADD R2, R13, 0x1, R2 ;  /* 0x000000010d027824 */ /* 0x000fc800078e0202 */
[----:B------:R-:W-:-:S07]  /*1c5b0*/  IMAD.MOV.U32 R13, RZ, RZ, R2 ;  /* 0x000000ffff0d7224 */ /* 0x000fce00078e0002 */
[----:B------:R-:W-:Y:S05]  /*1c5c0*/  WARPSYNC.COLLECTIVE R15, `(.L_x_12919) ;  /* 0x000000000f087348 */ /* 0x000fea0003c00000 */
[----:B------:R0:W1:Y:S02]  /*1c5d0*/  SHFL.UP P6, R14, R13, R12, R11 ;  /* 0x0400000c0d0e7389 */ /* 0x00006400000c000b */
[----:B01----:R-:W-:Y:S01]  /*1c5e0*/  ENDCOLLECTIVE ;  /* 0x000000000000791b */ /* 0x003fe20003800000 */
.L_x_12919:
[----:B------:R-:W-:Y:S02]  /*1c5f0*/  MOV R12, 0x8 ;  /* 0x00000008000c7802 */ /* 0x000fe40000000f00 */
[----:B------:R-:W-:-:S05]  /*1c600*/  SEL R3, R14, RZ, P3 ;  /* 0x000000ff0e037207 */ /* 0x000fca0001800000 */
[----:B------:R-:W-:-:S04]  /*1c610*/  IMAD.IADD R3, R2, 0x1, R3 ;  /* 0x0000000102037824 */ /* 0x000fc800078e0203 */
[----:B------:R-:W-:-:S07]  /*1c620*/  IMAD.MOV.U32 R13, RZ, RZ, R3 ;  /* 0x000000ffff0d7224 */ /* 0x000fce00078e0003 */
[----:B------:R-:W-:Y:S05]  /*1c630*/  WARPSYNC.COLLECTIVE R15, `(.L_x_12920) ;  /* 0x000000000f087348 */ /* 0x000fea0003c00000 */
[----:B------:R0:W1:Y:S02]  /*1c640*/  SHFL.UP P6, R14, R13, R12, R11 ;  /* 0x0400000c0d0e7389 */ /* 0x00006400000c000b */
[----:B01----:R-:W-:Y:S01]  /*1c650*/  ENDCOLLECTIVE ;  /* 0x000000000000791b */ /* 0x003fe20003800000 */
.L_x_12920:
[----:B------:R-:W-:Y:S02]  /*1c660*/  MOV R12, 0x10 ;  /* 0x00000010000c7802 */ /* 0x000fe40000000f00 */
[----:B------:R-:W-:-:S05]  /*1c670*/  SEL R14, R14, RZ, P4 ;  /* 0x000000ff0e0e7207 */ /* 0x000fca0002000000 */
[----:B------:R-:W-:-:S04]  /*1c680*/  IMAD.IADD R5, R3, 0x1, R14 ;  /* 0x0000000103057824 */ /* 0x000fc800078e020e */
[----:B------:R-:W-:-:S07]  /*1c690*/  IMAD.MOV.U32 R13, RZ, RZ, R5 ;  /* 0x000000ffff0d7224 */ /* 0x000fce00078e0005 */
[----:B------:R-:W-:Y:S05]  /*1c6a0*/  WARPSYNC.COLLECTIVE R15, `(.L_x_12921) ;  /* 0x000000000f087348 */ /* 0x000fea0003c00000 */
[----:B------:R0:W1:Y:S02]  /*1c6b0*/  SHFL.UP P6, R14, R13, R12, R11 ;  /* 0x0400000c0d0e7389 */ /* 0x00006400000c000b */
[----:B01----:R-:W-:Y:S01]  /*1c6c0*/  ENDCOLLECTIVE ;  /* 0x000000000000791b */ /* 0x003fe20003800000 */
.L_x_12921:
        /* <DEDUP_REMOVED lines=8> */
.L_x_12922:
[----:B------:R-:W-:Y:S05]  /*1c750*/  BRA `(.L_x_12923) ;  /* 0xffffffc4008c7947 */ /* 0x000fea000383ffff */
.L_x_12795:
[----:B------:R-:W-:Y:S01]  /*1c760*/  BSSY B0, `(.L_x_12924) ;  /* 0x0000006000007945 */ /* 0x000fe20003800000 */
[----:B------:R-:W-:Y:S01]  /*1c770*/  PLOP3.LUT P6, PT, P6, PT, PT, 0x8, 0x0 ;  /* 0x000000000000781c */ /* 0x000fe200037ce170 */
[----:B------:R-:W-:-:S12]  /*1c780*/  IMAD.MOV.U32 R15, RZ, RZ, -0x1 ;  /* 0xffffffffff0f7424 */ /* 0x000fd800078e00ff */
[----:B0-----:R-:W-:Y:S05]  /*1c790*/  WARPSYNC.COLLECTIVE R15, `(.L_x_12925) ;  /* 0x000000000f087348 */ /* 0x001fea0003c00000 */
[----:B------:R-:W-:Y:S01]  /*1c7a0*/  VOTE.ANY R14, PT, P6 ;  /* 0x00000000000e7806 */ /* 0x000fe200030e0100 */
[----:B0-----:R-:W-:Y:S06]  /*1c7b0*/  ENDCOLLECTIVE ;  /* 0x000000000000791b */ /* 0x001fec0003800000 */
.L_x_12925:
[----:B------:R-:W-:Y:S05]  /*1c7c0*/  BSYNC B0 ;  /* 0x0000000000007941 */ /* 0x000fea0003800000 */
.L_x_12924:
        /* <DEDUP_REMOVED lines=9> */
.L_x_12926:
[----:B------:R-:W-:Y:S01]  /*1c860*/  MOV R13, R4 ;  /* 0x00000004000d7202 */ /* 0x000fe20000000f00 */
[----:B------:R-:W-:-:S07]  /*1c870*/  IMAD.MOV.U32 R7, RZ, RZ, R14 ;  /* 0x000000ffff077224 */ /* 0x000fce00078e000e */
[----:B------:R-:W-:Y:S05]  /*1c880*/  WARPSYNC.COLLECTIVE R15, `(.L_x_12927) ;  /* 0x000000000f087348 */ /* 0x000fea0003c00000 */
[----:B------:R0:W1:Y:S02]  /*1c890*/  SHFL.IDX P6, R14, R13, R12, R11 ;  /* 0x0000000c0d0e7389 */ /* 0x00006400000c000b */
[----:B01----:R-:W-:Y:S01]  /*1c8a0*/  ENDCOLLECTIVE ;  /* 0x000000000000791b */ /* 0x003fe20003800000 */
.L_x_12927:
[----:B------:R-:W-:Y:S01]  /*1c8b0*/  IMAD.MOV.U32 R4, RZ, RZ, R14 ;  /* 0x000000ffff047224 */ /* 0x000fe200078e000e */
[----:B------:R-:W-:Y:S06]  /*1c8c0*/  BRA `(.L_x_12928) ;  /* 0xffffffc4006c7947 */ /* 0x000fec000383ffff */
.L_x_12797:
[----:B------:R-:W-:Y:S01]  /*1c8d0*/  BSSY B0, `(.L_x_12929) ;  /* 0x0000007000007945 */ /* 0x000fe20003800000 */
[----:B------:R-:W-:Y:S01]  /*1c8e0*/  IMAD.MOV.U32 R13, RZ, RZ, R3 ;  /* 0x000000ffff0d7224 */ /* 0x000fe200078e0003 */
[----:B------:R-:W-:Y:S01]  /*1c8f0*/  MOV R11, 0x1f ;  /* 0x0000001f000b7802 */ /* 0x000fe20000000f00 */
[----:B------:R-:W-:-:S07]  /*1c900*/  IMAD.MOV.U32 R15, RZ, RZ, -0x1 ;  /* 0xffffffffff0f7424 */ /* 0x000fce00078e00ff */
[----:B0123--:R-:W-:Y:S05]  /*1c910*/  WARPSYNC.COLLECTIVE R15, `(.L_x_12930) ;  /* 0x000000000f087348 */ /* 0x00ffea0003c00000 */
[----:B------:R4:W0:Y:S02]  /*1c920*/  SHFL.IDX P6, R14, R13, R12, R11 ;  /* 0x0000000c0d0e7389 */ /* 0x00082400000c000b */
[----:B01234-:R-:W-:Y:S01]  /*1c930*/  ENDCOLLECTIVE ;  /* 0x000000000000791b */ /* 0x01ffe20003800000 */
.L_x_12930:
[----:B------:R-:W-:Y:S05]  /*1c940*/  BSYNC B0 ;  /* 0x0000000000007941 */ /* 0x000fea0003800000 */
.L_x_12929:
[----:B------:R-:W-:Y:S01]  /*1c950*/  IMAD.MOV.U32 R24, RZ, RZ, R14 ;  /* 0x000000ffff187224 */ /* 0x000fe200078e000e */
[----:B------:R-:W-:Y:S06]  /*1c960*/  BRA `(.L_x_12796) ;  /* 0xffffffc4005c7947 */ /* 0x000fec000383ffff */
.L_x_12801:
[----:B0-----:R0:W1:Y:S02]  /*1c970*/  SYNCS.PHASECHK.TRANS64.TRYWAIT P0, [R9+URZ+0x30820], R0 ;  /* 0x03082000090075a7 */ /* 0x001064000800017f */
[----:B-1----:R-:W-:Y:S05]  /*1c980*/  @!P0 NANOSLEEP.SYNCS 0x989680 ;  /* 0x009896800000895d */ /* 0x002fea0003900000 */
[----:B------:R-:W1:Y:S02]  /*1c990*/  @!P0 SYNCS.PHASECHK.TRANS64 P0, [R9+URZ+0x30820], R0 ;  /* 0x03082000090085a7 */ /* 0x000e64000800007f */
[----:B-1----:R-:W-:Y:S05]  /*1c9a0*/  @!P0 BRA `(.L_x_12801) ;  /* 0xfffffffc00f08947 */ /* 0x002fea000383ffff */
[----:B------:R-:W-:Y:S05]  /*1c9b0*/  BRA `(.L_x_12931) ;  /* 0xffffffc800b47947 */ /* 0x000fea000383ffff */
.L_x_12802:
        /* <DEDUP_REMOVED lines=8> */
[----:B0--3--:R-:W-:Y:S05]  /*1ca40*/  WARPSYNC.COLLECTIVE R15, `(.L_x_12933) ;  /* 0x000000000f087348 */ /* 0x009fea0003c00000 */
[----:B------:R1:W2:Y:S02]  /*1ca50*/  SHFL.IDX P6, R14, R13, R12, R11 ;  /* 0x0000000c0d0e7389 */ /* 0x0002a400000c000b */
[----:B0123--:R-:W-:Y:S01]  /*1ca60*/  ENDCOLLECTIVE ;  /* 0x000000000000791b */ /* 0x00ffe20003800000 */
.L_x_12933:
[----:B------:R-:W-:Y:S05]  /*1ca70*/  BSYNC B0 ;  /* 0x0000000000007941 */ /* 0x000fea0003800000 */
.L_x_12932:
[----:B------:R-:W-:Y:S05]  /*1ca80*/  BRA `(.L_x_12934) ;  /* 0xffffffc8009c7947 */ /* 0x000fea000383ffff */
.L_x_12803:
[----:B------:R-:W-:Y:S01]  /*1ca90*/  BSSY B0, `(.L_x_12935) ;  /* 0x0000006000007945 */ /* 0x000fe20003800000 */
[----:B------:R-:W-:-:S07]  /*1caa0*/  IMAD.MOV.U32 R15, RZ, RZ, -0x1 ;  /* 0xffffffffff0f7424 */ /* 0x000fce00078e00ff */
[----:B0--3--:R-:W-:Y:S05]  /*1cab0*/  WARPSYNC.COLLECTIVE R15, `(.L_x_12936) ;  /* 0x000000000f0c7348 */ /* 0x009fea0003c00000 */
[----:B------:R-:W-:Y:S02]  /*1cac0*/  ELECT P6, UR62, PT ;  /* 0x00000000003e782f */ /* 0x000fe400038c0000 */
[----:B------:R-:W-:Y:S01]  /*1cad0*/  MOV R14, UR62 ;  /* 0x0000003e000e7c02 */ /* 0x000fe20008000f00 */
[----:B0--3--:R-:W-:Y:S10]  /*1cae0*/  ENDCOLLECTIVE ;  /* 0x000000000000791b */ /* 0x009ff40003800000 */
.L_x_12936:
[----:B------:R-:W-:Y:S05]  /*1caf0*/  BSYNC B0 ;  /* 0x0000000000007941 */ /* 0x000fea0003800000 */
.L_x_12935:
[----:B------:R-:W-:Y:S05]  /*1cb00*/  BRA `(.L_x_12937) ;  /* 0xffffffc800907947 */ /* 0x000fea000383ffff */
.L_x_12805:
[----:B0-----:R0:W1:Y:S02]  /*1cb10*/  SYNCS.PHASECHK.TRANS64.TRYWAIT P0, [R7+URZ], R2 ;  /* 0x00000002070075a7 */ /* 0x001064000800017f */
[----:B-1----:R-:W-:Y:S05]  /*1cb20*/  @!P0 NANOSLEEP.SYNCS 0x989680 ;  /* 0x009896800000895d */ /* 0x002fea0003900000 */
[----:B------:R-:W1:Y:S02]  /*1cb30*/  @!P0 SYNCS.PHASECHK.TRANS64 P0, [R7+URZ], R2 ;  /* 0x00000002070085a7 */ /* 0x000e64000800007f */
[----:B-1----:R-:W-:Y:S05]  /*1cb40*/  @!P0 BRA `(.L_x_12805) ;  /* 0xfffffffc00f08947 */ /* 0x002fea000383ffff */
[----:B------:R-:W-:Y:S05]  /*1cb50*/  BRA `(.L_x_12938) ;  /* 0xffffffc800c47947 */ /* 0x000fea000383ffff */
.L_x_12806:
[----:B-1----:R1:W2:Y:S02]  /*1cb60*/  SYNCS.PHASECHK.TRANS64.TRYWAIT P0, [R3+URZ], R0 ;  /* 0x00000000030075a7 */ /* 0x0022a4000800017f */
[----:B--2---:R-:W-:Y:S05]  /*1cb70*/  @!P0 NANOSLEEP.SYNCS 0x989680 ;  /* 0x009896800000895d */ /* 0x004fea0003900000 */
[----:B------:R-:W2:Y:S02]  /*1cb80*/  @!P0 SYNCS.PHASECHK.TRANS64 P0, [R3+URZ], R0 ;  /* 0x00000000030085a7 */ /* 0x000ea4000800007f */
[----:B--2---:R-:W-:Y:S05]  /*1cb90*/  @!P0 BRA `(.L_x_12806) ;  /* 0xfffffffc00f08947 */ /* 0x004fea000383ffff */
[----:B------:R-:W-:Y:S05]  /*1cba0*/  BRA `(.L_x_12939) ;  /* 0xffffffc800b87947 */ /* 0x000fea000383ffff */
.L_x_12808:
[----:B-1----:R1:W2:Y:S02]  /*1cbb0*/  SYNCS.PHASECHK.TRANS64.TRYWAIT P0, [R5+URZ], R2 ;  /* 0x00000002050075a7 */ /* 0x0022a4000800017f */
[----:B--2---:R-:W-:Y:S05]  /*1cbc0*/  @!P0 NANOSLEEP.SYNCS 0x989680 ;  /* 0x009896800000895d */ /* 0x004fea0003900000 */
[----:B------:R-:W2:Y:S02]  /*1cbd0*/  @!P0 SYNCS.PHASECHK.TRANS64 P0, [R5+URZ], R2 ;  /* 0x00000002050085a7 */ /* 0x000ea4000800007f */
[----:B--2---:R-:W-:Y:S05]  /*1cbe0*/  @!P0 BRA `(.L_x_12808) ;  /* 0xfffffffc00f08947 */ /* 0x004fea000383ffff */
[----:B------:R-:W-:Y:S05]  /*1cbf0*/  BRA `(.L_x_12940) ;  /* 0xffffffc800bc7947 */ /* 0x000fea000383ffff */
.L_x_12941:
        /* <DEDUP_REMOVED lines=16> */
.L_x_14877:


//--------------------- .text._ZN7cutlass13device_kernelIN5flash11enable_sm90INS1_16FlashAttnFwdSm90INS1_25CollectiveMainloopFwdSm90ILi2EN4cute5tupleIJNS5_1CILi1EEES8_S8_EEENS6_IJNS7_ILi192EEENS7_ILi128EEENS7_ILi64EEEEEELi64ENS_6half_tEfNS_4arch4Sm90ELb0ELb1ELb1ELb0ELb0ELb0ELb0ELb1ELb1ELb1ELb1ELb0EEENS1_21CollectiveEpilogueFwdINS6_IJSA_SC_SB_EEES9_SE_SG_Li384ELb0ELb1ELb1ELb0EEENS1_19SingleTileSchedulerILb0ELb1ELb1ELi192EEEEEEEEEvNT_6ParamsE --------------------------
	.section	.text._ZN7cutlass13device_kernelIN5flash11enable_sm90INS1_16FlashAttnFwdSm90INS1_25CollectiveMainloopFwdSm90ILi2EN4cute5tupleIJNS5_1CILi1EEES8_S8_EEENS6_IJNS7_ILi192EEENS7_ILi128EEENS7_ILi64EEEEEELi64ENS_6half_tEfNS_4arch4Sm90ELb0ELb1ELb1ELb0ELb0ELb0ELb0ELb1ELb1ELb1ELb1ELb0EEENS1_21CollectiveEpilogueFwdINS6_IJSA_SC_SB_EEES9_SE_SG_Li384ELb0ELb1ELb1ELb0EEENS1_19SingleTileSchedulerILb0ELb1ELb1ELi192EEEEEEEEEvNT_6ParamsE,"ax",@progbits
	.align	128
.text._ZN7cutlass13device_kernelIN5flash11enable_sm90INS1_16FlashAttnFwdSm90INS1_25CollectiveMainloopFwdSm90ILi2EN4cute5tupleIJNS5_1CILi1EEES8_S8_EEENS6_IJNS7_ILi192EEENS7_ILi128EEENS7_ILi64EEEEEELi64ENS_6half_tEfNS_4arch4Sm90ELb0ELb1ELb1ELb0ELb0ELb0ELb0ELb1ELb1ELb1ELb1ELb0EEENS1_21CollectiveEpilogueFwdINS6_IJSA_SC_SB_EEES9_SE_SG_Li384ELb0ELb1ELb1ELb0EEENS1_19SingleTileSchedulerILb0ELb1ELb1ELi192EEEEEEEEEvNT_6ParamsE:
        .type           _ZN7cutlass13device_kernelIN5flash11enable_sm90INS1_16FlashAttnFwdSm90INS1_25CollectiveMainloopFwdSm90ILi2EN4cute5tupleIJNS5_1CILi1EEES8_S8_EEENS6_IJNS7_ILi192EEENS7_ILi128EEENS7_ILi64EEEEEELi64ENS_6half_tEfNS_4arch4Sm90ELb0ELb1ELb1ELb0ELb0ELb0ELb0ELb1ELb1ELb1ELb1ELb0EEENS1_21CollectiveEpilogueFwdINS6_IJSA_SC_SB_EEES9_SE_SG_Li384ELb0ELb1ELb1ELb0EEENS1_19SingleTileSchedulerILb0ELb1ELb1ELi192EEEEEEEEEvNT_6ParamsE,@function
        .size           _ZN7cutlass13device_kernelIN5flash11enable_sm90INS1_16FlashAttnFwdSm90INS1_25CollectiveMainloopFwdSm90ILi2EN4cute5tupleIJNS5_1CILi1EEES8_S8_EEENS6_IJNS7_ILi192EEENS7_ILi128EEENS7_ILi64EEEEEELi64ENS_6half_tEfNS_4arch4Sm90ELb0ELb1ELb1ELb0ELb0ELb0ELb0ELb1ELb1ELb1ELb1ELb0EEENS1_21CollectiveEpilogueFwdINS6_IJSA_SC_SB_EEES9_SE_SG_Li384ELb0ELb1ELb1ELb0EEENS1_19SingleTileSchedulerILb0ELb1ELb1ELi192EEEEEEEEEvNT_6ParamsE,(.L_x_14878 - _ZN7cutlass13device_kernelIN5flash11enable_sm90INS1_16FlashAttnFwdSm90INS1_25CollectiveMainloopFwdSm90ILi2EN4cute5tupleIJNS5_1CILi1EEES8_S8_EEENS6_IJNS7_ILi192EEENS7_ILi128EEENS7_ILi64EEEEEELi64ENS_6half_tEfNS_4arch4Sm90ELb0ELb1ELb1ELb0ELb0ELb0ELb0ELb1ELb1ELb1ELb1ELb0EEENS1_21CollectiveEpilogueFwdINS6_IJSA_SC_SB_EEES9_SE_SG_Li384ELb0ELb1ELb1ELb0EEENS1_19SingleTileSchedulerILb0ELb1ELb1ELi192EEEEEEEEEvNT_6ParamsE)
        .other          _ZN7cutlass13device_kernelIN5flash11enable_sm90INS1_16FlashAttnFwdSm90INS1_25CollectiveMainloopFwdSm90ILi2EN4cute5tupleIJNS5_1CILi1EEES8_S8_EEENS6_IJNS7_ILi192EEENS7_ILi128EEENS7_ILi64EEEEEELi64ENS_6half_tEfNS_4arch4Sm90ELb0ELb1ELb1ELb0ELb0ELb0ELb0ELb1ELb1ELb1ELb1ELb0EEENS1_21CollectiveEpilogueFwdINS6_IJSA_SC_SB_EEES9_SE_SG_Li384ELb0ELb1ELb1ELb0EEENS1_19SingleTileSchedulerILb0ELb1ELb1ELi192EEEEEEEEEvNT_6ParamsE,@"STO_CUDA_ENTRY STV_DEFAULT"
_ZN7cutlass13device_kernelIN5flash11enable_sm90INS1_16FlashAttnFwdSm90INS1_25CollectiveMainloopFwdSm90ILi2EN4cute5tupleIJNS5_1CILi1EEES8_S8_EEENS6_IJNS7_ILi192EEENS7_ILi128EEENS7_ILi64EEEEEELi64ENS_6half_tEfNS_4arch4Sm90ELb0ELb1ELb1ELb0ELb0ELb0ELb0ELb1ELb1ELb1ELb1ELb0EEENS1_21CollectiveEpilogueFwdINS6_IJSA_SC_SB_EEES9_SE_SG_Li384ELb0ELb1ELb1ELb0EEENS1_19SingleTileSchedulerILb0ELb1ELb1ELi192EEEEEEEEEvNT_6ParamsE:
        /* <DEDUP_REMOVED lines=17> */
.L_x_12943:
[----:B------:R-:W-:Y:S05]  /*0110*/  BSYNC B0 ;  /* 0x0000000000007941 */ /* 0x000fea0003800000 */
.L_x_12942:
        /* <DEDUP_REMOVED lines=41> */
.L_x_12944:
        /* <DEDUP_REMOVED lines=22> */
.L_x_12945:
        /* <DEDUP_REMOVED lines=18> */
.L_x_12946:
        /* <DEDUP_REMOVED lines=22> */
.L_x_12947:
        /* <DEDUP_REMOVED lines=22> */
.L_x_12948:
[----:B------:R-:W-:Y:S01]  /*08f0*/  PLOP3.LUT P0, PT, PT, PT, UP0, 0x80, 0x0 ;  /* 0x000000000000781c */ /* 0x000fe20003f0f008 */
[----:B------:R-:W-:Y:S01]  /*0900*/  UMOV UR45, 0x1 ;  /* 0x00000001002d7882 */ /* 0x000fe20000000000 */
[----:B------:R-:W-:Y:S01]  /*0910*/  NOP ;  /* 0x0000000000007918 */ /* 0x000fe20000000000 */
[----:B------:R-:W-:Y:S01]  /*0920*/  USEL UR45, UR45, 0x2, !UP0 ;  /* 0x000000022d2d7887 */ /* 0x000fe2000c000000 */
[----:B------:R-:W-:Y:S01]  /*0930*/  BSSY B6, `(.L_x_12949) ;  /* 0x00012fc000067945 */ /* 0x000fe20003800000 */
[----:B------:R-:W-:Y:S01]  /*0940*/  ULDC.64 UR48, c[0x0][0x208] ;  /* 0x0000820000307ab9 */ /* 0x000fe20000000a00 */
[----:B------:R-:W-:Y:S01]  /*0950*/  LOP3.LUT R19, R2, 0x7f, RZ, 0xc0, !PT ;  /* 0x0000007f02137812 */ /* 0x000fe200078ec0ff */
[----:B012-4-:R-:W-:Y:S06]  /*0960*/  BAR.SYNC.DEFER_BLOCKING 0x0 ;  /* 0x0000000000007b1d */ /* 0x017fec0000010000 */
[----:B------:R-:W-:Y:S05]  /*0970*/  @!P0 BRA `(.L_x_12950) ;  /* 0x000000f400a08947 */ /* 0x000fea0003800000 */
.L_x_12951:
        /* <DEDUP_REMOVED lines=18> */
[----:B------:R-:W-:-:S04]  /*0aa0*/  UIADD3 UR4, -UR36, URZ, URZ ;  /* 0x0000003f24047290 */ /* 0x000fc8000fffe13f */
        /* <DEDUP_REMOVED lines=40> */
.L_x_12954:
[----:B------:R-:W-:-:S11]  /*0d30*/  UISETP.NE.AND UP1, UPT, UR5, 0x1, UPT ;  /* 0x000000010500788c */ /* 0x000fd6000bf25270 */
[----:B------:R-:W-:Y:S02]  /*0d40*/  @UP1 ULDC.64 UR10, c[0x0][0x9e8] ;  /* 0x00027a00000a1ab9 */ /* 0x000fe40000000a00 */
[----:B------:R-:W-:-:S04]  /*0d50*/  UIMAD.WIDE.U32 UR8, UR4, UR10, URZ ;  /* 0x0000000a040872a5 */ /* 0x000fc8000f8e003f */
[----:B------:R-:W-:-:S12]  /*0d60*/  @UP1 USHF.R.U32.HI UR4, URZ, UR11, UR9 ;  /* 0x0000000b3f041299 */ /* 0x000fd80008011609 */
.L_x_12955:
[----:B------:R-:W-:-:S06]  /*0d70*/  UIMAD UR4, UR4, UR5, UR5 ;  /* 0x00000005040472a4 */ /* 0x000fcc000f8e0205 */
[----:B------:R-:W-:-:S07]  /*0d80*/  VIMNMX R0, R0, UR4, PT ;  /* 0x0000000400007c48 */ /* 0x000fce000bfe0100 */
.L_x_12953:
        /* <DEDUP_REMOVED lines=30> */
.L_x_12957:
[----:B------:R-:W-:-:S11]  /*0f70*/  UISETP.NE.AND UP0, UPT, UR5, 0x1, UPT ;  /* 0x000000010500788c */ /* 0x000fd6000bf05270 */
[----:B------:R-:W-:Y:S02]  /*0f80*/  @UP0 ULDC.64 UR10, c[0x0][0x9e8] ;  /* 0x00027a00000a0ab9 */ /* 0x000fe40000000a00 */
[----:B------:R-:W-:-:S04]  /*0f90*/  UIMAD.WIDE.U32 UR8, UR4, UR10, URZ ;  /* 0x0000000a040872a5 */ /* 0x000fc8000f8e003f */
[----:B------:R-:W-:-:S12]  /*0fa0*/  @UP0 USHF.R.U32.HI UR4, URZ, UR11, UR9 ;  /* 0x0000000b3f040299 */ /* 0x000fd80008011609 */
.L_x_12958:
[----:B------:R-:W-:-:S04]  /*0fb0*/  UIMAD UR4, UR4, UR5, URZ ;  /* 0x00000005040472a4 */ /* 0x000fc8000f8e023f */
[----:B------:R-:W-:-:S04]  /*0fc0*/  UISETP.LT.AND UP0, UPT, UR7, UR4, UPT ;  /* 0x000000040700728c */ /* 0x000fc8000bf01270 */
[----:B------:R-:W-:-:S12]  /*0fd0*/  USEL UR7, UR7, UR4, !UP0 ;  /* 0x0000000407077287 */ /* 0x000fd8000c000000 */
.L_x_12956:
        /* <DEDUP_REMOVED lines=47> */
.L_x_12959:
[----:B------:R-:W-:Y:S02]  /*12d0*/  UIMAD UR37, UR37, UR4, UR9 ;  /* 0x00000004252572a4 */ /* 0x000fe4000f8e0209 */
[----:B------:R-:W-:Y:S01]  /*12e0*/  IMAD.U32 R3, RZ, RZ, UR4 ;  /* 0x00000004ff037e24 */ /* 0x000fe2000f8e00ff */
[----:B------:R-:W-:Y:S01]  /*12f0*/  PLOP3.LUT P0, PT, PT, PT, PT, 0x80, 0x0 ;  /* 0x000000000000781c */ /* 0x000fe20003f0f070 */
[----:B------:R-:W-:Y:S01]  /*1300*/  IMAD.MOV.U32 R0, RZ, RZ, RZ ;  /* 0x000000ffff007224 */ /* 0x000fe200078e00ff */
[----:B------:R-:W-:Y:S02]  /*1310*/  CS2R R118, SRZ ;  /* 0x0000000000767805 */ /* 0x000fe4000001ff00 */
[----:B------:R-:W-:Y:S02]  /*1320*/  CS2R R116, SRZ ;  /* 0x0000000000747805 */ /* 0x000fe4000001ff00 */
[----:B------:R-:W-:Y:S01]  /*1330*/  VIADDMNMX R22, R3, UR37, R22, PT ;  /* 0x0000002503167c46 */ /* 0x000fe2000b800116 */
[----:B------:R-:W-:Y:S01]  /*1340*/  IMAD.MOV.U32 R3, RZ, RZ, RZ ;  /* 0x000000ffff037224 */ /* 0x000fe200078e00ff */
[----:B------:R-:W-:-:S02]  /*1350*/  CS2R R114, SRZ ;  /* 0x0000000000727805 */ /* 0x000fc4000001ff00 */
[----:B------:R-:W-:Y:S02]  /*1360*/  CS2R R112, SRZ ;  /* 0x0000000000707805 */ /* 0x000fe4000001ff00 */
[----:B------:R-:W-:Y:S02]  /*1370*/  ISETP.GT.AND P1, PT, R22, UR37, PT ;  /* 0x0000002516007c0c */ /* 0x000fe4000bf24270 */
        /* <DEDUP_REMOVED lines=19> */
[----:B0-----:R-:W-:Y:S01]  /*14b0*/  ULEA UR38, UR6, UR38, 0x18 ;  /* 0x0000002606267291 */ /* 0x001fe2000f8ec03f */
[----:B-1----:R-:W-:-:S13]  /*14c0*/  R2UR UR39, R0 ;  /* 0x00000000002772ca */ /* 0x002fda00000e0000 */
[----:B------:R-:W-:Y:S02]  /*14d0*/  UIMAD.WIDE UR4, UR39, 0x55555556, URZ ;  /* 0x55555556270478a5 */ /* 0x000fe4000f8e023f */
[----:B------:R-:W-:Y:S02]  /*14e0*/  UIADD3 UR4, UR38, 0x8400, URZ ;  /* 0x0000840026047890 */ /* 0x000fe4000fffe03f */
[----:B------:R-:W-:Y:S02]  /*14f0*/  ULEA.HI UR5, UR5, UR5, URZ, 0x1 ;  /* 0x0000000505057291 */ /* 0x000fe4000f8f083f */
[----:B------:R-:W-:Y:S02]  /*1500*/  ULOP3.LUT UP0, URZ, UR4, 0x3ff, URZ, 0xc0, !UPT ;  /* 0x000003ff043f7892 */ /* 0x000fe4000f80c03f */
[----:B------:R-:W-:-:S04]  /*1510*/  UIMAD UR5, UR5, -0x3, UR39 ;  /* 0xfffffffd050578a4 */ /* 0x000fc8000f8e0227 */
[----:B------:R-:W-:Y:S01]  /*1520*/  PLOP3.LUT P0, PT, PT, PT, UP0, 0x80, 0x0 ;  /* 0x000000000000781c */ /* 0x000fe20003f0f008 */
[----:B------:R-:W-:-:S04]  /*1530*/  ULEA UR5, UR5, UR4, 0xd ;  /* 0x0000000405057291 */ /* 0x000fc8000f8e683f */
[----:B------:R-:W-:-:S04]  /*1540*/  USHF.R.U32.HI UR5, URZ, 0x4, UR5 ;  /* 0x000000043f057899 */ /* 0x000fc80008011605 */
        /* <DEDUP_REMOVED lines=18> */
.L_x_12961:
[----:B------:R-:W-:-:S04]  /*1670*/  SHF.L.U32 R0, RZ, 0x1f, RZ ;  /* 0x0000001fff007819 */ /* 0x000fc800000006ff */
[----:B------:R-:W0:Y:S02]  /*1680*/  SYNCS.PHASECHK.TRANS64.TRYWAIT P0, [UR38+0x16800], R0 ;  /* 0x01680000ff0075a7 */ /* 0x000e240008000166 */
[----:B0-----:R-:W-:Y:S05]  /*1690*/  @!P0 BRA `(.L_x_12962) ;  /* 0x00000120009c8947 */ /* 0x001fea0003800000 */
.L_x_13113:
[----:B------:R-:W-:-:S06]  /*16a0*/  ULOP3.LUT UR4, UR45, 0x1, URZ, 0xfc, !UPT ;  /* 0x000000012d047892 */ /* 0x000fcc000f8efc3f */
[----:B0-----:R-:W-:-:S05]  /*16b0*/  IMAD.U32 R3, RZ, RZ, UR4 ;  /* 0x00000004ff037e24 */ /* 0x001fca000f8e00ff */
[----:B------:R-:W-:-:S13]  /*16c0*/  ISETP.NE.AND P0, PT, R3, 0x3, PT ;  /* 0x000000030300780c */ /* 0x000fda0003f05270 */
[----:B------:R-:W-:Y:S05]  /*16d0*/  @!P0 BRA `(.L_x_12963) ;  /* 0x0000000000048947 */ /* 0x000fea0003800000 */
[----:B------:R-:W-:Y:S01]  /*16e0*/  BPT.TRAP 0x1 ;  /* 0x000000040000795c */ /* 0x000fe20000300000 */
.L_x_12963:
[----:B------:R0:W1:Y:S01]  /*16f0*/  SYNCS.PHASECHK.TRANS64.TRYWAIT P2, [UR38+0x16830], R0 ;  /* 0x01683000ff0075a7 */ /* 0x0000620008040166 */
[----:B------:R-:W-:Y:S05]  /*1700*/  @!P0 BRA `(.L_x_12964) ;  /* 0x0000000000048947 */ /* 0x000fea0003800000 */
[----:B------:R-:W-:Y:S01]  /*1710*/  BPT.TRAP 0x1 ;  /* 0x000000040000795c */ /* 0x000fe20000300000 */
.L_x_12964:
[----:B------:R-:W-:Y:S01]  /*1720*/  IMAD.U32 R8, RZ, RZ, UR41 ;  /* 0x00000029ff087e24 */ /* 0x000fe2000f8e00ff */
[----:B------:R-:W-:-:S04]  /*1730*/  ISETP.NE.AND P1, PT, R19, RZ, PT ;  /* 0x000000ff1300720c */ /* 0x000fc80003f25270 */
[----:B------:R-:W-:Y:S01]  /*1740*/  LOP3.LUT R8, R8, 0x10000, RZ, 0xfc, !PT ;  /* 0x0001000008087812 */ /* 0x000fe200078efcff */
[----:B-1----:R-:W-:Y:S08]  /*1750*/  @P2 BRA `(.L_x_12965) ;  /* 0x0000000000082947 */ /* 0x002ff00003800000 */
[----:B------:R-:W1:Y:S02]  /*1760*/  SYNCS.PHASECHK.TRANS64.TRYWAIT P2, [UR38+0x16830], R0 ;  /* 0x01683000ff0075a7 */ /* 0x000e640008040166 */
[----:B-1----:R-:W-:Y:S05]  /*1770*/  @!P2 BRA `(.L_x_12966) ;  /* 0x00000120007ca947 */ /* 0x002fea0003800000 */
.L_x_12965:
        /* <DEDUP_REMOVED lines=17> */
[----:B------:R-:W-:Y:S01]  /*1890*/  LOP3.LUT R91, R91, 0xfffffffc, RZ, 0xc0, !PT ;  /* 0xfffffffc5b5b7812 */ /* 0x000fe200078ec0ff */
[----:B------:R-:W-:Y:S01]  /*18a0*/  UIADD3 UR14, UR24, 0x2, URZ ;  /* 0x00000002180e7890 */ /* 0x000fe2000fffe03f */
[----:B-1----:R-:W-:Y:S01]  /*18b0*/  IMAD.HI R3, R88, 0x55555556, RZ ;  /* 0x5555555658037827 */ /* 0x002fe200078e02ff */
[----:B------:R-:W-:Y:S01]  /*18c0*/  UIADD3 UR18, UR24, 0x4, URZ ;  /* 0x0000000418127890 */ /* 0x000fe2000fffe03f */
[----:B0-----:R-:W-:Y:S01]  /*18d0*/  SHF.R.S32.HI R0, RZ, 0x1f, R89 ;  /* 0x0000001fff007819 */ /* 0x001fe20000011459 */
[----:B------:R-:W-:Y:S01]  /*18e0*/  UMOV UR10, UR24 ;  /* 0x00000018000a7c82 */ /* 0x000fe20008000000 */
[----:B------:R-:W-:Y:S01]  /*18f0*/  ULDC UR6, c[0x0][0x9d8] ;  /* 0x0002760000067ab9 */ /* 0x000fe20000000800 */
[----:B------:R-:W-:Y:S01]  /*1900*/  HGMMA.64x128x16.F32 R24, gdesc[UR8], RZ, !UPT, gsb0 ;  /* 0x01e00000081879f0 */ /* 0x000fe2000c0008ff */
[----:B------:R-:W-:Y:S01]  /*1910*/  R2UR UR8, R8 ;  /* 0x00000000080872ca */ /* 0x000fe200000e0000 */
[----:B------:R-:W-:Y:S01]  /*1920*/  UIADD3 UR10, UR24, 0x6, URZ ;  /* 0x00000006180a7890 */ /* 0x000fe2000fffe03f */
[----:B------:R-:W-:Y:S01]  /*1930*/  IMAD.IADD R91, R18, 0x1, -R91 ;  /* 0x00000001125b7824 */ /* 0x000fe200078e0a5b */
[----:B------:R-:W-:Y:S01]  /*1940*/  UMOV UR9, 0x40000040 ;  /* 0x4000004000097882 */ /* 0x000fe20000000000 */
[----:B------:R-:W-:Y:S01]  /*1950*/  UMOV UR11, 0x40000040 ;  /* 0x40000040000b7882 */ /* 0x000fe20000000000 */
[----:B------:R-:W-:Y:S01]  /*1960*/  LEA.HI R18, R0, R89, RZ, 0x2 ;  /* 0x0000005900127211 */ /* 0x000fe200078f10ff */
[----:B------:R-:W-:Y:S01]  /*1970*/  ULDC UR4, c[0x0][0x448] ;  /* 0x0001120000047ab9 */ /* 0x000fe20000000800 */
[----:B------:R-:W-:Y:S01]  /*1980*/  ULDC UR27, c[0x0][0x2f0] ;  /* 0x0000bc00001b7ab9 */ /* 0x000fe20000000800 */
[----:B------:R-:W-:Y:S01]  /*1990*/  UISETP.NE.AND UP0, UPT, UR4, 0x1, UPT ;  /* 0x000000010400788c */ /* 0x000fe2000bf05270 */
[----:B------:R-:W-:Y:S01]  /*19a0*/  ULDC UR7, c[0x0][0x288] ;  /* 0x0000a20000077ab9 */ /* 0x000fe20000000800 */
[----:B------:R-:W-:-:S03]  /*19b0*/  ULDC UR25, c[0x0][0x9dc] ;  /* 0x0002770000197ab9 */ /* 0x000fc60000000800 */
[----:B------:R-:W-:Y:S01]  /*19c0*/  UIADD3 UR12, UR8, 0x2, URZ ;  /* 0x00000002080c7890 */ /* 0x000fe2000fffe03f */
[----:B------:R-:W-:Y:S01]  /*19d0*/  PLOP3.LUT P2, PT, PT, PT, UP0, 0x80, 0x0 ;  /* 0x000000000000781c */ /* 0x000fe20003f4f008 */
[----:B------:R-:W-:Y:S01]  /*19e0*/  UIADD3 UR16, UR8, 0x4, URZ ;  /* 0x0000000408107890 */ /* 0x000fe2000fffe03f */
[----:B------:R-:W-:Y:S01]  /*19f0*/  PLOP3.LUT P3, PT, PT, PT, UP0, 0x80, 0x0 ;  /* 0x000000000000781c */ /* 0x000fe20003f6f008 */
[----:B------:R-:W-:Y:S02]  /*1a00*/  UIADD3 UR8, UR8, 0x6, URZ ;  /* 0x0000000608087890 */ /* 0x000fe4000fffe03f */
[----:B------:R-:W-:Y:S01]  /*1a10*/  @UP0 ULDC UR4, c[0x0][0x44c] ;  /* 0x0001130000040ab9 */ /* 0x000fe20000000800 */
[----:B------:R-:W-:Y:S01]  /*1a20*/  ULOP3.LUT UR25, URZ, UR25, URZ, 0x33, !UPT ;  /* 0x000000193f197292 */ /* 0x000fe2000f8e333f */
        /* <DEDUP_REMOVED lines=13> */
[----:B------:R-:W-:Y:S01]  /*1b00*/  LEA.HI R3, R0, R89, RZ, 0x5 ;  /* 0x0000005900037211 */ /* 0x000fe200078f28ff */
[----:B------:R-:W-:Y:S01]  /*1b10*/  FMUL.FTZ R10, R30, UR6 ;  /* 0x000000061e0a7c20 */ /* 0x000fe20008410000 */
[--C-:B------:R-:W-:Y:S01]  /*1b20*/  SHF.R.S32.HI R0, RZ, 0x2, R18.reuse ;  /* 0x00000002ff007819 */ /* 0x100fe20000011412 */
[----:B------:R-:W-:Y:S01]  /*1b30*/  FMUL.FTZ R19, R42, UR6 ;  /* 0x000000062a137c20 */ /* 0x000fe20008410000 */
[----:B------:R-:W-:Y:S01]  /*1b40*/  SHF.R.S32.HI R25, RZ, 0x1f, R18 ;  /* 0x0000001fff197819 */ /* 0x000fe20000011412 */
[----:B------:R-:W-:Y:S01]  /*1b50*/  FMUL.FTZ R42, R44, UR6 ;  /* 0x000000062c2a7c20 */ /* 0x000fe20008410000 */
[----:B------:R-:W-:Y:S01]  /*1b60*/  SHF.R.S32.HI R3, RZ, 0x5, R3 ;  /* 0x00000005ff037819 */ /* 0x000fe20000011403 */
[----:B------:R-:W-:Y:S01]  /*1b70*/  IMAD R29, R29, -0x3, R88 ;  /* 0xfffffffd1d1d7824 */ /* 0x000fe200078e0258 */
[-C--:B------:R-:W-:Y:S01]  /*1b80*/  LEA.HI R25, R25, R0.reuse, RZ, 0x3 ;  /* 0x0000000019197211 */ /* 0x080fe200078f18ff */
[----:B------:R-:W-:Y:S01]  /*1b90*/  FMUL.FTZ R14, R38, UR6 ;  /* 0x00000006260e7c20 */ /* 0x000fe20008410000 */
[----:B------:R-:W-:Y:S01]  /*1ba0*/  LEA.HI R30, R91, R91, RZ, 0x1 ;  /* 0x0000005b5b1e7211 */ /* 0x000fe200078f08ff */
[----:B------:R-:W-:Y:S01]  /*1bb0*/  FMUL.FTZ R6, R27, UR6 ;  /* 0x000000061b067c20 */ /* 0x000fe20008410000 */
[----:B------:R-:W-:Y:S01]  /*1bc0*/  LEA R3, R3, UR40, 0x4 ;  /* 0x0000002803037c11 */ /* 0x000fe2000f8e20ff */
[----:B------:R-:W-:Y:S01]  /*1bd0*/  FMUL.FTZ R38, R40, UR6 ;  /* 0x0000000628267c20 */ /* 0x000fe20008410000 */
[----:B------:R-:W-:Y:S01]  /*1be0*/  LOP3.LUT R25, R25, 0xfffffff8, RZ, 0xc0, !PT ;  /* 0xfffffff819197812 */ /* 0x000fe200078ec0ff */
[----:B------:R-:W-:Y:S01]  /*1bf0*/  FMUL.FTZ R40, R41, UR6 ;  /* 0x0000000629287c20 */ /* 0x000fe20008410000 */
[----:B------:R-:W-:Y:S01]  /*1c00*/  LOP3.LUT R30, R30, 0x1ffffffe, RZ, 0xc0, !PT ;  /* 0x1ffffffe1e1e7812 */ /* 0x000fe200078ec0ff */
[----:B------:R-:W-:Y:S01]  /*1c10*/  FMUL.FTZ R27, R50, UR6 ;  /* 0x00000006321b7c20 */ /* 0x000fe20008410000 */
[----:B------:R-:W-:Y:S01]  /*1c20*/  IADD3 R44, R3, R0, -R25 ;  /* 0x00000000032c7210 */ /* 0x000fe20007ffe819 */
[----:B------:R-:W-:-:S02]  /*1c30*/  IMAD.U32 R3, RZ, RZ, UR38 ;  /* 0x00000026ff037e24 */ /* 0x000fc4000f8e00ff */
[----:B------:R-:W-:Y:S01]  /*1c40*/  FMUL.FTZ R41, R63, UR6 ;  /* 0x000000063f297c20 */ /* 0x000fe20008410000 */
[----:B------:R-:W-:Y:S02]  /*1c50*/  IMAD.IADD R0, R91, 0x1, -R30 ;  /* 0x000000015b007824 */ /* 0x000fe400078e0a1e */
[----:B------:R-:W-:Y:S01]  /*1c60*/  FMUL.FTZ R50, R71, UR6 ;  /* 0x0000000647327c20 */ /* 0x000fe20008410000 */
[----:B------:R-:W-:Y:S02]  /*1c70*/  IMAD R29, R29, 0x40, R44 ;  /* 0x000000401d1d7824 */ /* 0x000fe400078e022c */
[----:B------:R-:W-:Y:S01]  /*1c80*/  FMUL.FTZ R63, R69, UR6 ;  /* 0x00000006453f7c20 */ /* 0x000fe20008410000 */
[----:B------:R-:W-:Y:S02]  /*1c90*/  @!P1 VIADD R3, R3, 0x16840 ;  /* 0x0001684003039836 */ /* 0x000fe40000000000 */
[----:B------:R-:W-:Y:S01]  /*1ca0*/  FMUL.FTZ R7, R31, UR6 ;  /* 0x000000061f077c20 */ /* 0x000fe20008410000 */
[----:B------:R-:W-:-:S02]  /*1cb0*/  IMAD R0, R0, 0x8, R29 ;  /* 0x0000000800007824 */ /* 0x000fc400078e021d */
[----:B------:R-:W-:Y:S01]  /*1cc0*/  FMUL.FTZ R21, R46, UR6 ;  /* 0x000000062e157c20 */ /* 0x000fe20008410000 */
[----:B------:R-:W-:Y:S02]  /*1cd0*/  IMAD.MOV.U32 R69, RZ, RZ, -0x80 ;  /* 0xffffff80ff457424 */ /* 0x000fe400078e00ff */
[----:B------:R-:W-:Y:S01]  /*1ce0*/  FMUL.FTZ R31, R54, UR6 ;  /* 0x00000006361f7c20 */ /* 0x000fe20008410000 */
[----:B------:R-:W-:Y:S01]  /*1cf0*/  @P2 IMAD.HI.U32 R29, R0, UR4, RZ ;  /* 0x00000004001d2c27 */ /* 0x000fe2000f8e00ff */
[----:B------:R-:W-:Y:S01]  /*1d00*/  @UP0 ULDC UR4, c[0x0][0x450] ;  /* 0x0001140000040ab9 */ /* 0x000fe20000000800 */
[----:B------:R-:W-:Y:S02]  /*1d10*/  LOP3.LUT R30, R18, 0x7ffffffc, RZ, 0xc0, !PT ;  /* 0x7ffffffc121e7812 */ /* 0x000fe400078ec0ff */
[----:B------:R-:W-:Y:S01]  /*1d20*/  FMUL.FTZ R46, R67, UR6 ;  /* 0x00000006432e7c20 */ /* 0x000fe20008410000 */
[----:B------:R-:W-:Y:S01]  /*1d30*/  IMAD.MOV.U32 R71, RZ, RZ, R0 ;  /* 0x000000ffff477224 */ /* 0x000fe200078e0000 */
[----:B------:R-:W-:Y:S01]  /*1d40*/  @P3 SHF.R.U32.HI R71, RZ, UR4, R29 ;  /* 0x00000004ff473c19 */ /* 0x000fe2000801161d */
[----:B------:R-:W-:Y:S01]  /*1d50*/  FMUL.FTZ R54, R75, UR6 ;  /* 0x000000064b367c20 */ /* 0x000fe20008410000 */
[----:B------:R-:W-:Y:S01]  /*1d60*/  @!P1 PRMT R18, RZ, 0x654, R3 ;  /* 0x00000654ff129816 */ /* 0x000fe20000000003 */
[----:B------:R-:W-:Y:S01]  /*1d70*/  FMUL.FTZ R67, R77, UR6 ;  /* 0x000000064d437c20 */ /* 0x000fe20008410000 */
[----:B------:R-:W-:-:S02]  /*1d80*/  IMAD R75, R22, R69, 0x80 ;  /* 0x00000080164b7424 */ /* 0x000fc400078e0245 */
[----:B------:R-:W-:Y:S01]  /*1d90*/  FMUL.FTZ R12, R34, UR6 ;  /* 0x00000006220c7c20 */ /* 0x000fe20008410000 */
[----:B------:R-:W0:Y:S01]  /*1da0*/  SHFL.IDX PT, R77, R71, RZ, 0x1c1f ;  /* 0x001c1fff474d7589 */ /* 0x000e2200000e0000 */
[----:B------:R-:W-:Y:S01]  /*1db0*/  FMUL.FTZ R34, R36, UR6 ;  /* 0x0000000624227c20 */ /* 0x000fe20008410000 */
[----:B------:R-:W-:Y:S01]  /*1dc0*/  ULDC.64 UR4, c[0x0][0x9e0] ;  /* 0x0002780000047ab9 */ /* 0x000fe20000000a00 */
        /* <DEDUP_REMOVED lines=9> */
[----:B------:R-:W-:Y:S01]  /*1e60*/  IMAD.IADD R3, R89, 0x1, -R30 ;  /* 0x0000000159037824 */ /* 0x000fe200078e0a1e */
[----:B------:R-:W-:Y:S01]  /*1e70*/  UISETP.GE.AND UP1, UPT, UR5, 0x1, UPT ;  /* 0x000000010500788c */ /* 0x000fe2000bf26270 */
[----:B-1----:R-:W-:-:S02]  /*1e80*/  VIADD R18, R75, 0x1 ;  /* 0x000000014b127836 */ /* 0x002fc40000000000 */
        /* <DEDUP_REMOVED lines=35> */
[----:B------:R-:W-:Y:S01]  /*20c0*/  IMAD R69, R3, -0x2, R18 ;  /* 0xfffffffe03457824 */ /* 0x000fe200078e0212 */
[----:B------:R-:W-:Y:S01]  /*20d0*/  PLOP3.LUT P2, PT, PT, PT, UP1, 0x40, 0x0 ;  /* 0x000000000000781c */ /* 0x000fe20003f4e818 */
[----:B------:R-:W-:Y:S01]  /*20e0*/  IMAD.U32 R44, RZ, RZ, UR7 ;  /* 0x00000007ff2c7e24 */ /* 0x000fe2000f8e00ff */
[----:B------:R-:W1:Y:S01]  /*20f0*/  MUFU.TANH R5, R5 ;  /* 0x0000000500057308 */ /* 0x000e620000002400 */
[----:B------:R-:W-:Y:S01]  /*2100*/  IMAD R69, R16, UR27, R69 ;  /* 0x0000001b10457c24 */ /* 0x000fe2000f8e0245 */
[----:B------:R-:W-:Y:S01]  /*2110*/  LEA R74, R22, 0xffffff80, 0x7 ;  /* 0xffffff80164a7811 */ /* 0x000fe200078e38ff */
[----:B------:R-:W-:-:S02]  /*2120*/  IMAD R18, R16, UR27, R75 ;  /* 0x0000001b10127c24 */ /* 0x000fc4000f8e024b */
[----:B------:R-:W-:Y:S02]  /*2130*/  IMAD.IADD R69, R69, 0x1, -R44 ;  /* 0x0000000145457824 */ /* 0x000fe400078e0a2c */
[----:B------:R-:W-:Y:S01]  /*2140*/  IMAD R76, R3, -0x2, R18 ;  /* 0xfffffffe034c7824 */ /* 0x000fe200078e0212 */
[----:B------:R-:W2:Y:S01]  /*2150*/  MUFU.TANH R90, R90 ;  /* 0x0000005a005a7308 */ /* 0x000ea20000002400 */
[C---:B------:R-:W-:Y:S02]  /*2160*/  VIADD R79, R69.reuse, UR4 ;  /* 0x00000004454f7c36 */ /* 0x040fe40008000000 */
[----:B------:R-:W-:-:S03]  /*2170*/  VIADD R78, R69, UR25 ;  /* 0x00000019454e7c36 */ /* 0x000fc60008000000 */
[----:B0-----:R-:W-:Y:S01]  /*2180*/  VIADDMNMX R72, R77, R79, R76, PT ;  /* 0x0000004f4d487246 */ /* 0x001fe2000380014c */
[----:B------:R-:W-:Y:S01]  /*2190*/  IMAD.IADD R73, R78, 0x1, R77 ;  /* 0x000000014e497824 */ /* 0x000fe200078e024d */
[----:B------:R-:W0:Y:S08]  /*21a0*/  MUFU.TANH R4, R4 ;  /* 0x0000000400047308 */ /* 0x000e300000002400 */
        /* <DEDUP_REMOVED lines=75> */
.L_x_12969:
[----:B------:R-:W-:-:S06]  /*2660*/  UISETP.NE.AND UP2, UPT, UR5, 0x1, UPT ;  /* 0x000000010500788c */ /* 0x000fcc000bf45270 */
[----:B------:R-:W-:-:S05]  /*2670*/  PLOP3.LUT P2, PT, PT, PT, UP2, 0x80, 0x0 ;  /* 0x000000000000781c */ /* 0x000fca0003f4f028 */
[----:B------:R-:W-:-:S08]  /*2680*/  @UP2 ULDC.64 UR6, c[0x0][0x9e8] ;  /* 0x00027a0000062ab9 */ /* 0x000fd00000000a00 */
[----:B------:R-:W-:-:S05]  /*2690*/  @P2 IMAD.HI.U32 R18, R69, UR6, RZ ;  /* 0x0000000645122c27 */ /* 0x000fca000f8e00ff */
[----:B------:R-:W-:-:S07]  /*26a0*/  @P2 SHF.R.U32.HI R69, RZ, UR7, R18 ;  /* 0x00000007ff452c19 */ /* 0x000fce0008011612 */
.L_x_12970:
[----:B------:R-:W-:Y:S05]  /*26b0*/  BSYNC B0 ;  /* 0x0000000000007941 */ /* 0x000fea0003800000 */
.L_x_12968:
[----:B------:R-:W-:-:S04]  /*26c0*/  IMAD R18, R69, UR5, -R74 ;  /* 0x0000000545127c24 */ /* 0x000fc8000f8e0a4a */
[----:B------:R-:W-:-:S05]  /*26d0*/  IMAD R18, R3, -0x2, R18 ;  /* 0xfffffffe03127824 */ /* 0x000fca00078e0212 */
[----:B------:R-:W-:Y:S02]  /*26e0*/  VIMNMX R73, R73, R18, !PT ;  /* 0x0000001249497248 */ /* 0x000fe40007fe0100 */
[----:B------:R-:W-:-:S07]  /*26f0*/  VIADDMNMX R72, R18, UR5, R72, PT ;  /* 0x0000000512487c46 */ /* 0x000fce000b800148 */
.L_x_12967:
[C---:B------:R-:W-:Y:S01]  /*2700*/  ISETP.GE.AND P4, PT, R75.reuse, 0x9, PT ;  /* 0x000000094b00780c */ /* 0x040fe20003f86270 */
[----:B------:R-:W1:Y:S01]  /*2710*/  SHFL.IDX PT, R71, R71, 0x1, 0x1c1f ;  /* 0x003c1f0047477f89 */ /* 0x000e6200000e0000 */
[C---:B------:R-:W-:Y:S02]  /*2720*/  ISETP.GE.AND P2, PT, R75.reuse, 0x2, PT ;  /* 0x000000024b00780c */ /* 0x040fe40003f46270 */
        /* <DEDUP_REMOVED lines=9> */
[----:B------:R-:W-:Y:S02]  /*27c0*/  ISETP.GT.AND P3, PT, R73, 0x9, !P5 ;  /* 0x000000094900780c */ /* 0x000fe40006f64270 */
[C---:B------:R-:W-:Y:S02]  /*27d0*/  ISETP.GE.AND P5, PT, R75.reuse, 0x11, PT ;  /* 0x000000114b00780c */ /* 0x040fe40003fa6270 */
[C---:B------:R-:W-:Y:S02]  /*27e0*/  ISETP.LT.OR P4, PT, R72.reuse, 0x9, P4 ;  /* 0x000000094800780c */ /* 0x040fe40002781670 */
[----:B------:R-:W-:Y:S02]  /*27f0*/  ISETP.LT.OR P3, PT, R72, 0xa, P3 ;  /* 0x0000000a4800780c */ /* 0x000fe40001f61670 */
[----:B------:R-:W-:Y:S02]  /*2800*/  FSEL R127, R92, -INF , !P4 ;  /* 0xff8000005c7f7808 */ /* 0x000fe40006000000 */
[----:B------:R-:W-:-:S02]  /*2810*/  ISETP.GE.AND P4, PT, R75, 0x12, PT ;  /* 0x000000124b00780c */ /* 0x000fc40003f86270 */
[----:B------:R-:W-:Y:S02]  /*2820*/  LOP3.LUT R18, R18, 0xfffffff7, RZ, 0xc0, !PT ;  /* 0xfffffff712127812 */ /* 0x000fe400078ec0ff */
[----:B0-----:R-:W-:Y:S02]  /*2830*/  FSEL R129, R93, -INF , !P3 ;  /* 0xff8000005d817808 */ /* 0x001fe40005800000 */
[----:B------:R-:W-:Y:S02]  /*2840*/  ISETP.GT.AND P3, PT, R73, 0x10, !P5 ;  /* 0x000000104900780c */ /* 0x000fe40006f64270 */
[----:B------:R-:W-:Y:S02]  /*2850*/  @P5 LOP3.LUT R18, R18, 0x8, RZ, 0xfc, !PT ;  /* 0x0000000812125812 */ /* 0x000fe400078efcff */
[----:B------:R-:W-:Y:S02]  /*2860*/  ISETP.LT.OR P3, PT, R72, 0x11, P3 ;  /* 0x000000114800780c */ /* 0x000fe40001f61670 */
[----:B------:R-:W-:-:S02]  /*2870*/  LOP3.LUT R18, R18, 0xfdffffff, RZ, 0xc0, !PT ;  /* 0xfdffffff12127812 */ /* 0x000fc400078ec0ff */
[----:B------:R-:W-:Y:S02]  /*2880*/  FSEL R125, R94, -INF , !P3 ;  /* 0xff8000005e7d7808 */ /* 0x000fe40005800000 */
[----:B------:R-:W-:Y:S02]  /*2890*/  @P4 LOP3.LUT R18, R18, 0x2000000, RZ, 0xfc, !PT ;  /* 0x0200000012124812 */ /* 0x000fe400078efcff */
[----:B------:R-:W-:Y:S02]  /*28a0*/  ISETP.GT.AND P3, PT, R73, 0x11, !P4 ;  /* 0x000000114900780c */ /* 0x000fe40006764270 */
[----:B------:R-:W-:Y:S02]  /*28b0*/  ISETP.GE.AND P4, PT, R75, 0x19, PT ;  /* 0x000000194b00780c */ /* 0x000fe40003f86270 */
[----:B------:R-:W-:Y:S02]  /*28c0*/  ISETP.LT.OR P3, PT, R72, 0x12, P3 ;  /* 0x000000124800780c */ /* 0x000fe40001f61670 */
[----:B------:R-:W-:-:S02]  /*28d0*/  LOP3.LUT R18, R18, 0xfeffffff, RZ, 0xc0, !PT ;  /* 0xfeffffff12127812 */ /* 0x000fc400078ec0ff */
[----:B------:R-:W-:Y:S02]  /*28e0*/  FSEL R123, R33, -INF , !P3 ;  /* 0xff800000217b7808 */ /* 0x000fe40005800000 */
[----:B------:R-:W-:-:S04]  /*28f0*/  ISETP.GT.AND P3, PT, R73, 0x18, !P4 ;  /* 0x000000184900780c */ /* 0x000fc80006764270 */
[----:B------:R-:W-:Y:S02]  /*2900*/  ISETP.LT.OR P3, PT, R72, 0x19, P3 ;  /* 0x000000194800780c */ /* 0x000fe40001f61670 */
[----:B------:R-:W-:Y:S02]  /*2910*/  @P4 LOP3.LUT R18, R18, 0x1000000, RZ, 0xfc, !PT ;  /* 0x0100000012124812 */ /* 0x000fe400078efcff */
[----:B------:R-:W-:Y:S02]  /*2920*/  ISETP.GE.AND P4, PT, R75, 0x1a, PT ;  /* 0x0000001a4b00780c */ /* 0x000fe40003f86270 */
[----:B------:R-:W-:Y:S02]  /*2930*/  LOP3.LUT R18, R18, 0xff7fffff, RZ, 0xc0, !PT ;  /* 0xff7fffff12127812 */ /* 0x000fe400078ec0ff */
[----:B------:R-:W-:Y:S02]  /*2940*/  FSEL R119, R34, -INF , !P3 ;  /* 0xff80000022777808 */ /* 0x000fe40005800000 */
[----:B------:R-:W-:-:S02]  /*2950*/  ISETP.GT.AND P3, PT, R73, 0x19, !P4 ;  /* 0x000000194900780c */ /* 0x000fc40006764270 */
[----:B-1----:R-:W-:Y:S02]  /*2960*/  VIADDMNMX R34, R71, R79, R76, PT ;  /* 0x0000004f47227246 */ /* 0x002fe4000380014c */
[----:B------:R-:W-:-:S03]  /*2970*/  ISETP.LT.OR P3, PT, R72, 0x1a, P3 ;  /* 0x0000001a4800780c */ /* 0x000fc60001f61670 */
[----:B------:R-:W-:Y:S02]  /*2980*/  @P4 LOP3.LUT R18, R18, 0x800000, RZ, 0xfc, !PT ;  /* 0x0080000012124812 */ /* 0x000fe400078efcff */
[----:B------:R-:W-:Y:S02]  /*2990*/  ISETP.GE.AND P4, PT, R75, 0x21, PT ;  /* 0x000000214b00780c */ /* 0x000fe40003f86270 */
[----:B------:R-:W-:Y:S02]  /*29a0*/  LOP3.LUT R18, R18, 0xffbfffff, RZ, 0xc0, !PT ;  /* 0xffbfffff12127812 */ /* 0x000fe400078ec0ff */
[----:B------:R-:W-:Y:S01]  /*29b0*/  FSEL R95, R36, -INF , !P3 ;  /* 0xff800000245f7808 */ /* 0x000fe20005800000 */
[----:B------:R-:W-:Y:S01]  /*29c0*/  IMAD.IADD R36, R78, 0x1, R71 ;  /* 0x000000014e247824 */ /* 0x000fe200078e0247 */
        /* <DEDUP_REMOVED lines=158> */
.L_x_12973:
[----:B------:R-:W-:-:S06]  /*33b0*/  UISETP.NE.AND UP2, UPT, UR5, 0x1, UPT ;  /* 0x000000010500788c */ /* 0x000fcc000bf45270 */
[----:B------:R-:W-:-:S05]  /*33c0*/  PLOP3.LUT P6, PT, PT, PT, UP2, 0x80, 0x0 ;  /* 0x000000000000781c */ /* 0x000fca0003fcf028 */
[----:B------:R-:W-:-:S08]  /*33d0*/  @UP2 ULDC.64 UR6, c[0x0][0x9e8] ;  /* 0x00027a0000062ab9 */ /* 0x000fd00000000a00 */
[----:B------:R-:W-:Y:S01]  /*33e0*/  @P6 IMAD.HI.U32 R38, R71, UR6, RZ ;  /* 0x0000000647266c27 */ /* 0x000fe2000f8e00ff */
[----:B------:R-:W-:-:S13]  /*33f0*/  PLOP3.LUT P6, PT, PT, PT, UP2, 0x80, 0x0 ;  /* 0x000000000000781c */ /* 0x000fda0003fcf028 */
[----:B------:R-:W-:-:S07]  /*3400*/  @P6 SHF.R.U32.HI R71, RZ, UR7, R38 ;  /* 0x00000007ff476c19 */ /* 0x000fce0008011626 */
.L_x_12974:
[----:B------:R-:W-:Y:S05]  /*3410*/  BSYNC B0 ;  /* 0x0000000000007941 */ /* 0x000fea0003800000 */
.L_x_12972:
[----:B------:R-:W-:-:S04]  /*3420*/  IMAD R38, R71, UR5, -R74 ;  /* 0x0000000547267c24 */ /* 0x000fc8000f8e0a4a */
[----:B------:R-:W-:-:S05]  /*3430*/  IMAD R71, R3, -0x2, R38 ;  /* 0xfffffffe03477824 */ /* 0x000fca00078e0226 */
[----:B------:R-:W-:Y:S02]  /*3440*/  VIMNMX R36, R36, R71, !PT ;  /* 0x0000004724247248 */ /* 0x000fe40007fe0100 */
[----:B------:R-:W-:-:S07]  /*3450*/  VIADDMNMX R34, R71, UR5, R34, PT ;  /* 0x0000000547227c46 */ /* 0x000fce000b800122 */
.L_x_12971:
[----:B------:R-:W-:Y:S01]  /*3460*/  ISETP.GT.AND P2, PT, R36, 0x1, !P2 ;  /* 0x000000012400780c */ /* 0x000fe20005744270 */
[----:B------:R-:W-:Y:S01]  /*3470*/  ULDC UR6, c[0x0][0x988] ;  /* 0x0002620000067ab9 */ /* 0x000fe20000000800 */
[----:B------:R-:W-:Y:S01]  /*3480*/  LOP3.LUT P6, RZ, R18, 0x8, RZ, 0xc0, !PT ;  /* 0x0000000812ff7812 */ /* 0x000fe200078cc0ff */
[----:B------:R-:W-:Y:S01]  /*3490*/  IMAD.U32 R42, RZ, RZ, UR6 ;  /* 0x00000006ff2a7e24 */ /* 0x000fe2000f8e00ff */
[----:B------:R-:W-:Y:S01]  /*34a0*/  ISETP.LT.OR P2, PT, R34, 0x2, P2 ;  /* 0x000000022200780c */ /* 0x000fe20001741670 */
[----:B------:R-:W-:Y:S01]  /*34b0*/  @UP0 ULDC UR6, c[0x0][0x44c] ;  /* 0x0001130000060ab9 */ /* 0x000fe20000000800 */
[----:B------:R-:W-:Y:S01]  /*34c0*/  ISETP.GT.AND P3, PT, R36, 0x70, !P3 ;  /* 0x000000702400780c */ /* 0x000fe20005f64270 */
[----:B------:R-:W-:Y:S01]  /*34d0*/  UIMAD.WIDE.U32 UR6, UR40, UR6, URZ ;  /* 0x00000006280672a5 */ /* 0x000fe2000f8e003f */
[----:B------:R-:W-:Y:S01]  /*34e0*/  FSEL R91, R6, -INF , !P2 ;  /* 0xff800000065b7808 */ /* 0x000fe20005000000 */
[----:B------:R-:W-:Y:S01]  /*34f0*/  @UP0 ULDC UR11, c[0x0][0x450] ;  /* 0x00011400000b0ab9 */ /* 0x000fe20000000800 */
[----:B------:R-:W-:Y:S01]  /*3500*/  LOP3.LUT P2, RZ, R18, 0x2, RZ, 0xc0, !PT ;  /* 0x0000000212ff7812 */ /* 0x000fe2000784c0ff */
[----:B------:R-:W-:Y:S01]  /*3510*/  @UP0 USHF.R.U32.HI UR40, URZ, UR11, UR7 ;  /* 0x0000000b3f280299 */ /* 0x000fe20008011607 */
        /* <DEDUP_REMOVED lines=18> */
[----:B------:R-:W-:-:S02]  /*3640*/  LOP3.LUT P2, RZ, R18, 0x2000000, RZ, 0xc0, !PT ;  /* 0x0200000012ff7812 */ /* 0x000fc4000784c0ff */
[----:B------:R-:W-:Y:S02]  /*3650*/  LOP3.LUT P6, RZ, R18, 0x8000, RZ, 0xc0, !PT ;  /* 0x0000800012ff7812 */ /* 0x000fe400078cc0ff */
        /* <DEDUP_REMOVED lines=54> */
[----:B------:R-:W-:Y:S01]  /*39c0*/  LOP3.LUT P2, RZ, R18, 0x20000, RZ, 0xc0, !PT ;  /* 0x0002000012ff7812 */ /* 0x000fe2000784c0ff */
[----:B------:R-:W0:Y:S01]  /*39d0*/  SHFL.BFLY PT, R7, R10, 0x2, 0x1f ;  /* 0x0c401f000a077f89 */ /* 0x000e2200000e0000 */
[C---:B------:R-:W-:Y:S02]  /*39e0*/  ISETP.GT.AND P4, PT, R36.reuse, 0x71, !P4 ;  /* 0x000000712400780c */ /* 0x040fe40006784270 */
[----:B------:R-:W-:Y:S02]  /*39f0*/  ISETP.GT.AND P2, PT, R36, 0x31, !P2 ;  /* 0x000000312400780c */ /* 0x000fe40005744270 */
[C---:B------:R-:W-:Y:S02]  /*3a00*/  ISETP.LT.OR P3, PT, R34.reuse, 0x71, P3 ;  /* 0x000000712200780c */ /* 0x040fe40001f61670 */
[----:B------:R-:W-:-:S02]  /*3a10*/  ISETP.LT.OR P2, PT, R34, 0x32, P2 ;  /* 0x000000322200780c */ /* 0x000fc40001741670 */
[----:B------:R-:W-:Y:S02]  /*3a20*/  ISETP.GT.AND P5, PT, R36, 0x78, !P5 ;  /* 0x000000782400780c */ /* 0x000fe40006fa4270 */
[----:B------:R-:W-:Y:S02]  /*3a30*/  FSEL R79, R26, -INF , !P2 ;  /* 0xff8000001a4f7808 */ /* 0x000fe40005000000 */
[----:B------:R-:W-:Y:S02]  /*3a40*/  LOP3.LUT P2, RZ, R18, 0x10000, RZ, 0xc0, !PT ;  /* 0x0001000012ff7812 */ /* 0x000fe4000784c0ff */
[----:B------:R-:W-:Y:S02]  /*3a50*/  ISETP.LT.OR P4, PT, R34, 0x72, P4 ;  /* 0x000000722200780c */ /* 0x000fe40002781670 */
[----:B------:R-:W-:Y:S02]  /*3a60*/  ISETP.GT.AND P2, PT, R36, 0x38, !P2 ;  /* 0x000000382400780c */ /* 0x000fe40005744270 */
[----:B------:R-:W-:-:S02]  /*3a70*/  ISETP.LT.OR P5, PT, R34, 0x79, P5 ;  /* 0x000000792200780c */ /* 0x000fc40002fa1670 */
[----:B------:R-:W-:Y:S02]  /*3a80*/  ISETP.LT.OR P2, PT, R34, 0x39, P2 ;  /* 0x000000392200780c */ /* 0x000fe40001741670 */
[----:B------:R-:W-:Y:S02]  /*3a90*/  R2UR UR10, R23 ;  /* 0x00000000170a72ca */ /* 0x000fe400000e0000 */
[----:B------:R-:W-:Y:S02]  /*3aa0*/  FSEL R31, R31, -INF , !P2 ;  /* 0xff8000001f1f7808 */ /* 0x000fe40005000000 */
[----:B------:R-:W-:Y:S02]  /*3ab0*/  ISETP.GT.AND P2, PT, R36, 0x39, !P6 ;  /* 0x000000392400780c */ /* 0x000fe40007744270 */
[----:B0-----:R-:W-:Y:S02]  /*3ac0*/  FMNMX.FTZ R11, R10, R7, !PT ;  /* 0x000000070a0b7209 */ /* 0x001fe40007810000 */
[----:B------:R-:W-:-:S02]  /*3ad0*/  ISETP.LT.OR P2, PT, R34, 0x3a, P2 ;  /* 0x0000003a2200780c */ /* 0x000fc40001741670 */
[----:B------:R-:W-:Y:S01]  /*3ae0*/  LOP3.LUT P6, RZ, R18, 0x10, RZ, 0xc0, !PT ;  /* 0x0000001012ff7812 */ /* 0x000fe200078cc0ff */
[----:B------:R-:W0:Y:S01]  /*3af0*/  SHFL.BFLY PT, R6, R11, 0x1, 0x1f ;  /* 0x0c201f000b067f89 */ /* 0x000e2200000e0000 */
[----:B------:R-:W-:Y:S01]  /*3b00*/  FSEL R13, R32, -INF , !P2 ;  /* 0xff800000200d7808 */ /* 0x000fe20005000000 */
[----:B------:R-:W-:Y:S01]  /*3b10*/  UIADD3 UR40, UR10, UR40, URZ ;  /* 0x000000280a287290 */ /* 0x000fe2000fffe03f */
[----:B------:R-:W-:-:S03]  /*3b20*/  LOP3.LUT P2, RZ, R18, 0x4000, RZ, 0xc0, !PT ;  /* 0x0000400012ff7812 */ /* 0x000fc6000784c0ff */
[----:B------:R-:W-:Y:S01]  /*3b30*/  UIADD3 UR4, UR40, UR4, URZ ;  /* 0x0000000428047290 */ /* 0x000fe2000fffe03f */
[----:B------:R-:W-:-:S04]  /*3b40*/  ISETP.GT.AND P2, PT, R36, 0x40, !P2 ;  /* 0x000000402400780c */ /* 0x000fc80005744270 */
[----:B------:R-:W-:-:S04]  /*3b50*/  ISETP.LT.OR P2, PT, R34, 0x41, P2 ;  /* 0x000000412200780c */ /* 0x000fc80001741670 */
[----:B------:R-:W-:Y:S02]  /*3b60*/  FSEL R35, R35, -INF , !P2 ;  /* 0xff80000023237808 */ /* 0x000fe40005000000 */
[----:B------:R-:W-:-:S04]  /*3b70*/  LOP3.LUT P2, RZ, R18, 0x2000, RZ, 0xc0, !PT ;  /* 0x0000200012ff7812 */ /* 0x000fc8000784c0ff */
[----:B------:R-:W-:Y:S02]  /*3b80*/  ISETP.GT.AND P2, PT, R36, 0x41, !P2 ;  /* 0x000000412400780c */ /* 0x000fe40005744270 */
[----:B0-----:R-:W-:Y:S02]  /*3b90*/  FMNMX.FTZ R7, R11, R6, !PT ;  /* 0x000000060b077209 */ /* 0x001fe40007810000 */
[----:B------:R-:W-:-:S03]  /*3ba0*/  ISETP.LT.OR P2, PT, R34, 0x42, P2 ;  /* 0x000000422200780c */ /* 0x000fc60001741670 */
[----:B------:R-:W-:Y:S01]  /*3bb0*/  FMUL.FTZ R6, R7, R42 ;  /* 0x0000002a07067220 */ /* 0x000fe20000410000 */
        /* <DEDUP_REMOVED lines=41> */
[-CC-:B------:R-:W-:Y:S01]  /*3e50*/  FFMA.FTZ R138, R105, R42.reuse, -R6.reuse ;  /* 0x0000002a698a7223 */ /* 0x180fe20000010806 */
[----:B------:R-:W-:Y:S01]  /*3e60*/  ISETP.LT.OR P2, PT, R34, 0x1, P2 ;  /* 0x000000012200780c */ /* 0x000fe20001741670 */
[-CC-:B------:R-:W-:Y:S01]  /*3e70*/  FFMA.FTZ R132, R77, R42.reuse, -R6.reuse ;  /* 0x0000002a4d847223 */ /* 0x180fe20000010806 */
[----:B------:R-:W-:Y:S01]  /*3e80*/  FSEL R77, R28, -INF , !P3 ;  /* 0xff8000001c4d7808 */ /* 0x000fe20005800000 */
[-CC-:B------:R-:W-:Y:S01]  /*3e90*/  FFMA.FTZ R136, R107, R42.reuse, -R6.reuse ;  /* 0x0000002a6b887223 */ /* 0x180fe20000010806 */
[----:B------:R-:W-:Y:S01]  /*3ea0*/  FSEL R4, R4, -INF , !P2 ;  /* 0xff80000004047808 */ /* 0x000fe20005000000 */
[-CC-:B------:R-:W-:Y:S01]  /*3eb0*/  FFMA.FTZ R142, R109, R42.reuse, -R6.reuse ;  /* 0x0000002a6d8e7223 */ /* 0x180fe20000010806 */
[----:B------:R-:W-:Y:S01]  /*3ec0*/  LOP3.LUT P2, RZ, R18, 0x4000000, RZ, 0xc0, !PT ;  /* 0x0400000012ff7812 */ /* 0x000fe2000784c0ff */
[-CC-:B------:R-:W-:Y:S01]  /*3ed0*/  FFMA.FTZ R148, R133, R42.reuse, -R6.reuse ;  /* 0x0000002a85947223 */ /* 0x180fe20000010806 */
        /* <DEDUP_REMOVED lines=14> */
[----:B------:R-:W-:Y:S01]  /*3fc0*/  ISETP.GT.AND P6, PT, R36, 0x79, !P6 ;  /* 0x000000792400780c */ /* 0x000fe200077c4270 */
[--C-:B------:R-:W-:Y:S01]  /*3fd0*/  FFMA.FTZ R146, R119, R42, -R6.reuse ;  /* 0x0000002a77927223 */ /* 0x100fe20000010806 */
[----:B------:R-:W-:Y:S01]  /*3fe0*/  FMNMX.FTZ R10, R87, R10, !PT ;  /* 0x0000000a570a7209 */ /* 0x000fe20007810000 */
[-CC-:B------:R-:W-:Y:S01]  /*3ff0*/  FFMA.FTZ R122, R33, R42.reuse, -R6.reuse ;  /* 0x0000002a217a7223 */ /* 0x180fe20000010806 */
[----:B------:R-:W-:Y:S01]  /*4000*/  FSEL R107, R25, -INF , !P4 ;  /* 0xff800000196b7808 */ /* 0x000fe20006000000 */
[--C-:B------:R-:W-:Y:S01]  /*4010*/  FFMA.FTZ R25, R69, R42, -R6.reuse ;  /* 0x0000002a45197223 */ /* 0x100fe20000010806 */
[----:B------:R-:W-:Y:S01]  /*4020*/  FMNMX.FTZ R10, R73, R10, !PT ;  /* 0x0000000a490a7209 */ /* 0x000fe20007810000 */
[----:B------:R-:W1:Y:S01]  /*4030*/  MUFU.EX2 R150, R150 ;  /* 0x0000009600967308 */ /* 0x000e620000000800 */
        /* <DEDUP_REMOVED lines=9> */
[----:B0-----:R-:W-:Y:S01]  /*40d0*/  FADD.FTZ R5, R148, R131 ;  /* 0x0000008394057221 */ /* 0x001fe20000010000 */
[----:B------:R-:W-:Y:S01]  /*40e0*/  FMNMX.FTZ R10, R83, R10, !PT ;  /* 0x0000000a530a7209 */ /* 0x000fe20007810000 */
[-CC-:B------:R-:W-:Y:S01]  /*40f0*/  FFMA.FTZ R103, R103, R42.reuse, -R6.reuse ;  /* 0x0000002a67677223 */ /* 0x180fe20000010806 */
[-CC-:B------:R-:W-:Y:S01]  /*4100*/  FFMA.FTZ R128, R47, R42.reuse, -R6.reuse ;  /* 0x0000002a2f807223 */ /* 0x180fe20000010806 */
[--C-:B------:R-:W-:Y:S01]  /*4110*/  FFMA.FTZ R130, R53, R42, -R6.reuse ;  /* 0x0000002a35827223 */ /* 0x100fe20000010806 */
[----:B------:R-:W-:Y:S01]  /*4120*/  FMNMX.FTZ R10, R21, R10, !PT ;  /* 0x0000000a150a7209 */ /* 0x000fe20007810000 */
[----:B------:R-:W0:Y:S01]  /*4130*/  MUFU.EX2 R144, R144 ;  /* 0x0000009000907308 */ /* 0x000e220000000800 */
[----:B-1----:R-:W-:Y:S01]  /*4140*/  FADD.FTZ R28, R150, R5 ;  /* 0x00000005961c7221 */ /* 0x002fe20000010000 */
[--C-:B------:R-:W-:Y:S01]  /*4150*/  FFMA.FTZ R124, R45, R42, -R6.reuse ;  /* 0x0000002a2d7c7223 */ /* 0x100fe20000010806 */
[----:B------:R-:W-:Y:S01]  /*4160*/  FMNMX.FTZ R10, R81, R10, !PT ;  /* 0x0000000a510a7209 */ /* 0x000fe20007810000 */
[-CC-:B------:R-:W-:Y:S01]  /*4170*/  FFMA.FTZ R126, R49, R42.reuse, -R6.reuse ;  /* 0x0000002a317e7223 */ /* 0x180fe20000010806 */
[-CC-:B------:R-:W-:Y:S01]  /*4180*/  FFMA.FTZ R120, R51, R42.reuse, -R6.reuse ;  /* 0x0000002a33787223 */ /* 0x180fe20000010806 */
[----:B------:R-:W-:Y:S01]  /*4190*/  FFMA.FTZ R93, R93, R42, -R6 ;  /* 0x0000002a5d5d7223 */ /* 0x000fe20000010806 */
[----:B------:R-:W-:Y:S01]  /*41a0*/  FMNMX.FTZ R10, R27, R10, !PT ;  /* 0x0000000a1b0a7209 */ /* 0x000fe20007810000 */
[----:B------:R-:W1:Y:S01]  /*41b0*/  MUFU.EX2 R123, R123 ;  /* 0x0000007b007b7308 */ /* 0x000e620000000800 */
[----:B--2---:R-:W-:Y:S01]  /*41c0*/  FADD.FTZ R5, R127, R28 ;  /* 0x0000001c7f057221 */ /* 0x004fe20000010000 */
[--C-:B------:R-:W-:Y:S01]  /*41d0*/  FFMA.FTZ R97, R97, R42, -R6.reuse ;  /* 0x0000002a61617223 */ /* 0x100fe20000010806 */
[----:B------:R-:W-:Y:S01]  /*41e0*/  FMNMX.FTZ R10, R79, R10, !PT ;  /* 0x0000000a4f0a7209 */ /* 0x000fe20007810000 */
[-CC-:B------:R-:W-:Y:S01]  /*41f0*/  FFMA.FTZ R101, R101, R42.reuse, -R6.reuse ;  /* 0x0000002a65657223 */ /* 0x180fe20000010806 */
[-CC-:B------:R-:W-:Y:S01]  /*4200*/  FFMA.FTZ R134, R55, R42.reuse, -R6.reuse ;  /* 0x0000002a37867223 */ /* 0x180fe20000010806 */
[--C-:B------:R-:W-:Y:S01]  /*4210*/  FFMA.FTZ R29, R59, R42, -R6.reuse ;  /* 0x0000002a3b1d7223 */ /* 0x100fe20000010806 */
[----:B------:R-:W-:Y:S01]  /*4220*/  FMNMX.FTZ R10, R31, R10, !PT ;  /* 0x0000000a1f0a7209 */ /* 0x000fe20007810000 */
[----:B------:R-:W2:Y:S01]  /*4230*/  MUFU.EX2 R146, R146 ;  /* 0x0000009200927308 */ /* 0x000ea20000000800 */
[----:B0-----:R-:W-:Y:S01]  /*4240*/  FADD.FTZ R28, R144, R5 ;  /* 0x00000005901c7221 */ /* 0x001fe20000010000 */
[--C-:B------:R-:W-:Y:S01]  /*4250*/  FFMA.FTZ R47, R61, R42, -R6.reuse ;  /* 0x0000002a3d2f7223 */ /* 0x100fe20000010806 */
[----:B------:R-:W-:Y:S01]  /*4260*/  FMNMX.FTZ R10, R13, R10, !PT ;  /* 0x0000000a0d0a7209 */ /* 0x000fe20007810000 */
[-CC-:B------:R-:W-:Y:S01]  /*4270*/  FFMA.FTZ R53, R63, R42.reuse, -R6.reuse ;  /* 0x0000002a3f357223 */ /* 0x180fe20000010806 */
[-CC-:B------:R-:W-:Y:S01]  /*4280*/  FFMA.FTZ R45, R65, R42.reuse, -R6.reuse ;  /* 0x0000002a412d7223 */ /* 0x180fe20000010806 */
[----:B------:R-:W-:Y:S01]  /*4290*/  FFMA.FTZ R49, R67, R42, -R6 ;  /* 0x0000002a43317223 */ /* 0x000fe20000010806 */
[----:B------:R-:W-:Y:S01]  /*42a0*/  FMNMX.FTZ R10, R35, R10, !PT ;  /* 0x0000000a230a7209 */ /* 0x000fe20007810000 */
[----:B------:R-:W0:Y:S01]  /*42b0*/  MUFU.EX2 R95, R95 ;  /* 0x0000005f005f7308 */ /* 0x000e220000000800 */
[----:B-1----:R-:W-:Y:S01]  /*42c0*/  FADD.FTZ R5, R123, R28 ;  /* 0x0000001c7b057221 */ /* 0x002fe20000010000 */
[----:B------:R-:W-:Y:S01]  /*42d0*/  FFMA.FTZ R51, R57, R42, -R6 ;  /* 0x0000002a39337223 */ /* 0x000fe20000010806 */
[----:B------:R-:W-:-:S02]  /*42e0*/  FMNMX.FTZ R10, R37, R10, !PT ;  /* 0x0000000a250a7209 */ /* 0x000fc40007810000 */
[----:B------:R-:W-:Y:S02]  /*42f0*/  F2FP.F16.F32.PACK_AB R150, R127, R150 ;  /* 0x000000967f96723e */ /* 0x000fe400000000ff */
[----:B------:R-:W-:Y:S01]  /*4300*/  FMNMX.FTZ R10, R39, R10, !PT ;  /* 0x0000000a270a7209 */ /* 0x000fe20007810000 */
[----:B------:R-:W1:Y:S01]  /*4310*/  MUFU.EX2 R140, R140 ;  /* 0x0000008c008c7308 */ /* 0x000e620000000800 */
[----:B--2---:R-:W-:Y:S01]  /*4320*/  FADD.FTZ R30, R146, R5 ;  /* 0x00000005921e7221 */ /* 0x004fe20000010000 */
[----:B------:R-:W-:Y:S02]  /*4330*/  F2FP.F16.F32.PACK_AB R144, R123, R144 ;  /* 0x000000907b90723e */ /* 0x000fe400000000ff */
[----:B------:R-:W-:Y:S02]  /*4340*/  FMNMX.FTZ R10, R41, R10, !PT ;  /* 0x0000000a290a7209 */ /* 0x000fe40007810000 */
[----:B------:R-:W-:Y:S02]  /*4350*/  F2FP.F16.F32.PACK_AB R148, R131, R148 ;  /* 0x000000948394723e */ /* 0x000fe400000000ff */
[----:B------:R-:W-:Y:S01]  /*4360*/  FMNMX.FTZ R10, R43, R10, !PT ;  /* 0x0000000a2b0a7209 */ /* 0x000fe20007810000 */
[----:B------:R-:W2:Y:S01]  /*4370*/  MUFU.EX2 R103, R103 ;  /* 0x0000006700677308 */ /* 0x000ea20000000800 */
[C---:B0-----:R-:W-:Y:S01]  /*4380*/  FADD.FTZ R5, R95.reuse, R30 ;  /* 0x0000001e5f057221 */ /* 0x041fe20000010000 */
[----:B------:R-:W-:-:S02]  /*4390*/  F2FP.F16.F32.PACK_AB R146, R95, R146 ;  /* 0x000000925f92723e */ /* 0x000fc400000000ff */
[----:B------:R-:W-:-:S04]  /*43a0*/  FMNMX.FTZ R10, R15, R10, !PT ;  /* 0x0000000a0f0a7209 */ /* 0x000fc80007810000 */
[----:B------:R-:W-:Y:S01]  /*43b0*/  FMNMX.FTZ R10, R99, R10, !PT ;  /* 0x0000000a630a7209 */ /* 0x000fe20007810000 */
[----:B------:R-:W0:Y:S01]  /*43c0*/  MUFU.EX2 R142, R142 ;  /* 0x0000008e008e7308 */ /* 0x000e220000000800 */
[----:B-1----:R-:W-:Y:S02]  /*43d0*/  FADD.FTZ R30, R140, R5 ;  /* 0x000000058c1e7221 */ /* 0x002fe40000010000 */
[----:B------:R-:W-:-:S04]  /*43e0*/  FMNMX.FTZ R10, R113, R10, !PT ;  /* 0x0000000a710a7209 */ /* 0x000fc80007810000 */
[----:B------:R-:W-:Y:S01]  /*43f0*/  FMNMX.FTZ R10, R115, R10, !PT ;  /* 0x0000000a730a7209 */ /* 0x000fe20007810000 */
[----:B------:R-:W1:Y:S01]  /*4400*/  MUFU.EX2 R93, R93 ;  /* 0x0000005d005d7308 */ /* 0x000e620000000800 */
[C---:B--2---:R-:W-:Y:S01]  /*4410*/  FADD.FTZ R5, R103.reuse, R30 ;  /* 0x0000001e67057221 */ /* 0x044fe20000010000 */
[----:B------:R-:W-:Y:S02]  /*4420*/  F2FP.F16.F32.PACK_AB R140, R103, R140 ;  /* 0x0000008c678c723e */ /* 0x000fe400000000ff */
[----:B------:R-:W-:-:S04]  /*4430*/  FMNMX.FTZ R10, R117, R10, !PT ;  /* 0x0000000a750a7209 */ /* 0x000fc80007810000 */
[----:B------:R-:W-:Y:S01]  /*4440*/  FMNMX.FTZ R10, R121, R10, !PT ;  /* 0x0000000a790a7209 */ /* 0x000fe20007810000 */
[----:B------:R-:W2:Y:S01]  /*4450*/  MUFU.EX2 R136, R136 ;  /* 0x0000008800887308 */ /* 0x000ea20000000800 */
[----:B0-----:R-:W-:Y:S02]  /*4460*/  FADD.FTZ R34, R142, R5 ;  /* 0x000000058e227221 */ /* 0x001fe40000010000 */
[----:B------:R-:W-:-:S04]  /*4470*/  FMNMX.FTZ R10, R105, R10, !PT ;  /* 0x0000000a690a7209 */ /* 0x000fc80007810000 */
[----:B------:R-:W-:Y:S01]  /*4480*/  FMNMX.FTZ R10, R77, R10, !PT ;  /* 0x0000000a4d0a7209 */ /* 0x000fe20007810000 */
[----:B------:R-:W0:Y:S01]  /*4490*/  MUFU.EX2 R97, R97 ;  /* 0x0000006100617308 */ /* 0x000e220000000800 */
[----:B-1----:R-:W-:Y:S02]  /*44a0*/  F2FP.F16.F32.PACK_AB R142, R93, R142 ;  /* 0x0000008e5d8e723e */ /* 0x002fe400000000ff */
[----:B------:R-:W-:-:S04]  /*44b0*/  FMNMX.FTZ R10, R107, R10, !PT ;  /* 0x0000000a6b0a7209 */ /* 0x000fc80007810000 */
[----:B------:R-:W-:Y:S01]  /*44c0*/  FMNMX.FTZ R10, R69, R10, !PT ;  /* 0x0000000a450a7209 */ /* 0x000fe20007810000 */
[----:B------:R-:W1:Y:S03]  /*44d0*/  MUFU.EX2 R138, R138 ;  /* 0x0000008a008a7308 */ /* 0x000e660000000800 */
[----:B------:R-:W-:-:S05]  /*44e0*/  FMNMX.FTZ R10, R109, R10, !PT ;  /* 0x0000000a6d0a7209 */ /* 0x000fca0007810000 */
[----:B------:R-:W3:Y:S01]  /*44f0*/  SHFL.BFLY PT, R11, R10, 0x2, 0x1f ;  /* 0x0c401f000a0b7f89 */ /* 0x000ee200000e0000 */
[----:B------:R-:W4:Y:S08]  /*4500*/  MUFU.EX2 R101, R101 ;  /* 0x0000006500657308 */ /* 0x000f300000000800 */
[----:B------:R-:W-:Y:S08]  /*4510*/  MUFU.EX2 R132, R132 ;  /* 0x0000008400847308 */ /* 0x000ff00000000800 */
[----:B------:R-:W-:Y:S01]  /*4520*/  MUFU.EX2 R25, R25 ;  /* 0x0000001900197308 */ /* 0x000fe20000000800 */
[----:B---3--:R-:W-:-:S07]  /*4530*/  FMNMX.FTZ R12, R10, R11, !PT ;  /* 0x0000000b0a0c7209 */ /* 0x008fce0007810000 */
[----:B------:R-:W-:Y:S01]  /*4540*/  MUFU.EX2 R134, R134 ;  /* 0x0000008600867308 */ /* 0x000fe20000000800 */
[----:B------:R-:W3:Y:S07]  /*4550*/  SHFL.BFLY PT, R11, R12, 0x1, 0x1f ;  /* 0x0c201f000c0b7f89 */ /* 0x000eee00000e0000 */
[----:B------:R-:W-:Y:S08]  /*4560*/  MUFU.EX2 R29, R29 ;  /* 0x0000001d001d7308 */ /* 0x000ff00000000800 */
[----:B------:R-:W-:Y:S08]  /*4570*/  MUFU.EX2 R128, R128 ;  /* 0x0000008000807308 */ /* 0x000ff00000000800 */
[----:B------:R-:W-:Y:S01]  /*4580*/  MUFU.EX2 R47, R47 ;  /* 0x0000002f002f7308 */ /* 0x000fe20000000800 */
[----:B---3--:R-:W-:-:S04]  /*4590*/  FMNMX.FTZ R11, R12, R11, !PT ;  /* 0x0000000b0c0b7209 */ /* 0x008fc80007810000 */
[C---:B------:R-:W-:Y:S01]  /*45a0*/  FSETP.NEU.FTZ.AND P2, PT, R11.reuse, -INF , PT ;  /* 0xff8000000b00780b */ /* 0x040fe20003f5d000 */
[----:B------:R-:W-:Y:S02]  /*45b0*/  FMUL.FTZ R24, R11, R42 ;  /* 0x0000002a0b187220 */ /* 0x000fe40000410000 */
[----:B------:R-:W-:Y:S03]  /*45c0*/  MUFU.EX2 R130, R130 ;  /* 0x0000008200827308 */ /* 0x000fe60000000800 */
        /* <DEDUP_REMOVED lines=13> */
[-C--:B------:R-:W-:Y:S01]  /*46a0*/  FFMA.FTZ R26, R13, R42.reuse, -R24 ;  /* 0x0000002a0d1a7223 */ /* 0x080fe20000010818 */
[----:B------:R-:W-:Y:S01]  /*46b0*/  FADD.FTZ R13, R93, R34 ;  /* 0x000000225d0d7221 */ /* 0x000fe20000010000 */
[-CC-:B------:R-:W-:Y:S01]  /*46c0*/  FFMA.FTZ R14, R83, R42.reuse, -R24.reuse ;  /* 0x0000002a530e7223 */ /* 0x180fe20000010818 */
[-CC-:B------:R-:W-:Y:S01]  /*46d0*/  FFMA.FTZ R143, R21, R42.reuse, -R24.reuse ;  /* 0x0000002a158f7223 */ /* 0x180fe20000010818 */
[-CC-:B------:R-:W-:Y:S01]  /*46e0*/  FFMA.FTZ R18, R81, R42.reuse, -R24.reuse ;  /* 0x0000002a51127223 */ /* 0x180fe20000010818 */
[----:B------:R-:W3:Y:S01]  /*46f0*/  MUFU.EX2 R4, R4 ;  /* 0x0000000400047308 */ /* 0x000ee20000000800 */
[----:B--2---:R-:W-:Y:S01]  /*4700*/  FADD.FTZ R34, R136, R13 ;  /* 0x0000000d88227221 */ /* 0x004fe20000010000 */
[-CC-:B------:R-:W-:Y:S01]  /*4710*/  FFMA.FTZ R137, R27, R42.reuse, -R24.reuse ;  /* 0x0000002a1b897223 */ /* 0x180fe20000010818 */
[-CC-:B------:R-:W-:Y:S01]  /*4720*/  FFMA.FTZ R20, R79, R42.reuse, -R24.reuse ;  /* 0x0000002a4f147223 */ /* 0x180fe20000010818 */
[-C--:B------:R-:W-:Y:S01]  /*4730*/  FFMA.FTZ R139, R31, R42.reuse, -R24 ;  /* 0x0000002a1f8b7223 */ /* 0x080fe20000010818 */
[----:B0-----:R-:W-:Y:S01]  /*4740*/  FADD.FTZ R13, R97, R34 ;  /* 0x00000022610d7221 */ /* 0x001fe20000010000 */
[-CC-:B------:R-:W-:Y:S01]  /*4750*/  FFMA.FTZ R133, R35, R42.reuse, -R24.reuse ;  /* 0x0000002a23857223 */ /* 0x180fe20000010818 */
[-CC-:B------:R-:W-:Y:S01]  /*4760*/  FFMA.FTZ R28, R37, R42.reuse, -R24.reuse ;  /* 0x0000002a251c7223 */ /* 0x180fe20000010818 */
[----:B------:R-:W0:Y:S01]  /*4770*/  MUFU.EX2 R151, R151 ;  /* 0x0000009700977308 */ /* 0x000e220000000800 */
[----:B-1----:R-:W-:Y:S01]  /*4780*/  FADD.FTZ R36, R138, R13 ;  /* 0x0000000d8a247221 */ /* 0x002fe20000010000 */
[-CC-:B------:R-:W-:Y:S01]  /*4790*/  FFMA.FTZ R135, R39, R42.reuse, -R24.reuse ;  /* 0x0000002a27877223 */ /* 0x180fe20000010818 */
[-CC-:B------:R-:W-:Y:S01]  /*47a0*/  FFMA.FTZ R30, R41, R42.reuse, -R24.reuse ;  /* 0x0000002a291e7223 */ /* 0x180fe20000010818 */
[-C--:B------:R-:W-:Y:S01]  /*47b0*/  FFMA.FTZ R129, R43, R42.reuse, -R24 ;  /* 0x0000002a2b817223 */ /* 0x080fe20000010818 */
[----:B----4-:R-:W-:Y:S01]  /*47c0*/  FADD.FTZ R13, R101, R36 ;  /* 0x00000024650d7221 */ /* 0x010fe20000010000 */
[-CC-:B------:R-:W-:Y:S01]  /*47d0*/  FFMA.FTZ R99, R99, R42.reuse, -R24.reuse ;  /* 0x0000002a63637223 */ /* 0x180fe20000010818 */
[-C--:B------:R-:W-:Y:S01]  /*47e0*/  FFMA.FTZ R113, R113, R42.reuse, -R24 ;  /* 0x0000002a71717223 */ /* 0x080fe20000010818 */
[----:B------:R-:W1:Y:S01]  /*47f0*/  MUFU.EX2 R6, R6 ;  /* 0x0000000600067308 */ /* 0x000e620000000800 */
[----:B---3--:R-:W-:Y:S01]  /*4800*/  FADD.FTZ R32, R149, R4 ;  /* 0x0000000495207221 */ /* 0x008fe20000010000 */
[----:B------:R-:W-:Y:S01]  /*4810*/  FADD.FTZ R36, R132, R13 ;  /* 0x0000000d84247221 */ /* 0x000fe20000010000 */
[-CC-:B------:R-:W-:Y:S01]  /*4820*/  FFMA.FTZ R115, R115, R42.reuse, -R24.reuse ;  /* 0x0000002a73737223 */ /* 0x180fe20000010818 */
[-CC-:B------:R-:W-:Y:S01]  /*4830*/  FFMA.FTZ R117, R117, R42.reuse, -R24.reuse ;  /* 0x0000002a75757223 */ /* 0x180fe20000010818 */
[-C--:B------:R-:W-:Y:S01]  /*4840*/  FFMA.FTZ R121, R121, R42.reuse, -R24 ;  /* 0x0000002a79797223 */ /* 0x080fe20000010818 */
[----:B------:R-:W-:Y:S01]  /*4850*/  FADD.FTZ R13, R25, R36 ;  /* 0x00000024190d7221 */ /* 0x000fe20000010000 */
        /* <DEDUP_REMOVED lines=8> */
[----:B------:R-:W-:Y:S01]  /*48e0*/  FFMA.FTZ R109, R109, R42, -R24 ;  /* 0x0000002a6d6d7223 */ /* 0x000fe20000010818 */
        /* <DEDUP_REMOVED lines=9> */
[----:B------:R-:W-:Y:S01]  /*4980*/  FFMA.FTZ R32, R15, R42, -R24 ;  /* 0x0000002a0f207223 */ /* 0x000fe20000010818 */
[----:B------:R-:W-:Y:S02]  /*4990*/  F2FP.F16.F32.PACK_AB R138, R101, R138 ;  /* 0x0000008a658a723e */ /* 0x000fe400000000ff */
[----:B------:R-:W-:Y:S02]  /*49a0*/  F2FP.F16.F32.PACK_AB R132, R25, R132 ;  /* 0x000000841984723e */ /* 0x000fe400000000ff */
[----:B------:R-:W-:Y:S01]  /*49b0*/  F2FP.F16.F32.PACK_AB R134, R29, R134 ;  /* 0x000000861d86723e */ /* 0x000fe200000000ff */
[----:B------:R-:W2:Y:S01]  /*49c0*/  MUFU.EX2 R12, R12 ;  /* 0x0000000c000c7308 */ /* 0x000ea20000000800 */
[C---:B0-----:R-:W-:Y:S01]  /*49d0*/  FADD.FTZ R34, R10.reuse, R5 ;  /* 0x000000050a227221 */ /* 0x041fe20000010000 */
[----:B------:R-:W-:-:S02]  /*49e0*/  F2FP.F16.F32.PACK_AB R145, R10, R145 ;  /* 0x000000910a91723e */ /* 0x000fc400000000ff */
[----:B------:R-:W-:-:S04]  /*49f0*/  F2FP.F16.F32.PACK_AB R128, R47, R128 ;  /* 0x000000802f80723e */ /* 0x000fc800000000ff */
        /* <DEDUP_REMOVED lines=16> */
[----:B-1----:R-:W-:Y:S01]  /*4b00*/  FADD.FTZ R5, R137, R36 ;  /* 0x0000002489057221 */ /* 0x002fe20000010000 */
[----:B------:R-:W-:Y:S01]  /*4b10*/  FADD.FTZ R36, R130, R13 ;  /* 0x0000000d82247221 */ /* 0x000fe20000010000 */
[----:B------:R-:W-:-:S03]  /*4b20*/  F2FP.F16.F32.PACK_AB R130, R53, R130 ;  /* 0x000000823582723e */ /* 0x000fc600000000ff */
[----:B------:R-:W-:Y:S02]  /*4b30*/  FADD.FTZ R13, R53, R36 ;  /* 0x00000024350d7221 */ /* 0x000fe40000010000 */
        /* <DEDUP_REMOVED lines=61> */
[----:B--2---:R-:W-:-:S04]  /*4f10*/  FADD.FTZ R13, R69, R10 ;  /* 0x0000000a450d7221 */ /* 0x004fc80000010000 */
[C---:B0-----:R-:W-:Y:S01]  /*4f20*/  FADD.FTZ R4, R6.reuse, R13 ;  /* 0x0000000d06047221 */ /* 0x041fe20000010000 */
[----:B------:R-:W-:Y:S01]  /*4f30*/  F2FP.F16.F32.PACK_AB R123, R6, R69 ;  /* 0x00000045067b723e */ /* 0x000fe200000000ff */
[----:B------:R-:W-:Y:S02]  /*4f40*/  VIADD R6, R22, 0xfffffffe ;  /* 0xfffffffe16067836 */ /* 0x000fe40000000000 */
        /* <DEDUP_REMOVED lines=13> */
.L_x_12976:
[----:B------:R-:W-:-:S11]  /*5020*/  UISETP.NE.AND UP2, UPT, UR5, 0x1, UPT ;  /* 0x000000010500788c */ /* 0x000fd6000bf45270 */
[----:B------:R-:W-:Y:S02]  /*5030*/  @UP2 ULDC.64 UR14, c[0x0][0x9e8] ;  /* 0x00027a00000e2ab9 */ /* 0x000fe40000000a00 */
[----:B------:R-:W-:-:S04]  /*5040*/  UIMAD.WIDE.U32 UR6, UR10, UR14, URZ ;  /* 0x0000000e0a0672a5 */ /* 0x000fc8000f8e003f */
[----:B------:R-:W-:-:S12]  /*5050*/  @UP2 USHF.R.U32.HI UR10, URZ, UR15, UR7 ;  /* 0x0000000f3f0a2299 */ /* 0x000fd80008011607 */
.L_x_12977:
[----:B------:R-:W-:-:S04]  /*5060*/  UIMAD UR5, UR10, UR5, UR5 ;  /* 0x000000050a0572a4 */ /* 0x000fc8000f8e0205 */
[----:B------:R-:W-:-:S04]  /*5070*/  UISETP.LT.AND UP2, UPT, UR4, UR5, UPT ;  /* 0x000000050400728c */ /* 0x000fc8000bf41270 */
[----:B------:R-:W-:-:S12]  /*5080*/  USEL UR4, UR4, UR5, UP2 ;  /* 0x0000000504047287 */ /* 0x000fd80009000000 */
.L_x_12975:
        /* <DEDUP_REMOVED lines=23> */
[----:B------:R-:W-:-:S11]  /*5200*/  CS2R R88, SRZ ;  /* 0x0000000000587805 */ /* 0x000fd6000001ff00 */
[----:B------:R-:W-:Y:S05]  /*5210*/  @!P2 BRA `(.L_x_12978) ;  /* 0x00000034007ca947 */ /* 0x000fea0003800000 */
[----:B------:R-:W-:Y:S01]  /*5220*/  IMAD.MOV.U32 R119, RZ, RZ, RZ ;  /* 0x000000ffff777224 */ /* 0x000fe200078e00ff */
[----:B------:R-:W-:Y:S01]  /*5230*/  UMOV UR7, URZ ;  /* 0x0000003f00077c82 */ /* 0x000fe20008000000 */
[----:B------:R-:W-:Y:S01]  /*5240*/  UMOV UR6, URZ ;  /* 0x0000003f00067c82 */ /* 0x000fe20008000000 */
[----:B------:R-:W-:Y:S01]  /*5250*/  ULDC UR29, c[0x0][0x9e4] ;  /* 0x00027900001d7ab9 */ /* 0x000fe20000000800 */
[----:B------:R-:W-:Y:S01]  /*5260*/  ULDC UR27, c[0x0][0x2f0] ;  /* 0x0000bc00001b7ab9 */ /* 0x000fe20000000800 */
[----:B------:R-:W-:Y:S01]  /*5270*/  ULDC UR30, c[0x0][0x9d8] ;  /* 0x00027600001e7ab9 */ /* 0x000fe20000000800 */
[----:B------:R-:W-:-:S05]  /*5280*/  ULDC UR28, c[0x0][0x9e0] ;  /* 0x00027800001c7ab9 */ /* 0x000fca0000000800 */
.L_x_12995:
        /* <DEDUP_REMOVED lines=9> */
.L_x_12980:
[----:B------:R-:W-:Y:S01]  /*5320*/  ULEA UR10, UR4, UR38, 0x3 ;  /* 0x00000026040a7291 */ /* 0x000fe2000f8e183f */
[----:B------:R-:W-:-:S05]  /*5330*/  IMAD.U32 R10, RZ, RZ, UR5 ;  /* 0x00000005ff0a7e24 */ /* 0x000fca000f8e00ff */
[----:B------:R-:W-:-:S04]  /*5340*/  SHF.L.U32 R10, R10, 0x1f, RZ ;  /* 0x0000001f0a0a7819 */ /* 0x000fc800000006ff */
[----:B------:R0:W1:Y:S01]  /*5350*/  SYNCS.PHASECHK.TRANS64.TRYWAIT P2, [UR10+0x16830], R10 ;  /* 0x0168300aff0075a7 */ /* 0x000062000804014a */
[----:B------:R-:W-:Y:S05]  /*5360*/  @!P0 BRA `(.L_x_12981) ;  /* 0x0000000000048947 */ /* 0x000fea0003800000 */
[----:B------:R-:W-:Y:S01]  /*5370*/  BPT.TRAP 0x1 ;  /* 0x000000040000795c */ /* 0x000fe20000300000 */
.L_x_12981:
[----:B-1----:R-:W-:Y:S05]  /*5380*/  @P2 BRA `(.L_x_12979) ;  /* 0x0000000000082947 */ /* 0x002fea0003800000 */
[----:B------:R-:W1:Y:S02]  /*5390*/  SYNCS.PHASECHK.TRANS64.TRYWAIT P2, [UR10+0x16830], R10 ;  /* 0x0168300aff0075a7 */ /* 0x000e64000804014a */
[----:B-1----:R-:W-:Y:S05]  /*53a0*/  @!P2 BRA `(.L_x_12982) ;  /* 0x000000e40088a947 */ /* 0x002fea0003800000 */
.L_x_12979:
        /* <DEDUP_REMOVED lines=27> */
.L_x_12984:
[----:B------:R-:W-:Y:S01]  /*5560*/  ULEA UR10, UR6, UR38, 0x3 ;  /* 0x00000026060a7291 */ /* 0x000fe2000f8e183f */
[----:B------:R-:W-:-:S05]  /*5570*/  IMAD.U32 R10, RZ, RZ, UR7 ;  /* 0x00000007ff0a7e24 */ /* 0x000fca000f8e00ff */
[----:B------:R-:W-:-:S04]  /*5580*/  SHF.L.U32 R10, R10, 0x1f, RZ ;  /* 0x0000001f0a0a7819 */ /* 0x000fc800000006ff */
[----:B------:R0:W1:Y:S01]  /*5590*/  SYNCS.PHASECHK.TRANS64.TRYWAIT P2, [UR10+0x16850], R10 ;  /* 0x0168500aff0075a7 */ /* 0x000062000804014a */
[----:B------:R-:W-:Y:S05]  /*55a0*/  @!P0 BRA `(.L_x_12985) ;  /* 0x0000000000048947 */ /* 0x000fea0003800000 */
[----:B------:R-:W-:Y:S01]  /*55b0*/  BPT.TRAP 0x1 ;  /* 0x000000040000795c */ /* 0x000fe20000300000 */
.L_x_12985:
[----:B-1----:R-:W-:Y:S05]  /*55c0*/  @P2 BRA `(.L_x_12983) ;  /* 0x0000000000082947 */ /* 0x002fea0003800000 */
[----:B------:R-:W1:Y:S02]  /*55d0*/  SYNCS.PHASECHK.TRANS64.TRYWAIT P2, [UR10+0x16850], R10 ;  /* 0x0168500aff0075a7 */ /* 0x000e64000804014a */
[----:B-1----:R-:W-:Y:S05]  /*55e0*/  @!P2 BRA `(.L_x_12986) ;  /* 0x000000e40010a947 */ /* 0x002fea0003800000 */
.L_x_12983:
        /* <DEDUP_REMOVED lines=12> */
[----:B------:R-:W-:Y:S01]  /*56b0*/  ULEA UR7, UR6, UR7, 0xa ;  /* 0x0000000706077291 */ /* 0x000fe2000f8e503f */
[----:B------:R-:W-:Y:S01]  /*56c0*/  FMUL.FTZ R51, R74, UR30 ;  /* 0x0000001e4a337c20 */ /* 0x000fe20008410000 */
[----:B------:R-:W-:-:S02]  /*56d0*/  IMAD.MOV.U32 R74, RZ, RZ, R0 ;  /* 0x000000ffff4a7224 */ /* 0x000fc400078e0000 */
[----:B------:R-:W-:Y:S01]  /*56e0*/  FMUL.FTZ R12, R26, UR30 ;  /* 0x0000001e1a0c7c20 */ /* 0x000fe20008410000 */
[----:B------:R-:W-:Y:S01]  /*56f0*/  FMUL.FTZ R23, R32, UR30 ;  /* 0x0000001e20177c20 */ /* 0x000fe20008410000 */
[----:B------:R-:W-:Y:S01]  /*5700*/  FMUL.FTZ R26, R39, UR30 ;  /* 0x0000001e271a7c20 */ /* 0x000fe20008410000 */
[----:B------:R-:W-:Y:S01]  /*5710*/  FMUL.FTZ R32, R41, UR30 ;  /* 0x0000001e29207c20 */ /* 0x000fe20008410000 */
[----:B------:R-:W-:Y:S01]  /*5720*/  UMOV UR10, UR7 ;  /* 0x00000007000a7c82 */ /* 0x000fe20008000000 */
[----:B------:R-:W-:Y:S01]  /*5730*/  FMUL.FTZ R39, R54, UR30 ;  /* 0x0000001e36277c20 */ /* 0x000fe20008410000 */
[----:B------:R-:W-:Y:S01]  /*5740*/  HGMMA.64x64x16.F32 R88, R148, gdesc[UR8].tnspB, R88, gsb0 ;  /* 0x40e0000894587df0 */ /* 0x000fe20008000858 */
        /* <DEDUP_REMOVED lines=43> */
[----:B------:R-:W0:Y:S04]  /*5a00*/  MUFU.TANH R10, R10 ;  /* 0x0000000a000a7308 */ /* 0x000e280000002400 */
[----:B------:R-:W-:-:S04]  /*5a10*/  @!P1 VIADD R35, R35, 0x16840 ;  /* 0x0001684023239836 */ /* 0x000fc80000000000 */
[----:B------:R-:W1:Y:S01]  /*5a20*/  MUFU.TANH R13, R13 ;  /* 0x0000000d000d7308 */ /* 0x000e620000002400 */
[----:B------:R-:W-:-:S07]  /*5a30*/  @!P1 PRMT R35, RZ, 0x654, R35 ;  /* 0x00000654ff239816 */ /* 0x000fce0000000023 */
[----:B------:R-:W2:Y:S08]  /*5a40*/  MUFU.TANH R12, R12 ;  /* 0x0000000c000c7308 */ /* 0x000eb00000002400 */
[----:B------:R-:W3:Y:S08]  /*5a50*/  MUFU.TANH R14, R14 ;  /* 0x0000000e000e7308 */ /* 0x000ef00000002400 */
[----:B------:R-:W4:Y:S01]  /*5a60*/  MUFU.TANH R19, R19 ;  /* 0x0000001300137308 */ /* 0x000f220000002400 */
[----:B------:R-:W-:-:S02]  /*5a70*/  WARPGROUP.DEPBAR.LE gsb0, 0x0 ;  /* 0x00008000000079c5 */ /* 0x000fc40000010000 */
[----:B------:R-:W-:-:S05]  /*5a80*/  WARPGROUP.ARRIVE ;  /* 0x00000000000079c5 */ /* 0x000fca0000000000 */
[----:B------:R-:W0:Y:S01]  /*5a90*/  MUFU.TANH R20, R20 ;  /* 0x0000001400147308 */ /* 0x000e220000002400 */
[----:B------:R-:W-:Y:S01]  /*5aa0*/  HGMMA.64x64x16.F32 R88, R144, gdesc[UR8].tnspB, R88, gsb0 ;  /* 0x40e0000890587df0 */ /* 0x000fe20008000858 */
        /* <DEDUP_REMOVED lines=64> */
[----:B------:R-:W-:Y:S01]  /*5eb0*/  FMUL.FTZ R134, R48, UR30 ;  /* 0x0000001e30867c20 */ /* 0x000fe20008410000 */
[----:B------:R-:W-:Y:S01]  /*5ec0*/  FMUL.FTZ R48, R67, UR30 ;  /* 0x0000001e43307c20 */ /* 0x000fe20008410000 */
[----:B------:R-:W-:Y:S01]  /*5ed0*/  FMUL.FTZ R67, R68, UR30 ;  /* 0x0000001e44437c20 */ /* 0x000fe20008410000 */
[----:B------:R-:W-:Y:S01]  /*5ee0*/  IMAD.SHL.U32 R68, R6, 0x80, RZ ;  /* 0x0000008006447824 */ /* 0x000fe200078e00ff */
[----:B------:R-:W-:Y:S01]  /*5ef0*/  HGMMA.64x64x16.F32 R88, R128, gdesc[UR8].tnspB, R88, gsb0 ;  /* 0x40e0000880587df0 */ /* 0x000fe20008000858 */
[----:B------:R-:W-:Y:S01]  /*5f00*/  UIADD3 UR10, UR7, 0x300, URZ ;  /* 0x00000300070a7890 */ /* 0x000fe2000fffe03f */
[----:B------:R-:W-:Y:S01]  /*5f10*/  FMUL.FTZ R133, R49, UR30 ;  /* 0x0000001e31857c20 */ /* 0x000fe20008410000 */
[----:B------:R-:W-:Y:S01]  /*5f20*/  UMOV UR11, 0x40000040 ;  /* 0x40000040000b7882 */ /* 0x000fe20000000000 */
[----:B-----5:R-:W5:Y:S01]  /*5f30*/  LDC R44, c[0x0][0x288] ;  /* 0x0000a200ff2c7b82 */ /* 0x020f620000000800 */
[----:B------:R-:W-:Y:S01]  /*5f40*/  IADD3 R58, -R68, 0x1, RZ ;  /* 0x00000001443a7810 */ /* 0x000fe20007ffe1ff */
[----:B------:R-:W-:Y:S01]  /*5f50*/  FMUL.FTZ R135, R53, UR30 ;  /* 0x0000001e35877c20 */ /* 0x000fe20008410000 */
[----:B------:R-:W-:Y:S01]  /*5f60*/  FMUL.FTZ R49, R70, UR30 ;  /* 0x0000001e46317c20 */ /* 0x000fe20008410000 */
[----:B------:R-:W-:Y:S01]  /*5f70*/  FMUL.FTZ R53, R78, UR30 ;  /* 0x0000001e4e357c20 */ /* 0x000fe20008410000 */
[----:B------:R-:W0:Y:S01]  /*5f80*/  MUFU.TANH R134, R134 ;  /* 0x0000008600867308 */ /* 0x000e220000002400 */
[----:B------:R-:W-:-:S02]  /*5f90*/  IMAD R75, R3, -0x2, R58 ;  /* 0xfffffffe034b7824 */ /* 0x000fc400078e023a */
[----:B------:R-:W-:Y:S02]  /*5fa0*/  FMUL.FTZ R58, R87, UR30 ;  /* 0x0000001e573a7c20 */ /* 0x000fe40008410000 */
[----:B------:R-:W-:-:S03]  /*5fb0*/  IMAD R75, R16, UR27, R75 ;  /* 0x0000001b104b7c24 */ /* 0x000fc6000f8e024b */
[----:B------:R-:W0:Y:S08]  /*5fc0*/  MUFU.TANH R133, R133 ;  /* 0x0000008500857308 */ /* 0x000e300000002400 */
[----:B------:R-:W0:Y:S01]  /*5fd0*/  MUFU.TANH R135, R135 ;  /* 0x0000008700877308 */ /* 0x000e220000002400 */
[----:B-----5:R-:W-:-:S04]  /*5fe0*/  IMAD.IADD R75, R75, 0x1, -R44 ;  /* 0x000000014b4b7824 */ /* 0x020fc800078e0a2c */
[----:B------:R-:W-:-:S03]  /*5ff0*/  VIADD R72, R75, UR28 ;  /* 0x0000001c4b487c36 */ /* 0x000fc60008000000 */
[----:B------:R-:W0:Y:S01]  /*6000*/  MUFU.TANH R48, R48 ;  /* 0x0000003000307308 */ /* 0x000e220000002400 */
[----:B------:R-:W-:-:S07]  /*6010*/  VIADD R70, R75, UR25 ;  /* 0x000000194b467c36 */ /* 0x000fce0008000000 */
        /* <DEDUP_REMOVED lines=8> */
[----:B------:R-:W-:-:S03]  /*60a0*/  FMUL.FTZ R57, R86, UR30 ;  /* 0x0000001e56397c20 */ /* 0x000fc60008410000 */
[----:B------:R-:W0:Y:S01]  /*60b0*/  MUFU.TANH R81, R81 ;  /* 0x0000005100517308 */ /* 0x000e220000002400 */
[----:B------:R-:W-:Y:S01]  /*60c0*/  HGMMA.64x64x16.F32 R88, R124, gdesc[UR8].tnspB, R88, gsb0 ;  /* 0x40e000087c587df0 */ /* 0x000fe20008000858 */
[----:B------:R-:W-:Y:S01]  /*60d0*/  UIADD3 UR10, UR7, 0x380, URZ ;  /* 0x00000380070a7890 */ /* 0x000fe2000fffe03f */
[----:B------:R-:W-:Y:S02]  /*60e0*/  UMOV UR11, 0x40000040 ;  /* 0x40000040000b7882 */ /* 0x000fe40000000000 */
[----:B------:R-:W-:-:S03]  /*60f0*/  @UP0 ULDC UR7, c[0x0][0x44c] ;  /* 0x0001130000070ab9 */ /* 0x000fc60000000800 */
[----:B------:R-:W0:Y:S01]  /*6100*/  MUFU.TANH R128, R128 ;  /* 0x0000008000807308 */ /* 0x000e220000002400 */
[----:B------:R-:W-:Y:S01]  /*6110*/  @P2 IMAD.HI.U32 R34, R0, UR7, RZ ;  /* 0x0000000700222c27 */ /* 0x000fe2000f8e00ff */
[----:B------:R-:W-:Y:S01]  /*6120*/  @UP0 ULDC UR7, c[0x0][0x450] ;  /* 0x0001140000070ab9 */ /* 0x000fe20000000800 */
[----:B------:R-:W-:-:S03]  /*6130*/  ISETP.GE.U32.AND P2, PT, R2, 0x180, PT ;  /* 0x000001800200780c */ /* 0x000fc60003f46070 */
[----:B------:R-:W-:Y:S01]  /*6140*/  @P3 SHF.R.U32.HI R74, RZ, UR7, R34 ;  /* 0x00000007ff4a3c19 */ /* 0x000fe20008011622 */
[----:B------:R-:W-:Y:S01]  /*6150*/  VIADD R34, R17, 0x9 ;  /* 0x0000000911227836 */ /* 0x000fe20000000000 */
[----:B------:R-:W0:Y:S03]  /*6160*/  MUFU.TANH R55, R55 ;  /* 0x0000003700377308 */ /* 0x000e260000002400 */
[----:B------:R-:W5:Y:S01]  /*6170*/  SHFL.IDX PT, R79, R74, RZ, 0x1c1f ;  /* 0x001c1fff4a4f7589 */ /* 0x000f6200000e0000 */
[----:B------:R-:W-:Y:S02]  /*6180*/  SEL R34, R34, 0x9, !P2 ;  /* 0x0000000922227807 */ /* 0x000fe40005000000 */
[----:B------:R-:W-:Y:S02]  /*6190*/  PLOP3.LUT P2, PT, PT, PT, UP1, 0x40, 0x0 ;  /* 0x000000000000781c */ /* 0x000fe40003f4e818 */
[----:B------:R-:W0:Y:S08]  /*61a0*/  MUFU.TANH R56, R56 ;  /* 0x0000003800387308 */ /* 0x000e300000002400 */
[----:B------:R-:W0:Y:S08]  /*61b0*/  MUFU.TANH R77, R77 ;  /* 0x0000004d004d7308 */ /* 0x000e300000002400 */
[----:B------:R-:W0:Y:S01]  /*61c0*/  MUFU.TANH R69, R69 ;  /* 0x0000004500457308 */ /* 0x000e220000002400 */
[----:B-----5:R-:W-:-:S02]  /*61d0*/  IMAD.IADD R76, R72, 0x1, R79 ;  /* 0x00000001484c7824 */ /* 0x020fc400078e024f */
[----:B------:R-:W-:-:S05]  /*61e0*/  IMAD.IADD R78, R70, 0x1, R79 ;  /* 0x00000001464e7824 */ /* 0x000fca00078e024f */
[----:B------:R-:W0:Y:S08]  /*61f0*/  MUFU.TANH R57, R57 ;  /* 0x0000003900397308 */ /* 0x000e300000002400 */
[----:B------:R-:W0:Y:S01]  /*6200*/  MUFU.TANH R58, R58 ;  /* 0x0000003a003a7308 */ /* 0x000e220000002400 */
[----:B------:R-:W-:Y:S02]  /*6210*/  WARPGROUP.DEPBAR.LE gsb0, 0x0 ;  /* 0x00008000000079c5 */ /* 0x000fe40000010000 */
[----:B------:R-:W-:-:S06]  /*6220*/  WARPGROUP.ARRIVE ;  /* 0x00000000000079c5 */ /* 0x000fcc0000000000 */
[----:B------:R-:W-:Y:S03]  /*6230*/  HGMMA.64x64x16.F32 R88, R120, gdesc[UR8].tnspB, R88, gsb0 ;  /* 0x40e0000878587df0 */ /* 0x000fe60008000858 */
        /* <DEDUP_REMOVED lines=17> */
.L_x_12989:
[----:B------:R-:W-:-:S05]  /*6350*/  IMAD.U32 R79, RZ, RZ, UR29 ;  /* 0x0000001dff4f7e24 */ /* 0x000fca000f8e00ff */
[----:B------:R-:W-:-:S13]  /*6360*/  ISETP.NE.AND P2, PT, R79, 0x1, PT ;  /* 0x000000014f00780c */ /* 0x000fda0003f45270 */
[----:B------:R-:W0:Y:S02]  /*6370*/  @P2 LDC.64 R34, c[0x0][0x9e8] ;  /* 0x00027a00ff222b82 */ /* 0x000e240000000a00 */
[----:B0-----:R-:W-:-:S05]  /*6380*/  @P2 IMAD.HI.U32 R34, R75, R34, RZ ;  /* 0x000000224b222227 */ /* 0x001fca00078e00ff */
[----:B------:R-:W-:-:S07]  /*6390*/  @P2 SHF.R.U32.HI R75, RZ, R35, R34 ;  /* 0x00000023ff4b2219 */ /* 0x000fce0000011622 */
.L_x_12990:
[----:B------:R-:W-:Y:S05]  /*63a0*/  BSYNC B0 ;  /* 0x0000000000007941 */ /* 0x000fea0003800000 */
.L_x_12988:
[----:B------:R-:W-:-:S04]  /*63b0*/  IMAD R34, R75, R79, -R68 ;  /* 0x0000004f4b227224 */ /* 0x000fc800078e0a44 */
[----:B------:R-:W-:-:S05]  /*63c0*/  IMAD R35, R3, -0x2, R34 ;  /* 0xfffffffe03237824 */ /* 0x000fca00078e0222 */
[----:B------:R-:W-:Y:S02]  /*63d0*/  VIADDMNMX R76, R35, R79, R76, PT ;  /* 0x0000004f234c7246 */ /* 0x000fe4000380014c */
[----:B------:R-:W-:-:S07]  /*63e0*/  VIMNMX R78, R78, R35, !PT ;  /* 0x000000234e4e7248 */ /* 0x000fce0007fe0100 */
.L_x_12987:
        /* <DEDUP_REMOVED lines=13> */
[----:B-1----:R-:W-:Y:S01]  /*64c0*/  IMAD.IADD R10, R72, 0x1, R87 ;  /* 0x00000001480a7824 */ /* 0x002fe200078e0257 */
[C---:B------:R-:W-:Y:S02]  /*64d0*/  ISETP.LT.OR P6, PT, R76.reuse, 0x9, P6 ;  /* 0x000000094c00780c */ /* 0x040fe400037c1670 */
[C---:B------:R-:W-:Y:S02]  /*64e0*/  ISETP.LT.OR P3, PT, R76.reuse, 0xa, P3 ;  /* 0x0000000a4c00780c */ /* 0x040fe40001f61670 */
[----:B------:R-:W-:Y:S02]  /*64f0*/  ISETP.LT.OR P5, PT, R76, 0x21, P5 ;  /* 0x000000214c00780c */ /* 0x000fe40002fa1670 */
[----:B------:R-:W-:Y:S02]  /*6500*/  FSEL R125, R13, -INF , !P4 ;  /* 0xff8000000d7d7808 */ /* 0x000fe40006000000 */
[----:B------:R-:W-:-:S02]  /*6510*/  FSEL R139, R19, -INF , !P6 ;  /* 0xff800000138b7808 */ /* 0x000fc40007000000 */
[----:B------:R-:W-:Y:S01]  /*6520*/  FSEL R131, R20, -INF , !P3 ;  /* 0xff80000014837808 */ /* 0x000fe20005800000 */
[----:B------:R-:W-:Y:S01]  /*6530*/  IMAD.IADD R20, R70, 0x1, R87 ;  /* 0x0000000146147824 */ /* 0x000fe200078e0257 */
        /* <DEDUP_REMOVED lines=94> */
.L_x_12993:
[----:B------:R-:W-:-:S05]  /*6b20*/  IMAD.U32 R32, RZ, RZ, UR29 ;  /* 0x0000001dff207e24 */ /* 0x000fca000f8e00ff */
[----:B------:R-:W-:-:S13]  /*6b30*/  ISETP.NE.AND P3, PT, R32, 0x1, PT ;  /* 0x000000012000780c */ /* 0x000fda0003f65270 */
[----:B------:R-:W0:Y:S02]  /*6b40*/  @P3 LDC.64 R30, c[0x0][0x9e8] ;  /* 0x00027a00ff1e3b82 */ /* 0x000e240000000a00 */
[----:B0-----:R-:W-:-:S05]  /*6b50*/  @P3 IMAD.HI.U32 R30, R13, R30, RZ ;  /* 0x0000001e0d1e3227 */ /* 0x001fca00078e00ff */
[----:B------:R-:W-:-:S07]  /*6b60*/  @P3 SHF.R.U32.HI R13, RZ, R31, R30 ;  /* 0x0000001fff0d3219 */ /* 0x000fce000001161e */
.L_x_12994:
[----:B------:R-:W-:Y:S05]  /*6b70*/  BSYNC B0 ;  /* 0x0000000000007941 */ /* 0x000fea0003800000 */
.L_x_12992:
[----:B------:R-:W-:-:S04]  /*6b80*/  IMAD R68, R13, R32, -R68 ;  /* 0x000000200d447224 */ /* 0x000fc800078e0a44 */
[----:B------:R-:W-:-:S05]  /*6b90*/  IMAD R13, R3, -0x2, R68 ;  /* 0xfffffffe030d7824 */ /* 0x000fca00078e0244 */
[----:B------:R-:W-:Y:S02]  /*6ba0*/  VIADDMNMX R10, R13, R32, R10, PT ;  /* 0x000000200d0a7246 */ /* 0x000fe4000380010a */
[----:B------:R-:W-:-:S07]  /*6bb0*/  VIMNMX R20, R20, R13, !PT ;  /* 0x0000000d14147248 */ /* 0x000fce0007fe0100 */
.L_x_12991:
[----:B------:R-:W-:Y:S01]  /*6bc0*/  FMNMX.FTZ R30, R121, R7, !PT ;  /* 0x00000007791e7209 */ /* 0x000fe20007810000 */
[----:B------:R-:W0:Y:S01]  /*6bd0*/  LDC R42, c[0x0][0x988] ;  /* 0x00026200ff2a7b82 */ /* 0x000e220000000800 */
[C---:B------:R-:W-:Y:S01]  /*6be0*/  ISETP.GT.AND P4, PT, R20.reuse, 0x1, P2 ;  /* 0x000000011400780c */ /* 0x040fe20001784270 */
[----:B------:R-:W-:Y:S01]  /*6bf0*/  UMOV UR7, UR5 ;  /* 0x0000000500077c82 */ /* 0x000fe20008000000 */
        /* <DEDUP_REMOVED lines=13> */
[----:B------:R-:W-:Y:S02]  /*6cd0*/  ISETP.LT.OR P4, PT, R10, 0x12, P4 ;  /* 0x000000120a00780c */ /* 0x000fe40002781670 */
        /* <DEDUP_REMOVED lines=42> */
[----:B------:R-:W-:-:S04]  /*6f80*/  FMNMX.FTZ R30, R81, R30, !PT ;  /* 0x0000001e511e7209 */ /* 0x000fc80007810000 */
[----:B------:R-:W-:-:S04]  /*6f90*/  FMNMX.FTZ R30, R77, R30, !PT ;  /* 0x0000001e4d1e7209 */ /* 0x000fc80007810000 */
[----:B------:R-:W-:-:S05]  /*6fa0*/  FMNMX.FTZ R30, R69, R30, !PT ;  /* 0x0000001e451e7209 */ /* 0x000fca0007810000 */
[----:B------:R-:W1:Y:S02]  /*6fb0*/  SHFL.BFLY PT, R13, R30, 0x2, 0x1f ;  /* 0x0c401f001e0d7f89 */ /* 0x000e6400000e0000 */
[----:B-1----:R-:W-:-:S05]  /*6fc0*/  FMNMX.FTZ R32, R30, R13, !PT ;  /* 0x0000000d1e207209 */ /* 0x002fca0007810000 */
[----:B------:R-:W1:Y:S02]  /*6fd0*/  SHFL.BFLY PT, R13, R32, 0x1, 0x1f ;  /* 0x0c201f00200d7f89 */ /* 0x000e6400000e0000 */
        /* <DEDUP_REMOVED lines=9> */
[----:B------:R-:W-:Y:S01]  /*7070*/  FSEL R141, R37, -INF , !P5 ;  /* 0xff800000258d7808 */ /* 0x000fe20006800000 */
[-CC-:B------:R-:W-:Y:S01]  /*7080*/  FFMA.FTZ R37, R149, R42.reuse, -R14.reuse ;  /* 0x0000002a95257223 */ /* 0x180fe2000001080e */
[----:B------:R-:W-:Y:S01]  /*7090*/  ISETP.LT.OR P4, PT, R10, 0x21, P4 ;  /* 0x000000210a00780c */ /* 0x000fe20002781670 */
[-CC-:B------:R-:W-:Y:S01]  /*70a0*/  FFMA.FTZ R146, R151, R42.reuse, -R14.reuse ;  /* 0x0000002a97927223 */ /* 0x180fe2000001080e */
[----:B------:R-:W-:Y:S01]  /*70b0*/  ISETP.GT.AND P5, PT, R20, 0x39, P2 ;  /* 0x000000391400780c */ /* 0x000fe200017a4270 */
[-CC-:B------:R-:W-:Y:S01]  /*70c0*/  FFMA.FTZ R140, R145, R42.reuse, -R14.reuse ;  /* 0x0000002a918c7223 */ /* 0x180fe2000001080e */
[----:B------:R-:W-:Y:S01]  /*70d0*/  FSEL R129, R28, -INF , !P4 ;  /* 0xff8000001c817808 */ /* 0x000fe20006000000 */
[-CC-:B------:R-:W-:Y:S01]  /*70e0*/  FFMA.FTZ R136, R19, R42.reuse, -R14.reuse ;  /* 0x0000002a13887223 */ /* 0x180fe2000001080e */
[----:B------:R-:W-:Y:S01]  /*70f0*/  ISETP.GT.AND P4, PT, R20, RZ, P2 ;  /* 0x000000ff1400720c */ /* 0x000fe20001784270 */
[-CC-:B------:R-:W-:Y:S01]  /*7100*/  FFMA.FTZ R19, R133, R42.reuse, -R14.reuse ;  /* 0x0000002a85137223 */ /* 0x180fe2000001080e */
[C---:B------:R-:W-:Y:S01]  /*7110*/  ISETP.LT.OR P5, PT, R10.reuse, 0x3a, P5 ;  /* 0x0000003a0a00780c */ /* 0x040fe20002fa1670 */
[-CC-:B------:R-:W-:Y:S01]  /*7120*/  FFMA.FTZ R138, R27, R42.reuse, -R14.reuse ;  /* 0x0000002a1b8a7223 */ /* 0x180fe2000001080e */
[----:B------:R-:W-:Y:S01]  /*7130*/  ISETP.LT.OR P4, PT, R10, 0x1, P4 ;  /* 0x000000010a00780c */ /* 0x000fe20002781670 */
[-CC-:B------:R-:W-:Y:S01]  /*7140*/  FFMA.FTZ R27, R135, R42.reuse, -R14.reuse ;  /* 0x0000002a871b7223 */ /* 0x180fe2000001080e */
[----:B------:R-:W-:Y:S01]  /*7150*/  FSEL R153, R40, -INF , !P5 ;  /* 0xff80000028997808 */ /* 0x000fe20006800000 */
[-CC-:B------:R-:W-:Y:S01]  /*7160*/  FFMA.FTZ R132, R137, R42.reuse, -R14.reuse ;  /* 0x0000002a89847223 */ /* 0x180fe2000001080e */
[----:B------:R-:W-:Y:S01]  /*7170*/  FSEL R12, R12, -INF , !P4 ;  /* 0xff8000000c0c7808 */ /* 0x000fe20006000000 */
[-CC-:B------:R-:W-:Y:S01]  /*7180*/  FFMA.FTZ R142, R25, R42.reuse, -R14.reuse ;  /* 0x0000002a198e7223 */ /* 0x180fe2000001080e */
[----:B------:R-:W-:Y:S01]  /*7190*/  ISETP.LT.OR P4, PT, R10, 0x2a, P3 ;  /* 0x0000002a0a00780c */ /* 0x000fe20001f81670 */
[-CC-:B------:R-:W-:Y:S01]  /*71a0*/  FFMA.FTZ R125, R125, R42.reuse, -R14.reuse ;  /* 0x0000002a7d7d7223 */ /* 0x180fe2000001080e */
[----:B------:R-:W-:Y:S01]  /*71b0*/  FMNMX.FTZ R18, R12, R11, !PT ;  /* 0x0000000b0c127209 */ /* 0x000fe20007810000 */
[----:B------:R-:W-:Y:S01]  /*71c0*/  MUFU.EX2 R148, R148 ;  /* 0x0000009400947308 */ /* 0x000fe20000000800 */
[----:B------:R-:W-:Y:S01]  /*71d0*/  ISETP.GT.AND P3, PT, R20, 0x31, P2 ;  /* 0x000000311400780c */ /* 0x000fe20001764270 */
[--C-:B------:R-:W-:Y:S01]  /*71e0*/  FFMA.FTZ R131, R131, R42, -R14.reuse ;  /* 0x0000002a83837223 */ /* 0x100fe2000001080e */
[----:B------:R-:W-:Y:S01]  /*71f0*/  FMNMX.FTZ R18, R31, R18, !PT ;  /* 0x000000121f127209 */ /* 0x000fe20007810000 */
[-CC-:B------:R-:W-:Y:S01]  /*7200*/  FFMA.FTZ R23, R23, R42.reuse, -R14.reuse ;  /* 0x0000002a17177223 */ /* 0x180fe2000001080e */
[----:B------:R-:W-:Y:S01]  /*7210*/  FSEL R139, R36, -INF , !P4 ;  /* 0xff800000248b7808 */ /* 0x000fe20006000000 */
[--C-:B------:R-:W-:Y:S01]  /*7220*/  FFMA.FTZ R120, R73, R42, -R14.reuse ;  /* 0x0000002a49787223 */ /* 0x100fe2000001080e */
[----:B------:R-:W-:Y:S01]  /*7230*/  FMNMX.FTZ R18, R15, R18, !PT ;  /* 0x000000120f127209 */ /* 0x000fe20007810000 */
[----:B------:R-:W-:Y:S01]  /*7240*/  MUFU.EX2 R125, R125 ;  /* 0x0000007d007d7308 */ /* 0x000fe20000000800 */
[----:B------:R-:W-:Y:S01]  /*7250*/  ISETP.GT.AND P4, PT, R20, 0x38, P2 ;  /* 0x000000381400780c */ /* 0x000fe20001784270 */
[----:B------:R-:W-:Y:S01]  /*7260*/  IMAD.U32 R36, RZ, RZ, UR6 ;  /* 0x00000006ff247e24 */ /* 0x000fe2000f8e00ff */
        /* <DEDUP_REMOVED lines=10> */
[----:B------:R-:W-:Y:S01]  /*7310*/  ISETP.LT.OR P4, PT, R10, 0x39, P4 ;  /* 0x000000390a00780c */ /* 0x000fe20002781670 */
[--C-:B------:R-:W-:Y:S01]  /*7320*/  FFMA.FTZ R59, R85, R42, -R14.reuse ;  /* 0x0000002a553b7223 */ /* 0x100fe2000001080e */
[----:B------:R-:W-:Y:S01]  /*7330*/  FMNMX.FTZ R18, R123, R18, !PT ;  /* 0x000000127b127209 */ /* 0x000fe20007810000 */
[----:B------:R-:W-:Y:S01]  /*7340*/  MUFU.EX2 R131, R131 ;  /* 0x0000008300837308 */ /* 0x000fe20000000800 */
[C---:B------:R-:W-:Y:S01]  /*7350*/  ISETP.GT.AND P3, PT, R20.reuse, 0x40, P2 ;  /* 0x000000401400780c */ /* 0x040fe20001764270 */
        /* <DEDUP_REMOVED lines=8> */
[--C-:B------:R-:W-:Y:S01]  /*73e0*/  FFMA.FTZ R63, R83, R42, -R14.reuse ;  /* 0x0000002a533f7223 */ /* 0x100fe2000001080e */
[----:B------:R-:W-:Y:S01]  /*73f0*/  FMNMX.FTZ R18, R29, R18, !PT ;  /* 0x000000121d127209 */ /* 0x000fe20007810000 */
[-CC-:B------:R-:W-:Y:S01]  /*7400*/  FFMA.FTZ R122, R77, R42.reuse, -R14.reuse ;  /* 0x0000002a4d7a7223 */ /* 0x180fe2000001080e */
[----:B------:R-:W-:Y:S01]  /*7410*/  ISETP.LT.OR P3, PT, R10, 0x41, P3 ;  /* 0x000000410a00780c */ /* 0x000fe20001f61670 */
[----:B------:R-:W-:Y:S01]  /*7420*/  FFMA.FTZ R67, R69, R42, -R14 ;  /* 0x0000002a45437223 */ /* 0x000fe2000001080e */
[----:B------:R-:W-:Y:S01]  /*7430*/  FMNMX.FTZ R18, R33, R18, !PT ;  /* 0x0000001221127209 */ /* 0x000fe20007810000 */
[----:B------:R-:W-:Y:S01]  /*7440*/  MUFU.EX2 R37, R37 ;  /* 0x0000002500257308 */ /* 0x000fe20000000800 */
[----:B------:R-:W-:Y:S01]  /*7450*/  ISETP.GT.AND P5, PT, R20, 0x48, P2 ;  /* 0x000000481400780c */ /* 0x000fe200017a4270 */
[----:B------:R-:W-:Y:S01]  /*7460*/  UMOV UR6, UR4 ;  /* 0x0000000400067c82 */ /* 0x000fe20008000000 */
[----:B------:R-:W-:-:S02]  /*7470*/  FMNMX.FTZ R18, R139, R18, !PT ;  /* 0x000000128b127209 */ /* 0x000fc40007810000 */
[----:B------:R-:W-:Y:S02]  /*7480*/  ISETP.LT.OR P4, PT, R10, 0x42, P4 ;  /* 0x000000420a00780c */ /* 0x000fe40002781670 */
[----:B------:R-:W-:Y:S01]  /*7490*/  FMNMX.FTZ R18, R141, R18, !PT ;  /* 0x000000128d127209 */ /* 0x000fe20007810000 */
[----:B------:R-:W-:Y:S01]  /*74a0*/  MUFU.EX2 R146, R146 ;  /* 0x0000009200927308 */ /* 0x000fe20000000800 */
[----:B------:R-:W-:Y:S01]  /*74b0*/  FSEL R147, R41, -INF , !P3 ;  /* 0xff80000029937808 */ /* 0x000fe20005800000 */
[----:B------:R-:W-:Y:S01]  /*74c0*/  FFMA.FTZ R41, R143, R42, -R14 ;  /* 0x0000002a8f297223 */ /* 0x000fe2000001080e */
[----:B------:R-:W-:Y:S02]  /*74d0*/  FMNMX.FTZ R18, R149, R18, !PT ;  /* 0x0000001295127209 */ /* 0x000fe40007810000 */
[----:B------:R-:W-:Y:S02]  /*74e0*/  ISETP.GT.AND P3, PT, R20, 0x49, P2 ;  /* 0x000000491400780c */ /* 0x000fe40001764270 */
[----:B------:R-:W-:Y:S01]  /*74f0*/  FMNMX.FTZ R18, R151, R18, !PT ;  /* 0x0000001297127209 */ /* 0x000fe20007810000 */
[----:B------:R-:W-:Y:S01]  /*7500*/  MUFU.EX2 R39, R39 ;  /* 0x0000002700277308 */ /* 0x000fe20000000800 */
[----:B------:R-:W-:-:S02]  /*7510*/  FSEL R43, R43, -INF , !P4 ;  /* 0xff8000002b2b7808 */ /* 0x000fc40006000000 */
[----:B------:R-:W-:Y:S02]  /*7520*/  FMNMX.FTZ R18, R153, R18, !PT ;  /* 0x0000001299127209 */ /* 0x000fe40007810000 */
[----:B------:R-:W-:Y:S02]  /*7530*/  ISETP.LT.OR P5, PT, R10, 0x49, P5 ;  /* 0x000000490a00780c */ /* 0x000fe40002fa1670 */
[----:B------:R-:W-:Y:S01]  /*7540*/  FMNMX.FTZ R18, R147, R18, !PT ;  /* 0x0000001293127209 */ /* 0x000fe20007810000 */
[----:B------:R-:W-:Y:S01]  /*7550*/  MUFU.EX2 R140, R140 ;  /* 0x0000008c008c7308 */ /* 0x000fe20000000800 */
[----:B------:R-:W-:Y:S02]  /*7560*/  ISETP.GT.AND P4, PT, R20, 0x50, P2 ;  /* 0x000000501400780c */ /* 0x000fe40001784270 */
[----:B------:R-:W-:Y:S02]  /*7570*/  ISETP.LT.OR P3, PT, R10, 0x4a, P3 ;  /* 0x0000004a0a00780c */ /* 0x000fe40001f61670 */
[----:B------:R-:W-:-:S02]  /*7580*/  FSEL R45, R45, -INF , !P5 ;  /* 0xff8000002d2d7808 */ /* 0x000fc40006800000 */
[----:B------:R-:W-:Y:S01]  /*7590*/  FMNMX.FTZ R18, R43, R18, !PT ;  /* 0x000000122b127209 */ /* 0x000fe20007810000 */
[----:B------:R-:W-:Y:S01]  /*75a0*/  MUFU.EX2 R41, R41 ;  /* 0x0000002900297308 */ /* 0x000fe20000000800 */
[----:B------:R-:W-:Y:S02]  /*75b0*/  ISETP.GT.AND P5, PT, R20, 0x51, P2 ;  /* 0x000000511400780c */ /* 0x000fe400017a4270 */
[----:B------:R-:W-:Y:S02]  /*75c0*/  FSEL R143, R46, -INF , !P3 ;  /* 0xff8000002e8f7808 */ /* 0x000fe40005800000 */
[----:B------:R-:W-:Y:S02]  /*75d0*/  ISETP.LT.OR P4, PT, R10, 0x51, P4 ;  /* 0x000000510a00780c */ /* 0x000fe40002781670 */
[----:B------:R-:W-:Y:S01]  /*75e0*/  FMNMX.FTZ R18, R45, R18, !PT ;  /* 0x000000122d127209 */ /* 0x000fe20007810000 */
[----:B------:R-:W-:Y:S01]  /*75f0*/  MUFU.EX2 R142, R142 ;  /* 0x0000008e008e7308 */ /* 0x000fe20000000800 */
[----:B------:R-:W-:-:S02]  /*7600*/  ISETP.GT.AND P3, PT, R20, 0x58, P2 ;  /* 0x000000581400780c */ /* 0x000fc40001764270 */
[----:B------:R-:W-:Y:S02]  /*7610*/  ISETP.LT.OR P5, PT, R10, 0x52, P5 ;  /* 0x000000520a00780c */ /* 0x000fe40002fa1670 */
[----:B------:R-:W-:Y:S02]  /*7620*/  FSEL R47, R47, -INF , !P4 ;  /* 0xff8000002f2f7808 */ /* 0x000fe40006000000 */
[----:B------:R-:W-:Y:S01]  /*7630*/  FMNMX.FTZ R18, R143, R18, !PT ;  /* 0x000000128f127209 */ /* 0x000fe20007810000 */
[----:B------:R-:W-:Y:S01]  /*7640*/  MUFU.EX2 R23, R23 ;  /* 0x0000001700177308 */ /* 0x000fe20000000800 */
[----:B------:R-:W-:Y:S02]  /*7650*/  ISETP.GT.AND P4, PT, R20, 0x59, P2 ;  /* 0x000000591400780c */ /* 0x000fe40001784270 */
[----:B------:R-:W-:Y:S02]  /*7660*/  FSEL R145, R48, -INF , !P5 ;  /* 0xff80000030917808 */ /* 0x000fe40006800000 */
[----:B------:R-:W-:-:S02]  /*7670*/  ISETP.LT.OR P3, PT, R10, 0x59, P3 ;  /* 0x000000590a00780c */ /* 0x000fc40001f61670 */
[----:B------:R-:W-:Y:S01]  /*7680*/  FMNMX.FTZ R18, R47, R18, !PT ;  /* 0x000000122f127209 */ /* 0x000fe20007810000 */
[----:B------:R-:W-:Y:S01]  /*7690*/  MUFU.EX2 R136, R136 ;  /* 0x0000008800887308 */ /* 0x000fe20000000800 */
[----:B------:R-:W-:Y:S02]  /*76a0*/  ISETP.GT.AND P5, PT, R20, 0x60, P2 ;  /* 0x000000601400780c */ /* 0x000fe400017a4270 */
[----:B------:R-:W-:Y:S02]  /*76b0*/  ISETP.LT.OR P4, PT, R10, 0x5a, P4 ;  /* 0x0000005a0a00780c */ /* 0x000fe40002781670 */
[----:B------:R-:W-:Y:S02]  /*76c0*/  FSEL R49, R49, -INF , !P3 ;  /* 0xff80000031317808 */ /* 0x000fe40005800000 */
[----:B------:R-:W-:Y:S01]  /*76d0*/  FMNMX.FTZ R18, R145, R18, !PT ;  /* 0x0000001291127209 */ /* 0x000fe20007810000 */
[----:B------:R-:W-:Y:S01]  /*76e0*/  MUFU.EX2 R19, R19 ;  /* 0x0000001300137308 */ /* 0x000fe20000000800 */
[----:B------:R-:W-:-:S02]  /*76f0*/  ISETP.GT.AND P3, PT, R20, 0x61, P2 ;  /* 0x000000611400780c */ /* 0x000fc40001764270 */
[----:B------:R-:W-:Y:S02]  /*7700*/  FSEL R155, R50, -INF , !P4 ;  /* 0xff800000329b7808 */ /* 0x000fe40006000000 */
        /* <DEDUP_REMOVED lines=25> */
[----:B------:R-:W-:Y:S01]  /*78a0*/  FSEL R137, R55, -INF , !P3 ;  /* 0xff80000037897808 */ /* 0x000fe20005800000 */
[--C-:B------:R-:W-:Y:S01]  /*78b0*/  FFMA.FTZ R55, R61, R42, -R14.reuse ;  /* 0x0000002a3d377223 */ /* 0x100fe2000001080e */
[----:B------:R-:W-:Y:S01]  /*78c0*/  FMNMX.FTZ R18, R135, R18, !PT ;  /* 0x0000001287127209 */ /* 0x000fe20007810000 */
[----:B------:R-:W-:Y:S01]  /*78d0*/  FFMA.FTZ R61, R79, R42, -R14 ;  /* 0x0000002a4f3d7223 */ /* 0x000fe2000001080e */
[----:B------:R-:W-:Y:S01]  /*78e0*/  ISETP.GT.AND P2, PT, R20, 0x79, P2 ;  /* 0x000000791400780c */ /* 0x000fe20001744270 */
[----:B------:R-:W-:Y:S01]  /*78f0*/  MUFU.EX2 R128, R128 ;  /* 0x0000008000807308 */ /* 0x000fe20000000800 */
[----:B------:R-:W-:-:S02]  /*7900*/  ISETP.LT.OR P5, PT, R10, 0x79, P5 ;  /* 0x000000790a00780c */ /* 0x000fc40002fa1670 */
[----:B------:R-:W-:Y:S02]  /*7910*/  FSEL R157, R56, -INF , !P4 ;  /* 0xff800000389d7808 */ /* 0x000fe40006000000 */
[----:B------:R-:W-:Y:S02]  /*7920*/  FMNMX.FTZ R20, R137, R18, !PT ;  /* 0x0000001289147209 */ /* 0x000fe40007810000 */
[----:B------:R-:W-:Y:S01]  /*7930*/  ISETP.LT.OR P2, PT, R10, 0x7a, P2 ;  /* 0x0000007a0a00780c */ /* 0x000fe20001741670 */
[----:B------:R-:W-:Y:S01]  /*7940*/  MUFU.EX2 R55, R55 ;  /* 0x0000003700377308 */ /* 0x000fe20000000800 */
[----:B------:R-:W-:Y:S01]  /*7950*/  FSEL R18, R57, -INF , !P5 ;  /* 0xff80000039127808 */ /* 0x000fe20006800000 */
[--C-:B------:R-:W-:Y:S01]  /*7960*/  FFMA.FTZ R57, R65, R42, -R14.reuse ;  /* 0x0000002a41397223 */ /* 0x100fe2000001080e */
[----:B------:R-:W-:Y:S01]  /*7970*/  FMNMX.FTZ R25, R157, R20, !PT ;  /* 0x000000149d197209 */ /* 0x000fe20007810000 */
[----:B------:R-:W-:Y:S01]  /*7980*/  FFMA.FTZ R65, R81, R42, -R14 ;  /* 0x0000002a51417223 */ /* 0x000fe2000001080e */
[----:B------:R-:W-:-:S02]  /*7990*/  FSEL R58, R58, -INF , !P2 ;  /* 0xff8000003a3a7808 */ /* 0x000fc40005000000 */
[----:B------:R-:W-:Y:S01]  /*79a0*/  FMNMX.FTZ R25, R18, R25, !PT ;  /* 0x0000001912197209 */ /* 0x000fe20007810000 */
[----:B------:R-:W-:Y:S01]  /*79b0*/  MUFU.EX2 R57, R57 ;  /* 0x0000003900397308 */ /* 0x000fe20000000800 */
[----:B------:R-:W-:Y:S02]  /*79c0*/  FSEL R20, R13, RZ, P6 ;  /* 0x000000ff0d147208 */ /* 0x000fe40003000000 */
[----:B------:R-:W-:Y:S02]  /*79d0*/  FMNMX.FTZ R25, R58, R25, !PT ;  /* 0x000000193a197209 */ /* 0x000fe40007810000 */
[----:B------:R-:W-:Y:S01]  /*79e0*/  @!P1 LEA R36, R36, UR38, 0x3 ;  /* 0x0000002624249c11 */ /* 0x000fe2000f8e18ff */
[----:B------:R-:W-:Y:S02]  /*79f0*/  FADD.FTZ R7, -R20, R7 ;  /* 0x0000000714077221 */ /* 0x000fe40000010100 */
[----:B------:R-:W0:Y:S01]  /*7a00*/  SHFL.BFLY PT, R10, R25, 0x2, 0x1f ;  /* 0x0c401f00190a7f89 */ /* 0x000e2200000e0000 */
[----:B------:R-:W-:Y:S01]  /*7a10*/  MUFU.EX2 R130, R130 ;  /* 0x0000008200827308 */ /* 0x000fe20000000800 */
[----:B------:R-:W-:Y:S01]  /*7a20*/  FMUL.FTZ R7, R7, R42 ;  /* 0x0000002a07077220 */ /* 0x000fe20000410000 */
[----:B------:R-:W-:-:S05]  /*7a30*/  @!P1 VIADD R36, R36, 0x16860 ;  /* 0x0001686024249836 */ /* 0x000fca0000000000 */
[----:B------:R-:W-:Y:S01]  /*7a40*/  @!P1 PRMT R36, RZ, 0x654, R36 ;  /* 0x00000654ff249816 */ /* 0x000fe20000000024 */
[----:B------:R-:W1:Y:S03]  /*7a50*/  MUFU.EX2 R7, R7 ;  /* 0x0000000700077308 */ /* 0x000e660000000800 */
[----:B------:R2:W-:Y:S05]  /*7a60*/  @!P1 SYNCS.ARRIVE.TRANS64.RED.A1T0 RZ, [R36+URZ], RZ ;  /* 0x000000ff24ff99a7 */ /* 0x0005ea000810043f */
[----:B------:R-:W-:Y:S01]  /*7a70*/  MUFU.EX2 R59, R59 ;  /* 0x0000003b003b7308 */ /* 0x000fe20000000800 */
[----:B0-----:R-:W-:-:S07]  /*7a80*/  FMNMX.FTZ R10, R25, R10, !PT ;  /* 0x0000000a190a7209 */ /* 0x001fce0007810000 */
[----:B------:R-:W-:Y:S01]  /*7a90*/  MUFU.EX2 R124, R124 ;  /* 0x0000007c007c7308 */ /* 0x000fe20000000800 */
[----:B-1----:R-:W-:Y:S01]  /*7aa0*/  FFMA.FTZ R30, R7, R5, R148 ;  /* 0x00000005071e7223 */ /* 0x002fe20000010094 */
[C---:B------:R-:W-:Y:S01]  /*7ab0*/  F2FP.F16.F32.PACK_AB R148, R125.reuse, R148 ;  /* 0x000000947d94723e */ /* 0x040fe200000000ff */
[-C--:B------:R-:W-:Y:S01]  /*7ac0*/  FMUL.FTZ R88, R88, R7.reuse ;  /* 0x0000000758587220 */ /* 0x080fe20000410000 */
[----:B------:R-:W0:Y:S01]  /*7ad0*/  SHFL.BFLY PT, R25, R10, 0x1, 0x1f ;  /* 0x0c201f000a197f89 */ /* 0x000e2200000e0000 */
[----:B------:R-:W-:Y:S01]  /*7ae0*/  FADD.FTZ R5, R125, R30 ;  /* 0x0000001e7d057221 */ /* 0x000fe20000010000 */
[-C--:B------:R-:W-:Y:S01]  /*7af0*/  FMUL.FTZ R89, R89, R7.reuse ;  /* 0x0000000759597220 */ /* 0x080fe20000410000 */
[-C--:B------:R-:W-:Y:S01]  /*7b00*/  FMUL.FTZ R92, R92, R7.reuse ;  /* 0x000000075c5c7220 */ /* 0x080fe20000410000 */
[----:B------:R-:W-:Y:S01]  /*7b10*/  MUFU.EX2 R61, R61 ;  /* 0x0000003d003d7308 */ /* 0x000fe20000000800 */
        /* <DEDUP_REMOVED lines=19> */
[----:B0-----:R-:W-:Y:S01]  /*7c50*/  FMNMX.FTZ R25, R10, R25, !PT ;  /* 0x000000190a197209 */ /* 0x001fe20007810000 */
[----:B------:R-:W-:Y:S01]  /*7c60*/  FMUL.FTZ R117, R117, R7 ;  /* 0x0000000775757220 */ /* 0x000fe20000410000 */
[----:B------:R-:W-:-:S02]  /*7c70*/  IMAD.MOV.U32 R7, RZ, RZ, R13 ;  /* 0x000000ffff077224 */ /* 0x000fc400078e000d */
[C---:B------:R-:W-:Y:S01]  /*7c80*/  FSETP.NEU.FTZ.AND P2, PT, R25.reuse, -INF , PT ;  /* 0xff8000001900780b */ /* 0x040fe20003f5d000 */
[CC--:B------:R-:W-:Y:S01]  /*7c90*/  FMUL.FTZ R26, R25.reuse, R42.reuse ;  /* 0x0000002a191a7220 */ /* 0x0c0fe20000410000 */
[----:B------:R-:W-:Y:S02]  /*7ca0*/  MUFU.EX2 R120, R120 ;  /* 0x0000007800787308 */ /* 0x000fe40000000800 */
[----:B------:R-:W-:Y:S02]  /*7cb0*/  FSEL R30, R25, RZ, P2 ;  /* 0x000000ff191e7208 */ /* 0x000fe40001000000 */
[----:B------:R-:W-:Y:S02]  /*7cc0*/  FSEL R26, R26, RZ, P2 ;  /* 0x000000ff1a1a7208 */ /* 0x000fe40001000000 */
[----:B------:R-:W-:Y:S01]  /*7cd0*/  ISETP.GT.AND P2, PT, R6, UR26, PT ;  /* 0x0000001a06007c0c */ /* 0x000fe2000bf44270 */
[----:B------:R-:W-:Y:S01]  /*7ce0*/  FADD.FTZ R5, -R30, R11 ;  /* 0x0000000b1e057221 */ /* 0x000fe20000010100 */
[----:B------:R-:W-:Y:S01]  /*7cf0*/  FADD.FTZ R11, R37, R32 ;  /* 0x00000020250b7221 */ /* 0x000fe20000010000 */
[-CC-:B------:R-:W-:Y:S01]  /*7d00*/  FFMA.FTZ R10, R12, R42.reuse, -R26.reuse ;  /* 0x0000002a0c0a7223 */ /* 0x180fe2000001081a */
[-CC-:B------:R-:W-:Y:S01]  /*7d10*/  FFMA.FTZ R31, R31, R42.reuse, -R26.reuse ;  /* 0x0000002a1f1f7223 */ /* 0x180fe2000001081a */
[-C--:B------:R-:W-:Y:S01]  /*7d20*/  FMUL.FTZ R5, R5, R42.reuse ;  /* 0x0000002a05057220 */ /* 0x080fe20000410000 */
        /* <DEDUP_REMOVED lines=11> */
[----:B------:R0:W1:Y:S01]  /*7de0*/  MUFU.EX2 R11, R5 ;  /* 0x00000005000b7308 */ /* 0x0000620000000800 */
[----:B------:R-:W-:Y:S01]  /*7df0*/  FADD.FTZ R73, R41, R34 ;  /* 0x0000002229497221 */ /* 0x000fe20000010000 */
        /* <DEDUP_REMOVED lines=8> */
[-CC-:B0-----:R-:W-:Y:S01]  /*7e80*/  FFMA.FTZ R5, R45, R42.reuse, -R26.reuse ;  /* 0x0000002a2d057223 */ /* 0x181fe2000001081a */
[-CC-:B------:R-:W-:Y:S01]  /*7e90*/  FFMA.FTZ R71, R149, R42.reuse, -R26.reuse ;  /* 0x0000002a95477223 */ /* 0x180fe2000001081a */
[-CC-:B------:R-:W-:Y:S01]  /*7ea0*/  FFMA.FTZ R139, R151, R42.reuse, -R26.reuse ;  /* 0x0000002a978b7223 */ /* 0x180fe2000001081a */
[----:B--2---:R-:W-:Y:S01]  /*7eb0*/  FADD.FTZ R36, R136, R73 ;  /* 0x0000004988247221 */ /* 0x004fe20000010000 */
[-CC-:B------:R-:W-:Y:S01]  /*7ec0*/  FFMA.FTZ R153, R153, R42.reuse, -R26.reuse ;  /* 0x0000002a99997223 */ /* 0x180fe2000001081a */
[----:B------:R-:W-:Y:S01]  /*7ed0*/  FFMA.FTZ R32, R147, R42, -R26 ;  /* 0x0000002a93207223 */ /* 0x000fe2000001081a */
[----:B------:R-:W0:Y:S01]  /*7ee0*/  MUFU.EX2 R12, R12 ;  /* 0x0000000c000c7308 */ /* 0x000e220000000800 */
[----:B-1----:R-:W-:Y:S01]  /*7ef0*/  FFMA.FTZ R34, R11, R4, R10 ;  /* 0x000000040b227223 */ /* 0x002fe2000001000a */
[----:B------:R-:W-:Y:S01]  /*7f00*/  FADD.FTZ R75, R19, R36 ;  /* 0x00000024134b7221 */ /* 0x000fe20000010000 */
[-CC-:B------:R-:W-:Y:S01]  /*7f10*/  FFMA.FTZ R43, R43, R42.reuse, -R26.reuse ;  /* 0x0000002a2b2b7223 */ /* 0x180fe2000001081a */
[----:B------:R-:W-:Y:S01]  /*7f20*/  FFMA.FTZ R45, R143, R42, -R26 ;  /* 0x0000002a8f2d7223 */ /* 0x000fe2000001081a */
[----:B------:R-:W-:Y:S01]  /*7f30*/  F2FP.F16.F32.PACK_AB R142, R23, R142 ;  /* 0x0000008e178e723e */ /* 0x000fe200000000ff */
[----:B------:R-:W-:Y:S01]  /*7f40*/  FADD.FTZ R38, R138, R75 ;  /* 0x0000004b8a267221 */ /* 0x000fe20000010000 */
[----:B------:R-:W-:Y:S01]  /*7f50*/  F2FP.F16.F32.PACK_AB R136, R19, R136 ;  /* 0x000000881388723e */ /* 0x000fe200000000ff */
[----:B------:R-:W1:Y:S01]  /*7f60*/  MUFU.EX2 R15, R15 ;  /* 0x0000000f000f7308 */ /* 0x000e620000000800 */
[----:B---3--:R-:W-:Y:S01]  /*7f70*/  FADD.FTZ R73, R31, R34 ;  /* 0x000000221f497221 */ /* 0x008fe20000010000 */
[-CC-:B------:R-:W-:Y:S01]  /*7f80*/  FFMA.FTZ R34, R145, R42.reuse, -R26.reuse ;  /* 0x0000002a91227223 */ /* 0x180fe2000001081a */
[-CC-:B------:R-:W-:Y:S01]  /*7f90*/  FFMA.FTZ R49, R49, R42.reuse, -R26.reuse ;  /* 0x0000002a31317223 */ /* 0x180fe2000001081a */
[-CC-:B------:R-:W-:Y:S01]  /*7fa0*/  FFMA.FTZ R155, R155, R42.reuse, -R26.reuse ;  /* 0x0000002a9b9b7223 */ /* 0x180fe2000001081a */
[-CC-:B------:R-:W-:Y:S01]  /*7fb0*/  FFMA.FTZ R51, R51, R42.reuse, -R26.reuse ;  /* 0x0000002a33337223 */ /* 0x180fe2000001081a */
[-CC-:B------:R-:W-:Y:S01]  /*7fc0*/  FFMA.FTZ R133, R133, R42.reuse, -R26.reuse ;  /* 0x0000002a85857223 */ /* 0x180fe2000001081a */
[-C--:B------:R-:W-:Y:S01]  /*7fd0*/  FFMA.FTZ R53, R53, R42.reuse, -R26 ;  /* 0x0000002a35357223 */ /* 0x080fe2000001081a */
[----:B------:R-:W2:Y:S01]  /*7fe0*/  MUFU.EX2 R14, R14 ;  /* 0x0000000e000e7308 */ /* 0x000ea20000000800 */
[----:B0-----:R-:W-:Y:S01]  /*7ff0*/  FADD.FTZ R36, R12, R73 ;  /* 0x000000490c247221 */ /* 0x001fe20000010000 */
[----:B------:R-:W-:Y:S01]  /*8000*/  FADD.FTZ R73, R27, R38 ;  /* 0x000000261b497221 */ /* 0x000fe20000010000 */
[-CC-:B------:R-:W-:Y:S01]  /*8010*/  FFMA.FTZ R135, R135, R42.reuse, -R26.reuse ;  /* 0x0000002a87877223 */ /* 0x180fe2000001081a */
[-CC-:B------:R-:W-:Y:S01]  /*8020*/  FFMA.FTZ R137, R137, R42.reuse, -R26.reuse ;  /* 0x0000002a89897223 */ /* 0x180fe2000001081a */
[----:B------:R-:W-:Y:S01]  /*8030*/  FFMA.FTZ R157, R157, R42, -R26 ;  /* 0x0000002a9d9d7223 */ /* 0x000fe2000001081a */
[----:B------:R-:W-:Y:S01]  /*8040*/  FADD.FTZ R38, R132, R73 ;  /* 0x0000004984267221 */ /* 0x000fe20000010000 */
        /* <DEDUP_REMOVED lines=10> */
[----:B--2---:R-:W-:Y:S01]  /*80f0*/  FADD.FTZ R36, R14, R47 ;  /* 0x0000002f0e247221 */ /* 0x004fe20000010000 */
[----:B------:R-:W-:Y:S01]  /*8100*/  FADD.FTZ R47, R35, R38 ;  /* 0x00000026232f7221 */ /* 0x000fe20000010000 */
[-C--:B------:R-:W-:Y:S01]  /*8110*/  FMUL.FTZ R103, R103, R11.reuse ;  /* 0x0000000b67677220 */ /* 0x080fe20000410000 */
[-C--:B------:R-:W-:Y:S01]  /*8120*/  FMUL.FTZ R106, R106, R11.reuse ;  /* 0x0000000b6a6a7220 */ /* 0x080fe20000410000 */
[-C--:B------:R-:W-:Y:S01]  /*8130*/  FMUL.FTZ R107, R107, R11.reuse ;  /* 0x0000000b6b6b7220 */ /* 0x080fe20000410000 */
[----:B------:R-:W-:Y:S01]  /*8140*/  FADD.FTZ R38, R134, R47 ;  /* 0x0000002f86267221 */ /* 0x000fe20000010000 */
[-C--:B------:R-:W-:Y:S01]  /*8150*/  FMUL.FTZ R110, R110, R11.reuse ;  /* 0x0000000b6e6e7220 */ /* 0x080fe20000410000 */
[----:B------:R-:W1:Y:S01]  /*8160*/  MUFU.EX2 R69, R69 ;  /* 0x0000004500457308 */ /* 0x000e620000000800 */
        /* <DEDUP_REMOVED lines=8> */
[----:B------:R-:W-:Y:S01]  /*81f0*/  F2FP.F16.F32.PACK_AB R146, R39, R146 ;  /* 0x000000922792723e */ /* 0x000fe200000000ff */
[----:B------:R-:W-:Y:S01]  /*8200*/  FADD.FTZ R47, R57, R40 ;  /* 0x00000028392f7221 */ /* 0x000fe20000010000 */
[----:B------:R-:W-:Y:S01]  /*8210*/  F2FP.F16.F32.PACK_AB R140, R41, R140 ;  /* 0x0000008c298c723e */ /* 0x000fe200000000ff */
[----:B------:R-:W-:Y:S01]  /*8220*/  VIADD R6, R6, 0xffffffff ;  /* 0xffffffff06067836 */ /* 0x000fe20000000000 */
[----:B------:R-:W-:Y:S01]  /*8230*/  F2FP.F16.F32.PACK_AB R138, R27, R138 ;  /* 0x0000008a1b8a723e */ /* 0x000fe200000000ff */
[----:B------:R-:W-:Y:S01]  /*8240*/  FADD.FTZ R40, R130, R47 ;  /* 0x0000002f82287221 */ /* 0x000fe20000010000 */
[----:B------:R-:W-:Y:S01]  /*8250*/  F2FP.F16.F32.PACK_AB R132, R35, R132 ;  /* 0x000000842384723e */ /* 0x000fe200000000ff */
[----:B------:R-:W2:Y:S01]  /*8260*/  MUFU.EX2 R29, R29 ;  /* 0x0000001d001d7308 */ /* 0x000ea20000000800 */
[----:B------:R-:W-:Y:S01]  /*8270*/  F2FP.F16.F32.PACK_AB R134, R55, R134 ;  /* 0x000000863786723e */ /* 0x000fe200000000ff */
[----:B------:R-:W-:Y:S01]  /*8280*/  FADD.FTZ R37, R59, R40 ;  /* 0x000000283b257221 */ /* 0x000fe20000010000 */
[----:B------:R-:W-:Y:S01]  /*8290*/  F2FP.F16.F32.PACK_AB R128, R57, R128 ;  /* 0x000000803980723e */ /* 0x000fe200000000ff */
[----:B------:R-:W-:Y:S01]  /*82a0*/  IMAD.MOV.U32 R11, RZ, RZ, R25 ;  /* 0x000000ffff0b7224 */ /* 0x000fe200078e0019 */
[----:B------:R-:W-:Y:S01]  /*82b0*/  F2FP.F16.F32.PACK_AB R130, R59, R130 ;  /* 0x000000823b82723e */ /* 0x000fe200000000ff */
[----:B------:R-:W-:Y:S01]  /*82c0*/  FADD.FTZ R40, R124, R37 ;  /* 0x000000257c287221 */ /* 0x000fe20000010000 */
[----:B------:R-:W-:Y:S01]  /*82d0*/  F2FP.F16.F32.PACK_AB R124, R61, R124 ;  /* 0x0000007c3d7c723e */ /* 0x000fe200000000ff */
[----:B------:R3:W-:Y:S01]  /*82e0*/  MUFU.EX2 R4, R5 ;  /* 0x0000000500047308 */ /* 0x0007e20000000800 */
[----:B------:R-:W-:Y:S01]  /*82f0*/  F2FP.F16.F32.PACK_AB R149, R31, R10 ;  /* 0x0000000a1f95723e */ /* 0x000fe200000000ff */
[----:B------:R-:W-:Y:S01]  /*8300*/  FADD.FTZ R23, R61, R40 ;  /* 0x000000283d177221 */ /* 0x000fe20000010000 */
[----:B------:R-:W-:-:S02]  /*8310*/  F2FP.F16.F32.PACK_AB R151, R15, R12 ;  /* 0x0000000c0f97723e */ /* 0x000fc400000000ff */
[----:B0-----:R-:W-:Y:S02]  /*8320*/  F2FP.F16.F32.PACK_AB R145, R21, R14 ;  /* 0x0000000e1591723e */ /* 0x001fe400000000ff */
[----:B-1----:R-:W-:Y:S01]  /*8330*/  F2FP.F16.F32.PACK_AB R147, R69, R20 ;  /* 0x000000144593723e */ /* 0x002fe200000000ff */
[----:B------:R-:W0:Y:S01]  /*8340*/  MUFU.EX2 R24, R24 ;  /* 0x0000001800187308 */ /* 0x000e220000000800 */
[----:B---3--:R-:W-:Y:S01]  /*8350*/  FADD.FTZ R5, R21, R36 ;  /* 0x0000002415057221 */ /* 0x008fe20000010000 */
[----:B--2---:R-:W-:-:S03]  /*8360*/  F2FP.F16.F32.PACK_AB R141, R29, R22 ;  /* 0x000000161d8d723e */ /* 0x004fc600000000ff */
[----:B------:R-:W-:-:S03]  /*8370*/  FADD.FTZ R36, R20, R5 ;  /* 0x0000000514247221 */ /* 0x000fc60000010000 */
[----:B------:R-:W1:Y:S01]  /*8380*/  MUFU.EX2 R33, R33 ;  /* 0x0000002100217308 */ /* 0x000e620000000800 */
[----:B------:R-:W-:Y:S01]  /*8390*/  FADD.FTZ R5, R69, R36 ;  /* 0x0000002445057221 */ /* 0x000fe20000010000 */
[-CC-:B------:R-:W-:Y:S01]  /*83a0*/  FFMA.FTZ R36, R18, R42.reuse, -R26.reuse ;  /* 0x0000002a12247223 */ /* 0x180fe2000001081a */
[----:B------:R-:W-:Y:S02]  /*83b0*/  FFMA.FTZ R26, R58, R42, -R26 ;  /* 0x0000002a3a1a7223 */ /* 0x000fe4000001081a */
[----:B------:R-:W-:-:S03]  /*83c0*/  FADD.FTZ R38, R22, R5 ;  /* 0x0000000516267221 */ /* 0x000fc60000010000 */
[----:B------:R-:W2:Y:S01]  /*83d0*/  MUFU.EX2 R28, R28 ;  /* 0x0000001c001c7308 */ /* 0x000ea20000000800 */
[----:B------:R-:W-:-:S04]  /*83e0*/  FADD.FTZ R5, R29, R38 ;  /* 0x000000261d057221 */ /* 0x000fc80000010000 */
[----:B0-----:R-:W-:-:S03]  /*83f0*/  FADD.FTZ R38, R24, R5 ;  /* 0x0000000518267221 */ /* 0x001fc60000010000 */
        /* <DEDUP_REMOVED lines=15> */
[----:B------:R-:W-:-:S05]  /*84f0*/  F2FP.F16.F32.PACK_AB R139, R30, R139 ;  /* 0x0000008b1e8b723e */ /* 0x000fca00000000ff */
[----:B------:R-:W2:Y:S01]  /*8500*/  MUFU.EX2 R65, R65 ;  /* 0x0000004100417308 */ /* 0x000ea20000000800 */
[----:B0-----:R-:W-:-:S07]  /*8510*/  FADD.FTZ R38, R32, R5 ;  /* 0x0000000520267221 */ /* 0x001fce0000010000 */
[----:B------:R-:W0:Y:S01]  /*8520*/  MUFU.EX2 R45, R45 ;  /* 0x0000002d002d7308 */ /* 0x000e220000000800 */
[----:B-1----:R-:W-:-:S04]  /*8530*/  FADD.FTZ R5, R43, R38 ;  /* 0x000000262b057221 */ /* 0x002fc80000010000 */
        /* <DEDUP_REMOVED lines=14> */
[----:B-1----:R-:W-:-:S07]  /*8620*/  FADD.FTZ R38, R18, R19 ;  /* 0x0000001312267221 */ /* 0x002fce0000010000 */
[----:B------:R1:W3:Y:S01]  /*8630*/  MUFU.EX2 R23, R133 ;  /* 0x0000008500177308 */ /* 0x0002e20000000800 */
[C---:B--2---:R-:W-:Y:S01]  /*8640*/  FADD.FTZ R38, R131.reuse, R38 ;  /* 0x0000002683267221 */ /* 0x044fe20000010000 */
[----:B------:R-:W-:-:S06]  /*8650*/  F2FP.F16.F32.PACK_AB R131, R131, R18 ;  /* 0x000000128383723e */ /* 0x000fcc00000000ff */
[----:B------:R-:W2:Y:S01]  /*8660*/  MUFU.EX2 R53, R53 ;  /* 0x0000003500357308 */ /* 0x000ea20000000800 */
[----:B0-----:R-:W-:Y:S01]  /*8670*/  FADD.FTZ R38, R125, R38 ;  /* 0x000000267d267221 */ /* 0x001fe20000010000 */
[----:B-1----:R-:W-:-:S06]  /*8680*/  F2FP.F16.F32.PACK_AB R133, R43, R32 ;  /* 0x000000202b85723e */ /* 0x002fcc00000000ff */
[----:B------:R0:W1:Y:S01]  /*8690*/  MUFU.EX2 R127, R135 ;  /* 0x00000087007f7308 */ /* 0x0000620000000800 */
[C---:B---3--:R-:W-:Y:S01]  /*86a0*/  FADD.FTZ R38, R23.reuse, R38 ;  /* 0x0000002617267221 */ /* 0x048fe20000010000 */
[----:B------:R-:W-:-:S06]  /*86b0*/  F2FP.F16.F32.PACK_AB R125, R23, R125 ;  /* 0x0000007d177d723e */ /* 0x000fcc00000000ff */
[----:B------:R3:W4:Y:S01]  /*86c0*/  MUFU.EX2 R121, R137 ;  /* 0x0000008900797308 */ /* 0x0007220000000800 */
[----:B--2---:R-:W-:Y:S01]  /*86d0*/  FADD.FTZ R38, R53, R38 ;  /* 0x0000002635267221 */ /* 0x004fe20000010000 */
[----:B0-----:R-:W-:-:S06]  /*86e0*/  F2FP.F16.F32.PACK_AB R135, R45, R4 ;  /* 0x000000042d87723e */ /* 0x001fcc00000000ff */
[----:B------:R-:W0:Y:S01]  /*86f0*/  MUFU.EX2 R157, R157 ;  /* 0x0000009d009d7308 */ /* 0x000e220000000800 */
[----:B-1----:R-:W-:Y:S01]  /*8700*/  FADD.FTZ R38, R127, R38 ;  /* 0x000000267f267221 */ /* 0x002fe20000010000 */
[----:B---3--:R-:W-:Y:S02]  /*8710*/  F2FP.F16.F32.PACK_AB R137, R71, R28 ;  /* 0x0000001c4789723e */ /* 0x008fe400000000ff */
[----:B------:R-:W-:-:S04]  /*8720*/  F2FP.F16.F32.PACK_AB R127, R127, R53 ;  /* 0x000000357f7f723e */ /* 0x000fc800000000ff */
[----:B------:R-:W1:Y:S01]  /*8730*/  MUFU.EX2 R123, R36 ;  /* 0x00000024007b7308 */ /* 0x000e620000000800 */
[----:B----4-:R-:W-:-:S07]  /*8740*/  FADD.FTZ R38, R121, R38 ;  /* 0x0000002679267221 */ /* 0x010fce0000010000 */
[----:B------:R-:W2:Y:S01]  /*8750*/  MUFU.EX2 R67, R67 ;  /* 0x0000004300437308 */ /* 0x000ea20000000800 */
[C---:B0-----:R-:W-:Y:S01]  /*8760*/  FADD.FTZ R38, R157.reuse, R38 ;  /* 0x000000269d267221 */ /* 0x041fe20000010000 */
[----:B------:R-:W-:-:S06]  /*8770*/  F2FP.F16.F32.PACK_AB R121, R157, R121 ;  /* 0x000000799d79723e */ /* 0x000fcc00000000ff */
[----:B------:R-:W0:Y:S01]  /*8780*/  MUFU.EX2 R26, R26 ;  /* 0x0000001a001a7308 */ /* 0x000e220000000800 */
[----:B-1----:R-:W-:Y:S01]  /*8790*/  FADD.FTZ R38, R123, R38 ;  /* 0x000000267b267221 */ /* 0x002fe20000010000 */
[C---:B--2---:R-:W-:Y:S01]  /*87a0*/  FADD.FTZ R5, R67.reuse, R40 ;  /* 0x0000002843057221 */ /* 0x044fe20000010000 */
[----:B------:R-:W-:Y:S02]  /*87b0*/  F2FP.F16.F32.PACK_AB R122, R67, R122 ;  /* 0x0000007a437a723e */ /* 0x000fe400000000ff */
[C---:B0-----:R-:W-:Y:S01]  /*87c0*/  FADD.FTZ R4, R26.reuse, R38 ;  /* 0x000000261a047221 */ /* 0x041fe20000010000 */
[----:B------:R-:W-:Y:S01]  /*87d0*/  F2FP.F16.F32.PACK_AB R123, R26, R123 ;  /* 0x0000007b1a7b723e */ /* 0x000fe200000000ff */
[----:B------:R-:W-:Y:S06]  /*87e0*/  @P2 BRA `(.L_x_12995) ;  /* 0xffffffc800a82947 */ /* 0x000fec000383ffff */
[----:B------:R-:W-:Y:S02]  /*87f0*/  IMAD.MOV.U32 R11, RZ, RZ, R25 ;  /* 0x000000ffff0b7224 */ /* 0x000fe400078e0019 */
[----:B------:R-:W-:-:S07]  /*8800*/  IMAD.MOV.U32 R7, RZ, RZ, R13 ;  /* 0x000000ffff077224 */ /* 0x000fce00078e000d */
.L_x_12978:
[----:B------:R-:W0:Y:S01]  /*8810*/  S2UR UR6, SR_CTAID.X ;  /* 0x00000000000679c3 */ /* 0x000e220000002500 */
        /* <DEDUP_REMOVED lines=10> */
[----:B0-----:R-:W-:-:S03]  /*88c0*/  UIMAD UR10, UR6, UR10, 0xbf ;  /* 0x000000bf060a74a4 */ /* 0x001fc6000f8e020a */
        /* <DEDUP_REMOVED lines=17> */
.L_x_12997:
[----:B------:R-:W-:-:S11]  /*89e0*/  UISETP.NE.AND UP1, UPT, UR14, 0x1, UPT ;  /* 0x000000010e00788c */ /* 0x000fd6000bf25270 */
[----:B------:R-:W-:Y:S02]  /*89f0*/  @UP1 ULDC.64 UR18, c[0x0][0x9e8] ;  /* 0x00027a0000121ab9 */ /* 0x000fe40000000a00 */
[----:B------:R-:W-:-:S04]  /*8a00*/  UIMAD.WIDE.U32 UR6, UR10, UR18, URZ ;  /* 0x000000120a0672a5 */ /* 0x000fc8000f8e003f */
[----:B------:R-:W-:-:S12]  /*8a10*/  @UP1 USHF.R.U32.HI UR10, URZ, UR19, UR7 ;  /* 0x000000133f0a1299 */ /* 0x000fd80008011607 */
.L_x_12998:
[----:B------:R-:W-:-:S04]  /*8a20*/  UIMAD UR10, UR10, UR14, URZ ;  /* 0x0000000e0a0a72a4 */ /* 0x000fc8000f8e023f */
[----:B------:R-:W-:-:S04]  /*8a30*/  UISETP.LT.AND UP1, UPT, UR11, UR10, UPT ;  /* 0x0000000a0b00728c */ /* 0x000fc8000bf21270 */
[----:B------:R-:W-:-:S12]  /*8a40*/  USEL UR11, UR11, UR10, !UP1 ;  /* 0x0000000a0b0b7287 */ /* 0x000fd8000c800000 */
.L_x_12996:
        /* <DEDUP_REMOVED lines=13> */
.L_x_13008:
        /* <DEDUP_REMOVED lines=9> */
.L_x_13001:
[----:B------:R-:W-:Y:S01]  /*8bb0*/  ULEA UR10, UR4, UR38, 0x3 ;  /* 0x00000026040a7291 */ /* 0x000fe2000f8e183f */
[----:B------:R-:W-:-:S05]  /*8bc0*/  IMAD.U32 R7, RZ, RZ, UR5 ;  /* 0x00000005ff077e24 */ /* 0x000fca000f8e00ff */
[----:B------:R-:W-:-:S04]  /*8bd0*/  SHF.L.U32 R7, R7, 0x1f, RZ ;  /* 0x0000001f07077819 */ /* 0x000fc800000006ff */
[----:B------:R0:W1:Y:S01]  /*8be0*/  SYNCS.PHASECHK.TRANS64.TRYWAIT P2, [UR10+0x16830], R7 ;  /* 0x01683007ff0075a7 */ /* 0x000062000804014a */
[----:B------:R-:W-:Y:S05]  /*8bf0*/  @!P0 BRA `(.L_x_13002) ;  /* 0x0000000000048947 */ /* 0x000fea0003800000 */
[----:B------:R-:W-:Y:S01]  /*8c00*/  BPT.TRAP 0x1 ;  /* 0x000000040000795c */ /* 0x000fe20000300000 */
.L_x_13002:
[----:B-1----:R-:W-:Y:S05]  /*8c10*/  @P2 BRA `(.L_x_13000) ;  /* 0x0000000000082947 */ /* 0x002fea0003800000 */
[----:B------:R-:W1:Y:S02]  /*8c20*/  SYNCS.PHASECHK.TRANS64.TRYWAIT P2, [UR10+0x16830], R7 ;  /* 0x01683007ff0075a7 */ /* 0x000e64000804014a */
[----:B-1----:R-:W-:Y:S05]  /*8c30*/  @!P2 BRA `(.L_x_13003) ;  /* 0x000000ac0094a947 */ /* 0x002fea0003800000 */
.L_x_13000:
        /* <DEDUP_REMOVED lines=27> */
.L_x_13005:
[----:B------:R-:W-:Y:S01]  /*8df0*/  ULEA UR10, UR7, UR38, 0x3 ;  /* 0x00000026070a7291 */ /* 0x000fe2000f8e183f */
[----:B------:R-:W-:-:S05]  /*8e00*/  IMAD.U32 R7, RZ, RZ, UR26 ;  /* 0x0000001aff077e24 */ /* 0x000fca000f8e00ff */
[----:B------:R-:W-:-:S04]  /*8e10*/  SHF.L.U32 R7, R7, 0x1f, RZ ;  /* 0x0000001f07077819 */ /* 0x000fc800000006ff */
[----:B------:R0:W1:Y:S01]  /*8e20*/  SYNCS.PHASECHK.TRANS64.TRYWAIT P2, [UR10+0x16850], R7 ;  /* 0x01685007ff0075a7 */ /* 0x000062000804014a */
[----:B------:R-:W-:Y:S05]  /*8e30*/  @!P0 BRA `(.L_x_13006) ;  /* 0x0000000000048947 */ /* 0x000fea0003800000 */
[----:B------:R-:W-:Y:S01]  /*8e40*/  BPT.TRAP 0x1 ;  /* 0x000000040000795c */ /* 0x000fe20000300000 */
.L_x_13006:
[----:B-1----:R-:W-:Y:S05]  /*8e50*/  @P2 BRA `(.L_x_13004) ;  /* 0x0000000000082947 */ /* 0x002fea0003800000 */
[----:B------:R-:W1:Y:S02]  /*8e60*/  SYNCS.PHASECHK.TRANS64.TRYWAIT P2, [UR10+0x16850], R7 ;  /* 0x01685007ff0075a7 */ /* 0x000e64000804014a */
[----:B-1----:R-:W-:Y:S05]  /*8e70*/  @!P2 BRA `(.L_x_13007) ;  /* 0x000000ac001ca947 */ /* 0x002fea0003800000 */
.L_x_13004:
[----:B------:R-:W-:Y:S01]  /*8e80*/  UIADD3 UR10, UR38, 0x400, URZ ;  /* 0x00000400260a7890 */ /* 0x000fe2000fffe03f */
[----:B------:R-:W-:Y:S01]  /*8e90*/  WARPGROUP.ARRIVE ;  /* 0x00000000000079c5 */ /* 0x000fe20000000000 */
[----:B------:R-:W-:Y:S01]  /*8ea0*/  UMOV UR11, 0x40000040 ;  /* 0x40000040000b7882 */ /* 0x000fe20000000000 */
[----:B------:R-:W-:Y:S01]  /*8eb0*/  UMOV UR15, 0x40000040 ;  /* 0x40000040000f7882 */ /* 0x000fe20000000000 */
[----:B------:R-:W-:Y:S01]  /*8ec0*/  USHF.R.U32.HI UR10, URZ, 0x4, UR10 ;  /* 0x000000043f0a7899 */ /* 0x000fe2000801160a */
[----:B------:R-:W-:Y:S01]  /*8ed0*/  FMUL.FTZ R11, R24, UR27 ;  /* 0x0000001b180b7c20 */ /* 0x000fe20008410000 */
[----:B-1----:R-:W-:Y:S01]  /*8ee0*/  FMUL.FTZ R14, R25, UR27 ;  /* 0x0000001b190e7c20 */ /* 0x002fe20008410000 */
[----:B------:R-:W-:Y:S01]  /*8ef0*/  FMUL.FTZ R18, R28, UR27 ;  /* 0x0000001b1c127c20 */ /* 0x000fe20008410000 */
[----:B------:R-:W-:Y:S01]  /*8f00*/  ULOP3.LUT UR10, UR10, 0x3fff, URZ, 0xc0, !UPT ;  /* 0x00003fff0a0a7892 */ /* 0x000fe2000f8ec03f */
[----:B------:R-:W-:Y:S01]  /*8f10*/  FMUL.FTZ R20, R29, UR27 ;  /* 0x0000001b1d147c20 */ /* 0x000fe20008410000 */
[----:B------:R-:W-:Y:S01]  /*8f20*/  FMUL.FTZ R22, R32, UR27 ;  /* 0x0000001b20167c20 */ /* 0x000fe20008410000 */
[----:B------:R-:W0:Y:S01]  /*8f30*/  MUFU.TANH R11, R11 ;  /* 0x0000000b000b7308 */ /* 0x000e220000002400 */
[----:B------:R-:W-:Y:S01]  /*8f40*/  ULEA UR10, UR7, UR10, 0xa ;  /* 0x0000000a070a7291 */ /* 0x000fe2000f8e503f */
        /* <DEDUP_REMOVED lines=8> */
[----:B------:R-:W-:Y:S01]  /*8fd0*/  HGMMA.64x64x16.F32 R88, R148, gdesc[UR8].tnspB, R88, gsb0 ;  /* 0x40e0000894587df0 */ /* 0x000fe20008000858 */
        /* <DEDUP_REMOVED lines=64> */
[----:B------:R-:W-:Y:S01]  /*93e0*/  UMOV UR11, 0x40000040 ;  /* 0x40000040000b7882 */ /* 0x000fe20000000000 */
[----:B------:R-:W-:Y:S01]  /*93f0*/  ISETP.GE.U32.AND P2, PT, R2, 0x180, PT ;  /* 0x000001800200780c */ /* 0x000fe20003f46070 */
[----:B------:R-:W-:-:S03]  /*9400*/  UMOV UR26, UR5 ;  /* 0x00000005001a7c82 */ /* 0x000fc60008000000 */
[----:B------:R-:W1:Y:S01]  /*9410*/  MUFU.TANH R34, R34 ;  /* 0x0000002200227308 */ /* 0x000e620000002400 */
[----:B--2---:R-:W-:Y:S01]  /*9420*/  FMNMX.FTZ R42, R30, R7, !PT ;  /* 0x000000071e2a7209 */ /* 0x004fe20007810000 */
[----:B------:R-:W-:Y:S02]  /*9430*/  WARPGROUP.DEPBAR.LE gsb0, 0x0 ;  /* 0x00008000000079c5 */ /* 0x000fe40000010000 */
[----:B------:R-:W-:-:S04]  /*9440*/  WARPGROUP.ARRIVE ;  /* 0x00000000000079c5 */ /* 0x000fc80000000000 */
[----:B------:R-:W2:Y:S01]  /*9450*/  MUFU.TANH R36, R36 ;  /* 0x0000002400247308 */ /* 0x000ea20000002400 */
[----:B0-----:R-:W-:Y:S01]  /*9460*/  FMNMX.FTZ R7, R31, R42, !PT ;  /* 0x0000002a1f077209 */ /* 0x001fe20007810000 */
[----:B------:R-:W-:Y:S01]  /*9470*/  FMUL.FTZ R149, R72, UR27 ;  /* 0x0000001b48957c20 */ /* 0x000fe20008410000 */
[----:B------:R-:W-:Y:S01]  /*9480*/  FMUL.FTZ R151, R76, UR27 ;  /* 0x0000001b4c977c20 */ /* 0x000fe20008410000 */
[----:B------:R-:W-:Y:S01]  /*9490*/  HGMMA.64x64x16.F32 R88, R144, gdesc[UR12].tnspB, R88, gsb0 ;  /* 0x40e0000c90587df0 */ /* 0x000fe20008000858 */
[----:B------:R-:W-:Y:S01]  /*94a0*/  UIADD3 UR14, UR10, 0x100, URZ ;  /* 0x000001000a0e7890 */ /* 0x000fe2000fffe03f */
[----:B-1----:R-:W-:Y:S01]  /*94b0*/  FMNMX.FTZ R7, R34, R7, !PT ;  /* 0x0000000722077209 */ /* 0x002fe20007810000 */
[----:B------:R-:W-:Y:S01]  /*94c0*/  UMOV UR15, 0x40000040 ;  /* 0x40000040000f7882 */ /* 0x000fe20000000000 */
[----:B------:R-:W0:Y:S08]  /*94d0*/  MUFU.TANH R38, R38 ;  /* 0x0000002600267308 */ /* 0x000e300000002400 */
        /* <DEDUP_REMOVED lines=20> */
[----:B------:R-:W-:Y:S01]  /*9620*/  FMUL.FTZ R145, R66, UR27 ;  /* 0x0000001b42917c20 */ /* 0x000fe20008410000 */
[----:B------:R-:W-:Y:S02]  /*9630*/  FMUL.FTZ R147, R70, UR27 ;  /* 0x0000001b46937c20 */ /* 0x000fe40008410000 */
[----:B------:R-:W1:Y:S01]  /*9640*/  MUFU.TANH R157, R157 ;  /* 0x0000009d009d7308 */ /* 0x000e620000002400 */
[----:B--2---:R-:W-:Y:S01]  /*9650*/  FMNMX.FTZ R42, R155, R42, !PT ;  /* 0x0000002a9b2a7209 */ /* 0x004fe20007810000 */
[----:B------:R-:W-:Y:S01]  /*9660*/  HGMMA.64x64x16.F32 R88, R140, gdesc[UR12].tnspB, R88, gsb0 ;  /* 0x40e0000c8c587df0 */ /* 0x000fe20008000858 */
[----:B------:R-:W-:Y:S01]  /*9670*/  UIADD3 UR14, UR10, 0x180, URZ ;  /* 0x000001800a0e7890 */ /* 0x000fe2000fffe03f */
[----:B------:R-:W-:-:S04]  /*9680*/  UMOV UR15, 0x40000040 ;  /* 0x40000040000f7882 */ /* 0x000fc80000000000 */
        /* <DEDUP_REMOVED lines=19> */
[----:B------:R-:W-:Y:S01]  /*97c0*/  WARPGROUP.ARRIVE ;  /* 0x00000000000079c5 */ /* 0x000fe20000000000 */
[----:B0-----:R-:W-:-:S03]  /*97d0*/  FMNMX.FTZ R42, R46, R7, !PT ;  /* 0x000000072e2a7209 */ /* 0x001fc60007810000 */
[----:B------:R-:W0:Y:S01]  /*97e0*/  MUFU.TANH R13, R13 ;  /* 0x0000000d000d7308 */ /* 0x000e220000002400 */
[----:B------:R-:W-:Y:S01]  /*97f0*/  FMUL.FTZ R141, R86, UR27 ;  /* 0x0000001b568d7c20 */ /* 0x000fe20008410000 */
[----:B------:R-:W-:Y:S01]  /*9800*/  HGMMA.64x64x16.F32 R88, R136, gdesc[UR12].tnspB, R88, gsb0 ;  /* 0x40e0000c88587df0 */ /* 0x000fe20008000858 */
[----:B-1----:R-:W-:Y:S01]  /*9810*/  FMNMX.FTZ R42, R85, R42, !PT ;  /* 0x0000002a552a7209 */ /* 0x002fe20007810000 */
[----:B------:R-:W-:Y:S01]  /*9820*/  UIADD3 UR14, UR10, 0x200, URZ ;  /* 0x000002000a0e7890 */ /* 0x000fe2000fffe03f */
[----:B------:R-:W-:-:S03]  /*9830*/  UMOV UR15, 0x40000040 ;  /* 0x40000040000f7882 */ /* 0x000fc60000000000 */
[----:B------:R-:W1:Y:S01]  /*9840*/  MUFU.TANH R15, R15 ;  /* 0x0000000f000f7308 */ /* 0x000e620000002400 */
[----:B------:R-:W2:Y:S07]  /*9850*/  SHFL.BFLY PT, R7, R42, 0x2, 0x1f ;  /* 0x0c401f002a077f89 */ /* 0x000eae00000e0000 */
[----:B------:R-:W3:Y:S08]  /*9860*/  MUFU.TANH R19, R19 ;  /* 0x0000001300137308 */ /* 0x000ef00000002400 */
[----:B------:R-:W4:Y:S08]  /*9870*/  MUFU.TANH R21, R21 ;  /* 0x0000001500157308 */ /* 0x000f300000002400 */
[----:B------:R-:W5:Y:S01]  /*9880*/  MUFU.TANH R24, R24 ;  /* 0x0000001800187308 */ /* 0x000f620000002400 */
[----:B--2---:R-:W-:-:S02]  /*9890*/  FMNMX.FTZ R7, R42, R7, !PT ;  /* 0x000000072a077209 */ /* 0x004fc40007810000 */
[----:B------:R-:W2:Y:S03]  /*98a0*/  LDC R42, c[0x0][0x988] ;  /* 0x00026200ff2a7b82 */ /* 0x000ea60000000800 */
[----:B------:R-:W0:Y:S02]  /*98b0*/  SHFL.BFLY PT, R54, R7, 0x1, 0x1f ;  /* 0x0c201f0007367f89 */ /* 0x000e2400000e0000 */
[----:B------:R-:W5:Y:S08]  /*98c0*/  MUFU.TANH R25, R25 ;  /* 0x0000001900197308 */ /* 0x000f700000002400 */
[----:B------:R-:W5:Y:S08]  /*98d0*/  MUFU.TANH R27, R27 ;  /* 0x0000001b001b7308 */ /* 0x000f700000002400 */
[----:B------:R-:W5:Y:S01]  /*98e0*/  MUFU.TANH R29, R29 ;  /* 0x0000001d001d7308 */ /* 0x000f620000002400 */
[----:B0-----:R-:W-:-:S07]  /*98f0*/  FMNMX.FTZ R7, R7, R54, !PT ;  /* 0x0000003607077209 */ /* 0x001fce0007810000 */
[----:B------:R-:W0:Y:S01]  /*9900*/  MUFU.TANH R32, R32 ;  /* 0x0000002000207308 */ /* 0x000e220000002400 */
[----:B------:R-:W-:-:S04]  /*9910*/  FADD.FTZ R143, -R7, R12 ;  /* 0x0000000c078f7221 */ /* 0x000fc80000010100 */
[-C--:B--2---:R-:W-:Y:S01]  /*9920*/  FMUL.FTZ R12, R143, R42.reuse ;  /* 0x0000002a8f0c7220 */ /* 0x084fe20000410000 */
[-C--:B------:R-:W-:Y:S02]  /*9930*/  FMUL.FTZ R143, R7, R42.reuse ;  /* 0x0000002a078f7220 */ /* 0x080fe40000410000 */
[----:B------:R-:W2:Y:S02]  /*9940*/  MUFU.TANH R33, R33 ;  /* 0x0000002100217308 */ /* 0x000ea40000002400 */
[-CC-:B------:R-:W-:Y:S01]  /*9950*/  FFMA.FTZ R150, R18, R42.reuse, -R143.reuse ;  /* 0x0000002a12967223 */ /* 0x180fe2000001088f */
[--C-:B------:R-:W-:Y:S01]  /*9960*/  FFMA.FTZ R18, R20, R42, -R143.reuse ;  /* 0x0000002a14127223 */ /* 0x100fe2000001088f */
[----:B------:R-:W-:Y:S01]  /*9970*/  FMNMX.FTZ R20, R13, R10, !PT ;  /* 0x0000000a0d147209 */ /* 0x000fe20007810000 */
[-CC-:B------:R-:W-:Y:S01]  /*9980*/  FFMA.FTZ R148, R11, R42.reuse, -R143.reuse ;  /* 0x0000002a0b947223 */ /* 0x180fe2000001088f */
[----:B------:R-:W-:Y:S01]  /*9990*/  FFMA.FTZ R144, R22, R42, -R143 ;  /* 0x0000002a16907223 */ /* 0x000fe2000001088f */
[----:B------:R-:W-:-:S02]  /*99a0*/  WARPGROUP.DEPBAR.LE gsb0, 0x0 ;  /* 0x00008000000079c5 */ /* 0x000fc40000010000 */
[----:B------:R-:W-:Y:S01]  /*99b0*/  WARPGROUP.ARRIVE ;  /* 0x00000000000079c5 */ /* 0x000fe20000000000 */
[----:B-1----:R-:W-:Y:S01]  /*99c0*/  FMNMX.FTZ R20, R15, R20, !PT ;  /* 0x000000140f147209 */ /* 0x002fe20007810000 */
[----:B------:R-:W1:Y:S01]  /*99d0*/  MUFU.TANH R35, R35 ;  /* 0x0000002300237308 */ /* 0x000e620000002400 */
[-CC-:B------:R-:W-:Y:S01]  /*99e0*/  FFMA.FTZ R140, R30, R42.reuse, -R143.reuse ;  /* 0x0000002a1e8c7223 */ /* 0x180fe2000001088f */
[--C-:B------:R-:W-:Y:S01]  /*99f0*/  FFMA.FTZ R139, R31, R42, -R143.reuse ;  /* 0x0000002a1f8b7223 */ /* 0x100fe2000001088f */
[----:B---3--:R-:W-:Y:S01]  /*9a00*/  FMNMX.FTZ R20, R19, R20, !PT ;  /* 0x0000001413147209 */ /* 0x008fe20007810000 */
[----:B------:R-:W-:Y:S01]  /*9a10*/  HGMMA.64x64x16.F32 R88, R132, gdesc[UR12].tnspB, R88, gsb0 ;  /* 0x40e0000c84587df0 */ /* 0x000fe20008000858 */
[----:B------:R-:W-:Y:S01]  /*9a20*/  UIADD3 UR14, UR10, 0x280, URZ ;  /* 0x000002800a0e7890 */ /* 0x000fe2000fffe03f */
[--C-:B------:R-:W-:Y:S01]  /*9a30*/  FFMA.FTZ R31, R36, R42, -R143.reuse ;  /* 0x0000002a241f7223 */ /* 0x100fe2000001088f */
[----:B------:R-:W-:Y:S01]  /*9a40*/  UMOV UR15, 0x40000040 ;  /* 0x40000040000f7882 */ /* 0x000fe20000000000 */
[----:B----4-:R-:W-:Y:S01]  /*9a50*/  FMNMX.FTZ R11, R21, R20, !PT ;  /* 0x00000014150b7209 */ /* 0x010fe20007810000 */
[----:B------:R-:W3:Y:S01]  /*9a60*/  MUFU.TANH R37, R37 ;  /* 0x0000002500257308 */ /* 0x000ee20000002400 */
[-CC-:B------:R-:W-:Y:S01]  /*9a70*/  FFMA.FTZ R138, R43, R42.reuse, -R143.reuse ;  /* 0x0000002a2b8a7223 */ /* 0x180fe2000001088f */
[-CC-:B------:R-:W-:Y:S01]  /*9a80*/  FFMA.FTZ R43, R53, R42.reuse, -R143.reuse ;  /* 0x0000002a352b7223 */ /* 0x180fe2000001088f */
[----:B-----5:R-:W-:Y:S01]  /*9a90*/  FMNMX.FTZ R20, R24, R11, !PT ;  /* 0x0000000b18147209 */ /* 0x020fe20007810000 */
[-CC-:B------:R-:W-:Y:S01]  /*9aa0*/  FFMA.FTZ R53, R65, R42.reuse, -R143.reuse ;  /* 0x0000002a41357223 */ /* 0x180fe2000001088f */
[-CC-:B------:R-:W-:Y:S01]  /*9ab0*/  FFMA.FTZ R136, R38, R42.reuse, -R143.reuse ;  /* 0x0000002a26887223 */ /* 0x180fe2000001088f */
[--C-:B------:R-:W-:Y:S01]  /*9ac0*/  FFMA.FTZ R65, R77, R42, -R143.reuse ;  /* 0x0000002a4d417223 */ /* 0x100fe2000001088f */
[----:B------:R-:W-:Y:S01]  /*9ad0*/  FMNMX.FTZ R20, R25, R20, !PT ;  /* 0x0000001419147209 */ /* 0x000fe20007810000 */
[----:B------:R-:W4:Y:S01]  /*9ae0*/  MUFU.TANH R39, R39 ;  /* 0x0000002700277308 */ /* 0x000f220000002400 */
[-CC-:B------:R-:W-:Y:S01]  /*9af0*/  FFMA.FTZ R137, R28, R42.reuse, -R143.reuse ;  /* 0x0000002a1c897223 */ /* 0x180fe2000001088f */
[--C-:B------:R-:W-:Y:S01]  /*9b00*/  FFMA.FTZ R14, R14, R42, -R143.reuse ;  /* 0x0000002a0e0e7223 */ /* 0x100fe2000001088f */
[----:B------:R-:W-:Y:S01]  /*9b10*/  FMNMX.FTZ R20, R27, R20, !PT ;  /* 0x000000141b147209 */ /* 0x000fe20007810000 */
[-CC-:B------:R-:W-:Y:S01]  /*9b20*/  FFMA.FTZ R28, R149, R42.reuse, -R143.reuse ;  /* 0x0000002a951c7223 */ /* 0x180fe2000001088f */
[-CC-:B------:R-:W-:Y:S01]  /*9b30*/  FFMA.FTZ R40, R40, R42.reuse, -R143.reuse ;  /* 0x0000002a28287223 */ /* 0x180fe2000001088f */
[--C-:B------:R-:W-:Y:S01]  /*9b40*/  FFMA.FTZ R142, R34, R42, -R143.reuse ;  /* 0x0000002a228e7223 */ /* 0x100fe2000001088f */
[----:B------:R-:W-:Y:S01]  /*9b50*/  FMNMX.FTZ R11, R29, R20, !PT ;  /* 0x000000141d0b7209 */ /* 0x000fe20007810000 */
[----:B------:R-:W5:Y:S01]  /*9b60*/  MUFU.TANH R41, R41 ;  /* 0x0000002900297308 */ /* 0x000f620000002400 */
[-CC-:B------:R-:W-:Y:S01]  /*9b70*/  FFMA.FTZ R34, R44, R42.reuse, -R143.reuse ;  /* 0x0000002a2c227223 */ /* 0x180fe2000001088f */
[-CC-:B------:R-:W-:Y:S01]  /*9b80*/  FFMA.FTZ R23, R23, R42.reuse, -R143.reuse ;  /* 0x0000002a17177223 */ /* 0x180fe2000001088f */
[----:B0-----:R-:W-:Y:S01]  /*9b90*/  FMNMX.FTZ R20, R32, R11, !PT ;  /* 0x0000000b20147209 */ /* 0x001fe20007810000 */
[-CC-:B------:R-:W-:Y:S01]  /*9ba0*/  FFMA.FTZ R146, R26, R42.reuse, -R143.reuse ;  /* 0x0000002a1a927223 */ /* 0x180fe2000001088f */
[-CC-:B------:R-:W-:Y:S01]  /*9bb0*/  FFMA.FTZ R45, R45, R42.reuse, -R143.reuse ;  /* 0x0000002a2d2d7223 */ /* 0x180fe2000001088f */
[--C-:B------:R-:W-:Y:S01]  /*9bc0*/  FFMA.FTZ R26, R157, R42, -R143.reuse ;  /* 0x0000002a9d1a7223 */ /* 0x100fe2000001088f */
[----:B--2---:R-:W-:Y:S01]  /*9bd0*/  FMNMX.FTZ R20, R33, R20, !PT ;  /* 0x0000001421147209 */ /* 0x004fe20007810000 */
[----:B------:R-:W0:Y:S01]  /*9be0*/  MUFU.TANH R47, R47 ;  /* 0x0000002f002f7308 */ /* 0x000e220000002400 */
[----:B------:R-:W-:-:S02]  /*9bf0*/  FFMA.FTZ R46, R46, R42, -R143 ;  /* 0x0000002a2e2e7223 */ /* 0x000fc4000001088f */
[----:B-1----:R-:W-:-:S04]  /*9c00*/  FMNMX.FTZ R20, R35, R20, !PT ;  /* 0x0000001423147209 */ /* 0x002fc80007810000 */
[----:B---3--:R-:W-:Y:S01]  /*9c10*/  FMNMX.FTZ R20, R37, R20, !PT ;  /* 0x0000001425147209 */ /* 0x008fe20007810000 */
[----:B------:R-:W1:Y:S03]  /*9c20*/  MUFU.TANH R49, R49 ;  /* 0x0000003100317308 */ /* 0x000e660000002400 */
[----:B----4-:R-:W-:-:S04]  /*9c30*/  FMNMX.FTZ R20, R39, R20, !PT ;  /* 0x0000001427147209 */ /* 0x010fc80007810000 */
[----:B-----5:R-:W-:Y:S01]  /*9c40*/  FMNMX.FTZ R20, R41, R20, !PT ;  /* 0x0000001429147209 */ /* 0x020fe20007810000 */
[----:B------:R-:W2:Y:S03]  /*9c50*/  MUFU.TANH R55, R55 ;  /* 0x0000003700377308 */ /* 0x000ea60000002400 */
        /* <DEDUP_REMOVED lines=8> */
[----:B------:R-:W-:Y:S02]  /*9ce0*/  WARPGROUP.DEPBAR.LE gsb0, 0x0 ;  /* 0x00008000000079c5 */ /* 0x000fe40000010000 */
[----:B------:R-:W-:Y:S01]  /*9cf0*/  WARPGROUP.ARRIVE ;  /* 0x00000000000079c5 */ /* 0x000fe20000000000 */
[----:B-1----:R-:W-:Y:S01]  /*9d00*/  FMNMX.FTZ R22, R153, R20, !PT ;  /* 0x0000001499167209 */ /* 0x002fe20007810000 */
[-CC-:B------:R-:W-:Y:S01]  /*9d10*/  FFMA.FTZ R132, R51, R42.reuse, -R143.reuse ;  /* 0x0000002a33847223 */ /* 0x180fe2000001088f */
[-CC-:B------:R-:W-:Y:S01]  /*9d20*/  FFMA.FTZ R134, R59, R42.reuse, -R143.reuse ;  /* 0x0000002a3b867223 */ /* 0x180fe2000001088f */
[--C-:B------:R-:W-:Y:S01]  /*9d30*/  FFMA.FTZ R51, R61, R42, -R143.reuse ;  /* 0x0000002a3d337223 */ /* 0x100fe2000001088f */
[----:B------:R-:W1:Y:S01]  /*9d40*/  MUFU.TANH R67, R67 ;  /* 0x0000004300437308 */ /* 0x000e620000002400 */
[----:B------:R-:W-:Y:S01]  /*9d50*/  HGMMA.64x64x16.F32 R88, R128, gdesc[UR12].tnspB, R88, gsb0 ;  /* 0x40e0000c80587df0 */ /* 0x000fe20008000858 */
[----:B------:R-:W-:Y:S01]  /*9d60*/  UIADD3 UR14, UR10, 0x300, URZ ;  /* 0x000003000a0e7890 */ /* 0x000fe2000fffe03f */
[----:B--2---:R-:W-:Y:S01]  /*9d70*/  FMNMX.FTZ R22, R63, R22, !PT ;  /* 0x000000163f167209 */ /* 0x004fe20007810000 */
[----:B------:R-:W-:Y:S01]  /*9d80*/  UMOV UR15, 0x40000040 ;  /* 0x40000040000f7882 */ /* 0x000fe20000000000 */
[----:B------:R-:W-:Y:S01]  /*9d90*/  UIADD3 UR10, UR10, 0x380, URZ ;  /* 0x000003800a0a7890 */ /* 0x000fe2000fffe03f */
[-CC-:B------:R-:W-:Y:S01]  /*9da0*/  FFMA.FTZ R59, R69, R42.reuse, -R143.reuse ;  /* 0x0000002a453b7223 */ /* 0x180fe2000001088f */
[--C-:B------:R-:W-:Y:S01]  /*9db0*/  FFMA.FTZ R61, R73, R42, -R143.reuse ;  /* 0x0000002a493d7223 */ /* 0x100fe2000001088f */
[----:B------:R-:W2:Y:S01]  /*9dc0*/  MUFU.TANH R147, R147 ;  /* 0x0000009300937308 */ /* 0x000ea20000002400 */
[----:B0-----:R-:W-:Y:S01]  /*9dd0*/  FMNMX.FTZ R22, R145, R22, !PT ;  /* 0x0000001691167209 */ /* 0x001fe20007810000 */
[-CC-:B------:R-:W-:Y:S01]  /*9de0*/  FFMA.FTZ R69, R81, R42.reuse, -R143.reuse ;  /* 0x0000002a51457223 */ /* 0x180fe2000001088f */
[----:B------:R-:W-:-:S05]  /*9df0*/  FFMA.FTZ R73, R85, R42, -R143 ;  /* 0x0000002a55497223 */ /* 0x000fca000001088f */
        /* <DEDUP_REMOVED lines=20> */
[----:B------:R-:W-:Y:S03]  /*9f40*/  HGMMA.64x64x16.F32 R88, R124, gdesc[UR12].tnspB, R88, gsb0 ;  /* 0x40e0000c7c587df0 */ /* 0x000fe60008000858 */
[----:B-1----:R-:W-:-:S03]  /*9f50*/  FMNMX.FTZ R22, R141, R22, !PT ;  /* 0x000000168d167209 */ /* 0x002fc60007810000 */
[----:B------:R-:W-:Y:S08]  /*9f60*/  MUFU.EX2 R12, R12 ;  /* 0x0000000c000c7308 */ /* 0x000ff00000000800 */
[----:B------:R-:W0:Y:S01]  /*9f70*/  MUFU.EX2 R148, R148 ;  /* 0x0000009400947308 */ /* 0x000e220000000800 */
[----:B--2---:R-:W-:Y:S01]  /*9f80*/  FMNMX.FTZ R11, R87, R22, !PT ;  /* 0x00000016570b7209 */ /* 0x004fe20007810000 */
[----:B------:R-:W-:-:S04]  /*9f90*/  FFMA.FTZ R22, R155, R42, -R143 ;  /* 0x0000002a9b167223 */ /* 0x000fc8000001088f */
[----:B------:R-:W1:Y:S02]  /*9fa0*/  SHFL.BFLY PT, R30, R11, 0x2, 0x1f ;  /* 0x0c401f000b1e7f89 */ /* 0x000e6400000e0000 */
[----:B------:R-:W2:Y:S08]  /*9fb0*/  MUFU.EX2 R14, R14 ;  /* 0x0000000e000e7308 */ /* 0x000eb00000000800 */
[----:B------:R-:W-:Y:S01]  /*9fc0*/  MUFU.EX2 R20, R40 ;  /* 0x0000002800147308 */ /* 0x000fe20000000800 */
[----:B0-----:R-:W-:-:S07]  /*9fd0*/  FFMA.FTZ R5, R12, R5, R148 ;  /* 0x000000050c057223 */ /* 0x001fce0000010094 */
[----:B------:R-:W0:Y:S01]  /*9fe0*/  MUFU.EX2 R150, R150 ;  /* 0x0000009600967308 */ /* 0x000e220000000800 */
[C---:B--2---:R-:W-:Y:S01]  /*9ff0*/  FADD.FTZ R5, R14.reuse, R5 ;  /* 0x000000050e057221 */ /* 0x044fe20000010000 */
[----:B------:R-:W-:Y:S02]  /*a000*/  F2FP.F16.F32.PACK_AB R148, R14, R148 ;  /* 0x000000940e94723e */ /* 0x000fe400000000ff */
[----:B-1----:R-:W-:Y:S01]  /*a010*/  FMNMX.FTZ R36, R11, R30, !PT ;  /* 0x0000001e0b247209 */ /* 0x002fe20007810000 */
[----:B------:R-:W-:-:S03]  /*a020*/  FFMA.FTZ R30, R151, R42, -R143 ;  /* 0x0000002a971e7223 */ /* 0x000fc6000001088f */
[----:B------:R-:W1:Y:S01]  /*a030*/  MUFU.EX2 R18, R18 ;  /* 0x0000001200127308 */ /* 0x000e620000000800 */
[----:B------:R-:W2:Y:S07]  /*a040*/  SHFL.BFLY PT, R11, R36, 0x1, 0x1f ;  /* 0x0c201f00240b7f89 */ /* 0x000eae00000e0000 */
[----:B------:R-:W3:Y:S01]  /*a050*/  MUFU.EX2 R144, R144 ;  /* 0x0000009000907308 */ /* 0x000ee20000000800 */
[----:B0-----:R-:W-:-:S07]  /*a060*/  FADD.FTZ R5, R150, R5 ;  /* 0x0000000596057221 */ /* 0x001fce0000010000 */
[----:B------:R-:W0:Y:S01]  /*a070*/  MUFU.EX2 R23, R23 ;  /* 0x0000001700177308 */ /* 0x000e220000000800 */
[C---:B-1----:R-:W-:Y:S01]  /*a080*/  FADD.FTZ R5, R18.reuse, R5 ;  /* 0x0000000512057221 */ /* 0x042fe20000010000 */
[----:B------:R-:W-:-:S06]  /*a090*/  F2FP.F16.F32.PACK_AB R150, R18, R150 ;  /* 0x000000961296723e */ /* 0x000fcc00000000ff */
[----:B------:R-:W-:Y:S01]  /*a0a0*/  MUFU.EX2 R146, R146 ;  /* 0x0000009200927308 */ /* 0x000fe20000000800 */
[----:B---3--:R-:W-:Y:S01]  /*a0b0*/  FADD.FTZ R62, R144, R5 ;  /* 0x00000005903e7221 */ /* 0x008fe20000010000 */
[----:B--2---:R-:W-:-:S05]  /*a0c0*/  FMNMX.FTZ R11, R36, R11, !PT ;  /* 0x0000000b240b7209 */ /* 0x004fca0007810000 */
[C---:B------:R-:W-:Y:S01]  /*a0d0*/  FADD.FTZ R77, -R11.reuse, R10 ;  /* 0x0000000a0b4d7221 */ /* 0x040fe20000010100 */
[-C--:B------:R-:W-:Y:S01]  /*a0e0*/  FMUL.FTZ R38, R11, R42.reuse ;  /* 0x0000002a0b267220 */ /* 0x080fe20000410000 */
[----:B------:R-:W-:Y:S01]  /*a0f0*/  MUFU.EX2 R137, R137 ;  /* 0x0000008900897308 */ /* 0x000fe20000000800 */
[----:B------:R-:W-:Y:S02]  /*a100*/  WARPGROUP.DEPBAR.LE gsb0, 0x0 ;  /* 0x00008000000079c5 */ /* 0x000fe40000010000 */
[----:B------:R-:W-:Y:S01]  /*a110*/  WARPGROUP.ARRIVE ;  /* 0x00000000000079c5 */ /* 0x000fe20000000000 */
[-C--:B------:R-:W-:Y:S01]  /*a120*/  FMUL.FTZ R77, R77, R42.reuse ;  /* 0x0000002a4d4d7220 */ /* 0x080fe20000410000 */
[-CC-:B------:R-:W-:Y:S01]  /*a130*/  FFMA.FTZ R10, R13, R42.reuse, -R38.reuse ;  /* 0x0000002a0d0a7223 */ /* 0x180fe20000010826 */
[-CC-:B------:R-:W-:Y:S01]  /*a140*/  FFMA.FTZ R149, R15, R42.reuse, -R38.reuse ;  /* 0x0000002a0f957223 */ /* 0x180fe20000010826 */
[-CC-:B------:R-:W-:Y:S01]  /*a150*/  FFMA.FTZ R151, R19, R42.reuse, -R38.reuse ;  /* 0x0000002a13977223 */ /* 0x180fe20000010826 */
[-CC-:B------:R-:W-:Y:S01]  /*a160*/  FFMA.FTZ R40, R21, R42.reuse, -R38.reuse ;  /* 0x0000002a15287223 */ /* 0x180fe20000010826 */
[----:B------:R-:W-:Y:S01]  /*a170*/  HGMMA.64x64x16.F32 R88, R120, gdesc[UR8].tnspB, R88, gsb0 ;  /* 0x40e0000878587df0 */ /* 0x000fe20008000858 */
[----:B------:R-:W-:Y:S01]  /*a180*/  MUFU.EX2 R77, R77 ;  /* 0x0000004d004d7308 */ /* 0x000fe20000000800 */
[-CC-:B------:R-:W-:Y:S01]  /*a190*/  FFMA.FTZ R13, R24, R42.reuse, -R38.reuse ;  /* 0x0000002a180d7223 */ /* 0x180fe20000010826 */
[----:B------:R-:W-:Y:S01]  /*a1a0*/  FFMA.FTZ R44, R29, R42, -R38 ;  /* 0x0000002a1d2c7223 */ /* 0x000fe20000010826 */
[----:B------:R-:W-:-:S02]  /*a1b0*/  IMAD.U32 R29, RZ, RZ, UR4 ;  /* 0x00000004ff1d7e24 */ /* 0x000fc4000f8e00ff */
[-CC-:B------:R-:W-:Y:S01]  /*a1c0*/  FFMA.FTZ R15, R27, R42.reuse, -R38.reuse ;  /* 0x0000002a1b0f7223 */ /* 0x180fe20000010826 */
[-CC-:B------:R-:W-:Y:S01]  /*a1d0*/  FFMA.FTZ R24, R25, R42.reuse, -R38.reuse ;  /* 0x0000002a19187223 */ /* 0x180fe20000010826 */
[----:B------:R-:W-:Y:S02]  /*a1e0*/  VIADD R27, R17, 0x9 ;  /* 0x00000009111b7836 */ /* 0x000fe40000000000 */
[-CC-:B------:R-:W-:Y:S01]  /*a1f0*/  FFMA.FTZ R19, R32, R42.reuse, -R38.reuse ;  /* 0x0000002a20137223 */ /* 0x180fe20000010826 */
[----:B------:R-:W1:Y:S01]  /*a200*/  MUFU.EX2 R10, R10 ;  /* 0x0000000a000a7308 */ /* 0x000e620000000800 */
[----:B------:R-:W-:Y:S01]  /*a210*/  @!P1 LEA R29, R29, UR38, 0x3 ;  /* 0x000000261d1d9c11 */ /* 0x000fe2000f8e18ff */
[-CC-:B------:R-:W-:Y:S01]  /*a220*/  FFMA.FTZ R32, R33, R42.reuse, -R38.reuse ;  /* 0x0000002a21207223 */ /* 0x180fe20000010826 */
[----:B------:R-:W-:Y:S01]  /*a230*/  SEL R27, R27, 0x9, !P2 ;  /* 0x000000091b1b7807 */ /* 0x000fe20005000000 */
[-CC-:B------:R-:W-:Y:S01]  /*a240*/  FFMA.FTZ R143, R35, R42.reuse, -R38.reuse ;  /* 0x0000002a238f7223 */ /* 0x180fe20000010826 */
[----:B------:R-:W-:Y:S01]  /*a250*/  FFMA.FTZ R21, R39, R42, -R38 ;  /* 0x0000002a27157223 */ /* 0x000fe20000010826 */
[----:B------:R-:W-:-:S02]  /*a260*/  @!P1 VIADD R29, R29, 0x16840 ;  /* 0x000168401d1d9836 */ /* 0x000fc40000000000 */
[-CC-:B------:R-:W-:Y:S01]  /*a270*/  FFMA.FTZ R54, R41, R42.reuse, -R38.reuse ;  /* 0x0000002a29367223 */ /* 0x180fe20000010826 */
[----:B------:R-:W2:Y:S01]  /*a280*/  MUFU.EX2 R149, R149 ;  /* 0x0000009500957308 */ /* 0x000ea20000000800 */
[-CC-:B------:R-:W-:Y:S01]  /*a290*/  FFMA.FTZ R25, R47, R42.reuse, -R38.reuse ;  /* 0x0000002a2f197223 */ /* 0x180fe20000010826 */
[-CC-:B------:R-:W-:Y:S01]  /*a2a0*/  FFMA.FTZ R56, R49, R42.reuse, -R38.reuse ;  /* 0x0000002a31387223 */ /* 0x180fe20000010826 */
[----:B------:R-:W-:Y:S01]  /*a2b0*/  @!P1 PRMT R29, RZ, 0x654, R29 ;  /* 0x00000654ff1d9816 */ /* 0x000fe2000000001d */
[-CC-:B------:R-:W-:Y:S01]  /*a2c0*/  FFMA.FTZ R133, R55, R42.reuse, -R38.reuse ;  /* 0x0000002a37857223 */ /* 0x180fe20000010826 */
[-CC-:B------:R-:W-:Y:S01]  /*a2d0*/  FFMA.FTZ R58, R57, R42.reuse, -R38.reuse ;  /* 0x0000002a393a7223 */ /* 0x180fe20000010826 */
[----:B------:R-:W-:Y:S01]  /*a2e0*/  FFMA.FTZ R135, R153, R42, -R38 ;  /* 0x0000002a99877223 */ /* 0x000fe20000010826 */
[----:B0-----:R-:W-:Y:S01]  /*a2f0*/  F2FP.F16.F32.PACK_AB R144, R23, R144 ;  /* 0x000000901790723e */ /* 0x001fe200000000ff */
        /* <DEDUP_REMOVED lines=9> */
[----:B--2---:R-:W-:Y:S01]  /*a390*/  FADD.FTZ R60, R149, R4 ;  /* 0x00000004953c7221 */ /* 0x004fe20000010000 */
[--C-:B------:R-:W-:Y:S01]  /*a3a0*/  FFMA.FTZ R4, R63, R42, -R38.reuse ;  /* 0x0000002a3f047223 */ /* 0x100fe20000010826 */
[----:B------:R-:W-:Y:S01]  /*a3b0*/  F2FP.F16.F32.PACK_AB R149, R149, R10 ;  /* 0x0000000a9595723e */ /* 0x000fe200000000ff */
[-CC-:B------:R-:W-:Y:S01]  /*a3c0*/  FFMA.FTZ R79, R79, R42.reuse, -R38.reuse ;  /* 0x0000002a4f4f7223 */ /* 0x180fe20000010826 */
[-CC-:B------:R-:W-:Y:S01]  /*a3d0*/  FFMA.FTZ R52, R52, R42.reuse, -R38.reuse ;  /* 0x0000002a34347223 */ /* 0x180fe20000010826 */
[----:B------:R-:W-:Y:S01]  /*a3e0*/  FFMA.FTZ R83, R83, R42, -R38 ;  /* 0x0000002a53537223 */ /* 0x000fe20000010826 */
[C---:B------:R-:W-:Y:S01]  /*a3f0*/  ISETP.GT.AND P2, PT, R6.reuse, UR6, PT ;  /* 0x0000000606007c0c */ /* 0x040fe2000bf44270 */
[----:B------:R-:W-:Y:S01]  /*a400*/  MUFU.EX2 R13, R13 ;  /* 0x0000000d000d7308 */ /* 0x000fe20000000800 */
[----:B------:R-:W-:-:S07]  /*a410*/  VIADD R6, R6, 0xffffffff ;  /* 0xffffffff06067836 */ /* 0x000fce0000000000 */
[----:B------:R-:W0:Y:S08]  /*a420*/  MUFU.EX2 R24, R24 ;  /* 0x0000001800187308 */ /* 0x000e300000000800 */
[----:B------:R-:W-:Y:S08]  /*a430*/  MUFU.EX2 R15, R15 ;  /* 0x0000000f000f7308 */ /* 0x000ff00000000800 */
[----:B------:R-:W1:Y:S01]  /*a440*/  MUFU.EX2 R44, R44 ;  /* 0x0000002c002c7308 */ /* 0x000e620000000800 */
[----:B0-----:R-:W-:-:S07]  /*a450*/  F2FP.F16.F32.PACK_AB R145, R24, R13 ;  /* 0x0000000d1891723e */ /* 0x001fce00000000ff */
[----:B------:R-:W0:Y:S01]  /*a460*/  MUFU.EX2 R140, R140 ;  /* 0x0000008c008c7308 */ /* 0x000e220000000800 */
[----:B------:R-:W-:Y:S02]  /*a470*/  WARPGROUP.DEPBAR.LE gsb0, 0x0 ;  /* 0x00008000000079c5 */ /* 0x000fe40000010000 */
[----:B------:R2:W-:Y:S06]  /*a480*/  BAR.ARV R27, 0x100 ;  /* 0x0004001b0000751d */ /* 0x0005ec0000002000 */
[----:B------:R3:W-:Y:S01]  /*a490*/  @!P1 SYNCS.ARRIVE.TRANS64.RED.A1T0 RZ, [R29+URZ], RZ ;  /* 0x000000ff1dff99a7 */ /* 0x0007e2000810043f */
[----:B------:R-:W4:Y:S01]  /*a4a0*/  MUFU.EX2 R19, R19 ;  /* 0x0000001300137308 */ /* 0x000f220000000800 */
[----:B--2---:R-:W-:Y:S01]  /*a4b0*/  FADD.FTZ R27, R151, R60 ;  /* 0x0000003c971b7221 */ /* 0x004fe20000010000 */
[----:B-1----:R-:W-:Y:S01]  /*a4c0*/  F2FP.F16.F32.PACK_AB R147, R44, R15 ;  /* 0x0000000f2c93723e */ /* 0x002fe200000000ff */
[-C--:B------:R-:W-:Y:S01]  /*a4d0*/  FMUL.FTZ R88, R88, R12.reuse ;  /* 0x0000000c58587220 */ /* 0x080fe20000410000 */
[----:B------:R-:W-:Y:S01]  /*a4e0*/  FMUL.FTZ R89, R89, R12 ;  /* 0x0000000c59597220 */ /* 0x000fe20000410000 */
[----:B------:R-:W-:Y:S01]  /*a4f0*/  FADD.FTZ R60, R40, R27 ;  /* 0x0000001b283c7221 */ /* 0x000fe20000010000 */
[----:B------:R-:W-:Y:S01]  /*a500*/  FADD.FTZ R27, R23, R62 ;  /* 0x0000003e171b7221 */ /* 0x000fe20000010000 */
[----:B---3--:R-:W-:Y:S01]  /*a510*/  IMAD.U32 R29, RZ, RZ, UR7 ;  /* 0x00000007ff1d7e24 */ /* 0x008fe2000f8e00ff */
[----:B------:R-:W1:Y:S01]  /*a520*/  MUFU.EX2 R139, R139 ;  /* 0x0000008b008b7308 */ /* 0x000e620000000800 */
[----:B------:R-:W-:Y:S01]  /*a530*/  FADD.FTZ R5, R13, R60 ;  /* 0x0000003c0d057221 */ /* 0x000fe20000010000 */
[----:B------:R-:W-:Y:S01]  /*a540*/  FADD.FTZ R62, R146, R27 ;  /* 0x0000001b923e7221 */ /* 0x000fe20000010000 */
[----:B------:R-:W-:Y:S01]  /*a550*/  UMOV UR7, UR4 ;  /* 0x0000000400077c82 */ /* 0x000fe20008000000 */
[----:B------:R-:W-:Y:S01]  /*a560*/  @!P1 LEA R29, R29, UR38, 0x3 ;  /* 0x000000261d1d9c11 */ /* 0x000fe2000f8e18ff */
[----:B------:R-:W-:Y:S01]  /*a570*/  FADD.FTZ R60, R24, R5 ;  /* 0x00000005183c7221 */ /* 0x000fe20000010000 */
[C---:B------:R-:W-:Y:S01]  /*a580*/  FADD.FTZ R27, R137.reuse, R62 ;  /* 0x0000003e891b7221 */ /* 0x040fe20000010000 */
[----:B------:R-:W-:Y:S01]  /*a590*/  F2FP.F16.F32.PACK_AB R146, R137, R146 ;  /* 0x000000928992723e */ /* 0x000fe200000000ff */
[----:B------:R-:W2:Y:S01]  /*a5a0*/  MUFU.EX2 R32, R32 ;  /* 0x0000002000207308 */ /* 0x000ea20000000800 */
[----:B------:R-:W-:Y:S01]  /*a5b0*/  FADD.FTZ R5, R15, R60 ;  /* 0x0000003c0f057221 */ /* 0x000fe20000010000 */
[----:B------:R-:W-:-:S02]  /*a5c0*/  @!P1 VIADD R29, R29, 0x16860 ;  /* 0x000168601d1d9836 */ /* 0x000fc40000000000 */
[----:B0-----:R-:W-:Y:S01]  /*a5d0*/  FADD.FTZ R62, R140, R27 ;  /* 0x0000001b8c3e7221 */ /* 0x001fe20000010000 */
[----:B------:R-:W-:Y:S01]  /*a5e0*/  FFMA.FTZ R27, R50, R42, -R38 ;  /* 0x0000002a321b7223 */ /* 0x000fe20000010826 */
[----:B------:R-:W-:Y:S01]  /*a5f0*/  FADD.FTZ R60, R44, R5 ;  /* 0x000000052c3c7221 */ /* 0x000fe20000010000 */
[----:B------:R-:W-:Y:S01]  /*a600*/  FMUL.FTZ R92, R92, R12 ;  /* 0x0000000c5c5c7220 */ /* 0x000fe20000410000 */
[----:B------:R-:W-:Y:S01]  /*a610*/  @!P1 PRMT R29, RZ, 0x654, R29 ;  /* 0x00000654ff1d9816 */ /* 0x000fe2000000001d */
[----:B------:R0:W-:Y:S01]  /*a620*/  MUFU.EX2 R36, R46 ;  /* 0x0000002e00247308 */ /* 0x0001e20000000800 */
[----:B----4-:R-:W-:Y:S01]  /*a630*/  FADD.FTZ R5, R19, R60 ;  /* 0x0000003c13057221 */ /* 0x010fe20000010000 */
[----:B-1----:R-:W-:Y:S01]  /*a640*/  F2FP.F16.F32.PACK_AB R140, R139, R140 ;  /* 0x0000008c8b8c723e */ /* 0x002fe200000000ff */
[----:B------:R1:W-:Y:S01]  /*a650*/  @!P1 SYNCS.ARRIVE.TRANS64.RED.A1T0 RZ, [R29+URZ], RZ ;  /* 0x000000ff1dff99a7 */ /* 0x0003e2000810043f */
[-C--:B------:R-:W-:Y:S01]  /*a660*/  FMUL.FTZ R93, R93, R12.reuse ;  /* 0x0000000c5d5d7220 */ /* 0x080fe20000410000 */
[-C--:B------:R-:W-:Y:S01]  /*a670*/  FMUL.FTZ R96, R96, R12.reuse ;  /* 0x0000000c60607220 */ /* 0x080fe20000410000 */
[-C--:B------:R-:W-:Y:S01]  /*a680*/  FMUL.FTZ R97, R97, R12.reuse ;  /* 0x0000000c61617220 */ /* 0x080fe20000410000 */
[----:B------:R-:W-:Y:S01]  /*a690*/  FMUL.FTZ R100, R100, R12 ;  /* 0x0000000c64647220 */ /* 0x000fe20000410000 */
[----:B------:R-:W3:Y:S01]  /*a6a0*/  MUFU.EX2 R142, R142 ;  /* 0x0000008e008e7308 */ /* 0x000ee20000000800 */
[-C--:B0-----:R-:W-:Y:S01]  /*a6b0*/  FFMA.FTZ R46, R37, R42.reuse, -R38 ;  /* 0x0000002a252e7223 */ /* 0x081fe20000010826 */
[----:B--2---:R-:W-:Y:S01]  /*a6c0*/  FADD.FTZ R50, R32, R5 ;  /* 0x0000000520327221 */ /* 0x004fe20000010000 */
[----:B-1----:R-:W-:Y:S01]  /*a6d0*/  FADD.FTZ R29, R139, R62 ;  /* 0x0000003e8b1d7221 */ /* 0x002fe20000010000 */
[-CC-:B------:R-:W-:Y:S01]  /*a6e0*/  FFMA.FTZ R5, R141, R42.reuse, -R38.reuse ;  /* 0x0000002a8d057223 */ /* 0x180fe20000010826 */
[----:B------:R-:W-:Y:S01]  /*a6f0*/  FFMA.FTZ R38, R87, R42, -R38 ;  /* 0x0000002a57267223 */ /* 0x000fe20000010826 */
        /* <DEDUP_REMOVED lines=9> */
[----:B------:R-:W-:Y:S01]  /*a790*/  FMUL.FTZ R117, R117, R12 ;  /* 0x0000000c75757220 */ /* 0x000fe20000410000 */
[----:B------:R-:W1:Y:S01]  /*a7a0*/  MUFU.EX2 R31, R31 ;  /* 0x0000001f001f7308 */ /* 0x000e620000000800 */
[----:B---3--:R-:W-:Y:S01]  /*a7b0*/  FADD.FTZ R60, R142, R29 ;  /* 0x0000001d8e3c7221 */ /* 0x008fe20000010000 */
[----:B------:R-:W-:Y:S01]  /*a7c0*/  F2FP.F16.F32.PACK_AB R151, R40, R151 ;  /* 0x000000972897723e */ /* 0x000fe200000000ff */
[----:B------:R-:W-:Y:S01]  /*a7d0*/  FMUL.FTZ R90, R90, R77 ;  /* 0x0000004d5a5a7220 */ /* 0x000fe20000410000 */
[----:B------:R-:W-:Y:S01]  /*a7e0*/  F2FP.F16.F32.PACK_AB R141, R32, R19 ;  /* 0x00000013208d723e */ /* 0x000fe200000000ff */
        /* <DEDUP_REMOVED lines=22> */
[----:B------:R-:W-:Y:S01]  /*a950*/  FMUL.FTZ R119, R119, R77 ;  /* 0x0000004d77777220 */ /* 0x000fe20000410000 */
[----:B------:R-:W-:-:S04]  /*a960*/  IMAD.MOV.U32 R12, RZ, RZ, R7 ;  /* 0x000000ffff0c7224 */ /* 0x000fc800078e0007 */
[----:B------:R-:W2:Y:S01]  /*a970*/  MUFU.EX2 R54, R54 ;  /* 0x0000003600367308 */ /* 0x000ea20000000800 */
[----:B0-----:R-:W-:Y:S01]  /*a980*/  FADD.FTZ R33, R136, R33 ;  /* 0x0000002188217221 */ /* 0x001fe20000010000 */
        /* <DEDUP_REMOVED lines=82> */
[----:B------:R2:W3:Y:S01]  /*aeb0*/  MUFU.EX2 R14, R5 ;  /* 0x00000005000e7308 */ /* 0x0004e20000000800 */
[----:B0-----:R-:W-:-:S07]  /*aec0*/  F2FP.F16.F32.PACK_AB R120, R69, R34 ;  /* 0x000000224578723e */ /* 0x001fce00000000ff */
[----:B------:R-:W0:Y:S01]  /*aed0*/  MUFU.EX2 R73, R73 ;  /* 0x0000004900497308 */ /* 0x000e220000000800 */
[----:B--2---:R-:W-:Y:S01]  /*aee0*/  FADD.FTZ R5, R69, R4 ;  /* 0x0000000445057221 */ /* 0x004fe20000010000 */
[C---:B-1----:R-:W-:Y:S01]  /*aef0*/  FADD.FTZ R13, R83.reuse, R13 ;  /* 0x0000000d530d7221 */ /* 0x042fe20000010000 */
[----:B------:R-:W-:Y:S02]  /*af00*/  F2FP.F16.F32.PACK_AB R121, R83, R52 ;  /* 0x000000345379723e */ /* 0x000fe400000000ff */
[----:B------:R-:W-:-:S03]  /*af10*/  FADD.FTZ R4, R36, R5 ;  /* 0x0000000524047221 */ /* 0x000fc60000010000 */
[----:B------:R-:W1:Y:S01]  /*af20*/  MUFU.EX2 R38, R38 ;  /* 0x0000002600267308 */ /* 0x000e620000000800 */
[----:B---3--:R-:W-:Y:S01]  /*af30*/  FADD.FTZ R13, R14, R13 ;  /* 0x0000000d0e0d7221 */ /* 0x008fe20000010000 */
[C---:B0-----:R-:W-:Y:S01]  /*af40*/  FADD.FTZ R5, R73.reuse, R4 ;  /* 0x0000000449057221 */ /* 0x041fe20000010000 */
[----:B------:R-:W-:Y:S02]  /*af50*/  F2FP.F16.F32.PACK_AB R122, R73, R36 ;  /* 0x00000024497a723e */ /* 0x000fe400000000ff */
[C---:B-1----:R-:W-:Y:S01]  /*af60*/  FADD.FTZ R4, R38.reuse, R13 ;  /* 0x0000000d26047221 */ /* 0x042fe20000010000 */
[----:B------:R-:W-:Y:S01]  /*af70*/  F2FP.F16.F32.PACK_AB R123, R38, R14 ;  /* 0x0000000e267b723e */ /* 0x000fe200000000ff */
[----:B------:R-:W-:Y:S06]  /*af80*/  @P2 BRA `(.L_x_13008) ;  /* 0xffffffd800e42947 */ /* 0x000fec000383ffff */
.L_x_12999:
[----:B------:R-:W-:-:S13]  /*af90*/  ISETP.GE.AND P2, PT, R6, UR37, PT ;  /* 0x0000002506007c0c */ /* 0x000fda000bf46270 */
[----:B------:R-:W-:Y:S05]  /*afa0*/  @!P2 BRA `(.L_x_13009) ;  /* 0x00000034006ca947 */ /* 0x000fea0003800000 */
[----:B------:R-:W-:Y:S01]  /*afb0*/  VIADD R13, R17, 0x9 ;  /* 0x00000009110d7836 */ /* 0x000fe20000000000 */
[----:B------:R-:W-:Y:S01]  /*afc0*/  ISETP.GE.U32.AND P2, PT, R2, 0x180, PT ;  /* 0x000001800200780c */ /* 0x000fe20003f46070 */
[----:B------:R-:W-:Y:S01]  /*afd0*/  IMAD.MOV.U32 R12, RZ, RZ, R11 ;  /* 0x000000ffff0c7224 */ /* 0x000fe200078e000b */
[----:B------:R-:W-:Y:S01]  /*afe0*/  UMOV UR7, UR5 ;  /* 0x0000000500077c82 */ /* 0x000fe20008000000 */
[----:B------:R-:W-:Y:S01]  /*aff0*/  IMAD.MOV.U32 R10, RZ, RZ, R7 ;  /* 0x000000ffff0a7224 */ /* 0x000fe200078e0007 */
[----:B------:R-:W-:Y:S01]  /*b000*/  SEL R13, R13, 0x9, !P2 ;  /* 0x000000090d0d7807 */ /* 0x000fe20005000000 */
[----:B------:R-:W-:Y:S01]  /*b010*/  VIADD R17, R17, 0x8 ;  /* 0x0000000811117836 */ /* 0x000fe20000000000 */
[----:B------:R-:W-:Y:S01]  /*b020*/  UMOV UR6, UR4 ;  /* 0x0000000400067c82 */ /* 0x000fe20008000000 */
[----:B------:R-:W-:Y:S01]  /*b030*/  ULDC UR26, c[0x0][0x9e4] ;  /* 0x00027900001a7ab9 */ /* 0x000fe20000000800 */
[----:B------:R-:W-:Y:S01]  /*b040*/  ULDC UR27, c[0x0][0x288] ;  /* 0x0000a200001b7ab9 */ /* 0x000fe20000000800 */
[----:B------:R-:W-:Y:S01]  /*b050*/  ULDC UR28, c[0x0][0x2f0] ;  /* 0x0000bc00001c7ab9 */ /* 0x000fe20000000800 */
[----:B------:R-:W-:Y:S01]  /*b060*/  ULDC UR29, c[0x0][0x9d8] ;  /* 0x00027600001d7ab9 */ /* 0x000fe20000000800 */
[----:B------:R-:W-:-:S05]  /*b070*/  ULDC UR30, c[0x0][0x9e0] ;  /* 0x00027800001e7ab9 */ /* 0x000fca0000000800 */
.L_x_13026:
        /* <DEDUP_REMOVED lines=9> */
.L_x_13011:
[----:B------:R-:W-:Y:S01]  /*b110*/  ULEA UR10, UR4, UR38, 0x3 ;  /* 0x00000026040a7291 */ /* 0x000fe2000f8e183f */
[----:B------:R-:W-:-:S05]  /*b120*/  IMAD.U32 R7, RZ, RZ, UR5 ;  /* 0x00000005ff077e24 */ /* 0x000fca000f8e00ff */
[----:B------:R-:W-:-:S04]  /*b130*/  SHF.L.U32 R7, R7, 0x1f, RZ ;  /* 0x0000001f07077819 */ /* 0x000fc800000006ff */
[----:B------:R0:W1:Y:S01]  /*b140*/  SYNCS.PHASECHK.TRANS64.TRYWAIT P2, [UR10+0x16830], R7 ;  /* 0x01683007ff0075a7 */ /* 0x000062000804014a */
[----:B------:R-:W-:Y:S05]  /*b150*/  @!P0 BRA `(.L_x_13012) ;  /* 0x0000000000048947 */ /* 0x000fea0003800000 */
[----:B------:R-:W-:Y:S01]  /*b160*/  BPT.TRAP 0x1 ;  /* 0x000000040000795c */ /* 0x000fe20000300000 */
.L_x_13012:
[----:B-1----:R-:W-:Y:S05]  /*b170*/  @P2 BRA `(.L_x_13010) ;  /* 0x0000000000082947 */ /* 0x002fea0003800000 */
[----:B------:R-:W1:Y:S02]  /*b180*/  SYNCS.PHASECHK.TRANS64.TRYWAIT P2, [UR10+0x16830], R7 ;  /* 0x01683007ff0075a7 */ /* 0x000e64000804014a */
[----:B-1----:R-:W-:Y:S05]  /*b190*/  @!P2 BRA `(.L_x_13013) ;  /* 0x00000088006ca947 */ /* 0x002fea0003800000 */
.L_x_13010:
        /* <DEDUP_REMOVED lines=26> */
.L_x_13015:
[----:B------:R-:W-:Y:S01]  /*b340*/  ULEA UR10, UR6, UR38, 0x3 ;  /* 0x00000026060a7291 */ /* 0x000fe2000f8e183f */
[----:B01----:R-:W-:-:S05]  /*b350*/  IMAD.U32 R7, RZ, RZ, UR7 ;  /* 0x00000007ff077e24 */ /* 0x003fca000f8e00ff */
[----:B------:R-:W-:-:S04]  /*b360*/  SHF.L.U32 R7, R7, 0x1f, RZ ;  /* 0x0000001f07077819 */ /* 0x000fc800000006ff */
[----:B------:R0:W1:Y:S01]  /*b370*/  SYNCS.PHASECHK.TRANS64.TRYWAIT P2, [UR10+0x16850], R7 ;  /* 0x01685007ff0075a7 */ /* 0x000062000804014a */
[----:B------:R-:W-:Y:S05]  /*b380*/  @!P0 BRA `(.L_x_13016) ;  /* 0x0000000000048947 */ /* 0x000fea0003800000 */
[----:B------:R-:W-:Y:S01]  /*b390*/  BPT.TRAP 0x1 ;  /* 0x000000040000795c */ /* 0x000fe20000300000 */
.L_x_13016:
[----:B-1----:R-:W-:Y:S05]  /*b3a0*/  @P2 BRA `(.L_x_13014) ;  /* 0x0000000000082947 */ /* 0x002fea0003800000 */
[----:B------:R-:W1:Y:S02]  /*b3b0*/  SYNCS.PHASECHK.TRANS64.TRYWAIT P2, [UR10+0x16850], R7 ;  /* 0x01685007ff0075a7 */ /* 0x000e64000804014a */
[----:B-1----:R-:W-:Y:S05]  /*b3c0*/  @!P2 BRA `(.L_x_13017) ;  /* 0x0000008400f8a947 */ /* 0x002fea0003800000 */
.L_x_13014:
[----:B------:R-:W-:Y:S01]  /*b3d0*/  UIADD3 UR7, UR38, 0x400, URZ ;  /* 0x0000040026077890 */ /* 0x000fe2000fffe03f */
[----:B------:R-:W-:Y:S01]  /*b3e0*/  WARPGROUP.ARRIVE ;  /* 0x00000000000079c5 */ /* 0x000fe20000000000 */
[----:B------:R-:W-:Y:S01]  /*b3f0*/  UMOV UR11, 0x40000040 ;  /* 0x40000040000b7882 */ /* 0x000fe20000000000 */
[----:B------:R-:W-:Y:S01]  /*b400*/  PLOP3.LUT P2, PT, PT, PT, UP0, 0x80, 0x0 ;  /* 0x000000000000781c */ /* 0x000fe20003f4f008 */
[----:B------:R-:W-:Y:S01]  /*b410*/  USHF.R.U32.HI UR7, URZ, 0x4, UR7 ;  /* 0x000000043f077899 */ /* 0x000fe20008011607 */
[----:B------:R-:W-:Y:S01]  /*b420*/  FMUL.FTZ R19, R31, UR29 ;  /* 0x0000001d1f137c20 */ /* 0x000fe20008410000 */
[----:B------:R-:W-:Y:S01]  /*b430*/  FMUL.FTZ R31, R37, UR29 ;  /* 0x0000001d251f7c20 */ /* 0x000fe20008410000 */
[----:B------:R-:W-:Y:S01]  /*b440*/  IMAD.U32 R37, RZ, RZ, UR4 ;  /* 0x00000004ff257e24 */ /* 0x000fe2000f8e00ff */
        /* <DEDUP_REMOVED lines=10> */
[----:B------:R-:W-:Y:S01]  /*b4f0*/  @!P1 LEA R37, R37, UR38, 0x3 ;  /* 0x0000002625259c11 */ /* 0x000fe2000f8e18ff */
        /* <DEDUP_REMOVED lines=100> */
[----:B------:R-:W-:Y:S01]  /*bb40*/  HGMMA.64x64x16.F32 R88, R132, gdesc[UR8].tnspB, R88, gsb0 ;  /* 0x40e0000884587df0 */ /* 0x000fe20008000858 */
[----:B------:R-:W-:Y:S01]  /*bb50*/  UIADD3 UR10, UR7, 0x280, URZ ;  /* 0x00000280070a7890 */ /* 0x000fe2000fffe03f */
[----:B------:R-:W0:Y:S01]  /*bb60*/  MUFU.TANH R136, R136 ;  /* 0x0000008800887308 */ /* 0x000e220000002400 */
[----:B------:R-:W-:-:S07]  /*bb70*/  UMOV UR11, 0x40000040 ;  /* 0x40000040000b7882 */ /* 0x000fce0000000000 */
        /* <DEDUP_REMOVED lines=11> */
[----:B------:R-:W-:-:S04]  /*bc30*/  FMUL.FTZ R134, R48, UR29 ;  /* 0x0000001d30867c20 */ /* 0x000fc80008410000 */
[----:B------:R5:W0:Y:S01]  /*bc40*/  MUFU.TANH R132, R44 ;  /* 0x0000002c00847308 */ /* 0x000a220000002400 */
[----:B------:R-:W-:Y:S01]  /*bc50*/  FMUL.FTZ R133, R49, UR29 ;  /* 0x0000001d31857c20 */ /* 0x000fe20008410000 */
[----:B------:R-:W-:Y:S01]  /*bc60*/  FMUL.FTZ R135, R53, UR29 ;  /* 0x0000001d35877c20 */ /* 0x000fe20008410000 */
[----:B------:R-:W-:Y:S01]  /*bc70*/  FMUL.FTZ R48, R67, UR29 ;  /* 0x0000001d43307c20 */ /* 0x000fe20008410000 */
[----:B------:R-:W-:Y:S01]  /*bc80*/  HGMMA.64x64x16.F32 R88, R128, gdesc[UR8].tnspB, R88, gsb0 ;  /* 0x40e0000880587df0 */ /* 0x000fe20008000858 */
[----:B------:R-:W-:Y:S01]  /*bc90*/  UIADD3 UR10, UR7, 0x300, URZ ;  /* 0x00000300070a7890 */ /* 0x000fe2000fffe03f */
[----:B------:R-:W-:Y:S01]  /*bca0*/  FMUL.FTZ R49, R70, UR29 ;  /* 0x0000001d46317c20 */ /* 0x000fe20008410000 */
[----:B------:R-:W-:Y:S01]  /*bcb0*/  UMOV UR11, 0x40000040 ;  /* 0x40000040000b7882 */ /* 0x000fe20000000000 */
[----:B------:R-:W-:Y:S01]  /*bcc0*/  FMUL.FTZ R67, R77, UR29 ;  /* 0x0000001d4d437c20 */ /* 0x000fe20008410000 */
[----:B-----5:R-:W-:Y:S01]  /*bcd0*/  FMUL.FTZ R44, R59, UR29 ;  /* 0x0000001d3b2c7c20 */ /* 0x020fe20008410000 */
        /* <DEDUP_REMOVED lines=25> */
[----:B------:R-:W-:-:S04]  /*be70*/  @UP0 ULDC UR7, c[0x0][0x450] ;  /* 0x0001140000070ab9 */ /* 0x000fc80000000800 */
[----:B------:R-:W-:Y:S01]  /*be80*/  @P2 SHF.R.U32.HI R76, RZ, UR7, R58 ;  /* 0x00000007ff4c2c19 */ /* 0x000fe2000801163a */
[----:B------:R-:W-:Y:S01]  /*be90*/  @!P1 VIADD R58, R37, 0x16840 ;  /* 0x00016840253a9836 */ /* 0x000fe20000000000 */
[----:B------:R-:W0:Y:S01]  /*bea0*/  MUFU.TANH R53, R53 ;  /* 0x0000003500357308 */ /* 0x000e220000002400 */
[----:B------:R-:W-:Y:S02]  /*beb0*/  IMAD R37, R3, -0x2, R36 ;  /* 0xfffffffe03257824 */ /* 0x000fe400078e0224 */
[----:B------:R-:W5:Y:S01]  /*bec0*/  SHFL.IDX PT, R73, R76, RZ, 0x1c1f ;  /* 0x001c1fff4c497589 */ /* 0x000f6200000e0000 */
[----:B------:R-:W-:Y:S01]  /*bed0*/  @!P1 PRMT R58, RZ, 0x654, R58 ;  /* 0x00000654ff3a9816 */ /* 0x000fe2000000003a */
[----:B------:R-:W-:-:S03]  /*bee0*/  IMAD R37, R16, UR28, R37 ;  /* 0x0000001c10257c24 */ /* 0x000fc6000f8e0225 */
[----:B------:R-:W0:Y:S01]  /*bef0*/  MUFU.TANH R75, R75 ;  /* 0x0000004b004b7308 */ /* 0x000e220000002400 */
[----:B------:R-:W-:-:S04]  /*bf00*/  VIADD R37, R37, -UR27 ;  /* 0x8000001b25257c36 */ /* 0x000fc80008000000 */
[C---:B------:R-:W-:Y:S02]  /*bf10*/  VIADD R74, R37.reuse, UR30 ;  /* 0x0000001e254a7c36 */ /* 0x040fe40008000000 */
[----:B------:R-:W-:Y:S01]  /*bf20*/  VIADD R72, R37, UR25 ;  /* 0x0000001925487c36 */ /* 0x000fe20008000000 */
[----:B------:R-:W0:Y:S08]  /*bf30*/  MUFU.TANH R70, R70 ;  /* 0x0000004600467308 */ /* 0x000e300000002400 */
[----:B------:R-:W0:Y:S01]  /*bf40*/  MUFU.TANH R57, R57 ;  /* 0x0000003900397308 */ /* 0x000e220000002400 */
[----:B-----5:R-:W-:-:S02]  /*bf50*/  IMAD.IADD R80, R74, 0x1, R73 ;  /* 0x000000014a507824 */ /* 0x020fc400078e0249 */
[----:B------:R-:W-:Y:S01]  /*bf60*/  IMAD.IADD R78, R72, 0x1, R73 ;  /* 0x00000001484e7824 */ /* 0x000fe200078e0249 */
[----:B------:R-:W-:Y:S02]  /*bf70*/  WARPGROUP.DEPBAR.LE gsb0, 0x0 ;  /* 0x00008000000079c5 */ /* 0x000fe40000010000 */
[----:B------:R-:W-:-:S06]  /*bf80*/  WARPGROUP.ARRIVE ;  /* 0x00000000000079c5 */ /* 0x000fcc0000000000 */
[----:B------:R-:W-:Y:S03]  /*bf90*/  HGMMA.64x64x16.F32 R88, R120, gdesc[UR8].tnspB, R88, gsb0 ;  /* 0x40e0000878587df0 */ /* 0x000fe60008000858 */
[----:B------:R-:W-:Y:S02]  /*bfa0*/  WARPGROUP.DEPBAR.LE gsb0, 0x0 ;  /* 0x00008000000079c5 */ /* 0x000fe40000010000 */
[----:B------:R0:W-:Y:S06]  /*bfb0*/  BAR.ARV R13, 0x100 ;  /* 0x0004000d0000751d */ /* 0x0001ec0000002000 */
[----:B------:R5:W-:Y:S02]  /*bfc0*/  @!P1 SYNCS.ARRIVE.TRANS64.RED.A1T0 RZ, [R58+URZ], RZ ;  /* 0x000000ff3aff99a7 */ /* 0x000be4000810043f */
[----:B-----5:R-:W-:-:S06]  /*bfd0*/  FMUL.FTZ R58, R87, UR29 ;  /* 0x0000001d573a7c20 */ /* 0x020fcc0008410000 */
[----:B------:R-:W0:Y:S01]  /*bfe0*/  MUFU.TANH R58, R58 ;  /* 0x0000003a003a7308 */ /* 0x000e220000002400 */
[----:B-1234-:R-:W-:Y:S05]  /*bff0*/  @!P6 BRA `(.L_x_13018) ;  /* 0x00000000005ce947 */ /* 0x01efea0003800000 */
        /* <DEDUP_REMOVED lines=13> */
.L_x_13020:
[----:B------:R-:W-:-:S05]  /*c0d0*/  IMAD.U32 R77, RZ, RZ, UR26 ;  /* 0x0000001aff4d7e24 */ /* 0x000fca000f8e00ff */
[----:B------:R-:W-:-:S13]  /*c0e0*/  ISETP.NE.AND P2, PT, R77, 0x1, PT ;  /* 0x000000014d00780c */ /* 0x000fda0003f45270 */
[----:B------:R-:W1:Y:S02]  /*c0f0*/  @P2 LDC.64 R36, c[0x0][0x9e8] ;  /* 0x00027a00ff242b82 */ /* 0x000e640000000a00 */
[----:B-1----:R-:W-:-:S05]  /*c100*/  @P2 IMAD.HI.U32 R36, R73, R36, RZ ;  /* 0x0000002449242227 */ /* 0x002fca00078e00ff */
[----:B------:R-:W-:-:S07]  /*c110*/  @P2 SHF.R.U32.HI R73, RZ, R37, R36 ;  /* 0x00000025ff492219 */ /* 0x000fce0000011624 */
.L_x_13021:
[----:B------:R-:W-:Y:S05]  /*c120*/  BSYNC B0 ;  /* 0x0000000000007941 */ /* 0x000fea0003800000 */
.L_x_13019:
[----:B------:R-:W-:-:S04]  /*c130*/  IMAD R36, R73, R77, -R68 ;  /* 0x0000004d49247224 */ /* 0x000fc800078e0a44 */
[----:B------:R-:W-:-:S05]  /*c140*/  IMAD R37, R3, -0x2, R36 ;  /* 0xfffffffe03257824 */ /* 0x000fca00078e0224 */
[----:B------:R-:W-:Y:S02]  /*c150*/  VIADDMNMX R80, R37, R77, R80, PT ;  /* 0x0000004d25507246 */ /* 0x000fe40003800150 */
[----:B------:R-:W-:-:S07]  /*c160*/  VIMNMX R78, R78, R37, !PT ;  /* 0x000000254e4e7248 */ /* 0x000fce0007fe0100 */
.L_x_13018:
[----:B------:R-:W-:-:S04]  /*c170*/  ISETP.GT.AND P2, PT, R6, -0x1, PT ;  /* 0xffffffff0600780c */ /* 0x000fc80003f44270 */
[C---:B------:R-:W-:Y:S02]  /*c180*/  ISETP.GT.AND P4, PT, R78.reuse, RZ, P2 ;  /* 0x000000ff4e00720c */ /* 0x040fe40001784270 */
[----:B------:R-:W-:Y:S02]  /*c190*/  ISETP.GT.AND P5, PT, R78, 0x1, P2 ;  /* 0x000000014e00780c */ /* 0x000fe400017a4270 */
[C---:B------:R-:W-:Y:S02]  /*c1a0*/  ISETP.LT.OR P4, PT, R80.reuse, 0x1, P4 ;  /* 0x000000015000780c */ /* 0x040fe40002781670 */
[----:B------:R-:W-:Y:S02]  /*c1b0*/  ISETP.LT.OR P5, PT, R80, 0x2, P5 ;  /* 0x000000025000780c */ /* 0x000fe40002fa1670 */
[----:B0-----:R-:W-:Y:S02]  /*c1c0*/  FSEL R121, R7, -INF , !P4 ;  /* 0xff80000007797808 */ /* 0x001fe40006000000 */
[----:B------:R-:W-:Y:S01]  /*c1d0*/  FSEL R125, R15, -INF , !P5 ;  /* 0xff8000000f7d7808 */ /* 0x000fe20006800000 */
[----:B------:R-:W0:Y:S01]  /*c1e0*/  SHFL.IDX PT, R7, R76, 0x1, 0x1c1f ;  /* 0x003c1f004c077f89 */ /* 0x000e2200000e0000 */
        /* <DEDUP_REMOVED lines=25> */
[----:B------:R-:W-:Y:S01]  /*c380*/  FSEL R147, R32, -INF , !P3 ;  /* 0xff80000020937808 */ /* 0x000fe20005800000 */
[----:B------:R-:W-:Y:S01]  /*c390*/  IMAD.IADD R32, R74, 0x1, R7 ;  /* 0x000000014a207824 */ /* 0x000fe200078e0207 */
        /* <DEDUP_REMOVED lines=79> */
.L_x_13024:
[----:B------:R-:W-:-:S05]  /*c890*/  IMAD.U32 R42, RZ, RZ, UR26 ;  /* 0x0000001aff2a7e24 */ /* 0x000fca000f8e00ff */
[----:B------:R-:W-:-:S13]  /*c8a0*/  ISETP.NE.AND P3, PT, R42, 0x1, PT ;  /* 0x000000012a00780c */ /* 0x000fda0003f65270 */
[----:B------:R-:W0:Y:S02]  /*c8b0*/  @P3 LDC.64 R20, c[0x0][0x9e8] ;  /* 0x00027a00ff143b82 */ /* 0x000e240000000a00 */
[----:B0-----:R-:W-:-:S05]  /*c8c0*/  @P3 IMAD.HI.U32 R20, R7, R20, RZ ;  /* 0x0000001407143227 */ /* 0x001fca00078e00ff */
[----:B------:R-:W-:-:S07]  /*c8d0*/  @P3 SHF.R.U32.HI R7, RZ, R21, R20 ;  /* 0x00000015ff073219 */ /* 0x000fce0000011614 */
.L_x_13025:
[----:B------:R-:W-:Y:S05]  /*c8e0*/  BSYNC B0 ;  /* 0x0000000000007941 */ /* 0x000fea0003800000 */
.L_x_13023:
[----:B------:R-:W-:-:S04]  /*c8f0*/  IMAD R68, R7, R42, -R68 ;  /* 0x0000002a07447224 */ /* 0x000fc800078e0a44 */
[----:B------:R-:W-:-:S05]  /*c900*/  IMAD R7, R3, -0x2, R68 ;  /* 0xfffffffe03077824 */ /* 0x000fca00078e0244 */
[----:B------:R-:W-:Y:S02]  /*c910*/  VIADDMNMX R32, R7, R42, R32, PT ;  /* 0x0000002a07207246 */ /* 0x000fe40003800120 */
[----:B------:R-:W-:-:S07]  /*c920*/  VIMNMX R36, R36, R7, !PT ;  /* 0x0000000724247248 */ /* 0x000fce0007fe0100 */
.L_x_13022:
[----:B------:R-:W-:Y:S01]  /*c930*/  FMNMX.FTZ R20, R121, R10, !PT ;  /* 0x0000000a79147209 */ /* 0x000fe20007810000 */
[----:B------:R-:W0:Y:S01]  /*c940*/  LDC R42, c[0x0][0x988] ;  /* 0x00026200ff2a7b82 */ /* 0x000e220000000800 */
        /* <DEDUP_REMOVED lines=49> */
[----:B------:R-:W-:Y:S02]  /*cc60*/  FSEL R141, R11, -INF , !P4 ;  /* 0xff8000000b8d7808 */ /* 0x000fe40006000000 */
[----:B------:R-:W-:Y:S02]  /*cc70*/  FMNMX.FTZ R20, R77, R20, !PT ;  /* 0x000000144d147209 */ /* 0x000fe40007810000 */
[----:B------:R-:W-:Y:S02]  /*cc80*/  ISETP.LT.OR P3, PT, R32, 0x19, P3 ;  /* 0x000000192000780c */ /* 0x000fe40001f61670 */
        /* <DEDUP_REMOVED lines=12> */
[----:B------:R-:W-:Y:S01]  /*cd50*/  ISETP.GT.AND P4, PT, R36, 0x30, P2 ;  /* 0x000000302400780c */ /* 0x000fe20001784270 */
[----:B------:R-:W1:Y:S03]  /*cd60*/  SHFL.BFLY PT, R7, R20, 0x2, 0x1f ;  /* 0x0c401f0014077f89 */ /* 0x000e6600000e0000 */
[----:B------:R-:W-:-:S02]  /*cd70*/  ISETP.LT.OR P4, PT, R32, 0x31, P4 ;  /* 0x000000312000780c */ /* 0x000fc40002781670 */
        /* <DEDUP_REMOVED lines=24> */
[-CC-:B------:R-:W-:Y:S01]  /*cf00*/  FFMA.FTZ R136, R27, R42.reuse, -R14.reuse ;  /* 0x0000002a1b887223 */ /* 0x180fe2000001080e */
[----:B------:R-:W-:Y:S01]  /*cf10*/  FSEL R143, R38, -INF , !P4 ;  /* 0xff800000268f7808 */ /* 0x000fe20006000000 */
[-CC-:B------:R-:W-:Y:S01]  /*cf20*/  FFMA.FTZ R27, R135, R42.reuse, -R14.reuse ;  /* 0x0000002a871b7223 */ /* 0x180fe2000001080e */
[----:B------:R-:W-:Y:S01]  /*cf30*/  FSEL R131, R34, -INF , !P3 ;  /* 0xff80000022837808 */ /* 0x000fe20005800000 */
[-CC-:B------:R-:W-:Y:S01]  /*cf40*/  FFMA.FTZ R132, R137, R42.reuse, -R14.reuse ;  /* 0x0000002a89847223 */ /* 0x180fe2000001080e */
[C---:B------:R-:W-:Y:S01]  /*cf50*/  ISETP.GT.AND P3, PT, R36.reuse, 0x29, P2 ;  /* 0x000000292400780c */ /* 0x040fe20001764270 */
[-CC-:B------:R-:W-:Y:S01]  /*cf60*/  FFMA.FTZ R134, R37, R42.reuse, -R14.reuse ;  /* 0x0000002a25867223 */ /* 0x180fe2000001080e */
[----:B------:R-:W-:Y:S01]  /*cf70*/  ISETP.GT.AND P4, PT, R36, 0x38, P2 ;  /* 0x000000382400780c */ /* 0x000fe20001784270 */
[--C-:B------:R-:W-:Y:S01]  /*cf80*/  FFMA.FTZ R37, R63, R42, -R14.reuse ;  /* 0x0000002a3f257223 */ /* 0x100fe2000001080e */
[----:B------:R-:W-:Y:S01]  /*cf90*/  ISETP.LT.OR P3, PT, R32, 0x2a, P3 ;  /* 0x0000002a2000780c */ /* 0x000fe20001f61670 */
[----:B------:R-:W-:Y:S01]  /*cfa0*/  MUFU.EX2 R148, R148 ;  /* 0x0000009400947308 */ /* 0x000fe20000000800 */
[----:B------:R-:W-:Y:S01]  /*cfb0*/  FMNMX.FTZ R18, R129, R18, !PT ;  /* 0x0000001281127209 */ /* 0x000fe20007810000 */
[-CC-:B------:R-:W-:Y:S01]  /*cfc0*/  FFMA.FTZ R139, R139, R42.reuse, -R14.reuse ;  /* 0x0000002a8b8b7223 */ /* 0x180fe2000001080e */
[----:B------:R-:W-:Y:S01]  /*cfd0*/  FSEL R35, R35, -INF , !P3 ;  /* 0xff80000023237808 */ /* 0x000fe20005800000 */
[-CC-:B------:R-:W-:Y:S01]  /*cfe0*/  FFMA.FTZ R130, R65, R42.reuse, -R14.reuse ;  /* 0x0000002a41827223 */ /* 0x180fe2000001080e */
[----:B------:R-:W-:Y:S01]  /*cff0*/  ISETP.GT.AND P3, PT, R36, 0x31, P2 ;  /* 0x000000312400780c */ /* 0x000fe20001764270 */
[-CC-:B------:R-:W-:Y:S01]  /*d000*/  FFMA.FTZ R65, R67, R42.reuse, -R14.reuse ;  /* 0x0000002a43417223 */ /* 0x180fe2000001080e */
[C---:B------:R-:W-:Y:S01]  /*d010*/  ISETP.LT.OR P4, PT, R32.reuse, 0x39, P4 ;  /* 0x000000392000780c */ /* 0x040fe20002781670 */
        /* <DEDUP_REMOVED lines=8> */
[----:B------:R0:W-:Y:S01]  /*d0a0*/  MUFU.EX2 R39, R11 ;  /* 0x0000000b00277308 */ /* 0x0001e20000000800 */
[----:B------:R-:W-:Y:S01]  /*d0b0*/  FSEL R151, R40, -INF , !P4 ;  /* 0xff80000028977808 */ /* 0x000fe20006000000 */
[--C-:B------:R-:W-:Y:S01]  /*d0c0*/  FFMA.FTZ R29, R31, R42, -R14.reuse ;  /* 0x0000002a1f1d7223 */ /* 0x100fe2000001080e */
[----:B------:R-:W-:Y:S01]  /*d0d0*/  FMNMX.FTZ R18, R35, R18, !PT ;  /* 0x0000001223127209 */ /* 0x000fe20007810000 */
[-CC-:B------:R-:W-:Y:S01]  /*d0e0*/  FFMA.FTZ R122, R75, R42.reuse, -R14.reuse ;  /* 0x0000002a4b7a7223 */ /* 0x180fe2000001080e */
[----:B------:R-:W-:Y:S01]  /*d0f0*/  ISETP.GT.AND P4, PT, R36, 0x40, P2 ;  /* 0x000000402400780c */ /* 0x000fe20001784270 */
[--C-:B------:R-:W-:Y:S01]  /*d100*/  FFMA.FTZ R31, R59, R42, -R14.reuse ;  /* 0x0000002a3b1f7223 */ /* 0x100fe2000001080e */
[C---:B------:R-:W-:Y:S01]  /*d110*/  ISETP.LT.OR P3, PT, R32.reuse, 0x3a, P3 ;  /* 0x0000003a2000780c */ /* 0x040fe20001f61670 */
[----:B------:R-:W-:Y:S01]  /*d120*/  MUFU.EX2 R150, R150 ;  /* 0x0000009600967308 */ /* 0x000fe20000000800 */
[----:B------:R-:W-:Y:S01]  /*d130*/  FMNMX.FTZ R18, R143, R18, !PT ;  /* 0x000000128f127209 */ /* 0x000fe20007810000 */
[-CC-:B------:R-:W-:Y:S01]  /*d140*/  FFMA.FTZ R128, R61, R42.reuse, -R14.reuse ;  /* 0x0000002a3d807223 */ /* 0x180fe2000001080e */
[----:B------:R-:W-:Y:S01]  /*d150*/  ISETP.LT.OR P4, PT, R32, 0x41, P4 ;  /* 0x000000412000780c */ /* 0x000fe20002781670 */
[-CC-:B------:R-:W-:Y:S01]  /*d160*/  FFMA.FTZ R124, R73, R42.reuse, -R14.reuse ;  /* 0x0000002a497c7223 */ /* 0x180fe2000001080e */
[----:B------:R-:W-:Y:S01]  /*d170*/  FSEL R153, R41, -INF , !P3 ;  /* 0xff80000029997808 */ /* 0x000fe20005800000 */
[--C-:B------:R-:W-:Y:S01]  /*d180*/  FFMA.FTZ R41, R149, R42, -R14.reuse ;  /* 0x0000002a95297223 */ /* 0x100fe2000001080e */
[C---:B------:R-:W-:Y:S01]  /*d190*/  ISETP.GT.AND P3, PT, R36.reuse, 0x41, P2 ;  /* 0x000000412400780c */ /* 0x040fe20001764270 */
[----:B------:R-:W-:Y:S01]  /*d1a0*/  MUFU.EX2 R139, R139 ;  /* 0x0000008b008b7308 */ /* 0x000fe20000000800 */
[----:B------:R-:W-:Y:S01]  /*d1b0*/  FMNMX.FTZ R18, R145, R18, !PT ;  /* 0x0000001291127209 */ /* 0x000fe20007810000 */
[-CC-:B------:R-:W-:Y:S01]  /*d1c0*/  FFMA.FTZ R126, R69, R42.reuse, -R14.reuse ;  /* 0x0000002a457e7223 */ /* 0x180fe2000001080e */
[----:B------:R-:W-:Y:S01]  /*d1d0*/  FSEL R43, R43, -INF , !P4 ;  /* 0xff8000002b2b7808 */ /* 0x000fe20006000000 */
[-CC-:B------:R-:W-:Y:S01]  /*d1e0*/  FFMA.FTZ R59, R81, R42.reuse, -R14.reuse ;  /* 0x0000002a513b7223 */ /* 0x180fe2000001080e */
[----:B------:R-:W-:Y:S01]  /*d1f0*/  ISETP.GT.AND P4, PT, R36, 0x48, P2 ;  /* 0x000000482400780c */ /* 0x000fe20001784270 */
[--C-:B------:R-:W-:Y:S01]  /*d200*/  FFMA.FTZ R120, R71, R42, -R14.reuse ;  /* 0x0000002a47787223 */ /* 0x100fe2000001080e */
[C---:B------:R-:W-:Y:S01]  /*d210*/  ISETP.LT.OR P3, PT, R32.reuse, 0x42, P3 ;  /* 0x000000422000780c */ /* 0x040fe20001f61670 */
[----:B------:R-:W-:Y:S01]  /*d220*/  MUFU.EX2 R144, R144 ;  /* 0x0000009000907308 */ /* 0x000fe20000000800 */
[----:B------:R-:W-:Y:S01]  /*d230*/  FMNMX.FTZ R18, R151, R18, !PT ;  /* 0x0000001297127209 */ /* 0x000fe20007810000 */
[----:B------:R-:W-:Y:S01]  /*d240*/  FFMA.FTZ R61, R79, R42, -R14 ;  /* 0x0000002a4f3d7223 */ /* 0x000fe2000001080e */
[----:B------:R-:W-:-:S02]  /*d250*/  ISETP.LT.OR P4, PT, R32, 0x49, P4 ;  /* 0x000000492000780c */ /* 0x000fc40002781670 */
[----:B------:R-:W-:Y:S02]  /*d260*/  FSEL R147, R44, -INF , !P3 ;  /* 0xff8000002c937808 */ /* 0x000fe40005800000 */
[C---:B------:R-:W-:Y:S01]  /*d270*/  ISETP.GT.AND P3, PT, R36.reuse, 0x49, P2 ;  /* 0x000000492400780c */ /* 0x040fe20001764270 */
[----:B------:R-:W-:Y:S01]  /*d280*/  MUFU.EX2 R146, R146 ;  /* 0x0000009200927308 */ /* 0x000fe20000000800 */
[----:B------:R-:W-:Y:S02]  /*d290*/  FMNMX.FTZ R18, R153, R18, !PT ;  /* 0x0000001299127209 */ /* 0x000fe40007810000 */
[----:B------:R-:W-:Y:S02]  /*d2a0*/  FSEL R45, R45, -INF , !P4 ;  /* 0xff8000002d2d7808 */ /* 0x000fe40006000000 */
[----:B------:R-:W-:Y:S02]  /*d2b0*/  ISETP.GT.AND P4, PT, R36, 0x50, P2 ;  /* 0x000000502400780c */ /* 0x000fe40001784270 */
[----:B------:R-:W-:Y:S01]  /*d2c0*/  ISETP.LT.OR P3, PT, R32, 0x4a, P3 ;  /* 0x0000004a2000780c */ /* 0x000fe20001f61670 */
[----:B------:R-:W-:Y:S01]  /*d2d0*/  MUFU.EX2 R41, R41 ;  /* 0x0000002900297308 */ /* 0x000fe20000000800 */
[----:B------:R-:W-:-:S02]  /*d2e0*/  FMNMX.FTZ R18, R43, R18, !PT ;  /* 0x000000122b127209 */ /* 0x000fc40007810000 */
[----:B------:R-:W-:Y:S02]  /*d2f0*/  ISETP.LT.OR P4, PT, R32, 0x51, P4 ;  /* 0x000000512000780c */ /* 0x000fe40002781670 */
[----:B------:R-:W-:Y:S02]  /*d300*/  FSEL R149, R46, -INF , !P3 ;  /* 0xff8000002e957808 */ /* 0x000fe40005800000 */
[C---:B------:R-:W-:Y:S01]  /*d310*/  ISETP.GT.AND P3, PT, R36.reuse, 0x51, P2 ;  /* 0x000000512400780c */ /* 0x040fe20001764270 */
[----:B------:R-:W-:Y:S01]  /*d320*/  MUFU.EX2 R140, R140 ;  /* 0x0000008c008c7308 */ /* 0x000fe20000000800 */
[----:B------:R-:W-:Y:S02]  /*d330*/  FMNMX.FTZ R18, R147, R18, !PT ;  /* 0x0000001293127209 */ /* 0x000fe40007810000 */
[----:B------:R-:W-:Y:S02]  /*d340*/  FSEL R47, R47, -INF , !P4 ;  /* 0xff8000002f2f7808 */ /* 0x000fe40006000000 */
[----:B------:R-:W-:-:S02]  /*d350*/  ISETP.GT.AND P4, PT, R36, 0x58, P2 ;  /* 0x000000582400780c */ /* 0x000fc40001784270 */
[C---:B------:R-:W-:Y:S01]  /*d360*/  ISETP.LT.OR P3, PT, R32.reuse, 0x52, P3 ;  /* 0x000000522000780c */ /* 0x040fe20001f61670 */
[----:B------:R-:W-:Y:S01]  /*d370*/  MUFU.EX2 R33, R33 ;  /* 0x0000002100217308 */ /* 0x000fe20000000800 */
[----:B------:R-:W-:Y:S02]  /*d380*/  FMNMX.FTZ R18, R45, R18, !PT ;  /* 0x000000122d127209 */ /* 0x000fe40007810000 */
[----:B------:R-:W-:Y:S02]  /*d390*/  ISETP.LT.OR P4, PT, R32, 0x59, P4 ;  /* 0x000000592000780c */ /* 0x000fe40002781670 */
[----:B------:R-:W-:Y:S02]  /*d3a0*/  FSEL R155, R48, -INF , !P3 ;  /* 0xff800000309b7808 */ /* 0x000fe40005800000 */
[----:B------:R-:W-:Y:S01]  /*d3b0*/  FMNMX.FTZ R18, R149, R18, !PT ;  /* 0x0000001295127209 */ /* 0x000fe20007810000 */
[----:B------:R-:W-:Y:S01]  /*d3c0*/  MUFU.EX2 R142, R142 ;  /* 0x0000008e008e7308 */ /* 0x000fe20000000800 */
[----:B------:R-:W-:-:S02]  /*d3d0*/  ISETP.GT.AND P3, PT, R36, 0x59, P2 ;  /* 0x000000592400780c */ /* 0x000fc40001764270 */
[----:B------:R-:W-:Y:S02]  /*d3e0*/  FSEL R49, R49, -INF , !P4 ;  /* 0xff80000031317808 */ /* 0x000fe40006000000 */
[----:B------:R-:W-:Y:S02]  /*d3f0*/  FMNMX.FTZ R18, R47, R18, !PT ;  /* 0x000000122f127209 */ /* 0x000fe40007810000 */
[----:B------:R-:W-:Y:S01]  /*d400*/  ISETP.GT.AND P4, PT, R36, 0x60, P2 ;  /* 0x000000602400780c */ /* 0x000fe20001784270 */
[----:B------:R-:W-:Y:S01]  /*d410*/  MUFU.EX2 R15, R15 ;  /* 0x0000000f000f7308 */ /* 0x000fe20000000800 */
[C---:B------:R-:W-:Y:S02]  /*d420*/  ISETP.LT.OR P3, PT, R32.reuse, 0x5a, P3 ;  /* 0x0000005a2000780c */ /* 0x040fe40001f61670 */
[----:B------:R-:W-:Y:S02]  /*d430*/  FMNMX.FTZ R18, R155, R18, !PT ;  /* 0x000000129b127209 */ /* 0x000fe40007810000 */
[----:B------:R-:W-:-:S02]  /*d440*/  ISETP.LT.OR P4, PT, R32, 0x61, P4 ;  /* 0x000000612000780c */ /* 0x000fc40002781670 */
[----:B------:R-:W-:Y:S01]  /*d450*/  FSEL R157, R50, -INF , !P3 ;  /* 0xff800000329d7808 */ /* 0x000fe20005800000 */
[----:B------:R-:W-:Y:S01]  /*d460*/  MUFU.EX2 R136, R136 ;  /* 0x0000008800887308 */ /* 0x000fe20000000800 */
[C---:B------:R-:W-:Y:S02]  /*d470*/  ISETP.GT.AND P3, PT, R36.reuse, 0x61, P2 ;  /* 0x000000612400780c */ /* 0x040fe40001764270 */
[----:B------:R-:W-:Y:S02]  /*d480*/  FMNMX.FTZ R18, R49, R18, !PT ;  /* 0x0000001231127209 */ /* 0x000fe40007810000 */
[----:B------:R-:W-:Y:S02]  /*d490*/  FSEL R51, R51, -INF , !P4 ;  /* 0xff80000033337808 */ /* 0x000fe40006000000 */
[----:B------:R-:W-:Y:S01]  /*d4a0*/  ISETP.GT.AND P4, PT, R36, 0x68, P2 ;  /* 0x000000682400780c */ /* 0x000fe20001784270 */
[----:B------:R-:W-:Y:S01]  /*d4b0*/  MUFU.EX2 R25, R25 ;  /* 0x0000001900197308 */ /* 0x000fe20000000800 */
[----:B------:R-:W-:-:S02]  /*d4c0*/  ISETP.LT.OR P3, PT, R32, 0x62, P3 ;  /* 0x000000622000780c */ /* 0x000fc40001f61670 */
[----:B------:R-:W-:Y:S02]  /*d4d0*/  FMNMX.FTZ R18, R157, R18, !PT ;  /* 0x000000129d127209 */ /* 0x000fe40007810000 */
[----:B------:R-:W-:Y:S02]  /*d4e0*/  ISETP.LT.OR P4, PT, R32, 0x69, P4 ;  /* 0x000000692000780c */ /* 0x000fe40002781670 */
[----:B------:R-:W-:Y:S01]  /*d4f0*/  FSEL R133, R52, -INF , !P3 ;  /* 0xff80000034857808 */ /* 0x000fe20005800000 */
[----:B------:R-:W-:Y:S01]  /*d500*/  MUFU.EX2 R138, R138 ;  /* 0x0000008a008a7308 */ /* 0x000fe20000000800 */
[----:B------:R-:W-:Y:S02]  /*d510*/  ISETP.GT.AND P3, PT, R36, 0x69, P2 ;  /* 0x000000692400780c */ /* 0x000fe40001764270 */
[----:B------:R-:W-:Y:S02]  /*d520*/  FMNMX.FTZ R18, R51, R18, !PT ;  /* 0x0000001233127209 */ /* 0x000fe40007810000 */
[----:B------:R-:W-:-:S02]  /*d530*/  FSEL R53, R53, -INF , !P4 ;  /* 0xff80000035357808 */ /* 0x000fc40006000000 */
[----:B------:R-:W-:Y:S01]  /*d540*/  ISETP.GT.AND P4, PT, R36, 0x70, P2 ;  /* 0x000000702400780c */ /* 0x000fe20001784270 */
[----:B------:R-:W-:Y:S01]  /*d550*/  MUFU.EX2 R27, R27 ;  /* 0x0000001b001b7308 */ /* 0x000fe20000000800 */
[C---:B------:R-:W-:Y:S02]  /*d560*/  ISETP.LT.OR P3, PT, R32.reuse, 0x6a, P3 ;  /* 0x0000006a2000780c */ /* 0x040fe40001f61670 */
[----:B------:R-:W-:Y:S02]  /*d570*/  FMNMX.FTZ R18, R133, R18, !PT ;  /* 0x0000001285127209 */ /* 0x000fe40007810000 */
[----:B------:R-:W-:Y:S02]  /*d580*/  ISETP.LT.OR P4, PT, R32, 0x71, P4 ;  /* 0x000000712000780c */ /* 0x000fe40002781670 */
[----:B------:R-:W-:Y:S01]  /*d590*/  FSEL R135, R54, -INF , !P3 ;  /* 0xff80000036877808 */ /* 0x000fe20005800000 */
[----:B------:R-:W-:Y:S01]  /*d5a0*/  MUFU.EX2 R132, R132 ;  /* 0x0000008400847308 */ /* 0x000fe20000000800 */
[----:B------:R-:W-:-:S02]  /*d5b0*/  ISETP.GT.AND P3, PT, R36, 0x71, P2 ;  /* 0x000000712400780c */ /* 0x000fc40001764270 */
[----:B------:R-:W-:Y:S02]  /*d5c0*/  FMNMX.FTZ R18, R53, R18, !PT ;  /* 0x0000001235127209 */ /* 0x000fe40007810000 */
[----:B------:R-:W-:Y:S01]  /*d5d0*/  FSEL R137, R55, -INF , !P4 ;  /* 0xff80000037897808 */ /* 0x000fe20006000000 */
[----:B------:R-:W-:Y:S01]  /*d5e0*/  FFMA.FTZ R55, R83, R42, -R14 ;  /* 0x0000002a53377223 */ /* 0x000fe2000001080e */
[----:B------:R-:W-:Y:S01]  /*d5f0*/  ISETP.GT.AND P4, PT, R36, 0x78, P2 ;  /* 0x000000782400780c */ /* 0x000fe20001784270 */
[----:B------:R-:W-:Y:S01]  /*d600*/  MUFU.EX2 R29, R29 ;  /* 0x0000001d001d7308 */ /* 0x000fe20000000800 */
[----:B------:R-:W-:Y:S02]  /*d610*/  ISETP.LT.OR P3, PT, R32, 0x72, P3 ;  /* 0x000000722000780c */ /* 0x000fe40001f61670 */
[----:B------:R-:W-:Y:S02]  /*d620*/  FMNMX.FTZ R18, R135, R18, !PT ;  /* 0x0000001287127209 */ /* 0x000fe40007810000 */
[----:B------:R-:W-:Y:S01]  /*d630*/  ISETP.GT.AND P2, PT, R36, 0x79, P2 ;  /* 0x000000792400780c */ /* 0x000fe20001744270 */
[----:B------:R-:W-:Y:S01]  /*d640*/  IMAD.U32 R36, RZ, RZ, UR6 ;  /* 0x00000006ff247e24 */ /* 0x000fe2000f8e00ff */
[----:B------:R-:W-:Y:S01]  /*d650*/  ISETP.LT.OR P4, PT, R32, 0x79, P4 ;  /* 0x000000792000780c */ /* 0x000fe20002781670 */
[----:B------:R-:W-:Y:S01]  /*d660*/  MUFU.EX2 R134, R134 ;  /* 0x0000008600867308 */ /* 0x000fe20000000800 */
[----:B------:R-:W-:Y:S01]  /*d670*/  FSEL R56, R56, -INF , !P3 ;  /* 0xff80000038387808 */ /* 0x000fe20005800000 */
[----:B------:R-:W-:Y:S01]  /*d680*/  UMOV UR6, UR4 ;  /* 0x0000000400067c82 */ /* 0x000fe20008000000 */
[----:B0-----:R-:W-:-:S02]  /*d690*/  FMNMX.FTZ R11, R137, R18, !PT ;  /* 0x00000012890b7209 */ /* 0x001fc40007810000 */
[----:B------:R-:W-:Y:S02]  /*d6a0*/  ISETP.LT.OR P2, PT, R32, 0x7a, P2 ;  /* 0x0000007a2000780c */ /* 0x000fe40001741670 */
[----:B------:R-:W-:Y:S01]  /*d6b0*/  FSEL R18, R57, -INF , !P4 ;  /* 0xff80000039127808 */ /* 0x000fe20006000000 */
[----:B------:R-:W-:Y:S01]  /*d6c0*/  FFMA.FTZ R57, R77, R42, -R14 ;  /* 0x0000002a4d397223 */ /* 0x000fe2000001080e */
[----:B------:R-:W-:Y:S01]  /*d6d0*/  FMNMX.FTZ R11, R56, R11, !PT ;  /* 0x0000000b380b7209 */ /* 0x000fe20007810000 */
[----:B------:R-:W-:Y:S01]  /*d6e0*/  MUFU.EX2 R31, R31 ;  /* 0x0000001f001f7308 */ /* 0x000fe20000000800 */
[----:B------:R-:W-:Y:S02]  /*d6f0*/  FSEL R58, R58, -INF , !P2 ;  /* 0xff8000003a3a7808 */ /* 0x000fe40005000000 */
[----:B------:R-:W-:Y:S02]  /*d700*/  FMNMX.FTZ R11, R18, R11, !PT ;  /* 0x0000000b120b7209 */ /* 0x000fe40007810000 */
[----:B------:R-:W-:-:S02]  /*d710*/  FSEL R63, R7, RZ, P5 ;  /* 0x000000ff073f7208 */ /* 0x000fc40002800000 */
[----:B------:R-:W-:Y:S01]  /*d720*/  FMNMX.FTZ R11, R58, R11, !PT ;  /* 0x0000000b3a0b7209 */ /* 0x000fe20007810000 */
[----:B------:R-:W-:Y:S01]  /*d730*/  MUFU.EX2 R128, R128 ;  /* 0x0000008000807308 */ /* 0x000fe20000000800 */
[----:B------:R-:W-:Y:S01]  /*d740*/  @!P1 LEA R36, R36, UR38, 0x3 ;  /* 0x0000002624249c11 */ /* 0x000fe2000f8e18ff */
[----:B------:R-:W-:Y:S02]  /*d750*/  FADD.FTZ R63, -R63, R10 ;  /* 0x0000000a3f3f7221 */ /* 0x000fe40000010100 */
[----:B------:R-:W0:Y:S02]  /*d760*/  SHFL.BFLY PT, R20, R11, 0x2, 0x1f ;  /* 0x0c401f000b147f89 */ /* 0x000e2400000e0000 */
[----:B------:R-:W-:Y:S01]  /*d770*/  FMUL.FTZ R63, R63, R42 ;  /* 0x0000002a3f3f7220 */ /* 0x000fe20000410000 */
[----:B------:R-:W-:Y:S01]  /*d780*/  @!P1 VIADD R36, R36, 0x16860 ;  /* 0x0001686024249836 */ /* 0x000fe20000000000 */
[----:B------:R-:W-:Y:S04]  /*d790*/  MUFU.EX2 R37, R37 ;  /* 0x0000002500257308 */ /* 0x000fe80000000800 */
[----:B------:R-:W-:-:S04]  /*d7a0*/  @!P1 PRMT R36, RZ, 0x654, R36 ;  /* 0x00000654ff249816 */ /* 0x000fc80000000024 */
[----:B------:R-:W1:Y:S01]  /*d7b0*/  MUFU.EX2 R63, R63 ;  /* 0x0000003f003f7308 */ /* 0x000e620000000800 */
[----:B------:R2:W-:Y:S07]  /*d7c0*/  @!P1 SYNCS.ARRIVE.TRANS64.RED.A1T0 RZ, [R36+URZ], RZ ;  /* 0x000000ff24ff99a7 */ /* 0x0005ee000810043f */
[----:B------:R-:W-:Y:S01]  /*d7d0*/  MUFU.EX2 R130, R130 ;  /* 0x0000008200827308 */ /* 0x000fe20000000800 */
[----:B0-----:R-:W-:-:S07]  /*d7e0*/  FMNMX.FTZ R20, R11, R20, !PT ;  /* 0x000000140b147209 */ /* 0x001fce0007810000 */
[----:B------:R-:W-:Y:S01]  /*d7f0*/  MUFU.EX2 R55, R55 ;  /* 0x0000003700377308 */ /* 0x000fe20000000800 */
[----:B------:R-:W0:Y:S01]  /*d800*/  SHFL.BFLY PT, R11, R20, 0x1, 0x1f ;  /* 0x0c201f00140b7f89 */ /* 0x000e2200000e0000 */
[----:B-1----:R-:W-:Y:S01]  /*d810*/  FFMA.FTZ R32, R63, R5, R148 ;  /* 0x000000053f207223 */ /* 0x002fe20000010094 */
[----:B------:R-:W-:Y:S01]  /*d820*/  F2FP.F16.F32.PACK_AB R148, R127, R148 ;  /* 0x000000947f94723e */ /* 0x000fe200000000ff */
[-C--:B------:R-:W-:Y:S01]  /*d830*/  FMUL.FTZ R88, R88, R63.reuse ;  /* 0x0000003f58587220 */ /* 0x080fe20000410000 */
[-C--:B------:R-:W-:Y:S01]  /*d840*/  FMUL.FTZ R89, R89, R63.reuse ;  /* 0x0000003f59597220 */ /* 0x080fe20000410000 */
        /* <DEDUP_REMOVED lines=17> */
[----:B------:R-:W-:Y:S01]  /*d960*/  FMUL.FTZ R116, R116, R63 ;  /* 0x0000003f74747220 */ /* 0x000fe20000410000 */
[----:B------:R-:W-:Y:S01]  /*d970*/  MUFU.EX2 R126, R126 ;  /* 0x0000007e007e7308 */ /* 0x000fe20000000800 */
[----:B0-----:R-:W-:Y:S01]  /*d980*/  FMNMX.FTZ R11, R20, R11, !PT ;  /* 0x0000000b140b7209 */ /* 0x001fe20007810000 */
[----:B------:R-:W-:-:S03]  /*d990*/  FMUL.FTZ R117, R117, R63 ;  /* 0x0000003f75757220 */ /* 0x000fc60000410000 */
[C---:B------:R-:W-:Y:S01]  /*d9a0*/  FSETP.NEU.FTZ.AND P2, PT, R11.reuse, -INF , PT ;  /* 0xff8000000b00780b */ /* 0x040fe20003f5d000 */
[C---:B------:R-:W-:Y:S02]  /*d9b0*/  FMUL.FTZ R28, R11.reuse, R42 ;  /* 0x0000002a0b1c7220 */ /* 0x040fe40000410000 */
[----:B------:R-:W-:Y:S01]  /*d9c0*/  MUFU.EX2 R59, R59 ;  /* 0x0000003b003b7308 */ /* 0x000fe20000000800 */
[----:B------:R-:W-:Y:S02]  /*d9d0*/  FSEL R5, R11, RZ, P2 ;  /* 0x000000ff0b057208 */ /* 0x000fe40001000000 */
[----:B------:R-:W-:Y:S02]  /*d9e0*/  FSEL R28, R28, RZ, P2 ;  /* 0x000000ff1c1c7208 */ /* 0x000fe40001000000 */
[C---:B------:R-:W-:Y:S01]  /*d9f0*/  ISETP.GT.AND P2, PT, R6.reuse, UR37, PT ;  /* 0x0000002506007c0c */ /* 0x040fe2000bf44270 */
[----:B------:R-:W-:Y:S01]  /*da00*/  FADD.FTZ R5, -R5, R12 ;  /* 0x0000000c05057221 */ /* 0x000fe20000010100 */
[----:B------:R-:W-:-:S02]  /*da10*/  VIADD R6, R6, 0xffffffff ;  /* 0xffffffff06067836 */ /* 0x000fc40000000000 */
[-C--:B------:R-:W-:Y:S01]  /*da20*/  FFMA.FTZ R67, R19, R42.reuse, -R28 ;  /* 0x0000002a13437223 */ /* 0x080fe2000001081c */
[----:B------:R-:W-:Y:S01]  /*da30*/  FADD.FTZ R19, R139, R34 ;  /* 0x000000228b137221 */ /* 0x000fe20000010000 */
[-CC-:B------:R-:W-:Y:S01]  /*da40*/  FFMA.FTZ R10, R141, R42.reuse, -R28.reuse ;  /* 0x0000002a8d0a7223 */ /* 0x180fe2000001081c */
[-C--:B------:R-:W-:Y:S01]  /*da50*/  FMUL.FTZ R5, R5, R42.reuse ;  /* 0x0000002a05057220 */ /* 0x080fe20000410000 */
        /* <DEDUP_REMOVED lines=25> */
[----:B------:R-:W-:Y:S01]  /*dbf0*/  FADD.FTZ R34, R142, R75 ;  /* 0x0000004b8e227221 */ /* 0x000fe20000010000 */
[-CC-:B------:R-:W-:Y:S01]  /*dc00*/  FFMA.FTZ R73, R153, R42.reuse, -R28.reuse ;  /* 0x0000002a99497223 */ /* 0x180fe2000001081c */
[----:B------:R-:W-:Y:S01]  /*dc10*/  FFMA.FTZ R12, R43, R42, -R28 ;  /* 0x0000002a2b0c7223 */ /* 0x000fe2000001081c */
[----:B------:R-:W0:Y:S01]  /*dc20*/  MUFU.EX2 R14, R14 ;  /* 0x0000000e000e7308 */ /* 0x000e220000000800 */
[----:B------:R-:W-:Y:S01]  /*dc30*/  FADD.FTZ R75, R15, R34 ;  /* 0x000000220f4b7221 */ /* 0x000fe20000010000 */
[----:B-1----:R-:W-:Y:S01]  /*dc40*/  FFMA.FTZ R34, R19, R4, R10 ;  /* 0x0000000413227223 */ /* 0x002fe2000001000a */
[--C-:B------:R-:W-:Y:S01]  /*dc50*/  FFMA.FTZ R43, R147, R42, -R28.reuse ;  /* 0x0000002a932b7223 */ /* 0x100fe2000001081c */
[----:B------:R-:W-:Y:S01]  /*dc60*/  F2FP.F16.F32.PACK_AB R144, R39, R144 ;  /* 0x000000902790723e */ /* 0x000fe200000000ff */
[----:B--2---:R-:W-:Y:S01]  /*dc70*/  FADD.FTZ R36, R136, R75 ;  /* 0x0000004b88247221 */ /* 0x004fe20000010000 */
[----:B------:R-:W-:Y:S01]  /*dc80*/  FFMA.FTZ R45, R149, R42, -R28 ;  /* 0x0000002a952d7223 */ /* 0x000fe2000001081c */
[----:B------:R-:W-:Y:S01]  /*dc90*/  F2FP.F16.F32.PACK_AB R142, R15, R142 ;  /* 0x0000008e0f8e723e */ /* 0x000fe200000000ff */
[----:B------:R-:W1:Y:S01]  /*dca0*/  MUFU.EX2 R67, R67 ;  /* 0x0000004300437308 */ /* 0x000e620000000800 */
[----:B---3--:R-:W-:Y:S01]  /*dcb0*/  FADD.FTZ R75, R21, R34 ;  /* 0x00000022154b7221 */ /* 0x008fe20000010000 */
[----:B------:R-:W-:Y:S01]  /*dcc0*/  FADD.FTZ R77, R25, R36 ;  /* 0x00000024194d7221 */ /* 0x000fe20000010000 */
[-CC-:B------:R-:W-:Y:S01]  /*dcd0*/  FFMA.FTZ R34, R155, R42.reuse, -R28.reuse ;  /* 0x0000002a9b227223 */ /* 0x180fe2000001081c */
[-CC-:B------:R-:W-:Y:S01]  /*dce0*/  FFMA.FTZ R125, R51, R42.reuse, -R28.reuse ;  /* 0x0000002a337d7223 */ /* 0x180fe2000001081c */
[-CC-:B------:R-:W-:Y:S01]  /*dcf0*/  FFMA.FTZ R133, R133, R42.reuse, -R28.reuse ;  /* 0x0000002a85857223 */ /* 0x180fe2000001081c */
[----:B------:R-:W-:Y:S01]  /*dd00*/  FADD.FTZ R38, R138, R77 ;  /* 0x0000004d8a267221 */ /* 0x000fe20000010000 */
[----:B------:R-:W-:Y:S01]  /*dd10*/  FFMA.FTZ R53, R53, R42, -R28 ;  /* 0x0000002a35357223 */ /* 0x000fe2000001081c */
[----:B------:R-:W2:Y:S01]  /*dd20*/  MUFU.EX2 R20, R20 ;  /* 0x0000001400147308 */ /* 0x000ea20000000800 */
[----:B0-----:R-:W-:Y:S01]  /*dd30*/  FADD.FTZ R36, R14, R75 ;  /* 0x0000004b0e247221 */ /* 0x001fe20000010000 */
[----:B------:R-:W-:Y:S01]  /*dd40*/  FADD.FTZ R49, R27, R38 ;  /* 0x000000261b317221 */ /* 0x000fe20000010000 */
[----:B------:R-:W-:Y:S01]  /*dd50*/  F2FP.F16.F32.PACK_AB R136, R25, R136 ;  /* 0x000000881988723e */ /* 0x000fe200000000ff */
[-CC-:B------:R-:W-:Y:S01]  /*dd60*/  FFMA.FTZ R135, R135, R42.reuse, -R28.reuse ;  /* 0x0000002a87877223 */ /* 0x180fe2000001081c */
[-CC-:B------:R-:W-:Y:S01]  /*dd70*/  FFMA.FTZ R137, R137, R42.reuse, -R28.reuse ;  /* 0x0000002a89897223 */ /* 0x180fe2000001081c */
[----:B------:R-:W-:Y:S01]  /*dd80*/  FADD.FTZ R40, R132, R49 ;  /* 0x0000003184287221 */ /* 0x000fe20000010000 */
[-C--:B------:R-:W-:Y:S01]  /*dd90*/  FFMA.FTZ R56, R56, R42.reuse, -R28 ;  /* 0x0000002a38387223 */ /* 0x080fe2000001081c */
[----:B------:R-:W0:Y:S01]  /*dda0*/  MUFU.EX2 R23, R23 ;  /* 0x0000001700177308 */ /* 0x000e220000000800 */
[----:B-1----:R-:W-:Y:S01]  /*ddb0*/  FADD.FTZ R47, R67, R36 ;  /* 0x00000024432f7221 */ /* 0x002fe20000010000 */
[-CC-:B------:R-:W-:Y:S01]  /*ddc0*/  FFMA.FTZ R36, R157, R42.reuse, -R28.reuse ;  /* 0x0000002a9d247223 */ /* 0x180fe2000001081c */
[-CC-:B------:R-:W-:Y:S01]  /*ddd0*/  FFMA.FTZ R18, R18, R42.reuse, -R28.reuse ;  /* 0x0000002a12127223 */ /* 0x180fe2000001081c */
[----:B------:R-:W-:Y:S01]  /*dde0*/  FFMA.FTZ R28, R58, R42, -R28 ;  /* 0x0000002a3a1c7223 */ /* 0x000fe2000001081c */
[----:B------:R-:W-:Y:S01]  /*ddf0*/  F2FP.F16.F32.PACK_AB R149, R21, R10 ;  /* 0x0000000a1595723e */ /* 0x000fe200000000ff */
[-C--:B------:R-:W-:Y:S01]  /*de00*/  FMUL.FTZ R90, R90, R19.reuse ;  /* 0x000000135a5a7220 */ /* 0x080fe20000410000 */
[----:B------:R-:W-:Y:S01]  /*de10*/  F2FP.F16.F32.PACK_AB R146, R41, R146 ;  /* 0x000000922992723e */ /* 0x000fe200000000ff */
[----:B------:R-:W-:Y:S01]  /*de20*/  MUFU.EX2 R22, R22 ;  /* 0x0000001600167308 */ /* 0x000fe20000000800 */
[----:B--2---:R-:W-:Y:S01]  /*de30*/  FADD.FTZ R38, R20, R47 ;  /* 0x0000002f14267221 */ /* 0x004fe20000010000 */
[----:B------:R-:W-:Y:S01]  /*de40*/  FADD.FTZ R47, R29, R40 ;  /* 0x000000281d2f7221 */ /* 0x000fe20000010000 */
[----:B------:R-:W-:Y:S01]  /*de50*/  F2FP.F16.F32.PACK_AB R140, R33, R140 ;  /* 0x0000008c218c723e */ /* 0x000fe200000000ff */
[-C--:B------:R-:W-:Y:S01]  /*de60*/  FMUL.FTZ R91, R91, R19.reuse ;  /* 0x000000135b5b7220 */ /* 0x080fe20000410000 */
[----:B------:R-:W-:Y:S01]  /*de70*/  F2FP.F16.F32.PACK_AB R138, R27, R138 ;  /* 0x0000008a1b8a723e */ /* 0x000fe200000000ff */
[----:B------:R-:W-:Y:S01]  /*de80*/  FADD.FTZ R40, R134, R47 ;  /* 0x0000002f86287221 */ /* 0x000fe20000010000 */
[----:B------:R-:W-:Y:S01]  /*de90*/  F2FP.F16.F32.PACK_AB R132, R29, R132 ;  /* 0x000000841d84723e */ /* 0x000fe200000000ff */
[----:B------:R-:W1:Y:S01]  /*dea0*/  MUFU.EX2 R69, R69 ;  /* 0x0000004500457308 */ /* 0x000e620000000800 */
[C---:B------:R-:W-:Y:S01]  /*deb0*/  F2FP.F16.F32.PACK_AB R134, R31.reuse, R134 ;  /* 0x000000861f86723e */ /* 0x040fe200000000ff */
[----:B------:R-:W-:Y:S01]  /*dec0*/  FADD.FTZ R47, R31, R40 ;  /* 0x000000281f2f7221 */ /* 0x000fe20000010000 */
[----:B------:R-:W-:Y:S01]  /*ded0*/  F2FP.F16.F32.PACK_AB R151, R67, R14 ;  /* 0x0000000e4397723e */ /* 0x000fe200000000ff */
[-C--:B------:R-:W-:Y:S01]  /*dee0*/  FMUL.FTZ R94, R94, R19.reuse ;  /* 0x000000135e5e7220 */ /* 0x080fe20000410000 */
[----:B0-----:R-:W-:Y:S01]  /*def0*/  F2FP.F16.F32.PACK_AB R145, R23, R20 ;  /* 0x000000141791723e */ /* 0x001fe200000000ff */
        /* <DEDUP_REMOVED lines=10> */
[----:B------:R-:W2:Y:S01]  /*dfa0*/  MUFU.EX2 R24, R24 ;  /* 0x0000001800187308 */ /* 0x000ea20000000800 */
[----:B-1----:R-:W-:Y:S01]  /*dfb0*/  F2FP.F16.F32.PACK_AB R147, R69, R22 ;  /* 0x000000164593723e */ /* 0x002fe200000000ff */
[-C--:B------:R-:W-:Y:S01]  /*dfc0*/  FMUL.FTZ R114, R114, R19.reuse ;  /* 0x0000001372727220 */ /* 0x080fe20000410000 */
[-C--:B------:R-:W-:Y:S01]  /*dfd0*/  FMUL.FTZ R115, R115, R19.reuse ;  /* 0x0000001373737220 */ /* 0x080fe20000410000 */
[-C--:B------:R-:W-:Y:S01]  /*dfe0*/  FMUL.FTZ R118, R118, R19.reuse ;  /* 0x0000001376767220 */ /* 0x080fe20000410000 */
[----:B------:R-:W-:Y:S01]  /*dff0*/  FMUL.FTZ R119, R119, R19 ;  /* 0x0000001377777220 */ /* 0x000fe20000410000 */
[----:B------:R-:W-:-:S02]  /*e000*/  IMAD.MOV.U32 R10, RZ, RZ, R7 ;  /* 0x000000ffff0a7224 */ /* 0x000fc400078e0007 */
[----:B------:R1:W-:Y:S08]  /*e010*/  MUFU.EX2 R4, R5 ;  /* 0x0000000500047308 */ /* 0x0003f00000000800 */
[----:B------:R-:W3:Y:S01]  /*e020*/  MUFU.EX2 R26, R26 ;  /* 0x0000001a001a7308 */ /* 0x000ee20000000800 */
[----:B-1----:R-:W-:-:S04]  /*e030*/  FADD.FTZ R5, R23, R38 ;  /* 0x0000002617057221 */ /* 0x002fc80000010000 */
[----:B------:R-:W-:-:S03]  /*e040*/  FADD.FTZ R38, R22, R5 ;  /* 0x0000000516267221 */ /* 0x000fc60000010000 */
[----:B------:R-:W1:Y:S01]  /*e050*/  MUFU.EX2 R35, R35 ;  /* 0x0000002300237308 */ /* 0x000e620000000800 */
[----:B------:R-:W-:-:S04]  /*e060*/  FADD.FTZ R38, R69, R38 ;  /* 0x0000002645267221 */ /* 0x000fc80000010000 */
[----:B0-----:R-:W-:Y:S01]  /*e070*/  FADD.FTZ R5, R141, R38 ;  /* 0x000000268d057221 */ /* 0x001fe20000010000 */
[----:B------:R-:W-:Y:S01]  /*e080*/  FADD.FTZ R38, R128, R47 ;  /* 0x0000002f80267221 */ /* 0x000fe20000010000 */
[C---:B------:R-:W-:Y:S01]  /*e090*/  F2FP.F16.F32.PACK_AB R128, R37.reuse, R128 ;  /* 0x000000802580723e */ /* 0x040fe200000000ff */
[----:B------:R-:W0:Y:S01]  /*e0a0*/  MUFU.EX2 R30, R30 ;  /* 0x0000001e001e7308 */ /* 0x000e220000000800 */
[C---:B--2---:R-:W-:Y:S01]  /*e0b0*/  FADD.FTZ R5, R24.reuse, R5 ;  /* 0x0000000518057221 */ /* 0x044fe20000010000 */
[----:B------:R-:W-:Y:S01]  /*e0c0*/  FADD.FTZ R47, R37, R38 ;  /* 0x00000026252f7221 */ /* 0x000fe20000010000 */
[----:B------:R-:W-:Y:S02]  /*e0d0*/  F2FP.F16.F32.PACK_AB R141, R24, R141 ;  /* 0x0000008d188d723e */ /* 0x000fe400000000ff */
[----:B---3--:R-:W-:Y:S01]  /*e0e0*/  FADD.FTZ R38, R26, R5 ;  /* 0x000000051a267221 */ /* 0x008fe20000010000 */
[----:B------:R-:W-:Y:S01]  /*e0f0*/  FADD.FTZ R40, R130, R47 ;  /* 0x0000002f82287221 */ /* 0x000fe20000010000 */
[----:B------:R-:W-:Y:S01]  /*e100*/  F2FP.F16.F32.PACK_AB R130, R55, R130 ;  /* 0x000000823782723e */ /* 0x000fe200000000ff */
[----:B------:R-:W2:Y:S01]  /*e110*/  MUFU.EX2 R71, R71 ;  /* 0x0000004700477308 */ /* 0x000ea20000000800 */
[----:B-1----:R-:W-:Y:S01]  /*e120*/  FADD.FTZ R5, R35, R38 ;  /* 0x0000002623057221 */ /* 0x002fe20000010000 */
[----:B------:R-:W-:Y:S01]  /*e130*/  FADD.FTZ R39, R55, R40 ;  /* 0x0000002837277221 */ /* 0x000fe20000010000 */
[----:B------:R-:W-:-:S03]  /*e140*/  F2FP.F16.F32.PACK_AB R143, R35, R26 ;  /* 0x0000001a238f723e */ /* 0x000fc600000000ff */
[----:B------:R-:W-:Y:S01]  /*e150*/  FADD.FTZ R40, R124, R39 ;  /* 0x000000277c287221 */ /* 0x000fe20000010000 */
[C---:B------:R-:W-:Y:S01]  /*e160*/  F2FP.F16.F32.PACK_AB R124, R57.reuse, R124 ;  /* 0x0000007c397c723e */ /* 0x040fe200000000ff */
[----:B------:R-:W1:Y:S01]  /*e170*/  MUFU.EX2 R32, R32 ;  /* 0x0000002000207308 */ /* 0x000e620000000800 */
[----:B0-----:R-:W-:Y:S01]  /*e180*/  FADD.FTZ R38, R30, R5 ;  /* 0x000000051e267221 */ /* 0x001fe20000010000 */
[----:B------:R-:W-:-:S04]  /*e190*/  FADD.FTZ R15, R57, R40 ;  /* 0x00000028390f7221 */ /* 0x000fc80000010000 */
[----:B------:R-:W-:Y:S01]  /*e1a0*/  FADD.FTZ R40, R126, R15 ;  /* 0x0000000f7e287221 */ /* 0x000fe20000010000 */
[----:B------:R-:W-:Y:S01]  /*e1b0*/  F2FP.F16.F32.PACK_AB R126, R59, R126 ;  /* 0x0000007e3b7e723e */ /* 0x000fe200000000ff */
[----:B------:R-:W0:Y:S01]  /*e1c0*/  MUFU.EX2 R73, R73 ;  /* 0x0000004900497308 */ /* 0x000e220000000800 */
[----:B--2---:R-:W-:Y:S01]  /*e1d0*/  FADD.FTZ R5, R71, R38 ;  /* 0x0000002647057221 */ /* 0x004fe20000010000 */
[----:B------:R-:W-:-:S06]  /*e1e0*/  FADD.FTZ R15, R59, R40 ;  /* 0x000000283b0f7221 */ /* 0x000fcc0000010000 */
        /* <DEDUP_REMOVED lines=8> */
[----:B-1----:R-:W-:-:S04]  /*e270*/  FADD.FTZ R5, R43, R38 ;  /* 0x000000262b057221 */ /* 0x002fc80000010000 */
[----:B------:R-:W-:-:S03]  /*e280*/  FADD.FTZ R38, R4, R5 ;  /* 0x0000000504267221 */ /* 0x000fc60000010000 */
        /* <DEDUP_REMOVED lines=16> */
[----:B------:R0:W3:Y:S01]  /*e390*/  MUFU.EX2 R25, R133 ;  /* 0x0000008500197308 */ /* 0x0000e20000000800 */
[C---:B--2---:R-:W-:Y:S01]  /*e3a0*/  FADD.FTZ R38, R36.reuse, R15 ;  /* 0x0000000f24267221 */ /* 0x044fe20000010000 */
[----:B------:R-:W-:-:S06]  /*e3b0*/  F2FP.F16.F32.PACK_AB R131, R36, R131 ;  /* 0x000000832483723e */ /* 0x000fcc00000000ff */
[----:B------:R-:W2:Y:S01]  /*e3c0*/  MUFU.EX2 R53, R53 ;  /* 0x0000003500357308 */ /* 0x000ea20000000800 */
[----:B-1----:R-:W-:Y:S01]  /*e3d0*/  FADD.FTZ R38, R125, R38 ;  /* 0x000000267d267221 */ /* 0x002fe20000010000 */
[----:B0-----:R-:W-:Y:S01]  /*e3e0*/  F2FP.F16.F32.PACK_AB R133, R43, R12 ;  /* 0x0000000c2b85723e */ /* 0x001fe200000000ff */
[----:B------:R-:W-:-:S05]  /*e3f0*/  IMAD.MOV.U32 R12, RZ, RZ, R11 ;  /* 0x000000ffff0c7224 */ /* 0x000fca00078e000b */
        /* <DEDUP_REMOVED lines=22> */
.L_x_13009:
[----:B------:R-:W-:Y:S06]  /*e560*/  BAR.ARV 0x8, 0x200 ;  /* 0x0208000000007b1d */ /* 0x000fec0000002000 */
[----:B------:R-:W-:Y:S05]  /*e570*/  @!P0 BRA `(.L_x_13027) ;  /* 0x0000000000048947 */ /* 0x000fea0003800000 */
[----:B------:R-:W-:Y:S01]  /*e580*/  BPT.TRAP 0x1 ;  /* 0x000000040000795c */ /* 0x000fe20000300000 */
.L_x_13027:
[----:B------:R-:W-:Y:S01]  /*e590*/  ULEA UR7, UR4, UR38, 0x3 ;  /* 0x0000002604077291 */ /* 0x000fe2000f8e183f */
[----:B------:R-:W-:-:S05]  /*e5a0*/  IMAD.U32 R0, RZ, RZ, UR5 ;  /* 0x00000005ff007e24 */ /* 0x000fca000f8e00ff */
[----:B------:R-:W-:-:S04]  /*e5b0*/  SHF.L.U32 R0, R0, 0x1f, RZ ;  /* 0x0000001f00007819 */ /* 0x000fc800000006ff */
[----:B------:R0:W1:Y:S01]  /*e5c0*/  SYNCS.PHASECHK.TRANS64.TRYWAIT P2, [UR7+0x16850], R0 ;  /* 0x01685000ff0075a7 */ /* 0x0000620008040147 */
[----:B------:R-:W-:Y:S05]  /*e5d0*/  @!P0 BRA `(.L_x_13028) ;  /* 0x0000000000048947 */ /* 0x000fea0003800000 */
[----:B------:R-:W-:Y:S01]  /*e5e0*/  BPT.TRAP 0x1 ;  /* 0x000000040000795c */ /* 0x000fe20000300000 */
.L_x_13028:
[----:B-1----:R-:W-:Y:S05]  /*e5f0*/  @P2 BRA `(.L_x_13029) ;  /* 0x0000000000082947 */ /* 0x002fea0003800000 */
[----:B------:R-:W1:Y:S02]  /*e600*/  SYNCS.PHASECHK.TRANS64.TRYWAIT P0, [UR7+0x16850], R0 ;  /* 0x01685000ff0075a7 */ /* 0x000e640008000147 */
[----:B-1----:R-:W-:Y:S05]  /*e610*/  @!P0 BRA `(.L_x_13030) ;  /* 0x00000054007c8947 */ /* 0x002fea0003800000 */
.L_x_13029:
[----:B------:R-:W-:Y:S01]  /*e620*/  UIADD3 UR38, UR38, 0x400, URZ ;  /* 0x0000040026267890 */ /* 0x000fe2000fffe03f */
[----:B------:R-:W-:Y:S01]  /*e630*/  WARPGROUP.ARRIVE ;  /* 0x00000000000079c5 */ /* 0x000fe20000000000 */
[----:B------:R-:W-:Y:S01]  /*e640*/  UMOV UR11, 0x40000040 ;  /* 0x40000040000b7882 */ /* 0x000fe20000000000 */
[----:B01----:R-:W0:Y:S01]  /*e650*/  SHFL.BFLY PT, R0, R5, 0x2, 0x1f ;  /* 0x0c401f0005007f89 */ /* 0x003e2200000e0000 */
[----:B------:R-:W-:Y:S01]  /*e660*/  USHF.R.U32.HI UR38, URZ, 0x4, UR38 ;  /* 0x000000043f267899 */ /* 0x000fe20008011626 */
[----:B------:R-:W-:Y:S02]  /*e670*/  IMAD.U32 R12, RZ, RZ, UR7 ;  /* 0x00000007ff0c7e24 */ /* 0x000fe4000f8e00ff */
[----:B------:R-:W1:Y:S01]  /*e680*/  SHFL.BFLY PT, R3, R4, 0x2, 0x1f ;  /* 0x0c401f0004037f89 */ /* 0x000e6200000e0000 */
[----:B------:R-:W-:Y:S01]  /*e690*/  ULOP3.LUT UR38, UR38, 0x3fff, URZ, 0xc0, !UPT ;  /* 0x00003fff26267892 */ /* 0x000fe2000f8ec03f */
[----:B------:R-:W-:Y:S02]  /*e6a0*/  @!P1 VIADD R12, R12, 0x16860 ;  /* 0x000168600c0c9836 */ /* 0x000fe40000000000 */
[----:B------:R-:W-:Y:S01]  /*e6b0*/  IMAD.MOV.U32 R8, RZ, RZ, RZ ;  /* 0x000000ffff087224 */ /* 0x000fe200078e00ff */
[----:B------:R-:W-:-:S02]  /*e6c0*/  ULEA UR4, UR4, UR38, 0xa ;  /* 0x0000002604047291 */ /* 0x000fc4000f8e503f */
[----:B------:R-:W-:Y:S02]  /*e6d0*/  @!P1 PRMT R12, RZ, 0x654, R12 ;  /* 0x00000654ff0c9816 */ /* 0x000fe4000000000c */
[----:B------:R-:W-:-:S03]  /*e6e0*/  UIADD3 UR6, UR4, 0x80, URZ ;  /* 0x0000008004067890 */ /* 0x000fc6000fffe03f */
[----:B------:R-:W-:Y:S02]  /*e6f0*/  UMOV UR10, UR4 ;  /* 0x00000004000a7c82 */ /* 0x000fe40008000000 */
[----:B------:R-:W-:Y:S01]  /*e700*/  HGMMA.64x64x16.F32 R88, R148, gdesc[UR8].tnspB, R88, gsb0 ;  /* 0x40e0000894587df0 */ /* 0x000fe20008000858 */
[----:B------:R-:W-:Y:S01]  /*e710*/  UMOV UR11, 0x40000040 ;  /* 0x40000040000b7882 */ /* 0x000fe20000000000 */
[----:B------:R-:W-:Y:S01]  /*e720*/  UMOV UR10, UR6 ;  /* 0x00000006000a7c82 */ /* 0x000fe20008000000 */
[----:B------:R-:W-:Y:S01]  /*e730*/  UIADD3 UR6, UR4, 0x100, URZ ;  /* 0x0000010004067890 */ /* 0x000fe2000fffe03f */
[----:B0-----:R-:W-:Y:S01]  /*e740*/  FADD.FTZ R0, R0, R5 ;  /* 0x0000000500007221 */ /* 0x001fe20000010000 */
[----:B-1----:R-:W-:Y:S01]  /*e750*/  FADD.FTZ R6, R3, R4 ;  /* 0x0000000403067221 */ /* 0x002fe20000010000 */
[----:B------:R-:W-:-:S03]  /*e760*/  IMAD.MOV.U32 R4, RZ, RZ, RZ ;  /* 0x000000ffff047224 */ /* 0x000fc600078e00ff */
[----:B------:R-:W0:Y:S04]  /*e770*/  SHFL.BFLY PT, R3, R0, 0x1, 0x1f ;  /* 0x0c201f0000037f89 */ /* 0x000e2800000e0000 */
[----:B------:R-:W1:Y:S01]  /*e780*/  SHFL.BFLY PT, R9, R6, 0x1, 0x1f ;  /* 0x0c201f0006097f89 */ /* 0x000e6200000e0000 */
[----:B0-----:R-:W-:Y:S01]  /*e790*/  FADD.FTZ R13, R0, R3 ;  /* 0x00000003000d7221 */ /* 0x001fe20000010000 */
[----:B------:R-:W-:Y:S02]  /*e7a0*/  IMAD.MOV.U32 R3, RZ, RZ, -0x800000 ;  /* 0xff800000ff037424 */ /* 0x000fe400078e00ff */
        /* <DEDUP_REMOVED lines=11> */
[----:B------:R-:W-:Y:S01]  /*e860*/  PLOP3.LUT P0, PT, PT, PT, PT, 0x8, 0x0 ;  /* 0x000000000000781c */ /* 0x000fe20003f0e170 */
[----:B------:R-:W-:Y:S02]  /*e870*/  WARPGROUP.DEPBAR.LE gsb0, 0x0 ;  /* 0x00008000000079c5 */ /* 0x000fe40000010000 */
[----:B------:R-:W-:Y:S01]  /*e880*/  WARPGROUP.ARRIVE ;  /* 0x00000000000079c5 */ /* 0x000fe20000000000 */
[----:B------:R-:W0:Y:S01]  /*e890*/  @P2 MUFU.RCP R8, R14 ;  /* 0x0000000e00082308 */ /* 0x000e220000001000 */
[----:B-1----:R-:W-:-:S04]  /*e8a0*/  @P2 FMUL.FTZ R10, R9, 0.69314718246459960938 ;  /* 0x3f317218090a2820 */ /* 0x002fc80000410000 */
[----:B------:R-:W-:Y:S01]  /*e8b0*/  HGMMA.64x64x16.F32 R88, R144, gdesc[UR8].tnspB, R88, gsb0 ;  /* 0x40e0000890587df0 */ /* 0x000fe20008000858 */
[----:B------:R-:W-:Y:S01]  /*e8c0*/  UMOV UR10, UR6 ;  /* 0x00000006000a7c82 */ /* 0x000fe20008000000 */
[----:B------:R-:W-:Y:S01]  /*e8d0*/  UMOV UR11, 0x40000040 ;  /* 0x40000040000b7882 */ /* 0x000fe20000000000 */
[----:B------:R-:W-:Y:S01]  /*e8e0*/  UIADD3 UR6, UR4, 0x180, URZ ;  /* 0x0000018004067890 */ /* 0x000fe2000fffe03f */
[----:B------:R-:W-:Y:S01]  /*e8f0*/  @P2 FFMA.FTZ R0, R15, R11, R10 ;  /* 0x0000000b0f002223 */ /* 0x000fe2000001000a */
[----:B------:R-:W-:Y:S02]  /*e900*/  WARPGROUP.DEPBAR.LE gsb0, 0x0 ;  /* 0x00008000000079c5 */ /* 0x000fe40000010000 */
[----:B------:R-:W-:-:S06]  /*e910*/  WARPGROUP.ARRIVE ;  /* 0x00000000000079c5 */ /* 0x000fcc0000000000 */
[----:B------:R-:W-:Y:S01]  /*e920*/  HGMMA.64x64x16.F32 R88, R140, gdesc[UR8].tnspB, R88, gsb0 ;  /* 0x40e000088c587df0 */ /* 0x000fe20008000858 */
[----:B------:R-:W-:Y:S01]  /*e930*/  UMOV UR10, UR6 ;  /* 0x00000006000a7c82 */ /* 0x000fe20008000000 */
[----:B------:R-:W-:Y:S01]  /*e940*/  UMOV UR11, 0x40000040 ;  /* 0x40000040000b7882 */ /* 0x000fe20000000000 */
[----:B------:R-:W-:Y:S01]  /*e950*/  UIADD3 UR6, UR4, 0x200, URZ ;  /* 0x0000020004067890 */ /* 0x000fe2000fffe03f */
        /* <DEDUP_REMOVED lines=11> */
[----:B------:R-:W-:Y:S02]  /*ea10*/  UIADD3 UR6, UR4, 0x300, URZ ;  /* 0x0000030004067890 */ /* 0x000fe4000fffe03f */
[----:B------:R-:W-:Y:S01]  /*ea20*/  UIADD3 UR4, UR4, 0x380, URZ ;  /* 0x0000038004047890 */ /* 0x000fe2000fffe03f */
[----:B------:R-:W-:Y:S02]  /*ea30*/  WARPGROUP.DEPBAR.LE gsb0, 0x0 ;  /* 0x00008000000079c5 */ /* 0x000fe40000010000 */
[----:B------:R-:W-:-:S06]  /*ea40*/  WARPGROUP.ARRIVE ;  /* 0x00000000000079c5 */ /* 0x000fcc0000000000 */
[----:B------:R-:W-:Y:S01]  /*ea50*/  HGMMA.64x64x16.F32 R88, R128, gdesc[UR8].tnspB, R88, gsb0 ;  /* 0x40e0000880587df0 */ /* 0x000fe20008000858 */
[----:B------:R-:W-:Y:S01]  /*ea60*/  UMOV UR10, UR6 ;  /* 0x00000006000a7c82 */ /* 0x000fe20008000000 */
[----:B------:R-:W-:Y:S01]  /*ea70*/  UMOV UR11, 0x40000040 ;  /* 0x40000040000b7882 */ /* 0x000fe20000000000 */
[----:B------:R-:W-:Y:S02]  /*ea80*/  WARPGROUP.DEPBAR.LE gsb0, 0x0 ;  /* 0x00008000000079c5 */ /* 0x000fe40000010000 */
[----:B------:R-:W-:-:S06]  /*ea90*/  WARPGROUP.ARRIVE ;  /* 0x00000000000079c5 */ /* 0x000fcc0000000000 */
[----:B------:R-:W-:Y:S01]  /*eaa0*/  HGMMA.64x64x16.F32 R88, R124, gdesc[UR8].tnspB, R88, gsb0 ;  /* 0x40e000087c587df0 */ /* 0x000fe20008000858 */
[----:B------:R-:W-:Y:S01]  /*eab0*/  UMOV UR10, UR4 ;  /* 0x00000004000a7c82 */ /* 0x000fe20008000000 */
[----:B------:R-:W-:Y:S01]  /*eac0*/  UMOV UR11, 0x40000040 ;  /* 0x40000040000b7882 */ /* 0x000fe20000000000 */
[----:B------:R-:W-:Y:S02]  /*ead0*/  WARPGROUP.DEPBAR.LE gsb0, 0x0 ;  /* 0x00008000000079c5 */ /* 0x000fe40000010000 */
[----:B------:R-:W-:-:S06]  /*eae0*/  WARPGROUP.ARRIVE ;  /* 0x00000000000079c5 */ /* 0x000fcc0000000000 */
[----:B------:R-:W-:Y:S03]  /*eaf0*/  HGMMA.64x64x16.F32 R88, R120, gdesc[UR8].tnspB, R88, gsb0 ;  /* 0x40e0000878587df0 */ /* 0x000fe60008000858 */
        /* <DEDUP_REMOVED lines=34> */
.L_x_12960:
[----:B------:R-:W-:Y:S05]  /*ed20*/  @P0 BRA `(.L_x_13031) ;  /* 0x0000000c00c80947 */ /* 0x000fea0003800000 */
[----:B------:R-:W-:Y:S01]  /*ed30*/  VIADD R2, R2, 0xffffff80 ;  /* 0xffffff8002027836 */ /* 0x000fe20000000000 */
[----:B------:R-:W0:Y:S01]  /*ed40*/  LDC R17, c[0x0][0xbe8] ;  /* 0x0002fa00ff117b82 */ /* 0x000e220000000800 */
[----:B------:R-:W1:Y:S01]  /*ed50*/  S2R R19, SR_CTAID.X ;  /* 0x0000000000137919 */ /* 0x000e620000002500 */
[----:B------:R-:W-:Y:S02]  /*ed60*/  USHF.R.S32.HI UR7, URZ, 0x1f, UR36 ;  /* 0x0000001f3f077899 */ /* 0x000fe40008011424 */
[----:B------:R-:W-:Y:S01]  /*ed70*/  IMAD R16, RZ, RZ, -UR36 ;  /* 0x80000024ff107e24 */ /* 0x000fe2000f8e02ff */
[----:B------:R-:W-:Y:S01]  /*ed80*/  SHF.R.S32.HI R5, RZ, 0x1f, R2 ;  /* 0x0000001fff057819 */ /* 0x000fe20000011402 */
[----:B------:R-:W-:Y:S01]  /*ed90*/  ULDC.64 UR8, c[0x0][0xbd0] ;  /* 0x0002f40000087ab9 */ /* 0x000fe20000000a00 */
[----:B------:R-:W-:Y:S01]  /*eda0*/  BSSY B0, `(.L_x_13032) ;  /* 0x00000b6000007945 */ /* 0x000fe20003800000 */
[----:B------:R-:W-:Y:S01]  /*edb0*/  UIMAD UR6, UR7, UR8, URZ ;  /* 0x00000008070672a4 */ /* 0x000fe2000f8e023f */
[CC--:B------:R-:W-:Y:S01]  /*edc0*/  LEA.HI R4, R5.reuse, R2.reuse, RZ, 0x7 ;  /* 0x0000000205047211 */ /* 0x0c0fe200078f38ff */
[----:B------:R-:W2:Y:S01]  /*edd0*/  S2UR UR12, SR_CTAID.Z ;  /* 0x00000000000c79c3 */ /* 0x000ea20000002700 */
[----:B------:R-:W-:Y:S01]  /*ede0*/  LEA.HI R8, R5, R2, RZ, 0x2 ;  /* 0x0000000205087211 */ /* 0x000fe200078f10ff */
[----:B------:R-:W-:Y:S01]  /*edf0*/  UIMAD.WIDE.U32 UR4, UR36, UR8, URZ ;  /* 0x00000008240472a5 */ /* 0x000fe2000f8e003f */
[----:B------:R-:W-:Y:S01]  /*ee00*/  LOP3.LUT R7, R4, 0xffffff80, RZ, 0xc0, !PT ;  /* 0xffffff8004077812 */ /* 0x000fe200078ec0ff */
[----:B------:R-:W-:Y:S01]  /*ee10*/  UIMAD UR6, UR36, UR9, UR6 ;  /* 0x00000009240672a4 */ /* 0x000fe2000f8e0206 */
[----:B------:R-:W-:-:S02]  /*ee20*/  SHF.R.S32.HI R4, RZ, 0x7, R4 ;  /* 0x00000007ff047819 */ /* 0x000fc40000011404 */
[----:B------:R-:W-:Y:S01]  /*ee30*/  LOP3.LUT R13, R8, 0xfffffffc, RZ, 0xc0, !PT ;  /* 0xfffffffc080d7812 */ /* 0x000fe200078ec0ff */
[----:B------:R-:W-:Y:S01]  /*ee40*/  IMAD.IADD R22, R2, 0x1, -R7 ;  /* 0x0000000102167824 */ /* 0x000fe200078e0a07 */
[----:B------:R-:W3:Y:S01]  /*ee50*/  S2UR UR11, SR_CTAID.Y ;  /* 0x00000000000b79c3 */ /* 0x000ee20000002600 */
[----:B------:R-:W-:Y:S01]  /*ee60*/  IMAD.HI R5, R4, 0x55555556, RZ ;  /* 0x5555555604057827 */ /* 0x000fe200078e02ff */
[----:B------:R-:W-:Y:S02]  /*ee70*/  UIADD3 UR6, UR5, UR6, URZ ;  /* 0x0000000605067290 */ /* 0x000fe4000fffe03f */
[----:B------:R-:W-:Y:S01]  /*ee80*/  SHF.R.S32.HI R9, RZ, 0x1f, R22 ;  /* 0x0000001fff097819 */ /* 0x000fe20000011416 */
[----:B------:R-:W-:-:S03]  /*ee90*/  IMAD.IADD R13, R2, 0x1, -R13 ;  /* 0x00000001020d7824 */ /* 0x000fc600078e0a0d */
[----:B------:R-:W-:Y:S01]  /*eea0*/  BAR.SYNC.DEFER_BLOCKING 0x1, 0x180 ;  /* 0x0046000000007b1d */ /* 0x000fe20000010000 */
[----:B0-----:R-:W-:Y:S02]  /*eeb0*/  ISETP.NE.AND P0, PT, R17, 0x1, PT ;  /* 0x000000011100780c */ /* 0x001fe40003f05270 */
[----:B------:R-:W-:Y:S02]  /*eec0*/  LEA.HI R23, R9, R22, RZ, 0x2 ;  /* 0x0000001609177211 */ /* 0x000fe400078f10ff */
[----:B------:R-:W-:-:S03]  /*eed0*/  LEA.HI R5, R5, R5, RZ, 0x1 ;  /* 0x0000000505057211 */ /* 0x000fc600078f08ff */
[----:B------:R-:W3:Y:S01]  /*eee0*/  LDC R21, c[0x0][0xc50] ;  /* 0x00031400ff157b82 */ /* 0x000ee20000000800 */
[--C-:B------:R-:W-:Y:S01]  /*eef0*/  SHF.R.S32.HI R6, RZ, 0x2, R23.reuse ;  /* 0x00000002ff067819 */ /* 0x100fe20000011417 */
[----:B------:R-:W-:Y:S01]  /*ef00*/  ULDC.64 UR8, c[0x0][0xb38] ;  /* 0x0002ce0000087ab9 */ /* 0x000fe20000000a00 */
[----:B------:R-:W-:Y:S01]  /*ef10*/  SHF.R.S32.HI R7, RZ, 0x1f, R23 ;  /* 0x0000001fff077819 */ /* 0x000fe20000011417 */
[----:B--2---:R-:W-:Y:S01]  /*ef20*/  USHF.R.S32.HI UR10, URZ, 0x1f, UR12 ;  /* 0x0000001f3f0a7899 */ /* 0x004fe2000801140c */
[----:B------:R-:W-:Y:S01]  /*ef30*/  LEA.HI R9, R9, R22, RZ, 0x5 ;  /* 0x0000001609097211 */ /* 0x000fe200078f28ff */
[----:B------:R-:W-:Y:S01]  /*ef40*/  UIMAD UR7, UR7, UR8, URZ ;  /* 0x00000008070772a4 */ /* 0x000fe2000f8e023f */
[----:B------:R-:W-:Y:S01]  /*ef50*/  LEA.HI R7, R7, R6, RZ, 0x3 ;  /* 0x0000000607077211 */ /* 0x000fe200078f18ff */
[----:B------:R-:W0:Y:S01]  /*ef60*/  LDC.64 R14, c[0x0][0xb40] ;  /* 0x0002d000ff0e7b82 */ /* 0x000e220000000a00 */
[----:B------:R-:W-:Y:S02]  /*ef70*/  SHF.R.S32.HI R9, RZ, 0x5, R9 ;  /* 0x00000005ff097819 */ /* 0x000fe40000011409 */
[----:B------:R-:W-:Y:S01]  /*ef80*/  LOP3.LUT R11, R7, 0xfffffff8, RZ, 0xc0, !PT ;  /* 0xfffffff8070b7812 */ /* 0x000fe200078ec0ff */
[----:B------:R-:W-:Y:S01]  /*ef90*/  IMAD R7, R5, -0x3, R4 ;  /* 0xfffffffd05077824 */ /* 0x000fe200078e0204 */
[----:B------:R-:W-:Y:S01]  /*efa0*/  LEA.HI R4, R13, R13, RZ, 0x1 ;  /* 0x0000000d0d047211 */ /* 0x000fe200078f08ff */
[----:B------:R-:W-:Y:S01]  /*efb0*/  IMAD.U32 R5, RZ, RZ, UR5 ;  /* 0x00000005ff057e24 */ /* 0x000fe2000f8e00ff */
[----:B------:R-:W-:Y:S01]  /*efc0*/  LOP3.LUT R23, R23, 0x7ffffffc, RZ, 0xc0, !PT ;  /* 0x7ffffffc17177812 */ /* 0x000fe200078ec0ff */
[----:B------:R-:W-:Y:S01]  /*efd0*/  IMAD.IADD R2, R6, 0x1, -R11 ;  /* 0x0000000106027824 */ /* 0x000fe200078e0a0b */
[----:B------:R-:W-:Y:S01]  /*efe0*/  LOP3.LUT R4, R4, 0x1ffffffe, RZ, 0xc0, !PT ;  /* 0x1ffffffe04047812 */ /* 0x000fe200078ec0ff */
[----:B------:R-:W2:Y:S01]  /*eff0*/  LDC.64 R10, c[0x0][0xbd8] ;  /* 0x0002f600ff0a7b82 */ /* 0x000ea20000000a00 */
[----:B------:R-:W-:Y:S01]  /*f000*/  IMAD.U32 R5, RZ, RZ, UR6 ;  /* 0x00000006ff057e24 */ /* 0x000fe2000f8e00ff */
[----:B------:R-:W-:Y:S01]  /*f010*/  UIMAD UR6, UR36, UR9, UR7 ;  /* 0x00000009240672a4 */ /* 0x000fe2000f8e0207 */
[----:B------:R-:W-:-:S02]  /*f020*/  IMAD R2, R9, 0x10, R2 ;  /* 0x0000001009027824 */ /* 0x000fc400078e0202 */
[----:B------:R-:W-:Y:S02]  /*f030*/  IMAD.IADD R25, R13, 0x1, -R4 ;  /* 0x000000010d197824 */ /* 0x000fe400078e0a04 */
[----:B------:R-:W-:Y:S01]  /*f040*/  IMAD R2, R7, 0x40, R2 ;  /* 0x0000004007027824 */ /* 0x000fe200078e0202 */
[----:B------:R-:W4:Y:S01]  /*f050*/  @P0 LDC R9, c[0x0][0xbec] ;  /* 0x0002fb00ff090b82 */ /* 0x000f220000000800 */
[----:B------:R-:W-:Y:S01]  /*f060*/  IMAD.U32 R4, RZ, RZ, UR4 ;  /* 0x00000004ff047e24 */ /* 0x000fe2000f8e00ff */
[----:B------:R-:W-:Y:S01]  /*f070*/  UIMAD.WIDE.U32 UR4, UR36, UR8, URZ ;  /* 0x00000008240472a5 */ /* 0x000fe2000f8e003f */
[--C-:B------:R-:W-:Y:S02]  /*f080*/  IMAD R6, R25, 0x8, R2.reuse ;  /* 0x0000000819067824 */ /* 0x100fe400078e0202 */
[----:B---3--:R-:W-:Y:S01]  /*f090*/  IMAD R21, R21, R16, UR11 ;  /* 0x0000000b15157e24 */ /* 0x008fe2000f8e0210 */
[----:B------:R-:W-:Y:S01]  /*f0a0*/  UIADD3 UR6, UR5, UR6, URZ ;  /* 0x0000000605067290 */ /* 0x000fe2000fffe03f */
[----:B0-----:R-:W-:Y:S01]  /*f0b0*/  IMAD R12, R14, UR10, RZ ;  /* 0x0000000a0e0c7c24 */ /* 0x001fe2000f8e02ff */
[----:B------:R-:W0:Y:S01]  /*f0c0*/  @P0 LDC R13, c[0x0][0xbf0] ;  /* 0x0002fc00ff0d0b82 */ /* 0x000e220000000800 */
[----:B------:R-:W-:Y:S01]  /*f0d0*/  IMAD.U32 R7, RZ, RZ, UR5 ;  /* 0x00000005ff077e24 */ /* 0x000fe2000f8e00ff */
[----:B------:R-:W-:Y:S01]  /*f0e0*/  ULDC.64 UR8, c[0x0][0xb28] ;  /* 0x0002ca0000087ab9 */ /* 0x000fe20000000a00 */
[----:B-1----:R-:W-:-:S02]  /*f0f0*/  IMAD R2, R19, 0xc0, R2 ;  /* 0x000000c013027824 */ /* 0x002fc400078e0202 */
[----:B------:R-:W-:Y:S01]  /*f100*/  IMAD.U32 R7, RZ, RZ, UR6 ;  /* 0x00000006ff077e24 */ /* 0x000fe2000f8e00ff */
[----:B------:R-:W-:Y:S01]  /*f110*/  ULDC.64 UR6, c[0x0][0xb48] ;  /* 0x0002d20000067ab9 */ /* 0x000fe20000000a00 */
[----:B------:R-:W-:Y:S01]  /*f120*/  VIADD R16, R2, 0x8 ;  /* 0x0000000802107836 */ /* 0x000fe20000000000 */
[----:B------:R-:W1:Y:S01]  /*f130*/  @P0 LDC R27, c[0x0][0xbec] ;  /* 0x0002fb00ff1b0b82 */ /* 0x000e620000000800 */
[C---:B--2---:R-:W-:Y:S02]  /*f140*/  IMAD R8, R10.reuse, UR10, RZ ;  /* 0x0000000a0a087c24 */ /* 0x044fe4000f8e02ff */
[----:B------:R-:W-:-:S04]  /*f150*/  IMAD.WIDE.U32 R4, R10, UR12, R4 ;  /* 0x0000000c0a047c25 */ /* 0x000fc8000f8e0004 */
[----:B------:R-:W-:Y:S01]  /*f160*/  IMAD R11, R11, UR12, R8 ;  /* 0x0000000c0b0b7c24 */ /* 0x000fe2000f8e0208 */
[----:B------:R-:W2:Y:S01]  /*f170*/  @P0 LDC R18, c[0x0][0xbf0] ;  /* 0x0002fc00ff120b82 */ /* 0x000ea20000000800 */
[----:B------:R-:W-:Y:S02]  /*f180*/  IMAD R8, R19, 0xc0, R6 ;  /* 0x000000c013087824 */ /* 0x000fe400078e0206 */
[----:B------:R-:W-:Y:S01]  /*f190*/  IMAD.U32 R6, RZ, RZ, UR4 ;  /* 0x00000004ff067e24 */ /* 0x000fe2000f8e00ff */
[----:B------:R-:W-:Y:S01]  /*f1a0*/  ULDC.64 UR4, c[0x0][0xbe0] ;  /* 0x0002f80000047ab9 */ /* 0x000fe20000000a00 */
[----:B----4-:R-:W-:-:S04]  /*f1b0*/  @P0 IMAD.HI.U32 R10, R8, R9, RZ ;  /* 0x00000009080a0227 */ /* 0x010fc800078e00ff */
[----:B------:R-:W-:Y:S01]  /*f1c0*/  IMAD.MOV.U32 R9, RZ, RZ, R8 ;  /* 0x000000ffff097224 */ /* 0x000fe200078e0008 */
[----:B0-----:R-:W-:Y:S01]  /*f1d0*/  @P0 SHF.R.U32.HI R9, RZ, R13, R10 ;  /* 0x0000000dff090219 */ /* 0x001fe2000001160a */
[----:B------:R-:W-:Y:S01]  /*f1e0*/  IMAD R13, R15, UR12, R12 ;  /* 0x0000000c0f0d7c24 */ /* 0x000fe2000f8e020c */
[----:B------:R-:W-:Y:S01]  /*f1f0*/  SHF.R.S32.HI R12, RZ, 0x1f, R21 ;  /* 0x0000001fff0c7819 */ /* 0x000fe20000011415 */
[----:B------:R-:W-:-:S04]  /*f200*/  IMAD.WIDE.U32 R6, R14, UR12, R6 ;  /* 0x0000000c0e067c25 */ /* 0x000fc8000f8e0006 */
[----:B------:R-:W-:Y:S02]  /*f210*/  IMAD.IADD R5, R5, 0x1, R11 ;  /* 0x0000000105057824 */ /* 0x000fe400078e020b */
        /* <DEDUP_REMOVED lines=45> */
[----:B------:R-:W-:Y:S01]  /*f4f0*/  IMAD.IADD R19, R22, 0x1, -R23 ;  /* 0x0000000116137824 */ /* 0x000fe200078e0a17 */
[----:B------:R-:W-:Y:S01]  /*f500*/  LEA.HI.X R20, R6, UR9, R5, 0x2, P1 ;  /* 0x0000000906147c11 */ /* 0x000fe200088f1405 */
        /* <DEDUP_REMOVED lines=8> */
[----:B------:R-:W-:Y:S01]  /*f590*/  SHFL.IDX PT, R6, R8, 0x1, 0x1c1f ;  /* 0x003c1f0008067f89 */ /* 0x000fe200000e0000 */
[----:B------:R-:W-:-:S03]  /*f5a0*/  IMAD.SHL.U32 R19, R19, 0x2, RZ ;  /* 0x0000000213137824 */ /* 0x000fc600078e00ff */
[----:B------:R-:W1:Y:S03]  /*f5b0*/  SHFL.IDX PT, R7, R9, 0x1, 0x1c1f ;  /* 0x003c1f0009077f89 */ /* 0x000e6600000e0000 */
[----:B------:R-:W-:Y:S01]  /*f5c0*/  SYNCS.ARRIVE.TRANS64.RED.A1T0 RZ, [UR4], RZ ;  /* 0x000000ffffff79a7 */ /* 0x000fe20008100404 */
[----:B------:R2:W3:Y:S04]  /*f5d0*/  SHFL.IDX PT, R14, R18, RZ, 0x1c1f ;  /* 0x001c1fff120e7589 */ /* 0x0004e800000e0000 */
[----:B------:R2:W4:Y:S04]  /*f5e0*/  SHFL.IDX PT, R15, R20, RZ, 0x1c1f ;  /* 0x001c1fff140f7589 */ /* 0x00052800000e0000 */
[----:B0-----:R2:W-:Y:S04]  /*f5f0*/  @!P1 ST.E desc[UR48][R4.64], R3 ;  /* 0x0000000304009985 */ /* 0x0015e8000c101930 */
[----:B-1----:R2:W-:Y:S01]  /*f600*/  @!P0 ST.E desc[UR48][R6.64], R0 ;  /* 0x0000000006008985 */ /* 0x0025e2000c101930 */
[----:B------:R-:W-:Y:S05]  /*f610*/  @P2 BRA `(.L_x_13033) ;  /* 0x0000000000b82947 */ /* 0x000fea0003800000 */
[----:B------:R-:W-:Y:S01]  /*f620*/  ULDC UR4, c[0x0][0xac8] ;  /* 0x0002b20000047ab9 */ /* 0x000fe20000000800 */
[C---:B--2---:R-:W-:Y:S01]  /*f630*/  VIADD R0, R19.reuse, 0x8 ;  /* 0x0000000813007836 */ /* 0x044fe20000000000 */
[C---:B------:R-:W-:Y:S01]  /*f640*/  ISETP.GE.AND P0, PT, R19.reuse, UR4, PT ;  /* 0x0000000413007c0c */ /* 0x040fe2000bf06270 */
[C---:B------:R-:W-:Y:S02]  /*f650*/  VIADD R4, R19.reuse, 0x10 ;  /* 0x0000001013047836 */ /* 0x040fe40000000000 */
[C---:B------:R-:W-:Y:S02]  /*f660*/  VIADD R5, R19.reuse, 0x18 ;  /* 0x0000001813057836 */ /* 0x040fe40000000000 */
[C---:B------:R-:W-:Y:S01]  /*f670*/  VIADD R6, R19.reuse, 0x20 ;  /* 0x0000002013067836 */ /* 0x040fe20000000000 */
[----:B------:R-:W-:Y:S01]  /*f680*/  ISETP.GE.AND P1, PT, R4, UR4, PT ;  /* 0x0000000404007c0c */ /* 0x000fe2000bf26270 */
[----:B------:R-:W-:Y:S01]  /*f690*/  VIADD R7, R19, 0x28 ;  /* 0x0000002813077836 */ /* 0x000fe20000000000 */
[----:B------:R-:W-:Y:S01]  /*f6a0*/  ISETP.GE.AND P2, PT, R5, UR4, PT ;  /* 0x0000000405007c0c */ /* 0x000fe2000bf46270 */
[C---:B------:R-:W-:Y:S01]  /*f6b0*/  VIADD R9, R19.reuse, 0x30 ;  /* 0x0000003013097836 */ /* 0x040fe20000000000 */
[----:B------:R-:W-:Y:S01]  /*f6c0*/  ISETP.GE.AND P3, PT, R6, UR4, PT ;  /* 0x0000000406007c0c */ /* 0x000fe2000bf66270 */
[----:B------:R-:W-:Y:S01]  /*f6d0*/  VIADD R11, R19, 0x38 ;  /* 0x00000038130b7836 */ /* 0x000fe20000000000 */
[----:B------:R-:W-:Y:S01]  /*f6e0*/  ISETP.GE.AND P4, PT, R7, UR4, PT ;  /* 0x0000000407007c0c */ /* 0x000fe2000bf86270 */
[----:B---34-:R-:W-:Y:S01]  /*f6f0*/  @!P0 IMAD.WIDE R2, R19, 0x4, R14 ;  /* 0x0000000413028825 */ /* 0x018fe200078e020e */
[----:B------:R-:W-:-:S02]  /*f700*/  ISETP.GE.AND P5, PT, R9, UR4, PT ;  /* 0x0000000409007c0c */ /* 0x000fc4000bfa6270 */
[----:B------:R-:W-:Y:S02]  /*f710*/  ISETP.GE.AND P6, PT, R11, UR4, PT ;  /* 0x000000040b007c0c */ /* 0x000fe4000bfc6270 */
[----:B------:R0:W-:Y:S01]  /*f720*/  @!P0 ST.E.64 desc[UR48][R2.64], R88 ;  /* 0x0000005802008985 */ /* 0x0001e2000c101b30 */
[----:B------:R-:W-:Y:S02]  /*f730*/  ISETP.GE.AND P0, PT, R0, UR4, PT ;  /* 0x0000000400007c0c */ /* 0x000fe4000bf06270 */
[----:B------:R-:W-:Y:S02]  /*f740*/  @!P1 LEA.HI R4, R4, R4, RZ, 0x1 ;  /* 0x0000000404049211 */ /* 0x000fe400078f08ff */
[----:B------:R-:W-:Y:S02]  /*f750*/  @!P3 LEA.HI R6, R6, R6, RZ, 0x1 ;  /* 0x000000060606b211 */ /* 0x000fe400078f08ff */
[----:B------:R-:W-:Y:S02]  /*f760*/  @!P4 LEA.HI R8, R7, R7, RZ, 0x1 ;  /* 0x000000070708c211 */ /* 0x000fe400078f08ff */
[----:B------:R-:W-:-:S02]  /*f770*/  @!P5 LEA.HI R10, R9, R9, RZ, 0x1 ;  /* 0x00000009090ad211 */ /* 0x000fc400078f08ff */
[----:B------:R-:W-:Y:S02]  /*f780*/  @!P6 LEA.HI R12, R11, R11, RZ, 0x1 ;  /* 0x0000000b0b0ce211 */ /* 0x000fe400078f08ff */
[----:B------:R-:W-:Y:S02]  /*f790*/  @!P3 LOP3.LUT R9, R6, 0xfffffffe, RZ, 0xc0, !PT ;  /* 0xfffffffe0609b812 */ /* 0x000fe400078ec0ff */
[----:B------:R-:W-:Y:S02]  /*f7a0*/  @!P0 LEA.HI R0, R0, R0, RZ, 0x1 ;  /* 0x0000000000008211 */ /* 0x000fe400078f08ff */
[----:B0-----:R-:W-:Y:S02]  /*f7b0*/  @!P2 LEA.HI R2, R5, R5, RZ, 0x1 ;  /* 0x000000050502a211 */ /* 0x001fe400078f08ff */
[----:B------:R-:W-:Y:S02]  /*f7c0*/  @!P0 LOP3.LUT R3, R0, 0xfffffffe, RZ, 0xc0, !PT ;  /* 0xfffffffe00038812 */ /* 0x000fe400078ec0ff */
[----:B------:R-:W-:-:S02]  /*f7d0*/  @!P1 LOP3.LUT R5, R4, 0xfffffffe, RZ, 0xc0, !PT ;  /* 0xfffffffe04059812 */ /* 0x000fc400078ec0ff */
[----:B------:R-:W-:Y:S01]  /*f7e0*/  @!P2 LOP3.LUT R7, R2, 0xfffffffe, RZ, 0xc0, !PT ;  /* 0xfffffffe0207a812 */ /* 0x000fe200078ec0ff */
[--C-:B------:R-:W-:Y:S01]  /*f7f0*/  @!P0 IMAD.WIDE R2, R3, 0x4, R14.reuse ;  /* 0x0000000403028825 */ /* 0x100fe200078e020e */
[----:B------:R-:W-:Y:S02]  /*f800*/  @!P4 LOP3.LUT R11, R8, 0xfffffffe, RZ, 0xc0, !PT ;  /* 0xfffffffe080bc812 */ /* 0x000fe400078ec0ff */
[----:B------:R-:W-:Y:S01]  /*f810*/  @!P5 LOP3.LUT R13, R10, 0xfffffffe, RZ, 0xc0, !PT ;  /* 0xfffffffe0a0dd812 */ /* 0x000fe200078ec0ff */
[--C-:B------:R-:W-:Y:S01]  /*f820*/  @!P1 IMAD.WIDE R4, R5, 0x4, R14.reuse ;  /* 0x0000000405049825 */ /* 0x100fe200078e020e */
[----:B------:R-:W-:Y:S01]  /*f830*/  @!P6 LOP3.LUT R21, R12, 0xfffffffe, RZ, 0xc0, !PT ;  /* 0xfffffffe0c15e812 */ /* 0x000fe200078ec0ff */
[----:B------:R0:W-:Y:S02]  /*f840*/  @!P0 ST.E.64 desc[UR48][R2.64], R92 ;  /* 0x0000005c02008985 */ /* 0x0001e4000c101b30 */
[--C-:B------:R-:W-:Y:S02]  /*f850*/  @!P2 IMAD.WIDE R6, R7, 0x4, R14.reuse ;  /* 0x000000040706a825 */ /* 0x100fe400078e020e */
[----:B------:R0:W-:Y:S02]  /*f860*/  @!P1 ST.E.64 desc[UR48][R4.64], R96 ;  /* 0x0000006004009985 */ /* 0x0001e4000c101b30 */
[----:B------:R-:W-:-:S02]  /*f870*/  @!P3 IMAD.WIDE R8, R9, 0x4, R14 ;  /* 0x000000040908b825 */ /* 0x000fc400078e020e */
[----:B------:R0:W-:Y:S02]  /*f880*/  @!P2 ST.E.64 desc[UR48][R6.64], R100 ;  /* 0x000000640600a985 */ /* 0x0001e4000c101b30 */
[--C-:B------:R-:W-:Y:S02]  /*f890*/  @!P4 IMAD.WIDE R10, R11, 0x4, R14.reuse ;  /* 0x000000040b0ac825 */ /* 0x100fe400078e020e */
[----:B------:R0:W-:Y:S02]  /*f8a0*/  @!P3 ST.E.64 desc[UR48][R8.64], R104 ;  /* 0x000000680800b985 */ /* 0x0001e4000c101b30 */
[--C-:B------:R-:W-:Y:S02]  /*f8b0*/  @!P5 IMAD.WIDE R12, R13, 0x4, R14.reuse ;  /* 0x000000040d0cd825 */ /* 0x100fe400078e020e */
[----:B------:R0:W-:Y:S02]  /*f8c0*/  @!P4 ST.E.64 desc[UR48][R10.64], R108 ;  /* 0x0000006c0a00c985 */ /* 0x0001e4000c101b30 */
[----:B------:R-:W-:-:S02]  /*f8d0*/  @!P6 IMAD.WIDE R14, R21, 0x4, R14 ;  /* 0x00000004150ee825 */ /* 0x000fc400078e020e */
[----:B------:R0:W-:Y:S04]  /*f8e0*/  @!P5 ST.E.64 desc[UR48][R12.64], R112 ;  /* 0x000000700c00d985 */ /* 0x0001e8000c101b30 */
[----:B------:R0:W-:Y:S02]  /*f8f0*/  @!P6 ST.E.64 desc[UR48][R14.64], R116 ;  /* 0x000000740e00e985 */ /* 0x0001e4000c101b30 */
.L_x_13033:
[----:B------:R-:W-:Y:S05]  /*f900*/  BSYNC B0 ;  /* 0x0000000000007941 */ /* 0x000fea0003800000 */
.L_x_13032:
[----:B------:R-:W-:Y:S01]  /*f910*/  ISETP.GE.AND P0, PT, R16, R17, PT ;  /* 0x000000111000720c */ /* 0x000fe20003f06270 */
[----:B0-----:R0:W1:Y:S04]  /*f920*/  SHFL.IDX PT, R13, R20, 0x1, 0x1c1f ;  /* 0x003c1f00140d7f89 */ /* 0x00106800000e0000 */
[----:B------:R0:W0:Y:S08]  /*f930*/  SHFL.IDX PT, R12, R18, 0x1, 0x1c1f ;  /* 0x003c1f00120c7f89 */ /* 0x00003000000e0000 */
        /* <DEDUP_REMOVED lines=11> */
[----:B------:R-:W-:Y:S01]  /*f9f0*/  VIADD R11, R19, 0x30 ;  /* 0x00000030130b7836 */ /* 0x000fe20000000000 */
[----:B------:R-:W-:-:S02]  /*fa00*/  ISETP.GE.AND P4, PT, R8, UR4, PT ;  /* 0x0000000408007c0c */ /* 0x000fc4000bf86270 */
[----:B------:R-:W-:Y:S02]  /*fa10*/  ISETP.GE.AND P5, PT, R9, UR4, PT ;  /* 0x0000000409007c0c */ /* 0x000fe4000bfa6270 */
[----:B------:R-:W-:Y:S01]  /*fa20*/  ISETP.GE.AND P6, PT, R11, UR4, PT ;  /* 0x000000040b007c0c */ /* 0x000fe2000bfc6270 */
[C---:B01----:R-:W-:Y:S02]  /*fa30*/  @!P0 IMAD.WIDE R2, R19.reuse, 0x4, R12 ;  /* 0x0000000413028825 */ /* 0x043fe400078e020c */
[----:B------:R-:W-:Y:S02]  /*fa40*/  @!P1 LEA.HI R0, R0, R0, RZ, 0x1 ;  /* 0x0000000000009211 */ /* 0x000fe400078f08ff */
[----:B------:R-:W-:Y:S01]  /*fa50*/  @!P2 LEA.HI R6, R6, R6, RZ, 0x1 ;  /* 0x000000060606a211 */ /* 0x000fe200078f08ff */
[----:B------:R0:W-:Y:S01]  /*fa60*/  @!P0 ST.E.64 desc[UR48][R2.64], R90 ;  /* 0x0000005a02008985 */ /* 0x0001e2000c101b30 */
[----:B------:R-:W-:Y:S01]  /*fa70*/  @!P1 LOP3.LUT R5, R0, 0xfffffffe, RZ, 0xc0, !PT ;  /* 0xfffffffe00059812 */ /* 0x000fe200078ec0ff */
[----:B------:R-:W-:Y:S01]  /*fa80*/  VIADD R19, R19, 0x38 ;  /* 0x0000003813137836 */ /* 0x000fe20000000000 */
[----:B------:R-:W-:-:S02]  /*fa90*/  @!P3 LEA.HI R0, R7, R7, RZ, 0x1 ;  /* 0x000000070700b211 */ /* 0x000fc400078f08ff */
[----:B------:R-:W-:Y:S01]  /*faa0*/  @!P4 LEA.HI R8, R8, R8, RZ, 0x1 ;  /* 0x000000080808c211 */ /* 0x000fe200078f08ff */
[--C-:B------:R-:W-:Y:S01]  /*fab0*/  @!P1 IMAD.WIDE R4, R5, 0x4, R12.reuse ;  /* 0x0000000405049825 */ /* 0x100fe200078e020c */
[----:B------:R-:W-:Y:S02]  /*fac0*/  @!P5 LEA.HI R10, R9, R9, RZ, 0x1 ;  /* 0x00000009090ad211 */ /* 0x000fe400078f08ff */
[----:B---3--:R-:W-:Y:S02]  /*fad0*/  @!P6 LEA.HI R14, R11, R11, RZ, 0x1 ;  /* 0x0000000b0b0ee211 */ /* 0x008fe400078f08ff */
[----:B------:R-:W-:Y:S01]  /*fae0*/  @!P2 LOP3.LUT R7, R6, 0xfffffffe, RZ, 0xc0, !PT ;  /* 0xfffffffe0607a812 */ /* 0x000fe200078ec0ff */
[----:B------:R1:W-:Y:S01]  /*faf0*/  @!P1 ST.E.64 desc[UR48][R4.64], R94 ;  /* 0x0000005e04009985 */ /* 0x0003e2000c101b30 */
[----:B------:R-:W-:Y:S02]  /*fb00*/  @!P3 LOP3.LUT R9, R0, 0xfffffffe, RZ, 0xc0, !PT ;  /* 0xfffffffe0009b812 */ /* 0x000fe400078ec0ff */
[----:B------:R-:W-:Y:S01]  /*fb10*/  @!P4 LOP3.LUT R11, R8, 0xfffffffe, RZ, 0xc0, !PT ;  /* 0xfffffffe080bc812 */ /* 0x000fe200078ec0ff */
[----:B0-----:R-:W-:Y:S01]  /*fb20*/  @!P2 IMAD.WIDE R2, R7, 0x4, R12 ;  /* 0x000000040702a825 */ /* 0x001fe200078e020c */
[----:B----4-:R-:W-:-:S02]  /*fb30*/  @!P5 LOP3.LUT R15, R10, 0xfffffffe, RZ, 0xc0, !PT ;  /* 0xfffffffe0a0fd812 */ /* 0x010fc400078ec0ff */
[----:B------:R-:W-:Y:S01]  /*fb40*/  @!P6 LOP3.LUT R17, R14, 0xfffffffe, RZ, 0xc0, !PT ;  /* 0xfffffffe0e11e812 */ /* 0x000fe200078ec0ff */
[--C-:B------:R-:W-:Y:S01]  /*fb50*/  @!P4 IMAD.WIDE R6, R11, 0x4, R12.reuse ;  /* 0x000000040b06c825 */ /* 0x100fe200078e020c */
[----:B------:R0:W-:Y:S01]  /*fb60*/  @!P2 ST.E.64 desc[UR48][R2.64], R98 ;  /* 0x000000620200a985 */ /* 0x0001e2000c101b30 */
[----:B------:R-:W-:Y:S02]  /*fb70*/  ISETP.GE.AND P0, PT, R19, UR4, PT ;  /* 0x0000000413007c0c */ /* 0x000fe4000bf06270 */
        /* <DEDUP_REMOVED lines=13> */
.L_x_13031:
        /* <DEDUP_REMOVED lines=13> */
[----:B------:R-:W-:Y:S01]  /*fd20*/  USHF.R.S32.HI UR6, URZ, 0x1f, UR36 ;  /* 0x0000001f3f067899 */ /* 0x000fe20008011424 */
[----:B------:R-:W-:Y:S01]  /*fd30*/  IMAD.MOV.U32 R5, RZ, RZ, R0 ;  /* 0x000000ffff057224 */ /* 0x000fe200078e0000 */
[----:B------:R-:W-:Y:S02]  /*fd40*/  ULDC.64 UR8, c[0x0][0xbd0] ;  /* 0x0002f40000087ab9 */ /* 0x000fe40000000a00 */
[----:B------:R-:W-:Y:S02]  /*fd50*/  UIMAD UR6, UR6, UR8, URZ ;  /* 0x00000008060672a4 */ /* 0x000fe4000f8e023f */
[----:B------:R-:W-:Y:S01]  /*fd60*/  UIMAD.WIDE.U32 UR4, UR36, UR8, URZ ;  /* 0x00000008240472a5 */ /* 0x000fe2000f8e003f */
[----:B------:R-:W1:Y:S01]  /*fd70*/  LDC.64 R10, c[0x0][0xbd8] ;  /* 0x0002f600ff0a7b82 */ /* 0x000e620000000a00 */
[----:B------:R-:W-:-:S04]  /*fd80*/  UIMAD UR6, UR36, UR9, UR6 ;  /* 0x00000009240672a4 */ /* 0x000fc8000f8e0206 */
[----:B------:R-:W-:Y:S02]  /*fd90*/  UIADD3 UR6, UR5, UR6, URZ ;  /* 0x0000000605067290 */ /* 0x000fe4000fffe03f */
[----:B------:R-:W-:Y:S01]  /*fda0*/  IMAD.U32 R3, RZ, RZ, UR5 ;  /* 0x00000005ff037e24 */ /* 0x000fe2000f8e00ff */
[----:B------:R-:W2:Y:S01]  /*fdb0*/  @P0 LDC R7, c[0x0][0xbec] ;  /* 0x0002fb00ff070b82 */ /* 0x000ea20000000800 */
[----:B------:R-:W-:Y:S01]  /*fdc0*/  IMAD.U32 R2, RZ, RZ, UR4 ;  /* 0x00000004ff027e24 */ /* 0x000fe2000f8e00ff */
[----:B------:R-:W-:Y:S01]  /*fdd0*/  ULDC.64 UR4, c[0x0][0xbe0] ;  /* 0x0002f80000047ab9 */ /* 0x000fe20000000a00 */
[----:B------:R-:W-:-:S05]  /*fde0*/  IMAD.U32 R3, RZ, RZ, UR6 ;  /* 0x00000006ff037e24 */ /* 0x000fca000f8e00ff */
[----:B------:R-:W3:Y:S01]  /*fdf0*/  @P0 LDC R9, c[0x0][0xbf0] ;  /* 0x0002fc00ff090b82 */ /* 0x000ee20000000800 */
[----:B0-----:R-:W-:-:S07]  /*fe00*/  USHF.R.S32.HI UR8, URZ, 0x1f, UR7 ;  /* 0x0000001f3f087899 */ /* 0x001fce0008011407 */
[----:B------:R-:W0:Y:S01]  /*fe10*/  S2UR UR10, SR_CTAID.Y ;  /* 0x00000000000a79c3 */ /* 0x000e220000002600 */
[C---:B-1----:R-:W-:Y:S02]  /*fe20*/  IMAD R12, R10.reuse, UR8, RZ ;  /* 0x000000080a0c7c24 */ /* 0x042fe4000f8e02ff */
[----:B------:R-:W-:-:S04]  /*fe30*/  IMAD.WIDE.U32 R2, R10, UR7, R2 ;  /* 0x000000070a027c25 */ /* 0x000fc8000f8e0002 */
[----:B------:R-:W-:Y:S01]  /*fe40*/  IMAD R11, R11, UR7, R12 ;  /* 0x000000070b0b7c24 */ /* 0x000fe2000f8e020c */
[----:B------:R-:W0:Y:S01]  /*fe50*/  LDC R8, c[0x0][0xc50] ;  /* 0x00031400ff087b82 */ /* 0x000e220000000800 */
[----:B--2---:R-:W-:-:S04]  /*fe60*/  @P0 IMAD.HI.U32 R4, R0, R7, RZ ;  /* 0x0000000700040227 */ /* 0x004fc800078e00ff */
[----:B------:R-:W-:Y:S02]  /*fe70*/  IMAD R7, RZ, RZ, -UR36 ;  /* 0x80000024ff077e24 */ /* 0x000fe4000f8e02ff */
[----:B------:R-:W-:Y:S01]  /*fe80*/  IMAD.IADD R3, R11, 0x1, R3 ;  /* 0x000000010b037824 */ /* 0x000fe200078e0203 */
[----:B---3--:R-:W-:Y:S01]  /*fe90*/  @P0 SHF.R.U32.HI R5, RZ, R9, R4 ;  /* 0x00000009ff050219 */ /* 0x008fe20000011604 */
[----:B0-----:R-:W-:-:S04]  /*fea0*/  IMAD R9, R8, R7, UR10 ;  /* 0x0000000a08097e24 */ /* 0x001fc8000f8e0207 */
        /* <DEDUP_REMOVED lines=21> */
.L_x_12950:
        /* <DEDUP_REMOVED lines=18> */
.L_x_13034:
[----:B------:R-:W-:Y:S01]  /*10120*/  ULDC UR7, c[0x0][0xc50] ;  /* 0x0003140000077ab9 */ /* 0x000fe20000000800 */
[----:B------:R-:W-:Y:S01]  /*10130*/  UMOV UR36, UR6 ;  /* 0x0000000600247c82 */ /* 0x000fe20008000000 */
[----:B------:R-:W-:-:S11]  /*10140*/  UISETP.NE.AND UP0, UPT, UR7, 0x1, UPT ;  /* 0x000000010700788c */ /* 0x000fd6000bf05270 */
[----:B------:R-:W-:Y:S01]  /*10150*/  @UP0 ULDC UR4, c[0x0][0xc54] ;  /* 0x0003150000040ab9 */ /* 0x000fe20000000800 */
[----:B------:R-:W-:Y:S01]  /*10160*/  @UP0 ULDC UR8, c[0x0][0xc58] ;  /* 0x0003160000080ab9 */ /* 0x000fe20000000800 */
[----:B------:R-:W-:-:S04]  /*10170*/  UIMAD.WIDE.U32 UR4, UR6, UR4, URZ ;  /* 0x00000004060472a5 */ /* 0x000fc8000f8e003f */
[----:B------:R-:W-:-:S12]  /*10180*/  @UP0 USHF.R.U32.HI UR36, URZ, UR8, UR5 ;  /* 0x000000083f240299 */ /* 0x000fd80008011605 */
.L_x_13035:
        /* <DEDUP_REMOVED lines=45> */
.L_x_13038:
[----:B------:R-:W-:-:S11]  /*10460*/  UISETP.NE.AND UP0, UPT, UR5, 0x1, UPT ;  /* 0x000000010500788c */ /* 0x000fd6000bf05270 */
[----:B------:R-:W-:Y:S02]  /*10470*/  @UP0 ULDC.64 UR14, c[0x0][0x9e8] ;  /* 0x00027a00000e0ab9 */ /* 0x000fe40000000a00 */
[----:B------:R-:W-:-:S04]  /*10480*/  UIMAD.WIDE.U32 UR6, UR8, UR14, URZ ;  /* 0x0000000e080672a5 */ /* 0x000fc8000f8e003f */
[----:B------:R-:W-:-:S12]  /*10490*/  @UP0 USHF.R.U32.HI UR8, URZ, UR15, UR7 ;  /* 0x0000000f3f080299 */ /* 0x000fd80008011607 */
.L_x_13039:
[----:B------:R-:W-:-:S04]  /*104a0*/  UIMAD UR8, UR8, UR5, UR5 ;  /* 0x00000005080872a4 */ /* 0x000fc8000f8e0205 */
[----:B------:R-:W-:-:S04]  /*104b0*/  UISETP.LT.AND UP0, UPT, UR4, UR8, UPT ;  /* 0x000000080400728c */ /* 0x000fc8000bf01270 */
[----:B------:R-:W-:-:S12]  /*104c0*/  USEL UR4, UR4, UR8, UP0 ;  /* 0x0000000804047287 */ /* 0x000fd80008000000 */
.L_x_13037:
        /* <DEDUP_REMOVED lines=26> */
.L_x_13041:
[----:B------:R-:W-:-:S11]  /*10670*/  UISETP.NE.AND UP0, UPT, UR5, 0x1, UPT ;  /* 0x000000010500788c */ /* 0x000fd6000bf05270 */
[----:B------:R-:W-:Y:S02]  /*10680*/  @UP0 ULDC.64 UR10, c[0x0][0x9e8] ;  /* 0x00027a00000a0ab9 */ /* 0x000fe40000000a00 */
[----:B------:R-:W-:-:S04]  /*10690*/  UIMAD.WIDE.U32 UR6, UR4, UR10, URZ ;  /* 0x0000000a040672a5 */ /* 0x000fc8000f8e003f */
[----:B------:R-:W-:-:S12]  /*106a0*/  @UP0 USHF.R.U32.HI UR4, URZ, UR11, UR7 ;  /* 0x0000000b3f040299 */ /* 0x000fd80008011607 */
.L_x_13042:
[----:B------:R-:W-:-:S04]  /*106b0*/  UIMAD UR4, UR4, UR5, URZ ;  /* 0x00000005040472a4 */ /* 0x000fc8000f8e023f */
[----:B------:R-:W-:-:S04]  /*106c0*/  UISETP.LT.AND UP0, UPT, UR8, UR4, UPT ;  /* 0x000000040800728c */ /* 0x000fc8000bf01270 */
[----:B------:R-:W-:-:S12]  /*106d0*/  USEL UR8, UR8, UR4, !UP0 ;  /* 0x0000000408087287 */ /* 0x000fd8000c000000 */
.L_x_13040:
        /* <DEDUP_REMOVED lines=46> */
.L_x_13043:
[----:B------:R-:W-:Y:S01]  /*109c0*/  UIMAD UR41, UR42, UR46, UR43 ;  /* 0x0000002e2a2972a4 */ /* 0x000fe2000f8e022b */
[----:B------:R-:W-:Y:S02]  /*109d0*/  IMAD.U32 R26, RZ, RZ, UR12 ;  /* 0x0000000cff1a7e24 */ /* 0x000fe4000f8e00ff */
[----:B------:R-:W-:Y:S02]  /*109e0*/  IMAD.MOV.U32 R0, RZ, RZ, RZ ;  /* 0x000000ffff007224 */ /* 0x000fe400078e00ff */
[----:B------:R-:W-:Y:S02]  /*109f0*/  IMAD.MOV.U32 R4, RZ, RZ, 0x1 ;  /* 0x00000001ff047424 */ /* 0x000fe400078e00ff */
[----:B------:R-:W-:-:S05]  /*10a00*/  IMAD.U32 R3, RZ, RZ, UR41 ;  /* 0x00000029ff037e24 */ /* 0x000fca000f8e00ff */
[----:B------:R-:W-:Y:S01]  /*10a10*/  VIADDMNMX R26, R3, UR46, R26, PT ;  /* 0x0000002e031a7c46 */ /* 0x000fe2000b80011a */
[----:B------:R-:W-:-:S03]  /*10a20*/  IMAD.MOV.U32 R3, RZ, RZ, 0x1 ;  /* 0x00000001ff037424 */ /* 0x000fc600078e00ff */
        /* <DEDUP_REMOVED lines=25> */
.L_x_13044:
        /* <DEDUP_REMOVED lines=20> */
.L_x_13046:
        /* <DEDUP_REMOVED lines=15> */
.L_x_13045:
[----:B------:R-:W0:Y:S01]  /*10df0*/  LDC.64 R4, c[0x0][0x9f8] ;  /* 0x00027e00ff047b82 */ /* 0x000e220000000a00 */
[----:B------:R-:W-:Y:S01]  /*10e00*/  IMAD.MOV.U32 R25, RZ, RZ, R27 ;  /* 0x000000ffff197224 */ /* 0x000fe200078e001b */
        /* <DEDUP_REMOVED lines=16> */
.L_x_13115:
        /* <DEDUP_REMOVED lines=8> */
.L_x_13118:
[----:B------:R-:W-:Y:S05]  /*10f90*/  @!P6 BRA `(.L_x_13048) ;  /* 0x0000000000c0e947 */ /* 0x000fea0003800000 */
[----:B------:R-:W-:Y:S02]  /*10fa0*/  IMAD.MOV.U32 R0, RZ, RZ, 0x1 ;  /* 0x00000001ff007424 */ /* 0x000fe400078e00ff */
[----:B------:R-:W-:-:S03]  /*10fb0*/  IMAD.MOV.U32 R22, RZ, RZ, R25 ;  /* 0x000000ffff167224 */ /* 0x000fc600078e0019 */
[----:B------:R-:W-:Y:S01]  /*10fc0*/  SHF.L.U32 R0, R0, 0x1f, RZ ;  /* 0x0000001f00007819 */ /* 0x000fe200000006ff */
[----:B------:R-:W-:Y:S06]  /*10fd0*/  @!P1 BRA `(.L_x_13050) ;  /* 0x0000000000489947 */ /* 0x000fec0003800000 */
[----:B------:R-:W1:Y:S01]  /*10fe0*/  LDC R10, c[0x0][0x43c] ;  /* 0x00010f00ff0a7b82 */ /* 0x000e620000000800 */
[----:B------:R-:W-:Y:S01]  /*10ff0*/  IMAD.MOV.U32 R3, RZ, RZ, R23 ;  /* 0x000000ffff037224 */ /* 0x000fe200078e0017 */
[----:B------:R-:W-:Y:S02]  /*11000*/  ULDC.64 UR4, c[0x0][0x428] ;  /* 0x00010a0000047ab9 */ /* 0x000fe40000000a00 */
        /* <DEDUP_REMOVED lines=15> */
.L_x_13050:
[----:B------:R-:W2:Y:S01]  /*11100*/  SYNCS.PHASECHK.TRANS64.TRYWAIT P0, [UR38+0x16840], R0 ;  /* 0x01684000ff0075a7 */ /* 0x000ea20008000166 */
[----:B------:R-:W-:Y:S01]  /*11110*/  ISETP.NE.AND P1, PT, R19, RZ, PT ;  /* 0x000000ff1300720c */ /* 0x000fe20003f25270 */
[----:B--2---:R-:W-:-:S12]  /*11120*/  @!P0 BRA `(.L_x_13051) ;  /* 0x0000002c00108947 */ /* 0x004fd80003800000 */
.L_x_13119:
[----:B------:R-:W-:Y:S05]  /*11130*/  @P1 BRA `(.L_x_13052) ;  /* 0x0000000000141947 */ /* 0x000fea0003800000 */
[----:B------:R-:W-:Y:S01]  /*11140*/  LOP3.LUT P0, RZ, R2, 0x1f, RZ, 0xc0, !PT ;  /* 0x0000001f02ff7812 */ /* 0x000fe2000780c0ff */
[----:B--2---:R-:W-:-:S04]  /*11150*/  IMAD.MOV.U32 R0, RZ, RZ, 0x4000 ;  /* 0x00004000ff007424 */ /* 0x004fc800078e00ff */
[----:B------:R3:W-:Y:S08]  /*11160*/  SYNCS.ARRIVE.TRANS64 RZ, [UR38+0x16830], R0 ;  /* 0x01683000ffff79a7 */ /* 0x0007f00008000026 */
[----:B---3--:R-:W-:Y:S05]  /*11170*/  @!P0 BRA `(.L_x_13052) ;  /* 0x0000000000048947 */ /* 0x008fea0003800000 */
[----:B------:R-:W-:Y:S01]  /*11180*/  BPT.TRAP 0x1 ;  /* 0x000000040000795c */ /* 0x000fe20000300000 */
.L_x_13052:
        /* <DEDUP_REMOVED lines=8> */
[----:B------:R-:W-:Y:S01]  /*11210*/  UIADD3.X UR5, URZ, UR5, URZ, UP0, !UPT ;  /* 0x000000053f057290 */ /* 0x000fe200087fe43f */
[----:B------:R-:W-:Y:S01]  /*11220*/  UMOV UR6, 0x0 ;  /* 0x0000000000067882 */ /* 0x000fe20000000000 */
[----:B------:R-:W-:-:S02]  /*11230*/  UMOV UR7, 0x14f00000 ;  /* 0x14f0000000077882 */ /* 0x000fc40000000000 */
[----:B------:R-:W-:Y:S01]  /*11240*/  USHF.L.U32 UR11, UR11, 0x7, URZ ;  /* 0x000000070b0b7899 */ /* 0x000fe2000800063f */
[----:B------:R-:W-:Y:S01]  /*11250*/  UMOV UR10, URZ ;  /* 0x0000003f000a7c82 */ /* 0x000fe20008000000 */
[----:B------:R-:W-:Y:S02]  /*11260*/  UMOV UR12, UR36 ;  /* 0x00000024000c7c82 */ /* 0x000fe40008000000 */
[----:B------:R-:W-:-:S05]  /*11270*/  @P0 LOP3.LUT R18, R18, 0x2, RZ, 0xfc, !PT ;  /* 0x0000000212120812 */ /* 0x000fca00078efcff */
[----:B------:R3:W-:Y:S02]  /*11280*/  UTMALDG.4D [UR8], [UR4], desc[UR6] ;  /* 0x00000608040075b4 */ /* 0x0007e40008019000 */
[----:B---3--:R-:W-:Y:S01]  /*11290*/  NOP ;  /* 0x0000000000007918 */ /* 0x008fe20000000000 */
.L_x_13048:
        /* <DEDUP_REMOVED lines=29> */
.L_x_13053:
[----:B--2---:R-:W2:Y:S01]  /*11470*/  LDC R3, c[0x0][0x448] ;  /* 0x00011200ff037b82 */ /* 0x004ea20000000800 */
[----:B-1----:R-:W-:Y:S01]  /*11480*/  IMAD.SHL.U32 R5, R2, 0x10, RZ ;  /* 0x0000001002057824 */ /* 0x002fe200078e00ff */
[----:B------:R-:W-:Y:S01]  /*11490*/  SHF.R.U32.HI R0, RZ, 0x3, R19 ;  /* 0x00000003ff007819 */ /* 0x000fe20000011613 */
[----:B------:R-:W-:Y:S01]  /*114a0*/  UMOV UR4, UR50 ;  /* 0x0000003200047c82 */ /* 0x000fe20008000000 */
[----:B------:R-:W-:Y:S01]  /*114b0*/  UMOV UR5, UR47 ;  /* 0x0000002f00057c82 */ /* 0x000fe20008000000 */
[----:B------:R-:W-:Y:S01]  /*114c0*/  ULDC.64 UR6, c[0x0][0x2c8] ;  /* 0x0000b20000067ab9 */ /* 0x000fe20000000a00 */
[----:B------:R-:W-:Y:S02]  /*114d0*/  LOP3.LUT R5, R0, 0x70, R5, 0xf8, !PT ;  /* 0x0000007000057812 */ /* 0x000fe400078ef805 */
[----:B------:R-:W1:Y:S03]  /*114e0*/  LDC.64 R6, c[0x0][0x2e0] ;  /* 0x0000b800ff067b82 */ /* 0x000e660000000a00 */
[----:B------:R-:W-:-:S04]  /*114f0*/  VIADD R10, R5, UR40 ;  /* 0x00000028050a7c36 */ /* 0x000fc80008000000 */
[----:B------:R-:W-:Y:S01]  /*11500*/  IMAD.MOV.U32 R11, RZ, RZ, R10 ;  /* 0x000000ffff0b7224 */ /* 0x000fe200078e000a */
[----:B--2---:R-:W-:-:S13]  /*11510*/  ISETP.NE.AND P0, PT, R3, 0x1, PT ;  /* 0x000000010300780c */ /* 0x004fda0003f05270 */
[----:B------:R-:W2:Y:S08]  /*11520*/  @P0 LDC R9, c[0x0][0x44c] ;  /* 0x00011300ff090b82 */ /* 0x000eb00000000800 */
[----:B------:R-:W3:Y:S08]  /*11530*/  @P0 LDC R13, c[0x0][0x450] ;  /* 0x00011400ff0d0b82 */ /* 0x000ef00000000800 */
[----:B------:R-:W4:Y:S08]  /*11540*/  @P0 LDC R15, c[0x0][0x44c] ;  /* 0x00011300ff0f0b82 */ /* 0x000f300000000800 */
[----:B------:R-:W5:Y:S01]  /*11550*/  @P0 LDC R21, c[0x0][0x450] ;  /* 0x00011400ff150b82 */ /* 0x000f620000000800 */
[----:B--2---:R-:W-:-:S05]  /*11560*/  @P0 IMAD.HI.U32 R4, R10, R9, RZ ;  /* 0x000000090a040227 */ /* 0x004fca00078e00ff */
[----:B---3--:R-:W-:Y:S01]  /*11570*/  @P0 SHF.R.U32.HI R11, RZ, R13, R4 ;  /* 0x0000000dff0b0219 */ /* 0x008fe20000011604 */
[----:B------:R-:W-:-:S04]  /*11580*/  VIADD R4, R10, 0x80 ;  /* 0x000000800a047836 */ /* 0x000fc80000000000 */
[----:B------:R-:W-:Y:S02]  /*11590*/  IMAD.MOV.U32 R5, RZ, RZ, R4 ;  /* 0x000000ffff057224 */ /* 0x000fe400078e0004 */
[----:B----4-:R-:W-:-:S05]  /*115a0*/  @P0 IMAD.HI.U32 R8, R4, R15, RZ ;  /* 0x0000000f04080227 */ /* 0x010fca00078e00ff */
[----:B-----5:R-:W-:Y:S01]  /*115b0*/  @P0 SHF.R.U32.HI R5, RZ, R21, R8 ;  /* 0x00000015ff050219 */ /* 0x020fe20000011608 */
[-C--:B-1----:R-:W-:Y:S02]  /*115c0*/  IMAD R8, R17, R6.reuse, RZ ;  /* 0x0000000611087224 */ /* 0x082fe400078e02ff */
[----:B------:R-:W-:Y:S02]  /*115d0*/  IMAD.SHL.U32 R17, R2, 0x8, RZ ;  /* 0x0000000802117824 */ /* 0x000fe400078e00ff */
[C---:B------:R-:W-:Y:S01]  /*115e0*/  IMAD R9, R27.reuse, R7, R8 ;  /* 0x000000071b097224 */ /* 0x040fe200078e0208 */
[----:B------:R-:W-:Y:S01]  /*115f0*/  SHF.R.S32.HI R8, RZ, 0x1f, R11 ;  /* 0x0000001fff087819 */ /* 0x000fe2000001140b */
[----:B------:R-:W-:Y:S01]  /*11600*/  IMAD.WIDE.U32 R6, R27, R6, UR4 ;  /* 0x000000041b067e25 */ /* 0x000fe2000f8e0006 */
[----:B------:R-:W-:-:S03]  /*11610*/  ULDC.64 UR4, c[0x0][0x2d0] ;  /* 0x0000b40000047ab9 */ /* 0x000fc60000000a00 */
[----:B------:R-:W-:Y:S02]  /*11620*/  IMAD R8, R8, UR4, RZ ;  /* 0x0000000408087c24 */ /* 0x000fe4000f8e02ff */
[----:B------:R-:W-:Y:S02]  /*11630*/  IMAD.IADD R7, R7, 0x1, R9 ;  /* 0x0000000107077824 */ /* 0x000fe400078e0209 */
[C---:B------:R-:W-:Y:S02]  /*11640*/  IMAD R13, R11.reuse, UR5, R8 ;  /* 0x000000050b0d7c24 */ /* 0x040fe4000f8e0208 */
[----:B------:R-:W-:-:S04]  /*11650*/  IMAD.WIDE.U32 R8, R11, UR4, R6 ;  /* 0x000000040b087c25 */ /* 0x000fc8000f8e0006 */
[----:B------:R-:W-:Y:S02]  /*11660*/  IMAD.MOV R11, RZ, RZ, -R11 ;  /* 0x000000ffff0b7224 */ /* 0x000fe400078e0a0b */
[----:B------:R-:W-:Y:S02]  /*11670*/  IMAD.IADD R9, R9, 0x1, R13 ;  /* 0x0000000109097824 */ /* 0x000fe400078e020d */
[----:B------:R-:W-:Y:S01]  /*11680*/  IMAD R13, R3, R11, R10 ;  /* 0x0000000b030d7224 */ /* 0x000fe200078e020a */
[--C-:B------:R-:W-:Y:S01]  /*11690*/  SHF.R.S32.HI R10, RZ, 0x1f, R5.reuse ;  /* 0x0000001fff0a7819 */ /* 0x100fe20000011405 */
[----:B------:R-:W-:Y:S02]  /*116a0*/  IMAD.MOV R11, RZ, RZ, -R5 ;  /* 0x000000ffff0b7224 */ /* 0x000fe400078e0a05 */
[----:B------:R-:W-:-:S04]  /*116b0*/  IMAD.WIDE.U32 R6, R5, UR4, R6 ;  /* 0x0000000405067c25 */ /* 0x000fc8000f8e0006 */
[----:B------:R-:W-:Y:S01]  /*116c0*/  IMAD R11, R3, R11, R4 ;  /* 0x0000000b030b7224 */ /* 0x000fe200078e0204 */
[----:B------:R-:W-:Y:S01]  /*116d0*/  SHF.R.S32.HI R4, RZ, 0x1f, R13 ;  /* 0x0000001fff047819 */ /* 0x000fe2000001140d */
[----:B------:R-:W-:Y:S02]  /*116e0*/  IMAD R10, R10, UR4, RZ ;  /* 0x000000040a0a7c24 */ /* 0x000fe4000f8e02ff */
[----:B------:R-:W-:-:S04]  /*116f0*/  IMAD.WIDE.U32 R8, R13, UR6, R8 ;  /* 0x000000060d087c25 */ /* 0x000fc8000f8e0008 */
[----:B------:R-:W-:Y:S02]  /*11700*/  IMAD R4, R4, UR6, RZ ;  /* 0x0000000604047c24 */ /* 0x000fe4000f8e02ff */
[----:B------:R-:W-:Y:S01]  /*11710*/  IMAD R15, R5, UR5, R10 ;  /* 0x00000005050f7c24 */ /* 0x000fe2000f8e020a */
[----:B------:R-:W-:Y:S01]  /*11720*/  ULDC.64 UR4, c[0x0][0x280] ;  /* 0x0000a00000047ab9 */ /* 0x000fe20000000a00 */
[----:B------:R-:W-:Y:S01]  /*11730*/  IMAD R5, R13, UR7, R4 ;  /* 0x000000070d057c24 */ /* 0x000fe2000f8e0204 */
[----:B------:R-:W-:Y:S01]  /*11740*/  SHF.R.S32.HI R4, RZ, 0x1f, R11 ;  /* 0x0000001fff047819 */ /* 0x000fe2000001140b */
[----:B------:R-:W-:Y:S02]  /*11750*/  IMAD.IADD R7, R7, 0x1, R15 ;  /* 0x0000000107077824 */ /* 0x000fe400078e020f */
[----:B------:R-:W-:Y:S01]  /*11760*/  IMAD.IADD R5, R9, 0x1, R5 ;  /* 0x0000000109057824 */ /* 0x000fe200078e0205 */
[----:B------:R-:W-:Y:S01]  /*11770*/  LEA R9, P0, R8, UR4, 0x1 ;  /* 0x0000000408097c11 */ /* 0x000fe2000f8008ff */
[----:B------:R-:W-:-:S02]  /*11780*/  IMAD R4, R4, UR6, RZ ;  /* 0x0000000604047c24 */ /* 0x000fc4000f8e02ff */
[----:B------:R-:W-:Y:S01]  /*11790*/  IMAD.WIDE.U32 R6, R11, UR6, R6 ;  /* 0x000000060b067c25 */ /* 0x000fe2000f8e0006 */
[----:B------:R-:W-:-:S03]  /*117a0*/  LEA.HI.X R8, R8, UR5, R5, 0x1, P0 ;  /* 0x0000000508087c11 */ /* 0x000fc600080f0c05 */
[----:B------:R-:W-:Y:S02]  /*117b0*/  IMAD R13, R11, UR7, R4 ;  /* 0x000000070b0d7c24 */ /* 0x000fe4000f8e0204 */
[----:B------:R-:W-:Y:S02]  /*117c0*/  IMAD.SHL.U32 R10, R19, 0x8, RZ ;  /* 0x00000008130a7824 */ /* 0x000fe400078e00ff */
[----:B------:R-:W-:Y:S01]  /*117d0*/  IMAD.IADD R5, R7, 0x1, R13 ;  /* 0x0000000107057824 */ /* 0x000fe200078e020d */
[----:B------:R-:W-:Y:S01]  /*117e0*/  LEA R7, P0, R6, UR4, 0x1 ;  /* 0x0000000406077c11 */ /* 0x000fe2000f8008ff */
[----:B------:R-:W-:-:S03]  /*117f0*/  ULDC UR4, c[0x0][0x2b8] ;  /* 0x0000ae0000047ab9 */ /* 0x000fc60000000800 */
        /* <DEDUP_REMOVED lines=8> */
[----:B------:R-:W1:Y:S01]  /*11880*/  SHFL.IDX PT, R14, R9, RZ, 0x181f ;  /* 0x00181fff090e7589 */ /* 0x000e6200000e0000 */
[----:B------:R-:W-:Y:S01]  /*11890*/  ULDC UR4, c[0x0][0x288] ;  /* 0x0000a20000047ab9 */ /* 0x000fe20000000800 */
[----:B------:R-:W-:Y:S02]  /*118a0*/  VIADD R0, R0, UR40 ;  /* 0x0000002800007c36 */ /* 0x000fe40008000000 */
[----:B------:R-:W2:Y:S01]  /*118b0*/  SHFL.IDX PT, R4, R8, RZ, 0x181f ;  /* 0x00181fff08047589 */ /* 0x000ea200000e0000 */
[----:B------:R-:W-:Y:S02]  /*118c0*/  IMAD R3, R3, UR4, RZ ;  /* 0x0000000403037c24 */ /* 0x000fe4000f8e02ff */
[C---:B------:R-:W-:Y:S01]  /*118d0*/  VIADD R12, R0.reuse, 0x10 ;  /* 0x00000010000c7836 */ /* 0x040fe20000000000 */
[----:B------:R-:W-:Y:S02]  /*118e0*/  SHFL.IDX PT, R27, R8, 0x1, 0x181f ;  /* 0x00381f00081b7f89 */ /* 0x000fe400000e0000 */
[----:B------:R-:W-:-:S02]  /*118f0*/  ISETP.GE.AND P1, PT, R0, R3, PT ;  /* 0x000000030000720c */ /* 0x000fc40003f26270 */
[----:B------:R-:W-:Y:S04]  /*11900*/  SHFL.IDX PT, R28, R9, 0x2, 0x181f ;  /* 0x00581f00091c7f89 */ /* 0x000fe800000e0000 */
[----:B------:R-:W-:Y:S07]  /*11910*/  SHFL.IDX PT, R20, R8, 0x2, 0x181f ;  /* 0x00581f0008147f89 */ /* 0x000fee00000e0000 */
[----:B------:R-:W-:-:S02]  /*11920*/  @!P1 LEA R21, R10, UR38, 0x1 ;  /* 0x000000260a159c11 */ /* 0x000fc4000f8e08ff */
[----:B-1----:R-:W-:-:S05]  /*11930*/  @!P1 LEA R14, P2, R17, R14, 0x1 ;  /* 0x0000000e110e9211 */ /* 0x002fca00078408ff */
[----:B--2---:R-:W-:Y:S02]  /*11940*/  @!P1 IMAD.X R5, RZ, RZ, R4, P2 ;  /* 0x000000ffff059224 */ /* 0x004fe400010e0604 */
[----:B------:R-:W-:Y:S02]  /*11950*/  @!P1 IMAD.MOV.U32 R4, RZ, RZ, R14 ;  /* 0x000000ffff049224 */ /* 0x000fe400078e000e */
[----:B------:R-:W1:Y:S04]  /*11960*/  SHFL.IDX PT, R14, R9, 0x1, 0x181f ;  /* 0x00381f00090e7f89 */ /* 0x000e6800000e0000 */
[----:B------:R2:W-:Y:S01]  /*11970*/  @!P1 LDGSTS.E.BYPASS.LTC128B.128 [R21+0x8400], desc[UR48][R4.64], !P0 ;  /* 0x0840000004159fae */ /* 0x0005e2000c101d70 */
[----:B------:R-:W-:Y:S01]  /*11980*/  ISETP.GE.AND P1, PT, R12, R3, PT ;  /* 0x000000030c00720c */ /* 0x000fe20003f26270 */
[----:B------:R-:W-:-:S05]  /*11990*/  VIADD R12, R0, 0x20 ;  /* 0x00000020000c7836 */ /* 0x000fca0000000000 */
[----:B------:R-:W-:Y:S01]  /*119a0*/  ISETP.GE.AND P2, PT, R12, R3, PT ;  /* 0x000000030c00720c */ /* 0x000fe20003f46270 */
[----:B------:R-:W-:Y:S01]  /*119b0*/  VIADD R12, R0, 0x30 ;  /* 0x00000030000c7836 */ /* 0x000fe20000000000 */
[----:B--2---:R-:W-:Y:S05]  /*119c0*/  SHFL.IDX PT, R21, R8, 0x3, 0x181f ;  /* 0x00781f0008157f89 */ /* 0x004fea00000e0000 */
[----:B-1----:R-:W-:Y:S02]  /*119d0*/  @!P1 LEA R4, P3, R17, R14, 0x1 ;  /* 0x0000000e11049211 */ /* 0x002fe400078608ff */
[----:B------:R-:W1:Y:S04]  /*119e0*/  SHFL.IDX PT, R14, R9, 0x3, 0x181f ;  /* 0x00781f00090e7f89 */ /* 0x000e6800000e0000 */
[C---:B------:R-:W-:Y:S01]  /*119f0*/  @!P2 LEA R29, R10.reuse, UR38, 0x1 ;  /* 0x000000260a1dac11 */ /* 0x040fe2000f8e08ff */
[----:B------:R-:W-:Y:S01]  /*11a00*/  @!P1 IMAD.X R5, RZ, RZ, R27, P3 ;  /* 0x000000ffff059224 */ /* 0x000fe200018e061b */
[----:B------:R-:W-:-:S05]  /*11a10*/  @!P1 LEA R27, R10, UR38, 0x1 ;  /* 0x000000260a1b9c11 */ /* 0x000fca000f8e08ff */
[----:B------:R2:W-:Y:S02]  /*11a20*/  @!P1 LDGSTS.E.BYPASS.LTC128B.128 [R27+0x8c00], desc[UR48][R4.64], !P0 ;  /* 0x08c00000041b9fae */ /* 0x0005e4000c101d70 */
[----:B--2---:R-:W-:Y:S02]  /*11a30*/  @!P2 LEA R4, P1, R17, R28, 0x1 ;  /* 0x0000001c1104a211 */ /* 0x004fe400078208ff */
[----:B------:R-:W2:Y:S03]  /*11a40*/  SHFL.IDX PT, R28, R9, 0x4, 0x181f ;  /* 0x00981f00091c7f89 */ /* 0x000ea600000e0000 */
[----:B------:R-:W-:Y:S01]  /*11a50*/  @!P2 IMAD.X R5, RZ, RZ, R20, P1 ;  /* 0x000000ffff05a224 */ /* 0x000fe200008e0614 */
[----:B------:R-:W-:Y:S01]  /*11a60*/  ISETP.GE.AND P1, PT, R12, R3, PT ;  /* 0x000000030c00720c */ /* 0x000fe20003f26270 */
[----:B------:R-:W3:Y:S01]  /*11a70*/  SHFL.IDX PT, R20, R8, 0x4, 0x181f ;  /* 0x00981f0008147f89 */ /* 0x000ee200000e0000 */
[----:B------:R-:W-:-:S03]  /*11a80*/  VIADD R12, R0, 0x40 ;  /* 0x00000040000c7836 */ /* 0x000fc60000000000 */
[----:B------:R1:W-:Y:S02]  /*11a90*/  @!P2 LDGSTS.E.BYPASS.LTC128B.128 [R29+0x9400], desc[UR48][R4.64], !P0 ;  /* 0x09400000041dafae */ /* 0x0003e4000c101d70 */
[----:B------:R-:W-:Y:S01]  /*11aa0*/  ISETP.GE.AND P2, PT, R12, R3, PT ;  /* 0x000000030c00720c */ /* 0x000fe20003f46270 */
[----:B------:R-:W-:-:S05]  /*11ab0*/  VIADD R12, R0, 0x50 ;  /* 0x00000050000c7836 */ /* 0x000fca0000000000 */
[C---:B------:R-:W-:Y:S02]  /*11ac0*/  @!P1 LEA R27, R10.reuse, UR38, 0x1 ;  /* 0x000000260a1b9c11 */ /* 0x040fe4000f8e08ff */
[C---:B-1----:R-:W-:Y:S02]  /*11ad0*/  @!P1 LEA R4, P3, R17.reuse, R14, 0x1 ;  /* 0x0000000e11049211 */ /* 0x042fe400078608ff */
[----:B------:R-:W1:Y:S03]  /*11ae0*/  SHFL.IDX PT, R14, R9, 0x5, 0x181f ;  /* 0x00b81f00090e7f89 */ /* 0x000e6600000e0000 */
[----:B------:R-:W-:Y:S01]  /*11af0*/  @!P2 LEA R29, R10, UR38, 0x1 ;  /* 0x000000260a1dac11 */ /* 0x000fe2000f8e08ff */
[----:B------:R-:W-:Y:S02]  /*11b00*/  @!P1 IMAD.X R5, RZ, RZ, R21, P3 ;  /* 0x000000ffff059224 */ /* 0x000fe400018e0615 */
[----:B------:R-:W4:Y:S04]  /*11b10*/  SHFL.IDX PT, R21, R8, 0x5, 0x181f ;  /* 0x00b81f0008157f89 */ /* 0x000f2800000e0000 */
[----:B------:R2:W-:Y:S02]  /*11b20*/  @!P1 LDGSTS.E.BYPASS.LTC128B.128 [R27+0x9c00], desc[UR48][R4.64], !P0 ;  /* 0x09c00000041b9fae */ /* 0x0005e4000c101d70 */
[----:B--2---:R-:W-:-:S02]  /*11b30*/  @!P2 LEA R4, P1, R17, R28, 0x1 ;  /* 0x0000001c1104a211 */ /* 0x004fc400078208ff */
[----:B------:R-:W2:Y:S03]  /*11b40*/  SHFL.IDX PT, R28, R9, 0x6, 0x181f ;  /* 0x00d81f00091c7f89 */ /* 0x000ea600000e0000 */
[----:B---3--:R-:W-:Y:S01]  /*11b50*/  @!P2 IMAD.X R5, RZ, RZ, R20, P1 ;  /* 0x000000ffff05a224 */ /* 0x008fe200008e0614 */
[----:B------:R-:W-:Y:S01]  /*11b60*/  ISETP.GE.AND P1, PT, R12, R3, PT ;  /* 0x000000030c00720c */ /* 0x000fe20003f26270 */
[----:B------:R-:W3:Y:S01]  /*11b70*/  SHFL.IDX PT, R20, R8, 0x6, 0x181f ;  /* 0x00d81f0008147f89 */ /* 0x000ee200000e0000 */
[----:B------:R-:W-:-:S03]  /*11b80*/  VIADD R12, R0, 0x60 ;  /* 0x00000060000c7836 */ /* 0x000fc60000000000 */
[----:B------:R1:W-:Y:S02]  /*11b90*/  @!P2 LDGSTS.E.BYPASS.LTC128B.128 [R29+0xa400], desc[UR48][R4.64], !P0 ;  /* 0x0a400000041dafae */ /* 0x0003e4000c101d70 */
[----:B------:R-:W-:Y:S01]  /*11ba0*/  ISETP.GE.AND P2, PT, R12, R3, PT ;  /* 0x000000030c00720c */ /* 0x000fe20003f46270 */
[----:B------:R-:W-:Y:S01]  /*11bb0*/  VIADD R12, R0, 0x70 ;  /* 0x00000070000c7836 */ /* 0x000fe20000000000 */
[----:B------:R-:W-:Y:S04]  /*11bc0*/  SHFL.IDX PT, R8, R8, 0x7, 0x181f ;  /* 0x00f81f0008087f89 */ /* 0x000fe800000e0000 */
[C---:B-1----:R-:W-:Y:S02]  /*11bd0*/  @!P1 LEA R4, P3, R17.reuse, R14, 0x1 ;  /* 0x0000000e11049211 */ /* 0x042fe400078608ff */
[----:B------:R-:W1:Y:S05]  /*11be0*/  SHFL.IDX PT, R14, R9, 0x7, 0x181f ;  /* 0x00f81f00090e7f89 */ /* 0x000e6a00000e0000 */
[C---:B------:R-:W-:Y:S01]  /*11bf0*/  @!P2 LEA R27, R10.reuse, UR38, 0x1 ;  /* 0x000000260a1bac11 */ /* 0x040fe2000f8e08ff */
[----:B----4-:R-:W-:Y:S01]  /*11c00*/  @!P1 IMAD.X R5, RZ, RZ, R21, P3 ;  /* 0x000000ffff059224 */ /* 0x010fe200018e0615 */
[----:B------:R-:W-:Y:S01]  /*11c10*/  @!P1 LEA R21, R10, UR38, 0x1 ;  /* 0x000000260a159c11 */ /* 0x000fe2000f8e08ff */
[----:B------:R-:W-:Y:S04]  /*11c20*/  SHFL.IDX PT, R9, R6, 0x1, 0x181f ;  /* 0x00381f0006097f89 */ /* 0x000fe800000e0000 */
[----:B------:R2:W-:Y:S02]  /*11c30*/  @!P1 LDGSTS.E.BYPASS.LTC128B.128 [R21+0xac00], desc[UR48][R4.64], !P0 ;  /* 0x0ac0000004159fae */ /* 0x0005e4000c101d70 */
[----:B--2---:R-:W-:-:S02]  /*11c40*/  @!P2 LEA R4, P1, R17, R28, 0x1 ;  /* 0x0000001c1104a211 */ /* 0x004fc400078208ff */
[----:B------:R-:W2:Y:S03]  /*11c50*/  SHFL.IDX PT, R28, R7, RZ, 0x181f ;  /* 0x00181fff071c7589 */ /* 0x000ea600000e0000 */
[----:B---3--:R-:W-:Y:S01]  /*11c60*/  @!P2 IMAD.X R5, RZ, RZ, R20, P1 ;  /* 0x000000ffff05a224 */ /* 0x008fe200008e0614 */
[----:B------:R-:W-:Y:S01]  /*11c70*/  ISETP.GE.AND P1, PT, R12, R3, PT ;  /* 0x000000030c00720c */ /* 0x000fe20003f26270 */
[----:B------:R-:W3:Y:S01]  /*11c80*/  SHFL.IDX PT, R20, R6, RZ, 0x181f ;  /* 0x00181fff06147589 */ /* 0x000ee200000e0000 */
[----:B------:R-:W-:-:S03]  /*11c90*/  VIADD R12, R0, 0x80 ;  /* 0x00000080000c7836 */ /* 0x000fc60000000000 */
[----:B------:R1:W-:Y:S02]  /*11ca0*/  @!P2 LDGSTS.E.BYPASS.LTC128B.128 [R27+0xb400], desc[UR48][R4.64], !P0 ;  /* 0x0b400000041bafae */ /* 0x0003e4000c101d70 */
[----:B------:R-:W-:Y:S01]  /*11cb0*/  ISETP.GE.AND P2, PT, R12, R3, PT ;  /* 0x000000030c00720c */ /* 0x000fe20003f46270 */
[----:B------:R-:W-:-:S05]  /*11cc0*/  VIADD R12, R0, 0xa0 ;  /* 0x000000a0000c7836 */ /* 0x000fca0000000000 */
[C---:B------:R-:W-:Y:S02]  /*11cd0*/  @!P1 LEA R21, R10.reuse, UR38, 0x1 ;  /* 0x000000260a159c11 */ /* 0x040fe4000f8e08ff */
[----:B-1----:R-:W-:Y:S02]  /*11ce0*/  @!P1 LEA R4, P3, R17, R14, 0x1 ;  /* 0x0000000e11049211 */ /* 0x002fe400078608ff */
[----:B------:R-:W1:Y:S03]  /*11cf0*/  SHFL.IDX PT, R14, R7, 0x1, 0x181f ;  /* 0x00381f00070e7f89 */ /* 0x000e6600000e0000 */
[----:B------:R-:W-:Y:S01]  /*11d00*/  @!P2 LEA R27, R10, UR38, 0x1 ;  /* 0x000000260a1bac11 */ /* 0x000fe2000f8e08ff */
[----:B------:R-:W-:Y:S02]  /*11d10*/  @!P1 IMAD.X R5, RZ, RZ, R8, P3 ;  /* 0x000000ffff059224 */ /* 0x000fe400018e0608 */
[----:B------:R-:W-:-:S03]  /*11d20*/  VIADD R8, R0, 0x90 ;  /* 0x0000009000087836 */ /* 0x000fc60000000000 */
[----:B------:R2:W-:Y:S02]  /*11d30*/  @!P1 LDGSTS.E.BYPASS.LTC128B.128 [R21+0xbc00], desc[UR48][R4.64], !P0 ;  /* 0x0bc0000004159fae */ /* 0x0005e4000c101d70 */
[----:B--2---:R-:W-:-:S05]  /*11d40*/  @!P2 LEA R4, P1, R17, R28, 0x1 ;  /* 0x0000001c1104a211 */ /* 0x004fca00078208ff */
[----:B---3--:R-:W-:Y:S01]  /*11d50*/  @!P2 IMAD.X R5, RZ, RZ, R20, P1 ;  /* 0x000000ffff05a224 */ /* 0x008fe200008e0614 */
[-C--:B------:R-:W-:Y:S01]  /*11d60*/  ISETP.GE.AND P1, PT, R8, R3.reuse, PT ;  /* 0x000000030800720c */ /* 0x080fe20003f26270 */
[----:B------:R-:W2:Y:S04]  /*11d70*/  SHFL.IDX PT, R20, R7, 0x2, 0x181f ;  /* 0x00581f0007147f89 */ /* 0x000ea800000e0000 */
[----:B------:R-:W3:Y:S04]  /*11d80*/  SHFL.IDX PT, R8, R6, 0x2, 0x181f ;  /* 0x00581f0006087f89 */ /* 0x000ee800000e0000 */
[----:B------:R1:W-:Y:S01]  /*11d90*/  @!P2 LDGSTS.E.BYPASS.LTC128B.128 [R27+0xc400], desc[UR48][R4.64], !P0 ;  /* 0x0c400000041bafae */ /* 0x0003e2000c101d70 */
[----:B------:R-:W-:-:S03]  /*11da0*/  ISETP.GE.AND P2, PT, R12, R3, PT ;  /* 0x000000030c00720c */ /* 0x000fc60003f46270 */
[----:B------:R-:W4:Y:S01]  /*11db0*/  SHFL.IDX PT, R6, R6, 0x3, 0x181f ;  /* 0x00781f0006067f89 */ /* 0x000f2200000e0000 */
[----:B-1----:R-:W-:-:S09]  /*11dc0*/  @!P1 LEA R4, P3, R17, R14, 0x1 ;  /* 0x0000000e11049211 */ /* 0x002fd200078608ff */
[C---:B------:R-:W-:Y:S01]  /*11dd0*/  @!P2 LEA R21, R10.reuse, UR38, 0x1 ;  /* 0x000000260a15ac11 */ /* 0x040fe2000f8e08ff */
[----:B------:R1:W0:Y:S01]  /*11de0*/  SHFL.IDX PT, R14, R7, 0x3, 0x181f ;  /* 0x00781f00070e7f89 */ /* 0x00022200000e0000 */
[----:B------:R-:W-:Y:S01]  /*11df0*/  @!P1 IMAD.X R5, RZ, RZ, R9, P3 ;  /* 0x000000ffff059224 */ /* 0x000fe200018e0609 */
[----:B------:R-:W-:-:S05]  /*11e00*/  @!P1 LEA R9, R10, UR38, 0x1 ;  /* 0x000000260a099c11 */ /* 0x000fca000f8e08ff */
[----:B------:R2:W-:Y:S02]  /*11e10*/  @!P1 LDGSTS.E.BYPASS.LTC128B.128 [R9+0xcc00], desc[UR48][R4.64], !P0 ;  /* 0x0cc0000004099fae */ /* 0x0005e4000c101d70 */
[----:B--2---:R-:W-:-:S05]  /*11e20*/  @!P2 LEA R4, P1, R17, R20, 0x1 ;  /* 0x000000141104a211 */ /* 0x004fca00078208ff */
[----:B---3--:R-:W-:-:S05]  /*11e30*/  @!P2 IMAD.X R5, RZ, RZ, R8, P1 ;  /* 0x000000ffff05a224 */ /* 0x008fca00008e0608 */
[----:B0---4-:R1:W-:Y:S03]  /*11e40*/  @!P2 LDGSTS.E.BYPASS.LTC128B.128 [R21+0xd400], desc[UR48][R4.64], !P0 ;  /* 0x0d4000000415afae */ /* 0x0113e6000c101d70 */
.L_x_13144:
[----:B------:R-:W-:-:S05]  /*11e50*/  VIADD R0, R0, 0xb0 ;  /* 0x000000b000007836 */ /* 0x000fca0000000000 */
[----:B------:R-:W-:Y:S01]  /*11e60*/  ISETP.GE.AND P1, PT, R0, R3, PT ;  /* 0x000000030000720c */ /* 0x000fe20003f26270 */
[----:B------:R-:W-:-:S05]  /*11e70*/  IMAD.MOV.U32 R0, RZ, RZ, 0x1 ;  /* 0x00000001ff007424 */ /* 0x000fca00078e00ff */
[----:B------:R-:W-:-:S07]  /*11e80*/  SHF.L.U32 R0, R0, 0x1f, RZ ;  /* 0x0000001f00007819 */ /* 0x000fce00000006ff */
        /* <DEDUP_REMOVED lines=12> */
[----:B0-----:R-:W-:-:S05]  /*11f50*/  VIADD R3, R26, 0xfffffffe ;  /* 0xfffffffe1a037836 */ /* 0x001fca0000000000 */
[----:B------:R-:W-:Y:S01]  /*11f60*/  ISETP.GE.AND P1, PT, R3, UR41, PT ;  /* 0x0000002903007c0c */ /* 0x000fe2000bf26270 */
[----:B------:R-:W0:Y:S02]  /*11f70*/  SYNCS.PHASECHK.TRANS64.TRYWAIT P0, [UR38+0x16820], R0 ;  /* 0x01682000ff0075a7 */ /* 0x000e240008000166 */
[----:B0-----:R-:W-:Y:S10]  /*11f80*/  @!P0 BRA `(.L_x_13055) ;  /* 0x0000002c00288947 */ /* 0x001ff40003800000 */
.L_x_13145:
[----:B------:R-:W-:Y:S02]  /*11f90*/  IMAD.MOV.U32 R12, RZ, RZ, 0x1 ;  /* 0x00000001ff0c7424 */ /* 0x000fe400078e00ff */
        /* <DEDUP_REMOVED lines=26> */
.L_x_13084:
        /* <DEDUP_REMOVED lines=12> */
[----:B0-----:R-:W-:-:S13]  /*12200*/  ISETP.NE.AND P0, PT, R14, 0x1, PT ;  /* 0x000000010e00780c */ /* 0x001fda0003f05270 */
[----:B------:R-:W0:Y:S02]  /*12210*/  @P0 LDC.64 R4, c[0x0][0x440] ;  /* 0x00011000ff040b82 */ /* 0x000e240000000a00 */
[----:B0-----:R-:W-:-:S05]  /*12220*/  @P0 IMAD.HI.U32 R4, R3, R4, RZ ;  /* 0x0000000403040227 */ /* 0x001fca00078e00ff */
[----:B------:R-:W-:Y:S01]  /*12230*/  @P0 SHF.R.U32.HI R13, RZ, R5, R4 ;  /* 0x00000005ff0d0219 */ /* 0x000fe20000011604 */
[----:B------:R-:W-:-:S03]  /*12240*/  IMAD R4, R24, UR4, RZ ;  /* 0x0000000418047c24 */ /* 0x000fc6000f8e02ff */
[--C-:B------:R-:W-:Y:S01]  /*12250*/  SHF.R.S32.HI R5, RZ, 0x1f, R13.reuse ;  /* 0x0000001fff057819 */ /* 0x100fe2000001140d */
        /* <DEDUP_REMOVED lines=10> */
.L_x_13060:
[----:B------:R-:W1:Y:S01]  /*12300*/  SYNCS.PHASECHK.TRANS64.TRYWAIT P0, [UR38+0x16848], R12 ;  /* 0x0168480cff0075a7 */ /* 0x000e620008000166 */
[----:B------:R-:W-:Y:S01]  /*12310*/  BSSY B2, `(.L_x_13061) ;  /* 0x0000003000027945 */ /* 0x000fe20003800000 */
[----:B------:R-:W-:-:S03]  /*12320*/  ISETP.NE.AND P2, PT, R19, RZ, PT ;  /* 0x000000ff1300720c */ /* 0x000fc60003f45270 */
[----:B-1----:R-:W-:Y:S10]  /*12330*/  @!P0 BRA `(.L_x_13062) ;  /* 0x0000002800548947 */ /* 0x002ff40003800000 */
.L_x_13146:
[----:B------:R-:W-:Y:S05]  /*12340*/  BSYNC B2 ;  /* 0x0000000000027941 */ /* 0x000fea0003800000 */
.L_x_13061:
[----:B------:R-:W-:Y:S04]  /*12350*/  BSSY B2, `(.L_x_13063) ;  /* 0x0000007000027945 */ /* 0x000fe80003800000 */
[----:B------:R-:W-:Y:S05]  /*12360*/  @P2 BRA `(.L_x_13064) ;  /* 0x0000000000142947 */ /* 0x000fea0003800000 */
[----:B------:R-:W-:Y:S01]  /*12370*/  ISETP.NE.AND P0, PT, R8, RZ, PT ;  /* 0x000000ff0800720c */ /* 0x000fe20003f05270 */
[----:B0-----:R-:W-:-:S04]  /*12380*/  IMAD.MOV.U32 R4, RZ, RZ, 0x4000 ;  /* 0x00004000ff047424 */ /* 0x001fc800078e00ff */
[----:B------:R1:W-:Y:S08]  /*12390*/  SYNCS.ARRIVE.TRANS64 RZ, [UR38+0x16838], R4 ;  /* 0x01683804ffff79a7 */ /* 0x0003f00008000026 */
[----:B-1----:R-:W-:Y:S05]  /*123a0*/  @!P0 BRA `(.L_x_13064) ;  /* 0x0000000000048947 */ /* 0x002fea0003800000 */
[----:B------:R-:W-:Y:S01]  /*123b0*/  BPT.TRAP 0x1 ;  /* 0x000000040000795c */ /* 0x000fe20000300000 */
.L_x_13064:
[----:B------:R-:W-:Y:S05]  /*123c0*/  BSYNC B2 ;  /* 0x0000000000027941 */ /* 0x000fea0003800000 */
.L_x_13063:
        /* <DEDUP_REMOVED lines=11> */
.L_x_13065:
        /* <DEDUP_REMOVED lines=10> */
.L_x_13147:
[----:B------:R-:W-:Y:S05]  /*12520*/  BSYNC B2 ;  /* 0x0000000000027941 */ /* 0x000fea0003800000 */
.L_x_13066:
        /* <DEDUP_REMOVED lines=9> */
.L_x_13069:
[----:B------:R-:W-:Y:S05]  /*125c0*/  BSYNC B2 ;  /* 0x0000000000027941 */ /* 0x000fea0003800000 */
.L_x_13068:
        /* <DEDUP_REMOVED lines=10> */
.L_x_13070:
        /* <DEDUP_REMOVED lines=10> */
.L_x_13059:
[----:B------:R-:W-:Y:S05]  /*12710*/  BSYNC B1 ;  /* 0x0000000000017941 */ /* 0x000fea0003800000 */
.L_x_13058:
        /* <DEDUP_REMOVED lines=27> */
.L_x_13073:
[----:B------:R-:W1:Y:S01]  /*128d0*/  SYNCS.PHASECHK.TRANS64.TRYWAIT P0, [UR38+0x16840], R14 ;  /* 0x0168400eff0075a7 */ /* 0x000e620008000166 */
[----:B------:R-:W-:Y:S01]  /*128e0*/  BSSY B2, `(.L_x_13074) ;  /* 0x0000003000027945 */ /* 0x000fe20003800000 */
[----:B------:R-:W-:-:S03]  /*128f0*/  ISETP.NE.AND P2, PT, R19, RZ, PT ;  /* 0x000000ff1300720c */ /* 0x000fc60003f45270 */
[----:B-1----:R-:W-:Y:S10]  /*12900*/  @!P0 BRA `(.L_x_13075) ;  /* 0x0000002400108947 */ /* 0x002ff40003800000 */
.L_x_13148:
[----:B------:R-:W-:Y:S05]  /*12910*/  BSYNC B2 ;  /* 0x0000000000027941 */ /* 0x000fea0003800000 */
.L_x_13074:
[----:B------:R-:W-:Y:S04]  /*12920*/  BSSY B2, `(.L_x_13076) ;  /* 0x0000007000027945 */ /* 0x000fe80003800000 */
[----:B------:R-:W-:Y:S05]  /*12930*/  @P2 BRA `(.L_x_13077) ;  /* 0x0000000000142947 */ /* 0x000fea0003800000 */
[----:B------:R-:W-:Y:S01]  /*12940*/  ISETP.NE.AND P0, PT, R8, RZ, PT ;  /* 0x000000ff0800720c */ /* 0x000fe20003f05270 */
[----:B0-----:R-:W-:-:S04]  /*12950*/  IMAD.MOV.U32 R4, RZ, RZ, 0x4000 ;  /* 0x00004000ff047424 */ /* 0x001fc800078e00ff */
[----:B------:R1:W-:Y:S08]  /*12960*/  SYNCS.ARRIVE.TRANS64 RZ, [UR38+0x16830], R4 ;  /* 0x01683004ffff79a7 */ /* 0x0003f00008000026 */
[----:B-1----:R-:W-:Y:S05]  /*12970*/  @!P0 BRA `(.L_x_13077) ;  /* 0x0000000000048947 */ /* 0x002fea0003800000 */
[----:B------:R-:W-:Y:S01]  /*12980*/  BPT.TRAP 0x1 ;  /* 0x000000040000795c */ /* 0x000fe20000300000 */
.L_x_13077:
[----:B------:R-:W-:Y:S05]  /*12990*/  BSYNC B2 ;  /* 0x0000000000027941 */ /* 0x000fea0003800000 */
.L_x_13076:
        /* <DEDUP_REMOVED lines=11> */
.L_x_13078:
        /* <DEDUP_REMOVED lines=12> */
.L_x_13149:
[----:B------:R-:W-:Y:S05]  /*12b10*/  BSYNC B2 ;  /* 0x0000000000027941 */ /* 0x000fea0003800000 */
.L_x_13079:
        /* <DEDUP_REMOVED lines=9> */
.L_x_13082:
[----:B------:R-:W-:Y:S05]  /*12bb0*/  BSYNC B2 ;  /* 0x0000000000027941 */ /* 0x000fea0003800000 */
.L_x_13081:
        /* <DEDUP_REMOVED lines=10> */
.L_x_13083:
        /* <DEDUP_REMOVED lines=10> */
.L_x_13072:
[----:B------:R-:W-:Y:S05]  /*12d00*/  BSYNC B1 ;  /* 0x0000000000017941 */ /* 0x000fea0003800000 */
.L_x_13071:
[----:B------:R-:W-:Y:S02]  /*12d10*/  VIADD R3, R3, 0xfffffffe ;  /* 0xfffffffe03037836 */ /* 0x000fe40000000000 */
[----:B------:R-:W-:Y:S01]  /*12d20*/  IMAD.MOV.U32 R11, RZ, RZ, R12 ;  /* 0x000000ffff0b7224 */ /* 0x000fe200078e000c */
[----:B------:R-:W-:Y:S06]  /*12d30*/  @P1 BRA `(.L_x_13084) ;  /* 0xfffffff400001947 */ /* 0x000fec000383ffff */
[----:B------:R-:W-:Y:S05]  /*12d40*/  BSYNC B0 ;  /* 0x0000000000007941 */ /* 0x000fea0003800000 */
.L_x_13057:
        /* <DEDUP_REMOVED lines=28> */
.L_x_13086:
[----:B------:R-:W1:Y:S01]  /*12f10*/  SYNCS.PHASECHK.TRANS64.TRYWAIT P0, [UR38+0x16848], R9 ;  /* 0x01684809ff0075a7 */ /* 0x000e620008000166 */
[----:B------:R-:W-:Y:S01]  /*12f20*/  BSSY B1, `(.L_x_13087) ;  /* 0x0000003000017945 */ /* 0x000fe20003800000 */
[----:B------:R-:W-:-:S03]  /*12f30*/  ISETP.NE.AND P1, PT, R19, RZ, PT ;  /* 0x000000ff1300720c */ /* 0x000fc60003f25270 */
[----:B-1----:R-:W-:Y:S10]  /*12f40*/  @!P0 BRA `(.L_x_13088) ;  /* 0x0000001c00b08947 */ /* 0x002ff40003800000 */
.L_x_13150:
[----:B------:R-:W-:Y:S05]  /*12f50*/  BSYNC B1 ;  /* 0x0000000000017941 */ /* 0x000fea0003800000 */
.L_x_13087:
[----:B------:R-:W-:Y:S04]  /*12f60*/  BSSY B1, `(.L_x_13089) ;  /* 0x0000007000017945 */ /* 0x000fe80003800000 */
[----:B------:R-:W-:Y:S05]  /*12f70*/  @P1 BRA `(.L_x_13090) ;  /* 0x0000000000141947 */ /* 0x000fea0003800000 */
[----:B------:R-:W-:Y:S01]  /*12f80*/  ISETP.NE.AND P0, PT, R8, RZ, PT ;  /* 0x000000ff0800720c */ /* 0x000fe20003f05270 */
[----:B0-----:R-:W-:-:S04]  /*12f90*/  IMAD.MOV.U32 R4, RZ, RZ, 0x4000 ;  /* 0x00004000ff047424 */ /* 0x001fc800078e00ff */
[----:B------:R1:W-:Y:S08]  /*12fa0*/  SYNCS.ARRIVE.TRANS64 RZ, [UR38+0x16838], R4 ;  /* 0x01683804ffff79a7 */ /* 0x0003f00008000026 */
[----:B-1----:R-:W-:Y:S05]  /*12fb0*/  @!P0 BRA `(.L_x_13090) ;  /* 0x0000000000048947 */ /* 0x002fea0003800000 */
[----:B------:R-:W-:Y:S01]  /*12fc0*/  BPT.TRAP 0x1 ;  /* 0x000000040000795c */ /* 0x000fe20000300000 */
.L_x_13090:
[----:B------:R-:W-:Y:S05]  /*12fd0*/  BSYNC B1 ;  /* 0x0000000000017941 */ /* 0x000fea0003800000 */
.L_x_13089:
        /* <DEDUP_REMOVED lines=11> */
.L_x_13091:
        /* <DEDUP_REMOVED lines=11> */
.L_x_13151:
[----:B------:R-:W-:Y:S05]  /*13140*/  BSYNC B1 ;  /* 0x0000000000017941 */ /* 0x000fea0003800000 */
.L_x_13092:
        /* <DEDUP_REMOVED lines=9> */
.L_x_13095:
[----:B------:R-:W-:Y:S05]  /*131e0*/  BSYNC B1 ;  /* 0x0000000000017941 */ /* 0x000fea0003800000 */
.L_x_13094:
        /* <DEDUP_REMOVED lines=10> */
.L_x_13096:
        /* <DEDUP_REMOVED lines=10> */
.L_x_13085:
[----:B------:R-:W-:Y:S05]  /*13330*/  BSYNC B0 ;  /* 0x0000000000007941 */ /* 0x000fea0003800000 */
.L_x_13056:
        /* <DEDUP_REMOVED lines=9> */
.L_x_13152:
[----:B------:R-:W-:Y:S05]  /*133d0*/  BSYNC B1 ;  /* 0x0000000000017941 */ /* 0x000fea0003800000 */
.L_x_13099:
[----:B------:R-:W-:Y:S04]  /*133e0*/  BSSY B1, `(.L_x_13101) ;  /* 0x0000007000017945 */ /* 0x000fe80003800000 */
[----:B------:R-:W-:Y:S05]  /*133f0*/  @P1 BRA `(.L_x_13102) ;  /* 0x0000000000141947 */ /* 0x000fea0003800000 */
[----:B------:R-:W-:Y:S01]  /*13400*/  LOP3.LUT P0, RZ, R2, 0x1f, RZ, 0xc0, !PT ;  /* 0x0000001f02ff7812 */ /* 0x000fe2000780c0ff */
[----:B0-----:R-:W-:-:S04]  /*13410*/  IMAD.MOV.U32 R3, RZ, RZ, 0x4000 ;  /* 0x00004000ff037424 */ /* 0x001fc800078e00ff */
[----:B------:R1:W-:Y:S08]  /*13420*/  SYNCS.ARRIVE.TRANS64 RZ, [R4+URZ+0x16850], R3 ;  /* 0x0168500304ff79a7 */ /* 0x0003f0000800003f */
[----:B------:R-:W-:Y:S05]  /*13430*/  @!P0 BRA `(.L_x_13102) ;  /* 0x0000000000048947 */ /* 0x000fea0003800000 */
[----:B------:R-:W-:Y:S01]  /*13440*/  BPT.TRAP 0x1 ;  /* 0x000000040000795c */ /* 0x000fe20000300000 */
.L_x_13102:
[----:B------:R-:W-:Y:S05]  /*13450*/  BSYNC B1 ;  /* 0x0000000000017941 */ /* 0x000fea0003800000 */
.L_x_13101:
        /* <DEDUP_REMOVED lines=13> */
.L_x_13103:
        /* <DEDUP_REMOVED lines=8> */
.L_x_13098:
[----:B------:R-:W-:Y:S05]  /*135b0*/  BSYNC B0 ;  /* 0x0000000000007941 */ /* 0x000fea0003800000 */
.L_x_13097:
[----:B------:R-:W-:Y:S02]  /*135c0*/  VIADD R0, R0, 0x1 ;  /* 0x0000000100007836 */ /* 0x000fe40000000000 */
[----:B01----:R-:W-:-:S03]  /*135d0*/  IMAD.MOV.U32 R4, RZ, RZ, RZ ;  /* 0x000000ffff047224 */ /* 0x003fc600078e00ff */
[----:B------:R-:W-:-:S04]  /*135e0*/  ISETP.NE.AND P0, PT, R0, 0x2, PT ;  /* 0x000000020000780c */ /* 0x000fc80003f05270 */
[----:B------:R-:W-:Y:S02]  /*135f0*/  SEL R3, RZ, 0x1, P0 ;  /* 0x00000001ff037807 */ /* 0x000fe40000000000 */
[----:B------:R-:W-:Y:S02]  /*13600*/  SEL R0, R0, RZ, P0 ;  /* 0x000000ff00007207 */ /* 0x000fe40000000000 */
[----:B------:R-:W-:-:S07]  /*13610*/  LOP3.LUT R3, R12, R3, RZ, 0x3c, !PT ;  /* 0x000000030c037212 */ /* 0x000fce00078e3cff */
.L_x_13036:
[----:B------:R-:W0:Y:S01]  /*13620*/  S2R R5, SR_CgaCtaId ;  /* 0x0000000000057919 */ /* 0x000e220000008800 */
[----:B------:R-:W-:Y:S02]  /*13630*/  MOV R2, 0x400 ;  /* 0x0000040000027802 */ /* 0x000fe40000000f00 */
[----:B------:R-:W-:Y:S02]  /*13640*/  SHF.L.U32 R4, R4, 0x1f, RZ ;  /* 0x0000001f04047819 */ /* 0x000fe400000006ff */
[----:B0-----:R-:W-:-:S04]  /*13650*/  LEA R7, R5, R2, 0x18 ;  /* 0x0000000205077211 */ /* 0x001fc800078ec0ff */
[----:B------:R-:W0:Y:S02]  /*13660*/  SYNCS.PHASECHK.TRANS64.TRYWAIT P0, [R7+URZ+0x16820], R4 ;  /* 0x01682004070075a7 */ /* 0x000e24000800017f */
[----:B0-----:R-:W-:Y:S05]  /*13670*/  @!P0 BRA `(.L_x_13104) ;  /* 0x0000001800288947 */ /* 0x001fea0003800000 */
.L_x_13153:
[----:B------:R-:W-:-:S03]  /*13680*/  UMOV UR4, 0xffffffff ;  /* 0xffffffff00047882 */ /* 0x000fc60000000000 */
[----:B------:R-:W-:Y:S05]  /*13690*/  BRA.DIV UR4, `(.L_x_13105) ;  /* 0x0000001a04347947 */ /* 0x000fea000b800000 */
[----:B------:R1:W2:Y:S02]  /*136a0*/  SHFL.IDX PT, R14, R16, RZ, 0x1f ;  /* 0x00001fff100e7589 */ /* 0x0002a400000e0000 */
.L_x_13156:
[----:B--2---:R-:W-:-:S13]  /*136b0*/  ISETP.NE.AND P0, PT, R14, RZ, PT ;  /* 0x000000ff0e00720c */ /* 0x004fda0003f05270 */
[----:B------:R-:W-:Y:S05]  /*136c0*/  @P0 BRA `(.L_x_12952) ;  /* 0x0000000000880947 */ /* 0x000fea0003800000 */
[----:B------:R-:W-:-:S03]  /*136d0*/  UMOV UR4, 0xffffffff ;  /* 0xffffffff00047882 */ /* 0x000fc60000000000 */
[----:B------:R-:W-:Y:S05]  /*136e0*/  BRA.DIV UR4, `(.L_x_13106) ;  /* 0x0000001a04487947 */ /* 0x000fea000b800000 */
[----:B------:R-:W-:-:S13]  /*136f0*/  ELECT P6, URZ, PT ;  /* 0x00000000003f782f */ /* 0x000fda00038c0000 */
.L_x_13159:
[----:B------:R-:W-:Y:S05]  /*13700*/  @!P6 BRA `(.L_x_12952) ;  /* 0x000000000078e947 */ /* 0x000fea0003800000 */
[----:B------:R-:W-:-:S06]  /*13710*/  ULOP3.LUT UR4, UR45, 0x2, URZ, 0xfc, !UPT ;  /* 0x000000022d047892 */ /* 0x000fcc000f8efc3f */
[----:B------:R-:W-:-:S05]  /*13720*/  IMAD.U32 R2, RZ, RZ, UR4 ;  /* 0x00000004ff027e24 */ /* 0x000fca000f8e00ff */
[----:B------:R-:W-:-:S13]  /*13730*/  ISETP.NE.AND P2, PT, R2, 0x3, PT ;  /* 0x000000030200780c */ /* 0x000fda0003f45270 */
[----:B------:R-:W-:Y:S05]  /*13740*/  @!P2 BRA `(.L_x_13107) ;  /* 0x000000000004a947 */ /* 0x000fea0003800000 */
[----:B------:R-:W-:Y:S01]  /*13750*/  BPT.TRAP 0x1 ;  /* 0x000000040000795c */ /* 0x000fe20000300000 */
.L_x_13107:
        /* <DEDUP_REMOVED lines=12> */
.L_x_13160:
[----:B------:R-:W2:Y:S02]  /*13820*/  SYNCS.PHASECHK.TRANS64.TRYWAIT P0, [R3+URZ], R2 ;  /* 0x00000002030075a7 */ /* 0x000ea4000800017f */
[----:B--2---:R-:W-:Y:S05]  /*13830*/  @!P0 BRA `(.L_x_13109) ;  /* 0x0000001800288947 */ /* 0x004fea0003800000 */
.L_x_13161:
[----:B------:R-:W-:Y:S05]  /*13840*/  @!P2 BRA `(.L_x_13110) ;  /* 0x000000000004a947 */ /* 0x000fea0003800000 */
[----:B------:R-:W-:Y:S01]  /*13850*/  BPT.TRAP 0x1 ;  /* 0x000000040000795c */ /* 0x000fe20000300000 */
.L_x_13110:
[----:B--2---:R-:W-:-:S04]  /*13860*/  VIADD R3, R7, 0x16860 ;  /* 0x0001686007037836 */ /* 0x004fc80000000000 */
[----:B------:R-:W-:-:S04]  /*13870*/  IMAD R0, R0, 0x8, R3 ;  /* 0x0000000800007824 */ /* 0x000fc800078e0203 */
[----:B------:R-:W2:Y:S02]  /*13880*/  SYNCS.PHASECHK.TRANS64.TRYWAIT P0, [R0+URZ], R5 ;  /* 0x00000005000075a7 */ /* 0x000ea4000800017f */
[----:B--2---:R-:W-:Y:S05]  /*13890*/  @!P0 BRA `(.L_x_13111) ;  /* 0x0000001800248947 */ /* 0x004fea0003800000 */
.L_x_13162:
[----:B------:R-:W-:-:S07]  /*138a0*/  IMAD R3, R8, 0x8, R3 ;  /* 0x0000000808037824 */ /* 0x000fce00078e0203 */
.L_x_13112:
[----:B---3--:R3:W4:Y:S02]  /*138b0*/  SYNCS.PHASECHK.TRANS64.TRYWAIT P0, [R3+URZ], R2 ;  /* 0x00000002030075a7 */ /* 0x008724000800017f */
[----:B----4-:R-:W-:Y:S05]  /*138c0*/  @!P0 NANOSLEEP.SYNCS 0x989680 ;  /* 0x009896800000895d */ /* 0x010fea0003900000 */
[----:B------:R-:W4:Y:S02]  /*138d0*/  @!P0 SYNCS.PHASECHK.TRANS64 P0, [R3+URZ], R2 ;  /* 0x00000002030085a7 */ /* 0x000f24000800007f */
[----:B----4-:R-:W-:Y:S05]  /*138e0*/  @!P0 BRA `(.L_x_13112) ;  /* 0xfffffffc00f08947 */ /* 0x010fea000383ffff */
.L_x_12952:
[----:B------:R-:W-:Y:S05]  /*138f0*/  BSYNC B6 ;  /* 0x0000000000067941 */ /* 0x000fea0003800000 */
.L_x_12949:
[----:B------:R-:W-:Y:S05]  /*13900*/  EXIT ;  /* 0x000000000000794d */ /* 0x000fea0003800000 */
.L_x_12962:
[----:B0-----:R-:W-:-:S04]  /*13910*/  IMAD.U32 R3, RZ, RZ, UR38 ;  /* 0x00000026ff037e24 */ /* 0x001fc8000f8e00ff */
[----:B------:R0:W1:Y:S03]  /*13920*/  SYNCS.PHASECHK.TRANS64.TRYWAIT P0, [R3+URZ+0x16800], R0 ;  /* 0x01680000030075a7 */ /* 0x000066000800017f */
[----:B-1----:R-:W-:Y:S05]  /*13930*/  @!P0 NANOSLEEP.SYNCS 0x989680 ;  /* 0x009896800000895d */ /* 0x002fea0003900000 */
[----:B------:R-:W1:Y:S02]  /*13940*/  @!P0 SYNCS.PHASECHK.TRANS64 P0, [R3+URZ+0x16800], R0 ;  /* 0x01680000030085a7 */ /* 0x000e64000800007f */
[----:B-1----:R-:W-:Y:S05]  /*13950*/  @!P0 BRA `(.L_x_12962) ;  /* 0xfffffffc00ec8947 */ /* 0x002fea000383ffff */
[----:B------:R-:W-:Y:S05]  /*13960*/  BRA `(.L_x_13113) ;  /* 0xfffffedc004c7947 */ /* 0x000fea000383ffff */
.L_x_12966:
[----:B-1----:R-:W-:-:S04]  /*13970*/  IMAD.U32 R3, RZ, RZ, UR38 ;  /* 0x00000026ff037e24 */ /* 0x002fc8000f8e00ff */
[----:B------:R1:W2:Y:S03]  /*13980*/  SYNCS.PHASECHK.TRANS64.TRYWAIT P2, [R3+URZ+0x16830], R0 ;  /* 0x01683000030075a7 */ /* 0x0002a6000804017f */
[----:B--2---:R-:W-:Y:S05]  /*13990*/  @!P2 NANOSLEEP.SYNCS 0x989680 ;  /* 0x009896800000a95d */ /* 0x004fea0003900000 */
[----:B------:R-:W2:Y:S02]  /*139a0*/  @!P2 SYNCS.PHASECHK.TRANS64 P2, [R3+URZ+0x16830], R0 ;  /* 0x016830000300a5a7 */ /* 0x000ea4000804007f */
[----:B--2---:R-:W-:Y:S05]  /*139b0*/  @!P2 BRA `(.L_x_12966) ;  /* 0xfffffffc00eca947 */ /* 0x004fea000383ffff */
[----:B------:R-:W-:Y:S05]  /*139c0*/  BRA `(.L_x_12965) ;  /* 0xfffffedc006c7947 */ /* 0x000fea000383ffff */
.L_x_12982:
[----:B-1----:R-:W-:-:S04]  /*139d0*/  IMAD.U32 R13, RZ, RZ, UR10 ;  /* 0x0000000aff0d7e24 */ /* 0x002fc8000f8e00ff */
[----:B------:R1:W2:Y:S03]  /*139e0*/  SYNCS.PHASECHK.TRANS64.TRYWAIT P2, [R13+URZ+0x16830], R10 ;  /* 0x0168300a0d0075a7 */ /* 0x0002a6000804017f */
[----:B--2---:R-:W-:Y:S05]  /*139f0*/  @!P2 NANOSLEEP.SYNCS 0x989680 ;  /* 0x009896800000a95d */ /* 0x004fea0003900000 */
[----:B------:R-:W2:Y:S02]  /*13a00*/  @!P2 SYNCS.PHASECHK.TRANS64 P2, [R13+URZ+0x16830], R10 ;  /* 0x0168300a0d00a5a7 */ /* 0x000ea4000804007f */
[----:B--2---:R-:W-:Y:S05]  /*13a10*/  @!P2 BRA `(.L_x_12982) ;  /* 0xfffffffc00eca947 */ /* 0x004fea000383ffff */
[----:B------:R-:W-:Y:S05]  /*13a20*/  BRA `(.L_x_12979) ;  /* 0xffffff1800607947 */ /* 0x000fea000383ffff */
.L_x_12986:
[----:B-1----:R-:W-:-:S04]  /*13a30*/  IMAD.U32 R13, RZ, RZ, UR10 ;  /* 0x0000000aff0d7e24 */ /* 0x002fc8000f8e00ff */
[----:B------:R1:W2:Y:S03]  /*13a40*/  SYNCS.PHASECHK.TRANS64.TRYWAIT P2, [R13+URZ+0x16850], R10 ;  /* 0x0168500a0d0075a7 */ /* 0x0002a6000804017f */
[----:B--2---:R-:W-:Y:S05]  /*13a50*/  @!P2 NANOSLEEP.SYNCS 0x989680 ;  /* 0x009896800000a95d */ /* 0x004fea0003900000 */
[----:B------:R-:W2:Y:S02]  /*13a60*/  @!P2 SYNCS.PHASECHK.TRANS64 P2, [R13+URZ+0x16850], R10 ;  /* 0x0168500a0d00a5a7 */ /* 0x000ea4000804007f */
[----:B--2---:R-:W-:Y:S05]  /*13a70*/  @!P2 BRA `(.L_x_12986) ;  /* 0xfffffffc00eca947 */ /* 0x004fea000383ffff */
[----:B------:R-:W-:Y:S05]  /*13a80*/  BRA `(.L_x_12983) ;  /* 0xffffff1800d87947 */ /* 0x000fea000383ffff */
.L_x_13003:
[----:B-1----:R-:W-:-:S04]  /*13a90*/  IMAD.U32 R14, RZ, RZ, UR10 ;  /* 0x0000000aff0e7e24 */ /* 0x002fc8000f8e00ff */
[----:B------:R1:W2:Y:S03]  /*13aa0*/  SYNCS.PHASECHK.TRANS64.TRYWAIT P2, [R14+URZ+0x16830], R7 ;  /* 0x016830070e0075a7 */ /* 0x0002a6000804017f */
[----:B--2---:R-:W-:Y:S05]  /*13ab0*/  @!P2 NANOSLEEP.SYNCS 0x989680 ;  /* 0x009896800000a95d */ /* 0x004fea0003900000 */
[----:B------:R-:W2:Y:S02]  /*13ac0*/  @!P2 SYNCS.PHASECHK.TRANS64 P2, [R14+URZ+0x16830], R7 ;  /* 0x016830070e00a5a7 */ /* 0x000ea4000804007f */
[----:B--2---:R-:W-:Y:S05]  /*13ad0*/  @!P2 BRA `(.L_x_13003) ;  /* 0xfffffffc00eca947 */ /* 0x004fea000383ffff */
[----:B------:R-:W-:Y:S05]  /*13ae0*/  BRA `(.L_x_13000) ;  /* 0xffffff5000547947 */ /* 0x000fea000383ffff */
.L_x_13007:
[----:B-1----:R-:W-:-:S04]  /*13af0*/  IMAD.U32 R14, RZ, RZ, UR10 ;  /* 0x0000000aff0e7e24 */ /* 0x002fc8000f8e00ff */
[----:B------:R1:W2:Y:S03]  /*13b00*/  SYNCS.PHASECHK.TRANS64.TRYWAIT P2, [R14+URZ+0x16850], R7 ;  /* 0x016850070e0075a7 */ /* 0x0002a6000804017f */
[----:B--2---:R-:W-:Y:S05]  /*13b10*/  @!P2 NANOSLEEP.SYNCS 0x989680 ;  /* 0x009896800000a95d */ /* 0x004fea0003900000 */
[----:B------:R-:W2:Y:S02]  /*13b20*/  @!P2 SYNCS.PHASECHK.TRANS64 P2, [R14+URZ+0x16850], R7 ;  /* 0x016850070e00a5a7 */ /* 0x000ea4000804007f */
[----:B--2---:R-:W-:Y:S05]  /*13b30*/  @!P2 BRA `(.L_x_13007) ;  /* 0xfffffffc00eca947 */ /* 0x004fea000383ffff */
[----:B------:R-:W-:Y:S05]  /*13b40*/  BRA `(.L_x_13004) ;  /* 0xffffff5000cc7947 */ /* 0x000fea000383ffff */
.L_x_13013:
[----:B-1----:R-:W-:-:S04]  /*13b50*/  IMAD.U32 R14, RZ, RZ, UR10 ;  /* 0x0000000aff0e7e24 */ /* 0x002fc8000f8e00ff */
[----:B------:R1:W2:Y:S03]  /*13b60*/  SYNCS.PHASECHK.TRANS64.TRYWAIT P2, [R14+URZ+0x16830], R7 ;  /* 0x016830070e0075a7 */ /* 0x0002a6000804017f */
[----:B--2---:R-:W-:Y:S05]  /*13b70*/  @!P2 NANOSLEEP.SYNCS 0x989680 ;  /* 0x009896800000a95d */ /* 0x004fea0003900000 */
[----:B------:R-:W2:Y:S02]  /*13b80*/  @!P2 SYNCS.PHASECHK.TRANS64 P2, [R14+URZ+0x16830], R7 ;  /* 0x016830070e00a5a7 */ /* 0x000ea4000804007f */
[----:B--2---:R-:W-:Y:S05]  /*13b90*/  @!P2 BRA `(.L_x_13013) ;  /* 0xfffffffc00eca947 */ /* 0x004fea000383ffff */
[----:B------:R-:W-:Y:S05]  /*13ba0*/  BRA `(.L_x_13010) ;  /* 0xffffff74007c7947 */ /* 0x000fea000383ffff */
.L_x_13017:
[----:B-1----:R-:W-:-:S04]  /*13bb0*/  IMAD.U32 R14, RZ, RZ, UR10 ;  /* 0x0000000aff0e7e24 */ /* 0x002fc8000f8e00ff */
[----:B------:R1:W2:Y:S03]  /*13bc0*/  SYNCS.PHASECHK.TRANS64.TRYWAIT P2, [R14+URZ+0x16850], R7 ;  /* 0x016850070e0075a7 */ /* 0x0002a6000804017f */
[----:B--2---:R-:W-:Y:S05]  /*13bd0*/  @!P2 NANOSLEEP.SYNCS 0x989680 ;  /* 0x009896800000a95d */ /* 0x004fea0003900000 */
[----:B------:R-:W2:Y:S02]  /*13be0*/  @!P2 SYNCS.PHASECHK.TRANS64 P2, [R14+URZ+0x16850], R7 ;  /* 0x016850070e00a5a7 */ /* 0x000ea4000804007f */
[----:B--2---:R-:W-:Y:S05]  /*13bf0*/  @!P2 BRA `(.L_x_13017) ;  /* 0xfffffffc00eca947 */ /* 0x004fea000383ffff */
[----:B------:R-:W-:Y:S05]  /*13c00*/  BRA `(.L_x_13014) ;  /* 0xffffff7400f07947 */ /* 0x000fea000383ffff */
.L_x_13030:
[----:B-1----:R-:W-:-:S04]  /*13c10*/  IMAD.U32 R3, RZ, RZ, UR7 ;  /* 0x00000007ff037e24 */ /* 0x002fc8000f8e00ff */
[----:B------:R1:W2:Y:S03]  /*13c20*/  SYNCS.PHASECHK.TRANS64.TRYWAIT P0, [R3+URZ+0x16850], R0 ;  /* 0x01685000030075a7 */ /* 0x0002a6000800017f */
[----:B--2---:R-:W-:Y:S05]  /*13c30*/  @!P0 NANOSLEEP.SYNCS 0x989680 ;  /* 0x009896800000895d */ /* 0x004fea0003900000 */
[----:B------:R-:W2:Y:S02]  /*13c40*/  @!P0 SYNCS.PHASECHK.TRANS64 P0, [R3+URZ+0x16850], R0 ;  /* 0x01685000030085a7 */ /* 0x000ea4000800007f */
[----:B--2---:R-:W-:Y:S05]  /*13c50*/  @!P0 BRA `(.L_x_13030) ;  /* 0xfffffffc00ec8947 */ /* 0x004fea000383ffff */
[----:B------:R-:W-:Y:S05]  /*13c60*/  BRA `(.L_x_13029) ;  /* 0xffffffa8006c7947 */ /* 0x000fea000383ffff */
.L_x_13047:
[----:B------:R-:W-:Y:S02]  /*13c70*/  IMAD.MOV.U32 R13, RZ, RZ, R16 ;  /* 0x000000ffff0d7224 */ /* 0x000fe400078e0010 */
[----:B------:R-:W-:Y:S02]  /*13c80*/  IMAD.MOV.U32 R12, RZ, RZ, RZ ;  /* 0x000000ffff0c7224 */ /* 0x000fe400078e00ff */
[----:B------:R-:W-:Y:S02]  /*13c90*/  IMAD.MOV.U32 R11, RZ, RZ, 0x1f ;  /* 0x0000001fff0b7424 */ /* 0x000fe400078e00ff */
[----:B------:R-:W-:-:S07]  /*13ca0*/  IMAD.MOV.U32 R15, RZ, RZ, -0x1 ;  /* 0xffffffffff0f7424 */ /* 0x000fce00078e00ff */
[----:B------:R-:W-:Y:S05]  /*13cb0*/  WARPSYNC.COLLECTIVE R15, `(.L_x_13114) ;  /* 0x000000000f087348 */ /* 0x000fea0003c00000 */
[----:B------:R0:W1:Y:S02]  /*13cc0*/  SHFL.IDX P6, R14, R13, R12, R11 ;  /* 0x0000000c0d0e7389 */ /* 0x00006400000c000b */
[----:B01----:R-:W-:Y:S01]  /*13cd0*/  ENDCOLLECTIVE ;  /* 0x000000000000791b */ /* 0x003fe20003800000 */
.L_x_13114:
[----:B------:R-:W-:Y:S05]  /*13ce0*/  BRA `(.L_x_13115) ;  /* 0xffffffd000887947 */ /* 0x000fea000383ffff */
.L_x_13049:
[----:B------:R-:W-:Y:S01]  /*13cf0*/  BSSY B0, `(.L_x_13116) ;  /* 0x0000006000007945 */ /* 0x000fe20003800000 */
[----:B------:R-:W-:-:S07]  /*13d00*/  IMAD.MOV.U32 R15, RZ, RZ, -0x1 ;  /* 0xffffffffff0f7424 */ /* 0x000fce00078e00ff */
[----:B0-----:R-:W-:Y:S05]  /*13d10*/  WARPSYNC.COLLECTIVE R15, `(.L_x_13117) ;  /* 0x000000000f0c7348 */ /* 0x001fea0003c00000 */
[----:B------:R-:W-:Y:S02]  /*13d20*/  ELECT P6, UR62, PT ;  /* 0x00000000003e782f */ /* 0x000fe400038c0000 */
[----:B------:R-:W-:Y:S01]  /*13d30*/  MOV R14, UR62 ;  /* 0x0000003e000e7c02 */ /* 0x000fe20008000f00 */
[----:B0-----:R-:W-:Y:S10]  /*13d40*/  ENDCOLLECTIVE ;  /* 0x000000000000791b */ /* 0x001ff40003800000 */
.L_x_13117:
[----:B------:R-:W-:Y:S05]  /*13d50*/  BSYNC B0 ;  /* 0x0000000000007941 */ /* 0x000fea0003800000 */
.L_x_13116:
[----:B------:R-:W-:Y:S05]  /*13d60*/  BRA `(.L_x_13118) ;  /* 0xffffffd000887947 */ /* 0x000fea000383ffff */
.L_x_13051:
[----:B--2---:R-:W-:-:S04]  /*13d70*/  IMAD.U32 R3, RZ, RZ, UR38 ;  /* 0x00000026ff037e24 */ /* 0x004fc8000f8e00ff */
[----:B------:R2:W3:Y:S03]  /*13d80*/  SYNCS.PHASECHK.TRANS64.TRYWAIT P0, [R3+URZ+0x16840], R0 ;  /* 0x01684000030075a7 */ /* 0x0004e6000800017f */
[----:B---3--:R-:W-:Y:S05]  /*13d90*/  @!P0 NANOSLEEP.SYNCS 0x989680 ;  /* 0x009896800000895d */ /* 0x008fea0003900000 */
[----:B------:R-:W3:Y:S02]  /*13da0*/  @!P0 SYNCS.PHASECHK.TRANS64 P0, [R3+URZ+0x16840], R0 ;  /* 0x01684000030085a7 */ /* 0x000ee4000800007f */
[----:B---3--:R-:W-:Y:S05]  /*13db0*/  @!P0 BRA `(.L_x_13051) ;  /* 0xfffffffc00ec8947 */ /* 0x008fea000383ffff */
[----:B------:R-:W-:Y:S05]  /*13dc0*/  BRA `(.L_x_13119) ;  /* 0xffffffd000d87947 */ /* 0x000fea000383ffff */
.L_x_13054:
        /* <DEDUP_REMOVED lines=8> */
.L_x_13120:
[----:B------:R-:W-:Y:S02]  /*13e50*/  IMAD.MOV.U32 R13, RZ, RZ, R9 ;  /* 0x000000ffff0d7224 */ /* 0x000fe400078e0009 */
[----:B------:R-:W-:-:S07]  /*13e60*/  IMAD.MOV.U32 R4, RZ, RZ, R14 ;  /* 0x000000ffff047224 */ /* 0x000fce00078e000e */
[----:B------:R-:W-:Y:S05]  /*13e70*/  WARPSYNC.COLLECTIVE R15, `(.L_x_13121) ;  /* 0x000000000f087348 */ /* 0x000fea0003c00000 */
[----:B------:R0:W1:Y:S02]  /*13e80*/  SHFL.IDX P6, R14, R13, R12, R11 ;  /* 0x0000000c0d0e7389 */ /* 0x00006400000c000b */
[----:B01----:R-:W-:Y:S01]  /*13e90*/  ENDCOLLECTIVE ;  /* 0x000000000000791b */ /* 0x003fe20003800000 */
.L_x_13121:
[----:B------:R-:W-:Y:S02]  /*13ea0*/  ULDC UR4, c[0x0][0x288] ;  /* 0x0000a20000047ab9 */ /* 0x000fe40000000800 */
[----:B------:R-:W-:-:S05]  /*13eb0*/  IMAD R3, R3, UR4, RZ ;  /* 0x0000000403037c24 */ /* 0x000fca000f8e02ff */
[C---:B------:R-:W-:Y:S01]  /*13ec0*/  ISETP.GE.AND P1, PT, R0.reuse, R3, PT ;  /* 0x000000030000720c */ /* 0x040fe20003f26270 */
[----:B------:R-:W-:Y:S02]  /*13ed0*/  VIADD R12, R0, 0x10 ;  /* 0x00000010000c7836 */ /* 0x000fe40000000000 */
[----:B------:R-:W-:-:S10]  /*13ee0*/  IMAD.MOV.U32 R13, RZ, RZ, R8 ;  /* 0x000000ffff0d7224 */ /* 0x000fd400078e0008 */
[----:B------:R-:W-:Y:S02]  /*13ef0*/  @!P1 LEA R21, R10, UR38, 0x1 ;  /* 0x000000260a159c11 */ /* 0x000fe4000f8e08ff */
[----:B------:R-:W-:-:S05]  /*13f00*/  @!P1 LEA R14, P2, R17, R14, 0x1 ;  /* 0x0000000e110e9211 */ /* 0x000fca00078408ff */
[----:B------:R-:W-:Y:S02]  /*13f10*/  @!P1 IMAD.X R5, RZ, RZ, R4, P2 ;  /* 0x000000ffff059224 */ /* 0x000fe400010e0604 */
[----:B------:R-:W-:-:S05]  /*13f20*/  @!P1 IMAD.MOV.U32 R4, RZ, RZ, R14 ;  /* 0x000000ffff049224 */ /* 0x000fca00078e000e */
[----:B------:R-:W-:Y:S01]  /*13f30*/  @!PT LDS RZ, [RZ] ;  /* 0x00000000fffff984 */ /* 0x000fe20000000800 */
[----:B------:R-:W-:Y:S01]  /*13f40*/  @!PT LDS RZ, [RZ] ;  /* 0x00000000fffff984 */ /* 0x000fe20000000800 */
[----:B------:R-:W-:Y:S01]  /*13f50*/  @!PT LDS RZ, [RZ] ;  /* 0x00000000fffff984 */ /* 0x000fe20000000800 */
[----:B------:R0:W-:Y:S01]  /*13f60*/  @!P1 LDGSTS.E.BYPASS.LTC128B.128 [R21+0x8400], desc[UR48][R4.64], !P0 ;  /* 0x0840000004159fae */ /* 0x0001e2000c101d70 */
[----:B------:R-:W-:Y:S01]  /*13f70*/  ISETP.GE.AND P1, PT, R12, R3, PT ;  /* 0x000000030c00720c */ /* 0x000fe20003f26270 */
[----:B------:R-:W-:-:S12]  /*13f80*/  IMAD.MOV.U32 R12, RZ, RZ, 0x1 ;  /* 0x00000001ff0c7424 */ /* 0x000fd800078e00ff */
[----:B0-----:R-:W-:Y:S05]  /*13f90*/  WARPSYNC.COLLECTIVE R15, `(.L_x_13122) ;  /* 0x000000000f087348 */ /* 0x001fea0003c00000 */
[----:B------:R1:W2:Y:S02]  /*13fa0*/  SHFL.IDX P6, R14, R13, R12, R11 ;  /* 0x0000000c0d0e7389 */ /* 0x0002a400000c000b */
[----:B012---:R-:W-:Y:S01]  /*13fb0*/  ENDCOLLECTIVE ;  /* 0x000000000000791b */ /* 0x007fe20003800000 */
.L_x_13122:
[----:B------:R-:W-:Y:S02]  /*13fc0*/  IMAD.MOV.U32 R13, RZ, RZ, R9 ;  /* 0x000000ffff0d7224 */ /* 0x000fe400078e0009 */
[----:B------:R-:W-:-:S07]  /*13fd0*/  IMAD.MOV.U32 R27, RZ, RZ, R14 ;  /* 0x000000ffff1b7224 */ /* 0x000fce00078e000e */
[----:B------:R-:W-:Y:S05]  /*13fe0*/  WARPSYNC.COLLECTIVE R15, `(.L_x_13123) ;  /* 0x000000000f087348 */ /* 0x000fea0003c00000 */
[----:B------:R0:W1:Y:S02]  /*13ff0*/  SHFL.IDX P6, R14, R13, R12, R11 ;  /* 0x0000000c0d0e7389 */ /* 0x00006400000c000b */
[----:B01----:R-:W-:Y:S01]  /*14000*/  ENDCOLLECTIVE ;  /* 0x000000000000791b */ /* 0x003fe20003800000 */
.L_x_13123:
[----:B------:R-:W-:Y:S02]  /*14010*/  IMAD.MOV.U32 R13, RZ, RZ, R8 ;  /* 0x000000ffff0d7224 */ /* 0x000fe400078e0008 */
[----:B------:R-:W-:Y:S01]  /*14020*/  IMAD.MOV.U32 R12, RZ, RZ, 0x2 ;  /* 0x00000002ff0c7424 */ /* 0x000fe200078e00ff */
[----:B------:R-:W-:Y:S01]  /*14030*/  @!P1 LEA R4, P3, R17, R14, 0x1 ;  /* 0x0000000e11049211 */ /* 0x000fe200078608ff */
[----:B------:R-:W-:-:S04]  /*14040*/  VIADD R14, R0, 0x20 ;  /* 0x00000020000e7836 */ /* 0x000fc80000000000 */
[----:B------:R-:W-:Y:S01]  /*14050*/  @!P1 IMAD.X R5, RZ, RZ, R27, P3 ;  /* 0x000000ffff059224 */ /* 0x000fe200018e061b */
[----:B------:R-:W-:-:S13]  /*14060*/  ISETP.GE.AND P2, PT, R14, R3, PT ;  /* 0x000000030e00720c */ /* 0x000fda0003f46270 */
[----:B------:R-:W-:Y:S05]  /*14070*/  WARPSYNC.COLLECTIVE R15, `(.L_x_13124) ;  /* 0x000000000f087348 */ /* 0x000fea0003c00000 */
[----:B------:R0:W1:Y:S02]  /*14080*/  SHFL.IDX P6, R14, R13, R12, R11 ;  /* 0x0000000c0d0e7389 */ /* 0x00006400000c000b */
[----:B01----:R-:W-:Y:S01]  /*14090*/  ENDCOLLECTIVE ;  /* 0x000000000000791b */ /* 0x003fe20003800000 */
.L_x_13124:
        /* <DEDUP_REMOVED lines=11> */
.L_x_13125:
[----:B------:R-:W-:Y:S02]  /*14150*/  IMAD.MOV.U32 R13, RZ, RZ, R8 ;  /* 0x000000ffff0d7224 */ /* 0x000fe400078e0008 */
[----:B------:R-:W-:Y:S02]  /*14160*/  IMAD.MOV.U32 R12, RZ, RZ, 0x3 ;  /* 0x00000003ff0c7424 */ /* 0x000fe400078e00ff */
[----:B------:R-:W-:Y:S02]  /*14170*/  IMAD.MOV.U32 R28, RZ, RZ, R14 ;  /* 0x000000ffff1c7224 */ /* 0x000fe400078e000e */
[----:B------:R-:W-:-:S03]  /*14180*/  VIADD R14, R0, 0x30 ;  /* 0x00000030000e7836 */ /* 0x000fc60000000000 */
[----:B------:R-:W-:-:S05]  /*14190*/  @!P2 LEA R4, P1, R17, R28, 0x1 ;  /* 0x0000001c1104a211 */ /* 0x000fca00078208ff */
[----:B------:R-:W-:Y:S01]  /*141a0*/  @!P2 IMAD.X R5, RZ, RZ, R20, P1 ;  /* 0x000000ffff05a224 */ /* 0x000fe200008e0614 */
[----:B------:R-:W-:-:S13]  /*141b0*/  ISETP.GE.AND P1, PT, R14, R3, PT ;  /* 0x000000030e00720c */ /* 0x000fda0003f26270 */
[----:B------:R-:W-:Y:S05]  /*141c0*/  WARPSYNC.COLLECTIVE R15, `(.L_x_13126) ;  /* 0x000000000f087348 */ /* 0x000fea0003c00000 */
[----:B------:R0:W1:Y:S02]  /*141d0*/  SHFL.IDX P6, R14, R13, R12, R11 ;  /* 0x0000000c0d0e7389 */ /* 0x00006400000c000b */
[----:B01----:R-:W-:Y:S01]  /*141e0*/  ENDCOLLECTIVE ;  /* 0x000000000000791b */ /* 0x003fe20003800000 */
.L_x_13126:
        /* <DEDUP_REMOVED lines=10> */
.L_x_13127:
        /* <DEDUP_REMOVED lines=9> */
.L_x_13128:
        /* <DEDUP_REMOVED lines=10> */
.L_x_13129:
        /* <DEDUP_REMOVED lines=10> */
.L_x_13130:
        /* <DEDUP_REMOVED lines=9> */
.L_x_13131:
        /* <DEDUP_REMOVED lines=9> */
.L_x_13132:
        /* <DEDUP_REMOVED lines=11> */
.L_x_13133:
[----:B------:R-:W-:Y:S02]  /*14630*/  IMAD.MOV.U32 R13, RZ, RZ, R8 ;  /* 0x000000ffff0d7224 */ /* 0x000fe400078e0008 */
[----:B------:R-:W-:Y:S02]  /*14640*/  IMAD.MOV.U32 R12, RZ, RZ, 0x7 ;  /* 0x00000007ff0c7424 */ /* 0x000fe400078e00ff */
[----:B------:R-:W-:-:S07]  /*14650*/  IMAD.MOV.U32 R28, RZ, RZ, R14 ;  /* 0x000000ffff1c7224 */ /* 0x000fce00078e000e */
[----:B------:R-:W-:Y:S05]  /*14660*/  WARPSYNC.COLLECTIVE R15, `(.L_x_13134) ;  /* 0x000000000f087348 */ /* 0x000fea0003c00000 */
[----:B------:R0:W1:Y:S02]  /*14670*/  SHFL.IDX P6, R14, R13, R12, R11 ;  /* 0x0000000c0d0e7389 */ /* 0x00006400000c000b */
[----:B01----:R-:W-:Y:S01]  /*14680*/  ENDCOLLECTIVE ;  /* 0x000000000000791b */ /* 0x003fe20003800000 */
.L_x_13134:
[----:B------:R-:W-:-:S05]  /*14690*/  @!P2 LEA R4, P1, R17, R28, 0x1 ;  /* 0x0000001c1104a211 */ /* 0x000fca00078208ff */
[----:B------:R-:W-:-:S05]  /*146a0*/  @!P2 IMAD.X R5, RZ, RZ, R20, P1 ;  /* 0x000000ffff05a224 */ /* 0x000fca00008e0614 */
        /* <DEDUP_REMOVED lines=9> */
.L_x_13135:
[----:B------:R-:W-:-:S05]  /*14740*/  VIADD R4, R0, 0x70 ;  /* 0x0000007000047836 */ /* 0x000fca0000000000 */
[----:B------:R-:W-:Y:S01]  /*14750*/  ISETP.GE.AND P1, PT, R4, R3, PT ;  /* 0x000000030400720c */ /* 0x000fe20003f26270 */
[----:B------:R-:W-:Y:S02]  /*14760*/  IMAD.MOV.U32 R13, RZ, RZ, R6 ;  /* 0x000000ffff0d7224 */ /* 0x000fe400078e0006 */
[----:B------:R-:W-:-:S10]  /*14770*/  IMAD.MOV.U32 R12, RZ, RZ, RZ ;  /* 0x000000ffff0c7224 */ /* 0x000fd400078e00ff */
[----:B------:R-:W-:Y:S02]  /*14780*/  @!P1 LEA R21, R10, UR38, 0x1 ;  /* 0x000000260a159c11 */ /* 0x000fe4000f8e08ff */
[----:B------:R-:W-:-:S13]  /*14790*/  @!P1 LEA R4, P3, R17, R14, 0x1 ;  /* 0x0000000e11049211 */ /* 0x000fda00078608ff */
[----:B------:R-:W-:Y:S05]  /*147a0*/  WARPSYNC.COLLECTIVE R15, `(.L_x_13136) ;  /* 0x000000000f087348 */ /* 0x000fea0003c00000 */
[----:B------:R0:W1:Y:S02]  /*147b0*/  SHFL.IDX P6, R14, R13, R12, R11 ;  /* 0x0000000c0d0e7389 */ /* 0x00006400000c000b */
[----:B01----:R-:W-:Y:S01]  /*147c0*/  ENDCOLLECTIVE ;  /* 0x000000000000791b */ /* 0x003fe20003800000 */
.L_x_13136:
[----:B------:R-:W-:Y:S02]  /*147d0*/  @!P1 IMAD.X R5, RZ, RZ, R8, P3 ;  /* 0x000000ffff059224 */ /* 0x000fe400018e0608 */
[----:B------:R-:W-:-:S03]  /*147e0*/  VIADD R8, R0, 0x80 ;  /* 0x0000008000087836 */ /* 0x000fc60000000000 */
[----:B------:R-:W-:Y:S01]  /*147f0*/  @!PT LDS RZ, [RZ] ;  /* 0x00000000fffff984 */ /* 0x000fe20000000800 */
[----:B------:R-:W-:Y:S01]  /*14800*/  @!PT LDS RZ, [RZ] ;  /* 0x00000000fffff984 */ /* 0x000fe20000000800 */
[----:B------:R-:W-:Y:S01]  /*14810*/  @!PT LDS RZ, [RZ] ;  /* 0x00000000fffff984 */ /* 0x000fe20000000800 */
[----:B------:R0:W-:Y:S02]  /*14820*/  @!P1 LDGSTS.E.BYPASS.LTC128B.128 [R21+0xbc00], desc[UR48][R4.64], !P0 ;  /* 0x0bc0000004159fae */ /* 0x0001e4000c101d70 */
[----:B------:R-:W-:Y:S01]  /*14830*/  ISETP.GE.AND P2, PT, R8, R3, PT ;  /* 0x000000030800720c */ /* 0x000fe20003f46270 */
[----:B------:R-:W-:Y:S02]  /*14840*/  VIADD R8, R0, 0x90 ;  /* 0x0000009000087836 */ /* 0x000fe40000000000 */
[----:B------:R-:W-:-:S10]  /*14850*/  IMAD.MOV.U32 R13, RZ, RZ, R7 ;  /* 0x000000ffff0d7224 */ /* 0x000fd400078e0007 */
[----:B------:R-:W-:Y:S01]  /*14860*/  @!P2 LEA R27, R10, UR38, 0x1 ;  /* 0x000000260a1bac11 */ /* 0x000fe2000f8e08ff */
[----:B0-----:R-:W-:-:S07]  /*14870*/  IMAD.MOV.U32 R20, RZ, RZ, R14 ;  /* 0x000000ffff147224 */ /* 0x001fce00078e000e */
[----:B------:R-:W-:Y:S05]  /*14880*/  WARPSYNC.COLLECTIVE R15, `(.L_x_13137) ;  /* 0x000000000f087348 */ /* 0x000fea0003c00000 */
[----:B------:R0:W1:Y:S02]  /*14890*/  SHFL.IDX P6, R14, R13, R12, R11 ;  /* 0x0000000c0d0e7389 */ /* 0x00006400000c000b */
[----:B01----:R-:W-:Y:S01]  /*148a0*/  ENDCOLLECTIVE ;  /* 0x000000000000791b */ /* 0x003fe20003800000 */
.L_x_13137:
[----:B------:R-:W-:Y:S02]  /*148b0*/  IMAD.MOV.U32 R13, RZ, RZ, R6 ;  /* 0x000000ffff0d7224 */ /* 0x000fe400078e0006 */
[----:B------:R-:W-:Y:S02]  /*148c0*/  IMAD.MOV.U32 R12, RZ, RZ, 0x1 ;  /* 0x00000001ff0c7424 */ /* 0x000fe400078e00ff */
[----:B------:R-:W-:-:S07]  /*148d0*/  IMAD.MOV.U32 R28, RZ, RZ, R14 ;  /* 0x000000ffff1c7224 */ /* 0x000fce00078e000e */
[----:B------:R-:W-:Y:S05]  /*148e0*/  WARPSYNC.COLLECTIVE R15, `(.L_x_13138) ;  /* 0x000000000f087348 */ /* 0x000fea0003c00000 */
[----:B------:R0:W1:Y:S02]  /*148f0*/  SHFL.IDX P6, R14, R13, R12, R11 ;  /* 0x0000000c0d0e7389 */ /* 0x00006400000c000b */
[----:B01----:R-:W-:Y:S01]  /*14900*/  ENDCOLLECTIVE ;  /* 0x000000000000791b */ /* 0x003fe20003800000 */
.L_x_13138:
[----:B------:R-:W-:-:S05]  /*14910*/  @!P2 LEA R4, P1, R17, R28, 0x1 ;  /* 0x0000001c1104a211 */ /* 0x000fca00078208ff */
[----:B------:R-:W-:Y:S01]  /*14920*/  @!P2 IMAD.X R5, RZ, RZ, R20, P1 ;  /* 0x000000ffff05a224 */ /* 0x000fe200008e0614 */
[----:B------:R-:W-:-:S04]  /*14930*/  ISETP.GE.AND P1, PT, R8, R3, PT ;  /* 0x000000030800720c */ /* 0x000fc80003f26270 */
        /* <DEDUP_REMOVED lines=9> */
.L_x_13139:
[----:B------:R-:W-:Y:S02]  /*149d0*/  IMAD.MOV.U32 R13, RZ, RZ, R6 ;  /* 0x000000ffff0d7224 */ /* 0x000fe400078e0006 */
[----:B------:R-:W-:Y:S01]  /*149e0*/  IMAD.MOV.U32 R12, RZ, RZ, 0x2 ;  /* 0x00000002ff0c7424 */ /* 0x000fe200078e00ff */
[----:B------:R-:W-:-:S13]  /*149f0*/  @!P1 LEA R4, P3, R17, R14, 0x1 ;  /* 0x0000000e11049211 */ /* 0x000fda00078608ff */
[----:B------:R-:W-:Y:S05]  /*14a00*/  WARPSYNC.COLLECTIVE R15, `(.L_x_13140) ;  /* 0x000000000f087348 */ /* 0x000fea0003c00000 */
[----:B------:R0:W1:Y:S02]  /*14a10*/  SHFL.IDX P6, R14, R13, R12, R11 ;  /* 0x0000000c0d0e7389 */ /* 0x00006400000c000b */
[----:B01----:R-:W-:Y:S01]  /*14a20*/  ENDCOLLECTIVE ;  /* 0x000000000000791b */ /* 0x003fe20003800000 */
.L_x_13140:
[----:B------:R-:W-:Y:S01]  /*14a30*/  @!P1 IMAD.X R5, RZ, RZ, R9, P3 ;  /* 0x000000ffff059224 */ /* 0x000fe200018e0609 */
[----:B------:R-:W-:-:S05]  /*14a40*/  @!P1 LEA R9, R10, UR38, 0x1 ;  /* 0x000000260a099c11 */ /* 0x000fca000f8e08ff */
[----:B------:R-:W-:Y:S01]  /*14a50*/  @!PT LDS RZ, [RZ] ;  /* 0x00000000fffff984 */ /* 0x000fe20000000800 */
[----:B------:R-:W-:Y:S01]  /*14a60*/  @!PT LDS RZ, [RZ] ;  /* 0x00000000fffff984 */ /* 0x000fe20000000800 */
[----:B------:R-:W-:Y:S01]  /*14a70*/  @!PT LDS RZ, [RZ] ;  /* 0x00000000fffff984 */ /* 0x000fe20000000800 */
[----:B------:R0:W-:Y:S01]  /*14a80*/  @!P1 LDGSTS.E.BYPASS.LTC128B.128 [R9+0xcc00], desc[UR48][R4.64], !P0 ;  /* 0x0cc0000004099fae */ /* 0x0001e2000c101d70 */
[----:B------:R-:W-:Y:S02]  /*14a90*/  IMAD.MOV.U32 R13, RZ, RZ, R7 ;  /* 0x000000ffff0d7224 */ /* 0x000fe400078e0007 */
[----:B0-----:R-:W-:Y:S02]  /*14aa0*/  VIADD R4, R0, 0xa0 ;  /* 0x000000a000047836 */ /* 0x001fe40000000000 */
[----:B------:R-:W-:-:S07]  /*14ab0*/  IMAD.MOV.U32 R8, RZ, RZ, R14 ;  /* 0x000000ffff087224 */ /* 0x000fce00078e000e */
[----:B------:R-:W-:Y:S05]  /*14ac0*/  WARPSYNC.COLLECTIVE R15, `(.L_x_13141) ;  /* 0x000000000f087348 */ /* 0x000fea0003c00000 */
[----:B------:R0:W1:Y:S02]  /*14ad0*/  SHFL.IDX P6, R14, R13, R12, R11 ;  /* 0x0000000c0d0e7389 */ /* 0x00006400000c000b */
[----:B01----:R-:W-:Y:S01]  /*14ae0*/  ENDCOLLECTIVE ;  /* 0x000000000000791b */ /* 0x003fe20003800000 */
.L_x_13141:
[----:B------:R-:W-:Y:S01]  /*14af0*/  ISETP.GE.AND P2, PT, R4, R3, PT ;  /* 0x000000030400720c */ /* 0x000fe20003f46270 */
[----:B------:R-:W-:-:S12]  /*14b00*/  IMAD.MOV.U32 R13, RZ, RZ, R6 ;  /* 0x000000ffff0d7224 */ /* 0x000fd800078e0006 */
[----:B------:R-:W-:Y:S01]  /*14b10*/  @!P2 LEA R21, R10, UR38, 0x1 ;  /* 0x000000260a15ac11 */ /* 0x000fe2000f8e08ff */
[----:B------:R-:W-:Y:S02]  /*14b20*/  IMAD.MOV.U32 R12, RZ, RZ, 0x3 ;  /* 0x00000003ff0c7424 */ /* 0x000fe400078e00ff */
[----:B------:R-:W-:-:S07]  /*14b30*/  IMAD.MOV.U32 R20, RZ, RZ, R14 ;  /* 0x000000ffff147224 */ /* 0x000fce00078e000e */
[----:B------:R-:W-:Y:S05]  /*14b40*/  WARPSYNC.COLLECTIVE R15, `(.L_x_13142) ;  /* 0x000000000f087348 */ /* 0x000fea0003c00000 */
[----:B------:R0:W1:Y:S02]  /*14b50*/  SHFL.IDX P6, R14, R13, R12, R11 ;  /* 0x0000000c0d0e7389 */ /* 0x00006400000c000b */
[----:B01----:R-:W-:Y:S01]  /*14b60*/  ENDCOLLECTIVE ;  /* 0x000000000000791b */ /* 0x003fe20003800000 */
.L_x_13142:
        /* <DEDUP_REMOVED lines=11> */
.L_x_13143:
[----:B------:R-:W-:Y:S05]  /*14c20*/  BRA `(.L_x_13144) ;  /* 0xffffffd000887947 */ /* 0x000fea000383ffff */
.L_x_13055:
[----:B0-----:R-:W-:-:S04]  /*14c30*/  IMAD.U32 R5, RZ, RZ, UR38 ;  /* 0x00000026ff057e24 */ /* 0x001fc8000f8e00ff */
[----:B------:R0:W1:Y:S03]  /*14c40*/  SYNCS.PHASECHK.TRANS64.TRYWAIT P0, [R5+URZ+0x16820], R0 ;  /* 0x01682000050075a7 */ /* 0x000066000800017f */
[----:B-1----:R-:W-:Y:S05]  /*14c50*/  @!P0 NANOSLEEP.SYNCS 0x989680 ;  /* 0x009896800000895d */ /* 0x002fea0003900000 */
[----:B------:R-:W1:Y:S02]  /*14c60*/  @!P0 SYNCS.PHASECHK.TRANS64 P0, [R5+URZ+0x16820], R0 ;  /* 0x01682000050085a7 */ /* 0x000e64000800007f */
[----:B-1----:R-:W-:Y:S05]  /*14c70*/  @!P0 BRA `(.L_x_13055) ;  /* 0xfffffffc00ec8947 */ /* 0x002fea000383ffff */
[----:B------:R-:W-:Y:S05]  /*14c80*/  BRA `(.L_x_13145) ;  /* 0xffffffd000c07947 */ /* 0x000fea000383ffff */
.L_x_13062:
[----:B0-----:R-:W-:-:S04]  /*14c90*/  IMAD.U32 R5, RZ, RZ, UR38 ;  /* 0x00000026ff057e24 */ /* 0x001fc8000f8e00ff */
[----:B------:R0:W1:Y:S03]  /*14ca0*/  SYNCS.PHASECHK.TRANS64.TRYWAIT P0, [R5+URZ+0x16848], R12 ;  /* 0x0168480c050075a7 */ /* 0x000066000800017f */
[----:B-1----:R-:W-:Y:S05]  /*14cb0*/  @!P0 NANOSLEEP.SYNCS 0x989680 ;  /* 0x009896800000895d */ /* 0x002fea0003900000 */
[----:B------:R-:W1:Y:S02]  /*14cc0*/  @!P0 SYNCS.PHASECHK.TRANS64 P0, [R5+URZ+0x16848], R12 ;  /* 0x0168480c050085a7 */ /* 0x000e64000800007f */
[----:B-1----:R-:W-:Y:S05]  /*14cd0*/  @!P0 BRA `(.L_x_13062) ;  /* 0xfffffffc00ec8947 */ /* 0x002fea000383ffff */
[----:B------:R-:W-:Y:S05]  /*14ce0*/  BRA `(.L_x_13146) ;  /* 0xffffffd400947947 */ /* 0x000fea000383ffff */
.L_x_13067:
[----:B0-----:R-:W-:-:S04]  /*14cf0*/  IMAD.U32 R5, RZ, RZ, UR38 ;  /* 0x00000026ff057e24 */ /* 0x001fc8000f8e00ff */
[----:B------:R0:W1:Y:S03]  /*14d00*/  SYNCS.PHASECHK.TRANS64.TRYWAIT P0, [R5+URZ+0x16860], R12 ;  /* 0x0168600c050075a7 */ /* 0x000066000800017f */
[----:B-1----:R-:W-:Y:S05]  /*14d10*/  @!P0 NANOSLEEP.SYNCS 0x989680 ;  /* 0x009896800000895d */ /* 0x002fea0003900000 */
[----:B------:R-:W1:Y:S02]  /*14d20*/  @!P0 SYNCS.PHASECHK.TRANS64 P0, [R5+URZ+0x16860], R12 ;  /* 0x0168600c050085a7 */ /* 0x000e64000800007f */
[----:B-1----:R-:W-:Y:S05]  /*14d30*/  @!P0 BRA `(.L_x_13067) ;  /* 0xfffffffc00ec8947 */ /* 0x002fea000383ffff */
[----:B------:R-:W-:Y:S05]  /*14d40*/  BRA `(.L_x_13147) ;  /* 0xffffffd400f47947 */ /* 0x000fea000383ffff */
.L_x_13075:
[----:B0-----:R-:W-:-:S04]  /*14d50*/  IMAD.U32 R5, RZ, RZ, UR38 ;  /* 0x00000026ff057e24 */ /* 0x001fc8000f8e00ff */
[----:B------:R0:W1:Y:S03]  /*14d60*/  SYNCS.PHASECHK.TRANS64.TRYWAIT P0, [R5+URZ+0x16840], R14 ;  /* 0x0168400e050075a7 */ /* 0x000066000800017f */
[----:B-1----:R-:W-:Y:S05]  /*14d70*/  @!P0 NANOSLEEP.SYNCS 0x989680 ;  /* 0x009896800000895d */ /* 0x002fea0003900000 */
[----:B------:R-:W1:Y:S02]  /*14d80*/  @!P0 SYNCS.PHASECHK.TRANS64 P0, [R5+URZ+0x16840], R14 ;  /* 0x0168400e050085a7 */ /* 0x000e64000800007f */
[----:B-1----:R-:W-:Y:S05]  /*14d90*/  @!P0 BRA `(.L_x_13075) ;  /* 0xfffffffc00ec8947 */ /* 0x002fea000383ffff */
[----:B------:R-:W-:Y:S05]  /*14da0*/  BRA `(.L_x_13148) ;  /* 0xffffffd800d87947 */ /* 0x000fea000383ffff */
.L_x_13080:
[----:B0-----:R-:W-:-:S04]  /*14db0*/  IMAD.U32 R5, RZ, RZ, UR38 ;  /* 0x00000026ff057e24 */ /* 0x001fc8000f8e00ff */
[----:B------:R0:W1:Y:S03]  /*14dc0*/  SYNCS.PHASECHK.TRANS64.TRYWAIT P0, [R5+URZ+0x16868], R4 ;  /* 0x01686804050075a7 */ /* 0x000066000800017f */
[----:B-1----:R-:W-:Y:S05]  /*14dd0*/  @!P0 NANOSLEEP.SYNCS 0x989680 ;  /* 0x009896800000895d */ /* 0x002fea0003900000 */
[----:B------:R-:W1:Y:S02]  /*14de0*/  @!P0 SYNCS.PHASECHK.TRANS64 P0, [R5+URZ+0x16868], R4 ;  /* 0x01686804050085a7 */ /* 0x000e64000800007f */
[----:B-1----:R-:W-:Y:S05]  /*14df0*/  @!P0 BRA `(.L_x_13080) ;  /* 0xfffffffc00ec8947 */ /* 0x002fea000383ffff */
[----:B------:R-:W-:Y:S05]  /*14e00*/  BRA `(.L_x_13149) ;  /* 0xffffffdc00407947 */ /* 0x000fea000383ffff */
.L_x_13088:
[----:B0-----:R-:W-:-:S04]  /*14e10*/  IMAD.U32 R4, RZ, RZ, UR38 ;  /* 0x00000026ff047e24 */ /* 0x001fc8000f8e00ff */
[----:B------:R0:W1:Y:S03]  /*14e20*/  SYNCS.PHASECHK.TRANS64.TRYWAIT P0, [R4+URZ+0x16848], R9 ;  /* 0x01684809040075a7 */ /* 0x000066000800017f */
[----:B-1----:R-:W-:Y:S05]  /*14e30*/  @!P0 NANOSLEEP.SYNCS 0x989680 ;  /* 0x009896800000895d */ /* 0x002fea0003900000 */
[----:B------:R-:W1:Y:S02]  /*14e40*/  @!P0 SYNCS.PHASECHK.TRANS64 P0, [R4+URZ+0x16848], R9 ;  /* 0x01684809040085a7 */ /* 0x000e64000800007f */
[----:B-1----:R-:W-:Y:S05]  /*14e50*/  @!P0 BRA `(.L_x_13088) ;  /* 0xfffffffc00ec8947 */ /* 0x002fea000383ffff */
[----:B------:R-:W-:Y:S05]  /*14e60*/  BRA `(.L_x_13150) ;  /* 0xffffffe000387947 */ /* 0x000fea000383ffff */
.L_x_13093:
[----:B0-----:R-:W-:-:S04]  /*14e70*/  IMAD.U32 R4, RZ, RZ, UR38 ;  /* 0x00000026ff047e24 */ /* 0x001fc8000f8e00ff */
[----:B------:R0:W1:Y:S03]  /*14e80*/  SYNCS.PHASECHK.TRANS64.TRYWAIT P0, [R4+URZ+0x16860], R9 ;  /* 0x01686009040075a7 */ /* 0x000066000800017f */
[----:B-1----:R-:W-:Y:S05]  /*14e90*/  @!P0 NANOSLEEP.SYNCS 0x989680 ;  /* 0x009896800000895d */ /* 0x002fea0003900000 */
[----:B------:R-:W1:Y:S02]  /*14ea0*/  @!P0 SYNCS.PHASECHK.TRANS64 P0, [R4+URZ+0x16860], R9 ;  /* 0x01686009040085a7 */ /* 0x000e64000800007f */
[----:B-1----:R-:W-:Y:S05]  /*14eb0*/  @!P0 BRA `(.L_x_13093) ;  /* 0xfffffffc00ec8947 */ /* 0x002fea000383ffff */
[----:B------:R-:W-:Y:S05]  /*14ec0*/  BRA `(.L_x_13151) ;  /* 0xffffffe0009c7947 */ /* 0x000fea000383ffff */
.L_x_13100:
[----:B0-----:R0:W1:Y:S02]  /*14ed0*/  SYNCS.PHASECHK.TRANS64.TRYWAIT P0, [R4+URZ+0x16860], R3 ;  /* 0x01686003040075a7 */ /* 0x001064000800017f */
[----:B-1----:R-:W-:Y:S05]  /*14ee0*/  @!P0 NANOSLEEP.SYNCS 0x989680 ;  /* 0x009896800000895d */ /* 0x002fea0003900000 */
[----:B------:R-:W1:Y:S02]  /*14ef0*/  @!P0 SYNCS.PHASECHK.TRANS64 P0, [R4+URZ+0x16860], R3 ;  /* 0x01686003040085a7 */ /* 0x000e64000800007f */
[----:B-1----:R-:W-:Y:S05]  /*14f00*/  @!P0 BRA `(.L_x_13100) ;  /* 0xfffffffc00f08947 */ /* 0x002fea000383ffff */
[----:B------:R-:W-:Y:S05]  /*14f10*/  BRA `(.L_x_13152) ;  /* 0xffffffe4002c7947 */ /* 0x000fea000383ffff */
.L_x_13104:
[----:B0-----:R0:W1:Y:S02]  /*14f20*/  SYNCS.PHASECHK.TRANS64.TRYWAIT P0, [R7+URZ+0x16820], R4 ;  /* 0x01682004070075a7 */ /* 0x001064000800017f */
[----:B-1----:R-:W-:Y:S05]  /*14f30*/  @!P0 NANOSLEEP.SYNCS 0x989680 ;  /* 0x009896800000895d */ /* 0x002fea0003900000 */
[----:B------:R-:W1:Y:S02]  /*14f40*/  @!P0 SYNCS.PHASECHK.TRANS64 P0, [R7+URZ+0x16820], R4 ;  /* 0x01682004070085a7 */ /* 0x000e64000800007f */
[----:B-1----:R-:W-:Y:S05]  /*14f50*/  @!P0 BRA `(.L_x_13104) ;  /* 0xfffffffc00f08947 */ /* 0x002fea000383ffff */
[----:B------:R-:W-:Y:S05]  /*14f60*/  BRA `(.L_x_13153) ;  /* 0xffffffe400c47947 */ /* 0x000fea000383ffff */
.L_x_13105:
        /* <DEDUP_REMOVED lines=8> */
.L_x_13155:
[----:B------:R-:W-:Y:S05]  /*14ff0*/  BSYNC B0 ;  /* 0x0000000000007941 */ /* 0x000fea0003800000 */
.L_x_13154:
[----:B------:R-:W-:Y:S05]  /*15000*/  BRA `(.L_x_13156) ;  /* 0xffffffe400a87947 */ /* 0x000fea000383ffff */
.L_x_13106:
[----:B------:R-:W-:Y:S01]  /*15010*/  BSSY B0, `(.L_x_13157) ;  /* 0x0000006000007945 */ /* 0x000fe20003800000 */
[----:B------:R-:W-:-:S07]  /*15020*/  IMAD.MOV.U32 R15, RZ, RZ, -0x1 ;  /* 0xffffffffff0f7424 */ /* 0x000fce00078e00ff */
[----:B01----:R-:W-:Y:S05]  /*15030*/  WARPSYNC.COLLECTIVE R15, `(.L_x_13158) ;  /* 0x000000000f0c7348 */ /* 0x003fea0003c00000 */
[----:B------:R-:W-:Y:S02]  /*15040*/  ELECT P6, UR62, PT ;  /* 0x00000000003e782f */ /* 0x000fe400038c0000 */
[----:B------:R-:W-:Y:S01]  /*15050*/  MOV R14, UR62 ;  /* 0x0000003e000e7c02 */ /* 0x000fe20008000f00 */
[----:B01----:R-:W-:Y:S10]  /*15060*/  ENDCOLLECTIVE ;  /* 0x000000000000791b */ /* 0x003ff40003800000 */
.L_x_13158:
[----:B------:R-:W-:Y:S05]  /*15070*/  BSYNC B0 ;  /* 0x0000000000007941 */ /* 0x000fea0003800000 */
.L_x_13157:
[----:B------:R-:W-:Y:S05]  /*15080*/  BRA `(.L_x_13159) ;  /* 0xffffffe4009c7947 */ /* 0x000fea000383ffff */
.L_x_13108:
[----:B0-----:R0:W2:Y:S02]  /*15090*/  SYNCS.PHASECHK.TRANS64.TRYWAIT P0, [R6+URZ], R5 ;  /* 0x00000005060075a7 */ /* 0x0010a4000800017f */
[----:B--2---:R-:W-:Y:S05]  /*150a0*/  @!P0 NANOSLEEP.SYNCS 0x989680 ;  /* 0x009896800000895d */ /* 0x004fea0003900000 */
[----:B------:R-:W2:Y:S02]  /*150b0*/  @!P0 SYNCS.PHASECHK.TRANS64 P0, [R6+URZ], R5 ;  /* 0x00000005060085a7 */ /* 0x000ea4000800007f */
[----:B--2---:R-:W-:Y:S05]  /*150c0*/  @!P0 BRA `(.L_x_13108) ;  /* 0xfffffffc00f08947 */ /* 0x004fea000383ffff */
[----:B------:R-:W-:Y:S05]  /*150d0*/  BRA `(.L_x_13160) ;  /* 0xffffffe400d07947 */ /* 0x000fea000383ffff */
.L_x_13109:
[----:B--2---:R2:W3:Y:S02]  /*150e0*/  SYNCS.PHASECHK.TRANS64.TRYWAIT P0, [R3+URZ], R2 ;  /* 0x00000002030075a7 */ /* 0x0044e4000800017f */
[----:B---3--:R-:W-:Y:S05]  /*150f0*/  @!P0 NANOSLEEP.SYNCS 0x989680 ;  /* 0x009896800000895d */ /* 0x008fea0003900000 */
[----:B------:R-:W3:Y:S02]  /*15100*/  @!P0 SYNCS.PHASECHK.TRANS64 P0, [R3+URZ], R2 ;  /* 0x00000002030085a7 */ /* 0x000ee4000800007f */
[----:B---3--:R-:W-:Y:S05]  /*15110*/  @!P0 BRA `(.L_x_13109) ;  /* 0xfffffffc00f08947 */ /* 0x008fea000383ffff */
[----:B------:R-:W-:Y:S05]  /*15120*/  BRA `(.L_x_13161) ;  /* 0xffffffe400c47947 */ /* 0x000fea000383ffff */
.L_x_13111:
[----:B--2---:R2:W3:Y:S02]  /*15130*/  SYNCS.PHASECHK.TRANS64.TRYWAIT P0, [R0+URZ], R5 ;  /* 0x00000005000075a7 */ /* 0x0044e4000800017f */
[----:B---3--:R-:W-:Y:S05]  /*15140*/  @!P0 NANOSLEEP.SYNCS 0x989680 ;  /* 0x009896800000895d */ /* 0x008fea0003900000 */
[----:B------:R-:W3:Y:S02]  /*15150*/  @!P0 SYNCS.PHASECHK.TRANS64 P0, [R0+URZ], R5 ;  /* 0x00000005000085a7 */ /* 0x000ee4000800007f */
[----:B---3--:R-:W-:Y:S05]  /*15160*/  @!P0 BRA `(.L_x_13111) ;  /* 0xfffffffc00f08947 */ /* 0x008fea000383ffff */
[----:B------:R-:W-:Y:S05]  /*15170*/  BRA `(.L_x_13162) ;  /* 0xffffffe400c87947 */ /* 0x000fea000383ffff */
.L_x_13163:
        /* <DEDUP_REMOVED lines=16> */
.L_x_14878:


//--------------------- .text._ZN7cutlass13device_kernelIN5flash11enable_sm90INS1_16FlashAttnFwdSm90INS1_25CollectiveMainloopFwdSm90ILi2EN4cute5tupleIJNS5_1CILi1EEES8_S8_EEENS6_IJNS7_ILi192EEENS7_ILi128EEENS7_ILi64EEEEEELi64ENS_6half_tEfNS_4arch4Sm90ELb0ELb1ELb1ELb1ELb0ELb0ELb0ELb1ELb1ELb1ELb1ELb0EEENS1_21CollectiveEpilogueFwdINS6_IJSA_SC_SB_EEES9_SE_SG_Li384ELb1ELb1ELb1ELb0EEENS1_36VarlenDynamicPersistentTileSchedulerILi192ELi128ELi384ELi128ELb1ELb1ELb1ELb1ELb0ELb1EEEEEEEEEvNT_6ParamsE --------------------------
	.section	.text._ZN7cutlass13device_kernelIN5flash11enable_sm90INS1_16FlashAttnFwdSm90INS1_25CollectiveMainloopFwdSm90ILi2EN4cute5tupleIJNS5_1CILi1EEES8_S8_EEENS6_IJNS7_ILi192EEENS7_ILi128EEENS7_ILi64EEEEEELi64ENS_6half_tEfNS_4arch4Sm90ELb0ELb1ELb1ELb1ELb0ELb0ELb0ELb1ELb1ELb1ELb1ELb0EEENS1_21CollectiveEpilogueFwdINS6_IJSA_SC_SB_EEES9_SE_SG_Li384ELb1ELb1ELb1ELb0EEENS1_36VarlenDynamicPersistentTileSchedulerILi192ELi128ELi384ELi128ELb1ELb1ELb1ELb1ELb0ELb1EEEEEEEEEvNT_6ParamsE,"ax",@progbits
	.align	128
.text._ZN7cutlass13device_kernelIN5flash11enable_sm90INS1_16FlashAttnFwdSm90INS1_25CollectiveMainloopFwdSm90ILi2EN4cute5tupleIJNS5_1CILi1EEES8_S8_EEENS6_IJNS7_ILi192EEENS7_ILi128EEENS7_ILi64EEEEEELi64ENS_6half_tEfNS_4arch4Sm90ELb0ELb1ELb1ELb1ELb0ELb0ELb0ELb1ELb1ELb1ELb1ELb0EEENS1_21CollectiveEpilogueFwdINS6_IJSA_SC_SB_EEES9_SE_SG_Li384ELb1ELb1ELb1ELb0EEENS1_36VarlenDynamicPersistentTileSchedulerILi192ELi128ELi384ELi128ELb1ELb1ELb1ELb1ELb0ELb1EEEEEEEEEvNT_6ParamsE:
        .type           _ZN7cutlass13device_kernelIN5flash11enable_sm90INS1_16FlashAttnFwdSm90INS1_25CollectiveMainloopFwdSm90ILi2EN4cute5tupleIJNS5_1CILi1EEES8_S8_EEENS6_IJNS7_ILi192EEENS7_ILi128EEENS7_ILi64EEEEEELi64ENS_6half_tEfNS_4arch4Sm90ELb0ELb1ELb1ELb1ELb0ELb0ELb0ELb1ELb1ELb1ELb1ELb0EEENS1_21CollectiveEpilogueFwdINS6_IJSA_SC_SB_EEES9_SE_SG_Li384ELb1ELb1ELb1ELb0EEENS1_36VarlenDynamicPersistentTileSchedulerILi192ELi128ELi384ELi128ELb1ELb1ELb1ELb1ELb0ELb1EEEEEEEEEvNT_6ParamsE,@function
        .size           _ZN7cutlass13device_kernelIN5flash11enable_sm90INS1_16FlashAttnFwdSm90INS1_25CollectiveMainloopFwdSm90ILi2EN4cute5tupleIJNS5_1CILi1EEES8_S8_EEENS6_IJNS7_ILi192EEENS7_ILi128EEENS7_ILi64EEEEEELi64ENS_6half_tEfNS_4arch4Sm90ELb0ELb1ELb1ELb1ELb0ELb0ELb0ELb1ELb1ELb1ELb1ELb0EEENS1_21CollectiveEpilogueFwdINS6_IJSA_SC_SB_EEES9_SE_SG_Li384ELb1ELb1ELb1ELb0EEENS1_36VarlenDynamicPersistentTileSchedulerILi192ELi128ELi384ELi128ELb1ELb1ELb1ELb1ELb0ELb1EEEEEEEEEvNT_6ParamsE,(.L_x_14879 - _ZN7cutlass13device_kernelIN5flash11enable_sm90INS1_16FlashAttnFwdSm90INS1_25CollectiveMainloopFwdSm90ILi2EN4cute5tupleIJNS5_1CILi1EEES8_S8_EEENS6_IJNS7_ILi192EEENS7_ILi128EEENS7_ILi64EEEEEELi64ENS_6half_tEfNS_4arch4Sm90ELb0ELb1ELb1ELb1ELb0ELb0ELb0ELb1ELb1ELb1ELb1ELb0EEENS1_21CollectiveEpilogueFwdINS6_IJSA_SC_SB_EEES9_SE_SG_Li384ELb1ELb1ELb1ELb0EEENS1_36VarlenDynamicPersistentTileSchedulerILi192ELi128ELi384ELi128ELb1ELb1ELb1ELb1ELb0ELb1EEEEEEEEEvNT_6ParamsE)
        .other          _ZN7cutlass13device_kernelIN5flash11enable_sm90INS1_16FlashAttnFwdSm90INS1_25CollectiveMainloopFwdSm90ILi2EN4cute5tupleIJNS5_1CILi1EEES8_S8_EEENS6_IJNS7_ILi192EEENS7_ILi128EEENS7_ILi64EEEEEELi64ENS_6half_tEfNS_4arch4Sm90ELb0ELb1ELb1ELb1ELb0ELb0ELb0ELb1ELb1ELb1ELb1ELb0EEENS1_21CollectiveEpilogueFwdINS6_IJSA_SC_SB_EEES9_SE_SG_Li384ELb1ELb1ELb1ELb0EEENS1_36VarlenDynamicPersistentTileSchedulerILi192ELi128ELi384ELi128ELb1ELb1ELb1ELb1ELb0ELb1EEEEEEEEEvNT_6ParamsE,@"STO_CUDA_ENTRY STV_DEFAULT"
_ZN7cutlass13device_kernelIN5flash11enable_sm90INS1_16FlashAttnFwdSm90INS1_25CollectiveMainloopFwdSm90ILi2EN4cute5tupleIJNS5_1CILi1EEES8_S8_EEENS6_IJNS7_ILi192EEENS7_ILi128EEENS7_ILi64EEEEEELi64ENS_6half_tEfNS_4arch4Sm90ELb0ELb1ELb1ELb1ELb0ELb0ELb0ELb1ELb1ELb1ELb1ELb0EEENS1_21CollectiveEpilogueFwdINS6_IJSA_SC_SB_EEES9_SE_SG_Li384ELb1ELb1ELb1ELb0EEENS1_36VarlenDynamicPersistentTileSchedulerILi192ELi128ELi384ELi128ELb1ELb1ELb1ELb1ELb0ELb1EEEEEEEEEvNT_6ParamsE:
        /* <DEDUP_REMOVED lines=18> */
.L_x_13165:
[----:B------:R-:W-:Y:S05]  /*0120*/  BSYNC B0 ;  /* 0x0000000000007941 */ /* 0x000fea0003800000 */
.L_x_13164:
        /* <DEDUP_REMOVED lines=41> */
.L_x_13166:
        /* <DEDUP_REMOVED lines=22> */
.L_x_13167:
        /* <DEDUP_REMOVED lines=18> */
.L_x_13168:
        /* <DEDUP_REMOVED lines=22> */
.L_x_13169:
        /* <DEDUP_REMOVED lines=22> */
.L_x_13170:
[----:B------:R-:W-:Y:S01]  /*0900*/  PLOP3.LUT P0, PT, PT, PT, UP0, 0x80, 0x0 ;  /* 0x000000000000781c */ /* 0x000fe20003f0f008 */
[----:B------:R-:W-:Y:S01]  /*0910*/  UMOV UR36, 0x1 ;  /* 0x0000000100247882 */ /* 0x000fe20000000000 */
[----:B------:R-:W-:Y:S01]  /*0920*/  NOP ;  /* 0x0000000000007918 */ /* 0x000fe20000000000 */
[----:B------:R-:W-:Y:S01]  /*0930*/  USEL UR36, UR36, 0x2, !UP0 ;  /* 0x0000000224247887 */ /* 0x000fe2000c000000 */
[----:B------:R-:W-:Y:S01]  /*0940*/  ULDC.64 UR52, c[0x0][0x208] ;  /* 0x0000820000347ab9 */ /* 0x000fe20000000a00 */
[----:B012-4-:R-:W-:Y:S08]  /*0950*/  BAR.SYNC.DEFER_BLOCKING 0x0 ;  /* 0x0000000000007b1d */ /* 0x017ff00000010000 */
[----:B------:R-:W-:Y:S05]  /*0960*/  @!P0 BRA `(.L_x_13171) ;  /* 0x0000010c00908947 */ /* 0x000fea0003800000 */
.L_x_13172:
        /* <DEDUP_REMOVED lines=29> */
[----:B------:R-:W-:Y:S02]  /*0b40*/  LEA.HI R3, R0, R13, RZ, 0x4 ;  /* 0x0000000d00037211 */ /* 0x000fe400078f20ff */
[----:B------:R-:W-:Y:S01]  /*0b50*/  LOP3.LUT R6, R2, 0xffffff80, RZ, 0xc0, !PT ;  /* 0xffffff8002067812 */ /* 0x000fe200078ec0ff */
[----:B------:R-:W-:Y:S01]  /*0b60*/  IMAD.SHL.U32 R5, R4, 0x20, RZ ;  /* 0x0000002004057824 */ /* 0x000fe200078e00ff */
[----:B------:R-:W-:Y:S02]  /*0b70*/  LOP3.LUT R4, R3, 0x3fffff0, RZ, 0xc0, !PT ;  /* 0x03fffff003047812 */ /* 0x000fe400078ec0ff */
[----:B------:R-:W-:Y:S01]  /*0b80*/  SHF.R.S32.HI R14, RZ, 0x7, R2 ;  /* 0x00000007ff0e7819 */ /* 0x000fe20000011402 */
[----:B------:R-:W-:Y:S01]  /*0b90*/  IMAD.IADD R12, R13, 0x1, -R6 ;  /* 0x000000010d0c7824 */ /* 0x000fe200078e0a06 */
[----:B------:R-:W-:Y:S01]  /*0ba0*/  LOP3.LUT R5, R5, 0xfffffc00, RZ, 0xc0, !PT ;  /* 0xfffffc0005057812 */ /* 0x000fe200078ec0ff */
[----:B------:R-:W-:Y:S01]  /*0bb0*/  IMAD.IADD R4, R13, 0x1, -R4 ;  /* 0x000000010d047824 */ /* 0x000fe200078e0a04 */
[----:B------:R-:W-:Y:S01]  /*0bc0*/  SHF.R.S32.HI R6, RZ, 0x4, R3 ;  /* 0x00000004ff067819 */ /* 0x000fe20000011403 */
[----:B------:R-:W-:Y:S01]  /*0bd0*/  IMAD.HI R2, R14, 0x55555556, RZ ;  /* 0x555555560e027827 */ /* 0x000fe200078e02ff */
[----:B------:R-:W-:-:S02]  /*0be0*/  SHF.R.S32.HI R7, RZ, 0x1f, R12 ;  /* 0x0000001fff077819 */ /* 0x000fc4000001140c */
[----:B------:R-:W-:Y:S01]  /*0bf0*/  LEA.HI R3, R3, R6, RZ, 0x1 ;  /* 0x0000000603037211 */ /* 0x000fe200078f08ff */
[----:B------:R-:W-:Y:S01]  /*0c00*/  IMAD R4, R4, 0x40, R5 ;  /* 0x0000004004047824 */ /* 0x000fe200078e0205 */
[CC--:B------:R-:W-:Y:S02]  /*0c10*/  LEA.HI R5, R7.reuse, R12.reuse, RZ, 0x2 ;  /* 0x0000000c07057211 */ /* 0x0c0fe400078f10ff */
[----:B------:R-:W-:Y:S02]  /*0c20*/  LEA.HI R7, R7, R12, RZ, 0x5 ;  /* 0x0000000c07077211 */ /* 0x000fe400078f28ff */
[--C-:B------:R-:W-:Y:S02]  /*0c30*/  SHF.R.S32.HI R8, RZ, 0x2, R5.reuse ;  /* 0x00000002ff087819 */ /* 0x100fe40000011405 */
[----:B------:R-:W-:Y:S02]  /*0c40*/  SHF.R.S32.HI R9, RZ, 0x1f, R5 ;  /* 0x0000001fff097819 */ /* 0x000fe40000011405 */
[----:B------:R-:W-:-:S02]  /*0c50*/  LOP3.LUT R3, R3, 0x1ffffffe, RZ, 0xc0, !PT ;  /* 0x1ffffffe03037812 */ /* 0x000fc400078ec0ff */
[----:B------:R-:W-:Y:S02]  /*0c60*/  LEA.HI R9, R9, R8, RZ, 0x3 ;  /* 0x0000000809097211 */ /* 0x000fe400078f18ff */
[----:B------:R-:W-:Y:S01]  /*0c70*/  LEA.HI R2, R2, R2, RZ, 0x1 ;  /* 0x0000000202027211 */ /* 0x000fe200078f08ff */
[----:B------:R-:W-:Y:S01]  /*0c80*/  IMAD.IADD R3, R6, 0x1, -R3 ;  /* 0x0000000106037824 */ /* 0x000fe200078e0a03 */
[----:B------:R-:W-:Y:S02]  /*0c90*/  LOP3.LUT R9, R9, 0xfffffff8, RZ, 0xc0, !PT ;  /* 0xfffffff809097812 */ /* 0x000fe400078ec0ff */
[----:B------:R-:W-:Y:S01]  /*0ca0*/  SHF.R.S32.HI R7, RZ, 0x5, R7 ;  /* 0x00000005ff077819 */ /* 0x000fe20000011407 */
[----:B------:R-:W-:Y:S01]  /*0cb0*/  IMAD R2, R2, -0x3, R14 ;  /* 0xfffffffd02027824 */ /* 0x000fe200078e020e */
[-C--:B------:R-:W-:Y:S01]  /*0cc0*/  LEA.HI R10, R0, R13.reuse, RZ, 0x2 ;  /* 0x0000000d000a7211 */ /* 0x080fe200078f10ff */
[----:B------:R-:W-:Y:S01]  /*0cd0*/  IMAD.IADD R8, R8, 0x1, -R9 ;  /* 0x0000000108087824 */ /* 0x000fe200078e0a09 */
[----:B------:R-:W-:Y:S01]  /*0ce0*/  LEA.HI R0, R0, R13, RZ, 0x3 ;  /* 0x0000000d00007211 */ /* 0x000fe200078f18ff */
[----:B------:R-:W-:Y:S01]  /*0cf0*/  IMAD R3, R3, 0x8, R4 ;  /* 0x0000000803037824 */ /* 0x000fe200078e0204 */
[----:B------:R-:W-:Y:S01]  /*0d00*/  LOP3.LUT R10, R10, 0xfffffffc, RZ, 0xc0, !PT ;  /* 0xfffffffc0a0a7812 */ /* 0x000fe200078ec0ff */
[----:B------:R-:W-:Y:S01]  /*0d10*/  IMAD R7, R7, 0x10, R8 ;  /* 0x0000001007077824 */ /* 0x000fe200078e0208 */
[----:B------:R-:W-:-:S02]  /*0d20*/  LOP3.LUT R5, R5, 0x7ffffffc, RZ, 0xc0, !PT ;  /* 0x7ffffffc05057812 */ /* 0x000fc400078ec0ff */
[----:B------:R0:W-:Y:S01]  /*0d30*/  STL [R1+0x38], R3 ;  /* 0x0000380301007387 */ /* 0x0001e20000100800 */
[----:B------:R-:W-:Y:S01]  /*0d40*/  IMAD R2, R2, 0x40, R7 ;  /* 0x0000004002027824 */ /* 0x000fe200078e0207 */
[----:B------:R-:W-:Y:S01]  /*0d50*/  LOP3.LUT R18, R0, 0xfffffff8, RZ, 0xc0, !PT ;  /* 0xfffffff800127812 */ /* 0x000fe200078ec0ff */
[C---:B------:R-:W-:Y:S01]  /*0d60*/  IMAD.IADD R10, R13.reuse, 0x1, -R10 ;  /* 0x000000010d0a7824 */ /* 0x040fe200078e0a0a */
[----:B------:R-:W-:Y:S01]  /*0d70*/  SHF.R.S32.HI R157, RZ, 0x3, R0 ;  /* 0x00000003ff9d7819 */ /* 0x000fe20000011400 */
[----:B------:R-:W-:Y:S01]  /*0d80*/  IMAD.IADD R5, R12, 0x1, -R5 ;  /* 0x000000010c057824 */ /* 0x000fe200078e0a05 */
[----:B------:R1:W-:Y:S01]  /*0d90*/  STL [R1+0x34], R2 ;  /* 0x0000340201007387 */ /* 0x0003e20000100800 */
[----:B------:R-:W-:Y:S02]  /*0da0*/  IMAD.IADD R18, R13, 0x1, -R18 ;  /* 0x000000010d127824 */ /* 0x000fe400078e0a12 */
[----:B------:R-:W-:Y:S01]  /*0db0*/  IMAD.SHL.U32 R16, R5, 0x2, RZ ;  /* 0x0000000205107824 */ /* 0x000fe200078e00ff */
[----:B0-----:R-:W-:Y:S01]  /*0dc0*/  LEA.HI R3, R10, R10, RZ, 0x1 ;  /* 0x0000000a0a037211 */ /* 0x001fe200078f08ff */
[----:B------:R-:W-:-:S02]  /*0dd0*/  IMAD.SHL.U32 R19, R18, 0x8, RZ ;  /* 0x0000000812137824 */ /* 0x000fc400078e00ff */
[C---:B------:R-:W-:Y:S01]  /*0de0*/  VIADD R156, R16.reuse, 0x8 ;  /* 0x00000008109c7836 */ /* 0x040fe20000000000 */
        /* <DEDUP_REMOVED lines=13> */
[----:B------:R-:W-:Y:S01]  /*0ec0*/  IMAD.IADD R3, R10, 0x1, -R3 ;  /* 0x000000010a037824 */ /* 0x000fe200078e0a03 */
[----:B------:R-:W-:-:S02]  /*0ed0*/  SHF.R.S32.HI R5, RZ, 0x1f, R152 ;  /* 0x0000001fff057819 */ /* 0x000fc40000011498 */
[----:B------:R-:W-:Y:S01]  /*0ee0*/  SHF.R.S32.HI R4, RZ, 0x1f, R23 ;  /* 0x0000001fff047819 */ /* 0x000fe20000011417 */
[----:B------:R-:W-:Y:S01]  /*0ef0*/  IMAD R17, R3, 0x8, R2 ;  /* 0x0000000803117824 */ /* 0x000fe200078e0202 */
[----:B-1----:R-:W-:-:S07]  /*0f00*/  SHF.R.S32.HI R0, RZ, 0x1f, R22 ;  /* 0x0000001fff007819 */ /* 0x002fce0000011416 */
.L_x_13264:
        /* <DEDUP_REMOVED lines=11> */
[----:B0123--:R-:W-:Y:S02]  /*0fc0*/  IMAD.U32 R2, RZ, RZ, UR8 ;  /* 0x00000008ff027e24 */ /* 0x00ffe4000f8e00ff */
[----:B------:R-:W-:Y:S01]  /*0fd0*/  IMAD.U32 R3, RZ, RZ, UR9 ;  /* 0x00000009ff037e24 */ /* 0x000fe2000f8e00ff */
[----:B------:R-:W-:Y:S02]  /*0fe0*/  @UP1 UIMAD.WIDE UR8, UR6, 0x4, UR10 ;  /* 0x00000004060818a5 */ /* 0x000fe4000f8e020a */
[----:B------:R-:W-:Y:S02]  /*0ff0*/  ULOP3.LUT UR4, UR7, 0xff000000, URZ, 0xc0, !UPT ;  /* 0xff00000007047892 */ /* 0x000fe4000f8ec03f */
[----:B------:R-:W2:Y:S01]  /*1000*/  @P0 LDG.E R2, desc[UR52][R2.64] ;  /* 0x0000003402020981 */ /* 0x000ea2000c1e1900 */
[----:B------:R-:W-:Y:S01]  /*1010*/  ULDC.64 UR10, c[0x0][0xa20] ;  /* 0x00028800000a7ab9 */ /* 0x000fe20000000a00 */
[----:B------:R-:W-:-:S02]  /*1020*/  IMAD.U32 R4, RZ, RZ, UR8 ;  /* 0x00000008ff047e24 */ /* 0x000fc4000f8e00ff */
[----:B------:R-:W-:Y:S01]  /*1030*/  IMAD.U32 R5, RZ, RZ, UR9 ;  /* 0x00000009ff057e24 */ /* 0x000fe2000f8e00ff */
[----:B------:R-:W-:-:S04]  /*1040*/  ULDC.64 UR8, c[0x0][0x418] ;  /* 0x0001060000087ab9 */ /* 0x000fc80000000a00 */
[----:B------:R-:W3:Y:S01]  /*1050*/  @P2 LDG.E R4, desc[UR52][R4.64] ;  /* 0x0000003404042981 */ /* 0x000ee2000c1e1900 */
        /* <DEDUP_REMOVED lines=16> */
[----:B----45:R-:W-:-:S14]  /*1160*/  @P2 BRA `(.L_x_13173) ;  /* 0x0000000000342947 */ /* 0x030fdc0003800000 */
        /* <DEDUP_REMOVED lines=13> */
.L_x_13173:
        /* <DEDUP_REMOVED lines=9> */
.L_x_13174:
        /* <DEDUP_REMOVED lines=13> */
.L_x_13175:
        /* <DEDUP_REMOVED lines=26> */
.L_x_13177:
[----:B------:R-:W-:-:S11]  /*1540*/  UISETP.NE.AND UP1, UPT, UR5, 0x1, UPT ;  /* 0x000000010500788c */ /* 0x000fd6000bf25270 */
[----:B------:R-:W-:Y:S02]  /*1550*/  @UP1 ULDC.64 UR10, c[0x0][0x9e8] ;  /* 0x00027a00000a1ab9 */ /* 0x000fe40000000a00 */
[----:B------:R-:W-:-:S04]  /*1560*/  UIMAD.WIDE.U32 UR6, UR8, UR10, URZ ;  /* 0x0000000a080672a5 */ /* 0x000fc8000f8e003f */
[----:B------:R-:W-:-:S12]  /*1570*/  @UP1 USHF.R.U32.HI UR8, URZ, UR11, UR7 ;  /* 0x0000000b3f081299 */ /* 0x000fd80008011607 */
.L_x_13178:
[----:B------:R-:W-:-:S04]  /*1580*/  UIMAD UR8, UR8, UR5, UR5 ;  /* 0x00000005080872a4 */ /* 0x000fc8000f8e0205 */
[----:B------:R-:W-:-:S04]  /*1590*/  UISETP.LT.AND UP1, UPT, UR4, UR8, UPT ;  /* 0x000000080400728c */ /* 0x000fc8000bf21270 */
[----:B------:R-:W-:-:S12]  /*15a0*/  USEL UR4, UR4, UR8, UP1 ;  /* 0x0000000804047287 */ /* 0x000fd80008800000 */
.L_x_13176:
        /* <DEDUP_REMOVED lines=30> */
.L_x_13180:
[----:B------:R-:W-:-:S11]  /*1790*/  UISETP.NE.AND UP0, UPT, UR5, 0x1, UPT ;  /* 0x000000010500788c */ /* 0x000fd6000bf05270 */
[----:B------:R-:W-:Y:S02]  /*17a0*/  @UP0 ULDC.64 UR10, c[0x0][0x9e8] ;  /* 0x00027a00000a0ab9 */ /* 0x000fe40000000a00 */
[----:B------:R-:W-:-:S04]  /*17b0*/  UIMAD.WIDE.U32 UR8, UR7, UR10, URZ ;  /* 0x0000000a070872a5 */ /* 0x000fc8000f8e003f */
[----:B------:R-:W-:-:S12]  /*17c0*/  @UP0 USHF.R.U32.HI UR7, URZ, UR11, UR9 ;  /* 0x0000000b3f070299 */ /* 0x000fd80008011609 */
.L_x_13181:
[----:B------:R-:W-:-:S04]  /*17d0*/  UIMAD UR5, UR7, UR5, URZ ;  /* 0x00000005070572a4 */ /* 0x000fc8000f8e023f */
[----:B------:R-:W-:-:S04]  /*17e0*/  UISETP.LT.AND UP0, UPT, UR4, UR5, UPT ;  /* 0x000000050400728c */ /* 0x000fc8000bf01270 */
[----:B------:R-:W-:-:S12]  /*17f0*/  USEL UR4, UR4, UR5, !UP0 ;  /* 0x0000000504047287 */ /* 0x000fd8000c000000 */
.L_x_13179:
        /* <DEDUP_REMOVED lines=48> */
.L_x_13182:
[----:B------:R-:W-:Y:S01]  /*1b00*/  UIMAD UR43, UR41, UR4, UR43 ;  /* 0x00000004292b72a4 */ /* 0x000fe2000f8e022b */
[----:B------:R-:W-:Y:S01]  /*1b10*/  IMAD.U32 R88, RZ, RZ, UR6 ;  /* 0x00000006ff587e24 */ /* 0x000fe2000f8e00ff */
[----:B------:R-:W-:Y:S01]  /*1b20*/  PLOP3.LUT P0, PT, PT, PT, PT, 0x80, 0x0 ;  /* 0x000000000000781c */ /* 0x000fe20003f0f070 */
[----:B------:R-:W-:Y:S01]  /*1b30*/  IMAD.U32 R3, RZ, RZ, UR4 ;  /* 0x00000004ff037e24 */ /* 0x000fe2000f8e00ff */
[----:B------:R-:W-:Y:S02]  /*1b40*/  CS2R R20, SRZ ;  /* 0x0000000000147805 */ /* 0x000fe4000001ff00 */
[----:B------:R-:W-:Y:S02]  /*1b50*/  CS2R R118, SRZ ;  /* 0x0000000000767805 */ /* 0x000fe4000001ff00 */
[----:B------:R-:W-:Y:S02]  /*1b60*/  CS2R R116, SRZ ;  /* 0x0000000000747805 */ /* 0x000fe4000001ff00 */
[----:B------:R-:W-:-:S02]  /*1b70*/  CS2R R114, SRZ ;  /* 0x0000000000727805 */ /* 0x000fc4000001ff00 */
[----:B------:R-:W-:Y:S02]  /*1b80*/  VIADDMNMX R88, R3, UR43, R88, PT ;  /* 0x0000002b03587c46 */ /* 0x000fe4000b800158 */
[----:B------:R-:W-:Y:S02]  /*1b90*/  CS2R R112, SRZ ;  /* 0x0000000000707805 */ /* 0x000fe4000001ff00 */
[----:B------:R-:W-:Y:S02]  /*1ba0*/  CS2R R110, SRZ ;  /* 0x00000000006e7805 */ /* 0x000fe4000001ff00 */
[----:B------:R-:W-:Y:S02]  /*1bb0*/  CS2R R108, SRZ ;  /* 0x00000000006c7805 */ /* 0x000fe4000001ff00 */
[----:B------:R-:W-:Y:S02]  /*1bc0*/  ISETP.GT.AND P1, PT, R88, UR43, PT ;  /* 0x0000002b58007c0c */ /* 0x000fe4000bf24270 */
        /* <DEDUP_REMOVED lines=11> */
[----:B------:R-:W0:Y:S01]  /*1c80*/  S2R R0, SR_TID.X ;  /* 0x0000000000007919 */ /* 0x000e220000002100 */
[----:B------:R-:W1:Y:S01]  /*1c90*/  S2UR UR6, SR_CgaCtaId ;  /* 0x00000000000679c3 */ /* 0x000e620000008800 */
[----:B------:R-:W-:Y:S02]  /*1ca0*/  UMOV UR45, 0x400 ;  /* 0x00000400002d7882 */ /* 0x000fe40000000000 */
[----:B-1----:R-:W-:Y:S01]  /*1cb0*/  ULEA UR45, UR6, UR45, 0x18 ;  /* 0x0000002d062d7291 */ /* 0x002fe2000f8ec03f */
[----:B0-----:R-:W-:-:S05]  /*1cc0*/  VIADD R4, R0, 0xffffff80 ;  /* 0xffffff8000047836 */ /* 0x001fca0000000000 */
[----:B------:R-:W-:-:S04]  /*1cd0*/  SHF.R.S32.HI R0, RZ, 0x1f, R4 ;  /* 0x0000001fff007819 */ /* 0x000fc80000011404 */
[----:B------:R-:W-:-:S04]  /*1ce0*/  LEA.HI R0, R0, R4, RZ, 0x7 ;  /* 0x0000000400007211 */ /* 0x000fc800078f38ff */
[----:B------:R-:W-:-:S06]  /*1cf0*/  SHF.R.S32.HI R0, RZ, 0x7, R0 ;  /* 0x00000007ff007819 */ /* 0x000fcc0000011400 */
[----:B------:R-:W0:Y:S02]  /*1d00*/  SHFL.IDX PT, R0, R0, RZ, 0x1f ;  /* 0x00001fff00007589 */ /* 0x000e2400000e0000 */
[----:B0-----:R-:W-:-:S13]  /*1d10*/  R2UR UR44, R0 ;  /* 0x00000000002c72ca */ /* 0x001fda00000e0000 */
        /* <DEDUP_REMOVED lines=26> */
.L_x_13184:
        /* <DEDUP_REMOVED lines=9> */
.L_x_13387:
[----:B------:R-:W-:Y:S05]  /*1f50*/  @!P0 BRA `(.L_x_13186) ;  /* 0x0000000000048947 */ /* 0x000fea0003800000 */
[----:B------:R-:W-:Y:S01]  /*1f60*/  BPT.TRAP 0x1 ;  /* 0x000000040000795c */ /* 0x000fe20000300000 */
.L_x_13186:
[----:B------:R-:W-:Y:S02]  /*1f70*/  IMAD.U32 R90, RZ, RZ, UR47 ;  /* 0x0000002fff5a7e24 */ /* 0x000fe4000f8e00ff */
[----:B0-----:R-:W-:-:S03]  /*1f80*/  IMAD.U32 R3, RZ, RZ, UR50 ;  /* 0x00000032ff037e24 */ /* 0x001fc6000f8e00ff */
[----:B------:R-:W-:Y:S02]  /*1f90*/  LEA R90, R90, UR45, 0x3 ;  /* 0x0000002d5a5a7c11 */ /* 0x000fe4000f8e18ff */
[----:B------:R-:W-:-:S04]  /*1fa0*/  SHF.L.U32 R3, R3, 0x1f, RZ ;  /* 0x0000001f03037819 */ /* 0x000fc800000006ff */
[----:B------:R0:W1:Y:S01]  /*1fb0*/  SYNCS.PHASECHK.TRANS64.TRYWAIT P2, [R90+URZ+0x16830], R3 ;  /* 0x016830035a0075a7 */ /* 0x000062000804017f */
[----:B------:R-:W-:Y:S05]  /*1fc0*/  @!P0 BRA `(.L_x_13187) ;  /* 0x0000000000048947 */ /* 0x000fea0003800000 */
[----:B------:R-:W-:Y:S01]  /*1fd0*/  BPT.TRAP 0x1 ;  /* 0x000000040000795c */ /* 0x000fe20000300000 */
.L_x_13187:
[----:B------:R-:W2:Y:S02]  /*1fe0*/  S2R R0, SR_TID.X ;  /* 0x0000000000007919 */ /* 0x000ea40000002100 */
[----:B--2---:R-:W-:Y:S01]  /*1ff0*/  LOP3.LUT P1, RZ, R0, 0x7f, RZ, 0xc0, !PT ;  /* 0x0000007f00ff7812 */ /* 0x004fe2000782c0ff */
[----:B-1----:R-:W-:-:S12]  /*2000*/  @P2 BRA `(.L_x_13188) ;  /* 0x0000000000082947 */ /* 0x002fd80003800000 */
[----:B------:R-:W1:Y:S02]  /*2010*/  SYNCS.PHASECHK.TRANS64.TRYWAIT P2, [R90+URZ+0x16830], R3 ;  /* 0x016830035a0075a7 */ /* 0x000e64000804017f */
[----:B-1----:R-:W-:Y:S05]  /*2020*/  @!P2 BRA `(.L_x_13189) ;  /* 0x0000015c0070a947 */ /* 0x002fea0003800000 */
.L_x_13188:
[----:B------:R-:W-:Y:S05]  /*2030*/  WARPSYNC.ALL ;  /* 0x0000000000007948 */ /* 0x000fea0003800000 */
[----:B------:R-:W-:Y:S01]  /*2040*/  UIADD3 UR4, UR45, 0xe400, URZ ;  /* 0x0000e4002d047890 */ /* 0x000fe2000fffe03f */
[----:B------:R-:W-:Y:S01]  /*2050*/  WARPGROUP.ARRIVE ;  /* 0x00000000000079c5 */ /* 0x000fe20000000000 */
[----:B------:R-:W-:Y:S01]  /*2060*/  ULOP3.LUT UR16, UR54, 0x10000, URZ, 0xfc, !UPT ;  /* 0x0001000036107892 */ /* 0x000fe2000f8efc3f */
[----:B01----:R-:W-:Y:S01]  /*2070*/  @!P1 VIADD R90, R90, 0x16840 ;  /* 0x000168405a5a9836 */ /* 0x003fe20000000000 */
[----:B------:R-:W-:Y:S01]  /*2080*/  USHF.R.U32.HI UR4, URZ, 0x4, UR4 ;  /* 0x000000043f047899 */ /* 0x000fe20008011604 */
[----:B------:R-:W-:Y:S01]  /*2090*/  UMOV UR17, 0x40000040 ;  /* 0x4000004000117882 */ /* 0x000fe20000000000 */
[----:B------:R-:W-:-:S02]  /*20a0*/  UMOV UR19, 0x40000040 ;  /* 0x4000004000137882 */ /* 0x000fc40000000000 */
[----:B------:R-:W-:Y:S01]  /*20b0*/  ULOP3.LUT UR4, UR4, 0x3fff, URZ, 0xc0, !UPT ;  /* 0x00003fff04047892 */ /* 0x000fe2000f8ec03f */
[----:B------:R-:W-:Y:S01]  /*20c0*/  @!P1 PRMT R90, RZ, 0x654, R90 ;  /* 0x00000654ff5a9816 */ /* 0x000fe2000000005a */
[----:B------:R-:W-:Y:S01]  /*20d0*/  UMOV UR5, 0x40000040 ;  /* 0x4000004000057882 */ /* 0x000fe20000000000 */
[----:B------:R-:W-:Y:S01]  /*20e0*/  UMOV UR7, 0x40000040 ;  /* 0x4000004000077882 */ /* 0x000fe20000000000 */
[----:B------:R-:W-:Y:S02]  /*20f0*/  ULOP3.LUT UR20, UR4, 0x10000, URZ, 0xfc, !UPT ;  /* 0x0001000004147892 */ /* 0x000fe4000f8efc3f */
[----:B------:R-:W-:Y:S02]  /*2100*/  UIADD3 UR4, UR16, 0x2, URZ ;  /* 0x0000000210047890 */ /* 0x000fe4000fffe03f */
[----:B------:R-:W-:Y:S02]  /*2110*/  ULEA UR18, UR47, UR20, 0xa ;  /* 0x000000142f127291 */ /* 0x000fe4000f8e503f */
[----:B------:R-:W-:-:S02]  /*2120*/  UIADD3 UR8, UR16, 0x4, URZ ;  /* 0x0000000410087890 */ /* 0x000fc4000fffe03f */
[----:B------:R-:W-:Y:S02]  /*2130*/  UIADD3 UR6, UR18, 0x2, URZ ;  /* 0x0000000212067890 */ /* 0x000fe4000fffe03f */
[----:B------:R-:W-:Y:S01]  /*2140*/  UIADD3 UR10, UR18, 0x4, URZ ;  /* 0x00000004120a7890 */ /* 0x000fe2000fffe03f */
[----:B------:R-:W-:Y:S02]  /*2150*/  UMOV UR9, 0x40000040 ;  /* 0x4000004000097882 */ /* 0x000fe40000000000 */
[----:B------:R-:W-:Y:S01]  /*2160*/  HGMMA.64x128x16.F32 R24, gdesc[UR16], RZ, !UPT, gsb0 ;  /* 0x01e00000101879f0 */ /* 0x000fe2000c0008ff */
        /* <DEDUP_REMOVED lines=186> */
.L_x_13192:
[----:B------:R-:W-:-:S06]  /*2d10*/  UISETP.NE.AND UP2, UPT, UR7, 0x1, UPT ;  /* 0x000000010700788c */ /* 0x000fcc000bf45270 */
[----:B------:R-:W-:-:S05]  /*2d20*/  PLOP3.LUT P2, PT, PT, PT, UP2, 0x80, 0x0 ;  /* 0x000000000000781c */ /* 0x000fca0003f4f028 */
[----:B------:R-:W-:-:S08]  /*2d30*/  @UP2 ULDC.64 UR10, c[0x0][0x9e8] ;  /* 0x00027a00000a2ab9 */ /* 0x000fd00000000a00 */
[----:B------:R-:W-:-:S05]  /*2d40*/  @P2 IMAD.HI.U32 R59, R58, UR10, RZ ;  /* 0x0000000a3a3b2c27 */ /* 0x000fca000f8e00ff */
[----:B------:R-:W-:-:S07]  /*2d50*/  @P2 SHF.R.U32.HI R58, RZ, UR11, R59 ;  /* 0x0000000bff3a2c19 */ /* 0x000fce000801163b */
.L_x_13193:
[----:B------:R-:W-:Y:S05]  /*2d60*/  BSYNC B0 ;  /* 0x0000000000007941 */ /* 0x000fea0003800000 */
.L_x_13191:
[----:B------:R-:W-:-:S04]  /*2d70*/  IMAD R59, R58, UR7, -R74 ;  /* 0x000000073a3b7c24 */ /* 0x000fc8000f8e0a4a */
[----:B------:R-:W-:-:S05]  /*2d80*/  IMAD.IADD R59, R59, 0x1, -R16 ;  /* 0x000000013b3b7824 */ /* 0x000fca00078e0a10 */
[----:B------:R-:W-:Y:S02]  /*2d90*/  VIMNMX R73, R73, R59, !PT ;  /* 0x0000003b49497248 */ /* 0x000fe40007fe0100 */
[----:B------:R-:W-:-:S07]  /*2da0*/  VIADDMNMX R72, R59, UR7, R72, PT ;  /* 0x000000073b487c46 */ /* 0x000fce000b800148 */
.L_x_13190:
[----:B------:R-:W2:Y:S01]  /*2db0*/  LDL.LU R79, [R1] ;  /* 0x00000000014f7983 */ /* 0x000ea20000300800 */
[C---:B------:R-:W-:Y:S02]  /*2dc0*/  ISETP.GE.AND P4, PT, R75.reuse, 0x9, PT ;  /* 0x000000094b00780c */ /* 0x040fe40003f86270 */
[C---:B------:R-:W-:Y:S02]  /*2dd0*/  ISETP.GE.AND P2, PT, R75.reuse, 0x2, PT ;  /* 0x000000024b00780c */ /* 0x040fe40003f46270 */
[----:B------:R-:W-:Y:S02]  /*2de0*/  ISETP.GE.AND P5, PT, R75, 0xa, PT ;  /* 0x0000000a4b00780c */ /* 0x000fe40003fa6270 */
[----:B------:R-:W-:-:S04]  /*2df0*/  ISETP.GT.AND P3, PT, R73, 0x1, !P2 ;  /* 0x000000014900780c */ /* 0x000fc80005764270 */
[----:B------:R-:W-:-:S04]  /*2e00*/  ISETP.LT.OR P3, PT, R72, 0x2, P3 ;  /* 0x000000024800780c */ /* 0x000fc80001f61670 */
[----:B------:R-:W-:Y:S02]  /*2e10*/  FSEL R89, R89, -INF , !P3 ;  /* 0xff80000059597808 */ /* 0x000fe40005800000 */
[----:B------:R-:W-:-:S04]  /*2e20*/  ISETP.GT.AND P3, PT, R73, 0x9, !P5 ;  /* 0x000000094900780c */ /* 0x000fc80006f64270 */
[----:B------:R-:W-:-:S04]  /*2e30*/  ISETP.LT.OR P3, PT, R72, 0xa, P3 ;  /* 0x0000000a4800780c */ /* 0x000fc80001f61670 */
[----:B0-----:R-:W-:Y:S02]  /*2e40*/  FSEL R92, R92, -INF , !P3 ;  /* 0xff8000005c5c7808 */ /* 0x001fe40005800000 */
        /* <DEDUP_REMOVED lines=63> */
[----:B------:R-:W-:Y:S01]  /*3240*/  ISETP.GT.AND P3, PT, R73, 0x31, !P4 ;  /* 0x000000314900780c */ /* 0x000fe20006764270 */
[----:B------:R-:W0:Y:S03]  /*3250*/  SHFL.IDX PT, R43, R71, 0x1, 0x1c1f ;  /* 0x003c1f00472b7f89 */ /* 0x000e2600000e0000 */
        /* <DEDUP_REMOVED lines=90> */
[----:B------:R-:W-:-:S02]  /*3800*/  ISETP.LT.OR P4, PT, R72, 0x71, P4 ;  /* 0x000000714800780c */ /* 0x000fc40002781670 */
[----:B0-----:R-:W-:Y:S02]  /*3810*/  VIADDMNMX R68, R43, R77, R76, PT ;  /* 0x0000004d2b447246 */ /* 0x001fe4000380014c */
[----:B------:R-:W-:Y:S01]  /*3820*/  FSEL R40, R69, -INF , !P4 ;  /* 0xff80000045287808 */ /* 0x000fe20006000000 */
[----:B------:R-:W-:Y:S01]  /*3830*/  IMAD.IADD R69, R78, 0x1, R43 ;  /* 0x000000014e457824 */ /* 0x000fe200078e022b */
        /* <DEDUP_REMOVED lines=36> */
.L_x_13196:
[----:B------:R-:W-:-:S06]  /*3a80*/  UISETP.NE.AND UP2, UPT, UR7, 0x1, UPT ;  /* 0x000000010700788c */ /* 0x000fcc000bf45270 */
[----:B------:R-:W-:-:S05]  /*3a90*/  PLOP3.LUT P6, PT, PT, PT, UP2, 0x80, 0x0 ;  /* 0x000000000000781c */ /* 0x000fca0003fcf028 */
[----:B------:R-:W-:-:S08]  /*3aa0*/  @UP2 ULDC.64 UR10, c[0x0][0x9e8] ;  /* 0x00027a00000a2ab9 */ /* 0x000fd00000000a00 */
[----:B------:R-:W-:Y:S01]  /*3ab0*/  @P6 IMAD.HI.U32 R44, R43, UR10, RZ ;  /* 0x0000000a2b2c6c27 */ /* 0x000fe2000f8e00ff */
[----:B------:R-:W-:-:S13]  /*3ac0*/  PLOP3.LUT P6, PT, PT, PT, UP2, 0x80, 0x0 ;  /* 0x000000000000781c */ /* 0x000fda0003fcf028 */
[----:B------:R-:W-:-:S07]  /*3ad0*/  @P6 SHF.R.U32.HI R43, RZ, UR11, R44 ;  /* 0x0000000bff2b6c19 */ /* 0x000fce000801162c */
.L_x_13197:
[----:B------:R-:W-:Y:S05]  /*3ae0*/  BSYNC B0 ;  /* 0x0000000000007941 */ /* 0x000fea0003800000 */
.L_x_13195:
[----:B------:R-:W-:-:S04]  /*3af0*/  IMAD R43, R43, UR7, -R74 ;  /* 0x000000072b2b7c24 */ /* 0x000fc8000f8e0a4a */
[----:B------:R-:W-:-:S05]  /*3b00*/  IMAD.IADD R43, R43, 0x1, -R16 ;  /* 0x000000012b2b7824 */ /* 0x000fca00078e0a10 */
[----:B------:R-:W-:Y:S02]  /*3b10*/  VIMNMX R69, R69, R43, !PT ;  /* 0x0000002b45457248 */ /* 0x000fe40007fe0100 */
[----:B------:R-:W-:-:S07]  /*3b20*/  VIADDMNMX R68, R43, UR7, R68, PT ;  /* 0x000000072b447c46 */ /* 0x000fce000b800144 */
.L_x_13194:
        /* <DEDUP_REMOVED lines=20> */
[----:B------:R-:W-:-:S02]  /*3c70*/  LOP3.LUT P2, RZ, R79, 0x4, RZ, 0xc0, !PT ;  /* 0x000000044fff7812 */ /* 0x000fc4000784c0ff */
[C---:B------:R-:W-:Y:S02]  /*3c80*/  ISETP.LT.OR P4, PT, R68.reuse, 0x72, P4 ;  /* 0x000000724400780c */ /* 0x040fe40002781670 */
[----:B------:R-:W-:Y:S02]  /*3c90*/  ISETP.GT.AND P2, PT, R69, 0x9, !P2 ;  /* 0x000000094500780c */ /* 0x000fe40005744270 */
[C---:B------:R-:W-:Y:S02]  /*3ca0*/  ISETP.LT.OR P5, PT, R68.reuse, 0x79, P5 ;  /* 0x000000794400780c */ /* 0x040fe40002fa1670 */
[----:B------:R-:W-:Y:S02]  /*3cb0*/  ISETP.LT.OR P2, PT, R68, 0xa, P2 ;  /* 0x0000000a4400780c */ /* 0x000fe40001741670 */
[----:B------:R-:W-:Y:S02]  /*3cc0*/  FSEL R34, R34, -INF , !P4 ;  /* 0xff80000022227808 */ /* 0x000fe40006000000 */
[----:B------:R-:W-:-:S02]  /*3cd0*/  FSEL R43, R4, -INF , !P2 ;  /* 0xff800000042b7808 */ /* 0x000fc40005000000 */
[----:B------:R-:W-:Y:S02]  /*3ce0*/  ISETP.GT.AND P2, PT, R69, 0x10, !P6 ;  /* 0x000000104500780c */ /* 0x000fe40007744270 */
[----:B------:R-:W-:Y:S02]  /*3cf0*/  FMNMX.FTZ R4, R70, R89, !PT ;  /* 0x0000005946047209 */ /* 0x000fe40007810000 */
[----:B------:R-:W-:Y:S02]  /*3d00*/  ISETP.LT.OR P2, PT, R68, 0x11, P2 ;  /* 0x000000114400780c */ /* 0x000fe40001741670 */
[----:B------:R-:W-:Y:S02]  /*3d10*/  LOP3.LUT P6, RZ, R79, 0x8000, RZ, 0xc0, !PT ;  /* 0x000080004fff7812 */ /* 0x000fe400078cc0ff */
        /* <DEDUP_REMOVED lines=71> */
[----:B------:R-:W-:Y:S01]  /*4190*/  ISETP.GT.AND P2, PT, R69, 0x39, !P6 ;  /* 0x000000394500780c */ /* 0x000fe20007744270 */
[----:B------:R-:W0:Y:S01]  /*41a0*/  SHFL.BFLY PT, R4, R7, 0x2, 0x1f ;  /* 0x0c401f0007047f89 */ /* 0x000e2200000e0000 */
[----:B------:R-:W-:Y:S02]  /*41b0*/  LOP3.LUT P6, RZ, R79, 0x10, RZ, 0xc0, !PT ;  /* 0x000000104fff7812 */ /* 0x000fe400078cc0ff */
[----:B------:R-:W-:-:S02]  /*41c0*/  ISETP.LT.OR P2, PT, R68, 0x3a, P2 ;  /* 0x0000003a4400780c */ /* 0x000fc40001741670 */
[----:B------:R-:W-:Y:S02]  /*41d0*/  FSEL R38, R38, -INF , !P5 ;  /* 0xff80000026267808 */ /* 0x000fe40006800000 */
[----:B------:R-:W-:Y:S02]  /*41e0*/  FSEL R20, R20, -INF , !P2 ;  /* 0xff80000014147808 */ /* 0x000fe40005000000 */
[----:B------:R-:W-:-:S04]  /*41f0*/  LOP3.LUT P2, RZ, R79, 0x4000, RZ, 0xc0, !PT ;  /* 0x000040004fff7812 */ /* 0x000fc8000784c0ff */
[----:B------:R-:W-:-:S04]  /*4200*/  ISETP.GT.AND P2, PT, R69, 0x40, !P2 ;  /* 0x000000404500780c */ /* 0x000fc80005744270 */
[----:B------:R-:W-:-:S04]  /*4210*/  ISETP.LT.OR P2, PT, R68, 0x41, P2 ;  /* 0x000000414400780c */ /* 0x000fc80001741670 */
[----:B------:R-:W-:Y:S02]  /*4220*/  FSEL R25, R25, -INF , !P2 ;  /* 0xff80000019197808 */ /* 0x000fe40005000000 */
[----:B------:R-:W-:Y:S02]  /*4230*/  LOP3.LUT P2, RZ, R79, 0x2000, RZ, 0xc0, !PT ;  /* 0x000020004fff7812 */ /* 0x000fe4000784c0ff */
[----:B0-----:R-:W-:Y:S02]  /*4240*/  FMNMX.FTZ R47, R7, R4, !PT ;  /* 0x00000004072f7209 */ /* 0x001fe40007810000 */
[----:B------:R-:W-:-:S03]  /*4250*/  ISETP.GT.AND P2, PT, R69, 0x41, !P2 ;  /* 0x000000414500780c */ /* 0x000fc60005744270 */
[----:B------:R-:W0:Y:S01]  /*4260*/  SHFL.BFLY PT, R4, R47, 0x1, 0x1f ;  /* 0x0c201f002f047f89 */ /* 0x000e2200000e0000 */
[----:B------:R-:W-:-:S04]  /*4270*/  ISETP.LT.OR P2, PT, R68, 0x42, P2 ;  /* 0x000000424400780c */ /* 0x000fc80001741670 */
        /* <DEDUP_REMOVED lines=8> */
[----:B------:R-:W-:Y:S01]  /*4300*/  FMUL.FTZ R73, R4, UR22 ;  /* 0x0000001604497c20 */ /* 0x000fe20008410000 */
        /* <DEDUP_REMOVED lines=41> */
[----:B------:R-:W-:Y:S01]  /*45a0*/  LOP3.LUT P2, RZ, R79, 0x4000000, RZ, 0xc0, !PT ;  /* 0x040000004fff7812 */ /* 0x000fe2000784c0ff */
        /* <DEDUP_REMOVED lines=15> */
[----:B------:R-:W-:Y:S01]  /*46a0*/  FSEL R58, R33, -INF , !P3 ;  /* 0xff800000213a7808 */ /* 0x000fe20005800000 */
[--C-:B------:R-:W-:Y:S01]  /*46b0*/  FFMA.FTZ R33, R57, UR22, -R73.reuse ;  /* 0x0000001639217c23 */ /* 0x100fe20008010849 */
[----:B------:R-:W-:Y:S01]  /*46c0*/  FMNMX.FTZ R70, R6, R7, !PT ;  /* 0x0000000706467209 */ /* 0x000fe20007810000 */
[--C-:B------:R-:W-:Y:S01]  /*46d0*/  FFMA.FTZ R136, R63, UR22, -R73.reuse ;  /* 0x000000163f887c23 */ /* 0x100fe20008010849 */
[----:B------:R-:W-:Y:S01]  /*46e0*/  ISETP.GT.AND P6, PT, R69, 0x79, !P6 ;  /* 0x000000794500780c */ /* 0x000fe200077c4270 */
[----:B------:R-:W1:Y:S01]  /*46f0*/  MUFU.EX2 R150, R150 ;  /* 0x0000009600967308 */ /* 0x000e620000000800 */
        /* <DEDUP_REMOVED lines=29> */
[----:B------:R-:W-:Y:S01]  /*48d0*/  FFMA.FTZ R39, R2, UR22, -R73 ;  /* 0x0000001602277c23 */ /* 0x000fe20008010849 */
[----:B------:R-:W3:Y:S02]  /*48e0*/  MUFU.EX2 R144, R144 ;  /* 0x0000009000907308 */ /* 0x000ee40000000800 */
[----:B------:R-:W-:-:S04]  /*48f0*/  FMNMX.FTZ R7, R21, R60, !PT ;  /* 0x0000003c15077209 */ /* 0x000fc80007810000 */
[----:B------:R-:W-:Y:S02]  /*4900*/  FMNMX.FTZ R60, R20, R7, !PT ;  /* 0x00000007143c7209 */ /* 0x000fe40007810000 */
[----:B------:R-:W4:Y:S02]  /*4910*/  MUFU.EX2 R67, R67 ;  /* 0x0000004300437308 */ /* 0x000f240000000800 */
[----:B------:R-:W-:-:S04]  /*4920*/  FMNMX.FTZ R7, R25, R60, !PT ;  /* 0x0000003c19077209 */ /* 0x000fc80007810000 */
[----:B------:R-:W-:Y:S02]  /*4930*/  FMNMX.FTZ R60, R24, R7, !PT ;  /* 0x00000007183c7209 */ /* 0x000fe40007810000 */
[----:B------:R-:W5:Y:S02]  /*4940*/  MUFU.EX2 R146, R146 ;  /* 0x0000009200927308 */ /* 0x000f640000000800 */
        /* <DEDUP_REMOVED lines=36> */
[----:B------:R-:W-:-:S03]  /*4b90*/  PLOP3.LUT P2, PT, PT, PT, UP1, 0x40, 0x0 ;  /* 0x000000000000781c */ /* 0x000fc60003f4e818 */
[--C-:B------:R-:W-:Y:S01]  /*4ba0*/  FFMA.FTZ R149, R0, UR22, -R73.reuse ;  /* 0x0000001600957c23 */ /* 0x100fe20008010849 */
        /* <DEDUP_REMOVED lines=14> */
[----:B------:R-:W0:Y:S01]  /*4c90*/  MUFU.EX2 R0, R0 ;  /* 0x0000000000007308 */ /* 0x000e220000000800 */
[--C-:B------:R-:W-:Y:S01]  /*4ca0*/  FFMA.FTZ R143, R13, UR22, -R73.reuse ;  /* 0x000000160d8f7c23 */ /* 0x100fe20008010849 */
[--C-:B------:R-:W-:Y:S01]  /*4cb0*/  FFMA.FTZ R12, R12, UR22, -R73.reuse ;  /* 0x000000160c0c7c23 */ /* 0x100fe20008010849 */
[----:B----4-:R-:W-:Y:S01]  /*4cc0*/  FADD.FTZ R3, R67, R40 ;  /* 0x0000002843037221 */ /* 0x010fe20000010000 */
[--C-:B------:R-:W-:Y:S01]  /*4cd0*/  FFMA.FTZ R137, R15, UR22, -R73.reuse ;  /* 0x000000160f897c23 */ /* 0x100fe20008010849 */
[--C-:B------:R-:W-:Y:S01]  /*4ce0*/  FFMA.FTZ R131, R32, UR22, -R73.reuse ;  /* 0x0000001620837c23 */ /* 0x100fe20008010849 */
[----:B------:R-:W-:Y:S01]  /*4cf0*/  FFMA.FTZ R14, R14, UR22, -R73 ;  /* 0x000000160e0e7c23 */ /* 0x000fe20008010849 */
[----:B-----5:R-:W-:Y:S01]  /*4d00*/  FADD.FTZ R40, R146, R3 ;  /* 0x0000000392287221 */ /* 0x020fe20000010000 */
        /* <DEDUP_REMOVED lines=9> */
[--C-:B------:R-:W-:Y:S01]  /*4da0*/  FFMA.FTZ R26, R26, UR22, -R73.reuse ;  /* 0x000000161a1a7c23 */ /* 0x100fe20008010849 */
[--C-:B------:R-:W-:Y:S01]  /*4db0*/  FFMA.FTZ R129, R30, UR22, -R73.reuse ;  /* 0x000000161e817c23 */ /* 0x100fe20008010849 */
[----:B------:R-:W-:Y:S01]  /*4dc0*/  FADD.FTZ R3, R59, R40 ;  /* 0x000000283b037221 */ /* 0x000fe20000010000 */
[----:B0-----:R-:W-:Y:S01]  /*4dd0*/  FADD.FTZ R40, R149, R0 ;  /* 0x0000000095287221 */ /* 0x001fe20000010000 */
[--C-:B------:R-:W-:Y:S01]  /*4de0*/  FFMA.FTZ R30, R29, UR22, -R73.reuse ;  /* 0x000000161d1e7c23 */ /* 0x100fe20008010849 */
[----:B------:R-:W-:Y:S01]  /*4df0*/  FFMA.FTZ R31, R31, UR22, -R73 ;  /* 0x000000161f1f7c23 */ /* 0x000fe20008010849 */
[----:B------:R-:W-:Y:S01]  /*4e00*/  FADD.FTZ R42, R142, R3 ;  /* 0x000000038e2a7221 */ /* 0x000fe20000010000 */
[----:B------:R-:W0:Y:S01]  /*4e10*/  MUFU.EX2 R145, R145 ;  /* 0x0000009100917308 */ /* 0x000e220000000800 */
[----:B-1----:R-:W-:Y:S01]  /*4e20*/  FADD.FTZ R3, R151, R40 ;  /* 0x0000002897037221 */ /* 0x002fe20000010000 */
[--C-:B------:R-:W-:Y:S01]  /*4e30*/  FFMA.FTZ R36, R36, UR22, -R73.reuse ;  /* 0x0000001624247c23 */ /* 0x100fe20008010849 */
[----:B------:R-:W-:Y:S01]  /*4e40*/  FADD.FTZ R5, R61, R42 ;  /* 0x0000002a3d057221 */ /* 0x000fe20000010000 */
[--C-:B------:R-:W-:Y:S01]  /*4e50*/  FFMA.FTZ R35, R35, UR22, -R73.reuse ;  /* 0x0000001623237c23 */ /* 0x100fe20008010849 */
[--C-:B------:R-:W-:Y:S01]  /*4e60*/  FFMA.FTZ R45, R45, UR22, -R73.reuse ;  /* 0x000000162d2d7c23 */ /* 0x100fe20008010849 */
[----:B------:R-:W-:Y:S01]  /*4e70*/  FFMA.FTZ R58, R58, UR22, -R73 ;  /* 0x000000163a3a7c23 */ /* 0x000fe20008010849 */
[----:B------:R-:W-:Y:S01]  /*4e80*/  FADD.FTZ R42, R136, R5 ;  /* 0x00000005882a7221 */ /* 0x000fe20000010000 */
[----:B------:R-:W1:Y:S01]  /*4e90*/  MUFU.EX2 R6, R6 ;  /* 0x0000000600067308 */ /* 0x000e620000000800 */
[----:B--2---:R-:W-:Y:S01]  /*4ea0*/  FADD.FTZ R40, R2, R3 ;  /* 0x0000000302287221 */ /* 0x004fe20000010000 */
[--C-:B------:R-:W-:Y:S01]  /*4eb0*/  FFMA.FTZ R34, R34, UR22, -R73.reuse ;  /* 0x0000001622227c23 */ /* 0x100fe20008010849 */
[----:B------:R-:W-:Y:S01]  /*4ec0*/  FADD.FTZ R5, R63, R42 ;  /* 0x0000002a3f057221 */ /* 0x000fe20000010000 */
[----:B------:R-:W-:Y:S01]  /*4ed0*/  F2FP.F16.F32.PACK_AB R149, R0, R149 ;  /* 0x000000950095723e */ /* 0x000fe200000000ff */
[--C-:B------:R-:W-:Y:S01]  /*4ee0*/  FFMA.FTZ R38, R38, UR22, -R73.reuse ;  /* 0x0000001626267c23 */ /* 0x100fe20008010849 */
[----:B------:R-:W-:Y:S01]  /*4ef0*/  FFMA.FTZ R57, R57, UR22, -R73 ;  /* 0x0000001639397c23 */ /* 0x000fe20008010849 */
[----:B------:R-:W-:Y:S01]  /*4f00*/  FADD.FTZ R42, R138, R5 ;  /* 0x000000058a2a7221 */ /* 0x000fe20000010000 */
[----:B------:R-:W2:Y:S01]  /*4f10*/  MUFU.EX2 R147, R147 ;  /* 0x0000009300937308 */ /* 0x000ea20000000800 */
[----:B0-----:R-:W-:Y:S01]  /*4f20*/  FADD.FTZ R3, R145, R40 ;  /* 0x0000002891037221 */ /* 0x001fe20000010000 */
[----:B------:R-:W-:Y:S01]  /*4f30*/  F2FP.F16.F32.PACK_AB R151, R2, R151 ;  /* 0x000000970297723e */ /* 0x000fe200000000ff */
[----:B------:R-:W-:Y:S01]  /*4f40*/  FADD.FTZ R5, R65, R42 ;  /* 0x0000002a41057221 */ /* 0x000fe20000010000 */
[----:B------:R-:W-:-:S02]  /*4f50*/  F2FP.F16.F32.PACK_AB R148, R47, R148 ;  /* 0x000000942f94723e */ /* 0x000fc400000000ff */
[----:B------:R-:W-:Y:S02]  /*4f60*/  F2FP.F16.F32.PACK_AB R150, R49, R150 ;  /* 0x000000963196723e */ /* 0x000fe400000000ff */
[----:B------:R-:W0:Y:S01]  /*4f70*/  MUFU.EX2 R8, R8 ;  /* 0x0000000800087308 */ /* 0x000e220000000800 */
[----:B-1----:R-:W-:Y:S01]  /*4f80*/  FADD.FTZ R40, R6, R3 ;  /* 0x0000000306287221 */ /* 0x002fe20000010000 */
[----:B------:R-:W-:Y:S02]  /*4f90*/  F2FP.F16.F32.PACK_AB R144, R67, R144 ;  /* 0x000000904390723e */ /* 0x000fe400000000ff */
[----:B------:R-:W-:Y:S02]  /*4fa0*/  F2FP.F16.F32.PACK_AB R146, R71, R146 ;  /* 0x000000924792723e */ /* 0x000fe400000000ff */
[----:B------:R-:W-:Y:S02]  /*4fb0*/  F2FP.F16.F32.PACK_AB R140, R59, R140 ;  /* 0x0000008c3b8c723e */ /* 0x000fe400000000ff */
[----:B------:R-:W1:Y:S01]  /*4fc0*/  MUFU.EX2 R141, R141 ;  /* 0x0000008d008d7308 */ /* 0x000e620000000800 */
[----:B--2---:R-:W-:Y:S01]  /*4fd0*/  FADD.FTZ R3, R147, R40 ;  /* 0x0000002893037221 */ /* 0x004fe20000010000 */
[----:B------:R-:W-:Y:S01]  /*4fe0*/  FADD.FTZ R40, R132, R5 ;  /* 0x0000000584287221 */ /* 0x000fe20000010000 */
[----:B------:R-:W-:-:S02]  /*4ff0*/  F2FP.F16.F32.PACK_AB R142, R61, R142 ;  /* 0x0000008e3d8e723e */ /* 0x000fc400000000ff */
[----:B------:R-:W-:Y:S01]  /*5000*/  F2FP.F16.F32.PACK_AB R136, R63, R136 ;  /* 0x000000883f88723e */ /* 0x000fe200000000ff */
[----:B------:R-:W-:Y:S01]  /*5010*/  FADD.FTZ R9, R33, R40 ;  /* 0x0000002821097221 */ /* 0x000fe20000010000 */
[----:B------:R-:W-:Y:S01]  /*5020*/  F2FP.F16.F32.PACK_AB R138, R65, R138 ;  /* 0x0000008a418a723e */ /* 0x000fe200000000ff */
[----:B------:R-:W2:Y:S01]  /*5030*/  MUFU.EX2 R10, R10 ;  /* 0x0000000a000a7308 */ /* 0x000ea20000000800 */
[----:B0-----:R-:W-:Y:S01]  /*5040*/  FADD.FTZ R32, R8, R3 ;  /* 0x0000000308207221 */ /* 0x001fe20000010000 */
[----:B------:R-:W-:Y:S01]  /*5050*/  FFMA.FTZ R3, R28, UR22, -R73 ;  /* 0x000000161c037c23 */ /* 0x000fe20008010849 */
[----:B------:R-:W-:Y:S02]  /*5060*/  F2FP.F16.F32.PACK_AB R132, R33, R132 ;  /* 0x000000842184723e */ /* 0x000fe400000000ff */
[----:B------:R-:W-:Y:S02]  /*5070*/  F2FP.F16.F32.PACK_AB R145, R6, R145 ;  /* 0x000000910691723e */ /* 0x000fe400000000ff */
[----:B------:R-:W-:Y:S01]  /*5080*/  F2FP.F16.F32.PACK_AB R147, R8, R147 ;  /* 0x000000930893723e */ /* 0x000fe200000000ff */
        /* <DEDUP_REMOVED lines=81> */
[----:B------:R-:W-:-:S05]  /*55a0*/  VIADD R0, R88, 0xfffffffe ;  /* 0xfffffffe58007836 */ /* 0x000fca0000000000 */
[----:B------:R-:W0:Y:S01]  /*55b0*/  MUFU.EX2 R39, R39 ;  /* 0x0000002700277308 */ /* 0x000e220000000800 */
[----:B-1----:R-:W-:-:S07]  /*55c0*/  FADD.FTZ R42, R122, R9 ;  /* 0x000000097a2a7221 */ /* 0x002fce0000010000 */
[----:B------:R-:W1:Y:S01]  /*55d0*/  MUFU.EX2 R57, R57 ;  /* 0x0000003900397308 */ /* 0x000e620000000800 */
[----:B--2---:R-:W-:Y:S01]  /*55e0*/  FADD.FTZ R2, R38, R5 ;  /* 0x0000000526027221 */ /* 0x004fe20000010000 */
[C---:B0-----:R-:W-:Y:S01]  /*55f0*/  FADD.FTZ R3, R39.reuse, R42 ;  /* 0x0000002a27037221 */ /* 0x041fe20000010000 */
[----:B------:R-:W-:Y:S02]  /*5600*/  F2FP.F16.F32.PACK_AB R122, R39, R122 ;  /* 0x0000007a277a723e */ /* 0x000fe400000000ff */
        /* <DEDUP_REMOVED lines=13> */
.L_x_13199:
[----:B------:R-:W-:-:S11]  /*56e0*/  UISETP.NE.AND UP2, UPT, UR7, 0x1, UPT ;  /* 0x000000010700788c */ /* 0x000fd6000bf45270 */
[----:B------:R-:W-:Y:S02]  /*56f0*/  @UP2 ULDC.64 UR18, c[0x0][0x9e8] ;  /* 0x00027a0000122ab9 */ /* 0x000fe40000000a00 */
[----:B------:R-:W-:-:S04]  /*5700*/  UIMAD.WIDE.U32 UR10, UR14, UR18, URZ ;  /* 0x000000120e0a72a5 */ /* 0x000fc8000f8e003f */
[----:B------:R-:W-:-:S12]  /*5710*/  @UP2 USHF.R.U32.HI UR14, URZ, UR19, UR11 ;  /* 0x000000133f0e2299 */ /* 0x000fd8000801160b */
.L_x_13200:
[----:B------:R-:W-:-:S04]  /*5720*/  UIMAD UR7, UR14, UR7, UR7 ;  /* 0x000000070e0772a4 */ /* 0x000fc8000f8e0207 */
[----:B------:R-:W-:-:S04]  /*5730*/  UISETP.LT.AND UP2, UPT, UR6, UR7, UPT ;  /* 0x000000070600728c */ /* 0x000fc8000bf41270 */
[----:B------:R-:W-:-:S12]  /*5740*/  USEL UR6, UR6, UR7, UP2 ;  /* 0x0000000706067287 */ /* 0x000fd80009000000 */
.L_x_13198:
        /* <DEDUP_REMOVED lines=21> */
[----:B------:R-:W-:-:S13]  /*58a0*/  ISETP.GE.AND P2, PT, R0, UR28, PT ;  /* 0x0000001c00007c0c */ /* 0x000fda000bf46270 */
[----:B------:R-:W-:Y:S05]  /*58b0*/  @!P2 BRA `(.L_x_13201) ;  /* 0x000000340078a947 */ /* 0x000fea0003800000 */
[----:B------:R-:W-:Y:S01]  /*58c0*/  IMAD.MOV.U32 R119, RZ, RZ, RZ ;  /* 0x000000ffff777224 */ /* 0x000fe200078e00ff */
[----:B------:R-:W-:Y:S01]  /*58d0*/  ULDC UR23, c[0x0][0x9e4] ;  /* 0x0002790000177ab9 */ /* 0x000fe20000000800 */
[----:B------:R-:W-:Y:S01]  /*58e0*/  ULDC UR25, c[0x0][0x9d8] ;  /* 0x0002760000197ab9 */ /* 0x000fe20000000800 */
[----:B------:R-:W-:Y:S01]  /*58f0*/  ULDC UR22, c[0x0][0x988] ;  /* 0x0002620000167ab9 */ /* 0x000fe20000000800 */
[----:B------:R-:W-:-:S05]  /*5900*/  ULDC UR24, c[0x0][0x9e0] ;  /* 0x0002780000187ab9 */ /* 0x000fca0000000800 */
.L_x_13218:
        /* <DEDUP_REMOVED lines=9> */
.L_x_13203:
[----:B------:R-:W-:Y:S01]  /*59a0*/  ULEA UR6, UR27, UR45, 0x3 ;  /* 0x0000002d1b067291 */ /* 0x000fe2000f8e183f */
[----:B------:R-:W-:-:S05]  /*59b0*/  IMAD.U32 R5, RZ, RZ, UR26 ;  /* 0x0000001aff057e24 */ /* 0x000fca000f8e00ff */
[----:B------:R-:W-:-:S04]  /*59c0*/  SHF.L.U32 R5, R5, 0x1f, RZ ;  /* 0x0000001f05057819 */ /* 0x000fc800000006ff */
[----:B------:R0:W1:Y:S01]  /*59d0*/  SYNCS.PHASECHK.TRANS64.TRYWAIT P2, [UR6+0x16830], R5 ;  /* 0x01683005ff0075a7 */ /* 0x0000620008040146 */
[----:B------:R-:W-:Y:S05]  /*59e0*/  @!P0 BRA `(.L_x_13204) ;  /* 0x0000000000048947 */ /* 0x000fea0003800000 */
[----:B------:R-:W-:Y:S01]  /*59f0*/  BPT.TRAP 0x1 ;  /* 0x000000040000795c */ /* 0x000fe20000300000 */
.L_x_13204:
[----:B-1----:R-:W-:Y:S05]  /*5a00*/  @P2 BRA `(.L_x_13202) ;  /* 0x0000000000082947 */ /* 0x002fea0003800000 */
[----:B------:R-:W1:Y:S02]  /*5a10*/  SYNCS.PHASECHK.TRANS64.TRYWAIT P2, [UR6+0x16830], R5 ;  /* 0x01683005ff0075a7 */ /* 0x000e640008040146 */
[----:B-1----:R-:W-:Y:S05]  /*5a20*/  @!P2 BRA `(.L_x_13205) ;  /* 0x000001240004a947 */ /* 0x002fea0003800000 */
.L_x_13202:
        /* <DEDUP_REMOVED lines=27> */
.L_x_13207:
[----:B------:R-:W-:Y:S01]  /*5be0*/  ULEA UR6, UR47, UR45, 0x3 ;  /* 0x0000002d2f067291 */ /* 0x000fe2000f8e183f */
[----:B------:R-:W-:-:S05]  /*5bf0*/  IMAD.U32 R5, RZ, RZ, UR50 ;  /* 0x00000032ff057e24 */ /* 0x000fca000f8e00ff */
[----:B------:R-:W-:-:S04]  /*5c00*/  SHF.L.U32 R5, R5, 0x1f, RZ ;  /* 0x0000001f05057819 */ /* 0x000fc800000006ff */
[----:B------:R0:W1:Y:S01]  /*5c10*/  SYNCS.PHASECHK.TRANS64.TRYWAIT P2, [UR6+0x16850], R5 ;  /* 0x01685005ff0075a7 */ /* 0x0000620008040146 */
[----:B------:R-:W-:Y:S05]  /*5c20*/  @!P0 BRA `(.L_x_13208) ;  /* 0x0000000000048947 */ /* 0x000fea0003800000 */
[----:B------:R-:W-:Y:S01]  /*5c30*/  BPT.TRAP 0x1 ;  /* 0x000000040000795c */ /* 0x000fe20000300000 */
.L_x_13208:
[----:B-1----:R-:W-:Y:S05]  /*5c40*/  @P2 BRA `(.L_x_13206) ;  /* 0x0000000000082947 */ /* 0x002fea0003800000 */
[----:B------:R-:W1:Y:S02]  /*5c50*/  SYNCS.PHASECHK.TRANS64.TRYWAIT P2, [UR6+0x16850], R5 ;  /* 0x01685005ff0075a7 */ /* 0x000e640008040146 */
[----:B-1----:R-:W-:Y:S05]  /*5c60*/  @!P2 BRA `(.L_x_13209) ;  /* 0x00000120008ca947 */ /* 0x002fea0003800000 */
.L_x_13206:
[----:B------:R-:W-:Y:S01]  /*5c70*/  UIADD3 UR6, UR45, 0x400, URZ ;  /* 0x000004002d067890 */ /* 0x000fe2000fffe03f */
[----:B------:R-:W-:Y:S01]  /*5c80*/  WARPGROUP.ARRIVE ;  /* 0x00000000000079c5 */ /* 0x000fe20000000000 */
[----:B------:R-:W-:Y:S01]  /*5c90*/  UMOV UR7, 0x40000040 ;  /* 0x4000004000077882 */ /* 0x000fe20000000000 */
[----:B------:R-:W-:Y:S01]  /*5ca0*/  PLOP3.LUT P2, PT, PT, PT, UP0, 0x80, 0x0 ;  /* 0x000000000000781c */ /* 0x000fe20003f4f008 */
[----:B------:R-:W-:Y:S01]  /*5cb0*/  USHF.R.U32.HI UR6, URZ, 0x4, UR6 ;  /* 0x000000043f067899 */ /* 0x000fe20008011606 */
[----:B------:R-:W-:Y:S01]  /*5cc0*/  FMUL.FTZ R8, R26, UR25 ;  /* 0x000000191a087c20 */ /* 0x000fe20008410000 */
[----:B------:R-:W-:Y:S01]  /*5cd0*/  FMUL.FTZ R26, R38, UR25 ;  /* 0x00000019261a7c20 */ /* 0x000fe20008410000 */
[----:B------:R-:W-:Y:S01]  /*5ce0*/  FMUL.FTZ R38, R48, UR25 ;  /* 0x0000001930267c20 */ /* 0x000fe20008410000 */
[----:B------:R-:W-:Y:S01]  /*5cf0*/  ULOP3.LUT UR6, UR6, 0x3fff, URZ, 0xc0, !UPT ;  /* 0x00003fff06067892 */ /* 0x000fe2000f8ec03f */
[----:B------:R-:W-:Y:S01]  /*5d00*/  FMUL.FTZ R48, R56, UR25 ;  /* 0x0000001938307c20 */ /* 0x000fe20008410000 */
[----:B------:R-:W-:Y:S01]  /*5d10*/  PLOP3.LUT P3, PT, PT, PT, UP0, 0x80, 0x0 ;  /* 0x000000000000781c */ /* 0x000fe20003f6f008 */
[----:B------:R-:W-:Y:S01]  /*5d20*/  FMUL.FTZ R56, R64, UR25 ;  /* 0x0000001940387c20 */ /* 0x000fe20008410000 */
[----:B------:R-:W-:Y:S01]  /*5d30*/  ULEA UR10, UR47, UR6, 0xa ;  /* 0x000000062f0a7291 */ /* 0x000fe2000f8e503f */
[----:B------:R-:W-:Y:S01]  /*5d40*/  FMUL.FTZ R64, R72, UR25 ;  /* 0x0000001948407c20 */ /* 0x000fe20008410000 */
[----:B------:R-:W-:Y:S01]  /*5d50*/  FMUL.FTZ R72, R83, UR25 ;  /* 0x0000001953487c20 */ /* 0x000fe20008410000 */
[----:B------:R-:W-:-:S02]  /*5d60*/  VIADD R83, R17, UR39 ;  /* 0x0000002711537c36 */ /* 0x000fc40008000000 */
[----:B------:R-:W-:Y:S01]  /*5d70*/  FMUL.FTZ R14, R32, UR25 ;  /* 0x00000019200e7c20 */ /* 0x000fe20008410000 */
[----:B------:R-:W-:Y:S01]  /*5d80*/  FMUL.FTZ R15, R33, UR25 ;  /* 0x00000019210f7c20 */ /* 0x000fe20008410000 */
[----:B------:R-:W-:Y:S01]  /*5d90*/  IMAD.U32 R33, RZ, RZ, UR27 ;  /* 0x0000001bff217e24 */ /* 0x000fe2000f8e00ff */
[----:B------:R-:W-:Y:S01]  /*5da0*/  UMOV UR6, UR10 ;  /* 0x0000000a00067c82 */ /* 0x000fe20008000000 */
[----:B01----:R-:W-:Y:S01]  /*5db0*/  FMUL.FTZ R5, R24, UR25 ;  /* 0x0000001918057c20 */ /* 0x003fe20008410000 */
[----:B------:R-:W-:Y:S01]  /*5dc0*/  HGMMA.64x64x16.F32 R88, R148, gdesc[UR4].tnspB, R88, gsb0 ;  /* 0x40e0000494587df0 */ /* 0x000fe20008000858 */
[----:B------:R-:W-:Y:S01]  /*5dd0*/  UIADD3 UR6, UR10, 0x80, URZ ;  /* 0x000000800a067890 */ /* 0x000fe2000fffe03f */
[----:B------:R-:W-:Y:S01]  /*5de0*/  FMUL.FTZ R24, R36, UR25 ;  /* 0x0000001924187c20 */ /* 0x000fe20008410000 */
[----:B------:R-:W-:Y:S01]  /*5df0*/  UMOV UR7, 0x40000040 ;  /* 0x4000004000077882 */ /* 0x000fe20000000000 */
        /* <DEDUP_REMOVED lines=55> */
[----:B------:R-:W-:-:S02]  /*6170*/  IMAD.SHL.U32 R77, R0, 0x80, RZ ;  /* 0x00000080004d7824 */ /* 0x000fc400078e00ff */
[----:B------:R-:W-:Y:S01]  /*6180*/  FMUL.FTZ R75, R87, UR25 ;  /* 0x00000019574b7c20 */ /* 0x000fe20008410000 */
[----:B------:R-:W-:Y:S01]  /*6190*/  IMAD.U32 R80, RZ, RZ, UR46 ;  /* 0x0000002eff507e24 */ /* 0x000fe2000f8e00ff */
[----:B------:R-:W0:Y:S08]  /*61a0*/  MUFU.TANH R5, R5 ;  /* 0x0000000500057308 */ /* 0x000e300000002400 */
[----:B------:R-:W1:Y:S01]  /*61b0*/  MUFU.TANH R6, R6 ;  /* 0x0000000600067308 */ /* 0x000e620000002400 */
[----:B------:R-:W-:-:S02]  /*61c0*/  WARPGROUP.DEPBAR.LE gsb0, 0x0 ;  /* 0x00008000000079c5 */ /* 0x000fc40000010000 */
[----:B------:R-:W-:-:S06]  /*61d0*/  WARPGROUP.ARRIVE ;  /* 0x00000000000079c5 */ /* 0x000fcc0000000000 */
[----:B------:R-:W2:Y:S01]  /*61e0*/  S2R R150, SR_TID.X ;  /* 0x0000000000967919 */ /* 0x000ea20000002100 */
[----:B------:R-:W3:Y:S01]  /*61f0*/  MUFU.TANH R8, R8 ;  /* 0x0000000800087308 */ /* 0x000ee20000002400 */
[----:B------:R-:W-:Y:S01]  /*6200*/  HGMMA.64x64x16.F32 R88, R144, gdesc[UR4].tnspB, R88, gsb0 ;  /* 0x40e0000490587df0 */ /* 0x000fe20008000858 */
[----:B------:R-:W-:Y:S01]  /*6210*/  UIADD3 UR6, UR10, 0x100, URZ ;  /* 0x000001000a067890 */ /* 0x000fe2000fffe03f */
[----:B------:R-:W-:-:S05]  /*6220*/  UMOV UR7, 0x40000040 ;  /* 0x4000004000077882 */ /* 0x000fca0000000000 */
[----:B------:R-:W4:Y:S08]  /*6230*/  MUFU.TANH R9, R9 ;  /* 0x0000000900097308 */ /* 0x000f300000002400 */
[----:B------:R-:W0:Y:S08]  /*6240*/  MUFU.TANH R10, R10 ;  /* 0x0000000a000a7308 */ /* 0x000e300000002400 */
[----:B------:R-:W0:Y:S01]  /*6250*/  MUFU.TANH R11, R11 ;  /* 0x0000000b000b7308 */ /* 0x000e220000002400 */
[----:B--2---:R-:W-:-:S07]  /*6260*/  SHF.R.U32.HI R151, RZ, 0x7, R150 ;  /* 0x00000007ff977819 */ /* 0x004fce0000011696 */
[----:B------:R-:W2:Y:S08]  /*6270*/  MUFU.TANH R12, R12 ;  /* 0x0000000c000c7308 */ /* 0x000eb00000002400 */
        /* <DEDUP_REMOVED lines=84> */
[----:B------:R-:W-:Y:S01]  /*67c0*/  HGMMA.64x64x16.F32 R88, R120, gdesc[UR4].tnspB, R88, gsb0 ;  /* 0x40e0000478587df0 */ /* 0x000fe20008000858 */
        /* <DEDUP_REMOVED lines=32> */
.L_x_13212:
[----:B------:R-:W-:-:S05]  /*69d0*/  IMAD.U32 R86, RZ, RZ, UR23 ;  /* 0x00000017ff567e24 */ /* 0x000fca000f8e00ff */
[----:B------:R-:W-:-:S13]  /*69e0*/  ISETP.NE.AND P2, PT, R86, 0x1, PT ;  /* 0x000000015600780c */ /* 0x000fda0003f45270 */
[----:B------:R-:W0:Y:S02]  /*69f0*/  @P2 LDC.64 R32, c[0x0][0x9e8] ;  /* 0x00027a00ff202b82 */ /* 0x000e240000000a00 */
[----:B0-----:R-:W-:-:S05]  /*6a00*/  @P2 IMAD.HI.U32 R32, R84, R32, RZ ;  /* 0x0000002054202227 */ /* 0x001fca00078e00ff */
[----:B------:R-:W-:-:S07]  /*6a10*/  @P2 SHF.R.U32.HI R84, RZ, R33, R32 ;  /* 0x00000021ff542219 */ /* 0x000fce0000011620 */
.L_x_13213:
[----:B------:R-:W-:Y:S05]  /*6a20*/  BSYNC B0 ;  /* 0x0000000000007941 */ /* 0x000fea0003800000 */
.L_x_13211:
[----:B------:R-:W-:-:S04]  /*6a30*/  IMAD R33, R84, R86, -R77 ;  /* 0x0000005654217224 */ /* 0x000fc800078e0a4d */
[----:B------:R-:W-:-:S05]  /*6a40*/  IMAD.IADD R33, R33, 0x1, -R16 ;  /* 0x0000000121217824 */ /* 0x000fca00078e0a10 */
[----:B------:R-:W-:Y:S02]  /*6a50*/  VIADDMNMX R80, R33, R86, R80, PT ;  /* 0x0000005621507246 */ /* 0x000fe40003800150 */
[----:B------:R-:W-:-:S07]  /*6a60*/  VIMNMX R79, R79, R33, !PT ;  /* 0x000000214f4f7248 */ /* 0x000fce0007fe0100 */
.L_x_13210:
        /* <DEDUP_REMOVED lines=115> */
.L_x_13216:
[----:B------:R-:W-:-:S05]  /*71a0*/  IMAD.U32 R80, RZ, RZ, UR23 ;  /* 0x00000017ff507e24 */ /* 0x000fca000f8e00ff */
[----:B------:R-:W-:-:S13]  /*71b0*/  ISETP.NE.AND P3, PT, R80, 0x1, PT ;  /* 0x000000015000780c */ /* 0x000fda0003f65270 */
[----:B------:R-:W0:Y:S02]  /*71c0*/  @P3 LDC.64 R10, c[0x0][0x9e8] ;  /* 0x00027a00ff0a3b82 */ /* 0x000e240000000a00 */
[----:B0-----:R-:W-:-:S05]  /*71d0*/  @P3 IMAD.HI.U32 R10, R83, R10, RZ ;  /* 0x0000000a530a3227 */ /* 0x001fca00078e00ff */
[----:B------:R-:W-:-:S07]  /*71e0*/  @P3 SHF.R.U32.HI R83, RZ, R11, R10 ;  /* 0x0000000bff533219 */ /* 0x000fce000001160a */
.L_x_13217:
[----:B------:R-:W-:Y:S05]  /*71f0*/  BSYNC B0 ;  /* 0x0000000000007941 */ /* 0x000fea0003800000 */
.L_x_13215:
[----:B------:R-:W-:-:S04]  /*7200*/  IMAD R77, R83, R80, -R77 ;  /* 0x00000050534d7224 */ /* 0x000fc800078e0a4d */
[----:B------:R-:W-:-:S05]  /*7210*/  IMAD.IADD R77, R77, 0x1, -R16 ;  /* 0x000000014d4d7824 */ /* 0x000fca00078e0a10 */
[----:B------:R-:W-:Y:S02]  /*7220*/  VIADDMNMX R82, R77, R80, R82, PT ;  /* 0x000000504d527246 */ /* 0x000fe40003800152 */
[----:B------:R-:W-:-:S07]  /*7230*/  VIMNMX R81, R81, R77, !PT ;  /* 0x0000004d51517248 */ /* 0x000fce0007fe0100 */
.L_x_13214:
        /* <DEDUP_REMOVED lines=28> */
[----:B------:R-:W-:Y:S02]  /*7400*/  ISETP.GT.AND P5, PT, R81, RZ, P2 ;  /* 0x000000ff5100720c */ /* 0x000fe400017a4270 */
        /* <DEDUP_REMOVED lines=64> */
[--C-:B------:R-:W-:Y:S01]  /*7810*/  FFMA.FTZ R144, R14, UR22, -R11.reuse ;  /* 0x000000160e907c23 */ /* 0x100fe2000801080b */
[--C-:B------:R-:W-:Y:S01]  /*7820*/  FFMA.FTZ R148, R5, UR22, -R11.reuse ;  /* 0x0000001605947c23 */ /* 0x100fe2000801080b */
[----:B------:R-:W-:Y:S01]  /*7830*/  FMNMX.FTZ R14, R8, R7, !PT ;  /* 0x00000007080e7209 */ /* 0x000fe20007810000 */
[--C-:B------:R-:W-:Y:S01]  /*7840*/  FFMA.FTZ R5, R6, UR22, -R11.reuse ;  /* 0x0000001606057c23 */ /* 0x100fe2000801080b */
[----:B------:R-:W-:Y:S01]  /*7850*/  FSEL R6, R31, -INF , !P3 ;  /* 0xff8000001f067808 */ /* 0x000fe20005800000 */
[--C-:B------:R-:W-:Y:S01]  /*7860*/  FFMA.FTZ R150, R32, UR22, -R11.reuse ;  /* 0x0000001620967c23 */ /* 0x100fe2000801080b */
[----:B------:R0:W-:Y:S01]  /*7870*/  MUFU.EX2 R31, R33 ;  /* 0x00000021001f7308 */ /* 0x0001e20000000800 */
[----:B------:R-:W-:Y:S01]  /*7880*/  ISETP.GT.AND P3, PT, R81, 0x29, P2 ;  /* 0x000000295100780c */ /* 0x000fe20001764270 */
[--C-:B------:R-:W-:Y:S01]  /*7890*/  FFMA.FTZ R32, R53, UR22, -R11.reuse ;  /* 0x0000001635207c23 */ /* 0x100fe2000801080b */
[--C-:B------:R-:W-:Y:S01]  /*78a0*/  FFMA.FTZ R146, R24, UR22, -R11.reuse ;  /* 0x0000001618927c23 */ /* 0x100fe2000801080b */
[--C-:B------:R-:W-:Y:S01]  /*78b0*/  FFMA.FTZ R140, R28, UR22, -R11.reuse ;  /* 0x000000161c8c7c23 */ /* 0x100fe2000801080b */
[----:B------:R-:W-:Y:S01]  /*78c0*/  ISETP.LT.OR P5, PT, R82, 0x2a, P3 ;  /* 0x0000002a5200780c */ /* 0x000fe20001fa1670 */
[--C-:B------:R-:W-:Y:S01]  /*78d0*/  FFMA.FTZ R15, R15, UR22, -R11.reuse ;  /* 0x000000160f0f7c23 */ /* 0x100fe2000801080b */
[----:B------:R-:W-:Y:S01]  /*78e0*/  ISETP.GT.AND P3, PT, R81, 0x31, P2 ;  /* 0x000000315100780c */ /* 0x000fe20001764270 */
[--C-:B------:R-:W-:Y:S01]  /*78f0*/  FFMA.FTZ R25, R25, UR22, -R11.reuse ;  /* 0x0000001619197c23 */ /* 0x100fe2000801080b */
[----:B0-----:R-:W-:Y:S01]  /*7900*/  FMNMX.FTZ R33, R9, R14, !PT ;  /* 0x0000000e09217209 */ /* 0x001fe20007810000 */
        /* <DEDUP_REMOVED lines=21> */
[----:B------:R-:W-:Y:S01]  /*7a60*/  ISETP.GT.AND P3, PT, R81, 0x40, P2 ;  /* 0x000000405100780c */ /* 0x000fe20001764270 */
[--C-:B------:R-:W-:Y:S01]  /*7a70*/  FFMA.FTZ R122, R76, UR22, -R11.reuse ;  /* 0x000000164c7a7c23 */ /* 0x100fe2000801080b */
[----:B------:R-:W-:Y:S01]  /*7a80*/  FMNMX.FTZ R33, R27, R14, !PT ;  /* 0x0000000e1b217209 */ /* 0x000fe20007810000 */
[----:B------:R-:W-:Y:S01]  /*7a90*/  FFMA.FTZ R78, R78, UR22, -R11 ;  /* 0x000000164e4e7c23 */ /* 0x000fe2000801080b */
[----:B------:R-:W-:Y:S01]  /*7aa0*/  FSEL R42, R42, -INF , !P5 ;  /* 0xff8000002a2a7808 */ /* 0x000fe20006800000 */
[----:B------:R-:W-:Y:S01]  /*7ab0*/  MUFU.EX2 R148, R148 ;  /* 0x0000009400947308 */ /* 0x000fe20000000800 */
[----:B------:R-:W-:-:S02]  /*7ac0*/  FMNMX.FTZ R33, R30, R33, !PT ;  /* 0x000000211e217209 */ /* 0x000fc40007810000 */
[----:B------:R-:W-:Y:S02]  /*7ad0*/  ISETP.GT.AND P5, PT, R81, 0x41, P2 ;  /* 0x000000415100780c */ /* 0x000fe400017a4270 */
[----:B------:R-:W-:Y:S02]  /*7ae0*/  FMNMX.FTZ R33, R6, R33, !PT ;  /* 0x0000002106217209 */ /* 0x000fe40007810000 */
[----:B------:R-:W-:Y:S01]  /*7af0*/  ISETP.LT.OR P3, PT, R82, 0x41, P3 ;  /* 0x000000415200780c */ /* 0x000fe20001f61670 */
[----:B------:R-:W-:Y:S01]  /*7b00*/  MUFU.EX2 R5, R5 ;  /* 0x0000000500057308 */ /* 0x000fe20000000800 */
[----:B------:R-:W-:Y:S02]  /*7b10*/  FMNMX.FTZ R14, R36, R33, !PT ;  /* 0x00000021240e7209 */ /* 0x000fe40007810000 */
[----:B------:R-:W-:Y:S02]  /*7b20*/  ISETP.LT.OR P5, PT, R82, 0x42, P5 ;  /* 0x000000425200780c */ /* 0x000fe40002fa1670 */
[----:B------:R-:W-:-:S02]  /*7b30*/  FMNMX.FTZ R33, R37, R14, !PT ;  /* 0x0000000e25217209 */ /* 0x000fc40007810000 */
[----:B------:R-:W-:Y:S01]  /*7b40*/  FSEL R46, R46, -INF , !P3 ;  /* 0xff8000002e2e7808 */ /* 0x000fe20005800000 */
[----:B------:R-:W-:Y:S01]  /*7b50*/  MUFU.EX2 R150, R150 ;  /* 0x0000009600967308 */ /* 0x000fe20000000800 */
[----:B------:R-:W-:Y:S01]  /*7b60*/  FMNMX.FTZ R14, R40, R33, !PT ;  /* 0x00000021280e7209 */ /* 0x000fe20007810000 */
[----:B------:R-:W-:Y:S01]  /*7b70*/  FFMA.FTZ R33, R35, UR22, -R11 ;  /* 0x0000001623217c23 */ /* 0x000fe2000801080b */
[----:B------:R-:W-:Y:S02]  /*7b80*/  ISETP.GT.AND P3, PT, R81, 0x49, P2 ;  /* 0x000000495100780c */ /* 0x000fe40001764270 */
[----:B------:R-:W-:Y:S02]  /*7b90*/  FMNMX.FTZ R35, R41, R14, !PT ;  /* 0x0000000e29237209 */ /* 0x000fe40007810000 */
[----:B------:R-:W-:Y:S01]  /*7ba0*/  FSEL R47, R47, -INF , !P5 ;  /* 0xff8000002f2f7808 */ /* 0x000fe20006800000 */
[----:B------:R-:W-:Y:S01]  /*7bb0*/  MUFU.EX2 R144, R144 ;  /* 0x0000009000907308 */ /* 0x000fe20000000800 */
[----:B------:R-:W-:-:S02]  /*7bc0*/  FMNMX.FTZ R14, R42, R35, !PT ;  /* 0x000000232a0e7209 */ /* 0x000fc40007810000 */
[----:B------:R-:W-:Y:S02]  /*7bd0*/  ISETP.GT.AND P5, PT, R81, 0x50, P2 ;  /* 0x000000505100780c */ /* 0x000fe400017a4270 */
[----:B------:R-:W-:Y:S02]  /*7be0*/  FMNMX.FTZ R35, R43, R14, !PT ;  /* 0x0000000e2b237209 */ /* 0x000fe40007810000 */
[----:B------:R-:W-:Y:S01]  /*7bf0*/  ISETP.LT.OR P3, PT, R82, 0x4a, P3 ;  /* 0x0000004a5200780c */ /* 0x000fe20001f61670 */
[----:B------:R-:W-:Y:S01]  /*7c00*/  MUFU.EX2 R15, R15 ;  /* 0x0000000f000f7308 */ /* 0x000fe20000000800 */
[----:B------:R-:W-:Y:S01]  /*7c10*/  FMNMX.FTZ R14, R46, R35, !PT ;  /* 0x000000232e0e7209 */ /* 0x000fe20007810000 */
[----:B------:R-:W-:Y:S01]  /*7c20*/  FFMA.FTZ R35, R39, UR22, -R11 ;  /* 0x0000001627237c23 */ /* 0x000fe2000801080b */
[----:B------:R-:W-:Y:S02]  /*7c30*/  FSEL R51, R51, -INF , !P3 ;  /* 0xff80000033337808 */ /* 0x000fe40005800000 */
[----:B------:R-:W-:-:S02]  /*7c40*/  FMNMX.FTZ R39, R47, R14, !PT ;  /* 0x0000000e2f277209 */ /* 0x000fc40007810000 */
[----:B------:R-:W-:Y:S01]  /*7c50*/  ISETP.LT.OR P5, PT, R82, 0x51, P5 ;  /* 0x000000515200780c */ /* 0x000fe20002fa1670 */
[----:B------:R-:W-:Y:S01]  /*7c60*/  MUFU.EX2 R146, R146 ;  /* 0x0000009200927308 */ /* 0x000fe20000000800 */
[----:B------:R-:W-:Y:S02]  /*7c70*/  FMNMX.FTZ R14, R50, R39, !PT ;  /* 0x00000027320e7209 */ /* 0x000fe40007810000 */
[----:B------:R-:W-:Y:S02]  /*7c80*/  ISETP.GT.AND P3, PT, R81, 0x58, P2 ;  /* 0x000000585100780c */ /* 0x000fe40001764270 */
[----:B------:R-:W-:Y:S02]  /*7c90*/  FSEL R54, R54, -INF , !P5 ;  /* 0xff80000036367808 */ /* 0x000fe40006800000 */
[----:B------:R-:W-:Y:S01]  /*7ca0*/  FMNMX.FTZ R39, R51, R14, !PT ;  /* 0x0000000e33277209 */ /* 0x000fe20007810000 */
[----:B------:R-:W-:Y:S01]  /*7cb0*/  MUFU.EX2 R25, R25 ;  /* 0x0000001900197308 */ /* 0x000fe20000000800 */
[----:B------:R-:W-:-:S02]  /*7cc0*/  ISETP.GT.AND P5, PT, R81, 0x59, P2 ;  /* 0x000000595100780c */ /* 0x000fc400017a4270 */
[----:B------:R-:W-:Y:S02]  /*7cd0*/  ISETP.LT.OR P3, PT, R82, 0x59, P3 ;  /* 0x000000595200780c */ /* 0x000fe40001f61670 */
[----:B------:R-:W-:Y:S01]  /*7ce0*/  FMNMX.FTZ R14, R54, R39, !PT ;  /* 0x00000027360e7209 */ /* 0x000fe20007810000 */
[----:B------:R-:W-:Y:S01]  /*7cf0*/  FFMA.FTZ R39, R45, UR22, -R11 ;  /* 0x000000162d277c23 */ /* 0x000fe2000801080b */
[----:B------:R-:W-:Y:S01]  /*7d00*/  ISETP.LT.OR P5, PT, R82, 0x5a, P5 ;  /* 0x0000005a5200780c */ /* 0x000fe20002fa1670 */
[----:B------:R-:W-:Y:S01]  /*7d10*/  MUFU.EX2 R140, R140 ;  /* 0x0000008c008c7308 */ /* 0x000fe20000000800 */
[----:B------:R-:W-:Y:S02]  /*7d20*/  FSEL R59, R59, -INF , !P3 ;  /* 0xff8000003b3b7808 */ /* 0x000fe40005800000 */
        /* <DEDUP_REMOVED lines=9> */
[----:B------:R-:W-:-:S02]  /*7dc0*/  FSEL R63, R63, -INF , !P3 ;  /* 0xff8000003f3f7808 */ /* 0x000fc40005800000 */
[----:B------:R-:W-:Y:S02]  /*7dd0*/  ISETP.LT.OR P5, PT, R82, 0x69, P5 ;  /* 0x000000695200780c */ /* 0x000fe40002fa1670 */
[----:B------:R-:W-:Y:S01]  /*7de0*/  FMNMX.FTZ R14, R62, R45, !PT ;  /* 0x0000002d3e0e7209 */ /* 0x000fe20007810000 */
[----:B------:R-:W-:Y:S01]  /*7df0*/  FFMA.FTZ R45, R49, UR22, -R11 ;  /* 0x00000016312d7c23 */ /* 0x000fe2000801080b */
        /* <DEDUP_REMOVED lines=15> */
[----:B------:R-:W-:Y:S01]  /*7ef0*/  ISETP.LT.OR P2, PT, R82, 0x7a, P2 ;  /* 0x0000007a5200780c */ /* 0x000fe20001741670 */
[----:B------:R-:W-:Y:S01]  /*7f00*/  MUFU.EX2 R138, R138 ;  /* 0x0000008a008a7308 */ /* 0x000fe20000000800 */
[----:B------:R-:W-:Y:S02]  /*7f10*/  FSEL R14, R73, -INF , !P4 ;  /* 0xff800000490e7808 */ /* 0x000fe40006000000 */
[----:B------:R-:W-:Y:S02]  /*7f20*/  FMNMX.FTZ R53, R72, R49, !PT ;  /* 0x0000003148357209 */ /* 0x000fe40007810000 */
[----:B------:R-:W-:-:S02]  /*7f30*/  FSEL R24, R75, -INF , !P2 ;  /* 0xff8000004b187808 */ /* 0x000fc40005000000 */
[----:B------:R-:W-:Y:S01]  /*7f40*/  FMNMX.FTZ R53, R14, R53, !PT ;  /* 0x000000350e357209 */ /* 0x000fe20007810000 */
[----:B------:R-:W-:Y:S01]  /*7f50*/  MUFU.EX2 R39, R39 ;  /* 0x0000002700277308 */ /* 0x000fe20000000800 */
[----:B------:R-:W-:Y:S02]  /*7f60*/  FSEL R75, R10, RZ, P6 ;  /* 0x000000ff0a4b7208 */ /* 0x000fe40003000000 */
[----:B------:R-:W-:Y:S01]  /*7f70*/  FMNMX.FTZ R28, R24, R53, !PT ;  /* 0x00000035181c7209 */ /* 0x000fe20007810000 */
[--C-:B------:R-:W-:Y:S01]  /*7f80*/  FFMA.FTZ R53, R57, UR22, -R11.reuse ;  /* 0x0000001639357c23 */ /* 0x100fe2000801080b */
[--C-:B------:R-:W-:Y:S01]  /*7f90*/  FFMA.FTZ R57, R61, UR22, -R11.reuse ;  /* 0x000000163d397c23 */ /* 0x100fe2000801080b */
[----:B------:R-:W-:Y:S01]  /*7fa0*/  FADD.FTZ R4, -R75, R4 ;  /* 0x000000044b047221 */ /* 0x000fe20000010100 */
[--C-:B------:R-:W-:Y:S01]  /*7fb0*/  FFMA.FTZ R61, R65, UR22, -R11.reuse ;  /* 0x00000016413d7c23 */ /* 0x100fe2000801080b */
[----:B------:R-:W0:Y:S01]  /*7fc0*/  SHFL.BFLY PT, R73, R28, 0x2, 0x1f ;  /* 0x0c401f001c497f89 */ /* 0x000e2200000e0000 */
[--C-:B------:R-:W-:Y:S01]  /*7fd0*/  FFMA.FTZ R65, R69, UR22, -R11.reuse ;  /* 0x0000001645417c23 */ /* 0x100fe2000801080b */
[----:B------:R-:W-:Y:S01]  /*7fe0*/  FMUL.FTZ R4, R4, UR22 ;  /* 0x0000001604047c20 */ /* 0x000fe20008410000 */
[----:B------:R-:W-:Y:S01]  /*7ff0*/  FFMA.FTZ R69, R74, UR22, -R11 ;  /* 0x000000164a457c23 */ /* 0x000fe2000801080b */
        /* <DEDUP_REMOVED lines=23> */
[----:B0-----:R-:W-:Y:S01]  /*8170*/  FFMA.FTZ R4, R73, R3, R148 ;  /* 0x0000000349047223 */ /* 0x001fe20000010094 */
        /* <DEDUP_REMOVED lines=16> */
[----:B------:R-:W-:Y:S01]  /*8280*/  FFMA.FTZ R135, R50, UR22, -R77 ;  /* 0x0000001632877c23 */ /* 0x000fe2000801084d */
[----:B------:R-:W-:Y:S01]  /*8290*/  FADD.FTZ R4, -R4, R7 ;  /* 0x0000000704047221 */ /* 0x000fe20000010100 */
[----:B------:R-:W-:-:S02]  /*82a0*/  IMAD.U32 R7, RZ, RZ, UR47 ;  /* 0x0000002fff077e24 */ /* 0x000fc4000f8e00ff */
[----:B------:R-:W-:Y:S01]  /*82b0*/  FADD.FTZ R3, R15, R34 ;  /* 0x000000220f037221 */ /* 0x000fe20000010000 */
[----:B------:R-:W-:Y:S01]  /*82c0*/  F2FP.F16.F32.PACK_AB R148, R5, R148 ;  /* 0x000000940594723e */ /* 0x000fe200000000ff */
[----:B------:R-:W-:Y:S01]  /*82d0*/  FMUL.FTZ R4, R4, UR22 ;  /* 0x0000001604047c20 */ /* 0x000fe20008410000 */
[----:B------:R-:W-:Y:S01]  /*82e0*/  MUFU.EX2 R12, R12 ;  /* 0x0000000c000c7308 */ /* 0x000fe20000000800 */
[----:B------:R-:W-:Y:S01]  /*82f0*/  FADD.FTZ R34, R146, R3 ;  /* 0x0000000392227221 */ /* 0x000fe20000010000 */
[----:B------:R-:W-:Y:S01]  /*8300*/  @!P1 LEA R7, R7, UR45, 0x3 ;  /* 0x0000002d07079c11 */ /* 0x000fe2000f8e18ff */
[--C-:B------:R-:W-:Y:S01]  /*8310*/  FFMA.FTZ R129, R54, UR22, -R77.reuse ;  /* 0x0000001636817c23 */ /* 0x100fe2000801084d */
[--C-:B------:R-:W-:Y:S01]  /*8320*/  FFMA.FTZ R131, R59, UR22, -R77.reuse ;  /* 0x000000163b837c23 */ /* 0x100fe2000801084d */
[----:B------:R-:W-:Y:S01]  /*8330*/  FADD.FTZ R3, R25, R34 ;  /* 0x0000002219037221 */ /* 0x000fe20000010000 */
[----:B------:R-:W-:Y:S01]  /*8340*/  FFMA.FTZ R62, R62, UR22, -R77 ;  /* 0x000000163e3e7c23 */ /* 0x000fe2000801084d */
[----:B------:R-:W-:Y:S01]  /*8350*/  @!P1 VIADD R7, R7, 0x16860 ;  /* 0x0001686007079836 */ /* 0x000fe20000000000 */
        /* <DEDUP_REMOVED lines=10> */
[----:B------:R-:W-:Y:S01]  /*8400*/  @!P1 PRMT R3, RZ, 0x654, R7 ;  /* 0x00000654ff039816 */ /* 0x000fe20000000007 */
[--C-:B------:R-:W-:Y:S01]  /*8410*/  FFMA.FTZ R72, R72, UR22, -R77.reuse ;  /* 0x0000001648487c23 */ /* 0x100fe2000801084d */
[--C-:B------:R-:W-:Y:S01]  /*8420*/  FFMA.FTZ R14, R14, UR22, -R77.reuse ;  /* 0x000000160e0e7c23 */ /* 0x100fe2000801084d */
[----:B------:R-:W-:Y:S01]  /*8430*/  FADD.FTZ R7, R33, R36 ;  /* 0x0000002421077221 */ /* 0x000fe20000010000 */
[----:B------:R2:W-:Y:S01]  /*8440*/  @!P1 SYNCS.ARRIVE.TRANS64.RED.A1T0 RZ, [R3+URZ], RZ ;  /* 0x000000ff03ff99a7 */ /* 0x0005e2000810043f */
[----:B------:R-:W-:Y:S01]  /*8450*/  FFMA.FTZ R24, R24, UR22, -R77 ;  /* 0x0000001618187c23 */ /* 0x000fe2000801084d */
[----:B------:R-:W3:Y:S01]  /*8460*/  MUFU.EX2 R20, R20 ;  /* 0x0000001400147308 */ /* 0x000ee20000000800 */
[----:B------:R-:W-:Y:S01]  /*8470*/  FADD.FTZ R36, R136, R7 ;  /* 0x0000000788247221 */ /* 0x000fe20000010000 */
[----:B------:R-:W-:Y:S01]  /*8480*/  ISETP.GT.AND P2, PT, R0, UR28, PT ;  /* 0x0000001c00007c0c */ /* 0x000fe2000bf44270 */
[----:B------:R-:W-:Y:S01]  /*8490*/  UMOV UR47, UR27 ;  /* 0x0000001b002f7c82 */ /* 0x000fe20008000000 */
[----:B0-----:R-:W-:Y:S01]  /*84a0*/  FMUL.FTZ R90, R90, R4 ;  /* 0x000000045a5a7220 */ /* 0x001fe20000410000 */
[----:B------:R-:W-:Y:S01]  /*84b0*/  FADD.FTZ R7, R35, R36 ;  /* 0x0000002423077221 */ /* 0x000fe20000010000 */
[----:B--2---:R-:W-:Y:S01]  /*84c0*/  FFMA.FTZ R3, R4, R2, R149 ;  /* 0x0000000204037223 */ /* 0x004fe20000010095 */
[--C-:B------:R-:W-:Y:S01]  /*84d0*/  FFMA.FTZ R2, R51, UR22, -R77.reuse ;  /* 0x0000001633027c23 */ /* 0x100fe2000801084d */
[----:B------:R-:W0:Y:S01]  /*84e0*/  MUFU.EX2 R147, R147 ;  /* 0x0000009300937308 */ /* 0x000e220000000800 */
[----:B------:R-:W-:Y:S01]  /*84f0*/  FFMA.FTZ R36, R55, UR22, -R77 ;  /* 0x0000001637247c23 */ /* 0x000fe2000801084d */
[----:B------:R-:W-:Y:S01]  /*8500*/  FADD.FTZ R38, R8, R3 ;  /* 0x0000000308267221 */ /* 0x000fe20000010000 */
[-C--:B------:R-:W-:Y:S01]  /*8510*/  FMUL.FTZ R91, R91, R4.reuse ;  /* 0x000000045b5b7220 */ /* 0x080fe20000410000 */
        /* <DEDUP_REMOVED lines=8> */
[----:B------:R-:W-:Y:S01]  /*85a0*/  FFMA.FTZ R38, R60, UR22, -R77 ;  /* 0x000000163c267c23 */ /* 0x000fe2000801084d */
[-C--:B------:R-:W-:Y:S01]  /*85b0*/  FMUL.FTZ R99, R99, R4.reuse ;  /* 0x0000000463637220 */ /* 0x080fe20000410000 */
[----:B-1----:R-:W-:Y:S01]  /*85c0*/  FADD.FTZ R3, R145, R40 ;  /* 0x0000002891037221 */ /* 0x002fe20000010000 */
[----:B------:R-:W-:Y:S01]  /*85d0*/  FADD.FTZ R42, R132, R7 ;  /* 0x00000007842a7221 */ /* 0x000fe20000010000 */
[----:B------:R-:W1:Y:S01]  /*85e0*/  MUFU.EX2 R141, R141 ;  /* 0x0000008d008d7308 */ /* 0x000e620000000800 */
[-C--:B------:R-:W-:Y:S01]  /*85f0*/  FMUL.FTZ R102, R102, R4.reuse ;  /* 0x0000000466667220 */ /* 0x080fe20000410000 */
[----:B---3--:R-:W-:Y:S01]  /*8600*/  FADD.FTZ R40, R20, R3 ;  /* 0x0000000314287221 */ /* 0x008fe20000010000 */
[----:B------:R-:W-:Y:S01]  /*8610*/  FADD.FTZ R7, R45, R42 ;  /* 0x0000002a2d077221 */ /* 0x000fe20000010000 */
[-C--:B------:R-:W-:Y:S01]  /*8620*/  FMUL.FTZ R103, R103, R4.reuse ;  /* 0x0000000467677220 */ /* 0x080fe20000410000 */
[-C--:B------:R-:W-:Y:S01]  /*8630*/  FMUL.FTZ R106, R106, R4.reuse ;  /* 0x000000046a6a7220 */ /* 0x080fe20000410000 */
[----:B0-----:R-:W-:Y:S01]  /*8640*/  FADD.FTZ R3, R147, R40 ;  /* 0x0000002893037221 */ /* 0x001fe20000010000 */
[----:B------:R-:W-:Y:S01]  /*8650*/  FADD.FTZ R42, R134, R7 ;  /* 0x00000007862a7221 */ /* 0x000fe20000010000 */
[----:B------:R-:W0:Y:S01]  /*8660*/  MUFU.EX2 R6, R6 ;  /* 0x0000000600067308 */ /* 0x000e220000000800 */
[-C--:B------:R-:W-:Y:S01]  /*8670*/  FMUL.FTZ R107, R107, R4.reuse ;  /* 0x000000046b6b7220 */ /* 0x080fe20000410000 */
[----:B--2---:R-:W-:Y:S01]  /*8680*/  FADD.FTZ R40, R26, R3 ;  /* 0x000000031a287221 */ /* 0x004fe20000010000 */
        /* <DEDUP_REMOVED lines=10> */
[----:B------:R-:W-:Y:S01]  /*8730*/  FMUL.FTZ R119, R119, R4 ;  /* 0x0000000477777220 */ /* 0x000fe20000410000 */
[----:B------:R-:W-:Y:S01]  /*8740*/  F2FP.F16.F32.PACK_AB R150, R31, R150 ;  /* 0x000000961f96723e */ /* 0x000fe200000000ff */
[----:B------:R-:W-:Y:S01]  /*8750*/  FADD.FTZ R42, R130, R7 ;  /* 0x00000007822a7221 */ /* 0x000fe20000010000 */
[----:B------:R-:W1:Y:S01]  /*8760*/  MUFU.EX2 R28, R28 ;  /* 0x0000001c001c7308 */ /* 0x000e620000000800 */
[----:B0-----:R-:W-:Y:S01]  /*8770*/  FADD.FTZ R40, R6, R3 ;  /* 0x0000000306287221 */ /* 0x001fe20000010000 */
[----:B------:R-:W-:Y:S01]  /*8780*/  F2FP.F16.F32.PACK_AB R144, R15, R144 ;  /* 0x000000900f90723e */ /* 0x000fe200000000ff */
[-C--:B------:R-:W-:Y:S01]  /*8790*/  FMUL.FTZ R88, R88, R73.reuse ;  /* 0x0000004958587220 */ /* 0x080fe20000410000 */
[----:B------:R-:W-:Y:S01]  /*87a0*/  F2FP.F16.F32.PACK_AB R146, R25, R146 ;  /* 0x000000921992723e */ /* 0x000fe200000000ff */
[-C--:B------:R-:W-:Y:S01]  /*87b0*/  FMUL.FTZ R89, R89, R73.reuse ;  /* 0x0000004959597220 */ /* 0x080fe20000410000 */
[----:B------:R-:W-:Y:S01]  /*87c0*/  F2FP.F16.F32.PACK_AB R140, R29, R140 ;  /* 0x0000008c1d8c723e */ /* 0x000fe200000000ff */
[-C--:B------:R-:W-:Y:S01]  /*87d0*/  FMUL.FTZ R92, R92, R73.reuse ;  /* 0x000000495c5c7220 */ /* 0x080fe20000410000 */
[----:B------:R-:W0:Y:S01]  /*87e0*/  MUFU.EX2 R137, R137 ;  /* 0x0000008900897308 */ /* 0x000e220000000800 */
        /* <DEDUP_REMOVED lines=26> */
[----:B------:R-:W-:Y:S01]  /*8990*/  FMUL.FTZ R117, R117, R73 ;  /* 0x0000004975757220 */ /* 0x000fe20000410000 */
[----:B------:R-:W-:Y:S01]  /*89a0*/  F2FP.F16.F32.PACK_AB R149, R8, R149 ;  /* 0x000000950895723e */ /* 0x000fe200000000ff */
[----:B------:R-:W-:Y:S01]  /*89b0*/  VIADD R0, R0, 0xffffffff ;  /* 0xffffffff00007836 */ /* 0x000fe20000000000 */
[----:B------:R-:W-:Y:S01]  /*89c0*/  F2FP.F16.F32.PACK_AB R151, R12, R151 ;  /* 0x000000970c97723e */ /* 0x000fe200000000ff */
[----:B------:R-:W-:Y:S01]  /*89d0*/  IMAD.MOV.U32 R4, RZ, RZ, R10 ;  /* 0x000000ffff047224 */ /* 0x000fe200078e000a */
[----:B------:R-:W2:Y:S01]  /*89e0*/  MUFU.EX2 R139, R139 ;  /* 0x0000008b008b7308 */ /* 0x000ea20000000800 */
[----:B-1----:R-:W-:Y:S01]  /*89f0*/  FADD.FTZ R40, R30, R3 ;  /* 0x000000031e287221 */ /* 0x002fe20000010000 */
[----:B------:R-:W-:Y:S01]  /*8a00*/  F2FP.F16.F32.PACK_AB R145, R20, R145 ;  /* 0x000000911491723e */ /* 0x000fe200000000ff */
[----:B------:R-:W-:Y:S01]  /*8a10*/  IMAD.MOV.U32 R7, RZ, RZ, R11 ;  /* 0x000000ffff077224 */ /* 0x000fe200078e000b */
[----:B------:R-:W-:-:S02]  /*8a20*/  F2FP.F16.F32.PACK_AB R147, R26, R147 ;  /* 0x000000931a93723e */ /* 0x000fc400000000ff */
[----:B------:R-:W-:Y:S02]  /*8a30*/  F2FP.F16.F32.PACK_AB R141, R6, R141 ;  /* 0x0000008d068d723e */ /* 0x000fe400000000ff */
[----:B------:R-:W1:Y:S01]  /*8a40*/  MUFU.EX2 R61, R61 ;  /* 0x0000003d003d7308 */ /* 0x000e620000000800 */
[----:B0-----:R-:W-:Y:S01]  /*8a50*/  FADD.FTZ R42, R124, R5 ;  /* 0x000000057c2a7221 */ /* 0x001fe20000010000 */
[----:B------:R-:W-:Y:S02]  /*8a60*/  F2FP.F16.F32.PACK_AB R143, R28, R143 ;  /* 0x0000008f1c8f723e */ /* 0x000fe400000000ff */
[----:B------:R-:W-:-:S04]  /*8a70*/  F2FP.F16.F32.PACK_AB R137, R30, R137 ;  /* 0x000000891e89723e */ /* 0x000fc800000000ff */
        /* <DEDUP_REMOVED lines=57> */
[----:B------:R-:W-:-:S03]  /*8e10*/  F2FP.F16.F32.PACK_AB R121, R72, R42 ;  /* 0x0000002a4879723e */ /* 0x000fc600000000ff */
        /* <DEDUP_REMOVED lines=8> */
.L_x_13201:
        /* <DEDUP_REMOVED lines=25> */
.L_x_13220:
[----:B------:R-:W-:-:S11]  /*9030*/  UISETP.NE.AND UP1, UPT, UR14, 0x1, UPT ;  /* 0x000000010e00788c */ /* 0x000fd6000bf25270 */
[----:B------:R-:W-:Y:S02]  /*9040*/  @UP1 ULDC.64 UR18, c[0x0][0x9e8] ;  /* 0x00027a0000121ab9 */ /* 0x000fe40000000a00 */
[----:B------:R-:W-:-:S04]  /*9050*/  UIMAD.WIDE.U32 UR6, UR10, UR18, URZ ;  /* 0x000000120a0672a5 */ /* 0x000fc8000f8e003f */
[----:B------:R-:W-:-:S12]  /*9060*/  @UP1 USHF.R.U32.HI UR10, URZ, UR19, UR7 ;  /* 0x000000133f0a1299 */ /* 0x000fd80008011607 */
.L_x_13221:
[----:B------:R-:W-:-:S04]  /*9070*/  UIMAD UR10, UR10, UR14, URZ ;  /* 0x0000000e0a0a72a4 */ /* 0x000fc8000f8e023f */
[----:B------:R-:W-:-:S04]  /*9080*/  UISETP.LT.AND UP1, UPT, UR11, UR10, UPT ;  /* 0x0000000a0b00728c */ /* 0x000fc8000bf21270 */
[----:B------:R-:W-:-:S12]  /*9090*/  USEL UR11, UR11, UR10, !UP1 ;  /* 0x0000000a0b0b7287 */ /* 0x000fd8000c800000 */
.L_x_13219:
        /* <DEDUP_REMOVED lines=14> */
.L_x_13231:
        /* <DEDUP_REMOVED lines=9> */
.L_x_13224:
[----:B------:R-:W-:Y:S01]  /*9210*/  ULEA UR6, UR47, UR45, 0x3 ;  /* 0x0000002d2f067291 */ /* 0x000fe2000f8e183f */
[----:B------:R-:W-:-:S05]  /*9220*/  IMAD.U32 R4, RZ, RZ, UR50 ;  /* 0x00000032ff047e24 */ /* 0x000fca000f8e00ff */
[----:B------:R-:W-:-:S04]  /*9230*/  SHF.L.U32 R4, R4, 0x1f, RZ ;  /* 0x0000001f04047819 */ /* 0x000fc800000006ff */
[----:B------:R0:W1:Y:S01]  /*9240*/  SYNCS.PHASECHK.TRANS64.TRYWAIT P2, [UR6+0x16830], R4 ;  /* 0x01683004ff0075a7 */ /* 0x0000620008040146 */
[----:B------:R-:W-:Y:S05]  /*9250*/  @!P0 BRA `(.L_x_13225) ;  /* 0x0000000000048947 */ /* 0x000fea0003800000 */
[----:B------:R-:W-:Y:S01]  /*9260*/  BPT.TRAP 0x1 ;  /* 0x000000040000795c */ /* 0x000fe20000300000 */
.L_x_13225:
[----:B-1----:R-:W-:Y:S05]  /*9270*/  @P2 BRA `(.L_x_13223) ;  /* 0x0000000000082947 */ /* 0x002fea0003800000 */
[----:B------:R-:W1:Y:S02]  /*9280*/  SYNCS.PHASECHK.TRANS64.TRYWAIT P2, [UR6+0x16830], R4 ;  /* 0x01683004ff0075a7 */ /* 0x000e640008040146 */
[----:B-1----:R-:W-:Y:S05]  /*9290*/  @!P2 BRA `(.L_x_13226) ;  /* 0x000000ec0018a947 */ /* 0x002fea0003800000 */
.L_x_13223:
        /* <DEDUP_REMOVED lines=27> */
.L_x_13228:
[----:B------:R-:W-:Y:S01]  /*9450*/  ULEA UR6, UR25, UR45, 0x3 ;  /* 0x0000002d19067291 */ /* 0x000fe2000f8e183f */
[----:B------:R-:W-:-:S05]  /*9460*/  IMAD.U32 R4, RZ, RZ, UR26 ;  /* 0x0000001aff047e24 */ /* 0x000fca000f8e00ff */
[----:B------:R-:W-:-:S04]  /*9470*/  SHF.L.U32 R4, R4, 0x1f, RZ ;  /* 0x0000001f04047819 */ /* 0x000fc800000006ff */
[----:B------:R0:W1:Y:S01]  /*9480*/  SYNCS.PHASECHK.TRANS64.TRYWAIT P2, [UR6+0x16850], R4 ;  /* 0x01685004ff0075a7 */ /* 0x0000620008040146 */
[----:B------:R-:W-:Y:S05]  /*9490*/  @!P0 BRA `(.L_x_13229) ;  /* 0x0000000000048947 */ /* 0x000fea0003800000 */
[----:B------:R-:W-:Y:S01]  /*94a0*/  BPT.TRAP 0x1 ;  /* 0x000000040000795c */ /* 0x000fe20000300000 */
.L_x_13229:
[----:B-1----:R-:W-:Y:S05]  /*94b0*/  @P2 BRA `(.L_x_13227) ;  /* 0x0000000000082947 */ /* 0x002fea0003800000 */
[----:B------:R-:W1:Y:S02]  /*94c0*/  SYNCS.PHASECHK.TRANS64.TRYWAIT P2, [UR6+0x16850], R4 ;  /* 0x01685004ff0075a7 */ /* 0x000e640008040146 */
[----:B-1----:R-:W-:Y:S05]  /*94d0*/  @!P2 BRA `(.L_x_13230) ;  /* 0x000000e800a0a947 */ /* 0x002fea0003800000 */
.L_x_13227:
        /* <DEDUP_REMOVED lines=9> */
[----:B------:R-:W0:Y:S01]  /*9570*/  MUFU.TANH R7, R7 ;  /* 0x0000000700077308 */ /* 0x000e220000002400 */
[----:B------:R-:W-:Y:S01]  /*9580*/  FMUL.FTZ R15, R32, UR23 ;  /* 0x00000017200f7c20 */ /* 0x000fe20008410000 */
[----:B------:R-:W-:Y:S01]  /*9590*/  FMUL.FTZ R20, R33, UR23 ;  /* 0x0000001721147c20 */ /* 0x000fe20008410000 */
[----:B------:R-:W-:Y:S01]  /*95a0*/  ULEA UR10, UR25, UR6, 0xa ;  /* 0x00000006190a7291 */ /* 0x000fe2000f8e503f */
[----:B------:R-:W-:Y:S01]  /*95b0*/  FMUL.FTZ R25, R36, UR23 ;  /* 0x0000001724197c20 */ /* 0x000fe20008410000 */
[----:B------:R-:W-:Y:S01]  /*95c0*/  FMUL.FTZ R10, R27, UR23 ;  /* 0x000000171b0a7c20 */ /* 0x000fe20008410000 */
[----:B------:R-:W-:Y:S01]  /*95d0*/  FMUL.FTZ R27, R37, UR23 ;  /* 0x00000017251b7c20 */ /* 0x000fe20008410000 */
[----:B------:R-:W-:Y:S01]  /*95e0*/  FMUL.FTZ R29, R40, UR23 ;  /* 0x00000017281d7c20 */ /* 0x000fe20008410000 */
[----:B------:R-:W1:Y:S01]  /*95f0*/  MUFU.TANH R9, R9 ;  /* 0x0000000900097308 */ /* 0x000e620000002400 */
[----:B------:R-:W-:Y:S01]  /*9600*/  FMUL.FTZ R12, R30, UR23 ;  /* 0x000000171e0c7c20 */ /* 0x000fe20008410000 */
[----:B------:R-:W-:Y:S01]  /*9610*/  UMOV UR6, UR10 ;  /* 0x0000000a00067c82 */ /* 0x000fe20008000000 */
[----:B------:R-:W-:Y:S01]  /*9620*/  FMUL.FTZ R30, R41, UR23 ;  /* 0x00000017291e7c20 */ /* 0x000fe20008410000 */
[----:B------:R-:W-:Y:S01]  /*9630*/  HGMMA.64x64x16.F32 R88, R148, gdesc[UR4].tnspB, R88, gsb0 ;  /* 0x40e0000494587df0 */ /* 0x000fe20008000858 */
[----:B------:R-:W-:Y:S01]  /*9640*/  UIADD3 UR6, UR10, 0x80, URZ ;  /* 0x000000800a067890 */ /* 0x000fe2000fffe03f */
[----:B------:R-:W-:Y:S01]  /*9650*/  FMUL.FTZ R33, R44, UR23 ;  /* 0x000000172c217c20 */ /* 0x000fe20008410000 */
[----:B------:R-:W-:Y:S01]  /*9660*/  UMOV UR7, 0x40000040 ;  /* 0x4000004000077882 */ /* 0x000fe20000000000 */
        /* <DEDUP_REMOVED lines=54> */
[----:B------:R-:W-:-:S02]  /*99d0*/  UMOV UR26, UR50 ;  /* 0x00000032001a7c82 */ /* 0x000fc40008000000 */
        /* <DEDUP_REMOVED lines=8> */
[----:B------:R-:W-:-:S03]  /*9a60*/  FMUL.FTZ R57, R73, UR23 ;  /* 0x0000001749397c20 */ /* 0x000fc60008410000 */
[----:B------:R-:W0:Y:S01]  /*9a70*/  MUFU.TANH R37, R37 ;  /* 0x0000002500257308 */ /* 0x000e220000002400 */
[----:B-1----:R-:W-:Y:S01]  /*9a80*/  FMNMX.FTZ R4, R33, R4, !PT ;  /* 0x0000000421047209 */ /* 0x002fe20007810000 */
[----:B------:R-:W-:Y:S01]  /*9a90*/  HGMMA.64x64x16.F32 R88, R144, gdesc[UR4].tnspB, R88, gsb0 ;  /* 0x40e0000490587df0 */ /* 0x000fe20008000858 */
[----:B------:R-:W-:Y:S01]  /*9aa0*/  UIADD3 UR6, UR10, 0x100, URZ ;  /* 0x000001000a067890 */ /* 0x000fe2000fffe03f */
[----:B------:R-:W-:-:S04]  /*9ab0*/  UMOV UR7, 0x40000040 ;  /* 0x4000004000077882 */ /* 0x000fc80000000000 */
        /* <DEDUP_REMOVED lines=23> */
[----:B------:R-:W-:Y:S02]  /*9c30*/  FMUL.FTZ R61, R81, UR23 ;  /* 0x00000017513d7c20 */ /* 0x000fe40008410000 */
[----:B------:R-:W2:Y:S01]  /*9c40*/  S2R R81, SR_TID.X ;  /* 0x0000000000517919 */ /* 0x000ea20000002100 */
[----:B------:R-:W-:Y:S01]  /*9c50*/  HGMMA.64x64x16.F32 R88, R140, gdesc[UR4].tnspB, R88, gsb0 ;  /* 0x40e000048c587df0 */ /* 0x000fe20008000858 */
[----:B------:R-:W-:Y:S01]  /*9c60*/  UIADD3 UR6, UR10, 0x180, URZ ;  /* 0x000001800a067890 */ /* 0x000fe2000fffe03f */
[----:B0-----:R-:W-:Y:S01]  /*9c70*/  FMNMX.FTZ R65, R53, R4, !PT ;  /* 0x0000000435417209 */ /* 0x001fe20007810000 */
[----:B------:R-:W-:Y:S01]  /*9c80*/  UMOV UR7, 0x40000040 ;  /* 0x4000004000077882 */ /* 0x000fe20000000000 */
[----:B------:R-:W0:Y:S08]  /*9c90*/  MUFU.TANH R55, R55 ;  /* 0x0000003700377308 */ /* 0x000e300000002400 */
[----:B------:R-:W3:Y:S01]  /*9ca0*/  MUFU.TANH R56, R56 ;  /* 0x0000003800387308 */ /* 0x000ee20000002400 */
[----:B-1----:R-:W-:-:S07]  /*9cb0*/  FMNMX.FTZ R4, R54, R65, !PT ;  /* 0x0000004136047209 */ /* 0x002fce0007810000 */
[----:B------:R-:W1:Y:S01]  /*9cc0*/  MUFU.TANH R57, R57 ;  /* 0x0000003900397308 */ /* 0x000e620000002400 */
[----:B0-----:R-:W-:-:S07]  /*9cd0*/  FMNMX.FTZ R65, R55, R4, !PT ;  /* 0x0000000437417209 */ /* 0x001fce0007810000 */
[----:B------:R-:W0:Y:S01]  /*9ce0*/  MUFU.TANH R58, R58 ;  /* 0x0000003a003a7308 */ /* 0x000e220000002400 */
[----:B---3--:R-:W-:Y:S02]  /*9cf0*/  FMNMX.FTZ R4, R56, R65, !PT ;  /* 0x0000004138047209 */ /* 0x008fe40007810000 */
[----:B--2---:R-:W-:Y:S02]  /*9d00*/  SHF.R.U32.HI R80, RZ, 0x7, R81 ;  /* 0x00000007ff507819 */ /* 0x004fe40000011651 */
[----:B------:R-:W-:-:S03]  /*9d10*/  ISETP.GE.U32.AND P2, PT, R81, 0x180, PT ;  /* 0x000001805100780c */ /* 0x000fc60003f46070 */
        /* <DEDUP_REMOVED lines=8> */
[----:B------:R-:W-:Y:S01]  /*9da0*/  FMUL.FTZ R65, R66, UR23 ;  /* 0x0000001742417c20 */ /* 0x000fe20008410000 */
[----:B------:R-:W-:Y:S01]  /*9db0*/  FMUL.FTZ R66, R67, UR23 ;  /* 0x0000001743427c20 */ /* 0x000fe20008410000 */
[----:B------:R-:W-:Y:S01]  /*9dc0*/  FMUL.FTZ R67, R70, UR23 ;  /* 0x0000001746437c20 */ /* 0x000fe20008410000 */
[----:B------:R-:W-:Y:S01]  /*9dd0*/  FMUL.FTZ R70, R75, UR23 ;  /* 0x000000174b467c20 */ /* 0x000fe20008410000 */
[----:B------:R-:W-:Y:S02]  /*9de0*/  FMUL.FTZ R75, R86, UR23 ;  /* 0x00000017564b7c20 */ /* 0x000fe40008410000 */
[----:B------:R-:W1:Y:S01]  /*9df0*/  MUFU.TANH R62, R62 ;  /* 0x0000003e003e7308 */ /* 0x000e620000002400 */
[----:B0-----:R-:W-:-:S07]  /*9e00*/  FMNMX.FTZ R69, R61, R4, !PT ;  /* 0x000000043d457209 */ /* 0x001fce0007810000 */
[----:B------:R-:W0:Y:S01]  /*9e10*/  MUFU.TANH R8, R8 ;  /* 0x0000000800087308 */ /* 0x000e220000002400 */
[----:B--2---:R-:W-:Y:S01]  /*9e20*/  FMNMX.FTZ R69, R64, R69, !PT ;  /* 0x0000004540457209 */ /* 0x004fe20007810000 */
[----:B------:R-:W-:Y:S02]  /*9e30*/  WARPGROUP.DEPBAR.LE gsb0, 0x0 ;  /* 0x00008000000079c5 */ /* 0x000fe40000010000 */
[----:B------:R-:W-:-:S04]  /*9e40*/  WARPGROUP.ARRIVE ;  /* 0x00000000000079c5 */ /* 0x000fc80000000000 */
[----:B------:R-:W2:Y:S01]  /*9e50*/  MUFU.TANH R10, R10 ;  /* 0x0000000a000a7308 */ /* 0x000ea20000002400 */
[----:B-1----:R-:W-:Y:S01]  /*9e60*/  FMNMX.FTZ R4, R62, R69, !PT ;  /* 0x000000453e047209 */ /* 0x002fe20007810000 */
[----:B------:R-:W-:Y:S01]  /*9e70*/  HGMMA.64x64x16.F32 R88, R136, gdesc[UR4].tnspB, R88, gsb0 ;  /* 0x40e0000488587df0 */ /* 0x000fe20008000858 */
[----:B------:R-:W-:Y:S01]  /*9e80*/  UIADD3 UR6, UR10, 0x200, URZ ;  /* 0x000002000a067890 */ /* 0x000fe2000fffe03f */
[----:B------:R-:W-:Y:S01]  /*9e90*/  FMUL.FTZ R69, R74, UR23 ;  /* 0x000000174a457c20 */ /* 0x000fe20008410000 */
[----:B------:R-:W-:Y:S01]  /*9ea0*/  UMOV UR7, 0x40000040 ;  /* 0x4000004000077882 */ /* 0x000fe20000000000 */
[----:B------:R-:W1:Y:S01]  /*9eb0*/  SHFL.BFLY PT, R73, R4, 0x2, 0x1f ;  /* 0x0c401f0004497f89 */ /* 0x000e6200000e0000 */
[----:B------:R-:W-:Y:S01]  /*9ec0*/  FMUL.FTZ R74, R83, UR23 ;  /* 0x00000017534a7c20 */ /* 0x000fe20008410000 */
[----:B------:R-:W3:Y:S08]  /*9ed0*/  MUFU.TANH R12, R12 ;  /* 0x0000000c000c7308 */ /* 0x000ef00000002400 */
[----:B------:R-:W4:Y:S08]  /*9ee0*/  MUFU.TANH R14, R14 ;  /* 0x0000000e000e7308 */ /* 0x000f300000002400 */
[----:B------:R-:W5:Y:S01]  /*9ef0*/  MUFU.TANH R21, R21 ;  /* 0x0000001500157308 */ /* 0x000f620000002400 */
[----:B-1----:R-:W-:Y:S01]  /*9f00*/  FMNMX.FTZ R76, R4, R73, !PT ;  /* 0x00000049044c7209 */ /* 0x002fe20007810000 */
[----:B------:R-:W-:-:S06]  /*9f10*/  FMUL.FTZ R73, R82, UR23 ;  /* 0x0000001752497c20 */ /* 0x000fcc0008410000 */
[----:B------:R-:W1:Y:S01]  /*9f20*/  MUFU.TANH R24, R24 ;  /* 0x0000001800187308 */ /* 0x000e620000002400 */
[----:B------:R-:W0:Y:S07]  /*9f30*/  SHFL.BFLY PT, R77, R76, 0x1, 0x1f ;  /* 0x0c201f004c4d7f89 */ /* 0x000e2e00000e0000 */
[----:B------:R-:W1:Y:S08]  /*9f40*/  MUFU.TANH R26, R26 ;  /* 0x0000001a001a7308 */ /* 0x000e700000002400 */
[----:B------:R-:W1:Y:S08]  /*9f50*/  MUFU.TANH R28, R28 ;  /* 0x0000001c001c7308 */ /* 0x000e700000002400 */
[----:B------:R-:W1:Y:S01]  /*9f60*/  MUFU.TANH R31, R31 ;  /* 0x0000001f001f7308 */ /* 0x000e620000002400 */
[----:B0-----:R-:W-:-:S05]  /*9f70*/  FMNMX.FTZ R4, R76, R77, !PT ;  /* 0x0000004d4c047209 */ /* 0x001fca0007810000 */
[C---:B------:R-:W-:Y:S02]  /*9f80*/  FMUL.FTZ R78, R4.reuse, UR22 ;  /* 0x00000016044e7c20 */ /* 0x040fe40008410000 */
[----:B------:R-:W0:Y:S01]  /*9f90*/  MUFU.TANH R32, R32 ;  /* 0x0000002000207308 */ /* 0x000e220000002400 */
        /* <DEDUP_REMOVED lines=12> */
[----:B------:R-:W-:Y:S01]  /*a060*/  FFMA.FTZ R25, R39, UR22, -R78 ;  /* 0x0000001627197c23 */ /* 0x000fe2000801084e */
[----:B------:R-:W-:-:S02]  /*a070*/  WARPGROUP.DEPBAR.LE gsb0, 0x0 ;  /* 0x00008000000079c5 */ /* 0x000fc40000010000 */
[----:B------:R-:W-:Y:S01]  /*a080*/  WARPGROUP.ARRIVE ;  /* 0x00000000000079c5 */ /* 0x000fe20000000000 */
[----:B----4-:R-:W-:Y:S01]  /*a090*/  FMNMX.FTZ R20, R14, R7, !PT ;  /* 0x000000070e147209 */ /* 0x010fe20007810000 */
[----:B------:R-:W3:Y:S01]  /*a0a0*/  MUFU.TANH R36, R36 ;  /* 0x0000002400247308 */ /* 0x000ee20000002400 */
[--C-:B------:R-:W-:Y:S01]  /*a0b0*/  FFMA.FTZ R39, R55, UR22, -R78.reuse ;  /* 0x0000001637277c23 */ /* 0x100fe2000801084e */
[--C-:B------:R-:W-:Y:S01]  /*a0c0*/  FFMA.FTZ R77, R13, UR22, -R78.reuse ;  /* 0x000000160d4d7c23 */ /* 0x100fe2000801084e */
[----:B-----5:R-:W-:Y:S01]  /*a0d0*/  FMNMX.FTZ R7, R21, R20, !PT ;  /* 0x0000001415077209 */ /* 0x020fe20007810000 */
[----:B------:R-:W-:Y:S01]  /*a0e0*/  HGMMA.64x64x16.F32 R88, R132, gdesc[UR4].tnspB, R88, gsb0 ;  /* 0x40e0000484587df0 */ /* 0x000fe20008000858 */
[----:B------:R-:W-:Y:S01]  /*a0f0*/  UIADD3 UR6, UR10, 0x280, URZ ;  /* 0x000002800a067890 */ /* 0x000fe2000fffe03f */
[--C-:B------:R-:W-:Y:S01]  /*a100*/  FFMA.FTZ R13, R35, UR22, -R78.reuse ;  /* 0x00000016230d7c23 */ /* 0x100fe2000801084e */
[----:B------:R-:W-:Y:S01]  /*a110*/  UMOV UR7, 0x40000040 ;  /* 0x4000004000077882 */ /* 0x000fe20000000000 */
[----:B-1----:R-:W-:Y:S01]  /*a120*/  FMNMX.FTZ R7, R24, R7, !PT ;  /* 0x0000000718077209 */ /* 0x002fe20007810000 */
[----:B------:R-:W1:Y:S01]  /*a130*/  MUFU.TANH R38, R38 ;  /* 0x0000002600267308 */ /* 0x000e620000002400 */
[--C-:B------:R-:W-:Y:S01]  /*a140*/  FFMA.FTZ R35, R53, UR22, -R78.reuse ;  /* 0x0000001635237c23 */ /* 0x100fe2000801084e */
[----:B------:R-:W-:Y:S01]  /*a150*/  FMUL.FTZ R6, R6, UR22 ;  /* 0x0000001606067c20 */ /* 0x000fe20008410000 */
        /* <DEDUP_REMOVED lines=16> */
[----:B--2---:R-:W-:Y:S01]  /*a260*/  FMNMX.FTZ R7, R34, R7, !PT ;  /* 0x0000000722077209 */ /* 0x004fe20007810000 */
[--C-:B------:R-:W-:Y:S01]  /*a270*/  FFMA.FTZ R46, R59, UR22, -R78.reuse ;  /* 0x000000163b2e7c23 */ /* 0x100fe2000801084e */
[--C-:B------:R-:W-:Y:S01]  /*a280*/  FFMA.FTZ R50, R61, UR22, -R78.reuse ;  /* 0x000000163d327c23 */ /* 0x100fe2000801084e */
[--C-:B------:R-:W-:Y:S01]  /*a290*/  FFMA.FTZ R64, R64, UR22, -R78.reuse ;  /* 0x0000001640407c23 */ /* 0x100fe2000801084e */
[----:B---3--:R-:W-:Y:S01]  /*a2a0*/  FMNMX.FTZ R7, R36, R7, !PT ;  /* 0x0000000724077209 */ /* 0x008fe20007810000 */
[----:B------:R-:W2:Y:S01]  /*a2b0*/  MUFU.TANH R44, R44 ;  /* 0x0000002c002c7308 */ /* 0x000ea20000002400 */
[----:B------:R-:W-:-:S02]  /*a2c0*/  FFMA.FTZ R62, R62, UR22, -R78 ;  /* 0x000000163e3e7c23 */ /* 0x000fc4000801084e */
[----:B-1----:R-:W-:-:S04]  /*a2d0*/  FMNMX.FTZ R7, R38, R7, !PT ;  /* 0x0000000726077209 */ /* 0x002fc80007810000 */
[----:B----4-:R-:W-:Y:S01]  /*a2e0*/  FMNMX.FTZ R30, R40, R7, !PT ;  /* 0x00000007281e7209 */ /* 0x010fe20007810000 */
[----:B------:R-:W1:Y:S03]  /*a2f0*/  MUFU.TANH R47, R47 ;  /* 0x0000002f002f7308 */ /* 0x000e660000002400 */
[----:B0-----:R-:W-:-:S05]  /*a300*/  FMNMX.FTZ R7, R43, R30, !PT ;  /* 0x0000001e2b077209 */ /* 0x001fca0007810000 */
        /* <DEDUP_REMOVED lines=9> */
[----:B------:R-:W-:Y:S02]  /*a3a0*/  WARPGROUP.DEPBAR.LE gsb0, 0x0 ;  /* 0x00008000000079c5 */ /* 0x000fe40000010000 */
[----:B------:R-:W-:Y:S01]  /*a3b0*/  WARPGROUP.ARRIVE ;  /* 0x00000000000079c5 */ /* 0x000fe20000000000 */
[----:B-1----:R-:W-:Y:S01]  /*a3c0*/  FMNMX.FTZ R30, R63, R30, !PT ;  /* 0x0000001e3f1e7209 */ /* 0x002fe20007810000 */
[--C-:B------:R-:W-:Y:S01]  /*a3d0*/  FFMA.FTZ R132, R45, UR22, -R78.reuse ;  /* 0x000000162d847c23 */ /* 0x100fe2000801084e */
[--C-:B------:R-:W-:Y:S01]  /*a3e0*/  FFMA.FTZ R134, R49, UR22, -R78.reuse ;  /* 0x0000001631867c23 */ /* 0x100fe2000801084e */
[--C-:B------:R-:W-:Y:S01]  /*a3f0*/  FFMA.FTZ R45, R58, UR22, -R78.reuse ;  /* 0x000000163a2d7c23 */ /* 0x100fe2000801084e */
[----:B------:R-:W1:Y:S01]  /*a400*/  MUFU.TANH R67, R67 ;  /* 0x0000004300437308 */ /* 0x000e620000002400 */
[----:B------:R-:W-:Y:S01]  /*a410*/  HGMMA.64x64x16.F32 R88, R128, gdesc[UR4].tnspB, R88, gsb0 ;  /* 0x40e0000480587df0 */ /* 0x000fe20008000858 */
[----:B------:R-:W-:Y:S01]  /*a420*/  UIADD3 UR6, UR10, 0x300, URZ ;  /* 0x000003000a067890 */ /* 0x000fe2000fffe03f */
[----:B0-----:R-:W-:Y:S01]  /*a430*/  FMNMX.FTZ R7, R65, R30, !PT ;  /* 0x0000001e41077209 */ /* 0x001fe20007810000 */
[----:B------:R-:W-:Y:S01]  /*a440*/  UMOV UR7, 0x40000040 ;  /* 0x4000004000077882 */ /* 0x000fe20000000000 */
[----:B------:R-:W-:-:S03]  /*a450*/  FFMA.FTZ R49, R60, UR22, -R78 ;  /* 0x000000163c317c23 */ /* 0x000fc6000801084e */
        /* <DEDUP_REMOVED lines=19> */
[----:B------:R-:W-:Y:S01]  /*a590*/  WARPGROUP.ARRIVE ;  /* 0x00000000000079c5 */ /* 0x000fe20000000000 */
[----:B--2---:R-:W-:-:S03]  /*a5a0*/  FMNMX.FTZ R7, R75, R42, !PT ;  /* 0x0000002a4b077209 */ /* 0x004fc60007810000 */
[----:B------:R0:W-:Y:S02]  /*a5b0*/  MUFU.EX2 R30, R27 ;  /* 0x0000001b001e7308 */ /* 0x0001e40000000800 */
[----:B------:R-:W-:Y:S01]  /*a5c0*/  HGMMA.64x64x16.F32 R88, R124, gdesc[UR4].tnspB, R88, gsb0 ;  /* 0x40e000047c587df0 */ /* 0x000fe20008000858 */
[----:B------:R-:W-:Y:S01]  /*a5d0*/  UIADD3 UR6, UR10, 0x380, URZ ;  /* 0x000003800a067890 */ /* 0x000fe2000fffe03f */
[----:B-1----:R-:W-:Y:S01]  /*a5e0*/  FMNMX.FTZ R7, R76, R7, !PT ;  /* 0x000000074c077209 */ /* 0x002fe20007810000 */
[----:B------:R-:W-:-:S03]  /*a5f0*/  UMOV UR7, 0x40000040 ;  /* 0x4000004000077882 */ /* 0x000fc60000000000 */
[----:B------:R-:W-:Y:S01]  /*a600*/  MUFU.EX2 R6, R6 ;  /* 0x0000000600067308 */ /* 0x000fe20000000800 */
[--C-:B0-----:R-:W-:Y:S01]  /*a610*/  FFMA.FTZ R27, R52, UR22, -R78.reuse ;  /* 0x00000016341b7c23 */ /* 0x101fe2000801084e */
[----:B------:R-:W0:Y:S06]  /*a620*/  SHFL.BFLY PT, R42, R7, 0x2, 0x1f ;  /* 0x0c401f00072a7f89 */ /* 0x000e2c00000e0000 */
[----:B------:R-:W1:Y:S08]  /*a630*/  MUFU.EX2 R148, R148 ;  /* 0x0000009400947308 */ /* 0x000e700000000800 */
[----:B------:R-:W2:Y:S08]  /*a640*/  MUFU.EX2 R9, R9 ;  /* 0x0000000900097308 */ /* 0x000eb00000000800 */
[----:B------:R-:W3:Y:S01]  /*a650*/  MUFU.EX2 R150, R150 ;  /* 0x0000009600967308 */ /* 0x000ee20000000800 */
[----:B0-----:R-:W-:Y:S01]  /*a660*/  FMNMX.FTZ R52, R7, R42, !PT ;  /* 0x0000002a07347209 */ /* 0x001fe20007810000 */
[----:B------:R-:W-:-:S04]  /*a670*/  FFMA.FTZ R42, R57, UR22, -R78 ;  /* 0x00000016392a7c23 */ /* 0x000fc8000801084e */
[----:B------:R-:W0:Y:S02]  /*a680*/  SHFL.BFLY PT, R7, R52, 0x1, 0x1f ;  /* 0x0c201f0034077f89 */ /* 0x000e2400000e0000 */
[----:B------:R-:W-:Y:S08]  /*a690*/  MUFU.EX2 R77, R77 ;  /* 0x0000004d004d7308 */ /* 0x000ff00000000800 */
[----:B------:R-:W-:Y:S08]  /*a6a0*/  MUFU.EX2 R144, R144 ;  /* 0x0000009000907308 */ /* 0x000ff00000000800 */
[----:B------:R-:W-:Y:S01]  /*a6b0*/  MUFU.EX2 R11, R11 ;  /* 0x0000000b000b7308 */ /* 0x000fe20000000800 */
[----:B0-----:R-:W-:-:S07]  /*a6c0*/  FMNMX.FTZ R7, R52, R7, !PT ;  /* 0x0000000734077209 */ /* 0x001fce0007810000 */
[----:B------:R-:W-:Y:S01]  /*a6d0*/  MUFU.EX2 R146, R146 ;  /* 0x0000009200927308 */ /* 0x000fe20000000800 */
[C---:B------:R-:W-:Y:S01]  /*a6e0*/  FMUL.FTZ R55, R7.reuse, UR22 ;  /* 0x0000001607377c20 */ /* 0x040fe20008410000 */
[----:B------:R-:W-:-:S03]  /*a6f0*/  FADD.FTZ R53, -R7, R5 ;  /* 0x0000000507357221 */ /* 0x000fc60000010100 */
[--C-:B------:R-:W-:Y:S01]  /*a700*/  FFMA.FTZ R145, R21, UR22, -R55.reuse ;  /* 0x0000001615917c23 */ /* 0x100fe20008010837 */
[----:B------:R-:W-:Y:S02]  /*a710*/  IMAD.U32 R21, RZ, RZ, UR47 ;  /* 0x0000002fff157e24 */ /* 0x000fe4000f8e00ff */
[----:B------:R-:W-:Y:S01]  /*a720*/  FMUL.FTZ R53, R53, UR22 ;  /* 0x0000001635357c20 */ /* 0x000fe20008410000 */
[--C-:B------:R-:W-:Y:S01]  /*a730*/  FFMA.FTZ R8, R8, UR22, -R55.reuse ;  /* 0x0000001608087c23 */ /* 0x100fe20008010837 */
[--C-:B------:R-:W-:Y:S01]  /*a740*/  FFMA.FTZ R149, R10, UR22, -R55.reuse ;  /* 0x000000160a957c23 */ /* 0x100fe20008010837 */
[----:B------:R-:W-:Y:S01]  /*a750*/  FFMA.FTZ R141, R31, UR22, -R55 ;  /* 0x000000161f8d7c23 */ /* 0x000fe20008010837 */
[----:B------:R-:W-:Y:S01]  /*a760*/  @!P1 LEA R21, R21, UR45, 0x3 ;  /* 0x0000002d15159c11 */ /* 0x000fe2000f8e18ff */
[----:B------:R-:W-:Y:S01]  /*a770*/  VIADD R31, R80, 0x9 ;  /* 0x00000009501f7836 */ /* 0x000fe20000000000 */
[----:B------:R-:W-:Y:S01]  /*a780*/  MUFU.EX2 R53, R53 ;  /* 0x0000003500357308 */ /* 0x000fe20000000800 */
[----:B------:R-:W-:-:S02]  /*a790*/  WARPGROUP.DEPBAR.LE gsb0, 0x0 ;  /* 0x00008000000079c5 */ /* 0x000fc40000010000 */
[----:B------:R-:W-:Y:S01]  /*a7a0*/  WARPGROUP.ARRIVE ;  /* 0x00000000000079c5 */ /* 0x000fe20000000000 */
[--C-:B------:R-:W-:Y:S01]  /*a7b0*/  FFMA.FTZ R151, R12, UR22, -R55.reuse ;  /* 0x000000160c977c23 */ /* 0x100fe20008010837 */
[----:B------:R-:W-:Y:S01]  /*a7c0*/  @!P1 VIADD R21, R21, 0x16840 ;  /* 0x0001684015159836 */ /* 0x000fe20000000000 */
[----:B------:R-:W-:Y:S01]  /*a7d0*/  SEL R31, R31, 0x9, !P2 ;  /* 0x000000091f1f7807 */ /* 0x000fe20005000000 */
[----:B------:R-:W-:Y:S01]  /*a7e0*/  FFMA.FTZ R10, R14, UR22, -R55 ;  /* 0x000000160e0a7c23 */ /* 0x000fe20008010837 */
[----:B------:R-:W0:Y:S01]  /*a7f0*/  MUFU.EX2 R8, R8 ;  /* 0x0000000800087308 */ /* 0x000e220000000800 */
[----:B------:R-:W-:Y:S01]  /*a800*/  HGMMA.64x64x16.F32 R88, R120, gdesc[UR4].tnspB, R88, gsb0 ;  /* 0x40e0000478587df0 */ /* 0x000fe20008000858 */
[----:B------:R-:W-:Y:S01]  /*a810*/  @!P1 PRMT R21, RZ, 0x654, R21 ;  /* 0x00000654ff159816 */ /* 0x000fe20000000015 */
[--C-:B------:R-:W-:Y:S01]  /*a820*/  FFMA.FTZ R12, R24, UR22, -R55.reuse ;  /* 0x00000016180c7c23 */ /* 0x100fe20008010837 */
[--C-:B------:R-:W-:Y:S01]  /*a830*/  FFMA.FTZ R143, R34, UR22, -R55.reuse ;  /* 0x00000016228f7c23 */ /* 0x100fe20008010837 */
[----:B-1----:R-:W-:Y:S01]  /*a840*/  FFMA.FTZ R34, R6, R3, R148 ;  /* 0x0000000306227223 */ /* 0x002fe20000010094 */
[--C-:B------:R-:W-:Y:S01]  /*a850*/  FFMA.FTZ R147, R26, UR22, -R55.reuse ;  /* 0x000000161a937c23 */ /* 0x100fe20008010837 */
[--C-:B------:R-:W-:Y:S01]  /*a860*/  FFMA.FTZ R54, R28, UR22, -R55.reuse ;  /* 0x000000161c367c23 */ /* 0x100fe20008010837 */
[----:B------:R-:W1:Y:S01]  /*a870*/  MUFU.EX2 R149, R149 ;  /* 0x0000009500957308 */ /* 0x000e620000000800 */
[----:B--2---:R-:W-:Y:S01]  /*a880*/  FADD.FTZ R3, R9, R34 ;  /* 0x0000002209037221 */ /* 0x004fe20000010000 */
[--C-:B------:R-:W-:Y:S01]  /*a890*/  FFMA.FTZ R24, R36, UR22, -R55.reuse ;  /* 0x0000001624187c23 */ /* 0x100fe20008010837 */
[--C-:B------:R-:W-:Y:S01]  /*a8a0*/  FFMA.FTZ R14, R32, UR22, -R55.reuse ;  /* 0x00000016200e7c23 */ /* 0x100fe20008010837 */
[----:B------:R-:W-:Y:S01]  /*a8b0*/  FFMA.FTZ R137, R38, UR22, -R55 ;  /* 0x0000001626897c23 */ /* 0x000fe20008010837 */
[----:B---3--:R-:W-:Y:S01]  /*a8c0*/  FADD.FTZ R36, R150, R3 ;  /* 0x0000000396247221 */ /* 0x008fe20000010000 */
        /* <DEDUP_REMOVED lines=8> */
[----:B------:R-:W-:Y:S01]  /*a950*/  F2FP.F16.F32.PACK_AB R148, R9, R148 ;  /* 0x000000940994723e */ /* 0x000fe200000000ff */
[--C-:B------:R-:W-:Y:S01]  /*a960*/  FFMA.FTZ R129, R65, UR22, -R55.reuse ;  /* 0x0000001641817c23 */ /* 0x100fe20008010837 */
[----:B------:R-:W0:Y:S01]  /*a970*/  MUFU.EX2 R10, R10 ;  /* 0x0000000a000a7308 */ /* 0x000e220000000800 */
[----:B-1----:R-:W-:Y:S01]  /*a980*/  FADD.FTZ R34, R149, R2 ;  /* 0x0000000295227221 */ /* 0x002fe20000010000 */
[--C-:B------:R-:W-:Y:S01]  /*a990*/  FFMA.FTZ R2, R63, UR22, -R55.reuse ;  /* 0x000000163f027c23 */ /* 0x100fe20008010837 */
[----:B------:R-:W-:Y:S01]  /*a9a0*/  F2FP.F16.F32.PACK_AB R149, R149, R8 ;  /* 0x000000089595723e */ /* 0x000fe200000000ff */
[--C-:B------:R-:W-:Y:S01]  /*a9b0*/  FFMA.FTZ R131, R67, UR22, -R55.reuse ;  /* 0x0000001643837c23 */ /* 0x100fe20008010837 */
[--C-:B------:R-:W-:Y:S01]  /*a9c0*/  FFMA.FTZ R69, R69, UR22, -R55.reuse ;  /* 0x0000001645457c23 */ /* 0x100fe20008010837 */
[--C-:B------:R-:W-:Y:S01]  /*a9d0*/  FFMA.FTZ R70, R70, UR22, -R55.reuse ;  /* 0x0000001646467c23 */ /* 0x100fe20008010837 */
[--C-:B------:R-:W-:Y:S01]  /*a9e0*/  FFMA.FTZ R71, R71, UR22, -R55.reuse ;  /* 0x0000001647477c23 */ /* 0x100fe20008010837 */
[----:B------:R-:W1:Y:S01]  /*a9f0*/  MUFU.EX2 R145, R145 ;  /* 0x0000009100917308 */ /* 0x000e620000000800 */
[----:B--2---:R-:W-:Y:S01]  /*aa00*/  FADD.FTZ R3, R151, R34 ;  /* 0x0000002297037221 */ /* 0x004fe20000010000 */
[--C-:B------:R-:W-:Y:S01]  /*aa10*/  FFMA.FTZ R72, R72, UR22, -R55.reuse ;  /* 0x0000001648487c23 */ /* 0x100fe20008010837 */
[--C-:B------:R-:W-:Y:S01]  /*aa20*/  FFMA.FTZ R73, R73, UR22, -R55.reuse ;  /* 0x0000001649497c23 */ /* 0x100fe20008010837 */
[--C-:B------:R-:W-:Y:S01]  /*aa30*/  FFMA.FTZ R74, R74, UR22, -R55.reuse ;  /* 0x000000164a4a7c23 */ /* 0x100fe20008010837 */
[----:B------:R-:W-:Y:S01]  /*aa40*/  FFMA.FTZ R75, R75, UR22, -R55 ;  /* 0x000000164b4b7c23 */ /* 0x000fe20008010837 */
[C---:B------:R-:W-:Y:S01]  /*aa50*/  ISETP.GT.AND P2, PT, R0.reuse, UR24, PT ;  /* 0x0000001800007c0c */ /* 0x040fe2000bf44270 */
[----:B------:R-:W-:Y:S01]  /*aa60*/  VIADD R0, R0, 0xffffffff ;  /* 0xffffffff00007836 */ /* 0x000fe20000000000 */
[----:B------:R-:W2:Y:S01]  /*aa70*/  MUFU.EX2 R12, R12 ;  /* 0x0000000c000c7308 */ /* 0x000ea20000000800 */
[C---:B0-----:R-:W-:Y:S01]  /*aa80*/  FADD.FTZ R34, R10.reuse, R3 ;  /* 0x000000030a227221 */ /* 0x041fe20000010000 */
[----:B------:R-:W-:-:S02]  /*aa90*/  F2FP.F16.F32.PACK_AB R151, R10, R151 ;  /* 0x000000970a97723e */ /* 0x000fc400000000ff */
[----:B------:R-:W-:-:S04]  /*aaa0*/  F2FP.F16.F32.PACK_AB R150, R77, R150 ;  /* 0x000000964d96723e */ /* 0x000fc800000000ff */
[----:B------:R-:W0:Y:S01]  /*aab0*/  MUFU.EX2 R147, R147 ;  /* 0x0000009300937308 */ /* 0x000e220000000800 */
[----:B-1----:R-:W-:Y:S01]  /*aac0*/  FADD.FTZ R3, R145, R34 ;  /* 0x0000002291037221 */ /* 0x002fe20000010000 */
[----:B------:R-:W-:-:S06]  /*aad0*/  FFMA.FTZ R34, R66, UR22, -R55 ;  /* 0x0000001642227c23 */ /* 0x000fcc0008010837 */
[----:B------:R-:W-:Y:S01]  /*aae0*/  MUFU.EX2 R15, R15 ;  /* 0x0000000f000f7308 */ /* 0x000fe20000000800 */
[C---:B--2---:R-:W-:Y:S01]  /*aaf0*/  FADD.FTZ R38, R12.reuse, R3 ;  /* 0x000000030c267221 */ /* 0x044fe20000010000 */
[----:B------:R-:W-:-:S06]  /*ab00*/  F2FP.F16.F32.PACK_AB R145, R12, R145 ;  /* 0x000000910c91723e */ /* 0x000fcc00000000ff */
[----:B------:R-:W1:Y:S01]  /*ab10*/  MUFU.EX2 R54, R54 ;  /* 0x0000003600367308 */ /* 0x000e620000000800 */
[----:B0-----:R-:W-:-:S07]  /*ab20*/  FADD.FTZ R3, R147, R38 ;  /* 0x0000002693037221 */ /* 0x001fce0000010000 */
[----:B------:R-:W-:Y:S01]  /*ab30*/  MUFU.EX2 R140, R140 ;  /* 0x0000008c008c7308 */ /* 0x000fe20000000800 */
[----:B------:R-:W-:Y:S02]  /*ab40*/  WARPGROUP.DEPBAR.LE gsb0, 0x0 ;  /* 0x00008000000079c5 */ /* 0x000fe40000010000 */
[----:B------:R0:W-:Y:S06]  /*ab50*/  BAR.ARV R31, 0x100 ;  /* 0x0004001f0000751d */ /* 0x0001ec0000002000 */
[----:B------:R2:W-:Y:S01]  /*ab60*/  @!P1 SYNCS.ARRIVE.TRANS64.RED.A1T0 RZ, [R21+URZ], RZ ;  /* 0x000000ff15ff99a7 */ /* 0x0005e2000810043f */
[----:B------:R-:W3:Y:S01]  /*ab70*/  MUFU.EX2 R141, R141 ;  /* 0x0000008d008d7308 */ /* 0x000ee20000000800 */
[----:B-1----:R-:W-:Y:S01]  /*ab80*/  FADD.FTZ R38, R54, R3 ;  /* 0x0000000336267221 */ /* 0x002fe20000010000 */
[-C--:B------:R-:W-:Y:S01]  /*ab90*/  FMUL.FTZ R88, R88, R6.reuse ;  /* 0x0000000658587220 */ /* 0x080fe20000410000 */
[-C--:B------:R-:W-:Y:S01]  /*aba0*/  FMUL.FTZ R89, R89, R6.reuse ;  /* 0x0000000659597220 */ /* 0x080fe20000410000 */
[-C--:B------:R-:W-:Y:S01]  /*abb0*/  FMUL.FTZ R92, R92, R6.reuse ;  /* 0x000000065c5c7220 */ /* 0x080fe20000410000 */
[-C--:B------:R-:W-:Y:S01]  /*abc0*/  FMUL.FTZ R93, R93, R6.reuse ;  /* 0x000000065d5d7220 */ /* 0x080fe20000410000 */
[-C--:B------:R-:W-:Y:S01]  /*abd0*/  FMUL.FTZ R96, R96, R6.reuse ;  /* 0x0000000660607220 */ /* 0x080fe20000410000 */
[----:B--2---:R-:W-:Y:S01]  /*abe0*/  IMAD.U32 R21, RZ, RZ, UR25 ;  /* 0x00000019ff157e24 */ /* 0x004fe2000f8e00ff */
[----:B------:R-:W-:Y:S01]  /*abf0*/  MUFU.EX2 R20, R20 ;  /* 0x0000001400147308 */ /* 0x000fe20000000800 */
[----:B------:R-:W-:Y:S01]  /*ac00*/  UMOV UR25, UR47 ;  /* 0x0000002f00197c82 */ /* 0x000fe20008000000 */
[-C--:B------:R-:W-:Y:S01]  /*ac10*/  FMUL.FTZ R97, R97, R6.reuse ;  /* 0x0000000661617220 */ /* 0x080fe20000410000 */
[-C--:B------:R-:W-:Y:S01]  /*ac20*/  FMUL.FTZ R100, R100, R6.reuse ;  /* 0x0000000664647220 */ /* 0x080fe20000410000 */
[----:B------:R-:W-:Y:S01]  /*ac30*/  @!P1 LEA R21, R21, UR45, 0x3 ;  /* 0x0000002d15159c11 */ /* 0x000fe2000f8e18ff */
[-C--:B------:R-:W-:Y:S01]  /*ac40*/  FMUL.FTZ R101, R101, R6.reuse ;  /* 0x0000000665657220 */ /* 0x080fe20000410000 */
[-C--:B------:R-:W-:Y:S01]  /*ac50*/  FMUL.FTZ R104, R104, R6.reuse ;  /* 0x0000000668687220 */ /* 0x080fe20000410000 */
[----:B------:R-:W-:Y:S01]  /*ac60*/  FMUL.FTZ R105, R105, R6 ;  /* 0x0000000669697220 */ /* 0x000fe20000410000 */
[----:B------:R-:W1:Y:S01]  /*ac70*/  MUFU.EX2 R14, R14 ;  /* 0x0000000e000e7308 */ /* 0x000e620000000800 */
[----:B------:R-:W-:-:S02]  /*ac80*/  @!P1 VIADD R21, R21, 0x16860 ;  /* 0x0001686015159836 */ /* 0x000fc40000000000 */
[----:B---3--:R-:W-:Y:S01]  /*ac90*/  FADD.FTZ R3, R141, R38 ;  /* 0x000000268d037221 */ /* 0x008fe20000010000 */
[-C--:B------:R-:W-:Y:S01]  /*aca0*/  FMUL.FTZ R108, R108, R6.reuse ;  /* 0x000000066c6c7220 */ /* 0x080fe20000410000 */
[-C--:B------:R-:W-:Y:S01]  /*acb0*/  FMUL.FTZ R109, R109, R6.reuse ;  /* 0x000000066d6d7220 */ /* 0x080fe20000410000 */
[-C--:B------:R-:W-:Y:S01]  /*acc0*/  FMUL.FTZ R112, R112, R6.reuse ;  /* 0x0000000670707220 */ /* 0x080fe20000410000 */
[----:B0-----:R-:W-:Y:S01]  /*acd0*/  @!P1 PRMT R31, RZ, 0x654, R21 ;  /* 0x00000654ff1f9816 */ /* 0x001fe20000000015 */
[----:B------:R-:W-:Y:S01]  /*ace0*/  FADD.FTZ R21, R77, R36 ;  /* 0x000000244d157221 */ /* 0x000fe20000010000 */
[----:B------:R-:W-:Y:S01]  /*acf0*/  MUFU.EX2 R142, R142 ;  /* 0x0000008e008e7308 */ /* 0x000fe20000000800 */
[-C--:B------:R-:W-:Y:S01]  /*ad00*/  FMUL.FTZ R113, R113, R6.reuse ;  /* 0x0000000671717220 */ /* 0x080fe20000410000 */
[----:B------:R0:W-:Y:S01]  /*ad10*/  @!P1 SYNCS.ARRIVE.TRANS64.RED.A1T0 RZ, [R31+URZ], RZ ;  /* 0x000000ff1fff99a7 */ /* 0x0001e2000810043f */
[----:B------:R-:W-:Y:S01]  /*ad20*/  FADD.FTZ R36, R144, R21 ;  /* 0x0000001590247221 */ /* 0x000fe20000010000 */
[-C--:B------:R-:W-:Y:S01]  /*ad30*/  FMUL.FTZ R116, R116, R6.reuse ;  /* 0x0000000674747220 */ /* 0x080fe20000410000 */
[----:B------:R-:W-:Y:S01]  /*ad40*/  FMUL.FTZ R117, R117, R6 ;  /* 0x0000000675757220 */ /* 0x000fe20000410000 */
[C---:B------:R-:W-:Y:S01]  /*ad50*/  F2FP.F16.F32.PACK_AB R144, R11.reuse, R144 ;  /* 0x000000900b90723e */ /* 0x040fe200000000ff */
[----:B------:R-:W-:Y:S01]  /*ad60*/  FADD.FTZ R21, R11, R36 ;  /* 0x000000240b157221 */ /* 0x000fe20000010000 */
[----:B------:R-:W2:Y:S01]  /*ad70*/  MUFU.EX2 R143, R143 ;  /* 0x0000008f008f7308 */ /* 0x000ea20000000800 */
[----:B-1----:R-:W-:Y:S01]  /*ad80*/  FADD.FTZ R38, R14, R3 ;  /* 0x000000030e267221 */ /* 0x002fe20000010000 */
[----:B------:R-:W-:Y:S01]  /*ad90*/  FFMA.FTZ R36, R68, UR22, -R55 ;  /* 0x0000001644247c23 */ /* 0x000fe20008010837 */
[----:B------:R-:W-:Y:S01]  /*ada0*/  FADD.FTZ R40, R146, R21 ;  /* 0x0000001592287221 */ /* 0x000fe20000010000 */
[----:B------:R-:W-:Y:S01]  /*adb0*/  FFMA.FTZ R55, R76, UR22, -R55 ;  /* 0x000000164c377c23 */ /* 0x000fe20008010837 */
[C---:B------:R-:W-:Y:S01]  /*adc0*/  F2FP.F16.F32.PACK_AB R146, R15.reuse, R146 ;  /* 0x000000920f92723e */ /* 0x040fe200000000ff */
[----:B------:R-:W-:Y:S01]  /*add0*/  FMUL.FTZ R90, R90, R53 ;  /* 0x000000355a5a7220 */ /* 0x000fe20000410000 */
[----:B------:R-:W-:Y:S01]  /*ade0*/  FADD.FTZ R21, R15, R40 ;  /* 0x000000280f157221 */ /* 0x000fe20000010000 */
[----:B------:R-:W1:Y:S01]  /*adf0*/  MUFU.EX2 R13, R13 ;  /* 0x0000000d000d7308 */ /* 0x000e620000000800 */
[----:B------:R-:W-:Y:S01]  /*ae00*/  F2FP.F16.F32.PACK_AB R147, R54, R147 ;  /* 0x000000933693723e */ /* 0x000fe200000000ff */
[-C--:B------:R-:W-:Y:S01]  /*ae10*/  FMUL.FTZ R91, R91, R53.reuse ;  /* 0x000000355b5b7220 */ /* 0x080fe20000410000 */
[----:B------:R-:W-:Y:S01]  /*ae20*/  FADD.FTZ R21, R140, R21 ;  /* 0x000000158c157221 */ /* 0x000fe20000010000 */
[----:B------:R-:W-:Y:S01]  /*ae30*/  F2FP.F16.F32.PACK_AB R140, R20, R140 ;  /* 0x0000008c148c723e */ /* 0x000fe200000000ff */
[----:B------:R-:W-:Y:S01]  /*ae40*/  FMUL.FTZ R94, R94, R53 ;  /* 0x000000355e5e7220 */ /* 0x000fe20000410000 */
[----:B------:R-:W-:Y:S01]  /*ae50*/  F2FP.F16.F32.PACK_AB R141, R14, R141 ;  /* 0x0000008d0e8d723e */ /* 0x000fe200000000ff */
[----:B------:R-:W-:Y:S01]  /*ae60*/  FADD.FTZ R21, R20, R21 ;  /* 0x0000001514157221 */ /* 0x000fe20000010000 */
[----:B------:R-:W3:Y:S01]  /*ae70*/  MUFU.EX2 R24, R24 ;  /* 0x0000001800187308 */ /* 0x000ee20000000800 */
[----:B--2---:R-:W-:Y:S01]  /*ae80*/  FADD.FTZ R3, R143, R38 ;  /* 0x000000268f037221 */ /* 0x004fe20000010000 */
[-C--:B------:R-:W-:Y:S01]  /*ae90*/  FMUL.FTZ R95, R95, R53.reuse ;  /* 0x000000355f5f7220 */ /* 0x080fe20000410000 */
[----:B------:R-:W-:Y:S01]  /*aea0*/  FADD.FTZ R40, R142, R21 ;  /* 0x000000158e287221 */ /* 0x000fe20000010000 */
[-C--:B------:R-:W-:Y:S01]  /*aeb0*/  FMUL.FTZ R98, R98, R53.reuse ;  /* 0x0000003562627220 */ /* 0x080fe20000410000 */
[-C--:B------:R-:W-:Y:S01]  /*aec0*/  FMUL.FTZ R99, R99, R53.reuse ;  /* 0x0000003563637220 */ /* 0x080fe20000410000 */
[-C--:B------:R-:W-:Y:S01]  /*aed0*/  FMUL.FTZ R102, R102, R53.reuse ;  /* 0x0000003566667220 */ /* 0x080fe20000410000 */
[-C--:B------:R-:W-:Y:S01]  /*aee0*/  FMUL.FTZ R103, R103, R53.reuse ;  /* 0x0000003567677220 */ /* 0x080fe20000410000 */
[----:B------:R-:W2:Y:S01]  /*aef0*/  MUFU.EX2 R136, R136 ;  /* 0x0000008800887308 */ /* 0x000ea20000000800 */
        /* <DEDUP_REMOVED lines=8> */
[C---:B---3--:R-:W-:Y:S01]  /*af80*/  FADD.FTZ R38, R24.reuse, R3 ;  /* 0x0000000318267221 */ /* 0x048fe20000010000 */
[----:B------:R-:W-:Y:S01]  /*af90*/  F2FP.F16.F32.PACK_AB R143, R24, R143 ;  /* 0x0000008f188f723e */ /* 0x000fe200000000ff */
[-C--:B------:R-:W-:Y:S01]  /*afa0*/  FMUL.FTZ R115, R115, R53.reuse ;  /* 0x0000003573737220 */ /* 0x080fe20000410000 */
[-C--:B------:R-:W-:Y:S01]  /*afb0*/  FMUL.FTZ R118, R118, R53.reuse ;  /* 0x0000003576767220 */ /* 0x080fe20000410000 */
[----:B------:R-:W-:Y:S01]  /*afc0*/  FMUL.FTZ R119, R119, R53 ;  /* 0x0000003577777220 */ /* 0x000fe20000410000 */
[----:B------:R-:W-:-:S02]  /*afd0*/  IMAD.MOV.U32 R6, RZ, RZ, R4 ;  /* 0x000000ffff067224 */ /* 0x000fc400078e0004 */
[----:B------:R-:W3:Y:S01]  /*afe0*/  MUFU.EX2 R25, R25 ;  /* 0x0000001900197308 */ /* 0x000ee20000000800 */
[----:B--2---:R-:W-:-:S07]  /*aff0*/  FADD.FTZ R40, R136, R21 ;  /* 0x0000001588287221 */ /* 0x004fce0000010000 */
[----:B------:R-:W2:Y:S01]  /*b000*/  MUFU.EX2 R28, R28 ;  /* 0x0000001c001c7308 */ /* 0x000ea20000000800 */
[----:B-1----:R-:W-:-:S07]  /*b010*/  FADD.FTZ R3, R137, R38 ;  /* 0x0000002689037221 */ /* 0x002fce0000010000 */
[----:B------:R-:W1:Y:S01]  /*b020*/  MUFU.EX2 R138, R138 ;  /* 0x0000008a008a7308 */ /* 0x000e620000000800 */
[C---:B---3--:R-:W-:Y:S01]  /*b030*/  FADD.FTZ R9, R25.reuse, R40 ;  /* 0x0000002819097221 */ /* 0x048fe20000010000 */
[----:B------:R-:W-:-:S06]  /*b040*/  F2FP.F16.F32.PACK_AB R136, R25, R136 ;  /* 0x000000881988723e */ /* 0x000fcc00000000ff */
[----:B------:R-:W3:Y:S01]  /*b050*/  MUFU.EX2 R139, R139 ;  /* 0x0000008b008b7308 */ /* 0x000ee20000000800 */
[C---:B--2---:R-:W-:Y:S01]  /*b060*/  FADD.FTZ R38, R28.reuse, R3 ;  /* 0x000000031c267221 */ /* 0x044fe20000010000 */
[----:B------:R-:W-:-:S06]  /*b070*/  F2FP.F16.F32.PACK_AB R137, R28, R137 ;  /* 0x000000891c89723e */ /* 0x000fcc00000000ff */
[----:B------:R-:W2:Y:S01]  /*b080*/  MUFU.EX2 R26, R26 ;  /* 0x0000001a001a7308 */ /* 0x000ea20000000800 */
[----:B-1----:R-:W-:Y:S01]  /*b090*/  FADD.FTZ R9, R138, R9 ;  /* 0x000000098a097221 */ /* 0x002fe20000010000 */
[----:B------:R-:W-:-:S03]  /*b0a0*/  F2FP.F16.F32.PACK_AB R138, R30, R138 ;  /* 0x0000008a1e8a723e */ /* 0x000fc600000000ff */
[----:B------:R-:W-:-:S03]  /*b0b0*/  FADD.FTZ R9, R30, R9 ;  /* 0x000000091e097221 */ /* 0x000fc60000010000 */
[----:B------:R-:W1:Y:S01]  /*b0c0*/  MUFU.EX2 R132, R132 ;  /* 0x0000008400847308 */ /* 0x000e620000000800 */
[----:B---3--:R-:W-:-:S07]  /*b0d0*/  FADD.FTZ R3, R139, R38 ;  /* 0x000000268b037221 */ /* 0x008fce0000010000 */
        /* <DEDUP_REMOVED lines=8> */
[C---:B--2---:R-:W-:Y:S01]  /*b160*/  FADD.FTZ R9, R29.reuse, R10 ;  /* 0x0000000a1d097221 */ /* 0x044fe20000010000 */
[----:B------:R-:W-:-:S06]  /*b170*/  F2FP.F16.F32.PACK_AB R132, R29, R132 ;  /* 0x000000841d84723e */ /* 0x000fcc00000000ff */
        /* <DEDUP_REMOVED lines=9> */
[----:B------:R-:W-:-:S06]  /*b210*/  F2FP.F16.F32.PACK_AB R134, R33, R134 ;  /* 0x000000862186723e */ /* 0x000fcc00000000ff */
[----:B------:R-:W1:Y:S01]  /*b220*/  MUFU.EX2 R129, R129 ;  /* 0x0000008100817308 */ /* 0x000e620000000800 */
[C---:B---3--:R-:W-:Y:S01]  /*b230*/  FADD.FTZ R8, R2.reuse, R3 ;  /* 0x0000000302087221 */ /* 0x048fe20000010000 */
        /* <DEDUP_REMOVED lines=61> */
.L_x_13222:
        /* <DEDUP_REMOVED lines=10> */
.L_x_13249:
        /* <DEDUP_REMOVED lines=9> */
.L_x_13234:
[----:B------:R-:W-:Y:S01]  /*b740*/  ULEA UR6, UR47, UR45, 0x3 ;  /* 0x0000002d2f067291 */ /* 0x000fe2000f8e183f */
[----:B------:R-:W-:-:S05]  /*b750*/  IMAD.U32 R4, RZ, RZ, UR50 ;  /* 0x00000032ff047e24 */ /* 0x000fca000f8e00ff */
[----:B------:R-:W-:-:S04]  /*b760*/  SHF.L.U32 R4, R4, 0x1f, RZ ;  /* 0x0000001f04047819 */ /* 0x000fc800000006ff */
[----:B------:R0:W1:Y:S01]  /*b770*/  SYNCS.PHASECHK.TRANS64.TRYWAIT P2, [UR6+0x16830], R4 ;  /* 0x01683004ff0075a7 */ /* 0x0000620008040146 */
[----:B------:R-:W-:Y:S05]  /*b780*/  @!P0 BRA `(.L_x_13235) ;  /* 0x0000000000048947 */ /* 0x000fea0003800000 */
[----:B------:R-:W-:Y:S01]  /*b790*/  BPT.TRAP 0x1 ;  /* 0x000000040000795c */ /* 0x000fe20000300000 */
.L_x_13235:
[----:B-1----:R-:W-:Y:S05]  /*b7a0*/  @P2 BRA `(.L_x_13233) ;  /* 0x0000000000082947 */ /* 0x002fea0003800000 */
[----:B------:R-:W1:Y:S02]  /*b7b0*/  SYNCS.PHASECHK.TRANS64.TRYWAIT P2, [UR6+0x16830], R4 ;  /* 0x01683004ff0075a7 */ /* 0x000e640008040146 */
[----:B-1----:R-:W-:Y:S05]  /*b7c0*/  @!P2 BRA `(.L_x_13236) ;  /* 0x000000c400fca947 */ /* 0x002fea0003800000 */
.L_x_13233:
        /* <DEDUP_REMOVED lines=27> */
.L_x_13238:
[----:B------:R-:W-:Y:S01]  /*b980*/  ULEA UR6, UR26, UR45, 0x3 ;  /* 0x0000002d1a067291 */ /* 0x000fe2000f8e183f */
[----:B------:R-:W-:-:S05]  /*b990*/  IMAD.U32 R4, RZ, RZ, UR27 ;  /* 0x0000001bff047e24 */ /* 0x000fca000f8e00ff */
[----:B------:R-:W-:-:S04]  /*b9a0*/  SHF.L.U32 R4, R4, 0x1f, RZ ;  /* 0x0000001f04047819 */ /* 0x000fc800000006ff */
[----:B------:R0:W1:Y:S01]  /*b9b0*/  SYNCS.PHASECHK.TRANS64.TRYWAIT P2, [UR6+0x16850], R4 ;  /* 0x01685004ff0075a7 */ /* 0x0000620008040146 */
[----:B------:R-:W-:Y:S05]  /*b9c0*/  @!P0 BRA `(.L_x_13239) ;  /* 0x0000000000048947 */ /* 0x000fea0003800000 */
[----:B------:R-:W-:Y:S01]  /*b9d0*/  BPT.TRAP 0x1 ;  /* 0x000000040000795c */ /* 0x000fe20000300000 */
.L_x_13239:
[----:B-1----:R-:W-:Y:S05]  /*b9e0*/  @P2 BRA `(.L_x_13237) ;  /* 0x0000000000082947 */ /* 0x002fea0003800000 */
[----:B------:R-:W1:Y:S02]  /*b9f0*/  SYNCS.PHASECHK.TRANS64.TRYWAIT P2, [UR6+0x16850], R4 ;  /* 0x01685004ff0075a7 */ /* 0x000e640008040146 */
[----:B-1----:R-:W-:Y:S05]  /*ba00*/  @!P2 BRA `(.L_x_13240) ;  /* 0x000000c40084a947 */ /* 0x002fea0003800000 */
.L_x_13237:
        /* <DEDUP_REMOVED lines=13> */
[----:B------:R-:W-:-:S02]  /*bae0*/  VIADD R78, R17, UR39 ;  /* 0x00000027114e7c36 */ /* 0x000fc40008000000 */
[----:B------:R-:W-:Y:S01]  /*baf0*/  FMUL.FTZ R15, R33, UR25 ;  /* 0x00000019210f7c20 */ /* 0x000fe20008410000 */
[----:B------:R-:W-:Y:S02]  /*bb00*/  IMAD.U32 R33, RZ, RZ, UR47 ;  /* 0x0000002fff217e24 */ /* 0x000fe4000f8e00ff */
[----:B------:R-:W-:Y:S01]  /*bb10*/  FMUL.FTZ R14, R32, UR25 ;  /* 0x00000019200e7c20 */ /* 0x000fe20008410000 */
[----:B------:R-:W-:Y:S01]  /*bb20*/  FMUL.FTZ R11, R30, UR25 ;  /* 0x000000191e0b7c20 */ /* 0x000fe20008410000 */
[----:B------:R-:W-:Y:S01]  /*bb30*/  FMUL.FTZ R30, R41, UR25 ;  /* 0x00000019291e7c20 */ /* 0x000fe20008410000 */
[----:B------:R-:W-:Y:S01]  /*bb40*/  UMOV UR6, UR10 ;  /* 0x0000000a00067c82 */ /* 0x000fe20008000000 */
[----:B------:R-:W-:Y:S01]  /*bb50*/  @!P1 LEA R33, R33, UR45, 0x3 ;  /* 0x0000002d21219c11 */ /* 0x000fe2000f8e18ff */
        /* <DEDUP_REMOVED lines=58> */
[----:B------:R-:W-:Y:S01]  /*bf00*/  IMAD.SHL.U32 R77, R0, 0x80, RZ ;  /* 0x00000080004d7824 */ /* 0x000fe200078e00ff */
[----:B------:R-:W0:Y:S01]  /*bf10*/  MUFU.TANH R4, R4 ;  /* 0x0000000400047308 */ /* 0x000e220000002400 */
[----:B------:R-:W-:-:S07]  /*bf20*/  IMAD.U32 R81, RZ, RZ, UR46 ;  /* 0x0000002eff517e24 */ /* 0x000fce000f8e00ff */
[----:B------:R-:W1:Y:S08]  /*bf30*/  MUFU.TANH R8, R8 ;  /* 0x0000000800087308 */ /* 0x000e700000002400 */
[----:B------:R-:W2:Y:S01]  /*bf40*/  MUFU.TANH R7, R7 ;  /* 0x0000000700077308 */ /* 0x000ea20000002400 */
[----:B------:R-:W-:Y:S02]  /*bf50*/  WARPGROUP.DEPBAR.LE gsb0, 0x0 ;  /* 0x00008000000079c5 */ /* 0x000fe40000010000 */
[----:B------:R-:W-:-:S06]  /*bf60*/  WARPGROUP.ARRIVE ;  /* 0x00000000000079c5 */ /* 0x000fcc0000000000 */
[----:B------:R-:W3:Y:S01]  /*bf70*/  S2R R150, SR_TID.X ;  /* 0x0000000000967919 */ /* 0x000ee20000002100 */
[----:B------:R-:W4:Y:S01]  /*bf80*/  MUFU.TANH R9, R9 ;  /* 0x0000000900097308 */ /* 0x000f220000002400 */
[----:B------:R-:W-:Y:S01]  /*bf90*/  HGMMA.64x64x16.F32 R88, R144, gdesc[UR4].tnspB, R88, gsb0 ;  /* 0x40e0000490587df0 */ /* 0x000fe20008000858 */
[----:B------:R-:W-:Y:S01]  /*bfa0*/  UIADD3 UR6, UR10, 0x100, URZ ;  /* 0x000001000a067890 */ /* 0x000fe2000fffe03f */
[----:B------:R-:W-:-:S05]  /*bfb0*/  UMOV UR7, 0x40000040 ;  /* 0x4000004000077882 */ /* 0x000fca0000000000 */
[----:B------:R-:W0:Y:S08]  /*bfc0*/  MUFU.TANH R10, R10 ;  /* 0x0000000a000a7308 */ /* 0x000e300000002400 */
[----:B------:R-:W0:Y:S08]  /*bfd0*/  MUFU.TANH R12, R12 ;  /* 0x0000000c000c7308 */ /* 0x000e300000002400 */
[----:B------:R-:W0:Y:S01]  /*bfe0*/  MUFU.TANH R11, R11 ;  /* 0x0000000b000b7308 */ /* 0x000e220000002400 */
[----:B---3--:R-:W-:-:S07]  /*bff0*/  SHF.R.U32.HI R151, RZ, 0x7, R150 ;  /* 0x00000007ff977819 */ /* 0x008fce0000011696 */
[----:B------:R-:W3:Y:S08]  /*c000*/  MUFU.TANH R13, R13 ;  /* 0x0000000d000d7308 */ /* 0x000ef00000002400 */
        /* <DEDUP_REMOVED lines=85> */
[----:B------:R-:W-:-:S04]  /*c560*/  @UP0 ULDC UR6, c[0x0][0x450] ;  /* 0x0001140000060ab9 */ /* 0x000fc80000000800 */
[----:B------:R-:W-:Y:S01]  /*c570*/  @P2 SHF.R.U32.HI R78, RZ, UR6, R32 ;  /* 0x00000006ff4e2c19 */ /* 0x000fe20008011620 */
[----:B------:R-:W-:Y:S01]  /*c580*/  VIADD R32, R151, 0x9 ;  /* 0x0000000997207836 */ /* 0x000fe20000000000 */
[----:B------:R-:W-:-:S03]  /*c590*/  ISETP.GE.U32.AND P2, PT, R150, 0x180, PT ;  /* 0x000001809600780c */ /* 0x000fc60003f46070 */
[----:B------:R-:W5:Y:S01]  /*c5a0*/  SHFL.IDX PT, R84, R78, RZ, 0x1c1f ;  /* 0x001c1fff4e547589 */ /* 0x000f6200000e0000 */
[----:B------:R-:W-:Y:S02]  /*c5b0*/  SEL R33, R32, 0x9, !P2 ;  /* 0x0000000920217807 */ /* 0x000fe40005000000 */
[----:B------:R-:W-:-:S04]  /*c5c0*/  IADD3 R32, -R16, 0x1, -R77 ;  /* 0x0000000110207810 */ /* 0x000fc80007ffe94d */
[----:B------:R-:W-:-:S05]  /*c5d0*/  IADD3 R32, -R81, UR40, R32 ;  /* 0x0000002851207c10 */ /* 0x000fca000fffe120 */
[C---:B------:R-:W-:Y:S02]  /*c5e0*/  VIADD R83, R32.reuse, UR24 ;  /* 0x0000001820537c36 */ /* 0x040fe40008000000 */
[----:B------:R-:W-:Y:S02]  /*c5f0*/  VIADD R82, R32, UR21 ;  /* 0x0000001520527c36 */ /* 0x000fe40008000000 */
[--C-:B-----5:R-:W-:Y:S02]  /*c600*/  IMAD.IADD R81, R83, 0x1, R84.reuse ;  /* 0x0000000153517824 */ /* 0x120fe400078e0254 */
[----:B------:R-:W-:Y:S01]  /*c610*/  IMAD.IADD R80, R82, 0x1, R84 ;  /* 0x0000000152507824 */ /* 0x000fe200078e0254 */
[----:B------:R-:W-:Y:S02]  /*c620*/  WARPGROUP.DEPBAR.LE gsb0, 0x0 ;  /* 0x00008000000079c5 */ /* 0x000fe40000010000 */
[----:B------:R0:W-:Y:S06]  /*c630*/  BAR.ARV R33, 0x100 ;  /* 0x000400210000751d */ /* 0x0001ec0000002000 */
[----:B------:R5:W-:Y:S02]  /*c640*/  @!P1 SYNCS.ARRIVE.TRANS64.RED.A1T0 RZ, [R75+URZ], RZ ;  /* 0x000000ff4bff99a7 */ /* 0x000be4000810043f */
[----:B-----5:R-:W-:-:S06]  /*c650*/  FMUL.FTZ R75, R87, UR25 ;  /* 0x00000019574b7c20 */ /* 0x020fcc0008410000 */
[----:B------:R-:W0:Y:S01]  /*c660*/  MUFU.TANH R75, R75 ;  /* 0x0000004b004b7308 */ /* 0x000e220000002400 */
[----:B-1234-:R-:W-:Y:S05]  /*c670*/  @!P5 BRA `(.L_x_13241) ;  /* 0x00000000005cd947 */ /* 0x01efea0003800000 */
[----:B0-----:R-:W-:Y:S01]  /*c680*/  IMAD.U32 R33, RZ, RZ, UR46 ;  /* 0x0000002eff217e24 */ /* 0x001fe2000f8e00ff */
        /* <DEDUP_REMOVED lines=12> */
.L_x_13243:
[----:B------:R-:W-:-:S05]  /*c750*/  IMAD.U32 R86, RZ, RZ, UR23 ;  /* 0x00000017ff567e24 */ /* 0x000fca000f8e00ff */
[----:B------:R-:W-:-:S13]  /*c760*/  ISETP.NE.AND P2, PT, R86, 0x1, PT ;  /* 0x000000015600780c */ /* 0x000fda0003f45270 */
[----:B------:R-:W0:Y:S02]  /*c770*/  @P2 LDC.64 R32, c[0x0][0x9e8] ;  /* 0x00027a00ff202b82 */ /* 0x000e240000000a00 */
[----:B0-----:R-:W-:-:S05]  /*c780*/  @P2 IMAD.HI.U32 R32, R84, R32, RZ ;  /* 0x0000002054202227 */ /* 0x001fca00078e00ff */
[----:B------:R-:W-:-:S07]  /*c790*/  @P2 SHF.R.U32.HI R84, RZ, R33, R32 ;  /* 0x00000021ff542219 */ /* 0x000fce0000011620 */
.L_x_13244:
[----:B------:R-:W-:Y:S05]  /*c7a0*/  BSYNC B0 ;  /* 0x0000000000007941 */ /* 0x000fea0003800000 */
.L_x_13242:
[----:B------:R-:W-:-:S04]  /*c7b0*/  IMAD R33, R84, R86, -R77 ;  /* 0x0000005654217224 */ /* 0x000fc800078e0a4d */
[----:B------:R-:W-:-:S05]  /*c7c0*/  IMAD.IADD R33, R33, 0x1, -R16 ;  /* 0x0000000121217824 */ /* 0x000fca00078e0a10 */
[----:B------:R-:W-:Y:S02]  /*c7d0*/  VIADDMNMX R81, R33, R86, R81, PT ;  /* 0x0000005621517246 */ /* 0x000fe40003800151 */
[----:B------:R-:W-:-:S07]  /*c7e0*/  VIMNMX R80, R80, R33, !PT ;  /* 0x0000002150507248 */ /* 0x000fce0007fe0100 */
.L_x_13241:
        /* <DEDUP_REMOVED lines=20> */
[--C-:B0-----:R-:W-:Y:S01]  /*c930*/  IMAD.IADD R83, R83, 0x1, R4.reuse ;  /* 0x0000000153537824 */ /* 0x101fe200078e0204 */
        /* <DEDUP_REMOVED lines=93> */
.L_x_13247:
[----:B------:R-:W-:-:S05]  /*cf10*/  IMAD.U32 R78, RZ, RZ, UR23 ;  /* 0x00000017ff4e7e24 */ /* 0x000fca000f8e00ff */
[----:B------:R-:W-:-:S13]  /*cf20*/  ISETP.NE.AND P3, PT, R78, 0x1, PT ;  /* 0x000000014e00780c */ /* 0x000fda0003f65270 */
[----:B------:R-:W0:Y:S02]  /*cf30*/  @P3 LDC.64 R14, c[0x0][0x9e8] ;  /* 0x00027a00ff0e3b82 */ /* 0x000e240000000a00 */
[----:B0-----:R-:W-:-:S05]  /*cf40*/  @P3 IMAD.HI.U32 R14, R4, R14, RZ ;  /* 0x0000000e040e3227 */ /* 0x001fca00078e00ff */
[----:B------:R-:W-:-:S07]  /*cf50*/  @P3 SHF.R.U32.HI R4, RZ, R15, R14 ;  /* 0x0000000fff043219 */ /* 0x000fce000001160e */
.L_x_13248:
[----:B------:R-:W-:Y:S05]  /*cf60*/  BSYNC B0 ;  /* 0x0000000000007941 */ /* 0x000fea0003800000 */
.L_x_13246:
[----:B------:R-:W-:-:S04]  /*cf70*/  IMAD R77, R4, R78, -R77 ;  /* 0x0000004e044d7224 */ /* 0x000fc800078e0a4d */
[----:B------:R-:W-:-:S05]  /*cf80*/  IMAD.IADD R77, R77, 0x1, -R16 ;  /* 0x000000014d4d7824 */ /* 0x000fca00078e0a10 */
[----:B------:R-:W-:Y:S02]  /*cf90*/  VIADDMNMX R83, R77, R78, R83, PT ;  /* 0x0000004e4d537246 */ /* 0x000fe40003800153 */
[----:B------:R-:W-:-:S07]  /*cfa0*/  VIMNMX R82, R82, R77, !PT ;  /* 0x0000004d52527248 */ /* 0x000fce0007fe0100 */
.L_x_13245:
[----:B------:R-:W-:Y:S01]  /*cfb0*/  FMNMX.FTZ R15, R33, R6, !PT ;  /* 0x00000006210f7209 */ /* 0x000fe20007810000 */
[----:B------:R-:W-:Y:S01]  /*cfc0*/  UMOV UR27, UR50 ;  /* 0x00000032001b7c82 */ /* 0x000fe20008000000 */
        /* <DEDUP_REMOVED lines=66> */
[----:B------:R-:W-:-:S03]  /*d3f0*/  FSEL R15, R15, RZ, P6 ;  /* 0x000000ff0f0f7208 */ /* 0x000fc60003000000 */
[----:B------:R-:W-:Y:S02]  /*d400*/  FADD.FTZ R81, -R81, R6 ;  /* 0x0000000651517221 */ /* 0x000fe40000010100 */
[--C-:B------:R-:W-:Y:S01]  /*d410*/  FFMA.FTZ R14, R8, UR22, -R15.reuse ;  /* 0x00000016080e7c23 */ /* 0x100fe2000801080f */
[----:B------:R-:W-:Y:S01]  /*d420*/  FSEL R8, R27, -INF , !P3 ;  /* 0xff8000001b087808 */ /* 0x000fe20005800000 */
[--C-:B------:R-:W-:Y:S01]  /*d430*/  FFMA.FTZ R150, R10, UR22, -R15.reuse ;  /* 0x000000160a967c23 */ /* 0x100fe2000801080f */
[----:B------:R-:W-:Y:S01]  /*d440*/  ISETP.GT.AND P3, PT, R82, 0x21, P2 ;  /* 0x000000215200780c */ /* 0x000fe20001764270 */
[----:B------:R0:W-:Y:S01]  /*d450*/  MUFU.EX2 R27, R14 ;  /* 0x0000000e001b7308 */ /* 0x0001e20000000800 */
[--C-:B------:R-:W-:Y:S01]  /*d460*/  FFMA.FTZ R146, R24, UR22, -R15.reuse ;  /* 0x0000001618927c23 */ /* 0x100fe2000801080f */
[--C-:B------:R-:W-:Y:S01]  /*d470*/  FFMA.FTZ R148, R33, UR22, -R15.reuse ;  /* 0x0000001621947c23 */ /* 0x100fe2000801080f */
[----:B------:R-:W-:Y:S01]  /*d480*/  ISETP.LT.OR P3, PT, R83, 0x22, P3 ;  /* 0x000000225300780c */ /* 0x000fe20001f61670 */
[--C-:B------:R-:W-:Y:S01]  /*d490*/  FFMA.FTZ R33, R12, UR22, -R15.reuse ;  /* 0x000000160c217c23 */ /* 0x100fe2000801080f */
[----:B------:R-:W-:Y:S01]  /*d4a0*/  FSEL R12, R37, -INF , !P4 ;  /* 0xff800000250c7808 */ /* 0x000fe20006000000 */
[--C-:B------:R-:W-:Y:S01]  /*d4b0*/  FFMA.FTZ R140, R28, UR22, -R15.reuse ;  /* 0x000000161c8c7c23 */ /* 0x100fe2000801080f */
[----:B------:R-:W-:Y:S01]  /*d4c0*/  FSEL R31, R31, -INF , !P3 ;  /* 0xff8000001f1f7808 */ /* 0x000fe20005800000 */
[--C-:B------:R-:W-:Y:S01]  /*d4d0*/  FFMA.FTZ R30, R30, UR22, -R15.reuse ;  /* 0x000000161e1e7c23 */ /* 0x100fe2000801080f */
[----:B------:R-:W-:Y:S01]  /*d4e0*/  ISETP.GT.AND P3, PT, R82, RZ, P2 ;  /* 0x000000ff5200720c */ /* 0x000fe20001764270 */
[--C-:B------:R-:W-:Y:S01]  /*d4f0*/  FFMA.FTZ R144, R32, UR22, -R15.reuse ;  /* 0x0000001620907c23 */ /* 0x100fe2000801080f */
[----:B------:R-:W-:Y:S01]  /*d500*/  ISETP.GT.AND P4, PT, R82, 0x31, P2 ;  /* 0x000000315200780c */ /* 0x000fe20001784270 */
[--C-:B------:R-:W-:Y:S01]  /*d510*/  FFMA.FTZ R142, R34, UR22, -R15.reuse ;  /* 0x00000016228e7c23 */ /* 0x100fe2000801080f */
[C---:B------:R-:W-:Y:S01]  /*d520*/  ISETP.LT.OR P3, PT, R83.reuse, 0x1, P3 ;  /* 0x000000015300780c */ /* 0x040fe20001f61670 */
[--C-:B------:R-:W-:Y:S01]  /*d530*/  FFMA.FTZ R136, R38, UR22, -R15.reuse ;  /* 0x0000001626887c23 */ /* 0x100fe2000801080f */
[----:B------:R-:W-:Y:S01]  /*d540*/  ISETP.LT.OR P4, PT, R83, 0x32, P4 ;  /* 0x000000325300780c */ /* 0x000fe20002781670 */
[--C-:B------:R-:W-:Y:S01]  /*d550*/  FFMA.FTZ R37, R84, UR22, -R15.reuse ;  /* 0x0000001654257c23 */ /* 0x100fe2000801080f */
[----:B------:R-:W-:Y:S01]  /*d560*/  FSEL R10, R7, -INF , !P3 ;  /* 0xff800000070a7808 */ /* 0x000fe20005800000 */
[--C-:B------:R-:W-:Y:S01]  /*d570*/  FFMA.FTZ R138, R42, UR22, -R15.reuse ;  /* 0x000000162a8a7c23 */ /* 0x100fe2000801080f */
[----:B------:R-:W-:Y:S01]  /*d580*/  ISETP.GT.AND P3, PT, R82, 0x30, P2 ;  /* 0x000000305200780c */ /* 0x000fe20001764270 */
        /* <DEDUP_REMOVED lines=35> */
[----:B------:R-:W-:Y:S02]  /*d7c0*/  FSEL R43, R43, -INF , !P3 ;  /* 0xff8000002b2b7808 */ /* 0x000fe40005800000 */
[----:B------:R-:W-:-:S02]  /*d7d0*/  FMNMX.FTZ R7, R35, R26, !PT ;  /* 0x0000001a23077209 */ /* 0x000fc40007810000 */
[----:B------:R-:W-:Y:S01]  /*d7e0*/  ISETP.GT.AND P3, PT, R82, 0x40, P2 ;  /* 0x000000405200780c */ /* 0x000fe20001764270 */
[----:B------:R-:W-:Y:S01]  /*d7f0*/  MUFU.EX2 R33, R33 ;  /* 0x0000002100217308 */ /* 0x000fe20000000800 */
[----:B------:R-:W-:Y:S02]  /*d800*/  FMNMX.FTZ R28, R12, R7, !PT ;  /* 0x000000070c1c7209 */ /* 0x000fe40007810000 */
[----:B------:R-:W-:Y:S02]  /*d810*/  ISETP.LT.OR P4, PT, R83, 0x42, P4 ;  /* 0x000000425300780c */ /* 0x000fe40002781670 */
[----:B------:R-:W-:Y:S02]  /*d820*/  FMNMX.FTZ R7, R39, R28, !PT ;  /* 0x0000001c27077209 */ /* 0x000fe40007810000 */
[----:B------:R-:W-:Y:S01]  /*d830*/  ISETP.LT.OR P3, PT, R83, 0x41, P3 ;  /* 0x000000415300780c */ /* 0x000fe20001f61670 */
[----:B------:R-:W-:Y:S01]  /*d840*/  MUFU.EX2 R144, R144 ;  /* 0x0000009000907308 */ /* 0x000fe20000000800 */
[----:B------:R-:W-:-:S02]  /*d850*/  FSEL R24, R47, -INF , !P4 ;  /* 0xff8000002f187808 */ /* 0x000fc40006000000 */
[----:B------:R-:W-:Y:S02]  /*d860*/  FSEL R46, R46, -INF , !P3 ;  /* 0xff8000002e2e7808 */ /* 0x000fe40005800000 */
[C---:B------:R-:W-:Y:S02]  /*d870*/  ISETP.GT.AND P3, PT, R82.reuse, 0x48, P2 ;  /* 0x000000485200780c */ /* 0x040fe40001764270 */
[----:B------:R-:W-:Y:S01]  /*d880*/  ISETP.GT.AND P4, PT, R82, 0x49, P2 ;  /* 0x000000495200780c */ /* 0x000fe20001784270 */
[----:B------:R0:W-:Y:S01]  /*d890*/  MUFU.EX2 R47, R30 ;  /* 0x0000001e002f7308 */ /* 0x0001e20000000800 */
[C---:B------:R-:W-:Y:S02]  /*d8a0*/  ISETP.LT.OR P3, PT, R83.reuse, 0x49, P3 ;  /* 0x000000495300780c */ /* 0x040fe40001f61670 */
[----:B------:R-:W-:Y:S02]  /*d8b0*/  ISETP.LT.OR P4, PT, R83, 0x4a, P4 ;  /* 0x0000004a5300780c */ /* 0x000fe40002781670 */
[----:B------:R-:W-:Y:S01]  /*d8c0*/  FSEL R26, R49, -INF , !P3 ;  /* 0xff800000311a7808 */ /* 0x000fe20005800000 */
[----:B------:R-:W-:Y:S01]  /*d8d0*/  FFMA.FTZ R49, R36, UR22, -R15 ;  /* 0x0000001624317c23 */ /* 0x000fe2000801080f */
[----:B------:R-:W-:Y:S01]  /*d8e0*/  ISETP.GT.AND P3, PT, R82, 0x50, P2 ;  /* 0x000000505200780c */ /* 0x000fe20001764270 */
[----:B------:R-:W-:Y:S01]  /*d8f0*/  MUFU.EX2 R37, R37 ;  /* 0x0000002500257308 */ /* 0x000fe20000000800 */
[----:B0-----:R-:W-:-:S02]  /*d900*/  FMNMX.FTZ R30, R14, R7, !PT ;  /* 0x000000070e1e7209 */ /* 0x001fc40007810000 */
[----:B------:R-:W-:Y:S02]  /*d910*/  ISETP.LT.OR P3, PT, R83, 0x51, P3 ;  /* 0x000000515300780c */ /* 0x000fe40001f61670 */
[----:B------:R-:W-:Y:S02]  /*d920*/  FMNMX.FTZ R7, R43, R30, !PT ;  /* 0x0000001e2b077209 */ /* 0x000fe40007810000 */
[----:B------:R-:W-:Y:S01]  /*d930*/  FSEL R28, R51, -INF , !P4 ;  /* 0xff800000331c7808 */ /* 0x000fe20006000000 */
[----:B------:R-:W-:Y:S01]  /*d940*/  FFMA.FTZ R51, R40, UR22, -R15 ;  /* 0x0000001628337c23 */ /* 0x000fe2000801080f */
[----:B------:R-:W-:Y:S01]  /*d950*/  FMNMX.FTZ R7, R44, R7, !PT ;  /* 0x000000072c077209 */ /* 0x000fe20007810000 */
[----:B------:R-:W-:Y:S01]  /*d960*/  MUFU.EX2 R146, R146 ;  /* 0x0000009200927308 */ /* 0x000fe20000000800 */
[----:B------:R-:W-:Y:S02]  /*d970*/  ISETP.GT.AND P4, PT, R82, 0x51, P2 ;  /* 0x000000515200780c */ /* 0x000fe40001784270 */
[----:B------:R-:W-:-:S02]  /*d980*/  FMNMX.FTZ R7, R46, R7, !PT ;  /* 0x000000072e077209 */ /* 0x000fc40007810000 */
[----:B------:R-:W-:Y:S02]  /*d990*/  FSEL R53, R53, -INF , !P3 ;  /* 0xff80000035357808 */ /* 0x000fe40005800000 */
[----:B------:R-:W-:Y:S01]  /*d9a0*/  FMNMX.FTZ R7, R24, R7, !PT ;  /* 0x0000000718077209 */ /* 0x000fe20007810000 */
[----:B------:R-:W-:Y:S01]  /*d9b0*/  MUFU.EX2 R41, R41 ;  /* 0x0000002900297308 */ /* 0x000fe20000000800 */
[----:B------:R-:W-:Y:S02]  /*d9c0*/  ISETP.GT.AND P3, PT, R82, 0x58, P2 ;  /* 0x000000585200780c */ /* 0x000fe40001764270 */
[C---:B------:R-:W-:Y:S02]  /*d9d0*/  ISETP.LT.OR P4, PT, R83.reuse, 0x52, P4 ;  /* 0x000000525300780c */ /* 0x040fe40002781670 */
[----:B------:R-:W-:Y:S02]  /*d9e0*/  FMNMX.FTZ R7, R26, R7, !PT ;  /* 0x000000071a077209 */ /* 0x000fe40007810000 */
[----:B------:R-:W-:Y:S01]  /*d9f0*/  ISETP.LT.OR P3, PT, R83, 0x59, P3 ;  /* 0x000000595300780c */ /* 0x000fe20001f61670 */
[----:B------:R-:W-:Y:S01]  /*da00*/  MUFU.EX2 R140, R140 ;  /* 0x0000008c008c7308 */ /* 0x000fe20000000800 */
[----:B------:R-:W-:-:S02]  /*da10*/  FSEL R55, R55, -INF , !P4 ;  /* 0xff80000037377808 */ /* 0x000fc40006000000 */
[----:B------:R-:W-:Y:S02]  /*da20*/  FMNMX.FTZ R32, R28, R7, !PT ;  /* 0x000000071c207209 */ /* 0x000fe40007810000 */
[----:B------:R-:W-:Y:S02]  /*da30*/  ISETP.GT.AND P4, PT, R82, 0x59, P2 ;  /* 0x000000595200780c */ /* 0x000fe40001784270 */
[----:B------:R-:W-:Y:S01]  /*da40*/  FSEL R58, R58, -INF , !P3 ;  /* 0xff8000003a3a7808 */ /* 0x000fe20005800000 */
        /* <DEDUP_REMOVED lines=8> */
[----:B------:R-:W-:Y:S02]  /*dad0*/  ISETP.GT.AND P4, PT, R82, 0x61, P2 ;  /* 0x000000615200780c */ /* 0x000fe40001784270 */
[----:B------:R-:W-:Y:S01]  /*dae0*/  FMNMX.FTZ R32, R58, R7, !PT ;  /* 0x000000073a207209 */ /* 0x000fe20007810000 */
[----:B------:R-:W-:Y:S01]  /*daf0*/  MUFU.EX2 R136, R136 ;  /* 0x0000008800887308 */ /* 0x000fe20000000800 */
[----:B------:R-:W-:Y:S01]  /*db00*/  FSEL R30, R61, -INF , !P3 ;  /* 0xff8000003d1e7808 */ /* 0x000fe20005800000 */
[----:B------:R-:W-:Y:S01]  /*db10*/  FFMA.FTZ R61, R50, UR22, -R15 ;  /* 0x00000016323d7c23 */ /* 0x000fe2000801080f */
[----:B------:R-:W-:-:S02]  /*db20*/  ISETP.GT.AND P3, PT, R82, 0x68, P2 ;  /* 0x000000685200780c */ /* 0x000fc40001764270 */
[----:B------:R-:W-:Y:S02]  /*db30*/  ISETP.LT.OR P4, PT, R83, 0x62, P4 ;  /* 0x000000625300780c */ /* 0x000fe40002781670 */
[----:B------:R-:W-:Y:S01]  /*db40*/  FMNMX.FTZ R7, R59, R32, !PT ;  /* 0x000000203b077209 */ /* 0x000fe20007810000 */
[----:B------:R-:W-:Y:S01]  /*db50*/  MUFU.EX2 R51, R51 ;  /* 0x0000003300337308 */ /* 0x000fe20000000800 */
[----:B------:R-:W-:Y:S02]  /*db60*/  ISETP.LT.OR P3, PT, R83, 0x69, P3 ;  /* 0x000000695300780c */ /* 0x000fe40001f61670 */
[----:B------:R-:W-:Y:S02]  /*db70*/  FSEL R63, R63, -INF , !P4 ;  /* 0xff8000003f3f7808 */ /* 0x000fe40006000000 */
[----:B------:R-:W-:Y:S02]  /*db80*/  ISETP.GT.AND P4, PT, R82, 0x69, P2 ;  /* 0x000000695200780c */ /* 0x000fe40001784270 */
[----:B------:R-:W-:Y:S01]  /*db90*/  FMNMX.FTZ R32, R30, R7, !PT ;  /* 0x000000071e207209 */ /* 0x000fe20007810000 */
[----:B------:R-:W-:Y:S01]  /*dba0*/  MUFU.EX2 R138, R138 ;  /* 0x0000008a008a7308 */ /* 0x000fe20000000800 */
[----:B------:R-:W-:-:S02]  /*dbb0*/  FSEL R65, R65, -INF , !P3 ;  /* 0xff80000041417808 */ /* 0x000fc40005800000 */
[C---:B------:R-:W-:Y:S02]  /*dbc0*/  ISETP.GT.AND P3, PT, R82.reuse, 0x70, P2 ;  /* 0x000000705200780c */ /* 0x040fe40001764270 */
[----:B------:R-:W-:Y:S02]  /*dbd0*/  ISETP.LT.OR P4, PT, R83, 0x6a, P4 ;  /* 0x0000006a5300780c */ /* 0x000fe40002781670 */
[----:B------:R-:W-:Y:S01]  /*dbe0*/  FMNMX.FTZ R34, R63, R32, !PT ;  /* 0x000000203f227209 */ /* 0x000fe20007810000 */
[----:B------:R-:W-:Y:S01]  /*dbf0*/  MUFU.EX2 R45, R45 ;  /* 0x0000002d002d7308 */ /* 0x000fe20000000800 */
[----:B------:R-:W-:Y:S02]  /*dc00*/  ISETP.LT.OR P3, PT, R83, 0x71, P3 ;  /* 0x000000715300780c */ /* 0x000fe40001f61670 */
[----:B------:R-:W-:Y:S02]  /*dc10*/  FSEL R67, R67, -INF , !P4 ;  /* 0xff80000043437808 */ /* 0x000fe40006000000 */
[----:B------:R-:W-:-:S02]  /*dc20*/  ISETP.GT.AND P4, PT, R82, 0x71, P2 ;  /* 0x000000715200780c */ /* 0x000fc40001784270 */
[----:B------:R-:W-:Y:S01]  /*dc30*/  FMNMX.FTZ R34, R65, R34, !PT ;  /* 0x0000002241227209 */ /* 0x000fe20007810000 */
[----:B------:R-:W-:Y:S01]  /*dc40*/  MUFU.EX2 R132, R132 ;  /* 0x0000008400847308 */ /* 0x000fe20000000800 */
[----:B------:R-:W-:Y:S01]  /*dc50*/  FSEL R32, R71, -INF , !P3 ;  /* 0xff80000047207808 */ /* 0x000fe20005800000 */
[----:B------:R-:W-:Y:S01]  /*dc60*/  FFMA.FTZ R71, R54, UR22, -R15 ;  /* 0x0000001636477c23 */ /* 0x000fe2000801080f */
[C---:B------:R-:W-:Y:S02]  /*dc70*/  ISETP.GT.AND P3, PT, R82.reuse, 0x78, P2 ;  /* 0x000000785200780c */ /* 0x040fe40001764270 */
[----:B------:R-:W-:Y:S02]  /*dc80*/  ISETP.LT.OR P4, PT, R83, 0x72, P4 ;  /* 0x000000725300780c */ /* 0x000fe40002781670 */
[----:B------:R-:W-:Y:S01]  /*dc90*/  FMNMX.FTZ R7, R67, R34, !PT ;  /* 0x0000002243077209 */ /* 0x000fe20007810000 */
[----:B------:R-:W-:Y:S01]  /*dca0*/  MUFU.EX2 R61, R61 ;  /* 0x0000003d003d7308 */ /* 0x000fe20000000800 */
[----:B------:R-:W-:-:S02]  /*dcb0*/  ISETP.GT.AND P2, PT, R82, 0x79, P2 ;  /* 0x000000795200780c */ /* 0x000fc40001744270 */
[C---:B------:R-:W-:Y:S02]  /*dcc0*/  ISETP.LT.OR P3, PT, R83.reuse, 0x79, P3 ;  /* 0x000000795300780c */ /* 0x040fe40001f61670 */
[----:B------:R-:W-:Y:S02]  /*dcd0*/  FSEL R72, R72, -INF , !P4 ;  /* 0xff80000048487808 */ /* 0x000fe40006000000 */
[----:B------:R-:W-:Y:S01]  /*dce0*/  FMNMX.FTZ R7, R32, R7, !PT ;  /* 0x0000000720077209 */ /* 0x000fe20007810000 */
[----:B------:R-:W-:Y:S01]  /*dcf0*/  MUFU.EX2 R134, R134 ;  /* 0x0000008600867308 */ /* 0x000fe20000000800 */
[----:B------:R-:W-:Y:S02]  /*dd00*/  ISETP.LT.OR P2, PT, R83, 0x7a, P2 ;  /* 0x0000007a5300780c */ /* 0x000fe40001741670 */
[----:B------:R-:W-:Y:S01]  /*dd10*/  FSEL R34, R73, -INF , !P3 ;  /* 0xff80000049227808 */ /* 0x000fe20005800000 */
[----:B------:R-:W-:Y:S01]  /*dd20*/  FFMA.FTZ R73, R62, UR22, -R15 ;  /* 0x000000163e497c23 */ /* 0x000fe2000801080f */
[----:B------:R-:W-:-:S02]  /*dd30*/  FMNMX.FTZ R7, R72, R7, !PT ;  /* 0x0000000748077209 */ /* 0x000fc40007810000 */
[----:B------:R-:W-:Y:S01]  /*dd40*/  FSEL R36, R75, -INF , !P2 ;  /* 0xff8000004b247808 */ /* 0x000fe20005000000 */
[----:B------:R-:W-:Y:S01]  /*dd50*/  FFMA.FTZ R75, R66, UR22, -R15 ;  /* 0x00000016424b7c23 */ /* 0x000fe2000801080f */
[----:B------:R-:W-:Y:S01]  /*dd60*/  FMNMX.FTZ R7, R34, R7, !PT ;  /* 0x0000000722077209 */ /* 0x000fe20007810000 */
[----:B------:R-:W-:Y:S01]  /*dd70*/  FMUL.FTZ R15, R81, UR22 ;  /* 0x00000016510f7c20 */ /* 0x000fe20008410000 */
[----:B------:R-:W-:Y:S02]  /*dd80*/  MUFU.EX2 R71, R71 ;  /* 0x0000004700477308 */ /* 0x000fe40000000800 */
[----:B------:R-:W-:-:S05]  /*dd90*/  FMNMX.FTZ R7, R36, R7, !PT ;  /* 0x0000000724077209 */ /* 0x000fca0007810000 */
[----:B------:R-:W0:Y:S01]  /*dda0*/  SHFL.BFLY PT, R38, R7, 0x2, 0x1f ;  /* 0x0c401f0007267f89 */ /* 0x000e2200000e0000 */
[----:B------:R-:W1:Y:S08]  /*ddb0*/  MUFU.EX2 R15, R15 ;  /* 0x0000000f000f7308 */ /* 0x000e700000000800 */
[----:B------:R-:W-:Y:S08]  /*ddc0*/  MUFU.EX2 R128, R128 ;  /* 0x0000008000807308 */ /* 0x000ff00000000800 */
[----:B------:R-:W-:Y:S01]  /*ddd0*/  MUFU.EX2 R57, R57 ;  /* 0x0000003900397308 */ /* 0x000fe20000000800 */
[----:B-1----:R-:W-:Y:S01]  /*dde0*/  FFMA.FTZ R6, R15, R3, R148 ;  /* 0x000000030f067223 */ /* 0x002fe20000010094 */
[----:B------:R-:W-:Y:S01]  /*ddf0*/  F2FP.F16.F32.PACK_AB R148, R27, R148 ;  /* 0x000000941b94723e */ /* 0x000fe200000000ff */
[-C--:B------:R-:W-:Y:S01]  /*de00*/  FMUL.FTZ R88, R88, R15.reuse ;  /* 0x0000000f58587220 */ /* 0x080fe20000410000 */
[-C--:B------:R-:W-:Y:S01]  /*de10*/  FMUL.FTZ R89, R89, R15.reuse ;  /* 0x0000000f59597220 */ /* 0x080fe20000410000 */
[----:B------:R-:W-:Y:S01]  /*de20*/  FADD.FTZ R3, R27, R6 ;  /* 0x000000061b037221 */ /* 0x000fe20000010000 */
[-C--:B------:R-:W-:Y:S01]  /*de30*/  FMUL.FTZ R92, R92, R15.reuse ;  /* 0x0000000f5c5c7220 */ /* 0x080fe20000410000 */
[----:B0-----:R-:W-:Y:S01]  /*de40*/  FMNMX.FTZ R38, R7, R38, !PT ;  /* 0x0000002607267209 */ /* 0x001fe20007810000 */
[----:B------:R-:W-:Y:S01]  /*de50*/  MUFU.EX2 R130, R130 ;  /* 0x0000008200827308 */ /* 0x000fe20000000800 */
[----:B------:R-:W-:Y:S01]  /*de60*/  FADD.FTZ R6, R150, R3 ;  /* 0x0000000396067221 */ /* 0x000fe20000010000 */
[----:B------:R-:W-:Y:S01]  /*de70*/  F2FP.F16.F32.PACK_AB R150, R33, R150 ;  /* 0x000000962196723e */ /* 0x000fe200000000ff */
[-C--:B------:R-:W-:Y:S01]  /*de80*/  FMUL.FTZ R93, R93, R15.reuse ;  /* 0x0000000f5d5d7220 */ /* 0x080fe20000410000 */
[----:B------:R-:W0:Y:S01]  /*de90*/  SHFL.BFLY PT, R7, R38, 0x1, 0x1f ;  /* 0x0c201f0026077f89 */ /* 0x000e2200000e0000 */
[----:B------:R-:W-:Y:S01]  /*dea0*/  FADD.FTZ R3, R33, R6 ;  /* 0x0000000621037221 */ /* 0x000fe20000010000 */
        /* <DEDUP_REMOVED lines=13> */
[----:B------:R-:W-:-:S05]  /*df80*/  FMUL.FTZ R117, R117, R15 ;  /* 0x0000000f75757220 */ /* 0x000fca0000410000 */
[----:B------:R-:W-:Y:S01]  /*df90*/  MUFU.EX2 R75, R75 ;  /* 0x0000004b004b7308 */ /* 0x000fe20000000800 */
[----:B0-----:R-:W-:-:S04]  /*dfa0*/  FMNMX.FTZ R7, R38, R7, !PT ;  /* 0x0000000726077209 */ /* 0x001fc80007810000 */
[C---:B------:R-:W-:Y:S01]  /*dfb0*/  FSETP.NEU.FTZ.AND P2, PT, R7.reuse, -INF , PT ;  /* 0xff8000000700780b */ /* 0x040fe20003f5d000 */
[C---:B------:R-:W-:Y:S02]  /*dfc0*/  FMUL.FTZ R48, R7.reuse, UR22 ;  /* 0x0000001607307c20 */ /* 0x040fe40008410000 */
[----:B------:R-:W-:Y:S01]  /*dfd0*/  MUFU.EX2 R126, R126 ;  /* 0x0000007e007e7308 */ /* 0x000fe20000000800 */
[----:B------:R-:W-:Y:S02]  /*dfe0*/  FSEL R6, R7, RZ, P2 ;  /* 0x000000ff07067208 */ /* 0x000fe40001000000 */
[----:B------:R-:W-:Y:S02]  /*dff0*/  FSEL R48, R48, RZ, P2 ;  /* 0x000000ff30307208 */ /* 0x000fe40001000000 */
[----:B------:R-:W-:Y:S01]  /*e000*/  ISETP.GT.AND P2, PT, R0, UR43, PT ;  /* 0x0000002b00007c0c */ /* 0x000fe2000bf44270 */
[----:B------:R-:W-:Y:S01]  /*e010*/  FADD.FTZ R6, -R6, R5 ;  /* 0x0000000506067221 */ /* 0x000fe20000010100 */
[----:B------:R-:W-:-:S02]  /*e020*/  IMAD.U32 R5, RZ, RZ, UR26 ;  /* 0x0000001aff057e24 */ /* 0x000fc4000f8e00ff */
[--C-:B------:R-:W-:Y:S01]  /*e030*/  FFMA.FTZ R42, R44, UR22, -R48.reuse ;  /* 0x000000162c2a7c23 */ /* 0x100fe20008010830 */
[----:B------:R-:W-:Y:S01]  /*e040*/  FADD.FTZ R44, R144, R3 ;  /* 0x00000003902c7221 */ /* 0x000fe20000010000 */
[--C-:B------:R-:W-:Y:S01]  /*e050*/  FFMA.FTZ R149, R10, UR22, -R48.reuse ;  /* 0x000000160a957c23 */ /* 0x100fe20008010830 */
[----:B------:R-:W-:Y:S01]  /*e060*/  FMUL.FTZ R6, R6, UR22 ;  /* 0x0000001606067c20 */ /* 0x000fe20008410000 */
[----:B------:R-:W-:Y:S01]  /*e070*/  FFMA.FTZ R10, R9, UR22, -R48 ;  /* 0x00000016090a7c23 */ /* 0x000fe20008010830 */
[----:B------:R-:W-:Y:S01]  /*e080*/  FADD.FTZ R3, R37, R44 ;  /* 0x0000002c25037221 */ /* 0x000fe20000010000 */
[--C-:B------:R-:W-:Y:S01]  /*e090*/  FFMA.FTZ R151, R11, UR22, -R48.reuse ;  /* 0x000000160b977c23 */ /* 0x100fe20008010830 */
[----:B------:R-:W-:Y:S01]  /*e0a0*/  @!P1 LEA R5, R5, UR45, 0x3 ;  /* 0x0000002d05059c11 */ /* 0x000fe2000f8e18ff */
[----:B------:R-:W-:Y:S01]  /*e0b0*/  MUFU.EX2 R149, R149 ;  /* 0x0000009500957308 */ /* 0x000fe20000000800 */
[----:B------:R-:W-:Y:S01]  /*e0c0*/  FADD.FTZ R44, R146, R3 ;  /* 0x00000003922c7221 */ /* 0x000fe20000010000 */
[--C-:B------:R-:W-:Y:S01]  /*e0d0*/  FFMA.FTZ R38, R13, UR22, -R48.reuse ;  /* 0x000000160d267c23 */ /* 0x100fe20008010830 */
[----:B------:R-:W-:Y:S01]  /*e0e0*/  FFMA.FTZ R145, R20, UR22, -R48 ;  /* 0x0000001614917c23 */ /* 0x000fe20008010830 */
[----:B------:R-:W-:-:S02]  /*e0f0*/  @!P1 VIADD R5, R5, 0x16860 ;  /* 0x0001686005059836 */ /* 0x000fc40000000000 */
[----:B------:R-:W-:Y:S01]  /*e100*/  FADD.FTZ R3, R41, R44 ;  /* 0x0000002c29037221 */ /* 0x000fe20000010000 */
[--C-:B------:R-:W-:Y:S01]  /*e110*/  FFMA.FTZ R20, R21, UR22, -R48.reuse ;  /* 0x0000001615147c23 */ /* 0x100fe20008010830 */
[--C-:B------:R-:W-:Y:S01]  /*e120*/  FFMA.FTZ R147, R25, UR22, -R48.reuse ;  /* 0x0000001619937c23 */ /* 0x100fe20008010830 */
[----:B------:R-:W0:Y:S01]  /*e130*/  MUFU.EX2 R6, R6 ;  /* 0x0000000600067308 */ /* 0x000e220000000800 */
[----:B------:R-:W-:Y:S01]  /*e140*/  FADD.FTZ R44, R140, R3 ;  /* 0x000000038c2c7221 */ /* 0x000fe20000010000 */
        /* <DEDUP_REMOVED lines=8> */
[----:B------:R-:W-:Y:S01]  /*e1d0*/  @!P1 PRMT R3, RZ, 0x654, R5 ;  /* 0x00000654ff039816 */ /* 0x000fe20000000005 */
[--C-:B------:R-:W-:Y:S01]  /*e1e0*/  FFMA.FTZ R12, R12, UR22, -R48.reuse ;  /* 0x000000160c0c7c23 */ /* 0x100fe20008010830 */
[----:B------:R-:W-:Y:S01]  /*e1f0*/  FFMA.FTZ R133, R46, UR22, -R48 ;  /* 0x000000162e857c23 */ /* 0x000fe20008010830 */
[----:B------:R-:W-:Y:S01]  /*e200*/  FADD.FTZ R5, R49, R44 ;  /* 0x0000002c31057221 */ /* 0x000fe20000010000 */
[----:B------:R0:W-:Y:S01]  /*e210*/  @!P1 SYNCS.ARRIVE.TRANS64.RED.A1T0 RZ, [R3+URZ], RZ ;  /* 0x000000ff03ff99a7 */ /* 0x0001e2000810043f */
[--C-:B------:R-:W-:Y:S01]  /*e220*/  FFMA.FTZ R137, R39, UR22, -R48.reuse ;  /* 0x0000001627897c23 */ /* 0x100fe20008010830 */
[----:B------:R-:W2:Y:S01]  /*e230*/  MUFU.EX2 R151, R151 ;  /* 0x0000009700977308 */ /* 0x000ea20000000800 */
[----:B------:R-:W-:Y:S01]  /*e240*/  FADD.FTZ R26, R136, R5 ;  /* 0x00000005881a7221 */ /* 0x000fe20000010000 */
[--C-:B------:R-:W-:Y:S01]  /*e250*/  FFMA.FTZ R14, R14, UR22, -R48.reuse ;  /* 0x000000160e0e7c23 */ /* 0x100fe20008010830 */
[--C-:B------:R-:W-:Y:S01]  /*e260*/  FFMA.FTZ R139, R43, UR22, -R48.reuse ;  /* 0x000000162b8b7c23 */ /* 0x100fe20008010830 */
[----:B------:R-:W-:Y:S01]  /*e270*/  FFMA.FTZ R24, R24, UR22, -R48 ;  /* 0x0000001618187c23 */ /* 0x000fe20008010830 */
[----:B------:R-:W-:Y:S01]  /*e280*/  FADD.FTZ R5, R51, R26 ;  /* 0x0000001a33057221 */ /* 0x000fe20000010000 */
[----:B0-----:R-:W-:Y:S01]  /*e290*/  FFMA.FTZ R3, R6, R2, R149 ;  /* 0x0000000206037223 */ /* 0x001fe20000010095 */
[--C-:B------:R-:W-:Y:S01]  /*e2a0*/  FFMA.FTZ R2, R28, UR22, -R48.reuse ;  /* 0x000000161c027c23 */ /* 0x100fe20008010830 */
[----:B------:R-:W0:Y:S01]  /*e2b0*/  MUFU.EX2 R38, R38 ;  /* 0x0000002600267308 */ /* 0x000e220000000800 */
[--C-:B------:R-:W-:Y:S01]  /*e2c0*/  FFMA.FTZ R129, R53, UR22, -R48.reuse ;  /* 0x0000001635817c23 */ /* 0x100fe20008010830 */
[----:B-1----:R-:W-:Y:S01]  /*e2d0*/  FADD.FTZ R28, R10, R3 ;  /* 0x000000030a1c7221 */ /* 0x002fe20000010000 */
[--C-:B------:R-:W-:Y:S01]  /*e2e0*/  FFMA.FTZ R26, R55, UR22, -R48.reuse ;  /* 0x00000016371a7c23 */ /* 0x100fe20008010830 */
[--C-:B------:R-:W-:Y:S01]  /*e2f0*/  FFMA.FTZ R131, R58, UR22, -R48.reuse ;  /* 0x000000163a837c23 */ /* 0x100fe20008010830 */
[--C-:B------:R-:W-:Y:S01]  /*e300*/  FFMA.FTZ R30, R30, UR22, -R48.reuse ;  /* 0x000000161e1e7c23 */ /* 0x100fe20008010830 */
[--C-:B------:R-:W-:Y:S01]  /*e310*/  FFMA.FTZ R63, R63, UR22, -R48.reuse ;  /* 0x000000163f3f7c23 */ /* 0x100fe20008010830 */
        /* <DEDUP_REMOVED lines=13> */
[----:B------:R-:W-:Y:S01]  /*e3f0*/  FFMA.FTZ R36, R36, UR22, -R48 ;  /* 0x0000001624247c23 */ /* 0x000fe20008010830 */
[----:B------:R-:W-:Y:S01]  /*e400*/  UMOV UR26, UR47 ;  /* 0x0000002f001a7c82 */ /* 0x000fe20008000000 */
[----:B------:R-:W-:Y:S01]  /*e410*/  FADD.FTZ R5, R61, R46 ;  /* 0x0000002e3d057221 */ /* 0x000fe20000010000 */
[-C--:B------:R-:W-:Y:S01]  /*e420*/  FMUL.FTZ R90, R90, R6.reuse ;  /* 0x000000065a5a7220 */ /* 0x080fe20000410000 */
[----:B------:R-:W0:Y:S01]  /*e430*/  MUFU.EX2 R147, R147 ;  /* 0x0000009300937308 */ /* 0x000e220000000800 */
[----:B-1----:R-:W-:Y:S01]  /*e440*/  FADD.FTZ R3, R145, R44 ;  /* 0x0000002c91037221 */ /* 0x002fe20000010000 */
[----:B------:R-:W-:Y:S01]  /*e450*/  FADD.FTZ R46, R134, R5 ;  /* 0x00000005862e7221 */ /* 0x000fe20000010000 */
[-C--:B------:R-:W-:Y:S01]  /*e460*/  FMUL.FTZ R91, R91, R6.reuse ;  /* 0x000000065b5b7220 */ /* 0x080fe20000410000 */
[-C--:B------:R-:W-:Y:S01]  /*e470*/  FMUL.FTZ R94, R94, R6.reuse ;  /* 0x000000065e5e7220 */ /* 0x080fe20000410000 */
[-C--:B------:R-:W-:Y:S01]  /*e480*/  FMUL.FTZ R95, R95, R6.reuse ;  /* 0x000000065f5f7220 */ /* 0x080fe20000410000 */
[----:B------:R-:W-:Y:S01]  /*e490*/  FADD.FTZ R5, R71, R46 ;  /* 0x0000002e47057221 */ /* 0x000fe20000010000 */
[-C--:B------:R-:W-:Y:S01]  /*e4a0*/  FMUL.FTZ R98, R98, R6.reuse ;  /* 0x0000000662627220 */ /* 0x080fe20000410000 */
[----:B------:R-:W1:Y:S01]  /*e4b0*/  MUFU.EX2 R8, R8 ;  /* 0x0000000800087308 */ /* 0x000e620000000800 */
        /* <DEDUP_REMOVED lines=16> */
[----:B-1----:R-:W-:Y:S01]  /*e5c0*/  FADD.FTZ R44, R8, R3 ;  /* 0x00000003082c7221 */ /* 0x002fe20000010000 */
[----:B------:R-:W-:Y:S01]  /*e5d0*/  FADD.FTZ R46, R124, R5 ;  /* 0x000000057c2e7221 */ /* 0x000fe20000010000 */
[-C--:B------:R-:W-:Y:S01]  /*e5e0*/  FMUL.FTZ R115, R115, R6.reuse ;  /* 0x0000000673737220 */ /* 0x080fe20000410000 */
[-C--:B------:R-:W-:Y:S01]  /*e5f0*/  FMUL.FTZ R118, R118, R6.reuse ;  /* 0x0000000676767220 */ /* 0x080fe20000410000 */
[----:B------:R-:W-:Y:S01]  /*e600*/  FMUL.FTZ R119, R119, R6 ;  /* 0x0000000677777220 */ /* 0x000fe20000410000 */
[----:B------:R-:W-:Y:S01]  /*e610*/  FADD.FTZ R5, R75, R46 ;  /* 0x0000002e4b057221 */ /* 0x000fe20000010000 */
[----:B------:R-:W-:Y:S01]  /*e620*/  F2FP.F16.F32.PACK_AB R144, R37, R144 ;  /* 0x000000902590723e */ /* 0x000fe200000000ff */
[----:B------:R-:W1:Y:S01]  /*e630*/  MUFU.EX2 R143, R143 ;  /* 0x0000008f008f7308 */ /* 0x000e620000000800 */
[----:B--2---:R-:W-:Y:S01]  /*e640*/  FADD.FTZ R3, R141, R44 ;  /* 0x0000002c8d037221 */ /* 0x004fe20000010000 */
[----:B------:R-:W-:Y:S01]  /*e650*/  FADD.FTZ R46, R126, R5 ;  /* 0x000000057e2e7221 */ /* 0x000fe20000010000 */
[----:B------:R-:W-:Y:S01]  /*e660*/  F2FP.F16.F32.PACK_AB R146, R41, R146 ;  /* 0x000000922992723e */ /* 0x000fe200000000ff */
[----:B------:R-:W-:Y:S01]  /*e670*/  VIADD R0, R0, 0xffffffff ;  /* 0xffffffff00007836 */ /* 0x000fe20000000000 */
[----:B------:R-:W-:Y:S01]  /*e680*/  F2FP.F16.F32.PACK_AB R140, R47, R140 ;  /* 0x0000008c2f8c723e */ /* 0x000fe200000000ff */
[----:B------:R-:W-:Y:S01]  /*e690*/  IMAD.MOV.U32 R6, RZ, RZ, R4 ;  /* 0x000000ffff067224 */ /* 0x000fe200078e0004 */
[----:B------:R-:W-:Y:S01]  /*e6a0*/  F2FP.F16.F32.PACK_AB R142, R49, R142 ;  /* 0x0000008e318e723e */ /* 0x000fe200000000ff */
[----:B------:R-:W2:Y:S01]  /*e6b0*/  MUFU.EX2 R12, R12 ;  /* 0x0000000c000c7308 */ /* 0x000ea20000000800 */
[----:B0-----:R-:W-:Y:S01]  /*e6c0*/  FADD.FTZ R44, R40, R3 ;  /* 0x00000003282c7221 */ /* 0x001fe20000010000 */
[----:B------:R-:W-:-:S02]  /*e6d0*/  F2FP.F16.F32.PACK_AB R136, R51, R136 ;  /* 0x000000883388723e */ /* 0x000fc400000000ff */
[----:B------:R-:W-:Y:S02]  /*e6e0*/  F2FP.F16.F32.PACK_AB R138, R45, R138 ;  /* 0x0000008a2d8a723e */ /* 0x000fe400000000ff */
[----:B------:R-:W-:Y:S02]  /*e6f0*/  F2FP.F16.F32.PACK_AB R132, R61, R132 ;  /* 0x000000843d84723e */ /* 0x000fe400000000ff */
[----:B------:R-:W0:Y:S01]  /*e700*/  MUFU.EX2 R137, R137 ;  /* 0x0000008900897308 */ /* 0x000e220000000800 */
[----:B-1----:R-:W-:Y:S01]  /*e710*/  FADD.FTZ R3, R143, R44 ;  /* 0x0000002c8f037221 */ /* 0x002fe20000010000 */
[----:B------:R-:W-:Y:S02]  /*e720*/  F2FP.F16.F32.PACK_AB R134, R71, R134 ;  /* 0x000000864786723e */ /* 0x000fe400000000ff */
[----:B------:R-:W-:Y:S02]  /*e730*/  F2FP.F16.F32.PACK_AB R128, R57, R128 ;  /* 0x000000803980723e */ /* 0x000fe400000000ff */
[----:B------:R-:W-:-:S02]  /*e740*/  F2FP.F16.F32.PACK_AB R130, R73, R130 ;  /* 0x000000824982723e */ /* 0x000fc400000000ff */
[----:B------:R-:W1:Y:S01]  /*e750*/  MUFU.EX2 R14, R14 ;  /* 0x0000000e000e7308 */ /* 0x000e620000000800 */
[----:B--2---:R-:W-:Y:S01]  /*e760*/  FADD.FTZ R44, R12, R3 ;  /* 0x000000030c2c7221 */ /* 0x004fe20000010000 */
[----:B------:R-:W-:Y:S02]  /*e770*/  F2FP.F16.F32.PACK_AB R124, R75, R124 ;  /* 0x0000007c4b7c723e */ /* 0x000fe400000000ff */
        /* <DEDUP_REMOVED lines=44> */
[C---:B0-----:R-:W-:Y:S01]  /*ea40*/  FADD.FTZ R5, R28.reuse, R5 ;  /* 0x000000051c057221 */ /* 0x041fe20000010000 */
[----:B------:R-:W-:-:S06]  /*ea50*/  F2FP.F16.F32.PACK_AB R131, R28, R131 ;  /* 0x000000831c83723e */ /* 0x000fcc00000000ff */
[----:B------:R-:W-:Y:S08]  /*ea60*/  MUFU.EX2 R65, R65 ;  /* 0x0000004100417308 */ /* 0x000ff00000000800 */
[----:B------:R-:W0:Y:S01]  /*ea70*/  MUFU.EX2 R67, R67 ;  /* 0x0000004300437308 */ /* 0x000e220000000800 */
[----:B-1----:R-:W-:-:S07]  /*ea80*/  F2FP.F16.F32.PACK_AB R125, R63, R30 ;  /* 0x0000001e3f7d723e */ /* 0x002fce00000000ff */
[----:B------:R1:W2:Y:S08]  /*ea90*/  MUFU.EX2 R121, R32 ;  /* 0x0000002000797308 */ /* 0x0002b00000000800 */
[----:B------:R-:W3:Y:S01]  /*eaa0*/  MUFU.EX2 R72, R72 ;  /* 0x0000004800487308 */ /* 0x000ee20000000800 */
[----:B-1----:R-:W-:Y:S01]  /*eab0*/  FADD.FTZ R32, R30, R5 ;  /* 0x000000051e207221 */ /* 0x002fe20000010000 */
[----:B0-----:R-:W-:Y:S01]  /*eac0*/  F2FP.F16.F32.PACK_AB R127, R67, R65 ;  /* 0x00000041437f723e */ /* 0x001fe200000000ff */
[----:B------:R-:W-:-:S02]  /*ead0*/  IMAD.MOV.U32 R5, RZ, RZ, R7 ;  /* 0x000000ffff057224 */ /* 0x000fc400078e0007 */
[----:B------:R-:W-:-:S03]  /*eae0*/  FADD.FTZ R32, R63, R32 ;  /* 0x000000203f207221 */ /* 0x000fc60000010000 */
[----:B------:R-:W0:Y:S01]  /*eaf0*/  MUFU.EX2 R123, R34 ;  /* 0x00000022007b7308 */ /* 0x000e220000000800 */
[----:B------:R-:W-:-:S04]  /*eb00*/  FADD.FTZ R32, R65, R32 ;  /* 0x0000002041207221 */ /* 0x000fc80000010000 */
[----:B------:R-:W-:-:S03]  /*eb10*/  FADD.FTZ R32, R67, R32 ;  /* 0x0000002043207221 */ /* 0x000fc60000010000 */
[----:B------:R-:W1:Y:S01]  /*eb20*/  MUFU.EX2 R79, R79 ;  /* 0x0000004f004f7308 */ /* 0x000e620000000800 */
[----:B--2---:R-:W-:Y:S01]  /*eb30*/  FADD.FTZ R32, R121, R32 ;  /* 0x0000002079207221 */ /* 0x004fe20000010000 */
[----:B---3--:R-:W-:-:S03]  /*eb40*/  F2FP.F16.F32.PACK_AB R121, R72, R121 ;  /* 0x000000794879723e */ /* 0x008fc600000000ff */
[----:B------:R-:W-:-:S03]  /*eb50*/  FADD.FTZ R32, R72, R32 ;  /* 0x0000002048207221 */ /* 0x000fc60000010000 */
[----:B------:R-:W2:Y:S01]  /*eb60*/  MUFU.EX2 R36, R36 ;  /* 0x0000002400247308 */ /* 0x000ea20000000800 */
[----:B0-----:R-:W-:Y:S01]  /*eb70*/  FADD.FTZ R32, R123, R32 ;  /* 0x000000207b207221 */ /* 0x001fe20000010000 */
[C---:B-1----:R-:W-:Y:S01]  /*eb80*/  FADD.FTZ R3, R79.reuse, R46 ;  /* 0x0000002e4f037221 */ /* 0x042fe20000010000 */
[----:B------:R-:W-:Y:S02]  /*eb90*/  F2FP.F16.F32.PACK_AB R122, R79, R122 ;  /* 0x0000007a4f7a723e */ /* 0x000fe400000000ff */
[C---:B--2---:R-:W-:Y:S01]  /*eba0*/  FADD.FTZ R2, R36.reuse, R32 ;  /* 0x0000002024027221 */ /* 0x044fe20000010000 */
[----:B------:R-:W-:Y:S01]  /*ebb0*/  F2FP.F16.F32.PACK_AB R123, R36, R123 ;  /* 0x0000007b247b723e */ /* 0x000fe200000000ff */
[----:B------:R-:W-:Y:S06]  /*ebc0*/  @P2 BRA `(.L_x_13249) ;  /* 0xffffffc800b82947 */ /* 0x000fec000383ffff */
.L_x_13232:
[----:B------:R-:W-:Y:S06]  /*ebd0*/  BAR.ARV 0x8, 0x200 ;  /* 0x0208000000007b1d */ /* 0x000fec0000002000 */
[----:B------:R-:W-:Y:S05]  /*ebe0*/  @!P0 BRA `(.L_x_13250) ;  /* 0x0000000000048947 */ /* 0x000fea0003800000 */
[----:B------:R-:W-:Y:S01]  /*ebf0*/  BPT.TRAP 0x1 ;  /* 0x000000040000795c */ /* 0x000fe20000300000 */
.L_x_13250:
[----:B------:R-:W-:Y:S01]  /*ec00*/  ULEA UR5, UR47, UR45, 0x3 ;  /* 0x0000002d2f057291 */ /* 0x000fe2000f8e183f */
[----:B------:R-:W-:-:S05]  /*ec10*/  IMAD.U32 R0, RZ, RZ, UR50 ;  /* 0x00000032ff007e24 */ /* 0x000fca000f8e00ff */
[----:B------:R-:W-:-:S04]  /*ec20*/  SHF.L.U32 R0, R0, 0x1f, RZ ;  /* 0x0000001f00007819 */ /* 0x000fc800000006ff */
[----:B------:R0:W1:Y:S01]  /*ec30*/  SYNCS.PHASECHK.TRANS64.TRYWAIT P2, [UR5+0x16850], R0 ;  /* 0x01685000ff0075a7 */ /* 0x0000620008040145 */
[----:B------:R-:W-:Y:S05]  /*ec40*/  @!P0 BRA `(.L_x_13251) ;  /* 0x0000000000048947 */ /* 0x000fea0003800000 */
[----:B------:R-:W-:Y:S01]  /*ec50*/  BPT.TRAP 0x1 ;  /* 0x000000040000795c */ /* 0x000fe20000300000 */
.L_x_13251:
[----:B-1----:R-:W-:Y:S05]  /*ec60*/  @P2 BRA `(.L_x_13252) ;  /* 0x0000000000082947 */ /* 0x002fea0003800000 */
[----:B------:R-:W1:Y:S02]  /*ec70*/  SYNCS.PHASECHK.TRANS64.TRYWAIT P0, [UR5+0x16850], R0 ;  /* 0x01685000ff0075a7 */ /* 0x000e640008000145 */
[----:B-1----:R-:W-:Y:S05]  /*ec80*/  @!P0 BRA `(.L_x_13253) ;  /* 0x0000009000fc8947 */ /* 0x002fea0003800000 */
.L_x_13252:
        /* <DEDUP_REMOVED lines=9> */
[----:B------:R-:W-:Y:S02]  /*ed20*/  IMAD.MOV.U32 R21, RZ, RZ, -0x800000 ;  /* 0xff800000ff157424 */ /* 0x000fe400078e00ff */
[----:B------:R-:W-:Y:S01]  /*ed30*/  IMAD.MOV.U32 R20, RZ, RZ, -0x800000 ;  /* 0xff800000ff147424 */ /* 0x000fe200078e00ff */
[----:B------:R-:W-:-:S02]  /*ed40*/  ULEA UR4, UR47, UR4, 0xa ;  /* 0x000000042f047291 */ /* 0x000fc4000f8e503f */
[----:B------:R-:W-:-:S04]  /*ed50*/  UIADD3 UR47, UR47, 0x1, URZ ;  /* 0x000000012f2f7890 */ /* 0x000fc8000fffe03f */
[----:B------:R-:W-:Y:S01]  /*ed60*/  UISETP.NE.AND UP0, UPT, UR47, 0x2, UPT ;  /* 0x000000022f00788c */ /* 0x000fe2000bf05270 */
[----:B------:R-:W-:Y:S02]  /*ed70*/  UMOV UR6, UR4 ;  /* 0x0000000400067c82 */ /* 0x000fe40008000000 */
[----:B------:R-:W-:Y:S01]  /*ed80*/  HGMMA.64x64x16.F32 R88, R148, gdesc[UR4].tnspB, R88, gsb0 ;  /* 0x40e0000494587df0 */ /* 0x000fe20008000858 */
[----:B------:R-:W-:Y:S01]  /*ed90*/  UIADD3 UR6, UR4, 0x80, URZ ;  /* 0x0000008004067890 */ /* 0x000fe2000fffe03f */
[----:B------:R-:W-:Y:S01]  /*eda0*/  UMOV UR7, 0x40000040 ;  /* 0x4000004000077882 */ /* 0x000fe20000000000 */
[----:B------:R-:W-:Y:S01]  /*edb0*/  USEL UR47, UR47, URZ, UP0 ;  /* 0x0000003f2f2f7287 */ /* 0x000fe20008000000 */
[----:B0-----:R-:W-:Y:S01]  /*edc0*/  FADD.FTZ R0, R0, R3 ;  /* 0x0000000300007221 */ /* 0x001fe20000010000 */
[----:B------:R-:W-:Y:S02]  /*edd0*/  IMAD.U32 R3, RZ, RZ, UR22 ;  /* 0x00000016ff037e24 */ /* 0x000fe4000f8e00ff */
[----:B-1----:R-:W-:-:S02]  /*ede0*/  FADD.FTZ R6, R5, R2 ;  /* 0x0000000205067221 */ /* 0x002fc40000010000 */
[----:B------:R-:W0:Y:S04]  /*edf0*/  SHFL.BFLY PT, R5, R0, 0x1, 0x1f ;  /* 0x0c201f0000057f89 */ /* 0x000e2800000e0000 */
[----:B------:R-:W1:Y:S01]  /*ee00*/  SHFL.BFLY PT, R9, R6, 0x1, 0x1f ;  /* 0x0c201f0006097f89 */ /* 0x000e6200000e0000 */
[----:B0-----:R-:W-:Y:S01]  /*ee10*/  FADD.FTZ R10, R0, R5 ;  /* 0x00000005000a7221 */ /* 0x001fe20000010000 */
[----:B------:R-:W-:Y:S02]  /*ee20*/  IMAD.MOV.U32 R5, RZ, RZ, RZ ;  /* 0x000000ffff057224 */ /* 0x000fe400078e00ff */
[----:B------:R-:W-:Y:S02]  /*ee30*/  IMAD.MOV.U32 R0, RZ, RZ, RZ ;  /* 0x000000ffff007224 */ /* 0x000fe400078e00ff */
[----:B-1----:R-:W-:Y:S01]  /*ee40*/  FADD.FTZ R9, R6, R9 ;  /* 0x0000000906097221 */ /* 0x002fe20000010000 */
[----:B------:R-:W-:Y:S01]  /*ee50*/  FSETP.NE.FTZ.AND P0, PT, R10, RZ, PT ;  /* 0x000000ff0a00720b */ /* 0x000fe20003f15000 */
[----:B------:R-:W-:-:S03]  /*ee60*/  IMAD.U32 R6, RZ, RZ, UR5 ;  /* 0x00000005ff067e24 */ /* 0x000fc6000f8e00ff */
[----:B------:R-:W-:Y:S01]  /*ee70*/  FSETP.NE.FTZ.AND P2, PT, R9, RZ, PT ;  /* 0x000000ff0900720b */ /* 0x000fe20003f55000 */
[----:B------:R-:W-:-:S05]  /*ee80*/  @!P1 VIADD R6, R6, 0x16860 ;  /* 0x0001686006069836 */ /* 0x000fca0000000000 */
[----:B------:R-:W-:-:S03]  /*ee90*/  @!P1 PRMT R6, RZ, 0x654, R6 ;  /* 0x00000654ff069816 */ /* 0x000fc60000000006 */
        /* <DEDUP_REMOVED lines=9> */
[----:B------:R-:W-:Y:S02]  /*ef30*/  WARPGROUP.DEPBAR.LE gsb0, 0x0 ;  /* 0x00008000000079c5 */ /* 0x000fe40000010000 */
[----:B------:R-:W-:Y:S01]  /*ef40*/  WARPGROUP.ARRIVE ;  /* 0x00000000000079c5 */ /* 0x000fe20000000000 */
[----:B-1----:R-:W-:-:S04]  /*ef50*/  @P2 FMUL.FTZ R8, R8, 0.69314718246459960938 ;  /* 0x3f31721808082820 */ /* 0x002fc80000410000 */
[----:B------:R-:W-:Y:S01]  /*ef60*/  @P2 FFMA.FTZ R20, R11, R7, R8 ;  /* 0x000000070b142223 */ /* 0x000fe20000010008 */
[----:B------:R-:W-:Y:S01]  /*ef70*/  HGMMA.64x64x16.F32 R88, R144, gdesc[UR4].tnspB, R88, gsb0 ;  /* 0x40e0000490587df0 */ /* 0x000fe20008000858 */
[----:B------:R-:W-:Y:S01]  /*ef80*/  UIADD3 UR6, UR4, 0x100, URZ ;  /* 0x0000010004067890 */ /* 0x000fe2000fffe03f */
[----:B------:R-:W-:Y:S01]  /*ef90*/  UMOV UR7, 0x40000040 ;  /* 0x4000004000077882 */ /* 0x000fe20000000000 */
[----:B------:R-:W-:Y:S02]  /*efa0*/  WARPGROUP.DEPBAR.LE gsb0, 0x0 ;  /* 0x00008000000079c5 */ /* 0x000fe40000010000 */
[----:B------:R-:W-:-:S06]  /*efb0*/  WARPGROUP.ARRIVE ;  /* 0x00000000000079c5 */ /* 0x000fcc0000000000 */
        /* <DEDUP_REMOVED lines=18> */
[----:B------:R-:W-:Y:S01]  /*f0e0*/  UIADD3 UR4, UR4, 0x380, URZ ;  /* 0x0000038004047890 */ /* 0x000fe2000fffe03f */
[----:B------:R-:W-:Y:S02]  /*f0f0*/  WARPGROUP.DEPBAR.LE gsb0, 0x0 ;  /* 0x00008000000079c5 */ /* 0x000fe40000010000 */
[----:B------:R-:W-:-:S06]  /*f100*/  WARPGROUP.ARRIVE ;  /* 0x00000000000079c5 */ /* 0x000fcc0000000000 */
[----:B------:R-:W-:Y:S01]  /*f110*/  HGMMA.64x64x16.F32 R88, R124, gdesc[UR4].tnspB, R88, gsb0 ;  /* 0x40e000047c587df0 */ /* 0x000fe20008000858 */
[----:B------:R-:W-:Y:S01]  /*f120*/  UMOV UR6, UR4 ;  /* 0x0000000400067c82 */ /* 0x000fe20008000000 */
[----:B------:R-:W-:Y:S01]  /*f130*/  UMOV UR7, 0x40000040 ;  /* 0x4000004000077882 */ /* 0x000fe20000000000 */
[----:B------:R-:W-:-:S04]  /*f140*/  USEL UR4, URZ, 0x1, UP0 ;  /* 0x000000013f047887 */ /* 0x000fc80008000000 */
[----:B------:R-:W-:Y:S01]  /*f150*/  ULOP3.LUT UR50, UR50, UR4, URZ, 0x3c, !UPT ;  /* 0x0000000432327292 */ /* 0x000fe2000f8e3c3f */
        /* <DEDUP_REMOVED lines=37> */
.L_x_13183:
        /* <DEDUP_REMOVED lines=11> */
[----:B------:R-:W2:Y:S01]  /*f460*/  LDL R8, [R1+0x38] ;  /* 0x0000380001087983 */ /* 0x000ea20000100800 */
[----:B------:R-:W-:Y:S01]  /*f470*/  F2FP.F16.F32.PACK_AB R12, R105, R104 ;  /* 0x00000068690c723e */ /* 0x000fe200000000ff */
[----:B------:R-:W-:Y:S01]  /*f480*/  ULDC.64 UR10, c[0x0][0xc00] ;  /* 0x00030000000a7ab9 */ /* 0x000fe20000000a00 */
[----:B------:R-:W-:Y:S01]  /*f490*/  F2FP.F16.F32.PACK_AB R14, R109, R108 ;  /* 0x0000006c6d0e723e */ /* 0x000fe200000000ff */
[----:B------:R-:W0:Y:S01]  /*f4a0*/  S2R R5, SR_SWINHI ;  /* 0x0000000000057919 */ /* 0x000e220000002f00 */
[----:B------:R-:W-:Y:S01]  /*f4b0*/  F2FP.F16.F32.PACK_AB R15, R111, R110 ;  /* 0x0000006e6f0f723e */ /* 0x000fe200000000ff */
[----:B------:R-:W-:Y:S01]  /*f4c0*/  ULDC.64 UR8, c[0x0][0xc00] ;  /* 0x0003000000087ab9 */ /* 0x000fe20000000a00 */
[----:B------:R-:W-:Y:S01]  /*f4d0*/  F2FP.F16.F32.PACK_AB R24, R113, R112 ;  /* 0x000000707118723e */ /* 0x000fe200000000ff */
[----:B------:R-:W-:Y:S01]  /*f4e0*/  UIMAD.WIDE UR8, UR38, 0x4, UR8 ;  /* 0x00000004260878a5 */ /* 0x000fe2000f8e0208 */
[----:B------:R-:W-:Y:S02]  /*f4f0*/  F2FP.F16.F32.PACK_AB R25, R115, R114 ;  /* 0x000000727319723e */ /* 0x000fe400000000ff */
[----:B------:R-:W-:-:S02]  /*f500*/  F2FP.F16.F32.PACK_AB R26, R117, R116 ;  /* 0x00000074751a723e */ /* 0x000fc400000000ff */
[----:B------:R-:W-:Y:S01]  /*f510*/  F2FP.F16.F32.PACK_AB R27, R119, R118 ;  /* 0x00000076771b723e */ /* 0x000fe200000000ff */
[----:B------:R-:W-:Y:S02]  /*f520*/  IMAD.U32 R30, RZ, RZ, UR8 ;  /* 0x00000008ff1e7e24 */ /* 0x000fe4000f8e00ff */
[----:B------:R-:W-:Y:S01]  /*f530*/  IMAD.U32 R31, RZ, RZ, UR9 ;  /* 0x00000009ff1f7e24 */ /* 0x000fe2000f8e00ff */
[----:B------:R-:W-:Y:S01]  /*f540*/  ULDC.64 UR8, c[0x0][0xc08] ;  /* 0x0003020000087ab9 */ /* 0x000fe20000000a00 */
[----:B------:R-:W-:Y:S02]  /*f550*/  MOV R28, R0 ;  /* 0x00000000001c7202 */ /* 0x000fe40000000f00 */
[----:B0-----:R-:W-:Y:S01]  /*f560*/  MOV R29, R5 ;  /* 0x00000005001d7202 */ /* 0x001fe20000000f00 */
[----:B------:R-:W-:Y:S02]  /*f570*/  BAR.SYNC.DEFER_BLOCKING 0x1, 0x180 ;  /* 0x0046000000007b1d */ /* 0x000fe40000010000 */
[----:B--2---:R-:W-:-:S03]  /*f580*/  IMAD.WIDE R4, R8, 0x2, R28 ;  /* 0x0000000208047825 */ /* 0x004fc600078e021c */
[C---:B------:R-:W-:Y:S02]  /*f590*/  IADD3 R9, P1, R4.reuse, 0x40, RZ ;  /* 0x0000004004097810 */ /* 0x040fe40007f3e0ff */
[C---:B------:R-:W-:Y:S02]  /*f5a0*/  IADD3 R11, P2, R4.reuse, 0x20, RZ ;  /* 0x00000020040b7810 */ /* 0x040fe40007f5e0ff */
[C---:B------:R-:W-:Y:S02]  /*f5b0*/  IADD3 R13, P0, R4.reuse, 0x60, RZ ;  /* 0x00000060040d7810 */ /* 0x040fe40007f1e0ff */
        /* <DEDUP_REMOVED lines=14> */
[----:B------:R-:W-:-:S02]  /*f6a0*/  LOP3.LUT R6, R6, R13, RZ, 0x3c, !PT ;  /* 0x0000000d06067212 */ /* 0x000fc400078e3cff */
[----:B------:R-:W-:Y:S02]  /*f6b0*/  MOV R36, R4 ;  /* 0x0000000400247202 */ /* 0x000fe40000000f00 */
        /* <DEDUP_REMOVED lines=8> */
[----:B------:R-:W-:Y:S01]  /*f740*/  F2FP.F16.F32.PACK_AB R9, R99, R98 ;  /* 0x000000626309723e */ /* 0x000fe200000000ff */
[----:B------:R-:W-:Y:S01]  /*f750*/  STSM.16.M88.4 [R36], R4 ;  /* 0x0000000424007844 */ /* 0x000fe20000000200 */
[----:B------:R-:W-:Y:S02]  /*f760*/  F2FP.F16.F32.PACK_AB R10, R101, R100 ;  /* 0x00000064650a723e */ /* 0x000fe400000000ff */
[----:B------:R-:W-:-:S02]  /*f770*/  F2FP.F16.F32.PACK_AB R11, R103, R102 ;  /* 0x00000066670b723e */ /* 0x000fc400000000ff */
[----:B------:R-:W-:Y:S02]  /*f780*/  F2FP.F16.F32.PACK_AB R13, R107, R106 ;  /* 0x0000006a6b0d723e */ /* 0x000fe400000000ff */
[----:B------:R-:W-:Y:S01]  /*f790*/  ISETP.NE.U32.AND P0, PT, RZ, UR10, PT ;  /* 0x0000000aff007c0c */ /* 0x000fe2000bf05070 */
[----:B------:R-:W-:Y:S03]  /*f7a0*/  STSM.16.M88.4 [R35], R8 ;  /* 0x0000000823007844 */ /* 0x000fe60000000200 */
[----:B------:R-:W-:Y:S01]  /*f7b0*/  ISETP.NE.AND.EX P0, PT, RZ, UR11, PT, P0 ;  /* 0x0000000bff007c0c */ /* 0x000fe2000bf05300 */
[----:B------:R-:W-:Y:S04]  /*f7c0*/  STSM.16.M88.4 [R34], R12 ;  /* 0x0000000c22007844 */ /* 0x000fe80000000200 */
[----:B------:R0:W-:Y:S01]  /*f7d0*/  STSM.16.M88.4 [R32], R24 ;  /* 0x0000001820007844 */ /* 0x0001e20000000200 */
[----:B------:R-:W-:Y:S08]  /*f7e0*/  BAR.SYNC.DEFER_BLOCKING 0x1, 0x180 ;  /* 0x0046000000007b1d */ /* 0x000ff00000010000 */
[----:B0-----:R-:W0:Y:S01]  /*f7f0*/  LDC R32, c[0x0][0xbe8] ;  /* 0x0002fa00ff207b82 */ /* 0x001e220000000800 */
        /* <DEDUP_REMOVED lines=8> */
[----:B------:R-:W-:Y:S02]  /*f880*/  @UP0 ULDC.64 UR8, c[0x0][0xc08] ;  /* 0x0003020000080ab9 */ /* 0x000fe40000000a00 */
[----:B------:R-:W-:Y:S02]  /*f890*/  @UP0 UIMAD.WIDE UR8, UR38, 0x4, UR8 ;  /* 0x00000004260808a5 */ /* 0x000fe4000f8e0208 */
[----:B------:R-:W-:-:S06]  /*f8a0*/  UISETP.NE.AND UP0, UPT, UR42, URZ, UPT ;  /* 0x0000003f2a00728c */ /* 0x000fcc000bf05270 */
[----:B------:R-:W0:Y:S01]  /*f8b0*/  @P1 LDC R6, c[0x0][0xbec] ;  /* 0x0002fb00ff061b82 */ /* 0x000e220000000800 */
[----:B------:R-:W-:Y:S01]  /*f8c0*/  USEL UR4, UR42, UR4, UP0 ;  /* 0x000000042a047287 */ /* 0x000fe20008000000 */
[----:B------:R-:W-:Y:S01]  /*f8d0*/  IMAD.U32 R4, RZ, RZ, UR8 ;  /* 0x00000008ff047e24 */ /* 0x000fe2000f8e00ff */
[----:B------:R-:W-:Y:S01]  /*f8e0*/  UMOV UR19, 0x9b8 ;  /* 0x000009b800137882 */ /* 0x000fe20000000000 */
[----:B------:R-:W-:Y:S01]  /*f8f0*/  IMAD.U32 R5, RZ, RZ, UR9 ;  /* 0x00000009ff057e24 */ /* 0x000fe2000f8e00ff */
[----:B------:R-:W-:-:S03]  /*f900*/  UISETP.GT.AND UP1, UPT, UR4, 0x1, UPT ;  /* 0x000000010400788c */ /* 0x000fc6000bf24270 */
[----:B------:R-:W1:Y:S01]  /*f910*/  @P1 LDC R11, c[0x0][0xbf0] ;  /* 0x0002fc00ff0b1b82 */ /* 0x000e620000000800 */
[----:B------:R-:W-:Y:S01]  /*f920*/  USEL UR19, UR19, 0x978, UP1 ;  /* 0x0000097813137887 */ /* 0x000fe20008800000 */
[----:B------:R-:W-:Y:S01]  /*f930*/  VIADD R25, R17, UR39 ;  /* 0x0000002711197c36 */ /* 0x000fe20008000000 */
[----:B------:R-:W-:Y:S01]  /*f940*/  UISETP.NE.U32.AND UP0, UPT, UR10, URZ, UPT ;  /* 0x0000003f0a00728c */ /* 0x000fe2000bf05070 */
[----:B------:R0:W5:Y:S01]  /*f950*/  @P4 LDG.E R9, desc[UR52][R4.64] ;  /* 0x0000003404094981 */ /* 0x000162000c1e1900 */
[----:B------:R-:W-:Y:S01]  /*f960*/  UMOV UR4, URZ ;  /* 0x0000003f00047c82 */ /* 0x000fe20008000000 */
[----:B------:R-:W-:Y:S01]  /*f970*/  USHF.R.S32.HI UR10, URZ, 0x1f, UR38 ;  /* 0x0000001f3f0a7899 */ /* 0x000fe20008011426 */
[----:B------:R-:W-:Y:S01]  /*f980*/  IMAD.MOV.U32 R7, RZ, RZ, R25 ;  /* 0x000000ffff077224 */ /* 0x000fe200078e0019 */
[----:B------:R-:W-:Y:S02]  /*f990*/  UISETP.NE.AND.EX UP0, UPT, UR11, URZ, UPT, UP0 ;  /* 0x0000003f0b00728c */ /* 0x000fe4000bf05300 */
[----:B------:R-:W-:-:S02]  /*f9a0*/  USEL UR9, UR41, URZ, UP1 ;  /* 0x0000003f29097287 */ /* 0x000fc40008800000 */
[----:B------:R-:W-:Y:S02]  /*f9b0*/  USEL UR8, UR38, URZ, !UP0 ;  /* 0x0000003f26087287 */ /* 0x000fe4000c000000 */
[----:B------:R-:W-:Y:S01]  /*f9c0*/  USEL UR18, UR10, URZ, !UP0 ;  /* 0x0000003f0a127287 */ /* 0x000fe2000c000000 */
[----:B------:R-:W-:Y:S02]  /*f9d0*/  ULDC.64 UR12, c[0x0][UR19+0x220] ;  /* 0x00008800130c7abb */ /* 0x000fe40008000a00 */
[----:B------:R-:W-:Y:S01]  /*f9e0*/  ULDC.64 UR10, c[0x0][UR19+0x218] ;  /* 0x00008600130a7abb */ /* 0x000fe20008000a00 */
[----:B0-----:R-:W-:Y:S01]  /*f9f0*/  @P1 IMAD.HI.U32 R4, R25, R6, RZ ;  /* 0x0000000619041227 */ /* 0x001fe200078e00ff */
[----:B------:R-:W-:Y:S01]  /*fa00*/  ULDC.64 UR14, c[0x0][UR19+0x228] ;  /* 0x00008a00130e7abb */ /* 0x000fe20008000a00 */
[----:B------:R-:W-:Y:S02]  /*fa10*/  UIMAD UR13, UR13, UR8, URZ ;  /* 0x000000080d0d72a4 */ /* 0x000fe4000f8e023f */
[----:B------:R-:W-:-:S02]  /*fa20*/  UIMAD.WIDE.U32 UR16, UR10, UR37, URZ ;  /* 0x000000250a1072a5 */ /* 0x000fc4000f8e003f */
[----:B------:R-:W-:Y:S01]  /*fa30*/  UIMAD UR20, UR11, UR37, URZ ;  /* 0x000000250b1472a4 */ /* 0x000fe2000f8e023f */
[----:B-1----:R-:W-:Y:S01]  /*fa40*/  @P1 SHF.R.U32.HI R7, RZ, R11, R4 ;  /* 0x0000000bff071219 */ /* 0x002fe20000011604 */
[----:B------:R-:W-:Y:S02]  /*fa50*/  UIMAD.WIDE.U32 UR10, UR12, UR8, URZ ;  /* 0x000000080c0a72a5 */ /* 0x000fe4000f8e003f */
[----:B------:R-:W-:Y:S02]  /*fa60*/  UIMAD.WIDE.U32 UR22, UR14, UR9, URZ ;  /* 0x000000090e1672a5 */ /* 0x000fe4000f8e003f */
[----:B------:R-:W-:Y:S01]  /*fa70*/  UIMAD UR9, UR15, UR9, URZ ;  /* 0x000000090f0972a4 */ /* 0x000fe2000f8e023f */
[----:B------:R-:W-:Y:S01]  /*fa80*/  IMAD.MOV R11, RZ, RZ, -R7 ;  /* 0x000000ffff0b7224 */ /* 0x000fe200078e0a07 */
[----:B------:R-:W-:Y:S02]  /*fa90*/  UIMAD UR13, UR12, UR18, UR13 ;  /* 0x000000120c0d72a4 */ /* 0x000fe4000f8e020d */
        /* <DEDUP_REMOVED lines=30> */
.L_x_13256:
        /* <DEDUP_REMOVED lines=13> */
[----:B--2---:R-:W-:-:S04]  /*fd50*/  VIADD R13, R12, UR39 ;  /* 0x000000270c0d7c36 */ /* 0x004fc80008000000 */
[C---:B------:R-:W-:Y:S01]  /*fd60*/  VIADD R15, R13.reuse, 0x8 ;  /* 0x000000080d0f7836 */ /* 0x040fe20000000000 */
[----:B------:R-:W-:-:S04]  /*fd70*/  ISETP.GE.OR P2, PT, R13, R30, P0 ;  /* 0x0000001e0d00720c */ /* 0x000fc80000746670 */
[----:B------:R-:W-:-:S09]  /*fd80*/  ISETP.GE.OR P0, PT, R15, R30, P0 ;  /* 0x0000001e0f00720c */ /* 0x000fd20000706670 */
[----:B0-----:R0:W-:Y:S04]  /*fd90*/  @!P2 ST.E desc[UR52][R4.64], R21 ;  /* 0x000000150400a985 */ /* 0x0011e8000c101934 */
[----:B------:R0:W-:Y:S01]  /*fda0*/  @!P0 ST.E desc[UR52][R6.64], R20 ;  /* 0x0000001406008985 */ /* 0x0001e2000c101934 */
[----:B------:R-:W-:-:S13]  /*fdb0*/  PLOP3.LUT P0, PT, PT, PT, UP1, 0x80, 0x0 ;  /* 0x000000000000781c */ /* 0x000fda0003f0f018 */
[----:B0-----:R-:W-:Y:S05]  /*fdc0*/  @P0 BRA `(.L_x_13257) ;  /* 0x0000000400b00947 */ /* 0x001fea0003800000 */
[----:B------:R-:W-:Y:S01]  /*fdd0*/  IMAD R3, R157, 0x40, R19 ;  /* 0x000000409d037824 */ /* 0x000fe200078e0213 */
[----:B------:R-:W-:-:S03]  /*fde0*/  ULDC.64 UR12, c[0x0][0xaa0] ;  /* 0x0002a800000c7ab9 */ /* 0x000fc60000000a00 */
        /* <DEDUP_REMOVED lines=12> */
[--C-:B------:R-:W-:Y:S01]  /*feb0*/  IMAD.X R9, RZ, RZ, R29.reuse, P0 ;  /* 0x000000ffff097224 */ /* 0x100fe200000e061d */
[----:B------:R-:W-:Y:S01]  /*fec0*/  LOP3.LUT R12, R12, R13, RZ, 0x3c, !PT ;  /* 0x0000000d0c0c7212 */ /* 0x000fe200078e3cff */
[----:B------:R-:W-:Y:S02]  /*fed0*/  IMAD.X R13, RZ, RZ, R29, P2 ;  /* 0x000000ffff0d7224 */ /* 0x000fe400010e061d */
[----:B------:R-:W2:Y:S04]  /*fee0*/  LD.E.128 R4, desc[UR52][R4.64] ;  /* 0x0000003404047980 */ /* 0x000ea8000c101d00 */
[----:B------:R-:W3:Y:S04]  /*fef0*/  LD.E.128 R8, desc[UR52][R8.64] ;  /* 0x0000003408087980 */ /* 0x000ee8000c101d00 */
[----:B------:R-:W4:Y:S01]  /*ff00*/  LD.E.128 R12, desc[UR52][R12.64] ;  /* 0x000000340c0c7980 */ /* 0x000f22000c101d00 */
[----:B------:R-:W-:-:S04]  /*ff10*/  IADD3 R3, P0, R28, 0x4800, RZ ;  /* 0x000048001c037810 */ /* 0x000fc80007f1e0ff */
[----:B------:R-:W-:Y:S01]  /*ff20*/  LOP3.LUT R2, R3, 0x380, RZ, 0xc0, !PT ;  /* 0x0000038003027812 */ /* 0x000fe200078ec0ff */
[----:B------:R-:W-:Y:S01]  /*ff30*/  IMAD.X R25, RZ, RZ, R29, P0 ;  /* 0x000000ffff197224 */ /* 0x000fe200000e061d */
[----:B------:R-:W-:Y:S01]  /*ff40*/  UIMAD UR9, UR14, UR12, URZ ;  /* 0x0000000c0e0972a4 */ /* 0x000fe2000f8e023f */
[----:B------:R-:W0:Y:S01]  /*ff50*/  @P1 LDC R29, c[0x0][0xbf0] ;  /* 0x0002fc00ff1d1b82 */ /* 0x000e220000000800 */
[----:B------:R-:W-:-:S04]  /*ff60*/  SHF.R.U64 R2, R2, 0x3, RZ ;  /* 0x0000000302027819 */ /* 0x000fc800000012ff */
[----:B------:R-:W-:-:S03]  /*ff70*/  LOP3.LUT R24, R2, R3, RZ, 0x3c, !PT ;  /* 0x0000000302187212 */ /* 0x000fc600078e3cff */
[----:B------:R-:W1:Y:S01]  /*ff80*/  @P1 LDC R3, c[0x0][0xbec] ;  /* 0x0002fb00ff031b82 */ /* 0x000e620000000800 */
[----:B------:R-:W-:Y:S02]  /*ff90*/  UIMAD.WIDE.U32 UR10, UR4, UR12, URZ ;  /* 0x0000000c040a72a5 */ /* 0x000fe4000f8e003f */
[----:B------:R-:W-:Y:S01]  /*ffa0*/  UIMAD UR9, UR4, UR13, UR9 ;  /* 0x0000000d040972a4 */ /* 0x000fe2000f8e0209 */
[----:B------:R-:W-:Y:S01]  /*ffb0*/  IMAD R2, R18, 0x30, R157 ;  /* 0x0000003012027824 */ /* 0x000fe200078e029d */
[----:B------:R-:W5:Y:S01]  /*ffc0*/  LD.E.128 R24, desc[UR52][R24.64] ;  /* 0x0000003418187980 */ /* 0x000f62000c101d00 */
[----:B------:R-:W-:Y:S01]  /*ffd0*/  ULDC.64 UR12, c[0x0][0xae8] ;  /* 0x0002ba00000c7ab9 */ /* 0x000fe20000000a00 */
[----:B------:R-:W-:Y:S01]  /*ffe0*/  UIADD3 UR11, UR11, UR9, URZ ;  /* 0x000000090b0b7290 */ /* 0x000fe2000fffe03f */
[----:B------:R-:W-:Y:S01]  /*fff0*/  VIADD R28, R2, UR39 ;  /* 0x00000027021c7c36 */ /* 0x000fe20008000000 */
[----:B------:R-:W-:Y:S01]  /*10000*/  USHF.R.S32.HI UR4, URZ, 0x1f, UR8 ;  /* 0x0000001f3f047899 */ /* 0x000fe20008011408 */
[----:B------:R-:W-:Y:S01]  /*10010*/  @!PT LDS RZ, [RZ] ;  /* 0x00000000fffff984 */ /* 0x000fe20000000800 */
[----:B------:R-:W-:Y:S01]  /*10020*/  @!PT LDS RZ, [RZ] ;  /* 0x00000000fffff984 */ /* 0x000fe20000000800 */
[----:B------:R-:W-:Y:S01]  /*10030*/  @!PT LDS RZ, [RZ] ;  /* 0x00000000fffff984 */ /* 0x000fe20000000800 */
[----:B------:R-:W-:Y:S01]  /*10040*/  @!PT LDS RZ, [RZ] ;  /* 0x00000000fffff984 */ /* 0x000fe20000000800 */
[----:B------:R0:W-:Y:S06]  /*10050*/  MEMBAR.ALL.CTA ;  /* 0x0000000000007992 */ /* 0x0001ec0000008000 */
[----:B0-----:R-:W0:Y:S01]  /*10060*/  FENCE.VIEW.ASYNC.S ;  /* 0x00000000000073c6 */ /* 0x001e220000000000 */
[----:B------:R-:W-:Y:S01]  /*10070*/  UIMAD.WIDE.U32 UR10, UR37, UR12, UR10 ;  /* 0x0000000c250a72a5 */ /* 0x000fe2000f8e000a */
[----:B------:R-:W-:Y:S01]  /*10080*/  IMAD.MOV.U32 R21, RZ, RZ, R28 ;  /* 0x000000ffff157224 */ /* 0x000fe200078e001c */
[----:B------:R-:W-:Y:S01]  /*10090*/  SHF.R.S32.HI R35, RZ, 0x1f, R19 ;  /* 0x0000001fff237819 */ /* 0x000fe20000011413 */
[----:B------:R-:W-:Y:S01]  /*100a0*/  VIADD R0, R0, 0x16820 ;  /* 0x0001682000007836 */ /* 0x000fe20000000000 */
[----:B------:R-:W-:-:S03]  /*100b0*/  UIMAD UR11, UR37, UR13, UR11 ;  /* 0x0000000d250b72a4 */ /* 0x000fc6000f8e020b */
[----:B------:R-:W-:Y:S01]  /*100c0*/  ULDC.64 UR12, c[0x0][0xaf0] ;  /* 0x0002bc00000c7ab9 */ /* 0x000fe20000000a00 */
[----:B------:R-:W-:Y:S01]  /*100d0*/  PRMT R0, RZ, 0x654, R0 ;  /* 0x00000654ff007816 */ /* 0x000fe20000000000 */
[----:B------:R-:W-:Y:S01]  /*100e0*/  UIMAD UR4, UR4, UR12, URZ ;  /* 0x0000000c040472a4 */ /* 0x000fe2000f8e023f */
[----:B-1----:R-:W-:-:S03]  /*100f0*/  @P1 IMAD.HI.U32 R2, R28, R3, RZ ;  /* 0x000000031c021227 */ /* 0x002fc600078e00ff */
[----:B------:R-:W-:Y:S02]  /*10100*/  UIMAD UR4, UR8, UR13, UR4 ;  /* 0x0000000d080472a4 */ /* 0x000fe4000f8e0204 */
[----:B------:R-:W-:Y:S01]  /*10110*/  UIMAD.WIDE.U32 UR8, UR8, UR12, UR10 ;  /* 0x0000000c080872a5 */ /* 0x000fe2000f8e000a */
[----:B------:R-:W-:Y:S02]  /*10120*/  @P1 SHF.R.U32.HI R21, RZ, R29, R2 ;  /* 0x0000001dff151219 */ /* 0x000fe40000011602 */
[----:B------:R-:W-:Y:S01]  /*10130*/  ULDC.64 UR10, c[0x0][0xae0] ;  /* 0x0002b800000a7ab9 */ /* 0x000fe20000000a00 */
[----:B------:R-:W-:Y:S01]  /*10140*/  UIADD3 UR4, UR9, UR4, URZ ;  /* 0x0000000409047290 */ /* 0x000fe2000fffe03f */
[--C-:B------:R-:W-:Y:S01]  /*10150*/  SHF.R.S32.HI R20, RZ, 0x1f, R21.reuse ;  /* 0x0000001fff147819 */ /* 0x100fe20000011415 */
[----:B------:R-:W-:Y:S01]  /*10160*/  IMAD.MOV R29, RZ, RZ, -R21 ;  /* 0x000000ffff1d7224 */ /* 0x000fe200078e0a15 */
[----:B0-----:R0:W-:Y:S01]  /*10170*/  SYNCS.ARRIVE.TRANS64.RED.A1T0 RZ, [R0+URZ], RZ ;  /* 0x000000ff00ff79a7 */ /* 0x0011e2000810043f */
[----:B------:R-:W-:-:S02]  /*10180*/  IMAD.U32 R3, RZ, RZ, UR9 ;  /* 0x00000009ff037e24 */ /* 0x000fc4000f8e00ff */
[----:B------:R-:W-:Y:S02]  /*10190*/  IMAD R20, R20, UR10, RZ ;  /* 0x0000000a14147c24 */ /* 0x000fe4000f8e02ff */
[----:B------:R-:W-:Y:S02]  /*101a0*/  IMAD R29, R32, R29, R28 ;  /* 0x0000001d201d7224 */ /* 0x000fe400078e021c */
[----:B------:R-:W-:Y:S01]  /*101b0*/  IMAD.U32 R2, RZ, RZ, UR8 ;  /* 0x00000008ff027e24 */ /* 0x000fe2000f8e00ff */
[----:B------:R-:W-:Y:S01]  /*101c0*/  ULDC.64 UR8, c[0x0][0xad8] ;  /* 0x0002b60000087ab9 */ /* 0x000fe20000000a00 */
[----:B------:R-:W-:Y:S01]  /*101d0*/  IMAD.U32 R3, RZ, RZ, UR4 ;  /* 0x00000004ff037e24 */ /* 0x000fe2000f8e00ff */
[----:B------:R-:W-:Y:S01]  /*101e0*/  ULDC UR4, c[0x0][0xac8] ;  /* 0x0002b20000047ab9 */ /* 0x000fe20000000800 */
[C---:B------:R-:W-:Y:S01]  /*101f0*/  IMAD R31, R21.reuse, UR11, R20 ;  /* 0x0000000b151f7c24 */ /* 0x040fe2000f8e0214 */
[----:B------:R-:W-:Y:S01]  /*10200*/  SHF.R.S32.HI R20, RZ, 0x1f, R29 ;  /* 0x0000001fff147819 */ /* 0x000fe2000001141d */
[----:B------:R-:W-:-:S04]  /*10210*/  IMAD.WIDE.U32 R2, R21, UR10, R2 ;  /* 0x0000000a15027c25 */ /* 0x000fc8000f8e0002 */
[----:B------:R-:W-:Y:S02]  /*10220*/  IMAD.IADD R3, R3, 0x1, R31 ;  /* 0x0000000103037824 */ /* 0x000fe400078e021f */
[----:B------:R-:W-:Y:S02]  /*10230*/  IMAD R20, R20, UR8, RZ ;  /* 0x0000000814147c24 */ /* 0x000fe4000f8e02ff */
[----:B------:R-:W-:-:S04]  /*10240*/  IMAD.WIDE.U32 R2, R29, UR8, R2 ;  /* 0x000000081d027c25 */ /* 0x000fc8000f8e0002 */
[----:B------:R-:W-:Y:S01]  /*10250*/  IMAD R21, R29, UR9, R20 ;  /* 0x000000091d157c24 */ /* 0x000fe2000f8e0214 */
[----:B------:R-:W-:Y:S01]  /*10260*/  ULDC.64 UR8, c[0x0][0xa80] ;  /* 0x0002a00000087ab9 */ /* 0x000fe20000000a00 */
[----:B------:R-:W-:Y:S01]  /*10270*/  VIADD R31, R157, UR39 ;  /* 0x000000279d1f7c36 */ /* 0x000fe20008000000 */
[C---:B------:R-:W-:Y:S01]  /*10280*/  LEA R32, P0, R2.reuse, UR8, 0x1 ;  /* 0x0000000802207c11 */ /* 0x040fe2000f8008ff */
[----:B------:R-:W-:Y:S02]  /*10290*/  IMAD.IADD R3, R3, 0x1, R21 ;  /* 0x0000000103037824 */ /* 0x000fe400078e0215 */
[C---:B------:R-:W-:Y:S02]  /*102a0*/  VIADD R21, R31.reuse, 0x60 ;  /* 0x000000601f157836 */ /* 0x040fe40000000000 */
[----:B------:R-:W1:Y:S01]  /*102b0*/  SHFL.IDX PT, R20, R32, 0x1, 0x181f ;  /* 0x00381f0020147f89 */ /* 0x000e6200000e0000 */
[----:B------:R-:W-:Y:S01]  /*102c0*/  LEA.HI.X R33, R2, UR9, R3, 0x1, P0 ;  /* 0x0000000902217c11 */ /* 0x000fe200080f0c03 */
[----:B------:R-:W-:Y:S01]  /*102d0*/  VIADD R3, R31, 0x30 ;  /* 0x000000301f037836 */ /* 0x000fe20000000000 */
[----:B------:R-:W-:Y:S01]  /*102e0*/  ISETP.GE.AND P0, PT, R19, UR4, PT ;  /* 0x0000000413007c0c */ /* 0x000fe2000bf06270 */
[----:B------:R-:W0:Y:S03]  /*102f0*/  SHFL.IDX PT, R2, R32, RZ, 0x181f ;  /* 0x00181fff20027589 */ /* 0x000e2600000e0000 */
[-C--:B------:R-:W-:Y:S01]  /*10300*/  ISETP.GE.OR P1, PT, R31, R30.reuse, P0 ;  /* 0x0000001e1f00720c */ /* 0x080fe20000726670 */
[----:B------:R-:W0:Y:S01]  /*10310*/  SHFL.IDX PT, R28, R32, 0x2, 0x181f ;  /* 0x00581f00201c7f89 */ /* 0x000e2200000e0000 */
[-C--:B------:R-:W-:Y:S01]  /*10320*/  ISETP.GE.OR P2, PT, R3, R30.reuse, P0 ;  /* 0x0000001e0300720c */ /* 0x080fe20000746670 */
[----:B------:R-:W-:Y:S01]  /*10330*/  VIADD R31, R31, 0x90 ;  /* 0x000000901f1f7836 */ /* 0x000fe20000000000 */
[-C--:B------:R-:W-:Y:S01]  /*10340*/  ISETP.GE.OR P3, PT, R21, R30.reuse, P0 ;  /* 0x0000001e1500720c */ /* 0x080fe20000766670 */
[----:B------:R-:W0:Y:S03]  /*10350*/  SHFL.IDX PT, R34, R33, RZ, 0x181f ;  /* 0x00181fff21227589 */ /* 0x000e2600000e0000 */
[----:B------:R-:W-:Y:S01]  /*10360*/  ISETP.GE.OR P0, PT, R31, R30, P0 ;  /* 0x0000001e1f00720c */ /* 0x000fe20000706670 */
[----:B------:R-:W0:Y:S04]  /*10370*/  SHFL.IDX PT, R36, R33, 0x1, 0x181f ;  /* 0x00381f0021247f89 */ /* 0x000e2800000e0000 */
[----:B------:R-:W0:Y:S02]  /*10380*/  SHFL.IDX PT, R38, R33, 0x2, 0x181f ;  /* 0x00581f0021267f89 */ /* 0x000e2400000e0000 */
[----:B-1----:R-:W-:-:S02]  /*10390*/  @!P2 LEA R20, P5, R19, R20, 0x1 ;  /* 0x000000141314a211 */ /* 0x002fc400078a08ff */
[----:B------:R-:W1:Y:S01]  /*103a0*/  SHFL.IDX PT, R32, R32, 0x3, 0x181f ;  /* 0x00781f0020207f89 */ /* 0x000e6200000e0000 */
[----:B0-----:R-:W-:-:S03]  /*103b0*/  @!P1 LEA R2, P4, R19, R2, 0x1 ;  /* 0x0000000213029211 */ /* 0x001fc600078808ff */
[----:B------:R0:W0:Y:S01]  /*103c0*/  SHFL.IDX PT, R0, R33, 0x3, 0x181f ;  /* 0x00781f0021007f89 */ /* 0x00002200000e0000 */
[C---:B------:R-:W-:Y:S02]  /*103d0*/  @!P3 LEA R28, P6, R19.reuse, R28, 0x1 ;  /* 0x0000001c131cb211 */ /* 0x040fe400078c08ff */
[C-C-:B------:R-:W-:Y:S02]  /*103e0*/  @!P1 LEA.HI.X R3, R19.reuse, R34, R35.reuse, 0x1, P4 ;  /* 0x0000002213039211 */ /* 0x140fe400020f0c23 */
[C-C-:B------:R-:W-:Y:S02]  /*103f0*/  @!P2 LEA.HI.X R21, R19.reuse, R36, R35.reuse, 0x1, P5 ;  /* 0x000000241315a211 */ /* 0x140fe400028f0c23 */
[----:B------:R-:W-:Y:S01]  /*10400*/  @!P3 LEA.HI.X R29, R19, R38, R35, 0x1, P6 ;  /* 0x00000026131db211 */ /* 0x000fe200030f0c23 */
[----:B--2---:R2:W-:Y:S04]  /*10410*/  @!P1 ST.E.128 desc[UR52][R2.64], R4 ;  /* 0x0000000402009985 */ /* 0x0045e8000c101d34 */
[----:B---3--:R2:W-:Y:S04]  /*10420*/  @!P2 ST.E.128 desc[UR52][R20.64], R8 ;  /* 0x000000081400a985 */ /* 0x0085e8000c101d34 */
[----:B----4-:R2:W-:Y:S01]  /*10430*/  @!P3 ST.E.128 desc[UR52][R28.64], R12 ;  /* 0x0000000c1c00b985 */ /* 0x0105e2000c101d34 */
[----:B01----:R-:W-:Y:S05]  /*10440*/  @P0 BRA `(.L_x_13258) ;  /* 0x0000001000c00947 */ /* 0x003fea0003800000 */
[----:B--2---:R-:W-:-:S04]  /*10450*/  LEA R2, P0, R19, R32, 0x1 ;  /* 0x0000002013027211 */ /* 0x004fc800078008ff */
[----:B------:R-:W-:-:S05]  /*10460*/  LEA.HI.X R3, R19, R0, R35, 0x1, P0 ;  /* 0x0000000013037211 */ /* 0x000fca00000f0c23 */
[----:B-----5:R0:W-:Y:S01]  /*10470*/  ST.E.128 desc[UR52][R2.64], R24 ;  /* 0x0000001802007985 */ /* 0x0201e2000c101d34 */
[----:B------:R-:W-:Y:S05]  /*10480*/  BRA `(.L_x_13258) ;  /* 0x0000001000b07947 */ /* 0x000fea0003800000 */
.L_x_13257:
[----:B------:R-:W-:Y:S01]  /*10490*/  ULDC.64 UR12, c[0x0][0xb08] ;  /* 0x0002c200000c7ab9 */ /* 0x000fe20000000a00 */
[----:B------:R-:W0:Y:S01]  /*104a0*/  @P1 LDC R4, c[0x0][0xbec] ;  /* 0x0002fb00ff041b82 */ /* 0x000e220000000800 */
[----:B------:R-:W-:Y:S01]  /*104b0*/  UIMAD UR9, UR14, UR12, URZ ;  /* 0x0000000c0e0972a4 */ /* 0x000fe2000f8e023f */
[----:B------:R-:W-:Y:S01]  /*104c0*/  IMAD.MOV.U32 R7, RZ, RZ, R25 ;  /* 0x000000ffff077224 */ /* 0x000fe200078e0019 */
[----:B------:R-:W-:Y:S01]  /*104d0*/  UIMAD.WIDE.U32 UR10, UR4, UR12, URZ ;  /* 0x0000000c040a72a5 */ /* 0x000fe2000f8e003f */
[----:B------:R-:W-:Y:S01]  /*104e0*/  ISETP.GE.AND P0, PT, R13, R30, PT ;  /* 0x0000001e0d00720c */ /* 0x000fe20003f06270 */
[----:B------:R-:W-:Y:S01]  /*104f0*/  UIMAD UR9, UR4, UR13, UR9 ;  /* 0x0000000d040972a4 */ /* 0x000fe2000f8e0209 */
[----:B------:R-:W-:Y:S01]  /*10500*/  BSSY B1, `(.L_x_13259) ;  /* 0x0000054000017945 */ /* 0x000fe20003800000 */
[----:B------:R-:W-:Y:S01]  /*10510*/  USHF.R.S32.HI UR4, URZ, 0x1f, UR8 ;  /* 0x0000001f3f047899 */ /* 0x000fe20008011408 */
[----:B------:R-:W1:Y:S01]  /*10520*/  @P1 LDC R5, c[0x0][0xbf0] ;  /* 0x0002fc00ff051b82 */ /* 0x000e620000000800 */
[----:B------:R-:W-:Y:S01]  /*10530*/  UIADD3 UR11, UR11, UR9, URZ ;  /* 0x000000090b0b7290 */ /* 0x000fe2000fffe03f */
[----:B------:R-:W-:Y:S01]  /*10540*/  SHF.R.S32.HI R20, RZ, 0x1f, R22 ;  /* 0x0000001fff147819 */ /* 0x000fe20000011416 */
[----:B------:R-:W-:Y:S01]  /*10550*/  ULDC.64 UR12, c[0x0][0xb38] ;  /* 0x0002ce00000c7ab9 */ /* 0x000fe20000000a00 */
[----:B------:R-:W-:Y:S01]  /*10560*/  SHF.R.S32.HI R24, RZ, 0x1f, R23 ;  /* 0x0000001fff187819 */ /* 0x000fe20000011417 */
        /* <DEDUP_REMOVED lines=11> */
[----:B------:R-:W-:-:S02]  /*10620*/  UIMAD UR4, UR8, UR13, UR4 ;  /* 0x0000000d080472a4 */ /* 0x000fc4000f8e0204 */
        /* <DEDUP_REMOVED lines=24> */
[----:B------:R-:W-:Y:S01]  /*107b0*/  LEA R0, P1, R4, UR8, 0x2 ;  /* 0x0000000804007c11 */ /* 0x000fe2000f8210ff */
[----:B------:R-:W-:-:S03]  /*107c0*/  IMAD.IADD R5, R5, 0x1, R7 ;  /* 0x0000000105057824 */ /* 0x000fc600078e0207 */
[----:B------:R-:W-:Y:S01]  /*107d0*/  PRMT R6, RZ, 0x654, R6 ;  /* 0x00000654ff067816 */ /* 0x000fe20000000006 */
[----:B------:R0:W1:Y:S01]  /*107e0*/  SHFL.IDX PT, R21, R0, RZ, 0x1c1f ;  /* 0x001c1fff00157589 */ /* 0x00006200000e0000 */
[----:B------:R-:W-:Y:S02]  /*107f0*/  LEA.HI.X R14, R4, UR9, R5, 0x2, P1 ;  /* 0x00000009040e7c11 */ /* 0x000fe400088f1405 */
[----:B------:R0:W-:Y:S03]  /*10800*/  SYNCS.ARRIVE.TRANS64.RED.A1T0 RZ, [R6+URZ], RZ ;  /* 0x000000ff06ff79a7 */ /* 0x0001e6000810043f */
[----:B------:R0:W2:Y:S01]  /*10810*/  SHFL.IDX PT, R13, R14, RZ, 0x1c1f ;  /* 0x001c1fff0e0d7589 */ /* 0x0000a200000e0000 */
[----:B------:R-:W-:Y:S05]  /*10820*/  @P0 BRA `(.L_x_13260) ;  /* 0x0000000000840947 */ /* 0x000fea0003800000 */
[----:B------:R-:W-:Y:S02]  /*10830*/  ULDC UR4, c[0x0][0xac8] ;  /* 0x0002b20000047ab9 */ /* 0x000fe40000000800 */
[----:B------:R-:W-:Y:S02]  /*10840*/  ISETP.GE.AND P0, PT, R16, UR4, PT ;  /* 0x0000000410007c0c */ /* 0x000fe4000bf06270 */
[----:B------:R-:W-:Y:S02]  /*10850*/  ISETP.GE.AND P1, PT, R156, UR4, PT ;  /* 0x000000049c007c0c */ /* 0x000fe4000bf26270 */
[----:B------:R-:W-:Y:S02]  /*10860*/  ISETP.GE.AND P5, PT, R155, UR4, PT ;  /* 0x000000049b007c0c */ /* 0x000fe4000bfa6270 */
[----:B------:R-:W-:-:S07]  /*10870*/  ISETP.GE.AND P3, PT, R154, UR4, PT ;  /* 0x000000049a007c0c */ /* 0x000fce000bf66270 */
[-C--:B-1----:R-:W-:Y:S02]  /*10880*/  @!P0 LEA R4, P2, R16, R21.reuse, 0x2 ;  /* 0x0000001510048211 */ /* 0x082fe400078410ff */
[----:B0-----:R-:W-:Y:S02]  /*10890*/  @!P1 LEA R6, P4, R156, R21, 0x2 ;  /* 0x000000159c069211 */ /* 0x001fe400078810ff */
[-C--:B--2---:R-:W-:Y:S02]  /*108a0*/  @!P0 LEA.HI.X R5, R16, R13.reuse, R33, 0x2, P2 ;  /* 0x0000000d10058211 */ /* 0x084fe400010f1421 */
[----:B------:R-:W-:Y:S02]  /*108b0*/  @!P1 LEA.HI.X R7, R156, R13, R31, 0x2, P4 ;  /* 0x0000000d9c079211 */ /* 0x000fe400020f141f */
[----:B------:R-:W-:Y:S01]  /*108c0*/  ISETP.GE.AND P2, PT, R153, UR4, PT ;  /* 0x0000000499007c0c */ /* 0x000fe2000bf46270 */
[----:B------:R0:W-:Y:S01]  /*108d0*/  @!P0 ST.E.64 desc[UR52][R4.64], R2 ;  /* 0x0000000204008985 */ /* 0x0001e2000c101b34 */
[----:B------:R-:W-:-:S02]  /*108e0*/  @!P5 LEA R8, P4, R155, R21, 0x2 ;  /* 0x000000159b08d211 */ /* 0x000fc400078810ff */
[----:B------:R-:W-:Y:S01]  /*108f0*/  ISETP.GE.AND P0, PT, R23, UR4, PT ;  /* 0x0000000417007c0c */ /* 0x000fe2000bf06270 */
[----:B------:R1:W-:Y:S01]  /*10900*/  @!P1 ST.E.64 desc[UR52][R6.64], R92 ;  /* 0x0000005c06009985 */ /* 0x0003e2000c101b34 */
[----:B------:R-:W-:Y:S02]  /*10910*/  ISETP.GE.AND P1, PT, R152, UR4, PT ;  /* 0x0000000498007c0c */ /* 0x000fe4000bf26270 */
[----:B------:R-:W-:Y:S02]  /*10920*/  @!P5 LEA.HI.X R9, R155, R13, R29, 0x2, P4 ;  /* 0x0000000d9b09d211 */ /* 0x000fe400020f141d */
[----:B------:R-:W-:Y:S02]  /*10930*/  ISETP.GE.AND P4, PT, R22, UR4, PT ;  /* 0x0000000416007c0c */ /* 0x000fe4000bf86270 */
[-C--:B------:R-:W-:Y:S01]  /*10940*/  @!P3 LEA R10, P6, R154, R21.reuse, 0x2 ;  /* 0x000000159a0ab211 */ /* 0x080fe200078c10ff */
[----:B------:R3:W-:Y:S01]  /*10950*/  @!P5 ST.E.64 desc[UR52][R8.64], R96 ;  /* 0x000000600800d985 */ /* 0x0007e2000c101b34 */
[----:B0-----:R-:W-:-:S02]  /*10960*/  @!P2 LEA R2, P5, R153, R21, 0x2 ;  /* 0x000000159902a211 */ /* 0x001fc400078a10ff */
[----:B------:R-:W-:-:S03]  /*10970*/  @!P3 LEA.HI.X R11, R154, R13, R28, 0x2, P6 ;  /* 0x0000000d9a0bb211 */ /* 0x000fc600030f141c */
[----:B------:R-:W-:Y:S02]  /*10980*/  @!P1 LEA R4, P6, R152, R21, 0x2 ;  /* 0x0000001598049211 */ /* 0x000fe400078c10ff */
[----:B------:R-:W-:Y:S01]  /*10990*/  @!P2 LEA.HI.X R3, R153, R13, R27, 0x2, P5 ;  /* 0x0000000d9903a211 */ /* 0x000fe200028f141b */
[----:B------:R3:W-:Y:S01]  /*109a0*/  @!P3 ST.E.64 desc[UR52][R10.64], R100 ;  /* 0x000000640a00b985 */ /* 0x0007e2000c101b34 */
[CC--:B-1----:R-:W-:Y:S02]  /*109b0*/  @!P0 LEA R6, P3, R23.reuse, R21.reuse, 0x2 ;  /* 0x0000001517068211 */ /* 0x0c2fe400078610ff */
        /* <DEDUP_REMOVED lines=8> */
.L_x_13260:
[----:B------:R-:W-:Y:S05]  /*10a40*/  BSYNC B1 ;  /* 0x0000000000017941 */ /* 0x000fea0003800000 */
.L_x_13259:
[----:B------:R-:W-:Y:S01]  /*10a50*/  ISETP.GE.AND P0, PT, R15, R30, PT ;  /* 0x0000001e0f00720c */ /* 0x000fe20003f06270 */
[----:B-1----:R1:W4:Y:S04]  /*10a60*/  SHFL.IDX PT, R21, R14, 0x1, 0x1c1f ;  /* 0x003c1f000e157f89 */ /* 0x00232800000e0000 */
[----:B------:R1:W0:Y:S08]  /*10a70*/  SHFL.IDX PT, R25, R0, 0x1, 0x1c1f ;  /* 0x003c1f0000197f89 */ /* 0x00023000000e0000 */
[----:B-1----:R-:W-:Y:S05]  /*10a80*/  @P0 BRA `(.L_x_13258) ;  /* 0x0000000c00300947 */ /* 0x002fea0003800000 */
[----:B------:R-:W-:Y:S02]  /*10a90*/  ULDC UR4, c[0x0][0xac8] ;  /* 0x0002b20000047ab9 */ /* 0x000fe40000000800 */
[----:B------:R-:W-:Y:S02]  /*10aa0*/  ISETP.GE.AND P1, PT, R16, UR4, PT ;  /* 0x0000000410007c0c */ /* 0x000fe4000bf26270 */
[----:B------:R-:W-:Y:S02]  /*10ab0*/  ISETP.GE.AND P5, PT, R156, UR4, PT ;  /* 0x000000049c007c0c */ /* 0x000fe4000bfa6270 */
[----:B------:R-:W-:Y:S02]  /*10ac0*/  ISETP.GE.AND P3, PT, R155, UR4, PT ;  /* 0x000000049b007c0c */ /* 0x000fe4000bf66270 */
[----:B------:R-:W-:-:S07]  /*10ad0*/  ISETP.GE.AND P2, PT, R154, UR4, PT ;  /* 0x000000049a007c0c */ /* 0x000fce000bf46270 */
[-C--:B0--3--:R-:W-:Y:S02]  /*10ae0*/  @!P1 LEA R2, P0, R16, R25.reuse, 0x2 ;  /* 0x0000001910029211 */ /* 0x089fe400078010ff */
[----:B------:R-:W-:Y:S02]  /*10af0*/  @!P5 LEA R4, P4, R156, R25, 0x2 ;  /* 0x000000199c04d211 */ /* 0x000fe400078810ff */
[-C--:B----4-:R-:W-:Y:S02]  /*10b00*/  @!P1 LEA.HI.X R3, R16, R21.reuse, R33, 0x2, P0 ;  /* 0x0000001510039211 */ /* 0x090fe400000f1421 */
[----:B------:R-:W-:Y:S02]  /*10b10*/  ISETP.GE.AND P0, PT, R152, UR4, PT ;  /* 0x0000000498007c0c */ /* 0x000fe4000bf06270 */
[----:B------:R-:W-:Y:S01]  /*10b20*/  @!P5 LEA.HI.X R5, R156, R21, R31, 0x2, P4 ;  /* 0x000000159c05d211 */ /* 0x000fe200020f141f */
[----:B------:R0:W-:Y:S01]  /*10b30*/  @!P1 ST.E.64 desc[UR52][R2.64], R90 ;  /* 0x0000005a02009985 */ /* 0x0001e2000c101b34 */
[----:B------:R-:W-:-:S02]  /*10b40*/  ISETP.GE.AND P1, PT, R153, UR4, PT ;  /* 0x0000000499007c0c */ /* 0x000fc4000bf26270 */
[----:B------:R-:W-:Y:S01]  /*10b50*/  ISETP.GE.AND P4, PT, R23, UR4, PT ;  /* 0x0000000417007c0c */ /* 0x000fe2000bf86270 */
[----:B------:R1:W-:Y:S01]  /*10b60*/  @!P5 ST.E.64 desc[UR52][R4.64], R94 ;  /* 0x0000005e0400d985 */ /* 0x0003e2000c101b34 */
[CC--:B------:R-:W-:Y:S02]  /*10b70*/  @!P3 LEA R6, P6, R155.reuse, R25.reuse, 0x2 ;  /* 0x000000199b06b211 */ /* 0x0c0fe400078c10ff */
[C---:B------:R-:W-:Y:S02]  /*10b80*/  @!P2 LEA R8, P5, R154.reuse, R25, 0x2 ;  /* 0x000000199a08a211 */ /* 0x040fe400078a10ff */
[-C--:B------:R-:W-:Y:S02]  /*10b90*/  @!P3 LEA.HI.X R7, R155, R21.reuse, R29, 0x2, P6 ;  /* 0x000000159b07b211 */ /* 0x080fe400030f141d */
[----:B------:R-:W-:-:S03]  /*10ba0*/  @!P2 LEA.HI.X R9, R154, R21, R28, 0x2, P5 ;  /* 0x000000159a09a211 */ /* 0x000fc600028f141c */
[----:B------:R1:W-:Y:S01]  /*10bb0*/  @!P3 ST.E.64 desc[UR52][R6.64], R98 ;  /* 0x000000620600b985 */ /* 0x0003e2000c101b34 */
[-C--:B0-----:R-:W-:Y:S02]  /*10bc0*/  @!P1 LEA R2, P6, R153, R25.reuse, 0x2 ;  /* 0x0000001999029211 */ /* 0x081fe400078c10ff */
[CC--:B------:R-:W-:Y:S01]  /*10bd0*/  @!P0 LEA R10, P3, R152.reuse, R25.reuse, 0x2 ;  /* 0x00000019980a8211 */ /* 0x0c0fe200078610ff */
[----:B------:R1:W-:Y:S01]  /*10be0*/  @!P2 ST.E.64 desc[UR52][R8.64], R102 ;  /* 0x000000660800a985 */ /* 0x0003e2000c101b34 */
[----:B------:R-:W-:Y:S02]  /*10bf0*/  @!P4 LEA R12, P5, R23, R25, 0x2 ;  /* 0x00000019170cc211 */ /* 0x000fe400078a10ff */
[-C--:B------:R-:W-:Y:S02]  /*10c00*/  @!P1 LEA.HI.X R3, R153, R21.reuse, R27, 0x2, P6 ;  /* 0x0000001599039211 */ /* 0x080fe400030f141b */
[-C--:B------:R-:W-:Y:S02]  /*10c10*/  @!P0 LEA.HI.X R11, R152, R21.reuse, R26, 0x2, P3 ;  /* 0x00000015980b8211 */ /* 0x080fe400018f141a */
[----:B--2---:R-:W-:Y:S01]  /*10c20*/  @!P4 LEA.HI.X R13, R23, R21, R24, 0x2, P5 ;  /* 0x00000015170dc211 */ /* 0x004fe200028f1418 */
[----:B------:R1:W-:Y:S04]  /*10c30*/  @!P1 ST.E.64 desc[UR52][R2.64], R106 ;  /* 0x0000006a02009985 */ /* 0x0003e8000c101b34 */
[----:B------:R1:W-:Y:S01]  /*10c40*/  @!P0 ST.E.64 desc[UR52][R10.64], R110 ;  /* 0x0000006e0a008985 */ /* 0x0003e2000c101b34 */
[----:B------:R-:W-:-:S03]  /*10c50*/  ISETP.GE.AND P0, PT, R22, UR4, PT ;  /* 0x0000000416007c0c */ /* 0x000fc6000bf06270 */
[----:B------:R1:W-:Y:S10]  /*10c60*/  @!P4 ST.E.64 desc[UR52][R12.64], R114 ;  /* 0x000000720c00c985 */ /* 0x0003f4000c101b34 */
[----:B------:R-:W-:Y:S05]  /*10c70*/  @P0 BRA `(.L_x_13258) ;  /* 0x0000000800b40947 */ /* 0x000fea0003800000 */
[----:B-1----:R-:W-:-:S04]  /*10c80*/  LEA R2, P0, R22, R25, 0x2 ;  /* 0x0000001916027211 */ /* 0x002fc800078010ff */
[----:B------:R-:W-:-:S05]  /*10c90*/  LEA.HI.X R3, R22, R21, R20, 0x2, P0 ;  /* 0x0000001516037211 */ /* 0x000fca00000f1414 */
[----:B------:R0:W-:Y:S01]  /*10ca0*/  ST.E.64 desc[UR52][R2.64], R118 ;  /* 0x0000007602007985 */ /* 0x0001e2000c101b34 */
[----:B------:R-:W-:Y:S05]  /*10cb0*/  BRA `(.L_x_13258) ;  /* 0x0000000800a47947 */ /* 0x000fea0003800000 */
.L_x_13255:
        /* <DEDUP_REMOVED lines=32> */
.L_x_13261:
        /* <DEDUP_REMOVED lines=59> */
.L_x_13263:
[----:B------:R-:W-:Y:S05]  /*11270*/  BSYNC B1 ;  /* 0x0000000000017941 */ /* 0x000fea0003800000 */
.L_x_13262:
[----:B------:R-:W-:-:S06]  /*11280*/  UISETP.GT.AND UP0, UPT, UR42, 0x1, UPT ;  /* 0x000000012a00788c */ /* 0x000fcc000bf04270 */
[----:B------:R-:W-:-:S13]  /*11290*/  PLOP3.LUT P0, PT, PT, PT, UP0, 0x80, 0x0 ;  /* 0x000000000000781c */ /* 0x000fda0003f0f008 */
[----:B------:R-:W-:Y:S05]  /*112a0*/  @P0 BRA `(.L_x_13258) ;  /* 0x0000000400280947 */ /* 0x000fea0003800000 */
[----:B------:R-:W1:Y:S01]  /*112b0*/  LDC R11, c[0x0][0xbe8] ;  /* 0x0002fa00ff0b7b82 */ /* 0x000e620000000800 */
[----:B------:R-:W-:Y:S01]  /*112c0*/  ULDC.64 UR14, c[0x0][0xaa0] ;  /* 0x0002a800000e7ab9 */ /* 0x000fe20000000a00 */
[----:B------:R-:W-:Y:S01]  /*112d0*/  IMAD R2, R18, 0x30, R157 ;  /* 0x0000003012027824 */ /* 0x000fe200078e029d */
[----:B------:R-:W-:Y:S01]  /*112e0*/  UIMAD UR10, UR21, UR14, URZ ;  /* 0x0000000e150a72a4 */ /* 0x000fe2000f8e023f */
[----:B------:R-:W-:Y:S01]  /*112f0*/  VIADD R30, R157, UR39 ;  /* 0x000000279d1e7c36 */ /* 0x000fe20008000000 */
[----:B------:R-:W-:Y:S01]  /*11300*/  UIMAD.WIDE.U32 UR8, UR4, UR14, URZ ;  /* 0x0000000e040872a5 */ /* 0x000fe2000f8e003f */
[----:B0-----:R-:W-:Y:S01]  /*11310*/  VIADD R4, R2, UR39 ;  /* 0x0000002702047c36 */ /* 0x001fe20008000000 */
[----:B------:R-:W-:Y:S01]  /*11320*/  UIMAD UR10, UR4, UR15, UR10 ;  /* 0x0000000f040a72a4 */ /* 0x000fe2000f8e020a */
[----:B------:R-:W-:Y:S02]  /*11330*/  SHF.R.S32.HI R13, RZ, 0x1f, R19 ;  /* 0x0000001fff0d7819 */ /* 0x000fe40000011413 */
[----:B------:R-:W-:Y:S01]  /*11340*/  IMAD.MOV.U32 R5, RZ, RZ, R4 ;  /* 0x000000ffff057224 */ /* 0x000fe200078e0004 */
        /* <DEDUP_REMOVED lines=16> */
[----:B------:R-:W-:Y:S01]  /*11450*/  ULDC UR4, c[0x0][0xac8] ;  /* 0x0002b20000047ab9 */ /* 0x000fe20000000800 */
        /* <DEDUP_REMOVED lines=12> */
[C---:B------:R-:W-:Y:S02]  /*11520*/  IMAD R5, R7.reuse, UR9, R4 ;  /* 0x0000000907057c24 */ /* 0x040fe4000f8e0204 */
[----:B------:R-:W-:Y:S01]  /*11530*/  IMAD.WIDE.U32 R2, R7, UR8, R2 ;  /* 0x0000000807027c25 */ /* 0x000fe2000f8e0002 */
[----:B------:R-:W-:-:S03]  /*11540*/  ULDC.64 UR8, c[0x0][0xa80] ;  /* 0x0002a00000087ab9 */ /* 0x000fc60000000a00 */
[----:B------:R-:W-:Y:S01]  /*11550*/  IMAD.IADD R3, R3, 0x1, R5 ;  /* 0x0000000103037824 */ /* 0x000fe200078e0205 */
[----:B------:R-:W-:Y:S01]  /*11560*/  LEA R4, P0, R2, UR8, 0x1 ;  /* 0x0000000802047c11 */ /* 0x000fe2000f8008ff */
[----:B-----5:R-:W-:Y:S02]  /*11570*/  IMAD R11, R0, R11, RZ ;  /* 0x0000000b000b7224 */ /* 0x020fe400078e02ff */
[----:B------:R-:W-:Y:S01]  /*11580*/  VIADD R0, R30, 0x30 ;  /* 0x000000301e007836 */ /* 0x000fe20000000000 */
[----:B------:R-:W-:Y:S01]  /*11590*/  LEA.HI.X R8, R2, UR9, R3, 0x1, P0 ;  /* 0x0000000902087c11 */ /* 0x000fe200080f0c03 */
[----:B------:R-:W0:Y:S01]  /*115a0*/  SHFL.IDX PT, R6, R4, RZ, 0x181f ;  /* 0x00181fff04067589 */ /* 0x000e2200000e0000 */
[----:B------:R-:W-:Y:S01]  /*115b0*/  ISETP.GE.AND P0, PT, R19, UR4, PT ;  /* 0x0000000413007c0c */ /* 0x000fe2000bf06270 */
[C---:B------:R-:W-:Y:S02]  /*115c0*/  VIADD R2, R30.reuse, 0x60 ;  /* 0x000000601e027836 */ /* 0x040fe40000000000 */
[----:B------:R-:W1:Y:S01]  /*115d0*/  SHFL.IDX PT, R14, R4, 0x1, 0x181f ;  /* 0x00381f00040e7f89 */ /* 0x000e6200000e0000 */
[CC--:B------:R-:W-:Y:S01]  /*115e0*/  ISETP.GE.OR P3, PT, R30.reuse, R11.reuse, P0 ;  /* 0x0000000b1e00720c */ /* 0x0c0fe20000766670 */
[----:B------:R-:W-:Y:S01]  /*115f0*/  VIADD R3, R30, 0x90 ;  /* 0x000000901e037836 */ /* 0x000fe20000000000 */
[-C--:B------:R-:W-:Y:S01]  /*11600*/  ISETP.GE.OR P2, PT, R0, R11.reuse, P0 ;  /* 0x0000000b0000720c */ /* 0x080fe20000746670 */
[----:B------:R-:W2:Y:S01]  /*11610*/  SHFL.IDX PT, R24, R4, 0x2, 0x181f ;  /* 0x00581f0004187f89 */ /* 0x000ea200000e0000 */
[----:B------:R-:W-:-:S02]  /*11620*/  ISETP.GE.OR P1, PT, R2, R11, P0 ;  /* 0x0000000b0200720c */ /* 0x000fc40000726670 */
[----:B------:R-:W-:Y:S01]  /*11630*/  ISETP.GE.OR P0, PT, R3, R11, P0 ;  /* 0x0000000b0300720c */ /* 0x000fe20000706670 */
[----:B------:R-:W3:Y:S04]  /*11640*/  SHFL.IDX PT, R10, R8, RZ, 0x181f ;  /* 0x00181fff080a7589 */ /* 0x000ee800000e0000 */
[----:B------:R1:W4:Y:S04]  /*11650*/  SHFL.IDX PT, R28, R4, 0x3, 0x181f ;  /* 0x00781f00041c7f89 */ /* 0x00032800000e0000 */
[----:B------:R-:W4:Y:S04]  /*11660*/  SHFL.IDX PT, R12, R8, 0x1, 0x181f ;  /* 0x00381f00080c7f89 */ /* 0x000f2800000e0000 */
[----:B------:R-:W4:Y:S01]  /*11670*/  SHFL.IDX PT, R20, R8, 0x2, 0x181f ;  /* 0x00581f0008147f89 */ /* 0x000f2200000e0000 */
[----:B0-----:R-:W-:-:S03]  /*11680*/  @!P3 LEA R2, P6, R19, R6, 0x1 ;  /* 0x000000061302b211 */ /* 0x001fc600078c08ff */
[----:B------:R4:W0:Y:S01]  /*11690*/  SHFL.IDX PT, R26, R8, 0x3, 0x181f ;  /* 0x00781f00081a7f89 */ /* 0x00082200000e0000 */
[C---:B-1----:R-:W-:Y:S02]  /*116a0*/  @!P2 LEA R4, P5, R19.reuse, R14, 0x1 ;  /* 0x0000000e1304a211 */ /* 0x042fe400078a08ff */
[C---:B--2---:R-:W-:Y:S02]  /*116b0*/  @!P1 LEA R6, P4, R19.reuse, R24, 0x1 ;  /* 0x0000001813069211 */ /* 0x044fe400078808ff */
[C---:B---3--:R-:W-:Y:S02]  /*116c0*/  @!P3 LEA.HI.X R3, R19.reuse, R10, R13, 0x1, P6 ;  /* 0x0000000a1303b211 */ /* 0x048fe400030f0c0d */
[----:B----4-:R-:W-:-:S03]  /*116d0*/  @!P0 LEA R8, P6, R19, R28, 0x1 ;  /* 0x0000001c13088211 */ /* 0x010fc600078c08ff */
[----:B------:R1:W-:Y:S01]  /*116e0*/  @!P3 ST.E.128 desc[UR52][R2.64], RZ ;  /* 0x000000ff0200b985 */ /* 0x0003e2000c101d34 */
[C-C-:B------:R-:W-:Y:S02]  /*116f0*/  @!P2 LEA.HI.X R5, R19.reuse, R12, R13.reuse, 0x1, P5 ;  /* 0x0000000c1305a211 */ /* 0x140fe400028f0c0d */
[----:B------:R-:W-:-:S03]  /*11700*/  @!P1 LEA.HI.X R7, R19, R20, R13, 0x1, P4 ;  /* 0x0000001413079211 */ /* 0x000fc600020f0c0d */
[----:B------:R1:W-:Y:S01]  /*11710*/  @!P2 ST.E.128 desc[UR52][R4.64], RZ ;  /* 0x000000ff0400a985 */ /* 0x0003e2000c101d34 */
[----:B0-----:R-:W-:-:S03]  /*11720*/  @!P0 LEA.HI.X R9, R19, R26, R13, 0x1, P6 ;  /* 0x0000001a13098211 */ /* 0x001fc600030f0c0d */
[----:B------:R1:W-:Y:S04]  /*11730*/  @!P1 ST.E.128 desc[UR52][R6.64], RZ ;  /* 0x000000ff06009985 */ /* 0x0003e8000c101d34 */
[----:B------:R1:W-:Y:S02]  /*11740*/  @!P0 ST.E.128 desc[UR52][R8.64], RZ ;  /* 0x000000ff08008985 */ /* 0x0003e4000c101d34 */
.L_x_13258:
[----:B------:R-:W-:Y:S05]  /*11750*/  BSYNC B0 ;  /* 0x0000000000007941 */ /* 0x000fea0003800000 */
.L_x_13254:
[----:B------:R-:W-:Y:S02]  /*11760*/  ULDC UR4, c[0x0][0xc3c] ;  /* 0x00030f0000047ab9 */ /* 0x000fe40000000800 */
[----:B------:R-:W-:-:S06]  /*11770*/  UISETP.GE.AND UP0, UPT, UR6, UR4, UPT ;  /* 0x000000040600728c */ /* 0x000fcc000bf06270 */
[----:B------:R-:W-:-:S13]  /*11780*/  PLOP3.LUT P0, PT, PT, PT, UP0, 0x80, 0x0 ;  /* 0x000000000000781c */ /* 0x000fda0003f0f008 */
[----:B------:R-:W-:Y:S05]  /*11790*/  @!P0 BRA `(.L_x_13264) ;  /* 0xfffffef400dc8947 */ /* 0x000fea000383ffff */
[----:B------:R-:W-:Y:S05]  /*117a0*/  EXIT ;  /* 0x000000000000794d */ /* 0x000fea0003800000 */
.L_x_13171:
        /* <DEDUP_REMOVED lines=18> */
.L_x_13265:
        /* <DEDUP_REMOVED lines=44> */
.L_x_13269:
        /* <DEDUP_REMOVED lines=37> */
.L_x_13267:
        /* <DEDUP_REMOVED lines=13> */
.L_x_13270:
        /* <DEDUP_REMOVED lines=62> */
.L_x_13271:
        /* <DEDUP_REMOVED lines=62> */
.L_x_13272:
[----:B------:R-:W-:-:S05]  /*12670*/  LOP3.LUT R2, RZ, R2, RZ, 0x33, !PT ;  /* 0x00000002ff027212 */ /* 0x000fca00078e33ff */
[----:B------:R-:W-:Y:S01]  /*12680*/  IMAD.IADD R25, R25, 0x1, R2 ;  /* 0x0000000119197824 */ /* 0x000fe200078e0202 */
[----:B------:R-:W-:Y:S06]  /*12690*/  BRA `(.L_x_13273) ;  /* 0x00000000000c7947 */ /* 0x000fec0003800000 */
.L_x_13268:
[----:B------:R-:W-:Y:S02]  /*126a0*/  IMAD.MOV.U32 R25, RZ, RZ, RZ ;  /* 0x000000ffff197224 */ /* 0x000fe400078e00ff */
[----:B------:R-:W-:Y:S02]  /*126b0*/  IMAD.U32 R24, RZ, RZ, UR6 ;  /* 0x00000006ff187e24 */ /* 0x000fe4000f8e00ff */
[----:B------:R-:W-:-:S07]  /*126c0*/  IMAD.MOV.U32 R26, RZ, RZ, RZ ;  /* 0x000000ffff1a7224 */ /* 0x000fce00078e00ff */
.L_x_13273:
[----:B------:R-:W-:-:S13]  /*126d0*/  ISETP.NE.AND P0, PT, R0, RZ, PT ;  /* 0x000000ff0000720c */ /* 0x000fda0003f05270 */
[----:B------:R-:W0:Y:S01]  /*126e0*/  @!P0 S2R R3, SR_CgaCtaId ;  /* 0x0000000000038919 */ /* 0x000e220000008800 */
[----:B------:R-:W-:-:S04]  /*126f0*/  @!P0 MOV R0, 0x400 ;  /* 0x0000040000008802 */ /* 0x000fc80000000f00 */
[----:B0-----:R-:W-:-:S05]  /*12700*/  @!P0 LEA R0, R3, R0, 0x18 ;  /* 0x0000000003008211 */ /* 0x001fca00078ec0ff */
[----:B------:R2:W-:Y:S01]  /*12710*/  @!P0 STS.128 [R0+0x168d0], R24 ;  /* 0x0168d01800008388 */ /* 0x0005e20000000c00 */
[----:B------:R-:W-:Y:S06]  /*12720*/  BAR.ARV 0x5, 0x200 ;  /* 0x0148000000007b1d */ /* 0x000fec0000002000 */
.L_x_13266:
        /* <DEDUP_REMOVED lines=20> */
[----:B0-----:R-:W-:Y:S02]  /*12870*/  LOP3.LUT R2, R0, 0x1f8, RZ, 0xc0, !PT ;  /* 0x000001f800027812 */ /* 0x001fe400078ec0ff */
[----:B------:R-:W-:Y:S02]  /*12880*/  SHF.R.U32.HI R4, RZ, 0x3, R4 ;  /* 0x00000003ff047819 */ /* 0x000fe40000011604 */
[----:B------:R-:W-:-:S04]  /*12890*/  LOP3.LUT R2, R2, 0x38, R5, 0x78, !PT ;  /* 0x0000003802027812 */ /* 0x000fc800078e7805 */
[----:B------:R-:W-:Y:S01]  /*128a0*/  LOP3.LUT R2, R2, 0x200, R3, 0xf8, !PT ;  /* 0x0000020002027812 */ /* 0x000fe200078ef803 */
[----:B------:R-:W-:-:S04]  /*128b0*/  IMAD.SHL.U32 R3, R5, 0x10, RZ ;  /* 0x0000001005037824 */ /* 0x000fc800078e00ff */
[----:B------:R-:W-:Y:S01]  /*128c0*/  IMAD R0, R2, 0x2, R17 ;  /* 0x0000000202007824 */ /* 0x000fe200078e0211 */
[----:B------:R-:W-:-:S04]  /*128d0*/  LOP3.LUT R3, R4, 0x70, R3, 0xf8, !PT ;  /* 0x0000007004037812 */ /* 0x000fc800078ef803 */
[----:B------:R4:W-:Y:S03]  /*128e0*/  STL [R1+0x4], R0 ;  /* 0x0000040001007387 */ /* 0x0009e60000100800 */
.L_x_13374:
[----:B------:R-:W-:Y:S05]  /*128f0*/  YIELD ;  /* 0x0000000000007946 */ /* 0x000fea0003800000 */
[----:B------:R-:W-:Y:S01]  /*12900*/  ULDC.64 UR4, c[0x0][0xa28] ;  /* 0x00028a0000047ab9 */ /* 0x000fe20000000a00 */
[----:B------:R-:W-:Y:S02]  /*12910*/  CS2R R8, SRZ ;  /* 0x0000000000087805 */ /* 0x000fe4000001ff00 */
[----:B------:R-:W-:Y:S01]  /*12920*/  ISETP.NE.U32.AND P0, PT, RZ, UR4, PT ;  /* 0x00000004ff007c0c */ /* 0x000fe2000bf05070 */
[----:B01----:R-:W0:Y:S01]  /*12930*/  LDC.64 R4, c[0x0][0xa00] ;  /* 0x00028000ff047b82 */ /* 0x003e220000000a00 */
[----:B----4-:R-:W-:Y:S01]  /*12940*/  IMAD.MOV.U32 R0, RZ, RZ, RZ ;  /* 0x000000ffff007224 */ /* 0x010fe200078e00ff */
[----:B------:R-:W-:Y:S01]  /*12950*/  ULDC.64 UR6, c[0x0][0xa08] ;  /* 0x0002820000067ab9 */ /* 0x000fe20000000a00 */
[----:B------:R-:W-:Y:S01]  /*12960*/  ISETP.NE.AND.EX P0, PT, RZ, UR5, PT, P0 ;  /* 0x00000005ff007c0c */ /* 0x000fe2000bf05300 */
[----:B------:R-:W-:-:S12]  /*12970*/  ULDC.64 UR4, c[0x0][0xa18] ;  /* 0x0002860000047ab9 */ /* 0x000fd80000000a00 */
[----:B------:R-:W1:Y:S02]  /*12980*/  @P0 LDC.64 R2, c[0x0][0xa28] ;  /* 0x00028a00ff020b82 */ /* 0x000e640000000a00 */
        /* <DEDUP_REMOVED lines=15> */
[----:B------:R0:W5:Y:S01]  /*12a80*/  @P1 LDG.E R9, desc[UR52][R2.64] ;  /* 0x0000003402091981 */ /* 0x000162000c1e1900 */
[----:B-1----:R-:W-:-:S03]  /*12a90*/  @P2 IMAD.WIDE R6, R27, 0x4, R6 ;  /* 0x000000041b062825 */ /* 0x002fc600078e0206 */
        /* <DEDUP_REMOVED lines=8> */
[----:B------:R-:W-:-:S04]  /*12b20*/  USEL UR4, UR4, 0x1, UP0 ;  /* 0x0000000104047887 */ /* 0x000fc80008000000 */
[----:B------:R-:W-:-:S06]  /*12b30*/  UIMAD UR4, UR4, UR5, URZ ;  /* 0x00000005040472a4 */ /* 0x000fcc000f8e023f */
[----:B------:R-:W-:Y:S01]  /*12b40*/  IMAD.U32 R11, RZ, RZ, UR4 ;  /* 0x00000004ff0b7e24 */ /* 0x000fe2000f8e00ff */
        /* <DEDUP_REMOVED lines=8> */
.L_x_13275:
        /* <DEDUP_REMOVED lines=14> */
.L_x_13276:
[----:B------:R-:W-:Y:S05]  /*12cb0*/  @!P1 BRA `(.L_x_13277) ;  /* 0x00000000000c9947 */ /* 0x000fea0003800000 */
[----:B------:R-:W2:Y:S04]  /*12cc0*/  LDG.E R4, desc[UR52][R2.64] ;  /* 0x0000003402047981 */ /* 0x000ea8000c1e1900 */
[----:B------:R-:W2:Y:S02]  /*12cd0*/  LDG.E R11, desc[UR52][R2.64+0x4] ;  /* 0x00000434020b7981 */ /* 0x000ea4000c1e1900 */
[----:B--2---:R-:W-:-:S07]  /*12ce0*/  IMAD.IADD R11, R11, 0x1, -R4 ;  /* 0x000000010b0b7824 */ /* 0x004fce00078e0a04 */
.L_x_13277:
[----:B0-----:R-:W0:Y:S01]  /*12cf0*/  LDC R2, c[0x0][0x448] ;  /* 0x00011200ff027b82 */ /* 0x001e220000000800 */
[----:B------:R-:W-:Y:S02]  /*12d00*/  IMAD R12, R25, 0xc0, RZ ;  /* 0x000000c0190c7824 */ /* 0x000fe400078e02ff */
[----:B-----5:R-:W-:Y:S02]  /*12d10*/  IMAD.IADD R8, R11, 0x1, -R8 ;  /* 0x000000010b087824 */ /* 0x020fe400078e0a08 */
[----:B------:R-:W-:Y:S01]  /*12d20*/  VIADD R5, R12, 0xbf ;  /* 0x000000bf0c057836 */ /* 0x000fe20000000000 */
[----:B------:R2:W-:Y:S01]  /*12d30*/  STL [R1+0x8], R12 ;  /* 0x0000080c01007387 */ /* 0x0005e20000100800 */
[----:B0-----:R-:W-:Y:S02]  /*12d40*/  ISETP.NE.AND P1, PT, R2, 0x1, PT ;  /* 0x000000010200780c */ /* 0x001fe40003f25270 */
[----:B------:R-:W0:Y:S11]  /*12d50*/  LDC.64 R2, c[0x0][0x9e0] ;  /* 0x00027800ff027b82 */ /* 0x000e360000000a00 */
[----:B------:R-:W3:Y:S08]  /*12d60*/  @P1 LDC R6, c[0x0][0x44c] ;  /* 0x00011300ff061b82 */ /* 0x000ef00000000800 */
[----:B------:R-:W4:Y:S01]  /*12d70*/  @P1 LDC R4, c[0x0][0x450] ;  /* 0x00011400ff041b82 */ /* 0x000f220000000800 */
[----:B0-----:R-:W-:Y:S01]  /*12d80*/  ISETP.GE.AND P2, PT, R3, 0x1, PT ;  /* 0x000000010300780c */ /* 0x001fe20003f46270 */
[----:B---3--:R-:W-:Y:S01]  /*12d90*/  @P1 IMAD.HI.U32 R7, R5, R6, RZ ;  /* 0x0000000605071227 */ /* 0x008fe200078e00ff */
[----:B------:R-:W-:-:S04]  /*12da0*/  IADD3 R6, R8, 0x1, -R10 ;  /* 0x0000000108067810 */ /* 0x000fc80007ffe80a */
[----:B----4-:R-:W-:Y:S01]  /*12db0*/  @P1 SHF.R.U32.HI R5, RZ, R4, R7 ;  /* 0x00000004ff051219 */ /* 0x010fe20000011607 */
[----:B------:R-:W-:-:S05]  /*12dc0*/  VIADD R4, R8, 0x7f ;  /* 0x0000007f08047836 */ /* 0x000fca0000000000 */
[----:B------:R-:W-:-:S04]  /*12dd0*/  SHF.R.S32.HI R7, RZ, 0x1f, R4 ;  /* 0x0000001fff077819 */ /* 0x000fc80000011404 */
[----:B------:R-:W-:Y:S01]  /*12de0*/  LEA.HI R4, R7, R4, RZ, 0x7 ;  /* 0x0000000407047211 */ /* 0x000fe200078f38ff */
[----:B------:R-:W-:-:S03]  /*12df0*/  IMAD.IADD R7, R6, 0x1, R5 ;  /* 0x0000000106077824 */ /* 0x000fc600078e0205 */
[----:B------:R-:W-:Y:S01]  /*12e00*/  SHF.R.S32.HI R9, RZ, 0x7, R4 ;  /* 0x00000007ff097819 */ /* 0x000fe20000011404 */
[----:B------:R-:W-:-:S04]  /*12e10*/  IMAD.IADD R2, R7, 0x1, R2 ;  /* 0x0000000107027824 */ /* 0x000fc800078e0202 */
[----:B------:R2:W-:Y:S01]  /*12e20*/  STL [R1+0x40], R9 ;  /* 0x0000400901007387 */ /* 0x0005e20000100800 */
[----:B------:R-:W-:Y:S05]  /*12e30*/  @!P2 BRA `(.L_x_13278) ;  /* 0x000000000048a947 */ /* 0x000fea0003800000 */
        /* <DEDUP_REMOVED lines=11> */
.L_x_13280:
[----:B------:R-:W-:-:S13]  /*12ef0*/  ISETP.NE.AND P0, PT, R3, 0x1, PT ;  /* 0x000000010300780c */ /* 0x000fda0003f05270 */
[----:B------:R-:W0:Y:S02]  /*12f00*/  @P0 LDC.64 R4, c[0x0][0x9e8] ;  /* 0x00027a00ff040b82 */ /* 0x000e240000000a00 */
[----:B0-----:R-:W-:-:S05]  /*12f10*/  @P0 IMAD.HI.U32 R4, R6, R4, RZ ;  /* 0x0000000406040227 */ /* 0x001fca00078e00ff */
[----:B------:R-:W-:-:S07]  /*12f20*/  @P0 SHF.R.U32.HI R6, RZ, R5, R4 ;  /* 0x00000005ff060219 */ /* 0x000fce0000011604 */
.L_x_13281:
[----:B------:R-:W-:Y:S05]  /*12f30*/  BSYNC B0 ;  /* 0x0000000000007941 */ /* 0x000fea0003800000 */
.L_x_13279:
[----:B------:R-:W-:-:S05]  /*12f40*/  IMAD R5, R6, R3, R3 ;  /* 0x0000000306057224 */ /* 0x000fca00078e0203 */
[----:B------:R-:W-:-:S07]  /*12f50*/  VIMNMX R2, R2, R5, PT ;  /* 0x0000000502027248 */ /* 0x000fce0003fe0100 */
.L_x_13278:
[----:B------:R-:W0:Y:S01]  /*12f60*/  @P1 LDC R4, c[0x0][0x44c] ;  /* 0x00011300ff041b82 */ /* 0x000e220000000800 */
[----:B------:R-:W-:Y:S01]  /*12f70*/  VIADD R2, R2, 0x7f ;  /* 0x0000007f02027836 */ /* 0x000fe20000000000 */
[----:B------:R-:W-:Y:S01]  /*12f80*/  ULDC UR4, c[0x0][0x9dc] ;  /* 0x0002770000047ab9 */ /* 0x000fe20000000800 */
[----:B------:R-:W-:-:S05]  /*12f90*/  IMAD.MOV.U32 R5, RZ, RZ, R12 ;  /* 0x000000ffff057224 */ /* 0x000fca00078e000c */
[----:B------:R-:W3:Y:S01]  /*12fa0*/  @P1 LDC R7, c[0x0][0x450] ;  /* 0x00011400ff071b82 */ /* 0x000ee20000000800 */
[----:B0-----:R-:W-:-:S05]  /*12fb0*/  @P1 IMAD.HI.U32 R4, R12, R4, RZ ;  /* 0x000000040c041227 */ /* 0x001fca00078e00ff */
[----:B---3--:R-:W-:Y:S02]  /*12fc0*/  @P1 SHF.R.U32.HI R5, RZ, R7, R4 ;  /* 0x00000007ff051219 */ /* 0x008fe40000011604 */
[----:B------:R-:W-:Y:S02]  /*12fd0*/  SHF.R.S32.HI R7, RZ, 0x1f, R2 ;  /* 0x0000001fff077819 */ /* 0x000fe40000011402 */
[----:B------:R-:W-:Y:S02]  /*12fe0*/  IADD3 R8, R5, R8, -R10 ;  /* 0x0000000805087210 */ /* 0x000fe40007ffe80a */
[----:B------:R-:W-:-:S04]  /*12ff0*/  LEA.HI R7, R7, R2, RZ, 0x7 ;  /* 0x0000000207077211 */ /* 0x000fc800078f38ff */
[----:B------:R-:W-:-:S04]  /*13000*/  SHF.R.S32.HI R2, RZ, 0x7, R7 ;  /* 0x00000007ff027819 */ /* 0x000fc80000011407 */
[----:B------:R-:W-:Y:S01]  /*13010*/  VIMNMX R6, R9, R2, PT ;  /* 0x0000000209067248 */ /* 0x000fe20003fe0100 */
[----:B------:R0:W-:Y:S02]  /*13020*/  STL [R1+0x3c], R2 ;  /* 0x00003c0201007387 */ /* 0x0001e40000100800 */
[----:B0-----:R-:W-:Y:S01]  /*13030*/  VIADD R2, R8, -UR4 ;  /* 0x8000000408027c36 */ /* 0x001fe20008000000 */
        /* <DEDUP_REMOVED lines=12> */
.L_x_13284:
[----:B------:R-:W-:-:S13]  /*13100*/  ISETP.NE.AND P0, PT, R3, 0x1, PT ;  /* 0x000000010300780c */ /* 0x000fda0003f05270 */
[----:B------:R-:W0:Y:S02]  /*13110*/  @P0 LDC.64 R4, c[0x0][0x9e8] ;  /* 0x00027a00ff040b82 */ /* 0x000e240000000a00 */
[----:B0-----:R-:W-:-:S05]  /*13120*/  @P0 IMAD.HI.U32 R4, R7, R4, RZ ;  /* 0x0000000407040227 */ /* 0x001fca00078e00ff */
[----:B------:R-:W-:-:S07]  /*13130*/  @P0 SHF.R.U32.HI R7, RZ, R5, R4 ;  /* 0x00000005ff070219 */ /* 0x000fce0000011604 */
.L_x_13285:
[----:B------:R-:W-:Y:S05]  /*13140*/  BSYNC B0 ;  /* 0x0000000000007941 */ /* 0x000fea0003800000 */
.L_x_13283:
[----:B------:R-:W-:-:S05]  /*13150*/  IMAD R3, R7, R3, RZ ;  /* 0x0000000307037224 */ /* 0x000fca00078e02ff */
[----:B------:R-:W-:-:S07]  /*13160*/  VIMNMX R2, R2, R3, !PT ;  /* 0x0000000302027248 */ /* 0x000fce0007fe0100 */
.L_x_13282:
[----:B------:R-:W-:Y:S01]  /*13170*/  SHF.R.S32.HI R3, RZ, 0x1f, R2 ;  /* 0x0000001fff037819 */ /* 0x000fe20000011402 */
[----:B------:R-:W-:Y:S01]  /*13180*/  IMAD.MOV.U32 R5, RZ, RZ, RZ ;  /* 0x000000ffff057224 */ /* 0x000fe200078e00ff */
[----:B------:R-:W-:Y:S01]  /*13190*/  SHF.R.U32.HI R4, RZ, 0x10, R0 ;  /* 0x00000010ff047819 */ /* 0x000fe20000011600 */
[----:B------:R-:W-:Y:S01]  /*131a0*/  BSSY B0, `(.L_x_13286) ;  /* 0x0000029000007945 */ /* 0x000fe20003800000 */
[----:B------:R-:W-:Y:S01]  /*131b0*/  LEA.HI R3, R3, R2, RZ, 0x7 ;  /* 0x0000000203037211 */ /* 0x000fe200078f38ff */
[----:B--2---:R-:W-:Y:S01]  /*131c0*/  IMAD.MOV.U32 R12, RZ, RZ, R5 ;  /* 0x000000ffff0c7224 */ /* 0x004fe200078e0005 */
        /* <DEDUP_REMOVED lines=10> */
[-C--:B-1----:R-:W-:Y:S01]  /*13270*/  IABS R0, R4.reuse ;  /* 0x0000000400007213 */ /* 0x082fe20000000000 */
[----:B------:R-:W-:Y:S01]  /*13280*/  IMAD.MOV.U32 R2, RZ, RZ, RZ ;  /* 0x000000ffff027224 */ /* 0x000fe200078e00ff */
[----:B------:R-:W-:Y:S02]  /*13290*/  IABS R7, R4 ;  /* 0x0000000400077213 */ /* 0x000fe40000000000 */
[----:B------:R-:W1:Y:S03]  /*132a0*/  I2F.RP R8, R0 ;  /* 0x0000000000087306 */ /* 0x000e660000209400 */
[----:B------:R-:W-:-:S05]  /*132b0*/  IMAD.MOV R7, RZ, RZ, -R7 ;  /* 0x000000ffff077224 */ /* 0x000fca00078e0a07 */
[----:B-1----:R-:W1:Y:S02]  /*132c0*/  MUFU.RCP R8, R8 ;  /* 0x0000000800087308 */ /* 0x002e640000001000 */
[----:B-1----:R-:W-:-:S06]  /*132d0*/  VIADD R9, R8, 0xffffffe ;  /* 0x0ffffffe08097836 */ /* 0x002fcc0000000000 */
[----:B------:R-:W0:Y:S02]  /*132e0*/  F2I.FTZ.U32.TRUNC.NTZ R3, R9 ;  /* 0x0000000900037305 */ /* 0x000e24000021f000 */
[----:B0-----:R-:W-:-:S04]  /*132f0*/  IMAD.MOV R5, RZ, RZ, -R3 ;  /* 0x000000ffff057224 */ /* 0x001fc800078e0a03 */
[----:B------:R-:W-:-:S04]  /*13300*/  IMAD R5, R5, R0, RZ ;  /* 0x0000000005057224 */ /* 0x000fc800078e02ff */
        /* <DEDUP_REMOVED lines=18> */
.L_x_13287:
[----:B------:R-:W-:Y:S05]  /*13430*/  BSYNC B0 ;  /* 0x0000000000007941 */ /* 0x000fea0003800000 */
.L_x_13286:
        /* <DEDUP_REMOVED lines=14> */
[----:B------:R-:W3:Y:S08]  /*13520*/  FLO.U32 R0, UR4 ;  /* 0x0000000400007d00 */ /* 0x000ef000080e0000 */
[----:B0-----:R-:W4:Y:S01]  /*13530*/  POPC R5, UR4 ;  /* 0x0000000400057d09 */ /* 0x001f220008000000 */
[----:B---3--:R-:W-:-:S13]  /*13540*/  ISETP.EQ.U32.AND P0, PT, R0, R7, PT ;  /* 0x000000070000720c */ /* 0x008fda0003f02070 */
[----:B----4-:R-:W3:Y:S01]  /*13550*/  @P0 ATOMG.E.ADD.STRONG.GPU PT, R3, desc[UR52][R2.64], R5 ;  /* 0x00000005020309a8 */ /* 0x010ee200081ee1f4 */
[----:B-1----:R-:W0:Y:S02]  /*13560*/  S2R R4, SR_LTMASK ;  /* 0x0000000000047919 */ /* 0x002e240000003900 */
[----:B0-----:R-:W-:-:S04]  /*13570*/  LOP3.LUT R4, R4, UR4, RZ, 0xc0, !PT ;  /* 0x0000000404047c12 */ /* 0x001fc8000f8ec0ff */
[----:B------:R-:W0:Y:S01]  /*13580*/  POPC R7, R4 ;  /* 0x0000000400077309 */ /* 0x000e220000000000 */
[----:B---3--:R-:W0:Y:S02]  /*13590*/  SHFL.IDX PT, R0, R3, R0, 0x1f ;  /* 0x00001f0003007589 */ /* 0x008e2400000e0000 */
[----:B0-----:R-:W-:Y:S01]  /*135a0*/  IADD3 R24, R0, UR37, R7 ;  /* 0x0000002500187c10 */ /* 0x001fe2000fffe007 */
[----:B------:R-:W-:Y:S06]  /*135b0*/  BRA `(.L_x_13290) ;  /* 0x0000003000f47947 */ /* 0x000fec0003800000 */
.L_x_13289:
        /* <DEDUP_REMOVED lines=20> */
.L_x_13292:
[----:B------:R-:W-:Y:S05]  /*13700*/  BSYNC B6 ;  /* 0x0000000000067941 */ /* 0x000fea0003800000 */
.L_x_13291:
        /* <DEDUP_REMOVED lines=20> */
.L_x_13295:
        /* <DEDUP_REMOVED lines=15> */
.L_x_13294:
[----:B------:R-:W-:Y:S05]  /*13940*/  BSYNC B6 ;  /* 0x0000000000067941 */ /* 0x000fea0003800000 */
.L_x_13293:
        /* <DEDUP_REMOVED lines=20> */
.L_x_13390:
        /* <DEDUP_REMOVED lines=10> */
.L_x_13393:
        /* <DEDUP_REMOVED lines=21> */
.L_x_13299:
[----:B---3--:R-:W-:Y:S01]  /*13c80*/  IMAD R0, R18, 0x8, R17 ;  /* 0x0000000812007824 */ /* 0x008fe200078e0211 */
[----:B----4-:R-:W-:-:S04]  /*13c90*/  SHF.L.U32 R2, R28, 0x1f, RZ ;  /* 0x0000001f1c027819 */ /* 0x010fc800000006ff */
[----:B------:R-:W3:Y:S02]  /*13ca0*/  SYNCS.PHASECHK.TRANS64.TRYWAIT P0, [R0+URZ+0x16840], R2 ;  /* 0x01684002000075a7 */ /* 0x000ee4000800017f */
[----:B---3--:R-:W-:Y:S05]  /*13cb0*/  @!P0 BRA `(.L_x_13300) ;  /* 0x00000044005c8947 */ /* 0x008fea0003800000 */
.L_x_13394:
        /* <DEDUP_REMOVED lines=11> */
.L_x_13301:
[----:B---3--:R-:W3:Y:S01]  /*13d70*/  LDL.LU R2, [R1] ;  /* 0x0000000001027983 */ /* 0x008ee20000300800 */
        /* <DEDUP_REMOVED lines=13> */
[----:B------:R-:W-:Y:S02]  /*13e50*/  ULEA UR11, UR11, UR4, 0x7 ;  /* 0x000000040b0b7291 */ /* 0x000fe4000f8e383f */
[----:B------:R-:W-:Y:S01]  /*13e60*/  UIADD3 UR8, UR8, 0xe400, URZ ;  /* 0x0000e40008087890 */ /* 0x000fe2000fffe03f */
[----:B------:R-:W-:-:S08]  /*13e70*/  UMOV UR4, 0x0 ;  /* 0x0000000000047882 */ /* 0x000fd00000000000 */
[----:B------:R4:W-:Y:S01]  /*13e80*/  UTMALDG.4D [UR8], [UR6], desc[UR4] ;  /* 0x00000408060075b4 */ /* 0x0009e20008019000 */
[----:B---3--:R-:W-:-:S04]  /*13e90*/  LOP3.LUT R2, R2, 0xfffffffe, RZ, 0xc0, !PT ;  /* 0xfffffffe02027812 */ /* 0x008fc800078ec0ff */
[----:B------:R-:W-:-:S05]  /*13ea0*/  @P0 LOP3.LUT R2, R2, 0x1, RZ, 0xfc, !PT ;  /* 0x0000000102020812 */ /* 0x000fca00078efcff */
[----:B------:R4:W-:Y:S01]  /*13eb0*/  STL [R1], R2 ;  /* 0x0000000201007387 */ /* 0x0009e20000100800 */
[----:B------:R-:W-:Y:S01]  /*13ec0*/  NOP ;  /* 0x0000000000007918 */ /* 0x000fe20000000000 */
.L_x_13297:
        /* <DEDUP_REMOVED lines=39> */
.L_x_13303:
[----:B------:R-:W-:Y:S05]  /*14140*/  BSYNC B6 ;  /* 0x0000000000067941 */ /* 0x000fea0003800000 */
.L_x_13302:
[----:B------:R-:W3:Y:S01]  /*14150*/  LDL.LU R20, [R1+0x30] ;  /* 0x0000300001147983 */ /* 0x000ee20000300800 */
[----:B------:R-:W-:Y:S01]  /*14160*/  ULDC.64 UR6, c[0x0][0x2e0] ;  /* 0x0000b80000067ab9 */ /* 0x000fe20000000a00 */
[----:B------:R-:W1:Y:S01]  /*14170*/  LDC R9, c[0x0][0x448] ;  /* 0x00011200ff097b82 */ /* 0x000e620000000800 */
[----:B------:R-:W-:Y:S01]  /*14180*/  ULDC.64 UR4, c[0x0][0x2d8] ;  /* 0x0000b60000047ab9 */ /* 0x000fe20000000a00 */
[----:B0-----:R-:W3:Y:S01]  /*14190*/  LDL.LU.64 R2, [R1+0x28] ;  /* 0x0000280001027983 */ /* 0x001ee20000300a00 */
[----:B------:R-:W-:-:S03]  /*141a0*/  ULDC.64 UR8, c[0x0][0x280] ;  /* 0x0000a00000087ab9 */ /* 0x000fc60000000a00 */
[----:B------:R-:W4:Y:S04]  /*141b0*/  LDL.LU R21, [R1+0x38] ;  /* 0x0000380001157983 */ /* 0x000f280000300800 */
[----:B------:R-:W4:Y:S04]  /*141c0*/  LDL.LU R4, [R1+0x10] ;  /* 0x0000100001047983 */ /* 0x000f280000300800 */
[----:B--2---:R-:W2:Y:S01]  /*141d0*/  LDL R12, [R1+0x8] ;  /* 0x00000800010c7983 */ /* 0x004ea20000100800 */
[----:B-1----:R-:W-:-:S13]  /*141e0*/  ISETP.NE.AND P1, PT, R9, 0x1, PT ;  /* 0x000000010900780c */ /* 0x002fda0003f25270 */
[----:B------:R-:W0:Y:S08]  /*141f0*/  @P1 LDC R5, c[0x0][0x450] ;  /* 0x00011400ff051b82 */ /* 0x000e300000000800 */
[----:B------:R-:W1:Y:S01]  /*14200*/  @P1 LDC R8, c[0x0][0x450] ;  /* 0x00011400ff081b82 */ /* 0x000e620000000800 */
[----:B---3--:R-:W-:Y:S02]  /*14210*/  IMAD.MOV.U32 R3, RZ, RZ, R20 ;  /* 0x000000ffff037224 */ /* 0x008fe400078e0014 */
[----:B------:R-:W3:Y:S01]  /*14220*/  S2R R20, SR_TID.X ;  /* 0x0000000000147919 */ /* 0x000ee20000002100 */
[----:B----4-:R-:W-:-:S02]  /*14230*/  IMAD R0, R21, UR6, RZ ;  /* 0x0000000615007c24 */ /* 0x010fc4000f8e02ff */
[----:B------:R-:W-:-:S04]  /*14240*/  IMAD.WIDE.U32 R2, R16, UR4, R2 ;  /* 0x0000000410027c25 */ /* 0x000fc8000f8e0002 */
[----:B------:R-:W-:Y:S01]  /*14250*/  IMAD R3, R16, UR5, R3 ;  /* 0x0000000510037c24 */ /* 0x000fe2000f8e0203 */
[----:B------:R-:W-:Y:S01]  /*14260*/  ULDC.64 UR4, c[0x0][0x2d0] ;  /* 0x0000b40000047ab9 */ /* 0x000fe20000000a00 */
[C---:B------:R-:W-:Y:S02]  /*14270*/  IMAD R0, R4.reuse, UR7, R0 ;  /* 0x0000000704007c24 */ /* 0x040fe4000f8e0200 */
[----:B------:R-:W-:Y:S01]  /*14280*/  IMAD.WIDE.U32 R2, R4, UR6, R2 ;  /* 0x0000000604027c25 */ /* 0x000fe2000f8e0002 */
[----:B------:R-:W-:Y:S01]  /*14290*/  ULDC.64 UR6, c[0x0][0x2c8] ;  /* 0x0000b20000067ab9 */ /* 0x000fe20000000a00 */
[----:B------:R-:W4:Y:S02]  /*142a0*/  @P1 LDC R4, c[0x0][0x44c] ;  /* 0x00011300ff041b82 */ /* 0x000f240000000800 */
[----:B------:R-:W-:Y:S01]  /*142b0*/  IMAD.IADD R3, R3, 0x1, R0 ;  /* 0x0000000103037824 */ /* 0x000fe200078e0200 */
[C---:B---3--:R-:W-:Y:S01]  /*142c0*/  LOP3.LUT R21, R20.reuse, 0x7f, RZ, 0xc0, !PT ;  /* 0x0000007f14157812 */ /* 0x048fe200078ec0ff */
[----:B------:R-:W-:-:S03]  /*142d0*/  IMAD.SHL.U32 R20, R20, 0x10, RZ ;  /* 0x0000001014147824 */ /* 0x000fc600078e00ff */
[----:B------:R-:W-:-:S04]  /*142e0*/  SHF.R.U32.HI R21, RZ, 0x3, R21 ;  /* 0x00000003ff157819 */ /* 0x000fc80000011615 */
[----:B------:R-:W-:-:S05]  /*142f0*/  LOP3.LUT R20, R21, 0x70, R20, 0xf8, !PT ;  /* 0x0000007015147812 */ /* 0x000fca00078ef814 */
[----:B--2---:R-:W-:Y:S02]  /*14300*/  IMAD.IADD R6, R20, 0x1, R12 ;  /* 0x0000000114067824 */ /* 0x004fe400078e020c */
[----:B------:R2:W5:Y:S02]  /*14310*/  LDL R20, [R1+0x4] ;  /* 0x0000040001147983 */ /* 0x0005640000100800 */
[----:B----4-:R-:W-:Y:S01]  /*14320*/  @P1 IMAD.HI.U32 R0, R6, R4, RZ ;  /* 0x0000000406001227 */ /* 0x010fe200078e00ff */
[----:B------:R-:W3:Y:S03]  /*14330*/  S2R R10, SR_TID.X ;  /* 0x00000000000a7919 */ /* 0x000ee60000002100 */
[----:B------:R-:W-:Y:S01]  /*14340*/  IMAD.MOV.U32 R4, RZ, RZ, R6 ;  /* 0x000000ffff047224 */ /* 0x000fe200078e0006 */
[----:B0-----:R-:W-:-:S04]  /*14350*/  @P1 SHF.R.U32.HI R4, RZ, R5, R0 ;  /* 0x00000005ff041219 */ /* 0x001fc80000011600 */
        /* <DEDUP_REMOVED lines=9> */
[----:B------:R-:W-:Y:S02]  /*143f0*/  IMAD R7, R7, UR6, RZ ;  /* 0x0000000607077c24 */ /* 0x000fe4000f8e02ff */
[----:B---3--:R-:W-:Y:S02]  /*14400*/  IMAD.SHL.U32 R21, R10, 0x8, RZ ;  /* 0x000000080a157824 */ /* 0x008fe400078e00ff */
[----:B------:R-:W-:Y:S01]  /*14410*/  IMAD R7, R0, UR7, R7 ;  /* 0x0000000700077c24 */ /* 0x000fe2000f8e0207 */
[C---:B------:R-:W-:Y:S02]  /*14420*/  LEA R0, P0, R4.reuse, UR8, 0x1 ;  /* 0x0000000804007c11 */ /* 0x040fe4000f8008ff */
[----:B------:R-:W-:Y:S01]  /*14430*/  LOP3.LUT R21, R21, 0x38, RZ, 0xc0, !PT ;  /* 0x0000003815157812 */ /* 0x000fe200078ec0ff */
[----:B------:R-:W-:Y:S02]  /*14440*/  IMAD.IADD R5, R5, 0x1, R7 ;  /* 0x0000000105057824 */ /* 0x000fe400078e0207 */
[----:B------:R-:W0:Y:S03]  /*14450*/  @P1 LDC R7, c[0x0][0x44c] ;  /* 0x00011300ff071b82 */ /* 0x000e260000000800 */
[----:B------:R-:W-:Y:S01]  /*14460*/  LEA.HI.X R4, R4, UR9, R5, 0x1, P0 ;  /* 0x0000000904047c11 */ /* 0x000fe200080f0c05 */
[----:B------:R-:W-:-:S04]  /*14470*/  VIADD R5, R6, 0x80 ;  /* 0x0000008006057836 */ /* 0x000fc80000000000 */
[----:B------:R-:W-:Y:S02]  /*14480*/  IMAD.MOV.U32 R6, RZ, RZ, R5 ;  /* 0x000000ffff067224 */ /* 0x000fe400078e0005 */
[----:B0-----:R-:W-:-:S05]  /*14490*/  @P1 IMAD.HI.U32 R7, R5, R7, RZ ;  /* 0x0000000705071227 */ /* 0x001fca00078e00ff */
[----:B-1----:R-:W-:-:S05]  /*144a0*/  @P1 SHF.R.U32.HI R6, RZ, R8, R7 ;  /* 0x00000008ff061219 */ /* 0x002fca0000011607 */
        /* <DEDUP_REMOVED lines=9> */
[----:B------:R-:W-:Y:S02]  /*14540*/  UMOV UR4, 0xffffffff ;  /* 0xffffffff00047882 */ /* 0x000fe40000000000 */
[----:B------:R-:W-:Y:S02]  /*14550*/  IMAD.IADD R3, R3, 0x1, R7 ;  /* 0x0000000103037824 */ /* 0x000fe400078e0207 */
[----:B------:R-:W-:-:S02]  /*14560*/  IMAD R6, R6, UR6, RZ ;  /* 0x0000000606067c24 */ /* 0x000fc4000f8e02ff */
[----:B------:R-:W-:-:S04]  /*14570*/  IMAD.WIDE.U32 R2, R5, UR6, R2 ;  /* 0x0000000605027c25 */ /* 0x000fc8000f8e0002 */
[----:B------:R-:W-:Y:S01]  /*14580*/  IMAD R6, R5, UR7, R6 ;  /* 0x0000000705067c24 */ /* 0x000fe2000f8e0206 */
[----:B------:R-:W-:-:S03]  /*14590*/  LEA R5, P1, R2, UR8, 0x1 ;  /* 0x0000000802057c11 */ /* 0x000fc6000f8208ff */
[----:B------:R-:W-:-:S05]  /*145a0*/  IMAD.IADD R6, R3, 0x1, R6 ;  /* 0x0000000103067824 */ /* 0x000fca00078e0206 */
[----:B------:R-:W-:Y:S01]  /*145b0*/  LEA.HI.X R2, R2, UR9, R6, 0x1, P1 ;  /* 0x0000000902027c11 */ /* 0x000fe200088f0c06 */
[----:B--2---:R-:W-:Y:S06]  /*145c0*/  BRA.DIV UR4, `(.L_x_13304) ;  /* 0x0000003e042c7947 */ /* 0x004fec000b800000 */
[----:B------:R-:W0:Y:S02]  /*145d0*/  S2R R7, SR_TID.X ;  /* 0x0000000000077919 */ /* 0x000e240000002100 */
[----:B0-----:R-:W-:Y:S02]  /*145e0*/  LOP3.LUT R8, R7, 0x7f, RZ, 0xc0, !PT ;  /* 0x0000007f07087812 */ /* 0x001fe400078ec0ff */
[----:B------:R-:W2:Y:S04]  /*145f0*/  LDL.LU R7, [R1+0xc] ;  /* 0x00000c0001077983 */ /* 0x000ea80000300800 */
[----:B------:R-:W3:Y:S01]  /*14600*/  LDL.LU R11, [R1+0x8] ;  /* 0x00000800010b7983 */ /* 0x000ee20000300800 */
[----:B------:R-:W-:-:S03]  /*14610*/  SHF.R.U32.HI R10, RZ, 0x3, R8 ;  /* 0x00000003ff0a7819 */ /* 0x000fc60000011608 */
[----:B------:R-:W0:Y:S01]  /*14620*/  SHFL.IDX PT, R8, R0, RZ, 0x181f ;  /* 0x00181fff00087589 */ /* 0x000e2200000e0000 */
[----:B--2---:R-:W-:-:S03]  /*14630*/  IMAD R3, R7, R9, RZ ;  /* 0x0000000907037224 */ /* 0x004fc600078e02ff */
[----:B------:R-:W1:Y:S01]  /*14640*/  SHFL.IDX PT, R7, R4, RZ, 0x181f ;  /* 0x00181fff04077589 */ /* 0x000e6200000e0000 */
[----:B---3--:R-:W-:-:S05]  /*14650*/  IMAD.IADD R6, R10, 0x1, R11 ;  /* 0x000000010a067824 */ /* 0x008fca00078e020b */
[----:B------:R-:W-:-:S13]  /*14660*/  ISETP.GE.AND P1, PT, R6, R3, PT ;  /* 0x000000030600720c */ /* 0x000fda0003f26270 */
[----:B0-----:R-:W-:-:S05]  /*14670*/  @!P1 LEA R8, P2, R21, R8, 0x1 ;  /* 0x0000000815089211 */ /* 0x001fca00078408ff */
[----:B-1----:R-:W-:-:S04]  /*14680*/  @!P1 IMAD.X R7, RZ, RZ, R7, P2 ;  /* 0x000000ffff079224 */ /* 0x002fc800010e0607 */
[----:B------:R-:W-:Y:S02]  /*14690*/  @!P1 IMAD.MOV.U32 R9, RZ, RZ, R7 ;  /* 0x000000ffff099224 */ /* 0x000fe400078e0007 */
[----:B------:R-:W-:-:S03]  /*146a0*/  VIADD R7, R6, 0x10 ;  /* 0x0000001006077836 */ /* 0x000fc60000000000 */
[----:B------:R-:W-:Y:S01]  /*146b0*/  @!PT LDS RZ, [RZ] ;  /* 0x00000000fffff984 */ /* 0x000fe20000000800 */
[----:B-----5:R0:W-:Y:S02]  /*146c0*/  @!P1 LDGSTS.E.BYPASS.LTC128B.128 [R20+0x8400], desc[UR52][R8.64], !P0 ;  /* 0x0840000008149fae */ /* 0x0201e4000c101d74 */
[----:B------:R-:W-:Y:S02]  /*146d0*/  ISETP.GE.AND P1, PT, R7, R3, PT ;  /* 0x000000030700720c */ /* 0x000fe40003f26270 */
[----:B------:R-:W-:Y:S04]  /*146e0*/  SHFL.IDX PT, R7, R4, 0x1, 0x181f ;  /* 0x00381f0004077f89 */ /* 0x000fe800000e0000 */
[----:B0-----:R-:W0:Y:S07]  /*146f0*/  SHFL.IDX PT, R8, R0, 0x1, 0x181f ;  /* 0x00381f0000087f89 */ /* 0x001e2e00000e0000 */
[----:B0-----:R-:W-:-:S05]  /*14700*/  @!P1 LEA R8, P2, R21, R8, 0x1 ;  /* 0x0000000815089211 */ /* 0x001fca00078408ff */
[----:B------:R-:W-:-:S04]  /*14710*/  @!P1 IMAD.X R7, RZ, RZ, R7, P2 ;  /* 0x000000ffff079224 */ /* 0x000fc800010e0607 */
        /* <DEDUP_REMOVED lines=37> */
[----:B------:R-:W-:Y:S04]  /*14970*/  SHFL.IDX PT, R4, R4, 0x7, 0x181f ;  /* 0x00f81f0004047f89 */ /* 0x000fe800000e0000 */
[----:B0-----:R-:W0:Y:S03]  /*14980*/  SHFL.IDX PT, R8, R0, 0x6, 0x181f ;  /* 0x00d81f0000087f89 */ /* 0x001e2600000e0000 */
[----:B0-----:R-:W-:-:S05]  /*14990*/  @!P1 LEA R8, P2, R21, R8, 0x1 ;  /* 0x0000000815089211 */ /* 0x001fca00078408ff */
[----:B------:R-:W-:-:S04]  /*149a0*/  @!P1 IMAD.X R7, RZ, RZ, R7, P2 ;  /* 0x000000ffff079224 */ /* 0x000fc800010e0607 */
[----:B------:R-:W-:Y:S02]  /*149b0*/  @!P1 IMAD.MOV.U32 R9, RZ, RZ, R7 ;  /* 0x000000ffff099224 */ /* 0x000fe400078e0007 */
[----:B------:R-:W-:Y:S04]  /*149c0*/  SHFL.IDX PT, R7, R5, RZ, 0x181f ;  /* 0x00181fff05077589 */ /* 0x000fe800000e0000 */
[----:B------:R0:W-:Y:S04]  /*149d0*/  @!P1 LDGSTS.E.BYPASS.LTC128B.128 [R20+0xb400], desc[UR52][R8.64], !P0 ;  /* 0x0b40000008149fae */ /* 0x0001e8000c101d74 */
[----:B0-----:R0:W1:Y:S02]  /*149e0*/  SHFL.IDX PT, R8, R0, 0x7, 0x181f ;  /* 0x00f81f0000087f89 */ /* 0x00106400000e0000 */
[----:B0-----:R-:W-:-:S05]  /*149f0*/  VIADD R0, R6, 0x80 ;  /* 0x0000008006007836 */ /* 0x001fca0000000000 */
[----:B------:R-:W-:Y:S01]  /*14a00*/  ISETP.GE.AND P2, PT, R0, R3, PT ;  /* 0x000000030000720c */ /* 0x000fe20003f46270 */
[----:B------:R-:W-:-:S05]  /*14a10*/  VIADD R0, R6, 0x70 ;  /* 0x0000007006007836 */ /* 0x000fca0000000000 */
[----:B------:R-:W-:Y:S02]  /*14a20*/  ISETP.GE.AND P1, PT, R0, R3, PT ;  /* 0x000000030000720c */ /* 0x000fe40003f26270 */
[----:B------:R-:W0:Y:S11]  /*14a30*/  SHFL.IDX PT, R0, R2, RZ, 0x181f ;  /* 0x00181fff02007589 */ /* 0x000e3600000e0000 */
[----:B-1----:R-:W-:-:S05]  /*14a40*/  @!P1 LEA R8, P3, R21, R8, 0x1 ;  /* 0x0000000815089211 */ /* 0x002fca00078608ff */
[----:B------:R-:W-:-:S04]  /*14a50*/  @!P1 IMAD.X R4, RZ, RZ, R4, P3 ;  /* 0x000000ffff049224 */ /* 0x000fc800018e0604 */
[----:B------:R-:W-:-:S05]  /*14a60*/  @!P1 IMAD.MOV.U32 R9, RZ, RZ, R4 ;  /* 0x000000ffff099224 */ /* 0x000fca00078e0004 */
[----:B------:R1:W-:Y:S01]  /*14a70*/  @!P1 LDGSTS.E.BYPASS.LTC128B.128 [R20+0xbc00], desc[UR52][R8.64], !P0 ;  /* 0x0bc0000008149fae */ /* 0x0003e2000c101d74 */
[----:B------:R-:W-:-:S05]  /*14a80*/  @!P2 LEA R7, P1, R21, R7, 0x1 ;  /* 0x000000071507a211 */ /* 0x000fca00078208ff */
[----:B0-----:R-:W-:Y:S02]  /*14a90*/  @!P2 IMAD.X R0, RZ, RZ, R0, P1 ;  /* 0x000000ffff00a224 */ /* 0x001fe400008e0600 */
[----:B-1----:R-:W-:Y:S02]  /*14aa0*/  @!P2 IMAD.MOV.U32 R8, RZ, RZ, R7 ;  /* 0x000000ffff08a224 */ /* 0x002fe400078e0007 */
        /* <DEDUP_REMOVED lines=20> */
.L_x_13419:
[----:B------:R-:W-:Y:S02]  /*14bf0*/  VIADD R6, R6, 0xb0 ;  /* 0x000000b006067836 */ /* 0x000fe40000000000 */
[----:B0-----:R-:W-:-:S03]  /*14c00*/  VIADD R8, R17, 0x16800 ;  /* 0x0001680011087836 */ /* 0x001fc60000000000 */
[----:B------:R-:W-:-:S13]  /*14c10*/  ISETP.GE.AND P1, PT, R6, R3, PT ;  /* 0x000000030600720c */ /* 0x000fda0003f26270 */
[----:B--2---:R-:W-:-:S05]  /*14c20*/  @!P1 LEA R2, P2, R21, R2, 0x1 ;  /* 0x0000000215029211 */ /* 0x004fca00078408ff */
[----:B-1----:R-:W-:-:S05]  /*14c30*/  @!P1 IMAD.X R3, RZ, RZ, R0, P2 ;  /* 0x000000ffff039224 */ /* 0x002fca00010e0600 */
[----:B------:R-:W-:Y:S01]  /*14c40*/  @!PT LDS RZ, [RZ] ;  /* 0x00000000fffff984 */ /* 0x000fe20000000800 */
[----:B------:R-:W-:Y:S01]  /*14c50*/  @!PT LDS RZ, [RZ] ;  /* 0x00000000fffff984 */ /* 0x000fe20000000800 */
[----:B------:R-:W-:Y:S01]  /*14c60*/  @!PT LDS RZ, [RZ] ;  /* 0x00000000fffff984 */ /* 0x000fe20000000800 */
[----:B------:R0:W-:Y:S01]  /*14c70*/  @!P1 LDGSTS.E.BYPASS.LTC128B.128 [R20+0xdc00], desc[UR52][R2.64], !P0 ;  /* 0x0dc0000002149fae */ /* 0x0001e2000c101d74 */
[----:B------:R-:W-:Y:S01]  /*14c80*/  PLOP3.LUT P0, PT, PT, PT, PT, 0x80, 0x0 ;  /* 0x000000000000781c */ /* 0x000fe20003f0f070 */
[----:B------:R-:W-:-:S12]  /*14c90*/  NOP ;  /* 0x0000000000007918 */ /* 0x000fd80000000000 */
.L_x_13305:
        /* <DEDUP_REMOVED lines=18> */
.L_x_13420:
[----:B------:R-:W-:Y:S05]  /*14dc0*/  BSYNC B0 ;  /* 0x0000000000007941 */ /* 0x000fea0003800000 */
.L_x_13306:
        /* <DEDUP_REMOVED lines=56> */
.L_x_13314:
[----:B------:R-:W-:Y:S01]  /*15150*/  IMAD R2, R7, 0x8, R17 ;  /* 0x0000000807027824 */ /* 0x000fe200078e0211 */
[----:B------:R-:W-:Y:S01]  /*15160*/  SHF.L.U32 R3, R9, 0x1f, RZ ;  /* 0x0000001f09037819 */ /* 0x000fe200000006ff */
[----:B------:R-:W-:Y:S03]  /*15170*/  BSSY B3, `(.L_x_13315) ;  /* 0x0000003000037945 */ /* 0x000fe60003800000 */
[----:B------:R-:W1:Y:S02]  /*15180*/  SYNCS.PHASECHK.TRANS64.TRYWAIT P0, [R2+URZ+0x16840], R3 ;  /* 0x01684003020075a7 */ /* 0x000e64000800017f */
[----:B-1----:R-:W-:Y:S05]  /*15190*/  @!P0 BRA `(.L_x_13316) ;  /* 0x00000040000c8947 */ /* 0x002fea0003800000 */
.L_x_13421:
[----:B------:R-:W-:Y:S05]  /*151a0*/  BSYNC B3 ;  /* 0x0000000000037941 */ /* 0x000fea0003800000 */
.L_x_13315:
        /* <DEDUP_REMOVED lines=12> */
.L_x_13318:
[----:B------:R-:W-:Y:S05]  /*15270*/  BSYNC B3 ;  /* 0x0000000000037941 */ /* 0x000fea0003800000 */
.L_x_13317:
        /* <DEDUP_REMOVED lines=11> */
.L_x_13319:
        /* <DEDUP_REMOVED lines=15> */
.L_x_13422:
[----:B------:R-:W-:Y:S05]  /*15420*/  BSYNC B3 ;  /* 0x0000000000037941 */ /* 0x000fea0003800000 */
.L_x_13320:
        /* <DEDUP_REMOVED lines=12> */
.L_x_13323:
[----:B------:R-:W-:Y:S05]  /*154f0*/  BSYNC B3 ;  /* 0x0000000000037941 */ /* 0x000fea0003800000 */
.L_x_13322:
        /* <DEDUP_REMOVED lines=11> */
.L_x_13324:
        /* <DEDUP_REMOVED lines=12> */
.L_x_13313:
[----:B------:R-:W-:Y:S05]  /*15670*/  BSYNC B1 ;  /* 0x0000000000017941 */ /* 0x000fea0003800000 */
.L_x_13312:
[----:B------:R-:W2:Y:S01]  /*15680*/  LDL.LU R0, [R1+0x1c] ;  /* 0x00001c0001007983 */ /* 0x000ea20000300800 */
[----:B------:R-:W-:Y:S02]  /*15690*/  IMAD.MOV.U32 R18, RZ, RZ, R7 ;  /* 0x000000ffff127224 */ /* 0x000fe400078e0007 */
[----:B------:R-:W-:Y:S02]  /*156a0*/  IMAD.MOV.U32 R28, RZ, RZ, R9 ;  /* 0x000000ffff1c7224 */ /* 0x000fe400078e0009 */
[----:B--2---:R-:W-:-:S07]  /*156b0*/  VIADD R0, R0, 0xfffffffd ;  /* 0xfffffffd00007836 */ /* 0x004fce0000000000 */
.L_x_13311:
[----:B------:R-:W-:Y:S05]  /*156c0*/  BSYNC B2 ;  /* 0x0000000000027941 */ /* 0x000fea0003800000 */
.L_x_13310:
[----:B------:R-:W-:-:S05]  /*156d0*/  VIADD R3, R10, 0xfffffffe ;  /* 0xfffffffe0a037836 */ /* 0x000fca0000000000 */
[----:B------:R-:W-:-:S13]  /*156e0*/  ISETP.NE.AND P0, PT, R3, R6, PT ;  /* 0x000000060300720c */ /* 0x000fda0003f05270 */
[----:B------:R-:W-:Y:S05]  /*156f0*/  @!P0 BRA `(.L_x_13309) ;  /* 0x0000000c009c8947 */ /* 0x000fea0003800000 */
[----:B------:R-:W-:-:S07]  /*15700*/  IMAD.MOV.U32 R4, RZ, RZ, R19 ;  /* 0x000000ffff047224 */ /* 0x000fce00078e0013 */
.L_x_13351:
        /* <DEDUP_REMOVED lines=32> */
.L_x_13327:
[----:B------:R-:W-:Y:S01]  /*15910*/  IMAD R2, R6, 0x8, R17 ;  /* 0x0000000806027824 */ /* 0x000fe200078e0211 */
[----:B------:R-:W-:Y:S01]  /*15920*/  SHF.L.U32 R3, R7, 0x1f, RZ ;  /* 0x0000001f07037819 */ /* 0x000fe200000006ff */
[----:B------:R-:W-:Y:S03]  /*15930*/  BSSY B2, `(.L_x_13328) ;  /* 0x0000003000027945 */ /* 0x000fe60003800000 */
[----:B------:R-:W1:Y:S02]  /*15940*/  SYNCS.PHASECHK.TRANS64.TRYWAIT P0, [R2+URZ+0x16840], R3 ;  /* 0x01684003020075a7 */ /* 0x000e64000800017f */
[----:B-1----:R-:W-:Y:S05]  /*15950*/  @!P0 BRA `(.L_x_13329) ;  /* 0x0000003800448947 */ /* 0x002fea0003800000 */
.L_x_13423:
[----:B------:R-:W-:Y:S05]  /*15960*/  BSYNC B2 ;  /* 0x0000000000027941 */ /* 0x000fea0003800000 */
.L_x_13328:
        /* <DEDUP_REMOVED lines=12> */
.L_x_13331:
[----:B------:R-:W-:Y:S05]  /*15a30*/  BSYNC B2 ;  /* 0x0000000000027941 */ /* 0x000fea0003800000 */
.L_x_13330:
        /* <DEDUP_REMOVED lines=11> */
.L_x_13332:
        /* <DEDUP_REMOVED lines=15> */
.L_x_13424:
[----:B------:R-:W-:Y:S05]  /*15be0*/  BSYNC B2 ;  /* 0x0000000000027941 */ /* 0x000fea0003800000 */
.L_x_13333:
[----:B------:R-:W-:Y:S01]  /*15bf0*/  BSSY B2, `(.L_x_13335) ;  /* 0x000000b000027945 */ /* 0x000fe20003800000 */
[----:B------:R-:W-:Y:S02]  /*15c00*/  IMAD.MOV.U32 R2, RZ, RZ, 0x0 ;  /* 0x00000000ff027424 */ /* 0x000fe400078e00ff */
[----:B0-----:R-:W-:Y:S01]  /*15c10*/  IMAD.MOV.U32 R3, RZ, RZ, 0x14f00000 ;  /* 0x14f00000ff037424 */ /* 0x001fe200078e00ff */
        /* <DEDUP_REMOVED lines=8> */
.L_x_13336:
[----:B------:R-:W-:Y:S05]  /*15ca0*/  BSYNC B2 ;  /* 0x0000000000027941 */ /* 0x000fea0003800000 */
.L_x_13335:
        /* <DEDUP_REMOVED lines=10> */
.L_x_13337:
        /* <DEDUP_REMOVED lines=12> */
.L_x_13326:
[----:B------:R-:W-:Y:S05]  /*15e10*/  BSYNC B1 ;  /* 0x0000000000017941 */ /* 0x000fea0003800000 */
.L_x_13325:
        /* <DEDUP_REMOVED lines=32> */
.L_x_13340:
[----:B------:R-:W-:Y:S01]  /*16020*/  IMAD R2, R18, 0x8, R17 ;  /* 0x0000000812027824 */ /* 0x000fe200078e0211 */
[----:B------:R-:W-:Y:S01]  /*16030*/  SHF.L.U32 R3, R28, 0x1f, RZ ;  /* 0x0000001f1c037819 */ /* 0x000fe200000006ff */
[----:B------:R-:W-:Y:S03]  /*16040*/  BSSY B2, `(.L_x_13341) ;  /* 0x0000003000027945 */ /* 0x000fe60003800000 */
[----:B------:R-:W1:Y:S02]  /*16050*/  SYNCS.PHASECHK.TRANS64.TRYWAIT P0, [R2+URZ+0x16840], R3 ;  /* 0x01684003020075a7 */ /* 0x000e64000800017f */
[----:B-1----:R-:W-:Y:S05]  /*16060*/  @!P0 BRA `(.L_x_13342) ;  /* 0x0000003000a88947 */ /* 0x002fea0003800000 */
.L_x_13425:
[----:B------:R-:W-:Y:S05]  /*16070*/  BSYNC B2 ;  /* 0x0000000000027941 */ /* 0x000fea0003800000 */
.L_x_13341:
        /* <DEDUP_REMOVED lines=12> */
.L_x_13344:
[----:B------:R-:W-:Y:S05]  /*16140*/  BSYNC B2 ;  /* 0x0000000000027941 */ /* 0x000fea0003800000 */
.L_x_13343:
        /* <DEDUP_REMOVED lines=8> */
[----:B------:R-:W-:Y:S01]  /*161d0*/  VIADD R3, R3, 0x30 ;  /* 0x0000003003037836 */ /* 0x000fe20000000000 */
[----:B------:R-:W-:Y:S01]  /*161e0*/  UMOV UR6, 0x0 ;  /* 0x0000000000067882 */ /* 0x000fe20000000000 */
[----:B------:R-:W-:Y:S01]  /*161f0*/  IMAD R11, R10, 0x80, R26 ;  /* 0x000000800a0b7824 */ /* 0x000fe200078e021a */
[----:B------:R-:W-:-:S09]  /*16200*/  UMOV UR7, 0x14f00000 ;  /* 0x14f0000000077882 */ /* 0x000fd20000000000 */
.L_x_13345:
        /* <DEDUP_REMOVED lines=15> */
.L_x_13426:
[----:B------:R-:W-:Y:S05]  /*16300*/  BSYNC B2 ;  /* 0x0000000000027941 */ /* 0x000fea0003800000 */
.L_x_13346:
        /* <DEDUP_REMOVED lines=11> */
.L_x_13349:
[----:B------:R-:W-:Y:S05]  /*163c0*/  BSYNC B2 ;  /* 0x0000000000027941 */ /* 0x000fea0003800000 */
.L_x_13348:
        /* <DEDUP_REMOVED lines=10> */
.L_x_13350:
        /* <DEDUP_REMOVED lines=12> */
.L_x_13339:
[----:B------:R-:W-:Y:S05]  /*16530*/  BSYNC B1 ;  /* 0x0000000000017941 */ /* 0x000fea0003800000 */
.L_x_13338:
[----:B------:R-:W-:Y:S01]  /*16540*/  ISETP.GT.AND P0, PT, R9, R29, PT ;  /* 0x0000001d0900720c */ /* 0x000fe20003f04270 */
[----:B------:R-:W-:-:S12]  /*16550*/  VIADD R0, R0, 0xfffffffe ;  /* 0xfffffffe00007836 */ /* 0x000fd80000000000 */
[----:B------:R-:W-:Y:S05]  /*16560*/  @P0 BRA `(.L_x_13351) ;  /* 0xfffffff000680947 */ /* 0x000fea000383ffff */
.L_x_13309:
[----:B------:R-:W-:Y:S05]  /*16570*/  BSYNC B0 ;  /* 0x0000000000007941 */ /* 0x000fea0003800000 */
.L_x_13308:
        /* <DEDUP_REMOVED lines=17> */
.L_x_13353:
[----:B------:R-:W-:Y:S05]  /*16690*/  BSYNC B0 ;  /* 0x0000000000007941 */ /* 0x000fea0003800000 */
.L_x_13352:
        /* <DEDUP_REMOVED lines=10> */
.L_x_13427:
[----:B------:R-:W-:Y:S05]  /*16740*/  BSYNC B1 ;  /* 0x0000000000017941 */ /* 0x000fea0003800000 */
.L_x_13356:
        /* <DEDUP_REMOVED lines=9> */
.L_x_13359:
[----:B------:R-:W-:Y:S05]  /*167e0*/  BSYNC B1 ;  /* 0x0000000000017941 */ /* 0x000fea0003800000 */
.L_x_13358:
        /* <DEDUP_REMOVED lines=10> */
.L_x_13360:
        /* <DEDUP_REMOVED lines=10> */
.L_x_13355:
[----:B------:R-:W-:Y:S05]  /*16930*/  BSYNC B0 ;  /* 0x0000000000007941 */ /* 0x000fea0003800000 */
.L_x_13354:
[----:B------:R-:W-:-:S05]  /*16940*/  VIADD R18, R18, 0x1 ;  /* 0x0000000112127836 */ /* 0x000fca0000000000 */
[----:B------:R-:W-:-:S04]  /*16950*/  ISETP.NE.AND P0, PT, R18, 0x2, PT ;  /* 0x000000021200780c */ /* 0x000fc80003f05270 */
[----:B------:R-:W-:Y:S02]  /*16960*/  SEL R3, RZ, 0x1, P0 ;  /* 0x00000001ff037807 */ /* 0x000fe40000000000 */
[----:B------:R-:W-:Y:S02]  /*16970*/  SEL R18, R18, RZ, P0 ;  /* 0x000000ff12127207 */ /* 0x000fe40000000000 */
[----:B------:R-:W-:-:S07]  /*16980*/  LOP3.LUT R28, R28, R3, RZ, 0x3c, !PT ;  /* 0x000000031c1c7212 */ /* 0x000fce00078e3cff */
.L_x_13290:
[----:B------:R-:W-:Y:S05]  /*16990*/  BSYNC B7 ;  /* 0x0000000000077941 */ /* 0x000fea0003800000 */
.L_x_13288:
        /* <DEDUP_REMOVED lines=12> */
.L_x_13361:
        /* <DEDUP_REMOVED lines=8> */
[----:B01----:R-:W0:Y:S08]  /*16ae0*/  @!P1 LDC.64 R4, c[0x0][0xc80] ;  /* 0x00032000ff049b82 */ /* 0x003e300000000a00 */
[----:B------:R-:W1:Y:S01]  /*16af0*/  @!P1 LDC.64 R2, c[0x0][0xc78] ;  /* 0x00031e00ff029b82 */ /* 0x000e620000000a00 */
[----:B0-----:R-:W-:-:S06]  /*16b00*/  @!P1 IMAD.WIDE R4, R7, 0x4, R4 ;  /* 0x0000000407049825 */ /* 0x001fcc00078e0204 */
[----:B------:R-:W3:Y:S01]  /*16b10*/  @!P1 LDG.E R4, desc[UR52][R4.64] ;  /* 0x0000003404049981 */ /* 0x000ee2000c1e1900 */
[----:B-1----:R-:W-:-:S06]  /*16b20*/  @!P1 IMAD.WIDE R2, R7, 0x4, R2 ;  /* 0x0000000407029825 */ /* 0x002fcc00078e0202 */
[----:B------:R-:W4:Y:S01]  /*16b30*/  @!P1 LDG.E R2, desc[UR52][R2.64] ;  /* 0x0000003402029981 */ /* 0x000f22000c1e1900 */
[----:B------:R-:W-:Y:S02]  /*16b40*/  IMAD.MOV.U32 R25, RZ, RZ, RZ ;  /* 0x000000ffff197224 */ /* 0x000fe400078e00ff */
[----:B------:R-:W-:Y:S01]  /*16b50*/  IMAD.MOV.U32 R8, RZ, RZ, RZ ;  /* 0x000000ffff087224 */ /* 0x000fe200078e00ff */
[C---:B------:R-:W-:Y:S02]  /*16b60*/  ISETP.GE.U32.AND P2, PT, R9.reuse, 0x2, PT ;  /* 0x000000020900780c */ /* 0x040fe40003f46070 */
[C---:B------:R-:W-:Y:S02]  /*16b70*/  ISETP.GE.U32.AND P3, PT, R9.reuse, 0x4, PT ;  /* 0x000000040900780c */ /* 0x040fe40003f66070 */
[C---:B------:R-:W-:Y:S02]  /*16b80*/  ISETP.GE.U32.AND P4, PT, R9.reuse, 0x8, PT ;  /* 0x000000080900780c */ /* 0x040fe40003f86070 */
[----:B------:R-:W-:Y:S01]  /*16b90*/  ISETP.GE.U32.AND P5, PT, R9, 0x10, PT ;  /* 0x000000100900780c */ /* 0x000fe20003fa6070 */
[----:B------:R-:W-:Y:S04]  /*16ba0*/  SHFL.IDX PT, R0, R24, RZ, 0x1f ;  /* 0x00001fff18007589 */ /* 0x000fe800000e0000 */
[----:B------:R0:W-:Y:S02]  /*16bb0*/  SHFL.IDX PT, R6, R24, 0x1, 0x1f ;  /* 0x00201f0018067f89 */ /* 0x0001e400000e0000 */
[----:B0-----:R-:W-:-:S02]  /*16bc0*/  IMAD.MOV.U32 R24, RZ, RZ, RZ ;  /* 0x000000ffff187224 */ /* 0x001fc400078e00ff */
[----:B---3--:R-:W-:Y:S02]  /*16bd0*/  @!P1 IMAD.MOV.U32 R25, RZ, RZ, R4 ;  /* 0x000000ffff199224 */ /* 0x008fe400078e0004 */
[----:B----4-:R-:W-:-:S04]  /*16be0*/  @!P1 IMAD.MOV.U32 R8, RZ, RZ, R2 ;  /* 0x000000ffff089224 */ /* 0x010fc800078e0002 */
[----:B------:R-:W-:-:S05]  /*16bf0*/  IMAD R13, R8, R25, RZ ;  /* 0x00000019080d7224 */ /* 0x000fca00078e02ff */
[----:B------:R-:W0:Y:S01]  /*16c00*/  SHFL.UP PT, R14, R13, 0x1, RZ ;  /* 0x042000000d0e7989 */ /* 0x000e2200000e00ff */
[----:B------:R-:W-:-:S04]  /*16c10*/  ISETP.NE.AND P1, PT, R9, RZ, PT ;  /* 0x000000ff0900720c */ /* 0x000fc80003f25270 */
        /* <DEDUP_REMOVED lines=15> */
.L_x_13437:
[----:B------:R-:W-:Y:S02]  /*16d10*/  ULDC UR4, c[0x0][0xc38] ;  /* 0x00030e0000047ab9 */ /* 0x000fe40000000800 */
[----:B------:R-:W-:-:S04]  /*16d20*/  IMAD.U32 R4, RZ, RZ, UR4 ;  /* 0x00000004ff047e24 */ /* 0x000fc8000f8e00ff */
[----:B-1----:R-:W-:-:S04]  /*16d30*/  IMAD R5, R14, R4, RZ ;  /* 0x000000040e057224 */ /* 0x002fc800078e02ff */
[----:B------:R-:W-:-:S05]  /*16d40*/  IMAD.IADD R6, R6, 0x1, R5 ;  /* 0x0000000106067824 */ /* 0x000fca00078e0205 */
[----:B------:R-:W-:-:S13]  /*16d50*/  ISETP.GT.AND P6, PT, R6, R0, PT ;  /* 0x000000000600720c */ /* 0x000fda0003fc4270 */
[----:B------:R-:W-:Y:S05]  /*16d60*/  @P6 BRA `(.L_x_13364) ;  /* 0x0000000000a46947 */ /* 0x000fea0003800000 */
.L_x_13367:
[----:B------:R-:W1:Y:S01]  /*16d70*/  LDC R2, c[0x0][0xc3c] ;  /* 0x00030f00ff027b82 */ /* 0x000e620000000800 */
[----:B------:R-:W-:-:S05]  /*16d80*/  VIADD R27, R27, 0x1f ;  /* 0x0000001f1b1b7836 */ /* 0x000fca0000000000 */
[----:B-1----:R-:W-:-:S13]  /*16d90*/  ISETP.GE.AND P6, PT, R27, R2, PT ;  /* 0x000000021b00720c */ /* 0x002fda0003fc6270 */
[----:B------:R-:W-:Y:S05]  /*16da0*/  @P6 BRA `(.L_x_13365) ;  /* 0x0000000800bc6947 */ /* 0x000fea0003800000 */
[----:B0-----:R-:W0:Y:S01]  /*16db0*/  S2R R3, SR_TID.X ;  /* 0x0000000000037919 */ /* 0x001e220000002100 */
[----:B------:R-:W-:Y:S01]  /*16dc0*/  IMAD.MOV.U32 R25, RZ, RZ, RZ ;  /* 0x000000ffff197224 */ /* 0x000fe200078e00ff */
[----:B0-----:R-:W-:-:S05]  /*16dd0*/  LOP3.LUT R3, R3, 0x1f, RZ, 0xc0, !PT ;  /* 0x0000001f03037812 */ /* 0x001fca00078ec0ff */
[----:B------:R-:W-:-:S05]  /*16de0*/  IMAD.IADD R7, R27, 0x1, R3 ;  /* 0x000000011b077824 */ /* 0x000fca00078e0203 */
[----:B------:R-:W-:-:S13]  /*16df0*/  ISETP.GE.OR P6, PT, R7, R2, !P0 ;  /* 0x000000020700720c */ /* 0x000fda00047c6670 */
[----:B------:R-:W0:Y:S08]  /*16e00*/  @!P6 LDC.64 R2, c[0x0][0xc80] ;  /* 0x00032000ff02eb82 */ /* 0x000e300000000a00 */
[----:B------:R-:W1:Y:S01]  /*16e10*/  @!P6 LDC.64 R4, c[0x0][0xc78] ;  /* 0x00031e00ff04eb82 */ /* 0x000e620000000a00 */
[----:B------:R-:W-:Y:S02]  /*16e20*/  IMAD.MOV.U32 R8, RZ, RZ, RZ ;  /* 0x000000ffff087224 */ /* 0x000fe400078e00ff */
[----:B0-----:R-:W-:-:S05]  /*16e30*/  @!P6 IMAD.WIDE R2, R7, 0x4, R2 ;  /* 0x000000040702e825 */ /* 0x001fca00078e0202 */
[----:B------:R1:W3:Y:S02]  /*16e40*/  @!P6 LDG.E R25, desc[UR52][R2.64] ;  /* 0x000000340219e981 */ /* 0x0002e4000c1e1900 */
[----:B-1----:R-:W-:-:S05]  /*16e50*/  @!P6 IMAD.WIDE R2, R7, 0x4, R4 ;  /* 0x000000040702e825 */ /* 0x002fca00078e0204 */
        /* <DEDUP_REMOVED lines=20> */
.L_x_13445:
[----:B------:R-:W-:Y:S02]  /*16fa0*/  ULDC UR4, c[0x0][0xc38] ;  /* 0x00030e0000047ab9 */ /* 0x000fe40000000800 */
[----:B------:R-:W-:-:S04]  /*16fb0*/  IMAD.U32 R4, RZ, RZ, UR4 ;  /* 0x00000004ff047e24 */ /* 0x000fc8000f8e00ff */
[----:B-1----:R-:W-:-:S04]  /*16fc0*/  IMAD R5, R14, R4, RZ ;  /* 0x000000040e057224 */ /* 0x002fc800078e02ff */
[----:B------:R-:W-:-:S05]  /*16fd0*/  IMAD.IADD R6, R5, 0x1, R6 ;  /* 0x0000000105067824 */ /* 0x000fca00078e0206 */
[----:B------:R-:W-:-:S13]  /*16fe0*/  ISETP.GT.AND P6, PT, R6, R0, PT ;  /* 0x000000000600720c */ /* 0x000fda0003fc4270 */
[----:B------:R-:W-:Y:S05]  /*16ff0*/  @!P6 BRA `(.L_x_13367) ;  /* 0xfffffffc005ce947 */ /* 0x000fea000383ffff */
.L_x_13364:
[----:B------:R-:W-:Y:S01]  /*17000*/  IMAD.IADD R5, R6, 0x1, -R5 ;  /* 0x0000000106057824 */ /* 0x000fe200078e0a05 */
[----:B------:R-:W-:-:S03]  /*17010*/  UMOV UR4, 0xffffffff ;  /* 0xffffffff00047882 */ /* 0x000fc60000000000 */
[----:B------:R-:W-:-:S05]  /*17020*/  IMAD R7, R3, R4, R5 ;  /* 0x0000000403077224 */ /* 0x000fca00078e0205 */
[----:B------:R-:W-:Y:S01]  /*17030*/  ISETP.GT.AND P6, PT, R7, R0, PT ;  /* 0x000000000700720c */ /* 0x000fe20003fc4270 */
[----:B------:R-:W-:-:S12]  /*17040*/  BRA.DIV UR4, `(.L_x_13368) ;  /* 0x0000002a04dc7947 */ /* 0x000fd8000b800000 */
[----:B------:R-:W-:-:S04]  /*17050*/  VOTE.ANY R2, PT, !P6 ;  /* 0x0000000000027806 */ /* 0x000fc800070e0100 */
[----:B--2---:R-:W1:Y:S02]  /*17060*/  POPC R12, R2 ;  /* 0x00000002000c7309 */ /* 0x004e640000000000 */
[----:B-1----:R1:W2:Y:S01]  /*17070*/  SHFL.IDX PT, R25, R25, R12, 0x1f ;  /* 0x00001f0c19197589 */ /* 0x0022a200000e0000 */
[----:B------:R-:W-:-:S03]  /*17080*/  IMAD.IADD R27, R12, 0x1, R27 ;  /* 0x000000010c1b7824 */ /* 0x000fc600078e021b */
[----:B------:R1:W3:Y:S04]  /*17090*/  SHFL.IDX PT, R8, R8, R12, 0x1f ;  /* 0x00001f0c08087589 */ /* 0x0002e800000e0000 */
.L_x_13450:
[----:B------:R-:W-:-:S13]  /*170a0*/  ISETP.NE.AND P0, PT, R2, RZ, PT ;  /* 0x000000ff0200720c */ /* 0x000fda0003f05270 */
[----:B------:R-:W-:Y:S05]  /*170b0*/  @!P0 BRA `(.L_x_13369) ;  /* 0x0000000000108947 */ /* 0x000fea0003800000 */
[----:B------:R-:W-:Y:S01]  /*170c0*/  UMOV UR4, 0xffffffff ;  /* 0xffffffff00047882 */ /* 0x000fe20000000000 */
[----:B-1----:R-:W-:Y:S02]  /*170d0*/  VIADD R12, R12, 0xffffffff ;  /* 0xffffffff0c0c7836 */ /* 0x002fe40000000000 */
[----:B------:R-:W-:Y:S05]  /*170e0*/  BRA.DIV UR4, `(.L_x_13370) ;  /* 0x0000002e04107947 */ /* 0x000fea000b800000 */
[----:B------:R4:W1:Y:S02]  /*170f0*/  SHFL.IDX PT, R24, R3, R12, 0x1f ;  /* 0x00001f0c03187589 */ /* 0x00086400000e0000 */
.L_x_13369:
[----:B---3--:R-:W-:Y:S01]  /*17100*/  ISETP.NE.AND P0, PT, R8, 0x1, PT ;  /* 0x000000010800780c */ /* 0x008fe20003f05270 */
[----:B-1----:R-:W-:-:S04]  /*17110*/  IMAD R24, R24, R4, R5 ;  /* 0x0000000418187224 */ /* 0x002fc800078e0205 */
[----:B------:R-:W-:-:S08]  /*17120*/  IMAD.IADD R0, R0, 0x1, -R24 ;  /* 0x0000000100007824 */ /* 0x000fd000078e0a18 */
[----:B------:R-:W-:Y:S05]  /*17130*/  @!P0 BRA `(.L_x_13371) ;  /* 0x0000000000dc8947 */ /* 0x000fea0003800000 */
[----:B--2---:R-:W-:Y:S02]  /*17140*/  IABS R4, R25 ;  /* 0x0000001900047213 */ /* 0x004fe40000000000 */
[----:B------:R-:W-:Y:S02]  /*17150*/  IABS R5, R8 ;  /* 0x0000000800057213 */ /* 0x000fe40000000000 */
[----:B------:R-:W1:Y:S08]  /*17160*/  I2F.RP R6, R4 ;  /* 0x0000000400067306 */ /* 0x000e700000209400 */
[----:B------:R-:W2:Y:S08]  /*17170*/  I2F.RP R9, R5 ;  /* 0x0000000500097306 */ /* 0x000eb00000209400 */
[----:B-1----:R-:W1:Y:S08]  /*17180*/  MUFU.RCP R6, R6 ;  /* 0x0000000600067308 */ /* 0x002e700000001000 */
[----:B--2---:R-:W-:Y:S01]  /*17190*/  MUFU.RCP R9, R9 ;  /* 0x0000000900097308 */ /* 0x004fe20000001000 */
[----:B-1----:R-:W-:-:S07]  /*171a0*/  VIADD R2, R6, 0xffffffe ;  /* 0x0ffffffe06027836 */ /* 0x002fce0000000000 */
[----:B0---4-:R0:W1:Y:S02]  /*171b0*/  F2I.FTZ.U32.TRUNC.NTZ R3, R2 ;  /* 0x0000000200037305 */ /* 0x011064000021f000 */
[----:B0-----:R-:W-:Y:S02]  /*171c0*/  IMAD.MOV.U32 R2, RZ, RZ, RZ ;  /* 0x000000ffff027224 */ /* 0x001fe400078e00ff */
[----:B-1----:R-:W-:-:S04]  /*171d0*/  IMAD.MOV R7, RZ, RZ, -R3 ;  /* 0x000000ffff077224 */ /* 0x002fc800078e0a03 */
[----:B------:R-:W-:-:S04]  /*171e0*/  IMAD R7, R7, R4, RZ ;  /* 0x0000000407077224 */ /* 0x000fc800078e02ff */
[----:B------:R-:W-:Y:S01]  /*171f0*/  IMAD.HI.U32 R3, R3, R7, R2 ;  /* 0x0000000703037227 */ /* 0x000fe200078e0002 */
[----:B------:R-:W-:Y:S02]  /*17200*/  IABS R7, R0 ;  /* 0x0000000000077213 */ /* 0x000fe40000000000 */
[----:B------:R-:W-:-:S03]  /*17210*/  IABS R2, R25 ;  /* 0x0000001900027213 */ /* 0x000fc60000000000 */
[----:B------:R-:W-:-:S04]  /*17220*/  IMAD.HI.U32 R6, R3, R7, RZ ;  /* 0x0000000703067227 */ /* 0x000fc800078e00ff */
[----:B------:R-:W-:Y:S02]  /*17230*/  IMAD.MOV R2, RZ, RZ, -R2 ;  /* 0x000000ffff027224 */ /* 0x000fe400078e0a02 */
[----:B------:R-:W-:Y:S02]  /*17240*/  VIADD R3, R9, 0xffffffe ;  /* 0x0ffffffe09037836 */ /* 0x000fe40000000000 */
        /* <DEDUP_REMOVED lines=38> */
.L_x_13371:
[----:B0---4-:R-:W0:Y:S02]  /*174b0*/  LDC.64 R2, c[0x0][0xc90] ;  /* 0x00032400ff027b82 */ /* 0x011e240000000a00 */
        /* <DEDUP_REMOVED lines=59> */
.L_x_13372:
[----:B------:R-:W-:-:S05]  /*17870*/  LOP3.LUT R0, RZ, R3, RZ, 0x33, !PT ;  /* 0x00000003ff007212 */ /* 0x000fca00078e33ff */
[----:B------:R-:W-:Y:S01]  /*17880*/  IMAD.IADD R25, R25, 0x1, R0 ;  /* 0x0000000119197824 */ /* 0x000fe200078e0200 */
[----:B------:R-:W-:Y:S06]  /*17890*/  BRA `(.L_x_13373) ;  /* 0x00000000001c7947 */ /* 0x000fec0003800000 */
.L_x_13365:
[----:B------:R-:W-:Y:S01]  /*178a0*/  UMOV UR4, URZ ;  /* 0x0000003f00047c82 */ /* 0x000fe20008000000 */
[----:B------:R-:W-:Y:S01]  /*178b0*/  UMOV UR5, URZ ;  /* 0x0000003f00057c82 */ /* 0x000fe20008000000 */
[----:B------:R-:W-:Y:S01]  /*178c0*/  ULDC UR6, c[0x0][0xc3c] ;  /* 0x00030f0000067ab9 */ /* 0x000fe20000000800 */
[----:B------:R-:W-:Y:S02]  /*178d0*/  IMAD.MOV.U32 R24, RZ, RZ, R0 ;  /* 0x000000ffff187224 */ /* 0x000fe400078e0000 */
[----:B------:R-:W-:Y:S02]  /*178e0*/  IMAD.U32 R25, RZ, RZ, UR4 ;  /* 0x00000004ff197e24 */ /* 0x000fe4000f8e00ff */
[----:B------:R-:W-:Y:S02]  /*178f0*/  IMAD.U32 R26, RZ, RZ, UR5 ;  /* 0x00000005ff1a7e24 */ /* 0x000fe4000f8e00ff */
[----:B------:R-:W-:-:S07]  /*17900*/  IMAD.U32 R27, RZ, RZ, UR6 ;  /* 0x00000006ff1b7e24 */ /* 0x000fce000f8e00ff */
.L_x_13373:
[----:B------:R-:W1:Y:S01]  /*17910*/  S2R R0, SR_TID.X ;  /* 0x0000000000007919 */ /* 0x000e620000002100 */
[----:B------:R-:W-:Y:S05]  /*17920*/  WARPSYNC.ALL ;  /* 0x0000000000007948 */ /* 0x000fea0003800000 */
[----:B------:R-:W-:Y:S01]  /*17930*/  BAR.SYNC.DEFER_BLOCKING 0x4, 0x200 ;  /* 0x0108000000007b1d */ /* 0x000fe20000010000 */
[----:B-1----:R-:W-:-:S04]  /*17940*/  LOP3.LUT R0, R0, 0x1f, RZ, 0xc0, !PT ;  /* 0x0000001f00007812 */ /* 0x002fc800078ec0ff */
[----:B------:R-:W-:-:S13]  /*17950*/  ISETP.NE.AND P0, PT, R0, RZ, PT ;  /* 0x000000ff0000720c */ /* 0x000fda0003f05270 */
[----:B0-----:R-:W0:Y:S01]  /*17960*/  @!P0 S2R R3, SR_CgaCtaId ;  /* 0x0000000000038919 */ /* 0x001e220000008800 */
[----:B------:R-:W-:-:S04]  /*17970*/  @!P0 MOV R0, 0x400 ;  /* 0x0000040000008802 */ /* 0x000fc80000000f00 */
[----:B0-----:R-:W-:-:S05]  /*17980*/  @!P0 LEA R17, R3, R0, 0x18 ;  /* 0x0000000003118211 */ /* 0x001fca00078ec0ff */
[----:B------:R0:W-:Y:S01]  /*17990*/  @!P0 STS.128 [R17+0x168d0], R24 ;  /* 0x0168d01811008388 */ /* 0x0001e20000000c00 */
[----:B------:R-:W-:Y:S06]  /*179a0*/  BAR.ARV 0x5, 0x200 ;  /* 0x0148000000007b1d */ /* 0x000fec0000002000 */
.L_x_13362:
[----:B------:R-:W-:Y:S02]  /*179b0*/  ULDC UR4, c[0x0][0xc3c] ;  /* 0x00030f0000047ab9 */ /* 0x000fe40000000800 */
[----:B----4-:R-:W-:-:S13]  /*179c0*/  ISETP.GE.AND P0, PT, R27, UR4, PT ;  /* 0x000000041b007c0c */ /* 0x010fda000bf06270 */
[----:B------:R-:W-:Y:S05]  /*179d0*/  @!P0 BRA `(.L_x_13374) ;  /* 0xffffffac00c48947 */ /* 0x000fea000383ffff */
[----:B------:R-:W-:Y:S05]  /*179e0*/  BSYNC B8 ;  /* 0x0000000000087941 */ /* 0x000fea0003800000 */
.L_x_13274:
        /* <DEDUP_REMOVED lines=12> */
.L_x_13453:
[----:B------:R-:W-:Y:S05]  /*17ab0*/  BSYNC B0 ;  /* 0x0000000000007941 */ /* 0x000fea0003800000 */
.L_x_13375:
[----:B------:R-:W-:-:S03]  /*17ac0*/  UMOV UR4, 0xffffffff ;  /* 0xffffffff00047882 */ /* 0x000fc60000000000 */
[----:B------:R-:W-:Y:S05]  /*17ad0*/  BRA.DIV UR4, `(.L_x_13377) ;  /* 0x0000002204d07947 */ /* 0x000fea000b800000 */
[----:B0-----:R-:W0:Y:S02]  /*17ae0*/  S2R R0, SR_TID.X ;  /* 0x0000000000007919 */ /* 0x001e240000002100 */
[----:B0-----:R-:W-:-:S04]  /*17af0*/  SHF.R.U32.HI R0, RZ, 0x5, R0 ;  /* 0x00000005ff007819 */ /* 0x001fc80000011600 */
[----:B------:R-:W-:-:S05]  /*17b00*/  LOP3.LUT R0, R0, 0x3, RZ, 0xc0, !PT ;  /* 0x0000000300007812 */ /* 0x000fca00078ec0ff */
[----:B------:R0:W2:Y:S02]  /*17b10*/  SHFL.IDX PT, R14, R0, RZ, 0x1f ;  /* 0x00001fff000e7589 */ /* 0x0000a400000e0000 */
.L_x_13456:
[----:B--2---:R-:W-:Y:S01]  /*17b20*/  ISETP.NE.AND P0, PT, R14, RZ, PT ;  /* 0x000000ff0e00720c */ /* 0x004fe20003f05270 */
[----:B------:R-:W-:-:S12]  /*17b30*/  BSSY B0, `(.L_x_13378) ;  /* 0x0000024000007945 */ /* 0x000fd80003800000 */
[----:B------:R-:W-:Y:S05]  /*17b40*/  @P0 BRA `(.L_x_13379) ;  /* 0x0000000000880947 */ /* 0x000fea0003800000 */
[----:B------:R-:W-:-:S03]  /*17b50*/  UMOV UR4, 0xffffffff ;  /* 0xffffffff00047882 */ /* 0x000fc60000000000 */
[----:B------:R-:W-:Y:S05]  /*17b60*/  BRA.DIV UR4, `(.L_x_13380) ;  /* 0x0000002204e07947 */ /* 0x000fea000b800000 */
[----:B------:R-:W-:-:S13]  /*17b70*/  ELECT P6, URZ, PT ;  /* 0x00000000003f782f */ /* 0x000fda00038c0000 */
.L_x_13459:
[----:B------:R-:W-:Y:S05]  /*17b80*/  @!P6 BRA `(.L_x_13379) ;  /* 0x000000000078e947 */ /* 0x000fea0003800000 */
[----:B------:R-:W-:-:S06]  /*17b90*/  ULOP3.LUT UR4, UR36, 0x2, URZ, 0xfc, !UPT ;  /* 0x0000000224047892 */ /* 0x000fcc000f8efc3f */
[----:B0-----:R-:W-:-:S05]  /*17ba0*/  IMAD.U32 R0, RZ, RZ, UR4 ;  /* 0x00000004ff007e24 */ /* 0x001fca000f8e00ff */
[----:B------:R-:W-:-:S13]  /*17bb0*/  ISETP.NE.AND P2, PT, R0, 0x3, PT ;  /* 0x000000030000780c */ /* 0x000fda0003f45270 */
[----:B------:R-:W-:Y:S05]  /*17bc0*/  @!P2 BRA `(.L_x_13381) ;  /* 0x000000000004a947 */ /* 0x000fea0003800000 */
[----:B------:R-:W-:Y:S01]  /*17bd0*/  BPT.TRAP 0x1 ;  /* 0x000000040000795c */ /* 0x000fe20000300000 */
.L_x_13381:
        /* <DEDUP_REMOVED lines=12> */
.L_x_13460:
[----:B------:R-:W1:Y:S02]  /*17ca0*/  SYNCS.PHASECHK.TRANS64.TRYWAIT P0, [R3+URZ], R0 ;  /* 0x00000000030075a7 */ /* 0x000e64000800017f */
[----:B-1----:R-:W-:Y:S05]  /*17cb0*/  @!P0 BRA `(.L_x_13383) ;  /* 0x0000002000c08947 */ /* 0x002fea0003800000 */
.L_x_13461:
[----:B------:R-:W-:Y:S05]  /*17cc0*/  @!P2 BRA `(.L_x_13384) ;  /* 0x000000000004a947 */ /* 0x000fea0003800000 */
[----:B------:R-:W-:Y:S01]  /*17cd0*/  BPT.TRAP 0x1 ;  /* 0x000000040000795c */ /* 0x000fe20000300000 */
.L_x_13384:
[----:B-1----:R-:W-:-:S04]  /*17ce0*/  VIADD R3, R9, 0x16860 ;  /* 0x0001686009037836 */ /* 0x002fc80000000000 */
[----:B------:R-:W-:-:S04]  /*17cf0*/  IMAD R5, R18, 0x8, R3 ;  /* 0x0000000812057824 */ /* 0x000fc800078e0203 */
[----:B------:R-:W1:Y:S02]  /*17d00*/  SYNCS.PHASECHK.TRANS64.TRYWAIT P0, [R5+URZ], R2 ;  /* 0x00000002050075a7 */ /* 0x000e64000800017f */
[----:B-1----:R-:W-:Y:S05]  /*17d10*/  @!P0 BRA `(.L_x_13385) ;  /* 0x0000002000bc8947 */ /* 0x002fea0003800000 */
.L_x_13462:
[----:B------:R-:W-:-:S07]  /*17d20*/  IMAD R3, R4, 0x8, R3 ;  /* 0x0000000804037824 */ /* 0x000fce00078e0203 */
.L_x_13386:
[----:B--2---:R2:W4:Y:S02]  /*17d30*/  SYNCS.PHASECHK.TRANS64.TRYWAIT P0, [R3+URZ], R0 ;  /* 0x00000000030075a7 */ /* 0x004524000800017f */
[----:B----4-:R-:W-:Y:S05]  /*17d40*/  @!P0 NANOSLEEP.SYNCS 0x989680 ;  /* 0x009896800000895d */ /* 0x010fea0003900000 */
[----:B------:R-:W4:Y:S02]  /*17d50*/  @!P0 SYNCS.PHASECHK.TRANS64 P0, [R3+URZ], R0 ;  /* 0x00000000030085a7 */ /* 0x000f24000800007f */
[----:B----4-:R-:W-:Y:S05]  /*17d60*/  @!P0 BRA `(.L_x_13386) ;  /* 0xfffffffc00f08947 */ /* 0x010fea000383ffff */
.L_x_13379:
[----:B------:R-:W-:Y:S05]  /*17d70*/  BSYNC B0 ;  /* 0x0000000000007941 */ /* 0x000fea0003800000 */
.L_x_13378:
[----:B------:R-:W-:Y:S05]  /*17d80*/  EXIT ;  /* 0x000000000000794d */ /* 0x000fea0003800000 */
.L_x_13185:
[----:B0-----:R-:W-:-:S04]  /*17d90*/  IMAD.U32 R3, RZ, RZ, UR45 ;  /* 0x0000002dff037e24 */ /* 0x001fc8000f8e00ff */
[----:B------:R0:W1:Y:S03]  /*17da0*/  SYNCS.PHASECHK.TRANS64.TRYWAIT P1, [R3+URZ+0x16800], R0 ;  /* 0x01680000030075a7 */ /* 0x000066000802017f */
[----:B-1----:R-:W-:Y:S05]  /*17db0*/  @!P1 NANOSLEEP.SYNCS 0x989680 ;  /* 0x009896800000995d */ /* 0x002fea0003900000 */
[----:B------:R-:W1:Y:S02]  /*17dc0*/  @!P1 SYNCS.PHASECHK.TRANS64 P1, [R3+URZ+0x16800], R0 ;  /* 0x01680000030095a7 */ /* 0x000e64000802007f */
[----:B-1----:R-:W-:Y:S05]  /*17dd0*/  @!P1 BRA `(.L_x_13185) ;  /* 0xfffffffc00ec9947 */ /* 0x002fea000383ffff */
[----:B------:R-:W-:Y:S05]  /*17de0*/  BRA `(.L_x_13387) ;  /* 0xfffffea000587947 */ /* 0x000fea000383ffff */
.L_x_13189:
[----:B-1----:R1:W2:Y:S02]  /*17df0*/  SYNCS.PHASECHK.TRANS64.TRYWAIT P2, [R90+URZ+0x16830], R3 ;  /* 0x016830035a0075a7 */ /* 0x0022a4000804017f */
[----:B--2---:R-:W-:Y:S05]  /*17e00*/  @!P2 NANOSLEEP.SYNCS 0x989680 ;  /* 0x009896800000a95d */ /* 0x004fea0003900000 */
[----:B------:R-:W2:Y:S02]  /*17e10*/  @!P2 SYNCS.PHASECHK.TRANS64 P2, [R90+URZ+0x16830], R3 ;  /* 0x016830035a00a5a7 */ /* 0x000ea4000804007f */
[----:B--2---:R-:W-:Y:S05]  /*17e20*/  @!P2 BRA `(.L_x_13189) ;  /* 0xfffffffc00f0a947 */ /* 0x004fea000383ffff */
[----:B------:R-:W-:Y:S05]  /*17e30*/  BRA `(.L_x_13188) ;  /* 0xfffffea0007c7947 */ /* 0x000fea000383ffff */
.L_x_13205:
[----:B-1----:R-:W-:-:S04]  /*17e40*/  IMAD.U32 R6, RZ, RZ, UR6 ;  /* 0x00000006ff067e24 */ /* 0x002fc8000f8e00ff */
[----:B------:R1:W2:Y:S03]  /*17e50*/  SYNCS.PHASECHK.TRANS64.TRYWAIT P2, [R6+URZ+0x16830], R5 ;  /* 0x01683005060075a7 */ /* 0x0002a6000804017f */
[----:B--2---:R-:W-:Y:S05]  /*17e60*/  @!P2 NANOSLEEP.SYNCS 0x989680 ;  /* 0x009896800000a95d */ /* 0x004fea0003900000 */
[----:B------:R-:W2:Y:S02]  /*17e70*/  @!P2 SYNCS.PHASECHK.TRANS64 P2, [R6+URZ+0x16830], R5 ;  /* 0x016830050600a5a7 */ /* 0x000ea4000804007f */
[----:B--2---:R-:W-:Y:S05]  /*17e80*/  @!P2 BRA `(.L_x_13205) ;  /* 0xfffffffc00eca947 */ /* 0x004fea000383ffff */
[----:B------:R-:W-:Y:S05]  /*17e90*/  BRA `(.L_x_13202) ;  /* 0xfffffed800e47947 */ /* 0x000fea000383ffff */
.L_x_13209:
[----:B-1----:R-:W-:-:S04]  /*17ea0*/  IMAD.U32 R6, RZ, RZ, UR6 ;  /* 0x00000006ff067e24 */ /* 0x002fc8000f8e00ff */
[----:B------:R1:W2:Y:S03]  /*17eb0*/  SYNCS.PHASECHK.TRANS64.TRYWAIT P2, [R6+URZ+0x16850], R5 ;  /* 0x01685005060075a7 */ /* 0x0002a6000804017f */
[----:B--2---:R-:W-:Y:S05]  /*17ec0*/  @!P2 NANOSLEEP.SYNCS 0x989680 ;  /* 0x009896800000a95d */ /* 0x004fea0003900000 */
[----:B------:R-:W2:Y:S02]  /*17ed0*/  @!P2 SYNCS.PHASECHK.TRANS64 P2, [R6+URZ+0x16850], R5 ;  /* 0x016850050600a5a7 */ /* 0x000ea4000804007f */
[----:B--2---:R-:W-:Y:S05]  /*17ee0*/  @!P2 BRA `(.L_x_13209) ;  /* 0xfffffffc00eca947 */ /* 0x004fea000383ffff */
[----:B------:R-:W-:Y:S05]  /*17ef0*/  BRA `(.L_x_13206) ;  /* 0xfffffedc005c7947 */ /* 0x000fea000383ffff */
.L_x_13226:
[----:B-1----:R-:W-:-:S04]  /*17f00*/  IMAD.U32 R7, RZ, RZ, UR6 ;  /* 0x00000006ff077e24 */ /* 0x002fc8000f8e00ff */
[----:B------:R1:W2:Y:S03]  /*17f10*/  SYNCS.PHASECHK.TRANS64.TRYWAIT P2, [R7+URZ+0x16830], R4 ;  /* 0x01683004070075a7 */ /* 0x0002a6000804017f */
[----:B--2---:R-:W-:Y:S05]  /*17f20*/  @!P2 NANOSLEEP.SYNCS 0x989680 ;  /* 0x009896800000a95d */ /* 0x004fea0003900000 */
[----:B------:R-:W2:Y:S02]  /*17f30*/  @!P2 SYNCS.PHASECHK.TRANS64 P2, [R7+URZ+0x16830], R4 ;  /* 0x016830040700a5a7 */ /* 0x000ea4000804007f */
[----:B--2---:R-:W-:Y:S05]  /*17f40*/  @!P2 BRA `(.L_x_13226) ;  /* 0xfffffffc00eca947 */ /* 0x004fea000383ffff */
[----:B------:R-:W-:Y:S05]  /*17f50*/  BRA `(.L_x_13223) ;  /* 0xffffff1000d07947 */ /* 0x000fea000383ffff */
.L_x_13230:
[----:B-1----:R-:W-:-:S04]  /*17f60*/  IMAD.U32 R7, RZ, RZ, UR6 ;  /* 0x00000006ff077e24 */ /* 0x002fc8000f8e00ff */
[----:B------:R1:W2:Y:S03]  /*17f70*/  SYNCS.PHASECHK.TRANS64.TRYWAIT P2, [R7+URZ+0x16850], R4 ;  /* 0x01685004070075a7 */ /* 0x0002a6000804017f */
[----:B--2---:R-:W-:Y:S05]  /*17f80*/  @!P2 NANOSLEEP.SYNCS 0x989680 ;  /* 0x009896800000a95d */ /* 0x004fea0003900000 */
[----:B------:R-:W2:Y:S02]  /*17f90*/  @!P2 SYNCS.PHASECHK.TRANS64 P2, [R7+URZ+0x16850], R4 ;  /* 0x016850040700a5a7 */ /* 0x000ea4000804007f */
[----:B--2---:R-:W-:Y:S05]  /*17fa0*/  @!P2 BRA `(.L_x_13230) ;  /* 0xfffffffc00eca947 */ /* 0x004fea000383ffff */
[----:B------:R-:W-:Y:S05]  /*17fb0*/  BRA `(.L_x_13227) ;  /* 0xffffff1400487947 */ /* 0x000fea000383ffff */
.L_x_13236:
[----:B-1----:R-:W-:-:S04]  /*17fc0*/  IMAD.U32 R7, RZ, RZ, UR6 ;  /* 0x00000006ff077e24 */ /* 0x002fc8000f8e00ff */
[----:B------:R1:W2:Y:S03]  /*17fd0*/  SYNCS.PHASECHK.TRANS64.TRYWAIT P2, [R7+URZ+0x16830], R4 ;  /* 0x01683004070075a7 */ /* 0x0002a6000804017f */
[----:B--2---:R-:W-:Y:S05]  /*17fe0*/  @!P2 NANOSLEEP.SYNCS 0x989680 ;  /* 0x009896800000a95d */ /* 0x004fea0003900000 */
[----:B------:R-:W2:Y:S02]  /*17ff0*/  @!P2 SYNCS.PHASECHK.TRANS64 P2, [R7+URZ+0x16830], R4 ;  /* 0x016830040700a5a7 */ /* 0x000ea4000804007f */
[----:B--2---:R-:W-:Y:S05]  /*18000*/  @!P2 BRA `(.L_x_13236) ;  /* 0xfffffffc00eca947 */ /* 0x004fea000383ffff */
[----:B------:R-:W-:Y:S05]  /*18010*/  BRA `(.L_x_13233) ;  /* 0xffffff3400ec7947 */ /* 0x000fea000383ffff */
.L_x_13240:
[----:B-1----:R-:W-:-:S04]  /*18020*/  IMAD.U32 R7, RZ, RZ, UR6 ;  /* 0x00000006ff077e24 */ /* 0x002fc8000f8e00ff */
[----:B------:R1:W2:Y:S03]  /*18030*/  SYNCS.PHASECHK.TRANS64.TRYWAIT P2, [R7+URZ+0x16850], R4 ;  /* 0x01685004070075a7 */ /* 0x0002a6000804017f */
[----:B--2---:R-:W-:Y:S05]  /*18040*/  @!P2 NANOSLEEP.SYNCS 0x989680 ;  /* 0x009896800000a95d */ /* 0x004fea0003900000 */
[----:B------:R-:W2:Y:S02]  /*18050*/  @!P2 SYNCS.PHASECHK.TRANS64 P2, [R7+URZ+0x16850], R4 ;  /* 0x016850040700a5a7 */ /* 0x000ea4000804007f */
[----:B--2---:R-:W-:Y:S05]  /*18060*/  @!P2 BRA `(.L_x_13240) ;  /* 0xfffffffc00eca947 */ /* 0x004fea000383ffff */
[----:B------:R-:W-:Y:S05]  /*18070*/  BRA `(.L_x_13237) ;  /* 0xffffff3800647947 */ /* 0x000fea000383ffff */
.L_x_13253:
[----:B-1----:R-:W-:-:S04]  /*18080*/  IMAD.U32 R5, RZ, RZ, UR5 ;  /* 0x00000005ff057e24 */ /* 0x002fc8000f8e00ff */
[----:B------:R1:W2:Y:S03]  /*18090*/  SYNCS.PHASECHK.TRANS64.TRYWAIT P0, [R5+URZ+0x16850], R0 ;  /* 0x01685000050075a7 */ /* 0x0002a6000800017f */
[----:B--2---:R-:W-:Y:S05]  /*180a0*/  @!P0 NANOSLEEP.SYNCS 0x989680 ;  /* 0x009896800000895d */ /* 0x004fea0003900000 */
[----:B------:R-:W2:Y:S02]  /*180b0*/  @!P0 SYNCS.PHASECHK.TRANS64 P0, [R5+URZ+0x16850], R0 ;  /* 0x01685000050085a7 */ /* 0x000ea4000800007f */
[----:B--2---:R-:W-:Y:S05]  /*180c0*/  @!P0 BRA `(.L_x_13253) ;  /* 0xfffffffc00ec8947 */ /* 0x004fea000383ffff */
[----:B------:R-:W-:Y:S05]  /*180d0*/  BRA `(.L_x_13252) ;  /* 0xffffff6800ec7947 */ /* 0x000fea000383ffff */
.L_x_13296:
        /* <DEDUP_REMOVED lines=11> */
.L_x_13389:
[----:B------:R-:W-:Y:S05]  /*18190*/  BSYNC B0 ;  /* 0x0000000000007941 */ /* 0x000fea0003800000 */
.L_x_13388:
[----:B------:R-:W-:Y:S05]  /*181a0*/  BRA `(.L_x_13390) ;  /* 0xffffffb800387947 */ /* 0x000fea000383ffff */
.L_x_13298:
[----:B------:R-:W-:Y:S01]  /*181b0*/  BSSY B0, `(.L_x_13391) ;  /* 0x0000006000007945 */ /* 0x000fe20003800000 */
[----:B------:R-:W-:-:S07]  /*181c0*/  IMAD.MOV.U32 R15, RZ, RZ, -0x1 ;  /* 0xffffffffff0f7424 */ /* 0x000fce00078e00ff */
[----:B0123--:R-:W-:Y:S05]  /*181d0*/  WARPSYNC.COLLECTIVE R15, `(.L_x_13392) ;  /* 0x000000000f0c7348 */ /* 0x00ffea0003c00000 */
[----:B------:R-:W-:Y:S02]  /*181e0*/  ELECT P6, UR62, PT ;  /* 0x00000000003e782f */ /* 0x000fe400038c0000 */
[----:B------:R-:W-:Y:S01]  /*181f0*/  MOV R14, UR62 ;  /* 0x0000003e000e7c02 */ /* 0x000fe20008000f00 */
[----:B0123--:R-:W-:Y:S10]  /*18200*/  ENDCOLLECTIVE ;  /* 0x000000000000791b */ /* 0x00fff40003800000 */
.L_x_13392:
[----:B------:R-:W-:Y:S05]  /*18210*/  BSYNC B0 ;  /* 0x0000000000007941 */ /* 0x000fea0003800000 */
.L_x_13391:
[----:B------:R-:W-:Y:S05]  /*18220*/  BRA `(.L_x_13393) ;  /* 0xffffffb800407947 */ /* 0x000fea000383ffff */
.L_x_13300:
[----:B---3--:R3:W4:Y:S02]  /*18230*/  SYNCS.PHASECHK.TRANS64.TRYWAIT P0, [R0+URZ+0x16840], R2 ;  /* 0x01684002000075a7 */ /* 0x008724000800017f */
[----:B----4-:R-:W-:Y:S05]  /*18240*/  @!P0 NANOSLEEP.SYNCS 0x989680 ;  /* 0x009896800000895d */ /* 0x010fea0003900000 */
[----:B------:R-:W4:Y:S02]  /*18250*/  @!P0 SYNCS.PHASECHK.TRANS64 P0, [R0+URZ+0x16840], R2 ;  /* 0x01684002000085a7 */ /* 0x000f24000800007f */
[----:B----4-:R-:W-:Y:S05]  /*18260*/  @!P0 BRA `(.L_x_13300) ;  /* 0xfffffffc00f08947 */ /* 0x010fea000383ffff */
[----:B------:R-:W-:Y:S05]  /*18270*/  BRA `(.L_x_13394) ;  /* 0xffffffb800907947 */ /* 0x000fea000383ffff */
.L_x_13304:
[----:B------:R-:W2:Y:S01]  /*18280*/  LDL.LU R11, [R1+0xc] ;  /* 0x00000c00010b7983 */ /* 0x000ea20000300800 */
[----:B------:R-:W-:Y:S01]  /*18290*/  IMAD.MOV.U32 R6, RZ, RZ, R12 ;  /* 0x000000ffff067224 */ /* 0x000fe200078e000c */
[----:B------:R-:W-:Y:S01]  /*182a0*/  LOP3.LUT R10, R10, 0x7f, RZ, 0xc0, !PT ;  /* 0x0000007f0a0a7812 */ /* 0x000fe200078ec0ff */
[----:B------:R-:W-:Y:S02]  /*182b0*/  IMAD.MOV.U32 R13, RZ, RZ, R4 ;  /* 0x000000ffff0d7224 */ /* 0x000fe400078e0004 */
[----:B------:R-:W-:Y:S01]  /*182c0*/  IMAD.MOV.U32 R12, RZ, RZ, RZ ;  /* 0x000000ffff0c7224 */ /* 0x000fe200078e00ff */
[----:B------:R-:W-:Y:S01]  /*182d0*/  SHF.R.U32.HI R10, RZ, 0x3, R10 ;  /* 0x00000003ff0a7819 */ /* 0x000fe2000001160a */
[----:B------:R-:W-:-:S04]  /*182e0*/  IMAD.MOV.U32 R15, RZ, RZ, -0x1 ;  /* 0xffffffffff0f7424 */ /* 0x000fc800078e00ff */
        /* <DEDUP_REMOVED lines=8> */
.L_x_13395:
[----:B------:R-:W-:Y:S02]  /*18370*/  IMAD.MOV.U32 R13, RZ, RZ, R0 ;  /* 0x000000ffff0d7224 */ /* 0x000fe400078e0000 */
[----:B------:R-:W-:-:S07]  /*18380*/  IMAD.MOV.U32 R7, RZ, RZ, R14 ;  /* 0x000000ffff077224 */ /* 0x000fce00078e000e */
[----:B------:R-:W-:Y:S05]  /*18390*/  WARPSYNC.COLLECTIVE R15, `(.L_x_13396) ;  /* 0x000000000f087348 */ /* 0x000fea0003c00000 */
[----:B------:R0:W1:Y:S02]  /*183a0*/  SHFL.IDX P6, R14, R13, R12, R11 ;  /* 0x0000000c0d0e7389 */ /* 0x00006400000c000b */
[----:B01----:R-:W-:Y:S01]  /*183b0*/  ENDCOLLECTIVE ;  /* 0x000000000000791b */ /* 0x003fe20003800000 */
.L_x_13396:
[----:B------:R-:W-:Y:S02]  /*183c0*/  IMAD.MOV.U32 R13, RZ, RZ, R4 ;  /* 0x000000ffff0d7224 */ /* 0x000fe400078e0004 */
[----:B------:R-:W-:Y:S02]  /*183d0*/  IMAD.MOV.U32 R12, RZ, RZ, 0x1 ;  /* 0x00000001ff0c7424 */ /* 0x000fe400078e00ff */
[----:B------:R-:W-:-:S07]  /*183e0*/  IMAD.MOV.U32 R8, RZ, RZ, R14 ;  /* 0x000000ffff087224 */ /* 0x000fce00078e000e */
[----:B------:R-:W-:Y:S05]  /*183f0*/  WARPSYNC.COLLECTIVE R15, `(.L_x_13397) ;  /* 0x000000000f087348 */ /* 0x000fea0003c00000 */
[----:B------:R0:W1:Y:S02]  /*18400*/  SHFL.IDX P6, R14, R13, R12, R11 ;  /* 0x0000000c0d0e7389 */ /* 0x00006400000c000b */
[----:B01----:R-:W-:Y:S01]  /*18410*/  ENDCOLLECTIVE ;  /* 0x000000000000791b */ /* 0x003fe20003800000 */
.L_x_13397:
        /* <DEDUP_REMOVED lines=13> */
.L_x_13398:
[----:B------:R-:W-:Y:S02]  /*184f0*/  IMAD.MOV.U32 R13, RZ, RZ, R4 ;  /* 0x000000ffff0d7224 */ /* 0x000fe400078e0004 */
[----:B------:R-:W-:Y:S02]  /*18500*/  IMAD.MOV.U32 R12, RZ, RZ, 0x2 ;  /* 0x00000002ff0c7424 */ /* 0x000fe400078e00ff */
[----:B------:R-:W-:-:S07]  /*18510*/  IMAD.MOV.U32 R8, RZ, RZ, R14 ;  /* 0x000000ffff087224 */ /* 0x000fce00078e000e */
[----:B------:R-:W-:Y:S05]  /*18520*/  WARPSYNC.COLLECTIVE R15, `(.L_x_13399) ;  /* 0x000000000f087348 */ /* 0x000fea0003c00000 */
[----:B------:R0:W1:Y:S02]  /*18530*/  SHFL.IDX P6, R14, R13, R12, R11 ;  /* 0x0000000c0d0e7389 */ /* 0x00006400000c000b */
[----:B01----:R-:W-:Y:S01]  /*18540*/  ENDCOLLECTIVE ;  /* 0x000000000000791b */ /* 0x003fe20003800000 */
.L_x_13399:
        /* <DEDUP_REMOVED lines=9> */
[----:B------:R-:W-:Y:S01]  /*185e0*/  ISETP.GE.AND P1, PT, R7, R3, PT ;  /* 0x000000030700720c */ /* 0x000fe20003f26270 */
[----:B------:R-:W-:-:S12]  /*185f0*/  IMAD.MOV.U32 R7, RZ, RZ, R14 ;  /* 0x000000ffff077224 */ /* 0x000fd800078e000e */
[----:B0-----:R-:W-:Y:S05]  /*18600*/  WARPSYNC.COLLECTIVE R15, `(.L_x_13400) ;  /* 0x000000000f087348 */ /* 0x001fea0003c00000 */
[----:B------:R1:W2:Y:S02]  /*18610*/  SHFL.IDX P6, R14, R13, R12, R11 ;  /* 0x0000000c0d0e7389 */ /* 0x0002a400000c000b */
[----:B012---:R-:W-:Y:S01]  /*18620*/  ENDCOLLECTIVE ;  /* 0x000000000000791b */ /* 0x007fe20003800000 */
.L_x_13400:
[----:B------:R-:W-:Y:S02]  /*18630*/  IMAD.MOV.U32 R13, RZ, RZ, R4 ;  /* 0x000000ffff0d7224 */ /* 0x000fe400078e0004 */
[----:B------:R-:W-:Y:S02]  /*18640*/  IMAD.MOV.U32 R12, RZ, RZ, 0x3 ;  /* 0x00000003ff0c7424 */ /* 0x000fe400078e00ff */
[----:B------:R-:W-:-:S07]  /*18650*/  IMAD.MOV.U32 R8, RZ, RZ, R14 ;  /* 0x000000ffff087224 */ /* 0x000fce00078e000e */
[----:B------:R-:W-:Y:S05]  /*18660*/  WARPSYNC.COLLECTIVE R15, `(.L_x_13401) ;  /* 0x000000000f087348 */ /* 0x000fea0003c00000 */
[----:B------:R0:W1:Y:S02]  /*18670*/  SHFL.IDX P6, R14, R13, R12, R11 ;  /* 0x0000000c0d0e7389 */ /* 0x00006400000c000b */
[----:B01----:R-:W-:Y:S01]  /*18680*/  ENDCOLLECTIVE ;  /* 0x000000000000791b */ /* 0x003fe20003800000 */
.L_x_13401:
        /* <DEDUP_REMOVED lines=14> */
.L_x_13402:
[----:B------:R-:W-:Y:S02]  /*18770*/  IMAD.MOV.U32 R13, RZ, RZ, R4 ;  /* 0x000000ffff0d7224 */ /* 0x000fe400078e0004 */
[----:B------:R-:W-:Y:S02]  /*18780*/  IMAD.MOV.U32 R12, RZ, RZ, 0x4 ;  /* 0x00000004ff0c7424 */ /* 0x000fe400078e00ff */
[----:B------:R-:W-:-:S07]  /*18790*/  IMAD.MOV.U32 R8, RZ, RZ, R14 ;  /* 0x000000ffff087224 */ /* 0x000fce00078e000e */
[----:B------:R-:W-:Y:S05]  /*187a0*/  WARPSYNC.COLLECTIVE R15, `(.L_x_13403) ;  /* 0x000000000f087348 */ /* 0x000fea0003c00000 */
[----:B------:R0:W1:Y:S02]  /*187b0*/  SHFL.IDX P6, R14, R13, R12, R11 ;  /* 0x0000000c0d0e7389 */ /* 0x00006400000c000b */
[----:B01----:R-:W-:Y:S01]  /*187c0*/  ENDCOLLECTIVE ;  /* 0x000000000000791b */ /* 0x003fe20003800000 */
.L_x_13403:
        /* <DEDUP_REMOVED lines=14> */
.L_x_13404:
[----:B------:R-:W-:Y:S02]  /*188b0*/  IMAD.MOV.U32 R13, RZ, RZ, R4 ;  /* 0x000000ffff0d7224 */ /* 0x000fe400078e0004 */
[----:B------:R-:W-:Y:S02]  /*188c0*/  IMAD.MOV.U32 R12, RZ, RZ, 0x5 ;  /* 0x00000005ff0c7424 */ /* 0x000fe400078e00ff */
[----:B------:R-:W-:-:S07]  /*188d0*/  IMAD.MOV.U32 R8, RZ, RZ, R14 ;  /* 0x000000ffff087224 */ /* 0x000fce00078e000e */
[----:B------:R-:W-:Y:S05]  /*188e0*/  WARPSYNC.COLLECTIVE R15, `(.L_x_13405) ;  /* 0x000000000f087348 */ /* 0x000fea0003c00000 */
[----:B------:R0:W1:Y:S02]  /*188f0*/  SHFL.IDX P6, R14, R13, R12, R11 ;  /* 0x0000000c0d0e7389 */ /* 0x00006400000c000b */
[----:B01----:R-:W-:Y:S01]  /*18900*/  ENDCOLLECTIVE ;  /* 0x000000000000791b */ /* 0x003fe20003800000 */
.L_x_13405:
        /* <DEDUP_REMOVED lines=14> */
.L_x_13406:
[----:B------:R-:W-:Y:S02]  /*189f0*/  IMAD.MOV.U32 R13, RZ, RZ, R4 ;  /* 0x000000ffff0d7224 */ /* 0x000fe400078e0004 */
[----:B------:R-:W-:Y:S02]  /*18a00*/  IMAD.MOV.U32 R12, RZ, RZ, 0x6 ;  /* 0x00000006ff0c7424 */ /* 0x000fe400078e00ff */
[----:B------:R-:W-:-:S07]  /*18a10*/  IMAD.MOV.U32 R8, RZ, RZ, R14 ;  /* 0x000000ffff087224 */ /* 0x000fce00078e000e */
[----:B------:R-:W-:Y:S05]  /*18a20*/  WARPSYNC.COLLECTIVE R15, `(.L_x_13407) ;  /* 0x000000000f087348 */ /* 0x000fea0003c00000 */
[----:B------:R0:W1:Y:S02]  /*18a30*/  SHFL.IDX P6, R14, R13, R12, R11 ;  /* 0x0000000c0d0e7389 */ /* 0x00006400000c000b */
[----:B01----:R-:W-:Y:S01]  /*18a40*/  ENDCOLLECTIVE ;  /* 0x000000000000791b */ /* 0x003fe20003800000 */
.L_x_13407:
        /* <DEDUP_REMOVED lines=14> */
.L_x_13408:
[----:B------:R-:W-:Y:S02]  /*18b30*/  IMAD.MOV.U32 R13, RZ, RZ, R4 ;  /* 0x000000ffff0d7224 */ /* 0x000fe400078e0004 */
[----:B------:R-:W-:Y:S02]  /*18b40*/  IMAD.MOV.U32 R12, RZ, RZ, 0x7 ;  /* 0x00000007ff0c7424 */ /* 0x000fe400078e00ff */
[----:B------:R-:W-:-:S07]  /*18b50*/  IMAD.MOV.U32 R8, RZ, RZ, R14 ;  /* 0x000000ffff087224 */ /* 0x000fce00078e000e */
[----:B------:R-:W-:Y:S05]  /*18b60*/  WARPSYNC.COLLECTIVE R15, `(.L_x_13409) ;  /* 0x000000000f087348 */ /* 0x000fea0003c00000 */
[----:B------:R0:W1:Y:S02]  /*18b70*/  SHFL.IDX P6, R14, R13, R12, R11 ;  /* 0x0000000c0d0e7389 */ /* 0x00006400000c000b */
[----:B01----:R-:W-:Y:S01]  /*18b80*/  ENDCOLLECTIVE ;  /* 0x000000000000791b */ /* 0x003fe20003800000 */
.L_x_13409:
        /* <DEDUP_REMOVED lines=8> */
[----:B------:R0:W-:Y:S04]  /*18c10*/  @!P1 LDGSTS.E.BYPASS.LTC128B.128 [R20+0xb400], desc[UR52][R8.64], !P0 ;  /* 0x0b40000008149fae */ /* 0x0001e8000c101d74 */
[----:B------:R-:W-:Y:S01]  /*18c20*/  ISETP.GE.AND P1, PT, R0, R3, PT ;  /* 0x000000030000720c */ /* 0x000fe20003f26270 */
[----:B------:R-:W-:-:S02]  /*18c30*/  VIADD R0, R6, 0x80 ;  /* 0x0000008006007836 */ /* 0x000fc40000000000 */
[----:B------:R-:W-:-:S10]  /*18c40*/  IMAD.MOV.U32 R4, RZ, RZ, R14 ;  /* 0x000000ffff047224 */ /* 0x000fd400078e000e */
[----:B0-----:R-:W-:Y:S05]  /*18c50*/  WARPSYNC.COLLECTIVE R15, `(.L_x_13410) ;  /* 0x000000000f087348 */ /* 0x001fea0003c00000 */
[----:B------:R1:W2:Y:S02]  /*18c60*/  SHFL.IDX P6, R14, R13, R12, R11 ;  /* 0x0000000c0d0e7389 */ /* 0x0002a400000c000b */
[----:B012---:R-:W-:Y:S01]  /*18c70*/  ENDCOLLECTIVE ;  /* 0x000000000000791b */ /* 0x007fe20003800000 */
.L_x_13410:
[----:B------:R-:W-:Y:S01]  /*18c80*/  ISETP.GE.AND P2, PT, R0, R3, PT ;  /* 0x000000030000720c */ /* 0x000fe20003f46270 */
[----:B------:R-:W-:Y:S02]  /*18c90*/  IMAD.MOV.U32 R13, RZ, RZ, R2 ;  /* 0x000000ffff0d7224 */ /* 0x000fe400078e0002 */
[----:B------:R-:W-:Y:S02]  /*18ca0*/  IMAD.MOV.U32 R12, RZ, RZ, RZ ;  /* 0x000000ffff0c7224 */ /* 0x000fe400078e00ff */
[----:B------:R-:W-:-:S08]  /*18cb0*/  IMAD.MOV.U32 R8, RZ, RZ, R14 ;  /* 0x000000ffff087224 */ /* 0x000fd000078e000e */
[----:B------:R-:W-:Y:S05]  /*18cc0*/  WARPSYNC.COLLECTIVE R15, `(.L_x_13411) ;  /* 0x000000000f087348 */ /* 0x000fea0003c00000 */
[----:B------:R0:W1:Y:S02]  /*18cd0*/  SHFL.IDX P6, R14, R13, R12, R11 ;  /* 0x0000000c0d0e7389 */ /* 0x00006400000c000b */
[----:B01----:R-:W-:Y:S01]  /*18ce0*/  ENDCOLLECTIVE ;  /* 0x000000000000791b */ /* 0x003fe20003800000 */
.L_x_13411:
        /* <DEDUP_REMOVED lines=13> */
.L_x_13412:
[----:B------:R-:W-:Y:S02]  /*18dc0*/  IMAD.MOV.U32 R13, RZ, RZ, R2 ;  /* 0x000000ffff0d7224 */ /* 0x000fe400078e0002 */
[----:B------:R-:W-:Y:S02]  /*18dd0*/  IMAD.MOV.U32 R12, RZ, RZ, 0x1 ;  /* 0x00000001ff0c7424 */ /* 0x000fe400078e00ff */
[----:B------:R-:W-:-:S07]  /*18de0*/  IMAD.MOV.U32 R7, RZ, RZ, R14 ;  /* 0x000000ffff077224 */ /* 0x000fce00078e000e */
[----:B------:R-:W-:Y:S05]  /*18df0*/  WARPSYNC.COLLECTIVE R15, `(.L_x_13413) ;  /* 0x000000000f087348 */ /* 0x000fea0003c00000 */
[----:B------:R0:W1:Y:S02]  /*18e00*/  SHFL.IDX P6, R14, R13, R12, R11 ;  /* 0x0000000c0d0e7389 */ /* 0x00006400000c000b */
[----:B01----:R-:W-:Y:S01]  /*18e10*/  ENDCOLLECTIVE ;  /* 0x000000000000791b */ /* 0x003fe20003800000 */
.L_x_13413:
[----:B------:R-:W-:-:S05]  /*18e20*/  @!P2 LEA R7, P1, R21, R7, 0x1 ;  /* 0x000000071507a211 */ /* 0x000fca00078208ff */
[----:B------:R-:W-:Y:S02]  /*18e30*/  @!P2 IMAD.X R0, RZ, RZ, R0, P1 ;  /* 0x000000ffff00a224 */ /* 0x000fe400008e0600 */
[----:B------:R-:W-:Y:S02]  /*18e40*/  @!P2 IMAD.MOV.U32 R8, RZ, RZ, R7 ;  /* 0x000000ffff08a224 */ /* 0x000fe400078e0007 */
        /* <DEDUP_REMOVED lines=12> */
.L_x_13414:
[----:B------:R-:W-:Y:S02]  /*18f10*/  IMAD.MOV.U32 R13, RZ, RZ, R2 ;  /* 0x000000ffff0d7224 */ /* 0x000fe400078e0002 */
[----:B------:R-:W-:Y:S02]  /*18f20*/  IMAD.MOV.U32 R12, RZ, RZ, 0x2 ;  /* 0x00000002ff0c7424 */ /* 0x000fe400078e00ff */
[----:B------:R-:W-:-:S07]  /*18f30*/  IMAD.MOV.U32 R8, RZ, RZ, R14 ;  /* 0x000000ffff087224 */ /* 0x000fce00078e000e */
[----:B------:R-:W-:Y:S05]  /*18f40*/  WARPSYNC.COLLECTIVE R15, `(.L_x_13415) ;  /* 0x000000000f087348 */ /* 0x000fea0003c00000 */
[----:B------:R0:W1:Y:S02]  /*18f50*/  SHFL.IDX P6, R14, R13, R12, R11 ;  /* 0x0000000c0d0e7389 */ /* 0x00006400000c000b */
[----:B01----:R-:W-:Y:S01]  /*18f60*/  ENDCOLLECTIVE ;  /* 0x000000000000791b */ /* 0x003fe20003800000 */
.L_x_13415:
        /* <DEDUP_REMOVED lines=13> */
.L_x_13416:
[----:B------:R-:W-:Y:S02]  /*19040*/  IMAD.MOV.U32 R13, RZ, RZ, R2 ;  /* 0x000000ffff0d7224 */ /* 0x000fe400078e0002 */
[----:B------:R-:W-:Y:S02]  /*19050*/  IMAD.MOV.U32 R12, RZ, RZ, 0x3 ;  /* 0x00000003ff0c7424 */ /* 0x000fe400078e00ff */
[----:B------:R-:W-:-:S07]  /*19060*/  IMAD.MOV.U32 R8, RZ, RZ, R14 ;  /* 0x000000ffff087224 */ /* 0x000fce00078e000e */
[----:B------:R-:W-:Y:S05]  /*19070*/  WARPSYNC.COLLECTIVE R15, `(.L_x_13417) ;  /* 0x000000000f087348 */ /* 0x000fea0003c00000 */
[----:B------:R0:W1:Y:S02]  /*19080*/  SHFL.IDX P6, R14, R13, R12, R11 ;  /* 0x0000000c0d0e7389 */ /* 0x00006400000c000b */
[----:B01----:R-:W-:Y:S01]  /*19090*/  ENDCOLLECTIVE ;  /* 0x000000000000791b */ /* 0x003fe20003800000 */
.L_x_13417:
        /* <DEDUP_REMOVED lines=12> */
.L_x_13418:
[----:B------:R-:W-:Y:S01]  /*19160*/  IMAD.MOV.U32 R2, RZ, RZ, R14 ;  /* 0x000000ffff027224 */ /* 0x000fe200078e000e */
[----:B------:R-:W-:Y:S06]  /*19170*/  BRA `(.L_x_13419) ;  /* 0xffffffb8009c7947 */ /* 0x000fec000383ffff */
.L_x_13307:
[----:B0-----:R0:W1:Y:S02]  /*19180*/  SYNCS.PHASECHK.TRANS64.TRYWAIT P0, [R17+URZ+0x16820], R0 ;  /* 0x01682000110075a7 */ /* 0x001064000800017f */
[----:B-1----:R-:W-:Y:S05]  /*19190*/  @!P0 NANOSLEEP.SYNCS 0x989680 ;  /* 0x009896800000895d */ /* 0x002fea0003900000 */
[----:B------:R-:W1:Y:S02]  /*191a0*/  @!P0 SYNCS.PHASECHK.TRANS64 P0, [R17+URZ+0x16820], R0 ;  /* 0x01682000110085a7 */ /* 0x000e64000800007f */
[----:B-1----:R-:W-:Y:S05]  /*191b0*/  @!P0 BRA `(.L_x_13307) ;  /* 0xfffffffc00f08947 */ /* 0x002fea000383ffff */
[----:B------:R-:W-:Y:S05]  /*191c0*/  BRA `(.L_x_13420) ;  /* 0xffffffb800fc7947 */ /* 0x000fea000383ffff */
.L_x_13316:
[----:B-1----:R1:W2:Y:S02]  /*191d0*/  SYNCS.PHASECHK.TRANS64.TRYWAIT P0, [R2+URZ+0x16840], R3 ;  /* 0x01684003020075a7 */ /* 0x0022a4000800017f */
[----:B--2---:R-:W-:Y:S05]  /*191e0*/  @!P0 NANOSLEEP.SYNCS 0x989680 ;  /* 0x009896800000895d */ /* 0x004fea0003900000 */
[----:B------:R-:W2:Y:S02]  /*191f0*/  @!P0 SYNCS.PHASECHK.TRANS64 P0, [R2+URZ+0x16840], R3 ;  /* 0x01684003020085a7 */ /* 0x000ea4000800007f */
[----:B--2---:R-:W-:Y:S05]  /*19200*/  @!P0 BRA `(.L_x_13316) ;  /* 0xfffffffc00f08947 */ /* 0x004fea000383ffff */
[----:B------:R-:W-:Y:S05]  /*19210*/  BRA `(.L_x_13421) ;  /* 0xffffffbc00e07947 */ /* 0x000fea000383ffff */
.L_x_13321:
[----:B0-----:R0:W1:Y:S02]  /*19220*/  SYNCS.PHASECHK.TRANS64.TRYWAIT P0, [R3+URZ+0x60], R2 ;  /* 0x00006002030075a7 */ /* 0x001064000800017f */
[----:B-1----:R-:W-:Y:S05]  /*19230*/  @!P0 NANOSLEEP.SYNCS 0x989680 ;  /* 0x009896800000895d */ /* 0x002fea0003900000 */
[----:B------:R-:W1:Y:S02]  /*19240*/  @!P0 SYNCS.PHASECHK.TRANS64 P0, [R3+URZ+0x60], R2 ;  /* 0x00006002030085a7 */ /* 0x000e64000800007f */
[----:B-1----:R-:W-:Y:S05]  /*19250*/  @!P0 BRA `(.L_x_13321) ;  /* 0xfffffffc00f08947 */ /* 0x002fea000383ffff */
[----:B------:R-:W-:Y:S05]  /*19260*/  BRA `(.L_x_13422) ;  /* 0xffffffc0006c7947 */ /* 0x000fea000383ffff */
.L_x_13329:
[----:B-1----:R1:W2:Y:S02]  /*19270*/  SYNCS.PHASECHK.TRANS64.TRYWAIT P0, [R2+URZ+0x16840], R3 ;  /* 0x01684003020075a7 */ /* 0x0022a4000800017f */
[----:B--2---:R-:W-:Y:S05]  /*19280*/  @!P0 NANOSLEEP.SYNCS 0x989680 ;  /* 0x009896800000895d */ /* 0x004fea0003900000 */
[----:B------:R-:W2:Y:S02]  /*19290*/  @!P0 SYNCS.PHASECHK.TRANS64 P0, [R2+URZ+0x16840], R3 ;  /* 0x01684003020085a7 */ /* 0x000ea4000800007f */
[----:B--2---:R-:W-:Y:S05]  /*192a0*/  @!P0 BRA `(.L_x_13329) ;  /* 0xfffffffc00f08947 */ /* 0x004fea000383ffff */
[----:B------:R-:W-:Y:S05]  /*192b0*/  BRA `(.L_x_13423) ;  /* 0xffffffc400a87947 */ /* 0x000fea000383ffff */
.L_x_13334:
[----:B0-----:R0:W1:Y:S02]  /*192c0*/  SYNCS.PHASECHK.TRANS64.TRYWAIT P0, [R10+URZ+0x60], R3 ;  /* 0x000060030a0075a7 */ /* 0x001064000800017f */
[----:B-1----:R-:W-:Y:S05]  /*192d0*/  @!P0 NANOSLEEP.SYNCS 0x989680 ;  /* 0x009896800000895d */ /* 0x002fea0003900000 */
[----:B------:R-:W1:Y:S02]  /*192e0*/  @!P0 SYNCS.PHASECHK.TRANS64 P0, [R10+URZ+0x60], R3 ;  /* 0x000060030a0085a7 */ /* 0x000e64000800007f */
[----:B-1----:R-:W-:Y:S05]  /*192f0*/  @!P0 BRA `(.L_x_13334) ;  /* 0xfffffffc00f08947 */ /* 0x002fea000383ffff */
[----:B------:R-:W-:Y:S05]  /*19300*/  BRA `(.L_x_13424) ;  /* 0xffffffc800347947 */ /* 0x000fea000383ffff */
.L_x_13342:
[----:B-1----:R1:W2:Y:S02]  /*19310*/  SYNCS.PHASECHK.TRANS64.TRYWAIT P0, [R2+URZ+0x16840], R3 ;  /* 0x01684003020075a7 */ /* 0x0022a4000800017f */
[----:B--2---:R-:W-:Y:S05]  /*19320*/  @!P0 NANOSLEEP.SYNCS 0x989680 ;  /* 0x009896800000895d */ /* 0x004fea0003900000 */
[----:B------:R-:W2:Y:S02]  /*19330*/  @!P0 SYNCS.PHASECHK.TRANS64 P0, [R2+URZ+0x16840], R3 ;  /* 0x01684003020085a7 */ /* 0x000ea4000800007f */
[----:B--2---:R-:W-:Y:S05]  /*19340*/  @!P0 BRA `(.L_x_13342) ;  /* 0xfffffffc00f08947 */ /* 0x004fea000383ffff */
[----:B------:R-:W-:Y:S05]  /*19350*/  BRA `(.L_x_13425) ;  /* 0xffffffcc00447947 */ /* 0x000fea000383ffff */
.L_x_13347:
[----:B0-----:R0:W1:Y:S02]  /*19360*/  SYNCS.PHASECHK.TRANS64.TRYWAIT P0, [R7+URZ+0x60], R2 ;  /* 0x00006002070075a7 */ /* 0x001064000800017f */
[----:B-1----:R-:W-:Y:S05]  /*19370*/  @!P0 NANOSLEEP.SYNCS 0x989680 ;  /* 0x009896800000895d */ /* 0x002fea0003900000 */
[----:B------:R-:W1:Y:S02]  /*19380*/  @!P0 SYNCS.PHASECHK.TRANS64 P0, [R7+URZ+0x60], R2 ;  /* 0x00006002070085a7 */ /* 0x000e64000800007f */
[----:B-1----:R-:W-:Y:S05]  /*19390*/  @!P0 BRA `(.L_x_13347) ;  /* 0xfffffffc00f08947 */ /* 0x002fea000383ffff */
[----:B------:R-:W-:Y:S05]  /*193a0*/  BRA `(.L_x_13426) ;  /* 0xffffffcc00d47947 */ /* 0x000fea000383ffff */
.L_x_13357:
[----:B0-----:R0:W1:Y:S02]  /*193b0*/  SYNCS.PHASECHK.TRANS64.TRYWAIT P0, [R3+URZ+0x16860], R0 ;  /* 0x01686000030075a7 */ /* 0x001064000800017f */
[----:B-1----:R-:W-:Y:S05]  /*193c0*/  @!P0 NANOSLEEP.SYNCS 0x989680 ;  /* 0x009896800000895d */ /* 0x002fea0003900000 */
[----:B------:R-:W1:Y:S02]  /*193d0*/  @!P0 SYNCS.PHASECHK.TRANS64 P0, [R3+URZ+0x16860], R0 ;  /* 0x01686000030085a7 */ /* 0x000e64000800007f */
[----:B-1----:R-:W-:Y:S05]  /*193e0*/  @!P0 BRA `(.L_x_13357) ;  /* 0xfffffffc00f08947 */ /* 0x002fea000383ffff */
[----:B------:R-:W-:Y:S05]  /*193f0*/  BRA `(.L_x_13427) ;  /* 0xffffffd000d07947 */ /* 0x000fea000383ffff */
.L_x_13363:
        /* <DEDUP_REMOVED lines=8> */
.L_x_13429:
[----:B------:R-:W-:Y:S05]  /*19480*/  BSYNC B0 ;  /* 0x0000000000007941 */ /* 0x000fea0003800000 */
.L_x_13428:
        /* <DEDUP_REMOVED lines=9> */
.L_x_13430:
[----:B------:R-:W-:Y:S02]  /*19520*/  ULDC UR4, c[0x0][0xc3c] ;  /* 0x00030f0000047ab9 */ /* 0x000fe40000000800 */
[----:B------:R-:W-:-:S13]  /*19530*/  ISETP.GE.OR P1, PT, R7, UR4, !P0 ;  /* 0x0000000407007c0c */ /* 0x000fda000c726670 */
[----:B------:R-:W0:Y:S08]  /*19540*/  @!P1 LDC.64 R4, c[0x0][0xc80] ;  /* 0x00032000ff049b82 */ /* 0x000e300000000a00 */
[----:B------:R-:W1:Y:S01]  /*19550*/  @!P1 LDC.64 R2, c[0x0][0xc78] ;  /* 0x00031e00ff029b82 */ /* 0x000e620000000a00 */
[----:B------:R-:W-:Y:S01]  /*19560*/  CS2R R24, SRZ ;  /* 0x0000000000187805 */ /* 0x000fe2000001ff00 */
[----:B------:R-:W-:-:S02]  /*19570*/  IMAD.MOV.U32 R8, RZ, RZ, RZ ;  /* 0x000000ffff087224 */ /* 0x000fc400078e00ff */
[----:B------:R-:W-:Y:S02]  /*19580*/  IMAD.MOV.U32 R11, RZ, RZ, RZ ;  /* 0x000000ffff0b7224 */ /* 0x000fe400078e00ff */
[----:B------:R-:W-:Y:S02]  /*19590*/  IMAD.MOV.U32 R6, RZ, RZ, R14 ;  /* 0x000000ffff067224 */ /* 0x000fe400078e000e */
[----:B0-----:R-:W-:-:S06]  /*195a0*/  @!P1 IMAD.WIDE R4, R7, 0x4, R4 ;  /* 0x0000000407049825 */ /* 0x001fcc00078e0204 */
[----:B------:R-:W2:Y:S01]  /*195b0*/  @!P1 LDG.E R4, desc[UR52][R4.64] ;  /* 0x0000003404049981 */ /* 0x000ea2000c1e1900 */
[----:B-1----:R-:W-:-:S06]  /*195c0*/  @!P1 IMAD.WIDE R2, R7, 0x4, R2 ;  /* 0x0000000407029825 */ /* 0x002fcc00078e0202 */
[----:B------:R-:W3:Y:S01]  /*195d0*/  @!P1 LDG.E R2, desc[UR52][R2.64] ;  /* 0x0000003402029981 */ /* 0x000ee2000c1e1900 */
        /* <DEDUP_REMOVED lines=11> */
.L_x_13431:
[----:B------:R-:W-:Y:S01]  /*19690*/  IMAD.MOV.U32 R12, RZ, RZ, 0x2 ;  /* 0x00000002ff0c7424 */ /* 0x000fe200078e00ff */
[----:B------:R-:W-:-:S05]  /*196a0*/  SEL R14, R14, RZ, P1 ;  /* 0x000000ff0e0e7207 */ /* 0x000fca0000800000 */
[----:B------:R-:W-:-:S04]  /*196b0*/  IMAD.IADD R7, R13, 0x1, R14 ;  /* 0x000000010d077824 */ /* 0x000fc800078e020e */
[----:B------:R-:W-:-:S07]  /*196c0*/  IMAD.MOV.U32 R13, RZ, RZ, R7 ;  /* 0x000000ffff0d7224 */ /* 0x000fce00078e0007 */
[----:B------:R-:W-:Y:S05]  /*196d0*/  WARPSYNC.COLLECTIVE R15, `(.L_x_13432) ;  /* 0x000000000f087348 */ /* 0x000fea0003c00000 */
[----:B------:R0:W1:Y:S02]  /*196e0*/  SHFL.UP P6, R14, R13, R12, R11 ;  /* 0x0400000c0d0e7389 */ /* 0x00006400000c000b */
[----:B01----:R-:W-:Y:S01]  /*196f0*/  ENDCOLLECTIVE ;  /* 0x000000000000791b */ /* 0x003fe20003800000 */
.L_x_13432:
[----:B------:R-:W-:Y:S01]  /*19700*/  IMAD.MOV.U32 R12, RZ, RZ, 0x4 ;  /* 0x00000004ff0c7424 */ /* 0x000fe200078e00ff */
[----:B------:R-:W-:-:S05]  /*19710*/  SEL R2, R14, RZ, P2 ;  /* 0x000000ff0e027207 */ /* 0x000fca0001000000 */
[----:B------:R-:W-:-:S04]  /*19720*/  IMAD.IADD R2, R7, 0x1, R2 ;  /* 0x0000000107027824 */ /* 0x000fc800078e0202 */
[----:B------:R-:W-:-:S07]  /*19730*/  IMAD.MOV.U32 R13, RZ, RZ, R2 ;  /* 0x000000ffff0d7224 */ /* 0x000fce00078e0002 */
[----:B------:R-:W-:Y:S05]  /*19740*/  WARPSYNC.COLLECTIVE R15, `(.L_x_13433) ;  /* 0x000000000f087348 */ /* 0x000fea0003c00000 */
[----:B------:R0:W1:Y:S02]  /*19750*/  SHFL.UP P6, R14, R13, R12, R11 ;  /* 0x0400000c0d0e7389 */ /* 0x00006400000c000b */
[----:B01----:R-:W-:Y:S01]  /*19760*/  ENDCOLLECTIVE ;  /* 0x000000000000791b */ /* 0x003fe20003800000 */
.L_x_13433:
[----:B------:R-:W-:Y:S01]  /*19770*/  IMAD.MOV.U32 R12, RZ, RZ, 0x8 ;  /* 0x00000008ff0c7424 */ /* 0x000fe200078e00ff */
[----:B------:R-:W-:-:S05]  /*19780*/  SEL R3, R14, RZ, P3 ;  /* 0x000000ff0e037207 */ /* 0x000fca0001800000 */
[----:B------:R-:W-:-:S04]  /*19790*/  IMAD.IADD R3, R2, 0x1, R3 ;  /* 0x0000000102037824 */ /* 0x000fc800078e0203 */
[----:B------:R-:W-:-:S07]  /*197a0*/  IMAD.MOV.U32 R13, RZ, RZ, R3 ;  /* 0x000000ffff0d7224 */ /* 0x000fce00078e0003 */
[----:B------:R-:W-:Y:S05]  /*197b0*/  WARPSYNC.COLLECTIVE R15, `(.L_x_13434) ;  /* 0x000000000f087348 */ /* 0x000fea0003c00000 */
[----:B------:R0:W1:Y:S02]  /*197c0*/  SHFL.UP P6, R14, R13, R12, R11 ;  /* 0x0400000c0d0e7389 */ /* 0x00006400000c000b */
[----:B01----:R-:W-:Y:S01]  /*197d0*/  ENDCOLLECTIVE ;  /* 0x000000000000791b */ /* 0x003fe20003800000 */
.L_x_13434:
[----:B------:R-:W-:Y:S01]  /*197e0*/  IMAD.MOV.U32 R12, RZ, RZ, 0x10 ;  /* 0x00000010ff0c7424 */ /* 0x000fe200078e00ff */
[----:B------:R-:W-:-:S05]  /*197f0*/  SEL R4, R14, RZ, P4 ;  /* 0x000000ff0e047207 */ /* 0x000fca0002000000 */
[----:B------:R-:W-:-:S04]  /*19800*/  IMAD.IADD R4, R3, 0x1, R4 ;  /* 0x0000000103047824 */ /* 0x000fc800078e0204 */
[----:B------:R-:W-:-:S07]  /*19810*/  IMAD.MOV.U32 R13, RZ, RZ, R4 ;  /* 0x000000ffff0d7224 */ /* 0x000fce00078e0004 */
[----:B------:R-:W-:Y:S05]  /*19820*/  WARPSYNC.COLLECTIVE R15, `(.L_x_13435) ;  /* 0x000000000f087348 */ /* 0x000fea0003c00000 */
[----:B------:R0:W1:Y:S02]  /*19830*/  SHFL.UP P6, R14, R13, R12, R11 ;  /* 0x0400000c0d0e7389 */ /* 0x00006400000c000b */
[----:B01----:R-:W-:Y:S01]  /*19840*/  ENDCOLLECTIVE ;  /* 0x000000000000791b */ /* 0x003fe20003800000 */
.L_x_13435:
        /* <DEDUP_REMOVED lines=8> */
.L_x_13436:
[----:B------:R-:W-:Y:S05]  /*198d0*/  BRA `(.L_x_13437) ;  /* 0xffffffd4000c7947 */ /* 0x000fea000383ffff */
.L_x_13366:
[----:B------:R-:W-:Y:S01]  /*198e0*/  BSSY B0, `(.L_x_13438) ;  /* 0x0000007000007945 */ /* 0x000fe20003800000 */
[----:B--2---:R-:W-:Y:S02]  /*198f0*/  IMAD.MOV.U32 R12, RZ, RZ, 0x1 ;  /* 0x00000001ff0c7424 */ /* 0x004fe400078e00ff */
[----:B------:R-:W-:Y:S02]  /*19900*/  IMAD.MOV.U32 R11, RZ, RZ, RZ ;  /* 0x000000ffff0b7224 */ /* 0x000fe400078e00ff */
[----:B------:R-:W-:-:S07]  /*19910*/  IMAD.MOV.U32 R15, RZ, RZ, -0x1 ;  /* 0xffffffffff0f7424 */ /* 0x000fce00078e00ff */
[----:B------:R-:W-:Y:S05]  /*19920*/  WARPSYNC.COLLECTIVE R15, `(.L_x_13439) ;  /* 0x000000000f087348 */ /* 0x000fea0003c00000 */
[----:B------:R0:W1:Y:S02]  /*19930*/  SHFL.UP P6, R14, R13, R12, R11 ;  /* 0x0400000c0d0e7389 */ /* 0x00006400000c000b */
[----:B01----:R-:W-:Y:S01]  /*19940*/  ENDCOLLECTIVE ;  /* 0x000000000000791b */ /* 0x003fe20003800000 */
.L_x_13439:
[----:B------:R-:W-:Y:S05]  /*19950*/  BSYNC B0 ;  /* 0x0000000000007941 */ /* 0x000fea0003800000 */
.L_x_13438:
        /* <DEDUP_REMOVED lines=8> */
.L_x_13440:
[----:B------:R-:W-:Y:S01]  /*199e0*/  IMAD.MOV.U32 R12, RZ, RZ, 0x4 ;  /* 0x00000004ff0c7424 */ /* 0x000fe200078e00ff */
[----:B------:R-:W-:-:S05]  /*199f0*/  SEL R2, R14, RZ, P2 ;  /* 0x000000ff0e027207 */ /* 0x000fca0001000000 */
[----:B------:R-:W-:-:S04]  /*19a00*/  IMAD.IADD R2, R13, 0x1, R2 ;  /* 0x000000010d027824 */ /* 0x000fc800078e0202 */
[----:B------:R-:W-:-:S07]  /*19a10*/  IMAD.MOV.U32 R13, RZ, RZ, R2 ;  /* 0x000000ffff0d7224 */ /* 0x000fce00078e0002 */
[----:B------:R-:W-:Y:S05]  /*19a20*/  WARPSYNC.COLLECTIVE R15, `(.L_x_13441) ;  /* 0x000000000f087348 */ /* 0x000fea0003c00000 */
[----:B------:R0:W1:Y:S02]  /*19a30*/  SHFL.UP P6, R14, R13, R12, R11 ;  /* 0x0400000c0d0e7389 */ /* 0x00006400000c000b */
[----:B01----:R-:W-:Y:S01]  /*19a40*/  ENDCOLLECTIVE ;  /* 0x000000000000791b */ /* 0x003fe20003800000 */
.L_x_13441:
[----:B------:R-:W-:Y:S01]  /*19a50*/  IMAD.MOV.U32 R12, RZ, RZ, 0x8 ;  /* 0x00000008ff0c7424 */ /* 0x000fe200078e00ff */
[----:B------:R-:W-:-:S05]  /*19a60*/  SEL R3, R14, RZ, P3 ;  /* 0x000000ff0e037207 */ /* 0x000fca0001800000 */
[----:B------:R-:W-:-:S04]  /*19a70*/  IMAD.IADD R3, R2, 0x1, R3 ;  /* 0x0000000102037824 */ /* 0x000fc800078e0203 */
[----:B------:R-:W-:-:S07]  /*19a80*/  IMAD.MOV.U32 R13, RZ, RZ, R3 ;  /* 0x000000ffff0d7224 */ /* 0x000fce00078e0003 */
[----:B------:R-:W-:Y:S05]  /*19a90*/  WARPSYNC.COLLECTIVE R15, `(.L_x_13442) ;  /* 0x000000000f087348 */ /* 0x000fea0003c00000 */
[----:B------:R0:W1:Y:S02]  /*19aa0*/  SHFL.UP P6, R14, R13, R12, R11 ;  /* 0x0400000c0d0e7389 */ /* 0x00006400000c000b */
[----:B01----:R-:W-:Y:S01]  /*19ab0*/  ENDCOLLECTIVE ;  /* 0x000000000000791b */ /* 0x003fe20003800000 */
.L_x_13442:
[----:B------:R-:W-:Y:S01]  /*19ac0*/  IMAD.MOV.U32 R12, RZ, RZ, 0x10 ;  /* 0x00000010ff0c7424 */ /* 0x000fe200078e00ff */
[----:B------:R-:W-:-:S05]  /*19ad0*/  SEL R4, R14, RZ, P4 ;  /* 0x000000ff0e047207 */ /* 0x000fca0002000000 */
[----:B------:R-:W-:-:S04]  /*19ae0*/  IMAD.IADD R4, R3, 0x1, R4 ;  /* 0x0000000103047824 */ /* 0x000fc800078e0204 */
[----:B------:R-:W-:-:S07]  /*19af0*/  IMAD.MOV.U32 R13, RZ, RZ, R4 ;  /* 0x000000ffff0d7224 */ /* 0x000fce00078e0004 */
[----:B------:R-:W-:Y:S05]  /*19b00*/  WARPSYNC.COLLECTIVE R15, `(.L_x_13443) ;  /* 0x000000000f087348 */ /* 0x000fea0003c00000 */
[----:B------:R0:W1:Y:S02]  /*19b10*/  SHFL.UP P6, R14, R13, R12, R11 ;  /* 0x0400000c0d0e7389 */ /* 0x00006400000c000b */
[----:B01----:R-:W-:Y:S01]  /*19b20*/  ENDCOLLECTIVE ;  /* 0x000000000000791b */ /* 0x003fe20003800000 */
.L_x_13443:
        /* <DEDUP_REMOVED lines=8> */
.L_x_13444:
[----:B------:R-:W-:Y:S05]  /*19bb0*/  BRA `(.L_x_13445) ;  /* 0xffffffd000f87947 */ /* 0x000fea000383ffff */
.L_x_13368:
[----:B------:R-:W-:Y:S01]  /*19bc0*/  BSSY B0, `(.L_x_13446) ;  /* 0x0000006000007945 */ /* 0x000fe20003800000 */
[----:B------:R-:W-:Y:S01]  /*19bd0*/  PLOP3.LUT P6, PT, P6, PT, PT, 0x8, 0x0 ;  /* 0x000000000000781c */ /* 0x000fe200037ce170 */
[----:B------:R-:W-:-:S12]  /*19be0*/  IMAD.MOV.U32 R15, RZ, RZ, -0x1 ;  /* 0xffffffffff0f7424 */ /* 0x000fd800078e00ff */
[----:B0-2---:R-:W-:Y:S05]  /*19bf0*/  WARPSYNC.COLLECTIVE R15, `(.L_x_13447) ;  /* 0x000000000f087348 */ /* 0x005fea0003c00000 */
[----:B------:R-:W-:Y:S01]  /*19c00*/  VOTE.ANY R14, PT, P6 ;  /* 0x00000000000e7806 */ /* 0x000fe200030e0100 */
[----:B0-2---:R-:W-:Y:S06]  /*19c10*/  ENDCOLLECTIVE ;  /* 0x000000000000791b */ /* 0x005fec0003800000 */
.L_x_13447:
[----:B------:R-:W-:Y:S05]  /*19c20*/  BSYNC B0 ;  /* 0x0000000000007941 */ /* 0x000fea0003800000 */
.L_x_13446:
[----:B------:R-:W-:Y:S02]  /*19c30*/  IMAD.MOV.U32 R2, RZ, RZ, R14 ;  /* 0x000000ffff027224 */ /* 0x000fe400078e000e */
[----:B------:R-:W-:Y:S02]  /*19c40*/  IMAD.MOV.U32 R13, RZ, RZ, R25 ;  /* 0x000000ffff0d7224 */ /* 0x000fe400078e0019 */
[----:B------:R0:W1:Y:S01]  /*19c50*/  POPC R12, R2 ;  /* 0x00000002000c7309 */ /* 0x0000620000000000 */
[----:B------:R-:W-:Y:S02]  /*19c60*/  IMAD.MOV.U32 R11, RZ, RZ, 0x1f ;  /* 0x0000001fff0b7424 */ /* 0x000fe400078e00ff */
[----:B------:R-:W-:-:S07]  /*19c70*/  IMAD.MOV.U32 R15, RZ, RZ, -0x1 ;  /* 0xffffffffff0f7424 */ /* 0x000fce00078e00ff */
[----:B01----:R-:W-:Y:S05]  /*19c80*/  WARPSYNC.COLLECTIVE R15, `(.L_x_13448) ;  /* 0x000000000f087348 */ /* 0x003fea0003c00000 */
[----:B-1----:R1:W2:Y:S02]  /*19c90*/  SHFL.IDX P6, R14, R13, R12, R11 ;  /* 0x0000000c0d0e7389 */ /* 0x0022a400000c000b */
[----:B012---:R-:W-:Y:S01]  /*19ca0*/  ENDCOLLECTIVE ;  /* 0x000000000000791b */ /* 0x007fe20003800000 */
.L_x_13448:
[----:B------:R-:W-:Y:S02]  /*19cb0*/  IMAD.IADD R27, R12, 0x1, R27 ;  /* 0x000000010c1b7824 */ /* 0x000fe400078e021b */
[----:B------:R-:W-:Y:S02]  /*19cc0*/  IMAD.MOV.U32 R13, RZ, RZ, R8 ;  /* 0x000000ffff0d7224 */ /* 0x000fe400078e0008 */
[----:B------:R-:W-:-:S07]  /*19cd0*/  IMAD.MOV.U32 R25, RZ, RZ, R14 ;  /* 0x000000ffff197224 */ /* 0x000fce00078e000e */
[----:B------:R-:W-:Y:S05]  /*19ce0*/  WARPSYNC.COLLECTIVE R15, `(.L_x_13449) ;  /* 0x000000000f087348 */ /* 0x000fea0003c00000 */
[----:B------:R0:W1:Y:S02]  /*19cf0*/  SHFL.IDX P6, R14, R13, R12, R11 ;  /* 0x0000000c0d0e7389 */ /* 0x00006400000c000b */
[----:B01----:R-:W-:Y:S01]  /*19d00*/  ENDCOLLECTIVE ;  /* 0x000000000000791b */ /* 0x003fe20003800000 */
.L_x_13449:
[----:B------:R-:W-:Y:S01]  /*19d10*/  IMAD.MOV.U32 R8, RZ, RZ, R14 ;  /* 0x000000ffff087224 */ /* 0x000fe200078e000e */
[----:B------:R-:W-:Y:S06]  /*19d20*/  BRA `(.L_x_13450) ;  /* 0xffffffd000dc7947 */ /* 0x000fec000383ffff */
.L_x_13370:
[----:B------:R-:W-:Y:S01]  /*19d30*/  BSSY B0, `(.L_x_13451) ;  /* 0x0000007000007945 */ /* 0x000fe20003800000 */
[----:B------:R-:W-:Y:S02]  /*19d40*/  IMAD.MOV.U32 R13, RZ, RZ, R3 ;  /* 0x000000ffff0d7224 */ /* 0x000fe400078e0003 */
[----:B------:R-:W-:Y:S02]  /*19d50*/  IMAD.MOV.U32 R11, RZ, RZ, 0x1f ;  /* 0x0000001fff0b7424 */ /* 0x000fe400078e00ff */
[----:B------:R-:W-:-:S07]  /*19d60*/  IMAD.MOV.U32 R15, RZ, RZ, -0x1 ;  /* 0xffffffffff0f7424 */ /* 0x000fce00078e00ff */
[----:B0-23--:R-:W-:Y:S05]  /*19d70*/  WARPSYNC.COLLECTIVE R15, `(.L_x_13452) ;  /* 0x000000000f087348 */ /* 0x00dfea0003c00000 */
[----:B------:R1:W4:Y:S02]  /*19d80*/  SHFL.IDX P6, R14, R13, R12, R11 ;  /* 0x0000000c0d0e7389 */ /* 0x00032400000c000b */
[----:B01234-:R-:W-:Y:S01]  /*19d90*/  ENDCOLLECTIVE ;  /* 0x000000000000791b */ /* 0x01ffe20003800000 */
.L_x_13452:
[----:B------:R-:W-:Y:S05]  /*19da0*/  BSYNC B0 ;  /* 0x0000000000007941 */ /* 0x000fea0003800000 */
.L_x_13451:
[----:B------:R-:W-:Y:S01]  /*19db0*/  IMAD.MOV.U32 R24, RZ, RZ, R14 ;  /* 0x000000ffff187224 */ /* 0x000fe200078e000e */
[----:B------:R-:W-:Y:S06]  /*19dc0*/  BRA `(.L_x_13369) ;  /* 0xffffffd000cc7947 */ /* 0x000fec000383ffff */
.L_x_13376:
[----:B0-----:R0:W2:Y:S02]  /*19dd0*/  SYNCS.PHASECHK.TRANS64.TRYWAIT P0, [R9+URZ+0x16820], R0 ;  /* 0x01682000090075a7 */ /* 0x0010a4000800017f */
[----:B--2---:R-:W-:Y:S05]  /*19de0*/  @!P0 NANOSLEEP.SYNCS 0x989680 ;  /* 0x009896800000895d */ /* 0x004fea0003900000 */
[----:B------:R-:W2:Y:S02]  /*19df0*/  @!P0 SYNCS.PHASECHK.TRANS64 P0, [R9+URZ+0x16820], R0 ;  /* 0x01682000090085a7 */ /* 0x000ea4000800007f */
[----:B--2---:R-:W-:Y:S05]  /*19e00*/  @!P0 BRA `(.L_x_13376) ;  /* 0xfffffffc00f08947 */ /* 0x004fea000383ffff */
[----:B------:R-:W-:Y:S05]  /*19e10*/  BRA `(.L_x_13453) ;  /* 0xffffffdc00247947 */ /* 0x000fea000383ffff */
.L_x_13377:
        /* <DEDUP_REMOVED lines=11> */
.L_x_13455:
[----:B------:R-:W-:Y:S05]  /*19ed0*/  BSYNC B0 ;  /* 0x0000000000007941 */ /* 0x000fea0003800000 */
.L_x_13454:
[----:B------:R-:W-:Y:S05]  /*19ee0*/  BRA `(.L_x_13456) ;  /* 0xffffffdc000c7947 */ /* 0x000fea000383ffff */
.L_x_13380:
[----:B------:R-:W-:Y:S01]  /*19ef0*/  BSSY B1, `(.L_x_13457) ;  /* 0x0000006000017945 */ /* 0x000fe20003800000 */
[----:B------:R-:W-:-:S07]  /*19f00*/  IMAD.MOV.U32 R15, RZ, RZ, -0x1 ;  /* 0xffffffffff0f7424 */ /* 0x000fce00078e00ff */
[----:B01-3--:R-:W-:Y:S05]  /*19f10*/  WARPSYNC.COLLECTIVE R15, `(.L_x_13458) ;  /* 0x000000000f0c7348 */ /* 0x00bfea0003c00000 */
[----:B------:R-:W-:Y:S02]  /*19f20*/  ELECT P6, UR62, PT ;  /* 0x00000000003e782f */ /* 0x000fe400038c0000 */
[----:B------:R-:W-:Y:S01]  /*19f30*/  MOV R14, UR62 ;  /* 0x0000003e000e7c02 */ /* 0x000fe20008000f00 */
[----:B01-3--:R-:W-:Y:S10]  /*19f40*/  ENDCOLLECTIVE ;  /* 0x000000000000791b */ /* 0x00bff40003800000 */
.L_x_13458:
[----:B------:R-:W-:Y:S05]  /*19f50*/  BSYNC B1 ;  /* 0x0000000000017941 */ /* 0x000fea0003800000 */
.L_x_13457:
[----:B------:R-:W-:Y:S05]  /*19f60*/  BRA `(.L_x_13459) ;  /* 0xffffffdc00047947 */ /* 0x000fea000383ffff */
.L_x_13382:
[----:B0-----:R0:W1:Y:S02]  /*19f70*/  SYNCS.PHASECHK.TRANS64.TRYWAIT P0, [R7+URZ], R2 ;  /* 0x00000002070075a7 */ /* 0x001064000800017f */
[----:B-1----:R-:W-:Y:S05]  /*19f80*/  @!P0 NANOSLEEP.SYNCS 0x989680 ;  /* 0x009896800000895d */ /* 0x002fea0003900000 */
[----:B------:R-:W1:Y:S02]  /*19f90*/  @!P0 SYNCS.PHASECHK.TRANS64 P0, [R7+URZ], R2 ;  /* 0x00000002070085a7 */ /* 0x000e64000800007f */
[----:B-1----:R-:W-:Y:S05]  /*19fa0*/  @!P0 BRA `(.L_x_13382) ;  /* 0xfffffffc00f08947 */ /* 0x002fea000383ffff */
[----:B------:R-:W-:Y:S05]  /*19fb0*/  BRA `(.L_x_13460) ;  /* 0xffffffdc00387947 */ /* 0x000fea000383ffff */
.L_x_13383:
[----:B-1----:R1:W2:Y:S02]  /*19fc0*/  SYNCS.PHASECHK.TRANS64.TRYWAIT P0, [R3+URZ], R0 ;  /* 0x00000000030075a7 */ /* 0x0022a4000800017f */
[----:B--2---:R-:W-:Y:S05]  /*19fd0*/  @!P0 NANOSLEEP.SYNCS 0x989680 ;  /* 0x009896800000895d */ /* 0x004fea0003900000 */
[----:B------:R-:W2:Y:S02]  /*19fe0*/  @!P0 SYNCS.PHASECHK.TRANS64 P0, [R3+URZ], R0 ;  /* 0x00000000030085a7 */ /* 0x000ea4000800007f */
[----:B--2---:R-:W-:Y:S05]  /*19ff0*/  @!P0 BRA `(.L_x_13383) ;  /* 0xfffffffc00f08947 */ /* 0x004fea000383ffff */
[----:B------:R-:W-:Y:S05]  /*1a000*/  BRA `(.L_x_13461) ;  /* 0xffffffdc002c7947 */ /* 0x000fea000383ffff */
.L_x_13385:
[----:B-1----:R1:W2:Y:S02]  /*1a010*/  SYNCS.PHASECHK.TRANS64.TRYWAIT P0, [R5+URZ], R2 ;  /* 0x00000002050075a7 */ /* 0x0022a4000800017f */
[----:B--2---:R-:W-:Y:S05]  /*1a020*/  @!P0 NANOSLEEP.SYNCS 0x989680 ;  /* 0x009896800000895d */ /* 0x004fea0003900000 */
[----:B------:R-:W2:Y:S02]  /*1a030*/  @!P0 SYNCS.PHASECHK.TRANS64 P0, [R5+URZ], R2 ;  /* 0x00000002050085a7 */ /* 0x000ea4000800007f */
[----:B--2---:R-:W-:Y:S05]  /*1a040*/  @!P0 BRA `(.L_x_13385) ;  /* 0xfffffffc00f08947 */ /* 0x004fea000383ffff */
[----:B------:R-:W-:Y:S05]  /*1a050*/  BRA `(.L_x_13462) ;  /* 0xffffffdc00307947 */ /* 0x000fea000383ffff */
.L_x_13463:
        /* <DEDUP_REMOVED lines=10> */
.L_x_14879:


//--------------------- .text._ZN7cutlass13device_kernelIN5flash11enable_sm90INS1_16FlashAttnFwdSm90INS1_25CollectiveMainloopFwdSm90ILi2EN4cute5tupleIJNS5_1CILi1EEES8_S8_EEENS6_IJNS7_ILi192EEENS7_ILi128EEENS7_ILi64EEEEEELi64ENS_6half_tEfNS_4arch4Sm90ELb0ELb1ELb1ELb1ELb0ELb1ELb0ELb1ELb1ELb1ELb1ELb0EEENS1_21CollectiveEpilogueFwdINS6_IJSA_SC_SB_EEES9_SE_SG_Li384ELb1ELb1ELb1ELb0EEENS1_36VarlenDynamicPersistentTileSchedulerILi192ELi128ELi384ELi128ELb1ELb1ELb1ELb1ELb0ELb1EEEEEEEEEvNT_6ParamsE --------------------------
	.section	.text._ZN7cutlass13device_kernelIN5flash11enable_sm90INS1_16FlashAttnFwdSm90INS1_25CollectiveMainloopFwdSm90ILi2EN4cute5tupleIJNS5_1CILi1EEES8_S8_EEENS6_IJNS7_ILi192EEENS7_ILi128EEENS7_ILi64EEEEEELi64ENS_6half_tEfNS_4arch4Sm90ELb0ELb1ELb1ELb1ELb0ELb1ELb0ELb1ELb1ELb1ELb1ELb0EEENS1_21CollectiveEpilogueFwdINS6_IJSA_SC_SB_EEES9_SE_SG_Li384ELb1ELb1ELb1ELb0EEENS1_36VarlenDynamicPersistentTileSchedulerILi192ELi128ELi384ELi128ELb1ELb1ELb1ELb1ELb0ELb1EEEEEEEEEvNT_6ParamsE,"ax",@progbits
	.align	128
.text._ZN7cutlass13device_kernelIN5flash11enable_sm90INS1_16FlashAttnFwdSm90INS1_25CollectiveMainloopFwdSm90ILi2EN4cute5tupleIJNS5_1CILi1EEES8_S8_EEENS6_IJNS7_ILi192EEENS7_ILi128EEENS7_ILi64EEEEEELi64ENS_6half_tEfNS_4arch4Sm90ELb0ELb1ELb1ELb1ELb0ELb1ELb0ELb1ELb1ELb1ELb1ELb0EEENS1_21CollectiveEpilogueFwdINS6_IJSA_SC_SB_EEES9_SE_SG_Li384ELb1ELb1ELb1ELb0EEENS1_36VarlenDynamicPersistentTileSchedulerILi192ELi128ELi384ELi128ELb1ELb1ELb1ELb1ELb0ELb1EEEEEEEEEvNT_6ParamsE:
        .type           _ZN7cutlass13device_kernelIN5flash11enable_sm90INS1_16FlashAttnFwdSm90INS1_25CollectiveMainloopFwdSm90ILi2EN4cute5tupleIJNS5_1CILi1EEES8_S8_EEENS6_IJNS7_ILi192EEENS7_ILi128EEENS7_ILi64EEEEEELi64ENS_6half_tEfNS_4arch4Sm90ELb0ELb1ELb1ELb1ELb0ELb1ELb0ELb1ELb1ELb1ELb1ELb0EEENS1_21CollectiveEpilogueFwdINS6_IJSA_SC_SB_EEES9_SE_SG_Li384ELb1ELb1ELb1ELb0EEENS1_36VarlenDynamicPersistentTileSchedulerILi192ELi128ELi384ELi128ELb1ELb1ELb1ELb1ELb0ELb1EEEEEEEEEvNT_6ParamsE,@function
        .size           _ZN7cutlass13device_kernelIN5flash11enable_sm90INS1_16FlashAttnFwdSm90INS1_25CollectiveMainloopFwdSm90ILi2EN4cute5tupleIJNS5_1CILi1EEES8_S8_EEENS6_IJNS7_ILi192EEENS7_ILi128EEENS7_ILi64EEEEEELi64ENS_6half_tEfNS_4arch4Sm90ELb0ELb1ELb1ELb1ELb0ELb1ELb0ELb1ELb1ELb1ELb1ELb0EEENS1_21CollectiveEpilogueFwdINS6_IJSA_SC_SB_EEES9_SE_SG_Li384ELb1ELb1ELb1ELb0EEENS1_36VarlenDynamicPersistentTileSchedulerILi192ELi128ELi384ELi128ELb1ELb1ELb1ELb1ELb0ELb1EEEEEEEEEvNT_6ParamsE,(.L_x_14880 - _ZN7cutlass13device_kernelIN5flash11enable_sm90INS1_16FlashAttnFwdSm90INS1_25CollectiveMainloopFwdSm90ILi2EN4cute5tupleIJNS5_1CILi1EEES8_S8_EEENS6_IJNS7_ILi192EEENS7_ILi128EEENS7_ILi64EEEEEELi64ENS_6half_tEfNS_4arch4Sm90ELb0ELb1ELb1ELb1ELb0ELb1ELb0ELb1ELb1ELb1ELb1ELb0EEENS1_21CollectiveEpilogueFwdINS6_IJSA_SC_SB_EEES9_SE_SG_Li384ELb1ELb1ELb1ELb0EEENS1_36VarlenDynamicPersistentTileSchedulerILi192ELi128ELi384ELi128ELb1ELb1ELb1ELb1ELb0ELb1EEEEEEEEEvNT_6ParamsE)
        .other          _ZN7cutlass13device_kernelIN5flash11enable_sm90INS1_16FlashAttnFwdSm90INS1_25CollectiveMainloopFwdSm90ILi2EN4cute5tupleIJNS5_1CILi1EEES8_S8_EEENS6_IJNS7_ILi192EEENS7_ILi128EEENS7_ILi64EEEEEELi64ENS_6half_tEfNS_4arch4Sm90ELb0ELb1ELb1ELb1ELb0ELb1ELb0ELb1ELb1ELb1ELb1ELb0EEENS1_21CollectiveEpilogueFwdINS6_IJSA_SC_SB_EEES9_SE_SG_Li384ELb1ELb1ELb1ELb0EEENS1_36VarlenDynamicPersistentTileSchedulerILi192ELi128ELi384ELi128ELb1ELb1ELb1ELb1ELb0ELb1EEEEEEEEEvNT_6ParamsE,@"STO_CUDA_ENTRY STV_DEFAULT"
_ZN7cutlass13device_kernelIN5flash11enable_sm90INS1_16FlashAttnFwdSm90INS1_25CollectiveMainloopFwdSm90ILi2EN4cute5tupleIJNS5_1CILi1EEES8_S8_EEENS6_IJNS7_ILi192EEENS7_ILi128EEENS7_ILi64EEEEEELi64ENS_6half_tEfNS_4arch4Sm90ELb0ELb1ELb1ELb1ELb0ELb1ELb0ELb1ELb1ELb1ELb1ELb0EEENS1_21CollectiveEpilogueFwdINS6_IJSA_SC_SB_EEES9_SE_SG_Li384ELb1ELb1ELb1ELb0EEENS1_36VarlenDynamicPersistentTileSchedulerILi192ELi128ELi384ELi128ELb1ELb1ELb1ELb1ELb0ELb1EEEEEEEEEvNT_6ParamsE:
        /* <DEDUP_REMOVED lines=23> */
.L_x_13465:
[----:B------:R-:W-:Y:S05]  /*0170*/  BSYNC B0 ;  /* 0x0000000000007941 */ /* 0x000fea0003800000 */
.L_x_13464:
        /* <DEDUP_REMOVED lines=40> */
.L_x_13466:
        /* <DEDUP_REMOVED lines=22> */
.L_x_13467:
        /* <DEDUP_REMOVED lines=18> */
.L_x_13468:
        /* <DEDUP_REMOVED lines=22> */
.L_x_13469:
        /* <DEDUP_REMOVED lines=22> */
.L_x_13470:
        /* <DEDUP_REMOVED lines=9> */
.L_x_13473:
        /* <DEDUP_REMOVED lines=10> */
[----:B--2---:R-:W-:Y:S01]  /*0a70*/  IMAD.U32 R2, RZ, RZ, UR4 ;  /* 0x00000004ff027e24 */ /* 0x004fe2000f8e00ff */
        /* <DEDUP_REMOVED lines=10> */
[----:B------:R-:W2:Y:S01]  /*0b20*/  LDL R13, [R1+0x54] ;  /* 0x00005400010d7983 */ /* 0x000ea20000100800 */
[----:B------:R-:W0:Y:S02]  /*0b30*/  S2R R0, SR_TID.X ;  /* 0x0000000000007919 */ /* 0x000e240000002100 */
[----:B0-----:R-:W-:-:S05]  /*0b40*/  VIADD R12, R0, 0xffffff80 ;  /* 0xffffff80000c7836 */ /* 0x001fca0000000000 */
[----:B------:R-:W-:-:S04]  /*0b50*/  SHF.R.S32.HI R0, RZ, 0x1f, R12 ;  /* 0x0000001fff007819 */ /* 0x000fc8000001140c */
[----:B------:R-:W-:-:S04]  /*0b60*/  LEA.HI R3, R0, R12, RZ, 0x7 ;  /* 0x0000000c00037211 */ /* 0x000fc800078f38ff */
[----:B------:R-:W-:-:S05]  /*0b70*/  LOP3.LUT R4, R3, 0xffffff80, RZ, 0xc0, !PT ;  /* 0xffffff8003047812 */ /* 0x000fca00078ec0ff */
[----:B------:R-:W-:-:S05]  /*0b80*/  IMAD.IADD R11, R12, 0x1, -R4 ;  /* 0x000000010c0b7824 */ /* 0x000fca00078e0a04 */
[----:B------:R-:W-:-:S04]  /*0b90*/  SHF.R.S32.HI R7, RZ, 0x1f, R11 ;  /* 0x0000001fff077819 */ /* 0x000fc8000001140b */
[----:B------:R-:W-:Y:S02]  /*0ba0*/  LEA.HI R8, R7, R11, RZ, 0x2 ;  /* 0x0000000b07087211 */ /* 0x000fe400078f10ff */
[CC--:B------:R-:W-:Y:S02]  /*0bb0*/  LEA.HI R4, R0.reuse, R12.reuse, RZ, 0x5 ;  /* 0x0000000c00047211 */ /* 0x0c0fe400078f28ff */
[--C-:B------:R-:W-:Y:S02]  /*0bc0*/  SHF.R.S32.HI R9, RZ, 0x2, R8.reuse ;  /* 0x00000002ff097819 */ /* 0x100fe40000011408 */
[----:B------:R-:W-:Y:S02]  /*0bd0*/  SHF.R.S32.HI R10, RZ, 0x1f, R8 ;  /* 0x0000001fff0a7819 */ /* 0x000fe40000011408 */
[----:B------:R-:W-:Y:S02]  /*0be0*/  SHF.R.S32.HI R14, RZ, 0x7, R3 ;  /* 0x00000007ff0e7819 */ /* 0x000fe40000011403 */
[----:B------:R-:W-:-:S02]  /*0bf0*/  LEA.HI R5, R0, R12, RZ, 0x4 ;  /* 0x0000000c00057211 */ /* 0x000fc400078f20ff */
[----:B------:R-:W-:Y:S02]  /*0c00*/  LEA.HI R10, R10, R9, RZ, 0x3 ;  /* 0x000000090a0a7211 */ /* 0x000fe400078f18ff */
[----:B------:R-:W-:Y:S01]  /*0c10*/  SHF.R.S32.HI R15, RZ, 0x5, R4 ;  /* 0x00000005ff0f7819 */ /* 0x000fe20000011404 */
[----:B------:R-:W-:Y:S01]  /*0c20*/  IMAD.HI R4, R14, 0x55555556, RZ ;  /* 0x555555560e047827 */ /* 0x000fe200078e02ff */
[----:B------:R-:W-:Y:S02]  /*0c30*/  SHF.R.S32.HI R6, RZ, 0x4, R5 ;  /* 0x00000004ff067819 */ /* 0x000fe40000011405 */
[----:B------:R-:W-:Y:S02]  /*0c40*/  LOP3.LUT R10, R10, 0xfffffff8, RZ, 0xc0, !PT ;  /* 0xfffffff80a0a7812 */ /* 0x000fe400078ec0ff */
[----:B------:R-:W-:Y:S02]  /*0c50*/  LEA.HI R7, R7, R11, RZ, 0x5 ;  /* 0x0000000b07077211 */ /* 0x000fe400078f28ff */
[----:B------:R-:W-:-:S02]  /*0c60*/  LOP3.LUT R3, R5, 0x3fffff0, RZ, 0xc0, !PT ;  /* 0x03fffff005037812 */ /* 0x000fc400078ec0ff */
[----:B------:R-:W-:Y:S01]  /*0c70*/  LEA.HI R5, R5, R6, RZ, 0x1 ;  /* 0x0000000605057211 */ /* 0x000fe200078f08ff */
[----:B------:R-:W-:Y:S01]  /*0c80*/  IMAD.IADD R10, R9, 0x1, -R10 ;  /* 0x00000001090a7824 */ /* 0x000fe200078e0a0a */
[----:B------:R-:W-:Y:S02]  /*0c90*/  LEA.HI R4, R4, R4, RZ, 0x1 ;  /* 0x0000000404047211 */ /* 0x000fe400078f08ff */
[----:B------:R-:W-:Y:S02]  /*0ca0*/  SHF.R.S32.HI R7, RZ, 0x5, R7 ;  /* 0x00000005ff077819 */ /* 0x000fe40000011407 */
[----:B------:R-:W-:Y:S01]  /*0cb0*/  LOP3.LUT R5, R5, 0x1ffffffe, RZ, 0xc0, !PT ;  /* 0x1ffffffe05057812 */ /* 0x000fe200078ec0ff */
[----:B------:R-:W-:Y:S02]  /*0cc0*/  IMAD.IADD R3, R12, 0x1, -R3 ;  /* 0x000000010c037824 */ /* 0x000fe400078e0a03 */
[----:B------:R-:W-:Y:S02]  /*0cd0*/  IMAD R4, R4, -0x3, R14 ;  /* 0xfffffffd04047824 */ /* 0x000fe400078e020e */
[----:B------:R-:W-:-:S02]  /*0ce0*/  IMAD R7, R7, 0x10, R10 ;  /* 0x0000001007077824 */ /* 0x000fc400078e020a */
[----:B------:R-:W-:Y:S02]  /*0cf0*/  IMAD.IADD R5, R6, 0x1, -R5 ;  /* 0x0000000106057824 */ /* 0x000fe400078e0a05 */
[----:B------:R-:W-:Y:S02]  /*0d00*/  IMAD R6, R15, 0x10, R3 ;  /* 0x000000100f067824 */ /* 0x000fe400078e0203 */
[----:B------:R-:W-:-:S05]  /*0d10*/  IMAD R9, R4, 0x40, R7 ;  /* 0x0000004004097824 */ /* 0x000fca00078e0207 */
[----:B------:R-:W-:Y:S01]  /*0d20*/  STL [R1+0x7c], R9 ;  /* 0x00007c0901007387 */ /* 0x000fe20000100800 */
[----:B------:R-:W-:Y:S01]  /*0d30*/  IMAD R6, R6, 0x8, R5 ;  /* 0x0000000806067824 */ /* 0x000fe200078e0205 */
[----:B------:R-:W-:Y:S01]  /*0d40*/  LOP3.LUT R8, R8, 0x7ffffffc, RZ, 0xc0, !PT ;  /* 0x7ffffffc08087812 */ /* 0x000fe200078ec0ff */
[----:B------:R-:W-:-:S04]  /*0d50*/  IMAD.MOV.U32 R23, RZ, RZ, RZ ;  /* 0x000000ffff177224 */ /* 0x000fc800078e00ff */
[----:B------:R-:W-:Y:S01]  /*0d60*/  IMAD.IADD R8, R11, 0x1, -R8 ;  /* 0x000000010b087824 */ /* 0x000fe200078e0a08 */
[----:B------:R-:W-:Y:S01]  /*0d70*/  MOV R16, RZ ;  /* 0x000000ff00107202 */ /* 0x000fe20000000f00 */
[----:B------:R-:W-:Y:S02]  /*0d80*/  IMAD.MOV.U32 R154, RZ, RZ, RZ ;  /* 0x000000ffff9a7224 */ /* 0x000fe400078e00ff */
[----:B------:R-:W-:Y:S01]  /*0d90*/  IMAD.SHL.U32 R155, R8, 0x2, RZ ;  /* 0x00000002089b7824 */ /* 0x000fe200078e00ff */
[----:B--2---:R-:W-:-:S05]  /*0da0*/  LOP3.LUT R3, R13, 0x1, RZ, 0xfc, !PT ;  /* 0x000000010d037812 */ /* 0x004fca00078efcff */
[----:B------:R0:W-:Y:S02]  /*0db0*/  STL [R1+0x10], R3 ;  /* 0x0000100301007387 */ /* 0x0001e40000100800 */
[CC--:B0-----:R-:W-:Y:S02]  /*0dc0*/  LEA.HI R3, R0.reuse, R12.reuse, RZ, 0x3 ;  /* 0x0000000c00037211 */ /* 0x0c1fe400078f18ff */
[----:B------:R-:W-:-:S04]  /*0dd0*/  LEA.HI R0, R0, R12, RZ, 0x2 ;  /* 0x0000000c00007211 */ /* 0x000fc800078f10ff */
[--C-:B------:R-:W-:Y:S02]  /*0de0*/  SHF.R.S32.HI R17, RZ, 0x2, R0.reuse ;  /* 0x00000002ff117819 */ /* 0x100fe40000011400 */
[----:B------:R-:W-:-:S03]  /*0df0*/  SHF.R.S32.HI R4, RZ, 0x1f, R0 ;  /* 0x0000001fff047819 */ /* 0x000fc60000011400 */
[----:B------:R-:W-:Y:S01]  /*0e00*/  VIADD R10, R17, 0x60 ;  /* 0x00000060110a7836 */ /* 0x000fe20000000000 */
[----:B------:R-:W-:Y:S02]  /*0e10*/  LOP3.LUT R3, R3, 0xfffffff8, RZ, 0xc0, !PT ;  /* 0xfffffff803037812 */ /* 0x000fe400078ec0ff */
[----:B------:R-:W-:Y:S02]  /*0e20*/  LOP3.LUT R0, R0, 0xfffffffc, RZ, 0xc0, !PT ;  /* 0xfffffffc00007812 */ /* 0x000fe400078ec0ff */
[----:B------:R-:W-:Y:S02]  /*0e30*/  LEA.HI R4, R4, R17, RZ, 0x3 ;  /* 0x0000001104047211 */ /* 0x000fe400078f18ff */
[----:B------:R-:W-:Y:S01]  /*0e40*/  SHF.R.S32.HI R5, RZ, 0x1f, R10 ;  /* 0x0000001fff057819 */ /* 0x000fe2000001140a */
[----:B------:R-:W-:Y:S01]  /*0e50*/  IMAD.IADD R3, R12, 0x1, -R3 ;  /* 0x000000010c037824 */ /* 0x000fe200078e0a03 */
[----:B------:R-:W-:Y:S01]  /*0e60*/  LOP3.LUT R4, R4, 0xfffffff8, RZ, 0xc0, !PT ;  /* 0xfffffff804047812 */ /* 0x000fe200078ec0ff */
[----:B------:R-:W-:Y:S01]  /*0e70*/  IMAD.IADD R7, R12, 0x1, -R0 ;  /* 0x000000010c077824 */ /* 0x000fe200078e0a00 */
[----:B------:R-:W-:Y:S01]  /*0e80*/  LEA.HI R5, R5, R10, RZ, 0x3 ;  /* 0x0000000a05057211 */ /* 0x000fe200078f18ff */
[----:B------:R-:W-:Y:S01]  /*0e90*/  IMAD.SHL.U32 R3, R10, 0x40, RZ ;  /* 0x000000400a037824 */ /* 0x000fe200078e00ff */
[----:B------:R-:W-:Y:S01]  /*0ea0*/  SHF.R.S32.HI R0, RZ, 0x1f, R17 ;  /* 0x0000001fff007819 */ /* 0x000fe20000011411 */
[----:B------:R-:W-:Y:S01]  /*0eb0*/  IMAD.IADD R4, R17, 0x1, -R4 ;  /* 0x0000000111047824 */ /* 0x000fe200078e0a04 */
[C---:B------:R-:W-:Y:S01]  /*0ec0*/  LEA.HI R0, R7.reuse, R7, RZ, 0x1 ;  /* 0x0000000707007211 */ /* 0x040fe200078f08ff */
[----:B------:R-:W-:Y:S01]  /*0ed0*/  IMAD.SHL.U32 R18, R7, 0x8, RZ ;  /* 0x0000000807127824 */ /* 0x000fe200078e00ff */
[----:B------:R-:W-:Y:S01]  /*0ee0*/  LOP3.LUT R3, R3, 0x1c0, RZ, 0xc0, !PT ;  /* 0x000001c003037812 */ /* 0x000fe200078ec0ff */
[----:B------:R-:W-:Y:S01]  /*0ef0*/  IMAD.SHL.U32 R5, R5, 0x40, RZ ;  /* 0x0000004005057824 */ /* 0x000fe200078e00ff */
[----:B------:R-:W-:Y:S01]  /*0f00*/  STL [R1+0x70], RZ ;  /* 0x000070ff01007387 */ /* 0x000fe20000100800 */
[----:B------:R-:W-:-:S02]  /*0f10*/  LOP3.LUT R0, R0, 0x1ffffffe, RZ, 0xc0, !PT ;  /* 0x1ffffffe00007812 */ /* 0x000fc400078ec0ff */
[----:B------:R-:W-:Y:S01]  /*0f20*/  SHF.R.U32.HI R10, RZ, 0x3, R3 ;  /* 0x00000003ff0a7819 */ /* 0x000fe20000011603 */
[----:B------:R-:W-:Y:S01]  /*0f30*/  STL [R1+0x14], RZ ;  /* 0x000014ff01007387 */ /* 0x000fe20000100800 */
[----:B------:R-:W-:Y:S01]  /*0f40*/  LOP3.LUT R3, R3, 0x38, R18, 0xf8, !PT ;  /* 0x0000003803037812 */ /* 0x000fe200078ef812 */
[C---:B------:R-:W-:Y:S02]  /*0f50*/  IMAD.SHL.U32 R152, R7.reuse, 0x4, RZ ;  /* 0x0000000407987824 */ /* 0x040fe400078e00ff */
[----:B------:R0:W-:Y:S01]  /*0f60*/  STL [R1+0x5c], R4 ;  /* 0x00005c0401007387 */ /* 0x0001e20000100800 */
[----:B------:R-:W-:Y:S01]  /*0f70*/  IMAD.IADD R0, R7, 0x1, -R0 ;  /* 0x0000000107007824 */ /* 0x000fe200078e0a00 */
[----:B0-----:R-:W-:Y:S01]  /*0f80*/  LOP3.LUT R4, R5, 0xfffffe00, RZ, 0xc0, !PT ;  /* 0xfffffe0005047812 */ /* 0x001fe200078ec0ff */
[----:B------:R-:W-:-:S03]  /*0f90*/  VIADD R5, R152, 0x10 ;  /* 0x0000001098057836 */ /* 0x000fc60000000000 */
[----:B------:R-:W-:Y:S01]  /*0fa0*/  LOP3.LUT R3, R4, R3, R10, 0xf6, !PT ;  /* 0x0000000304037212 */ /* 0x000fe200078ef60a */
[----:B------:R0:W-:Y:S01]  /*0fb0*/  STL [R1+0x60], R4 ;  /* 0x0000600401007387 */ /* 0x0001e20000100800 */
[----:B------:R-:W-:Y:S02]  /*0fc0*/  IMAD R0, R0, 0x8, R9 ;  /* 0x0000000800007824 */ /* 0x000fe400078e0209 */
[----:B------:R-:W-:Y:S01]  /*0fd0*/  LEA R3, R3, R2, 0x1 ;  /* 0x0000000203037211 */ /* 0x000fe200078e08ff */
[----:B------:R1:W-:Y:S01]  /*0fe0*/  STL [R1+0x18], R5 ;  /* 0x0000180501007387 */ /* 0x0003e20000100800 */
[----:B0-----:R-:W-:-:S05]  /*0ff0*/  IMAD.SHL.U32 R4, R6, 0x8, RZ ;  /* 0x0000000806047824 */ /* 0x001fca00078e00ff */
[----:B------:R1:W-:Y:S04]  /*1000*/  STL [R1+0x80], R4 ;  /* 0x0000800401007387 */ /* 0x0003e80000100800 */
[----:B------:R1:W-:Y:S04]  /*1010*/  STL [R1+0x4c], R0 ;  /* 0x00004c0001007387 */ /* 0x0003e80000100800 */
[----:B------:R1:W-:Y:S02]  /*1020*/  STL [R1+0x78], R3 ;  /* 0x0000780301007387 */ /* 0x0003e40000100800 */
.L_x_13676:
[----:B------:R-:W-:Y:S05]  /*1030*/  YIELD ;  /* 0x0000000000007946 */ /* 0x000fea0003800000 */
[----:B------:R-:W-:Y:S01]  /*1040*/  ULDC.64 UR4, c[0x0][0xa28] ;  /* 0x00028a0000047ab9 */ /* 0x000fe20000000a00 */
[----:B01----:R-:W0:Y:S01]  /*1050*/  LDC.64 R6, c[0x0][0xa08] ;  /* 0x00028200ff067b82 */ /* 0x003e220000000a00 */
[----:B------:R-:W-:Y:S01]  /*1060*/  ISETP.NE.U32.AND P1, PT, RZ, UR4, PT ;  /* 0x00000004ff007c0c */ /* 0x000fe2000bf25070 */
[----:B------:R-:W-:Y:S02]  /*1070*/  IMAD.MOV.U32 R12, RZ, RZ, RZ ;  /* 0x000000ffff0c7224 */ /* 0x000fe400078e00ff */
[----:B---3--:R-:W-:Y:S01]  /*1080*/  IMAD.MOV.U32 R32, RZ, RZ, RZ ;  /* 0x000000ffff207224 */ /* 0x008fe200078e00ff */
[----:B------:R-:W-:Y:S01]  /*1090*/  ISETP.NE.AND.EX P1, PT, RZ, UR5, PT, P1 ;  /* 0x00000005ff007c0c */ /* 0x000fe2000bf25310 */
[----:B------:R-:W-:-:S02]  /*10a0*/  ULDC.64 UR4, c[0x0][0xa18] ;  /* 0x0002860000047ab9 */ /* 0x000fc40000000a00 */
[----:B------:R-:W-:-:S04]  /*10b0*/  ISETP.NE.U32.AND P2, PT, RZ, UR4, PT ;  /* 0x00000004ff007c0c */ /* 0x000fc8000bf45070 */
[----:B------:R-:W-:Y:S01]  /*10c0*/  ISETP.NE.AND.EX P2, PT, RZ, UR5, PT, P2 ;  /* 0x00000005ff007c0c */ /* 0x000fe2000bf45320 */
[----:B------:R-:W-:Y:S02]  /*10d0*/  ULDC.64 UR4, c[0x0][0xa08] ;  /* 0x0002820000047ab9 */ /* 0x000fe40000000a00 */
[----:B------:R-:W-:-:S03]  /*10e0*/  ISETP.NE.U32.AND P0, PT, RZ, UR4, PT ;  /* 0x00000004ff007c0c */ /* 0x000fc6000bf05070 */
[----:B-1----:R-:W1:Y:S01]  /*10f0*/  @P1 LDC.64 R4, c[0x0][0xa28] ;  /* 0x00028a00ff041b82 */ /* 0x002e620000000a00 */
[----:B0-----:R-:W-:-:S07]  /*1100*/  IMAD.WIDE R10, R31, 0x4, R6 ;  /* 0x000000041f0a7825 */ /* 0x001fce00078e0206 */
[----:B------:R-:W0:Y:S01]  /*1110*/  @P2 LDC.64 R8, c[0x0][0xa18] ;  /* 0x00028600ff082b82 */ /* 0x000e220000000a00 */
[----:B------:R-:W-:Y:S01]  /*1120*/  ULDC UR4, c[0x0][0x288] ;  /* 0x0000a20000047ab9 */ /* 0x000fe20000000800 */
[----:B------:R-:W-:Y:S01]  /*1130*/  ISETP.NE.AND.EX P0, PT, RZ, UR5, PT, P0 ;  /* 0x00000005ff007c0c */ /* 0x000fe2000bf05300 */
[----:B----4-:R-:W-:Y:S01]  /*1140*/  IMAD.U32 R0, RZ, RZ, UR4 ;  /* 0x00000004ff007e24 */ /* 0x010fe2000f8e00ff */
[----:B------:R-:W-:-:S11]  /*1150*/  ULDC.64 UR4, c[0x0][0x418] ;  /* 0x0001060000047ab9 */ /* 0x000fd60000000a00 */
[----:B--2---:R2:W5:Y:S01]  /*1160*/  @P0 LDG.E R32, desc[UR40][R10.64] ;  /* 0x000000280a200981 */ /* 0x004562000c1e1900 */
[----:B-1----:R-:W-:-:S05]  /*1170*/  @P1 IMAD.WIDE R4, R31, 0x4, R4 ;  /* 0x000000041f041825 */ /* 0x002fca00078e0204 */
[----:B------:R2:W5:Y:S01]  /*1180*/  @P1 LDG.E R12, desc[UR40][R4.64] ;  /* 0x00000028040c1981 */ /* 0x000562000c1e1900 */
[----:B0-----:R-:W-:-:S05]  /*1190*/  @P2 IMAD.WIDE R6, R31, 0x4, R8 ;  /* 0x000000041f062825 */ /* 0x001fca00078e0208 */
[----:B------:R-:W3:Y:S01]  /*11a0*/  @P2 LDG.E R0, desc[UR40][R6.64] ;  /* 0x0000002806002981 */ /* 0x000ee2000c1e1900 */
        /* <DEDUP_REMOVED lines=9> */
[----:B---3--:R2:W-:Y:S01]  /*1240*/  STL [R1+0x8], R0 ;  /* 0x0000080001007387 */ /* 0x0085e20000100800 */
[----:B------:R-:W-:Y:S01]  /*1250*/  IMAD.MOV.U32 R15, RZ, RZ, R0 ;  /* 0x000000ffff0f7224 */ /* 0x000fe200078e0000 */
[----:B------:R-:W-:Y:S06]  /*1260*/  @P2 BRA `(.L_x_13475) ;  /* 0x0000000000282947 */ /* 0x000fec0003800000 */
[----:B------:R-:W-:Y:S02]  /*1270*/  ULDC.64 UR4, c[0x0][0xa00] ;  /* 0x0002800000047ab9 */ /* 0x000fe40000000a00 */
[----:B------:R-:W-:-:S04]  /*1280*/  ISETP.NE.U32.AND P1, PT, RZ, UR4, PT ;  /* 0x00000004ff007c0c */ /* 0x000fc8000bf25070 */
[----:B------:R-:W-:-:S13]  /*1290*/  ISETP.NE.AND.EX P1, PT, RZ, UR5, PT, P1 ;  /* 0x00000005ff007c0c */ /* 0x000fda000bf25310 */
[----:B------:R-:W-:Y:S05]  /*12a0*/  @!P1 BRA `(.L_x_13475) ;  /* 0x0000000000189947 */ /* 0x000fea0003800000 */
[----:B--2---:R-:W0:Y:S02]  /*12b0*/  LDC.64 R4, c[0x0][0xa00] ;  /* 0x00028000ff047b82 */ /* 0x004e240000000a00 */
[----:B0-----:R-:W-:-:S05]  /*12c0*/  IMAD.WIDE R4, R31, 0x4, R4 ;  /* 0x000000041f047825 */ /* 0x001fca00078e0204 */
[----:B------:R-:W2:Y:S04]  /*12d0*/  LDG.E R0, desc[UR40][R4.64] ;  /* 0x0000002804007981 */ /* 0x000ea8000c1e1900 */
[----:B------:R-:W2:Y:S02]  /*12e0*/  LDG.E R3, desc[UR40][R4.64+0x4] ;  /* 0x0000042804037981 */ /* 0x000ea4000c1e1900 */
[----:B--2---:R-:W-:-:S05]  /*12f0*/  IMAD.IADD R15, R3, 0x1, -R0 ;  /* 0x00000001030f7824 */ /* 0x004fca00078e0a00 */
[----:B------:R0:W-:Y:S02]  /*1300*/  STL [R1+0x8], R15 ;  /* 0x0000080f01007387 */ /* 0x0001e40000100800 */
.L_x_13475:
[C---:B------:R-:W-:Y:S01]  /*1310*/  LOP3.LUT R34, R30.reuse, 0xffff, RZ, 0xc0, !PT ;  /* 0x0000ffff1e227812 */ /* 0x040fe200078ec0ff */
[----:B------:R-:W-:Y:S01]  /*1320*/  ULDC.64 UR4, c[0x0][0xa20] ;  /* 0x0002880000047ab9 */ /* 0x000fe20000000a00 */
[----:B------:R1:W-:Y:S01]  /*1330*/  STL [R1+0x6c], R31 ;  /* 0x00006c1f01007387 */ /* 0x0003e20000100800 */
[----:B------:R-:W-:Y:S02]  /*1340*/  ISETP.NE.U32.AND P1, PT, RZ, UR4, PT ;  /* 0x00000004ff007c0c */ /* 0x000fe4000bf25070 */
[C---:B------:R-:W-:Y:S01]  /*1350*/  LOP3.LUT R3, R30.reuse, 0xff000000, RZ, 0xc0, !PT ;  /* 0xff0000001e037812 */ /* 0x040fe200078ec0ff */
[----:B------:R1:W-:Y:S01]  /*1360*/  STL [R1+0x64], R34 ;  /* 0x0000642201007387 */ /* 0x0003e20000100800 */
[----:B------:R-:W-:Y:S02]  /*1370*/  ISETP.NE.AND.EX P1, PT, RZ, UR5, PT, P1 ;  /* 0x00000005ff007c0c */ /* 0x000fe4000bf25310 */
[----:B--2---:R-:W-:Y:S02]  /*1380*/  LOP3.LUT R0, R30, 0xff0000, RZ, 0xc0, !PT ;  /* 0x00ff00001e007812 */ /* 0x004fe400078ec0ff */
[----:B------:R-:W-:-:S04]  /*1390*/  SHF.R.U32.HI R3, RZ, 0x8, R3 ;  /* 0x00000008ff037819 */ /* 0x000fc80000011603 */
[----:B------:R-:W-:-:S05]  /*13a0*/  LEA.HI R13, R0, R3, RZ, 0x10 ;  /* 0x00000003000d7211 */ /* 0x000fca00078f80ff */
[----:B-1----:R-:W-:Y:S05]  /*13b0*/  @!P1 BRA `(.L_x_13476) ;  /* 0x0000000000109947 */ /* 0x002fea0003800000 */
[----:B------:R-:W1:Y:S02]  /*13c0*/  LDC.64 R4, c[0x0][0xa20] ;  /* 0x00028800ff047b82 */ /* 0x000e640000000a00 */
[----:B-1----:R-:W-:-:S05]  /*13d0*/  IMAD.WIDE R4, R31, 0x4, R4 ;  /* 0x000000041f047825 */ /* 0x002fca00078e0204 */
[----:B------:R1:W5:Y:S01]  /*13e0*/  LDG.E R33, desc[UR40][R4.64] ;  /* 0x0000002804217981 */ /* 0x000362000c1e1900 */
[----:B------:R-:W-:Y:S05]  /*13f0*/  BRA `(.L_x_13477) ;  /* 0x0000000000107947 */ /* 0x000fea0003800000 */
.L_x_13476:
[----:B------:R-:W-:Y:S05]  /*1400*/  @!P0 BRA `(.L_x_13477) ;  /* 0x00000000000c8947 */ /* 0x000fea0003800000 */
[----:B------:R-:W2:Y:S04]  /*1410*/  LDG.E R0, desc[UR40][R10.64] ;  /* 0x000000280a007981 */ /* 0x000ea8000c1e1900 */
[----:B------:R-:W2:Y:S02]  /*1420*/  LDG.E R33, desc[UR40][R10.64+0x4] ;  /* 0x000004280a217981 */ /* 0x000ea4000c1e1900 */
[----:B--2---:R-:W-:-:S07]  /*1430*/  IMAD.IADD R33, R33, 0x1, -R0 ;  /* 0x0000000121217824 */ /* 0x004fce00078e0a00 */
.L_x_13477:
[----:B------:R-:W-:Y:S01]  /*1440*/  ULDC.64 UR4, c[0x0][0xa10] ;  /* 0x0002840000047ab9 */ /* 0x000fe20000000a00 */
[----:B-1----:R-:W1:Y:S01]  /*1450*/  LDC R4, c[0x0][0x448] ;  /* 0x00011200ff047b82 */ /* 0x002e620000000800 */
        /* <DEDUP_REMOVED lines=14> */
[----:B------:R-:W-:Y:S01]  /*1540*/  IMAD.IADD R12, R33, 0x1, -R12 ;  /* 0x00000001210c7824 */ /* 0x000fe200078e0a0c */
[----:B------:R-:W1:Y:S01]  /*1550*/  LDC.64 R4, c[0x0][0x9e0] ;  /* 0x00027800ff047b82 */ /* 0x000e620000000a00 */
[----:B------:R-:W-:-:S05]  /*1560*/  IMAD R20, R29, 0xc0, RZ ;  /* 0x000000c01d147824 */ /* 0x000fca00078e02ff */
[----:B------:R4:W-:Y:S05]  /*1570*/  STL [R1+0x1c], R20 ;  /* 0x00001c1401007387 */ /* 0x0009ea0000100800 */
[----:B------:R-:W0:Y:S08]  /*1580*/  @P1 LDC R11, c[0x0][0x44c] ;  /* 0x00011300ff0b1b82 */ /* 0x000e300000000800 */
[----:B------:R-:W3:Y:S01]  /*1590*/  @P1 LDC R10, c[0x0][0x450] ;  /* 0x00011400ff0a1b82 */ /* 0x000ee20000000800 */
[----:B-1----:R-:W-:Y:S01]  /*15a0*/  ISETP.GE.AND P2, PT, R5, 0x1, PT ;  /* 0x000000010500780c */ /* 0x002fe20003f46270 */
[----:B--2---:R-:W-:-:S02]  /*15b0*/  @P0 IMAD.IADD R25, R3, 0x1, -R0 ;  /* 0x0000000103190824 */ /* 0x004fc400078e0a00 */
[----:B------:R-:W-:-:S03]  /*15c0*/  VIADD R0, R20, 0xbf ;  /* 0x000000bf14007836 */ /* 0x000fc60000000000 */
[----:B------:R-:W-:Y:S01]  /*15d0*/  IADD3 R14, R12, R25, RZ ;  /* 0x000000190c0e7210 */ /* 0x000fe20007ffe0ff */
[----:B0-----:R-:W-:-:S03]  /*15e0*/  @P1 IMAD.HI.U32 R3, R0, R11, RZ ;  /* 0x0000000b00031227 */ /* 0x001fc600078e00ff */
[C---:B------:R-:W-:Y:S01]  /*15f0*/  IADD3 R91, R14.reuse, 0x1, -R15 ;  /* 0x000000010e5b7810 */ /* 0x040fe20007ffe80f */
[----:B------:R4:W-:Y:S01]  /*1600*/  STL [R1+0xc], R14 ;  /* 0x00000c0e01007387 */ /* 0x0009e20000100800 */
        /* <DEDUP_REMOVED lines=20> */
.L_x_13480:
[----:B------:R-:W-:-:S13]  /*1750*/  ISETP.NE.AND P0, PT, R5, 0x1, PT ;  /* 0x000000010500780c */ /* 0x000fda0003f05270 */
[----:B------:R-:W0:Y:S02]  /*1760*/  @P0 LDC.64 R6, c[0x0][0x9e8] ;  /* 0x00027a00ff060b82 */ /* 0x000e240000000a00 */
[----:B0-----:R-:W-:-:S05]  /*1770*/  @P0 IMAD.HI.U32 R6, R0, R6, RZ ;  /* 0x0000000600060227 */ /* 0x001fca00078e00ff */
[----:B------:R-:W-:-:S07]  /*1780*/  @P0 SHF.R.U32.HI R0, RZ, R7, R6 ;  /* 0x00000007ff000219 */ /* 0x000fce0000011606 */
.L_x_13481:
[----:B------:R-:W-:Y:S05]  /*1790*/  BSYNC B0 ;  /* 0x0000000000007941 */ /* 0x000fea0003800000 */
.L_x_13479:
[----:B------:R-:W-:-:S05]  /*17a0*/  IMAD R3, R0, R5, R5 ;  /* 0x0000000500037224 */ /* 0x000fca00078e0205 */
[----:B------:R-:W-:-:S07]  /*17b0*/  VIMNMX R4, R4, R3, PT ;  /* 0x0000000304047248 */ /* 0x000fce0003fe0100 */
.L_x_13478:
        /* <DEDUP_REMOVED lines=25> */
.L_x_13484:
[----:B------:R-:W-:-:S13]  /*1950*/  ISETP.NE.AND P0, PT, R5, 0x1, PT ;  /* 0x000000010500780c */ /* 0x000fda0003f05270 */
[----:B------:R-:W0:Y:S02]  /*1960*/  @P0 LDC.64 R6, c[0x0][0x9e8] ;  /* 0x00027a00ff060b82 */ /* 0x000e240000000a00 */
[----:B0-----:R-:W-:-:S05]  /*1970*/  @P0 IMAD.HI.U32 R4, R0, R6, RZ ;  /* 0x0000000600040227 */ /* 0x001fca00078e00ff */
[----:B------:R-:W-:-:S07]  /*1980*/  @P0 SHF.R.U32.HI R0, RZ, R7, R4 ;  /* 0x00000007ff000219 */ /* 0x000fce0000011604 */
.L_x_13485:
[----:B------:R-:W-:Y:S05]  /*1990*/  BSYNC B0 ;  /* 0x0000000000007941 */ /* 0x000fea0003800000 */
.L_x_13483:
[----:B------:R-:W-:-:S05]  /*19a0*/  IMAD R0, R0, R5, RZ ;  /* 0x0000000500007224 */ /* 0x000fca00078e02ff */
[----:B------:R-:W-:-:S07]  /*19b0*/  VIMNMX R3, R3, R0, !PT ;  /* 0x0000000003037248 */ /* 0x000fce0007fe0100 */
.L_x_13482:
        /* <DEDUP_REMOVED lines=43> */
.L_x_13487:
[----:B------:R-:W-:Y:S05]  /*1c70*/  BSYNC B0 ;  /* 0x0000000000007941 */ /* 0x000fea0003800000 */
.L_x_13486:
        /* <DEDUP_REMOVED lines=36> */
.L_x_13490:
[----:B------:R-:W-:Y:S05]  /*1ec0*/  BSYNC B6 ;  /* 0x0000000000067941 */ /* 0x000fea0003800000 */
.L_x_13489:
        /* <DEDUP_REMOVED lines=20> */
.L_x_13492:
[----:B------:R-:W-:Y:S05]  /*2010*/  BSYNC B6 ;  /* 0x0000000000067941 */ /* 0x000fea0003800000 */
.L_x_13491:
[----:B------:R-:W-:Y:S01]  /*2020*/  ULDC.64 UR4, c[0x0][0x9f8] ;  /* 0x00027e0000047ab9 */ /* 0x000fe20000000a00 */
[----:B------:R-:W2:Y:S01]  /*2030*/  LDL R12, [R1+0x5c] ;  /* 0x00005c00010c7983 */ /* 0x000ea20000100800 */
[----:B------:R-:W-:Y:S01]  /*2040*/  ISETP.NE.U32.AND P0, PT, RZ, UR4, PT ;  /* 0x00000004ff007c0c */ /* 0x000fe2000bf05070 */
[----:B------:R-:W0:Y:S02]  /*2050*/  LDC.64 R4, c[0x0][0x300] ;  /* 0x0000c000ff047b82 */ /* 0x000e240000000a00 */
[----:B------:R-:W3:Y:S01]  /*2060*/  LDL R14, [R1+0x60] ;  /* 0x00006000010e7983 */ /* 0x000ee20000100800 */
[----:B------:R-:W-:Y:S01]  /*2070*/  ISETP.NE.AND.EX P0, PT, RZ, UR5, PT, P0 ;  /* 0x00000005ff007c0c */ /* 0x000fe2000bf05300 */
[----:B------:R-:W-:Y:S01]  /*2080*/  IMAD.IADD R32, R32, 0x1, R33 ;  /* 0x0000000120207824 */ /* 0x000fe200078e0221 */
[----:B------:R-:W-:Y:S01]  /*2090*/  ULDC.64 UR4, c[0x0][0xa08] ;  /* 0x0002820000047ab9 */ /* 0x000fe20000000a00 */
[----:B------:R-:W1:Y:S01]  /*20a0*/  S2R R20, SR_TID.X ;  /* 0x0000000000147919 */ /* 0x000e620000002100 */
[----:B------:R-:W-:Y:S01]  /*20b0*/  SHF.R.S32.HI R19, RZ, 0x1f, R18 ;  /* 0x0000001fff137819 */ /* 0x000fe20000011412 */
[----:B------:R-:W4:Y:S08]  /*20c0*/  LDC R63, c[0x0][0x3f4] ;  /* 0x0000fd00ff3f7b82 */ /* 0x000f300000000800 */
[----:B------:R-:W1:Y:S01]  /*20d0*/  @P0 LDC.64 R6, c[0x0][0x9f8] ;  /* 0x00027e00ff060b82 */ /* 0x000e620000000a00 */
[----:B------:R-:W-:-:S07]  /*20e0*/  SHF.R.S32.HI R35, RZ, 0x1f, R17 ;  /* 0x0000001fff237819 */ /* 0x000fce0000011411 */
[----:B------:R-:W4:Y:S01]  /*20f0*/  LDC.64 R68, c[0x0][0x408] ;  /* 0x00010200ff447b82 */ /* 0x000f220000000a00 */
[----:B-1----:R-:W-:-:S05]  /*2100*/  @P0 IMAD.WIDE R6, R31, 0x4, R6 ;  /* 0x000000041f060825 */ /* 0x002fca00078e0206 */
[----:B------:R1:W3:Y:S01]  /*2110*/  @P0 LDG.E R31, desc[UR40][R6.64] ;  /* 0x00000028061f0981 */ /* 0x0002e2000c1e1900 */
[----:B------:R-:W-:Y:S01]  /*2120*/  SHF.R.S32.HI R33, RZ, 0x1f, R32 ;  /* 0x0000001fff217819 */ /* 0x000fe20000011420 */
[-C--:B0-----:R-:W-:Y:S01]  /*2130*/  IMAD.WIDE.U32 R8, R32, R4.reuse, RZ ;  /* 0x0000000420087225 */ /* 0x081fe200078e00ff */
[----:B------:R-:W-:Y:S02]  /*2140*/  ISETP.NE.U32.AND P0, PT, RZ, UR4, PT ;  /* 0x00000004ff007c0c */ /* 0x000fe4000bf05070 */
[----:B------:R-:W-:Y:S01]  /*2150*/  SHF.R.U32.HI R36, RZ, 0x7, R20 ;  /* 0x00000007ff247819 */ /* 0x000fe20000011614 */
[----:B------:R-:W-:Y:S01]  /*2160*/  IMAD R0, R33, R4, RZ ;  /* 0x0000000421007224 */ /* 0x000fe200078e02ff */
[----:B------:R-:W-:Y:S01]  /*2170*/  ISETP.NE.AND.EX P0, PT, RZ, UR5, PT, P0 ;  /* 0x00000005ff007c0c */ /* 0x000fe2000bf05300 */
[----:B------:R-:W-:Y:S01]  /*2180*/  ULDC.64 UR4, c[0x0][0x308] ;  /* 0x0000c20000047ab9 */ /* 0x000fe20000000a00 */
[----:B------:R-:W-:Y:S01]  /*2190*/  ISETP.NE.AND P6, PT, R36, 0x1, PT ;  /* 0x000000012400780c */ /* 0x000fe20003fc5270 */
[----:B------:R-:W-:-:S04]  /*21a0*/  IMAD R3, R32, R5, R0 ;  /* 0x0000000520037224 */ /* 0x000fc800078e0200 */
[----:B------:R-:W-:Y:S02]  /*21b0*/  IMAD.IADD R9, R9, 0x1, R3 ;  /* 0x0000000109097824 */ /* 0x000fe400078e0203 */
[----:B-1----:R-:W-:-:S04]  /*21c0*/  IMAD.WIDE.U32 R6, R34, UR4, R8 ;  /* 0x0000000422067c25 */ /* 0x002fc8000f8e0008 */
[----:B------:R-:W-:Y:S01]  /*21d0*/  IMAD R57, R34, UR5, R7 ;  /* 0x0000000522397c24 */ /* 0x000fe2000f8e0207 */
[----:B------:R-:W-:Y:S01]  /*21e0*/  ULDC.64 UR4, c[0x0][0x310] ;  /* 0x0000c40000047ab9 */ /* 0x000fe20000000a00 */
[----:B------:R-:W-:Y:S02]  /*21f0*/  IMAD.MOV.U32 R56, RZ, RZ, R6 ;  /* 0x000000ffff387224 */ /* 0x000fe400078e0006 */
[----:B------:R-:W0:Y:S01]  /*2200*/  LDC.64 R6, c[0x0][0x3f8] ;  /* 0x0000fe00ff067b82 */ /* 0x000e220000000a00 */
[C---:B------:R-:W-:Y:S01]  /*2210*/  IMAD.WIDE.U32 R8, R17.reuse, R4, R18 ;  /* 0x0000000411087225 */ /* 0x040fe200078e0012 */
[--C-:B------:R-:W-:Y:S02]  /*2220*/  SHF.R.S32.HI R153, RZ, 0x1f, R152.reuse ;  /* 0x0000001fff997819 */ /* 0x100fe40000011498 */
[C---:B------:R-:W-:Y:S01]  /*2230*/  SHF.L.U64.HI R74, R4.reuse, 0x7, R5 ;  /* 0x00000007044a7819 */ /* 0x040fe20000010205 */
[----:B------:R-:W-:Y:S02]  /*2240*/  IMAD.SHL.U32 R73, R4, 0x80, RZ ;  /* 0x0000008004497824 */ /* 0x000fe400078e00ff */
[----:B----4-:R-:W-:-:S04]  /*2250*/  IMAD.WIDE.U32 R20, R17, R68, R152 ;  /* 0x0000004411147225 */ /* 0x010fc800078e0098 */
[C---:B0-----:R-:W-:Y:S01]  /*2260*/  IMAD.WIDE.U32 R52, R17.reuse, R6, R152 ;  /* 0x0000000611347225 */ /* 0x041fe200078e0098 */
[----:B------:R-:W-:Y:S02]  /*2270*/  SHF.L.U64.HI R72, R6, 0x7, R7 ;  /* 0x0000000706487819 */ /* 0x000fe40000010207 */
[----:B------:R-:W-:Y:S01]  /*2280*/  LOP3.LUT R22, R22, 0xfffffffb, RZ, 0xc0, !PT ;  /* 0xfffffffb16167812 */ /* 0x000fe200078ec0ff */
[----:B------:R-:W-:Y:S02]  /*2290*/  VIADD R66, R18, 0x20 ;  /* 0x0000002012427836 */ /* 0x000fe40000000000 */
[----:B------:R-:W-:Y:S02]  /*22a0*/  IMAD.SHL.U32 R71, R6, 0x80, RZ ;  /* 0x0000008006477824 */ /* 0x000fe400078e00ff */
[----:B------:R-:W-:Y:S02]  /*22b0*/  VIADD R64, R36, 0x8 ;  /* 0x0000000824407836 */ /* 0x000fe40000000000 */
[C---:B--2---:R-:W-:Y:S01]  /*22c0*/  IMAD.SHL.U32 R70, R12.reuse, 0x40, RZ ;  /* 0x000000400c467824 */ /* 0x044fe200078e00ff */
[----:B------:R-:W-:Y:S01]  /*22d0*/  LOP3.LUT P1, RZ, R12, 0x4, RZ, 0xc0, !PT ;  /* 0x000000040cff7812 */ /* 0x000fe2000782c0ff */
[----:B------:R-:W-:Y:S01]  /*22e0*/  VIADD R12, R17, 0x60 ;  /* 0x00000060110c7836 */ /* 0x000fe20000000000 */
[----:B---3--:R-:W-:-:S02]  /*22f0*/  SHF.R.S32.HI R0, RZ, 0x1f, R31 ;  /* 0x0000001fff007819 */ /* 0x008fc4000001141f */
[----:B------:R-:W-:Y:S02]  /*2300*/  SEL R31, R31, RZ, !P0 ;  /* 0x000000ff1f1f7207 */ /* 0x000fe40004000000 */
[----:B------:R-:W-:-:S03]  /*2310*/  SEL R3, R0, RZ, !P0 ;  /* 0x000000ff00037207 */ /* 0x000fc60004000000 */
[----:B------:R-:W-:-:S04]  /*2320*/  IMAD.WIDE.U32 R56, R31, UR4, R56 ;  /* 0x000000041f387c25 */ /* 0x000fc8000f8e0038 */
[----:B------:R-:W-:Y:S01]  /*2330*/  IMAD R0, R3, UR4, RZ ;  /* 0x0000000403007c24 */ /* 0x000fe2000f8e02ff */
[----:B------:R-:W-:-:S03]  /*2340*/  IADD3 R76, P0, R56, R8, RZ ;  /* 0x00000008384c7210 */ /* 0x000fc60007f1e0ff */
[----:B------:R-:W-:Y:S01]  /*2350*/  IMAD R77, R31, UR5, R0 ;  /* 0x000000051f4d7c24 */ /* 0x000fe2000f8e0200 */
[----:B------:R-:W-:Y:S05]  /*2360*/  @!P6 WARPSYNC.ALL ;  /* 0x000000000000e948 */ /* 0x000fea0003800000 */
[----:B------:R-:W-:Y:S01]  /*2370*/  ULDC.64 UR4, c[0x0][0x330] ;  /* 0x0000cc0000047ab9 */ /* 0x000fe20000000a00 */
[----:B------:R-:W-:Y:S02]  /*2380*/  IMAD R0, R35, R4, RZ ;  /* 0x0000000423007224 */ /* 0x000fe400078e02ff */
[----:B------:R-:W-:-:S04]  /*2390*/  IMAD.WIDE.U32 R10, R34, UR4, R18 ;  /* 0x00000004220a7c25 */ /* 0x000fc8000f8e0012 */
[----:B------:R-:W-:Y:S01]  /*23a0*/  IMAD R11, R34, UR5, R11 ;  /* 0x00000005220b7c24 */ /* 0x000fe2000f8e020b */
[----:B------:R-:W-:Y:S01]  /*23b0*/  ULDC.64 UR4, c[0x0][0x338] ;  /* 0x0000ce0000047ab9 */ /* 0x000fe20000000a00 */
[----:B------:R-:W0:Y:S01]  /*23c0*/  S2R R34, SR_TID.X ;  /* 0x0000000000227919 */ /* 0x000e220000002100 */
[----:B------:R-:W-:Y:S02]  /*23d0*/  IMAD R0, R17, R5, R0 ;  /* 0x0000000511007224 */ /* 0x000fe400078e0200 */
[----:B------:R-:W-:Y:S02]  /*23e0*/  IMAD.IADD R77, R57, 0x1, R77 ;  /* 0x00000001394d7824 */ /* 0x000fe400078e024d */
[----:B------:R-:W-:-:S03]  /*23f0*/  IMAD R3, R3, UR4, RZ ;  /* 0x0000000403037c24 */ /* 0x000fc6000f8e02ff */
[----:B------:R-:W-:Y:S02]  /*2400*/  IADD3.X R75, R77, R9, R0, P0, !PT ;  /* 0x000000094d4b7210 */ /* 0x000fe400007fe400 */
[----:B------:R-:W-:Y:S01]  /*2410*/  ISETP.GE.AND P0, PT, R18, R63, PT ;  /* 0x0000003f1200720c */ /* 0x000fe20003f06270 */
[----:B------:R-:W-:Y:S02]  /*2420*/  IMAD R15, R31, UR5, R3 ;  /* 0x000000051f0f7c24 */ /* 0x000fe4000f8e0203 */
[----:B------:R-:W-:Y:S01]  /*2430*/  IMAD R0, R35, R6, RZ ;  /* 0x0000000623007224 */ /* 0x000fe200078e02ff */
[----:B------:R-:W-:Y:S01]  /*2440*/  SEL R3, R63, RZ, P0 ;  /* 0x000000ff3f037207 */ /* 0x000fe20000000000 */
[----:B------:R-:W-:Y:S01]  /*2450*/  IMAD.WIDE.U32 R54, R31, UR4, R10 ;  /* 0x000000041f367c25 */ /* 0x000fe2000f8e000a */
[----:B------:R-:W-:Y:S01]  /*2460*/  SHF.R.S32.HI R65, RZ, 0x1f, R12 ;  /* 0x0000001fff417819 */ /* 0x000fe2000001140c */
[----:B------:R-:W-:Y:S02]  /*2470*/  ULDC UR4, c[0x0][0x2f4] ;  /* 0x0000bd0000047ab9 */ /* 0x000fe40000000800 */
[----:B------:R-:W-:-:S02]  /*2480*/  IMAD R9, R17, R7, R0 ;  /* 0x0000000711097224 */ /* 0x000fc400078e0200 */
[----:B------:R-:W-:Y:S02]  /*2490*/  IMAD R0, R35, R68, RZ ;  /* 0x0000004423007224 */ /* 0x000fe400078e02ff */
[----:B------:R-:W-:Y:S02]  /*24a0*/  IMAD.IADD R3, R18, 0x1, R3 ;  /* 0x0000000112037824 */ /* 0x000fe400078e0203 */
[----:B------:R-:W-:-:S04]  /*24b0*/  IMAD.WIDE.U32 R30, R17, R6, R18 ;  /* 0x00000006111e7225 */ /* 0x000fc800078e0012 */
[----:B------:R-:W-:Y:S01]  /*24c0*/  IMAD R13, R17, R69, R0 ;  /* 0x00000045110d7224 */ /* 0x000fe200078e0200 */
[----:B------:R-:W-:Y:S01]  /*24d0*/  SHF.R.S32.HI R0, RZ, 0x1f, R3 ;  /* 0x0000001fff007819 */ /* 0x000fe20000011403 */
[----:B------:R-:W-:Y:S02]  /*24e0*/  IMAD.SHL.U32 R12, R12, 0x40, RZ ;  /* 0x000000400c0c7824 */ /* 0x000fe400078e00ff */
[----:B------:R-:W-:Y:S02]  /*24f0*/  IMAD.IADD R53, R53, 0x1, R9 ;  /* 0x0000000135357824 */ /* 0x000fe400078e0209 */
[----:B------:R-:W-:Y:S01]  /*2500*/  IMAD.IADD R31, R9, 0x1, R31 ;  /* 0x00000001091f7824 */ /* 0x000fe200078e021f */
[----:B-----5:R-:W-:Y:S01]  /*2510*/  SHF.R.S32.HI R9, RZ, 0x1f, R24 ;  /* 0x0000001fff097819 */ /* 0x020fe20000011418 */
[----:B0-----:R-:W-:Y:S01]  /*2520*/  VIADD R37, R34, 0xffffff80 ;  /* 0xffffff8022257836 */ /* 0x001fe20000000000 */
[----:B------:R-:W-:Y:S02]  /*2530*/  LEA.HI R3, R0, R3, RZ, 0x3 ;  /* 0x0000000300037211 */ /* 0x000fe400078f18ff */
[----:B------:R-:W-:Y:S01]  /*2540*/  LOP3.LUT R12, R12, 0x1c0, RZ, 0xc0, !PT ;  /* 0x000001c00c0c7812 */ /* 0x000fe200078ec0ff */
[----:B------:R-:W-:Y:S01]  /*2550*/  IMAD R0, R9, R6, RZ ;  /* 0x0000000609007224 */ /* 0x000fe200078e02ff */
[----:B------:R-:W-:-:S02]  /*2560*/  LOP3.LUT R70, R70, 0x1c0, RZ, 0xc0, !PT ;  /* 0x000001c046467812 */ /* 0x000fc400078ec0ff */
[----:B------:R-:W-:Y:S02]  /*2570*/  SHF.R.S32.HI R34, RZ, 0x1f, R37 ;  /* 0x0000001fff227819 */ /* 0x000fe40000011425 */
[----:B------:R-:W-:Y:S01]  /*2580*/  LOP3.LUT R4, R12, 0x38, R3, 0xf8, !PT ;  /* 0x000000380c047812 */ /* 0x000fe200078ef803 */
[C---:B------:R-:W-:Y:S01]  /*2590*/  VIADD R12, R17.reuse, 0x60 ;  /* 0x00000060110c7836 */ /* 0x040fe20000000000 */
[----:B------:R-:W-:Y:S01]  /*25a0*/  SHF.R.U32.HI R67, RZ, 0x3, R70 ;  /* 0x00000003ff437819 */ /* 0x000fe20000011646 */
[----:B------:R-:W-:Y:S01]  /*25b0*/  IMAD R5, R24, R7, R0 ;  /* 0x0000000718057224 */ /* 0x000fe200078e0200 */
[--C-:B------:R-:W-:Y:S01]  /*25c0*/  LOP3.LUT R0, R70, 0x18, R18.reuse, 0xf8, !PT ;  /* 0x0000001846007812 */ /* 0x100fe200078ef812 */
[----:B------:R-:W-:Y:S01]  /*25d0*/  IMAD.WIDE.U32 R10, R17, R68, R18 ;  /* 0x00000044110a7225 */ /* 0x000fe200078e0012 */
[----:B------:R-:W-:-:S03]  /*25e0*/  LEA.HI R34, R34, R37, RZ, 0x5 ;  /* 0x0000002522227211 */ /* 0x000fc600078f28ff */
[----:B------:R-:W-:Y:S01]  /*25f0*/  IMAD.SHL.U32 R12, R12, 0x40, RZ ;  /* 0x000000400c0c7824 */ /* 0x000fe200078e00ff */
[----:B------:R-:W-:Y:S02]  /*2600*/  LOP3.LUT R0, R0, R67, RZ, 0x3c, !PT ;  /* 0x0000004300007212 */ /* 0x000fe400078e3cff */
[----:B------:R-:W-:Y:S01]  /*2610*/  SHF.R.S32.HI R34, RZ, 0x5, R34 ;  /* 0x00000005ff227819 */ /* 0x000fe20000011422 */
[----:B------:R-:W-:Y:S01]  /*2620*/  IMAD.IADD R21, R21, 0x1, R13 ;  /* 0x0000000115157824 */ /* 0x000fe200078e020d */
[----:B------:R-:W-:Y:S01]  /*2630*/  IADD3 R11, R13, R11, RZ ;  /* 0x0000000b0d0b7210 */ /* 0x000fe20007ffe0ff */
[-C--:B------:R-:W-:Y:S01]  /*2640*/  IMAD R9, R9, R68.reuse, RZ ;  /* 0x0000004409097224 */ /* 0x080fe200078e02ff */
[----:B------:R-:W-:Y:S01]  /*2650*/  LOP3.LUT R12, R12, 0x1c0, RZ, 0xc0, !PT ;  /* 0x000001c00c0c7812 */ /* 0x000fe200078ec0ff */
[----:B------:R-:W-:Y:S01]  /*2660*/  IMAD R62, R34, 0x200, R0 ;  /* 0x00000200223e7824 */ /* 0x000fe200078e0200 */
[----:B------:R-:W-:Y:S01]  /*2670*/  LOP3.LUT R0, R70, 0x38, R3, 0xf8, !PT ;  /* 0x0000003846007812 */ /* 0x000fe200078ef803 */
[C---:B------:R-:W-:Y:S01]  /*2680*/  IMAD R7, R24.reuse, R69, R9 ;  /* 0x0000004518077224 */ /* 0x040fe200078e0209 */
[----:B------:R-:W-:Y:S01]  /*2690*/  SHF.R.U32.HI R12, RZ, 0x3, R12 ;  /* 0x00000003ff0c7819 */ /* 0x000fe2000001160c */
[----:B------:R-:W-:Y:S01]  /*26a0*/  IMAD.WIDE.U32 R20, R24, R68, R20 ;  /* 0x0000004418147225 */ /* 0x000fe200078e0014 */
[----:B------:R-:W-:-:S03]  /*26b0*/  @P1 LOP3.LUT R22, R22, 0x4, RZ, 0xfc, !PT ;  /* 0x0000000416161812 */ /* 0x000fc600078efcff */
[----:B------:R-:W-:Y:S01]  /*26c0*/  IMAD.WIDE.U32 R10, R24, R68, R10 ;  /* 0x00000044180a7225 */ /* 0x000fe200078e000a */
[----:B------:R-:W-:Y:S02]  /*26d0*/  IADD3 R8, P1, R17, R32, RZ ;  /* 0x0000002011087210 */ /* 0x000fe40007f3e0ff */
[----:B------:R-:W-:Y:S01]  /*26e0*/  LOP3.LUT R0, R0, R67, RZ, 0x3c, !PT ;  /* 0x0000004300007212 */ /* 0x000fe200078e3cff */
[----:B------:R-:W-:Y:S01]  /*26f0*/  IMAD.WIDE.U32 R52, R24, R6, R52 ;  /* 0x0000000618347225 */ /* 0x000fe200078e0034 */
[----:B------:R-:W-:Y:S02]  /*2700*/  IADD3 R59, R21, R7, RZ ;  /* 0x00000007153b7210 */ /* 0x000fe40007ffe0ff */
[----:B------:R-:W-:Y:S01]  /*2710*/  LOP3.LUT R12, R4, R12, RZ, 0x3c, !PT ;  /* 0x0000000c040c7212 */ /* 0x000fe200078e3cff */
[----:B------:R-:W-:-:S04]  /*2720*/  IMAD.WIDE.U32 R30, R24, R6, R30 ;  /* 0x00000006181e7225 */ /* 0x000fc800078e001e */
[----:B------:R-:W-:Y:S01]  /*2730*/  IMAD.IADD R58, R7, 0x1, R11 ;  /* 0x00000001073a7824 */ /* 0x000fe200078e020b */
[----:B------:R-:W-:Y:S01]  /*2740*/  LOP3.LUT R7, R3, 0xfffffff8, RZ, 0xc0, !PT ;  /* 0xfffffff803077812 */ /* 0x000fe200078ec0ff */
[----:B------:R-:W-:Y:S01]  /*2750*/  IMAD.X R9, R35, 0x1, R33, P1 ;  /* 0x0000000123097824 */ /* 0x000fe200008e0621 */
[----:B------:R-:W-:Y:S01]  /*2760*/  SHF.L.U64.HI R69, R68, 0x7, R69 ;  /* 0x0000000744457819 */ /* 0x000fe20000010245 */
[----:B------:R-:W-:Y:S01]  /*2770*/  IMAD.IADD R61, R53, 0x1, R5 ;  /* 0x00000001353d7824 */ /* 0x000fe200078e0205 */
[----:B------:R-:W-:Y:S01]  /*2780*/  SHF.R.S32.HI R6, RZ, 0x3, R3 ;  /* 0x00000003ff067819 */ /* 0x000fe20000011403 */
[----:B------:R-:W-:Y:S01]  /*2790*/  IMAD.IADD R60, R5, 0x1, R31 ;  /* 0x00000001053c7824 */ /* 0x000fe200078e021f */
[----:B------:R-:W-:Y:S01]  /*27a0*/  @!P6 BAR.SYNC.DEFER_BLOCKING 0x9, 0x100 ;  /* 0x024400000000eb1d */ /* 0x000fe20000010000 */
[----:B------:R-:W-:Y:S01]  /*27b0*/  IMAD R4, R34, 0x200, R0 ;  /* 0x0000020022047824 */ /* 0x000fe200078e0200 */
[----:B------:R-:W-:Y:S01]  /*27c0*/  ISETP.GE.AND P1, PT, R18, UR4, PT ;  /* 0x0000000412007c0c */ /* 0x000fe2000bf26270 */
[----:B------:R-:W-:Y:S01]  /*27d0*/  IMAD.SHL.U32 R68, R68, 0x80, RZ ;  /* 0x0000008044447824 */ /* 0x000fe200078e00ff */
[----:B------:R-:W-:Y:S01]  /*27e0*/  ISETP.GE.AND P2, PT, R66, UR4, PT ;  /* 0x0000000442007c0c */ /* 0x000fe2000bf46270 */
[----:B------:R-:W-:Y:S01]  /*27f0*/  IMAD.SHL.U32 R63, R63, 0x2, RZ ;  /* 0x000000023f3f7824 */ /* 0x000fe200078e00ff */
[----:B------:R-:W-:Y:S01]  /*2800*/  SHF.R.S32.HI R5, RZ, 0x1f, R7 ;  /* 0x0000001fff057819 */ /* 0x000fe20000011407 */
[----:B------:R-:W-:-:S02]  /*2810*/  IMAD.IADD R3, R14, 0x1, R12 ;  /* 0x000000010e037824 */ /* 0x000fc400078e020c */
[----:B------:R-:W-:-:S08]  /*2820*/  IMAD.IADD R0, R55, 0x1, R15 ;  /* 0x0000000137007824 */ /* 0x000fd000078e020f */
.L_x_13542:
[----:B------:R-:W2:Y:S01]  /*2830*/  LDL R35, [R1+0x5c] ;  /* 0x00005c0001237983 */ /* 0x000ea20000100800 */
[----:B0-----:R-:W0:Y:S01]  /*2840*/  LDC.64 R86, c[0x0][0x300] ;  /* 0x0000c000ff567b82 */ /* 0x001e220000000a00 */
[----:B------:R-:W-:Y:S01]  /*2850*/  VIADD R33, R27, 0xffffffff ;  /* 0xffffffff1b217836 */ /* 0x000fe20000000000 */
[----:B------:R-:W-:Y:S01]  /*2860*/  LOP3.LUT R22, R22, 0xfffffffd, RZ, 0xc0, !PT ;  /* 0xfffffffd16167812 */ /* 0x000fe200078ec0ff */
[----:B------:R-:W-:Y:S05]  /*2870*/  YIELD ;  /* 0x0000000000007946 */ /* 0x000fea0003800000 */
[----:B------:R-:W1:Y:S01]  /*2880*/  LDC.64 R80, c[0x0][0x2e8] ;  /* 0x0000ba00ff507b82 */ /* 0x000e620000000a00 */
[----:B------:R-:W-:Y:S01]  /*2890*/  SHF.R.S32.HI R34, RZ, 0x1f, R33 ;  /* 0x0000001fff227819 */ /* 0x000fe20000011421 */
[-C--:B------:R-:W-:Y:S01]  /*28a0*/  IMAD R12, R74, R33.reuse, RZ ;  /* 0x000000214a0c7224 */ /* 0x080fe200078e02ff */
[----:B------:R-:W-:Y:S01]  /*28b0*/  BSSY B0, `(.L_x_13493) ;  /* 0x00002d2000007945 */ /* 0x000fe20003800000 */
[----:B------:R-:W-:-:S04]  /*28c0*/  IMAD.WIDE.U32 R14, R73, R33, RZ ;  /* 0x00000021490e7225 */ /* 0x000fc800078e00ff */
[----:B------:R-:W3:Y:S01]  /*28d0*/  LDC R88, c[0x0][0x3f4] ;  /* 0x0000fd00ff587b82 */ /* 0x000ee20000000800 */
[----:B------:R-:W-:Y:S02]  /*28e0*/  IMAD R85, R34, R73, R12 ;  /* 0x0000004922557224 */ /* 0x000fe400078e020c */
[----:B------:R-:W-:Y:S02]  /*28f0*/  IMAD.MOV.U32 R84, RZ, RZ, R14 ;  /* 0x000000ffff547224 */ /* 0x000fe400078e000e */
[----:B------:R-:W-:Y:S01]  /*2900*/  IMAD.IADD R85, R15, 0x1, R85 ;  /* 0x000000010f557824 */ /* 0x000fe200078e0255 */
[----:B------:R-:W-:Y:S01]  /*2910*/  IADD3 R15, P3, R76, R14, RZ ;  /* 0x0000000e4c0f7210 */ /* 0x000fe20007f7e0ff */
[----:B0-----:R-:W-:Y:S02]  /*2920*/  IMAD R27, R87, 0x60, RZ ;  /* 0x00000060571b7824 */ /* 0x001fe400078e02ff */
[----:B------:R-:W-:-:S04]  /*2930*/  IMAD.WIDE.U32 R12, R86, 0x60, R84 ;  /* 0x00000060560c7825 */ /* 0x000fc800078e0054 */
[----:B------:R-:W-:Y:S01]  /*2940*/  IMAD.X R32, R85, 0x1, R75, P3 ;  /* 0x0000000155207824 */ /* 0x000fe200018e064b */
[----:B------:R-:W-:Y:S02]  /*2950*/  IADD3 R12, P4, R76, R12, RZ ;  /* 0x0000000c4c0c7210 */ /* 0x000fe40007f9e0ff */
[-C--:B-1----:R-:W-:Y:S02]  /*2960*/  LEA R38, P3, R15, R80.reuse, 0x1 ;  /* 0x000000500f267211 */ /* 0x082fe400078608ff */
[----:B------:R-:W-:Y:S01]  /*2970*/  IADD3.X R14, R75, R13, R27, P4, !PT ;  /* 0x0000000d4b0e7210 */ /* 0x000fe200027fe41b */
[----:B------:R-:W-:Y:S01]  /*2980*/  IMAD R13, R23, 0x2000, R62 ;  /* 0x00002000170d7824 */ /* 0x000fe200078e023e */
[----:B------:R-:W-:Y:S01]  /*2990*/  LEA R36, P4, R12, R80, 0x1 ;  /* 0x000000500c247211 */ /* 0x000fe200078808ff */
[----:B------:R-:W-:Y:S01]  /*29a0*/  IMAD.MOV.U32 R27, RZ, RZ, R33 ;  /* 0x000000ffff1b7224 */ /* 0x000fe200078e0021 */
[-C--:B------:R-:W-:Y:S01]  /*29b0*/  LEA.HI.X R39, R15, R81.reuse, R32, 0x1, P3 ;  /* 0x000000510f277211 */ /* 0x080fe200018f0c20 */
[C---:B------:R-:W-:Y:S01]  /*29c0*/  VIADD R79, R13.reuse, 0x20 ;  /* 0x000000200d4f7836 */ /* 0x040fe20000000000 */
[----:B---3--:R-:W-:Y:S01]  /*29d0*/  ISETP.GE.AND P3, PT, R88, 0x1, PT ;  /* 0x000000015800780c */ /* 0x008fe20003f66270 */
[----:B------:R-:W-:Y:S01]  /*29e0*/  IMAD R82, R13, 0x2, R26 ;  /* 0x000000020d527824 */ /* 0x000fe200078e021a */
[----:B------:R-:W-:-:S02]  /*29f0*/  LEA.HI.X R37, R12, R81, R14, 0x1, P4 ;  /* 0x000000510c257211 */ /* 0x000fc400020f0c0e */
[----:B------:R-:W-:-:S13]  /*2a00*/  ISETP.GT.AND P4, PT, R33, R28, PT ;  /* 0x0000001c2100720c */ /* 0x000fda0003f84270 */
[----:B------:R-:W-:Y:S02]  /*2a10*/  @P4 LOP3.LUT R22, R22, 0x2, RZ, 0xfc, !PT ;  /* 0x0000000216164812 */ /* 0x000fe400078efcff */
[----:B--2---:R-:W-:-:S13]  /*2a20*/  LOP3.LUT P5, RZ, R35, 0x4, RZ, 0xc0, !PT ;  /* 0x0000000423ff7812 */ /* 0x004fda00078ac0ff */
[----:B------:R-:W-:-:S05]  /*2a30*/  @P5 IADD3 R79, R13, -0x20, RZ ;  /* 0xffffffe00d4f5810 */ /* 0x000fca0007ffe0ff */
[----:B------:R-:W-:Y:S01]  /*2a40*/  IMAD R79, R79, 0x2, R26 ;  /* 0x000000024f4f7824 */ /* 0x000fe200078e021a */
[----:B------:R-:W-:Y:S06]  /*2a50*/  @!P3 BRA `(.L_x_13494) ;  /* 0x00000028006cb947 */ /* 0x000fec0003800000 */
        /* <DEDUP_REMOVED lines=13> */
[----:B------:R0:W5:Y:S01]  /*2b30*/  LDL R90, [R1+0x18] ;  /* 0x00001800015a7983 */ /* 0x0001620000100800 */
        /* <DEDUP_REMOVED lines=10> */
[----:B0-----:R-:W-:Y:S06]  /*2be0*/  @P4 BRA `(.L_x_13497) ;  /* 0x0000000000504947 */ /* 0x001fec0003800000 */
[----:B------:R-:W-:Y:S01]  /*2bf0*/  IADD3 R13, P3, R52, R46, RZ ;  /* 0x0000002e340d7210 */ /* 0x000fe20007f7e0ff */
[----:B------:R-:W-:Y:S01]  /*2c00*/  ULDC.64 UR4, c[0x0][0x3e8] ;  /* 0x0000fa0000047ab9 */ /* 0x000fe20000000a00 */
[----:B------:R-:W-:Y:S02]  /*2c10*/  CS2R R80, SRZ ;  /* 0x0000000000507805 */ /* 0x000fe4000001ff00 */
        /* <DEDUP_REMOVED lines=13> */
[----:B------:R0:W5:Y:S02]  /*2cf0*/  @!P3 LDG.E.64 R84, desc[UR40][R14.64] ;  /* 0x000000280e54b981 */ /* 0x000164000c1e1b00 */
[----:B-----5:R-:W-:-:S13]  /*2d00*/  ISETP.GE.AND P3, PT, R90, R88, PT ;  /* 0x000000585a00720c */ /* 0x020fda0003f66270 */
[----:B------:R0:W5:Y:S04]  /*2d10*/  @!P3 LDG.E.64 R48, desc[UR40][R12.64+0x20] ;  /* 0x000020280c30b981 */ /* 0x000168000c1e1b00 */
[----:B------:R0:W5:Y:S02]  /*2d20*/  @!P3 LDG.E.64 R50, desc[UR40][R14.64+0x20] ;  /* 0x000020280e32b981 */ /* 0x000164000c1e1b00 */
.L_x_13497:
[----:B------:R-:W-:Y:S05]  /*2d30*/  BSYNC B1 ;  /* 0x0000000000017941 */ /* 0x000fea0003800000 */
.L_x_13496:
[----:B0-----:R-:W-:Y:S01]  /*2d40*/  VIADD R12, R17, 0x60 ;  /* 0x00000060110c7836 */ /* 0x001fe20000000000 */
[----:B------:R-:W-:Y:S01]  /*2d50*/  BSSY B1, `(.L_x_13498) ;  /* 0x0000021000017945 */ /* 0x000fe20003800000 */
[----:B-----5:R-:W-:Y:S02]  /*2d60*/  IMAD.MOV.U32 R86, RZ, RZ, R48 ;  /* 0x000000ffff567224 */ /* 0x020fe400078e0030 */
[----:B------:R-:W-:Y:S01]  /*2d70*/  IMAD.MOV.U32 R87, RZ, RZ, R49 ;  /* 0x000000ffff577224 */ /* 0x000fe200078e0031 */
        /* <DEDUP_REMOVED lines=30> */
.L_x_13499:
[----:B------:R-:W-:Y:S05]  /*2f60*/  BSYNC B1 ;  /* 0x0000000000017941 */ /* 0x000fea0003800000 */
.L_x_13498:
[----:B------:R-:W2:Y:S01]  /*2f70*/  LDL R78, [R1+0x10] ;  /* 0x00001000014e7983 */ /* 0x000ea20000100800 */
[----:B0-----:R-:W-:Y:S01]  /*2f80*/  IMAD.MOV.U32 R12, RZ, RZ, R80 ;  /* 0x000000ffff0c7224 */ /* 0x001fe200078e0050 */
        /* <DEDUP_REMOVED lines=9> */
[----:B-----5:R-:W-:Y:S01]  /*3020*/  IMAD.MOV.U32 R14, RZ, RZ, R40 ;  /* 0x000000ffff0e7224 */ /* 0x020fe200078e0028 */
[----:B------:R-:W-:Y:S01]  /*3030*/  PRMT R87, R12, 0x7610, R87 ;  /* 0x000076100c577816 */ /* 0x000fe20000000057 */
[----:B------:R-:W-:Y:S01]  /*3040*/  IMAD.MOV.U32 R12, RZ, RZ, R32 ;  /* 0x000000ffff0c7224 */ /* 0x000fe200078e0020 */
        /* <DEDUP_REMOVED lines=10> */
[----:B------:R-:W-:Y:S02]  /*30f0*/  PRMT R47, R14, 0x5410, R15 ;  /* 0x000054100e2f7816 */ /* 0x000fe4000000000f */
[----:B--2---:R-:W-:-:S13]  /*3100*/  ISETP.NE.AND P3, PT, R78, 0x3, PT ;  /* 0x000000034e00780c */ /* 0x004fda0003f65270 */
[----:B------:R-:W-:Y:S05]  /*3110*/  @!P3 BRA `(.L_x_13500) ;  /* 0x000000000004b947 */ /* 0x000fea0003800000 */
[----:B------:R-:W-:Y:S01]  /*3120*/  BPT.TRAP 0x1 ;  /* 0x000000040000795c */ /* 0x000fe20000300000 */
.L_x_13500:
[----:B------:R-:W2:Y:S01]  /*3130*/  LDL R12, [R1+0x14] ;  /* 0x00001400010c7983 */ /* 0x000ea20000100800 */
[----:B------:R-:W-:Y:S01]  /*3140*/  IMAD R78, R23, 0x8, R2 ;  /* 0x00000008174e7824 */ /* 0x000fe200078e0202 */
[----:B------:R-:W-:Y:S01]  /*3150*/  BSSY B1, `(.L_x_13501) ;  /* 0x0000004000017945 */ /* 0x000fe20003800000 */
[----:B--2---:R-:W-:-:S04]  /*3160*/  SHF.L.U32 R90, R12, 0x1f, RZ ;  /* 0x0000001f0c5a7819 */ /* 0x004fc800000006ff */
[----:B------:R-:W0:Y:S02]  /*3170*/  SYNCS.PHASECHK.TRANS64.TRYWAIT P6, [R78+URZ+0x16890], R90 ;  /* 0x0168905a4e0075a7 */ /* 0x000e2400080c017f */
[----:B0-----:R-:W-:Y:S05]  /*3180*/  @!P6 BRA `(.L_x_13502) ;  /* 0x000001e0004ce947 */ /* 0x001fea0003800000 */
.L_x_13839:
[----:B------:R-:W-:Y:S05]  /*3190*/  BSYNC B1 ;  /* 0x0000000000017941 */ /* 0x000fea0003800000 */
.L_x_13501:
        /* <DEDUP_REMOVED lines=12> */
[----:B--2---:R-:W-:Y:S01]  /*3260*/  MOV R80, R15 ;  /* 0x0000000f00507202 */ /* 0x004fe20000000f00 */
[----:B------:R-:W-:Y:S01]  /*3270*/  HADD2.F32 R94, -RZ, R94.H0_H0 ;  /* 0x2000005eff5e7230 */ /* 0x000fe20000004100 */
[----:B------:R-:W-:Y:S01]  /*3280*/  SHF.R.U32.HI R95, RZ, 0x10, R81 ;  /* 0x00000010ff5f7819 */ /* 0x000fe20000011651 */
[----:B------:R-:W-:Y:S02]  /*3290*/  HADD2.F32 R15, -RZ, R13.H1_H1 ;  /* 0x3000000dff0f7230 */ /* 0x000fe40000004100 */
[----:B------:R-:W-:-:S02]  /*32a0*/  HADD2.F32 R89, -RZ, R89.H0_H0 ;  /* 0x20000059ff597230 */ /* 0x000fc40000004100 */
[----:B------:R-:W-:Y:S02]  /*32b0*/  HADD2.F32 R13, -RZ, R13.H0_H0 ;  /* 0x2000000dff0d7230 */ /* 0x000fe40000004100 */
[-C--:B------:R-:W-:Y:S01]  /*32c0*/  FMUL.FTZ R96, R15, R94.reuse ;  /* 0x0000005e0f607220 */ /* 0x080fe20000410000 */
[--C-:B------:R-:W-:Y:S02]  /*32d0*/  HADD2.F32 R81, -RZ, R80.reuse.H1_H1 ;  /* 0x30000050ff517230 */ /* 0x100fe40000004100 */
[----:B------:R-:W-:Y:S02]  /*32e0*/  HADD2.F32 R80, -RZ, R80.H0_H0 ;  /* 0x20000050ff507230 */ /* 0x000fe40000004100 */
[----:B------:R-:W-:Y:S01]  /*32f0*/  FMUL.FTZ R94, R13, R94 ;  /* 0x0000005e0d5e7220 */ /* 0x000fe20000410000 */
[----:B------:R-:W-:Y:S02]  /*3300*/  HADD2.F32 R85, -RZ, R95.H0_H0 ;  /* 0x2000005fff557230 */ /* 0x000fe40000004100 */
[-C--:B------:R-:W-:Y:S01]  /*3310*/  FMUL.FTZ R95, R81, R89.reuse ;  /* 0x00000059515f7220 */ /* 0x080fe20000410000 */
[-C--:B------:R-:W-:Y:S01]  /*3320*/  FFMA.FTZ R13, R13, R84.reuse, -R96 ;  /* 0x000000540d0d7223 */ /* 0x080fe20000010860 */
[C---:B------:R-:W-:Y:S01]  /*3330*/  FMUL.FTZ R98, R80.reuse, R89 ;  /* 0x0000005950627220 */ /* 0x040fe20000410000 */
[----:B------:R-:W-:Y:S01]  /*3340*/  FFMA.FTZ R94, R15, R84, R94 ;  /* 0x000000540f5e7223 */ /* 0x000fe2000001005e */
[----:B------:R-:W-:Y:S01]  /*3350*/  FFMA.FTZ R96, R80, R85, -R95 ;  /* 0x0000005550607223 */ /* 0x000fe2000001085f */
[----:B------:R-:W-:-:S02]  /*3360*/  HADD2.F32 R84, -RZ, R100.H0_H0 ;  /* 0x20000064ff547230 */ /* 0x000fc40000004100 */
[----:B------:R-:W-:Y:S01]  /*3370*/  FFMA.FTZ R99, R81, R85, R98 ;  /* 0x0000005551637223 */ /* 0x000fe20000010062 */
[----:B------:R-:W-:Y:S01]  /*3380*/  HADD2.F32 R89, -RZ, R100.H1_H1 ;  /* 0x30000064ff597230 */ /* 0x000fe20000004100 */
[----:B------:R-:W-:Y:S01]  /*3390*/  F2FP.F16.F32.PACK_AB R13, R94, R13 ;  /* 0x0000000d5e0d723e */ /* 0x000fe200000000ff */
[----:B------:R-:W-:Y:S02]  /*33a0*/  HADD2.F32 R15, -RZ, R12.H1_H1 ;  /* 0x3000000cff0f7230 */ /* 0x000fe40000004100 */
[----:B------:R-:W-:Y:S02]  /*33b0*/  HADD2.F32 R80, -RZ, R14.H1_H1 ;  /* 0x3000000eff507230 */ /* 0x000fe40000004100 */
[----:B------:R-:W-:Y:S02]  /*33c0*/  HADD2.F32 R12, -RZ, R12.H0_H0 ;  /* 0x2000000cff0c7230 */ /* 0x000fe40000004100 */
[----:B------:R-:W-:Y:S01]  /*33d0*/  FMUL.FTZ R95, R15, R84 ;  /* 0x000000540f5f7220 */ /* 0x000fe20000410000 */
[----:B------:R-:W-:-:S02]  /*33e0*/  HADD2.F32 R14, -RZ, R14.H0_H0 ;  /* 0x2000000eff0e7230 */ /* 0x000fc40000004100 */
[--C-:B------:R-:W-:Y:S02]  /*33f0*/  HADD2.F32 R81, -RZ, R97.reuse.H0_H0 ;  /* 0x20000061ff517230 */ /* 0x100fe40000004100 */
        /* <DEDUP_REMOVED lines=11> */
.L_x_13508:
[----:B------:R-:W-:Y:S05]  /*34b0*/  BSYNC B3 ;  /* 0x0000000000037941 */ /* 0x000fea0003800000 */
.L_x_13507:
[----:B--2---:R1:W-:Y:S02]  /*34c0*/  STG.E.128 desc[UR40][R38.64], R12 ;  /* 0x0000000c26007986 */ /* 0x0043e4000c101d28 */
.L_x_13506:
[----:B------:R-:W-:Y:S05]  /*34d0*/  BSYNC B2 ;  /* 0x0000000000027941 */ /* 0x000fea0003800000 */
.L_x_13505:
[----:B------:R-:W-:Y:S05]  /*34e0*/  @P2 BRA `(.L_x_13504) ;  /* 0x0000000000c02947 */ /* 0x000fea0003800000 */
        /* <DEDUP_REMOVED lines=46> */
.L_x_13510:
[----:B------:R-:W-:Y:S05]  /*37d0*/  BSYNC B2 ;  /* 0x0000000000027941 */ /* 0x000fea0003800000 */
.L_x_13509:
[----:B------:R2:W-:Y:S02]  /*37e0*/  STG.E.128 desc[UR40][R38.64+0x40], R12 ;  /* 0x0000400c26007986 */ /* 0x0005e4000c101d28 */
.L_x_13504:
[----:B------:R-:W-:Y:S05]  /*37f0*/  BSYNC B1 ;  /* 0x0000000000017941 */ /* 0x000fea0003800000 */
.L_x_13503:
        /* <DEDUP_REMOVED lines=48> */
.L_x_13515:
[----:B------:R-:W-:Y:S05]  /*3b00*/  BSYNC B2 ;  /* 0x0000000000027941 */ /* 0x000fea0003800000 */
.L_x_13514:
[----:B--2---:R3:W-:Y:S02]  /*3b10*/  STG.E.128 desc[UR40][R36.64], R12 ;  /* 0x0000000c24007986 */ /* 0x0047e4000c101d28 */
.L_x_13513:
[----:B------:R-:W-:Y:S05]  /*3b20*/  BSYNC B1 ;  /* 0x0000000000017941 */ /* 0x000fea0003800000 */
.L_x_13512:
[----:B------:R-:W-:Y:S05]  /*3b30*/  @P2 BRA `(.L_x_13511) ;  /* 0x0000001800a42947 */ /* 0x000fea0003800000 */
[----:B-12---:R-:W2:Y:S01]  /*3b40*/  LDL R38, [R1+0x18] ;  /* 0x0000180001267983 */ /* 0x006ea20000100800 */
[----:B------:R-:W-:Y:S03]  /*3b50*/  BSSY B1, `(.L_x_13516) ;  /* 0x000002d000017945 */ /* 0x000fe60003800000 */
[----:B---3--:R1:W3:Y:S01]  /*3b60*/  LDS.128 R12, [R79+0x11000] ;  /* 0x011000004f0c7984 */ /* 0x0082e20000000c00 */
        /* <DEDUP_REMOVED lines=43> */
.L_x_13517:
[----:B------:R-:W-:Y:S05]  /*3e20*/  BSYNC B1 ;  /* 0x0000000000017941 */ /* 0x000fea0003800000 */
.L_x_13516:
[----:B------:R1:W-:Y:S01]  /*3e30*/  STG.E.128 desc[UR40][R36.64+0x40], R12 ;  /* 0x0000400c24007986 */ /* 0x0003e2000c101d28 */
[----:B------:R-:W-:Y:S05]  /*3e40*/  BRA `(.L_x_13511) ;  /* 0x0000001400e07947 */ /* 0x000fea0003800000 */
.L_x_13495:
        /* <DEDUP_REMOVED lines=20> */
[CC--:B------:R-:W-:Y:S01]  /*3f90*/  ISETP.GE.OR P3, PT, R18.reuse, R88.reuse, P3 ;  /* 0x000000581200720c */ /* 0x0c0fe20001f66670 */
[----:B------:R-:W-:Y:S01]  /*3fa0*/  BSSY B1, `(.L_x_13518) ;  /* 0x000001b000017945 */ /* 0x000fe20003800000 */
[----:B0-----:R-:W-:Y:S02]  /*3fb0*/  CS2R R38, SRZ ;  /* 0x0000000000267805 */ /* 0x001fe4000001ff00 */
[----:B------:R-:W-:Y:S02]  /*3fc0*/  CS2R R42, SRZ ;  /* 0x00000000002a7805 */ /* 0x000fe4000001ff00 */
[----:B------:R-:W-:Y:S02]  /*3fd0*/  CS2R R40, SRZ ;  /* 0x0000000000287805 */ /* 0x000fe4000001ff00 */
[----:B-1----:R-:W-:Y:S02]  /*3fe0*/  CS2R R36, SRZ ;  /* 0x0000000000247805 */ /* 0x002fe4000001ff00 */
[----:B------:R-:W-:-:S03]  /*3ff0*/  ISETP.GE.AND P4, PT, R18, R88, PT ;  /* 0x000000581200720c */ /* 0x000fc60003f86270 */
[----:B------:R-:W-:Y:S10]  /*4000*/  @P3 BRA `(.L_x_13519) ;  /* 0x0000000000503947 */ /* 0x000ff40003800000 */
[----:B------:R-:W0:Y:S01]  /*4010*/  LDC.64 R36, c[0x0][0x3f8] ;  /* 0x0000fe00ff247b82 */ /* 0x000e220000000a00 */
[----:B------:R-:W-:Y:S01]  /*4020*/  IMAD.MOV.U32 R47, RZ, RZ, R89 ;  /* 0x000000ffff2f7224 */ /* 0x000fe200078e0059 */
[----:B------:R-:W-:Y:S01]  /*4030*/  ULDC.64 UR4, c[0x0][0x3e8] ;  /* 0x0000fa0000047ab9 */ /* 0x000fe20000000a00 */
[----:B------:R-:W-:Y:S02]  /*4040*/  IMAD.MOV.U32 R45, RZ, RZ, R78 ;  /* 0x000000ffff2d7224 */ /* 0x000fe400078e004e */
        /* <DEDUP_REMOVED lines=16> */
.L_x_13519:
[----:B------:R-:W-:Y:S05]  /*4150*/  BSYNC B1 ;  /* 0x0000000000017941 */ /* 0x000fea0003800000 */
.L_x_13518:
[----:B------:R-:W2:Y:S01]  /*4160*/  LDL R48, [R1+0x10] ;  /* 0x0000100001307983 */ /* 0x000ea20000100800 */
[----:B-----5:R-:W-:Y:S02]  /*4170*/  IMAD.MOV.U32 R44, RZ, RZ, R38 ;  /* 0x000000ffff2c7224 */ /* 0x020fe400078e0026 */
        /* <DEDUP_REMOVED lines=26> */
[----:B------:R-:W-:Y:S02]  /*4320*/  PRMT R112, R47, 0x7610, R112 ;  /* 0x000076102f707816 */ /* 0x000fe40000000070 */
[----:B--2---:R-:W-:-:S13]  /*4330*/  ISETP.NE.AND P3, PT, R48, 0x3, PT ;  /* 0x000000033000780c */ /* 0x004fda0003f65270 */
[----:B------:R-:W-:Y:S05]  /*4340*/  @!P3 BRA `(.L_x_13520) ;  /* 0x000000000004b947 */ /* 0x000fea0003800000 */
[----:B------:R-:W-:Y:S01]  /*4350*/  BPT.TRAP 0x1 ;  /* 0x000000040000795c */ /* 0x000fe20000300000 */
.L_x_13520:
[----:B------:R-:W2:Y:S01]  /*4360*/  LDL R44, [R1+0x14] ;  /* 0x00001400012c7983 */ /* 0x000ea20000100800 */
[----:B------:R-:W-:Y:S01]  /*4370*/  IMAD R78, R23, 0x8, R2 ;  /* 0x00000008174e7824 */ /* 0x000fe200078e0202 */
[----:B------:R-:W0:Y:S01]  /*4380*/  LDC R94, c[0x0][0x2f4] ;  /* 0x0000bd00ff5e7b82 */ /* 0x000e220000000800 */
[----:B------:R-:W-:Y:S01]  /*4390*/  BSSY B1, `(.L_x_13521) ;  /* 0x0000005000017945 */ /* 0x000fe20003800000 */
[----:B0-----:R-:W-:Y:S01]  /*43a0*/  IMAD.IADD R96, R94, 0x1, -R63 ;  /* 0x000000015e607824 */ /* 0x001fe200078e0a3f */
[----:B--2---:R-:W-:-:S04]  /*43b0*/  SHF.L.U32 R90, R44, 0x1f, RZ ;  /* 0x0000001f2c5a7819 */ /* 0x004fc800000006ff */
[----:B------:R-:W0:Y:S02]  /*43c0*/  SYNCS.PHASECHK.TRANS64.TRYWAIT P5, [R78+URZ+0x16890], R90 ;  /* 0x0168905a4e0075a7 */ /* 0x000e2400080a017f */
[----:B0-----:R-:W-:Y:S05]  /*43d0*/  @!P5 BRA `(.L_x_13522) ;  /* 0x000001cc00ccd947 */ /* 0x001fea0003800000 */
.L_x_13840:
[----:B------:R-:W-:Y:S05]  /*43e0*/  BSYNC B1 ;  /* 0x0000000000017941 */ /* 0x000fea0003800000 */
.L_x_13521:
        /* <DEDUP_REMOVED lines=10> */
[----:B------:R-:W-:-:S03]  /*4490*/  SEL R44, R63, R96, !P0 ;  /* 0x000000603f2c7207 */ /* 0x000fc60004000000 */
[----:B------:R-:W-:Y:S01]  /*44a0*/  IMAD.IADD R100, R45, 0x1, R89 ;  /* 0x000000012d647824 */ /* 0x000fe200078e0259 */
[----:B------:R-:W-:-:S04]  /*44b0*/  SHF.R.S32.HI R45, RZ, 0x1f, R44 ;  /* 0x0000001fff2d7819 */ /* 0x000fc8000001142c */
[----:B------:R-:W-:Y:S02]  /*44c0*/  LEA.HI R45, R45, R44, RZ, 0x4 ;  /* 0x0000002c2d2d7211 */ /* 0x000fe400078f20ff */
[----:B------:R-:W-:Y:S02]  /*44d0*/  IADD3.X R98, R77, R100, R5, P5, P6 ;  /* 0x000000644d627210 */ /* 0x000fe40002fec405 */
[----:B------:R-:W-:-:S05]  /*44e0*/  LEA.HI.SX32 R45, R45, R6, 0x1c ;  /* 0x000000062d2d7211 */ /* 0x000fca00078fe2ff */
[----:B------:R-:W-:Y:S02]  /*44f0*/  IMAD.SHL.U32 R97, R45, 0x8, RZ ;  /* 0x000000082d617824 */ /* 0x000fe400078e00ff */
[----:B------:R-:W-:Y:S01]  /*4500*/  IMAD R45, R23, 0x2000, R4 ;  /* 0x00002000172d7824 */ /* 0x000fe200078e0204 */
[----:B-1----:R-:W-:Y:S02]  /*4510*/  IADD3 R47, R46, -0x80, RZ ;  /* 0xffffff802e2f7810 */ /* 0x002fe40007ffe0ff */
[----:B------:R-:W-:Y:S01]  /*4520*/  LOP3.LUT R44, R70, 0x38, R97, 0xf8, !PT ;  /* 0x00000038462c7812 */ /* 0x000fe200078ef861 */
[----:B------:R-:W-:Y:S01]  /*4530*/  IMAD R45, R45, 0x2, R2 ;  /* 0x000000022d2d7824 */ /* 0x000fe200078e0202 */
[----:B------:R-:W-:Y:S02]  /*4540*/  SHF.R.S32.HI R46, RZ, 0x1f, R47 ;  /* 0x0000001fff2e7819 */ /* 0x000fe4000001142f */
[----:B------:R-:W-:Y:S02]  /*4550*/  LOP3.LUT R44, R44, R67, RZ, 0x3c, !PT ;  /* 0x000000432c2c7212 */ /* 0x000fe400078e3cff */
[----:B------:R-:W-:-:S04]  /*4560*/  LEA.HI R46, R46, R47, RZ, 0x5 ;  /* 0x0000002f2e2e7211 */ /* 0x000fc800078f28ff */
[----:B------:R-:W-:-:S05]  /*4570*/  SHF.R.S32.HI R46, RZ, 0x5, R46 ;  /* 0x00000005ff2e7819 */ /* 0x000fca000001142e */
[----:B------:R-:W-:-:S04]  /*4580*/  IMAD R44, R46, 0x200, R44 ;  /* 0x000002002e2c7824 */ /* 0x000fc800078e022c */
        /* <DEDUP_REMOVED lines=8> */
[----:B--2---:R-:W-:Y:S01]  /*4610*/  HADD2.F32 R108, -RZ, R49.H1_H1 ;  /* 0x30000031ff6c7230 */ /* 0x004fe20000004100 */
[--C-:B------:R-:W-:Y:S01]  /*4620*/  SHF.R.U64 R13, R32, 0x10, R33.reuse ;  /* 0x00000010200d7819 */ /* 0x100fe20000001221 */
[----:B-1----:R-:W-:Y:S01]  /*4630*/  HADD2.F32 R110, -RZ, R45.H1_H1 ;  /* 0x3000002dff6e7230 */ /* 0x002fe20000004100 */
[----:B------:R-:W-:Y:S01]  /*4640*/  SHF.R.U32.HI R33, RZ, 0x10, R33 ;  /* 0x00000010ff217819 */ /* 0x000fe20000011621 */
[----:B------:R-:W-:Y:S01]  /*4650*/  HADD2.F32 R106, -RZ, R106.H0_H0 ;  /* 0x2000006aff6a7230 */ /* 0x000fe20000004100 */
        /* <DEDUP_REMOVED lines=8> */
[-C--:B------:R-:W-:Y:S01]  /*46e0*/  FMUL.FTZ R114, R35, R112.reuse ;  /* 0x0000007023727220 */ /* 0x080fe20000410000 */
[----:B------:R-:W-:Y:S02]  /*46f0*/  HADD2.F32 R34, -RZ, R34.H0_H0 ;  /* 0x20000022ff227230 */ /* 0x000fe40000004100 */
[C---:B------:R-:W-:Y:S01]  /*4700*/  FMUL.FTZ R112, R49.reuse, R112 ;  /* 0x0000007031707220 */ /* 0x040fe20000410000 */
[-C--:B------:R-:W-:Y:S01]  /*4710*/  FMUL.FTZ R45, R108, R33.reuse ;  /* 0x000000216c2d7220 */ /* 0x080fe20000410000 */
[C---:B------:R-:W-:Y:S01]  /*4720*/  FMUL.FTZ R111, R110.reuse, R33 ;  /* 0x000000216e6f7220 */ /* 0x040fe20000410000 */
[-C--:B------:R-:W-:Y:S01]  /*4730*/  FFMA.FTZ R33, R49, R106.reuse, -R114 ;  /* 0x0000006a31217223 */ /* 0x080fe20000010872 */
[----:B------:R-:W-:Y:S01]  /*4740*/  FFMA.FTZ R35, R35, R106, R112 ;  /* 0x0000006a23237223 */ /* 0x000fe20000010070 */
[-C--:B------:R-:W-:Y:S01]  /*4750*/  FFMA.FTZ R106, R110, R99.reuse, -R45 ;  /* 0x000000636e6a7223 */ /* 0x080fe2000001082d */
[--C-:B------:R-:W-:Y:S02]  /*4760*/  HADD2.F32 R49, -RZ, R109.reuse.H1_H1 ;  /* 0x3000006dff317230 */ /* 0x100fe40000004100 */
[----:B------:R-:W-:Y:S01]  /*4770*/  FFMA.FTZ R108, R108, R99, R111 ;  /* 0x000000636c6c7223 */ /* 0x000fe2000001006f */
[----:B------:R-:W-:-:S02]  /*4780*/  HADD2.F32 R109, -RZ, R109.H0_H0 ;  /* 0x2000006dff6d7230 */ /* 0x000fc40000004100 */
[----:B------:R-:W-:Y:S01]  /*4790*/  HADD2.F32 R110, -RZ, R51.H0_H0 ;  /* 0x20000033ff6e7230 */ /* 0x000fe20000004100 */
[----:B------:R-:W-:Y:S01]  /*47a0*/  F2FP.F16.F32.PACK_AB R33, R106, R33 ;  /* 0x000000216a21723e */ /* 0x000fe200000000ff */
[----:B------:R-:W-:Y:S02]  /*47b0*/  HADD2.F32 R112, -RZ, R47.H0_H0 ;  /* 0x2000002fff707230 */ /* 0x000fe40000004100 */
[----:B------:R-:W-:Y:S02]  /*47c0*/  HADD2.F32 R45, -RZ, R51.H1_H1 ;  /* 0x30000033ff2d7230 */ /* 0x000fe40000004100 */
[----:B------:R-:W-:Y:S02]  /*47d0*/  HADD2.F32 R47, -RZ, R47.H1_H1 ;  /* 0x3000002fff2f7230 */ /* 0x000fe40000004100 */
[----:B------:R-:W-:Y:S02]  /*47e0*/  HADD2.F32 R114, -RZ, R15.H0_H0 ;  /* 0x2000000fff727230 */ /* 0x000fe40000004100 */
[-C--:B------:R-:W-:Y:S01]  /*47f0*/  FMUL.FTZ R15, R110, R109.reuse ;  /* 0x0000006d6e0f7220 */ /* 0x080fe20000410000 */
[----:B------:R-:W-:Y:S01]  /*4800*/  FMUL.FTZ R109, R112, R109 ;  /* 0x0000006d706d7220 */ /* 0x000fe20000410000 */
[-C--:B------:R-:W-:Y:S01]  /*4810*/  FMUL.FTZ R116, R45, R34.reuse ;  /* 0x000000222d747220 */ /* 0x080fe20000410000 */
[----:B------:R-:W-:Y:S01]  /*4820*/  FMUL.FTZ R118, R47, R34 ;  /* 0x000000222f767220 */ /* 0x000fe20000410000 */
[----:B------:R-:W-:-:S02]  /*4830*/  HADD2.F32 R51, -RZ, R13.H0_H0 ;  /* 0x2000000dff337230 */ /* 0x000fc40000004100 */
[-C--:B------:R-:W-:Y:S01]  /*4840*/  FFMA.FTZ R34, R110, R49.reuse, R109 ;  /* 0x000000316e227223 */ /* 0x080fe2000001006d */
[-C--:B------:R-:W-:Y:S01]  /*4850*/  FFMA.FTZ R110, R47, R114.reuse, -R116 ;  /* 0x000000722f6e7223 */ /* 0x080fe20000010874 */
[----:B------:R-:W-:Y:S01]  /*4860*/  FFMA.FTZ R45, R45, R114, R118 ;  /* 0x000000722d2d7223 */ /* 0x000fe20000010076 */
[----:B------:R-:W-:Y:S02]  /*4870*/  HADD2.F32 R114, -RZ, R107.H1_H1 ;  /* 0x3000006bff727230 */ /* 0x000fe40000004100 */
[----:B------:R-:W-:Y:S01]  /*4880*/  FFMA.FTZ R15, R112, R49, -R15 ;  /* 0x00000031700f7223 */ /* 0x000fe2000001080f */
[----:B------:R-:W-:Y:S02]  /*4890*/  HADD2.F32 R47, -RZ, R48.H0_H0 ;  /* 0x20000030ff2f7230 */ /* 0x000fe40000004100 */
[----:B------:R-:W-:Y:S02]  /*48a0*/  HADD2.F32 R13, -RZ, R44.H0_H0 ;  /* 0x2000002cff0d7230 */ /* 0x000fe40000004100 */
[----:B------:R-:W-:Y:S01]  /*48b0*/  HADD2.F32 R48, -RZ, R48.H1_H1 ;  /* 0x30000030ff307230 */ /* 0x000fe20000004100 */
[----:B------:R-:W-:Y:S01]  /*48c0*/  F2FP.F16.F32.PACK_AB R15, R110, R15 ;  /* 0x0000000f6e0f723e */ /* 0x000fe200000000ff */
[----:B------:R-:W-:-:S02]  /*48d0*/  HADD2.F32 R44, -RZ, R44.H1_H1 ;  /* 0x3000002cff2c7230 */ /* 0x000fc40000004100 */
[----:B------:R-:W-:Y:S02]  /*48e0*/  HADD2.F32 R112, -RZ, R107.H0_H0 ;  /* 0x2000006bff707230 */ /* 0x000fe40000004100 */
[-C--:B------:R-:W-:Y:S01]  /*48f0*/  FMUL.FTZ R99, R48, R51.reuse ;  /* 0x0000003330637220 */ /* 0x080fe20000410000 */
[----:B------:R-:W-:Y:S02]  /*4900*/  HADD2.F32 R49, -RZ, R12.H0_H0 ;  /* 0x2000000cff317230 */ /* 0x000fe40000004100 */
[-C--:B------:R-:W-:Y:S01]  /*4910*/  FMUL.FTZ R12, R47, R114.reuse ;  /* 0x000000722f0c7220 */ /* 0x080fe20000410000 */
[C---:B------:R-:W-:Y:S01]  /*4920*/  FMUL.FTZ R114, R13.reuse, R114 ;  /* 0x000000720d727220 */ /* 0x040fe20000410000 */
[C---:B------:R-:W-:Y:S02]  /*4930*/  FMUL.FTZ R51, R44.reuse, R51 ;  /* 0x000000332c337220 */ /* 0x040fe40000410000 */
[-C--:B------:R-:W-:Y:S01]  /*4940*/  FFMA.FTZ R12, R13, R112.reuse, -R12 ;  /* 0x000000700d0c7223 */ /* 0x080fe2000001080c */
[----:B------:R-:W-:Y:S01]  /*4950*/  FFMA.FTZ R13, R47, R112, R114 ;  /* 0x000000702f0d7223 */ /* 0x000fe20000010072 */
[-C--:B------:R-:W-:Y:S01]  /*4960*/  FFMA.FTZ R47, R44, R49.reuse, -R99 ;  /* 0x000000312c2f7223 */ /* 0x080fe20000010863 */
[----:B------:R-:W-:Y:S01]  /*4970*/  FFMA.FTZ R44, R48, R49, R51 ;  /* 0x00000031302c7223 */ /* 0x000fe20000010033 */
[----:B------:R-:W-:-:S02]  /*4980*/  HADD2.F32 R49, -RZ, R105.H0_H0 ;  /* 0x20000069ff317230 */ /* 0x000fc40000004100 */
[----:B------:R-:W-:Y:S02]  /*4990*/  HADD2.F32 R99, -RZ, R32.H0_H0 ;  /* 0x20000020ff637230 */ /* 0x000fe40000004100 */
[----:B------:R-:W-:Y:S02]  /*49a0*/  HADD2.F32 R48, -RZ, R50.H0_H0 ;  /* 0x20000032ff307230 */ /* 0x000fe40000004100 */
[----:B------:R-:W-:Y:S02]  /*49b0*/  HADD2.F32 R105, -RZ, R105.H1_H1 ;  /* 0x30000069ff697230 */ /* 0x000fe40000004100 */
[----:B------:R-:W-:Y:S02]  /*49c0*/  HADD2.F32 R32, -RZ, R46.H0_H0 ;  /* 0x2000002eff207230 */ /* 0x000fe40000004100 */
[----:B------:R-:W-:Y:S02]  /*49d0*/  HADD2.F32 R50, -RZ, R50.H1_H1 ;  /* 0x30000032ff327230 */ /* 0x000fe40000004100 */
[----:B------:R-:W-:Y:S01]  /*49e0*/  FMUL.FTZ R107, R48, R105 ;  /* 0x00000069306b7220 */ /* 0x000fe20000410000 */
[----:B------:R-:W-:-:S02]  /*49f0*/  HADD2.F32 R46, -RZ, R46.H1_H1 ;  /* 0x3000002eff2e7230 */ /* 0x000fc40000004100 */
[----:B------:R-:W-:Y:S01]  /*4a00*/  FMUL.FTZ R105, R32, R105 ;  /* 0x0000006920697220 */ /* 0x000fe20000410000 */
[----:B------:R-:W-:Y:S02]  /*4a10*/  HADD2.F32 R51, -RZ, R14.H0_H0 ;  /* 0x2000000eff337230 */ /* 0x000fe40000004100 */
[----:B------:R-:W-:Y:S01]  /*4a20*/  FMUL.FTZ R109, R50, R99 ;  /* 0x00000063326d7220 */ /* 0x000fe20000410000 */
[----:B------:R-:W-:Y:S01]  /*4a30*/  FFMA.FTZ R107, R32, R49, -R107 ;  /* 0x00000031206b7223 */ /* 0x000fe2000001086b */
[----:B------:R-:W-:Y:S01]  /*4a40*/  FMUL.FTZ R99, R46, R99 ;  /* 0x000000632e637220 */ /* 0x000fe20000410000 */
[----:B------:R-:W-:Y:S01]  /*4a50*/  FFMA.FTZ R105, R48, R49, R105 ;  /* 0x0000003130697223 */ /* 0x000fe20000010069 */
[-C--:B------:R-:W-:Y:S01]  /*4a60*/  FFMA.FTZ R46, R46, R51.reuse, -R109 ;  /* 0x000000332e2e7223 */ /* 0x080fe2000001086d */
[----:B------:R-:W-:Y:S01]  /*4a70*/  F2FP.F16.F32.PACK_AB R32, R47, R12 ;  /* 0x0000000c2f20723e */ /* 0x000fe200000000ff */
        /* <DEDUP_REMOVED lines=8> */
[----:B------:R-:W-:-:S07]  /*4b00*/  F2FP.F16.F32.PACK_AB R50, R50, R105 ;  /* 0x000000693232723e */ /* 0x000fce00000000ff */
.L_x_13526:
[----:B------:R-:W-:Y:S05]  /*4b10*/  BSYNC B2 ;  /* 0x0000000000027941 */ /* 0x000fea0003800000 */
.L_x_13525:
[----:B------:R-:W-:Y:S02]  /*4b20*/  ISETP.GE.AND P5, PT, R97, R94, PT ;  /* 0x0000005e6100720c */ /* 0x000fe40003fa6270 */
[----:B------:R-:W-:-:S11]  /*4b30*/  P2R R13, PR, RZ, 0x1 ;  /* 0x00000001ff0d7803 */ /* 0x000fd60000000000 */
[--C-:B------:R-:W-:Y:S02]  /*4b40*/  @!P5 SHF.R.S32.HI R12, RZ, 0x1f, R97.reuse ;  /* 0x0000001fff0cd819 */ /* 0x100fe40000011461 */
[----:B------:R-:W-:-:S04]  /*4b50*/  @!P5 IADD3 R88, P0, P6, R56, R88, R97 ;  /* 0x000000583858d210 */ /* 0x000fc80007e1e061 */
[----:B------:R-:W-:Y:S02]  /*4b60*/  @!P5 IADD3.X R100, R77, R100, R12, P0, P6 ;  /* 0x000000644d64d210 */ /* 0x000fe400007ec40c */
[-C--:B------:R-:W-:Y:S02]  /*4b70*/  LEA R12, P6, R95, R80.reuse, 0x1 ;  /* 0x000000505f0c7211 */ /* 0x080fe400078c08ff */
[----:B------:R-:W-:Y:S02]  /*4b80*/  ISETP.NE.AND P0, PT, R13, RZ, PT ;  /* 0x000000ff0d00720c */ /* 0x000fe40003f05270 */
[----:B------:R-:W-:Y:S02]  /*4b90*/  LEA.HI.X R13, R95, R81, R98, 0x1, P6 ;  /* 0x000000515f0d7211 */ /* 0x000fe400030f0c62 */
[----:B------:R-:W-:-:S03]  /*4ba0*/  @!P5 LEA R14, P6, R88, R80, 0x1 ;  /* 0x00000050580ed211 */ /* 0x000fc600078c08ff */
[----:B-1----:R1:W-:Y:S01]  /*4bb0*/  STG.E.128 desc[UR40][R12.64], R44 ;  /* 0x0000002c0c007986 */ /* 0x0023e2000c101d28 */
[----:B------:R-:W-:-:S05]  /*4bc0*/  @!P5 LEA.HI.X R15, R88, R81, R100, 0x1, P6 ;  /* 0x00000051580fd211 */ /* 0x000fca00030f0c64 */
[----:B--2---:R1:W-:Y:S04]  /*4bd0*/  @!P5 STG.E.128 desc[UR40][R14.64], R48 ;  /* 0x000000300e00d986 */ /* 0x0043e8000c101d28 */
.L_x_13524:
[----:B------:R-:W-:Y:S05]  /*4be0*/  BSYNC B1 ;  /* 0x0000000000017941 */ /* 0x000fea0003800000 */
.L_x_13523:
        /* <DEDUP_REMOVED lines=11> */
[----:B------:R-:W-:Y:S01]  /*4ca0*/  BSSY B1, `(.L_x_13527) ;  /* 0x000006c000017945 */ /* 0x000fe20003800000 */
[----:B------:R-:W-:Y:S01]  /*4cb0*/  IADD3.X R13, R77, R46, R5, P5, P6 ;  /* 0x0000002e4d0d7210 */ /* 0x000fe20002fec405 */
[----:B------:R-:W-:Y:S01]  /*4cc0*/  IMAD.SHL.U32 R15, R15, 0x40, RZ ;  /* 0x000000400f0f7824 */ /* 0x000fe200078e00ff */
[----:B------:R-:W-:Y:S02]  /*4cd0*/  LEA R44, P5, R12, R80, 0x1 ;  /* 0x000000500c2c7211 */ /* 0x000fe400078a08ff */
[----:B------:R-:W-:-:S02]  /*4ce0*/  IADD3 R32, R17, 0x60, RZ ;  /* 0x0000006011207810 */ /* 0x000fc40007ffe0ff */
[----:B------:R-:W-:Y:S02]  /*4cf0*/  LEA.HI.X R45, R12, R81, R13, 0x1, P5 ;  /* 0x000000510c2d7211 */ /* 0x000fe400028f0c0d */
[----:B------:R-:W-:Y:S01]  /*4d00*/  SHF.R.S32.HI R13, RZ, 0x1f, R96 ;  /* 0x0000001fff0d7819 */ /* 0x000fe20000011460 */
[----:B------:R-:W-:Y:S01]  /*4d10*/  IMAD.SHL.U32 R32, R32, 0x40, RZ ;  /* 0x0000004020207824 */ /* 0x000fe200078e00ff */
[----:B------:R-:W-:Y:S02]  /*4d20*/  LOP3.LUT R15, R15, 0x1c0, RZ, 0xc0, !PT ;  /* 0x000001c00f0f7812 */ /* 0x000fe400078ec0ff */
[----:B------:R-:W-:Y:S02]  /*4d30*/  LEA.HI R13, R13, R96, RZ, 0x4 ;  /* 0x000000600d0d7211 */ /* 0x000fe400078f20ff */
[----:B------:R-:W-:Y:S02]  /*4d40*/  LOP3.LUT R32, R32, 0x1c0, RZ, 0xc0, !PT ;  /* 0x000001c020207812 */ /* 0x000fe400078ec0ff */
[----:B------:R-:W-:-:S02]  /*4d50*/  LEA.HI.SX32 R13, R13, R6, 0x1c ;  /* 0x000000060d0d7211 */ /* 0x000fc400078fe2ff */
[----:B------:R-:W-:-:S03]  /*4d60*/  SHF.R.U32.HI R15, RZ, 0x3, R15 ;  /* 0x00000003ff0f7819 */ /* 0x000fc6000001160f */
[----:B------:R-:W-:Y:S02]  /*4d70*/  IMAD.SHL.U32 R47, R13, 0x8, RZ ;  /* 0x000000080d2f7824 */ /* 0x000fe400078e00ff */
[----:B------:R-:W-:-:S03]  /*4d80*/  IMAD R13, R23, 0x2000, R3 ;  /* 0x00002000170d7824 */ /* 0x000fc600078e0203 */
[----:B------:R-:W-:Y:S01]  /*4d90*/  LOP3.LUT R12, R32, 0x38, R47, 0xf8, !PT ;  /* 0x00000038200c7812 */ /* 0x000fe200078ef82f */
[----:B------:R-:W-:-:S03]  /*4da0*/  IMAD R13, R13, 0x2, R2 ;  /* 0x000000020d0d7824 */ /* 0x000fc600078e0202 */
[----:B------:R-:W-:-:S05]  /*4db0*/  LOP3.LUT R12, R12, R15, RZ, 0x3c, !PT ;  /* 0x0000000f0c0c7212 */ /* 0x000fca00078e3cff */
[----:B--2---:R-:W-:-:S04]  /*4dc0*/  IMAD.IADD R12, R14, 0x1, R12 ;  /* 0x000000010e0c7824 */ /* 0x004fc800078e020c */
[----:B------:R-:W-:-:S04]  /*4dd0*/  IMAD R15, R23, 0x2000, R12 ;  /* 0x00002000170f7824 */ /* 0x000fc800078e020c */
[----:B------:R-:W-:Y:S02]  /*4de0*/  IMAD R32, R15, 0x2, R2 ;  /* 0x000000020f207824 */ /* 0x000fe400078e0202 */
        /* <DEDUP_REMOVED lines=9> */
[----:B------:R-:W-:Y:S01]  /*4e80*/  SHF.R.U32.HI R49, RZ, 0x10, R37 ;  /* 0x00000010ff317819 */ /* 0x000fe20000011625 */
[----:B------:R-:W-:Y:S01]  /*4e90*/  HADD2.F32 R15, -RZ, R13.H0_H0 ;  /* 0x2000000dff0f7230 */ /* 0x000fe20000004100 */
[----:B------:R-:W-:Y:S01]  /*4ea0*/  SHF.R.U64 R37, R38, 0x10, R39 ;  /* 0x0000001026257819 */ /* 0x000fe20000001227 */
[----:B------:R-:W-:Y:S01]  /*4eb0*/  HADD2.F32 R51, -RZ, R51.H0_H0 ;  /* 0x20000033ff337230 */ /* 0x000fe20000004100 */
[--C-:B------:R-:W-:Y:S01]  /*4ec0*/  SHF.R.U64 R38, R42, 0x10, R43.reuse ;  /* 0x000000102a267819 */ /* 0x100fe2000000122b */
[----:B------:R-:W-:Y:S01]  /*4ed0*/  HADD2.F32 R42, -RZ, R13.H1_H1 ;  /* 0x3000000dff2a7230 */ /* 0x000fe20000004100 */
[----:B------:R-:W-:Y:S01]  /*4ee0*/  SHF.R.U32.HI R89, RZ, 0x10, R43 ;  /* 0x00000010ff597819 */ /* 0x000fe2000001162b */
[----:B------:R-:W-:Y:S01]  /*4ef0*/  IMAD.MOV.U32 R43, RZ, RZ, R35 ;  /* 0x000000ffff2b7224 */ /* 0x000fe200078e0023 */
[----:B------:R-:W-:Y:S01]  /*4f00*/  SHF.R.U32.HI R39, RZ, 0x10, R39 ;  /* 0x00000010ff277819 */ /* 0x000fe20000011627 */
[----:B------:R-:W-:-:S02]  /*4f10*/  HADD2.F32 R35, -RZ, R41.H0_H0 ;  /* 0x20000029ff237230 */ /* 0x000fc40000004100 */
[-C--:B------:R-:W-:Y:S01]  /*4f20*/  FMUL.FTZ R88, R42, R51.reuse ;  /* 0x000000332a587220 */ /* 0x080fe20000410000 */
[----:B------:R-:W-:Y:S02]  /*4f30*/  HADD2.F32 R48, -RZ, R102.H1_H1 ;  /* 0x30000066ff307230 */ /* 0x000fe40000004100 */
[----:B------:R-:W-:Y:S02]  /*4f40*/  HADD2.F32 R41, -RZ, R41.H1_H1 ;  /* 0x30000029ff297230 */ /* 0x000fe40000004100 */
[-C--:B------:R-:W-:Y:S01]  /*4f50*/  FMUL.FTZ R86, R35, R50.reuse ;  /* 0x0000003223567220 */ /* 0x080fe20000410000 */
[----:B------:R-:W-:Y:S02]  /*4f60*/  HADD2.F32 R49, -RZ, R49.H0_H0 ;  /* 0x20000031ff317230 */ /* 0x000fe40000004100 */
[----:B------:R-:W-:Y:S01]  /*4f70*/  FMUL.FTZ R50, R15, R50 ;  /* 0x000000320f327220 */ /* 0x000fe20000410000 */
[----:B------:R-:W-:Y:S02]  /*4f80*/  HADD2.F32 R39, -RZ, R39.H0_H0 ;  /* 0x20000027ff277230 */ /* 0x000fe40000004100 */
[----:B------:R-:W-:Y:S01]  /*4f90*/  FMUL.FTZ R87, R41, R51 ;  /* 0x0000003329577220 */ /* 0x000fe20000410000 */
[-C--:B------:R-:W-:Y:S01]  /*4fa0*/  FFMA.FTZ R13, R15, R48.reuse, -R86 ;  /* 0x000000300f0d7223 */ /* 0x080fe20000010856 */
[----:B------:R-:W-:Y:S01]  /*4fb0*/  FFMA.FTZ R15, R35, R48, R50 ;  /* 0x00000030230f7223 */ /* 0x000fe20000010032 */
[----:B------:R-:W-:Y:S01]  /*4fc0*/  FFMA.FTZ R48, R41, R49, R88 ;  /* 0x0000003129307223 */ /* 0x000fe20000010058 */
[----:B------:R-:W-:-:S02]  /*4fd0*/  HADD2.F32 R88, -RZ, R103.H1_H1 ;  /* 0x30000067ff587230 */ /* 0x000fc40000004100 */
[----:B------:R-:W-:Y:S01]  /*4fe0*/  FFMA.FTZ R42, R42, R49, -R87 ;  /* 0x000000312a2a7223 */ /* 0x000fe20000010857 */
[----:B------:R-:W-:Y:S02]  /*4ff0*/  HADD2.F32 R41, -RZ, R43.H0_H0 ;  /* 0x2000002bff297230 */ /* 0x000fe40000004100 */
[----:B------:R-:W-:Y:S02]  /*5000*/  HADD2.F32 R35, -RZ, R33.H0_H0 ;  /* 0x20000021ff237230 */ /* 0x000fe40000004100 */
[----:B------:R-:W-:Y:S02]  /*5010*/  HADD2.F32 R49, -RZ, R89.H0_H0 ;  /* 0x20000059ff317230 */ /* 0x000fe40000004100 */
[-C--:B------:R-:W-:Y:S01]  /*5020*/  FMUL.FTZ R96, R41, R88.reuse ;  /* 0x0000005829607220 */ /* 0x080fe20000410000 */
[----:B------:R-:W-:Y:S02]  /*5030*/  HADD2.F32 R50, -RZ, R33.H1_H1 ;  /* 0x30000021ff327230 */ /* 0x000fe40000004100 */
[----:B------:R-:W-:Y:S01]  /*5040*/  FMUL.FTZ R88, R35, R88 ;  /* 0x0000005823587220 */ /* 0x000fe20000410000 */
[----:B------:R-:W-:Y:S01]  /*5050*/  HADD2.F32 R86, -RZ, R101.H1_H1 ;  /* 0x30000065ff567230 */ /* 0x000fe20000004100 */
[----:B------:R-:W-:Y:S01]  /*5060*/  F2FP.F16.F32.PACK_AB R13, R42, R13 ;  /* 0x0000000d2a0d723e */ /* 0x000fe200000000ff */
[----:B------:R-:W-:-:S02]  /*5070*/  HADD2.F32 R43, -RZ, R43.H1_H1 ;  /* 0x3000002bff2b7230 */ /* 0x000fc40000004100 */
[CC--:B------:R-:W-:Y:S01]  /*5080*/  FMUL.FTZ R98, R50.reuse, R49.reuse ;  /* 0x0000003132627220 */ /* 0x0c0fe20000410000 */
[----:B------:R-:W-:Y:S02]  /*5090*/  HADD2.F32 R104, -RZ, R104.H0_H0 ;  /* 0x20000068ff687230 */ /* 0x000fe40000004100 */
[-C--:B------:R-:W-:Y:S01]  /*50a0*/  FFMA.FTZ R33, R35, R86.reuse, -R96 ;  /* 0x0000005623217223 */ /* 0x080fe20000010860 */
[----:B------:R-:W-:Y:S01]  /*50b0*/  FFMA.FTZ R35, R41, R86, R88 ;  /* 0x0000005629237223 */ /* 0x000fe20000010058 */
[C---:B------:R-:W-:Y:S01]  /*50c0*/  FMUL.FTZ R51, R43.reuse, R49 ;  /* 0x000000312b337220 */ /* 0x040fe20000410000 */
[-C--:B------:R-:W-:Y:S01]  /*50d0*/  FFMA.FTZ R86, R43, R39.reuse, R98 ;  /* 0x000000272b567223 */ /* 0x080fe20000010062 */
[----:B------:R-:W-:Y:S02]  /*50e0*/  HADD2.F32 R43, -RZ, R40.H0_H0 ;  /* 0x20000028ff2b7230 */ /* 0x000fe40000004100 */
[----:B------:R-:W-:Y:S01]  /*50f0*/  FFMA.FTZ R50, R50, R39, -R51 ;  /* 0x0000002732327223 */ /* 0x000fe20000010833 */
[----:B------:R-:W-:Y:S01]  /*5100*/  HADD2.F32 R40, -RZ, R32.H0_H0 ;  /* 0x20000020ff287230 */ /* 0x000fe20000004100 */
[----:B------:R-:W-:Y:S01]  /*5110*/  F2FP.F16.F32.PACK_AB R35, R86, R35 ;  /* 0x000000235623723e */ /* 0x000fe200000000ff */
[----:B------:R-:W-:-:S02]  /*5120*/  HADD2.F32 R39, -RZ, R12.H0_H0 ;  /* 0x2000000cff277230 */ /* 0x000fc40000004100 */
[----:B------:R-:W-:Y:S01]  /*5130*/  HADD2.F32 R32, -RZ, R32.H1_H1 ;  /* 0x30000020ff207230 */ /* 0x000fe20000004100 */
[----:B------:R-:W-:Y:S01]  /*5140*/  F2FP.F16.F32.PACK_AB R50, R50, R33 ;  /* 0x000000213232723e */ /* 0x000fe200000000ff */
[----:B------:R-:W-:Y:S02]  /*5150*/  HADD2.F32 R12, -RZ, R12.H1_H1 ;  /* 0x3000000cff0c7230 */ /* 0x000fe40000004100 */
[-C--:B------:R-:W-:Y:S01]  /*5160*/  FMUL.FTZ R49, R39, R104.reuse ;  /* 0x0000006827317220 */ /* 0x080fe20000410000 */
[----:B------:R-:W-:Y:S02]  /*5170*/  HADD2.F32 R102, -RZ, R102.H0_H0 ;  /* 0x20000066ff667230 */ /* 0x000fe40000004100 */
[-C--:B------:R-:W-:Y:S01]  /*5180*/  FMUL.FTZ R51, R32, R43.reuse ;  /* 0x0000002b20337220 */ /* 0x080fe20000410000 */
[----:B------:R-:W-:Y:S02]  /*5190*/  HADD2.F32 R41, -RZ, R36.H0_H0 ;  /* 0x20000024ff297230 */ /* 0x000fe40000004100 */
[----:B------:R-:W-:Y:S01]  /*51a0*/  FMUL.FTZ R43, R12, R43 ;  /* 0x0000002b0c2b7220 */ /* 0x000fe20000410000 */
[C---:B------:R-:W-:Y:S01]  /*51b0*/  FMUL.FTZ R36, R40.reuse, R104 ;  /* 0x0000006828247220 */ /* 0x040fe20000410000 */
[----:B------:R-:W-:Y:S01]  /*51c0*/  FFMA.FTZ R49, R40, R102, R49 ;  /* 0x0000006628317223 */ /* 0x000fe20000010031 */
[----:B------:R-:W-:-:S02]  /*51d0*/  HADD2.F32 R103, -RZ, R103.H0_H0 ;  /* 0x20000067ff677230 */ /* 0x000fc40000004100 */
[-C--:B------:R-:W-:Y:S01]  /*51e0*/  FFMA.FTZ R40, R32, R41.reuse, R43 ;  /* 0x0000002920287223 */ /* 0x080fe2000001002b */
[----:B------:R-:W-:Y:S01]  /*51f0*/  FFMA.FTZ R36, R39, R102, -R36 ;  /* 0x0000006627247223 */ /* 0x000fe20000010824 */
[----:B------:R-:W-:Y:S01]  /*5200*/  FFMA.FTZ R51, R12, R41, -R51 ;  /* 0x000000290c337223 */ /* 0x000fe20000010833 */
[----:B------:R-:W-:Y:S01]  /*5210*/  HADD2.F32 R32, -RZ, R34.H0_H0 ;  /* 0x20000022ff207230 */ /* 0x000fe20000004100 */
[----:B------:R-:W-:Y:S01]  /*5220*/  F2FP.F16.F32.PACK_AB R33, R48, R15 ;  /* 0x0000000f3021723e */ /* 0x000fe200000000ff */
[----:B------:R-:W-:Y:S02]  /*5230*/  HADD2.F32 R39, -RZ, R38.H0_H0 ;  /* 0x20000026ff277230 */ /* 0x000fe40000004100 */
[----:B------:R-:W-:Y:S02]  /*5240*/  HADD2.F32 R12, -RZ, R14.H0_H0 ;  /* 0x2000000eff0c7230 */ /* 0x000fe40000004100 */
[----:B------:R-:W-:Y:S01]  /*5250*/  FMUL.FTZ R41, R32, R103 ;  /* 0x0000006720297220 */ /* 0x000fe20000410000 */
[----:B------:R-:W-:-:S02]  /*5260*/  HADD2.F32 R34, -RZ, R34.H1_H1 ;  /* 0x30000022ff227230 */ /* 0x000fc40000004100 */
[----:B------:R-:W-:Y:S02]  /*5270*/  HADD2.F32 R14, -RZ, R14.H1_H1 ;  /* 0x3000000eff0e7230 */ /* 0x000fe40000004100 */
        /* <DEDUP_REMOVED lines=14> */
.L_x_13528:
[----:B------:R-:W-:Y:S05]  /*5360*/  BSYNC B1 ;  /* 0x0000000000017941 */ /* 0x000fea0003800000 */
.L_x_13527:
[----:B-1----:R3:W-:Y:S01]  /*5370*/  STG.E.128 desc[UR40][R44.64], R12 ;  /* 0x0000000c2c007986 */ /* 0x0027e2000c101d28 */
[----:B------:R-:W-:-:S13]  /*5380*/  ISETP.GE.AND P4, PT, R47, R94, PT ;  /* 0x0000005e2f00720c */ /* 0x000fda0003f86270 */
[----:B------:R-:W-:Y:S05]  /*5390*/  @P4 BRA `(.L_x_13511) ;  /* 0x00000000008c4947 */ /* 0x000fea0003800000 */
[--C-:B---3--:R-:W-:Y:S02]  /*53a0*/  SHF.R.S32.HI R12, RZ, 0x1f, R47.reuse ;  /* 0x0000001fff0c7819 */ /* 0x108fe4000001142f */
[----:B------:R-:W-:-:S04]  /*53b0*/  IADD3 R47, P4, P5, R56, R84, R47 ;  /* 0x00000054382f7210 */ /* 0x000fc80007d9e02f */
[----:B------:R-:W-:Y:S02]  /*53c0*/  IADD3.X R46, R77, R46, R12, P4, P5 ;  /* 0x0000002e4d2e7210 */ /* 0x000fe400027ea40c */
[----:B------:R-:W-:-:S04]  /*53d0*/  LEA R80, P4, R47, R80, 0x1 ;  /* 0x000000502f507211 */ /* 0x000fc800078808ff */
[----:B------:R-:W-:-:S05]  /*53e0*/  LEA.HI.X R81, R47, R81, R46, 0x1, P4 ;  /* 0x000000512f517211 */ /* 0x000fca00020f0c2e */
[----:B--2---:R4:W-:Y:S01]  /*53f0*/  STG.E.128 desc[UR40][R80.64], R32 ;  /* 0x0000002050007986 */ /* 0x0049e2000c101d28 */
[----:B------:R-:W-:Y:S05]  /*5400*/  BRA `(.L_x_13511) ;  /* 0x0000000000707947 */ /* 0x000fea0003800000 */
.L_x_13494:
[----:B------:R-:W2:Y:S02]  /*5410*/  LDL R12, [R1+0x10] ;  /* 0x00001000010c7983 */ /* 0x000ea40000100800 */
[----:B--2---:R-:W-:-:S13]  /*5420*/  ISETP.NE.AND P3, PT, R12, 0x3, PT ;  /* 0x000000030c00780c */ /* 0x004fda0003f65270 */
[----:B------:R-:W-:Y:S05]  /*5430*/  @!P3 BRA `(.L_x_13529) ;  /* 0x000000000004b947 */ /* 0x000fea0003800000 */
[----:B------:R-:W-:Y:S01]  /*5440*/  BPT.TRAP 0x1 ;  /* 0x000000040000795c */ /* 0x000fe20000300000 */
.L_x_13529:
        /* <DEDUP_REMOVED lines=8> */
.L_x_13841:
[----:B------:R-:W-:Y:S05]  /*54d0*/  BSYNC B1 ;  /* 0x0000000000017941 */ /* 0x000fea0003800000 */
.L_x_13530:
[----:B------:R-:W-:Y:S01]  /*54e0*/  ISETP.GE.AND P4, PT, R17, R83, PT ;  /* 0x000000531100720c */ /* 0x000fe20003f86270 */
[----:B------:R-:W-:-:S12]  /*54f0*/  BSSY B1, `(.L_x_13532) ;  /* 0x0000006000017945 */ /* 0x000fd80003800000 */
[----:B------:R-:W-:Y:S05]  /*5500*/  @P4 BRA `(.L_x_13533) ;  /* 0x0000000000104947 */ /* 0x000fea0003800000 */
[----:B------:R-:W1:Y:S04]  /*5510*/  @!P1 LDS.128 R12, [R82+0xe000] ;  /* 0x00e00000520c9984 */ /* 0x000e680000000c00 */
[----:B------:R-:W2:Y:S04]  /*5520*/  @!P2 LDS.128 R32, [R79+0xe000] ;  /* 0x00e000004f20a984 */ /* 0x000ea80000000c00 */
[----:B-1----:R1:W-:Y:S04]  /*5530*/  @!P1 STG.E.128 desc[UR40][R38.64], R12 ;  /* 0x0000000c26009986 */ /* 0x0023e8000c101d28 */
[----:B--2---:R1:W-:Y:S02]  /*5540*/  @!P2 STG.E.128 desc[UR40][R38.64+0x40], R32 ;  /* 0x000040202600a986 */ /* 0x0043e4000c101d28 */
.L_x_13533:
[----:B------:R-:W-:Y:S05]  /*5550*/  BSYNC B1 ;  /* 0x0000000000017941 */ /* 0x000fea0003800000 */
.L_x_13532:
[----:B-1----:R-:W-:-:S05]  /*5560*/  VIADD R12, R17, 0x60 ;  /* 0x00000060110c7836 */ /* 0x002fca0000000000 */
[----:B------:R-:W-:-:S13]  /*5570*/  ISETP.GE.AND P4, PT, R12, R83, PT ;  /* 0x000000530c00720c */ /* 0x000fda0003f86270 */
[----:B------:R-:W-:Y:S05]  /*5580*/  @P4 BRA `(.L_x_13511) ;  /* 0x0000000000104947 */ /* 0x000fea0003800000 */
[----:B------:R-:W1:Y:S04]  /*5590*/  @!P1 LDS.128 R12, [R82+0x11000] ;  /* 0x01100000520c9984 */ /* 0x000e680000000c00 */
[----:B------:R-:W2:Y:S04]  /*55a0*/  @!P2 LDS.128 R32, [R79+0x11000] ;  /* 0x011000004f20a984 */ /* 0x000ea80000000c00 */
[----:B-1----:R1:W-:Y:S04]  /*55b0*/  @!P1 STG.E.128 desc[UR40][R36.64], R12 ;  /* 0x0000000c24009986 */ /* 0x0023e8000c101d28 */
[----:B--2---:R1:W-:Y:S02]  /*55c0*/  @!P2 STG.E.128 desc[UR40][R36.64+0x40], R32 ;  /* 0x000040202400a986 */ /* 0x0043e4000c101d28 */
.L_x_13511:
[----:B------:R-:W-:Y:S05]  /*55d0*/  BSYNC B0 ;  /* 0x0000000000007941 */ /* 0x000fea0003800000 */
.L_x_13493:
[----:B-123--:R-:W1:Y:S01]  /*55e0*/  S2R R12, SR_TID.X ;  /* 0x00000000000c7919 */ /* 0x00ee620000002100 */
        /* <DEDUP_REMOVED lines=11> */
[----:B------:R-:W-:-:S04]  /*56a0*/  @!P4 IADD3 R12, R78, 0x168a0, RZ ;  /* 0x000168a04e0cc810 */ /* 0x000fc80007ffe0ff */
[----:B------:R-:W-:-:S04]  /*56b0*/  @!P4 PRMT R12, RZ, 0x654, R12 ;  /* 0x00000654ff0cc816 */ /* 0x000fc8000000000c */
[----:B------:R1:W-:Y:S01]  /*56c0*/  @!P4 SYNCS.ARRIVE.TRANS64.RED.A1T0 RZ, [R12+URZ], RZ ;  /* 0x000000ff0cffc9a7 */ /* 0x0003e2000810043f */
[----:B------:R-:W-:Y:S05]  /*56d0*/  @!P3 BRA `(.L_x_13535) ;  /* 0x000000000004b947 */ /* 0x000fea0003800000 */
[----:B------:R-:W-:Y:S01]  /*56e0*/  BPT.TRAP 0x1 ;  /* 0x000000040000795c */ /* 0x000fe20000300000 */
.L_x_13535:
[----:B------:R-:W-:Y:S05]  /*56f0*/  BSYNC B0 ;  /* 0x0000000000007941 */ /* 0x000fea0003800000 */
.L_x_13534:
[----:B------:R-:W2:Y:S01]  /*5700*/  SYNCS.PHASECHK.TRANS64.TRYWAIT P3, [R78+URZ+0x168b0], R90 ;  /* 0x0168b05a4e0075a7 */ /* 0x000ea2000806017f */
[----:B------:R-:W-:Y:S01]  /*5710*/  ULDC UR36, c[0x0][0x2f4] ;  /* 0x0000bd0000247ab9 */ /* 0x000fe20000000800 */
[----:B------:R-:W-:Y:S01]  /*5720*/  ULDC.64 UR42, c[0x0][0x328] ;  /* 0x0000ca00002a7ab9 */ /* 0x000fe20000000a00 */
[----:B------:R-:W-:Y:S01]  /*5730*/  ULDC.64 UR38, c[0x0][0x318] ;  /* 0x0000c60000267ab9 */ /* 0x000fe20000000a00 */
[----:B------:R-:W-:Y:S01]  /*5740*/  BSSY B0, `(.L_x_13536) ;  /* 0x0000003000007945 */ /* 0x000fe20003800000 */
[----:B----4-:R-:W-:-:S03]  /*5750*/  IMAD.WIDE R32, R27, 0x80, R8 ;  /* 0x000000801b207825 */ /* 0x010fc600078e0208 */
[----:B--2---:R-:W-:Y:S05]  /*5760*/  @!P3 BRA `(.L_x_13537) ;  /* 0x000001bc0010b947 */ /* 0x004fea0003800000 */
.L_x_13842:
[----:B------:R-:W-:Y:S05]  /*5770*/  BSYNC B0 ;  /* 0x0000000000007941 */ /* 0x000fea0003800000 */
.L_x_13536:
[----:B------:R-:W-:Y:S01]  /*5780*/  ISETP.GE.AND P3, PT, R17, R83, PT ;  /* 0x000000531100720c */ /* 0x000fe20003f66270 */
[----:B------:R-:W-:-:S12]  /*5790*/  BSSY B0, `(.L_x_13538) ;  /* 0x0000010000007945 */ /* 0x000fd80003800000 */
[----:B------:R-:W-:Y:S05]  /*57a0*/  @P3 BRA `(.L_x_13539) ;  /* 0x0000000000383947 */ /* 0x000fea0003800000 */
[----:B------:R-:W-:Y:S02]  /*57b0*/  IMAD R15, R33, UR42, RZ ;  /* 0x0000002a210f7c24 */ /* 0x000fe4000f8e02ff */
[----:B-1----:R-:W-:Y:S02]  /*57c0*/  IMAD.MOV.U32 R12, RZ, RZ, R54 ;  /* 0x000000ffff0c7224 */ /* 0x002fe400078e0036 */
[----:B------:R-:W-:Y:S02]  /*57d0*/  IMAD.MOV.U32 R13, RZ, RZ, R0 ;  /* 0x000000ffff0d7224 */ /* 0x000fe400078e0000 */
[C---:B------:R-:W-:Y:S02]  /*57e0*/  IMAD R15, R32.reuse, UR43, R15 ;  /* 0x0000002b200f7c24 */ /* 0x040fe4000f8e020f */
[----:B------:R-:W-:-:S04]  /*57f0*/  IMAD.WIDE.U32 R12, R32, UR42, R12 ;  /* 0x0000002a200c7c25 */ /* 0x000fc8000f8e000c */
[----:B------:R-:W-:Y:S01]  /*5800*/  IMAD.IADD R13, R13, 0x1, R15 ;  /* 0x000000010d0d7824 */ /* 0x000fe200078e020f */
        /* <DEDUP_REMOVED lines=8> */
.L_x_13539:
[----:B------:R-:W-:Y:S05]  /*5890*/  BSYNC B0 ;  /* 0x0000000000007941 */ /* 0x000fea0003800000 */
.L_x_13538:
[----:B-1-3--:R-:W-:Y:S01]  /*58a0*/  VIADD R12, R17, 0x60 ;  /* 0x00000060110c7836 */ /* 0x00afe20000000000 */
[----:B------:R-:W-:Y:S04]  /*58b0*/  BSSY B0, `(.L_x_13540) ;  /* 0x0000013000007945 */ /* 0x000fe80003800000 */
[----:B------:R-:W-:-:S13]  /*58c0*/  ISETP.GE.AND P3, PT, R12, R83, PT ;  /* 0x000000530c00720c */ /* 0x000fda0003f66270 */
[----:B------:R-:W-:Y:S05]  /*58d0*/  @P3 BRA `(.L_x_13541) ;  /* 0x0000000000403947 */ /* 0x000fea0003800000 */
[----:B------:R-:W-:Y:S01]  /*58e0*/  IADD3 R15, P3, R32, 0x60, RZ ;  /* 0x00000060200f7810 */ /* 0x000fe20007f7e0ff */
        /* <DEDUP_REMOVED lines=15> */
.L_x_13541:
[----:B------:R-:W-:Y:S05]  /*59e0*/  BSYNC B0 ;  /* 0x0000000000007941 */ /* 0x000fea0003800000 */
.L_x_13540:
[----:B-1----:R-:W3:Y:S01]  /*59f0*/  LDL.LU R13, [R1+0x14] ;  /* 0x00001400010d7983 */ /* 0x002ee20000300800 */
[----:B------:R-:W-:Y:S01]  /*5a00*/  VIADD R23, R23, 0x1 ;  /* 0x0000000117177836 */ /* 0x000fe20000000000 */
[----:B------:R-:W-:Y:S01]  /*5a10*/  LOP3.LUT P5, RZ, R22, 0x2, RZ, 0xc0, !PT ;  /* 0x0000000216ff7812 */ /* 0x000fe200078ac0ff */
        /* <DEDUP_REMOVED lines=11> */
[----:B------:R-:W-:Y:S01]  /*5ad0*/  SEL R23, R23, RZ, P3 ;  /* 0x000000ff17177207 */ /* 0x000fe20001800000 */
[----:B------:R0:W-:Y:S01]  /*5ae0*/  @!P4 SYNCS.ARRIVE.TRANS64.RED.A1T0 RZ, [R78+URZ], RZ ;  /* 0x000000ff4effc9a7 */ /* 0x0001e2000810043f */
[----:B---3--:R-:W-:-:S05]  /*5af0*/  LOP3.LUT R13, R13, R12, RZ, 0x3c, !PT ;  /* 0x0000000c0d0d7212 */ /* 0x008fca00078e3cff */
[----:B------:R0:W-:Y:S01]  /*5b00*/  STL [R1+0x14], R13 ;  /* 0x0000140d01007387 */ /* 0x0001e20000100800 */
[----:B------:R-:W-:Y:S05]  /*5b10*/  @P5 BRA `(.L_x_13542) ;  /* 0xffffffcc00445947 */ /* 0x000fea000383ffff */
[----:B0-----:R-:W0:Y:S01]  /*5b20*/  S2R R13, SR_TID.X ;  /* 0x00000000000d7919 */ /* 0x001e220000002100 */
[----:B------:R-:W-:Y:S02]  /*5b30*/  PLOP3.LUT P0, PT, PT, PT, PT, 0x8, 0x0 ;  /* 0x000000000000781c */ /* 0x000fe40003f0e170 */
[----:B0-----:R-:W-:-:S04]  /*5b40*/  SHF.R.U32.HI R13, RZ, 0x7, R13 ;  /* 0x00000007ff0d7819 */ /* 0x001fc8000001160d */
[----:B------:R-:W-:-:S13]  /*5b50*/  ISETP.NE.AND P5, PT, R13, 0x1, PT ;  /* 0x000000010d00780c */ /* 0x000fda0003fa5270 */
[----:B------:R-:W-:Y:S06]  /*5b60*/  @!P5 BAR.ARV 0x9, 0x100 ;  /* 0x024400000000db1d */ /* 0x000fec0000002000 */
.L_x_13488:
[----:B------:R-:W2:Y:S01]  /*5b70*/  LDL R8, [R1+0x1c] ;  /* 0x00001c0001087983 */ /* 0x000ea20000100800 */
[----:B------:R-:W0:Y:S08]  /*5b80*/  LDC R0, c[0x0][0x448] ;  /* 0x00011200ff007b82 */ /* 0x000e300000000800 */
        /* <DEDUP_REMOVED lines=10> */
[----:B------:R-:W0:Y:S01]  /*5c30*/  FENCE.VIEW.ASYNC.G ;  /* 0x00000000000073c6 */ /* 0x000e220000000100 */
[----:B------:R-:W-:Y:S05]  /*5c40*/  WARPSYNC.ALL ;  /* 0x0000000000007948 */ /* 0x000fea0003800000 */
[----:B0-----:R-:W-:Y:S06]  /*5c50*/  BAR.ARV 0xc, 0x200 ;  /* 0x0308000000007b1d */ /* 0x001fec0000002000 */
.L_x_13543:
[----:B------:R-:W-:Y:S01]  /*5c60*/  IMAD.IADD R0, R91, 0x1, R6 ;  /* 0x000000015b007824 */ /* 0x000fe200078e0206 */
[----:B------:R-:W-:Y:S06]  /*5c70*/  @!P2 BRA `(.L_x_13544) ;  /* 0x000000000048a947 */ /* 0x000fec0003800000 */
[C---:B------:R-:W-:Y:S01]  /*5c80*/  ISETP.GT.AND P0, PT, R91.reuse, RZ, PT ;  /* 0x000000ff5b00720c */ /* 0x040fe20003f04270 */
[----:B------:R-:W-:Y:S01]  /*5c90*/  BSSY B0, `(.L_x_13545) ;  /* 0x000000e000007945 */ /* 0x000fe20003800000 */
[----:B------:R-:W-:-:S11]  /*5ca0*/  IADD3 R3, R91, -0x1, RZ ;  /* 0xffffffff5b037810 */ /* 0x000fd60007ffe0ff */
        /* <DEDUP_REMOVED lines=8> */
.L_x_13546:
[----:B------:R-:W-:-:S13]  /*5d30*/  ISETP.NE.AND P0, PT, R7, 0x1, PT ;  /* 0x000000010700780c */ /* 0x000fda0003f05270 */
[----:B------:R-:W0:Y:S02]  /*5d40*/  @P0 LDC.64 R4, c[0x0][0x9e8] ;  /* 0x00027a00ff040b82 */ /* 0x000e240000000a00 */
[----:B0-----:R-:W-:-:S05]  /*5d50*/  @P0 IMAD.HI.U32 R4, R3, R4, RZ ;  /* 0x0000000403040227 */ /* 0x001fca00078e00ff */
[----:B------:R-:W-:-:S07]  /*5d60*/  @P0 SHF.R.U32.HI R3, RZ, R5, R4 ;  /* 0x00000005ff030219 */ /* 0x000fce0000011604 */
.L_x_13547:
[----:B------:R-:W-:Y:S05]  /*5d70*/  BSYNC B0 ;  /* 0x0000000000007941 */ /* 0x000fea0003800000 */
.L_x_13545:
[----:B------:R-:W-:-:S05]  /*5d80*/  IMAD R3, R3, R7, R7 ;  /* 0x0000000703037224 */ /* 0x000fca00078e0207 */
[----:B------:R-:W-:-:S07]  /*5d90*/  VIMNMX R0, R0, R3, PT ;  /* 0x0000000300007248 */ /* 0x000fce0003fe0100 */
.L_x_13544:
[----:B------:R-:W0:Y:S01]  /*5da0*/  @P1 LDC R4, c[0x0][0x44c] ;  /* 0x00011300ff041b82 */ /* 0x000e220000000800 */
[----:B------:R-:W-:Y:S01]  /*5db0*/  VIADD R0, R0, 0x7f ;  /* 0x0000007f00007836 */ /* 0x000fe20000000000 */
[----:B------:R-:W-:-:S04]  /*5dc0*/  ULDC UR4, c[0x0][0x9dc] ;  /* 0x0002770000047ab9 */ /* 0x000fc80000000800 */
[----:B------:R-:W-:Y:S02]  /*5dd0*/  SHF.R.S32.HI R3, RZ, 0x1f, R0 ;  /* 0x0000001fff037819 */ /* 0x000fe40000011400 */
[----:B------:R-:W1:Y:S02]  /*5de0*/  @P1 LDC R6, c[0x0][0x450] ;  /* 0x00011400ff061b82 */ /* 0x000e640000000800 */
[----:B------:R-:W-:-:S04]  /*5df0*/  LEA.HI R3, R3, R0, RZ, 0x7 ;  /* 0x0000000003037211 */ /* 0x000fc800078f38ff */
[----:B------:R-:W-:-:S04]  /*5e00*/  SHF.R.S32.HI R3, RZ, 0x7, R3 ;  /* 0x00000007ff037819 */ /* 0x000fc80000011403 */
[----:B------:R-:W-:Y:S01]  /*5e10*/  VIMNMX R9, R92, R3, PT ;  /* 0x000000035c097248 */ /* 0x000fe20003fe0100 */
[----:B0-----:R-:W-:-:S04]  /*5e20*/  @P1 IMAD.HI.U32 R5, R8, R4, RZ ;  /* 0x0000000408051227 */ /* 0x001fc800078e00ff */
[----:B------:R-:W-:Y:S01]  /*5e30*/  IMAD.MOV.U32 R4, RZ, RZ, R8 ;  /* 0x000000ffff047224 */ /* 0x000fe200078e0008 */
        /* <DEDUP_REMOVED lines=14> */
.L_x_13550:
[----:B------:R-:W-:-:S13]  /*5f20*/  ISETP.NE.AND P0, PT, R7, 0x1, PT ;  /* 0x000000010700780c */ /* 0x000fda0003f05270 */
[----:B------:R-:W0:Y:S02]  /*5f30*/  @P0 LDC.64 R4, c[0x0][0x9e8] ;  /* 0x00027a00ff040b82 */ /* 0x000e240000000a00 */
[----:B0-----:R-:W-:-:S05]  /*5f40*/  @P0 IMAD.HI.U32 R4, R0, R4, RZ ;  /* 0x0000000400040227 */ /* 0x001fca00078e00ff */
[----:B------:R-:W-:-:S07]  /*5f50*/  @P0 SHF.R.U32.HI R0, RZ, R5, R4 ;  /* 0x00000005ff000219 */ /* 0x000fce0000011604 */
.L_x_13551:
[----:B------:R-:W-:Y:S05]  /*5f60*/  BSYNC B0 ;  /* 0x0000000000007941 */ /* 0x000fea0003800000 */
.L_x_13549:
[----:B------:R-:W-:-:S05]  /*5f70*/  IMAD R0, R0, R7, RZ ;  /* 0x0000000700007224 */ /* 0x000fca00078e02ff */
[----:B------:R-:W-:-:S07]  /*5f80*/  VIMNMX R3, R3, R0, !PT ;  /* 0x0000000003037248 */ /* 0x000fce0007fe0100 */
.L_x_13548:
        /* <DEDUP_REMOVED lines=40> */
.L_x_13553:
[----:B------:R-:W-:Y:S05]  /*6210*/  BSYNC B0 ;  /* 0x0000000000007941 */ /* 0x000fea0003800000 */
.L_x_13552:
        /* <DEDUP_REMOVED lines=19> */
[----:B--2---:R-:W-:Y:S02]  /*6350*/  IMAD R4, R0, R88, R11 ;  /* 0x0000005800047224 */ /* 0x004fe400078e020b */
[----:B------:R-:W-:-:S03]  /*6360*/  IMAD.MOV.U32 R0, RZ, RZ, RZ ;  /* 0x000000ffff007224 */ /* 0x000fc600078e00ff */
[----:B------:R0:W-:Y:S01]  /*6370*/  STL [R1+0x58], R4 ;  /* 0x0000580401007387 */ /* 0x0001e20000100800 */
[----:B------:R-:W-:-:S04]  /*6380*/  VIADDMNMX R88, R4, R88, R9, PT ;  /* 0x0000005804587246 */ /* 0x000fc80003800109 */
        /* <DEDUP_REMOVED lines=11> */
.L_x_13845:
        /* <DEDUP_REMOVED lines=8> */
[----:B------:R-:W-:Y:S02]  /*64c0*/  SHF.R.U32.HI R0, RZ, 0x4, R0 ;  /* 0x00000004ff007819 */ /* 0x000fe40000011600 */
[----:B------:R-:W-:Y:S02]  /*64d0*/  P2R R25, PR, RZ, 0x1 ;  /* 0x00000001ff197803 */ /* 0x000fe40000000000 */
[----:B------:R-:W-:-:S05]  /*64e0*/  LOP3.LUT R28, R0, 0x3fff, RZ, 0xc0, !PT ;  /* 0x00003fff001c7812 */ /* 0x000fca00078ec0ff */
        /* <DEDUP_REMOVED lines=17> */
.L_x_13557:
[----:B------:R-:W-:Y:S05]  /*6600*/  BSYNC B6 ;  /* 0x0000000000067941 */ /* 0x000fea0003800000 */
.L_x_13556:
        /* <DEDUP_REMOVED lines=13> */
.L_x_13561:
[----:B--2---:R2:W3:Y:S02]  /*66e0*/  SYNCS.PHASECHK.TRANS64.TRYWAIT P0, [R2+URZ+0x16800], R3 ;  /* 0x01680003020075a7 */ /* 0x0044e4000800017f */
[----:B---3--:R-:W-:Y:S05]  /*66f0*/  @!P0 NANOSLEEP.SYNCS 0x989680 ;  /* 0x009896800000895d */ /* 0x008fea0003900000 */
[----:B------:R-:W3:Y:S02]  /*6700*/  @!P0 SYNCS.PHASECHK.TRANS64 P0, [R2+URZ+0x16800], R3 ;  /* 0x01680003020085a7 */ /* 0x000ee4000800007f */
[----:B---3--:R-:W-:Y:S05]  /*6710*/  @!P0 BRA `(.L_x_13561) ;  /* 0xfffffffc00f08947 */ /* 0x008fea000383ffff */
.L_x_13560:
[----:B------:R-:W-:Y:S05]  /*6720*/  BSYNC B0 ;  /* 0x0000000000007941 */ /* 0x000fea0003800000 */
.L_x_13559:
[----:B------:R-:W-:Y:S05]  /*6730*/  BRA `(.L_x_13562) ;  /* 0x0000002c009c7947 */ /* 0x000fea0003800000 */
.L_x_13558:
        /* <DEDUP_REMOVED lines=30> */
.L_x_13564:
[----:B------:R-:W-:Y:S05]  /*6920*/  BSYNC B6 ;  /* 0x0000000000067941 */ /* 0x000fea0003800000 */
.L_x_13563:
[----:B------:R-:W2:Y:S01]  /*6930*/  LDL R20, [R1+0x1c] ;  /* 0x00001c0001147983 */ /* 0x000ea20000100800 */
[----:B------:R-:W-:Y:S01]  /*6940*/  ULDC.U8 UR4, c[0x0][0x410] ;  /* 0x0001040000047ab9 */ /* 0x000fe20000000000 */
[----:B------:R-:W-:Y:S01]  /*6950*/  BSSY B0, `(.L_x_13565) ;  /* 0x00002bd000007945 */ /* 0x000fe20003800000 */
[----:B------:R-:W-:Y:S01]  /*6960*/  ISETP.NE.AND P0, PT, RZ, UR4, PT ;  /* 0x00000004ff007c0c */ /* 0x000fe2000bf05270 */
[----:B--2---:R-:W-:-:S12]  /*6970*/  IMAD.IADD R39, R17, 0x1, R20 ;  /* 0x0000000111277824 */ /* 0x004fd800078e0214 */
[----:B------:R-:W-:Y:S05]  /*6980*/  @!P0 BRA `(.L_x_13566) ;  /* 0x0000001400a88947 */ /* 0x000fea0003800000 */
[----:B------:R-:W2:Y:S01]  /*6990*/  LDL R43, [R1+0x18] ;  /* 0x00001800012b7983 */ /* 0x000ea20000100800 */
[----:B------:R-:W1:Y:S01]  /*69a0*/  LDC R40, c[0x0][0x448] ;  /* 0x00011200ff287b82 */ /* 0x000e620000000800 */
[----:B------:R-:W-:Y:S01]  /*69b0*/  ULDC.64 UR4, c[0x0][0x3f8] ;  /* 0x0000fe0000047ab9 */ /* 0x000fe20000000a00 */
[----:B------:R-:W-:Y:S01]  /*69c0*/  ULDC.64 UR6, c[0x0][0x408] ;  /* 0x0001020000067ab9 */ /* 0x000fe20000000a00 */
[----:B------:R-:W3:Y:S01]  /*69d0*/  S2R R20, SR_TID.X ;  /* 0x0000000000147919 */ /* 0x000ee20000002100 */
[----:B-1----:R-:W-:Y:S01]  /*69e0*/  ISETP.NE.AND P0, PT, R40, 0x1, PT ;  /* 0x000000012800780c */ /* 0x002fe20003f05270 */
[----:B---3--:R-:W-:-:S12]  /*69f0*/  VIADD R21, R20, 0xffffff80 ;  /* 0xffffff8014157836 */ /* 0x008fd80000000000 */
[----:B------:R-:W1:Y:S01]  /*6a00*/  @P0 LDC R0, c[0x0][0x44c] ;  /* 0x00011300ff000b82 */ /* 0x000e620000000800 */
[----:B------:R-:W-:-:S07]  /*6a10*/  SHF.R.S32.HI R20, RZ, 0x1f, R21 ;  /* 0x0000001fff147819 */ /* 0x000fce0000011415 */
[----:B------:R-:W3:Y:S01]  /*6a20*/  @P0 LDC R5, c[0x0][0x450] ;  /* 0x00011400ff050b82 */ /* 0x000ee20000000800 */
[----:B------:R-:W-:-:S04]  /*6a30*/  LEA.HI R20, R20, R21, RZ, 0x2 ;  /* 0x0000001514147211 */ /* 0x000fc800078f10ff */
[----:B------:R-:W-:-:S05]  /*6a40*/  LOP3.LUT R20, R20, 0xfffffffc, RZ, 0xc0, !PT ;  /* 0xfffffffc14147812 */ /* 0x000fca00078ec0ff */
[----:B------:R-:W-:-:S04]  /*6a50*/  IMAD.IADD R20, R21, 0x1, -R20 ;  /* 0x0000000115147824 */ /* 0x000fc800078e0a14 */
[----:B------:R-:W-:-:S04]  /*6a60*/  IMAD R3, R20, 0x60, R39 ;  /* 0x0000006014037824 */ /* 0x000fc800078e0227 */
[----:B-1----:R-:W-:-:S05]  /*6a70*/  @P0 IMAD.HI.U32 R0, R3, R0, RZ ;  /* 0x0000000003000227 */ /* 0x002fca00078e00ff */
[----:B---3--:R-:W-:-:S04]  /*6a80*/  @P0 SHF.R.U32.HI R3, RZ, R5, R0 ;  /* 0x00000005ff030219 */ /* 0x008fc80000011600 */
[----:B------:R-:W-:Y:S01]  /*6a90*/  SHF.R.S32.HI R0, RZ, 0x1f, R3 ;  /* 0x0000001fff007819 */ /* 0x000fe20000011403 */
[----:B------:R-:W-:Y:S02]  /*6aa0*/  IMAD.MOV.U32 R6, RZ, RZ, R26 ;  /* 0x000000ffff067224 */ /* 0x000fe400078e001a */
[----:B------:R-:W-:Y:S02]  /*6ab0*/  IMAD.MOV.U32 R7, RZ, RZ, R31 ;  /* 0x000000ffff077224 */ /* 0x000fe400078e001f */
[C---:B------:R-:W-:Y:S02]  /*6ac0*/  IMAD R4, R0.reuse, UR4, RZ ;  /* 0x0000000400047c24 */ /* 0x040fe4000f8e02ff */
[----:B------:R-:W-:Y:S02]  /*6ad0*/  IMAD.MOV.U32 R8, RZ, RZ, R24 ;  /* 0x000000ffff087224 */ /* 0x000fe400078e0018 */
[----:B------:R-:W-:Y:S02]  /*6ae0*/  IMAD.MOV.U32 R9, RZ, RZ, R33 ;  /* 0x000000ffff097224 */ /* 0x000fe400078e0021 */
[----:B------:R-:W-:-:S02]  /*6af0*/  IMAD R0, R0, UR6, RZ ;  /* 0x0000000600007c24 */ /* 0x000fc4000f8e02ff */
[----:B------:R-:W-:-:S04]  /*6b00*/  IMAD.WIDE.U32 R6, R3, UR4, R6 ;  /* 0x0000000403067c25 */ /* 0x000fc8000f8e0006 */
        /* <DEDUP_REMOVED lines=11> */
[----:B------:R-:W-:Y:S02]  /*6bc0*/  LEA.HI.X R8, R8, UR7, R3, 0x1, P1 ;  /* 0x0000000708087c11 */ /* 0x000fe400088f0c03 */
[----:B--2---:R-:W-:Y:S01]  /*6bd0*/  SHF.R.S32.HI R38, RZ, 0x1f, R43 ;  /* 0x0000001fff267819 */ /* 0x004fe2000001142b */
[----:B------:R-:W-:Y:S06]  /*6be0*/  BRA.DIV UR4, `(.L_x_13567) ;  /* 0x000001aa04447947 */ /* 0x000fec000b800000 */
[----:B------:R1:W2:Y:S04]  /*6bf0*/  SHFL.IDX PT, R3, R6, RZ, 0x1c1f ;  /* 0x001c1fff06037589 */ /* 0x0002a800000e0000 */
[----:B------:R1:W3:Y:S04]  /*6c00*/  SHFL.IDX PT, R0, R4, RZ, 0x1c1f ;  /* 0x001c1fff04007589 */ /* 0x0002e800000e0000 */
[----:B------:R1:W4:Y:S04]  /*6c10*/  SHFL.IDX PT, R5, R8, RZ, 0x1c1f ;  /* 0x001c1fff08057589 */ /* 0x00032800000e0000 */
[----:B0-----:R1:W0:Y:S02]  /*6c20*/  SHFL.IDX PT, R14, R7, RZ, 0x1c1f ;  /* 0x001c1fff070e7589 */ /* 0x00122400000e0000 */
.L_x_13851:
[----:B------:R-:W5:Y:S01]  /*6c30*/  LDL R9, [R1+0x8] ;  /* 0x0000080001097983 */ /* 0x000f620000100800 */
[----:B------:R-:W-:Y:S01]  /*6c40*/  BSSY B1, `(.L_x_13568) ;  /* 0x000001e000017945 */ /* 0x000fe20003800000 */
[----:B------:R-:W-:Y:S02]  /*6c50*/  CS2R R32, SRZ ;  /* 0x0000000000207805 */ /* 0x000fe4000001ff00 */
[----:B------:R-:W-:Y:S02]  /*6c60*/  CS2R R26, SRZ ;  /* 0x00000000001a7805 */ /* 0x000fe4000001ff00 */
[----:B------:R-:W-:Y:S02]  /*6c70*/  CS2R R30, SRZ ;  /* 0x00000000001e7805 */ /* 0x000fe4000001ff00 */
[----:B------:R-:W-:Y:S01]  /*6c80*/  CS2R R24, SRZ ;  /* 0x0000000000187805 */ /* 0x000fe2000001ff00 */
[----:B-----5:R-:W-:-:S05]  /*6c90*/  IMAD R40, R9, R40, RZ ;  /* 0x0000002809287224 */ /* 0x020fca00078e02ff */
[----:B------:R-:W-:-:S13]  /*6ca0*/  ISETP.GE.AND P0, PT, R39, R40, PT ;  /* 0x000000282700720c */ /* 0x000fda0003f06270 */
[----:B------:R-:W-:Y:S05]  /*6cb0*/  @P0 BRA `(.L_x_13569) ;  /* 0x0000000000580947 */ /* 0x000fea0003800000 */
[----:B------:R-:W-:Y:S01]  /*6cc0*/  ULDC UR4, c[0x0][0x3f4] ;  /* 0x0000fd0000047ab9 */ /* 0x000fe20000000800 */
[----:B---3--:R-:W-:Y:S01]  /*6cd0*/  IMAD.MOV.U32 R10, RZ, RZ, R0 ;  /* 0x000000ffff0a7224 */ /* 0x008fe200078e0000 */
[----:B------:R-:W-:Y:S01]  /*6ce0*/  ISETP.GE.AND P3, PT, R43, UR4, PT ;  /* 0x000000042b007c0c */ /* 0x000fe2000bf66270 */
[----:B--2---:R-:W-:Y:S01]  /*6cf0*/  IMAD.MOV.U32 R11, RZ, RZ, R3 ;  /* 0x000000ffff0b7224 */ /* 0x004fe200078e0003 */
[----:B------:R-:W-:Y:S02]  /*6d00*/  ISETP.GE.AND P2, PT, R152, UR4, PT ;  /* 0x0000000498007c0c */ /* 0x000fe4000bf46270 */
[----:B------:R-:W-:Y:S02]  /*6d10*/  CS2R R30, SRZ ;  /* 0x00000000001e7805 */ /* 0x000fe4000001ff00 */
[----:B----4-:R-:W-:-:S07]  /*6d20*/  MOV R15, R5 ;  /* 0x00000005000f7202 */ /* 0x010fce0000000f00 */
[C---:B------:R-:W-:Y:S01]  /*6d30*/  @!P3 IMAD.SHL.U32 R35, R43.reuse, 0x2, RZ ;  /* 0x000000022b23b824 */ /* 0x040fe200078e00ff */
[----:B------:R-:W-:Y:S02]  /*6d40*/  @!P3 SHF.L.U64.HI R26, R43, 0x1, R38 ;  /* 0x000000012b1ab819 */ /* 0x000fe40000010226 */
[----:B------:R-:W-:Y:S02]  /*6d50*/  CS2R R32, SRZ ;  /* 0x0000000000207805 */ /* 0x000fe4000001ff00 */
[----:B------:R-:W-:Y:S01]  /*6d60*/  CS2R R24, SRZ ;  /* 0x0000000000187805 */ /* 0x000fe2000001ff00 */
[----:B------:R-:W-:Y:S01]  /*6d70*/  @!P2 IMAD.WIDE R10, R152, 0x2, R10 ;  /* 0x00000002980aa825 */ /* 0x000fe200078e020a */
[-C--:B------:R-:W-:Y:S02]  /*6d80*/  @!P3 IADD3 R20, P0, R0, R35.reuse, RZ ;  /* 0x000000230014b210 */ /* 0x080fe40007f1e0ff */
[----:B0-----:R-:W-:Y:S01]  /*6d90*/  @!P3 IADD3 R34, P1, R14, R35, RZ ;  /* 0x000000230e22b210 */ /* 0x001fe20007f3e0ff */
[----:B------:R-:W-:Y:S01]  /*6da0*/  @!P2 IMAD.WIDE R12, R152, 0x2, R14 ;  /* 0x00000002980ca825 */ /* 0x000fe200078e020e */
[----:B------:R0:W5:Y:S03]  /*6db0*/  @!P2 LD.E.64 R30, desc[UR40][R10.64] ;  /* 0x000000280a1ea980 */ /* 0x000166000c101b00 */
[--C-:B------:R-:W-:Y:S01]  /*6dc0*/  @!P3 IMAD.X R21, R3, 0x1, R26.reuse, P0 ;  /* 0x000000010315b824 */ /* 0x100fe200000e061a */
[----:B------:R0:W5:Y:S01]  /*6dd0*/  @!P2 LD.E.64 R32, desc[UR40][R12.64] ;  /* 0x000000280c20a980 */ /* 0x000162000c101b00 */
[----:B------:R-:W-:Y:S01]  /*6de0*/  @!P3 IMAD.X R35, R5, 0x1, R26, P1 ;  /* 0x000000010523b824 */ /* 0x000fe200008e061a */
[----:B------:R-:W-:-:S02]  /*6df0*/  CS2R R26, SRZ ;  /* 0x00000000001a7805 */ /* 0x000fc4000001ff00 */
[----:B------:R0:W5:Y:S04]  /*6e00*/  @!P3 LD.E.64 R24, desc[UR40][R20.64] ;  /* 0x000000281418b980 */ /* 0x000168000c101b00 */
[----:B------:R0:W5:Y:S02]  /*6e10*/  @!P3 LD.E.64 R26, desc[UR40][R34.64] ;  /* 0x00000028221ab980 */ /* 0x000164000c101b00 */
.L_x_13569:
[----:B------:R-:W-:Y:S05]  /*6e20*/  BSYNC B1 ;  /* 0x0000000000017941 */ /* 0x000fea0003800000 */
.L_x_13568:
[----:B---3-5:R-:W-:Y:S01]  /*6e30*/  IMAD.MOV.U32 R0, RZ, RZ, R32 ;  /* 0x000000ffff007224 */ /* 0x028fe200078e0020 */
[----:B------:R-:W-:Y:S01]  /*6e40*/  UMOV UR4, 0xffffffff ;  /* 0xffffffff00047882 */ /* 0x000fe20000000000 */
[----:B--2---:R-:W-:Y:S01]  /*6e50*/  IMAD.MOV.U32 R3, RZ, RZ, R33 ;  /* 0x000000ffff037224 */ /* 0x004fe200078e0021 */
[----:B0-----:R-:W-:Y:S01]  /*6e60*/  CS2R R20, SRZ ;  /* 0x0000000000147805 */ /* 0x001fe2000001ff00 */
[----:B----4-:R-:W-:Y:S01]  /*6e70*/  IMAD.MOV.U32 R5, RZ, RZ, R26 ;  /* 0x000000ffff057224 */ /* 0x010fe200078e001a */
        /* <DEDUP_REMOVED lines=14> */
[----:B------:R0:W2:Y:S04]  /*6f60*/  SHFL.IDX PT, R3, R6, 0x1, 0x1c1f ;  /* 0x003c1f0006037f89 */ /* 0x0000a800000e0000 */
[----:B------:R0:W3:Y:S04]  /*6f70*/  SHFL.IDX PT, R0, R4, 0x1, 0x1c1f ;  /* 0x003c1f0004007f89 */ /* 0x0000e800000e0000 */
[----:B------:R0:W4:Y:S04]  /*6f80*/  SHFL.IDX PT, R5, R8, 0x1, 0x1c1f ;  /* 0x003c1f0008057f89 */ /* 0x00012800000e0000 */
[----:B------:R0:W0:Y:S02]  /*6f90*/  SHFL.IDX PT, R14, R7, 0x1, 0x1c1f ;  /* 0x003c1f00070e7f89 */ /* 0x00002400000e0000 */
.L_x_13857:
[----:B01----:R-:W5:Y:S04]  /*6fa0*/  LDL R6, [R1+0x70] ;  /* 0x0000700001067983 */ /* 0x003f680000100800 */
[----:B------:R-:W2:Y:S01]  /*6fb0*/  LDL R42, [R1+0x5c] ;  /* 0x00005c00012a7983 */ /* 0x000ea20000100800 */
[----:B------:R-:W-:Y:S01]  /*6fc0*/  VIADD R39, R39, 0x60 ;  /* 0x0000006027277836 */ /* 0x000fe20000000000 */
[----:B------:R-:W-:Y:S01]  /*6fd0*/  BSSY B1, `(.L_x_13571) ;  /* 0x0000021000017945 */ /* 0x000fe20003800000 */
[----:B------:R-:W-:Y:S02]  /*6fe0*/  CS2R R10, SRZ ;  /* 0x00000000000a7805 */ /* 0x000fe4000001ff00 */
[----:B------:R-:W-:Y:S02]  /*6ff0*/  CS2R R12, SRZ ;  /* 0x00000000000c7805 */ /* 0x000fe4000001ff00 */
[----:B------:R-:W-:-:S02]  /*7000*/  CS2R R8, SRZ ;  /* 0x0000000000087805 */ /* 0x000fc4000001ff00 */
[----:B------:R-:W-:Y:S02]  /*7010*/  ISETP.GE.AND P0, PT, R39, R40, PT ;  /* 0x000000282700720c */ /* 0x000fe40003f06270 */
[----:B-----5:R-:W-:-:S04]  /*7020*/  LEA.HI R4, R6, R6, RZ, 0x1 ;  /* 0x0000000606047211 */ /* 0x020fc800078f08ff */
[----:B------:R-:W-:Y:S01]  /*7030*/  LOP3.LUT R4, R4, 0xfffffffe, RZ, 0xc0, !PT ;  /* 0xfffffffe04047812 */ /* 0x000fe200078ec0ff */
[----:B--2---:R-:W-:-:S04]  /*7040*/  IMAD.SHL.U32 R34, R42, 0x40, RZ ;  /* 0x000000402a227824 */ /* 0x004fc800078e00ff */
[----:B------:R-:W-:-:S05]  /*7050*/  IMAD.IADD R4, R6, 0x1, -R4 ;  /* 0x0000000106047824 */ /* 0x000fca00078e0a04 */
[----:B------:R-:W-:Y:S01]  /*7060*/  SHF.L.U32 R37, R4, 0x1f, RZ ;  /* 0x0000001f04257819 */ /* 0x000fe200000006ff */
[----:B------:R-:W-:Y:S06]  /*7070*/  @P0 BRA `(.L_x_13572) ;  /* 0x0000000000580947 */ /* 0x000fec0003800000 */
[----:B------:R-:W-:Y:S01]  /*7080*/  ULDC UR4, c[0x0][0x3f4] ;  /* 0x0000fd0000047ab9 */ /* 0x000fe20000000800 */
[----:B---3--:R-:W-:Y:S01]  /*7090*/  MOV R6, R0 ;  /* 0x0000000000067202 */ /* 0x008fe20000000f00 */
[----:B------:R-:W-:Y:S01]  /*70a0*/  IMAD.MOV.U32 R7, RZ, RZ, R3 ;  /* 0x000000ffff077224 */ /* 0x000fe200078e0003 */
[----:B------:R-:W-:Y:S02]  /*70b0*/  ISETP.GE.AND P3, PT, R43, UR4, PT ;  /* 0x000000042b007c0c */ /* 0x000fe4000bf66270 */
[----:B------:R-:W-:Y:S02]  /*70c0*/  CS2R R12, SRZ ;  /* 0x00000000000c7805 */ /* 0x000fe4000001ff00 */
[----:B------:R-:W-:Y:S01]  /*70d0*/  ISETP.GE.AND P2, PT, R152, UR4, PT ;  /* 0x0000000498007c0c */ /* 0x000fe2000bf46270 */
[----:B----4-:R-:W-:-:S08]  /*70e0*/  IMAD.MOV.U32 R15, RZ, RZ, R5 ;  /* 0x000000ffff0f7224 */ /* 0x010fd000078e0005 */
[C---:B------:R-:W-:Y:S01]  /*70f0*/  @!P3 IMAD.SHL.U32 R9, R43.reuse, 0x2, RZ ;  /* 0x000000022b09b824 */ /* 0x040fe200078e00ff */
[----:B------:R-:W-:Y:S02]  /*7100*/  @!P3 SHF.L.U64.HI R10, R43, 0x1, R38 ;  /* 0x000000012b0ab819 */ /* 0x000fe40000010226 */
[----:B------:R-:W-:Y:S01]  /*7110*/  CS2R R20, SRZ ;  /* 0x0000000000147805 */ /* 0x000fe2000001ff00 */
[----:B------:R-:W-:Y:S01]  /*7120*/  @!P2 IMAD.WIDE R6, R152, 0x2, R6 ;  /* 0x000000029806a825 */ /* 0x000fe200078e0206 */
[-C--:B------:R-:W-:Y:S02]  /*7130*/  @!P3 IADD3 R38, P0, R0, R9.reuse, RZ ;  /* 0x000000090026b210 */ /* 0x080fe40007f1e0ff */
[----:B------:R-:W-:Y:S02]  /*7140*/  @!P3 IADD3 R4, P1, R14, R9, RZ ;  /* 0x000000090e04b210 */ /* 0x000fe40007f3e0ff */
[----:B------:R-:W-:Y:S01]  /*7150*/  CS2R R8, SRZ ;  /* 0x0000000000087805 */ /* 0x000fe2000001ff00 */
[----:B------:R0:W5:Y:S01]  /*7160*/  @!P2 LD.E.64 R12, desc[UR40][R6.64] ;  /* 0x00000028060ca980 */ /* 0x000162000c101b00 */
[----:B------:R-:W-:-:S02]  /*7170*/  @!P3 IMAD.X R39, R3, 0x1, R10, P0 ;  /* 0x000000010327b824 */ /* 0x000fc400000e060a */
[----:B------:R-:W-:Y:S01]  /*7180*/  @!P3 IMAD.X R5, R5, 0x1, R10, P1 ;  /* 0x000000010505b824 */ /* 0x000fe200008e060a */
[----:B------:R-:W-:Y:S01]  /*7190*/  CS2R R10, SRZ ;  /* 0x00000000000a7805 */ /* 0x000fe2000001ff00 */
[----:B------:R-:W-:Y:S01]  /*71a0*/  @!P2 IMAD.WIDE R14, R152, 0x2, R14 ;  /* 0x00000002980ea825 */ /* 0x000fe200078e020e */
[----:B------:R0:W5:Y:S04]  /*71b0*/  @!P3 LD.E.64 R8, desc[UR40][R38.64] ;  /* 0x000000282608b980 */ /* 0x000168000c101b00 */
[----:B------:R0:W5:Y:S04]  /*71c0*/  @!P2 LD.E.64 R20, desc[UR40][R14.64] ;  /* 0x000000280e14a980 */ /* 0x000168000c101b00 */
[----:B------:R0:W5:Y:S02]  /*71d0*/  @!P3 LD.E.64 R10, desc[UR40][R4.64] ;  /* 0x00000028040ab980 */ /* 0x000164000c101b00 */
.L_x_13572:
[----:B------:R-:W-:Y:S05]  /*71e0*/  BSYNC B1 ;  /* 0x0000000000017941 */ /* 0x000fea0003800000 */
.L_x_13571:
[----:B0-----:R-:W0:Y:S01]  /*71f0*/  S2R R7, SR_TID.X ;  /* 0x0000000000077919 */ /* 0x001e220000002100 */
[----:B------:R-:W1:Y:S01]  /*7200*/  SYNCS.PHASECHK.TRANS64.TRYWAIT P0, [R2+URZ+0x16800], R37 ;  /* 0x01680025020075a7 */ /* 0x000e62000800017f */
[----:B------:R-:W-:Y:S01]  /*7210*/  LOP3.LUT R3, R34, 0x1c0, RZ, 0xc0, !PT ;  /* 0x000001c022037812 */ /* 0x000fe200078ec0ff */
[----:B-----5:R-:W-:Y:S01]  /*7220*/  IMAD.MOV.U32 R4, RZ, RZ, R20 ;  /* 0x000000ffff047224 */ /* 0x020fe200078e0014 */
[----:B------:R-:W-:Y:S01]  /*7230*/  BSSY B1, `(.L_x_13573) ;  /* 0x000001e000017945 */ /* 0x000fe20003800000 */
[----:B----4-:R-:W-:Y:S01]  /*7240*/  IMAD.MOV.U32 R5, RZ, RZ, R11 ;  /* 0x000000ffff057224 */ /* 0x010fe200078e000b */
[----:B---3--:R-:W-:Y:S01]  /*7250*/  LOP3.LUT R0, R3, 0x18, R18, 0xf8, !PT ;  /* 0x0000001803007812 */ /* 0x008fe200078ef812 */
[----:B------:R-:W-:Y:S01]  /*7260*/  IMAD R34, R29, -0xc0, R40 ;  /* 0xffffff401d227824 */ /* 0x000fe200078e0228 */
[----:B------:R-:W-:Y:S01]  /*7270*/  SHF.R.U32.HI R3, RZ, 0x3, R3 ;  /* 0x00000003ff037819 */ /* 0x000fe20000011603 */
[----:B------:R-:W-:Y:S01]  /*7280*/  IMAD.MOV.U32 R6, RZ, RZ, R12 ;  /* 0x000000ffff067224 */ /* 0x000fe200078e000c */
[----:B------:R-:W-:Y:S01]  /*7290*/  PRMT R36, R36, 0x5410, R4 ;  /* 0x0000541024247816 */ /* 0x000fe20000000004 */
[----:B------:R-:W-:Y:S01]  /*72a0*/  IMAD.MOV.U32 R4, RZ, RZ, R10 ;  /* 0x000000ffff047224 */ /* 0x000fe200078e000a */
[----:B------:R-:W-:Y:S01]  /*72b0*/  LOP3.LUT R0, R0, R3, RZ, 0x3c, !PT ;  /* 0x0000000300007212 */ /* 0x000fe200078e3cff */
[----:B------:R-:W-:Y:S01]  /*72c0*/  IMAD.MOV.U32 R3, RZ, RZ, R21 ;  /* 0x000000ffff037224 */ /* 0x000fe200078e0015 */
[----:B------:R-:W-:-:S02]  /*72d0*/  VIMNMX R34, R34, 0xc0, PT ;  /* 0x000000c022227848 */ /* 0x000fc40003fe0100 */
[----:B------:R-:W-:Y:S01]  /*72e0*/  PRMT R14, R4, 0x5410, R5 ;  /* 0x00005410040e7816 */ /* 0x000fe20000000005 */
[----:B------:R-:W-:Y:S01]  /*72f0*/  IMAD.MOV.U32 R5, RZ, RZ, R9 ;  /* 0x000000ffff057224 */ /* 0x000fe200078e0009 */
[----:B------:R-:W-:Y:S02]  /*7300*/  PRMT R29, R3, 0x7610, R29 ;  /* 0x00007610031d7816 */ /* 0x000fe4000000001d */
[----:B------:R-:W-:Y:S02]  /*7310*/  MOV R4, R8 ;  /* 0x0000000800047202 */ /* 0x000fe40000000f00 */
[----:B------:R-:W-:Y:S02]  /*7320*/  PRMT R48, R48, 0x5410, R6 ;  /* 0x0000541030307816 */ /* 0x000fe40000000006 */
[----:B------:R-:W-:Y:S02]  /*7330*/  PRMT R15, R4, 0x7610, R15 ;  /* 0x00007610040f7816 */ /* 0x000fe4000000000f */
[----:B------:R-:W-:-:S02]  /*7340*/  LOP3.LUT P2, RZ, R42, 0x4, RZ, 0xc0, !PT ;  /* 0x000000042aff7812 */ /* 0x000fc4000784c0ff */
[----:B------:R-:W-:Y:S01]  /*7350*/  ISETP.GE.AND P1, PT, R17, R34, PT ;  /* 0x000000221100720c */ /* 0x000fe20003f26270 */
[----:B0-----:R-:W-:-:S05]  /*7360*/  VIADD R38, R7, 0xffffff80 ;  /* 0xffffff8007267836 */ /* 0x001fca0000000000 */
[----:B------:R-:W-:-:S04]  /*7370*/  SHF.R.S32.HI R7, RZ, 0x1f, R38 ;  /* 0x0000001fff077819 */ /* 0x000fc80000011426 */
[----:B------:R-:W-:-:S04]  /*7380*/  LEA.HI R7, R7, R38, RZ, 0x5 ;  /* 0x0000002607077211 */ /* 0x000fc800078f28ff */
[----:B------:R-:W-:-:S05]  /*7390*/  SHF.R.S32.HI R7, RZ, 0x5, R7 ;  /* 0x00000005ff077819 */ /* 0x000fca0000011407 */
[----:B------:R-:W-:Y:S02]  /*73a0*/  IMAD R3, R7, 0x200, R0 ;  /* 0x0000020007037824 */ /* 0x000fe400078e0200 */
[----:B------:R-:W-:Y:S02]  /*73b0*/  IMAD.MOV.U32 R0, RZ, RZ, R13 ;  /* 0x000000ffff007224 */ /* 0x000fe400078e000d */
[----:B------:R-:W-:-:S03]  /*73c0*/  IMAD R3, R3, 0x2, R2 ;  /* 0x0000000203037824 */ /* 0x000fc600078e0202 */
[----:B------:R-:W-:Y:S01]  /*73d0*/  PRMT R29, R29, 0x5410, R0 ;  /* 0x000054101d1d7816 */ /* 0x000fe20000000000 */
[C---:B------:R-:W-:Y:S02]  /*73e0*/  VIADD R4, R3.reuse, 0x8400 ;  /* 0x0000840003047836 */ /* 0x040fe40000000000 */
[----:B------:R-:W-:Y:S01]  /*73f0*/  VIADD R0, R3, 0x8440 ;  /* 0x0000844003007836 */ /* 0x000fe20000000000 */
[----:B-1----:R-:W-:Y:S06]  /*7400*/  @!P0 BRA `(.L_x_13574) ;  /* 0x000001a4001c8947 */ /* 0x002fec0003800000 */
.L_x_13858:
[----:B------:R-:W-:Y:S05]  /*7410*/  BSYNC B1 ;  /* 0x0000000000017941 */ /* 0x000fea0003800000 */
.L_x_13573:
[----:B------:R-:W-:Y:S01]  /*7420*/  BSSY B1, `(.L_x_13575) ;  /* 0x0000060000017945 */ /* 0x000fe20003800000 */
[----:B------:R-:W-:Y:S01]  /*7430*/  PRMT R15, R15, 0x5410, R5 ;  /* 0x000054100f0f7816 */ /* 0x000fe20000000005 */
[----:B------:R-:W-:Y:S02]  /*7440*/  @P2 VIADD R0, R4, 0xffffffc0 ;  /* 0xffffffc004002836 */ /* 0x000fe40000000000 */
[----:B------:R-:W-:Y:S05]  /*7450*/  @P1 BRA `(.L_x_13576) ;  /* 0x0000000400701947 */ /* 0x000fea0003800000 */
[----:B------:R-:W2:Y:S01]  /*7460*/  LDL R6, [R1+0x18] ;  /* 0x0000180001067983 */ /* 0x000ea20000100800 */
[----:B------:R-:W1:Y:S01]  /*7470*/  LDC R5, c[0x0][0x3f4] ;  /* 0x0000fd00ff057b82 */ /* 0x000e620000000800 */
[----:B------:R-:W-:Y:S01]  /*7480*/  BSSY B2, `(.L_x_13577) ;  /* 0x000002e000027945 */ /* 0x000fe20003800000 */
[-C--:B-1----:R-:W-:Y:S02]  /*7490*/  ISETP.GE.AND P0, PT, R152, R5.reuse, PT ;  /* 0x000000059800720c */ /* 0x082fe40003f06270 */
[----:B--2---:R-:W-:-:S11]  /*74a0*/  ISETP.GE.AND P1, PT, R6, R5, PT ;  /* 0x000000050600720c */ /* 0x004fd60003f26270 */
[----:B------:R-:W-:Y:S05]  /*74b0*/  @P0 BRA `(.L_x_13578) ;  /* 0x0000000000a80947 */ /* 0x000fea0003800000 */
[----:B------:R-:W1:Y:S01]  /*74c0*/  LDS.128 R4, [R3+0x8400] ;  /* 0x0084000003047984 */ /* 0x000e620000000c00 */
[----:B------:R-:W-:Y:S01]  /*74d0*/  SHF.R.U32.HI R40, RZ, 0x10, R33 ;  /* 0x00000010ff287819 */ /* 0x000fe20000011621 */
[--C-:B------:R-:W-:Y:S01]  /*74e0*/  HADD2.F32 R39, -RZ, R41.reuse.H0_H0 ;  /* 0x20000029ff277230 */ /* 0x100fe20000004100 */
[----:B------:R-:W-:Y:S01]  /*74f0*/  SHF.R.U32.HI R38, RZ, 0x10, R31 ;  /* 0x00000010ff267819 */ /* 0x000fe2000001161f */
[----:B0-----:R-:W-:Y:S01]  /*7500*/  HADD2.F32 R37, -RZ, R41.H1_H1 ;  /* 0x30000029ff257230 */ /* 0x001fe20000004100 */
[----:B------:R-:W-:Y:S01]  /*7510*/  SHF.R.U64 R45, R32, 0x10, R33 ;  /* 0x00000010202d7819 */ /* 0x000fe20000001221 */
[----:B------:R-:W-:Y:S01]  /*7520*/  HADD2.F32 R40, -RZ, R40.H0_H0 ;  /* 0x20000028ff287230 */ /* 0x000fe20000004100 */
[----:B------:R-:W-:Y:S01]  /*7530*/  SHF.R.U64 R46, R30, 0x10, R31 ;  /* 0x000000101e2e7819 */ /* 0x000fe2000000121f */
[----:B------:R-:W-:Y:S02]  /*7540*/  HADD2.F32 R38, -RZ, R38.H0_H0 ;  /* 0x20000026ff267230 */ /* 0x000fe40000004100 */
[----:B-1----:R-:W-:-:S02]  /*7550*/  HADD2.F32 R32, -RZ, R7.H0_H0 ;  /* 0x20000007ff207230 */ /* 0x002fc40000004100 */
        /* <DEDUP_REMOVED lines=8> */
[C---:B------:R-:W-:Y:S01]  /*75e0*/  FFMA.FTZ R43, R32.reuse, R38, -R41 ;  /* 0x00000026202b7223 */ /* 0x040fe20000010829 */
[--C-:B------:R-:W-:Y:S02]  /*75f0*/  HADD2.F32 R6, -RZ, R5.reuse.H0_H0 ;  /* 0x20000005ff067230 */ /* 0x100fe40000004100 */
[----:B------:R-:W-:Y:S01]  /*7600*/  FFMA.FTZ R44, R32, R40, R33 ;  /* 0x00000028202c7223 */ /* 0x000fe20000010021 */
[-C--:B------:R-:W-:Y:S01]  /*7610*/  FMUL.FTZ R38, R4, R37.reuse ;  /* 0x0000002504267220 */ /* 0x080fe20000410000 */
[C---:B------:R-:W-:Y:S01]  /*7620*/  FFMA.FTZ R42, R7.reuse, R37, -R42 ;  /* 0x00000025072a7223 */ /* 0x040fe2000001082a */
[----:B------:R-:W-:Y:S02]  /*7630*/  HADD2.F32 R5, -RZ, R5.H1_H1 ;  /* 0x30000005ff057230 */ /* 0x000fe40000004100 */
[--C-:B------:R-:W-:Y:S02]  /*7640*/  HADD2.F32 R37, -RZ, R47.reuse.H0_H0 ;  /* 0x2000002fff257230 */ /* 0x100fe40000004100 */
        /* <DEDUP_REMOVED lines=17> */
.L_x_13578:
[----:B------:R-:W-:Y:S05]  /*7760*/  BSYNC B2 ;  /* 0x0000000000027941 */ /* 0x000fea0003800000 */
.L_x_13577:
[----:B------:R-:W-:Y:S05]  /*7770*/  @P1 BRA `(.L_x_13576) ;  /* 0x0000000000a81947 */ /* 0x000fea0003800000 */
[----:B-1----:R-:W1:Y:S01]  /*7780*/  LDS.128 R4, [R0] ;  /* 0x0000000000047984 */ /* 0x002e620000000c00 */
        /* <DEDUP_REMOVED lines=11> */
[C---:B------:R-:W-:Y:S01]  /*7840*/  FMUL.FTZ R40, R27.reuse, R31 ;  /* 0x0000001f1b287220 */ /* 0x040fe20000410000 */
[----:B------:R-:W-:Y:S02]  /*7850*/  HADD2.F32 R4, -RZ, R4.H1_H1 ;  /* 0x30000004ff047230 */ /* 0x000fe40000004100 */
[-C--:B0-----:R-:W-:Y:S01]  /*7860*/  FMUL.FTZ R37, R27, R33.reuse ;  /* 0x000000211b257220 */ /* 0x081fe20000410000 */
[--C-:B------:R-:W-:Y:S02]  /*7870*/  HADD2.F32 R24, -RZ, R6.reuse.H0_H0 ;  /* 0x20000006ff187230 */ /* 0x100fe40000004100 */
[----:B------:R-:W-:Y:S01]  /*7880*/  FFMA.FTZ R42, R26, R33, R40 ;  /* 0x000000211a2a7223 */ /* 0x000fe20000010028 */
[----:B------:R-:W-:-:S02]  /*7890*/  HADD2.F32 R25, -RZ, R6.H1_H1 ;  /* 0x30000006ff197230 */ /* 0x000fc40000004100 */
[----:B------:R-:W-:Y:S01]  /*78a0*/  FMUL.FTZ R38, R4, R32 ;  /* 0x0000002004267220 */ /* 0x000fe20000410000 */
[----:B------:R-:W-:Y:S02]  /*78b0*/  HADD2.F32 R27, -RZ, R35.H1_H1 ;  /* 0x30000023ff1b7230 */ /* 0x000fe40000004100 */
[----:B------:R-:W-:Y:S01]  /*78c0*/  FFMA.FTZ R37, R26, R31, -R37 ;  /* 0x0000001f1a257223 */ /* 0x000fe20000010825 */
[----:B------:R-:W-:Y:S02]  /*78d0*/  HADD2.F32 R6, -RZ, R5.H0_H0 ;  /* 0x20000005ff067230 */ /* 0x000fe40000004100 */
[-C--:B------:R-:W-:Y:S01]  /*78e0*/  FMUL.FTZ R40, R4, R30.reuse ;  /* 0x0000001e04287220 */ /* 0x080fe20000410000 */
[----:B------:R-:W-:Y:S02]  /*78f0*/  HADD2.F32 R35, -RZ, R35.H0_H0 ;  /* 0x20000023ff237230 */ /* 0x000fe40000004100 */
        /* <DEDUP_REMOVED lines=18> */
.L_x_13576:
[----:B------:R-:W-:Y:S05]  /*7a20*/  BSYNC B1 ;  /* 0x0000000000017941 */ /* 0x000fea0003800000 */
.L_x_13575:
[----:B-12---:R-:W-:-:S05]  /*7a30*/  VIADD R4, R17, 0x60 ;  /* 0x0000006011047836 */ /* 0x006fca0000000000 */
[----:B------:R-:W-:-:S13]  /*7a40*/  ISETP.GE.AND P0, PT, R4, R34, PT ;  /* 0x000000220400720c */ /* 0x000fda0003f06270 */
        /* <DEDUP_REMOVED lines=9> */
[----:B------:R-:W-:Y:S01]  /*7ae0*/  HADD2.F32 R24, -RZ, R48.H1_H1 ;  /* 0x30000030ff187230 */ /* 0x000fe20000004100 */
[----:B------:R-:W-:Y:S01]  /*7af0*/  SHF.R.U32.HI R25, RZ, 0x10, R13 ;  /* 0x00000010ff197819 */ /* 0x000fe2000001160d */
[----:B------:R-:W-:Y:S01]  /*7b00*/  HADD2.F32 R36, -RZ, R36.H1_H1 ;  /* 0x30000024ff247230 */ /* 0x000fe20000004100 */
        /* <DEDUP_REMOVED lines=14> */
[----:B------:R-:W-:Y:S02]  /*7bf0*/  HADD2.F32 R21, -RZ, R29.H0_H0 ;  /* 0x2000001dff157230 */ /* 0x000fe40000004100 */
[----:B------:R-:W-:Y:S01]  /*7c00*/  FFMA.FTZ R31, R20, R25, -R27 ;  /* 0x00000019141f7223 */ /* 0x000fe2000001081b */
[----:B------:R-:W-:Y:S02]  /*7c10*/  HADD2.F32 R6, -RZ, R5.H0_H0 ;  /* 0x20000005ff067230 */ /* 0x000fe40000004100 */
        /* <DEDUP_REMOVED lines=20> */
.L_x_13581:
[----:B------:R-:W-:Y:S05]  /*7d60*/  BSYNC B1 ;  /* 0x0000000000017941 */ /* 0x000fea0003800000 */
.L_x_13580:
[----:B------:R-:W-:Y:S05]  /*7d70*/  @P1 BRA `(.L_x_13579) ;  /* 0x0000001400e81947 */ /* 0x000fea0003800000 */
[----:B-1----:R-:W1:Y:S01]  /*7d80*/  LDS.128 R4, [R0+0x3000] ;  /* 0x0030000000047984 */ /* 0x002e620000000c00 */
        /* <DEDUP_REMOVED lines=42> */
.L_x_13566:
[----:B------:R-:W1:Y:S01]  /*8030*/  S2R R0, SR_TID.X ;  /* 0x0000000000007919 */ /* 0x000e620000002100 */
[----:B------:R-:W2:Y:S01]  /*8040*/  LDC R32, c[0x0][0x448] ;  /* 0x00011200ff207b82 */ /* 0x000ea20000000800 */
[----:B------:R-:W-:Y:S01]  /*8050*/  ULDC.64 UR4, c[0x0][0x3f8] ;  /* 0x0000fe0000047ab9 */ /* 0x000fe20000000a00 */
[----:B------:R-:W-:Y:S01]  /*8060*/  ULDC.64 UR6, c[0x0][0x408] ;  /* 0x0001020000067ab9 */ /* 0x000fe20000000a00 */
[----:B------:R-:W-:Y:S01]  /*8070*/  IMAD.MOV.U32 R27, RZ, RZ, R31 ;  /* 0x000000ffff1b7224 */ /* 0x000fe200078e001f */
[----:B------:R-:W-:Y:S01]  /*8080*/  SHF.R.S32.HI R43, RZ, 0x1f, R18 ;  /* 0x0000001fff2b7819 */ /* 0x000fe20000011412 */
[----:B------:R-:W-:Y:S01]  /*8090*/  IMAD.MOV.U32 R4, RZ, RZ, R24 ;  /* 0x000000ffff047224 */ /* 0x000fe200078e0018 */
[----:B--2---:R-:W-:Y:S01]  /*80a0*/  ISETP.NE.AND P0, PT, R32, 0x1, PT ;  /* 0x000000012000780c */ /* 0x004fe20003f05270 */
[----:B-1----:R-:W-:-:S05]  /*80b0*/  VIADD R0, R0, 0xffffff80 ;  /* 0xffffff8000007836 */ /* 0x002fca0000000000 */
[----:B------:R-:W-:-:S07]  /*80c0*/  SHF.R.S32.HI R3, RZ, 0x1f, R0 ;  /* 0x0000001fff037819 */ /* 0x000fce0000011400 */
[----:B------:R-:W1:Y:S01]  /*80d0*/  @P0 LDC R5, c[0x0][0x450] ;  /* 0x00011400ff050b82 */ /* 0x000e620000000800 */
[----:B------:R-:W-:-:S04]  /*80e0*/  LEA.HI R3, R3, R0, RZ, 0x2 ;  /* 0x0000000003037211 */ /* 0x000fc800078f10ff */
[----:B------:R-:W-:-:S05]  /*80f0*/  LOP3.LUT R3, R3, 0xfffffffc, RZ, 0xc0, !PT ;  /* 0xfffffffc03037812 */ /* 0x000fca00078ec0ff */
[----:B------:R-:W-:Y:S02]  /*8100*/  IMAD.IADD R3, R0, 0x1, -R3 ;  /* 0x0000000100037824 */ /* 0x000fe400078e0a03 */
[----:B------:R-:W2:Y:S02]  /*8110*/  @P0 LDC R0, c[0x0][0x44c] ;  /* 0x00011300ff000b82 */ /* 0x000ea40000000800 */
[----:B------:R-:W-:-:S04]  /*8120*/  IMAD R3, R3, 0x60, R39 ;  /* 0x0000006003037824 */ /* 0x000fc800078e0227 */
[----:B--2---:R-:W-:-:S05]  /*8130*/  @P0 IMAD.HI.U32 R0, R3, R0, RZ ;  /* 0x0000000003000227 */ /* 0x004fca00078e00ff */
        /* <DEDUP_REMOVED lines=19> */
[----:B------:R-:W2:Y:S01]  /*8270*/  LDL R6, [R1+0x8] ;  /* 0x0000080001067983 */ /* 0x000ea20000100800 */
[----:B------:R-:W1:Y:S03]  /*8280*/  LDC R41, c[0x0][0x3f4] ;  /* 0x0000fd00ff297b82 */ /* 0x000e660000000800 */
[----:B------:R-:W3:Y:S04]  /*8290*/  SHFL.IDX PT, R3, R25, RZ, 0x1c1f ;  /* 0x001c1fff19037589 */ /* 0x000ee800000e0000 */
[----:B------:R-:W4:Y:S04]  /*82a0*/  SHFL.IDX PT, R0, R26, RZ, 0x1c1f ;  /* 0x001c1fff1a007589 */ /* 0x000f2800000e0000 */
[----:B0-----:R-:W0:Y:S04]  /*82b0*/  SHFL.IDX PT, R14, R27, RZ, 0x1c1f ;  /* 0x001c1fff1b0e7589 */ /* 0x001e2800000e0000 */
[----:B------:R-:W5:Y:S01]  /*82c0*/  SHFL.IDX PT, R4, R24, RZ, 0x1c1f ;  /* 0x001c1fff18047589 */ /* 0x000f6200000e0000 */
[----:B-1----:R-:W-:Y:S01]  /*82d0*/  ISETP.GE.AND P0, PT, R18, R41, PT ;  /* 0x000000291200720c */ /* 0x002fe20003f06270 */
[----:B--2---:R-:W-:-:S05]  /*82e0*/  IMAD R32, R6, R32, RZ ;  /* 0x0000002006207224 */ /* 0x004fca00078e02ff */
[----:B------:R-:W-:-:S13]  /*82f0*/  ISETP.GE.OR P1, PT, R39, R32, P0 ;  /* 0x000000202700720c */ /* 0x000fda0000726670 */
[C---:B------:R-:W-:Y:S02]  /*8300*/  @!P1 SHF.L.U32 R5, R18.reuse, 0x1, RZ ;  /* 0x0000000112059819 */ /* 0x040fe400000006ff */
[----:B------:R-:W-:Y:S02]  /*8310*/  @!P1 SHF.L.U64.HI R21, R18, 0x1, R43 ;  /* 0x0000000112159819 */ /* 0x000fe4000001022b */
[----:B---3--:R-:W-:-:S05]  /*8320*/  @!P1 IADD3 R6, P2, R3, R5, RZ ;  /* 0x0000000503069210 */ /* 0x008fca0007f5e0ff */
[----:B----4-:R-:W-:-:S05]  /*8330*/  @!P1 IMAD.X R7, R0, 0x1, R21, P2 ;  /* 0x0000000100079824 */ /* 0x010fca00010e0615 */
[----:B------:R-:W2:Y:S01]  /*8340*/  @!P1 LD.E.128 R8, desc[UR40][R6.64] ;  /* 0x0000002806089980 */ /* 0x000ea2000c101d00 */
[----:B0-----:R-:W-:-:S05]  /*8350*/  @!P1 IADD3 R14, P2, R14, R5, RZ ;  /* 0x000000050e0e9210 */ /* 0x001fca0007f5e0ff */
[----:B-----5:R-:W-:-:S04]  /*8360*/  @!P1 IMAD.X R3, R4, 0x1, R21, P2 ;  /* 0x0000000104039824 */ /* 0x020fc800010e0615 */
[----:B------:R-:W-:-:S05]  /*8370*/  @!P1 IMAD.MOV.U32 R15, RZ, RZ, R3 ;  /* 0x000000ffff0f9224 */ /* 0x000fca00078e0003 */
[----:B------:R0:W3:Y:S01]  /*8380*/  @!P1 LD.E.128 R4, desc[UR40][R14.64] ;  /* 0x000000280e049980 */ /* 0x0000e2000c101d00 */
[----:B------:R-:W-:Y:S02]  /*8390*/  CS2R R34, SRZ ;  /* 0x0000000000227805 */ /* 0x000fe4000001ff00 */
[----:B------:R-:W-:Y:S02]  /*83a0*/  CS2R R20, SRZ ;  /* 0x0000000000147805 */ /* 0x000fe4000001ff00 */
[----:B------:R-:W-:Y:S01]  /*83b0*/  CS2R R30, SRZ ;  /* 0x00000000001e7805 */ /* 0x000fe2000001ff00 */
[----:B------:R-:W1:Y:S01]  /*83c0*/  SHFL.IDX PT, R24, R24, 0x1, 0x1c1f ;  /* 0x003c1f0018187f89 */ /* 0x000e6200000e0000 */
[----:B------:R-:W-:-:S03]  /*83d0*/  CS2R R36, SRZ ;  /* 0x0000000000247805 */ /* 0x000fc6000001ff00 */
[----:B0-----:R0:W4:Y:S01]  /*83e0*/  SHFL.IDX PT, R14, R27, 0x1, 0x1c1f ;  /* 0x003c1f001b0e7f89 */ /* 0x00112200000e0000 */
[----:B--2---:R-:W-:Y:S02]  /*83f0*/  @!P1 IMAD.MOV.U32 R34, RZ, RZ, R8 ;  /* 0x000000ffff229224 */ /* 0x004fe400078e0008 */
[----:B------:R-:W-:Y:S02]  /*8400*/  @!P1 IMAD.MOV.U32 R35, RZ, RZ, R9 ;  /* 0x000000ffff239224 */ /* 0x000fe400078e0009 */
[----:B------:R-:W-:Y:S02]  /*8410*/  IMAD.MOV.U32 R0, RZ, RZ, R34 ;  /* 0x000000ffff007224 */ /* 0x000fe400078e0022 */
[----:B------:R-:W-:Y:S02]  /*8420*/  IMAD.MOV.U32 R3, RZ, RZ, R35 ;  /* 0x000000ffff037224 */ /* 0x000fe400078e0023 */
[----:B------:R-:W-:Y:S01]  /*8430*/  @!P1 IMAD.MOV.U32 R36, RZ, RZ, R10 ;  /* 0x000000ffff249224 */ /* 0x000fe200078e000a */
[----:B------:R-:W-:Y:S01]  /*8440*/  PRMT R42, R0, 0x7610, R42 ;  /* 0x00007610002a7816 */ /* 0x000fe2000000002a */
[----:B------:R-:W-:Y:S01]  /*8450*/  @!P1 IMAD.MOV.U32 R37, RZ, RZ, R11 ;  /* 0x000000ffff259224 */ /* 0x000fe200078e000b */
[----:B------:R-:W-:Y:S01]  /*8460*/  PRMT R45, R45, 0x5410, R3 ;  /* 0x000054102d2d7816 */ /* 0x000fe20000000003 */
[----:B------:R0:W2:Y:S01]  /*8470*/  SHFL.IDX PT, R0, R26, 0x1, 0x1c1f ;  /* 0x003c1f001a007f89 */ /* 0x0000a200000e0000 */
[----:B------:R-:W-:Y:S01]  /*8480*/  IMAD.MOV.U32 R8, RZ, RZ, R36 ;  /* 0x000000ffff087224 */ /* 0x000fe200078e0024 */
[----:B---3--:R-:W-:-:S02]  /*8490*/  @!P1 MOV R20, R6 ;  /* 0x0000000600149202 */ /* 0x008fc40000000f00 */
[----:B------:R0:W3:Y:S01]  /*84a0*/  SHFL.IDX PT, R3, R25, 0x1, 0x1c1f ;  /* 0x003c1f0019037f89 */ /* 0x0000e200000e0000 */
[----:B------:R-:W-:Y:S02]  /*84b0*/  @!P1 IMAD.MOV.U32 R30, RZ, RZ, R4 ;  /* 0x000000ffff1e9224 */ /* 0x000fe400078e0004 */
[----:B------:R-:W-:Y:S02]  /*84c0*/  @!P1 IMAD.MOV.U32 R31, RZ, RZ, R5 ;  /* 0x000000ffff1f9224 */ /* 0x000fe400078e0005 */
[----:B------:R-:W-:Y:S02]  /*84d0*/  @!P1 IMAD.MOV.U32 R21, RZ, RZ, R7 ;  /* 0x000000ffff159224 */ /* 0x000fe400078e0007 */
[----:B------:R-:W-:Y:S02]  /*84e0*/  IMAD.MOV.U32 R4, RZ, RZ, R30 ;  /* 0x000000ffff047224 */ /* 0x000fe400078e001e */
[----:B------:R-:W-:Y:S02]  /*84f0*/  IMAD.MOV.U32 R5, RZ, RZ, R31 ;  /* 0x000000ffff057224 */ /* 0x000fe400078e001f */
[----:B------:R-:W-:-:S02]  /*8500*/  IMAD.MOV.U32 R6, RZ, RZ, R20 ;  /* 0x000000ffff067224 */ /* 0x000fc400078e0014 */
[----:B------:R-:W-:Y:S01]  /*8510*/  IMAD.MOV.U32 R9, RZ, RZ, R37 ;  /* 0x000000ffff097224 */ /* 0x000fe200078e0025 */
[----:B------:R-:W-:Y:S01]  /*8520*/  PRMT R45, R5, 0x7610, R45 ;  /* 0x00007610052d7816 */ /* 0x000fe2000000002d */
[----:B------:R-:W-:Y:S01]  /*8530*/  IMAD.MOV.U32 R7, RZ, RZ, R21 ;  /* 0x000000ffff077224 */ /* 0x000fe200078e0015 */
[----:B------:R-:W-:Y:S02]  /*8540*/  PRMT R56, R4, 0x5410, R6 ;  /* 0x0000541004387816 */ /* 0x000fe40000000006 */
[----:B------:R-:W-:Y:S02]  /*8550*/  CS2R R4, SRZ ;  /* 0x0000000000047805 */ /* 0x000fe4000001ff00 */
[----:B------:R-:W-:Y:S02]  /*8560*/  PRMT R33, R8, 0x5410, R9 ;  /* 0x0000541008217816 */ /* 0x000fe40000000009 */
[----:B012-4-:R-:W-:-:S07]  /*8570*/  PRMT R42, R42, 0x5410, R7 ;  /* 0x000054102a2a7816 */ /* 0x017fce0000000007 */
.L_x_13868:
[----:B------:R-:W2:Y:S01]  /*8580*/  LDL R7, [R1+0x70] ;  /* 0x0000700001077983 */ /* 0x000ea20000100800 */
[----:B------:R-:W-:Y:S01]  /*8590*/  VIADD R39, R39, 0x60 ;  /* 0x0000006027277836 */ /* 0x000fe20000000000 */
[----:B------:R-:W-:Y:S01]  /*85a0*/  BSSY B1, `(.L_x_13583) ;  /* 0x0000016000017945 */ /* 0x000fe20003800000 */
[----:B------:R-:W-:Y:S02]  /*85b0*/  CS2R R8, SRZ ;  /* 0x0000000000087805 */ /* 0x000fe4000001ff00 */
[----:B------:R-:W-:Y:S02]  /*85c0*/  CS2R R10, SRZ ;  /* 0x00000000000a7805 */ /* 0x000fe4000001ff00 */
[----:B------:R-:W-:Y:S02]  /*85d0*/  ISETP.GE.AND P1, PT, R39, R32, PT ;  /* 0x000000202700720c */ /* 0x000fe40003f26270 */
[----:B--2---:R-:W-:-:S04]  /*85e0*/  LEA.HI R6, R7, R7, RZ, 0x1 ;  /* 0x0000000707067211 */ /* 0x004fc800078f08ff */
        /* <DEDUP_REMOVED lines=11> */
[-C--:B---3--:R-:W-:Y:S02]  /*86a0*/  IADD3 R8, P1, R3, R4.reuse, RZ ;  /* 0x0000000403087210 */ /* 0x088fe40007f3e0ff */
[----:B------:R-:W-:-:S03]  /*86b0*/  IADD3 R4, P2, R14, R4, RZ ;  /* 0x000000040e047210 */ /* 0x000fc60007f5e0ff */
[--C-:B------:R-:W-:Y:S02]  /*86c0*/  IMAD.X R9, R0, 0x1, R5.reuse, P1 ;  /* 0x0000000100097824 */ /* 0x100fe400008e0605 */
[----:B------:R-:W-:-:S04]  /*86d0*/  IMAD.X R5, R24, 0x1, R5, P2 ;  /* 0x0000000118057824 */ /* 0x000fc800010e0605 */
[----:B------:R-:W5:Y:S04]  /*86e0*/  LD.E.128 R8, desc[UR40][R8.64] ;  /* 0x0000002808087980 */ /* 0x000f68000c101d00 */
[----:B------:R-:W5:Y:S02]  /*86f0*/  LD.E.128 R4, desc[UR40][R4.64] ;  /* 0x0000002804047980 */ /* 0x000f64000c101d00 */
.L_x_13584:
[----:B------:R-:W-:Y:S05]  /*8700*/  BSYNC B1 ;  /* 0x0000000000017941 */ /* 0x000fea0003800000 */
.L_x_13583:
[----:B------:R-:W0:Y:S01]  /*8710*/  SYNCS.PHASECHK.TRANS64.TRYWAIT P1, [R2+URZ+0x16800], R13 ;  /* 0x0168000d020075a7 */ /* 0x000e22000802017f */
[----:B------:R-:W-:Y:S01]  /*8720*/  IMAD R29, R29, -0xc0, R32 ;  /* 0xffffff401d1d7824 */ /* 0x000fe200078e0220 */
[----:B------:R-:W-:Y:S01]  /*8730*/  BSSY B1, `(.L_x_13585) ;  /* 0x0000012000017945 */ /* 0x000fe20003800000 */
[----:B------:R-:W-:Y:S02]  /*8740*/  VIADD R14, R17, 0x60 ;  /* 0x00000060110e7836 */ /* 0x000fe40000000000 */
[----:B---3-5:R-:W-:Y:S01]  /*8750*/  IMAD.MOV.U32 R3, RZ, RZ, R4 ;  /* 0x000000ffff037224 */ /* 0x028fe200078e0004 */
[----:B------:R-:W-:Y:S01]  /*8760*/  VIMNMX R0, R29, 0xc0, PT ;  /* 0x000000c01d007848 */ /* 0x000fe20003fe0100 */
[----:B------:R-:W-:Y:S02]  /*8770*/  IMAD.MOV.U32 R12, RZ, RZ, R5 ;  /* 0x000000ffff0c7224 */ /* 0x000fe400078e0005 */
[----:B------:R-:W-:Y:S01]  /*8780*/  IMAD.IADD R29, R18, 0x1, R41 ;  /* 0x00000001121d7824 */ /* 0x000fe200078e0229 */
[----:B------:R-:W-:-:S02]  /*8790*/  ISETP.GE.OR P2, PT, R17, R0, P0 ;  /* 0x000000001100720c */ /* 0x000fc40000746670 */
[----:B------:R-:W-:Y:S01]  /*87a0*/  ISETP.GE.OR P0, PT, R14, R0, P0 ;  /* 0x000000000e00720c */ /* 0x000fe20000706670 */
[----:B------:R-:W-:Y:S01]  /*87b0*/  IMAD.MOV.U32 R14, RZ, RZ, R9 ;  /* 0x000000ffff0e7224 */ /* 0x000fe200078e0009 */
[----:B------:R-:W-:Y:S01]  /*87c0*/  PRMT R39, R39, 0x5410, R3 ;  /* 0x0000541027277816 */ /* 0x000fe20000000003 */
[----:B------:R-:W-:Y:S01]  /*87d0*/  IMAD.MOV.U32 R3, RZ, RZ, R7 ;  /* 0x000000ffff037224 */ /* 0x000fe200078e0007 */
[----:B------:R-:W-:Y:S01]  /*87e0*/  PRMT R40, R12, 0x7610, R40 ;  /* 0x000076100c287816 */ /* 0x000fe20000000028 */
[----:B------:R-:W-:Y:S01]  /*87f0*/  IMAD.MOV.U32 R12, RZ, RZ, R8 ;  /* 0x000000ffff0c7224 */ /* 0x000fe200078e0008 */
[----:B------:R-:W-:Y:S02]  /*8800*/  MOV R0, R6 ;  /* 0x0000000600007202 */ /* 0x000fe40000000f00 */
[----:B------:R-:W-:Y:S02]  /*8810*/  PRMT R40, R40, 0x5410, R14 ;  /* 0x0000541028287816 */ /* 0x000fe4000000000e */
[----:B------:R-:W-:-:S02]  /*8820*/  PRMT R38, R0, 0x5410, R3 ;  /* 0x0000541000267816 */ /* 0x000fc40000000003 */
[----:B------:R-:W-:Y:S01]  /*8830*/  PRMT R39, R12, 0x7610, R39 ;  /* 0x000076100c277816 */ /* 0x000fe20000000027 */
[----:B0-----:R-:W-:Y:S06]  /*8840*/  @!P1 BRA `(.L_x_13586) ;  /* 0x00000194008c9947 */ /* 0x001fec0003800000 */
.L_x_13869:
[----:B------:R-:W-:Y:S05]  /*8850*/  BSYNC B1 ;  /* 0x0000000000017941 */ /* 0x000fea0003800000 */
.L_x_13585:
[----:B------:R-:W-:Y:S01]  /*8860*/  BSSY B1, `(.L_x_13587) ;  /* 0x0000069000017945 */ /* 0x000fe20003800000 */
[----:B------:R-:W-:Y:S01]  /*8870*/  IMAD.MOV.U32 R0, RZ, RZ, R10 ;  /* 0x000000ffff007224 */ /* 0x000fe200078e000a */
[----:B------:R-:W-:Y:S01]  /*8880*/  LOP3.LUT R29, R29, 0x38, RZ, 0xc0, !PT ;  /* 0x000000381d1d7812 */ /* 0x000fe200078ec0ff */
[----:B------:R-:W-:Y:S01]  /*8890*/  IMAD.MOV.U32 R3, RZ, RZ, R11 ;  /* 0x000000ffff037224 */ /* 0x000fe200078e000b */
[----:B------:R-:W-:Y:S06]  /*88a0*/  @P2 BRA `(.L_x_13588) ;  /* 0x0000000400902947 */ /* 0x000fec0003800000 */
[----:B------:R-:W2:Y:S01]  /*88b0*/  LDL R12, [R1+0x5c] ;  /* 0x00005c00010c7983 */ /* 0x000ea20000100800 */
[----:B------:R-:W1:Y:S02]  /*88c0*/  S2R R14, SR_TID.X ;  /* 0x00000000000e7919 */ /* 0x000e640000002100 */
[----:B-1----:R-:W-:-:S05]  /*88d0*/  VIADD R14, R14, 0xffffff80 ;  /* 0xffffff800e0e7836 */ /* 0x002fca0000000000 */
[----:B------:R-:W-:-:S04]  /*88e0*/  SHF.R.S32.HI R25, RZ, 0x1f, R14 ;  /* 0x0000001fff197819 */ /* 0x000fc8000001140e */
[----:B------:R-:W-:-:S04]  /*88f0*/  LEA.HI R25, R25, R14, RZ, 0x5 ;  /* 0x0000000e19197211 */ /* 0x000fc800078f28ff */
[----:B------:R-:W-:Y:S01]  /*8900*/  SHF.R.S32.HI R25, RZ, 0x5, R25 ;  /* 0x00000005ff197819 */ /* 0x000fe20000011419 */
[--C-:B------:R-:W-:Y:S01]  /*8910*/  HADD2.F32 R43, -RZ, R45.reuse.H1_H1 ;  /* 0x3000002dff2b7230 */ /* 0x100fe20000004100 */
[----:B------:R-:W-:Y:S01]  /*8920*/  SHF.R.U64 R55, R34, 0x10, R35 ;  /* 0x0000001022377819 */ /* 0x000fe20000001223 */
[----:B------:R-:W-:Y:S01]  /*8930*/  HADD2.F32 R45, -RZ, R45.H0_H0 ;  /* 0x2000002dff2d7230 */ /* 0x000fe20000004100 */
[----:B------:R-:W-:Y:S02]  /*8940*/  SHF.R.U32.HI R44, RZ, 0x10, R31 ;  /* 0x00000010ff2c7819 */ /* 0x000fe4000001161f */
[----:B------:R-:W-:Y:S02]  /*8950*/  SHF.R.U64 R51, R20, 0x10, R21 ;  /* 0x0000001014337819 */ /* 0x000fe40000001215 */
[----:B------:R-:W-:Y:S01]  /*8960*/  SHF.R.U32.HI R46, RZ, 0x10, R35 ;  /* 0x00000010ff2e7819 */ /* 0x000fe20000011623 */
[----:B------:R-:W-:Y:S01]  /*8970*/  HADD2.F32 R44, -RZ, R44.H0_H0 ;  /* 0x2000002cff2c7230 */ /* 0x000fe20000004100 */
[----:B------:R-:W-:-:S02]  /*8980*/  SHF.R.U64 R54, R36, 0x10, R37 ;  /* 0x0000001024367819 */ /* 0x000fc40000001225 */
[----:B------:R-:W-:Y:S02]  /*8990*/  SHF.R.U32.HI R50, RZ, 0x10, R21 ;  /* 0x00000010ff327819 */ /* 0x000fe40000011615 */
[----:B------:R-:W-:Y:S02]  /*89a0*/  SHF.R.U64 R53, R30, 0x10, R31 ;  /* 0x000000101e357819 */ /* 0x000fe4000000121f */
[----:B------:R-:W-:Y:S01]  /*89b0*/  SHF.R.U32.HI R52, RZ, 0x10, R37 ;  /* 0x00000010ff347819 */ /* 0x000fe20000011625 */
[----:B--2---:R-:W-:-:S05]  /*89c0*/  IMAD.SHL.U32 R12, R12, 0x40, RZ ;  /* 0x000000400c0c7824 */ /* 0x004fca00078e00ff */
[----:B------:R-:W-:-:S04]  /*89d0*/  LOP3.LUT R24, R12, 0x1c0, RZ, 0xc0, !PT ;  /* 0x000001c00c187812 */ /* 0x000fc800078ec0ff */
[----:B------:R-:W-:Y:S02]  /*89e0*/  SHF.R.U32.HI R15, RZ, 0x3, R24 ;  /* 0x00000003ff0f7819 */ /* 0x000fe40000011618 */
[----:B------:R-:W-:Y:S02]  /*89f0*/  LOP3.LUT R12, R24, 0x38, R18, 0xf8, !PT ;  /* 0x00000038180c7812 */ /* 0x000fe400078ef812 */
[----:B------:R-:W-:Y:S02]  /*8a00*/  LOP3.LUT R24, R15, R29, R24, 0x1e, !PT ;  /* 0x0000001d0f187212 */ /* 0x000fe400078e1e18 */
[----:B------:R-:W-:-:S03]  /*8a10*/  LOP3.LUT R12, R12, R15, RZ, 0x3c, !PT ;  /* 0x0000000f0c0c7212 */ /* 0x000fc600078e3cff */
[C---:B------:R-:W-:Y:S02]  /*8a20*/  IMAD R41, R25.reuse, 0x200, R24 ;  /* 0x0000020019297824 */ /* 0x040fe400078e0218 */
[----:B0-----:R-:W-:Y:S02]  /*8a30*/  IMAD R13, R25, 0x200, R12 ;  /* 0x00000200190d7824 */ /* 0x001fe400078e020c */
[--C-:B------:R-:W-:Y:S02]  /*8a40*/  IMAD R41, R41, 0x2, R2.reuse ;  /* 0x0000000229297824 */ /* 0x100fe400078e0202 */
[----:B------:R-:W-:-:S03]  /*8a50*/  IMAD R32, R13, 0x2, R2 ;  /* 0x000000020d207824 */ /* 0x000fc600078e0202 */
[----:B------:R-:W0:Y:S04]  /*8a60*/  LDS.128 R24, [R41+0x8400] ;  /* 0x0084000029187984 */ /* 0x000e280000000c00 */
[----:B------:R-:W1:Y:S01]  /*8a70*/  LDS.128 R12, [R32+0x8400] ;  /* 0x00840000200c7984 */ /* 0x000e620000000c00 */
        /* <DEDUP_REMOVED lines=31> */
[----:B------:R-:W-:Y:S01]  /*8c70*/  FFMA.FTZ R50, R31, R20, -R34 ;  /* 0x000000141f327223 */ /* 0x000fe20000010822 */
[----:B------:R-:W-:-:S02]  /*8c80*/  HADD2.F32 R27, -RZ, R26.H0_H0 ;  /* 0x2000001aff1b7230 */ /* 0x000fc40000004100 */
[C---:B------:R-:W-:Y:S01]  /*8c90*/  FMUL.FTZ R36, R25.reuse, R30 ;  /* 0x0000001e19247220 */ /* 0x040fe20000410000 */
[----:B------:R-:W-:Y:S02]  /*8ca0*/  HADD2.F32 R34, -RZ, R56.H1_H1 ;  /* 0x30000038ff227230 */ /* 0x000fe40000004100 */
[----:B------:R-:W-:Y:S01]  /*8cb0*/  FMUL.FTZ R25, R25, R42 ;  /* 0x0000002a19197220 */ /* 0x000fe20000410000 */
[----:B------:R-:W-:Y:S02]  /*8cc0*/  HADD2.F32 R20, -RZ, R33.H0_H0 ;  /* 0x20000021ff147230 */ /* 0x000fe40000004100 */
[----:B------:R-:W-:Y:S01]  /*8cd0*/  FFMA.FTZ R52, R31, R46, R52 ;  /* 0x0000002e1f347223 */ /* 0x000fe20000010034 */
[----:B------:R-:W-:Y:S01]  /*8ce0*/  FFMA.FTZ R36, R13, R42, -R36 ;  /* 0x0000002a0d247223 */ /* 0x000fe20000010824 */
[----:B------:R-:W-:Y:S02]  /*8cf0*/  HADD2.F32 R15, -RZ, R14.H0_H0 ;  /* 0x2000000eff0f7230 */ /* 0x000fe40000004100 */
[----:B------:R-:W-:Y:S01]  /*8d00*/  FMUL.FTZ R46, R27, R34 ;  /* 0x000000221b2e7220 */ /* 0x000fe20000410000 */
[----:B------:R-:W-:Y:S01]  /*8d10*/  FFMA.FTZ R30, R13, R30, R25 ;  /* 0x0000001e0d1e7223 */ /* 0x000fe20000010019 */
[----:B------:R-:W-:Y:S01]  /*8d20*/  FMUL.FTZ R42, R27, R20 ;  /* 0x000000141b2a7220 */ /* 0x000fe20000410000 */
[----:B------:R-:W-:-:S02]  /*8d30*/  HADD2.F32 R24, -RZ, R24.H1_H1 ;  /* 0x30000018ff187230 */ /* 0x000fc40000004100 */
[----:B------:R-:W-:Y:S02]  /*8d40*/  HADD2.F32 R26, -RZ, R26.H1_H1 ;  /* 0x3000001aff1a7230 */ /* 0x000fe40000004100 */
        /* <DEDUP_REMOVED lines=26> */
.L_x_13588:
[----:B------:R-:W-:Y:S05]  /*8ef0*/  BSYNC B1 ;  /* 0x0000000000017941 */ /* 0x000fea0003800000 */
.L_x_13587:
[----:B------:R-:W-:Y:S01]  /*8f00*/  PRMT R43, R0, 0x5410, R3 ;  /* 0x00005410002b7816 */ /* 0x000fe20000000003 */
[----:B------:R-:W-:Y:S06]  /*8f10*/  @P0 BRA `(.L_x_13579) ;  /* 0x0000000400800947 */ /* 0x000fec0003800000 */
[----:B------:R-:W2:Y:S01]  /*8f20*/  LDL R20, [R1+0x60] ;  /* 0x0000600001147983 */ /* 0x000ea20000100800 */
[C---:B-1----:R-:W-:Y:S02]  /*8f30*/  VIADD R12, R17.reuse, 0x60 ;  /* 0x00000060110c7836 */ /* 0x042fe40000000000 */
[----:B0-----:R-:W-:Y:S01]  /*8f40*/  VIADD R13, R17, 0x60 ;  /* 0x00000060110d7836 */ /* 0x001fe20000000000 */
[----:B------:R-:W3:Y:S02]  /*8f50*/  LDL R44, [R1+0x78] ;  /* 0x00007800012c7983 */ /* 0x000ee40000100800 */
[----:B------:R-:W-:Y:S01]  /*8f60*/  SHF.L.U32 R12, R12, 0x6, RZ ;  /* 0x000000060c0c7819 */ /* 0x000fe200000006ff */
[----:B------:R-:W-:-:S03]  /*8f70*/  IMAD.SHL.U32 R13, R13, 0x40, RZ ;  /* 0x000000400d0d7824 */ /* 0x000fc600078e00ff */
[----:B------:R-:W-:Y:S02]  /*8f80*/  LOP3.LUT R12, R12, 0x1c0, RZ, 0xc0, !PT ;  /* 0x000001c00c0c7812 */ /* 0x000fe400078ec0ff */
[----:B------:R-:W-:Y:S02]  /*8f90*/  LOP3.LUT R13, R13, 0x1c0, RZ, 0xc0, !PT ;  /* 0x000001c00d0d7812 */ /* 0x000fe400078ec0ff */
[----:B------:R-:W-:-:S04]  /*8fa0*/  SHF.R.U32.HI R12, RZ, 0x3, R12 ;  /* 0x00000003ff0c7819 */ /* 0x000fc8000001160c */
[----:B------:R-:W-:Y:S02]  /*8fb0*/  LOP3.LUT R29, R12, R29, R13, 0x1e, !PT ;  /* 0x0000001d0c1d7212 */ /* 0x000fe400078e1e0d */
[----:B------:R-:W-:Y:S01]  /*8fc0*/  SHF.R.U64 R41, R10, 0x10, R11 ;  /* 0x000000100a297819 */ /* 0x000fe2000000120b */
[--C-:B------:R-:W-:Y:S01]  /*8fd0*/  HADD2.F32 R10, -RZ, R40.reuse.H1_H1 ;  /* 0x30000028ff0a7230 */ /* 0x100fe20000004100 */
[--C-:B------:R-:W-:Y:S01]  /*8fe0*/  SHF.R.U64 R33, R6, 0x10, R7.reuse ;  /* 0x0000001006217819 */ /* 0x100fe20000001207 */
[----:B------:R-:W-:Y:S01]  /*8ff0*/  HADD2.F32 R40, -RZ, R40.H0_H0 ;  /* 0x20000028ff287230 */ /* 0x000fe20000004100 */
[----:B------:R-:W-:Y:S02]  /*9000*/  SHF.R.U32.HI R31, RZ, 0x10, R7 ;  /* 0x00000010ff1f7819 */ /* 0x000fe40000011607 */
[----:B------:R-:W-:Y:S02]  /*9010*/  SHF.R.U32.HI R21, RZ, 0x10, R9 ;  /* 0x00000010ff157819 */ /* 0x000fe40000011609 */
[----:B------:R-:W-:Y:S01]  /*9020*/  SHF.R.U32.HI R37, RZ, 0x10, R11 ;  /* 0x00000010ff257819 */ /* 0x000fe2000001160b */
[--C-:B------:R-:W-:Y:S01]  /*9030*/  HADD2.F32 R11, -RZ, R38.reuse.H0_H0 ;  /* 0x20000026ff0b7230 */ /* 0x100fe20000004100 */
[----:B------:R-:W-:Y:S01]  /*9040*/  SHF.R.U64 R42, R8, 0x10, R9 ;  /* 0x00000010082a7819 */ /* 0x000fe20000001209 */
[----:B------:R-:W-:Y:S01]  /*9050*/  HADD2.F32 R38, -RZ, R38.H1_H1 ;  /* 0x30000026ff267230 */ /* 0x000fe20000004100 */
[----:B------:R-:W-:Y:S01]  /*9060*/  SHF.R.U64 R35, R4, 0x10, R5 ;  /* 0x0000001004237819 */ /* 0x000fe20000001205 */
[----:B--2---:R-:W-:-:S04]  /*9070*/  IMAD.IADD R29, R20, 0x1, R29 ;  /* 0x00000001141d7824 */ /* 0x004fc800078e021d */
[----:B------:R-:W-:Y:S01]  /*9080*/  IMAD R29, R29, 0x2, R2 ;  /* 0x000000021d1d7824 */ /* 0x000fe200078e0202 */
[----:B---3--:R-:W0:Y:S04]  /*9090*/  LDS.128 R12, [R44+0x8400] ;  /* 0x008400002c0c7984 */ /* 0x008e280000000c00 */
[----:B------:R-:W1:Y:S01]  /*90a0*/  LDS.128 R24, [R29+0x8400] ;  /* 0x008400001d187984 */ /* 0x000e620000000c00 */
[----:B------:R-:W-:-:S05]  /*90b0*/  SHF.R.U32.HI R20, RZ, 0x10, R5 ;  /* 0x00000010ff147819 */ /* 0x000fca0000011605 */
[----:B------:R-:W-:Y:S02]  /*90c0*/  HADD2.F32 R20, -RZ, R20.H0_H0 ;  /* 0x20000014ff147230 */ /* 0x000fe40000004100 */
[----:B0-----:R-:W-:Y:S02]  /*90d0*/  HADD2.F32 R3, -RZ, R13.H0_H0 ;  /* 0x2000000dff037230 */ /* 0x001fe40000004100 */
[--C-:B-1----:R-:W-:Y:S02]  /*90e0*/  HADD2.F32 R7, -RZ, R25.reuse.H0_H0 ;  /* 0x20000019ff077230 */ /* 0x102fe40000004100 */
[----:B------:R-:W-:Y:S02]  /*90f0*/  HADD2.F32 R25, -RZ, R25.H1_H1 ;  /* 0x30000019ff197230 */ /* 0x000fe40000004100 */
[----:B------:R-:W-:Y:S02]  /*9100*/  HADD2.F32 R6, -RZ, R24.H0_H0 ;  /* 0x20000018ff067230 */ /* 0x000fe40000004100 */
[C---:B------:R-:W-:Y:S01]  /*9110*/  FMUL.FTZ R30, R7.reuse, R40 ;  /* 0x00000028071e7220 */ /* 0x040fe20000410000 */
[----:B------:R-:W-:Y:S01]  /*9120*/  FMUL.FTZ R32, R7, R10 ;  /* 0x0000000a07207220 */ /* 0x000fe20000410000 */
[----:B------:R-:W-:-:S02]  /*9130*/  HADD2.F32 R7, -RZ, R39.H1_H1 ;  /* 0x30000027ff077230 */ /* 0x000fc40000004100 */
[----:B------:R-:W-:Y:S02]  /*9140*/  HADD2.F32 R39, -RZ, R39.H0_H0 ;  /* 0x20000027ff277230 */ /* 0x000fe40000004100 */
[C---:B------:R-:W-:Y:S01]  /*9150*/  FFMA.FTZ R30, R3.reuse, R10, -R30 ;  /* 0x0000000a031e7223 */ /* 0x040fe2000001081e */
[----:B------:R-:W-:Y:S02]  /*9160*/  HADD2.F32 R13, -RZ, R13.H1_H1 ;  /* 0x3000000dff0d7230 */ /* 0x000fe40000004100 */
[----:B------:R-:W-:Y:S01]  /*9170*/  FFMA.FTZ R32, R3, R40, R32 ;  /* 0x0000002803207223 */ /* 0x000fe20000010020 */
[----:B------:R-:W-:Y:S02]  /*9180*/  HADD2.F32 R0, -RZ, R12.H0_H0 ;  /* 0x2000000cff007230 */ /* 0x000fe40000004100 */
[----:B------:R-:W-:Y:S01]  /*9190*/  FMUL.FTZ R34, R25, R20 ;  /* 0x0000001419227220 */ /* 0x000fe20000410000 */
[----:B------:R-:W-:Y:S02]  /*91a0*/  HADD2.F32 R10, -RZ, R21.H0_H0 ;  /* 0x20000015ff0a7230 */ /* 0x000fe40000004100 */
[C---:B------:R-:W-:Y:S01]  /*91b0*/  FMUL.FTZ R3, R6.reuse, R7 ;  /* 0x0000000706037220 */ /* 0x040fe20000410000 */
[----:B------:R-:W-:Y:S01]  /*91c0*/  FMUL.FTZ R6, R6, R39 ;  /* 0x0000002706067220 */ /* 0x000fe20000410000 */
[----:B------:R-:W-:-:S02]  /*91d0*/  HADD2.F32 R8, -RZ, R26.H0_H0 ;  /* 0x2000001aff087230 */ /* 0x000fc40000004100 */
[-C--:B------:R-:W-:Y:S01]  /*91e0*/  FMUL.FTZ R36, R25, R10.reuse ;  /* 0x0000000a19247220 */ /* 0x080fe20000410000 */
[----:B------:R-:W-:Y:S01]  /*91f0*/  FFMA.FTZ R21, R13, R10, -R34 ;  /* 0x0000000a0d157223 */ /* 0x000fe20000010822 */
[C---:B------:R-:W-:Y:S01]  /*9200*/  FFMA.FTZ R39, R0.reuse, R39, -R3 ;  /* 0x0000002700277223 */ /* 0x040fe20000010803 */
[----:B------:R-:W-:Y:S02]  /*9210*/  HADD2.F32 R9, -RZ, R27.H0_H0 ;  /* 0x2000001bff097230 */ /* 0x000fe40000004100 */
[----:B------:R-:W-:Y:S01]  /*9220*/  FFMA.FTZ R10, R0, R7, R6 ;  /* 0x00000007000a7223 */ /* 0x000fe20000010006 */
[--C-:B------:R-:W-:Y:S02]  /*9230*/  HADD2.F32 R3, -RZ, R43.reuse.H0_H0 ;  /* 0x2000002bff037230 */ /* 0x100fe40000004100 */
[----:B------:R-:W-:Y:S02]  /*9240*/  HADD2.F32 R0, -RZ, R43.H1_H1 ;  /* 0x3000002bff007230 */ /* 0x000fe40000004100 */
[----:B------:R-:W-:Y:S01]  /*9250*/  FMUL.FTZ R7, R8, R11 ;  /* 0x0000000b08077220 */ /* 0x000fe20000410000 */
[----:B------:R-:W-:-:S02]  /*9260*/  HADD2.F32 R4, -RZ, R14.H0_H0 ;  /* 0x2000000eff047230 */ /* 0x000fc40000004100 */
[-C--:B------:R-:W-:Y:S01]  /*9270*/  FMUL.FTZ R25, R8, R3.reuse ;  /* 0x0000000308197220 */ /* 0x080fe20000410000 */
[----:B------:R-:W-:Y:S02]  /*9280*/  HADD2.F32 R5, -RZ, R15.H0_H0 ;  /* 0x2000000fff057230 */ /* 0x000fe40000004100 */
[C---:B------:R-:W-:Y:S01]  /*9290*/  FMUL.FTZ R34, R9.reuse, R38 ;  /* 0x0000002609227220 */ /* 0x040fe20000410000 */
[----:B------:R-:W-:Y:S02]  /*92a0*/  HADD2.F32 R27, -RZ, R27.H1_H1 ;  /* 0x3000001bff1b7230 */ /* 0x000fe40000004100 */
[----:B------:R-:W-:Y:S01]  /*92b0*/  FMUL.FTZ R9, R9, R0 ;  /* 0x0000000009097220 */ /* 0x000fe20000410000 */
[----:B------:R-:W-:Y:S02]  /*92c0*/  HADD2.F32 R8, -RZ, R31.H0_H0 ;  /* 0x2000001fff087230 */ /* 0x000fe40000004100 */
[----:B------:R-:W-:Y:S02]  /*92d0*/  HADD2.F32 R6, -RZ, R37.H0_H0 ;  /* 0x20000025ff067230 */ /* 0x000fe40000004100 */
[----:B------:R-:W-:Y:S01]  /*92e0*/  FFMA.FTZ R13, R13, R20, R36 ;  /* 0x000000140d0d7223 */ /* 0x000fe20000010024 */
[----:B------:R-:W-:Y:S01]  /*92f0*/  FFMA.FTZ R20, R4, R3, -R7 ;  /* 0x0000000304147223 */ /* 0x000fe20000010807 */
[----:B------:R-:W-:-:S02]  /*9300*/  HADD2.F32 R15, -RZ, R15.H1_H1 ;  /* 0x3000000fff0f7230 */ /* 0x000fc40000004100 */
[----:B------:R-:W-:Y:S01]  /*9310*/  FFMA.FTZ R25, R4, R11, R25 ;  /* 0x0000000b04197223 */ /* 0x000fe20000010019 */
[----:B------:R-:W-:Y:S02]  /*9320*/  HADD2.F32 R24, -RZ, R24.H1_H1 ;  /* 0x30000018ff187230 */ /* 0x000fe40000004100 */
[C---:B------:R-:W-:Y:S01]  /*9330*/  FFMA.FTZ R34, R5.reuse, R0, -R34 ;  /* 0x0000000005227223 */ /* 0x040fe20000010822 */
[----:B------:R-:W-:Y:S01]  /*9340*/  FFMA.FTZ R38, R5, R38, R9 ;  /* 0x0000002605267223 */ /* 0x000fe20000010009 */
[----:B------:R-:W-:Y:S02]  /*9350*/  HADD2.F32 R7, -RZ, R35.H0_H0 ;  /* 0x20000023ff077230 */ /* 0x000fe40000004100 */
[C---:B------:R-:W-:Y:S01]  /*9360*/  FMUL.FTZ R4, R27.reuse, R8 ;  /* 0x000000081b047220 */ /* 0x040fe20000410000 */
[----:B------:R-:W-:Y:S02]  /*9370*/  HADD2.F32 R26, -RZ, R26.H1_H1 ;  /* 0x3000001aff1a7230 */ /* 0x000fe40000004100 */
[----:B------:R-:W-:Y:S01]  /*9380*/  FMUL.FTZ R0, R27, R6 ;  /* 0x000000061b007220 */ /* 0x000fe20000410000 */
[----:B------:R-:W-:-:S02]  /*9390*/  HADD2.F32 R3, -RZ, R42.H0_H0 ;  /* 0x2000002aff037230 */ /* 0x000fc40000004100 */
[----:B------:R-:W-:Y:S02]  /*93a0*/  HADD2.F32 R9, -RZ, R33.H0_H0 ;  /* 0x20000021ff097230 */ /* 0x000fe40000004100 */
[----:B------:R-:W-:Y:S02]  /*93b0*/  HADD2.F32 R5, -RZ, R41.H0_H0 ;  /* 0x20000029ff057230 */ /* 0x000fe40000004100 */
[C---:B------:R-:W-:Y:S01]  /*93c0*/  FFMA.FTZ R27, R15.reuse, R6, -R4 ;  /* 0x000000060f1b7223 */ /* 0x040fe20000010804 */
[----:B------:R-:W-:Y:S02]  /*93d0*/  HADD2.F32 R12, -RZ, R12.H1_H1 ;  /* 0x3000000cff0c7230 */ /* 0x000fe40000004100 */
[----:B------:R-:W-:Y:S01]  /*93e0*/  FFMA.FTZ R31, R15, R8, R0 ;  /* 0x000000080f1f7223 */ /* 0x000fe20000010000 */
[----:B------:R-:W-:Y:S02]  /*93f0*/  HADD2.F32 R14, -RZ, R14.H1_H1 ;  /* 0x3000000eff0e7230 */ /* 0x000fe40000004100 */
        /* <DEDUP_REMOVED lines=18> */
.L_x_13579:
[----:B------:R-:W-:Y:S05]  /*9520*/  BSYNC B0 ;  /* 0x0000000000007941 */ /* 0x000fea0003800000 */
.L_x_13565:
        /* <DEDUP_REMOVED lines=8> */
.L_x_13562:
[----:B--2---:R-:W2:Y:S02]  /*95b0*/  LDL R0, [R1+0x10] ;  /* 0x0000100001007983 */ /* 0x004ea40000100800 */
[----:B--2---:R-:W-:-:S13]  /*95c0*/  ISETP.NE.AND P0, PT, R0, 0x3, PT ;  /* 0x000000030000780c */ /* 0x004fda0003f05270 */
[----:B------:R-:W-:Y:S05]  /*95d0*/  @!P0 BRA `(.L_x_13589) ;  /* 0x0000000000048947 */ /* 0x000fea0003800000 */
[----:B------:R-:W-:Y:S01]  /*95e0*/  BPT.TRAP 0x1 ;  /* 0x000000040000795c */ /* 0x000fe20000300000 */
.L_x_13589:
[----:B------:R-:W-:Y:S01]  /*95f0*/  IMAD R0, R16, 0x8, R2 ;  /* 0x0000000810007824 */ /* 0x000fe200078e0202 */
[----:B-1----:R-:W-:-:S04]  /*9600*/  SHF.L.U32 R3, R154, 0x1f, RZ ;  /* 0x0000001f9a037819 */ /* 0x002fc800000006ff */
[----:B------:R1:W2:Y:S01]  /*9610*/  SYNCS.PHASECHK.TRANS64.TRYWAIT P2, [R0+URZ+0x16830], R3 ;  /* 0x01683003000075a7 */ /* 0x0002a2000804017f */
[----:B------:R-:W-:Y:S05]  /*9620*/  @!P0 BRA `(.L_x_13590) ;  /* 0x0000000000048947 */ /* 0x000fea0003800000 */
[----:B------:R-:W-:Y:S01]  /*9630*/  BPT.TRAP 0x1 ;  /* 0x000000040000795c */ /* 0x000fe20000300000 */
.L_x_13590:
[----:B---3--:R-:W3:Y:S02]  /*9640*/  S2R R4, SR_TID.X ;  /* 0x0000000000047919 */ /* 0x008ee40000002100 */
[----:B---3--:R-:W-:-:S04]  /*9650*/  LOP3.LUT R4, R4, 0x7f, RZ, 0xc0, !PT ;  /* 0x0000007f04047812 */ /* 0x008fc800078ec0ff */
[----:B------:R-:W-:Y:S01]  /*9660*/  ISETP.NE.AND P1, PT, R4, RZ, PT ;  /* 0x000000ff0400720c */ /* 0x000fe20003f25270 */
[----:B--2---:R-:W-:-:S12]  /*9670*/  @P2 BRA `(.L_x_13591) ;  /* 0x0000000000082947 */ /* 0x004fd80003800000 */
[----:B------:R-:W2:Y:S02]  /*9680*/  SYNCS.PHASECHK.TRANS64.TRYWAIT P2, [R0+URZ+0x16830], R3 ;  /* 0x01683003000075a7 */ /* 0x000ea4000804017f */
[----:B--2---:R-:W-:Y:S05]  /*9690*/  @!P2 BRA `(.L_x_13592) ;  /* 0x00000188000ca947 */ /* 0x004fea0003800000 */
.L_x_13591:
[----:B------:R-:W-:Y:S05]  /*96a0*/  WARPSYNC.ALL ;  /* 0x0000000000007948 */ /* 0x000fea0003800000 */
[----:B-12---:R-:W-:Y:S01]  /*96b0*/  VIADD R3, R2, 0xe400 ;  /* 0x0000e40002037836 */ /* 0x006fe20000000000 */
[----:B------:R-:W-:Y:S01]  /*96c0*/  LOP3.LUT R6, R28, 0x10000, RZ, 0xfc, !PT ;  /* 0x000100001c067812 */ /* 0x000fe200078efcff */
[----:B------:R-:W-:Y:S01]  /*96d0*/  IMAD.MOV.U32 R7, RZ, RZ, 0x40000040 ;  /* 0x40000040ff077424 */ /* 0x000fe200078e00ff */
[----:B0----5:R-:W-:Y:S01]  /*96e0*/  WARPGROUP.ARRIVE ;  /* 0x00000000000079c5 */ /* 0x021fe20000000000 */
[----:B------:R-:W-:Y:S01]  /*96f0*/  IMAD.MOV.U32 R5, RZ, RZ, 0x40000040 ;  /* 0x40000040ff057424 */ /* 0x000fe200078e00ff */
[----:B------:R-:W-:Y:S01]  /*9700*/  SHF.R.U32.HI R3, RZ, 0x4, R3 ;  /* 0x00000004ff037819 */ /* 0x000fe20000011603 */
[C---:B------:R-:W-:Y:S01]  /*9710*/  VIADD R12, R6.reuse, 0x2 ;  /* 0x00000002060c7836 */ /* 0x040fe20000000000 */
[----:B------:R-:W-:Y:S01]  /*9720*/  R2UR UR4, R6 ;  /* 0x00000000060472ca */ /* 0x000fe200000e0000 */
[----:B------:R-:W-:Y:S01]  /*9730*/  IMAD.MOV.U32 R13, RZ, RZ, 0x40000040 ;  /* 0x40000040ff0d7424 */ /* 0x000fe200078e00ff */
[----:B------:R-:W-:Y:S01]  /*9740*/  LOP3.LUT R3, R3, 0x3fff, RZ, 0xc0, !PT ;  /* 0x00003fff03037812 */ /* 0x000fe200078ec0ff */
[----:B------:R-:W-:Y:S01]  /*9750*/  IMAD.MOV.U32 R9, RZ, RZ, 0x40000040 ;  /* 0x40000040ff097424 */ /* 0x000fe200078e00ff */
[----:B------:R-:W-:Y:S01]  /*9760*/  R2UR UR5, R7 ;  /* 0x00000000070572ca */ /* 0x000fe200000e0000 */
[----:B------:R-:W-:Y:S01]  /*9770*/  IMAD.MOV.U32 R157, RZ, RZ, 0x40000040 ;  /* 0x40000040ff9d7424 */ /* 0x000fe200078e00ff */
[----:B------:R-:W-:Y:S01]  /*9780*/  LOP3.LUT R4, R3, 0x10000, RZ, 0xfc, !PT ;  /* 0x0001000003047812 */ /* 0x000fe200078efcff */
[----:B------:R-:W-:Y:S01]  /*9790*/  IMAD.MOV.U32 R11, RZ, RZ, 0x40000040 ;  /* 0x40000040ff0b7424 */ /* 0x000fe200078e00ff */
[----:B------:R-:W-:Y:S01]  /*97a0*/  R2UR UR7, R5 ;  /* 0x00000000050772ca */ /* 0x000fe200000e0000 */
[----:B------:R-:W-:Y:S01]  /*97b0*/  @!P1 VIADD R0, R0, 0x16840 ;  /* 0x0001684000009836 */ /* 0x000fe20000000000 */
[----:B------:R-:W-:Y:S01]  /*97c0*/  ULDC UR11, c[0x0][0x9dc] ;  /* 0x00027700000b7ab9 */ /* 0x000fe20000000800 */
[----:B------:R0:W-:Y:S04]  /*97d0*/  STL [R1+0x20], R4 ;  /* 0x0000200401007387 */ /* 0x0001e80000100800 */
[----:B------:R1:W-:Y:S04]  /*97e0*/  STL.64 [R1], R12 ;  /* 0x0000000c01007387 */ /* 0x0003e80000100a00 */
[----:B------:R-:W2:Y:S01]  /*97f0*/  LDL R89, [R1+0x4c] ;  /* 0x00004c0001597983 */ /* 0x000ea20000100800 */
[----:B0-----:R-:W-:-:S03]  /*9800*/  IMAD R4, R16, 0x400, R4 ;  /* 0x0000040010047824 */ /* 0x001fc600078e0204 */
[----:B------:R-:W2:Y:S01]  /*9810*/  LDL R91, [R1+0x1c] ;  /* 0x00001c00015b7983 */ /* 0x000ea20000100800 */
[C---:B------:R-:W-:Y:S01]  /*9820*/  VIADD R8, R4.reuse, 0x2 ;  /* 0x0000000204087836 */ /* 0x040fe20000000000 */
[----:B------:R-:W-:Y:S02]  /*9830*/  R2UR UR6, R4 ;  /* 0x00000000040672ca */ /* 0x000fe400000e0000 */
[----:B------:R-:W3:Y:S04]  /*9840*/  LDL R97, [R1+0xc] ;  /* 0x00000c0001617983 */ /* 0x000ee80000100800 */
[----:B------:R-:W3:Y:S07]  /*9850*/  LDL R95, [R1+0x8] ;  /* 0x00000800015f7983 */ /* 0x000eee0000100800 */
[----:B------:R-:W-:Y:S01]  /*9860*/  HGMMA.64x128x16.F32 R24, gdesc[UR4], RZ, !UPT, gsb0 ;  /* 0x01e00000041879f0 */ /* 0x000fe2000c0008ff */
[----:B------:R-:W-:-:S02]  /*9870*/  R2UR UR4, R12 ;  /* 0x000000000c0472ca */ /* 0x000fc400000e0000 */
[----:B------:R-:W-:Y:S02]  /*9880*/  R2UR UR5, R13 ;  /* 0x000000000d0572ca */ /* 0x000fe400000e0000 */
[----:B------:R-:W-:Y:S02]  /*9890*/  R2UR UR6, R8 ;  /* 0x00000000080672ca */ /* 0x000fe400000e0000 */
[----:B------:R-:W-:Y:S01]  /*98a0*/  R2UR UR7, R9 ;  /* 0x00000000090772ca */ /* 0x000fe200000e0000 */
[----:B------:R-:W-:Y:S01]  /*98b0*/  VIADD R8, R4, 0x4 ;  /* 0x0000000404087836 */ /* 0x000fe20000000000 */
[----:B------:R-:W-:Y:S01]  /*98c0*/  IADD3 R156, R6, 0x4, RZ ;  /* 0x00000004069c7810 */ /* 0x000fe20007ffe0ff */
[----:B------:R-:W-:Y:S01]  /*98d0*/  IMAD.MOV.U32 R9, RZ, RZ, 0x40000040 ;  /* 0x40000040ff097424 */ /* 0x000fe200078e00ff */
[----:B------:R-:W-:Y:S02]  /*98e0*/  WARPGROUP.DEPBAR.LE gsb0, 0x0 ;  /* 0x00008000000079c5 */ /* 0x000fe40000010000 */
[----:B------:R-:W-:-:S07]  /*98f0*/  WARPGROUP.ARRIVE ;  /* 0x00000000000079c5 */ /* 0x000fce0000000000 */
[----:B------:R-:W-:Y:S01]  /*9900*/  HGMMA.64x128x16.F32 R24, gdesc[UR4], R24, gsb0 ;  /* 0x01e00000041879f0 */ /* 0x000fe20008000818 */
[----:B------:R-:W-:Y:S02]  /*9910*/  R2UR UR4, R156 ;  /* 0x000000009c0472ca */ /* 0x000fe400000e0000 */
[----:B------:R-:W-:Y:S02]  /*9920*/  R2UR UR5, R157 ;  /* 0x000000009d0572ca */ /* 0x000fe400000e0000 */
[----:B------:R-:W-:Y:S02]  /*9930*/  R2UR UR6, R8 ;  /* 0x00000000080672ca */ /* 0x000fe400000e0000 */
[----:B------:R-:W-:Y:S01]  /*9940*/  R2UR UR7, R9 ;  /* 0x00000000090772ca */ /* 0x000fe200000e0000 */
[----:B------:R-:W-:Y:S02]  /*9950*/  VIADD R10, R6, 0x6 ;  /* 0x00000006060a7836 */ /* 0x000fe40000000000 */
[----:B------:R-:W-:-:S02]  /*9960*/  VIADD R4, R4, 0x6 ;  /* 0x0000000604047836 */ /* 0x000fc40000000000 */
[----:B------:R-:W-:Y:S01]  /*9970*/  IMAD.MOV.U32 R5, RZ, RZ, 0x40000040 ;  /* 0x40000040ff057424 */ /* 0x000fe200078e00ff */
[----:B------:R-:W-:Y:S02]  /*9980*/  WARPGROUP.DEPBAR.LE gsb0, 0x0 ;  /* 0x00008000000079c5 */ /* 0x000fe40000010000 */
[----:B------:R-:W-:-:S06]  /*9990*/  WARPGROUP.ARRIVE ;  /* 0x00000000000079c5 */ /* 0x000fcc0000000000 */
[----:B------:R-:W-:Y:S01]  /*99a0*/  HGMMA.64x128x16.F32 R24, gdesc[UR4], R24, gsb0 ;  /* 0x01e00000041879f0 */ /* 0x000fe20008000818 */
[----:B------:R-:W-:Y:S02]  /*99b0*/  R2UR UR4, R10 ;  /* 0x000000000a0472ca */ /* 0x000fe400000e0000 */
[----:B------:R-:W-:Y:S02]  /*99c0*/  R2UR UR5, R11 ;  /* 0x000000000b0572ca */ /* 0x000fe400000e0000 */
[----:B------:R-:W-:Y:S02]  /*99d0*/  R2UR UR6, R4 ;  /* 0x00000000040672ca */ /* 0x000fe400000e0000 */
[----:B------:R-:W-:Y:S01]  /*99e0*/  R2UR UR7, R5 ;  /* 0x00000000050772ca */ /* 0x000fe200000e0000 */
[----:B------:R-:W0:Y:S02]  /*99f0*/  LDC R4, c[0x0][0x448] ;  /* 0x00011200ff047b82 */ /* 0x000e240000000800 */
[----:B0-----:R-:W-:-:S13]  /*9a00*/  ISETP.NE.AND P2, PT, R4, 0x1, PT ;  /* 0x000000010400780c */ /* 0x001fda0003f45270 */
[----:B------:R-:W0:Y:S08]  /*9a10*/  @P2 LDC R5, c[0x0][0x44c] ;  /* 0x00011300ff052b82 */ /* 0x000e300000000800 */
[----:B------:R-:W4:Y:S01]  /*9a20*/  @P2 LDC R9, c[0x0][0x450] ;  /* 0x00011400ff092b82 */ /* 0x000f220000000800 */
[----:B------:R-:W-:Y:S02]  /*9a30*/  WARPGROUP.DEPBAR.LE gsb0, 0x0 ;  /* 0x00008000000079c5 */ /* 0x000fe40000010000 */
[----:B------:R-:W-:-:S06]  /*9a40*/  WARPGROUP.ARRIVE ;  /* 0x00000000000079c5 */ /* 0x000fcc0000000000 */
[----:B------:R-:W-:Y:S01]  /*9a50*/  HGMMA.64x128x16.F32 R24, gdesc[UR4], R24, gsb0 ;  /* 0x01e00000041879f0 */ /* 0x000fe20008000818 */
[----:B------:R-:W-:Y:S01]  /*9a60*/  ULDC UR4, c[0x0][0x9d8] ;  /* 0x0002760000047ab9 */ /* 0x000fe20000000800 */
[----:B------:R-:W-:Y:S01]  /*9a70*/  ULOP3.LUT UR11, URZ, UR11, URZ, 0x33, !UPT ;  /* 0x0000000b3f0b7292 */ /* 0x000fe2000f8e333f */
        /* <DEDUP_REMOVED lines=9> */
[----:B--2---:R-:W-:-:S04]  /*9b10*/  IMAD.IADD R78, R89, 0x1, R91 ;  /* 0x00000001594e7824 */ /* 0x004fc800078e025b */
[----:B0-----:R-:W-:-:S05]  /*9b20*/  @P2 IMAD.HI.U32 R4, R78, R5, RZ ;  /* 0x000000054e042227 */ /* 0x001fca00078e00ff */
[----:B----4-:R-:W-:Y:S02]  /*9b30*/  @P2 SHF.R.U32.HI R78, RZ, R9, R4 ;  /* 0x00000009ff4e2219 */ /* 0x010fe40000011604 */
[----:B------:R-:W0:Y:S01]  /*9b40*/  LDC.64 R8, c[0x0][0x9e0] ;  /* 0x00027800ff087b82 */ /* 0x000e220000000a00 */
        /* <DEDUP_REMOVED lines=28> */
[----:B------:R-:W1:Y:S01]  /*9d10*/  SHFL.IDX PT, R82, R78, RZ, 0x1c1f ;  /* 0x001c1fff4e527589 */ /* 0x000e6200000e0000 */
        /* <DEDUP_REMOVED lines=32> */
[----:B0-----:R-:W-:Y:S01]  /*9f20*/  ISETP.GE.AND P3, PT, R9, 0x1, PT ;  /* 0x000000010900780c */ /* 0x001fe20003f66270 */
[----:B------:R-:W0:Y:S01]  /*9f30*/  MUFU.TANH R13, R13 ;  /* 0x0000000d000d7308 */ /* 0x000e220000002400 */
[----:B--2---:R-:W-:-:S07]  /*9f40*/  IADD3 R4, -R155, 0x1, R84 ;  /* 0x000000019b047810 */ /* 0x004fce0007ffe154 */
[----:B------:R-:W2:Y:S01]  /*9f50*/  MUFU.TANH R14, R14 ;  /* 0x0000000e000e7308 */ /* 0x000ea20000002400 */
[----:B---3--:R-:W-:-:S07]  /*9f60*/  IADD3 R85, -R95, R4, R97 ;  /* 0x000000045f557210 */ /* 0x008fce0007ffe161 */
[----:B------:R-:W3:Y:S01]  /*9f70*/  MUFU.TANH R3, R3 ;  /* 0x0000000300037308 */ /* 0x000ee20000002400 */
[----:B------:R-:W-:-:S07]  /*9f80*/  VIADD R87, R85, UR11 ;  /* 0x0000000b55577c36 */ /* 0x000fce0008000000 */
[----:B------:R-:W4:Y:S01]  /*9f90*/  MUFU.TANH R12, R12 ;  /* 0x0000000c000c7308 */ /* 0x000f220000002400 */
        /* <DEDUP_REMOVED lines=61> */
[----:B------:R-:W-:Y:S01]  /*a370*/  IADD3 R92, -R155, R97, R84 ;  /* 0x000000619b5c7210 */ /* 0x000fe20007ffe154 */
[----:B-1----:R-:W-:Y:S01]  /*a380*/  IMAD.IADD R83, R87, 0x1, R82 ;  /* 0x0000000157537824 */ /* 0x002fe200078e0252 */
[----:B------:R-:W-:-:S02]  /*a390*/  LEA R80, R88, 0xffffff80, 0x7 ;  /* 0xffffff8058507811 */ /* 0x000fc400078e38ff */
[----:B------:R-:W-:Y:S01]  /*a3a0*/  VIADDMNMX R90, R82, R85, R92, PT ;  /* 0x00000055525a7246 */ /* 0x000fe2000380015c */
[----:B--234-:R-:W-:Y:S06]  /*a3b0*/  @!P3 BRA `(.L_x_13593) ;  /* 0x000000000050b947 */ /* 0x01cfec0003800000 */
        /* <DEDUP_REMOVED lines=11> */
.L_x_13595:
[----:B------:R-:W-:-:S13]  /*a470*/  ISETP.NE.AND P4, PT, R9, 0x1, PT ;  /* 0x000000010900780c */ /* 0x000fda0003f85270 */
[----:B------:R-:W1:Y:S02]  /*a480*/  @P4 LDC.64 R4, c[0x0][0x9e8] ;  /* 0x00027a00ff044b82 */ /* 0x000e640000000a00 */
[----:B-1----:R-:W-:-:S05]  /*a490*/  @P4 IMAD.HI.U32 R4, R89, R4, RZ ;  /* 0x0000000459044227 */ /* 0x002fca00078e00ff */
[----:B------:R-:W-:-:S07]  /*a4a0*/  @P4 SHF.R.U32.HI R89, RZ, R5, R4 ;  /* 0x00000005ff594219 */ /* 0x000fce0000011604 */
.L_x_13596:
[----:B------:R-:W-:Y:S05]  /*a4b0*/  BSYNC B0 ;  /* 0x0000000000007941 */ /* 0x000fea0003800000 */
.L_x_13594:
[----:B------:R-:W-:-:S05]  /*a4c0*/  IMAD R4, R89, R9, -R80 ;  /* 0x0000000959047224 */ /* 0x000fca00078e0a50 */
[----:B------:R-:W-:-:S04]  /*a4d0*/  IADD3 R4, -R155, R4, RZ ;  /* 0x000000049b047210 */ /* 0x000fc80007ffe1ff */
[----:B------:R-:W-:Y:S02]  /*a4e0*/  VIMNMX R83, R83, R4, !PT ;  /* 0x0000000453537248 */ /* 0x000fe40007fe0100 */
[----:B------:R-:W-:-:S07]  /*a4f0*/  VIADDMNMX R90, R4, R9, R90, PT ;  /* 0x00000009045a7246 */ /* 0x000fce000380015a */
.L_x_13593:
        /* <DEDUP_REMOVED lines=12> */
[----:B0-----:R-:W-:Y:S01]  /*a5c0*/  FSEL R86, R21, -INF , !P5 ;  /* 0xff80000015567808 */ /* 0x001fe20006800000 */
        /* <DEDUP_REMOVED lines=190> */
.L_x_13599:
[----:B------:R-:W-:-:S13]  /*b1b0*/  ISETP.NE.AND P6, PT, R9, 0x1, PT ;  /* 0x000000010900780c */ /* 0x000fda0003fc5270 */
[----:B------:R-:W0:Y:S02]  /*b1c0*/  @P6 LDC.64 R4, c[0x0][0x9e8] ;  /* 0x00027a00ff046b82 */ /* 0x000e240000000a00 */
[----:B0-----:R-:W-:-:S05]  /*b1d0*/  @P6 IMAD.HI.U32 R4, R21, R4, RZ ;  /* 0x0000000415046227 */ /* 0x001fca00078e00ff */
[----:B------:R-:W-:-:S07]  /*b1e0*/  @P6 SHF.R.U32.HI R21, RZ, R5, R4 ;  /* 0x00000005ff156219 */ /* 0x000fce0000011604 */
.L_x_13600:
[----:B------:R-:W-:Y:S05]  /*b1f0*/  BSYNC B0 ;  /* 0x0000000000007941 */ /* 0x000fea0003800000 */
.L_x_13598:
[----:B------:R-:W-:-:S04]  /*b200*/  IMAD R80, R21, R9, -R80 ;  /* 0x0000000915507224 */ /* 0x000fc800078e0a50 */
[----:B------:R-:W-:-:S05]  /*b210*/  IMAD.IADD R80, R80, 0x1, -R155 ;  /* 0x0000000150507824 */ /* 0x000fca00078e0a9b */
[----:B------:R-:W-:Y:S02]  /*b220*/  VIMNMX R87, R87, R80, !PT ;  /* 0x0000005057577248 */ /* 0x000fe40007fe0100 */
[----:B------:R-:W-:-:S07]  /*b230*/  VIADDMNMX R92, R80, R9, R92, PT ;  /* 0x00000009505c7246 */ /* 0x000fce000380015c */
.L_x_13597:
[----:B------:R-:W-:Y:S01]  /*b240*/  ISETP.GT.AND P4, PT, R87, 0x1, !P4 ;  /* 0x000000015700780c */ /* 0x000fe20006784270 */
[----:B------:R-:W-:Y:S01]  /*b250*/  ULDC UR4, c[0x0][0x988] ;  /* 0x0002620000047ab9 */ /* 0x000fe20000000800 */
[----:B------:R-:W-:Y:S01]  /*b260*/  LOP3.LUT P6, RZ, R22, 0x1000000, RZ, 0xc0, !PT ;  /* 0x0100000016ff7812 */ /* 0x000fe200078cc0ff */
[----:B------:R-:W-:Y:S01]  /*b270*/  IMAD.U32 R39, RZ, RZ, UR4 ;  /* 0x00000004ff277e24 */ /* 0x000fe2000f8e00ff */
        /* <DEDUP_REMOVED lines=76> */
[----:B------:R-:W-:Y:S01]  /*b740*/  ISETP.GT.AND P5, PT, R87, 0x78, !P5 ;  /* 0x000000785700780c */ /* 0x000fe20006fa4270 */
[----:B------:R-:W0:Y:S01]  /*b750*/  SHFL.BFLY PT, R14, R5, 0x2, 0x1f ;  /* 0x0c401f00050e7f89 */ /* 0x000e2200000e0000 */
[----:B------:R-:W-:Y:S02]  /*b760*/  FSEL R124, R41, -INF , !P4 ;  /* 0xff800000297c7808 */ /* 0x000fe40006000000 */
[----:B------:R-:W-:Y:S02]  /*b770*/  LOP3.LUT P4, RZ, R22, 0x40000, RZ, 0xc0, !PT ;  /* 0x0004000016ff7812 */ /* 0x000fe4000788c0ff */
[----:B------:R-:W-:Y:S02]  /*b780*/  ISETP.LT.OR P5, PT, R92, 0x79, P5 ;  /* 0x000000795c00780c */ /* 0x000fe40002fa1670 */
        /* <DEDUP_REMOVED lines=35> */
[----:B------:R-:W-:Y:S01]  /*b9c0*/  LOP3.LUT P4, RZ, R22, 0x400, RZ, 0xc0, !PT ;  /* 0x0000040016ff7812 */ /* 0x000fe2000788c0ff */
[----:B------:R-:W0:Y:S03]  /*b9d0*/  @P2 LDC R57, c[0x0][0x44c] ;  /* 0x00011300ff392b82 */ /* 0x000e260000000800 */
[----:B------:R-:W-:-:S04]  /*b9e0*/  ISETP.GT.AND P4, PT, R87, 0x51, !P4 ;  /* 0x000000515700780c */ /* 0x000fc80006784270 */
[----:B------:R-:W-:-:S04]  /*b9f0*/  ISETP.LT.OR P4, PT, R92, 0x52, P4 ;  /* 0x000000525c00780c */ /* 0x000fc80002781670 */
[----:B------:R-:W-:Y:S02]  /*ba00*/  FSEL R58, R58, -INF , !P4 ;  /* 0xff8000003a3a7808 */ /* 0x000fe40006000000 */
[----:B------:R-:W-:-:S04]  /*ba10*/  LOP3.LUT P4, RZ, R22, 0x200, RZ, 0xc0, !PT ;  /* 0x0000020016ff7812 */ /* 0x000fc8000788c0ff */
[----:B------:R-:W-:-:S04]  /*ba20*/  ISETP.GT.AND P4, PT, R87, 0x58, !P4 ;  /* 0x000000585700780c */ /* 0x000fc80006784270 */
[----:B------:R-:W-:Y:S01]  /*ba30*/  ISETP.LT.OR P4, PT, R92, 0x59, P4 ;  /* 0x000000595c00780c */ /* 0x000fe20002781670 */
[----:B0-----:R-:W-:-:S03]  /*ba40*/  @P2 IMAD.HI.U32 R57, R91, R57, RZ ;  /* 0x000000395b392227 */ /* 0x001fc600078e00ff */
        /* <DEDUP_REMOVED lines=40> */
[----:B------:R-:W-:Y:S01]  /*bcd0*/  ISETP.GT.AND P4, PT, R87, 0x79, !P6 ;  /* 0x000000795700780c */ /* 0x000fe20007784270 */
[-CC-:B------:R-:W-:Y:S01]  /*bce0*/  FFMA.FTZ R41, R56, R39.reuse, -R15.reuse ;  /* 0x0000002738297223 */ /* 0x180fe2000001080f */
        /* <DEDUP_REMOVED lines=48> */
[----:B------:R-:W5:Y:S01]  /*bff0*/  MUFU.EX2 R146, R146 ;  /* 0x0000009200927308 */ /* 0x000f620000000800 */
[----:B------:R-:W-:-:S04]  /*c000*/  FMNMX.FTZ R5, R50, R5, !PT ;  /* 0x0000000532057209 */ /* 0x000fc80007810000 */
        /* <DEDUP_REMOVED lines=25> */
[----:B0-----:R-:W-:Y:S01]  /*c1a0*/  FMNMX.FTZ R51, R5, R48, !PT ;  /* 0x0000003005337209 */ /* 0x001fe20007810000 */
[----:B------:R-:W-:-:S06]  /*c1b0*/  FFMA.FTZ R48, R68, R39, -R15 ;  /* 0x0000002744307223 */ /* 0x000fcc000001080f */
[----:B------:R-:W-:Y:S01]  /*c1c0*/  MUFU.EX2 R37, R37 ;  /* 0x0000002500257308 */ /* 0x000fe20000000800 */
[----:B------:R-:W0:Y:S01]  /*c1d0*/  @P2 LDC R68, c[0x0][0x450] ;  /* 0x00011400ff442b82 */ /* 0x000e220000000800 */
[----:B------:R-:W1:Y:S06]  /*c1e0*/  SHFL.BFLY PT, R56, R51, 0x1, 0x1f ;  /* 0x0c201f0033387f89 */ /* 0x000e6c00000e0000 */
[----:B------:R-:W-:Y:S08]  /*c1f0*/  MUFU.EX2 R0, R0 ;  /* 0x0000000000007308 */ /* 0x000ff00000000800 */
[----:B------:R-:W-:Y:S08]  /*c200*/  MUFU.EX2 R41, R41 ;  /* 0x0000002900297308 */ /* 0x000ff00000000800 */
[----:B------:R-:W-:Y:S01]  /*c210*/  MUFU.EX2 R40, R40 ;  /* 0x0000002800287308 */ /* 0x000fe20000000800 */
[----:B-1----:R-:W-:Y:S01]  /*c220*/  FMNMX.FTZ R5, R51, R56, !PT ;  /* 0x0000003833057209 */ /* 0x002fe20007810000 */
[-CC-:B------:R-:W-:Y:S01]  /*c230*/  FFMA.FTZ R51, R76, R39.reuse, -R15.reuse ;  /* 0x000000274c337223 */ /* 0x180fe2000001080f */
[----:B------:R-:W-:-:S02]  /*c240*/  FFMA.FTZ R56, R84, R39, -R15 ;  /* 0x0000002754387223 */ /* 0x000fc4000001080f */
        /* <DEDUP_REMOVED lines=17> */
[----:B--2---:R-:W-:Y:S01]  /*c360*/  FADD.FTZ R3, R21, R4 ;  /* 0x0000000415037221 */ /* 0x004fe20000010000 */
[-CC-:B------:R-:W-:Y:S01]  /*c370*/  FFMA.FTZ R34, R34, R39.reuse, -R15.reuse ;  /* 0x0000002722227223 */ /* 0x180fe2000001080f */
[-C--:B------:R-:W-:Y:S01]  /*c380*/  FFMA.FTZ R143, R122, R39.reuse, -R15 ;  /* 0x000000277a8f7223 */ /* 0x080fe2000001080f */
[----:B------:R-:W1:Y:S01]  /*c390*/  MUFU.EX2 R12, R12 ;  /* 0x0000000c000c7308 */ /* 0x000e620000000800 */
        /* <DEDUP_REMOVED lines=8> */
[----:B-----5:R-:W-:Y:S01]  /*c420*/  FADD.FTZ R60, R146, R3 ;  /* 0x00000003923c7221 */ /* 0x020fe20000010000 */
[-CC-:B------:R-:W-:Y:S01]  /*c430*/  FFMA.FTZ R133, R128, R39.reuse, -R15.reuse ;  /* 0x0000002780857223 */ /* 0x180fe2000001080f */
[-CC-:B------:R-:W-:Y:S01]  /*c440*/  FFMA.FTZ R50, R50, R39.reuse, -R15.reuse ;  /* 0x0000002732327223 */ /* 0x180fe2000001080f */
[-CC-:B------:R-:W-:Y:S01]  /*c450*/  FFMA.FTZ R135, R130, R39.reuse, -R15.reuse ;  /* 0x0000002782877223 */ /* 0x180fe2000001080f */
[----:B------:R-:W-:Y:S01]  /*c460*/  FADD.FTZ R55, R27, R60 ;  /* 0x0000003c1b377221 */ /* 0x000fe20000010000 */
[-CC-:B------:R-:W-:Y:S01]  /*c470*/  FFMA.FTZ R54, R54, R39.reuse, -R15.reuse ;  /* 0x0000002736367223 */ /* 0x180fe2000001080f */
[-C--:B------:R-:W-:Y:S01]  /*c480*/  FFMA.FTZ R129, R132, R39.reuse, -R15 ;  /* 0x0000002784817223 */ /* 0x080fe2000001080f */
[----:B------:R-:W3:Y:S01]  /*c490*/  MUFU.EX2 R20, R20 ;  /* 0x0000001400147308 */ /* 0x000ee20000000800 */
[----:B-1----:R-:W-:Y:S01]  /*c4a0*/  FADD.FTZ R4, R149, R12 ;  /* 0x0000000c95047221 */ /* 0x002fe20000010000 */
[----:B------:R-:W-:Y:S01]  /*c4b0*/  FADD.FTZ R60, R24, R55 ;  /* 0x00000037183c7221 */ /* 0x000fe20000010000 */
[-CC-:B------:R-:W-:Y:S01]  /*c4c0*/  FFMA.FTZ R58, R58, R39.reuse, -R15.reuse ;  /* 0x000000273a3a7223 */ /* 0x180fe2000001080f */
[----:B------:R-:W-:Y:S01]  /*c4d0*/  F2FP.F16.F32.PACK_AB R148, R13, R148 ;  /* 0x000000940d94723e */ /* 0x000fe200000000ff */
[-CC-:B------:R-:W-:Y:S01]  /*c4e0*/  FFMA.FTZ R131, R134, R39.reuse, -R15.reuse ;  /* 0x0000002786837223 */ /* 0x180fe2000001080f */
[----:B------:R-:W-:Y:S01]  /*c4f0*/  FADD.FTZ R55, R29, R60 ;  /* 0x0000003c1d377221 */ /* 0x000fe20000010000 */
[-C--:B------:R-:W-:Y:S01]  /*c500*/  FFMA.FTZ R125, R136, R39.reuse, -R15 ;  /* 0x00000027887d7223 */ /* 0x080fe2000001080f */
[----:B------:R-:W1:Y:S01]  /*c510*/  MUFU.EX2 R145, R145 ;  /* 0x0000009100917308 */ /* 0x000e620000000800 */
[----:B--2---:R-:W-:Y:S01]  /*c520*/  FADD.FTZ R3, R151, R4 ;  /* 0x0000000497037221 */ /* 0x004fe20000010000 */
[----:B------:R-:W-:Y:S01]  /*c530*/  FADD.FTZ R60, R142, R55 ;  /* 0x000000378e3c7221 */ /* 0x000fe20000010000 */
[-CC-:B------:R-:W-:Y:S01]  /*c540*/  FFMA.FTZ R127, R138, R39.reuse, -R15.reuse ;  /* 0x000000278a7f7223 */ /* 0x180fe2000001080f */
[-CC-:B------:R-:W-:Y:S01]  /*c550*/  FFMA.FTZ R70, R70, R39.reuse, -R15.reuse ;  /* 0x0000002746467223 */ /* 0x180fe2000001080f */
[----:B------:R-:W-:Y:S01]  /*c560*/  F2FP.F16.F32.PACK_AB R134, R41, R0 ;  /* 0x000000002986723e */ /* 0x000fe200000000ff */
[----:B------:R-:W-:Y:S01]  /*c570*/  FADD.FTZ R55, R31, R60 ;  /* 0x0000003c1f377221 */ /* 0x000fe20000010000 */
[-C--:B------:R-:W-:Y:S01]  /*c580*/  FFMA.FTZ R74, R74, R39.reuse, -R15 ;  /* 0x000000274a4a7223 */ /* 0x080fe2000001080f */
[----:B------:R-:W2:Y:S01]  /*c590*/  MUFU.EX2 R26, R26 ;  /* 0x0000001a001a7308 */ /* 0x000ea20000000800 */
[----:B---3--:R-:W-:Y:S01]  /*c5a0*/  FADD.FTZ R4, R20, R3 ;  /* 0x0000000314047221 */ /* 0x008fe20000010000 */
[----:B------:R-:W-:Y:S01]  /*c5b0*/  FADD.FTZ R64, R28, R55 ;  /* 0x000000371c407221 */ /* 0x000fe20000010000 */
[----:B------:R-:W-:Y:S01]  /*c5c0*/  F2FP.F16.F32.PACK_AB R150, R21, R150 ;  /* 0x000000961596723e */ /* 0x000fe200000000ff */
[----:B------:R-:W-:Y:S01]  /*c5d0*/  FFMA.FTZ R82, R82, R39, -R15 ;  /* 0x0000002752527223 */ /* 0x000fe2000001080f */
[C---:B------:R-:W-:Y:S01]  /*c5e0*/  F2FP.F16.F32.PACK_AB R136, R33.reuse, R28 ;  /* 0x0000001c2188723e */ /* 0x040fe200000000ff */
[----:B------:R-:W-:Y:S01]  /*c5f0*/  FADD.FTZ R55, R33, R64 ;  /* 0x0000004021377221 */ /* 0x000fe20000010000 */
[----:B------:R-:W-:Y:S01]  /*c600*/  F2FP.F16.F32.PACK_AB R144, R25, R144 ;  /* 0x000000901990723e */ /* 0x000fe200000000ff */
[----:B------:R-:W3:Y:S01]  /*c610*/  MUFU.EX2 R147, R147 ;  /* 0x0000009300937308 */ /* 0x000ee20000000800 */
        /* <DEDUP_REMOVED lines=10> */
[----:B---3--:R-:W-:Y:S01]  /*c6c0*/  FADD.FTZ R3, R147, R4 ;  /* 0x0000000493037221 */ /* 0x008fe20000010000 */
[----:B------:R-:W-:Y:S01]  /*c6d0*/  IMAD.MOV.U32 R4, RZ, RZ, R91 ;  /* 0x000000ffff047224 */ /* 0x000fe200078e005b */
[----:B0-----:R-:W-:Y:S01]  /*c6e0*/  @P2 SHF.R.U32.HI R4, RZ, R68, R57 ;  /* 0x00000044ff042219 */ /* 0x001fe20000011639 */
[----:B------:R-:W-:Y:S01]  /*c6f0*/  FADD.FTZ R68, R32, R55 ;  /* 0x0000003720447221 */ /* 0x000fe20000010000 */
[----:B------:R-:W-:Y:S02]  /*c700*/  F2FP.F16.F32.PACK_AB R151, R20, R151 ;  /* 0x000000971497723e */ /* 0x000fe400000000ff */
[----:B------:R-:W-:Y:S01]  /*c710*/  F2FP.F16.F32.PACK_AB R145, R26, R145 ;  /* 0x000000911a91723e */ /* 0x000fe200000000ff */
[----:B------:R-:W0:Y:S01]  /*c720*/  MUFU.EX2 R34, R34 ;  /* 0x0000002200227308 */ /* 0x000e220000000800 */
[C---:B-1----:R-:W-:Y:S01]  /*c730*/  FADD.FTZ R60, R30.reuse, R3 ;  /* 0x000000031e3c7221 */ /* 0x042fe20000010000 */
[----:B------:R-:W-:Y:S01]  /*c740*/  FADD.FTZ R55, R35, R68 ;  /* 0x0000004423377221 */ /* 0x000fe20000010000 */
[----:B------:R-:W-:Y:S01]  /*c750*/  IMAD.IADD R93, R93, 0x1, R4 ;  /* 0x000000015d5d7824 */ /* 0x000fe200078e0204 */
[----:B------:R-:W-:-:S03]  /*c760*/  F2FP.F16.F32.PACK_AB R147, R30, R147 ;  /* 0x000000931e93723e */ /* 0x000fc600000000ff */
[----:B------:R-:W-:Y:S01]  /*c770*/  IMAD.IADD R8, R93, 0x1, R8 ;  /* 0x000000015d087824 */ /* 0x000fe200078e0208 */
[----:B------:R-:W1:Y:S01]  /*c780*/  MUFU.EX2 R143, R143 ;  /* 0x0000008f008f7308 */ /* 0x000e620000000800 */
[----:B--2---:R-:W-:Y:S01]  /*c790*/  FADD.FTZ R3, R141, R60 ;  /* 0x0000003c8d037221 */ /* 0x004fe20000010000 */
[-CC-:B------:R-:W-:Y:S01]  /*c7a0*/  FFMA.FTZ R60, R62, R39.reuse, -R15.reuse ;  /* 0x000000273e3c7223 */ /* 0x180fe2000001080f */
[----:B------:R-:W-:Y:S01]  /*c7b0*/  FFMA.FTZ R62, R66, R39, -R15 ;  /* 0x00000027423e7223 */ /* 0x000fe2000001080f */
[----:B------:R-:W-:-:S04]  /*c7c0*/  FADD.FTZ R66, R36, R55 ;  /* 0x0000003724427221 */ /* 0x000fc80000010000 */
        /* <DEDUP_REMOVED lines=9> */
[----:B--2---:R-:W-:Y:S01]  /*c860*/  FADD.FTZ R64, R38, R3 ;  /* 0x0000000326407221 */ /* 0x004fe20000010000 */
[-CC-:B------:R-:W-:Y:S01]  /*c870*/  FFMA.FTZ R3, R140, R39.reuse, -R15.reuse ;  /* 0x000000278c037223 */ /* 0x180fe2000001080f */
[----:B------:R-:W-:Y:S01]  /*c880*/  F2FP.F16.F32.PACK_AB R140, R29, R24 ;  /* 0x000000181d8c723e */ /* 0x000fe200000000ff */
[----:B------:R-:W-:Y:S01]  /*c890*/  FFMA.FTZ R15, R86, R39, -R15 ;  /* 0x00000027560f7223 */ /* 0x000fe2000001080f */
[----:B------:R-:W-:-:S03]  /*c8a0*/  F2FP.F16.F32.PACK_AB R143, R38, R143 ;  /* 0x0000008f268f723e */ /* 0x000fc600000000ff */
[----:B------:R-:W2:Y:S01]  /*c8b0*/  MUFU.EX2 R139, R139 ;  /* 0x0000008b008b7308 */ /* 0x000ea20000000800 */
[----:B0-----:R-:W-:-:S07]  /*c8c0*/  FADD.FTZ R55, R137, R64 ;  /* 0x0000004089377221 */ /* 0x001fce0000010000 */
[----:B------:R-:W0:Y:S01]  /*c8d0*/  MUFU.EX2 R46, R46 ;  /* 0x0000002e002e7308 */ /* 0x000e220000000800 */
[C---:B-1----:R-:W-:Y:S01]  /*c8e0*/  FADD.FTZ R64, R42.reuse, R55 ;  /* 0x000000372a407221 */ /* 0x042fe20000010000 */
[----:B------:R-:W-:-:S06]  /*c8f0*/  F2FP.F16.F32.PACK_AB R137, R42, R137 ;  /* 0x000000892a89723e */ /* 0x000fcc00000000ff */
[----:B------:R-:W1:Y:S01]  /*c900*/  MUFU.EX2 R133, R133 ;  /* 0x0000008500857308 */ /* 0x000e620000000800 */
[----:B--2---:R-:W-:Y:S01]  /*c910*/  FADD.FTZ R55, R139, R64 ;  /* 0x000000408b377221 */ /* 0x004fe20000010000 */
[----:B------:R-:W-:-:S06]  /*c920*/  FADD.FTZ R64, R40, R57 ;  /* 0x0000003928407221 */ /* 0x000fcc0000010000 */
[----:B------:R-:W2:Y:S01]  /*c930*/  MUFU.EX2 R50, R50 ;  /* 0x0000003200327308 */ /* 0x000ea20000000800 */
[C---:B0-----:R-:W-:Y:S01]  /*c940*/  FADD.FTZ R4, R46.reuse, R55 ;  /* 0x000000372e047221 */ /* 0x041fe20000010000 */
[----:B------:R-:W-:Y:S01]  /*c950*/  FADD.FTZ R55, R43, R64 ;  /* 0x000000402b377221 */ /* 0x000fe20000010000 */
[----:B------:R-:W-:-:S03]  /*c960*/  F2FP.F16.F32.PACK_AB R139, R46, R139 ;  /* 0x0000008b2e8b723e */ /* 0x000fc600000000ff */
        /* <DEDUP_REMOVED lines=58> */
[C---:B0-----:R-:W-:Y:S01]  /*cd10*/  FADD.FTZ R3, R15.reuse, R0 ;  /* 0x000000000f037221 */ /* 0x041fe20000010000 */
[----:B------:R-:W-:Y:S01]  /*cd20*/  F2FP.F16.F32.PACK_AB R123, R15, R82 ;  /* 0x000000520f7b723e */ /* 0x000fe200000000ff */
[----:B------:R-:W-:Y:S02]  /*cd30*/  VIADD R0, R88, 0xfffffffe ;  /* 0xfffffffe58007836 */ /* 0x000fe40000000000 */
[C---:B-1----:R-:W-:Y:S01]  /*cd40*/  FADD.FTZ R4, R56.reuse, R21 ;  /* 0x0000001538047221 */ /* 0x042fe20000010000 */
        /* <DEDUP_REMOVED lines=13> */
.L_x_13603:
[----:B------:R-:W-:-:S13]  /*ce20*/  ISETP.NE.AND P4, PT, R9, 0x1, PT ;  /* 0x000000010900780c */ /* 0x000fda0003f85270 */
[----:B------:R-:W0:Y:S02]  /*ce30*/  @P4 LDC.64 R20, c[0x0][0x9e8] ;  /* 0x00027a00ff144b82 */ /* 0x000e240000000a00 */
[----:B0-----:R-:W-:-:S05]  /*ce40*/  @P4 IMAD.HI.U32 R20, R12, R20, RZ ;  /* 0x000000140c144227 */ /* 0x001fca00078e00ff */
[----:B------:R-:W-:-:S07]  /*ce50*/  @P4 SHF.R.U32.HI R12, RZ, R21, R20 ;  /* 0x00000015ff0c4219 */ /* 0x000fce0000011614 */
.L_x_13604:
[----:B------:R-:W-:Y:S05]  /*ce60*/  BSYNC B0 ;  /* 0x0000000000007941 */ /* 0x000fea0003800000 */
.L_x_13602:
[----:B------:R-:W-:-:S05]  /*ce70*/  IMAD R9, R12, R9, R9 ;  /* 0x000000090c097224 */ /* 0x000fca00078e0209 */
[----:B------:R-:W-:-:S07]  /*ce80*/  VIMNMX R8, R8, R9, PT ;  /* 0x0000000908087248 */ /* 0x000fce0003fe0100 */
.L_x_13601:
        /* <DEDUP_REMOVED lines=28> */
[----:B------:R-:W-:-:S13]  /*d050*/  ISETP.GE.AND P4, PT, R0, R21, PT ;  /* 0x000000150000720c */ /* 0x000fda0003f86270 */
[----:B------:R-:W-:Y:S05]  /*d060*/  @!P4 BRA `(.L_x_13605) ;  /* 0x0000003400e8c947 */ /* 0x000fea0003800000 */
[----:B------:R-:W-:-:S07]  /*d070*/  IMAD.MOV.U32 R119, RZ, RZ, RZ ;  /* 0x000000ffff777224 */ /* 0x000fce00078e00ff */
.L_x_13623:
[----:B------:R-:W2:Y:S01]  /*d080*/  LDL R8, [R1+0x24] ;  /* 0x0000240001087983 */ /* 0x000ea20000100800 */
        /* <DEDUP_REMOVED lines=10> */
.L_x_13607:
[----:B------:R-:W-:Y:S01]  /*d130*/  IMAD R9, R15, 0x8, R2 ;  /* 0x000000080f097824 */ /* 0x000fe200078e0202 */
[----:B------:R-:W-:-:S04]  /*d140*/  SHF.L.U32 R8, R20, 0x1f, RZ ;  /* 0x0000001f14087819 */ /* 0x000fc800000006ff */
[----:B------:R0:W1:Y:S01]  /*d150*/  SYNCS.PHASECHK.TRANS64.TRYWAIT P5, [R9+URZ+0x16830], R8 ;  /* 0x01683008090075a7 */ /* 0x00006200080a017f */
[----:B------:R-:W-:Y:S05]  /*d160*/  @!P0 BRA `(.L_x_13608) ;  /* 0x0000000000048947 */ /* 0x000fea0003800000 */
[----:B------:R-:W-:Y:S01]  /*d170*/  BPT.TRAP 0x1 ;  /* 0x000000040000795c */ /* 0x000fe20000300000 */
.L_x_13608:
[----:B------:R-:W-:Y:S04]  /*d180*/  BSSY B0, `(.L_x_13606) ;  /* 0x0000004000007945 */ /* 0x000fe80003800000 */
[----:B-1----:R-:W-:Y:S05]  /*d190*/  @P5 BRA `(.L_x_13609) ;  /* 0x0000000000085947 */ /* 0x002fea0003800000 */
[----:B------:R-:W1:Y:S02]  /*d1a0*/  SYNCS.PHASECHK.TRANS64.TRYWAIT P5, [R9+URZ+0x16830], R8 ;  /* 0x01683008090075a7 */ /* 0x000e6400080a017f */
[----:B-1----:R-:W-:Y:S05]  /*d1b0*/  @!P5 BRA `(.L_x_13610) ;  /* 0x0000014c0058d947 */ /* 0x002fea0003800000 */
.L_x_13609:
[----:B------:R-:W-:Y:S05]  /*d1c0*/  BSYNC B0 ;  /* 0x0000000000007941 */ /* 0x000fea0003800000 */
.L_x_13606:
[----:B01----:R-:W2:Y:S01]  /*d1d0*/  LDL R9, [R1+0x20] ;  /* 0x0000200001097983 */ /* 0x003ea20000100800 */
[----:B------:R-:W-:Y:S01]  /*d1e0*/  IMAD.MOV.U32 R13, RZ, RZ, 0x40000040 ;  /* 0x40000040ff0d7424 */ /* 0x000fe200078e00ff */
[----:B------:R-:W-:Y:S05]  /*d1f0*/  WARPSYNC.ALL ;  /* 0x0000000000007948 */ /* 0x000fea0003800000 */
[----:B------:R-:W-:Y:S01]  /*d200*/  R2UR UR19, R13 ;  /* 0x000000000d1372ca */ /* 0x000fe200000e0000 */
[----:B------:R-:W0:Y:S01]  /*d210*/  S2R R8, SR_TID.X ;  /* 0x0000000000087919 */ /* 0x000e220000002100 */
[----:B------:R-:W-:Y:S01]  /*d220*/  IMAD.MOV.U32 R25, RZ, RZ, 0x40000040 ;  /* 0x40000040ff197424 */ /* 0x000fe200078e00ff */
[----:B------:R-:W-:-:S02]  /*d230*/  R2UR UR12, R6 ;  /* 0x00000000060c72ca */ /* 0x000fc400000e0000 */
[----:B------:R-:W-:Y:S02]  /*d240*/  R2UR UR13, R7 ;  /* 0x00000000070d72ca */ /* 0x000fe400000e0000 */
[C---:B------:R-:W-:Y:S02]  /*d250*/  R2UR UR15, R25.reuse ;  /* 0x00000000190f72ca */ /* 0x040fe400000e0000 */
[----:B0-----:R-:W-:Y:S02]  /*d260*/  SHF.R.U32.HI R8, RZ, 0x7, R8 ;  /* 0x00000007ff087819 */ /* 0x001fe40000011608 */
[----:B------:R-:W-:Y:S01]  /*d270*/  R2UR UR27, R25 ;  /* 0x00000000191b72ca */ /* 0x000fe200000e0000 */
[----:B--2---:R-:W-:-:S04]  /*d280*/  IMAD R24, R15, 0x400, R9 ;  /* 0x000004000f187824 */ /* 0x004fc800078e0209 */
[----:B------:R-:W-:-:S05]  /*d290*/  VIADD R12, R24, 0x2 ;  /* 0x00000002180c7836 */ /* 0x000fca0000000000 */
[----:B------:R-:W-:Y:S02]  /*d2a0*/  R2UR UR18, R12 ;  /* 0x000000000c1272ca */ /* 0x000fe400000e0000 */
[----:B------:R-:W2:Y:S01]  /*d2b0*/  LDL.64 R12, [R1] ;  /* 0x00000000010c7983 */ /* 0x000ea20000100a00 */
[----:B------:R-:W-:-:S05]  /*d2c0*/  IADD3 R9, R8, 0x8, RZ ;  /* 0x0000000808097810 */ /* 0x000fca0007ffe0ff */
[----:B------:R0:W-:Y:S01]  /*d2d0*/  BAR.SYNC.DEFER_BLOCKING R9, 0x100 ;  /* 0x000400090000751d */ /* 0x0001e20000010000 */
[C---:B------:R-:W-:Y:S01]  /*d2e0*/  R2UR UR14, R24.reuse ;  /* 0x00000000180e72ca */ /* 0x040fe200000e0000 */
[C---:B------:R-:W-:Y:S02]  /*d2f0*/  VIADD R8, R24.reuse, 0x4 ;  /* 0x0000000418087836 */ /* 0x040fe40000000000 */
[----:B------:R-:W-:-:S05]  /*d300*/  VIADD R24, R24, 0x6 ;  /* 0x0000000618187836 */ /* 0x000fca0000000000 */
[----:B------:R-:W-:Y:S02]  /*d310*/  R2UR UR26, R24 ;  /* 0x00000000181a72ca */ /* 0x000fe400000e0000 */
[----:B------:R-:W-:-:S06]  /*d320*/  WARPGROUP.ARRIVE ;  /* 0x00000000000079c5 */ /* 0x000fcc0000000000 */
[----:B------:R-:W-:Y:S01]  /*d330*/  HGMMA.64x128x16.F32 R24, gdesc[UR12], RZ, !UPT, gsb0 ;  /* 0x01e000000c1879f0 */ /* 0x000fe2000c0008ff */
[----:B0-----:R-:W-:Y:S01]  /*d340*/  IMAD.MOV.U32 R9, RZ, RZ, 0x40000040 ;  /* 0x40000040ff097424 */ /* 0x001fe200078e00ff */
[----:B------:R-:W-:Y:S02]  /*d350*/  R2UR UR22, R8 ;  /* 0x00000000081672ca */ /* 0x000fe400000e0000 */
[----:B------:R-:W-:Y:S02]  /*d360*/  R2UR UR20, R156 ;  /* 0x000000009c1472ca */ /* 0x000fe400000e0000 */
[----:B------:R-:W-:Y:S02]  /*d370*/  R2UR UR23, R9 ;  /* 0x00000000091772ca */ /* 0x000fe400000e0000 */
[----:B------:R-:W-:Y:S01]  /*d380*/  R2UR UR21, R157 ;  /* 0x000000009d1572ca */ /* 0x000fe200000e0000 */
[----:B------:R-:W-:Y:S02]  /*d390*/  WARPGROUP.DEPBAR.LE gsb0, 0x0 ;  /* 0x00008000000079c5 */ /* 0x000fe40000010000 */
[----:B------:R-:W-:Y:S01]  /*d3a0*/  WARPGROUP.ARRIVE ;  /* 0x00000000000079c5 */ /* 0x000fe20000000000 */
[----:B--2---:R-:W-:-:S02]  /*d3b0*/  R2UR UR16, R12 ;  /* 0x000000000c1072ca */ /* 0x004fc400000e0000 */
[----:B------:R-:W-:-:S13]  /*d3c0*/  R2UR UR17, R13 ;  /* 0x000000000d1172ca */ /* 0x000fda00000e0000 */
[----:B------:R-:W-:Y:S01]  /*d3d0*/  HGMMA.64x128x16.F32 R24, gdesc[UR16], R24, gsb0 ;  /* 0x01e00000101879f0 */ /* 0x000fe20008000818 */
        /* <DEDUP_REMOVED lines=9> */
[----:B------:R-:W-:Y:S05]  /*d470*/  @P4 BRA `(.L_x_13611) ;  /* 0x0000000000284947 */ /* 0x000fea0003800000 */
[----:B------:R-:W-:Y:S05]  /*d480*/  @!P0 BRA `(.L_x_13612) ;  /* 0x0000000000048947 */ /* 0x000fea0003800000 */
[----:B------:R-:W-:Y:S01]  /*d490*/  BPT.TRAP 0x1 ;  /* 0x000000040000795c */ /* 0x000fe20000300000 */
.L_x_13612:
[----:B------:R-:W-:Y:S01]  /*d4a0*/  SHF.L.U32 R8, R154, 0x1f, RZ ;  /* 0x0000001f9a087819 */ /* 0x000fe200000006ff */
[----:B------:R-:W-:-:S04]  /*d4b0*/  IMAD R9, R16, 0x8, R2 ;  /* 0x0000000810097824 */ /* 0x000fc800078e0202 */
[----:B------:R0:W1:Y:S01]  /*d4c0*/  SYNCS.PHASECHK.TRANS64.TRYWAIT P4, [R9+URZ+0x16850], R8 ;  /* 0x01685008090075a7 */ /* 0x000062000808017f */
[----:B------:R-:W-:Y:S05]  /*d4d0*/  @!P0 BRA `(.L_x_13613) ;  /* 0x0000000000048947 */ /* 0x000fea0003800000 */
[----:B------:R-:W-:Y:S01]  /*d4e0*/  BPT.TRAP 0x1 ;  /* 0x000000040000795c */ /* 0x000fe20000300000 */
.L_x_13613:
[----:B-1----:R-:W-:Y:S05]  /*d4f0*/  @P4 BRA `(.L_x_13611) ;  /* 0x0000000000084947 */ /* 0x002fea0003800000 */
[----:B------:R-:W1:Y:S02]  /*d500*/  SYNCS.PHASECHK.TRANS64.TRYWAIT P4, [R9+URZ+0x16850], R8 ;  /* 0x01685008090075a7 */ /* 0x000e64000808017f */
[----:B-1----:R-:W-:Y:S05]  /*d510*/  @!P4 BRA `(.L_x_13614) ;  /* 0x000001480094c947 */ /* 0x002fea0003800000 */
.L_x_13611:
[----:B01----:R-:W-:Y:S01]  /*d520*/  VIADD R8, R2, 0x400 ;  /* 0x0000040002087836 */ /* 0x003fe20000000000 */
[----:B------:R-:W2:Y:S01]  /*d530*/  LDL R154, [R1+0x8] ;  /* 0x00000800019a7983 */ /* 0x000ea20000100800 */
[----:B------:R-:W-:Y:S01]  /*d540*/  IMAD.MOV.U32 R9, RZ, RZ, 0x40000040 ;  /* 0x40000040ff097424 */ /* 0x000fe200078e00ff */
[----:B------:R-:W-:Y:S05]  /*d550*/  WARPSYNC.ALL ;  /* 0x0000000000007948 */ /* 0x000fea0003800000 */
[----:B------:R-:W-:Y:S01]  /*d560*/  SHF.R.U32.HI R8, RZ, 0x4, R8 ;  /* 0x00000004ff087819 */ /* 0x000fe20000011608 */
[----:B------:R-:W-:Y:S01]  /*d570*/  WARPGROUP.ARRIVE ;  /* 0x00000000000079c5 */ /* 0x000fe20000000000 */
[----:B------:R-:W-:-:S02]  /*d580*/  R2UR UR15, R9 ;  /* 0x00000000090f72ca */ /* 0x000fc400000e0000 */
[----:B------:R-:W-:-:S05]  /*d590*/  LOP3.LUT R8, R8, 0x3fff, RZ, 0xc0, !PT ;  /* 0x00003fff08087812 */ /* 0x000fca00078ec0ff */
[----:B------:R-:W-:-:S05]  /*d5a0*/  IMAD R8, R16, 0x400, R8 ;  /* 0x0000040010087824 */ /* 0x000fca00078e0208 */
[----:B------:R-:W-:-:S13]  /*d5b0*/  R2UR UR14, R8 ;  /* 0x00000000080e72ca */ /* 0x000fda00000e0000 */
[----:B------:R-:W-:Y:S01]  /*d5c0*/  HGMMA.64x64x16.F32 R88, R148, gdesc[UR12].tnspB, R88, gsb0 ;  /* 0x40e0000c94587df0 */ /* 0x000fe20008000858 */
[----:B------:R-:W-:Y:S02]  /*d5d0*/  VIADD R12, R8, 0x80 ;  /* 0x00000080080c7836 */ /* 0x000fe40000000000 */
[----:B------:R-:W-:-:S03]  /*d5e0*/  IMAD.MOV.U32 R13, RZ, RZ, 0x40000040 ;  /* 0x40000040ff0d7424 */ /* 0x000fc600078e00ff */
[----:B------:R-:W-:Y:S02]  /*d5f0*/  R2UR UR14, R12 ;  /* 0x000000000c0e72ca */ /* 0x000fe400000e0000 */
[----:B------:R-:W-:Y:S01]  /*d600*/  R2UR UR15, R13 ;  /* 0x000000000d0f72ca */ /* 0x000fe200000e0000 */
[----:B------:R-:W-:Y:S01]  /*d610*/  VIADD R12, R8, 0x100 ;  /* 0x00000100080c7836 */ /* 0x000fe20000000000 */
[----:B------:R-:W-:Y:S01]  /*d620*/  MOV R13, 0x40000040 ;  /* 0x40000040000d7802 */ /* 0x000fe20000000f00 */
[----:B------:R-:W-:Y:S02]  /*d630*/  WARPGROUP.DEPBAR.LE gsb0, 0x0 ;  /* 0x00008000000079c5 */ /* 0x000fe40000010000 */
[----:B------:R-:W-:Y:S01]  /*d640*/  WARPGROUP.ARRIVE ;  /* 0x00000000000079c5 */ /* 0x000fe20000000000 */
[----:B------:R-:W3:Y:S04]  /*d650*/  LDL R149, [R1+0x1c] ;  /* 0x00001c0001957983 */ /* 0x000ee80000100800 */
[----:B------:R-:W3:Y:S03]  /*d660*/  LDL R150, [R1+0x4c] ;  /* 0x00004c0001967983 */ /* 0x000ee60000100800 */
[----:B------:R-:W-:Y:S01]  /*d670*/  HGMMA.64x64x16.F32 R88, R144, gdesc[UR12].tnspB, R88, gsb0 ;  /* 0x40e0000c90587df0 */ /* 0x000fe20008000858 */
[----:B------:R-:W-:-:S02]  /*d680*/  R2UR UR14, R12 ;  /* 0x000000000c0e72ca */ /* 0x000fc400000e0000 */
[----:B------:R-:W-:Y:S01]  /*d690*/  R2UR UR15, R13 ;  /* 0x000000000d0f72ca */ /* 0x000fe200000e0000 */
[----:B------:R-:W-:Y:S01]  /*d6a0*/  VIADD R12, R8, 0x180 ;  /* 0x00000180080c7836 */ /* 0x000fe20000000000 */
[----:B------:R-:W2:Y:S01]  /*d6b0*/  LDL R151, [R1+0xc] ;  /* 0x00000c0001977983 */ /* 0x000ea20000100800 */
[----:B------:R-:W-:Y:S02]  /*d6c0*/  IMAD.MOV.U32 R13, RZ, RZ, 0x40000040 ;  /* 0x40000040ff0d7424 */ /* 0x000fe400078e00ff */
        /* <DEDUP_REMOVED lines=60> */
[----:B------:R-:W1:Y:S01]  /*da90*/  MUFU.TANH R25, R25 ;  /* 0x0000001900197308 */ /* 0x000e620000002400 */
[----:B------:R-:W-:-:S02]  /*daa0*/  WARPGROUP.DEPBAR.LE gsb0, 0x0 ;  /* 0x00008000000079c5 */ /* 0x000fc40000010000 */
[----:B------:R-:W-:-:S05]  /*dab0*/  WARPGROUP.ARRIVE ;  /* 0x00000000000079c5 */ /* 0x000fca0000000000 */
[----:B------:R-:W4:Y:S01]  /*dac0*/  MUFU.TANH R24, R24 ;  /* 0x0000001800187308 */ /* 0x000f220000002400 */
[----:B------:R-:W-:Y:S01]  /*dad0*/  HGMMA.64x64x16.F32 R88, R140, gdesc[UR12].tnspB, R88, gsb0 ;  /* 0x40e0000c8c587df0 */ /* 0x000fe20008000858 */
        /* <DEDUP_REMOVED lines=57> */
[----:B------:R5:W0:Y:S08]  /*de70*/  MUFU.TANH R8, R78 ;  /* 0x0000004e00087308 */ /* 0x000a300000002400 */
[----:B------:R-:W0:Y:S01]  /*de80*/  MUFU.TANH R58, R58 ;  /* 0x0000003a003a7308 */ /* 0x000e220000002400 */
[----:B-----5:R-:W-:Y:S01]  /*de90*/  FMUL.FTZ R78, R80, UR10 ;  /* 0x0000000a504e7c20 */ /* 0x020fe20008410000 */
[----:B------:R-:W-:Y:S01]  /*dea0*/  FMUL.FTZ R80, R81, UR10 ;  /* 0x0000000a51507c20 */ /* 0x000fe20008410000 */
[----:B------:R-:W-:Y:S01]  /*deb0*/  FMUL.FTZ R81, R83, UR10 ;  /* 0x0000000a53517c20 */ /* 0x000fe20008410000 */
[----:B------:R-:W-:-:S04]  /*dec0*/  FMUL.FTZ R83, R87, UR10 ;  /* 0x0000000a57537c20 */ /* 0x000fc80008410000 */
        /* <DEDUP_REMOVED lines=11> */
[----:B------:R-:W-:Y:S02]  /*df80*/  R2UR UR14, R12 ;  /* 0x000000000c0e72ca */ /* 0x000fe400000e0000 */
[----:B------:R-:W-:Y:S01]  /*df90*/  R2UR UR15, R13 ;  /* 0x000000000d0f72ca */ /* 0x000fe200000e0000 */
[----:B------:R-:W5:Y:S03]  /*dfa0*/  @P2 LDC R12, c[0x0][0x450] ;  /* 0x00011400ff0c2b82 */ /* 0x000f660000000800 */
[----:B------:R-:W0:Y:S05]  /*dfb0*/  MUFU.TANH R67, R67 ;  /* 0x0000004300437308 */ /* 0x000e2a0000002400 */
[----:B------:R-:W1:Y:S03]  /*dfc0*/  @P2 LDC R13, c[0x0][0x44c] ;  /* 0x00011300ff0d2b82 */ /* 0x000e660000000800 */
        /* <DEDUP_REMOVED lines=12> */
[----:B------:R-:W-:Y:S07]  /*e090*/  HGMMA.64x64x16.F32 R88, R120, gdesc[UR12].tnspB, R88, gsb0 ;  /* 0x40e0000c78587df0 */ /* 0x000fee0008000858 */
        /* <DEDUP_REMOVED lines=8> */
[----:B---3--:R-:W-:Y:S02]  /*e120*/  IMAD.IADD R121, R150, 0x1, R149 ;  /* 0x0000000196797824 */ /* 0x008fe400078e0295 */
[----:B------:R-:W-:Y:S01]  /*e130*/  FMUL.FTZ R120, R84, UR10 ;  /* 0x0000000a54787c20 */ /* 0x000fe20008410000 */
[----:B------:R-:W3:Y:S01]  /*e140*/  S2R R149, SR_TID.X ;  /* 0x0000000000957919 */ /* 0x000ee20000002100 */
[----:B------:R-:W-:Y:S02]  /*e150*/  IMAD.SHL.U32 R84, R0, 0x80, RZ ;  /* 0x0000008000547824 */ /* 0x000fe400078e00ff */
[----:B-1----:R-:W-:Y:S02]  /*e160*/  @P2 IMAD.HI.U32 R13, R121, R13, RZ ;  /* 0x0000000d790d2227 */ /* 0x002fe400078e00ff */
[----:B------:R-:W1:Y:S01]  /*e170*/  MUFU.TANH R120, R120 ;  /* 0x0000007800787308 */ /* 0x000e620000002400 */
[----:B------:R-:W-:Y:S02]  /*e180*/  IADD3 R122, -R155, 0x1, -R84 ;  /* 0x000000019b7a7810 */ /* 0x000fe40007ffe954 */
[----:B-----5:R-:W-:Y:S01]  /*e190*/  @P2 SHF.R.U32.HI R121, RZ, R12, R13 ;  /* 0x0000000cff792219 */ /* 0x020fe2000001160d */
[----:B------:R-:W-:Y:S01]  /*e1a0*/  @!P1 IMAD R13, R15, 0x8, R2 ;  /* 0x000000080f0d9824 */ /* 0x000fe200078e0202 */
[----:B--2---:R-:W-:-:S03]  /*e1b0*/  IADD3 R122, -R154, R122, R151 ;  /* 0x0000007a9a7a7210 */ /* 0x004fc60007ffe197 */
[----:B------:R-:W2:Y:S01]  /*e1c0*/  SHFL.IDX PT, R124, R121, RZ, 0x1c1f ;  /* 0x001c1fff797c7589 */ /* 0x000ea200000e0000 */
[----:B------:R-:W-:Y:S01]  /*e1d0*/  @!P1 IADD3 R13, R13, 0x16840, RZ ;  /* 0x000168400d0d9810 */ /* 0x000fe20007ffe0ff */
[C---:B------:R-:W-:Y:S02]  /*e1e0*/  VIADD R123, R122.reuse, UR8 ;  /* 0x000000087a7b7c36 */ /* 0x040fe40008000000 */
[----:B------:R-:W-:Y:S01]  /*e1f0*/  VIADD R122, R122, UR11 ;  /* 0x0000000b7a7a7c36 */ /* 0x000fe20008000000 */
[----:B------:R-:W-:Y:S02]  /*e200*/  @!P1 PRMT R13, RZ, 0x654, R13 ;  /* 0x00000654ff0d9816 */ /* 0x000fe4000000000d */
[----:B---3--:R-:W-:Y:S02]  /*e210*/  SHF.R.U32.HI R150, RZ, 0x7, R149 ;  /* 0x00000007ff967819 */ /* 0x008fe40000011695 */
[----:B------:R-:W-:-:S03]  /*e220*/  ISETP.GE.U32.AND P4, PT, R149, 0x180, PT ;  /* 0x000001809500780c */ /* 0x000fc60003f86070 */
[----:B------:R-:W-:Y:S02]  /*e230*/  VIADD R12, R150, 0x9 ;  /* 0x00000009960c7836 */ /* 0x000fe40000000000 */
[--C-:B--2---:R-:W-:Y:S02]  /*e240*/  IMAD.IADD R87, R123, 0x1, R124.reuse ;  /* 0x000000017b577824 */ /* 0x104fe400078e027c */
[----:B------:R-:W-:Y:S01]  /*e250*/  IMAD.IADD R86, R122, 0x1, R124 ;  /* 0x000000017a567824 */ /* 0x000fe200078e027c */
[----:B------:R-:W-:-:S05]  /*e260*/  SEL R12, R12, 0x9, !P4 ;  /* 0x000000090c0c7807 */ /* 0x000fca0006000000 */
[----:B------:R2:W-:Y:S06]  /*e270*/  BAR.ARV R12, 0x100 ;  /* 0x0004000c0000751d */ /* 0x0005ec0000002000 */
[----:B------:R2:W-:Y:S01]  /*e280*/  @!P1 SYNCS.ARRIVE.TRANS64.RED.A1T0 RZ, [R13+URZ], RZ ;  /* 0x000000ff0dff99a7 */ /* 0x0005e2000810043f */
[----:B01--4-:R-:W-:Y:S05]  /*e290*/  @!P3 BRA `(.L_x_13615) ;  /* 0x000000000058b947 */ /* 0x013fea0003800000 */
[----:B------:R-:W-:Y:S01]  /*e2a0*/  IADD3 R124, -R154, R151, R124 ;  /* 0x000000979a7c7210 */ /* 0x000fe20007ffe17c */
[----:B------:R-:W-:Y:S03]  /*e2b0*/  BSSY B0, `(.L_x_13616) ;  /* 0x0000010000007945 */ /* 0x000fe60003800000 */
[----:B------:R-:W-:-:S13]  /*e2c0*/  ISETP.GT.AND P4, PT, R124, -0x1, PT ;  /* 0xffffffff7c00780c */ /* 0x000fda0003f84270 */
[----:B------:R-:W-:Y:S05]  /*e2d0*/  @P4 BRA `(.L_x_13617) ;  /* 0x0000000000204947 */ /* 0x000fea0003800000 */
[----:B------:R-:W-:Y:S01]  /*e2e0*/  IMAD.U32 R125, RZ, RZ, UR4 ;  /* 0x00000004ff7d7e24 */ /* 0x000fe2000f8e00ff */
[----:B------:R-:W-:-:S04]  /*e2f0*/  LOP3.LUT R124, RZ, R124, RZ, 0x33, !PT ;  /* 0x0000007cff7c7212 */ /* 0x000fc800078e33ff */
[----:B------:R-:W-:-:S13]  /*e300*/  ISETP.NE.AND P4, PT, R125, 0x1, PT ;  /* 0x000000017d00780c */ /* 0x000fda0003f85270 */
[----:B--2---:R-:W0:Y:S02]  /*e310*/  @P4 LDC.64 R12, c[0x0][0x9e8] ;  /* 0x00027a00ff0c4b82 */ /* 0x004e240000000a00 */
[----:B0-----:R-:W-:-:S05]  /*e320*/  @P4 IMAD.HI.U32 R12, R124, R12, RZ ;  /* 0x0000000c7c0c4227 */ /* 0x001fca00078e00ff */
[----:B------:R-:W-:-:S04]  /*e330*/  @P4 SHF.R.U32.HI R124, RZ, R13, R12 ;  /* 0x0000000dff7c4219 */ /* 0x000fc8000001160c */
[----:B------:R-:W-:Y:S01]  /*e340*/  LOP3.LUT R124, RZ, R124, RZ, 0x33, !PT ;  /* 0x0000007cff7c7212 */ /* 0x000fe200078e33ff */
[----:B------:R-:W-:Y:S06]  /*e350*/  BRA `(.L_x_13618) ;  /* 0x0000000000147947 */ /* 0x000fec0003800000 */
.L_x_13617:
[----:B------:R-:W-:-:S05]  /*e360*/  IMAD.U32 R125, RZ, RZ, UR4 ;  /* 0x00000004ff7d7e24 */ /* 0x000fca000f8e00ff */
[----:B------:R-:W-:-:S13]  /*e370*/  ISETP.NE.AND P4, PT, R125, 0x1, PT ;  /* 0x000000017d00780c */ /* 0x000fda0003f85270 */
[----:B--2---:R-:W0:Y:S02]  /*e380*/  @P4 LDC.64 R12, c[0x0][0x9e8] ;  /* 0x00027a00ff0c4b82 */ /* 0x004e240000000a00 */
[----:B0-----:R-:W-:-:S05]  /*e390*/  @P4 IMAD.HI.U32 R12, R124, R12, RZ ;  /* 0x0000000c7c0c4227 */ /* 0x001fca00078e00ff */
[----:B------:R-:W-:-:S07]  /*e3a0*/  @P4 SHF.R.U32.HI R124, RZ, R13, R12 ;  /* 0x0000000dff7c4219 */ /* 0x000fce000001160c */
.L_x_13618:
[----:B------:R-:W-:Y:S05]  /*e3b0*/  BSYNC B0 ;  /* 0x0000000000007941 */ /* 0x000fea0003800000 */
.L_x_13616:
[----:B------:R-:W-:-:S04]  /*e3c0*/  IMAD R124, R124, R125, -R84 ;  /* 0x0000007d7c7c7224 */ /* 0x000fc800078e0a54 */
[----:B------:R-:W-:-:S05]  /*e3d0*/  IMAD.IADD R124, R124, 0x1, -R155 ;  /* 0x000000017c7c7824 */ /* 0x000fca00078e0a9b */
[----:B------:R-:W-:Y:S02]  /*e3e0*/  VIMNMX R86, R86, R124, !PT ;  /* 0x0000007c56567248 */ /* 0x000fe40007fe0100 */
[----:B------:R-:W-:-:S07]  /*e3f0*/  VIADDMNMX R87, R124, R125, R87, PT ;  /* 0x0000007d7c577246 */ /* 0x000fce0003800157 */
.L_x_13615:
        /* <DEDUP_REMOVED lines=113> */
.L_x_13621:
[----:B------:R-:W-:-:S05]  /*eb10*/  IMAD.U32 R39, RZ, RZ, UR4 ;  /* 0x00000004ff277e24 */ /* 0x000fca000f8e00ff */
[----:B------:R-:W-:-:S13]  /*eb20*/  ISETP.NE.AND P4, PT, R39, 0x1, PT ;  /* 0x000000012700780c */ /* 0x000fda0003f85270 */
[----:B--2---:R-:W0:Y:S02]  /*eb30*/  @P4 LDC.64 R12, c[0x0][0x9e8] ;  /* 0x00027a00ff0c4b82 */ /* 0x004e240000000a00 */
[----:B0-----:R-:W-:-:S05]  /*eb40*/  @P4 IMAD.HI.U32 R12, R121, R12, RZ ;  /* 0x0000000c790c4227 */ /* 0x001fca00078e00ff */
[----:B------:R-:W-:-:S07]  /*eb50*/  @P4 SHF.R.U32.HI R121, RZ, R13, R12 ;  /* 0x0000000dff794219 */ /* 0x000fce000001160c */
.L_x_13622:
[----:B------:R-:W-:Y:S05]  /*eb60*/  BSYNC B0 ;  /* 0x0000000000007941 */ /* 0x000fea0003800000 */
.L_x_13620:
[----:B------:R-:W-:-:S04]  /*eb70*/  IMAD R84, R121, R39, -R84 ;  /* 0x0000002779547224 */ /* 0x000fc800078e0a54 */
[----:B------:R-:W-:-:S05]  /*eb80*/  IMAD.IADD R84, R84, 0x1, -R155 ;  /* 0x0000000154547824 */ /* 0x000fca00078e0a9b */
[----:B------:R-:W-:Y:S02]  /*eb90*/  VIMNMX R122, R122, R84, !PT ;  /* 0x000000547a7a7248 */ /* 0x000fe40007fe0100 */
[----:B------:R-:W-:-:S07]  /*eba0*/  VIADDMNMX R123, R84, R39, R123, PT ;  /* 0x00000027547b7246 */ /* 0x000fce000380017b */
.L_x_13619:
[----:B--2---:R-:W-:Y:S01]  /*ebb0*/  @!P1 LEA R12, R16, R2, 0x3 ;  /* 0x00000002100c9211 */ /* 0x004fe200078e18ff */
[----:B------:R-:W0:Y:S01]  /*ebc0*/  LDC R39, c[0x0][0x988] ;  /* 0x00026200ff277b82 */ /* 0x000e220000000800 */
[----:B------:R-:W-:-:S03]  /*ebd0*/  IMAD.MOV.U32 R154, RZ, RZ, R20 ;  /* 0x000000ffff9a7224 */ /* 0x000fc600078e0014 */
[----:B------:R-:W-:-:S05]  /*ebe0*/  @!P1 VIADD R12, R12, 0x16860 ;  /* 0x000168600c0c9836 */ /* 0x000fca0000000000 */
[----:B------:R-:W-:-:S04]  /*ebf0*/  @!P1 PRMT R12, RZ, 0x654, R12 ;  /* 0x00000654ff0c9816 */ /* 0x000fc8000000000c */
[----:B------:R1:W-:Y:S02]  /*ec00*/  @!P1 SYNCS.ARRIVE.TRANS64.RED.A1T0 RZ, [R12+URZ], RZ ;  /* 0x000000ff0cff99a7 */ /* 0x0003e4000810043f */
        /* <DEDUP_REMOVED lines=33> */
[----:B-1----:R-:W-:-:S05]  /*ee20*/  FMNMX.FTZ R12, R12, R13, !PT ;  /* 0x0000000d0c0c7209 */ /* 0x002fca0007810000 */
[----:B------:R-:W1:Y:S02]  /*ee30*/  SHFL.BFLY PT, R13, R12, 0x1, 0x1f ;  /* 0x0c201f000c0d7f89 */ /* 0x000e6400000e0000 */
[----:B-1----:R-:W-:-:S04]  /*ee40*/  FMNMX.FTZ R12, R12, R13, !PT ;  /* 0x0000000d0c0c7209 */ /* 0x002fc80007810000 */
[----:B------:R-:W-:-:S04]  /*ee50*/  FSETP.NEU.FTZ.AND P4, PT, R12, -INF , PT ;  /* 0xff8000000c00780b */ /* 0x000fc80003f9d000 */
[----:B------:R-:W-:-:S05]  /*ee60*/  FSEL R13, R12, RZ, P4 ;  /* 0x000000ff0c0d7208 */ /* 0x000fca0002000000 */
[----:B------:R-:W-:Y:S01]  /*ee70*/  FADD.FTZ R13, -R13, R14 ;  /* 0x0000000e0d0d7221 */ /* 0x000fe20000010100 */
[----:B0-----:R-:W-:-:S03]  /*ee80*/  FMUL.FTZ R14, R12, R39 ;  /* 0x000000270c0e7220 */ /* 0x001fc60000410000 */
[-C--:B------:R-:W-:Y:S02]  /*ee90*/  FMUL.FTZ R13, R13, R39.reuse ;  /* 0x000000270d0d7220 */ /* 0x080fe40000410000 */
[----:B------:R-:W-:Y:S02]  /*eea0*/  FSEL R14, R14, RZ, P4 ;  /* 0x000000ff0e0e7208 */ /* 0x000fe40002000000 */
[----:B------:R-:W-:Y:S02]  /*eeb0*/  ISETP.GT.AND P4, PT, R122, 0x1, P5 ;  /* 0x000000017a00780c */ /* 0x000fe40002f84270 */
[----:B------:R-:W0:Y:S01]  /*eec0*/  MUFU.EX2 R13, R13 ;  /* 0x0000000d000d7308 */ /* 0x000e220000000800 */
        /* <DEDUP_REMOVED lines=8> */
[-CC-:B------:R-:W-:Y:S01]  /*ef50*/  FFMA.FTZ R33, R33, R39.reuse, -R14.reuse ;  /* 0x0000002721217223 */ /* 0x180fe2000001080e */
        /* <DEDUP_REMOVED lines=35> */
[----:B------:R-:W-:Y:S01]  /*f190*/  FFMA.FTZ R14, R85, R39, -R14 ;  /* 0x00000027550e7223 */ /* 0x000fe2000001080e */
[----:B------:R-:W-:Y:S01]  /*f1a0*/  FSEL R34, R34, -INF , !P4 ;  /* 0xff80000022227808 */ /* 0x000fe20006000000 */
[----:B------:R-:W1:Y:S01]  /*f1b0*/  MUFU.EX2 R148, R9 ;  /* 0x0000000900947308 */ /* 0x000e620000000800 */
[----:B------:R-:W-:Y:S01]  /*f1c0*/  ISETP.GT.AND P4, PT, R122, 0x18, P5 ;  /* 0x000000187a00780c */ /* 0x000fe20002f84270 */
[-C--:B0-----:R-:W-:Y:S01]  /*f1d0*/  FMUL.FTZ R88, R88, R13.reuse ;  /* 0x0000000d58587220 */ /* 0x081fe20000410000 */
[-C--:B------:R-:W-:Y:S01]  /*f1e0*/  FMUL.FTZ R89, R89, R13.reuse ;  /* 0x0000000d59597220 */ /* 0x080fe20000410000 */
[-C--:B------:R-:W-:Y:S01]  /*f1f0*/  FMUL.FTZ R92, R92, R13.reuse ;  /* 0x0000000d5c5c7220 */ /* 0x080fe20000410000 */
[----:B------:R-:W-:Y:S01]  /*f200*/  ISETP.LT.OR P4, PT, R123, 0x19, P4 ;  /* 0x000000197b00780c */ /* 0x000fe20002781670 */
[-C--:B------:R-:W-:Y:S01]  /*f210*/  FMUL.FTZ R93, R93, R13.reuse ;  /* 0x0000000d5d5d7220 */ /* 0x080fe20000410000 */
[-C--:B------:R-:W-:Y:S01]  /*f220*/  FMUL.FTZ R96, R96, R13.reuse ;  /* 0x0000000d60607220 */ /* 0x080fe20000410000 */
[----:B------:R-:W0:Y:S01]  /*f230*/  MUFU.EX2 R25, R25 ;  /* 0x0000001900197308 */ /* 0x000e220000000800 */
[----:B------:R-:W-:Y:S01]  /*f240*/  FSEL R36, R36, -INF , !P4 ;  /* 0xff80000024247808 */ /* 0x000fe20006000000 */
[-C--:B------:R-:W-:Y:S01]  /*f250*/  FMUL.FTZ R97, R97, R13.reuse ;  /* 0x0000000d61617220 */ /* 0x080fe20000410000 */
[----:B------:R-:W-:Y:S01]  /*f260*/  ISETP.GT.AND P4, PT, R122, 0x19, P5 ;  /* 0x000000197a00780c */ /* 0x000fe20002f84270 */
[-C--:B------:R-:W-:Y:S01]  /*f270*/  FMUL.FTZ R100, R100, R13.reuse ;  /* 0x0000000d64647220 */ /* 0x080fe20000410000 */
[-C--:B------:R-:W-:Y:S01]  /*f280*/  FMUL.FTZ R101, R101, R13.reuse ;  /* 0x0000000d65657220 */ /* 0x080fe20000410000 */
[-C--:B------:R-:W-:Y:S01]  /*f290*/  FMUL.FTZ R104, R104, R13.reuse ;  /* 0x0000000d68687220 */ /* 0x080fe20000410000 */
[----:B------:R-:W-:Y:S01]  /*f2a0*/  ISETP.LT.OR P4, PT, R123, 0x1a, P4 ;  /* 0x0000001a7b00780c */ /* 0x000fe20002781670 */
[----:B------:R-:W2:Y:S01]  /*f2b0*/  MUFU.EX2 R27, R27 ;  /* 0x0000001b001b7308 */ /* 0x000ea20000000800 */
[----:B-1----:R-:W-:Y:S01]  /*f2c0*/  FFMA.FTZ R4, R13, R4, R148 ;  /* 0x000000040d047223 */ /* 0x002fe20000010094 */
[-C--:B------:R-:W-:Y:S01]  /*f2d0*/  FMUL.FTZ R105, R105, R13.reuse ;  /* 0x0000000d69697220 */ /* 0x080fe20000410000 */
[----:B------:R-:W-:Y:S01]  /*f2e0*/  FSEL R38, R38, -INF , !P4 ;  /* 0xff80000026267808 */ /* 0x000fe20006000000 */
[-C--:B------:R-:W-:Y:S01]  /*f2f0*/  FMUL.FTZ R108, R108, R13.reuse ;  /* 0x0000000d6c6c7220 */ /* 0x080fe20000410000 */
[----:B------:R-:W-:Y:S01]  /*f300*/  ISETP.GT.AND P4, PT, R122, 0x20, P5 ;  /* 0x000000207a00780c */ /* 0x000fe20002f84270 */
[-C--:B------:R-:W-:Y:S01]  /*f310*/  FMUL.FTZ R109, R109, R13.reuse ;  /* 0x0000000d6d6d7220 */ /* 0x080fe20000410000 */
[-C--:B------:R-:W-:Y:S01]  /*f320*/  FMUL.FTZ R112, R112, R13.reuse ;  /* 0x0000000d70707220 */ /* 0x080fe20000410000 */
[----:B------:R-:W1:Y:S01]  /*f330*/  MUFU.EX2 R28, R28 ;  /* 0x0000001c001c7308 */ /* 0x000e620000000800 */
[----:B------:R-:W-:Y:S01]  /*f340*/  ISETP.LT.OR P4, PT, R123, 0x21, P4 ;  /* 0x000000217b00780c */ /* 0x000fe20002781670 */
[C---:B0-----:R-:W-:Y:S01]  /*f350*/  FADD.FTZ R4, R25.reuse, R4 ;  /* 0x0000000419047221 */ /* 0x041fe20000010000 */
[----:B------:R-:W-:Y:S01]  /*f360*/  F2FP.F16.F32.PACK_AB R148, R25, R148 ;  /* 0x000000941994723e */ /* 0x000fe200000000ff */
[-C--:B------:R-:W-:Y:S01]  /*f370*/  FMUL.FTZ R113, R113, R13.reuse ;  /* 0x0000000d71717220 */ /* 0x080fe20000410000 */
[----:B------:R-:W-:Y:S01]  /*f380*/  FSEL R40, R40, -INF , !P4 ;  /* 0xff80000028287808 */ /* 0x000fe20006000000 */
[-C--:B------:R-:W-:Y:S01]  /*f390*/  FMUL.FTZ R116, R116, R13.reuse ;  /* 0x0000000d74747220 */ /* 0x080fe20000410000 */
[----:B------:R-:W-:Y:S01]  /*f3a0*/  ISETP.GT.AND P4, PT, R122, 0x21, P5 ;  /* 0x000000217a00780c */ /* 0x000fe20002f84270 */
[----:B------:R-:W0:Y:S01]  /*f3b0*/  MUFU.EX2 R31, R31 ;  /* 0x0000001f001f7308 */ /* 0x000e220000000800 */
[----:B--2---:R-:W-:Y:S01]  /*f3c0*/  FADD.FTZ R4, R27, R4 ;  /* 0x000000041b047221 */ /* 0x004fe20000010000 */
[----:B------:R-:W-:Y:S01]  /*f3d0*/  FMUL.FTZ R117, R117, R13 ;  /* 0x0000000d75757220 */ /* 0x000fe20000410000 */
[----:B------:R-:W-:-:S04]  /*f3e0*/  ISETP.LT.OR P4, PT, R123, 0x22, P4 ;  /* 0x000000227b00780c */ /* 0x000fc80002781670 */
[----:B------:R-:W-:Y:S01]  /*f3f0*/  FSEL R42, R42, -INF , !P4 ;  /* 0xff8000002a2a7808 */ /* 0x000fe20006000000 */
[----:B------:R-:W2:Y:S01]  /*f400*/  MUFU.EX2 R33, R33 ;  /* 0x0000002100217308 */ /* 0x000ea20000000800 */
[----:B------:R-:W-:Y:S01]  /*f410*/  ISETP.GT.AND P4, PT, R122, 0x28, P5 ;  /* 0x000000287a00780c */ /* 0x000fe20002f84270 */
[C---:B-1----:R-:W-:Y:S01]  /*f420*/  FADD.FTZ R4, R28.reuse, R4 ;  /* 0x000000041c047221 */ /* 0x042fe20000010000 */
[----:B------:R-:W-:Y:S02]  /*f430*/  F2FP.F16.F32.PACK_AB R150, R28, R27 ;  /* 0x0000001b1c96723e */ /* 0x000fe400000000ff */
[----:B------:R-:W-:-:S03]  /*f440*/  ISETP.LT.OR P4, PT, R123, 0x29, P4 ;  /* 0x000000297b00780c */ /* 0x000fc60002781670 */
[----:B------:R-:W1:Y:S01]  /*f450*/  MUFU.EX2 R35, R35 ;  /* 0x0000002300237308 */ /* 0x000e620000000800 */
[----:B------:R-:W-:Y:S01]  /*f460*/  FSEL R44, R44, -INF , !P4 ;  /* 0xff8000002c2c7808 */ /* 0x000fe20006000000 */
[----:B0-----:R-:W-:Y:S01]  /*f470*/  FADD.FTZ R4, R31, R4 ;  /* 0x000000041f047221 */ /* 0x001fe20000010000 */
[----:B------:R-:W-:-:S04]  /*f480*/  ISETP.GT.AND P4, PT, R122, 0x29, P5 ;  /* 0x000000297a00780c */ /* 0x000fc80002f84270 */
[----:B------:R-:W-:Y:S01]  /*f490*/  ISETP.LT.OR P4, PT, R123, 0x2a, P4 ;  /* 0x0000002a7b00780c */ /* 0x000fe20002781670 */
[----:B------:R-:W0:Y:S01]  /*f4a0*/  MUFU.EX2 R37, R37 ;  /* 0x0000002500257308 */ /* 0x000e220000000800 */
[C---:B--2---:R-:W-:Y:S01]  /*f4b0*/  FADD.FTZ R4, R33.reuse, R4 ;  /* 0x0000000421047221 */ /* 0x044fe20000010000 */
[----:B------:R-:W-:Y:S02]  /*f4c0*/  F2FP.F16.F32.PACK_AB R144, R33, R31 ;  /* 0x0000001f2190723e */ /* 0x000fe400000000ff */
[----:B------:R-:W-:Y:S02]  /*f4d0*/  FSEL R46, R46, -INF , !P4 ;  /* 0xff8000002e2e7808 */ /* 0x000fe40006000000 */
[----:B------:R-:W-:Y:S02]  /*f4e0*/  ISETP.GT.AND P4, PT, R122, 0x30, P5 ;  /* 0x000000307a00780c */ /* 0x000fe40002f84270 */
[----:B------:R-:W2:Y:S01]  /*f4f0*/  MUFU.EX2 R124, R124 ;  /* 0x0000007c007c7308 */ /* 0x000ea20000000800 */
[----:B-1----:R-:W-:Y:S01]  /*f500*/  FADD.FTZ R4, R35, R4 ;  /* 0x0000000423047221 */ /* 0x002fe20000010000 */
[----:B------:R-:W-:-:S04]  /*f510*/  ISETP.LT.OR P4, PT, R123, 0x31, P4 ;  /* 0x000000317b00780c */ /* 0x000fc80002781670 */
[----:B------:R-:W-:Y:S02]  /*f520*/  FSEL R49, R49, -INF , !P4 ;  /* 0xff80000031317808 */ /* 0x000fe40006000000 */
[----:B------:R-:W-:Y:S01]  /*f530*/  ISETP.GT.AND P4, PT, R122, 0x31, P5 ;  /* 0x000000317a00780c */ /* 0x000fe20002f84270 */
[----:B------:R-:W1:Y:S01]  /*f540*/  MUFU.EX2 R41, R41 ;  /* 0x0000002900297308 */ /* 0x000e620000000800 */
[C---:B0-----:R-:W-:Y:S01]  /*f550*/  FADD.FTZ R25, R37.reuse, R4 ;  /* 0x0000000425197221 */ /* 0x041fe20000010000 */
[----:B------:R-:W-:Y:S02]  /*f560*/  F2FP.F16.F32.PACK_AB R146, R37, R35 ;  /* 0x000000232592723e */ /* 0x000fe400000000ff */
[----:B------:R-:W-:-:S04]  /*f570*/  ISETP.LT.OR P4, PT, R123, 0x32, P4 ;  /* 0x000000327b00780c */ /* 0x000fc80002781670 */
[----:B------:R-:W-:Y:S01]  /*f580*/  FSEL R50, R50, -INF , !P4 ;  /* 0xff80000032327808 */ /* 0x000fe20006000000 */
[----:B------:R-:W0:Y:S01]  /*f590*/  MUFU.EX2 R43, R43 ;  /* 0x0000002b002b7308 */ /* 0x000e220000000800 */
[----:B------:R-:W-:Y:S01]  /*f5a0*/  ISETP.GT.AND P4, PT, R122, 0x38, P5 ;  /* 0x000000387a00780c */ /* 0x000fe20002f84270 */
[----:B--2---:R-:W-:-:S03]  /*f5b0*/  FADD.FTZ R4, R124, R25 ;  /* 0x000000197c047221 */ /* 0x004fc60000010000 */
[----:B------:R-:W-:-:S03]  /*f5c0*/  ISETP.LT.OR P4, PT, R123, 0x39, P4 ;  /* 0x000000397b00780c */ /* 0x000fc60002781670 */
[----:B------:R-:W2:Y:S01]  /*f5d0*/  MUFU.EX2 R45, R45 ;  /* 0x0000002d002d7308 */ /* 0x000ea20000000800 */
[----:B------:R-:W-:Y:S01]  /*f5e0*/  FSEL R52, R52, -INF , !P4 ;  /* 0xff80000034347808 */ /* 0x000fe20006000000 */
[C---:B-1----:R-:W-:Y:S01]  /*f5f0*/  FADD.FTZ R4, R41.reuse, R4 ;  /* 0x0000000429047221 */ /* 0x042fe20000010000 */
[----:B------:R-:W-:Y:S02]  /*f600*/  ISETP.GT.AND P4, PT, R122, 0x39, P5 ;  /* 0x000000397a00780c */ /* 0x000fe40002f84270 */
[----:B------:R-:W-:Y:S02]  /*f610*/  F2FP.F16.F32.PACK_AB R140, R41, R124 ;  /* 0x0000007c298c723e */ /* 0x000fe400000000ff */
[----:B------:R-:W-:Y:S01]  /*f620*/  ISETP.LT.OR P4, PT, R123, 0x3a, P4 ;  /* 0x0000003a7b00780c */ /* 0x000fe20002781670 */
[----:B------:R-:W1:Y:S01]  /*f630*/  MUFU.EX2 R47, R47 ;  /* 0x0000002f002f7308 */ /* 0x000e620000000800 */
[----:B0-----:R-:W-:Y:S02]  /*f640*/  FADD.FTZ R4, R43, R4 ;  /* 0x000000042b047221 */ /* 0x001fe40000010000 */
[----:B------:R-:W-:-:S02]  /*f650*/  FSEL R54, R54, -INF , !P4 ;  /* 0xff80000036367808 */ /* 0x000fc40006000000 */
[----:B------:R-:W-:-:S03]  /*f660*/  ISETP.GT.AND P4, PT, R122, 0x40, P5 ;  /* 0x000000407a00780c */ /* 0x000fc60002f84270 */
[----:B------:R-:W0:Y:S01]  /*f670*/  MUFU.EX2 R48, R48 ;  /* 0x0000003000307308 */ /* 0x000e220000000800 */
[----:B------:R-:W-:Y:S01]  /*f680*/  ISETP.LT.OR P4, PT, R123, 0x41, P4 ;  /* 0x000000417b00780c */ /* 0x000fe20002781670 */
[C---:B--2---:R-:W-:Y:S01]  /*f690*/  FADD.FTZ R4, R45.reuse, R4 ;  /* 0x000000042d047221 */ /* 0x044fe20000010000 */
[----:B------:R-:W-:Y:S02]  /*f6a0*/  F2FP.F16.F32.PACK_AB R142, R45, R43 ;  /* 0x0000002b2d8e723e */ /* 0x000fe400000000ff */
[----:B------:R-:W-:Y:S02]  /*f6b0*/  FSEL R56, R56, -INF , !P4 ;  /* 0xff80000038387808 */ /* 0x000fe40006000000 */
[----:B------:R-:W-:Y:S01]  /*f6c0*/  ISETP.GT.AND P4, PT, R122, 0x41, P5 ;  /* 0x000000417a00780c */ /* 0x000fe20002f84270 */
[----:B------:R-:W-:Y:S01]  /*f6d0*/  MUFU.EX2 R51, R51 ;  /* 0x0000003300337308 */ /* 0x000fe20000000800 */
[----:B-1----:R-:W-:Y:S02]  /*f6e0*/  FADD.FTZ R25, R47, R4 ;  /* 0x000000042f197221 */ /* 0x002fe40000010000 */
[----:B------:R-:W-:-:S04]  /*f6f0*/  ISETP.LT.OR P4, PT, R123, 0x42, P4 ;  /* 0x000000427b00780c */ /* 0x000fc80002781670 */
[----:B------:R-:W-:Y:S01]  /*f700*/  FSEL R58, R58, -INF , !P4 ;  /* 0xff8000003a3a7808 */ /* 0x000fe20006000000 */
[----:B------:R-:W1:Y:S01]  /*f710*/  MUFU.EX2 R53, R53 ;  /* 0x0000003500357308 */ /* 0x000e620000000800 */
[----:B------:R-:W-:Y:S02]  /*f720*/  ISETP.GT.AND P4, PT, R122, 0x48, P5 ;  /* 0x000000487a00780c */ /* 0x000fe40002f84270 */
[----:B0-----:R-:W-:Y:S02]  /*f730*/  F2FP.F16.F32.PACK_AB R136, R48, R47 ;  /* 0x0000002f3088723e */ /* 0x001fe400000000ff */
[----:B------:R-:W-:-:S03]  /*f740*/  ISETP.LT.OR P4, PT, R123, 0x49, P4 ;  /* 0x000000497b00780c */ /* 0x000fc60002781670 */
[----:B------:R-:W-:Y:S01]  /*f750*/  MUFU.EX2 R55, R55 ;  /* 0x0000003700377308 */ /* 0x000fe20000000800 */
[----:B------:R-:W-:Y:S02]  /*f760*/  FSEL R60, R60, -INF , !P4 ;  /* 0xff8000003c3c7808 */ /* 0x000fe40006000000 */
[----:B------:R-:W-:-:S04]  /*f770*/  ISETP.GT.AND P4, PT, R122, 0x49, P5 ;  /* 0x000000497a00780c */ /* 0x000fc80002f84270 */
[----:B------:R-:W-:Y:S01]  /*f780*/  ISETP.LT.OR P4, PT, R123, 0x4a, P4 ;  /* 0x0000004a7b00780c */ /* 0x000fe20002781670 */
[----:B------:R-:W0:Y:S01]  /*f790*/  MUFU.EX2 R57, R57 ;  /* 0x0000003900397308 */ /* 0x000e220000000800 */
[----:B-1----:R-:W-:Y:S02]  /*f7a0*/  F2FP.F16.F32.PACK_AB R138, R53, R51 ;  /* 0x00000033358a723e */ /* 0x002fe400000000ff */
[----:B------:R-:W-:Y:S02]  /*f7b0*/  FSEL R62, R62, -INF , !P4 ;  /* 0xff8000003e3e7808 */ /* 0x000fe40006000000 */
[----:B------:R-:W-:-:S03]  /*f7c0*/  ISETP.GT.AND P4, PT, R122, 0x50, P5 ;  /* 0x000000507a00780c */ /* 0x000fc60002f84270 */
[----:B------:R-:W-:Y:S01]  /*f7d0*/  MUFU.EX2 R59, R59 ;  /* 0x0000003b003b7308 */ /* 0x000fe20000000800 */
[----:B------:R-:W-:-:S04]  /*f7e0*/  ISETP.LT.OR P4, PT, R123, 0x51, P4 ;  /* 0x000000517b00780c */ /* 0x000fc80002781670 */
[----:B------:R-:W-:Y:S02]  /*f7f0*/  FSEL R64, R64, -INF , !P4 ;  /* 0xff80000040407808 */ /* 0x000fe40006000000 */
[----:B------:R-:W-:Y:S01]  /*f800*/  ISETP.GT.AND P4, PT, R122, 0x51, P5 ;  /* 0x000000517a00780c */ /* 0x000fe20002f84270 */
[----:B------:R-:W1:Y:S01]  /*f810*/  MUFU.EX2 R61, R61 ;  /* 0x0000003d003d7308 */ /* 0x000e620000000800 */
[----:B0-----:R-:W-:Y:S02]  /*f820*/  F2FP.F16.F32.PACK_AB R132, R57, R55 ;  /* 0x000000373984723e */ /* 0x001fe400000000ff */
[----:B------:R-:W-:-:S04]  /*f830*/  ISETP.LT.OR P4, PT, R123, 0x52, P4 ;  /* 0x000000527b00780c */ /* 0x000fc80002781670 */
[----:B------:R-:W-:Y:S01]  /*f840*/  FSEL R66, R66, -INF , !P4 ;  /* 0xff80000042427808 */ /* 0x000fe20006000000 */
[----:B------:R-:W-:Y:S01]  /*f850*/  MUFU.EX2 R63, R63 ;  /* 0x0000003f003f7308 */ /* 0x000fe20000000800 */
[----:B------:R-:W-:-:S04]  /*f860*/  ISETP.GT.AND P4, PT, R122, 0x58, P5 ;  /* 0x000000587a00780c */ /* 0x000fc80002f84270 */
[----:B------:R-:W-:-:S03]  /*f870*/  ISETP.LT.OR P4, PT, R123, 0x59, P4 ;  /* 0x000000597b00780c */ /* 0x000fc60002781670 */
[----:B------:R-:W0:Y:S01]  /*f880*/  MUFU.EX2 R65, R65 ;  /* 0x0000004100417308 */ /* 0x000e220000000800 */
[----:B------:R-:W-:Y:S02]  /*f890*/  FSEL R68, R68, -INF , !P4 ;  /* 0xff80000044447808 */ /* 0x000fe40006000000 */
[----:B------:R-:W-:Y:S02]  /*f8a0*/  ISETP.GT.AND P4, PT, R122, 0x59, P5 ;  /* 0x000000597a00780c */ /* 0x000fe40002f84270 */
[----:B-1----:R-:W-:Y:S02]  /*f8b0*/  F2FP.F16.F32.PACK_AB R134, R61, R59 ;  /* 0x0000003b3d86723e */ /* 0x002fe400000000ff */
[----:B------:R-:W-:Y:S01]  /*f8c0*/  ISETP.LT.OR P4, PT, R123, 0x5a, P4 ;  /* 0x0000005a7b00780c */ /* 0x000fe20002781670 */
[----:B------:R-:W-:Y:S03]  /*f8d0*/  MUFU.EX2 R67, R67 ;  /* 0x0000004300437308 */ /* 0x000fe60000000800 */
[----:B------:R-:W-:-:S02]  /*f8e0*/  FSEL R70, R70, -INF , !P4 ;  /* 0xff80000046467808 */ /* 0x000fc40006000000 */
[----:B------:R-:W-:-:S03]  /*f8f0*/  ISETP.GT.AND P4, PT, R122, 0x60, P5 ;  /* 0x000000607a00780c */ /* 0x000fc60002f84270 */
[----:B------:R-:W1:Y:S01]  /*f900*/  MUFU.EX2 R69, R69 ;  /* 0x0000004500457308 */ /* 0x000e620000000800 */
[----:B------:R-:W-:Y:S02]  /*f910*/  ISETP.LT.OR P4, PT, R123, 0x61, P4 ;  /* 0x000000617b00780c */ /* 0x000fe40002781670 */
[----:B0-----:R-:W-:Y:S02]  /*f920*/  F2FP.F16.F32.PACK_AB R128, R65, R63 ;  /* 0x0000003f4180723e */ /* 0x001fe400000000ff */
[----:B------:R-:W-:Y:S02]  /*f930*/  FSEL R72, R72, -INF , !P4 ;  /* 0xff80000048487808 */ /* 0x000fe40006000000 */
[----:B------:R-:W-:Y:S01]  /*f940*/  ISETP.GT.AND P4, PT, R122, 0x61, P5 ;  /* 0x000000617a00780c */ /* 0x000fe20002f84270 */
[----:B------:R-:W-:Y:S03]  /*f950*/  MUFU.EX2 R71, R71 ;  /* 0x0000004700477308 */ /* 0x000fe60000000800 */
[----:B------:R-:W-:-:S04]  /*f960*/  ISETP.LT.OR P4, PT, R123, 0x62, P4 ;  /* 0x000000627b00780c */ /* 0x000fc80002781670 */
[----:B------:R-:W-:Y:S01]  /*f970*/  FSEL R74, R74, -INF , !P4 ;  /* 0xff8000004a4a7808 */ /* 0x000fe20006000000 */
[----:B------:R-:W0:Y:S01]  /*f980*/  MUFU.EX2 R73, R73 ;  /* 0x0000004900497308 */ /* 0x000e220000000800 */
[----:B------:R-:W-:Y:S02]  /*f990*/  ISETP.GT.AND P4, PT, R122, 0x68, P5 ;  /* 0x000000687a00780c */ /* 0x000fe40002f84270 */
[----:B-1----:R-:W-:Y:S02]  /*f9a0*/  F2FP.F16.F32.PACK_AB R130, R69, R67 ;  /* 0x000000434582723e */ /* 0x002fe400000000ff */
[----:B------:R-:W-:-:S03]  /*f9b0*/  ISETP.LT.OR P4, PT, R123, 0x69, P4 ;  /* 0x000000697b00780c */ /* 0x000fc60002781670 */
[----:B------:R-:W-:Y:S01]  /*f9c0*/  MUFU.EX2 R75, R75 ;  /* 0x0000004b004b7308 */ /* 0x000fe20000000800 */
[----:B------:R-:W-:Y:S02]  /*f9d0*/  FSEL R8, R8, -INF , !P4 ;  /* 0xff80000008087808 */ /* 0x000fe40006000000 */
[----:B------:R-:W-:-:S04]  /*f9e0*/  ISETP.GT.AND P4, PT, R122, 0x69, P5 ;  /* 0x000000697a00780c */ /* 0x000fc80002f84270 */
[----:B------:R-:W-:Y:S01]  /*f9f0*/  ISETP.LT.OR P4, PT, R123, 0x6a, P4 ;  /* 0x0000006a7b00780c */ /* 0x000fe20002781670 */
[----:B------:R-:W1:Y:S01]  /*fa00*/  MUFU.EX2 R76, R76 ;  /* 0x0000004c004c7308 */ /* 0x000e620000000800 */
[----:B0-----:R-:W-:Y:S02]  /*fa10*/  F2FP.F16.F32.PACK_AB R124, R73, R71 ;  /* 0x00000047497c723e */ /* 0x001fe400000000ff */
[----:B------:R-:W-:Y:S02]  /*fa20*/  FSEL R77, R77, -INF , !P4 ;  /* 0xff8000004d4d7808 */ /* 0x000fe40006000000 */
[----:B------:R-:W-:-:S03]  /*fa30*/  ISETP.GT.AND P4, PT, R122, 0x70, P5 ;  /* 0x000000707a00780c */ /* 0x000fc60002f84270 */
[----:B------:R-:W-:Y:S01]  /*fa40*/  MUFU.EX2 R78, R78 ;  /* 0x0000004e004e7308 */ /* 0x000fe20000000800 */
[----:B------:R-:W-:-:S04]  /*fa50*/  ISETP.LT.OR P4, PT, R123, 0x71, P4 ;  /* 0x000000717b00780c */ /* 0x000fc80002781670 */
[----:B------:R-:W-:Y:S02]  /*fa60*/  FSEL R79, R79, -INF , !P4 ;  /* 0xff8000004f4f7808 */ /* 0x000fe40006000000 */
[----:B------:R-:W-:Y:S01]  /*fa70*/  ISETP.GT.AND P4, PT, R122, 0x71, P5 ;  /* 0x000000717a00780c */ /* 0x000fe20002f84270 */
[----:B------:R-:W0:Y:S01]  /*fa80*/  MUFU.EX2 R80, R80 ;  /* 0x0000005000507308 */ /* 0x000e220000000800 */
[----:B-1----:R-:W-:Y:S02]  /*fa90*/  F2FP.F16.F32.PACK_AB R126, R76, R75 ;  /* 0x0000004b4c7e723e */ /* 0x002fe400000000ff */
[----:B------:R-:W-:-:S04]  /*faa0*/  ISETP.LT.OR P4, PT, R123, 0x72, P4 ;  /* 0x000000727b00780c */ /* 0x000fc80002781670 */
[----:B------:R-:W-:Y:S01]  /*fab0*/  FSEL R81, R81, -INF , !P4 ;  /* 0xff80000051517808 */ /* 0x000fe20006000000 */
[----:B------:R-:W-:Y:S01]  /*fac0*/  MUFU.EX2 R14, R14 ;  /* 0x0000000e000e7308 */ /* 0x000fe20000000800 */
[----:B------:R-:W-:-:S04]  /*fad0*/  ISETP.GT.AND P4, PT, R122, RZ, P5 ;  /* 0x000000ff7a00720c */ /* 0x000fc80002f84270 */
[----:B------:R-:W-:-:S04]  /*fae0*/  ISETP.LT.OR P4, PT, R123, 0x1, P4 ;  /* 0x000000017b00780c */ /* 0x000fc80002781670 */
[----:B------:R-:W-:Y:S02]  /*faf0*/  FSEL R24, R24, -INF , !P4 ;  /* 0xff80000018187808 */ /* 0x000fe40006000000 */
[----:B------:R-:W-:Y:S02]  /*fb00*/  ISETP.GT.AND P4, PT, R122, 0x78, P5 ;  /* 0x000000787a00780c */ /* 0x000fe40002f84270 */
[----:B------:R-:W-:Y:S02]  /*fb10*/  FMNMX.FTZ R85, R24, R5, !PT ;  /* 0x0000000518557209 */ /* 0x000fe40007810000 */
[----:B------:R-:W-:Y:S02]  /*fb20*/  ISETP.GT.AND P5, PT, R122, 0x79, P5 ;  /* 0x000000797a00780c */ /* 0x000fe40002fa4270 */
[----:B------:R-:W-:Y:S01]  /*fb30*/  FMNMX.FTZ R16, R26, R85, !PT ;  /* 0x000000551a107209 */ /* 0x000fe20007810000 */
[----:B------:R0:W-:Y:S01]  /*fb40*/  MUFU.EX2 R122, R120 ;  /* 0x00000078007a7308 */ /* 0x0001e20000000800 */
        /* <DEDUP_REMOVED lines=8> */
[----:B0-----:R-:W-:Y:S02]  /*fbd0*/  F2FP.F16.F32.PACK_AB R120, R80, R78 ;  /* 0x0000004e5078723e */ /* 0x001fe400000000ff */
        /* <DEDUP_REMOVED lines=31> */
[----:B------:R-:W-:-:S03]  /*fdd0*/  FMUL.FTZ R85, R9, R39 ;  /* 0x0000002709557220 */ /* 0x000fc60000410000 */
[----:B------:R-:W-:Y:S02]  /*fde0*/  FSEL R16, R9, RZ, P4 ;  /* 0x000000ff09107208 */ /* 0x000fe40002000000 */
[----:B------:R-:W-:Y:S02]  /*fdf0*/  FSEL R85, R85, RZ, P4 ;  /* 0x000000ff55557208 */ /* 0x000fe40002000000 */
[----:B------:R-:W-:Y:S01]  /*fe00*/  ISETP.GT.AND P4, PT, R0, R21, PT ;  /* 0x000000150000720c */ /* 0x000fe20003f84270 */
[----:B------:R-:W-:Y:S01]  /*fe10*/  FADD.FTZ R16, -R16, R5 ;  /* 0x0000000510107221 */ /* 0x000fe20000010100 */
[----:B------:R-:W-:Y:S02]  /*fe20*/  VIADD R0, R0, 0xffffffff ;  /* 0xffffffff00007836 */ /* 0x000fe40000000000 */
[-CC-:B------:R-:W-:Y:S01]  /*fe30*/  FFMA.FTZ R24, R24, R39.reuse, -R85.reuse ;  /* 0x0000002718187223 */ /* 0x180fe20000010855 */
[-CC-:B------:R-:W-:Y:S01]  /*fe40*/  FFMA.FTZ R26, R26, R39.reuse, -R85.reuse ;  /* 0x000000271a1a7223 */ /* 0x180fe20000010855 */
        /* <DEDUP_REMOVED lines=13> */
[-C--:B------:R-:W-:Y:S01]  /*ff20*/  FFMA.FTZ R49, R49, R39.reuse, -R85 ;  /* 0x0000002731317223 */ /* 0x080fe20000010855 */
[----:B------:R-:W-:Y:S01]  /*ff30*/  FADD.FTZ R16, R48, R25 ;  /* 0x0000001930107221 */ /* 0x000fe20000010000 */
[-CC-:B------:R-:W-:Y:S01]  /*ff40*/  FFMA.FTZ R50, R50, R39.reuse, -R85.reuse ;  /* 0x0000002732327223 */ /* 0x180fe20000010855 */
[-CC-:B------:R-:W-:Y:S01]  /*ff50*/  FFMA.FTZ R52, R52, R39.reuse, -R85.reuse ;  /* 0x0000002734347223 */ /* 0x180fe20000010855 */
[-CC-:B------:R-:W-:Y:S01]  /*ff60*/  FFMA.FTZ R54, R54, R39.reuse, -R85.reuse ;  /* 0x0000002736367223 */ /* 0x180fe20000010855 */
[----:B------:R-:W-:Y:S01]  /*ff70*/  FADD.FTZ R16, R51, R16 ;  /* 0x0000001033107221 */ /* 0x000fe20000010000 */
[-CC-:B------:R-:W-:Y:S01]  /*ff80*/  FFMA.FTZ R56, R56, R39.reuse, -R85.reuse ;  /* 0x0000002738387223 */ /* 0x180fe20000010855 */
[----:B------:R-:W1:Y:S01]  /*ff90*/  MUFU.EX2 R26, R26 ;  /* 0x0000001a001a7308 */ /* 0x000e620000000800 */
[-CC-:B------:R-:W-:Y:S01]  /*ffa0*/  FFMA.FTZ R58, R58, R39.reuse, -R85.reuse ;  /* 0x000000273a3a7223 */ /* 0x180fe20000010855 */
[----:B------:R-:W-:Y:S01]  /*ffb0*/  FADD.FTZ R16, R53, R16 ;  /* 0x0000001035107221 */ /* 0x000fe20000010000 */
[-CC-:B------:R-:W-:Y:S01]  /*ffc0*/  FFMA.FTZ R60, R60, R39.reuse, -R85.reuse ;  /* 0x000000273c3c7223 */ /* 0x180fe20000010855 */
[-CC-:B------:R-:W-:Y:S01]  /*ffd0*/  FFMA.FTZ R62, R62, R39.reuse, -R85.reuse ;  /* 0x000000273e3e7223 */ /* 0x180fe20000010855 */
[-CC-:B------:R-:W-:Y:S01]  /*ffe0*/  FFMA.FTZ R64, R64, R39.reuse, -R85.reuse ;  /* 0x0000002740407223 */ /* 0x180fe20000010855 */
[----:B------:R-:W-:Y:S01]  /*fff0*/  FADD.FTZ R16, R55, R16 ;  /* 0x0000001037107221 */ /* 0x000fe20000010000 */
[--C-:B------:R-:W-:Y:S01]  /*10000*/  FFMA.FTZ R66, R66, R39, -R85.reuse ;  /* 0x0000002742427223 */ /* 0x100fe20000010855 */
[----:B------:R-:W2:Y:S01]  /*10010*/  MUFU.EX2 R29, R29 ;  /* 0x0000001d001d7308 */ /* 0x000ea20000000800 */
[----:B0-----:R-:W-:Y:S01]  /*10020*/  FFMA.FTZ R3, R5, R3, R24 ;  /* 0x0000000305037223 */ /* 0x001fe20000010018 */
        /* <DEDUP_REMOVED lines=13> */
[-CC-:B------:R-:W-:Y:S01]  /*10100*/  FFMA.FTZ R81, R81, R39.reuse, -R85.reuse ;  /* 0x0000002751517223 */ /* 0x180fe20000010855 */
[----:B------:R-:W1:Y:S01]  /*10110*/  MUFU.EX2 R32, R32 ;  /* 0x0000002000207308 */ /* 0x000e620000000800 */
[----:B--2---:R-:W-:Y:S01]  /*10120*/  FADD.FTZ R3, R29, R4 ;  /* 0x000000041d037221 */ /* 0x004fe20000010000 */
[----:B------:R-:W-:Y:S01]  /*10130*/  FADD.FTZ R16, R65, R16 ;  /* 0x0000001041107221 */ /* 0x000fe20000010000 */
[-CC-:B------:R-:W-:Y:S01]  /*10140*/  FFMA.FTZ R82, R82, R39.reuse, -R85.reuse ;  /* 0x0000002752527223 */ /* 0x180fe20000010855 */
[----:B------:R-:W-:Y:S01]  /*10150*/  FFMA.FTZ R83, R83, R39, -R85 ;  /* 0x0000002753537223 */ /* 0x000fe20000010855 */
        /* <DEDUP_REMOVED lines=31> */
[----:B------:R-:W-:Y:S01]  /*10350*/  FMUL.FTZ R119, R119, R5 ;  /* 0x0000000577777220 */ /* 0x000fe20000410000 */
[----:B------:R-:W-:Y:S01]  /*10360*/  F2FP.F16.F32.PACK_AB R149, R26, R24 ;  /* 0x000000181a95723e */ /* 0x000fe200000000ff */
[----:B------:R-:W-:Y:S01]  /*10370*/  FADD.FTZ R25, R122, R25 ;  /* 0x000000197a197221 */ /* 0x000fe20000010000 */
[----:B------:R-:W-:Y:S01]  /*10380*/  F2FP.F16.F32.PACK_AB R122, R14, R122 ;  /* 0x0000007a0e7a723e */ /* 0x000fe200000000ff */
[----:B------:R-:W0:Y:S01]  /*10390*/  MUFU.EX2 R42, R42 ;  /* 0x0000002a002a7308 */ /* 0x000e220000000800 */
[----:B-1----:R-:W-:Y:S01]  /*103a0*/  FADD.FTZ R3, R38, R3 ;  /* 0x0000000326037221 */ /* 0x002fe20000010000 */
[----:B------:R-:W-:Y:S01]  /*103b0*/  F2FP.F16.F32.PACK_AB R151, R30, R29 ;  /* 0x0000001d1e97723e */ /* 0x000fe200000000ff */
[----:B------:R-:W-:Y:S01]  /*103c0*/  IMAD.MOV.U32 R5, RZ, RZ, R9 ;  /* 0x000000ffff057224 */ /* 0x000fe200078e0009 */
[----:B------:R-:W-:-:S02]  /*103d0*/  F2FP.F16.F32.PACK_AB R145, R34, R32 ;  /* 0x000000202291723e */ /* 0x000fc400000000ff */
[----:B------:R-:W-:Y:S02]  /*103e0*/  F2FP.F16.F32.PACK_AB R147, R38, R36 ;  /* 0x000000242693723e */ /* 0x000fe400000000ff */
        /* <DEDUP_REMOVED lines=53> */
[----:B------:R-:W-:-:S06]  /*10740*/  IMAD.MOV.U32 R16, RZ, RZ, R15 ;  /* 0x000000ffff107224 */ /* 0x000fcc00078e000f */
[----:B------:R-:W1:Y:S01]  /*10750*/  MUFU.EX2 R83, R83 ;  /* 0x0000005300537308 */ /* 0x000e620000000800 */
[C---:B--2---:R-:W-:Y:S01]  /*10760*/  FADD.FTZ R3, R14.reuse, R3 ;  /* 0x000000030e037221 */ /* 0x044fe20000010000 */
[----:B------:R-:W-:Y:S01]  /*10770*/  F2FP.F16.F32.PACK_AB R121, R14, R79 ;  /* 0x0000004f0e79723e */ /* 0x000fe200000000ff */
[----:B------:R-:W-:Y:S02]  /*10780*/  IMAD.MOV.U32 R14, RZ, RZ, R12 ;  /* 0x000000ffff0e7224 */ /* 0x000fe400078e000c */
[----:B0-----:R-:W-:-:S04]  /*10790*/  FADD.FTZ R3, R82, R3 ;  /* 0x0000000352037221 */ /* 0x001fc80000010000 */
[C---:B-1----:R-:W-:Y:S01]  /*107a0*/  FADD.FTZ R3, R83.reuse, R3 ;  /* 0x0000000353037221 */ /* 0x042fe20000010000 */
[----:B------:R-:W-:Y:S01]  /*107b0*/  F2FP.F16.F32.PACK_AB R123, R83, R82 ;  /* 0x00000052537b723e */ /* 0x000fe200000000ff */
[----:B------:R-:W-:Y:S06]  /*107c0*/  @P4 BRA `(.L_x_13623) ;  /* 0xffffffc8002c4947 */ /* 0x000fec000383ffff */
[----:B------:R-:W-:Y:S02]  /*107d0*/  IMAD.MOV.U32 R5, RZ, RZ, R9 ;  /* 0x000000ffff057224 */ /* 0x000fe400078e0009 */
[----:B------:R-:W-:Y:S02]  /*107e0*/  IMAD.MOV.U32 R14, RZ, RZ, R12 ;  /* 0x000000ffff0e7224 */ /* 0x000fe400078e000c */
[----:B------:R-:W-:Y:S02]  /*107f0*/  IMAD.MOV.U32 R16, RZ, RZ, R15 ;  /* 0x000000ffff107224 */ /* 0x000fe400078e000f */
[----:B------:R-:W-:-:S07]  /*10800*/  IMAD.MOV.U32 R154, RZ, RZ, R20 ;  /* 0x000000ffff9a7224 */ /* 0x000fce00078e0014 */
.L_x_13605:
[----:B------:R-:W2:Y:S01]  /*10810*/  LDL R21, [R1+0x1c] ;  /* 0x00001c0001157983 */ /* 0x000ea20000100800 */
[----:B------:R-:W0:Y:S01]  /*10820*/  LDC R8, c[0x0][0x448] ;  /* 0x00011200ff087b82 */ /* 0x000e220000000800 */
[----:B------:R-:W-:Y:S02]  /*10830*/  ULDC UR12, c[0x0][0x9dc] ;  /* 0x00027700000c7ab9 */ /* 0x000fe40000000800 */
[----:B------:R-:W3:Y:S04]  /*10840*/  LDL R15, [R1+0x8] ;  /* 0x00000800010f7983 */ /* 0x000ee80000100800 */
[----:B------:R-:W3:Y:S01]  /*10850*/  LDL R13, [R1+0xc] ;  /* 0x00000c00010d7983 */ /* 0x000ee20000100800 */
[----:B------:R-:W1:Y:S01]  /*10860*/  LDC R20, c[0x0][0x9e4] ;  /* 0x00027900ff147b82 */ /* 0x000e620000000800 */
[----:B0-----:R-:W-:-:S02]  /*10870*/  ISETP.NE.AND P4, PT, R8, 0x1, PT ;  /* 0x000000010800780c */ /* 0x001fc40003f85270 */
[----:B-1----:R-:W-:-:S11]  /*10880*/  ISETP.GE.AND P5, PT, R20, 0x1, PT ;  /* 0x000000011400780c */ /* 0x002fd60003fa6270 */
[----:B------:R-:W0:Y:S08]  /*10890*/  @P4 LDC R9, c[0x0][0x44c] ;  /* 0x00011300ff094b82 */ /* 0x000e300000000800 */
[----:B------:R-:W1:Y:S01]  /*108a0*/  @P4 LDC R12, c[0x0][0x450] ;  /* 0x00011400ff0c4b82 */ /* 0x000e620000000800 */
[----:B--2---:R-:W-:-:S04]  /*108b0*/  VIADD R8, R21, 0xbf ;  /* 0x000000bf15087836 */ /* 0x004fc80000000000 */
[----:B0-----:R-:W-:Y:S01]  /*108c0*/  @P4 IMAD.HI.U32 R9, R8, R9, RZ ;  /* 0x0000000908094227 */ /* 0x001fe200078e00ff */
[----:B---3--:R-:W-:-:S04]  /*108d0*/  IADD3 R13, R13, 0x1, -R15 ;  /* 0x000000010d0d7810 */ /* 0x008fc80007ffe80f */
[----:B-1----:R-:W-:-:S05]  /*108e0*/  @P4 SHF.R.U32.HI R8, RZ, R12, R9 ;  /* 0x0000000cff084219 */ /* 0x002fca0000011609 */
[----:B------:R-:W-:-:S04]  /*108f0*/  IMAD.IADD R8, R8, 0x1, R13 ;  /* 0x0000000108087824 */ /* 0x000fc800078e020d */
[----:B------:R-:W-:Y:S01]  /*10900*/  VIADD R12, R8, -UR12 ;  /* 0x8000000c080c7c36 */ /* 0x000fe20008000000 */
[----:B------:R-:W-:Y:S06]  /*10910*/  @!P5 BRA `(.L_x_13624) ;  /* 0x000000000048d947 */ /* 0x000fec0003800000 */
[----:B------:R-:W-:Y:S01]  /*10920*/  MOV R13, R8 ;  /* 0x00000008000d7202 */ /* 0x000fe20000000f00 */
        /* <DEDUP_REMOVED lines=10> */
.L_x_13626:
[----:B------:R-:W-:-:S13]  /*109d0*/  ISETP.NE.AND P2, PT, R20, 0x1, PT ;  /* 0x000000011400780c */ /* 0x000fda0003f45270 */
[----:B------:R-:W0:Y:S02]  /*109e0*/  @P2 LDC.64 R8, c[0x0][0x9e8] ;  /* 0x00027a00ff082b82 */ /* 0x000e240000000a00 */
[----:B0-----:R-:W-:-:S05]  /*109f0*/  @P2 IMAD.HI.U32 R8, R13, R8, RZ ;  /* 0x000000080d082227 */ /* 0x001fca00078e00ff */
[----:B------:R-:W-:-:S07]  /*10a00*/  @P2 SHF.R.U32.HI R13, RZ, R9, R8 ;  /* 0x00000009ff0d2219 */ /* 0x000fce0000011608 */
.L_x_13627:
[----:B------:R-:W-:Y:S05]  /*10a10*/  BSYNC B0 ;  /* 0x0000000000007941 */ /* 0x000fea0003800000 */
.L_x_13625:
[----:B------:R-:W-:-:S05]  /*10a20*/  IMAD R13, R13, R20, RZ ;  /* 0x000000140d0d7224 */ /* 0x000fca00078e02ff */
[----:B------:R-:W-:-:S07]  /*10a30*/  VIMNMX R12, R12, R13, !PT ;  /* 0x0000000d0c0c7248 */ /* 0x000fce0007fe0100 */
.L_x_13624:
[----:B------:R-:W2:Y:S01]  /*10a40*/  LDL R8, [R1+0x58] ;  /* 0x0000580001087983 */ /* 0x000ea20000100800 */
[----:B------:R-:W-:-:S05]  /*10a50*/  VIADD R12, R12, 0x7f ;  /* 0x0000007f0c0c7836 */ /* 0x000fca0000000000 */
[----:B------:R-:W-:-:S04]  /*10a60*/  SHF.R.S32.HI R9, RZ, 0x1f, R12 ;  /* 0x0000001fff097819 */ /* 0x000fc8000001140c */
[----:B------:R-:W-:-:S04]  /*10a70*/  LEA.HI R9, R9, R12, RZ, 0x7 ;  /* 0x0000000c09097211 */ /* 0x000fc800078f38ff */
[----:B------:R-:W-:-:S04]  /*10a80*/  SHF.R.S32.HI R9, RZ, 0x7, R9 ;  /* 0x00000007ff097819 */ /* 0x000fc80000011409 */
[----:B--2---:R-:W-:-:S04]  /*10a90*/  VIMNMX R8, R8, R9, !PT ;  /* 0x0000000908087248 */ /* 0x004fc80007fe0100 */
[----:B------:R-:W-:Y:S01]  /*10aa0*/  ISETP.GE.AND P2, PT, R0, R8, PT ;  /* 0x000000080000720c */ /* 0x000fe20003f46270 */
[----:B------:R0:W-:-:S12]  /*10ab0*/  STL [R1+0x50], R8 ;  /* 0x0000500801007387 */ /* 0x0001d80000100800 */
[----:B0-----:R-:W-:Y:S05]  /*10ac0*/  @!P2 BRA `(.L_x_13628) ;  /* 0x000000280000a947 */ /* 0x001fea0003800000 */
[----:B------:R-:W-:Y:S02]  /*10ad0*/  IMAD.MOV.U32 R13, RZ, RZ, R5 ;  /* 0x000000ffff0d7224 */ /* 0x000fe400078e0005 */
[----:B------:R-:W-:Y:S02]  /*10ae0*/  IMAD.MOV.U32 R12, RZ, RZ, R14 ;  /* 0x000000ffff0c7224 */ /* 0x000fe400078e000e */
[----:B------:R-:W-:Y:S02]  /*10af0*/  IMAD.MOV.U32 R8, RZ, RZ, R154 ;  /* 0x000000ffff087224 */ /* 0x000fe400078e009a */
[----:B------:R-:W-:-:S07]  /*10b00*/  IMAD.MOV.U32 R20, RZ, RZ, R16 ;  /* 0x000000ffff147224 */ /* 0x000fce00078e0010 */
.L_x_13638:
        /* <DEDUP_REMOVED lines=11> */
.L_x_13630:
[----:B------:R-:W-:Y:S01]  /*10bc0*/  IMAD R5, R16, 0x8, R2 ;  /* 0x0000000810057824 */ /* 0x000fe200078e0202 */
[----:B------:R-:W-:-:S04]  /*10bd0*/  SHF.L.U32 R14, R154, 0x1f, RZ ;  /* 0x0000001f9a0e7819 */ /* 0x000fc800000006ff */
[----:B------:R0:W1:Y:S01]  /*10be0*/  SYNCS.PHASECHK.TRANS64.TRYWAIT P3, [R5+URZ+0x16830], R14 ;  /* 0x0168300e050075a7 */ /* 0x000062000806017f */
[----:B------:R-:W-:Y:S05]  /*10bf0*/  @!P0 BRA `(.L_x_13631) ;  /* 0x0000000000048947 */ /* 0x000fea0003800000 */
[----:B------:R-:W-:Y:S01]  /*10c00*/  BPT.TRAP 0x1 ;  /* 0x000000040000795c */ /* 0x000fe20000300000 */
.L_x_13631:
[----:B------:R-:W-:Y:S04]  /*10c10*/  BSSY B0, `(.L_x_13629) ;  /* 0x0000004000007945 */ /* 0x000fe80003800000 */
[----:B-1----:R-:W-:Y:S05]  /*10c20*/  @P3 BRA `(.L_x_13632) ;  /* 0x0000000000083947 */ /* 0x002fea0003800000 */
[----:B------:R-:W1:Y:S02]  /*10c30*/  SYNCS.PHASECHK.TRANS64.TRYWAIT P3, [R5+URZ+0x16830], R14 ;  /* 0x0168300e050075a7 */ /* 0x000e64000806017f */
[----:B-1----:R-:W-:Y:S05]  /*10c40*/  @!P3 BRA `(.L_x_13633) ;  /* 0x0000011000dcb947 */ /* 0x002fea0003800000 */
.L_x_13632:
[----:B------:R-:W-:Y:S05]  /*10c50*/  BSYNC B0 ;  /* 0x0000000000007941 */ /* 0x000fea0003800000 */
.L_x_13629:
[----:B------:R-:W2:Y:S01]  /*10c60*/  LDL R9, [R1+0x20] ;  /* 0x0000200001097983 */ /* 0x000ea20000100800 */
[----:B------:R-:W-:Y:S01]  /*10c70*/  IMAD.MOV.U32 R15, RZ, RZ, 0x40000040 ;  /* 0x40000040ff0f7424 */ /* 0x000fe200078e00ff */
[----:B------:R-:W-:Y:S05]  /*10c80*/  WARPSYNC.ALL ;  /* 0x0000000000007948 */ /* 0x000fea0003800000 */
[----:B------:R-:W-:Y:S01]  /*10c90*/  R2UR UR23, R15 ;  /* 0x000000000f1772ca */ /* 0x000fe200000e0000 */
[----:B01----:R-:W0:Y:S01]  /*10ca0*/  S2R R5, SR_TID.X ;  /* 0x0000000000057919 */ /* 0x003e220000002100 */
[----:B------:R-:W-:Y:S01]  /*10cb0*/  IMAD.MOV.U32 R27, RZ, RZ, 0x40000040 ;  /* 0x40000040ff1b7424 */ /* 0x000fe200078e00ff */
[----:B------:R-:W-:-:S02]  /*10cc0*/  R2UR UR12, R6 ;  /* 0x00000000060c72ca */ /* 0x000fc400000e0000 */
[----:B------:R-:W-:Y:S02]  /*10cd0*/  R2UR UR13, R7 ;  /* 0x00000000070d72ca */ /* 0x000fe400000e0000 */
[----:B0-----:R-:W-:-:S05]  /*10ce0*/  SHF.R.U32.HI R5, RZ, 0x7, R5 ;  /* 0x00000007ff057819 */ /* 0x001fca0000011605 */
[----:B------:R-:W-:Y:S01]  /*10cf0*/  VIADD R5, R5, 0x8 ;  /* 0x0000000805057836 */ /* 0x000fe20000000000 */
[C---:B------:R-:W-:Y:S02]  /*10d00*/  R2UR UR15, R27.reuse ;  /* 0x000000001b0f72ca */ /* 0x040fe400000e0000 */
[----:B------:R-:W-:Y:S02]  /*10d10*/  MOV R25, 0x40000040 ;  /* 0x4000004000197802 */ /* 0x000fe40000000f00 */
[----:B------:R-:W-:Y:S02]  /*10d20*/  R2UR UR27, R27 ;  /* 0x000000001b1b72ca */ /* 0x000fe400000e0000 */
[----:B------:R-:W-:Y:S01]  /*10d30*/  R2UR UR19, R25 ;  /* 0x00000000191372ca */ /* 0x000fe200000e0000 */
[----:B------:R0:W-:Y:S01]  /*10d40*/  BAR.SYNC.DEFER_BLOCKING R5, 0x100 ;  /* 0x000400050000751d */ /* 0x0001e20000010000 */
[----:B--2---:R-:W-:-:S04]  /*10d50*/  IMAD R26, R16, 0x400, R9 ;  /* 0x00000400101a7824 */ /* 0x004fc800078e0209 */
[----:B------:R-:W-:-:S05]  /*10d60*/  VIADD R14, R26, 0x4 ;  /* 0x000000041a0e7836 */ /* 0x000fca0000000000 */
[----:B------:R-:W-:Y:S02]  /*10d70*/  R2UR UR22, R14 ;  /* 0x000000000e1672ca */ /* 0x000fe400000e0000 */
[----:B------:R-:W2:Y:S01]  /*10d80*/  LDL.64 R14, [R1] ;  /* 0x00000000010e7983 */ /* 0x000ea20000100a00 */
[C---:B------:R-:W-:Y:S01]  /*10d90*/  R2UR UR14, R26.reuse ;  /* 0x000000001a0e72ca */ /* 0x040fe200000e0000 */
[C---:B------:R-:W-:Y:S02]  /*10da0*/  VIADD R24, R26.reuse, 0x2 ;  /* 0x000000021a187836 */ /* 0x040fe40000000000 */
[----:B------:R-:W-:-:S03]  /*10db0*/  VIADD R26, R26, 0x6 ;  /* 0x000000061a1a7836 */ /* 0x000fc60000000000 */
[----:B------:R-:W-:Y:S02]  /*10dc0*/  R2UR UR18, R24 ;  /* 0x00000000181272ca */ /* 0x000fe400000e0000 */
[----:B------:R-:W-:Y:S02]  /*10dd0*/  R2UR UR26, R26 ;  /* 0x000000001a1a72ca */ /* 0x000fe400000e0000 */
[----:B------:R-:W-:-:S06]  /*10de0*/  WARPGROUP.ARRIVE ;  /* 0x00000000000079c5 */ /* 0x000fcc0000000000 */
[----:B------:R-:W-:Y:S01]  /*10df0*/  HGMMA.64x128x16.F32 R24, gdesc[UR12], RZ, !UPT, gsb0 ;  /* 0x01e000000c1879f0 */ /* 0x000fe2000c0008ff */
[----:B------:R-:W-:Y:S02]  /*10e00*/  R2UR UR20, R156 ;  /* 0x000000009c1472ca */ /* 0x000fe400000e0000 */
[----:B------:R-:W-:Y:S01]  /*10e10*/  R2UR UR21, R157 ;  /* 0x000000009d1572ca */ /* 0x000fe200000e0000 */
[----:B------:R-:W-:Y:S02]  /*10e20*/  WARPGROUP.DEPBAR.LE gsb0, 0x0 ;  /* 0x00008000000079c5 */ /* 0x000fe40000010000 */
[----:B------:R-:W-:Y:S01]  /*10e30*/  WARPGROUP.ARRIVE ;  /* 0x00000000000079c5 */ /* 0x000fe20000000000 */
[----:B--2---:R-:W-:Y:S02]  /*10e40*/  R2UR UR16, R14 ;  /* 0x000000000e1072ca */ /* 0x004fe400000e0000 */
        /* <DEDUP_REMOVED lines=14> */
.L_x_13635:
[----:B------:R-:W-:Y:S01]  /*10f30*/  SHF.L.U32 R5, R8, 0x1f, RZ ;  /* 0x0000001f08057819 */ /* 0x000fe200000006ff */
[----:B------:R-:W-:-:S04]  /*10f40*/  IMAD R8, R20, 0x8, R2 ;  /* 0x0000000814087824 */ /* 0x000fc800078e0202 */
[----:B------:R0:W1:Y:S01]  /*10f50*/  SYNCS.PHASECHK.TRANS64.TRYWAIT P2, [R8+URZ+0x16850], R5 ;  /* 0x01685005080075a7 */ /* 0x000062000804017f */
[----:B------:R-:W-:Y:S05]  /*10f60*/  @!P0 BRA `(.L_x_13636) ;  /* 0x0000000000048947 */ /* 0x000fea0003800000 */
[----:B------:R-:W-:Y:S01]  /*10f70*/  BPT.TRAP 0x1 ;  /* 0x000000040000795c */ /* 0x000fe20000300000 */
.L_x_13636:
[----:B-1----:R-:W-:Y:S05]  /*10f80*/  @P2 BRA `(.L_x_13634) ;  /* 0x0000000000082947 */ /* 0x002fea0003800000 */
[----:B------:R-:W1:Y:S02]  /*10f90*/  SYNCS.PHASECHK.TRANS64.TRYWAIT P2, [R8+URZ+0x16850], R5 ;  /* 0x01685005080075a7 */ /* 0x000e64000804017f */
[----:B-1----:R-:W-:Y:S05]  /*10fa0*/  @!P2 BRA `(.L_x_13637) ;  /* 0x000001100018a947 */ /* 0x002fea0003800000 */
.L_x_13634:
[----:B01----:R-:W-:Y:S01]  /*10fb0*/  VIADD R5, R2, 0x400 ;  /* 0x0000040002057836 */ /* 0x003fe20000000000 */
[----:B------:R-:W-:Y:S05]  /*10fc0*/  WARPSYNC.ALL ;  /* 0x0000000000007948 */ /* 0x000fea0003800000 */
[----:B------:R-:W-:-:S04]  /*10fd0*/  SHF.R.U32.HI R5, RZ, 0x4, R5 ;  /* 0x00000004ff057819 */ /* 0x000fc80000011605 */
        /* <DEDUP_REMOVED lines=21> */
[----:B------:R-:W-:Y:S01]  /*11130*/  HGMMA.64x64x16.F32 R88, R148, gdesc[UR12].tnspB, R88, gsb0 ;  /* 0x40e0000c94587df0 */ /* 0x000fe20008000858 */
        /* <DEDUP_REMOVED lines=10> */
[----:B------:R-:W-:-:S02]  /*111e0*/  MOV R45, 0x40000040 ;  /* 0x40000040002d7802 */ /* 0x000fc40000000f00 */
[----:B------:R-:W-:Y:S08]  /*111f0*/  MUFU.TANH R21, R21 ;  /* 0x0000001500157308 */ /* 0x000ff00000002400 */
[----:B------:R-:W-:Y:S08]  /*11200*/  MUFU.TANH R28, R28 ;  /* 0x0000001c001c7308 */ /* 0x000ff00000002400 */
[----:B------:R-:W-:Y:S08]  /*11210*/  MUFU.TANH R29, R29 ;  /* 0x0000001d001d7308 */ /* 0x000ff00000002400 */
[----:B------:R-:W-:Y:S08]  /*11220*/  MUFU.TANH R33, R33 ;  /* 0x0000002100217308 */ /* 0x000ff00000002400 */
[----:B------:R-:W-:Y:S01]  /*11230*/  MUFU.TANH R53, R53 ;  /* 0x0000003500357308 */ /* 0x000fe20000002400 */
[----:B------:R-:W-:-:S02]  /*11240*/  WARPGROUP.DEPBAR.LE gsb0, 0x0 ;  /* 0x00008000000079c5 */ /* 0x000fc40000010000 */
[----:B------:R-:W-:-:S05]  /*11250*/  WARPGROUP.ARRIVE ;  /* 0x00000000000079c5 */ /* 0x000fca0000000000 */
[----:B------:R0:W-:Y:S01]  /*11260*/  MUFU.TANH R151, R35 ;  /* 0x0000002300977308 */ /* 0x0001e20000002400 */
[----:B------:R-:W-:Y:S01]  /*11270*/  FMUL.FTZ R149, R47, UR7 ;  /* 0x000000072f957c20 */ /* 0x000fe20008410000 */
[----:B------:R-:W-:Y:S01]  /*11280*/  FMUL.FTZ R47, R69, UR7 ;  /* 0x00000007452f7c20 */ /* 0x000fe20008410000 */
[----:B------:R-:W-:Y:S01]  /*11290*/  HGMMA.64x64x16.F32 R88, R144, gdesc[UR12].tnspB, R88, gsb0 ;  /* 0x40e0000c90587df0 */ /* 0x000fe20008000858 */
[----:B------:R-:W-:Y:S01]  /*112a0*/  R2UR UR14, R14 ;  /* 0x000000000e0e72ca */ /* 0x000fe200000e0000 */
[----:B------:R-:W-:Y:S01]  /*112b0*/  VIADD R14, R8, 0x180 ;  /* 0x00000180080e7836 */ /* 0x000fe20000000000 */
[----:B------:R-:W-:Y:S01]  /*112c0*/  R2UR UR15, R15 ;  /* 0x000000000f0f72ca */ /* 0x000fe200000e0000 */
[----:B------:R-:W-:Y:S01]  /*112d0*/  IMAD.MOV.U32 R15, RZ, RZ, 0x40000040 ;  /* 0x40000040ff0f7424 */ /* 0x000fe200078e00ff */
[----:B------:R1:W-:Y:S01]  /*112e0*/  MUFU.TANH R150, R26 ;  /* 0x0000001a00967308 */ /* 0x0003e20000002400 */
[----:B0-----:R-:W-:Y:S01]  /*112f0*/  FMUL.FTZ R35, R58, UR7 ;  /* 0x000000073a237c20 */ /* 0x001fe20008410000 */
[----:B------:R-:W-:Y:S01]  /*11300*/  FMUL.FTZ R58, R67, UR7 ;  /* 0x00000007433a7c20 */ /* 0x000fe20008410000 */
[----:B------:R-:W-:-:S05]  /*11310*/  FMUL.FTZ R67, R86, UR7 ;  /* 0x0000000756437c20 */ /* 0x000fca0008410000 */
[----:B------:R0:W2:Y:S01]  /*11320*/  MUFU.TANH R148, R27 ;  /* 0x0000001b00947308 */ /* 0x0000a20000002400 */
[----:B-1----:R-:W-:Y:S01]  /*11330*/  FMUL.FTZ R26, R40, UR7 ;  /* 0x00000007281a7c20 */ /* 0x002fe20008410000 */
[----:B------:R-:W-:Y:S01]  /*11340*/  FMUL.FTZ R40, R61, UR7 ;  /* 0x000000073d287c20 */ /* 0x000fe20008410000 */
[----:B------:R-:W-:-:S05]  /*11350*/  FMUL.FTZ R61, R74, UR7 ;  /* 0x000000074a3d7c20 */ /* 0x000fca0008410000 */
[----:B------:R-:W-:Y:S01]  /*11360*/  MUFU.TANH R26, R26 ;  /* 0x0000001a001a7308 */ /* 0x000fe20000002400 */
[----:B0-----:R-:W-:-:S07]  /*11370*/  FMUL.FTZ R27, R41, UR7 ;  /* 0x00000007291b7c20 */ /* 0x001fce0008410000 */
[----:B------:R-:W-:Y:S01]  /*11380*/  MUFU.TANH R27, R27 ;  /* 0x0000001b001b7308 */ /* 0x000fe20000002400 */
[----:B--2---:R-:W-:-:S07]  /*11390*/  IMAD.MOV.U32 R81, RZ, RZ, R148 ;  /* 0x000000ffff517224 */ /* 0x004fce00078e0094 */
[----:B------:R-:W-:Y:S08]  /*113a0*/  MUFU.TANH R41, R42 ;  /* 0x0000002a00297308 */ /* 0x000ff00000002400 */
[----:B------:R0:W-:Y:S08]  /*113b0*/  MUFU.TANH R42, R43 ;  /* 0x0000002b002a7308 */ /* 0x0001f00000002400 */
[----:B------:R-:W-:Y:S01]  /*113c0*/  MUFU.TANH R40, R40 ;  /* 0x0000002800287308 */ /* 0x000fe20000002400 */
[----:B0-----:R-:W-:Y:S01]  /*113d0*/  FMUL.FTZ R43, R65, UR7 ;  /* 0x00000007412b7c20 */ /* 0x001fe20008410000 */
[----:B------:R-:W-:-:S06]  /*113e0*/  FMUL.FTZ R65, R82, UR7 ;  /* 0x0000000752417c20 */ /* 0x000fcc0008410000 */
[----:B------:R-:W-:Y:S08]  /*113f0*/  MUFU.TANH R43, R43 ;  /* 0x0000002b002b7308 */ /* 0x000ff00000002400 */
[----:B------:R-:W-:Y:S08]  /*11400*/  MUFU.TANH R47, R47 ;  /* 0x0000002f002f7308 */ /* 0x000ff00000002400 */
[----:B------:R-:W-:Y:S01]  /*11410*/  MUFU.TANH R149, R149 ;  /* 0x0000009500957308 */ /* 0x000fe20000002400 */
[----:B------:R-:W-:-:S02]  /*11420*/  WARPGROUP.DEPBAR.LE gsb0, 0x0 ;  /* 0x00008000000079c5 */ /* 0x000fc40000010000 */
[----:B------:R-:W-:-:S05]  /*11430*/  WARPGROUP.ARRIVE ;  /* 0x00000000000079c5 */ /* 0x000fca0000000000 */
[----:B------:R0:W-:Y:S01]  /*11440*/  MUFU.TANH R147, R39 ;  /* 0x0000002700937308 */ /* 0x0001e20000002400 */
[----:B------:R-:W-:Y:S01]  /*11450*/  HGMMA.64x64x16.F32 R88, R140, gdesc[UR12].tnspB, R88, gsb0 ;  /* 0x40e0000c8c587df0 */ /* 0x000fe20008000858 */
[----:B------:R-:W-:Y:S02]  /*11460*/  R2UR UR14, R14 ;  /* 0x000000000e0e72ca */ /* 0x000fe400000e0000 */
[----:B------:R-:W-:Y:S01]  /*11470*/  R2UR UR15, R15 ;  /* 0x000000000f0f72ca */ /* 0x000fe200000e0000 */
[----:B------:R-:W-:Y:S01]  /*11480*/  FMUL.FTZ R15, R32, UR7 ;  /* 0x00000007200f7c20 */ /* 0x000fe20008410000 */
[----:B------:R-:W-:Y:S01]  /*11490*/  FMUL.FTZ R32, R52, UR7 ;  /* 0x0000000734207c20 */ /* 0x000fe20008410000 */
[----:B------:R-:W-:Y:S01]  /*114a0*/  FMUL.FTZ R52, R80, UR7 ;  /* 0x0000000750347c20 */ /* 0x000fe20008410000 */
[----:B------:R1:W2:Y:S01]  /*114b0*/  MUFU.TANH R14, R34 ;  /* 0x00000022000e7308 */ /* 0x0002a20000002400 */
[----:B0-----:R-:W-:Y:S02]  /*114c0*/  IMAD.MOV.U32 R39, RZ, RZ, R151 ;  /* 0x000000ffff277224 */ /* 0x001fe400078e0097 */
[----:B------:R-:W-:Y:S01]  /*114d0*/  FMUL.FTZ R151, R46, UR7 ;  /* 0x000000072e977c20 */ /* 0x000fe20008410000 */
[----:B------:R-:W-:Y:S01]  /*114e0*/  FMUL.FTZ R46, R68, UR7 ;  /* 0x00000007442e7c20 */ /* 0x000fe20008410000 */
[----:B------:R-:W-:Y:S01]  /*114f0*/  FMUL.FTZ R68, R87, UR7 ;  /* 0x0000000757447c20 */ /* 0x000fe20008410000 */
[----:B------:R-:W-:-:S02]  /*11500*/  IMAD.MOV.U32 R44, RZ, RZ, R39 ;  /* 0x000000ffff2c7224 */ /* 0x000fc400078e0027 */
[----:B------:R-:W-:Y:S01]  /*11510*/  MUFU.TANH R15, R15 ;  /* 0x0000000f000f7308 */ /* 0x000fe20000002400 */
[----:B-1----:R-:W-:Y:S01]  /*11520*/  FMUL.FTZ R34, R56, UR7 ;  /* 0x0000000738227c20 */ /* 0x002fe20008410000 */
[----:B------:R-:W-:Y:S01]  /*11530*/  FMUL.FTZ R56, R63, UR7 ;  /* 0x000000073f387c20 */ /* 0x000fe20008410000 */
[----:B------:R-:W-:-:S05]  /*11540*/  FMUL.FTZ R63, R78, UR7 ;  /* 0x000000074e3f7c20 */ /* 0x000fca0008410000 */
[----:B------:R0:W1:Y:S01]  /*11550*/  MUFU.TANH R146, R30 ;  /* 0x0000001e00927308 */ /* 0x0000620000002400 */
[----:B--2---:R-:W-:-:S07]  /*11560*/  IMAD.MOV.U32 R39, RZ, RZ, R14 ;  /* 0x000000ffff277224 */ /* 0x004fce00078e000e */
[----:B------:R2:W-:Y:S01]  /*11570*/  MUFU.TANH R144, R31 ;  /* 0x0000001f00907308 */ /* 0x0005e20000002400 */
[----:B0-----:R-:W-:Y:S01]  /*11580*/  FMUL.FTZ R30, R48, UR7 ;  /* 0x00000007301e7c20 */ /* 0x001fe20008410000 */
[----:B------:R-:W-:Y:S01]  /*11590*/  MOV R48, R147 ;  /* 0x0000009300307202 */ /* 0x000fe20000000f00 */
[----:B------:R-:W-:Y:S01]  /*115a0*/  FMUL.FTZ R147, R50, UR7 ;  /* 0x0000000732937c20 */ /* 0x000fe20008410000 */
[----:B------:R-:W-:Y:S01]  /*115b0*/  FMUL.FTZ R50, R76, UR7 ;  /* 0x000000074c327c20 */ /* 0x000fe20008410000 */
[----:B------:R-:W-:Y:S02]  /*115c0*/  IMAD.MOV.U32 R76, RZ, RZ, R39 ;  /* 0x000000ffff4c7224 */ /* 0x000fe400078e0027 */
[----:B------:R-:W-:Y:S01]  /*115d0*/  IMAD.MOV.U32 R69, RZ, RZ, R48 ;  /* 0x000000ffff457224 */ /* 0x000fe200078e0030 */
[----:B------:R-:W-:Y:S01]  /*115e0*/  MUFU.TANH R30, R30 ;  /* 0x0000001e001e7308 */ /* 0x000fe20000002400 */
[----:B--2---:R-:W-:Y:S01]  /*115f0*/  FMUL.FTZ R31, R49, UR7 ;  /* 0x00000007311f7c20 */ /* 0x004fe20008410000 */
[----:B------:R-:W-:Y:S01]  /*11600*/  FMUL.FTZ R48, R72, UR7 ;  /* 0x0000000748307c20 */ /* 0x000fe20008410000 */
[----:B-1----:R-:W-:-:S05]  /*11610*/  IMAD.MOV.U32 R80, RZ, RZ, R146 ;  /* 0x000000ffff507224 */ /* 0x002fca00078e0092 */
[----:B------:R-:W-:Y:S08]  /*11620*/  MUFU.TANH R31, R31 ;  /* 0x0000001f001f7308 */ /* 0x000ff00000002400 */
[----:B------:R-:W-:Y:S08]  /*11630*/  MUFU.TANH R32, R32 ;  /* 0x0000002000207308 */ /* 0x000ff00000002400 */
[----:B------:R-:W-:Y:S08]  /*11640*/  MUFU.TANH R34, R34 ;  /* 0x0000002200227308 */ /* 0x000ff00000002400 */
[----:B------:R0:W1:Y:S01]  /*11650*/  MUFU.TANH R145, R38 ;  /* 0x0000002600917308 */ /* 0x0000620000002400 */
[----:B------:R-:W-:-:S02]  /*11660*/  WARPGROUP.DEPBAR.LE gsb0, 0x0 ;  /* 0x00008000000079c5 */ /* 0x000fc40000010000 */
[----:B------:R-:W-:Y:S01]  /*11670*/  FMUL.FTZ R142, R24, UR7 ;  /* 0x00000007188e7c20 */ /* 0x000fe20008410000 */
[----:B------:R-:W-:Y:S01]  /*11680*/  FMUL.FTZ R140, R25, UR7 ;  /* 0x00000007198c7c20 */ /* 0x000fe20008410000 */
[----:B------:R-:W-:Y:S01]  /*11690*/  WARPGROUP.ARRIVE ;  /* 0x00000000000079c5 */ /* 0x000fe20000000000 */
[----:B------:R-:W-:Y:S01]  /*116a0*/  FMUL.FTZ R24, R36, UR7 ;  /* 0x0000000724187c20 */ /* 0x000fe20008410000 */
[----:B------:R-:W-:Y:S01]  /*116b0*/  FMUL.FTZ R25, R37, UR7 ;  /* 0x0000000725197c20 */ /* 0x000fe20008410000 */
[----:B------:R-:W-:Y:S01]  /*116c0*/  FMUL.FTZ R36, R57, UR7 ;  /* 0x0000000739247c20 */ /* 0x000fe20008410000 */
[----:B------:R-:W2:Y:S01]  /*116d0*/  MUFU.TANH R142, R142 ;  /* 0x0000008e008e7308 */ /* 0x000ea20000002400 */
[----:B0-----:R-:W-:Y:S01]  /*116e0*/  FMUL.FTZ R38, R60, UR7 ;  /* 0x000000073c267c20 */ /* 0x001fe20008410000 */
[----:B------:R-:W-:Y:S01]  /*116f0*/  HGMMA.64x64x16.F32 R88, R136, gdesc[UR12].tnspB, R88, gsb0 ;  /* 0x40e0000c88587df0 */ /* 0x000fe20008000858 */
[----:B-1----:R-:W-:Y:S02]  /*11700*/  IMAD.MOV.U32 R49, RZ, RZ, R145 ;  /* 0x000000ffff317224 */ /* 0x002fe400078e0091 */
[----:B------:R-:W-:Y:S01]  /*11710*/  FMUL.FTZ R145, R51, UR7 ;  /* 0x0000000733917c20 */ /* 0x000fe20008410000 */
[----:B------:R-:W-:Y:S01]  /*11720*/  FMUL.FTZ R51, R77, UR7 ;  /* 0x000000074d337c20 */ /* 0x000fe20008410000 */
[----:B------:R-:W-:Y:S01]  /*11730*/  FMUL.FTZ R141, R55, UR7 ;  /* 0x00000007378d7c20 */ /* 0x000fe20008410000 */
[----:B------:R-:W-:Y:S01]  /*11740*/  IMAD.MOV.U32 R72, RZ, RZ, R49 ;  /* 0x000000ffff487224 */ /* 0x000fe200078e0031 */
[----:B------:R-:W0:Y:S01]  /*11750*/  MUFU.TANH R140, R140 ;  /* 0x0000008c008c7308 */ /* 0x000e220000002400 */
[----:B------:R-:W-:Y:S01]  /*11760*/  FMUL.FTZ R49, R73, UR7 ;  /* 0x0000000749317c20 */ /* 0x000fe20008410000 */
[----:B------:R-:W-:Y:S01]  /*11770*/  FMUL.FTZ R55, R84, UR7 ;  /* 0x0000000754377c20 */ /* 0x000fe20008410000 */
[----:B------:R-:W-:Y:S01]  /*11780*/  FMUL.FTZ R143, R54, UR7 ;  /* 0x00000007368f7c20 */ /* 0x000fe20008410000 */
[----:B------:R-:W-:Y:S01]  /*11790*/  FMUL.FTZ R54, R85, UR7 ;  /* 0x0000000755367c20 */ /* 0x000fe20008410000 */
[----:B------:R-:W-:-:S02]  /*117a0*/  IMAD.MOV.U32 R73, RZ, RZ, R44 ;  /* 0x000000ffff497224 */ /* 0x000fc400078e002c */
[----:B------:R-:W-:Y:S01]  /*117b0*/  FMUL.FTZ R37, R59, UR7 ;  /* 0x000000073b257c20 */ /* 0x000fe20008410000 */
[----:B------:R-:W-:Y:S01]  /*117c0*/  FMUL.FTZ R59, R70, UR7 ;  /* 0x00000007463b7c20 */ /* 0x000fe20008410000 */
[----:B------:R-:W1:Y:S01]  /*117d0*/  MUFU.TANH R24, R24 ;  /* 0x0000001800187308 */ /* 0x000e620000002400 */
[----:B--2---:R-:W-:Y:S01]  /*117e0*/  FMNMX.FTZ R14, R142, R12, !PT ;  /* 0x0000000c8e0e7209 */ /* 0x004fe20007810000 */
[----:B------:R-:W-:Y:S01]  /*117f0*/  IMAD.MOV.U32 R84, RZ, RZ, R150 ;  /* 0x000000ffff547224 */ /* 0x000fe200078e0096 */
[----:B------:R-:W-:Y:S01]  /*11800*/  R2UR UR15, R45 ;  /* 0x000000002d0f72ca */ /* 0x000fe200000e0000 */
[----:B------:R-:W-:Y:S02]  /*11810*/  IMAD.MOV.U32 R77, RZ, RZ, R144 ;  /* 0x000000ffff4d7224 */ /* 0x000fe400078e0090 */
        /* <DEDUP_REMOVED lines=10> */
[----:B------:R-:W-:-:S04]  /*118c0*/  FMNMX.FTZ R14, R21, R14, !PT ;  /* 0x0000000e150e7209 */ /* 0x000fc80007810000 */
[----:B-1----:R-:W-:-:S03]  /*118d0*/  FMNMX.FTZ R14, R24, R14, !PT ;  /* 0x0000000e180e7209 */ /* 0x002fc60007810000 */
[----:B------:R-:W-:Y:S01]  /*118e0*/  MUFU.TANH R46, R46 ;  /* 0x0000002e002e7308 */ /* 0x000fe20000002400 */
[----:B--2---:R-:W-:-:S04]  /*118f0*/  FMNMX.FTZ R14, R25, R14, !PT ;  /* 0x0000000e190e7209 */ /* 0x004fc80007810000 */
        /* <DEDUP_REMOVED lines=9> */
[----:B------:R-:W-:Y:S01]  /*11990*/  FMNMX.FTZ R14, R32, R14, !PT ;  /* 0x0000000e200e7209 */ /* 0x000fe20007810000 */
[----:B------:R-:W-:Y:S02]  /*119a0*/  WARPGROUP.DEPBAR.LE gsb0, 0x0 ;  /* 0x00008000000079c5 */ /* 0x000fe40000010000 */
[----:B------:R-:W-:Y:S02]  /*119b0*/  IMAD.MOV.U32 R139, RZ, RZ, R42 ;  /* 0x000000ffff8b7224 */ /* 0x000fe400078e002a */
[----:B------:R-:W-:Y:S01]  /*119c0*/  FMUL.FTZ R42, R64, UR7 ;  /* 0x00000007402a7c20 */ /* 0x000fe20008410000 */
[----:B------:R-:W-:Y:S01]  /*119d0*/  FMNMX.FTZ R14, R33, R14, !PT ;  /* 0x0000000e210e7209 */ /* 0x000fe20007810000 */
[----:B------:R-:W-:Y:S01]  /*119e0*/  MUFU.TANH R51, R51 ;  /* 0x0000003300337308 */ /* 0x000fe20000002400 */
[----:B------:R-:W-:Y:S02]  /*119f0*/  IMAD.MOV.U32 R137, RZ, RZ, R41 ;  /* 0x000000ffff897224 */ /* 0x000fe400078e0029 */
[----:B------:R-:W-:Y:S01]  /*11a00*/  FMUL.FTZ R41, R62, UR7 ;  /* 0x000000073e297c20 */ /* 0x000fe20008410000 */
[----:B------:R-:W-:Y:S01]  /*11a10*/  FMNMX.FTZ R14, R34, R14, !PT ;  /* 0x0000000e220e7209 */ /* 0x000fe20007810000 */
[----:B------:R-:W-:Y:S01]  /*11a20*/  WARPGROUP.ARRIVE ;  /* 0x00000000000079c5 */ /* 0x000fe20000000000 */
[----:B------:R-:W-:Y:S01]  /*11a30*/  FMUL.FTZ R62, R75, UR7 ;  /* 0x000000074b3e7c20 */ /* 0x000fe20008410000 */
[----:B------:R-:W-:Y:S01]  /*11a40*/  FMUL.FTZ R64, R79, UR7 ;  /* 0x000000074f407c20 */ /* 0x000fe20008410000 */
[----:B0-----:R-:W-:Y:S01]  /*11a50*/  FMNMX.FTZ R14, R36, R14, !PT ;  /* 0x0000000e240e7209 */ /* 0x001fe20007810000 */
[----:B------:R-:W0:Y:S03]  /*11a60*/  MUFU.TANH R42, R42 ;  /* 0x0000002a002a7308 */ /* 0x000e260000002400 */
[----:B---3--:R-:W-:-:S04]  /*11a70*/  FMNMX.FTZ R14, R38, R14, !PT ;  /* 0x0000000e260e7209 */ /* 0x008fc80007810000 */
[----:B------:R-:W-:Y:S01]  /*11a80*/  FMNMX.FTZ R14, R40, R14, !PT ;  /* 0x0000000e280e7209 */ /* 0x000fe20007810000 */
[----:B------:R-:W1:Y:S08]  /*11a90*/  MUFU.TANH R52, R52 ;  /* 0x0000003400347308 */ /* 0x000e700000002400 */
        /* <DEDUP_REMOVED lines=12> */
[----:B------:R-:W5:Y:S01]  /*11b60*/  MUFU.TANH R145, R145 ;  /* 0x0000009100917308 */ /* 0x000f620000002400 */
[----:B-1----:R-:W-:-:S04]  /*11b70*/  FMNMX.FTZ R14, R52, R14, !PT ;  /* 0x0000000e340e7209 */ /* 0x002fc80007810000 */
[----:B------:R-:W-:-:S03]  /*11b80*/  FMNMX.FTZ R14, R53, R14, !PT ;  /* 0x0000000e350e7209 */ /* 0x000fc60007810000 */
[----:B------:R-:W1:Y:S01]  /*11b90*/  MUFU.TANH R143, R143 ;  /* 0x0000008f008f7308 */ /* 0x000e620000002400 */
[----:B--2---:R-:W-:-:S04]  /*11ba0*/  FMNMX.FTZ R14, R55, R14, !PT ;  /* 0x0000000e370e7209 */ /* 0x004fc80007810000 */
[----:B0-----:R-:W-:-:S03]  /*11bb0*/  FMNMX.FTZ R14, R54, R14, !PT ;  /* 0x0000000e360e7209 */ /* 0x001fc60007810000 */
[----:B------:R-:W0:Y:S02]  /*11bc0*/  MUFU.TANH R141, R141 ;  /* 0x0000008d008d7308 */ /* 0x000e240000002400 */
[----:B------:R-:W2:Y:S06]  /*11bd0*/  SHFL.BFLY PT, R39, R14, 0x2, 0x1f ;  /* 0x0c401f000e277f89 */ /* 0x000eac00000e0000 */
[----:B------:R-:W0:Y:S08]  /*11be0*/  MUFU.TANH R35, R35 ;  /* 0x0000002300237308 */ /* 0x000e300000002400 */
[----:B------:R-:W0:Y:S08]  /*11bf0*/  MUFU.TANH R37, R37 ;  /* 0x0000002500257308 */ /* 0x000e300000002400 */
[----:B------:R-:W0:Y:S01]  /*11c00*/  MUFU.TANH R41, R41 ;  /* 0x0000002900297308 */ /* 0x000e220000002400 */
[----:B--2---:R-:W-:-:S02]  /*11c10*/  FMNMX.FTZ R14, R14, R39, !PT ;  /* 0x000000270e0e7209 */ /* 0x004fc40007810000 */
[----:B------:R-:W2:Y:S03]  /*11c20*/  LDC R39, c[0x0][0x988] ;  /* 0x00026200ff277b82 */ /* 0x000ea60000000800 */
[----:B------:R-:W3:Y:S02]  /*11c30*/  SHFL.BFLY PT, R44, R14, 0x1, 0x1f ;  /* 0x0c201f000e2c7f89 */ /* 0x000ee400000e0000 */
[----:B------:R-:W0:Y:S08]  /*11c40*/  MUFU.TANH R56, R56 ;  /* 0x0000003800387308 */ /* 0x000e300000002400 */
[----:B------:R-:W0:Y:S08]  /*11c50*/  MUFU.TANH R57, R57 ;  /* 0x0000003900397308 */ /* 0x000e300000002400 */
[----:B------:R-:W0:Y:S01]  /*11c60*/  MUFU.TANH R58, R58 ;  /* 0x0000003a003a7308 */ /* 0x000e220000002400 */
[----:B---3--:R-:W-:Y:S01]  /*11c70*/  FMNMX.FTZ R14, R14, R44, !PT ;  /* 0x0000002c0e0e7209 */ /* 0x008fe20007810000 */
[----:B------:R-:W-:-:S06]  /*11c80*/  VIADD R44, R8, 0x200 ;  /* 0x00000200082c7836 */ /* 0x000fcc0000000000 */
[----:B------:R-:W3:Y:S01]  /*11c90*/  MUFU.TANH R59, R59 ;  /* 0x0000003b003b7308 */ /* 0x000ee20000002400 */
[-C--:B--2---:R-:W-:Y:S01]  /*11ca0*/  FMUL.FTZ R70, R14, R39.reuse ;  /* 0x000000270e467220 */ /* 0x084fe20000410000 */
[----:B------:R-:W-:Y:S01]  /*11cb0*/  R2UR UR14, R44 ;  /* 0x000000002c0e72ca */ /* 0x000fe200000e0000 */
[----:B------:R-:W-:Y:S02]  /*11cc0*/  FADD.FTZ R12, -R14, R12 ;  /* 0x0000000c0e0c7221 */ /* 0x000fe40000010100 */
[--C-:B------:R-:W-:Y:S01]  /*11cd0*/  FFMA.FTZ R150, R5, R39, -R70.reuse ;  /* 0x0000002705967223 */ /* 0x100fe20000010846 */
[----:B------:R-:W-:Y:S02]  /*11ce0*/  FMNMX.FTZ R5, R84, R13, !PT ;  /* 0x0000000d54057209 */ /* 0x000fe40007810000 */
[----:B------:R-:W2:Y:S01]  /*11cf0*/  MUFU.TANH R60, R60 ;  /* 0x0000003c003c7308 */ /* 0x000ea20000002400 */
[-CC-:B------:R-:W-:Y:S01]  /*11d00*/  FFMA.FTZ R45, R9, R39.reuse, -R70.reuse ;  /* 0x00000027092d7223 */ /* 0x180fe20000010846 */
[--C-:B------:R-:W-:Y:S01]  /*11d10*/  FFMA.FTZ R9, R21, R39, -R70.reuse ;  /* 0x0000002715097223 */ /* 0x100fe20000010846 */
[----:B------:R-:W-:Y:S01]  /*11d20*/  FMNMX.FTZ R5, R81, R5, !PT ;  /* 0x0000000551057209 */ /* 0x000fe20007810000 */
[-CC-:B------:R-:W-:Y:S01]  /*11d30*/  FFMA.FTZ R146, R24, R39.reuse, -R70.reuse ;  /* 0x0000002718927223 */ /* 0x180fe20000010846 */
[--C-:B------:R-:W-:Y:S01]  /*11d40*/  FFMA.FTZ R21, R25, R39, -R70.reuse ;  /* 0x0000002719157223 */ /* 0x100fe20000010846 */
[----:B------:R-:W-:Y:S01]  /*11d50*/  VIADD R24, R8, 0x280 ;  /* 0x0000028008187836 */ /* 0x000fe20000000000 */
[----:B------:R-:W-:Y:S01]  /*11d60*/  FMNMX.FTZ R5, R80, R5, !PT ;  /* 0x0000000550057209 */ /* 0x000fe20007810000 */
[----:B------:R-:W-:Y:S01]  /*11d70*/  HGMMA.64x64x16.F32 R88, R132, gdesc[UR12].tnspB, R88, gsb0 ;  /* 0x40e0000c84587df0 */ /* 0x000fe20008000858 */
[----:B------:R-:W2:Y:S01]  /*11d80*/  MUFU.TANH R61, R61 ;  /* 0x0000003d003d7308 */ /* 0x000ea20000002400 */
[----:B------:R-:W-:Y:S01]  /*11d90*/  IMAD.MOV.U32 R25, RZ, RZ, 0x40000040 ;  /* 0x40000040ff197424 */ /* 0x000fe200078e00ff */
[----:B------:R-:W-:Y:S01]  /*11da0*/  FMNMX.FTZ R5, R77, R5, !PT ;  /* 0x000000054d057209 */ /* 0x000fe20007810000 */
[-CC-:B------:R-:W-:Y:S01]  /*11db0*/  FFMA.FTZ R148, R140, R39.reuse, -R70.reuse ;  /* 0x000000278c947223 */ /* 0x180fe20000010846 */
[----:B------:R-:W-:Y:S01]  /*11dc0*/  R2UR UR14, R24 ;  /* 0x00000000180e72ca */ /* 0x000fe200000e0000 */
[--C-:B------:R-:W-:Y:S01]  /*11dd0*/  FFMA.FTZ R140, R26, R39, -R70.reuse ;  /* 0x000000271a8c7223 */ /* 0x100fe20000010846 */
[----:B------:R-:W-:Y:S01]  /*11de0*/  FMNMX.FTZ R5, R76, R5, !PT ;  /* 0x000000054c057209 */ /* 0x000fe20007810000 */
[-CC-:B------:R-:W-:Y:S01]  /*11df0*/  FFMA.FTZ R26, R27, R39.reuse, -R70.reuse ;  /* 0x000000271b1a7223 */ /* 0x180fe20000010846 */
[----:B------:R-:W2:Y:S01]  /*11e00*/  MUFU.TANH R62, R62 ;  /* 0x0000003e003e7308 */ /* 0x000ea20000002400 */
[----:B------:R-:W-:Y:S01]  /*11e10*/  R2UR UR15, R25 ;  /* 0x00000000190f72ca */ /* 0x000fe200000e0000 */
[--C-:B------:R-:W-:Y:S01]  /*11e20*/  FFMA.FTZ R27, R31, R39, -R70.reuse ;  /* 0x000000271f1b7223 */ /* 0x100fe20000010846 */
[----:B------:R-:W-:Y:S01]  /*11e30*/  FMNMX.FTZ R5, R73, R5, !PT ;  /* 0x0000000549057209 */ /* 0x000fe20007810000 */
[-CC-:B------:R-:W-:Y:S01]  /*11e40*/  FFMA.FTZ R31, R40, R39.reuse, -R70.reuse ;  /* 0x00000027281f7223 */ /* 0x180fe20000010846 */
[-CC-:B------:R-:W-:Y:S01]  /*11e50*/  FFMA.FTZ R40, R50, R39.reuse, -R70.reuse ;  /* 0x0000002732287223 */ /* 0x180fe20000010846 */
[--C-:B------:R-:W-:Y:S01]  /*11e60*/  FFMA.FTZ R54, R54, R39, -R70.reuse ;  /* 0x0000002736367223 */ /* 0x100fe20000010846 */
[----:B------:R-:W-:Y:S01]  /*11e70*/  FMNMX.FTZ R5, R72, R5, !PT ;  /* 0x0000000548057209 */ /* 0x000fe20007810000 */
[----:B------:R-:W2:Y:S01]  /*11e80*/  MUFU.TANH R63, R63 ;  /* 0x0000003f003f7308 */ /* 0x000ea20000002400 */
[-CC-:B------:R-:W-:Y:S01]  /*11e90*/  FFMA.FTZ R136, R30, R39.reuse, -R70.reuse ;  /* 0x000000271e887223 */ /* 0x180fe20000010846 */
[--C-:B------:R-:W-:Y:S01]  /*11ea0*/  FFMA.FTZ R30, R36, R39, -R70.reuse ;  /* 0x00000027241e7223 */ /* 0x100fe20000010846 */
[----:B------:R-:W-:Y:S01]  /*11eb0*/  FMNMX.FTZ R5, R69, R5, !PT ;  /* 0x0000000545057209 */ /* 0x000fe20007810000 */
[----:B------:R-:W-:Y:S01]  /*11ec0*/  FFMA.FTZ R36, R48, R39, -R70 ;  /* 0x0000002730247223 */ /* 0x000fe20000010846 */
[----:B------:R-:W-:-:S02]  /*11ed0*/  IMAD.MOV.U32 R25, RZ, RZ, 0x40000040 ;  /* 0x40000040ff197424 */ /* 0x000fc400078e00ff */
[--C-:B------:R-:W-:Y:S01]  /*11ee0*/  FFMA.FTZ R44, R142, R39, -R70.reuse ;  /* 0x000000278e2c7223 */ /* 0x100fe20000010846 */
[----:B------:R-:W-:Y:S01]  /*11ef0*/  FMNMX.FTZ R5, R137, R5, !PT ;  /* 0x0000000589057209 */ /* 0x000fe20007810000 */
[----:B------:R-:W2:Y:S01]  /*11f00*/  MUFU.TANH R64, R64 ;  /* 0x0000004000407308 */ /* 0x000ea20000002400 */
[-CC-:B------:R-:W-:Y:S01]  /*11f10*/  FFMA.FTZ R142, R28, R39.reuse, -R70.reuse ;  /* 0x000000271c8e7223 */ /* 0x180fe20000010846 */
[--C-:B------:R-:W-:Y:S01]  /*11f20*/  FFMA.FTZ R28, R33, R39, -R70.reuse ;  /* 0x00000027211c7223 */ /* 0x100fe20000010846 */
[----:B------:R-:W-:Y:S01]  /*11f30*/  FMNMX.FTZ R5, R139, R5, !PT ;  /* 0x000000058b057209 */ /* 0x000fe20007810000 */
[-CC-:B------:R-:W-:Y:S01]  /*11f40*/  FFMA.FTZ R33, R46, R39.reuse, -R70.reuse ;  /* 0x000000272e217223 */ /* 0x180fe20000010846 */
[-CC-:B------:R-:W-:Y:S01]  /*11f50*/  FFMA.FTZ R46, R53, R39.reuse, -R70.reuse ;  /* 0x00000027352e7223 */ /* 0x180fe20000010846 */
[----:B------:R-:W-:Y:S01]  /*11f60*/  FMUL.FTZ R12, R12, R39 ;  /* 0x000000270c0c7220 */ /* 0x000fe20000410000 */
[----:B------:R-:W-:Y:S01]  /*11f70*/  FMNMX.FTZ R5, R151, R5, !PT ;  /* 0x0000000597057209 */ /* 0x000fe20007810000 */
[----:B------:R-:W2:Y:S01]  /*11f80*/  MUFU.TANH R65, R65 ;  /* 0x0000004100417308 */ /* 0x000ea20000002400 */
[-CC-:B------:R-:W-:Y:S01]  /*11f90*/  FFMA.FTZ R144, R15, R39.reuse, -R70.reuse ;  /* 0x000000270f907223 */ /* 0x180fe20000010846 */
[--C-:B------:R-:W-:Y:S01]  /*11fa0*/  FFMA.FTZ R15, R29, R39, -R70.reuse ;  /* 0x000000271d0f7223 */ /* 0x100fe20000010846 */
[----:B------:R-:W-:Y:S01]  /*11fb0*/  FMNMX.FTZ R5, R149, R5, !PT ;  /* 0x0000000595057209 */ /* 0x000fe20007810000 */
[-CC-:B------:R-:W-:Y:S01]  /*11fc0*/  FFMA.FTZ R29, R42, R39.reuse, -R70.reuse ;  /* 0x000000272a1d7223 */ /* 0x180fe20000010846 */
[-CC-:B------:R-:W-:Y:S01]  /*11fd0*/  FFMA.FTZ R42, R51, R39.reuse, -R70.reuse ;  /* 0x00000027332a7223 */ /* 0x180fe20000010846 */
[--C-:B------:R-:W-:Y:S01]  /*11fe0*/  FFMA.FTZ R138, R32, R39, -R70.reuse ;  /* 0x00000027208a7223 */ /* 0x100fe20000010846 */
[----:B----4-:R-:W-:Y:S01]  /*11ff0*/  FMNMX.FTZ R5, R147, R5, !PT ;  /* 0x0000000593057209 */ /* 0x010fe20007810000 */
[----:B------:R-:W4:Y:S01]  /*12000*/  MUFU.TANH R66, R66 ;  /* 0x0000004200427308 */ /* 0x000f220000002400 */
[-CC-:B------:R-:W-:Y:S01]  /*12010*/  FFMA.FTZ R32, R43, R39.reuse, -R70.reuse ;  /* 0x000000272b207223 */ /* 0x180fe20000010846 */
[----:B------:R-:W-:Y:S01]  /*12020*/  FFMA.FTZ R43, R52, R39, -R70 ;  /* 0x00000027342b7223 */ /* 0x000fe20000010846 */
[----:B-----5:R-:W-:-:S04]  /*12030*/  FMNMX.FTZ R5, R145, R5, !PT ;  /* 0x0000000591057209 */ /* 0x020fc80007810000 */
[----:B-1----:R-:W-:Y:S01]  /*12040*/  FMNMX.FTZ R5, R143, R5, !PT ;  /* 0x000000058f057209 */ /* 0x002fe20007810000 */
[----:B------:R-:W1:Y:S03]  /*12050*/  MUFU.TANH R67, R67 ;  /* 0x0000004300437308 */ /* 0x000e660000002400 */
[----:B0-----:R-:W-:-:S04]  /*12060*/  FMNMX.FTZ R5, R141, R5, !PT ;  /* 0x000000058d057209 */ /* 0x001fc80007810000 */
[----:B------:R-:W-:Y:S01]  /*12070*/  FMNMX.FTZ R5, R35, R5, !PT ;  /* 0x0000000523057209 */ /* 0x000fe20007810000 */
[----:B------:R-:W0:Y:S03]  /*12080*/  MUFU.TANH R68, R68 ;  /* 0x0000004400447308 */ /* 0x000e260000002400 */
[----:B------:R-:W-:-:S04]  /*12090*/  FMNMX.FTZ R5, R37, R5, !PT ;  /* 0x0000000525057209 */ /* 0x000fc80007810000 */
[----:B------:R-:W-:Y:S01]  /*120a0*/  FMNMX.FTZ R5, R41, R5, !PT ;  /* 0x0000000529057209 */ /* 0x000fe20007810000 */
[----:B------:R-:W-:Y:S03]  /*120b0*/  MUFU.EX2 R12, R12 ;  /* 0x0000000c000c7308 */ /* 0x000fe60000000800 */
[----:B------:R-:W-:-:S04]  /*120c0*/  FMNMX.FTZ R5, R56, R5, !PT ;  /* 0x0000000538057209 */ /* 0x000fc80007810000 */
[----:B------:R-:W-:Y:S01]  /*120d0*/  FMNMX.FTZ R5, R57, R5, !PT ;  /* 0x0000000539057209 */ /* 0x000fe20007810000 */
[----:B------:R-:W5:Y:S03]  /*120e0*/  MUFU.EX2 R44, R44 ;  /* 0x0000002c002c7308 */ /* 0x000f660000000800 */
[----:B------:R-:W-:Y:S01]  /*120f0*/  FMNMX.FTZ R5, R58, R5, !PT ;  /* 0x000000053a057209 */ /* 0x000fe20007810000 */
[----:B------:R-:W-:-:S03]  /*12100*/  WARPGROUP.DEPBAR.LE gsb0, 0x0 ;  /* 0x00008000000079c5 */ /* 0x000fc60000010000 */
[----:B---3--:R-:W-:Y:S01]  /*12110*/  FMNMX.FTZ R5, R59, R5, !PT ;  /* 0x000000053b057209 */ /* 0x008fe20007810000 */
[--C-:B------:R-:W-:Y:S01]  /*12120*/  FFMA.FTZ R134, R38, R39, -R70.reuse ;  /* 0x0000002726867223 */ /* 0x100fe20000010846 */
[----:B------:R-:W-:Y:S01]  /*12130*/  WARPGROUP.ARRIVE ;  /* 0x00000000000079c5 */ /* 0x000fe20000000000 */
[----:B------:R-:W3:Y:S01]  /*12140*/  MUFU.EX2 R148, R148 ;  /* 0x0000009400947308 */ /* 0x000ee20000000800 */
[----:B--2---:R-:W-:Y:S01]  /*12150*/  FMNMX.FTZ R5, R60, R5, !PT ;  /* 0x000000053c057209 */ /* 0x004fe20007810000 */
[-CC-:B------:R-:W-:Y:S01]  /*12160*/  FFMA.FTZ R132, R34, R39.reuse, -R70.reuse ;  /* 0x0000002722847223 */ /* 0x180fe20000010846 */
[-CC-:B------:R-:W-:Y:S01]  /*12170*/  FFMA.FTZ R34, R47, R39.reuse, -R70.reuse ;  /* 0x000000272f227223 */ /* 0x180fe20000010846 */
[----:B------:R-:W-:Y:S01]  /*12180*/  FFMA.FTZ R47, R55, R39, -R70 ;  /* 0x00000027372f7223 */ /* 0x000fe20000010846 */
[----:B------:R-:W-:Y:S01]  /*12190*/  FMNMX.FTZ R5, R61, R5, !PT ;  /* 0x000000053d057209 */ /* 0x000fe20007810000 */
[----:B------:R-:W-:Y:S01]  /*121a0*/  HGMMA.64x64x16.F32 R88, R128, gdesc[UR12].tnspB, R88, gsb0 ;  /* 0x40e0000c80587df0 */ /* 0x000fe20008000858 */
[----:B------:R-:W-:Y:S01]  /*121b0*/  R2UR UR15, R25 ;  /* 0x00000000190f72ca */ /* 0x000fe200000e0000 */
[----:B------:R-:W-:Y:S01]  /*121c0*/  IMAD.MOV.U32 R25, RZ, RZ, 0x40000040 ;  /* 0x40000040ff197424 */ /* 0x000fe200078e00ff */
[----:B------:R-:W-:Y:S01]  /*121d0*/  FMNMX.FTZ R5, R62, R5, !PT ;  /* 0x000000053e057209 */ /* 0x000fe20007810000 */
[----:B------:R-:W2:Y:S03]  /*121e0*/  MUFU.EX2 R150, R150 ;  /* 0x0000009600967308 */ /* 0x000ea60000000800 */
[----:B------:R-:W-:-:S04]  /*121f0*/  FMNMX.FTZ R5, R63, R5, !PT ;  /* 0x000000053f057209 */ /* 0x000fc80007810000 */
[----:B------:R-:W-:Y:S01]  /*12200*/  FMNMX.FTZ R5, R64, R5, !PT ;  /* 0x0000000540057209 */ /* 0x000fe20007810000 */
[----:B------:R-:W2:Y:S03]  /*12210*/  MUFU.EX2 R45, R45 ;  /* 0x0000002d002d7308 */ /* 0x000ea60000000800 */
[----:B------:R-:W-:-:S04]  /*12220*/  FMNMX.FTZ R5, R65, R5, !PT ;  /* 0x0000000541057209 */ /* 0x000fc80007810000 */
[----:B----4-:R-:W-:Y:S01]  /*12230*/  FMNMX.FTZ R5, R66, R5, !PT ;  /* 0x0000000542057209 */ /* 0x010fe20007810000 */
[----:B------:R-:W-:Y:S03]  /*12240*/  MUFU.EX2 R144, R144 ;  /* 0x0000009000907308 */ /* 0x000fe60000000800 */
[----:B-1----:R-:W-:-:S04]  /*12250*/  FMNMX.FTZ R5, R67, R5, !PT ;  /* 0x0000000543057209 */ /* 0x002fc80007810000 */
[----:B0-----:R-:W-:Y:S01]  /*12260*/  FMNMX.FTZ R5, R68, R5, !PT ;  /* 0x0000000544057209 */ /* 0x001fe20007810000 */
[----:B-----5:R-:W-:Y:S01]  /*12270*/  FFMA.FTZ R4, R12, R4, R44 ;  /* 0x000000040c047223 */ /* 0x020fe2000001002c */
[----:B------:R-:W-:Y:S01]  /*12280*/  @!P1 IMAD R20, R20, 0x8, R2 ;  /* 0x0000000814149824 */ /* 0x000fe200078e0202 */
        /* <DEDUP_REMOVED lines=9> */
[----:B------:R-:W-:Y:S01]  /*12320*/  MUFU.EX2 R142, R142 ;  /* 0x0000008e008e7308 */ /* 0x000fe20000000800 */
[----:B------:R-:W-:-:S02]  /*12330*/  WARPGROUP.DEPBAR.LE gsb0, 0x0 ;  /* 0x00008000000079c5 */ /* 0x000fc40000010000 */
[----:B------:R-:W-:Y:S01]  /*12340*/  WARPGROUP.ARRIVE ;  /* 0x00000000000079c5 */ /* 0x000fe20000000000 */
[----:B---3--:R-:W-:Y:S01]  /*12350*/  FADD.FTZ R4, R148, R4 ;  /* 0x0000000494047221 */ /* 0x008fe20000010000 */
[----:B------:R-:W-:-:S03]  /*12360*/  @!P1 VIADD R20, R20, 0x16860 ;  /* 0x0001686014149836 */ /* 0x000fc60000000000 */
[----:B------:R-:W-:Y:S01]  /*12370*/  MUFU.EX2 R15, R15 ;  /* 0x0000000f000f7308 */ /* 0x000fe20000000800 */
[----:B0-----:R-:W-:-:S05]  /*12380*/  FMNMX.FTZ R5, R5, R24, !PT ;  /* 0x0000001805057209 */ /* 0x001fca0007810000 */
[CC--:B------:R-:W-:Y:S01]  /*12390*/  FMUL.FTZ R50, R5.reuse, R39.reuse ;  /* 0x0000002705327220 */ /* 0x0c0fe20000410000 */
[----:B------:R-:W-:Y:S01]  /*123a0*/  FADD.FTZ R24, -R5, R13 ;  /* 0x0000000d05187221 */ /* 0x000fe20000010100 */
[----:B------:R-:W-:Y:S02]  /*123b0*/  MUFU.EX2 R136, R136 ;  /* 0x0000008800887308 */ /* 0x000fe40000000800 */
[-CC-:B------:R-:W-:Y:S01]  /*123c0*/  FFMA.FTZ R53, R76, R39.reuse, -R50.reuse ;  /* 0x000000274c357223 */ /* 0x180fe20000010832 */
[-C--:B------:R-:W-:Y:S01]  /*123d0*/  FMUL.FTZ R24, R24, R39.reuse ;  /* 0x0000002718187220 */ /* 0x080fe20000410000 */
[-CC-:B------:R-:W-:Y:S01]  /*123e0*/  FFMA.FTZ R49, R84, R39.reuse, -R50.reuse ;  /* 0x0000002754317223 */ /* 0x180fe20000010832 */
[-CC-:B------:R-:W-:Y:S01]  /*123f0*/  FFMA.FTZ R51, R81, R39.reuse, -R50.reuse ;  /* 0x0000002751337223 */ /* 0x180fe20000010832 */
[-CC-:B------:R-:W-:Y:S01]  /*12400*/  FFMA.FTZ R52, R80, R39.reuse, -R50.reuse ;  /* 0x0000002750347223 */ /* 0x180fe20000010832 */
[-CC-:B------:R-:W-:Y:S01]  /*12410*/  FFMA.FTZ R71, R73, R39.reuse, -R50.reuse ;  /* 0x0000002749477223 */ /* 0x180fe20000010832 */
[----:B------:R0:W-:Y:S01]  /*12420*/  MUFU.EX2 R13, R54 ;  /* 0x00000036000d7308 */ /* 0x0001e20000000800 */
[-CC-:B------:R-:W-:Y:S01]  /*12430*/  FFMA.FTZ R133, R35, R39.reuse, -R50.reuse ;  /* 0x0000002723857223 */ /* 0x180fe20000010832 */
[-CC-:B------:R-:W-:Y:S01]  /*12440*/  FFMA.FTZ R55, R72, R39.reuse, -R50.reuse ;  /* 0x0000002748377223 */ /* 0x180fe20000010832 */
[-C--:B------:R-:W-:Y:S01]  /*12450*/  FFMA.FTZ R75, R69, R39.reuse, -R50 ;  /* 0x00000027454b7223 */ /* 0x080fe20000010832 */
[----:B--2---:R-:W-:Y:S01]  /*12460*/  FADD.FTZ R4, R150, R4 ;  /* 0x0000000496047221 */ /* 0x004fe20000010000 */
[-C--:B------:R-:W-:Y:S01]  /*12470*/  FFMA.FTZ R69, R137, R39.reuse, -R50 ;  /* 0x0000002789457223 */ /* 0x080fe20000010832 */
[----:B------:R-:W-:Y:S01]  /*12480*/  @!P1 PRMT R20, RZ, 0x654, R20 ;  /* 0x00000654ff149816 */ /* 0x000fe20000000014 */
[-CC-:B------:R-:W-:Y:S01]  /*12490*/  FFMA.FTZ R72, R139, R39.reuse, -R50.reuse ;  /* 0x000000278b487223 */ /* 0x180fe20000010832 */
[----:B------:R1:W-:Y:S01]  /*124a0*/  MUFU.EX2 R48, R24 ;  /* 0x0000001800307308 */ /* 0x0003e20000000800 */
[-CC-:B0-----:R-:W-:Y:S01]  /*124b0*/  FFMA.FTZ R54, R77, R39.reuse, -R50.reuse ;  /* 0x000000274d367223 */ /* 0x181fe20000010832 */
[-CC-:B------:R-:W-:Y:S01]  /*124c0*/  FFMA.FTZ R70, R151, R39.reuse, -R50.reuse ;  /* 0x0000002797467223 */ /* 0x180fe20000010832 */
[----:B------:R-:W0:Y:S01]  /*124d0*/  S2R R77, SR_TID.X ;  /* 0x00000000004d7919 */ /* 0x000e220000002100 */
[-CC-:B------:R-:W-:Y:S01]  /*124e0*/  FFMA.FTZ R73, R149, R39.reuse, -R50.reuse ;  /* 0x0000002795497223 */ /* 0x180fe20000010832 */
[----:B------:R-:W-:-:S03]  /*124f0*/  FFMA.FTZ R74, R145, R39, -R50 ;  /* 0x00000027914a7223 */ /* 0x000fc60000010832 */
[----:B------:R-:W2:Y:S01]  /*12500*/  MUFU.EX2 R49, R49 ;  /* 0x0000003100317308 */ /* 0x000ea20000000800 */
[----:B-1----:R-:W-:-:S07]  /*12510*/  VIADD R24, R8, 0x300 ;  /* 0x0000030008187836 */ /* 0x002fce0000000000 */
[----:B------:R-:W1:Y:S01]  /*12520*/  MUFU.EX2 R51, R51 ;  /* 0x0000003300337308 */ /* 0x000e620000000800 */
[----:B------:R-:W-:Y:S01]  /*12530*/  R2UR UR14, R24 ;  /* 0x00000000180e72ca */ /* 0x000fe200000e0000 */
[----:B------:R-:W-:-:S06]  /*12540*/  VIADD R24, R8, 0x380 ;  /* 0x0000038008187836 */ /* 0x000fcc0000000000 */
[----:B------:R-:W3:Y:S08]  /*12550*/  MUFU.EX2 R52, R52 ;  /* 0x0000003400347308 */ /* 0x000ef00000000800 */
[----:B------:R-:W-:Y:S01]  /*12560*/  MUFU.EX2 R53, R53 ;  /* 0x0000003500357308 */ /* 0x000fe20000000800 */
[----:B------:R-:W-:Y:S01]  /*12570*/  HGMMA.64x64x16.F32 R88, R124, gdesc[UR12].tnspB, R88, gsb0 ;  /* 0x40e0000c7c587df0 */ /* 0x000fe20008000858 */
[----:B------:R-:W-:-:S06]  /*12580*/  R2UR UR14, R24 ;  /* 0x00000000180e72ca */ /* 0x000fcc00000e0000 */
[----:B------:R-:W-:Y:S01]  /*12590*/  MUFU.EX2 R71, R71 ;  /* 0x0000004700477308 */ /* 0x000fe20000000800 */
[----:B0-----:R-:W-:Y:S01]  /*125a0*/  SHF.R.U32.HI R76, RZ, 0x7, R77 ;  /* 0x00000007ff4c7819 */ /* 0x001fe2000001164d */
[----:B------:R-:W-:Y:S01]  /*125b0*/  FADD.FTZ R4, R45, R4 ;  /* 0x000000042d047221 */ /* 0x000fe20000010000 */
[----:B------:R-:W-:Y:S01]  /*125c0*/  R2UR UR15, R25 ;  /* 0x00000000190f72ca */ /* 0x000fe200000e0000 */
[----:B------:R-:W-:Y:S01]  /*125d0*/  @!P1 IMAD R25, R16, 0x8, R2 ;  /* 0x0000000810199824 */ /* 0x000fe200078e0202 */
[----:B------:R-:W-:Y:S01]  /*125e0*/  ISETP.GE.U32.AND P2, PT, R77, 0x180, PT ;  /* 0x000001804d00780c */ /* 0x000fe20003f46070 */
[----:B------:R-:W-:Y:S02]  /*125f0*/  VIADD R24, R76, 0x9 ;  /* 0x000000094c187836 */ /* 0x000fe40000000000 */
[--C-:B------:R-:W-:Y:S01]  /*12600*/  FFMA.FTZ R137, R147, R39, -R50.reuse ;  /* 0x0000002793897223 */ /* 0x100fe20000010832 */
[----:B------:R-:W4:Y:S01]  /*12610*/  LDL R76, [R1+0x50] ;  /* 0x00005000014c7983 */ /* 0x000f220000100800 */
[----:B------:R-:W0:Y:S01]  /*12620*/  MUFU.EX2 R54, R54 ;  /* 0x0000003600367308 */ /* 0x000e220000000800 */
[----:B--2---:R-:W-:Y:S01]  /*12630*/  FFMA.FTZ R3, R48, R3, R49 ;  /* 0x0000000330037223 */ /* 0x004fe20000010031 */
[-CC-:B------:R-:W-:Y:S01]  /*12640*/  FFMA.FTZ R139, R143, R39.reuse, -R50.reuse ;  /* 0x000000278f8b7223 */ /* 0x180fe20000010832 */
[----:B------:R-:W-:-:S05]  /*12650*/  FFMA.FTZ R8, R141, R39, -R50 ;  /* 0x000000278d087223 */ /* 0x000fca0000010832 */
[----:B------:R-:W2:Y:S08]  /*12660*/  MUFU.EX2 R55, R55 ;  /* 0x0000003700377308 */ /* 0x000eb00000000800 */
[----:B------:R-:W5:Y:S08]  /*12670*/  MUFU.EX2 R75, R75 ;  /* 0x0000004b004b7308 */ /* 0x000f700000000800 */
[----:B------:R-:W5:Y:S08]  /*12680*/  MUFU.EX2 R69, R69 ;  /* 0x0000004500457308 */ /* 0x000f700000000800 */
[----:B------:R-:W5:Y:S08]  /*12690*/  MUFU.EX2 R72, R72 ;  /* 0x0000004800487308 */ /* 0x000f700000000800 */
[----:B------:R-:W5:Y:S08]  /*126a0*/  MUFU.EX2 R70, R70 ;  /* 0x0000004600467308 */ /* 0x000f700000000800 */
[----:B------:R-:W5:Y:S08]  /*126b0*/  MUFU.EX2 R73, R73 ;  /* 0x0000004900497308 */ /* 0x000f700000000800 */
[----:B------:R-:W-:Y:S01]  /*126c0*/  MUFU.EX2 R27, R27 ;  /* 0x0000001b001b7308 */ /* 0x000fe20000000800 */
[----:B------:R-:W-:-:S02]  /*126d0*/  WARPGROUP.DEPBAR.LE gsb0, 0x0 ;  /* 0x00008000000079c5 */ /* 0x000fc40000010000 */
[----:B------:R-:W-:Y:S01]  /*126e0*/  WARPGROUP.ARRIVE ;  /* 0x00000000000079c5 */ /* 0x000fe20000000000 */
[----:B------:R-:W-:Y:S01]  /*126f0*/  @!P1 VIADD R25, R25, 0x16840 ;  /* 0x0001684019199836 */ /* 0x000fe20000000000 */
[----:B------:R-:W-:Y:S01]  /*12700*/  SEL R35, R24, 0x9, !P2 ;  /* 0x0000000918237807 */ /* 0x000fe20005000000 */
[----:B-1----:R-:W-:Y:S02]  /*12710*/  FADD.FTZ R3, R51, R3 ;  /* 0x0000000333037221 */ /* 0x002fe40000010000 */
[----:B------:R-:W1:Y:S01]  /*12720*/  MUFU.EX2 R137, R137 ;  /* 0x0000008900897308 */ /* 0x000e620000000800 */
[----:B------:R-:W-:Y:S01]  /*12730*/  HGMMA.64x64x16.F32 R88, R120, gdesc[UR12].tnspB, R88, gsb0 ;  /* 0x40e0000c78587df0 */ /* 0x000fe20008000858 */
[----:B------:R-:W-:-:S06]  /*12740*/  @!P1 PRMT R25, RZ, 0x654, R25 ;  /* 0x00000654ff199816 */ /* 0x000fcc0000000019 */
[----:B------:R-:W1:Y:S08]  /*12750*/  MUFU.EX2 R74, R74 ;  /* 0x0000004a004a7308 */ /* 0x000e700000000800 */
[----:B------:R-:W-:Y:S08]  /*12760*/  MUFU.EX2 R138, R138 ;  /* 0x0000008a008a7308 */ /* 0x000ff00000000800 */
[----:B------:R-:W1:Y:S01]  /*12770*/  MUFU.EX2 R139, R139 ;  /* 0x0000008b008b7308 */ /* 0x000e620000000800 */
[-CC-:B------:R-:W-:Y:S01]  /*12780*/  FFMA.FTZ R37, R37, R39.reuse, -R50.reuse ;  /* 0x0000002725257223 */ /* 0x180fe20000010832 */
[----:B------:R-:W-:-:S06]  /*12790*/  FFMA.FTZ R135, R41, R39, -R50 ;  /* 0x0000002729877223 */ /* 0x000fcc0000010832 */
[----:B------:R-:W-:Y:S08]  /*127a0*/  MUFU.EX2 R28, R28 ;  /* 0x0000001c001c7308 */ /* 0x000ff00000000800 */
[----:B------:R-:W1:Y:S01]  /*127b0*/  MUFU.EX2 R8, R8 ;  /* 0x0000000800087308 */ /* 0x000e620000000800 */
[----:B------:R-:W-:-:S07]  /*127c0*/  F2FP.F16.F32.PACK_AB R148, R148, R44 ;  /* 0x0000002c9494723e */ /* 0x000fce00000000ff */
[----:B------:R-:W1:Y:S08]  /*127d0*/  MUFU.EX2 R132, R132 ;  /* 0x0000008400847308 */ /* 0x000e700000000800 */
[----:B------:R-:W1:Y:S08]  /*127e0*/  MUFU.EX2 R133, R133 ;  /* 0x0000008500857308 */ /* 0x000e700000000800 */
[----:B------:R-:W1:Y:S08]  /*127f0*/  MUFU.EX2 R30, R30 ;  /* 0x0000001e001e7308 */ /* 0x000e700000000800 */
[----:B------:R-:W-:Y:S01]  /*12800*/  MUFU.EX2 R134, R134 ;  /* 0x0000008600867308 */ /* 0x000fe20000000800 */
[----:B------:R-:W-:-:S02]  /*12810*/  WARPGROUP.DEPBAR.LE gsb0, 0x0 ;  /* 0x00008000000079c5 */ /* 0x000fc40000010000 */
[----:B------:R5:W-:Y:S06]  /*12820*/  BAR.ARV R35, 0x100 ;  /* 0x000400230000751d */ /* 0x000bec0000002000 */
[----:B------:R3:W-:Y:S01]  /*12830*/  @!P1 SYNCS.ARRIVE.TRANS64.RED.A1T0 RZ, [R25+URZ], RZ ;  /* 0x000000ff19ff99a7 */ /* 0x0007e2000810043f */
[----:B------:R-:W-:Y:S01]  /*12840*/  MUFU.EX2 R31, R31 ;  /* 0x0000001f001f7308 */ /* 0x000fe20000000800 */
[----:B---3--:R-:W-:Y:S01]  /*12850*/  FADD.FTZ R25, R52, R3 ;  /* 0x0000000334197221 */ /* 0x008fe20000010000 */
[----:B------:R3:W-:Y:S06]  /*12860*/  @!P1 SYNCS.ARRIVE.TRANS64.RED.A1T0 RZ, [R20+URZ], RZ ;  /* 0x000000ff14ff99a7 */ /* 0x0007ec000810043f */
[----:B------:R-:W-:Y:S01]  /*12870*/  MUFU.EX2 R29, R29 ;  /* 0x0000001d001d7308 */ /* 0x000fe20000000800 */
[----:B0-----:R-:W-:-:S04]  /*12880*/  FADD.FTZ R25, R54, R25 ;  /* 0x0000001936197221 */ /* 0x001fc80000010000 */
[----:B------:R-:W-:Y:S01]  /*12890*/  FADD.FTZ R25, R53, R25 ;  /* 0x0000001935197221 */ /* 0x000fe20000010000 */
[----:B---3--:R-:W-:Y:S02]  /*128a0*/  FADD.FTZ R20, R144, R4 ;  /* 0x0000000490147221 */ /* 0x008fe40000010000 */
[----:B------:R-:W-:Y:S01]  /*128b0*/  MUFU.EX2 R32, R32 ;  /* 0x0000002000207308 */ /* 0x000fe20000000800 */
[----:B------:R-:W-:Y:S01]  /*128c0*/  FADD.FTZ R25, R71, R25 ;  /* 0x0000001947197221 */ /* 0x000fe20000010000 */
[----:B------:R-:W-:-:S03]  /*128d0*/  FADD.FTZ R20, R9, R20 ;  /* 0x0000001409147221 */ /* 0x000fc60000010000 */
[----:B--2---:R-:W-:Y:S01]  /*128e0*/  FADD.FTZ R25, R55, R25 ;  /* 0x0000001937197221 */ /* 0x004fe20000010000 */
[----:B-----5:R-:W-:Y:S02]  /*128f0*/  FADD.FTZ R35, R146, R20 ;  /* 0x0000001492237221 */ /* 0x020fe40000010000 */
[----:B------:R-:W-:Y:S01]  /*12900*/  MUFU.EX2 R33, R33 ;  /* 0x0000002100217308 */ /* 0x000fe20000000800 */
[----:B------:R-:W-:Y:S01]  /*12910*/  FADD.FTZ R25, R75, R25 ;  /* 0x000000194b197221 */ /* 0x000fe20000010000 */
[----:B------:R-:W-:-:S03]  /*12920*/  FADD.FTZ R35, R21, R35 ;  /* 0x0000002315237221 */ /* 0x000fc60000010000 */
[----:B------:R-:W-:Y:S01]  /*12930*/  FADD.FTZ R25, R69, R25 ;  /* 0x0000001945197221 */ /* 0x000fe20000010000 */
[----:B------:R-:W-:Y:S02]  /*12940*/  FADD.FTZ R35, R140, R35 ;  /* 0x000000238c237221 */ /* 0x000fe40000010000 */
        /* <DEDUP_REMOVED lines=8> */
[----:B-1----:R-:W-:Y:S01]  /*129d0*/  FADD.FTZ R25, R137, R25 ;  /* 0x0000001989197221 */ /* 0x002fe20000010000 */
[----:B------:R-:W-:Y:S02]  /*129e0*/  FADD.FTZ R35, R136, R35 ;  /* 0x0000002388237221 */ /* 0x000fe40000010000 */
[----:B------:R-:W0:Y:S01]  /*129f0*/  MUFU.EX2 R24, R37 ;  /* 0x0000002500187308 */ /* 0x000e220000000800 */
[----:B------:R-:W-:Y:S01]  /*12a00*/  FADD.FTZ R44, R74, R25 ;  /* 0x000000194a2c7221 */ /* 0x000fe20000010000 */
[----:B------:R-:W-:Y:S01]  /*12a10*/  FADD.FTZ R35, R27, R35 ;  /* 0x000000231b237221 */ /* 0x000fe20000010000 */
[-CC-:B------:R-:W-:Y:S01]  /*12a20*/  FFMA.FTZ R56, R56, R39.reuse, -R50.reuse ;  /* 0x0000002738387223 */ /* 0x180fe20000010832 */
[-C--:B------:R-:W-:Y:S01]  /*12a30*/  FFMA.FTZ R129, R57, R39.reuse, -R50 ;  /* 0x0000002739817223 */ /* 0x080fe20000010832 */
[----:B------:R-:W-:Y:S01]  /*12a40*/  FADD.FTZ R25, R139, R44 ;  /* 0x0000002c8b197221 */ /* 0x000fe20000010000 */
[----:B------:R-:W-:Y:S02]  /*12a50*/  FADD.FTZ R35, R138, R35 ;  /* 0x000000238a237221 */ /* 0x000fe40000010000 */
[----:B------:R-:W1:Y:S01]  /*12a60*/  MUFU.EX2 R135, R135 ;  /* 0x0000008700877308 */ /* 0x000e620000000800 */
[----:B------:R-:W-:Y:S01]  /*12a70*/  FFMA.FTZ R4, R58, R39, -R50 ;  /* 0x000000273a047223 */ /* 0x000fe20000010832 */
[----:B------:R-:W-:Y:S01]  /*12a80*/  FADD.FTZ R44, R8, R25 ;  /* 0x00000019082c7221 */ /* 0x000fe20000010000 */
[----:B------:R-:W-:Y:S01]  /*12a90*/  FADD.FTZ R35, R28, R35 ;  /* 0x000000231c237221 */ /* 0x000fe20000010000 */
[----:B------:R-:W-:-:S04]  /*12aa0*/  F2FP.F16.F32.PACK_AB R146, R21, R146 ;  /* 0x000000921592723e */ /* 0x000fc800000000ff */
[----:B------:R-:W2:Y:S01]  /*12ab0*/  MUFU.EX2 R3, R56 ;  /* 0x0000003800037308 */ /* 0x000ea20000000800 */
[----:B------:R-:W-:Y:S01]  /*12ac0*/  FADD.FTZ R35, R132, R35 ;  /* 0x0000002384237221 */ /* 0x000fe20000010000 */
[----:B------:R-:W-:Y:S01]  /*12ad0*/  FADD.FTZ R21, R133, R44 ;  /* 0x0000002c85157221 */ /* 0x000fe20000010000 */
[----:B------:R-:W-:-:S05]  /*12ae0*/  FFMA.FTZ R131, R59, R39, -R50 ;  /* 0x000000273b837223 */ /* 0x000fca0000010832 */
[----:B------:R-:W3:Y:S01]  /*12af0*/  MUFU.EX2 R129, R129 ;  /* 0x0000008100817308 */ /* 0x000ee20000000800 */
[----:B------:R-:W-:Y:S01]  /*12b00*/  FADD.FTZ R35, R30, R35 ;  /* 0x000000231e237221 */ /* 0x000fe20000010000 */
[----:B0-----:R-:W-:Y:S01]  /*12b10*/  FADD.FTZ R44, R24, R21 ;  /* 0x00000015182c7221 */ /* 0x001fe20000010000 */
[----:B------:R-:W-:Y:S01]  /*12b20*/  FFMA.FTZ R20, R60, R39, -R50 ;  /* 0x000000273c147223 */ /* 0x000fe20000010832 */
[----:B------:R-:W-:-:S04]  /*12b30*/  F2FP.F16.F32.PACK_AB R140, R26, R140 ;  /* 0x0000008c1a8c723e */ /* 0x000fc800000000ff */
[----:B------:R-:W0:Y:S01]  /*12b40*/  MUFU.EX2 R4, R4 ;  /* 0x0000000400047308 */ /* 0x000e220000000800 */
[----:B------:R-:W-:Y:S01]  /*12b50*/  FADD.FTZ R26, R134, R35 ;  /* 0x00000023861a7221 */ /* 0x000fe20000010000 */
[----:B-1----:R-:W-:Y:S01]  /*12b60*/  FADD.FTZ R44, R135, R44 ;  /* 0x0000002c872c7221 */ /* 0x002fe20000010000 */
[----:B------:R-:W-:-:S05]  /*12b70*/  FFMA.FTZ R125, R61, R39, -R50 ;  /* 0x000000273d7d7223 */ /* 0x000fca0000010832 */
[----:B------:R-:W1:Y:S01]  /*12b80*/  MUFU.EX2 R131, R131 ;  /* 0x0000008300837308 */ /* 0x000e620000000800 */
[----:B------:R-:W-:Y:S01]  /*12b90*/  FADD.FTZ R26, R31, R26 ;  /* 0x0000001a1f1a7221 */ /* 0x000fe20000010000 */
[----:B--2---:R-:W-:Y:S01]  /*12ba0*/  FADD.FTZ R44, R3, R44 ;  /* 0x0000002c032c7221 */ /* 0x004fe20000010000 */
[----:B------:R-:W-:Y:S01]  /*12bb0*/  FFMA.FTZ R62, R62, R39, -R50 ;  /* 0x000000273e3e7223 */ /* 0x000fe20000010832 */
[----:B------:R-:W-:-:S04]  /*12bc0*/  F2FP.F16.F32.PACK_AB R142, R15, R142 ;  /* 0x0000008e0f8e723e */ /* 0x000fc800000000ff */
[----:B------:R-:W2:Y:S01]  /*12bd0*/  MUFU.EX2 R20, R20 ;  /* 0x0000001400147308 */ /* 0x000ea20000000800 */
[----:B------:R-:W-:Y:S01]  /*12be0*/  FADD.FTZ R15, R29, R26 ;  /* 0x0000001a1d0f7221 */ /* 0x000fe20000010000 */
[----:B---3--:R-:W-:Y:S01]  /*12bf0*/  FADD.FTZ R21, R129, R44 ;  /* 0x0000002c81157221 */ /* 0x008fe20000010000 */
[----:B------:R-:W-:Y:S01]  /*12c00*/  FFMA.FTZ R63, R63, R39, -R50 ;  /* 0x000000273f3f7223 */ /* 0x000fe20000010832 */
[----:B------:R-:W-:-:S04]  /*12c10*/  F2FP.F16.F32.PACK_AB R144, R9, R144 ;  /* 0x000000900990723e */ /* 0x000fc800000000ff */
[----:B------:R-:W3:Y:S01]  /*12c20*/  MUFU.EX2 R125, R125 ;  /* 0x0000007d007d7308 */ /* 0x000ee20000000800 */
[----:B------:R-:W-:Y:S01]  /*12c30*/  FADD.FTZ R26, R32, R15 ;  /* 0x0000000f201a7221 */ /* 0x000fe20000010000 */
[----:B0-----:R-:W-:Y:S01]  /*12c40*/  FADD.FTZ R44, R4, R21 ;  /* 0x00000015042c7221 */ /* 0x001fe20000010000 */
[----:B------:R-:W-:-:S05]  /*12c50*/  FFMA.FTZ R64, R64, R39, -R50 ;  /* 0x0000002740407223 */ /* 0x000fca0000010832 */
[----:B------:R-:W0:Y:S01]  /*12c60*/  MUFU.EX2 R38, R38 ;  /* 0x0000002600267308 */ /* 0x000e220000000800 */
[----:B------:R-:W-:Y:S01]  /*12c70*/  FADD.FTZ R15, R33, R26 ;  /* 0x0000001a210f7221 */ /* 0x000fe20000010000 */
[----:B-1----:R-:W-:-:S06]  /*12c80*/  FADD.FTZ R21, R131, R44 ;  /* 0x0000002c83157221 */ /* 0x002fcc0000010000 */
[----:B------:R-:W1:Y:S01]  /*12c90*/  MUFU.EX2 R9, R62 ;  /* 0x0000003e00097308 */ /* 0x000e620000000800 */
[----:B------:R-:W-:Y:S01]  /*12ca0*/  FFMA.FTZ R65, R65, R39, -R50 ;  /* 0x0000002741417223 */ /* 0x000fe20000010832 */
[----:B------:R-:W-:Y:S01]  /*12cb0*/  F2FP.F16.F32.PACK_AB R139, R8, R139 ;  /* 0x0000008b088b723e */ /* 0x000fe200000000ff */
[----:B------:R-:W-:-:S05]  /*12cc0*/  FADD.FTZ R15, R34, R15 ;  /* 0x0000000f220f7221 */ /* 0x000fca0000010000 */
[----:B------:R-:W5:Y:S01]  /*12cd0*/  MUFU.EX2 R40, R40 ;  /* 0x0000002800287308 */ /* 0x000f620000000800 */
[----:B--2---:R-:W-:Y:S01]  /*12ce0*/  FADD.FTZ R8, R20, R21 ;  /* 0x0000001514087221 */ /* 0x004fe20000010000 */
[----:B------:R-:W-:-:S06]  /*12cf0*/  FFMA.FTZ R66, R66, R39, -R50 ;  /* 0x0000002742427223 */ /* 0x000fcc0000010832 */
[----:B------:R-:W2:Y:S01]  /*12d00*/  MUFU.EX2 R63, R63 ;  /* 0x0000003f003f7308 */ /* 0x000ea20000000800 */
[----:B------:R-:W-:Y:S01]  /*12d10*/  FADD.FTZ R15, R36, R15 ;  /* 0x0000000f240f7221 */ /* 0x000fe20000010000 */
[----:B---3--:R-:W-:-:S06]  /*12d20*/  FADD.FTZ R8, R125, R8 ;  /* 0x000000087d087221 */ /* 0x008fcc0000010000 */
[----:B------:R-:W3:Y:S01]  /*12d30*/  MUFU.EX2 R42, R42 ;  /* 0x0000002a002a7308 */ /* 0x000ee20000000800 */
[----:B------:R-:W-:-:S07]  /*12d40*/  FFMA.FTZ R67, R67, R39, -R50 ;  /* 0x0000002743437223 */ /* 0x000fce0000010832 */
[----:B------:R-:W4:Y:S01]  /*12d50*/  MUFU.EX2 R64, R64 ;  /* 0x0000004000407308 */ /* 0x000f220000000800 */
[----:B0-----:R-:W-:Y:S01]  /*12d60*/  FADD.FTZ R15, R38, R15 ;  /* 0x0000000f260f7221 */ /* 0x001fe20000010000 */
[----:B-1----:R-:W-:-:S06]  /*12d70*/  FADD.FTZ R8, R9, R8 ;  /* 0x0000000809087221 */ /* 0x002fcc0000010000 */
[----:B------:R-:W0:Y:S01]  /*12d80*/  MUFU.EX2 R43, R43 ;  /* 0x0000002b002b7308 */ /* 0x000e220000000800 */
[----:B------:R-:W-:-:S07]  /*12d90*/  FFMA.FTZ R50, R68, R39, -R50 ;  /* 0x0000002744327223 */ /* 0x000fce0000010832 */
[----:B------:R-:W1:Y:S01]  /*12da0*/  MUFU.EX2 R65, R65 ;  /* 0x0000004100417308 */ /* 0x000e620000000800 */
[----:B------:R-:W-:Y:S01]  /*12db0*/  F2FP.F16.F32.PACK_AB R135, R3, R135 ;  /* 0x000000870387723e */ /* 0x000fe200000000ff */
[----:B-----5:R-:W-:Y:S01]  /*12dc0*/  FADD.FTZ R15, R40, R15 ;  /* 0x0000000f280f7221 */ /* 0x020fe20000010000 */
[----:B--2---:R-:W-:-:S05]  /*12dd0*/  FADD.FTZ R3, R63, R8 ;  /* 0x000000083f037221 */ /* 0x004fca0000010000 */
[----:B------:R-:W2:Y:S08]  /*12de0*/  MUFU.EX2 R46, R46 ;  /* 0x0000002e002e7308 */ /* 0x000eb00000000800 */
[----:B------:R-:W5:Y:S01]  /*12df0*/  MUFU.EX2 R66, R66 ;  /* 0x0000004200427308 */ /* 0x000f620000000800 */
[----:B------:R-:W-:Y:S01]  /*12e00*/  F2FP.F16.F32.PACK_AB R129, R4, R129 ;  /* 0x000000810481723e */ /* 0x000fe200000000ff */
[----:B---3--:R-:W-:Y:S01]  /*12e10*/  FADD.FTZ R4, R42, R15 ;  /* 0x0000000f2a047221 */ /* 0x008fe20000010000 */
[----:B----4-:R-:W-:-:S05]  /*12e20*/  FADD.FTZ R8, R64, R3 ;  /* 0x0000000340087221 */ /* 0x010fca0000010000 */
[----:B------:R-:W3:Y:S01]  /*12e30*/  MUFU.EX2 R47, R47 ;  /* 0x0000002f002f7308 */ /* 0x000ee20000000800 */
[----:B------:R-:W-:-:S07]  /*12e40*/  ISETP.GT.AND P2, PT, R0, R76, PT ;  /* 0x0000004c0000720c */ /* 0x000fce0003f44270 */
[----:B------:R-:W4:Y:S01]  /*12e50*/  MUFU.EX2 R67, R67 ;  /* 0x0000004300437308 */ /* 0x000f220000000800 */
[----:B0-----:R-:W-:Y:S01]  /*12e60*/  FADD.FTZ R3, R43, R4 ;  /* 0x000000042b037221 */ /* 0x001fe20000010000 */
[----:B-1----:R-:W-:-:S06]  /*12e70*/  FADD.FTZ R15, R65, R8 ;  /* 0x00000008410f7221 */ /* 0x002fcc0000010000 */
[----:B------:R-:W0:Y:S01]  /*12e80*/  MUFU.EX2 R50, R50 ;  /* 0x0000003200327308 */ /* 0x000e220000000800 */
[----:B--2---:R-:W-:Y:S01]  /*12e90*/  FADD.FTZ R4, R46, R3 ;  /* 0x000000032e047221 */ /* 0x004fe20000010000 */
[----:B-----5:R-:W-:-:S03]  /*12ea0*/  FADD.FTZ R8, R66, R15 ;  /* 0x0000000f42087221 */ /* 0x020fc60000010000 */
[----:B---3--:R-:W-:Y:S01]  /*12eb0*/  FADD.FTZ R4, R47, R4 ;  /* 0x000000042f047221 */ /* 0x008fe20000010000 */
[----:B----4-:R-:W-:Y:S01]  /*12ec0*/  FADD.FTZ R8, R67, R8 ;  /* 0x0000000843087221 */ /* 0x010fe20000010000 */
[----:B------:R-:W-:Y:S02]  /*12ed0*/  F2FP.F16.F32.PACK_AB R131, R20, R131 ;  /* 0x000000831483723e */ /* 0x000fe400000000ff */
[C---:B------:R-:W-:Y:S01]  /*12ee0*/  FADD.FTZ R4, R13.reuse, R4 ;  /* 0x000000040d047221 */ /* 0x040fe20000010000 */
[----:B------:R-:W-:Y:S01]  /*12ef0*/  F2FP.F16.F32.PACK_AB R122, R13, R47 ;  /* 0x0000002f0d7a723e */ /* 0x000fe200000000ff */
[-C--:B------:R-:W-:Y:S01]  /*12f00*/  FMUL.FTZ R88, R88, R12.reuse ;  /* 0x0000000c58587220 */ /* 0x080fe20000410000 */
[-C--:B------:R-:W-:Y:S01]  /*12f10*/  FMUL.FTZ R89, R89, R12.reuse ;  /* 0x0000000c59597220 */ /* 0x080fe20000410000 */
        /* <DEDUP_REMOVED lines=57> */
[----:B------:R-:W-:Y:S01]  /*132b0*/  MOV R20, R16 ;  /* 0x0000001000147202 */ /* 0x000fe20000000f00 */
[----:B------:R-:W-:Y:S06]  /*132c0*/  @P2 BRA `(.L_x_13638) ;  /* 0xffffffd800102947 */ /* 0x000fec000383ffff */
.L_x_13628:
[----:B------:R-:W2:Y:S02]  /*132d0*/  LDL R8, [R1+0x58] ;  /* 0x0000580001087983 */ /* 0x000ea40000100800 */
[----:B--2---:R-:W-:-:S13]  /*132e0*/  ISETP.GE.AND P2, PT, R0, R8, PT ;  /* 0x000000080000720c */ /* 0x004fda0003f46270 */
[----:B------:R-:W-:Y:S05]  /*132f0*/  @!P2 BRA `(.L_x_13639) ;  /* 0x0000003400e8a947 */ /* 0x000fea0003800000 */
[----:B------:R-:W-:Y:S02]  /*13300*/  IMAD.MOV.U32 R15, RZ, RZ, R5 ;  /* 0x000000ffff0f7224 */ /* 0x000fe400078e0005 */
[----:B------:R-:W-:Y:S02]  /*13310*/  IMAD.MOV.U32 R20, RZ, RZ, R14 ;  /* 0x000000ffff147224 */ /* 0x000fe400078e000e */
[----:B------:R-:W-:Y:S02]  /*13320*/  IMAD.MOV.U32 R8, RZ, RZ, R154 ;  /* 0x000000ffff087224 */ /* 0x000fe400078e009a */
[----:B------:R-:W-:-:S07]  /*13330*/  IMAD.MOV.U32 R21, RZ, RZ, R16 ;  /* 0x000000ffff157224 */ /* 0x000fce00078e0010 */
.L_x_13657:
        /* <DEDUP_REMOVED lines=11> */
.L_x_13641:
[----:B------:R-:W-:Y:S01]  /*133f0*/  IMAD R5, R16, 0x8, R2 ;  /* 0x0000000810057824 */ /* 0x000fe200078e0202 */
[----:B------:R-:W-:-:S04]  /*13400*/  SHF.L.U32 R12, R154, 0x1f, RZ ;  /* 0x0000001f9a0c7819 */ /* 0x000fc800000006ff */
[----:B------:R0:W1:Y:S01]  /*13410*/  SYNCS.PHASECHK.TRANS64.TRYWAIT P3, [R5+URZ+0x16830], R12 ;  /* 0x0168300c050075a7 */ /* 0x000062000806017f */
[----:B------:R-:W-:Y:S05]  /*13420*/  @!P0 BRA `(.L_x_13642) ;  /* 0x0000000000048947 */ /* 0x000fea0003800000 */
[----:B------:R-:W-:Y:S01]  /*13430*/  BPT.TRAP 0x1 ;  /* 0x000000040000795c */ /* 0x000fe20000300000 */
.L_x_13642:
[----:B------:R-:W-:Y:S04]  /*13440*/  BSSY B0, `(.L_x_13640) ;  /* 0x0000004000007945 */ /* 0x000fe80003800000 */
[----:B-1----:R-:W-:Y:S05]  /*13450*/  @P3 BRA `(.L_x_13643) ;  /* 0x0000000000083947 */ /* 0x002fea0003800000 */
[----:B------:R-:W1:Y:S02]  /*13460*/  SYNCS.PHASECHK.TRANS64.TRYWAIT P3, [R5+URZ+0x16830], R12 ;  /* 0x0168300c050075a7 */ /* 0x000e64000806017f */
[----:B-1----:R-:W-:Y:S05]  /*13470*/  @!P3 BRA `(.L_x_13644) ;  /* 0x000000e800f8b947 */ /* 0x002fea0003800000 */
.L_x_13643:
[----:B------:R-:W-:Y:S05]  /*13480*/  BSYNC B0 ;  /* 0x0000000000007941 */ /* 0x000fea0003800000 */
.L_x_13640:
[----:B------:R-:W2:Y:S01]  /*13490*/  LDL R9, [R1+0x20] ;  /* 0x0000200001097983 */ /* 0x000ea20000100800 */
[----:B------:R-:W-:Y:S01]  /*134a0*/  IMAD.MOV.U32 R13, RZ, RZ, 0x40000040 ;  /* 0x40000040ff0d7424 */ /* 0x000fe200078e00ff */
[----:B------:R-:W-:Y:S05]  /*134b0*/  WARPSYNC.ALL ;  /* 0x0000000000007948 */ /* 0x000fea0003800000 */
[----:B------:R-:W-:Y:S01]  /*134c0*/  R2UR UR23, R13 ;  /* 0x000000000d1772ca */ /* 0x000fe200000e0000 */
[----:B01----:R-:W0:Y:S01]  /*134d0*/  S2R R5, SR_TID.X ;  /* 0x0000000000057919 */ /* 0x003e220000002100 */
[----:B------:R-:W-:Y:S01]  /*134e0*/  IMAD.MOV.U32 R27, RZ, RZ, 0x40000040 ;  /* 0x40000040ff1b7424 */ /* 0x000fe200078e00ff */
[----:B------:R-:W-:Y:S01]  /*134f0*/  R2UR UR12, R6 ;  /* 0x00000000060c72ca */ /* 0x000fe200000e0000 */
[----:B------:R-:W-:Y:S01]  /*13500*/  IMAD.MOV.U32 R25, RZ, RZ, 0x40000040 ;  /* 0x40000040ff197424 */ /* 0x000fe200078e00ff */
[----:B------:R-:W-:-:S02]  /*13510*/  R2UR UR13, R7 ;  /* 0x00000000070d72ca */ /* 0x000fc400000e0000 */
[----:B0-----:R-:W-:-:S05]  /*13520*/  SHF.R.U32.HI R5, RZ, 0x7, R5 ;  /* 0x00000007ff057819 */ /* 0x001fca0000011605 */
[----:B------:R-:W-:Y:S01]  /*13530*/  VIADD R5, R5, 0x8 ;  /* 0x0000000805057836 */ /* 0x000fe20000000000 */
[----:B------:R-:W-:Y:S02]  /*13540*/  R2UR UR15, R27 ;  /* 0x000000001b0f72ca */ /* 0x000fe400000e0000 */
        /* <DEDUP_REMOVED lines=8> */
[C---:B------:R-:W-:Y:S01]  /*135d0*/  VIADD R24, R26.reuse, 0x2 ;  /* 0x000000021a187836 */ /* 0x040fe20000000000 */
[----:B------:R-:W-:-:S04]  /*135e0*/  IADD3 R26, R26, 0x6, RZ ;  /* 0x000000061a1a7810 */ /* 0x000fc80007ffe0ff */
        /* <DEDUP_REMOVED lines=23> */
.L_x_13646:
[----:B------:R-:W-:Y:S01]  /*13760*/  SHF.L.U32 R5, R8, 0x1f, RZ ;  /* 0x0000001f08057819 */ /* 0x000fe200000006ff */
[----:B------:R-:W-:-:S04]  /*13770*/  IMAD R8, R21, 0x8, R2 ;  /* 0x0000000815087824 */ /* 0x000fc800078e0202 */
[----:B------:R0:W1:Y:S01]  /*13780*/  SYNCS.PHASECHK.TRANS64.TRYWAIT P2, [R8+URZ+0x16850], R5 ;  /* 0x01685005080075a7 */ /* 0x000062000804017f */
[----:B------:R-:W-:Y:S05]  /*13790*/  @!P0 BRA `(.L_x_13647) ;  /* 0x0000000000048947 */ /* 0x000fea0003800000 */
[----:B------:R-:W-:Y:S01]  /*137a0*/  BPT.TRAP 0x1 ;  /* 0x000000040000795c */ /* 0x000fe20000300000 */
.L_x_13647:
[----:B-1----:R-:W-:Y:S05]  /*137b0*/  @P2 BRA `(.L_x_13645) ;  /* 0x0000000000082947 */ /* 0x002fea0003800000 */
[----:B------:R-:W1:Y:S02]  /*137c0*/  SYNCS.PHASECHK.TRANS64.TRYWAIT P2, [R8+URZ+0x16850], R5 ;  /* 0x01685005080075a7 */ /* 0x000e64000804017f */
[----:B-1----:R-:W-:Y:S05]  /*137d0*/  @!P2 BRA `(.L_x_13648) ;  /* 0x000000e80034a947 */ /* 0x002fea0003800000 */
.L_x_13645:
[----:B01----:R-:W-:Y:S01]  /*137e0*/  VIADD R5, R2, 0x400 ;  /* 0x0000040002057836 */ /* 0x003fe20000000000 */
[----:B------:R-:W-:Y:S05]  /*137f0*/  WARPSYNC.ALL ;  /* 0x0000000000007948 */ /* 0x000fea0003800000 */
[----:B------:R-:W-:Y:S01]  /*13800*/  SHF.R.U32.HI R5, RZ, 0x4, R5 ;  /* 0x00000004ff057819 */ /* 0x000fe20000011605 */
[----:B------:R-:W-:Y:S01]  /*13810*/  IMAD.MOV.U32 R9, RZ, RZ, 0x40000040 ;  /* 0x40000040ff097424 */ /* 0x000fe200078e00ff */
[----:B------:R-:W-:Y:S02]  /*13820*/  WARPGROUP.ARRIVE ;  /* 0x00000000000079c5 */ /* 0x000fe40000000000 */
[----:B------:R-:W-:-:S02]  /*13830*/  LOP3.LUT R5, R5, 0x3fff, RZ, 0xc0, !PT ;  /* 0x00003fff05057812 */ /* 0x000fc400078ec0ff */
[----:B------:R-:W-:-:S03]  /*13840*/  R2UR UR15, R9 ;  /* 0x00000000090f72ca */ /* 0x000fc600000e0000 */
[----:B------:R-:W-:-:S05]  /*13850*/  IMAD R8, R21, 0x400, R5 ;  /* 0x0000040015087824 */ /* 0x000fca00078e0205 */
[----:B------:R-:W-:-:S13]  /*13860*/  R2UR UR14, R8 ;  /* 0x00000000080e72ca */ /* 0x000fda00000e0000 */
[----:B------:R-:W-:Y:S01]  /*13870*/  HGMMA.64x64x16.F32 R88, R148, gdesc[UR12].tnspB, R88, gsb0 ;  /* 0x40e0000c94587df0 */ /* 0x000fe20008000858 */
[----:B------:R-:W-:Y:S02]  /*13880*/  VIADD R12, R8, 0x80 ;  /* 0x00000080080c7836 */ /* 0x000fe40000000000 */
[----:B------:R-:W-:-:S03]  /*13890*/  IMAD.MOV.U32 R13, RZ, RZ, 0x40000040 ;  /* 0x40000040ff0d7424 */ /* 0x000fc600078e00ff */
[----:B------:R-:W-:Y:S02]  /*138a0*/  R2UR UR14, R12 ;  /* 0x000000000c0e72ca */ /* 0x000fe400000e0000 */
[----:B------:R-:W-:Y:S01]  /*138b0*/  R2UR UR15, R13 ;  /* 0x000000000d0f72ca */ /* 0x000fe200000e0000 */
[----:B------:R-:W-:Y:S02]  /*138c0*/  VIADD R12, R8, 0x100 ;  /* 0x00000100080c7836 */ /* 0x000fe40000000000 */
[----:B------:R-:W-:Y:S01]  /*138d0*/  IMAD.MOV.U32 R13, RZ, RZ, 0x40000040 ;  /* 0x40000040ff0d7424 */ /* 0x000fe200078e00ff */
[----:B------:R-:W-:Y:S02]  /*138e0*/  WARPGROUP.DEPBAR.LE gsb0, 0x0 ;  /* 0x00008000000079c5 */ /* 0x000fe40000010000 */
[----:B------:R-:W-:Y:S01]  /*138f0*/  WARPGROUP.ARRIVE ;  /* 0x00000000000079c5 */ /* 0x000fe20000000000 */
[----:B------:R-:W2:Y:S04]  /*13900*/  LDL R148, [R1+0x1c] ;  /* 0x00001c0001947983 */ /* 0x000ea80000100800 */
[----:B------:R-:W2:Y:S02]  /*13910*/  LDL R149, [R1+0x4c] ;  /* 0x00004c0001957983 */ /* 0x000ea40000100800 */
[----:B------:R-:W-:Y:S01]  /*13920*/  HGMMA.64x64x16.F32 R88, R144, gdesc[UR12].tnspB, R88, gsb0 ;  /* 0x40e0000c90587df0 */ /* 0x000fe20008000858 */
[----:B------:R-:W-:-:S02]  /*13930*/  R2UR UR14, R12 ;  /* 0x000000000c0e72ca */ /* 0x000fc400000e0000 */
[----:B------:R-:W-:Y:S01]  /*13940*/  R2UR UR15, R13 ;  /* 0x000000000d0f72ca */ /* 0x000fe200000e0000 */
[----:B------:R-:W-:Y:S01]  /*13950*/  VIADD R12, R8, 0x180 ;  /* 0x00000180080c7836 */ /* 0x000fe20000000000 */
[----:B------:R-:W3:Y:S01]  /*13960*/  LDL R150, [R1+0xc] ;  /* 0x00000c0001967983 */ /* 0x000ee20000100800 */
[----:B------:R-:W-:-:S03]  /*13970*/  IMAD.MOV.U32 R13, RZ, RZ, 0x40000040 ;  /* 0x40000040ff0d7424 */ /* 0x000fc600078e00ff */
[----:B------:R-:W3:Y:S01]  /*13980*/  LDL R151, [R1+0x8] ;  /* 0x0000080001977983 */ /* 0x000ee20000100800 */
        /* <DEDUP_REMOVED lines=34> */
[----:B------:R-:W-:-:S02]  /*13bb0*/  @!P1 IMAD R80, R16, 0x8, R2 ;  /* 0x0000000810509824 */ /* 0x000fc400078e0202 */
        /* <DEDUP_REMOVED lines=8> */
[----:B------:R-:W-:Y:S02]  /*13c40*/  @!P1 VIADD R80, R80, 0x16840 ;  /* 0x0001684050509836 */ /* 0x000fe40000000000 */
        /* <DEDUP_REMOVED lines=23> */
[----:B------:R-:W-:Y:S02]  /*13dc0*/  WARPGROUP.DEPBAR.LE gsb0, 0x0 ;  /* 0x00008000000079c5 */ /* 0x000fe40000010000 */
[----:B------:R-:W-:-:S05]  /*13dd0*/  WARPGROUP.ARRIVE ;  /* 0x00000000000079c5 */ /* 0x000fca0000000000 */
[----:B------:R-:W1:Y:S01]  /*13de0*/  MUFU.TANH R9, R9 ;  /* 0x0000000900097308 */ /* 0x000e620000002400 */
[----:B------:R-:W-:Y:S01]  /*13df0*/  HGMMA.64x64x16.F32 R88, R140, gdesc[UR12].tnspB, R88, gsb0 ;  /* 0x40e0000c8c587df0 */ /* 0x000fe20008000858 */
[----:B------:R-:W-:Y:S01]  /*13e00*/  R2UR UR14, R12 ;  /* 0x000000000c0e72ca */ /* 0x000fe200000e0000 */
[----:B------:R-:W-:Y:S01]  /*13e10*/  VIADD R12, R8, 0x200 ;  /* 0x00000200080c7836 */ /* 0x000fe20000000000 */
[----:B------:R-:W-:Y:S02]  /*13e20*/  R2UR UR15, R13 ;  /* 0x000000000d0f72ca */ /* 0x000fe400000e0000 */
[----:B------:R-:W-:Y:S02]  /*13e30*/  MOV R13, 0x40000040 ;  /* 0x40000040000d7802 */ /* 0x000fe40000000f00 */
        /* <DEDUP_REMOVED lines=55> */
[----:B--2---:R-:W-:-:S02]  /*141b0*/  IMAD.IADD R83, R149, 0x1, R148 ;  /* 0x0000000195537824 */ /* 0x004fc400078e0294 */
[----:B------:R-:W2:Y:S04]  /*141c0*/  S2R R148, SR_TID.X ;  /* 0x0000000000947919 */ /* 0x000ea80000002100 */
[----:B------:R-:W0:Y:S08]  /*141d0*/  MUFU.TANH R55, R55 ;  /* 0x0000003700377308 */ /* 0x000e300000002400 */
[----:B------:R-:W0:Y:S08]  /*141e0*/  MUFU.TANH R56, R56 ;  /* 0x0000003800387308 */ /* 0x000e300000002400 */
[----:B------:R-:W0:Y:S08]  /*141f0*/  MUFU.TANH R57, R57 ;  /* 0x0000003900397308 */ /* 0x000e300000002400 */
[----:B------:R-:W0:Y:S01]  /*14200*/  MUFU.TANH R58, R58 ;  /* 0x0000003a003a7308 */ /* 0x000e220000002400 */
[----:B--2---:R-:W-:-:S02]  /*14210*/  SHF.R.U32.HI R149, RZ, 0x7, R148 ;  /* 0x00000007ff957819 */ /* 0x004fc40000011694 */
[----:B------:R-:W-:-:S05]  /*14220*/  ISETP.GE.U32.AND P2, PT, R148, 0x180, PT ;  /* 0x000001809400780c */ /* 0x000fca0003f46070 */
[----:B------:R-:W2:Y:S08]  /*14230*/  MUFU.TANH R59, R59 ;  /* 0x0000003b003b7308 */ /* 0x000eb00000002400 */
        /* <DEDUP_REMOVED lines=14> */
[----:B------:R-:W0:Y:S01]  /*14320*/  MUFU.TANH R67, R67 ;  /* 0x0000004300437308 */ /* 0x000e220000002400 */
[----:B-1----:R-:W-:-:S07]  /*14330*/  @P4 IMAD.HI.U32 R13, R83, R13, RZ ;  /* 0x0000000d530d4227 */ /* 0x002fce00078e00ff */
[----:B------:R-:W1:Y:S01]  /*14340*/  MUFU.TANH R68, R68 ;  /* 0x0000004400447308 */ /* 0x000e620000002400 */
[----:B-----5:R-:W-:Y:S01]  /*14350*/  @P4 SHF.R.U32.HI R83, RZ, R12, R13 ;  /* 0x0000000cff534219 */ /* 0x020fe2000001160d */
[----:B------:R-:W-:Y:S01]  /*14360*/  VIADD R13, R149, 0x9 ;  /* 0x00000009950d7836 */ /* 0x000fe20000000000 */
[----:B------:R-:W-:-:S04]  /*14370*/  IADD3 R12, -R155, 0x1, -R82 ;  /* 0x000000019b0c7810 */ /* 0x000fc80007ffe952 */
[----:B------:R-:W-:Y:S01]  /*14380*/  SEL R13, R13, 0x9, !P2 ;  /* 0x000000090d0d7807 */ /* 0x000fe20005000000 */
[----:B------:R-:W0:Y:S01]  /*14390*/  MUFU.TANH R69, R69 ;  /* 0x0000004500457308 */ /* 0x000e220000002400 */
[----:B---3--:R-:W-:-:S07]  /*143a0*/  IADD3 R12, -R151, R12, R150 ;  /* 0x0000000c970c7210 */ /* 0x008fce0007ffe196 */
[----:B------:R-:W3:Y:S08]  /*143b0*/  MUFU.TANH R70, R70 ;  /* 0x0000004600467308 */ /* 0x000ef00000002400 */
        /* <DEDUP_REMOVED lines=16> */
[----:B------:R-:W5:Y:S01]  /*144c0*/  SHFL.IDX PT, R122, R83, RZ, 0x1c1f ;  /* 0x001c1fff537a7589 */ /* 0x000f6200000e0000 */
[C---:B------:R-:W-:Y:S02]  /*144d0*/  VIADD R121, R12.reuse, UR9 ;  /* 0x000000090c797c36 */ /* 0x040fe40008000000 */
[----:B------:R-:W-:Y:S01]  /*144e0*/  VIADD R120, R12, UR11 ;  /* 0x0000000b0c787c36 */ /* 0x000fe20008000000 */
[----:B------:R0:W-:Y:S06]  /*144f0*/  BAR.ARV R13, 0x100 ;  /* 0x0004000d0000751d */ /* 0x0001ec0000002000 */
[----:B------:R4:W-:Y:S02]  /*14500*/  @!P1 SYNCS.ARRIVE.TRANS64.RED.A1T0 RZ, [R80+URZ], RZ ;  /* 0x000000ff50ff99a7 */ /* 0x0009e4000810043f */
[----:B----4-:R-:W-:-:S06]  /*14510*/  FMUL.FTZ R80, R87, UR6 ;  /* 0x0000000657507c20 */ /* 0x010fcc0008410000 */
[----:B------:R-:W4:Y:S01]  /*14520*/  MUFU.TANH R80, R80 ;  /* 0x0000005000507308 */ /* 0x000f220000002400 */
[----:B-----5:R-:W-:Y:S01]  /*14530*/  IADD3 R87, R121, R122, RZ ;  /* 0x0000007a79577210 */ /* 0x020fe20007ffe0ff */
[----:B------:R-:W-:Y:S01]  /*14540*/  IMAD.IADD R86, R120, 0x1, R122 ;  /* 0x0000000178567824 */ /* 0x000fe200078e027a */
[----:B0123--:R-:W-:Y:S06]  /*14550*/  @!P5 BRA `(.L_x_13649) ;  /* 0x000000000058d947 */ /* 0x00ffec0003800000 */
        /* <DEDUP_REMOVED lines=12> */
.L_x_13651:
[----:B------:R-:W-:-:S05]  /*14620*/  IMAD.U32 R123, RZ, RZ, UR5 ;  /* 0x00000005ff7b7e24 */ /* 0x000fca000f8e00ff */
[----:B------:R-:W-:-:S13]  /*14630*/  ISETP.NE.AND P2, PT, R123, 0x1, PT ;  /* 0x000000017b00780c */ /* 0x000fda0003f45270 */
[----:B------:R-:W0:Y:S02]  /*14640*/  @P2 LDC.64 R12, c[0x0][0x9e8] ;  /* 0x00027a00ff0c2b82 */ /* 0x000e240000000a00 */
[----:B0-----:R-:W-:-:S05]  /*14650*/  @P2 IMAD.HI.U32 R12, R122, R12, RZ ;  /* 0x0000000c7a0c2227 */ /* 0x001fca00078e00ff */
[----:B------:R-:W-:-:S07]  /*14660*/  @P2 SHF.R.U32.HI R122, RZ, R13, R12 ;  /* 0x0000000dff7a2219 */ /* 0x000fce000001160c */
.L_x_13652:
[----:B------:R-:W-:Y:S05]  /*14670*/  BSYNC B0 ;  /* 0x0000000000007941 */ /* 0x000fea0003800000 */
.L_x_13650:
[----:B------:R-:W-:-:S04]  /*14680*/  IMAD R122, R122, R123, -R82 ;  /* 0x0000007b7a7a7224 */ /* 0x000fc800078e0a52 */
[----:B------:R-:W-:-:S05]  /*14690*/  IMAD.IADD R122, R122, 0x1, -R155 ;  /* 0x000000017a7a7824 */ /* 0x000fca00078e0a9b */
[----:B------:R-:W-:Y:S02]  /*146a0*/  VIMNMX R86, R86, R122, !PT ;  /* 0x0000007a56567248 */ /* 0x000fe40007fe0100 */
[----:B------:R-:W-:-:S07]  /*146b0*/  VIADDMNMX R87, R122, R123, R87, PT ;  /* 0x0000007b7a577246 */ /* 0x000fce0003800157 */
.L_x_13649:
        /* <DEDUP_REMOVED lines=113> */
.L_x_13655:
[----:B------:R-:W-:-:S05]  /*14dd0*/  IMAD.U32 R86, RZ, RZ, UR5 ;  /* 0x00000005ff567e24 */ /* 0x000fca000f8e00ff */
[----:B------:R-:W-:-:S13]  /*14de0*/  ISETP.NE.AND P2, PT, R86, 0x1, PT ;  /* 0x000000015600780c */ /* 0x000fda0003f45270 */
[----:B------:R-:W0:Y:S02]  /*14df0*/  @P2 LDC.64 R12, c[0x0][0x9e8] ;  /* 0x00027a00ff0c2b82 */ /* 0x000e240000000a00 */
[----:B0-----:R-:W-:-:S05]  /*14e00*/  @P2 IMAD.HI.U32 R12, R83, R12, RZ ;  /* 0x0000000c530c2227 */ /* 0x001fca00078e00ff */
[----:B------:R-:W-:-:S07]  /*14e10*/  @P2 SHF.R.U32.HI R83, RZ, R13, R12 ;  /* 0x0000000dff532219 */ /* 0x000fce000001160c */
.L_x_13656:
[----:B------:R-:W-:Y:S05]  /*14e20*/  BSYNC B0 ;  /* 0x0000000000007941 */ /* 0x000fea0003800000 */
.L_x_13654:
[----:B------:R-:W-:-:S04]  /*14e30*/  IMAD R82, R83, R86, -R82 ;  /* 0x0000005653527224 */ /* 0x000fc800078e0a52 */
[----:B------:R-:W-:-:S05]  /*14e40*/  IMAD.IADD R82, R82, 0x1, -R155 ;  /* 0x0000000152527824 */ /* 0x000fca00078e0a9b */
[----:B------:R-:W-:Y:S02]  /*14e50*/  VIADDMNMX R121, R82, R86, R121, PT ;  /* 0x0000005652797246 */ /* 0x000fe40003800179 */
[----:B------:R-:W-:-:S07]  /*14e60*/  VIMNMX R120, R120, R82, !PT ;  /* 0x0000005278787248 */ /* 0x000fce0007fe0100 */
.L_x_13653:
[----:B------:R-:W-:Y:S01]  /*14e70*/  ISETP.GT.AND P2, PT, R120, 0x1, P3 ;  /* 0x000000017800780c */ /* 0x000fe20001f44270 */
[----:B------:R-:W2:Y:S01]  /*14e80*/  LDL R87, [R1+0x58] ;  /* 0x0000580001577983 */ /* 0x000ea20000100800 */
[----:B------:R-:W-:Y:S01]  /*14e90*/  @!P1 IMAD R12, R21, 0x8, R2 ;  /* 0x00000008150c9824 */ /* 0x000fe200078e0202 */
[----:B------:R-:W-:Y:S02]  /*14ea0*/  FMNMX.FTZ R82, R5, R20, !PT ;  /* 0x0000001405527209 */ /* 0x000fe40007810000 */
[----:B------:R-:W-:Y:S01]  /*14eb0*/  ISETP.LT.OR P2, PT, R121, 0x2, P2 ;  /* 0x000000027900780c */ /* 0x000fe20001741670 */
[----:B------:R-:W-:Y:S01]  /*14ec0*/  @!P1 VIADD R12, R12, 0x16860 ;  /* 0x000168600c0c9836 */ /* 0x000fe20000000000 */
[----:B------:R-:W-:Y:S02]  /*14ed0*/  FMNMX.FTZ R82, R9, R82, !PT ;  /* 0x0000005209527209 */ /* 0x000fe40007810000 */
[----:B------:R-:W-:Y:S02]  /*14ee0*/  FSEL R24, R24, -INF , !P2 ;  /* 0xff80000018187808 */ /* 0x000fe40005000000 */
[----:B------:R-:W-:-:S02]  /*14ef0*/  ISETP.GT.AND P2, PT, R120, 0x8, P3 ;  /* 0x000000087800780c */ /* 0x000fc40001f44270 */
[----:B------:R-:W-:Y:S02]  /*14f00*/  @!P1 PRMT R12, RZ, 0x654, R12 ;  /* 0x00000654ff0c9816 */ /* 0x000fe4000000000c */
[----:B------:R-:W-:Y:S02]  /*14f10*/  ISETP.LT.OR P2, PT, R121, 0x9, P2 ;  /* 0x000000097900780c */ /* 0x000fe40001741670 */
[----:B------:R0:W-:Y:S01]  /*14f20*/  @!P1 SYNCS.ARRIVE.TRANS64.RED.A1T0 RZ, [R12+URZ], RZ ;  /* 0x000000ff0cff99a7 */ /* 0x0001e2000810043f */
        /* <DEDUP_REMOVED lines=31> */
[----:B0-----:R-:W-:Y:S02]  /*15120*/  FSEL R12, R39, -INF , !P2 ;  /* 0xff800000270c7808 */ /* 0x001fe40005000000 */
        /* <DEDUP_REMOVED lines=42> */
[----:B------:R-:W-:-:S03]  /*153d0*/  ISETP.LT.OR P2, PT, R121, 0x42, P2 ;  /* 0x000000427900780c */ /* 0x000fc60001741670 */
[----:B------:R-:W0:Y:S01]  /*153e0*/  SHFL.BFLY PT, R39, R21, 0x2, 0x1f ;  /* 0x0c401f0015277f89 */ /* 0x000e2200000e0000 */
        /* <DEDUP_REMOVED lines=19> */
[----:B------:R-:W-:-:S04]  /*15520*/  ISETP.GT.AND P2, PT, R120, RZ, P3 ;  /* 0x000000ff7800720c */ /* 0x000fc80001f44270 */
[----:B------:R-:W-:-:S04]  /*15530*/  ISETP.LT.OR P2, PT, R121, 0x1, P2 ;  /* 0x000000017900780c */ /* 0x000fc80001741670 */
[----:B------:R-:W-:Y:S02]  /*15540*/  FSEL R13, R14, -INF , !P2 ;  /* 0xff8000000e0d7808 */ /* 0x000fe40005000000 */
[----:B0-----:R-:W-:Y:S02]  /*15550*/  FMNMX.FTZ R14, R21, R39, !PT ;  /* 0x00000027150e7209 */ /* 0x001fe40007810000 */
[----:B------:R-:W-:Y:S02]  /*15560*/  FMNMX.FTZ R21, R13, R15, !PT ;  /* 0x0000000f0d157209 */ /* 0x000fe40007810000 */
[----:B------:R-:W-:Y:S01]  /*15570*/  ISETP.GT.AND P2, PT, R120, 0x60, P3 ;  /* 0x000000607800780c */ /* 0x000fe20001f44270 */
[----:B------:R-:W0:Y:S01]  /*15580*/  SHFL.BFLY PT, R39, R14, 0x1, 0x1f ;  /* 0x0c201f000e277f89 */ /* 0x000e2200000e0000 */
        /* <DEDUP_REMOVED lines=39> */
[----:B0-----:R-:W-:Y:S02]  /*15800*/  FMNMX.FTZ R14, R14, R39, !PT ;  /* 0x000000270e0e7209 */ /* 0x001fe40007810000 */
[----:B------:R-:W-:Y:S02]  /*15810*/  FMNMX.FTZ R82, R64, R21, !PT ;  /* 0x0000001540527209 */ /* 0x000fe40007810000 */
[----:B------:R-:W-:Y:S02]  /*15820*/  FSEL R81, R81, -INF , !P2 ;  /* 0xff80000051517808 */ /* 0x000fe40005000000 */
[----:B------:R-:W-:Y:S02]  /*15830*/  FMNMX.FTZ R21, R67, R82, !PT ;  /* 0x0000005243157209 */ /* 0x000fe40007810000 */
[----:B------:R-:W-:-:S02]  /*15840*/  FSETP.NEU.FTZ.AND P2, PT, R14, -INF , PT ;  /* 0xff8000000e00780b */ /* 0x000fc40003f5d000 */
[----:B------:R-:W-:Y:S02]  /*15850*/  FMNMX.FTZ R82, R68, R21, !PT ;  /* 0x0000001544527209 */ /* 0x000fe40007810000 */
[----:B------:R-:W-:Y:S02]  /*15860*/  FSEL R39, R14, RZ, P2 ;  /* 0x000000ff0e277208 */ /* 0x000fe40001000000 */
[----:B------:R-:W-:Y:S02]  /*15870*/  FMNMX.FTZ R21, R71, R82, !PT ;  /* 0x0000005247157209 */ /* 0x000fe40007810000 */
[----:B------:R-:W-:Y:S01]  /*15880*/  ISETP.GT.AND P3, PT, R120, 0x79, P3 ;  /* 0x000000797800780c */ /* 0x000fe20001f64270 */
[----:B------:R-:W-:Y:S01]  /*15890*/  FADD.FTZ R20, -R39, R20 ;  /* 0x0000001427147221 */ /* 0x000fe20000010100 */
[----:B------:R-:W-:Y:S01]  /*158a0*/  FMNMX.FTZ R82, R72, R21, !PT ;  /* 0x0000001548527209 */ /* 0x000fe20007810000 */
[----:B------:R-:W0:Y:S01]  /*158b0*/  LDC R39, c[0x0][0x988] ;  /* 0x00026200ff277b82 */ /* 0x000e220000000800 */
[----:B------:R-:W-:-:S02]  /*158c0*/  ISETP.LT.OR P3, PT, R121, 0x7a, P3 ;  /* 0x0000007a7900780c */ /* 0x000fc40001f61670 */
[----:B------:R-:W-:Y:S02]  /*158d0*/  FMNMX.FTZ R21, R75, R82, !PT ;  /* 0x000000524b157209 */ /* 0x000fe40007810000 */
[----:B----4-:R-:W-:Y:S02]  /*158e0*/  FSEL R80, R80, -INF , !P3 ;  /* 0xff80000050507808 */ /* 0x010fe40005800000 */
[----:B------:R-:W-:-:S04]  /*158f0*/  FMNMX.FTZ R21, R8, R21, !PT ;  /* 0x0000001508157209 */ /* 0x000fc80007810000 */
[----:B------:R-:W-:-:S04]  /*15900*/  FMNMX.FTZ R82, R78, R21, !PT ;  /* 0x000000154e527209 */ /* 0x000fc80007810000 */
[----:B------:R-:W-:-:S04]  /*15910*/  FMNMX.FTZ R21, R79, R82, !PT ;  /* 0x000000524f157209 */ /* 0x000fc80007810000 */
[----:B------:R-:W-:-:S04]  /*15920*/  FMNMX.FTZ R21, R81, R21, !PT ;  /* 0x0000001551157209 */ /* 0x000fc80007810000 */
[----:B------:R-:W-:Y:S01]  /*15930*/  FMNMX.FTZ R21, R80, R21, !PT ;  /* 0x0000001550157209 */ /* 0x000fe20007810000 */
[-C--:B0-----:R-:W-:Y:S01]  /*15940*/  FMUL.FTZ R82, R14, R39.reuse ;  /* 0x000000270e527220 */ /* 0x081fe20000410000 */
[----:B------:R-:W-:-:S03]  /*15950*/  FMUL.FTZ R20, R20, R39 ;  /* 0x0000002714147220 */ /* 0x000fc60000410000 */
[----:B------:R-:W0:Y:S01]  /*15960*/  SHFL.BFLY PT, R83, R21, 0x2, 0x1f ;  /* 0x0c401f0015537f89 */ /* 0x000e2200000e0000 */
[----:B------:R-:W-:Y:S02]  /*15970*/  FSEL R82, R82, RZ, P2 ;  /* 0x000000ff52527208 */ /* 0x000fe40001000000 */
[----:B------:R-:W-:Y:S03]  /*15980*/  MUFU.EX2 R20, R20 ;  /* 0x0000001400147308 */ /* 0x000fe60000000800 */
[-CC-:B------:R-:W-:Y:S01]  /*15990*/  FFMA.FTZ R5, R5, R39.reuse, -R82.reuse ;  /* 0x0000002705057223 */ /* 0x180fe20000010852 */
[-CC-:B------:R-:W-:Y:S01]  /*159a0*/  FFMA.FTZ R9, R9, R39.reuse, -R82.reuse ;  /* 0x0000002709097223 */ /* 0x180fe20000010852 */
[-CC-:B------:R-:W-:Y:S01]  /*159b0*/  FFMA.FTZ R25, R25, R39.reuse, -R82.reuse ;  /* 0x0000002719197223 */ /* 0x180fe20000010852 */
        /* <DEDUP_REMOVED lines=9> */
[-CC-:B------:R-:W-:Y:S01]  /*15a50*/  FFMA.FTZ R42, R42, R39.reuse, -R82.reuse ;  /* 0x000000272a2a7223 */ /* 0x180fe20000010852 */
[----:B------:R-:W3:Y:S01]  /*15a60*/  MUFU.EX2 R9, R9 ;  /* 0x0000000900097308 */ /* 0x000ee20000000800 */
[-CC-:B------:R-:W-:Y:S01]  /*15a70*/  FFMA.FTZ R45, R45, R39.reuse, -R82.reuse ;  /* 0x000000272d2d7223 */ /* 0x180fe20000010852 */
[-CC-:B------:R-:W-:Y:S01]  /*15a80*/  FFMA.FTZ R46, R46, R39.reuse, -R82.reuse ;  /* 0x000000272e2e7223 */ /* 0x180fe20000010852 */
[-CC-:B------:R-:W-:Y:S01]  /*15a90*/  FFMA.FTZ R49, R49, R39.reuse, -R82.reuse ;  /* 0x0000002731317223 */ /* 0x180fe20000010852 */
[--C-:B------:R-:W-:Y:S01]  /*15aa0*/  FFMA.FTZ R50, R50, R39, -R82.reuse ;  /* 0x0000002732327223 */ /* 0x100fe20000010852 */
[----:B0-----:R-:W-:Y:S01]  /*15ab0*/  FMNMX.FTZ R5, R21, R83, !PT ;  /* 0x0000005315057209 */ /* 0x001fe20007810000 */
[-CC-:B------:R-:W-:Y:S01]  /*15ac0*/  FFMA.FTZ R53, R53, R39.reuse, -R82.reuse ;  /* 0x0000002735357223 */ /* 0x180fe20000010852 */
[-C--:B------:R-:W-:Y:S01]  /*15ad0*/  FFMA.FTZ R54, R54, R39.reuse, -R82 ;  /* 0x0000002736367223 */ /* 0x080fe20000010852 */
[----:B------:R-:W-:Y:S01]  /*15ae0*/  MUFU.EX2 R25, R25 ;  /* 0x0000001900197308 */ /* 0x000fe20000000800 */
[----:B-1----:R-:W-:Y:S01]  /*15af0*/  FFMA.FTZ R4, R20, R4, R148 ;  /* 0x0000000414047223 */ /* 0x002fe20000010094 */
[----:B------:R-:W0:Y:S01]  /*15b00*/  SHFL.BFLY PT, R21, R5, 0x1, 0x1f ;  /* 0x0c201f0005157f89 */ /* 0x000e2200000e0000 */
[-CC-:B------:R-:W-:Y:S01]  /*15b10*/  FFMA.FTZ R57, R57, R39.reuse, -R82.reuse ;  /* 0x0000002739397223 */ /* 0x180fe20000010852 */
[-CC-:B------:R-:W-:Y:S01]  /*15b20*/  FFMA.FTZ R58, R58, R39.reuse, -R82.reuse ;  /* 0x000000273a3a7223 */ /* 0x180fe20000010852 */
[-CC-:B------:R-:W-:Y:S01]  /*15b30*/  FFMA.FTZ R61, R61, R39.reuse, -R82.reuse ;  /* 0x000000273d3d7223 */ /* 0x180fe20000010852 */
[-CC-:B------:R-:W-:Y:S01]  /*15b40*/  FFMA.FTZ R62, R62, R39.reuse, -R82.reuse ;  /* 0x000000273e3e7223 */ /* 0x180fe20000010852 */
[-C--:B------:R-:W-:Y:S01]  /*15b50*/  FFMA.FTZ R65, R65, R39.reuse, -R82 ;  /* 0x0000002741417223 */ /* 0x080fe20000010852 */
[----:B------:R-:W1:Y:S01]  /*15b60*/  MUFU.EX2 R26, R26 ;  /* 0x0000001a001a7308 */ /* 0x000e620000000800 */
[C---:B---3--:R-:W-:Y:S01]  /*15b70*/  FADD.FTZ R4, R9.reuse, R4 ;  /* 0x0000000409047221 */ /* 0x048fe20000010000 */
[----:B------:R-:W-:Y:S01]  /*15b80*/  F2FP.F16.F32.PACK_AB R148, R9, R148 ;  /* 0x000000940994723e */ /* 0x000fe200000000ff */
        /* <DEDUP_REMOVED lines=9> */
[----:B------:R-:W-:Y:S01]  /*15c20*/  FFMA.FTZ R82, R85, R39, -R82 ;  /* 0x0000002755527223 */ /* 0x000fe20000010852 */
[-C--:B------:R-:W-:Y:S01]  /*15c30*/  FMUL.FTZ R88, R88, R20.reuse ;  /* 0x0000001458587220 */ /* 0x080fe20000410000 */
[-C--:B------:R-:W-:Y:S01]  /*15c40*/  FMUL.FTZ R89, R89, R20.reuse ;  /* 0x0000001459597220 */ /* 0x080fe20000410000 */
[-C--:B------:R-:W-:Y:S01]  /*15c50*/  FMUL.FTZ R92, R92, R20.reuse ;  /* 0x000000145c5c7220 */ /* 0x080fe20000410000 */
[----:B------:R-:W4:Y:S01]  /*15c60*/  MUFU.EX2 R30, R30 ;  /* 0x0000001e001e7308 */ /* 0x000f220000000800 */
[----:B-1----:R-:W-:Y:S01]  /*15c70*/  F2FP.F16.F32.PACK_AB R150, R26, R25 ;  /* 0x000000191a96723e */ /* 0x002fe200000000ff */
[-C--:B------:R-:W-:Y:S01]  /*15c80*/  FMUL.FTZ R93, R93, R20.reuse ;  /* 0x000000145d5d7220 */ /* 0x080fe20000410000 */
[----:B0-----:R-:W-:Y:S01]  /*15c90*/  FMNMX.FTZ R5, R5, R21, !PT ;  /* 0x0000001505057209 */ /* 0x001fe20007810000 */
[-C--:B------:R-:W-:Y:S01]  /*15ca0*/  FMUL.FTZ R96, R96, R20.reuse ;  /* 0x0000001460607220 */ /* 0x080fe20000410000 */
[-C--:B------:R-:W-:Y:S01]  /*15cb0*/  FMUL.FTZ R97, R97, R20.reuse ;  /* 0x0000001461617220 */ /* 0x080fe20000410000 */
[-C--:B------:R-:W-:Y:S01]  /*15cc0*/  FMUL.FTZ R100, R100, R20.reuse ;  /* 0x0000001464647220 */ /* 0x080fe20000410000 */
[C---:B------:R-:W-:Y:S01]  /*15cd0*/  FSETP.NEU.FTZ.AND P2, PT, R5.reuse, -INF , PT ;  /* 0xff8000000500780b */ /* 0x040fe20003f5d000 */
[-C--:B------:R-:W-:Y:S01]  /*15ce0*/  FMUL.FTZ R86, R5, R39.reuse ;  /* 0x0000002705567220 */ /* 0x080fe20000410000 */
[----:B------:R-:W0:Y:S01]  /*15cf0*/  MUFU.EX2 R33, R33 ;  /* 0x0000002100217308 */ /* 0x000e220000000800 */
[-C--:B------:R-:W-:Y:S01]  /*15d00*/  FMUL.FTZ R101, R101, R20.reuse ;  /* 0x0000001465657220 */ /* 0x080fe20000410000 */
[-C--:B------:R-:W-:Y:S01]  /*15d10*/  FMUL.FTZ R104, R104, R20.reuse ;  /* 0x0000001468687220 */ /* 0x080fe20000410000 */
[-C--:B------:R-:W-:Y:S01]  /*15d20*/  FMUL.FTZ R105, R105, R20.reuse ;  /* 0x0000001469697220 */ /* 0x080fe20000410000 */
[----:B------:R-:W-:Y:S01]  /*15d30*/  FSEL R86, R86, RZ, P2 ;  /* 0x000000ff56567208 */ /* 0x000fe20001000000 */
[-C--:B------:R-:W-:Y:S01]  /*15d40*/  FMUL.FTZ R108, R108, R20.reuse ;  /* 0x000000146c6c7220 */ /* 0x080fe20000410000 */
[-C--:B------:R-:W-:Y:S01]  /*15d50*/  FMUL.FTZ R109, R109, R20.reuse ;  /* 0x000000146d6d7220 */ /* 0x080fe20000410000 */
[-C--:B------:R-:W-:Y:S01]  /*15d60*/  FMUL.FTZ R112, R112, R20.reuse ;  /* 0x0000001470707220 */ /* 0x080fe20000410000 */
[----:B------:R-:W1:Y:S01]  /*15d70*/  MUFU.EX2 R34, R34 ;  /* 0x0000002200227308 */ /* 0x000e620000000800 */
[-C--:B------:R-:W-:Y:S01]  /*15d80*/  FFMA.FTZ R147, R35, R39.reuse, -R86 ;  /* 0x0000002723937223 */ /* 0x080fe20000010856 */
[----:B------:R-:W-:Y:S01]  /*15d90*/  FADD.FTZ R35, R25, R4 ;  /* 0x0000000419237221 */ /* 0x000fe20000010000 */
[-CC-:B------:R-:W-:Y:S01]  /*15da0*/  FFMA.FTZ R149, R13, R39.reuse, -R86.reuse ;  /* 0x000000270d957223 */ /* 0x180fe20000010856 */
[-CC-:B------:R-:W-:Y:S01]  /*15db0*/  FFMA.FTZ R13, R24, R39.reuse, -R86.reuse ;  /* 0x00000027180d7223 */ /* 0x180fe20000010856 */
[-CC-:B------:R-:W-:Y:S01]  /*15dc0*/  FFMA.FTZ R24, R32, R39.reuse, -R86.reuse ;  /* 0x0000002720187223 */ /* 0x180fe20000010856 */
[-CC-:B------:R-:W-:Y:S01]  /*15dd0*/  FFMA.FTZ R32, R8, R39.reuse, -R86.reuse ;  /* 0x0000002708207223 */ /* 0x180fe20000010856 */
[----:B------:R-:W-:Y:S01]  /*15de0*/  FADD.FTZ R4, R26, R35 ;  /* 0x000000231a047221 */ /* 0x000fe20000010000 */
[----:B------:R-:W-:Y:S01]  /*15df0*/  FSEL R8, R5, RZ, P2 ;  /* 0x000000ff05087208 */ /* 0x000fe20001000000 */
[----:B------:R-:W5:Y:S01]  /*15e00*/  MUFU.EX2 R37, R37 ;  /* 0x0000002500257308 */ /* 0x000f620000000800 */
[-C--:B------:R-:W-:Y:S01]  /*15e10*/  FFMA.FTZ R151, R27, R39.reuse, -R86 ;  /* 0x000000271b977223 */ /* 0x080fe20000010856 */
[----:B---3--:R-:W-:Y:S01]  /*15e20*/  FADD.FTZ R9, R29, R4 ;  /* 0x000000041d097221 */ /* 0x008fe20000010000 */
[-CC-:B------:R-:W-:Y:S01]  /*15e30*/  FFMA.FTZ R21, R28, R39.reuse, -R86.reuse ;  /* 0x000000271c157223 */ /* 0x180fe20000010856 */
[----:B------:R-:W-:Y:S01]  /*15e40*/  FADD.FTZ R8, -R8, R15 ;  /* 0x0000000f08087221 */ /* 0x000fe20000010100 */
[-CC-:B------:R-:W-:Y:S01]  /*15e50*/  FFMA.FTZ R145, R31, R39.reuse, -R86.reuse ;  /* 0x000000271f917223 */ /* 0x180fe20000010856 */
[----:B----4-:R-:W-:Y:S01]  /*15e60*/  FADD.FTZ R4, R30, R9 ;  /* 0x000000091e047221 */ /* 0x010fe20000010000 */
[-C--:B------:R-:W-:Y:S01]  /*15e70*/  FFMA.FTZ R27, R36, R39.reuse, -R86 ;  /* 0x00000027241b7223 */ /* 0x080fe20000010856 */
[----:B------:R-:W3:Y:S01]  /*15e80*/  MUFU.EX2 R38, R38 ;  /* 0x0000002600267308 */ /* 0x000ee20000000800 */
[-C--:B------:R-:W-:Y:S01]  /*15e90*/  FMUL.FTZ R8, R8, R39.reuse ;  /* 0x0000002708087220 */ /* 0x080fe20000410000 */
[----:B0-----:R-:W-:Y:S01]  /*15ea0*/  FADD.FTZ R9, R33, R4 ;  /* 0x0000000421097221 */ /* 0x001fe20000010000 */
[-CC-:B------:R-:W-:Y:S01]  /*15eb0*/  FFMA.FTZ R141, R12, R39.reuse, -R86.reuse ;  /* 0x000000270c8d7223 */ /* 0x180fe20000010856 */
[-CC-:B------:R-:W-:Y:S01]  /*15ec0*/  FFMA.FTZ R12, R40, R39.reuse, -R86.reuse ;  /* 0x00000027280c7223 */ /* 0x180fe20000010856 */
[-CC-:B------:R-:W-:Y:S01]  /*15ed0*/  FFMA.FTZ R143, R43, R39.reuse, -R86.reuse ;  /* 0x000000272b8f7223 */ /* 0x180fe20000010856 */
[----:B-1----:R-:W-:Y:S01]  /*15ee0*/  FADD.FTZ R4, R34, R9 ;  /* 0x0000000922047221 */ /* 0x002fe20000010000 */
[-CC-:B------:R-:W-:Y:S01]  /*15ef0*/  FFMA.FTZ R28, R44, R39.reuse, -R86.reuse ;  /* 0x000000272c1c7223 */ /* 0x180fe20000010856 */
[----:B------:R-:W0:Y:S01]  /*15f00*/  MUFU.EX2 R41, R41 ;  /* 0x0000002900297308 */ /* 0x000e220000000800 */
[-C--:B------:R-:W-:Y:S01]  /*15f10*/  FFMA.FTZ R137, R47, R39.reuse, -R86 ;  /* 0x000000272f897223 */ /* 0x080fe20000010856 */
[----:B-----5:R-:W-:Y:S01]  /*15f20*/  FADD.FTZ R9, R37, R4 ;  /* 0x0000000425097221 */ /* 0x020fe20000010000 */
[-CC-:B------:R-:W-:Y:S01]  /*15f30*/  FFMA.FTZ R31, R48, R39.reuse, -R86.reuse ;  /* 0x00000027301f7223 */ /* 0x180fe20000010856 */
[-CC-:B------:R-:W-:Y:S01]  /*15f40*/  FFMA.FTZ R51, R51, R39.reuse, -R86.reuse ;  /* 0x0000002733337223 */ /* 0x180fe20000010856 */
[-CC-:B------:R-:W-:Y:S01]  /*15f50*/  FFMA.FTZ R52, R52, R39.reuse, -R86.reuse ;  /* 0x0000002734347223 */ /* 0x180fe20000010856 */
[-CC-:B------:R-:W-:Y:S01]  /*15f60*/  FFMA.FTZ R55, R55, R39.reuse, -R86.reuse ;  /* 0x0000002737377223 */ /* 0x180fe20000010856 */
[-CC-:B------:R-:W-:Y:S01]  /*15f70*/  FFMA.FTZ R56, R56, R39.reuse, -R86.reuse ;  /* 0x0000002738387223 */ /* 0x180fe20000010856 */
        /* <DEDUP_REMOVED lines=11> */
[-CC-:B------:R-:W-:Y:S01]  /*16030*/  FFMA.FTZ R72, R72, R39.reuse, -R86.reuse ;  /* 0x0000002748487223 */ /* 0x180fe20000010856 */
[-CC-:B------:R-:W-:Y:S01]  /*16040*/  FFMA.FTZ R75, R75, R39.reuse, -R86.reuse ;  /* 0x000000274b4b7223 */ /* 0x180fe20000010856 */
[-CC-:B------:R-:W-:Y:S01]  /*16050*/  FFMA.FTZ R78, R78, R39.reuse, -R86.reuse ;  /* 0x000000274e4e7223 */ /* 0x180fe20000010856 */
[-CC-:B------:R-:W-:Y:S01]  /*16060*/  FFMA.FTZ R79, R79, R39.reuse, -R86.reuse ;  /* 0x000000274f4f7223 */ /* 0x180fe20000010856 */
[-CC-:B------:R-:W-:Y:S01]  /*16070*/  FFMA.FTZ R81, R81, R39.reuse, -R86.reuse ;  /* 0x0000002751517223 */ /* 0x180fe20000010856 */
[----:B------:R-:W0:Y:S01]  /*16080*/  MUFU.EX2 R8, R8 ;  /* 0x0000000800087308 */ /* 0x000e220000000800 */
[----:B-1----:R-:W-:Y:S01]  /*16090*/  FADD.FTZ R26, R42, R9 ;  /* 0x000000092a1a7221 */ /* 0x002fe20000010000 */
[----:B------:R-:W-:Y:S01]  /*160a0*/  FFMA.FTZ R80, R80, R39, -R86 ;  /* 0x0000002750507223 */ /* 0x000fe20000010856 */
[----:B--2---:R-:W-:Y:S01]  /*160b0*/  ISETP.GT.AND P2, PT, R0, R87, PT ;  /* 0x000000570000720c */ /* 0x004fe20003f44270 */
[-C--:B------:R-:W-:Y:S01]  /*160c0*/  FMUL.FTZ R113, R113, R20.reuse ;  /* 0x0000001471717220 */ /* 0x080fe20000410000 */
[-C--:B------:R-:W-:Y:S01]  /*160d0*/  FMUL.FTZ R116, R116, R20.reuse ;  /* 0x0000001474747220 */ /* 0x080fe20000410000 */
[----:B------:R-:W-:Y:S01]  /*160e0*/  FMUL.FTZ R117, R117, R20 ;  /* 0x0000001475757220 */ /* 0x000fe20000410000 */
[----:B------:R-:W-:Y:S01]  /*160f0*/  F2FP.F16.F32.PACK_AB R144, R30, R29 ;  /* 0x0000001d1e90723e */ /* 0x000fe200000000ff */
[----:B------:R-:W1:Y:S01]  /*16100*/  MUFU.EX2 R45, R45 ;  /* 0x0000002d002d7308 */ /* 0x000e620000000800 */
[----:B------:R-:W-:Y:S01]  /*16110*/  F2FP.F16.F32.PACK_AB R146, R34, R33 ;  /* 0x000000212292723e */ /* 0x000fe200000000ff */
[----:B------:R-:W-:Y:S01]  /*16120*/  VIADD R0, R0, 0xffffffff ;  /* 0xffffffff00007836 */ /* 0x000fe20000000000 */
[----:B------:R-:W-:Y:S01]  /*16130*/  F2FP.F16.F32.PACK_AB R140, R38, R37 ;  /* 0x00000025268c723e */ /* 0x000fe200000000ff */
[----:B------:R-:W-:Y:S01]  /*16140*/  IMAD.MOV.U32 R20, RZ, RZ, R14 ;  /* 0x000000ffff147224 */ /* 0x000fe200078e000e */
[----:B------:R-:W-:Y:S01]  /*16150*/  F2FP.F16.F32.PACK_AB R142, R42, R41 ;  /* 0x000000292a8e723e */ /* 0x000fe200000000ff */
[----:B------:R-:W-:-:S02]  /*16160*/  IMAD.MOV.U32 R15, RZ, RZ, R5 ;  /* 0x000000ffff0f7224 */ /* 0x000fc400078e0005 */
[----:B------:R-:W2:Y:S01]  /*16170*/  MUFU.EX2 R13, R13 ;  /* 0x0000000d000d7308 */ /* 0x000ea20000000800 */
[----:B0-----:R-:W-:Y:S01]  /*16180*/  FFMA.FTZ R4, R8, R3, R149 ;  /* 0x0000000308047223 */ /* 0x001fe20000010095 */
        /* <DEDUP_REMOVED lines=19> */
[----:B------:R-:W-:Y:S01]  /*162c0*/  FMUL.FTZ R119, R119, R8 ;  /* 0x0000000877777220 */ /* 0x000fe20000410000 */
[----:B------:R-:W-:Y:S01]  /*162d0*/  F2FP.F16.F32.PACK_AB R149, R13, R149 ;  /* 0x000000950d95723e */ /* 0x000fe200000000ff */
[----:B------:R-:W-:Y:S01]  /*162e0*/  IMAD.MOV.U32 R8, RZ, RZ, R154 ;  /* 0x000000ffff087224 */ /* 0x000fe200078e009a */
        /* <DEDUP_REMOVED lines=10> */
[----:B------:R-:W-:-:S04]  /*16390*/  MOV R21, R16 ;  /* 0x0000001000157202 */ /* 0x000fc80000000f00 */
        /* <DEDUP_REMOVED lines=108> */
[----:B------:R-:W-:Y:S02]  /*16a60*/  F2FP.F16.F32.PACK_AB R122, R82, R84 ;  /* 0x00000054527a723e */ /* 0x000fe400000000ff */
[C---:B0-----:R-:W-:Y:S01]  /*16a70*/  FADD.FTZ R3, R80.reuse, R12 ;  /* 0x0000000c50037221 */ /* 0x041fe20000010000 */
[----:B------:R-:W-:Y:S01]  /*16a80*/  F2FP.F16.F32.PACK_AB R123, R80, R81 ;  /* 0x00000051507b723e */ /* 0x000fe200000000ff */
[----:B------:R-:W-:Y:S06]  /*16a90*/  @P2 BRA `(.L_x_13657) ;  /* 0xffffffc800282947 */ /* 0x000fec000383ffff */
.L_x_13639:
[----:B------:R-:W-:Y:S05]  /*16aa0*/  WARPSYNC.ALL ;  /* 0x0000000000007948 */ /* 0x000fea0003800000 */
[----:B------:R-:W-:Y:S06]  /*16ab0*/  BAR.ARV 0x8, 0x200 ;  /* 0x0208000000007b1d */ /* 0x000fec0000002000 */
[----:B------:R-:W-:Y:S05]  /*16ac0*/  @!P0 BRA `(.L_x_13658) ;  /* 0x0000000000048947 */ /* 0x000fea0003800000 */
[----:B------:R-:W-:Y:S01]  /*16ad0*/  BPT.TRAP 0x1 ;  /* 0x000000040000795c */ /* 0x000fe20000300000 */
.L_x_13658:
[----:B------:R-:W-:Y:S01]  /*16ae0*/  IMAD R11, R16, 0x8, R2 ;  /* 0x00000008100b7824 */ /* 0x000fe200078e0202 */
[----:B------:R-:W-:-:S04]  /*16af0*/  SHF.L.U32 R0, R154, 0x1f, RZ ;  /* 0x0000001f9a007819 */ /* 0x000fc800000006ff */
[----:B------:R0:W1:Y:S01]  /*16b00*/  SYNCS.PHASECHK.TRANS64.TRYWAIT P2, [R11+URZ+0x16850], R0 ;  /* 0x016850000b0075a7 */ /* 0x000062000804017f */
[----:B------:R-:W-:Y:S05]  /*16b10*/  @!P0 BRA `(.L_x_13659) ;  /* 0x0000000000048947 */ /* 0x000fea0003800000 */
[----:B------:R-:W-:Y:S01]  /*16b20*/  BPT.TRAP 0x1 ;  /* 0x000000040000795c */ /* 0x000fe20000300000 */
.L_x_13659:
[----:B------:R-:W-:-:S05]  /*16b30*/  VIADD R2, R2, 0x400 ;  /* 0x0000040002027836 */ /* 0x000fca0000000000 */
[----:B------:R-:W-:-:S04]  /*16b40*/  SHF.R.U32.HI R2, RZ, 0x4, R2 ;  /* 0x00000004ff027819 */ /* 0x000fc80000011602 */
[----:B------:R-:W-:Y:S01]  /*16b50*/  LOP3.LUT R7, R2, 0x3fff, RZ, 0xc0, !PT ;  /* 0x00003fff02077812 */ /* 0x000fe200078ec0ff */
[----:B-1----:R-:W-:Y:S06]  /*16b60*/  @P2 BRA `(.L_x_13660) ;  /* 0x0000000000082947 */ /* 0x002fec0003800000 */
[----:B------:R-:W1:Y:S02]  /*16b70*/  SYNCS.PHASECHK.TRANS64.TRYWAIT P0, [R11+URZ+0x16850], R0 ;  /* 0x016850000b0075a7 */ /* 0x000e64000800017f */
[----:B-1----:R-:W-:Y:S05]  /*16b80*/  @!P0 BRA `(.L_x_13661) ;  /* 0x000000b4005c8947 */ /* 0x002fea0003800000 */
.L_x_13660:
[----:B------:R-:W-:Y:S01]  /*16b90*/  IMAD R6, R16, 0x400, R7 ;  /* 0x0000040010067824 */ /* 0x000fe200078e0207 */
[----:B------:R-:W2:Y:S01]  /*16ba0*/  LDL.LU R13, [R1+0x70] ;  /* 0x00007000010d7983 */ /* 0x000ea20000300800 */
[----:B------:R-:W-:Y:S01]  /*16bb0*/  IMAD.MOV.U32 R7, RZ, RZ, 0x40000040 ;  /* 0x40000040ff077424 */ /* 0x000fe200078e00ff */
[----:B------:R-:W-:Y:S05]  /*16bc0*/  WARPSYNC.ALL ;  /* 0x0000000000007948 */ /* 0x000fea0003800000 */
[C---:B------:R-:W-:Y:S01]  /*16bd0*/  R2UR UR6, R6.reuse ;  /* 0x00000000060672ca */ /* 0x040fe200000e0000 */
[----:B------:R-:W-:Y:S01]  /*16be0*/  WARPGROUP.ARRIVE ;  /* 0x00000000000079c5 */ /* 0x000fe20000000000 */
[----:B------:R-:W-:Y:S01]  /*16bf0*/  R2UR UR7, R7 ;  /* 0x00000000070772ca */ /* 0x000fe200000e0000 */
[----:B------:R-:W-:Y:S01]  /*16c00*/  VIADD R8, R6, 0x80 ;  /* 0x0000008006087836 */ /* 0x000fe20000000000 */
[----:B01----:R-:W0:Y:S01]  /*16c10*/  SHFL.BFLY PT, R0, R3, 0x2, 0x1f ;  /* 0x0c401f0003007f89 */ /* 0x003e2200000e0000 */
[----:B------:R-:W-:-:S02]  /*16c20*/  IMAD.MOV.U32 R9, RZ, RZ, 0x40000040 ;  /* 0x40000040ff097424 */ /* 0x000fc400078e00ff */
[----:B------:R-:W-:Y:S02]  /*16c30*/  IMAD.MOV.U32 R7, RZ, RZ, 0x40000040 ;  /* 0x40000040ff077424 */ /* 0x000fe400078e00ff */
[----:B------:R-:W-:-:S05]  /*16c40*/  VIADD R16, R16, 0x1 ;  /* 0x0000000110107836 */ /* 0x000fca0000000000 */
[----:B------:R-:W-:Y:S01]  /*16c50*/  ISETP.NE.AND P2, PT, R16, 0x2, PT ;  /* 0x000000021000780c */ /* 0x000fe20003f45270 */
[----:B------:R-:W-:Y:S01]  /*16c60*/  HGMMA.64x64x16.F32 R88, R148, gdesc[UR4].tnspB, R88, gsb0 ;  /* 0x40e0000494587df0 */ /* 0x000fe20008000858 */
        /* <DEDUP_REMOVED lines=11> */
[----:B------:R-:W-:Y:S01]  /*16d20*/  HGMMA.64x64x16.F32 R88, R144, gdesc[UR4].tnspB, R88, gsb0 ;  /* 0x40e0000490587df0 */ /* 0x000fe20008000858 */
[----:B------:R-:W-:Y:S01]  /*16d30*/  R2UR UR6, R8 ;  /* 0x00000000080672ca */ /* 0x000fe200000e0000 */
[----:B------:R-:W-:Y:S01]  /*16d40*/  VIADD R8, R6, 0x180 ;  /* 0x0000018006087836 */ /* 0x000fe20000000000 */
[----:B------:R-:W-:Y:S01]  /*16d50*/  R2UR UR7, R9 ;  /* 0x00000000090772ca */ /* 0x000fe200000e0000 */
[----:B------:R-:W-:Y:S01]  /*16d60*/  IMAD.MOV.U32 R9, RZ, RZ, 0x40000040 ;  /* 0x40000040ff097424 */ /* 0x000fe200078e00ff */
[----:B------:R-:W-:Y:S02]  /*16d70*/  WARPGROUP.DEPBAR.LE gsb0, 0x0 ;  /* 0x00008000000079c5 */ /* 0x000fe40000010000 */
[----:B------:R-:W-:-:S09]  /*16d80*/  WARPGROUP.ARRIVE ;  /* 0x00000000000079c5 */ /* 0x000fd20000000000 */
[----:B------:R-:W-:Y:S01]  /*16d90*/  HGMMA.64x64x16.F32 R88, R140, gdesc[UR4].tnspB, R88, gsb0 ;  /* 0x40e000048c587df0 */ /* 0x000fe20008000858 */
[----:B------:R-:W-:Y:S01]  /*16da0*/  R2UR UR6, R8 ;  /* 0x00000000080672ca */ /* 0x000fe200000e0000 */
[----:B------:R-:W-:Y:S01]  /*16db0*/  VIADD R8, R6, 0x200 ;  /* 0x0000020006087836 */ /* 0x000fe20000000000 */
[----:B------:R-:W-:Y:S02]  /*16dc0*/  R2UR UR7, R9 ;  /* 0x00000000090772ca */ /* 0x000fe400000e0000 */
[----:B------:R-:W-:Y:S01]  /*16dd0*/  MOV R9, 0x40000040 ;  /* 0x4000004000097802 */ /* 0x000fe20000000f00 */
[----:B------:R-:W-:Y:S02]  /*16de0*/  WARPGROUP.DEPBAR.LE gsb0, 0x0 ;  /* 0x00008000000079c5 */ /* 0x000fe40000010000 */
[----:B------:R-:W-:-:S08]  /*16df0*/  WARPGROUP.ARRIVE ;  /* 0x00000000000079c5 */ /* 0x000fd00000000000 */
[----:B------:R-:W-:Y:S01]  /*16e00*/  HGMMA.64x64x16.F32 R88, R136, gdesc[UR4].tnspB, R88, gsb0 ;  /* 0x40e0000488587df0 */ /* 0x000fe20008000858 */
        /* <DEDUP_REMOVED lines=8> */
[----:B------:R-:W-:Y:S01]  /*16e90*/  HGMMA.64x64x16.F32 R88, R132, gdesc[UR4].tnspB, R88, gsb0 ;  /* 0x40e0000484587df0 */ /* 0x000fe20008000858 */
[----:B------:R-:W-:Y:S01]  /*16ea0*/  R2UR UR6, R8 ;  /* 0x00000000080672ca */ /* 0x000fe200000e0000 */
[C---:B------:R-:W-:Y:S01]  /*16eb0*/  VIADD R8, R6.reuse, 0x300 ;  /* 0x0000030006087836 */ /* 0x040fe20000000000 */
[----:B------:R-:W-:Y:S01]  /*16ec0*/  R2UR UR7, R9 ;  /* 0x00000000090772ca */ /* 0x000fe200000e0000 */
[----:B------:R-:W-:Y:S02]  /*16ed0*/  IMAD.MOV.U32 R9, RZ, RZ, 0x40000040 ;  /* 0x40000040ff097424 */ /* 0x000fe400078e00ff */
[----:B------:R-:W-:Y:S01]  /*16ee0*/  VIADD R6, R6, 0x380 ;  /* 0x0000038006067836 */ /* 0x000fe20000000000 */
[----:B------:R-:W-:Y:S02]  /*16ef0*/  WARPGROUP.DEPBAR.LE gsb0, 0x0 ;  /* 0x00008000000079c5 */ /* 0x000fe40000010000 */
[----:B------:R-:W-:-:S07]  /*16f00*/  WARPGROUP.ARRIVE ;  /* 0x00000000000079c5 */ /* 0x000fce0000000000 */
[----:B------:R-:W-:Y:S01]  /*16f10*/  HGMMA.64x64x16.F32 R88, R128, gdesc[UR4].tnspB, R88, gsb0 ;  /* 0x40e0000480587df0 */ /* 0x000fe20008000858 */
[----:B------:R-:W-:Y:S02]  /*16f20*/  R2UR UR6, R8 ;  /* 0x00000000080672ca */ /* 0x000fe400000e0000 */
[----:B------:R-:W-:Y:S02]  /*16f30*/  R2UR UR7, R9 ;  /* 0x00000000090772ca */ /* 0x000fe400000e0000 */
[----:B------:R-:W0:Y:S02]  /*16f40*/  SHFL.BFLY PT, R9, R4, 0x2, 0x1f ;  /* 0x0c401f0004097f89 */ /* 0x000e2400000e0000 */
[----:B0-----:R-:W-:Y:S01]  /*16f50*/  FADD.FTZ R9, R9, R4 ;  /* 0x0000000409097221 */ /* 0x001fe20000010000 */
[----:B------:R-:W-:-:S04]  /*16f60*/  IMAD.MOV.U32 R4, RZ, RZ, RZ ;  /* 0x000000ffff047224 */ /* 0x000fc800078e00ff */
[----:B------:R-:W0:Y:S02]  /*16f70*/  SHFL.BFLY PT, R0, R9, 0x1, 0x1f ;  /* 0x0c201f0009007f89 */ /* 0x000e2400000e0000 */
[----:B0-----:R-:W-:Y:S01]  /*16f80*/  FADD.FTZ R10, R9, R0 ;  /* 0x00000000090a7221 */ /* 0x001fe20000010000 */
[----:B------:R-:W-:Y:S02]  /*16f90*/  @!P1 VIADD R9, R11, 0x16860 ;  /* 0x000168600b099836 */ /* 0x000fe40000000000 */
[----:B------:R-:W-:Y:S02]  /*16fa0*/  IMAD.MOV.U32 R0, RZ, RZ, -0x800000 ;  /* 0xff800000ff007424 */ /* 0x000fe400078e00ff */
[----:B------:R-:W-:Y:S02]  /*16fb0*/  FSETP.NE.FTZ.AND P0, PT, R10, RZ, PT ;  /* 0x000000ff0a00720b */ /* 0x000fe40003f15000 */
[----:B------:R-:W-:-:S11]  /*16fc0*/  @!P1 PRMT R9, RZ, 0x654, R9 ;  /* 0x00000654ff099816 */ /* 0x000fd60000000009 */
[----:B------:R-:W-:Y:S01]  /*16fd0*/  @P0 MUFU.RCP R4, R10 ;  /* 0x0000000a00040308 */ /* 0x000fe20000001000 */
[----:B------:R-:W-:Y:S02]  /*16fe0*/  WARPGROUP.DEPBAR.LE gsb0, 0x0 ;  /* 0x00008000000079c5 */ /* 0x000fe40000010000 */
[----:B------:R-:W-:-:S06]  /*16ff0*/  WARPGROUP.ARRIVE ;  /* 0x00000000000079c5 */ /* 0x000fcc0000000000 */
[----:B------:R-:W-:Y:S01]  /*17000*/  HGMMA.64x64x16.F32 R88, R124, gdesc[UR4].tnspB, R88, gsb0 ;  /* 0x40e000047c587df0 */ /* 0x000fe20008000858 */
[----:B------:R-:W-:Y:S02]  /*17010*/  R2UR UR6, R6 ;  /* 0x00000000060672ca */ /* 0x000fe400000e0000 */
[----:B------:R-:W-:Y:S01]  /*17020*/  R2UR UR7, R7 ;  /* 0x00000000070772ca */ /* 0x000fe200000e0000 */
[----:B------:R-:W0:Y:S01]  /*17030*/  @P0 MUFU.LG2 R6, R10 ;  /* 0x0000000a00060308 */ /* 0x000e220000000c00 */
[----:B------:R-:W1:Y:S01]  /*17040*/  SHFL.BFLY PT, R7, R2, 0x1, 0x1f ;  /* 0x0c201f0002077f89 */ /* 0x000e6200000e0000 */
[----:B0-----:R-:W-:Y:S01]  /*17050*/  @P0 FMUL.FTZ R6, R6, 0.69314718246459960938 ;  /* 0x3f31721806060820 */ /* 0x001fe20000410000 */
[----:B-1----:R-:W-:Y:S01]  /*17060*/  FADD.FTZ R12, R2, R7 ;  /* 0x00000007020c7221 */ /* 0x002fe20000010000 */
[----:B------:R-:W-:Y:S02]  /*17070*/  IMAD.MOV.U32 R2, RZ, RZ, RZ ;  /* 0x000000ffff027224 */ /* 0x000fe400078e00ff */
[----:B------:R-:W-:-:S02]  /*17080*/  @P0 FMUL.FTZ R7, R39, 0.69314718246459960938 ;  /* 0x3f31721827070820 */ /* 0x000fc40000410000 */
[----:B------:R-:W-:Y:S02]  /*17090*/  FSETP.NE.FTZ.AND P3, PT, R12, RZ, PT ;  /* 0x000000ff0c00720b */ /* 0x000fe40003f75000 */
[----:B------:R-:W-:Y:S01]  /*170a0*/  @P0 FFMA.FTZ R0, R7, R14, R6 ;  /* 0x0000000e07000223 */ /* 0x000fe20000010006 */
[----:B------:R-:W-:-:S10]  /*170b0*/  PLOP3.LUT P0, PT, PT, PT, PT, 0x8, 0x0 ;  /* 0x000000000000781c */ /* 0x000fd40003f0e170 */
[----:B------:R-:W0:Y:S01]  /*170c0*/  @P3 MUFU.LG2 R8, R12 ;  /* 0x0000000c00083308 */ /* 0x000e220000000c00 */
[----:B------:R-:W-:-:S07]  /*170d0*/  @P3 FMUL.FTZ R39, R39, 0.69314718246459960938 ;  /* 0x3f31721827273820 */ /* 0x000fce0000410000 */
[----:B------:R-:W1:Y:S01]  /*170e0*/  @P3 MUFU.RCP R2, R12 ;  /* 0x0000000c00023308 */ /* 0x000e620000001000 */
[----:B0-----:R-:W-:-:S04]  /*170f0*/  @P3 FMUL.FTZ R8, R8, 0.69314718246459960938 ;  /* 0x3f31721808083820 */ /* 0x001fc80000410000 */
[----:B------:R-:W-:Y:S01]  /*17100*/  @P3 FFMA.FTZ R3, R39, R5, R8 ;  /* 0x0000000527033223 */ /* 0x000fe20000010008 */
[----:B------:R-:W-:Y:S02]  /*17110*/  WARPGROUP.DEPBAR.LE gsb0, 0x0 ;  /* 0x00008000000079c5 */ /* 0x000fe40000010000 */
[----:B------:R-:W-:-:S06]  /*17120*/  WARPGROUP.ARRIVE ;  /* 0x00000000000079c5 */ /* 0x000fcc0000000000 */
[----:B------:R-:W-:Y:S03]  /*17130*/  HGMMA.64x64x16.F32 R88, R120, gdesc[UR4].tnspB, R88, gsb0 ;  /* 0x40e0000478587df0 */ /* 0x000fe60008000858 */
        /* <DEDUP_REMOVED lines=34> */
.L_x_13554:
[----:B------:R-:W0:Y:S01]  /*17360*/  S2R R2, SR_TID.X ;  /* 0x0000000000027919 */ /* 0x000e220000002100 */
[----:B------:R-:W-:Y:S05]  /*17370*/  WARPSYNC.ALL ;  /* 0x0000000000007948 */ /* 0x000fea0003800000 */
[----:B------:R-:W1:Y:S08]  /*17380*/  S2UR UR5, SR_CgaCtaId ;  /* 0x00000000000579c3 */ /* 0x000e700000008800 */
[----:B------:R-:W-:Y:S06]  /*17390*/  BAR.SYNC.DEFER_BLOCKING 0x5, 0x200 ;  /* 0x0148000000007b1d */ /* 0x000fec0000010000 */
[----:B------:R-:W-:Y:S01]  /*173a0*/  UMOV UR4, 0x400 ;  /* 0x0000040000047882 */ /* 0x000fe20000000000 */
[----:B------:R-:W-:Y:S01]  /*173b0*/  BSSY B0, `(.L_x_13662) ;  /* 0x0000241000007945 */ /* 0x000fe20003800000 */
[----:B-1----:R-:W-:Y:S01]  /*173c0*/  ULEA UR4, UR5, UR4, 0x18 ;  /* 0x0000000405047291 */ /* 0x002fe2000f8ec03f */
[----:B0-----:R-:W-:-:S04]  /*173d0*/  IADD3 R48, R2, -0x80, RZ ;  /* 0xffffff8002307810 */ /* 0x001fc80007ffe0ff */
[--C-:B------:R-:W-:Y:S01]  /*173e0*/  SHF.R.S32.HI R46, RZ, 0x1f, R48.reuse ;  /* 0x0000001fff2e7819 */ /* 0x100fe20000011430 */
[----:B------:R-:W-:Y:S01]  /*173f0*/  IMAD.U32 R2, RZ, RZ, UR4 ;  /* 0x00000004ff027e24 */ /* 0x000fe2000f8e00ff */
[----:B------:R-:W-:Y:S02]  /*17400*/  SHF.R.S32.HI R4, RZ, 0x1f, R48 ;  /* 0x0000001fff047819 */ /* 0x000fe40000011430 */
[-C--:B------:R-:W-:Y:S02]  /*17410*/  LEA.HI R46, R46, R48.reuse, RZ, 0x3 ;  /* 0x000000302e2e7211 */ /* 0x080fe400078f18ff */
[----:B------:R0:W1:Y:S01]  /*17420*/  LDS.128 R28, [R2+0x168d0] ;  /* 0x0168d000021c7984 */ /* 0x0000620000000c00 */
[----:B------:R-:W-:Y:S02]  /*17430*/  LEA.HI R4, R4, R48, RZ, 0x3 ;  /* 0x0000003004047211 */ /* 0x000fe400078f18ff */
[----:B------:R-:W-:Y:S02]  /*17440*/  LOP3.LUT R46, R46, 0xfffffff8, RZ, 0xc0, !PT ;  /* 0xfffffff82e2e7812 */ /* 0x000fe400078ec0ff */
[----:B------:R-:W-:-:S03]  /*17450*/  SHF.R.S32.HI R45, RZ, 0x3, R4 ;  /* 0x00000003ff2d7819 */ /* 0x000fc60000011404 */
[----:B------:R-:W-:-:S04]  /*17460*/  IMAD.IADD R46, R48, 0x1, -R46 ;  /* 0x00000001302e7824 */ /* 0x000fc800078e0a2e */
[----:B------:R-:W-:-:S05]  /*17470*/  IMAD.SHL.U32 R44, R46, 0x8, RZ ;  /* 0x000000082e2c7824 */ /* 0x000fca00078e00ff */
[----:B------:R-:W-:Y:S01]  /*17480*/  SHF.R.S32.HI R43, RZ, 0x1f, R44 ;  /* 0x0000001fff2b7819 */ /* 0x000fe2000001142c */
[----:B------:R-:W-:Y:S06]  /*17490*/  BAR.ARV 0x4, 0x200 ;  /* 0x0108000000007b1d */ /* 0x000fec0000002000 */
[----:B0-----:R-:W-:Y:S05]  /*174a0*/  @P0 BRA `(.L_x_13663) ;  /* 0x0000001800340947 */ /* 0x001fea0003800000 */
[----:B------:R-:W2:Y:S01]  /*174b0*/  LDL R6, [R1+0x80] ;  /* 0x0000800001067983 */ /* 0x000ea20000100800 */
[----:B------:R-:W-:-:S03]  /*174c0*/  ULDC UR4, c[0x0][0xad4] ;  /* 0x0002b50000047ab9 */ /* 0x000fc60000000800 */
[----:B------:R-:W3:Y:S04]  /*174d0*/  LDL.LU R34, [R1+0x68] ;  /* 0x0000680001227983 */ /* 0x000ee80000300800 */
[----:B------:R-:W4:Y:S01]  /*174e0*/  LDL R40, [R1+0x6c] ;  /* 0x00006c0001287983 */ /* 0x000f220000100800 */
[----:B------:R-:W0:Y:S01]  /*174f0*/  S2R R5, SR_SWINHI ;  /* 0x0000000000057919 */ /* 0x000e220000002f00 */
[----:B-----5:R-:W-:Y:S02]  /*17500*/  MOV R24, R2 ;  /* 0x0000000200187202 */ /* 0x020fe40000000f00 */
[----:B0-----:R-:W-:Y:S02]  /*17510*/  MOV R25, R5 ;  /* 0x0000000500197202 */ /* 0x001fe40000000f00 */
[----:B------:R-:W-:Y:S01]  /*17520*/  F2FP.F16.F32.PACK_AB R14, R27, R26 ;  /* 0x0000001a1b0e723e */ /* 0x000fe200000000ff */
[----:B-1----:R-:W-:-:S02]  /*17530*/  IMAD.MOV.U32 R28, RZ, RZ, RZ ;  /* 0x000000ffff1c7224 */ /* 0x002fc400078e00ff */
[----:B--2---:R-:W-:-:S03]  /*17540*/  IMAD.WIDE R10, R6, 0x2, R24 ;  /* 0x00000002060a7825 */ /* 0x004fc600078e0218 */
[----:B------:R-:W-:-:S05]  /*17550*/  IADD3 R33, P0, R10, 0x60, RZ ;  /* 0x000000600a217810 */ /* 0x000fca0007f1e0ff */
[----:B------:R-:W-:Y:S01]  /*17560*/  IMAD.X R5, RZ, RZ, R11, P0 ;  /* 0x000000ffff057224 */ /* 0x000fe200000e060b */
[----:B---3--:R-:W-:-:S04]  /*17570*/  ISETP.NE.AND P0, PT, R34, RZ, PT ;  /* 0x000000ff2200720c */ /* 0x008fc80003f05270 */
[----:B------:R-:W-:Y:S01]  /*17580*/  SEL R39, R34, UR4, P0 ;  /* 0x0000000422277c07 */ /* 0x000fe20008000000 */
[----:B------:R-:W-:Y:S05]  /*17590*/  WARPSYNC.ALL ;  /* 0x0000000000007948 */ /* 0x000fea0003800000 */
[----:B------:R-:W-:Y:S01]  /*175a0*/  BAR.SYNC.DEFER_BLOCKING 0x1, 0x180 ;  /* 0x0046000000007b1d */ /* 0x000fe20000010000 */
[C---:B------:R-:W-:Y:S02]  /*175b0*/  IADD3 R13, P2, R10.reuse, 0x20, RZ ;  /* 0x000000200a0d7810 */ /* 0x040fe40007f5e0ff */
[C---:B------:R-:W-:Y:S02]  /*175c0*/  IADD3 R15, P1, R10.reuse, 0x40, RZ ;  /* 0x000000400a0f7810 */ /* 0x040fe40007f3e0ff */
[----:B------:R-:W-:Y:S01]  /*175d0*/  LOP3.LUT R9, R10, 0x380, RZ, 0xc0, !PT ;  /* 0x000003800a097812 */ /* 0x000fe200078ec0ff */
[----:B------:R-:W-:Y:S01]  /*175e0*/  ULDC.64 UR6, c[0x0][0xc08] ;  /* 0x0003020000067ab9 */ /* 0x000fe20000000a00 */
[----:B------:R-:W-:Y:S01]  /*175f0*/  LOP3.LUT R4, R13, 0x380, RZ, 0xc0, !PT ;  /* 0x000003800d047812 */ /* 0x000fe200078ec0ff */
[----:B------:R-:W-:Y:S01]  /*17600*/  ULDC.64 UR4, c[0x0][0xc00] ;  /* 0x0003000000047ab9 */ /* 0x000fe20000000a00 */
[----:B------:R-:W-:-:S02]  /*17610*/  LOP3.LUT R6, R15, 0x380, RZ, 0xc0, !PT ;  /* 0x000003800f067812 */ /* 0x000fc400078ec0ff */
[----:B------:R-:W-:Y:S02]  /*17620*/  LOP3.LUT R12, R33, 0x380, RZ, 0xc0, !PT ;  /* 0x00000380210c7812 */ /* 0x000fe400078ec0ff */
[----:B------:R-:W-:Y:S02]  /*17630*/  ISETP.NE.U32.AND P0, PT, RZ, UR6, PT ;  /* 0x00000006ff007c0c */ /* 0x000fe4000bf05070 */
[----:B------:R-:W-:Y:S02]  /*17640*/  SHF.R.U64 R9, R9, 0x3, RZ ;  /* 0x0000000309097819 */ /* 0x000fe400000012ff */
[----:B------:R-:W-:Y:S02]  /*17650*/  SHF.R.U64 R4, R4, 0x3, RZ ;  /* 0x0000000304047819 */ /* 0x000fe400000012ff */
[----:B------:R-:W-:Y:S02]  /*17660*/  SHF.R.U64 R6, R6, 0x3, RZ ;  /* 0x0000000306067819 */ /* 0x000fe400000012ff */
[----:B------:R-:W-:-:S02]  /*17670*/  SHF.R.U64 R12, R12, 0x3, RZ ;  /* 0x000000030c0c7819 */ /* 0x000fc400000012ff */
[----:B------:R-:W-:Y:S02]  /*17680*/  ISETP.NE.AND.EX P0, PT, RZ, UR7, PT, P0 ;  /* 0x00000007ff007c0c */ /* 0x000fe4000bf05300 */
[----:B------:R-:W-:Y:S01]  /*17690*/  LOP3.LUT R10, R9, R10, RZ, 0x3c, !PT ;  /* 0x0000000a090a7212 */ /* 0x000fe200078e3cff */
[--C-:B------:R-:W-:Y:S01]  /*176a0*/  IMAD.X R7, RZ, RZ, R11.reuse, P1 ;  /* 0x000000ffff077224 */ /* 0x100fe200008e060b */
[----:B------:R-:W-:Y:S01]  /*176b0*/  LOP3.LUT R8, R4, R13, RZ, 0x3c, !PT ;  /* 0x0000000d04087212 */ /* 0x000fe200078e3cff */
[----:B------:R-:W-:Y:S01]  /*176c0*/  IMAD.X R9, RZ, RZ, R11, P2 ;  /* 0x000000ffff097224 */ /* 0x000fe200010e060b */
[----:B------:R-:W-:Y:S02]  /*176d0*/  LOP3.LUT R6, R6, R15, RZ, 0x3c, !PT ;  /* 0x0000000f06067212 */ /* 0x000fe400078e3cff */
[----:B------:R-:W-:Y:S02]  /*176e0*/  LOP3.LUT R4, R12, R33, RZ, 0x3c, !PT ;  /* 0x000000210c047212 */ /* 0x000fe400078e3cff */
[----:B------:R-:W-:Y:S01]  /*176f0*/  MOV R10, R10 ;  /* 0x0000000a000a7202 */ /* 0x000fe20000000f00 */
[----:B------:R-:W4:Y:S01]  /*17700*/  LDC.64 R32, c[0x0][0xc00] ;  /* 0x00030000ff207b82 */ /* 0x000f220000000a00 */
[----:B------:R-:W-:-:S02]  /*17710*/  F2FP.F16.F32.PACK_AB R12, R21, R20 ;  /* 0x00000014150c723e */ /* 0x000fc400000000ff */
[----:B------:R-:W-:Y:S02]  /*17720*/  F2FP.F16.F32.PACK_AB R13, R91, R90 ;  /* 0x0000005a5b0d723e */ /* 0x000fe400000000ff */
[----:B------:R-:W-:Y:S02]  /*17730*/  F2FP.F16.F32.PACK_AB R15, R95, R94 ;  /* 0x0000005e5f0f723e */ /* 0x000fe400000000ff */
[----:B------:R-:W-:Y:S01]  /*17740*/  MOV R37, R6 ;  /* 0x0000000600257202 */ /* 0x000fe20000000f00 */
[----:B------:R-:W0:Y:S01]  /*17750*/  @P0 LDC.64 R34, c[0x0][0xc08] ;  /* 0x00030200ff220b82 */ /* 0x000e220000000a00 */
[----:B------:R-:W-:Y:S01]  /*17760*/  MOV R36, R4 ;  /* 0x0000000400247202 */ /* 0x000fe20000000f00 */
[----:B------:R1:W-:Y:S01]  /*17770*/  STSM.16.M88.4 [R10], R12 ;  /* 0x0000000c0a007844 */ /* 0x0003e20000000200 */
        /* <DEDUP_REMOVED lines=12> */
[----:B------:R-:W-:Y:S01]  /*17840*/  F2FP.F16.F32.PACK_AB R15, R119, R118 ;  /* 0x00000076770f723e */ /* 0x000fe200000000ff */
[----:B------:R-:W-:Y:S04]  /*17850*/  STSM.16.M88.4 [R38], R4 ;  /* 0x0000000426007844 */ /* 0x000fe80000000200 */
[----:B------:R1:W-:Y:S04]  /*17860*/  STSM.16.M88.4 [R37], R8 ;  /* 0x0000000825007844 */ /* 0x0003e80000000200 */
[----:B------:R2:W-:Y:S01]  /*17870*/  STSM.16.M88.4 [R36], R12 ;  /* 0x0000000c24007844 */ /* 0x0005e20000000200 */
[----:B------:R-:W-:Y:S01]  /*17880*/  BAR.SYNC.DEFER_BLOCKING 0x1, 0x180 ;  /* 0x0046000000007b1d */ /* 0x000fe20000010000 */
[----:B------:R-:W-:-:S04]  /*17890*/  ISETP.NE.U32.AND P3, PT, RZ, UR4, PT ;  /* 0x00000004ff007c0c */ /* 0x000fc8000bf65070 */
[----:B------:R-:W-:Y:S01]  /*178a0*/  ISETP.NE.AND.EX P3, PT, RZ, UR5, PT, P3 ;  /* 0x00000005ff007c0c */ /* 0x000fe2000bf65330 */
[----:B------:R-:W-:Y:S01]  /*178b0*/  ULDC UR6, c[0x0][0xa88] ;  /* 0x0002a20000067ab9 */ /* 0x000fe20000000800 */
[C---:B----4-:R-:W-:Y:S01]  /*178c0*/  IMAD.WIDE R32, R40.reuse, 0x4, R32 ;  /* 0x0000000428207825 */ /* 0x050fe200078e0220 */
[----:B------:R-:W-:Y:S01]  /*178d0*/  ISETP.GT.AND P1, PT, R39, 0x1, PT ;  /* 0x000000012700780c */ /* 0x000fe20003f24270 */
[----:B-1----:R-:W1:Y:S02]  /*178e0*/  LDC R8, c[0x0][0xbe8] ;  /* 0x0002fa00ff087b82 */ /* 0x002e640000000800 */
[----:B------:R-:W-:Y:S02]  /*178f0*/  IMAD.U32 R47, RZ, RZ, UR6 ;  /* 0x00000006ff2f7e24 */ /* 0x000fe4000f8e00ff */
[----:B0-----:R-:W-:-:S05]  /*17900*/  @P0 IMAD.WIDE R4, R40, 0x4, R34 ;  /* 0x0000000428040825 */ /* 0x001fca00078e0222 */
[----:B------:R0:W5:Y:S04]  /*17910*/  @P3 LDG.E R28, desc[UR40][R32.64] ;  /* 0x00000028201c3981 */ /* 0x000168000c1e1900 */
[----:B------:R0:W5:Y:S01]  /*17920*/  @P0 LDG.E R47, desc[UR40][R4.64] ;  /* 0x00000028042f0981 */ /* 0x000162000c1e1900 */
[----:B------:R-:W-:-:S05]  /*17930*/  IMAD.MOV.U32 R34, RZ, RZ, 0x9b8 ;  /* 0x000009b8ff227424 */ /* 0x000fca00078e00ff */
[----:B------:R-:W-:-:S04]  /*17940*/  SEL R34, R34, 0x978, P1 ;  /* 0x0000097822227807 */ /* 0x000fc80000800000 */
[----:B--2---:R0:W2:Y:S08]  /*17950*/  LDC.64 R12, c[0x0][R34+0x220] ;  /* 0x00008800220c7b82 */ /* 0x0040b00000000a00 */
[----:B------:R0:W3:Y:S08]  /*17960*/  LDC.64 R14, c[0x0][R34+0x218] ;  /* 0x00008600220e7b82 */ /* 0x0000f00000000a00 */
[----:B------:R0:W4:Y:S01]  /*17970*/  LDC.64 R10, c[0x0][R34+0x228] ;  /* 0x00008a00220a7b82 */ /* 0x0001220000000a00 */
[----:B-1----:R-:W-:Y:S01]  /*17980*/  ISETP.NE.AND P2, PT, R8, 0x1, PT ;  /* 0x000000010800780c */ /* 0x002fe20003f45270 */
[----:B0-----:R-:W-:-:S12]  /*17990*/  @P0 BRA `(.L_x_13664) ;  /* 0x0000000000100947 */ /* 0x001fd80003800000 */
[----:B------:R-:W-:Y:S05]  /*179a0*/  @!P3 BRA `(.L_x_13664) ;  /* 0x00000000000cb947 */ /* 0x000fea0003800000 */
[----:B------:R-:W2:Y:S04]  /*179b0*/  LDG.E R4, desc[UR40][R32.64] ;  /* 0x0000002820047981 */ /* 0x000ea8000c1e1900 */
[----:B-----5:R-:W2:Y:S02]  /*179c0*/  LDG.E R47, desc[UR40][R32.64+0x4] ;  /* 0x00000428202f7981 */ /* 0x020ea4000c1e1900 */
[----:B--2---:R-:W-:-:S07]  /*179d0*/  IMAD.IADD R47, R47, 0x1, -R4 ;  /* 0x000000012f2f7824 */ /* 0x004fce00078e0a04 */
.L_x_13664:
[----:B------:R-:W3:Y:S04]  /*179e0*/  LDL R49, [R1+0x64] ;  /* 0x0000640001317983 */ /* 0x000ee80000100800 */
[----:B------:R-:W4:Y:S04]  /*179f0*/  LDL R38, [R1+0x4c] ;  /* 0x00004c0001267983 */ /* 0x000f280000100800 */
[----:B------:R-:W4:Y:S04]  /*17a00*/  LDL R50, [R1+0x1c] ;  /* 0x00001c0001327983 */ /* 0x000f280000100800 */
[----:B------:R-:W4:Y:S01]  /*17a10*/  LDL R48, [R1+0x74] ;  /* 0x0000740001307983 */ /* 0x000f220000100800 */
[----:B------:R-:W-:Y:S01]  /*17a20*/  ISETP.NE.U32.AND P0, PT, RZ, UR4, PT ;  /* 0x00000004ff007c0c */ /* 0x000fe2000bf05070 */
[----:B------:R0:W1:Y:S03]  /*17a30*/  LDC.64 R4, c[0x0][R34+0x210] ;  /* 0x0000840022047b82 */ /* 0x0000660000000a00 */
[----:B------:R-:W-:-:S02]  /*17a40*/  ISETP.NE.AND.EX P0, PT, RZ, UR5, PT, P0 ;  /* 0x00000005ff007c0c */ /* 0x000fc4000bf05300 */
[----:B------:R-:W-:Y:S02]  /*17a50*/  SHF.R.S32.HI R32, RZ, 0x1f, R40 ;  /* 0x0000001fff207819 */ /* 0x000fe40000011428 */
[----:B------:R-:W-:Y:S01]  /*17a60*/  SEL R9, R40, RZ, !P0 ;  /* 0x000000ff28097207 */ /* 0x000fe20004000000 */
[----:B------:R-:W1:Y:S01]  /*17a70*/  @P2 LDC R36, c[0x0][0xbec] ;  /* 0x0002fb00ff242b82 */ /* 0x000e620000000800 */
[----:B------:R-:W4:Y:S07]  /*17a80*/  LDL R40, [R1+0x7c] ;  /* 0x00007c0001287983 */ /* 0x000f2e0000100800 */
[----:B------:R-:W1:Y:S01]  /*17a90*/  @P2 LDC R39, c[0x0][0xbf0] ;  /* 0x0002fc00ff272b82 */ /* 0x000e620000000800 */
[----:B------:R-:W-:-:S07]  /*17aa0*/  SEL R33, R32, RZ, !P0 ;  /* 0x000000ff20217207 */ /* 0x000fce0004000000 */
[----:B------:R-:W1:Y:S01]  /*17ab0*/  LDC.64 R6, c[0x0][0xba8] ;  /* 0x0002ea00ff067b82 */ /* 0x000e620000000a00 */
[----:B--2---:R-:W-:Y:S01]  /*17ac0*/  IMAD R13, R13, R9, RZ ;  /* 0x000000090d0d7224 */ /* 0x004fe200078e02ff */
[----:B0-----:R-:W0:Y:S03]  /*17ad0*/  S2R R34, SR_TID.X ;  /* 0x0000000000227919 */ /* 0x001e260000002100 */
[C---:B------:R-:W-:Y:S02]  /*17ae0*/  IMAD R37, R12.reuse, R33, R13 ;  /* 0x000000210c257224 */ /* 0x040fe400078e020d */
[----:B------:R-:W-:-:S04]  /*17af0*/  IMAD.WIDE.U32 R12, R12, R9, RZ ;  /* 0x000000090c0c7225 */ /* 0x000fc800078e00ff */
[----:B------:R-:W-:Y:S01]  /*17b00*/  IMAD.IADD R37, R13, 0x1, R37 ;  /* 0x000000010d257824 */ /* 0x000fe200078e0225 */
[----:B-1----:R-:W1:Y:S08]  /*17b10*/  @!P1 LDC R6, c[0x0][0xb50] ;  /* 0x0002d400ff069b82 */ /* 0x002e700000000800 */
[----:B------:R-:W2:Y:S01]  /*17b20*/  @!P1 LDC R7, c[0x0][0xb54] ;  /* 0x0002d500ff079b82 */ /* 0x000ea20000000800 */
[----:B0-----:R-:W-:-:S05]  /*17b30*/  VIADD R42, R34, 0xffffff80 ;  /* 0xffffff80222a7836 */ /* 0x001fca0000000000 */
[----:B------:R-:W-:-:S04]  /*17b40*/  SHF.R.S32.HI R34, RZ, 0x1f, R42 ;  /* 0x0000001fff227819 */ /* 0x000fc8000001142a */
[----:B------:R-:W-:-:S04]  /*17b50*/  LEA.HI R34, R34, R42, RZ, 0x7 ;  /* 0x0000002a22227211 */ /* 0x000fc800078f38ff */
[----:B------:R-:W-:Y:S01]  /*17b60*/  LOP3.LUT R34, R34, 0xffffff80, RZ, 0xc0, !PT ;  /* 0xffffff8022227812 */ /* 0x000fe200078ec0ff */
[----:B-----5:R-:W-:-:S04]  /*17b70*/  IMAD R47, R47, R8, RZ ;  /* 0x000000082f2f7224 */ /* 0x020fc800078e02ff */
[----:B------:R-:W-:Y:S02]  /*17b80*/  IMAD.IADD R34, R42, 0x1, -R34 ;  /* 0x000000012a227824 */ /* 0x000fe400078e0a22 */
[-C--:B---3--:R-:W-:Y:S02]  /*17b90*/  IMAD R35, R15, R49.reuse, RZ ;  /* 0x000000310f237224 */ /* 0x088fe400078e02ff */
[----:B------:R-:W-:-:S04]  /*17ba0*/  IMAD.WIDE.U32 R14, R14, R49, RZ ;  /* 0x000000310e0e7225 */ /* 0x000fc800078e00ff */
[----:B----4-:R-:W-:Y:S01]  /*17bb0*/  IMAD.IADD R41, R38, 0x1, R50 ;  /* 0x0000000126297824 */ /* 0x010fe200078e0232 */
[----:B------:R-:W-:Y:S02]  /*17bc0*/  IADD3 R32, P0, P3, R12, R14, R28 ;  /* 0x0000000e0c207210 */ /* 0x000fe40007b1e01c */
[----:B------:R-:W-:Y:S01]  /*17bd0*/  SEL R33, R48, RZ, P1 ;  /* 0x000000ff30217207 */ /* 0x000fe20000800000 */
[----:B------:R-:W-:-:S04]  /*17be0*/  @P2 IMAD.HI.U32 R14, R41, R36, RZ ;  /* 0x00000024290e2227 */ /* 0x000fc800078e00ff */
[----:B------:R-:W-:Y:S01]  /*17bf0*/  IMAD.IADD R38, R15, 0x1, R35 ;  /* 0x000000010f267824 */ /* 0x000fe200078e0223 */
[----:B------:R-:W-:Y:S01]  /*17c00*/  MOV R15, R41 ;  /* 0x00000029000f7202 */ /* 0x000fe20000000f00 */
[----:B------:R-:W-:Y:S01]  /*17c10*/  IMAD R35, R11, R33, RZ ;  /* 0x000000210b237224 */ /* 0x000fe200078e02ff */
[----:B------:R-:W-:Y:S02]  /*17c20*/  SHF.R.S32.HI R11, RZ, 0x1f, R28 ;  /* 0x0000001fff0b7819 */ /* 0x000fe4000001141c */
[----:B------:R-:W-:Y:S01]  /*17c30*/  @P2 SHF.R.U32.HI R15, RZ, R39, R14 ;  /* 0x00000027ff0f2219 */ /* 0x000fe2000001160e */
        /* <DEDUP_REMOVED lines=8> */
[----:B------:R-:W-:Y:S01]  /*17cc0*/  IMAD R5, R5, R15, RZ ;  /* 0x0000000f05057224 */ /* 0x000fe200078e02ff */
[----:B------:R-:W-:-:S05]  /*17cd0*/  SHF.R.S32.HI R33, RZ, 0x1f, R15 ;  /* 0x0000001fff217819 */ /* 0x000fca000001140f */
[C---:B------:R-:W-:Y:S02]  /*17ce0*/  IMAD R33, R4.reuse, R33, R5 ;  /* 0x0000002104217224 */ /* 0x040fe400078e0205 */
[----:B------:R-:W-:-:S04]  /*17cf0*/  IMAD.WIDE.U32 R4, R4, R15, R12 ;  /* 0x0000000f04047225 */ /* 0x000fc800078e000c */
[----:B------:R-:W-:Y:S01]  /*17d00*/  IMAD.IADD R5, R5, 0x1, R33 ;  /* 0x0000000105057824 */ /* 0x000fe200078e0221 */
[----:B-1----:R-:W-:-:S04]  /*17d10*/  LEA R14, P0, R4, R6, 0x2 ;  /* 0x00000006040e7211 */ /* 0x002fc800078010ff */
[----:B--2---:R-:W-:Y:S01]  /*17d20*/  LEA.HI.X R7, R4, R7, R5, 0x2, P0 ;  /* 0x0000000704077211 */ /* 0x004fe200000f1405 */
[----:B------:R-:W-:Y:S01]  /*17d30*/  SHFL.IDX PT, R12, R14, 0x1, 0x1c1f ;  /* 0x003c1f000e0c7f89 */ /* 0x000fe200000e0000 */
[----:B------:R-:W-:-:S03]  /*17d40*/  IMAD.IADD R10, R40, 0x1, R50 ;  /* 0x00000001280a7824 */ /* 0x000fc600078e0232 */
[----:B------:R-:W-:Y:S04]  /*17d50*/  SHFL.IDX PT, R4, R14, RZ, 0x1c1f ;  /* 0x001c1fff0e047589 */ /* 0x000fe800000e0000 */
[----:B------:R-:W0:Y:S04]  /*17d60*/  SHFL.IDX PT, R5, R7, RZ, 0x1c1f ;  /* 0x001c1fff07057589 */ /* 0x000e2800000e0000 */
[----:B------:R-:W1:Y:S01]  /*17d70*/  SHFL.IDX PT, R13, R7, 0x1, 0x1c1f ;  /* 0x003c1f00070d7f89 */ /* 0x000e6200000e0000 */
[----:B------:R-:W-:Y:S01]  /*17d80*/  LOP3.LUT P0, RZ, R34, 0x3, RZ, 0xc0, !PT ;  /* 0x0000000322ff7812 */ /* 0x000fe2000780c0ff */
[----:B------:R-:W-:-:S03]  /*17d90*/  VIADD R6, R10, 0x8 ;  /* 0x000000080a067836 */ /* 0x000fc60000000000 */
        /* <DEDUP_REMOVED lines=30> */
[----:B------:R-:W-:-:S02]  /*17f80*/  IMAD.X R33, RZ, RZ, R25, P1 ;  /* 0x000000ffff217224 */ /* 0x000fc400008e0619 */
[--C-:B------:R-:W-:Y:S02]  /*17f90*/  IMAD.X R37, RZ, RZ, R25.reuse, P3 ;  /* 0x000000ffff257224 */ /* 0x100fe400018e0619 */
[----:B------:R-:W-:Y:S02]  /*17fa0*/  IMAD.MOV.U32 R5, RZ, RZ, R25 ;  /* 0x000000ffff057224 */ /* 0x000fe400078e0019 */
[----:B------:R-:W-:Y:S01]  /*17fb0*/  IMAD.IADD R11, R11, 0x1, R3 ;  /* 0x000000010b0b7824 */ /* 0x000fe200078e0203 */
[----:B------:R-:W5:Y:S01]  /*17fc0*/  LD.E.128 R24, desc[UR40][R26.64] ;  /* 0x000000281a187980 */ /* 0x000f62000c101d00 */
[----:B------:R-:W-:Y:S02]  /*17fd0*/  IMAD R0, R46, 0x30, R45 ;  /* 0x000000302e007824 */ /* 0x000fe400078e022d */
[----:B------:R-:W-:Y:S01]  /*17fe0*/  IMAD.WIDE.U32 R10, R49, UR4, R10 ;  /* 0x00000004310a7c25 */ /* 0x000fe2000f8e000a */
[----:B------:R-:W5:Y:S01]  /*17ff0*/  LD.E.128 R4, desc[UR40][R4.64] ;  /* 0x0000002804047980 */ /* 0x000f62000c101d00 */
[----:B------:R-:W-:-:S03]  /*18000*/  SHF.R.S32.HI R12, RZ, 0x1f, R9 ;  /* 0x0000001fff0c7819 */ /* 0x000fc60000011409 */
[----:B------:R-:W5:Y:S01]  /*18010*/  LD.E.128 R32, desc[UR40][R32.64] ;  /* 0x0000002820207980 */ /* 0x000f62000c101d00 */
[----:B------:R-:W-:-:S03]  /*18020*/  IADD3 R14, R50, R0, RZ ;  /* 0x00000000320e7210 */ /* 0x000fc60007ffe0ff */
        /* <DEDUP_REMOVED lines=15> */
[----:B------:R-:W-:Y:S01]  /*18120*/  SHF.R.S32.HI R9, RZ, 0x1f, R3 ;  /* 0x0000001fff097819 */ /* 0x000fe20000011403 */
[----:B------:R-:W-:Y:S02]  /*18130*/  ULDC.64 UR4, c[0x0][0xae0] ;  /* 0x0002b80000047ab9 */ /* 0x000fe40000000a00 */
[----:B------:R-:W-:-:S02]  /*18140*/  IMAD.IADD R11, R11, 0x1, R13 ;  /* 0x000000010b0b7824 */ /* 0x000fc400078e020d */
[----:B------:R-:W-:Y:S02]  /*18150*/  VIADD R0, R2, 0x16820 ;  /* 0x0001682002007836 */ /* 0x000fe40000000000 */
        /* <DEDUP_REMOVED lines=19> */
[----:B------:R-:W0:Y:S01]  /*18290*/  SHFL.IDX PT, R3, R40, RZ, 0x181f ;  /* 0x00181fff28037589 */ /* 0x000e2200000e0000 */
[----:B------:R-:W-:Y:S01]  /*182a0*/  ULDC UR4, c[0x0][0xac8] ;  /* 0x0002b20000047ab9 */ /* 0x000fe20000000800 */
[----:B------:R-:W-:Y:S01]  /*182b0*/  IMAD.IADD R42, R45, 0x1, R50 ;  /* 0x000000012d2a7824 */ /* 0x000fe200078e0232 */
[----:B------:R-:W-:Y:S01]  /*182c0*/  ISETP.GE.AND P0, PT, R44, UR4, PT ;  /* 0x000000042c007c0c */ /* 0x000fe2000bf06270 */
[----:B------:R-:W1:Y:S02]  /*182d0*/  SHFL.IDX PT, R9, R40, 0x1, 0x181f ;  /* 0x00381f0028097f89 */ /* 0x000e6400000e0000 */
[C---:B------:R-:W-:Y:S01]  /*182e0*/  VIADD R12, R42.reuse, 0x30 ;  /* 0x000000302a0c7836 */ /* 0x040fe20000000000 */
[CC--:B------:R-:W-:Y:S01]  /*182f0*/  ISETP.GE.OR P2, PT, R42.reuse, R47.reuse, P0 ;  /* 0x0000002f2a00720c */ /* 0x0c0fe20000746670 */
[----:B------:R-:W2:Y:S01]  /*18300*/  SHFL.IDX PT, R0, R41, RZ, 0x181f ;  /* 0x00181fff29007589 */ /* 0x000ea200000e0000 */
[----:B------:R-:W-:Y:S02]  /*18310*/  VIADD R20, R42, 0x60 ;  /* 0x000000602a147836 */ /* 0x000fe40000000000 */
[-C--:B------:R-:W-:Y:S01]  /*18320*/  ISETP.GE.OR P3, PT, R12, R47.reuse, P0 ;  /* 0x0000002f0c00720c */ /* 0x080fe20000766670 */
[----:B------:R-:W3:Y:S02]  /*18330*/  SHFL.IDX PT, R14, R40, 0x2, 0x181f ;  /* 0x00581f00280e7f89 */ /* 0x000ee400000e0000 */
[----:B------:R-:W-:-:S02]  /*18340*/  ISETP.GE.OR P4, PT, R20, R47, P0 ;  /* 0x0000002f1400720c */ /* 0x000fc40000786670 */
[----:B------:R-:W4:Y:S04]  /*18350*/  SHFL.IDX PT, R8, R41, 0x1, 0x181f ;  /* 0x00381f0029087f89 */ /* 0x000f2800000e0000 */
[----:B------:R-:W4:Y:S01]  /*18360*/  SHFL.IDX PT, R10, R41, 0x2, 0x181f ;  /* 0x00581f00290a7f89 */ /* 0x000f2200000e0000 */
[----:B0-----:R-:W-:-:S03]  /*18370*/  @!P2 LEA R28, P5, R44, R3, 0x1 ;  /* 0x000000032c1ca211 */ /* 0x001fc600078a08ff */
[C---:B-1----:R-:W-:Y:S02]  /*18380*/  @!P3 LEA R20, P1, R44.reuse, R9, 0x1 ;  /* 0x000000092c14b211 */ /* 0x042fe400078208ff */
[C---:B--2---:R-:W-:Y:S02]  /*18390*/  @!P2 LEA.HI.X R3, R44.reuse, R0, R43, 0x1, P5 ;  /* 0x000000002c03a211 */ /* 0x044fe400028f0c2b */
[----:B------:R-:W0:Y:S01]  /*183a0*/  SHFL.IDX PT, R0, R41, 0x3, 0x181f ;  /* 0x00781f0029007f89 */ /* 0x000e2200000e0000 */
[C---:B---3--:R-:W-:Y:S02]  /*183b0*/  @!P4 LEA R45, P5, R44.reuse, R14, 0x1 ;  /* 0x0000000e2c2dc211 */ /* 0x048fe400078a08ff */
[----:B------:R-:W-:Y:S01]  /*183c0*/  @!P2 IMAD.MOV.U32 R9, RZ, RZ, R3 ;  /* 0x000000ffff09a224 */ /* 0x000fe200078e0003 */
[----:B------:R-:W1:Y:S01]  /*183d0*/  SHFL.IDX PT, R14, R40, 0x3, 0x181f ;  /* 0x00781f00280e7f89 */ /* 0x000e6200000e0000 */
[C-C-:B----4-:R-:W-:Y:S01]  /*183e0*/  @!P3 LEA.HI.X R21, R44.reuse, R8, R43.reuse, 0x1, P1 ;  /* 0x000000082c15b211 */ /* 0x150fe200008f0c2b */
[----:B------:R-:W-:Y:S01]  /*183f0*/  @!P2 IMAD.MOV.U32 R8, RZ, RZ, R28 ;  /* 0x000000ffff08a224 */ /* 0x000fe200078e001c */
[----:B------:R-:W-:-:S04]  /*18400*/  @!P4 LEA.HI.X R10, R44, R10, R43, 0x1, P5 ;  /* 0x0000000a2c0ac211 */ /* 0x000fc800028f0c2b */
[----:B-----5:R2:W-:Y:S04]  /*18410*/  @!P2 ST.E.128 desc[UR40][R8.64], R4 ;  /* 0x000000040800a985 */ /* 0x0205e8000c101d28 */
[----:B------:R3:W-:Y:S01]  /*18420*/  @!P3 ST.E.128 desc[UR40][R20.64], R24 ;  /* 0x000000181400b985 */ /* 0x0007e2000c101d28 */
[----:B--2---:R-:W-:Y:S02]  /*18430*/  @!P4 IMAD.MOV.U32 R4, RZ, RZ, R45 ;  /* 0x000000ffff04c224 */ /* 0x004fe400078e002d */
[----:B------:R-:W-:-:S05]  /*18440*/  @!P4 IMAD.MOV.U32 R5, RZ, RZ, R10 ;  /* 0x000000ffff05c224 */ /* 0x000fca00078e000a */
[----:B01----:R3:W-:Y:S02]  /*18450*/  @!P4 ST.E.128 desc[UR40][R4.64], R32 ;  /* 0x000000200400c985 */ /* 0x0037e4000c101d28 */
.L_x_13878:
[----:B------:R-:W-:-:S04]  /*18460*/  IADD3 R42, R42, 0x90, RZ ;  /* 0x000000902a2a7810 */ /* 0x000fc80007ffe0ff */
[----:B------:R-:W-:-:S13]  /*18470*/  ISETP.GE.OR P0, PT, R42, R47, P0 ;  /* 0x0000002f2a00720c */ /* 0x000fda0000706670 */
[----:B------:R-:W-:Y:S05]  /*18480*/  @P0 BRA `(.L_x_13667) ;  /* 0x0000001000cc0947 */ /* 0x000fea0003800000 */
[----:B------:R-:W-:-:S04]  /*18490*/  LEA R14, P0, R44, R14, 0x1 ;  /* 0x0000000e2c0e7211 */ /* 0x000fc800078008ff */
[----:B------:R-:W-:-:S05]  /*184a0*/  LEA.HI.X R15, R44, R0, R43, 0x1, P0 ;  /* 0x000000002c0f7211 */ /* 0x000fca00000f0c2b */
[----:B------:R4:W-:Y:S01]  /*184b0*/  ST.E.128 desc[UR40][R14.64], R36 ;  /* 0x000000240e007985 */ /* 0x0009e2000c101d28 */
[----:B------:R-:W-:Y:S05]  /*184c0*/  BRA `(.L_x_13667) ;  /* 0x0000001000bc7947 */ /* 0x000fea0003800000 */
.L_x_13665:
        /* <DEDUP_REMOVED lines=8> */
[----:B------:R-:W-:Y:S01]  /*18550*/  ULDC.64 UR4, c[0x0][0xb38] ;  /* 0x0002ce0000047ab9 */ /* 0x000fe20000000a00 */
[----:B------:R-:W-:Y:S02]  /*18560*/  IMAD.MOV.U32 R3, RZ, RZ, R41 ;  /* 0x000000ffff037224 */ /* 0x000fe400078e0029 */
[----:B------:R-:W-:Y:S02]  /*18570*/  IMAD.IADD R5, R5, 0x1, R11 ;  /* 0x0000000105057824 */ /* 0x000fe400078e020b */
[----:B------:R-:W-:Y:S02]  /*18580*/  VIADD R35, R155, 0x10 ;  /* 0x000000109b237836 */ /* 0x000fe40000000000 */
[----:B------:R-:W-:-:S03]  /*18590*/  IMAD.WIDE.U32 R4, R49, UR4, R4 ;  /* 0x0000000431047c25 */ /* 0x000fc6000f8e0004 */
[----:B------:R-:W-:Y:S01]  /*185a0*/  SHF.R.S32.HI R28, RZ, 0x1f, R35 ;  /* 0x0000001fff1c7819 */ /* 0x000fe20000011423 */
[----:B------:R-:W-:Y:S01]  /*185b0*/  IMAD R5, R49, UR5, R5 ;  /* 0x0000000531057c24 */ /* 0x000fe2000f8e0205 */
[----:B------:R-:W-:Y:S01]  /*185c0*/  ULDC.64 UR4, c[0x0][0xb40] ;  /* 0x0002d00000047ab9 */ /* 0x000fe20000000a00 */
[----:B------:R-:W-:Y:S02]  /*185d0*/  VIADD R37, R155, 0x18 ;  /* 0x000000189b257836 */ /* 0x000fe40000000000 */
[----:B------:R-:W-:Y:S02]  /*185e0*/  IMAD R0, R0, UR4, RZ ;  /* 0x0000000400007c24 */ /* 0x000fe4000f8e02ff */
[----:B0-----:R-:W-:Y:S01]  /*185f0*/  @P2 IMAD.HI.U32 R12, R41, R12, RZ ;  /* 0x0000000c290c2227 */ /* 0x001fe200078e00ff */
[----:B------:R-:W-:-:S03]  /*18600*/  SHF.R.S32.HI R34, RZ, 0x1f, R37 ;  /* 0x0000001fff227819 */ /* 0x000fc60000011425 */
[C---:B------:R-:W-:Y:S01]  /*18610*/  IMAD R7, R9.reuse, UR5, R0 ;  /* 0x0000000509077c24 */ /* 0x040fe2000f8e0200 */
[----:B-1----:R-:W-:Y:S01]  /*18620*/  @P2 SHF.R.U32.HI R3, RZ, R13, R12 ;  /* 0x0000000dff032219 */ /* 0x002fe2000001160c */
[----:B------:R-:W-:Y:S01]  /*18630*/  IMAD.WIDE.U32 R4, R9, UR4, R4 ;  /* 0x0000000409047c25 */ /* 0x000fe2000f8e0004 */
[----:B------:R-:W-:Y:S02]  /*18640*/  ULDC.64 UR4, c[0x0][0xb48] ;  /* 0x0002d20000047ab9 */ /* 0x000fe40000000a00 */
[----:B------:R-:W-:Y:S01]  /*18650*/  SHF.R.S32.HI R0, RZ, 0x1f, R3 ;  /* 0x0000001fff007819 */ /* 0x000fe20000011403 */
[----:B------:R-:W-:Y:S02]  /*18660*/  IMAD.IADD R5, R5, 0x1, R7 ;  /* 0x0000000105057824 */ /* 0x000fe400078e0207 */
[----:B------:R-:W-:Y:S02]  /*18670*/  IMAD.MOV R7, RZ, RZ, -R3 ;  /* 0x000000ffff077224 */ /* 0x000fe400078e0a03 */
        /* <DEDUP_REMOVED lines=17> */
[C---:B------:R-:W-:Y:S01]  /*18790*/  VIADD R39, R155.reuse, 0x20 ;  /* 0x000000209b277836 */ /* 0x040fe20000000000 */
[----:B------:R-:W-:Y:S01]  /*187a0*/  UMOV UR4, 0xffffffff ;  /* 0xffffffff00047882 */ /* 0x000fe20000000000 */
[C---:B------:R-:W-:Y:S01]  /*187b0*/  VIADD R41, R155.reuse, 0x28 ;  /* 0x000000289b297836 */ /* 0x040fe20000000000 */
[C---:B------:R-:W-:Y:S01]  /*187c0*/  IADD3 R7, R155.reuse, 0x8, RZ ;  /* 0x000000089b077810 */ /* 0x040fe20007ffe0ff */
[C---:B------:R-:W-:Y:S01]  /*187d0*/  VIADD R43, R155.reuse, 0x30 ;  /* 0x000000309b2b7836 */ /* 0x040fe20000000000 */
[----:B------:R0:W-:Y:S01]  /*187e0*/  SYNCS.ARRIVE.TRANS64.RED.A1T0 RZ, [R8+URZ], RZ ;  /* 0x000000ff08ff79a7 */ /* 0x0001e2000810043f */
[----:B------:R-:W-:Y:S01]  /*187f0*/  VIADD R45, R155, 0x38 ;  /* 0x000000389b2d7836 */ /* 0x000fe20000000000 */
[----:B------:R-:W-:Y:S02]  /*18800*/  LEA.HI.X R4, R4, UR5, R5, 0x2, P0 ;  /* 0x0000000504047c11 */ /* 0x000fe400080f1405 */
[----:B------:R-:W-:-:S02]  /*18810*/  SHF.R.S32.HI R5, RZ, 0x1f, R155 ;  /* 0x0000001fff057819 */ /* 0x000fc4000001149b */
[----:B------:R-:W-:Y:S02]  /*18820*/  SHF.R.S32.HI R36, RZ, 0x1f, R39 ;  /* 0x0000001fff247819 */ /* 0x000fe40000011427 */
[----:B------:R-:W-:Y:S02]  /*18830*/  SHF.R.S32.HI R38, RZ, 0x1f, R41 ;  /* 0x0000001fff267819 */ /* 0x000fe40000011429 */
[----:B------:R-:W-:Y:S02]  /*18840*/  SHF.R.S32.HI R40, RZ, 0x1f, R43 ;  /* 0x0000001fff287819 */ /* 0x000fe4000001142b */
[----:B------:R-:W-:Y:S02]  /*18850*/  SHF.R.S32.HI R42, RZ, 0x1f, R45 ;  /* 0x0000001fff2a7819 */ /* 0x000fe4000001142d */
[----:B------:R-:W-:Y:S01]  /*18860*/  SHF.R.S32.HI R44, RZ, 0x1f, R7 ;  /* 0x0000001fff2c7819 */ /* 0x000fe20000011407 */
[----:B0-----:R-:W-:Y:S06]  /*18870*/  BRA.DIV UR4, `(.L_x_13668) ;  /* 0x0000009e043c7947 */ /* 0x001fec000b800000 */
[----:B------:R0:W1:Y:S04]  /*18880*/  SHFL.IDX PT, R0, R4, RZ, 0x1c1f ;  /* 0x001c1fff04007589 */ /* 0x00006800000e0000 */
[----:B------:R0:W2:Y:S02]  /*18890*/  SHFL.IDX PT, R14, R3, RZ, 0x1c1f ;  /* 0x001c1fff030e7589 */ /* 0x0000a400000e0000 */
.L_x_13881:
        /* <DEDUP_REMOVED lines=8> */
[-C--:B--2---:R-:W-:Y:S02]  /*18920*/  @!P1 LEA R8, P3, R155, R14.reuse, 0x2 ;  /* 0x0000000e9b089211 */ /* 0x084fe400078610ff */
[----:B------:R-:W-:Y:S02]  /*18930*/  @!P2 LEA R10, P4, R7, R14, 0x2 ;  /* 0x0000000e070aa211 */ /* 0x000fe400078810ff */
[-C--:B-1----:R-:W-:Y:S02]  /*18940*/  @!P1 LEA.HI.X R9, R155, R0.reuse, R5, 0x2, P3 ;  /* 0x000000009b099211 */ /* 0x082fe400018f1405 */
[----:B------:R-:W-:Y:S02]  /*18950*/  @!P2 LEA.HI.X R11, R7, R0, R44, 0x2, P4 ;  /* 0x00000000070ba211 */ /* 0x000fe400020f142c */
[----:B------:R-:W-:Y:S01]  /*18960*/  @!P5 LEA R12, P3, R35, R14, 0x2 ;  /* 0x0000000e230cd211 */ /* 0x000fe200078610ff */
[----:B------:R1:W-:Y:S01]  /*18970*/  @!P1 ST.E.64 desc[UR40][R8.64], R20 ;  /* 0x0000001408009985 */ /* 0x0003e2000c101b28 */
[----:B------:R-:W-:-:S02]  /*18980*/  ISETP.GE.AND P1, PT, R39, UR4, PT ;  /* 0x0000000427007c0c */ /* 0x000fc4000bf26270 */
[----:B------:R-:W-:Y:S01]  /*18990*/  @!P5 LEA.HI.X R13, R35, R0, R28, 0x2, P3 ;  /* 0x00000000230dd211 */ /* 0x000fe200018f141c */
[----:B------:R2:W-:Y:S01]  /*189a0*/  @!P2 ST.E.64 desc[UR40][R10.64], R26 ;  /* 0x0000001a0a00a985 */ /* 0x0005e2000c101b28 */
[----:B------:R-:W-:Y:S02]  /*189b0*/  ISETP.GE.AND P2, PT, R41, UR4, PT ;  /* 0x0000000429007c0c */ /* 0x000fe4000bf46270 */
[----:B------:R-:W-:Y:S01]  /*189c0*/  @!P0 LEA R24, P4, R37, R14, 0x2 ;  /* 0x0000000e25188211 */ /* 0x000fe200078810ff */
[----:B------:R3:W-:Y:S01]  /*189d0*/  @!P5 ST.E.64 desc[UR40][R12.64], R96 ;  /* 0x000000600c00d985 */ /* 0x0007e2000c101b28 */
[----:B------:R-:W-:Y:S02]  /*189e0*/  ISETP.GE.AND P3, PT, R43, UR4, PT ;  /* 0x000000042b007c0c */ /* 0x000fe4000bf66270 */
[----:B------:R-:W-:Y:S02]  /*189f0*/  ISETP.GE.AND P5, PT, R45, UR4, PT ;  /* 0x000000042d007c0c */ /* 0x000fe4000bfa6270 */
[----:B------:R-:W-:-:S02]  /*18a00*/  @!P0 LEA.HI.X R25, R37, R0, R34, 0x2, P4 ;  /* 0x0000000025198211 */ /* 0x000fc400020f1422 */
[----:B------:R-:W-:-:S03]  /*18a10*/  @!P1 LEA R32, P4, R39, R14, 0x2 ;  /* 0x0000000e27209211 */ /* 0x000fc600078810ff */
[----:B------:R3:W-:Y:S01]  /*18a20*/  @!P0 ST.E.64 desc[UR40][R24.64], R100 ;  /* 0x0000006418008985 */ /* 0x0007e2000c101b28 */
[----:B-1----:R-:W-:Y:S02]  /*18a30*/  @!P2 LEA R8, P0, R41, R14, 0x2 ;  /* 0x0000000e2908a211 */ /* 0x002fe400078010ff */
[----:B------:R-:W-:Y:S02]  /*18a40*/  @!P1 LEA.HI.X R33, R39, R0, R36, 0x2, P4 ;  /* 0x0000000027219211 */ /* 0x000fe400020f1424 */
[----:B--2---:R-:W-:Y:S02]  /*18a50*/  @!P3 LEA R10, P4, R43, R14, 0x2 ;  /* 0x0000000e2b0ab211 */ /* 0x004fe400078810ff */
[----:B------:R-:W-:Y:S01]  /*18a60*/  @!P2 LEA.HI.X R9, R41, R0, R38, 0x2, P0 ;  /* 0x000000002909a211 */ /* 0x000fe200000f1426 */
[----:B------:R3:W-:Y:S01]  /*18a70*/  @!P1 ST.E.64 desc[UR40][R32.64], R104 ;  /* 0x0000006820009985 */ /* 0x0007e2000c101b28 */
[----:B------:R-:W-:Y:S02]  /*18a80*/  @!P5 LEA R14, P0, R45, R14, 0x2 ;  /* 0x0000000e2d0ed211 */ /* 0x000fe400078010ff */
[-C--:B------:R-:W-:Y:S01]  /*18a90*/  @!P3 LEA.HI.X R11, R43, R0.reuse, R40, 0x2, P4 ;  /* 0x000000002b0bb211 */ /* 0x080fe200020f1428 */
[----:B------:R3:W-:Y:S01]  /*18aa0*/  @!P2 ST.E.64 desc[UR40][R8.64], R108 ;  /* 0x0000006c0800a985 */ /* 0x0007e2000c101b28 */
[----:B------:R-:W-:-:S03]  /*18ab0*/  @!P5 LEA.HI.X R15, R45, R0, R42, 0x2, P0 ;  /* 0x000000002d0fd211 */ /* 0x000fc600000f142a */
[----:B------:R3:W-:Y:S04]  /*18ac0*/  @!P3 ST.E.64 desc[UR40][R10.64], R112 ;  /* 0x000000700a00b985 */ /* 0x0007e8000c101b28 */
[----:B------:R3:W-:Y:S02]  /*18ad0*/  @!P5 ST.E.64 desc[UR40][R14.64], R116 ;  /* 0x000000740e00d985 */ /* 0x0007e4000c101b28 */
.L_x_13670:
[----:B------:R-:W-:Y:S05]  /*18ae0*/  BSYNC B1 ;  /* 0x0000000000017941 */ /* 0x000fea0003800000 */
.L_x_13669:
[----:B------:R-:W-:-:S03]  /*18af0*/  UMOV UR4, 0xffffffff ;  /* 0xffffffff00047882 */ /* 0x000fc60000000000 */
[----:B------:R-:W-:Y:S05]  /*18b00*/  BRA.DIV UR4, `(.L_x_13671) ;  /* 0x0000009a04cc7947 */ /* 0x000fea000b800000 */
[----:B-1----:R1:W4:Y:S04]  /*18b10*/  SHFL.IDX PT, R0, R4, 0x1, 0x1c1f ;  /* 0x003c1f0004007f89 */ /* 0x00232800000e0000 */
[----:B--23--:R1:W2:Y:S02]  /*18b20*/  SHFL.IDX PT, R14, R3, 0x1, 0x1c1f ;  /* 0x003c1f00030e7f89 */ /* 0x00c2a400000e0000 */
.L_x_13885:
[----:B------:R-:W-:-:S13]  /*18b30*/  ISETP.GE.AND P0, PT, R6, R47, PT ;  /* 0x0000002f0600720c */ /* 0x000fda0003f06270 */
[----:B------:R-:W-:Y:S05]  /*18b40*/  @P0 BRA `(.L_x_13667) ;  /* 0x0000000c001c0947 */ /* 0x000fea0003800000 */
[----:B------:R-:W-:Y:S02]  /*18b50*/  ULDC UR4, c[0x0][0xac8] ;  /* 0x0002b20000047ab9 */ /* 0x000fe40000000800 */
[----:B------:R-:W-:Y:S02]  /*18b60*/  ISETP.GE.AND P0, PT, R155, UR4, PT ;  /* 0x000000049b007c0c */ /* 0x000fe4000bf06270 */
[----:B------:R-:W-:Y:S02]  /*18b70*/  ISETP.GE.AND P5, PT, R7, UR4, PT ;  /* 0x0000000407007c0c */ /* 0x000fe4000bfa6270 */
[----:B------:R-:W-:Y:S02]  /*18b80*/  ISETP.GE.AND P3, PT, R35, UR4, PT ;  /* 0x0000000423007c0c */ /* 0x000fe4000bf66270 */
[----:B------:R-:W-:-:S07]  /*18b90*/  ISETP.GE.AND P2, PT, R37, UR4, PT ;  /* 0x0000000425007c0c */ /* 0x000fce000bf46270 */
[-C--:B012---:R-:W-:Y:S02]  /*18ba0*/  @!P0 LEA R4, P1, R155, R14.reuse, 0x2 ;  /* 0x0000000e9b048211 */ /* 0x087fe400078210ff */
[----:B------:R-:W-:Y:S02]  /*18bb0*/  @!P5 LEA R6, P4, R7, R14, 0x2 ;  /* 0x0000000e0706d211 */ /* 0x000fe400078810ff */
[-C--:B----4-:R-:W-:Y:S02]  /*18bc0*/  @!P0 LEA.HI.X R5, R155, R0.reuse, R5, 0x2, P1 ;  /* 0x000000009b058211 */ /* 0x090fe400008f1405 */
[----:B------:R-:W-:Y:S02]  /*18bd0*/  ISETP.GE.AND P1, PT, R39, UR4, PT ;  /* 0x0000000427007c0c */ /* 0x000fe4000bf26270 */
[----:B------:R-:W-:Y:S01]  /*18be0*/  @!P5 LEA.HI.X R7, R7, R0, R44, 0x2, P4 ;  /* 0x000000000707d211 */ /* 0x000fe200020f142c */
[----:B------:R0:W-:Y:S01]  /*18bf0*/  @!P0 ST.E.64 desc[UR40][R4.64], R90 ;  /* 0x0000005a04008985 */ /* 0x0001e2000c101b28 */
[----:B------:R-:W-:-:S02]  /*18c00*/  ISETP.GE.AND P0, PT, R41, UR4, PT ;  /* 0x0000000429007c0c */ /* 0x000fc4000bf06270 */
[-C--:B------:R-:W-:Y:S01]  /*18c10*/  @!P3 LEA R8, P4, R35, R14.reuse, 0x2 ;  /* 0x0000000e2308b211 */ /* 0x080fe200078810ff */
[----:B------:R1:W-:Y:S01]  /*18c20*/  @!P5 ST.E.64 desc[UR40][R6.64], R94 ;  /* 0x0000005e0600d985 */ /* 0x0003e2000c101b28 */
[----:B------:R-:W-:Y:S02]  /*18c30*/  @!P2 LEA R10, P5, R37, R14, 0x2 ;  /* 0x0000000e250aa211 */ /* 0x000fe400078a10ff */
[-C--:B------:R-:W-:Y:S02]  /*18c40*/  @!P3 LEA.HI.X R9, R35, R0.reuse, R28, 0x2, P4 ;  /* 0x000000002309b211 */ /* 0x080fe400020f141c */
[----:B------:R-:W-:Y:S02]  /*18c50*/  ISETP.GE.AND P4, PT, R43, UR4, PT ;  /* 0x000000042b007c0c */ /* 0x000fe4000bf86270 */
[----:B------:R-:W-:Y:S01]  /*18c60*/  @!P2 LEA.HI.X R11, R37, R0, R34, 0x2, P5 ;  /* 0x00000000250ba211 */ /* 0x000fe200028f1422 */
[----:B------:R1:W-:Y:S01]  /*18c70*/  @!P3 ST.E.64 desc[UR40][R8.64], R98 ;  /* 0x000000620800b985 */ /* 0x0003e2000c101b28 */
[----:B------:R-:W-:-:S03]  /*18c80*/  @!P1 LEA R12, P5, R39, R14, 0x2 ;  /* 0x0000000e270c9211 */ /* 0x000fc600078a10ff */
[----:B------:R1:W-:Y:S01]  /*18c90*/  @!P2 ST.E.64 desc[UR40][R10.64], R102 ;  /* 0x000000660a00a985 */ /* 0x0003e2000c101b28 */
[----:B------:R-:W-:Y:S02]  /*18ca0*/  @!P1 LEA.HI.X R13, R39, R0, R36, 0x2, P5 ;  /* 0x00000000270d9211 */ /* 0x000fe400028f1424 */
[----:B------:R-:W-:-:S03]  /*18cb0*/  @!P0 LEA R20, P5, R41, R14, 0x2 ;  /* 0x0000000e29148211 */ /* 0x000fc600078a10ff */
[----:B------:R1:W-:Y:S01]  /*18cc0*/  @!P1 ST.E.64 desc[UR40][R12.64], R106 ;  /* 0x0000006a0c009985 */ /* 0x0003e2000c101b28 */
[----:B------:R-:W-:Y:S02]  /*18cd0*/  @!P0 LEA.HI.X R21, R41, R0, R38, 0x2, P5 ;  /* 0x0000000029158211 */ /* 0x000fe400028f1426 */
[----:B0-----:R-:W-:-:S03]  /*18ce0*/  @!P4 LEA R4, P5, R43, R14, 0x2 ;  /* 0x0000000e2b04c211 */ /* 0x001fc600078a10ff */
[----:B------:R1:W-:Y:S01]  /*18cf0*/  @!P0 ST.E.64 desc[UR40][R20.64], R110 ;  /* 0x0000006e14008985 */ /* 0x0003e2000c101b28 */
[----:B------:R-:W-:Y:S02]  /*18d00*/  @!P4 LEA.HI.X R5, R43, R0, R40, 0x2, P5 ;  /* 0x000000002b05c211 */ /* 0x000fe400028f1428 */
[----:B------:R-:W-:-:S03]  /*18d10*/  ISETP.GE.AND P0, PT, R45, UR4, PT ;  /* 0x000000042d007c0c */ /* 0x000fc6000bf06270 */
[----:B------:R1:W-:Y:S10]  /*18d20*/  @!P4 ST.E.64 desc[UR40][R4.64], R114 ;  /* 0x000000720400c985 */ /* 0x0003f4000c101b28 */
[----:B------:R-:W-:Y:S05]  /*18d30*/  @P0 BRA `(.L_x_13667) ;  /* 0x0000000800a00947 */ /* 0x000fea0003800000 */
[----:B------:R-:W-:-:S04]  /*18d40*/  LEA R14, P0, R45, R14, 0x2 ;  /* 0x0000000e2d0e7211 */ /* 0x000fc800078010ff */
[----:B------:R-:W-:-:S05]  /*18d50*/  LEA.HI.X R15, R45, R0, R42, 0x2, P0 ;  /* 0x000000002d0f7211 */ /* 0x000fca00000f142a */
[----:B------:R0:W-:Y:S01]  /*18d60*/  ST.E.64 desc[UR40][R14.64], R118 ;  /* 0x000000760e007985 */ /* 0x0001e2000c101b28 */
[----:B------:R-:W-:Y:S05]  /*18d70*/  BRA `(.L_x_13667) ;  /* 0x0000000800907947 */ /* 0x000fea0003800000 */
.L_x_13663:
[----:B------:R-:W2:Y:S01]  /*18d80*/  LDL R0, [R1+0x6c] ;  /* 0x00006c0001007983 */ /* 0x000ea20000100800 */
[----:B------:R-:W-:Y:S01]  /*18d90*/  ULDC.64 UR4, c[0x0][0xc08] ;  /* 0x0003020000047ab9 */ /* 0x000fe20000000a00 */
[----:B------:R-:W2:Y:S01]  /*18da0*/  LDC.64 R4, c[0x0][0xc00] ;  /* 0x00030000ff047b82 */ /* 0x000ea20000000a00 */
[----:B------:R-:W-:Y:S01]  /*18db0*/  ISETP.NE.U32.AND P0, PT, RZ, UR4, PT ;  /* 0x00000004ff007c0c */ /* 0x000fe2000bf05070 */
[----:B------:R-:W3:Y:S01]  /*18dc0*/  LDL R8, [R1+0x68] ;  /* 0x0000680001087983 */ /* 0x000ee20000100800 */
[----:B------:R-:W-:Y:S02]  /*18dd0*/  IMAD.MOV.U32 R3, RZ, RZ, RZ ;  /* 0x000000ffff037224 */ /* 0x000fe400078e00ff */
[----:B------:R-:W-:Y:S01]  /*18de0*/  ISETP.NE.AND.EX P1, PT, RZ, UR5, PT, P0 ;  /* 0x00000005ff007c0c */ /* 0x000fe2000bf25300 */
[----:B------:R-:W-:Y:S02]  /*18df0*/  ULDC.64 UR4, c[0x0][0xc00] ;  /* 0x0003000000047ab9 */ /* 0x000fe40000000a00 */
[----:B------:R-:W-:-:S04]  /*18e00*/  ISETP.NE.U32.AND P0, PT, RZ, UR4, PT ;  /* 0x00000004ff007c0c */ /* 0x000fc8000bf05070 */
[----:B------:R-:W-:-:S06]  /*18e10*/  ISETP.NE.AND.EX P0, PT, RZ, UR5, PT, P0 ;  /* 0x00000005ff007c0c */ /* 0x000fcc000bf05300 */
[----:B------:R-:W0:Y:S01]  /*18e20*/  @P1 LDC.64 R6, c[0x0][0xc08] ;  /* 0x00030200ff061b82 */ /* 0x000e220000000a00 */
[----:B------:R-:W-:Y:S02]  /*18e30*/  ULDC UR4, c[0x0][0xa88] ;  /* 0x0002a20000047ab9 */ /* 0x000fe40000000800 */
[----:B-----5:R-:W-:Y:S02]  /*18e40*/  IMAD.U32 R24, RZ, RZ, UR4 ;  /* 0x00000004ff187e24 */ /* 0x020fe4000f8e00ff */
[----:B--2---:R-:W-:-:S04]  /*18e50*/  IMAD.WIDE R4, R0, 0x4, R4 ;  /* 0x0000000400047825 */ /* 0x004fc800078e0204 */
[----:B0-----:R-:W-:Y:S01]  /*18e60*/  @P1 IMAD.WIDE R6, R0, 0x4, R6 ;  /* 0x0000000400061825 */ /* 0x001fe200078e0206 */
[----:B------:R0:W5:Y:S04]  /*18e70*/  @P0 LDG.E R3, desc[UR40][R4.64] ;  /* 0x0000002804030981 */ /* 0x000168000c1e1900 */
[----:B------:R0:W5:Y:S01]  /*18e80*/  @P1 LDG.E R24, desc[UR40][R6.64] ;  /* 0x0000002806181981 */ /* 0x000162000c1e1900 */
[----:B---3--:R-:W-:Y:S02]  /*18e90*/  ISETP.NE.AND P2, PT, R8, RZ, PT ;  /* 0x000000ff0800720c */ /* 0x008fe40003f45270 */
[----:B------:R-:W-:Y:S02]  /*18ea0*/  ISETP.GT.AND P3, PT, R48, 0xbf, PT ;  /* 0x000000bf3000780c */ /* 0x000fe40003f64270 */
[----:B-1----:R-:W-:-:S09]  /*18eb0*/  SHF.R.S32.HI R28, RZ, 0x1f, R0 ;  /* 0x0000001fff1c7819 */ /* 0x002fd20000011400 */
[----:B------:R-:W1:Y:S02]  /*18ec0*/  @!P2 LDC R8, c[0x0][0xad4] ;  /* 0x0002b500ff08ab82 */ /* 0x000e640000000800 */
[----:B-1----:R0:W-:Y:S01]  /*18ed0*/  @!P2 STL [R1+0x68], R8 ;  /* 0x000068080100a387 */ /* 0x0021e20000100800 */
[----:B------:R-:W-:Y:S01]  /*18ee0*/  ISETP.GT.AND P2, PT, R8, 0x1, PT ;  /* 0x000000010800780c */ /* 0x000fe20003f44270 */
[----:B------:R-:W-:-:S12]  /*18ef0*/  @P1 BRA `(.L_x_13672) ;  /* 0x0000000000101947 */ /* 0x000fd80003800000 */
[----:B------:R-:W-:Y:S05]  /*18f00*/  @!P0 BRA `(.L_x_13672) ;  /* 0x00000000000c8947 */ /* 0x000fea0003800000 */
[----:B0-----:R-:W2:Y:S04]  /*18f10*/  LDG.E R7, desc[UR40][R4.64] ;  /* 0x0000002804077981 */ /* 0x001ea8000c1e1900 */
[----:B-----5:R-:W2:Y:S02]  /*18f20*/  LDG.E R24, desc[UR40][R4.64+0x4] ;  /* 0x0000042804187981 */ /* 0x020ea4000c1e1900 */
[----:B--2---:R-:W-:-:S07]  /*18f30*/  IMAD.IADD R24, R24, 0x1, -R7 ;  /* 0x0000000118187824 */ /* 0x004fce00078e0a07 */
.L_x_13672:
[----:B------:R-:W-:Y:S01]  /*18f40*/  BSSY B1, `(.L_x_13673) ;  /* 0x000003a000017945 */ /* 0x000fe20003800000 */
[----:B------:R-:W-:Y:S02]  /*18f50*/  SEL R33, R0, RZ, !P0 ;  /* 0x000000ff00217207 */ /* 0x000fe40004000000 */
[----:B------:R-:W-:Y:S02]  /*18f60*/  SEL R28, R28, RZ, !P0 ;  /* 0x000000ff1c1c7207 */ /* 0x000fe40004000000 */
[----:B-----5:R-:W-:Y:S01]  /*18f70*/  SHF.R.S32.HI R26, RZ, 0x1f, R3 ;  /* 0x0000001fff1a7819 */ /* 0x020fe20000011403 */
[----:B------:R-:W-:Y:S06]  /*18f80*/  @P3 BRA `(.L_x_13674) ;  /* 0x0000000000d43947 */ /* 0x000fec0003800000 */
[----:B------:R-:W2:Y:S01]  /*18f90*/  LDL R0, [R1+0x1c] ;  /* 0x00001c0001007983 */ /* 0x000ea20000100800 */
[----:B------:R-:W1:Y:S01]  /*18fa0*/  LDC R37, c[0x0][0xbe8] ;  /* 0x0002fa00ff257b82 */ /* 0x000e620000000800 */
[----:B0-----:R-:W0:Y:S01]  /*18fb0*/  S2R R5, SR_TID.X ;  /* 0x0000000000057919 */ /* 0x001e220000002100 */
[----:B--2---:R-:W-:Y:S02]  /*18fc0*/  IMAD.MOV.U32 R4, RZ, RZ, R0 ;  /* 0x000000ffff047224 */ /* 0x004fe400078e0000 */
[----:B-1----:R-:W-:-:S03]  /*18fd0*/  IMAD R0, R24, R37, RZ ;  /* 0x0000002518007224 */ /* 0x002fc600078e02ff */
[----:B0-----:R-:W-:-:S04]  /*18fe0*/  IADD3 R35, R4, -0x80, R5 ;  /* 0xffffff8004237810 */ /* 0x001fc80007ffe005 */
        /* <DEDUP_REMOVED lines=47> */
.L_x_13674:
[----:B------:R-:W-:Y:S05]  /*192e0*/  BSYNC B1 ;  /* 0x0000000000017941 */ /* 0x000fea0003800000 */
.L_x_13673:
[----:B------:R-:W-:Y:S05]  /*192f0*/  @P2 BRA `(.L_x_13667) ;  /* 0x0000000400302947 */ /* 0x000fea0003800000 */
[----:B------:R-:W2:Y:S01]  /*19300*/  LDL.LU R10, [R1+0x64] ;  /* 0x00006400010a7983 */ /* 0x000ea20000300800 */
[----:B------:R-:W3:Y:S01]  /*19310*/  LDC R9, c[0x0][0xbe8] ;  /* 0x0002fa00ff097b82 */ /* 0x000ee20000000800 */
[----:B------:R-:W-:Y:S01]  /*19320*/  ULDC.64 UR4, c[0x0][0xaa0] ;  /* 0x0002a80000047ab9 */ /* 0x000fe20000000a00 */
[----:B------:R-:W-:Y:S01]  /*19330*/  ULDC.64 UR6, c[0x0][0xaf0] ;  /* 0x0002bc0000067ab9 */ /* 0x000fe20000000a00 */
[----:B------:R-:W4:Y:S01]  /*19340*/  LDL R27, [R1+0x1c] ;  /* 0x00001c00011b7983 */ /* 0x000f220000100800 */
[----:B------:R-:W-:Y:S02]  /*19350*/  IMAD R0, R26, UR4, RZ ;  /* 0x000000041a007c24 */ /* 0x000fe4000f8e02ff */
[----:B01----:R-:W-:-:S04]  /*19360*/  IMAD.WIDE.U32 R4, R3, UR4, RZ ;  /* 0x0000000403047c25 */ /* 0x003fc8000f8e00ff */
[----:B------:R-:W-:Y:S01]  /*19370*/  IMAD R7, R3, UR5, R0 ;  /* 0x0000000503077c24 */ /* 0x000fe2000f8e0200 */
[----:B------:R-:W-:Y:S01]  /*19380*/  ULDC.64 UR4, c[0x0][0xae8] ;  /* 0x0002ba0000047ab9 */ /* 0x000fe20000000a00 */
[----:B------:R-:W-:Y:S02]  /*19390*/  IMAD R0, R46, 0x30, R45 ;  /* 0x000000302e007824 */ /* 0x000fe400078e022d */
[----:B------:R-:W-:Y:S02]  /*193a0*/  IMAD.IADD R5, R5, 0x1, R7 ;  /* 0x0000000105057824 */ /* 0x000fe400078e0207 */
[----:B------:R-:W-:-:S04]  /*193b0*/  IMAD R6, R28, UR6, RZ ;  /* 0x000000061c067c24 */ /* 0x000fc8000f8e02ff */
[----:B------:R-:W-:Y:S01]  /*193c0*/  IMAD R7, R33, UR7, R6 ;  /* 0x0000000721077c24 */ /* 0x000fe2000f8e0206 */
[----:B---3--:R-:W-:-:S13]  /*193d0*/  ISETP.NE.AND P0, PT, R9, 0x1, PT ;  /* 0x000000010900780c */ /* 0x008fda0003f05270 */
[----:B------:R-:W0:Y:S08]  /*193e0*/  @P0 LDC R11, c[0x0][0xbec] ;  /* 0x0002fb00ff0b0b82 */ /* 0x000e300000000800 */
[----:B------:R-:W1:Y:S01]  /*193f0*/  @P0 LDC R13, c[0x0][0xbf0] ;  /* 0x0002fc00ff0d0b82 */ /* 0x000e620000000800 */
[----:B--2---:R-:W-:Y:S01]  /*19400*/  IMAD.WIDE.U32 R4, R10, UR4, R4 ;  /* 0x000000040a047c25 */ /* 0x004fe2000f8e0004 */
[----:B----4-:R-:W-:-:S03]  /*19410*/  IADD3 R8, R27, R0, RZ ;  /* 0x000000001b087210 */ /* 0x010fc60007ffe0ff */
[----:B------:R-:W-:Y:S01]  /*19420*/  IMAD R5, R10, UR5, R5 ;  /* 0x000000050a057c24 */ /* 0x000fe2000f8e0205 */
[----:B------:R-:W-:Y:S01]  /*19430*/  ULDC.64 UR4, c[0x0][0xae0] ;  /* 0x0002b80000047ab9 */ /* 0x000fe20000000a00 */
[----:B0-----:R-:W-:-:S04]  /*19440*/  @P0 IMAD.HI.U32 R0, R8, R11, RZ ;  /* 0x0000000b08000227 */ /* 0x001fc800078e00ff */
[----:B------:R-:W-:Y:S01]  /*19450*/  IMAD.MOV.U32 R3, RZ, RZ, R8 ;  /* 0x000000ffff037224 */ /* 0x000fe200078e0008 */
[----:B-1----:R-:W-:Y:S01]  /*19460*/  @P0 SHF.R.U32.HI R3, RZ, R13, R0 ;  /* 0x0000000dff030219 */ /* 0x002fe20000011600 */
[----:B------:R-:W-:Y:S01]  /*19470*/  IMAD.WIDE.U32 R4, R33, UR6, R4 ;  /* 0x0000000621047c25 */ /* 0x000fe2000f8e0004 */
[----:B------:R-:W-:Y:S02]  /*19480*/  ULDC.64 UR6, c[0x0][0xa80] ;  /* 0x0002a00000067ab9 */ /* 0x000fe40000000a00 */
        /* <DEDUP_REMOVED lines=10> */
[----:B------:R-:W-:-:S04]  /*19530*/  IMAD R0, R0, UR4, RZ ;  /* 0x0000000400007c24 */ /* 0x000fc8000f8e02ff */
[C---:B------:R-:W-:Y:S02]  /*19540*/  IMAD R3, R21.reuse, UR5, R0 ;  /* 0x0000000515037c24 */ /* 0x040fe4000f8e0200 */
[----:B------:R-:W-:Y:S01]  /*19550*/  IMAD.WIDE.U32 R20, R21, UR4, R4 ;  /* 0x0000000415147c25 */ /* 0x000fe2000f8e0004 */
[----:B------:R-:W-:Y:S02]  /*19560*/  ULDC UR4, c[0x0][0xac8] ;  /* 0x0002b20000047ab9 */ /* 0x000fe40000000800 */
[----:B------:R-:W-:Y:S01]  /*19570*/  ISETP.GE.AND P0, PT, R44, UR4, PT ;  /* 0x000000042c007c0c */ /* 0x000fe2000bf06270 */
[----:B------:R-:W-:Y:S01]  /*19580*/  IMAD.IADD R3, R21, 0x1, R3 ;  /* 0x0000000115037824 */ /* 0x000fe200078e0203 */
[----:B------:R-:W-:Y:S01]  /*19590*/  LEA R7, P1, R20, UR6, 0x1 ;  /* 0x0000000614077c11 */ /* 0x000fe2000f8208ff */
[----:B------:R-:W-:-:S03]  /*195a0*/  UMOV UR4, 0xffffffff ;  /* 0xffffffff00047882 */ /* 0x000fc60000000000 */
[----:B------:R-:W-:Y:S01]  /*195b0*/  LEA.HI.X R20, R20, UR7, R3, 0x1, P1 ;  /* 0x0000000714147c11 */ /* 0x000fe200088f0c03 */
[----:B------:R-:W-:Y:S08]  /*195c0*/  BRA.DIV UR4, `(.L_x_13675) ;  /* 0x0000009204647947 */ /* 0x000ff0000b800000 */
[----:B------:R-:W0:Y:S01]  /*195d0*/  SHFL.IDX PT, R3, R7, RZ, 0x181f ;  /* 0x00181fff07037589 */ /* 0x000e2200000e0000 */
[----:B------:R-:W-:Y:S02]  /*195e0*/  IMAD R21, R24, R9, RZ ;  /* 0x0000000918157224 */ /* 0x000fe400078e02ff */
[----:B------:R-:W-:Y:S01]  /*195f0*/  IMAD.IADD R24, R45, 0x1, R27 ;  /* 0x000000012d187824 */ /* 0x000fe200078e021b */
[----:B------:R-:W1:Y:S03]  /*19600*/  SHFL.IDX PT, R0, R20, RZ, 0x181f ;  /* 0x00181fff14007589 */ /* 0x000e6600000e0000 */
[C---:B------:R-:W-:Y:S01]  /*19610*/  VIADD R8, R24.reuse, 0x30 ;  /* 0x0000003018087836 */ /* 0x040fe20000000000 */
[----:B------:R-:W2:Y:S01]  /*19620*/  SHFL.IDX PT, R5, R7, 0x1, 0x181f ;  /* 0x00381f0007057f89 */ /* 0x000ea200000e0000 */
[C---:B------:R-:W-:Y:S01]  /*19630*/  ISETP.GE.OR P2, PT, R24.reuse, R21, P0 ;  /* 0x000000151800720c */ /* 0x040fe20000746670 */
[----:B------:R-:W-:-:S02]  /*19640*/  VIADD R10, R24, 0x60 ;  /* 0x00000060180a7836 */ /* 0x000fc40000000000 */
[----:B------:R-:W3:Y:S01]  /*19650*/  SHFL.IDX PT, R14, R7, 0x2, 0x181f ;  /* 0x00581f00070e7f89 */ /* 0x000ee200000e0000 */
[-C--:B------:R-:W-:Y:S02]  /*19660*/  ISETP.GE.OR P3, PT, R8, R21.reuse, P0 ;  /* 0x000000150800720c */ /* 0x080fe40000766670 */
        /* <DEDUP_REMOVED lines=10> */
[C---:B----4-:R-:W-:Y:S01]  /*19710*/  @!P3 LEA.HI.X R9, R44.reuse, R4, R43, 0x1, P1 ;  /* 0x000000042c09b211 */ /* 0x050fe200008f0c2b */
[----:B------:R-:W-:Y:S02]  /*19720*/  @!P4 IMAD.MOV.U32 R4, RZ, RZ, R25 ;  /* 0x000000ffff04c224 */ /* 0x000fe400078e0019 */
[----:B------:R0:W2:Y:S01]  /*19730*/  SHFL.IDX PT, R14, R7, 0x3, 0x181f ;  /* 0x00781f00070e7f89 */ /* 0x0000a200000e0000 */
[----:B-----5:R-:W-:-:S03]  /*19740*/  @!P4 LEA.HI.X R5, R44, R6, R43, 0x1, P5 ;  /* 0x000000062c05c211 */ /* 0x020fc600028f0c2b */
[----:B------:R0:W-:Y:S04]  /*19750*/  @!P3 ST.E.128 desc[UR40][R8.64], RZ ;  /* 0x000000ff0800b985 */ /* 0x0001e8000c101d28 */
[----:B------:R0:W-:Y:S02]  /*19760*/  @!P4 ST.E.128 desc[UR40][R4.64], RZ ;  /* 0x000000ff0400c985 */ /* 0x0001e4000c101d28 */
.L_x_13894:
[----:B------:R-:W-:-:S05]  /*19770*/  VIADD R24, R24, 0x90 ;  /* 0x0000009018187836 */ /* 0x000fca0000000000 */
[----:B------:R-:W-:-:S13]  /*19780*/  ISETP.GE.OR P0, PT, R24, R21, P0 ;  /* 0x000000151800720c */ /* 0x000fda0000706670 */
[----:B--2---:R-:W-:-:S04]  /*19790*/  @!P0 LEA R14, P1, R44, R14, 0x1 ;  /* 0x0000000e2c0e8211 */ /* 0x004fc800078208ff */
[----:B-1----:R-:W-:-:S05]  /*197a0*/  @!P0 LEA.HI.X R15, R44, R0, R43, 0x1, P1 ;  /* 0x000000002c0f8211 */ /* 0x002fca00008f0c2b */
[----:B------:R2:W-:Y:S04]  /*197b0*/  @!P0 ST.E.128 desc[UR40][R14.64], RZ ;  /* 0x000000ff0e008985 */ /* 0x0005e8000c101d28 */
.L_x_13667:
[----:B------:R-:W-:Y:S05]  /*197c0*/  BSYNC B0 ;  /* 0x0000000000007941 */ /* 0x000fea0003800000 */
.L_x_13662:
[----:B------:R-:W-:Y:S02]  /*197d0*/  ULDC UR4, c[0x0][0xc3c] ;  /* 0x00030f0000047ab9 */ /* 0x000fe40000000800 */
[----:B------:R-:W-:-:S13]  /*197e0*/  ISETP.GE.AND P0, PT, R31, UR4, PT ;  /* 0x000000041f007c0c */ /* 0x000fda000bf06270 */
[----:B------:R-:W-:Y:S05]  /*197f0*/  @!P0 BRA `(.L_x_13676) ;  /* 0xfffffe78000c8947 */ /* 0x000fea000383ffff */
[----:B------:R-:W-:Y:S05]  /*19800*/  BRA `(.L_x_13474) ;  /* 0x0000007800a47947 */ /* 0x000fea0003800000 */
.L_x_13472:
        /* <DEDUP_REMOVED lines=16> */
.L_x_13677:
        /* <DEDUP_REMOVED lines=44> */
.L_x_13681:
        /* <DEDUP_REMOVED lines=37> */
.L_x_13679:
        /* <DEDUP_REMOVED lines=13> */
.L_x_13682:
        /* <DEDUP_REMOVED lines=30> */
[----:B------:R-:W-:-:S05]  /*1a0d0*/  @P0 IADD3 R2, R2, 0x1, RZ ;  /* 0x0000000102020810 */ /* 0x000fca0007ffe0ff */
[----:B------:R-:W-:Y:S02]  /*1a0e0*/  IMAD.MOV.U32 R7, RZ, RZ, R2 ;  /* 0x000000ffff077224 */ /* 0x000fe400078e0002 */
[----:B0-----:R-:W-:Y:S02]  /*1a0f0*/  IMAD.MOV R8, RZ, RZ, -R3 ;  /* 0x000000ffff087224 */ /* 0x001fe400078e0a03 */
[----:B------:R-:W-:Y:S01]  /*1a100*/  @!P2 IMAD.MOV R7, RZ, RZ, -R7 ;  /* 0x000000ffff07a224 */ /* 0x000fe200078e0a07 */
[----:B------:R-:W-:Y:S01]  /*1a110*/  @!P1 LOP3.LUT R7, RZ, R25, RZ, 0x33, !PT ;  /* 0x00000019ff079212 */ /* 0x000fe200078e33ff */
        /* <DEDUP_REMOVED lines=23> */
[----:B------:R-:W-:-:S03]  /*1a290*/  IMAD R2, R25, R3, R4 ;  /* 0x0000000319027224 */ /* 0x000fc600078e0204 */
[----:B------:R-:W-:Y:S01]  /*1a2a0*/  LEA R26, R7, R6, 0x10 ;  /* 0x00000006071a7211 */ /* 0x000fe200078e80ff */
[----:B------:R-:W-:Y:S06]  /*1a2b0*/  BRA `(.L_x_13684) ;  /* 0x0000000000f07947 */ /* 0x000fec0003800000 */
.L_x_13683:
[----:B0-----:R-:W0:Y:S02]  /*1a2c0*/  LDC.64 R2, c[0x0][0xc90] ;  /* 0x00032400ff027b82 */ /* 0x001e240000000a00 */
        /* <DEDUP_REMOVED lines=59> */
.L_x_13684:
[----:B------:R-:W-:-:S05]  /*1a680*/  LOP3.LUT R2, RZ, R2, RZ, 0x33, !PT ;  /* 0x00000002ff027212 */ /* 0x000fca00078e33ff */
[----:B------:R-:W-:Y:S01]  /*1a690*/  IMAD.IADD R25, R25, 0x1, R2 ;  /* 0x0000000119197824 */ /* 0x000fe200078e0202 */
[----:B------:R-:W-:Y:S06]  /*1a6a0*/  BRA `(.L_x_13685) ;  /* 0x00000000000c7947 */ /* 0x000fec0003800000 */
.L_x_13680:
[----:B------:R-:W-:Y:S02]  /*1a6b0*/  IMAD.MOV.U32 R25, RZ, RZ, RZ ;  /* 0x000000ffff197224 */ /* 0x000fe400078e00ff */
[----:B------:R-:W-:Y:S02]  /*1a6c0*/  IMAD.U32 R24, RZ, RZ, UR6 ;  /* 0x00000006ff187e24 */ /* 0x000fe4000f8e00ff */
[----:B------:R-:W-:-:S07]  /*1a6d0*/  IMAD.MOV.U32 R26, RZ, RZ, RZ ;  /* 0x000000ffff1a7224 */ /* 0x000fce00078e00ff */
.L_x_13685:
[----:B------:R-:W-:-:S13]  /*1a6e0*/  ISETP.NE.AND P0, PT, R0, RZ, PT ;  /* 0x000000ff0000720c */ /* 0x000fda0003f05270 */
[----:B------:R-:W0:Y:S01]  /*1a6f0*/  @!P0 S2R R3, SR_CgaCtaId ;  /* 0x0000000000038919 */ /* 0x000e220000008800 */
[----:B------:R-:W-:-:S04]  /*1a700*/  @!P0 MOV R0, 0x400 ;  /* 0x0000040000008802 */ /* 0x000fc80000000f00 */
[----:B0-----:R-:W-:-:S05]  /*1a710*/  @!P0 LEA R0, R3, R0, 0x18 ;  /* 0x0000000003008211 */ /* 0x001fca00078ec0ff */
[----:B------:R0:W-:Y:S01]  /*1a720*/  @!P0 STS.128 [R0+0x168d0], R24 ;  /* 0x0168d01800008388 */ /* 0x0001e20000000c00 */
[----:B------:R-:W-:Y:S06]  /*1a730*/  BAR.ARV 0x5, 0x200 ;  /* 0x0148000000007b1d */ /* 0x000fec0000002000 */
.L_x_13678:
[----:B------:R2:W-:Y:S01]  /*1a740*/  STL [R1+0x34], RZ ;  /* 0x000034ff01007387 */ /* 0x0005e20000100800 */
[----:B------:R-:W-:Y:S01]  /*1a750*/  ULDC UR4, c[0x0][0xc3c] ;  /* 0x00030f0000047ab9 */ /* 0x000fe20000000800 */
[----:B------:R-:W-:Y:S01]  /*1a760*/  IMAD.MOV.U32 R28, RZ, RZ, 0x1 ;  /* 0x00000001ff1c7424 */ /* 0x000fe200078e00ff */
[----:B-1----:R-:W-:Y:S01]  /*1a770*/  ISETP.GE.AND P0, PT, R27, UR4, PT ;  /* 0x000000041b007c0c */ /* 0x002fe2000bf06270 */
[----:B------:R-:W-:-:S12]  /*1a780*/  IMAD.MOV.U32 R18, RZ, RZ, RZ ;  /* 0x000000ffff127224 */ /* 0x000fd800078e00ff */
[----:B--2---:R-:W-:Y:S05]  /*1a790*/  @P0 BRA `(.L_x_13686) ;  /* 0x0000006400e40947 */ /* 0x004fea0003800000 */
[----:B------:R-:W1:Y:S01]  /*1a7a0*/  S2R R5, SR_TID.X ;  /* 0x0000000000057919 */ /* 0x000e620000002100 */
[----:B------:R-:W2:Y:S01]  /*1a7b0*/  S2UR UR5, SR_CgaCtaId ;  /* 0x00000000000579c3 */ /* 0x000ea20000008800 */
        /* <DEDUP_REMOVED lines=8> */
[----:B--2---:R-:W-:-:S06]  /*1a840*/  ULEA UR4, UR5, UR4, 0x18 ;  /* 0x0000000405047291 */ /* 0x004fcc000f8ec03f */
[----:B------:R-:W-:Y:S01]  /*1a850*/  IMAD.U32 R17, RZ, RZ, UR4 ;  /* 0x00000004ff117e24 */ /* 0x000fe2000f8e00ff */
[C---:B-1----:R-:W-:Y:S01]  /*1a860*/  LOP3.LUT R4, R5.reuse, 0x7f, RZ, 0xc0, !PT ;  /* 0x0000007f05047812 */ /* 0x042fe200078ec0ff */
[----:B0-----:R-:W-:-:S04]  /*1a870*/  IMAD.SHL.U32 R0, R5, 0x8, RZ ;  /* 0x0000000805007824 */ /* 0x001fc800078e00ff */
[----:B------:R-:W-:Y:S01]  /*1a880*/  IMAD.SHL.U32 R3, R4, 0x8, RZ ;  /* 0x0000000804037824 */ /* 0x000fe200078e00ff */
[----:B------:R-:W-:Y:S01]  /*1a890*/  LOP3.LUT R2, R0, 0x1f8, RZ, 0xc0, !PT ;  /* 0x000001f800027812 */ /* 0x000fe200078ec0ff */
[----:B------:R-:W-:Y:S01]  /*1a8a0*/  IMAD.MOV.U32 R0, RZ, RZ, 0x1 ;  /* 0x00000001ff007424 */ /* 0x000fe200078e00ff */
[----:B------:R-:W-:Y:S02]  /*1a8b0*/  SHF.R.U32.HI R4, RZ, 0x3, R4 ;  /* 0x00000003ff047819 */ /* 0x000fe40000011604 */
[----:B------:R-:W-:Y:S02]  /*1a8c0*/  LOP3.LUT R2, R2, 0x38, R5, 0x78, !PT ;  /* 0x0000003802027812 */ /* 0x000fe400078e7805 */
[----:B------:R0:W-:Y:S02]  /*1a8d0*/  STL [R1], R0 ;  /* 0x0000000001007387 */ /* 0x0001e40000100800 */
[----:B------:R-:W-:Y:S02]  /*1a8e0*/  LOP3.LUT R2, R2, 0x200, R3, 0xf8, !PT ;  /* 0x0000020002027812 */ /* 0x000fe400078ef803 */
[----:B------:R-:W-:-:S04]  /*1a8f0*/  SHF.L.U32 R3, R5, 0x4, RZ ;  /* 0x0000000405037819 */ /* 0x000fc800000006ff */
[----:B------:R-:W-:Y:S01]  /*1a900*/  LOP3.LUT R3, R4, 0x70, R3, 0xf8, !PT ;  /* 0x0000007004037812 */ /* 0x000fe200078ef803 */
[----:B0-----:R-:W-:-:S05]  /*1a910*/  IMAD R0, R2, 0x2, R17 ;  /* 0x0000000202007824 */ /* 0x001fca00078e0211 */
[----:B------:R0:W-:Y:S02]  /*1a920*/  STL [R1+0xc], R0 ;  /* 0x00000c0001007387 */ /* 0x0001e40000100800 */
.L_x_13828:
[----:B------:R-:W-:Y:S05]  /*1a930*/  YIELD ;  /* 0x0000000000007946 */ /* 0x000fea0003800000 */
[----:B------:R-:W-:Y:S01]  /*1a940*/  ULDC.64 UR4, c[0x0][0xa28] ;  /* 0x00028a0000047ab9 */ /* 0x000fe20000000a00 */
[----:B------:R-:W-:Y:S02]  /*1a950*/  CS2R R6, SRZ ;  /* 0x0000000000067805 */ /* 0x000fe4000001ff00 */
[----:B------:R-:W-:Y:S01]  /*1a960*/  ISETP.NE.U32.AND P0, PT, RZ, UR4, PT ;  /* 0x00000004ff007c0c */ /* 0x000fe2000bf05070 */
[----:B-1----:R-:W1:Y:S01]  /*1a970*/  LDC.64 R10, c[0x0][0xa00] ;  /* 0x00028000ff0a7b82 */ /* 0x002e620000000a00 */
[----:B0-----:R-:W-:Y:S01]  /*1a980*/  IMAD.MOV.U32 R0, RZ, RZ, RZ ;  /* 0x000000ffff007224 */ /* 0x001fe200078e00ff */
[----:B------:R-:W-:Y:S01]  /*1a990*/  ULDC.64 UR6, c[0x0][0xa08] ;  /* 0x0002820000067ab9 */ /* 0x000fe20000000a00 */
[----:B------:R-:W-:Y:S01]  /*1a9a0*/  ISETP.NE.AND.EX P0, PT, RZ, UR5, PT, P0 ;  /* 0x00000005ff007c0c */ /* 0x000fe2000bf05300 */
[----:B------:R-:W-:Y:S01]  /*1a9b0*/  ULDC.64 UR4, c[0x0][0xa18] ;  /* 0x0002860000047ab9 */ /* 0x000fe20000000a00 */
[----:B------:R-:W-:-:S03]  /*1a9c0*/  ULDC.64 UR8, c[0x0][0xa10] ;  /* 0x0002840000087ab9 */ /* 0x000fc60000000a00 */
[----:B------:R-:W0:Y:S08]  /*1a9d0*/  LDC.64 R4, c[0x0][0xa08] ;  /* 0x00028200ff047b82 */ /* 0x000e300000000a00 */
[----:B------:R-:W2:Y:S02]  /*1a9e0*/  @P0 LDC.64 R2, c[0x0][0xa28] ;  /* 0x00028a00ff020b82 */ /* 0x000ea40000000a00 */
[----:B--2---:R-:W-:-:S05]  /*1a9f0*/  @P0 IMAD.WIDE R2, R27, 0x4, R2 ;  /* 0x000000041b020825 */ /* 0x004fca00078e0202 */
[----:B------:R2:W5:Y:S01]  /*1aa00*/  @P0 LDG.E R7, desc[UR40][R2.64] ;  /* 0x0000002802070981 */ /* 0x000562000c1e1900 */
[----:B------:R-:W-:Y:S01]  /*1aa10*/  ISETP.NE.U32.AND P0, PT, RZ, UR4, PT ;  /* 0x00000004ff007c0c */ /* 0x000fe2000bf05070 */
[C---:B-1----:R-:W-:Y:S01]  /*1aa20*/  IMAD.WIDE R10, R27.reuse, 0x4, R10 ;  /* 0x000000041b0a7825 */ /* 0x042fe200078e020a */
[----:B------:R-:W-:Y:S02]  /*1aa30*/  ISETP.NE.U32.AND P2, PT, RZ, UR6, PT ;  /* 0x00000006ff007c0c */ /* 0x000fe4000bf45070 */
[----:B------:R-:W-:Y:S01]  /*1aa40*/  ISETP.NE.AND.EX P0, PT, RZ, UR5, PT, P0 ;  /* 0x00000005ff007c0c */ /* 0x000fe2000bf05300 */
[----:B------:R-:W-:Y:S01]  /*1aa50*/  ULDC.64 UR4, c[0x0][0xa00] ;  /* 0x0002800000047ab9 */ /* 0x000fe20000000a00 */
[----:B------:R-:W-:Y:S01]  /*1aa60*/  ISETP.NE.U32.AND P4, PT, RZ, UR8, PT ;  /* 0x00000008ff007c0c */ /* 0x000fe2000bf85070 */
[----:B------:R-:W-:Y:S01]  /*1aa70*/  IMAD.MOV.U32 R12, RZ, RZ, RZ ;  /* 0x000000ffff0c7224 */ /* 0x000fe200078e00ff */
[----:B------:R-:W-:Y:S01]  /*1aa80*/  ISETP.NE.U32.AND P1, PT, RZ, UR4, PT ;  /* 0x00000004ff007c0c */ /* 0x000fe2000bf25070 */
[----:B--2---:R-:W1:Y:S01]  /*1aa90*/  LDC.64 R2, c[0x0][0xa10] ;  /* 0x00028400ff027b82 */ /* 0x004e620000000a00 */
[----:B0-----:R-:W-:-:S02]  /*1aaa0*/  IMAD.WIDE R4, R27, 0x4, R4 ;  /* 0x000000041b047825 */ /* 0x001fc400078e0204 */
[----:B------:R-:W-:-:S05]  /*1aab0*/  ISETP.NE.AND.EX P3, PT, RZ, UR5, PT, P1 ;  /* 0x00000005ff007c0c */ /* 0x000fca000bf65310 */
[----:B------:R-:W0:Y:S01]  /*1aac0*/  @P0 LDC.64 R8, c[0x0][0xa18] ;  /* 0x00028600ff080b82 */ /* 0x000e220000000a00 */
[----:B------:R-:W-:Y:S01]  /*1aad0*/  ULDC UR4, c[0x0][0x288] ;  /* 0x0000a20000047ab9 */ /* 0x000fe20000000800 */
[----:B------:R-:W-:Y:S02]  /*1aae0*/  ISETP.NE.AND.EX P1, PT, RZ, UR7, PT, P2 ;  /* 0x00000007ff007c0c */ /* 0x000fe4000bf25320 */
[----:B------:R-:W-:-:S04]  /*1aaf0*/  ISETP.NE.AND.EX P2, PT, RZ, UR9, PT, P4 ;  /* 0x00000009ff007c0c */ /* 0x000fc8000bf45340 */
[----:B------:R-:W2:Y:S07]  /*1ab00*/  @P3 LDG.E R0, desc[UR40][R10.64] ;  /* 0x000000280a003981 */ /* 0x000eae000c1e1900 */
[----:B------:R-:W5:Y:S01]  /*1ab10*/  @P1 LDG.E R12, desc[UR40][R4.64] ;  /* 0x00000028040c1981 */ /* 0x000f62000c1e1900 */
[----:B-1----:R-:W-:-:S05]  /*1ab20*/  IMAD.WIDE R2, R27, 0x4, R2 ;  /* 0x000000041b027825 */ /* 0x002fca00078e0202 */
[----:B------:R-:W5:Y:S01]  /*1ab30*/  @P2 LDG.E R6, desc[UR40][R2.64] ;  /* 0x0000002802062981 */ /* 0x000f62000c1e1900 */
[----:B0-----:R-:W-:-:S03]  /*1ab40*/  @P0 IMAD.WIDE R8, R27, 0x4, R8 ;  /* 0x000000041b080825 */ /* 0x001fc600078e0208 */
        /* <DEDUP_REMOVED lines=15> */
[----:B---3--:R-:W-:Y:S06]  /*1ac40*/  @P0 BRA `(.L_x_13687) ;  /* 0x0000000000140947 */ /* 0x008fec0003800000 */
[----:B------:R-:W-:Y:S05]  /*1ac50*/  @!P3 BRA `(.L_x_13687) ;  /* 0x000000000010b947 */ /* 0x000fea0003800000 */
[----:B0-----:R-:W2:Y:S04]  /*1ac60*/  LDG.E R0, desc[UR40][R10.64] ;  /* 0x000000280a007981 */ /* 0x001ea8000c1e1900 */
[----:B------:R-:W2:Y:S02]  /*1ac70*/  LDG.E R10, desc[UR40][R10.64+0x4] ;  /* 0x000004280a0a7981 */ /* 0x000ea4000c1e1900 */
[----:B--2---:R-:W-:-:S05]  /*1ac80*/  IMAD.IADD R13, R10, 0x1, -R0 ;  /* 0x000000010a0d7824 */ /* 0x004fca00078e0a00 */
[----:B------:R1:W-:Y:S02]  /*1ac90*/  STL [R1+0x18], R13 ;  /* 0x0000180d01007387 */ /* 0x0003e40000100800 */
.L_x_13687:
[----:B------:R-:W-:Y:S01]  /*1aca0*/  ULDC.64 UR4, c[0x0][0xa20] ;  /* 0x0002880000047ab9 */ /* 0x000fe20000000a00 */
[C---:B0-----:R-:W-:Y:S02]  /*1acb0*/  LOP3.LUT R0, R26.reuse, 0xff000000, RZ, 0xc0, !PT ;  /* 0xff0000001a007812 */ /* 0x041fe400078ec0ff */
[----:B------:R-:W-:Y:S02]  /*1acc0*/  ISETP.NE.U32.AND P0, PT, RZ, UR4, PT ;  /* 0x00000004ff007c0c */ /* 0x000fe4000bf05070 */
[----:B------:R-:W-:Y:S02]  /*1acd0*/  SHF.R.U32.HI R0, RZ, 0x8, R0 ;  /* 0x00000008ff007819 */ /* 0x000fe40000011600 */
[----:B------:R-:W-:Y:S02]  /*1ace0*/  ISETP.NE.AND.EX P0, PT, RZ, UR5, PT, P0 ;  /* 0x00000005ff007c0c */ /* 0x000fe4000bf05300 */
[C---:B------:R-:W-:Y:S02]  /*1acf0*/  LOP3.LUT R10, R26.reuse, 0xff0000, RZ, 0xc0, !PT ;  /* 0x00ff00001a0a7812 */ /* 0x040fe400078ec0ff */
[----:B------:R-:W-:-:S02]  /*1ad00*/  LOP3.LUT R16, R26, 0xffff, RZ, 0xc0, !PT ;  /* 0x0000ffff1a107812 */ /* 0x000fc400078ec0ff */
[----:B------:R-:W-:Y:S02]  /*1ad10*/  LEA.HI R0, R10, R0, RZ, 0x10 ;  /* 0x000000000a007211 */ /* 0x000fe400078f80ff */
[----:B-----5:R-:W-:-:S05]  /*1ad20*/  IADD3 R26, R12, R7, RZ ;  /* 0x000000070c1a7210 */ /* 0x020fca0007ffe0ff */
[----:B------:R-:W-:Y:S05]  /*1ad30*/  @!P0 BRA `(.L_x_13688) ;  /* 0x0000000000108947 */ /* 0x000fea0003800000 */
[----:B------:R-:W0:Y:S02]  /*1ad40*/  LDC.64 R4, c[0x0][0xa20] ;  /* 0x00028800ff047b82 */ /* 0x000e240000000a00 */
[----:B0-----:R-:W-:-:S05]  /*1ad50*/  IMAD.WIDE R4, R27, 0x4, R4 ;  /* 0x000000041b047825 */ /* 0x001fca00078e0204 */
[----:B------:R0:W5:Y:S01]  /*1ad60*/  LDG.E R9, desc[UR40][R4.64] ;  /* 0x0000002804097981 */ /* 0x000162000c1e1900 */
[----:B------:R-:W-:Y:S05]  /*1ad70*/  BRA `(.L_x_13689) ;  /* 0x0000000000107947 */ /* 0x000fea0003800000 */
.L_x_13688:
[----:B------:R-:W-:Y:S05]  /*1ad80*/  @!P1 BRA `(.L_x_13689) ;  /* 0x00000000000c9947 */ /* 0x000fea0003800000 */
[----:B------:R-:W2:Y:S04]  /*1ad90*/  LDG.E R9, desc[UR40][R4.64] ;  /* 0x0000002804097981 */ /* 0x000ea8000c1e1900 */
[----:B------:R-:W2:Y:S02]  /*1ada0*/  LDG.E R4, desc[UR40][R4.64+0x4] ;  /* 0x0000042804047981 */ /* 0x000ea4000c1e1900 */
[----:B--2---:R-:W-:-:S07]  /*1adb0*/  IMAD.IADD R9, R4, 0x1, -R9 ;  /* 0x0000000104097824 */ /* 0x004fce00078e0a09 */
.L_x_13689:
        /* <DEDUP_REMOVED lines=36> */
.L_x_13692:
[----:B------:R-:W-:-:S13]  /*1b000*/  ISETP.NE.AND P0, PT, R3, 0x1, PT ;  /* 0x000000010300780c */ /* 0x000fda0003f05270 */
[----:B------:R-:W0:Y:S02]  /*1b010*/  @P0 LDC.64 R4, c[0x0][0x9e8] ;  /* 0x00027a00ff040b82 */ /* 0x000e240000000a00 */
[----:B0-----:R-:W-:-:S05]  /*1b020*/  @P0 IMAD.HI.U32 R4, R11, R4, RZ ;  /* 0x000000040b040227 */ /* 0x001fca00078e00ff */
[----:B------:R-:W-:-:S07]  /*1b030*/  @P0 SHF.R.U32.HI R11, RZ, R5, R4 ;  /* 0x00000005ff0b0219 */ /* 0x000fce0000011604 */
.L_x_13693:
[----:B------:R-:W-:Y:S05]  /*1b040*/  BSYNC B0 ;  /* 0x0000000000007941 */ /* 0x000fea0003800000 */
.L_x_13691:
[----:B------:R-:W-:-:S05]  /*1b050*/  IMAD R11, R11, R3, R3 ;  /* 0x000000030b0b7224 */ /* 0x000fca00078e0203 */
[----:B------:R-:W-:-:S07]  /*1b060*/  VIMNMX R2, R2, R11, PT ;  /* 0x0000000b02027248 */ /* 0x000fce0003fe0100 */
.L_x_13690:
        /* <DEDUP_REMOVED lines=8> */
[----:B------:R-:W-:Y:S02]  /*1b0f0*/  SHF.R.S32.HI R5, RZ, 0x1f, R2 ;  /* 0x0000001fff057819 */ /* 0x000fe40000011402 */
[----:B------:R-:W-:Y:S02]  /*1b100*/  IADD3 R11, R19, R4, RZ ;  /* 0x00000004130b7210 */ /* 0x000fe40007ffe0ff */
        /* <DEDUP_REMOVED lines=15> */
.L_x_13696:
[----:B------:R-:W-:-:S13]  /*1b200*/  ISETP.NE.AND P0, PT, R3, 0x1, PT ;  /* 0x000000010300780c */ /* 0x000fda0003f05270 */
[----:B------:R-:W0:Y:S02]  /*1b210*/  @P0 LDC.64 R4, c[0x0][0x9e8] ;  /* 0x00027a00ff040b82 */ /* 0x000e240000000a00 */
[----:B0-----:R-:W-:-:S05]  /*1b220*/  @P0 IMAD.HI.U32 R4, R11, R4, RZ ;  /* 0x000000040b040227 */ /* 0x001fca00078e00ff */
[----:B------:R-:W-:-:S07]  /*1b230*/  @P0 SHF.R.U32.HI R11, RZ, R5, R4 ;  /* 0x00000005ff0b0219 */ /* 0x000fce0000011604 */
.L_x_13697:
[----:B------:R-:W-:Y:S05]  /*1b240*/  BSYNC B0 ;  /* 0x0000000000007941 */ /* 0x000fea0003800000 */
.L_x_13695:
[----:B------:R-:W-:-:S05]  /*1b250*/  IMAD R3, R11, R3, RZ ;  /* 0x000000030b037224 */ /* 0x000fca00078e02ff */
[----:B------:R-:W-:-:S07]  /*1b260*/  VIMNMX R2, R2, R3, !PT ;  /* 0x0000000302027248 */ /* 0x000fce0007fe0100 */
.L_x_13694:
        /* <DEDUP_REMOVED lines=39> */
[----:B------:R-:W-:-:S07]  /*1b4e0*/  @!P1 LOP3.LUT R13, RZ, R5, RZ, 0x33, !PT ;  /* 0x00000005ff0d9212 */ /* 0x000fce00078e33ff */
.L_x_13699:
[----:B------:R-:W-:Y:S05]  /*1b4f0*/  BSYNC B0 ;  /* 0x0000000000007941 */ /* 0x000fea0003800000 */
.L_x_13698:
[-C--:B------:R-:W-:Y:S01]  /*1b500*/  IMAD R4, R14, R13.reuse, R4 ;  /* 0x0000000d0e047224 */ /* 0x080fe200078e0204 */
[----:B------:R-:W-:Y:S04]  /*1b510*/  BSSY B0, `(.L_x_13700) ;  /* 0x00000dc000007945 */ /* 0x000fe80003800000 */
[C---:B------:R-:W-:Y:S01]  /*1b520*/  VIADDMNMX R10, R4.reuse, R13, R10, PT ;  /* 0x0000000d040a7246 */ /* 0x040fe2000380010a */
[----:B------:R-:W-:-:S04]  /*1b530*/  IMAD R4, R4, 0x80, -R7 ;  /* 0x0000008004047824 */ /* 0x000fc800078e0a07 */
[----:B------:R-:W-:Y:S01]  /*1b540*/  IMAD R10, R10, 0x80, -R7 ;  /* 0x000000800a0a7824 */ /* 0x000fe200078e0a07 */
[----:B------:R-:W-:-:S04]  /*1b550*/  VIMNMX R4, RZ, R4, !PT ;  /* 0x00000004ff047248 */ /* 0x000fc80007fe0100 */
[----:B------:R-:W-:-:S04]  /*1b560*/  VIMNMX R10, R10, R8, PT ;  /* 0x000000080a0a7248 */ /* 0x000fc80003fe0100 */
[----:B------:R-:W-:Y:S02]  /*1b570*/  ISETP.GT.AND P0, PT, R10, R4, PT ;  /* 0x000000040a00720c */ /* 0x000fe40003f04270 */
[----:B------:R-:W-:-:S11]  /*1b580*/  SHF.R.U32.HI R4, RZ, 0x7, R4 ;  /* 0x00000007ff047819 */ /* 0x000fd60000011604 */
[----:B------:R-:W-:-:S04]  /*1b590*/  @P0 IADD3 R2, R10, 0x7f, RZ ;  /* 0x0000007f0a020810 */ /* 0x000fc80007ffe0ff */
[----:B------:R-:W-:-:S04]  /*1b5a0*/  @P0 SHF.R.S32.HI R3, RZ, 0x1f, R2 ;  /* 0x0000001fff030819 */ /* 0x000fc80000011402 */
[----:B------:R-:W-:Y:S01]  /*1b5b0*/  @P0 LEA.HI R2, R3, R2, RZ, 0x7 ;  /* 0x0000000203020211 */ /* 0x000fe200078f38ff */
[----:B------:R-:W-:-:S03]  /*1b5c0*/  IMAD.MOV.U32 R3, RZ, RZ, R4 ;  /* 0x000000ffff037224 */ /* 0x000fc600078e0004 */
[----:B------:R-:W-:Y:S02]  /*1b5d0*/  @P0 SHF.R.S32.HI R3, RZ, 0x7, R2 ;  /* 0x00000007ff030819 */ /* 0x000fe40000011402 */
[----:B------:R-:W-:Y:S02]  /*1b5e0*/  PLOP3.LUT P0, PT, PT, PT, PT, 0x80, 0x0 ;  /* 0x000000000000781c */ /* 0x000fe40003f0f070 */
        /* <DEDUP_REMOVED lines=9> */
.L_x_13897:
[----:B-1----:R-:W-:Y:S02]  /*1b680*/  ISETP.NE.AND P0, PT, R14, RZ, PT ;  /* 0x000000ff0e00720c */ /* 0x002fe40003f05270 */
[----:B------:R-:W-:-:S11]  /*1b690*/  PLOP3.LUT P6, PT, PT, PT, PT, 0x8, 0x0 ;  /* 0x000000000000781c */ /* 0x000fd60003fce170 */
[----:B------:R-:W-:Y:S05]  /*1b6a0*/  @P0 BRA `(.L_x_13703) ;  /* 0x00000000000c0947 */ /* 0x000fea0003800000 */
[----:B------:R-:W-:-:S03]  /*1b6b0*/  UMOV UR4, 0xffffffff ;  /* 0xffffffff00047882 */ /* 0x000fc60000000000 */
[----:B------:R-:W-:Y:S05]  /*1b6c0*/  BRA.DIV UR4, `(.L_x_13704) ;  /* 0x0000007604587947 */ /* 0x000fea000b800000 */
[----:B------:R-:W-:-:S13]  /*1b6d0*/  ELECT P6, URZ, PT ;  /* 0x00000000003f782f */ /* 0x000fda00038c0000 */
.L_x_13703:
        /* <DEDUP_REMOVED lines=9> */
.L_x_13900:
[----:B------:R-:W-:Y:S05]  /*1b770*/  BSYNC B1 ;  /* 0x0000000000017941 */ /* 0x000fea0003800000 */
.L_x_13705:
[----:B------:R-:W-:Y:S04]  /*1b780*/  BSSY B1, `(.L_x_13707) ;  /* 0x0000050000017945 */ /* 0x000fe80003800000 */
[----:B------:R-:W-:Y:S05]  /*1b790*/  @!P6 BRA `(.L_x_13708) ;  /* 0x000000040038e947 */ /* 0x000fea0003800000 */
        /* <DEDUP_REMOVED lines=9> */
.L_x_13901:
[----:B------:R-:W-:Y:S05]  /*1b830*/  BSYNC B2 ;  /* 0x0000000000027941 */ /* 0x000fea0003800000 */
.L_x_13709:
[----:B------:R-:W-:Y:S04]  /*1b840*/  BSSY B2, `(.L_x_13711) ;  /* 0x0000009000027945 */ /* 0x000fe80003800000 */
        /* <DEDUP_REMOVED lines=8> */
.L_x_13712:
[----:B------:R-:W-:Y:S05]  /*1b8d0*/  BSYNC B2 ;  /* 0x0000000000027941 */ /* 0x000fea0003800000 */
.L_x_13711:
        /* <DEDUP_REMOVED lines=8> */
[----:B------:R-:W-:Y:S01]  /*1b960*/  VIADD R10, R10, 0xe400 ;  /* 0x0000e4000a0a7836 */ /* 0x000fe20000000000 */
[----:B------:R-:W-:Y:S01]  /*1b970*/  UMOV UR6, 0x0 ;  /* 0x0000000000067882 */ /* 0x000fe20000000000 */
[----:B------:R-:W-:Y:S01]  /*1b980*/  IMAD.SHL.U32 R11, R29, 0x2000, RZ ;  /* 0x000020001d0b7824 */ /* 0x000fe200078e00ff */
[----:B------:R-:W-:Y:S01]  /*1b990*/  UMOV UR7, 0x12f00000 ;  /* 0x12f0000000077882 */ /* 0x000fe20000000000 */
[----:B------:R-:W-:-:S08]  /*1b9a0*/  VIADD R12, R5, 0x16890 ;  /* 0x00016890050c7836 */ /* 0x000fd00000000000 */
.L_x_13713:
        /* <DEDUP_REMOVED lines=13> */
.L_x_13902:
[----:B------:R-:W-:Y:S05]  /*1ba80*/  BSYNC B2 ;  /* 0x0000000000027941 */ /* 0x000fea0003800000 */
.L_x_13714:
[----:B------:R-:W-:Y:S01]  /*1ba90*/  BSSY B2, `(.L_x_13716) ;  /* 0x000000b000027945 */ /* 0x000fe20003800000 */
[----:B------:R-:W-:Y:S01]  /*1baa0*/  IMAD.MOV.U32 R14, RZ, RZ, 0x0 ;  /* 0x00000000ff0e7424 */ /* 0x000fe200078e00ff */
[----:B------:R-:W-:Y:S02]  /*1bab0*/  MOV R15, 0x12f00000 ;  /* 0x12f00000000f7802 */ /* 0x000fe40000000f00 */
[----:B------:R-:W-:Y:S05]  /*1bac0*/  @P1 BRA `(.L_x_13717) ;  /* 0x00000000001c1947 */ /* 0x000fea0003800000 */
[----:B------:R-:W2:Y:S01]  /*1bad0*/  S2R R10, SR_TID.X ;  /* 0x00000000000a7919 */ /* 0x000ea20000002100 */
[----:B01----:R-:W-:-:S04]  /*1bae0*/  IMAD.MOV.U32 R7, RZ, RZ, 0x4000 ;  /* 0x00004000ff077424 */ /* 0x003fc800078e00ff */
[----:B------:R3:W-:Y:S01]  /*1baf0*/  SYNCS.ARRIVE.TRANS64 RZ, [R5+URZ+0x168b0], R7 ;  /* 0x0168b00705ff79a7 */ /* 0x0007e2000800003f */
[----:B--2---:R-:W-:-:S04]  /*1bb00*/  LOP3.LUT R10, R10, 0x1f, RZ, 0xc0, !PT ;  /* 0x0000001f0a0a7812 */ /* 0x004fc800078ec0ff */
[----:B------:R-:W-:-:S13]  /*1bb10*/  ISETP.NE.AND P0, PT, R10, RZ, PT ;  /* 0x000000ff0a00720c */ /* 0x000fda0003f05270 */
[----:B---3--:R-:W-:Y:S05]  /*1bb20*/  @!P0 BRA `(.L_x_13717) ;  /* 0x0000000000048947 */ /* 0x008fea0003800000 */
[----:B------:R-:W-:Y:S01]  /*1bb30*/  BPT.TRAP 0x1 ;  /* 0x000000040000795c */ /* 0x000fe20000300000 */
.L_x_13717:
[----:B------:R-:W-:Y:S05]  /*1bb40*/  BSYNC B2 ;  /* 0x0000000000027941 */ /* 0x000fea0003800000 */
.L_x_13716:
[----:B------:R-:W-:Y:S01]  /*1bb50*/  R2UR UR10, R13 ;  /* 0x000000000d0a72ca */ /* 0x000fe200000e0000 */
[----:B------:R-:W-:Y:S01]  /*1bb60*/  IMAD R11, R11, 0x2, R17 ;  /* 0x000000020b0b7824 */ /* 0x000fe200078e0211 */
[----:B------:R-:W-:Y:S01]  /*1bb70*/  R2UR UR6, R14 ;  /* 0x000000000e0672ca */ /* 0x000fe200000e0000 */
[----:B------:R-:W-:Y:S01]  /*1bb80*/  UIADD3 UR4, UP0, UR38, 0x670, URZ ;  /* 0x0000067026047890 */ /* 0x000fe2000ff1e03f */
[----:B------:R-:W-:Y:S01]  /*1bb90*/  R2UR UR7, R15 ;  /* 0x000000000f0772ca */ /* 0x000fe200000e0000 */
[----:B01----:R-:W-:Y:S01]  /*1bba0*/  VIADD R5, R5, 0x168b0 ;  /* 0x000168b005057836 */ /* 0x003fe20000000000 */
[----:B------:R-:W-:Y:S01]  /*1bbb0*/  PLOP3.LUT P0, PT, PT, PT, PT, 0x80, 0x0 ;  /* 0x000000000000781c */ /* 0x000fe20003f0f070 */
[----:B------:R-:W-:Y:S01]  /*1bbc0*/  VIADD R11, R11, 0x400 ;  /* 0x000004000b0b7836 */ /* 0x000fe20000000000 */
[----:B------:R-:W-:-:S12]  /*1bbd0*/  UIADD3.X UR5, URZ, UR39, URZ, UP0, !UPT ;  /* 0x000000273f057290 */ /* 0x000fd800087fe43f */
.L_x_13718:
        /* <DEDUP_REMOVED lines=10> */
.L_x_13708:
[----:B------:R-:W-:Y:S05]  /*1bc80*/  BSYNC B1 ;  /* 0x0000000000017941 */ /* 0x000fea0003800000 */
.L_x_13707:
[----:B------:R-:W2:Y:S01]  /*1bc90*/  LDL.LU R7, [R1] ;  /* 0x0000000001077983 */ /* 0x000ea20000300800 */
[----:B------:R-:W-:Y:S01]  /*1bca0*/  VIADD R29, R29, 0x1 ;  /* 0x000000011d1d7836 */ /* 0x000fe20000000000 */
[----:B------:R-:W-:Y:S01]  /*1bcb0*/  PLOP3.LUT P0, PT, PT, PT, PT, 0x8, 0x0 ;  /* 0x000000000000781c */ /* 0x000fe20003f0e170 */
[----:B------:R-:W-:-:S03]  /*1bcc0*/  VIADD R3, R3, 0xfffffffe ;  /* 0xfffffffe03037836 */ /* 0x000fc60000000000 */
[----:B------:R-:W-:Y:S02]  /*1bcd0*/  ISETP.NE.AND P1, PT, R29, 0x2, PT ;  /* 0x000000021d00780c */ /* 0x000fe40003f25270 */
[----:B------:R-:W-:Y:S02]  /*1bce0*/  ISETP.GE.AND P2, PT, R3, R4, PT ;  /* 0x000000040300720c */ /* 0x000fe40003f46270 */
[----:B0-----:R-:W-:Y:S02]  /*1bcf0*/  SEL R5, RZ, 0x1, P1 ;  /* 0x00000001ff057807 */ /* 0x001fe40000800000 */
[----:B------:R-:W-:Y:S02]  /*1bd00*/  SEL R29, R29, RZ, P1 ;  /* 0x000000ff1d1d7207 */ /* 0x000fe40000800000 */
[----:B--2---:R-:W-:-:S05]  /*1bd10*/  LOP3.LUT R7, R7, R5, RZ, 0x3c, !PT ;  /* 0x0000000507077212 */ /* 0x004fca00078e3cff */
[----:B------:R0:W-:Y:S02]  /*1bd20*/  STL [R1], R7 ;  /* 0x0000000701007387 */ /* 0x0001e40000100800 */
[----:B------:R-:W-:Y:S05]  /*1bd30*/  @!P2 BRA `(.L_x_13701) ;  /* 0x000000040064a947 */ /* 0x000fea0003800000 */
.L_x_13731:
[----:B------:R-:W-:Y:S05]  /*1bd40*/  YIELD ;  /* 0x0000000000007946 */ /* 0x000fea0003800000 */
[----:B------:R-:W-:Y:S04]  /*1bd50*/  BSSY B1, `(.L_x_13719) ;  /* 0x000004d000017945 */ /* 0x000fe80003800000 */
[----:B-1----:R-:W-:Y:S05]  /*1bd60*/  @!P6 BRA `(.L_x_13720) ;  /* 0x00000004002ce947 */ /* 0x002fea0003800000 */
[----:B0-----:R-:W2:Y:S01]  /*1bd70*/  LDL R7, [R1] ;  /* 0x0000000001077983 */ /* 0x001ea20000100800 */
[----:B------:R-:W0:Y:S02]  /*1bd80*/  S2R R5, SR_TID.X ;  /* 0x0000000000057919 */ /* 0x000e240000002100 */
[----:B0-----:R-:W-:Y:S01]  /*1bd90*/  LOP3.LUT R8, R5, 0x7f, RZ, 0xc0, !PT ;  /* 0x0000007f05087812 */ /* 0x001fe200078ec0ff */
[----:B------:R-:W-:Y:S01]  /*1bda0*/  IMAD R5, R29, 0x8, R17 ;  /* 0x000000081d057824 */ /* 0x000fe200078e0211 */
[----:B------:R-:W-:Y:S02]  /*1bdb0*/  BSSY B2, `(.L_x_13721) ;  /* 0x0000005000027945 */ /* 0x000fe40003800000 */
[----:B------:R-:W-:Y:S02]  /*1bdc0*/  ISETP.NE.AND P2, PT, R8, RZ, PT ;  /* 0x000000ff0800720c */ /* 0x000fe40003f45270 */
[----:B--2---:R-:W-:-:S04]  /*1bdd0*/  SHF.L.U32 R7, R7, 0x1f, RZ ;  /* 0x0000001f07077819 */ /* 0x004fc800000006ff */
[----:B------:R-:W0:Y:S02]  /*1bde0*/  SYNCS.PHASECHK.TRANS64.TRYWAIT P1, [R5+URZ+0x168a0], R7 ;  /* 0x0168a007050075a7 */ /* 0x000e24000802017f */
[----:B0-----:R-:W-:Y:S05]  /*1bdf0*/  @!P1 BRA `(.L_x_13722) ;  /* 0x0000006c00e89947 */ /* 0x001fea0003800000 */
.L_x_13903:
[----:B------:R-:W-:Y:S05]  /*1be00*/  BSYNC B2 ;  /* 0x0000000000027941 */ /* 0x000fea0003800000 */
.L_x_13721:
        /* <DEDUP_REMOVED lines=9> */
.L_x_13724:
[----:B------:R-:W-:Y:S05]  /*1bea0*/  BSYNC B2 ;  /* 0x0000000000027941 */ /* 0x000fea0003800000 */
.L_x_13723:
        /* <DEDUP_REMOVED lines=11> */
.L_x_13725:
        /* <DEDUP_REMOVED lines=13> */
.L_x_13904:
[----:B------:R-:W-:Y:S05]  /*1c030*/  BSYNC B2 ;  /* 0x0000000000027941 */ /* 0x000fea0003800000 */
.L_x_13726:
[----:B------:R-:W-:Y:S01]  /*1c040*/  BSSY B2, `(.L_x_13728) ;  /* 0x000000b000027945 */ /* 0x000fe20003800000 */
[----:B------:R-:W-:Y:S01]  /*1c050*/  MOV R14, 0x0 ;  /* 0x00000000000e7802 */ /* 0x000fe20000000f00 */
[----:B------:R-:W-:Y:S02]  /*1c060*/  IMAD.MOV.U32 R15, RZ, RZ, 0x12f00000 ;  /* 0x12f00000ff0f7424 */ /* 0x000fe400078e00ff */
        /* <DEDUP_REMOVED lines=8> */
.L_x_13729:
[----:B------:R-:W-:Y:S05]  /*1c0f0*/  BSYNC B2 ;  /* 0x0000000000027941 */ /* 0x000fea0003800000 */
.L_x_13728:
        /* <DEDUP_REMOVED lines=8> */
.L_x_13730:
        /* <DEDUP_REMOVED lines=10> */
.L_x_13720:
[----:B------:R-:W-:Y:S05]  /*1c220*/  BSYNC B1 ;  /* 0x0000000000017941 */ /* 0x000fea0003800000 */
.L_x_13719:
[----:B0-----:R-:W2:Y:S01]  /*1c230*/  LDL.LU R7, [R1] ;  /* 0x0000000001077983 */ /* 0x001ea20000300800 */
[----:B------:R-:W-:Y:S01]  /*1c240*/  VIADD R29, R29, 0x1 ;  /* 0x000000011d1d7836 */ /* 0x000fe20000000000 */
[C---:B------:R-:W-:Y:S01]  /*1c250*/  ISETP.GT.AND P2, PT, R3.reuse, R4, PT ;  /* 0x000000040300720c */ /* 0x040fe20003f44270 */
[----:B------:R-:W-:-:S03]  /*1c260*/  VIADD R3, R3, 0xffffffff ;  /* 0xffffffff03037836 */ /* 0x000fc60000000000 */
[----:B------:R-:W-:-:S04]  /*1c270*/  ISETP.NE.AND P1, PT, R29, 0x2, PT ;  /* 0x000000021d00780c */ /* 0x000fc80003f25270 */
[----:B------:R-:W-:Y:S02]  /*1c280*/  SEL R5, RZ, 0x1, P1 ;  /* 0x00000001ff057807 */ /* 0x000fe40000800000 */
[----:B------:R-:W-:Y:S02]  /*1c290*/  SEL R29, R29, RZ, P1 ;  /* 0x000000ff1d1d7207 */ /* 0x000fe40000800000 */
[----:B--2---:R-:W-:-:S05]  /*1c2a0*/  LOP3.LUT R7, R7, R5, RZ, 0x3c, !PT ;  /* 0x0000000507077212 */ /* 0x004fca00078e3cff */
[----:B------:R1:W-:Y:S01]  /*1c2b0*/  STL [R1], R7 ;  /* 0x0000000701007387 */ /* 0x0003e20000100800 */
[----:B------:R-:W-:Y:S05]  /*1c2c0*/  @P2 BRA `(.L_x_13731) ;  /* 0xfffffff8009c2947 */ /* 0x000fea000383ffff */
.L_x_13701:
[----:B------:R-:W-:Y:S05]  /*1c2d0*/  BSYNC B0 ;  /* 0x0000000000007941 */ /* 0x000fea0003800000 */
.L_x_13700:
[----:B01----:R-:W2:Y:S01]  /*1c2e0*/  LDL R7, [R1+0x10] ;  /* 0x0000100001077983 */ /* 0x003ea20000100800 */
[----:B------:R-:W0:Y:S01]  /*1c2f0*/  LDC R2, c[0x0][0x448] ;  /* 0x00011200ff027b82 */ /* 0x000e220000000800 */
[----:B------:R-:W-:Y:S07]  /*1c300*/  @!P0 WARPSYNC.ALL ;  /* 0x0000000000008948 */ /* 0x000fee0003800000 */
[----:B------:R-:W-:Y:S01]  /*1c310*/  @!P0 BAR.SYNC.DEFER_BLOCKING 0xc, 0x200 ;  /* 0x0308000000008b1d */ /* 0x000fe20000010000 */
[----:B0-----:R-:W-:-:S13]  /*1c320*/  ISETP.NE.AND P1, PT, R2, 0x1, PT ;  /* 0x000000010200780c */ /* 0x001fda0003f25270 */
[----:B------:R-:W0:Y:S08]  /*1c330*/  @P1 LDC R4, c[0x0][0x44c] ;  /* 0x00011300ff041b82 */ /* 0x000e300000000800 */
[----:B------:R-:W1:Y:S01]  /*1c340*/  @P1 LDC R2, c[0x0][0x450] ;  /* 0x00011400ff021b82 */ /* 0x000e620000000800 */
[----:B--2---:R-:W-:-:S04]  /*1c350*/  VIADD R3, R7, 0xbf ;  /* 0x000000bf07037836 */ /* 0x004fc80000000000 */
[----:B0-----:R-:W-:-:S05]  /*1c360*/  @P1 IMAD.HI.U32 R4, R3, R4, RZ ;  /* 0x0000000403041227 */ /* 0x001fca00078e00ff */
[----:B-1----:R-:W-:-:S05]  /*1c370*/  @P1 SHF.R.U32.HI R3, RZ, R2, R4 ;  /* 0x00000002ff031219 */ /* 0x002fca0000011604 */
[----:B------:R-:W-:Y:S02]  /*1c380*/  IMAD.IADD R9, R9, 0x1, R3 ;  /* 0x0000000109097824 */ /* 0x000fe400078e0203 */
[----:B------:R-:W0:Y:S02]  /*1c390*/  LDC.64 R2, c[0x0][0x9e0] ;  /* 0x00027800ff027b82 */ /* 0x000e240000000a00 */
[----:B0-----:R-:W-:Y:S01]  /*1c3a0*/  ISETP.GE.AND P2, PT, R3, 0x1, PT ;  /* 0x000000010300780c */ /* 0x001fe20003f46270 */
        /* <DEDUP_REMOVED lines=13> */
.L_x_13734:
[----:B------:R-:W-:-:S13]  /*1c480*/  ISETP.NE.AND P0, PT, R3, 0x1, PT ;  /* 0x000000010300780c */ /* 0x000fda0003f05270 */
[----:B------:R-:W0:Y:S02]  /*1c490*/  @P0 LDC.64 R4, c[0x0][0x9e8] ;  /* 0x00027a00ff040b82 */ /* 0x000e240000000a00 */
[----:B0-----:R-:W-:-:S05]  /*1c4a0*/  @P0 IMAD.HI.U32 R4, R6, R4, RZ ;  /* 0x0000000406040227 */ /* 0x001fca00078e00ff */
[----:B------:R-:W-:-:S07]  /*1c4b0*/  @P0 SHF.R.U32.HI R6, RZ, R5, R4 ;  /* 0x00000005ff060219 */ /* 0x000fce0000011604 */
.L_x_13735:
[----:B------:R-:W-:Y:S05]  /*1c4c0*/  BSYNC B0 ;  /* 0x0000000000007941 */ /* 0x000fea0003800000 */
.L_x_13733:
[----:B------:R-:W-:-:S05]  /*1c4d0*/  IMAD R5, R6, R3, R3 ;  /* 0x0000000306057224 */ /* 0x000fca00078e0203 */
[----:B------:R-:W-:-:S07]  /*1c4e0*/  VIMNMX R2, R2, R5, PT ;  /* 0x0000000502027248 */ /* 0x000fce0003fe0100 */
.L_x_13732:
[----:B------:R-:W2:Y:S01]  /*1c4f0*/  LDL R8, [R1+0x44] ;  /* 0x0000440001087983 */ /* 0x000ea20000100800 */
[----:B------:R-:W0:Y:S01]  /*1c500*/  @P1 LDC R5, c[0x0][0x44c] ;  /* 0x00011300ff051b82 */ /* 0x000e220000000800 */
[----:B------:R-:W-:Y:S01]  /*1c510*/  VIADD R2, R2, 0x7f ;  /* 0x0000007f02027836 */ /* 0x000fe20000000000 */
[----:B------:R-:W-:Y:S01]  /*1c520*/  ULDC UR4, c[0x0][0x9dc] ;  /* 0x0002770000047ab9 */ /* 0x000fe20000000800 */
[----:B------:R-:W-:-:S05]  /*1c530*/  IMAD.MOV.U32 R6, RZ, RZ, R7 ;  /* 0x000000ffff067224 */ /* 0x000fca00078e0007 */
[----:B------:R-:W1:Y:S01]  /*1c540*/  @P1 LDC R4, c[0x0][0x450] ;  /* 0x00011400ff041b82 */ /* 0x000e620000000800 */
[----:B0-----:R-:W-:-:S05]  /*1c550*/  @P1 IMAD.HI.U32 R5, R7, R5, RZ ;  /* 0x0000000507051227 */ /* 0x001fca00078e00ff */
[----:B-1----:R-:W-:Y:S02]  /*1c560*/  @P1 SHF.R.U32.HI R6, RZ, R4, R5 ;  /* 0x00000004ff061219 */ /* 0x002fe40000011605 */
[----:B------:R-:W-:Y:S02]  /*1c570*/  SHF.R.S32.HI R5, RZ, 0x1f, R2 ;  /* 0x0000001fff057819 */ /* 0x000fe40000011402 */
[----:B------:R-:W-:Y:S02]  /*1c580*/  IADD3 R7, R19, R6, RZ ;  /* 0x0000000613077210 */ /* 0x000fe40007ffe0ff */
[----:B------:R-:W-:-:S03]  /*1c590*/  LEA.HI R5, R5, R2, RZ, 0x7 ;  /* 0x0000000205057211 */ /* 0x000fc600078f38ff */
[----:B------:R-:W-:Y:S01]  /*1c5a0*/  VIADD R2, R7, -UR4 ;  /* 0x8000000407027c36 */ /* 0x000fe20008000000 */
[----:B------:R-:W-:-:S05]  /*1c5b0*/  SHF.R.S32.HI R9, RZ, 0x7, R5 ;  /* 0x00000007ff097819 */ /* 0x000fca0000011405 */
[----:B------:R0:W-:Y:S01]  /*1c5c0*/  STL [R1+0x48], R9 ;  /* 0x0000480901007387 */ /* 0x0001e20000100800 */
[----:B--2---:R-:W-:Y:S01]  /*1c5d0*/  VIMNMX R6, R8, R9, PT ;  /* 0x0000000908067248 */ /* 0x004fe20003fe0100 */
[----:B0-----:R-:W-:Y:S06]  /*1c5e0*/  @!P2 BRA `(.L_x_13736) ;  /* 0x000000000044a947 */ /* 0x001fec0003800000 */
        /* <DEDUP_REMOVED lines=10> */
.L_x_13738:
[----:B------:R-:W-:-:S13]  /*1c690*/  ISETP.NE.AND P0, PT, R3, 0x1, PT ;  /* 0x000000010300780c */ /* 0x000fda0003f05270 */
[----:B------:R-:W0:Y:S02]  /*1c6a0*/  @P0 LDC.64 R4, c[0x0][0x9e8] ;  /* 0x00027a00ff040b82 */ /* 0x000e240000000a00 */
[----:B0-----:R-:W-:-:S05]  /*1c6b0*/  @P0 IMAD.HI.U32 R4, R7, R4, RZ ;  /* 0x0000000407040227 */ /* 0x001fca00078e00ff */
[----:B------:R-:W-:-:S07]  /*1c6c0*/  @P0 SHF.R.U32.HI R7, RZ, R5, R4 ;  /* 0x00000005ff070219 */ /* 0x000fce0000011604 */
.L_x_13739:
[----:B------:R-:W-:Y:S05]  /*1c6d0*/  BSYNC B0 ;  /* 0x0000000000007941 */ /* 0x000fea0003800000 */
.L_x_13737:
[----:B------:R-:W-:-:S05]  /*1c6e0*/  IMAD R3, R7, R3, RZ ;  /* 0x0000000307037224 */ /* 0x000fca00078e02ff */
[----:B------:R-:W-:-:S07]  /*1c6f0*/  VIMNMX R2, R2, R3, !PT ;  /* 0x0000000302027248 */ /* 0x000fce0007fe0100 */
.L_x_13736:
[----:B------:R-:W-:Y:S01]  /*1c700*/  SHF.R.S32.HI R3, RZ, 0x1f, R2 ;  /* 0x0000001fff037819 */ /* 0x000fe20000011402 */
[----:B------:R-:W-:Y:S01]  /*1c710*/  BSSY B0, `(.L_x_13740) ;  /* 0x0000025000007945 */ /* 0x000fe20003800000 */
[----:B------:R-:W-:Y:S02]  /*1c720*/  ISETP.NE.AND P1, PT, R0, RZ, PT ;  /* 0x000000ff0000720c */ /* 0x000fe40003f25270 */
[----:B------:R-:W-:-:S04]  /*1c730*/  LEA.HI R3, R3, R2, RZ, 0x7 ;  /* 0x0000000203037211 */ /* 0x000fc800078f38ff */
[----:B------:R-:W-:-:S04]  /*1c740*/  SHF.R.S32.HI R3, RZ, 0x7, R3 ;  /* 0x00000007ff037819 */ /* 0x000fc80000011403 */
[----:B------:R-:W-:-:S03]  /*1c750*/  VIMNMX R8, RZ, R3, !PT ;  /* 0x00000003ff087248 */ /* 0x000fc60007fe0100 */
[----:B------:R-:W0:Y:S01]  /*1c760*/  @!P1 LDC R0, c[0x0][0x9f0] ;  /* 0x00027c00ff009b82 */ /* 0x000e220000000800 */
[----:B------:R-:W-:Y:S01]  /*1c770*/  ISETP.GT.AND P0, PT, R6, R8, PT ;  /* 0x000000080600720c */ /* 0x000fe20003f04270 */
[----:B------:R1:W-:Y:S04]  /*1c780*/  STL [R1+0x20], R8 ;  /* 0x0000200801007387 */ /* 0x0003e80000100800 */
[----:B------:R1:W-:Y:S08]  /*1c790*/  STL [R1+0x24], RZ ;  /* 0x000024ff01007387 */ /* 0x0003f00000100800 */
[----:B-1----:R-:W-:Y:S05]  /*1c7a0*/  @!P0 BRA `(.L_x_13741) ;  /* 0x00000000006c8947 */ /* 0x002fea0003800000 */
[-C--:B0-----:R-:W-:Y:S02]  /*1c7b0*/  IABS R4, R0.reuse ;  /* 0x0000000000047213 */ /* 0x081fe40000000000 */
        /* <DEDUP_REMOVED lines=26> */
.L_x_13741:
[----:B------:R-:W-:Y:S05]  /*1c960*/  BSYNC B0 ;  /* 0x0000000000007941 */ /* 0x000fea0003800000 */
.L_x_13740:
[----:B------:R-:W2:Y:S04]  /*1c970*/  LDL R2, [R1+0x24] ;  /* 0x0000240001027983 */ /* 0x000ea80000100800 */
[----:B0-----:R-:W2:Y:S01]  /*1c980*/  LDL R0, [R1+0x40] ;  /* 0x0000400001007983 */ /* 0x001ea20000100800 */
[----:B------:R-:W-:Y:S01]  /*1c990*/  BSSY B7, `(.L_x_13742) ;  /* 0x0000355000077945 */ /* 0x000fe20003800000 */
[----:B--2---:R-:W-:-:S05]  /*1c9a0*/  IMAD R0, R0, R2, R8 ;  /* 0x0000000200007224 */ /* 0x004fca00078e0208 */
        /* <DEDUP_REMOVED lines=9> */
[----:B-1----:R-:W0:Y:S01]  /*1ca40*/  S2R R5, SR_LANEID ;  /* 0x0000000000057919 */ /* 0x002e220000000000 */
        /* <DEDUP_REMOVED lines=10> */
[----:B0-----:R-:W-:Y:S01]  /*1caf0*/  IADD3 R24, R0, UR36, R7 ;  /* 0x0000002400187c10 */ /* 0x001fe2000fffe007 */
[----:B------:R-:W-:Y:S06]  /*1cb00*/  BRA `(.L_x_13744) ;  /* 0x0000003000f47947 */ /* 0x000fec0003800000 */
.L_x_13743:
        /* <DEDUP_REMOVED lines=11> */
[----:B-1----:R-:W-:Y:S02]  /*1cbc0*/  IMAD.U32 R5, RZ, RZ, UR7 ;  /* 0x00000007ff057e24 */ /* 0x002fe4000f8e00ff */
        /* <DEDUP_REMOVED lines=8> */
.L_x_13746:
[----:B------:R-:W-:Y:S05]  /*1cc50*/  BSYNC B6 ;  /* 0x0000000000067941 */ /* 0x000fea0003800000 */
.L_x_13745:
        /* <DEDUP_REMOVED lines=10> */
[----:B------:R-:W-:Y:S01]  /*1cd00*/  MOV R8, 0x70 ;  /* 0x0000007000087802 */ /* 0x000fe20000000f00 */
[----:B-1----:R-:W-:Y:S02]  /*1cd10*/  IMAD.U32 R5, RZ, RZ, UR7 ;  /* 0x00000007ff057e24 */ /* 0x002fe4000f8e00ff */
[----:B------:R-:W-:Y:S02]  /*1cd20*/  IMAD.U32 R6, RZ, RZ, UR8 ;  /* 0x00000008ff067e24 */ /* 0x000fe4000f8e00ff */
[----:B------:R-:W-:-:S02]  /*1cd30*/  IMAD.U32 R7, RZ, RZ, UR9 ;  /* 0x00000009ff077e24 */ /* 0x000fc4000f8e00ff */
[----:B------:R-:W-:Y:S02]  /*1cd40*/  IMAD.U32 R10, RZ, RZ, UR4 ;  /* 0x00000004ff0a7e24 */ /* 0x000fe4000f8e00ff */
[----:B------:R-:W-:Y:S02]  /*1cd50*/  IMAD.U32 R11, RZ, RZ, UR5 ;  /* 0x00000005ff0b7e24 */ /* 0x000fe4000f8e00ff */
[----:B------:R-:W-:Y:S02]  /*1cd60*/  IMAD.MOV.U32 R12, RZ, RZ, 0x1 ;  /* 0x00000001ff0c7424 */ /* 0x000fe400078e00ff */
[----:B0-----:R-:W-:-:S07]  /*1cd70*/  IMAD.MOV.U32 R13, RZ, RZ, RZ ;  /* 0x000000ffff0d7224 */ /* 0x001fce00078e00ff */
[----:B------:R-:W-:-:S07]  /*1cd80*/  LEPC R20, `(.L_x_13749) ;  /* 0x000000001014794e */ /* 0x000fce0000000000 */
[----:B--2---:R-:W-:Y:S05]  /*1cd90*/  CALL.ABS.NOINC R2 ;  /* 0x0000000002007343 */ /* 0x004fea0003c00000 */
.L_x_13749:
        /* <DEDUP_REMOVED lines=15> */
.L_x_13748:
[----:B------:R-:W-:Y:S05]  /*1ce90*/  BSYNC B6 ;  /* 0x0000000000067941 */ /* 0x000fea0003800000 */
.L_x_13747:
[----:B------:R-:W-:Y:S01]  /*1cea0*/  ULDC.64 UR4, c[0x0][0x9f8] ;  /* 0x00027e0000047ab9 */ /* 0x000fe20000000a00 */
[----:B------:R-:W-:Y:S01]  /*1ceb0*/  IMAD.MOV.U32 R25, RZ, RZ, R27 ;  /* 0x000000ffff197224 */ /* 0x000fe200078e001b */
[----:B------:R-:W-:-:S04]  /*1cec0*/  ISETP.NE.U32.AND P0, PT, RZ, UR4, PT ;  /* 0x00000004ff007c0c */ /* 0x000fc8000bf05070 */
[----:B------:R-:W-:Y:S01]  /*1ced0*/  ISETP.NE.AND.EX P0, PT, RZ, UR5, PT, P0 ;  /* 0x00000005ff007c0c */ /* 0x000fe2000bf05300 */
[----:B------:R-:W-:-:S12]  /*1cee0*/  ULDC.64 UR4, c[0x0][0xa08] ;  /* 0x0002820000047ab9 */ /* 0x000fd80000000a00 */
[----:B------:R-:W0:Y:S02]  /*1cef0*/  @P0 LDC.64 R2, c[0x0][0x9f8] ;  /* 0x00027e00ff020b82 */ /* 0x000e240000000a00 */
[----:B0-----:R-:W-:-:S05]  /*1cf00*/  @P0 IMAD.WIDE R2, R27, 0x4, R2 ;  /* 0x000000041b020825 */ /* 0x001fca00078e0202 */
[----:B------:R0:W2:Y:S01]  /*1cf10*/  @P0 LDG.E R25, desc[UR40][R2.64] ;  /* 0x0000002802190981 */ /* 0x0000a2000c1e1900 */
[----:B------:R-:W-:Y:S01]  /*1cf20*/  VIADD R23, R23, 0xffffffff ;  /* 0xffffffff17177836 */ /* 0x000fe20000000000 */
[----:B0-----:R-:W0:Y:S02]  /*1cf30*/  LDC.64 R2, c[0x0][0x418] ;  /* 0x00010600ff027b82 */ /* 0x001e240000000a00 */
[----:B0-----:R-:W-:Y:S01]  /*1cf40*/  LOP3.LUT P0, RZ, R2, UR4, RZ, 0xfc, !PT ;  /* 0x0000000402ff7c12 */ /* 0x001fe2000f80fcff */
[----:B------:R-:W-:-:S03]  /*1cf50*/  UMOV UR4, 0xffffffff ;  /* 0xffffffff00047882 */ /* 0x000fc60000000000 */
[----:B------:R-:W-:Y:S02]  /*1cf60*/  LOP3.LUT P0, RZ, R3, UR5, RZ, 0xfc, P0 ;  /* 0x0000000503ff7c12 */ /* 0x000fe4000800fcff */
[----:B--2---:R-:W-:Y:S02]  /*1cf70*/  SHF.R.S32.HI R7, RZ, 0x1f, R25 ;  /* 0x0000001fff077819 */ /* 0x004fe40000011419 */
[----:B------:R-:W-:-:S03]  /*1cf80*/  SEL R19, R25, RZ, !P0 ;  /* 0x000000ff19137207 */ /* 0x000fc60004000000 */
[----:B------:R0:W-:Y:S01]  /*1cf90*/  STL [R1+0x4], R7 ;  /* 0x0000040701007387 */ /* 0x0001e20000100800 */
[----:B------:R-:W-:Y:S05]  /*1cfa0*/  BRA.DIV UR4, `(.L_x_13750) ;  /* 0x0000005e04a47947 */ /* 0x000fea000b800000 */
[----:B------:R-:W2:Y:S02]  /*1cfb0*/  S2R R0, SR_TID.X ;  /* 0x0000000000007919 */ /* 0x000ea40000002100 */
[----:B--2---:R-:W-:-:S04]  /*1cfc0*/  SHF.R.U32.HI R0, RZ, 0x5, R0 ;  /* 0x00000005ff007819 */ /* 0x004fc80000011600 */
[----:B------:R-:W-:-:S05]  /*1cfd0*/  LOP3.LUT R0, R0, 0x3, RZ, 0xc0, !PT ;  /* 0x0000000300007812 */ /* 0x000fca00078ec0ff */
[----:B------:R2:W3:Y:S02]  /*1cfe0*/  SHFL.IDX PT, R14, R0, RZ, 0x1f ;  /* 0x00001fff000e7589 */ /* 0x0004e400000e0000 */
.L_x_13907:
        /* <DEDUP_REMOVED lines=8> */
.L_x_13910:
[----:B------:R-:W-:Y:S05]  /*1d070*/  @!P6 BRA `(.L_x_13751) ;  /* 0x0000000000e0e947 */ /* 0x000fea0003800000 */
[----:B------:R-:W-:-:S04]  /*1d080*/  ISETP.NE.U32.AND P0, PT, R2, RZ, PT ;  /* 0x000000ff0200720c */ /* 0x000fc80003f05070 */
[----:B------:R-:W-:-:S13]  /*1d090*/  ISETP.NE.AND.EX P0, PT, R3, RZ, PT, P0 ;  /* 0x000000ff0300720c */ /* 0x000fda0003f05300 */
[----:B------:R-:W-:Y:S05]  /*1d0a0*/  @!P0 BRA `(.L_x_13753) ;  /* 0x0000000000488947 */ /* 0x000fea0003800000 */
[----:B------:R-:W3:Y:S01]  /*1d0b0*/  LDC R6, c[0x0][0x43c] ;  /* 0x00010f00ff067b82 */ /* 0x000ee20000000800 */
[----:B--2---:R-:W-:Y:S01]  /*1d0c0*/  MOV R0, R23 ;  /* 0x0000001700007202 */ /* 0x004fe20000000f00 */
[----:B------:R-:W-:Y:S01]  /*1d0d0*/  ULDC.64 UR4, c[0x0][0x428] ;  /* 0x00010a0000047ab9 */ /* 0x000fe20000000a00 */
        /* <DEDUP_REMOVED lines=15> */
.L_x_13753:
[----:B--2---:R-:W-:Y:S01]  /*1d1d0*/  IMAD R0, R18, 0x8, R17 ;  /* 0x0000000812007824 */ /* 0x004fe200078e0211 */
[----:B---3--:R-:W-:-:S04]  /*1d1e0*/  SHF.L.U32 R2, R28, 0x1f, RZ ;  /* 0x0000001f1c027819 */ /* 0x008fc800000006ff */
[----:B------:R-:W2:Y:S02]  /*1d1f0*/  SYNCS.PHASECHK.TRANS64.TRYWAIT P0, [R0+URZ+0x16840], R2 ;  /* 0x01684002000075a7 */ /* 0x000ea4000800017f */
[----:B--2---:R-:W-:Y:S05]  /*1d200*/  @!P0 BRA `(.L_x_13754) ;  /* 0x0000005c00608947 */ /* 0x004fea0003800000 */
.L_x_13911:
        /* <DEDUP_REMOVED lines=11> */
.L_x_13755:
[----:B------:R-:W-:Y:S01]  /*1d2c0*/  R2UR UR9, R0 ;  /* 0x00000000000972ca */ /* 0x000fe200000e0000 */
[----:B--2---:R-:W-:Y:S01]  /*1d2d0*/  IMAD R0, R18, 0x4000, R17 ;  /* 0x0000400012007824 */ /* 0x004fe200078e0211 */
        /* <DEDUP_REMOVED lines=10> */
[----:B------:R-:W-:Y:S01]  /*1d380*/  UIADD3 UR9, UR9, 0x16830, URZ ;  /* 0x0001683009097890 */ /* 0x000fe2000fffe03f */
[----:B------:R-:W-:-:S03]  /*1d390*/  LOP3.LUT R22, R22, 0xfffffffe, RZ, 0xc0, !PT ;  /* 0xfffffffe16167812 */ /* 0x000fc600078ec0ff */
[----:B------:R-:W-:Y:S02]  /*1d3a0*/  ULEA UR11, UR11, UR4, 0x7 ;  /* 0x000000040b0b7291 */ /* 0x000fe4000f8e383f */
[----:B------:R-:W-:Y:S01]  /*1d3b0*/  UIADD3 UR8, UR8, 0xe400, URZ ;  /* 0x0000e40008087890 */ /* 0x000fe2000fffe03f */
[----:B------:R-:W-:-:S05]  /*1d3c0*/  UMOV UR4, 0x0 ;  /* 0x0000000000047882 */ /* 0x000fca0000000000 */
[----:B------:R-:W-:-:S03]  /*1d3d0*/  @P0 LOP3.LUT R22, R22, 0x1, RZ, 0xfc, !PT ;  /* 0x0000000116160812 */ /* 0x000fc600078efcff */
[----:B------:R3:W-:Y:S02]  /*1d3e0*/  UTMALDG.4D [UR8], [UR6], desc[UR4] ;  /* 0x00000408060075b4 */ /* 0x0007e40008019000 */
[----:B---3--:R-:W-:Y:S02]  /*1d3f0*/  NOP ;  /* 0x0000000000007918 */ /* 0x008fe40000000000 */
.L_x_13751:
[----:B------:R-:W3:Y:S01]  /*1d400*/  LDL.LU R3, [R1+0x28] ;  /* 0x0000280001037983 */ /* 0x000ee20000300800 */
[----:B------:R-:W-:Y:S05]  /*1d410*/  WARPSYNC.ALL ;  /* 0x0000000000007948 */ /* 0x000fea0003800000 */
[----:B------:R-:W-:Y:S01]  /*1d420*/  ULDC.64 UR4, c[0x0][0x298] ;  /* 0x0000a60000047ab9 */ /* 0x000fe20000000a00 */
[----:B--2---:R-:W-:Y:S01]  /*1d430*/  VIADD R0, R17, 0x8400 ;  /* 0x0000840011007836 */ /* 0x004fe20000000000 */
[----:B------:R-:W-:Y:S01]  /*1d440*/  ULDC.64 UR6, c[0x0][0xa00] ;  /* 0x0002800000067ab9 */ /* 0x000fe20000000a00 */
[----:B------:R-:W-:Y:S01]  /*1d450*/  BSSY B6, `(.L_x_13756) ;  /* 0x0000022000067945 */ /* 0x000fe20003800000 */
[----:B------:R-:W-:Y:S01]  /*1d460*/  BAR.SYNC.DEFER_BLOCKING 0x8, 0x200 ;  /* 0x0208000000007b1d */ /* 0x000fe20000010000 */
[----:B------:R-:W-:-:S02]  /*1d470*/  ISETP.NE.U32.AND P0, PT, RZ, UR6, PT ;  /* 0x00000006ff007c0c */ /* 0x000fc4000bf05070 */
[----:B------:R-:W-:Y:S02]  /*1d480*/  LOP3.LUT P1, RZ, R0, 0x3ff, RZ, 0xc0, !PT ;  /* 0x000003ff00ff7812 */ /* 0x000fe4000782c0ff */
[----:B------:R-:W-:Y:S02]  /*1d490*/  ISETP.NE.AND.EX P0, PT, RZ, UR7, PT, P0 ;  /* 0x00000007ff007c0c */ /* 0x000fe4000bf05300 */
[----:B---3--:R-:W-:Y:S01]  /*1d4a0*/  SHF.R.S32.HI R2, RZ, 0x1f, R3 ;  /* 0x0000001fff027819 */ /* 0x008fe20000011403 */
[----:B-1----:R-:W-:-:S04]  /*1d4b0*/  IMAD.WIDE.U32 R4, R3, UR4, RZ ;  /* 0x0000000403047c25 */ /* 0x002fc8000f8e00ff */
        /* <DEDUP_REMOVED lines=20> */
[----:B0-----:R-:W-:-:S02]  /*1d600*/  IMAD.U32 R7, RZ, RZ, UR7 ;  /* 0x00000007ff077e24 */ /* 0x001fc4000f8e00ff */
[----:B------:R-:W-:Y:S02]  /*1d610*/  IMAD.U32 R10, RZ, RZ, UR8 ;  /* 0x00000008ff0a7e24 */ /* 0x000fe4000f8e00ff */
[----:B------:R-:W-:Y:S02]  /*1d620*/  IMAD.MOV.U32 R8, RZ, RZ, 0x70 ;  /* 0x00000070ff087424 */ /* 0x000fe400078e00ff */
[----:B------:R-:W-:Y:S02]  /*1d630*/  IMAD.MOV.U32 R12, RZ, RZ, 0x1 ;  /* 0x00000001ff0c7424 */ /* 0x000fe400078e00ff */
[----:B------:R-:W-:-:S07]  /*1d640*/  IMAD.MOV.U32 R13, RZ, RZ, RZ ;  /* 0x000000ffff0d7224 */ /* 0x000fce00078e00ff */
[----:B------:R-:W-:-:S07]  /*1d650*/  LEPC R20, `(.L_x_13757) ;  /* 0x000000001014794e */ /* 0x000fce0000000000 */
[----:B-1----:R-:W-:Y:S05]  /*1d660*/  CALL.ABS.NOINC R2 ;  /* 0x0000000002007343 */ /* 0x002fea0003c00000 */
.L_x_13757:
[----:B------:R-:W-:Y:S05]  /*1d670*/  BSYNC B6 ;  /* 0x0000000000067941 */ /* 0x000fea0003800000 */
.L_x_13756:
[----:B------:R-:W2:Y:S01]  /*1d680*/  LDL.LU R20, [R1+0x38] ;  /* 0x0000380001147983 */ /* 0x000ea20000300800 */
[----:B------:R-:W-:Y:S01]  /*1d690*/  ULDC.64 UR6, c[0x0][0x2e0] ;  /* 0x0000b80000067ab9 */ /* 0x000fe20000000a00 */
[----:B------:R-:W3:Y:S01]  /*1d6a0*/  LDC R9, c[0x0][0x448] ;  /* 0x00011200ff097b82 */ /* 0x000ee20000000800 */
[----:B------:R-:W-:Y:S01]  /*1d6b0*/  ULDC.64 UR4, c[0x0][0x2d8] ;  /* 0x0000b60000047ab9 */ /* 0x000fe20000000a00 */
[----:B-1----:R-:W2:Y:S01]  /*1d6c0*/  LDL.LU.64 R2, [R1+0x28] ;  /* 0x0000280001027983 */ /* 0x002ea20000300a00 */
[----:B------:R-:W-:-:S03]  /*1d6d0*/  ULDC.64 UR8, c[0x0][0x280] ;  /* 0x0000a00000087ab9 */ /* 0x000fc60000000a00 */
[----:B------:R-:W4:Y:S04]  /*1d6e0*/  LDL.LU R21, [R1+0x3c] ;  /* 0x00003c0001157983 */ /* 0x000f280000300800 */
[----:B------:R-:W4:Y:S04]  /*1d6f0*/  LDL.LU R4, [R1+0x30] ;  /* 0x0000300001047983 */ /* 0x000f280000300800 */
[----:B------:R-:W4:Y:S01]  /*1d700*/  LDL R12, [R1+0x10] ;  /* 0x00001000010c7983 */ /* 0x000f220000100800 */
[----:B---3--:R-:W-:-:S13]  /*1d710*/  ISETP.NE.AND P1, PT, R9, 0x1, PT ;  /* 0x000000010900780c */ /* 0x008fda0003f25270 */
[----:B------:R-:W1:Y:S08]  /*1d720*/  @P1 LDC R5, c[0x0][0x450] ;  /* 0x00011400ff051b82 */ /* 0x000e700000000800 */
[----:B------:R-:W3:Y:S01]  /*1d730*/  @P1 LDC R8, c[0x0][0x450] ;  /* 0x00011400ff081b82 */ /* 0x000ee20000000800 */
[----:B--2---:R-:W-:Y:S02]  /*1d740*/  IMAD.MOV.U32 R3, RZ, RZ, R20 ;  /* 0x000000ffff037224 */ /* 0x004fe400078e0014 */
[----:B------:R-:W2:Y:S01]  /*1d750*/  S2R R20, SR_TID.X ;  /* 0x0000000000147919 */ /* 0x000ea20000002100 */
        /* <DEDUP_REMOVED lines=9> */
[C---:B--2---:R-:W-:Y:S01]  /*1d7f0*/  LOP3.LUT R21, R20.reuse, 0x7f, RZ, 0xc0, !PT ;  /* 0x0000007f14157812 */ /* 0x044fe200078ec0ff */
[----:B------:R-:W-:-:S03]  /*1d800*/  IMAD.SHL.U32 R20, R20, 0x10, RZ ;  /* 0x0000001014147824 */ /* 0x000fc600078e00ff */
[----:B------:R-:W-:-:S04]  /*1d810*/  SHF.R.U32.HI R21, RZ, 0x3, R21 ;  /* 0x00000003ff157819 */ /* 0x000fc80000011615 */
[----:B------:R-:W-:-:S05]  /*1d820*/  LOP3.LUT R20, R21, 0x70, R20, 0xf8, !PT ;  /* 0x0000007015147812 */ /* 0x000fca00078ef814 */
[----:B------:R-:W-:Y:S02]  /*1d830*/  IMAD.IADD R6, R20, 0x1, R12 ;  /* 0x0000000114067824 */ /* 0x000fe400078e020c */
[----:B------:R2:W5:Y:S02]  /*1d840*/  LDL R20, [R1+0xc] ;  /* 0x00000c0001147983 */ /* 0x0005640000100800 */
[----:B----4-:R-:W-:Y:S01]  /*1d850*/  @P1 IMAD.HI.U32 R0, R6, R4, RZ ;  /* 0x0000000406001227 */ /* 0x010fe200078e00ff */
[----:B------:R-:W4:Y:S03]  /*1d860*/  S2R R10, SR_TID.X ;  /* 0x00000000000a7919 */ /* 0x000f260000002100 */
[----:B------:R-:W-:Y:S01]  /*1d870*/  IMAD.MOV.U32 R4, RZ, RZ, R6 ;  /* 0x000000ffff047224 */ /* 0x000fe200078e0006 */
[----:B-1----:R-:W-:-:S04]  /*1d880*/  @P1 SHF.R.U32.HI R4, RZ, R5, R0 ;  /* 0x00000005ff041219 */ /* 0x002fc80000011600 */
[--C-:B------:R-:W-:Y:S01]  /*1d890*/  SHF.R.S32.HI R0, RZ, 0x1f, R4.reuse ;  /* 0x0000001fff007819 */ /* 0x100fe20000011404 */
[----:B0-----:R-:W-:-:S04]  /*1d8a0*/  IMAD.MOV R7, RZ, RZ, -R4 ;  /* 0x000000ffff077224 */ /* 0x001fc800078e0a04 */
[----:B------:R-:W-:-:S04]  /*1d8b0*/  IMAD R0, R0, UR4, RZ ;  /* 0x0000000400007c24 */ /* 0x000fc8000f8e02ff */
[C---:B------:R-:W-:Y:S02]  /*1d8c0*/  IMAD R0, R4.reuse, UR5, R0 ;  /* 0x0000000504007c24 */ /* 0x040fe4000f8e0200 */
[----:B------:R-:W-:-:S04]  /*1d8d0*/  IMAD.WIDE.U32 R4, R4, UR4, R2 ;  /* 0x0000000404047c25 */ /* 0x000fc8000f8e0002 */
[----:B------:R-:W-:Y:S02]  /*1d8e0*/  IMAD.IADD R5, R5, 0x1, R0 ;  /* 0x0000000105057824 */ /* 0x000fe400078e0200 */
[----:B------:R-:W-:-:S04]  /*1d8f0*/  IMAD R0, R9, R7, R6 ;  /* 0x0000000709007224 */ /* 0x000fc800078e0206 */
[----:B------:R-:W-:Y:S01]  /*1d900*/  IMAD.WIDE.U32 R4, R0, UR6, R4 ;  /* 0x0000000600047c25 */ /* 0x000fe2000f8e0004 */
[----:B------:R-:W-:-:S03]  /*1d910*/  SHF.R.S32.HI R7, RZ, 0x1f, R0 ;  /* 0x0000001fff077819 */ /* 0x000fc60000011400 */
[----:B----4-:R-:W-:Y:S02]  /*1d920*/  IMAD.SHL.U32 R21, R10, 0x8, RZ ;  /* 0x000000080a157824 */ /* 0x010fe400078e00ff */
[----:B------:R-:W-:-:S03]  /*1d930*/  IMAD R7, R7, UR6, RZ ;  /* 0x0000000607077c24 */ /* 0x000fc6000f8e02ff */
[----:B------:R-:W-:Y:S01]  /*1d940*/  LOP3.LUT R21, R21, 0x38, RZ, 0xc0, !PT ;  /* 0x0000003815157812 */ /* 0x000fe200078ec0ff */
        /* <DEDUP_REMOVED lines=8> */
[----:B---3--:R-:W-:-:S04]  /*1d9d0*/  @P1 SHF.R.U32.HI R6, RZ, R8, R7 ;  /* 0x00000008ff061219 */ /* 0x008fc80000011607 */
[C---:B------:R-:W-:Y:S01]  /*1d9e0*/  IADD3 R7, -R6.reuse, RZ, RZ ;  /* 0x000000ff06077210 */ /* 0x040fe20007ffe1ff */
        /* <DEDUP_REMOVED lines=25> */
[----:B---3--:R-:W-:-:S03]  /*1db80*/  IMAD.IADD R6, R10, 0x1, R11 ;  /* 0x000000010a067824 */ /* 0x008fc600078e020b */
[----:B------:R-:W-:Y:S02]  /*1db90*/  SHFL.IDX PT, R10, R2, RZ, 0x181f ;  /* 0x00181fff020a7589 */ /* 0x000fe400000e0000 */
[----:B------:R-:W-:-:S13]  /*1dba0*/  ISETP.GE.AND P1, PT, R6, R3, PT ;  /* 0x000000030600720c */ /* 0x000fda0003f26270 */
[----:B0-----:R-:W-:-:S05]  /*1dbb0*/  @!P1 LEA R7, P2, R21, R7, 0x1 ;  /* 0x0000000715079211 */ /* 0x001fca00078408ff */
[----:B------:R-:W-:-:S04]  /*1dbc0*/  @!P1 IMAD.X R8, RZ, RZ, R8, P2 ;  /* 0x000000ffff089224 */ /* 0x000fc800010e0608 */
[----:B------:R-:W-:Y:S02]  /*1dbd0*/  @!P1 IMAD.MOV.U32 R9, RZ, RZ, R8 ;  /* 0x000000ffff099224 */ /* 0x000fe400078e0008 */
[----:B------:R-:W-:Y:S02]  /*1dbe0*/  @!P1 IMAD.MOV.U32 R8, RZ, RZ, R7 ;  /* 0x000000ffff089224 */ /* 0x000fe400078e0007 */
[----:B------:R-:W-:-:S03]  /*1dbf0*/  VIADD R7, R6, 0x10 ;  /* 0x0000001006077836 */ /* 0x000fc60000000000 */
        /* <DEDUP_REMOVED lines=48> */
[----:B------:R0:W1:Y:S04]  /*1df00*/  SHFL.IDX PT, R7, R0, 0x7, 0x181f ;  /* 0x00f81f0000077f89 */ /* 0x00006800000e0000 */
[----:B------:R2:W-:Y:S01]  /*1df10*/  @!P1 LDGSTS.E.BYPASS.LTC128B.128 [R20+0xb400], desc[UR40][R8.64], !P0 ;  /* 0x0b40000008149fae */ /* 0x0005e2000c101d68 */
[----:B0-----:R-:W-:-:S05]  /*1df20*/  VIADD R0, R6, 0x80 ;  /* 0x0000008006007836 */ /* 0x001fca0000000000 */
[----:B------:R-:W-:Y:S01]  /*1df30*/  ISETP.GE.AND P2, PT, R0, R3, PT ;  /* 0x000000030000720c */ /* 0x000fe20003f46270 */
[----:B------:R-:W-:-:S05]  /*1df40*/  VIADD R0, R6, 0x70 ;  /* 0x0000007006007836 */ /* 0x000fca0000000000 */
[----:B------:R-:W-:Y:S02]  /*1df50*/  ISETP.GE.AND P1, PT, R0, R3, PT ;  /* 0x000000030000720c */ /* 0x000fe40003f26270 */
[----:B------:R-:W0:Y:S11]  /*1df60*/  SHFL.IDX PT, R0, R5, RZ, 0x181f ;  /* 0x00181fff05007589 */ /* 0x000e3600000e0000 */
[----:B-1----:R-:W-:-:S04]  /*1df70*/  @!P1 LEA R7, P3, R21, R7, 0x1 ;  /* 0x0000000715079211 */ /* 0x002fc800078608ff */
[----:B------:R-:W-:Y:S01]  /*1df80*/  @!P1 IADD3.X R4, RZ, R4, RZ, P3, !PT ;  /* 0x00000004ff049210 */ /* 0x000fe20001ffe4ff */
[----:B--2---:R-:W-:-:S04]  /*1df90*/  @!P1 IMAD.MOV.U32 R8, RZ, RZ, R7 ;  /* 0x000000ffff089224 */ /* 0x004fc800078e0007 */
[----:B------:R-:W-:-:S05]  /*1dfa0*/  @!P1 IMAD.MOV.U32 R9, RZ, RZ, R4 ;  /* 0x000000ffff099224 */ /* 0x000fca00078e0004 */
[----:B------:R1:W-:Y:S01]  /*1dfb0*/  @!P1 LDGSTS.E.BYPASS.LTC128B.128 [R20+0xbc00], desc[UR40][R8.64], !P0 ;  /* 0x0bc0000008149fae */ /* 0x0003e2000c101d68 */
[----:B0-----:R-:W-:-:S05]  /*1dfc0*/  @!P2 LEA R0, P1, R21, R0, 0x1 ;  /* 0x000000001500a211 */ /* 0x001fca00078208ff */
[----:B-1----:R-:W-:-:S04]  /*1dfd0*/  @!P2 IMAD.X R8, RZ, RZ, R10, P1 ;  /* 0x000000ffff08a224 */ /* 0x002fc800008e060a */
[----:B------:R-:W-:Y:S02]  /*1dfe0*/  @!P2 IMAD.MOV.U32 R9, RZ, RZ, R8 ;  /* 0x000000ffff09a224 */ /* 0x000fe400078e0008 */
        /* <DEDUP_REMOVED lines=20> */
.L_x_13936:
[----:B------:R-:W-:Y:S01]  /*1e130*/  VIADD R6, R6, 0xb0 ;  /* 0x000000b006067836 */ /* 0x000fe20000000000 */
[----:B0-----:R-:W-:-:S04]  /*1e140*/  IADD3 R8, R17, 0x16800, RZ ;  /* 0x0001680011087810 */ /* 0x001fc80007ffe0ff */
        /* <DEDUP_REMOVED lines=9> */
.L_x_13759:
        /* <DEDUP_REMOVED lines=18> */
.L_x_13937:
[----:B------:R-:W-:Y:S05]  /*1e300*/  BSYNC B0 ;  /* 0x0000000000007941 */ /* 0x000fea0003800000 */
.L_x_13760:
        /* <DEDUP_REMOVED lines=19> */
[----:B------:R-:W-:Y:S02]  /*1e440*/  LOP3.LUT R3, RZ, R5, RZ, 0x33, !PT ;  /* 0x00000005ff037212 */ /* 0x000fe400078e33ff */
[----:B------:R-:W-:Y:S02]  /*1e450*/  LOP3.LUT R2, RZ, R4, RZ, 0x33, !PT ;  /* 0x00000004ff027212 */ /* 0x000fe400078e33ff */
        /* <DEDUP_REMOVED lines=36> */
.L_x_13768:
[----:B------:R-:W-:Y:S01]  /*1e6a0*/  IMAD R2, R5, 0x8, R17 ;  /* 0x0000000805027824 */ /* 0x000fe200078e0211 */
[----:B------:R-:W-:Y:S01]  /*1e6b0*/  SHF.L.U32 R3, R9, 0x1f, RZ ;  /* 0x0000001f09037819 */ /* 0x000fe200000006ff */
[----:B------:R-:W-:Y:S03]  /*1e6c0*/  BSSY B3, `(.L_x_13769) ;  /* 0x0000003000037945 */ /* 0x000fe60003800000 */
[----:B------:R-:W1:Y:S02]  /*1e6d0*/  SYNCS.PHASECHK.TRANS64.TRYWAIT P0, [R2+URZ+0x16840], R3 ;  /* 0x01684003020075a7 */ /* 0x000e64000800017f */
[----:B-1----:R-:W-:Y:S05]  /*1e6e0*/  @!P0 BRA `(.L_x_13770) ;  /* 0x0000005800188947 */ /* 0x002fea0003800000 */
.L_x_13938:
[----:B------:R-:W-:Y:S05]  /*1e6f0*/  BSYNC B3 ;  /* 0x0000000000037941 */ /* 0x000fea0003800000 */
.L_x_13769:
        /* <DEDUP_REMOVED lines=12> */
.L_x_13772:
[----:B------:R-:W-:Y:S05]  /*1e7c0*/  BSYNC B3 ;  /* 0x0000000000037941 */ /* 0x000fea0003800000 */
.L_x_13771:
        /* <DEDUP_REMOVED lines=11> */
.L_x_13773:
        /* <DEDUP_REMOVED lines=15> */
.L_x_13939:
[----:B------:R-:W-:Y:S05]  /*1e970*/  BSYNC B3 ;  /* 0x0000000000037941 */ /* 0x000fea0003800000 */
.L_x_13774:
        /* <DEDUP_REMOVED lines=12> */
.L_x_13777:
[----:B------:R-:W-:Y:S05]  /*1ea40*/  BSYNC B3 ;  /* 0x0000000000037941 */ /* 0x000fea0003800000 */
.L_x_13776:
        /* <DEDUP_REMOVED lines=11> */
.L_x_13778:
        /* <DEDUP_REMOVED lines=12> */
.L_x_13767:
[----:B------:R-:W-:Y:S05]  /*1ebc0*/  BSYNC B1 ;  /* 0x0000000000017941 */ /* 0x000fea0003800000 */
.L_x_13766:
[----:B------:R-:W2:Y:S01]  /*1ebd0*/  LDL.LU R0, [R1+0x1c] ;  /* 0x00001c0001007983 */ /* 0x000ea20000300800 */
[----:B------:R-:W-:Y:S02]  /*1ebe0*/  IMAD.MOV.U32 R18, RZ, RZ, R5 ;  /* 0x000000ffff127224 */ /* 0x000fe400078e0005 */
[----:B------:R-:W-:Y:S02]  /*1ebf0*/  IMAD.MOV.U32 R28, RZ, RZ, R9 ;  /* 0x000000ffff1c7224 */ /* 0x000fe400078e0009 */
[----:B--2---:R-:W-:-:S07]  /*1ec00*/  VIADD R0, R0, 0xfffffffd ;  /* 0xfffffffd00007836 */ /* 0x004fce0000000000 */
.L_x_13765:
[----:B------:R-:W-:Y:S05]  /*1ec10*/  BSYNC B2 ;  /* 0x0000000000027941 */ /* 0x000fea0003800000 */
.L_x_13764:
[----:B------:R-:W-:-:S05]  /*1ec20*/  VIADD R3, R10, 0xfffffffe ;  /* 0xfffffffe0a037836 */ /* 0x000fca0000000000 */
[----:B------:R-:W-:-:S13]  /*1ec30*/  ISETP.NE.AND P0, PT, R3, R4, PT ;  /* 0x000000040300720c */ /* 0x000fda0003f05270 */
[----:B------:R-:W-:Y:S05]  /*1ec40*/  @!P0 BRA `(.L_x_13763) ;  /* 0x0000000c00a08947 */ /* 0x000fea0003800000 */
[----:B------:R-:W-:-:S07]  /*1ec50*/  IMAD.MOV.U32 R4, RZ, RZ, R19 ;  /* 0x000000ffff047224 */ /* 0x000fce00078e0013 */
.L_x_13805:
        /* <DEDUP_REMOVED lines=32> */
.L_x_13781:
[----:B------:R-:W-:Y:S01]  /*1ee60*/  IMAD R2, R6, 0x8, R17 ;  /* 0x0000000806027824 */ /* 0x000fe200078e0211 */
[----:B------:R-:W-:Y:S01]  /*1ee70*/  SHF.L.U32 R3, R7, 0x1f, RZ ;  /* 0x0000001f07037819 */ /* 0x000fe200000006ff */
[----:B------:R-:W-:Y:S03]  /*1ee80*/  BSSY B2, `(.L_x_13782) ;  /* 0x0000003000027945 */ /* 0x000fe60003800000 */
[----:B------:R-:W1:Y:S02]  /*1ee90*/  SYNCS.PHASECHK.TRANS64.TRYWAIT P0, [R2+URZ+0x16840], R3 ;  /* 0x01684003020075a7 */ /* 0x000e64000800017f */
[----:B-1----:R-:W-:Y:S05]  /*1eea0*/  @!P0 BRA `(.L_x_13783) ;  /* 0x0000005000508947 */ /* 0x002fea0003800000 */
.L_x_13940:
[----:B------:R-:W-:Y:S05]  /*1eeb0*/  BSYNC B2 ;  /* 0x0000000000027941 */ /* 0x000fea0003800000 */
.L_x_13782:
        /* <DEDUP_REMOVED lines=12> */
.L_x_13785:
[----:B------:R-:W-:Y:S05]  /*1ef80*/  BSYNC B2 ;  /* 0x0000000000027941 */ /* 0x000fea0003800000 */
.L_x_13784:
        /* <DEDUP_REMOVED lines=11> */
.L_x_13786:
        /* <DEDUP_REMOVED lines=15> */
.L_x_13941:
[----:B------:R-:W-:Y:S05]  /*1f130*/  BSYNC B2 ;  /* 0x0000000000027941 */ /* 0x000fea0003800000 */
.L_x_13787:
        /* <DEDUP_REMOVED lines=11> */
.L_x_13790:
[----:B------:R-:W-:Y:S05]  /*1f1f0*/  BSYNC B2 ;  /* 0x0000000000027941 */ /* 0x000fea0003800000 */
.L_x_13789:
        /* <DEDUP_REMOVED lines=10> */
.L_x_13791:
        /* <DEDUP_REMOVED lines=12> */
.L_x_13780:
[----:B------:R-:W-:Y:S05]  /*1f360*/  BSYNC B1 ;  /* 0x0000000000017941 */ /* 0x000fea0003800000 */
.L_x_13779:
        /* <DEDUP_REMOVED lines=32> */
.L_x_13794:
[----:B------:R-:W-:Y:S01]  /*1f570*/  IMAD R2, R18, 0x8, R17 ;  /* 0x0000000812027824 */ /* 0x000fe200078e0211 */
[----:B------:R-:W-:Y:S01]  /*1f580*/  SHF.L.U32 R3, R28, 0x1f, RZ ;  /* 0x0000001f1c037819 */ /* 0x000fe200000006ff */
[----:B------:R-:W-:Y:S03]  /*1f590*/  BSSY B2, `(.L_x_13795) ;  /* 0x0000003000027945 */ /* 0x000fe60003800000 */
[----:B------:R-:W1:Y:S02]  /*1f5a0*/  SYNCS.PHASECHK.TRANS64.TRYWAIT P0, [R2+URZ+0x16840], R3 ;  /* 0x01684003020075a7 */ /* 0x000e64000800017f */
[----:B-1----:R-:W-:Y:S05]  /*1f5b0*/  @!P0 BRA `(.L_x_13796) ;  /* 0x0000004800b48947 */ /* 0x002fea0003800000 */
.L_x_13942:
[----:B------:R-:W-:Y:S05]  /*1f5c0*/  BSYNC B2 ;  /* 0x0000000000027941 */ /* 0x000fea0003800000 */
.L_x_13795:
        /* <DEDUP_REMOVED lines=12> */
.L_x_13798:
[----:B------:R-:W-:Y:S05]  /*1f690*/  BSYNC B2 ;  /* 0x0000000000027941 */ /* 0x000fea0003800000 */
.L_x_13797:
[----:B-1----:R-:W-:Y:S01]  /*1f6a0*/  IMAD.MOV.U32 R2, RZ, RZ, RZ ;  /* 0x000000ffff027224 */ /* 0x002fe200078e00ff */
[----:B------:R-:W-:Y:S01]  /*1f6b0*/  UIADD3 UR4, UP0, UR38, 0x370, URZ ;  /* 0x0000037026047890 */ /* 0x000fe2000ff1e03f */
[C---:B------:R-:W-:Y:S01]  /*1f6c0*/  IMAD R3, R18.reuse, 0x4000, R17 ;  /* 0x0000400012037824 */ /* 0x040fe200078e0211 */
[----:B------:R-:W-:Y:S01]  /*1f6d0*/  PLOP3.LUT P0, PT, PT, PT, PT, 0x80, 0x0 ;  /* 0x000000000000781c */ /* 0x000fe20003f0f070 */
[----:B------:R-:W-:Y:S01]  /*1f6e0*/  IMAD R5, R18, 0x8, R8 ;  /* 0x0000000812057824 */ /* 0x000fe200078e0208 */
[----:B------:R-:W-:Y:S01]  /*1f6f0*/  R2UR UR10, R2 ;  /* 0x00000000020a72ca */ /* 0x000fe200000e0000 */
[----:B------:R-:W-:Y:S01]  /*1f700*/  VIADD R3, R3, 0xe400 ;  /* 0x0000e40003037836 */ /* 0x000fe20000000000 */
[----:B------:R-:W-:Y:S01]  /*1f710*/  LEA R11, R10, R26, 0x7 ;  /* 0x0000001a0a0b7211 */ /* 0x000fe200078e38ff */
[----:B------:R-:W-:Y:S01]  /*1f720*/  VIADD R5, R5, 0x30 ;  /* 0x0000003005057836 */ /* 0x000fe20000000000 */
[----:B------:R-:W-:Y:S01]  /*1f730*/  UIADD3.X UR5, URZ, UR39, URZ, UP0, !UPT ;  /* 0x000000273f057290 */ /* 0x000fe200087fe43f */
[----:B------:R-:W-:Y:S01]  /*1f740*/  UMOV UR6, 0x0 ;  /* 0x0000000000067882 */ /* 0x000fe20000000000 */
[----:B------:R-:W-:-:S10]  /*1f750*/  UMOV UR7, 0x14f00000 ;  /* 0x14f0000000077882 */ /* 0x000fd40000000000 */
.L_x_13799:
        /* <DEDUP_REMOVED lines=15> */
.L_x_13943:
[----:B------:R-:W-:Y:S05]  /*1f850*/  BSYNC B2 ;  /* 0x0000000000027941 */ /* 0x000fea0003800000 */
.L_x_13800:
        /* <DEDUP_REMOVED lines=11> */
.L_x_13803:
[----:B------:R-:W-:Y:S05]  /*1f910*/  BSYNC B2 ;  /* 0x0000000000027941 */ /* 0x000fea0003800000 */
.L_x_13802:
        /* <DEDUP_REMOVED lines=10> */
.L_x_13804:
        /* <DEDUP_REMOVED lines=12> */
.L_x_13793:
[----:B------:R-:W-:Y:S05]  /*1fa80*/  BSYNC B1 ;  /* 0x0000000000017941 */ /* 0x000fea0003800000 */
.L_x_13792:
[----:B------:R-:W2:Y:S01]  /*1fa90*/  LDL R2, [R1+0x8] ;  /* 0x0000080001027983 */ /* 0x000ea20000100800 */
[----:B------:R-:W-:Y:S01]  /*1faa0*/  VIADD R0, R0, 0xfffffffe ;  /* 0xfffffffe00007836 */ /* 0x000fe20000000000 */
[----:B--2---:R-:W-:-:S13]  /*1fab0*/  ISETP.GT.AND P0, PT, R9, R2, PT ;  /* 0x000000020900720c */ /* 0x004fda0003f04270 */
[----:B------:R-:W-:Y:S05]  /*1fac0*/  @P0 BRA `(.L_x_13805) ;  /* 0xfffffff000640947 */ /* 0x000fea000383ffff */
.L_x_13763:
[----:B------:R-:W-:Y:S05]  /*1fad0*/  BSYNC B0 ;  /* 0x0000000000007941 */ /* 0x000fea0003800000 */
.L_x_13762:
        /* <DEDUP_REMOVED lines=17> */
.L_x_13807:
[----:B------:R-:W-:Y:S05]  /*1fbf0*/  BSYNC B0 ;  /* 0x0000000000007941 */ /* 0x000fea0003800000 */
.L_x_13806:
[----:B------:R-:W-:Y:S01]  /*1fc00*/  LOP3.LUT P0, RZ, R22, 0x1, RZ, 0xc0, !PT ;  /* 0x0000000116ff7812 */ /* 0x000fe2000780c0ff */
[----:B------:R-:W-:-:S12]  /*1fc10*/  BSSY B0, `(.L_x_13808) ;  /* 0x0000027000007945 */ /* 0x000fd80003800000 */
[----:B------:R-:W-:Y:S05]  /*1fc20*/  @!P0 BRA `(.L_x_13809) ;  /* 0x0000000000948947 */ /* 0x000fea0003800000 */
[----:B------:R-:W-:Y:S01]  /*1fc30*/  IMAD R3, R18, 0x8, R17 ;  /* 0x0000000812037824 */ /* 0x000fe200078e0211 */
[----:B------:R-:W-:Y:S01]  /*1fc40*/  SHF.L.U32 R0, R28, 0x1f, RZ ;  /* 0x0000001f1c007819 */ /* 0x000fe200000006ff */
[----:B------:R-:W-:Y:S01]  /*1fc50*/  BSSY B1, `(.L_x_13810) ;  /* 0x0000004000017945 */ /* 0x000fe20003800000 */
[----:B------:R-:W-:Y:S02]  /*1fc60*/  ISETP.NE.AND P1, PT, R6, RZ, PT ;  /* 0x000000ff0600720c */ /* 0x000fe40003f25270 */
[----:B------:R-:W0:Y:S02]  /*1fc70*/  SYNCS.PHASECHK.TRANS64.TRYWAIT P0, [R3+URZ+0x16860], R0 ;  /* 0x01686000030075a7 */ /* 0x000e24000800017f */
[----:B0-----:R-:W-:Y:S09]  /*1fc80*/  @!P0 BRA `(.L_x_13811) ;  /* 0x0000004400288947 */ /* 0x001ff20003800000 */
.L_x_13944:
[----:B------:R-:W-:Y:S05]  /*1fc90*/  BSYNC B1 ;  /* 0x0000000000017941 */ /* 0x000fea0003800000 */
.L_x_13810:
        /* <DEDUP_REMOVED lines=9> */
.L_x_13813:
[----:B------:R-:W-:Y:S05]  /*1fd30*/  BSYNC B1 ;  /* 0x0000000000017941 */ /* 0x000fea0003800000 */
.L_x_13812:
[----:B0-----:R-:W-:Y:S01]  /*1fd40*/  IMAD R0, R18, 0x4000, R17 ;  /* 0x0000400012007824 */ /* 0x001fe200078e0211 */
[----:B------:R-:W-:Y:S01]  /*1fd50*/  UIADD3 UR4, UP0, UR38, 0x470, URZ ;  /* 0x0000047026047890 */ /* 0x000fe2000ff1e03f */
[----:B------:R-:W-:Y:S01]  /*1fd60*/  LEA R23, R23, R26, 0x7 ;  /* 0x0000001a17177211 */ /* 0x000fe200078e38ff */
[----:B------:R-:W-:Y:S01]  /*1fd70*/  VIADD R2, R3, 0x16850 ;  /* 0x0001685003027836 */ /* 0x000fe20000000000 */
[----:B------:R-:W-:Y:S01]  /*1fd80*/  PLOP3.LUT P0, PT, PT, PT, PT, 0x80, 0x0 ;  /* 0x000000000000781c */ /* 0x000fe20003f0f070 */
[----:B------:R-:W-:Y:S01]  /*1fd90*/  VIADD R0, R0, 0x400 ;  /* 0x0000040000007836 */ /* 0x000fe20000000000 */
[----:B------:R-:W-:Y:S01]  /*1fda0*/  UIADD3.X UR5, URZ, UR39, URZ, UP0, !UPT ;  /* 0x000000273f057290 */ /* 0x000fe200087fe43f */
[----:B------:R-:W-:Y:S01]  /*1fdb0*/  UMOV UR6, 0x0 ;  /* 0x0000000000067882 */ /* 0x000fe20000000000 */
[----:B------:R-:W-:Y:S01]  /*1fdc0*/  UMOV UR7, 0x14f00000 ;  /* 0x14f0000000077882 */ /* 0x000fe20000000000 */
[----:B------:R-:W-:-:S09]  /*1fdd0*/  UMOV UR10, URZ ;  /* 0x0000003f000a7c82 */ /* 0x000fd20008000000 */
.L_x_13814:
        /* <DEDUP_REMOVED lines=10> */
.L_x_13809:
[----:B------:R-:W-:Y:S05]  /*1fe80*/  BSYNC B0 ;  /* 0x0000000000007941 */ /* 0x000fea0003800000 */
.L_x_13808:
[----:B------:R-:W-:-:S05]  /*1fe90*/  VIADD R18, R18, 0x1 ;  /* 0x0000000112127836 */ /* 0x000fca0000000000 */
[----:B------:R-:W-:-:S04]  /*1fea0*/  ISETP.NE.AND P0, PT, R18, 0x2, PT ;  /* 0x000000021200780c */ /* 0x000fc80003f05270 */
[----:B------:R-:W-:Y:S02]  /*1feb0*/  SEL R3, RZ, 0x1, P0 ;  /* 0x00000001ff037807 */ /* 0x000fe40000000000 */
[----:B------:R-:W-:Y:S02]  /*1fec0*/  SEL R18, R18, RZ, P0 ;  /* 0x000000ff12127207 */ /* 0x000fe40000000000 */
[----:B------:R-:W-:-:S07]  /*1fed0*/  LOP3.LUT R28, R28, R3, RZ, 0x3c, !PT ;  /* 0x000000031c1c7212 */ /* 0x000fce00078e3cff */
.L_x_13744:
[----:B------:R-:W-:Y:S05]  /*1fee0*/  BSYNC B7 ;  /* 0x0000000000077941 */ /* 0x000fea0003800000 */
.L_x_13742:
[----:B------:R-:W-:-:S13]  /*1fef0*/  LOP3.LUT P0, RZ, R22, 0x2, RZ, 0xc0, !PT ;  /* 0x0000000216ff7812 */ /* 0x000fda000780c0ff */
[----:B------:R-:W-:Y:S05]  /*1ff00*/  @!P0 BRA `(.L_x_13815) ;  /* 0x0000000000248947 */ /* 0x000fea0003800000 */
[----:B------:R-:W-:Y:S05]  /*1ff10*/  WARPSYNC.ALL ;  /* 0x0000000000007948 */ /* 0x000fea0003800000 */
[----:B------:R-:W0:Y:S08]  /*1ff20*/  S2UR UR5, SR_CgaCtaId ;  /* 0x00000000000579c3 */ /* 0x000e300000008800 */
[----:B------:R-:W-:Y:S06]  /*1ff30*/  BAR.SYNC.DEFER_BLOCKING 0x5, 0x200 ;  /* 0x0148000000007b1d */ /* 0x000fec0000010000 */
[----:B------:R-:W-:-:S02]  /*1ff40*/  UMOV UR4, 0x400 ;  /* 0x0000040000047882 */ /* 0x000fc40000000000 */
[----:B0-----:R-:W-:-:S06]  /*1ff50*/  ULEA UR4, UR5, UR4, 0x18 ;  /* 0x0000000405047291 */ /* 0x001fcc000f8ec03f */
[----:B------:R-:W-:-:S05]  /*1ff60*/  IMAD.U32 R17, RZ, RZ, UR4 ;  /* 0x00000004ff117e24 */ /* 0x000fca000f8e00ff */
[----:B------:R0:W2:Y:S01]  /*1ff70*/  LDS.128 R24, [R17+0x168d0] ;  /* 0x0168d00011187984 */ /* 0x0000a20000000c00 */
[----:B------:R-:W-:Y:S06]  /*1ff80*/  BAR.ARV 0x4, 0x200 ;  /* 0x0108000000007b1d */ /* 0x000fec0000002000 */
[----:B------:R-:W-:Y:S05]  /*1ff90*/  BRA `(.L_x_13816) ;  /* 0x0000000c00d47947 */ /* 0x000fea0003800000 */
.L_x_13815:
[----:B------:R-:W0:Y:S01]  /*1ffa0*/  S2R R0, SR_TID.X ;  /* 0x0000000000007919 */ /* 0x000e220000002100 */
[----:B------:R-:W-:Y:S01]  /*1ffb0*/  UMOV UR4, 0xffffffff ;  /* 0xffffffff00047882 */ /* 0x000fe20000000000 */
[----:B0-----:R-:W-:-:S04]  /*1ffc0*/  LOP3.LUT R8, R0, 0x1f, RZ, 0xc0, !PT ;  /* 0x0000001f00087812 */ /* 0x001fc800078ec0ff */
[----:B------:R-:W-:Y:S01]  /*1ffd0*/  ISETP.NE.AND P0, PT, R8, 0x1f, PT ;  /* 0x0000001f0800780c */ /* 0x000fe20003f05270 */
[----:B------:R-:W-:-:S12]  /*1ffe0*/  BRA.DIV UR4, `(.L_x_13817) ;  /* 0x0000004204647947 */ /* 0x000fd8000b800000 */
[----:B------:R-:W-:Y:S01]  /*1fff0*/  IMAD.IADD R9, R27, 0x1, R8 ;  /* 0x000000011b097824 */ /* 0x000fe200078e0208 */
[----:B------:R-:W-:-:S04]  /*20000*/  ULDC UR4, c[0x0][0xc3c] ;  /* 0x00030f0000047ab9 */ /* 0x000fc80000000800 */
[----:B------:R-:W-:-:S13]  /*20010*/  ISETP.GE.OR P1, PT, R9, UR4, !P0 ;  /* 0x0000000409007c0c */ /* 0x000fda000c726670 */
[----:B------:R-:W0:Y:S08]  /*20020*/  @!P1 LDC.64 R2, c[0x0][0xc80] ;  /* 0x00032000ff029b82 */ /* 0x000e300000000a00 */
[----:B-1----:R-:W1:Y:S01]  /*20030*/  @!P1 LDC.64 R4, c[0x0][0xc78] ;  /* 0x00031e00ff049b82 */ /* 0x002e620000000a00 */
        /* <DEDUP_REMOVED lines=33> */
.L_x_13954:
[----:B------:R-:W-:Y:S02]  /*20250*/  ULDC UR4, c[0x0][0xc38] ;  /* 0x00030e0000047ab9 */ /* 0x000fe40000000800 */
[----:B------:R-:W-:-:S04]  /*20260*/  IMAD.U32 R4, RZ, RZ, UR4 ;  /* 0x00000004ff047e24 */ /* 0x000fc8000f8e00ff */
[----:B-1----:R-:W-:-:S04]  /*20270*/  IMAD R3, R14, R4, RZ ;  /* 0x000000040e037224 */ /* 0x002fc800078e02ff */
[----:B------:R-:W-:-:S05]  /*20280*/  IMAD.IADD R6, R6, 0x1, R3 ;  /* 0x0000000106067824 */ /* 0x000fca00078e0203 */
[----:B------:R-:W-:-:S13]  /*20290*/  ISETP.GT.AND P6, PT, R6, R0, PT ;  /* 0x000000000600720c */ /* 0x000fda0003fc4270 */
[----:B------:R-:W-:Y:S05]  /*202a0*/  @P6 BRA `(.L_x_13818) ;  /* 0x0000000000a46947 */ /* 0x000fea0003800000 */
.L_x_13821:
        /* <DEDUP_REMOVED lines=35> */
.L_x_13962:
[----:B------:R-:W-:Y:S02]  /*204e0*/  ULDC UR4, c[0x0][0xc38] ;  /* 0x00030e0000047ab9 */ /* 0x000fe40000000800 */
[----:B------:R-:W-:-:S05]  /*204f0*/  MOV R4, UR4 ;  /* 0x0000000400047c02 */ /* 0x000fca0008000f00 */
[----:B-1----:R-:W-:-:S04]  /*20500*/  IMAD R3, R14, R4, RZ ;  /* 0x000000040e037224 */ /* 0x002fc800078e02ff */
[----:B------:R-:W-:-:S05]  /*20510*/  IMAD.IADD R6, R3, 0x1, R6 ;  /* 0x0000000103067824 */ /* 0x000fca00078e0206 */
[----:B------:R-:W-:-:S13]  /*20520*/  ISETP.GT.AND P6, PT, R6, R0, PT ;  /* 0x000000000600720c */ /* 0x000fda0003fc4270 */
[----:B------:R-:W-:Y:S05]  /*20530*/  @!P6 BRA `(.L_x_13821) ;  /* 0xfffffffc005ce947 */ /* 0x000fea000383ffff */
.L_x_13818:
        /* <DEDUP_REMOVED lines=10> */
.L_x_13967:
[----:B------:R-:W-:-:S13]  /*205e0*/  ISETP.NE.AND P0, PT, R3, RZ, PT ;  /* 0x000000ff0300720c */ /* 0x000fda0003f05270 */
[----:B------:R-:W-:Y:S05]  /*205f0*/  @!P0 BRA `(.L_x_13823) ;  /* 0x0000000000108947 */ /* 0x000fea0003800000 */
[----:B------:R-:W-:Y:S01]  /*20600*/  UMOV UR4, 0xffffffff ;  /* 0xffffffff00047882 */ /* 0x000fe20000000000 */
[----:B------:R-:W-:Y:S02]  /*20610*/  VIADD R12, R7, 0xffffffff ;  /* 0xffffffff070c7836 */ /* 0x000fe40000000000 */
[----:B------:R-:W-:Y:S05]  /*20620*/  BRA.DIV UR4, `(.L_x_13824) ;  /* 0x0000004604247947 */ /* 0x000fea000b800000 */
[----:B------:R4:W0:Y:S02]  /*20630*/  SHFL.IDX PT, R24, R2, R12, 0x1f ;  /* 0x00001f0c02187589 */ /* 0x00082400000e0000 */
.L_x_13823:
        /* <DEDUP_REMOVED lines=25> */
[----:B------:R-:W-:Y:S01]  /*207d0*/  @!P1 IMAD.IADD R9, R9, 0x1, -R6 ;  /* 0x0000000109099824 */ /* 0x000fe200078e0a06 */
[----:B------:R-:W-:-:S02]  /*207e0*/  @!P1 IADD3 R7, R7, 0x1, RZ ;  /* 0x0000000107079810 */ /* 0x000fc40007ffe0ff */
        /* <DEDUP_REMOVED lines=32> */
.L_x_13825:
[----:B----4-:R-:W0:Y:S02]  /*209f0*/  LDC.64 R2, c[0x0][0xc90] ;  /* 0x00032400ff027b82 */ /* 0x010e240000000a00 */
[----:B0-----:R-:W-:-:S05]  /*20a00*/  IMAD.WIDE R2, R27, 0x4, R2 ;  /* 0x000000041b027825 */ /* 0x001fca00078e0202 */
[----:B------:R0:W2:Y:S02]  /*20a10*/  LDG.E R6, desc[UR40][R2.64] ;  /* 0x0000002802067981 */ /* 0x0000a4000c1e1900 */
[----:B0-----:R-:W-:Y:S01]  /*20a20*/  MOV R2, RZ ;  /* 0x000000ff00027202 */ /* 0x001fe20000000f00 */
        /* <DEDUP_REMOVED lines=53> */
[----:B------:R-:W-:Y:S01]  /*20d80*/  @!P1 LOP3.LUT R3, RZ, R4, RZ, 0x33, !PT ;  /* 0x00000004ff039212 */ /* 0x000fe200078e33ff */
[----:B------:R-:W-:-:S04]  /*20d90*/  IMAD.MOV R4, RZ, RZ, -R4 ;  /* 0x000000ffff047224 */ /* 0x000fc800078e0a04 */
[----:B------:R-:W-:-:S07]  /*20da0*/  IMAD R26, R3, R4, R0 ;  /* 0x00000004031a7224 */ /* 0x000fce00078e0200 */
.L_x_13826:
[----:B------:R-:W-:-:S05]  /*20db0*/  LOP3.LUT R0, RZ, R3, RZ, 0x33, !PT ;  /* 0x00000003ff007212 */ /* 0x000fca00078e33ff */
[----:B------:R-:W-:Y:S01]  /*20dc0*/  IMAD.IADD R25, R25, 0x1, R0 ;  /* 0x0000000119197824 */ /* 0x000fe200078e0200 */
[----:B------:R-:W-:Y:S06]  /*20dd0*/  BRA `(.L_x_13827) ;  /* 0x00000000001c7947 */ /* 0x000fec0003800000 */
.L_x_13819:
[----:B------:R-:W-:Y:S01]  /*20de0*/  UMOV UR4, URZ ;  /* 0x0000003f00047c82 */ /* 0x000fe20008000000 */
[----:B------:R-:W-:Y:S01]  /*20df0*/  UMOV UR5, URZ ;  /* 0x0000003f00057c82 */ /* 0x000fe20008000000 */
[----:B------:R-:W-:Y:S01]  /*20e00*/  ULDC UR6, c[0x0][0xc3c] ;  /* 0x00030f0000067ab9 */ /* 0x000fe20000000800 */
[----:B------:R-:W-:Y:S02]  /*20e10*/  IMAD.MOV.U32 R24, RZ, RZ, R0 ;  /* 0x000000ffff187224 */ /* 0x000fe400078e0000 */
[----:B------:R-:W-:Y:S02]  /*20e20*/  IMAD.U32 R25, RZ, RZ, UR4 ;  /* 0x00000004ff197e24 */ /* 0x000fe4000f8e00ff */
[----:B------:R-:W-:Y:S02]  /*20e30*/  IMAD.U32 R26, RZ, RZ, UR5 ;  /* 0x00000005ff1a7e24 */ /* 0x000fe4000f8e00ff */
[----:B------:R-:W-:-:S07]  /*20e40*/  IMAD.U32 R27, RZ, RZ, UR6 ;  /* 0x00000006ff1b7e24 */ /* 0x000fce000f8e00ff */
.L_x_13827:
        /* <DEDUP_REMOVED lines=10> */
.L_x_13816:
[----:B------:R-:W-:Y:S02]  /*20ef0*/  ULDC UR4, c[0x0][0xc3c] ;  /* 0x00030f0000047ab9 */ /* 0x000fe40000000800 */
[----:B--2---:R-:W-:-:S13]  /*20f00*/  ISETP.GE.AND P0, PT, R27, UR4, PT ;  /* 0x000000041b007c0c */ /* 0x004fda000bf06270 */
[----:B------:R-:W-:Y:S05]  /*20f10*/  @!P0 BRA `(.L_x_13828) ;  /* 0xffffff9800848947 */ /* 0x000fea000383ffff */
[----:B------:R-:W-:Y:S05]  /*20f20*/  BSYNC B8 ;  /* 0x0000000000087941 */ /* 0x000fea0003800000 */
.L_x_13686:
[----:B0-----:R-:W2:Y:S01]  /*20f30*/  LDL.LU R0, [R1+0x34] ;  /* 0x0000340001007983 */ /* 0x001ea20000300800 */
        /* <DEDUP_REMOVED lines=11> */
.L_x_13970:
[----:B------:R-:W-:Y:S05]  /*20ff0*/  BSYNC B0 ;  /* 0x0000000000007941 */ /* 0x000fea0003800000 */
.L_x_13829:
[----:B------:R-:W-:-:S03]  /*21000*/  UMOV UR4, 0xffffffff ;  /* 0xffffffff00047882 */ /* 0x000fc60000000000 */
[----:B------:R-:W-:Y:S05]  /*21010*/  BRA.DIV UR4, `(.L_x_13831) ;  /* 0x0000003a04e47947 */ /* 0x000fea000b800000 */
[----:B0-----:R-:W0:Y:S02]  /*21020*/  S2R R0, SR_TID.X ;  /* 0x0000000000007919 */ /* 0x001e240000002100 */
[----:B0-----:R-:W-:-:S04]  /*21030*/  SHF.R.U32.HI R0, RZ, 0x5, R0 ;  /* 0x00000005ff007819 */ /* 0x001fc80000011600 */
[----:B------:R-:W-:-:S05]  /*21040*/  LOP3.LUT R0, R0, 0x3, RZ, 0xc0, !PT ;  /* 0x0000000300007812 */ /* 0x000fca00078ec0ff */
[----:B------:R0:W1:Y:S02]  /*21050*/  SHFL.IDX PT, R14, R0, RZ, 0x1f ;  /* 0x00001fff000e7589 */ /* 0x00006400000e0000 */
.L_x_13973:
[----:B-1----:R-:W-:-:S13]  /*21060*/  ISETP.NE.AND P0, PT, R14, RZ, PT ;  /* 0x000000ff0e00720c */ /* 0x002fda0003f05270 */
[----:B------:R-:W-:Y:S05]  /*21070*/  @P0 BRA `(.L_x_13474) ;  /* 0x0000000000880947 */ /* 0x000fea0003800000 */
[----:B------:R-:W-:-:S03]  /*21080*/  UMOV UR4, 0xffffffff ;  /* 0xffffffff00047882 */ /* 0x000fc60000000000 */
[----:B------:R-:W-:Y:S05]  /*21090*/  BRA.DIV UR4, `(.L_x_13832) ;  /* 0x0000003a04f87947 */ /* 0x000fea000b800000 */
[----:B------:R-:W-:-:S13]  /*210a0*/  ELECT P6, URZ, PT ;  /* 0x00000000003f782f */ /* 0x000fda00038c0000 */
.L_x_13976:
[----:B------:R-:W-:Y:S05]  /*210b0*/  @!P6 BRA `(.L_x_13474) ;  /* 0x000000000078e947 */ /* 0x000fea0003800000 */
[----:B0-----:R-:W2:Y:S02]  /*210c0*/  LDL.LU R0, [R1+0x54] ;  /* 0x0000540001007983 */ /* 0x001ea40000300800 */
[----:B--2---:R-:W-:-:S04]  /*210d0*/  LOP3.LUT R0, R0, 0x2, RZ, 0xfc, !PT ;  /* 0x0000000200007812 */ /* 0x004fc800078efcff */
[----:B------:R-:W-:-:S13]  /*210e0*/  ISETP.NE.AND P2, PT, R0, 0x3, PT ;  /* 0x000000030000780c */ /* 0x000fda0003f45270 */
[----:B------:R-:W-:Y:S05]  /*210f0*/  @!P2 BRA `(.L_x_13833) ;  /* 0x000000000004a947 */ /* 0x000fea0003800000 */
[----:B------:R-:W-:Y:S01]  /*21100*/  BPT.TRAP 0x1 ;  /* 0x000000040000795c */ /* 0x000fe20000300000 */
.L_x_13833:
        /* <DEDUP_REMOVED lines=12> */
.L_x_13977:
[----:B------:R-:W1:Y:S02]  /*211d0*/  SYNCS.PHASECHK.TRANS64.TRYWAIT P0, [R3+URZ], R0 ;  /* 0x00000000030075a7 */ /* 0x000e64000800017f */
[----:B-1----:R-:W-:Y:S05]  /*211e0*/  @!P0 BRA `(.L_x_13835) ;  /* 0x0000003800d88947 */ /* 0x002fea0003800000 */
.L_x_13978:
[----:B------:R-:W-:Y:S05]  /*211f0*/  @!P2 BRA `(.L_x_13836) ;  /* 0x000000000004a947 */ /* 0x000fea0003800000 */
[----:B------:R-:W-:Y:S01]  /*21200*/  BPT.TRAP 0x1 ;  /* 0x000000040000795c */ /* 0x000fe20000300000 */
.L_x_13836:
[----:B-1----:R-:W-:-:S05]  /*21210*/  IADD3 R3, R9, 0x16860, RZ ;  /* 0x0001686009037810 */ /* 0x002fca0007ffe0ff */
[----:B------:R-:W-:-:S04]  /*21220*/  IMAD R5, R18, 0x8, R3 ;  /* 0x0000000812057824 */ /* 0x000fc800078e0203 */
[----:B------:R-:W1:Y:S02]  /*21230*/  SYNCS.PHASECHK.TRANS64.TRYWAIT P0, [R5+URZ], R2 ;  /* 0x00000002050075a7 */ /* 0x000e64000800017f */
[----:B-1----:R-:W-:Y:S05]  /*21240*/  @!P0 BRA `(.L_x_13837) ;  /* 0x0000003800d48947 */ /* 0x002fea0003800000 */
.L_x_13979:
[----:B------:R-:W-:-:S07]  /*21250*/  IMAD R3, R4, 0x8, R3 ;  /* 0x0000000804037824 */ /* 0x000fce00078e0203 */
.L_x_13838:
[----:B--2---:R2:W4:Y:S02]  /*21260*/  SYNCS.PHASECHK.TRANS64.TRYWAIT P0, [R3+URZ], R0 ;  /* 0x00000000030075a7 */ /* 0x004524000800017f */
[----:B----4-:R-:W-:Y:S05]  /*21270*/  @!P0 NANOSLEEP.SYNCS 0x989680 ;  /* 0x009896800000895d */ /* 0x010fea0003900000 */
[----:B------:R-:W4:Y:S02]  /*21280*/  @!P0 SYNCS.PHASECHK.TRANS64 P0, [R3+URZ], R0 ;  /* 0x00000000030085a7 */ /* 0x000f24000800007f */
[----:B----4-:R-:W-:Y:S05]  /*21290*/  @!P0 BRA `(.L_x_13838) ;  /* 0xfffffffc00f08947 */ /* 0x010fea000383ffff */
.L_x_13474:
[----:B------:R-:W-:Y:S05]  /*212a0*/  BSYNC B9 ;  /* 0x0000000000097941 */ /* 0x000fea0003800000 */
.L_x_13471:
[----:B------:R-:W-:Y:S05]  /*212b0*/  EXIT ;  /* 0x000000000000794d */ /* 0x000fea0003800000 */
.L_x_13502:
[----:B0-----:R0:W1:Y:S02]  /*212c0*/  SYNCS.PHASECHK.TRANS64.TRYWAIT P6, [R78+URZ+0x16890], R90 ;  /* 0x0168905a4e0075a7 */ /* 0x00106400080c017f */
[----:B-1----:R-:W-:Y:S05]  /*212d0*/  @!P6 NANOSLEEP.SYNCS 0x989680 ;  /* 0x009896800000e95d */ /* 0x002fea0003900000 */
[----:B------:R-:W1:Y:S02]  /*212e0*/  @!P6 SYNCS.PHASECHK.TRANS64 P6, [R78+URZ+0x16890], R90 ;  /* 0x0168905a4e00e5a7 */ /* 0x000e6400080c007f */
[----:B-1----:R-:W-:Y:S05]  /*212f0*/  @!P6 BRA `(.L_x_13502) ;  /* 0xfffffffc00f0e947 */ /* 0x002fea000383ffff */
[----:B------:R-:W-:Y:S05]  /*21300*/  BRA `(.L_x_13839) ;  /* 0xfffffe1c00a07947 */ /* 0x000fea000383ffff */
.L_x_13522:
[----:B0-----:R0:W1:Y:S02]  /*21310*/  SYNCS.PHASECHK.TRANS64.TRYWAIT P5, [R78+URZ+0x16890], R90 ;  /* 0x0168905a4e0075a7 */ /* 0x00106400080a017f */
[----:B-1----:R-:W-:Y:S05]  /*21320*/  @!P5 NANOSLEEP.SYNCS 0x989680 ;  /* 0x009896800000d95d */ /* 0x002fea0003900000 */
[----:B------:R-:W1:Y:S02]  /*21330*/  @!P5 SYNCS.PHASECHK.TRANS64 P5, [R78+URZ+0x16890], R90 ;  /* 0x0168905a4e00d5a7 */ /* 0x000e6400080a007f */
[----:B-1----:R-:W-:Y:S05]  /*21340*/  @!P5 BRA `(.L_x_13522) ;  /* 0xfffffffc00f0d947 */ /* 0x002fea000383ffff */
[----:B------:R-:W-:Y:S05]  /*21350*/  BRA `(.L_x_13840) ;  /* 0xfffffe3000207947 */ /* 0x000fea000383ffff */
.L_x_13531:
[----:B0-----:R0:W1:Y:S02]  /*21360*/  SYNCS.PHASECHK.TRANS64.TRYWAIT P4, [R78+URZ+0x16890], R90 ;  /* 0x0168905a4e0075a7 */ /* 0x001064000808017f */
[----:B-1----:R-:W-:Y:S05]  /*21370*/  @!P4 NANOSLEEP.SYNCS 0x989680 ;  /* 0x009896800000c95d */ /* 0x002fea0003900000 */
[----:B------:R-:W1:Y:S02]  /*21380*/  @!P4 SYNCS.PHASECHK.TRANS64 P4, [R78+URZ+0x16890], R90 ;  /* 0x0168905a4e00c5a7 */ /* 0x000e64000808007f */
[----:B-1----:R-:W-:Y:S05]  /*21390*/  @!P4 BRA `(.L_x_13531) ;  /* 0xfffffffc00f0c947 */ /* 0x002fea000383ffff */
[----:B------:R-:W-:Y:S05]  /*213a0*/  BRA `(.L_x_13841) ;  /* 0xfffffe4000487947 */ /* 0x000fea000383ffff */
.L_x_13537:
[----:B--2---:R2:W3:Y:S02]  /*213b0*/  SYNCS.PHASECHK.TRANS64.TRYWAIT P3, [R78+URZ+0x168b0], R90 ;  /* 0x0168b05a4e0075a7 */ /* 0x0044e4000806017f */
[----:B---3--:R-:W-:Y:S05]  /*213c0*/  @!P3 NANOSLEEP.SYNCS 0x989680 ;  /* 0x009896800000b95d */ /* 0x008fea0003900000 */
[----:B------:R-:W3:Y:S02]  /*213d0*/  @!P3 SYNCS.PHASECHK.TRANS64 P3, [R78+URZ+0x168b0], R90 ;  /* 0x0168b05a4e00b5a7 */ /* 0x000ee4000806007f */
[----:B---3--:R-:W-:Y:S05]  /*213e0*/  @!P3 BRA `(.L_x_13537) ;  /* 0xfffffffc00f0b947 */ /* 0x008fea000383ffff */
[----:B------:R-:W-:Y:S05]  /*213f0*/  BRA `(.L_x_13842) ;  /* 0xfffffe4000dc7947 */ /* 0x000fea000383ffff */
.L_x_13555:
        /* <DEDUP_REMOVED lines=13> */
.L_x_13844:
[----:B------:R-:W-:Y:S05]  /*214d0*/  BSYNC B0 ;  /* 0x0000000000007941 */ /* 0x000fea0003800000 */
.L_x_13843:
[----:B------:R0:W-:Y:S01]  /*214e0*/  STL [R1+0x24], R14 ;  /* 0x0000240e01007387 */ /* 0x0001e20000100800 */
[----:B------:R-:W-:Y:S05]  /*214f0*/  BRA `(.L_x_13845) ;  /* 0xfffffe4c00d07947 */ /* 0x000fea000383ffff */
.L_x_13567:
[----:B------:R-:W-:Y:S01]  /*21500*/  BSSY B1, `(.L_x_13846) ;  /* 0x0000008000017945 */ /* 0x000fe20003800000 */
[----:B------:R-:W-:Y:S02]  /*21510*/  IMAD.MOV.U32 R13, RZ, RZ, R6 ;  /* 0x000000ffff0d7224 */ /* 0x000fe400078e0006 */
[----:B------:R-:W-:Y:S02]  /*21520*/  IMAD.MOV.U32 R12, RZ, RZ, RZ ;  /* 0x000000ffff0c7224 */ /* 0x000fe400078e00ff */
[----:B------:R-:W-:Y:S02]  /*21530*/  IMAD.MOV.U32 R11, RZ, RZ, 0x1c1f ;  /* 0x00001c1fff0b7424 */ /* 0x000fe400078e00ff */
[----:B------:R-:W-:-:S07]  /*21540*/  IMAD.MOV.U32 R15, RZ, RZ, -0x1 ;  /* 0xffffffffff0f7424 */ /* 0x000fce00078e00ff */
[----:B0-----:R-:W-:Y:S05]  /*21550*/  WARPSYNC.COLLECTIVE R15, `(.L_x_13847) ;  /* 0x000000000f087348 */ /* 0x001fea0003c00000 */
[----:B0-----:R0:W1:Y:S02]  /*21560*/  SHFL.IDX P6, R14, R13, R12, R11 ;  /* 0x0000000c0d0e7389 */ /* 0x00106400000c000b */
[----:B01----:R-:W-:Y:S01]  /*21570*/  ENDCOLLECTIVE ;  /* 0x000000000000791b */ /* 0x003fe20003800000 */
.L_x_13847:
[----:B------:R-:W-:Y:S05]  /*21580*/  BSYNC B1 ;  /* 0x0000000000017941 */ /* 0x000fea0003800000 */
.L_x_13846:
        /* <DEDUP_REMOVED lines=8> */
.L_x_13848:
[----:B------:R-:W-:Y:S02]  /*21610*/  IMAD.MOV.U32 R13, RZ, RZ, R8 ;  /* 0x000000ffff0d7224 */ /* 0x000fe400078e0008 */
[----:B------:R-:W-:-:S07]  /*21620*/  IMAD.MOV.U32 R0, RZ, RZ, R14 ;  /* 0x000000ffff007224 */ /* 0x000fce00078e000e */
[----:B------:R-:W-:Y:S05]  /*21630*/  WARPSYNC.COLLECTIVE R15, `(.L_x_13849) ;  /* 0x000000000f087348 */ /* 0x000fea0003c00000 */
[----:B------:R0:W1:Y:S02]  /*21640*/  SHFL.IDX P6, R14, R13, R12, R11 ;  /* 0x0000000c0d0e7389 */ /* 0x00006400000c000b */
[----:B01----:R-:W-:Y:S01]  /*21650*/  ENDCOLLECTIVE ;  /* 0x000000000000791b */ /* 0x003fe20003800000 */
.L_x_13849:
[----:B------:R-:W-:Y:S02]  /*21660*/  IMAD.MOV.U32 R13, RZ, RZ, R7 ;  /* 0x000000ffff0d7224 */ /* 0x000fe400078e0007 */
[----:B------:R-:W-:-:S07]  /*21670*/  IMAD.MOV.U32 R5, RZ, RZ, R14 ;  /* 0x000000ffff057224 */ /* 0x000fce00078e000e */
[----:B------:R-:W-:Y:S05]  /*21680*/  WARPSYNC.COLLECTIVE R15, `(.L_x_13850) ;  /* 0x000000000f087348 */ /* 0x000fea0003c00000 */
[----:B------:R0:W1:Y:S02]  /*21690*/  SHFL.IDX P6, R14, R13, R12, R11 ;  /* 0x0000000c0d0e7389 */ /* 0x00006400000c000b */
[----:B01----:R-:W-:Y:S01]  /*216a0*/  ENDCOLLECTIVE ;  /* 0x000000000000791b */ /* 0x003fe20003800000 */
.L_x_13850:
[----:B------:R-:W-:Y:S05]  /*216b0*/  BRA `(.L_x_13851) ;  /* 0xfffffe54005c7947 */ /* 0x000fea000383ffff */
.L_x_13570:
[----:B------:R-:W-:Y:S01]  /*216c0*/  BSSY B1, `(.L_x_13852) ;  /* 0x0000008000017945 */ /* 0x000fe20003800000 */
[----:B------:R-:W-:Y:S02]  /*216d0*/  IMAD.MOV.U32 R13, RZ, RZ, R6 ;  /* 0x000000ffff0d7224 */ /* 0x000fe400078e0006 */
[----:B------:R-:W-:Y:S02]  /*216e0*/  IMAD.MOV.U32 R12, RZ, RZ, 0x1 ;  /* 0x00000001ff0c7424 */ /* 0x000fe400078e00ff */
[----:B------:R-:W-:Y:S02]  /*216f0*/  IMAD.MOV.U32 R11, RZ, RZ, 0x1c1f ;  /* 0x00001c1fff0b7424 */ /* 0x000fe400078e00ff */
[----:B------:R-:W-:-:S07]  /*21700*/  IMAD.MOV.U32 R15, RZ, RZ, -0x1 ;  /* 0xffffffffff0f7424 */ /* 0x000fce00078e00ff */
[----:B-1----:R-:W-:Y:S05]  /*21710*/  WARPSYNC.COLLECTIVE R15, `(.L_x_13853) ;  /* 0x000000000f087348 */ /* 0x002fea0003c00000 */
[----:B------:R0:W2:Y:S02]  /*21720*/  SHFL.IDX P6, R14, R13, R12, R11 ;  /* 0x0000000c0d0e7389 */ /* 0x0000a400000c000b */
[----:B012---:R-:W-:Y:S01]  /*21730*/  ENDCOLLECTIVE ;  /* 0x000000000000791b */ /* 0x007fe20003800000 */
.L_x_13853:
[----:B------:R-:W-:Y:S05]  /*21740*/  BSYNC B1 ;  /* 0x0000000000017941 */ /* 0x000fea0003800000 */
.L_x_13852:
        /* <DEDUP_REMOVED lines=8> */
.L_x_13854:
[----:B------:R-:W-:Y:S02]  /*217d0*/  IMAD.MOV.U32 R13, RZ, RZ, R8 ;  /* 0x000000ffff0d7224 */ /* 0x000fe400078e0008 */
[----:B------:R-:W-:-:S07]  /*217e0*/  IMAD.MOV.U32 R0, RZ, RZ, R14 ;  /* 0x000000ffff007224 */ /* 0x000fce00078e000e */
[----:B------:R-:W-:Y:S05]  /*217f0*/  WARPSYNC.COLLECTIVE R15, `(.L_x_13855) ;  /* 0x000000000f087348 */ /* 0x000fea0003c00000 */
[----:B------:R0:W1:Y:S02]  /*21800*/  SHFL.IDX P6, R14, R13, R12, R11 ;  /* 0x0000000c0d0e7389 */ /* 0x00006400000c000b */
[----:B01----:R-:W-:Y:S01]  /*21810*/  ENDCOLLECTIVE ;  /* 0x000000000000791b */ /* 0x003fe20003800000 */
.L_x_13855:
[----:B------:R-:W-:Y:S02]  /*21820*/  IMAD.MOV.U32 R13, RZ, RZ, R7 ;  /* 0x000000ffff0d7224 */ /* 0x000fe400078e0007 */
[----:B------:R-:W-:-:S07]  /*21830*/  IMAD.MOV.U32 R5, RZ, RZ, R14 ;  /* 0x000000ffff057224 */ /* 0x000fce00078e000e */
[----:B------:R-:W-:Y:S05]  /*21840*/  WARPSYNC.COLLECTIVE R15, `(.L_x_13856) ;  /* 0x000000000f087348 */ /* 0x000fea0003c00000 */
[----:B------:R0:W1:Y:S02]  /*21850*/  SHFL.IDX P6, R14, R13, R12, R11 ;  /* 0x0000000c0d0e7389 */ /* 0x00006400000c000b */
[----:B01----:R-:W-:Y:S01]  /*21860*/  ENDCOLLECTIVE ;  /* 0x000000000000791b */ /* 0x003fe20003800000 */
.L_x_13856:
[----:B------:R-:W-:Y:S05]  /*21870*/  BRA `(.L_x_13857) ;  /* 0xfffffe5400c87947 */ /* 0x000fea000383ffff */
.L_x_13574:
[----:B0-----:R0:W1:Y:S02]  /*21880*/  SYNCS.PHASECHK.TRANS64.TRYWAIT P0, [R2+URZ+0x16800], R37 ;  /* 0x01680025020075a7 */ /* 0x001064000800017f */
[----:B-1----:R-:W-:Y:S05]  /*21890*/  @!P0 NANOSLEEP.SYNCS 0x989680 ;  /* 0x009896800000895d */ /* 0x002fea0003900000 */
[----:B------:R-:W1:Y:S02]  /*218a0*/  @!P0 SYNCS.PHASECHK.TRANS64 P0, [R2+URZ+0x16800], R37 ;  /* 0x01680025020085a7 */ /* 0x000e64000800007f */
[----:B-1----:R-:W-:Y:S05]  /*218b0*/  @!P0 BRA `(.L_x_13574) ;  /* 0xfffffffc00f08947 */ /* 0x002fea000383ffff */
[----:B------:R-:W-:Y:S05]  /*218c0*/  BRA `(.L_x_13858) ;  /* 0xfffffe5800d07947 */ /* 0x000fea000383ffff */
.L_x_13582:
[----:B------:R-:W1:Y:S01]  /*218d0*/  LDC R41, c[0x0][0x3f4] ;  /* 0x0000fd00ff297b82 */ /* 0x000e620000000800 */
[----:B------:R-:W-:Y:S01]  /*218e0*/  BSSY B1, `(.L_x_13859) ;  /* 0x0000008000017945 */ /* 0x000fe20003800000 */
[----:B------:R-:W-:Y:S02]  /*218f0*/  IMAD.MOV.U32 R13, RZ, RZ, R26 ;  /* 0x000000ffff0d7224 */ /* 0x000fe400078e001a */
[----:B------:R-:W-:Y:S02]  /*21900*/  IMAD.MOV.U32 R12, RZ, RZ, RZ ;  /* 0x000000ffff0c7224 */ /* 0x000fe400078e00ff */
[----:B------:R-:W-:Y:S02]  /*21910*/  IMAD.MOV.U32 R11, RZ, RZ, 0x1c1f ;  /* 0x00001c1fff0b7424 */ /* 0x000fe400078e00ff */
[----:B------:R-:W-:-:S07]  /*21920*/  IMAD.MOV.U32 R15, RZ, RZ, -0x1 ;  /* 0xffffffffff0f7424 */ /* 0x000fce00078e00ff */
[----:B01----:R-:W-:Y:S05]  /*21930*/  WARPSYNC.COLLECTIVE R15, `(.L_x_13860) ;  /* 0x000000000f087348 */ /* 0x003fea0003c00000 */
[----:B0-----:R0:W2:Y:S02]  /*21940*/  SHFL.IDX P6, R14, R13, R12, R11 ;  /* 0x0000000c0d0e7389 */ /* 0x0010a400000c000b */
[----:B012---:R-:W-:Y:S01]  /*21950*/  ENDCOLLECTIVE ;  /* 0x000000000000791b */ /* 0x007fe20003800000 */
.L_x_13860:
[----:B------:R-:W-:Y:S05]  /*21960*/  BSYNC B1 ;  /* 0x0000000000017941 */ /* 0x000fea0003800000 */
.L_x_13859:
[----:B------:R0:W5:Y:S01]  /*21970*/  LDL R8, [R1+0x8] ;  /* 0x0000080001087983 */ /* 0x0001620000100800 */
[----:B------:R-:W-:Y:S01]  /*21980*/  IMAD.MOV.U32 R13, RZ, RZ, R25 ;  /* 0x000000ffff0d7224 */ /* 0x000fe200078e0019 */
[----:B------:R-:W-:Y:S01]  /*21990*/  MOV R15, 0xffffffff ;  /* 0xffffffff000f7802 */ /* 0x000fe20000000f00 */
[----:B------:R-:W-:Y:S01]  /*219a0*/  IMAD.MOV.U32 R12, RZ, RZ, RZ ;  /* 0x000000ffff0c7224 */ /* 0x000fe200078e00ff */
[----:B------:R-:W-:Y:S01]  /*219b0*/  ISETP.GE.AND P0, PT, R18, R41, PT ;  /* 0x000000291200720c */ /* 0x000fe20003f06270 */
[----:B------:R-:W-:Y:S02]  /*219c0*/  IMAD.MOV.U32 R11, RZ, RZ, 0x1c1f ;  /* 0x00001c1fff0b7424 */ /* 0x000fe400078e00ff */
[----:B------:R-:W-:-:S10]  /*219d0*/  IMAD.MOV.U32 R0, RZ, RZ, R14 ;  /* 0x000000ffff007224 */ /* 0x000fd400078e000e */
[----:B0----5:R-:W-:Y:S05]  /*219e0*/  WARPSYNC.COLLECTIVE R15, `(.L_x_13861) ;  /* 0x000000000f087348 */ /* 0x021fea0003c00000 */
[----:B------:R1:W2:Y:S02]  /*219f0*/  SHFL.IDX P6, R14, R13, R12, R11 ;  /* 0x0000000c0d0e7389 */ /* 0x0002a400000c000b */
[----:B012--5:R-:W-:Y:S01]  /*21a00*/  ENDCOLLECTIVE ;  /* 0x000000000000791b */ /* 0x027fe20003800000 */
.L_x_13861:
[----:B------:R-:W-:Y:S02]  /*21a10*/  IMAD.MOV.U32 R13, RZ, RZ, R24 ;  /* 0x000000ffff0d7224 */ /* 0x000fe400078e0018 */
[----:B------:R-:W-:-:S07]  /*21a20*/  IMAD.MOV.U32 R3, RZ, RZ, R14 ;  /* 0x000000ffff037224 */ /* 0x000fce00078e000e */
[----:B------:R-:W-:Y:S05]  /*21a30*/  WARPSYNC.COLLECTIVE R15, `(.L_x_13862) ;  /* 0x000000000f087348 */ /* 0x000fea0003c00000 */
[----:B------:R0:W1:Y:S02]  /*21a40*/  SHFL.IDX P6, R14, R13, R12, R11 ;  /* 0x0000000c0d0e7389 */ /* 0x00006400000c000b */
[----:B01----:R-:W-:Y:S01]  /*21a50*/  ENDCOLLECTIVE ;  /* 0x000000000000791b */ /* 0x003fe20003800000 */
.L_x_13862:
[----:B------:R-:W-:Y:S02]  /*21a60*/  IMAD.MOV.U32 R13, RZ, RZ, R27 ;  /* 0x000000ffff0d7224 */ /* 0x000fe400078e001b */
[----:B------:R-:W-:-:S07]  /*21a70*/  IMAD.MOV.U32 R4, RZ, RZ, R14 ;  /* 0x000000ffff047224 */ /* 0x000fce00078e000e */
[----:B------:R-:W-:Y:S05]  /*21a80*/  WARPSYNC.COLLECTIVE R15, `(.L_x_13863) ;  /* 0x000000000f087348 */ /* 0x000fea0003c00000 */
[----:B------:R0:W1:Y:S02]  /*21a90*/  SHFL.IDX P6, R14, R13, R12, R11 ;  /* 0x0000000c0d0e7389 */ /* 0x00006400000c000b */
[----:B01----:R-:W-:Y:S01]  /*21aa0*/  ENDCOLLECTIVE ;  /* 0x000000000000791b */ /* 0x003fe20003800000 */
.L_x_13863:
[----:B------:R-:W-:-:S05]  /*21ab0*/  IMAD R32, R8, R32, RZ ;  /* 0x0000002008207224 */ /* 0x000fca00078e02ff */
[----:B------:R-:W-:-:S13]  /*21ac0*/  ISETP.GE.OR P1, PT, R39, R32, P0 ;  /* 0x000000202700720c */ /* 0x000fda0000726670 */
[C---:B------:R-:W-:Y:S01]  /*21ad0*/  @!P1 IMAD.SHL.U32 R5, R18.reuse, 0x2, RZ ;  /* 0x0000000212059824 */ /* 0x040fe200078e00ff */
[----:B------:R-:W-:-:S04]  /*21ae0*/  @!P1 SHF.L.U64.HI R21, R18, 0x1, R43 ;  /* 0x0000000112159819 */ /* 0x000fc8000001022b */
[----:B------:R-:W-:-:S05]  /*21af0*/  @!P1 IADD3 R6, P2, R3, R5, RZ ;  /* 0x0000000503069210 */ /* 0x000fca0007f5e0ff */
[----:B------:R-:W-:-:S05]  /*21b00*/  @!P1 IMAD.X R7, R0, 0x1, R21, P2 ;  /* 0x0000000100079824 */ /* 0x000fca00010e0615 */
[----:B------:R-:W2:Y:S01]  /*21b10*/  @!P1 LD.E.128 R8, desc[UR40][R6.64] ;  /* 0x0000002806089980 */ /* 0x000ea2000c101d00 */
[----:B------:R-:W-:-:S05]  /*21b20*/  @!P1 IADD3 R14, P2, R14, R5, RZ ;  /* 0x000000050e0e9210 */ /* 0x000fca0007f5e0ff */
[----:B------:R-:W-:-:S04]  /*21b30*/  @!P1 IMAD.X R3, R4, 0x1, R21, P2 ;  /* 0x0000000104039824 */ /* 0x000fc800010e0615 */
[----:B------:R-:W-:-:S05]  /*21b40*/  @!P1 IMAD.MOV.U32 R15, RZ, RZ, R3 ;  /* 0x000000ffff0f9224 */ /* 0x000fca00078e0003 */
[----:B------:R0:W5:Y:S01]  /*21b50*/  @!P1 LD.E.128 R4, desc[UR40][R14.64] ;  /* 0x000000280e049980 */ /* 0x000162000c101d00 */
[----:B------:R-:W-:Y:S01]  /*21b60*/  CS2R R36, SRZ ;  /* 0x0000000000247805 */ /* 0x000fe2000001ff00 */
[----:B------:R-:W-:Y:S01]  /*21b70*/  IMAD.MOV.U32 R13, RZ, RZ, R26 ;  /* 0x000000ffff0d7224 */ /* 0x000fe200078e001a */
[----:B------:R-:W-:Y:S01]  /*21b80*/  CS2R R34, SRZ ;  /* 0x0000000000227805 */ /* 0x000fe2000001ff00 */
[----:B------:R-:W-:Y:S01]  /*21b90*/  IMAD.MOV.U32 R12, RZ, RZ, 0x1 ;  /* 0x00000001ff0c7424 */ /* 0x000fe200078e00ff */
[----:B------:R-:W-:Y:S02]  /*21ba0*/  CS2R R30, SRZ ;  /* 0x00000000001e7805 */ /* 0x000fe4000001ff00 */
[----:B------:R-:W-:Y:S01]  /*21bb0*/  CS2R R20, SRZ ;  /* 0x0000000000147805 */ /* 0x000fe2000001ff00 */
[----:B0-----:R-:W-:Y:S01]  /*21bc0*/  IMAD.MOV.U32 R15, RZ, RZ, -0x1 ;  /* 0xffffffffff0f7424 */ /* 0x001fe200078e00ff */
[----:B--2---:R-:W-:Y:S01]  /*21bd0*/  @!P1 MOV R37, R11 ;  /* 0x0000000b00259202 */ /* 0x004fe20000000f00 */
[----:B------:R-:W-:-:S02]  /*21be0*/  IMAD.MOV.U32 R11, RZ, RZ, 0x1c1f ;  /* 0x00001c1fff0b7424 */ /* 0x000fc400078e00ff */
[----:B------:R-:W-:Y:S02]  /*21bf0*/  @!P1 IMAD.MOV.U32 R34, RZ, RZ, R8 ;  /* 0x000000ffff229224 */ /* 0x000fe400078e0008 */
[----:B------:R-:W-:-:S07]  /*21c00*/  @!P1 IMAD.MOV.U32 R35, RZ, RZ, R9 ;  /* 0x000000ffff239224 */ /* 0x000fce00078e0009 */
[----:B-----5:R-:W-:Y:S05]  /*21c10*/  WARPSYNC.COLLECTIVE R15, `(.L_x_13864) ;  /* 0x000000000f087348 */ /* 0x020fea0003c00000 */
[----:B------:R0:W1:Y:S02]  /*21c20*/  SHFL.IDX P6, R14, R13, R12, R11 ;  /* 0x0000000c0d0e7389 */ /* 0x00006400000c000b */
[----:B01---5:R-:W-:Y:S01]  /*21c30*/  ENDCOLLECTIVE ;  /* 0x000000000000791b */ /* 0x023fe20003800000 */
.L_x_13864:
[----:B------:R-:W-:Y:S02]  /*21c40*/  IMAD.MOV.U32 R0, RZ, RZ, R34 ;  /* 0x000000ffff007224 */ /* 0x000fe400078e0022 */
[----:B------:R-:W-:Y:S02]  /*21c50*/  IMAD.MOV.U32 R3, RZ, RZ, R35 ;  /* 0x000000ffff037224 */ /* 0x000fe400078e0023 */
[----:B------:R-:W-:Y:S01]  /*21c60*/  @!P1 IMAD.MOV.U32 R36, RZ, RZ, R10 ;  /* 0x000000ffff249224 */ /* 0x000fe200078e000a */
[----:B------:R-:W-:Y:S01]  /*21c70*/  PRMT R42, R0, 0x7610, R42 ;  /* 0x00007610002a7816 */ /* 0x000fe2000000002a */
[----:B------:R-:W-:Y:S01]  /*21c80*/  IMAD.MOV.U32 R9, RZ, RZ, R37 ;  /* 0x000000ffff097224 */ /* 0x000fe200078e0025 */
[----:B------:R-:W-:Y:S01]  /*21c90*/  PRMT R45, R45, 0x5410, R3 ;  /* 0x000054102d2d7816 */ /* 0x000fe20000000003 */
[----:B------:R-:W-:Y:S01]  /*21ca0*/  @!P1 IMAD.MOV.U32 R30, RZ, RZ, R4 ;  /* 0x000000ffff1e9224 */ /* 0x000fe200078e0004 */
[----:B------:R-:W-:Y:S01]  /*21cb0*/  @!P1 MOV R31, R5 ;  /* 0x00000005001f9202 */ /* 0x000fe20000000f00 */
[----:B------:R-:W-:-:S02]  /*21cc0*/  @!P1 IMAD.MOV.U32 R20, RZ, RZ, R6 ;  /* 0x000000ffff149224 */ /* 0x000fc400078e0006 */
[----:B------:R-:W-:Y:S02]  /*21cd0*/  @!P1 IMAD.MOV.U32 R21, RZ, RZ, R7 ;  /* 0x000000ffff159224 */ /* 0x000fe400078e0007 */
[----:B------:R-:W-:Y:S02]  /*21ce0*/  IMAD.MOV.U32 R13, RZ, RZ, R25 ;  /* 0x000000ffff0d7224 */ /* 0x000fe400078e0019 */
[----:B------:R-:W-:Y:S02]  /*21cf0*/  IMAD.MOV.U32 R4, RZ, RZ, R30 ;  /* 0x000000ffff047224 */ /* 0x000fe400078e001e */
        /* <DEDUP_REMOVED lines=9> */
.L_x_13865:
[----:B------:R-:W-:Y:S01]  /*21d90*/  IMAD.MOV.U32 R7, RZ, RZ, R21 ;  /* 0x000000ffff077224 */ /* 0x000fe200078e0015 */
[----:B------:R-:W-:Y:S02]  /*21da0*/  PRMT R33, R8, 0x5410, R9 ;  /* 0x0000541008217816 */ /* 0x000fe40000000009 */
[----:B------:R-:W-:Y:S02]  /*21db0*/  CS2R R4, SRZ ;  /* 0x0000000000047805 */ /* 0x000fe4000001ff00 */
[----:B------:R-:W-:Y:S01]  /*21dc0*/  PRMT R42, R42, 0x5410, R7 ;  /* 0x000054102a2a7816 */ /* 0x000fe20000000007 */
[----:B------:R-:W-:Y:S02]  /*21dd0*/  IMAD.MOV.U32 R13, RZ, RZ, R24 ;  /* 0x000000ffff0d7224 */ /* 0x000fe400078e0018 */
[----:B------:R-:W-:-:S07]  /*21de0*/  IMAD.MOV.U32 R3, RZ, RZ, R14 ;  /* 0x000000ffff037224 */ /* 0x000fce00078e000e */
[----:B------:R-:W-:Y:S05]  /*21df0*/  WARPSYNC.COLLECTIVE R15, `(.L_x_13866) ;  /* 0x000000000f087348 */ /* 0x000fea0003c00000 */
[----:B------:R0:W1:Y:S02]  /*21e00*/  SHFL.IDX P6, R14, R13, R12, R11 ;  /* 0x0000000c0d0e7389 */ /* 0x00006400000c000b */
[----:B01----:R-:W-:Y:S01]  /*21e10*/  ENDCOLLECTIVE ;  /* 0x000000000000791b */ /* 0x003fe20003800000 */
.L_x_13866:
[----:B------:R-:W-:Y:S02]  /*21e20*/  IMAD.MOV.U32 R13, RZ, RZ, R27 ;  /* 0x000000ffff0d7224 */ /* 0x000fe400078e001b */
[----:B------:R-:W-:-:S07]  /*21e30*/  IMAD.MOV.U32 R24, RZ, RZ, R14 ;  /* 0x000000ffff187224 */ /* 0x000fce00078e000e */
[----:B------:R-:W-:Y:S05]  /*21e40*/  WARPSYNC.COLLECTIVE R15, `(.L_x_13867) ;  /* 0x000000000f087348 */ /* 0x000fea0003c00000 */
[----:B------:R0:W1:Y:S02]  /*21e50*/  SHFL.IDX P6, R14, R13, R12, R11 ;  /* 0x0000000c0d0e7389 */ /* 0x00006400000c000b */
[----:B01----:R-:W-:Y:S01]  /*21e60*/  ENDCOLLECTIVE ;  /* 0x000000000000791b */ /* 0x003fe20003800000 */
.L_x_13867:
[----:B------:R-:W-:Y:S05]  /*21e70*/  BRA `(.L_x_13868) ;  /* 0xfffffe6400c07947 */ /* 0x000fea000383ffff */
.L_x_13586:
[----:B0-----:R0:W1:Y:S02]  /*21e80*/  SYNCS.PHASECHK.TRANS64.TRYWAIT P1, [R2+URZ+0x16800], R13 ;  /* 0x0168000d020075a7 */ /* 0x001064000802017f */
[----:B-1----:R-:W-:Y:S05]  /*21e90*/  @!P1 NANOSLEEP.SYNCS 0x989680 ;  /* 0x009896800000995d */ /* 0x002fea0003900000 */
[----:B------:R-:W1:Y:S02]  /*21ea0*/  @!P1 SYNCS.PHASECHK.TRANS64 P1, [R2+URZ+0x16800], R13 ;  /* 0x0168000d020095a7 */ /* 0x000e64000802007f */
[----:B-1----:R-:W-:Y:S05]  /*21eb0*/  @!P1 BRA `(.L_x_13586) ;  /* 0xfffffffc00f09947 */ /* 0x002fea000383ffff */
[----:B------:R-:W-:Y:S05]  /*21ec0*/  BRA `(.L_x_13869) ;  /* 0xfffffe6800607947 */ /* 0x000fea000383ffff */
.L_x_13592:
[----:B--2---:R2:W3:Y:S02]  /*21ed0*/  SYNCS.PHASECHK.TRANS64.TRYWAIT P2, [R0+URZ+0x16830], R3 ;  /* 0x01683003000075a7 */ /* 0x0044e4000804017f */
[----:B---3--:R-:W-:Y:S05]  /*21ee0*/  @!P2 NANOSLEEP.SYNCS 0x989680 ;  /* 0x009896800000a95d */ /* 0x008fea0003900000 */
[----:B------:R-:W3:Y:S02]  /*21ef0*/  @!P2 SYNCS.PHASECHK.TRANS64 P2, [R0+URZ+0x16830], R3 ;  /* 0x016830030000a5a7 */ /* 0x000ee4000804007f */
[----:B---3--:R-:W-:Y:S05]  /*21f00*/  @!P2 BRA `(.L_x_13592) ;  /* 0xfffffffc00f0a947 */ /* 0x008fea000383ffff */
[----:B------:R-:W-:Y:S05]  /*21f10*/  BRA `(.L_x_13591) ;  /* 0xfffffe7400e07947 */ /* 0x000fea000383ffff */
.L_x_13610:
[----:B-1----:R1:W2:Y:S02]  /*21f20*/  SYNCS.PHASECHK.TRANS64.TRYWAIT P5, [R9+URZ+0x16830], R8 ;  /* 0x01683008090075a7 */ /* 0x0022a400080a017f */
[----:B--2---:R-:W-:Y:S05]  /*21f30*/  @!P5 NANOSLEEP.SYNCS 0x989680 ;  /* 0x009896800000d95d */ /* 0x004fea0003900000 */
[----:B------:R-:W2:Y:S02]  /*21f40*/  @!P5 SYNCS.PHASECHK.TRANS64 P5, [R9+URZ+0x16830], R8 ;  /* 0x016830080900d5a7 */ /* 0x000ea400080a007f */
[----:B--2---:R-:W-:Y:S05]  /*21f50*/  @!P5 BRA `(.L_x_13610) ;  /* 0xfffffffc00f0d947 */ /* 0x004fea000383ffff */
[----:B------:R-:W-:Y:S05]  /*21f60*/  BRA `(.L_x_13609) ;  /* 0xfffffeb000947947 */ /* 0x000fea000383ffff */
.L_x_13614:
[----:B-1----:R1:W2:Y:S02]  /*21f70*/  SYNCS.PHASECHK.TRANS64.TRYWAIT P4, [R9+URZ+0x16850], R8 ;  /* 0x01685008090075a7 */ /* 0x0022a4000808017f */
[----:B--2---:R-:W-:Y:S05]  /*21f80*/  @!P4 NANOSLEEP.SYNCS 0x989680 ;  /* 0x009896800000c95d */ /* 0x004fea0003900000 */
[----:B------:R-:W2:Y:S02]  /*21f90*/  @!P4 SYNCS.PHASECHK.TRANS64 P4, [R9+URZ+0x16850], R8 ;  /* 0x016850080900c5a7 */ /* 0x000ea4000808007f */
[----:B--2---:R-:W-:Y:S05]  /*21fa0*/  @!P4 BRA `(.L_x_13614) ;  /* 0xfffffffc00f0c947 */ /* 0x004fea000383ffff */
[----:B------:R-:W-:Y:S05]  /*21fb0*/  BRA `(.L_x_13611) ;  /* 0xfffffeb400587947 */ /* 0x000fea000383ffff */
.L_x_13633:
[----:B-1----:R1:W2:Y:S02]  /*21fc0*/  SYNCS.PHASECHK.TRANS64.TRYWAIT P3, [R5+URZ+0x16830], R14 ;  /* 0x0168300e050075a7 */ /* 0x0022a4000806017f */
[----:B--2---:R-:W-:Y:S05]  /*21fd0*/  @!P3 NANOSLEEP.SYNCS 0x989680 ;  /* 0x009896800000b95d */ /* 0x004fea0003900000 */
[----:B------:R-:W2:Y:S02]  /*21fe0*/  @!P3 SYNCS.PHASECHK.TRANS64 P3, [R5+URZ+0x16830], R14 ;  /* 0x0168300e0500b5a7 */ /* 0x000ea4000806007f */
[----:B--2---:R-:W-:Y:S05]  /*21ff0*/  @!P3 BRA `(.L_x_13633) ;  /* 0xfffffffc00f0b947 */ /* 0x004fea000383ffff */
[----:B------:R-:W-:Y:S05]  /*22000*/  BRA `(.L_x_13632) ;  /* 0xfffffeec00107947 */ /* 0x000fea000383ffff */
.L_x_13637:
[----:B-1----:R1:W2:Y:S02]  /*22010*/  SYNCS.PHASECHK.TRANS64.TRYWAIT P2, [R8+URZ+0x16850], R5 ;  /* 0x01685005080075a7 */ /* 0x0022a4000804017f */
[----:B--2---:R-:W-:Y:S05]  /*22020*/  @!P2 NANOSLEEP.SYNCS 0x989680 ;  /* 0x009896800000a95d */ /* 0x004fea0003900000 */
[----:B------:R-:W2:Y:S02]  /*22030*/  @!P2 SYNCS.PHASECHK.TRANS64 P2, [R8+URZ+0x16850], R5 ;  /* 0x016850050800a5a7 */ /* 0x000ea4000804007f */
[----:B--2---:R-:W-:Y:S05]  /*22040*/  @!P2 BRA `(.L_x_13637) ;  /* 0xfffffffc00f0a947 */ /* 0x004fea000383ffff */
[----:B------:R-:W-:Y:S05]  /*22050*/  BRA `(.L_x_13634) ;  /* 0xfffffeec00d47947 */ /* 0x000fea000383ffff */
.L_x_13644:
[----:B-1----:R1:W2:Y:S02]  /*22060*/  SYNCS.PHASECHK.TRANS64.TRYWAIT P3, [R5+URZ+0x16830], R12 ;  /* 0x0168300c050075a7 */ /* 0x0022a4000806017f */
[----:B--2---:R-:W-:Y:S05]  /*22070*/  @!P3 NANOSLEEP.SYNCS 0x989680 ;  /* 0x009896800000b95d */ /* 0x004fea0003900000 */
[----:B------:R-:W2:Y:S02]  /*22080*/  @!P3 SYNCS.PHASECHK.TRANS64 P3, [R5+URZ+0x16830], R12 ;  /* 0x0168300c0500b5a7 */ /* 0x000ea4000806007f */
[----:B--2---:R-:W-:Y:S05]  /*22090*/  @!P3 BRA `(.L_x_13644) ;  /* 0xfffffffc00f0b947 */ /* 0x004fea000383ffff */
[----:B------:R-:W-:Y:S05]  /*220a0*/  BRA `(.L_x_13643) ;  /* 0xffffff1000f47947 */ /* 0x000fea000383ffff */
.L_x_13648:
[----:B-1----:R1:W2:Y:S02]  /*220b0*/  SYNCS.PHASECHK.TRANS64.TRYWAIT P2, [R8+URZ+0x16850], R5 ;  /* 0x01685005080075a7 */ /* 0x0022a4000804017f */
[----:B--2---:R-:W-:Y:S05]  /*220c0*/  @!P2 NANOSLEEP.SYNCS 0x989680 ;  /* 0x009896800000a95d */ /* 0x004fea0003900000 */
[----:B------:R-:W2:Y:S02]  /*220d0*/  @!P2 SYNCS.PHASECHK.TRANS64 P2, [R8+URZ+0x16850], R5 ;  /* 0x016850050800a5a7 */ /* 0x000ea4000804007f */
[----:B--2---:R-:W-:Y:S05]  /*220e0*/  @!P2 BRA `(.L_x_13648) ;  /* 0xfffffffc00f0a947 */ /* 0x004fea000383ffff */
[----:B------:R-:W-:Y:S05]  /*220f0*/  BRA `(.L_x_13645) ;  /* 0xffffff1400b87947 */ /* 0x000fea000383ffff */
.L_x_13661:
[----:B-1----:R1:W2:Y:S02]  /*22100*/  SYNCS.PHASECHK.TRANS64.TRYWAIT P0, [R11+URZ+0x16850], R0 ;  /* 0x016850000b0075a7 */ /* 0x0022a4000800017f */
[----:B--2---:R-:W-:Y:S05]  /*22110*/  @!P0 NANOSLEEP.SYNCS 0x989680 ;  /* 0x009896800000895d */ /* 0x004fea0003900000 */
[----:B------:R-:W2:Y:S02]  /*22120*/  @!P0 SYNCS.PHASECHK.TRANS64 P0, [R11+URZ+0x16850], R0 ;  /* 0x016850000b0085a7 */ /* 0x000ea4000800007f */
[----:B--2---:R-:W-:Y:S05]  /*22130*/  @!P0 BRA `(.L_x_13661) ;  /* 0xfffffffc00f08947 */ /* 0x004fea000383ffff */
[----:B------:R-:W-:Y:S05]  /*22140*/  BRA `(.L_x_13660) ;  /* 0xffffff4800907947 */ /* 0x000fea000383ffff */
.L_x_13666:
[----:B------:R-:W-:Y:S02]  /*22150*/  IMAD.MOV.U32 R13, RZ, RZ, R41 ;  /* 0x000000ffff0d7224 */ /* 0x000fe400078e0029 */
[----:B------:R-:W-:Y:S02]  /*22160*/  IMAD.MOV.U32 R12, RZ, RZ, RZ ;  /* 0x000000ffff0c7224 */ /* 0x000fe400078e00ff */
[----:B------:R-:W-:Y:S02]  /*22170*/  IMAD.MOV.U32 R11, RZ, RZ, 0x181f ;  /* 0x0000181fff0b7424 */ /* 0x000fe400078e00ff */
[----:B------:R-:W-:Y:S02]  /*22180*/  IMAD.MOV.U32 R15, RZ, RZ, -0x1 ;  /* 0xffffffffff0f7424 */ /* 0x000fe400078e00ff */
[----:B------:R-:W-:-:S07]  /*22190*/  IMAD.IADD R42, R45, 0x1, R50 ;  /* 0x000000012d2a7824 */ /* 0x000fce00078e0232 */
[----:B-----5:R-:W-:Y:S05]  /*221a0*/  WARPSYNC.COLLECTIVE R15, `(.L_x_13870) ;  /* 0x000000000f087348 */ /* 0x020fea0003c00000 */
[----:B------:R0:W1:Y:S02]  /*221b0*/  SHFL.IDX P6, R14, R13, R12, R11 ;  /* 0x0000000c0d0e7389 */ /* 0x00006400000c000b */
[----:B01---5:R-:W-:Y:S01]  /*221c0*/  ENDCOLLECTIVE ;  /* 0x000000000000791b */ /* 0x023fe20003800000 */
.L_x_13870:
[----:B------:R-:W-:Y:S02]  /*221d0*/  VIADD R20, R42, 0x30 ;  /* 0x000000302a147836 */ /* 0x000fe40000000000 */
[----:B------:R-:W-:Y:S02]  /*221e0*/  IMAD.MOV.U32 R13, RZ, RZ, R40 ;  /* 0x000000ffff0d7224 */ /* 0x000fe400078e0028 */
[----:B------:R-:W-:-:S07]  /*221f0*/  IMAD.MOV.U32 R0, RZ, RZ, R14 ;  /* 0x000000ffff007224 */ /* 0x000fce00078e000e */
[----:B------:R-:W-:Y:S05]  /*22200*/  WARPSYNC.COLLECTIVE R15, `(.L_x_13871) ;  /* 0x000000000f087348 */ /* 0x000fea0003c00000 */
[----:B------:R0:W1:Y:S02]  /*22210*/  SHFL.IDX P6, R14, R13, R12, R11 ;  /* 0x0000000c0d0e7389 */ /* 0x00006400000c000b */
[----:B01----:R-:W-:Y:S01]  /*22220*/  ENDCOLLECTIVE ;  /* 0x000000000000791b */ /* 0x003fe20003800000 */
.L_x_13871:
[----:B------:R-:W-:Y:S02]  /*22230*/  ULDC UR4, c[0x0][0xac8] ;  /* 0x0002b20000047ab9 */ /* 0x000fe40000000800 */
[----:B------:R-:W-:-:S04]  /*22240*/  ISETP.GE.AND P0, PT, R44, UR4, PT ;  /* 0x000000042c007c0c */ /* 0x000fc8000bf06270 */
[-C--:B------:R-:W-:Y:S01]  /*22250*/  ISETP.GE.OR P4, PT, R20, R47.reuse, P0 ;  /* 0x0000002f1400720c */ /* 0x080fe20000786670 */
[C---:B------:R-:W-:Y:S01]  /*22260*/  VIADD R20, R42.reuse, 0x60 ;  /* 0x000000602a147836 */ /* 0x040fe20000000000 */
[----:B------:R-:W-:-:S04]  /*22270*/  ISETP.GE.OR P3, PT, R42, R47, P0 ;  /* 0x0000002f2a00720c */ /* 0x000fc80000766670 */
[----:B------:R-:W-:Y:S01]  /*22280*/  ISETP.GE.OR P2, PT, R20, R47, P0 ;  /* 0x0000002f1400720c */ /* 0x000fe20000746670 */
[----:B------:R-:W-:Y:S01]  /*22290*/  IMAD.MOV.U32 R12, RZ, RZ, 0x1 ;  /* 0x00000001ff0c7424 */ /* 0x000fe200078e00ff */
[----:B------:R-:W-:Y:S01]  /*222a0*/  MOV R13, R41 ;  /* 0x00000029000d7202 */ /* 0x000fe20000000f00 */
[----:B------:R-:W-:-:S10]  /*222b0*/  IMAD.MOV.U32 R3, RZ, RZ, R14 ;  /* 0x000000ffff037224 */ /* 0x000fd400078e000e */
[----:B------:R-:W-:Y:S05]  /*222c0*/  WARPSYNC.COLLECTIVE R15, `(.L_x_13872) ;  /* 0x000000000f087348 */ /* 0x000fea0003c00000 */
[----:B------:R0:W1:Y:S02]  /*222d0*/  SHFL.IDX P6, R14, R13, R12, R11 ;  /* 0x0000000c0d0e7389 */ /* 0x00006400000c000b */
[----:B01----:R-:W-:Y:S01]  /*222e0*/  ENDCOLLECTIVE ;  /* 0x000000000000791b */ /* 0x003fe20003800000 */
.L_x_13872:
[----:B------:R-:W-:-:S04]  /*222f0*/  @!P3 LEA R28, P5, R44, R3, 0x1 ;  /* 0x000000032c1cb211 */ /* 0x000fc800078a08ff */
[----:B------:R-:W-:Y:S01]  /*22300*/  @!P3 LEA.HI.X R3, R44, R0, R43, 0x1, P5 ;  /* 0x000000002c03b211 */ /* 0x000fe200028f0c2b */
[----:B------:R-:W-:Y:S02]  /*22310*/  IMAD.MOV.U32 R13, RZ, RZ, R40 ;  /* 0x000000ffff0d7224 */ /* 0x000fe400078e0028 */
[----:B------:R-:W-:-:S07]  /*22320*/  IMAD.MOV.U32 R8, RZ, RZ, R14 ;  /* 0x000000ffff087224 */ /* 0x000fce00078e000e */
[----:B------:R-:W-:Y:S05]  /*22330*/  WARPSYNC.COLLECTIVE R15, `(.L_x_13873) ;  /* 0x000000000f087348 */ /* 0x000fea0003c00000 */
[----:B------:R0:W1:Y:S02]  /*22340*/  SHFL.IDX P6, R14, R13, R12, R11 ;  /* 0x0000000c0d0e7389 */ /* 0x00006400000c000b */
[----:B01----:R-:W-:Y:S01]  /*22350*/  ENDCOLLECTIVE ;  /* 0x000000000000791b */ /* 0x003fe20003800000 */
.L_x_13873:
[----:B------:R-:W-:Y:S02]  /*22360*/  IMAD.MOV.U32 R13, RZ, RZ, R41 ;  /* 0x000000ffff0d7224 */ /* 0x000fe400078e0029 */
[----:B------:R-:W-:Y:S02]  /*22370*/  IMAD.MOV.U32 R12, RZ, RZ, 0x2 ;  /* 0x00000002ff0c7424 */ /* 0x000fe400078e00ff */
[----:B------:R-:W-:-:S07]  /*22380*/  IMAD.MOV.U32 R9, RZ, RZ, R14 ;  /* 0x000000ffff097224 */ /* 0x000fce00078e000e */
[----:B------:R-:W-:Y:S05]  /*22390*/  WARPSYNC.COLLECTIVE R15, `(.L_x_13874) ;  /* 0x000000000f087348 */ /* 0x000fea0003c00000 */
[----:B------:R0:W1:Y:S02]  /*223a0*/  SHFL.IDX P6, R14, R13, R12, R11 ;  /* 0x0000000c0d0e7389 */ /* 0x00006400000c000b */
[----:B01----:R-:W-:Y:S01]  /*223b0*/  ENDCOLLECTIVE ;  /* 0x000000000000791b */ /* 0x003fe20003800000 */
.L_x_13874:
[----:B------:R-:W-:Y:S01]  /*223c0*/  @!P4 LEA R20, P1, R44, R9, 0x1 ;  /* 0x000000092c14c211 */ /* 0x000fe200078208ff */
[----:B------:R-:W-:-:S03]  /*223d0*/  @!P3 IMAD.MOV.U32 R9, RZ, RZ, R3 ;  /* 0x000000ffff09b224 */ /* 0x000fc600078e0003 */
[----:B------:R-:W-:Y:S01]  /*223e0*/  @!P4 LEA.HI.X R21, R44, R8, R43, 0x1, P1 ;  /* 0x000000082c15c211 */ /* 0x000fe200008f0c2b */
[----:B------:R-:W-:-:S05]  /*223f0*/  @!P3 IMAD.MOV.U32 R8, RZ, RZ, R28 ;  /* 0x000000ffff08b224 */ /* 0x000fca00078e001c */
[----:B------:R0:W-:Y:S01]  /*22400*/  @!P3 ST.E.128 desc[UR40][R8.64], R4 ;  /* 0x000000040800b985 */ /* 0x0001e2000c101d28 */
[----:B------:R-:W-:-:S03]  /*22410*/  IMAD.MOV.U32 R13, RZ, RZ, R40 ;  /* 0x000000ffff0d7224 */ /* 0x000fc600078e0028 */
[----:B------:R0:W-:Y:S01]  /*22420*/  @!P4 ST.E.128 desc[UR40][R20.64], R24 ;  /* 0x000000181400c985 */ /* 0x0001e2000c101d28 */
[----:B------:R-:W-:-:S07]  /*22430*/  IMAD.MOV.U32 R10, RZ, RZ, R14 ;  /* 0x000000ffff0a7224 */ /* 0x000fce00078e000e */
[----:B0-----:R-:W-:Y:S05]  /*22440*/  WARPSYNC.COLLECTIVE R15, `(.L_x_13875) ;  /* 0x000000000f087348 */ /* 0x001fea0003c00000 */
[----:B------:R1:W2:Y:S02]  /*22450*/  SHFL.IDX P6, R14, R13, R12, R11 ;  /* 0x0000000c0d0e7389 */ /* 0x0002a400000c000b */
[----:B012---:R-:W-:Y:S01]  /*22460*/  ENDCOLLECTIVE ;  /* 0x000000000000791b */ /* 0x007fe20003800000 */
.L_x_13875:
[----:B------:R-:W-:Y:S01]  /*22470*/  MOV R13, R41 ;  /* 0x00000029000d7202 */ /* 0x000fe20000000f00 */
[----:B------:R-:W-:Y:S01]  /*22480*/  IMAD.MOV.U32 R12, RZ, RZ, 0x3 ;  /* 0x00000003ff0c7424 */ /* 0x000fe200078e00ff */
[----:B------:R-:W-:-:S13]  /*22490*/  @!P2 LEA R45, P5, R44, R14, 0x1 ;  /* 0x0000000e2c2da211 */ /* 0x000fda00078a08ff */
[----:B------:R-:W-:Y:S05]  /*224a0*/  WARPSYNC.COLLECTIVE R15, `(.L_x_13876) ;  /* 0x000000000f087348 */ /* 0x000fea0003c00000 */
[----:B------:R0:W1:Y:S02]  /*224b0*/  SHFL.IDX P6, R14, R13, R12, R11 ;  /* 0x0000000c0d0e7389 */ /* 0x00006400000c000b */
[----:B01----:R-:W-:Y:S01]  /*224c0*/  ENDCOLLECTIVE ;  /* 0x000000000000791b */ /* 0x003fe20003800000 */
.L_x_13876:
[----:B------:R-:W-:Y:S01]  /*224d0*/  @!P2 LEA.HI.X R10, R44, R10, R43, 0x1, P5 ;  /* 0x0000000a2c0aa211 */ /* 0x000fe200028f0c2b */
[----:B------:R-:W-:-:S04]  /*224e0*/  @!P2 IMAD.MOV.U32 R4, RZ, RZ, R45 ;  /* 0x000000ffff04a224 */ /* 0x000fc800078e002d */
[----:B------:R-:W-:-:S05]  /*224f0*/  @!P2 IMAD.MOV.U32 R5, RZ, RZ, R10 ;  /* 0x000000ffff05a224 */ /* 0x000fca00078e000a */
[----:B------:R0:W-:Y:S01]  /*22500*/  @!P2 ST.E.128 desc[UR40][R4.64], R32 ;  /* 0x000000200400a985 */ /* 0x0001e2000c101d28 */
[----:B------:R-:W-:Y:S02]  /*22510*/  IMAD.MOV.U32 R13, RZ, RZ, R40 ;  /* 0x000000ffff0d7224 */ /* 0x000fe400078e0028 */
[----:B------:R-:W-:-:S07]  /*22520*/  IMAD.MOV.U32 R0, RZ, RZ, R14 ;  /* 0x000000ffff007224 */ /* 0x000fce00078e000e */
[----:B0-----:R-:W-:Y:S05]  /*22530*/  WARPSYNC.COLLECTIVE R15, `(.L_x_13877) ;  /* 0x000000000f087348 */ /* 0x001fea0003c00000 */
[----:B------:R1:W2:Y:S02]  /*22540*/  SHFL.IDX P6, R14, R13, R12, R11 ;  /* 0x0000000c0d0e7389 */ /* 0x0002a400000c000b */
[----:B012---:R-:W-:Y:S01]  /*22550*/  ENDCOLLECTIVE ;  /* 0x000000000000791b */ /* 0x007fe20003800000 */
.L_x_13877:
[----:B------:R-:W-:Y:S05]  /*22560*/  BRA `(.L_x_13878) ;  /* 0xffffff5c00bc7947 */ /* 0x000fea000383ffff */
.L_x_13668:
[----:B------:R-:W-:Y:S02]  /*22570*/  IMAD.MOV.U32 R13, RZ, RZ, R4 ;  /* 0x000000ffff0d7224 */ /* 0x000fe400078e0004 */
[----:B------:R-:W-:Y:S02]  /*22580*/  IMAD.MOV.U32 R12, RZ, RZ, RZ ;  /* 0x000000ffff0c7224 */ /* 0x000fe400078e00ff */
[----:B------:R-:W-:Y:S02]  /*22590*/  IMAD.MOV.U32 R11, RZ, RZ, 0x1c1f ;  /* 0x00001c1fff0b7424 */ /* 0x000fe400078e00ff */
[----:B------:R-:W-:-:S07]  /*225a0*/  IMAD.MOV.U32 R15, RZ, RZ, -0x1 ;  /* 0xffffffffff0f7424 */ /* 0x000fce00078e00ff */
[----:B------:R-:W-:Y:S05]  /*225b0*/  WARPSYNC.COLLECTIVE R15, `(.L_x_13879) ;  /* 0x000000000f087348 */ /* 0x000fea0003c00000 */
[----:B------:R0:W1:Y:S02]  /*225c0*/  SHFL.IDX P6, R14, R13, R12, R11 ;  /* 0x0000000c0d0e7389 */ /* 0x00006400000c000b */
[----:B01----:R-:W-:Y:S01]  /*225d0*/  ENDCOLLECTIVE ;  /* 0x000000000000791b */ /* 0x003fe20003800000 */
.L_x_13879:
[----:B------:R-:W-:Y:S02]  /*225e0*/  IMAD.MOV.U32 R13, RZ, RZ, R3 ;  /* 0x000000ffff0d7224 */ /* 0x000fe400078e0003 */
[----:B------:R-:W-:-:S07]  /*225f0*/  IMAD.MOV.U32 R0, RZ, RZ, R14 ;  /* 0x000000ffff007224 */ /* 0x000fce00078e000e */
[----:B------:R-:W-:Y:S05]  /*22600*/  WARPSYNC.COLLECTIVE R15, `(.L_x_13880) ;  /* 0x000000000f087348 */ /* 0x000fea0003c00000 */
[----:B------:R0:W1:Y:S02]  /*22610*/  SHFL.IDX P6, R14, R13, R12, R11 ;  /* 0x0000000c0d0e7389 */ /* 0x00006400000c000b */
[----:B01----:R-:W-:Y:S01]  /*22620*/  ENDCOLLECTIVE ;  /* 0x000000000000791b */ /* 0x003fe20003800000 */
.L_x_13880:
[----:B------:R-:W-:Y:S05]  /*22630*/  BRA `(.L_x_13881) ;  /* 0xffffff6000987947 */ /* 0x000fea000383ffff */
.L_x_13671:
        /* <DEDUP_REMOVED lines=8> */
.L_x_13883:
[----:B------:R-:W-:Y:S05]  /*226c0*/  BSYNC B1 ;  /* 0x0000000000017941 */ /* 0x000fea0003800000 */
.L_x_13882:
        /* <DEDUP_REMOVED lines=8> */
.L_x_13884:
[----:B------:R-:W-:Y:S05]  /*22750*/  BRA `(.L_x_13885) ;  /* 0xffffff6000f47947 */ /* 0x000fea000383ffff */
.L_x_13675:
[----:B------:R-:W-:Y:S02]  /*22760*/  IMAD.MOV.U32 R13, RZ, RZ, R20 ;  /* 0x000000ffff0d7224 */ /* 0x000fe400078e0014 */
[----:B------:R-:W-:Y:S02]  /*22770*/  IMAD.MOV.U32 R12, RZ, RZ, RZ ;  /* 0x000000ffff0c7224 */ /* 0x000fe400078e00ff */
[----:B------:R-:W-:Y:S02]  /*22780*/  IMAD.MOV.U32 R11, RZ, RZ, 0x181f ;  /* 0x0000181fff0b7424 */ /* 0x000fe400078e00ff */
[----:B------:R-:W-:Y:S02]  /*22790*/  IMAD.MOV.U32 R15, RZ, RZ, -0x1 ;  /* 0xffffffffff0f7424 */ /* 0x000fe400078e00ff */
[----:B------:R-:W-:Y:S02]  /*227a0*/  IMAD R21, R24, R9, RZ ;  /* 0x0000000918157224 */ /* 0x000fe400078e02ff */
[----:B------:R-:W-:-:S07]  /*227b0*/  IMAD.IADD R24, R45, 0x1, R27 ;  /* 0x000000012d187824 */ /* 0x000fce00078e021b */
[----:B------:R-:W-:Y:S05]  /*227c0*/  WARPSYNC.COLLECTIVE R15, `(.L_x_13886) ;  /* 0x000000000f087348 */ /* 0x000fea0003c00000 */
[----:B------:R0:W1:Y:S02]  /*227d0*/  SHFL.IDX P6, R14, R13, R12, R11 ;  /* 0x0000000c0d0e7389 */ /* 0x00006400000c000b */
[----:B01----:R-:W-:Y:S01]  /*227e0*/  ENDCOLLECTIVE ;  /* 0x000000000000791b */ /* 0x003fe20003800000 */
.L_x_13886:
[C---:B------:R-:W-:Y:S01]  /*227f0*/  VIADD R8, R24.reuse, 0x30 ;  /* 0x0000003018087836 */ /* 0x040fe20000000000 */
[----:B------:R-:W-:-:S04]  /*22800*/  ISETP.GE.OR P3, PT, R24, R21, P0 ;  /* 0x000000151800720c */ /* 0x000fc80000766670 */
[----:B------:R-:W-:Y:S01]  /*22810*/  ISETP.GE.OR P4, PT, R8, R21, P0 ;  /* 0x000000150800720c */ /* 0x000fe20000786670 */
[----:B------:R-:W-:Y:S02]  /*22820*/  VIADD R8, R24, 0x60 ;  /* 0x0000006018087836 */ /* 0x000fe40000000000 */
[----:B------:R-:W-:-:S03]  /*22830*/  IMAD.MOV.U32 R13, RZ, RZ, R7 ;  /* 0x000000ffff0d7224 */ /* 0x000fc600078e0007 */
[----:B------:R-:W-:Y:S01]  /*22840*/  ISETP.GE.OR P2, PT, R8, R21, P0 ;  /* 0x000000150800720c */ /* 0x000fe20000746670 */
[----:B------:R-:W-:-:S12]  /*22850*/  IMAD.MOV.U32 R0, RZ, RZ, R14 ;  /* 0x000000ffff007224 */ /* 0x000fd800078e000e */
[----:B------:R-:W-:Y:S05]  /*22860*/  WARPSYNC.COLLECTIVE R15, `(.L_x_13887) ;  /* 0x000000000f087348 */ /* 0x000fea0003c00000 */
[----:B------:R0:W1:Y:S02]  /*22870*/  SHFL.IDX P6, R14, R13, R12, R11 ;  /* 0x0000000c0d0e7389 */ /* 0x00006400000c000b */
[----:B01----:R-:W-:Y:S01]  /*22880*/  ENDCOLLECTIVE ;  /* 0x000000000000791b */ /* 0x003fe20003800000 */
.L_x_13887:
[----:B------:R-:W-:Y:S01]  /*22890*/  MOV R13, R20 ;  /* 0x00000014000d7202 */ /* 0x000fe20000000f00 */
[----:B------:R-:W-:Y:S02]  /*228a0*/  IMAD.MOV.U32 R12, RZ, RZ, 0x1 ;  /* 0x00000001ff0c7424 */ /* 0x000fe400078e00ff */
[----:B------:R-:W-:-:S07]  /*228b0*/  IMAD.MOV.U32 R3, RZ, RZ, R14 ;  /* 0x000000ffff037224 */ /* 0x000fce00078e000e */
[----:B------:R-:W-:Y:S05]  /*228c0*/  WARPSYNC.COLLECTIVE R15, `(.L_x_13888) ;  /* 0x000000000f087348 */ /* 0x000fea0003c00000 */
[----:B------:R0:W1:Y:S02]  /*228d0*/  SHFL.IDX P6, R14, R13, R12, R11 ;  /* 0x0000000c0d0e7389 */ /* 0x00006400000c000b */
[----:B01----:R-:W-:Y:S01]  /*228e0*/  ENDCOLLECTIVE ;  /* 0x000000000000791b */ /* 0x003fe20003800000 */
.L_x_13888:
[----:B------:R-:W-:-:S04]  /*228f0*/  @!P3 LEA R10, P5, R44, R3, 0x1 ;  /* 0x000000032c0ab211 */ /* 0x000fc800078a08ff */
[----:B------:R-:W-:Y:S01]  /*22900*/  @!P3 LEA.HI.X R3, R44, R0, R43, 0x1, P5 ;  /* 0x000000002c03b211 */ /* 0x000fe200028f0c2b */
[----:B------:R-:W-:Y:S02]  /*22910*/  IMAD.MOV.U32 R13, RZ, RZ, R7 ;  /* 0x000000ffff0d7224 */ /* 0x000fe400078e0007 */
[----:B------:R-:W-:-:S07]  /*22920*/  IMAD.MOV.U32 R4, RZ, RZ, R14 ;  /* 0x000000ffff047224 */ /* 0x000fce00078e000e */
[----:B------:R-:W-:Y:S05]  /*22930*/  WARPSYNC.COLLECTIVE R15, `(.L_x_13889) ;  /* 0x000000000f087348 */ /* 0x000fea0003c00000 */
[----:B------:R0:W1:Y:S02]  /*22940*/  SHFL.IDX P6, R14, R13, R12, R11 ;  /* 0x0000000c0d0e7389 */ /* 0x00006400000c000b */
[----:B01----:R-:W-:Y:S01]  /*22950*/  ENDCOLLECTIVE ;  /* 0x000000000000791b */ /* 0x003fe20003800000 */
.L_x_13889:
[----:B------:R-:W-:Y:S02]  /*22960*/  IMAD.MOV.U32 R13, RZ, RZ, R20 ;  /* 0x000000ffff0d7224 */ /* 0x000fe400078e0014 */
[----:B------:R-:W-:Y:S02]  /*22970*/  IMAD.MOV.U32 R12, RZ, RZ, 0x2 ;  /* 0x00000002ff0c7424 */ /* 0x000fe400078e00ff */
[----:B------:R-:W-:-:S07]  /*22980*/  IMAD.MOV.U32 R5, RZ, RZ, R14 ;  /* 0x000000ffff057224 */ /* 0x000fce00078e000e */
[----:B------:R-:W-:Y:S05]  /*22990*/  WARPSYNC.COLLECTIVE R15, `(.L_x_13890) ;  /* 0x000000000f087348 */ /* 0x000fea0003c00000 */
[----:B------:R0:W1:Y:S02]  /*229a0*/  SHFL.IDX P6, R14, R13, R12, R11 ;  /* 0x0000000c0d0e7389 */ /* 0x00006400000c000b */
[----:B01----:R-:W-:Y:S01]  /*229b0*/  ENDCOLLECTIVE ;  /* 0x000000000000791b */ /* 0x003fe20003800000 */
.L_x_13890:
[----:B------:R-:W-:-:S04]  /*229c0*/  @!P4 LEA R8, P1, R44, R5, 0x1 ;  /* 0x000000052c08c211 */ /* 0x000fc800078208ff */
[----:B------:R-:W-:Y:S01]  /*229d0*/  @!P4 LEA.HI.X R9, R44, R4, R43, 0x1, P1 ;  /* 0x000000042c09c211 */ /* 0x000fe200008f0c2b */
[----:B------:R-:W-:Y:S02]  /*229e0*/  IMAD.MOV.U32 R13, RZ, RZ, R7 ;  /* 0x000000ffff0d7224 */ /* 0x000fe400078e0007 */
[----:B------:R-:W-:-:S07]  /*229f0*/  IMAD.MOV.U32 R6, RZ, RZ, R14 ;  /* 0x000000ffff067224 */ /* 0x000fce00078e000e */
[----:B------:R-:W-:Y:S05]  /*22a00*/  WARPSYNC.COLLECTIVE R15, `(.L_x_13891) ;  /* 0x000000000f087348 */ /* 0x000fea0003c00000 */
[----:B------:R0:W1:Y:S02]  /*22a10*/  SHFL.IDX P6, R14, R13, R12, R11 ;  /* 0x0000000c0d0e7389 */ /* 0x00006400000c000b */
[----:B01----:R-:W-:Y:S01]  /*22a20*/  ENDCOLLECTIVE ;  /* 0x000000000000791b */ /* 0x003fe20003800000 */
.L_x_13891:
[----:B------:R-:W-:Y:S01]  /*22a30*/  @!P3 IMAD.MOV.U32 R11, RZ, RZ, R3 ;  /* 0x000000ffff0bb224 */ /* 0x000fe200078e0003 */
[----:B------:R-:W-:Y:S01]  /*22a40*/  MOV R12, 0x3 ;  /* 0x00000003000c7802 */ /* 0x000fe20000000f00 */
[----:B------:R-:W-:-:S03]  /*22a50*/  IMAD.MOV.U32 R13, RZ, RZ, R20 ;  /* 0x000000ffff0d7224 */ /* 0x000fc600078e0014 */
[----:B------:R0:W-:Y:S04]  /*22a60*/  @!P3 ST.E.128 desc[UR40][R10.64], RZ ;  /* 0x000000ff0a00b985 */ /* 0x0001e8000c101d28 */
[----:B------:R1:W-:Y:S01]  /*22a70*/  @!P4 ST.E.128 desc[UR40][R8.64], RZ ;  /* 0x000000ff0800c985 */ /* 0x0003e2000c101d28 */
[----:B------:R-:W-:-:S04]  /*22a80*/  @!P2 LEA R25, P5, R44, R14, 0x1 ;  /* 0x0000000e2c19a211 */ /* 0x000fc800078a08ff */
[----:B------:R-:W-:Y:S01]  /*22a90*/  @!P2 LEA.HI.X R5, R44, R6, R43, 0x1, P5 ;  /* 0x000000062c05a211 */ /* 0x000fe200028f0c2b */
[----:B0-----:R-:W-:Y:S02]  /*22aa0*/  IMAD.MOV.U32 R11, RZ, RZ, 0x181f ;  /* 0x0000181fff0b7424 */ /* 0x001fe400078e00ff */
[----:B------:R-:W-:-:S07]  /*22ab0*/  @!P2 IMAD.MOV.U32 R4, RZ, RZ, R25 ;  /* 0x000000ffff04a224 */ /* 0x000fce00078e0019 */
[----:B-1----:R-:W-:Y:S05]  /*22ac0*/  WARPSYNC.COLLECTIVE R15, `(.L_x_13892) ;  /* 0x000000000f087348 */ /* 0x002fea0003c00000 */
[----:B------:R0:W2:Y:S02]  /*22ad0*/  SHFL.IDX P6, R14, R13, R12, R11 ;  /* 0x0000000c0d0e7389 */ /* 0x0000a400000c000b */
[----:B012---:R-:W-:Y:S01]  /*22ae0*/  ENDCOLLECTIVE ;  /* 0x000000000000791b */ /* 0x007fe20003800000 */
.L_x_13892:
[----:B------:R0:W-:Y:S01]  /*22af0*/  @!P2 ST.E.128 desc[UR40][R4.64], RZ ;  /* 0x000000ff0400a985 */ /* 0x0001e2000c101d28 */
[----:B------:R-:W-:Y:S02]  /*22b00*/  IMAD.MOV.U32 R13, RZ, RZ, R7 ;  /* 0x000000ffff0d7224 */ /* 0x000fe400078e0007 */
[----:B------:R-:W-:-:S07]  /*22b10*/  IMAD.MOV.U32 R0, RZ, RZ, R14 ;  /* 0x000000ffff007224 */ /* 0x000fce00078e000e */
[----:B0-----:R-:W-:Y:S05]  /*22b20*/  WARPSYNC.COLLECTIVE R15, `(.L_x_13893) ;  /* 0x000000000f087348 */ /* 0x001fea0003c00000 */
[----:B------:R1:W2:Y:S02]  /*22b30*/  SHFL.IDX P6, R14, R13, R12, R11 ;  /* 0x0000000c0d0e7389 */ /* 0x0002a400000c000b */
[----:B012---:R-:W-:Y:S01]  /*22b40*/  ENDCOLLECTIVE ;  /* 0x000000000000791b */ /* 0x007fe20003800000 */
.L_x_13893:
[----:B------:R-:W-:Y:S05]  /*22b50*/  BRA `(.L_x_13894) ;  /* 0xffffff6c00047947 */ /* 0x000fea000383ffff */
.L_x_13702:
        /* <DEDUP_REMOVED lines=11> */
.L_x_13896:
[----:B------:R-:W-:Y:S05]  /*22c10*/  BSYNC B1 ;  /* 0x0000000000017941 */ /* 0x000fea0003800000 */
.L_x_13895:
[----:B------:R-:W-:Y:S05]  /*22c20*/  BRA `(.L_x_13897) ;  /* 0xffffff8800947947 */ /* 0x000fea000383ffff */
.L_x_13704:
[----:B------:R-:W-:Y:S01]  /*22c30*/  BSSY B1, `(.L_x_13898) ;  /* 0x0000006000017945 */ /* 0x000fe20003800000 */
[----:B------:R-:W-:-:S07]  /*22c40*/  IMAD.MOV.U32 R15, RZ, RZ, -0x1 ;  /* 0xffffffffff0f7424 */ /* 0x000fce00078e00ff */
[----:B0-----:R-:W-:Y:S05]  /*22c50*/  WARPSYNC.COLLECTIVE R15, `(.L_x_13899) ;  /* 0x000000000f0c7348 */ /* 0x001fea0003c00000 */
[----:B------:R-:W-:Y:S02]  /*22c60*/  ELECT P6, UR62, PT ;  /* 0x00000000003e782f */ /* 0x000fe400038c0000 */
[----:B------:R-:W-:Y:S01]  /*22c70*/  MOV R14, UR62 ;  /* 0x0000003e000e7c02 */ /* 0x000fe20008000f00 */
[----:B0-----:R-:W-:Y:S10]  /*22c80*/  ENDCOLLECTIVE ;  /* 0x000000000000791b */ /* 0x001ff40003800000 */
.L_x_13899:
[----:B------:R-:W-:Y:S05]  /*22c90*/  BSYNC B1 ;  /* 0x0000000000017941 */ /* 0x000fea0003800000 */
.L_x_13898:
[----:B------:R-:W-:Y:S05]  /*22ca0*/  BRA `(.L_x_13703) ;  /* 0xffffff88008c7947 */ /* 0x000fea000383ffff */
.L_x_13706:
[----:B0-----:R0:W1:Y:S02]  /*22cb0*/  SYNCS.PHASECHK.TRANS64.TRYWAIT P0, [R17+URZ+0x16820], R5 ;  /* 0x01682005110075a7 */ /* 0x001064000800017f */
[----:B-1----:R-:W-:Y:S05]  /*22cc0*/  @!P0 NANOSLEEP.SYNCS 0x989680 ;  /* 0x009896800000895d */ /* 0x002fea0003900000 */
[----:B------:R-:W1:Y:S02]  /*22cd0*/  @!P0 SYNCS.PHASECHK.TRANS64 P0, [R17+URZ+0x16820], R5 ;  /* 0x01682005110085a7 */ /* 0x000e64000800007f */
[----:B-1----:R-:W-:Y:S05]  /*22ce0*/  @!P0 BRA `(.L_x_13706) ;  /* 0xfffffffc00f08947 */ /* 0x002fea000383ffff */
[----:B------:R-:W-:Y:S05]  /*22cf0*/  BRA `(.L_x_13900) ;  /* 0xffffff88009c7947 */ /* 0x000fea000383ffff */
.L_x_13710:
[----:B0-----:R0:W1:Y:S02]  /*22d00*/  SYNCS.PHASECHK.TRANS64.TRYWAIT P0, [R5+URZ+0x168a0], R7 ;  /* 0x0168a007050075a7 */ /* 0x001064000800017f */
[----:B-1----:R-:W-:Y:S05]  /*22d10*/  @!P0 NANOSLEEP.SYNCS 0x989680 ;  /* 0x009896800000895d */ /* 0x002fea0003900000 */
[----:B------:R-:W1:Y:S02]  /*22d20*/  @!P0 SYNCS.PHASECHK.TRANS64 P0, [R5+URZ+0x168a0], R7 ;  /* 0x0168a007050085a7 */ /* 0x000e64000800007f */
[----:B-1----:R-:W-:Y:S05]  /*22d30*/  @!P0 BRA `(.L_x_13710) ;  /* 0xfffffffc00f08947 */ /* 0x002fea000383ffff */
[----:B------:R-:W-:Y:S05]  /*22d40*/  BRA `(.L_x_13901) ;  /* 0xffffff8800b87947 */ /* 0x000fea000383ffff */
.L_x_13715:
[----:B-1----:R1:W2:Y:S02]  /*22d50*/  SYNCS.PHASECHK.TRANS64.TRYWAIT P0, [R5+URZ+0x168c0], R7 ;  /* 0x0168c007050075a7 */ /* 0x0022a4000800017f */
[----:B--2---:R-:W-:Y:S05]  /*22d60*/  @!P0 NANOSLEEP.SYNCS 0x989680 ;  /* 0x009896800000895d */ /* 0x004fea0003900000 */
[----:B------:R-:W2:Y:S02]  /*22d70*/  @!P0 SYNCS.PHASECHK.TRANS64 P0, [R5+URZ+0x168c0], R7 ;  /* 0x0168c007050085a7 */ /* 0x000ea4000800007f */
[----:B--2---:R-:W-:Y:S05]  /*22d80*/  @!P0 BRA `(.L_x_13715) ;  /* 0xfffffffc00f08947 */ /* 0x004fea000383ffff */
[----:B------:R-:W-:Y:S05]  /*22d90*/  BRA `(.L_x_13902) ;  /* 0xffffff8c00387947 */ /* 0x000fea000383ffff */
.L_x_13722:
[----:B0-----:R0:W1:Y:S02]  /*22da0*/  SYNCS.PHASECHK.TRANS64.TRYWAIT P1, [R5+URZ+0x168a0], R7 ;  /* 0x0168a007050075a7 */ /* 0x001064000802017f */
[----:B-1----:R-:W-:Y:S05]  /*22db0*/  @!P1 NANOSLEEP.SYNCS 0x989680 ;  /* 0x009896800000995d */ /* 0x002fea0003900000 */
[----:B------:R-:W1:Y:S02]  /*22dc0*/  @!P1 SYNCS.PHASECHK.TRANS64 P1, [R5+URZ+0x168a0], R7 ;  /* 0x0168a007050095a7 */ /* 0x000e64000802007f */
[----:B-1----:R-:W-:Y:S05]  /*22dd0*/  @!P1 BRA `(.L_x_13722) ;  /* 0xfffffffc00f09947 */ /* 0x002fea000383ffff */
[----:B------:R-:W-:Y:S05]  /*22de0*/  BRA `(.L_x_13903) ;  /* 0xffffff9000047947 */ /* 0x000fea000383ffff */
.L_x_13727:
[----:B-1----:R1:W2:Y:S02]  /*22df0*/  SYNCS.PHASECHK.TRANS64.TRYWAIT P1, [R5+URZ+0x168c0], R7 ;  /* 0x0168c007050075a7 */ /* 0x0022a4000802017f */
[----:B--2---:R-:W-:Y:S05]  /*22e00*/  @!P1 NANOSLEEP.SYNCS 0x989680 ;  /* 0x009896800000995d */ /* 0x004fea0003900000 */
[----:B------:R-:W2:Y:S02]  /*22e10*/  @!P1 SYNCS.PHASECHK.TRANS64 P1, [R5+URZ+0x168c0], R7 ;  /* 0x0168c007050095a7 */ /* 0x000ea4000802007f */
[----:B--2---:R-:W-:Y:S05]  /*22e20*/  @!P1 BRA `(.L_x_13727) ;  /* 0xfffffffc00f09947 */ /* 0x004fea000383ffff */
[----:B------:R-:W-:Y:S05]  /*22e30*/  BRA `(.L_x_13904) ;  /* 0xffffff90007c7947 */ /* 0x000fea000383ffff */
.L_x_13750:
        /* <DEDUP_REMOVED lines=11> */
.L_x_13906:
[----:B------:R-:W-:Y:S05]  /*22ef0*/  BSYNC B0 ;  /* 0x0000000000007941 */ /* 0x000fea0003800000 */
.L_x_13905:
[----:B------:R-:W-:Y:S05]  /*22f00*/  BRA `(.L_x_13907) ;  /* 0xffffffa000387947 */ /* 0x000fea000383ffff */
.L_x_13752:
[----:B------:R-:W-:Y:S01]  /*22f10*/  BSSY B0, `(.L_x_13908) ;  /* 0x0000006000007945 */ /* 0x000fe20003800000 */
[----:B------:R-:W-:-:S07]  /*22f20*/  MOV R15, 0xffffffff ;  /* 0xffffffff000f7802 */ /* 0x000fce0000000f00 */
[----:B012---:R-:W-:Y:S05]  /*22f30*/  WARPSYNC.COLLECTIVE R15, `(.L_x_13909) ;  /* 0x000000000f0c7348 */ /* 0x007fea0003c00000 */
[----:B------:R-:W-:Y:S02]  /*22f40*/  ELECT P6, UR62, PT ;  /* 0x00000000003e782f */ /* 0x000fe400038c0000 */
[----:B------:R-:W-:Y:S01]  /*22f50*/  MOV R14, UR62 ;  /* 0x0000003e000e7c02 */ /* 0x000fe20008000f00 */
[----:B012---:R-:W-:Y:S10]  /*22f60*/  ENDCOLLECTIVE ;  /* 0x000000000000791b */ /* 0x007ff40003800000 */
.L_x_13909:
[----:B------:R-:W-:Y:S05]  /*22f70*/  BSYNC B0 ;  /* 0x0000000000007941 */ /* 0x000fea0003800000 */
.L_x_13908:
[----:B------:R-:W-:Y:S05]  /*22f80*/  BRA `(.L_x_13910) ;  /* 0xffffffa000387947 */ /* 0x000fea000383ffff */
.L_x_13754:
[----:B--2---:R2:W3:Y:S02]  /*22f90*/  SYNCS.PHASECHK.TRANS64.TRYWAIT P0, [R0+URZ+0x16840], R2 ;  /* 0x01684002000075a7 */ /* 0x0044e4000800017f */
[----:B---3--:R-:W-:Y:S05]  /*22fa0*/  @!P0 NANOSLEEP.SYNCS 0x989680 ;  /* 0x009896800000895d */ /* 0x008fea0003900000 */
[----:B------:R-:W3:Y:S02]  /*22fb0*/  @!P0 SYNCS.PHASECHK.TRANS64 P0, [R0+URZ+0x16840], R2 ;  /* 0x01684002000085a7 */ /* 0x000ee4000800007f */
[----:B---3--:R-:W-:Y:S05]  /*22fc0*/  @!P0 BRA `(.L_x_13754) ;  /* 0xfffffffc00f08947 */ /* 0x008fea000383ffff */
[----:B------:R-:W-:Y:S05]  /*22fd0*/  BRA `(.L_x_13911) ;  /* 0xffffffa0008c7947 */ /* 0x000fea000383ffff */
.L_x_13758:
        /* <DEDUP_REMOVED lines=15> */
.L_x_13912:
[----:B------:R-:W-:Y:S02]  /*230d0*/  IMAD.MOV.U32 R13, RZ, RZ, R0 ;  /* 0x000000ffff0d7224 */ /* 0x000fe400078e0000 */
[----:B------:R-:W-:-:S07]  /*230e0*/  IMAD.MOV.U32 R8, RZ, RZ, R14 ;  /* 0x000000ffff087224 */ /* 0x000fce00078e000e */
[----:B------:R-:W-:Y:S05]  /*230f0*/  WARPSYNC.COLLECTIVE R15, `(.L_x_13913) ;  /* 0x000000000f087348 */ /* 0x000fea0003c00000 */
[----:B------:R0:W1:Y:S02]  /*23100*/  SHFL.IDX P6, R14, R13, R12, R11 ;  /* 0x0000000c0d0e7389 */ /* 0x00006400000c000b */
[----:B01----:R-:W-:Y:S01]  /*23110*/  ENDCOLLECTIVE ;  /* 0x000000000000791b */ /* 0x003fe20003800000 */
.L_x_13913:
[----:B------:R-:W-:Y:S01]  /*23120*/  MOV R13, R4 ;  /* 0x00000004000d7202 */ /* 0x000fe20000000f00 */
[----:B------:R-:W-:Y:S02]  /*23130*/  IMAD.MOV.U32 R12, RZ, RZ, 0x1 ;  /* 0x00000001ff0c7424 */ /* 0x000fe400078e00ff */
[----:B------:R-:W-:-:S07]  /*23140*/  IMAD.MOV.U32 R7, RZ, RZ, R14 ;  /* 0x000000ffff077224 */ /* 0x000fce00078e000e */
[----:B------:R-:W-:Y:S05]  /*23150*/  WARPSYNC.COLLECTIVE R15, `(.L_x_13914) ;  /* 0x000000000f087348 */ /* 0x000fea0003c00000 */
[----:B------:R0:W1:Y:S02]  /*23160*/  SHFL.IDX P6, R14, R13, R12, R11 ;  /* 0x0000000c0d0e7389 */ /* 0x00006400000c000b */
[----:B01----:R-:W-:Y:S01]  /*23170*/  ENDCOLLECTIVE ;  /* 0x000000000000791b */ /* 0x003fe20003800000 */
.L_x_13914:
        /* <DEDUP_REMOVED lines=14> */
.L_x_13915:
[----:B------:R-:W-:Y:S02]  /*23260*/  IMAD.MOV.U32 R13, RZ, RZ, R4 ;  /* 0x000000ffff0d7224 */ /* 0x000fe400078e0004 */
[----:B------:R-:W-:Y:S02]  /*23270*/  IMAD.MOV.U32 R12, RZ, RZ, 0x2 ;  /* 0x00000002ff0c7424 */ /* 0x000fe400078e00ff */
[----:B------:R-:W-:-:S07]  /*23280*/  IMAD.MOV.U32 R8, RZ, RZ, R14 ;  /* 0x000000ffff087224 */ /* 0x000fce00078e000e */
[----:B------:R-:W-:Y:S05]  /*23290*/  WARPSYNC.COLLECTIVE R15, `(.L_x_13916) ;  /* 0x000000000f087348 */ /* 0x000fea0003c00000 */
[----:B------:R0:W1:Y:S02]  /*232a0*/  SHFL.IDX P6, R14, R13, R12, R11 ;  /* 0x0000000c0d0e7389 */ /* 0x00006400000c000b */
[----:B01----:R-:W-:Y:S01]  /*232b0*/  ENDCOLLECTIVE ;  /* 0x000000000000791b */ /* 0x003fe20003800000 */
.L_x_13916:
        /* <DEDUP_REMOVED lines=14> */
.L_x_13917:
[----:B------:R-:W-:Y:S02]  /*233a0*/  IMAD.MOV.U32 R13, RZ, RZ, R4 ;  /* 0x000000ffff0d7224 */ /* 0x000fe400078e0004 */
[----:B------:R-:W-:Y:S02]  /*233b0*/  IMAD.MOV.U32 R12, RZ, RZ, 0x3 ;  /* 0x00000003ff0c7424 */ /* 0x000fe400078e00ff */
[----:B------:R-:W-:-:S07]  /*233c0*/  IMAD.MOV.U32 R8, RZ, RZ, R14 ;  /* 0x000000ffff087224 */ /* 0x000fce00078e000e */
[----:B------:R-:W-:Y:S05]  /*233d0*/  WARPSYNC.COLLECTIVE R15, `(.L_x_13918) ;  /* 0x000000000f087348 */ /* 0x000fea0003c00000 */
[----:B------:R0:W1:Y:S02]  /*233e0*/  SHFL.IDX P6, R14, R13, R12, R11 ;  /* 0x0000000c0d0e7389 */ /* 0x00006400000c000b */
[----:B01----:R-:W-:Y:S01]  /*233f0*/  ENDCOLLECTIVE ;  /* 0x000000000000791b */ /* 0x003fe20003800000 */
.L_x_13918:
[----:B------:R-:W-:-:S05]  /*23400*/  @!P1 LEA R8, P2, R21, R8, 0x1 ;  /* 0x0000000815089211 */ /* 0x000fca00078408ff */
[----:B------:R-:W-:-:S05]  /*23410*/  @!P1 IMAD.X R7, RZ, RZ, R7, P2 ;  /* 0x000000ffff079224 */ /* 0x000fca00010e0607 */
[----:B------:R-:W-:Y:S01]  /*23420*/  @!P1 MOV R9, R7 ;  /* 0x0000000700099202 */ /* 0x000fe20000000f00 */
[----:B------:R-:W-:Y:S02]  /*23430*/  VIADD R7, R6, 0x30 ;  /* 0x0000003006077836 */ /* 0x000fe40000000000 */
[----:B------:R-:W-:Y:S02]  /*23440*/  IMAD.MOV.U32 R13, RZ, RZ, R0 ;  /* 0x000000ffff0d7224 */ /* 0x000fe400078e0000 */
        /* <DEDUP_REMOVED lines=9> */
.L_x_13919:
[----:B------:R-:W-:Y:S02]  /*234e0*/  IMAD.MOV.U32 R13, RZ, RZ, R4 ;  /* 0x000000ffff0d7224 */ /* 0x000fe400078e0004 */
[----:B------:R-:W-:Y:S02]  /*234f0*/  IMAD.MOV.U32 R12, RZ, RZ, 0x4 ;  /* 0x00000004ff0c7424 */ /* 0x000fe400078e00ff */
[----:B------:R-:W-:-:S07]  /*23500*/  IMAD.MOV.U32 R8, RZ, RZ, R14 ;  /* 0x000000ffff087224 */ /* 0x000fce00078e000e */
[----:B------:R-:W-:Y:S05]  /*23510*/  WARPSYNC.COLLECTIVE R15, `(.L_x_13920) ;  /* 0x000000000f087348 */ /* 0x000fea0003c00000 */
[----:B------:R0:W1:Y:S02]  /*23520*/  SHFL.IDX P6, R14, R13, R12, R11 ;  /* 0x0000000c0d0e7389 */ /* 0x00006400000c000b */
[----:B01----:R-:W-:Y:S01]  /*23530*/  ENDCOLLECTIVE ;  /* 0x000000000000791b */ /* 0x003fe20003800000 */
.L_x_13920:
[----:B------:R-:W-:-:S05]  /*23540*/  @!P1 LEA R8, P2, R21, R8, 0x1 ;  /* 0x0000000815089211 */ /* 0x000fca00078408ff */
[----:B------:R-:W-:-:S04]  /*23550*/  @!P1 IMAD.X R7, RZ, RZ, R7, P2 ;  /* 0x000000ffff079224 */ /* 0x000fc800010e0607 */
[----:B------:R-:W-:Y:S02]  /*23560*/  @!P1 IMAD.MOV.U32 R9, RZ, RZ, R7 ;  /* 0x000000ffff099224 */ /* 0x000fe400078e0007 */
[----:B------:R-:W-:Y:S01]  /*23570*/  VIADD R7, R6, 0x40 ;  /* 0x0000004006077836 */ /* 0x000fe20000000000 */
[----:B------:R-:W-:Y:S02]  /*23580*/  MOV R13, R0 ;  /* 0x00000000000d7202 */ /* 0x000fe40000000f00 */
        /* <DEDUP_REMOVED lines=9> */
.L_x_13921:
[----:B------:R-:W-:Y:S02]  /*23620*/  IMAD.MOV.U32 R13, RZ, RZ, R4 ;  /* 0x000000ffff0d7224 */ /* 0x000fe400078e0004 */
[----:B------:R-:W-:Y:S02]  /*23630*/  IMAD.MOV.U32 R12, RZ, RZ, 0x5 ;  /* 0x00000005ff0c7424 */ /* 0x000fe400078e00ff */
[----:B------:R-:W-:-:S07]  /*23640*/  IMAD.MOV.U32 R8, RZ, RZ, R14 ;  /* 0x000000ffff087224 */ /* 0x000fce00078e000e */
[----:B------:R-:W-:Y:S05]  /*23650*/  WARPSYNC.COLLECTIVE R15, `(.L_x_13922) ;  /* 0x000000000f087348 */ /* 0x000fea0003c00000 */
[----:B------:R0:W1:Y:S02]  /*23660*/  SHFL.IDX P6, R14, R13, R12, R11 ;  /* 0x0000000c0d0e7389 */ /* 0x00006400000c000b */
[----:B01----:R-:W-:Y:S01]  /*23670*/  ENDCOLLECTIVE ;  /* 0x000000000000791b */ /* 0x003fe20003800000 */
.L_x_13922:
        /* <DEDUP_REMOVED lines=14> */
.L_x_13923:
[----:B------:R-:W-:Y:S01]  /*23760*/  MOV R13, R4 ;  /* 0x00000004000d7202 */ /* 0x000fe20000000f00 */
[----:B------:R-:W-:Y:S02]  /*23770*/  IMAD.MOV.U32 R12, RZ, RZ, 0x6 ;  /* 0x00000006ff0c7424 */ /* 0x000fe400078e00ff */
[----:B------:R-:W-:-:S07]  /*23780*/  IMAD.MOV.U32 R8, RZ, RZ, R14 ;  /* 0x000000ffff087224 */ /* 0x000fce00078e000e */
[----:B------:R-:W-:Y:S05]  /*23790*/  WARPSYNC.COLLECTIVE R15, `(.L_x_13924) ;  /* 0x000000000f087348 */ /* 0x000fea0003c00000 */
[----:B------:R0:W1:Y:S02]  /*237a0*/  SHFL.IDX P6, R14, R13, R12, R11 ;  /* 0x0000000c0d0e7389 */ /* 0x00006400000c000b */
[----:B01----:R-:W-:Y:S01]  /*237b0*/  ENDCOLLECTIVE ;  /* 0x000000000000791b */ /* 0x003fe20003800000 */
.L_x_13924:
        /* <DEDUP_REMOVED lines=14> */
.L_x_13925:
[----:B------:R-:W-:Y:S02]  /*238a0*/  IMAD.MOV.U32 R13, RZ, RZ, R4 ;  /* 0x000000ffff0d7224 */ /* 0x000fe400078e0004 */
[----:B------:R-:W-:Y:S02]  /*238b0*/  IMAD.MOV.U32 R12, RZ, RZ, 0x7 ;  /* 0x00000007ff0c7424 */ /* 0x000fe400078e00ff */
[----:B------:R-:W-:-:S07]  /*238c0*/  IMAD.MOV.U32 R8, RZ, RZ, R14 ;  /* 0x000000ffff087224 */ /* 0x000fce00078e000e */
[----:B------:R-:W-:Y:S05]  /*238d0*/  WARPSYNC.COLLECTIVE R15, `(.L_x_13926) ;  /* 0x000000000f087348 */ /* 0x000fea0003c00000 */
[----:B------:R0:W1:Y:S02]  /*238e0*/  SHFL.IDX P6, R14, R13, R12, R11 ;  /* 0x0000000c0d0e7389 */ /* 0x00006400000c000b */
[----:B01----:R-:W-:Y:S01]  /*238f0*/  ENDCOLLECTIVE ;  /* 0x000000000000791b */ /* 0x003fe20003800000 */
.L_x_13926:
        /* <DEDUP_REMOVED lines=15> */
.L_x_13927:
[----:B------:R-:W-:Y:S01]  /*239f0*/  ISETP.GE.AND P2, PT, R0, R3, PT ;  /* 0x000000030000720c */ /* 0x000fe20003f46270 */
[----:B------:R-:W-:Y:S02]  /*23a00*/  IMAD.MOV.U32 R13, RZ, RZ, R2 ;  /* 0x000000ffff0d7224 */ /* 0x000fe400078e0002 */
[----:B------:R-:W-:Y:S02]  /*23a10*/  IMAD.MOV.U32 R12, RZ, RZ, RZ ;  /* 0x000000ffff0c7224 */ /* 0x000fe400078e00ff */
[----:B------:R-:W-:-:S08]  /*23a20*/  IMAD.MOV.U32 R7, RZ, RZ, R14 ;  /* 0x000000ffff077224 */ /* 0x000fd000078e000e */
[----:B------:R-:W-:Y:S05]  /*23a30*/  WARPSYNC.COLLECTIVE R15, `(.L_x_13928) ;  /* 0x000000000f087348 */ /* 0x000fea0003c00000 */
[----:B------:R0:W1:Y:S02]  /*23a40*/  SHFL.IDX P6, R14, R13, R12, R11 ;  /* 0x0000000c0d0e7389 */ /* 0x00006400000c000b */
[----:B01----:R-:W-:Y:S01]  /*23a50*/  ENDCOLLECTIVE ;  /* 0x000000000000791b */ /* 0x003fe20003800000 */
.L_x_13928:
[----:B------:R-:W-:-:S04]  /*23a60*/  @!P1 LEA R7, P3, R21, R7, 0x1 ;  /* 0x0000000715079211 */ /* 0x000fc800078608ff */
[----:B------:R-:W-:Y:S01]  /*23a70*/  @!P1 IADD3.X R4, RZ, R4, RZ, P3, !PT ;  /* 0x00000004ff049210 */ /* 0x000fe20001ffe4ff */
[----:B------:R-:W-:-:S04]  /*23a80*/  @!P1 IMAD.MOV.U32 R8, RZ, RZ, R7 ;  /* 0x000000ffff089224 */ /* 0x000fc800078e0007 */
        /* <DEDUP_REMOVED lines=11> */
.L_x_13929:
[----:B------:R-:W-:Y:S01]  /*23b40*/  MOV R13, R2 ;  /* 0x00000002000d7202 */ /* 0x000fe20000000f00 */
[----:B------:R-:W-:Y:S02]  /*23b50*/  IMAD.MOV.U32 R12, RZ, RZ, 0x1 ;  /* 0x00000001ff0c7424 */ /* 0x000fe400078e00ff */
[----:B------:R-:W-:-:S07]  /*23b60*/  IMAD.MOV.U32 R0, RZ, RZ, R14 ;  /* 0x000000ffff007224 */ /* 0x000fce00078e000e */
[----:B------:R-:W-:Y:S05]  /*23b70*/  WARPSYNC.COLLECTIVE R15, `(.L_x_13930) ;  /* 0x000000000f087348 */ /* 0x000fea0003c00000 */
[----:B------:R0:W1:Y:S02]  /*23b80*/  SHFL.IDX P6, R14, R13, R12, R11 ;  /* 0x0000000c0d0e7389 */ /* 0x00006400000c000b */
[----:B01----:R-:W-:Y:S01]  /*23b90*/  ENDCOLLECTIVE ;  /* 0x000000000000791b */ /* 0x003fe20003800000 */
.L_x_13930:
[----:B------:R-:W-:-:S05]  /*23ba0*/  @!P2 LEA R0, P1, R21, R0, 0x1 ;  /* 0x000000001500a211 */ /* 0x000fca00078208ff */
[----:B------:R-:W-:-:S04]  /*23bb0*/  @!P2 IMAD.X R8, RZ, RZ, R10, P1 ;  /* 0x000000ffff08a224 */ /* 0x000fc800008e060a */
        /* <DEDUP_REMOVED lines=13> */
.L_x_13931:
[----:B------:R-:W-:Y:S02]  /*23c90*/  IMAD.MOV.U32 R13, RZ, RZ, R2 ;  /* 0x000000ffff0d7224 */ /* 0x000fe400078e0002 */
[----:B------:R-:W-:Y:S02]  /*23ca0*/  IMAD.MOV.U32 R12, RZ, RZ, 0x2 ;  /* 0x00000002ff0c7424 */ /* 0x000fe400078e00ff */
[----:B------:R-:W-:-:S07]  /*23cb0*/  IMAD.MOV.U32 R8, RZ, RZ, R14 ;  /* 0x000000ffff087224 */ /* 0x000fce00078e000e */
[----:B------:R-:W-:Y:S05]  /*23cc0*/  WARPSYNC.COLLECTIVE R15, `(.L_x_13932) ;  /* 0x000000000f087348 */ /* 0x000fea0003c00000 */
[----:B------:R0:W1:Y:S02]  /*23cd0*/  SHFL.IDX P6, R14, R13, R12, R11 ;  /* 0x0000000c0d0e7389 */ /* 0x00006400000c000b */
[----:B01----:R-:W-:Y:S01]  /*23ce0*/  ENDCOLLECTIVE ;  /* 0x000000000000791b */ /* 0x003fe20003800000 */
.L_x_13932:
        /* <DEDUP_REMOVED lines=13> */
.L_x_13933:
[----:B------:R-:W-:Y:S02]  /*23dc0*/  IMAD.MOV.U32 R13, RZ, RZ, R2 ;  /* 0x000000ffff0d7224 */ /* 0x000fe400078e0002 */
[----:B------:R-:W-:Y:S02]  /*23dd0*/  IMAD.MOV.U32 R12, RZ, RZ, 0x3 ;  /* 0x00000003ff0c7424 */ /* 0x000fe400078e00ff */
[----:B------:R-:W-:-:S07]  /*23de0*/  IMAD.MOV.U32 R8, RZ, RZ, R14 ;  /* 0x000000ffff087224 */ /* 0x000fce00078e000e */
[----:B------:R-:W-:Y:S05]  /*23df0*/  WARPSYNC.COLLECTIVE R15, `(.L_x_13934) ;  /* 0x000000000f087348 */ /* 0x000fea0003c00000 */
[----:B------:R0:W1:Y:S02]  /*23e00*/  SHFL.IDX P6, R14, R13, R12, R11 ;  /* 0x0000000c0d0e7389 */ /* 0x00006400000c000b */
[----:B01----:R-:W-:Y:S01]  /*23e10*/  ENDCOLLECTIVE ;  /* 0x000000000000791b */ /* 0x003fe20003800000 */
.L_x_13934:
        /* <DEDUP_REMOVED lines=12> */
.L_x_13935:
[----:B------:R-:W-:Y:S01]  /*23ee0*/  IMAD.MOV.U32 R2, RZ, RZ, R14 ;  /* 0x000000ffff027224 */ /* 0x000fe200078e000e */
[----:B------:R-:W-:Y:S06]  /*23ef0*/  BRA `(.L_x_13936) ;  /* 0xffffffa0008c7947 */ /* 0x000fec000383ffff */
.L_x_13761:
[----:B0-----:R0:W1:Y:S02]  /*23f00*/  SYNCS.PHASECHK.TRANS64.TRYWAIT P0, [R17+URZ+0x16820], R0 ;  /* 0x01682000110075a7 */ /* 0x001064000800017f */
[----:B-1----:R-:W-:Y:S05]  /*23f10*/  @!P0 NANOSLEEP.SYNCS 0x989680 ;  /* 0x009896800000895d */ /* 0x002fea0003900000 */
[----:B------:R-:W1:Y:S02]  /*23f20*/  @!P0 SYNCS.PHASECHK.TRANS64 P0, [R17+URZ+0x16820], R0 ;  /* 0x01682000110085a7 */ /* 0x000e64000800007f */
[----:B-1----:R-:W-:Y:S05]  /*23f30*/  @!P0 BRA `(.L_x_13761) ;  /* 0xfffffffc00f08947 */ /* 0x002fea000383ffff */
[----:B------:R-:W-:Y:S05]  /*23f40*/  BRA `(.L_x_13937) ;  /* 0xffffffa000ec7947 */ /* 0x000fea000383ffff */
.L_x_13770:
[----:B-1----:R1:W2:Y:S02]  /*23f50*/  SYNCS.PHASECHK.TRANS64.TRYWAIT P0, [R2+URZ+0x16840], R3 ;  /* 0x01684003020075a7 */ /* 0x0022a4000800017f */
[----:B--2---:R-:W-:Y:S05]  /*23f60*/  @!P0 NANOSLEEP.SYNCS 0x989680 ;  /* 0x009896800000895d */ /* 0x004fea0003900000 */
[----:B------:R-:W2:Y:S02]  /*23f70*/  @!P0 SYNCS.PHASECHK.TRANS64 P0, [R2+URZ+0x16840], R3 ;  /* 0x01684003020085a7 */ /* 0x000ea4000800007f */
[----:B--2---:R-:W-:Y:S05]  /*23f80*/  @!P0 BRA `(.L_x_13770) ;  /* 0xfffffffc00f08947 */ /* 0x004fea000383ffff */
[----:B------:R-:W-:Y:S05]  /*23f90*/  BRA `(.L_x_13938) ;  /* 0xffffffa400d47947 */ /* 0x000fea000383ffff */
.L_x_13775:
[----:B0-----:R0:W1:Y:S02]  /*23fa0*/  SYNCS.PHASECHK.TRANS64.TRYWAIT P0, [R3+URZ+0x60], R2 ;  /* 0x00006002030075a7 */ /* 0x001064000800017f */
[----:B-1----:R-:W-:Y:S05]  /*23fb0*/  @!P0 NANOSLEEP.SYNCS 0x989680 ;  /* 0x009896800000895d */ /* 0x002fea0003900000 */
[----:B------:R-:W1:Y:S02]  /*23fc0*/  @!P0 SYNCS.PHASECHK.TRANS64 P0, [R3+URZ+0x60], R2 ;  /* 0x00006002030085a7 */ /* 0x000e64000800007f */
[----:B-1----:R-:W-:Y:S05]  /*23fd0*/  @!P0 BRA `(.L_x_13775) ;  /* 0xfffffffc00f08947 */ /* 0x002fea000383ffff */
[----:B------:R-:W-:Y:S05]  /*23fe0*/  BRA `(.L_x_13939) ;  /* 0xffffffa800607947 */ /* 0x000fea000383ffff */
.L_x_13783:
[----:B-1----:R1:W2:Y:S02]  /*23ff0*/  SYNCS.PHASECHK.TRANS64.TRYWAIT P0, [R2+URZ+0x16840], R3 ;  /* 0x01684003020075a7 */ /* 0x0022a4000800017f */
[----:B--2---:R-:W-:Y:S05]  /*24000*/  @!P0 NANOSLEEP.SYNCS 0x989680 ;  /* 0x009896800000895d */ /* 0x004fea0003900000 */
[----:B------:R-:W2:Y:S02]  /*24010*/  @!P0 SYNCS.PHASECHK.TRANS64 P0, [R2+URZ+0x16840], R3 ;  /* 0x01684003020085a7 */ /* 0x000ea4000800007f */
[----:B--2---:R-:W-:Y:S05]  /*24020*/  @!P0 BRA `(.L_x_13783) ;  /* 0xfffffffc00f08947 */ /* 0x004fea000383ffff */
[----:B------:R-:W-:Y:S05]  /*24030*/  BRA `(.L_x_13940) ;  /* 0xffffffac009c7947 */ /* 0x000fea000383ffff */
.L_x_13788:
[----:B0-----:R0:W1:Y:S02]  /*24040*/  SYNCS.PHASECHK.TRANS64.TRYWAIT P0, [R10+URZ+0x60], R28 ;  /* 0x0000601c0a0075a7 */ /* 0x001064000800017f */
[----:B-1----:R-:W-:Y:S05]  /*24050*/  @!P0 NANOSLEEP.SYNCS 0x989680 ;  /* 0x009896800000895d */ /* 0x002fea0003900000 */
[----:B------:R-:W1:Y:S02]  /*24060*/  @!P0 SYNCS.PHASECHK.TRANS64 P0, [R10+URZ+0x60], R28 ;  /* 0x0000601c0a0085a7 */ /* 0x000e64000800007f */
[----:B-1----:R-:W-:Y:S05]  /*24070*/  @!P0 BRA `(.L_x_13788) ;  /* 0xfffffffc00f08947 */ /* 0x002fea000383ffff */
[----:B------:R-:W-:Y:S05]  /*24080*/  BRA `(.L_x_13941) ;  /* 0xffffffb000287947 */ /* 0x000fea000383ffff */
.L_x_13796:
[----:B-1----:R1:W2:Y:S02]  /*24090*/  SYNCS.PHASECHK.TRANS64.TRYWAIT P0, [R2+URZ+0x16840], R3 ;  /* 0x01684003020075a7 */ /* 0x0022a4000800017f */
[----:B--2---:R-:W-:Y:S05]  /*240a0*/  @!P0 NANOSLEEP.SYNCS 0x989680 ;  /* 0x009896800000895d */ /* 0x004fea0003900000 */
[----:B------:R-:W2:Y:S02]  /*240b0*/  @!P0 SYNCS.PHASECHK.TRANS64 P0, [R2+URZ+0x16840], R3 ;  /* 0x01684003020085a7 */ /* 0x000ea4000800007f */
[----:B--2---:R-:W-:Y:S05]  /*240c0*/  @!P0 BRA `(.L_x_13796) ;  /* 0xfffffffc00f08947 */ /* 0x004fea000383ffff */
[----:B------:R-:W-:Y:S05]  /*240d0*/  BRA `(.L_x_13942) ;  /* 0xffffffb400387947 */ /* 0x000fea000383ffff */
.L_x_13801:
[----:B0-----:R0:W1:Y:S02]  /*240e0*/  SYNCS.PHASECHK.TRANS64.TRYWAIT P0, [R3+URZ+0x60], R7 ;  /* 0x00006007030075a7 */ /* 0x001064000800017f */
[----:B-1----:R-:W-:Y:S05]  /*240f0*/  @!P0 NANOSLEEP.SYNCS 0x989680 ;  /* 0x009896800000895d */ /* 0x002fea0003900000 */
[----:B------:R-:W1:Y:S02]  /*24100*/  @!P0 SYNCS.PHASECHK.TRANS64 P0, [R3+URZ+0x60], R7 ;  /* 0x00006007030085a7 */ /* 0x000e64000800007f */
[----:B-1----:R-:W-:Y:S05]  /*24110*/  @!P0 BRA `(.L_x_13801) ;  /* 0xfffffffc00f08947 */ /* 0x002fea000383ffff */
[----:B------:R-:W-:Y:S05]  /*24120*/  BRA `(.L_x_13943) ;  /* 0xffffffb400c87947 */ /* 0x000fea000383ffff */
.L_x_13811:
[----:B0-----:R0:W1:Y:S02]  /*24130*/  SYNCS.PHASECHK.TRANS64.TRYWAIT P0, [R3+URZ+0x16860], R0 ;  /* 0x01686000030075a7 */ /* 0x001064000800017f */
[----:B-1----:R-:W-:Y:S05]  /*24140*/  @!P0 NANOSLEEP.SYNCS 0x989680 ;  /* 0x009896800000895d */ /* 0x002fea0003900000 */
[----:B------:R-:W1:Y:S02]  /*24150*/  @!P0 SYNCS.PHASECHK.TRANS64 P0, [R3+URZ+0x16860], R0 ;  /* 0x01686000030085a7 */ /* 0x000e64000800007f */
[----:B-1----:R-:W-:Y:S05]  /*24160*/  @!P0 BRA `(.L_x_13811) ;  /* 0xfffffffc00f08947 */ /* 0x002fea000383ffff */
[----:B------:R-:W-:Y:S05]  /*24170*/  BRA `(.L_x_13944) ;  /* 0xffffffb800c47947 */ /* 0x000fea000383ffff */
.L_x_13817:
[----:B------:R-:W-:Y:S01]  /*24180*/  BSSY B0, `(.L_x_13945) ;  /* 0x0000008000007945 */ /* 0x000fe20003800000 */
[----:B------:R-:W-:Y:S02]  /*24190*/  IMAD.MOV.U32 R13, RZ, RZ, R24 ;  /* 0x000000ffff0d7224 */ /* 0x000fe400078e0018 */
[----:B------:R-:W-:Y:S02]  /*241a0*/  IMAD.MOV.U32 R12, RZ, RZ, RZ ;  /* 0x000000ffff0c7224 */ /* 0x000fe400078e00ff */
[----:B------:R-:W-:Y:S02]  /*241b0*/  IMAD.MOV.U32 R11, RZ, RZ, 0x1f ;  /* 0x0000001fff0b7424 */ /* 0x000fe400078e00ff */
[----:B------:R-:W-:-:S07]  /*241c0*/  IMAD.MOV.U32 R15, RZ, RZ, -0x1 ;  /* 0xffffffffff0f7424 */ /* 0x000fce00078e00ff */
[----:B-1----:R-:W-:Y:S05]  /*241d0*/  WARPSYNC.COLLECTIVE R15, `(.L_x_13946) ;  /* 0x000000000f087348 */ /* 0x002fea0003c00000 */
[----:B------:R0:W2:Y:S02]  /*241e0*/  SHFL.IDX P6, R14, R13, R12, R11 ;  /* 0x0000000c0d0e7389 */ /* 0x0000a400000c000b */
[----:B012---:R-:W-:Y:S01]  /*241f0*/  ENDCOLLECTIVE ;  /* 0x000000000000791b */ /* 0x007fe20003800000 */
.L_x_13946:
[----:B------:R-:W-:Y:S05]  /*24200*/  BSYNC B0 ;  /* 0x0000000000007941 */ /* 0x000fea0003800000 */
.L_x_13945:
        /* <DEDUP_REMOVED lines=9> */
.L_x_13947:
        /* <DEDUP_REMOVED lines=23> */
.L_x_13948:
[----:B------:R-:W-:Y:S01]  /*24410*/  IMAD.MOV.U32 R12, RZ, RZ, 0x2 ;  /* 0x00000002ff0c7424 */ /* 0x000fe200078e00ff */
[----:B------:R-:W-:-:S05]  /*24420*/  SEL R4, R14, RZ, P1 ;  /* 0x000000ff0e047207 */ /* 0x000fca0000800000 */
[----:B------:R-:W-:-:S04]  /*24430*/  IMAD.IADD R4, R13, 0x1, R4 ;  /* 0x000000010d047824 */ /* 0x000fc800078e0204 */
[----:B------:R-:W-:-:S07]  /*24440*/  IMAD.MOV.U32 R13, RZ, RZ, R4 ;  /* 0x000000ffff0d7224 */ /* 0x000fce00078e0004 */
[----:B------:R-:W-:Y:S05]  /*24450*/  WARPSYNC.COLLECTIVE R15, `(.L_x_13949) ;  /* 0x000000000f087348 */ /* 0x000fea0003c00000 */
[----:B------:R0:W1:Y:S02]  /*24460*/  SHFL.UP P6, R14, R13, R12, R11 ;  /* 0x0400000c0d0e7389 */ /* 0x00006400000c000b */
[----:B01----:R-:W-:Y:S01]  /*24470*/  ENDCOLLECTIVE ;  /* 0x000000000000791b */ /* 0x003fe20003800000 */
.L_x_13949:
[----:B------:R-:W-:Y:S01]  /*24480*/  IMAD.MOV.U32 R12, RZ, RZ, 0x4 ;  /* 0x00000004ff0c7424 */ /* 0x000fe200078e00ff */
[----:B------:R-:W-:-:S05]  /*24490*/  SEL R3, R14, RZ, P2 ;  /* 0x000000ff0e037207 */ /* 0x000fca0001000000 */
[----:B------:R-:W-:-:S05]  /*244a0*/  IMAD.IADD R2, R4, 0x1, R3 ;  /* 0x0000000104027824 */ /* 0x000fca00078e0203 */
[----:B------:R-:W-:-:S07]  /*244b0*/  MOV R13, R2 ;  /* 0x00000002000d7202 */ /* 0x000fce0000000f00 */
[----:B------:R-:W-:Y:S05]  /*244c0*/  WARPSYNC.COLLECTIVE R15, `(.L_x_13950) ;  /* 0x000000000f087348 */ /* 0x000fea0003c00000 */
[----:B------:R0:W1:Y:S02]  /*244d0*/  SHFL.UP P6, R14, R13, R12, R11 ;  /* 0x0400000c0d0e7389 */ /* 0x00006400000c000b */
[----:B01----:R-:W-:Y:S01]  /*244e0*/  ENDCOLLECTIVE ;  /* 0x000000000000791b */ /* 0x003fe20003800000 */
.L_x_13950:
[----:B------:R-:W-:Y:S01]  /*244f0*/  IMAD.MOV.U32 R12, RZ, RZ, 0x8 ;  /* 0x00000008ff0c7424 */ /* 0x000fe200078e00ff */
[----:B------:R-:W-:-:S05]  /*24500*/  SEL R3, R14, RZ, P3 ;  /* 0x000000ff0e037207 */ /* 0x000fca0001800000 */
[----:B------:R-:W-:-:S04]  /*24510*/  IMAD.IADD R3, R2, 0x1, R3 ;  /* 0x0000000102037824 */ /* 0x000fc800078e0203 */
[----:B------:R-:W-:-:S07]  /*24520*/  IMAD.MOV.U32 R13, RZ, RZ, R3 ;  /* 0x000000ffff0d7224 */ /* 0x000fce00078e0003 */
[----:B------:R-:W-:Y:S05]  /*24530*/  WARPSYNC.COLLECTIVE R15, `(.L_x_13951) ;  /* 0x000000000f087348 */ /* 0x000fea0003c00000 */
[----:B------:R0:W1:Y:S02]  /*24540*/  SHFL.UP P6, R14, R13, R12, R11 ;  /* 0x0400000c0d0e7389 */ /* 0x00006400000c000b */
[----:B01----:R-:W-:Y:S01]  /*24550*/  ENDCOLLECTIVE ;  /* 0x000000000000791b */ /* 0x003fe20003800000 */
.L_x_13951:
[----:B------:R-:W-:Y:S01]  /*24560*/  IMAD.MOV.U32 R12, RZ, RZ, 0x10 ;  /* 0x00000010ff0c7424 */ /* 0x000fe200078e00ff */
[----:B------:R-:W-:-:S05]  /*24570*/  SEL R4, R14, RZ, P4 ;  /* 0x000000ff0e047207 */ /* 0x000fca0002000000 */
[----:B------:R-:W-:-:S04]  /*24580*/  IMAD.IADD R4, R3, 0x1, R4 ;  /* 0x0000000103047824 */ /* 0x000fc800078e0204 */
[----:B------:R-:W-:-:S07]  /*24590*/  IMAD.MOV.U32 R13, RZ, RZ, R4 ;  /* 0x000000ffff0d7224 */ /* 0x000fce00078e0004 */
[----:B------:R-:W-:Y:S05]  /*245a0*/  WARPSYNC.COLLECTIVE R15, `(.L_x_13952) ;  /* 0x000000000f087348 */ /* 0x000fea0003c00000 */
[----:B------:R0:W1:Y:S02]  /*245b0*/  SHFL.UP P6, R14, R13, R12, R11 ;  /* 0x0400000c0d0e7389 */ /* 0x00006400000c000b */
[----:B01----:R-:W-:Y:S01]  /*245c0*/  ENDCOLLECTIVE ;  /* 0x000000000000791b */ /* 0x003fe20003800000 */
.L_x_13952:
        /* <DEDUP_REMOVED lines=8> */
.L_x_13953:
[----:B------:R-:W-:Y:S05]  /*24650*/  BRA `(.L_x_13954) ;  /* 0xffffffb800fc7947 */ /* 0x000fea000383ffff */
.L_x_13820:
[----:B------:R-:W-:Y:S01]  /*24660*/  BSSY B0, `(.L_x_13955) ;  /* 0x0000007000007945 */ /* 0x000fe20003800000 */
[----:B------:R-:W-:Y:S01]  /*24670*/  IMAD.MOV.U32 R12, RZ, RZ, 0x1 ;  /* 0x00000001ff0c7424 */ /* 0x000fe200078e00ff */
[----:B------:R-:W-:Y:S01]  /*24680*/  MOV R11, RZ ;  /* 0x000000ff000b7202 */ /* 0x000fe20000000f00 */
[----:B------:R-:W-:-:S07]  /*24690*/  IMAD.MOV.U32 R15, RZ, RZ, -0x1 ;  /* 0xffffffffff0f7424 */ /* 0x000fce00078e00ff */
[----:B------:R-:W-:Y:S05]  /*246a0*/  WARPSYNC.COLLECTIVE R15, `(.L_x_13956) ;  /* 0x000000000f087348 */ /* 0x000fea0003c00000 */
[----:B------:R0:W1:Y:S02]  /*246b0*/  SHFL.UP P6, R14, R13, R12, R11 ;  /* 0x0400000c0d0e7389 */ /* 0x00006400000c000b */
[----:B01----:R-:W-:Y:S01]  /*246c0*/  ENDCOLLECTIVE ;  /* 0x000000000000791b */ /* 0x003fe20003800000 */
.L_x_13956:
[----:B------:R-:W-:Y:S05]  /*246d0*/  BSYNC B0 ;  /* 0x0000000000007941 */ /* 0x000fea0003800000 */
.L_x_13955:
        /* <DEDUP_REMOVED lines=8> */
.L_x_13957:
[----:B------:R-:W-:Y:S01]  /*24760*/  IMAD.MOV.U32 R12, RZ, RZ, 0x4 ;  /* 0x00000004ff0c7424 */ /* 0x000fe200078e00ff */
[----:B------:R-:W-:-:S05]  /*24770*/  SEL R2, R14, RZ, P2 ;  /* 0x000000ff0e027207 */ /* 0x000fca0001000000 */
[----:B------:R-:W-:-:S04]  /*24780*/  IMAD.IADD R2, R13, 0x1, R2 ;  /* 0x000000010d027824 */ /* 0x000fc800078e0202 */
[----:B------:R-:W-:-:S07]  /*24790*/  IMAD.MOV.U32 R13, RZ, RZ, R2 ;  /* 0x000000ffff0d7224 */ /* 0x000fce00078e0002 */
[----:B------:R-:W-:Y:S05]  /*247a0*/  WARPSYNC.COLLECTIVE R15, `(.L_x_13958) ;  /* 0x000000000f087348 */ /* 0x000fea0003c00000 */
[----:B------:R0:W1:Y:S02]  /*247b0*/  SHFL.UP P6, R14, R13, R12, R11 ;  /* 0x0400000c0d0e7389 */ /* 0x00006400000c000b */
[----:B01----:R-:W-:Y:S01]  /*247c0*/  ENDCOLLECTIVE ;  /* 0x000000000000791b */ /* 0x003fe20003800000 */
.L_x_13958:
[----:B------:R-:W-:Y:S01]  /*247d0*/  IMAD.MOV.U32 R12, RZ, RZ, 0x8 ;  /* 0x00000008ff0c7424 */ /* 0x000fe200078e00ff */
[----:B------:R-:W-:-:S05]  /*247e0*/  SEL R3, R14, RZ, P3 ;  /* 0x000000ff0e037207 */ /* 0x000fca0001800000 */
[----:B------:R-:W-:-:S04]  /*247f0*/  IMAD.IADD R3, R2, 0x1, R3 ;  /* 0x0000000102037824 */ /* 0x000fc800078e0203 */
[----:B------:R-:W-:-:S07]  /*24800*/  IMAD.MOV.U32 R13, RZ, RZ, R3 ;  /* 0x000000ffff0d7224 */ /* 0x000fce00078e0003 */
[----:B------:R-:W-:Y:S05]  /*24810*/  WARPSYNC.COLLECTIVE R15, `(.L_x_13959) ;  /* 0x000000000f087348 */ /* 0x000fea0003c00000 */
[----:B------:R0:W1:Y:S02]  /*24820*/  SHFL.UP P6, R14, R13, R12, R11 ;  /* 0x0400000c0d0e7389 */ /* 0x00006400000c000b */
[----:B01----:R-:W-:Y:S01]  /*24830*/  ENDCOLLECTIVE ;  /* 0x000000000000791b */ /* 0x003fe20003800000 */
.L_x_13959:
[----:B------:R-:W-:Y:S01]  /*24840*/  IMAD.MOV.U32 R12, RZ, RZ, 0x10 ;  /* 0x00000010ff0c7424 */ /* 0x000fe200078e00ff */
[----:B------:R-:W-:-:S05]  /*24850*/  SEL R4, R14, RZ, P4 ;  /* 0x000000ff0e047207 */ /* 0x000fca0002000000 */
[----:B------:R-:W-:-:S05]  /*24860*/  IMAD.IADD R4, R3, 0x1, R4 ;  /* 0x0000000103047824 */ /* 0x000fca00078e0204 */
[----:B------:R-:W-:-:S07]  /*24870*/  MOV R13, R4 ;  /* 0x00000004000d7202 */ /* 0x000fce0000000f00 */
[----:B------:R-:W-:Y:S05]  /*24880*/  WARPSYNC.COLLECTIVE R15, `(.L_x_13960) ;  /* 0x000000000f087348 */ /* 0x000fea0003c00000 */
[----:B------:R0:W1:Y:S02]  /*24890*/  SHFL.UP P6, R14, R13, R12, R11 ;  /* 0x0400000c0d0e7389 */ /* 0x00006400000c000b */
[----:B01----:R-:W-:Y:S01]  /*248a0*/  ENDCOLLECTIVE ;  /* 0x000000000000791b */ /* 0x003fe20003800000 */
.L_x_13960:
        /* <DEDUP_REMOVED lines=8> */
.L_x_13961:
[----:B------:R-:W-:Y:S05]  /*24930*/  BRA `(.L_x_13962) ;  /* 0xffffffb800e87947 */ /* 0x000fea000383ffff */
.L_x_13822:
[----:B------:R-:W-:Y:S01]  /*24940*/  BSSY B0, `(.L_x_13963) ;  /* 0x0000006000007945 */ /* 0x000fe20003800000 */
[----:B------:R-:W-:Y:S01]  /*24950*/  PLOP3.LUT P6, PT, P6, PT, PT, 0x8, 0x0 ;  /* 0x000000000000781c */ /* 0x000fe200037ce170 */
[----:B------:R-:W-:-:S12]  /*24960*/  IMAD.MOV.U32 R15, RZ, RZ, -0x1 ;  /* 0xffffffffff0f7424 */ /* 0x000fd800078e00ff */
[----:B0-----:R-:W-:Y:S05]  /*24970*/  WARPSYNC.COLLECTIVE R15, `(.L_x_13964) ;  /* 0x000000000f087348 */ /* 0x001fea0003c00000 */
[----:B------:R-:W-:Y:S01]  /*24980*/  VOTE.ANY R14, PT, P6 ;  /* 0x00000000000e7806 */ /* 0x000fe200030e0100 */
[----:B0-----:R-:W-:Y:S06]  /*24990*/  ENDCOLLECTIVE ;  /* 0x000000000000791b */ /* 0x001fec0003800000 */
.L_x_13964:
[----:B------:R-:W-:Y:S05]  /*249a0*/  BSYNC B0 ;  /* 0x0000000000007941 */ /* 0x000fea0003800000 */
.L_x_13963:
        /* <DEDUP_REMOVED lines=10> */
.L_x_13965:
[----:B------:R-:W-:Y:S01]  /*24a50*/  MOV R13, R5 ;  /* 0x00000005000d7202 */ /* 0x000fe20000000f00 */
[----:B------:R-:W-:-:S07]  /*24a60*/  IMAD.MOV.U32 R25, RZ, RZ, R14 ;  /* 0x000000ffff197224 */ /* 0x000fce00078e000e */
[----:B------:R-:W-:Y:S05]  /*24a70*/  WARPSYNC.COLLECTIVE R15, `(.L_x_13966) ;  /* 0x000000000f087348 */ /* 0x000fea0003c00000 */
[----:B------:R0:W1:Y:S02]  /*24a80*/  SHFL.IDX P6, R14, R13, R12, R11 ;  /* 0x0000000c0d0e7389 */ /* 0x00006400000c000b */
[----:B01----:R-:W-:Y:S01]  /*24a90*/  ENDCOLLECTIVE ;  /* 0x000000000000791b */ /* 0x003fe20003800000 */
.L_x_13966:
[----:B------:R-:W-:Y:S01]  /*24aa0*/  IMAD.MOV.U32 R5, RZ, RZ, R14 ;  /* 0x000000ffff057224 */ /* 0x000fe200078e000e */
[----:B------:R-:W-:Y:S06]  /*24ab0*/  BRA `(.L_x_13967) ;  /* 0xffffffb800c87947 */ /* 0x000fec000383ffff */
.L_x_13824:
[----:B------:R-:W-:Y:S01]  /*24ac0*/  BSSY B0, `(.L_x_13968) ;  /* 0x0000007000007945 */ /* 0x000fe20003800000 */
[----:B------:R-:W-:Y:S02]  /*24ad0*/  IMAD.MOV.U32 R13, RZ, RZ, R2 ;  /* 0x000000ffff0d7224 */ /* 0x000fe400078e0002 */
[----:B------:R-:W-:Y:S02]  /*24ae0*/  IMAD.MOV.U32 R11, RZ, RZ, 0x1f ;  /* 0x0000001fff0b7424 */ /* 0x000fe400078e00ff */
[----:B------:R-:W-:-:S07]  /*24af0*/  IMAD.MOV.U32 R15, RZ, RZ, -0x1 ;  /* 0xffffffffff0f7424 */ /* 0x000fce00078e00ff */
[----:B0123--:R-:W-:Y:S05]  /*24b00*/  WARPSYNC.COLLECTIVE R15, `(.L_x_13969) ;  /* 0x000000000f087348 */ /* 0x00ffea0003c00000 */
[----:B------:R4:W0:Y:S02]  /*24b10*/  SHFL.IDX P6, R14, R13, R12, R11 ;  /* 0x0000000c0d0e7389 */ /* 0x00082400000c000b */
[----:B01234-:R-:W-:Y:S01]  /*24b20*/  ENDCOLLECTIVE ;  /* 0x000000000000791b */ /* 0x01ffe20003800000 */
.L_x_13969:
[----:B------:R-:W-:Y:S05]  /*24b30*/  BSYNC B0 ;  /* 0x0000000000007941 */ /* 0x000fea0003800000 */
.L_x_13968:
[----:B------:R-:W-:Y:S01]  /*24b40*/  IMAD.MOV.U32 R24, RZ, RZ, R14 ;  /* 0x000000ffff187224 */ /* 0x000fe200078e000e */
[----:B------:R-:W-:Y:S06]  /*24b50*/  BRA `(.L_x_13823) ;  /* 0xffffffb800b87947 */ /* 0x000fec000383ffff */
.L_x_13830:
[----:B0-----:R0:W1:Y:S02]  /*24b60*/  SYNCS.PHASECHK.TRANS64.TRYWAIT P0, [R9+URZ+0x16820], R0 ;  /* 0x01682000090075a7 */ /* 0x001064000800017f */
[----:B-1----:R-:W-:Y:S05]  /*24b70*/  @!P0 NANOSLEEP.SYNCS 0x989680 ;  /* 0x009896800000895d */ /* 0x002fea0003900000 */
[----:B------:R-:W1:Y:S02]  /*24b80*/  @!P0 SYNCS.PHASECHK.TRANS64 P0, [R9+URZ+0x16820], R0 ;  /* 0x01682000090085a7 */ /* 0x000e64000800007f */
[----:B-1----:R-:W-:Y:S05]  /*24b90*/  @!P0 BRA `(.L_x_13830) ;  /* 0xfffffffc00f08947 */ /* 0x002fea000383ffff */
[----:B------:R-:W-:Y:S05]  /*24ba0*/  BRA `(.L_x_13970) ;  /* 0xffffffc400107947 */ /* 0x000fea000383ffff */
.L_x_13831:
        /* <DEDUP_REMOVED lines=11> */
.L_x_13972:
[----:B------:R-:W-:Y:S05]  /*24c60*/  BSYNC B0 ;  /* 0x0000000000007941 */ /* 0x000fea0003800000 */
.L_x_13971:
[----:B------:R-:W-:Y:S05]  /*24c70*/  BRA `(.L_x_13973) ;  /* 0xffffffc000f87947 */ /* 0x000fea000383ffff */
.L_x_13832:
[----:B------:R-:W-:Y:S01]  /*24c80*/  BSSY B0, `(.L_x_13974) ;  /* 0x0000006000007945 */ /* 0x000fe20003800000 */
[----:B------:R-:W-:-:S07]  /*24c90*/  IMAD.MOV.U32 R15, RZ, RZ, -0x1 ;  /* 0xffffffffff0f7424 */ /* 0x000fce00078e00ff */
[----:B0--3--:R-:W-:Y:S05]  /*24ca0*/  WARPSYNC.COLLECTIVE R15, `(.L_x_13975) ;  /* 0x000000000f0c7348 */ /* 0x009fea0003c00000 */
[----:B------:R-:W-:Y:S02]  /*24cb0*/  ELECT P6, UR62, PT ;  /* 0x00000000003e782f */ /* 0x000fe400038c0000 */
[----:B------:R-:W-:Y:S01]  /*24cc0*/  MOV R14, UR62 ;  /* 0x0000003e000e7c02 */ /* 0x000fe20008000f00 */
[----:B0--3--:R-:W-:Y:S10]  /*24cd0*/  ENDCOLLECTIVE ;  /* 0x000000000000791b */ /* 0x009ff40003800000 */
.L_x_13975:
[----:B------:R-:W-:Y:S05]  /*24ce0*/  BSYNC B0 ;  /* 0x0000000000007941 */ /* 0x000fea0003800000 */
.L_x_13974:
[----:B------:R-:W-:Y:S05]  /*24cf0*/  BRA `(.L_x_13976) ;  /* 0xffffffc000ec7947 */ /* 0x000fea000383ffff */
.L_x_13834:
[----:B0-----:R0:W1:Y:S02]  /*24d00*/  SYNCS.PHASECHK.TRANS64.TRYWAIT P0, [R7+URZ], R2 ;  /* 0x00000002070075a7 */ /* 0x001064000800017f */
[----:B-1----:R-:W-:Y:S05]  /*24d10*/  @!P0 NANOSLEEP.SYNCS 0x989680 ;  /* 0x009896800000895d */ /* 0x002fea0003900000 */
[----:B------:R-:W1:Y:S02]  /*24d20*/  @!P0 SYNCS.PHASECHK.TRANS64 P0, [R7+URZ], R2 ;  /* 0x00000002070085a7 */ /* 0x000e64000800007f */
[----:B-1----:R-:W-:Y:S05]  /*24d30*/  @!P0 BRA `(.L_x_13834) ;  /* 0xfffffffc00f08947 */ /* 0x002fea000383ffff */
[----:B------:R-:W-:Y:S05]  /*24d40*/  BRA `(.L_x_13977) ;  /* 0xffffffc400207947 */ /* 0x000fea000383ffff */
.L_x_13835:
[----:B-1----:R1:W2:Y:S02]  /*24d50*/  SYNCS.PHASECHK.TRANS64.TRYWAIT P0, [R3+URZ], R0 ;  /* 0x00000000030075a7 */ /* 0x0022a4000800017f */
[----:B--2---:R-:W-:Y:S05]  /*24d60*/  @!P0 NANOSLEEP.SYNCS 0x989680 ;  /* 0x009896800000895d */ /* 0x004fea0003900000 */
[----:B------:R-:W2:Y:S02]  /*24d70*/  @!P0 SYNCS.PHASECHK.TRANS64 P0, [R3+URZ], R0 ;  /* 0x00000000030085a7 */ /* 0x000ea4000800007f */
[----:B--2---:R-:W-:Y:S05]  /*24d80*/  @!P0 BRA `(.L_x_13835) ;  /* 0xfffffffc00f08947 */ /* 0x004fea000383ffff */
[----:B------:R-:W-:Y:S05]  /*24d90*/  BRA `(.L_x_13978) ;  /* 0xffffffc400147947 */ /* 0x000fea000383ffff */
.L_x_13837:
[----:B-1----:R1:W2:Y:S02]  /*24da0*/  SYNCS.PHASECHK.TRANS64.TRYWAIT P0, [R5+URZ], R2 ;  /* 0x00000002050075a7 */ /* 0x0022a4000800017f */
[----:B--2---:R-:W-:Y:S05]  /*24db0*/  @!P0 NANOSLEEP.SYNCS 0x989680 ;  /* 0x009896800000895d */ /* 0x004fea0003900000 */
[----:B------:R-:W2:Y:S02]  /*24dc0*/  @!P0 SYNCS.PHASECHK.TRANS64 P0, [R5+URZ], R2 ;  /* 0x00000002050085a7 */ /* 0x000ea4000800007f */
[----:B--2---:R-:W-:Y:S05]  /*24dd0*/  @!P0 BRA `(.L_x_13837) ;  /* 0xfffffffc00f08947 */ /* 0x004fea000383ffff */
[----:B------:R-:W-:Y:S05]  /*24de0*/  BRA `(.L_x_13979) ;  /* 0xffffffc400187947 */ /* 0x000fea000383ffff */
.L_x_13980:
        /* <DEDUP_REMOVED lines=9> */
.L_x_14880:


//--------------------- .text._ZN7cutlass13device_kernelIN5flash11enable_sm90INS1_16FlashAttnFwdSm90INS1_25CollectiveMainloopFwdSm90ILi2EN4cute5tupleIJNS5_1CILi1EEES8_S8_EEENS6_IJNS7_ILi192EEENS7_ILi128EEENS7_ILi64EEEEEELi64ENS_6half_tEfNS_4arch4Sm90ELb1ELb0ELb1ELb0ELb0ELb0ELb0ELb1ELb1ELb1ELb1ELb0EEENS1_21CollectiveEpilogueFwdINS6_IJSA_SC_SB_EEES9_SE_SG_Li384ELb0ELb1ELb1ELb0EEENS1_19SingleTileSchedulerILb0ELb1ELb1ELi192EEEEEEEEEvNT_6ParamsE --------------------------
	.section	.text._ZN7cutlass13device_kernelIN5flash11enable_sm90INS1_16FlashAttnFwdSm90INS1_25CollectiveMainloopFwdSm90ILi2EN4cute5tupleIJNS5_1CILi1EEES8_S8_EEENS6_IJNS7_ILi192EEENS7_ILi128EEENS7_ILi64EEEEEELi64ENS_6half_tEfNS_4arch4Sm90ELb1ELb0ELb1ELb0ELb0ELb0ELb0ELb1ELb1ELb1ELb1ELb0EEENS1_21CollectiveEpilogueFwdINS6_IJSA_SC_SB_EEES9_SE_SG_Li384ELb0ELb1ELb1ELb0EEENS1_19SingleTileSchedulerILb0ELb1ELb1ELi192EEEEEEEEEvNT_6ParamsE,"ax",@progbits
	.align	128
.text._ZN7cutlass13device_kernelIN5flash11enable_sm90INS1_16FlashAttnFwdSm90INS1_25CollectiveMainloopFwdSm90ILi2EN4cute5tupleIJNS5_1CILi1EEES8_S8_EEENS6_IJNS7_ILi192EEENS7_ILi128EEENS7_ILi64EEEEEELi64ENS_6half_tEfNS_4arch4Sm90ELb1ELb0ELb1ELb0ELb0ELb0ELb0ELb1ELb1ELb1ELb1ELb0EEENS1_21CollectiveEpilogueFwdINS6_IJSA_SC_SB_EEES9_SE_SG_Li384ELb0ELb1ELb1ELb0EEENS1_19SingleTileSchedulerILb0ELb1ELb1ELi192EEEEEEEEEvNT_6ParamsE:
        .type           _ZN7cutlass13device_kernelIN5flash11enable_sm90INS1_16FlashAttnFwdSm90INS1_25CollectiveMainloopFwdSm90ILi2EN4cute5tupleIJNS5_1CILi1EEES8_S8_EEENS6_IJNS7_ILi192EEENS7_ILi128EEENS7_ILi64EEEEEELi64ENS_6half_tEfNS_4arch4Sm90ELb1ELb0ELb1ELb0ELb0ELb0ELb0ELb1ELb1ELb1ELb1ELb0EEENS1_21CollectiveEpilogueFwdINS6_IJSA_SC_SB_EEES9_SE_SG_Li384ELb0ELb1ELb1ELb0EEENS1_19SingleTileSchedulerILb0ELb1ELb1ELi192EEEEEEEEEvNT_6ParamsE,@function
        .size           _ZN7cutlass13device_kernelIN5flash11enable_sm90INS1_16FlashAttnFwdSm90INS1_25CollectiveMainloopFwdSm90ILi2EN4cute5tupleIJNS5_1CILi1EEES8_S8_EEENS6_IJNS7_ILi192EEENS7_ILi128EEENS7_ILi64EEEEEELi64ENS_6half_tEfNS_4arch4Sm90ELb1ELb0ELb1ELb0ELb0ELb0ELb0ELb1ELb1ELb1ELb1ELb0EEENS1_21CollectiveEpilogueFwdINS6_IJSA_SC_SB_EEES9_SE_SG_Li384ELb0ELb1ELb1ELb0EEENS1_19SingleTileSchedulerILb0ELb1ELb1ELi192EEEEEEEEEvNT_6ParamsE,(.L_x_14881 - _ZN7cutlass13device_kernelIN5flash11enable_sm90INS1_16FlashAttnFwdSm90INS1_25CollectiveMainloopFwdSm90ILi2EN4cute5tupleIJNS5_1CILi1EEES8_S8_EEENS6_IJNS7_ILi192EEENS7_ILi128EEENS7_ILi64EEEEEELi64ENS_6half_tEfNS_4arch4Sm90ELb1ELb0ELb1ELb0ELb0ELb0ELb0ELb1ELb1ELb1ELb1ELb0EEENS1_21CollectiveEpilogueFwdINS6_IJSA_SC_SB_EEES9_SE_SG_Li384ELb0ELb1ELb1ELb0EEENS1_19SingleTileSchedulerILb0ELb1ELb1ELi192EEEEEEEEEvNT_6ParamsE)
        .other          _ZN7cutlass13device_kernelIN5flash11enable_sm90INS1_16FlashAttnFwdSm90INS1_25CollectiveMainloopFwdSm90ILi2EN4cute5tupleIJNS5_1CILi1EEES8_S8_EEENS6_IJNS7_ILi192EEENS7_ILi128EEENS7_ILi64EEEEEELi64ENS_6half_tEfNS_4arch4Sm90ELb1ELb0ELb1ELb0ELb0ELb0ELb0ELb1ELb1ELb1ELb1ELb0EEENS1_21CollectiveEpilogueFwdINS6_IJSA_SC_SB_EEES9_SE_SG_Li384ELb0ELb1ELb1ELb0EEENS1_19SingleTileSchedulerILb0ELb1ELb1ELi192EEEEEEEEEvNT_6ParamsE,@"STO_CUDA_ENTRY STV_DEFAULT"
_ZN7cutlass13device_kernelIN5flash11enable_sm90INS1_16FlashAttnFwdSm90INS1_25CollectiveMainloopFwdSm90ILi2EN4cute5tupleIJNS5_1CILi1EEES8_S8_EEENS6_IJNS7_ILi192EEENS7_ILi128EEENS7_ILi64EEEEEELi64ENS_6half_tEfNS_4arch4Sm90ELb1ELb0ELb1ELb0ELb0ELb0ELb0ELb1ELb1ELb1ELb1ELb0EEENS1_21CollectiveEpilogueFwdINS6_IJSA_SC_SB_EEES9_SE_SG_Li384ELb0ELb1ELb1ELb0EEENS1_19SingleTileSchedulerILb0ELb1ELb1ELi192EEEEEEEEEvNT_6ParamsE:
        /* <DEDUP_REMOVED lines=17> */
.L_x_13982:
[----:B------:R-:W-:Y:S05]  /*0110*/  BSYNC B0 ;  /* 0x0000000000007941 */ /* 0x000fea0003800000 */
.L_x_13981:
        /* <DEDUP_REMOVED lines=41> */
.L_x_13983:
        /* <DEDUP_REMOVED lines=22> */
.L_x_13984:
        /* <DEDUP_REMOVED lines=18> */
.L_x_13985:
        /* <DEDUP_REMOVED lines=22> */
.L_x_13986:
        /* <DEDUP_REMOVED lines=22> */
.L_x_13987:
        /* <DEDUP_REMOVED lines=9> */
.L_x_13990:
        /* <DEDUP_REMOVED lines=21> */
[----:B------:R-:W0:Y:S01]  /*0ad0*/  S2UR UR41, SR_CTAID.X ;  /* 0x00000000002979c3 */ /* 0x000e220000002500 */
        /* <DEDUP_REMOVED lines=12> */
[----:B------:R-:W-:Y:S02]  /*0ba0*/  USEL UR37, UR37, 0x1, UP0 ;  /* 0x0000000125257887 */ /* 0x000fe40008000000 */
[----:B------:R-:W-:Y:S02]  /*0bb0*/  ULOP3.LUT UR38, UR38, 0xffff, URZ, 0xc0, !UPT ;  /* 0x0000ffff26267892 */ /* 0x000fe4000f8ec03f */
[----:B------:R-:W-:Y:S02]  /*0bc0*/  UIMAD UR7, UR37, UR8, UR7 ;  /* 0x00000008250772a4 */ /* 0x000fe4000f8e0207 */
[----:B0-----:R-:W-:-:S04]  /*0bd0*/  UIMAD UR41, UR41, 0xc0, URZ ;  /* 0x000000c0292978a4 */ /* 0x001fc8000f8e023f */
[----:B------:R-:W-:Y:S02]  /*0be0*/  @UP1 UIADD3 UR4, UR41, 0xbf, URZ ;  /* 0x000000bf29041890 */ /* 0x000fe4000fffe03f */
[----:B------:R-:W-:Y:S02]  /*0bf0*/  UIADD3 UR6, UR41, 0xbf, URZ ;  /* 0x000000bf29067890 */ /* 0x000fe4000fffe03f */
[----:B------:R-:W-:Y:S02]  /*0c00*/  UIMAD.WIDE.U32 UR4, UR4, UR5, URZ ;  /* 0x00000005040472a5 */ /* 0x000fe4000f8e003f */
[----:B------:R-:W-:Y:S02]  /*0c10*/  UIMAD UR4, UR37, UR8, 0x7f ;  /* 0x0000007f250474a4 */ /* 0x000fe4000f8e0208 */
[----:B------:R-:W-:Y:S02]  /*0c20*/  @UP1 USHF.R.U32.HI UR6, URZ, UR9, UR5 ;  /* 0x000000093f061299 */ /* 0x000fe40008011605 */
[----:B------:R-:W-:-:S02]  /*0c30*/  USHF.R.S32.HI UR5, URZ, 0x1f, UR4 ;  /* 0x0000001f3f057899 */ /* 0x000fc40008011404 */
[----:B------:R-:W-:Y:S02]  /*0c40*/  UIADD3 UR6, UR7, UR6, URZ ;  /* 0x0000000607067290 */ /* 0x000fe4000fffe03f */
[----:B------:R-:W-:Y:S02]  /*0c50*/  ULEA.HI UR5, UR5, UR4, URZ, 0x7 ;  /* 0x0000000405057291 */ /* 0x000fe4000f8f383f */
[----:B------:R-:W-:Y:S02]  /*0c60*/  USHF.R.S32.HI UR7, URZ, 0x1f, UR6 ;  /* 0x0000001f3f077899 */ /* 0x000fe40008011406 */
[----:B------:R-:W-:Y:S02]  /*0c70*/  USHF.R.S32.HI UR5, URZ, 0x7, UR5 ;  /* 0x000000073f057899 */ /* 0x000fe40008011405 */
[----:B------:R-:W-:Y:S01]  /*0c80*/  ULEA.HI UR7, UR7, UR6, URZ, 0x7 ;  /* 0x0000000607077291 */ /* 0x000fe2000f8f383f */
[----:B------:R-:W-:-:S03]  /*0c90*/  UMOV UR4, URZ ;  /* 0x0000003f00047c82 */ /* 0x000fc60008000000 */
[----:B------:R-:W-:-:S04]  /*0ca0*/  USHF.R.S32.HI UR7, URZ, 0x7, UR7 ;  /* 0x000000073f077899 */ /* 0x000fc80008011407 */
        /* <DEDUP_REMOVED lines=40> */
.L_x_13992:
[----:B------:R-:W-:Y:S02]  /*0f30*/  UIMAD UR38, UR38, UR4, URZ ;  /* 0x00000004262672a4 */ /* 0x000fe4000f8e023f */
[----:B------:R-:W-:Y:S01]  /*0f40*/  IMAD.U32 R3, RZ, RZ, UR4 ;  /* 0x00000004ff037e24 */ /* 0x000fe2000f8e00ff */
[----:B------:R-:W-:Y:S01]  /*0f50*/  MOV R0, UR9 ;  /* 0x0000000900007c02 */ /* 0x000fe20008000f00 */
[----:B------:R-:W-:Y:S01]  /*0f60*/  VIADD R18, R2, 0xffffff80 ;  /* 0xffffff8002127836 */ /* 0x000fe20000000000 */
[----:B------:R-:W-:Y:S02]  /*0f70*/  PLOP3.LUT P0, PT, PT, PT, PT, 0x80, 0x0 ;  /* 0x000000000000781c */ /* 0x000fe40003f0f070 */
[----:B------:R-:W-:Y:S02]  /*0f80*/  CS2R R118, SRZ ;  /* 0x0000000000767805 */ /* 0x000fe4000001ff00 */
[----:B------:R-:W-:Y:S01]  /*0f90*/  VIADDMNMX R0, R3, UR38, R0, PT ;  /* 0x0000002603007c46 */ /* 0x000fe2000b800100 */
[----:B------:R-:W-:Y:S01]  /*0fa0*/  IMAD.MOV.U32 R3, RZ, RZ, RZ ;  /* 0x000000ffff037224 */ /* 0x000fe200078e00ff */
        /* <DEDUP_REMOVED lines=17> */
[----:B------:R-:W-:-:S03]  /*10c0*/  CS2R R88, SRZ ;  /* 0x0000000000587805 */ /* 0x000fc6000001ff00 */
[----:B------:R-:W-:-:S13]  /*10d0*/  PLOP3.LUT P1, PT, PT, PT, UP0, 0x80, 0x0 ;  /* 0x000000000000781c */ /* 0x000fda0003f2f008 */
[----:B------:R-:W-:Y:S05]  /*10e0*/  @!P1 BRA `(.L_x_13993) ;  /* 0x0000008800349947 */ /* 0x000fea0003800000 */
        /* <DEDUP_REMOVED lines=34> */
.L_x_13994:
[----:B------:R-:W-:-:S04]  /*1310*/  SHF.L.U32 R0, RZ, 0x1f, RZ ;  /* 0x0000001fff007819 */ /* 0x000fc800000006ff */
[----:B------:R-:W0:Y:S02]  /*1320*/  SYNCS.PHASECHK.TRANS64.TRYWAIT P0, [UR39+0x16800], R0 ;  /* 0x01680000ff0075a7 */ /* 0x000e240008000167 */
[----:B0-----:R-:W-:Y:S05]  /*1330*/  @!P0 BRA `(.L_x_13995) ;  /* 0x000000cc00b48947 */ /* 0x001fea0003800000 */
.L_x_14100:
[----:B------:R-:W-:-:S06]  /*1340*/  ULOP3.LUT UR4, UR42, 0x1, URZ, 0xfc, !UPT ;  /* 0x000000012a047892 */ /* 0x000fcc000f8efc3f */
[----:B0-----:R-:W-:-:S05]  /*1350*/  IMAD.U32 R3, RZ, RZ, UR4 ;  /* 0x00000004ff037e24 */ /* 0x001fca000f8e00ff */
[----:B------:R-:W-:-:S13]  /*1360*/  ISETP.NE.AND P0, PT, R3, 0x3, PT ;  /* 0x000000030300780c */ /* 0x000fda0003f05270 */
[----:B------:R-:W-:Y:S05]  /*1370*/  @!P0 BRA `(.L_x_13996) ;  /* 0x0000000000048947 */ /* 0x000fea0003800000 */
[----:B------:R-:W-:Y:S01]  /*1380*/  BPT.TRAP 0x1 ;  /* 0x000000040000795c */ /* 0x000fe20000300000 */
.L_x_13996:
[----:B------:R0:W1:Y:S01]  /*1390*/  SYNCS.PHASECHK.TRANS64.TRYWAIT P2, [UR39+0x16830], R0 ;  /* 0x01683000ff0075a7 */ /* 0x0000620008040167 */
[----:B------:R-:W-:Y:S05]  /*13a0*/  @!P0 BRA `(.L_x_13997) ;  /* 0x0000000000048947 */ /* 0x000fea0003800000 */
[----:B------:R-:W-:Y:S01]  /*13b0*/  BPT.TRAP 0x1 ;  /* 0x000000040000795c */ /* 0x000fe20000300000 */
.L_x_13997:
[----:B------:R-:W-:Y:S01]  /*13c0*/  IMAD.U32 R6, RZ, RZ, UR44 ;  /* 0x0000002cff067e24 */ /* 0x000fe2000f8e00ff */
[----:B------:R-:W-:-:S04]  /*13d0*/  ISETP.NE.AND P1, PT, R17, RZ, PT ;  /* 0x000000ff1100720c */ /* 0x000fc80003f25270 */
[----:B------:R-:W-:Y:S01]  /*13e0*/  LOP3.LUT R6, R6, 0x10000, RZ, 0xfc, !PT ;  /* 0x0001000006067812 */ /* 0x000fe200078efcff */
[----:B-1----:R-:W-:Y:S08]  /*13f0*/  @P2 BRA `(.L_x_13998) ;  /* 0x0000000000082947 */ /* 0x002ff00003800000 */
[----:B------:R-:W1:Y:S02]  /*1400*/  SYNCS.PHASECHK.TRANS64.TRYWAIT P2, [UR39+0x16830], R0 ;  /* 0x01683000ff0075a7 */ /* 0x000e640008040167 */
[----:B-1----:R-:W-:Y:S05]  /*1410*/  @!P2 BRA `(.L_x_13999) ;  /* 0x000000cc0094a947 */ /* 0x002fea0003800000 */
.L_x_13998:
[----:B------:R-:W-:Y:S05]  /*1420*/  WARPSYNC.ALL ;  /* 0x0000000000007948 */ /* 0x000fea0003800000 */
[----:B------:R-:W-:Y:S01]  /*1430*/  IMAD.MOV.U32 R7, RZ, RZ, 0x40000040 ;  /* 0x40000040ff077424 */ /* 0x000fe200078e00ff */
        /* <DEDUP_REMOVED lines=13> */
[----:B------:R-:W-:Y:S01]  /*1510*/  LEA.HI R91, R91, R18, RZ, 0x2 ;  /* 0x000000125b5b7211 */ /* 0x000fe200078f10ff */
[----:B------:R-:W-:Y:S01]  /*1520*/  UMOV UR19, 0x40000040 ;  /* 0x4000004000137882 */ /* 0x000fe20000000000 */
[C---:B------:R-:W-:Y:S01]  /*1530*/  IMAD.IADD R5, R18.reuse, 0x1, -R5 ;  /* 0x0000000112057824 */ /* 0x040fe200078e0a05 */
[----:B------:R-:W-:Y:S01]  /*1540*/  UIADD3 UR14, UR24, 0x4, URZ ;  /* 0x00000004180e7890 */ /* 0x000fe2000fffe03f */
[----:B------:R-:W-:Y:S01]  /*1550*/  LOP3.LUT R91, R91, 0xfffffffc, RZ, 0xc0, !PT ;  /* 0xfffffffc5b5b7812 */ /* 0x000fe200078ec0ff */
[----:B------:R-:W-:Y:S01]  /*1560*/  UIADD3 UR12, UR16, 0x4, URZ ;  /* 0x00000004100c7890 */ /* 0x000fe2000fffe03f */
[----:B------:R-:W-:Y:S01]  /*1570*/  IMAD.HI R10, R19, 0x55555556, RZ ;  /* 0x55555556130a7827 */ /* 0x000fe200078e02ff */
[----:B------:R-:W-:Y:S01]  /*1580*/  UMOV UR10, UR24 ;  /* 0x00000018000a7c82 */ /* 0x000fe20008000000 */
[----:B------:R-:W-:Y:S01]  /*1590*/  UIADD3 UR18, UR24, 0x6, URZ ;  /* 0x0000000618127890 */ /* 0x000fe2000fffe03f */
[----:B------:R-:W-:Y:S01]  /*15a0*/  HGMMA.64x128x16.F32 R24, gdesc[UR8], RZ, !UPT, gsb0 ;  /* 0x01e00000081879f0 */ /* 0x000fe2000c0008ff */
[----:B------:R-:W-:Y:S01]  /*15b0*/  UIADD3 UR8, UR16, 0x2, URZ ;  /* 0x0000000210087890 */ /* 0x000fe2000fffe03f */
[----:B01----:R-:W-:Y:S01]  /*15c0*/  SHF.R.S32.HI R0, RZ, 0x1f, R5 ;  /* 0x0000001fff007819 */ /* 0x003fe20000011405 */
[----:B------:R-:W-:Y:S01]  /*15d0*/  UIADD3 UR10, UR24, 0x2, URZ ;  /* 0x00000002180a7890 */ /* 0x000fe2000fffe03f */
[----:B------:R-:W-:Y:S01]  /*15e0*/  IADD3 R91, R18, -R91, RZ ;  /* 0x8000005b125b7210 */ /* 0x000fe20007ffe0ff */
[----:B------:R-:W-:Y:S01]  /*15f0*/  UMOV UR9, 0x40000040 ;  /* 0x4000004000097882 */ /* 0x000fe20000000000 */
[----:B------:R-:W-:Y:S01]  /*1600*/  UMOV UR11, 0x40000040 ;  /* 0x40000040000b7882 */ /* 0x000fe20000000000 */
[----:B------:R-:W-:Y:S01]  /*1610*/  UIADD3 UR16, UR16, 0x6, URZ ;  /* 0x0000000610107890 */ /* 0x000fe2000fffe03f */
[CC--:B------:R-:W-:Y:S01]  /*1620*/  LEA.HI R8, R0.reuse, R5.reuse, RZ, 0x2 ;  /* 0x0000000500087211 */ /* 0x0c0fe200078f10ff */
[----:B------:R-:W-:Y:S01]  /*1630*/  ULDC UR4, c[0x0][0x448] ;  /* 0x0001120000047ab9 */ /* 0x000fe20000000800 */
[----:B------:R-:W-:Y:S01]  /*1640*/  LEA.HI R4, R0, R5, RZ, 0x5 ;  /* 0x0000000500047211 */ /* 0x000fe200078f28ff */
[----:B------:R-:W-:Y:S01]  /*1650*/  UISETP.NE.AND UP0, UPT, UR4, 0x1, UPT ;  /* 0x000000010400788c */ /* 0x000fe2000bf05270 */
[--C-:B------:R-:W-:Y:S01]  /*1660*/  SHF.R.S32.HI R0, RZ, 0x2, R8.reuse ;  /* 0x00000002ff007819 */ /* 0x100fe20000011408 */
[----:B------:R-:W-:Y:S01]  /*1670*/  ULDC UR6, c[0x0][0x2f0] ;  /* 0x0000bc0000067ab9 */ /* 0x000fe20000000800 */
[----:B------:R-:W-:Y:S01]  /*1680*/  SHF.R.S32.HI R17, RZ, 0x1f, R8 ;  /* 0x0000001fff117819 */ /* 0x000fe20000011408 */
[----:B------:R-:W-:Y:S01]  /*1690*/  UMOV UR4, 0xffffff80 ;  /* 0xffffff8000047882 */ /* 0x000fe20000000000 */
[----:B------:R-:W-:Y:S01]  /*16a0*/  SHF.R.S32.HI R4, RZ, 0x5, R4 ;  /* 0x00000005ff047819 */ /* 0x000fe20000011404 */
[----:B------:R-:W-:Y:S01]  /*16b0*/  UIMAD UR4, UR43, UR4, 0x80 ;  /* 0x000000802b0474a4 */ /* 0x000fe2000f8e0204 */
[----:B------:R-:W-:Y:S01]  /*16c0*/  LEA.HI R17, R17, R0, RZ, 0x3 ;  /* 0x0000000011117211 */ /* 0x000fe200078f18ff */
[----:B------:R-:W-:Y:S01]  /*16d0*/  ULDC UR7, c[0x0][0x288] ;  /* 0x0000a20000077ab9 */ /* 0x000fe20000000800 */
[----:B------:R-:W-:Y:S01]  /*16e0*/  LEA R12, R4, UR41, 0x4 ;  /* 0x00000029040c7c11 */ /* 0x000fe2000f8e20ff */
[----:B------:R-:W-:Y:S01]  /*16f0*/  UIADD3 UR26, UR43, -0x2, URZ ;  /* 0xfffffffe2b1a7890 */ /* 0x000fe2000fffe03f */
[----:B------:R-:W-:Y:S01]  /*1700*/  LEA.HI R10, R10, R10, RZ, 0x1 ;  /* 0x0000000a0a0a7211 */ /* 0x000fe200078f08ff */
[----:B------:R-:W-:Y:S01]  /*1710*/  @UP0 ULDC UR5, c[0x0][0x44c] ;  /* 0x0001130000050ab9 */ /* 0x000fe20000000800 */
[----:B------:R-:W-:-:S02]  /*1720*/  LOP3.LUT R17, R17, 0xfffffff8, RZ, 0xc0, !PT ;  /* 0xfffffff811117812 */ /* 0x000fc400078ec0ff */
[----:B------:R-:W-:Y:S02]  /*1730*/  CS2R R118, SRZ ;  /* 0x0000000000767805 */ /* 0x000fe4000001ff00 */
[C---:B------:R-:W-:Y:S01]  /*1740*/  LEA.HI R4, R91.reuse, R91, RZ, 0x1 ;  /* 0x0000005b5b047211 */ /* 0x040fe200078f08ff */
[----:B------:R-:W-:Y:S01]  /*1750*/  IMAD R10, R10, -0x3, R19 ;  /* 0xfffffffd0a0a7824 */ /* 0x000fe200078e0213 */
[----:B------:R-:W-:Y:S01]  /*1760*/  IADD3 R17, R12, R0, -R17 ;  /* 0x000000000c117210 */ /* 0x000fe20007ffe811 */
[----:B------:R-:W-:Y:S01]  /*1770*/  IMAD.U32 R12, RZ, RZ, UR6 ;  /* 0x00000006ff0c7e24 */ /* 0x000fe2000f8e00ff */
[----:B------:R-:W-:Y:S02]  /*1780*/  LOP3.LUT R4, R4, 0x1ffffffe, RZ, 0xc0, !PT ;  /* 0x1ffffffe04047812 */ /* 0x000fe400078ec0ff */
[----:B------:R-:W-:Y:S01]  /*1790*/  PLOP3.LUT P2, PT, PT, PT, UP0, 0x80, 0x0 ;  /* 0x000000000000781c */ /* 0x000fe20003f4f008 */
[----:B------:R-:W-:Y:S01]  /*17a0*/  IMAD R17, R10, 0x40, R17 ;  /* 0x000000400a117824 */ /* 0x000fe200078e0211 */
[----:B------:R-:W-:Y:S01]  /*17b0*/  LOP3.LUT R8, R8, 0x7ffffffc, RZ, 0xc0, !PT ;  /* 0x7ffffffc08087812 */ /* 0x000fe200078ec0ff */
[----:B------:R-:W-:-:S04]  /*17c0*/  IMAD.IADD R4, R91, 0x1, -R4 ;  /* 0x000000015b047824 */ /* 0x000fc800078e0a04 */
[----:B------:R-:W-:Y:S02]  /*17d0*/  IMAD R4, R4, 0x8, R17 ;  /* 0x0000000804047824 */ /* 0x000fe400078e0211 */
[----:B------:R-:W-:Y:S02]  /*17e0*/  IMAD.IADD R5, R5, 0x1, -R8 ;  /* 0x0000000105057824 */ /* 0x000fe400078e0a08 */
[----:B------:R-:W-:Y:S02]  /*17f0*/  IMAD.MOV.U32 R20, RZ, RZ, R4 ;  /* 0x000000ffff147224 */ /* 0x000fe400078e0004 */
[----:B------:R-:W-:Y:S01]  /*1800*/  @P2 IMAD.HI.U32 R0, R4, UR5, RZ ;  /* 0x0000000504002c27 */ /* 0x000fe2000f8e00ff */
[----:B------:R-:W-:-:S04]  /*1810*/  @UP0 ULDC UR5, c[0x0][0x450] ;  /* 0x0001140000050ab9 */ /* 0x000fc80000000800 */
[----:B------:R-:W-:Y:S01]  /*1820*/  @P2 SHF.R.U32.HI R20, RZ, UR5, R0 ;  /* 0x00000005ff142c19 */ /* 0x000fe20008011600 */
[----:B------:R-:W-:Y:S02]  /*1830*/  UIADD3 UR5, UR4, 0x1, URZ ;  /* 0x0000000104057890 */ /* 0x000fe4000fffe03f */
[----:B------:R-:W-:Y:S02]  /*1840*/  UIMAD UR4, UR37, UR6, UR4 ;  /* 0x00000006250472a4 */ /* 0x000fe4000f8e0204 */
[----:B------:R-:W0:Y:S01]  /*1850*/  SHFL.IDX PT, R14, R20, RZ, 0x1c1f ;  /* 0x001c1fff140e7589 */ /* 0x000e2200000e0000 */
[----:B------:R-:W-:Y:S01]  /*1860*/  UIMAD UR6, UR37, UR6, -UR7 ;  /* 0x00000006250672a4 */ /* 0x000fe2000f8e0a07 */
[----:B------:R-:W-:Y:S02]  /*1870*/  MOV R10, UR5 ;  /* 0x00000005000a7c02 */ /* 0x000fe40008000f00 */
[----:B------:R-:W-:Y:S01]  /*1880*/  IMAD.U32 R18, RZ, RZ, UR4 ;  /* 0x00000004ff127e24 */ /* 0x000fe2000f8e00ff */
[----:B------:R-:W1:Y:S01]  /*1890*/  SHFL.IDX PT, R20, R20, 0x1, 0x1c1f ;  /* 0x003c1f0014147f89 */ /* 0x000e6200000e0000 */
[----:B------:R-:W-:Y:S01]  /*18a0*/  ULDC UR4, c[0x0][0x988] ;  /* 0x0002620000047ab9 */ /* 0x000fe20000000800 */
[----:B------:R-:W-:-:S02]  /*18b0*/  IMAD R17, R5, -0x2, R10 ;  /* 0xfffffffe05117824 */ /* 0x000fc400078e020a */
[----:B------:R-:W-:Y:S02]  /*18c0*/  IMAD R18, R5, -0x2, R18 ;  /* 0xfffffffe05127824 */ /* 0x000fe400078e0212 */
[----:B------:R-:W-:Y:S01]  /*18d0*/  IMAD R17, R12, UR37, R17 ;  /* 0x000000250c117c24 */ /* 0x000fe2000f8e0211 */
        /* <DEDUP_REMOVED lines=22> */
[----:B------:R-:W-:-:S02]  /*1a40*/  VIADD R85, R17, -UR7 ;  /* 0x8000000711557c36 */ /* 0x000fc40008000000 */
[----:B------:R-:W-:Y:S01]  /*1a50*/  FMUL.FTZ R15, R32, UR10 ;  /* 0x0000000a200f7c20 */ /* 0x000fe20008410000 */
[----:B------:R-:W-:Y:S01]  /*1a60*/  FMUL.FTZ R32, R33, UR10 ;  /* 0x0000000a21207c20 */ /* 0x000fe20008410000 */
[----:B------:R-:W3:Y:S01]  /*1a70*/  MUFU.TANH R11, R11 ;  /* 0x0000000b000b7308 */ /* 0x000ee20000002400 */
[----:B------:R-:W-:Y:S01]  /*1a80*/  FMUL.FTZ R28, R36, UR10 ;  /* 0x0000000a241c7c20 */ /* 0x000fe20008410000 */
[----:B0-----:R-:W-:Y:S01]  /*1a90*/  VIADDMNMX R85, R14, R85, R18, PT ;  /* 0x000000550e557246 */ /* 0x001fe20003800112 */
[----:B------:R-:W-:Y:S01]  /*1aa0*/  FMUL.FTZ R24, R72, UR10 ;  /* 0x0000000a48187c20 */ /* 0x000fe20008410000 */
[----:B------:R-:W-:Y:S01]  /*1ab0*/  FMUL.FTZ R72, R77, UR10 ;  /* 0x0000000a4d487c20 */ /* 0x000fe20008410000 */
[----:B------:R-:W-:Y:S01]  /*1ac0*/  FMUL.FTZ R10, R30, UR10 ;  /* 0x0000000a1e0a7c20 */ /* 0x000fe20008410000 */
[----:B------:R-:W-:Y:S01]  /*1ad0*/  ISETP.GT.AND P3, PT, R85, RZ, PT ;  /* 0x000000ff5500720c */ /* 0x000fe20003f64270 */
[----:B------:R-:W-:Y:S01]  /*1ae0*/  FMUL.FTZ R9, R37, UR10 ;  /* 0x0000000a25097c20 */ /* 0x000fe20008410000 */
[----:B------:R-:W0:Y:S01]  /*1af0*/  MUFU.TANH R13, R13 ;  /* 0x0000000d000d7308 */ /* 0x000e220000002400 */
[C---:B------:R-:W-:Y:S01]  /*1b00*/  ISETP.GT.AND P4, PT, R85.reuse, 0x1, PT ;  /* 0x000000015500780c */ /* 0x040fe20003f84270 */
[----:B------:R-:W-:Y:S01]  /*1b10*/  FMUL.FTZ R37, R56, UR10 ;  /* 0x0000000a38257c20 */ /* 0x000fe20008410000 */
[----:B------:R-:W-:Y:S01]  /*1b20*/  ISETP.GT.AND P5, PT, R85, 0x8, PT ;  /* 0x000000085500780c */ /* 0x000fe20003fa4270 */
[----:B------:R-:W-:Y:S01]  /*1b30*/  FMUL.FTZ R56, R64, UR10 ;  /* 0x0000000a40387c20 */ /* 0x000fe20008410000 */
[----:B--2---:R-:W-:Y:S01]  /*1b40*/  FSEL R77, R3, -INF , P3 ;  /* 0xff800000034d7808 */ /* 0x004fe20001800000 */
[----:B------:R-:W-:Y:S01]  /*1b50*/  FMUL.FTZ R64, R73, UR10 ;  /* 0x0000000a49407c20 */ /* 0x000fe20008410000 */
[----:B------:R-:W-:Y:S01]  /*1b60*/  FMUL.FTZ R0, R26, UR10 ;  /* 0x0000000a1a007c20 */ /* 0x000fe20008410000 */
[----:B------:R-:W2:Y:S01]  /*1b70*/  MUFU.TANH R25, R25 ;  /* 0x0000001900197308 */ /* 0x000ea20000002400 */
[----:B---3--:R-:W-:Y:S01]  /*1b80*/  FSEL R30, R11, -INF , P4 ;  /* 0xff8000000b1e7808 */ /* 0x008fe20002000000 */
[----:B------:R-:W-:Y:S01]  /*1b90*/  FMUL.FTZ R29, R40, UR10 ;  /* 0x0000000a281d7c20 */ /* 0x000fe20008410000 */
[----:B------:R-:W-:Y:S01]  /*1ba0*/  ISETP.GT.AND P3, PT, R85, 0x9, PT ;  /* 0x000000095500780c */ /* 0x000fe20003f64270 */
[----:B------:R-:W-:Y:S01]  /*1bb0*/  FMUL.FTZ R36, R69, UR10 ;  /* 0x0000000a45247c20 */ /* 0x000fe20008410000 */
[----:B------:R-:W-:Y:S01]  /*1bc0*/  FMNMX.FTZ R26, R77, R30, !PT ;  /* 0x0000001e4d1a7209 */ /* 0x000fe20007810000 */
[----:B------:R-:W-:Y:S01]  /*1bd0*/  FMUL.FTZ R14, R34, UR10 ;  /* 0x0000000a220e7c20 */ /* 0x000fe20008410000 */
[----:B------:R-:W-:Y:S01]  /*1be0*/  ISETP.GT.AND P4, PT, R85, 0x10, PT ;  /* 0x000000105500780c */ /* 0x000fe20003f84270 */
[----:B------:R-:W3:Y:S01]  /*1bf0*/  MUFU.TANH R15, R15 ;  /* 0x0000000f000f7308 */ /* 0x000ee20000002400 */
        /* <DEDUP_REMOVED lines=8> */
[----:B--2---:R-:W-:Y:S01]  /*1c80*/  FSEL R69, R25, -INF , P3 ;  /* 0xff80000019457808 */ /* 0x004fe20001800000 */
[----:B------:R-:W-:Y:S01]  /*1c90*/  FMUL.FTZ R44, R57, UR10 ;  /* 0x0000000a392c7c20 */ /* 0x000fe20008410000 */
[----:B------:R-:W-:Y:S01]  /*1ca0*/  ISETP.GT.AND P3, PT, R85, 0x11, PT ;  /* 0x000000115500780c */ /* 0x000fe20003f64270 */
[----:B------:R-:W-:Y:S01]  /*1cb0*/  FMUL.FTZ R40, R48, UR10 ;  /* 0x0000000a30287c20 */ /* 0x000fe20008410000 */
[----:B------:R-:W-:Y:S01]  /*1cc0*/  FMNMX.FTZ R34, R69, R34, !PT ;  /* 0x0000002245227209 */ /* 0x000fe20007810000 */
        /* <DEDUP_REMOVED lines=19> */
[----:B--2---:R-:W-:-:S02]  /*1e00*/  FSEL R57, R28, -INF , P4 ;  /* 0xff8000001c397808 */ /* 0x004fc40002000000 */
[----:B------:R-:W-:Y:S02]  /*1e10*/  ISETP.GT.AND P4, PT, R85, 0x20, PT ;  /* 0x000000205500780c */ /* 0x000fe40003f84270 */
[----:B------:R-:W-:Y:S02]  /*1e20*/  FMNMX.FTZ R34, R57, R34, !PT ;  /* 0x0000002239227209 */ /* 0x000fe40007810000 */
[----:B-1----:R-:W-:Y:S01]  /*1e30*/  IADD3 R17, R20, -UR7, R17 ;  /* 0x8000000714117c10 */ /* 0x002fe2000fffe011 */
[----:B------:R-:W1:Y:S01]  /*1e40*/  MUFU.TANH R88, R88 ;  /* 0x0000005800587308 */ /* 0x000e620000002400 */
[----:B---3--:R-:W-:Y:S01]  /*1e50*/  FSEL R53, R9, -INF , P3 ;  /* 0xff80000009357808 */ /* 0x008fe20001800000 */
[----:B------:R-:W-:Y:S01]  /*1e60*/  @UP0 ULDC UR7, c[0x0][0x450] ;  /* 0x0001140000070ab9 */ /* 0x000fe20000000800 */
[----:B------:R-:W-:Y:S02]  /*1e70*/  ISETP.GT.AND P3, PT, R85, 0x21, PT ;  /* 0x000000215500780c */ /* 0x000fe40003f64270 */
[----:B------:R-:W-:-:S02]  /*1e80*/  FMNMX.FTZ R34, R53, R34, !PT ;  /* 0x0000002235227209 */ /* 0x000fc40007810000 */
[----:B------:R-:W-:Y:S01]  /*1e90*/  VIMNMX R18, R18, R17, PT ;  /* 0x0000001112127248 */ /* 0x000fe20003fe0100 */
[----:B------:R-:W2:Y:S01]  /*1ea0*/  MUFU.TANH R33, R33 ;  /* 0x0000002100217308 */ /* 0x000ea20000002400 */
[----:B0-----:R-:W-:Y:S02]  /*1eb0*/  FSEL R49, R29, -INF , P4 ;  /* 0xff8000001d317808 */ /* 0x001fe40002000000 */
[----:B------:R-:W-:Y:S02]  /*1ec0*/  ISETP.GT.AND P4, PT, R85, 0x28, PT ;  /* 0x000000285500780c */ /* 0x000fe40003f84270 */
[----:B------:R-:W-:Y:S01]  /*1ed0*/  FMNMX.FTZ R38, R49, R34, !PT ;  /* 0x0000002231267209 */ /* 0x000fe20007810000 */
[----:B------:R-:W-:Y:S01]  /*1ee0*/  FMUL.FTZ R34, R43, UR10 ;  /* 0x0000000a2b227c20 */ /* 0x000fe20008410000 */
[----:B------:R-:W-:Y:S01]  /*1ef0*/  ISETP.GT.AND P5, PT, R18, 0x8, PT ;  /* 0x000000081200780c */ /* 0x000fe20003fa4270 */
[----:B------:R-:W0:Y:S01]  /*1f00*/  MUFU.TANH R89, R89 ;  /* 0x0000005900597308 */ /* 0x000e220000002400 */
[----:B-1----:R-:W-:-:S02]  /*1f10*/  FSEL R45, R88, -INF , P3 ;  /* 0xff800000582d7808 */ /* 0x002fc40001800000 */
[----:B------:R-:W-:Y:S02]  /*1f20*/  ISETP.GT.AND P3, PT, R85, 0x29, PT ;  /* 0x000000295500780c */ /* 0x000fe40003f64270 */
[----:B------:R-:W-:-:S03]  /*1f30*/  FMNMX.FTZ R38, R45, R38, !PT ;  /* 0x000000262d267209 */ /* 0x000fc60007810000 */
[----:B------:R-:W1:Y:S08]  /*1f40*/  MUFU.TANH R40, R40 ;  /* 0x0000002800287308 */ /* 0x000e700000002400 */
[----:B------:R-:W3:Y:S08]  /*1f50*/  MUFU.TANH R48, R48 ;  /* 0x0000003000307308 */ /* 0x000ef00000002400 */
[----:B------:R-:W4:Y:S08]  /*1f60*/  MUFU.TANH R23, R23 ;  /* 0x0000001700177308 */ /* 0x000f300000002400 */
[----:B------:R2:W-:Y:S08]  /*1f70*/  MUFU.TANH R28, R39 ;  /* 0x00000027001c7308 */ /* 0x0005f00000002400 */
[----:B------:R-:W5:Y:S01]  /*1f80*/  MUFU.TANH R21, R21 ;  /* 0x0000001500157308 */ /* 0x000f620000002400 */
[----:B--2---:R-:W-:-:S02]  /*1f90*/  FSEL R39, R33, -INF , P4 ;  /* 0xff80000021277808 */ /* 0x004fc40002000000 */
[----:B------:R-:W-:Y:S02]  /*1fa0*/  ISETP.GT.AND P4, PT, R85, 0x30, PT ;  /* 0x000000305500780c */ /* 0x000fe40003f84270 */
[----:B0-----:R-:W-:Y:S02]  /*1fb0*/  FSEL R33, R89, -INF , P3 ;  /* 0xff80000059217808 */ /* 0x001fe40001800000 */
[----:B------:R-:W-:Y:S01]  /*1fc0*/  FMNMX.FTZ R42, R39, R38, !PT ;  /* 0x00000026272a7209 */ /* 0x000fe20007810000 */
[----:B------:R-:W0:Y:S01]  /*1fd0*/  MUFU.TANH R37, R37 ;  /* 0x0000002500257308 */ /* 0x000e220000002400 */
[----:B------:R-:W-:Y:S01]  /*1fe0*/  ISETP.GT.AND P3, PT, R85, 0x31, PT ;  /* 0x000000315500780c */ /* 0x000fe20003f64270 */
[----:B------:R-:W-:Y:S01]  /*1ff0*/  FMUL.FTZ R38, R46, UR10 ;  /* 0x0000000a2e267c20 */ /* 0x000fe20008410000 */
[----:B-1----:R-:W-:Y:S01]  /*2000*/  FSEL R29, R40, -INF , P4 ;  /* 0xff800000281d7808 */ /* 0x002fe20002000000 */
[----:B------:R-:W-:Y:S01]  /*2010*/  FMUL.FTZ R40, R47, UR10 ;  /* 0x0000000a2f287c20 */ /* 0x000fe20008410000 */
[----:B------:R-:W-:-:S02]  /*2020*/  FMNMX.FTZ R42, R33, R42, !PT ;  /* 0x0000002a212a7209 */ /* 0x000fc40007810000 */
[----:B------:R-:W-:Y:S01]  /*2030*/  ISETP.GT.AND P4, PT, R85, 0x38, PT ;  /* 0x000000385500780c */ /* 0x000fe20003f84270 */
[----:B------:R-:W1:Y:S01]  /*2040*/  MUFU.TANH R44, R44 ;  /* 0x0000002c002c7308 */ /* 0x000e620000002400 */
[----:B---3--:R-:W-:Y:S02]  /*2050*/  FSEL R25, R48, -INF , P3 ;  /* 0xff80000030197808 */ /* 0x008fe40001800000 */
[----:B------:R-:W-:Y:S02]  /*2060*/  FMNMX.FTZ R42, R29, R42, !PT ;  /* 0x0000002a1d2a7209 */ /* 0x000fe40007810000 */
[----:B------:R-:W-:Y:S02]  /*2070*/  ISETP.GT.AND P3, PT, R85, 0x39, PT ;  /* 0x000000395500780c */ /* 0x000fe40003f64270 */
[----:B----4-:R-:W-:Y:S01]  /*2080*/  FSEL R23, R23, -INF , P4 ;  /* 0xff80000017177808 */ /* 0x010fe20002000000 */
[----:B------:R-:W2:Y:S01]  /*2090*/  MUFU.TANH R60, R60 ;  /* 0x0000003c003c7308 */ /* 0x000ea20000002400 */
[----:B------:R-:W-:-:S02]  /*20a0*/  FMNMX.FTZ R42, R25, R42, !PT ;  /* 0x0000002a192a7209 */ /* 0x000fc40007810000 */
[----:B------:R-:W-:Y:S02]  /*20b0*/  ISETP.GT.AND P4, PT, R85, 0x40, PT ;  /* 0x000000405500780c */ /* 0x000fe40003f84270 */
[----:B-----5:R-:W-:Y:S02]  /*20c0*/  FSEL R21, R21, -INF , P3 ;  /* 0xff80000015157808 */ /* 0x020fe40001800000 */
[----:B------:R-:W-:Y:S01]  /*20d0*/  FMNMX.FTZ R46, R23, R42, !PT ;  /* 0x0000002a172e7209 */ /* 0x000fe20007810000 */
[----:B------:R-:W3:Y:S01]  /*20e0*/  MUFU.TANH R90, R90 ;  /* 0x0000005a005a7308 */ /* 0x000ee20000002400 */
[----:B------:R-:W-:Y:S01]  /*20f0*/  ISETP.GT.AND P3, PT, R85, 0x41, PT ;  /* 0x000000415500780c */ /* 0x000fe20003f64270 */
[----:B------:R-:W-:Y:S01]  /*2100*/  FMUL.FTZ R42, R50, UR10 ;  /* 0x0000000a322a7c20 */ /* 0x000fe20008410000 */
[----:B0-----:R-:W-:Y:S02]  /*2110*/  FSEL R19, R37, -INF , P4 ;  /* 0xff80000025137808 */ /* 0x001fe40002000000 */
[----:B------:R-:W-:-:S02]  /*2120*/  FMNMX.FTZ R46, R21, R46, !PT ;  /* 0x0000002e152e7209 */ /* 0x000fc40007810000 */
[----:B------:R-:W-:Y:S01]  /*2130*/  ISETP.GT.AND P4, PT, R85, 0x48, PT ;  /* 0x000000485500780c */ /* 0x000fe20003f84270 */
[----:B------:R-:W0:Y:S01]  /*2140*/  MUFU.TANH R56, R56 ;  /* 0x0000003800387308 */ /* 0x000e220000002400 */
[----:B-1----:R-:W-:Y:S01]  /*2150*/  FSEL R3, R44, -INF , P3 ;  /* 0xff8000002c037808 */ /* 0x002fe20001800000 */
[----:B------:R-:W-:Y:S01]  /*2160*/  FMUL.FTZ R44, R51, UR10 ;  /* 0x0000000a332c7c20 */ /* 0x000fe20008410000 */
[----:B------:R-:W-:Y:S02]  /*2170*/  FMNMX.FTZ R46, R19, R46, !PT ;  /* 0x0000002e132e7209 */ /* 0x000fe40007810000 */
[----:B------:R-:W-:Y:S02]  /*2180*/  ISETP.GT.AND P3, PT, R85, 0x49, PT ;  /* 0x000000495500780c */ /* 0x000fe40003f64270 */
[----:B--2---:R-:W-:Y:S01]  /*2190*/  FSEL R9, R60, -INF , P4 ;  /* 0xff8000003c097808 */ /* 0x004fe20002000000 */
[----:B------:R-:W1:Y:S01]  /*21a0*/  MUFU.TANH R41, R41 ;  /* 0x0000002900297308 */ /* 0x000e620000002400 */
[----:B------:R-:W-:Y:S01]  /*21b0*/  FMNMX.FTZ R46, R3, R46, !PT ;  /* 0x0000002e032e7209 */ /* 0x000fe20007810000 */
[----:B------:R-:W-:Y:S01]  /*21c0*/  FMUL.FTZ R60, R82, UR10 ;  /* 0x0000000a523c7c20 */ /* 0x000fe20008410000 */
[----:B------:R-:W-:-:S02]  /*21d0*/  ISETP.GT.AND P4, PT, R85, 0x50, PT ;  /* 0x000000505500780c */ /* 0x000fc40003f84270 */
[----:B---3--:R-:W-:Y:S02]  /*21e0*/  FSEL R11, R90, -INF , P3 ;  /* 0xff8000005a0b7808 */ /* 0x008fe40001800000 */
[----:B------:R-:W-:Y:S01]  /*21f0*/  FMNMX.FTZ R48, R9, R46, !PT ;  /* 0x0000002e09307209 */ /* 0x000fe20007810000 */
[----:B------:R-:W2:Y:S01]  /*2200*/  MUFU.TANH R52, R52 ;  /* 0x0000003400347308 */ /* 0x000ea20000002400 */
        /* <DEDUP_REMOVED lines=8> */
[----:B-1----:R-:W-:Y:S01]  /*2290*/  FSEL R15, R41, -INF , P3 ;  /* 0xff800000290f7808 */ /* 0x002fe20001800000 */
[----:B------:R-:W-:Y:S01]  /*22a0*/  FMUL.FTZ R62, R83, UR10 ;  /* 0x0000000a533e7c20 */ /* 0x000fe20008410000 */
[----:B------:R-:W-:Y:S01]  /*22b0*/  FMNMX.FTZ R50, R13, R48, !PT ;  /* 0x000000300d327209 */ /* 0x000fe20007810000 */
[----:B------:R-:W-:Y:S01]  /*22c0*/  FMUL.FTZ R48, R55, UR10 ;  /* 0x0000000a37307c20 */ /* 0x000fe20008410000 */
[----:B------:R-:W-:-:S02]  /*22d0*/  ISETP.GT.AND P3, PT, R85, 0x59, PT ;  /* 0x000000595500780c */ /* 0x000fc40003f64270 */
[----:B------:R-:W-:Y:S01]  /*22e0*/  FMNMX.FTZ R50, R15, R50, !PT ;  /* 0x000000320f327209 */ /* 0x000fe20007810000 */
[----:B------:R-:W1:Y:S01]  /*22f0*/  MUFU.TANH R24, R24 ;  /* 0x0000001800187308 */ /* 0x000e620000002400 */
[----:B--2---:R-:W-:Y:S01]  /*2300*/  FSEL R27, R52, -INF , P4 ;  /* 0xff800000341b7808 */ /* 0x004fe20002000000 */
[----:B------:R-:W-:Y:S01]  /*2310*/  FMUL.FTZ R52, R59, UR10 ;  /* 0x0000000a3b347c20 */ /* 0x000fe20008410000 */
[----:B------:R-:W-:-:S05]  /*2320*/  ISETP.GT.AND P4, PT, R85, 0x60, PT ;  /* 0x000000605500780c */ /* 0x000fca0003f84270 */
[----:B------:R-:W2:Y:S01]  /*2330*/  MUFU.TANH R64, R64 ;  /* 0x0000004000407308 */ /* 0x000ea20000002400 */
[----:B0-----:R-:W-:Y:S02]  /*2340*/  FSEL R31, R36, -INF , P3 ;  /* 0xff800000241f7808 */ /* 0x001fe40001800000 */
[----:B------:R-:W-:Y:S01]  /*2350*/  FMNMX.FTZ R36, R27, R50, !PT ;  /* 0x000000321b247209 */ /* 0x000fe20007810000 */
[----:B------:R-:W-:Y:S01]  /*2360*/  FMUL.FTZ R50, R58, UR10 ;  /* 0x0000000a3a327c20 */ /* 0x000fe20008410000 */
[----:B------:R-:W-:Y:S01]  /*2370*/  ISETP.GT.AND P3, PT, R85, 0x61, PT ;  /* 0x000000615500780c */ /* 0x000fe20003f64270 */
[----:B------:R-:W-:Y:S01]  /*2380*/  FMUL.FTZ R58, R74, UR10 ;  /* 0x0000000a4a3a7c20 */ /* 0x000fe20008410000 */
[----:B------:R-:W-:Y:S01]  /*2390*/  FMNMX.FTZ R36, R31, R36, !PT ;  /* 0x000000241f247209 */ /* 0x000fe20007810000 */
[----:B------:R-:W0:Y:S01]  /*23a0*/  MUFU.TANH R68, R68 ;  /* 0x0000004400447308 */ /* 0x000e220000002400 */
[----:B-1----:R-:W-:Y:S01]  /*23b0*/  FSEL R35, R24, -INF , P4 ;  /* 0xff80000018237808 */ /* 0x002fe20002000000 */
[----:B------:R-:W-:Y:S01]  /*23c0*/  FMUL.FTZ R74, R86, UR10 ;  /* 0x0000000a564a7c20 */ /* 0x000fe20008410000 */
[----:B------:R-:W-:-:S02]  /*23d0*/  ISETP.GT.AND P4, PT, R85, 0x68, PT ;  /* 0x000000685500780c */ /* 0x000fc40003f84270 */
[----:B------:R-:W-:-:S03]  /*23e0*/  FMNMX.FTZ R36, R35, R36, !PT ;  /* 0x0000002423247209 */ /* 0x000fc60007810000 */
[----:B------:R-:W1:Y:S01]  /*23f0*/  MUFU.TANH R72, R72 ;  /* 0x0000004800487308 */ /* 0x000e620000002400 */
[----:B--2---:R-:W-:Y:S01]  /*2400*/  FSEL R37, R64, -INF , P3 ;  /* 0xff80000040257808 */ /* 0x004fe20001800000 */
[----:B------:R-:W-:Y:S01]  /*2410*/  FMUL.FTZ R64, R70, UR10 ;  /* 0x0000000a46407c20 */ /* 0x000fe20008410000 */
[----:B------:R-:W-:Y:S01]  /*2420*/  ISETP.GT.AND P3, PT, R85, 0x69, PT ;  /* 0x000000695500780c */ /* 0x000fe20003f64270 */
[----:B------:R-:W-:Y:S01]  /*2430*/  FMUL.FTZ R70, R78, UR10 ;  /* 0x0000000a4e467c20 */ /* 0x000fe20008410000 */
[----:B------:R-:W-:Y:S01]  /*2440*/  FMNMX.FTZ R36, R37, R36, !PT ;  /* 0x0000002425247209 */ /* 0x000fe20007810000 */
[----:B------:R-:W-:Y:S02]  /*2450*/  FMUL.FTZ R78, R87, UR10 ;  /* 0x0000000a574e7c20 */ /* 0x000fe40008410000 */
[----:B------:R-:W2:Y:S01]  /*2460*/  MUFU.TANH R76, R76 ;  /* 0x0000004c004c7308 */ /* 0x000ea20000002400 */
[----:B0-----:R-:W-:Y:S01]  /*2470*/  FSEL R41, R68, -INF , P4 ;  /* 0xff80000044297808 */ /* 0x001fe20002000000 */
[----:B------:R-:W-:Y:S01]  /*2480*/  FMUL.FTZ R68, R79, UR10 ;  /* 0x0000000a4f447c20 */ /* 0x000fe20008410000 */
[----:B------:R-:W-:-:S02]  /*2490*/  ISETP.GT.AND P4, PT, R85, 0x70, PT ;  /* 0x000000705500780c */ /* 0x000fc40003f84270 */
[----:B------:R-:W-:-:S03]  /*24a0*/  FMNMX.FTZ R36, R41, R36, !PT ;  /* 0x0000002429247209 */ /* 0x000fc60007810000 */
[----:B------:R-:W0:Y:S01]  /*24b0*/  MUFU.TANH R80, R80 ;  /* 0x0000005000507308 */ /* 0x000e220000002400 */
[----:B-1----:R-:W-:Y:S01]  /*24c0*/  FSEL R43, R72, -INF , P3 ;  /* 0xff800000482b7808 */ /* 0x002fe20001800000 */
[----:B------:R-:W-:Y:S01]  /*24d0*/  FMUL.FTZ R72, R66, UR10 ;  /* 0x0000000a42487c20 */ /* 0x000fe20008410000 */
[----:B------:R-:W-:Y:S01]  /*24e0*/  ISETP.GT.AND P3, PT, R85, 0x71, PT ;  /* 0x000000715500780c */ /* 0x000fe20003f64270 */
[----:B------:R-:W-:Y:S01]  /*24f0*/  FMUL.FTZ R66, R71, UR10 ;  /* 0x0000000a47427c20 */ /* 0x000fe20008410000 */
[----:B------:R-:W-:-:S03]  /*2500*/  FMNMX.FTZ R36, R43, R36, !PT ;  /* 0x000000242b247209 */ /* 0x000fc60007810000 */
[----:B------:R-:W1:Y:S01]  /*2510*/  MUFU.TANH R84, R84 ;  /* 0x0000005400547308 */ /* 0x000e620000002400 */
[----:B--2---:R-:W-:Y:S01]  /*2520*/  FSEL R47, R76, -INF , P4 ;  /* 0xff8000004c2f7808 */ /* 0x004fe20002000000 */
[----:B------:R-:W-:Y:S01]  /*2530*/  FMUL.FTZ R76, R75, UR10 ;  /* 0x0000000a4b4c7c20 */ /* 0x000fe20008410000 */
[----:B------:R-:W-:Y:S02]  /*2540*/  ISETP.GT.AND P4, PT, R85, 0x78, PT ;  /* 0x000000785500780c */ /* 0x000fe40003f84270 */
[----:B------:R-:W-:-:S03]  /*2550*/  FMNMX.FTZ R36, R47, R36, !PT ;  /* 0x000000242f247209 */ /* 0x000fc60007810000 */
[----:B------:R-:W2:Y:S01]  /*2560*/  MUFU.TANH R81, R81 ;  /* 0x0000005100517308 */ /* 0x000ea20000002400 */
[----:B0-----:R-:W-:Y:S01]  /*2570*/  FSEL R51, R80, -INF , P3 ;  /* 0xff80000050337808 */ /* 0x001fe20001800000 */
[----:B------:R-:W-:Y:S01]  /*2580*/  FMUL.FTZ R80, R67, UR10 ;  /* 0x0000000a43507c20 */ /* 0x000fe20008410000 */
[----:B------:R-:W-:Y:S02]  /*2590*/  ISETP.GT.AND P3, PT, R85, 0x79, PT ;  /* 0x000000795500780c */ /* 0x000fe40003f64270 */
[----:B------:R-:W-:-:S03]  /*25a0*/  FMNMX.FTZ R36, R51, R36, !PT ;  /* 0x0000002433247209 */ /* 0x000fc60007810000 */
[----:B------:R-:W-:Y:S01]  /*25b0*/  MUFU.TANH R0, R0 ;  /* 0x0000000000007308 */ /* 0x000fe20000002400 */
[----:B-1----:R-:W-:Y:S02]  /*25c0*/  FSEL R59, R84, -INF , P4 ;  /* 0xff800000543b7808 */ /* 0x002fe40002000000 */
[----:B------:R-:W-:Y:S02]  /*25d0*/  ISETP.GT.AND P4, PT, R18, 0x1, PT ;  /* 0x000000011200780c */ /* 0x000fe40003f84270 */
[----:B------:R-:W-:-:S03]  /*25e0*/  FMNMX.FTZ R36, R59, R36, !PT ;  /* 0x000000243b247209 */ /* 0x000fc60007810000 */
[----:B------:R-:W0:Y:S01]  /*25f0*/  MUFU.TANH R8, R8 ;  /* 0x0000000800087308 */ /* 0x000e220000002400 */
[----:B--2---:R-:W-:-:S04]  /*2600*/  FSEL R63, R81, -INF , P3 ;  /* 0xff800000513f7808 */ /* 0x004fc80001800000 */
[----:B------:R-:W-:-:S03]  /*2610*/  FMNMX.FTZ R36, R63, R36, !PT ;  /* 0x000000243f247209 */ /* 0x000fc60007810000 */
[----:B------:R-:W-:Y:S02]  /*2620*/  MUFU.TANH R10, R10 ;  /* 0x0000000a000a7308 */ /* 0x000fe40000002400 */
[----:B------:R-:W1:Y:S06]  /*2630*/  SHFL.BFLY PT, R55, R36, 0x2, 0x1f ;  /* 0x0c401f0024377f89 */ /* 0x000e6c00000e0000 */
[----:B------:R-:W-:Y:S01]  /*2640*/  MUFU.TANH R12, R12 ;  /* 0x0000000c000c7308 */ /* 0x000fe20000002400 */
[----:B0-----:R-:W-:Y:S02]  /*2650*/  FSEL R8, R8, -INF , P4 ;  /* 0xff80000008087808 */ /* 0x001fe40002000000 */
[----:B------:R-:W-:-:S05]  /*2660*/  ISETP.GT.AND P4, PT, R18, 0x10, PT ;  /* 0x000000101200780c */ /* 0x000fca0003f84270 */
[----:B------:R-:W0:Y:S08]  /*2670*/  MUFU.TANH R14, R14 ;  /* 0x0000000e000e7308 */ /* 0x000e300000002400 */
[----:B------:R-:W2:Y:S01]  /*2680*/  MUFU.TANH R22, R22 ;  /* 0x0000001600167308 */ /* 0x000ea20000002400 */
[----:B-1----:R-:W-:-:S05]  /*2690*/  FMNMX.FTZ R55, R36, R55, !PT ;  /* 0x0000003724377209 */ /* 0x002fca0007810000 */
[----:B------:R-:W1:Y:S02]  /*26a0*/  SHFL.BFLY PT, R24, R55, 0x1, 0x1f ;  /* 0x0c201f0037187f89 */ /* 0x000e6400000e0000 */
[----:B------:R-:W3:Y:S01]  /*26b0*/  MUFU.TANH R26, R26 ;  /* 0x0000001a001a7308 */ /* 0x000ee20000002400 */
[----:B0-----:R-:W-:Y:S02]  /*26c0*/  FSEL R75, R14, -INF , P4 ;  /* 0xff8000000e4b7808 */ /* 0x001fe40002000000 */
[----:B------:R-:W-:-:S05]  /*26d0*/  ISETP.GT.AND P4, PT, R18, 0x18, PT ;  /* 0x000000181200780c */ /* 0x000fca0003f84270 */
[----:B------:R-:W0:Y:S08]  /*26e0*/  MUFU.TANH R32, R32 ;  /* 0x0000002000207308 */ /* 0x000e300000002400 */
[----:B------:R-:W4:Y:S01]  /*26f0*/  MUFU.TANH R34, R34 ;  /* 0x0000002200227308 */ /* 0x000f220000002400 */
[----:B-1----:R-:W-:Y:S01]  /*2700*/  FMNMX.FTZ R55, R55, R24, !PT ;  /* 0x0000001837377209 */ /* 0x002fe20007810000 */
[----:B------:R-:W-:-:S06]  /*2710*/  IMAD.U32 R24, RZ, RZ, UR4 ;  /* 0x00000004ff187e24 */ /* 0x000fcc000f8e00ff */
[----:B------:R-:W1:Y:S01]  /*2720*/  MUFU.TANH R38, R38 ;  /* 0x0000002600267308 */ /* 0x000e620000002400 */
[----:B------:R-:W-:Y:S01]  /*2730*/  @UP0 ULDC UR4, c[0x0][0x44c] ;  /* 0x0001130000040ab9 */ /* 0x000fe20000000800 */
[C---:B------:R-:W-:Y:S01]  /*2740*/  FSETP.NEU.FTZ.AND P3, PT, R55.reuse, -INF , PT ;  /* 0xff8000003700780b */ /* 0x040fe20003f7d000 */
[----:B------:R-:W-:Y:S01]  /*2750*/  FMUL.FTZ R36, R55, R24 ;  /* 0x0000001837247220 */ /* 0x000fe20000410000 */
[----:B------:R-:W-:-:S04]  /*2760*/  UIMAD.WIDE.U32 UR4, UR41, UR4, URZ ;  /* 0x00000004290472a5 */ /* 0x000fc8000f8e003f */
[----:B------:R-:W-:Y:S01]  /*2770*/  FSEL R36, R36, RZ, P3 ;  /* 0x000000ff24247208 */ /* 0x000fe20001800000 */
[----:B------:R-:W5:Y:S01]  /*2780*/  MUFU.TANH R40, R40 ;  /* 0x0000002800287308 */ /* 0x000f620000002400 */
[----:B------:R-:W-:Y:S01]  /*2790*/  ISETP.GT.AND P3, PT, R18, RZ, PT ;  /* 0x000000ff1200720c */ /* 0x000fe20003f64270 */
[----:B------:R-:W-:Y:S02]  /*27a0*/  @UP0 USHF.R.U32.HI UR41, URZ, UR7, UR5 ;  /* 0x000000073f290299 */ /* 0x000fe40008011605 */
[-CC-:B------:R-:W-:Y:S01]  /*27b0*/  FFMA.FTZ R150, R73, R24.reuse, -R36.reuse ;  /* 0x0000001849967223 */ /* 0x180fe20000010824 */
[----:B------:R-:W-:Y:S01]  /*27c0*/  FSEL R71, R0, -INF , P3 ;  /* 0xff80000000477808 */ /* 0x000fe20001800000 */
[-CC-:B------:R-:W-:Y:S01]  /*27d0*/  FFMA.FTZ R67, R69, R24.reuse, -R36.reuse ;  /* 0x0000001845437223 */ /* 0x180fe20000010824 */
[----:B------:R-:W-:Y:S01]  /*27e0*/  ISETP.GT.AND P3, PT, R18, 0x9, PT ;  /* 0x000000091200780c */ /* 0x000fe20003f64270 */
[-CC-:B------:R-:W-:Y:S01]  /*27f0*/  FFMA.FTZ R144, R65, R24.reuse, -R36.reuse ;  /* 0x0000001841907223 */ /* 0x180fe20000010824 */
[----:B------:R-:W-:Y:S01]  /*2800*/  FSEL R73, R10, -INF , P5 ;  /* 0xff8000000a497808 */ /* 0x000fe20002800000 */
[--C-:B------:R-:W-:Y:S01]  /*2810*/  FFMA.FTZ R148, R77, R24, -R36.reuse ;  /* 0x000000184d947223 */ /* 0x100fe20000010824 */
[----:B------:R-:W-:Y:S01]  /*2820*/  FMNMX.FTZ R0, R71, R8, !PT ;  /* 0x0000000847007209 */ /* 0x000fe20007810000 */
[----:B------:R-:W5:Y:S01]  /*2830*/  MUFU.TANH R42, R42 ;  /* 0x0000002a002a7308 */ /* 0x000f620000002400 */
[----:B------:R-:W-:Y:S01]  /*2840*/  FSEL R69, R12, -INF , P3 ;  /* 0xff8000000c457808 */ /* 0x000fe20001800000 */
[--C-:B------:R-:W-:Y:S01]  /*2850*/  FFMA.FTZ R146, R57, R24, -R36.reuse ;  /* 0x0000001839927223 */ /* 0x100fe20000010824 */
[----:B------:R-:W-:Y:S01]  /*2860*/  FMNMX.FTZ R0, R73, R0, !PT ;  /* 0x0000000049007209 */ /* 0x000fe20007810000 */
[-CC-:B------:R-:W-:Y:S01]  /*2870*/  FFMA.FTZ R140, R49, R24.reuse, -R36.reuse ;  /* 0x00000018318c7223 */ /* 0x180fe20000010824 */
[----:B------:R-:W-:Y:S01]  /*2880*/  ISETP.GT.AND P3, PT, R18, 0x11, PT ;  /* 0x000000111200780c */ /* 0x000fe20003f64270 */
[--C-:B------:R-:W-:Y:S01]  /*2890*/  FFMA.FTZ R142, R39, R24, -R36.reuse ;  /* 0x00000018278e7223 */ /* 0x100fe20000010824 */
[----:B------:R-:W-:Y:S01]  /*28a0*/  FMNMX.FTZ R0, R69, R0, !PT ;  /* 0x0000000045007209 */ /* 0x000fe20007810000 */
[----:B------:R-:W5:Y:S01]  /*28b0*/  MUFU.TANH R44, R44 ;  /* 0x0000002c002c7308 */ /* 0x000f620000002400 */
[----:B--2---:R-:W-:Y:S01]  /*28c0*/  FSEL R65, R22, -INF , P3 ;  /* 0xff80000016417808 */ /* 0x004fe20001800000 */
[--C-:B------:R-:W-:Y:S01]  /*28d0*/  FFMA.FTZ R136, R29, R24, -R36.reuse ;  /* 0x000000181d887223 */ /* 0x100fe20000010824 */
[----:B------:R-:W-:Y:S01]  /*28e0*/  FMNMX.FTZ R0, R75, R0, !PT ;  /* 0x000000004b007209 */ /* 0x000fe20007810000 */
[-CC-:B------:R-:W-:Y:S01]  /*28f0*/  FFMA.FTZ R132, R19, R24.reuse, -R36.reuse ;  /* 0x0000001813847223 */ /* 0x180fe20000010824 */
[----:B------:R-:W-:Y:S01]  /*2900*/  ISETP.GT.AND P3, PT, R18, 0x19, PT ;  /* 0x000000191200780c */ /* 0x000fe20003f64270 */
[--C-:B------:R-:W-:Y:S01]  /*2910*/  FFMA.FTZ R138, R23, R24, -R36.reuse ;  /* 0x00000018178a7223 */ /* 0x100fe20000010824 */
[----:B---3--:R-:W-:Y:S01]  /*2920*/  FSEL R77, R26, -INF , P4 ;  /* 0xff8000001a4d7808 */ /* 0x008fe20002000000 */
[----:B------:R-:W2:Y:S01]  /*2930*/  MUFU.TANH R46, R46 ;  /* 0x0000002e002e7308 */ /* 0x000ea20000002400 */
[----:B------:R-:W-:Y:S01]  /*2940*/  FMNMX.FTZ R0, R65, R0, !PT ;  /* 0x0000000041007209 */ /* 0x000fe20007810000 */
[-CC-:B------:R-:W-:Y:S01]  /*2950*/  FFMA.FTZ R30, R30, R24.reuse, -R36.reuse ;  /* 0x000000181e1e7223 */ /* 0x180fe20000010824 */
[----:B------:R-:W-:Y:S01]  /*2960*/  ISETP.GT.AND P4, PT, R18, 0x20, PT ;  /* 0x000000201200780c */ /* 0x000fe20003f84270 */
[-CC-:B------:R-:W-:Y:S01]  /*2970*/  FFMA.FTZ R61, R61, R24.reuse, -R36.reuse ;  /* 0x000000183d3d7223 */ /* 0x180fe20000010824 */
[----:B------:R-:W-:Y:S01]  /*2980*/  FSEL R79, R28, -INF , P3 ;  /* 0xff8000001c4f7808 */ /* 0x000fe20001800000 */
        /* <DEDUP_REMOVED lines=11> */
[----:B----4-:R-:W-:Y:S01]  /*2a40*/  FSEL R57, R34, -INF , P3 ;  /* 0xff80000022397808 */ /* 0x010fe20001800000 */
[--C-:B------:R-:W-:Y:S01]  /*2a50*/  FFMA.FTZ R53, R53, R24, -R36.reuse ;  /* 0x0000001835357223 */ /* 0x100fe20000010824 */
[----:B------:R-:W-:Y:S01]  /*2a60*/  FMNMX.FTZ R0, R81, R0, !PT ;  /* 0x0000000051007209 */ /* 0x000fe20007810000 */
[-CC-:B------:R-:W-:Y:S01]  /*2a70*/  FFMA.FTZ R45, R45, R24.reuse, -R36.reuse ;  /* 0x000000182d2d7223 */ /* 0x180fe20000010824 */
[----:B------:R-:W-:Y:S01]  /*2a80*/  ISETP.GT.AND P3, PT, R18, 0x29, PT ;  /* 0x000000291200780c */ /* 0x000fe20003f64270 */
[--C-:B------:R-:W-:Y:S01]  /*2a90*/  FFMA.FTZ R33, R33, R24, -R36.reuse ;  /* 0x0000001821217223 */ /* 0x100fe20000010824 */
[----:B-1----:R-:W-:Y:S01]  /*2aa0*/  FSEL R83, R38, -INF , P4 ;  /* 0xff80000026537808 */ /* 0x002fe20002000000 */
[----:B------:R-:W1:Y:S01]  /*2ab0*/  MUFU.TANH R52, R52 ;  /* 0x0000003400347308 */ /* 0x000e620000002400 */
[----:B------:R-:W-:Y:S01]  /*2ac0*/  FMNMX.FTZ R0, R57, R0, !PT ;  /* 0x0000000039007209 */ /* 0x000fe20007810000 */
[-CC-:B------:R-:W-:Y:S01]  /*2ad0*/  FFMA.FTZ R25, R25, R24.reuse, -R36.reuse ;  /* 0x0000001819197223 */ /* 0x180fe20000010824 */
[----:B------:R-:W-:Y:S01]  /*2ae0*/  ISETP.GT.AND P4, PT, R18, 0x30, PT ;  /* 0x000000301200780c */ /* 0x000fe20003f84270 */
[-CC-:B------:R-:W-:Y:S01]  /*2af0*/  FFMA.FTZ R21, R21, R24.reuse, -R36.reuse ;  /* 0x0000001815157223 */ /* 0x180fe20000010824 */
[----:B-----5:R-:W-:Y:S01]  /*2b00*/  FSEL R85, R40, -INF , P3 ;  /* 0xff80000028557808 */ /* 0x020fe20001800000 */
        /* <DEDUP_REMOVED lines=8> */
[-CC-:B------:R-:W-:Y:S01]  /*2b90*/  FFMA.FTZ R124, R35, R24.reuse, -R36.reuse ;  /* 0x00000018237c7223 */ /* 0x180fe20000010824 */
[----:B------:R-:W-:Y:S01]  /*2ba0*/  ISETP.GT.AND P4, PT, R18, 0x38, PT ;  /* 0x000000381200780c */ /* 0x000fe20003f84270 */
[----:B------:R-:W5:Y:S01]  /*2bb0*/  MUFU.TANH R56, R56 ;  /* 0x0000003800387308 */ /* 0x000f620000002400 */
[----:B------:R-:W-:Y:S01]  /*2bc0*/  FSEL R49, R44, -INF , P3 ;  /* 0xff8000002c317808 */ /* 0x000fe20001800000 */
[--C-:B------:R-:W-:Y:S01]  /*2bd0*/  FFMA.FTZ R3, R3, R24, -R36.reuse ;  /* 0x0000001803037223 */ /* 0x100fe20000010824 */
[----:B------:R-:W-:Y:S01]  /*2be0*/  FMNMX.FTZ R0, R87, R0, !PT ;  /* 0x0000000057007209 */ /* 0x000fe20007810000 */
[-CC-:B------:R-:W-:Y:S01]  /*2bf0*/  FFMA.FTZ R126, R41, R24.reuse, -R36.reuse ;  /* 0x00000018297e7223 */ /* 0x180fe20000010824 */
[----:B------:R-:W-:Y:S01]  /*2c00*/  ISETP.GT.AND P3, PT, R18, 0x39, PT ;  /* 0x000000391200780c */ /* 0x000fe20003f64270 */
[--C-:B------:R-:W-:Y:S01]  /*2c10*/  FFMA.FTZ R27, R43, R24, -R36.reuse ;  /* 0x000000182b1b7223 */ /* 0x100fe20000010824 */
[----:B--2---:R-:W-:Y:S01]  /*2c20*/  FSEL R89, R46, -INF , P4 ;  /* 0xff8000002e597808 */ /* 0x004fe20002000000 */
[----:B------:R-:W2:Y:S01]  /*2c30*/  MUFU.TANH R72, R72 ;  /* 0x0000004800487308 */ /* 0x000ea20000002400 */
        /* <DEDUP_REMOVED lines=9> */
[----:B------:R-:W-:Y:S01]  /*2cd0*/  FFMA.FTZ R35, R63, R24, -R36 ;  /* 0x000000183f237223 */ /* 0x000fe20000010824 */
[----:B0-----:R-:W-:Y:S01]  /*2ce0*/  FSEL R93, R50, -INF , P4 ;  /* 0xff800000325d7808 */ /* 0x001fe20002000000 */
[----:B------:R-:W-:Y:S01]  /*2cf0*/  UIADD3 UR6, UR6, UR41, URZ ;  /* 0x0000002906067290 */ /* 0x000fe2000fffe03f */
[----:B------:R-:W-:Y:S01]  /*2d00*/  FMNMX.FTZ R0, R91, R0, !PT ;  /* 0x000000005b007209 */ /* 0x000fe20007810000 */
[----:B------:R-:W-:Y:S01]  /*2d10*/  UMOV UR5, URZ ;  /* 0x0000003f00057c82 */ /* 0x000fe20008000000 */
[----:B------:R-:W-:Y:S01]  /*2d20*/  ISETP.GT.AND P4, PT, R18, 0x48, PT ;  /* 0x000000481200780c */ /* 0x000fe20003f84270 */
[----:B------:R-:W0:Y:S01]  /*2d30*/  MUFU.TANH R64, R64 ;  /* 0x0000004000407308 */ /* 0x000e220000002400 */
[----:B-1----:R-:W-:Y:S01]  /*2d40*/  FSEL R39, R52, -INF , P3 ;  /* 0xff80000034277808 */ /* 0x002fe20001800000 */
[----:B------:R-:W-:Y:S01]  /*2d50*/  USHF.R.S32.HI UR4, URZ, 0x1f, UR6 ;  /* 0x0000001f3f047899 */ /* 0x000fe20008011406 */
[----:B------:R-:W-:-:S02]  /*2d60*/  FMNMX.FTZ R0, R93, R0, !PT ;  /* 0x000000005d007209 */ /* 0x000fc40007810000 */
[----:B------:R-:W-:Y:S01]  /*2d70*/  ISETP.GT.AND P3, PT, R18, 0x49, PT ;  /* 0x000000491200780c */ /* 0x000fe20003f64270 */
[----:B------:R-:W-:Y:S01]  /*2d80*/  ULEA.HI UR4, UR4, UR6, URZ, 0x7 ;  /* 0x0000000604047291 */ /* 0x000fe2000f8f383f */
[----:B----4-:R-:W-:Y:S01]  /*2d90*/  FSEL R95, R54, -INF , P4 ;  /* 0xff800000365f7808 */ /* 0x010fe20002000000 */
[----:B------:R-:W1:Y:S01]  /*2da0*/  MUFU.TANH R66, R66 ;  /* 0x0000004200427308 */ /* 0x000e620000002400 */
[----:B------:R-:W-:Y:S01]  /*2db0*/  FMNMX.FTZ R0, R39, R0, !PT ;  /* 0x0000000027007209 */ /* 0x000fe20007810000 */
[----:B------:R-:W-:Y:S01]  /*2dc0*/  USHF.R.S32.HI UR4, URZ, 0x7, UR4 ;  /* 0x000000073f047899 */ /* 0x000fe20008011404 */
[----:B------:R-:W-:Y:S02]  /*2dd0*/  ISETP.GT.AND P4, PT, R18, 0x50, PT ;  /* 0x000000501200780c */ /* 0x000fe40003f84270 */
[----:B-----5:R-:W-:Y:S01]  /*2de0*/  FSEL R97, R56, -INF , P3 ;  /* 0xff80000038617808 */ /* 0x020fe20001800000 */
[----:B------:R-:W-:Y:S01]  /*2df0*/  UISETP.LT.AND UP1, UPT, UR38, UR4, UPT ;  /* 0x000000042600728c */ /* 0x000fe2000bf21270 */
[----:B------:R-:W-:Y:S01]  /*2e00*/  FMNMX.FTZ R0, R95, R0, !PT ;  /* 0x000000005f007209 */ /* 0x000fe20007810000 */
[----:B------:R-:W4:Y:S01]  /*2e10*/  MUFU.TANH R58, R58 ;  /* 0x0000003a003a7308 */ /* 0x000f220000002400 */
[----:B------:R-:W-:Y:S01]  /*2e20*/  ISETP.GT.AND P3, PT, R18, 0x51, PT ;  /* 0x000000511200780c */ /* 0x000fe20003f64270 */
[----:B------:R-:W-:Y:S01]  /*2e30*/  USEL UR25, UR38, UR4, !UP1 ;  /* 0x0000000426197287 */ /* 0x000fe2000c800000 */
[----:B--2---:R-:W-:-:S02]  /*2e40*/  FSEL R99, R72, -INF , P4 ;  /* 0xff80000048637808 */ /* 0x004fc40002000000 */
[----:B------:R-:W-:Y:S01]  /*2e50*/  FMNMX.FTZ R0, R97, R0, !PT ;  /* 0x0000000061007209 */ /* 0x000fe20007810000 */
[----:B------:R-:W-:Y:S01]  /*2e60*/  UISETP.GE.AND UP1, UPT, UR26, UR25, UPT ;  /* 0x000000191a00728c */ /* 0x000fe2000bf26270 */
[----:B------:R-:W-:Y:S01]  /*2e70*/  ISETP.GT.AND P4, PT, R18, 0x58, PT ;  /* 0x000000581200780c */ /* 0x000fe20003f84270 */
[----:B------:R-:W2:Y:S01]  /*2e80*/  MUFU.TANH R76, R76 ;  /* 0x0000004c004c7308 */ /* 0x000ea20000002400 */
[----:B---3--:R-:W-:Y:S01]  /*2e90*/  FSEL R29, R80, -INF , P3 ;  /* 0xff800000501d7808 */ /* 0x008fe20001800000 */
[----:B------:R-:W-:Y:S01]  /*2ea0*/  UMOV UR4, URZ ;  /* 0x0000003f00047c82 */ /* 0x000fe20008000000 */
[----:B------:R-:W-:Y:S02]  /*2eb0*/  FMNMX.FTZ R0, R99, R0, !PT ;  /* 0x0000000063007209 */ /* 0x000fe40007810000 */
[----:B------:R-:W-:Y:S02]  /*2ec0*/  ISETP.GT.AND P3, PT, R18, 0x59, PT ;  /* 0x000000591200780c */ /* 0x000fe40003f64270 */
[----:B0-----:R-:W-:Y:S01]  /*2ed0*/  FSEL R101, R64, -INF , P4 ;  /* 0xff80000040657808 */ /* 0x001fe20002000000 */
[----:B------:R-:W0:Y:S01]  /*2ee0*/  MUFU.TANH R70, R70 ;  /* 0x0000004600467308 */ /* 0x000e220000002400 */
[----:B------:R-:W-:-:S02]  /*2ef0*/  FMNMX.FTZ R0, R29, R0, !PT ;  /* 0x000000001d007209 */ /* 0x000fc40007810000 */
[----:B------:R-:W-:Y:S02]  /*2f00*/  ISETP.GT.AND P4, PT, R18, 0x60, PT ;  /* 0x000000601200780c */ /* 0x000fe40003f84270 */
[----:B-1----:R-:W-:Y:S02]  /*2f10*/  FSEL R103, R66, -INF , P3 ;  /* 0xff80000042677808 */ /* 0x002fe40001800000 */
[----:B------:R-:W-:Y:S01]  /*2f20*/  FMNMX.FTZ R0, R101, R0, !PT ;  /* 0x0000000065007209 */ /* 0x000fe20007810000 */
[----:B------:R-:W1:Y:S01]  /*2f30*/  MUFU.TANH R68, R68 ;  /* 0x0000004400447308 */ /* 0x000e620000002400 */
[----:B------:R-:W-:Y:S02]  /*2f40*/  ISETP.GT.AND P3, PT, R18, 0x61, PT ;  /* 0x000000611200780c */ /* 0x000fe40003f64270 */
[----:B----4-:R-:W-:Y:S02]  /*2f50*/  FSEL R105, R58, -INF , P4 ;  /* 0xff8000003a697808 */ /* 0x010fe40002000000 */
[----:B------:R-:W-:-:S02]  /*2f60*/  FMNMX.FTZ R0, R103, R0, !PT ;  /* 0x0000000067007209 */ /* 0x000fc40007810000 */
[----:B------:R-:W-:Y:S01]  /*2f70*/  ISETP.GT.AND P4, PT, R18, 0x68, PT ;  /* 0x000000681200780c */ /* 0x000fe20003f84270 */
[----:B------:R-:W3:Y:S01]  /*2f80*/  MUFU.TANH R60, R60 ;  /* 0x0000003c003c7308 */ /* 0x000ee20000002400 */
[----:B--2---:R-:W-:Y:S02]  /*2f90*/  FSEL R107, R76, -INF , P3 ;  /* 0xff8000004c6b7808 */ /* 0x004fe40001800000 */
        /* <DEDUP_REMOVED lines=10> */
[----:B---3--:R-:W-:Y:S02]  /*3040*/  FSEL R113, R60, -INF , P4 ;  /* 0xff8000003c717808 */ /* 0x008fe40002000000 */
[----:B------:R-:W-:-:S02]  /*3050*/  FMNMX.FTZ R0, R111, R0, !PT ;  /* 0x000000006f007209 */ /* 0x000fc40007810000 */
[----:B------:R-:W-:Y:S01]  /*3060*/  ISETP.GT.AND P4, PT, R18, 0x78, PT ;  /* 0x000000781200780c */ /* 0x000fe20003f84270 */
[----:B------:R-:W2:Y:S01]  /*3070*/  MUFU.TANH R78, R78 ;  /* 0x0000004e004e7308 */ /* 0x000ea20000002400 */
[----:B0-----:R-:W-:Y:S02]  /*3080*/  FSEL R19, R62, -INF , P3 ;  /* 0xff8000003e137808 */ /* 0x001fe40001800000 */
[----:B------:R-:W-:Y:S02]  /*3090*/  FMNMX.FTZ R0, R113, R0, !PT ;  /* 0x0000000071007209 */ /* 0x000fe40007810000 */
[----:B------:R-:W-:Y:S02]  /*30a0*/  ISETP.GT.AND P3, PT, R18, 0x79, PT ;  /* 0x000000791200780c */ /* 0x000fe40003f64270 */
[----:B------:R-:W-:Y:S01]  /*30b0*/  FMNMX.FTZ R0, R19, R0, !PT ;  /* 0x0000000013007209 */ /* 0x000fe20007810000 */
[----:B------:R-:W-:Y:S01]  /*30c0*/  MUFU.EX2 R148, R148 ;  /* 0x0000009400947308 */ /* 0x000fe20000000800 */
[----:B-1----:R-:W-:-:S04]  /*30d0*/  FSEL R115, R74, -INF , P4 ;  /* 0xff8000004a737808 */ /* 0x002fc80002000000 */
[----:B------:R-:W-:-:S03]  /*30e0*/  FMNMX.FTZ R0, R115, R0, !PT ;  /* 0x0000000073007209 */ /* 0x000fc60007810000 */
[----:B------:R-:W0:Y:S01]  /*30f0*/  MUFU.EX2 R17, R30 ;  /* 0x0000001e00117308 */ /* 0x000e220000000800 */
[----:B--2---:R-:W-:-:S04]  /*3100*/  FSEL R117, R78, -INF , P3 ;  /* 0xff8000004e757808 */ /* 0x004fc80001800000 */
[----:B------:R-:W-:-:S03]  /*3110*/  FMNMX.FTZ R0, R117, R0, !PT ;  /* 0x0000000075007209 */ /* 0x000fc60007810000 */
[----:B------:R-:W1:Y:S02]  /*3120*/  MUFU.EX2 R150, R150 ;  /* 0x0000009600967308 */ /* 0x000e640000000800 */
[----:B------:R-:W2:Y:S06]  /*3130*/  SHFL.BFLY PT, R23, R0, 0x2, 0x1f ;  /* 0x0c401f0000177f89 */ /* 0x000eac00000e0000 */
[----:B------:R-:W3:Y:S01]  /*3140*/  MUFU.EX2 R67, R67 ;  /* 0x0000004300437308 */ /* 0x000ee20000000800 */
[----:B0-----:R-:W-:Y:S01]  /*3150*/  FADD.FTZ R37, R148, R17 ;  /* 0x0000001194257221 */ /* 0x001fe20000010000 */
[----:B------:R-:W-:-:S06]  /*3160*/  F2FP.F16.F32.PACK_AB R148, R17, R148 ;  /* 0x000000941194723e */ /* 0x000fcc00000000ff */
[----:B------:R-:W0:Y:S01]  /*3170*/  MUFU.EX2 R144, R144 ;  /* 0x0000009000907308 */ /* 0x000e220000000800 */
[----:B-1----:R-:W-:-:S07]  /*3180*/  FADD.FTZ R28, R150, R37 ;  /* 0x00000025961c7221 */ /* 0x002fce0000010000 */
[----:B------:R-:W1:Y:S01]  /*3190*/  MUFU.EX2 R61, R61 ;  /* 0x0000003d003d7308 */ /* 0x000e620000000800 */
[C---:B---3--:R-:W-:Y:S01]  /*31a0*/  FADD.FTZ R37, R67.reuse, R28 ;  /* 0x0000001c43257221 */ /* 0x048fe20000010000 */
[----:B--2---:R-:W-:Y:S02]  /*31b0*/  FMNMX.FTZ R10, R0, R23, !PT ;  /* 0x00000017000a7209 */ /* 0x004fe40007810000 */
[----:B------:R-:W-:-:S03]  /*31c0*/  F2FP.F16.F32.PACK_AB R150, R67, R150 ;  /* 0x000000964396723e */ /* 0x000fc600000000ff */
[----:B------:R-:W2:Y:S01]  /*31d0*/  SHFL.BFLY PT, R23, R10, 0x1, 0x1f ;  /* 0x0c201f000a177f89 */ /* 0x000ea200000e0000 */
[----:B------:R-:W3:Y:S01]  /*31e0*/  MUFU.EX2 R146, R146 ;  /* 0x0000009200927308 */ /* 0x000ee20000000800 */
[----:B0-----:R-:W-:-:S07]  /*31f0*/  FADD.FTZ R30, R144, R37 ;  /* 0x00000025901e7221 */ /* 0x001fce0000010000 */
[----:B------:R-:W0:Y:S01]  /*3200*/  MUFU.EX2 R53, R53 ;  /* 0x0000003500357308 */ /* 0x000e220000000800 */
[C---:B-1----:R-:W-:Y:S01]  /*3210*/  FADD.FTZ R37, R61.reuse, R30 ;  /* 0x0000001e3d257221 */ /* 0x042fe20000010000 */
[----:B------:R-:W-:-:S06]  /*3220*/  F2FP.F16.F32.PACK_AB R144, R61, R144 ;  /* 0x000000903d90723e */ /* 0x000fcc00000000ff */
[----:B------:R-:W1:Y:S01]  /*3230*/  MUFU.EX2 R140, R140 ;  /* 0x0000008c008c7308 */ /* 0x000e620000000800 */
[----:B---3--:R-:W-:Y:S01]  /*3240*/  FADD.FTZ R30, R146, R37 ;  /* 0x00000025921e7221 */ /* 0x008fe20000010000 */
[----:B--2---:R-:W-:-:S06]  /*3250*/  FMNMX.FTZ R23, R10, R23, !PT ;  /* 0x000000170a177209 */ /* 0x004fcc0007810000 */
[----:B------:R-:W2:Y:S01]  /*3260*/  MUFU.EX2 R45, R45 ;  /* 0x0000002d002d7308 */ /* 0x000ea20000000800 */
[C---:B0-----:R-:W-:Y:S01]  /*3270*/  FADD.FTZ R37, R53.reuse, R30 ;  /* 0x0000001e35257221 */ /* 0x041fe20000010000 */
[----:B------:R-:W-:Y:S01]  /*3280*/  F2FP.F16.F32.PACK_AB R146, R53, R146 ;  /* 0x000000923592723e */ /* 0x000fe200000000ff */
[C---:B------:R-:W-:Y:S01]  /*3290*/  FMUL.FTZ R22, R23.reuse, R24 ;  /* 0x0000001817167220 */ /* 0x040fe20000410000 */
[----:B------:R-:W-:-:S04]  /*32a0*/  FSETP.NEU.FTZ.AND P3, PT, R23, -INF , PT ;  /* 0xff8000001700780b */ /* 0x000fc80003f7d000 */
[----:B------:R-:W0:Y:S01]  /*32b0*/  MUFU.EX2 R142, R142 ;  /* 0x0000008e008e7308 */ /* 0x000e220000000800 */
[----:B------:R-:W-:Y:S01]  /*32c0*/  FSEL R22, R22, RZ, P3 ;  /* 0x000000ff16167208 */ /* 0x000fe20001800000 */
[----:B-1----:R-:W-:Y:S01]  /*32d0*/  FADD.FTZ R34, R140, R37 ;  /* 0x000000258c227221 */ /* 0x002fe20000010000 */
        /* <DEDUP_REMOVED lines=11> */
[-C--:B------:R-:W-:Y:S01]  /*3390*/  FFMA.FTZ R28, R39, R24.reuse, -R22 ;  /* 0x00000018271c7223 */ /* 0x080fe20000010816 */
[----:B--2---:R-:W-:Y:S01]  /*33a0*/  FADD.FTZ R39, R45, R34 ;  /* 0x000000222d277221 */ /* 0x004fe20000010000 */
        /* <DEDUP_REMOVED lines=27> */
[----:B0-----:R-:W-:Y:S01]  /*3560*/  FADD.FTZ R37, R151, R32 ;  /* 0x0000002097257221 */ /* 0x001fe20000010000 */
[----:B------:R-:W-:-:S02]  /*3570*/  F2FP.F16.F32.PACK_AB R149, R0, R149 ;  /* 0x000000950095723e */ /* 0x000fc400000000ff */
[----:B------:R-:W-:Y:S02]  /*3580*/  CS2R R98, SRZ ;  /* 0x0000000000627805 */ /* 0x000fe4000001ff00 */
[----:B------:R-:W-:Y:S02]  /*3590*/  F2FP.F16.F32.PACK_AB R140, R45, R140 ;  /* 0x0000008c2d8c723e */ /* 0x000fe400000000ff */
[----:B------:R-:W-:Y:S02]  /*35a0*/  CS2R R96, SRZ ;  /* 0x0000000000607805 */ /* 0x000fe4000001ff00 */
[----:B------:R-:W-:Y:S02]  /*35b0*/  CS2R R94, SRZ ;  /* 0x00000000005e7805 */ /* 0x000fe4000001ff00 */
[----:B------:R-:W-:Y:S01]  /*35c0*/  CS2R R92, SRZ ;  /* 0x00000000005c7805 */ /* 0x000fe2000001ff00 */
[----:B------:R-:W0:Y:S01]  /*35d0*/  MUFU.EX2 R33, R33 ;  /* 0x0000002100217308 */ /* 0x000e220000000800 */
[C---:B--2---:R-:W-:Y:S01]  /*35e0*/  FADD.FTZ R32, R8.reuse, R37 ;  /* 0x0000002508207221 */ /* 0x044fe20000010000 */
[----:B------:R-:W-:-:S02]  /*35f0*/  F2FP.F16.F32.PACK_AB R151, R8, R151 ;  /* 0x000000970897723e */ /* 0x000fc400000000ff */
[----:B------:R-:W-:Y:S02]  /*3600*/  CS2R R90, SRZ ;  /* 0x00000000005a7805 */ /* 0x000fe4000001ff00 */
[----:B------:R-:W-:Y:S02]  /*3610*/  CS2R R88, SRZ ;  /* 0x0000000000587805 */ /* 0x000fe4000001ff00 */
[----:B------:R-:W2:Y:S01]  /*3620*/  MUFU.EX2 R10, R10 ;  /* 0x0000000a000a7308 */ /* 0x000ea20000000800 */
[----:B-1----:R-:W-:Y:S01]  /*3630*/  FADD.FTZ R37, R145, R32 ;  /* 0x0000002091257221 */ /* 0x002fe20000010000 */
[----:B------:R-:W-:-:S05]  /*3640*/  IMAD.U32 R32, RZ, RZ, UR39 ;  /* 0x00000027ff207e24 */ /* 0x000fca000f8e00ff */
[----:B------:R-:W-:Y:S01]  /*3650*/  @!P1 IADD3 R32, R32, 0x16840, RZ ;  /* 0x0001684020209810 */ /* 0x000fe20007ffe0ff */
[----:B------:R-:W1:Y:S01]  /*3660*/  MUFU.EX2 R136, R136 ;  /* 0x0000008800887308 */ /* 0x000e620000000800 */
[----:B0-----:R-:W-:Y:S01]  /*3670*/  FADD.FTZ R39, R33, R34 ;  /* 0x0000002221277221 */ /* 0x001fe20000010000 */
[----:B------:R-:W-:Y:S01]  /*3680*/  FFMA.FTZ R34, R29, R24, -R22 ;  /* 0x000000181d227223 */ /* 0x000fe20000010816 */
[----:B------:R-:W-:Y:S02]  /*3690*/  @!P1 PRMT R29, RZ, 0x654, R32 ;  /* 0x00000654ff1d9816 */ /* 0x000fe40000000020 */
[----:B------:R-:W-:Y:S02]  /*36a0*/  F2FP.F16.F32.PACK_AB R142, R33, R142 ;  /* 0x0000008e218e723e */ /* 0x000fe400000000ff */
[----:B------:R0:W-:Y:S01]  /*36b0*/  @!P1 SYNCS.ARRIVE.TRANS64.RED.A1T0 RZ, [R29+URZ], RZ ;  /* 0x000000ff1dff99a7 */ /* 0x0001e2000810043f */
        /* <DEDUP_REMOVED lines=10> */
[----:B------:R-:W0:Y:S01]  /*3760*/  MUFU.EX2 R141, R141 ;  /* 0x0000008d008d7308 */ /* 0x000e220000000800 */
[C---:B-1----:R-:W-:Y:S01]  /*3770*/  FADD.FTZ R36, R12.reuse, R37 ;  /* 0x000000250c247221 */ /* 0x042fe20000010000 */
[----:B------:R-:W-:-:S06]  /*3780*/  F2FP.F16.F32.PACK_AB R147, R12, R147 ;  /* 0x000000930c93723e */ /* 0x000fcc00000000ff */
[----:B------:R-:W1:Y:S01]  /*3790*/  MUFU.EX2 R21, R21 ;  /* 0x0000001500157308 */ /* 0x000e620000000800 */
[----:B---3--:R-:W-:-:S07]  /*37a0*/  FADD.FTZ R38, R138, R39 ;  /* 0x000000278a267221 */ /* 0x008fce0000010000 */
        /* <DEDUP_REMOVED lines=79> */
[----:B------:R-:W-:-:S04]  /*3ca0*/  CS2R R100, SRZ ;  /* 0x0000000000647805 */ /* 0x000fc8000001ff00 */
        /* <DEDUP_REMOVED lines=8> */
[----:B------:R-:W-:-:S04]  /*3d30*/  CS2R R104, SRZ ;  /* 0x0000000000687805 */ /* 0x000fc8000001ff00 */
[----:B------:R-:W3:Y:S01]  /*3d40*/  MUFU.EX2 R113, R113 ;  /* 0x0000007100717308 */ /* 0x000ee20000000800 */
[----:B-1----:R-:W-:Y:S01]  /*3d50*/  FADD.FTZ R9, R109, R0 ;  /* 0x000000006d097221 */ /* 0x002fe20000010000 */
[----:B0-----:R-:W-:-:S06]  /*3d60*/  CS2R R110, SRZ ;  /* 0x00000000006e7805 */ /* 0x001fcc000001ff00 */
[----:B------:R-:W0:Y:S01]  /*3d70*/  MUFU.EX2 R38, R19 ;  /* 0x0000001300267308 */ /* 0x000e220000000800 */
[C---:B--2---:R-:W-:Y:S01]  /*3d80*/  FADD.FTZ R0, R36.reuse, R9 ;  /* 0x0000000924007221 */ /* 0x044fe20000010000 */
[----:B------:R-:W-:Y:S02]  /*3d90*/  F2FP.F16.F32.PACK_AB R127, R36, R109 ;  /* 0x0000006d247f723e */ /* 0x000fe400000000ff */
[----:B------:R-:W-:-:S04]  /*3da0*/  CS2R R108, SRZ ;  /* 0x00000000006c7805 */ /* 0x000fc8000001ff00 */
[----:B------:R-:W1:Y:S01]  /*3db0*/  MUFU.EX2 R115, R115 ;  /* 0x0000007300737308 */ /* 0x000e620000000800 */
[----:B---3--:R-:W-:-:S07]  /*3dc0*/  FADD.FTZ R9, R113, R0 ;  /* 0x0000000071097221 */ /* 0x008fce0000010000 */
[----:B------:R2:W3:Y:S01]  /*3dd0*/  MUFU.EX2 R8, R117 ;  /* 0x0000007500087308 */ /* 0x0004e20000000800 */
[C---:B0-----:R-:W-:Y:S01]  /*3de0*/  FADD.FTZ R0, R38.reuse, R9 ;  /* 0x0000000926007221 */ /* 0x041fe20000010000 */
[----:B------:R-:W-:Y:S02]  /*3df0*/  F2FP.F16.F32.PACK_AB R121, R38, R113 ;  /* 0x000000712679723e */ /* 0x000fe400000000ff */
[----:B------:R-:W-:-:S04]  /*3e00*/  CS2R R112, SRZ ;  /* 0x0000000000707805 */ /* 0x000fc8000001ff00 */
[----:B------:R-:W0:Y:S01]  /*3e10*/  MUFU.EX2 R35, R35 ;  /* 0x0000002300237308 */ /* 0x000e220000000800 */
[----:B-1----:R-:W-:Y:S01]  /*3e20*/  FADD.FTZ R9, R115, R0 ;  /* 0x0000000073097221 */ /* 0x002fe20000010000 */
[----:B--2---:R-:W-:Y:S02]  /*3e30*/  CS2R R116, SRZ ;  /* 0x0000000000747805 */ /* 0x004fe4000001ff00 */
[C---:B---3--:R-:W-:Y:S01]  /*3e40*/  F2FP.F16.F32.PACK_AB R123, R8.reuse, R115 ;  /* 0x00000073087b723e */ /* 0x048fe200000000ff */
[----:B------:R-:W-:Y:S01]  /*3e50*/  FADD.FTZ R0, R8, R9 ;  /* 0x0000000908007221 */ /* 0x000fe20000010000 */
[----:B------:R-:W-:Y:S01]  /*3e60*/  CS2R R114, SRZ ;  /* 0x0000000000727805 */ /* 0x000fe2000001ff00 */
[C---:B0-----:R-:W-:Y:S01]  /*3e70*/  FADD.FTZ R3, R35.reuse, R42 ;  /* 0x0000002a23037221 */ /* 0x041fe20000010000 */
[----:B------:R-:W-:Y:S01]  /*3e80*/  F2FP.F16.F32.PACK_AB R122, R35, R122 ;  /* 0x0000007a237a723e */ /* 0x000fe200000000ff */
[----:B------:R-:W-:Y:S06]  /*3e90*/  @!P3 BRA `(.L_x_14000) ;  /* 0x0000002c0098b947 */ /* 0x000fec0003800000 */
[----:B------:R-:W-:Y:S01]  /*3ea0*/  IMAD.MOV.U32 R9, RZ, RZ, R23 ;  /* 0x000000ffff097224 */ /* 0x000fe200078e0017 */
[----:B------:R-:W-:Y:S01]  /*3eb0*/  UMOV UR7, URZ ;  /* 0x0000003f00077c82 */ /* 0x000fe20008000000 */
[----:B------:R-:W-:Y:S01]  /*3ec0*/  IMAD.MOV.U32 R8, RZ, RZ, R55 ;  /* 0x000000ffff087224 */ /* 0x000fe200078e0037 */
[----:B------:R-:W-:Y:S01]  /*3ed0*/  UMOV UR6, URZ ;  /* 0x0000003f00067c82 */ /* 0x000fe20008000000 */
[----:B------:R-:W-:Y:S01]  /*3ee0*/  IMAD.MOV.U32 R119, RZ, RZ, RZ ;  /* 0x000000ffff777224 */ /* 0x000fe200078e00ff */
[----:B------:R-:W-:Y:S01]  /*3ef0*/  ULDC UR29, c[0x0][0x288] ;  /* 0x0000a200001d7ab9 */ /* 0x000fe20000000800 */
[----:B------:R-:W-:Y:S01]  /*3f00*/  ULDC UR27, c[0x0][0x2f0] ;  /* 0x0000bc00001b7ab9 */ /* 0x000fe20000000800 */
[----:B------:R-:W-:-:S05]  /*3f10*/  ULDC UR28, c[0x0][0x9d8] ;  /* 0x00027600001c7ab9 */ /* 0x000fca0000000800 */
.L_x_14009:
        /* <DEDUP_REMOVED lines=9> */
.L_x_14002:
[----:B------:R-:W-:Y:S01]  /*3fb0*/  ULEA UR10, UR4, UR39, 0x3 ;  /* 0x00000027040a7291 */ /* 0x000fe2000f8e183f */
[----:B------:R-:W-:-:S05]  /*3fc0*/  IMAD.U32 R10, RZ, RZ, UR5 ;  /* 0x00000005ff0a7e24 */ /* 0x000fca000f8e00ff */
[----:B------:R-:W-:-:S04]  /*3fd0*/  SHF.L.U32 R10, R10, 0x1f, RZ ;  /* 0x0000001f0a0a7819 */ /* 0x000fc800000006ff */
[----:B------:R0:W1:Y:S01]  /*3fe0*/  SYNCS.PHASECHK.TRANS64.TRYWAIT P3, [UR10+0x16830], R10 ;  /* 0x0168300aff0075a7 */ /* 0x000062000806014a */
[----:B------:R-:W-:Y:S05]  /*3ff0*/  @!P0 BRA `(.L_x_14003) ;  /* 0x0000000000048947 */ /* 0x000fea0003800000 */
[----:B------:R-:W-:Y:S01]  /*4000*/  BPT.TRAP 0x1 ;  /* 0x000000040000795c */ /* 0x000fe20000300000 */
.L_x_14003:
[----:B-1----:R-:W-:Y:S05]  /*4010*/  @P3 BRA `(.L_x_14001) ;  /* 0x0000000000083947 */ /* 0x002fea0003800000 */
[----:B------:R-:W1:Y:S02]  /*4020*/  SYNCS.PHASECHK.TRANS64.TRYWAIT P3, [UR10+0x16830], R10 ;  /* 0x0168300aff0075a7 */ /* 0x000e64000806014a */
[----:B-1----:R-:W-:Y:S05]  /*4030*/  @!P3 BRA `(.L_x_14004) ;  /* 0x000000a000a4b947 */ /* 0x002fea0003800000 */
.L_x_14001:
        /* <DEDUP_REMOVED lines=27> */
.L_x_14006:
[----:B------:R-:W-:Y:S01]  /*41f0*/  ULEA UR10, UR6, UR39, 0x3 ;  /* 0x00000027060a7291 */ /* 0x000fe2000f8e183f */
[----:B------:R-:W-:-:S04]  /*4200*/  MOV R10, UR7 ;  /* 0x00000007000a7c02 */ /* 0x000fc80008000f00 */
[----:B------:R-:W-:-:S04]  /*4210*/  SHF.L.U32 R10, R10, 0x1f, RZ ;  /* 0x0000001f0a0a7819 */ /* 0x000fc800000006ff */
[----:B------:R0:W1:Y:S01]  /*4220*/  SYNCS.PHASECHK.TRANS64.TRYWAIT P3, [UR10+0x16850], R10 ;  /* 0x0168500aff0075a7 */ /* 0x000062000806014a */
[----:B------:R-:W-:Y:S05]  /*4230*/  @!P0 BRA `(.L_x_14007) ;  /* 0x0000000000048947 */ /* 0x000fea0003800000 */
[----:B------:R-:W-:Y:S01]  /*4240*/  BPT.TRAP 0x1 ;  /* 0x000000040000795c */ /* 0x000fe20000300000 */
.L_x_14007:
[----:B-1----:R-:W-:Y:S05]  /*4250*/  @P3 BRA `(.L_x_14005) ;  /* 0x0000000000083947 */ /* 0x002fea0003800000 */
[----:B------:R-:W1:Y:S02]  /*4260*/  SYNCS.PHASECHK.TRANS64.TRYWAIT P3, [UR10+0x16850], R10 ;  /* 0x0168500aff0075a7 */ /* 0x000e64000806014a */
[----:B-1----:R-:W-:Y:S05]  /*4270*/  @!P3 BRA `(.L_x_14008) ;  /* 0x000000a0002cb947 */ /* 0x002fea0003800000 */
.L_x_14005:
[----:B------:R-:W-:Y:S01]  /*4280*/  UIADD3 UR7, UR39, 0x400, URZ ;  /* 0x0000040027077890 */ /* 0x000fe2000fffe03f */
[----:B------:R-:W-:Y:S01]  /*4290*/  WARPGROUP.ARRIVE ;  /* 0x00000000000079c5 */ /* 0x000fe20000000000 */
[----:B------:R-:W-:Y:S01]  /*42a0*/  UMOV UR11, 0x40000040 ;  /* 0x40000040000b7882 */ /* 0x000fe20000000000 */
[----:B------:R-:W-:Y:S01]  /*42b0*/  FMUL.FTZ R23, R34, UR28 ;  /* 0x0000001c22177c20 */ /* 0x000fe20008410000 */
[----:B------:R-:W-:Y:S01]  /*42c0*/  USHF.R.U32.HI UR7, URZ, 0x4, UR7 ;  /* 0x000000043f077899 */ /* 0x000fe20008011607 */
[----:B------:R-:W-:Y:S01]  /*42d0*/  FMUL.FTZ R20, R33, UR28 ;  /* 0x0000001c21147c20 */ /* 0x000fe20008410000 */
[----:B------:R-:W-:Y:S02]  /*42e0*/  IMAD.MOV.U32 R33, RZ, RZ, R4 ;  /* 0x000000ffff217224 */ /* 0x000fe400078e0004 */
        /* <DEDUP_REMOVED lines=8> */
[----:B-1----:R-:W-:Y:S01]  /*4370*/  FMUL.FTZ R11, R25, UR28 ;  /* 0x0000001c190b7c20 */ /* 0x002fe20008410000 */
[----:B------:R-:W1:Y:S01]  /*4380*/  MUFU.TANH R12, R12 ;  /* 0x0000000c000c7308 */ /* 0x000e620000002400 */
[----:B------:R-:W-:Y:S01]  /*4390*/  FMUL.FTZ R25, R40, UR28 ;  /* 0x0000001c28197c20 */ /* 0x000fe20008410000 */
[----:B0-----:R-:W-:Y:S01]  /*43a0*/  FMUL.FTZ R10, R24, UR28 ;  /* 0x0000001c180a7c20 */ /* 0x001fe20008410000 */
[----:B------:R-:W-:Y:S01]  /*43b0*/  UMOV UR10, UR7 ;  /* 0x00000007000a7c82 */ /* 0x000fe20008000000 */
[----:B------:R-:W-:Y:S01]  /*43c0*/  FMUL.FTZ R24, R35, UR28 ;  /* 0x0000001c23187c20 */ /* 0x000fe20008410000 */
[----:B------:R-:W-:Y:S01]  /*43d0*/  HGMMA.64x64x16.F32 R88, R148, gdesc[UR8].tnspB, R88, gsb0 ;  /* 0x40e0000894587df0 */ /* 0x000fe20008000858 */
[----:B------:R-:W-:Y:S01]  /*43e0*/  UIADD3 UR10, UR7, 0x80, URZ ;  /* 0x00000080070a7890 */ /* 0x000fe2000fffe03f */
[----:B------:R-:W-:Y:S01]  /*43f0*/  FMUL.FTZ R42, R42, UR28 ;  /* 0x0000001c2a2a7c20 */ /* 0x000fe20008410000 */
[----:B------:R-:W-:Y:S01]  /*4400*/  UMOV UR11, 0x40000040 ;  /* 0x40000040000b7882 */ /* 0x000fe20000000000 */
        /* <DEDUP_REMOVED lines=26> */
[----:B------:R-:W-:-:S06]  /*45b0*/  UISETP.GT.AND UP1, UPT, UR26, UR25, UPT ;  /* 0x000000191a00728c */ /* 0x000fcc000bf24270 */
[----:B------:R-:W5:Y:S08]  /*45c0*/  MUFU.TANH R24, R24 ;  /* 0x0000001800187308 */ /* 0x000f700000002400 */
        /* <DEDUP_REMOVED lines=9> */
[----:B------:R-:W-:Y:S02]  /*4660*/  IMAD.U32 R39, RZ, RZ, UR27 ;  /* 0x0000001bff277e24 */ /* 0x000fe4000f8e00ff */
[----:B------:R-:W-:Y:S01]  /*4670*/  FMUL.FTZ R149, R43, UR28 ;  /* 0x0000001c2b957c20 */ /* 0x000fe20008410000 */
[----:B------:R-:W-:Y:S01]  /*4680*/  MUFU.TANH R52, R52 ;  /* 0x0000003400347308 */ /* 0x000fe20000002400 */
[----:B------:R-:W-:Y:S01]  /*4690*/  HGMMA.64x64x16.F32 R88, R144, gdesc[UR8].tnspB, R88, gsb0 ;  /* 0x40e0000890587df0 */ /* 0x000fe20008000858 */
[----:B------:R-:W-:Y:S01]  /*46a0*/  @UP0 ULDC UR10, c[0x0][0x44c] ;  /* 0x00011300000a0ab9 */ /* 0x000fe20000000800 */
[----:B------:R-:W-:Y:S01]  /*46b0*/  UMOV UR11, 0x40000040 ;  /* 0x40000040000b7882 */ /* 0x000fe20000000000 */
[----:B------:R-:W-:Y:S01]  /*46c0*/  @P2 IMAD.HI.U32 R34, R4, UR10, RZ ;  /* 0x0000000a04222c27 */ /* 0x000fe2000f8e00ff */
[----:B------:R-:W-:-:S03]  /*46d0*/  @UP0 ULDC UR10, c[0x0][0x450] ;  /* 0x00011400000a0ab9 */ /* 0x000fc60000000800 */
[----:B------:R-:W5:Y:S01]  /*46e0*/  MUFU.TANH R148, R148 ;  /* 0x0000009400947308 */ /* 0x000f620000002400 */
[----:B------:R-:W-:Y:S01]  /*46f0*/  @P2 SHF.R.U32.HI R33, RZ, UR10, R34 ;  /* 0x0000000aff212c19 */ /* 0x000fe20008011622 */
[----:B------:R-:W-:Y:S01]  /*4700*/  UMOV UR10, 0xffffff80 ;  /* 0xffffff80000a7882 */ /* 0x000fe20000000000 */
[----:B------:R-:W-:Y:S01]  /*4710*/  FMUL.FTZ R34, R56, UR28 ;  /* 0x0000001c38227c20 */ /* 0x000fe20008410000 */
[----:B------:R-:W-:Y:S01]  /*4720*/  UIMAD UR10, UR26, UR10, 0x1 ;  /* 0x000000011a0a74a4 */ /* 0x000fe2000f8e020a */
[----:B------:R-:W-:Y:S01]  /*4730*/  FMUL.FTZ R56, R59, UR28 ;  /* 0x0000001c3b387c20 */ /* 0x000fe20008410000 */
[----:B------:R-:W1:Y:S01]  /*4740*/  SHFL.IDX PT, R37, R33, 0x1, 0x1c1f ;  /* 0x003c1f0021257f89 */ /* 0x000e6200000e0000 */
[----:B------:R-:W-:Y:S01]  /*4750*/  UIADD3 UR26, UR26, -0x1, URZ ;  /* 0xffffffff1a1a7890 */ /* 0x000fe2000fffe03f */
[----:B------:R-:W5:Y:S02]  /*4760*/  MUFU.TANH R38, R38 ;  /* 0x0000002600267308 */ /* 0x000f640000002400 */
[----:B------:R-:W-:Y:S01]  /*4770*/  IMAD.U32 R36, RZ, RZ, UR10 ;  /* 0x0000000aff247e24 */ /* 0x000fe2000f8e00ff */
[----:B------:R-:W-:Y:S01]  /*4780*/  UIADD3 UR10, UR7, 0x100, URZ ;  /* 0x00000100070a7890 */ /* 0x000fe2000fffe03f */
[----:B------:R-:W5:Y:S02]  /*4790*/  SHFL.IDX PT, R33, R33, RZ, 0x1c1f ;  /* 0x001c1fff21217589 */ /* 0x000f6400000e0000 */
[----:B------:R-:W-:-:S02]  /*47a0*/  IMAD R36, R5, -0x2, R36 ;  /* 0xfffffffe05247824 */ /* 0x000fc400078e0224 */
[----:B------:R-:W5:Y:S02]  /*47b0*/  MUFU.TANH R149, R149 ;  /* 0x0000009500957308 */ /* 0x000f640000002400 */
[----:B------:R-:W-:-:S06]  /*47c0*/  IMAD R36, R39, UR37, R36 ;  /* 0x0000002527247c24 */ /* 0x000fcc000f8e0224 */
[----:B------:R-:W-:Y:S01]  /*47d0*/  MUFU.TANH R54, R54 ;  /* 0x0000003600367308 */ /* 0x000fe20000002400 */
[----:B-1----:R-:W-:-:S07]  /*47e0*/  IADD3 R40, R37, -UR29, R36 ;  /* 0x8000001d25287c10 */ /* 0x002fce000fffe024 */
[----:B------:R-:W1:Y:S01]  /*47f0*/  MUFU.TANH R58, R58 ;  /* 0x0000003a003a7308 */ /* 0x000e620000002400 */
[C---:B------:R-:W-:Y:S02]  /*4800*/  ISETP.GT.AND P3, PT, R40.reuse, RZ, PT ;  /* 0x000000ff2800720c */ /* 0x040fe40003f64270 */
[----:B------:R-:W-:Y:S02]  /*4810*/  ISETP.GT.AND P4, PT, R40, 0x1, PT ;  /* 0x000000012800780c */ /* 0x000fe40003f84270 */
[----:B------:R-:W-:Y:S02]  /*4820*/  FSEL R12, R12, -INF , P3 ;  /* 0xff8000000c0c7808 */ /* 0x000fe40001800000 */
[C---:B------:R-:W-:Y:S01]  /*4830*/  ISETP.GT.AND P3, PT, R40.reuse, 0x8, PT ;  /* 0x000000082800780c */ /* 0x040fe20003f64270 */
[----:B------:R-:W-:Y:S01]  /*4840*/  MUFU.TANH R56, R56 ;  /* 0x0000003800387308 */ /* 0x000fe20000002400 */
[----:B0-----:R-:W-:Y:S02]  /*4850*/  FSEL R13, R13, -INF , P4 ;  /* 0xff8000000d0d7808 */ /* 0x001fe40002000000 */
[----:B------:R-:W-:-:S02]  /*4860*/  ISETP.GT.AND P4, PT, R40, 0x9, PT ;  /* 0x000000092800780c */ /* 0x000fc40003f84270 */
[----:B--2---:R-:W-:Y:S02]  /*4870*/  FSEL R17, R17, -INF , P3 ;  /* 0xff80000011117808 */ /* 0x004fe40001800000 */
[----:B------:R-:W-:Y:S01]  /*4880*/  ISETP.GT.AND P3, PT, R40, 0x10, PT ;  /* 0x000000102800780c */ /* 0x000fe20003f64270 */
[----:B------:R-:W0:Y:S01]  /*4890*/  MUFU.TANH R62, R62 ;  /* 0x0000003e003e7308 */ /* 0x000e220000002400 */
[----:B---3--:R-:W-:Y:S01]  /*48a0*/  FSEL R37, R18, -INF , P4 ;  /* 0xff80000012257808 */ /* 0x008fe20002000000 */
[----:B------:R-:W-:Y:S01]  /*48b0*/  FMUL.FTZ R18, R70, UR28 ;  /* 0x0000001c46127c20 */ /* 0x000fe20008410000 */
[C---:B------:R-:W-:Y:S02]  /*48c0*/  ISETP.GT.AND P4, PT, R40.reuse, 0x11, PT ;  /* 0x000000112800780c */ /* 0x040fe40003f84270 */
[----:B----4-:R-:W-:Y:S01]  /*48d0*/  FSEL R39, R23, -INF , P3 ;  /* 0xff80000017277808 */ /* 0x010fe20001800000 */
[----:B------:R-:W-:Y:S01]  /*48e0*/  FMUL.FTZ R23, R79, UR28 ;  /* 0x0000001c4f177c20 */ /* 0x000fe20008410000 */
[----:B------:R-:W-:Y:S01]  /*48f0*/  ISETP.GT.AND P3, PT, R40, 0x18, PT ;  /* 0x000000182800780c */ /* 0x000fe20003f64270 */
[----:B------:R-:W-:Y:S01]  /*4900*/  MUFU.TANH R18, R18 ;  /* 0x0000001200127308 */ /* 0x000fe20000002400 */
[----:B-----5:R-:W-:-:S02]  /*4910*/  FSEL R41, R24, -INF , P4 ;  /* 0xff80000018297808 */ /* 0x020fc40002000000 */
[----:B------:R-:W-:Y:S01]  /*4920*/  ISETP.GT.AND P4, PT, R40, 0x19, PT ;  /* 0x000000192800780c */ /* 0x000fe20003f84270 */
[----:B------:R-:W2:Y:S01]  /*4930*/  LDC R24, c[0x0][0x988] ;  /* 0x00026200ff187b82 */ /* 0x000ea20000000800 */
[----:B------:R-:W-:Y:S02]  /*4940*/  FSEL R43, R148, -INF , P3 ;  /* 0xff800000942b7808 */ /* 0x000fe40001800000 */
[----:B------:R-:W-:Y:S01]  /*4950*/  ISETP.GT.AND P3, PT, R40, 0x20, PT ;  /* 0x000000202800780c */ /* 0x000fe20003f64270 */
[----:B------:R3:W-:Y:S01]  /*4960*/  MUFU.TANH R155, R23 ;  /* 0x00000017009b7308 */ /* 0x0007e20000002400 */
[----:B------:R-:W-:Y:S01]  /*4970*/  FSEL R45, R38, -INF , P4 ;  /* 0xff800000262d7808 */ /* 0x000fe20002000000 */
[----:B------:R-:W-:Y:S01]  /*4980*/  FMUL.FTZ R38, R61, UR28 ;  /* 0x0000001c3d267c20 */ /* 0x000fe20008410000 */
[----:B------:R-:W-:Y:S02]  /*4990*/  ISETP.GT.AND P4, PT, R40, 0x21, PT ;  /* 0x000000212800780c */ /* 0x000fe40003f84270 */
[----:B------:R-:W-:Y:S01]  /*49a0*/  FSEL R47, R42, -INF , P3 ;  /* 0xff8000002a2f7808 */ /* 0x000fe20001800000 */
[----:B------:R-:W-:-:S02]  /*49b0*/  WARPGROUP.DEPBAR.LE gsb0, 0x0 ;  /* 0x00008000000079c5 */ /* 0x000fc40000010000 */
[----:B------:R-:W-:Y:S01]  /*49c0*/  WARPGROUP.ARRIVE ;  /* 0x00000000000079c5 */ /* 0x000fe20000000000 */
[C---:B------:R-:W-:Y:S01]  /*49d0*/  ISETP.GT.AND P3, PT, R40.reuse, 0x28, PT ;  /* 0x000000282800780c */ /* 0x040fe20003f64270 */
[----:B------:R-:W-:Y:S01]  /*49e0*/  FMUL.FTZ R145, R71, UR28 ;  /* 0x0000001c47917c20 */ /* 0x000fe20008410000 */
[----:B------:R-:W-:Y:S01]  /*49f0*/  FSEL R49, R149, -INF , P4 ;  /* 0xff80000095317808 */ /* 0x000fe20002000000 */
[----:B------:R-:W-:Y:S01]  /*4a00*/  FMUL.FTZ R149, R75, UR28 ;  /* 0x0000001c4b957c20 */ /* 0x000fe20008410000 */
[----:B------:R-:W-:Y:S01]  /*4a10*/  ISETP.GT.AND P4, PT, R40, 0x29, PT ;  /* 0x000000292800780c */ /* 0x000fe20003f84270 */
[----:B------:R-:W-:Y:S01]  /*4a20*/  HGMMA.64x64x16.F32 R88, R140, gdesc[UR8].tnspB, R88, gsb0 ;  /* 0x40e000088c587df0 */ /* 0x000fe20008000858 */
[----:B------:R-:W-:Y:S01]  /*4a30*/  FSEL R51, R44, -INF , P3 ;  /* 0xff8000002c337808 */ /* 0x000fe20001800000 */
[----:B------:R-:W-:Y:S01]  /*4a40*/  UIADD3 UR10, UR7, 0x180, URZ ;  /* 0x00000180070a7890 */ /* 0x000fe2000fffe03f */
[----:B------:R-:W-:Y:S01]  /*4a50*/  ISETP.GT.AND P3, PT, R40, 0x30, PT ;  /* 0x000000302800780c */ /* 0x000fe20003f64270 */
[----:B------:R-:W-:Y:S01]  /*4a60*/  FMUL.FTZ R147, R74, UR28 ;  /* 0x0000001c4a937c20 */ /* 0x000fe20008410000 */
[----:B------:R-:W-:Y:S01]  /*4a70*/  FSEL R53, R46, -INF , P4 ;  /* 0xff8000002e357808 */ /* 0x000fe20002000000 */
[----:B------:R-:W-:Y:S01]  /*4a80*/  MUFU.TANH R145, R145 ;  /* 0x0000009100917308 */ /* 0x000fe20000002400 */
[----:B------:R-:W-:Y:S01]  /*4a90*/  ISETP.GT.AND P4, PT, R40, 0x31, PT ;  /* 0x000000312800780c */ /* 0x000fe20003f84270 */
[----:B------:R-:W-:Y:S01]  /*4aa0*/  UMOV UR11, 0x40000040 ;  /* 0x40000040000b7882 */ /* 0x000fe20000000000 */
[----:B------:R-:W-:Y:S01]  /*4ab0*/  FSEL R55, R50, -INF , P3 ;  /* 0xff80000032377808 */ /* 0x000fe20001800000 */
[----:B---3--:R-:W-:Y:S01]  /*4ac0*/  FMUL.FTZ R23, R83, UR28 ;  /* 0x0000001c53177c20 */ /* 0x008fe20008410000 */
[----:B------:R-:W-:Y:S01]  /*4ad0*/  ISETP.GT.AND P3, PT, R40, 0x38, PT ;  /* 0x000000382800780c */ /* 0x000fe20003f64270 */
[----:B------:R-:W-:Y:S01]  /*4ae0*/  FMUL.FTZ R42, R65, UR28 ;  /* 0x0000001c412a7c20 */ /* 0x000fe20008410000 */
[----:B------:R-:W-:Y:S01]  /*4af0*/  FSEL R57, R48, -INF , P4 ;  /* 0xff80000030397808 */ /* 0x000fe20002000000 */
[----:B------:R-:W-:Y:S01]  /*4b00*/  MUFU.TANH R147, R147 ;  /* 0x0000009300937308 */ /* 0x000fe20000002400 */
[----:B------:R-:W-:Y:S01]  /*4b10*/  ISETP.GT.AND P4, PT, R40, 0x39, PT ;  /* 0x000000392800780c */ /* 0x000fe20003f84270 */
[----:B------:R-:W-:Y:S01]  /*4b20*/  FMUL.FTZ R44, R68, UR28 ;  /* 0x0000001c442c7c20 */ /* 0x000fe20008410000 */
[----:B------:R-:W-:Y:S01]  /*4b30*/  FSEL R59, R52, -INF , P3 ;  /* 0xff800000343b7808 */ /* 0x000fe20001800000 */
[----:B------:R-:W-:Y:S01]  /*4b40*/  FMUL.FTZ R46, R69, UR28 ;  /* 0x0000001c452e7c20 */ /* 0x000fe20008410000 */
[----:B------:R-:W-:Y:S01]  /*4b50*/  ISETP.GT.AND P3, PT, R40, 0x40, PT ;  /* 0x000000402800780c */ /* 0x000fe20003f64270 */
[----:B------:R-:W-:Y:S01]  /*4b60*/  FMUL.FTZ R50, R73, UR28 ;  /* 0x0000001c49327c20 */ /* 0x000fe20008410000 */
[----:B------:R-:W-:Y:S01]  /*4b70*/  IADD3 R36, R33, -UR29, R36 ;  /* 0x8000001d21247c10 */ /* 0x000fe2000fffe024 */
[----:B------:R-:W-:Y:S01]  /*4b80*/  MUFU.TANH R149, R149 ;  /* 0x0000009500957308 */ /* 0x000fe20000002400 */
[----:B-1----:R-:W-:Y:S01]  /*4b90*/  FSEL R71, R58, -INF , P3 ;  /* 0xff8000003a477808 */ /* 0x002fe20001800000 */
[----:B------:R-:W-:Y:S01]  /*4ba0*/  FMUL.FTZ R58, R81, UR28 ;  /* 0x0000001c513a7c20 */ /* 0x000fe20008410000 */
[----:B------:R-:W-:Y:S01]  /*4bb0*/  ISETP.GT.AND P3, PT, R40, 0x48, PT ;  /* 0x000000482800780c */ /* 0x000fe20003f64270 */
[----:B------:R-:W-:Y:S01]  /*4bc0*/  FMUL.FTZ R48, R72, UR28 ;  /* 0x0000001c48307c20 */ /* 0x000fe20008410000 */
[----:B------:R-:W-:Y:S01]  /*4bd0*/  ISETP.GT.AND P5, PT, R36, 0x1, PT ;  /* 0x000000012400780c */ /* 0x000fe20003fa4270 */
[----:B------:R-:W-:Y:S01]  /*4be0*/  FMUL.FTZ R52, R76, UR28 ;  /* 0x0000001c4c347c20 */ /* 0x000fe20008410000 */
[----:B0-----:R-:W-:Y:S01]  /*4bf0*/  FSEL R75, R62, -INF , P3 ;  /* 0xff8000003e4b7808 */ /* 0x001fe20001800000 */
[----:B------:R-:W-:Y:S01]  /*4c00*/  MUFU.TANH R78, R78 ;  /* 0x0000004e004e7308 */ /* 0x000fe20000002400 */
[----:B------:R-:W-:Y:S01]  /*4c10*/  ISETP.GT.AND P3, PT, R40, 0x50, PT ;  /* 0x000000502800780c */ /* 0x000fe20003f64270 */
[----:B------:R-:W-:-:S06]  /*4c20*/  FMUL.FTZ R62, R84, UR28 ;  /* 0x0000001c543e7c20 */ /* 0x000fcc0008410000 */
[----:B------:R-:W-:Y:S08]  /*4c30*/  MUFU.TANH R82, R82 ;  /* 0x0000005200527308 */ /* 0x000ff00000002400 */
[----:B------:R0:W-:Y:S08]  /*4c40*/  MUFU.TANH R153, R23 ;  /* 0x0000001700997308 */ /* 0x0001f00000002400 */
[----:B------:R-:W-:Y:S01]  /*4c50*/  MUFU.TANH R86, R86 ;  /* 0x0000005600567308 */ /* 0x000fe20000002400 */
[----:B0-----:R-:W-:-:S07]  /*4c60*/  FMUL.FTZ R23, R87, UR28 ;  /* 0x0000001c57177c20 */ /* 0x001fce0008410000 */
[----:B------:R-:W-:Y:S08]  /*4c70*/  MUFU.TANH R23, R23 ;  /* 0x0000001700177308 */ /* 0x000ff00000002400 */
[----:B------:R-:W-:Y:S01]  /*4c80*/  MUFU.TANH R10, R10 ;  /* 0x0000000a000a7308 */ /* 0x000fe20000002400 */
[----:B------:R-:W-:Y:S02]  /*4c90*/  WARPGROUP.DEPBAR.LE gsb0, 0x0 ;  /* 0x00008000000079c5 */ /* 0x000fe40000010000 */
[----:B------:R-:W-:Y:S01]  /*4ca0*/  FMNMX.FTZ R142, R12, R9, !PT ;  /* 0x000000090c8e7209 */ /* 0x000fe20007810000 */
[----:B------:R-:W-:Y:S01]  /*4cb0*/  FMUL.FTZ R140, R63, UR28 ;  /* 0x0000001c3f8c7c20 */ /* 0x000fe20008410000 */
[----:B------:R-:W-:Y:S01]  /*4cc0*/  FMUL.FTZ R141, R66, UR28 ;  /* 0x0000001c428d7c20 */ /* 0x000fe20008410000 */
[----:B------:R-:W-:Y:S01]  /*4cd0*/  FSEL R63, R54, -INF , P4 ;  /* 0xff800000363f7808 */ /* 0x000fe20002000000 */
[----:B------:R-:W-:Y:S01]  /*4ce0*/  FMUL.FTZ R143, R67, UR28 ;  /* 0x0000001c438f7c20 */ /* 0x000fe20008410000 */
[----:B------:R-:W-:Y:S01]  /*4cf0*/  FMNMX.FTZ R142, R13, R142, !PT ;  /* 0x0000008e0d8e7209 */ /* 0x000fe20007810000 */
[----:B------:R-:W-:Y:S01]  /*4d00*/  WARPGROUP.ARRIVE ;  /* 0x00000000000079c5 */ /* 0x000fe20000000000 */
[----:B------:R-:W0:Y:S01]  /*4d10*/  MUFU.TANH R140, R140 ;  /* 0x0000008c008c7308 */ /* 0x000e220000002400 */
[----:B------:R-:W-:Y:S01]  /*4d20*/  ISETP.GT.AND P4, PT, R40, 0x41, PT ;  /* 0x000000412800780c */ /* 0x000fe20003f84270 */
[----:B------:R-:W-:Y:S01]  /*4d30*/  FMUL.FTZ R54, R77, UR28 ;  /* 0x0000001c4d367c20 */ /* 0x000fe20008410000 */
[----:B------:R-:W-:-:S02]  /*4d40*/  FMNMX.FTZ R142, R17, R142, !PT ;  /* 0x0000008e118e7209 */ /* 0x000fc40007810000 */
[----:B------:R-:W-:Y:S01]  /*4d50*/  FSEL R67, R56, -INF , P4 ;  /* 0xff80000038437808 */ /* 0x000fe20002000000 */
[----:B------:R-:W-:Y:S01]  /*4d60*/  HGMMA.64x64x16.F32 R88, R136, gdesc[UR8].tnspB, R88, gsb0 ;  /* 0x40e0000888587df0 */ /* 0x000fe20008000858 */
[----:B------:R-:W-:Y:S01]  /*4d70*/  FMNMX.FTZ R142, R37, R142, !PT ;  /* 0x0000008e258e7209 */ /* 0x000fe20007810000 */
[----:B------:R-:W1:Y:S01]  /*4d80*/  MUFU.TANH R141, R141 ;  /* 0x0000008d008d7308 */ /* 0x000e620000002400 */
[----:B------:R-:W-:Y:S01]  /*4d90*/  ISETP.GT.AND P4, PT, R40, 0x49, PT ;  /* 0x000000492800780c */ /* 0x000fe20003f84270 */
[----:B------:R-:W-:Y:S01]  /*4da0*/  UIADD3 UR10, UR7, 0x200, URZ ;  /* 0x00000200070a7890 */ /* 0x000fe2000fffe03f */
[----:B------:R-:W-:Y:S01]  /*4db0*/  FMNMX.FTZ R142, R39, R142, !PT ;  /* 0x0000008e278e7209 */ /* 0x000fe20007810000 */
[----:B------:R-:W-:Y:S01]  /*4dc0*/  UMOV UR11, 0x40000040 ;  /* 0x40000040000b7882 */ /* 0x000fe20000000000 */
[----:B------:R-:W-:Y:S02]  /*4dd0*/  FMUL.FTZ R56, R80, UR28 ;  /* 0x0000001c50387c20 */ /* 0x000fe40008410000 */
[----:B------:R-:W-:Y:S01]  /*4de0*/  FMNMX.FTZ R142, R41, R142, !PT ;  /* 0x0000008e298e7209 */ /* 0x000fe20007810000 */
[----:B------:R-:W3:Y:S01]  /*4df0*/  MUFU.TANH R143, R143 ;  /* 0x0000008f008f7308 */ /* 0x000ee20000002400 */
[----:B0-----:R-:W-:-:S02]  /*4e00*/  FSEL R79, R140, -INF , P4 ;  /* 0xff8000008c4f7808 */ /* 0x001fc40002000000 */
[----:B------:R-:W-:Y:S02]  /*4e10*/  FMNMX.FTZ R142, R43, R142, !PT ;  /* 0x0000008e2b8e7209 */ /* 0x000fe40007810000 */
[C---:B------:R-:W-:Y:S02]  /*4e20*/  ISETP.GT.AND P4, PT, R40.reuse, 0x51, PT ;  /* 0x000000512800780c */ /* 0x040fe40003f84270 */
[----:B------:R-:W-:Y:S01]  /*4e30*/  FMNMX.FTZ R142, R45, R142, !PT ;  /* 0x0000008e2d8e7209 */ /* 0x000fe20007810000 */
[----:B------:R-:W0:Y:S01]  /*4e40*/  MUFU.TANH R11, R11 ;  /* 0x0000000b000b7308 */ /* 0x000e220000002400 */
[----:B-1----:R-:W-:Y:S02]  /*4e50*/  FSEL R141, R141, -INF , P3 ;  /* 0xff8000008d8d7808 */ /* 0x002fe40001800000 */
[----:B------:R-:W-:Y:S02]  /*4e60*/  FMNMX.FTZ R142, R47, R142, !PT ;  /* 0x0000008e2f8e7209 */ /* 0x000fe40007810000 */
[----:B------:R-:W-:-:S02]  /*4e70*/  ISETP.GT.AND P3, PT, R40, 0x58, PT ;  /* 0x000000582800780c */ /* 0x000fc40003f64270 */
[----:B------:R-:W-:Y:S01]  /*4e80*/  FMNMX.FTZ R142, R49, R142, !PT ;  /* 0x0000008e318e7209 */ /* 0x000fe20007810000 */
[----:B------:R-:W-:Y:S01]  /*4e90*/  MUFU.TANH R14, R14 ;  /* 0x0000000e000e7308 */ /* 0x000fe20000002400 */
[----:B---3--:R-:W-:Y:S02]  /*4ea0*/  FSEL R143, R143, -INF , P4 ;  /* 0xff8000008f8f7808 */ /* 0x008fe40002000000 */
[----:B------:R-:W-:Y:S02]  /*4eb0*/  FMNMX.FTZ R142, R51, R142, !PT ;  /* 0x0000008e338e7209 */ /* 0x000fe40007810000 */
[----:B------:R-:W-:Y:S02]  /*4ec0*/  ISETP.GT.AND P4, PT, R40, 0x59, PT ;  /* 0x000000592800780c */ /* 0x000fe40003f84270 */
[----:B------:R-:W-:Y:S01]  /*4ed0*/  FMNMX.FTZ R142, R53, R142, !PT ;  /* 0x0000008e358e7209 */ /* 0x000fe20007810000 */
[----:B------:R-:W1:Y:S01]  /*4ee0*/  MUFU.TANH R15, R15 ;  /* 0x0000000f000f7308 */ /* 0x000e620000002400 */
[----:B------:R-:W-:Y:S01]  /*4ef0*/  FSEL R83, R18, -INF , P3 ;  /* 0xff80000012537808 */ /* 0x000fe20001800000 */
[----:B------:R-:W-:Y:S01]  /*4f00*/  FMUL.FTZ R18, R60, UR28 ;  /* 0x0000001c3c127c20 */ /* 0x000fe20008410000 */
[----:B------:R-:W-:-:S02]  /*4f10*/  FMNMX.FTZ R142, R55, R142, !PT ;  /* 0x0000008e378e7209 */ /* 0x000fc40007810000 */
[C---:B------:R-:W-:Y:S02]  /*4f20*/  ISETP.GT.AND P3, PT, R40.reuse, 0x60, PT ;  /* 0x000000602800780c */ /* 0x040fe40003f64270 */
[----:B------:R-:W-:Y:S01]  /*4f30*/  FMNMX.FTZ R142, R57, R142, !PT ;  /* 0x0000008e398e7209 */ /* 0x000fe20007810000 */
[----:B------:R-:W-:Y:S01]  /*4f40*/  MUFU.TANH R19, R19 ;  /* 0x0000001300137308 */ /* 0x000fe20000002400 */
[----:B------:R-:W-:Y:S02]  /*4f50*/  FSEL R145, R145, -INF , P4 ;  /* 0xff80000091917808 */ /* 0x000fe40002000000 */
[----:B------:R-:W-:Y:S02]  /*4f60*/  FMNMX.FTZ R142, R59, R142, !PT ;  /* 0x0000008e3b8e7209 */ /* 0x000fe40007810000 */
[----:B------:R-:W-:Y:S02]  /*4f70*/  ISETP.GT.AND P4, PT, R40, 0x61, PT ;  /* 0x000000612800780c */ /* 0x000fe40003f84270 */
[----:B------:R-:W-:Y:S01]  /*4f80*/  FMNMX.FTZ R142, R63, R142, !PT ;  /* 0x0000008e3f8e7209 */ /* 0x000fe20007810000 */
[----:B------:R-:W3:Y:S01]  /*4f90*/  MUFU.TANH R20, R20 ;  /* 0x0000001400147308 */ /* 0x000ee20000002400 */
[----:B------:R-:W-:-:S02]  /*4fa0*/  FSEL R147, R147, -INF , P3 ;  /* 0xff80000093937808 */ /* 0x000fc40001800000 */
[----:B------:R-:W-:Y:S02]  /*4fb0*/  FMNMX.FTZ R142, R71, R142, !PT ;  /* 0x0000008e478e7209 */ /* 0x000fe40007810000 */
[C---:B------:R-:W-:Y:S02]  /*4fc0*/  ISETP.GT.AND P3, PT, R40.reuse, 0x68, PT ;  /* 0x000000682800780c */ /* 0x040fe40003f64270 */
[----:B------:R-:W-:Y:S01]  /*4fd0*/  FMNMX.FTZ R142, R67, R142, !PT ;  /* 0x0000008e438e7209 */ /* 0x000fe20007810000 */
[----:B------:R-:W4:Y:S01]  /*4fe0*/  MUFU.TANH R21, R21 ;  /* 0x0000001500157308 */ /* 0x000f220000002400 */
[----:B------:R-:W-:Y:S02]  /*4ff0*/  FSEL R149, R149, -INF , P4 ;  /* 0xff80000095957808 */ /* 0x000fe40002000000 */
[----:B------:R-:W-:Y:S02]  /*5000*/  FMNMX.FTZ R142, R75, R142, !PT ;  /* 0x0000008e4b8e7209 */ /* 0x000fe40007810000 */
[----:B------:R-:W-:-:S02]  /*5010*/  ISETP.GT.AND P4, PT, R40, 0x69, PT ;  /* 0x000000692800780c */ /* 0x000fc40003f84270 */
[----:B------:R-:W-:Y:S01]  /*5020*/  FMNMX.FTZ R142, R79, R142, !PT ;  /* 0x0000008e4f8e7209 */ /* 0x000fe20007810000 */
[----:B------:R-:W5:Y:S01]  /*5030*/  MUFU.TANH R22, R22 ;  /* 0x0000001600167308 */ /* 0x000f620000002400 */
[----:B------:R-:W-:Y:S02]  /*5040*/  FSEL R151, R78, -INF , P3 ;  /* 0xff8000004e977808 */ /* 0x000fe40001800000 */
[----:B------:R-:W-:Y:S02]  /*5050*/  FMNMX.FTZ R142, R141, R142, !PT ;  /* 0x0000008e8d8e7209 */ /* 0x000fe40007810000 */
[----:B------:R-:W-:Y:S02]  /*5060*/  ISETP.GT.AND P3, PT, R40, 0x70, PT ;  /* 0x000000702800780c */ /* 0x000fe40003f64270 */
[----:B------:R-:W-:Y:S01]  /*5070*/  FMNMX.FTZ R142, R143, R142, !PT ;  /* 0x0000008e8f8e7209 */ /* 0x000fe20007810000 */
[----:B------:R-:W5:Y:S01]  /*5080*/  MUFU.TANH R25, R25 ;  /* 0x0000001900197308 */ /* 0x000f620000002400 */
[----:B------:R-:W-:-:S02]  /*5090*/  FSEL R155, R155, -INF , P4 ;  /* 0xff8000009b9b7808 */ /* 0x000fc40002000000 */
[----:B------:R-:W-:Y:S01]  /*50a0*/  FMNMX.FTZ R142, R83, R142, !PT ;  /* 0x0000008e538e7209 */ /* 0x000fe20007810000 */
[----:B------:R-:W-:Y:S02]  /*50b0*/  WARPGROUP.DEPBAR.LE gsb0, 0x0 ;  /* 0x00008000000079c5 */ /* 0x000fe40000010000 */
[----:B------:R-:W-:Y:S01]  /*50c0*/  ISETP.GT.AND P4, PT, R40, 0x71, PT ;  /* 0x000000712800780c */ /* 0x000fe20003f84270 */
[----:B------:R-:W-:Y:S01]  /*50d0*/  WARPGROUP.ARRIVE ;  /* 0x00000000000079c5 */ /* 0x000fe20000000000 */
[----:B------:R-:W-:Y:S01]  /*50e0*/  FMNMX.FTZ R142, R145, R142, !PT ;  /* 0x0000008e918e7209 */ /* 0x000fe20007810000 */
[----:B------:R-:W5:Y:S01]  /*50f0*/  MUFU.TANH R26, R26 ;  /* 0x0000001a001a7308 */ /* 0x000f620000002400 */
[----:B------:R-:W-:Y:S02]  /*5100*/  FSEL R87, R82, -INF , P3 ;  /* 0xff80000052577808 */ /* 0x000fe40001800000 */
[----:B------:R-:W-:Y:S01]  /*5110*/  FMNMX.FTZ R142, R147, R142, !PT ;  /* 0x0000008e938e7209 */ /* 0x000fe20007810000 */
[----:B------:R-:W-:Y:S01]  /*5120*/  HGMMA.64x64x16.F32 R88, R132, gdesc[UR8].tnspB, R88, gsb0 ;  /* 0x40e0000884587df0 */ /* 0x000fe20008000858 */
[----:B------:R-:W-:Y:S01]  /*5130*/  ISETP.GT.AND P3, PT, R40, 0x78, PT ;  /* 0x000000782800780c */ /* 0x000fe20003f64270 */
[----:B------:R-:W-:Y:S01]  /*5140*/  UIADD3 UR10, UR7, 0x280, URZ ;  /* 0x00000280070a7890 */ /* 0x000fe2000fffe03f */
[----:B------:R-:W-:Y:S01]  /*5150*/  FMNMX.FTZ R142, R149, R142, !PT ;  /* 0x0000008e958e7209 */ /* 0x000fe20007810000 */
[----:B------:R-:W-:Y:S01]  /*5160*/  UMOV UR11, 0x40000040 ;  /* 0x40000040000b7882 */ /* 0x000fe20000000000 */
[----:B------:R-:W-:Y:S01]  /*5170*/  FSEL R153, R153, -INF , P4 ;  /* 0xff80000099997808 */ /* 0x000fe20002000000 */
[----:B------:R-:W5:Y:S01]  /*5180*/  MUFU.TANH R27, R27 ;  /* 0x0000001b001b7308 */ /* 0x000f620000002400 */
[----:B------:R-:W-:-:S02]  /*5190*/  FMNMX.FTZ R142, R151, R142, !PT ;  /* 0x0000008e978e7209 */ /* 0x000fc40007810000 */
[----:B------:R-:W-:Y:S01]  /*51a0*/  ISETP.GT.AND P4, PT, R40, 0x79, PT ;  /* 0x000000792800780c */ /* 0x000fe20003f84270 */
[----:B------:R-:W-:Y:S01]  /*51b0*/  FMUL.FTZ R40, R64, UR28 ;  /* 0x0000001c40287c20 */ /* 0x000fe20008410000 */
[----:B------:R-:W-:Y:S01]  /*51c0*/  FMNMX.FTZ R142, R155, R142, !PT ;  /* 0x0000008e9b8e7209 */ /* 0x000fe20007810000 */
[----:B------:R-:W-:Y:S01]  /*51d0*/  FMUL.FTZ R64, R85, UR28 ;  /* 0x0000001c55407c20 */ /* 0x000fe20008410000 */
[----:B------:R-:W-:Y:S01]  /*51e0*/  FSEL R61, R86, -INF , P3 ;  /* 0xff800000563d7808 */ /* 0x000fe20001800000 */
[----:B------:R-:W5:Y:S01]  /*51f0*/  MUFU.TANH R28, R28 ;  /* 0x0000001c001c7308 */ /* 0x000f620000002400 */
[----:B------:R-:W-:Y:S02]  /*5200*/  FMNMX.FTZ R142, R87, R142, !PT ;  /* 0x0000008e578e7209 */ /* 0x000fe40007810000 */
[----:B------:R-:W-:Y:S02]  /*5210*/  FSEL R157, R23, -INF , P4 ;  /* 0xff800000179d7808 */ /* 0x000fe40002000000 */
[----:B------:R-:W-:-:S02]  /*5220*/  FMNMX.FTZ R142, R153, R142, !PT ;  /* 0x0000008e998e7209 */ /* 0x000fc40007810000 */
[C---:B------:R-:W-:Y:S01]  /*5230*/  ISETP.GT.AND P4, PT, R36.reuse, RZ, PT ;  /* 0x000000ff2400720c */ /* 0x040fe20003f84270 */
[----:B------:R-:W5:Y:S01]  /*5240*/  MUFU.TANH R29, R29 ;  /* 0x0000001d001d7308 */ /* 0x000f620000002400 */
[----:B------:R-:W-:Y:S02]  /*5250*/  FMNMX.FTZ R142, R61, R142, !PT ;  /* 0x0000008e3d8e7209 */ /* 0x000fe40007810000 */
[----:B0-----:R-:W-:Y:S02]  /*5260*/  FSEL R11, R11, -INF , P5 ;  /* 0xff8000000b0b7808 */ /* 0x001fe40002800000 */
[----:B------:R-:W-:Y:S02]  /*5270*/  FMNMX.FTZ R142, R157, R142, !PT ;  /* 0x0000008e9d8e7209 */ /* 0x000fe40007810000 */
[----:B------:R-:W-:Y:S01]  /*5280*/  ISETP.GT.AND P5, PT, R36, 0x9, PT ;  /* 0x000000092400780c */ /* 0x000fe20003fa4270 */
[----:B------:R-:W0:Y:S02]  /*5290*/  MUFU.TANH R30, R30 ;  /* 0x0000001e001e7308 */ /* 0x000e240000002400 */
[----:B------:R-:W2:Y:S01]  /*52a0*/  SHFL.BFLY PT, R23, R142, 0x2, 0x1f ;  /* 0x0c401f008e177f89 */ /* 0x000ea200000e0000 */
[----:B-1----:R-:W-:-:S02]  /*52b0*/  FSEL R15, R15, -INF , P5 ;  /* 0xff8000000f0f7808 */ /* 0x002fc40002800000 */
[----:B------:R-:W-:-:S03]  /*52c0*/  ISETP.GT.AND P5, PT, R36, 0x11, PT ;  /* 0x000000112400780c */ /* 0x000fc60003fa4270 */
[----:B------:R-:W1:Y:S08]  /*52d0*/  MUFU.TANH R31, R31 ;  /* 0x0000001f001f7308 */ /* 0x000e700000002400 */
[----:B------:R-:W1:Y:S08]  /*52e0*/  MUFU.TANH R32, R32 ;  /* 0x0000002000207308 */ /* 0x000e700000002400 */
[----:B------:R-:W1:Y:S01]  /*52f0*/  MUFU.TANH R34, R34 ;  /* 0x0000002200227308 */ /* 0x000e620000002400 */
[----:B--2---:R-:W-:-:S05]  /*5300*/  FMNMX.FTZ R23, R142, R23, !PT ;  /* 0x000000178e177209 */ /* 0x004fca0007810000 */
[----:B------:R-:W2:Y:S02]  /*5310*/  SHFL.BFLY PT, R60, R23, 0x1, 0x1f ;  /* 0x0c201f00173c7f89 */ /* 0x000ea400000e0000 */
[----:B------:R-:W1:Y:S08]  /*5320*/  MUFU.TANH R35, R35 ;  /* 0x0000002300237308 */ /* 0x000e700000002400 */
[----:B------:R-:W1:Y:S01]  /*5330*/  MUFU.TANH R18, R18 ;  /* 0x0000001200127308 */ /* 0x000e620000002400 */
[----:B------:R-:W-:-:S02]  /*5340*/  WARPGROUP.DEPBAR.LE gsb0, 0x0 ;  /* 0x00008000000079c5 */ /* 0x000fc40000010000 */
[----:B------:R-:W-:-:S05]  /*5350*/  WARPGROUP.ARRIVE ;  /* 0x00000000000079c5 */ /* 0x000fca0000000000 */
[----:B------:R-:W1:Y:S01]  /*5360*/  MUFU.TANH R38, R38 ;  /* 0x0000002600267308 */ /* 0x000e620000002400 */
[----:B--2---:R-:W-:Y:S01]  /*5370*/  FMNMX.FTZ R23, R23, R60, !PT ;  /* 0x0000003c17177209 */ /* 0x004fe20007810000 */
[----:B------:R-:W-:Y:S01]  /*5380*/  HGMMA.64x64x16.F32 R88, R128, gdesc[UR8].tnspB, R88, gsb0 ;  /* 0x40e0000880587df0 */ /* 0x000fe20008000858 */
[----:B------:R-:W-:Y:S02]  /*5390*/  UIADD3 UR10, UR7, 0x300, URZ ;  /* 0x00000300070a7890 */ /* 0x000fe4000fffe03f */
[C---:B------:R-:W-:Y:S01]  /*53a0*/  FSETP.NEU.FTZ.AND P3, PT, R23.reuse, -INF , PT ;  /* 0xff8000001700780b */ /* 0x040fe20003f7d000 */
[C---:B------:R-:W-:Y:S02]  /*53b0*/  FMUL.FTZ R60, R23.reuse, R24 ;  /* 0x00000018173c7220 */ /* 0x040fe40000410000 */
[----:B------:R-:W2:Y:S01]  /*53c0*/  MUFU.TANH R40, R40 ;  /* 0x0000002800287308 */ /* 0x000ea20000002400 */
[----:B------:R-:W-:Y:S01]  /*53d0*/  UMOV UR11, 0x40000040 ;  /* 0x40000040000b7882 */ /* 0x000fe20000000000 */
[----:B------:R-:W-:-:S02]  /*53e0*/  FSEL R70, R23, RZ, P3 ;  /* 0x000000ff17467208 */ /* 0x000fc40001800000 */
[----:B------:R-:W-:Y:S02]  /*53f0*/  FSEL R60, R60, RZ, P3 ;  /* 0x000000ff3c3c7208 */ /* 0x000fe40001800000 */
[----:B------:R-:W-:Y:S02]  /*5400*/  ISETP.GE.U32.AND P3, PT, R2, 0x180, PT ;  /* 0x000001800200780c */ /* 0x000fe40003f66070 */
[----:B------:R-:W2:Y:S01]  /*5410*/  MUFU.TANH R42, R42 ;  /* 0x0000002a002a7308 */ /* 0x000ea20000002400 */
[-CC-:B------:R-:W-:Y:S01]  /*5420*/  FFMA.FTZ R66, R13, R24.reuse, -R60.reuse ;  /* 0x000000180d427223 */ /* 0x180fe2000001083c */
[----:B------:R-:W-:Y:S01]  /*5430*/  FSEL R13, R10, -INF , P4 ;  /* 0xff8000000a0d7808 */ /* 0x000fe20002000000 */
[-CC-:B------:R-:W-:Y:S01]  /*5440*/  FFMA.FTZ R65, R12, R24.reuse, -R60.reuse ;  /* 0x000000180c417223 */ /* 0x180fe2000001083c */
[----:B------:R-:W-:Y:S01]  /*5450*/  ISETP.GT.AND P4, PT, R36, 0x8, PT ;  /* 0x000000082400780c */ /* 0x000fe20003f84270 */
[--C-:B------:R-:W-:Y:S01]  /*5460*/  FFMA.FTZ R68, R17, R24, -R60.reuse ;  /* 0x0000001811447223 */ /* 0x100fe2000001083c */
[----:B------:R-:W-:Y:S01]  /*5470*/  FMNMX.FTZ R12, R13, R8, !PT ;  /* 0x000000080d0c7209 */ /* 0x000fe20007810000 */
[-CC-:B------:R-:W-:Y:S01]  /*5480*/  FFMA.FTZ R17, R37, R24.reuse, -R60.reuse ;  /* 0x0000001825117223 */ /* 0x180fe2000001083c */
[----:B------:R4:W-:Y:S01]  /*5490*/  MUFU.EX2 R33, R65 ;  /* 0x0000004100217308 */ /* 0x0009e20000000800 */
[----:B---3--:R-:W-:Y:S01]  /*54a0*/  FSEL R37, R20, -INF , P5 ;  /* 0xff80000014257808 */ /* 0x008fe20002800000 */
[-CC-:B------:R-:W-:Y:S01]  /*54b0*/  FFMA.FTZ R137, R55, R24.reuse, -R60.reuse ;  /* 0x0000001837897223 */ /* 0x180fe2000001083c */
[----:B------:R-:W-:Y:S01]  /*54c0*/  ISETP.GT.AND P5, PT, R36, 0x19, PT ;  /* 0x000000192400780c */ /* 0x000fe20003fa4270 */
[-CC-:B------:R-:W-:Y:S01]  /*54d0*/  FFMA.FTZ R135, R75, R24.reuse, -R60.reuse ;  /* 0x000000184b877223 */ /* 0x180fe2000001083c */
[-CC-:B------:R-:W-:Y:S01]  /*54e0*/  FFMA.FTZ R139, R59, R24.reuse, -R60.reuse ;  /* 0x000000183b8b7223 */ /* 0x180fe2000001083c */
[-CC-:B------:R-:W-:Y:S01]  /*54f0*/  FFMA.FTZ R67, R67, R24.reuse, -R60.reuse ;  /* 0x0000001843437223 */ /* 0x180fe2000001083c */
[----:B------:R-:W-:Y:S01]  /*5500*/  FFMA.FTZ R59, R145, R24, -R60 ;  /* 0x00000018913b7223 */ /* 0x000fe2000001083c */
[----:B------:R3:W-:Y:S01]  /*5510*/  MUFU.EX2 R10, R66 ;  /* 0x00000042000a7308 */ /* 0x0007e20000000800 */
[----:B----4-:R-:W-:-:S02]  /*5520*/  FSEL R65, R14, -INF , P4 ;  /* 0xff8000000e417808 */ /* 0x010fc40002000000 */
[----:B------:R-:W-:Y:S02]  /*5530*/  FMNMX.FTZ R14, R11, R12, !PT ;  /* 0x0000000c0b0e7209 */ /* 0x000fe40007810000 */
[C---:B------:R-:W-:Y:S02]  /*5540*/  ISETP.GT.AND P4, PT, R36.reuse, 0x10, PT ;  /* 0x000000102400780c */ /* 0x040fe40003f84270 */
[----:B------:R-:W-:Y:S01]  /*5550*/  FMNMX.FTZ R14, R65, R14, !PT ;  /* 0x0000000e410e7209 */ /* 0x000fe20007810000 */
[----:B------:R-:W4:Y:S01]  /*5560*/  MUFU.TANH R44, R44 ;  /* 0x0000002c002c7308 */ /* 0x000f220000002400 */
[----:B------:R-:W-:Y:S01]  /*5570*/  FSEL R19, R19, -INF , P4 ;  /* 0xff80000013137808 */ /* 0x000fe20002000000 */
[----:B---3--:R-:W-:Y:S01]  /*5580*/  FFMA.FTZ R66, R39, R24, -R60 ;  /* 0x0000001827427223 */ /* 0x008fe2000001083c */
[----:B------:R-:W-:Y:S02]  /*5590*/  FMNMX.FTZ R14, R15, R14, !PT ;  /* 0x0000000e0f0e7209 */ /* 0x000fe40007810000 */
[----:B------:R-:W-:-:S02]  /*55a0*/  ISETP.GT.AND P4, PT, R36, 0x18, PT ;  /* 0x000000182400780c */ /* 0x000fc40003f84270 */
[----:B------:R-:W-:Y:S01]  /*55b0*/  FMNMX.FTZ R14, R19, R14, !PT ;  /* 0x0000000e130e7209 */ /* 0x000fe20007810000 */
[----:B------:R-:W3:Y:S01]  /*55c0*/  MUFU.TANH R46, R46 ;  /* 0x0000002e002e7308 */ /* 0x000ee20000002400 */
[----:B------:R-:W-:Y:S02]  /*55d0*/  FSEL R21, R21, -INF , P4 ;  /* 0xff80000015157808 */ /* 0x000fe40002000000 */
[----:B------:R-:W-:Y:S02]  /*55e0*/  FMNMX.FTZ R20, R37, R14, !PT ;  /* 0x0000000e25147209 */ /* 0x000fe40007810000 */
[----:B------:R-:W-:Y:S02]  /*55f0*/  ISETP.GT.AND P4, PT, R36, 0x20, PT ;  /* 0x000000202400780c */ /* 0x000fe40003f84270 */
[----:B-----5:R-:W-:Y:S01]  /*5600*/  FSEL R39, R22, -INF , P5 ;  /* 0xff80000016277808 */ /* 0x020fe20002800000 */
[----:B------:R-:W5:Y:S01]  /*5610*/  MUFU.TANH R48, R48 ;  /* 0x0000003000307308 */ /* 0x000f620000002400 */
[----:B------:R-:W-:-:S02]  /*5620*/  FMNMX.FTZ R20, R21, R20, !PT ;  /* 0x0000001415147209 */ /* 0x000fc40007810000 */
[C---:B------:R-:W-:Y:S02]  /*5630*/  ISETP.GT.AND P5, PT, R36.reuse, 0x21, PT ;  /* 0x000000212400780c */ /* 0x040fe40003fa4270 */
[----:B------:R-:W-:Y:S01]  /*5640*/  FSEL R69, R25, -INF , P4 ;  /* 0xff80000019457808 */ /* 0x000fe20002000000 */
[--C-:B------:R-:W-:Y:S01]  /*5650*/  FFMA.FTZ R25, R41, R24, -R60.reuse ;  /* 0x0000001829197223 */ /* 0x100fe2000001083c */
[----:B------:R-:W-:Y:S01]  /*5660*/  FMNMX.FTZ R20, R39, R20, !PT ;  /* 0x0000001427147209 */ /* 0x000fe20007810000 */
[----:B------:R-:W5:Y:S01]  /*5670*/  MUFU.TANH R50, R50 ;  /* 0x0000003200327308 */ /* 0x000f620000002400 */
[----:B------:R-:W-:Y:S02]  /*5680*/  ISETP.GT.AND P4, PT, R36, 0x28, PT ;  /* 0x000000282400780c */ /* 0x000fe40003f84270 */
[----:B------:R-:W-:Y:S01]  /*5690*/  FSEL R41, R26, -INF , P5 ;  /* 0xff8000001a297808 */ /* 0x000fe20002800000 */
[----:B------:R-:W-:Y:S01]  /*56a0*/  FFMA.FTZ R26, R43, R24, -R60 ;  /* 0x000000182b1a7223 */ /* 0x000fe2000001083c */
[----:B------:R-:W-:-:S02]  /*56b0*/  FMNMX.FTZ R20, R69, R20, !PT ;  /* 0x0000001445147209 */ /* 0x000fc40007810000 */
[C---:B------:R-:W-:Y:S01]  /*56c0*/  ISETP.GT.AND P5, PT, R36.reuse, 0x29, PT ;  /* 0x000000292400780c */ /* 0x040fe20003fa4270 */
[----:B------:R-:W5:Y:S01]  /*56d0*/  MUFU.TANH R52, R52 ;  /* 0x0000003400347308 */ /* 0x000f620000002400 */
[----:B------:R-:W-:Y:S01]  /*56e0*/  FSEL R73, R27, -INF , P4 ;  /* 0xff8000001b497808 */ /* 0x000fe20002000000 */
[--C-:B------:R-:W-:Y:S01]  /*56f0*/  FFMA.FTZ R27, R45, R24, -R60.reuse ;  /* 0x000000182d1b7223 */ /* 0x100fe2000001083c */
[----:B------:R-:W-:Y:S02]  /*5700*/  FMNMX.FTZ R22, R41, R20, !PT ;  /* 0x0000001429167209 */ /* 0x000fe40007810000 */
[----:B------:R-:W-:Y:S02]  /*5710*/  ISETP.GT.AND P4, PT, R36, 0x30, PT ;  /* 0x000000302400780c */ /* 0x000fe40003f84270 */
[----:B------:R-:W-:Y:S01]  /*5720*/  FSEL R43, R28, -INF , P5 ;  /* 0xff8000001c2b7808 */ /* 0x000fe20002800000 */
[----:B------:R2:W-:Y:S01]  /*5730*/  MUFU.EX2 R20, R26 ;  /* 0x0000001a00147308 */ /* 0x0005e20000000800 */
[----:B------:R-:W-:Y:S01]  /*5740*/  FMNMX.FTZ R22, R73, R22, !PT ;  /* 0x0000001649167209 */ /* 0x000fe20007810000 */
[----:B------:R-:W-:Y:S01]  /*5750*/  FFMA.FTZ R28, R47, R24, -R60 ;  /* 0x000000182f1c7223 */ /* 0x000fe2000001083c */
[----:B------:R-:W-:Y:S01]  /*5760*/  ISETP.GT.AND P5, PT, R36, 0x31, PT ;  /* 0x000000312400780c */ /* 0x000fe20003fa4270 */
[----:B------:R-:W-:-:S02]  /*5770*/  WARPGROUP.DEPBAR.LE gsb0, 0x0 ;  /* 0x00008000000079c5 */ /* 0x000fc40000010000 */
[----:B------:R-:W-:Y:S01]  /*5780*/  FSEL R77, R29, -INF , P4 ;  /* 0xff8000001d4d7808 */ /* 0x000fe20002000000 */
[--C-:B------:R-:W-:Y:S01]  /*5790*/  FFMA.FTZ R29, R49, R24, -R60.reuse ;  /* 0x00000018311d7223 */ /* 0x100fe2000001083c */
[----:B------:R-:W-:Y:S01]  /*57a0*/  FMNMX.FTZ R22, R43, R22, !PT ;  /* 0x000000162b167209 */ /* 0x000fe20007810000 */
[----:B------:R-:W-:Y:S01]  /*57b0*/  WARPGROUP.ARRIVE ;  /* 0x00000000000079c5 */ /* 0x000fe20000000000 */
[----:B------:R-:W-:Y:S01]  /*57c0*/  ISETP.GT.AND P4, PT, R36, 0x38, PT ;  /* 0x000000382400780c */ /* 0x000fe20003f84270 */
[----:B------:R-:W5:Y:S01]  /*57d0*/  MUFU.TANH R54, R54 ;  /* 0x0000003600367308 */ /* 0x000f620000002400 */
[----:B0-----:R-:W-:Y:S01]  /*57e0*/  FSEL R45, R30, -INF , P5 ;  /* 0xff8000001e2d7808 */ /* 0x001fe20002800000 */
[--C-:B------:R-:W-:Y:S01]  /*57f0*/  FFMA.FTZ R30, R71, R24, -R60.reuse ;  /* 0x00000018471e7223 */ /* 0x100fe2000001083c */
[----:B------:R-:W-:Y:S01]  /*5800*/  FMNMX.FTZ R22, R77, R22, !PT ;  /* 0x000000164d167209 */ /* 0x000fe20007810000 */
[----:B------:R-:W-:Y:S01]  /*5810*/  HGMMA.64x64x16.F32 R88, R124, gdesc[UR8].tnspB, R88, gsb0 ;  /* 0x40e000087c587df0 */ /* 0x000fe20008000858 */
[C---:B------:R-:W-:Y:S01]  /*5820*/  ISETP.GT.AND P5, PT, R36.reuse, 0x39, PT ;  /* 0x000000392400780c */ /* 0x040fe20003fa4270 */
[----:B------:R-:W-:Y:S01]  /*5830*/  UIADD3 UR10, UR7, 0x380, URZ ;  /* 0x00000380070a7890 */ /* 0x000fe2000fffe03f */
[----:B-1----:R-:W-:Y:S01]  /*5840*/  FSEL R81, R31, -INF , P4 ;  /* 0xff8000001f517808 */ /* 0x002fe20002000000 */
[--C-:B------:R-:W-:Y:S01]  /*5850*/  FFMA.FTZ R31, R53, R24, -R60.reuse ;  /* 0x00000018351f7223 */ /* 0x100fe2000001083c */
[----:B--2---:R-:W-:Y:S01]  /*5860*/  FMNMX.FTZ R26, R45, R22, !PT ;  /* 0x000000162d1a7209 */ /* 0x004fe20007810000 */
[----:B------:R-:W0:Y:S01]  /*5870*/  MUFU.TANH R56, R56 ;  /* 0x0000003800387308 */ /* 0x000e220000002400 */
[----:B------:R-:W-:Y:S01]  /*5880*/  ISETP.GT.AND P4, PT, R36, 0x40, PT ;  /* 0x000000402400780c */ /* 0x000fe20003f84270 */
[----:B------:R-:W-:Y:S01]  /*5890*/  UMOV UR11, 0x40000040 ;  /* 0x40000040000b7882 */ /* 0x000fe20000000000 */
[----:B------:R-:W-:Y:S01]  /*58a0*/  FSEL R47, R32, -INF , P5 ;  /* 0xff800000202f7808 */ /* 0x000fe20002800000 */
[--C-:B------:R-:W-:Y:S01]  /*58b0*/  FFMA.FTZ R32, R79, R24, -R60.reuse ;  /* 0x000000184f207223 */ /* 0x100fe2000001083c */
[----:B------:R-:W-:Y:S01]  /*58c0*/  FMNMX.FTZ R26, R81, R26, !PT ;  /* 0x0000001a511a7209 */ /* 0x000fe20007810000 */
[-CC-:B------:R-:W-:Y:S01]  /*58d0*/  FFMA.FTZ R71, R153, R24.reuse, -R60.reuse ;  /* 0x0000001899477223 */ /* 0x180fe2000001083c */
[----:B------:R-:W-:Y:S01]  /*58e0*/  ISETP.GT.AND P5, PT, R36, 0x41, PT ;  /* 0x000000412400780c */ /* 0x000fe20003fa4270 */
[----:B------:R-:W1:Y:S01]  /*58f0*/  MUFU.TANH R58, R58 ;  /* 0x0000003a003a7308 */ /* 0x000e620000002400 */
[----:B------:R-:W-:Y:S01]  /*5900*/  FSEL R85, R34, -INF , P4 ;  /* 0xff80000022557808 */ /* 0x000fe20002000000 */
[----:B------:R-:W-:Y:S01]  /*5910*/  FFMA.FTZ R34, R141, R24, -R60 ;  /* 0x000000188d227223 */ /* 0x000fe2000001083c */
[----:B------:R-:W-:Y:S01]  /*5920*/  FMNMX.FTZ R26, R47, R26, !PT ;  /* 0x0000001a2f1a7209 */ /* 0x000fe20007810000 */
[----:B------:R-:W-:Y:S01]  /*5930*/  UMOV UR7, UR5 ;  /* 0x0000000500077c82 */ /* 0x000fe20008000000 */
[----:B------:R-:W-:-:S02]  /*5940*/  ISETP.GT.AND P4, PT, R36, 0x48, PT ;  /* 0x000000482400780c */ /* 0x000fc40003f84270 */
[----:B------:R-:W-:Y:S01]  /*5950*/  FSEL R35, R35, -INF , P5 ;  /* 0xff80000023237808 */ /* 0x000fe20002800000 */
[----:B------:R-:W2:Y:S01]  /*5960*/  MUFU.TANH R62, R62 ;  /* 0x0000003e003e7308 */ /* 0x000ea20000002400 */
[----:B------:R-:W-:Y:S02]  /*5970*/  FMNMX.FTZ R26, R85, R26, !PT ;  /* 0x0000001a551a7209 */ /* 0x000fe40007810000 */
[----:B------:R-:W-:Y:S02]  /*5980*/  ISETP.GT.AND P5, PT, R36, 0x49, PT ;  /* 0x000000492400780c */ /* 0x000fe40003fa4270 */
[----:B------:R-:W-:Y:S01]  /*5990*/  FSEL R49, R18, -INF , P4 ;  /* 0xff80000012317808 */ /* 0x000fe20002000000 */
[----:B------:R-:W-:Y:S01]  /*59a0*/  FFMA.FTZ R18, R51, R24, -R60 ;  /* 0x0000001833127223 */ /* 0x000fe2000001083c */
[----:B------:R-:W-:Y:S01]  /*59b0*/  FMNMX.FTZ R26, R35, R26, !PT ;  /* 0x0000001a231a7209 */ /* 0x000fe20007810000 */
[----:B------:R-:W2:Y:S01]  /*59c0*/  MUFU.TANH R64, R64 ;  /* 0x0000004000407308 */ /* 0x000ea20000002400 */
[----:B------:R-:W-:-:S02]  /*59d0*/  ISETP.GT.AND P4, PT, R36, 0x50, PT ;  /* 0x000000502400780c */ /* 0x000fc40003f84270 */
[----:B------:R-:W-:Y:S02]  /*59e0*/  FSEL R51, R38, -INF , P5 ;  /* 0xff80000026337808 */ /* 0x000fe40002800000 */
[----:B------:R-:W-:Y:S02]  /*59f0*/  FMNMX.FTZ R26, R49, R26, !PT ;  /* 0x0000001a311a7209 */ /* 0x000fe40007810000 */
[----:B------:R-:W-:Y:S01]  /*5a00*/  ISETP.GT.AND P5, PT, R36, 0x51, PT ;  /* 0x000000512400780c */ /* 0x000fe20003fa4270 */
[----:B------:R0:W-:Y:S01]  /*5a10*/  MUFU.EX2 R14, R66 ;  /* 0x00000042000e7308 */ /* 0x0001e20000000800 */
[----:B------:R-:W-:Y:S01]  /*5a20*/  FSEL R133, R40, -INF , P4 ;  /* 0xff80000028857808 */ /* 0x000fe20002000000 */
[----:B------:R-:W-:Y:S01]  /*5a30*/  FFMA.FTZ R40, R151, R24, -R60 ;  /* 0x0000001897287223 */ /* 0x000fe2000001083c */
[----:B------:R-:W-:Y:S02]  /*5a40*/  FMNMX.FTZ R26, R51, R26, !PT ;  /* 0x0000001a331a7209 */ /* 0x000fe40007810000 */
[----:B------:R-:W-:-:S02]  /*5a50*/  ISETP.GT.AND P4, PT, R36, 0x58, PT ;  /* 0x000000582400780c */ /* 0x000fc40003f84270 */
[----:B------:R-:W-:Y:S01]  /*5a60*/  FSEL R42, R42, -INF , P5 ;  /* 0xff8000002a2a7808 */ /* 0x000fe20002800000 */
[----:B------:R-:W-:Y:S01]  /*5a70*/  MUFU.EX2 R12, R68 ;  /* 0x00000044000c7308 */ /* 0x000fe20000000800 */
[----:B------:R-:W-:Y:S01]  /*5a80*/  FMNMX.FTZ R53, R133, R26, !PT ;  /* 0x0000001a85357209 */ /* 0x000fe20007810000 */
[-CC-:B------:R-:W-:Y:S01]  /*5a90*/  FFMA.FTZ R26, R57, R24.reuse, -R60.reuse ;  /* 0x00000018391a7223 */ /* 0x180fe2000001083c */
[----:B------:R-:W-:Y:S01]  /*5aa0*/  ISETP.GT.AND P5, PT, R36, 0x59, PT ;  /* 0x000000592400780c */ /* 0x000fe20003fa4270 */
[----:B------:R-:W-:Y:S01]  /*5ab0*/  FFMA.FTZ R57, R143, R24, -R60 ;  /* 0x000000188f397223 */ /* 0x000fe2000001083c */
[----:B----4-:R-:W-:Y:S02]  /*5ac0*/  FSEL R44, R44, -INF , P4 ;  /* 0xff8000002c2c7808 */ /* 0x010fe40002000000 */
[----:B------:R-:W-:Y:S01]  /*5ad0*/  FMNMX.FTZ R53, R42, R53, !PT ;  /* 0x000000352a357209 */ /* 0x000fe20007810000 */
[----:B------:R-:W4:Y:S01]  /*5ae0*/  MUFU.EX2 R17, R17 ;  /* 0x0000001100117308 */ /* 0x000f220000000800 */
[----:B------:R-:W-:-:S02]  /*5af0*/  ISETP.GT.AND P4, PT, R36, 0x60, PT ;  /* 0x000000602400780c */ /* 0x000fc40003f84270 */
[----:B---3--:R-:W-:Y:S02]  /*5b00*/  FSEL R46, R46, -INF , P5 ;  /* 0xff8000002e2e7808 */ /* 0x008fe40002800000 */
[----:B------:R-:W-:Y:S02]  /*5b10*/  FMNMX.FTZ R53, R44, R53, !PT ;  /* 0x000000352c357209 */ /* 0x000fe40007810000 */
[----:B------:R-:W-:Y:S01]  /*5b20*/  ISETP.GT.AND P5, PT, R36, 0x61, PT ;  /* 0x000000612400780c */ /* 0x000fe20003fa4270 */
[----:B------:R-:W3:Y:S01]  /*5b30*/  MUFU.EX2 R25, R25 ;  /* 0x0000001900197308 */ /* 0x000ee20000000800 */
[----:B-----5:R-:W-:Y:S02]  /*5b40*/  FSEL R48, R48, -INF , P4 ;  /* 0xff80000030307808 */ /* 0x020fe40002000000 */
        /* <DEDUP_REMOVED lines=8> */
[----:B------:R-:W-:Y:S02]  /*5bd0*/  WARPGROUP.DEPBAR.LE gsb0, 0x0 ;  /* 0x00008000000079c5 */ /* 0x000fe40000010000 */
[----:B------:R-:W-:Y:S01]  /*5be0*/  ISETP.GT.AND P4, PT, R36, 0x70, PT ;  /* 0x000000702400780c */ /* 0x000fe20003f84270 */
[----:B------:R-:W-:Y:S01]  /*5bf0*/  WARPGROUP.ARRIVE ;  /* 0x00000000000079c5 */ /* 0x000fe20000000000 */
[----:B0-----:R-:W-:Y:S01]  /*5c00*/  FSEL R66, R54, -INF , P5 ;  /* 0xff80000036427808 */ /* 0x001fe20002800000 */
[----:B------:R0:W-:Y:S01]  /*5c10*/  MUFU.EX2 R22, R28 ;  /* 0x0000001c00167308 */ /* 0x0001e20000000800 */
[----:B------:R-:W-:-:S02]  /*5c20*/  FMNMX.FTZ R53, R52, R53, !PT ;  /* 0x0000003534357209 */ /* 0x000fc40007810000 */
[----:B------:R-:W-:Y:S01]  /*5c30*/  ISETP.GT.AND P5, PT, R36, 0x71, PT ;  /* 0x000000712400780c */ /* 0x000fe20003fa4270 */
[----:B------:R-:W-:Y:S01]  /*5c40*/  HGMMA.64x64x16.F32 R88, R120, gdesc[UR8].tnspB, R88, gsb0 ;  /* 0x40e0000878587df0 */ /* 0x000fe20008000858 */
[----:B------:R-:W-:Y:S02]  /*5c50*/  FSEL R56, R56, -INF , P4 ;  /* 0xff80000038387808 */ /* 0x000fe40002000000 */
[----:B------:R-:W-:Y:S01]  /*5c60*/  FMNMX.FTZ R53, R66, R53, !PT ;  /* 0x0000003542357209 */ /* 0x000fe20007810000 */
[----:B------:R-:W5:Y:S01]  /*5c70*/  MUFU.EX2 R29, R29 ;  /* 0x0000001d001d7308 */ /* 0x000f620000000800 */
[----:B------:R-:W-:Y:S01]  /*5c80*/  ISETP.GT.AND P4, PT, R36, 0x78, PT ;  /* 0x000000782400780c */ /* 0x000fe20003f84270 */
[-CC-:B0-----:R-:W-:Y:S01]  /*5c90*/  FFMA.FTZ R28, R63, R24.reuse, -R60.reuse ;  /* 0x000000183f1c7223 */ /* 0x181fe2000001083c */
[----:B-1----:R-:W-:Y:S01]  /*5ca0*/  FSEL R68, R58, -INF , P5 ;  /* 0xff8000003a447808 */ /* 0x002fe20002800000 */
[-CC-:B------:R-:W-:Y:S01]  /*5cb0*/  FFMA.FTZ R63, R149, R24.reuse, -R60.reuse ;  /* 0x00000018953f7223 */ /* 0x180fe2000001083c */
[----:B------:R-:W-:Y:S01]  /*5cc0*/  FMNMX.FTZ R53, R56, R53, !PT ;  /* 0x0000003538357209 */ /* 0x000fe20007810000 */
[-CC-:B------:R-:W-:Y:S01]  /*5cd0*/  FFMA.FTZ R58, R61, R24.reuse, -R60.reuse ;  /* 0x000000183d3a7223 */ /* 0x180fe2000001083c */
[----:B------:R-:W-:Y:S01]  /*5ce0*/  ISETP.GT.AND P5, PT, R36, 0x79, PT ;  /* 0x000000792400780c */ /* 0x000fe20003fa4270 */
[----:B------:R-:W-:Y:S01]  /*5cf0*/  MUFU.EX2 R18, R18 ;  /* 0x0000001200127308 */ /* 0x000fe20000000800 */
[----:B--2---:R-:W-:Y:S01]  /*5d00*/  FSEL R62, R62, -INF , P4 ;  /* 0xff8000003e3e7808 */ /* 0x004fe20002000000 */
[----:B------:R-:W-:Y:S01]  /*5d10*/  FFMA.FTZ R36, R83, R24, -R60 ;  /* 0x0000001853247223 */ /* 0x000fe2000001083c */
[----:B------:R-:W-:-:S02]  /*5d20*/  FMNMX.FTZ R53, R68, R53, !PT ;  /* 0x0000003544357209 */ /* 0x000fc40007810000 */
[----:B------:R-:W-:Y:S02]  /*5d30*/  FSEL R64, R64, -INF , P5 ;  /* 0xff80000040407808 */ /* 0x000fe40002800000 */
[----:B------:R-:W-:Y:S01]  /*5d40*/  FMNMX.FTZ R53, R62, R53, !PT ;  /* 0x000000353e357209 */ /* 0x000fe20007810000 */
[----:B------:R-:W0:Y:S01]  /*5d50*/  MUFU.EX2 R31, R31 ;  /* 0x0000001f001f7308 */ /* 0x000e220000000800 */
[----:B------:R-:W-:Y:S02]  /*5d60*/  F2FP.F16.F32.PACK_AB R149, R10, R33 ;  /* 0x000000210a95723e */ /* 0x000fe400000000ff */
[----:B------:R-:W-:Y:S02]  /*5d70*/  FMNMX.FTZ R38, R64, R53, !PT ;  /* 0x0000003540267209 */ /* 0x000fe40007810000 */
[----:B----4-:R-:W-:Y:S02]  /*5d80*/  F2FP.F16.F32.PACK_AB R151, R17, R12 ;  /* 0x0000000c1197723e */ /* 0x010fe400000000ff */
[----:B---3--:R-:W-:Y:S01]  /*5d90*/  F2FP.F16.F32.PACK_AB R145, R25, R14 ;  /* 0x0000000e1991723e */ /* 0x008fe200000000ff */
[----:B------:R-:W1:Y:S01]  /*5da0*/  SHFL.BFLY PT, R55, R38, 0x2, 0x1f ;  /* 0x0c401f0026377f89 */ /* 0x000e6200000e0000 */
[----:B------:R-:W-:Y:S01]  /*5db0*/  MUFU.EX2 R137, R137 ;  /* 0x0000008900897308 */ /* 0x000fe20000000800 */
[----:B-----5:R-:W-:-:S07]  /*5dc0*/  F2FP.F16.F32.PACK_AB R141, R29, R22 ;  /* 0x000000161d8d723e */ /* 0x020fce00000000ff */
[----:B------:R-:W-:Y:S01]  /*5dd0*/  MUFU.EX2 R26, R26 ;  /* 0x0000001a001a7308 */ /* 0x000fe20000000800 */
[----:B0-----:R-:W-:-:S07]  /*5de0*/  F2FP.F16.F32.PACK_AB R143, R31, R18 ;  /* 0x000000121f8f723e */ /* 0x001fce00000000ff */
[----:B------:R-:W-:Y:S01]  /*5df0*/  MUFU.EX2 R139, R139 ;  /* 0x0000008b008b7308 */ /* 0x000fe20000000800 */
[----:B-1----:R-:W-:-:S07]  /*5e00*/  FMNMX.FTZ R55, R38, R55, !PT ;  /* 0x0000003726377209 */ /* 0x002fce0007810000 */
[----:B------:R-:W-:Y:S01]  /*5e10*/  MUFU.EX2 R28, R28 ;  /* 0x0000001c001c7308 */ /* 0x000fe20000000800 */
[----:B------:R-:W-:Y:S01]  /*5e20*/  FFMA.FTZ R38, R147, R24, -R60 ;  /* 0x0000001893267223 */ /* 0x000fe2000001083c */
[----:B------:R-:W-:Y:S01]  /*5e30*/  F2FP.F16.F32.PACK_AB R147, R27, R20 ;  /* 0x000000141b93723e */ /* 0x000fe200000000ff */
[----:B------:R-:W0:Y:S05]  /*5e40*/  SHFL.BFLY PT, R54, R55, 0x1, 0x1f ;  /* 0x0c201f0037367f89 */ /* 0x000e2a00000e0000 */
[----:B------:R-:W-:Y:S08]  /*5e50*/  MUFU.EX2 R30, R30 ;  /* 0x0000001e001e7308 */ /* 0x000ff00000000800 */
[----:B------:R1:W-:Y:S08]  /*5e60*/  MUFU.EX2 R53, R67 ;  /* 0x0000004300357308 */ /* 0x0003f00000000800 */
[----:B------:R-:W-:Y:S01]  /*5e70*/  MUFU.EX2 R135, R135 ;  /* 0x0000008700877308 */ /* 0x000fe20000000800 */
[----:B------:R-:W-:-:S02]  /*5e80*/  WARPGROUP.DEPBAR.LE gsb0, 0x0 ;  /* 0x00008000000079c5 */ /* 0x000fc40000010000 */
[--C-:B-1----:R-:W-:Y:S01]  /*5e90*/  FFMA.FTZ R67, R155, R24, -R60.reuse ;  /* 0x000000189b437223 */ /* 0x102fe2000001083c */
[----:B0-----:R-:W-:Y:S01]  /*5ea0*/  FMNMX.FTZ R55, R55, R54, !PT ;  /* 0x0000003637377209 */ /* 0x001fe20007810000 */
[-CC-:B------:R-:W-:Y:S01]  /*5eb0*/  FFMA.FTZ R54, R87, R24.reuse, -R60.reuse ;  /* 0x0000001857367223 */ /* 0x180fe2000001083c */
[-C--:B------:R-:W-:Y:S02]  /*5ec0*/  FFMA.FTZ R60, R157, R24.reuse, -R60 ;  /* 0x000000189d3c7223 */ /* 0x080fe4000001083c */
[C---:B------:R-:W-:Y:S01]  /*5ed0*/  FSETP.NEU.FTZ.AND P4, PT, R55.reuse, -INF , PT ;  /* 0xff8000003700780b */ /* 0x040fe20003f9d000 */
[----:B------:R-:W-:Y:S01]  /*5ee0*/  FMUL.FTZ R75, R55, R24 ;  /* 0x00000018374b7220 */ /* 0x000fe20000410000 */
[----:B------:R-:W-:Y:S04]  /*5ef0*/  MUFU.EX2 R32, R32 ;  /* 0x0000002000207308 */ /* 0x000fe80000000800 */
[----:B------:R-:W-:-:S04]  /*5f00*/  FSEL R75, R75, RZ, P4 ;  /* 0x000000ff4b4b7208 */ /* 0x000fc80002000000 */
[----:B------:R-:W-:Y:S01]  /*5f10*/  MUFU.EX2 R34, R34 ;  /* 0x0000002200227308 */ /* 0x000fe20000000800 */
[-CC-:B------:R-:W-:Y:S01]  /*5f20*/  FFMA.FTZ R148, R11, R24.reuse, -R75.reuse ;  /* 0x000000180b947223 */ /* 0x180fe2000001084b */
[-CC-:B------:R-:W-:Y:S01]  /*5f30*/  FFMA.FTZ R11, R37, R24.reuse, -R75.reuse ;  /* 0x00000018250b7223 */ /* 0x180fe2000001084b */
[-C--:B------:R-:W-:Y:S01]  /*5f40*/  FFMA.FTZ R37, R43, R24.reuse, -R75 ;  /* 0x000000182b257223 */ /* 0x080fe2000001084b */
[----:B------:R-:W-:Y:S01]  /*5f50*/  FADD.FTZ R43, -R70, R9 ;  /* 0x00000009462b7221 */ /* 0x000fe20000010100 */
[----:B------:R-:W-:Y:S01]  /*5f60*/  FSEL R9, R55, RZ, P4 ;  /* 0x000000ff37097208 */ /* 0x000fe20002000000 */
[-CC-:B------:R-:W-:Y:S01]  /*5f70*/  FFMA.FTZ R144, R19, R24.reuse, -R75.reuse ;  /* 0x0000001813907223 */ /* 0x180fe2000001084b */
[-CC-:B------:R-:W-:Y:S01]  /*5f80*/  FFMA.FTZ R13, R13, R24.reuse, -R75.reuse ;  /* 0x000000180d0d7223 */ /* 0x180fe2000001084b */
[-CC-:B------:R-:W-:Y:S01]  /*5f90*/  FFMA.FTZ R19, R39, R24.reuse, -R75.reuse ;  /* 0x0000001827137223 */ /* 0x180fe2000001084b */
[-CC-:B------:R-:W-:Y:S01]  /*5fa0*/  FFMA.FTZ R39, R45, R24.reuse, -R75.reuse ;  /* 0x000000182d277223 */ /* 0x180fe2000001084b */
[----:B------:R-:W-:Y:S01]  /*5fb0*/  FADD.FTZ R9, -R9, R8 ;  /* 0x0000000809097221 */ /* 0x000fe20000010100 */
[-C--:B------:R-:W-:Y:S01]  /*5fc0*/  FMUL.FTZ R45, R43, R24.reuse ;  /* 0x000000182b2d7220 */ /* 0x080fe20000410000 */
[----:B------:R-:W-:Y:S01]  /*5fd0*/  IMAD.U32 R43, RZ, RZ, UR4 ;  /* 0x00000004ff2b7e24 */ /* 0x000fe2000f8e00ff */
[----:B------:R-:W-:Y:S01]  /*5fe0*/  MUFU.EX2 R13, R13 ;  /* 0x0000000d000d7308 */ /* 0x000fe20000000800 */
[-C--:B------:R-:W-:Y:S01]  /*5ff0*/  FMUL.FTZ R70, R9, R24.reuse ;  /* 0x0000001809467220 */ /* 0x080fe20000410000 */
[-CC-:B------:R-:W-:Y:S01]  /*6000*/  FFMA.FTZ R150, R65, R24.reuse, -R75.reuse ;  /* 0x0000001841967223 */ /* 0x180fe2000001084b */
[----:B------:R-:W-:Y:S01]  /*6010*/  VIADD R9, R16, 0x9 ;  /* 0x0000000910097836 */ /* 0x000fe20000000000 */
[----:B------:R-:W-:Y:S01]  /*6020*/  @!P1 LEA R43, R43, UR39, 0x3 ;  /* 0x000000272b2b9c11 */ /* 0x000fe2000f8e18ff */
[-CC-:B------:R-:W-:Y:S01]  /*6030*/  FFMA.FTZ R15, R15, R24.reuse, -R75.reuse ;  /* 0x000000180f0f7223 */ /* 0x180fe2000001084b */
[-CC-:B------:R-:W-:Y:S01]  /*6040*/  FFMA.FTZ R146, R21, R24.reuse, -R75.reuse ;  /* 0x0000001815927223 */ /* 0x180fe2000001084b */
[-CC-:B------:R-:W-:Y:S01]  /*6050*/  FFMA.FTZ R21, R41, R24.reuse, -R75.reuse ;  /* 0x0000001829157223 */ /* 0x180fe2000001084b */
[----:B------:R-:W0:Y:S01]  /*6060*/  MUFU.EX2 R8, R45 ;  /* 0x0000002d00087308 */ /* 0x000e220000000800 */
[-CC-:B------:R-:W-:Y:S01]  /*6070*/  FFMA.FTZ R41, R47, R24.reuse, -R75.reuse ;  /* 0x000000182f297223 */ /* 0x180fe2000001084b */
[----:B------:R-:W-:Y:S01]  /*6080*/  @!P1 IADD3 R43, R43, 0x16840, RZ ;  /* 0x000168402b2b9810 */ /* 0x000fe20007ffe0ff */
[-CC-:B------:R-:W-:Y:S01]  /*6090*/  FFMA.FTZ R47, R35, R24.reuse, -R75.reuse ;  /* 0x00000018232f7223 */ /* 0x180fe2000001084b */
[----:B------:R-:W-:Y:S01]  /*60a0*/  SEL R35, R9, 0x9, !P3 ;  /* 0x0000000909237807 */ /* 0x000fe20005800000 */
[----:B------:R-:W-:Y:S01]  /*60b0*/  FFMA.FTZ R134, R49, R24, -R75 ;  /* 0x0000001831867223 */ /* 0x000fe2000001084b */
[----:B------:R-:W-:Y:S01]  /*60c0*/  @!P1 PRMT R43, RZ, 0x654, R43 ;  /* 0x00000654ff2b9816 */ /* 0x000fe2000000002b */
[----:B------:R-:W-:Y:S01]  /*60d0*/  IMAD.U32 R49, RZ, RZ, UR6 ;  /* 0x00000006ff317e24 */ /* 0x000fe2000f8e00ff */
[----:B------:R-:W1:Y:S01]  /*60e0*/  MUFU.EX2 R70, R70 ;  /* 0x0000004600467308 */ /* 0x000e620000000800 */
[----:B------:R2:W-:Y:S06]  /*60f0*/  BAR.ARV R35, 0x100 ;  /* 0x000400230000751d */ /* 0x0005ec0000002000 */
[----:B------:R1:W-:Y:S01]  /*6100*/  @!P1 SYNCS.ARRIVE.TRANS64.RED.A1T0 RZ, [R43+URZ], RZ ;  /* 0x000000ff2bff99a7 */ /* 0x0003e2000810043f */
[----:B------:R-:W3:Y:S01]  /*6110*/  MUFU.EX2 R148, R148 ;  /* 0x0000009400947308 */ /* 0x000ee20000000800 */
[----:B0-----:R-:W-:Y:S01]  /*6120*/  FFMA.FTZ R45, R8, R0, R33 ;  /* 0x00000000082d7223 */ /* 0x001fe20000010021 */
[----:B------:R-:W-:Y:S01]  /*6130*/  @!P1 LEA R0, R49, UR39, 0x3 ;  /* 0x0000002731009c11 */ /* 0x000fe2000f8e18ff */
[-CC-:B------:R-:W-:Y:S01]  /*6140*/  FFMA.FTZ R140, R69, R24.reuse, -R75.reuse ;  /* 0x00000018458c7223 */ /* 0x180fe2000001084b */
[-C--:B------:R-:W-:Y:S01]  /*6150*/  FFMA.FTZ R142, R73, R24.reuse, -R75 ;  /* 0x00000018498e7223 */ /* 0x080fe2000001084b */
[----:B------:R-:W-:Y:S01]  /*6160*/  FADD.FTZ R45, R10, R45 ;  /* 0x0000002d0a2d7221 */ /* 0x000fe20000010000 */
[-C--:B------:R-:W-:Y:S01]  /*6170*/  FFMA.FTZ R136, R77, R24.reuse, -R75 ;  /* 0x000000184d887223 */ /* 0x080fe2000001084b */
[----:B--2---:R-:W-:Y:S01]  /*6180*/  @!P1 VIADD R35, R0, 0x16860 ;  /* 0x0001686000239836 */ /* 0x004fe20000000000 */
[----:B------:R-:W0:Y:S01]  /*6190*/  MUFU.EX2 R150, R150 ;  /* 0x0000009600967308 */ /* 0x000e220000000800 */
[----:B-1----:R-:W-:Y:S01]  /*61a0*/  FFMA.FTZ R43, R70, R3, R13 ;  /* 0x00000003462b7223 */ /* 0x002fe2000001000d */
[----:B------:R-:W-:Y:S01]  /*61b0*/  FADD.FTZ R72, R12, R45 ;  /* 0x0000002d0c487221 */ /* 0x000fe20000010000 */
[-C--:B------:R-:W-:Y:S01]  /*61c0*/  FFMA.FTZ R138, R81, R24.reuse, -R75 ;  /* 0x00000018518a7223 */ /* 0x080fe2000001084b */
[----:B------:R-:W-:Y:S01]  /*61d0*/  @!P1 PRMT R45, RZ, 0x654, R35 ;  /* 0x00000654ff2d9816 */ /* 0x000fe20000000023 */
[-CC-:B------:R-:W-:Y:S01]  /*61e0*/  FFMA.FTZ R132, R85, R24.reuse, -R75.reuse ;  /* 0x0000001855847223 */ /* 0x180fe2000001084b */
[-CC-:B------:R-:W-:Y:S01]  /*61f0*/  FFMA.FTZ R3, R51, R24.reuse, -R75.reuse ;  /* 0x0000001833037223 */ /* 0x180fe2000001084b */
[-C--:B------:R-:W-:Y:S01]  /*6200*/  FFMA.FTZ R128, R133, R24.reuse, -R75 ;  /* 0x0000001885807223 */ /* 0x080fe2000001084b */
[----:B------:R-:W1:Y:S01]  /*6210*/  MUFU.EX2 R15, R15 ;  /* 0x0000000f000f7308 */ /* 0x000e620000000800 */
[C---:B---3--:R-:W-:Y:S01]  /*6220*/  FADD.FTZ R43, R148.reuse, R43 ;  /* 0x0000002b942b7221 */ /* 0x048fe20000010000 */
[----:B------:R2:W-:Y:S01]  /*6230*/  @!P1 SYNCS.ARRIVE.TRANS64.RED.A1T0 RZ, [R45+URZ], RZ ;  /* 0x000000ff2dff99a7 */ /* 0x0005e2000810043f */
[----:B------:R-:W-:Y:S01]  /*6240*/  F2FP.F16.F32.PACK_AB R148, R148, R13 ;  /* 0x0000000d9494723e */ /* 0x000fe200000000ff */
[-CC-:B------:R-:W-:Y:S01]  /*6250*/  FFMA.FTZ R130, R44, R24.reuse, -R75.reuse ;  /* 0x000000182c827223 */ /* 0x180fe2000001084b */
[-CC-:B------:R-:W-:Y:S01]  /*6260*/  FFMA.FTZ R124, R48, R24.reuse, -R75.reuse ;  /* 0x00000018307c7223 */ /* 0x180fe2000001084b */
[-CC-:B------:R-:W-:Y:S01]  /*6270*/  FFMA.FTZ R50, R50, R24.reuse, -R75.reuse ;  /* 0x0000001832327223 */ /* 0x180fe2000001084b */
[-C--:B------:R-:W-:Y:S01]  /*6280*/  FFMA.FTZ R126, R52, R24.reuse, -R75 ;  /* 0x00000018347e7223 */ /* 0x080fe2000001084b */
[----:B------:R-:W3:Y:S01]  /*6290*/  MUFU.EX2 R144, R144 ;  /* 0x0000009000907308 */ /* 0x000ee20000000800 */
[----:B0-----:R-:W-:Y:S01]  /*62a0*/  FADD.FTZ R0, R150, R43 ;  /* 0x0000002b96007221 */ /* 0x001fe20000010000 */
[----:B------:R-:W-:Y:S01]  /*62b0*/  FADD.FTZ R43, R17, R72 ;  /* 0x00000048112b7221 */ /* 0x000fe20000010000 */
[-CC-:B------:R-:W-:Y:S01]  /*62c0*/  FFMA.FTZ R66, R66, R24.reuse, -R75.reuse ;  /* 0x0000001842427223 */ /* 0x180fe2000001084b */
[-CC-:B------:R-:W-:Y:S01]  /*62d0*/  FFMA.FTZ R56, R56, R24.reuse, -R75.reuse ;  /* 0x0000001838387223 */ /* 0x180fe2000001084b */
[-CC-:B------:R-:W-:Y:S01]  /*62e0*/  FFMA.FTZ R68, R68, R24.reuse, -R75.reuse ;  /* 0x0000001844447223 */ /* 0x180fe2000001084b */
[-CC-:B------:R-:W-:Y:S01]  /*62f0*/  FFMA.FTZ R62, R62, R24.reuse, -R75.reuse ;  /* 0x000000183e3e7223 */ /* 0x180fe2000001084b */
[----:B------:R-:W-:Y:S01]  /*6300*/  FFMA.FTZ R64, R64, R24, -R75 ;  /* 0x0000001840407223 */ /* 0x000fe2000001084b */
[----:B------:R-:W0:Y:S01]  /*6310*/  MUFU.EX2 R11, R11 ;  /* 0x0000000b000b7308 */ /* 0x000e220000000800 */
[C---:B-1----:R-:W-:Y:S01]  /*6320*/  FADD.FTZ R35, R15.reuse, R0 ;  /* 0x000000000f237221 */ /* 0x042fe20000010000 */
[----:B------:R-:W-:Y:S01]  /*6330*/  F2FP.F16.F32.PACK_AB R150, R15, R150 ;  /* 0x000000960f96723e */ /* 0x000fe200000000ff */
[----:B------:R-:W-:Y:S01]  /*6340*/  UMOV UR6, UR4 ;  /* 0x0000000400067c82 */ /* 0x000fe20008000000 */
[----:B------:R-:W-:Y:S01]  /*6350*/  PLOP3.LUT P3, PT, PT, PT, UP1, 0x80, 0x0 ;  /* 0x000000000000781c */ /* 0x000fe20003f6f018 */
[-C--:B------:R-:W-:Y:S01]  /*6360*/  FMUL.FTZ R90, R90, R8.reuse ;  /* 0x000000085a5a7220 */ /* 0x080fe20000410000 */
[-C--:B------:R-:W-:Y:S01]  /*6370*/  FMUL.FTZ R91, R91, R8.reuse ;  /* 0x000000085b5b7220 */ /* 0x080fe20000410000 */
[----:B------:R-:W-:Y:S01]  /*6380*/  FMUL.FTZ R94, R94, R8 ;  /* 0x000000085e5e7220 */ /* 0x000fe20000410000 */
[----:B------:R-:W1:Y:S01]  /*6390*/  MUFU.EX2 R146, R146 ;  /* 0x0000009200927308 */ /* 0x000e620000000800 */
[----:B---3--:R-:W-:Y:S01]  /*63a0*/  FADD.FTZ R0, R144, R35 ;  /* 0x0000002390007221 */ /* 0x008fe20000010000 */
[----:B------:R-:W-:Y:S01]  /*63b0*/  FFMA.FTZ R35, R42, R24, -R75 ;  /* 0x000000182a237223 */ /* 0x000fe2000001084b */
[----:B------:R-:W-:Y:S01]  /*63c0*/  FADD.FTZ R42, R14, R43 ;  /* 0x0000002b0e2a7221 */ /* 0x000fe20000010000 */
[-C--:B------:R-:W-:Y:S01]  /*63d0*/  FMUL.FTZ R95, R95, R8.reuse ;  /* 0x000000085f5f7220 */ /* 0x080fe20000410000 */
[-C--:B------:R-:W-:Y:S01]  /*63e0*/  FMUL.FTZ R98, R98, R8.reuse ;  /* 0x0000000862627220 */ /* 0x080fe20000410000 */
[----:B------:R-:W-:Y:S01]  /*63f0*/  FMUL.FTZ R99, R99, R8 ;  /* 0x0000000863637220 */ /* 0x000fe20000410000 */
[----:B--2---:R-:W-:Y:S01]  /*6400*/  FADD.FTZ R45, R25, R42 ;  /* 0x0000002a192d7221 */ /* 0x004fe20000010000 */
[----:B------:R-:W2:Y:S01]  /*6410*/  MUFU.EX2 R19, R19 ;  /* 0x0000001300137308 */ /* 0x000ea20000000800 */
[C---:B0-----:R-:W-:Y:S01]  /*6420*/  FADD.FTZ R43, R11.reuse, R0 ;  /* 0x000000000b2b7221 */ /* 0x041fe20000010000 */
[----:B------:R-:W-:Y:S01]  /*6430*/  F2FP.F16.F32.PACK_AB R144, R11, R144 ;  /* 0x000000900b90723e */ /* 0x000fe200000000ff */
[----:B------:R-:W-:Y:S01]  /*6440*/  FADD.FTZ R42, R20, R45 ;  /* 0x0000002d142a7221 */ /* 0x000fe20000010000 */
[-C--:B------:R-:W-:Y:S01]  /*6450*/  FMUL.FTZ R102, R102, R8.reuse ;  /* 0x0000000866667220 */ /* 0x080fe20000410000 */
[-C--:B------:R-:W-:Y:S01]  /*6460*/  FMUL.FTZ R103, R103, R8.reuse ;  /* 0x0000000867677220 */ /* 0x080fe20000410000 */
[-C--:B------:R-:W-:Y:S01]  /*6470*/  FMUL.FTZ R106, R106, R8.reuse ;  /* 0x000000086a6a7220 */ /* 0x080fe20000410000 */
[----:B------:R-:W-:Y:S01]  /*6480*/  FMUL.FTZ R107, R107, R8 ;  /* 0x000000086b6b7220 */ /* 0x000fe20000410000 */
[----:B------:R-:W0:Y:S01]  /*6490*/  MUFU.EX2 R140, R140 ;  /* 0x0000008c008c7308 */ /* 0x000e220000000800 */
[----:B-1----:R-:W-:Y:S01]  /*64a0*/  FADD.FTZ R0, R146, R43 ;  /* 0x0000002b92007221 */ /* 0x002fe20000010000 */
[----:B------:R-:W-:Y:S01]  /*64b0*/  FFMA.FTZ R43, R46, R24, -R75 ;  /* 0x000000182e2b7223 */ /* 0x000fe2000001084b */
[-C--:B------:R-:W-:Y:S01]  /*64c0*/  FMUL.FTZ R110, R110, R8.reuse ;  /* 0x000000086e6e7220 */ /* 0x080fe20000410000 */
[-C--:B------:R-:W-:Y:S01]  /*64d0*/  FMUL.FTZ R111, R111, R8.reuse ;  /* 0x000000086f6f7220 */ /* 0x080fe20000410000 */
[-C--:B------:R-:W-:Y:S01]  /*64e0*/  FMUL.FTZ R114, R114, R8.reuse ;  /* 0x0000000872727220 */ /* 0x080fe20000410000 */
[-C--:B------:R-:W-:Y:S01]  /*64f0*/  FMUL.FTZ R115, R115, R8.reuse ;  /* 0x0000000873737220 */ /* 0x080fe20000410000 */
[-C--:B------:R-:W-:Y:S01]  /*6500*/  FMUL.FTZ R118, R118, R8.reuse ;  /* 0x0000000876767220 */ /* 0x080fe20000410000 */
[----:B------:R-:W1:Y:S01]  /*6510*/  MUFU.EX2 R21, R21 ;  /* 0x0000001500157308 */ /* 0x000e620000000800 */
[----:B--2---:R-:W-:Y:S01]  /*6520*/  FADD.FTZ R45, R19, R0 ;  /* 0x00000000132d7221 */ /* 0x004fe20000010000 */
[----:B------:R-:W-:Y:S01]  /*6530*/  FMUL.FTZ R119, R119, R8 ;  /* 0x0000000877777220 */ /* 0x000fe20000410000 */
[----:B------:R-:W-:Y:S01]  /*6540*/  F2FP.F16.F32.PACK_AB R146, R19, R146 ;  /* 0x000000921392723e */ /* 0x000fe200000000ff */
[----:B------:R-:W-:Y:S01]  /*6550*/  FMUL.FTZ R88, R88, R70 ;  /* 0x0000004658587220 */ /* 0x000fe20000410000 */
[----:B------:R-:W-:Y:S01]  /*6560*/  F2FP.F16.F32.PACK_AB R133, R53, R30 ;  /* 0x0000001e3585723e */ /* 0x000fe200000000ff */
        /* <DEDUP_REMOVED lines=9> */
[----:B------:R-:W-:Y:S01]  /*6600*/  FMUL.FTZ R104, R104, R70 ;  /* 0x0000004668687220 */ /* 0x000fe20000410000 */
        /* <DEDUP_REMOVED lines=8> */
[----:B------:R1:W-:Y:S01]  /*6690*/  MUFU.EX2 R9, R47 ;  /* 0x0000002f00097308 */ /* 0x0003e20000000800 */
[----:B--2---:R-:W-:Y:S01]  /*66a0*/  FADD.FTZ R0, R142, R45 ;  /* 0x0000002d8e007221 */ /* 0x004fe20000010000 */
[-C--:B------:R-:W-:Y:S01]  /*66b0*/  FMUL.FTZ R116, R116, R70.reuse ;  /* 0x0000004674747220 */ /* 0x080fe20000410000 */
[----:B------:R-:W-:Y:S01]  /*66c0*/  FMUL.FTZ R117, R117, R70 ;  /* 0x0000004675757220 */ /* 0x000fe20000410000 */
[----:B------:R-:W-:-:S04]  /*66d0*/  IMAD.MOV.U32 R8, RZ, RZ, R55 ;  /* 0x000000ffff087224 */ /* 0x000fc800078e0037 */
[----:B------:R-:W2:Y:S01]  /*66e0*/  MUFU.EX2 R136, R136 ;  /* 0x0000008800887308 */ /* 0x000ea20000000800 */
[----:B-1----:R-:W-:Y:S01]  /*66f0*/  FADD.FTZ R47, R27, R42 ;  /* 0x0000002a1b2f7221 */ /* 0x002fe20000010000 */
[C---:B0-----:R-:W-:Y:S01]  /*6700*/  FADD.FTZ R45, R37.reuse, R0 ;  /* 0x00000000252d7221 */ /* 0x041fe20000010000 */
[----:B------:R-:W-:Y:S02]  /*6710*/  F2FP.F16.F32.PACK_AB R142, R37, R142 ;  /* 0x0000008e258e723e */ /* 0x000fe400000000ff */
[----:B------:R-:W-:-:S03]  /*6720*/  FADD.FTZ R42, R22, R47 ;  /* 0x0000002f162a7221 */ /* 0x000fc60000010000 */
[----:B------:R-:W0:Y:S01]  /*6730*/  MUFU.EX2 R39, R39 ;  /* 0x0000002700277308 */ /* 0x000e220000000800 */
[----:B------:R-:W-:-:S04]  /*6740*/  FADD.FTZ R47, R29, R42 ;  /* 0x0000002a1d2f7221 */ /* 0x000fc80000010000 */
[----:B------:R-:W-:-:S03]  /*6750*/  FADD.FTZ R42, R18, R47 ;  /* 0x0000002f122a7221 */ /* 0x000fc60000010000 */
[----:B------:R-:W1:Y:S01]  /*6760*/  MUFU.EX2 R138, R138 ;  /* 0x0000008a008a7308 */ /* 0x000e620000000800 */
[----:B------:R-:W-:Y:S01]  /*6770*/  FADD.FTZ R42, R31, R42 ;  /* 0x0000002a1f2a7221 */ /* 0x000fe20000010000 */
[----:B--2---:R-:W-:-:S03]  /*6780*/  FADD.FTZ R0, R136, R45 ;  /* 0x0000002d88007221 */ /* 0x004fc60000010000 */
[----:B------:R-:W-:Y:S01]  /*6790*/  FADD.FTZ R33, R137, R42 ;  /* 0x0000002a89217221 */ /* 0x000fe20000010000 */
[C---:B------:R-:W-:Y:S02]  /*67a0*/  F2FP.F16.F32.PACK_AB R137, R26.reuse, R137 ;  /* 0x000000891a89723e */ /* 0x040fe400000000ff */
[----:B------:R-:W2:Y:S01]  /*67b0*/  MUFU.EX2 R41, R41 ;  /* 0x0000002900297308 */ /* 0x000ea20000000800 */
[C---:B0-----:R-:W-:Y:S01]  /*67c0*/  FADD.FTZ R45, R39.reuse, R0 ;  /* 0x00000000272d7221 */ /* 0x041fe20000010000 */
[----:B------:R-:W-:Y:S01]  /*67d0*/  FADD.FTZ R0, R26, R33 ;  /* 0x000000211a007221 */ /* 0x000fe20000010000 */
[----:B------:R-:W-:-:S03]  /*67e0*/  F2FP.F16.F32.PACK_AB R136, R39, R136 ;  /* 0x000000882788723e */ /* 0x000fc600000000ff */
[----:B------:R-:W-:Y:S01]  /*67f0*/  FADD.FTZ R13, R139, R0 ;  /* 0x000000008b0d7221 */ /* 0x000fe20000010000 */
[----:B------:R-:W-:Y:S01]  /*6800*/  F2FP.F16.F32.PACK_AB R139, R28, R139 ;  /* 0x0000008b1c8b723e */ /* 0x000fe200000000ff */
[----:B------:R-:W0:Y:S01]  /*6810*/  MUFU.EX2 R132, R132 ;  /* 0x0000008400847308 */ /* 0x000e220000000800 */
[----:B-1----:R-:W-:Y:S01]  /*6820*/  FADD.FTZ R10, R138, R45 ;  /* 0x0000002d8a0a7221 */ /* 0x002fe20000010000 */
[----:B------:R-:W-:-:S06]  /*6830*/  FADD.FTZ R13, R28, R13 ;  /* 0x0000000d1c0d7221 */ /* 0x000fcc0000010000 */
[----:B------:R-:W1:Y:S01]  /*6840*/  MUFU.EX2 R134, R134 ;  /* 0x0000008600867308 */ /* 0x000e620000000800 */
[C---:B--2---:R-:W-:Y:S01]  /*6850*/  FADD.FTZ R15, R41.reuse, R10 ;  /* 0x0000000a290f7221 */ /* 0x044fe20000010000 */
[----:B------:R-:W-:Y:S01]  /*6860*/  FADD.FTZ R10, R30, R13 ;  /* 0x0000000d1e0a7221 */ /* 0x000fe20000010000 */
[----:B------:R-:W-:-:S03]  /*6870*/  F2FP.F16.F32.PACK_AB R138, R41, R138 ;  /* 0x0000008a298a723e */ /* 0x000fc600000000ff */
[----:B------:R-:W-:Y:S02]  /*6880*/  FADD.FTZ R10, R53, R10 ;  /* 0x0000000a350a7221 */ /* 0x000fe40000010000 */
[----:B------:R-:W2:Y:S01]  /*6890*/  MUFU.EX2 R3, R3 ;  /* 0x0000000300037308 */ /* 0x000ea20000000800 */
[----:B0-----:R-:W-:Y:S01]  /*68a0*/  FADD.FTZ R0, R132, R15 ;  /* 0x0000000f84007221 */ /* 0x001fe20000010000 */
[----:B------:R-:W-:-:S03]  /*68b0*/  F2FP.F16.F32.PACK_AB R132, R9, R132 ;  /* 0x000000840984723e */ /* 0x000fc600000000ff */
[----:B------:R-:W-:-:S03]  /*68c0*/  FADD.FTZ R11, R9, R0 ;  /* 0x00000000090b7221 */ /* 0x000fc60000010000 */
        /* <DEDUP_REMOVED lines=8> */
[----:B------:R-:W-:-:S05]  /*6950*/  F2FP.F16.F32.PACK_AB R134, R3, R134 ;  /* 0x000000860386723e */ /* 0x000fca00000000ff */
        /* <DEDUP_REMOVED lines=54> */
[----:B------:R-:W-:Y:S02]  /*6cc0*/  IMAD.MOV.U32 R9, RZ, RZ, R23 ;  /* 0x000000ffff097224 */ /* 0x000fe400078e0017 */
[C---:B-1----:R-:W-:Y:S01]  /*6cd0*/  FADD.FTZ R3, R64.reuse, R3 ;  /* 0x0000000340037221 */ /* 0x042fe20000010000 */
[----:B------:R-:W-:Y:S01]  /*6ce0*/  F2FP.F16.F32.PACK_AB R122, R64, R62 ;  /* 0x0000003e407a723e */ /* 0x000fe200000000ff */
[----:B------:R-:W-:Y:S06]  /*6cf0*/  @P3 BRA `(.L_x_14009) ;  /* 0xffffffd000883947 */ /* 0x000fec000383ffff */
.L_x_14000:
[----:B------:R-:W-:-:S06]  /*6d00*/  UISETP.GE.AND UP0, UPT, UR26, UR38, UPT ;  /* 0x000000261a00728c */ /* 0x000fcc000bf06270 */
[----:B------:R-:W-:-:S13]  /*6d10*/  PLOP3.LUT P2, PT, PT, PT, UP0, 0x80, 0x0 ;  /* 0x000000000000781c */ /* 0x000fda0003f4f008 */
[----:B------:R-:W-:Y:S05]  /*6d20*/  @!P2 BRA `(.L_x_14010) ;  /* 0x000000240034a947 */ /* 0x000fea0003800000 */
[----:B------:R-:W-:Y:S01]  /*6d30*/  ISETP.GE.U32.AND P2, PT, R2, 0x180, PT ;  /* 0x000001800200780c */ /* 0x000fe20003f46070 */
[----:B------:R-:W-:Y:S01]  /*6d40*/  IMAD.MOV.U32 R4, RZ, RZ, R23 ;  /* 0x000000ffff047224 */ /* 0x000fe200078e0017 */
[C---:B------:R-:W-:Y:S01]  /*6d50*/  IADD3 R8, R16.reuse, 0x9, RZ ;  /* 0x0000000910087810 */ /* 0x040fe20007ffe0ff */
[----:B------:R-:W-:Y:S01]  /*6d60*/  IMAD.MOV.U32 R5, RZ, RZ, R55 ;  /* 0x000000ffff057224 */ /* 0x000fe200078e0037 */
[----:B------:R-:W-:Y:S01]  /*6d70*/  UMOV UR7, UR5 ;  /* 0x0000000500077c82 */ /* 0x000fe20008000000 */
[----:B------:R-:W-:Y:S01]  /*6d80*/  VIADD R16, R16, 0x8 ;  /* 0x0000000810107836 */ /* 0x000fe20000000000 */
[----:B------:R-:W-:Y:S01]  /*6d90*/  SEL R8, R8, 0x9, !P2 ;  /* 0x0000000908087807 */ /* 0x000fe20005000000 */
[----:B------:R-:W-:Y:S01]  /*6da0*/  UMOV UR6, UR4 ;  /* 0x0000000400067c82 */ /* 0x000fe20008000000 */
[----:B------:R-:W-:-:S05]  /*6db0*/  ULDC UR25, c[0x0][0x9d8] ;  /* 0x0002760000197ab9 */ /* 0x000fca0000000800 */
.L_x_14019:
        /* <DEDUP_REMOVED lines=9> */
.L_x_14012:
[----:B------:R-:W-:Y:S01]  /*6e50*/  ULEA UR10, UR4, UR39, 0x3 ;  /* 0x00000027040a7291 */ /* 0x000fe2000f8e183f */
[----:B------:R-:W-:-:S05]  /*6e60*/  IMAD.U32 R9, RZ, RZ, UR5 ;  /* 0x00000005ff097e24 */ /* 0x000fca000f8e00ff */
[----:B------:R-:W-:-:S04]  /*6e70*/  SHF.L.U32 R9, R9, 0x1f, RZ ;  /* 0x0000001f09097819 */ /* 0x000fc800000006ff */
[----:B------:R0:W1:Y:S01]  /*6e80*/  SYNCS.PHASECHK.TRANS64.TRYWAIT P2, [UR10+0x16830], R9 ;  /* 0x01683009ff0075a7 */ /* 0x000062000804014a */
[----:B------:R-:W-:Y:S05]  /*6e90*/  @!P0 BRA `(.L_x_14013) ;  /* 0x0000000000048947 */ /* 0x000fea0003800000 */
[----:B------:R-:W-:Y:S01]  /*6ea0*/  BPT.TRAP 0x1 ;  /* 0x000000040000795c */ /* 0x000fe20000300000 */
.L_x_14013:
[----:B-1----:R-:W-:Y:S05]  /*6eb0*/  @P2 BRA `(.L_x_14011) ;  /* 0x0000000000082947 */ /* 0x002fea0003800000 */
[----:B------:R-:W1:Y:S02]  /*6ec0*/  SYNCS.PHASECHK.TRANS64.TRYWAIT P2, [UR10+0x16830], R9 ;  /* 0x01683009ff0075a7 */ /* 0x000e64000804014a */
[----:B-1----:R-:W-:Y:S05]  /*6ed0*/  @!P2 BRA `(.L_x_14014) ;  /* 0x00000074002ca947 */ /* 0x002fea0003800000 */
.L_x_14011:
        /* <DEDUP_REMOVED lines=26> */
.L_x_14016:
[----:B------:R-:W-:Y:S01]  /*7080*/  ULEA UR10, UR6, UR39, 0x3 ;  /* 0x00000027060a7291 */ /* 0x000fe2000f8e183f */
[----:B01----:R-:W-:-:S05]  /*7090*/  IMAD.U32 R9, RZ, RZ, UR7 ;  /* 0x00000007ff097e24 */ /* 0x003fca000f8e00ff */
[----:B------:R-:W-:-:S04]  /*70a0*/  SHF.L.U32 R9, R9, 0x1f, RZ ;  /* 0x0000001f09097819 */ /* 0x000fc800000006ff */
[----:B------:R0:W1:Y:S01]  /*70b0*/  SYNCS.PHASECHK.TRANS64.TRYWAIT P2, [UR10+0x16850], R9 ;  /* 0x01685009ff0075a7 */ /* 0x000062000804014a */
[----:B------:R-:W-:Y:S05]  /*70c0*/  @!P0 BRA `(.L_x_14017) ;  /* 0x0000000000048947 */ /* 0x000fea0003800000 */
[----:B------:R-:W-:Y:S01]  /*70d0*/  BPT.TRAP 0x1 ;  /* 0x000000040000795c */ /* 0x000fe20000300000 */
.L_x_14017:
[----:B-1----:R-:W-:Y:S05]  /*70e0*/  @P2 BRA `(.L_x_14015) ;  /* 0x0000000000082947 */ /* 0x002fea0003800000 */
[----:B------:R-:W1:Y:S02]  /*70f0*/  SYNCS.PHASECHK.TRANS64.TRYWAIT P2, [UR10+0x16850], R9 ;  /* 0x01685009ff0075a7 */ /* 0x000e64000804014a */
[----:B-1----:R-:W-:Y:S05]  /*7100*/  @!P2 BRA `(.L_x_14018) ;  /* 0x0000007000b8a947 */ /* 0x002fea0003800000 */
.L_x_14015:
[----:B------:R-:W-:Y:S01]  /*7110*/  UIADD3 UR7, UR39, 0x400, URZ ;  /* 0x0000040027077890 */ /* 0x000fe2000fffe03f */
[----:B------:R-:W-:Y:S01]  /*7120*/  WARPGROUP.ARRIVE ;  /* 0x00000000000079c5 */ /* 0x000fe20000000000 */
[----:B------:R-:W-:Y:S01]  /*7130*/  UMOV UR11, 0x40000040 ;  /* 0x40000040000b7882 */ /* 0x000fe20000000000 */
[----:B------:R-:W-:Y:S01]  /*7140*/  UMOV UR15, 0x40000040 ;  /* 0x40000040000f7882 */ /* 0x000fe20000000000 */
[----:B------:R-:W-:Y:S01]  /*7150*/  USHF.R.U32.HI UR7, URZ, 0x4, UR7 ;  /* 0x000000043f077899 */ /* 0x000fe20008011607 */
[----:B-1----:R-:W-:Y:S01]  /*7160*/  FMUL.FTZ R10, R24, UR25 ;  /* 0x00000019180a7c20 */ /* 0x002fe20008410000 */
[----:B------:R-:W-:Y:S01]  /*7170*/  FMUL.FTZ R11, R25, UR25 ;  /* 0x00000019190b7c20 */ /* 0x000fe20008410000 */
[----:B------:R-:W-:Y:S01]  /*7180*/  FMUL.FTZ R13, R28, UR25 ;  /* 0x000000191c0d7c20 */ /* 0x000fe20008410000 */
[----:B------:R-:W-:Y:S01]  /*7190*/  ULOP3.LUT UR7, UR7, 0x3fff, URZ, 0xc0, !UPT ;  /* 0x00003fff07077892 */ /* 0x000fe2000f8ec03f */
[----:B------:R-:W-:Y:S01]  /*71a0*/  FMUL.FTZ R15, R29, UR25 ;  /* 0x000000191d0f7c20 */ /* 0x000fe20008410000 */
[----:B------:R-:W-:Y:S01]  /*71b0*/  FMUL.FTZ R18, R32, UR25 ;  /* 0x0000001920127c20 */ /* 0x000fe20008410000 */
[----:B------:R-:W1:Y:S01]  /*71c0*/  MUFU.TANH R10, R10 ;  /* 0x0000000a000a7308 */ /* 0x000e620000002400 */
[----:B------:R-:W-:Y:S01]  /*71d0*/  ULEA UR10, UR6, UR7, 0xa ;  /* 0x00000007060a7291 */ /* 0x000fe2000f8e503f */
[----:B------:R-:W-:Y:S01]  /*71e0*/  FMUL.FTZ R19, R33, UR25 ;  /* 0x0000001921137c20 */ /* 0x000fe20008410000 */
[----:B------:R-:W-:Y:S01]  /*71f0*/  FMUL.FTZ R23, R36, UR25 ;  /* 0x0000001924177c20 */ /* 0x000fe20008410000 */
[----:B------:R-:W-:Y:S01]  /*7200*/  FMUL.FTZ R12, R27, UR25 ;  /* 0x000000191b0c7c20 */ /* 0x000fe20008410000 */
[----:B------:R-:W-:Y:S01]  /*7210*/  UIADD3 UR14, UR10, 0x80, URZ ;  /* 0x000000800a0e7890 */ /* 0x000fe2000fffe03f */
[----:B------:R-:W-:Y:S01]  /*7220*/  FMUL.FTZ R27, R37, UR25 ;  /* 0x00000019251b7c20 */ /* 0x000fe20008410000 */
[----:B------:R-:W-:Y:S01]  /*7230*/  FMUL.FTZ R17, R31, UR25 ;  /* 0x000000191f117c20 */ /* 0x000fe20008410000 */
[----:B------:R-:W2:Y:S01]  /*7240*/  MUFU.TANH R11, R11 ;  /* 0x0000000b000b7308 */ /* 0x000ea20000002400 */
[----:B------:R-:W-:Y:S01]  /*7250*/  FMUL.FTZ R31, R40, UR25 ;  /* 0x00000019281f7c20 */ /* 0x000fe20008410000 */
[----:B------:R-:W-:Y:S01]  /*7260*/  HGMMA.64x64x16.F32 R88, R148, gdesc[UR8].tnspB, R88, gsb0 ;  /* 0x40e0000894587df0 */ /* 0x000fe20008000858 */
[----:B------:R-:W-:Y:S01]  /*7270*/  FMUL.FTZ R22, R55, UR25 ;  /* 0x0000001937167c20 */ /* 0x000fe20008410000 */
[----:B------:R-:W-:Y:S01]  /*7280*/  FMUL.FTZ R33, R41, UR25 ;  /* 0x0000001929217c20 */ /* 0x000fe20008410000 */
[----:B------:R-:W-:Y:S01]  /*7290*/  FMUL.FTZ R29, R39, UR25 ;  /* 0x00000019271d7c20 */ /* 0x000fe20008410000 */
[----:B------:R-:W-:Y:S01]  /*72a0*/  FMUL.FTZ R39, R44, UR25 ;  /* 0x000000192c277c20 */ /* 0x000fe20008410000 */
[----:B------:R-:W-:Y:S01]  /*72b0*/  FMUL.FTZ R37, R43, UR25 ;  /* 0x000000192b257c20 */ /* 0x000fe20008410000 */
[----:B------:R-:W3:Y:S01]  /*72c0*/  MUFU.TANH R13, R13 ;  /* 0x0000000d000d7308 */ /* 0x000ee20000002400 */
        /* <DEDUP_REMOVED lines=9> */
[----:B0-----:R-:W-:Y:S01]  /*7360*/  FMUL.FTZ R9, R26, UR25 ;  /* 0x000000191a097c20 */ /* 0x001fe20008410000 */
[----:B------:R-:W-:Y:S01]  /*7370*/  FMUL.FTZ R26, R56, UR25 ;  /* 0x00000019381a7c20 */ /* 0x000fe20008410000 */
[----:B------:R-:W-:Y:S01]  /*7380*/  FMUL.FTZ R57, R57, UR25 ;  /* 0x0000001939397c20 */ /* 0x000fe20008410000 */
[----:B------:R-:W-:Y:S01]  /*7390*/  FMUL.FTZ R14, R30, UR25 ;  /* 0x000000191e0e7c20 */ /* 0x000fe20008410000 */
        /* <DEDUP_REMOVED lines=45> */
[----:B------:R-:W-:Y:S01]  /*7670*/  UMOV UR11, 0x40000040 ;  /* 0x40000040000b7882 */ /* 0x000fe20000000000 */
[----:B------:R-:W-:-:S02]  /*7680*/  UISETP.GT.AND UP0, UPT, UR26, UR38, UPT ;  /* 0x000000261a00728c */ /* 0x000fc4000bf04270 */
[----:B------:R-:W-:Y:S02]  /*7690*/  UIADD3 UR26, UR26, -0x1, URZ ;  /* 0xffffffff1a1a7890 */ /* 0x000fe4000fffe03f */
[----:B------:R-:W0:Y:S01]  /*76a0*/  MUFU.TANH R39, R39 ;  /* 0x0000002700277308 */ /* 0x000e220000002400 */
[----:B--2---:R-:W-:Y:S01]  /*76b0*/  FMNMX.FTZ R24, R31, R24, !PT ;  /* 0x000000181f187209 */ /* 0x004fe20007810000 */
[----:B------:R-:W-:Y:S01]  /*76c0*/  UMOV UR7, UR5 ;  /* 0x0000000500077c82 */ /* 0x000fe20008000000 */
[----:B------:R-:W-:Y:S01]  /*76d0*/  PLOP3.LUT P2, PT, PT, PT, UP0, 0x80, 0x0 ;  /* 0x000000000000781c */ /* 0x000fe20003f4f008 */
[----:B------:R-:W-:Y:S02]  /*76e0*/  WARPGROUP.DEPBAR.LE gsb0, 0x0 ;  /* 0x00008000000079c5 */ /* 0x000fe40000010000 */
[----:B------:R-:W-:Y:S02]  /*76f0*/  WARPGROUP.ARRIVE ;  /* 0x00000000000079c5 */ /* 0x000fe40000000000 */
[----:B------:R-:W2:Y:S01]  /*7700*/  MUFU.TANH R43, R43 ;  /* 0x0000002b002b7308 */ /* 0x000ea20000002400 */
[----:B-1----:R-:W-:Y:S01]  /*7710*/  FMNMX.FTZ R24, R33, R24, !PT ;  /* 0x0000001821187209 */ /* 0x002fe20007810000 */
[----:B------:R-:W-:Y:S01]  /*7720*/  FMUL.FTZ R149, R72, UR25 ;  /* 0x0000001948957c20 */ /* 0x000fe20008410000 */
[----:B------:R-:W-:Y:S01]  /*7730*/  FMUL.FTZ R151, R76, UR25 ;  /* 0x000000194c977c20 */ /* 0x000fe20008410000 */
[----:B------:R-:W-:Y:S01]  /*7740*/  HGMMA.64x64x16.F32 R88, R144, gdesc[UR12].tnspB, R88, gsb0 ;  /* 0x40e0000c90587df0 */ /* 0x000fe20008000858 */
[----:B------:R-:W-:Y:S01]  /*7750*/  UIADD3 UR14, UR10, 0x100, URZ ;  /* 0x000001000a0e7890 */ /* 0x000fe2000fffe03f */
[----:B0-----:R-:W-:Y:S01]  /*7760*/  FMNMX.FTZ R24, R39, R24, !PT ;  /* 0x0000001827187209 */ /* 0x001fe20007810000 */
        /* <DEDUP_REMOVED lines=53> */
[----:B------:R-:W-:Y:S01]  /*7ac0*/  UIADD3 UR14, UR10, 0x200, URZ ;  /* 0x000002000a0e7890 */ /* 0x000fe2000fffe03f */
[----:B-1----:R-:W-:Y:S01]  /*7ad0*/  FMNMX.FTZ R24, R85, R24, !PT ;  /* 0x0000001855187209 */ /* 0x002fe20007810000 */
        /* <DEDUP_REMOVED lines=14> */
[C---:B--2---:R-:W-:Y:S01]  /*7bc0*/  FMUL.FTZ R50, R55.reuse, R24 ;  /* 0x0000001837327220 */ /* 0x044fe20000410000 */
[----:B------:R-:W-:-:S03]  /*7bd0*/  FADD.FTZ R5, -R55, R5 ;  /* 0x0000000537057221 */ /* 0x000fc60000010100 */
[--C-:B------:R-:W-:Y:S01]  /*7be0*/  FFMA.FTZ R150, R13, R24, -R50.reuse ;  /* 0x000000180d967223 */ /* 0x100fe20000010832 */
[----:B------:R-:W-:Y:S01]  /*7bf0*/  FMNMX.FTZ R13, R9, R4, !PT ;  /* 0x00000004090d7209 */ /* 0x000fe20007810000 */
[-C--:B------:R-:W-:Y:S01]  /*7c00*/  FMUL.FTZ R44, R5, R24.reuse ;  /* 0x00000018052c7220 */ /* 0x080fe20000410000 */
[-CC-:B------:R-:W-:Y:S01]  /*7c10*/  FFMA.FTZ R5, R10, R24.reuse, -R50.reuse ;  /* 0x000000180a057223 */ /* 0x180fe20000010832 */
[-CC-:B------:R-:W-:Y:S01]  /*7c20*/  FFMA.FTZ R148, R11, R24.reuse, -R50.reuse ;  /* 0x000000180b947223 */ /* 0x180fe20000010832 */
[----:B-1----:R-:W-:Y:S01]  /*7c30*/  FMNMX.FTZ R13, R12, R13, !PT ;  /* 0x0000000d0c0d7209 */ /* 0x002fe20007810000 */
[-CC-:B------:R-:W-:Y:S01]  /*7c40*/  FFMA.FTZ R11, R15, R24.reuse, -R50.reuse ;  /* 0x000000180f0b7223 */ /* 0x180fe20000010832 */
[----:B------:R-:W1:Y:S01]  /*7c50*/  MUFU.TANH R37, R37 ;  /* 0x0000002500257308 */ /* 0x000e620000002400 */
[-CC-:B------:R-:W-:Y:S01]  /*7c60*/  FFMA.FTZ R146, R23, R24.reuse, -R50.reuse ;  /* 0x0000001817927223 */ /* 0x180fe20000010832 */
[----:B------:R-:W-:Y:S02]  /*7c70*/  WARPGROUP.DEPBAR.LE gsb0, 0x0 ;  /* 0x00008000000079c5 */ /* 0x000fe40000010000 */
[----:B------:R-:W-:Y:S01]  /*7c80*/  WARPGROUP.ARRIVE ;  /* 0x00000000000079c5 */ /* 0x000fe20000000000 */
[----:B---3--:R-:W-:Y:S01]  /*7c90*/  FMNMX.FTZ R10, R14, R13, !PT ;  /* 0x0000000d0e0a7209 */ /* 0x008fe20007810000 */
[-CC-:B------:R-:W-:Y:S01]  /*7ca0*/  FFMA.FTZ R144, R18, R24.reuse, -R50.reuse ;  /* 0x0000001812907223 */ /* 0x180fe20000010832 */
[--C-:B------:R-:W-:Y:S01]  /*7cb0*/  FFMA.FTZ R18, R19, R24, -R50.reuse ;  /* 0x0000001813127223 */ /* 0x100fe20000010832 */
[----:B------:R-:W2:Y:S01]  /*7cc0*/  MUFU.TANH R41, R41 ;  /* 0x0000002900297308 */ /* 0x000ea20000002400 */
[----:B----4-:R-:W-:Y:S01]  /*7cd0*/  FMNMX.FTZ R15, R17, R10, !PT ;  /* 0x0000000a110f7209 */ /* 0x010fe20007810000 */
[----:B------:R-:W-:Y:S01]  /*7ce0*/  HGMMA.64x64x16.F32 R88, R132, gdesc[UR12].tnspB, R88, gsb0 ;  /* 0x40e0000c84587df0 */ /* 0x000fe20008000858 */
[----:B------:R-:W-:Y:S01]  /*7cf0*/  UIADD3 UR14, UR10, 0x280, URZ ;  /* 0x000002800a0e7890 */ /* 0x000fe2000fffe03f */
[-CC-:B------:R-:W-:Y:S01]  /*7d00*/  FFMA.FTZ R19, R27, R24.reuse, -R50.reuse ;  /* 0x000000181b137223 */ /* 0x180fe20000010832 */
[----:B------:R-:W-:Y:S01]  /*7d10*/  UMOV UR15, 0x40000040 ;  /* 0x40000040000f7882 */ /* 0x000fe20000000000 */
[----:B-----5:R-:W-:Y:S01]  /*7d20*/  FMNMX.FTZ R10, R20, R15, !PT ;  /* 0x0000000f140a7209 */ /* 0x020fe20007810000 */
        /* <DEDUP_REMOVED lines=15> */
[----:B0-----:R-:W-:Y:S01]  /*7e20*/  FMNMX.FTZ R10, R35, R10, !PT ;  /* 0x0000000a230a7209 */ /* 0x001fe20007810000 */
[-CC-:B------:R-:W-:Y:S01]  /*7e30*/  FFMA.FTZ R47, R65, R24.reuse, -R50.reuse ;  /* 0x00000018412f7223 */ /* 0x180fe20000010832 */
[----:B------:R-:W0:Y:S01]  /*7e40*/  MUFU.TANH R51, R51 ;  /* 0x0000003300337308 */ /* 0x000e220000002400 */
[--C-:B------:R-:W-:Y:S01]  /*7e50*/  FFMA.FTZ R53, R69, R24, -R50.reuse ;  /* 0x0000001845357223 */ /* 0x100fe20000010832 */
[----:B-1----:R-:W-:Y:S01]  /*7e60*/  FMNMX.FTZ R10, R37, R10, !PT ;  /* 0x0000000a250a7209 */ /* 0x002fe20007810000 */
[-CC-:B------:R-:W-:Y:S01]  /*7e70*/  FFMA.FTZ R31, R153, R24.reuse, -R50.reuse ;  /* 0x00000018991f7223 */ /* 0x180fe20000010832 */
[-CC-:B------:R-:W-:Y:S01]  /*7e80*/  FFMA.FTZ R138, R155, R24.reuse, -R50.reuse ;  /* 0x000000189b8a7223 */ /* 0x180fe20000010832 */
[--C-:B------:R-:W-:Y:S01]  /*7e90*/  FFMA.FTZ R61, R77, R24, -R50.reuse ;  /* 0x000000184d3d7223 */ /* 0x100fe20000010832 */
[----:B--2---:R-:W-:Y:S01]  /*7ea0*/  FMNMX.FTZ R10, R41, R10, !PT ;  /* 0x0000000a290a7209 */ /* 0x004fe20007810000 */
[-CC-:B------:R-:W-:Y:S01]  /*7eb0*/  FFMA.FTZ R65, R81, R24.reuse, -R50.reuse ;  /* 0x0000001851417223 */ /* 0x180fe20000010832 */
[----:B------:R-:W1:Y:S01]  /*7ec0*/  MUFU.TANH R157, R157 ;  /* 0x0000009d009d7308 */ /* 0x000e620000002400 */
[----:B------:R-:W-:Y:S01]  /*7ed0*/  FFMA.FTZ R69, R85, R24, -R50 ;  /* 0x0000001855457223 */ /* 0x000fe20000010832 */
[----:B---3--:R-:W-:-:S04]  /*7ee0*/  FMNMX.FTZ R10, R45, R10, !PT ;  /* 0x0000000a2d0a7209 */ /* 0x008fc80007810000 */
[----:B----4-:R-:W-:Y:S02]  /*7ef0*/  FMNMX.FTZ R10, R49, R10, !PT ;  /* 0x0000000a310a7209 */ /* 0x010fe40007810000 */
[----:B------:R-:W2:Y:S02]  /*7f00*/  MUFU.TANH R22, R22 ;  /* 0x0000001600167308 */ /* 0x000ea40000002400 */
[----:B0-----:R-:W-:-:S06]  /*7f10*/  FMNMX.FTZ R10, R51, R10, !PT ;  /* 0x0000000a330a7209 */ /* 0x001fcc0007810000 */
        /* <DEDUP_REMOVED lines=12> */
[-CC-:B------:R-:W-:Y:S01]  /*7fe0*/  FFMA.FTZ R134, R30, R24.reuse, -R50.reuse ;  /* 0x000000181e867223 */ /* 0x180fe20000010832 */
[-CC-:B------:R-:W-:Y:S01]  /*7ff0*/  FFMA.FTZ R132, R26, R24.reuse, -R50.reuse ;  /* 0x000000181a847223 */ /* 0x180fe20000010832 */
[----:B------:R-:W-:Y:S01]  /*8000*/  FFMA.FTZ R26, R149, R24, -R50 ;  /* 0x00000018951a7223 */ /* 0x000fe20000010832 */
[----:B------:R-:W-:Y:S01]  /*8010*/  HGMMA.64x64x16.F32 R88, R128, gdesc[UR12].tnspB, R88, gsb0 ;  /* 0x40e0000c80587df0 */ /* 0x000fe20008000858 */
[----:B------:R-:W-:Y:S01]  /*8020*/  UIADD3 UR14, UR10, 0x300, URZ ;  /* 0x000003000a0e7890 */ /* 0x000fe2000fffe03f */
[----:B0-----:R-:W-:Y:S01]  /*8030*/  FMNMX.FTZ R10, R63, R10, !PT ;  /* 0x0000000a3f0a7209 */ /* 0x001fe20007810000 */
[----:B------:R-:W0:Y:S01]  /*8040*/  MUFU.TANH R67, R67 ;  /* 0x0000004300437308 */ /* 0x000e220000002400 */
[----:B------:R-:W-:Y:S01]  /*8050*/  UMOV UR15, 0x40000040 ;  /* 0x40000040000f7882 */ /* 0x000fe20000000000 */
[----:B------:R-:W-:-:S06]  /*8060*/  UIADD3 UR10, UR10, 0x380, URZ ;  /* 0x000003800a0a7890 */ /* 0x000fcc000fffe03f */
        /* <DEDUP_REMOVED lines=22> */
[----:B------:R-:W-:Y:S06]  /*81d0*/  HGMMA.64x64x16.F32 R88, R124, gdesc[UR12].tnspB, R88, gsb0 ;  /* 0x40e0000c7c587df0 */ /* 0x000fec0008000858 */
[----:B------:R1:W-:Y:S01]  /*81e0*/  MUFU.EX2 R13, R18 ;  /* 0x00000012000d7308 */ /* 0x0003e20000000800 */
[----:B0-----:R-:W-:-:S07]  /*81f0*/  FMNMX.FTZ R10, R141, R10, !PT ;  /* 0x0000000a8d0a7209 */ /* 0x001fce0007810000 */
[----:B------:R-:W-:Y:S01]  /*8200*/  MUFU.EX2 R44, R44 ;  /* 0x0000002c002c7308 */ /* 0x000fe20000000800 */
[----:B--2---:R-:W-:Y:S01]  /*8210*/  FMNMX.FTZ R23, R87, R10, !PT ;  /* 0x0000000a57177209 */ /* 0x004fe20007810000 */
[-CC-:B-1----:R-:W-:Y:S01]  /*8220*/  FFMA.FTZ R18, R36, R24.reuse, -R50.reuse ;  /* 0x0000001824127223 */ /* 0x182fe20000010832 */
[-CC-:B------:R-:W-:Y:S01]  /*8230*/  FFMA.FTZ R10, R34, R24.reuse, -R50.reuse ;  /* 0x00000018220a7223 */ /* 0x180fe20000010832 */
[--C-:B------:R-:W-:Y:S02]  /*8240*/  FFMA.FTZ R34, R38, R24, -R50.reuse ;  /* 0x0000001826227223 */ /* 0x100fe40000010832 */
[----:B------:R-:W0:Y:S02]  /*8250*/  SHFL.BFLY PT, R30, R23, 0x2, 0x1f ;  /* 0x0c401f00171e7f89 */ /* 0x000e2400000e0000 */
[----:B------:R-:W1:Y:S08]  /*8260*/  MUFU.EX2 R5, R5 ;  /* 0x0000000500057308 */ /* 0x000e700000000800 */
[----:B------:R-:W2:Y:S08]  /*8270*/  MUFU.EX2 R148, R148 ;  /* 0x0000009400947308 */ /* 0x000eb00000000800 */
[----:B------:R-:W3:Y:S01]  /*8280*/  MUFU.EX2 R150, R150 ;  /* 0x0000009600967308 */ /* 0x000ee20000000800 */
[----:B-1----:R-:W-:Y:S01]  /*8290*/  FFMA.FTZ R3, R44, R3, R5 ;  /* 0x000000032c037223 */ /* 0x002fe20000010005 */
[----:B0-----:R-:W-:Y:S01]  /*82a0*/  FMNMX.FTZ R36, R23, R30, !PT ;  /* 0x0000001e17247209 */ /* 0x001fe20007810000 */
[----:B------:R-:W-:-:S05]  /*82b0*/  FFMA.FTZ R30, R151, R24, -R50 ;  /* 0x00000018971e7223 */ /* 0x000fca0000010832 */
[----:B------:R-:W0:Y:S01]  /*82c0*/  MUFU.EX2 R11, R11 ;  /* 0x0000000b000b7308 */ /* 0x000e220000000800 */
[C---:B--2---:R-:W-:Y:S01]  /*82d0*/  FADD.FTZ R3, R148.reuse, R3 ;  /* 0x0000000394037221 */ /* 0x044fe20000010000 */
[----:B------:R-:W-:Y:S01]  /*82e0*/  F2FP.F16.F32.PACK_AB R148, R148, R5 ;  /* 0x000000059494723e */ /* 0x000fe200000000ff */
[----:B------:R-:W1:Y:S05]  /*82f0*/  SHFL.BFLY PT, R23, R36, 0x1, 0x1f ;  /* 0x0c201f0024177f89 */ /* 0x000e6a00000e0000 */
[----:B------:R-:W-:Y:S01]  /*8300*/  MUFU.EX2 R144, R144 ;  /* 0x0000009000907308 */ /* 0x000fe20000000800 */
[----:B---3--:R-:W-:-:S07]  /*8310*/  FADD.FTZ R54, R150, R3 ;  /* 0x0000000396367221 */ /* 0x008fce0000010000 */
[----:B------:R-:W-:Y:S01]  /*8320*/  MUFU.EX2 R146, R146 ;  /* 0x0000009200927308 */ /* 0x000fe20000000800 */
[----:B0-----:R-:W-:-:S07]  /*8330*/  F2FP.F16.F32.PACK_AB R150, R11, R150 ;  /* 0x000000960b96723e */ /* 0x001fce00000000ff */
[----:B------:R-:W-:Y:S01]  /*8340*/  MUFU.EX2 R19, R19 ;  /* 0x0000001300137308 */ /* 0x000fe20000000800 */
[----:B-1----:R-:W-:-:S05]  /*8350*/  FMNMX.FTZ R23, R36, R23, !PT ;  /* 0x0000001724177209 */ /* 0x002fca0007810000 */
[CC--:B------:R-:W-:Y:S01]  /*8360*/  FMUL.FTZ R38, R23.reuse, R24.reuse ;  /* 0x0000001817267220 */ /* 0x0c0fe20000410000 */
[----:B------:R-:W-:Y:S02]  /*8370*/  WARPGROUP.DEPBAR.LE gsb0, 0x0 ;  /* 0x00008000000079c5 */ /* 0x000fe40000010000 */
[----:B------:R-:W-:Y:S01]  /*8380*/  WARPGROUP.ARRIVE ;  /* 0x00000000000079c5 */ /* 0x000fe20000000000 */
[----:B------:R-:W-:Y:S01]  /*8390*/  FADD.FTZ R73, -R23, R4 ;  /* 0x0000000417497221 */ /* 0x000fe20000010100 */
[-CC-:B------:R-:W-:Y:S01]  /*83a0*/  FFMA.FTZ R149, R12, R24.reuse, -R38.reuse ;  /* 0x000000180c957223 */ /* 0x180fe20000010826 */
[-CC-:B------:R-:W-:Y:S01]  /*83b0*/  FFMA.FTZ R12, R17, R24.reuse, -R38.reuse ;  /* 0x00000018110c7223 */ /* 0x180fe20000010826 */
[-CC-:B------:R-:W-:Y:S01]  /*83c0*/  FFMA.FTZ R17, R25, R24.reuse, -R38.reuse ;  /* 0x0000001819117223 */ /* 0x180fe20000010826 */
[-C--:B------:R-:W-:Y:S01]  /*83d0*/  FMUL.FTZ R73, R73, R24.reuse ;  /* 0x0000001849497220 */ /* 0x080fe20000410000 */
[----:B------:R-:W-:Y:S01]  /*83e0*/  HGMMA.64x64x16.F32 R88, R120, gdesc[UR8].tnspB, R88, gsb0 ;  /* 0x40e0000878587df0 */ /* 0x000fe20008000858 */
[----:B------:R-:W-:Y:S01]  /*83f0*/  FFMA.FTZ R4, R9, R24, -R38 ;  /* 0x0000001809047223 */ /* 0x000fe20000010826 */
[----:B------:R-:W-:-:S02]  /*8400*/  IMAD.U32 R25, RZ, RZ, UR4 ;  /* 0x00000004ff197e24 */ /* 0x000fc4000f8e00ff */
[-CC-:B------:R-:W-:Y:S01]  /*8410*/  FFMA.FTZ R151, R14, R24.reuse, -R38.reuse ;  /* 0x000000180e977223 */ /* 0x180fe20000010826 */
[----:B------:R-:W-:Y:S01]  /*8420*/  MUFU.EX2 R149, R149 ;  /* 0x0000009500957308 */ /* 0x000fe20000000800 */
[-CC-:B------:R-:W-:Y:S01]  /*8430*/  FFMA.FTZ R9, R20, R24.reuse, -R38.reuse ;  /* 0x0000001814097223 */ /* 0x180fe20000010826 */
[-CC-:B------:R-:W-:Y:S01]  /*8440*/  FFMA.FTZ R14, R21, R24.reuse, -R38.reuse ;  /* 0x00000018150e7223 */ /* 0x180fe20000010826 */
[----:B------:R-:W-:Y:S01]  /*8450*/  @!P1 LEA R25, R25, UR39, 0x3 ;  /* 0x0000002719199c11 */ /* 0x000fe2000f8e18ff */
[-CC-:B------:R-:W-:Y:S01]  /*8460*/  FFMA.FTZ R135, R32, R24.reuse, -R38.reuse ;  /* 0x0000001820877223 */ /* 0x180fe20000010826 */
[-CC-:B------:R-:W-:Y:S01]  /*8470*/  FFMA.FTZ R20, R29, R24.reuse, -R38.reuse ;  /* 0x000000181d147223 */ /* 0x180fe20000010826 */
[-CC-:B------:R-:W-:Y:S01]  /*8480*/  FFMA.FTZ R21, R35, R24.reuse, -R38.reuse ;  /* 0x0000001823157223 */ /* 0x180fe20000010826 */
[----:B------:R-:W-:Y:S01]  /*8490*/  @!P1 IADD3 R25, R25, 0x16840, RZ ;  /* 0x0001684019199810 */ /* 0x000fe20007ffe0ff */
[----:B------:R-:W-:Y:S01]  /*84a0*/  MUFU.EX2 R73, R73 ;  /* 0x0000004900497308 */ /* 0x000fe20000000800 */
[-CC-:B------:R-:W-:Y:S01]  /*84b0*/  FFMA.FTZ R143, R41, R24.reuse, -R38.reuse ;  /* 0x00000018298f7223 */ /* 0x180fe20000010826 */
[-CC-:B------:R-:W-:Y:S01]  /*84c0*/  FFMA.FTZ R50, R45, R24.reuse, -R38.reuse ;  /* 0x000000182d327223 */ /* 0x180fe20000010826 */
[----:B------:R-:W-:Y:S01]  /*84d0*/  @!P1 PRMT R25, RZ, 0x654, R25 ;  /* 0x00000654ff199816 */ /* 0x000fe20000000019 */
        /* <DEDUP_REMOVED lines=17> */
[----:B------:R-:W2:Y:S01]  /*85f0*/  MUFU.EX2 R12, R12 ;  /* 0x0000000c000c7308 */ /* 0x000ea20000000800 */
[----:B0-----:R-:W-:-:S04]  /*8600*/  FFMA.FTZ R0, R73, R0, R4 ;  /* 0x0000000049007223 */ /* 0x001fc80000010004 */
[----:B------:R-:W-:Y:S01]  /*8610*/  FADD.FTZ R32, R149, R0 ;  /* 0x0000000095207221 */ /* 0x000fe20000010000 */
[----:B------:R-:W-:Y:S01]  /*8620*/  FFMA.FTZ R0, R63, R24, -R38 ;  /* 0x000000183f007223 */ /* 0x000fe20000010826 */
[----:B------:R-:W-:Y:S01]  /*8630*/  F2FP.F16.F32.PACK_AB R149, R149, R4 ;  /* 0x000000049595723e */ /* 0x000fe200000000ff */
[----:B------:R-:W0:Y:S01]  /*8640*/  MUFU.EX2 R9, R9 ;  /* 0x0000000900097308 */ /* 0x000e220000000800 */
[----:B-1----:R-:W-:-:S07]  /*8650*/  FADD.FTZ R3, R151, R32 ;  /* 0x0000002097037221 */ /* 0x002fce0000010000 */
[----:B------:R-:W1:Y:S01]  /*8660*/  MUFU.EX2 R14, R14 ;  /* 0x0000000e000e7308 */ /* 0x000e620000000800 */
[C---:B--2---:R-:W-:Y:S01]  /*8670*/  FADD.FTZ R32, R12.reuse, R3 ;  /* 0x000000030c207221 */ /* 0x044fe20000010000 */
[----:B------:R-:W-:-:S06]  /*8680*/  F2FP.F16.F32.PACK_AB R151, R12, R151 ;  /* 0x000000970c97723e */ /* 0x000fcc00000000ff */
[----:B------:R-:W-:Y:S01]  /*8690*/  MUFU.EX2 R17, R17 ;  /* 0x0000001100117308 */ /* 0x000fe20000000800 */
[----:B0-----:R-:W-:Y:S01]  /*86a0*/  FADD.FTZ R3, R9, R32 ;  /* 0x0000002009037221 */ /* 0x001fe20000010000 */
[----:B------:R-:W-:-:S06]  /*86b0*/  FFMA.FTZ R32, R67, R24, -R38 ;  /* 0x0000001843207223 */ /* 0x000fcc0000010826 */
[----:B------:R-:W0:Y:S01]  /*86c0*/  MUFU.EX2 R20, R20 ;  /* 0x0000001400147308 */ /* 0x000e220000000800 */
[----:B-1----:R-:W-:-:S07]  /*86d0*/  F2FP.F16.F32.PACK_AB R145, R14, R9 ;  /* 0x000000090e91723e */ /* 0x002fce00000000ff */
[----:B------:R1:W-:Y:S01]  /*86e0*/  MUFU.EX2 R36, R40 ;  /* 0x0000002800247308 */ /* 0x0003e20000000800 */
[----:B------:R-:W-:Y:S02]  /*86f0*/  WARPGROUP.DEPBAR.LE gsb0, 0x0 ;  /* 0x00008000000079c5 */ /* 0x000fe40000010000 */
[----:B------:R2:W-:Y:S06]  /*8700*/  BAR.ARV R8, 0x100 ;  /* 0x000400080000751d */ /* 0x0005ec0000002000 */
[----:B------:R3:W-:Y:S01]  /*8710*/  @!P1 SYNCS.ARRIVE.TRANS64.RED.A1T0 RZ, [R25+URZ], RZ ;  /* 0x000000ff19ff99a7 */ /* 0x0007e2000810043f */
[----:B-1----:R-:W-:Y:S01]  /*8720*/  FFMA.FTZ R40, R37, R24, -R38 ;  /* 0x0000001825287223 */ /* 0x002fe20000010826 */
[----:B------:R-:W1:Y:S01]  /*8730*/  MUFU.EX2 R140, R140 ;  /* 0x0000008c008c7308 */ /* 0x000e620000000800 */
[----:B0-----:R-:W-:Y:S01]  /*8740*/  F2FP.F16.F32.PACK_AB R147, R20, R17 ;  /* 0x000000111493723e */ /* 0x001fe200000000ff */
[-C--:B------:R-:W-:Y:S01]  /*8750*/  FMUL.FTZ R88, R88, R44.reuse ;  /* 0x0000002c58587220 */ /* 0x080fe20000410000 */
[-C--:B------:R-:W-:Y:S01]  /*8760*/  FMUL.FTZ R89, R89, R44.reuse ;  /* 0x0000002c59597220 */ /* 0x080fe20000410000 */
[-C--:B------:R-:W-:Y:S01]  /*8770*/  FMUL.FTZ R92, R92, R44.reuse ;  /* 0x0000002c5c5c7220 */ /* 0x080fe20000410000 */
[-C--:B------:R-:W-:Y:S01]  /*8780*/  FMUL.FTZ R93, R93, R44.reuse ;  /* 0x0000002c5d5d7220 */ /* 0x080fe20000410000 */
[----:B---3--:R-:W-:Y:S01]  /*8790*/  IMAD.U32 R25, RZ, RZ, UR6 ;  /* 0x00000006ff197e24 */ /* 0x008fe2000f8e00ff */
[----:B------:R-:W-:Y:S01]  /*87a0*/  UMOV UR6, UR4 ;  /* 0x0000000400067c82 */ /* 0x000fe20008000000 */
[----:B------:R-:W0:Y:S01]  /*87b0*/  MUFU.EX2 R21, R21 ;  /* 0x0000001500157308 */ /* 0x000e220000000800 */
[-C--:B------:R-:W-:Y:S01]  /*87c0*/  FMUL.FTZ R96, R96, R44.reuse ;  /* 0x0000002c60607220 */ /* 0x080fe20000410000 */
[-C--:B------:R-:W-:Y:S01]  /*87d0*/  FMUL.FTZ R97, R97, R44.reuse ;  /* 0x0000002c61617220 */ /* 0x080fe20000410000 */
[----:B------:R-:W-:Y:S01]  /*87e0*/  @!P1 LEA R25, R25, UR39, 0x3 ;  /* 0x0000002719199c11 */ /* 0x000fe2000f8e18ff */
[-C--:B------:R-:W-:Y:S01]  /*87f0*/  FMUL.FTZ R100, R100, R44.reuse ;  /* 0x0000002c64647220 */ /* 0x080fe20000410000 */
[-C--:B------:R-:W-:Y:S01]  /*8800*/  FMUL.FTZ R101, R101, R44.reuse ;  /* 0x0000002c65657220 */ /* 0x080fe20000410000 */
[-C--:B------:R-:W-:Y:S01]  /*8810*/  FMUL.FTZ R104, R104, R44.reuse ;  /* 0x0000002c68687220 */ /* 0x080fe20000410000 */
[-C--:B------:R-:W-:Y:S01]  /*8820*/  FMUL.FTZ R105, R105, R44.reuse ;  /* 0x0000002c69697220 */ /* 0x080fe20000410000 */
[----:B------:R-:W-:Y:S01]  /*8830*/  @!P1 VIADD R25, R25, 0x16860 ;  /* 0x0001686019199836 */ /* 0x000fe20000000000 */
[----:B------:R-:W3:Y:S01]  /*8840*/  MUFU.EX2 R27, R27 ;  /* 0x0000001b001b7308 */ /* 0x000ee20000000800 */
[-C--:B------:R-:W-:Y:S01]  /*8850*/  FMUL.FTZ R108, R108, R44.reuse ;  /* 0x0000002c6c6c7220 */ /* 0x080fe20000410000 */
[-C--:B------:R-:W-:Y:S01]  /*8860*/  FMUL.FTZ R109, R109, R44.reuse ;  /* 0x0000002c6d6d7220 */ /* 0x080fe20000410000 */
[-C--:B------:R-:W-:Y:S01]  /*8870*/  FMUL.FTZ R112, R112, R44.reuse ;  /* 0x0000002c70707220 */ /* 0x080fe20000410000 */
[----:B------:R-:W-:Y:S01]  /*8880*/  @!P1 PRMT R29, RZ, 0x654, R25 ;  /* 0x00000654ff1d9816 */ /* 0x000fe20000000019 */
[----:B------:R-:W-:Y:S01]  /*8890*/  FADD.FTZ R25, R11, R54 ;  /* 0x000000360b197221 */ /* 0x000fe20000010000 */
[-C--:B------:R-:W-:Y:S01]  /*88a0*/  FMUL.FTZ R113, R113, R44.reuse ;  /* 0x0000002c71717220 */ /* 0x080fe20000410000 */
[----:B------:R-:W-:Y:S01]  /*88b0*/  FMUL.FTZ R116, R116, R44 ;  /* 0x0000002c74747220 */ /* 0x000fe20000410000 */
[----:B------:R-:W4:Y:S01]  /*88c0*/  MUFU.EX2 R40, R40 ;  /* 0x0000002800287308 */ /* 0x000f220000000800 */
[----:B------:R-:W-:Y:S01]  /*88d0*/  FADD.FTZ R54, R144, R25 ;  /* 0x0000001990367221 */ /* 0x000fe20000010000 */
[----:B------:R5:W-:Y:S01]  /*88e0*/  @!P1 SYNCS.ARRIVE.TRANS64.RED.A1T0 RZ, [R29+URZ], RZ ;  /* 0x000000ff1dff99a7 */ /* 0x000be2000810043f */
[----:B------:R-:W-:Y:S01]  /*88f0*/  F2FP.F16.F32.PACK_AB R144, R13, R144 ;  /* 0x000000900d90723e */ /* 0x000fe200000000ff */
[----:B------:R-:W-:Y:S01]  /*8900*/  FMUL.FTZ R117, R117, R44 ;  /* 0x0000002c75757220 */ /* 0x000fe20000410000 */
[----:B------:R-:W-:Y:S01]  /*8910*/  FADD.FTZ R25, R13, R54 ;  /* 0x000000360d197221 */ /* 0x000fe20000010000 */
[----:B------:R-:W-:Y:S01]  /*8920*/  FADD.FTZ R54, R14, R3 ;  /* 0x000000030e367221 */ /* 0x000fe20000010000 */
[-C--:B------:R-:W-:Y:S01]  /*8930*/  FMUL.FTZ R90, R90, R73.reuse ;  /* 0x000000495a5a7220 */ /* 0x080fe20000410000 */
[----:B------:R-:W2:Y:S01]  /*8940*/  MUFU.EX2 R142, R142 ;  /* 0x0000008e008e7308 */ /* 0x000ea20000000800 */
[----:B------:R-:W-:Y:S01]  /*8950*/  FADD.FTZ R56, R146, R25 ;  /* 0x0000001992387221 */ /* 0x000fe20000010000 */
[----:B------:R-:W-:Y:S01]  /*8960*/  FADD.FTZ R3, R17, R54 ;  /* 0x0000003611037221 */ /* 0x000fe20000010000 */
[----:B------:R-:W-:Y:S01]  /*8970*/  F2FP.F16.F32.PACK_AB R146, R19, R146 ;  /* 0x000000921392723e */ /* 0x000fe200000000ff */
[-C--:B------:R-:W-:Y:S01]  /*8980*/  FMUL.FTZ R91, R91, R73.reuse ;  /* 0x000000495b5b7220 */ /* 0x080fe20000410000 */
[----:B------:R-:W-:Y:S01]  /*8990*/  FADD.FTZ R25, R19, R56 ;  /* 0x0000003813197221 */ /* 0x000fe20000010000 */
[----:B------:R-:W-:Y:S01]  /*89a0*/  FADD.FTZ R42, R20, R3 ;  /* 0x00000003142a7221 */ /* 0x000fe20000010000 */
[-C--:B------:R-:W-:Y:S01]  /*89b0*/  FMUL.FTZ R94, R94, R73.reuse ;  /* 0x000000495e5e7220 */ /* 0x080fe20000410000 */
[----:B------:R-:W5:Y:S01]  /*89c0*/  MUFU.EX2 R143, R143 ;  /* 0x0000008f008f7308 */ /* 0x000f620000000800 */
[----:B-1----:R-:W-:Y:S01]  /*89d0*/  FADD.FTZ R54, R140, R25 ;  /* 0x000000198c367221 */ /* 0x002fe20000010000 */
[----:B0-----:R-:W-:Y:S01]  /*89e0*/  FADD.FTZ R3, R21, R42 ;  /* 0x0000002a15037221 */ /* 0x001fe20000010000 */
[----:B---3--:R-:W-:Y:S01]  /*89f0*/  F2FP.F16.F32.PACK_AB R140, R27, R140 ;  /* 0x0000008c1b8c723e */ /* 0x008fe200000000ff */
[----:B------:R-:W-:Y:S01]  /*8a00*/  FMUL.FTZ R95, R95, R73 ;  /* 0x000000495f5f7220 */ /* 0x000fe20000410000 */
[----:B------:R-:W-:Y:S01]  /*8a10*/  FADD.FTZ R25, R27, R54 ;  /* 0x000000361b197221 */ /* 0x000fe20000010000 */
[----:B----4-:R-:W-:Y:S01]  /*8a20*/  FADD.FTZ R42, R40, R3 ;  /* 0x00000003282a7221 */ /* 0x010fe20000010000 */
[-CC-:B------:R-:W-:Y:S01]  /*8a30*/  FFMA.FTZ R3, R141, R24.reuse, -R38.reuse ;  /* 0x000000188d037223 */ /* 0x180fe20000010826 */
[----:B------:R-:W0:Y:S01]  /*8a40*/  MUFU.EX2 R15, R15 ;  /* 0x0000000f000f7308 */ /* 0x000e220000000800 */
[----:B--2---:R-:W-:Y:S01]  /*8a50*/  FADD.FTZ R54, R142, R25 ;  /* 0x000000198e367221 */ /* 0x004fe20000010000 */
[----:B------:R-:W-:Y:S01]  /*8a60*/  FFMA.FTZ R38, R87, R24, -R38 ;  /* 0x0000001857267223 */ /* 0x000fe20000010826 */
[----:B------:R-:W-:Y:S01]  /*8a70*/  F2FP.F16.F32.PACK_AB R141, R40, R21 ;  /* 0x00000015288d723e */ /* 0x000fe200000000ff */
[-C--:B------:R-:W-:Y:S01]  /*8a80*/  FMUL.FTZ R98, R98, R73.reuse ;  /* 0x0000004962627220 */ /* 0x080fe20000410000 */
[-C--:B------:R-:W-:Y:S01]  /*8a90*/  FMUL.FTZ R99, R99, R73.reuse ;  /* 0x0000004963637220 */ /* 0x080fe20000410000 */
[-C--:B------:R-:W-:Y:S01]  /*8aa0*/  FMUL.FTZ R102, R102, R73.reuse ;  /* 0x0000004966667220 */ /* 0x080fe20000410000 */
[-C--:B------:R-:W-:Y:S01]  /*8ab0*/  FMUL.FTZ R103, R103, R73.reuse ;  /* 0x0000004967677220 */ /* 0x080fe20000410000 */
[----:B------:R-:W1:Y:S01]  /*8ac0*/  MUFU.EX2 R50, R50 ;  /* 0x0000003200327308 */ /* 0x000e620000000800 */
[----:B-----5:R-:W-:Y:S01]  /*8ad0*/  FADD.FTZ R25, R143, R42 ;  /* 0x0000002a8f197221 */ /* 0x020fe20000010000 */
        /* <DEDUP_REMOVED lines=10> */
[----:B------:R-:W-:-:S04]  /*8b80*/  FMUL.FTZ R119, R119, R73 ;  /* 0x0000004977777220 */ /* 0x000fc80000410000 */
        /* <DEDUP_REMOVED lines=84> */
[----:B-1----:R-:W-:Y:S01]  /*90d0*/  FADD.FTZ R0, R34, R5 ;  /* 0x0000000522007221 */ /* 0x002fe20000010000 */
[----:B------:R-:W-:-:S06]  /*90e0*/  IMAD.MOV.U32 R5, RZ, RZ, R55 ;  /* 0x000000ffff057224 */ /* 0x000fcc00078e0037 */
        /* <DEDUP_REMOVED lines=15> */
[----:B------:R-:W-:Y:S01]  /*91e0*/  IMAD.MOV.U32 R4, RZ, RZ, R23 ;  /* 0x000000ffff047224 */ /* 0x000fe200078e0017 */
[----:B------:R-:W-:Y:S06]  /*91f0*/  @P2 BRA `(.L_x_14019) ;  /* 0xffffffd800f02947 */ /* 0x000fec000383ffff */
.L_x_14010:
[----:B------:R-:W-:Y:S06]  /*9200*/  BAR.ARV 0x8, 0x200 ;  /* 0x0208000000007b1d */ /* 0x000fec0000002000 */
[----:B------:R-:W-:Y:S05]  /*9210*/  @!P0 BRA `(.L_x_14020) ;  /* 0x0000000000048947 */ /* 0x000fea0003800000 */
[----:B------:R-:W-:Y:S01]  /*9220*/  BPT.TRAP 0x1 ;  /* 0x000000040000795c */ /* 0x000fe20000300000 */
.L_x_14020:
[----:B------:R-:W-:Y:S01]  /*9230*/  ULEA UR7, UR4, UR39, 0x3 ;  /* 0x0000002704077291 */ /* 0x000fe2000f8e183f */
[----:B------:R-:W-:-:S05]  /*9240*/  IMAD.U32 R4, RZ, RZ, UR5 ;  /* 0x00000005ff047e24 */ /* 0x000fca000f8e00ff */
[----:B------:R-:W-:-:S04]  /*9250*/  SHF.L.U32 R4, R4, 0x1f, RZ ;  /* 0x0000001f04047819 */ /* 0x000fc800000006ff */
[----:B------:R0:W1:Y:S01]  /*9260*/  SYNCS.PHASECHK.TRANS64.TRYWAIT P2, [UR7+0x16850], R4 ;  /* 0x01685004ff0075a7 */ /* 0x0000620008040147 */
[----:B------:R-:W-:Y:S05]  /*9270*/  @!P0 BRA `(.L_x_14021) ;  /* 0x0000000000048947 */ /* 0x000fea0003800000 */
[----:B------:R-:W-:Y:S01]  /*9280*/  BPT.TRAP 0x1 ;  /* 0x000000040000795c */ /* 0x000fe20000300000 */
.L_x_14021:
[----:B-1----:R-:W-:Y:S05]  /*9290*/  @P2 BRA `(.L_x_14022) ;  /* 0x0000000000082947 */ /* 0x002fea0003800000 */
[----:B------:R-:W1:Y:S02]  /*92a0*/  SYNCS.PHASECHK.TRANS64.TRYWAIT P0, [UR7+0x16850], R4 ;  /* 0x01685004ff0075a7 */ /* 0x000e640008000147 */
[----:B-1----:R-:W-:Y:S05]  /*92b0*/  @!P0 BRA `(.L_x_14023) ;  /* 0x0000005000648947 */ /* 0x002fea0003800000 */
.L_x_14022:
        /* <DEDUP_REMOVED lines=8> */
[----:B------:R-:W-:-:S03]  /*9340*/  @!P1 VIADD R9, R9, 0x16860 ;  /* 0x0001686009099836 */ /* 0x000fc60000000000 */
[----:B------:R-:W-:Y:S02]  /*9350*/  ULEA UR4, UR4, UR39, 0xa ;  /* 0x0000002704047291 */ /* 0x000fe4000f8e503f */
        /* <DEDUP_REMOVED lines=8> */
[----:B------:R-:W-:Y:S02]  /*93e0*/  IMAD.MOV.U32 R3, RZ, RZ, -0x800000 ;  /* 0xff800000ff037424 */ /* 0x000fe400078e00ff */
[----:B-1----:R-:W-:Y:S01]  /*93f0*/  FADD.FTZ R6, R5, R0 ;  /* 0x0000000005067221 */ /* 0x002fe20000010000 */
[----:B------:R-:W-:Y:S01]  /*9400*/  IMAD.MOV.U32 R0, RZ, RZ, -0x800000 ;  /* 0xff800000ff007424 */ /* 0x000fe200078e00ff */
[----:B------:R-:W0:Y:S04]  /*9410*/  SHFL.BFLY PT, R5, R4, 0x1, 0x1f ;  /* 0x0c201f0004057f89 */ /* 0x000e2800000e0000 */
[----:B------:R-:W1:Y:S01]  /*9420*/  SHFL.BFLY PT, R7, R6, 0x1, 0x1f ;  /* 0x0c201f0006077f89 */ /* 0x000e6200000e0000 */
[----:B0-----:R-:W-:Y:S01]  /*9430*/  FADD.FTZ R10, R4, R5 ;  /* 0x00000005040a7221 */ /* 0x001fe20000010000 */
[----:B------:R-:W-:Y:S01]  /*9440*/  MOV R5, RZ ;  /* 0x000000ff00057202 */ /* 0x000fe20000000f00 */
[----:B-1----:R-:W-:-:S03]  /*9450*/  FADD.FTZ R11, R6, R7 ;  /* 0x00000007060b7221 */ /* 0x002fc60000010000 */
[----:B------:R-:W-:Y:S01]  /*9460*/  FSETP.NE.FTZ.AND P0, PT, R10, RZ, PT ;  /* 0x000000ff0a00720b */ /* 0x000fe20003f15000 */
[----:B------:R-:W-:Y:S01]  /*9470*/  IMAD.MOV.U32 R6, RZ, RZ, RZ ;  /* 0x000000ffff067224 */ /* 0x000fe200078e00ff */
[----:B------:R-:W-:-:S11]  /*9480*/  FSETP.NE.FTZ.AND P2, PT, R11, RZ, PT ;  /* 0x000000ff0b00720b */ /* 0x000fd60003f55000 */
[----:B------:R-:W0:Y:S01]  /*9490*/  @P0 MUFU.LG2 R7, R10 ;  /* 0x0000000a00070308 */ /* 0x000e220000000c00 */
[C---:B------:R-:W-:Y:S01]  /*94a0*/  @P0 FMUL.FTZ R4, R24.reuse, 0.69314718246459960938 ;  /* 0x3f31721818040820 */ /* 0x040fe20000410000 */
[----:B------:R-:W-:-:S06]  /*94b0*/  @P2 FMUL.FTZ R13, R24, 0.69314718246459960938 ;  /* 0x3f317218180d2820 */ /* 0x000fcc0000410000 */
        /* <DEDUP_REMOVED lines=80> */
.L_x_13993:
[----:B------:R-:W-:Y:S05]  /*99c0*/  @P0 BRA `(.L_x_14024) ;  /* 0x0000000c00c80947 */ /* 0x000fea0003800000 */
[----:B------:R-:W-:Y:S01]  /*99d0*/  IADD3 R2, R2, -0x80, RZ ;  /* 0xffffff8002027810 */ /* 0x000fe20007ffe0ff */
[----:B------:R-:W0:Y:S01]  /*99e0*/  LDC R17, c[0x0][0xbe8] ;  /* 0x0002fa00ff117b82 */ /* 0x000e220000000800 */
[----:B------:R-:W1:Y:S01]  /*99f0*/  S2R R19, SR_CTAID.X ;  /* 0x0000000000137919 */ /* 0x000e620000002500 */
[----:B------:R-:W-:Y:S01]  /*9a00*/  USHF.R.S32.HI UR7, URZ, 0x1f, UR36 ;  /* 0x0000001f3f077899 */ /* 0x000fe20008011424 */
[----:B------:R-:W-:Y:S01]  /*9a10*/  SHF.R.S32.HI R5, RZ, 0x1f, R2 ;  /* 0x0000001fff057819 */ /* 0x000fe20000011402 */
[----:B------:R-:W-:Y:S01]  /*9a20*/  ULDC.64 UR8, c[0x0][0xbd0] ;  /* 0x0002f40000087ab9 */ /* 0x000fe20000000a00 */
[----:B------:R-:W-:Y:S01]  /*9a30*/  IMAD R16, RZ, RZ, -UR36 ;  /* 0x80000024ff107e24 */ /* 0x000fe2000f8e02ff */
[----:B------:R-:W-:Y:S01]  /*9a40*/  UIMAD UR6, UR7, UR8, URZ ;  /* 0x00000008070672a4 */ /* 0x000fe2000f8e023f */
[CC--:B------:R-:W-:Y:S01]  /*9a50*/  LEA.HI R4, R5.reuse, R2.reuse, RZ, 0x7 ;  /* 0x0000000205047211 */ /* 0x0c0fe200078f38ff */
[----:B------:R-:W2:Y:S01]  /*9a60*/  S2UR UR12, SR_CTAID.Z ;  /* 0x00000000000c79c3 */ /* 0x000ea20000002700 */
[----:B------:R-:W-:Y:S01]  /*9a70*/  LEA.HI R8, R5, R2, RZ, 0x2 ;  /* 0x0000000205087211 */ /* 0x000fe200078f10ff */
[----:B------:R-:W-:Y:S01]  /*9a80*/  UIMAD.WIDE.U32 UR4, UR36, UR8, URZ ;  /* 0x00000008240472a5 */ /* 0x000fe2000f8e003f */
[----:B------:R-:W-:Y:S01]  /*9a90*/  LOP3.LUT R7, R4, 0xffffff80, RZ, 0xc0, !PT ;  /* 0xffffff8004077812 */ /* 0x000fe200078ec0ff */
[----:B------:R-:W-:Y:S01]  /*9aa0*/  UIMAD UR6, UR36, UR9, UR6 ;  /* 0x00000009240672a4 */ /* 0x000fe2000f8e0206 */
[----:B------:R-:W-:Y:S01]  /*9ab0*/  SHF.R.S32.HI R4, RZ, 0x7, R4 ;  /* 0x00000007ff047819 */ /* 0x000fe20000011404 */
[----:B------:R-:W-:Y:S01]  /*9ac0*/  BSSY B0, `(.L_x_14025) ;  /* 0x00000ae000007945 */ /* 0x000fe20003800000 */
[----:B------:R-:W-:Y:S01]  /*9ad0*/  LOP3.LUT R13, R8, 0xfffffffc, RZ, 0xc0, !PT ;  /* 0xfffffffc080d7812 */ /* 0x000fe200078ec0ff */
[----:B------:R-:W-:Y:S01]  /*9ae0*/  IMAD.IADD R22, R2, 0x1, -R7 ;  /* 0x0000000102167824 */ /* 0x000fe200078e0a07 */
[----:B------:R-:W3:Y:S01]  /*9af0*/  S2UR UR11, SR_CTAID.Y ;  /* 0x00000000000b79c3 */ /* 0x000ee20000002600 */
[----:B------:R-:W-:Y:S01]  /*9b00*/  IMAD.HI R5, R4, 0x55555556, RZ ;  /* 0x5555555604057827 */ /* 0x000fe200078e02ff */
[----:B------:R-:W-:-:S02]  /*9b10*/  UIADD3 UR6, UR5, UR6, URZ ;  /* 0x0000000605067290 */ /* 0x000fc4000fffe03f */
[----:B------:R-:W-:Y:S01]  /*9b20*/  SHF.R.S32.HI R9, RZ, 0x1f, R22 ;  /* 0x0000001fff097819 */ /* 0x000fe20000011416 */
[----:B------:R-:W-:Y:S01]  /*9b30*/  IMAD.IADD R13, R2, 0x1, -R13 ;  /* 0x00000001020d7824 */ /* 0x000fe200078e0a0d */
[----:B------:R-:W-:Y:S01]  /*9b40*/  LEA.HI R5, R5, R5, RZ, 0x1 ;  /* 0x0000000505057211 */ /* 0x000fe200078f08ff */
[----:B------:R-:W-:Y:S01]  /*9b50*/  ULDC.64 UR8, c[0x0][0xb38] ;  /* 0x0002ce0000087ab9 */ /* 0x000fe20000000a00 */
[-C--:B------:R-:W-:Y:S01]  /*9b60*/  LEA.HI R23, R9, R22.reuse, RZ, 0x2 ;  /* 0x0000001609177211 */ /* 0x080fe200078f10ff */
[----:B------:R-:W3:Y:S01]  /*9b70*/  LDC R21, c[0x0][0xc50] ;  /* 0x00031400ff157b82 */ /* 0x000ee20000000800 */
[----:B0-----:R-:W-:Y:S01]  /*9b80*/  ISETP.NE.AND P0, PT, R17, 0x1, PT ;  /* 0x000000011100780c */ /* 0x001fe20003f05270 */
[----:B------:R-:W-:Y:S01]  /*9b90*/  UIMAD UR7, UR7, UR8, URZ ;  /* 0x00000008070772a4 */ /* 0x000fe2000f8e023f */
[--C-:B------:R-:W-:Y:S02]  /*9ba0*/  SHF.R.S32.HI R6, RZ, 0x2, R23.reuse ;  /* 0x00000002ff067819 */ /* 0x100fe40000011417 */
[----:B------:R-:W-:Y:S01]  /*9bb0*/  SHF.R.S32.HI R7, RZ, 0x1f, R23 ;  /* 0x0000001fff077819 */ /* 0x000fe20000011417 */
[----:B--2---:R-:W-:Y:S01]  /*9bc0*/  USHF.R.S32.HI UR10, URZ, 0x1f, UR12 ;  /* 0x0000001f3f0a7899 */ /* 0x004fe2000801140c */
[----:B------:R-:W-:Y:S01]  /*9bd0*/  LEA.HI R9, R9, R22, RZ, 0x5 ;  /* 0x0000001609097211 */ /* 0x000fe200078f28ff */
[----:B------:R-:W0:Y:S01]  /*9be0*/  LDC.64 R14, c[0x0][0xb40] ;  /* 0x0002d000ff0e7b82 */ /* 0x000e220000000a00 */
[----:B------:R-:W-:-:S02]  /*9bf0*/  LEA.HI R7, R7, R6, RZ, 0x3 ;  /* 0x0000000607077211 */ /* 0x000fc400078f18ff */
[----:B------:R-:W-:Y:S02]  /*9c00*/  SHF.R.S32.HI R9, RZ, 0x5, R9 ;  /* 0x00000005ff097819 */ /* 0x000fe40000011409 */
[----:B------:R-:W-:Y:S01]  /*9c10*/  LOP3.LUT R11, R7, 0xfffffff8, RZ, 0xc0, !PT ;  /* 0xfffffff8070b7812 */ /* 0x000fe200078ec0ff */
[----:B------:R-:W-:Y:S01]  /*9c20*/  IMAD R7, R5, -0x3, R4 ;  /* 0xfffffffd05077824 */ /* 0x000fe200078e0204 */
[----:B------:R-:W-:Y:S01]  /*9c30*/  LEA.HI R4, R13, R13, RZ, 0x1 ;  /* 0x0000000d0d047211 */ /* 0x000fe200078f08ff */
[----:B------:R-:W2:Y:S01]  /*9c40*/  @P0 LDC R27, c[0x0][0xbec] ;  /* 0x0002fb00ff1b0b82 */ /* 0x000ea20000000800 */
[----:B------:R-:W-:Y:S01]  /*9c50*/  IMAD.U32 R5, RZ, RZ, UR5 ;  /* 0x00000005ff057e24 */ /* 0x000fe2000f8e00ff */
[----:B------:R-:W-:Y:S01]  /*9c60*/  LOP3.LUT R23, R23, 0x7ffffffc, RZ, 0xc0, !PT ;  /* 0x7ffffffc17177812 */ /* 0x000fe200078ec0ff */
[----:B------:R-:W-:Y:S01]  /*9c70*/  IMAD.IADD R2, R6, 0x1, -R11 ;  /* 0x0000000106027824 */ /* 0x000fe200078e0a0b */
[----:B------:R-:W-:Y:S01]  /*9c80*/  LOP3.LUT R4, R4, 0x1ffffffe, RZ, 0xc0, !PT ;  /* 0x1ffffffe04047812 */ /* 0x000fe200078ec0ff */
[----:B------:R-:W-:Y:S01]  /*9c90*/  IMAD.U32 R5, RZ, RZ, UR6 ;  /* 0x00000006ff057e24 */ /* 0x000fe2000f8e00ff */
[----:B------:R-:W-:Y:S01]  /*9ca0*/  UIMAD UR6, UR36, UR9, UR7 ;  /* 0x00000009240672a4 */ /* 0x000fe2000f8e0207 */
[----:B------:R-:W-:Y:S01]  /*9cb0*/  IMAD R2, R9, 0x10, R2 ;  /* 0x0000001009027824 */ /* 0x000fe200078e0202 */
[----:B------:R-:W4:Y:S01]  /*9cc0*/  LDC.64 R10, c[0x0][0xbd8] ;  /* 0x0002f600ff0a7b82 */ /* 0x000f220000000a00 */
[----:B------:R-:W-:Y:S01]  /*9cd0*/  IMAD.IADD R25, R13, 0x1, -R4 ;  /* 0x000000010d197824 */ /* 0x000fe200078e0a04 */
[----:B------:R-:W-:Y:S01]  /*9ce0*/  MOV R4, UR4 ;  /* 0x0000000400047c02 */ /* 0x000fe20008000f00 */
[----:B------:R-:W-:Y:S01]  /*9cf0*/  IMAD R2, R7, 0x40, R2 ;  /* 0x0000004007027824 */ /* 0x000fe200078e0202 */
[----:B------:R-:W-:Y:S01]  /*9d00*/  UIMAD.WIDE.U32 UR4, UR36, UR8, URZ ;  /* 0x00000008240472a5 */ /* 0x000fe2000f8e003f */
[----:B---3--:R-:W-:-:S02]  /*9d10*/  IMAD R21, R21, R16, UR11 ;  /* 0x0000000b15157e24 */ /* 0x008fc4000f8e0210 */
[--C-:B------:R-:W-:Y:S01]  /*9d20*/  IMAD R6, R25, 0x8, R2.reuse ;  /* 0x0000000819067824 */ /* 0x100fe200078e0202 */
[----:B------:R-:W3:Y:S01]  /*9d30*/  @P0 LDC R9, c[0x0][0xbec] ;  /* 0x0002fb00ff090b82 */ /* 0x000ee20000000800 */
[----:B------:R-:W-:Y:S02]  /*9d40*/  UIADD3 UR6, UR5, UR6, URZ ;  /* 0x0000000605067290 */ /* 0x000fe4000fffe03f */
[----:B------:R-:W-:Y:S01]  /*9d50*/  MOV R7, UR5 ;  /* 0x0000000500077c02 */ /* 0x000fe20008000f00 */
[----:B0-----:R-:W-:Y:S01]  /*9d60*/  IMAD R12, R14, UR10, RZ ;  /* 0x0000000a0e0c7c24 */ /* 0x001fe2000f8e02ff */
[----:B------:R-:W-:Y:S01]  /*9d70*/  ULDC.64 UR8, c[0x0][0xb28] ;  /* 0x0002ca0000087ab9 */ /* 0x000fe20000000a00 */
[----:B-1----:R-:W-:Y:S02]  /*9d80*/  IMAD R2, R19, 0xc0, R2 ;  /* 0x000000c013027824 */ /* 0x002fe400078e0202 */
[----:B------:R-:W-:Y:S01]  /*9d90*/  IMAD.U32 R7, RZ, RZ, UR6 ;  /* 0x00000006ff077e24 */ /* 0x000fe2000f8e00ff */
[----:B------:R-:W0:Y:S01]  /*9da0*/  @P0 LDC R13, c[0x0][0xbf0] ;  /* 0x0002fc00ff0d0b82 */ /* 0x000e220000000800 */
[----:B------:R-:W-:Y:S01]  /*9db0*/  ULDC.64 UR6, c[0x0][0xb48] ;  /* 0x0002d20000067ab9 */ /* 0x000fe20000000a00 */
[----:B------:R-:W-:-:S02]  /*9dc0*/  VIADD R16, R2, 0x8 ;  /* 0x0000000802107836 */ /* 0x000fc40000000000 */
[----:B----4-:R-:W-:-:S04]  /*9dd0*/  IMAD R8, R10, UR10, RZ ;  /* 0x0000000a0a087c24 */ /* 0x010fc8000f8e02ff */
[----:B------:R-:W1:Y:S01]  /*9de0*/  @P0 LDC R18, c[0x0][0xbf0] ;  /* 0x0002fc00ff120b82 */ /* 0x000e620000000800 */
[----:B------:R-:W-:-:S04]  /*9df0*/  IMAD.WIDE.U32 R4, R10, UR12, R4 ;  /* 0x0000000c0a047c25 */ /* 0x000fc8000f8e0004 */
[----:B------:R-:W-:Y:S02]  /*9e00*/  IMAD R11, R11, UR12, R8 ;  /* 0x0000000c0b0b7c24 */ /* 0x000fe4000f8e0208 */
[----:B------:R-:W-:Y:S02]  /*9e10*/  IMAD R8, R19, 0xc0, R6 ;  /* 0x000000c013087824 */ /* 0x000fe400078e0206 */
[----:B------:R-:W-:Y:S01]  /*9e20*/  IMAD.U32 R6, RZ, RZ, UR4 ;  /* 0x00000004ff067e24 */ /* 0x000fe2000f8e00ff */
[----:B------:R-:W-:Y:S01]  /*9e30*/  ULDC.64 UR4, c[0x0][0xbe0] ;  /* 0x0002f80000047ab9 */ /* 0x000fe20000000a00 */
[----:B---3--:R-:W-:-:S04]  /*9e40*/  @P0 IMAD.HI.U32 R10, R8, R9, RZ ;  /* 0x00000009080a0227 */ /* 0x008fc800078e00ff */
[----:B------:R-:W-:Y:S01]  /*9e50*/  IMAD.MOV.U32 R9, RZ, RZ, R8 ;  /* 0x000000ffff097224 */ /* 0x000fe200078e0008 */
[----:B0-----:R-:W-:Y:S01]  /*9e60*/  @P0 SHF.R.U32.HI R9, RZ, R13, R10 ;  /* 0x0000000dff090219 */ /* 0x001fe2000001160a */
[----:B------:R-:W-:Y:S01]  /*9e70*/  IMAD R13, R15, UR12, R12 ;  /* 0x0000000c0f0d7c24 */ /* 0x000fe2000f8e020c */
[----:B------:R-:W-:Y:S01]  /*9e80*/  SHF.R.S32.HI R12, RZ, 0x1f, R21 ;  /* 0x0000001fff0c7819 */ /* 0x000fe20000011415 */
[----:B------:R-:W-:-:S04]  /*9e90*/  IMAD.WIDE.U32 R6, R14, UR12, R6 ;  /* 0x0000000c0e067c25 */ /* 0x000fc8000f8e0006 */
[----:B------:R-:W-:Y:S01]  /*9ea0*/  IMAD.IADD R5, R5, 0x1, R11 ;  /* 0x0000000105057824 */ /* 0x000fe200078e020b */
[----:B------:R-:W-:Y:S01]  /*9eb0*/  IADD3 R7, R7, R13, RZ ;  /* 0x0000000d07077210 */ /* 0x000fe20007ffe0ff */
[----:B--2---:R-:W-:-:S04]  /*9ec0*/  @P0 IMAD.HI.U32 R27, R8, R27, RZ ;  /* 0x0000001b081b0227 */ /* 0x004fc800078e00ff */
[----:B------:R-:W-:Y:S02]  /*9ed0*/  IMAD R13, R12, UR6, RZ ;  /* 0x000000060c0d7c24 */ /* 0x000fe4000f8e02ff */
[----:B------:R-:W-:-:S04]  /*9ee0*/  IMAD.WIDE.U32 R4, R21, UR4, R4 ;  /* 0x0000000415047c25 */ /* 0x000fc8000f8e0004 */
[----:B------:R-:W-:Y:S01]  /*9ef0*/  IMAD.MOV.U32 R11, RZ, RZ, R8 ;  /* 0x000000ffff0b7224 */ /* 0x000fe200078e0008 */
[----:B-1----:R-:W-:Y:S01]  /*9f00*/  @P0 SHF.R.U32.HI R11, RZ, R18, R27 ;  /* 0x00000012ff0b0219 */ /* 0x002fe2000001161b */
[----:B------:R-:W-:Y:S01]  /*9f10*/  IMAD R10, R12, UR4, RZ ;  /* 0x000000040c0a7c24 */ /* 0x000fe2000f8e02ff */
[----:B------:R-:W-:Y:S01]  /*9f20*/  BAR.SYNC.DEFER_BLOCKING 0x1, 0x180 ;  /* 0x0046000000007b1d */ /* 0x000fe20000010000 */
[C---:B------:R-:W-:Y:S01]  /*9f30*/  IMAD R15, R21.reuse, UR7, R13 ;  /* 0x00000007150f7c24 */ /* 0x040fe2000f8e020d */
[--C-:B------:R-:W-:Y:S01]  /*9f40*/  SHF.R.S32.HI R13, RZ, 0x1f, R9.reuse ;  /* 0x0000001fff0d7819 */ /* 0x100fe20000011409 */
[----:B------:R-:W-:Y:S01]  /*9f50*/  IMAD R12, R21, UR5, R10 ;  /* 0x00000005150c7c24 */ /* 0x000fe2000f8e020a */
[----:B------:R-:W-:Y:S01]  /*9f60*/  IADD3 R4, P0, R9, R4, RZ ;  /* 0x0000000409047210 */ /* 0x000fe20007f1e0ff */
[----:B------:R-:W-:Y:S01]  /*9f70*/  IMAD.MOV R9, RZ, RZ, -R9 ;  /* 0x000000ffff097224 */ /* 0x000fe200078e0a09 */
        /* <DEDUP_REMOVED lines=28> */
[----:B------:R-:W-:Y:S01]  /*a140*/  IADD3 R5, R7, R15, RZ ;  /* 0x0000000f07057210 */ /* 0x000fe20007ffe0ff */
[----:B------:R-:W-:Y:S01]  /*a150*/  IMAD R17, R17, UR6, RZ ;  /* 0x0000000611117c24 */ /* 0x000fe2000f8e02ff */
[----:B------:R-:W-:Y:S01]  /*a160*/  LEA R18, P1, R6, UR8, 0x2 ;  /* 0x0000000806127c11 */ /* 0x000fe2000f8210ff */
[----:B0-----:R-:W-:Y:S01]  /*a170*/  ULEA UR4, UR5, UR4, 0x18 ;  /* 0x0000000405047291 */ /* 0x001fe2000f8ec03f */
        /* <DEDUP_REMOVED lines=23> */
[C---:B------:R-:W-:Y:S01]  /*a2f0*/  VIADD R4, R19.reuse, 0x10 ;  /* 0x0000001013047836 */ /* 0x040fe20000000000 */
[C---:B------:R-:W-:Y:S01]  /*a300*/  IADD3 R5, R19.reuse, 0x18, RZ ;  /* 0x0000001813057810 */ /* 0x040fe20007ffe0ff */
[C---:B------:R-:W-:Y:S02]  /*a310*/  VIADD R6, R19.reuse, 0x20 ;  /* 0x0000002013067836 */ /* 0x040fe40000000000 */
[C---:B------:R-:W-:Y:S01]  /*a320*/  VIADD R7, R19.reuse, 0x28 ;  /* 0x0000002813077836 */ /* 0x040fe20000000000 */
[----:B------:R-:W-:Y:S01]  /*a330*/  ISETP.GE.AND P1, PT, R4, UR4, PT ;  /* 0x0000000404007c0c */ /* 0x000fe2000bf26270 */
[----:B------:R-:W-:Y:S01]  /*a340*/  VIADD R9, R19, 0x30 ;  /* 0x0000003013097836 */ /* 0x000fe20000000000 */
[----:B------:R-:W-:Y:S01]  /*a350*/  ISETP.GE.AND P2, PT, R5, UR4, PT ;  /* 0x0000000405007c0c */ /* 0x000fe2000bf46270 */
[----:B------:R-:W-:Y:S01]  /*a360*/  VIADD R11, R19, 0x38 ;  /* 0x00000038130b7836 */ /* 0x000fe20000000000 */
[----:B------:R-:W-:-:S02]  /*a370*/  ISETP.GE.AND P3, PT, R6, UR4, PT ;  /* 0x0000000406007c0c */ /* 0x000fc4000bf66270 */
[----:B------:R-:W-:Y:S01]  /*a380*/  ISETP.GE.AND P4, PT, R7, UR4, PT ;  /* 0x0000000407007c0c */ /* 0x000fe2000bf86270 */
[----:B---34-:R-:W-:Y:S01]  /*a390*/  @!P0 IMAD.WIDE R2, R19, 0x4, R14 ;  /* 0x0000000413028825 */ /* 0x018fe200078e020e */
[----:B------:R-:W-:Y:S02]  /*a3a0*/  ISETP.GE.AND P5, PT, R9, UR4, PT ;  /* 0x0000000409007c0c */ /* 0x000fe4000bfa6270 */
[----:B------:R-:W-:Y:S02]  /*a3b0*/  ISETP.GE.AND P6, PT, R11, UR4, PT ;  /* 0x000000040b007c0c */ /* 0x000fe4000bfc6270 */
[----:B------:R0:W-:Y:S01]  /*a3c0*/  @!P0 ST.E.64 desc[UR46][R2.64], R88 ;  /* 0x0000005802008985 */ /* 0x0001e2000c101b2e */
[----:B------:R-:W-:Y:S02]  /*a3d0*/  ISETP.GE.AND P0, PT, R0, UR4, PT ;  /* 0x0000000400007c0c */ /* 0x000fe4000bf06270 */
[----:B------:R-:W-:Y:S02]  /*a3e0*/  @!P1 LEA.HI R4, R4, R4, RZ, 0x1 ;  /* 0x0000000404049211 */ /* 0x000fe400078f08ff */
[----:B------:R-:W-:-:S02]  /*a3f0*/  @!P3 LEA.HI R6, R6, R6, RZ, 0x1 ;  /* 0x000000060606b211 */ /* 0x000fc400078f08ff */
[----:B------:R-:W-:Y:S02]  /*a400*/  @!P4 LEA.HI R8, R7, R7, RZ, 0x1 ;  /* 0x000000070708c211 */ /* 0x000fe400078f08ff */
[----:B------:R-:W-:Y:S02]  /*a410*/  @!P5 LEA.HI R10, R9, R9, RZ, 0x1 ;  /* 0x00000009090ad211 */ /* 0x000fe400078f08ff */
[----:B------:R-:W-:Y:S02]  /*a420*/  @!P6 LEA.HI R12, R11, R11, RZ, 0x1 ;  /* 0x0000000b0b0ce211 */ /* 0x000fe400078f08ff */
[----:B------:R-:W-:Y:S02]  /*a430*/  @!P3 LOP3.LUT R9, R6, 0xfffffffe, RZ, 0xc0, !PT ;  /* 0xfffffffe0609b812 */ /* 0x000fe400078ec0ff */
[----:B------:R-:W-:Y:S02]  /*a440*/  @!P0 LEA.HI R0, R0, R0, RZ, 0x1 ;  /* 0x0000000000008211 */ /* 0x000fe400078f08ff */
[----:B0-----:R-:W-:-:S02]  /*a450*/  @!P2 LEA.HI R2, R5, R5, RZ, 0x1 ;  /* 0x000000050502a211 */ /* 0x001fc400078f08ff */
[----:B------:R-:W-:Y:S02]  /*a460*/  @!P0 LOP3.LUT R3, R0, 0xfffffffe, RZ, 0xc0, !PT ;  /* 0xfffffffe00038812 */ /* 0x000fe400078ec0ff */
[----:B------:R-:W-:Y:S02]  /*a470*/  @!P1 LOP3.LUT R5, R4, 0xfffffffe, RZ, 0xc0, !PT ;  /* 0xfffffffe04059812 */ /* 0x000fe400078ec0ff */
[----:B------:R-:W-:Y:S01]  /*a480*/  @!P2 LOP3.LUT R7, R2, 0xfffffffe, RZ, 0xc0, !PT ;  /* 0xfffffffe0207a812 */ /* 0x000fe200078ec0ff */
[--C-:B------:R-:W-:Y:S01]  /*a490*/  @!P0 IMAD.WIDE R2, R3, 0x4, R14.reuse ;  /* 0x0000000403028825 */ /* 0x100fe200078e020e */
[----:B------:R-:W-:Y:S02]  /*a4a0*/  @!P4 LOP3.LUT R11, R8, 0xfffffffe, RZ, 0xc0, !PT ;  /* 0xfffffffe080bc812 */ /* 0x000fe400078ec0ff */
[----:B------:R-:W-:Y:S01]  /*a4b0*/  @!P5 LOP3.LUT R13, R10, 0xfffffffe, RZ, 0xc0, !PT ;  /* 0xfffffffe0a0dd812 */ /* 0x000fe200078ec0ff */
[--C-:B------:R-:W-:Y:S01]  /*a4c0*/  @!P1 IMAD.WIDE R4, R5, 0x4, R14.reuse ;  /* 0x0000000405049825 */ /* 0x100fe200078e020e */
[----:B------:R-:W-:Y:S01]  /*a4d0*/  @!P6 LOP3.LUT R21, R12, 0xfffffffe, RZ, 0xc0, !PT ;  /* 0xfffffffe0c15e812 */ /* 0x000fe200078ec0ff */
        /* <DEDUP_REMOVED lines=8> */
[----:B------:R0:W-:Y:S02]  /*a560*/  @!P4 ST.E.64 desc[UR46][R10.64], R108 ;  /* 0x0000006c0a00c985 */ /* 0x0001e4000c101b2e */
[----:B------:R-:W-:Y:S02]  /*a570*/  @!P6 IMAD.WIDE R14, R21, 0x4, R14 ;  /* 0x00000004150ee825 */ /* 0x000fe400078e020e */
[----:B------:R0:W-:Y:S04]  /*a580*/  @!P5 ST.E.64 desc[UR46][R12.64], R112 ;  /* 0x000000700c00d985 */ /* 0x0001e8000c101b2e */
[----:B------:R0:W-:Y:S02]  /*a590*/  @!P6 ST.E.64 desc[UR46][R14.64], R116 ;  /* 0x000000740e00e985 */ /* 0x0001e4000c101b2e */
.L_x_14026:
[----:B------:R-:W-:Y:S05]  /*a5a0*/  BSYNC B0 ;  /* 0x0000000000007941 */ /* 0x000fea0003800000 */
.L_x_14025:
[----:B------:R-:W-:Y:S01]  /*a5b0*/  ISETP.GE.AND P0, PT, R16, R17, PT ;  /* 0x000000111000720c */ /* 0x000fe20003f06270 */
[----:B0-----:R0:W1:Y:S04]  /*a5c0*/  SHFL.IDX PT, R13, R20, 0x1, 0x1c1f ;  /* 0x003c1f00140d7f89 */ /* 0x00106800000e0000 */
[----:B------:R0:W0:Y:S08]  /*a5d0*/  SHFL.IDX PT, R12, R18, 0x1, 0x1c1f ;  /* 0x003c1f00120c7f89 */ /* 0x00003000000e0000 */
        /* <DEDUP_REMOVED lines=12> */
[----:B------:R-:W-:Y:S02]  /*a6a0*/  ISETP.GE.AND P4, PT, R8, UR4, PT ;  /* 0x0000000408007c0c */ /* 0x000fe4000bf86270 */
        /* <DEDUP_REMOVED lines=36> */
.L_x_14024:
[----:B------:R-:W-:-:S04]  /*a8f0*/  IADD3 R0, R2, -0x80, RZ ;  /* 0xffffff8002007810 */ /* 0x000fc80007ffe0ff */
        /* <DEDUP_REMOVED lines=32> */
[----:B--2---:R-:W-:Y:S01]  /*ab00*/  @P0 IMAD.HI.U32 R4, R0, R7, RZ ;  /* 0x0000000700040227 */ /* 0x004fe200078e00ff */
[----:B------:R-:W-:-:S03]  /*ab10*/  IADD3 R7, RZ, -UR36, RZ ;  /* 0x80000024ff077c10 */ /* 0x000fc6000fffe0ff */
        /* <DEDUP_REMOVED lines=24> */
.L_x_13989:
        /* <DEDUP_REMOVED lines=18> */
.L_x_14027:
[----:B------:R-:W-:Y:S01]  /*adc0*/  ULDC UR40, c[0x0][0xc50] ;  /* 0x0003140000287ab9 */ /* 0x000fe20000000800 */
[----:B------:R-:W-:Y:S01]  /*add0*/  UMOV UR36, UR6 ;  /* 0x0000000600247c82 */ /* 0x000fe20008000000 */
[----:B------:R-:W-:-:S11]  /*ade0*/  UISETP.NE.AND UP0, UPT, UR40, 0x1, UPT ;  /* 0x000000012800788c */ /* 0x000fd6000bf05270 */
[----:B------:R-:W-:Y:S01]  /*adf0*/  @UP0 ULDC UR4, c[0x0][0xc54] ;  /* 0x0003150000040ab9 */ /* 0x000fe20000000800 */
[----:B------:R-:W-:Y:S01]  /*ae00*/  @UP0 ULDC UR7, c[0x0][0xc58] ;  /* 0x0003160000070ab9 */ /* 0x000fe20000000800 */
[----:B------:R-:W-:-:S04]  /*ae10*/  UIMAD.WIDE.U32 UR4, UR6, UR4, URZ ;  /* 0x00000004060472a5 */ /* 0x000fc8000f8e003f */
[----:B------:R-:W-:-:S12]  /*ae20*/  @UP0 USHF.R.U32.HI UR36, URZ, UR7, UR5 ;  /* 0x000000073f240299 */ /* 0x000fd80008011605 */
.L_x_14028:
[----:B------:R-:W-:Y:S01]  /*ae30*/  ISETP.GE.AND P0, PT, R22, RZ, PT ;  /* 0x000000ff1600720c */ /* 0x000fe20003f06270 */
[----:B------:R-:W-:Y:S01]  /*ae40*/  UIADD3 UR4, -UR36, URZ, URZ ;  /* 0x0000003f24047290 */ /* 0x000fe2000fffe13f */
[----:B------:R-:W-:Y:S01]  /*ae50*/  MOV R3, 0x1 ;  /* 0x0000000100037802 */ /* 0x000fe20000000f00 */
[----:B------:R-:W-:Y:S02]  /*ae60*/  IMAD.MOV.U32 R0, RZ, RZ, RZ ;  /* 0x000000ffff007224 */ /* 0x000fe400078e00ff */
        /* <DEDUP_REMOVED lines=8> */
[----:B------:R-:W-:Y:S01]  /*aef0*/  UMOV UR8, 0xc0 ;  /* 0x000000c000087882 */ /* 0x000fe20000000000 */
[----:B------:R-:W-:Y:S02]  /*af00*/  ULDC UR5, c[0x0][0x288] ;  /* 0x0000a20000057ab9 */ /* 0x000fe40000000800 */
[----:B------:R-:W-:Y:S01]  /*af10*/  UISETP.NE.AND.EX UP0, UPT, UR7, URZ, UPT, UP0 ;  /* 0x0000003f0700728c */ /* 0x000fe2000bf05300 */
[----:B------:R-:W-:Y:S01]  /*af20*/  ULDC UR6, c[0x0][0x424] ;  /* 0x0001090000067ab9 */ /* 0x000fe20000000800 */
[----:B------:R-:W-:-:S02]  /*af30*/  UIADD3 UR10, -UR5, 0x80, URZ ;  /* 0x00000080050a7890 */ /* 0x000fc4000fffe13f */
[----:B------:R-:W-:Y:S01]  /*af40*/  USEL UR7, UR6, 0x1, UP0 ;  /* 0x0000000106077887 */ /* 0x000fe20008000000 */
[----:B------:R-:W-:Y:S01]  /*af50*/  ULDC UR9, c[0x0][0x2f0] ;  /* 0x0000bc0000097ab9 */ /* 0x000fe20000000800 */
[----:B------:R-:W-:Y:S02]  /*af60*/  UMOV UR43, URZ ;  /* 0x0000003f002b7c82 */ /* 0x000fe40008000000 */
[----:B------:R-:W-:Y:S02]  /*af70*/  UIMAD UR10, UR7, UR9, UR10 ;  /* 0x00000009070a72a4 */ /* 0x000fe4000f8e020a */
[----:B------:R-:W-:Y:S02]  /*af80*/  UIMAD UR7, UR7, UR9, 0x7f ;  /* 0x0000007f070774a4 */ /* 0x000fe4000f8e0209 */
[----:B------:R-:W-:Y:S02]  /*af90*/  USHF.R.U32.HI UR9, URZ, 0x10, UR40 ;  /* 0x000000103f097899 */ /* 0x000fe40008011628 */
[----:B0-----:R-:W-:-:S02]  /*afa0*/  UIMAD UR8, UR4, UR8, 0xbf ;  /* 0x000000bf040874a4 */ /* 0x001fc4000f8e0208 */
[----:B------:R-:W-:Y:S01]  /*afb0*/  ULOP3.LUT UR40, UR40, 0xffff, URZ, 0xc0, !UPT ;  /* 0x0000ffff28287892 */ /* 0x000fe2000f8ec03f */
[----:B------:R-:W-:Y:S02]  /*afc0*/  @UP1 ULDC UR4, c[0x0][0x44c] ;  /* 0x0001130000041ab9 */ /* 0x000fe40000000800 */
[----:B------:R-:W-:Y:S02]  /*afd0*/  UIMAD.WIDE.U32 UR4, UR8, UR4, URZ ;  /* 0x00000004080472a5 */ /* 0x000fe4000f8e003f */
[----:B------:R-:W-:Y:S01]  /*afe0*/  UMOV UR6, UR8 ;  /* 0x0000000800067c82 */ /* 0x000fe20008000000 */
[----:B------:R-:W-:Y:S02]  /*aff0*/  @UP1 ULDC UR8, c[0x0][0x450] ;  /* 0x0001140000081ab9 */ /* 0x000fe40000000800 */
[----:B------:R-:W-:Y:S02]  /*b000*/  @UP1 USHF.R.U32.HI UR6, URZ, UR8, UR5 ;  /* 0x000000083f061299 */ /* 0x000fe40008011605 */
[----:B------:R-:W-:-:S02]  /*b010*/  USHF.R.S32.HI UR5, URZ, 0x1f, UR7 ;  /* 0x0000001f3f057899 */ /* 0x000fc40008011407 */
[----:B------:R-:W-:Y:S02]  /*b020*/  UIADD3 UR6, UR10, UR6, URZ ;  /* 0x000000060a067290 */ /* 0x000fe4000fffe03f */
[----:B------:R-:W-:Y:S02]  /*b030*/  ULEA.HI UR5, UR5, UR7, URZ, 0x7 ;  /* 0x0000000705057291 */ /* 0x000fe4000f8f383f */
[----:B------:R-:W-:Y:S02]  /*b040*/  USHF.R.S32.HI UR4, URZ, 0x1f, UR6 ;  /* 0x0000001f3f047899 */ /* 0x000fe40008011406 */
[----:B------:R-:W-:Y:S02]  /*b050*/  USHF.R.S32.HI UR5, URZ, 0x7, UR5 ;  /* 0x000000073f057899 */ /* 0x000fe40008011405 */
[----:B------:R-:W-:-:S04]  /*b060*/  ULEA.HI UR4, UR4, UR6, URZ, 0x7 ;  /* 0x0000000604047291 */ /* 0x000fc8000f8f383f */
        /* <DEDUP_REMOVED lines=12> */
[----:B------:R-:W-:Y:S01]  /*b130*/  MOV R6, UR6 ;  /* 0x0000000600067c02 */ /* 0x000fe20008000f00 */
[----:B------:R-:W-:Y:S01]  /*b140*/  ULOP3.LUT UR6, UR6, UR9, URZ, 0x3c, !UPT ;  /* 0x0000000906067292 */ /* 0x000fe2000f8e3c3f */
[----:B------:R-:W-:Y:S02]  /*b150*/  R2UR UR10, R0 ;  /* 0x00000000000a72ca */ /* 0x000fe400000e0000 */
[----:B------:R-:W-:Y:S02]  /*b160*/  IABS R6, R6 ;  /* 0x0000000600067213 */ /* 0x000fe40000000000 */
[----:B------:R-:W-:-:S03]  /*b170*/  IABS R7, R5 ;  /* 0x0000000500077213 */ /* 0x000fc60000000000 */
        /* <DEDUP_REMOVED lines=24> */
.L_x_14030:
[----:B------:R-:W-:Y:S01]  /*b300*/  UIMAD UR39, UR40, UR43, URZ ;  /* 0x0000002b282772a4 */ /* 0x000fe2000f8e023f */
[----:B------:R-:W-:Y:S02]  /*b310*/  IMAD.U32 R19, RZ, RZ, UR41 ;  /* 0x00000029ff137e24 */ /* 0x000fe4000f8e00ff */
[----:B------:R-:W-:-:S03]  /*b320*/  IMAD.MOV.U32 R4, RZ, RZ, 0x1 ;  /* 0x00000001ff047424 */ /* 0x000fc600078e00ff */
[----:B------:R-:W-:-:S05]  /*b330*/  IMAD.U32 R0, RZ, RZ, UR39 ;  /* 0x00000027ff007e24 */ /* 0x000fca000f8e00ff */
[----:B------:R-:W-:Y:S02]  /*b340*/  VIADDMNMX R19, R0, UR43, R19, PT ;  /* 0x0000002b00137c46 */ /* 0x000fe4000b800113 */
[----:B------:R-:W-:Y:S02]  /*b350*/  MOV R0, RZ ;  /* 0x000000ff00007202 */ /* 0x000fe40000000f00 */
        /* <DEDUP_REMOVED lines=18> */
[----:B------:R-:W-:Y:S01]  /*b480*/  MOV R13, RZ ;  /* 0x000000ff000d7202 */ /* 0x000fe20000000f00 */
[----:B------:R-:W-:-:S02]  /*b490*/  IMAD.U32 R10, RZ, RZ, UR4 ;  /* 0x00000004ff0a7e24 */ /* 0x000fc4000f8e00ff */
[----:B------:R-:W-:Y:S02]  /*b4a0*/  IMAD.U32 R11, RZ, RZ, UR5 ;  /* 0x00000005ff0b7e24 */ /* 0x000fe4000f8e00ff */
[----:B------:R-:W-:Y:S02]  /*b4b0*/  IMAD.MOV.U32 R8, RZ, RZ, 0x70 ;  /* 0x00000070ff087424 */ /* 0x000fe400078e00ff */
[----:B------:R-:W-:-:S07]  /*b4c0*/  IMAD.MOV.U32 R12, RZ, RZ, 0x1 ;  /* 0x00000001ff0c7424 */ /* 0x000fce00078e00ff */
[----:B------:R-:W-:-:S07]  /*b4d0*/  LEPC R20, `(.L_x_14031) ;  /* 0x000000001014794e */ /* 0x000fce0000000000 */
[----:B0-----:R-:W-:Y:S05]  /*b4e0*/  CALL.ABS.NOINC R14 ;  /* 0x000000000e007343 */ /* 0x001fea0003c00000 */
.L_x_14031:
        /* <DEDUP_REMOVED lines=20> */
.L_x_14033:
[----:B------:R0:W1:Y:S01]  /*b630*/  LDC.64 R14, c[0x4][R18] ;  /* 0x01000000120e7b82 */ /* 0x0000620000000a00 */
[----:B------:R-:W-:Y:S01]  /*b640*/  ULDC.64 UR4, c[0x4][0x1b8] ;  /* 0x01006e0000047ab9 */ /* 0x000fe20000000a00 */
[----:B------:R-:W-:Y:S01]  /*b650*/  ULDC.64 UR6, c[0x4][0x1c0] ;  /* 0x0100700000067ab9 */ /* 0x000fe20000000a00 */
[----:B------:R-:W-:Y:S01]  /*b660*/  MOV R4, UR4 ;  /* 0x0000000400047c02 */ /* 0x000fe20008000f00 */
        /* <DEDUP_REMOVED lines=11> */
.L_x_14032:
        /* <DEDUP_REMOVED lines=9> */
[----:B------:R-:W-:Y:S02]  /*b7b0*/  IADD3 R25, R19, -0x1, RZ ;  /* 0xffffffff13197810 */ /* 0x000fe40007ffe0ff */
[----:B0-----:R-:W-:-:S04]  /*b7c0*/  ISETP.NE.U32.AND P0, PT, R4, RZ, PT ;  /* 0x000000ff0400720c */ /* 0x001fc80003f05070 */
[----:B------:R-:W-:-:S04]  /*b7d0*/  ISETP.NE.AND.EX P1, PT, R5, RZ, PT, P0 ;  /* 0x000000ff0500720c */ /* 0x000fc80003f25300 */
[----:B------:R-:W-:Y:S02]  /*b7e0*/  P2R R26, PR, RZ, 0x2 ;  /* 0x00000002ff1a7803 */ /* 0x000fe40000000000 */
[----:B--2---:R-:W-:Y:S02]  /*b7f0*/  SHF.R.S32.HI R23, RZ, 0x1f, R18 ;  /* 0x0000001fff177819 */ /* 0x004fe40000011412 */
[----:B------:R-:W-:Y:S01]  /*b800*/  SEL R24, R18, RZ, !P1 ;  /* 0x000000ff12187207 */ /* 0x000fe20004800000 */
[----:B------:R-:W-:Y:S06]  /*b810*/  BRA.DIV UR4, `(.L_x_14034) ;  /* 0x0000002e04247947 */ /* 0x000fec000b800000 */
[----:B------:R0:W1:Y:S02]  /*b820*/  SHFL.IDX PT, R14, R16, RZ, 0x1f ;  /* 0x00001fff100e7589 */ /* 0x00006400000e0000 */
.L_x_14102:
[----:B-1----:R-:W-:Y:S02]  /*b830*/  ISETP.NE.AND P0, PT, R14, RZ, PT ;  /* 0x000000ff0e00720c */ /* 0x002fe40003f05270 */
[----:B------:R-:W-:-:S04]  /*b840*/  PLOP3.LUT P2, PT, PT, PT, PT, 0x8, 0x0 ;  /* 0x000000000000781c */ /* 0x000fc80003f4e170 */
[----:B------:R-:W-:-:S07]  /*b850*/  P2R R27, PR, RZ, 0x4 ;  /* 0x00000004ff1b7803 */ /* 0x000fce0000000000 */
[----:B------:R-:W-:Y:S05]  /*b860*/  @P0 BRA `(.L_x_14035) ;  /* 0x0000000000cc0947 */ /* 0x000fea0003800000 */
[----:B------:R-:W-:-:S03]  /*b870*/  UMOV UR4, 0xffffffff ;  /* 0xffffffff00047882 */ /* 0x000fc60000000000 */
[----:B------:R-:W-:Y:S05]  /*b880*/  BRA.DIV UR4, `(.L_x_14036) ;  /* 0x0000002e04287947 */ /* 0x000fea000b800000 */
[----:B------:R-:W-:-:S13]  /*b890*/  ELECT P6, URZ, PT ;  /* 0x00000000003f782f */ /* 0x000fda00038c0000 */
.L_x_14105:
        /* <DEDUP_REMOVED lines=23> */
.L_x_14037:
[----:B------:R-:W2:Y:S01]  /*ba10*/  SYNCS.PHASECHK.TRANS64.TRYWAIT P0, [UR38+0x16840], R0 ;  /* 0x01684000ff0075a7 */ /* 0x000ea20008000166 */
[----:B------:R-:W-:Y:S01]  /*ba20*/  ISETP.NE.AND P1, PT, R17, RZ, PT ;  /* 0x000000ff1100720c */ /* 0x000fe20003f25270 */
[----:B--2---:R-:W-:-:S12]  /*ba30*/  @!P0 BRA `(.L_x_14038) ;  /* 0x0000002800dc8947 */ /* 0x004fd80003800000 */
.L_x_14106:
[----:B------:R-:W-:Y:S05]  /*ba40*/  @P1 BRA `(.L_x_14039) ;  /* 0x0000000000141947 */ /* 0x000fea0003800000 */
[----:B------:R-:W-:Y:S01]  /*ba50*/  LOP3.LUT P0, RZ, R2, 0x1f, RZ, 0xc0, !PT ;  /* 0x0000001f02ff7812 */ /* 0x000fe2000780c0ff */
[----:B--2---:R-:W-:-:S04]  /*ba60*/  IMAD.MOV.U32 R0, RZ, RZ, 0x4000 ;  /* 0x00004000ff007424 */ /* 0x004fc800078e00ff */
[----:B------:R3:W-:Y:S08]  /*ba70*/  SYNCS.ARRIVE.TRANS64 RZ, [UR38+0x16830], R0 ;  /* 0x01683000ffff79a7 */ /* 0x0007f00008000026 */
[----:B---3--:R-:W-:Y:S05]  /*ba80*/  @!P0 BRA `(.L_x_14039) ;  /* 0x0000000000048947 */ /* 0x008fea0003800000 */
[----:B------:R-:W-:Y:S01]  /*ba90*/  BPT.TRAP 0x1 ;  /* 0x000000040000795c */ /* 0x000fe20000300000 */
.L_x_14039:
        /* <DEDUP_REMOVED lines=11> */
[----:B------:R-:W-:Y:S01]  /*bb50*/  USHF.L.U32 UR11, UR11, 0x7, URZ ;  /* 0x000000070b0b7899 */ /* 0x000fe2000800063f */
[----:B------:R-:W-:Y:S01]  /*bb60*/  UMOV UR10, URZ ;  /* 0x0000003f000a7c82 */ /* 0x000fe20008000000 */
[----:B------:R-:W-:-:S07]  /*bb70*/  UMOV UR12, UR36 ;  /* 0x00000024000c7c82 */ /* 0x000fce0008000000 */
[----:B------:R3:W-:Y:S02]  /*bb80*/  UTMALDG.4D [UR8], [UR4], desc[UR6] ;  /* 0x00000608040075b4 */ /* 0x0007e40008019000 */
[----:B---3--:R-:W-:Y:S01]  /*bb90*/  NOP ;  /* 0x0000000000007918 */ /* 0x008fe20000000000 */
.L_x_14035:
        /* <DEDUP_REMOVED lines=16> */
[----:B-1----:R-:W-:Y:S01]  /*bca0*/  IMAD.U32 R4, RZ, RZ, UR4 ;  /* 0x00000004ff047e24 */ /* 0x002fe2000f8e00ff */
[----:B------:R-:W-:Y:S01]  /*bcb0*/  MOV R6, UR6 ;  /* 0x0000000600067c02 */ /* 0x000fe20008000f00 */
[----:B------:R-:W-:Y:S01]  /*bcc0*/  IMAD.U32 R5, RZ, RZ, UR5 ;  /* 0x00000005ff057e24 */ /* 0x000fe2000f8e00ff */
[----:B------:R-:W1:Y:S01]  /*bcd0*/  LDC.64 R14, c[0x4][R14] ;  /* 0x010000000e0e7b82 */ /* 0x000e620000000a00 */
[----:B------:R-:W-:Y:S01]  /*bce0*/  ULDC.64 UR4, c[0x4][0x20] ;  /* 0x0100080000047ab9 */ /* 0x000fe20000000a00 */
[----:B------:R-:W-:Y:S01]  /*bcf0*/  IMAD.U32 R7, RZ, RZ, UR7 ;  /* 0x00000007ff077e24 */ /* 0x000fe2000f8e00ff */
[----:B------:R-:W-:Y:S01]  /*bd00*/  MOV R12, 0x1 ;  /* 0x00000001000c7802 */ /* 0x000fe20000000f00 */
[----:B------:R-:W-:-:S02]  /*bd10*/  IMAD.U32 R10, RZ, RZ, UR4 ;  /* 0x00000004ff0a7e24 */ /* 0x000fc4000f8e00ff */
[----:B------:R-:W-:Y:S02]  /*bd20*/  IMAD.U32 R11, RZ, RZ, UR5 ;  /* 0x00000005ff0b7e24 */ /* 0x000fe4000f8e00ff */
[----:B------:R-:W-:Y:S02]  /*bd30*/  IMAD.MOV.U32 R8, RZ, RZ, 0x70 ;  /* 0x00000070ff087424 */ /* 0x000fe400078e00ff */
[----:B------:R-:W-:-:S07]  /*bd40*/  IMAD.MOV.U32 R13, RZ, RZ, RZ ;  /* 0x000000ffff0d7224 */ /* 0x000fce00078e00ff */
[----:B------:R-:W-:-:S07]  /*bd50*/  LEPC R20, `(.L_x_14040) ;  /* 0x000000001014794e */ /* 0x000fce0000000000 */
[----:B012---:R-:W-:Y:S05]  /*bd60*/  CALL.ABS.NOINC R14 ;  /* 0x000000000e007343 */ /* 0x007fea0003c00000 */
.L_x_14040:
[----:B--2---:R-:W2:Y:S01]  /*bd70*/  LDC R0, c[0x0][0x448] ;  /* 0x00011200ff007b82 */ /* 0x004ea20000000800 */
[----:B------:R-:W3:Y:S01]  /*bd80*/  S2R R9, SR_CTAID.X ;  /* 0x0000000000097919 */ /* 0x000ee20000002500 */
[----:B------:R-:W-:Y:S01]  /*bd90*/  IMAD.SHL.U32 R3, R2, 0x10, RZ ;  /* 0x0000001002037824 */ /* 0x000fe200078e00ff */
[----:B------:R-:W-:Y:S01]  /*bda0*/  SHF.R.U32.HI R12, RZ, 0x3, R17 ;  /* 0x00000003ff0c7819 */ /* 0x000fe20000011611 */
[----:B------:R-:W-:Y:S01]  /*bdb0*/  UMOV UR44, UR48 ;  /* 0x00000030002c7c82 */ /* 0x000fe20008000000 */
[----:B------:R-:W-:Y:S01]  /*bdc0*/  ULDC.64 UR4, c[0x0][0x2d0] ;  /* 0x0000b40000047ab9 */ /* 0x000fe20000000a00 */
[----:B------:R-:W-:Y:S01]  /*bdd0*/  ULDC.64 UR6, c[0x0][0x2c8] ;  /* 0x0000b20000067ab9 */ /* 0x000fe20000000a00 */
[----:B-1----:R-:W-:Y:S01]  /*bde0*/  LOP3.LUT R4, R12, 0x70, R3, 0xf8, !PT ;  /* 0x000000700c047812 */ /* 0x002fe200078ef803 */
[----:B------:R-:W-:Y:S01]  /*bdf0*/  IMAD.SHL.U32 R20, R2, 0x8, RZ ;  /* 0x0000000802147824 */ /* 0x000fe200078e00ff */
[----:B--2---:R-:W-:-:S03]  /*be00*/  ISETP.NE.AND P0, PT, R0, 0x1, PT ;  /* 0x000000010000780c */ /* 0x004fc60003f05270 */
[----:B---3--:R-:W-:Y:S02]  /*be10*/  IMAD R13, R9, 0xc0, R4 ;  /* 0x000000c0090d7824 */ /* 0x008fe400078e0204 */
[----:B------:R-:W1:Y:S02]  /*be20*/  LDC.64 R4, c[0x0][0x2e0] ;  /* 0x0000b800ff047b82 */ /* 0x000e640000000a00 */
[----:B------:R-:W-:Y:S02]  /*be30*/  VIADD R11, R13, 0x80 ;  /* 0x000000800d0b7836 */ /* 0x000fe40000000000 */
[----:B------:R-:W-:-:S04]  /*be40*/  IMAD.MOV.U32 R15, RZ, RZ, R13 ;  /* 0x000000ffff0f7224 */ /* 0x000fc800078e000d */
[----:B------:R-:W2:Y:S08]  /*be50*/  @P0 LDC R6, c[0x0][0x44c] ;  /* 0x00011300ff060b82 */ /* 0x000eb00000000800 */
[----:B------:R-:W3:Y:S08]  /*be60*/  @P0 LDC R8, c[0x0][0x450] ;  /* 0x00011400ff080b82 */ /* 0x000ef00000000800 */
[----:B------:R-:W4:Y:S01]  /*be70*/  @P0 LDC R10, c[0x0][0x44c] ;  /* 0x00011300ff0a0b82 */ /* 0x000f220000000800 */
[----:B-1----:R-:W-:-:S04]  /*be80*/  IMAD R29, R29, R4, RZ ;  /* 0x000000041d1d7224 */ /* 0x002fc800078e02ff */
[C---:B------:R-:W-:Y:S02]  /*be90*/  IMAD R29, R22.reuse, R5, R29 ;  /* 0x00000005161d7224 */ /* 0x040fe400078e021d */
[----:B------:R-:W-:Y:S01]  /*bea0*/  IMAD.WIDE.U32 R4, R22, R4, UR44 ;  /* 0x0000002c16047e25 */ /* 0x000fe2000f8e0004 */
[----:B------:R-:W1:Y:S03]  /*beb0*/  @P0 LDC R7, c[0x0][0x450] ;  /* 0x00011400ff070b82 */ /* 0x000e660000000800 */
[----:B--2---:R-:W-:-:S04]  /*bec0*/  @P0 IMAD.HI.U32 R3, R13, R6, RZ ;  /* 0x000000060d030227 */ /* 0x004fc800078e00ff */
[----:B------:R-:W-:Y:S01]  /*bed0*/  IMAD.IADD R5, R5, 0x1, R29 ;  /* 0x0000000105057824 */ /* 0x000fe200078e021d */
[----:B---3--:R-:W-:Y:S02]  /*bee0*/  @P0 SHF.R.U32.HI R15, RZ, R8, R3 ;  /* 0x00000008ff0f0219 */ /* 0x008fe40000011603 */
[----:B------:R-:W-:-:S03]  /*bef0*/  MOV R3, R11 ;  /* 0x0000000b00037202 */ /* 0x000fc60000000f00 */
[----:B------:R-:W-:Y:S02]  /*bf00*/  IMAD.MOV R8, RZ, RZ, -R15 ;  /* 0x000000ffff087224 */ /* 0x000fe400078e0a0f */
[----:B----4-:R-:W-:-:S04]  /*bf10*/  @P0 IMAD.HI.U32 R6, R11, R10, RZ ;  /* 0x0000000a0b060227 */ /* 0x010fc800078e00ff */
[----:B------:R-:W-:Y:S01]  /*bf20*/  IMAD R13, R0, R8, R13 ;  /* 0x00000008000d7224 */ /* 0x000fe200078e020d */
[----:B-1----:R-:W-:Y:S02]  /*bf30*/  @P0 SHF.R.U32.HI R3, RZ, R7, R6 ;  /* 0x00000007ff030219 */ /* 0x002fe40000011606 */
[----:B------:R-:W-:Y:S02]  /*bf40*/  SHF.R.S32.HI R6, RZ, 0x1f, R15 ;  /* 0x0000001fff067819 */ /* 0x000fe4000001140f */
[--C-:B------:R-:W-:Y:S01]  /*bf50*/  SHF.R.S32.HI R10, RZ, 0x1f, R3.reuse ;  /* 0x0000001fff0a7819 */ /* 0x100fe20000011403 */
[----:B------:R-:W-:Y:S02]  /*bf60*/  IMAD.MOV R8, RZ, RZ, -R3 ;  /* 0x000000ffff087224 */ /* 0x000fe400078e0a03 */
[----:B------:R-:W-:Y:S02]  /*bf70*/  IMAD R6, R6, UR4, RZ ;  /* 0x0000000406067c24 */ /* 0x000fe4000f8e02ff */
[----:B------:R-:W-:Y:S01]  /*bf80*/  IMAD R11, R0, R8, R11 ;  /* 0x00000008000b7224 */ /* 0x000fe200078e020b */
[----:B------:R-:W-:Y:S01]  /*bf90*/  SHF.R.S32.HI R8, RZ, 0x1f, R13 ;  /* 0x0000001fff087819 */ /* 0x000fe2000001140d */
[----:B------:R-:W-:-:S02]  /*bfa0*/  IMAD R10, R10, UR4, RZ ;  /* 0x000000040a0a7c24 */ /* 0x000fc4000f8e02ff */
[C---:B------:R-:W-:Y:S02]  /*bfb0*/  IMAD R21, R15.reuse, UR5, R6 ;  /* 0x000000050f157c24 */ /* 0x040fe4000f8e0206 */
[----:B------:R-:W-:Y:S02]  /*bfc0*/  IMAD R8, R8, UR6, RZ ;  /* 0x0000000608087c24 */ /* 0x000fe4000f8e02ff */
[----:B------:R-:W-:-:S04]  /*bfd0*/  IMAD.WIDE.U32 R6, R15, UR4, R4 ;  /* 0x000000040f067c25 */ /* 0x000fc8000f8e0004 */
[----:B------:R-:W-:-:S04]  /*bfe0*/  IMAD.WIDE.U32 R4, R3, UR4, R4 ;  /* 0x0000000403047c25 */ /* 0x000fc8000f8e0004 */
[----:B------:R-:W-:Y:S01]  /*bff0*/  IMAD R15, R3, UR5, R10 ;  /* 0x00000005030f7c24 */ /* 0x000fe2000f8e020a */
[----:B------:R-:W-:Y:S01]  /*c000*/  ULDC.64 UR4, c[0x0][0x280] ;  /* 0x0000a00000047ab9 */ /* 0x000fe20000000a00 */
[----:B------:R-:W-:Y:S01]  /*c010*/  IMAD R3, R13, UR7, R8 ;  /* 0x000000070d037c24 */ /* 0x000fe2000f8e0208 */
[----:B------:R-:W-:Y:S01]  /*c020*/  SHF.R.S32.HI R8, RZ, 0x1f, R11 ;  /* 0x0000001fff087819 */ /* 0x000fe2000001140b */
[----:B------:R-:W-:Y:S01]  /*c030*/  IMAD.IADD R7, R7, 0x1, R21 ;  /* 0x0000000107077824 */ /* 0x000fe200078e0215 */
[----:B------:R-:W-:Y:S01]  /*c040*/  IADD3 R5, R5, R15, RZ ;  /* 0x0000000f05057210 */ /* 0x000fe20007ffe0ff */
[----:B------:R-:W-:Y:S02]  /*c050*/  IMAD.SHL.U32 R10, R17, 0x8, RZ ;  /* 0x00000008110a7824 */ /* 0x000fe400078e00ff */
[----:B------:R-:W-:-:S04]  /*c060*/  IMAD.WIDE.U32 R6, R13, UR6, R6 ;  /* 0x000000060d067c25 */ /* 0x000fc8000f8e0006 */
[----:B------:R-:W-:Y:S02]  /*c070*/  IMAD R8, R8, UR6, RZ ;  /* 0x0000000608087c24 */ /* 0x000fe4000f8e02ff */
[----:B------:R-:W-:Y:S02]  /*c080*/  IMAD.IADD R3, R7, 0x1, R3 ;  /* 0x0000000107037824 */ /* 0x000fe400078e0203 */
[C---:B------:R-:W-:Y:S01]  /*c090*/  IMAD R13, R11.reuse, UR7, R8 ;  /* 0x000000070b0d7c24 */ /* 0x040fe2000f8e0208 */
[----:B------:R-:W-:Y:S01]  /*c0a0*/  LEA R8, P0, R6, UR4, 0x1 ;  /* 0x0000000406087c11 */ /* 0x000fe2000f8008ff */
[----:B------:R-:W-:-:S03]  /*c0b0*/  IMAD.WIDE.U32 R4, R11, UR6, R4 ;  /* 0x000000060b047c25 */ /* 0x000fc6000f8e0004 */
[----:B------:R-:W-:Y:S01]  /*c0c0*/  LEA.HI.X R7, R6, UR5, R3, 0x1, P0 ;  /* 0x0000000506077c11 */ /* 0x000fe200080f0c03 */
[----:B------:R-:W-:Y:S01]  /*c0d0*/  IMAD.IADD R3, R5, 0x1, R13 ;  /* 0x0000000105037824 */ /* 0x000fe200078e020d */
[----:B------:R-:W-:Y:S01]  /*c0e0*/  LEA R6, P0, R4, UR4, 0x1 ;  /* 0x0000000404067c11 */ /* 0x000fe2000f8008ff */
[----:B------:R-:W-:Y:S01]  /*c0f0*/  ULDC UR4, c[0x0][0x2b8] ;  /* 0x0000ae0000047ab9 */ /* 0x000fe20000000800 */
[C---:B------:R-:W-:Y:S02]  /*c100*/  LOP3.LUT R5, R20.reuse, 0x1f8, RZ, 0xc0, !PT ;  /* 0x000001f814057812 */ /* 0x040fe400078ec0ff */
[----:B------:R-:W-:Y:S02]  /*c110*/  LOP3.LUT R20, R20, 0x38, RZ, 0xc0, !PT ;  /* 0x0000003814147812 */ /* 0x000fe400078ec0ff */
[----:B------:R-:W-:Y:S02]  /*c120*/  LEA.HI.X R3, R4, UR5, R3, 0x1, P0 ;  /* 0x0000000504037c11 */ /* 0x000fe400080f0c03 */
[----:B------:R-:W-:Y:S01]  /*c130*/  ISETP.GE.AND P0, PT, R20, UR4, PT ;  /* 0x0000000414007c0c */ /* 0x000fe2000bf06270 */
[----:B------:R-:W-:Y:S01]  /*c140*/  UMOV UR4, 0xffffffff ;  /* 0xffffffff00047882 */ /* 0x000fe20000000000 */
[----:B------:R-:W-:-:S04]  /*c150*/  LOP3.LUT R5, R5, 0x38, R2, 0x78, !PT ;  /* 0x0000003805057812 */ /* 0x000fc800078e7802 */
[----:B------:R-:W-:Y:S01]  /*c160*/  LOP3.LUT R10, R5, 0x200, R10, 0xf8, !PT ;  /* 0x00000200050a7812 */ /* 0x000fe200078ef80a */
[----:B------:R-:W-:Y:S06]  /*c170*/  BRA.DIV UR4, `(.L_x_14041) ;  /* 0x0000002604247947 */ /* 0x000fec000b800000 */
[----:B------:R-:W1:Y:S01]  /*c180*/  SHFL.IDX PT, R14, R8, RZ, 0x181f ;  /* 0x00181fff080e7589 */ /* 0x000e6200000e0000 */
[----:B------:R-:W-:Y:S01]  /*c190*/  ULDC UR4, c[0x0][0x288] ;  /* 0x0000a20000047ab9 */ /* 0x000fe20000000800 */
[----:B------:R-:W-:Y:S02]  /*c1a0*/  IMAD R9, R9, 0xc0, R12 ;  /* 0x000000c009097824 */ /* 0x000fe400078e020c */
        /* <DEDUP_REMOVED lines=8> */
[----:B-1----:R-:W-:-:S04]  /*c230*/  @!P1 LEA R14, P2, R20, R14, 0x1 ;  /* 0x0000000e140e9211 */ /* 0x002fc800078408ff */
[----:B--2---:R-:W-:Y:S01]  /*c240*/  @!P1 IADD3.X R5, RZ, R4, RZ, P2, !PT ;  /* 0x00000004ff059210 */ /* 0x004fe200017fe4ff */
[----:B------:R-:W-:Y:S02]  /*c250*/  @!P1 IMAD.MOV.U32 R4, RZ, RZ, R14 ;  /* 0x000000ffff049224 */ /* 0x000fe400078e000e */
[----:B------:R-:W1:Y:S04]  /*c260*/  SHFL.IDX PT, R14, R8, 0x1, 0x181f ;  /* 0x00381f00080e7f89 */ /* 0x000e6800000e0000 */
[----:B------:R2:W-:Y:S01]  /*c270*/  @!P1 LDGSTS.E.BYPASS.LTC128B.128 [R29+0x8400], desc[UR46][R4.64], !P0 ;  /* 0x08400000041d9fae */ /* 0x0005e2000c101d6e */
[----:B------:R-:W-:Y:S01]  /*c280*/  ISETP.GE.AND P1, PT, R11, R0, PT ;  /* 0x000000000b00720c */ /* 0x000fe20003f26270 */
[----:B------:R-:W-:-:S05]  /*c290*/  VIADD R11, R9, 0x20 ;  /* 0x00000020090b7836 */ /* 0x000fca0000000000 */
[----:B------:R-:W-:Y:S01]  /*c2a0*/  ISETP.GE.AND P2, PT, R11, R0, PT ;  /* 0x000000000b00720c */ /* 0x000fe20003f46270 */
[----:B------:R-:W-:-:S06]  /*c2b0*/  VIADD R11, R9, 0x30 ;  /* 0x00000030090b7836 */ /* 0x000fcc0000000000 */
[----:B--2---:R-:W-:Y:S02]  /*c2c0*/  @!P1 LEA R29, R10, UR38, 0x1 ;  /* 0x000000260a1d9c11 */ /* 0x004fe4000f8e08ff */
[C---:B-1----:R-:W-:Y:S02]  /*c2d0*/  @!P1 LEA R4, P3, R20.reuse, R14, 0x1 ;  /* 0x0000000e14049211 */ /* 0x042fe400078608ff */
[----:B------:R-:W1:Y:S03]  /*c2e0*/  SHFL.IDX PT, R14, R8, 0x3, 0x181f ;  /* 0x00781f00080e7f89 */ /* 0x000e6600000e0000 */
[----:B------:R-:W-:Y:S02]  /*c2f0*/  @!P1 IMAD.X R5, RZ, RZ, R22, P3 ;  /* 0x000000ffff059224 */ /* 0x000fe400018e0616 */
[----:B------:R-:W2:Y:S04]  /*c300*/  SHFL.IDX PT, R22, R7, 0x3, 0x181f ;  /* 0x00781f0007167f89 */ /* 0x000ea800000e0000 */
[----:B------:R3:W-:Y:S02]  /*c310*/  @!P1 LDGSTS.E.BYPASS.LTC128B.128 [R29+0x8c00], desc[UR46][R4.64], !P0 ;  /* 0x08c00000041d9fae */ /* 0x0007e4000c101d6e */
[----:B---3--:R-:W-:-:S02]  /*c320*/  @!P2 LEA R4, P1, R20, R28, 0x1 ;  /* 0x0000001c1404a211 */ /* 0x008fc400078208ff */
[----:B------:R-:W3:Y:S01]  /*c330*/  SHFL.IDX PT, R29, R8, 0x4, 0x181f ;  /* 0x00981f00081d7f89 */ /* 0x000ee200000e0000 */
[----:B------:R-:W-:Y:S02]  /*c340*/  @!P2 LEA R28, R10, UR38, 0x1 ;  /* 0x000000260a1cac11 */ /* 0x000fe4000f8e08ff */
[----:B------:R-:W-:Y:S02]  /*c350*/  @!P2 IADD3.X R5, RZ, R21, RZ, P1, !PT ;  /* 0x00000015ff05a210 */ /* 0x000fe40000ffe4ff */
[----:B------:R-:W-:Y:S01]  /*c360*/  ISETP.GE.AND P1, PT, R11, R0, PT ;  /* 0x000000000b00720c */ /* 0x000fe20003f26270 */
[----:B------:R-:W4:Y:S01]  /*c370*/  SHFL.IDX PT, R21, R7, 0x4, 0x181f ;  /* 0x00981f0007157f89 */ /* 0x000f2200000e0000 */
[----:B------:R-:W-:-:S03]  /*c380*/  VIADD R11, R9, 0x40 ;  /* 0x00000040090b7836 */ /* 0x000fc60000000000 */
[----:B------:R1:W-:Y:S02]  /*c390*/  @!P2 LDGSTS.E.BYPASS.LTC128B.128 [R28+0x9400], desc[UR46][R4.64], !P0 ;  /* 0x09400000041cafae */ /* 0x0003e4000c101d6e */
[----:B------:R-:W-:Y:S02]  /*c3a0*/  ISETP.GE.AND P2, PT, R11, R0, PT ;  /* 0x000000000b00720c */ /* 0x000fe40003f46270 */
[----:B------:R-:W-:-:S04]  /*c3b0*/  IADD3 R11, R9, 0x50, RZ ;  /* 0x00000050090b7810 */ /* 0x000fc80007ffe0ff */
[----:B-1----:R-:W-:Y:S02]  /*c3c0*/  @!P1 LEA R4, P3, R20, R14, 0x1 ;  /* 0x0000000e14049211 */ /* 0x002fe400078608ff */
[----:B------:R-:W-:Y:S01]  /*c3d0*/  @!P1 LEA R28, R10, UR38, 0x1 ;  /* 0x000000260a1c9c11 */ /* 0x000fe2000f8e08ff */
[----:B------:R-:W1:Y:S02]  /*c3e0*/  SHFL.IDX PT, R14, R8, 0x5, 0x181f ;  /* 0x00b81f00080e7f89 */ /* 0x000e6400000e0000 */
[----:B--2---:R-:W-:Y:S02]  /*c3f0*/  @!P1 IMAD.X R5, RZ, RZ, R22, P3 ;  /* 0x000000ffff059224 */ /* 0x004fe400018e0616 */
[----:B------:R-:W2:Y:S04]  /*c400*/  SHFL.IDX PT, R22, R7, 0x5, 0x181f ;  /* 0x00b81f0007167f89 */ /* 0x000ea800000e0000 */
[----:B------:R3:W-:Y:S02]  /*c410*/  @!P1 LDGSTS.E.BYPASS.LTC128B.128 [R28+0x9c00], desc[UR46][R4.64], !P0 ;  /* 0x09c00000041c9fae */ /* 0x0007e4000c101d6e */
[----:B---3--:R-:W-:-:S02]  /*c420*/  @!P2 LEA R4, P1, R20, R29, 0x1 ;  /* 0x0000001d1404a211 */ /* 0x008fc400078208ff */
[----:B------:R-:W3:Y:S03]  /*c430*/  SHFL.IDX PT, R29, R8, 0x6, 0x181f ;  /* 0x00d81f00081d7f89 */ /* 0x000ee600000e0000 */
[----:B----4-:R-:W-:Y:S01]  /*c440*/  @!P2 IMAD.X R5, RZ, RZ, R21, P1 ;  /* 0x000000ffff05a224 */ /* 0x010fe200008e0615 */
[----:B------:R-:W-:Y:S02]  /*c450*/  @!P2 LEA R21, R10, UR38, 0x1 ;  /* 0x000000260a15ac11 */ /* 0x000fe4000f8e08ff */
[-C--:B------:R-:W-:Y:S01]  /*c460*/  ISETP.GE.AND P1, PT, R11, R0.reuse, PT ;  /* 0x000000000b00720c */ /* 0x080fe20003f26270 */
[----:B------:R-:W-:Y:S02]  /*c470*/  VIADD R11, R9, 0x60 ;  /* 0x00000060090b7836 */ /* 0x000fe40000000000 */
[----:B------:R4:W-:Y:S03]  /*c480*/  @!P2 LDGSTS.E.BYPASS.LTC128B.128 [R21+0xa400], desc[UR46][R4.64], !P0 ;  /* 0x0a4000000415afae */ /* 0x0009e6000c101d6e */
[----:B------:R-:W-:Y:S01]  /*c490*/  ISETP.GE.AND P2, PT, R11, R0, PT ;  /* 0x000000000b00720c */ /* 0x000fe20003f46270 */
[----:B------:R-:W-:Y:S01]  /*c4a0*/  VIADD R11, R9, 0x70 ;  /* 0x00000070090b7836 */ /* 0x000fe20000000000 */
[----:B----4-:R-:W4:Y:S05]  /*c4b0*/  SHFL.IDX PT, R21, R7, 0x6, 0x181f ;  /* 0x00d81f0007157f89 */ /* 0x010f2a00000e0000 */
[----:B-1----:R-:W-:-:S02]  /*c4c0*/  @!P1 LEA R4, P3, R20, R14, 0x1 ;  /* 0x0000000e14049211 */ /* 0x002fc400078608ff */
[----:B------:R-:W1:Y:S04]  /*c4d0*/  SHFL.IDX PT, R14, R8, 0x7, 0x181f ;  /* 0x00f81f00080e7f89 */ /* 0x000e6800000e0000 */
[C---:B------:R-:W-:Y:S01]  /*c4e0*/  @!P2 LEA R28, R10.reuse, UR38, 0x1 ;  /* 0x000000260a1cac11 */ /* 0x040fe2000f8e08ff */
[----:B--2---:R-:W-:Y:S01]  /*c4f0*/  @!P1 IMAD.X R5, RZ, RZ, R22, P3 ;  /* 0x000000ffff059224 */ /* 0x004fe200018e0616 */
[----:B------:R-:W-:Y:S01]  /*c500*/  @!P1 LEA R22, R10, UR38, 0x1 ;  /* 0x000000260a169c11 */ /* 0x000fe2000f8e08ff */
[----:B------:R-:W2:Y:S04]  /*c510*/  SHFL.IDX PT, R7, R7, 0x7, 0x181f ;  /* 0x00f81f0007077f89 */ /* 0x000ea800000e0000 */
[----:B------:R3:W-:Y:S04]  /*c520*/  @!P1 LDGSTS.E.BYPASS.LTC128B.128 [R22+0xac00], desc[UR46][R4.64], !P0 ;  /* 0x0ac0000004169fae */ /* 0x0007e8000c101d6e */
[----:B------:R-:W-:Y:S01]  /*c530*/  SHFL.IDX PT, R8, R3, 0x1, 0x181f ;  /* 0x00381f0003087f89 */ /* 0x000fe200000e0000 */
[----:B---3--:R-:W-:-:S03]  /*c540*/  @!P2 LEA R4, P1, R20, R29, 0x1 ;  /* 0x0000001d1404a211 */ /* 0x008fc600078208ff */
[----:B------:R-:W3:Y:S02]  /*c550*/  SHFL.IDX PT, R29, R6, RZ, 0x181f ;  /* 0x00181fff061d7589 */ /* 0x000ee400000e0000 */
[----:B----4-:R-:W-:Y:S01]  /*c560*/  @!P2 IMAD.X R5, RZ, RZ, R21, P1 ;  /* 0x000000ffff05a224 */ /* 0x010fe200008e0615 */
[----:B------:R-:W-:Y:S01]  /*c570*/  ISETP.GE.AND P1, PT, R11, R0, PT ;  /* 0x000000000b00720c */ /* 0x000fe20003f26270 */
[----:B------:R-:W4:Y:S01]  /*c580*/  SHFL.IDX PT, R21, R3, RZ, 0x181f ;  /* 0x00181fff03157589 */ /* 0x000f2200000e0000 */
[----:B------:R-:W-:-:S03]  /*c590*/  IADD3 R11, R9, 0x80, RZ ;  /* 0x00000080090b7810 */ /* 0x000fc60007ffe0ff */
[----:B------:R1:W-:Y:S01]  /*c5a0*/  @!P2 LDGSTS.E.BYPASS.LTC128B.128 [R28+0xb400], desc[UR46][R4.64], !P0 ;  /* 0x0b400000041cafae */ /* 0x0003e2000c101d6e */
[----:B------:R-:W-:Y:S01]  /*c5b0*/  ISETP.GE.AND P2, PT, R11, R0, PT ;  /* 0x000000000b00720c */ /* 0x000fe20003f46270 */
[----:B------:R-:W-:-:S06]  /*c5c0*/  VIADD R11, R9, 0xa0 ;  /* 0x000000a0090b7836 */ /* 0x000fcc0000000000 */
[----:B------:R-:W-:Y:S02]  /*c5d0*/  @!P1 LEA R22, R10, UR38, 0x1 ;  /* 0x000000260a169c11 */ /* 0x000fe4000f8e08ff */
[----:B-1----:R-:W-:Y:S02]  /*c5e0*/  @!P1 LEA R4, P3, R20, R14, 0x1 ;  /* 0x0000000e14049211 */ /* 0x002fe400078608ff */
[----:B------:R-:W1:Y:S03]  /*c5f0*/  SHFL.IDX PT, R14, R6, 0x1, 0x181f ;  /* 0x00381f00060e7f89 */ /* 0x000e6600000e0000 */
[----:B--2---:R-:W-:Y:S02]  /*c600*/  @!P1 IMAD.X R5, RZ, RZ, R7, P3 ;  /* 0x000000ffff059224 */ /* 0x004fe400018e0607 */
[----:B------:R-:W-:-:S03]  /*c610*/  VIADD R7, R9, 0x90 ;  /* 0x0000009009077836 */ /* 0x000fc60000000000 */
[----:B------:R3:W-:Y:S02]  /*c620*/  @!P1 LDGSTS.E.BYPASS.LTC128B.128 [R22+0xbc00], desc[UR46][R4.64], !P0 ;  /* 0x0bc0000004169fae */ /* 0x0007e4000c101d6e */
[----:B---3--:R-:W-:Y:S02]  /*c630*/  @!P2 LEA R4, P1, R20, R29, 0x1 ;  /* 0x0000001d1404a211 */ /* 0x008fe400078208ff */
[----:B------:R-:W-:-:S03]  /*c640*/  @!P2 LEA R29, R10, UR38, 0x1 ;  /* 0x000000260a1dac11 */ /* 0x000fc6000f8e08ff */
[----:B----4-:R-:W-:Y:S01]  /*c650*/  @!P2 IMAD.X R5, RZ, RZ, R21, P1 ;  /* 0x000000ffff05a224 */ /* 0x010fe200008e0615 */
[-C--:B------:R-:W-:Y:S01]  /*c660*/  ISETP.GE.AND P1, PT, R7, R0.reuse, PT ;  /* 0x000000000700720c */ /* 0x080fe20003f26270 */
[----:B------:R-:W2:Y:S04]  /*c670*/  SHFL.IDX PT, R21, R6, 0x2, 0x181f ;  /* 0x00581f0006157f89 */ /* 0x000ea800000e0000 */
[----:B------:R-:W3:Y:S04]  /*c680*/  SHFL.IDX PT, R7, R3, 0x2, 0x181f ;  /* 0x00581f0003077f89 */ /* 0x000ee800000e0000 */
[----:B------:R1:W-:Y:S01]  /*c690*/  @!P2 LDGSTS.E.BYPASS.LTC128B.128 [R29+0xc400], desc[UR46][R4.64], !P0 ;  /* 0x0c400000041dafae */ /* 0x0003e2000c101d6e */
[----:B------:R-:W-:-:S03]  /*c6a0*/  ISETP.GE.AND P2, PT, R11, R0, PT ;  /* 0x000000000b00720c */ /* 0x000fc60003f46270 */
[----:B------:R-:W4:Y:S01]  /*c6b0*/  SHFL.IDX PT, R3, R3, 0x3, 0x181f ;  /* 0x00781f0003037f89 */ /* 0x000f2200000e0000 */
[----:B-1----:R-:W-:Y:S02]  /*c6c0*/  @!P1 LEA R4, P3, R20, R14, 0x1 ;  /* 0x0000000e14049211 */ /* 0x002fe400078608ff */
[----:B------:R-:W-:Y:S01]  /*c6d0*/  @!P1 LEA R29, R10, UR38, 0x1 ;  /* 0x000000260a1d9c11 */ /* 0x000fe2000f8e08ff */
[----:B------:R1:W0:Y:S01]  /*c6e0*/  SHFL.IDX PT, R14, R6, 0x3, 0x181f ;  /* 0x00781f00060e7f89 */ /* 0x00022200000e0000 */
[----:B------:R-:W-:-:S05]  /*c6f0*/  @!P1 IADD3.X R5, RZ, R8, RZ, P3, !PT ;  /* 0x00000008ff059210 */ /* 0x000fca0001ffe4ff */
[----:B------:R2:W-:Y:S02]  /*c700*/  @!P1 LDGSTS.E.BYPASS.LTC128B.128 [R29+0xcc00], desc[UR46][R4.64], !P0 ;  /* 0x0cc00000041d9fae */ /* 0x0005e4000c101d6e */
[----:B--2---:R-:W-:-:S05]  /*c710*/  @!P2 LEA R4, P1, R20, R21, 0x1 ;  /* 0x000000151404a211 */ /* 0x004fca00078208ff */
[----:B---3--:R-:W-:Y:S01]  /*c720*/  @!P2 IMAD.X R5, RZ, RZ, R7, P1 ;  /* 0x000000ffff05a224 */ /* 0x008fe200008e0607 */
[----:B------:R-:W-:-:S05]  /*c730*/  @!P2 LEA R7, R10, UR38, 0x1 ;  /* 0x000000260a07ac11 */ /* 0x000fca000f8e08ff */
[----:B0---4-:R1:W-:Y:S02]  /*c740*/  @!P2 LDGSTS.E.BYPASS.LTC128B.128 [R7+0xd400], desc[UR46][R4.64], !P0 ;  /* 0x0d4000000407afae */ /* 0x0113e4000c101d6e */
.L_x_14131:
[----:B------:R-:W-:-:S05]  /*c750*/  VIADD R9, R9, 0xb0 ;  /* 0x000000b009097836 */ /* 0x000fca0000000000 */
[----:B------:R-:W-:Y:S01]  /*c760*/  ISETP.GE.AND P1, PT, R9, R0, PT ;  /* 0x000000000900720c */ /* 0x000fe20003f26270 */
[----:B------:R-:W-:-:S05]  /*c770*/  IMAD.MOV.U32 R0, RZ, RZ, 0x1 ;  /* 0x00000001ff007424 */ /* 0x000fca00078e00ff */
[----:B------:R-:W-:-:S07]  /*c780*/  SHF.L.U32 R0, R0, 0x1f, RZ ;  /* 0x0000001f00007819 */ /* 0x000fce00000006ff */
[----:B------:R-:W-:-:S05]  /*c790*/  @!P1 LEA R20, P2, R20, R14, 0x1 ;  /* 0x0000000e14149211 */ /* 0x000fca00078408ff */
[----:B------:R-:W-:Y:S01]  /*c7a0*/  @!P1 IMAD.X R21, RZ, RZ, R3, P2 ;  /* 0x000000ffff159224 */ /* 0x000fe200010e0603 */
[----:B------:R-:W-:-:S05]  /*c7b0*/  @!P1 LEA R3, R10, UR38, 0x1 ;  /* 0x000000260a039c11 */ /* 0x000fca000f8e08ff */
        /* <DEDUP_REMOVED lines=9> */
[----:B0-----:R-:W-:-:S04]  /*c850*/  IADD3 R3, R19, -0x2, RZ ;  /* 0xfffffffe13037810 */ /* 0x001fc80007ffe0ff */
[----:B------:R-:W-:Y:S01]  /*c860*/  ISETP.GE.AND P1, PT, R3, UR39, PT ;  /* 0x0000002703007c0c */ /* 0x000fe2000bf26270 */
[----:B------:R-:W0:Y:S02]  /*c870*/  SYNCS.PHASECHK.TRANS64.TRYWAIT P0, [UR38+0x16820], R0 ;  /* 0x01682000ff0075a7 */ /* 0x000e240008000166 */
[----:B0-----:R-:W-:Y:S10]  /*c880*/  @!P0 BRA `(.L_x_14042) ;  /* 0x0000002800f88947 */ /* 0x001ff40003800000 */
.L_x_14132:
[----:B------:R-:W-:Y:S02]  /*c890*/  IMAD.MOV.U32 R12, RZ, RZ, 0x1 ;  /* 0x00000001ff0c7424 */ /* 0x000fe400078e00ff */
[----:B0-----:R-:W-:Y:S01]  /*c8a0*/  IMAD.MOV.U32 R0, RZ, RZ, RZ ;  /* 0x000000ffff007224 */ /* 0x001fe200078e00ff */
[----:B------:R-:W-:Y:S06]  /*c8b0*/  @!P1 BRA `(.L_x_14043) ;  /* 0x0000001000e09947 */ /* 0x000fec0003800000 */
[----:B------:R-:W-:Y:S01]  /*c8c0*/  UIADD3 UR4, UR40, 0x1, URZ ;  /* 0x0000000128047890 */ /* 0x000fe2000fffe03f */
[----:B-1----:R-:W-:Y:S01]  /*c8d0*/  LOP3.LUT R4, RZ, UR39, RZ, 0x33, !PT ;  /* 0x00000027ff047c12 */ /* 0x002fe2000f8e33ff */
[----:B------:R-:W-:Y:S01]  /*c8e0*/  IMAD.MOV.U32 R6, RZ, RZ, R24 ;  /* 0x000000ffff067224 */ /* 0x000fe200078e0018 */
[----:B------:R-:W-:Y:S01]  /*c8f0*/  LOP3.LUT R8, R2, 0x1f, RZ, 0xc0, !PT ;  /* 0x0000001f02087812 */ /* 0x000fe200078ec0ff */
[----:B------:R-:W-:Y:S01]  /*c900*/  UIMAD UR4, UR4, UR43, URZ ;  /* 0x0000002b040472a4 */ /* 0x000fe2000f8e023f */
[----:B------:R-:W-:-:S03]  /*c910*/  MOV R12, 0x1 ;  /* 0x00000001000c7802 */ /* 0x000fc60000000f00 */
[----:B------:R-:W-:-:S04]  /*c920*/  UISETP.LT.AND UP0, UPT, UR41, UR4, UPT ;  /* 0x000000042900728c */ /* 0x000fc8000bf01270 */
[----:B------:R-:W-:-:S06]  /*c930*/  USEL UR4, UR41, UR4, UP0 ;  /* 0x0000000429047287 */ /* 0x000fcc0008000000 */
[----:B------:R-:W-:-:S05]  /*c940*/  IMAD R5, RZ, RZ, -UR4 ;  /* 0x80000004ff057e24 */ /* 0x000fca000f8e02ff */
[----:B------:R-:W-:-:S04]  /*c950*/  VIADDMNMX R4, R5, 0x1, R4, !PT ;  /* 0x0000000105047846 */ /* 0x000fc80007800104 */
[----:B------:R-:W-:Y:S02]  /*c960*/  R2UR UR5, R4 ;  /* 0x00000000040572ca */ /* 0x000fe400000e0000 */
[----:B------:R-:W-:-:S11]  /*c970*/  LOP3.LUT R4, RZ, UR4, RZ, 0x33, !PT ;  /* 0x00000004ff047c12 */ /* 0x000fd6000f8e33ff */
        /* <DEDUP_REMOVED lines=12> */
.L_x_14071:
[----:B------:R-:W-:Y:S01]  /*ca40*/  ISETP.NE.AND P0, PT, R27, RZ, PT ;  /* 0x000000ff1b00720c */ /* 0x000fe20003f05270 */
[----:B------:R-:W-:Y:S01]  /*ca50*/  BSSY B1, `(.L_x_14045) ;  /* 0x000005c000017945 */ /* 0x000fe20003800000 */
[----:B------:R-:W-:-:S04]  /*ca60*/  IADD3 R11, R11, -0x2, RZ ;  /* 0xfffffffe0b0b7810 */ /* 0x000fc80007ffe0ff */
        /* <DEDUP_REMOVED lines=25> */
.L_x_14047:
[----:B------:R-:W1:Y:S01]  /*cc00*/  SYNCS.PHASECHK.TRANS64.TRYWAIT P0, [UR38+0x16848], R12 ;  /* 0x0168480cff0075a7 */ /* 0x000e620008000166 */
[----:B------:R-:W-:Y:S01]  /*cc10*/  BSSY B2, `(.L_x_14048) ;  /* 0x0000003000027945 */ /* 0x000fe20003800000 */
[----:B------:R-:W-:-:S03]  /*cc20*/  ISETP.NE.AND P2, PT, R17, RZ, PT ;  /* 0x000000ff1100720c */ /* 0x000fc60003f45270 */
[----:B-1----:R-:W-:Y:S10]  /*cc30*/  @!P0 BRA `(.L_x_14049) ;  /* 0x0000002800248947 */ /* 0x002ff40003800000 */
.L_x_14133:
[----:B------:R-:W-:Y:S05]  /*cc40*/  BSYNC B2 ;  /* 0x0000000000027941 */ /* 0x000fea0003800000 */
.L_x_14048:
[----:B------:R-:W-:Y:S04]  /*cc50*/  BSSY B2, `(.L_x_14050) ;  /* 0x0000007000027945 */ /* 0x000fe80003800000 */
[----:B------:R-:W-:Y:S05]  /*cc60*/  @P2 BRA `(.L_x_14051) ;  /* 0x0000000000142947 */ /* 0x000fea0003800000 */
[----:B------:R-:W-:Y:S01]  /*cc70*/  ISETP.NE.AND P0, PT, R8, RZ, PT ;  /* 0x000000ff0800720c */ /* 0x000fe20003f05270 */
[----:B0-----:R-:W-:-:S04]  /*cc80*/  IMAD.MOV.U32 R4, RZ, RZ, 0x4000 ;  /* 0x00004000ff047424 */ /* 0x001fc800078e00ff */
[----:B------:R1:W-:Y:S08]  /*cc90*/  SYNCS.ARRIVE.TRANS64 RZ, [UR38+0x16838], R4 ;  /* 0x01683804ffff79a7 */ /* 0x0003f00008000026 */
[----:B-1----:R-:W-:Y:S05]  /*cca0*/  @!P0 BRA `(.L_x_14051) ;  /* 0x0000000000048947 */ /* 0x002fea0003800000 */
[----:B------:R-:W-:Y:S01]  /*ccb0*/  BPT.TRAP 0x1 ;  /* 0x000000040000795c */ /* 0x000fe20000300000 */
.L_x_14051:
[----:B------:R-:W-:Y:S05]  /*ccc0*/  BSYNC B2 ;  /* 0x0000000000027941 */ /* 0x000fea0003800000 */
.L_x_14050:
        /* <DEDUP_REMOVED lines=11> */
.L_x_14052:
        /* <DEDUP_REMOVED lines=10> */
.L_x_14134:
[----:B------:R-:W-:Y:S05]  /*ce20*/  BSYNC B2 ;  /* 0x0000000000027941 */ /* 0x000fea0003800000 */
.L_x_14053:
[----:B------:R-:W-:Y:S01]  /*ce30*/  BSSY B2, `(.L_x_14055) ;  /* 0x0000009000027945 */ /* 0x000fe20003800000 */
[----:B------:R-:W-:Y:S01]  /*ce40*/  IMAD.MOV.U32 R4, RZ, RZ, 0x0 ;  /* 0x00000000ff047424 */ /* 0x000fe200078e00ff */
[----:B0-----:R-:W-:Y:S02]  /*ce50*/  MOV R5, 0x14f00000 ;  /* 0x14f0000000057802 */ /* 0x001fe40000000f00 */
[----:B------:R-:W-:Y:S05]  /*ce60*/  @P2 BRA `(.L_x_14056) ;  /* 0x0000000000142947 */ /* 0x000fea0003800000 */
[----:B------:R-:W-:Y:S01]  /*ce70*/  ISETP.NE.AND P0, PT, R8, RZ, PT ;  /* 0x000000ff0800720c */ /* 0x000fe20003f05270 */
[----:B------:R-:W-:-:S04]  /*ce80*/  IMAD.MOV.U32 R12, RZ, RZ, 0x4000 ;  /* 0x00004000ff0c7424 */ /* 0x000fc800078e00ff */
[----:B------:R0:W-:Y:S08]  /*ce90*/  SYNCS.ARRIVE.TRANS64 RZ, [UR38+0x16850], R12 ;  /* 0x0168500cffff79a7 */ /* 0x0001f00008000026 */
[----:B0-----:R-:W-:Y:S05]  /*cea0*/  @!P0 BRA `(.L_x_14056) ;  /* 0x0000000000048947 */ /* 0x001fea0003800000 */
[----:B------:R-:W-:Y:S01]  /*ceb0*/  BPT.TRAP 0x1 ;  /* 0x000000040000795c */ /* 0x000fe20000300000 */
.L_x_14056:
[----:B------:R-:W-:Y:S05]  /*cec0*/  BSYNC B2 ;  /* 0x0000000000027941 */ /* 0x000fea0003800000 */
.L_x_14055:
        /* <DEDUP_REMOVED lines=10> */
.L_x_14057:
        /* <DEDUP_REMOVED lines=10> */
.L_x_14046:
[----:B------:R-:W-:Y:S05]  /*d010*/  BSYNC B1 ;  /* 0x0000000000017941 */ /* 0x000fea0003800000 */
.L_x_14045:
        /* <DEDUP_REMOVED lines=27> */
.L_x_14060:
[----:B------:R-:W1:Y:S01]  /*d1d0*/  SYNCS.PHASECHK.TRANS64.TRYWAIT P0, [UR38+0x16840], R14 ;  /* 0x0168400eff0075a7 */ /* 0x000e620008000166 */
[----:B------:R-:W-:Y:S01]  /*d1e0*/  BSSY B2, `(.L_x_14061) ;  /* 0x0000003000027945 */ /* 0x000fe20003800000 */
[----:B------:R-:W-:-:S03]  /*d1f0*/  ISETP.NE.AND P2, PT, R17, RZ, PT ;  /* 0x000000ff1100720c */ /* 0x000fc60003f45270 */
[----:B-1----:R-:W-:Y:S10]  /*d200*/  @!P0 BRA `(.L_x_14062) ;  /* 0x0000002000e08947 */ /* 0x002ff40003800000 */
.L_x_14135:
[----:B------:R-:W-:Y:S05]  /*d210*/  BSYNC B2 ;  /* 0x0000000000027941 */ /* 0x000fea0003800000 */
.L_x_14061:
[----:B------:R-:W-:Y:S04]  /*d220*/  BSSY B2, `(.L_x_14063) ;  /* 0x0000007000027945 */ /* 0x000fe80003800000 */
[----:B------:R-:W-:Y:S05]  /*d230*/  @P2 BRA `(.L_x_14064) ;  /* 0x0000000000142947 */ /* 0x000fea0003800000 */
[----:B------:R-:W-:Y:S02]  /*d240*/  ISETP.NE.AND P0, PT, R8, RZ, PT ;  /* 0x000000ff0800720c */ /* 0x000fe40003f05270 */
[----:B0-----:R-:W-:-:S04]  /*d250*/  MOV R4, 0x4000 ;  /* 0x0000400000047802 */ /* 0x001fc80000000f00 */
[----:B------:R1:W-:Y:S07]  /*d260*/  SYNCS.ARRIVE.TRANS64 RZ, [UR38+0x16830], R4 ;  /* 0x01683004ffff79a7 */ /* 0x0003ee0008000026 */
[----:B------:R-:W-:Y:S05]  /*d270*/  @!P0 BRA `(.L_x_14064) ;  /* 0x0000000000048947 */ /* 0x000fea0003800000 */
[----:B------:R-:W-:Y:S01]  /*d280*/  BPT.TRAP 0x1 ;  /* 0x000000040000795c */ /* 0x000fe20000300000 */
.L_x_14064:
[----:B------:R-:W-:Y:S05]  /*d290*/  BSYNC B2 ;  /* 0x0000000000027941 */ /* 0x000fea0003800000 */
.L_x_14063:
[----:B------:R-:W-:Y:S01]  /*d2a0*/  IMAD.MOV.U32 R7, RZ, RZ, RZ ;  /* 0x000000ffff077224 */ /* 0x000fe200078e00ff */
[----:B------:R-:W-:Y:S01]  /*d2b0*/  ULDC.64 UR4, c[0x0][0x198] ;  /* 0x0000660000047ab9 */ /* 0x000fe20000000a00 */
[----:B------:R-:W-:Y:S01]  /*d2c0*/  PLOP3.LUT P0, PT, PT, PT, PT, 0x80, 0x0 ;  /* 0x000000000000781c */ /* 0x000fe20003f0f070 */
[----:B------:R-:W-:Y:S01]  /*d2d0*/  UIADD3 UR4, UP0, UR4, 0x370, URZ ;  /* 0x0000037004047890 */ /* 0x000fe2000ff1e03f */
[----:B01----:R-:W-:Y:S01]  /*d2e0*/  IMAD.SHL.U32 R4, R13, 0x80, RZ ;  /* 0x000000800d047824 */ /* 0x003fe200078e00ff */
[----:B------:R-:W-:Y:S01]  /*d2f0*/  R2UR UR10, R7 ;  /* 0x00000000070a72ca */ /* 0x000fe200000e0000 */
[----:B------:R-:W-:Y:S02]  /*d300*/  UIADD3 UR8, UR38, 0xe400, URZ ;  /* 0x0000e40026087890 */ /* 0x000fe4000fffe03f */
[----:B------:R-:W-:Y:S02]  /*d310*/  UIADD3 UR9, UR38, 0x16830, URZ ;  /* 0x0001683026097890 */ /* 0x000fe4000fffe03f */
[----:B------:R-:W-:Y:S01]  /*d320*/  UIADD3.X UR5, URZ, UR5, URZ, UP0, !UPT ;  /* 0x000000053f057290 */ /* 0x000fe200087fe43f */
[----:B------:R-:W-:Y:S01]  /*d330*/  UMOV UR6, 0x0 ;  /* 0x0000000000067882 */ /* 0x000fe20000000000 */
[----:B------:R-:W-:-:S10]  /*d340*/  UMOV UR7, 0x14f00000 ;  /* 0x14f0000000077882 */ /* 0x000fd40000000000 */
.L_x_14065:
        /* <DEDUP_REMOVED lines=12> */
.L_x_14136:
[----:B------:R-:W-:Y:S05]  /*d410*/  BSYNC B2 ;  /* 0x0000000000027941 */ /* 0x000fea0003800000 */
.L_x_14066:
        /* <DEDUP_REMOVED lines=9> */
.L_x_14069:
[----:B------:R-:W-:Y:S05]  /*d4b0*/  BSYNC B2 ;  /* 0x0000000000027941 */ /* 0x000fea0003800000 */
.L_x_14068:
        /* <DEDUP_REMOVED lines=10> */
.L_x_14070:
        /* <DEDUP_REMOVED lines=10> */
.L_x_14059:
[----:B------:R-:W-:Y:S05]  /*d600*/  BSYNC B1 ;  /* 0x0000000000017941 */ /* 0x000fea0003800000 */
.L_x_14058:
[----:B------:R-:W-:Y:S01]  /*d610*/  VIADD R3, R3, 0xfffffffe ;  /* 0xfffffffe03037836 */ /* 0x000fe20000000000 */
[----:B0-----:R-:W-:Y:S01]  /*d620*/  MOV R10, R12 ;  /* 0x0000000c000a7202 */ /* 0x001fe20000000f00 */
[----:B------:R-:W-:Y:S06]  /*d630*/  @P1 BRA `(.L_x_14071) ;  /* 0xfffffff400001947 */ /* 0x000fec000383ffff */
[----:B------:R-:W-:Y:S05]  /*d640*/  BSYNC B0 ;  /* 0x0000000000007941 */ /* 0x000fea0003800000 */
.L_x_14044:
        /* <DEDUP_REMOVED lines=28> */
.L_x_14073:
[----:B------:R-:W1:Y:S01]  /*d810*/  SYNCS.PHASECHK.TRANS64.TRYWAIT P0, [UR38+0x16848], R9 ;  /* 0x01684809ff0075a7 */ /* 0x000e620008000166 */
[----:B------:R-:W-:Y:S01]  /*d820*/  BSSY B1, `(.L_x_14074) ;  /* 0x0000003000017945 */ /* 0x000fe20003800000 */
[----:B------:R-:W-:-:S03]  /*d830*/  ISETP.NE.AND P1, PT, R17, RZ, PT ;  /* 0x000000ff1100720c */ /* 0x000fc60003f25270 */
[----:B-1----:R-:W-:Y:S10]  /*d840*/  @!P0 BRA `(.L_x_14075) ;  /* 0x0000001c00808947 */ /* 0x002ff40003800000 */
.L_x_14137:
[----:B------:R-:W-:Y:S05]  /*d850*/  BSYNC B1 ;  /* 0x0000000000017941 */ /* 0x000fea0003800000 */
.L_x_14074:
[----:B------:R-:W-:Y:S04]  /*d860*/  BSSY B1, `(.L_x_14076) ;  /* 0x0000007000017945 */ /* 0x000fe80003800000 */
[----:B------:R-:W-:Y:S05]  /*d870*/  @P1 BRA `(.L_x_14077) ;  /* 0x0000000000141947 */ /* 0x000fea0003800000 */
[----:B------:R-:W-:Y:S01]  /*d880*/  ISETP.NE.AND P0, PT, R8, RZ, PT ;  /* 0x000000ff0800720c */ /* 0x000fe20003f05270 */
[----:B0-----:R-:W-:-:S04]  /*d890*/  IMAD.MOV.U32 R4, RZ, RZ, 0x4000 ;  /* 0x00004000ff047424 */ /* 0x001fc800078e00ff */
[----:B------:R1:W-:Y:S08]  /*d8a0*/  SYNCS.ARRIVE.TRANS64 RZ, [UR38+0x16838], R4 ;  /* 0x01683804ffff79a7 */ /* 0x0003f00008000026 */
[----:B-1----:R-:W-:Y:S05]  /*d8b0*/  @!P0 BRA `(.L_x_14077) ;  /* 0x0000000000048947 */ /* 0x002fea0003800000 */
[----:B------:R-:W-:Y:S01]  /*d8c0*/  BPT.TRAP 0x1 ;  /* 0x000000040000795c */ /* 0x000fe20000300000 */
.L_x_14077:
[----:B------:R-:W-:Y:S05]  /*d8d0*/  BSYNC B1 ;  /* 0x0000000000017941 */ /* 0x000fea0003800000 */
.L_x_14076:
        /* <DEDUP_REMOVED lines=11> */
.L_x_14078:
        /* <DEDUP_REMOVED lines=11> */
.L_x_14138:
[----:B------:R-:W-:Y:S05]  /*da40*/  BSYNC B1 ;  /* 0x0000000000017941 */ /* 0x000fea0003800000 */
.L_x_14079:
        /* <DEDUP_REMOVED lines=9> */
.L_x_14082:
[----:B------:R-:W-:Y:S05]  /*dae0*/  BSYNC B1 ;  /* 0x0000000000017941 */ /* 0x000fea0003800000 */
.L_x_14081:
        /* <DEDUP_REMOVED lines=10> */
.L_x_14083:
        /* <DEDUP_REMOVED lines=10> */
.L_x_14072:
[----:B------:R-:W-:Y:S05]  /*dc30*/  BSYNC B0 ;  /* 0x0000000000007941 */ /* 0x000fea0003800000 */
.L_x_14043:
[----:B------:R-:W-:Y:S01]  /*dc40*/  ISETP.NE.AND P0, PT, R27, RZ, PT ;  /* 0x000000ff1b00720c */ /* 0x000fe20003f05270 */
[----:B------:R-:W-:-:S12]  /*dc50*/  BSSY B0, `(.L_x_14084) ;  /* 0x0000026000007945 */ /* 0x000fd80003800000 */
[----:B------:R-:W-:Y:S05]  /*dc60*/  @!P0 BRA `(.L_x_14085) ;  /* 0x0000000000908947 */ /* 0x000fea0003800000 */
[----:B-1----:R-:W-:Y:S01]  /*dc70*/  LEA R4, R0, UR38, 0x3 ;  /* 0x0000002600047c11 */ /* 0x002fe2000f8e18ff */
[----:B------:R-:W-:Y:S01]  /*dc80*/  BSSY B1, `(.L_x_14086) ;  /* 0x0000005000017945 */ /* 0x000fe20003800000 */
[----:B------:R-:W-:Y:S02]  /*dc90*/  SHF.L.U32 R3, R12, 0x1f, RZ ;  /* 0x0000001f0c037819 */ /* 0x000fe400000006ff */
[----:B------:R-:W-:Y:S02]  /*dca0*/  ISETP.NE.AND P1, PT, R17, RZ, PT ;  /* 0x000000ff1100720c */ /* 0x000fe40003f25270 */
[----:B------:R-:W0:Y:S02]  /*dcb0*/  SYNCS.PHASECHK.TRANS64.TRYWAIT P0, [R4+URZ+0x16860], R3 ;  /* 0x01686003040075a7 */ /* 0x000e24000800017f */
[----:B0-----:R-:W-:Y:S09]  /*dcc0*/  @!P0 BRA `(.L_x_14087) ;  /* 0x0000001800908947 */ /* 0x001ff20003800000 */
.L_x_14139:
[----:B------:R-:W-:Y:S05]  /*dcd0*/  BSYNC B1 ;  /* 0x0000000000017941 */ /* 0x000fea0003800000 */
.L_x_14086:
[----:B------:R-:W-:Y:S04]  /*dce0*/  BSSY B1, `(.L_x_14088) ;  /* 0x0000007000017945 */ /* 0x000fe80003800000 */
[----:B------:R-:W-:Y:S05]  /*dcf0*/  @P1 BRA `(.L_x_14089) ;  /* 0x0000000000141947 */ /* 0x000fea0003800000 */
[----:B------:R-:W-:Y:S02]  /*dd00*/  LOP3.LUT P0, RZ, R2, 0x1f, RZ, 0xc0, !PT ;  /* 0x0000001f02ff7812 */ /* 0x000fe4000780c0ff */
[----:B0-----:R-:W-:-:S04]  /*dd10*/  MOV R3, 0x4000 ;  /* 0x0000400000037802 */ /* 0x001fc80000000f00 */
[----:B------:R1:W-:Y:S07]  /*dd20*/  SYNCS.ARRIVE.TRANS64 RZ, [R4+URZ+0x16850], R3 ;  /* 0x0168500304ff79a7 */ /* 0x0003ee000800003f */
[----:B------:R-:W-:Y:S05]  /*dd30*/  @!P0 BRA `(.L_x_14089) ;  /* 0x0000000000048947 */ /* 0x000fea0003800000 */
[----:B------:R-:W-:Y:S01]  /*dd40*/  BPT.TRAP 0x1 ;  /* 0x000000040000795c */ /* 0x000fe20000300000 */
.L_x_14089:
[----:B------:R-:W-:Y:S05]  /*dd50*/  BSYNC B1 ;  /* 0x0000000000017941 */ /* 0x000fea0003800000 */
.L_x_14088:
        /* <DEDUP_REMOVED lines=13> */
.L_x_14090:
        /* <DEDUP_REMOVED lines=8> */
.L_x_14085:
[----:B------:R-:W-:Y:S05]  /*deb0*/  BSYNC B0 ;  /* 0x0000000000007941 */ /* 0x000fea0003800000 */
.L_x_14084:
[----:B------:R-:W-:Y:S02]  /*dec0*/  VIADD R0, R0, 0x1 ;  /* 0x0000000100007836 */ /* 0x000fe40000000000 */
[----:B01----:R-:W-:-:S03]  /*ded0*/  IMAD.MOV.U32 R4, RZ, RZ, RZ ;  /* 0x000000ffff047224 */ /* 0x003fc600078e00ff */
[----:B------:R-:W-:-:S04]  /*dee0*/  ISETP.NE.AND P0, PT, R0, 0x2, PT ;  /* 0x000000020000780c */ /* 0x000fc80003f05270 */
[----:B------:R-:W-:Y:S02]  /*def0*/  SEL R3, RZ, 0x1, P0 ;  /* 0x00000001ff037807 */ /* 0x000fe40000000000 */
[----:B------:R-:W-:Y:S02]  /*df00*/  SEL R0, R0, RZ, P0 ;  /* 0x000000ff00007207 */ /* 0x000fe40000000000 */
[----:B------:R-:W-:-:S07]  /*df10*/  LOP3.LUT R3, R12, R3, RZ, 0x3c, !PT ;  /* 0x000000030c037212 */ /* 0x000fce00078e3cff */
.L_x_14029:
[----:B------:R-:W0:Y:S01]  /*df20*/  S2R R5, SR_CgaCtaId ;  /* 0x0000000000057919 */ /* 0x000e220000008800 */
[----:B------:R-:W-:Y:S02]  /*df30*/  MOV R2, 0x400 ;  /* 0x0000040000027802 */ /* 0x000fe40000000f00 */
[----:B------:R-:W-:Y:S02]  /*df40*/  SHF.L.U32 R4, R4, 0x1f, RZ ;  /* 0x0000001f04047819 */ /* 0x000fe400000006ff */
[----:B0-----:R-:W-:-:S04]  /*df50*/  LEA R7, R5, R2, 0x18 ;  /* 0x0000000205077211 */ /* 0x001fc800078ec0ff */
[----:B------:R-:W0:Y:S02]  /*df60*/  SYNCS.PHASECHK.TRANS64.TRYWAIT P0, [R7+URZ+0x16820], R4 ;  /* 0x01682004070075a7 */ /* 0x000e24000800017f */
[----:B0-----:R-:W-:Y:S05]  /*df70*/  @!P0 BRA `(.L_x_14091) ;  /* 0x0000001400f88947 */ /* 0x001fea0003800000 */
.L_x_14140:
[----:B------:R-:W-:-:S03]  /*df80*/  UMOV UR4, 0xffffffff ;  /* 0xffffffff00047882 */ /* 0x000fc60000000000 */
[----:B------:R-:W-:Y:S05]  /*df90*/  BRA.DIV UR4, `(.L_x_14092) ;  /* 0x0000001a04047947 */ /* 0x000fea000b800000 */
[----:B------:R1:W2:Y:S02]  /*dfa0*/  SHFL.IDX PT, R14, R16, RZ, 0x1f ;  /* 0x00001fff100e7589 */ /* 0x0002a400000e0000 */
.L_x_14143:
[----:B--2---:R-:W-:-:S13]  /*dfb0*/  ISETP.NE.AND P0, PT, R14, RZ, PT ;  /* 0x000000ff0e00720c */ /* 0x004fda0003f05270 */
[----:B------:R-:W-:Y:S05]  /*dfc0*/  @P0 BRA `(.L_x_13991) ;  /* 0x0000000000880947 */ /* 0x000fea0003800000 */
[----:B------:R-:W-:-:S03]  /*dfd0*/  UMOV UR4, 0xffffffff ;  /* 0xffffffff00047882 */ /* 0x000fc60000000000 */
[----:B------:R-:W-:Y:S05]  /*dfe0*/  BRA.DIV UR4, `(.L_x_14093) ;  /* 0x0000001a04187947 */ /* 0x000fea000b800000 */
[----:B------:R-:W-:-:S13]  /*dff0*/  ELECT P6, URZ, PT ;  /* 0x00000000003f782f */ /* 0x000fda00038c0000 */
.L_x_14146:
[----:B------:R-:W-:Y:S05]  /*e000*/  @!P6 BRA `(.L_x_13991) ;  /* 0x000000000078e947 */ /* 0x000fea0003800000 */
[----:B------:R-:W-:-:S06]  /*e010*/  ULOP3.LUT UR4, UR42, 0x2, URZ, 0xfc, !UPT ;  /* 0x000000022a047892 */ /* 0x000fcc000f8efc3f */
[----:B------:R-:W-:-:S05]  /*e020*/  IMAD.U32 R2, RZ, RZ, UR4 ;  /* 0x00000004ff027e24 */ /* 0x000fca000f8e00ff */
[----:B------:R-:W-:-:S13]  /*e030*/  ISETP.NE.AND P2, PT, R2, 0x3, PT ;  /* 0x000000030200780c */ /* 0x000fda0003f45270 */
[----:B------:R-:W-:Y:S05]  /*e040*/  @!P2 BRA `(.L_x_14094) ;  /* 0x000000000004a947 */ /* 0x000fea0003800000 */
[----:B------:R-:W-:Y:S01]  /*e050*/  BPT.TRAP 0x1 ;  /* 0x000000040000795c */ /* 0x000fe20000300000 */
.L_x_14094:
[----:B------:R-:W-:Y:S01]  /*e060*/  IADD3 R9, R7, 0x16840, RZ ;  /* 0x0001684007097810 */ /* 0x000fe20007ffe0ff */
[----:B------:R-:W-:Y:S01]  /*e070*/  VIADD R2, R0, 0x1 ;  /* 0x0000000100027836 */ /* 0x000fe20000000000 */
[----:B------:R-:W-:-:S03]  /*e080*/  SHF.L.U32 R5, R3, 0x1f, RZ ;  /* 0x0000001f03057819 */ /* 0x000fc600000006ff */
[----:B------:R-:W-:Y:S01]  /*e090*/  IMAD R6, R0, 0x8, R9 ;  /* 0x0000000800067824 */ /* 0x000fe200078e0209 */
[----:B------:R-:W-:-:S03]  /*e0a0*/  ISETP.NE.AND P1, PT, R2, 0x2, PT ;  /* 0x000000020200780c */ /* 0x000fc60003f25270 */
[----:B------:R-:W2:Y:S01]  /*e0b0*/  SYNCS.PHASECHK.TRANS64.TRYWAIT P0, [R6+URZ], R5 ;  /* 0x00000005060075a7 */ /* 0x000ea2000800017f */
[----:B0-----:R-:W-:Y:S02]  /*e0c0*/  SEL R4, RZ, 0x1, P1 ;  /* 0x00000001ff047807 */ /* 0x001fe40000800000 */
[----:B------:R-:W-:Y:S02]  /*e0d0*/  SEL R8, R2, RZ, P1 ;  /* 0x000000ff02087207 */ /* 0x000fe40000800000 */
[----:B------:R-:W-:-:S03]  /*e0e0*/  LOP3.LUT R2, R3, R4, RZ, 0x3c, !PT ;  /* 0x0000000403027212 */ /* 0x000fc600078e3cff */
[----:B------:R-:W-:Y:S01]  /*e0f0*/  IMAD R3, R8, 0x8, R9 ;  /* 0x0000000808037824 */ /* 0x000fe200078e0209 */
[----:B------:R-:W-:Y:S01]  /*e100*/  SHF.L.U32 R2, R2, 0x1f, RZ ;  /* 0x0000001f02027819 */ /* 0x000fe200000006ff */
[----:B--2---:R-:W-:Y:S06]  /*e110*/  @!P0 BRA `(.L_x_14095) ;  /* 0x0000001400ec8947 */ /* 0x004fec0003800000 */
.L_x_14147:
[----:B------:R-:W2:Y:S02]  /*e120*/  SYNCS.PHASECHK.TRANS64.TRYWAIT P0, [R3+URZ], R2 ;  /* 0x00000002030075a7 */ /* 0x000ea4000800017f */
[----:B--2---:R-:W-:Y:S05]  /*e130*/  @!P0 BRA `(.L_x_14096) ;  /* 0x0000001400f88947 */ /* 0x004fea0003800000 */
.L_x_14148:
[----:B------:R-:W-:Y:S05]  /*e140*/  @!P2 BRA `(.L_x_14097) ;  /* 0x000000000004a947 */ /* 0x000fea0003800000 */
[----:B------:R-:W-:Y:S01]  /*e150*/  BPT.TRAP 0x1 ;  /* 0x000000040000795c */ /* 0x000fe20000300000 */
.L_x_14097:
[----:B--2---:R-:W-:-:S05]  /*e160*/  VIADD R3, R7, 0x16860 ;  /* 0x0001686007037836 */ /* 0x004fca0000000000 */
[----:B------:R-:W-:-:S04]  /*e170*/  LEA R0, R0, R3, 0x3 ;  /* 0x0000000300007211 */ /* 0x000fc800078e18ff */
[----:B------:R-:W2:Y:S02]  /*e180*/  SYNCS.PHASECHK.TRANS64.TRYWAIT P0, [R0+URZ], R5 ;  /* 0x00000005000075a7 */ /* 0x000ea4000800017f */
[----:B--2---:R-:W-:Y:S05]  /*e190*/  @!P0 BRA `(.L_x_14098) ;  /* 0x0000001400f48947 */ /* 0x004fea0003800000 */
.L_x_14149:
[----:B------:R-:W-:-:S07]  /*e1a0*/  IMAD R3, R8, 0x8, R3 ;  /* 0x0000000808037824 */ /* 0x000fce00078e0203 */
.L_x_14099:
[----:B---3--:R3:W4:Y:S02]  /*e1b0*/  SYNCS.PHASECHK.TRANS64.TRYWAIT P0, [R3+URZ], R2 ;  /* 0x00000002030075a7 */ /* 0x008724000800017f */
[----:B----4-:R-:W-:Y:S05]  /*e1c0*/  @!P0 NANOSLEEP.SYNCS 0x989680 ;  /* 0x009896800000895d */ /* 0x010fea0003900000 */
[----:B------:R-:W4:Y:S02]  /*e1d0*/  @!P0 SYNCS.PHASECHK.TRANS64 P0, [R3+URZ], R2 ;  /* 0x00000002030085a7 */ /* 0x000f24000800007f */
[----:B----4-:R-:W-:Y:S05]  /*e1e0*/  @!P0 BRA `(.L_x_14099) ;  /* 0xfffffffc00f08947 */ /* 0x010fea000383ffff */
.L_x_13991:
[----:B------:R-:W-:Y:S05]  /*e1f0*/  BSYNC B6 ;  /* 0x0000000000067941 */ /* 0x000fea0003800000 */
.L_x_13988:
[----:B------:R-:W-:Y:S05]  /*e200*/  EXIT ;  /* 0x000000000000794d */ /* 0x000fea0003800000 */
.L_x_13995:
[----:B0-----:R-:W-:-:S04]  /*e210*/  IMAD.U32 R3, RZ, RZ, UR39 ;  /* 0x00000027ff037e24 */ /* 0x001fc8000f8e00ff */
[----:B------:R0:W1:Y:S03]  /*e220*/  SYNCS.PHASECHK.TRANS64.TRYWAIT P0, [R3+URZ+0x16800], R0 ;  /* 0x01680000030075a7 */ /* 0x000066000800017f */
[----:B-1----:R-:W-:Y:S05]  /*e230*/  @!P0 NANOSLEEP.SYNCS 0x989680 ;  /* 0x009896800000895d */ /* 0x002fea0003900000 */
[----:B------:R-:W1:Y:S02]  /*e240*/  @!P0 SYNCS.PHASECHK.TRANS64 P0, [R3+URZ+0x16800], R0 ;  /* 0x01680000030085a7 */ /* 0x000e64000800007f */
[----:B-1----:R-:W-:Y:S05]  /*e250*/  @!P0 BRA `(.L_x_13995) ;  /* 0xfffffffc00ec8947 */ /* 0x002fea000383ffff */
[----:B------:R-:W-:Y:S05]  /*e260*/  BRA `(.L_x_14100) ;  /* 0xffffff3000347947 */ /* 0x000fea000383ffff */
.L_x_13999:
[----:B-1----:R-:W-:-:S04]  /*e270*/  IMAD.U32 R3, RZ, RZ, UR39 ;  /* 0x00000027ff037e24 */ /* 0x002fc8000f8e00ff */
[----:B------:R1:W2:Y:S03]  /*e280*/  SYNCS.PHASECHK.TRANS64.TRYWAIT P2, [R3+URZ+0x16830], R0 ;  /* 0x01683000030075a7 */ /* 0x0002a6000804017f */
[----:B--2---:R-:W-:Y:S05]  /*e290*/  @!P2 NANOSLEEP.SYNCS 0x989680 ;  /* 0x009896800000a95d */ /* 0x004fea0003900000 */
[----:B------:R-:W2:Y:S02]  /*e2a0*/  @!P2 SYNCS.PHASECHK.TRANS64 P2, [R3+URZ+0x16830], R0 ;  /* 0x016830000300a5a7 */ /* 0x000ea4000804007f */
[----:B--2---:R-:W-:Y:S05]  /*e2b0*/  @!P2 BRA `(.L_x_13999) ;  /* 0xfffffffc00eca947 */ /* 0x004fea000383ffff */
[----:B------:R-:W-:Y:S05]  /*e2c0*/  BRA `(.L_x_13998) ;  /* 0xffffff3000547947 */ /* 0x000fea000383ffff */
.L_x_14004:
[----:B-1----:R-:W-:-:S04]  /*e2d0*/  IMAD.U32 R11, RZ, RZ, UR10 ;  /* 0x0000000aff0b7e24 */ /* 0x002fc8000f8e00ff */
[----:B------:R1:W2:Y:S03]  /*e2e0*/  SYNCS.PHASECHK.TRANS64.TRYWAIT P3, [R11+URZ+0x16830], R10 ;  /* 0x0168300a0b0075a7 */ /* 0x0002a6000806017f */
[----:B--2---:R-:W-:Y:S05]  /*e2f0*/  @!P3 NANOSLEEP.SYNCS 0x989680 ;  /* 0x009896800000b95d */ /* 0x004fea0003900000 */
[----:B------:R-:W2:Y:S02]  /*e300*/  @!P3 SYNCS.PHASECHK.TRANS64 P3, [R11+URZ+0x16830], R10 ;  /* 0x0168300a0b00b5a7 */ /* 0x000ea4000806007f */
[----:B--2---:R-:W-:Y:S05]  /*e310*/  @!P3 BRA `(.L_x_14004) ;  /* 0xfffffffc00ecb947 */ /* 0x004fea000383ffff */
[----:B------:R-:W-:Y:S05]  /*e320*/  BRA `(.L_x_14001) ;  /* 0xffffff5c00447947 */ /* 0x000fea000383ffff */
.L_x_14008:
[----:B-1----:R-:W-:-:S04]  /*e330*/  MOV R11, UR10 ;  /* 0x0000000a000b7c02 */ /* 0x002fc80008000f00 */
[----:B------:R1:W2:Y:S03]  /*e340*/  SYNCS.PHASECHK.TRANS64.TRYWAIT P3, [R11+URZ+0x16850], R10 ;  /* 0x0168500a0b0075a7 */ /* 0x0002a6000806017f */
[----:B--2---:R-:W-:Y:S05]  /*e350*/  @!P3 NANOSLEEP.SYNCS 0x989680 ;  /* 0x009896800000b95d */ /* 0x004fea0003900000 */
[----:B------:R-:W2:Y:S02]  /*e360*/  @!P3 SYNCS.PHASECHK.TRANS64 P3, [R11+URZ+0x16850], R10 ;  /* 0x0168500a0b00b5a7 */ /* 0x000ea4000806007f */
[----:B--2---:R-:W-:Y:S05]  /*e370*/  @!P3 BRA `(.L_x_14008) ;  /* 0xfffffffc00ecb947 */ /* 0x004fea000383ffff */
[----:B------:R-:W-:Y:S05]  /*e380*/  BRA `(.L_x_14005) ;  /* 0xffffff5c00bc7947 */ /* 0x000fea000383ffff */
.L_x_14014:
[----:B-1----:R-:W-:-:S04]  /*e390*/  IMAD.U32 R10, RZ, RZ, UR10 ;  /* 0x0000000aff0a7e24 */ /* 0x002fc8000f8e00ff */
[----:B------:R1:W2:Y:S03]  /*e3a0*/  SYNCS.PHASECHK.TRANS64.TRYWAIT P2, [R10+URZ+0x16830], R9 ;  /* 0x016830090a0075a7 */ /* 0x0002a6000804017f */
[----:B--2---:R-:W-:Y:S05]  /*e3b0*/  @!P2 NANOSLEEP.SYNCS 0x989680 ;  /* 0x009896800000a95d */ /* 0x004fea0003900000 */
[----:B------:R-:W2:Y:S02]  /*e3c0*/  @!P2 SYNCS.PHASECHK.TRANS64 P2, [R10+URZ+0x16830], R9 ;  /* 0x016830090a00a5a7 */ /* 0x000ea4000804007f */
[----:B--2---:R-:W-:Y:S05]  /*e3d0*/  @!P2 BRA `(.L_x_14014) ;  /* 0xfffffffc00eca947 */ /* 0x004fea000383ffff */
[----:B------:R-:W-:Y:S05]  /*e3e0*/  BRA `(.L_x_14011) ;  /* 0xffffff8800bc7947 */ /* 0x000fea000383ffff */
.L_x_14018:
[----:B-1----:R-:W-:-:S04]  /*e3f0*/  IMAD.U32 R10, RZ, RZ, UR10 ;  /* 0x0000000aff0a7e24 */ /* 0x002fc8000f8e00ff */
[----:B------:R1:W2:Y:S03]  /*e400*/  SYNCS.PHASECHK.TRANS64.TRYWAIT P2, [R10+URZ+0x16850], R9 ;  /* 0x016850090a0075a7 */ /* 0x0002a6000804017f */
[----:B--2---:R-:W-:Y:S05]  /*e410*/  @!P2 NANOSLEEP.SYNCS 0x989680 ;  /* 0x009896800000a95d */ /* 0x004fea0003900000 */
[----:B------:R-:W2:Y:S02]  /*e420*/  @!P2 SYNCS.PHASECHK.TRANS64 P2, [R10+URZ+0x16850], R9 ;  /* 0x016850090a00a5a7 */ /* 0x000ea4000804007f */
[----:B--2---:R-:W-:Y:S05]  /*e430*/  @!P2 BRA `(.L_x_14018) ;  /* 0xfffffffc00eca947 */ /* 0x004fea000383ffff */
[----:B------:R-:W-:Y:S05]  /*e440*/  BRA `(.L_x_14015) ;  /* 0xffffff8c00307947 */ /* 0x000fea000383ffff */
.L_x_14023:
[----:B-1----:R-:W-:-:S04]  /*e450*/  IMAD.U32 R5, RZ, RZ, UR7 ;  /* 0x00000007ff057e24 */ /* 0x002fc8000f8e00ff */
[----:B------:R1:W2:Y:S03]  /*e460*/  SYNCS.PHASECHK.TRANS64.TRYWAIT P0, [R5+URZ+0x16850], R4 ;  /* 0x01685004050075a7 */ /* 0x0002a6000800017f */
[----:B--2---:R-:W-:Y:S05]  /*e470*/  @!P0 NANOSLEEP.SYNCS 0x989680 ;  /* 0x009896800000895d */ /* 0x004fea0003900000 */
[----:B------:R-:W2:Y:S02]  /*e480*/  @!P0 SYNCS.PHASECHK.TRANS64 P0, [R5+URZ+0x16850], R4 ;  /* 0x01685004050085a7 */ /* 0x000ea4000800007f */
[----:B--2---:R-:W-:Y:S05]  /*e490*/  @!P0 BRA `(.L_x_14023) ;  /* 0xfffffffc00ec8947 */ /* 0x004fea000383ffff */
[----:B------:R-:W-:Y:S05]  /*e4a0*/  BRA `(.L_x_14022) ;  /* 0xffffffac00847947 */ /* 0x000fea000383ffff */
.L_x_14034:
[----:B------:R-:W-:Y:S01]  /*e4b0*/  IMAD.MOV.U32 R13, RZ, RZ, R16 ;  /* 0x000000ffff0d7224 */ /* 0x000fe200078e0010 */
[----:B------:R-:W-:Y:S01]  /*e4c0*/  MOV R12, RZ ;  /* 0x000000ff000c7202 */ /* 0x000fe20000000f00 */
[----:B------:R-:W-:Y:S02]  /*e4d0*/  IMAD.MOV.U32 R11, RZ, RZ, 0x1f ;  /* 0x0000001fff0b7424 */ /* 0x000fe400078e00ff */
[----:B------:R-:W-:-:S07]  /*e4e0*/  IMAD.MOV.U32 R15, RZ, RZ, -0x1 ;  /* 0xffffffffff0f7424 */ /* 0x000fce00078e00ff */
[----:B------:R-:W-:Y:S05]  /*e4f0*/  WARPSYNC.COLLECTIVE R15, `(.L_x_14101) ;  /* 0x000000000f087348 */ /* 0x000fea0003c00000 */
[----:B------:R0:W1:Y:S02]  /*e500*/  SHFL.IDX P6, R14, R13, R12, R11 ;  /* 0x0000000c0d0e7389 */ /* 0x00006400000c000b */
[----:B01----:R-:W-:Y:S01]  /*e510*/  ENDCOLLECTIVE ;  /* 0x000000000000791b */ /* 0x003fe20003800000 */
.L_x_14101:
[----:B------:R-:W-:Y:S05]  /*e520*/  BRA `(.L_x_14102) ;  /* 0xffffffd000c07947 */ /* 0x000fea000383ffff */
.L_x_14036:
[----:B------:R-:W-:Y:S01]  /*e530*/  BSSY B0, `(.L_x_14103) ;  /* 0x0000006000007945 */ /* 0x000fe20003800000 */
[----:B------:R-:W-:-:S07]  /*e540*/  IMAD.MOV.U32 R15, RZ, RZ, -0x1 ;  /* 0xffffffffff0f7424 */ /* 0x000fce00078e00ff */
[----:B0-----:R-:W-:Y:S05]  /*e550*/  WARPSYNC.COLLECTIVE R15, `(.L_x_14104) ;  /* 0x000000000f0c7348 */ /* 0x001fea0003c00000 */
[----:B------:R-:W-:Y:S02]  /*e560*/  ELECT P6, UR62, PT ;  /* 0x00000000003e782f */ /* 0x000fe400038c0000 */
[----:B------:R-:W-:Y:S01]  /*e570*/  MOV R14, UR62 ;  /* 0x0000003e000e7c02 */ /* 0x000fe20008000f00 */
[----:B0-----:R-:W-:Y:S10]  /*e580*/  ENDCOLLECTIVE ;  /* 0x000000000000791b */ /* 0x001ff40003800000 */
.L_x_14104:
[----:B------:R-:W-:Y:S05]  /*e590*/  BSYNC B0 ;  /* 0x0000000000007941 */ /* 0x000fea0003800000 */
.L_x_14103:
[----:B------:R-:W-:Y:S05]  /*e5a0*/  BRA `(.L_x_14105) ;  /* 0xffffffd000bc7947 */ /* 0x000fea000383ffff */
.L_x_14038:
[----:B--2---:R-:W-:-:S04]  /*e5b0*/  IMAD.U32 R3, RZ, RZ, UR38 ;  /* 0x00000026ff037e24 */ /* 0x004fc8000f8e00ff */
[----:B------:R2:W3:Y:S03]  /*e5c0*/  SYNCS.PHASECHK.TRANS64.TRYWAIT P0, [R3+URZ+0x16840], R0 ;  /* 0x01684000030075a7 */ /* 0x0004e6000800017f */
[----:B---3--:R-:W-:Y:S05]  /*e5d0*/  @!P0 NANOSLEEP.SYNCS 0x989680 ;  /* 0x009896800000895d */ /* 0x008fea0003900000 */
[----:B------:R-:W3:Y:S02]  /*e5e0*/  @!P0 SYNCS.PHASECHK.TRANS64 P0, [R3+URZ+0x16840], R0 ;  /* 0x01684000030085a7 */ /* 0x000ee4000800007f */
[----:B---3--:R-:W-:Y:S05]  /*e5f0*/  @!P0 BRA `(.L_x_14038) ;  /* 0xfffffffc00ec8947 */ /* 0x008fea000383ffff */
[----:B------:R-:W-:Y:S05]  /*e600*/  BRA `(.L_x_14106) ;  /* 0xffffffd4000c7947 */ /* 0x000fea000383ffff */
.L_x_14041:
[----:B------:R-:W-:Y:S01]  /*e610*/  IMAD R9, R9, 0xc0, R12 ;  /* 0x000000c009097824 */ /* 0x000fe200078e020c */
[----:B------:R-:W-:Y:S01]  /*e620*/  MOV R13, R7 ;  /* 0x00000007000d7202 */ /* 0x000fe20000000f00 */
[----:B------:R-:W-:Y:S02]  /*e630*/  IMAD.MOV.U32 R12, RZ, RZ, RZ ;  /* 0x000000ffff0c7224 */ /* 0x000fe400078e00ff */
[----:B------:R-:W-:Y:S02]  /*e640*/  IMAD.MOV.U32 R11, RZ, RZ, 0x181f ;  /* 0x0000181fff0b7424 */ /* 0x000fe400078e00ff */
[----:B------:R-:W-:Y:S02]  /*e650*/  IMAD.MOV.U32 R15, RZ, RZ, -0x1 ;  /* 0xffffffffff0f7424 */ /* 0x000fe400078e00ff */
[----:B------:R-:W-:-:S07]  /*e660*/  VIADD R21, R9, 0x10 ;  /* 0x0000001009157836 */ /* 0x000fce0000000000 */
[----:B0-----:R-:W-:Y:S05]  /*e670*/  WARPSYNC.COLLECTIVE R15, `(.L_x_14107) ;  /* 0x000000000f087348 */ /* 0x001fea0003c00000 */
[----:B------:R1:W2:Y:S02]  /*e680*/  SHFL.IDX P6, R14, R13, R12, R11 ;  /* 0x0000000c0d0e7389 */ /* 0x0002a400000c000b */
[----:B012---:R-:W-:Y:S01]  /*e690*/  ENDCOLLECTIVE ;  /* 0x000000000000791b */ /* 0x007fe20003800000 */
.L_x_14107:
[----:B------:R-:W-:Y:S01]  /*e6a0*/  MOV R13, R8 ;  /* 0x00000008000d7202 */ /* 0x000fe20000000f00 */
[----:B------:R-:W-:-:S07]  /*e6b0*/  IMAD.MOV.U32 R4, RZ, RZ, R14 ;  /* 0x000000ffff047224 */ /* 0x000fce00078e000e */
[----:B------:R-:W-:Y:S05]  /*e6c0*/  WARPSYNC.COLLECTIVE R15, `(.L_x_14108) ;  /* 0x000000000f087348 */ /* 0x000fea0003c00000 */
[----:B------:R0:W1:Y:S02]  /*e6d0*/  SHFL.IDX P6, R14, R13, R12, R11 ;  /* 0x0000000c0d0e7389 */ /* 0x00006400000c000b */
[----:B01----:R-:W-:Y:S01]  /*e6e0*/  ENDCOLLECTIVE ;  /* 0x000000000000791b */ /* 0x003fe20003800000 */
.L_x_14108:
[----:B------:R-:W-:Y:S02]  /*e6f0*/  ULDC UR4, c[0x0][0x288] ;  /* 0x0000a20000047ab9 */ /* 0x000fe40000000800 */
[----:B------:R-:W-:-:S05]  /*e700*/  IMAD R0, R0, UR4, RZ ;  /* 0x0000000400007c24 */ /* 0x000fca000f8e02ff */
[----:B------:R-:W-:Y:S01]  /*e710*/  ISETP.GE.AND P1, PT, R9, R0, PT ;  /* 0x000000000900720c */ /* 0x000fe20003f26270 */
[----:B------:R-:W-:Y:S01]  /*e720*/  IMAD.MOV.U32 R13, RZ, RZ, R7 ;  /* 0x000000ffff0d7224 */ /* 0x000fe200078e0007 */
[----:B------:R-:W-:-:S11]  /*e730*/  MOV R12, 0x1 ;  /* 0x00000001000c7802 */ /* 0x000fd60000000f00 */
[----:B------:R-:W-:Y:S02]  /*e740*/  @!P1 LEA R29, R10, UR38, 0x1 ;  /* 0x000000260a1d9c11 */ /* 0x000fe4000f8e08ff */
[----:B------:R-:W-:-:S05]  /*e750*/  @!P1 LEA R14, P2, R20, R14, 0x1 ;  /* 0x0000000e140e9211 */ /* 0x000fca00078408ff */
[----:B------:R-:W-:Y:S02]  /*e760*/  @!P1 IMAD.X R5, RZ, RZ, R4, P2 ;  /* 0x000000ffff059224 */ /* 0x000fe400010e0604 */
[----:B------:R-:W-:-:S07]  /*e770*/  @!P1 IMAD.MOV.U32 R4, RZ, RZ, R14 ;  /* 0x000000ffff049224 */ /* 0x000fce00078e000e */
[----:B------:R-:W-:Y:S05]  /*e780*/  WARPSYNC.COLLECTIVE R15, `(.L_x_14109) ;  /* 0x000000000f087348 */ /* 0x000fea0003c00000 */
[----:B------:R0:W1:Y:S02]  /*e790*/  SHFL.IDX P6, R14, R13, R12, R11 ;  /* 0x0000000c0d0e7389 */ /* 0x00006400000c000b */
[----:B01----:R-:W-:Y:S01]  /*e7a0*/  ENDCOLLECTIVE ;  /* 0x000000000000791b */ /* 0x003fe20003800000 */
.L_x_14109:
[----:B------:R-:W-:Y:S01]  /*e7b0*/  @!PT LDS RZ, [RZ] ;  /* 0x00000000fffff984 */ /* 0x000fe20000000800 */
[----:B------:R-:W-:Y:S01]  /*e7c0*/  @!PT LDS RZ, [RZ] ;  /* 0x00000000fffff984 */ /* 0x000fe20000000800 */
[----:B------:R-:W-:Y:S01]  /*e7d0*/  @!PT LDS RZ, [RZ] ;  /* 0x00000000fffff984 */ /* 0x000fe20000000800 */
[----:B------:R0:W-:Y:S01]  /*e7e0*/  @!P1 LDGSTS.E.BYPASS.LTC128B.128 [R29+0x8400], desc[UR46][R4.64], !P0 ;  /* 0x08400000041d9fae */ /* 0x0001e2000c101d6e */
[----:B------:R-:W-:Y:S01]  /*e7f0*/  ISETP.GE.AND P1, PT, R21, R0, PT ;  /* 0x000000001500720c */ /* 0x000fe20003f26270 */
[----:B------:R-:W-:-:S05]  /*e800*/  VIADD R21, R9, 0x20 ;  /* 0x0000002009157836 */ /* 0x000fca0000000000 */
[----:B------:R-:W-:Y:S01]  /*e810*/  ISETP.GE.AND P2, PT, R21, R0, PT ;  /* 0x000000001500720c */ /* 0x000fe20003f46270 */
[----:B------:R-:W-:-:S06]  /*e820*/  IMAD.MOV.U32 R13, RZ, RZ, R8 ;  /* 0x000000ffff0d7224 */ /* 0x000fcc00078e0008 */
[----:B0-----:R-:W-:Y:S01]  /*e830*/  @!P1 LEA R29, R10, UR38, 0x1 ;  /* 0x000000260a1d9c11 */ /* 0x001fe2000f8e08ff */
[----:B------:R-:W-:-:S07]  /*e840*/  IMAD.MOV.U32 R22, RZ, RZ, R14 ;  /* 0x000000ffff167224 */ /* 0x000fce00078e000e */
[----:B------:R-:W-:Y:S05]  /*e850*/  WARPSYNC.COLLECTIVE R15, `(.L_x_14110) ;  /* 0x000000000f087348 */ /* 0x000fea0003c00000 */
[----:B------:R0:W1:Y:S02]  /*e860*/  SHFL.IDX P6, R14, R13, R12, R11 ;  /* 0x0000000c0d0e7389 */ /* 0x00006400000c000b */
[----:B01----:R-:W-:Y:S01]  /*e870*/  ENDCOLLECTIVE ;  /* 0x000000000000791b */ /* 0x003fe20003800000 */
.L_x_14110:
[----:B------:R-:W-:Y:S01]  /*e880*/  MOV R13, R7 ;  /* 0x00000007000d7202 */ /* 0x000fe20000000f00 */
[----:B------:R-:W-:Y:S01]  /*e890*/  IMAD.MOV.U32 R12, RZ, RZ, 0x2 ;  /* 0x00000002ff0c7424 */ /* 0x000fe200078e00ff */
[----:B------:R-:W-:-:S13]  /*e8a0*/  @!P1 LEA R4, P3, R20, R14, 0x1 ;  /* 0x0000000e14049211 */ /* 0x000fda00078608ff */
[----:B------:R-:W-:Y:S05]  /*e8b0*/  WARPSYNC.COLLECTIVE R15, `(.L_x_14111) ;  /* 0x000000000f087348 */ /* 0x000fea0003c00000 */
[----:B------:R0:W1:Y:S02]  /*e8c0*/  SHFL.IDX P6, R14, R13, R12, R11 ;  /* 0x0000000c0d0e7389 */ /* 0x00006400000c000b */
[----:B01----:R-:W-:Y:S01]  /*e8d0*/  ENDCOLLECTIVE ;  /* 0x000000000000791b */ /* 0x003fe20003800000 */
.L_x_14111:
        /* <DEDUP_REMOVED lines=10> */
.L_x_14112:
[----:B------:R-:W-:Y:S02]  /*e980*/  IMAD.MOV.U32 R13, RZ, RZ, R7 ;  /* 0x000000ffff0d7224 */ /* 0x000fe400078e0007 */
[----:B------:R-:W-:Y:S02]  /*e990*/  IMAD.MOV.U32 R12, RZ, RZ, 0x3 ;  /* 0x00000003ff0c7424 */ /* 0x000fe400078e00ff */
[----:B------:R-:W-:-:S07]  /*e9a0*/  IMAD.MOV.U32 R28, RZ, RZ, R14 ;  /* 0x000000ffff1c7224 */ /* 0x000fce00078e000e */
[----:B------:R-:W-:Y:S05]  /*e9b0*/  WARPSYNC.COLLECTIVE R15, `(.L_x_14113) ;  /* 0x000000000f087348 */ /* 0x000fea0003c00000 */
[----:B------:R0:W1:Y:S02]  /*e9c0*/  SHFL.IDX P6, R14, R13, R12, R11 ;  /* 0x0000000c0d0e7389 */ /* 0x00006400000c000b */
[----:B01----:R-:W-:Y:S01]  /*e9d0*/  ENDCOLLECTIVE ;  /* 0x000000000000791b */ /* 0x003fe20003800000 */
.L_x_14113:
[----:B------:R-:W-:Y:S02]  /*e9e0*/  @!P2 LEA R4, P1, R20, R28, 0x1 ;  /* 0x0000001c1404a211 */ /* 0x000fe400078208ff */
[----:B------:R-:W-:Y:S02]  /*e9f0*/  @!P2 LEA R28, R10, UR38, 0x1 ;  /* 0x000000260a1cac11 */ /* 0x000fe4000f8e08ff */
[----:B------:R-:W-:Y:S01]  /*ea00*/  @!P2 IADD3.X R5, RZ, R21, RZ, P1, !PT ;  /* 0x00000015ff05a210 */ /* 0x000fe20000ffe4ff */
[----:B------:R-:W-:-:S04]  /*ea10*/  VIADD R21, R9, 0x30 ;  /* 0x0000003009157836 */ /* 0x000fc80000000000 */
[----:B------:R-:W-:Y:S01]  /*ea20*/  @!PT LDS RZ, [RZ] ;  /* 0x00000000fffff984 */ /* 0x000fe20000000800 */
[----:B------:R-:W-:Y:S01]  /*ea30*/  @!PT LDS RZ, [RZ] ;  /* 0x00000000fffff984 */ /* 0x000fe20000000800 */
[----:B------:R-:W-:Y:S01]  /*ea40*/  @!PT LDS RZ, [RZ] ;  /* 0x00000000fffff984 */ /* 0x000fe20000000800 */
[----:B------:R0:W-:Y:S01]  /*ea50*/  @!P2 LDGSTS.E.BYPASS.LTC128B.128 [R28+0x9400], desc[UR46][R4.64], !P0 ;  /* 0x09400000041cafae */ /* 0x0001e2000c101d6e */
[----:B------:R-:W-:Y:S01]  /*ea60*/  ISETP.GE.AND P1, PT, R21, R0, PT ;  /* 0x000000001500720c */ /* 0x000fe20003f26270 */
[----:B------:R-:W-:Y:S01]  /*ea70*/  VIADD R21, R9, 0x40 ;  /* 0x0000004009157836 */ /* 0x000fe20000000000 */
[----:B------:R-:W-:-:S04]  /*ea80*/  MOV R13, R8 ;  /* 0x00000008000d7202 */ /* 0x000fc80000000f00 */
[----:B------:R-:W-:Y:S01]  /*ea90*/  ISETP.GE.AND P2, PT, R21, R0, PT ;  /* 0x000000001500720c */ /* 0x000fe20003f46270 */
[----:B------:R-:W-:-:S12]  /*eaa0*/  IMAD.MOV.U32 R22, RZ, RZ, R14 ;  /* 0x000000ffff167224 */ /* 0x000fd800078e000e */
[----:B0-----:R-:W-:Y:S05]  /*eab0*/  WARPSYNC.COLLECTIVE R15, `(.L_x_14114) ;  /* 0x000000000f087348 */ /* 0x001fea0003c00000 */
[----:B------:R1:W2:Y:S02]  /*eac0*/  SHFL.IDX P6, R14, R13, R12, R11 ;  /* 0x0000000c0d0e7389 */ /* 0x0002a400000c000b */
[----:B012---:R-:W-:Y:S01]  /*ead0*/  ENDCOLLECTIVE ;  /* 0x000000000000791b */ /* 0x007fe20003800000 */
.L_x_14114:
[----:B------:R-:W-:Y:S01]  /*eae0*/  @!P1 LEA R28, R10, UR38, 0x1 ;  /* 0x000000260a1c9c11 */ /* 0x000fe2000f8e08ff */
[----:B------:R-:W-:Y:S02]  /*eaf0*/  IMAD.MOV.U32 R13, RZ, RZ, R7 ;  /* 0x000000ffff0d7224 */ /* 0x000fe400078e0007 */
[----:B------:R-:W-:Y:S01]  /*eb00*/  IMAD.MOV.U32 R12, RZ, RZ, 0x4 ;  /* 0x00000004ff0c7424 */ /* 0x000fe200078e00ff */
[----:B------:R-:W-:-:S13]  /*eb10*/  @!P1 LEA R4, P3, R20, R14, 0x1 ;  /* 0x0000000e14049211 */ /* 0x000fda00078608ff */
[----:B------:R-:W-:Y:S05]  /*eb20*/  WARPSYNC.COLLECTIVE R15, `(.L_x_14115) ;  /* 0x000000000f087348 */ /* 0x000fea0003c00000 */
[----:B------:R0:W1:Y:S02]  /*eb30*/  SHFL.IDX P6, R14, R13, R12, R11 ;  /* 0x0000000c0d0e7389 */ /* 0x00006400000c000b */
[----:B01----:R-:W-:Y:S01]  /*eb40*/  ENDCOLLECTIVE ;  /* 0x000000000000791b */ /* 0x003fe20003800000 */
.L_x_14115:
[----:B------:R-:W-:-:S05]  /*eb50*/  @!P1 IMAD.X R5, RZ, RZ, R22, P3 ;  /* 0x000000ffff059224 */ /* 0x000fca00018e0616 */
        /* <DEDUP_REMOVED lines=9> */
.L_x_14116:
[----:B------:R-:W-:Y:S01]  /*ebf0*/  MOV R13, R7 ;  /* 0x00000007000d7202 */ /* 0x000fe20000000f00 */
[----:B------:R-:W-:Y:S02]  /*ec00*/  IMAD.MOV.U32 R12, RZ, RZ, 0x5 ;  /* 0x00000005ff0c7424 */ /* 0x000fe400078e00ff */
[----:B------:R-:W-:-:S07]  /*ec10*/  IMAD.MOV.U32 R29, RZ, RZ, R14 ;  /* 0x000000ffff1d7224 */ /* 0x000fce00078e000e */
[----:B------:R-:W-:Y:S05]  /*ec20*/  WARPSYNC.COLLECTIVE R15, `(.L_x_14117) ;  /* 0x000000000f087348 */ /* 0x000fea0003c00000 */
[----:B------:R0:W1:Y:S02]  /*ec30*/  SHFL.IDX P6, R14, R13, R12, R11 ;  /* 0x0000000c0d0e7389 */ /* 0x00006400000c000b */
[----:B01----:R-:W-:Y:S01]  /*ec40*/  ENDCOLLECTIVE ;  /* 0x000000000000791b */ /* 0x003fe20003800000 */
.L_x_14117:
[----:B------:R-:W-:Y:S01]  /*ec50*/  @!P2 LEA R4, P1, R20, R29, 0x1 ;  /* 0x0000001d1404a211 */ /* 0x000fe200078208ff */
[----:B------:R-:W-:-:S04]  /*ec60*/  VIADD R29, R9, 0x50 ;  /* 0x00000050091d7836 */ /* 0x000fc80000000000 */
[----:B------:R-:W-:Y:S01]  /*ec70*/  @!P2 IMAD.X R5, RZ, RZ, R21, P1 ;  /* 0x000000ffff05a224 */ /* 0x000fe200008e0615 */
[----:B------:R-:W-:Y:S02]  /*ec80*/  ISETP.GE.AND P1, PT, R29, R0, PT ;  /* 0x000000001d00720c */ /* 0x000fe40003f26270 */
[----:B------:R-:W-:Y:S01]  /*ec90*/  @!P2 LEA R21, R10, UR38, 0x1 ;  /* 0x000000260a15ac11 */ /* 0x000fe2000f8e08ff */
        /* <DEDUP_REMOVED lines=9> */
.L_x_14118:
[----:B------:R-:W-:-:S04]  /*ed30*/  IADD3 R21, R9, 0x60, RZ ;  /* 0x0000006009157810 */ /* 0x000fc80007ffe0ff */
[----:B------:R-:W-:Y:S01]  /*ed40*/  ISETP.GE.AND P2, PT, R21, R0, PT ;  /* 0x000000001500720c */ /* 0x000fe20003f46270 */
[----:B------:R-:W-:Y:S02]  /*ed50*/  IMAD.MOV.U32 R13, RZ, RZ, R7 ;  /* 0x000000ffff0d7224 */ /* 0x000fe400078e0007 */
[----:B------:R-:W-:-:S10]  /*ed60*/  IMAD.MOV.U32 R12, RZ, RZ, 0x6 ;  /* 0x00000006ff0c7424 */ /* 0x000fd400078e00ff */
[----:B------:R-:W-:Y:S02]  /*ed70*/  @!P2 LEA R28, R10, UR38, 0x1 ;  /* 0x000000260a1cac11 */ /* 0x000fe4000f8e08ff */
[----:B------:R-:W-:-:S13]  /*ed80*/  @!P1 LEA R4, P3, R20, R14, 0x1 ;  /* 0x0000000e14049211 */ /* 0x000fda00078608ff */
[----:B------:R-:W-:Y:S05]  /*ed90*/  WARPSYNC.COLLECTIVE R15, `(.L_x_14119) ;  /* 0x000000000f087348 */ /* 0x000fea0003c00000 */
[----:B------:R0:W1:Y:S02]  /*eda0*/  SHFL.IDX P6, R14, R13, R12, R11 ;  /* 0x0000000c0d0e7389 */ /* 0x00006400000c000b */
[----:B01----:R-:W-:Y:S01]  /*edb0*/  ENDCOLLECTIVE ;  /* 0x000000000000791b */ /* 0x003fe20003800000 */
.L_x_14119:
[----:B------:R-:W-:Y:S01]  /*edc0*/  @!P1 IMAD.X R5, RZ, RZ, R22, P3 ;  /* 0x000000ffff059224 */ /* 0x000fe200018e0616 */
[----:B------:R-:W-:-:S05]  /*edd0*/  @!P1 LEA R22, R10, UR38, 0x1 ;  /* 0x000000260a169c11 */ /* 0x000fca000f8e08ff */
        /* <DEDUP_REMOVED lines=9> */
.L_x_14120:
[----:B------:R-:W-:Y:S02]  /*ee70*/  IMAD.MOV.U32 R13, RZ, RZ, R7 ;  /* 0x000000ffff0d7224 */ /* 0x000fe400078e0007 */
[----:B------:R-:W-:Y:S01]  /*ee80*/  IMAD.MOV.U32 R12, RZ, RZ, 0x7 ;  /* 0x00000007ff0c7424 */ /* 0x000fe200078e00ff */
[----:B------:R-:W-:-:S07]  /*ee90*/  MOV R29, R14 ;  /* 0x0000000e001d7202 */ /* 0x000fce0000000f00 */
[----:B------:R-:W-:Y:S05]  /*eea0*/  WARPSYNC.COLLECTIVE R15, `(.L_x_14121) ;  /* 0x000000000f087348 */ /* 0x000fea0003c00000 */
[----:B------:R0:W1:Y:S02]  /*eeb0*/  SHFL.IDX P6, R14, R13, R12, R11 ;  /* 0x0000000c0d0e7389 */ /* 0x00006400000c000b */
[----:B01----:R-:W-:Y:S01]  /*eec0*/  ENDCOLLECTIVE ;  /* 0x000000000000791b */ /* 0x003fe20003800000 */
.L_x_14121:
[----:B------:R-:W-:-:S05]  /*eed0*/  @!P2 LEA R4, P1, R20, R29, 0x1 ;  /* 0x0000001d1404a211 */ /* 0x000fca00078208ff */
[----:B------:R-:W-:-:S05]  /*eee0*/  @!P2 IMAD.X R5, RZ, RZ, R21, P1 ;  /* 0x000000ffff05a224 */ /* 0x000fca00008e0615 */
[----:B------:R-:W-:Y:S01]  /*eef0*/  @!PT LDS RZ, [RZ] ;  /* 0x00000000fffff984 */ /* 0x000fe20000000800 */
[----:B------:R-:W-:Y:S01]  /*ef00*/  @!PT LDS RZ, [RZ] ;  /* 0x00000000fffff984 */ /* 0x000fe20000000800 */
[----:B------:R-:W-:Y:S01]  /*ef10*/  @!PT LDS RZ, [RZ] ;  /* 0x00000000fffff984 */ /* 0x000fe20000000800 */
[----:B------:R0:W-:Y:S01]  /*ef20*/  @!P2 LDGSTS.E.BYPASS.LTC128B.128 [R28+0xb400], desc[UR46][R4.64], !P0 ;  /* 0x0b400000041cafae */ /* 0x0001e2000c101d6e */
[----:B------:R-:W-:Y:S01]  /*ef30*/  MOV R13, R8 ;  /* 0x00000008000d7202 */ /* 0x000fe20000000f00 */
[----:B------:R-:W-:-:S07]  /*ef40*/  IMAD.MOV.U32 R7, RZ, RZ, R14 ;  /* 0x000000ffff077224 */ /* 0x000fce00078e000e */
[----:B0-----:R-:W-:Y:S05]  /*ef50*/  WARPSYNC.COLLECTIVE R15, `(.L_x_14122) ;  /* 0x000000000f087348 */ /* 0x001fea0003c00000 */
[----:B------:R1:W2:Y:S02]  /*ef60*/  SHFL.IDX P6, R14, R13, R12, R11 ;  /* 0x0000000c0d0e7389 */ /* 0x0002a400000c000b */
[----:B012---:R-:W-:Y:S01]  /*ef70*/  ENDCOLLECTIVE ;  /* 0x000000000000791b */ /* 0x007fe20003800000 */
.L_x_14122:
[----:B------:R-:W-:-:S05]  /*ef80*/  VIADD R5, R9, 0x70 ;  /* 0x0000007009057836 */ /* 0x000fca0000000000 */
[----:B------:R-:W-:Y:S01]  /*ef90*/  ISETP.GE.AND P1, PT, R5, R0, PT ;  /* 0x000000000500720c */ /* 0x000fe20003f26270 */
[----:B------:R-:W-:Y:S01]  /*efa0*/  IMAD.MOV.U32 R13, RZ, RZ, R3 ;  /* 0x000000ffff0d7224 */ /* 0x000fe200078e0003 */
[----:B------:R-:W-:-:S11]  /*efb0*/  MOV R12, RZ ;  /* 0x000000ff000c7202 */ /* 0x000fd60000000f00 */
[----:B------:R-:W-:Y:S02]  /*efc0*/  @!P1 LEA R22, R10, UR38, 0x1 ;  /* 0x000000260a169c11 */ /* 0x000fe4000f8e08ff */
[----:B------:R-:W-:-:S13]  /*efd0*/  @!P1 LEA R4, P3, R20, R14, 0x1 ;  /* 0x0000000e14049211 */ /* 0x000fda00078608ff */
[----:B------:R-:W-:Y:S05]  /*efe0*/  WARPSYNC.COLLECTIVE R15, `(.L_x_14123) ;  /* 0x000000000f087348 */ /* 0x000fea0003c00000 */
[----:B------:R0:W1:Y:S02]  /*eff0*/  SHFL.IDX P6, R14, R13, R12, R11 ;  /* 0x0000000c0d0e7389 */ /* 0x00006400000c000b */
[----:B01----:R-:W-:Y:S01]  /*f000*/  ENDCOLLECTIVE ;  /* 0x000000000000791b */ /* 0x003fe20003800000 */
.L_x_14123:
[----:B------:R-:W-:Y:S02]  /*f010*/  @!P1 IMAD.X R5, RZ, RZ, R7, P3 ;  /* 0x000000ffff059224 */ /* 0x000fe400018e0607 */
[----:B------:R-:W-:-:S03]  /*f020*/  VIADD R7, R9, 0x80 ;  /* 0x0000008009077836 */ /* 0x000fc60000000000 */
[----:B------:R-:W-:Y:S01]  /*f030*/  @!PT LDS RZ, [RZ] ;  /* 0x00000000fffff984 */ /* 0x000fe20000000800 */
[----:B------:R-:W-:Y:S01]  /*f040*/  @!PT LDS RZ, [RZ] ;  /* 0x00000000fffff984 */ /* 0x000fe20000000800 */
[----:B------:R-:W-:Y:S01]  /*f050*/  @!PT LDS RZ, [RZ] ;  /* 0x00000000fffff984 */ /* 0x000fe20000000800 */
[----:B------:R0:W-:Y:S02]  /*f060*/  @!P1 LDGSTS.E.BYPASS.LTC128B.128 [R22+0xbc00], desc[UR46][R4.64], !P0 ;  /* 0x0bc0000004169fae */ /* 0x0001e4000c101d6e */
[----:B------:R-:W-:Y:S02]  /*f070*/  ISETP.GE.AND P2, PT, R7, R0, PT ;  /* 0x000000000700720c */ /* 0x000fe40003f46270 */
[----:B------:R-:W-:Y:S01]  /*f080*/  IADD3 R7, R9, 0x90, RZ ;  /* 0x0000009009077810 */ /* 0x000fe20007ffe0ff */
[----:B------:R-:W-:Y:S02]  /*f090*/  IMAD.MOV.U32 R13, RZ, RZ, R6 ;  /* 0x000000ffff0d7224 */ /* 0x000fe400078e0006 */
[----:B------:R-:W-:-:S08]  /*f0a0*/  IMAD.MOV.U32 R21, RZ, RZ, R14 ;  /* 0x000000ffff157224 */ /* 0x000fd000078e000e */
[----:B0-----:R-:W-:Y:S05]  /*f0b0*/  WARPSYNC.COLLECTIVE R15, `(.L_x_14124) ;  /* 0x000000000f087348 */ /* 0x001fea0003c00000 */
[----:B------:R1:W2:Y:S02]  /*f0c0*/  SHFL.IDX P6, R14, R13, R12, R11 ;  /* 0x0000000c0d0e7389 */ /* 0x0002a400000c000b */
[----:B012---:R-:W-:Y:S01]  /*f0d0*/  ENDCOLLECTIVE ;  /* 0x000000000000791b */ /* 0x007fe20003800000 */
.L_x_14124:
[----:B------:R-:W-:Y:S02]  /*f0e0*/  IMAD.MOV.U32 R13, RZ, RZ, R3 ;  /* 0x000000ffff0d7224 */ /* 0x000fe400078e0003 */
[----:B------:R-:W-:Y:S02]  /*f0f0*/  IMAD.MOV.U32 R12, RZ, RZ, 0x1 ;  /* 0x00000001ff0c7424 */ /* 0x000fe400078e00ff */
[----:B------:R-:W-:-:S07]  /*f100*/  IMAD.MOV.U32 R29, RZ, RZ, R14 ;  /* 0x000000ffff1d7224 */ /* 0x000fce00078e000e */
[----:B------:R-:W-:Y:S05]  /*f110*/  WARPSYNC.COLLECTIVE R15, `(.L_x_14125) ;  /* 0x000000000f087348 */ /* 0x000fea0003c00000 */
[----:B------:R0:W1:Y:S02]  /*f120*/  SHFL.IDX P6, R14, R13, R12, R11 ;  /* 0x0000000c0d0e7389 */ /* 0x00006400000c000b */
[----:B01----:R-:W-:Y:S01]  /*f130*/  ENDCOLLECTIVE ;  /* 0x000000000000791b */ /* 0x003fe20003800000 */
.L_x_14125:
        /* <DEDUP_REMOVED lines=8> */
[----:B------:R-:W-:Y:S02]  /*f1c0*/  IMAD.MOV.U32 R13, RZ, RZ, R6 ;  /* 0x000000ffff0d7224 */ /* 0x000fe400078e0006 */
[----:B------:R-:W-:-:S06]  /*f1d0*/  IMAD.MOV.U32 R8, RZ, RZ, R14 ;  /* 0x000000ffff087224 */ /* 0x000fcc00078e000e */
[----:B0-----:R-:W-:-:S07]  /*f1e0*/  @!P1 LEA R29, R10, UR38, 0x1 ;  /* 0x000000260a1d9c11 */ /* 0x001fce000f8e08ff */
[----:B------:R-:W-:Y:S05]  /*f1f0*/  WARPSYNC.COLLECTIVE R15, `(.L_x_14126) ;  /* 0x000000000f087348 */ /* 0x000fea0003c00000 */
[----:B------:R0:W1:Y:S02]  /*f200*/  SHFL.IDX P6, R14, R13, R12, R11 ;  /* 0x0000000c0d0e7389 */ /* 0x00006400000c000b */
[----:B01----:R-:W-:Y:S01]  /*f210*/  ENDCOLLECTIVE ;  /* 0x000000000000791b */ /* 0x003fe20003800000 */
.L_x_14126:
[----:B------:R-:W-:Y:S02]  /*f220*/  IMAD.MOV.U32 R13, RZ, RZ, R3 ;  /* 0x000000ffff0d7224 */ /* 0x000fe400078e0003 */
[----:B------:R-:W-:Y:S01]  /*f230*/  IMAD.MOV.U32 R12, RZ, RZ, 0x2 ;  /* 0x00000002ff0c7424 */ /* 0x000fe200078e00ff */
[----:B------:R-:W-:-:S13]  /*f240*/  @!P1 LEA R4, P3, R20, R14, 0x1 ;  /* 0x0000000e14049211 */ /* 0x000fda00078608ff */
[----:B------:R-:W-:Y:S05]  /*f250*/  WARPSYNC.COLLECTIVE R15, `(.L_x_14127) ;  /* 0x000000000f087348 */ /* 0x000fea0003c00000 */
[----:B------:R0:W1:Y:S02]  /*f260*/  SHFL.IDX P6, R14, R13, R12, R11 ;  /* 0x0000000c0d0e7389 */ /* 0x00006400000c000b */
[----:B01----:R-:W-:Y:S01]  /*f270*/  ENDCOLLECTIVE ;  /* 0x000000000000791b */ /* 0x003fe20003800000 */
.L_x_14127:
[----:B------:R-:W-:-:S05]  /*f280*/  @!P1 IADD3.X R5, RZ, R8, RZ, P3, !PT ;  /* 0x00000008ff059210 */ /* 0x000fca0001ffe4ff */
[----:B------:R-:W-:Y:S01]  /*f290*/  @!PT LDS RZ, [RZ] ;  /* 0x00000000fffff984 */ /* 0x000fe20000000800 */
[----:B------:R-:W-:Y:S01]  /*f2a0*/  @!PT LDS RZ, [RZ] ;  /* 0x00000000fffff984 */ /* 0x000fe20000000800 */
[----:B------:R-:W-:Y:S01]  /*f2b0*/  @!PT LDS RZ, [RZ] ;  /* 0x00000000fffff984 */ /* 0x000fe20000000800 */
[----:B------:R0:W-:Y:S01]  /*f2c0*/  @!P1 LDGSTS.E.BYPASS.LTC128B.128 [R29+0xcc00], desc[UR46][R4.64], !P0 ;  /* 0x0cc00000041d9fae */ /* 0x0001e2000c101d6e */
[----:B------:R-:W-:Y:S02]  /*f2d0*/  IMAD.MOV.U32 R13, RZ, RZ, R6 ;  /* 0x000000ffff0d7224 */ /* 0x000fe400078e0006 */
[----:B0-----:R-:W-:Y:S02]  /*f2e0*/  VIADD R5, R9, 0xa0 ;  /* 0x000000a009057836 */ /* 0x001fe40000000000 */
[----:B------:R-:W-:-:S03]  /*f2f0*/  IMAD.MOV.U32 R7, RZ, RZ, R14 ;  /* 0x000000ffff077224 */ /* 0x000fc600078e000e */
[----:B------:R-:W-:-:S13]  /*f300*/  ISETP.GE.AND P2, PT, R5, R0, PT ;  /* 0x000000000500720c */ /* 0x000fda0003f46270 */
[----:B------:R-:W-:Y:S05]  /*f310*/  WARPSYNC.COLLECTIVE R15, `(.L_x_14128) ;  /* 0x000000000f087348 */ /* 0x000fea0003c00000 */
[----:B------:R0:W1:Y:S02]  /*f320*/  SHFL.IDX P6, R14, R13, R12, R11 ;  /* 0x0000000c0d0e7389 */ /* 0x00006400000c000b */
[----:B01----:R-:W-:Y:S01]  /*f330*/  ENDCOLLECTIVE ;  /* 0x000000000000791b */ /* 0x003fe20003800000 */
.L_x_14128:
[----:B------:R-:W-:Y:S02]  /*f340*/  IMAD.MOV.U32 R13, RZ, RZ, R3 ;  /* 0x000000ffff0d7224 */ /* 0x000fe400078e0003 */
[----:B------:R-:W-:Y:S01]  /*f350*/  IMAD.MOV.U32 R12, RZ, RZ, 0x3 ;  /* 0x00000003ff0c7424 */ /* 0x000fe200078e00ff */
[----:B------:R-:W-:-:S07]  /*f360*/  MOV R21, R14 ;  /* 0x0000000e00157202 */ /* 0x000fce0000000f00 */
[----:B------:R-:W-:Y:S05]  /*f370*/  WARPSYNC.COLLECTIVE R15, `(.L_x_14129) ;  /* 0x000000000f087348 */ /* 0x000fea0003c00000 */
[----:B------:R0:W1:Y:S02]  /*f380*/  SHFL.IDX P6, R14, R13, R12, R11 ;  /* 0x0000000c0d0e7389 */ /* 0x00006400000c000b */
[----:B01----:R-:W-:Y:S01]  /*f390*/  ENDCOLLECTIVE ;  /* 0x000000000000791b */ /* 0x003fe20003800000 */
.L_x_14129:
[----:B------:R-:W-:-:S05]  /*f3a0*/  @!P2 LEA R4, P1, R20, R21, 0x1 ;  /* 0x000000151404a211 */ /* 0x000fca00078208ff */
[----:B------:R-:W-:Y:S01]  /*f3b0*/  @!P2 IMAD.X R5, RZ, RZ, R7, P1 ;  /* 0x000000ffff05a224 */ /* 0x000fe200008e0607 */
        /* <DEDUP_REMOVED lines=10> */
.L_x_14130:
[----:B------:R-:W-:Y:S05]  /*f460*/  BRA `(.L_x_14131) ;  /* 0xffffffd000b87947 */ /* 0x000fea000383ffff */
.L_x_14042:
[----:B01----:R-:W-:-:S04]  /*f470*/  IMAD.U32 R5, RZ, RZ, UR38 ;  /* 0x00000026ff057e24 */ /* 0x003fc8000f8e00ff */
[----:B------:R0:W1:Y:S03]  /*f480*/  SYNCS.PHASECHK.TRANS64.TRYWAIT P0, [R5+URZ+0x16820], R0 ;  /* 0x01682000050075a7 */ /* 0x000066000800017f */
[----:B-1----:R-:W-:Y:S05]  /*f490*/  @!P0 NANOSLEEP.SYNCS 0x989680 ;  /* 0x009896800000895d */ /* 0x002fea0003900000 */
[----:B------:R-:W1:Y:S02]  /*f4a0*/  @!P0 SYNCS.PHASECHK.TRANS64 P0, [R5+URZ+0x16820], R0 ;  /* 0x01682000050085a7 */ /* 0x000e64000800007f */
[----:B-1----:R-:W-:Y:S05]  /*f4b0*/  @!P0 BRA `(.L_x_14042) ;  /* 0xfffffffc00ec8947 */ /* 0x002fea000383ffff */
[----:B------:R-:W-:Y:S05]  /*f4c0*/  BRA `(.L_x_14132) ;  /* 0xffffffd000f07947 */ /* 0x000fea000383ffff */
.L_x_14049:
[----:B0-----:R-:W-:-:S04]  /*f4d0*/  IMAD.U32 R5, RZ, RZ, UR38 ;  /* 0x00000026ff057e24 */ /* 0x001fc8000f8e00ff */
[----:B------:R0:W1:Y:S03]  /*f4e0*/  SYNCS.PHASECHK.TRANS64.TRYWAIT P0, [R5+URZ+0x16848], R12 ;  /* 0x0168480c050075a7 */ /* 0x000066000800017f */
[----:B-1----:R-:W-:Y:S05]  /*f4f0*/  @!P0 NANOSLEEP.SYNCS 0x989680 ;  /* 0x009896800000895d */ /* 0x002fea0003900000 */
[----:B------:R-:W1:Y:S02]  /*f500*/  @!P0 SYNCS.PHASECHK.TRANS64 P0, [R5+URZ+0x16848], R12 ;  /* 0x0168480c050085a7 */ /* 0x000e64000800007f */
[----:B-1----:R-:W-:Y:S05]  /*f510*/  @!P0 BRA `(.L_x_14049) ;  /* 0xfffffffc00ec8947 */ /* 0x002fea000383ffff */
[----:B------:R-:W-:Y:S05]  /*f520*/  BRA `(.L_x_14133) ;  /* 0xffffffd400c47947 */ /* 0x000fea000383ffff */
.L_x_14054:
[----:B0-----:R-:W-:-:S04]  /*f530*/  IMAD.U32 R5, RZ, RZ, UR38 ;  /* 0x00000026ff057e24 */ /* 0x001fc8000f8e00ff */
[----:B------:R0:W1:Y:S03]  /*f540*/  SYNCS.PHASECHK.TRANS64.TRYWAIT P0, [R5+URZ+0x16860], R12 ;  /* 0x0168600c050075a7 */ /* 0x000066000800017f */
[----:B-1----:R-:W-:Y:S05]  /*f550*/  @!P0 NANOSLEEP.SYNCS 0x989680 ;  /* 0x009896800000895d */ /* 0x002fea0003900000 */
[----:B------:R-:W1:Y:S02]  /*f560*/  @!P0 SYNCS.PHASECHK.TRANS64 P0, [R5+URZ+0x16860], R12 ;  /* 0x0168600c050085a7 */ /* 0x000e64000800007f */
[----:B-1----:R-:W-:Y:S05]  /*f570*/  @!P0 BRA `(.L_x_14054) ;  /* 0xfffffffc00ec8947 */ /* 0x002fea000383ffff */
[----:B------:R-:W-:Y:S05]  /*f580*/  BRA `(.L_x_14134) ;  /* 0xffffffd800247947 */ /* 0x000fea000383ffff */
.L_x_14062:
[----:B0-----:R-:W-:-:S04]  /*f590*/  MOV R5, UR38 ;  /* 0x0000002600057c02 */ /* 0x001fc80008000f00 */
[----:B------:R0:W1:Y:S03]  /*f5a0*/  SYNCS.PHASECHK.TRANS64.TRYWAIT P0, [R5+URZ+0x16840], R14 ;  /* 0x0168400e050075a7 */ /* 0x000066000800017f */
[----:B-1----:R-:W-:Y:S05]  /*f5b0*/  @!P0 NANOSLEEP.SYNCS 0x989680 ;  /* 0x009896800000895d */ /* 0x002fea0003900000 */
[----:B------:R-:W1:Y:S02]  /*f5c0*/  @!P0 SYNCS.PHASECHK.TRANS64 P0, [R5+URZ+0x16840], R14 ;  /* 0x0168400e050085a7 */ /* 0x000e64000800007f */
[----:B-1----:R-:W-:Y:S05]  /*f5d0*/  @!P0 BRA `(.L_x_14062) ;  /* 0xfffffffc00ec8947 */ /* 0x002fea000383ffff */
[----:B------:R-:W-:Y:S05]  /*f5e0*/  BRA `(.L_x_14135) ;  /* 0xffffffdc00087947 */ /* 0x000fea000383ffff */
.L_x_14067:
[----:B0-----:R-:W-:-:S04]  /*f5f0*/  IMAD.U32 R5, RZ, RZ, UR38 ;  /* 0x00000026ff057e24 */ /* 0x001fc8000f8e00ff */
[----:B------:R0:W1:Y:S03]  /*f600*/  SYNCS.PHASECHK.TRANS64.TRYWAIT P0, [R5+URZ+0x16868], R4 ;  /* 0x01686804050075a7 */ /* 0x000066000800017f */
[----:B-1----:R-:W-:Y:S05]  /*f610*/  @!P0 NANOSLEEP.SYNCS 0x989680 ;  /* 0x009896800000895d */ /* 0x002fea0003900000 */
[----:B------:R-:W1:Y:S02]  /*f620*/  @!P0 SYNCS.PHASECHK.TRANS64 P0, [R5+URZ+0x16868], R4 ;  /* 0x01686804050085a7 */ /* 0x000e64000800007f */
[----:B-1----:R-:W-:Y:S05]  /*f630*/  @!P0 BRA `(.L_x_14067) ;  /* 0xfffffffc00ec8947 */ /* 0x002fea000383ffff */
[----:B------:R-:W-:Y:S05]  /*f640*/  BRA `(.L_x_14136) ;  /* 0xffffffdc00707947 */ /* 0x000fea000383ffff */
.L_x_14075:
[----:B0-----:R-:W-:-:S04]  /*f650*/  IMAD.U32 R4, RZ, RZ, UR38 ;  /* 0x00000026ff047e24 */ /* 0x001fc8000f8e00ff */
[----:B------:R0:W1:Y:S03]  /*f660*/  SYNCS.PHASECHK.TRANS64.TRYWAIT P0, [R4+URZ+0x16848], R9 ;  /* 0x01684809040075a7 */ /* 0x000066000800017f */
[----:B-1----:R-:W-:Y:S05]  /*f670*/  @!P0 NANOSLEEP.SYNCS 0x989680 ;  /* 0x009896800000895d */ /* 0x002fea0003900000 */
[----:B------:R-:W1:Y:S02]  /*f680*/  @!P0 SYNCS.PHASECHK.TRANS64 P0, [R4+URZ+0x16848], R9 ;  /* 0x01684809040085a7 */ /* 0x000e64000800007f */
[----:B-1----:R-:W-:Y:S05]  /*f690*/  @!P0 BRA `(.L_x_14075) ;  /* 0xfffffffc00ec8947 */ /* 0x002fea000383ffff */
[----:B------:R-:W-:Y:S05]  /*f6a0*/  BRA `(.L_x_14137) ;  /* 0xffffffe000687947 */ /* 0x000fea000383ffff */
.L_x_14080:
[----:B0-----:R-:W-:-:S04]  /*f6b0*/  IMAD.U32 R4, RZ, RZ, UR38 ;  /* 0x00000026ff047e24 */ /* 0x001fc8000f8e00ff */
[----:B------:R0:W1:Y:S03]  /*f6c0*/  SYNCS.PHASECHK.TRANS64.TRYWAIT P0, [R4+URZ+0x16860], R9 ;  /* 0x01686009040075a7 */ /* 0x000066000800017f */
[----:B-1----:R-:W-:Y:S05]  /*f6d0*/  @!P0 NANOSLEEP.SYNCS 0x989680 ;  /* 0x009896800000895d */ /* 0x002fea0003900000 */
[----:B------:R-:W1:Y:S02]  /*f6e0*/  @!P0 SYNCS.PHASECHK.TRANS64 P0, [R4+URZ+0x16860], R9 ;  /* 0x01686009040085a7 */ /* 0x000e64000800007f */
[----:B-1----:R-:W-:Y:S05]  /*f6f0*/  @!P0 BRA `(.L_x_14080) ;  /* 0xfffffffc00ec8947 */ /* 0x002fea000383ffff */
[----:B------:R-:W-:Y:S05]  /*f700*/  BRA `(.L_x_14138) ;  /* 0xffffffe000cc7947 */ /* 0x000fea000383ffff */
.L_x_14087:
[----:B0-----:R0:W1:Y:S02]  /*f710*/  SYNCS.PHASECHK.TRANS64.TRYWAIT P0, [R4+URZ+0x16860], R3 ;  /* 0x01686003040075a7 */ /* 0x001064000800017f */
[----:B-1----:R-:W-:Y:S05]  /*f720*/  @!P0 NANOSLEEP.SYNCS 0x989680 ;  /* 0x009896800000895d */ /* 0x002fea0003900000 */
[----:B------:R-:W1:Y:S02]  /*f730*/  @!P0 SYNCS.PHASECHK.TRANS64 P0, [R4+URZ+0x16860], R3 ;  /* 0x01686003040085a7 */ /* 0x000e64000800007f */
[----:B-1----:R-:W-:Y:S05]  /*f740*/  @!P0 BRA `(.L_x_14087) ;  /* 0xfffffffc00f08947 */ /* 0x002fea000383ffff */
[----:B------:R-:W-:Y:S05]  /*f750*/  BRA `(.L_x_14139) ;  /* 0xffffffe4005c7947 */ /* 0x000fea000383ffff */
.L_x_14091:
[----:B0-----:R0:W1:Y:S02]  /*f760*/  SYNCS.PHASECHK.TRANS64.TRYWAIT P0, [R7+URZ+0x16820], R4 ;  /* 0x01682004070075a7 */ /* 0x001064000800017f */
[----:B-1----:R-:W-:Y:S05]  /*f770*/  @!P0 NANOSLEEP.SYNCS 0x989680 ;  /* 0x009896800000895d */ /* 0x002fea0003900000 */
[----:B------:R-:W1:Y:S02]  /*f780*/  @!P0 SYNCS.PHASECHK.TRANS64 P0, [R7+URZ+0x16820], R4 ;  /* 0x01682004070085a7 */ /* 0x000e64000800007f */
[----:B-1----:R-:W-:Y:S05]  /*f790*/  @!P0 BRA `(.L_x_14091) ;  /* 0xfffffffc00f08947 */ /* 0x002fea000383ffff */
[----:B------:R-:W-:Y:S05]  /*f7a0*/  BRA `(.L_x_14140) ;  /* 0xffffffe400f47947 */ /* 0x000fea000383ffff */
.L_x_14092:
[----:B------:R-:W-:Y:S01]  /*f7b0*/  BSSY B0, `(.L_x_14141) ;  /* 0x0000008000007945 */ /* 0x000fe20003800000 */
[----:B------:R-:W-:Y:S01]  /*f7c0*/  IMAD.MOV.U32 R13, RZ, RZ, R16 ;  /* 0x000000ffff0d7224 */ /* 0x000fe200078e0010 */
[----:B------:R-:W-:Y:S01]  /*f7d0*/  MOV R12, RZ ;  /* 0x000000ff000c7202 */ /* 0x000fe20000000f00 */
[----:B------:R-:W-:Y:S02]  /*f7e0*/  IMAD.MOV.U32 R11, RZ, RZ, 0x1f ;  /* 0x0000001fff0b7424 */ /* 0x000fe400078e00ff */
[----:B------:R-:W-:-:S07]  /*f7f0*/  IMAD.MOV.U32 R15, RZ, RZ, -0x1 ;  /* 0xffffffffff0f7424 */ /* 0x000fce00078e00ff */
[----:B0-----:R-:W-:Y:S05]  /*f800*/  WARPSYNC.COLLECTIVE R15, `(.L_x_14142) ;  /* 0x000000000f087348 */ /* 0x001fea0003c00000 */
[----:B------:R1:W2:Y:S02]  /*f810*/  SHFL.IDX P6, R14, R13, R12, R11 ;  /* 0x0000000c0d0e7389 */ /* 0x0002a400000c000b */
[----:B012---:R-:W-:Y:S01]  /*f820*/  ENDCOLLECTIVE ;  /* 0x000000000000791b */ /* 0x007fe20003800000 */
.L_x_14142:
[----:B------:R-:W-:Y:S05]  /*f830*/  BSYNC B0 ;  /* 0x0000000000007941 */ /* 0x000fea0003800000 */
.L_x_14141:
[----:B------:R-:W-:Y:S05]  /*f840*/  BRA `(.L_x_14143) ;  /* 0xffffffe400d87947 */ /* 0x000fea000383ffff */
.L_x_14093:
[----:B------:R-:W-:Y:S01]  /*f850*/  BSSY B0, `(.L_x_14144) ;  /* 0x0000006000007945 */ /* 0x000fe20003800000 */
[----:B------:R-:W-:-:S07]  /*f860*/  IMAD.MOV.U32 R15, RZ, RZ, -0x1 ;  /* 0xffffffffff0f7424 */ /* 0x000fce00078e00ff */
[----:B01----:R-:W-:Y:S05]  /*f870*/  WARPSYNC.COLLECTIVE R15, `(.L_x_14145) ;  /* 0x000000000f0c7348 */ /* 0x003fea0003c00000 */
[----:B------:R-:W-:Y:S02]  /*f880*/  ELECT P6, UR62, PT ;  /* 0x00000000003e782f */ /* 0x000fe400038c0000 */
[----:B------:R-:W-:Y:S01]  /*f890*/  MOV R14, UR62 ;  /* 0x0000003e000e7c02 */ /* 0x000fe20008000f00 */
[----:B01----:R-:W-:Y:S10]  /*f8a0*/  ENDCOLLECTIVE ;  /* 0x000000000000791b */ /* 0x003ff40003800000 */
.L_x_14145:
[----:B------:R-:W-:Y:S05]  /*f8b0*/  BSYNC B0 ;  /* 0x0000000000007941 */ /* 0x000fea0003800000 */
.L_x_14144:
[----:B------:R-:W-:Y:S05]  /*f8c0*/  BRA `(.L_x_14146) ;  /* 0xffffffe400cc7947 */ /* 0x000fea000383ffff */
.L_x_14095:
[----:B0-----:R0:W2:Y:S02]  /*f8d0*/  SYNCS.PHASECHK.TRANS64.TRYWAIT P0, [R6+URZ], R5 ;  /* 0x00000005060075a7 */ /* 0x0010a4000800017f */
[----:B--2---:R-:W-:Y:S05]  /*f8e0*/  @!P0 NANOSLEEP.SYNCS 0x989680 ;  /* 0x009896800000895d */ /* 0x004fea0003900000 */
[----:B------:R-:W2:Y:S02]  /*f8f0*/  @!P0 SYNCS.PHASECHK.TRANS64 P0, [R6+URZ], R5 ;  /* 0x00000005060085a7 */ /* 0x000ea4000800007f */
[----:B--2---:R-:W-:Y:S05]  /*f900*/  @!P0 BRA `(.L_x_14095) ;  /* 0xfffffffc00f08947 */ /* 0x004fea000383ffff */
[----:B------:R-:W-:Y:S05]  /*f910*/  BRA `(.L_x_14147) ;  /* 0xffffffe800007947 */ /* 0x000fea000383ffff */
.L_x_14096:
[----:B--2---:R2:W3:Y:S02]  /*f920*/  SYNCS.PHASECHK.TRANS64.TRYWAIT P0, [R3+URZ], R2 ;  /* 0x00000002030075a7 */ /* 0x0044e4000800017f */
[----:B---3--:R-:W-:Y:S05]  /*f930*/  @!P0 NANOSLEEP.SYNCS 0x989680 ;  /* 0x009896800000895d */ /* 0x008fea0003900000 */
[----:B------:R-:W3:Y:S02]  /*f940*/  @!P0 SYNCS.PHASECHK.TRANS64 P0, [R3+URZ], R2 ;  /* 0x00000002030085a7 */ /* 0x000ee4000800007f */
[----:B---3--:R-:W-:Y:S05]  /*f950*/  @!P0 BRA `(.L_x_14096) ;  /* 0xfffffffc00f08947 */ /* 0x008fea000383ffff */
[----:B------:R-:W-:Y:S05]  /*f960*/  BRA `(.L_x_14148) ;  /* 0xffffffe400f47947 */ /* 0x000fea000383ffff */
.L_x_14098:
[----:B--2---:R2:W3:Y:S02]  /*f970*/  SYNCS.PHASECHK.TRANS64.TRYWAIT P0, [R0+URZ], R5 ;  /* 0x00000005000075a7 */ /* 0x0044e4000800017f */
[----:B---3--:R-:W-:Y:S05]  /*f980*/  @!P0 NANOSLEEP.SYNCS 0x989680 ;  /* 0x009896800000895d */ /* 0x008fea0003900000 */
[----:B------:R-:W3:Y:S02]  /*f990*/  @!P0 SYNCS.PHASECHK.TRANS64 P0, [R0+URZ], R5 ;  /* 0x00000005000085a7 */ /* 0x000ee4000800007f */
[----:B---3--:R-:W-:Y:S05]  /*f9a0*/  @!P0 BRA `(.L_x_14098) ;  /* 0xfffffffc00f08947 */ /* 0x008fea000383ffff */
[----:B------:R-:W-:Y:S05]  /*f9b0*/  BRA `(.L_x_14149) ;  /* 0xffffffe400f87947 */ /* 0x000fea000383ffff */
.L_x_14150:
        /* <DEDUP_REMOVED lines=12> */
.L_x_14881:


//--------------------- .text._ZN7cutlass13device_kernelIN5flash11enable_sm90INS1_16FlashAttnFwdSm90INS1_25CollectiveMainloopFwdSm90ILi2EN4cute5tupleIJNS5_1CILi1EEES8_S8_EEENS6_IJNS7_ILi192EEENS7_ILi128EEENS7_ILi64EEEEEELi64ENS_6half_tEfNS_4arch4Sm90ELb1ELb0ELb1ELb1ELb0ELb0ELb0ELb1ELb1ELb1ELb1ELb0EEENS1_21CollectiveEpilogueFwdINS6_IJSA_SC_SB_EEES9_SE_SG_Li384ELb1ELb1ELb1ELb0EEENS1_36VarlenDynamicPersistentTileSchedulerILi192ELi128ELi384ELi128ELb1ELb1ELb1ELb1ELb1ELb1EEEEEEEEEvNT_6ParamsE --------------------------
	.section	.text._ZN7cutlass13device_kernelIN5flash11enable_sm90INS1_16FlashAttnFwdSm90INS1_25CollectiveMainloopFwdSm90ILi2EN4cute5tupleIJNS5_1CILi1EEES8_S8_EEENS6_IJNS7_ILi192EEENS7_ILi128EEENS7_ILi64EEEEEELi64ENS_6half_tEfNS_4arch4Sm90ELb1ELb0ELb1ELb1ELb0ELb0ELb0ELb1ELb1ELb1ELb1ELb0EEENS1_21CollectiveEpilogueFwdINS6_IJSA_SC_SB_EEES9_SE_SG_Li384ELb1ELb1ELb1ELb0EEENS1_36VarlenDynamicPersistentTileSchedulerILi192ELi128ELi384ELi128ELb1ELb1ELb1ELb1ELb1ELb1EEEEEEEEEvNT_6ParamsE,"ax",@progbits
	.align	128
.text._ZN7cutlass13device_kernelIN5flash11enable_sm90INS1_16FlashAttnFwdSm90INS1_25CollectiveMainloopFwdSm90ILi2EN4cute5tupleIJNS5_1CILi1EEES8_S8_EEENS6_IJNS7_ILi192EEENS7_ILi128EEENS7_ILi64EEEEEELi64ENS_6half_tEfNS_4arch4Sm90ELb1ELb0ELb1ELb1ELb0ELb0ELb0ELb1ELb1ELb1ELb1ELb0EEENS1_21CollectiveEpilogueFwdINS6_IJSA_SC_SB_EEES9_SE_SG_Li384ELb1ELb1ELb1ELb0EEENS1_36VarlenDynamicPersistentTileSchedulerILi192ELi128ELi384ELi128ELb1ELb1ELb1ELb1ELb1ELb1EEEEEEEEEvNT_6ParamsE:
        .type           _ZN7cutlass13device_kernelIN5flash11enable_sm90INS1_16FlashAttnFwdSm90INS1_25CollectiveMainloopFwdSm90ILi2EN4cute5tupleIJNS5_1CILi1EEES8_S8_EEENS6_IJNS7_ILi192EEENS7_ILi128EEENS7_ILi64EEEEEELi64ENS_6half_tEfNS_4arch4Sm90ELb1ELb0ELb1ELb1ELb0ELb0ELb0ELb1ELb1ELb1ELb1ELb0EEENS1_21CollectiveEpilogueFwdINS6_IJSA_SC_SB_EEES9_SE_SG_Li384ELb1ELb1ELb1ELb0EEENS1_36VarlenDynamicPersistentTileSchedulerILi192ELi128ELi384ELi128ELb1ELb1ELb1ELb1ELb1ELb1EEEEEEEEEvNT_6ParamsE,@function
        .size           _ZN7cutlass13device_kernelIN5flash11enable_sm90INS1_16FlashAttnFwdSm90INS1_25CollectiveMainloopFwdSm90ILi2EN4cute5tupleIJNS5_1CILi1EEES8_S8_EEENS6_IJNS7_ILi192EEENS7_ILi128EEENS7_ILi64EEEEEELi64ENS_6half_tEfNS_4arch4Sm90ELb1ELb0ELb1ELb1ELb0ELb0ELb0ELb1ELb1ELb1ELb1ELb0EEENS1_21CollectiveEpilogueFwdINS6_IJSA_SC_SB_EEES9_SE_SG_Li384ELb1ELb1ELb1ELb0EEENS1_36VarlenDynamicPersistentTileSchedulerILi192ELi128ELi384ELi128ELb1ELb1ELb1ELb1ELb1ELb1EEEEEEEEEvNT_6ParamsE,(.L_x_14882 - _ZN7cutlass13device_kernelIN5flash11enable_sm90INS1_16FlashAttnFwdSm90INS1_25CollectiveMainloopFwdSm90ILi2EN4cute5tupleIJNS5_1CILi1EEES8_S8_EEENS6_IJNS7_ILi192EEENS7_ILi128EEENS7_ILi64EEEEEELi64ENS_6half_tEfNS_4arch4Sm90ELb1ELb0ELb1ELb1ELb0ELb0ELb0ELb1ELb1ELb1ELb1ELb0EEENS1_21CollectiveEpilogueFwdINS6_IJSA_SC_SB_EEES9_SE_SG_Li384ELb1ELb1ELb1ELb0EEENS1_36VarlenDynamicPersistentTileSchedulerILi192ELi128ELi384ELi128ELb1ELb1ELb1ELb1ELb1ELb1EEEEEEEEEvNT_6ParamsE)
        .other          _ZN7cutlass13device_kernelIN5flash11enable_sm90INS1_16FlashAttnFwdSm90INS1_25CollectiveMainloopFwdSm90ILi2EN4cute5tupleIJNS5_1CILi1EEES8_S8_EEENS6_IJNS7_ILi192EEENS7_ILi128EEENS7_ILi64EEEEEELi64ENS_6half_tEfNS_4arch4Sm90ELb1ELb0ELb1ELb1ELb0ELb0ELb0ELb1ELb1ELb1ELb1ELb0EEENS1_21CollectiveEpilogueFwdINS6_IJSA_SC_SB_EEES9_SE_SG_Li384ELb1ELb1ELb1ELb0EEENS1_36VarlenDynamicPersistentTileSchedulerILi192ELi128ELi384ELi128ELb1ELb1ELb1ELb1ELb1ELb1EEEEEEEEEvNT_6ParamsE,@"STO_CUDA_ENTRY STV_DEFAULT"
_ZN7cutlass13device_kernelIN5flash11enable_sm90INS1_16FlashAttnFwdSm90INS1_25CollectiveMainloopFwdSm90ILi2EN4cute5tupleIJNS5_1CILi1EEES8_S8_EEENS6_IJNS7_ILi192EEENS7_ILi128EEENS7_ILi64EEEEEELi64ENS_6half_tEfNS_4arch4Sm90ELb1ELb0ELb1ELb1ELb0ELb0ELb0ELb1ELb1ELb1ELb1ELb0EEENS1_21CollectiveEpilogueFwdINS6_IJSA_SC_SB_EEES9_SE_SG_Li384ELb1ELb1ELb1ELb0EEENS1_36VarlenDynamicPersistentTileSchedulerILi192ELi128ELi384ELi128ELb1ELb1ELb1ELb1ELb1ELb1EEEEEEEEEvNT_6ParamsE:
        /* <DEDUP_REMOVED lines=17> */
.L_x_14152:
[----:B------:R-:W-:Y:S05]  /*0110*/  BSYNC B0 ;  /* 0x0000000000007941 */ /* 0x000fea0003800000 */
.L_x_14151:
        /* <DEDUP_REMOVED lines=40> */
.L_x_14153:
        /* <DEDUP_REMOVED lines=22> */
.L_x_14154:
        /* <DEDUP_REMOVED lines=18> */
.L_x_14155:
        /* <DEDUP_REMOVED lines=22> */
.L_x_14156:
        /* <DEDUP_REMOVED lines=22> */
.L_x_14157:
        /* <DEDUP_REMOVED lines=8> */
.L_x_14159:
        /* <DEDUP_REMOVED lines=19> */
[----:B------:R-:W-:-:S05]  /*0a90*/  VIADD R17, R2, 0xffffff80 ;  /* 0xffffff8002117836 */ /* 0x000fca0000000000 */
[----:B------:R-:W-:-:S04]  /*0aa0*/  SHF.R.S32.HI R0, RZ, 0x1f, R17 ;  /* 0x0000001fff007819 */ /* 0x000fc80000011411 */
[----:B------:R-:W-:-:S04]  /*0ab0*/  LEA.HI R2, R0, R17, RZ, 0x7 ;  /* 0x0000001100027211 */ /* 0x000fc800078f38ff */
[----:B------:R-:W-:-:S05]  /*0ac0*/  LOP3.LUT R3, R2, 0xffffff80, RZ, 0xc0, !PT ;  /* 0xffffff8002037812 */ /* 0x000fca00078ec0ff */
[----:B------:R-:W-:Y:S01]  /*0ad0*/  IMAD.IADD R16, R17, 0x1, -R3 ;  /* 0x0000000111107824 */ /* 0x000fe200078e0a03 */
[CC--:B------:R-:W-:Y:S02]  /*0ae0*/  LEA.HI R4, R0.reuse, R17.reuse, RZ, 0x5 ;  /* 0x0000001100047211 */ /* 0x0c0fe400078f28ff */
[----:B------:R-:W-:Y:S02]  /*0af0*/  LEA.HI R3, R0, R17, RZ, 0x4 ;  /* 0x0000001100037211 */ /* 0x000fe400078f20ff */
[----:B------:R-:W-:Y:S01]  /*0b00*/  SHF.R.S32.HI R6, RZ, 0x1f, R16 ;  /* 0x0000001fff067819 */ /* 0x000fe20000011410 */
[----:B------:R-:W-:Y:S01]  /*0b10*/  IMAD.SHL.U32 R5, R4, 0x20, RZ ;  /* 0x0000002004057824 */ /* 0x000fe200078e00ff */
[----:B------:R-:W-:Y:S02]  /*0b20*/  LOP3.LUT R4, R3, 0x3fffff0, RZ, 0xc0, !PT ;  /* 0x03fffff003047812 */ /* 0x000fe400078ec0ff */
[----:B------:R-:W-:Y:S02]  /*0b30*/  LEA.HI R7, R6, R16, RZ, 0x2 ;  /* 0x0000001006077211 */ /* 0x000fe400078f10ff */
[----:B------:R-:W-:-:S02]  /*0b40*/  LOP3.LUT R5, R5, 0xfffffc00, RZ, 0xc0, !PT ;  /* 0xfffffc0005057812 */ /* 0x000fc400078ec0ff */
[--C-:B------:R-:W-:Y:S02]  /*0b50*/  SHF.R.S32.HI R8, RZ, 0x2, R7.reuse ;  /* 0x00000002ff087819 */ /* 0x100fe40000011407 */
[----:B------:R-:W-:Y:S01]  /*0b60*/  SHF.R.S32.HI R9, RZ, 0x1f, R7 ;  /* 0x0000001fff097819 */ /* 0x000fe20000011407 */
[----:B------:R-:W-:Y:S01]  /*0b70*/  IMAD.IADD R4, R17, 0x1, -R4 ;  /* 0x0000000111047824 */ /* 0x000fe200078e0a04 */
[----:B------:R-:W-:Y:S02]  /*0b80*/  SHF.R.S32.HI R11, RZ, 0x7, R2 ;  /* 0x00000007ff0b7819 */ /* 0x000fe40000011402 */
[----:B------:R-:W-:Y:S02]  /*0b90*/  SHF.R.S32.HI R2, RZ, 0x4, R3 ;  /* 0x00000004ff027819 */ /* 0x000fe40000011403 */
[----:B------:R-:W-:Y:S01]  /*0ba0*/  LEA.HI R9, R9, R8, RZ, 0x3 ;  /* 0x0000000809097211 */ /* 0x000fe200078f18ff */
[----:B------:R-:W-:Y:S01]  /*0bb0*/  IMAD R4, R4, 0x40, R5 ;  /* 0x0000004004047824 */ /* 0x000fe200078e0205 */
[----:B------:R-:W-:Y:S01]  /*0bc0*/  LEA.HI R3, R3, R2, RZ, 0x1 ;  /* 0x0000000203037211 */ /* 0x000fe200078f08ff */
[----:B------:R-:W-:Y:S01]  /*0bd0*/  IMAD.HI R5, R11, 0x55555556, RZ ;  /* 0x555555560b057827 */ /* 0x000fe200078e02ff */
[----:B------:R-:W-:-:S02]  /*0be0*/  LOP3.LUT R9, R9, 0xfffffff8, RZ, 0xc0, !PT ;  /* 0xfffffff809097812 */ /* 0x000fc400078ec0ff */
[----:B------:R-:W-:Y:S02]  /*0bf0*/  LEA.HI R6, R6, R16, RZ, 0x5 ;  /* 0x0000001006067211 */ /* 0x000fe400078f28ff */
[----:B------:R-:W-:Y:S01]  /*0c00*/  LOP3.LUT R3, R3, 0x1ffffffe, RZ, 0xc0, !PT ;  /* 0x1ffffffe03037812 */ /* 0x000fe200078ec0ff */
[----:B------:R-:W-:Y:S01]  /*0c10*/  IMAD.IADD R9, R8, 0x1, -R9 ;  /* 0x0000000108097824 */ /* 0x000fe200078e0a09 */
[----:B------:R-:W-:Y:S02]  /*0c20*/  LEA.HI R5, R5, R5, RZ, 0x1 ;  /* 0x0000000505057211 */ /* 0x000fe400078f08ff */
[----:B------:R-:W-:Y:S01]  /*0c30*/  SHF.R.S32.HI R6, RZ, 0x5, R6 ;  /* 0x00000005ff067819 */ /* 0x000fe20000011406 */
[----:B------:R-:W-:Y:S01]  /*0c40*/  IMAD.IADD R3, R2, 0x1, -R3 ;  /* 0x0000000102037824 */ /* 0x000fe200078e0a03 */
[----:B------:R-:W-:Y:S01]  /*0c50*/  LEA.HI R10, R0, R17, RZ, 0x2 ;  /* 0x00000011000a7211 */ /* 0x000fe200078f10ff */
[----:B------:R-:W-:Y:S02]  /*0c60*/  IMAD R5, R5, -0x3, R11 ;  /* 0xfffffffd05057824 */ /* 0x000fe400078e020b */
[----:B------:R-:W-:-:S02]  /*0c70*/  IMAD R6, R6, 0x10, R9 ;  /* 0x0000001006067824 */ /* 0x000fc400078e0209 */
[----:B------:R-:W-:Y:S01]  /*0c80*/  IMAD R3, R3, 0x8, R4 ;  /* 0x0000000803037824 */ /* 0x000fe200078e0204 */
[----:B------:R-:W-:Y:S01]  /*0c90*/  LOP3.LUT R10, R10, 0xfffffffc, RZ, 0xc0, !PT ;  /* 0xfffffffc0a0a7812 */ /* 0x000fe200078ec0ff */
[----:B------:R-:W-:Y:S01]  /*0ca0*/  IMAD R2, R5, 0x40, R6 ;  /* 0x0000004005027824 */ /* 0x000fe200078e0206 */
[----:B------:R-:W-:Y:S02]  /*0cb0*/  LEA.HI R0, R0, R17, RZ, 0x3 ;  /* 0x0000001100007211 */ /* 0x000fe400078f18ff */
[----:B------:R0:W-:Y:S01]  /*0cc0*/  STL [R1+0x48], R3 ;  /* 0x0000480301007387 */ /* 0x0001e20000100800 */
[----:B------:R-:W-:Y:S01]  /*0cd0*/  IMAD.IADD R10, R17, 0x1, -R10 ;  /* 0x00000001110a7824 */ /* 0x000fe200078e0a0a */
[----:B------:R-:W-:Y:S02]  /*0ce0*/  LOP3.LUT R156, R0, 0xfffffff8, RZ, 0xc0, !PT ;  /* 0xfffffff8009c7812 */ /* 0x000fe400078ec0ff */
[----:B------:R1:W-:Y:S01]  /*0cf0*/  STL [R1+0x44], R2 ;  /* 0x0000440201007387 */ /* 0x0003e20000100800 */
[----:B------:R-:W-:-:S03]  /*0d00*/  LOP3.LUT R7, R7, 0x7ffffffc, RZ, 0xc0, !PT ;  /* 0x7ffffffc07077812 */ /* 0x000fc600078ec0ff */
[----:B------:R1:W-:Y:S01]  /*0d10*/  STL [R1+0x24], RZ ;  /* 0x000024ff01007387 */ /* 0x0003e20000100800 */
[----:B------:R-:W-:Y:S02]  /*0d20*/  IADD3 R156, R17, -R156, RZ ;  /* 0x8000009c119c7210 */ /* 0x000fe40007ffe0ff */
[----:B------:R-:W-:Y:S01]  /*0d30*/  LEA.HI R8, R10, R10, RZ, 0x1 ;  /* 0x0000000a0a087211 */ /* 0x000fe200078f08ff */
[----:B------:R-:W-:Y:S02]  /*0d40*/  IMAD.IADD R22, R16, 0x1, -R7 ;  /* 0x0000000110167824 */ /* 0x000fe400078e0a07 */
[----:B0-----:R-:W-:Y:S01]  /*0d50*/  IMAD.SHL.U32 R3, R156, 0x8, RZ ;  /* 0x000000089c037824 */ /* 0x001fe200078e00ff */
[----:B------:R-:W-:Y:S01]  /*0d60*/  LOP3.LUT R11, R8, 0x1ffffffe, RZ, 0xc0, !PT ;  /* 0x1ffffffe080b7812 */ /* 0x000fe200078ec0ff */
[----:B------:R-:W-:Y:S01]  /*0d70*/  IMAD.SHL.U32 R22, R22, 0x2, RZ ;  /* 0x0000000216167824 */ /* 0x000fe200078e00ff */
[----:B------:R-:W-:Y:S02]  /*0d80*/  SHF.R.S32.HI R4, RZ, 0x3, R0 ;  /* 0x00000003ff047819 */ /* 0x000fe40000011400 */
[----:B------:R-:W-:Y:S01]  /*0d90*/  SHF.R.S32.HI R0, RZ, 0x1f, R3 ;  /* 0x0000001fff007819 */ /* 0x000fe20000011403 */
[----:B------:R-:W-:-:S02]  /*0da0*/  IMAD.IADD R11, R10, 0x1, -R11 ;  /* 0x000000010a0b7824 */ /* 0x000fc400078e0a0b */
[C---:B------:R-:W-:Y:S02]  /*0db0*/  VIADD R10, R22.reuse, 0x10 ;  /* 0x00000010160a7836 */ /* 0x040fe40000000000 */
[C---:B------:R-:W-:Y:S02]  /*0dc0*/  VIADD R9, R22.reuse, 0x18 ;  /* 0x0000001816097836 */ /* 0x040fe40000000000 */
[C---:B------:R-:W-:Y:S02]  /*0dd0*/  VIADD R8, R22.reuse, 0x20 ;  /* 0x0000002016087836 */ /* 0x040fe40000000000 */
[C---:B------:R-:W-:Y:S02]  /*0de0*/  VIADD R4, R22.reuse, 0x28 ;  /* 0x0000002816047836 */ /* 0x040fe40000000000 */
[C---:B------:R-:W-:Y:S02]  /*0df0*/  VIADD R3, R22.reuse, 0x30 ;  /* 0x0000003016037836 */ /* 0x040fe40000000000 */
[----:B------:R-:W-:Y:S01]  /*0e00*/  VIADD R0, R22, 0x38 ;  /* 0x0000003816007836 */ /* 0x000fe20000000000 */
[----:B------:R-:W-:Y:S01]  /*0e10*/  SHF.R.S32.HI R10, RZ, 0x1f, R10 ;  /* 0x0000001fff0a7819 */ /* 0x000fe2000001140a */
[----:B------:R-:W-:Y:S01]  /*0e20*/  IMAD.MOV.U32 R5, RZ, RZ, R13 ;  /* 0x000000ffff057224 */ /* 0x000fe200078e000d */
[----:B------:R-:W-:Y:S01]  /*0e30*/  SHF.R.S32.HI R9, RZ, 0x1f, R9 ;  /* 0x0000001fff097819 */ /* 0x000fe20000011409 */
[----:B------:R-:W-:Y:S01]  /*0e40*/  IMAD.MOV.U32 R6, RZ, RZ, R14 ;  /* 0x000000ffff067224 */ /* 0x000fe200078e000e */
[----:B------:R-:W-:Y:S01]  /*0e50*/  SHF.R.S32.HI R8, RZ, 0x1f, R8 ;  /* 0x0000001fff087819 */ /* 0x000fe20000011408 */
[----:B------:R-:W-:Y:S01]  /*0e60*/  IMAD.MOV.U32 R7, RZ, RZ, R15 ;  /* 0x000000ffff077224 */ /* 0x000fe200078e000f */
[----:B------:R-:W-:Y:S01]  /*0e70*/  SHF.R.S32.HI R4, RZ, 0x1f, R4 ;  /* 0x0000001fff047819 */ /* 0x000fe20000011404 */
[----:B------:R-:W-:Y:S01]  /*0e80*/  IMAD R152, R11, 0x8, R2 ;  /* 0x000000080b987824 */ /* 0x000fe200078e0202 */
[----:B------:R-:W-:-:S02]  /*0e90*/  SHF.R.S32.HI R3, RZ, 0x1f, R3 ;  /* 0x0000001fff037819 */ /* 0x000fc40000011403 */
[----:B------:R-:W-:Y:S01]  /*0ea0*/  SHF.R.S32.HI R0, RZ, 0x1f, R0 ;  /* 0x0000001fff007819 */ /* 0x000fe20000011400 */
[----:B------:R-:W-:Y:S01]  /*0eb0*/  UMOV UR36, URZ ;  /* 0x0000003f00247c82 */ /* 0x000fe20008000000 */
[----:B------:R-:W-:Y:S01]  /*0ec0*/  UMOV UR37, URZ ;  /* 0x0000003f00257c82 */ /* 0x000fe20008000000 */
[----:B--2---:R-:W-:Y:S01]  /*0ed0*/  LOP3.LUT R19, R12, 0x1, RZ, 0xfc, !PT ;  /* 0x000000010c137812 */ /* 0x004fe200078efcff */
[----:B------:R-:W-:-:S05]  /*0ee0*/  VIADD R12, R22, 0x8 ;  /* 0x00000008160c7836 */ /* 0x000fca0000000000 */
[----:B-1----:R-:W-:-:S07]  /*0ef0*/  SHF.R.S32.HI R12, RZ, 0x1f, R12 ;  /* 0x0000001fff0c7819 */ /* 0x002fce000001140c */
.L_x_14205:
[----:B012---:R-:W0:Y:S01]  /*0f00*/  LDC.64 R2, c[0x0][0xc88] ;  /* 0x00032200ff027b82 */ /* 0x007e220000000a00 */
[----:B------:R-:W-:Y:S01]  /*0f10*/  ULDC.64 UR4, c[0x0][0xa28] ;  /* 0x00028a0000047ab9 */ /* 0x000fe20000000a00 */
[----:B------:R-:W-:-:S06]  /*0f20*/  ULDC.64 UR6, c[0x0][0xa18] ;  /* 0x0002860000067ab9 */ /* 0x000fcc0000000a00 */
[----:B------:R-:W1:Y:S08]  /*0f30*/  LDC R18, c[0x0][0x288] ;  /* 0x0000a200ff127b82 */ /* 0x000e700000000800 */
[----:B------:R-:W2:Y:S01]  /*0f40*/  LDC.64 R12, c[0x0][0x418] ;  /* 0x00010600ff0c7b82 */ /* 0x000ea20000000a00 */
[----:B0-----:R-:W-:-:S07]  /*0f50*/  IMAD.WIDE R2, R7, 0x4, R2 ;  /* 0x0000000407027825 */ /* 0x001fce00078e0202 */
[----:B-----5:R-:W0:Y:S01]  /*0f60*/  LDC R11, c[0x0][0x424] ;  /* 0x00010900ff0b7b82 */ /* 0x020e220000000800 */
[----:B---3--:R-:W3:Y:S01]  /*0f70*/  LDG.E R153, desc[UR40][R2.64] ;  /* 0x0000002802997981 */ /* 0x008ee2000c1e1900 */
[----:B------:R-:W-:Y:S01]  /*0f80*/  ISETP.NE.U32.AND P1, PT, RZ, UR4, PT ;  /* 0x00000004ff007c0c */ /* 0x000fe2000bf25070 */
[----:B------:R-:W-:Y:S01]  /*0f90*/  IMAD.MOV.U32 R10, RZ, RZ, RZ ;  /* 0x000000ffff0a7224 */ /* 0x000fe200078e00ff */
[----:B------:R-:W-:-:S04]  /*0fa0*/  ISETP.NE.U32.AND P0, PT, RZ, UR6, PT ;  /* 0x00000006ff007c0c */ /* 0x000fc8000bf05070 */
[----:B----4-:R-:W4:Y:S01]  /*0fb0*/  LDC R17, c[0x0][0x2f0] ;  /* 0x0000bc00ff117b82 */ /* 0x010f220000000800 */
[----:B------:R-:W-:Y:S02]  /*0fc0*/  ISETP.NE.AND.EX P1, PT, RZ, UR5, PT, P1 ;  /* 0x00000005ff007c0c */ /* 0x000fe4000bf25310 */
[----:B------:R-:W-:Y:S02]  /*0fd0*/  ISETP.NE.AND.EX P0, PT, RZ, UR7, PT, P0 ;  /* 0x00000007ff007c0c */ /* 0x000fe4000bf05300 */
[----:B---3--:R-:W-:-:S09]  /*0fe0*/  SHF.R.S32.HI R157, RZ, 0x1f, R153 ;  /* 0x0000001fff9d7819 */ /* 0x008fd20000011499 */
[----:B------:R-:W-:-:S04]  /*0ff0*/  @P1 LEA R8, P2, R153, UR4, 0x2 ;  /* 0x0000000499081c11 */ /* 0x000fc8000f8410ff */
[C-C-:B------:R-:W-:Y:S02]  /*1000*/  @P1 LEA.HI.X R9, R153.reuse, UR5, R157.reuse, 0x2, P2 ;  /* 0x0000000599091c11 */ /* 0x140fe400090f149d */
[C---:B------:R-:W-:Y:S02]  /*1010*/  @P0 LEA R2, P2, R153.reuse, UR6, 0x2 ;  /* 0x0000000699020c11 */ /* 0x040fe4000f8410ff */
[----:B------:R-:W-:Y:S01]  /*1020*/  LOP3.LUT R4, R6, 0xff000000, RZ, 0xc0, !PT ;  /* 0xff00000006047812 */ /* 0x000fe200078ec0ff */
[----:B------:R3:W5:Y:S01]  /*1030*/  @P1 LDG.E R10, desc[UR40][R8.64] ;  /* 0x00000028080a1981 */ /* 0x000762000c1e1900 */
[----:B------:R-:W-:Y:S01]  /*1040*/  @P0 LEA.HI.X R3, R153, UR7, R157, 0x2, P2 ;  /* 0x0000000799030c11 */ /* 0x000fe200090f149d */
[----:B------:R-:W-:-:S04]  /*1050*/  ULDC.64 UR6, c[0x0][0xa20] ;  /* 0x0002880000067ab9 */ /* 0x000fc80000000a00 */
[----:B-1----:R3:W5:Y:S01]  /*1060*/  @P0 LDG.E R18, desc[UR40][R2.64] ;  /* 0x0000002802120981 */ /* 0x002762000c1e1900 */
[----:B--2---:R-:W-:Y:S02]  /*1070*/  ISETP.NE.U32.AND P1, PT, R12, RZ, PT ;  /* 0x000000ff0c00720c */ /* 0x004fe40003f25070 */
[----:B------:R-:W-:Y:S02]  /*1080*/  ISETP.NE.U32.AND P2, PT, RZ, UR6, PT ;  /* 0x00000006ff007c0c */ /* 0x000fe4000bf45070 */
[----:B------:R-:W-:Y:S02]  /*1090*/  LOP3.LUT R0, R6, 0xff0000, RZ, 0xc0, !PT ;  /* 0x00ff000006007812 */ /* 0x000fe400078ec0ff */
[----:B------:R-:W-:Y:S02]  /*10a0*/  SHF.R.U32.HI R7, RZ, 0x8, R4 ;  /* 0x00000008ff077819 */ /* 0x000fe40000011604 */
[----:B------:R-:W-:Y:S02]  /*10b0*/  ISETP.NE.AND.EX P1, PT, R13, RZ, PT, P1 ;  /* 0x000000ff0d00720c */ /* 0x000fe40003f25310 */
[----:B------:R-:W-:-:S02]  /*10c0*/  ISETP.NE.AND.EX P2, PT, RZ, UR7, PT, P2 ;  /* 0x00000007ff007c0c */ /* 0x000fc4000bf45320 */
[----:B------:R-:W-:Y:S02]  /*10d0*/  LEA.HI R155, R0, R7, RZ, 0x10 ;  /* 0x00000007009b7211 */ /* 0x000fe400078f80ff */
[----:B0-----:R-:W-:Y:S01]  /*10e0*/  SEL R0, R11, 0x1, P1 ;  /* 0x000000010b007807 */ /* 0x001fe20000800000 */
[----:B---34-:R-:W-:Y:S08]  /*10f0*/  @P0 BRA `(.L_x_14160) ;  /* 0x0000000000240947 */ /* 0x018ff00003800000 */
        /* <DEDUP_REMOVED lines=9> */
.L_x_14160:
[----:B------:R-:W-:Y:S01]  /*1190*/  IMAD R17, R0, R17, RZ ;  /* 0x0000001100117224 */ /* 0x000fe200078e02ff */
[----:B------:R-:W-:Y:S01]  /*11a0*/  LOP3.LUT R154, R6, 0xffff, RZ, 0xc0, !PT ;  /* 0x0000ffff069a7812 */ /* 0x000fe200078ec0ff */
[----:B------:R-:W-:Y:S06]  /*11b0*/  @!P2 BRA `(.L_x_14161) ;  /* 0x000000000010a947 */ /* 0x000fec0003800000 */
[----:B------:R-:W-:-:S04]  /*11c0*/  LEA R2, P0, R153, UR6, 0x2 ;  /* 0x0000000699027c11 */ /* 0x000fc8000f8010ff */
[----:B------:R-:W-:-:S05]  /*11d0*/  LEA.HI.X R3, R153, UR7, R157, 0x2, P0 ;  /* 0x0000000799037c11 */ /* 0x000fca00080f149d */
[----:B------:R0:W5:Y:S01]  /*11e0*/  LDG.E R17, desc[UR40][R2.64] ;  /* 0x0000002802117981 */ /* 0x000162000c1e1900 */
[----:B------:R-:W-:Y:S05]  /*11f0*/  BRA `(.L_x_14162) ;  /* 0x0000000000247947 */ /* 0x000fea0003800000 */
.L_x_14161:
[----:B------:R-:W-:Y:S02]  /*1200*/  ULDC.64 UR4, c[0x0][0xa08] ;  /* 0x0002820000047ab9 */ /* 0x000fe40000000a00 */
[----:B------:R-:W-:-:S04]  /*1210*/  ISETP.NE.U32.AND P0, PT, RZ, UR4, PT ;  /* 0x00000004ff007c0c */ /* 0x000fc8000bf05070 */
[----:B------:R-:W-:-:S13]  /*1220*/  ISETP.NE.AND.EX P0, PT, RZ, UR5, PT, P0 ;  /* 0x00000005ff007c0c */ /* 0x000fda000bf05300 */
[----:B------:R-:W-:Y:S05]  /*1230*/  @!P0 BRA `(.L_x_14162) ;  /* 0x0000000000148947 */ /* 0x000fea0003800000 */
[----:B------:R-:W0:Y:S02]  /*1240*/  LDC.64 R2, c[0x0][0xa08] ;  /* 0x00028200ff027b82 */ /* 0x000e240000000a00 */
[----:B0-----:R-:W-:-:S05]  /*1250*/  IMAD.WIDE R2, R153, 0x4, R2 ;  /* 0x0000000499027825 */ /* 0x001fca00078e0202 */
[----:B------:R-:W2:Y:S04]  /*1260*/  LDG.E R17, desc[UR40][R2.64] ;  /* 0x0000002802117981 */ /* 0x000ea8000c1e1900 */
[----:B------:R-:W2:Y:S02]  /*1270*/  LDG.E R0, desc[UR40][R2.64+0x4] ;  /* 0x0000042802007981 */ /* 0x000ea4000c1e1900 */
[----:B--2---:R-:W-:-:S07]  /*1280*/  IMAD.IADD R17, R0, 0x1, -R17 ;  /* 0x0000000100117824 */ /* 0x004fce00078e0a11 */
.L_x_14162:
[----:B------:R-:W1:Y:S01]  /*1290*/  LDC R0, c[0x0][0x448] ;  /* 0x00011200ff007b82 */ /* 0x000e620000000800 */
[----:B------:R-:W-:Y:S01]  /*12a0*/  IMAD R16, R5, 0xc0, RZ ;  /* 0x000000c005107824 */ /* 0x000fe200078e02ff */
[----:B------:R-:W-:Y:S01]  /*12b0*/  LOP3.LUT R11, R155, 0xff, RZ, 0xc0, !PT ;  /* 0x000000ff9b0b7812 */ /* 0x000fe200078ec0ff */
[----:B-----5:R-:W-:Y:S01]  /*12c0*/  IMAD.IADD R17, R17, 0x1, -R10 ;  /* 0x0000000111117824 */ /* 0x020fe200078e0a0a */
[----:B------:R-:W-:Y:S01]  /*12d0*/  SHF.R.U32.HI R155, RZ, 0x10, R155 ;  /* 0x00000010ff9b7819 */ /* 0x000fe2000001169b */
[----:B------:R-:W-:Y:S02]  /*12e0*/  IMAD.MOV.U32 R88, RZ, RZ, RZ ;  /* 0x000000ffff587224 */ /* 0x000fe400078e00ff */
[----:B------:R2:W-:Y:S01]  /*12f0*/  STL [R1+0x1c], R11 ;  /* 0x00001c0b01007387 */ /* 0x0005e20000100800 */
[----:B-1----:R-:W-:Y:S02]  /*1300*/  ISETP.NE.AND P0, PT, R0, 0x1, PT ;  /* 0x000000010000780c */ /* 0x002fe40003f05270 */
[----:B------:R-:W-:-:S11]  /*1310*/  IADD3 R0, R16, 0xbf, RZ ;  /* 0x000000bf10007810 */ /* 0x000fd60007ffe0ff */
[----:B0-----:R-:W0:Y:S08]  /*1320*/  @P0 LDC R3, c[0x0][0x44c] ;  /* 0x00011300ff030b82 */ /* 0x001e300000000800 */
[----:B------:R-:W1:Y:S01]  /*1330*/  @P0 LDC R7, c[0x0][0x450] ;  /* 0x00011400ff070b82 */ /* 0x000e620000000800 */
[----:B0-----:R-:W-:Y:S01]  /*1340*/  @P0 IMAD.HI.U32 R2, R0, R3, RZ ;  /* 0x0000000300020227 */ /* 0x001fe200078e00ff */
[----:B------:R-:W-:-:S04]  /*1350*/  IADD3 R3, R17, 0x80, -R18 ;  /* 0x0000008011037810 */ /* 0x000fc80007ffe812 */
[----:B-1----:R-:W-:Y:S01]  /*1360*/  @P0 SHF.R.U32.HI R0, RZ, R7, R2 ;  /* 0x00000007ff000219 */ /* 0x002fe20000011602 */
[----:B------:R-:W-:-:S04]  /*1370*/  VIADD R2, R17, 0x7f ;  /* 0x0000007f11027836 */ /* 0x000fc80000000000 */
        /* <DEDUP_REMOVED lines=9> */
[----:B--2---:R-:W-:Y:S05]  /*1410*/  @!P0 BRA `(.L_x_14163) ;  /* 0x0000000000788947 */ /* 0x004fea0003800000 */
[----:B------:R-:W0:Y:S01]  /*1420*/  LDC R0, c[0x0][0x9f0] ;  /* 0x00027c00ff007b82 */ /* 0x000e220000000800 */
[----:B------:R-:W-:-:S04]  /*1430*/  ISETP.NE.AND P0, PT, R155, RZ, PT ;  /* 0x000000ff9b00720c */ /* 0x000fc80003f05270 */
[----:B0-----:R-:W-:-:S04]  /*1440*/  SEL R9, R155, R0, P0 ;  /* 0x000000009b097207 */ /* 0x001fc80000000000 */
        /* <DEDUP_REMOVED lines=27> */
.L_x_14163:
        /* <DEDUP_REMOVED lines=30> */
[----:B------:R-:W-:-:S05]  /*17e0*/  SHF.R.S32.HI R4, RZ, 0x7, R4 ;  /* 0x00000007ff047819 */ /* 0x000fca0000011404 */
        /* <DEDUP_REMOVED lines=28> */
.L_x_14165:
[----:B------:R-:W2:Y:S01]  /*19b0*/  LDL R2, [R1+0x24] ;  /* 0x0000240001027983 */ /* 0x000ea20000100800 */
[----:B------:R-:W-:Y:S02]  /*19c0*/  ISETP.NE.AND P0, PT, R19, 0x3, PT ;  /* 0x000000031300780c */ /* 0x000fe40003f05270 */
[----:B--2---:R-:W-:-:S04]  /*19d0*/  LEA.HI R0, R2, R2, RZ, 0x1 ;  /* 0x0000000202007211 */ /* 0x004fc800078f08ff */
[----:B------:R-:W-:-:S05]  /*19e0*/  LOP3.LUT R0, R0, 0xfffffffe, RZ, 0xc0, !PT ;  /* 0xfffffffe00007812 */ /* 0x000fca00078ec0ff */
[----:B------:R-:W-:-:S05]  /*19f0*/  IMAD.IADD R0, R2, 0x1, -R0 ;  /* 0x0000000102007824 */ /* 0x000fca00078e0a00 */
[----:B------:R-:W-:-:S04]  /*1a00*/  SHF.L.U32 R0, R0, 0x1f, RZ ;  /* 0x0000001f00007819 */ /* 0x000fc800000006ff */
[----:B------:R-:W0:Y:S02]  /*1a10*/  SYNCS.PHASECHK.TRANS64.TRYWAIT P1, [UR38+0x16800], R0 ;  /* 0x01680000ff0075a7 */ /* 0x000e240008020166 */
[----:B0-----:R-:W-:Y:S05]  /*1a20*/  @!P1 BRA `(.L_x_14166) ;  /* 0x0000010800809947 */ /* 0x001fea0003800000 */
.L_x_14320:
[----:B------:R-:W-:Y:S05]  /*1a30*/  @!P0 BRA `(.L_x_14167) ;  /* 0x0000000000048947 */ /* 0x000fea0003800000 */
[----:B------:R-:W-:Y:S01]  /*1a40*/  BPT.TRAP 0x1 ;  /* 0x000000040000795c */ /* 0x000fe20000300000 */
.L_x_14167:
[----:B0-----:R-:W-:Y:S02]  /*1a50*/  IMAD.U32 R0, RZ, RZ, UR37 ;  /* 0x00000025ff007e24 */ /* 0x001fe4000f8e00ff */
[----:B------:R-:W-:-:S03]  /*1a60*/  IMAD.U32 R3, RZ, RZ, UR36 ;  /* 0x00000024ff037e24 */ /* 0x000fc6000f8e00ff */
[----:B------:R-:W-:Y:S02]  /*1a70*/  LEA R0, R0, UR38, 0x3 ;  /* 0x0000002600007c11 */ /* 0x000fe4000f8e18ff */
[----:B------:R-:W-:-:S04]  /*1a80*/  SHF.L.U32 R3, R3, 0x1f, RZ ;  /* 0x0000001f03037819 */ /* 0x000fc800000006ff */
[----:B------:R0:W1:Y:S01]  /*1a90*/  SYNCS.PHASECHK.TRANS64.TRYWAIT P2, [R0+URZ+0x16830], R3 ;  /* 0x01683003000075a7 */ /* 0x000062000804017f */
[----:B------:R-:W-:Y:S05]  /*1aa0*/  @!P0 BRA `(.L_x_14168) ;  /* 0x0000000000048947 */ /* 0x000fea0003800000 */
[----:B------:R-:W-:Y:S01]  /*1ab0*/  BPT.TRAP 0x1 ;  /* 0x000000040000795c */ /* 0x000fe20000300000 */
.L_x_14168:
[----:B------:R-:W2:Y:S02]  /*1ac0*/  S2R R2, SR_TID.X ;  /* 0x0000000000027919 */ /* 0x000ea40000002100 */
[----:B--2---:R-:W-:Y:S01]  /*1ad0*/  LOP3.LUT P1, RZ, R2, 0x7f, RZ, 0xc0, !PT ;  /* 0x0000007f02ff7812 */ /* 0x004fe2000782c0ff */
[----:B-1----:R-:W-:-:S12]  /*1ae0*/  @P2 BRA `(.L_x_14169) ;  /* 0x0000000000082947 */ /* 0x002fd80003800000 */
[----:B------:R-:W1:Y:S02]  /*1af0*/  SYNCS.PHASECHK.TRANS64.TRYWAIT P2, [R0+URZ+0x16830], R3 ;  /* 0x01683003000075a7 */ /* 0x000e64000804017f */
[----:B-1----:R-:W-:Y:S05]  /*1b00*/  @!P2 BRA `(.L_x_14170) ;  /* 0x000001080060a947 */ /* 0x002fea0003800000 */
.L_x_14169:
[----:B------:R-:W-:Y:S05]  /*1b10*/  WARPSYNC.ALL ;  /* 0x0000000000007948 */ /* 0x000fea0003800000 */
[----:B------:R-:W-:Y:S01]  /*1b20*/  UIADD3 UR4, UR38, 0xe400, URZ ;  /* 0x0000e40026047890 */ /* 0x000fe2000fffe03f */
[----:B------:R-:W-:Y:S01]  /*1b30*/  WARPGROUP.ARRIVE ;  /* 0x00000000000079c5 */ /* 0x000fe20000000000 */
[----:B------:R-:W-:Y:S01]  /*1b40*/  ULOP3.LUT UR8, UR42, 0x10000, URZ, 0xfc, !UPT ;  /* 0x000100002a087892 */ /* 0x000fe2000f8efc3f */
[----:B------:R-:W2:Y:S01]  /*1b50*/  LDC R10, c[0x0][0x448] ;  /* 0x00011200ff0a7b82 */ /* 0x000ea20000000800 */
[----:B------:R-:W-:Y:S01]  /*1b60*/  USHF.R.U32.HI UR4, URZ, 0x4, UR4 ;  /* 0x000000043f047899 */ /* 0x000fe20008011604 */
[----:B01----:R-:W-:Y:S01]  /*1b70*/  @!P1 VIADD R0, R0, 0x16840 ;  /* 0x0001684000009836 */ /* 0x003fe20000000000 */
[----:B------:R-:W-:Y:S01]  /*1b80*/  UMOV UR9, 0x40000040 ;  /* 0x4000004000097882 */ /* 0x000fe20000000000 */
[----:B------:R-:W-:Y:S01]  /*1b90*/  UMOV UR11, 0x40000040 ;  /* 0x40000040000b7882 */ /* 0x000fe20000000000 */
[----:B------:R-:W-:-:S02]  /*1ba0*/  ULOP3.LUT UR4, UR4, 0x3fff, URZ, 0xc0, !UPT ;  /* 0x00003fff04047892 */ /* 0x000fc4000f8ec03f */
[----:B------:R-:W-:Y:S01]  /*1bb0*/  UIADD3 UR12, UR8, 0x2, URZ ;  /* 0x00000002080c7890 */ /* 0x000fe2000fffe03f */
[----:B------:R-:W-:Y:S01]  /*1bc0*/  @!P1 PRMT R0, RZ, 0x654, R0 ;  /* 0x00000654ff009816 */ /* 0x000fe20000000000 */
[----:B------:R-:W-:Y:S01]  /*1bd0*/  ULOP3.LUT UR20, UR4, 0x10000, URZ, 0xfc, !UPT ;  /* 0x0001000004147892 */ /* 0x000fe2000f8efc3f */
[----:B------:R-:W-:Y:S01]  /*1be0*/  UMOV UR13, 0x40000040 ;  /* 0x40000040000d7882 */ /* 0x000fe20000000000 */
[----:B------:R-:W-:Y:S02]  /*1bf0*/  UMOV UR15, 0x40000040 ;  /* 0x40000040000f7882 */ /* 0x000fe40000000000 */
[----:B------:R-:W-:Y:S02]  /*1c00*/  ULEA UR10, UR37, UR20, 0xa ;  /* 0x00000014250a7291 */ /* 0x000fe4000f8e503f */
[----:B------:R-:W-:Y:S02]  /*1c10*/  UIADD3 UR16, UR8, 0x4, URZ ;  /* 0x0000000408107890 */ /* 0x000fe4000fffe03f */
[----:B------:R-:W-:-:S02]  /*1c20*/  UIADD3 UR14, UR10, 0x2, URZ ;  /* 0x000000020a0e7890 */ /* 0x000fc4000fffe03f */
[----:B------:R-:W-:Y:S01]  /*1c30*/  UIADD3 UR18, UR10, 0x4, URZ ;  /* 0x000000040a127890 */ /* 0x000fe2000fffe03f */
[----:B------:R-:W-:Y:S02]  /*1c40*/  UMOV UR17, 0x40000040 ;  /* 0x4000004000117882 */ /* 0x000fe40000000000 */
[----:B------:R-:W-:Y:S01]  /*1c50*/  HGMMA.64x128x16.F32 R24, gdesc[UR8], RZ, !UPT, gsb0 ;  /* 0x01e00000081879f0 */ /* 0x000fe2000c0008ff */
[----:B------:R-:W-:Y:S01]  /*1c60*/  UMOV UR19, 0x40000040 ;  /* 0x4000004000137882 */ /* 0x000fe20000000000 */
[----:B------:R-:W-:Y:S01]  /*1c70*/  UIADD3 UR4, UR8, 0x6, URZ ;  /* 0x0000000608047890 */ /* 0x000fe2000fffe03f */
[----:B--2---:R-:W-:Y:S01]  /*1c80*/  ISETP.NE.AND P2, PT, R10, 0x1, PT ;  /* 0x000000010a00780c */ /* 0x004fe20003f45270 */
[----:B------:R-:W-:Y:S01]  /*1c90*/  UIADD3 UR6, UR10, 0x6, URZ ;  /* 0x000000060a067890 */ /* 0x000fe2000fffe03f */
[----:B------:R-:W-:Y:S01]  /*1ca0*/  UMOV UR5, 0x40000040 ;  /* 0x4000004000057882 */ /* 0x000fe20000000000 */
[----:B------:R-:W-:-:S10]  /*1cb0*/  UMOV UR7, 0x40000040 ;  /* 0x4000004000077882 */ /* 0x000fd40000000000 */
[----:B------:R-:W0:Y:S01]  /*1cc0*/  @P2 LDC R10, c[0x0][0x44c] ;  /* 0x00011300ff0a2b82 */ /* 0x000e220000000800 */
        /* <DEDUP_REMOVED lines=8> */
[----:B------:R-:W-:Y:S01]  /*1d50*/  HGMMA.64x128x16.F32 R24, gdesc[UR4], R24, gsb0 ;  /* 0x01e00000041879f0 */ /* 0x000fe20008000818 */
[----:B------:R-:W-:Y:S01]  /*1d60*/  ULDC UR6, c[0x0][0x9d8] ;  /* 0x0002760000067ab9 */ /* 0x000fe20000000800 */
[----:B------:R-:W-:Y:S01]  /*1d70*/  ULDC UR7, c[0x0][0x988] ;  /* 0x0002620000077ab9 */ /* 0x000fe20000000800 */
[----:B------:R-:W-:Y:S02]  /*1d80*/  WARPGROUP.DEPBAR.LE gsb0, 0x0 ;  /* 0x00008000000079c5 */ /* 0x000fe40000010000 */
[----:B------:R-:W-:Y:S01]  /*1d90*/  FMUL.FTZ R27, R27, UR6 ;  /* 0x000000061b1b7c20 */ /* 0x000fe20008410000 */
[----:B------:R-:W-:Y:S01]  /*1da0*/  FMUL.FTZ R13, R37, UR6 ;  /* 0x00000006250d7c20 */ /* 0x000fe20008410000 */
[----:B------:R-:W-:Y:S02]  /*1db0*/  IMAD.IADD R37, R152, 0x1, R16 ;  /* 0x0000000198257824 */ /* 0x000fe400078e0210 */
[----:B------:R-:W-:Y:S01]  /*1dc0*/  FMUL.FTZ R39, R39, UR6 ;  /* 0x0000000627277c20 */ /* 0x000fe20008410000 */
[----:B------:R1:W-:Y:S01]  /*1dd0*/  MUFU.TANH R112, R27 ;  /* 0x0000001b00707308 */ /* 0x0003e20000002400 */
[----:B------:R-:W-:Y:S01]  /*1de0*/  FMUL.FTZ R26, R26, UR6 ;  /* 0x000000061a1a7c20 */ /* 0x000fe20008410000 */
[----:B0-----:R-:W-:-:S04]  /*1df0*/  @P2 IMAD.HI.U32 R10, R37, R10, RZ ;  /* 0x0000000a250a2227 */ /* 0x001fc800078e00ff */
[----:B------:R-:W-:Y:S01]  /*1e00*/  FMUL.FTZ R30, R30, UR6 ;  /* 0x000000061e1e7c20 */ /* 0x000fe20008410000 */
[----:B------:R-:W-:Y:S01]  /*1e10*/  FMUL.FTZ R31, R31, UR6 ;  /* 0x000000061f1f7c20 */ /* 0x000fe20008410000 */
[----:B------:R-:W-:Y:S01]  /*1e20*/  FMUL.FTZ R34, R34, UR6 ;  /* 0x0000000622227c20 */ /* 0x000fe20008410000 */
[----:B------:R-:W-:Y:S01]  /*1e30*/  FMUL.FTZ R35, R35, UR6 ;  /* 0x0000000623237c20 */ /* 0x000fe20008410000 */
[----:B------:R-:W-:Y:S01]  /*1e40*/  FMUL.FTZ R38, R38, UR6 ;  /* 0x0000000626267c20 */ /* 0x000fe20008410000 */
[----:B------:R0:W-:Y:S01]  /*1e50*/  MUFU.TANH R98, R39 ;  /* 0x0000002700627308 */ /* 0x0001e20000002400 */
[----:B-1----:R-:W1:Y:S01]  /*1e60*/  @P2 LDC R27, c[0x0][0x450] ;  /* 0x00011400ff1b2b82 */ /* 0x002e620000000800 */
[----:B------:R-:W-:Y:S01]  /*1e70*/  FMUL.FTZ R21, R29, UR6 ;  /* 0x000000061d157c20 */ /* 0x000fe20008410000 */
[----:B------:R-:W-:Y:S01]  /*1e80*/  FMUL.FTZ R42, R42, UR6 ;  /* 0x000000062a2a7c20 */ /* 0x000fe20008410000 */
[----:B------:R-:W-:Y:S01]  /*1e90*/  FMUL.FTZ R94, R43, UR6 ;  /* 0x000000062b5e7c20 */ /* 0x000fe20008410000 */
[----:B------:R-:W-:Y:S01]  /*1ea0*/  FMUL.FTZ R92, R46, UR6 ;  /* 0x000000062e5c7c20 */ /* 0x000fe20008410000 */
[----:B------:R-:W-:Y:S01]  /*1eb0*/  FMUL.FTZ R90, R47, UR6 ;  /* 0x000000062f5a7c20 */ /* 0x000fe20008410000 */
[----:B------:R-:W-:Y:S01]  /*1ec0*/  FMUL.FTZ R89, R24, UR6 ;  /* 0x0000000618597c20 */ /* 0x000fe20008410000 */
[----:B------:R2:W3:Y:S01]  /*1ed0*/  MUFU.TANH R114, R26 ;  /* 0x0000001a00727308 */ /* 0x0004e20000002400 */
[----:B0-----:R-:W-:-:S02]  /*1ee0*/  IMAD.MOV.U32 R39, RZ, RZ, -0x80 ;  /* 0xffffff80ff277424 */ /* 0x001fc400078e00ff */
[----:B------:R-:W-:Y:S01]  /*1ef0*/  FMUL.FTZ R24, R28, UR6 ;  /* 0x000000061c187c20 */ /* 0x000fe20008410000 */
[----:B------:R-:W-:Y:S01]  /*1f00*/  FMUL.FTZ R28, R51, UR6 ;  /* 0x00000006331c7c20 */ /* 0x000fe20008410000 */
[----:B------:R-:W-:Y:S01]  /*1f10*/  FMUL.FTZ R8, R56, UR6 ;  /* 0x0000000638087c20 */ /* 0x000fe20008410000 */
[----:B------:R-:W-:Y:S02]  /*1f20*/  IMAD R39, R88, R39, 0x80 ;  /* 0x0000008058277424 */ /* 0x000fe400078e0227 */
[----:B------:R-:W-:Y:S01]  /*1f30*/  FMUL.FTZ R56, R55, UR6 ;  /* 0x0000000637387c20 */ /* 0x000fe20008410000 */
[----:B------:R-:W-:Y:S01]  /*1f40*/  FMUL.FTZ R58, R58, UR6 ;  /* 0x000000063a3a7c20 */ /* 0x000fe20008410000 */
[----:B------:R-:W0:Y:S01]  /*1f50*/  MUFU.TANH R30, R30 ;  /* 0x0000001e001e7308 */ /* 0x000e220000002400 */
[----:B--2---:R-:W-:Y:S01]  /*1f60*/  FMUL.FTZ R26, R50, UR6 ;  /* 0x00000006321a7c20 */ /* 0x004fe20008410000 */
[--C-:B------:R-:W-:Y:S01]  /*1f70*/  IADD3 R108, -R22, 0x1, R39.reuse ;  /* 0x00000001166c7810 */ /* 0x100fe20007ffe127 */
[----:B------:R-:W-:Y:S01]  /*1f80*/  FMUL.FTZ R70, R70, UR6 ;  /* 0x0000000646467c20 */ /* 0x000fe20008410000 */
[----:B------:R-:W-:Y:S01]  /*1f90*/  IADD3 R39, -R22, R17, R39 ;  /* 0x0000001116277210 */ /* 0x000fe20007ffe127 */
[----:B------:R-:W-:Y:S01]  /*1fa0*/  FMUL.FTZ R5, R52, UR6 ;  /* 0x0000000634057c20 */ /* 0x000fe20008410000 */
[----:B------:R-:W-:Y:S01]  /*1fb0*/  IADD3 R108, -R18, R108, R17 ;  /* 0x0000006c126c7210 */ /* 0x000fe20007ffe111 */
[----:B------:R-:W-:Y:S01]  /*1fc0*/  FMUL.FTZ R52, R59, UR6 ;  /* 0x000000063b347c20 */ /* 0x000fe20008410000 */
[----:B------:R-:W2:Y:S01]  /*1fd0*/  MUFU.TANH R31, R31 ;  /* 0x0000001f001f7308 */ /* 0x000ea20000002400 */
[----:B-1----:R-:W-:Y:S01]  /*1fe0*/  @P2 SHF.R.U32.HI R37, RZ, R27, R10 ;  /* 0x0000001bff252219 */ /* 0x002fe2000001160a */
[----:B------:R-:W-:Y:S01]  /*1ff0*/  FMUL.FTZ R27, R54, UR6 ;  /* 0x00000006361b7c20 */ /* 0x000fe20008410000 */
[----:B------:R-:W-:Y:S01]  /*2000*/  FMUL.FTZ R66, R66, UR6 ;  /* 0x0000000642427c20 */ /* 0x000fe20008410000 */
[----:B------:R-:W-:Y:S01]  /*2010*/  FMUL.FTZ R54, R62, UR6 ;  /* 0x000000063e367c20 */ /* 0x000fe20008410000 */
[----:B------:R-:W-:Y:S01]  /*2020*/  FMUL.FTZ R63, R63, UR6 ;  /* 0x000000063f3f7c20 */ /* 0x000fe20008410000 */
[----:B------:R-:W1:Y:S01]  /*2030*/  SHFL.IDX PT, R10, R37, 0x1, 0x1c1f ;  /* 0x003c1f00250a7f89 */ /* 0x000e6200000e0000 */
        /* <DEDUP_REMOVED lines=18> */
[----:B------:R-:W5:Y:S01]  /*2160*/  SHFL.IDX PT, R37, R37, RZ, 0x1c1f ;  /* 0x001c1fff25257589 */ /* 0x000f6200000e0000 */
[----:B------:R-:W-:Y:S01]  /*2170*/  FMUL.FTZ R25, R25, UR6 ;  /* 0x0000000619197c20 */ /* 0x000fe20008410000 */
[----:B------:R-:W-:Y:S01]  /*2180*/  FMUL.FTZ R12, R41, UR6 ;  /* 0x00000006290c7c20 */ /* 0x000fe20008410000 */
[----:B------:R-:W-:Y:S01]  /*2190*/  MOV R41, UR7 ;  /* 0x0000000700297c02 */ /* 0x000fe20008000f00 */
[----:B------:R-:W-:Y:S01]  /*21a0*/  FMUL.FTZ R20, R33, UR6 ;  /* 0x0000000621147c20 */ /* 0x000fe20008410000 */
[----:B-1----:R-:W-:Y:S01]  /*21b0*/  VIADDMNMX R10, R10, R108, R39, PT ;  /* 0x0000006c0a0a7246 */ /* 0x002fe20003800127 */
[----:B------:R-:W-:Y:S01]  /*21c0*/  FMUL.FTZ R47, R64, UR6 ;  /* 0x00000006402f7c20 */ /* 0x000fe20008410000 */
[----:B------:R-:W1:Y:S01]  /*21d0*/  MUFU.TANH R42, R42 ;  /* 0x0000002a002a7308 */ /* 0x000e620000002400 */
[----:B------:R-:W-:Y:S01]  /*21e0*/  FMUL.FTZ R6, R49, UR6 ;  /* 0x0000000631067c20 */ /* 0x000fe20008410000 */
[----:B------:R-:W-:Y:S01]  /*21f0*/  ISETP.GT.AND P3, PT, R10, RZ, PT ;  /* 0x000000ff0a00720c */ /* 0x000fe20003f64270 */
[----:B------:R-:W-:Y:S01]  /*2200*/  FMUL.FTZ R49, R68, UR6 ;  /* 0x0000000644317c20 */ /* 0x000fe20008410000 */
[C---:B------:R-:W-:Y:S01]  /*2210*/  ISETP.GT.AND P4, PT, R10.reuse, 0x1, PT ;  /* 0x000000010a00780c */ /* 0x040fe20003f84270 */
[----:B------:R-:W-:Y:S01]  /*2220*/  FMUL.FTZ R7, R53, UR6 ;  /* 0x0000000635077c20 */ /* 0x000fe20008410000 */
[----:B------:R-:W-:Y:S01]  /*2230*/  ISETP.GT.AND P5, PT, R10, 0x8, PT ;  /* 0x000000080a00780c */ /* 0x000fe20003fa4270 */
[----:B------:R-:W-:Y:S01]  /*2240*/  FMUL.FTZ R53, R72, UR6 ;  /* 0x0000000648357c20 */ /* 0x000fe20008410000 */
[----:B---3--:R-:W-:Y:S01]  /*2250*/  FSEL R114, R114, -INF , P3 ;  /* 0xff80000072727808 */ /* 0x008fe20001800000 */
[----:B------:R-:W3:Y:S01]  /*2260*/  MUFU.TANH R94, R94 ;  /* 0x0000005e005e7308 */ /* 0x000ee20000002400 */
[----:B------:R-:W-:Y:S01]  /*2270*/  FSEL R112, R112, -INF , P4 ;  /* 0xff80000070707808 */ /* 0x000fe20002000000 */
        /* <DEDUP_REMOVED lines=9> */
[----:B--2---:R-:W-:Y:S01]  /*2310*/  FSEL R106, R31, -INF , P3 ;  /* 0xff8000001f6a7808 */ /* 0x004fe20001800000 */
[----:B------:R-:W-:Y:S01]  /*2320*/  FMUL.FTZ R43, R60, UR6 ;  /* 0x000000063c2b7c20 */ /* 0x000fe20008410000 */
[----:B------:R-:W-:Y:S01]  /*2330*/  FMNMX.FTZ R29, R110, R29, !PT ;  /* 0x0000001d6e1d7209 */ /* 0x000fe20007810000 */
[----:B------:R-:W-:Y:S01]  /*2340*/  FMUL.FTZ R45, R61, UR6 ;  /* 0x000000063d2d7c20 */ /* 0x000fe20008410000 */
[----:B------:R-:W-:Y:S01]  /*2350*/  ISETP.GT.AND P3, PT, R10, 0x11, PT ;  /* 0x000000110a00780c */ /* 0x000fe20003f64270 */
[----:B------:R-:W2:Y:S01]  /*2360*/  MUFU.TANH R90, R90 ;  /* 0x0000005a005a7308 */ /* 0x000ea20000002400 */
[----:B----4-:R-:W-:Y:S01]  /*2370*/  FSEL R104, R34, -INF , P4 ;  /* 0xff80000022687808 */ /* 0x010fe20002000000 */
[----:B------:R-:W-:Y:S01]  /*2380*/  FMUL.FTZ R51, R65, UR6 ;  /* 0x0000000641337c20 */ /* 0x000fe20008410000 */
[----:B------:R-:W-:Y:S01]  /*2390*/  FMNMX.FTZ R29, R106, R29, !PT ;  /* 0x0000001d6a1d7209 */ /* 0x000fe20007810000 */
[----:B------:R-:W-:Y:S01]  /*23a0*/  FMUL.FTZ R55, R69, UR6 ;  /* 0x0000000645377c20 */ /* 0x000fe20008410000 */
[----:B------:R-:W-:Y:S01]  /*23b0*/  ISETP.GT.AND P4, PT, R10, 0x18, PT ;  /* 0x000000180a00780c */ /* 0x000fe20003f84270 */
[----:B------:R-:W-:Y:S01]  /*23c0*/  FMUL.FTZ R59, R73, UR6 ;  /* 0x00000006493b7c20 */ /* 0x000fe20008410000 */
[----:B-----5:R-:W-:Y:S01]  /*23d0*/  FSEL R102, R35, -INF , P3 ;  /* 0xff80000023667808 */ /* 0x020fe20001800000 */
[----:B------:R-:W4:Y:S01]  /*23e0*/  MUFU.TANH R26, R26 ;  /* 0x0000001a001a7308 */ /* 0x000f220000002400 */
[----:B------:R-:W-:Y:S01]  /*23f0*/  FMNMX.FTZ R29, R104, R29, !PT ;  /* 0x0000001d681d7209 */ /* 0x000fe20007810000 */
[----:B------:R-:W-:Y:S01]  /*2400*/  FMUL.FTZ R61, R77, UR6 ;  /* 0x000000064d3d7c20 */ /* 0x000fe20008410000 */
[----:B------:R-:W-:Y:S01]  /*2410*/  ISETP.GT.AND P3, PT, R10, 0x19, PT ;  /* 0x000000190a00780c */ /* 0x000fe20003f64270 */
[----:B------:R-:W-:Y:S01]  /*2420*/  FMUL.FTZ R31, R81, UR6 ;  /* 0x00000006511f7c20 */ /* 0x000fe20008410000 */
[----:B------:R-:W-:Y:S01]  /*2430*/  FSEL R100, R38, -INF , P4 ;  /* 0xff80000026647808 */ /* 0x000fe20002000000 */
[----:B------:R-:W-:Y:S01]  /*2440*/  FMUL.FTZ R35, R85, UR6 ;  /* 0x0000000655237c20 */ /* 0x000fe20008410000 */
[----:B------:R-:W-:Y:S01]  /*2450*/  FMNMX.FTZ R29, R102, R29, !PT ;  /* 0x0000001d661d7209 */ /* 0x000fe20007810000 */
[----:B------:R-:W-:Y:S01]  /*2460*/  MUFU.TANH R28, R28 ;  /* 0x0000001c001c7308 */ /* 0x000fe20000002400 */
[----:B------:R-:W-:Y:S01]  /*2470*/  ISETP.GT.AND P4, PT, R10, 0x20, PT ;  /* 0x000000200a00780c */ /* 0x000fe20003f84270 */
[----:B------:R5:W-:Y:S01]  /*2480*/  @!P1 SYNCS.ARRIVE.TRANS64.RED.A1T0 RZ, [R0+URZ], RZ ;  /* 0x000000ff00ff99a7 */ /* 0x000be2000810043f */
[----:B------:R-:W-:-:S02]  /*2490*/  FSEL R98, R98, -INF , P3 ;  /* 0xff80000062627808 */ /* 0x000fc40001800000 */
[----:B------:R-:W-:Y:S02]  /*24a0*/  FMNMX.FTZ R29, R100, R29, !PT ;  /* 0x0000001d641d7209 */ /* 0x000fe40007810000 */
[----:B------:R-:W-:Y:S01]  /*24b0*/  ISETP.GT.AND P3, PT, R10, 0x21, PT ;  /* 0x000000210a00780c */ /* 0x000fe20003f64270 */
[----:B------:R-:W5:Y:S01]  /*24c0*/  MUFU.TANH R27, R27 ;  /* 0x0000001b001b7308 */ /* 0x000f620000002400 */
[----:B-1----:R-:W-:Y:S02]  /*24d0*/  FSEL R96, R42, -INF , P4 ;  /* 0xff8000002a607808 */ /* 0x002fe40002000000 */
[----:B------:R-:W-:Y:S02]  /*24e0*/  FMNMX.FTZ R29, R98, R29, !PT ;  /* 0x0000001d621d7209 */ /* 0x000fe40007810000 */
[----:B------:R-:W-:Y:S02]  /*24f0*/  ISETP.GT.AND P4, PT, R10, 0x28, PT ;  /* 0x000000280a00780c */ /* 0x000fe40003f84270 */
[----:B---3--:R-:W-:Y:S01]  /*2500*/  FSEL R94, R94, -INF , P3 ;  /* 0xff8000005e5e7808 */ /* 0x008fe20001800000 */
[----:B------:R-:W-:Y:S01]  /*2510*/  MUFU.TANH R56, R56 ;  /* 0x0000003800387308 */ /* 0x000fe20000002400 */
[----:B------:R-:W-:-:S02]  /*2520*/  FMNMX.FTZ R29, R96, R29, !PT ;  /* 0x0000001d601d7209 */ /* 0x000fc40007810000 */
[----:B------:R-:W-:Y:S02]  /*2530*/  ISETP.GT.AND P3, PT, R10, 0x29, PT ;  /* 0x000000290a00780c */ /* 0x000fe40003f64270 */
[----:B0-----:R-:W-:Y:S02]  /*2540*/  FSEL R92, R92, -INF , P4 ;  /* 0xff8000005c5c7808 */ /* 0x001fe40002000000 */
[----:B------:R-:W-:Y:S01]  /*2550*/  FMNMX.FTZ R29, R94, R29, !PT ;  /* 0x0000001d5e1d7209 */ /* 0x000fe20007810000 */
[----:B------:R-:W0:Y:S01]  /*2560*/  MUFU.TANH R58, R58 ;  /* 0x0000003a003a7308 */ /* 0x000e220000002400 */
[----:B------:R-:W-:Y:S02]  /*2570*/  ISETP.GT.AND P4, PT, R10, 0x30, PT ;  /* 0x000000300a00780c */ /* 0x000fe40003f84270 */
[----:B--2---:R-:W-:Y:S02]  /*2580*/  FSEL R90, R90, -INF , P3 ;  /* 0xff8000005a5a7808 */ /* 0x004fe40001800000 */
[----:B------:R-:W-:-:S02]  /*2590*/  FMNMX.FTZ R29, R92, R29, !PT ;  /* 0x0000001d5c1d7209 */ /* 0x000fc40007810000 */
[----:B------:R-:W-:Y:S01]  /*25a0*/  ISETP.GT.AND P3, PT, R10, 0x31, PT ;  /* 0x000000310a00780c */ /* 0x000fe20003f64270 */
[----:B------:R4:W-:Y:S01]  /*25b0*/  MUFU.TANH R46, R70 ;  /* 0x00000046002e7308 */ /* 0x0009e20000002400 */
[----:B------:R-:W-:Y:S02]  /*25c0*/  FMNMX.FTZ R29, R90, R29, !PT ;  /* 0x0000001d5a1d7209 */ /* 0x000fe40007810000 */
[----:B------:R-:W-:-:S04]  /*25d0*/  VIADDMNMX R39, R37, R108, R39, PT ;  /* 0x0000006c25277246 */ /* 0x000fc80003800127 */
[----:B------:R-:W-:Y:S01]  /*25e0*/  ISETP.GT.AND P5, PT, R39, 0x8, PT ;  /* 0x000000082700780c */ /* 0x000fe20003fa4270 */
[----:B------:R-:W1:Y:S01]  /*25f0*/  MUFU.TANH R52, R52 ;  /* 0x0000003400347308 */ /* 0x000e620000002400 */
[----:B----4-:R-:W-:Y:S02]  /*2600*/  FSEL R70, R26, -INF , P4 ;  /* 0xff8000001a467808 */ /* 0x010fe40002000000 */
[----:B------:R-:W-:Y:S02]  /*2610*/  ISETP.GT.AND P4, PT, R10, 0x38, PT ;  /* 0x000000380a00780c */ /* 0x000fe40003f84270 */
[----:B------:R-:W-:Y:S02]  /*2620*/  FMNMX.FTZ R29, R70, R29, !PT ;  /* 0x0000001d461d7209 */ /* 0x000fe40007810000 */
[----:B-----5:R-:W-:Y:S01]  /*2630*/  FSEL R62, R27, -INF , P4 ;  /* 0xff8000001b3e7808 */ /* 0x020fe20002000000 */
[----:B------:R2:W-:Y:S01]  /*2640*/  MUFU.TANH R50, R66 ;  /* 0x0000004200327308 */ /* 0x0005e20000002400 */
[----:B------:R-:W-:-:S04]  /*2650*/  ISETP.GT.AND P4, PT, R10, 0x40, PT ;  /* 0x000000400a00780c */ /* 0x000fc80003f84270 */
[----:B0-----:R-:W-:Y:S02]  /*2660*/  FSEL R58, R58, -INF , P4 ;  /* 0xff8000003a3a7808 */ /* 0x001fe40002000000 */
[----:B------:R-:W-:Y:S01]  /*2670*/  ISETP.GT.AND P4, PT, R10, 0x48, PT ;  /* 0x000000480a00780c */ /* 0x000fe20003f84270 */
[----:B------:R-:W0:Y:S01]  /*2680*/  MUFU.TANH R54, R54 ;  /* 0x0000003600367308 */ /* 0x000e220000002400 */
[----:B--2---:R-:W-:Y:S02]  /*2690*/  FSEL R66, R28, -INF , P3 ;  /* 0xff8000001c427808 */ /* 0x004fe40001800000 */
[----:B------:R-:W-:Y:S02]  /*26a0*/  ISETP.GT.AND P3, PT, R10, 0x39, PT ;  /* 0x000000390a00780c */ /* 0x000fe40003f64270 */
[----:B------:R-:W-:Y:S02]  /*26b0*/  FMNMX.FTZ R29, R66, R29, !PT ;  /* 0x0000001d421d7209 */ /* 0x000fe40007810000 */
[----:B------:R-:W-:Y:S01]  /*26c0*/  FSEL R56, R56, -INF , P3 ;  /* 0xff80000038387808 */ /* 0x000fe20001800000 */
[----:B------:R-:W2:Y:S01]  /*26d0*/  MUFU.TANH R48, R63 ;  /* 0x0000003f00307308 */ /* 0x000ea20000002400 */
[----:B------:R-:W-:-:S02]  /*26e0*/  FMNMX.FTZ R29, R62, R29, !PT ;  /* 0x0000001d3e1d7209 */ /* 0x000fc40007810000 */
[----:B------:R-:W-:Y:S02]  /*26f0*/  ISETP.GT.AND P3, PT, R10, 0x41, PT ;  /* 0x000000410a00780c */ /* 0x000fe40003f64270 */
[----:B------:R-:W-:Y:S02]  /*2700*/  FMNMX.FTZ R29, R56, R29, !PT ;  /* 0x0000001d381d7209 */ /* 0x000fe40007810000 */
[----:B-1----:R-:W-:Y:S01]  /*2710*/  FSEL R52, R52, -INF , P3 ;  /* 0xff80000034347808 */ /* 0x002fe20001800000 */
[----:B------:R-:W1:Y:S01]  /*2720*/  MUFU.TANH R44, R67 ;  /* 0x00000043002c7308 */ /* 0x000e620000002400 */
[----:B------:R-:W-:Y:S02]  /*2730*/  FMNMX.FTZ R29, R58, R29, !PT ;  /* 0x0000001d3a1d7209 */ /* 0x000fe40007810000 */
[----:B------:R-:W-:Y:S02]  /*2740*/  ISETP.GT.AND P3, PT, R10, 0x49, PT ;  /* 0x000000490a00780c */ /* 0x000fe40003f64270 */
[----:B0-----:R-:W-:-:S02]  /*2750*/  FSEL R54, R54, -INF , P4 ;  /* 0xff80000036367808 */ /* 0x001fc40002000000 */
[----:B------:R-:W-:Y:S01]  /*2760*/  FMNMX.FTZ R29, R52, R29, !PT ;  /* 0x0000001d341d7209 */ /* 0x000fe20007810000 */
[----:B------:R-:W0:Y:S01]  /*2770*/  MUFU.TANH R40, R71 ;  /* 0x0000004700287308 */ /* 0x000e220000002400 */
[----:B------:R-:W-:Y:S02]  /*2780*/  ISETP.GT.AND P4, PT, R10, 0x50, PT ;  /* 0x000000500a00780c */ /* 0x000fe40003f84270 */
[----:B--2---:R-:W-:Y:S02]  /*2790*/  FSEL R48, R48, -INF , P3 ;  /* 0xff80000030307808 */ /* 0x004fe40001800000 */
[----:B------:R-:W-:Y:S02]  /*27a0*/  FMNMX.FTZ R29, R54, R29, !PT ;  /* 0x0000001d361d7209 */ /* 0x000fe40007810000 */
[----:B------:R-:W-:Y:S01]  /*27b0*/  ISETP.GT.AND P3, PT, R10, 0x51, PT ;  /* 0x000000510a00780c */ /* 0x000fe20003f64270 */
[----:B------:R-:W2:Y:S01]  /*27c0*/  MUFU.TANH R42, R74 ;  /* 0x0000004a002a7308 */ /* 0x000ea20000002400 */
[----:B------:R-:W-:-:S02]  /*27d0*/  FSEL R50, R50, -INF , P4 ;  /* 0xff80000032327808 */ /* 0x000fc40002000000 */
[----:B------:R-:W-:Y:S02]  /*27e0*/  FMNMX.FTZ R29, R48, R29, !PT ;  /* 0x0000001d301d7209 */ /* 0x000fe40007810000 */
[----:B------:R-:W-:Y:S02]  /*27f0*/  ISETP.GT.AND P4, PT, R10, 0x58, PT ;  /* 0x000000580a00780c */ /* 0x000fe40003f84270 */
[----:B-1----:R-:W-:Y:S01]  /*2800*/  FSEL R44, R44, -INF , P3 ;  /* 0xff8000002c2c7808 */ /* 0x002fe20001800000 */
[----:B------:R-:W1:Y:S01]  /*2810*/  MUFU.TANH R26, R75 ;  /* 0x0000004b001a7308 */ /* 0x000e620000002400 */
[----:B------:R-:W-:Y:S02]  /*2820*/  FMNMX.FTZ R29, R50, R29, !PT ;  /* 0x0000001d321d7209 */ /* 0x000fe40007810000 */
[----:B------:R-:W-:Y:S02]  /*2830*/  ISETP.GT.AND P3, PT, R10, 0x59, PT ;  /* 0x000000590a00780c */ /* 0x000fe40003f64270 */
[----:B------:R-:W-:-:S02]  /*2840*/  FSEL R46, R46, -INF , P4 ;  /* 0xff8000002e2e7808 */ /* 0x000fc40002000000 */
[----:B------:R-:W-:Y:S01]  /*2850*/  FMNMX.FTZ R29, R44, R29, !PT ;  /* 0x0000001d2c1d7209 */ /* 0x000fe20007810000 */
[----:B------:R-:W3:Y:S01]  /*2860*/  MUFU.TANH R30, R78 ;  /* 0x0000004e001e7308 */ /* 0x000ee20000002400 */
        /* <DEDUP_REMOVED lines=8> */
[----:B-1----:R-:W-:Y:S01]  /*28f0*/  FSEL R26, R26, -INF , P3 ;  /* 0xff8000001a1a7808 */ /* 0x002fe20001800000 */
[----:B------:R-:W1:Y:S01]  /*2900*/  MUFU.TANH R32, R82 ;  /* 0x0000005200207308 */ /* 0x000e620000002400 */
[----:B------:R-:W-:Y:S02]  /*2910*/  FMNMX.FTZ R29, R42, R29, !PT ;  /* 0x0000001d2a1d7209 */ /* 0x000fe40007810000 */
[----:B------:R-:W-:Y:S02]  /*2920*/  ISETP.GT.AND P3, PT, R10, 0x69, PT ;  /* 0x000000690a00780c */ /* 0x000fe40003f64270 */
[----:B---3--:R-:W-:-:S02]  /*2930*/  FSEL R30, R30, -INF , P4 ;  /* 0xff8000001e1e7808 */ /* 0x008fc40002000000 */
[----:B------:R-:W-:Y:S01]  /*2940*/  FMNMX.FTZ R29, R26, R29, !PT ;  /* 0x0000001d1a1d7209 */ /* 0x000fe20007810000 */
[----:B------:R-:W2:Y:S01]  /*2950*/  MUFU.TANH R38, R83 ;  /* 0x0000005300267308 */ /* 0x000ea20000002400 */
[----:B------:R-:W-:Y:S02]  /*2960*/  ISETP.GT.AND P4, PT, R10, 0x70, PT ;  /* 0x000000700a00780c */ /* 0x000fe40003f84270 */
[----:B0-----:R-:W-:Y:S02]  /*2970*/  FSEL R28, R28, -INF , P3 ;  /* 0xff8000001c1c7808 */ /* 0x001fe40001800000 */
[----:B------:R-:W-:Y:S02]  /*2980*/  FMNMX.FTZ R29, R30, R29, !PT ;  /* 0x0000001d1e1d7209 */ /* 0x000fe40007810000 */
[----:B------:R-:W-:Y:S01]  /*2990*/  ISETP.GT.AND P3, PT, R10, 0x71, PT ;  /* 0x000000710a00780c */ /* 0x000fe20003f64270 */
[----:B------:R-:W0:Y:S01]  /*29a0*/  MUFU.TANH R36, R86 ;  /* 0x0000005600247308 */ /* 0x000e220000002400 */
[----:B-1----:R-:W-:-:S02]  /*29b0*/  FSEL R32, R32, -INF , P4 ;  /* 0xff80000020207808 */ /* 0x002fc40002000000 */
[----:B------:R-:W-:Y:S02]  /*29c0*/  FMNMX.FTZ R29, R28, R29, !PT ;  /* 0x0000001d1c1d7209 */ /* 0x000fe40007810000 */
[----:B------:R-:W-:Y:S02]  /*29d0*/  ISETP.GT.AND P4, PT, R10, 0x78, PT ;  /* 0x000000780a00780c */ /* 0x000fe40003f84270 */
[----:B------:R-:W-:Y:S01]  /*29e0*/  FMNMX.FTZ R29, R32, R29, !PT ;  /* 0x0000001d201d7209 */ /* 0x000fe20007810000 */
[----:B------:R-:W1:Y:S01]  /*29f0*/  MUFU.TANH R34, R87 ;  /* 0x0000005700227308 */ /* 0x000e620000002400 */
[----:B--2---:R-:W-:Y:S02]  /*2a00*/  FSEL R38, R38, -INF , P3 ;  /* 0xff80000026267808 */ /* 0x004fe40001800000 */
[----:B------:R-:W-:Y:S02]  /*2a10*/  ISETP.GT.AND P3, PT, R10, 0x79, PT ;  /* 0x000000790a00780c */ /* 0x000fe40003f64270 */
[----:B------:R-:W-:-:S03]  /*2a20*/  FMNMX.FTZ R29, R38, R29, !PT ;  /* 0x0000001d261d7209 */ /* 0x000fc60007810000 */
[----:B------:R-:W-:Y:S01]  /*2a30*/  MUFU.TANH R89, R89 ;  /* 0x0000005900597308 */ /* 0x000fe20000002400 */
[----:B0-----:R-:W-:Y:S02]  /*2a40*/  FSEL R36, R36, -INF , P4 ;  /* 0xff80000024247808 */ /* 0x001fe40002000000 */
[----:B------:R-:W-:Y:S02]  /*2a50*/  ISETP.GT.AND P4, PT, R39, 0x1, PT ;  /* 0x000000012700780c */ /* 0x000fe40003f84270 */
[----:B------:R-:W-:-:S03]  /*2a60*/  FMNMX.FTZ R29, R36, R29, !PT ;  /* 0x0000001d241d7209 */ /* 0x000fc60007810000 */
[----:B------:R-:W0:Y:S01]  /*2a70*/  MUFU.TANH R25, R25 ;  /* 0x0000001900197308 */ /* 0x000e220000002400 */
[----:B-1----:R-:W-:-:S04]  /*2a80*/  FSEL R34, R34, -INF , P3 ;  /* 0xff80000022227808 */ /* 0x002fc80001800000 */
[----:B------:R-:W-:-:S03]  /*2a90*/  FMNMX.FTZ R29, R34, R29, !PT ;  /* 0x0000001d221d7209 */ /* 0x000fc60007810000 */
[----:B------:R-:W1:Y:S02]  /*2aa0*/  MUFU.TANH R24, R24 ;  /* 0x0000001800187308 */ /* 0x000e640000002400 */
[----:B------:R-:W2:Y:S06]  /*2ab0*/  SHFL.BFLY PT, R10, R29, 0x2, 0x1f ;  /* 0x0c401f001d0a7f89 */ /* 0x000eac00000e0000 */
[----:B------:R-:W-:Y:S01]  /*2ac0*/  MUFU.TANH R21, R21 ;  /* 0x0000001500157308 */ /* 0x000fe20000002400 */
[----:B0-----:R-:W-:Y:S02]  /*2ad0*/  FSEL R25, R25, -INF , P4 ;  /* 0xff80000019197808 */ /* 0x001fe40002000000 */
[----:B------:R-:W-:-:S05]  /*2ae0*/  ISETP.GT.AND P4, PT, R39, 0x10, PT ;  /* 0x000000102700780c */ /* 0x000fca0003f84270 */
[----:B------:R-:W0:Y:S01]  /*2af0*/  MUFU.TANH R15, R15 ;  /* 0x0000000f000f7308 */ /* 0x000e220000002400 */
[----:B-1----:R-:W-:-:S07]  /*2b00*/  FSEL R68, R24, -INF , P5 ;  /* 0xff80000018447808 */ /* 0x002fce0002800000 */
[----:B------:R-:W-:Y:S01]  /*2b10*/  MUFU.TANH R20, R20 ;  /* 0x0000001400147308 */ /* 0x000fe20000002400 */
[----:B--2---:R-:W-:Y:S01]  /*2b20*/  FMNMX.FTZ R10, R29, R10, !PT ;  /* 0x0000000a1d0a7209 */ /* 0x004fe20007810000 */
[----:B------:R-:W-:-:S04]  /*2b30*/  FMUL.FTZ R29, R80, UR6 ;  /* 0x00000006501d7c20 */ /* 0x000fc80008410000 */
[----:B------:R-:W1:Y:S02]  /*2b40*/  SHFL.BFLY PT, R27, R10, 0x1, 0x1f ;  /* 0x0c201f000a1b7f89 */ /* 0x000e6400000e0000 */
[----:B------:R-:W2:Y:S01]  /*2b50*/  MUFU.TANH R14, R14 ;  /* 0x0000000e000e7308 */ /* 0x000ea20000002400 */
[----:B0-----:R-:W-:Y:S02]  /*2b60*/  FSEL R74, R15, -INF , P4 ;  /* 0xff8000000f4a7808 */ /* 0x001fe40002000000 */
[----:B------:R-:W-:-:S05]  /*2b70*/  ISETP.GT.AND P4, PT, R39, 0x18, PT ;  /* 0x000000182700780c */ /* 0x000fca0003f84270 */
[----:B------:R-:W-:Y:S08]  /*2b80*/  MUFU.TANH R13, R13 ;  /* 0x0000000d000d7308 */ /* 0x000ff00000002400 */
[----:B------:R-:W0:Y:S01]  /*2b90*/  MUFU.TANH R11, R11 ;  /* 0x0000000b000b7308 */ /* 0x000e220000002400 */
[----:B--2---:R-:W-:Y:S02]  /*2ba0*/  FSEL R76, R14, -INF , P4 ;  /* 0xff8000000e4c7808 */ /* 0x004fe40002000000 */
[----:B------:R-:W-:-:S02]  /*2bb0*/  ISETP.GT.AND P4, PT, R39, 0x20, PT ;  /* 0x000000202700780c */ /* 0x000fc40003f84270 */
[----:B-1----:R-:W-:-:S03]  /*2bc0*/  FMNMX.FTZ R10, R10, R27, !PT ;  /* 0x0000001b0a0a7209 */ /* 0x002fc60007810000 */
[----:B------:R-:W1:Y:S01]  /*2bd0*/  MUFU.TANH R12, R12 ;  /* 0x0000000c000c7308 */ /* 0x000e620000002400 */
[C---:B------:R-:W-:Y:S01]  /*2be0*/  FSETP.NEU.FTZ.AND P3, PT, R10.reuse, -INF , PT ;  /* 0xff8000000a00780b */ /* 0x040fe20003f7d000 */
[----:B------:R-:W-:-:S06]  /*2bf0*/  FMUL.FTZ R27, R10, R41 ;  /* 0x000000290a1b7220 */ /* 0x000fcc0000410000 */
[----:B------:R-:W2:Y:S01]  /*2c00*/  MUFU.TANH R2, R2 ;  /* 0x0000000200027308 */ /* 0x000ea20000002400 */
[----:B------:R-:W-:Y:S02]  /*2c10*/  FSEL R27, R27, RZ, P3 ;  /* 0x000000ff1b1b7208 */ /* 0x000fe40001800000 */
[----:B------:R-:W-:Y:S02]  /*2c20*/  ISETP.GT.AND P3, PT, R39, RZ, PT ;  /* 0x000000ff2700720c */ /* 0x000fe40003f64270 */
[----:B0-----:R-:W-:Y:S01]  /*2c30*/  FSEL R80, R11, -INF , P4 ;  /* 0xff8000000b507808 */ /* 0x001fe20002000000 */
[-CC-:B------:R-:W-:Y:S01]  /*2c40*/  FFMA.FTZ R141, R96, R41.reuse, -R27.reuse ;  /* 0x00000029608d7223 */ /* 0x180fe2000001081b */
[----:B------:R-:W-:Y:S01]  /*2c50*/  FSEL R64, R89, -INF , P3 ;  /* 0xff80000059407808 */ /* 0x000fe20001800000 */
[----:B------:R-:W0:Y:S01]  /*2c60*/  MUFU.TANH R3, R3 ;  /* 0x0000000300037308 */ /* 0x000e220000002400 */
[----:B------:R-:W-:Y:S01]  /*2c70*/  ISETP.GT.AND P3, PT, R39, 0x9, PT ;  /* 0x000000092700780c */ /* 0x000fe20003f64270 */
[--C-:B------:R-:W-:Y:S01]  /*2c80*/  FFMA.FTZ R143, R92, R41, -R27.reuse ;  /* 0x000000295c8f7223 */ /* 0x100fe2000001081b */
[----:B------:R-:W-:Y:S01]  /*2c90*/  FMNMX.FTZ R37, R64, R25, !PT ;  /* 0x0000001940257209 */ /* 0x000fe20007810000 */
[-CC-:B------:R-:W-:Y:S01]  /*2ca0*/  FFMA.FTZ R147, R100, R41.reuse, -R27.reuse ;  /* 0x0000002964937223 */ /* 0x180fe2000001081b */
[----:B------:R-:W-:Y:S01]  /*2cb0*/  FSEL R72, R21, -INF , P3 ;  /* 0xff80000015487808 */ /* 0x000fe20001800000 */
[--C-:B------:R-:W-:Y:S01]  /*2cc0*/  FFMA.FTZ R14, R102, R41, -R27.reuse ;  /* 0x00000029660e7223 */ /* 0x100fe2000001081b */
[----:B------:R-:W-:Y:S01]  /*2cd0*/  FMNMX.FTZ R37, R68, R37, !PT ;  /* 0x0000002544257209 */ /* 0x000fe20007810000 */
[----:B------:R-:W3:Y:S01]  /*2ce0*/  MUFU.TANH R4, R4 ;  /* 0x0000000400047308 */ /* 0x000ee20000002400 */
[C---:B------:R-:W-:Y:S01]  /*2cf0*/  ISETP.GT.AND P3, PT, R39.reuse, 0x11, PT ;  /* 0x000000112700780c */ /* 0x040fe20003f64270 */
[--C-:B------:R-:W-:Y:S01]  /*2d00*/  FFMA.FTZ R137, R70, R41, -R27.reuse ;  /* 0x0000002946897223 */ /* 0x100fe2000001081b */
[----:B------:R-:W-:Y:S01]  /*2d10*/  FMNMX.FTZ R37, R72, R37, !PT ;  /* 0x0000002548257209 */ /* 0x000fe20007810000 */
[-CC-:B------:R-:W-:Y:S01]  /*2d20*/  FFMA.FTZ R145, R104, R41.reuse, -R27.reuse ;  /* 0x0000002968917223 */ /* 0x180fe2000001081b */
[----:B------:R-:W-:Y:S01]  /*2d30*/  FSEL R20, R20, -INF , P3 ;  /* 0xff80000014147808 */ /* 0x000fe20001800000 */
[--C-:B------:R-:W-:Y:S01]  /*2d40*/  FFMA.FTZ R24, R106, R41, -R27.reuse ;  /* 0x000000296a187223 */ /* 0x100fe2000001081b */
[----:B------:R-:W-:Y:S01]  /*2d50*/  FMNMX.FTZ R37, R74, R37, !PT ;  /* 0x000000254a257209 */ /* 0x000fe20007810000 */
[----:B------:R-:W4:Y:S01]  /*2d60*/  MUFU.TANH R6, R6 ;  /* 0x0000000600067308 */ /* 0x000f220000002400 */
[----:B------:R-:W-:Y:S01]  /*2d70*/  ISETP.GT.AND P3, PT, R39, 0x19, PT ;  /* 0x000000192700780c */ /* 0x000fe20003f64270 */
[--C-:B------:R-:W-:Y:S01]  /*2d80*/  FFMA.FTZ R139, R62, R41, -R27.reuse ;  /* 0x000000293e8b7223 */ /* 0x100fe2000001081b */
[----:B------:R-:W-:Y:S01]  /*2d90*/  FMNMX.FTZ R37, R20, R37, !PT ;  /* 0x0000002514257209 */ /* 0x000fe20007810000 */
[-CC-:B------:R-:W-:Y:S01]  /*2da0*/  FFMA.FTZ R151, R110, R41.reuse, -R27.reuse ;  /* 0x000000296e977223 */ /* 0x180fe2000001081b */
[----:B------:R-:W-:Y:S01]  /*2db0*/  FSEL R78, R13, -INF , P3 ;  /* 0xff8000000d4e7808 */ /* 0x000fe20001800000 */
[--C-:B------:R-:W-:Y:S01]  /*2dc0*/  FFMA.FTZ R60, R112, R41, -R27.reuse ;  /* 0x00000029703c7223 */ /* 0x100fe2000001081b */
[----:B------:R-:W-:Y:S01]  /*2dd0*/  FMNMX.FTZ R37, R76, R37, !PT ;  /* 0x000000254c257209 */ /* 0x000fe20007810000 */
[----:B------:R-:W5:Y:S01]  /*2de0*/  MUFU.TANH R5, R5 ;  /* 0x0000000500057308 */ /* 0x000f620000002400 */
[C---:B------:R-:W-:Y:S01]  /*2df0*/  ISETP.GT.AND P3, PT, R39.reuse, 0x21, PT ;  /* 0x000000212700780c */ /* 0x040fe20003f64270 */
[--C-:B------:R-:W-:Y:S01]  /*2e00*/  FFMA.FTZ R149, R114, R41, -R27.reuse ;  /* 0x0000002972957223 */ /* 0x100fe2000001081b */
[----:B------:R-:W-:Y:S01]  /*2e10*/  FMNMX.FTZ R37, R78, R37, !PT ;  /* 0x000000254e257209 */ /* 0x000fe20007810000 */
[-CC-:B------:R-:W-:Y:S01]  /*2e20*/  FFMA.FTZ R133, R58, R41.reuse, -R27.reuse ;  /* 0x000000293a857223 */ /* 0x180fe2000001081b */
[C---:B------:R-:W-:Y:S01]  /*2e30*/  ISETP.GT.AND P4, PT, R39.reuse, 0x28, PT ;  /* 0x000000282700780c */ /* 0x040fe20003f84270 */
[--C-:B------:R-:W-:Y:S01]  /*2e40*/  FFMA.FTZ R135, R54, R41, -R27.reuse ;  /* 0x0000002936877223 */ /* 0x100fe2000001081b */
[----:B-1----:R-:W-:Y:S01]  /*2e50*/  FSEL R12, R12, -INF , P3 ;  /* 0xff8000000c0c7808 */ /* 0x002fe20001800000 */
[----:B------:R-:W1:Y:S01]  /*2e60*/  MUFU.TANH R7, R7 ;  /* 0x0000000700077308 */ /* 0x000e620000002400 */
[----:B------:R-:W-:Y:S01]  /*2e70*/  FMNMX.FTZ R37, R80, R37, !PT ;  /* 0x0000002550257209 */ /* 0x000fe20007810000 */
[-CC-:B------:R-:W-:Y:S01]  /*2e80*/  FFMA.FTZ R127, R30, R41.reuse, -R27.reuse ;  /* 0x000000291e7f7223 */ /* 0x180fe2000001081b */
[C---:B------:R-:W-:Y:S01]  /*2e90*/  ISETP.GT.AND P3, PT, R39.reuse, 0x29, PT ;  /* 0x000000292700780c */ /* 0x040fe20003f64270 */
[-CC-:B------:R-:W-:Y:S01]  /*2ea0*/  FFMA.FTZ R121, R32, R41.reuse, -R27.reuse ;  /* 0x0000002920797223 */ /* 0x180fe2000001081b */
[----:B--2---:R-:W-:Y:S01]  /*2eb0*/  FSEL R82, R2, -INF , P4 ;  /* 0xff80000002527808 */ /* 0x004fe20002000000 */
[--C-:B------:R-:W-:Y:S01]  /*2ec0*/  FFMA.FTZ R2, R98, R41, -R27.reuse ;  /* 0x0000002962027223 */ /* 0x100fe2000001081b */
[----:B------:R-:W-:Y:S01]  /*2ed0*/  FMNMX.FTZ R37, R12, R37, !PT ;  /* 0x000000250c257209 */ /* 0x000fe20007810000 */
[----:B------:R-:W2:Y:S01]  /*2ee0*/  MUFU.TANH R8, R8 ;  /* 0x0000000800087308 */ /* 0x000ea20000002400 */
[----:B------:R-:W-:Y:S01]  /*2ef0*/  ISETP.GT.AND P4, PT, R39, 0x30, PT ;  /* 0x000000302700780c */ /* 0x000fe20003f84270 */
[-CC-:B------:R-:W-:Y:S01]  /*2f00*/  FFMA.FTZ R66, R66, R41.reuse, -R27.reuse ;  /* 0x0000002942427223 */ /* 0x180fe2000001081b */
[----:B0-----:R-:W-:Y:S01]  /*2f10*/  FSEL R84, R3, -INF , P3 ;  /* 0xff80000003547808 */ /* 0x001fe20001800000 */
[--C-:B------:R-:W-:Y:S01]  /*2f20*/  FFMA.FTZ R56, R56, R41, -R27.reuse ;  /* 0x0000002938387223 */ /* 0x100fe2000001081b */
[----:B------:R-:W-:Y:S01]  /*2f30*/  FMNMX.FTZ R37, R82, R37, !PT ;  /* 0x0000002552257209 */ /* 0x000fe20007810000 */
[-CC-:B------:R-:W-:Y:S01]  /*2f40*/  FFMA.FTZ R52, R52, R41.reuse, -R27.reuse ;  /* 0x0000002934347223 */ /* 0x180fe2000001081b */
[C---:B------:R-:W-:Y:S01]  /*2f50*/  ISETP.GT.AND P3, PT, R39.reuse, 0x31, PT ;  /* 0x000000312700780c */ /* 0x040fe20003f64270 */
[----:B------:R-:W0:Y:S01]  /*2f60*/  MUFU.TANH R9, R9 ;  /* 0x0000000900097308 */ /* 0x000e220000002400 */
[----:B---3--:R-:W-:Y:S01]  /*2f70*/  FSEL R86, R4, -INF , P4 ;  /* 0xff80000004567808 */ /* 0x008fe20002000000 */
[--C-:B------:R-:W-:Y:S01]  /*2f80*/  FFMA.FTZ R4, R94, R41, -R27.reuse ;  /* 0x000000295e047223 */ /* 0x100fe2000001081b */
[----:B------:R-:W-:Y:S01]  /*2f90*/  FMNMX.FTZ R37, R84, R37, !PT ;  /* 0x0000002554257209 */ /* 0x000fe20007810000 */
[-CC-:B------:R-:W-:Y:S01]  /*2fa0*/  FFMA.FTZ R48, R48, R41.reuse, -R27.reuse ;  /* 0x0000002930307223 */ /* 0x180fe2000001081b */
[C---:B------:R-:W-:Y:S01]  /*2fb0*/  ISETP.GT.AND P4, PT, R39.reuse, 0x38, PT ;  /* 0x000000382700780c */ /* 0x040fe20003f84270 */
[--C-:B------:R-:W-:Y:S01]  /*2fc0*/  FFMA.FTZ R129, R50, R41, -R27.reuse ;  /* 0x0000002932817223 */ /* 0x100fe2000001081b */
[----:B----4-:R-:W-:Y:S01]  /*2fd0*/  FSEL R6, R6, -INF , P3 ;  /* 0xff80000006067808 */ /* 0x010fe20001800000 */
[----:B------:R-:W3:Y:S01]  /*2fe0*/  MUFU.TANH R43, R43 ;  /* 0x0000002b002b7308 */ /* 0x000ee20000002400 */
        /* <DEDUP_REMOVED lines=10> */
[----:B-1----:R-:W-:Y:S01]  /*3090*/  FSEL R94, R7, -INF , P3 ;  /* 0xff800000075e7808 */ /* 0x002fe20001800000 */
[--C-:B------:R-:W-:Y:S01]  /*30a0*/  FFMA.FTZ R26, R26, R41, -R27.reuse ;  /* 0x000000291a1a7223 */ /* 0x100fe2000001081b */
[----:B------:R-:W-:Y:S01]  /*30b0*/  FMNMX.FTZ R37, R96, R37, !PT ;  /* 0x0000002560257209 */ /* 0x000fe20007810000 */
[-CC-:B------:R-:W-:Y:S01]  /*30c0*/  FFMA.FTZ R28, R28, R41.reuse, -R27.reuse ;  /* 0x000000291c1c7223 */ /* 0x180fe2000001081b */
[C---:B------:R-:W-:Y:S01]  /*30d0*/  ISETP.GT.AND P3, PT, R39.reuse, 0x41, PT ;  /* 0x000000412700780c */ /* 0x040fe20003f64270 */
        /* <DEDUP_REMOVED lines=12> */
[----:B---3--:R-:W-:Y:S02]  /*31a0*/  FSEL R100, R43, -INF , P4 ;  /* 0xff8000002b647808 */ /* 0x008fe40002000000 */
[----:B------:R-:W-:Y:S01]  /*31b0*/  FMNMX.FTZ R37, R92, R37, !PT ;  /* 0x000000255c257209 */ /* 0x000fe20007810000 */
[----:B------:R-:W2:Y:S01]  /*31c0*/  MUFU.TANH R49, R49 ;  /* 0x0000003100317308 */ /* 0x000ea20000002400 */
[----:B------:R-:W-:Y:S02]  /*31d0*/  ISETP.GT.AND P4, PT, R39, 0x50, PT ;  /* 0x000000502700780c */ /* 0x000fe40003f84270 */
[----:B----4-:R-:W-:Y:S02]  /*31e0*/  FSEL R90, R45, -INF , P3 ;  /* 0xff8000002d5a7808 */ /* 0x010fe40001800000 */
[----:B------:R-:W-:Y:S02]  /*31f0*/  FMNMX.FTZ R37, R100, R37, !PT ;  /* 0x0000002564257209 */ /* 0x000fe40007810000 */
[----:B------:R-:W-:Y:S01]  /*3200*/  ISETP.GT.AND P3, PT, R39, 0x51, PT ;  /* 0x000000512700780c */ /* 0x000fe20003f64270 */
[----:B------:R-:W3:Y:S01]  /*3210*/  MUFU.TANH R55, R55 ;  /* 0x0000003700377308 */ /* 0x000ee20000002400 */
[----:B-1----:R-:W-:-:S02]  /*3220*/  FSEL R102, R47, -INF , P4 ;  /* 0xff8000002f667808 */ /* 0x002fc40002000000 */
[----:B------:R-:W-:Y:S02]  /*3230*/  FMNMX.FTZ R37, R90, R37, !PT ;  /* 0x000000255a257209 */ /* 0x000fe40007810000 */
[----:B------:R-:W-:Y:S02]  /*3240*/  ISETP.GT.AND P4, PT, R39, 0x58, PT ;  /* 0x000000582700780c */ /* 0x000fe40003f84270 */
[----:B0-----:R-:W-:Y:S01]  /*3250*/  FSEL R70, R51, -INF , P3 ;  /* 0xff80000033467808 */ /* 0x001fe20001800000 */
[----:B------:R-:W0:Y:S01]  /*3260*/  MUFU.TANH R53, R53 ;  /* 0x0000003500357308 */ /* 0x000e220000002400 */
[----:B------:R-:W-:Y:S02]  /*3270*/  FMNMX.FTZ R37, R102, R37, !PT ;  /* 0x0000002566257209 */ /* 0x000fe40007810000 */
[----:B------:R-:W-:Y:S02]  /*3280*/  ISETP.GT.AND P3, PT, R39, 0x59, PT ;  /* 0x000000592700780c */ /* 0x000fe40003f64270 */
[----:B--2---:R-:W-:-:S02]  /*3290*/  FSEL R104, R49, -INF , P4 ;  /* 0xff80000031687808 */ /* 0x004fc40002000000 */
[----:B------:R-:W-:Y:S01]  /*32a0*/  FMNMX.FTZ R37, R70, R37, !PT ;  /* 0x0000002546257209 */ /* 0x000fe20007810000 */
[----:B------:R-:W1:Y:S01]  /*32b0*/  MUFU.TANH R59, R59 ;  /* 0x0000003b003b7308 */ /* 0x000e620000002400 */
[----:B------:R-:W-:Y:S02]  /*32c0*/  ISETP.GT.AND P4, PT, R39, 0x60, PT ;  /* 0x000000602700780c */ /* 0x000fe40003f84270 */
[----:B---3--:R-:W-:Y:S02]  /*32d0*/  FSEL R106, R55, -INF , P3 ;  /* 0xff800000376a7808 */ /* 0x008fe40001800000 */
[----:B------:R-:W-:Y:S02]  /*32e0*/  FMNMX.FTZ R37, R104, R37, !PT ;  /* 0x0000002568257209 */ /* 0x000fe40007810000 */
[----:B------:R-:W-:Y:S01]  /*32f0*/  ISETP.GT.AND P3, PT, R39, 0x61, PT ;  /* 0x000000612700780c */ /* 0x000fe20003f64270 */
[----:B------:R-:W2:Y:S01]  /*3300*/  MUFU.TANH R57, R57 ;  /* 0x0000003900397308 */ /* 0x000ea20000002400 */
[----:B0-----:R-:W-:-:S02]  /*3310*/  FSEL R108, R53, -INF , P4 ;  /* 0xff800000356c7808 */ /* 0x001fc40002000000 */
[----:B------:R-:W-:Y:S02]  /*3320*/  FMNMX.FTZ R37, R106, R37, !PT ;  /* 0x000000256a257209 */ /* 0x000fe40007810000 */
[----:B------:R-:W-:Y:S02]  /*3330*/  ISETP.GT.AND P4, PT, R39, 0x68, PT ;  /* 0x000000682700780c */ /* 0x000fe40003f84270 */
[----:B------:R-:W-:Y:S01]  /*3340*/  FMNMX.FTZ R37, R108, R37, !PT ;  /* 0x000000256c257209 */ /* 0x000fe20007810000 */
[----:B------:R-:W0:Y:S01]  /*3350*/  MUFU.TANH R61, R61 ;  /* 0x0000003d003d7308 */ /* 0x000e220000002400 */
[----:B-1----:R-:W-:Y:S02]  /*3360*/  FSEL R62, R59, -INF , P3 ;  /* 0xff8000003b3e7808 */ /* 0x002fe40001800000 */
[----:B------:R-:W-:Y:S02]  /*3370*/  ISETP.GT.AND P3, PT, R39, 0x69, PT ;  /* 0x000000692700780c */ /* 0x000fe40003f64270 */
[----:B------:R-:W-:-:S03]  /*3380*/  FMNMX.FTZ R37, R62, R37, !PT ;  /* 0x000000253e257209 */ /* 0x000fc60007810000 */
[----:B------:R-:W1:Y:S01]  /*3390*/  MUFU.TANH R29, R29 ;  /* 0x0000001d001d7308 */ /* 0x000e620000002400 */
[----:B--2---:R-:W-:Y:S02]  /*33a0*/  FSEL R110, R57, -INF , P4 ;  /* 0xff800000396e7808 */ /* 0x004fe40002000000 */
[----:B------:R-:W-:Y:S02]  /*33b0*/  ISETP.GT.AND P4, PT, R39, 0x70, PT ;  /* 0x000000702700780c */ /* 0x000fe40003f84270 */
        /* <DEDUP_REMOVED lines=13> */
[----:B------:R-:W-:Y:S01]  /*3490*/  MUFU.EX2 R149, R149 ;  /* 0x0000009500957308 */ /* 0x000fe20000000800 */
[----:B0-----:R-:W-:-:S04]  /*34a0*/  FSEL R116, R33, -INF , P4 ;  /* 0xff80000021747808 */ /* 0x001fc80002000000 */
[----:B------:R-:W-:-:S03]  /*34b0*/  FMNMX.FTZ R37, R116, R37, !PT ;  /* 0x0000002574257209 */ /* 0x000fc60007810000 */
[----:B------:R-:W0:Y:S01]  /*34c0*/  MUFU.EX2 R60, R60 ;  /* 0x0000003c003c7308 */ /* 0x000e220000000800 */
[----:B-1----:R-:W-:Y:S02]  /*34d0*/  FSEL R118, R35, -INF , P3 ;  /* 0xff80000023767808 */ /* 0x002fe40001800000 */
[----:B------:R-:W1:Y:S02]  /*34e0*/  @P2 LDC R35, c[0x0][0x44c] ;  /* 0x00011300ff232b82 */ /* 0x000e640000000800 */
[----:B------:R-:W-:-:S03]  /*34f0*/  FMNMX.FTZ R37, R118, R37, !PT ;  /* 0x0000002576257209 */ /* 0x000fc60007810000 */
[----:B------:R-:W2:Y:S02]  /*3500*/  MUFU.EX2 R151, R151 ;  /* 0x0000009700977308 */ /* 0x000ea40000000800 */
[----:B------:R-:W3:Y:S06]  /*3510*/  SHFL.BFLY PT, R54, R37, 0x2, 0x1f ;  /* 0x0c401f0025367f89 */ /* 0x000eec00000e0000 */
[----:B------:R-:W4:Y:S08]  /*3520*/  MUFU.EX2 R24, R24 ;  /* 0x0000001800187308 */ /* 0x000f300000000800 */
[----:B------:R-:W5:Y:S08]  /*3530*/  MUFU.EX2 R145, R145 ;  /* 0x0000009100917308 */ /* 0x000f700000000800 */
[----:B------:R-:W1:Y:S01]  /*3540*/  MUFU.EX2 R14, R14 ;  /* 0x0000000e000e7308 */ /* 0x000e620000000800 */
[----:B---3--:R-:W-:-:S02]  /*3550*/  FMNMX.FTZ R54, R37, R54, !PT ;  /* 0x0000003625367209 */ /* 0x008fc40007810000 */
[----:B------:R-:W3:Y:S03]  /*3560*/  @P2 LDC R37, c[0x0][0x450] ;  /* 0x00011400ff252b82 */ /* 0x000ee60000000800 */
[----:B------:R-:W0:Y:S02]  /*3570*/  SHFL.BFLY PT, R51, R54, 0x1, 0x1f ;  /* 0x0c201f0036337f89 */ /* 0x000e2400000e0000 */
[----:B------:R-:W1:Y:S08]  /*3580*/  MUFU.EX2 R147, R147 ;  /* 0x0000009300937308 */ /* 0x000e700000000800 */
[----:B------:R-:W1:Y:S08]  /*3590*/  MUFU.EX2 R2, R2 ;  /* 0x0000000200027308 */ /* 0x000e700000000800 */
        /* <DEDUP_REMOVED lines=15> */
[----:B--2---:R-:W-:Y:S01]  /*3690*/  FADD.FTZ R27, R151, R6 ;  /* 0x00000006971b7221 */ /* 0x004fe20000010000 */
[-CC-:B------:R-:W-:Y:S01]  /*36a0*/  FFMA.FTZ R9, R20, R41.reuse, -R5.reuse ;  /* 0x0000002914097223 */ /* 0x180fe20000010805 */
[-CC-:B------:R-:W-:Y:S01]  /*36b0*/  FFMA.FTZ R146, R76, R41.reuse, -R5.reuse ;  /* 0x000000294c927223 */ /* 0x180fe20000010805 */
[-C--:B------:R-:W-:Y:S01]  /*36c0*/  FFMA.FTZ R11, R78, R41.reuse, -R5 ;  /* 0x000000294e0b7223 */ /* 0x080fe20000010805 */
[----:B----4-:R-:W-:Y:S01]  /*36d0*/  FADD.FTZ R6, R24, R27 ;  /* 0x0000001b18067221 */ /* 0x010fe20000010000 */
[-CC-:B------:R-:W-:Y:S01]  /*36e0*/  FFMA.FTZ R140, R80, R41.reuse, -R5.reuse ;  /* 0x00000029508c7223 */ /* 0x180fe20000010805 */
[----:B------:R-:W0:Y:S01]  /*36f0*/  MUFU.EX2 R3, R3 ;  /* 0x0000000300037308 */ /* 0x000e220000000800 */
[-CC-:B------:R-:W-:Y:S01]  /*3700*/  FFMA.FTZ R13, R12, R41.reuse, -R5.reuse ;  /* 0x000000290c0d7223 */ /* 0x180fe20000010805 */
[----:B-----5:R-:W-:Y:S01]  /*3710*/  FADD.FTZ R29, R145, R6 ;  /* 0x00000006911d7221 */ /* 0x020fe20000010000 */
[-CC-:B------:R-:W-:Y:S01]  /*3720*/  FFMA.FTZ R142, R82, R41.reuse, -R5.reuse ;  /* 0x00000029528e7223 */ /* 0x180fe20000010805 */
[-CC-:B------:R-:W-:Y:S01]  /*3730*/  FFMA.FTZ R15, R84, R41.reuse, -R5.reuse ;  /* 0x00000029540f7223 */ /* 0x180fe20000010805 */
[----:B------:R-:W-:Y:S01]  /*3740*/  FFMA.FTZ R136, R86, R41, -R5 ;  /* 0x0000002956887223 */ /* 0x000fe20000010805 */
[----:B-1----:R-:W-:Y:S01]  /*3750*/  FADD.FTZ R6, R14, R29 ;  /* 0x0000001d0e067221 */ /* 0x002fe20000010000 */
[----:B------:R-:W-:Y:S01]  /*3760*/  @P2 IMAD.HI.U32 R20, R16, R35, RZ ;  /* 0x0000002310142227 */ /* 0x000fe200078e00ff */
[----:B------:R-:W1:Y:S03]  /*3770*/  MUFU.EX2 R150, R150 ;  /* 0x0000009600967308 */ /* 0x000e660000000800 */
[-CC-:B------:R-:W-:Y:S01]  /*3780*/  FFMA.FTZ R138, R96, R41.reuse, -R5.reuse ;  /* 0x00000029608a7223 */ /* 0x180fe20000010805 */
[----:B------:R-:W-:Y:S01]  /*3790*/  FADD.FTZ R29, R147, R6 ;  /* 0x00000006931d7221 */ /* 0x000fe20000010000 */
[-CC-:B------:R-:W-:Y:S01]  /*37a0*/  FFMA.FTZ R25, R94, R41.reuse, -R5.reuse ;  /* 0x000000295e197223 */ /* 0x180fe20000010805 */
[-CC-:B------:R-:W-:Y:S01]  /*37b0*/  FFMA.FTZ R132, R98, R41.reuse, -R5.reuse ;  /* 0x0000002962847223 */ /* 0x180fe20000010805 */
[-C--:B------:R-:W-:Y:S01]  /*37c0*/  FFMA.FTZ R27, R92, R41.reuse, -R5 ;  /* 0x000000295c1b7223 */ /* 0x080fe20000010805 */
[----:B------:R-:W-:Y:S01]  /*37d0*/  FADD.FTZ R12, R2, R29 ;  /* 0x0000001d020c7221 */ /* 0x000fe20000010000 */
[----:B------:R-:W-:Y:S01]  /*37e0*/  FFMA.FTZ R134, R100, R41, -R5 ;  /* 0x0000002964867223 */ /* 0x000fe20000010805 */
[----:B------:R-:W2:Y:S01]  /*37f0*/  MUFU.EX2 R7, R7 ;  /* 0x0000000700077308 */ /* 0x000ea20000000800 */
[----:B0-----:R-:W-:Y:S01]  /*3800*/  FADD.FTZ R31, R148, R3 ;  /* 0x00000003941f7221 */ /* 0x001fe20000010000 */
[----:B------:R-:W-:Y:S01]  /*3810*/  FADD.FTZ R33, R141, R12 ;  /* 0x0000000c8d217221 */ /* 0x000fe20000010000 */
[----:B------:R-:W-:Y:S01]  /*3820*/  IMAD.MOV.U32 R12, RZ, RZ, R16 ;  /* 0x000000ffff0c7224 */ /* 0x000fe200078e0010 */
[----:B---3--:R-:W-:Y:S01]  /*3830*/  @P2 SHF.R.U32.HI R12, RZ, R37, R20 ;  /* 0x00000025ff0c2219 */ /* 0x008fe20000011614 */
[-CC-:B------:R-:W-:Y:S01]  /*3840*/  FFMA.FTZ R29, R90, R41.reuse, -R5.reuse ;  /* 0x000000295a1d7223 */ /* 0x180fe20000010805 */
[-CC-:B------:R-:W-:Y:S01]  /*3850*/  FFMA.FTZ R128, R102, R41.reuse, -R5.reuse ;  /* 0x0000002966807223 */ /* 0x180fe20000010805 */
[----:B------:R-:W-:Y:S01]  /*3860*/  FFMA.FTZ R130, R104, R41, -R5 ;  /* 0x0000002968827223 */ /* 0x000fe20000010805 */
[----:B------:R-:W0:Y:S01]  /*3870*/  MUFU.EX2 R144, R144 ;  /* 0x0000009000907308 */ /* 0x000e220000000800 */
[----:B-1----:R-:W-:Y:S01]  /*3880*/  FADD.FTZ R6, R150, R31 ;  /* 0x0000001f96067221 */ /* 0x002fe20000010000 */
[----:B------:R-:W-:Y:S01]  /*3890*/  IADD3 R12, R12, R17, -R18 ;  /* 0x000000110c0c7210 */ /* 0x000fe20007ffe812 */
[-CC-:B------:R-:W-:Y:S01]  /*38a0*/  FFMA.FTZ R124, R108, R41.reuse, -R5.reuse ;  /* 0x000000296c7c7223 */ /* 0x180fe20000010805 */
[-CC-:B------:R-:W-:Y:S01]  /*38b0*/  FFMA.FTZ R126, R110, R41.reuse, -R5.reuse ;  /* 0x000000296e7e7223 */ /* 0x180fe20000010805 */
[-CC-:B------:R-:W-:Y:S01]  /*38c0*/  FFMA.FTZ R112, R112, R41.reuse, -R5.reuse ;  /* 0x0000002970707223 */ /* 0x180fe20000010805 */
[----:B------:R-:W-:Y:S01]  /*38d0*/  SHF.R.S32.HI R43, RZ, 0x1f, R12 ;  /* 0x0000001fff2b7819 */ /* 0x000fe2000001140c */
        /* <DEDUP_REMOVED lines=11> */
[----:B------:R-:W-:Y:S01]  /*3990*/  FADD.FTZ R31, R143, R6 ;  /* 0x000000068f1f7221 */ /* 0x000fe20000010000 */
[----:B------:R-:W-:Y:S02]  /*39a0*/  F2FP.F16.F32.PACK_AB R148, R3, R148 ;  /* 0x000000940394723e */ /* 0x000fe400000000ff */
[----:B------:R-:W-:Y:S02]  /*39b0*/  CS2R R108, SRZ ;  /* 0x00000000006c7805 */ /* 0x000fe4000001ff00 */
[----:B------:R-:W-:Y:S02]  /*39c0*/  F2FP.F16.F32.PACK_AB R150, R7, R150 ;  /* 0x000000960796723e */ /* 0x000fe400000000ff */
[----:B------:R-:W-:-:S02]  /*39d0*/  CS2R R104, SRZ ;  /* 0x0000000000687805 */ /* 0x000fc4000001ff00 */
[----:B------:R-:W-:Y:S01]  /*39e0*/  F2FP.F16.F32.PACK_AB R141, R4, R141 ;  /* 0x0000008d048d723e */ /* 0x000fe200000000ff */
[----:B------:R-:W0:Y:S01]  /*39f0*/  MUFU.EX2 R8, R8 ;  /* 0x0000000800087308 */ /* 0x000e220000000800 */
[----:B-1----:R-:W-:Y:S01]  /*3a00*/  FADD.FTZ R33, R9, R0 ;  /* 0x0000000009217221 */ /* 0x002fe20000010000 */
[----:B------:R-:W-:Y:S02]  /*3a10*/  F2FP.F16.F32.PACK_AB R149, R60, R149 ;  /* 0x000000953c95723e */ /* 0x000fe400000000ff */
[----:B------:R-:W-:Y:S02]  /*3a20*/  CS2R R102, SRZ ;  /* 0x0000000000667805 */ /* 0x000fe4000001ff00 */
[----:B------:R-:W-:Y:S02]  /*3a30*/  F2FP.F16.F32.PACK_AB R151, R24, R151 ;  /* 0x000000971897723e */ /* 0x000fe400000000ff */
[----:B------:R-:W-:Y:S02]  /*3a40*/  CS2R R100, SRZ ;  /* 0x0000000000647805 */ /* 0x000fe4000001ff00 */
[----:B------:R-:W-:-:S02]  /*3a50*/  F2FP.F16.F32.PACK_AB R145, R14, R145 ;  /* 0x000000910e91723e */ /* 0x000fc400000000ff */
[----:B------:R-:W-:Y:S01]  /*3a60*/  CS2R R98, SRZ ;  /* 0x0000000000627805 */ /* 0x000fe2000001ff00 */
[----:B------:R-:W1:Y:S01]  /*3a70*/  MUFU.EX2 R11, R11 ;  /* 0x0000000b000b7308 */ /* 0x000e620000000800 */
[----:B--2---:R-:W-:Y:S01]  /*3a80*/  FADD.FTZ R0, R146, R33 ;  /* 0x0000002192007221 */ /* 0x004fe20000010000 */
[----:B------:R-:W-:Y:S02]  /*3a90*/  F2FP.F16.F32.PACK_AB R144, R9, R144 ;  /* 0x000000900990723e */ /* 0x000fe400000000ff */
[----:B------:R-:W-:Y:S02]  /*3aa0*/  CS2R R96, SRZ ;  /* 0x0000000000607805 */ /* 0x000fe4000001ff00 */
[----:B------:R-:W-:Y:S02]  /*3ab0*/  CS2R R94, SRZ ;  /* 0x00000000005e7805 */ /* 0x000fe4000001ff00 */
[----:B------:R-:W-:Y:S02]  /*3ac0*/  CS2R R92, SRZ ;  /* 0x00000000005c7805 */ /* 0x000fe4000001ff00 */
[----:B------:R-:W-:Y:S01]  /*3ad0*/  CS2R R90, SRZ ;  /* 0x00000000005a7805 */ /* 0x000fe2000001ff00 */
[----:B------:R-:W2:Y:S01]  /*3ae0*/  MUFU.EX2 R137, R137 ;  /* 0x0000008900897308 */ /* 0x000ea20000000800 */
[----:B0-----:R-:W-:Y:S01]  /*3af0*/  FADD.FTZ R6, R8, R31 ;  /* 0x0000001f08067221 */ /* 0x001fe20000010000 */
[----:B------:R-:W-:Y:S01]  /*3b00*/  FFMA.FTZ R31, R70, R41, -R5 ;  /* 0x00000029461f7223 */ /* 0x000fe20000010805 */
[----:B------:R-:W-:-:S05]  /*3b10*/  F2FP.F16.F32.PACK_AB R143, R8, R143 ;  /* 0x0000008f088f723e */ /* 0x000fca00000000ff */
[----:B------:R-:W0:Y:S01]  /*3b20*/  MUFU.EX2 R140, R140 ;  /* 0x0000008c008c7308 */ /* 0x000e220000000800 */
[C---:B-1----:R-:W-:Y:S01]  /*3b30*/  FADD.FTZ R33, R11.reuse, R0 ;  /* 0x000000000b217221 */ /* 0x042fe20000010000 */
[----:B------:R-:W-:-:S06]  /*3b40*/  F2FP.F16.F32.PACK_AB R146, R11, R146 ;  /* 0x000000920b92723e */ /* 0x000fcc00000000ff */
[----:B------:R-:W1:Y:S01]  /*3b50*/  MUFU.EX2 R66, R66 ;  /* 0x0000004200427308 */ /* 0x000e620000000800 */
[----:B--2---:R-:W-:-:S07]  /*3b60*/  FADD.FTZ R35, R137, R6 ;  /* 0x0000000689237221 */ /* 0x004fce0000010000 */
[----:B------:R-:W2:Y:S01]  /*3b70*/  MUFU.EX2 R13, R13 ;  /* 0x0000000d000d7308 */ /* 0x000ea20000000800 */
[----:B0-----:R-:W-:Y:S01]  /*3b80*/  FADD.FTZ R0, R140, R33 ;  /* 0x000000218c007221 */ /* 0x001fe20000010000 */
[----:B------:R-:W-:Y:S01]  /*3b90*/  FFMA.FTZ R33, R106, R41, -R5 ;  /* 0x000000296a217223 */ /* 0x000fe20000010805 */
[----:B------:R-:W-:-:S05]  /*3ba0*/  CS2R R106, SRZ ;  /* 0x00000000006a7805 */ /* 0x000fca000001ff00 */
        /* <DEDUP_REMOVED lines=11> */
[----:B--2---:R-:W-:Y:S01]  /*3c60*/  FADD.FTZ R6, R56, R35 ;  /* 0x0000002338067221 */ /* 0x004fe20000010000 */
[----:B------:R-:W-:Y:S01]  /*3c70*/  FFMA.FTZ R35, R62, R41, -R5 ;  /* 0x000000293e237223 */ /* 0x000fe20000010805 */
[----:B------:R-:W-:Y:S02]  /*3c80*/  LEA.HI R5, R43, R12, RZ, 0x7 ;  /* 0x0000000c2b057211 */ /* 0x000fe400078f38ff */
[----:B------:R-:W-:Y:S02]  /*3c90*/  F2FP.F16.F32.PACK_AB R139, R56, R139 ;  /* 0x0000008b388b723e */ /* 0x000fe400000000ff */
[----:B------:R-:W-:Y:S01]  /*3ca0*/  SHF.R.S32.HI R4, RZ, 0x7, R5 ;  /* 0x00000007ff047819 */ /* 0x000fe20000011405 */
[----:B------:R-:W2:Y:S01]  /*3cb0*/  MUFU.EX2 R136, R136 ;  /* 0x0000008800887308 */ /* 0x000ea20000000800 */
[C---:B0-----:R-:W-:Y:S01]  /*3cc0*/  FADD.FTZ R37, R15.reuse, R0 ;  /* 0x000000000f257221 */ /* 0x041fe20000010000 */
[----:B------:R-:W-:-:S02]  /*3cd0*/  F2FP.F16.F32.PACK_AB R142, R15, R142 ;  /* 0x0000008e0f8e723e */ /* 0x000fc400000000ff */
[----:B------:R-:W-:-:S04]  /*3ce0*/  VIMNMX R4, R23, R4, !PT ;  /* 0x0000000417047248 */ /* 0x000fc80007fe0100 */
        /* <DEDUP_REMOVED lines=70> */
[----:B------:R1:W3:Y:S01]  /*4150*/  MUFU.EX2 R37, R112 ;  /* 0x0000007000257308 */ /* 0x0002e20000000800 */
[----:B--2---:R-:W-:-:S07]  /*4160*/  FADD.FTZ R45, R123, R2 ;  /* 0x000000027b2d7221 */ /* 0x004fce0000010000 */
[----:B------:R-:W2:Y:S01]  /*4170*/  MUFU.EX2 R114, R114 ;  /* 0x0000007200727308 */ /* 0x000ea20000000800 */
[----:B0-----:R-:W-:Y:S01]  /*4180*/  FADD.FTZ R2, R126, R43 ;  /* 0x0000002b7e027221 */ /* 0x001fe20000010000 */
[----:B-1----:R-:W-:-:S06]  /*4190*/  CS2R R112, SRZ ;  /* 0x0000000000707805 */ /* 0x002fcc000001ff00 */
[----:B------:R-:W0:Y:S01]  /*41a0*/  MUFU.EX2 R39, R58 ;  /* 0x0000003a00277308 */ /* 0x000e220000000800 */
[C---:B---3--:R-:W-:Y:S01]  /*41b0*/  FADD.FTZ R7, R37.reuse, R2 ;  /* 0x0000000225077221 */ /* 0x048fe20000010000 */
[----:B------:R-:W-:-:S06]  /*41c0*/  F2FP.F16.F32.PACK_AB R126, R37, R126 ;  /* 0x0000007e257e723e */ /* 0x000fcc00000000ff */
        /* <DEDUP_REMOVED lines=8> */
[----:B--2---:R-:W-:-:S03]  /*4250*/  CS2R R118, SRZ ;  /* 0x0000000000767805 */ /* 0x004fc6000001ff00 */
[C---:B---3--:R-:W-:Y:S01]  /*4260*/  FADD.FTZ R2, R3.reuse, R2 ;  /* 0x0000000203027221 */ /* 0x048fe20000010000 */
[----:B------:R-:W-:Y:S01]  /*4270*/  F2FP.F16.F32.PACK_AB R122, R3, R116 ;  /* 0x00000074037a723e */ /* 0x000fe200000000ff */
[----:B------:R-:W-:Y:S01]  /*4280*/  VIADD R3, R88, 0xfffffffe ;  /* 0xfffffffe58037836 */ /* 0x000fe20000000000 */
[----:B------:R-:W-:Y:S02]  /*4290*/  CS2R R116, SRZ ;  /* 0x0000000000747805 */ /* 0x000fe4000001ff00 */
[----:B------:R-:W-:Y:S02]  /*42a0*/  CS2R R88, SRZ ;  /* 0x0000000000587805 */ /* 0x000fe4000001ff00 */
[----:B------:R-:W-:Y:S01]  /*42b0*/  ISETP.GE.AND P3, PT, R3, R4, PT ;  /* 0x000000040300720c */ /* 0x000fe20003f66270 */
[C---:B0-----:R-:W-:Y:S01]  /*42c0*/  FADD.FTZ R0, R32.reuse, R45 ;  /* 0x0000002d20007221 */ /* 0x041fe20000010000 */
[----:B------:R-:W-:-:S11]  /*42d0*/  F2FP.F16.F32.PACK_AB R123, R32, R123 ;  /* 0x0000007b207b723e */ /* 0x000fd600000000ff */
[----:B------:R-:W-:Y:S05]  /*42e0*/  @!P3 BRA `(.L_x_14171) ;  /* 0x0000002c0094b947 */ /* 0x000fea0003800000 */
[----:B------:R-:W-:Y:S01]  /*42f0*/  IMAD.MOV.U32 R5, RZ, RZ, R10 ;  /* 0x000000ffff057224 */ /* 0x000fe200078e000a */
[----:B------:R-:W-:Y:S01]  /*4300*/  UMOV UR7, UR36 ;  /* 0x0000002400077c82 */ /* 0x000fe20008000000 */
[----:B------:R-:W-:Y:S01]  /*4310*/  IMAD.MOV.U32 R6, RZ, RZ, R51 ;  /* 0x000000ffff067224 */ /* 0x000fe200078e0033 */
[----:B------:R-:W-:Y:S01]  /*4320*/  UMOV UR6, UR37 ;  /* 0x0000002500067c82 */ /* 0x000fe20008000000 */
[----:B------:R-:W-:Y:S01]  /*4330*/  IMAD.MOV.U32 R119, RZ, RZ, RZ ;  /* 0x000000ffff777224 */ /* 0x000fe200078e00ff */
[----:B------:R-:W-:-:S06]  /*4340*/  ULDC UR21, c[0x0][0x9d8] ;  /* 0x0002760000157ab9 */ /* 0x000fcc0000000800 */
.L_x_14180:
        /* <DEDUP_REMOVED lines=9> */
.L_x_14173:
[----:B------:R-:W-:Y:S01]  /*43e0*/  ULEA UR10, UR37, UR38, 0x3 ;  /* 0x00000026250a7291 */ /* 0x000fe2000f8e183f */
[----:B------:R-:W-:-:S05]  /*43f0*/  IMAD.U32 R7, RZ, RZ, UR36 ;  /* 0x00000024ff077e24 */ /* 0x000fca000f8e00ff */
[----:B------:R-:W-:-:S04]  /*4400*/  SHF.L.U32 R7, R7, 0x1f, RZ ;  /* 0x0000001f07077819 */ /* 0x000fc800000006ff */
[----:B------:R0:W1:Y:S01]  /*4410*/  SYNCS.PHASECHK.TRANS64.TRYWAIT P3, [UR10+0x16830], R7 ;  /* 0x01683007ff0075a7 */ /* 0x000062000806014a */
[----:B------:R-:W-:Y:S05]  /*4420*/  @!P0 BRA `(.L_x_14174) ;  /* 0x0000000000048947 */ /* 0x000fea0003800000 */
[----:B------:R-:W-:Y:S01]  /*4430*/  BPT.TRAP 0x1 ;  /* 0x000000040000795c */ /* 0x000fe20000300000 */
.L_x_14174:
[----:B-1----:R-:W-:Y:S05]  /*4440*/  @P3 BRA `(.L_x_14172) ;  /* 0x0000000000083947 */ /* 0x002fea0003800000 */
[----:B------:R-:W1:Y:S02]  /*4450*/  SYNCS.PHASECHK.TRANS64.TRYWAIT P3, [UR10+0x16830], R7 ;  /* 0x01683007ff0075a7 */ /* 0x000e64000806014a */
[----:B-1----:R-:W-:Y:S05]  /*4460*/  @!P3 BRA `(.L_x_14175) ;  /* 0x000000e0001cb947 */ /* 0x002fea0003800000 */
.L_x_14172:
        /* <DEDUP_REMOVED lines=8> */
[----:B------:R-:W-:Y:S01]  /*44f0*/  UMOV UR24, UR4 ;  /* 0x0000000400187c82 */ /* 0x000fe20008000000 */
[----:B------:R-:W-:Y:S01]  /*4500*/  UMOV UR25, UR5 ;  /* 0x0000000500197c82 */ /* 0x000fe20008000000 */
        /* <DEDUP_REMOVED lines=19> */
.L_x_14177:
[----:B------:R-:W-:Y:S01]  /*4640*/  ULEA UR10, UR6, UR38, 0x3 ;  /* 0x00000026060a7291 */ /* 0x000fe2000f8e183f */
[----:B------:R-:W-:-:S05]  /*4650*/  IMAD.U32 R7, RZ, RZ, UR7 ;  /* 0x00000007ff077e24 */ /* 0x000fca000f8e00ff */
[----:B------:R-:W-:-:S04]  /*4660*/  SHF.L.U32 R7, R7, 0x1f, RZ ;  /* 0x0000001f07077819 */ /* 0x000fc800000006ff */
[----:B------:R0:W1:Y:S01]  /*4670*/  SYNCS.PHASECHK.TRANS64.TRYWAIT P3, [UR10+0x16850], R7 ;  /* 0x01685007ff0075a7 */ /* 0x000062000806014a */
[----:B------:R-:W-:Y:S05]  /*4680*/  @!P0 BRA `(.L_x_14178) ;  /* 0x0000000000048947 */ /* 0x000fea0003800000 */
[----:B------:R-:W-:Y:S01]  /*4690*/  BPT.TRAP 0x1 ;  /* 0x000000040000795c */ /* 0x000fe20000300000 */
.L_x_14178:
[----:B-1----:R-:W-:Y:S05]  /*46a0*/  @P3 BRA `(.L_x_14176) ;  /* 0x0000000000083947 */ /* 0x002fea0003800000 */
[----:B------:R-:W1:Y:S02]  /*46b0*/  SYNCS.PHASECHK.TRANS64.TRYWAIT P3, [UR10+0x16850], R7 ;  /* 0x01685007ff0075a7 */ /* 0x000e64000806014a */
[----:B-1----:R-:W-:Y:S05]  /*46c0*/  @!P3 BRA `(.L_x_14179) ;  /* 0x000000dc009cb947 */ /* 0x002fea0003800000 */
.L_x_14176:
[----:B------:R-:W-:Y:S01]  /*46d0*/  UIADD3 UR7, UR38, 0x400, URZ ;  /* 0x0000040026077890 */ /* 0x000fe2000fffe03f */
[----:B------:R-:W-:Y:S01]  /*46e0*/  WARPGROUP.ARRIVE ;  /* 0x00000000000079c5 */ /* 0x000fe20000000000 */
[----:B------:R-:W-:Y:S01]  /*46f0*/  UMOV UR11, 0x40000040 ;  /* 0x40000040000b7882 */ /* 0x000fe20000000000 */
[----:B------:R-:W-:Y:S01]  /*4700*/  FMUL.FTZ R20, R31, UR21 ;  /* 0x000000151f147c20 */ /* 0x000fe20008410000 */
[----:B------:R-:W-:Y:S01]  /*4710*/  USHF.R.U32.HI UR7, URZ, 0x4, UR7 ;  /* 0x000000043f077899 */ /* 0x000fe20008011607 */
[----:B------:R-:W-:Y:S01]  /*4720*/  FMUL.FTZ R31, R46, UR21 ;  /* 0x000000152e1f7c20 */ /* 0x000fe20008410000 */
[----:B------:R-:W-:Y:S01]  /*4730*/  UMOV UR15, 0x40000040 ;  /* 0x40000040000f7882 */ /* 0x000fe20000000000 */
[----:B------:R-:W2:Y:S01]  /*4740*/  @P2 LDC R46, c[0x0][0x44c] ;  /* 0x00011300ff2e2b82 */ /* 0x000ea20000000800 */
[----:B------:R-:W-:Y:S01]  /*4750*/  ULOP3.LUT UR7, UR7, 0x3fff, URZ, 0xc0, !UPT ;  /* 0x00003fff07077892 */ /* 0x000fe2000f8ec03f */
[----:B01----:R-:W-:Y:S01]  /*4760*/  FMUL.FTZ R7, R24, UR21 ;  /* 0x0000001518077c20 */ /* 0x003fe20008410000 */
[----:B------:R-:W-:Y:S01]  /*4770*/  FMUL.FTZ R24, R34, UR21 ;  /* 0x0000001522187c20 */ /* 0x000fe20008410000 */
[----:B------:R-:W-:Y:S01]  /*4780*/  FMUL.FTZ R34, R51, UR21 ;  /* 0x0000001533227c20 */ /* 0x000fe20008410000 */
[----:B------:R-:W-:Y:S01]  /*4790*/  ULEA UR10, UR6, UR7, 0xa ;  /* 0x00000007060a7291 */ /* 0x000fe2000f8e503f */
[----:B------:R-:W-:Y:S01]  /*47a0*/  FMUL.FTZ R15, R33, UR21 ;  /* 0x00000015210f7c20 */ /* 0x000fe20008410000 */
[----:B------:R-:W-:Y:S01]  /*47b0*/  FMUL.FTZ R33, R50, UR21 ;  /* 0x0000001532217c20 */ /* 0x000fe20008410000 */
[----:B------:R-:W0:Y:S01]  /*47c0*/  @P2 LDC R51, c[0x0][0x450] ;  /* 0x00011400ff332b82 */ /* 0x000e220000000800 */
[----:B------:R-:W-:Y:S01]  /*47d0*/  UIADD3 UR14, UR10, 0x80, URZ ;  /* 0x000000800a0e7890 */ /* 0x000fe2000fffe03f */
[----:B------:R-:W-:-:S02]  /*47e0*/  IMAD.IADD R50, R152, 0x1, R16 ;  /* 0x0000000198327824 */ /* 0x000fc400078e0210 */
[----:B------:R-:W-:Y:S01]  /*47f0*/  FMUL.FTZ R8, R25, UR21 ;  /* 0x0000001519087c20 */ /* 0x000fe20008410000 */
[----:B------:R-:W-:Y:S01]  /*4800*/  FMUL.FTZ R25, R35, UR21 ;  /* 0x0000001523197c20 */ /* 0x000fe20008410000 */
[----:B------:R-:W-:Y:S01]  /*4810*/  FMUL.FTZ R35, R54, UR21 ;  /* 0x0000001536237c20 */ /* 0x000fe20008410000 */
[----:B------:R-:W-:Y:S01]  /*4820*/  HGMMA.64x64x16.F32 R88, R148, gdesc[UR8].tnspB, R88, gsb0 ;  /* 0x40e0000894587df0 */ /* 0x000fe20008000858 */
        /* <DEDUP_REMOVED lines=9> */
[----:B--2---:R-:W-:-:S04]  /*48c0*/  @P2 IMAD.HI.U32 R54, R50, R46, RZ ;  /* 0x0000002e32362227 */ /* 0x004fc800078e00ff */
[----:B------:R-:W-:Y:S01]  /*48d0*/  FMUL.FTZ R29, R42, UR21 ;  /* 0x000000152a1d7c20 */ /* 0x000fe20008410000 */
[----:B------:R-:W-:Y:S01]  /*48e0*/  FMUL.FTZ R42, R63, UR21 ;  /* 0x000000153f2a7c20 */ /* 0x000fe20008410000 */
[----:B------:R-:W-:Y:S01]  /*48f0*/  FMUL.FTZ R30, R43, UR21 ;  /* 0x000000152b1e7c20 */ /* 0x000fe20008410000 */
[----:B------:R-:W-:Y:S01]  /*4900*/  IMAD.MOV.U32 R46, RZ, RZ, R50 ;  /* 0x000000ffff2e7224 */ /* 0x000fe200078e0032 */
[----:B------:R-:W1:Y:S01]  /*4910*/  MUFU.TANH R9, R9 ;  /* 0x0000000900097308 */ /* 0x000e620000002400 */
[----:B------:R-:W-:Y:S01]  /*4920*/  FMUL.FTZ R13, R32, UR21 ;  /* 0x00000015200d7c20 */ /* 0x000fe20008410000 */
[----:B------:R-:W-:Y:S01]  /*4930*/  FMUL.FTZ R32, R47, UR21 ;  /* 0x000000152f207c20 */ /* 0x000fe20008410000 */
[----:B0-----:R-:W-:Y:S01]  /*4940*/  @P2 SHF.R.U32.HI R46, RZ, R51, R54 ;  /* 0x00000033ff2e2219 */ /* 0x001fe20000011636 */
[----:B------:R-:W-:Y:S02]  /*4950*/  IMAD.MOV.U32 R54, RZ, RZ, -0x80 ;  /* 0xffffff80ff367424 */ /* 0x000fe400078e00ff */
[----:B------:R-:W-:Y:S01]  /*4960*/  FMUL.FTZ R21, R36, UR21 ;  /* 0x0000001524157c20 */ /* 0x000fe20008410000 */
[----:B------:R-:W-:Y:S01]  /*4970*/  FMUL.FTZ R36, R55, UR21 ;  /* 0x0000001537247c20 */ /* 0x000fe20008410000 */
[----:B------:R-:W-:Y:S01]  /*4980*/  FMUL.FTZ R26, R37, UR21 ;  /* 0x00000015251a7c20 */ /* 0x000fe20008410000 */
[----:B------:R-:W0:Y:S01]  /*4990*/  SHFL.IDX PT, R62, R46, 0x1, 0x1c1f ;  /* 0x003c1f002e3e7f89 */ /* 0x000e2200000e0000 */
[----:B------:R-:W-:Y:S01]  /*49a0*/  IMAD R54, R3, R54, 0x1 ;  /* 0x0000000103367424 */ /* 0x000fe200078e0236 */
[----:B------:R-:W2:Y:S01]  /*49b0*/  MUFU.TANH R10, R10 ;  /* 0x0000000a000a7308 */ /* 0x000ea20000002400 */
[----:B------:R-:W-:Y:S01]  /*49c0*/  FMUL.FTZ R37, R58, UR21 ;  /* 0x000000153a257c20 */ /* 0x000fe20008410000 */
[----:B------:R-:W-:Y:S01]  /*49d0*/  FMUL.FTZ R38, R59, UR21 ;  /* 0x000000153b267c20 */ /* 0x000fe20008410000 */
[----:B------:R-:W-:Y:S01]  /*49e0*/  FMUL.FTZ R43, R66, UR21 ;  /* 0x00000015422b7c20 */ /* 0x000fe20008410000 */
[----:B------:R-:W-:Y:S01]  /*49f0*/  IADD3 R54, R17, R54, -R22 ;  /* 0x0000003611367210 */ /* 0x000fe20007ffe816 */
[----:B------:R-:W-:Y:S01]  /*4a00*/  FMUL.FTZ R47, R67, UR21 ;  /* 0x00000015432f7c20 */ /* 0x000fe20008410000 */
[----:B------:R-:W-:Y:S01]  /*4a10*/  FMUL.FTZ R51, R71, UR21 ;  /* 0x0000001547337c20 */ /* 0x000fe20008410000 */
[----:B------:R-:W-:Y:S01]  /*4a20*/  FMUL.FTZ R70, R70, UR21 ;  /* 0x0000001546467c20 */ /* 0x000fe20008410000 */
[----:B------:R-:W3:Y:S01]  /*4a30*/  MUFU.TANH R14, R14 ;  /* 0x0000000e000e7308 */ /* 0x000ee20000002400 */
[----:B------:R-:W-:-:S02]  /*4a40*/  IMAD.IADD R54, R54, 0x1, -R18 ;  /* 0x0000000136367824 */ /* 0x000fc400078e0a12 */
        /* <DEDUP_REMOVED lines=12> */
[----:B0-----:R-:W-:-:S02]  /*4b10*/  IMAD.IADD R62, R54, 0x1, R62 ;  /* 0x00000001363e7824 */ /* 0x001fc400078e023e */
[----:B------:R-:W-:Y:S01]  /*4b20*/  FMUL.FTZ R48, R48, UR21 ;  /* 0x0000001530307c20 */ /* 0x000fe20008410000 */
[----:B------:R-:W0:Y:S01]  /*4b30*/  MUFU.TANH R25, R25 ;  /* 0x0000001900197308 */ /* 0x000e220000002400 */
[----:B------:R-:W-:Y:S01]  /*4b40*/  FMUL.FTZ R49, R49, UR21 ;  /* 0x0000001531317c20 */ /* 0x000fe20008410000 */
[----:B------:R-:W-:Y:S01]  /*4b50*/  FMUL.FTZ R52, R52, UR21 ;  /* 0x0000001534347c20 */ /* 0x000fe20008410000 */
[C---:B------:R-:W-:Y:S01]  /*4b60*/  ISETP.GT.AND P5, PT, R62.reuse, RZ, PT ;  /* 0x000000ff3e00720c */ /* 0x040fe20003fa4270 */
[----:B------:R-:W-:Y:S01]  /*4b70*/  FMUL.FTZ R53, R53, UR21 ;  /* 0x0000001535357c20 */ /* 0x000fe20008410000 */
[----:B------:R-:W-:Y:S01]  /*4b80*/  ISETP.GT.AND P6, PT, R62, 0x1, PT ;  /* 0x000000013e00780c */ /* 0x000fe20003fc4270 */
[----:B------:R-:W-:Y:S01]  /*4b90*/  FMUL.FTZ R56, R56, UR21 ;  /* 0x0000001538387c20 */ /* 0x000fe20008410000 */
[----:B-1----:R-:W-:Y:S01]  /*4ba0*/  FSEL R9, R9, -INF , P5 ;  /* 0xff80000009097808 */ /* 0x002fe20002800000 */
[----:B------:R-:W1:Y:S01]  /*4bb0*/  MUFU.TANH R27, R27 ;  /* 0x0000001b001b7308 */ /* 0x000e620000002400 */
[----:B--2---:R-:W-:Y:S01]  /*4bc0*/  FSEL R63, R10, -INF , P6 ;  /* 0xff8000000a3f7808 */ /* 0x004fe20003000000 */
[----:B------:R-:W-:Y:S01]  /*4bd0*/  FMUL.FTZ R57, R57, UR21 ;  /* 0x0000001539397c20 */ /* 0x000fe20008410000 */
[----:B------:R-:W-:Y:S01]  /*4be0*/  ISETP.GT.AND P3, PT, R62, 0x8, PT ;  /* 0x000000083e00780c */ /* 0x000fe20003f64270 */
[----:B------:R-:W-:Y:S01]  /*4bf0*/  FMUL.FTZ R64, R64, UR21 ;  /* 0x0000001540407c20 */ /* 0x000fe20008410000 */
[----:B------:R-:W-:Y:S01]  /*4c00*/  FMNMX.FTZ R10, R9, R5, !PT ;  /* 0x00000005090a7209 */ /* 0x000fe20007810000 */
[----:B------:R-:W-:Y:S01]  /*4c10*/  FMUL.FTZ R65, R65, UR21 ;  /* 0x0000001541417c20 */ /* 0x000fe20008410000 */
[----:B------:R-:W-:Y:S01]  /*4c20*/  ISETP.GT.AND P4, PT, R62, 0x9, PT ;  /* 0x000000093e00780c */ /* 0x000fe20003f84270 */
[----:B------:R-:W2:Y:S01]  /*4c30*/  MUFU.TANH R28, R28 ;  /* 0x0000001c001c7308 */ /* 0x000ea20000002400 */
[----:B---3--:R-:W-:Y:S01]  /*4c40*/  FSEL R14, R14, -INF , P3 ;  /* 0xff8000000e0e7808 */ /* 0x008fe20001800000 */
[----:B------:R-:W-:Y:S01]  /*4c50*/  FMUL.FTZ R68, R68, UR21 ;  /* 0x0000001544447c20 */ /* 0x000fe20008410000 */
[----:B------:R-:W-:Y:S01]  /*4c60*/  FMNMX.FTZ R10, R63, R10, !PT ;  /* 0x0000000a3f0a7209 */ /* 0x000fe20007810000 */
[----:B------:R-:W-:Y:S01]  /*4c70*/  FMUL.FTZ R69, R69, UR21 ;  /* 0x0000001545457c20 */ /* 0x000fe20008410000 */
[----:B------:R-:W-:Y:S01]  /*4c80*/  ISETP.GT.AND P5, PT, R62, 0x10, PT ;  /* 0x000000103e00780c */ /* 0x000fe20003fa4270 */
[----:B------:R-:W-:Y:S01]  /*4c90*/  FMUL.FTZ R72, R72, UR21 ;  /* 0x0000001548487c20 */ /* 0x000fe20008410000 */
[----:B------:R-:W-:Y:S01]  /*4ca0*/  FSEL R20, R20, -INF , P4 ;  /* 0xff80000014147808 */ /* 0x000fe20002000000 */
[----:B------:R-:W3:Y:S01]  /*4cb0*/  MUFU.TANH R29, R29 ;  /* 0x0000001d001d7308 */ /* 0x000ee20000002400 */
[----:B------:R-:W-:Y:S01]  /*4cc0*/  FMNMX.FTZ R10, R14, R10, !PT ;  /* 0x0000000a0e0a7209 */ /* 0x000fe20007810000 */
[----:B------:R-:W-:Y:S01]  /*4cd0*/  FMUL.FTZ R73, R73, UR21 ;  /* 0x0000001549497c20 */ /* 0x000fe20008410000 */
[----:B------:R-:W-:Y:S01]  /*4ce0*/  ISETP.GT.AND P6, PT, R62, 0x11, PT ;  /* 0x000000113e00780c */ /* 0x000fe20003fc4270 */
[----:B------:R-:W-:Y:S01]  /*4cf0*/  FMUL.FTZ R75, R76, UR21 ;  /* 0x000000154c4b7c20 */ /* 0x000fe20008410000 */
[----:B------:R-:W-:-:S02]  /*4d00*/  WARPGROUP.DEPBAR.LE gsb0, 0x0 ;  /* 0x00008000000079c5 */ /* 0x000fc40000010000 */
[----:B------:R-:W-:Y:S01]  /*4d10*/  WARPGROUP.ARRIVE ;  /* 0x00000000000079c5 */ /* 0x000fe20000000000 */
[----:B----4-:R-:W-:Y:S01]  /*4d20*/  FSEL R24, R24, -INF , P5 ;  /* 0xff80000018187808 */ /* 0x010fe20002800000 */
[----:B------:R-:W4:Y:S01]  /*4d30*/  MUFU.TANH R30, R30 ;  /* 0x0000001e001e7308 */ /* 0x000f220000002400 */
[----:B------:R-:W-:Y:S01]  /*4d40*/  FMNMX.FTZ R10, R20, R10, !PT ;  /* 0x0000000a140a7209 */ /* 0x000fe20007810000 */
[----:B------:R-:W-:Y:S01]  /*4d50*/  FMUL.FTZ R76, R77, UR21 ;  /* 0x000000154d4c7c20 */ /* 0x000fe20008410000 */
[----:B------:R-:W-:Y:S01]  /*4d60*/  ISETP.GT.AND P3, PT, R62, 0x18, PT ;  /* 0x000000183e00780c */ /* 0x000fe20003f64270 */
[----:B------:R-:W-:Y:S01]  /*4d70*/  HGMMA.64x64x16.F32 R88, R144, gdesc[UR12].tnspB, R88, gsb0 ;  /* 0x40e0000c90587df0 */ /* 0x000fe20008000858 */
[----:B------:R-:W-:Y:S01]  /*4d80*/  UIADD3 UR14, UR10, 0x100, URZ ;  /* 0x000001000a0e7890 */ /* 0x000fe2000fffe03f */
[----:B0-----:R-:W-:Y:S01]  /*4d90*/  FSEL R25, R25, -INF , P6 ;  /* 0xff80000019197808 */ /* 0x001fe20003000000 */
[----:B------:R-:W-:Y:S01]  /*4da0*/  UMOV UR15, 0x40000040 ;  /* 0x40000040000f7882 */ /* 0x000fe20000000000 */
[----:B------:R-:W-:Y:S01]  /*4db0*/  FMNMX.FTZ R10, R24, R10, !PT ;  /* 0x0000000a180a7209 */ /* 0x000fe20007810000 */
[----:B------:R-:W0:Y:S01]  /*4dc0*/  MUFU.TANH R31, R31 ;  /* 0x0000001f001f7308 */ /* 0x000e220000002400 */
[----:B------:R-:W-:Y:S01]  /*4dd0*/  ISETP.GT.AND P4, PT, R62, 0x19, PT ;  /* 0x000000193e00780c */ /* 0x000fe20003f84270 */
[----:B------:R-:W-:Y:S01]  /*4de0*/  FMUL.FTZ R77, R80, UR21 ;  /* 0x00000015504d7c20 */ /* 0x000fe20008410000 */
[----:B-1----:R-:W-:Y:S01]  /*4df0*/  FSEL R27, R27, -INF , P3 ;  /* 0xff8000001b1b7808 */ /* 0x002fe20001800000 */
[----:B------:R-:W-:Y:S01]  /*4e00*/  FMUL.FTZ R81, R81, UR21 ;  /* 0x0000001551517c20 */ /* 0x000fe20008410000 */
[----:B------:R-:W-:Y:S01]  /*4e10*/  FMNMX.FTZ R10, R25, R10, !PT ;  /* 0x0000000a190a7209 */ /* 0x000fe20007810000 */
[----:B------:R-:W-:Y:S01]  /*4e20*/  FMUL.FTZ R80, R85, UR21 ;  /* 0x0000001555507c20 */ /* 0x000fe20008410000 */
[----:B------:R-:W-:Y:S01]  /*4e30*/  ISETP.GT.AND P5, PT, R62, 0x20, PT ;  /* 0x000000203e00780c */ /* 0x000fe20003fa4270 */
[----:B------:R-:W1:Y:S01]  /*4e40*/  MUFU.TANH R32, R32 ;  /* 0x0000002000207308 */ /* 0x000e620000002400 */
[----:B--2---:R-:W-:Y:S01]  /*4e50*/  FSEL R28, R28, -INF , P4 ;  /* 0xff8000001c1c7808 */ /* 0x004fe20002000000 */
[----:B------:R-:W-:Y:S01]  /*4e60*/  UMOV UR11, 0x40000040 ;  /* 0x40000040000b7882 */ /* 0x000fe20000000000 */
[----:B------:R-:W-:Y:S01]  /*4e70*/  FMNMX.FTZ R10, R27, R10, !PT ;  /* 0x0000000a1b0a7209 */ /* 0x000fe20007810000 */
[----:B------:R-:W-:Y:S01]  /*4e80*/  UMOV UR7, UR36 ;  /* 0x0000002400077c82 */ /* 0x000fe20008000000 */
[----:B------:R-:W-:-:S02]  /*4e90*/  ISETP.GT.AND P6, PT, R62, 0x21, PT ;  /* 0x000000213e00780c */ /* 0x000fc40003fc4270 */
[----:B---3--:R-:W-:Y:S01]  /*4ea0*/  FSEL R29, R29, -INF , P5 ;  /* 0xff8000001d1d7808 */ /* 0x008fe20002800000 */
[----:B------:R-:W2:Y:S01]  /*4eb0*/  MUFU.TANH R33, R33 ;  /* 0x0000002100217308 */ /* 0x000ea20000002400 */
[----:B------:R-:W-:Y:S02]  /*4ec0*/  FMNMX.FTZ R10, R28, R10, !PT ;  /* 0x0000000a1c0a7209 */ /* 0x000fe40007810000 */
[----:B------:R-:W-:Y:S02]  /*4ed0*/  ISETP.GT.AND P3, PT, R62, 0x28, PT ;  /* 0x000000283e00780c */ /* 0x000fe40003f64270 */
[----:B----4-:R-:W-:Y:S02]  /*4ee0*/  FSEL R30, R30, -INF , P6 ;  /* 0xff8000001e1e7808 */ /* 0x010fe40003000000 */
[----:B------:R-:W-:Y:S01]  /*4ef0*/  FMNMX.FTZ R10, R29, R10, !PT ;  /* 0x0000000a1d0a7209 */ /* 0x000fe20007810000 */
[----:B------:R-:W3:Y:S01]  /*4f00*/  MUFU.TANH R34, R34 ;  /* 0x0000002200227308 */ /* 0x000ee20000002400 */
[----:B------:R-:W-:-:S02]  /*4f10*/  ISETP.GT.AND P4, PT, R62, 0x29, PT ;  /* 0x000000293e00780c */ /* 0x000fc40003f84270 */
[----:B0-----:R-:W-:Y:S02]  /*4f20*/  FSEL R31, R31, -INF , P3 ;  /* 0xff8000001f1f7808 */ /* 0x001fe40001800000 */
[----:B------:R-:W-:Y:S02]  /*4f30*/  FMNMX.FTZ R10, R30, R10, !PT ;  /* 0x0000000a1e0a7209 */ /* 0x000fe40007810000 */
[----:B------:R-:W-:Y:S01]  /*4f40*/  ISETP.GT.AND P5, PT, R62, 0x30, PT ;  /* 0x000000303e00780c */ /* 0x000fe20003fa4270 */
[----:B------:R-:W0:Y:S01]  /*4f50*/  MUFU.TANH R35, R35 ;  /* 0x0000002300237308 */ /* 0x000e220000002400 */
[----:B-1----:R-:W-:Y:S02]  /*4f60*/  FSEL R32, R32, -INF , P4 ;  /* 0xff80000020207808 */ /* 0x002fe40002000000 */
[----:B------:R-:W-:Y:S02]  /*4f70*/  FMNMX.FTZ R10, R31, R10, !PT ;  /* 0x0000000a1f0a7209 */ /* 0x000fe40007810000 */
[----:B------:R-:W-:-:S02]  /*4f80*/  ISETP.GT.AND P6, PT, R62, 0x31, PT ;  /* 0x000000313e00780c */ /* 0x000fc40003fc4270 */
[----:B--2---:R-:W-:Y:S01]  /*4f90*/  FSEL R33, R33, -INF , P5 ;  /* 0xff80000021217808 */ /* 0x004fe20002800000 */
[----:B------:R-:W1:Y:S01]  /*4fa0*/  MUFU.TANH R36, R36 ;  /* 0x0000002400247308 */ /* 0x000e620000002400 */
[----:B------:R-:W-:Y:S02]  /*4fb0*/  FMNMX.FTZ R10, R32, R10, !PT ;  /* 0x0000000a200a7209 */ /* 0x000fe40007810000 */
[----:B------:R-:W-:Y:S02]  /*4fc0*/  ISETP.GT.AND P3, PT, R62, 0x38, PT ;  /* 0x000000383e00780c */ /* 0x000fe40003f64270 */
[----:B---3--:R-:W-:Y:S02]  /*4fd0*/  FSEL R34, R34, -INF , P6 ;  /* 0xff80000022227808 */ /* 0x008fe40003000000 */
[----:B------:R-:W-:Y:S01]  /*4fe0*/  FMNMX.FTZ R10, R33, R10, !PT ;  /* 0x0000000a210a7209 */ /* 0x000fe20007810000 */
[----:B------:R-:W2:Y:S01]  /*4ff0*/  MUFU.TANH R37, R37 ;  /* 0x0000002500257308 */ /* 0x000ea20000002400 */
        /* <DEDUP_REMOVED lines=8> */
[----:B------:R-:W-:Y:S01]  /*5080*/  FMNMX.FTZ R10, R36, R10, !PT ;  /* 0x0000000a240a7209 */ /* 0x000fe20007810000 */
[----:B------:R-:W1:Y:S01]  /*5090*/  MUFU.TANH R39, R39 ;  /* 0x0000002700277308 */ /* 0x000e620000002400 */
[----:B--2---:R-:W-:Y:S02]  /*50a0*/  FSEL R37, R37, -INF , P5 ;  /* 0xff80000025257808 */ /* 0x004fe40002800000 */
[C---:B------:R-:W-:Y:S02]  /*50b0*/  ISETP.GT.AND P3, PT, R62.reuse, 0x48, PT ;  /* 0x000000483e00780c */ /* 0x040fe40003f64270 */
[----:B------:R-:W-:Y:S02]  /*50c0*/  FMNMX.FTZ R10, R37, R10, !PT ;  /* 0x0000000a250a7209 */ /* 0x000fe40007810000 */
[----:B------:R-:W-:Y:S01]  /*50d0*/  ISETP.GT.AND P4, PT, R62, 0x49, PT ;  /* 0x000000493e00780c */ /* 0x000fe20003f84270 */
[----:B------:R-:W2:Y:S01]  /*50e0*/  MUFU.TANH R42, R42 ;  /* 0x0000002a002a7308 */ /* 0x000ea20000002400 */
[----:B------:R-:W-:-:S02]  /*50f0*/  WARPGROUP.DEPBAR.LE gsb0, 0x0 ;  /* 0x00008000000079c5 */ /* 0x000fc40000010000 */
[----:B------:R-:W-:Y:S01]  /*5100*/  WARPGROUP.ARRIVE ;  /* 0x00000000000079c5 */ /* 0x000fe20000000000 */
[----:B0-----:R-:W-:Y:S02]  /*5110*/  FSEL R38, R38, -INF , P6 ;  /* 0xff80000026267808 */ /* 0x001fe40003000000 */
[----:B------:R-:W-:Y:S02]  /*5120*/  ISETP.GT.AND P5, PT, R62, 0x50, PT ;  /* 0x000000503e00780c */ /* 0x000fe40003fa4270 */
[----:B------:R-:W0:Y:S01]  /*5130*/  MUFU.TANH R43, R43 ;  /* 0x0000002b002b7308 */ /* 0x000e220000002400 */
[----:B------:R-:W-:Y:S01]  /*5140*/  HGMMA.64x64x16.F32 R88, R140, gdesc[UR12].tnspB, R88, gsb0 ;  /* 0x40e0000c8c587df0 */ /* 0x000fe20008000858 */
[----:B-1----:R-:W-:Y:S01]  /*5150*/  FSEL R39, R39, -INF , P3 ;  /* 0xff80000027277808 */ /* 0x002fe20001800000 */
[----:B------:R-:W-:Y:S01]  /*5160*/  UIADD3 UR14, UR10, 0x180, URZ ;  /* 0x000001800a0e7890 */ /* 0x000fe2000fffe03f */
[----:B------:R-:W-:Y:S01]  /*5170*/  FMNMX.FTZ R10, R38, R10, !PT ;  /* 0x0000000a260a7209 */ /* 0x000fe20007810000 */
[----:B------:R-:W-:Y:S01]  /*5180*/  UMOV UR15, 0x40000040 ;  /* 0x40000040000f7882 */ /* 0x000fe20000000000 */
[----:B------:R-:W-:-:S02]  /*5190*/  ISETP.GT.AND P6, PT, R62, 0x51, PT ;  /* 0x000000513e00780c */ /* 0x000fc40003fc4270 */
[----:B------:R-:W1:Y:S01]  /*51a0*/  MUFU.TANH R47, R47 ;  /* 0x0000002f002f7308 */ /* 0x000e620000002400 */
[----:B--2---:R-:W-:Y:S02]  /*51b0*/  FSEL R42, R42, -INF , P4 ;  /* 0xff8000002a2a7808 */ /* 0x004fe40002000000 */
[C---:B------:R-:W-:Y:S02]  /*51c0*/  ISETP.GT.AND P3, PT, R62.reuse, 0x58, PT ;  /* 0x000000583e00780c */ /* 0x040fe40003f64270 */
[----:B------:R-:W-:Y:S02]  /*51d0*/  ISETP.GT.AND P4, PT, R62, 0x59, PT ;  /* 0x000000593e00780c */ /* 0x000fe40003f84270 */
[----:B------:R-:W-:Y:S01]  /*51e0*/  FMNMX.FTZ R10, R39, R10, !PT ;  /* 0x0000000a270a7209 */ /* 0x000fe20007810000 */
[----:B------:R-:W2:Y:S01]  /*51f0*/  MUFU.TANH R50, R70 ;  /* 0x0000004600327308 */ /* 0x000ea20000002400 */
[----:B0-----:R-:W-:Y:S02]  /*5200*/  FSEL R43, R43, -INF , P5 ;  /* 0xff8000002b2b7808 */ /* 0x001fe40002800000 */
[----:B------:R-:W-:-:S02]  /*5210*/  FMNMX.FTZ R10, R42, R10, !PT ;  /* 0x0000000a2a0a7209 */ /* 0x000fc40007810000 */
[C---:B------:R-:W-:Y:S02]  /*5220*/  ISETP.GT.AND P5, PT, R62.reuse, 0x60, PT ;  /* 0x000000603e00780c */ /* 0x040fe40003fa4270 */
        /* <DEDUP_REMOVED lines=17> */
[----:B------:R1:W3:Y:S01]  /*5340*/  MUFU.TANH R40, R79 ;  /* 0x0000004f00287308 */ /* 0x0002e20000002400 */
[----:B--2---:R-:W-:Y:S02]  /*5350*/  FSEL R58, R58, -INF , P6 ;  /* 0xff8000003a3a7808 */ /* 0x004fe40003000000 */
[----:B------:R-:W-:Y:S02]  /*5360*/  ISETP.GT.AND P6, PT, R62, 0x71, PT ;  /* 0x000000713e00780c */ /* 0x000fe40003fc4270 */
[----:B------:R-:W-:-:S03]  /*5370*/  FMNMX.FTZ R70, R58, R70, !PT ;  /* 0x000000463a467209 */ /* 0x000fc60007810000 */
[----:B------:R-:W2:Y:S01]  /*5380*/  MUFU.TANH R67, R67 ;  /* 0x0000004300437308 */ /* 0x000ea20000002400 */
[----:B0-----:R-:W-:Y:S01]  /*5390*/  FSEL R59, R59, -INF , P3 ;  /* 0xff8000003b3b7808 */ /* 0x001fe20001800000 */
[----:B-1----:R-:W-:Y:S01]  /*53a0*/  FMUL.FTZ R79, R84, UR21 ;  /* 0x00000015544f7c20 */ /* 0x002fe20008410000 */
[----:B------:R-:W-:Y:S02]  /*53b0*/  ISETP.GT.AND P3, PT, R62, 0x78, PT ;  /* 0x000000783e00780c */ /* 0x000fe40003f64270 */
[----:B------:R-:W-:-:S03]  /*53c0*/  FMNMX.FTZ R70, R59, R70, !PT ;  /* 0x000000463b467209 */ /* 0x000fc60007810000 */
[----:B------:R0:W-:Y:S01]  /*53d0*/  MUFU.TANH R10, R86 ;  /* 0x00000056000a7308 */ /* 0x0001e20000002400 */
[----:B---3--:R-:W-:Y:S02]  /*53e0*/  FSEL R40, R40, -INF , P4 ;  /* 0xff80000028287808 */ /* 0x008fe40002000000 */
[----:B------:R-:W-:Y:S01]  /*53f0*/  ISETP.GT.AND P4, PT, R62, 0x79, PT ;  /* 0x000000793e00780c */ /* 0x000fe20003f84270 */
[----:B------:R-:W-:Y:S01]  /*5400*/  FMUL.FTZ R62, R41, UR21 ;  /* 0x00000015293e7c20 */ /* 0x000fe20008410000 */
[----:B------:R-:W-:Y:S01]  /*5410*/  FMUL.FTZ R41, R82, UR21 ;  /* 0x0000001552297c20 */ /* 0x000fe20008410000 */
[----:B------:R-:W-:Y:S02]  /*5420*/  WARPGROUP.DEPBAR.LE gsb0, 0x0 ;  /* 0x00008000000079c5 */ /* 0x000fe40000010000 */
[----:B------:R-:W-:Y:S01]  /*5430*/  WARPGROUP.ARRIVE ;  /* 0x00000000000079c5 */ /* 0x000fe20000000000 */
[----:B------:R-:W1:Y:S01]  /*5440*/  MUFU.TANH R71, R71 ;  /* 0x0000004700477308 */ /* 0x000e620000002400 */
[----:B--2---:R-:W-:Y:S01]  /*5450*/  FSEL R67, R67, -INF , P6 ;  /* 0xff80000043437808 */ /* 0x004fe20003000000 */
[----:B------:R-:W2:Y:S03]  /*5460*/  SHFL.IDX PT, R82, R46, RZ, 0x1c1f ;  /* 0x001c1fff2e527589 */ /* 0x000ea600000e0000 */
[----:B------:R-:W-:Y:S01]  /*5470*/  HGMMA.64x64x16.F32 R88, R136, gdesc[UR12].tnspB, R88, gsb0 ;  /* 0x40e0000c88587df0 */ /* 0x000fe20008000858 */
[----:B------:R-:W-:-:S02]  /*5480*/  UIADD3 UR14, UR10, 0x200, URZ ;  /* 0x000002000a0e7890 */ /* 0x000fc4000fffe03f */
[----:B0-----:R-:W0:Y:S01]  /*5490*/  S2R R86, SR_TID.X ;  /* 0x0000000000567919 */ /* 0x001e220000002100 */
[----:B------:R-:W3:Y:S01]  /*54a0*/  MUFU.TANH R41, R41 ;  /* 0x0000002900297308 */ /* 0x000ee20000002400 */
[----:B------:R-:W-:-:S07]  /*54b0*/  UMOV UR15, 0x40000040 ;  /* 0x40000040000f7882 */ /* 0x000fce0000000000 */
[----:B------:R-:W4:Y:S01]  /*54c0*/  MUFU.TANH R7, R7 ;  /* 0x0000000700077308 */ /* 0x000f220000002400 */
[----:B-1----:R-:W-:-:S07]  /*54d0*/  FSEL R71, R71, -INF , P4 ;  /* 0xff80000047477808 */ /* 0x002fce0002000000 */
[----:B------:R-:W-:Y:S01]  /*54e0*/  MUFU.TANH R8, R8 ;  /* 0x0000000800087308 */ /* 0x000fe20000002400 */
[----:B---3--:R-:W-:Y:S01]  /*54f0*/  FSEL R60, R41, -INF , P5 ;  /* 0xff800000293c7808 */ /* 0x008fe20002800000 */
[----:B--2---:R-:W-:Y:S01]  /*5500*/  IMAD.IADD R54, R54, 0x1, R82 ;  /* 0x0000000136367824 */ /* 0x004fe200078e0252 */
[----:B------:R-:W-:-:S04]  /*5510*/  FMNMX.FTZ R41, R40, R70, !PT ;  /* 0x0000004628297209 */ /* 0x000fc80007810000 */
[----:B------:R-:W-:Y:S01]  /*5520*/  FMNMX.FTZ R41, R60, R41, !PT ;  /* 0x000000293c297209 */ /* 0x000fe20007810000 */
[----:B------:R1:W-:Y:S01]  /*5530*/  MUFU.TANH R70, R74 ;  /* 0x0000004a00467308 */ /* 0x0003e20000002400 */
[C---:B------:R-:W-:Y:S02]  /*5540*/  ISETP.GT.AND P4, PT, R54.reuse, RZ, PT ;  /* 0x000000ff3600720c */ /* 0x040fe40003f84270 */
[----:B------:R-:W-:Y:S02]  /*5550*/  FMNMX.FTZ R41, R67, R41, !PT ;  /* 0x0000002943297209 */ /* 0x000fe40007810000 */
[----:B------:R-:W-:Y:S02]  /*5560*/  ISETP.GT.AND P5, PT, R54, 0x1, PT ;  /* 0x000000013600780c */ /* 0x000fe40003fa4270 */
[----:B----4-:R-:W-:Y:S01]  /*5570*/  FSEL R7, R7, -INF , P4 ;  /* 0xff80000007077808 */ /* 0x010fe20002000000 */
[----:B------:R-:W2:Y:S01]  /*5580*/  MUFU.TANH R11, R11 ;  /* 0x0000000b000b7308 */ /* 0x000ea20000002400 */
[----:B-1----:R-:W-:Y:S01]  /*5590*/  FMUL.FTZ R74, R61, UR21 ;  /* 0x000000153d4a7c20 */ /* 0x002fe20008410000 */
[----:B------:R-:W-:-:S02]  /*55a0*/  FSEL R61, R10, -INF , P3 ;  /* 0xff8000000a3d7808 */ /* 0x000fc40001800000 */
[----:B------:R-:W-:Y:S02]  /*55b0*/  ISETP.GT.AND P4, PT, R54, 0x8, PT ;  /* 0x000000083600780c */ /* 0x000fe40003f84270 */
[----:B------:R-:W-:Y:S02]  /*55c0*/  FMNMX.FTZ R10, R61, R41, !PT ;  /* 0x000000293d0a7209 */ /* 0x000fe40007810000 */
[----:B------:R-:W-:Y:S01]  /*55d0*/  MUFU.TANH R12, R12 ;  /* 0x0000000c000c7308 */ /* 0x000fe20000002400 */
[----:B0-----:R-:W-:Y:S02]  /*55e0*/  SHF.R.U32.HI R83, RZ, 0x7, R86 ;  /* 0x00000007ff537819 */ /* 0x001fe40000011656 */
[----:B------:R-:W-:-:S05]  /*55f0*/  FMNMX.FTZ R10, R71, R10, !PT ;  /* 0x0000000a470a7209 */ /* 0x000fca0007810000 */
[----:B------:R-:W0:Y:S01]  /*5600*/  SHFL.BFLY PT, R41, R10, 0x2, 0x1f ;  /* 0x0c401f000a297f89 */ /* 0x000e2200000e0000 */
[----:B------:R-:W1:Y:S01]  /*5610*/  MUFU.TANH R13, R13 ;  /* 0x0000000d000d7308 */ /* 0x000e620000002400 */
[----:B--2---:R-:W-:Y:S02]  /*5620*/  FSEL R11, R11, -INF , P4 ;  /* 0xff8000000b0b7808 */ /* 0x004fe40002000000 */
[----:B------:R-:W-:-:S05]  /*5630*/  ISETP.GT.AND P4, PT, R54, 0x10, PT ;  /* 0x000000103600780c */ /* 0x000fca0003f84270 */
[----:B------:R-:W-:Y:S08]  /*5640*/  MUFU.TANH R15, R15 ;  /* 0x0000000f000f7308 */ /* 0x000ff00000002400 */
[----:B------:R-:W2:Y:S01]  /*5650*/  MUFU.TANH R21, R21 ;  /* 0x0000001500157308 */ /* 0x000ea20000002400 */
[----:B-1----:R-:W-:Y:S02]  /*5660*/  FSEL R13, R13, -INF , P4 ;  /* 0xff8000000d0d7808 */ /* 0x002fe40002000000 */
[----:B------:R-:W-:-:S02]  /*5670*/  ISETP.GT.AND P4, PT, R54, 0x18, PT ;  /* 0x000000183600780c */ /* 0x000fc40003f84270 */
[----:B0-----:R-:W-:-:S03]  /*5680*/  FMNMX.FTZ R10, R10, R41, !PT ;  /* 0x000000290a0a7209 */ /* 0x001fc60007810000 */
[----:B------:R-:W-:Y:S01]  /*5690*/  MUFU.TANH R26, R26 ;  /* 0x0000001a001a7308 */ /* 0x000fe20000002400 */
[----:B------:R-:W0:Y:S01]  /*56a0*/  LDC R41, c[0x0][0x988] ;  /* 0x00026200ff297b82 */ /* 0x000e220000000800 */
[----:B------:R-:W-:Y:S02]  /*56b0*/  WARPGROUP.DEPBAR.LE gsb0, 0x0 ;  /* 0x00008000000079c5 */ /* 0x000fe40000010000 */
[----:B------:R-:W-:Y:S01]  /*56c0*/  WARPGROUP.ARRIVE ;  /* 0x00000000000079c5 */ /* 0x000fe20000000000 */
[----:B------:R-:W1:Y:S03]  /*56d0*/  SHFL.BFLY PT, R78, R10, 0x1, 0x1f ;  /* 0x0c201f000a4e7f89 */ /* 0x000e6600000e0000 */
[----:B------:R-:W3:Y:S01]  /*56e0*/  MUFU.TANH R66, R66 ;  /* 0x0000004200427308 */ /* 0x000ee20000002400 */
[----:B--2---:R-:W-:Y:S01]  /*56f0*/  FSEL R21, R21, -INF , P4 ;  /* 0xff80000015157808 */ /* 0x004fe20002000000 */
[----:B------:R-:W-:Y:S01]  /*5700*/  HGMMA.64x64x16.F32 R88, R132, gdesc[UR12].tnspB, R88, gsb0 ;  /* 0x40e0000c84587df0 */ /* 0x000fe20008000858 */
[----:B------:R-:W-:Y:S01]  /*5710*/  UIADD3 UR14, UR10, 0x280, URZ ;  /* 0x000002800a0e7890 */ /* 0x000fe2000fffe03f */
[----:B------:R-:W-:Y:S01]  /*5720*/  ISETP.GT.AND P4, PT, R54, 0x20, PT ;  /* 0x000000203600780c */ /* 0x000fe20003f84270 */
[----:B------:R-:W-:-:S03]  /*5730*/  UMOV UR15, 0x40000040 ;  /* 0x40000040000f7882 */ /* 0x000fc60000000000 */
[----:B------:R-:W-:Y:S08]  /*5740*/  MUFU.TANH R62, R62 ;  /* 0x0000003e003e7308 */ /* 0x000ff00000002400 */
[----:B------:R-:W2:Y:S01]  /*5750*/  MUFU.TANH R44, R44 ;  /* 0x0000002c002c7308 */ /* 0x000ea20000002400 */
[----:B---3--:R-:W-:Y:S02]  /*5760*/  FSEL R66, R66, -INF , P4 ;  /* 0xff80000042427808 */ /* 0x008fe40002000000 */
[----:B------:R-:W-:-:S02]  /*5770*/  ISETP.GT.AND P4, PT, R54, 0x28, PT ;  /* 0x000000283600780c */ /* 0x000fc40003f84270 */
[----:B-1----:R-:W-:-:S03]  /*5780*/  FMNMX.FTZ R10, R10, R78, !PT ;  /* 0x0000004e0a0a7209 */ /* 0x002fc60007810000 */
[----:B------:R-:W1:Y:S01]  /*5790*/  MUFU.TANH R45, R45 ;  /* 0x0000002d002d7308 */ /* 0x000e620000002400 */
[C---:B------:R-:W-:Y:S01]  /*57a0*/  FSETP.NEU.FTZ.AND P3, PT, R10.reuse, -INF , PT ;  /* 0xff8000000a00780b */ /* 0x040fe20003f7d000 */
[----:B0-----:R-:W-:-:S05]  /*57b0*/  FMUL.FTZ R78, R10, R41 ;  /* 0x000000290a4e7220 */ /* 0x001fca0000410000 */
[----:B------:R-:W-:Y:S01]  /*57c0*/  FSEL R78, R78, RZ, P3 ;  /* 0x000000ff4e4e7208 */ /* 0x000fe20001800000 */
[----:B------:R-:W0:Y:S01]  /*57d0*/  MUFU.TANH R48, R48 ;  /* 0x0000003000307308 */ /* 0x000e220000002400 */
[----:B--2---:R-:W-:Y:S02]  /*57e0*/  FSEL R44, R44, -INF , P4 ;  /* 0xff8000002c2c7808 */ /* 0x004fe40002000000 */
[----:B------:R-:W-:Y:S01]  /*57f0*/  ISETP.GT.AND P4, PT, R54, 0x30, PT ;  /* 0x000000303600780c */ /* 0x000fe20003f84270 */
[-CC-:B------:R-:W-:Y:S01]  /*5800*/  FFMA.FTZ R63, R63, R41.reuse, -R78.reuse ;  /* 0x000000293f3f7223 */ /* 0x180fe2000001084e */
[-CC-:B------:R-:W-:Y:S01]  /*5810*/  FFMA.FTZ R149, R9, R41.reuse, -R78.reuse ;  /* 0x0000002909957223 */ /* 0x180fe2000001084e */
[----:B------:R-:W-:Y:S01]  /*5820*/  FSEL R9, R8, -INF , P5 ;  /* 0xff80000008097808 */ /* 0x000fe20002800000 */
[-CC-:B------:R-:W-:Y:S01]  /*5830*/  FFMA.FTZ R139, R35, R41.reuse, -R78.reuse ;  /* 0x00000029238b7223 */ /* 0x180fe2000001084e */
[----:B------:R2:W-:Y:S01]  /*5840*/  MUFU.EX2 R8, R63 ;  /* 0x0000003f00087308 */ /* 0x0005e20000000800 */
[----:B------:R-:W-:Y:S01]  /*5850*/  ISETP.GT.AND P5, PT, R54, 0x9, PT ;  /* 0x000000093600780c */ /* 0x000fe20003fa4270 */
[-CC-:B------:R-:W-:Y:S01]  /*5860*/  FFMA.FTZ R141, R29, R41.reuse, -R78.reuse ;  /* 0x000000291d8d7223 */ /* 0x180fe2000001084e */
[-CC-:B------:R-:W-:Y:S01]  /*5870*/  FFMA.FTZ R29, R36, R41.reuse, -R78.reuse ;  /* 0x00000029241d7223 */ /* 0x180fe2000001084e */
[-CC-:B------:R-:W-:Y:S01]  /*5880*/  FFMA.FTZ R143, R31, R41.reuse, -R78.reuse ;  /* 0x000000291f8f7223 */ /* 0x180fe2000001084e */
[----:B------:R-:W-:Y:S01]  /*5890*/  FSEL R12, R12, -INF , P5 ;  /* 0xff8000000c0c7808 */ /* 0x000fe20002800000 */
[-CC-:B------:R-:W-:Y:S01]  /*58a0*/  FFMA.FTZ R31, R42, R41.reuse, -R78.reuse ;  /* 0x000000292a1f7223 */ /* 0x180fe2000001084e */
[----:B------:R-:W-:Y:S01]  /*58b0*/  ISETP.GT.AND P5, PT, R54, 0x11, PT ;  /* 0x000000113600780c */ /* 0x000fe20003fa4270 */
[----:B------:R-:W3:Y:S01]  /*58c0*/  MUFU.TANH R49, R49 ;  /* 0x0000003100317308 */ /* 0x000ee20000002400 */
[----:B--2---:R-:W-:Y:S01]  /*58d0*/  FMNMX.FTZ R63, R7, R6, !PT ;  /* 0x00000006073f7209 */ /* 0x004fe20007810000 */
[-CC-:B------:R-:W-:Y:S01]  /*58e0*/  FFMA.FTZ R145, R24, R41.reuse, -R78.reuse ;  /* 0x0000002918917223 */ /* 0x180fe2000001084e */
[----:B------:R-:W-:Y:S01]  /*58f0*/  FSEL R15, R15, -INF , P5 ;  /* 0xff8000000f0f7808 */ /* 0x000fe20002800000 */
[--C-:B------:R-:W-:Y:S01]  /*5900*/  FFMA.FTZ R24, R28, R41, -R78.reuse ;  /* 0x000000291c187223 */ /* 0x100fe2000001084e */
[----:B------:R-:W-:Y:S01]  /*5910*/  FMNMX.FTZ R63, R9, R63, !PT ;  /* 0x0000003f093f7209 */ /* 0x000fe20007810000 */
[--C-:B------:R-:W-:Y:S01]  /*5920*/  FFMA.FTZ R28, R34, R41, -R78.reuse ;  /* 0x00000029221c7223 */ /* 0x100fe2000001084e */
[----:B------:R-:W-:Y:S01]  /*5930*/  ISETP.GT.AND P5, PT, R54, 0x19, PT ;  /* 0x000000193600780c */ /* 0x000fe20003fa4270 */
[----:B------:R-:W2:Y:S01]  /*5940*/  MUFU.TANH R52, R52 ;  /* 0x0000003400347308 */ /* 0x000ea20000002400 */
[----:B------:R-:W-:Y:S01]  /*5950*/  FMNMX.FTZ R63, R11, R63, !PT ;  /* 0x0000003f0b3f7209 */ /* 0x000fe20007810000 */
[-CC-:B------:R-:W-:Y:S01]  /*5960*/  FFMA.FTZ R34, R50, R41.reuse, -R78.reuse ;  /* 0x0000002932227223 */ /* 0x180fe2000001084e */
[----:B------:R-:W-:Y:S01]  /*5970*/  FSEL R26, R26, -INF , P5 ;  /* 0xff8000001a1a7808 */ /* 0x000fe20002800000 */
[--C-:B------:R-:W-:Y:S01]  /*5980*/  FFMA.FTZ R137, R33, R41, -R78.reuse ;  /* 0x0000002921897223 */ /* 0x100fe2000001084e */
[----:B------:R-:W-:Y:S01]  /*5990*/  FMNMX.FTZ R63, R12, R63, !PT ;  /* 0x0000003f0c3f7209 */ /* 0x000fe20007810000 */
[--C-:B------:R-:W-:Y:S01]  /*59a0*/  FFMA.FTZ R33, R47, R41, -R78.reuse ;  /* 0x000000292f217223 */ /* 0x100fe2000001084e */
[----:B------:R-:W-:Y:S01]  /*59b0*/  ISETP.GT.AND P5, PT, R54, 0x21, PT ;  /* 0x000000213600780c */ /* 0x000fe20003fa4270 */
[----:B------:R-:W4:Y:S01]  /*59c0*/  MUFU.TANH R53, R53 ;  /* 0x0000003500357308 */ /* 0x000f220000002400 */
[----:B------:R-:W-:Y:S01]  /*59d0*/  FMNMX.FTZ R63, R13, R63, !PT ;  /* 0x0000003f0d3f7209 */ /* 0x000fe20007810000 */
[-CC-:B------:R-:W-:Y:S01]  /*59e0*/  FFMA.FTZ R151, R14, R41.reuse, -R78.reuse ;  /* 0x000000290e977223 */ /* 0x180fe2000001084e */
[----:B------:R-:W-:Y:S01]  /*59f0*/  FSEL R62, R62, -INF , P5 ;  /* 0xff8000003e3e7808 */ /* 0x000fe20002800000 */
[--C-:B------:R-:W-:Y:S01]  /*5a00*/  FFMA.FTZ R14, R20, R41, -R78.reuse ;  /* 0x00000029140e7223 */ /* 0x100fe2000001084e */
[----:B------:R-:W-:Y:S01]  /*5a10*/  FMNMX.FTZ R63, R15, R63, !PT ;  /* 0x0000003f0f3f7209 */ /* 0x000fe20007810000 */
[--C-:B------:R-:W-:Y:S01]  /*5a20*/  FFMA.FTZ R20, R25, R41, -R78.reuse ;  /* 0x0000002919147223 */ /* 0x100fe2000001084e */
[----:B------:R-:W-:Y:S01]  /*5a30*/  ISETP.GT.AND P5, PT, R54, 0x29, PT ;  /* 0x000000293600780c */ /* 0x000fe20003fa4270 */
[----:B------:R-:W5:Y:S01]  /*5a40*/  MUFU.TANH R56, R56 ;  /* 0x0000003800387308 */ /* 0x000f620000002400 */
[----:B------:R-:W-:Y:S01]  /*5a50*/  FMNMX.FTZ R63, R21, R63, !PT ;  /* 0x0000003f153f7209 */ /* 0x000fe20007810000 */
[-CC-:B------:R-:W-:Y:S01]  /*5a60*/  FFMA.FTZ R147, R27, R41.reuse, -R78.reuse ;  /* 0x000000291b937223 */ /* 0x180fe2000001084e */
[----:B-1----:R-:W-:Y:S01]  /*5a70*/  FSEL R45, R45, -INF , P5 ;  /* 0xff8000002d2d7808 */ /* 0x002fe20002800000 */
[--C-:B------:R-:W-:Y:S01]  /*5a80*/  FFMA.FTZ R25, R30, R41, -R78.reuse ;  /* 0x000000291e197223 */ /* 0x100fe2000001084e */
[----:B------:R-:W-:Y:S01]  /*5a90*/  FMNMX.FTZ R63, R26, R63, !PT ;  /* 0x0000003f1a3f7209 */ /* 0x000fe20007810000 */
[----:B------:R-:W-:Y:S01]  /*5aa0*/  FFMA.FTZ R27, R32, R41, -R78 ;  /* 0x00000029201b7223 */ /* 0x000fe2000001084e */
[----:B------:R-:W-:Y:S01]  /*5ab0*/  ISETP.GT.AND P5, PT, R54, 0x31, PT ;  /* 0x000000313600780c */ /* 0x000fe20003fa4270 */
[----:B------:R-:W-:-:S02]  /*5ac0*/  WARPGROUP.DEPBAR.LE gsb0, 0x0 ;  /* 0x00008000000079c5 */ /* 0x000fc40000010000 */
[----:B------:R-:W-:Y:S01]  /*5ad0*/  WARPGROUP.ARRIVE ;  /* 0x00000000000079c5 */ /* 0x000fe20000000000 */
[----:B------:R-:W-:Y:S01]  /*5ae0*/  FMNMX.FTZ R63, R66, R63, !PT ;  /* 0x0000003f423f7209 */ /* 0x000fe20007810000 */
[----:B------:R-:W1:Y:S01]  /*5af0*/  MUFU.TANH R57, R57 ;  /* 0x0000003900397308 */ /* 0x000e620000002400 */
[----:B0-----:R-:W-:Y:S01]  /*5b00*/  FSEL R48, R48, -INF , P4 ;  /* 0xff80000030307808 */ /* 0x001fe20002000000 */
[--C-:B------:R-:W-:Y:S01]  /*5b10*/  FFMA.FTZ R133, R37, R41, -R78.reuse ;  /* 0x0000002925857223 */ /* 0x100fe2000001084e */
[----:B------:R-:W-:Y:S01]  /*5b20*/  FMNMX.FTZ R63, R62, R63, !PT ;  /* 0x0000003f3e3f7209 */ /* 0x000fe20007810000 */
[----:B------:R-:W-:Y:S01]  /*5b30*/  HGMMA.64x64x16.F32 R88, R128, gdesc[UR12].tnspB, R88, gsb0 ;  /* 0x40e0000c80587df0 */ /* 0x000fe20008000858 */
[----:B------:R-:W-:Y:S01]  /*5b40*/  ISETP.GT.AND P4, PT, R54, 0x38, PT ;  /* 0x000000383600780c */ /* 0x000fe20003f84270 */
[----:B------:R-:W-:Y:S01]  /*5b50*/  UIADD3 UR14, UR10, 0x300, URZ ;  /* 0x000003000a0e7890 */ /* 0x000fe2000fffe03f */
[----:B------:R-:W-:Y:S01]  /*5b60*/  FMNMX.FTZ R63, R44, R63, !PT ;  /* 0x0000003f2c3f7209 */ /* 0x000fe20007810000 */
[----:B------:R-:W0:Y:S01]  /*5b70*/  MUFU.TANH R74, R74 ;  /* 0x0000004a004a7308 */ /* 0x000e220000002400 */
[----:B---3--:R-:W-:Y:S01]  /*5b80*/  FSEL R49, R49, -INF , P5 ;  /* 0xff80000031317808 */ /* 0x008fe20002800000 */
[----:B------:R-:W-:Y:S01]  /*5b90*/  UMOV UR15, 0x40000040 ;  /* 0x40000040000f7882 */ /* 0x000fe20000000000 */
[----:B------:R-:W-:Y:S01]  /*5ba0*/  FMNMX.FTZ R63, R45, R63, !PT ;  /* 0x0000003f2d3f7209 */ /* 0x000fe20007810000 */
[----:B------:R-:W-:Y:S01]  /*5bb0*/  UIADD3 UR10, UR10, 0x380, URZ ;  /* 0x000003800a0a7890 */ /* 0x000fe2000fffe03f */
[----:B------:R-:W-:Y:S01]  /*5bc0*/  ISETP.GT.AND P5, PT, R54, 0x39, PT ;  /* 0x000000393600780c */ /* 0x000fe20003fa4270 */
[--C-:B------:R-:W-:Y:S01]  /*5bd0*/  FFMA.FTZ R30, R38, R41, -R78.reuse ;  /* 0x00000029261e7223 */ /* 0x100fe2000001084e */
[----:B------:R-:W-:Y:S01]  /*5be0*/  FMNMX.FTZ R63, R48, R63, !PT ;  /* 0x0000003f303f7209 */ /* 0x000fe20007810000 */
[----:B------:R-:W3:Y:S01]  /*5bf0*/  MUFU.TANH R64, R64 ;  /* 0x0000004000407308 */ /* 0x000ee20000002400 */
[----:B--2---:R-:W-:Y:S01]  /*5c00*/  FSEL R52, R52, -INF , P4 ;  /* 0xff80000034347808 */ /* 0x004fe20002000000 */
[--C-:B------:R-:W-:Y:S01]  /*5c10*/  FFMA.FTZ R135, R39, R41, -R78.reuse ;  /* 0x0000002927877223 */ /* 0x100fe2000001084e */
[----:B------:R-:W-:Y:S01]  /*5c20*/  FMNMX.FTZ R63, R49, R63, !PT ;  /* 0x0000003f313f7209 */ /* 0x000fe20007810000 */
[-CC-:B------:R-:W-:Y:S01]  /*5c30*/  FFMA.FTZ R32, R43, R41.reuse, -R78.reuse ;  /* 0x000000292b207223 */ /* 0x180fe2000001084e */
[----:B------:R-:W-:Y:S01]  /*5c40*/  ISETP.GT.AND P4, PT, R54, 0x40, PT ;  /* 0x000000403600780c */ /* 0x000fe20003f84270 */
[--C-:B------:R-:W-:Y:S01]  /*5c50*/  FFMA.FTZ R37, R58, R41, -R78.reuse ;  /* 0x000000293a257223 */ /* 0x100fe2000001084e */
[----:B----4-:R-:W-:Y:S01]  /*5c60*/  FSEL R53, R53, -INF , P5 ;  /* 0xff80000035357808 */ /* 0x010fe20002800000 */
[----:B------:R-:W2:Y:S01]  /*5c70*/  MUFU.TANH R65, R65 ;  /* 0x0000004100417308 */ /* 0x000ea20000002400 */
        /* <DEDUP_REMOVED lines=11> */
[----:B------:R-:W-:Y:S01]  /*5d30*/  FFMA.FTZ R71, R71, R41, -R78 ;  /* 0x0000002947477223 */ /* 0x000fe2000001084e */
[----:B------:R-:W-:-:S02]  /*5d40*/  FMNMX.FTZ R63, R56, R63, !PT ;  /* 0x0000003f383f7209 */ /* 0x000fc40007810000 */
[----:B------:R-:W-:Y:S01]  /*5d50*/  ISETP.GT.AND P5, PT, R54, 0x49, PT ;  /* 0x000000493600780c */ /* 0x000fe20003fa4270 */
[----:B------:R-:W1:Y:S01]  /*5d60*/  MUFU.TANH R69, R69 ;  /* 0x0000004500457308 */ /* 0x000e620000002400 */
[----:B------:R-:W-:Y:S02]  /*5d70*/  FSEL R70, R70, -INF , P4 ;  /* 0xff80000046467808 */ /* 0x000fe40002000000 */
[----:B------:R-:W-:Y:S02]  /*5d80*/  FMNMX.FTZ R63, R57, R63, !PT ;  /* 0x0000003f393f7209 */ /* 0x000fe40007810000 */
[----:B------:R-:W-:Y:S02]  /*5d90*/  ISETP.GT.AND P4, PT, R54, 0x50, PT ;  /* 0x000000503600780c */ /* 0x000fe40003f84270 */
[----:B0-----:R-:W-:Y:S01]  /*5da0*/  FSEL R74, R74, -INF , P5 ;  /* 0xff8000004a4a7808 */ /* 0x001fe20002800000 */
[----:B------:R-:W0:Y:S01]  /*5db0*/  MUFU.TANH R72, R72 ;  /* 0x0000004800487308 */ /* 0x000e220000002400 */
[----:B------:R-:W-:-:S02]  /*5dc0*/  FMNMX.FTZ R63, R70, R63, !PT ;  /* 0x0000003f463f7209 */ /* 0x000fc40007810000 */
[----:B------:R-:W-:Y:S02]  /*5dd0*/  ISETP.GT.AND P5, PT, R54, 0x51, PT ;  /* 0x000000513600780c */ /* 0x000fe40003fa4270 */
[----:B---3--:R-:W-:Y:S02]  /*5de0*/  FSEL R64, R64, -INF , P4 ;  /* 0xff80000040407808 */ /* 0x008fe40002000000 */
[----:B------:R-:W-:Y:S01]  /*5df0*/  FMNMX.FTZ R63, R74, R63, !PT ;  /* 0x0000003f4a3f7209 */ /* 0x000fe20007810000 */
[----:B------:R-:W3:Y:S01]  /*5e00*/  MUFU.TANH R73, R73 ;  /* 0x0000004900497308 */ /* 0x000ee20000002400 */
[----:B------:R-:W-:Y:S02]  /*5e10*/  ISETP.GT.AND P4, PT, R54, 0x58, PT ;  /* 0x000000583600780c */ /* 0x000fe40003f84270 */
[----:B--2---:R-:W-:Y:S02]  /*5e20*/  FSEL R65, R65, -INF , P5 ;  /* 0xff80000041417808 */ /* 0x004fe40002800000 */
[----:B------:R-:W-:-:S02]  /*5e30*/  FMNMX.FTZ R63, R64, R63, !PT ;  /* 0x0000003f403f7209 */ /* 0x000fc40007810000 */
[----:B------:R-:W-:Y:S01]  /*5e40*/  ISETP.GT.AND P5, PT, R54, 0x59, PT ;  /* 0x000000593600780c */ /* 0x000fe20003fa4270 */
[----:B------:R-:W2:Y:S01]  /*5e50*/  MUFU.TANH R75, R75 ;  /* 0x0000004b004b7308 */ /* 0x000ea20000002400 */
[----:B----4-:R-:W-:Y:S02]  /*5e60*/  FSEL R68, R68, -INF , P4 ;  /* 0xff80000044447808 */ /* 0x010fe40002000000 */
[----:B------:R-:W-:Y:S02]  /*5e70*/  FMNMX.FTZ R63, R65, R63, !PT ;  /* 0x0000003f413f7209 */ /* 0x000fe40007810000 */
[----:B------:R-:W-:Y:S02]  /*5e80*/  ISETP.GT.AND P4, PT, R54, 0x60, PT ;  /* 0x000000603600780c */ /* 0x000fe40003f84270 */
[----:B-1----:R-:W-:Y:S01]  /*5e90*/  FSEL R69, R69, -INF , P5 ;  /* 0xff80000045457808 */ /* 0x002fe20002800000 */
[----:B------:R-:W1:Y:S01]  /*5ea0*/  MUFU.TANH R76, R76 ;  /* 0x0000004c004c7308 */ /* 0x000e620000002400 */
[----:B------:R-:W-:-:S02]  /*5eb0*/  FMNMX.FTZ R63, R68, R63, !PT ;  /* 0x0000003f443f7209 */ /* 0x000fc40007810000 */
[----:B------:R-:W-:Y:S02]  /*5ec0*/  ISETP.GT.AND P5, PT, R54, 0x61, PT ;  /* 0x000000613600780c */ /* 0x000fe40003fa4270 */
[----:B0-----:R-:W-:Y:S02]  /*5ed0*/  FSEL R72, R72, -INF , P4 ;  /* 0xff80000048487808 */ /* 0x001fe40002000000 */
[----:B------:R-:W-:Y:S01]  /*5ee0*/  FMNMX.FTZ R63, R69, R63, !PT ;  /* 0x0000003f453f7209 */ /* 0x000fe20007810000 */
[----:B------:R-:W0:Y:S01]  /*5ef0*/  MUFU.TANH R77, R77 ;  /* 0x0000004d004d7308 */ /* 0x000e220000002400 */
[----:B------:R-:W-:Y:S01]  /*5f00*/  ISETP.GT.AND P4, PT, R54, 0x68, PT ;  /* 0x000000683600780c */ /* 0x000fe20003f84270 */
[----:B------:R-:W-:Y:S02]  /*5f10*/  WARPGROUP.DEPBAR.LE gsb0, 0x0 ;  /* 0x00008000000079c5 */ /* 0x000fe40000010000 */
[----:B------:R-:W-:Y:S01]  /*5f20*/  WARPGROUP.ARRIVE ;  /* 0x00000000000079c5 */ /* 0x000fe20000000000 */
[----:B---3--:R-:W-:-:S02]  /*5f30*/  FSEL R73, R73, -INF , P5 ;  /* 0xff80000049497808 */ /* 0x008fc40002800000 */
[----:B------:R-:W-:Y:S01]  /*5f40*/  FMNMX.FTZ R63, R72, R63, !PT ;  /* 0x0000003f483f7209 */ /* 0x000fe20007810000 */
[----:B------:R-:W3:Y:S01]  /*5f50*/  MUFU.TANH R46, R81 ;  /* 0x00000051002e7308 */ /* 0x000ee20000002400 */
[C---:B------:R-:W-:Y:S01]  /*5f60*/  ISETP.GT.AND P5, PT, R54.reuse, 0x69, PT ;  /* 0x000000693600780c */ /* 0x040fe20003fa4270 */
[----:B------:R-:W-:Y:S01]  /*5f70*/  HGMMA.64x64x16.F32 R88, R124, gdesc[UR12].tnspB, R88, gsb0 ;  /* 0x40e0000c7c587df0 */ /* 0x000fe20008000858 */
[----:B--2---:R-:W-:Y:S02]  /*5f80*/  FSEL R75, R75, -INF , P4 ;  /* 0xff8000004b4b7808 */ /* 0x004fe40002000000 */
[----:B------:R-:W-:Y:S02]  /*5f90*/  FMNMX.FTZ R63, R73, R63, !PT ;  /* 0x0000003f493f7209 */ /* 0x000fe40007810000 */
[----:B------:R-:W-:Y:S01]  /*5fa0*/  ISETP.GT.AND P4, PT, R54, 0x70, PT ;  /* 0x000000703600780c */ /* 0x000fe20003f84270 */
[----:B------:R-:W2:Y:S01]  /*5fb0*/  MUFU.TANH R79, R79 ;  /* 0x0000004f004f7308 */ /* 0x000ea20000002400 */
[----:B-1----:R-:W-:-:S02]  /*5fc0*/  FSEL R76, R76, -INF , P5 ;  /* 0xff8000004c4c7808 */ /* 0x002fc40002800000 */
[----:B------:R-:W-:Y:S02]  /*5fd0*/  FMNMX.FTZ R63, R75, R63, !PT ;  /* 0x0000003f4b3f7209 */ /* 0x000fe40007810000 */
[----:B------:R-:W-:Y:S02]  /*5fe0*/  ISETP.GT.AND P5, PT, R54, 0x71, PT ;  /* 0x000000713600780c */ /* 0x000fe40003fa4270 */
[----:B0-----:R-:W-:Y:S01]  /*5ff0*/  FSEL R77, R77, -INF , P4 ;  /* 0xff8000004d4d7808 */ /* 0x001fe20002000000 */
[----:B------:R-:W0:Y:S01]  /*6000*/  MUFU.TANH R80, R80 ;  /* 0x0000005000507308 */ /* 0x000e220000002400 */
[----:B------:R-:W-:Y:S02]  /*6010*/  FMNMX.FTZ R63, R76, R63, !PT ;  /* 0x0000003f4c3f7209 */ /* 0x000fe40007810000 */
[----:B------:R-:W-:Y:S02]  /*6020*/  ISETP.GT.AND P4, PT, R54, 0x78, PT ;  /* 0x000000783600780c */ /* 0x000fe40003f84270 */
[----:B---3--:R-:W-:-:S02]  /*6030*/  FSEL R46, R46, -INF , P5 ;  /* 0xff8000002e2e7808 */ /* 0x008fc40002800000 */
[----:B------:R-:W-:Y:S01]  /*6040*/  FMNMX.FTZ R63, R77, R63, !PT ;  /* 0x0000003f4d3f7209 */ /* 0x000fe20007810000 */
[----:B------:R-:W-:Y:S01]  /*6050*/  MUFU.EX2 R149, R149 ;  /* 0x0000009500957308 */ /* 0x000fe20000000800 */
[----:B------:R-:W-:Y:S02]  /*6060*/  ISETP.GT.AND P5, PT, R54, 0x79, PT ;  /* 0x000000793600780c */ /* 0x000fe40003fa4270 */
[----:B--2---:R-:W-:Y:S02]  /*6070*/  FSEL R79, R79, -INF , P4 ;  /* 0xff8000004f4f7808 */ /* 0x004fe40002000000 */
[----:B------:R-:W-:Y:S02]  /*6080*/  FMNMX.FTZ R63, R46, R63, !PT ;  /* 0x0000003f2e3f7209 */ /* 0x000fe40007810000 */
[----:B------:R-:W-:Y:S01]  /*6090*/  MOV R47, UR37 ;  /* 0x00000025002f7c02 */ /* 0x000fe20008000f00 */
[----:B------:R-:W-:Y:S01]  /*60a0*/  MUFU.EX2 R151, R151 ;  /* 0x0000009700977308 */ /* 0x000fe20000000800 */
[----:B0-----:R-:W-:-:S02]  /*60b0*/  FSEL R80, R80, -INF , P5 ;  /* 0xff80000050507808 */ /* 0x001fc40002800000 */
[----:B------:R-:W-:Y:S02]  /*60c0*/  FMNMX.FTZ R35, R79, R63, !PT ;  /* 0x0000003f4f237209 */ /* 0x000fe40007810000 */
[----:B------:R-:W-:Y:S02]  /*60d0*/  @!P1 LEA R47, R47, UR38, 0x3 ;  /* 0x000000262f2f9c11 */ /* 0x000fe4000f8e18ff */
[----:B------:R-:W-:Y:S01]  /*60e0*/  FMNMX.FTZ R35, R80, R35, !PT ;  /* 0x0000002350237209 */ /* 0x000fe20007810000 */
[----:B------:R-:W-:Y:S02]  /*60f0*/  MUFU.EX2 R14, R14 ;  /* 0x0000000e000e7308 */ /* 0x000fe40000000800 */
[----:B------:R-:W-:Y:S02]  /*6100*/  @!P1 VIADD R47, R47, 0x16840 ;  /* 0x000168402f2f9836 */ /* 0x000fe40000000000 */
[----:B------:R-:W0:Y:S03]  /*6110*/  SHFL.BFLY PT, R36, R35, 0x2, 0x1f ;  /* 0x0c401f0023247f89 */ /* 0x000e2600000e0000 */
[----:B------:R-:W-:Y:S01]  /*6120*/  @!P1 PRMT R47, RZ, 0x654, R47 ;  /* 0x00000654ff2f9816 */ /* 0x000fe2000000002f */
[----:B------:R-:W-:Y:S08]  /*6130*/  MUFU.EX2 R145, R145 ;  /* 0x0000009100917308 */ /* 0x000ff00000000800 */
[----:B------:R-:W-:Y:S08]  /*6140*/  MUFU.EX2 R20, R20 ;  /* 0x0000001400147308 */ /* 0x000ff00000000800 */
[----:B------:R-:W-:Y:S01]  /*6150*/  MUFU.EX2 R147, R147 ;  /* 0x0000009300937308 */ /* 0x000fe20000000800 */
[----:B0-----:R-:W-:Y:S01]  /*6160*/  FMNMX.FTZ R42, R35, R36, !PT ;  /* 0x00000024232a7209 */ /* 0x001fe20007810000 */
[-CC-:B------:R-:W-:Y:S01]  /*6170*/  FFMA.FTZ R35, R51, R41.reuse, -R78.reuse ;  /* 0x0000002933237223 */ /* 0x180fe2000001084e */
[----:B------:R-:W-:-:S05]  /*6180*/  FFMA.FTZ R36, R55, R41, -R78 ;  /* 0x0000002937247223 */ /* 0x000fca000001084e */
[----:B------:R-:W-:Y:S01]  /*6190*/  MUFU.EX2 R24, R24 ;  /* 0x0000001800187308 */ /* 0x000fe20000000800 */
[----:B------:R-:W0:Y:S01]  /*61a0*/  SHFL.BFLY PT, R51, R42, 0x1, 0x1f ;  /* 0x0c201f002a337f89 */ /* 0x000e2200000e0000 */
[----:B------:R-:W-:Y:S02]  /*61b0*/  WARPGROUP.DEPBAR.LE gsb0, 0x0 ;  /* 0x00008000000079c5 */ /* 0x000fe40000010000 */
[----:B------:R-:W-:-:S04]  /*61c0*/  WARPGROUP.ARRIVE ;  /* 0x00000000000079c5 */ /* 0x000fc80000000000 */
[----:B------:R-:W-:Y:S02]  /*61d0*/  MUFU.EX2 R141, R141 ;  /* 0x0000008d008d7308 */ /* 0x000fe40000000800 */
[----:B------:R-:W-:Y:S06]  /*61e0*/  HGMMA.64x64x16.F32 R88, R120, gdesc[UR8].tnspB, R88, gsb0 ;  /* 0x40e0000878587df0 */ /* 0x000fec0008000858 */
[----:B------:R-:W-:Y:S01]  /*61f0*/  MUFU.EX2 R25, R25 ;  /* 0x0000001900197308 */ /* 0x000fe20000000800 */
[----:B0-----:R-:W-:Y:S01]  /*6200*/  FMNMX.FTZ R51, R42, R51, !PT ;  /* 0x000000332a337209 */ /* 0x001fe20007810000 */
[----:B------:R-:W-:-:S06]  /*6210*/  FFMA.FTZ R42, R67, R41, -R78 ;  /* 0x00000029432a7223 */ /* 0x000fcc000001084e */
[----:B------:R-:W-:Y:S01]  /*6220*/  MUFU.EX2 R143, R143 ;  /* 0x0000008f008f7308 */ /* 0x000fe20000000800 */
[C---:B------:R-:W-:Y:S01]  /*6230*/  FSETP.NEU.FTZ.AND P4, PT, R51.reuse, -INF , PT ;  /* 0xff8000003300780b */ /* 0x040fe20003f9d000 */
[----:B------:R-:W-:-:S05]  /*6240*/  FMUL.FTZ R50, R51, R41 ;  /* 0x0000002933327220 */ /* 0x000fca0000410000 */
[----:B------:R-:W-:Y:S01]  /*6250*/  FSEL R50, R50, RZ, P4 ;  /* 0x000000ff32327208 */ /* 0x000fe20002000000 */
[----:B------:R-:W-:Y:S04]  /*6260*/  MUFU.EX2 R27, R27 ;  /* 0x0000001b001b7308 */ /* 0x000fe80000000800 */
[-CC-:B------:R-:W-:Y:S01]  /*6270*/  FFMA.FTZ R142, R44, R41.reuse, -R50.reuse ;  /* 0x000000292c8e7223 */ /* 0x180fe20000010832 */
[----:B------:R-:W-:Y:S01]  /*6280*/  FSEL R44, R10, RZ, P3 ;  /* 0x000000ff0a2c7208 */ /* 0x000fe20001800000 */
[-CC-:B------:R-:W-:Y:S01]  /*6290*/  FFMA.FTZ R148, R7, R41.reuse, -R50.reuse ;  /* 0x0000002907947223 */ /* 0x180fe20000010832 */
[-CC-:B------:R-:W-:Y:S01]  /*62a0*/  FFMA.FTZ R150, R11, R41.reuse, -R50.reuse ;  /* 0x000000290b967223 */ /* 0x180fe20000010832 */
[-CC-:B------:R-:W-:Y:S01]  /*62b0*/  FFMA.FTZ R11, R15, R41.reuse, -R50.reuse ;  /* 0x000000290f0b7223 */ /* 0x180fe20000010832 */
[-CC-:B------:R-:W-:Y:S01]  /*62c0*/  FFMA.FTZ R15, R45, R41.reuse, -R50.reuse ;  /* 0x000000292d0f7223 */ /* 0x180fe20000010832 */
[----:B------:R-:W-:Y:S01]  /*62d0*/  FADD.FTZ R44, -R44, R5 ;  /* 0x000000052c2c7221 */ /* 0x000fe20000010100 */
[----:B------:R-:W-:Y:S01]  /*62e0*/  FSEL R5, R51, RZ, P4 ;  /* 0x000000ff33057208 */ /* 0x000fe20002000000 */
[-CC-:B------:R-:W-:Y:S01]  /*62f0*/  FFMA.FTZ R7, R9, R41.reuse, -R50.reuse ;  /* 0x0000002909077223 */ /* 0x180fe20000010832 */
[----:B------:R-:W-:Y:S01]  /*6300*/  MUFU.EX2 R148, R148 ;  /* 0x0000009400947308 */ /* 0x000fe20000000800 */
[-C--:B------:R-:W-:Y:S01]  /*6310*/  FMUL.FTZ R45, R44, R41.reuse ;  /* 0x000000292c2d7220 */ /* 0x080fe20000410000 */
[-C--:B------:R-:W-:Y:S01]  /*6320*/  FFMA.FTZ R9, R12, R41.reuse, -R50 ;  /* 0x000000290c097223 */ /* 0x080fe20000010832 */
[----:B------:R-:W-:Y:S01]  /*6330*/  FADD.FTZ R6, -R5, R6 ;  /* 0x0000000605067221 */ /* 0x000fe20000010100 */
[----:B------:R-:W-:Y:S01]  /*6340*/  VIADD R44, R83, 0x9 ;  /* 0x00000009532c7836 */ /* 0x000fe20000000000 */
[----:B------:R-:W-:Y:S01]  /*6350*/  ISETP.GE.U32.AND P3, PT, R86, 0x180, PT ;  /* 0x000001805600780c */ /* 0x000fe20003f66070 */
[-CC-:B------:R-:W-:Y:S01]  /*6360*/  FFMA.FTZ R144, R13, R41.reuse, -R50.reuse ;  /* 0x000000290d907223 */ /* 0x180fe20000010832 */
[-C--:B------:R-:W-:Y:S01]  /*6370*/  FMUL.FTZ R6, R6, R41.reuse ;  /* 0x0000002906067220 */ /* 0x080fe20000410000 */
[----:B------:R0:W-:Y:S01]  /*6380*/  MUFU.EX2 R5, R45 ;  /* 0x0000002d00057308 */ /* 0x0001e20000000800 */
[----:B------:R-:W-:Y:S01]  /*6390*/  FFMA.FTZ R136, R48, R41, -R50 ;  /* 0x0000002930887223 */ /* 0x000fe20000010832 */
[----:B------:R-:W-:-:S02]  /*63a0*/  IMAD.U32 R48, RZ, RZ, UR6 ;  /* 0x00000006ff307e24 */ /* 0x000fc4000f8e00ff */
[-CC-:B------:R-:W-:Y:S01]  /*63b0*/  FFMA.FTZ R146, R21, R41.reuse, -R50.reuse ;  /* 0x0000002915927223 */ /* 0x180fe20000010832 */
[-CC-:B------:R-:W-:Y:S01]  /*63c0*/  FFMA.FTZ R21, R49, R41.reuse, -R50.reuse ;  /* 0x0000002931157223 */ /* 0x180fe20000010832 */
[-CC-:B------:R-:W-:Y:S01]  /*63d0*/  FFMA.FTZ R12, R26, R41.reuse, -R50.reuse ;  /* 0x000000291a0c7223 */ /* 0x180fe20000010832 */
[-CC-:B------:R-:W-:Y:S01]  /*63e0*/  FFMA.FTZ R140, R66, R41.reuse, -R50.reuse ;  /* 0x00000029428c7223 */ /* 0x180fe20000010832 */
[----:B------:R-:W-:Y:S01]  /*63f0*/  @!P1 LEA R48, R48, UR38, 0x3 ;  /* 0x0000002630309c11 */ /* 0x000fe2000f8e18ff */
[----:B------:R-:W1:Y:S01]  /*6400*/  MUFU.EX2 R6, R6 ;  /* 0x0000000600067308 */ /* 0x000e620000000800 */
[----:B0-----:R-:W-:Y:S01]  /*6410*/  SEL R45, R44, 0x9, !P3 ;  /* 0x000000092c2d7807 */ /* 0x001fe20005800000 */
        /* <DEDUP_REMOVED lines=15> */
[----:B-1----:R-:W-:Y:S01]  /*6510*/  FFMA.FTZ R2, R6, R2, R148 ;  /* 0x0000000206027223 */ /* 0x002fe20000010094 */
[-CC-:B------:R-:W-:Y:S01]  /*6520*/  FFMA.FTZ R46, R46, R41.reuse, -R50.reuse ;  /* 0x000000292e2e7223 */ /* 0x180fe20000010832 */
[----:B------:R-:W-:Y:S01]  /*6530*/  FFMA.FTZ R79, R79, R41, -R50 ;  /* 0x000000294f4f7223 */ /* 0x000fe20000010832 */
[C---:B------:R-:W-:Y:S01]  /*6540*/  ISETP.GT.AND P3, PT, R3.reuse, R4, PT ;  /* 0x000000040300720c */ /* 0x040fe20003f64270 */
[----:B------:R-:W-:Y:S01]  /*6550*/  UMOV UR6, UR37 ;  /* 0x0000002500067c82 */ /* 0x000fe20008000000 */
[----:B------:R-:W-:-:S02]  /*6560*/  VIADD R3, R3, 0xffffffff ;  /* 0xffffffff03037836 */ /* 0x000fc40000000000 */
[----:B------:R-:W1:Y:S01]  /*6570*/  MUFU.EX2 R9, R9 ;  /* 0x0000000900097308 */ /* 0x000e620000000800 */
[C---:B0-----:R-:W-:Y:S01]  /*6580*/  FADD.FTZ R49, R7.reuse, R2 ;  /* 0x0000000207317221 */ /* 0x041fe20000010000 */
[----:B------:R-:W-:Y:S01]  /*6590*/  F2FP.F16.F32.PACK_AB R148, R7, R148 ;  /* 0x000000940794723e */ /* 0x000fe200000000ff */
[----:B------:R-:W-:Y:S02]  /*65a0*/  WARPGROUP.DEPBAR.LE gsb0, 0x0 ;  /* 0x00008000000079c5 */ /* 0x000fe40000010000 */
[----:B------:R0:W-:Y:S06]  /*65b0*/  BAR.ARV R45, 0x100 ;  /* 0x0004002d0000751d */ /* 0x0001ec0000002000 */
[----:B------:R-:W3:Y:S01]  /*65c0*/  MUFU.EX2 R144, R144 ;  /* 0x0000009000907308 */ /* 0x000ee20000000800 */
[----:B------:R4:W-:Y:S01]  /*65d0*/  @!P1 SYNCS.ARRIVE.TRANS64.RED.A1T0 RZ, [R47+URZ], RZ ;  /* 0x000000ff2fff99a7 */ /* 0x0009e2000810043f */
[-C--:B------:R-:W-:Y:S01]  /*65e0*/  FMUL.FTZ R88, R88, R6.reuse ;  /* 0x0000000658587220 */ /* 0x080fe20000410000 */
[-C--:B------:R-:W-:Y:S01]  /*65f0*/  FMUL.FTZ R89, R89, R6.reuse ;  /* 0x0000000659597220 */ /* 0x080fe20000410000 */
[-C--:B------:R-:W-:Y:S01]  /*6600*/  FMUL.FTZ R92, R92, R6.reuse ;  /* 0x000000065c5c7220 */ /* 0x080fe20000410000 */
[-C--:B------:R-:W-:Y:S01]  /*6610*/  FMUL.FTZ R93, R93, R6.reuse ;  /* 0x000000065d5d7220 */ /* 0x080fe20000410000 */
[-C--:B------:R-:W-:Y:S01]  /*6620*/  FMUL.FTZ R96, R96, R6.reuse ;  /* 0x0000000660607220 */ /* 0x080fe20000410000 */
[----:B------:R-:W-:Y:S01]  /*6630*/  FMUL.FTZ R97, R97, R6 ;  /* 0x0000000661617220 */ /* 0x000fe20000410000 */
[----:B------:R-:W5:Y:S01]  /*6640*/  MUFU.EX2 R11, R11 ;  /* 0x0000000b000b7308 */ /* 0x000f620000000800 */
[----:B----4-:R-:W-:Y:S01]  /*6650*/  FFMA.FTZ R47, R5, R0, R149 ;  /* 0x00000000052f7223 */ /* 0x010fe20000010095 */
[----:B------:R-:W-:Y:S01]  /*6660*/  F2FP.F16.F32.PACK_AB R149, R8, R149 ;  /* 0x000000950895723e */ /* 0x000fe200000000ff */
[-C--:B------:R-:W-:Y:S01]  /*6670*/  FMUL.FTZ R100, R100, R6.reuse ;  /* 0x0000000664647220 */ /* 0x080fe20000410000 */
[----:B------:R-:W-:Y:S01]  /*6680*/  FMUL.FTZ R101, R101, R6 ;  /* 0x0000000665657220 */ /* 0x000fe20000410000 */
[----:B------:R-:W-:Y:S01]  /*6690*/  FADD.FTZ R2, R8, R47 ;  /* 0x0000002f08027221 */ /* 0x000fe20000010000 */
[----:B------:R-:W-:-:S02]  /*66a0*/  @!P1 VIADD R47, R48, 0x16860 ;  /* 0x00016860302f9836 */ /* 0x000fc40000000000 */
[----:B--2---:R-:W-:Y:S01]  /*66b0*/  FADD.FTZ R48, R150, R49 ;  /* 0x0000003196307221 */ /* 0x004fe20000010000 */
[----:B------:R-:W2:Y:S01]  /*66c0*/  MUFU.EX2 R146, R146 ;  /* 0x0000009200927308 */ /* 0x000ea20000000800 */
[----:B0-----:R-:W-:Y:S01]  /*66d0*/  FADD.FTZ R45, R151, R2 ;  /* 0x00000002972d7221 */ /* 0x001fe20000010000 */
[C---:B-1----:R-:W-:Y:S01]  /*66e0*/  F2FP.F16.F32.PACK_AB R150, R9.reuse, R150 ;  /* 0x000000960996723e */ /* 0x042fe200000000ff */
[-C--:B------:R-:W-:Y:S01]  /*66f0*/  FMUL.FTZ R104, R104, R6.reuse ;  /* 0x0000000668687220 */ /* 0x080fe20000410000 */
[----:B------:R-:W-:Y:S01]  /*6700*/  @!P1 PRMT R2, RZ, 0x654, R47 ;  /* 0x00000654ff029816 */ /* 0x000fe2000000002f */
[----:B------:R-:W-:Y:S01]  /*6710*/  FADD.FTZ R47, R9, R48 ;  /* 0x00000030092f7221 */ /* 0x000fe20000010000 */
[----:B------:R-:W-:Y:S01]  /*6720*/  FADD.FTZ R48, R14, R45 ;  /* 0x0000002d0e307221 */ /* 0x000fe20000010000 */
[----:B------:R-:W-:Y:S01]  /*6730*/  FMUL.FTZ R105, R105, R6 ;  /* 0x0000000669697220 */ /* 0x000fe20000410000 */
[----:B------:R-:W0:Y:S01]  /*6740*/  MUFU.EX2 R12, R12 ;  /* 0x0000000c000c7308 */ /* 0x000e220000000800 */
[----:B---3--:R-:W-:Y:S01]  /*6750*/  FADD.FTZ R52, R144, R47 ;  /* 0x0000002f90347221 */ /* 0x008fe20000010000 */
[----:B------:R-:W-:Y:S01]  /*6760*/  FADD.FTZ R45, R145, R48 ;  /* 0x00000030912d7221 */ /* 0x000fe20000010000 */
[----:B------:R1:W-:Y:S01]  /*6770*/  @!P1 SYNCS.ARRIVE.TRANS64.RED.A1T0 RZ, [R2+URZ], RZ ;  /* 0x000000ff02ff99a7 */ /* 0x0003e2000810043f */
[C---:B-----5:R-:W-:Y:S01]  /*6780*/  F2FP.F16.F32.PACK_AB R144, R11.reuse, R144 ;  /* 0x000000900b90723e */ /* 0x060fe200000000ff */
[----:B------:R-:W-:Y:S01]  /*6790*/  FADD.FTZ R47, R11, R52 ;  /* 0x000000340b2f7221 */ /* 0x000fe20000010000 */
[----:B------:R-:W-:Y:S01]  /*67a0*/  FADD.FTZ R48, R20, R45 ;  /* 0x0000002d14307221 */ /* 0x000fe20000010000 */
[-C--:B------:R-:W-:Y:S01]  /*67b0*/  FFMA.FTZ R45, R69, R41.reuse, -R50 ;  /* 0x00000029452d7223 */ /* 0x080fe20000010832 */
[----:B------:R-:W3:Y:S01]  /*67c0*/  MUFU.EX2 R140, R140 ;  /* 0x0000008c008c7308 */ /* 0x000ee20000000800 */
[----:B--2---:R-:W-:Y:S01]  /*67d0*/  FADD.FTZ R47, R146, R47 ;  /* 0x0000002f922f7221 */ /* 0x004fe20000010000 */
[----:B------:R-:W-:Y:S01]  /*67e0*/  FADD.FTZ R49, R147, R48 ;  /* 0x0000003093317221 */ /* 0x000fe20000010000 */
[-C--:B-1----:R-:W-:Y:S01]  /*67f0*/  FFMA.FTZ R2, R65, R41.reuse, -R50 ;  /* 0x0000002941027223 */ /* 0x082fe20000010832 */
[-C--:B------:R-:W-:Y:S01]  /*6800*/  FMUL.FTZ R108, R108, R6.reuse ;  /* 0x000000066c6c7220 */ /* 0x080fe20000410000 */
[-C--:B------:R-:W-:Y:S01]  /*6810*/  FMUL.FTZ R109, R109, R6.reuse ;  /* 0x000000066d6d7220 */ /* 0x080fe20000410000 */
[----:B------:R-:W-:Y:S01]  /*6820*/  FADD.FTZ R48, R24, R49 ;  /* 0x0000003118307221 */ /* 0x000fe20000010000 */
[----:B------:R-:W-:Y:S01]  /*6830*/  FMUL.FTZ R112, R112, R6 ;  /* 0x0000000670707220 */ /* 0x000fe20000410000 */
[----:B------:R-:W1:Y:S01]  /*6840*/  MUFU.EX2 R13, R13 ;  /* 0x0000000d000d7308 */ /* 0x000e620000000800 */
[C---:B0-----:R-:W-:Y:S01]  /*6850*/  FADD.FTZ R53, R12.reuse, R47 ;  /* 0x0000002f0c357221 */ /* 0x041fe20000010000 */
[----:B------:R-:W-:Y:S01]  /*6860*/  FADD.FTZ R48, R141, R48 ;  /* 0x000000308d307221 */ /* 0x000fe20000010000 */
[-CC-:B------:R-:W-:Y:S01]  /*6870*/  FFMA.FTZ R47, R73, R41.reuse, -R50.reuse ;  /* 0x00000029492f7223 */ /* 0x180fe20000010832 */
[----:B------:R-:W-:Y:S01]  /*6880*/  F2FP.F16.F32.PACK_AB R146, R12, R146 ;  /* 0x000000920c92723e */ /* 0x000fe200000000ff */
[----:B------:R-:W-:Y:S01]  /*6890*/  FFMA.FTZ R50, R80, R41, -R50 ;  /* 0x0000002950327223 */ /* 0x000fe20000010832 */
[----:B------:R-:W-:Y:S01]  /*68a0*/  FADD.FTZ R48, R25, R48 ;  /* 0x0000003019307221 */ /* 0x000fe20000010000 */
[-C--:B------:R-:W-:Y:S01]  /*68b0*/  FMUL.FTZ R113, R113, R6.reuse ;  /* 0x0000000671717220 */ /* 0x080fe20000410000 */
[----:B------:R-:W0:Y:S01]  /*68c0*/  MUFU.EX2 R142, R142 ;  /* 0x0000008e008e7308 */ /* 0x000e220000000800 */
[----:B---3--:R-:W-:Y:S01]  /*68d0*/  FADD.FTZ R52, R140, R53 ;  /* 0x000000358c347221 */ /* 0x008fe20000010000 */
[----:B------:R-:W-:Y:S01]  /*68e0*/  FADD.FTZ R48, R143, R48 ;  /* 0x000000308f307221 */ /* 0x000fe20000010000 */
[-C--:B------:R-:W-:Y:S01]  /*68f0*/  FMUL.FTZ R116, R116, R6.reuse ;  /* 0x0000000674747220 */ /* 0x080fe20000410000 */
[----:B------:R-:W-:Y:S01]  /*6900*/  FMUL.FTZ R117, R117, R6 ;  /* 0x0000000675757220 */ /* 0x000fe20000410000 */
[-C--:B------:R-:W-:Y:S01]  /*6910*/  FMUL.FTZ R90, R90, R5.reuse ;  /* 0x000000055a5a7220 */ /* 0x080fe20000410000 */
[----:B------:R-:W-:Y:S01]  /*6920*/  FADD.FTZ R48, R27, R48 ;  /* 0x000000301b307221 */ /* 0x000fe20000010000 */
        /* <DEDUP_REMOVED lines=20> */
[----:B------:R-:W-:Y:S01]  /*6a70*/  FMUL.FTZ R119, R119, R5 ;  /* 0x0000000577777220 */ /* 0x000fe20000410000 */
[----:B------:R-:W-:Y:S01]  /*6a80*/  F2FP.F16.F32.PACK_AB R151, R14, R151 ;  /* 0x000000970e97723e */ /* 0x000fe200000000ff */
[----:B------:R-:W-:Y:S01]  /*6a90*/  IMAD.MOV.U32 R5, RZ, RZ, R10 ;  /* 0x000000ffff057224 */ /* 0x000fe200078e000a */
[----:B------:R-:W-:Y:S01]  /*6aa0*/  F2FP.F16.F32.PACK_AB R145, R20, R145 ;  /* 0x000000911491723e */ /* 0x000fe200000000ff */
[----:B------:R-:W-:Y:S01]  /*6ab0*/  IMAD.MOV.U32 R6, RZ, RZ, R51 ;  /* 0x000000ffff067224 */ /* 0x000fe200078e0033 */
[----:B------:R-:W2:Y:S01]  /*6ac0*/  MUFU.EX2 R28, R28 ;  /* 0x0000001c001c7308 */ /* 0x000ea20000000800 */
[----:B-1----:R-:W-:Y:S01]  /*6ad0*/  FADD.FTZ R52, R136, R49 ;  /* 0x0000003188347221 */ /* 0x002fe20000010000 */
[----:B------:R-:W-:-:S02]  /*6ae0*/  F2FP.F16.F32.PACK_AB R147, R24, R147 ;  /* 0x000000931893723e */ /* 0x000fc400000000ff */
[----:B------:R-:W-:Y:S02]  /*6af0*/  F2FP.F16.F32.PACK_AB R140, R13, R140 ;  /* 0x0000008c0d8c723e */ /* 0x000fe400000000ff */
[----:B------:R-:W-:Y:S02]  /*6b00*/  F2FP.F16.F32.PACK_AB R141, R25, R141 ;  /* 0x0000008d198d723e */ /* 0x000fe400000000ff */
        /* <DEDUP_REMOVED lines=93> */
[----:B0-----:R-:W-:-:S04]  /*70e0*/  FADD.FTZ R11, R122, R11 ;  /* 0x0000000b7a0b7221 */ /* 0x001fc80000010000 */
[C---:B--2---:R-:W-:Y:S01]  /*70f0*/  FADD.FTZ R2, R50.reuse, R11 ;  /* 0x0000000b32027221 */ /* 0x044fe20000010000 */
[----:B------:R-:W-:Y:S01]  /*7100*/  F2FP.F16.F32.PACK_AB R122, R50, R122 ;  /* 0x0000007a327a723e */ /* 0x000fe200000000ff */
[C---:B-1----:R-:W-:Y:S01]  /*7110*/  FADD.FTZ R0, R71.reuse, R0 ;  /* 0x0000000047007221 */ /* 0x042fe20000010000 */
[----:B------:R-:W-:Y:S01]  /*7120*/  F2FP.F16.F32.PACK_AB R123, R71, R43 ;  /* 0x0000002b477b723e */ /* 0x000fe200000000ff */
[----:B------:R-:W-:Y:S06]  /*7130*/  @P3 BRA `(.L_x_14180) ;  /* 0xffffffd000843947 */ /* 0x000fec000383ffff */
.L_x_14171:
[----:B------:R-:W-:-:S13]  /*7140*/  ISETP.GE.AND P2, PT, R3, R23, PT ;  /* 0x000000170300720c */ /* 0x000fda0003f46270 */
[----:B------:R-:W-:Y:S05]  /*7150*/  @!P2 BRA `(.L_x_14181) ;  /* 0x000000240040a947 */ /* 0x000fea0003800000 */
[----:B------:R-:W-:Y:S01]  /*7160*/  IMAD.MOV.U32 R4, RZ, RZ, R10 ;  /* 0x000000ffff047224 */ /* 0x000fe200078e000a */
[----:B------:R-:W-:Y:S01]  /*7170*/  UMOV UR7, UR36 ;  /* 0x0000002400077c82 */ /* 0x000fe20008000000 */
[----:B------:R-:W-:Y:S01]  /*7180*/  IMAD.MOV.U32 R5, RZ, RZ, R51 ;  /* 0x000000ffff057224 */ /* 0x000fe200078e0033 */
[----:B------:R-:W-:Y:S01]  /*7190*/  UMOV UR6, UR37 ;  /* 0x0000002500067c82 */ /* 0x000fe20008000000 */
[----:B------:R-:W-:-:S05]  /*71a0*/  ULDC UR21, c[0x0][0x9d8] ;  /* 0x0002760000157ab9 */ /* 0x000fca0000000800 */
.L_x_14190:
        /* <DEDUP_REMOVED lines=9> */
.L_x_14183:
[----:B------:R-:W-:Y:S01]  /*7240*/  ULEA UR10, UR37, UR38, 0x3 ;  /* 0x00000026250a7291 */ /* 0x000fe2000f8e183f */
[----:B------:R-:W-:-:S05]  /*7250*/  IMAD.U32 R6, RZ, RZ, UR36 ;  /* 0x00000024ff067e24 */ /* 0x000fca000f8e00ff */
[----:B------:R-:W-:-:S04]  /*7260*/  SHF.L.U32 R6, R6, 0x1f, RZ ;  /* 0x0000001f06067819 */ /* 0x000fc800000006ff */
[----:B------:R0:W1:Y:S01]  /*7270*/  SYNCS.PHASECHK.TRANS64.TRYWAIT P2, [UR10+0x16830], R6 ;  /* 0x01683006ff0075a7 */ /* 0x000062000804014a */
[----:B------:R-:W-:Y:S05]  /*7280*/  @!P0 BRA `(.L_x_14184) ;  /* 0x0000000000048947 */ /* 0x000fea0003800000 */
[----:B------:R-:W-:Y:S01]  /*7290*/  BPT.TRAP 0x1 ;  /* 0x000000040000795c */ /* 0x000fe20000300000 */
.L_x_14184:
[----:B-1----:R-:W-:Y:S05]  /*72a0*/  @P2 BRA `(.L_x_14182) ;  /* 0x0000000000082947 */ /* 0x002fea0003800000 */
[----:B------:R-:W1:Y:S02]  /*72b0*/  SYNCS.PHASECHK.TRANS64.TRYWAIT P2, [UR10+0x16830], R6 ;  /* 0x01683006ff0075a7 */ /* 0x000e64000804014a */
[----:B-1----:R-:W-:Y:S05]  /*72c0*/  @!P2 BRA `(.L_x_14185) ;  /* 0x000000b000b4a947 */ /* 0x002fea0003800000 */
.L_x_14182:
        /* <DEDUP_REMOVED lines=29> */
.L_x_14187:
[----:B------:R-:W-:Y:S01]  /*74a0*/  ULEA UR10, UR6, UR38, 0x3 ;  /* 0x00000026060a7291 */ /* 0x000fe2000f8e183f */
[----:B------:R-:W-:-:S05]  /*74b0*/  IMAD.U32 R6, RZ, RZ, UR7 ;  /* 0x00000007ff067e24 */ /* 0x000fca000f8e00ff */
[----:B------:R-:W-:-:S04]  /*74c0*/  SHF.L.U32 R6, R6, 0x1f, RZ ;  /* 0x0000001f06067819 */ /* 0x000fc800000006ff */
[----:B------:R0:W1:Y:S01]  /*74d0*/  SYNCS.PHASECHK.TRANS64.TRYWAIT P2, [UR10+0x16850], R6 ;  /* 0x01685006ff0075a7 */ /* 0x000062000804014a */
[----:B------:R-:W-:Y:S05]  /*74e0*/  @!P0 BRA `(.L_x_14188) ;  /* 0x0000000000048947 */ /* 0x000fea0003800000 */
[----:B------:R-:W-:Y:S01]  /*74f0*/  BPT.TRAP 0x1 ;  /* 0x000000040000795c */ /* 0x000fe20000300000 */
.L_x_14188:
[----:B-1----:R-:W-:Y:S05]  /*7500*/  @P2 BRA `(.L_x_14186) ;  /* 0x0000000000082947 */ /* 0x002fea0003800000 */
[----:B------:R-:W1:Y:S02]  /*7510*/  SYNCS.PHASECHK.TRANS64.TRYWAIT P2, [UR10+0x16850], R6 ;  /* 0x01685006ff0075a7 */ /* 0x000e64000804014a */
[----:B-1----:R-:W-:Y:S05]  /*7520*/  @!P2 BRA `(.L_x_14189) ;  /* 0x000000b00034a947 */ /* 0x002fea0003800000 */
.L_x_14186:
        /* <DEDUP_REMOVED lines=78> */
[----:B------:R-:W-:Y:S01]  /*7a10*/  UMOV UR11, 0x40000040 ;  /* 0x40000040000b7882 */ /* 0x000fe20000000000 */
[----:B------:R-:W-:-:S04]  /*7a20*/  UMOV UR7, UR36 ;  /* 0x0000002400077c82 */ /* 0x000fc80008000000 */
[----:B------:R-:W0:Y:S01]  /*7a30*/  MUFU.TANH R27, R27 ;  /* 0x0000001b001b7308 */ /* 0x000e220000002400 */
[----:B-1----:R-:W-:Y:S01]  /*7a40*/  FMNMX.FTZ R41, R21, R54, !PT ;  /* 0x0000003615297209 */ /* 0x002fe20007810000 */
[----:B------:R-:W-:Y:S01]  /*7a50*/  FMUL.FTZ R54, R69, UR21 ;  /* 0x0000001545367c20 */ /* 0x000fe20008410000 */
[----:B------:R-:W-:-:S05]  /*7a60*/  FMUL.FTZ R69, R75, UR21 ;  /* 0x000000154b457c20 */ /* 0x000fca0008410000 */
[----:B------:R-:W1:Y:S01]  /*7a70*/  MUFU.TANH R30, R30 ;  /* 0x0000001e001e7308 */ /* 0x000e620000002400 */
[----:B--2---:R-:W-:Y:S01]  /*7a80*/  FMNMX.FTZ R56, R26, R41, !PT ;  /* 0x000000291a387209 */ /* 0x004fe20007810000 */
[----:B------:R-:W-:Y:S02]  /*7a90*/  WARPGROUP.DEPBAR.LE gsb0, 0x0 ;  /* 0x00008000000079c5 */ /* 0x000fe40000010000 */
[----:B------:R-:W-:-:S04]  /*7aa0*/  WARPGROUP.ARRIVE ;  /* 0x00000000000079c5 */ /* 0x000fc80000000000 */
[----:B------:R-:W2:Y:S01]  /*7ab0*/  MUFU.TANH R31, R31 ;  /* 0x0000001f001f7308 */ /* 0x000ea20000002400 */
[----:B0-----:R-:W-:Y:S01]  /*7ac0*/  FMNMX.FTZ R41, R27, R56, !PT ;  /* 0x000000381b297209 */ /* 0x001fe20007810000 */
[----:B------:R-:W-:Y:S01]  /*7ad0*/  HGMMA.64x64x16.F32 R88, R144, gdesc[UR12].tnspB, R88, gsb0 ;  /* 0x40e0000c90587df0 */ /* 0x000fe20008000858 */
[----:B------:R-:W-:Y:S02]  /*7ae0*/  UIADD3 UR14, UR10, 0x100, URZ ;  /* 0x000001000a0e7890 */ /* 0x000fe4000fffe03f */
[----:B-1----:R-:W-:Y:S01]  /*7af0*/  FMNMX.FTZ R56, R30, R41, !PT ;  /* 0x000000291e387209 */ /* 0x002fe20007810000 */
[----:B------:R-:W-:Y:S02]  /*7b00*/  UMOV UR15, 0x40000040 ;  /* 0x40000040000f7882 */ /* 0x000fe40000000000 */
[----:B------:R-:W0:Y:S08]  /*7b10*/  MUFU.TANH R34, R34 ;  /* 0x0000002200227308 */ /* 0x000e300000002400 */
[----:B------:R-:W1:Y:S01]  /*7b20*/  MUFU.TANH R35, R35 ;  /* 0x0000002300237308 */ /* 0x000e620000002400 */
[----:B--2---:R-:W-:Y:S01]  /*7b30*/  FMNMX.FTZ R41, R31, R56, !PT ;  /* 0x000000381f297209 */ /* 0x004fe20007810000 */
[----:B------:R-:W-:Y:S01]  /*7b40*/  FMUL.FTZ R56, R73, UR21 ;  /* 0x0000001549387c20 */ /* 0x000fe20008410000 */
[----:B------:R-:W-:-:S05]  /*7b50*/  FMUL.FTZ R73, R83, UR21 ;  /* 0x0000001553497c20 */ /* 0x000fca0008410000 */
        /* <DEDUP_REMOVED lines=14> */
[----:B0-----:R-:W-:Y:S01]  /*7c40*/  FMNMX.FTZ R41, R47, R60, !PT ;  /* 0x0000003c2f297209 */ /* 0x001fe20007810000 */
[----:B------:R-:W-:Y:S02]  /*7c50*/  FMUL.FTZ R60, R81, UR21 ;  /* 0x00000015513c7c20 */ /* 0x000fe40008410000 */
[----:B------:R-:W0:Y:S04]  /*7c60*/  S2R R81, SR_TID.X ;  /* 0x0000000000517919 */ /* 0x000e280000002100 */
[----:B------:R-:W3:Y:S01]  /*7c70*/  MUFU.TANH R52, R52 ;  /* 0x0000003400347308 */ /* 0x000ee20000002400 */
[----:B-1----:R-:W-:Y:S01]  /*7c80*/  FMNMX.FTZ R41, R48, R41, !PT ;  /* 0x0000002930297209 */ /* 0x002fe20007810000 */
[----:B------:R-:W-:-:S02]  /*7c90*/  WARPGROUP.DEPBAR.LE gsb0, 0x0 ;  /* 0x00008000000079c5 */ /* 0x000fc40000010000 */
[----:B------:R-:W-:-:S04]  /*7ca0*/  WARPGROUP.ARRIVE ;  /* 0x00000000000079c5 */ /* 0x000fc80000000000 */
[----:B------:R-:W1:Y:S01]  /*7cb0*/  MUFU.TANH R53, R53 ;  /* 0x0000003500357308 */ /* 0x000e620000002400 */
[----:B--2---:R-:W-:Y:S01]  /*7cc0*/  FMNMX.FTZ R41, R50, R41, !PT ;  /* 0x0000002932297209 */ /* 0x004fe20007810000 */
[----:B------:R-:W-:Y:S01]  /*7cd0*/  HGMMA.64x64x16.F32 R88, R140, gdesc[UR12].tnspB, R88, gsb0 ;  /* 0x40e0000c8c587df0 */ /* 0x000fe20008000858 */
[----:B------:R-:W-:Y:S01]  /*7ce0*/  UIADD3 UR14, UR10, 0x180, URZ ;  /* 0x000001800a0e7890 */ /* 0x000fe2000fffe03f */
[----:B------:R-:W-:-:S04]  /*7cf0*/  UMOV UR15, 0x40000040 ;  /* 0x40000040000f7882 */ /* 0x000fc80000000000 */
[----:B------:R-:W2:Y:S01]  /*7d00*/  MUFU.TANH R54, R54 ;  /* 0x0000003600367308 */ /* 0x000ea20000002400 */
[----:B---3--:R-:W-:-:S07]  /*7d10*/  FMNMX.FTZ R62, R52, R41, !PT ;  /* 0x00000029343e7209 */ /* 0x008fce0007810000 */
[----:B------:R-:W3:Y:S01]  /*7d20*/  MUFU.TANH R55, R55 ;  /* 0x0000003700377308 */ /* 0x000ee20000002400 */
[----:B-1----:R-:W-:Y:S02]  /*7d30*/  FMNMX.FTZ R41, R53, R62, !PT ;  /* 0x0000003e35297209 */ /* 0x002fe40007810000 */
[----:B0-----:R-:W-:Y:S02]  /*7d40*/  SHF.R.U32.HI R80, RZ, 0x7, R81 ;  /* 0x00000007ff507819 */ /* 0x001fe40000011651 */
[----:B------:R-:W-:-:S03]  /*7d50*/  ISETP.GE.U32.AND P2, PT, R81, 0x180, PT ;  /* 0x000001805100780c */ /* 0x000fc60003f46070 */
[----:B------:R-:W0:Y:S01]  /*7d60*/  MUFU.TANH R56, R56 ;  /* 0x0000003800387308 */ /* 0x000e220000002400 */
[----:B--2---:R-:W-:-:S07]  /*7d70*/  FMNMX.FTZ R62, R54, R41, !PT ;  /* 0x00000029363e7209 */ /* 0x004fce0007810000 */
[----:B------:R-:W1:Y:S01]  /*7d80*/  MUFU.TANH R57, R57 ;  /* 0x0000003900397308 */ /* 0x000e620000002400 */
[----:B---3--:R-:W-:Y:S01]  /*7d90*/  FMNMX.FTZ R41, R55, R62, !PT ;  /* 0x0000003e37297209 */ /* 0x008fe20007810000 */
        /* <DEDUP_REMOVED lines=13> */
[----:B------:R-:W-:Y:S01]  /*7e70*/  WARPGROUP.ARRIVE ;  /* 0x00000000000079c5 */ /* 0x000fe20000000000 */
[----:B--2---:R-:W-:-:S03]  /*7e80*/  FMNMX.FTZ R51, R61, R66, !PT ;  /* 0x000000423d337209 */ /* 0x004fc60007810000 */
[----:B------:R-:W1:Y:S01]  /*7e90*/  MUFU.TANH R8, R8 ;  /* 0x0000000800087308 */ /* 0x000e620000002400 */
[----:B------:R-:W-:Y:S01]  /*7ea0*/  FMUL.FTZ R66, R70, UR21 ;  /* 0x0000001546427c20 */ /* 0x000fe20008410000 */
[----:B------:R-:W-:Y:S01]  /*7eb0*/  FMUL.FTZ R70, R78, UR21 ;  /* 0x000000154e467c20 */ /* 0x000fe20008410000 */
[----:B------:R-:W-:Y:S01]  /*7ec0*/  HGMMA.64x64x16.F32 R88, R136, gdesc[UR12].tnspB, R88, gsb0 ;  /* 0x40e0000c88587df0 */ /* 0x000fe20008000858 */
[----:B------:R-:W-:Y:S01]  /*7ed0*/  UIADD3 UR14, UR10, 0x200, URZ ;  /* 0x000002000a0e7890 */ /* 0x000fe2000fffe03f */
[----:B0-----:R-:W-:Y:S01]  /*7ee0*/  FMNMX.FTZ R51, R62, R51, !PT ;  /* 0x000000333e337209 */ /* 0x001fe20007810000 */
[----:B------:R-:W-:Y:S02]  /*7ef0*/  UMOV UR15, 0x40000040 ;  /* 0x40000040000f7882 */ /* 0x000fe40000000000 */
[----:B------:R-:W0:Y:S02]  /*7f00*/  MUFU.TANH R9, R9 ;  /* 0x0000000900097308 */ /* 0x000e240000002400 */
[----:B------:R-:W2:Y:S06]  /*7f10*/  SHFL.BFLY PT, R41, R51, 0x2, 0x1f ;  /* 0x0c401f0033297f89 */ /* 0x000eac00000e0000 */
[----:B------:R-:W3:Y:S08]  /*7f20*/  MUFU.TANH R12, R12 ;  /* 0x0000000c000c7308 */ /* 0x000ef00000002400 */
[----:B------:R-:W4:Y:S08]  /*7f30*/  MUFU.TANH R13, R13 ;  /* 0x0000000d000d7308 */ /* 0x000f300000002400 */
[----:B------:R-:W5:Y:S01]  /*7f40*/  MUFU.TANH R17, R17 ;  /* 0x0000001100117308 */ /* 0x000f620000002400 */
[----:B--2---:R-:W-:-:S02]  /*7f50*/  FMNMX.FTZ R51, R51, R41, !PT ;  /* 0x0000002933337209 */ /* 0x004fc40007810000 */
[----:B------:R-:W2:Y:S03]  /*7f60*/  LDC R41, c[0x0][0x988] ;  /* 0x00026200ff297b82 */ /* 0x000ea60000000800 */
[----:B------:R-:W1:Y:S02]  /*7f70*/  SHFL.BFLY PT, R75, R51, 0x1, 0x1f ;  /* 0x0c201f00334b7f89 */ /* 0x000e6400000e0000 */
[----:B------:R-:W5:Y:S08]  /*7f80*/  MUFU.TANH R18, R18 ;  /* 0x0000001200127308 */ /* 0x000f700000002400 */
[----:B------:R-:W5:Y:S08]  /*7f90*/  MUFU.TANH R24, R24 ;  /* 0x0000001800187308 */ /* 0x000f700000002400 */
[----:B------:R-:W5:Y:S01]  /*7fa0*/  MUFU.TANH R25, R25 ;  /* 0x0000001900197308 */ /* 0x000f620000002400 */
[----:B-1----:R-:W-:-:S07]  /*7fb0*/  FMNMX.FTZ R51, R51, R75, !PT ;  /* 0x0000004b33337209 */ /* 0x002fce0007810000 */
[----:B------:R-:W1:Y:S01]  /*7fc0*/  MUFU.TANH R28, R28 ;  /* 0x0000001c001c7308 */ /* 0x000e620000002400 */
[----:B------:R-:W-:Y:S01]  /*7fd0*/  FMUL.FTZ R75, R87, UR21 ;  /* 0x00000015574b7c20 */ /* 0x000fe20008410000 */
[----:B------:R-:W-:-:S04]  /*7fe0*/  FADD.FTZ R76, -R51, R5 ;  /* 0x00000005334c7221 */ /* 0x000fc80000010100 */
[-C--:B--2---:R-:W-:Y:S01]  /*7ff0*/  FMUL.FTZ R5, R76, R41.reuse ;  /* 0x000000294c057220 */ /* 0x084fe20000410000 */
[-C--:B------:R-:W-:Y:S01]  /*8000*/  FMUL.FTZ R76, R51, R41.reuse ;  /* 0x00000029334c7220 */ /* 0x080fe20000410000 */
[----:B------:R-:W2:Y:S03]  /*8010*/  MUFU.TANH R29, R29 ;  /* 0x0000001d001d7308 */ /* 0x000ea60000002400 */
[-CC-:B------:R-:W-:Y:S01]  /*8020*/  FFMA.FTZ R150, R10, R41.reuse, -R76.reuse ;  /* 0x000000290a967223 */ /* 0x180fe2000001084c */
[----:B------:R-:W-:Y:S01]  /*8030*/  FMNMX.FTZ R10, R8, R4, !PT ;  /* 0x00000004080a7209 */ /* 0x000fe20007810000 */
[-CC-:B------:R-:W-:Y:S01]  /*8040*/  FFMA.FTZ R148, R6, R41.reuse, -R76.reuse ;  /* 0x0000002906947223 */ /* 0x180fe2000001084c */
[-CC-:B------:R-:W-:Y:S01]  /*8050*/  FFMA.FTZ R6, R7, R41.reuse, -R76.reuse ;  /* 0x0000002907067223 */ /* 0x180fe2000001084c */
[----:B------:R-:W-:Y:S02]  /*8060*/  WARPGROUP.DEPBAR.LE gsb0, 0x0 ;  /* 0x00008000000079c5 */ /* 0x000fe40000010000 */
[----:B------:R-:W-:Y:S01]  /*8070*/  WARPGROUP.ARRIVE ;  /* 0x00000000000079c5 */ /* 0x000fe20000000000 */
[-CC-:B------:R-:W-:Y:S01]  /*8080*/  FFMA.FTZ R7, R11, R41.reuse, -R76.reuse ;  /* 0x000000290b077223 */ /* 0x180fe2000001084c */
[----:B0-----:R-:W-:Y:S01]  /*8090*/  FMNMX.FTZ R11, R9, R10, !PT ;  /* 0x0000000a090b7209 */ /* 0x001fe20007810000 */
[----:B------:R-:W0:Y:S01]  /*80a0*/  MUFU.TANH R32, R32 ;  /* 0x0000002000207308 */ /* 0x000e220000002400 */
[-CC-:B------:R-:W-:Y:S01]  /*80b0*/  FFMA.FTZ R140, R26, R41.reuse, -R76.reuse ;  /* 0x000000291a8c7223 */ /* 0x180fe2000001084c */
[--C-:B------:R-:W-:Y:S01]  /*80c0*/  FFMA.FTZ R26, R39, R41, -R76.reuse ;  /* 0x00000029271a7223 */ /* 0x100fe2000001084c */
[----:B------:R-:W-:Y:S01]  /*80d0*/  HGMMA.64x64x16.F32 R88, R132, gdesc[UR12].tnspB, R88, gsb0 ;  /* 0x40e0000c84587df0 */ /* 0x000fe20008000858 */
[----:B------:R-:W-:Y:S01]  /*80e0*/  UIADD3 UR14, UR10, 0x280, URZ ;  /* 0x000002800a0e7890 */ /* 0x000fe2000fffe03f */
[----:B---3--:R-:W-:Y:S01]  /*80f0*/  FMNMX.FTZ R10, R12, R11, !PT ;  /* 0x0000000b0c0a7209 */ /* 0x008fe20007810000 */
[----:B------:R-:W-:Y:S01]  /*8100*/  UMOV UR15, 0x40000040 ;  /* 0x40000040000f7882 */ /* 0x000fe20000000000 */
[-CC-:B------:R-:W-:Y:S01]  /*8110*/  FFMA.FTZ R136, R34, R41.reuse, -R76.reuse ;  /* 0x0000002922887223 */ /* 0x180fe2000001084c */
[----:B------:R-:W3:Y:S01]  /*8120*/  MUFU.TANH R33, R33 ;  /* 0x0000002100217308 */ /* 0x000ee20000002400 */
[----:B----4-:R-:W-:Y:S01]  /*8130*/  FMNMX.FTZ R10, R13, R10, !PT ;  /* 0x0000000a0d0a7209 */ /* 0x010fe20007810000 */
[-CC-:B------:R-:W-:Y:S01]  /*8140*/  FFMA.FTZ R34, R53, R41.reuse, -R76.reuse ;  /* 0x0000002935227223 */ /* 0x180fe2000001084c */
[-CC-:B------:R-:W-:Y:S01]  /*8150*/  FFMA.FTZ R144, R14, R41.reuse, -R76.reuse ;  /* 0x000000290e907223 */ /* 0x180fe2000001084c */
[-CC-:B------:R-:W-:Y:S01]  /*8160*/  FFMA.FTZ R146, R20, R41.reuse, -R76.reuse ;  /* 0x0000002914927223 */ /* 0x180fe2000001084c */
[----:B-----5:R-:W-:Y:S01]  /*8170*/  FMNMX.FTZ R11, R17, R10, !PT ;  /* 0x0000000a110b7209 */ /* 0x020fe20007810000 */
[-CC-:B------:R-:W-:Y:S01]  /*8180*/  FFMA.FTZ R14, R21, R41.reuse, -R76.reuse ;  /* 0x00000029150e7223 */ /* 0x180fe2000001084c */
[--C-:B------:R-:W-:Y:S01]  /*8190*/  FFMA.FTZ R20, R31, R41, -R76.reuse ;  /* 0x000000291f147223 */ /* 0x100fe2000001084c */
[----:B------:R-:W4:Y:S01]  /*81a0*/  MUFU.TANH R36, R36 ;  /* 0x0000002400247308 */ /* 0x000f220000002400 */
[----:B------:R-:W-:Y:S01]  /*81b0*/  FMNMX.FTZ R11, R18, R11, !PT ;  /* 0x0000000b120b7209 */ /* 0x000fe20007810000 */
[-CC-:B------:R-:W-:Y:S01]  /*81c0*/  FFMA.FTZ R21, R35, R41.reuse, -R76.reuse ;  /* 0x0000002923157223 */ /* 0x180fe2000001084c */
[-CC-:B------:R-:W-:Y:S01]  /*81d0*/  FFMA.FTZ R31, R52, R41.reuse, -R76.reuse ;  /* 0x00000029341f7223 */ /* 0x180fe2000001084c */
[--C-:B------:R-:W-:Y:S01]  /*81e0*/  FFMA.FTZ R35, R54, R41, -R76.reuse ;  /* 0x0000002936237223 */ /* 0x100fe2000001084c */
[----:B------:R-:W-:Y:S01]  /*81f0*/  FMNMX.FTZ R10, R24, R11, !PT ;  /* 0x0000000b180a7209 */ /* 0x000fe20007810000 */
[-CC-:B------:R-:W-:Y:S01]  /*8200*/  FFMA.FTZ R77, R15, R41.reuse, -R76.reuse ;  /* 0x000000290f4d7223 */ /* 0x180fe2000001084c */
[-CC-:B------:R-:W-:Y:S01]  /*8210*/  FFMA.FTZ R15, R27, R41.reuse, -R76.reuse ;  /* 0x000000291b0f7223 */ /* 0x180fe2000001084c */
[----:B------:R-:W5:Y:S01]  /*8220*/  MUFU.TANH R37, R37 ;  /* 0x0000002500257308 */ /* 0x000f620000002400 */
[----:B------:R-:W-:Y:S01]  /*8230*/  FMNMX.FTZ R11, R25, R10, !PT ;  /* 0x0000000a190b7209 */ /* 0x000fe20007810000 */
[-CC-:B------:R-:W-:Y:S01]  /*8240*/  FFMA.FTZ R142, R30, R41.reuse, -R76.reuse ;  /* 0x000000291e8e7223 */ /* 0x180fe2000001084c */
[-CC-:B------:R-:W-:Y:S01]  /*8250*/  FFMA.FTZ R138, R38, R41.reuse, -R76.reuse ;  /* 0x00000029268a7223 */ /* 0x180fe2000001084c */
[--C-:B------:R-:W-:Y:S01]  /*8260*/  FFMA.FTZ R27, R44, R41, -R76.reuse ;  /* 0x000000292c1b7223 */ /* 0x100fe2000001084c */
[----:B-1----:R-:W-:Y:S01]  /*8270*/  FMNMX.FTZ R10, R28, R11, !PT ;  /* 0x0000000b1c0a7209 */ /* 0x002fe20007810000 */
[-CC-:B------:R-:W-:Y:S01]  /*8280*/  FFMA.FTZ R30, R48, R41.reuse, -R76.reuse ;  /* 0x00000029301e7223 */ /* 0x180fe2000001084c */
[-CC-:B------:R-:W-:Y:S01]  /*8290*/  FFMA.FTZ R38, R55, R41.reuse, -R76.reuse ;  /* 0x0000002937267223 */ /* 0x180fe2000001084c */
[----:B------:R-:W1:Y:S01]  /*82a0*/  MUFU.TANH R40, R40 ;  /* 0x0000002800287308 */ /* 0x000e620000002400 */
[----:B--2---:R-:W-:Y:S01]  /*82b0*/  FMNMX.FTZ R11, R29, R10, !PT ;  /* 0x0000000a1d0b7209 */ /* 0x004fe20007810000 */
[-CC-:B------:R-:W-:Y:S01]  /*82c0*/  FFMA.FTZ R44, R58, R41.reuse, -R76.reuse ;  /* 0x000000293a2c7223 */ /* 0x180fe2000001084c */
[-CC-:B------:R-:W-:Y:S01]  /*82d0*/  FFMA.FTZ R48, R60, R41.reuse, -R76.reuse ;  /* 0x000000293c307223 */ /* 0x180fe2000001084c */
[--C-:B------:R-:W-:Y:S01]  /*82e0*/  FFMA.FTZ R61, R61, R41, -R76.reuse ;  /* 0x000000293d3d7223 */ /* 0x100fe2000001084c */
[----:B0-----:R-:W-:Y:S01]  /*82f0*/  FMNMX.FTZ R10, R32, R11, !PT ;  /* 0x0000000b200a7209 */ /* 0x001fe20007810000 */
[----:B------:R-:W-:-:S02]  /*8300*/  FFMA.FTZ R62, R62, R41, -R76 ;  /* 0x000000293e3e7223 */ /* 0x000fc4000001084c */
[----:B------:R-:W0:Y:S01]  /*8310*/  MUFU.TANH R42, R42 ;  /* 0x0000002a002a7308 */ /* 0x000e220000002400 */
[----:B---3--:R-:W-:-:S04]  /*8320*/  FMNMX.FTZ R11, R33, R10, !PT ;  /* 0x0000000a210b7209 */ /* 0x008fc80007810000 */
[----:B----4-:R-:W-:-:S03]  /*8330*/  FMNMX.FTZ R10, R36, R11, !PT ;  /* 0x0000000b240a7209 */ /* 0x010fc60007810000 */
[----:B------:R-:W2:Y:S01]  /*8340*/  MUFU.TANH R45, R45 ;  /* 0x0000002d002d7308 */ /* 0x000ea20000002400 */
[----:B-----5:R-:W-:-:S04]  /*8350*/  FMNMX.FTZ R11, R37, R10, !PT ;  /* 0x0000000a250b7209 */ /* 0x020fc80007810000 */
[----:B-1----:R-:W-:-:S03]  /*8360*/  FMNMX.FTZ R11, R40, R11, !PT ;  /* 0x0000000b280b7209 */ /* 0x002fc60007810000 */
[----:B------:R-:W1:Y:S01]  /*8370*/  MUFU.TANH R46, R46 ;  /* 0x0000002e002e7308 */ /* 0x000e620000002400 */
[----:B0-----:R-:W-:-:S07]  /*8380*/  FMNMX.FTZ R10, R42, R11, !PT ;  /* 0x0000000b2a0a7209 */ /* 0x001fce0007810000 */
[----:B------:R-:W0:Y:S01]  /*8390*/  MUFU.TANH R49, R49 ;  /* 0x0000003100317308 */ /* 0x000e220000002400 */
[----:B--2---:R-:W-:-:S07]  /*83a0*/  FMNMX.FTZ R11, R45, R10, !PT ;  /* 0x0000000a2d0b7209 */ /* 0x004fce0007810000 */
[----:B------:R-:W2:Y:S01]  /*83b0*/  MUFU.TANH R63, R63 ;  /* 0x0000003f003f7308 */ /* 0x000ea20000002400 */
[----:B-1----:R-:W-:-:S07]  /*83c0*/  FMNMX.FTZ R10, R46, R11, !PT ;  /* 0x0000000b2e0a7209 */ /* 0x002fce0007810000 */
[----:B------:R-:W1:Y:S01]  /*83d0*/  MUFU.TANH R64, R64 ;  /* 0x0000004000407308 */ /* 0x000e620000002400 */
[----:B------:R-:W-:Y:S02]  /*83e0*/  WARPGROUP.DEPBAR.LE gsb0, 0x0 ;  /* 0x00008000000079c5 */ /* 0x000fe40000010000 */
[----:B------:R-:W-:Y:S01]  /*83f0*/  WARPGROUP.ARRIVE ;  /* 0x00000000000079c5 */ /* 0x000fe20000000000 */
[----:B0-----:R-:W-:Y:S01]  /*8400*/  FMNMX.FTZ R10, R49, R10, !PT ;  /* 0x0000000a310a7209 */ /* 0x001fe20007810000 */
[-CC-:B------:R-:W-:Y:S01]  /*8410*/  FFMA.FTZ R132, R43, R41.reuse, -R76.reuse ;  /* 0x000000292b847223 */ /* 0x180fe2000001084c */
[-CC-:B------:R-:W-:Y:S01]  /*8420*/  FFMA.FTZ R134, R47, R41.reuse, -R76.reuse ;  /* 0x000000292f867223 */ /* 0x180fe2000001084c */
[-CC-:B------:R-:W-:Y:S01]  /*8430*/  FFMA.FTZ R43, R57, R41.reuse, -R76.reuse ;  /* 0x00000029392b7223 */ /* 0x180fe2000001084c */
[----:B------:R-:W0:Y:S01]  /*8440*/  MUFU.TANH R65, R65 ;  /* 0x0000004100417308 */ /* 0x000e220000002400 */
[----:B------:R-:W-:Y:S01]  /*8450*/  HGMMA.64x64x16.F32 R88, R128, gdesc[UR12].tnspB, R88, gsb0 ;  /* 0x40e0000c80587df0 */ /* 0x000fe20008000858 */
[----:B------:R-:W-:Y:S01]  /*8460*/  UIADD3 UR14, UR10, 0x300, URZ ;  /* 0x000003000a0e7890 */ /* 0x000fe2000fffe03f */
[----:B--2---:R-:W-:Y:S01]  /*8470*/  FMNMX.FTZ R11, R63, R10, !PT ;  /* 0x0000000a3f0b7209 */ /* 0x004fe20007810000 */
[----:B------:R-:W-:Y:S01]  /*8480*/  UMOV UR15, 0x40000040 ;  /* 0x40000040000f7882 */ /* 0x000fe20000000000 */
[----:B------:R-:W-:Y:S01]  /*8490*/  UIADD3 UR10, UR10, 0x380, URZ ;  /* 0x000003800a0a7890 */ /* 0x000fe2000fffe03f */
[----:B------:R-:W-:-:S02]  /*84a0*/  FFMA.FTZ R47, R59, R41, -R76 ;  /* 0x000000293b2f7223 */ /* 0x000fc4000001084c */
        /* <DEDUP_REMOVED lines=22> */
[----:B------:R-:W-:Y:S03]  /*8610*/  HGMMA.64x64x16.F32 R88, R124, gdesc[UR12].tnspB, R88, gsb0 ;  /* 0x40e0000c7c587df0 */ /* 0x000fe60008000858 */
[----:B0-----:R-:W-:Y:S01]  /*8620*/  FMNMX.FTZ R10, R74, R11, !PT ;  /* 0x0000000b4a0a7209 */ /* 0x001fe20007810000 */
[----:B------:R-:W-:Y:S02]  /*8630*/  FFMA.FTZ R11, R50, R41, -R76 ;  /* 0x00000029320b7223 */ /* 0x000fe4000001084c */
[----:B------:R-:W-:Y:S01]  /*8640*/  MUFU.EX2 R5, R5 ;  /* 0x0000000500057308 */ /* 0x000fe20000000800 */
[----:B--2---:R-:W-:-:S07]  /*8650*/  FMNMX.FTZ R10, R75, R10, !PT ;  /* 0x0000000a4b0a7209 */ /* 0x004fce0007810000 */
[----:B------:R-:W-:Y:S01]  /*8660*/  MUFU.EX2 R148, R148 ;  /* 0x0000009400947308 */ /* 0x000fe20000000800 */
[----:B------:R-:W0:Y:S07]  /*8670*/  SHFL.BFLY PT, R39, R10, 0x2, 0x1f ;  /* 0x0c401f000a277f89 */ /* 0x000e2e00000e0000 */
        /* <DEDUP_REMOVED lines=20> */
[----:B------:R-:W-:Y:S01]  /*87c0*/  IMAD.U32 R29, RZ, RZ, UR37 ;  /* 0x00000025ff1d7e24 */ /* 0x000fe2000f8e00ff */
[----:B------:R-:W-:Y:S01]  /*87d0*/  HGMMA.64x64x16.F32 R88, R120, gdesc[UR8].tnspB, R88, gsb0 ;  /* 0x40e0000878587df0 */ /* 0x000fe20008000858 */
[-CC-:B------:R-:W-:Y:S01]  /*87e0*/  FFMA.FTZ R8, R9, R41.reuse, -R54.reuse ;  /* 0x0000002909087223 */ /* 0x180fe20000010836 */
[----:B------:R-:W-:Y:S01]  /*87f0*/  MUFU.EX2 R52, R52 ;  /* 0x0000003400347308 */ /* 0x000fe20000000800 */
[-CC-:B------:R-:W-:Y:S01]  /*8800*/  FFMA.FTZ R151, R12, R41.reuse, -R54.reuse ;  /* 0x000000290c977223 */ /* 0x180fe20000010836 */
[----:B------:R-:W-:Y:S01]  /*8810*/  @!P1 LEA R29, R29, UR38, 0x3 ;  /* 0x000000261d1d9c11 */ /* 0x000fe2000f8e18ff */
[----:B------:R-:W-:Y:S01]  /*8820*/  FFMA.FTZ R141, R28, R41, -R54 ;  /* 0x000000291c8d7223 */ /* 0x000fe20000010836 */
[----:B------:R-:W-:-:S02]  /*8830*/  VIADD R28, R80, 0x9 ;  /* 0x00000009501c7836 */ /* 0x000fc40000000000 */
[-CC-:B------:R-:W-:Y:S01]  /*8840*/  FFMA.FTZ R9, R13, R41.reuse, -R54.reuse ;  /* 0x000000290d097223 */ /* 0x180fe20000010836 */
[-CC-:B------:R-:W-:Y:S01]  /*8850*/  FFMA.FTZ R143, R32, R41.reuse, -R54.reuse ;  /* 0x00000029208f7223 */ /* 0x180fe20000010836 */
[----:B------:R-:W-:Y:S01]  /*8860*/  @!P1 VIADD R29, R29, 0x16840 ;  /* 0x000168401d1d9836 */ /* 0x000fe20000000000 */
[----:B------:R-:W0:Y:S01]  /*8870*/  MUFU.EX2 R149, R149 ;  /* 0x0000009500957308 */ /* 0x000e220000000800 */
[----:B------:R-:W-:Y:S01]  /*8880*/  SEL R32, R28, 0x9, !P2 ;  /* 0x000000091c207807 */ /* 0x000fe20005000000 */
[-CC-:B------:R-:W-:Y:S01]  /*8890*/  FFMA.FTZ R12, R18, R41.reuse, -R54.reuse ;  /* 0x00000029120c7223 */ /* 0x180fe20000010836 */
[-CC-:B------:R-:W-:Y:S01]  /*88a0*/  FFMA.FTZ R18, R33, R41.reuse, -R54.reuse ;  /* 0x0000002921127223 */ /* 0x180fe20000010836 */
[----:B------:R-:W-:Y:S01]  /*88b0*/  @!P1 PRMT R29, RZ, 0x654, R29 ;  /* 0x00000654ff1d9816 */ /* 0x000fe2000000001d */
[-CC-:B------:R-:W-:Y:S01]  /*88c0*/  FFMA.FTZ R137, R36, R41.reuse, -R54.reuse ;  /* 0x0000002924897223 */ /* 0x180fe20000010836 */
[----:B------:R-:W-:Y:S01]  /*88d0*/  MOV R36, UR6 ;  /* 0x0000000600247c02 */ /* 0x000fe20008000f00 */
        /* <DEDUP_REMOVED lines=11> */
[----:B------:R-:W-:Y:S01]  /*8990*/  @!P1 LEA R0, R36, UR38, 0x3 ;  /* 0x0000002624009c11 */ /* 0x000fe2000f8e18ff */
[-CC-:B------:R-:W-:Y:S01]  /*89a0*/  FFMA.FTZ R129, R64, R41.reuse, -R54.reuse ;  /* 0x0000002940817223 */ /* 0x180fe20000010836 */
[-CC-:B------:R-:W-:Y:S01]  /*89b0*/  FFMA.FTZ R131, R66, R41.reuse, -R54.reuse ;  /* 0x0000002942837223 */ /* 0x180fe20000010836 */
[-CC-:B------:R-:W-:Y:S01]  /*89c0*/  FFMA.FTZ R125, R68, R41.reuse, -R54.reuse ;  /* 0x00000029447d7223 */ /* 0x180fe20000010836 */
[-CC-:B------:R-:W-:Y:S01]  /*89d0*/  FFMA.FTZ R69, R69, R41.reuse, -R54.reuse ;  /* 0x0000002945457223 */ /* 0x180fe20000010836 */
[--C-:B------:R-:W-:Y:S01]  /*89e0*/  FFMA.FTZ R70, R70, R41, -R54.reuse ;  /* 0x0000002946467223 */ /* 0x100fe20000010836 */
[----:B------:R-:W0:Y:S01]  /*89f0*/  MUFU.EX2 R9, R9 ;  /* 0x0000000900097308 */ /* 0x000e220000000800 */
[----:B-1----:R-:W-:Y:S01]  /*8a00*/  F2FP.F16.F32.PACK_AB R149, R8, R149 ;  /* 0x000000950895723e */ /* 0x002fe200000000ff */
[-CC-:B------:R-:W-:Y:S01]  /*8a10*/  FFMA.FTZ R71, R71, R41.reuse, -R54.reuse ;  /* 0x0000002947477223 */ /* 0x180fe20000010836 */
[-CC-:B------:R-:W-:Y:S01]  /*8a20*/  FFMA.FTZ R72, R72, R41.reuse, -R54.reuse ;  /* 0x0000002948487223 */ /* 0x180fe20000010836 */
[-CC-:B------:R-:W-:Y:S01]  /*8a30*/  FFMA.FTZ R73, R73, R41.reuse, -R54.reuse ;  /* 0x0000002949497223 */ /* 0x180fe20000010836 */
[----:B------:R-:W-:Y:S01]  /*8a40*/  FFMA.FTZ R74, R74, R41, -R54 ;  /* 0x000000294a4a7223 */ /* 0x000fe20000010836 */
[C---:B------:R-:W-:Y:S01]  /*8a50*/  ISETP.GT.AND P2, PT, R3.reuse, R23, PT ;  /* 0x000000170300720c */ /* 0x040fe20003f44270 */
[----:B------:R-:W-:Y:S01]  /*8a60*/  UMOV UR6, UR37 ;  /* 0x0000002500067c82 */ /* 0x000fe20008000000 */
[----:B------:R-:W1:Y:S01]  /*8a70*/  MUFU.EX2 R145, R145 ;  /* 0x0000009100917308 */ /* 0x000e620000000800 */
[----:B------:R-:W-:-:S07]  /*8a80*/  VIADD R3, R3, 0xffffffff ;  /* 0xffffffff03037836 */ /* 0x000fce0000000000 */
[----:B------:R-:W3:Y:S08]  /*8a90*/  MUFU.EX2 R12, R12 ;  /* 0x0000000c000c7308 */ /* 0x000ef00000000800 */
[----:B------:R-:W4:Y:S08]  /*8aa0*/  MUFU.EX2 R147, R147 ;  /* 0x0000009300937308 */ /* 0x000f300000000800 */
[----:B------:R-:W5:Y:S08]  /*8ab0*/  MUFU.EX2 R13, R13 ;  /* 0x0000000d000d7308 */ /* 0x000f700000000800 */
[----:B------:R-:W5:Y:S01]  /*8ac0*/  MUFU.EX2 R141, R141 ;  /* 0x0000008d008d7308 */ /* 0x000f620000000800 */
        /* <DEDUP_REMOVED lines=10> */
[----:B--2---:R-:W-:Y:S01]  /*8b70*/  FFMA.FTZ R29, R5, R2, R148 ;  /* 0x00000002051d7223 */ /* 0x004fe20000010094 */
[----:B------:R-:W-:Y:S01]  /*8b80*/  FADD.FTZ R2, R8, R33 ;  /* 0x0000002108027221 */ /* 0x000fe20000010000 */
[----:B------:R-:W-:Y:S01]  /*8b90*/  @!P1 VIADD R33, R0, 0x16860 ;  /* 0x0001686000219836 */ /* 0x000fe20000000000 */
[----:B------:R-:W2:Y:S01]  /*8ba0*/  MUFU.EX2 R17, R17 ;  /* 0x0000001100117308 */ /* 0x000ea20000000800 */
[C---:B------:R-:W-:Y:S01]  /*8bb0*/  FADD.FTZ R29, R6.reuse, R29 ;  /* 0x0000001d061d7221 */ /* 0x040fe20000010000 */
[----:B------:R-:W-:Y:S01]  /*8bc0*/  FADD.FTZ R2, R151, R2 ;  /* 0x0000000297027221 */ /* 0x000fe20000010000 */
[----:B------:R-:W-:Y:S01]  /*8bd0*/  F2FP.F16.F32.PACK_AB R148, R6, R148 ;  /* 0x000000940694723e */ /* 0x000fe200000000ff */
[----:B------:R-:W-:Y:S01]  /*8be0*/  FFMA.FTZ R0, R63, R41, -R54 ;  /* 0x000000293f007223 */ /* 0x000fe20000010836 */
[----:B0-----:R-:W-:Y:S01]  /*8bf0*/  FADD.FTZ R32, R150, R29 ;  /* 0x0000001d96207221 */ /* 0x001fe20000010000 */
[----:B------:R-:W-:Y:S01]  /*8c00*/  FADD.FTZ R2, R9, R2 ;  /* 0x0000000209027221 */ /* 0x000fe20000010000 */
[----:B------:R-:W-:Y:S01]  /*8c10*/  @!P1 PRMT R33, RZ, 0x654, R33 ;  /* 0x00000654ff219816 */ /* 0x000fe20000000021 */
[----:B------:R-:W-:Y:S01]  /*8c20*/  MUFU.EX2 R142, R142 ;  /* 0x0000008e008e7308 */ /* 0x000fe20000000800 */
[C---:B------:R-:W-:Y:S01]  /*8c30*/  FADD.FTZ R29, R7.reuse, R32 ;  /* 0x00000020071d7221 */ /* 0x040fe20000010000 */
[----:B------:R-:W-:Y:S01]  /*8c40*/  F2FP.F16.F32.PACK_AB R150, R7, R150 ;  /* 0x000000960796723e */ /* 0x000fe200000000ff */
[----:B------:R0:W-:Y:S01]  /*8c50*/  @!P1 SYNCS.ARRIVE.TRANS64.RED.A1T0 RZ, [R33+URZ], RZ ;  /* 0x000000ff21ff99a7 */ /* 0x0001e2000810043f */
[----:B------:R-:W-:Y:S01]  /*8c60*/  F2FP.F16.F32.PACK_AB R151, R9, R151 ;  /* 0x000000970997723e */ /* 0x000fe200000000ff */
[----:B------:R-:W-:Y:S01]  /*8c70*/  FADD.FTZ R32, R144, R29 ;  /* 0x0000001d90207221 */ /* 0x000fe20000010000 */
[----:B-1----:R-:W-:Y:S01]  /*8c80*/  FADD.FTZ R29, R145, R2 ;  /* 0x00000002911d7221 */ /* 0x002fe20000010000 */
[----:B------:R-:W-:Y:S01]  /*8c90*/  FFMA.FTZ R2, R65, R41, -R54 ;  /* 0x0000002941027223 */ /* 0x000fe20000010836 */
[----:B------:R-:W1:Y:S01]  /*8ca0*/  MUFU.EX2 R143, R143 ;  /* 0x0000008f008f7308 */ /* 0x000e620000000800 */
[C---:B---3--:R-:W-:Y:S01]  /*8cb0*/  F2FP.F16.F32.PACK_AB R145, R12.reuse, R145 ;  /* 0x000000910c91723e */ /* 0x048fe200000000ff */
[----:B------:R-:W-:Y:S01]  /*8cc0*/  FADD.FTZ R36, R12, R29 ;  /* 0x0000001d0c247221 */ /* 0x000fe20000010000 */
[----:B0-----:R-:W-:Y:S01]  /*8cd0*/  FADD.FTZ R33, R77, R32 ;  /* 0x000000204d217221 */ /* 0x001fe20000010000 */
[-CC-:B------:R-:W-:Y:S01]  /*8ce0*/  FFMA.FTZ R32, R67, R41.reuse, -R54.reuse ;  /* 0x0000002943207223 */ /* 0x180fe20000010836 */
[----:B------:R-:W-:Y:S01]  /*8cf0*/  FFMA.FTZ R54, R75, R41, -R54 ;  /* 0x000000294b367223 */ /* 0x000fe20000010836 */
[----:B----4-:R-:W-:Y:S01]  /*8d00*/  FADD.FTZ R36, R147, R36 ;  /* 0x0000002493247221 */ /* 0x010fe20000010000 */
[----:B------:R-:W-:Y:S01]  /*8d10*/  FADD.FTZ R33, R146, R33 ;  /* 0x0000002192217221 */ /* 0x000fe20000010000 */
[----:B------:R-:W0:Y:S01]  /*8d20*/  MUFU.EX2 R20, R20 ;  /* 0x0000001400147308 */ /* 0x000e220000000800 */
[-C--:B------:R-:W-:Y:S01]  /*8d30*/  FMUL.FTZ R100, R100, R5.reuse ;  /* 0x0000000564647220 */ /* 0x080fe20000410000 */
[----:B-----5:R-:W-:Y:S01]  /*8d40*/  FADD.FTZ R36, R13, R36 ;  /* 0x000000240d247221 */ /* 0x020fe20000010000 */
[----:B------:R-:W-:Y:S01]  /*8d50*/  FADD.FTZ R33, R14, R33 ;  /* 0x000000210e217221 */ /* 0x000fe20000010000 */
[-C--:B------:R-:W-:Y:S01]  /*8d60*/  FMUL.FTZ R101, R101, R5.reuse ;  /* 0x0000000565657220 */ /* 0x080fe20000410000 */
[-C--:B------:R-:W-:Y:S01]  /*8d70*/  FMUL.FTZ R104, R104, R5.reuse ;  /* 0x0000000568687220 */ /* 0x080fe20000410000 */
[----:B------:R-:W-:Y:S01]  /*8d80*/  FADD.FTZ R36, R141, R36 ;  /* 0x000000248d247221 */ /* 0x000fe20000010000 */
[----:B------:R-:W-:Y:S01]  /*8d90*/  FADD.FTZ R40, R140, R33 ;  /* 0x000000218c287221 */ /* 0x000fe20000010000 */
[----:B------:R-:W3:Y:S01]  /*8da0*/  MUFU.EX2 R18, R18 ;  /* 0x0000001200127308 */ /* 0x000ee20000000800 */
[-C--:B------:R-:W-:Y:S01]  /*8db0*/  FMUL.FTZ R105, R105, R5.reuse ;  /* 0x0000000569697220 */ /* 0x080fe20000410000 */
[----:B--2---:R-:W-:Y:S01]  /*8dc0*/  FADD.FTZ R36, R17, R36 ;  /* 0x0000002411247221 */ /* 0x004fe20000010000 */
[----:B------:R-:W-:Y:S01]  /*8dd0*/  FADD.FTZ R29, R15, R40 ;  /* 0x000000280f1d7221 */ /* 0x000fe20000010000 */
[-C--:B------:R-:W-:Y:S01]  /*8de0*/  FMUL.FTZ R108, R108, R5.reuse ;  /* 0x000000056c6c7220 */ /* 0x080fe20000410000 */
[-C--:B------:R-:W-:Y:S01]  /*8df0*/  FMUL.FTZ R109, R109, R5.reuse ;  /* 0x000000056d6d7220 */ /* 0x080fe20000410000 */
[----:B-1----:R-:W-:Y:S01]  /*8e00*/  FADD.FTZ R33, R143, R36 ;  /* 0x000000248f217221 */ /* 0x002fe20000010000 */
[----:B------:R-:W-:Y:S01]  /*8e10*/  FADD.FTZ R29, R142, R29 ;  /* 0x0000001d8e1d7221 */ /* 0x000fe20000010000 */
[----:B------:R-:W1:Y:S01]  /*8e20*/  MUFU.EX2 R136, R136 ;  /* 0x0000008800887308 */ /* 0x000e620000000800 */
[-C--:B------:R-:W-:Y:S01]  /*8e30*/  FMUL.FTZ R112, R112, R5.reuse ;  /* 0x0000000570707220 */ /* 0x080fe20000410000 */
[-C--:B------:R-:W-:Y:S01]  /*8e40*/  FMUL.FTZ R113, R113, R5.reuse ;  /* 0x0000000571717220 */ /* 0x080fe20000410000 */
[----:B0-----:R-:W-:Y:S01]  /*8e50*/  FADD.FTZ R29, R20, R29 ;  /* 0x0000001d141d7221 */ /* 0x001fe20000010000 */
[-C--:B------:R-:W-:Y:S01]  /*8e60*/  FMUL.FTZ R116, R116, R5.reuse ;  /* 0x0000000574747220 */ /* 0x080fe20000410000 */
[----:B------:R-:W-:Y:S01]  /*8e70*/  FMUL.FTZ R117, R117, R5 ;  /* 0x0000000575757220 */ /* 0x000fe20000410000 */
[----:B------:R-:W-:Y:S01]  /*8e80*/  F2FP.F16.F32.PACK_AB R144, R77, R144 ;  /* 0x000000904d90723e */ /* 0x000fe200000000ff */
[----:B------:R-:W-:Y:S01]  /*8e90*/  FMUL.FTZ R90, R90, R52 ;  /* 0x000000345a5a7220 */ /* 0x000fe20000410000 */
[----:B------:R-:W0:Y:S01]  /*8ea0*/  MUFU.EX2 R137, R137 ;  /* 0x0000008900897308 */ /* 0x000e220000000800 */
[----:B---3--:R-:W-:Y:S01]  /*8eb0*/  FADD.FTZ R36, R18, R33 ;  /* 0x0000002112247221 */ /* 0x008fe20000010000 */
[----:B------:R-:W-:Y:S01]  /*8ec0*/  F2FP.F16.F32.PACK_AB R146, R14, R146 ;  /* 0x000000920e92723e */ /* 0x000fe200000000ff */
[-C--:B------:R-:W-:Y:S01]  /*8ed0*/  FMUL.FTZ R91, R91, R52.reuse ;  /* 0x000000345b5b7220 */ /* 0x080fe20000410000 */
[----:B------:R-:W-:Y:S01]  /*8ee0*/  F2FP.F16.F32.PACK_AB R147, R13, R147 ;  /* 0x000000930d93723e */ /* 0x000fe200000000ff */
[----:B------:R-:W-:Y:S01]  /*8ef0*/  FMUL.FTZ R94, R94, R52 ;  /* 0x000000345e5e7220 */ /* 0x000fe20000410000 */
[----:B------:R-:W-:Y:S01]  /*8f00*/  F2FP.F16.F32.PACK_AB R140, R15, R140 ;  /* 0x0000008c0f8c723e */ /* 0x000fe200000000ff */
[-C--:B------:R-:W-:Y:S01]  /*8f10*/  FMUL.FTZ R95, R95, R52.reuse ;  /* 0x000000345f5f7220 */ /* 0x080fe20000410000 */
[----:B------:R-:W2:Y:S01]  /*8f20*/  MUFU.EX2 R21, R21 ;  /* 0x0000001500157308 */ /* 0x000ea20000000800 */
[----:B-1----:R-:W-:Y:S01]  /*8f30*/  FADD.FTZ R40, R136, R29 ;  /* 0x0000001d88287221 */ /* 0x002fe20000010000 */
[----:B------:R-:W-:Y:S01]  /*8f40*/  F2FP.F16.F32.PACK_AB R141, R17, R141 ;  /* 0x0000008d118d723e */ /* 0x000fe200000000ff */
[----:B------:R-:W-:Y:S01]  /*8f50*/  FMUL.FTZ R98, R98, R52 ;  /* 0x0000003462627220 */ /* 0x000fe20000410000 */
        /* <DEDUP_REMOVED lines=17> */
[----:B------:R-:W-:Y:S01]  /*9070*/  FMUL.FTZ R119, R119, R52 ;  /* 0x0000003477777220 */ /* 0x000fe20000410000 */
[----:B------:R-:W-:-:S02]  /*9080*/  IMAD.MOV.U32 R5, RZ, RZ, R51 ;  /* 0x000000ffff057224 */ /* 0x000fc400078e0033 */
        /* <DEDUP_REMOVED lines=92> */
[----:B------:R-:W-:Y:S06]  /*9650*/  @P2 BRA `(.L_x_14190) ;  /* 0xffffffd800d42947 */ /* 0x000fec000383ffff */
.L_x_14181:
[----:B------:R-:W-:Y:S06]  /*9660*/  BAR.ARV 0x8, 0x200 ;  /* 0x0208000000007b1d */ /* 0x000fec0000002000 */
[----:B------:R-:W-:Y:S05]  /*9670*/  @!P0 BRA `(.L_x_14191) ;  /* 0x0000000000048947 */ /* 0x000fea0003800000 */
[----:B------:R-:W-:Y:S01]  /*9680*/  BPT.TRAP 0x1 ;  /* 0x000000040000795c */ /* 0x000fe20000300000 */
.L_x_14191:
[----:B------:R-:W-:Y:S01]  /*9690*/  ULEA UR5, UR37, UR38, 0x3 ;  /* 0x0000002625057291 */ /* 0x000fe2000f8e183f */
[----:B------:R-:W-:-:S05]  /*96a0*/  IMAD.U32 R3, RZ, RZ, UR36 ;  /* 0x00000024ff037e24 */ /* 0x000fca000f8e00ff */
[----:B------:R-:W-:-:S04]  /*96b0*/  SHF.L.U32 R3, R3, 0x1f, RZ ;  /* 0x0000001f03037819 */ /* 0x000fc800000006ff */
[----:B------:R0:W1:Y:S01]  /*96c0*/  SYNCS.PHASECHK.TRANS64.TRYWAIT P2, [UR5+0x16850], R3 ;  /* 0x01685003ff0075a7 */ /* 0x0000620008040145 */
[----:B------:R-:W-:Y:S05]  /*96d0*/  @!P0 BRA `(.L_x_14192) ;  /* 0x0000000000048947 */ /* 0x000fea0003800000 */
[----:B------:R-:W-:Y:S01]  /*96e0*/  BPT.TRAP 0x1 ;  /* 0x000000040000795c */ /* 0x000fe20000300000 */
.L_x_14192:
[----:B-1----:R-:W-:Y:S05]  /*96f0*/  @P2 BRA `(.L_x_14193) ;  /* 0x0000000000082947 */ /* 0x002fea0003800000 */
[----:B------:R-:W1:Y:S02]  /*9700*/  SYNCS.PHASECHK.TRANS64.TRYWAIT P0, [UR5+0x16850], R3 ;  /* 0x01685003ff0075a7 */ /* 0x000e640008000145 */
[----:B-1----:R-:W-:Y:S05]  /*9710*/  @!P0 BRA `(.L_x_14194) ;  /* 0x0000008c00d08947 */ /* 0x002fea0003800000 */
.L_x_14193:
[----:B------:R-:W-:Y:S01]  /*9720*/  UIADD3 UR38, UR38, 0x400, URZ ;  /* 0x0000040026267890 */ /* 0x000fe2000fffe03f */
[----:B------:R-:W2:Y:S01]  /*9730*/  LDL.LU R13, [R1+0x24] ;  /* 0x00002400010d7983 */ /* 0x000ea20000300800 */
[----:B------:R-:W-:Y:S01]  /*9740*/  WARPGROUP.ARRIVE ;  /* 0x00000000000079c5 */ /* 0x000fe20000000000 */
[----:B------:R-:W-:Y:S01]  /*9750*/  UMOV UR7, 0x40000040 ;  /* 0x4000004000077882 */ /* 0x000fe20000000000 */
[----:B------:R-:W-:Y:S01]  /*9760*/  USHF.R.U32.HI UR38, URZ, 0x4, UR38 ;  /* 0x000000043f267899 */ /* 0x000fe20008011626 */
[----:B01----:R-:W0:Y:S01]  /*9770*/  SHFL.BFLY PT, R3, R2, 0x2, 0x1f ;  /* 0x0c401f0002037f89 */ /* 0x003e2200000e0000 */
[----:B------:R-:W-:Y:S02]  /*9780*/  IMAD.U32 R8, RZ, RZ, UR5 ;  /* 0x00000005ff087e24 */ /* 0x000fe4000f8e00ff */
[----:B------:R-:W-:Y:S01]  /*9790*/  ULOP3.LUT UR4, UR38, 0x3fff, URZ, 0xc0, !UPT ;  /* 0x00003fff26047892 */ /* 0x000fe2000f8ec03f */
[----:B------:R-:W1:Y:S01]  /*97a0*/  SHFL.BFLY PT, R5, R0, 0x2, 0x1f ;  /* 0x0c401f0000057f89 */ /* 0x000e6200000e0000 */
[----:B------:R-:W-:-:S02]  /*97b0*/  @!P1 VIADD R8, R8, 0x16860 ;  /* 0x0001686008089836 */ /* 0x000fc40000000000 */
[----:B------:R-:W-:Y:S01]  /*97c0*/  ULEA UR4, UR37, UR4, 0xa ;  /* 0x0000000425047291 */ /* 0x000fe2000f8e503f */
[----:B------:R-:W-:Y:S01]  /*97d0*/  IMAD.MOV.U32 R28, RZ, RZ, -0x800000 ;  /* 0xff800000ff1c7424 */ /* 0x000fe200078e00ff */
[----:B------:R-:W-:Y:S01]  /*97e0*/  UIADD3 UR37, UR37, 0x1, URZ ;  /* 0x0000000125257890 */ /* 0x000fe2000fffe03f */
[----:B------:R-:W-:-:S03]  /*97f0*/  @!P1 PRMT R8, RZ, 0x654, R8 ;  /* 0x00000654ff089816 */ /* 0x000fc60000000008 */
[----:B------:R-:W-:Y:S01]  /*9800*/  UISETP.NE.AND UP0, UPT, UR37, 0x2, UPT ;  /* 0x000000022500788c */ /* 0x000fe2000bf05270 */
[----:B------:R-:W-:Y:S02]  /*9810*/  UMOV UR6, UR4 ;  /* 0x0000000400067c82 */ /* 0x000fe40008000000 */
[----:B------:R-:W-:Y:S01]  /*9820*/  HGMMA.64x64x16.F32 R88, R148, gdesc[UR4].tnspB, R88, gsb0 ;  /* 0x40e0000494587df0 */ /* 0x000fe20008000858 */
[----:B------:R-:W-:Y:S01]  /*9830*/  UIADD3 UR6, UR4, 0x80, URZ ;  /* 0x0000008004067890 */ /* 0x000fe2000fffe03f */
[----:B------:R-:W-:Y:S01]  /*9840*/  UMOV UR7, 0x40000040 ;  /* 0x4000004000077882 */ /* 0x000fe20000000000 */
[----:B------:R-:W-:Y:S01]  /*9850*/  USEL UR37, UR37, URZ, UP0 ;  /* 0x0000003f25257287 */ /* 0x000fe20008000000 */
[----:B0-----:R-:W-:Y:S01]  /*9860*/  FADD.FTZ R3, R3, R2 ;  /* 0x0000000203037221 */ /* 0x001fe20000010000 */
[----:B-1----:R-:W-:-:S04]  /*9870*/  FADD.FTZ R5, R5, R0 ;  /* 0x0000000005057221 */ /* 0x002fc80000010000 */
[----:B------:R-:W0:Y:S01]  /*9880*/  SHFL.BFLY PT, R4, R3, 0x1, 0x1f ;  /* 0x0c201f0003047f89 */ /* 0x000e2200000e0000 */
[----:B------:R-:W-:-:S03]  /*9890*/  IMAD.MOV.U32 R0, RZ, RZ, -0x800000 ;  /* 0xff800000ff007424 */ /* 0x000fc600078e00ff */
        /* <DEDUP_REMOVED lines=19> */
[----:B------:R-:W-:Y:S01]  /*99d0*/  UIADD3 UR6, UR4, 0x100, URZ ;  /* 0x0000010004067890 */ /* 0x000fe2000fffe03f */
[----:B------:R-:W-:Y:S01]  /*99e0*/  @P2 FFMA.FTZ R0, R12, R10, R7 ;  /* 0x0000000a0c002223 */ /* 0x000fe20000010007 */
        /* <DEDUP_REMOVED lines=11> */
[----:B--2---:R-:W-:-:S05]  /*9aa0*/  VIADD R13, R13, 0x1 ;  /* 0x000000010d0d7836 */ /* 0x004fca0000000000 */
[----:B------:R1:W-:Y:S01]  /*9ab0*/  STL [R1+0x24], R13 ;  /* 0x0000240d01007387 */ /* 0x0003e20000100800 */
        /* <DEDUP_REMOVED lines=55> */
.L_x_14164:
[----:B------:R-:W0:Y:S01]  /*9e30*/  S2R R4, SR_CgaCtaId ;  /* 0x0000000000047919 */ /* 0x000e220000008800 */
[----:B------:R-:W-:Y:S01]  /*9e40*/  MOV R17, 0x400 ;  /* 0x0000040000117802 */ /* 0x000fe20000000f00 */
[----:B------:R-:W-:Y:S01]  /*9e50*/  BSSY B0, `(.L_x_14195) ;  /* 0x000022c000007945 */ /* 0x000fe20003800000 */
[----:B------:R-:W-:Y:S02]  /*9e60*/  BAR.SYNC.DEFER_BLOCKING 0x5, 0x200 ;  /* 0x0148000000007b1d */ /* 0x000fe40000010000 */
[----:B0-----:R-:W-:-:S05]  /*9e70*/  LEA R17, R4, R17, 0x18 ;  /* 0x0000001104117211 */ /* 0x001fca00078ec0ff */
[----:B------:R0:W1:Y:S01]  /*9e80*/  LDS.128 R4, [R17+0x168d0] ;  /* 0x0168d00011047984 */ /* 0x0000620000000c00 */
[----:B------:R-:W-:Y:S06]  /*9e90*/  BAR.ARV 0x4, 0x200 ;  /* 0x0108000000007b1d */ /* 0x000fec0000002000 */
[----:B------:R-:W-:Y:S05]  /*9ea0*/  @P0 BRA `(.L_x_14196) ;  /* 0x0000001800200947 */ /* 0x000fea0003800000 */
[----:B------:R-:W2:Y:S01]  /*9eb0*/  LDL R8, [R1+0x48] ;  /* 0x0000480001087983 */ /* 0x000ea20000100800 */
[----:B------:R-:W3:Y:S01]  /*9ec0*/  LDC.64 R34, c[0x0][0xc00] ;  /* 0x00030000ff227b82 */ /* 0x000ee20000000a00 */
[----:B-1----:R-:W1:Y:S01]  /*9ed0*/  S2R R4, SR_SWINHI ;  /* 0x0000000000047919 */ /* 0x002e620000002f00 */
[----:B------:R-:W-:Y:S01]  /*9ee0*/  F2FP.F16.F32.PACK_AB R24, R3, R2 ;  /* 0x000000020318723e */ /* 0x000fe200000000ff */
[----:B------:R-:W-:Y:S01]  /*9ef0*/  ULDC.64 UR4, c[0x0][0xc08] ;  /* 0x0003020000047ab9 */ /* 0x000fe20000000a00 */
[----:B------:R-:W4:Y:S01]  /*9f00*/  LDL R36, [R1+0x1c] ;  /* 0x00001c0001247983 */ /* 0x000f220000100800 */
[----:B------:R-:W-:Y:S02]  /*9f10*/  MOV R20, R17 ;  /* 0x0000001100147202 */ /* 0x000fe40000000f00 */
[----:B-1----:R-:W-:Y:S02]  /*9f20*/  MOV R21, R4 ;  /* 0x0000000400157202 */ /* 0x002fe40000000f00 */
[----:B------:R-:W-:-:S02]  /*9f30*/  F2FP.F16.F32.PACK_AB R25, R91, R90 ;  /* 0x0000005a5b19723e */ /* 0x000fc400000000ff */
[----:B------:R-:W-:Y:S02]  /*9f40*/  F2FP.F16.F32.PACK_AB R26, R93, R92 ;  /* 0x0000005c5d1a723e */ /* 0x000fe400000000ff */
[----:B------:R-:W-:Y:S01]  /*9f50*/  F2FP.F16.F32.PACK_AB R27, R95, R94 ;  /* 0x0000005e5f1b723e */ /* 0x000fe200000000ff */
[----:B------:R-:W-:Y:S01]  /*9f60*/  BAR.SYNC.DEFER_BLOCKING 0x1, 0x180 ;  /* 0x0046000000007b1d */ /* 0x000fe20000010000 */
[----:B--2---:R-:W-:-:S03]  /*9f70*/  IMAD.WIDE R8, R8, 0x2, R20 ;  /* 0x0000000208087825 */ /* 0x004fc600078e0214 */
[C---:B------:R-:W-:Y:S02]  /*9f80*/  IADD3 R23, P0, R8.reuse, 0x60, RZ ;  /* 0x0000006008177810 */ /* 0x040fe40007f1e0ff */
[C---:B------:R-:W-:Y:S02]  /*9f90*/  LOP3.LUT R11, R8.reuse, 0x380, RZ, 0xc0, !PT ;  /* 0x00000380080b7812 */ /* 0x040fe400078ec0ff */
[----:B------:R-:W-:Y:S02]  /*9fa0*/  LOP3.LUT R4, R23, 0x380, RZ, 0xc0, !PT ;  /* 0x0000038017047812 */ /* 0x000fe400078ec0ff */
[----:B------:R-:W-:Y:S02]  /*9fb0*/  SHF.R.U64 R11, R11, 0x3, RZ ;  /* 0x000000030b0b7819 */ /* 0x000fe400000012ff */
[C---:B------:R-:W-:Y:S02]  /*9fc0*/  IADD3 R31, P1, R8.reuse, 0x40, RZ ;  /* 0x00000040081f7810 */ /* 0x040fe40007f3e0ff */
[----:B------:R-:W-:-:S02]  /*9fd0*/  IADD3 R29, P2, R8, 0x20, RZ ;  /* 0x00000020081d7810 */ /* 0x000fc40007f5e0ff */
[----:B------:R-:W-:Y:S02]  /*9fe0*/  SHF.R.U64 R4, R4, 0x3, RZ ;  /* 0x0000000304047819 */ /* 0x000fe400000012ff */
[----:B------:R-:W-:Y:S02]  /*9ff0*/  LOP3.LUT R8, R11, R8, RZ, 0x3c, !PT ;  /* 0x000000080b087212 */ /* 0x000fe400078e3cff */
[----:B------:R-:W-:Y:S02]  /*a000*/  LOP3.LUT R10, R4, R23, RZ, 0x3c, !PT ;  /* 0x00000017040a7212 */ /* 0x000fe400078e3cff */
[----:B------:R-:W-:Y:S02]  /*a010*/  MOV R23, R8 ;  /* 0x0000000800177202 */ /* 0x000fe40000000f00 */
[----:B------:R-:W-:Y:S02]  /*a020*/  LOP3.LUT R8, R31, 0x380, RZ, 0xc0, !PT ;  /* 0x000003801f087812 */ /* 0x000fe400078ec0ff */
[----:B------:R-:W-:-:S02]  /*a030*/  LOP3.LUT R4, R29, 0x380, RZ, 0xc0, !PT ;  /* 0x000003801d047812 */ /* 0x000fc400078ec0ff */
[----:B------:R-:W-:Y:S02]  /*a040*/  SHF.R.U64 R8, R8, 0x3, RZ ;  /* 0x0000000308087819 */ /* 0x000fe400000012ff */
[----:B------:R-:W-:Y:S01]  /*a050*/  SHF.R.U64 R4, R4, 0x3, RZ ;  /* 0x0000000304047819 */ /* 0x000fe200000012ff */
[--C-:B------:R-:W-:Y:S01]  /*a060*/  IMAD.X R11, RZ, RZ, R9.reuse, P0 ;  /* 0x000000ffff0b7224 */ /* 0x100fe200000e0609 */
[----:B------:R-:W-:Y:S01]  /*a070*/  LOP3.LUT R12, R8, R31, RZ, 0x3c, !PT ;  /* 0x0000001f080c7212 */ /* 0x000fe200078e3cff */
[--C-:B------:R-:W-:Y:S01]  /*a080*/  IMAD.X R13, RZ, RZ, R9.reuse, P1 ;  /* 0x000000ffff0d7224 */ /* 0x100fe200008e0609 */
[----:B------:R-:W-:Y:S01]  /*a090*/  LOP3.LUT R14, R4, R29, RZ, 0x3c, !PT ;  /* 0x0000001d040e7212 */ /* 0x000fe200078e3cff */
[----:B------:R-:W-:Y:S01]  /*a0a0*/  IMAD.X R15, RZ, RZ, R9, P2 ;  /* 0x000000ffff0f7224 */ /* 0x000fe200010e0609 */
[----:B------:R-:W-:Y:S01]  /*a0b0*/  MOV R4, R10 ;  /* 0x0000000a00047202 */ /* 0x000fe20000000f00 */
[----:B------:R1:W-:Y:S01]  /*a0c0*/  STSM.16.M88.4 [R23], R24 ;  /* 0x0000001817007844 */ /* 0x0003e20000000200 */
[----:B------:R-:W-:Y:S01]  /*a0d0*/  MOV R18, R12 ;  /* 0x0000000c00127202 */ /* 0x000fe20000000f00 */
[----:B------:R-:W2:Y:S01]  /*a0e0*/  LDC.64 R30, c[0x0][0xc00] ;  /* 0x00030000ff1e7b82 */ /* 0x000ea20000000a00 */
[----:B------:R-:W-:-:S02]  /*a0f0*/  MOV R29, R14 ;  /* 0x0000000e001d7202 */ /* 0x000fc40000000f00 */
        /* <DEDUP_REMOVED lines=8> */
[----:B-1----:R-:W-:Y:S02]  /*a180*/  F2FP.F16.F32.PACK_AB R24, R113, R112 ;  /* 0x000000707118723e */ /* 0x002fe400000000ff */
[----:B------:R-:W-:Y:S02]  /*a190*/  F2FP.F16.F32.PACK_AB R25, R115, R114 ;  /* 0x000000727319723e */ /* 0x000fe400000000ff */
[----:B------:R-:W-:Y:S02]  /*a1a0*/  F2FP.F16.F32.PACK_AB R26, R117, R116 ;  /* 0x00000074751a723e */ /* 0x000fe400000000ff */
[----:B------:R-:W-:Y:S01]  /*a1b0*/  F2FP.F16.F32.PACK_AB R27, R119, R118 ;  /* 0x00000076771b723e */ /* 0x000fe200000000ff */
[----:B------:R-:W-:Y:S04]  /*a1c0*/  STSM.16.M88.4 [R29], R8 ;  /* 0x000000081d007844 */ /* 0x000fe80000000200 */
[----:B------:R1:W-:Y:S04]  /*a1d0*/  STSM.16.M88.4 [R18], R12 ;  /* 0x0000000c12007844 */ /* 0x0003e80000000200 */
[----:B------:R0:W-:Y:S01]  /*a1e0*/  STSM.16.M88.4 [R4], R24 ;  /* 0x0000001804007844 */ /* 0x0001e20000000200 */
[----:B---3--:R-:W-:-:S04]  /*a1f0*/  ISETP.NE.U32.AND P0, PT, R34, RZ, PT ;  /* 0x000000ff2200720c */ /* 0x008fc80003f05070 */
[----:B------:R-:W-:Y:S01]  /*a200*/  ISETP.NE.AND.EX P0, PT, R35, RZ, PT, P0 ;  /* 0x000000ff2300720c */ /* 0x000fe20003f05300 */
[----:B------:R-:W-:Y:S02]  /*a210*/  IMAD.MOV.U32 R23, RZ, RZ, RZ ;  /* 0x000000ffff177224 */ /* 0x000fe400078e00ff */
[----:B--2---:R-:W-:Y:S01]  /*a220*/  IMAD.WIDE R30, R153, 0x4, R30 ;  /* 0x00000004991e7825 */ /* 0x004fe200078e021e */
[----:B------:R-:W-:Y:S01]  /*a230*/  BAR.SYNC.DEFER_BLOCKING 0x1, 0x180 ;  /* 0x0046000000007b1d */ /* 0x000fe20000010000 */
[----:B------:R-:W-:-:S07]  /*a240*/  ISETP.NE.U32.AND P1, PT, RZ, UR4, PT ;  /* 0x00000004ff007c0c */ /* 0x000fce000bf25070 */
[----:B-1----:R-:W1:Y:S08]  /*a250*/  LDC R18, c[0x0][0xbe8] ;  /* 0x0002fa00ff127b82 */ /* 0x002e700000000800 */
[----:B0-----:R-:W0:Y:S08]  /*a260*/  LDC R4, c[0x0][0xad4] ;  /* 0x0002b500ff047b82 */ /* 0x001e300000000800 */
[----:B------:R-:W2:Y:S01]  /*a270*/  LDC.64 R8, c[0x0][0xba8] ;  /* 0x0002ea00ff087b82 */ /* 0x000ea20000000a00 */
[----:B------:R-:W3:Y:S01]  /*a280*/  @P0 LDG.E R23, desc[UR40][R30.64] ;  /* 0x000000281e170981 */ /* 0x000ee2000c1e1900 */
[----:B------:R-:W-:-:S13]  /*a290*/  ISETP.NE.AND.EX P1, PT, RZ, UR5, PT, P1 ;  /* 0x00000005ff007c0c */ /* 0x000fda000bf25310 */
[----:B------:R-:W-:-:S04]  /*a2a0*/  @P1 LEA R32, P2, R153, UR4, 0x2 ;  /* 0x0000000499201c11 */ /* 0x000fc8000f8410ff */
[----:B------:R-:W-:Y:S02]  /*a2b0*/  @P1 LEA.HI.X R33, R153, UR5, R157, 0x2, P2 ;  /* 0x0000000599211c11 */ /* 0x000fe400090f149d */
[----:B------:R-:W-:-:S04]  /*a2c0*/  ISETP.NE.AND P2, PT, R155, RZ, PT ;  /* 0x000000ff9b00720c */ /* 0x000fc80003f45270 */
[----:B0-----:R-:W-:Y:S02]  /*a2d0*/  SEL R4, R155, R4, P2 ;  /* 0x000000049b047207 */ /* 0x001fe40001000000 */
[----:B------:R-:W-:Y:S02]  /*a2e0*/  MOV R26, 0x9b8 ;  /* 0x000009b8001a7802 */ /* 0x000fe40000000f00 */
[----:B------:R-:W-:Y:S02]  /*a2f0*/  ISETP.GT.AND P3, PT, R4, 0x1, PT ;  /* 0x000000010400780c */ /* 0x000fe40003f64270 */
[----:B-1----:R-:W-:Y:S01]  /*a300*/  ISETP.NE.AND P4, PT, R18, 0x1, PT ;  /* 0x000000011200780c */ /* 0x002fe20003f85270 */
[----:B------:R-:W-:Y:S01]  /*a310*/  ULDC UR4, c[0x0][0xa88] ;  /* 0x0002a20000047ab9 */ /* 0x000fe20000000800 */
[----:B------:R-:W-:Y:S01]  /*a320*/  SEL R26, R26, 0x978, P3 ;  /* 0x000009781a1a7807 */ /* 0x000fe20001800000 */
[----:B------:R-:W-:-:S03]  /*a330*/  IMAD.U32 R29, RZ, RZ, UR4 ;  /* 0x00000004ff1d7e24 */ /* 0x000fc6000f8e00ff */
[----:B------:R-:W0:Y:S01]  /*a340*/  LDC.64 R14, c[0x0][R26+0x220] ;  /* 0x000088001a0e7b82 */ /* 0x000e220000000a00 */
[----:B------:R-:W-:Y:S02]  /*a350*/  ISETP.NE.U32.AND P2, PT, R34, RZ, PT ;  /* 0x000000ff2200720c */ /* 0x000fe40003f45070 */
[----:B------:R1:W5:Y:S05]  /*a360*/  @P1 LDG.E R29, desc[UR40][R32.64] ;  /* 0x00000028201d1981 */ /* 0x00036a000c1e1900 */
[----:B------:R-:W4:Y:S01]  /*a370*/  LDC.64 R12, c[0x0][R26+0x218] ;  /* 0x000086001a0c7b82 */ /* 0x000f220000000a00 */
[----:B------:R-:W-:-:S07]  /*a380*/  ISETP.NE.AND.EX P2, PT, R35, RZ, PT, P2 ;  /* 0x000000ff2300720c */ /* 0x000fce0003f45320 */
[----:B-1----:R-:W1:Y:S08]  /*a390*/  @P4 LDC R32, c[0x0][0xbec] ;  /* 0x0002fb00ff204b82 */ /* 0x002e700000000800 */
[----:B------:R-:W1:Y:S01]  /*a3a0*/  @P4 LDC R35, c[0x0][0xbf0] ;  /* 0x0002fc00ff234b82 */ /* 0x000e620000000800 */
[----:B------:R-:W-:-:S07]  /*a3b0*/  SEL R153, R153, RZ, !P2 ;  /* 0x000000ff99997207 */ /* 0x000fce0005000000 */
[----:B------:R-:W1:Y:S01]  /*a3c0*/  LDC.64 R10, c[0x0][R26+0x228] ;  /* 0x00008a001a0a7b82 */ /* 0x000e620000000a00 */
[----:B------:R-:W-:Y:S01]  /*a3d0*/  SEL R157, R157, RZ, !P2 ;  /* 0x000000ff9d9d7207 */ /* 0x000fe20005000000 */
[----:B0-----:R-:W-:Y:S02]  /*a3e0*/  IMAD R4, R15, R153, RZ ;  /* 0x000000990f047224 */ /* 0x001fe400078e02ff */
[-C--:B----4-:R-:W-:Y:S02]  /*a3f0*/  IMAD R33, R13, R154.reuse, RZ ;  /* 0x0000009a0d217224 */ /* 0x090fe400078e02ff */
[----:B------:R-:W-:Y:S02]  /*a400*/  IMAD.WIDE.U32 R24, R12, R154, RZ ;  /* 0x0000009a0c187225 */ /* 0x000fe400078e00ff */
[----:B------:R-:W0:Y:S02]  /*a410*/  LDC.64 R12, c[0x0][R26+0x210] ;  /* 0x000084001a0c7b82 */ /* 0x000e240000000a00 */
[----:B------:R-:W-:-:S02]  /*a420*/  IMAD.IADD R37, R152, 0x1, R16 ;  /* 0x0000000198257824 */ /* 0x000fc400078e0210 */
[C---:B------:R-:W-:Y:S02]  /*a430*/  IMAD R157, R14.reuse, R157, R4 ;  /* 0x0000009d0e9d7224 */ /* 0x040fe400078e0204 */
[----:B------:R-:W-:Y:S01]  /*a440*/  IMAD.WIDE.U32 R14, R14, R153, RZ ;  /* 0x000000990e0e7225 */ /* 0x000fe200078e00ff */
[----:B------:R-:W-:Y:S01]  /*a450*/  SEL R27, R36, RZ, P3 ;  /* 0x000000ff241b7207 */ /* 0x000fe20001800000 */
[----:B--2---:R-:W2:Y:S02]  /*a460*/  @!P3 LDC R8, c[0x0][0xb50] ;  /* 0x0002d400ff08bb82 */ /* 0x004ea40000000800 */
[----:B-1----:R-:W-:-:S04]  /*a470*/  @P4 IMAD.HI.U32 R4, R37, R32, RZ ;  /* 0x0000002025044227 */ /* 0x002fc800078e00ff */
[----:B------:R-:W-:Y:S02]  /*a480*/  IMAD.IADD R157, R15, 0x1, R157 ;  /* 0x000000010f9d7824 */ /* 0x000fe400078e029d */
[----:B------:R-:W-:Y:S01]  /*a490*/  IMAD.MOV.U32 R15, RZ, RZ, R37 ;  /* 0x000000ffff0f7224 */ /* 0x000fe200078e0025 */
[----:B------:R-:W-:Y:S01]  /*a4a0*/  @P4 SHF.R.U32.HI R15, RZ, R35, R4 ;  /* 0x00000023ff0f4219 */ /* 0x000fe20000011604 */
[----:B------:R-:W-:Y:S01]  /*a4b0*/  IMAD.IADD R25, R25, 0x1, R33 ;  /* 0x0000000119197824 */ /* 0x000fe200078e0221 */
[----:B------:R-:W1:Y:S01]  /*a4c0*/  @!P3 LDC R9, c[0x0][0xb54] ;  /* 0x0002d500ff09bb82 */ /* 0x000e620000000800 */
[-C--:B------:R-:W-:Y:S02]  /*a4d0*/  IMAD R33, R11, R27.reuse, RZ ;  /* 0x0000001b0b217224 */ /* 0x080fe400078e02ff */
[----:B------:R-:W-:Y:S01]  /*a4e0*/  IMAD.WIDE.U32 R10, R10, R27, RZ ;  /* 0x0000001b0a0a7225 */ /* 0x000fe200078e00ff */
[----:B------:R-:W-:-:S03]  /*a4f0*/  SHF.R.S32.HI R4, RZ, 0x1f, R15 ;  /* 0x0000001fff047819 */ /* 0x000fc6000001140f */
[----:B------:R-:W-:Y:S02]  /*a500*/  IMAD.MOV R27, RZ, RZ, -R15 ;  /* 0x000000ffff1b7224 */ /* 0x000fe400078e0a0f */
[----:B------:R-:W-:Y:S01]  /*a510*/  IMAD.IADD R33, R11, 0x1, R33 ;  /* 0x000000010b217824 */ /* 0x000fe200078e0221 */
[--C-:B---3--:R-:W-:Y:S02]  /*a520*/  IADD3 R14, P2, P5, R14, R24, R23.reuse ;  /* 0x000000180e0e7210 */ /* 0x108fe40007d5e017 */
[----:B------:R-:W-:-:S04]  /*a530*/  SHF.R.S32.HI R32, RZ, 0x1f, R23 ;  /* 0x0000001fff207819 */ /* 0x000fc80000011417 */
[----:B------:R-:W-:Y:S02]  /*a540*/  IADD3.X R25, R157, R25, R32, P2, P5 ;  /* 0x000000199d197210 */ /* 0x000fe400017ea420 */
[----:B------:R-:W-:Y:S01]  /*a550*/  IADD3 R10, P2, P5, R15, R14, R10 ;  /* 0x0000000e0f0a7210 */ /* 0x000fe20007d5e00a */
        /* <DEDUP_REMOVED lines=9> */
[----:B------:R-:W-:Y:S08]  /*a5f0*/  @P1 BRA `(.L_x_14197) ;  /* 0x0000000000101947 */ /* 0x000ff00003800000 */
[----:B------:R-:W-:Y:S05]  /*a600*/  @!P0 BRA `(.L_x_14197) ;  /* 0x00000000000c8947 */ /* 0x000fea0003800000 */
[----:B------:R-:W2:Y:S04]  /*a610*/  LDG.E R4, desc[UR40][R30.64] ;  /* 0x000000281e047981 */ /* 0x000ea8000c1e1900 */
[----:B-----5:R-:W2:Y:S02]  /*a620*/  LDG.E R29, desc[UR40][R30.64+0x4] ;  /* 0x000004281e1d7981 */ /* 0x020ea4000c1e1900 */
[----:B--2---:R-:W-:-:S07]  /*a630*/  IMAD.IADD R29, R29, 0x1, -R4 ;  /* 0x000000011d1d7824 */ /* 0x004fce00078e0a04 */
.L_x_14197:
        /* <DEDUP_REMOVED lines=9> */
[----:B------:R-:W-:-:S05]  /*a6d0*/  LOP3.LUT R14, R14, 0xffffff80, RZ, 0xc0, !PT ;  /* 0xffffff800e0e7812 */ /* 0x000fca00078ec0ff */
[----:B------:R-:W-:-:S05]  /*a6e0*/  IMAD.IADD R14, R15, 0x1, -R14 ;  /* 0x000000010f0e7824 */ /* 0x000fca00078e0a0e */
[----:B------:R-:W-:Y:S01]  /*a6f0*/  LOP3.LUT P0, RZ, R14, 0x3, RZ, 0xc0, !PT ;  /* 0x000000030eff7812 */ /* 0x000fe2000780c0ff */
[----:B--2---:R-:W-:Y:S02]  /*a700*/  IMAD.IADD R25, R4, 0x1, R16 ;  /* 0x0000000104197824 */ /* 0x004fe400078e0210 */
[----:B-----5:R-:W-:Y:S02]  /*a710*/  IMAD R4, R29, R18, RZ ;  /* 0x000000121d047224 */ /* 0x020fe400078e02ff */
[----:B------:R-:W-:-:S03]  /*a720*/  VIADD R27, R25, 0x8 ;  /* 0x00000008191b7836 */ /* 0x000fc60000000000 */
[-C--:B------:R-:W-:Y:S02]  /*a730*/  ISETP.GE.OR P1, PT, R25, R4.reuse, P0 ;  /* 0x000000041900720c */ /* 0x080fe40000726670 */
[----:B------:R-:W-:-:S11]  /*a740*/  ISETP.GE.OR P0, PT, R27, R4, P0 ;  /* 0x000000041b00720c */ /* 0x000fd60000706670 */
[----:B0-----:R0:W-:Y:S04]  /*a750*/  @!P1 ST.E desc[UR40][R8.64], R28 ;  /* 0x0000001c08009985 */ /* 0x0011e8000c101928 */
[----:B------:R0:W-:Y:S01]  /*a760*/  @!P0 ST.E desc[UR40][R10.64], R0 ;  /* 0x000000000a008985 */ /* 0x0001e2000c101928 */
[----:B------:R-:W-:Y:S05]  /*a770*/  @P3 BRA `(.L_x_14198) ;  /* 0x0000000400c03947 */ /* 0x000fea0003800000 */
[----:B------:R-:W1:Y:S01]  /*a780*/  S2R R14, SR_TID.X ;  /* 0x00000000000e7919 */ /* 0x000e620000002100 */
[----:B------:R-:W-:Y:S01]  /*a790*/  IMAD.SHL.U32 R38, R156, 0x8, RZ ;  /* 0x000000089c267824 */ /* 0x000fe200078e00ff */
[----:B------:R-:W2:Y:S01]  /*a7a0*/  @P4 LDC R33, c[0x0][0xbec] ;  /* 0x0002fb00ff214b82 */ /* 0x000ea20000000800 */
[----:B------:R-:W-:-:S07]  /*a7b0*/  ULDC.64 UR4, c[0x0][0xaa0] ;  /* 0x0002a80000047ab9 */ /* 0x000fce0000000a00 */
[----:B------:R-:W3:Y:S01]  /*a7c0*/  @P4 LDC R35, c[0x0][0xbf0] ;  /* 0x0002fc00ff234b82 */ /* 0x000ee20000000800 */
[----:B-1----:R-:W-:-:S05]  /*a7d0*/  VIADD R14, R14, 0xffffff80 ;  /* 0xffffff800e0e7836 */ /* 0x002fca0000000000 */
        /* <DEDUP_REMOVED lines=8> */
[----:B------:R-:W-:Y:S02]  /*a860*/  LOP3.LUT R24, R25, 0x380, RZ, 0xc0, !PT ;  /* 0x0000038019187812 */ /* 0x000fe400078ec0ff */
[----:B0-----:R-:W-:Y:S02]  /*a870*/  LOP3.LUT R28, R29, 0x380, RZ, 0xc0, !PT ;  /* 0x000003801d1c7812 */ /* 0x001fe400078ec0ff */
[----:B------:R-:W-:-:S02]  /*a880*/  SHF.R.U64 R13, R13, 0x3, RZ ;  /* 0x000000030d0d7819 */ /* 0x000fc400000012ff */
[----:B------:R-:W-:Y:S02]  /*a890*/  SHF.R.U64 R24, R24, 0x3, RZ ;  /* 0x0000000318187819 */ /* 0x000fe400000012ff */
[----:B------:R-:W-:Y:S02]  /*a8a0*/  SHF.R.U64 R28, R28, 0x3, RZ ;  /* 0x000000031c1c7819 */ /* 0x000fe400000012ff */
[----:B------:R-:W-:Y:S01]  /*a8b0*/  LOP3.LUT R12, R13, R20, RZ, 0x3c, !PT ;  /* 0x000000140d0c7212 */ /* 0x000fe200078e3cff */
[--C-:B------:R-:W-:Y:S01]  /*a8c0*/  IMAD.MOV.U32 R13, RZ, RZ, R21.reuse ;  /* 0x000000ffff0d7224 */ /* 0x100fe200078e0015 */
[----:B------:R-:W-:Y:S02]  /*a8d0*/  LOP3.LUT R24, R24, R25, RZ, 0x3c, !PT ;  /* 0x0000001918187212 */ /* 0x000fe400078e3cff */
[----:B------:R-:W-:Y:S01]  /*a8e0*/  LOP3.LUT R28, R28, R29, RZ, 0x3c, !PT ;  /* 0x0000001d1c1c7212 */ /* 0x000fe200078e3cff */
[----:B------:R-:W-:Y:S01]  /*a8f0*/  IMAD.X R29, RZ, RZ, R21, P1 ;  /* 0x000000ffff1d7224 */ /* 0x000fe200008e0615 */
[----:B------:R-:W-:Y:S01]  /*a900*/  IADD3.X R25, RZ, R21, RZ, P0, !PT ;  /* 0x00000015ff197210 */ /* 0x000fe200007fe4ff */
[----:B------:R-:W4:Y:S04]  /*a910*/  LD.E.128 R12, desc[UR40][R12.64] ;  /* 0x000000280c0c7980 */ /* 0x000f28000c101d00 */
[----:B------:R-:W4:Y:S04]  /*a920*/  LD.E.128 R28, desc[UR40][R28.64] ;  /* 0x000000281c1c7980 */ /* 0x000f28000c101d00 */
[----:B------:R-:W4:Y:S01]  /*a930*/  LD.E.128 R24, desc[UR40][R24.64] ;  /* 0x0000002818187980 */ /* 0x000f22000c101d00 */
[----:B------:R-:W-:-:S04]  /*a940*/  IADD3 R3, P0, R20, 0x4800, RZ ;  /* 0x0000480014037810 */ /* 0x000fc80007f1e0ff */
[----:B------:R-:W-:Y:S01]  /*a950*/  LOP3.LUT R0, R3, 0x380, RZ, 0xc0, !PT ;  /* 0x0000038003007812 */ /* 0x000fe200078ec0ff */
[----:B------:R-:W-:-:S03]  /*a960*/  IMAD R32, R32, UR4, RZ ;  /* 0x0000000420207c24 */ /* 0x000fc6000f8e02ff */
[----:B------:R-:W-:Y:S01]  /*a970*/  SHF.R.U64 R0, R0, 0x3, RZ ;  /* 0x0000000300007819 */ /* 0x000fe200000012ff */
[----:B------:R-:W-:Y:S02]  /*a980*/  IMAD.X R9, RZ, RZ, R21, P0 ;  /* 0x000000ffff097224 */ /* 0x000fe400000e0615 */
[C---:B------:R-:W-:Y:S01]  /*a990*/  IMAD R21, R23.reuse, UR5, R32 ;  /* 0x0000000517157c24 */ /* 0x040fe2000f8e0220 */
[----:B------:R-:W-:Y:S01]  /*a9a0*/  LOP3.LUT R8, R0, R3, RZ, 0x3c, !PT ;  /* 0x0000000300087212 */ /* 0x000fe200078e3cff */
[----:B------:R-:W-:Y:S01]  /*a9b0*/  IMAD.WIDE.U32 R2, R23, UR4, RZ ;  /* 0x0000000417027c25 */ /* 0x000fe2000f8e00ff */
[----:B------:R-:W-:-:S03]  /*a9c0*/  ULDC.64 UR4, c[0x0][0xae8] ;  /* 0x0002ba0000047ab9 */ /* 0x000fc60000000a00 */
[----:B------:R-:W-:Y:S01]  /*a9d0*/  IMAD.IADD R3, R3, 0x1, R21 ;  /* 0x0000000103037824 */ /* 0x000fe200078e0215 */
[----:B------:R-:W-:Y:S01]  /*a9e0*/  SHF.R.S32.HI R20, RZ, 0x1f, R153 ;  /* 0x0000001fff147819 */ /* 0x000fe20000011499 */
[----:B------:R-:W-:Y:S01]  /*a9f0*/  IMAD R21, R156, 0x30, R34 ;  /* 0x000000309c157824 */ /* 0x000fe200078e0222 */
        /* <DEDUP_REMOVED lines=11> */
[----:B--2---:R-:W-:-:S04]  /*aab0*/  @P4 IMAD.HI.U32 R0, R32, R33, RZ ;  /* 0x0000002120004227 */ /* 0x004fc800078e00ff */
[----:B------:R-:W-:Y:S01]  /*aac0*/  IMAD.MOV.U32 R21, RZ, RZ, R32 ;  /* 0x000000ffff157224 */ /* 0x000fe200078e0020 */
[----:B---3--:R-:W-:Y:S01]  /*aad0*/  @P4 SHF.R.U32.HI R21, RZ, R35, R0 ;  /* 0x00000023ff154219 */ /* 0x008fe20000011600 */
        /* <DEDUP_REMOVED lines=22> */
[----:B0-----:R-:W-:Y:S01]  /*ac40*/  SHFL.IDX PT, R20, R0, 0x1, 0x181f ;  /* 0x00381f0000147f89 */ /* 0x001fe200000e0000 */
[----:B------:R-:W-:-:S03]  /*ac50*/  IMAD.IADD R33, R34, 0x1, R16 ;  /* 0x0000000122217824 */ /* 0x000fc600078e0210 */
[----:B------:R-:W0:Y:S04]  /*ac60*/  SHFL.IDX PT, R2, R0, RZ, 0x181f ;  /* 0x00181fff00027589 */ /* 0x000e2800000e0000 */
[----:B------:R-:W1:Y:S01]  /*ac70*/  SHFL.IDX PT, R35, R0, 0x2, 0x181f ;  /* 0x00581f0000237f89 */ /* 0x000e6200000e0000 */
[----:B------:R-:W-:-:S03]  /*ac80*/  ISETP.GE.AND P0, PT, R38, UR4, PT ;  /* 0x0000000426007c0c */ /* 0x000fc6000bf06270 */
[----:B------:R-:W2:Y:S01]  /*ac90*/  SHFL.IDX PT, R23, R18, RZ, 0x181f ;  /* 0x00181fff12177589 */ /* 0x000ea200000e0000 */
[----:B------:R-:W-:-:S03]  /*aca0*/  VIADD R3, R33, 0x30 ;  /* 0x0000003021037836 */ /* 0x000fc60000000000 */
[----:B------:R-:W3:Y:S01]  /*acb0*/  SHFL.IDX PT, R32, R18, 0x1, 0x181f ;  /* 0x00381f0012207f89 */ /* 0x000ee200000e0000 */
[----:B------:R-:W-:-:S03]  /*acc0*/  VIADD R21, R33, 0x60 ;  /* 0x0000006021157836 */ /* 0x000fc60000000000 */
[----:B------:R-:W3:Y:S01]  /*acd0*/  SHFL.IDX PT, R34, R18, 0x2, 0x181f ;  /* 0x00581f0012227f89 */ /* 0x000ee200000e0000 */
[-C--:B------:R-:W-:Y:S02]  /*ace0*/  ISETP.GE.OR P1, PT, R33, R4.reuse, P0 ;  /* 0x000000042100720c */ /* 0x080fe40000726670 */
[-C--:B------:R-:W-:Y:S02]  /*acf0*/  ISETP.GE.OR P2, PT, R3, R4.reuse, P0 ;  /* 0x000000040300720c */ /* 0x080fe40000746670 */
[----:B------:R-:W-:Y:S01]  /*ad00*/  ISETP.GE.OR P3, PT, R21, R4, P0 ;  /* 0x000000041500720c */ /* 0x000fe20000766670 */
[----:B------:R-:W-:Y:S02]  /*ad10*/  VIADD R17, R17, 0x16820 ;  /* 0x0001682011117836 */ /* 0x000fe40000000000 */
[----:B------:R-:W-:-:S03]  /*ad20*/  IMAD.SHL.U32 R39, R156, 0x8, RZ ;  /* 0x000000089c277824 */ /* 0x000fc600078e00ff */
[----:B------:R-:W-:Y:S02]  /*ad30*/  PRMT R17, RZ, 0x654, R17 ;  /* 0x00000654ff117816 */ /* 0x000fe40000000011 */
[----:B------:R-:W-:Y:S02]  /*ad40*/  SHF.R.S32.HI R39, RZ, 0x1f, R39 ;  /* 0x0000001fff277819 */ /* 0x000fe40000011427 */
[C---:B0-----:R-:W-:Y:S01]  /*ad50*/  @!P1 LEA R2, P4, R38.reuse, R2, 0x1 ;  /* 0x0000000226029211 */ /* 0x041fe200078808ff */
[----:B------:R3:W-:Y:S01]  /*ad60*/  SYNCS.ARRIVE.TRANS64.RED.A1T0 RZ, [R17+URZ], RZ ;  /* 0x000000ff11ff79a7 */ /* 0x0007e2000810043f */
[C---:B------:R-:W-:Y:S02]  /*ad70*/  @!P2 LEA R16, P5, R38.reuse, R20, 0x1 ;  /* 0x000000142610a211 */ /* 0x040fe400078a08ff */
[C---:B-1----:R-:W-:Y:S02]  /*ad80*/  @!P3 LEA R20, P6, R38.reuse, R35, 0x1 ;  /* 0x000000232614b211 */ /* 0x042fe400078c08ff */
[----:B--2---:R-:W-:-:S02]  /*ad90*/  @!P1 LEA.HI.X R3, R38, R23, R39, 0x1, P4 ;  /* 0x0000001726039211 */ /* 0x004fc400020f0c27 */
[C-C-:B---3--:R-:W-:Y:S02]  /*ada0*/  @!P2 LEA.HI.X R17, R38.reuse, R32, R39.reuse, 0x1, P5 ;  /* 0x000000202611a211 */ /* 0x148fe400028f0c27 */
[----:B------:R-:W-:Y:S02]  /*adb0*/  @!P3 LEA.HI.X R21, R38, R34, R39, 0x1, P6 ;  /* 0x000000222615b211 */ /* 0x000fe400030f0c27 */
[----:B------:R-:W-:-:S04]  /*adc0*/  IADD3 R23, R33, 0x90, RZ ;  /* 0x0000009021177810 */ /* 0x000fc80007ffe0ff */
[----:B------:R-:W-:Y:S01]  /*add0*/  ISETP.GE.OR P0, PT, R23, R4, P0 ;  /* 0x000000041700720c */ /* 0x000fe20000706670 */
[----:B------:R-:W0:Y:S04]  /*ade0*/  SHFL.IDX PT, R0, R0, 0x3, 0x181f ;  /* 0x00781f0000007f89 */ /* 0x000e2800000e0000 */
[----:B------:R-:W1:Y:S04]  /*adf0*/  SHFL.IDX PT, R18, R18, 0x3, 0x181f ;  /* 0x00781f0012127f89 */ /* 0x000e6800000e0000 */
[----:B----4-:R2:W-:Y:S04]  /*ae00*/  @!P1 ST.E.128 desc[UR40][R2.64], R12 ;  /* 0x0000000c02009985 */ /* 0x0105e8000c101d28 */
[----:B------:R2:W-:Y:S04]  /*ae10*/  @!P2 ST.E.128 desc[UR40][R16.64], R24 ;  /* 0x000000181000a985 */ /* 0x0005e8000c101d28 */
[----:B------:R2:W-:Y:S01]  /*ae20*/  @!P3 ST.E.128 desc[UR40][R20.64], R28 ;  /* 0x0000001c1400b985 */ /* 0x0005e2000c101d28 */
[----:B01----:R-:W-:Y:S05]  /*ae30*/  @P0 BRA `(.L_x_14199) ;  /* 0x0000001000b40947 */ /* 0x003fea0003800000 */
[----:B--2---:R-:W-:-:S04]  /*ae40*/  LEA R2, P0, R38, R0, 0x1 ;  /* 0x0000000026027211 */ /* 0x004fc800078008ff */
[----:B------:R-:W-:-:S05]  /*ae50*/  LEA.HI.X R3, R38, R18, R39, 0x1, P0 ;  /* 0x0000001226037211 */ /* 0x000fca00000f0c27 */
[----:B-----5:R0:W-:Y:S01]  /*ae60*/  ST.E.128 desc[UR40][R2.64], R8 ;  /* 0x0000000802007985 */ /* 0x0201e2000c101d28 */
[----:B------:R-:W-:Y:S05]  /*ae70*/  BRA `(.L_x_14199) ;  /* 0x0000001000a47947 */ /* 0x000fea0003800000 */
.L_x_14198:
[----:B0-----:R-:W0:Y:S01]  /*ae80*/  @P4 LDC R10, c[0x0][0xbec] ;  /* 0x0002fb00ff0a4b82 */ /* 0x001e220000000800 */
[----:B------:R-:W-:Y:S01]  /*ae90*/  ULDC.64 UR4, c[0x0][0xb08] ;  /* 0x0002c20000047ab9 */ /* 0x000fe20000000a00 */
[----:B------:R-:W-:Y:S01]  /*aea0*/  SHF.R.S32.HI R0, RZ, 0x1f, R153 ;  /* 0x0000001fff007819 */ /* 0x000fe20000011499 */
[----:B------:R-:W-:Y:S01]  /*aeb0*/  IMAD R32, R32, UR4, RZ ;  /* 0x0000000420207c24 */ /* 0x000fe2000f8e02ff */
[----:B------:R-:W-:Y:S01]  /*aec0*/  ULDC.64 UR6, c[0x0][0xb30] ;  /* 0x0002cc0000067ab9 */ /* 0x000fe20000000a00 */
[----:B------:R-:W-:Y:S01]  /*aed0*/  IMAD.WIDE.U32 R8, R23, UR4, RZ ;  /* 0x0000000417087c25 */ /* 0x000fe2000f8e00ff */
[----:B------:R-:W-:Y:S01]  /*aee0*/  ISETP.GE.AND P0, PT, R25, R4, PT ;  /* 0x000000041900720c */ /* 0x000fe20003f06270 */
[----:B------:R-:W-:Y:S01]  /*aef0*/  BSSY B1, `(.L_x_14200) ;  /* 0x000005d000017945 */ /* 0x000fe20003800000 */
[----:B------:R-:W1:Y:S01]  /*af00*/  @P4 LDC R15, c[0x0][0xbf0] ;  /* 0x0002fc00ff0f4b82 */ /* 0x000e620000000800 */
[----:B------:R-:W-:Y:S01]  /*af10*/  IMAD R23, R23, UR5, R32 ;  /* 0x0000000517177c24 */ /* 0x000fe2000f8e0220 */
[----:B------:R-:W-:Y:S01]  /*af20*/  ULDC.64 UR4, c[0x0][0xb38] ;  /* 0x0002ce0000047ab9 */ /* 0x000fe20000000a00 */
[----:B------:R-:W-:Y:S01]  /*af30*/  IMAD.MOV.U32 R11, RZ, RZ, R37 ;  /* 0x000000ffff0b7224 */ /* 0x000fe200078e0025 */
[----:B------:R-:W-:Y:S01]  /*af40*/  IADD3 R20, R22, 0x18, RZ ;  /* 0x0000001816147810 */ /* 0x000fe20007ffe0ff */
[----:B------:R-:W-:-:S02]  /*af50*/  IMAD.IADD R9, R9, 0x1, R23 ;  /* 0x0000000109097824 */ /* 0x000fc400078e0217 */
[----:B------:R-:W-:Y:S02]  /*af60*/  VIADD R17, R17, 0x16820 ;  /* 0x0001682011117836 */ /* 0x000fe40000000000 */
[----:B------:R-:W-:-:S03]  /*af70*/  IMAD.WIDE.U32 R8, R154, UR4, R8 ;  /* 0x000000049a087c25 */ /* 0x000fc6000f8e0008 */
[----:B------:R-:W-:Y:S01]  /*af80*/  PRMT R17, RZ, 0x654, R17 ;  /* 0x00000654ff117816 */ /* 0x000fe20000000011 */
[----:B------:R-:W-:Y:S01]  /*af90*/  IMAD R9, R154, UR5, R9 ;  /* 0x000000059a097c24 */ /* 0x000fe2000f8e0209 */
[----:B------:R-:W-:Y:S01]  /*afa0*/  ULDC.64 UR4, c[0x0][0xb40] ;  /* 0x0002d00000047ab9 */ /* 0x000fe20000000a00 */
[----:B------:R-:W-:Y:S01]  /*afb0*/  VIADD R24, R22, 0x38 ;  /* 0x0000003816187836 */ /* 0x000fe20000000000 */
[----:B------:R2:W-:Y:S01]  /*afc0*/  SYNCS.ARRIVE.TRANS64.RED.A1T0 RZ, [R17+URZ], RZ ;  /* 0x000000ff11ff79a7 */ /* 0x0005e2000810043f */
        /* <DEDUP_REMOVED lines=24> */
[----:B------:R-:W-:Y:S01]  /*b150*/  LEA R0, P1, R8, UR4, 0x2 ;  /* 0x0000000408007c11 */ /* 0x000fe2000f8210ff */
[C---:B------:R-:W-:Y:S02]  /*b160*/  VIADD R28, R22.reuse, 0x30 ;  /* 0x00000030161c7836 */ /* 0x040fe40000000000 */
[----:B------:R-:W-:Y:S01]  /*b170*/  VIADD R30, R22, 0x28 ;  /* 0x00000028161e7836 */ /* 0x000fe20000000000 */
[----:B------:R-:W-:Y:S01]  /*b180*/  LEA.HI.X R18, R8, UR5, R9, 0x2, P1 ;  /* 0x0000000508127c11 */ /* 0x000fe200088f1409 */
[C---:B------:R-:W-:Y:S01]  /*b190*/  VIADD R32, R22.reuse, 0x20 ;  /* 0x0000002016207836 */ /* 0x040fe20000000000 */
[----:B------:R2:W0:Y:S01]  /*b1a0*/  SHFL.IDX PT, R10, R0, RZ, 0x1c1f ;  /* 0x001c1fff000a7589 */ /* 0x00042200000e0000 */
[C---:B------:R-:W-:Y:S01]  /*b1b0*/  VIADD R21, R22.reuse, 0x18 ;  /* 0x0000001816157836 */ /* 0x040fe20000000000 */
[----:B------:R-:W-:Y:S01]  /*b1c0*/  SHF.R.S32.HI R28, RZ, 0x1f, R28 ;  /* 0x0000001fff1c7819 */ /* 0x000fe2000001141c */
[C---:B------:R-:W-:Y:S01]  /*b1d0*/  VIADD R34, R22.reuse, 0x10 ;  /* 0x0000001016227836 */ /* 0x040fe20000000000 */
[----:B------:R2:W1:Y:S01]  /*b1e0*/  SHFL.IDX PT, R11, R18, RZ, 0x1c1f ;  /* 0x001c1fff120b7589 */ /* 0x00046200000e0000 */
        /* <DEDUP_REMOVED lines=11> */
[----:B------:R-:W-:Y:S01]  /*b2a0*/  VIADD R35, R22, 0x8 ;  /* 0x0000000816237836 */ /* 0x000fe20000000000 */
[----:B--2---:R-:W-:Y:S06]  /*b2b0*/  @P0 BRA `(.L_x_14201) ;  /* 0x0000000000800947 */ /* 0x004fec0003800000 */
[----:B------:R-:W-:Y:S02]  /*b2c0*/  ULDC UR4, c[0x0][0xac8] ;  /* 0x0002b20000047ab9 */ /* 0x000fe40000000800 */
[----:B------:R-:W-:Y:S02]  /*b2d0*/  ISETP.GE.AND P1, PT, R35, UR4, PT ;  /* 0x0000000423007c0c */ /* 0x000fe4000bf26270 */
[----:B------:R-:W-:Y:S02]  /*b2e0*/  ISETP.GE.AND P0, PT, R22, UR4, PT ;  /* 0x0000000416007c0c */ /* 0x000fe4000bf06270 */
[----:B------:R-:W-:Y:S02]  /*b2f0*/  ISETP.GE.AND P5, PT, R33, UR4, PT ;  /* 0x0000000421007c0c */ /* 0x000fe4000bfa6270 */
[----:B------:R-:W-:-:S07]  /*b300*/  ISETP.GE.AND P3, PT, R20, UR4, PT ;  /* 0x0000000414007c0c */ /* 0x000fce000bf66270 */
[CC--:B0-----:R-:W-:Y:S02]  /*b310*/  @!P1 LEA R12, P2, R35.reuse, R10.reuse, 0x2 ;  /* 0x0000000a230c9211 */ /* 0x0c1fe400078410ff */
[----:B-1----:R-:W-:Y:S02]  /*b320*/  @!P0 IMAD.WIDE R8, R22, 0x4, R10 ;  /* 0x0000000416088825 */ /* 0x002fe400078e020a */
        /* <DEDUP_REMOVED lines=9> */
[CC--:B------:R-:W-:Y:S01]  /*b3c0*/  @!P3 LEA R16, P6, R20.reuse, R10.reuse, 0x2 ;  /* 0x0000000a1410b211 */ /* 0x0c0fe200078c10ff */
[----:B------:R2:W-:Y:S01]  /*b3d0*/  @!P5 ST.E.64 desc[UR40][R14.64], R96 ;  /* 0x000000600e00d985 */ /* 0x0005e2000c101b28 */
[----:B0-----:R-:W-:Y:S02]  /*b3e0*/  @!P2 LEA R2, P5, R31, R10, 0x2 ;  /* 0x0000000a1f02a211 */ /* 0x001fe400078a10ff */
[----:B------:R-:W-:-:S03]  /*b3f0*/  @!P3 LEA.HI.X R17, R20, R11, R21, 0x2, P6 ;  /* 0x0000000b1411b211 */ /* 0x000fc600030f1415 */
[-C--:B------:R-:W-:Y:S02]  /*b400*/  @!P1 LEA R8, P6, R29, R10.reuse, 0x2 ;  /* 0x0000000a1d089211 */ /* 0x080fe400078c10ff */
[-C--:B------:R-:W-:Y:S01]  /*b410*/  @!P2 LEA.HI.X R3, R31, R11.reuse, R32, 0x2, P5 ;  /* 0x0000000b1f03a211 */ /* 0x080fe200028f1420 */
        /* <DEDUP_REMOVED lines=10> */
.L_x_14201:
[----:B------:R-:W-:Y:S05]  /*b4c0*/  BSYNC B1 ;  /* 0x0000000000017941 */ /* 0x000fea0003800000 */
.L_x_14200:
[----:B------:R-:W-:Y:S01]  /*b4d0*/  ISETP.GE.AND P0, PT, R27, R4, PT ;  /* 0x000000041b00720c */ /* 0x000fe20003f06270 */
[----:B--2---:R2:W3:Y:S04]  /*b4e0*/  SHFL.IDX PT, R9, R18, 0x1, 0x1c1f ;  /* 0x003c1f0012097f89 */ /* 0x0044e800000e0000 */
[----:B------:R2:W4:Y:S08]  /*b4f0*/  SHFL.IDX PT, R8, R0, 0x1, 0x1c1f ;  /* 0x003c1f0000087f89 */ /* 0x00053000000e0000 */
[----:B--2---:R-:W-:Y:S05]  /*b500*/  @P0 BRA `(.L_x_14199) ;  /* 0x0000000c00000947 */ /* 0x004fea0003800000 */
[----:B------:R-:W-:Y:S02]  /*b510*/  ULDC UR4, c[0x0][0xac8] ;  /* 0x0002b20000047ab9 */ /* 0x000fe40000000800 */
[----:B------:R-:W-:Y:S02]  /*b520*/  ISETP.GE.AND P0, PT, R22, UR4, PT ;  /* 0x0000000416007c0c */ /* 0x000fe4000bf06270 */
[----:B------:R-:W-:Y:S02]  /*b530*/  ISETP.GE.AND P5, PT, R35, UR4, PT ;  /* 0x0000000423007c0c */ /* 0x000fe4000bfa6270 */
[----:B------:R-:W-:Y:S02]  /*b540*/  ISETP.GE.AND P3, PT, R33, UR4, PT ;  /* 0x0000000421007c0c */ /* 0x000fe4000bf66270 */
[----:B------:R-:W-:Y:S02]  /*b550*/  ISETP.GE.AND P2, PT, R20, UR4, PT ;  /* 0x0000000414007c0c */ /* 0x000fe4000bf46270 */
[----:B------:R-:W-:-:S05]  /*b560*/  ISETP.GE.AND P1, PT, R31, UR4, PT ;  /* 0x000000041f007c0c */ /* 0x000fca000bf26270 */
[----:B---34-:R-:W-:Y:S02]  /*b570*/  @!P0 IMAD.WIDE R2, R22, 0x4, R8 ;  /* 0x0000000416028825 */ /* 0x018fe400078e0208 */
[-C--:B0-----:R-:W-:Y:S02]  /*b580*/  @!P5 LEA R10, P4, R35, R8.reuse, 0x2 ;  /* 0x00000008230ad211 */ /* 0x081fe400078810ff */
[----:B------:R-:W-:Y:S01]  /*b590*/  @!P3 LEA R12, P6, R33, R8, 0x2 ;  /* 0x00000008210cb211 */ /* 0x000fe200078c10ff */
[----:B------:R0:W-:Y:S01]  /*b5a0*/  @!P0 ST.E.64 desc[UR40][R2.64], R90 ;  /* 0x0000005a02008985 */ /* 0x0001e2000c101b28 */
[----:B------:R-:W-:Y:S02]  /*b5b0*/  ISETP.GE.AND P0, PT, R29, UR4, PT ;  /* 0x000000041d007c0c */ /* 0x000fe4000bf06270 */
[----:B-1----:R-:W-:Y:S02]  /*b5c0*/  @!P5 LEA.HI.X R11, R35, R9, R36, 0x2, P4 ;  /* 0x00000009230bd211 */ /* 0x002fe400020f1424 */
        /* <DEDUP_REMOVED lines=22> */
.L_x_14196:
[----:B------:R-:W2:Y:S01]  /*b730*/  LDC.64 R8, c[0x0][0xc00] ;  /* 0x00030000ff087b82 */ /* 0x000ea20000000a00 */
[----:B------:R-:W-:Y:S01]  /*b740*/  ULDC.64 UR4, c[0x0][0xc08] ;  /* 0x0003020000047ab9 */ /* 0x000fe20000000a00 */
[----:B0-----:R-:W-:Y:S01]  /*b750*/  IMAD.MOV.U32 R17, RZ, RZ, RZ ;  /* 0x000000ffff117224 */ /* 0x001fe200078e00ff */
[----:B------:R-:W-:-:S04]  /*b760*/  ISETP.NE.U32.AND P1, PT, RZ, UR4, PT ;  /* 0x00000004ff007c0c */ /* 0x000fc8000bf25070 */
[----:B------:R-:W-:Y:S01]  /*b770*/  ISETP.NE.AND.EX P1, PT, RZ, UR5, PT, P1 ;  /* 0x00000005ff007c0c */ /* 0x000fe2000bf25310 */
[----:B------:R-:W0:Y:S01]  /*b780*/  LDC.64 R2, c[0x0][0xc00] ;  /* 0x00030000ff027b82 */ /* 0x000e220000000a00 */
[----:B--2---:R-:W-:-:S04]  /*b790*/  ISETP.NE.U32.AND P0, PT, R8, RZ, PT ;  /* 0x000000ff0800720c */ /* 0x004fc80003f05070 */
[----:B------:R-:W-:-:S07]  /*b7a0*/  ISETP.NE.AND.EX P0, PT, R9, RZ, PT, P0 ;  /* 0x000000ff0900720c */ /* 0x000fce0003f05300 */
[C---:B------:R-:W-:Y:S01]  /*b7b0*/  @P1 LEA R8, P2, R153.reuse, UR4, 0x2 ;  /* 0x0000000499081c11 */ /* 0x040fe2000f8410ff */
[----:B------:R-:W-:Y:S01]  /*b7c0*/  ULDC UR4, c[0x0][0xa88] ;  /* 0x0002a20000047ab9 */ /* 0x000fe20000000800 */
[C---:B0-----:R-:W-:Y:S02]  /*b7d0*/  IMAD.WIDE R2, R153.reuse, 0x4, R2 ;  /* 0x0000000499027825 */ /* 0x041fe400078e0202 */
[----:B------:R-:W-:Y:S02]  /*b7e0*/  @P1 LEA.HI.X R9, R153, UR5, R157, 0x2, P2 ;  /* 0x0000000599091c11 */ /* 0x000fe400090f149d */
[----:B------:R-:W-:Y:S01]  /*b7f0*/  IMAD.U32 R0, RZ, RZ, UR4 ;  /* 0x00000004ff007e24 */ /* 0x000fe2000f8e00ff */
[----:B------:R0:W5:Y:S05]  /*b800*/  @P0 LDG.E R17, desc[UR40][R2.64] ;  /* 0x0000002802110981 */ /* 0x00016a000c1e1900 */
[----:B------:R0:W5:Y:S01]  /*b810*/  @P1 LDG.E R0, desc[UR40][R8.64] ;  /* 0x0000002808001981 */ /* 0x000162000c1e1900 */
[----:B------:R-:W-:Y:S01]  /*b820*/  ISETP.NE.AND P2, PT, R155, RZ, PT ;  /* 0x000000ff9b00720c */ /* 0x000fe20003f45270 */
[----:B-1----:R-:W1:-:S12]  /*b830*/  S2R R4, SR_TID.X ;  /* 0x0000000000047919 */ /* 0x002e580000002100 */
[----:B------:R-:W2:Y:S01]  /*b840*/  @!P2 LDC R155, c[0x0][0xad4] ;  /* 0x0002b500ff9bab82 */ /* 0x000ea20000000800 */
[----:B-1----:R-:W-:Y:S01]  /*b850*/  VIADD R24, R4, 0xffffff80 ;  /* 0xffffff8004187836 */ /* 0x002fe20000000000 */
[----:B--2---:R-:W-:-:S04]  /*b860*/  ISETP.GT.AND P2, PT, R155, 0x1, PT ;  /* 0x000000019b00780c */ /* 0x004fc80003f44270 */
[----:B------:R-:W-:Y:S01]  /*b870*/  ISETP.GT.AND P3, PT, R24, 0xbf, PT ;  /* 0x000000bf1800780c */ /* 0x000fe20003f64270 */
[----:B0-----:R-:W-:-:S12]  /*b880*/  @P1 BRA `(.L_x_14202) ;  /* 0x0000000000101947 */ /* 0x001fd80003800000 */
[----:B------:R-:W-:Y:S05]  /*b890*/  @!P0 BRA `(.L_x_14202) ;  /* 0x00000000000c8947 */ /* 0x000fea0003800000 */
[----:B------:R-:W2:Y:S04]  /*b8a0*/  LDG.E R9, desc[UR40][R2.64] ;  /* 0x0000002802097981 */ /* 0x000ea8000c1e1900 */
[----:B-----5:R-:W2:Y:S02]  /*b8b0*/  LDG.E R0, desc[UR40][R2.64+0x4] ;  /* 0x0000042802007981 */ /* 0x020ea4000c1e1900 */
[----:B--2---:R-:W-:-:S07]  /*b8c0*/  IMAD.IADD R0, R0, 0x1, -R9 ;  /* 0x0000000100007824 */ /* 0x004fce00078e0a09 */
.L_x_14202:
[----:B------:R-:W-:Y:S01]  /*b8d0*/  BSSY B1, `(.L_x_14203) ;  /* 0x0000036000017945 */ /* 0x000fe20003800000 */
[----:B------:R-:W-:Y:S02]  /*b8e0*/  SEL R153, R153, RZ, !P0 ;  /* 0x000000ff99997207 */ /* 0x000fe40004000000 */
[----:B------:R-:W-:Y:S02]  /*b8f0*/  SEL R157, R157, RZ, !P0 ;  /* 0x000000ff9d9d7207 */ /* 0x000fe40004000000 */
[----:B-----5:R-:W-:Y:S01]  /*b900*/  SHF.R.S32.HI R20, RZ, 0x1f, R17 ;  /* 0x0000001fff147819 */ /* 0x020fe20000011411 */
[----:B------:R-:W-:Y:S06]  /*b910*/  @P3 BRA `(.L_x_14204) ;  /* 0x0000000000c43947 */ /* 0x000fec0003800000 */
[----:B------:R-:W0:Y:S01]  /*b920*/  LDC R31, c[0x0][0xbe8] ;  /* 0x0002fa00ff1f7b82 */ /* 0x000e220000000800 */
[----:B------:R-:W-:Y:S01]  /*b930*/  IADD3 R27, R16, -0x80, R4 ;  /* 0xffffff80101b7810 */ /* 0x000fe20007ffe004 */
[----:B0-----:R-:W-:-:S05]  /*b940*/  IMAD R2, R0, R31, RZ ;  /* 0x0000001f00027224 */ /* 0x001fca00078e02ff */
[----:B------:R-:W-:-:S13]  /*b950*/  ISETP.GE.AND P0, PT, R27, R2, PT ;  /* 0x000000021b00720c */ /* 0x000fda0003f06270 */
[----:B------:R-:W-:Y:S05]  /*b960*/  @P0 BRA `(.L_x_14204) ;  /* 0x0000000000b00947 */ /* 0x000fea0003800000 */
[----:B------:R-:W2:Y:S01]  /*b970*/  LDL.LU R26, [R1+0x1c] ;  /* 0x00001c00011a7983 */ /* 0x000ea20000300800 */
[----:B------:R-:W-:Y:S01]  /*b980*/  ISETP.NE.AND P1, PT, R31, 0x1, PT ;  /* 0x000000011f00780c */ /* 0x000fe20003f25270 */
[----:B------:R-:W-:Y:S01]  /*b990*/  IMAD.MOV.U32 R18, RZ, RZ, 0x9b8 ;  /* 0x000009b8ff127424 */ /* 0x000fe200078e00ff */
[----:B------:R-:W-:Y:S01]  /*b9a0*/  ISETP.GT.AND P0, PT, R155, 0x1, PT ;  /* 0x000000019b00780c */ /* 0x000fe20003f04270 */
[----:B------:R-:W0:Y:S01]  /*b9b0*/  LDC.64 R28, c[0x0][0xba8] ;  /* 0x0002ea00ff1c7b82 */ /* 0x000e220000000a00 */
[----:B------:R-:W-:Y:S02]  /*b9c0*/  IMAD.MOV.U32 R21, RZ, RZ, R27 ;  /* 0x000000ffff157224 */ /* 0x000fe400078e001b */
[----:B------:R-:W-:-:S05]  /*b9d0*/  SEL R18, R18, 0x978, P0 ;  /* 0x0000097812127807 */ /* 0x000fca0000000000 */
[----:B------:R-:W1:Y:S08]  /*b9e0*/  LDC.64 R8, c[0x0][R18+0x220] ;  /* 0x0000880012087b82 */ /* 0x000e700000000a00 */
[----:B------:R-:W3:Y:S08]  /*b9f0*/  @P1 LDC R4, c[0x0][0xbec] ;  /* 0x0002fb00ff041b82 */ /* 0x000ef00000000800 */
[----:B------:R-:W4:Y:S08]  /*ba00*/  LDC.64 R2, c[0x0][R18+0x218] ;  /* 0x0000860012027b82 */ /* 0x000f300000000a00 */
[----:B------:R-:W5:Y:S01]  /*ba10*/  @P1 LDC R25, c[0x0][0xbf0] ;  /* 0x0002fc00ff191b82 */ /* 0x000f620000000800 */
[----:B-1----:R-:W-:-:S02]  /*ba20*/  IMAD R9, R9, R153, RZ ;  /* 0x0000009909097224 */ /* 0x002fc400078e02ff */
[----:B------:R-:W-:-:S05]  /*ba30*/  IMAD.WIDE.U32 R14, R8, R153, RZ ;  /* 0x00000099080e7225 */ /* 0x000fca00078e00ff */
[----:B------:R-:W1:Y:S01]  /*ba40*/  LDC.64 R10, c[0x0][R18+0x228] ;  /* 0x00008a00120a7b82 */ /* 0x000e620000000a00 */
[----:B---3--:R-:W-:-:S07]  /*ba50*/  @P1 IMAD.HI.U32 R4, R27, R4, RZ ;  /* 0x000000041b041227 */ /* 0x008fce00078e00ff */
[----:B------:R-:W3:Y:S01]  /*ba60*/  LDC.64 R12, c[0x0][R18+0x210] ;  /* 0x00008400120c7b82 */ /* 0x000ee20000000a00 */
[-C--:B----4-:R-:W-:Y:S02]  /*ba70*/  IMAD R23, R3, R154.reuse, RZ ;  /* 0x0000009a03177224 */ /* 0x090fe400078e02ff */
[----:B------:R-:W-:-:S04]  /*ba80*/  IMAD.WIDE.U32 R2, R2, R154, RZ ;  /* 0x0000009a02027225 */ /* 0x000fc800078e00ff */
[----:B------:R-:W-:Y:S01]  /*ba90*/  IMAD.IADD R23, R3, 0x1, R23 ;  /* 0x0000000103177824 */ /* 0x000fe200078e0217 */
[----:B-----5:R-:W-:Y:S01]  /*baa0*/  @P1 SHF.R.U32.HI R21, RZ, R25, R4 ;  /* 0x00000019ff151219 */ /* 0x020fe20000011604 */
[----:B------:R-:W-:Y:S01]  /*bab0*/  IMAD R25, R8, R157, R9 ;  /* 0x0000009d08197224 */ /* 0x000fe200078e0209 */
[----:B0-----:R-:W0:Y:S01]  /*bac0*/  @!P0 LDC R28, c[0x0][0xb50] ;  /* 0x0002d400ff1c8b82 */ /* 0x001e220000000800 */
[----:B------:R-:W-:Y:S02]  /*bad0*/  IADD3 R4, P1, P3, R14, R2, R17 ;  /* 0x000000020e047210 */ /* 0x000fe40007b3e011 */
[----:B------:R-:W-:Y:S02]  /*bae0*/  IMAD.MOV R8, RZ, RZ, -R21 ;  /* 0x000000ffff087224 */ /* 0x000fe400078e0a15 */
[----:B------:R-:W-:-:S03]  /*baf0*/  IMAD.IADD R25, R15, 0x1, R25 ;  /* 0x000000010f197824 */ /* 0x000fc600078e0219 */
[----:B------:R-:W4:Y:S01]  /*bb00*/  @!P0 LDC R29, c[0x0][0xb54] ;  /* 0x0002d500ff1d8b82 */ /* 0x000f220000000800 */
[----:B--2---:R-:W-:-:S05]  /*bb10*/  SEL R9, R26, RZ, P0 ;  /* 0x000000ff1a097207 */ /* 0x004fca0000000000 */
[----:B-1----:R-:W-:-:S04]  /*bb20*/  IMAD.WIDE.U32 R2, R10, R9, RZ ;  /* 0x000000090a027225 */ /* 0x002fc800078e00ff */
[----:B------:R-:W-:Y:S02]  /*bb30*/  IMAD R11, R11, R9, RZ ;  /* 0x000000090b0b7224 */ /* 0x000fe400078e02ff */
[----:B------:R-:W-:Y:S01]  /*bb40*/  IMAD R9, R31, R8, R27 ;  /* 0x000000081f097224 */ /* 0x000fe200078e021b */
[----:B------:R-:W-:Y:S01]  /*bb50*/  IADD3.X R8, R25, R23, R20, P1, P3 ;  /* 0x0000001719087210 */ /* 0x000fe20000fe6414 */
[----:B------:R-:W-:Y:S01]  /*bb60*/  IMAD.IADD R11, R3, 0x1, R11 ;  /* 0x00000001030b7824 */ /* 0x000fe200078e020b */
[----:B------:R-:W-:Y:S01]  /*bb70*/  IADD3 R2, P0, P1, R21, R4, R2 ;  /* 0x0000000415027210 */ /* 0x000fe2000791e002 */
[----:B---3--:R-:W-:Y:S01]  /*bb80*/  IMAD R4, R13, R9, RZ ;  /* 0x000000090d047224 */ /* 0x008fe200078e02ff */
[----:B------:R-:W-:-:S04]  /*bb90*/  SHF.R.S32.HI R21, RZ, 0x1f, R21 ;  /* 0x0000001fff157819 */ /* 0x000fc80000011415 */
[----:B------:R-:W-:Y:S02]  /*bba0*/  IADD3.X R3, R21, R8, R11, P0, P1 ;  /* 0x0000000815037210 */ /* 0x000fe400007e240b */
[----:B------:R-:W-:Y:S01]  /*bbb0*/  SHF.R.S32.HI R11, RZ, 0x1f, R9 ;  /* 0x0000001fff0b7819 */ /* 0x000fe20000011409 */
[----:B------:R-:W-:-:S04]  /*bbc0*/  IMAD.WIDE.U32 R2, R12, R9, R2 ;  /* 0x000000090c027225 */ /* 0x000fc800078e0002 */
[----:B------:R-:W-:Y:S01]  /*bbd0*/  IMAD R11, R12, R11, R4 ;  /* 0x0000000b0c0b7224 */ /* 0x000fe200078e0204 */
[----:B0-----:R-:W-:-:S04]  /*bbe0*/  LEA R8, P0, R2, R28, 0x2 ;  /* 0x0000001c02087211 */ /* 0x001fc800078010ff */
[----:B------:R-:W-:-:S04]  /*bbf0*/  IADD3 R3, R3, R11, RZ ;  /* 0x0000000b03037210 */ /* 0x000fc80007ffe0ff */
[----:B----4-:R-:W-:Y:S01]  /*bc00*/  LEA.HI.X R9, R2, R29, R3, 0x2, P0 ;  /* 0x0000001d02097211 */ /* 0x010fe200000f1403 */
[----:B------:R-:W-:-:S05]  /*bc10*/  IMAD.MOV.U32 R3, RZ, RZ, -0x800000 ;  /* 0xff800000ff037424 */ /* 0x000fca00078e00ff */
[----:B------:R0:W-:Y:S02]  /*bc20*/  STG.E desc[UR40][R8.64], R3 ;  /* 0x0000000308007986 */ /* 0x0001e4000c101928 */
.L_x_14204:
[----:B------:R-:W-:Y:S05]  /*bc30*/  BSYNC B1 ;  /* 0x0000000000017941 */ /* 0x000fea0003800000 */
.L_x_14203:
[----:B------:R-:W-:Y:S05]  /*bc40*/  @P2 BRA `(.L_x_14199) ;  /* 0x0000000400302947 */ /* 0x000fea0003800000 */
[----:B------:R-:W1:Y:S01]  /*bc50*/  LDC R15, c[0x0][0xbe8] ;  /* 0x0002fa00ff0f7b82 */ /* 0x000e620000000800 */
[----:B------:R-:W-:Y:S01]  /*bc60*/  SHF.R.S32.HI R14, RZ, 0x1f, R24 ;  /* 0x0000001fff0e7819 */ /* 0x000fe20000011418 */
[----:B------:R-:W-:Y:S01]  /*bc70*/  ULDC.64 UR4, c[0x0][0xaa0] ;  /* 0x0002a80000047ab9 */ /* 0x000fe20000000a00 */
[----:B------:R-:W-:Y:S01]  /*bc80*/  ULDC.64 UR6, c[0x0][0xaf0] ;  /* 0x0002bc0000067ab9 */ /* 0x000fe20000000a00 */
[----:B------:R-:W-:Y:S01]  /*bc90*/  IMAD R2, R20, UR4, RZ ;  /* 0x0000000414027c24 */ /* 0x000fe2000f8e02ff */
[----:B------:R-:W-:Y:S01]  /*bca0*/  LEA.HI R14, R14, R24, RZ, 0x3 ;  /* 0x000000180e0e7211 */ /* 0x000fe200078f18ff */
[----:B0-----:R-:W-:Y:S02]  /*bcb0*/  IMAD R8, R157, UR6, RZ ;  /* 0x000000069d087c24 */ /* 0x001fe4000f8e02ff */
[C---:B------:R-:W-:Y:S01]  /*bcc0*/  IMAD R9, R17.reuse, UR5, R2 ;  /* 0x0000000511097c24 */ /* 0x040fe2000f8e0202 */
[----:B------:R-:W-:Y:S01]  /*bcd0*/  SHF.R.S32.HI R14, RZ, 0x3, R14 ;  /* 0x00000003ff0e7819 */ /* 0x000fe2000001140e */
[----:B------:R-:W-:Y:S01]  /*bce0*/  IMAD.WIDE.U32 R2, R17, UR4, RZ ;  /* 0x0000000411027c25 */ /* 0x000fe2000f8e00ff */
[----:B------:R-:W-:-:S03]  /*bcf0*/  ULDC.64 UR4, c[0x0][0xae8] ;  /* 0x0002ba0000047ab9 */ /* 0x000fc60000000a00 */
[----:B------:R-:W-:Y:S02]  /*bd00*/  IMAD R11, R156, 0x30, R14 ;  /* 0x000000309c0b7824 */ /* 0x000fe400078e020e */
[----:B------:R-:W-:Y:S02]  /*bd10*/  IMAD.IADD R3, R3, 0x1, R9 ;  /* 0x0000000103037824 */ /* 0x000fe400078e0209 */
[----:B------:R-:W-:Y:S02]  /*bd20*/  IMAD.IADD R10, R16, 0x1, R11 ;  /* 0x00000001100a7824 */ /* 0x000fe400078e020b */
[----:B------:R-:W-:Y:S01]  /*bd30*/  IMAD.WIDE.U32 R2, R154, UR4, R2 ;  /* 0x000000049a027c25 */ /* 0x000fe2000f8e0002 */
[----:B-1----:R-:W-:-:S03]  /*bd40*/  ISETP.NE.AND P0, PT, R15, 0x1, PT ;  /* 0x000000010f00780c */ /* 0x002fc60003f05270 */
[----:B------:R-:W-:Y:S02]  /*bd50*/  IMAD.MOV.U32 R9, RZ, RZ, R10 ;  /* 0x000000ffff097224 */ /* 0x000fe400078e000a */
[----:B------:R-:W-:Y:S01]  /*bd60*/  IMAD R3, R154, UR5, R3 ;  /* 0x000000059a037c24 */ /* 0x000fe2000f8e0203 */
[----:B------:R-:W-:Y:S01]  /*bd70*/  ULDC.64 UR4, c[0x0][0xae0] ;  /* 0x0002b80000047ab9 */ /* 0x000fe20000000a00 */
[----:B------:R-:W-:Y:S02]  /*bd80*/  IMAD.SHL.U32 R23, R156, 0x8, RZ ;  /* 0x000000089c177824 */ /* 0x000fe400078e00ff */
[----:B------:R-:W-:-:S04]  /*bd90*/  IMAD.WIDE.U32 R2, R153, UR6, R2 ;  /* 0x0000000699027c25 */ /* 0x000fc8000f8e0002 */
[----:B------:R-:W-:Y:S01]  /*bda0*/  IMAD.IADD R18, R14, 0x1, R16 ;  /* 0x000000010e127824 */ /* 0x000fe200078e0210 */
[----:B------:R-:W0:Y:S01]  /*bdb0*/  @P0 LDC R13, c[0x0][0xbec] ;  /* 0x0002fb00ff0d0b82 */ /* 0x000e220000000800 */
[----:B------:R-:W-:Y:S02]  /*bdc0*/  IMAD R17, R0, R15, RZ ;  /* 0x0000000f00117224 */ /* 0x000fe400078e02ff */
[----:B------:R-:W-:Y:S02]  /*bdd0*/  VIADD R0, R18, 0x30 ;  /* 0x0000003012007836 */ /* 0x000fe40000000000 */
[----:B------:R-:W-:-:S03]  /*bde0*/  IMAD.SHL.U32 R24, R156, 0x8, RZ ;  /* 0x000000089c187824 */ /* 0x000fc600078e00ff */
[----:B------:R-:W1:Y:S02]  /*bdf0*/  @P0 LDC R21, c[0x0][0xbf0] ;  /* 0x0002fc00ff150b82 */ /* 0x000e640000000800 */
[----:B------:R-:W-:Y:S01]  /*be00*/  SHF.R.S32.HI R24, RZ, 0x1f, R24 ;  /* 0x0000001fff187819 */ /* 0x000fe20000011418 */
[----:B0-----:R-:W-:-:S04]  /*be10*/  @P0 IMAD.HI.U32 R4, R10, R13, RZ ;  /* 0x0000000d0a040227 */ /* 0x001fc800078e00ff */
[----:B------:R-:W-:Y:S01]  /*be20*/  IMAD R13, R153, UR7, R8 ;  /* 0x00000007990d7c24 */ /* 0x000fe2000f8e0208 */
[----:B-1----:R-:W-:-:S03]  /*be30*/  @P0 SHF.R.U32.HI R9, RZ, R21, R4 ;  /* 0x00000015ff090219 */ /* 0x002fc60000011604 */
        /* <DEDUP_REMOVED lines=22> */
[C---:B------:R-:W-:Y:S02]  /*bfa0*/  VIADD R3, R18.reuse, 0x90 ;  /* 0x0000009012037836 */ /* 0x040fe40000000000 */
        /* <DEDUP_REMOVED lines=22> */
.L_x_14199:
[----:B------:R-:W-:Y:S05]  /*c110*/  BSYNC B0 ;  /* 0x0000000000007941 */ /* 0x000fea0003800000 */
.L_x_14195:
[----:B------:R-:W-:Y:S02]  /*c120*/  ULDC UR4, c[0x0][0xc3c] ;  /* 0x00030f0000047ab9 */ /* 0x000fe40000000800 */
[----:B------:R-:W-:-:S13]  /*c130*/  ISETP.GE.AND P0, PT, R7, UR4, PT ;  /* 0x0000000407007c0c */ /* 0x000fda000bf06270 */
[----:B------:R-:W-:Y:S05]  /*c140*/  @!P0 BRA `(.L_x_14205) ;  /* 0xffffff4c006c8947 */ /* 0x000fea000383ffff */
[----:B------:R-:W-:Y:S05]  /*c150*/  EXIT ;  /* 0x000000000000794d */ /* 0x000fea0003800000 */
.L_x_14158:
        /* <DEDUP_REMOVED lines=16> */
.L_x_14206:
[----:B0-----:R-:W0:Y:S01]  /*c260*/  S2R R0, SR_TID.X ;  /* 0x0000000000007919 */ /* 0x001e220000002100 */
[----:B------:R-:W-:Y:S01]  /*c270*/  ULDC UR4, c[0x0][0xc3c] ;  /* 0x00030f0000047ab9 */ /* 0x000fe20000000800 */
[----:B------:R-:W-:Y:S01]  /*c280*/  MOV R6, RZ ;  /* 0x000000ff00067202 */ /* 0x000fe20000000f00 */
        /* <DEDUP_REMOVED lines=41> */
.L_x_14210:
        /* <DEDUP_REMOVED lines=37> */
.L_x_14208:
        /* <DEDUP_REMOVED lines=13> */
.L_x_14211:
        /* <DEDUP_REMOVED lines=34> */
[----:B0-----:R-:W-:-:S05]  /*ca60*/  IMAD.MOV R8, RZ, RZ, -R3 ;  /* 0x000000ffff087224 */ /* 0x001fca00078e0a03 */
[----:B------:R-:W-:Y:S02]  /*ca70*/  MOV R2, R8 ;  /* 0x0000000800027202 */ /* 0x000fe40000000f00 */
        /* <DEDUP_REMOVED lines=25> */
.L_x_14212:
        /* <DEDUP_REMOVED lines=60> */
.L_x_14213:
[----:B------:R-:W-:-:S05]  /*cfd0*/  LOP3.LUT R2, RZ, R2, RZ, 0x33, !PT ;  /* 0x00000002ff027212 */ /* 0x000fca00078e33ff */
[----:B------:R-:W-:Y:S01]  /*cfe0*/  IMAD.IADD R25, R25, 0x1, R2 ;  /* 0x0000000119197824 */ /* 0x000fe200078e0202 */
[----:B------:R-:W-:Y:S06]  /*cff0*/  BRA `(.L_x_14214) ;  /* 0x00000000000c7947 */ /* 0x000fec0003800000 */
.L_x_14209:
[----:B------:R-:W-:Y:S01]  /*d000*/  MOV R25, RZ ;  /* 0x000000ff00197202 */ /* 0x000fe20000000f00 */
[----:B------:R-:W-:Y:S02]  /*d010*/  IMAD.U32 R24, RZ, RZ, UR6 ;  /* 0x00000006ff187e24 */ /* 0x000fe4000f8e00ff */
[----:B------:R-:W-:-:S07]  /*d020*/  IMAD.MOV.U32 R26, RZ, RZ, RZ ;  /* 0x000000ffff1a7224 */ /* 0x000fce00078e00ff */
.L_x_14214:
[----:B------:R-:W-:-:S13]  /*d030*/  ISETP.NE.AND P0, PT, R0, RZ, PT ;  /* 0x000000ff0000720c */ /* 0x000fda0003f05270 */
[----:B------:R-:W0:Y:S01]  /*d040*/  @!P0 S2R R3, SR_CgaCtaId ;  /* 0x0000000000038919 */ /* 0x000e220000008800 */
[----:B------:R-:W-:-:S04]  /*d050*/  @!P0 MOV R0, 0x400 ;  /* 0x0000040000008802 */ /* 0x000fc80000000f00 */
[----:B0-----:R-:W-:-:S05]  /*d060*/  @!P0 LEA R0, R3, R0, 0x18 ;  /* 0x0000000003008211 */ /* 0x001fca00078ec0ff */
[----:B------:R0:W-:Y:S01]  /*d070*/  @!P0 STS.128 [R0+0x168d0], R24 ;  /* 0x0168d01800008388 */ /* 0x0001e20000000c00 */
[----:B------:R-:W-:Y:S06]  /*d080*/  BAR.ARV 0x5, 0x200 ;  /* 0x0148000000007b1d */ /* 0x000fec0000002000 */
.L_x_14207:
        /* <DEDUP_REMOVED lines=17> */
[C---:B-1----:R-:W-:Y:S01]  /*d1a0*/  LOP3.LUT R4, R5.reuse, 0x7f, RZ, 0xc0, !PT ;  /* 0x0000007f05047812 */ /* 0x042fe200078ec0ff */
[----:B0-----:R-:W-:-:S04]  /*d1b0*/  IMAD.SHL.U32 R0, R5, 0x8, RZ ;  /* 0x0000000805007824 */ /* 0x001fc800078e00ff */
[----:B------:R-:W-:Y:S01]  /*d1c0*/  IMAD.SHL.U32 R3, R4, 0x8, RZ ;  /* 0x0000000804037824 */ /* 0x000fe200078e00ff */
[----:B------:R-:W-:Y:S02]  /*d1d0*/  LOP3.LUT R2, R0, 0x1f8, RZ, 0xc0, !PT ;  /* 0x000001f800027812 */ /* 0x000fe400078ec0ff */
[----:B------:R-:W-:Y:S02]  /*d1e0*/  SHF.R.U32.HI R4, RZ, 0x3, R4 ;  /* 0x00000003ff047819 */ /* 0x000fe40000011604 */
[----:B------:R-:W-:-:S04]  /*d1f0*/  LOP3.LUT R2, R2, 0x38, R5, 0x78, !PT ;  /* 0x0000003802027812 */ /* 0x000fc800078e7805 */
[----:B------:R-:W-:Y:S01]  /*d200*/  LOP3.LUT R2, R2, 0x200, R3, 0xf8, !PT ;  /* 0x0000020002027812 */ /* 0x000fe200078ef803 */
[----:B------:R-:W-:-:S04]  /*d210*/  IMAD.SHL.U32 R3, R5, 0x10, RZ ;  /* 0x0000001005037824 */ /* 0x000fc800078e00ff */
[----:B------:R-:W-:Y:S01]  /*d220*/  IMAD R0, R2, 0x2, R17 ;  /* 0x0000000202007824 */ /* 0x000fe200078e0211 */
[----:B------:R-:W-:-:S04]  /*d230*/  LOP3.LUT R3, R4, 0x70, R3, 0xf8, !PT ;  /* 0x0000007004037812 */ /* 0x000fc800078ef803 */
[----:B------:R3:W-:Y:S03]  /*d240*/  STL [R1+0x8], R0 ;  /* 0x0000080001007387 */ /* 0x0007e60000100800 */
.L_x_14307:
        /* <DEDUP_REMOVED lines=33> */
[----:B------:R-:W-:Y:S01]  /*d460*/  MOV R9, UR4 ;  /* 0x0000000400097c02 */ /* 0x000fe20008000f00 */
        /* <DEDUP_REMOVED lines=17> */
[----:B------:R-:W2:Y:S04]  /*d580*/  LDG.E R6, desc[UR40][R2.64] ;  /* 0x0000002802067981 */ /* 0x000ea8000c1e1900 */
[----:B0-----:R-:W2:Y:S02]  /*d590*/  LDG.E R9, desc[UR40][R2.64+0x4] ;  /* 0x0000042802097981 */ /* 0x001ea4000c1e1900 */
[----:B--2---:R-:W-:-:S05]  /*d5a0*/  IMAD.IADD R10, R9, 0x1, -R6 ;  /* 0x00000001090a7824 */ /* 0x004fca00078e0a06 */
[----:B------:R1:W-:Y:S02]  /*d5b0*/  STL [R1+0x20], R10 ;  /* 0x0000200a01007387 */ /* 0x0003e40000100800 */
.L_x_14216:
[----:B------:R-:W-:Y:S01]  /*d5c0*/  ULDC.64 UR4, c[0x0][0xa20] ;  /* 0x0002880000047ab9 */ /* 0x000fe20000000a00 */
[C---:B------:R-:W-:Y:S01]  /*d5d0*/  LOP3.LUT R6, R26.reuse, 0xff000000, RZ, 0xc0, !PT ;  /* 0xff0000001a067812 */ /* 0x040fe200078ec0ff */
[----:B------:R-:W-:Y:S01]  /*d5e0*/  IMAD.MOV.U32 R23, RZ, RZ, R11 ;  /* 0x000000ffff177224 */ /* 0x000fe200078e000b */
        /* <DEDUP_REMOVED lines=12> */
.L_x_14217:
[----:B------:R-:W-:Y:S05]  /*d6b0*/  @!P0 BRA `(.L_x_14218) ;  /* 0x00000000000c8947 */ /* 0x000fea0003800000 */
[----:B------:R-:W2:Y:S04]  /*d6c0*/  LDG.E R7, desc[UR40][R4.64] ;  /* 0x0000002804077981 */ /* 0x000ea8000c1e1900 */
[----:B------:R-:W2:Y:S02]  /*d6d0*/  LDG.E R2, desc[UR40][R4.64+0x4] ;  /* 0x0000042804027981 */ /* 0x000ea4000c1e1900 */
[----:B--2---:R-:W-:-:S07]  /*d6e0*/  IMAD.IADD R7, R2, 0x1, -R7 ;  /* 0x0000000102077824 */ /* 0x004fce00078e0a07 */
.L_x_14218:
[----:B-----5:R-:W-:Y:S01]  /*d6f0*/  IMAD.IADD R7, R7, 0x1, -R0 ;  /* 0x0000000107077824 */ /* 0x020fe200078e0a00 */
[----:B0-----:R-:W-:Y:S01]  /*d700*/  LOP3.LUT R9, R6, 0xff, RZ, 0xc0, !PT ;  /* 0x000000ff06097812 */ /* 0x001fe200078ec0ff */
[----:B------:R-:W0:Y:S01]  /*d710*/  LDC R0, c[0x0][0x448] ;  /* 0x00011200ff007b82 */ /* 0x000e220000000800 */
[----:B--2---:R-:W-:Y:S01]  /*d720*/  IMAD R2, R25, 0xc0, RZ ;  /* 0x000000c019027824 */ /* 0x004fe200078e02ff */
[----:B------:R-:W-:Y:S01]  /*d730*/  BSSY B0, `(.L_x_14219) ;  /* 0x0000036000007945 */ /* 0x000fe20003800000 */
[----:B------:R-:W-:Y:S02]  /*d740*/  IMAD.MOV.U32 R4, RZ, RZ, RZ ;  /* 0x000000ffff047224 */ /* 0x000fe400078e00ff */
[----:B------:R-:W-:Y:S01]  /*d750*/  VIADD R2, R2, 0xbf ;  /* 0x000000bf02027836 */ /* 0x000fe20000000000 */
[----:B0-----:R-:W-:-:S13]  /*d760*/  ISETP.NE.AND P0, PT, R0, 0x1, PT ;  /* 0x000000010000780c */ /* 0x001fda0003f05270 */
[----:B------:R-:W0:Y:S08]  /*d770*/  @P0 LDC R3, c[0x0][0x44c] ;  /* 0x00011300ff030b82 */ /* 0x000e300000000800 */
[----:B------:R-:W2:Y:S01]  /*d780*/  @P0 LDC R0, c[0x0][0x450] ;  /* 0x00011400ff000b82 */ /* 0x000ea20000000800 */
[----:B0-----:R-:W-:-:S05]  /*d790*/  @P0 IMAD.HI.U32 R3, R2, R3, RZ ;  /* 0x0000000302030227 */ /* 0x001fca00078e00ff */
[----:B--2---:R-:W-:Y:S02]  /*d7a0*/  @P0 SHF.R.U32.HI R2, RZ, R0, R3 ;  /* 0x00000000ff020219 */ /* 0x004fe40000011603 */
[C---:B------:R-:W-:Y:S01]  /*d7b0*/  IADD3 R3, R7.reuse, 0x80, -R10 ;  /* 0x0000008007037810 */ /* 0x040fe20007ffe80a */
        /* <DEDUP_REMOVED lines=8> */
[----:B------:R-:W-:Y:S01]  /*d840*/  VIMNMX R8, R7, R0, PT ;  /* 0x0000000007087248 */ /* 0x000fe20003fe0100 */
[----:B------:R-:W-:Y:S01]  /*d850*/  IMAD.MOV.U32 R7, RZ, RZ, R4 ;  /* 0x000000ffff077224 */ /* 0x000fe200078e0004 */
[----:B------:R-:W-:Y:S02]  /*d860*/  SHF.R.U32.HI R0, RZ, 0x10, R6 ;  /* 0x00000010ff007819 */ /* 0x000fe40000011606 */
[----:B------:R-:W-:Y:S01]  /*d870*/  ISETP.GE.AND P1, PT, R8, 0x1, PT ;  /* 0x000000010800780c */ /* 0x000fe20003f26270 */
[----:B------:R0:W-:Y:S01]  /*d880*/  STL [R1+0x14], R8 ;  /* 0x0000140801007387 */ /* 0x0001e20000100800 */
[----:B------:R-:W-:-:S03]  /*d890*/  ISETP.NE.AND P0, PT, R0, RZ, PT ;  /* 0x000000ff0000720c */ /* 0x000fc60003f05270 */
[----:B------:R0:W-:Y:S04]  /*d8a0*/  STL [R1+0x1c], R4 ;  /* 0x00001c0401007387 */ /* 0x0001e80000100800 */
[----:B------:R0:W-:Y:S06]  /*d8b0*/  STL [R1+0x38], R9 ;  /* 0x0000380901007387 */ /* 0x0001ec0000100800 */
[----:B------:R-:W2:Y:S01]  /*d8c0*/  @!P0 LDC R0, c[0x0][0x9f0] ;  /* 0x00027c00ff008b82 */ /* 0x000ea20000000800 */
[----:B------:R-:W-:Y:S05]  /*d8d0*/  @!P1 BRA `(.L_x_14220) ;  /* 0x00000000006c9947 */ /* 0x000fea0003800000 */
[-C--:B0-2---:R-:W-:Y:S02]  /*d8e0*/  IABS R4, R0.reuse ;  /* 0x0000000000047213 */ /* 0x085fe40000000000 */
[----:B------:R-:W-:Y:S02]  /*d8f0*/  IABS R6, R0 ;  /* 0x0000000000067213 */ /* 0x000fe40000000000 */
[----:B------:R-:W0:Y:S02]  /*d900*/  I2F.RP R2, R4 ;  /* 0x0000000400027306 */ /* 0x000e240000209400 */
[----:B------:R-:W-:-:S06]  /*d910*/  IADD3 R6, RZ, -R6, RZ ;  /* 0x80000006ff067210 */ /* 0x000fcc0007ffe0ff */
        /* <DEDUP_REMOVED lines=23> */
.L_x_14220:
[----:B------:R-:W-:Y:S05]  /*da90*/  BSYNC B0 ;  /* 0x0000000000007941 */ /* 0x000fea0003800000 */
.L_x_14219:
[----:B--2---:R-:W-:Y:S01]  /*daa0*/  IMAD.MOV.U32 R0, RZ, RZ, R7 ;  /* 0x000000ffff007224 */ /* 0x004fe200078e0007 */
[----:B------:R-:W-:Y:S03]  /*dab0*/  BSSY B7, `(.L_x_14221) ;  /* 0x0000358000077945 */ /* 0x000fe60003800000 */
[----:B------:R-:W-:-:S05]  /*dac0*/  IMAD R2, R9, R0, RZ ;  /* 0x0000000009027224 */ /* 0x000fca00078e02ff */
[----:B------:R-:W-:Y:S01]  /*dad0*/  VIADDMNMX R0, R2, R0, R8, PT ;  /* 0x0000000002007246 */ /* 0x000fe20003800108 */
[----:B------:R2:W-:Y:S03]  /*dae0*/  STL [R1+0x4], R2 ;  /* 0x0000040201007387 */ /* 0x0005e60000100800 */
[----:B------:R-:W-:Y:S01]  /*daf0*/  ISETP.GT.AND P0, PT, R0, R2, PT ;  /* 0x000000020000720c */ /* 0x000fe20003f04270 */
[----:B------:R2:W-:-:S12]  /*db00*/  STL [R1+0x18], R0 ;  /* 0x0000180001007387 */ /* 0x0005d80000100800 */
[----:B------:R-:W-:Y:S05]  /*db10*/  @P0 BRA `(.L_x_14222) ;  /* 0x0000000000440947 */ /* 0x000fea0003800000 */
[----:B--2---:R-:W2:Y:S02]  /*db20*/  S2R R0, SR_TID.X ;  /* 0x0000000000007919 */ /* 0x004ea40000002100 */
[----:B--2---:R-:W-:-:S04]  /*db30*/  LOP3.LUT R0, R0, 0x7f, RZ, 0xc0, !PT ;  /* 0x0000007f00007812 */ /* 0x004fc800078ec0ff */
[----:B------:R-:W-:-:S13]  /*db40*/  ISETP.NE.AND P0, PT, R0, RZ, PT ;  /* 0x000000ff0000720c */ /* 0x000fda0003f05270 */
[----:B------:R-:W-:Y:S05]  /*db50*/  @P0 BRA `(.L_x_14223) ;  /* 0x0000003400340947 */ /* 0x000fea0003800000 */
[----:B------:R-:W2:Y:S01]  /*db60*/  S2R R5, SR_LANEID ;  /* 0x0000000000057919 */ /* 0x000ea20000000000 */
[----:B------:R-:W-:Y:S01]  /*db70*/  VOTEU.ANY UR4, UPT, PT ;  /* 0x0000000000047886 */ /* 0x000fe200038e0100 */
[----:B------:R-:W4:Y:S01]  /*db80*/  LDC.64 R2, c[0x0][0xc60] ;  /* 0x00031800ff027b82 */ /* 0x000f220000000a00 */
[----:B------:R-:W2:Y:S02]  /*db90*/  FLO.U32 R0, UR4 ;  /* 0x0000000400007d00 */ /* 0x000ea400080e0000 */
[----:B--2---:R-:W-:-:S06]  /*dba0*/  ISETP.EQ.U32.AND P0, PT, R0, R5, PT ;  /* 0x000000050000720c */ /* 0x004fcc0003f02070 */
[----:B------:R-:W4:Y:S07]  /*dbb0*/  POPC R5, UR4 ;  /* 0x0000000400057d09 */ /* 0x000f2e0008000000 */
[----:B----4-:R-:W2:Y:S01]  /*dbc0*/  @P0 ATOMG.E.ADD.STRONG.GPU PT, R3, desc[UR40][R2.64], R5 ;  /* 0x00000005020309a8 */ /* 0x010ea200081ee1e8 */
[----:B0-----:R-:W0:Y:S02]  /*dbd0*/  S2R R4, SR_LTMASK ;  /* 0x0000000000047919 */ /* 0x001e240000003900 */
[----:B0-----:R-:W-:-:S04]  /*dbe0*/  LOP3.LUT R4, R4, UR4, RZ, 0xc0, !PT ;  /* 0x0000000404047c12 */ /* 0x001fc8000f8ec0ff */
[----:B---3--:R-:W0:Y:S01]  /*dbf0*/  POPC R7, R4 ;  /* 0x0000000400077309 */ /* 0x008e220000000000 */
[----:B--2---:R-:W0:Y:S02]  /*dc00*/  SHFL.IDX PT, R0, R3, R0, 0x1f ;  /* 0x00001f0003007589 */ /* 0x004e2400000e0000 */
[----:B0-----:R-:W-:Y:S01]  /*dc10*/  IADD3 R24, R0, UR36, R7 ;  /* 0x0000002400187c10 */ /* 0x001fe2000fffe007 */
[----:B------:R-:W-:Y:S06]  /*dc20*/  BRA `(.L_x_14223) ;  /* 0x0000003400007947 */ /* 0x000fec0003800000 */
.L_x_14222:
[----:B--2---:R-:W-:Y:S01]  /*dc30*/  VIADD R0, R17, 0xe400 ;  /* 0x0000e40011007836 */ /* 0x004fe20000000000 */
[----:B------:R-:W-:Y:S04]  /*dc40*/  BSSY B6, `(.L_x_14224) ;  /* 0x0000013000067945 */ /* 0x000fe80003800000 */
[----:B------:R-:W-:-:S13]  /*dc50*/  LOP3.LUT P0, RZ, R0, 0x3ff, RZ, 0xc0, !PT ;  /* 0x000003ff00ff7812 */ /* 0x000fda000780c0ff */
[----:B------:R-:W-:Y:S05]  /*dc60*/  @!P0 BRA `(.L_x_14225) ;  /* 0x0000000000408947 */ /* 0x000fea0003800000 */
[----:B------:R-:W-:Y:S01]  /*dc70*/  MOV R2, 0x0 ;  /* 0x0000000000027802 */ /* 0x000fe20000000f00 */
[----:B------:R-:W-:Y:S01]  /*dc80*/  ULDC.64 UR6, c[0x4][0x1b8] ;  /* 0x01006e0000067ab9 */ /* 0x000fe20000000a00 */
[----:B------:R-:W-:Y:S01]  /*dc90*/  ULDC.64 UR8, c[0x4][0x1c0] ;  /* 0x0100700000087ab9 */ /* 0x000fe20000000a00 */
[----:B------:R-:W-:Y:S01]  /*dca0*/  ULDC.64 UR4, c[0x4][0x8] ;  /* 0x0100020000047ab9 */ /* 0x000fe20000000a00 */
[----:B0-----:R-:W-:Y:S01]  /*dcb0*/  IMAD.U32 R4, RZ, RZ, UR6 ;  /* 0x00000006ff047e24 */ /* 0x001fe2000f8e00ff */
[----:B------:R-:W-:Y:S01]  /*dcc0*/  MOV R13, RZ ;  /* 0x000000ff000d7202 */ /* 0x000fe20000000f00 */
[----:B------:R-:W0:Y:S01]  /*dcd0*/  LDC.64 R2, c[0x4][R2] ;  /* 0x0100000002027b82 */ /* 0x000e220000000a00 */
[----:B------:R-:W-:Y:S02]  /*dce0*/  IMAD.U32 R5, RZ, RZ, UR7 ;  /* 0x00000007ff057e24 */ /* 0x000fe4000f8e00ff */
[----:B------:R-:W-:Y:S02]  /*dcf0*/  IMAD.U32 R6, RZ, RZ, UR8 ;  /* 0x00000008ff067e24 */ /* 0x000fe4000f8e00ff */
[----:B---3--:R-:W-:-:S02]  /*dd00*/  IMAD.U32 R7, RZ, RZ, UR9 ;  /* 0x00000009ff077e24 */ /* 0x008fc4000f8e00ff */
[----:B-1----:R-:W-:Y:S02]  /*dd10*/  IMAD.U32 R10, RZ, RZ, UR4 ;  /* 0x00000004ff0a7e24 */ /* 0x002fe4000f8e00ff */
[----:B------:R-:W-:Y:S02]  /*dd20*/  IMAD.U32 R11, RZ, RZ, UR5 ;  /* 0x00000005ff0b7e24 */ /* 0x000fe4000f8e00ff */
[----:B------:R-:W-:Y:S02]  /*dd30*/  IMAD.MOV.U32 R8, RZ, RZ, 0x70 ;  /* 0x00000070ff087424 */ /* 0x000fe400078e00ff */
[----:B------:R-:W-:-:S07]  /*dd40*/  IMAD.MOV.U32 R12, RZ, RZ, 0x1 ;  /* 0x00000001ff0c7424 */ /* 0x000fce00078e00ff */
[----:B------:R-:W-:-:S07]  /*dd50*/  LEPC R20, `(.L_x_14225) ;  /* 0x000000001014794e */ /* 0x000fce0000000000 */
[----:B0-----:R-:W-:Y:S05]  /*dd60*/  CALL.ABS.NOINC R2 ;  /* 0x0000000002007343 */ /* 0x001fea0003c00000 */
.L_x_14225:
[----:B------:R-:W-:Y:S05]  /*dd70*/  BSYNC B6 ;  /* 0x0000000000067941 */ /* 0x000fea0003800000 */
.L_x_14224:
        /* <DEDUP_REMOVED lines=12> */
[----:B---3--:R-:W-:-:S02]  /*de40*/  IMAD.U32 R7, RZ, RZ, UR9 ;  /* 0x00000009ff077e24 */ /* 0x008fc4000f8e00ff */
[----:B-1----:R-:W-:Y:S02]  /*de50*/  IMAD.U32 R10, RZ, RZ, UR4 ;  /* 0x00000004ff0a7e24 */ /* 0x002fe4000f8e00ff */
[----:B------:R-:W-:Y:S02]  /*de60*/  IMAD.U32 R11, RZ, RZ, UR5 ;  /* 0x00000005ff0b7e24 */ /* 0x000fe4000f8e00ff */
[----:B------:R-:W-:Y:S02]  /*de70*/  IMAD.MOV.U32 R8, RZ, RZ, 0x70 ;  /* 0x00000070ff087424 */ /* 0x000fe400078e00ff */
[----:B------:R-:W-:Y:S02]  /*de80*/  IMAD.MOV.U32 R12, RZ, RZ, 0x1 ;  /* 0x00000001ff0c7424 */ /* 0x000fe400078e00ff */
[----:B--2---:R-:W-:-:S07]  /*de90*/  IMAD.MOV.U32 R13, RZ, RZ, RZ ;  /* 0x000000ffff0d7224 */ /* 0x004fce00078e00ff */
[----:B------:R-:W-:-:S07]  /*dea0*/  LEPC R20, `(.L_x_14228) ;  /* 0x000000001014794e */ /* 0x000fce0000000000 */
[----:B----4-:R-:W-:Y:S05]  /*deb0*/  CALL.ABS.NOINC R2 ;  /* 0x0000000002007343 */ /* 0x010fea0003c00000 */
.L_x_14228:
        /* <DEDUP_REMOVED lines=15> */
.L_x_14227:
[----:B------:R-:W-:Y:S05]  /*dfb0*/  BSYNC B6 ;  /* 0x0000000000067941 */ /* 0x000fea0003800000 */
.L_x_14226:
[----:B------:R-:W-:Y:S01]  /*dfc0*/  ULDC.64 UR4, c[0x0][0x9f8] ;  /* 0x00027e0000047ab9 */ /* 0x000fe20000000a00 */
[----:B------:R-:W2:Y:S01]  /*dfd0*/  LDL R20, [R1+0x18] ;  /* 0x0000180001147983 */ /* 0x000ea20000100800 */
        /* <DEDUP_REMOVED lines=10> */
[----:B--2---:R-:W-:Y:S01]  /*e080*/  VIADD R22, R20, 0xffffffff ;  /* 0xffffffff14167836 */ /* 0x004fe20000000000 */
[----:B-----5:R-:W-:Y:S02]  /*e090*/  SHF.R.S32.HI R29, RZ, 0x1f, R23 ;  /* 0x0000001fff1d7819 */ /* 0x020fe40000011417 */
[----:B------:R-:W-:Y:S01]  /*e0a0*/  SEL R19, R23, RZ, !P0 ;  /* 0x000000ff17137207 */ /* 0x000fe20004000000 */
[----:B------:R-:W-:Y:S08]  /*e0b0*/  BRA.DIV UR4, `(.L_x_14229) ;  /* 0x0000004604807947 */ /* 0x000ff0000b800000 */
[----:B------:R-:W2:Y:S02]  /*e0c0*/  S2R R0, SR_TID.X ;  /* 0x0000000000007919 */ /* 0x000ea40000002100 */
[----:B--2---:R-:W-:-:S04]  /*e0d0*/  SHF.R.U32.HI R0, RZ, 0x5, R0 ;  /* 0x00000005ff007819 */ /* 0x004fc80000011600 */
[----:B------:R-:W-:-:S05]  /*e0e0*/  LOP3.LUT R0, R0, 0x3, RZ, 0xc0, !PT ;  /* 0x0000000300007812 */ /* 0x000fca00078ec0ff */
[----:B------:R2:W4:Y:S02]  /*e0f0*/  SHFL.IDX PT, R14, R0, RZ, 0x1f ;  /* 0x00001fff000e7589 */ /* 0x00052400000e0000 */
.L_x_14323:
[----:B------:R-:W-:Y:S02]  /*e100*/  PLOP3.LUT P1, PT, PT, PT, PT, 0x8, 0x0 ;  /* 0x000000000000781c */ /* 0x000fe40003f2e170 */
[----:B----4-:R-:W-:Y:S02]  /*e110*/  ISETP.NE.AND P0, PT, R14, RZ, PT ;  /* 0x000000ff0e00720c */ /* 0x010fe40003f05270 */
[----:B--2---:R-:W-:-:S05]  /*e120*/  P2R R0, PR, RZ, 0x2 ;  /* 0x00000002ff007803 */ /* 0x004fca0000000000 */
[----:B------:R2:W-:Y:S06]  /*e130*/  STL [R1], R0 ;  /* 0x0000000001007387 */ /* 0x0005ec0000100800 */
[----:B------:R-:W-:Y:S05]  /*e140*/  @P0 BRA `(.L_x_14230) ;  /* 0x0000000000ec0947 */ /* 0x000fea0003800000 */
[----:B------:R-:W-:-:S03]  /*e150*/  UMOV UR4, 0xffffffff ;  /* 0xffffffff00047882 */ /* 0x000fc60000000000 */
[----:B------:R-:W-:Y:S05]  /*e160*/  BRA.DIV UR4, `(.L_x_14231) ;  /* 0x0000004604887947 */ /* 0x000fea000b800000 */
[----:B------:R-:W-:-:S13]  /*e170*/  ELECT P6, URZ, PT ;  /* 0x00000000003f782f */ /* 0x000fda00038c0000 */
.L_x_14326:
[----:B------:R-:W-:Y:S05]  /*e180*/  @!P6 BRA `(.L_x_14230) ;  /* 0x0000000000dce947 */ /* 0x000fea0003800000 */
[----:B------:R-:W-:-:S04]  /*e190*/  ISETP.NE.U32.AND P0, PT, R2, RZ, PT ;  /* 0x000000ff0200720c */ /* 0x000fc80003f05070 */
[----:B------:R-:W-:-:S13]  /*e1a0*/  ISETP.NE.AND.EX P0, PT, R3, RZ, PT, P0 ;  /* 0x000000ff0300720c */ /* 0x000fda0003f05300 */
[----:B------:R-:W-:Y:S05]  /*e1b0*/  @!P0 BRA `(.L_x_14232) ;  /* 0x0000000000448947 */ /* 0x000fea0003800000 */
[----:B------:R-:W4:Y:S01]  /*e1c0*/  LDC R6, c[0x0][0x43c] ;  /* 0x00010f00ff067b82 */ /* 0x000f220000000800 */
[----:B------:R-:W-:Y:S01]  /*e1d0*/  ULDC.64 UR4, c[0x0][0x428] ;  /* 0x00010a0000047ab9 */ /* 0x000fe20000000a00 */
[----:B----4-:R-:W-:-:S13]  /*e1e0*/  ISETP.NE.AND P0, PT, R6, 0x1, PT ;  /* 0x000000010600780c */ /* 0x010fda0003f05270 */
        /* <DEDUP_REMOVED lines=14> */
.L_x_14232:
[----:B--2---:R-:W-:Y:S01]  /*e2d0*/  IMAD R0, R18, 0x8, R17 ;  /* 0x0000000812007824 */ /* 0x004fe200078e0211 */
[----:B----4-:R-:W-:-:S04]  /*e2e0*/  SHF.L.U32 R2, R28, 0x1f, RZ ;  /* 0x0000001f1c027819 */ /* 0x010fc800000006ff */
[----:B------:R-:W2:Y:S02]  /*e2f0*/  SYNCS.PHASECHK.TRANS64.TRYWAIT P0, [R0+URZ+0x16840], R2 ;  /* 0x01684002000075a7 */ /* 0x000ea4000800017f */
[----:B--2---:R-:W-:Y:S05]  /*e300*/  @!P0 BRA `(.L_x_14233) ;  /* 0x0000004400408947 */ /* 0x004fea0003800000 */
.L_x_14327:
[----:B------:R-:W4:Y:S02]  /*e310*/  S2R R3, SR_TID.X ;  /* 0x0000000000037919 */ /* 0x000f240000002100 */
[----:B----4-:R-:W-:-:S04]  /*e320*/  LOP3.LUT R3, R3, 0x7f, RZ, 0xc0, !PT ;  /* 0x0000007f03037812 */ /* 0x010fc800078ec0ff */
[----:B------:R-:W-:-:S13]  /*e330*/  ISETP.NE.AND P0, PT, R3, RZ, PT ;  /* 0x000000ff0300720c */ /* 0x000fda0003f05270 */
[----:B------:R-:W-:Y:S05]  /*e340*/  @P0 BRA `(.L_x_14234) ;  /* 0x00000000001c0947 */ /* 0x000fea0003800000 */
[----:B------:R-:W4:Y:S01]  /*e350*/  S2R R3, SR_TID.X ;  /* 0x0000000000037919 */ /* 0x000f220000002100 */
[----:B--2---:R-:W-:-:S04]  /*e360*/  IMAD.MOV.U32 R2, RZ, RZ, 0x4000 ;  /* 0x00004000ff027424 */ /* 0x004fc800078e00ff */
[----:B------:R2:W-:Y:S01]  /*e370*/  SYNCS.ARRIVE.TRANS64 RZ, [R0+URZ+0x16830], R2 ;  /* 0x0168300200ff79a7 */ /* 0x0005e2000800003f */
[----:B----4-:R-:W-:-:S04]  /*e380*/  LOP3.LUT R3, R3, 0x1f, RZ, 0xc0, !PT ;  /* 0x0000001f03037812 */ /* 0x010fc800078ec0ff */
[----:B------:R-:W-:-:S13]  /*e390*/  ISETP.NE.AND P0, PT, R3, RZ, PT ;  /* 0x000000ff0300720c */ /* 0x000fda0003f05270 */
[----:B--2---:R-:W-:Y:S05]  /*e3a0*/  @!P0 BRA `(.L_x_14234) ;  /* 0x0000000000048947 */ /* 0x004fea0003800000 */
[----:B------:R-:W-:Y:S01]  /*e3b0*/  BPT.TRAP 0x1 ;  /* 0x000000040000795c */ /* 0x000fe20000300000 */
.L_x_14234:
        /* <DEDUP_REMOVED lines=14> */
[----:B------:R-:W-:Y:S02]  /*e4a0*/  ULEA UR11, UR11, UR4, 0x7 ;  /* 0x000000040b0b7291 */ /* 0x000fe4000f8e383f */
[----:B------:R-:W-:Y:S01]  /*e4b0*/  UIADD3 UR8, UR8, 0xe400, URZ ;  /* 0x0000e40008087890 */ /* 0x000fe2000fffe03f */
[----:B------:R-:W-:Y:S01]  /*e4c0*/  UMOV UR4, 0x0 ;  /* 0x0000000000047882 */ /* 0x000fe20000000000 */
[----:B------:R4:W-:Y:S07]  /*e4d0*/  STL [R1], R0 ;  /* 0x0000000001007387 */ /* 0x0009ee0000100800 */
[----:B------:R4:W-:Y:S01]  /*e4e0*/  UTMALDG.4D [UR8], [UR6], desc[UR4] ;  /* 0x00000408060075b4 */ /* 0x0009e20008019000 */
[----:B------:R-:W-:-:S02]  /*e4f0*/  NOP ;  /* 0x0000000000007918 */ /* 0x000fc40000000000 */
.L_x_14230:
[----:B0-----:R-:W5:Y:S04]  /*e500*/  LDL.LU R4, [R1+0x10] ;  /* 0x0000100001047983 */ /* 0x001f680000300800 */
[----:B------:R-:W3:Y:S04]  /*e510*/  LDL.LU R6, [R1+0xc] ;  /* 0x00000c0001067983 */ /* 0x000ee80000300800 */
[----:B------:R-:W3:Y:S01]  /*e520*/  LDL.LU R3, [R1+0x24] ;  /* 0x0000240001037983 */ /* 0x000ee20000300800 */
[----:B------:R-:W-:Y:S05]  /*e530*/  WARPSYNC.ALL ;  /* 0x0000000000007948 */ /* 0x000fea0003800000 */
[----:B----4-:R-:W-:Y:S01]  /*e540*/  ULDC.64 UR6, c[0x0][0xa00] ;  /* 0x0002800000067ab9 */ /* 0x010fe20000000a00 */
[----:B------:R-:W-:Y:S01]  /*e550*/  ULDC.64 UR4, c[0x0][0x298] ;  /* 0x0000a60000047ab9 */ /* 0x000fe20000000a00 */
[----:B--2---:R-:W-:Y:S01]  /*e560*/  VIADD R0, R17, 0x8400 ;  /* 0x0000840011007836 */ /* 0x004fe20000000000 */
[----:B------:R-:W-:Y:S01]  /*e570*/  BAR.SYNC.DEFER_BLOCKING 0x8, 0x200 ;  /* 0x0208000000007b1d */ /* 0x000fe20000010000 */
[----:B------:R-:W-:-:S03]  /*e580*/  ISETP.NE.U32.AND P0, PT, RZ, UR6, PT ;  /* 0x00000006ff007c0c */ /* 0x000fc6000bf05070 */
[----:B------:R-:W-:Y:S02]  /*e590*/  LOP3.LUT P1, RZ, R0, 0x3ff, RZ, 0xc0, !PT ;  /* 0x000003ff00ff7812 */ /* 0x000fe4000782c0ff */
[----:B------:R-:W-:Y:S01]  /*e5a0*/  ISETP.NE.AND.EX P0, PT, RZ, UR7, PT, P0 ;  /* 0x00000007ff007c0c */ /* 0x000fe2000bf05300 */
[----:B------:R-:W-:Y:S01]  /*e5b0*/  BSSY B6, `(.L_x_14235) ;  /* 0x000001d000067945 */ /* 0x000fe20003800000 */
[----:B-----5:R-:W-:Y:S02]  /*e5c0*/  SHF.R.S32.HI R2, RZ, 0x1f, R4 ;  /* 0x0000001fff027819 */ /* 0x020fe40000011404 */
[----:B---3--:R-:W-:-:S03]  /*e5d0*/  SEL R6, R6, RZ, !P0 ;  /* 0x000000ff06067207 */ /* 0x008fc60004000000 */
[----:B------:R-:W-:-:S04]  /*e5e0*/  IMAD R2, R2, UR4, RZ ;  /* 0x0000000402027c24 */ /* 0x000fc8000f8e02ff */
[C---:B------:R-:W-:Y:S01]  /*e5f0*/  IMAD R0, R4.reuse, UR5, R2 ;  /* 0x0000000504007c24 */ /* 0x040fe2000f8e0202 */
[----:B------:R-:W-:Y:S01]  /*e600*/  SEL R2, R3, RZ, !P0 ;  /* 0x000000ff03027207 */ /* 0x000fe20004000000 */
        /* <DEDUP_REMOVED lines=16> */
[----:B-1----:R-:W-:-:S02]  /*e710*/  IMAD.U32 R10, RZ, RZ, UR4 ;  /* 0x00000004ff0a7e24 */ /* 0x002fc4000f8e00ff */
[----:B------:R-:W-:Y:S02]  /*e720*/  IMAD.U32 R11, RZ, RZ, UR5 ;  /* 0x00000005ff0b7e24 */ /* 0x000fe4000f8e00ff */
[----:B------:R-:W-:Y:S02]  /*e730*/  IMAD.MOV.U32 R8, RZ, RZ, 0x70 ;  /* 0x00000070ff087424 */ /* 0x000fe400078e00ff */
[----:B------:R-:W-:Y:S02]  /*e740*/  IMAD.MOV.U32 R12, RZ, RZ, 0x1 ;  /* 0x00000001ff0c7424 */ /* 0x000fe400078e00ff */
[----:B------:R-:W-:-:S07]  /*e750*/  IMAD.MOV.U32 R13, RZ, RZ, RZ ;  /* 0x000000ffff0d7224 */ /* 0x000fce00078e00ff */
[----:B------:R-:W-:-:S07]  /*e760*/  LEPC R20, `(.L_x_14236) ;  /* 0x000000001014794e */ /* 0x000fce0000000000 */
[----:B0-----:R-:W-:Y:S05]  /*e770*/  CALL.ABS.NOINC R2 ;  /* 0x0000000002007343 */ /* 0x001fea0003c00000 */
.L_x_14236:
[----:B------:R-:W-:Y:S05]  /*e780*/  BSYNC B6 ;  /* 0x0000000000067941 */ /* 0x000fea0003800000 */
.L_x_14235:
        /* <DEDUP_REMOVED lines=8> */
[----:B-1----:R0:W5:Y:S01]  /*e810*/  LDL R10, [R1+0x8] ;  /* 0x00000800010a7983 */ /* 0x0021620000100800 */
[----:B---3--:R-:W-:-:S13]  /*e820*/  ISETP.NE.AND P1, PT, R9, 0x1, PT ;  /* 0x000000010900780c */ /* 0x008fda0003f25270 */
[----:B------:R-:W1:Y:S08]  /*e830*/  @P1 LDC R5, c[0x0][0x450] ;  /* 0x00011400ff051b82 */ /* 0x000e700000000800 */
[----:B------:R-:W3:Y:S01]  /*e840*/  @P1 LDC R8, c[0x0][0x450] ;  /* 0x00011400ff081b82 */ /* 0x000ee20000000800 */
        /* <DEDUP_REMOVED lines=19> */
[----:B-1----:R-:W-:-:S04]  /*e980*/  @P1 SHF.R.U32.HI R4, RZ, R5, R0 ;  /* 0x00000005ff041219 */ /* 0x002fc80000011600 */
[----:B------:R-:W-:-:S05]  /*e990*/  SHF.R.S32.HI R0, RZ, 0x1f, R4 ;  /* 0x0000001fff007819 */ /* 0x000fca0000011404 */
[----:B------:R-:W-:-:S04]  /*e9a0*/  IMAD R0, R0, UR4, RZ ;  /* 0x0000000400007c24 */ /* 0x000fc8000f8e02ff */
[C---:B------:R-:W-:Y:S02]  /*e9b0*/  IMAD R7, R4.reuse, UR5, R0 ;  /* 0x0000000504077c24 */ /* 0x040fe4000f8e0200 */
[----:B------:R-:W-:Y:S02]  /*e9c0*/  IMAD.MOV R0, RZ, RZ, -R4 ;  /* 0x000000ffff007224 */ /* 0x000fe400078e0a04 */
[----:B------:R-:W-:-:S04]  /*e9d0*/  IMAD.WIDE.U32 R4, R4, UR4, R2 ;  /* 0x0000000404047c25 */ /* 0x000fc8000f8e0002 */
[----:B------:R-:W-:Y:S02]  /*e9e0*/  IMAD R0, R9, R0, R6 ;  /* 0x0000000009007224 */ /* 0x000fe400078e0206 */
[----:B------:R-:W-:-:S03]  /*e9f0*/  IMAD.IADD R5, R5, 0x1, R7 ;  /* 0x0000000105057824 */ /* 0x000fc600078e0207 */
        /* <DEDUP_REMOVED lines=11> */
[----:B---3--:R-:W-:-:S05]  /*eab0*/  @P1 SHF.R.U32.HI R6, RZ, R8, R7 ;  /* 0x00000008ff061219 */ /* 0x008fca0000011607 */
        /* <DEDUP_REMOVED lines=8> */
[----:B0-----:R-:W-:-:S03]  /*eb40*/  IMAD.SHL.U32 R20, R11, 0x8, RZ ;  /* 0x000000080b147824 */ /* 0x001fc600078e00ff */
[----:B------:R-:W-:Y:S01]  /*eb50*/  IADD3 R3, R3, R7, RZ ;  /* 0x0000000703037210 */ /* 0x000fe20007ffe0ff */
[----:B------:R-:W-:Y:S01]  /*eb60*/  IMAD R6, R6, UR6, RZ ;  /* 0x0000000606067c24 */ /* 0x000fe2000f8e02ff */
[----:B------:R-:W-:Y:S01]  /*eb70*/  LOP3.LUT R20, R20, 0x38, RZ, 0xc0, !PT ;  /* 0x0000003814147812 */ /* 0x000fe200078ec0ff */
[----:B------:R-:W-:-:S04]  /*eb80*/  IMAD.WIDE.U32 R2, R5, UR6, R2 ;  /* 0x0000000605027c25 */ /* 0x000fc8000f8e0002 */
[----:B------:R-:W-:Y:S01]  /*eb90*/  IMAD R6, R5, UR7, R6 ;  /* 0x0000000705067c24 */ /* 0x000fe2000f8e0206 */
[----:B------:R-:W-:-:S03]  /*eba0*/  LEA R5, P1, R2, UR8, 0x1 ;  /* 0x0000000802057c11 */ /* 0x000fc6000f8208ff */
[----:B------:R-:W-:Y:S01]  /*ebb0*/  IMAD.IADD R6, R3, 0x1, R6 ;  /* 0x0000000103067824 */ /* 0x000fe200078e0206 */
[----:B------:R-:W-:Y:S01]  /*ebc0*/  ISETP.GE.AND P0, PT, R20, UR4, PT ;  /* 0x0000000414007c0c */ /* 0x000fe2000bf06270 */
        /* <DEDUP_REMOVED lines=111> */
.L_x_14352:
[----:B------:R-:W-:Y:S02]  /*f2c0*/  VIADD R25, R25, 0xb0 ;  /* 0x000000b019197836 */ /* 0x000fe40000000000 */
[----:B------:R-:W-:-:S03]  /*f2d0*/  VIADD R8, R17, 0x16800 ;  /* 0x0001680011087836 */ /* 0x000fc60000000000 */
        /* <DEDUP_REMOVED lines=9> */
.L_x_14238:
        /* <DEDUP_REMOVED lines=16> */
[----:B------:R-:W1:Y:S03]  /*f470*/  SYNCS.PHASECHK.TRANS64.TRYWAIT P0, [R17+URZ+0x16820], R0 ;  /* 0x01682000110075a7 */ /* 0x000e66000800017f */
[----:B01----:R-:W-:Y:S05]  /*f480*/  @!P0 BRA `(.L_x_14240) ;  /* 0x0000004000dc8947 */ /* 0x003fea0003800000 */
.L_x_14353:
[----:B------:R-:W-:Y:S05]  /*f490*/  BSYNC B0 ;  /* 0x0000000000007941 */ /* 0x000fea0003800000 */
.L_x_14239:
        /* <DEDUP_REMOVED lines=51> */
.L_x_14247:
[----:B0-----:R-:W-:Y:S01]  /*f7d0*/  IMAD R4, R6, 0x8, R17 ;  /* 0x0000000806047824 */ /* 0x001fe200078e0211 */
[----:B------:R-:W-:Y:S01]  /*f7e0*/  SHF.L.U32 R2, R10, 0x1f, RZ ;  /* 0x0000001f0a027819 */ /* 0x000fe200000006ff */
[----:B------:R-:W-:Y:S03]  /*f7f0*/  BSSY B3, `(.L_x_14248) ;  /* 0x0000003000037945 */ /* 0x000fe60003800000 */
[----:B------:R-:W0:Y:S02]  /*f800*/  SYNCS.PHASECHK.TRANS64.TRYWAIT P0, [R4+URZ+0x16840], R2 ;  /* 0x01684002040075a7 */ /* 0x000e24000800017f */
[----:B0-----:R-:W-:Y:S05]  /*f810*/  @!P0 BRA `(.L_x_14249) ;  /* 0x00000040000c8947 */ /* 0x001fea0003800000 */
.L_x_14354:
[----:B------:R-:W-:Y:S05]  /*f820*/  BSYNC B3 ;  /* 0x0000000000037941 */ /* 0x000fea0003800000 */
.L_x_14248:
        /* <DEDUP_REMOVED lines=12> */
.L_x_14251:
[----:B------:R-:W-:Y:S05]  /*f8f0*/  BSYNC B3 ;  /* 0x0000000000037941 */ /* 0x000fea0003800000 */
.L_x_14250:
[----:B------:R-:W-:Y:S01]  /*f900*/  IMAD.MOV.U32 R11, RZ, RZ, RZ ;  /* 0x000000ffff0b7224 */ /* 0x000fe200078e00ff */
[----:B------:R-:W-:Y:S01]  /*f910*/  UIADD3 UR4, UP0, UR38, 0x370, URZ ;  /* 0x0000037026047890 */ /* 0x000fe2000ff1e03f */
[----:B------:R-:W-:Y:S01]  /*f920*/  IMAD R3, R6, 0x4000, R17 ;  /* 0x0000400006037824 */ /* 0x000fe200078e0211 */
[----:B------:R-:W-:Y:S01]  /*f930*/  PLOP3.LUT P0, PT, PT, PT, PT, 0x80, 0x0 ;  /* 0x000000000000781c */ /* 0x000fe20003f0f070 */
[----:B0-----:R-:W-:Y:S01]  /*f940*/  VIADD R4, R4, 0x16830 ;  /* 0x0001683004047836 */ /* 0x001fe20000000000 */
[----:B------:R-:W-:Y:S01]  /*f950*/  R2UR UR10, R11 ;  /* 0x000000000b0a72ca */ /* 0x000fe200000e0000 */
[----:B------:R-:W-:Y:S01]  /*f960*/  VIADD R3, R3, 0xe400 ;  /* 0x0000e40003037836 */ /* 0x000fe20000000000 */
[----:B------:R-:W-:Y:S01]  /*f970*/  LEA R2, R0, R26, 0x7 ;  /* 0x0000001a00027211 */ /* 0x000fe200078e38ff */
[----:B------:R-:W-:Y:S01]  /*f980*/  UIADD3.X UR5, URZ, UR39, URZ, UP0, !UPT ;  /* 0x000000273f057290 */ /* 0x000fe200087fe43f */
[----:B------:R-:W-:Y:S01]  /*f990*/  UMOV UR6, 0x0 ;  /* 0x0000000000067882 */ /* 0x000fe20000000000 */
[----:B------:R-:W-:-:S10]  /*f9a0*/  UMOV UR7, 0x14f00000 ;  /* 0x14f0000000077882 */ /* 0x000fd40000000000 */
.L_x_14252:
        /* <DEDUP_REMOVED lines=15> */
.L_x_14355:
[----:B------:R-:W-:Y:S05]  /*faa0*/  BSYNC B3 ;  /* 0x0000000000037941 */ /* 0x000fea0003800000 */
.L_x_14253:
        /* <DEDUP_REMOVED lines=12> */
.L_x_14256:
[----:B------:R-:W-:Y:S05]  /*fb70*/  BSYNC B3 ;  /* 0x0000000000037941 */ /* 0x000fea0003800000 */
.L_x_14255:
        /* <DEDUP_REMOVED lines=11> */
.L_x_14257:
        /* <DEDUP_REMOVED lines=12> */
.L_x_14246:
[----:B------:R-:W-:Y:S05]  /*fcf0*/  BSYNC B1 ;  /* 0x0000000000017941 */ /* 0x000fea0003800000 */
.L_x_14245:
[----:B------:R-:W2:Y:S01]  /*fd00*/  LDL.LU R0, [R1+0x18] ;  /* 0x0000180001007983 */ /* 0x000ea20000300800 */
[----:B------:R-:W-:Y:S02]  /*fd10*/  IMAD.MOV.U32 R28, RZ, RZ, R10 ;  /* 0x000000ffff1c7224 */ /* 0x000fe400078e000a */
[----:B------:R-:W-:Y:S02]  /*fd20*/  IMAD.MOV.U32 R18, RZ, RZ, R6 ;  /* 0x000000ffff127224 */ /* 0x000fe400078e0006 */
[----:B--2---:R-:W-:-:S07]  /*fd30*/  VIADD R0, R0, 0xfffffffd ;  /* 0xfffffffd00007836 */ /* 0x004fce0000000000 */
.L_x_14244:
[----:B------:R-:W-:Y:S05]  /*fd40*/  BSYNC B2 ;  /* 0x0000000000027941 */ /* 0x000fea0003800000 */
.L_x_14243:
[----:B------:R-:W-:Y:S02]  /*fd50*/  IADD3 R7, R7, -0x2, RZ ;  /* 0xfffffffe07077810 */ /* 0x000fe40007ffe0ff */
[----:B------:R-:W-:-:S04]  /*fd60*/  LOP3.LUT R2, RZ, R9, RZ, 0x33, !PT ;  /* 0x00000009ff027212 */ /* 0x000fc800078e33ff */
[----:B------:R-:W-:-:S13]  /*fd70*/  ISETP.NE.AND P0, PT, R7, R2, PT ;  /* 0x000000020700720c */ /* 0x000fda0003f05270 */
[----:B------:R-:W-:Y:S05]  /*fd80*/  @!P0 BRA `(.L_x_14242) ;  /* 0x0000000c00a08947 */ /* 0x000fea0003800000 */
[----:B------:R-:W-:-:S07]  /*fd90*/  IMAD.MOV.U32 R4, RZ, RZ, R19 ;  /* 0x000000ffff047224 */ /* 0x000fce00078e0013 */
.L_x_14284:
        /* <DEDUP_REMOVED lines=32> */
.L_x_14260:
[----:B------:R-:W-:Y:S01]  /*ffa0*/  IMAD R2, R6, 0x8, R17 ;  /* 0x0000000806027824 */ /* 0x000fe200078e0211 */
[----:B------:R-:W-:Y:S01]  /*ffb0*/  SHF.L.U32 R3, R7, 0x1f, RZ ;  /* 0x0000001f07037819 */ /* 0x000fe200000006ff */
[----:B------:R-:W-:Y:S03]  /*ffc0*/  BSSY B2, `(.L_x_14261) ;  /* 0x0000003000027945 */ /* 0x000fe60003800000 */
[----:B------:R-:W1:Y:S02]  /*ffd0*/  SYNCS.PHASECHK.TRANS64.TRYWAIT P0, [R2+URZ+0x16840], R3 ;  /* 0x01684003020075a7 */ /* 0x000e64000800017f */
[----:B-1----:R-:W-:Y:S05]  /*ffe0*/  @!P0 BRA `(.L_x_14262) ;  /* 0x0000003800408947 */ /* 0x002fea0003800000 */
.L_x_14356:
[----:B------:R-:W-:Y:S05]  /*fff0*/  BSYNC B2 ;  /* 0x0000000000027941 */ /* 0x000fea0003800000 */
.L_x_14261:
        /* <DEDUP_REMOVED lines=12> */
.L_x_14264:
[----:B------:R-:W-:Y:S05]  /*100c0*/  BSYNC B2 ;  /* 0x0000000000027941 */ /* 0x000fea0003800000 */
.L_x_14263:
        /* <DEDUP_REMOVED lines=11> */
.L_x_14265:
        /* <DEDUP_REMOVED lines=15> */
.L_x_14357:
[----:B------:R-:W-:Y:S05]  /*10270*/  BSYNC B2 ;  /* 0x0000000000027941 */ /* 0x000fea0003800000 */
.L_x_14266:
[----:B------:R-:W-:Y:S01]  /*10280*/  BSSY B2, `(.L_x_14268) ;  /* 0x000000b000027945 */ /* 0x000fe20003800000 */
[----:B------:R-:W-:Y:S01]  /*10290*/  IMAD.MOV.U32 R2, RZ, RZ, 0x0 ;  /* 0x00000000ff027424 */ /* 0x000fe200078e00ff */
[----:B------:R-:W-:Y:S02]  /*102a0*/  MOV R3, 0x14f00000 ;  /* 0x14f0000000037802 */ /* 0x000fe40000000f00 */
        /* <DEDUP_REMOVED lines=8> */
.L_x_14269:
[----:B------:R-:W-:Y:S05]  /*10330*/  BSYNC B2 ;  /* 0x0000000000027941 */ /* 0x000fea0003800000 */
.L_x_14268:
        /* <DEDUP_REMOVED lines=10> */
.L_x_14270:
        /* <DEDUP_REMOVED lines=12> */
.L_x_14259:
[----:B------:R-:W-:Y:S05]  /*104a0*/  BSYNC B1 ;  /* 0x0000000000017941 */ /* 0x000fea0003800000 */
.L_x_14258:
        /* <DEDUP_REMOVED lines=32> */
.L_x_14273:
[----:B------:R-:W-:Y:S01]  /*106b0*/  IMAD R2, R18, 0x8, R17 ;  /* 0x0000000812027824 */ /* 0x000fe200078e0211 */
[----:B------:R-:W-:Y:S01]  /*106c0*/  SHF.L.U32 R3, R28, 0x1f, RZ ;  /* 0x0000001f1c037819 */ /* 0x000fe200000006ff */
[----:B------:R-:W-:Y:S03]  /*106d0*/  BSSY B2, `(.L_x_14274) ;  /* 0x0000003000027945 */ /* 0x000fe60003800000 */
[----:B------:R-:W1:Y:S02]  /*106e0*/  SYNCS.PHASECHK.TRANS64.TRYWAIT P0, [R2+URZ+0x16840], R3 ;  /* 0x01684003020075a7 */ /* 0x000e64000800017f */
[----:B-1----:R-:W-:Y:S05]  /*106f0*/  @!P0 BRA `(.L_x_14275) ;  /* 0x0000003000a48947 */ /* 0x002fea0003800000 */
.L_x_14358:
[----:B------:R-:W-:Y:S05]  /*10700*/  BSYNC B2 ;  /* 0x0000000000027941 */ /* 0x000fea0003800000 */
.L_x_14274:
        /* <DEDUP_REMOVED lines=12> */
.L_x_14277:
[----:B------:R-:W-:Y:S05]  /*107d0*/  BSYNC B2 ;  /* 0x0000000000027941 */ /* 0x000fea0003800000 */
.L_x_14276:
[----:B------:R-:W-:Y:S01]  /*107e0*/  MOV R5, RZ ;  /* 0x000000ff00057202 */ /* 0x000fe20000000f00 */
[C---:B------:R-:W-:Y:S01]  /*107f0*/  IMAD R11, R18.reuse, 0x4000, R17 ;  /* 0x00004000120b7824 */ /* 0x040fe200078e0211 */
[----:B------:R-:W-:Y:S01]  /*10800*/  UIADD3 UR4, UP0, UR38, 0x370, URZ ;  /* 0x0000037026047890 */ /* 0x000fe2000ff1e03f */
[----:B-1----:R-:W-:Y:S01]  /*10810*/  IMAD R3, R18, 0x8, R8 ;  /* 0x0000000812037824 */ /* 0x002fe200078e0208 */
[----:B------:R-:W-:Y:S01]  /*10820*/  R2UR UR10, R5 ;  /* 0x00000000050a72ca */ /* 0x000fe200000e0000 */
[----:B------:R-:W-:Y:S01]  /*10830*/  VIADD R11, R11, 0xe400 ;  /* 0x0000e4000b0b7836 */ /* 0x000fe20000000000 */
[----:B------:R-:W-:Y:S01]  /*10840*/  PLOP3.LUT P0, PT, PT, PT, PT, 0x80, 0x0 ;  /* 0x000000000000781c */ /* 0x000fe20003f0f070 */
[----:B------:R-:W-:Y:S01]  /*10850*/  VIADD R3, R3, 0x30 ;  /* 0x0000003003037836 */ /* 0x000fe20000000000 */
[----:B------:R-:W-:Y:S01]  /*10860*/  UIADD3.X UR5, URZ, UR39, URZ, UP0, !UPT ;  /* 0x000000273f057290 */ /* 0x000fe200087fe43f */
[----:B------:R-:W-:Y:S01]  /*10870*/  IMAD R2, R10, 0x80, R26 ;  /* 0x000000800a027824 */ /* 0x000fe200078e021a */
[----:B------:R-:W-:Y:S01]  /*10880*/  UMOV UR6, 0x0 ;  /* 0x0000000000067882 */ /* 0x000fe20000000000 */
[----:B------:R-:W-:-:S09]  /*10890*/  UMOV UR7, 0x14f00000 ;  /* 0x14f0000000077882 */ /* 0x000fd20000000000 */
.L_x_14278:
        /* <DEDUP_REMOVED lines=15> */
.L_x_14359:
[----:B------:R-:W-:Y:S05]  /*10990*/  BSYNC B2 ;  /* 0x0000000000027941 */ /* 0x000fea0003800000 */
.L_x_14279:
        /* <DEDUP_REMOVED lines=11> */
.L_x_14282:
[----:B------:R-:W-:Y:S05]  /*10a50*/  BSYNC B2 ;  /* 0x0000000000027941 */ /* 0x000fea0003800000 */
.L_x_14281:
        /* <DEDUP_REMOVED lines=10> */
.L_x_14283:
        /* <DEDUP_REMOVED lines=12> */
.L_x_14272:
[----:B------:R-:W-:Y:S05]  /*10bc0*/  BSYNC B1 ;  /* 0x0000000000017941 */ /* 0x000fea0003800000 */
.L_x_14271:
[----:B------:R-:W2:Y:S01]  /*10bd0*/  LDL R2, [R1+0x4] ;  /* 0x0000040001027983 */ /* 0x000ea20000100800 */
[----:B------:R-:W-:Y:S02]  /*10be0*/  IADD3 R0, R0, -0x2, RZ ;  /* 0xfffffffe00007810 */ /* 0x000fe40007ffe0ff */
[----:B--2---:R-:W-:-:S13]  /*10bf0*/  ISETP.GT.AND P0, PT, R9, R2, PT ;  /* 0x000000020900720c */ /* 0x004fda0003f04270 */
[----:B------:R-:W-:Y:S05]  /*10c00*/  @P0 BRA `(.L_x_14284) ;  /* 0xfffffff000640947 */ /* 0x000fea000383ffff */
.L_x_14242:
[----:B------:R-:W-:Y:S05]  /*10c10*/  BSYNC B0 ;  /* 0x0000000000007941 */ /* 0x000fea0003800000 */
.L_x_14241:
        /* <DEDUP_REMOVED lines=17> */
.L_x_14286:
[----:B------:R-:W-:Y:S05]  /*10d30*/  BSYNC B0 ;  /* 0x0000000000007941 */ /* 0x000fea0003800000 */
.L_x_14285:
        /* <DEDUP_REMOVED lines=10> */
.L_x_14360:
[----:B------:R-:W-:Y:S05]  /*10de0*/  BSYNC B1 ;  /* 0x0000000000017941 */ /* 0x000fea0003800000 */
.L_x_14289:
        /* <DEDUP_REMOVED lines=9> */
.L_x_14292:
[----:B------:R-:W-:Y:S05]  /*10e80*/  BSYNC B1 ;  /* 0x0000000000017941 */ /* 0x000fea0003800000 */
.L_x_14291:
        /* <DEDUP_REMOVED lines=10> */
.L_x_14293:
        /* <DEDUP_REMOVED lines=10> */
.L_x_14288:
[----:B------:R-:W-:Y:S05]  /*10fd0*/  BSYNC B0 ;  /* 0x0000000000007941 */ /* 0x000fea0003800000 */
.L_x_14287:
[----:B------:R-:W-:-:S05]  /*10fe0*/  VIADD R18, R18, 0x1 ;  /* 0x0000000112127836 */ /* 0x000fca0000000000 */
[----:B------:R-:W-:-:S04]  /*10ff0*/  ISETP.NE.AND P0, PT, R18, 0x2, PT ;  /* 0x000000021200780c */ /* 0x000fc80003f05270 */
[----:B------:R-:W-:Y:S02]  /*11000*/  SEL R3, RZ, 0x1, P0 ;  /* 0x00000001ff037807 */ /* 0x000fe40000000000 */
[----:B------:R-:W-:Y:S02]  /*11010*/  SEL R18, R18, RZ, P0 ;  /* 0x000000ff12127207 */ /* 0x000fe40000000000 */
[----:B------:R-:W-:-:S07]  /*11020*/  LOP3.LUT R28, R28, R3, RZ, 0x3c, !PT ;  /* 0x000000031c1c7212 */ /* 0x000fce00078e3cff */
.L_x_14223:
[----:B------:R-:W-:Y:S05]  /*11030*/  BSYNC B7 ;  /* 0x0000000000077941 */ /* 0x000fea0003800000 */
.L_x_14221:
[----:B------:R-:W2:Y:S02]  /*11040*/  LDL R0, [R1+0x3c] ;  /* 0x00003c0001007983 */ /* 0x000ea40000100800 */
[----:B--2---:R-:W-:-:S13]  /*11050*/  ISETP.NE.AND P0, PT, R0, RZ, PT ;  /* 0x000000ff0000720c */ /* 0x004fda0003f05270 */
[----:B------:R-:W-:Y:S05]  /*11060*/  @!P0 BRA `(.L_x_14294) ;  /* 0x0000000000248947 */ /* 0x000fea0003800000 */
[----:B------:R-:W-:Y:S05]  /*11070*/  WARPSYNC.ALL ;  /* 0x0000000000007948 */ /* 0x000fea0003800000 */
[----:B------:R-:W2:Y:S08]  /*11080*/  S2UR UR5, SR_CgaCtaId ;  /* 0x00000000000579c3 */ /* 0x000eb00000008800 */
[----:B------:R-:W-:Y:S06]  /*11090*/  BAR.SYNC.DEFER_BLOCKING 0x5, 0x200 ;  /* 0x0148000000007b1d */ /* 0x000fec0000010000 */
[----:B------:R-:W-:-:S02]  /*110a0*/  UMOV UR4, 0x400 ;  /* 0x0000040000047882 */ /* 0x000fc40000000000 */
[----:B--2---:R-:W-:-:S06]  /*110b0*/  ULEA UR4, UR5, UR4, 0x18 ;  /* 0x0000000405047291 */ /* 0x004fcc000f8ec03f */
[----:B------:R-:W-:-:S05]  /*110c0*/  IMAD.U32 R17, RZ, RZ, UR4 ;  /* 0x00000004ff117e24 */ /* 0x000fca000f8e00ff */
[----:B------:R2:W4:Y:S01]  /*110d0*/  LDS.128 R24, [R17+0x168d0] ;  /* 0x0168d00011187984 */ /* 0x0005220000000c00 */
[----:B------:R-:W-:Y:S06]  /*110e0*/  BAR.ARV 0x4, 0x200 ;  /* 0x0108000000007b1d */ /* 0x000fec0000002000 */
[----:B------:R-:W-:Y:S05]  /*110f0*/  BRA `(.L_x_14295) ;  /* 0x0000000c00d47947 */ /* 0x000fea0003800000 */
.L_x_14294:
        /* <DEDUP_REMOVED lines=9> */
[----:B------:R-:W2:Y:S01]  /*11190*/  @!P1 LDC.64 R4, c[0x0][0xc78] ;  /* 0x00031e00ff049b82 */ /* 0x000ea20000000a00 */
[----:B0-----:R-:W-:-:S05]  /*111a0*/  @!P1 IMAD.WIDE R2, R9, 0x4, R2 ;  /* 0x0000000409029825 */ /* 0x001fca00078e0202 */
[----:B---3--:R2:W3:Y:S02]  /*111b0*/  @!P1 LDG.E R7, desc[UR40][R2.64] ;  /* 0x0000002802079981 */ /* 0x0084e4000c1e1900 */
        /* <DEDUP_REMOVED lines=12> */
[----:B--2---:R-:W-:Y:S01]  /*11280*/  @!P1 IMAD.MOV.U32 R5, RZ, RZ, R4 ;  /* 0x000000ffff059224 */ /* 0x004fe200078e0004 */
        /* <DEDUP_REMOVED lines=17> */
[----:B------:R0:W2:Y:S02]  /*113a0*/  SHFL.IDX PT, R14, R3, 0x1f, 0x1f ;  /* 0x03e01f00030e7f89 */ /* 0x0000a400000e0000 */
.L_x_14370:
[----:B------:R-:W-:Y:S02]  /*113b0*/  ULDC UR4, c[0x0][0xc38] ;  /* 0x00030e0000047ab9 */ /* 0x000fe40000000800 */
[----:B------:R-:W-:-:S04]  /*113c0*/  IMAD.U32 R4, RZ, RZ, UR4 ;  /* 0x00000004ff047e24 */ /* 0x000fc8000f8e00ff */
[----:B--2---:R-:W-:-:S04]  /*113d0*/  IMAD R7, R14, R4, RZ ;  /* 0x000000040e077224 */ /* 0x004fc800078e02ff */
[----:B------:R-:W-:-:S05]  /*113e0*/  IMAD.IADD R6, R6, 0x1, R7 ;  /* 0x0000000106067824 */ /* 0x000fca00078e0207 */
[----:B------:R-:W-:-:S13]  /*113f0*/  ISETP.GT.AND P6, PT, R6, R0, PT ;  /* 0x000000000600720c */ /* 0x000fda0003fc4270 */
[----:B------:R-:W-:Y:S05]  /*11400*/  @P6 BRA `(.L_x_14297) ;  /* 0x0000000000a46947 */ /* 0x000fea0003800000 */
.L_x_14300:
[----:B------:R-:W2:Y:S01]  /*11410*/  LDC R2, c[0x0][0xc3c] ;  /* 0x00030f00ff027b82 */ /* 0x000ea20000000800 */
[----:B------:R-:W-:-:S05]  /*11420*/  VIADD R27, R27, 0x1f ;  /* 0x0000001f1b1b7836 */ /* 0x000fca0000000000 */
[----:B--2---:R-:W-:-:S13]  /*11430*/  ISETP.GE.AND P6, PT, R27, R2, PT ;  /* 0x000000021b00720c */ /* 0x004fda0003fc6270 */
[----:B------:R-:W-:Y:S05]  /*11440*/  @P6 BRA `(.L_x_14298) ;  /* 0x0000000800bc6947 */ /* 0x000fea0003800000 */
[----:B0-----:R-:W0:Y:S01]  /*11450*/  S2R R3, SR_TID.X ;  /* 0x0000000000037919 */ /* 0x001e220000002100 */
[----:B------:R-:W-:Y:S01]  /*11460*/  IMAD.MOV.U32 R25, RZ, RZ, RZ ;  /* 0x000000ffff197224 */ /* 0x000fe200078e00ff */
[----:B0-----:R-:W-:-:S05]  /*11470*/  LOP3.LUT R3, R3, 0x1f, RZ, 0xc0, !PT ;  /* 0x0000001f03037812 */ /* 0x001fca00078ec0ff */
[----:B------:R-:W-:-:S05]  /*11480*/  IMAD.IADD R7, R27, 0x1, R3 ;  /* 0x000000011b077824 */ /* 0x000fca00078e0203 */
[----:B------:R-:W-:-:S13]  /*11490*/  ISETP.GE.OR P6, PT, R7, R2, !P0 ;  /* 0x000000020700720c */ /* 0x000fda00047c6670 */
[----:B------:R-:W0:Y:S08]  /*114a0*/  @!P6 LDC.64 R2, c[0x0][0xc80] ;  /* 0x00032000ff02eb82 */ /* 0x000e300000000a00 */
[----:B------:R-:W2:Y:S01]  /*114b0*/  @!P6 LDC.64 R4, c[0x0][0xc78] ;  /* 0x00031e00ff04eb82 */ /* 0x000ea20000000a00 */
[----:B0-----:R-:W-:-:S05]  /*114c0*/  @!P6 IMAD.WIDE R2, R7, 0x4, R2 ;  /* 0x000000040702e825 */ /* 0x001fca00078e0202 */
[----:B------:R2:W3:Y:S02]  /*114d0*/  @!P6 LDG.E R25, desc[UR40][R2.64] ;  /* 0x000000280219e981 */ /* 0x0004e4000c1e1900 */
[----:B--2---:R-:W-:-:S04]  /*114e0*/  @!P6 IMAD.WIDE R2, R7, 0x4, R4 ;  /* 0x000000040702e825 */ /* 0x004fc800078e0204 */
        /* <DEDUP_REMOVED lines=21> */
.L_x_14378:
[----:B------:R-:W-:Y:S02]  /*11640*/  ULDC UR4, c[0x0][0xc38] ;  /* 0x00030e0000047ab9 */ /* 0x000fe40000000800 */
[----:B------:R-:W-:-:S04]  /*11650*/  IMAD.U32 R4, RZ, RZ, UR4 ;  /* 0x00000004ff047e24 */ /* 0x000fc8000f8e00ff */
[----:B--2---:R-:W-:-:S05]  /*11660*/  IMAD R7, R14, R4, RZ ;  /* 0x000000040e077224 */ /* 0x004fca00078e02ff */
[----:B------:R-:W-:-:S04]  /*11670*/  IADD3 R6, R7, R6, RZ ;  /* 0x0000000607067210 */ /* 0x000fc80007ffe0ff */
[----:B------:R-:W-:-:S13]  /*11680*/  ISETP.GT.AND P6, PT, R6, R0, PT ;  /* 0x000000000600720c */ /* 0x000fda0003fc4270 */
[----:B------:R-:W-:Y:S05]  /*11690*/  @!P6 BRA `(.L_x_14300) ;  /* 0xfffffffc005ce947 */ /* 0x000fea000383ffff */
.L_x_14297:
        /* <DEDUP_REMOVED lines=10> */
.L_x_14383:
[----:B------:R-:W-:-:S13]  /*11740*/  ISETP.NE.AND P0, PT, R2, RZ, PT ;  /* 0x000000ff0200720c */ /* 0x000fda0003f05270 */
[----:B------:R-:W-:Y:S05]  /*11750*/  @!P0 BRA `(.L_x_14302) ;  /* 0x0000000000108947 */ /* 0x000fea0003800000 */
[----:B------:R-:W-:Y:S01]  /*11760*/  UMOV UR4, 0xffffffff ;  /* 0xffffffff00047882 */ /* 0x000fe20000000000 */
[----:B--2---:R-:W-:Y:S02]  /*11770*/  VIADD R12, R12, 0xffffffff ;  /* 0xffffffff0c0c7836 */ /* 0x004fe40000000000 */
[----:B------:R-:W-:Y:S05]  /*11780*/  BRA.DIV UR4, `(.L_x_14303) ;  /* 0x0000002e04087947 */ /* 0x000fea000b800000 */
[----:B------:R2:W0:Y:S02]  /*11790*/  SHFL.IDX PT, R24, R3, R12, 0x1f ;  /* 0x00001f0c03187589 */ /* 0x00042400000e0000 */
.L_x_14302:
[----:B----4-:R-:W-:Y:S01]  /*117a0*/  ISETP.NE.AND P0, PT, R5, 0x1, PT ;  /* 0x000000010500780c */ /* 0x010fe20003f05270 */
[----:B0-----:R-:W-:-:S04]  /*117b0*/  IMAD R24, R24, R4, R7 ;  /* 0x0000000418187224 */ /* 0x001fc800078e0207 */
[----:B------:R-:W-:-:S08]  /*117c0*/  IMAD.IADD R0, R0, 0x1, -R24 ;  /* 0x0000000100007824 */ /* 0x000fd000078e0a18 */
[----:B------:R-:W-:Y:S05]  /*117d0*/  @!P0 BRA `(.L_x_14304) ;  /* 0x0000000000dc8947 */ /* 0x000fea0003800000 */
[----:B---3--:R-:W-:Y:S02]  /*117e0*/  IABS R4, R25 ;  /* 0x0000001900047213 */ /* 0x008fe40000000000 */
[----:B------:R-:W-:Y:S02]  /*117f0*/  IABS R6, R5 ;  /* 0x0000000500067213 */ /* 0x000fe40000000000 */
[----:B------:R-:W0:Y:S08]  /*11800*/  I2F.RP R7, R4 ;  /* 0x0000000400077306 */ /* 0x000e300000209400 */
[----:B------:R-:W3:Y:S08]  /*11810*/  I2F.RP R8, R6 ;  /* 0x0000000600087306 */ /* 0x000ef00000209400 */
[----:B0-----:R-:W0:Y:S08]  /*11820*/  MUFU.RCP R7, R7 ;  /* 0x0000000700077308 */ /* 0x001e300000001000 */
[----:B---3--:R-:W-:Y:S01]  /*11830*/  MUFU.RCP R8, R8 ;  /* 0x0000000800087308 */ /* 0x008fe20000001000 */
[----:B0-----:R-:W-:Y:S01]  /*11840*/  VIADD R2, R7, 0xffffffe ;  /* 0x0ffffffe07027836 */ /* 0x001fe20000000000 */
[----:B------:R-:W-:-:S06]  /*11850*/  IABS R7, R25 ;  /* 0x0000001900077213 */ /* 0x000fcc0000000000 */
[----:B--2---:R0:W2:Y:S02]  /*11860*/  F2I.FTZ.U32.TRUNC.NTZ R3, R2 ;  /* 0x0000000200037305 */ /* 0x0040a4000021f000 */
[----:B0-----:R-:W-:Y:S02]  /*11870*/  IMAD.MOV.U32 R2, RZ, RZ, RZ ;  /* 0x000000ffff027224 */ /* 0x001fe400078e00ff */
[----:B--2---:R-:W-:-:S04]  /*11880*/  IMAD.MOV R9, RZ, RZ, -R3 ;  /* 0x000000ffff097224 */ /* 0x004fc800078e0a03 */
        /* <DEDUP_REMOVED lines=20> */
[----:B------:R-:W-:-:S04]  /*119d0*/  IABS R2, R5 ;  /* 0x0000000500027213 */ /* 0x000fc80000000000 */
[----:B------:R-:W-:-:S07]  /*119e0*/  IADD3 R2, RZ, -R2, RZ ;  /* 0x80000002ff027210 */ /* 0x000fce0007ffe0ff */
        /* <DEDUP_REMOVED lines=22> */
.L_x_14304:
[----:B--2---:R-:W0:Y:S02]  /*11b50*/  LDC.64 R2, c[0x0][0xc90] ;  /* 0x00032400ff027b82 */ /* 0x004e240000000a00 */
[----:B0-----:R-:W-:-:S05]  /*11b60*/  IMAD.WIDE R2, R27, 0x4, R2 ;  /* 0x000000041b027825 */ /* 0x001fca00078e0202 */
[----:B------:R0:W3:Y:S02]  /*11b70*/  LDG.E R6, desc[UR40][R2.64] ;  /* 0x0000002802067981 */ /* 0x0000e4000c1e1900 */
[----:B0-----:R-:W-:Y:S02]  /*11b80*/  IMAD.MOV.U32 R2, RZ, RZ, RZ ;  /* 0x000000ffff027224 */ /* 0x001fe400078e00ff */
[----:B---3--:R-:W-:-:S05]  /*11b90*/  IMAD R5, R25, R6, RZ ;  /* 0x0000000619057224 */ /* 0x008fca00078e02ff */
[----:B------:R-:W-:-:S04]  /*11ba0*/  IABS R7, R5 ;  /* 0x0000000500077213 */ /* 0x000fc80000000000 */
[----:B------:R-:W0:Y:S08]  /*11bb0*/  I2F.RP R8, R7 ;  /* 0x0000000700087306 */ /* 0x000e300000209400 */
[----:B0-----:R-:W0:Y:S02]  /*11bc0*/  MUFU.RCP R8, R8 ;  /* 0x0000000800087308 */ /* 0x001e240000001000 */
[----:B0-----:R-:W-:-:S06]  /*11bd0*/  VIADD R9, R8, 0xffffffe ;  /* 0x0ffffffe08097836 */ /* 0x001fcc0000000000 */
[----:B------:R-:W1:Y:S02]  /*11be0*/  F2I.FTZ.U32.TRUNC.NTZ R3, R9 ;  /* 0x0000000900037305 */ /* 0x000e64000021f000 */
[----:B-1----:R-:W-:-:S04]  /*11bf0*/  IMAD.MOV R10, RZ, RZ, -R3 ;  /* 0x000000ffff0a7224 */ /* 0x002fc800078e0a03 */
        /* <DEDUP_REMOVED lines=49> */
.L_x_14305:
[----:B------:R-:W-:-:S05]  /*11f10*/  LOP3.LUT R0, RZ, R3, RZ, 0x33, !PT ;  /* 0x00000003ff007212 */ /* 0x000fca00078e33ff */
[----:B------:R-:W-:Y:S01]  /*11f20*/  IMAD.IADD R25, R25, 0x1, R0 ;  /* 0x0000000119197824 */ /* 0x000fe200078e0200 */
[----:B------:R-:W-:Y:S06]  /*11f30*/  BRA `(.L_x_14306) ;  /* 0x00000000001c7947 */ /* 0x000fec0003800000 */
.L_x_14298:
[----:B------:R-:W-:Y:S01]  /*11f40*/  UMOV UR4, URZ ;  /* 0x0000003f00047c82 */ /* 0x000fe20008000000 */
[----:B------:R-:W-:Y:S01]  /*11f50*/  UMOV UR5, URZ ;  /* 0x0000003f00057c82 */ /* 0x000fe20008000000 */
[----:B------:R-:W-:Y:S01]  /*11f60*/  ULDC UR6, c[0x0][0xc3c] ;  /* 0x00030f0000067ab9 */ /* 0x000fe20000000800 */
[----:B------:R-:W-:Y:S01]  /*11f70*/  IMAD.MOV.U32 R24, RZ, RZ, R0 ;  /* 0x000000ffff187224 */ /* 0x000fe200078e0000 */
[----:B------:R-:W-:Y:S01]  /*11f80*/  MOV R25, UR4 ;  /* 0x0000000400197c02 */ /* 0x000fe20008000f00 */
[----:B------:R-:W-:Y:S02]  /*11f90*/  IMAD.U32 R26, RZ, RZ, UR5 ;  /* 0x00000005ff1a7e24 */ /* 0x000fe4000f8e00ff */
[----:B------:R-:W-:-:S07]  /*11fa0*/  IMAD.U32 R27, RZ, RZ, UR6 ;  /* 0x00000006ff1b7e24 */ /* 0x000fce000f8e00ff */
.L_x_14306:
        /* <DEDUP_REMOVED lines=10> */
.L_x_14295:
[----:B------:R-:W-:Y:S02]  /*12050*/  ULDC UR4, c[0x0][0xc3c] ;  /* 0x00030f0000047ab9 */ /* 0x000fe40000000800 */
[----:B----4-:R-:W-:-:S13]  /*12060*/  ISETP.GE.AND P0, PT, R27, UR4, PT ;  /* 0x000000041b007c0c */ /* 0x010fda000bf06270 */
[----:B------:R-:W-:Y:S05]  /*12070*/  @!P0 BRA `(.L_x_14307) ;  /* 0xffffffb000748947 */ /* 0x000fea000383ffff */
[----:B------:R-:W-:Y:S05]  /*12080*/  BSYNC B8 ;  /* 0x0000000000087941 */ /* 0x000fea0003800000 */
.L_x_14215:
[----:B0-----:R-:W4:Y:S01]  /*12090*/  LDL.LU R0, [R1+0x28] ;  /* 0x0000280001007983 */ /* 0x001f220000300800 */
[----:B------:R-:W-:Y:S01]  /*120a0*/  BSSY B0, `(.L_x_14308) ;  /* 0x000000b000007945 */ /* 0x000fe20003800000 */
[----:B------:R-:W0:Y:S01]  /*120b0*/  S2R R5, SR_CgaCtaId ;  /* 0x0000000000057919 */ /* 0x000e220000008800 */
        /* <DEDUP_REMOVED lines=9> */
.L_x_14386:
[----:B------:R-:W-:Y:S05]  /*12150*/  BSYNC B0 ;  /* 0x0000000000007941 */ /* 0x000fea0003800000 */
.L_x_14308:
[----:B------:R-:W-:-:S03]  /*12160*/  UMOV UR4, 0xffffffff ;  /* 0xffffffff00047882 */ /* 0x000fc60000000000 */
[----:B------:R-:W-:Y:S05]  /*12170*/  BRA.DIV UR4, `(.L_x_14310) ;  /* 0x0000002204c87947 */ /* 0x000fea000b800000 */
[----:B0-----:R-:W0:Y:S02]  /*12180*/  S2R R0, SR_TID.X ;  /* 0x0000000000007919 */ /* 0x001e240000002100 */
[----:B0-----:R-:W-:-:S04]  /*12190*/  SHF.R.U32.HI R0, RZ, 0x5, R0 ;  /* 0x00000005ff007819 */ /* 0x001fc80000011600 */
[----:B------:R-:W-:-:S05]  /*121a0*/  LOP3.LUT R0, R0, 0x3, RZ, 0xc0, !PT ;  /* 0x0000000300007812 */ /* 0x000fca00078ec0ff */
[----:B------:R0:W4:Y:S02]  /*121b0*/  SHFL.IDX PT, R14, R0, RZ, 0x1f ;  /* 0x00001fff000e7589 */ /* 0x00012400000e0000 */
.L_x_14389:
[----:B----4-:R-:W-:Y:S01]  /*121c0*/  ISETP.NE.AND P0, PT, R14, RZ, PT ;  /* 0x000000ff0e00720c */ /* 0x010fe20003f05270 */
[----:B------:R-:W-:-:S12]  /*121d0*/  BSSY B0, `(.L_x_14311) ;  /* 0x0000024000007945 */ /* 0x000fd80003800000 */
[----:B------:R-:W-:Y:S05]  /*121e0*/  @P0 BRA `(.L_x_14312) ;  /* 0x0000000000880947 */ /* 0x000fea0003800000 */
[----:B------:R-:W-:-:S03]  /*121f0*/  UMOV UR4, 0xffffffff ;  /* 0xffffffff00047882 */ /* 0x000fc60000000000 */
[----:B------:R-:W-:Y:S05]  /*12200*/  BRA.DIV UR4, `(.L_x_14313) ;  /* 0x0000002204d87947 */ /* 0x000fea000b800000 */
[----:B------:R-:W-:-:S13]  /*12210*/  ELECT P6, URZ, PT ;  /* 0x00000000003f782f */ /* 0x000fda00038c0000 */
.L_x_14392:
[----:B------:R-:W-:Y:S05]  /*12220*/  @!P6 BRA `(.L_x_14312) ;  /* 0x000000000078e947 */ /* 0x000fea0003800000 */
[----:B0-----:R-:W4:Y:S02]  /*12230*/  LDL.LU R0, [R1+0x40] ;  /* 0x0000400001007983 */ /* 0x001f240000300800 */
[----:B----4-:R-:W-:-:S04]  /*12240*/  LOP3.LUT R0, R0, 0x2, RZ, 0xfc, !PT ;  /* 0x0000000200007812 */ /* 0x010fc800078efcff */
[----:B------:R-:W-:-:S13]  /*12250*/  ISETP.NE.AND P2, PT, R0, 0x3, PT ;  /* 0x000000030000780c */ /* 0x000fda0003f45270 */
[----:B------:R-:W-:Y:S05]  /*12260*/  @!P2 BRA `(.L_x_14314) ;  /* 0x000000000004a947 */ /* 0x000fea0003800000 */
[----:B------:R-:W-:Y:S01]  /*12270*/  BPT.TRAP 0x1 ;  /* 0x000000040000795c */ /* 0x000fe20000300000 */
.L_x_14314:
[----:B------:R-:W-:Y:S01]  /*12280*/  VIADD R3, R9, 0x16840 ;  /* 0x0001684009037836 */ /* 0x000fe20000000000 */
[----:B------:R-:W-:Y:S01]  /*12290*/  SHF.L.U32 R2, R28, 0x1f, RZ ;  /* 0x0000001f1c027819 */ /* 0x000fe200000006ff */
[C---:B------:R-:W-:Y:S02]  /*122a0*/  VIADD R0, R18.reuse, 0x1 ;  /* 0x0000000112007836 */ /* 0x040fe40000000000 */
[----:B---3--:R-:W-:-:S03]  /*122b0*/  IMAD R7, R18, 0x8, R3 ;  /* 0x0000000812077824 */ /* 0x008fc600078e0203 */
        /* <DEDUP_REMOVED lines=8> */
.L_x_14393:
[----:B------:R-:W3:Y:S02]  /*12340*/  SYNCS.PHASECHK.TRANS64.TRYWAIT P0, [R3+URZ], R0 ;  /* 0x00000000030075a7 */ /* 0x000ee4000800017f */
[----:B---3--:R-:W-:Y:S05]  /*12350*/  @!P0 BRA `(.L_x_14316) ;  /* 0x0000002000b88947 */ /* 0x008fea0003800000 */
.L_x_14394:
[----:B------:R-:W-:Y:S05]  /*12360*/  @!P2 BRA `(.L_x_14317) ;  /* 0x000000000004a947 */ /* 0x000fea0003800000 */
[----:B------:R-:W-:Y:S01]  /*12370*/  BPT.TRAP 0x1 ;  /* 0x000000040000795c */ /* 0x000fe20000300000 */
.L_x_14317:
[----:B---3--:R-:W-:-:S04]  /*12380*/  VIADD R3, R9, 0x16860 ;  /* 0x0001686009037836 */ /* 0x008fc80000000000 */
[----:B------:R-:W-:-:S04]  /*12390*/  IMAD R5, R18, 0x8, R3 ;  /* 0x0000000812057824 */ /* 0x000fc800078e0203 */
[----:B------:R-:W3:Y:S02]  /*123a0*/  SYNCS.PHASECHK.TRANS64.TRYWAIT P0, [R5+URZ], R2 ;  /* 0x00000002050075a7 */ /* 0x000ee4000800017f */
[----:B---3--:R-:W-:Y:S05]  /*123b0*/  @!P0 BRA `(.L_x_14318) ;  /* 0x0000002000b48947 */ /* 0x008fea0003800000 */
.L_x_14395:
[----:B------:R-:W-:-:S07]  /*123c0*/  IMAD R3, R4, 0x8, R3 ;  /* 0x0000000804037824 */ /* 0x000fce00078e0203 */
.L_x_14319:
[----:B----4-:R4:W0:Y:S02]  /*123d0*/  SYNCS.PHASECHK.TRANS64.TRYWAIT P0, [R3+URZ], R0 ;  /* 0x00000000030075a7 */ /* 0x010824000800017f */
[----:B0-----:R-:W-:Y:S05]  /*123e0*/  @!P0 NANOSLEEP.SYNCS 0x989680 ;  /* 0x009896800000895d */ /* 0x001fea0003900000 */
[----:B------:R-:W0:Y:S02]  /*123f0*/  @!P0 SYNCS.PHASECHK.TRANS64 P0, [R3+URZ], R0 ;  /* 0x00000000030085a7 */ /* 0x000e24000800007f */
[----:B0-----:R-:W-:Y:S05]  /*12400*/  @!P0 BRA `(.L_x_14319) ;  /* 0xfffffffc00f08947 */ /* 0x001fea000383ffff */
.L_x_14312:
[----:B------:R-:W-:Y:S05]  /*12410*/  BSYNC B0 ;  /* 0x0000000000007941 */ /* 0x000fea0003800000 */
.L_x_14311:
[----:B------:R-:W-:Y:S05]  /*12420*/  EXIT ;  /* 0x000000000000794d */ /* 0x000fea0003800000 */
.L_x_14166:
[----:B0-----:R-:W-:-:S04]  /*12430*/  IMAD.U32 R3, RZ, RZ, UR38 ;  /* 0x00000026ff037e24 */ /* 0x001fc8000f8e00ff */
[----:B------:R0:W1:Y:S03]  /*12440*/  SYNCS.PHASECHK.TRANS64.TRYWAIT P1, [R3+URZ+0x16800], R0 ;  /* 0x01680000030075a7 */ /* 0x000066000802017f */
[----:B-1----:R-:W-:Y:S05]  /*12450*/  @!P1 NANOSLEEP.SYNCS 0x989680 ;  /* 0x009896800000995d */ /* 0x002fea0003900000 */
[----:B------:R-:W1:Y:S02]  /*12460*/  @!P1 SYNCS.PHASECHK.TRANS64 P1, [R3+URZ+0x16800], R0 ;  /* 0x01680000030095a7 */ /* 0x000e64000802007f */
[----:B-1----:R-:W-:Y:S05]  /*12470*/  @!P1 BRA `(.L_x_14166) ;  /* 0xfffffffc00ec9947 */ /* 0x002fea000383ffff */
[----:B------:R-:W-:Y:S05]  /*12480*/  BRA `(.L_x_14320) ;  /* 0xfffffef400687947 */ /* 0x000fea000383ffff */
.L_x_14170:
[----:B-1----:R1:W2:Y:S02]  /*12490*/  SYNCS.PHASECHK.TRANS64.TRYWAIT P2, [R0+URZ+0x16830], R3 ;  /* 0x01683003000075a7 */ /* 0x0022a4000804017f */
[----:B--2---:R-:W-:Y:S05]  /*124a0*/  @!P2 NANOSLEEP.SYNCS 0x989680 ;  /* 0x009896800000a95d */ /* 0x004fea0003900000 */
[----:B------:R-:W2:Y:S02]  /*124b0*/  @!P2 SYNCS.PHASECHK.TRANS64 P2, [R0+URZ+0x16830], R3 ;  /* 0x016830030000a5a7 */ /* 0x000ea4000804007f */
[----:B--2---:R-:W-:Y:S05]  /*124c0*/  @!P2 BRA `(.L_x_14170) ;  /* 0xfffffffc00f0a947 */ /* 0x004fea000383ffff */
[----:B------:R-:W-:Y:S05]  /*124d0*/  BRA `(.L_x_14169) ;  /* 0xfffffef4008c7947 */ /* 0x000fea000383ffff */
.L_x_14175:
[----:B-1----:R-:W-:-:S04]  /*124e0*/  IMAD.U32 R8, RZ, RZ, UR10 ;  /* 0x0000000aff087e24 */ /* 0x002fc8000f8e00ff */
[----:B------:R1:W2:Y:S03]  /*124f0*/  SYNCS.PHASECHK.TRANS64.TRYWAIT P3, [R8+URZ+0x16830], R7 ;  /* 0x01683007080075a7 */ /* 0x0002a6000806017f */
[----:B--2---:R-:W-:Y:S05]  /*12500*/  @!P3 NANOSLEEP.SYNCS 0x989680 ;  /* 0x009896800000b95d */ /* 0x004fea0003900000 */
[----:B------:R-:W2:Y:S02]  /*12510*/  @!P3 SYNCS.PHASECHK.TRANS64 P3, [R8+URZ+0x16830], R7 ;  /* 0x016830070800b5a7 */ /* 0x000ea4000806007f */
[----:B--2---:R-:W-:Y:S05]  /*12520*/  @!P3 BRA `(.L_x_14175) ;  /* 0xfffffffc00ecb947 */ /* 0x004fea000383ffff */
[----:B------:R-:W-:Y:S05]  /*12530*/  BRA `(.L_x_14172) ;  /* 0xffffff1c00cc7947 */ /* 0x000fea000383ffff */
.L_x_14179:
[----:B-1----:R-:W-:-:S04]  /*12540*/  IMAD.U32 R8, RZ, RZ, UR10 ;  /* 0x0000000aff087e24 */ /* 0x002fc8000f8e00ff */
[----:B------:R1:W2:Y:S03]  /*12550*/  SYNCS.PHASECHK.TRANS64.TRYWAIT P3, [R8+URZ+0x16850], R7 ;  /* 0x01685007080075a7 */ /* 0x0002a6000806017f */
[----:B--2---:R-:W-:Y:S05]  /*12560*/  @!P3 NANOSLEEP.SYNCS 0x989680 ;  /* 0x009896800000b95d */ /* 0x004fea0003900000 */
[----:B------:R-:W2:Y:S02]  /*12570*/  @!P3 SYNCS.PHASECHK.TRANS64 P3, [R8+URZ+0x16850], R7 ;  /* 0x016850070800b5a7 */ /* 0x000ea4000806007f */
[----:B--2---:R-:W-:Y:S05]  /*12580*/  @!P3 BRA `(.L_x_14179) ;  /* 0xfffffffc00ecb947 */ /* 0x004fea000383ffff */
[----:B------:R-:W-:Y:S05]  /*12590*/  BRA `(.L_x_14176) ;  /* 0xffffff20004c7947 */ /* 0x000fea000383ffff */
.L_x_14185:
[----:B-1----:R-:W-:-:S04]  /*125a0*/  MOV R7, UR10 ;  /* 0x0000000a00077c02 */ /* 0x002fc80008000f00 */
[----:B------:R1:W2:Y:S03]  /*125b0*/  SYNCS.PHASECHK.TRANS64.TRYWAIT P2, [R7+URZ+0x16830], R6 ;  /* 0x01683006070075a7 */ /* 0x0002a6000804017f */
[----:B--2---:R-:W-:Y:S05]  /*125c0*/  @!P2 NANOSLEEP.SYNCS 0x989680 ;  /* 0x009896800000a95d */ /* 0x004fea0003900000 */
[----:B------:R-:W2:Y:S02]  /*125d0*/  @!P2 SYNCS.PHASECHK.TRANS64 P2, [R7+URZ+0x16830], R6 ;  /* 0x016830060700a5a7 */ /* 0x000ea4000804007f */
[----:B--2---:R-:W-:Y:S05]  /*125e0*/  @!P2 BRA `(.L_x_14185) ;  /* 0xfffffffc00eca947 */ /* 0x004fea000383ffff */
[----:B------:R-:W-:Y:S05]  /*125f0*/  BRA `(.L_x_14182) ;  /* 0xffffff4c00347947 */ /* 0x000fea000383ffff */
.L_x_14189:
[----:B-1----:R-:W-:-:S04]  /*12600*/  IMAD.U32 R7, RZ, RZ, UR10 ;  /* 0x0000000aff077e24 */ /* 0x002fc8000f8e00ff */
[----:B------:R1:W2:Y:S03]  /*12610*/  SYNCS.PHASECHK.TRANS64.TRYWAIT P2, [R7+URZ+0x16850], R6 ;  /* 0x01685006070075a7 */ /* 0x0002a6000804017f */
[----:B--2---:R-:W-:Y:S05]  /*12620*/  @!P2 NANOSLEEP.SYNCS 0x989680 ;  /* 0x009896800000a95d */ /* 0x004fea0003900000 */
[----:B------:R-:W2:Y:S02]  /*12630*/  @!P2 SYNCS.PHASECHK.TRANS64 P2, [R7+URZ+0x16850], R6 ;  /* 0x016850060700a5a7 */ /* 0x000ea4000804007f */
[----:B--2---:R-:W-:Y:S05]  /*12640*/  @!P2 BRA `(.L_x_14189) ;  /* 0xfffffffc00eca947 */ /* 0x004fea000383ffff */
[----:B------:R-:W-:Y:S05]  /*12650*/  BRA `(.L_x_14186) ;  /* 0xffffff4c00b47947 */ /* 0x000fea000383ffff */
.L_x_14194:
[----:B-1----:R-:W-:-:S04]  /*12660*/  IMAD.U32 R4, RZ, RZ, UR5 ;  /* 0x00000005ff047e24 */ /* 0x002fc8000f8e00ff */
[----:B------:R1:W2:Y:S03]  /*12670*/  SYNCS.PHASECHK.TRANS64.TRYWAIT P0, [R4+URZ+0x16850], R3 ;  /* 0x01685003040075a7 */ /* 0x0002a6000800017f */
[----:B--2---:R-:W-:Y:S05]  /*12680*/  @!P0 NANOSLEEP.SYNCS 0x989680 ;  /* 0x009896800000895d */ /* 0x004fea0003900000 */
[----:B------:R-:W2:Y:S02]  /*12690*/  @!P0 SYNCS.PHASECHK.TRANS64 P0, [R4+URZ+0x16850], R3 ;  /* 0x01685003040085a7 */ /* 0x000ea4000800007f */
[----:B--2---:R-:W-:Y:S05]  /*126a0*/  @!P0 BRA `(.L_x_14194) ;  /* 0xfffffffc00ec8947 */ /* 0x004fea000383ffff */
[----:B------:R-:W-:Y:S05]  /*126b0*/  BRA `(.L_x_14193) ;  /* 0xffffff7000187947 */ /* 0x000fea000383ffff */
.L_x_14229:
        /* <DEDUP_REMOVED lines=11> */
.L_x_14322:
[----:B------:R-:W-:Y:S05]  /*12770*/  BSYNC B0 ;  /* 0x0000000000007941 */ /* 0x000fea0003800000 */
.L_x_14321:
[----:B------:R-:W-:Y:S05]  /*12780*/  BRA `(.L_x_14323) ;  /* 0xffffffb8005c7947 */ /* 0x000fea000383ffff */
.L_x_14231:
[----:B------:R-:W-:Y:S01]  /*12790*/  BSSY B0, `(.L_x_14324) ;  /* 0x0000006000007945 */ /* 0x000fe20003800000 */
[----:B------:R-:W-:-:S07]  /*127a0*/  IMAD.MOV.U32 R15, RZ, RZ, -0x1 ;  /* 0xffffffffff0f7424 */ /* 0x000fce00078e00ff */
[----:B0123--:R-:W-:Y:S05]  /*127b0*/  WARPSYNC.COLLECTIVE R15, `(.L_x_14325) ;  /* 0x000000000f0c7348 */ /* 0x00ffea0003c00000 */
[----:B------:R-:W-:Y:S02]  /*127c0*/  ELECT P6, UR62, PT ;  /* 0x00000000003e782f */ /* 0x000fe400038c0000 */
[----:B------:R-:W-:Y:S01]  /*127d0*/  MOV R14, UR62 ;  /* 0x0000003e000e7c02 */ /* 0x000fe20008000f00 */
[----:B0123--:R-:W-:Y:S10]  /*127e0*/  ENDCOLLECTIVE ;  /* 0x000000000000791b */ /* 0x00fff40003800000 */
.L_x_14325:
[----:B------:R-:W-:Y:S05]  /*127f0*/  BSYNC B0 ;  /* 0x0000000000007941 */ /* 0x000fea0003800000 */
.L_x_14324:
[----:B------:R-:W-:Y:S05]  /*12800*/  BRA `(.L_x_14326) ;  /* 0xffffffb8005c7947 */ /* 0x000fea000383ffff */
.L_x_14233:
[----:B--2---:R2:W4:Y:S02]  /*12810*/  SYNCS.PHASECHK.TRANS64.TRYWAIT P0, [R0+URZ+0x16840], R2 ;  /* 0x01684002000075a7 */ /* 0x004524000800017f */
[----:B----4-:R-:W-:Y:S05]  /*12820*/  @!P0 NANOSLEEP.SYNCS 0x989680 ;  /* 0x009896800000895d */ /* 0x010fea0003900000 */
[----:B------:R-:W4:Y:S02]  /*12830*/  @!P0 SYNCS.PHASECHK.TRANS64 P0, [R0+URZ+0x16840], R2 ;  /* 0x01684002000085a7 */ /* 0x000f24000800007f */
[----:B----4-:R-:W-:Y:S05]  /*12840*/  @!P0 BRA `(.L_x_14233) ;  /* 0xfffffffc00f08947 */ /* 0x010fea000383ffff */
[----:B------:R-:W-:Y:S05]  /*12850*/  BRA `(.L_x_14327) ;  /* 0xffffffb800ac7947 */ /* 0x000fea000383ffff */
.L_x_14237:
        /* <DEDUP_REMOVED lines=12> */
.L_x_14328:
[----:B------:R-:W-:Y:S02]  /*12920*/  IMAD.MOV.U32 R13, RZ, RZ, R0 ;  /* 0x000000ffff0d7224 */ /* 0x000fe400078e0000 */
[----:B------:R-:W-:-:S07]  /*12930*/  IMAD.MOV.U32 R6, RZ, RZ, R14 ;  /* 0x000000ffff067224 */ /* 0x000fce00078e000e */
[----:B------:R-:W-:Y:S05]  /*12940*/  WARPSYNC.COLLECTIVE R15, `(.L_x_14329) ;  /* 0x000000000f087348 */ /* 0x000fea0003c00000 */
[----:B------:R0:W1:Y:S02]  /*12950*/  SHFL.IDX P6, R14, R13, R12, R11 ;  /* 0x0000000c0d0e7389 */ /* 0x00006400000c000b */
[----:B01----:R-:W-:Y:S01]  /*12960*/  ENDCOLLECTIVE ;  /* 0x000000000000791b */ /* 0x003fe20003800000 */
.L_x_14329:
[----:B------:R-:W-:Y:S02]  /*12970*/  IMAD.MOV.U32 R13, RZ, RZ, R4 ;  /* 0x000000ffff0d7224 */ /* 0x000fe400078e0004 */
[----:B------:R-:W-:Y:S02]  /*12980*/  IMAD.MOV.U32 R12, RZ, RZ, 0x1 ;  /* 0x00000001ff0c7424 */ /* 0x000fe400078e00ff */
[----:B------:R-:W-:-:S07]  /*12990*/  IMAD.MOV.U32 R7, RZ, RZ, R14 ;  /* 0x000000ffff077224 */ /* 0x000fce00078e000e */
[----:B------:R-:W-:Y:S05]  /*129a0*/  WARPSYNC.COLLECTIVE R15, `(.L_x_14330) ;  /* 0x000000000f087348 */ /* 0x000fea0003c00000 */
[----:B------:R0:W1:Y:S02]  /*129b0*/  SHFL.IDX P6, R14, R13, R12, R11 ;  /* 0x0000000c0d0e7389 */ /* 0x00006400000c000b */
[----:B01----:R-:W-:Y:S01]  /*129c0*/  ENDCOLLECTIVE ;  /* 0x000000000000791b */ /* 0x003fe20003800000 */
.L_x_14330:
        /* <DEDUP_REMOVED lines=15> */
.L_x_14331:
[----:B------:R-:W-:Y:S02]  /*12ac0*/  IMAD.MOV.U32 R13, RZ, RZ, R4 ;  /* 0x000000ffff0d7224 */ /* 0x000fe400078e0004 */
[----:B------:R-:W-:Y:S02]  /*12ad0*/  IMAD.MOV.U32 R12, RZ, RZ, 0x2 ;  /* 0x00000002ff0c7424 */ /* 0x000fe400078e00ff */
[----:B------:R-:W-:-:S07]  /*12ae0*/  IMAD.MOV.U32 R7, RZ, RZ, R14 ;  /* 0x000000ffff077224 */ /* 0x000fce00078e000e */
[----:B------:R-:W-:Y:S05]  /*12af0*/  WARPSYNC.COLLECTIVE R15, `(.L_x_14332) ;  /* 0x000000000f087348 */ /* 0x000fea0003c00000 */
[----:B------:R0:W1:Y:S02]  /*12b00*/  SHFL.IDX P6, R14, R13, R12, R11 ;  /* 0x0000000c0d0e7389 */ /* 0x00006400000c000b */
[----:B01----:R-:W-:Y:S01]  /*12b10*/  ENDCOLLECTIVE ;  /* 0x000000000000791b */ /* 0x003fe20003800000 */
.L_x_14332:
        /* <DEDUP_REMOVED lines=16> */
.L_x_14333:
[----:B------:R-:W-:Y:S02]  /*12c20*/  IMAD.MOV.U32 R13, RZ, RZ, R4 ;  /* 0x000000ffff0d7224 */ /* 0x000fe400078e0004 */
[----:B------:R-:W-:Y:S02]  /*12c30*/  IMAD.MOV.U32 R12, RZ, RZ, 0x3 ;  /* 0x00000003ff0c7424 */ /* 0x000fe400078e00ff */
[----:B------:R-:W-:-:S07]  /*12c40*/  IMAD.MOV.U32 R7, RZ, RZ, R14 ;  /* 0x000000ffff077224 */ /* 0x000fce00078e000e */
[----:B------:R-:W-:Y:S05]  /*12c50*/  WARPSYNC.COLLECTIVE R15, `(.L_x_14334) ;  /* 0x000000000f087348 */ /* 0x000fea0003c00000 */
[----:B------:R0:W1:Y:S02]  /*12c60*/  SHFL.IDX P6, R14, R13, R12, R11 ;  /* 0x0000000c0d0e7389 */ /* 0x00006400000c000b */
[----:B01----:R-:W-:Y:S01]  /*12c70*/  ENDCOLLECTIVE ;  /* 0x000000000000791b */ /* 0x003fe20003800000 */
.L_x_14334:
        /* <DEDUP_REMOVED lines=16> */
.L_x_14335:
[----:B------:R-:W-:Y:S02]  /*12d80*/  IMAD.MOV.U32 R13, RZ, RZ, R4 ;  /* 0x000000ffff0d7224 */ /* 0x000fe400078e0004 */
[----:B------:R-:W-:Y:S02]  /*12d90*/  IMAD.MOV.U32 R12, RZ, RZ, 0x4 ;  /* 0x00000004ff0c7424 */ /* 0x000fe400078e00ff */
[----:B------:R-:W-:-:S07]  /*12da0*/  IMAD.MOV.U32 R7, RZ, RZ, R14 ;  /* 0x000000ffff077224 */ /* 0x000fce00078e000e */
[----:B------:R-:W-:Y:S05]  /*12db0*/  WARPSYNC.COLLECTIVE R15, `(.L_x_14336) ;  /* 0x000000000f087348 */ /* 0x000fea0003c00000 */
[----:B------:R0:W1:Y:S02]  /*12dc0*/  SHFL.IDX P6, R14, R13, R12, R11 ;  /* 0x0000000c0d0e7389 */ /* 0x00006400000c000b */
[----:B01----:R-:W-:Y:S01]  /*12dd0*/  ENDCOLLECTIVE ;  /* 0x000000000000791b */ /* 0x003fe20003800000 */
.L_x_14336:
        /* <DEDUP_REMOVED lines=16> */
.L_x_14337:
[----:B------:R-:W-:Y:S01]  /*12ee0*/  MOV R13, R4 ;  /* 0x00000004000d7202 */ /* 0x000fe20000000f00 */
[----:B------:R-:W-:Y:S02]  /*12ef0*/  IMAD.MOV.U32 R12, RZ, RZ, 0x5 ;  /* 0x00000005ff0c7424 */ /* 0x000fe400078e00ff */
[----:B------:R-:W-:-:S07]  /*12f00*/  IMAD.MOV.U32 R7, RZ, RZ, R14 ;  /* 0x000000ffff077224 */ /* 0x000fce00078e000e */
[----:B------:R-:W-:Y:S05]  /*12f10*/  WARPSYNC.COLLECTIVE R15, `(.L_x_14338) ;  /* 0x000000000f087348 */ /* 0x000fea0003c00000 */
[----:B------:R0:W1:Y:S02]  /*12f20*/  SHFL.IDX P6, R14, R13, R12, R11 ;  /* 0x0000000c0d0e7389 */ /* 0x00006400000c000b */
[----:B01----:R-:W-:Y:S01]  /*12f30*/  ENDCOLLECTIVE ;  /* 0x000000000000791b */ /* 0x003fe20003800000 */
.L_x_14338:
        /* <DEDUP_REMOVED lines=16> */
.L_x_14339:
[----:B------:R-:W-:Y:S02]  /*13040*/  IMAD.MOV.U32 R13, RZ, RZ, R4 ;  /* 0x000000ffff0d7224 */ /* 0x000fe400078e0004 */
[----:B------:R-:W-:Y:S02]  /*13050*/  IMAD.MOV.U32 R12, RZ, RZ, 0x6 ;  /* 0x00000006ff0c7424 */ /* 0x000fe400078e00ff */
[----:B------:R-:W-:-:S07]  /*13060*/  IMAD.MOV.U32 R7, RZ, RZ, R14 ;  /* 0x000000ffff077224 */ /* 0x000fce00078e000e */
[----:B------:R-:W-:Y:S05]  /*13070*/  WARPSYNC.COLLECTIVE R15, `(.L_x_14340) ;  /* 0x000000000f087348 */ /* 0x000fea0003c00000 */
[----:B------:R0:W1:Y:S02]  /*13080*/  SHFL.IDX P6, R14, R13, R12, R11 ;  /* 0x0000000c0d0e7389 */ /* 0x00006400000c000b */
[----:B01----:R-:W-:Y:S01]  /*13090*/  ENDCOLLECTIVE ;  /* 0x000000000000791b */ /* 0x003fe20003800000 */
.L_x_14340:
        /* <DEDUP_REMOVED lines=16> */
.L_x_14341:
[----:B------:R-:W-:Y:S02]  /*131a0*/  IMAD.MOV.U32 R13, RZ, RZ, R4 ;  /* 0x000000ffff0d7224 */ /* 0x000fe400078e0004 */
[----:B------:R-:W-:Y:S02]  /*131b0*/  IMAD.MOV.U32 R12, RZ, RZ, 0x7 ;  /* 0x00000007ff0c7424 */ /* 0x000fe400078e00ff */
[----:B------:R-:W-:-:S07]  /*131c0*/  IMAD.MOV.U32 R7, RZ, RZ, R14 ;  /* 0x000000ffff077224 */ /* 0x000fce00078e000e */
[----:B------:R-:W-:Y:S05]  /*131d0*/  WARPSYNC.COLLECTIVE R15, `(.L_x_14342) ;  /* 0x000000000f087348 */ /* 0x000fea0003c00000 */
[----:B------:R0:W1:Y:S02]  /*131e0*/  SHFL.IDX P6, R14, R13, R12, R11 ;  /* 0x0000000c0d0e7389 */ /* 0x00006400000c000b */
[----:B01----:R-:W-:Y:S01]  /*131f0*/  ENDCOLLECTIVE ;  /* 0x000000000000791b */ /* 0x003fe20003800000 */
.L_x_14342:
[----:B------:R-:W-:-:S05]  /*13200*/  @!P1 LEA R7, P2, R20, R7, 0x1 ;  /* 0x0000000714079211 */ /* 0x000fca00078408ff */
[----:B------:R-:W-:-:S05]  /*13210*/  @!P1 IMAD.X R6, RZ, RZ, R6, P2 ;  /* 0x000000ffff069224 */ /* 0x000fca00010e0606 */
[-C--:B------:R-:W-:Y:S01]  /*13220*/  @!P1 LOP3.LUT R7, R7, R6.reuse, RZ, 0x3c, !PT ;  /* 0x0000000607079212 */ /* 0x080fe200078e3cff */
[----:B------:R-:W-:Y:S02]  /*13230*/  IMAD.MOV.U32 R13, RZ, RZ, R0 ;  /* 0x000000ffff0d7224 */ /* 0x000fe400078e0000 */
[----:B------:R-:W-:Y:S01]  /*13240*/  VIADD R0, R25, 0x70 ;  /* 0x0000007019007836 */ /* 0x000fe20000000000 */
[----:B------:R-:W-:-:S04]  /*13250*/  @!P1 LOP3.LUT R6, R7, R6, RZ, 0x3c, !PT ;  /* 0x0000000607069212 */ /* 0x000fc800078e3cff */
[----:B------:R-:W-:Y:S02]  /*13260*/  @!P1 LOP3.LUT R7, R7, R6, RZ, 0x3c, !PT ;  /* 0x0000000607079212 */ /* 0x000fe400078e3cff */
[----:B------:R-:W-:-:S07]  /*13270*/  MOV R4, R14 ;  /* 0x0000000e00047202 */ /* 0x000fce0000000f00 */
[----:B------:R-:W-:Y:S05]  /*13280*/  WARPSYNC.COLLECTIVE R15, `(.L_x_14343) ;  /* 0x000000000f087348 */ /* 0x000fea0003c00000 */
[----:B------:R0:W1:Y:S02]  /*13290*/  SHFL.IDX P6, R14, R13, R12, R11 ;  /* 0x0000000c0d0e7389 */ /* 0x00006400000c000b */
[----:B01----:R-:W-:Y:S01]  /*132a0*/  ENDCOLLECTIVE ;  /* 0x000000000000791b */ /* 0x003fe20003800000 */
.L_x_14343:
        /* <DEDUP_REMOVED lines=13> */
.L_x_14344:
        /* <DEDUP_REMOVED lines=13> */
.L_x_14345:
[----:B------:R-:W-:Y:S01]  /*13450*/  MOV R13, R2 ;  /* 0x00000002000d7202 */ /* 0x000fe20000000f00 */
[----:B------:R-:W-:Y:S02]  /*13460*/  IMAD.MOV.U32 R12, RZ, RZ, 0x1 ;  /* 0x00000001ff0c7424 */ /* 0x000fe400078e00ff */
[----:B------:R-:W-:-:S07]  /*13470*/  IMAD.MOV.U32 R8, RZ, RZ, R14 ;  /* 0x000000ffff087224 */ /* 0x000fce00078e000e */
[----:B------:R-:W-:Y:S05]  /*13480*/  WARPSYNC.COLLECTIVE R15, `(.L_x_14346) ;  /* 0x000000000f087348 */ /* 0x000fea0003c00000 */
[----:B------:R0:W1:Y:S02]  /*13490*/  SHFL.IDX P6, R14, R13, R12, R11 ;  /* 0x0000000c0d0e7389 */ /* 0x00006400000c000b */
[----:B01----:R-:W-:Y:S01]  /*134a0*/  ENDCOLLECTIVE ;  /* 0x000000000000791b */ /* 0x003fe20003800000 */
.L_x_14346:
        /* <DEDUP_REMOVED lines=14> */
.L_x_14347:
[----:B------:R-:W-:Y:S02]  /*13590*/  IMAD.MOV.U32 R13, RZ, RZ, R2 ;  /* 0x000000ffff0d7224 */ /* 0x000fe400078e0002 */
[----:B------:R-:W-:Y:S02]  /*135a0*/  IMAD.MOV.U32 R12, RZ, RZ, 0x2 ;  /* 0x00000002ff0c7424 */ /* 0x000fe400078e00ff */
[----:B------:R-:W-:-:S07]  /*135b0*/  IMAD.MOV.U32 R6, RZ, RZ, R14 ;  /* 0x000000ffff067224 */ /* 0x000fce00078e000e */
[----:B------:R-:W-:Y:S05]  /*135c0*/  WARPSYNC.COLLECTIVE R15, `(.L_x_14348) ;  /* 0x000000000f087348 */ /* 0x000fea0003c00000 */
[----:B------:R0:W1:Y:S02]  /*135d0*/  SHFL.IDX P6, R14, R13, R12, R11 ;  /* 0x0000000c0d0e7389 */ /* 0x00006400000c000b */
[----:B01----:R-:W-:Y:S01]  /*135e0*/  ENDCOLLECTIVE ;  /* 0x000000000000791b */ /* 0x003fe20003800000 */
.L_x_14348:
        /* <DEDUP_REMOVED lines=13> */
.L_x_14349:
[----:B------:R-:W-:Y:S01]  /*136c0*/  MOV R13, R2 ;  /* 0x00000002000d7202 */ /* 0x000fe20000000f00 */
[----:B------:R-:W-:Y:S02]  /*136d0*/  IMAD.MOV.U32 R12, RZ, RZ, 0x3 ;  /* 0x00000003ff0c7424 */ /* 0x000fe400078e00ff */
[----:B------:R-:W-:-:S07]  /*136e0*/  IMAD.MOV.U32 R6, RZ, RZ, R14 ;  /* 0x000000ffff067224 */ /* 0x000fce00078e000e */
[----:B------:R-:W-:Y:S05]  /*136f0*/  WARPSYNC.COLLECTIVE R15, `(.L_x_14350) ;  /* 0x000000000f087348 */ /* 0x000fea0003c00000 */
[----:B------:R0:W1:Y:S02]  /*13700*/  SHFL.IDX P6, R14, R13, R12, R11 ;  /* 0x0000000c0d0e7389 */ /* 0x00006400000c000b */
[----:B01----:R-:W-:Y:S01]  /*13710*/  ENDCOLLECTIVE ;  /* 0x000000000000791b */ /* 0x003fe20003800000 */
.L_x_14350:
        /* <DEDUP_REMOVED lines=12> */
.L_x_14351:
[----:B------:R-:W-:Y:S01]  /*137e0*/  IMAD.MOV.U32 R2, RZ, RZ, R14 ;  /* 0x000000ffff027224 */ /* 0x000fe200078e000e */
[----:B------:R-:W-:Y:S06]  /*137f0*/  BRA `(.L_x_14352) ;  /* 0xffffffb800b07947 */ /* 0x000fec000383ffff */
.L_x_14240:
[----:B0-----:R0:W1:Y:S02]  /*13800*/  SYNCS.PHASECHK.TRANS64.TRYWAIT P0, [R17+URZ+0x16820], R0 ;  /* 0x01682000110075a7 */ /* 0x001064000800017f */
[----:B-1----:R-:W-:Y:S05]  /*13810*/  @!P0 NANOSLEEP.SYNCS 0x989680 ;  /* 0x009896800000895d */ /* 0x002fea0003900000 */
[----:B------:R-:W1:Y:S02]  /*13820*/  @!P0 SYNCS.PHASECHK.TRANS64 P0, [R17+URZ+0x16820], R0 ;  /* 0x01682000110085a7 */ /* 0x000e64000800007f */
[----:B-1----:R-:W-:Y:S05]  /*13830*/  @!P0 BRA `(.L_x_14240) ;  /* 0xfffffffc00f08947 */ /* 0x002fea000383ffff */
[----:B------:R-:W-:Y:S05]  /*13840*/  BRA `(.L_x_14353) ;  /* 0xffffffbc00107947 */ /* 0x000fea000383ffff */
.L_x_14249:
[----:B0-----:R0:W1:Y:S02]  /*13850*/  SYNCS.PHASECHK.TRANS64.TRYWAIT P0, [R4+URZ+0x16840], R2 ;  /* 0x01684002040075a7 */ /* 0x001064000800017f */
[----:B-1----:R-:W-:Y:S05]  /*13860*/  @!P0 NANOSLEEP.SYNCS 0x989680 ;  /* 0x009896800000895d */ /* 0x002fea0003900000 */
[----:B------:R-:W1:Y:S02]  /*13870*/  @!P0 SYNCS.PHASECHK.TRANS64 P0, [R4+URZ+0x16840], R2 ;  /* 0x01684002040085a7 */ /* 0x000e64000800007f */
[----:B-1----:R-:W-:Y:S05]  /*13880*/  @!P0 BRA `(.L_x_14249) ;  /* 0xfffffffc00f08947 */ /* 0x002fea000383ffff */
[----:B------:R-:W-:Y:S05]  /*13890*/  BRA `(.L_x_14354) ;  /* 0xffffffbc00e07947 */ /* 0x000fea000383ffff */
.L_x_14254:
[----:B0-----:R0:W1:Y:S02]  /*138a0*/  SYNCS.PHASECHK.TRANS64.TRYWAIT P0, [R3+URZ+0x60], R2 ;  /* 0x00006002030075a7 */ /* 0x001064000800017f */
[----:B-1----:R-:W-:Y:S05]  /*138b0*/  @!P0 NANOSLEEP.SYNCS 0x989680 ;  /* 0x009896800000895d */ /* 0x002fea0003900000 */
[----:B------:R-:W1:Y:S02]  /*138c0*/  @!P0 SYNCS.PHASECHK.TRANS64 P0, [R3+URZ+0x60], R2 ;  /* 0x00006002030085a7 */ /* 0x000e64000800007f */
[----:B-1----:R-:W-:Y:S05]  /*138d0*/  @!P0 BRA `(.L_x_14254) ;  /* 0xfffffffc00f08947 */ /* 0x002fea000383ffff */
[----:B------:R-:W-:Y:S05]  /*138e0*/  BRA `(.L_x_14355) ;  /* 0xffffffc0006c7947 */ /* 0x000fea000383ffff */
.L_x_14262:
[----:B-1----:R1:W2:Y:S02]  /*138f0*/  SYNCS.PHASECHK.TRANS64.TRYWAIT P0, [R2+URZ+0x16840], R3 ;  /* 0x01684003020075a7 */ /* 0x0022a4000800017f */
[----:B--2---:R-:W-:Y:S05]  /*13900*/  @!P0 NANOSLEEP.SYNCS 0x989680 ;  /* 0x009896800000895d */ /* 0x004fea0003900000 */
[----:B------:R-:W2:Y:S02]  /*13910*/  @!P0 SYNCS.PHASECHK.TRANS64 P0, [R2+URZ+0x16840], R3 ;  /* 0x01684003020085a7 */ /* 0x000ea4000800007f */
[----:B--2---:R-:W-:Y:S05]  /*13920*/  @!P0 BRA `(.L_x_14262) ;  /* 0xfffffffc00f08947 */ /* 0x004fea000383ffff */
[----:B------:R-:W-:Y:S05]  /*13930*/  BRA `(.L_x_14356) ;  /* 0xffffffc400ac7947 */ /* 0x000fea000383ffff */
.L_x_14267:
[----:B0-----:R0:W1:Y:S02]  /*13940*/  SYNCS.PHASECHK.TRANS64.TRYWAIT P0, [R10+URZ+0x60], R28 ;  /* 0x0000601c0a0075a7 */ /* 0x001064000800017f */
[----:B-1----:R-:W-:Y:S05]  /*13950*/  @!P0 NANOSLEEP.SYNCS 0x989680 ;  /* 0x009896800000895d */ /* 0x002fea0003900000 */
[----:B------:R-:W1:Y:S02]  /*13960*/  @!P0 SYNCS.PHASECHK.TRANS64 P0, [R10+URZ+0x60], R28 ;  /* 0x0000601c0a0085a7 */ /* 0x000e64000800007f */
[----:B-1----:R-:W-:Y:S05]  /*13970*/  @!P0 BRA `(.L_x_14267) ;  /* 0xfffffffc00f08947 */ /* 0x002fea000383ffff */
[----:B------:R-:W-:Y:S05]  /*13980*/  BRA `(.L_x_14357) ;  /* 0xffffffc800387947 */ /* 0x000fea000383ffff */
.L_x_14275:
[----:B-1----:R1:W2:Y:S02]  /*13990*/  SYNCS.PHASECHK.TRANS64.TRYWAIT P0, [R2+URZ+0x16840], R3 ;  /* 0x01684003020075a7 */ /* 0x0022a4000800017f */
[----:B--2---:R-:W-:Y:S05]  /*139a0*/  @!P0 NANOSLEEP.SYNCS 0x989680 ;  /* 0x009896800000895d */ /* 0x004fea0003900000 */
[----:B------:R-:W2:Y:S02]  /*139b0*/  @!P0 SYNCS.PHASECHK.TRANS64 P0, [R2+URZ+0x16840], R3 ;  /* 0x01684003020085a7 */ /* 0x000ea4000800007f */
[----:B--2---:R-:W-:Y:S05]  /*139c0*/  @!P0 BRA `(.L_x_14275) ;  /* 0xfffffffc00f08947 */ /* 0x004fea000383ffff */
[----:B------:R-:W-:Y:S05]  /*139d0*/  BRA `(.L_x_14358) ;  /* 0xffffffcc00487947 */ /* 0x000fea000383ffff */
.L_x_14280:
[----:B0-----:R0:W1:Y:S02]  /*139e0*/  SYNCS.PHASECHK.TRANS64.TRYWAIT P0, [R7+URZ+0x60], R2 ;  /* 0x00006002070075a7 */ /* 0x001064000800017f */
[----:B-1----:R-:W-:Y:S05]  /*139f0*/  @!P0 NANOSLEEP.SYNCS 0x989680 ;  /* 0x009896800000895d */ /* 0x002fea0003900000 */
[----:B------:R-:W1:Y:S02]  /*13a00*/  @!P0 SYNCS.PHASECHK.TRANS64 P0, [R7+URZ+0x60], R2 ;  /* 0x00006002070085a7 */ /* 0x000e64000800007f */
[----:B-1----:R-:W-:Y:S05]  /*13a10*/  @!P0 BRA `(.L_x_14280) ;  /* 0xfffffffc00f08947 */ /* 0x002fea000383ffff */
[----:B------:R-:W-:Y:S05]  /*13a20*/  BRA `(.L_x_14359) ;  /* 0xffffffcc00d87947 */ /* 0x000fea000383ffff */
.L_x_14290:
[----:B0-----:R0:W1:Y:S02]  /*13a30*/  SYNCS.PHASECHK.TRANS64.TRYWAIT P0, [R3+URZ+0x16860], R0 ;  /* 0x01686000030075a7 */ /* 0x001064000800017f */
[----:B-1----:R-:W-:Y:S05]  /*13a40*/  @!P0 NANOSLEEP.SYNCS 0x989680 ;  /* 0x009896800000895d */ /* 0x002fea0003900000 */
[----:B------:R-:W1:Y:S02]  /*13a50*/  @!P0 SYNCS.PHASECHK.TRANS64 P0, [R3+URZ+0x16860], R0 ;  /* 0x01686000030085a7 */ /* 0x000e64000800007f */
[----:B-1----:R-:W-:Y:S05]  /*13a60*/  @!P0 BRA `(.L_x_14290) ;  /* 0xfffffffc00f08947 */ /* 0x002fea000383ffff */
[----:B------:R-:W-:Y:S05]  /*13a70*/  BRA `(.L_x_14360) ;  /* 0xffffffd000d87947 */ /* 0x000fea000383ffff */
.L_x_14296:
[----:B------:R-:W-:Y:S01]  /*13a80*/  BSSY B0, `(.L_x_14361) ;  /* 0x0000008000007945 */ /* 0x000fe20003800000 */
[----:B------:R-:W-:Y:S02]  /*13a90*/  IMAD.MOV.U32 R13, RZ, RZ, R24 ;  /* 0x000000ffff0d7224 */ /* 0x000fe400078e0018 */
[----:B------:R-:W-:Y:S02]  /*13aa0*/  IMAD.MOV.U32 R12, RZ, RZ, RZ ;  /* 0x000000ffff0c7224 */ /* 0x000fe400078e00ff */
[----:B------:R-:W-:Y:S02]  /*13ab0*/  IMAD.MOV.U32 R11, RZ, RZ, 0x1f ;  /* 0x0000001fff0b7424 */ /* 0x000fe400078e00ff */
[----:B------:R-:W-:-:S07]  /*13ac0*/  IMAD.MOV.U32 R15, RZ, RZ, -0x1 ;  /* 0xffffffffff0f7424 */ /* 0x000fce00078e00ff */
[----:B-1-3--:R-:W-:Y:S05]  /*13ad0*/  WARPSYNC.COLLECTIVE R15, `(.L_x_14362) ;  /* 0x000000000f087348 */ /* 0x00afea0003c00000 */
[----:B------:R0:W2:Y:S02]  /*13ae0*/  SHFL.IDX P6, R14, R13, R12, R11 ;  /* 0x0000000c0d0e7389 */ /* 0x0000a400000c000b */
[----:B0123--:R-:W-:Y:S01]  /*13af0*/  ENDCOLLECTIVE ;  /* 0x000000000000791b */ /* 0x00ffe20003800000 */
.L_x_14362:
[----:B------:R-:W-:Y:S05]  /*13b00*/  BSYNC B0 ;  /* 0x0000000000007941 */ /* 0x000fea0003800000 */
.L_x_14361:
[----:B------:R-:W-:Y:S01]  /*13b10*/  IMAD.MOV.U32 R13, RZ, RZ, R24 ;  /* 0x000000ffff0d7224 */ /* 0x000fe200078e0018 */
[----:B------:R-:W-:Y:S01]  /*13b20*/  IADD3 R9, R27, R8, RZ ;  /* 0x000000081b097210 */ /* 0x000fe20007ffe0ff */
[----:B------:R-:W-:Y:S02]  /*13b30*/  IMAD.MOV.U32 R12, RZ, RZ, 0x1 ;  /* 0x00000001ff0c7424 */ /* 0x000fe400078e00ff */
[----:B------:R-:W-:Y:S02]  /*13b40*/  IMAD.MOV.U32 R11, RZ, RZ, 0x1f ;  /* 0x0000001fff0b7424 */ /* 0x000fe400078e00ff */
[----:B------:R-:W-:Y:S02]  /*13b50*/  IMAD.MOV.U32 R15, RZ, RZ, -0x1 ;  /* 0xffffffffff0f7424 */ /* 0x000fe400078e00ff */
[----:B------:R-:W-:-:S07]  /*13b60*/  IMAD.MOV.U32 R0, RZ, RZ, R14 ;  /* 0x000000ffff007224 */ /* 0x000fce00078e000e */
[----:B------:R-:W-:Y:S05]  /*13b70*/  WARPSYNC.COLLECTIVE R15, `(.L_x_14363) ;  /* 0x000000000f087348 */ /* 0x000fea0003c00000 */
[----:B------:R0:W1:Y:S02]  /*13b80*/  SHFL.IDX P6, R14, R13, R12, R11 ;  /* 0x0000000c0d0e7389 */ /* 0x00006400000c000b */
[----:B01----:R-:W-:Y:S01]  /*13b90*/  ENDCOLLECTIVE ;  /* 0x000000000000791b */ /* 0x003fe20003800000 */
.L_x_14363:
        /* <DEDUP_REMOVED lines=23> */
.L_x_14364:
[----:B------:R-:W-:Y:S01]  /*13d10*/  IMAD.MOV.U32 R12, RZ, RZ, 0x2 ;  /* 0x00000002ff0c7424 */ /* 0x000fe200078e00ff */
[----:B------:R-:W-:-:S05]  /*13d20*/  SEL R4, R14, RZ, P1 ;  /* 0x000000ff0e047207 */ /* 0x000fca0000800000 */
[----:B------:R-:W-:-:S04]  /*13d30*/  IMAD.IADD R4, R13, 0x1, R4 ;  /* 0x000000010d047824 */ /* 0x000fc800078e0204 */
[----:B------:R-:W-:-:S07]  /*13d40*/  IMAD.MOV.U32 R13, RZ, RZ, R4 ;  /* 0x000000ffff0d7224 */ /* 0x000fce00078e0004 */
[----:B------:R-:W-:Y:S05]  /*13d50*/  WARPSYNC.COLLECTIVE R15, `(.L_x_14365) ;  /* 0x000000000f087348 */ /* 0x000fea0003c00000 */
[----:B------:R0:W1:Y:S02]  /*13d60*/  SHFL.UP P6, R14, R13, R12, R11 ;  /* 0x0400000c0d0e7389 */ /* 0x00006400000c000b */
[----:B01----:R-:W-:Y:S01]  /*13d70*/  ENDCOLLECTIVE ;  /* 0x000000000000791b */ /* 0x003fe20003800000 */
.L_x_14365:
[----:B------:R-:W-:Y:S01]  /*13d80*/  IMAD.MOV.U32 R12, RZ, RZ, 0x4 ;  /* 0x00000004ff0c7424 */ /* 0x000fe200078e00ff */
[----:B------:R-:W-:-:S05]  /*13d90*/  SEL R3, R14, RZ, P2 ;  /* 0x000000ff0e037207 */ /* 0x000fca0001000000 */
[----:B------:R-:W-:-:S04]  /*13da0*/  IMAD.IADD R2, R4, 0x1, R3 ;  /* 0x0000000104027824 */ /* 0x000fc800078e0203 */
[----:B------:R-:W-:-:S07]  /*13db0*/  IMAD.MOV.U32 R13, RZ, RZ, R2 ;  /* 0x000000ffff0d7224 */ /* 0x000fce00078e0002 */
[----:B------:R-:W-:Y:S05]  /*13dc0*/  WARPSYNC.COLLECTIVE R15, `(.L_x_14366) ;  /* 0x000000000f087348 */ /* 0x000fea0003c00000 */
[----:B------:R0:W1:Y:S02]  /*13dd0*/  SHFL.UP P6, R14, R13, R12, R11 ;  /* 0x0400000c0d0e7389 */ /* 0x00006400000c000b */
[----:B01----:R-:W-:Y:S01]  /*13de0*/  ENDCOLLECTIVE ;  /* 0x000000000000791b */ /* 0x003fe20003800000 */
.L_x_14366:
[----:B------:R-:W-:Y:S01]  /*13df0*/  IMAD.MOV.U32 R12, RZ, RZ, 0x8 ;  /* 0x00000008ff0c7424 */ /* 0x000fe200078e00ff */
[----:B------:R-:W-:-:S05]  /*13e00*/  SEL R3, R14, RZ, P3 ;  /* 0x000000ff0e037207 */ /* 0x000fca0001800000 */
[----:B------:R-:W-:-:S04]  /*13e10*/  IMAD.IADD R3, R2, 0x1, R3 ;  /* 0x0000000102037824 */ /* 0x000fc800078e0203 */
[----:B------:R-:W-:-:S07]  /*13e20*/  IMAD.MOV.U32 R13, RZ, RZ, R3 ;  /* 0x000000ffff0d7224 */ /* 0x000fce00078e0003 */
[----:B------:R-:W-:Y:S05]  /*13e30*/  WARPSYNC.COLLECTIVE R15, `(.L_x_14367) ;  /* 0x000000000f087348 */ /* 0x000fea0003c00000 */
[----:B------:R0:W1:Y:S02]  /*13e40*/  SHFL.UP P6, R14, R13, R12, R11 ;  /* 0x0400000c0d0e7389 */ /* 0x00006400000c000b */
[----:B01----:R-:W-:Y:S01]  /*13e50*/  ENDCOLLECTIVE ;  /* 0x000000000000791b */ /* 0x003fe20003800000 */
.L_x_14367:
[----:B------:R-:W-:Y:S01]  /*13e60*/  IMAD.MOV.U32 R12, RZ, RZ, 0x10 ;  /* 0x00000010ff0c7424 */ /* 0x000fe200078e00ff */
[----:B------:R-:W-:-:S05]  /*13e70*/  SEL R4, R14, RZ, P4 ;  /* 0x000000ff0e047207 */ /* 0x000fca0002000000 */
[----:B------:R-:W-:-:S05]  /*13e80*/  IMAD.IADD R4, R3, 0x1, R4 ;  /* 0x0000000103047824 */ /* 0x000fca00078e0204 */
[----:B------:R-:W-:-:S07]  /*13e90*/  MOV R13, R4 ;  /* 0x00000004000d7202 */ /* 0x000fce0000000f00 */
[----:B------:R-:W-:Y:S05]  /*13ea0*/  WARPSYNC.COLLECTIVE R15, `(.L_x_14368) ;  /* 0x000000000f087348 */ /* 0x000fea0003c00000 */
[----:B------:R0:W1:Y:S02]  /*13eb0*/  SHFL.UP P6, R14, R13, R12, R11 ;  /* 0x0400000c0d0e7389 */ /* 0x00006400000c000b */
[----:B01----:R-:W-:Y:S01]  /*13ec0*/  ENDCOLLECTIVE ;  /* 0x000000000000791b */ /* 0x003fe20003800000 */
.L_x_14368:
        /* <DEDUP_REMOVED lines=8> */
.L_x_14369:
[----:B------:R-:W-:Y:S05]  /*13f50*/  BRA `(.L_x_14370) ;  /* 0xffffffd400147947 */ /* 0x000fea000383ffff */
.L_x_14299:
[----:B------:R-:W-:Y:S01]  /*13f60*/  BSSY B0, `(.L_x_14371) ;  /* 0x0000007000007945 */ /* 0x000fe20003800000 */
[----:B------:R-:W-:Y:S02]  /*13f70*/  IMAD.MOV.U32 R12, RZ, RZ, 0x1 ;  /* 0x00000001ff0c7424 */ /* 0x000fe400078e00ff */
[----:B------:R-:W-:Y:S02]  /*13f80*/  IMAD.MOV.U32 R11, RZ, RZ, RZ ;  /* 0x000000ffff0b7224 */ /* 0x000fe400078e00ff */
[----:B------:R-:W-:-:S07]  /*13f90*/  IMAD.MOV.U32 R15, RZ, RZ, -0x1 ;  /* 0xffffffffff0f7424 */ /* 0x000fce00078e00ff */
[----:B-1----:R-:W-:Y:S05]  /*13fa0*/  WARPSYNC.COLLECTIVE R15, `(.L_x_14372) ;  /* 0x000000000f087348 */ /* 0x002fea0003c00000 */
[----:B------:R0:W2:Y:S02]  /*13fb0*/  SHFL.UP P6, R14, R13, R12, R11 ;  /* 0x0400000c0d0e7389 */ /* 0x0000a400000c000b */
[----:B012---:R-:W-:Y:S01]  /*13fc0*/  ENDCOLLECTIVE ;  /* 0x000000000000791b */ /* 0x007fe20003800000 */
.L_x_14372:
[----:B------:R-:W-:Y:S05]  /*13fd0*/  BSYNC B0 ;  /* 0x0000000000007941 */ /* 0x000fea0003800000 */
.L_x_14371:
        /* <DEDUP_REMOVED lines=8> */
.L_x_14373:
[----:B------:R-:W-:Y:S02]  /*14060*/  MOV R12, 0x4 ;  /* 0x00000004000c7802 */ /* 0x000fe40000000f00 */
[----:B------:R-:W-:-:S05]  /*14070*/  SEL R2, R14, RZ, P2 ;  /* 0x000000ff0e027207 */ /* 0x000fca0001000000 */
[----:B------:R-:W-:-:S04]  /*14080*/  IMAD.IADD R2, R13, 0x1, R2 ;  /* 0x000000010d027824 */ /* 0x000fc800078e0202 */
[----:B------:R-:W-:-:S07]  /*14090*/  IMAD.MOV.U32 R13, RZ, RZ, R2 ;  /* 0x000000ffff0d7224 */ /* 0x000fce00078e0002 */
[----:B------:R-:W-:Y:S05]  /*140a0*/  WARPSYNC.COLLECTIVE R15, `(.L_x_14374) ;  /* 0x000000000f087348 */ /* 0x000fea0003c00000 */
[----:B------:R0:W1:Y:S02]  /*140b0*/  SHFL.UP P6, R14, R13, R12, R11 ;  /* 0x0400000c0d0e7389 */ /* 0x00006400000c000b */
[----:B01----:R-:W-:Y:S01]  /*140c0*/  ENDCOLLECTIVE ;  /* 0x000000000000791b */ /* 0x003fe20003800000 */
.L_x_14374:
[----:B------:R-:W-:Y:S01]  /*140d0*/  IMAD.MOV.U32 R12, RZ, RZ, 0x8 ;  /* 0x00000008ff0c7424 */ /* 0x000fe200078e00ff */
[----:B------:R-:W-:-:S05]  /*140e0*/  SEL R3, R14, RZ, P3 ;  /* 0x000000ff0e037207 */ /* 0x000fca0001800000 */
[----:B------:R-:W-:-:S04]  /*140f0*/  IMAD.IADD R3, R2, 0x1, R3 ;  /* 0x0000000102037824 */ /* 0x000fc800078e0203 */
[----:B------:R-:W-:-:S07]  /*14100*/  IMAD.MOV.U32 R13, RZ, RZ, R3 ;  /* 0x000000ffff0d7224 */ /* 0x000fce00078e0003 */
[----:B------:R-:W-:Y:S05]  /*14110*/  WARPSYNC.COLLECTIVE R15, `(.L_x_14375) ;  /* 0x000000000f087348 */ /* 0x000fea0003c00000 */
[----:B------:R0:W1:Y:S02]  /*14120*/  SHFL.UP P6, R14, R13, R12, R11 ;  /* 0x0400000c0d0e7389 */ /* 0x00006400000c000b */
[----:B01----:R-:W-:Y:S01]  /*14130*/  ENDCOLLECTIVE ;  /* 0x000000000000791b */ /* 0x003fe20003800000 */
.L_x_14375:
[----:B------:R-:W-:Y:S01]  /*14140*/  IMAD.MOV.U32 R12, RZ, RZ, 0x10 ;  /* 0x00000010ff0c7424 */ /* 0x000fe200078e00ff */
[----:B------:R-:W-:-:S05]  /*14150*/  SEL R4, R14, RZ, P4 ;  /* 0x000000ff0e047207 */ /* 0x000fca0002000000 */
[----:B------:R-:W-:-:S04]  /*14160*/  IMAD.IADD R4, R3, 0x1, R4 ;  /* 0x0000000103047824 */ /* 0x000fc800078e0204 */
[----:B------:R-:W-:-:S07]  /*14170*/  IMAD.MOV.U32 R13, RZ, RZ, R4 ;  /* 0x000000ffff0d7224 */ /* 0x000fce00078e0004 */
[----:B------:R-:W-:Y:S05]  /*14180*/  WARPSYNC.COLLECTIVE R15, `(.L_x_14376) ;  /* 0x000000000f087348 */ /* 0x000fea0003c00000 */
[----:B------:R0:W1:Y:S02]  /*14190*/  SHFL.UP P6, R14, R13, R12, R11 ;  /* 0x0400000c0d0e7389 */ /* 0x00006400000c000b */
[----:B01----:R-:W-:Y:S01]  /*141a0*/  ENDCOLLECTIVE ;  /* 0x000000000000791b */ /* 0x003fe20003800000 */
.L_x_14376:
        /* <DEDUP_REMOVED lines=8> */
.L_x_14377:
[----:B------:R-:W-:Y:S05]  /*14230*/  BRA `(.L_x_14378) ;  /* 0xffffffd400007947 */ /* 0x000fea000383ffff */
.L_x_14301:
[----:B------:R-:W-:Y:S01]  /*14240*/  BSSY B0, `(.L_x_14379) ;  /* 0x0000006000007945 */ /* 0x000fe20003800000 */
[----:B------:R-:W-:Y:S01]  /*14250*/  PLOP3.LUT P6, PT, P6, PT, PT, 0x8, 0x0 ;  /* 0x000000000000781c */ /* 0x000fe200037ce170 */
[----:B------:R-:W-:-:S12]  /*14260*/  IMAD.MOV.U32 R15, RZ, RZ, -0x1 ;  /* 0xffffffffff0f7424 */ /* 0x000fd800078e00ff */
[----:B01----:R-:W-:Y:S05]  /*14270*/  WARPSYNC.COLLECTIVE R15, `(.L_x_14380) ;  /* 0x000000000f087348 */ /* 0x003fea0003c00000 */
[----:B------:R-:W-:Y:S01]  /*14280*/  VOTE.ANY R14, PT, P6 ;  /* 0x00000000000e7806 */ /* 0x000fe200030e0100 */
[----:B01----:R-:W-:Y:S06]  /*14290*/  ENDCOLLECTIVE ;  /* 0x000000000000791b */ /* 0x003fec0003800000 */
.L_x_14380:
[----:B------:R-:W-:Y:S05]  /*142a0*/  BSYNC B0 ;  /* 0x0000000000007941 */ /* 0x000fea0003800000 */
.L_x_14379:
[----:B------:R-:W-:Y:S01]  /*142b0*/  IMAD.MOV.U32 R2, RZ, RZ, R14 ;  /* 0x000000ffff027224 */ /* 0x000fe200078e000e */
[----:B------:R-:W-:Y:S01]  /*142c0*/  MOV R15, 0xffffffff ;  /* 0xffffffff000f7802 */ /* 0x000fe20000000f00 */
[----:B------:R-:W-:Y:S02]  /*142d0*/  IMAD.MOV.U32 R13, RZ, RZ, R25 ;  /* 0x000000ffff0d7224 */ /* 0x000fe400078e0019 */
[----:B------:R0:W1:Y:S01]  /*142e0*/  POPC R12, R2 ;  /* 0x00000002000c7309 */ /* 0x0000620000000000 */
[----:B------:R-:W-:-:S07]  /*142f0*/  IMAD.MOV.U32 R11, RZ, RZ, 0x1f ;  /* 0x0000001fff0b7424 */ /* 0x000fce00078e00ff */
[----:B01----:R-:W-:Y:S05]  /*14300*/  WARPSYNC.COLLECTIVE R15, `(.L_x_14381) ;  /* 0x000000000f087348 */ /* 0x003fea0003c00000 */
[----:B-1----:R1:W2:Y:S02]  /*14310*/  SHFL.IDX P6, R14, R13, R12, R11 ;  /* 0x0000000c0d0e7389 */ /* 0x0022a400000c000b */
[----:B012---:R-:W-:Y:S01]  /*14320*/  ENDCOLLECTIVE ;  /* 0x000000000000791b */ /* 0x007fe20003800000 */
.L_x_14381:
[----:B------:R-:W-:Y:S02]  /*14330*/  IMAD.IADD R27, R12, 0x1, R27 ;  /* 0x000000010c1b7824 */ /* 0x000fe400078e021b */
[----:B------:R-:W-:Y:S02]  /*14340*/  IMAD.MOV.U32 R13, RZ, RZ, R5 ;  /* 0x000000ffff0d7224 */ /* 0x000fe400078e0005 */
[----:B------:R-:W-:-:S07]  /*14350*/  IMAD.MOV.U32 R25, RZ, RZ, R14 ;  /* 0x000000ffff197224 */ /* 0x000fce00078e000e */
[----:B------:R-:W-:Y:S05]  /*14360*/  WARPSYNC.COLLECTIVE R15, `(.L_x_14382) ;  /* 0x000000000f087348 */ /* 0x000fea0003c00000 */
[----:B------:R0:W1:Y:S02]  /*14370*/  SHFL.IDX P6, R14, R13, R12, R11 ;  /* 0x0000000c0d0e7389 */ /* 0x00006400000c000b */
[----:B01----:R-:W-:Y:S01]  /*14380*/  ENDCOLLECTIVE ;  /* 0x000000000000791b */ /* 0x003fe20003800000 */
.L_x_14382:
[----:B------:R-:W-:Y:S01]  /*14390*/  IMAD.MOV.U32 R5, RZ, RZ, R14 ;  /* 0x000000ffff057224 */ /* 0x000fe200078e000e */
[----:B------:R-:W-:Y:S06]  /*143a0*/  BRA `(.L_x_14383) ;  /* 0xffffffd000e47947 */ /* 0x000fec000383ffff */
.L_x_14303:
[----:B------:R-:W-:Y:S01]  /*143b0*/  BSSY B0, `(.L_x_14384) ;  /* 0x0000007000007945 */ /* 0x000fe20003800000 */
[----:B------:R-:W-:Y:S02]  /*143c0*/  IMAD.MOV.U32 R13, RZ, RZ, R3 ;  /* 0x000000ffff0d7224 */ /* 0x000fe400078e0003 */
[----:B------:R-:W-:Y:S02]  /*143d0*/  IMAD.MOV.U32 R11, RZ, RZ, 0x1f ;  /* 0x0000001fff0b7424 */ /* 0x000fe400078e00ff */
[----:B------:R-:W-:-:S07]  /*143e0*/  IMAD.MOV.U32 R15, RZ, RZ, -0x1 ;  /* 0xffffffffff0f7424 */ /* 0x000fce00078e00ff */
[----:B01-34-:R-:W-:Y:S05]  /*143f0*/  WARPSYNC.COLLECTIVE R15, `(.L_x_14385) ;  /* 0x000000000f087348 */ /* 0x01bfea0003c00000 */
[----:B------:R2:W0:Y:S02]  /*14400*/  SHFL.IDX P6, R14, R13, R12, R11 ;  /* 0x0000000c0d0e7389 */ /* 0x00042400000c000b */
[----:B01234-:R-:W-:Y:S01]  /*14410*/  ENDCOLLECTIVE ;  /* 0x000000000000791b */ /* 0x01ffe20003800000 */
.L_x_14385:
[----:B------:R-:W-:Y:S05]  /*14420*/  BSYNC B0 ;  /* 0x0000000000007941 */ /* 0x000fea0003800000 */
.L_x_14384:
[----:B------:R-:W-:Y:S01]  /*14430*/  IMAD.MOV.U32 R24, RZ, RZ, R14 ;  /* 0x000000ffff187224 */ /* 0x000fe200078e000e */
[----:B------:R-:W-:Y:S06]  /*14440*/  BRA `(.L_x_14302) ;  /* 0xffffffd000d47947 */ /* 0x000fec000383ffff */
.L_x_14309:
[----:B0-----:R0:W4:Y:S02]  /*14450*/  SYNCS.PHASECHK.TRANS64.TRYWAIT P0, [R9+URZ+0x16820], R0 ;  /* 0x01682000090075a7 */ /* 0x001124000800017f */
[----:B----4-:R-:W-:Y:S05]  /*14460*/  @!P0 NANOSLEEP.SYNCS 0x989680 ;  /* 0x009896800000895d */ /* 0x010fea0003900000 */
[----:B------:R-:W4:Y:S02]  /*14470*/  @!P0 SYNCS.PHASECHK.TRANS64 P0, [R9+URZ+0x16820], R0 ;  /* 0x01682000090085a7 */ /* 0x000f24000800007f */
[----:B----4-:R-:W-:Y:S05]  /*14480*/  @!P0 BRA `(.L_x_14309) ;  /* 0xfffffffc00f08947 */ /* 0x010fea000383ffff */
[----:B------:R-:W-:Y:S05]  /*14490*/  BRA `(.L_x_14386) ;  /* 0xffffffdc002c7947 */ /* 0x000fea000383ffff */
.L_x_14310:
[----:B------:R-:W4:Y:S01]  /*144a0*/  S2R R2, SR_TID.X ;  /* 0x0000000000027919 */ /* 0x000f220000002100 */
[----:B------:R-:W-:Y:S01]  /*144b0*/  BSSY B0, `(.L_x_14387) ;  /* 0x000000a000007945 */ /* 0x000fe20003800000 */
[----:B------:R-:W-:Y:S02]  /*144c0*/  IMAD.MOV.U32 R12, RZ, RZ, RZ ;  /* 0x000000ffff0c7224 */ /* 0x000fe400078e00ff */
[----:B------:R-:W-:Y:S02]  /*144d0*/  IMAD.MOV.U32 R11, RZ, RZ, 0x1f ;  /* 0x0000001fff0b7424 */ /* 0x000fe400078e00ff */
[----:B------:R-:W-:Y:S01]  /*144e0*/  IMAD.MOV.U32 R15, RZ, RZ, -0x1 ;  /* 0xffffffffff0f7424 */ /* 0x000fe200078e00ff */
[----:B----4-:R-:W-:-:S04]  /*144f0*/  SHF.R.U32.HI R2, RZ, 0x5, R2 ;  /* 0x00000005ff027819 */ /* 0x010fc80000011602 */
[----:B------:R-:W-:-:S05]  /*14500*/  LOP3.LUT R2, R2, 0x3, RZ, 0xc0, !PT ;  /* 0x0000000302027812 */ /* 0x000fca00078ec0ff */
[----:B------:R-:W-:-:S07]  /*14510*/  IMAD.MOV.U32 R13, RZ, RZ, R2 ;  /* 0x000000ffff0d7224 */ /* 0x000fce00078e0002 */
[----:B0123--:R-:W-:Y:S05]  /*14520*/  WARPSYNC.COLLECTIVE R15, `(.L_x_14388) ;  /* 0x000000000f087348 */ /* 0x00ffea0003c00000 */
[----:B------:R4:W0:Y:S02]  /*14530*/  SHFL.IDX P6, R14, R13, R12, R11 ;  /* 0x0000000c0d0e7389 */ /* 0x00082400000c000b */
[----:B01234-:R-:W-:Y:S01]  /*14540*/  ENDCOLLECTIVE ;  /* 0x000000000000791b */ /* 0x01ffe20003800000 */
.L_x_14388:
[----:B------:R-:W-:Y:S05]  /*14550*/  BSYNC B0 ;  /* 0x0000000000007941 */ /* 0x000fea0003800000 */
.L_x_14387:
[----:B------:R-:W-:Y:S05]  /*14560*/  BRA `(.L_x_14389) ;  /* 0xffffffdc00147947 */ /* 0x000fea000383ffff */
.L_x_14313:
[----:B------:R-:W-:Y:S01]  /*14570*/  BSSY B1, `(.L_x_14390) ;  /* 0x0000006000017945 */ /* 0x000fe20003800000 */
[----:B------:R-:W-:-:S07]  /*14580*/  IMAD.MOV.U32 R15, RZ, RZ, -0x1 ;  /* 0xffffffffff0f7424 */ /* 0x000fce00078e00ff */
[----:B0123--:R-:W-:Y:S05]  /*14590*/  WARPSYNC.COLLECTIVE R15, `(.L_x_14391) ;  /* 0x000000000f0c7348 */ /* 0x00ffea0003c00000 */
[----:B------:R-:W-:Y:S02]  /*145a0*/  ELECT P6, UR62, PT ;  /* 0x00000000003e782f */ /* 0x000fe400038c0000 */
[----:B------:R-:W-:Y:S01]  /*145b0*/  MOV R14, UR62 ;  /* 0x0000003e000e7c02 */ /* 0x000fe20008000f00 */
[----:B0123--:R-:W-:Y:S10]  /*145c0*/  ENDCOLLECTIVE ;  /* 0x000000000000791b */ /* 0x00fff40003800000 */
.L_x_14391:
[----:B------:R-:W-:Y:S05]  /*145d0*/  BSYNC B1 ;  /* 0x0000000000017941 */ /* 0x000fea0003800000 */
.L_x_14390:
[----:B------:R-:W-:Y:S05]  /*145e0*/  BRA `(.L_x_14392) ;  /* 0xffffffdc000c7947 */ /* 0x000fea000383ffff */
.L_x_14315:
[----:B0-----:R0:W3:Y:S02]  /*145f0*/  SYNCS.PHASECHK.TRANS64.TRYWAIT P0, [R7+URZ], R2 ;  /* 0x00000002070075a7 */ /* 0x0010e4000800017f */
[----:B---3--:R-:W-:Y:S05]  /*14600*/  @!P0 NANOSLEEP.SYNCS 0x989680 ;  /* 0x009896800000895d */ /* 0x008fea0003900000 */
[----:B------:R-:W3:Y:S02]  /*14610*/  @!P0 SYNCS.PHASECHK.TRANS64 P0, [R7+URZ], R2 ;  /* 0x00000002070085a7 */ /* 0x000ee4000800007f */
[----:B---3--:R-:W-:Y:S05]  /*14620*/  @!P0 BRA `(.L_x_14315) ;  /* 0xfffffffc00f08947 */ /* 0x008fea000383ffff */
[----:B------:R-:W-:Y:S05]  /*14630*/  BRA `(.L_x_14393) ;  /* 0xffffffdc00407947 */ /* 0x000fea000383ffff */
.L_x_14316:
[----:B---3--:R3:W4:Y:S02]  /*14640*/  SYNCS.PHASECHK.TRANS64.TRYWAIT P0, [R3+URZ], R0 ;  /* 0x00000000030075a7 */ /* 0x008724000800017f */
[----:B----4-:R-:W-:Y:S05]  /*14650*/  @!P0 NANOSLEEP.SYNCS 0x989680 ;  /* 0x009896800000895d */ /* 0x010fea0003900000 */
[----:B------:R-:W4:Y:S02]  /*14660*/  @!P0 SYNCS.PHASECHK.TRANS64 P0, [R3+URZ], R0 ;  /* 0x00000000030085a7 */ /* 0x000f24000800007f */
[----:B----4-:R-:W-:Y:S05]  /*14670*/  @!P0 BRA `(.L_x_14316) ;  /* 0xfffffffc00f08947 */ /* 0x010fea000383ffff */
[----:B------:R-:W-:Y:S05]  /*14680*/  BRA `(.L_x_14394) ;  /* 0xffffffdc00347947 */ /* 0x000fea000383ffff */
.L_x_14318:
[----:B---3--:R3:W4:Y:S02]  /*14690*/  SYNCS.PHASECHK.TRANS64.TRYWAIT P0, [R5+URZ], R2 ;  /* 0x00000002050075a7 */ /* 0x008724000800017f */
[----:B----4-:R-:W-:Y:S05]  /*146a0*/  @!P0 NANOSLEEP.SYNCS 0x989680 ;  /* 0x009896800000895d */ /* 0x010fea0003900000 */
[----:B------:R-:W4:Y:S02]  /*146b0*/  @!P0 SYNCS.PHASECHK.TRANS64 P0, [R5+URZ], R2 ;  /* 0x00000002050085a7 */ /* 0x000f24000800007f */
[----:B----4-:R-:W-:Y:S05]  /*146c0*/  @!P0 BRA `(.L_x_14318) ;  /* 0xfffffffc00f08947 */ /* 0x010fea000383ffff */
[----:B------:R-:W-:Y:S05]  /*146d0*/  BRA `(.L_x_14395) ;  /* 0xffffffdc00387947 */ /* 0x000fea000383ffff */
.L_x_14396:
        /* <DEDUP_REMOVED lines=10> */
.L_x_14882:


//--------------------- .text._ZN7cutlass13device_kernelIN5flash11enable_sm90INS1_16FlashAttnFwdSm90INS1_25CollectiveMainloopFwdSm90ILi2EN4cute5tupleIJNS5_1CILi1EEES8_S8_EEENS6_IJNS7_ILi192EEENS7_ILi128EEENS7_ILi64EEEEEELi64ENS_6half_tEfNS_4arch4Sm90ELb1ELb0ELb1ELb1ELb0ELb1ELb0ELb1ELb1ELb1ELb1ELb0EEENS1_21CollectiveEpilogueFwdINS6_IJSA_SC_SB_EEES9_SE_SG_Li384ELb1ELb1ELb1ELb0EEENS1_36VarlenDynamicPersistentTileSchedulerILi192ELi128ELi384ELi128ELb1ELb1ELb1ELb1ELb1ELb1EEEEEEEEEvNT_6ParamsE --------------------------
	.section	.text._ZN7cutlass13device_kernelIN5flash11enable_sm90INS1_16FlashAttnFwdSm90INS1_25CollectiveMainloopFwdSm90ILi2EN4cute5tupleIJNS5_1CILi1EEES8_S8_EEENS6_IJNS7_ILi192EEENS7_ILi128EEENS7_ILi64EEEEEELi64ENS_6half_tEfNS_4arch4Sm90ELb1ELb0ELb1ELb1ELb0ELb1ELb0ELb1ELb1ELb1ELb1ELb0EEENS1_21CollectiveEpilogueFwdINS6_IJSA_SC_SB_EEES9_SE_SG_Li384ELb1ELb1ELb1ELb0EEENS1_36VarlenDynamicPersistentTileSchedulerILi192ELi128ELi384ELi128ELb1ELb1ELb1ELb1ELb1ELb1EEEEEEEEEvNT_6ParamsE,"ax",@progbits
	.align	128
.text._ZN7cutlass13device_kernelIN5flash11enable_sm90INS1_16FlashAttnFwdSm90INS1_25CollectiveMainloopFwdSm90ILi2EN4cute5tupleIJNS5_1CILi1EEES8_S8_EEENS6_IJNS7_ILi192EEENS7_ILi128EEENS7_ILi64EEEEEELi64ENS_6half_tEfNS_4arch4Sm90ELb1ELb0ELb1ELb1ELb0ELb1ELb0ELb1ELb1ELb1ELb1ELb0EEENS1_21CollectiveEpilogueFwdINS6_IJSA_SC_SB_EEES9_SE_SG_Li384ELb1ELb1ELb1ELb0EEENS1_36VarlenDynamicPersistentTileSchedulerILi192ELi128ELi384ELi128ELb1ELb1ELb1ELb1ELb1ELb1EEEEEEEEEvNT_6ParamsE:
        .type           _ZN7cutlass13device_kernelIN5flash11enable_sm90INS1_16FlashAttnFwdSm90INS1_25CollectiveMainloopFwdSm90ILi2EN4cute5tupleIJNS5_1CILi1EEES8_S8_EEENS6_IJNS7_ILi192EEENS7_ILi128EEENS7_ILi64EEEEEELi64ENS_6half_tEfNS_4arch4Sm90ELb1ELb0ELb1ELb1ELb0ELb1ELb0ELb1ELb1ELb1ELb1ELb0EEENS1_21CollectiveEpilogueFwdINS6_IJSA_SC_SB_EEES9_SE_SG_Li384ELb1ELb1ELb1ELb0EEENS1_36VarlenDynamicPersistentTileSchedulerILi192ELi128ELi384ELi128ELb1ELb1ELb1ELb1ELb1ELb1EEEEEEEEEvNT_6ParamsE,@function
        .size           _ZN7cutlass13device_kernelIN5flash11enable_sm90INS1_16FlashAttnFwdSm90INS1_25CollectiveMainloopFwdSm90ILi2EN4cute5tupleIJNS5_1CILi1EEES8_S8_EEENS6_IJNS7_ILi192EEENS7_ILi128EEENS7_ILi64EEEEEELi64ENS_6half_tEfNS_4arch4Sm90ELb1ELb0ELb1ELb1ELb0ELb1ELb0ELb1ELb1ELb1ELb1ELb0EEENS1_21CollectiveEpilogueFwdINS6_IJSA_SC_SB_EEES9_SE_SG_Li384ELb1ELb1ELb1ELb0EEENS1_36VarlenDynamicPersistentTileSchedulerILi192ELi128ELi384ELi128ELb1ELb1ELb1ELb1ELb1ELb1EEEEEEEEEvNT_6ParamsE,(.L_x_14883 - _ZN7cutlass13device_kernelIN5flash11enable_sm90INS1_16FlashAttnFwdSm90INS1_25CollectiveMainloopFwdSm90ILi2EN4cute5tupleIJNS5_1CILi1EEES8_S8_EEENS6_IJNS7_ILi192EEENS7_ILi128EEENS7_ILi64EEEEEELi64ENS_6half_tEfNS_4arch4Sm90ELb1ELb0ELb1ELb1ELb0ELb1ELb0ELb1ELb1ELb1ELb1ELb0EEENS1_21CollectiveEpilogueFwdINS6_IJSA_SC_SB_EEES9_SE_SG_Li384ELb1ELb1ELb1ELb0EEENS1_36VarlenDynamicPersistentTileSchedulerILi192ELi128ELi384ELi128ELb1ELb1ELb1ELb1ELb1ELb1EEEEEEEEEvNT_6ParamsE)
        .other          _ZN7cutlass13device_kernelIN5flash11enable_sm90INS1_16FlashAttnFwdSm90INS1_25CollectiveMainloopFwdSm90ILi2EN4cute5tupleIJNS5_1CILi1EEES8_S8_EEENS6_IJNS7_ILi192EEENS7_ILi128EEENS7_ILi64EEEEEELi64ENS_6half_tEfNS_4arch4Sm90ELb1ELb0ELb1ELb1ELb0ELb1ELb0ELb1ELb1ELb1ELb1ELb0EEENS1_21CollectiveEpilogueFwdINS6_IJSA_SC_SB_EEES9_SE_SG_Li384ELb1ELb1ELb1ELb0EEENS1_36VarlenDynamicPersistentTileSchedulerILi192ELi128ELi384ELi128ELb1ELb1ELb1ELb1ELb1ELb1EEEEEEEEEvNT_6ParamsE,@"STO_CUDA_ENTRY STV_DEFAULT"
_ZN7cutlass13device_kernelIN5flash11enable_sm90INS1_16FlashAttnFwdSm90INS1_25CollectiveMainloopFwdSm90ILi2EN4cute5tupleIJNS5_1CILi1EEES8_S8_EEENS6_IJNS7_ILi192EEENS7_ILi128EEENS7_ILi64EEEEEELi64ENS_6half_tEfNS_4arch4Sm90ELb1ELb0ELb1ELb1ELb0ELb1ELb0ELb1ELb1ELb1ELb1ELb0EEENS1_21CollectiveEpilogueFwdINS6_IJSA_SC_SB_EEES9_SE_SG_Li384ELb1ELb1ELb1ELb0EEENS1_36VarlenDynamicPersistentTileSchedulerILi192ELi128ELi384ELi128ELb1ELb1ELb1ELb1ELb1ELb1EEEEEEEEEvNT_6ParamsE:
        /* <DEDUP_REMOVED lines=23> */
.L_x_14398:
[----:B------:R-:W-:Y:S05]  /*0170*/  BSYNC B0 ;  /* 0x0000000000007941 */ /* 0x000fea0003800000 */
.L_x_14397:
        /* <DEDUP_REMOVED lines=40> */
.L_x_14399:
        /* <DEDUP_REMOVED lines=22> */
.L_x_14400:
        /* <DEDUP_REMOVED lines=18> */
.L_x_14401:
        /* <DEDUP_REMOVED lines=22> */
.L_x_14402:
        /* <DEDUP_REMOVED lines=22> */
.L_x_14403:
        /* <DEDUP_REMOVED lines=9> */
.L_x_14406:
        /* <DEDUP_REMOVED lines=22> */
[----:B-1----:R-:W-:Y:S05]  /*0b30*/  @P0 BRA `(.L_x_14407) ;  /* 0x000001a800780947 */ /* 0x002fea0003800000 */
[----:B------:R-:W2:Y:S01]  /*0b40*/  LDL.LU R13, [R1+0x4c] ;  /* 0x00004c00010d7983 */ /* 0x000ea20000300800 */
        /* <DEDUP_REMOVED lines=11> */
[----:B------:R-:W-:Y:S02]  /*0c00*/  LEA.HI R5, R0, R12, RZ, 0x5 ;  /* 0x0000000c00057211 */ /* 0x000fe400078f28ff */
[----:B------:R-:W-:-:S02]  /*0c10*/  SHF.R.S32.HI R14, RZ, 0x7, R3 ;  /* 0x00000007ff0e7819 */ /* 0x000fc40000011403 */
[----:B------:R-:W-:Y:S02]  /*0c20*/  LEA.HI R10, R10, R9, RZ, 0x3 ;  /* 0x000000090a0a7211 */ /* 0x000fe400078f18ff */
[----:B------:R-:W-:Y:S02]  /*0c30*/  SHF.R.S32.HI R7, RZ, 0x4, R4 ;  /* 0x00000004ff077819 */ /* 0x000fe40000011404 */
[----:B------:R-:W-:Y:S01]  /*0c40*/  SHF.R.S32.HI R15, RZ, 0x5, R5 ;  /* 0x00000005ff0f7819 */ /* 0x000fe20000011405 */
[----:B------:R-:W-:Y:S01]  /*0c50*/  IMAD.HI R5, R14, 0x55555556, RZ ;  /* 0x555555560e057827 */ /* 0x000fe200078e02ff */
[----:B------:R-:W-:Y:S02]  /*0c60*/  LOP3.LUT R3, R4, 0x3fffff0, RZ, 0xc0, !PT ;  /* 0x03fffff004037812 */ /* 0x000fe400078ec0ff */
[----:B------:R-:W-:Y:S02]  /*0c70*/  LOP3.LUT R10, R10, 0xfffffff8, RZ, 0xc0, !PT ;  /* 0xfffffff80a0a7812 */ /* 0x000fe400078ec0ff */
[----:B------:R-:W-:-:S02]  /*0c80*/  LEA.HI R6, R6, R11, RZ, 0x5 ;  /* 0x0000000b06067211 */ /* 0x000fc400078f28ff */
[----:B------:R-:W-:Y:S01]  /*0c90*/  LEA.HI R4, R4, R7, RZ, 0x1 ;  /* 0x0000000704047211 */ /* 0x000fe200078f08ff */
[----:B------:R-:W-:Y:S01]  /*0ca0*/  IMAD.IADD R9, R9, 0x1, -R10 ;  /* 0x0000000109097824 */ /* 0x000fe200078e0a0a */
[----:B------:R-:W-:Y:S02]  /*0cb0*/  LEA.HI R5, R5, R5, RZ, 0x1 ;  /* 0x0000000505057211 */ /* 0x000fe400078f08ff */
[----:B------:R-:W-:Y:S02]  /*0cc0*/  SHF.R.S32.HI R6, RZ, 0x5, R6 ;  /* 0x00000005ff067819 */ /* 0x000fe40000011406 */
[----:B------:R-:W-:Y:S02]  /*0cd0*/  IADD3 R3, R12, -R3, RZ ;  /* 0x800000030c037210 */ /* 0x000fe40007ffe0ff */
[----:B------:R-:W-:Y:S01]  /*0ce0*/  LOP3.LUT R4, R4, 0x1ffffffe, RZ, 0xc0, !PT ;  /* 0x1ffffffe04047812 */ /* 0x000fe200078ec0ff */
[----:B------:R-:W-:Y:S02]  /*0cf0*/  IMAD R5, R5, -0x3, R14 ;  /* 0xfffffffd05057824 */ /* 0x000fe400078e020e */
[----:B------:R-:W-:-:S02]  /*0d00*/  IMAD R6, R6, 0x10, R9 ;  /* 0x0000001006067824 */ /* 0x000fc400078e0209 */
[----:B------:R-:W-:Y:S02]  /*0d10*/  IMAD.IADD R4, R7, 0x1, -R4 ;  /* 0x0000000107047824 */ /* 0x000fe400078e0a04 */
[----:B------:R-:W-:Y:S01]  /*0d20*/  IMAD R3, R15, 0x10, R3 ;  /* 0x000000100f037824 */ /* 0x000fe200078e0203 */
[----:B------:R-:W-:-:S03]  /*0d30*/  LEA R10, R5, R6, 0x6 ;  /* 0x00000006050a7211 */ /* 0x000fc600078e30ff */
[----:B------:R-:W-:Y:S02]  /*0d40*/  IMAD R7, R3, 0x8, R4 ;  /* 0x0000000803077824 */ /* 0x000fe400078e0204 */
[----:B------:R-:W-:Y:S01]  /*0d50*/  STL [R1+0x68], R10 ;  /* 0x0000680a01007387 */ /* 0x000fe20000100800 */
[----:B------:R-:W-:-:S04]  /*0d60*/  LOP3.LUT R8, R8, 0x7ffffffc, RZ, 0xc0, !PT ;  /* 0x7ffffffc08087812 */ /* 0x000fc800078ec0ff */
[----:B------:R-:W-:Y:S02]  /*0d70*/  IADD3 R8, R11, -R8, RZ ;  /* 0x800000080b087210 */ /* 0x000fe40007ffe0ff */
[----:B------:R-:W-:Y:S01]  /*0d80*/  CS2R R22, SRZ ;  /* 0x0000000000167805 */ /* 0x000fe2000001ff00 */
[----:B------:R-:W-:Y:S02]  /*0d90*/  IMAD.MOV.U32 R154, RZ, RZ, RZ ;  /* 0x000000ffff9a7224 */ /* 0x000fe400078e00ff */
[----:B------:R-:W-:Y:S01]  /*0da0*/  IMAD.MOV.U32 R18, RZ, RZ, RZ ;  /* 0x000000ffff127224 */ /* 0x000fe200078e00ff */
        /* <DEDUP_REMOVED lines=14> */
[----:B------:R-:W-:-:S02]  /*0e90*/  LEA.HI R5, R5, R9, RZ, 0x3 ;  /* 0x0000000905057211 */ /* 0x000fc400078f18ff */
[----:B------:R-:W-:Y:S01]  /*0ea0*/  SHF.L.U32 R3, R9, 0x6, RZ ;  /* 0x0000000609037819 */ /* 0x000fe200000006ff */
[----:B------:R-:W-:Y:S01]  /*0eb0*/  IMAD.IADD R4, R19, 0x1, -R4 ;  /* 0x0000000113047824 */ /* 0x000fe200078e0a04 */
[----:B------:R-:W-:Y:S01]  /*0ec0*/  SHF.R.S32.HI R0, RZ, 0x1f, R19 ;  /* 0x0000001fff007819 */ /* 0x000fe20000011413 */
[C---:B------:R-:W-:Y:S01]  /*0ed0*/  IMAD.SHL.U32 R16, R6.reuse, 0x8, RZ ;  /* 0x0000000806107824 */ /* 0x040fe200078e00ff */
[----:B------:R-:W-:Y:S01]  /*0ee0*/  LEA.HI R0, R6, R6, RZ, 0x1 ;  /* 0x0000000606007211 */ /* 0x000fe200078f08ff */
[----:B------:R-:W-:Y:S01]  /*0ef0*/  IMAD.SHL.U32 R5, R5, 0x40, RZ ;  /* 0x0000004005057824 */ /* 0x000fe200078e00ff */
[----:B------:R-:W-:Y:S01]  /*0f00*/  LOP3.LUT R3, R3, 0x1c0, RZ, 0xc0, !PT ;  /* 0x000001c003037812 */ /* 0x000fe200078ec0ff */
[----:B------:R-:W-:Y:S01]  /*0f10*/  STL [R1+0x5c], RZ ;  /* 0x00005cff01007387 */ /* 0x000fe20000100800 */
[----:B------:R-:W-:Y:S02]  /*0f20*/  LOP3.LUT R0, R0, 0x1ffffffe, RZ, 0xc0, !PT ;  /* 0x1ffffffe00007812 */ /* 0x000fe400078ec0ff */
[----:B------:R-:W-:Y:S01]  /*0f30*/  SHF.R.U32.HI R9, RZ, 0x3, R3 ;  /* 0x00000003ff097819 */ /* 0x000fe20000011603 */
[----:B------:R0:W-:Y:S01]  /*0f40*/  STL [R1+0x44], R4 ;  /* 0x0000440401007387 */ /* 0x0001e20000100800 */
[----:B------:R-:W-:Y:S01]  /*0f50*/  LOP3.LUT R3, R3, 0x38, R16, 0xf8, !PT ;  /* 0x0000003803037812 */ /* 0x000fe200078ef810 */
[----:B------:R-:W-:Y:S01]  /*0f60*/  IMAD.IADD R0, R6, 0x1, -R0 ;  /* 0x0000000106007824 */ /* 0x000fe200078e0a00 */
[----:B0-----:R-:W-:Y:S01]  /*0f70*/  LOP3.LUT R4, R5, 0xfffffe00, RZ, 0xc0, !PT ;  /* 0xfffffe0005047812 */ /* 0x001fe200078ec0ff */
[----:B------:R-:W-:-:S03]  /*0f80*/  IMAD.SHL.U32 R5, R7, 0x8, RZ ;  /* 0x0000000807057824 */ /* 0x000fc600078e00ff */
[----:B------:R-:W-:Y:S01]  /*0f90*/  LOP3.LUT R3, R4, R3, R9, 0xf6, !PT ;  /* 0x0000000304037212 */ /* 0x000fe200078ef609 */
[----:B------:R0:W-:Y:S01]  /*0fa0*/  STL [R1+0x48], R4 ;  /* 0x0000480401007387 */ /* 0x0001e20000100800 */
[----:B------:R-:W-:-:S03]  /*0fb0*/  IMAD R0, R0, 0x8, R10 ;  /* 0x0000000800007824 */ /* 0x000fc600078e020a */
[----:B------:R-:W-:Y:S01]  /*0fc0*/  IMAD R3, R3, 0x2, R2 ;  /* 0x0000000203037824 */ /* 0x000fe200078e0202 */
[----:B------:R1:W-:Y:S01]  /*0fd0*/  STL [R1+0x6c], R5 ;  /* 0x00006c0501007387 */ /* 0x0003e20000100800 */
[----:B0-----:R-:W-:-:S05]  /*0fe0*/  IMAD.SHL.U32 R4, R8, 0x2, RZ ;  /* 0x0000000208047824 */ /* 0x001fca00078e00ff */
[----:B------:R1:W-:Y:S04]  /*0ff0*/  STL [R1+0x38], R4 ;  /* 0x0000380401007387 */ /* 0x0003e80000100800 */
[----:B------:R1:W-:Y:S04]  /*1000*/  STL [R1+0x4c], R0 ;  /* 0x00004c0001007387 */ /* 0x0003e80000100800 */
[----:B------:R1:W-:Y:S01]  /*1010*/  STL [R1+0x64], R3 ;  /* 0x0000640301007387 */ /* 0x0003e20000100800 */
[----:B------:R-:W-:-:S04]  /*1020*/  IMAD.SHL.U32 R152, R6, 0x4, RZ ;  /* 0x0000000406987824 */ /* 0x000fc800078e00ff */
[----:B------:R-:W-:-:S07]  /*1030*/  VIADD R155, R152, 0x10 ;  /* 0x00000010989b7836 */ /* 0x000fce0000000000 */
.L_x_14550:
[----:B01-3--:R-:W0:Y:S02]  /*1040*/  LDC.64 R4, c[0x0][0xc88] ;  /* 0x00032200ff047b82 */ /* 0x00be240000000a00 */
        /* <DEDUP_REMOVED lines=8> */
[----:B------:R-:W-:Y:S01]  /*10d0*/  IMAD.MOV.U32 R31, RZ, RZ, RZ ;  /* 0x000000ffff1f7224 */ /* 0x000fe200078e00ff */
[----:B------:R-:W-:-:S02]  /*10e0*/  ISETP.NE.AND.EX P1, PT, RZ, UR5, PT, P1 ;  /* 0x00000005ff007c0c */ /* 0x000fc4000bf25310 */
[----:B------:R-:W-:-:S04]  /*10f0*/  ISETP.NE.U32.AND P0, PT, RZ, UR6, PT ;  /* 0x00000006ff007c0c */ /* 0x000fc8000bf05070 */
[----:B------:R-:W-:Y:S02]  /*1100*/  ISETP.NE.AND.EX P0, PT, RZ, UR7, PT, P0 ;  /* 0x00000007ff007c0c */ /* 0x000fe4000bf05300 */
[----:B--2---:R-:W-:Y:S01]  /*1110*/  SHF.R.S32.HI R0, RZ, 0x1f, R35 ;  /* 0x0000001fff007819 */ /* 0x004fe20000011423 */
[----:B------:R0:W-:Y:S04]  /*1120*/  STL [R1+0x54], R35 ;  /* 0x0000542301007387 */ /* 0x0001e80000100800 */
[C---:B------:R-:W-:Y:S02]  /*1130*/  @P1 LEA R6, P2, R35.reuse, UR4, 0x2 ;  /* 0x0000000423061c11 */ /* 0x040fe4000f8410ff */
[C---:B------:R-:W-:Y:S02]  /*1140*/  SHF.L.U32 R33, R35.reuse, 0x2, RZ ;  /* 0x0000000223217819 */ /* 0x040fe400000006ff */
[----:B------:R-:W-:-:S02]  /*1150*/  @P1 LEA.HI.X R7, R35, UR5, R0, 0x2, P2 ;  /* 0x0000000523071c11 */ /* 0x000fc400090f1400 */
[----:B------:R-:W-:Y:S01]  /*1160*/  ISETP.NE.U32.AND P2, PT, RZ, UR8, PT ;  /* 0x00000008ff007c0c */ /* 0x000fe2000bf45070 */
[----:B------:R-:W-:Y:S01]  /*1170*/  ULDC UR4, c[0x0][0x288] ;  /* 0x0000a20000047ab9 */ /* 0x000fe20000000800 */
[----:B------:R-:W-:Y:S01]  /*1180*/  SHF.L.U64.HI R34, R35, 0x2, R0 ;  /* 0x0000000223227819 */ /* 0x000fe20000010200 */
[----:B------:R0:W5:Y:S01]  /*1190*/  @P1 LDG.E R11, desc[UR40][R6.64] ;  /* 0x00000028060b1981 */ /* 0x000162000c1e1900 */
[----:B------:R-:W-:Y:S01]  /*11a0*/  ISETP.NE.AND.EX P2, PT, RZ, UR9, PT, P2 ;  /* 0x00000009ff007c0c */ /* 0x000fe2000bf45320 */
[----:B----4-:R-:W-:Y:S01]  /*11b0*/  IMAD.U32 R3, RZ, RZ, UR4 ;  /* 0x00000004ff037e24 */ /* 0x010fe2000f8e00ff */
[----:B------:R-:W-:Y:S01]  /*11c0*/  IADD3 R8, P3, R33, UR6, RZ ;  /* 0x0000000621087c10 */ /* 0x000fe2000ff7e0ff */
[----:B------:R-:W-:-:S03]  /*11d0*/  ULDC.64 UR4, c[0x0][0x418] ;  /* 0x0001060000047ab9 */ /* 0x000fc60000000a00 */
[----:B------:R-:W-:-:S05]  /*11e0*/  IADD3.X R9, R34, UR7, RZ, P3, !PT ;  /* 0x0000000722097c10 */ /* 0x000fca0009ffe4ff */
[----:B------:R0:W5:Y:S02]  /*11f0*/  @P0 LDG.E R31, desc[UR40][R8.64] ;  /* 0x00000028081f0981 */ /* 0x000164000c1e1900 */
[----:B------:R-:W-:-:S04]  /*1200*/  @P2 IADD3 R4, P1, R33, UR8, RZ ;  /* 0x0000000821042c10 */ /* 0x000fc8000ff3e0ff */
        /* <DEDUP_REMOVED lines=9> */
[----:B------:R-:W-:Y:S01]  /*12a0*/  IMAD.U32 R25, RZ, RZ, UR5 ;  /* 0x00000005ff197e24 */ /* 0x000fe2000f8e00ff */
[----:B------:R-:W-:Y:S01]  /*12b0*/  MOV R32, UR4 ;  /* 0x0000000400207c02 */ /* 0x000fe20008000f00 */
[----:B--2---:R0:W-:Y:S01]  /*12c0*/  STL [R1+0x20], R3 ;  /* 0x0000200301007387 */ /* 0x0041e20000100800 */
[----:B------:R-:W-:Y:S01]  /*12d0*/  IMAD.MOV.U32 R13, RZ, RZ, R3 ;  /* 0x000000ffff0d7224 */ /* 0x000fe200078e0003 */
[----:B------:R-:W-:Y:S06]  /*12e0*/  @P2 BRA `(.L_x_14408) ;  /* 0x0000000000282947 */ /* 0x000fec0003800000 */
[----:B------:R-:W-:Y:S02]  /*12f0*/  ULDC.64 UR4, c[0x0][0xa00] ;  /* 0x0002800000047ab9 */ /* 0x000fe40000000a00 */
[----:B------:R-:W-:-:S04]  /*1300*/  ISETP.NE.U32.AND P1, PT, RZ, UR4, PT ;  /* 0x00000004ff007c0c */ /* 0x000fc8000bf25070 */
[----:B------:R-:W-:-:S13]  /*1310*/  ISETP.NE.AND.EX P1, PT, RZ, UR5, PT, P1 ;  /* 0x00000005ff007c0c */ /* 0x000fda000bf25310 */
[----:B------:R-:W-:Y:S05]  /*1320*/  @!P1 BRA `(.L_x_14408) ;  /* 0x0000000000189947 */ /* 0x000fea0003800000 */
[----:B------:R-:W1:Y:S02]  /*1330*/  LDC.64 R4, c[0x0][0xa00] ;  /* 0x00028000ff047b82 */ /* 0x000e640000000a00 */
[----:B-1----:R-:W-:-:S05]  /*1340*/  IMAD.WIDE R4, R35, 0x4, R4 ;  /* 0x0000000423047825 */ /* 0x002fca00078e0204 */
[----:B------:R-:W2:Y:S04]  /*1350*/  LDG.E R0, desc[UR40][R4.64] ;  /* 0x0000002804007981 */ /* 0x000ea8000c1e1900 */
[----:B0-----:R-:W2:Y:S02]  /*1360*/  LDG.E R3, desc[UR40][R4.64+0x4] ;  /* 0x0000042804037981 */ /* 0x001ea4000c1e1900 */
[----:B--2---:R-:W-:-:S05]  /*1370*/  IMAD.IADD R13, R3, 0x1, -R0 ;  /* 0x00000001030d7824 */ /* 0x004fca00078e0a00 */
[----:B------:R1:W-:Y:S02]  /*1380*/  STL [R1+0x20], R13 ;  /* 0x0000200d01007387 */ /* 0x0003e40000100800 */
.L_x_14408:
[C---:B------:R-:W-:Y:S01]  /*1390*/  LOP3.LUT R37, R30.reuse, 0xffff, RZ, 0xc0, !PT ;  /* 0x0000ffff1e257812 */ /* 0x040fe200078ec0ff */
[----:B------:R-:W-:Y:S01]  /*13a0*/  ULDC.64 UR4, c[0x0][0xa20] ;  /* 0x0002880000047ab9 */ /* 0x000fe20000000a00 */
[C---:B0-----:R-:W-:Y:S02]  /*13b0*/  LOP3.LUT R3, R30.reuse, 0xff000000, RZ, 0xc0, !PT ;  /* 0xff0000001e037812 */ /* 0x041fe400078ec0ff */
[----:B------:R-:W-:Y:S01]  /*13c0*/  ISETP.NE.U32.AND P1, PT, RZ, UR4, PT ;  /* 0x00000004ff007c0c */ /* 0x000fe2000bf25070 */
[----:B------:R0:W-:Y:S01]  /*13d0*/  STL [R1+0x50], R37 ;  /* 0x0000502501007387 */ /* 0x0001e20000100800 */
[----:B------:R-:W-:Y:S02]  /*13e0*/  LOP3.LUT R0, R30, 0xff0000, RZ, 0xc0, !PT ;  /* 0x00ff00001e007812 */ /* 0x000fe400078ec0ff */
[----:B------:R-:W-:Y:S02]  /*13f0*/  ISETP.NE.AND.EX P1, PT, RZ, UR5, PT, P1 ;  /* 0x00000005ff007c0c */ /* 0x000fe4000bf25310 */
[----:B------:R-:W-:-:S04]  /*1400*/  SHF.R.U32.HI R3, RZ, 0x8, R3 ;  /* 0x00000008ff037819 */ /* 0x000fc80000011603 */
[----:B------:R-:W-:-:S07]  /*1410*/  LEA.HI R10, R0, R3, RZ, 0x10 ;  /* 0x00000003000a7211 */ /* 0x000fce00078f80ff */
[----:B0-----:R-:W-:Y:S05]  /*1420*/  @!P1 BRA `(.L_x_14409) ;  /* 0x0000000000109947 */ /* 0x001fea0003800000 */
[----:B------:R-:W-:-:S04]  /*1430*/  IADD3 R4, P0, R33, UR4, RZ ;  /* 0x0000000421047c10 */ /* 0x000fc8000ff1e0ff */
[----:B------:R-:W-:-:S05]  /*1440*/  IADD3.X R5, R34, UR5, RZ, P0, !PT ;  /* 0x0000000522057c10 */ /* 0x000fca00087fe4ff */
[----:B------:R0:W5:Y:S01]  /*1450*/  LDG.E R32, desc[UR40][R4.64] ;  /* 0x0000002804207981 */ /* 0x000162000c1e1900 */
[----:B------:R-:W-:Y:S05]  /*1460*/  BRA `(.L_x_14410) ;  /* 0x0000000000107947 */ /* 0x000fea0003800000 */
.L_x_14409:
[----:B------:R-:W-:Y:S05]  /*1470*/  @!P0 BRA `(.L_x_14410) ;  /* 0x00000000000c8947 */ /* 0x000fea0003800000 */
[----:B------:R-:W2:Y:S04]  /*1480*/  LDG.E R3, desc[UR40][R8.64] ;  /* 0x0000002808037981 */ /* 0x000ea8000c1e1900 */
[----:B------:R-:W2:Y:S02]  /*1490*/  LDG.E R32, desc[UR40][R8.64+0x4] ;  /* 0x0000042808207981 */ /* 0x000ea4000c1e1900 */
[----:B--2---:R-:W-:-:S07]  /*14a0*/  IMAD.IADD R32, R32, 0x1, -R3 ;  /* 0x0000000120207824 */ /* 0x004fce00078e0a03 */
.L_x_14410:
[----:B------:R-:W-:Y:S01]  /*14b0*/  ULDC.64 UR4, c[0x0][0xa10] ;  /* 0x0002840000047ab9 */ /* 0x000fe20000000a00 */
[----:B------:R-:W2:Y:S01]  /*14c0*/  LDC R8, c[0x0][0x448] ;  /* 0x00011200ff087b82 */ /* 0x000ea20000000800 */
        /* <DEDUP_REMOVED lines=16> */
[----:B0-----:R-:W-:Y:S01]  /*15d0*/  VIADD R4, R12, 0xbf ;  /* 0x000000bf0c047836 */ /* 0x001fe20000000000 */
[----:B------:R0:W-:Y:S07]  /*15e0*/  STL [R1+0x28], R12 ;  /* 0x0000280c01007387 */ /* 0x0001ee0000100800 */
[----:B------:R-:W2:Y:S01]  /*15f0*/  @P1 LDC R9, c[0x0][0x44c] ;  /* 0x00011300ff091b82 */ /* 0x000ea20000000800 */
[----:B0-----:R-:W-:-:S07]  /*1600*/  IADD3 R12, -R11, R32, RZ ;  /* 0x000000200b0c7210 */ /* 0x001fce0007ffe1ff */
[----:B------:R-:W0:Y:S01]  /*1610*/  @P1 LDC R5, c[0x0][0x450] ;  /* 0x00011400ff051b82 */ /* 0x000e220000000800 */
[----:B---3--:R-:W-:Y:S02]  /*1620*/  @P0 IMAD.IADD R25, R3, 0x1, -R0 ;  /* 0x0000000103190824 */ /* 0x008fe400078e0a00 */
[----:B--2---:R-:W-:-:S04]  /*1630*/  @P1 IMAD.HI.U32 R0, R4, R9, RZ ;  /* 0x0000000904001227 */ /* 0x004fc800078e00ff */
[----:B----4-:R-:W-:Y:S01]  /*1640*/  IMAD.IADD R6, R12, 0x1, R25 ;  /* 0x000000010c067824 */ /* 0x010fe200078e0219 */
[----:B0-----:R-:W-:-:S03]  /*1650*/  @P1 SHF.R.U32.HI R4, RZ, R5, R0 ;  /* 0x00000005ff041219 */ /* 0x001fc60000011600 */
[C---:B------:R-:W-:Y:S01]  /*1660*/  VIADD R0, R6.reuse, 0x7f ;  /* 0x0000007f06007836 */ /* 0x040fe20000000000 */
[----:B------:R-:W-:Y:S01]  /*1670*/  IADD3 R91, R6, 0x80, -R13 ;  /* 0x00000080065b7810 */ /* 0x000fe20007ffe80d */
[----:B------:R0:W-:Y:S01]  /*1680*/  STL [R1+0x30], R6 ;  /* 0x0000300601007387 */ /* 0x0001e20000100800 */
[----:B-1----:R-:W-:Y:S02]  /*1690*/  LOP3.LUT R13, R10, 0xff, RZ, 0xc0, !PT ;  /* 0x000000ff0a0d7812 */ /* 0x002fe400078ec0ff */
[----:B------:R-:W-:Y:S01]  /*16a0*/  SHF.R.S32.HI R3, RZ, 0x1f, R0 ;  /* 0x0000001fff037819 */ /* 0x000fe20000011400 */
[----:B------:R-:W-:Y:S02]  /*16b0*/  IMAD.IADD R4, R91, 0x1, R4 ;  /* 0x000000015b047824 */ /* 0x000fe400078e0204 */
[----:B------:R1:W-:Y:S01]  /*16c0*/  STL [R1+0x60], R13 ;  /* 0x0000600d01007387 */ /* 0x0003e20000100800 */
[----:B------:R-:W-:Y:S01]  /*16d0*/  LEA.HI R3, R3, R0, RZ, 0x7 ;  /* 0x0000000003037211 */ /* 0x000fe200078f38ff */
[----:B------:R-:W-:Y:S01]  /*16e0*/  IMAD.MOV.U32 R0, RZ, RZ, RZ ;  /* 0x000000ffff007224 */ /* 0x000fe200078e00ff */
[----:B------:R-:W-:-:S02]  /*16f0*/  SHF.R.S32.HI R5, RZ, 0x1f, R4 ;  /* 0x0000001fff057819 */ /* 0x000fc40000011404 */
[----:B0-----:R-:W-:Y:S02]  /*1700*/  SHF.R.U32.HI R6, RZ, 0x10, R10 ;  /* 0x00000010ff067819 */ /* 0x001fe4000001160a */
[----:B------:R-:W-:Y:S02]  /*1710*/  LEA.HI R5, R5, R4, RZ, 0x7 ;  /* 0x0000000405057211 */ /* 0x000fe400078f38ff */
[----:B------:R-:W-:Y:S01]  /*1720*/  SHF.R.S32.HI R92, RZ, 0x7, R3 ;  /* 0x00000007ff5c7819 */ /* 0x000fe20000011403 */
[----:B------:R1:W-:Y:S01]  /*1730*/  STL [R1+0x58], R6 ;  /* 0x0000580601007387 */ /* 0x0003e20000100800 */
[----:B------:R-:W-:-:S04]  /*1740*/  SHF.R.S32.HI R5, RZ, 0x7, R5 ;  /* 0x00000007ff057819 */ /* 0x000fc80000011405 */
[----:B------:R-:W-:-:S04]  /*1750*/  VIMNMX R9, R92, R5, PT ;  /* 0x000000055c097248 */ /* 0x000fc80003fe0100 */
[----:B------:R-:W-:-:S13]  /*1760*/  ISETP.GE.AND P0, PT, R9, 0x1, PT ;  /* 0x000000010900780c */ /* 0x000fda0003f06270 */
[----:B-1----:R-:W-:Y:S05]  /*1770*/  @!P0 BRA `(.L_x_14412) ;  /* 0x0000000000748947 */ /* 0x002fea0003800000 */
        /* <DEDUP_REMOVED lines=29> */
.L_x_14412:
[----:B------:R-:W-:Y:S05]  /*1950*/  BSYNC B0 ;  /* 0x0000000000007941 */ /* 0x000fea0003800000 */
.L_x_14411:
[----:B------:R-:W-:-:S05]  /*1960*/  IMAD R3, R13, R0, RZ ;  /* 0x000000000d037224 */ /* 0x000fca00078e02ff */
        /* <DEDUP_REMOVED lines=35> */
.L_x_14415:
[----:B------:R-:W-:Y:S05]  /*1ba0*/  BSYNC B6 ;  /* 0x0000000000067941 */ /* 0x000fea0003800000 */
.L_x_14414:
        /* <DEDUP_REMOVED lines=20> */
.L_x_14417:
[----:B------:R-:W-:Y:S05]  /*1cf0*/  BSYNC B6 ;  /* 0x0000000000067941 */ /* 0x000fea0003800000 */
.L_x_14416:
[----:B------:R-:W-:Y:S01]  /*1d00*/  ULDC.64 UR4, c[0x0][0x9f8] ;  /* 0x00027e0000047ab9 */ /* 0x000fe20000000a00 */
[----:B------:R-:W-:Y:S01]  /*1d10*/  IMAD.MOV.U32 R0, RZ, RZ, R35 ;  /* 0x000000ffff007224 */ /* 0x000fe200078e0023 */
[----:B------:R-:W-:Y:S01]  /*1d20*/  ISETP.NE.U32.AND P0, PT, RZ, UR4, PT ;  /* 0x00000004ff007c0c */ /* 0x000fe2000bf05070 */
[----:B------:R-:W-:Y:S01]  /*1d30*/  IMAD.IADD R14, R31, 0x1, R32 ;  /* 0x000000011f0e7824 */ /* 0x000fe200078e0220 */
[----:B------:R-:W0:Y:S02]  /*1d40*/  LDC.64 R4, c[0x0][0x300] ;  /* 0x0000c000ff047b82 */ /* 0x000e240000000a00 */
[----:B------:R-:W-:Y:S01]  /*1d50*/  ISETP.NE.AND.EX P0, PT, RZ, UR5, PT, P0 ;  /* 0x00000005ff007c0c */ /* 0x000fe2000bf05300 */
[----:B------:R-:W1:Y:S05]  /*1d60*/  S2R R20, SR_TID.X ;  /* 0x0000000000147919 */ /* 0x000e6a0000002100 */
[----:B------:R-:W2:Y:S07]  /*1d70*/  LDC R63, c[0x0][0x3f4] ;  /* 0x0000fd00ff3f7b82 */ /* 0x000eae0000000800 */
[----:B------:R-:W-:Y:S01]  /*1d80*/  @P0 IADD3 R6, P1, R33, UR4, RZ ;  /* 0x0000000421060c10 */ /* 0x000fe2000ff3e0ff */
[----:B------:R-:W3:Y:S03]  /*1d90*/  LDC.64 R68, c[0x0][0x408] ;  /* 0x00010200ff447b82 */ /* 0x000ee60000000a00 */
[----:B------:R-:W-:Y:S01]  /*1da0*/  @P0 IADD3.X R7, R34, UR5, RZ, P1, !PT ;  /* 0x0000000522070c10 */ /* 0x000fe20008ffe4ff */
[----:B------:R-:W-:Y:S01]  /*1db0*/  ULDC.64 UR4, c[0x0][0xa08] ;  /* 0x0002820000047ab9 */ /* 0x000fe20000000a00 */
[----:B------:R-:W4:Y:S04]  /*1dc0*/  LDL R34, [R1+0x44] ;  /* 0x0000440001227983 */ /* 0x000f280000100800 */
[----:B------:R1:W2:Y:S01]  /*1dd0*/  @P0 LDG.E R0, desc[UR40][R6.64] ;  /* 0x0000002806000981 */ /* 0x0002a2000c1e1900 */
[----:B------:R-:W-:Y:S01]  /*1de0*/  SHF.R.S32.HI R33, RZ, 0x1f, R14 ;  /* 0x0000001fff217819 */ /* 0x000fe2000001140e */
[CC--:B0-----:R-:W-:Y:S01]  /*1df0*/  IMAD.WIDE.U32 R8, R14.reuse, R4.reuse, RZ ;  /* 0x000000040e087225 */ /* 0x0c1fe200078e00ff */
[----:B------:R-:W-:Y:S01]  /*1e00*/  ISETP.NE.U32.AND P0, PT, RZ, UR4, PT ;  /* 0x00000004ff007c0c */ /* 0x000fe2000bf05070 */
[----:B------:R-:W4:Y:S01]  /*1e10*/  LDL.LU R38, [R1] ;  /* 0x0000000001267983 */ /* 0x000f220000300800 */
[----:B------:R-:W-:Y:S01]  /*1e20*/  SHF.R.S32.HI R35, RZ, 0x1f, R19 ;  /* 0x0000001fff237819 */ /* 0x000fe20000011413 */
[----:B------:R-:W-:Y:S01]  /*1e30*/  IMAD R10, R33, R4, RZ ;  /* 0x00000004210a7224 */ /* 0x000fe200078e02ff */
[----:B------:R-:W-:Y:S01]  /*1e40*/  ISETP.NE.AND.EX P0, PT, RZ, UR5, PT, P0 ;  /* 0x00000005ff007c0c */ /* 0x000fe2000bf05300 */
[----:B------:R-:W4:Y:S01]  /*1e50*/  LDL R32, [R1+0x48] ;  /* 0x0000480001207983 */ /* 0x000f220000100800 */
[----:B------:R-:W-:Y:S01]  /*1e60*/  ULDC.64 UR4, c[0x0][0x308] ;  /* 0x0000c20000047ab9 */ /* 0x000fe20000000a00 */
[----:B------:R-:W-:Y:S01]  /*1e70*/  IMAD R3, R14, R5, R10 ;  /* 0x000000050e037224 */ /* 0x000fe200078e020a */
[----:B-1----:R-:W-:-:S02]  /*1e80*/  SHF.R.U32.HI R36, RZ, 0x7, R20 ;  /* 0x00000007ff247819 */ /* 0x002fc40000011614 */
[----:B------:R-:W-:Y:S01]  /*1e90*/  SHF.R.S32.HI R17, RZ, 0x1f, R16 ;  /* 0x0000001fff117819 */ /* 0x000fe20000011410 */
[----:B------:R-:W-:Y:S01]  /*1ea0*/  IMAD.IADD R9, R9, 0x1, R3 ;  /* 0x0000000109097824 */ /* 0x000fe200078e0203 */
[----:B------:R-:W-:Y:S01]  /*1eb0*/  ISETP.NE.AND P6, PT, R36, 0x1, PT ;  /* 0x000000012400780c */ /* 0x000fe20003fc5270 */
[----:B------:R-:W-:-:S04]  /*1ec0*/  IMAD.WIDE.U32 R6, R37, UR4, R8 ;  /* 0x0000000425067c25 */ /* 0x000fc8000f8e0008 */
[----:B------:R-:W-:Y:S01]  /*1ed0*/  IMAD R57, R37, UR5, R7 ;  /* 0x0000000525397c24 */ /* 0x000fe2000f8e0207 */
[----:B------:R-:W-:Y:S01]  /*1ee0*/  ULDC.64 UR4, c[0x0][0x310] ;  /* 0x0000c40000047ab9 */ /* 0x000fe20000000a00 */
[----:B------:R-:W-:Y:S02]  /*1ef0*/  IMAD.MOV.U32 R56, RZ, RZ, R6 ;  /* 0x000000ffff387224 */ /* 0x000fe400078e0006 */
[----:B------:R-:W0:Y:S01]  /*1f00*/  LDC.64 R6, c[0x0][0x3f8] ;  /* 0x0000fe00ff067b82 */ /* 0x000e220000000a00 */
[C---:B------:R-:W-:Y:S01]  /*1f10*/  IMAD.WIDE.U32 R8, R19.reuse, R4, R16 ;  /* 0x0000000413087225 */ /* 0x040fe200078e0010 */
[--C-:B------:R-:W-:Y:S02]  /*1f20*/  SHF.R.S32.HI R153, RZ, 0x1f, R152.reuse ;  /* 0x0000001fff997819 */ /* 0x100fe40000011498 */
[----:B------:R-:W-:Y:S01]  /*1f30*/  SHF.L.U64.HI R74, R4, 0x7, R5 ;  /* 0x00000007044a7819 */ /* 0x000fe20000010205 */
[----:B0-----:R-:W-:-:S04]  /*1f40*/  IMAD.WIDE.U32 R52, R19, R6, R152 ;  /* 0x0000000613347225 */ /* 0x001fc800078e0098 */
[C---:B------:R-:W-:Y:S01]  /*1f50*/  IMAD.WIDE.U32 R30, R19.reuse, R6, R16 ;  /* 0x00000006131e7225 */ /* 0x040fe200078e0010 */
[----:B------:R-:W-:Y:S02]  /*1f60*/  SHF.L.U64.HI R72, R6, 0x7, R7 ;  /* 0x0000000706487819 */ /* 0x000fe40000010207 */
[----:B------:R-:W-:Y:S01]  /*1f70*/  SHF.L.U32 R73, R4, 0x7, RZ ;  /* 0x0000000704497819 */ /* 0x000fe200000006ff */
[----:B---3--:R-:W-:-:S04]  /*1f80*/  IMAD.WIDE.U32 R20, R19, R68, R152 ;  /* 0x0000004413147225 */ /* 0x008fc800078e0098 */
[----:B------:R-:W-:Y:S02]  /*1f90*/  VIADD R66, R16, 0x20 ;  /* 0x0000002010427836 */ /* 0x000fe40000000000 */
[----:B------:R-:W-:Y:S02]  /*1fa0*/  IMAD.SHL.U32 R71, R6, 0x80, RZ ;  /* 0x0000008006477824 */ /* 0x000fe400078e00ff */
[----:B------:R-:W-:Y:S01]  /*1fb0*/  VIADD R64, R36, 0x8 ;  /* 0x0000000824407836 */ /* 0x000fe20000000000 */
[----:B--2---:R-:W-:Y:S02]  /*1fc0*/  SHF.R.S32.HI R3, RZ, 0x1f, R0 ;  /* 0x0000001fff037819 */ /* 0x004fe40000011400 */
[----:B------:R-:W-:Y:S02]  /*1fd0*/  SEL R55, R0, RZ, !P0 ;  /* 0x000000ff00377207 */ /* 0x000fe40004000000 */
[----:B------:R-:W-:-:S03]  /*1fe0*/  SEL R12, R3, RZ, !P0 ;  /* 0x000000ff030c7207 */ /* 0x000fc60004000000 */
[----:B------:R-:W-:-:S04]  /*1ff0*/  IMAD.WIDE.U32 R56, R55, UR4, R56 ;  /* 0x0000000437387c25 */ /* 0x000fc8000f8e0038 */
[----:B------:R-:W-:Y:S01]  /*2000*/  IMAD R0, R12, UR4, RZ ;  /* 0x000000040c007c24 */ /* 0x000fe2000f8e02ff */
[----:B------:R-:W-:-:S03]  /*2010*/  IADD3 R77, P0, R56, R8, RZ ;  /* 0x00000008384d7210 */ /* 0x000fc60007f1e0ff */
[----:B------:R-:W-:Y:S01]  /*2020*/  IMAD R3, R55, UR5, R0 ;  /* 0x0000000537037c24 */ /* 0x000fe2000f8e0200 */
[----:B------:R-:W-:Y:S05]  /*2030*/  @!P6 WARPSYNC.ALL ;  /* 0x000000000000e948 */ /* 0x000fea0003800000 */
[----:B------:R-:W-:Y:S01]  /*2040*/  IMAD R0, R35, R4, RZ ;  /* 0x0000000423007224 */ /* 0x000fe200078e02ff */
[----:B------:R-:W-:Y:S01]  /*2050*/  ULDC.64 UR4, c[0x0][0x330] ;  /* 0x0000cc0000047ab9 */ /* 0x000fe20000000a00 */
[----:B------:R-:W-:Y:S01]  /*2060*/  IADD3 R76, R57, R3, RZ ;  /* 0x00000003394c7210 */ /* 0x000fe20007ffe0ff */
[----:B------:R-:W-:-:S04]  /*2070*/  IMAD.WIDE.U32 R10, R37, UR4, R16 ;  /* 0x00000004250a7c25 */ /* 0x000fc8000f8e0010 */
[----:B------:R-:W-:Y:S02]  /*2080*/  IMAD R75, R19, R5, R0 ;  /* 0x00000005134b7224 */ /* 0x000fe400078e0200 */
[----:B------:R-:W-:Y:S01]  /*2090*/  IMAD R11, R37, UR5, R11 ;  /* 0x00000005250b7c24 */ /* 0x000fe2000f8e020b */
[----:B------:R-:W-:Y:S02]  /*20a0*/  ULDC.64 UR4, c[0x0][0x338] ;  /* 0x0000ce0000047ab9 */ /* 0x000fe40000000a00 */
[----:B------:R-:W-:Y:S01]  /*20b0*/  IADD3.X R75, R76, R9, R75, P0, !PT ;  /* 0x000000094c4b7210 */ /* 0x000fe200007fe44b */
[----:B------:R-:W-:Y:S01]  /*20c0*/  IMAD R3, R12, UR4, RZ ;  /* 0x000000040c037c24 */ /* 0x000fe2000f8e02ff */
[----:B------:R-:W-:Y:S01]  /*20d0*/  @!P6 BAR.SYNC.DEFER_BLOCKING 0x9, 0x100 ;  /* 0x024400000000eb1d */ /* 0x000fe20000010000 */
[----:B------:R-:W-:Y:S01]  /*20e0*/  ISETP.GE.AND P0, PT, R16, R63, PT ;  /* 0x0000003f1000720c */ /* 0x000fe20003f06270 */
[----:B------:R-:W-:Y:S02]  /*20f0*/  IMAD R0, R35, R6, RZ ;  /* 0x0000000623007224 */ /* 0x000fe400078e02ff */
[----:B------:R-:W-:Y:S01]  /*2100*/  IMAD R15, R55, UR5, R3 ;  /* 0x00000005370f7c24 */ /* 0x000fe2000f8e0203 */
[----:B------:R-:W-:Y:S01]  /*2110*/  SEL R3, R63, RZ, P0 ;  /* 0x000000ff3f037207 */ /* 0x000fe20000000000 */
[----:B------:R-:W0:Y:S01]  /*2120*/  S2R R37, SR_TID.X ;  /* 0x0000000000257919 */ /* 0x000e220000002100 */
[----:B----4-:R-:W-:Y:S01]  /*2130*/  LOP3.LUT P1, RZ, R34, 0x4, RZ, 0xc0, !PT ;  /* 0x0000000422ff7812 */ /* 0x010fe2000782c0ff */
[----:B------:R-:W-:-:S02]  /*2140*/  IMAD R9, R19, R7, R0 ;  /* 0x0000000713097224 */ /* 0x000fc400078e0200 */
[----:B------:R-:W-:Y:S02]  /*2150*/  IMAD R0, R35, R68, RZ ;  /* 0x0000004423007224 */ /* 0x000fe400078e02ff */
[----:B------:R-:W-:Y:S02]  /*2160*/  IMAD.IADD R3, R16, 0x1, R3 ;  /* 0x0000000110037824 */ /* 0x000fe400078e0203 */
[----:B------:R-:W-:Y:S02]  /*2170*/  IMAD.IADD R53, R53, 0x1, R9 ;  /* 0x0000000135357824 */ /* 0x000fe400078e0209 */
[----:B------:R-:W-:Y:S01]  /*2180*/  IMAD R13, R19, R69, R0 ;  /* 0x00000045130d7224 */ /* 0x000fe200078e0200 */
[----:B------:R-:W-:Y:S01]  /*2190*/  SHF.R.S32.HI R0, RZ, 0x1f, R3 ;  /* 0x0000001fff007819 */ /* 0x000fe20000011403 */
[----:B------:R-:W-:Y:S01]  /*21a0*/  IMAD.IADD R31, R9, 0x1, R31 ;  /* 0x00000001091f7824 */ /* 0x000fe200078e021f */
[----:B-----5:R-:W-:Y:S02]  /*21b0*/  SHF.R.S32.HI R9, RZ, 0x1f, R24 ;  /* 0x0000001fff097819 */ /* 0x020fe40000011418 */
[----:B------:R-:W-:-:S02]  /*21c0*/  LOP3.LUT R38, R38, 0xfffffffb, RZ, 0xc0, !PT ;  /* 0xfffffffb26267812 */ /* 0x000fc400078ec0ff */
[----:B------:R-:W-:Y:S01]  /*21d0*/  LEA.HI R3, R0, R3, RZ, 0x3 ;  /* 0x0000000300037211 */ /* 0x000fe200078f18ff */
[C---:B------:R-:W-:Y:S01]  /*21e0*/  IMAD R0, R9.reuse, R6, RZ ;  /* 0x0000000609007224 */ /* 0x040fe200078e02ff */
[----:B------:R-:W-:Y:S01]  /*21f0*/  @P1 LOP3.LUT R38, R38, 0x4, RZ, 0xfc, !PT ;  /* 0x0000000426261812 */ /* 0x000fe200078efcff */
[----:B------:R-:W-:Y:S01]  /*2200*/  IMAD R9, R9, R68, RZ ;  /* 0x0000004409097224 */ /* 0x000fe200078e02ff */
[----:B------:R-:W-:Y:S01]  /*2210*/  IADD3 R8, P1, R19, R14, RZ ;  /* 0x0000000e13087210 */ /* 0x000fe20007f3e0ff */
[C---:B------:R-:W-:Y:S02]  /*2220*/  IMAD R5, R24.reuse, R7, R0 ;  /* 0x0000000718057224 */ /* 0x040fe400078e0200 */
[----:B------:R-:W-:Y:S02]  /*2230*/  IMAD R7, R24, R69, R9 ;  /* 0x0000004518077224 */ /* 0x000fe400078e0209 */
[----:B------:R-:W-:Y:S02]  /*2240*/  IMAD.X R9, R35, 0x1, R33, P1 ;  /* 0x0000000123097824 */ /* 0x000fe400008e0621 */
[----:B------:R-:W-:-:S02]  /*2250*/  VIADD R35, R19, 0x60 ;  /* 0x0000006013237836 */ /* 0x000fc40000000000 */
[----:B------:R-:W-:Y:S02]  /*2260*/  IMAD.SHL.U32 R70, R34, 0x40, RZ ;  /* 0x0000004022467824 */ /* 0x000fe400078e00ff */
[----:B------:R-:W-:Y:S02]  /*2270*/  IMAD.SHL.U32 R35, R35, 0x40, RZ ;  /* 0x0000004023237824 */ /* 0x000fe400078e00ff */
[----:B------:R-:W-:Y:S01]  /*2280*/  VIADD R34, R19, 0x60 ;  /* 0x0000006013227836 */ /* 0x000fe20000000000 */
[----:B0-----:R-:W-:Y:S02]  /*2290*/  IADD3 R37, R37, -0x80, RZ ;  /* 0xffffff8025257810 */ /* 0x001fe40007ffe0ff */
[----:B------:R-:W-:Y:S02]  /*22a0*/  LOP3.LUT R35, R35, 0x1c0, RZ, 0xc0, !PT ;  /* 0x000001c023237812 */ /* 0x000fe400078ec0ff */
[----:B------:R-:W-:Y:S02]  /*22b0*/  SHF.R.S32.HI R65, RZ, 0x1f, R34 ;  /* 0x0000001fff417819 */ /* 0x000fe40000011422 */
[----:B------:R-:W-:-:S02]  /*22c0*/  LOP3.LUT R70, R70, 0x1c0, RZ, 0xc0, !PT ;  /* 0x000001c046467812 */ /* 0x000fc400078ec0ff */
[----:B------:R-:W-:Y:S02]  /*22d0*/  SHF.R.S32.HI R34, RZ, 0x1f, R37 ;  /* 0x0000001fff227819 */ /* 0x000fe40000011425 */
[----:B------:R-:W-:Y:S01]  /*22e0*/  LOP3.LUT R4, R35, 0x38, R3, 0xf8, !PT ;  /* 0x0000003823047812 */ /* 0x000fe200078ef803 */
[----:B------:R-:W-:Y:S01]  /*22f0*/  VIADD R35, R19, 0x60 ;  /* 0x0000006013237836 */ /* 0x000fe20000000000 */
[----:B------:R-:W-:Y:S01]  /*2300*/  SHF.R.U32.HI R67, RZ, 0x3, R70 ;  /* 0x00000003ff437819 */ /* 0x000fe20000011646 */
[----:B------:R0:W-:Y:S01]  /*2310*/  STL [R1], R38 ;  /* 0x0000002601007387 */ /* 0x0001e20000100800 */
[----:B------:R-:W-:Y:S02]  /*2320*/  LOP3.LUT R0, R70, 0x18, R16, 0xf8, !PT ;  /* 0x0000001846007812 */ /* 0x000fe400078ef810 */
[----:B------:R-:W-:Y:S01]  /*2330*/  LEA.HI R34, R34, R37, RZ, 0x5 ;  /* 0x0000002522227211 */ /* 0x000fe200078f28ff */
[----:B------:R-:W-:Y:S01]  /*2340*/  IMAD.WIDE.U32 R54, R55, UR4, R10 ;  /* 0x0000000437367c25 */ /* 0x000fe2000f8e000a */
[----:B------:R-:W-:Y:S01]  /*2350*/  SHF.L.U32 R35, R35, 0x6, RZ ;  /* 0x0000000623237819 */ /* 0x000fe200000006ff */
[----:B------:R-:W-:Y:S01]  /*2360*/  ULDC UR4, c[0x0][0x2f4] ;  /* 0x0000bd0000047ab9 */ /* 0x000fe20000000800 */
[----:B------:R-:W-:Y:S01]  /*2370*/  LOP3.LUT R0, R0, R67, RZ, 0x3c, !PT ;  /* 0x0000004300007212 */ /* 0x000fe200078e3cff */
[----:B------:R-:W-:Y:S01]  /*2380*/  IMAD.WIDE.U32 R10, R19, R68, R16 ;  /* 0x00000044130a7225 */ /* 0x000fe200078e0010 */
[----:B------:R-:W-:-:S02]  /*2390*/  SHF.R.S32.HI R34, RZ, 0x5, R34 ;  /* 0x00000005ff227819 */ /* 0x000fc40000011422 */
[----:B------:R-:W-:Y:S01]  /*23a0*/  LOP3.LUT R35, R35, 0x1c0, RZ, 0xc0, !PT ;  /* 0x000001c023237812 */ /* 0x000fe200078ec0ff */
[----:B------:R-:W-:Y:S02]  /*23b0*/  IMAD.IADD R21, R21, 0x1, R13 ;  /* 0x0000000115157824 */ /* 0x000fe400078e020d */
[----:B------:R-:W-:Y:S02]  /*23c0*/  IMAD.IADD R11, R13, 0x1, R11 ;  /* 0x000000010d0b7824 */ /* 0x000fe400078e020b */
[----:B------:R-:W-:Y:S01]  /*23d0*/  IMAD R62, R34, 0x200, R0 ;  /* 0x00000200223e7824 */ /* 0x000fe200078e0200 */
[----:B------:R-:W-:Y:S01]  /*23e0*/  LOP3.LUT R0, R70, 0x38, R3, 0xf8, !PT ;  /* 0x0000003846007812 */ /* 0x000fe200078ef803 */
[----:B------:R-:W-:Y:S01]  /*23f0*/  IMAD.WIDE.U32 R20, R24, R68, R20 ;  /* 0x0000004418147225 */ /* 0x000fe200078e0014 */
[----:B------:R-:W-:-:S03]  /*2400*/  SHF.R.U32.HI R35, RZ, 0x3, R35 ;  /* 0x00000003ff237819 */ /* 0x000fc60000011623 */
[----:B------:R-:W-:Y:S01]  /*2410*/  IMAD.WIDE.U32 R10, R24, R68, R10 ;  /* 0x00000044180a7225 */ /* 0x000fe200078e000a */
[----:B------:R-:W-:Y:S02]  /*2420*/  LOP3.LUT R0, R0, R67, RZ, 0x3c, !PT ;  /* 0x0000004300007212 */ /* 0x000fe400078e3cff */
[----:B------:R-:W-:Y:S01]  /*2430*/  LOP3.LUT R12, R4, R35, RZ, 0x3c, !PT ;  /* 0x00000023040c7212 */ /* 0x000fe200078e3cff */
[----:B------:R-:W-:-:S04]  /*2440*/  IMAD.WIDE.U32 R30, R24, R6, R30 ;  /* 0x00000006181e7225 */ /* 0x000fc800078e001e */
[----:B------:R-:W-:-:S04]  /*2450*/  IMAD.WIDE.U32 R52, R24, R6, R52 ;  /* 0x0000000618347225 */ /* 0x000fc800078e0034 */
[----:B------:R-:W-:Y:S02]  /*2460*/  IMAD.IADD R59, R21, 0x1, R7 ;  /* 0x00000001153b7824 */ /* 0x000fe400078e0207 */
[----:B------:R-:W-:Y:S01]  /*2470*/  IMAD.IADD R58, R7, 0x1, R11 ;  /* 0x00000001073a7824 */ /* 0x000fe200078e020b */
[----:B------:R-:W-:Y:S01]  /*2480*/  LOP3.LUT R7, R3, 0xfffffff8, RZ, 0xc0, !PT ;  /* 0xfffffff803077812 */ /* 0x000fe200078ec0ff */
[----:B------:R-:W-:Y:S01]  /*2490*/  IMAD.IADD R61, R53, 0x1, R5 ;  /* 0x00000001353d7824 */ /* 0x000fe200078e0205 */
[----:B------:R-:W-:Y:S01]  /*24a0*/  SHF.L.U64.HI R69, R68, 0x7, R69 ;  /* 0x0000000744457819 */ /* 0x000fe20000010245 */
[----:B------:R-:W-:Y:S01]  /*24b0*/  IMAD R4, R34, 0x200, R0 ;  /* 0x0000020022047824 */ /* 0x000fe200078e0200 */
[----:B------:R-:W-:Y:S01]  /*24c0*/  IADD3 R60, R5, R31, RZ ;  /* 0x0000001f053c7210 */ /* 0x000fe20007ffe0ff */
[----:B------:R-:W-:Y:S01]  /*24d0*/  IMAD.SHL.U32 R68, R68, 0x80, RZ ;  /* 0x0000008044447824 */ /* 0x000fe200078e00ff */
[----:B------:R-:W-:Y:S01]  /*24e0*/  SHF.R.S32.HI R6, RZ, 0x3, R3 ;  /* 0x00000003ff067819 */ /* 0x000fe20000011403 */
[----:B------:R-:W-:Y:S01]  /*24f0*/  IMAD.SHL.U32 R63, R63, 0x2, RZ ;  /* 0x000000023f3f7824 */ /* 0x000fe200078e00ff */
[----:B------:R-:W-:Y:S01]  /*2500*/  ISETP.GE.AND P1, PT, R16, UR4, PT ;  /* 0x0000000410007c0c */ /* 0x000fe2000bf26270 */
[----:B------:R-:W-:Y:S01]  /*2510*/  IMAD.IADD R3, R32, 0x1, R12 ;  /* 0x0000000120037824 */ /* 0x000fe200078e020c */
[----:B------:R-:W-:Y:S01]  /*2520*/  ISETP.GE.AND P2, PT, R66, UR4, PT ;  /* 0x0000000442007c0c */ /* 0x000fe2000bf46270 */
[----:B------:R-:W-:Y:S01]  /*2530*/  IMAD.IADD R0, R55, 0x1, R15 ;  /* 0x0000000137007824 */ /* 0x000fe200078e020f */
[----:B0-----:R-:W-:-:S11]  /*2540*/  SHF.R.S32.HI R5, RZ, 0x1f, R7 ;  /* 0x0000001fff057819 */ /* 0x001fd60000011407 */
.L_x_14467:
        /* <DEDUP_REMOVED lines=11> */
[-C--:B------:R-:W-:Y:S01]  /*2600*/  MOV R84, R14.reuse ;  /* 0x0000000e00547202 */ /* 0x080fe20000000f00 */
[----:B------:R-:W4:Y:S02]  /*2610*/  LDC R88, c[0x0][0x3f4] ;  /* 0x0000fd00ff587b82 */ /* 0x000f240000000800 */
        /* <DEDUP_REMOVED lines=9> */
[C---:B------:R-:W-:Y:S02]  /*26b0*/  LEA R36, P4, R12.reuse, R80, 0x1 ;  /* 0x000000500c247211 */ /* 0x040fe400078808ff */
[-C--:B------:R-:W-:Y:S01]  /*26c0*/  LEA.HI.X R39, R15, R81.reuse, R32, 0x1, P3 ;  /* 0x000000510f277211 */ /* 0x080fe200018f0c20 */
[C---:B------:R-:W-:Y:S01]  /*26d0*/  VIADD R79, R13.reuse, 0x20 ;  /* 0x000000200d4f7836 */ /* 0x040fe20000000000 */
[----:B------:R-:W-:Y:S01]  /*26e0*/  LEA.HI.X R37, R12, R81, R14, 0x1, P4 ;  /* 0x000000510c257211 */ /* 0x000fe200020f0c0e */
[----:B------:R-:W-:Y:S01]  /*26f0*/  IMAD R82, R13, 0x2, R26 ;  /* 0x000000020d527824 */ /* 0x000fe200078e021a */
[----:B------:R-:W-:-:S02]  /*2700*/  ISETP.GT.AND P4, PT, R33, R28, PT ;  /* 0x0000001c2100720c */ /* 0x000fc40003f84270 */
[----:B----4-:R-:W-:Y:S02]  /*2710*/  ISETP.GE.AND P3, PT, R88, 0x1, PT ;  /* 0x000000015800780c */ /* 0x010fe40003f66270 */
[----:B------:R-:W-:Y:S02]  /*2720*/  MOV R27, R33 ;  /* 0x00000021001b7202 */ /* 0x000fe40000000f00 */
[----:B--2---:R-:W-:Y:S02]  /*2730*/  LOP3.LUT P5, RZ, R40, 0x4, RZ, 0xc0, !PT ;  /* 0x0000000428ff7812 */ /* 0x004fe400078ac0ff */
[----:B---3--:R-:W-:-:S05]  /*2740*/  LOP3.LUT R35, R35, 0xfffffffd, RZ, 0xc0, !PT ;  /* 0xfffffffd23237812 */ /* 0x008fca00078ec0ff */
[----:B------:R-:W-:-:S05]  /*2750*/  @P4 LOP3.LUT R35, R35, 0x2, RZ, 0xfc, !PT ;  /* 0x0000000223234812 */ /* 0x000fca00078efcff */
[----:B------:R0:W-:Y:S01]  /*2760*/  STL [R1], R35 ;  /* 0x0000002301007387 */ /* 0x0001e20000100800 */
[----:B------:R-:W-:-:S04]  /*2770*/  @P5 VIADD R79, R13, 0xffffffe0 ;  /* 0xffffffe00d4f5836 */ /* 0x000fc80000000000 */
        /* <DEDUP_REMOVED lines=46> */
.L_x_14422:
[----:B------:R-:W-:Y:S05]  /*2a60*/  BSYNC B1 ;  /* 0x0000000000017941 */ /* 0x000fea0003800000 */
.L_x_14421:
[----:B0-----:R-:W-:Y:S01]  /*2a70*/  IADD3 R12, R19, 0x60, RZ ;  /* 0x00000060130c7810 */ /* 0x001fe20007ffe0ff */
[----:B------:R-:W-:Y:S01]  /*2a80*/  BSSY B1, `(.L_x_14423) ;  /* 0x0000021000017945 */ /* 0x000fe20003800000 */
[----:B-----5:R-:W-:Y:S02]  /*2a90*/  IMAD.MOV.U32 R86, RZ, RZ, R48 ;  /* 0x000000ffff567224 */ /* 0x020fe400078e0030 */
[----:B------:R-:W-:Y:S01]  /*2aa0*/  ISETP.GE.AND P5, PT, R12, R83, PT ;  /* 0x000000530c00720c */ /* 0x000fe20003fa6270 */
[----:B------:R-:W-:-:S12]  /*2ab0*/  IMAD.MOV.U32 R87, RZ, RZ, R49 ;  /* 0x000000ffff577224 */ /* 0x000fd800078e0031 */
        /* <DEDUP_REMOVED lines=29> */
.L_x_14424:
[----:B------:R-:W-:Y:S05]  /*2c90*/  BSYNC B1 ;  /* 0x0000000000017941 */ /* 0x000fea0003800000 */
.L_x_14423:
        /* <DEDUP_REMOVED lines=24> */
[----:B------:R-:W-:Y:S02]  /*2e20*/  PRMT R47, R14, 0x5410, R15 ;  /* 0x000054100e2f7816 */ /* 0x000fe4000000000f */
[----:B--2---:R-:W-:-:S13]  /*2e30*/  ISETP.NE.AND P3, PT, R78, 0x3, PT ;  /* 0x000000034e00780c */ /* 0x004fda0003f65270 */
[----:B------:R-:W-:Y:S05]  /*2e40*/  @!P3 BRA `(.L_x_14425) ;  /* 0x000000000004b947 */ /* 0x000fea0003800000 */
[----:B------:R-:W-:Y:S01]  /*2e50*/  BPT.TRAP 0x1 ;  /* 0x000000040000795c */ /* 0x000fe20000300000 */
.L_x_14425:
[----:B------:R-:W-:Y:S01]  /*2e60*/  IMAD R78, R22, 0x8, R2 ;  /* 0x00000008164e7824 */ /* 0x000fe200078e0202 */
[----:B------:R-:W-:Y:S01]  /*2e70*/  SHF.L.U32 R90, R154, 0x1f, RZ ;  /* 0x0000001f9a5a7819 */ /* 0x000fe200000006ff */
[----:B------:R-:W-:Y:S03]  /*2e80*/  BSSY B1, `(.L_x_14426) ;  /* 0x0000003000017945 */ /* 0x000fe60003800000 */
[----:B------:R-:W0:Y:S02]  /*2e90*/  SYNCS.PHASECHK.TRANS64.TRYWAIT P6, [R78+URZ+0x16890], R90 ;  /* 0x0168905a4e0075a7 */ /* 0x000e2400080c017f */
[----:B0-----:R-:W-:Y:S05]  /*2ea0*/  @!P6 BRA `(.L_x_14427) ;  /* 0x0000018400a4e947 */ /* 0x001fea0003800000 */
.L_x_14697:
[----:B------:R-:W-:Y:S05]  /*2eb0*/  BSYNC B1 ;  /* 0x0000000000017941 */ /* 0x000fea0003800000 */
.L_x_14426:
        /* <DEDUP_REMOVED lines=20> */
[----:B------:R-:W-:Y:S02]  /*3000*/  HADD2.F32 R15, -RZ, R15.H0_H0 ;  /* 0x2000000fff0f7230 */ /* 0x000fe40000004100 */
[----:B------:R-:W-:Y:S01]  /*3010*/  FMUL.FTZ R85, R13, R85 ;  /* 0x000000550d557220 */ /* 0x000fe20000410000 */
[----:B------:R-:W-:Y:S02]  /*3020*/  HADD2.F32 R94, -RZ, R94.H0_H0 ;  /* 0x2000005eff5e7230 */ /* 0x000fe40000004100 */
[----:B------:R-:W-:Y:S01]  /*3030*/  FMUL.FTZ R100, R81, R96 ;  /* 0x0000006051647220 */ /* 0x000fe20000410000 */
[----:B------:R-:W-:Y:S01]  /*3040*/  FFMA.FTZ R98, R13, R84, -R98 ;  /* 0x000000540d627223 */ /* 0x000fe20000010862 */
[----:B------:R-:W-:Y:S01]  /*3050*/  FMUL.FTZ R96, R15, R96 ;  /* 0x000000600f607220 */ /* 0x000fe20000410000 */
[----:B------:R-:W-:Y:S01]  /*3060*/  FFMA.FTZ R93, R14, R84, R85 ;  /* 0x000000540e5d7223 */ /* 0x000fe20000010055 */
[----:B------:R-:W-:-:S02]  /*3070*/  HADD2.F32 R84, -RZ, R99.H0_H0 ;  /* 0x20000063ff547230 */ /* 0x000fc40000004100 */
        /* <DEDUP_REMOVED lines=21> */
.L_x_14433:
[----:B------:R-:W-:Y:S05]  /*31d0*/  BSYNC B3 ;  /* 0x0000000000037941 */ /* 0x000fea0003800000 */
.L_x_14432:
[----:B--2---:R1:W-:Y:S02]  /*31e0*/  STG.E.128 desc[UR40][R38.64], R12 ;  /* 0x0000000c26007986 */ /* 0x0043e4000c101d28 */
.L_x_14431:
[----:B------:R-:W-:Y:S05]  /*31f0*/  BSYNC B2 ;  /* 0x0000000000027941 */ /* 0x000fea0003800000 */
.L_x_14430:
        /* <DEDUP_REMOVED lines=46> */
.L_x_14435:
[----:B------:R-:W-:Y:S05]  /*34e0*/  BSYNC B2 ;  /* 0x0000000000027941 */ /* 0x000fea0003800000 */
.L_x_14434:
[----:B--2---:R2:W-:Y:S02]  /*34f0*/  STG.E.128 desc[UR40][R38.64+0x40], R12 ;  /* 0x0000400c26007986 */ /* 0x0045e4000c101d28 */
.L_x_14429:
[----:B------:R-:W-:Y:S05]  /*3500*/  BSYNC B1 ;  /* 0x0000000000017941 */ /* 0x000fea0003800000 */
.L_x_14428:
        /* <DEDUP_REMOVED lines=48> */
.L_x_14440:
[----:B------:R-:W-:Y:S05]  /*3810*/  BSYNC B2 ;  /* 0x0000000000027941 */ /* 0x000fea0003800000 */
.L_x_14439:
[----:B--2---:R3:W-:Y:S02]  /*3820*/  STG.E.128 desc[UR40][R36.64], R12 ;  /* 0x0000000c24007986 */ /* 0x0047e4000c101d28 */
.L_x_14438:
[----:B------:R-:W-:Y:S05]  /*3830*/  BSYNC B1 ;  /* 0x0000000000017941 */ /* 0x000fea0003800000 */
.L_x_14437:
[----:B------:R-:W-:Y:S05]  /*3840*/  @P2 BRA `(.L_x_14436) ;  /* 0x0000001800a02947 */ /* 0x000fea0003800000 */
[----:B-123--:R1:W2:Y:S01]  /*3850*/  LDS.128 R12, [R79+0x11000] ;  /* 0x011000004f0c7984 */ /* 0x00e2a20000000c00 */
        /* <DEDUP_REMOVED lines=44> */
.L_x_14442:
[----:B------:R-:W-:Y:S05]  /*3b20*/  BSYNC B1 ;  /* 0x0000000000017941 */ /* 0x000fea0003800000 */
.L_x_14441:
[----:B--2---:R4:W-:Y:S01]  /*3b30*/  STG.E.128 desc[UR40][R36.64+0x40], R12 ;  /* 0x0000400c24007986 */ /* 0x0049e2000c101d28 */
[----:B------:R-:W-:Y:S05]  /*3b40*/  BRA `(.L_x_14436) ;  /* 0x0000001400e07947 */ /* 0x000fea0003800000 */
.L_x_14420:
[C---:B------:R-:W-:Y:S02]  /*3b50*/  ISETP.GE.AND P3, PT, R19.reuse, R83, PT ;  /* 0x000000531300720c */ /* 0x040fe40003f66270 */
[----:B0-----:R-:W-:Y:S02]  /*3b60*/  CS2R R34, SRZ ;  /* 0x0000000000227805 */ /* 0x001fe4000001ff00 */
[----:B------:R-:W-:Y:S01]  /*3b70*/  CS2R R32, SRZ ;  /* 0x0000000000207805 */ /* 0x000fe2000001ff00 */
[----:B------:R-:W-:Y:S01]  /*3b80*/  VIADD R40, R19, 0x60 ;  /* 0x0000006013287836 */ /* 0x000fe20000000000 */
[----:B------:R-:W-:-:S13]  /*3b90*/  ISETP.GE.OR P3, PT, R16, R88, P3 ;  /* 0x000000581000720c */ /* 0x000fda0001f66670 */
[----:B------:R-:W0:Y:S01]  /*3ba0*/  @!P3 LDC.64 R36, c[0x0][0x3e8] ;  /* 0x0000fa00ff24bb82 */ /* 0x000e220000000a00 */
[----:B------:R-:W-:-:S04]  /*3bb0*/  @!P3 IADD3 R14, P4, R30, R46, RZ ;  /* 0x0000002e1e0eb210 */ /* 0x000fc80007f9e0ff */
[----:B------:R-:W-:Y:S02]  /*3bc0*/  @!P3 IADD3.X R15, R89, R60, RZ, P4, !PT ;  /* 0x0000003c590fb210 */ /* 0x000fe400027fe4ff */
        /* <DEDUP_REMOVED lines=40> */
.L_x_14444:
[----:B------:R-:W-:Y:S05]  /*3e50*/  BSYNC B1 ;  /* 0x0000000000017941 */ /* 0x000fea0003800000 */
.L_x_14443:
[----:B------:R-:W2:Y:S01]  /*3e60*/  LDL R48, [R1+0x4] ;  /* 0x0000040001307983 */ /* 0x000ea20000100800 */
[----:B-----5:R-:W-:Y:S01]  /*3e70*/  IMAD.MOV.U32 R44, RZ, RZ, R38 ;  /* 0x000000ffff2c7224 */ /* 0x020fe200078e0026 */
[----:B------:R-:W-:Y:S01]  /*3e80*/  MOV R45, R39 ;  /* 0x00000027002d7202 */ /* 0x000fe20000000f00 */
        /* <DEDUP_REMOVED lines=24> */
[----:B------:R-:W-:Y:S02]  /*4010*/  PRMT R107, R46, 0x7610, R107 ;  /* 0x000076102e6b7816 */ /* 0x000fe4000000006b */
[----:B------:R-:W-:Y:S02]  /*4020*/  PRMT R110, R47, 0x7610, R110 ;  /* 0x000076102f6e7816 */ /* 0x000fe4000000006e */
[----:B--2---:R-:W-:-:S13]  /*4030*/  ISETP.NE.AND P3, PT, R48, 0x3, PT ;  /* 0x000000033000780c */ /* 0x004fda0003f65270 */
[----:B------:R-:W-:Y:S05]  /*4040*/  @!P3 BRA `(.L_x_14445) ;  /* 0x000000000004b947 */ /* 0x000fea0003800000 */
[----:B------:R-:W-:Y:S01]  /*4050*/  BPT.TRAP 0x1 ;  /* 0x000000040000795c */ /* 0x000fe20000300000 */
.L_x_14445:
[----:B------:R-:W-:Y:S01]  /*4060*/  IMAD R78, R22, 0x8, R2 ;  /* 0x00000008164e7824 */ /* 0x000fe200078e0202 */
[----:B------:R-:W-:Y:S01]  /*4070*/  SHF.L.U32 R90, R154, 0x1f, RZ ;  /* 0x0000001f9a5a7819 */ /* 0x000fe200000006ff */
[----:B------:R-:W0:Y:S01]  /*4080*/  LDC R94, c[0x0][0x2f4] ;  /* 0x0000bd00ff5e7b82 */ /* 0x000e220000000800 */
[----:B------:R-:W-:Y:S02]  /*4090*/  BSSY B1, `(.L_x_14446) ;  /* 0x0000004000017945 */ /* 0x000fe40003800000 */
[----:B------:R-:W1:Y:S01]  /*40a0*/  SYNCS.PHASECHK.TRANS64.TRYWAIT P5, [R78+URZ+0x16890], R90 ;  /* 0x0168905a4e0075a7 */ /* 0x000e6200080a017f */
[----:B0-----:R-:W-:Y:S01]  /*40b0*/  IMAD.IADD R96, R94, 0x1, -R63 ;  /* 0x000000015e607824 */ /* 0x001fe200078e0a3f */
[----:B-1----:R-:W-:Y:S06]  /*40c0*/  @!P5 BRA `(.L_x_14447) ;  /* 0x000001740030d947 */ /* 0x002fec0003800000 */
.L_x_14698:
[----:B------:R-:W-:Y:S05]  /*40d0*/  BSYNC B1 ;  /* 0x0000000000017941 */ /* 0x000fea0003800000 */
.L_x_14446:
        /* <DEDUP_REMOVED lines=11> */
[----:B------:R-:W-:-:S05]  /*4190*/  IMAD.IADD R95, R95, 0x1, R89 ;  /* 0x000000015f5f7824 */ /* 0x000fca00078e0259 */
[----:B------:R-:W-:Y:S02]  /*41a0*/  IADD3.X R98, R76, R95, R5, P5, P6 ;  /* 0x0000005f4c627210 */ /* 0x000fe40002fec405 */
[----:B-1----:R-:W-:Y:S02]  /*41b0*/  IADD3 R47, R45, -0x80, RZ ;  /* 0xffffff802d2f7810 */ /* 0x002fe40007ffe0ff */
[----:B------:R-:W-:Y:S02]  /*41c0*/  SHF.R.S32.HI R45, RZ, 0x1f, R44 ;  /* 0x0000001fff2d7819 */ /* 0x000fe4000001142c */
[----:B------:R-:W-:Y:S02]  /*41d0*/  SHF.R.S32.HI R46, RZ, 0x1f, R47 ;  /* 0x0000001fff2e7819 */ /* 0x000fe4000001142f */
[----:B------:R-:W-:Y:S02]  /*41e0*/  LEA.HI R45, R45, R44, RZ, 0x4 ;  /* 0x0000002c2d2d7211 */ /* 0x000fe400078f20ff */
[----:B------:R-:W-:-:S02]  /*41f0*/  LEA.HI R46, R46, R47, RZ, 0x5 ;  /* 0x0000002f2e2e7211 */ /* 0x000fc400078f28ff */
[----:B------:R-:W-:Y:S02]  /*4200*/  LEA.HI.SX32 R45, R45, R6, 0x1c ;  /* 0x000000062d2d7211 */ /* 0x000fe400078fe2ff */
[----:B------:R-:W-:-:S03]  /*4210*/  SHF.R.S32.HI R46, RZ, 0x5, R46 ;  /* 0x00000005ff2e7819 */ /* 0x000fc6000001142e */
[----:B------:R-:W-:Y:S02]  /*4220*/  IMAD.SHL.U32 R97, R45, 0x8, RZ ;  /* 0x000000082d617824 */ /* 0x000fe400078e00ff */
[----:B------:R-:W-:-:S03]  /*4230*/  IMAD R45, R22, 0x2000, R4 ;  /* 0x00002000162d7824 */ /* 0x000fc600078e0204 */
[----:B------:R-:W-:Y:S01]  /*4240*/  LOP3.LUT R44, R70, 0x38, R97, 0xf8, !PT ;  /* 0x00000038462c7812 */ /* 0x000fe200078ef861 */
[----:B------:R-:W-:-:S03]  /*4250*/  IMAD R45, R45, 0x2, R2 ;  /* 0x000000022d2d7824 */ /* 0x000fc600078e0202 */
[----:B------:R-:W-:-:S05]  /*4260*/  LOP3.LUT R44, R44, R67, RZ, 0x3c, !PT ;  /* 0x000000432c2c7212 */ /* 0x000fca00078e3cff */
[----:B------:R-:W-:-:S04]  /*4270*/  IMAD R47, R46, 0x200, R44 ;  /* 0x000002002e2f7824 */ /* 0x000fc800078e022c */
[----:B------:R-:W-:-:S05]  /*4280*/  IMAD R47, R22, 0x2000, R47 ;  /* 0x00002000162f7824 */ /* 0x000fca00078e022f */
[----:B------:R-:W-:Y:S02]  /*4290*/  LEA R48, R47, R2, 0x1 ;  /* 0x000000022f307211 */ /* 0x000fe400078e08ff */
        /* <DEDUP_REMOVED lines=8> */
[----:B------:R-:W-:Y:S01]  /*4320*/  HADD2.F32 R104, -RZ, R104.H0_H0 ;  /* 0x20000068ff687230 */ /* 0x000fe20000004100 */
[----:B------:R-:W-:Y:S01]  /*4330*/  SHF.R.U32.HI R33, RZ, 0x10, R33 ;  /* 0x00000010ff217819 */ /* 0x000fe20000011621 */
[----:B------:R-:W-:Y:S01]  /*4340*/  HADD2.F32 R99, -RZ, R99.H0_H0 ;  /* 0x20000063ff637230 */ /* 0x000fe20000004100 */
[--C-:B------:R-:W-:Y:S02]  /*4350*/  SHF.R.U64 R14, R14, 0x10, R15.reuse ;  /* 0x000000100e0e7819 */ /* 0x100fe4000000120f */
[----:B------:R-:W-:Y:S01]  /*4360*/  SHF.R.U32.HI R32, RZ, 0x10, R15 ;  /* 0x00000010ff207819 */ /* 0x000fe2000001160f */
[----:B------:R-:W-:Y:S01]  /*4370*/  HADD2.F32 R33, -RZ, R33.H0_H0 ;  /* 0x20000021ff217230 */ /* 0x000fe20000004100 */
[----:B------:R-:W-:-:S02]  /*4380*/  SHF.R.U64 R15, R34, 0x10, R35 ;  /* 0x00000010220f7819 */ /* 0x000fc40000001223 */
[----:B------:R-:W-:Y:S01]  /*4390*/  SHF.R.U32.HI R34, RZ, 0x10, R35 ;  /* 0x00000010ff227819 */ /* 0x000fe20000011623 */
[----:B------:R-:W-:Y:S02]  /*43a0*/  HADD2.F32 R35, -RZ, R49.H0_H0 ;  /* 0x20000031ff237230 */ /* 0x000fe40000004100 */
[-C--:B------:R-:W-:Y:S01]  /*43b0*/  FMUL.FTZ R114, R106, R33.reuse ;  /* 0x000000216a727220 */ /* 0x080fe20000410000 */
[--C-:B-1----:R-:W-:Y:S02]  /*43c0*/  HADD2.F32 R49, -RZ, R45.reuse.H0_H0 ;  /* 0x2000002dff317230 */ /* 0x102fe40000004100 */
[----:B------:R-:W-:Y:S02]  /*43d0*/  HADD2.F32 R45, -RZ, R45.H1_H1 ;  /* 0x3000002dff2d7230 */ /* 0x000fe40000004100 */
[-C--:B------:R-:W-:Y:S01]  /*43e0*/  FMUL.FTZ R112, R35, R110.reuse ;  /* 0x0000006e23707220 */ /* 0x080fe20000410000 */
[----:B------:R-:W-:Y:S02]  /*43f0*/  HADD2.F32 R34, -RZ, R34.H0_H0 ;  /* 0x20000022ff227230 */ /* 0x000fe40000004100 */
[----:B------:R-:W-:Y:S01]  /*4400*/  FMUL.FTZ R110, R49, R110 ;  /* 0x0000006e316e7220 */ /* 0x000fe20000410000 */
[----:B------:R-:W-:Y:S01]  /*4410*/  FMUL.FTZ R109, R45, R33 ;  /* 0x000000212d6d7220 */ /* 0x000fe20000410000 */
[----:B------:R-:W-:-:S02]  /*4420*/  FFMA.FTZ R33, R49, R104, -R112 ;  /* 0x0000006831217223 */ /* 0x000fc40000010870 */
[----:B------:R-:W-:Y:S01]  /*4430*/  FFMA.FTZ R35, R35, R104, R110 ;  /* 0x0000006823237223 */ /* 0x000fe2000001006e */
[-C--:B------:R-:W-:Y:S01]  /*4440*/  FFMA.FTZ R104, R45, R99.reuse, -R114 ;  /* 0x000000632d687223 */ /* 0x080fe20000010872 */
[--C-:B------:R-:W-:Y:S02]  /*4450*/  HADD2.F32 R45, -RZ, R108.reuse.H1_H1 ;  /* 0x3000006cff2d7230 */ /* 0x100fe40000004100 */
[----:B------:R-:W-:Y:S01]  /*4460*/  FFMA.FTZ R106, R106, R99, R109 ;  /* 0x000000636a6a7223 */ /* 0x000fe2000001006d */
[----:B------:R-:W-:Y:S02]  /*4470*/  HADD2.F32 R49, -RZ, R108.H0_H0 ;  /* 0x2000006cff317230 */ /* 0x000fe40000004100 */
[----:B------:R-:W-:Y:S01]  /*4480*/  HADD2.F32 R110, -RZ, R51.H0_H0 ;  /* 0x20000033ff6e7230 */ /* 0x000fe20000004100 */
[----:B------:R-:W-:Y:S01]  /*4490*/  F2FP.F16.F32.PACK_AB R33, R104, R33 ;  /* 0x000000216821723e */ /* 0x000fe200000000ff */
[----:B------:R-:W-:Y:S01]  /*44a0*/  HADD2.F32 R108, -RZ, R47.H0_H0 ;  /* 0x2000002fff6c7230 */ /* 0x000fe20000004100 */
[----:B------:R-:W-:Y:S01]  /*44b0*/  F2FP.F16.F32.PACK_AB R35, R106, R35 ;  /* 0x000000236a23723e */ /* 0x000fe200000000ff */
[----:B------:R-:W-:-:S02]  /*44c0*/  HADD2.F32 R51, -RZ, R51.H1_H1 ;  /* 0x30000033ff337230 */ /* 0x000fc40000004100 */
[-C--:B------:R-:W-:Y:S01]  /*44d0*/  FMUL.FTZ R99, R110, R49.reuse ;  /* 0x000000316e637220 */ /* 0x080fe20000410000 */
[----:B------:R-:W-:Y:S02]  /*44e0*/  HADD2.F32 R47, -RZ, R47.H1_H1 ;  /* 0x3000002fff2f7230 */ /* 0x000fe40000004100 */
[C---:B------:R-:W-:Y:S01]  /*44f0*/  FMUL.FTZ R49, R108.reuse, R49 ;  /* 0x000000316c317220 */ /* 0x040fe20000410000 */
[----:B------:R-:W-:Y:S02]  /*4500*/  HADD2.F32 R112, -RZ, R32.H0_H0 ;  /* 0x20000020ff707230 */ /* 0x000fe40000004100 */
[-C--:B------:R-:W-:Y:S01]  /*4510*/  FMUL.FTZ R114, R51, R34.reuse ;  /* 0x0000002233727220 */ /* 0x080fe20000410000 */
[-C--:B------:R-:W-:Y:S01]  /*4520*/  FFMA.FTZ R32, R108, R45.reuse, -R99 ;  /* 0x0000002d6c207223 */ /* 0x080fe20000010863 */
[----:B------:R-:W-:Y:S01]  /*4530*/  FMUL.FTZ R116, R47, R34 ;  /* 0x000000222f747220 */ /* 0x000fe20000410000 */
[----:B------:R-:W-:Y:S01]  /*4540*/  FFMA.FTZ R34, R110, R45, R49 ;  /* 0x0000002d6e227223 */ /* 0x000fe20000010031 */
[----:B------:R-:W-:-:S02]  /*4550*/  HADD2.F32 R110, -RZ, R107.H0_H0 ;  /* 0x2000006bff6e7230 */ /* 0x000fc40000004100 */
[-C--:B------:R-:W-:Y:S01]  /*4560*/  FFMA.FTZ R45, R47, R112.reuse, -R114 ;  /* 0x000000702f2d7223 */ /* 0x080fe20000010872 */
[----:B------:R-:W-:Y:S02]  /*4570*/  HADD2.F32 R99, -RZ, R13.H0_H0 ;  /* 0x2000000dff637230 */ /* 0x000fe40000004100 */
[----:B------:R-:W-:Y:S01]  /*4580*/  FFMA.FTZ R47, R51, R112, R116 ;  /* 0x00000070332f7223 */ /* 0x000fe20000010074 */
[----:B------:R-:W-:Y:S02]  /*4590*/  HADD2.F32 R49, -RZ, R48.H0_H0 ;  /* 0x20000030ff317230 */ /* 0x000fe40000004100 */
[----:B------:R-:W-:Y:S02]  /*45a0*/  HADD2.F32 R13, -RZ, R44.H0_H0 ;  /* 0x2000002cff0d7230 */ /* 0x000fe40000004100 */
[----:B------:R-:W-:Y:S02]  /*45b0*/  HADD2.F32 R48, -RZ, R48.H1_H1 ;  /* 0x30000030ff307230 */ /* 0x000fe40000004100 */
[----:B------:R-:W-:-:S02]  /*45c0*/  HADD2.F32 R44, -RZ, R44.H1_H1 ;  /* 0x3000002cff2c7230 */ /* 0x000fc40000004100 */
[----:B------:R-:W-:Y:S02]  /*45d0*/  HADD2.F32 R108, -RZ, R107.H1_H1 ;  /* 0x3000006bff6c7230 */ /* 0x000fe40000004100 */
        /* <DEDUP_REMOVED lines=10> */
[----:B------:R-:W-:Y:S02]  /*4680*/  HADD2.F32 R105, -RZ, R105.H1_H1 ;  /* 0x30000069ff697230 */ /* 0x000fe40000004100 */
[----:B------:R-:W-:Y:S02]  /*4690*/  HADD2.F32 R107, -RZ, R15.H0_H0 ;  /* 0x2000000fff6b7230 */ /* 0x000fe40000004100 */
[----:B------:R-:W-:Y:S02]  /*46a0*/  HADD2.F32 R48, -RZ, R50.H0_H0 ;  /* 0x20000032ff307230 */ /* 0x000fe40000004100 */
[----:B------:R-:W-:Y:S02]  /*46b0*/  HADD2.F32 R15, -RZ, R46.H0_H0 ;  /* 0x2000002eff0f7230 */ /* 0x000fe40000004100 */
[----:B------:R-:W-:Y:S02]  /*46c0*/  HADD2.F32 R50, -RZ, R50.H1_H1 ;  /* 0x30000032ff327230 */ /* 0x000fe40000004100 */
[----:B------:R-:W-:-:S02]  /*46d0*/  HADD2.F32 R46, -RZ, R46.H1_H1 ;  /* 0x3000002eff2e7230 */ /* 0x000fc40000004100 */
[----:B------:R-:W-:Y:S02]  /*46e0*/  HADD2.F32 R99, -RZ, R14.H0_H0 ;  /* 0x2000000eff637230 */ /* 0x000fe40000004100 */
[----:B------:R-:W-:Y:S01]  /*46f0*/  FMUL.FTZ R14, R48, R105 ;  /* 0x00000069300e7220 */ /* 0x000fe20000410000 */
[----:B------:R-:W-:Y:S01]  /*4700*/  FMUL.FTZ R109, R50, R107 ;  /* 0x0000006b326d7220 */ /* 0x000fe20000410000 */
[C---:B------:R-:W-:Y:S01]  /*4710*/  FMUL.FTZ R105, R15.reuse, R105 ;  /* 0x000000690f697220 */ /* 0x040fe20000410000 */
[----:B------:R-:W-:Y:S01]  /*4720*/  FMUL.FTZ R107, R46, R107 ;  /* 0x0000006b2e6b7220 */ /* 0x000fe20000410000 */
[-C--:B------:R-:W-:Y:S01]  /*4730*/  FFMA.FTZ R14, R15, R51.reuse, -R14 ;  /* 0x000000330f0e7223 */ /* 0x080fe2000001080e */
[----:B------:R-:W-:Y:S01]  /*4740*/  F2FP.F16.F32.PACK_AB R15, R45, R32 ;  /* 0x000000202d0f723e */ /* 0x000fe200000000ff */
        /* <DEDUP_REMOVED lines=12> */
.L_x_14451:
[----:B------:R-:W-:Y:S05]  /*4810*/  BSYNC B2 ;  /* 0x0000000000027941 */ /* 0x000fea0003800000 */
.L_x_14450:
        /* <DEDUP_REMOVED lines=12> */
.L_x_14449:
[----:B------:R-:W-:Y:S05]  /*48e0*/  BSYNC B1 ;  /* 0x0000000000017941 */ /* 0x000fea0003800000 */
.L_x_14448:
[----:B-1----:R-:W-:Y:S02]  /*48f0*/  VIADD R13, R19, 0x60 ;  /* 0x00000060130d7836 */ /* 0x002fe40000000000 */
[-C--:B------:R-:W-:Y:S02]  /*4900*/  IMAD R12, R65, R86.reuse, RZ ;  /* 0x00000056410c7224 */ /* 0x080fe400078e02ff */
[C---:B------:R-:W-:Y:S01]  /*4910*/  IMAD.WIDE.U32 R84, R13.reuse, R86, R84 ;  /* 0x000000560d547225 */ /* 0x040fe200078e0054 */
[----:B------:R-:W-:-:S03]  /*4920*/  ISETP.GE.OR P5, PT, R13, R83, P1 ;  /* 0x000000530d00720c */ /* 0x000fc60000fa6670 */
[----:B------:R-:W-:-:S10]  /*4930*/  IMAD R47, R13, R87, R12 ;  /* 0x000000570d2f7224 */ /* 0x000fd400078e020c */
[----:B------:R-:W-:Y:S05]  /*4940*/  @P5 BRA `(.L_x_14436) ;  /* 0x0000000800605947 */ /* 0x000fea0003800000 */
[----:B------:R-:W2:Y:S01]  /*4950*/  LDL R14, [R1+0x48] ;  /* 0x00004800010e7983 */ /* 0x000ea20000100800 */
[----:B------:R-:W-:Y:S01]  /*4960*/  IADD3 R47, R85, R47, RZ ;  /* 0x0000002f552f7210 */ /* 0x000fe20007ffe0ff */
[C---:B------:R-:W-:Y:S01]  /*4970*/  VIADD R15, R19.reuse, 0x60 ;  /* 0x00000060130f7836 */ /* 0x040fe20000000000 */
[----:B------:R-:W-:Y:S01]  /*4980*/  IADD3 R12, P5, P6, R56, R84, R7 ;  /* 0x00000054380c7210 */ /* 0x000fe20007ebe007 */
[----:B------:R-:W-:Y:S01]  /*4990*/  VIADD R32, R19, 0x60 ;  /* 0x0000006013207836 */ /* 0x000fe20000000000 */
[----:B------:R-:W-:Y:S01]  /*49a0*/  SEL R96, R63, R96, !P0 ;  /* 0x000000603f607207 */ /* 0x000fe20004000000 */
[----:B------:R-:W-:Y:S01]  /*49b0*/  IMAD.SHL.U32 R15, R15, 0x40, RZ ;  /* 0x000000400f0f7824 */ /* 0x000fe200078e00ff */
[----:B------:R-:W-:Y:S01]  /*49c0*/  IADD3.X R13, R76, R47, R5, P5, P6 ;  /* 0x0000002f4c0d7210 */ /* 0x000fe20002fec405 */
[----:B------:R-:W-:Y:S01]  /*49d0*/  IMAD.SHL.U32 R32, R32, 0x40, RZ ;  /* 0x0000004020207824 */ /* 0x000fe200078e00ff */
[----:B------:R-:W-:Y:S01]  /*49e0*/  LEA R44, P5, R12, R80, 0x1 ;  /* 0x000000500c2c7211 */ /* 0x000fe200078a08ff */
[----:B------:R-:W-:Y:S01]  /*49f0*/  BSSY B1, `(.L_x_14452) ;  /* 0x0000068000017945 */ /* 0x000fe20003800000 */
[----:B------:R-:W-:-:S02]  /*4a00*/  LOP3.LUT R15, R15, 0x1c0, RZ, 0xc0, !PT ;  /* 0x000001c00f0f7812 */ /* 0x000fc400078ec0ff */
[----:B------:R-:W-:Y:S02]  /*4a10*/  LEA.HI.X R45, R12, R81, R13, 0x1, P5 ;  /* 0x000000510c2d7211 */ /* 0x000fe400028f0c0d */
[----:B------:R-:W-:Y:S02]  /*4a20*/  SHF.R.S32.HI R13, RZ, 0x1f, R96 ;  /* 0x0000001fff0d7819 */ /* 0x000fe40000011460 */
[----:B------:R-:W-:Y:S02]  /*4a30*/  LOP3.LUT R32, R32, 0x1c0, RZ, 0xc0, !PT ;  /* 0x000001c020207812 */ /* 0x000fe400078ec0ff */
[----:B------:R-:W-:Y:S02]  /*4a40*/  LEA.HI R13, R13, R96, RZ, 0x4 ;  /* 0x000000600d0d7211 */ /* 0x000fe400078f20ff */
[----:B------:R-:W-:Y:S02]  /*4a50*/  SHF.R.U32.HI R15, RZ, 0x3, R15 ;  /* 0x00000003ff0f7819 */ /* 0x000fe4000001160f */
[----:B------:R-:W-:-:S05]  /*4a60*/  LEA.HI.SX32 R13, R13, R6, 0x1c ;  /* 0x000000060d0d7211 */ /* 0x000fca00078fe2ff */
[----:B------:R-:W-:Y:S02]  /*4a70*/  IMAD.SHL.U32 R49, R13, 0x8, RZ ;  /* 0x000000080d317824 */ /* 0x000fe400078e00ff */
[----:B------:R-:W-:-:S03]  /*4a80*/  IMAD R13, R22, 0x2000, R3 ;  /* 0x00002000160d7824 */ /* 0x000fc600078e0203 */
[----:B------:R-:W-:Y:S01]  /*4a90*/  LOP3.LUT R12, R32, 0x38, R49, 0xf8, !PT ;  /* 0x00000038200c7812 */ /* 0x000fe200078ef831 */
[----:B------:R-:W-:-:S03]  /*4aa0*/  IMAD R13, R13, 0x2, R2 ;  /* 0x000000020d0d7824 */ /* 0x000fc600078e0202 */
[----:B------:R-:W-:-:S04]  /*4ab0*/  LOP3.LUT R12, R12, R15, RZ, 0x3c, !PT ;  /* 0x0000000f0c0c7212 */ /* 0x000fc800078e3cff */
[----:B--2---:R-:W-:-:S05]  /*4ac0*/  IADD3 R15, R14, R12, RZ ;  /* 0x0000000c0e0f7210 */ /* 0x004fca0007ffe0ff */
        /* <DEDUP_REMOVED lines=8> */
[----:B------:R-:W-:Y:S01]  /*4b50*/  HADD2.F32 R46, -RZ, R101.H1_H1 ;  /* 0x30000065ff2e7230 */ /* 0x000fe20000004100 */
[----:B------:R-:W-:Y:S01]  /*4b60*/  SHF.R.U64 R37, R38, 0x10, R39 ;  /* 0x0000001026257819 */ /* 0x000fe20000001227 */
[----:B------:R-:W-:Y:S01]  /*4b70*/  HADD2.F32 R103, -RZ, R103.H0_H0 ;  /* 0x20000067ff677230 */ /* 0x000fe20000004100 */
[----:B------:R-:W-:Y:S01]  /*4b80*/  SHF.R.U64 R38, R42, 0x10, R43 ;  /* 0x000000102a267819 */ /* 0x000fe2000000122b */
[----:B--2---:R-:W-:Y:S01]  /*4b90*/  IMAD.MOV.U32 R42, RZ, RZ, R33 ;  /* 0x000000ffff2a7224 */ /* 0x004fe200078e0021 */
[----:B------:R-:W-:Y:S01]  /*4ba0*/  SHF.R.U32.HI R87, RZ, 0x10, R41 ;  /* 0x00000010ff577819 */ /* 0x000fe20000011629 */
[----:B-1----:R-:W-:Y:S01]  /*4bb0*/  IMAD.MOV.U32 R33, RZ, RZ, R15 ;  /* 0x000000ffff217224 */ /* 0x002fe200078e000f */
[----:B------:R-:W-:Y:S01]  /*4bc0*/  SHF.R.U32.HI R86, RZ, 0x10, R43 ;  /* 0x00000010ff567819 */ /* 0x000fe2000001162b */
[----:B------:R-:W-:Y:S01]  /*4bd0*/  IMAD.MOV.U32 R43, RZ, RZ, R35 ;  /* 0x000000ffff2b7224 */ /* 0x000fe200078e0023 */
[----:B------:R-:W-:Y:S01]  /*4be0*/  SHF.R.U64 R40, R40, 0x10, R41 ;  /* 0x0000001028287819 */ /* 0x000fe20000001229 */
[--C-:B------:R-:W-:Y:S01]  /*4bf0*/  HADD2.F32 R35, -RZ, R42.reuse.H0_H0 ;  /* 0x2000002aff237230 */ /* 0x100fe20000004100 */
[----:B------:R-:W-:Y:S01]  /*4c00*/  SHF.R.U32.HI R41, RZ, 0x10, R39 ;  /* 0x00000010ff297819 */ /* 0x000fe20000011627 */
[----:B------:R-:W-:Y:S01]  /*4c10*/  HADD2.F32 R42, -RZ, R42.H1_H1 ;  /* 0x3000002aff2a7230 */ /* 0x000fe20000004100 */
[----:B------:R-:W-:Y:S01]  /*4c20*/  MOV R39, R32 ;  /* 0x0000002000277202 */ /* 0x000fe20000000f00 */
[----:B------:R-:W-:-:S02]  /*4c30*/  HADD2.F32 R87, -RZ, R87.H0_H0 ;  /* 0x20000057ff577230 */ /* 0x000fc40000004100 */
[-C--:B------:R-:W-:Y:S01]  /*4c40*/  FMUL.FTZ R50, R35, R48.reuse ;  /* 0x0000003023327220 */ /* 0x080fe20000410000 */
[--C-:B------:R-:W-:Y:S02]  /*4c50*/  HADD2.F32 R15, -RZ, R13.reuse.H0_H0 ;  /* 0x2000000dff0f7230 */ /* 0x100fe40000004100 */
[----:B------:R-:W-:Y:S02]  /*4c60*/  HADD2.F32 R32, -RZ, R13.H1_H1 ;  /* 0x3000000dff207230 */ /* 0x000fe40000004100 */
[-C--:B------:R-:W-:Y:S01]  /*4c70*/  FMUL.FTZ R89, R42, R87.reuse ;  /* 0x000000572a597220 */ /* 0x080fe20000410000 */
[----:B------:R-:W-:Y:S02]  /*4c80*/  HADD2.F32 R51, -RZ, R51.H0_H0 ;  /* 0x20000033ff337230 */ /* 0x000fe40000004100 */
[C---:B------:R-:W-:Y:S01]  /*4c90*/  FMUL.FTZ R48, R15.reuse, R48 ;  /* 0x000000300f307220 */ /* 0x040fe20000410000 */
[----:B------:R-:W-:Y:S01]  /*4ca0*/  FFMA.FTZ R13, R15, R46, -R50 ;  /* 0x0000002e0f0d7223 */ /* 0x000fe20000010832 */
[----:B------:R-:W-:Y:S01]  /*4cb0*/  FMUL.FTZ R87, R32, R87 ;  /* 0x0000005720577220 */ /* 0x000fe20000410000 */
[----:B------:R-:W-:-:S02]  /*4cc0*/  HADD2.F32 R86, -RZ, R86.H0_H0 ;  /* 0x20000056ff567230 */ /* 0x000fc40000004100 */
[----:B------:R-:W-:Y:S01]  /*4cd0*/  FFMA.FTZ R15, R35, R46, R48 ;  /* 0x0000002e230f7223 */ /* 0x000fe20000010030 */
[-C--:B------:R-:W-:Y:S01]  /*4ce0*/  FFMA.FTZ R32, R32, R51.reuse, -R89 ;  /* 0x0000003320207223 */ /* 0x080fe20000010859 */
[----:B------:R-:W-:Y:S01]  /*4cf0*/  FFMA.FTZ R42, R42, R51, R87 ;  /* 0x000000332a2a7223 */ /* 0x000fe20000010057 */
[----:B------:R-:W-:Y:S02]  /*4d00*/  HADD2.F32 R51, -RZ, R102.H1_H1 ;  /* 0x30000066ff337230 */ /* 0x000fe40000004100 */
[--C-:B------:R-:W-:Y:S01]  /*4d10*/  HADD2.F32 R48, -RZ, R43.reuse.H0_H0 ;  /* 0x2000002bff307230 */ /* 0x100fe20000004100 */
[----:B------:R-:W-:Y:S01]  /*4d20*/  F2FP.F16.F32.PACK_AB R13, R32, R13 ;  /* 0x0000000d200d723e */ /* 0x000fe200000000ff */
[----:B------:R-:W-:Y:S02]  /*4d30*/  HADD2.F32 R43, -RZ, R43.H1_H1 ;  /* 0x3000002bff2b7230 */ /* 0x000fe40000004100 */
[--C-:B------:R-:W-:Y:S02]  /*4d40*/  HADD2.F32 R35, -RZ, R33.reuse.H0_H0 ;  /* 0x20000021ff237230 */ /* 0x100fe40000004100 */
[----:B------:R-:W-:Y:S01]  /*4d50*/  FMUL.FTZ R88, R48, R51 ;  /* 0x0000003330587220 */ /* 0x000fe20000410000 */
[----:B------:R-:W-:-:S02]  /*4d60*/  HADD2.F32 R46, -RZ, R33.H1_H1 ;  /* 0x30000021ff2e7230 */ /* 0x000fc40000004100 */
[-C--:B------:R-:W-:Y:S01]  /*4d70*/  FMUL.FTZ R87, R43, R86.reuse ;  /* 0x000000562b577220 */ /* 0x080fe20000410000 */
[----:B------:R-:W-:Y:S02]  /*4d80*/  HADD2.F32 R50, -RZ, R100.H1_H1 ;  /* 0x30000064ff327230 */ /* 0x000fe40000004100 */
[C---:B------:R-:W-:Y:S01]  /*4d90*/  FMUL.FTZ R51, R35.reuse, R51 ;  /* 0x0000003323337220 */ /* 0x040fe20000410000 */
[----:B------:R-:W-:Y:S02]  /*4da0*/  HADD2.F32 R41, -RZ, R41.H0_H0 ;  /* 0x20000029ff297230 */ /* 0x000fe40000004100 */
[----:B------:R-:W-:Y:S01]  /*4db0*/  FMUL.FTZ R86, R46, R86 ;  /* 0x000000562e567220 */ /* 0x000fe20000410000 */
[----:B------:R-:W-:Y:S02]  /*4dc0*/  HADD2.F32 R101, -RZ, R101.H0_H0 ;  /* 0x20000065ff657230 */ /* 0x000fe40000004100 */
[-C--:B------:R-:W-:Y:S01]  /*4dd0*/  FFMA.FTZ R33, R35, R50.reuse, -R88 ;  /* 0x0000003223217223 */ /* 0x080fe20000010858 */
[----:B------:R-:W-:Y:S01]  /*4de0*/  FFMA.FTZ R35, R48, R50, R51 ;  /* 0x0000003230237223 */ /* 0x000fe20000010033 */
[-C--:B------:R-:W-:Y:S01]  /*4df0*/  FFMA.FTZ R46, R46, R41.reuse, -R87 ;  /* 0x000000292e2e7223 */ /* 0x080fe20000010857 */
[----:B------:R-:W-:Y:S01]  /*4e00*/  FFMA.FTZ R48, R43, R41, R86 ;  /* 0x000000292b307223 */ /* 0x000fe20000010056 */
[----:B------:R-:W-:-:S02]  /*4e10*/  HADD2.F32 R43, -RZ, R40.H0_H0 ;  /* 0x20000028ff2b7230 */ /* 0x000fc40000004100 */
[--C-:B------:R-:W-:Y:S01]  /*4e20*/  HADD2.F32 R41, -RZ, R39.reuse.H0_H0 ;  /* 0x20000027ff297230 */ /* 0x100fe20000004100 */
[----:B------:R-:W-:Y:S01]  /*4e30*/  F2FP.F16.F32.PACK_AB R46, R46, R33 ;  /* 0x000000212e2e723e */ /* 0x000fe200000000ff */
[--C-:B------:R-:W-:Y:S01]  /*4e40*/  HADD2.F32 R40, -RZ, R12.reuse.H0_H0 ;  /* 0x2000000cff287230 */ /* 0x100fe20000004100 */
[----:B------:R-:W-:Y:S01]  /*4e50*/  F2FP.F16.F32.PACK_AB R33, R42, R15 ;  /* 0x0000000f2a21723e */ /* 0x000fe200000000ff */
[----:B------:R-:W-:Y:S02]  /*4e60*/  HADD2.F32 R39, -RZ, R39.H1_H1 ;  /* 0x30000027ff277230 */ /* 0x000fe40000004100 */
[-C--:B------:R-:W-:Y:S01]  /*4e70*/  FMUL.FTZ R51, R41, R103.reuse ;  /* 0x0000006729337220 */ /* 0x080fe20000410000 */
[----:B------:R-:W-:Y:S02]  /*4e80*/  HADD2.F32 R12, -RZ, R12.H1_H1 ;  /* 0x3000000cff0c7230 */ /* 0x000fe40000004100 */
[----:B------:R-:W-:Y:S01]  /*4e90*/  FMUL.FTZ R50, R40, R103 ;  /* 0x0000006728327220 */ /* 0x000fe20000410000 */
[----:B------:R-:W-:-:S02]  /*4ea0*/  HADD2.F32 R36, -RZ, R36.H0_H0 ;  /* 0x20000024ff247230 */ /* 0x000fc40000004100 */
[----:B------:R-:W-:Y:S01]  /*4eb0*/  FMUL.FTZ R87, R39, R43 ;  /* 0x0000002b27577220 */ /* 0x000fe20000410000 */
[----:B------:R-:W-:Y:S01]  /*4ec0*/  FFMA.FTZ R51, R40, R101, -R51 ;  /* 0x0000006528337223 */ /* 0x000fe20000010833 */
[C---:B------:R-:W-:Y:S01]  /*4ed0*/  FMUL.FTZ R86, R12.reuse, R43 ;  /* 0x0000002b0c567220 */ /* 0x040fe20000410000 */
[----:B------:R-:W-:Y:S01]  /*4ee0*/  FFMA.FTZ R50, R41, R101, R50 ;  /* 0x0000006529327223 */ /* 0x000fe20000010032 */
[-C--:B------:R-:W-:Y:S01]  /*4ef0*/  FFMA.FTZ R40, R12, R36.reuse, -R87 ;  /* 0x000000240c287223 */ /* 0x080fe20000010857 */
[----:B------:R-:W-:Y:S02]  /*4f00*/  HADD2.F32 R41, -RZ, R102.H0_H0 ;  /* 0x20000066ff297230 */ /* 0x000fe40000004100 */
[----:B------:R-:W-:Y:S01]  /*4f10*/  FFMA.FTZ R87, R39, R36, R86 ;  /* 0x0000002427577223 */ /* 0x000fe20000010056 */
[----:B------:R-:W-:Y:S01]  /*4f20*/  HADD2.F32 R36, -RZ, R34.H0_H0 ;  /* 0x20000022ff247230 */ /* 0x000fe20000004100 */
[----:B------:R-:W-:Y:S01]  /*4f30*/  F2FP.F16.F32.PACK_AB R35, R48, R35 ;  /* 0x000000233023723e */ /* 0x000fe200000000ff */
[----:B------:R-:W-:-:S02]  /*4f40*/  HADD2.F32 R43, -RZ, R38.H0_H0 ;  /* 0x20000026ff2b7230 */ /* 0x000fc40000004100 */
[----:B------:R-:W-:Y:S02]  /*4f50*/  HADD2.F32 R12, -RZ, R14.H0_H0 ;  /* 0x2000000eff0c7230 */ /* 0x000fe40000004100 */
[-C--:B------:R-:W-:Y:S01]  /*4f60*/  FMUL.FTZ R89, R36, R41.reuse ;  /* 0x0000002924597220 */ /* 0x080fe20000410000 */
        /* <DEDUP_REMOVED lines=13> */
[----:B------:R-:W-:-:S03]  /*5040*/  F2FP.F16.F32.PACK_AB R12, R40, R51 ;  /* 0x00000033280c723e */ /* 0x000fc600000000ff */
[----:B------:R-:W-:Y:S02]  /*5050*/  F2FP.F16.F32.PACK_AB R14, R14, R89 ;  /* 0x000000590e0e723e */ /* 0x000fe400000000ff */
[----:B------:R-:W-:-:S07]  /*5060*/  F2FP.F16.F32.PACK_AB R34, R34, R41 ;  /* 0x000000292222723e */ /* 0x000fce00000000ff */
.L_x_14453:
[----:B------:R-:W-:Y:S05]  /*5070*/  BSYNC B1 ;  /* 0x0000000000017941 */ /* 0x000fea0003800000 */
.L_x_14452:
        /* <DEDUP_REMOVED lines=10> */
.L_x_14419:
[----:B------:R-:W2:Y:S02]  /*5120*/  LDL R12, [R1+0x4] ;  /* 0x00000400010c7983 */ /* 0x000ea40000100800 */
[----:B--2---:R-:W-:-:S13]  /*5130*/  ISETP.NE.AND P3, PT, R12, 0x3, PT ;  /* 0x000000030c00780c */ /* 0x004fda0003f65270 */
[----:B------:R-:W-:Y:S05]  /*5140*/  @!P3 BRA `(.L_x_14454) ;  /* 0x000000000004b947 */ /* 0x000fea0003800000 */
[----:B------:R-:W-:Y:S01]  /*5150*/  BPT.TRAP 0x1 ;  /* 0x000000040000795c */ /* 0x000fe20000300000 */
.L_x_14454:
[----:B------:R-:W-:Y:S01]  /*5160*/  IMAD R78, R22, 0x8, R2 ;  /* 0x00000008164e7824 */ /* 0x000fe200078e0202 */
[----:B------:R-:W-:Y:S01]  /*5170*/  SHF.L.U32 R90, R154, 0x1f, RZ ;  /* 0x0000001f9a5a7819 */ /* 0x000fe200000006ff */
[----:B------:R-:W-:Y:S01]  /*5180*/  IMAD R83, R27, -0x80, R25 ;  /* 0xffffff801b537824 */ /* 0x000fe200078e0219 */
[----:B------:R-:W-:Y:S02]  /*5190*/  BSSY B1, `(.L_x_14455) ;  /* 0x0000004000017945 */ /* 0x000fe40003800000 */
[----:B------:R-:W1:Y:S02]  /*51a0*/  SYNCS.PHASECHK.TRANS64.TRYWAIT P4, [R78+URZ+0x16890], R90 ;  /* 0x0168905a4e0075a7 */ /* 0x000e64000808017f */
[----:B------:R-:W-:Y:S01]  /*51b0*/  VIMNMX R83, R83, 0x80, PT ;  /* 0x0000008053537848 */ /* 0x000fe20003fe0100 */
[----:B-1----:R-:W-:Y:S06]  /*51c0*/  @!P4 BRA `(.L_x_14456) ;  /* 0x000001640004c947 */ /* 0x002fec0003800000 */
.L_x_14699:
[----:B------:R-:W-:Y:S05]  /*51d0*/  BSYNC B1 ;  /* 0x0000000000017941 */ /* 0x000fea0003800000 */
.L_x_14455:
[----:B------:R-:W-:Y:S01]  /*51e0*/  ISETP.GE.AND P4, PT, R19, R83, PT ;  /* 0x000000531300720c */ /* 0x000fe20003f86270 */
[----:B------:R-:W-:-:S12]  /*51f0*/  BSSY B1, `(.L_x_14457) ;  /* 0x0000006000017945 */ /* 0x000fd80003800000 */
[----:B------:R-:W-:Y:S05]  /*5200*/  @P4 BRA `(.L_x_14458) ;  /* 0x0000000000104947 */ /* 0x000fea0003800000 */
[----:B------:R-:W2:Y:S04]  /*5210*/  @!P1 LDS.128 R12, [R82+0xe000] ;  /* 0x00e00000520c9984 */ /* 0x000ea80000000c00 */
[----:B0-----:R-:W0:Y:S04]  /*5220*/  @!P2 LDS.128 R32, [R79+0xe000] ;  /* 0x00e000004f20a984 */ /* 0x001e280000000c00 */
[----:B--2---:R2:W-:Y:S04]  /*5230*/  @!P1 STG.E.128 desc[UR40][R38.64], R12 ;  /* 0x0000000c26009986 */ /* 0x0045e8000c101d28 */
[----:B0-----:R2:W-:Y:S02]  /*5240*/  @!P2 STG.E.128 desc[UR40][R38.64+0x40], R32 ;  /* 0x000040202600a986 */ /* 0x0015e4000c101d28 */
.L_x_14458:
[----:B------:R-:W-:Y:S05]  /*5250*/  BSYNC B1 ;  /* 0x0000000000017941 */ /* 0x000fea0003800000 */
.L_x_14457:
[----:B--2---:R-:W-:-:S05]  /*5260*/  VIADD R12, R19, 0x60 ;  /* 0x00000060130c7836 */ /* 0x004fca0000000000 */
[----:B------:R-:W-:-:S13]  /*5270*/  ISETP.GE.AND P4, PT, R12, R83, PT ;  /* 0x000000530c00720c */ /* 0x000fda0003f86270 */
[----:B------:R-:W-:Y:S05]  /*5280*/  @P4 BRA `(.L_x_14436) ;  /* 0x0000000000104947 */ /* 0x000fea0003800000 */
[----:B------:R-:W2:Y:S04]  /*5290*/  @!P1 LDS.128 R12, [R82+0x11000] ;  /* 0x01100000520c9984 */ /* 0x000ea80000000c00 */
[----:B0-----:R-:W0:Y:S04]  /*52a0*/  @!P2 LDS.128 R32, [R79+0x11000] ;  /* 0x011000004f20a984 */ /* 0x001e280000000c00 */
[----:B--2---:R2:W-:Y:S04]  /*52b0*/  @!P1 STG.E.128 desc[UR40][R36.64], R12 ;  /* 0x0000000c24009986 */ /* 0x0045e8000c101d28 */
[----:B0-----:R2:W-:Y:S02]  /*52c0*/  @!P2 STG.E.128 desc[UR40][R36.64+0x40], R32 ;  /* 0x000040202400a986 */ /* 0x0015e4000c101d28 */
.L_x_14436:
[----:B------:R-:W-:Y:S05]  /*52d0*/  BSYNC B0 ;  /* 0x0000000000007941 */ /* 0x000fea0003800000 */
.L_x_14418:
        /* <DEDUP_REMOVED lines=17> */
.L_x_14460:
[----:B------:R-:W-:Y:S05]  /*53f0*/  BSYNC B0 ;  /* 0x0000000000007941 */ /* 0x000fea0003800000 */
.L_x_14459:
[----:B------:R-:W2:Y:S01]  /*5400*/  SYNCS.PHASECHK.TRANS64.TRYWAIT P3, [R78+URZ+0x168b0], R90 ;  /* 0x0168b05a4e0075a7 */ /* 0x000ea2000806017f */
[----:B------:R-:W-:Y:S01]  /*5410*/  ULDC UR42, c[0x0][0x2f4] ;  /* 0x0000bd00002a7ab9 */ /* 0x000fe20000000800 */
[----:B------:R-:W-:Y:S01]  /*5420*/  ULDC.64 UR36, c[0x0][0x328] ;  /* 0x0000ca0000247ab9 */ /* 0x000fe20000000a00 */
[----:B------:R-:W-:Y:S01]  /*5430*/  ULDC.64 UR38, c[0x0][0x318] ;  /* 0x0000c60000267ab9 */ /* 0x000fe20000000a00 */
[----:B------:R-:W-:Y:S01]  /*5440*/  BSSY B0, `(.L_x_14461) ;  /* 0x0000003000007945 */ /* 0x000fe20003800000 */
[----:B------:R-:W-:-:S03]  /*5450*/  IMAD.WIDE R32, R27, 0x80, R8 ;  /* 0x000000801b207825 */ /* 0x000fc600078e0208 */
[----:B--2---:R-:W-:Y:S05]  /*5460*/  @!P3 BRA `(.L_x_14462) ;  /* 0x000001600070b947 */ /* 0x004fea0003800000 */
.L_x_14700:
[----:B------:R-:W-:Y:S05]  /*5470*/  BSYNC B0 ;  /* 0x0000000000007941 */ /* 0x000fea0003800000 */
.L_x_14461:
        /* <DEDUP_REMOVED lines=10> */
[----:B0-----:R-:W-:Y:S02]  /*5520*/  LEA.HI.X R35, R12, UR39, R13, 0x1, P3 ;  /* 0x000000270c237c11 */ /* 0x001fe400098f0c0d */
[----:B------:R-:W-:-:S13]  /*5530*/  ISETP.GE.AND P3, PT, R16, UR42, PT ;  /* 0x0000002a10007c0c */ /* 0x000fda000bf66270 */
[----:B------:R-:W0:Y:S04]  /*5540*/  @!P3 LDS.128 R12, [R82] ;  /* 0x00000000520cb984 */ /* 0x000e280000000c00 */
[----:B0-----:R-:W-:Y:S01]  /*5550*/  @!P3 STG.E.128 desc[UR40][R34.64], R12 ;  /* 0x0000000c2200b986 */ /* 0x001fe2000c101d28 */
[----:B------:R-:W-:-:S13]  /*5560*/  ISETP.GE.AND P3, PT, R66, UR42, PT ;  /* 0x0000002a42007c0c */ /* 0x000fda000bf66270 */
[----:B------:R-:W0:Y:S04]  /*5570*/  @!P3 LDS.128 R12, [R79] ;  /* 0x000000004f0cb984 */ /* 0x000e280000000c00 */
[----:B0-----:R3:W-:Y:S02]  /*5580*/  @!P3 STG.E.128 desc[UR40][R34.64+0x40], R12 ;  /* 0x0000400c2200b986 */ /* 0x0017e4000c101d28 */
.L_x_14464:
[----:B------:R-:W-:Y:S05]  /*5590*/  BSYNC B0 ;  /* 0x0000000000007941 */ /* 0x000fea0003800000 */
.L_x_14463:
        /* <DEDUP_REMOVED lines=20> */
.L_x_14466:
[----:B------:R-:W-:Y:S05]  /*56e0*/  BSYNC B0 ;  /* 0x0000000000007941 */ /* 0x000fea0003800000 */
.L_x_14465:
        /* <DEDUP_REMOVED lines=23> */
.L_x_14413:
[----:B------:R-:W2:Y:S01]  /*5860*/  LDL R5, [R1+0x28] ;  /* 0x0000280001057983 */ /* 0x000ea20000100800 */
[----:B------:R-:W0:Y:S01]  /*5870*/  LDC R0, c[0x0][0x448] ;  /* 0x00011200ff007b82 */ /* 0x000e220000000800 */
[----:B------:R-:W-:Y:S01]  /*5880*/  IMAD.MOV.U32 R88, RZ, RZ, RZ ;  /* 0x000000ffff587224 */ /* 0x000fe200078e00ff */
[----:B0-----:R-:W-:-:S13]  /*5890*/  ISETP.NE.AND P1, PT, R0, 0x1, PT ;  /* 0x000000010000780c */ /* 0x001fda0003f25270 */
[----:B------:R-:W0:Y:S08]  /*58a0*/  @P1 LDC R3, c[0x0][0x44c] ;  /* 0x00011300ff031b82 */ /* 0x000e300000000800 */
[----:B------:R-:W1:Y:S01]  /*58b0*/  @P1 LDC R4, c[0x0][0x450] ;  /* 0x00011400ff041b82 */ /* 0x000e620000000800 */
[----:B--2---:R-:W-:-:S04]  /*58c0*/  VIADD R0, R5, 0xbf ;  /* 0x000000bf05007836 */ /* 0x004fc80000000000 */
        /* <DEDUP_REMOVED lines=12> */
.L_x_14468:
        /* <DEDUP_REMOVED lines=32> */
.L_x_14470:
[----:B------:R-:W-:Y:S05]  /*5b90*/  BSYNC B0 ;  /* 0x0000000000007941 */ /* 0x000fea0003800000 */
.L_x_14469:
        /* <DEDUP_REMOVED lines=19> */
[----:B--2---:R-:W-:Y:S01]  /*5cd0*/  IMAD R4, R0, R88, RZ ;  /* 0x0000005800047224 */ /* 0x004fe200078e02ff */
[----:B------:R-:W-:-:S04]  /*5ce0*/  MOV R0, RZ ;  /* 0x000000ff00007202 */ /* 0x000fc80000000f00 */
        /* <DEDUP_REMOVED lines=13> */
.L_x_14703:
        /* <DEDUP_REMOVED lines=27> */
[----:B-1---5:R-:W-:Y:S05]  /*5f70*/  CALL.ABS.NOINC R14 ;  /* 0x000000000e007343 */ /* 0x022fea0003c00000 */
.L_x_14474:
[----:B------:R-:W-:Y:S05]  /*5f80*/  BSYNC B6 ;  /* 0x0000000000067941 */ /* 0x000fea0003800000 */
.L_x_14473:
        /* <DEDUP_REMOVED lines=13> */
.L_x_14478:
[----:B--2---:R2:W3:Y:S02]  /*6060*/  SYNCS.PHASECHK.TRANS64.TRYWAIT P0, [R2+URZ+0x16800], R3 ;  /* 0x01680003020075a7 */ /* 0x0044e4000800017f */
[----:B---3--:R-:W-:Y:S05]  /*6070*/  @!P0 NANOSLEEP.SYNCS 0x989680 ;  /* 0x009896800000895d */ /* 0x008fea0003900000 */
[----:B------:R-:W3:Y:S02]  /*6080*/  @!P0 SYNCS.PHASECHK.TRANS64 P0, [R2+URZ+0x16800], R3 ;  /* 0x01680003020085a7 */ /* 0x000ee4000800007f */
[----:B---3--:R-:W-:Y:S05]  /*6090*/  @!P0 BRA `(.L_x_14478) ;  /* 0xfffffffc00f08947 */ /* 0x008fea000383ffff */
.L_x_14477:
[----:B------:R-:W-:Y:S05]  /*60a0*/  BSYNC B0 ;  /* 0x0000000000007941 */ /* 0x000fea0003800000 */
.L_x_14476:
[----:B------:R-:W-:Y:S05]  /*60b0*/  BRA `(.L_x_14479) ;  /* 0x0000002c00907947 */ /* 0x000fea0003800000 */
.L_x_14475:
        /* <DEDUP_REMOVED lines=30> */
.L_x_14481:
[----:B------:R-:W-:Y:S05]  /*62a0*/  BSYNC B6 ;  /* 0x0000000000067941 */ /* 0x000fea0003800000 */
.L_x_14480:
[----:B------:R-:W2:Y:S01]  /*62b0*/  LDL R20, [R1+0x28] ;  /* 0x0000280001147983 */ /* 0x000ea20000100800 */
[----:B------:R-:W-:Y:S01]  /*62c0*/  ULDC.U8 UR4, c[0x0][0x410] ;  /* 0x0001040000047ab9 */ /* 0x000fe20000000000 */
[----:B------:R-:W-:Y:S01]  /*62d0*/  BSSY B0, `(.L_x_14482) ;  /* 0x00002ba000007945 */ /* 0x000fe20003800000 */
[----:B------:R-:W-:Y:S01]  /*62e0*/  ISETP.NE.AND P0, PT, RZ, UR4, PT ;  /* 0x00000004ff007c0c */ /* 0x000fe2000bf05270 */
[----:B--2---:R-:W-:-:S12]  /*62f0*/  IMAD.IADD R39, R19, 0x1, R20 ;  /* 0x0000000113277824 */ /* 0x004fd800078e0214 */
[----:B------:R-:W-:Y:S05]  /*6300*/  @!P0 BRA `(.L_x_14483) ;  /* 0x00000014009c8947 */ /* 0x000fea0003800000 */
[----:B------:R-:W1:Y:S01]  /*6310*/  LDC R40, c[0x0][0x448] ;  /* 0x00011200ff287b82 */ /* 0x000e620000000800 */
[----:B------:R-:W2:Y:S01]  /*6320*/  S2R R20, SR_TID.X ;  /* 0x0000000000147919 */ /* 0x000ea20000002100 */
[----:B------:R-:W-:Y:S01]  /*6330*/  ULDC.64 UR4, c[0x0][0x3f8] ;  /* 0x0000fe0000047ab9 */ /* 0x000fe20000000a00 */
[----:B------:R-:W-:Y:S01]  /*6340*/  ULDC.64 UR6, c[0x0][0x408] ;  /* 0x0001020000067ab9 */ /* 0x000fe20000000a00 */
[----:B------:R-:W-:Y:S01]  /*6350*/  MOV R8, R24 ;  /* 0x0000001800087202 */ /* 0x000fe20000000f00 */
[----:B------:R-:W-:Y:S01]  /*6360*/  IMAD.MOV.U32 R6, RZ, RZ, R26 ;  /* 0x000000ffff067224 */ /* 0x000fe200078e001a */
[----:B------:R-:W-:Y:S01]  /*6370*/  SHF.R.S32.HI R38, RZ, 0x1f, R155 ;  /* 0x0000001fff267819 */ /* 0x000fe2000001149b */
[----:B------:R-:W-:Y:S02]  /*6380*/  IMAD.MOV.U32 R7, RZ, RZ, R31 ;  /* 0x000000ffff077224 */ /* 0x000fe400078e001f */
[----:B------:R-:W-:Y:S01]  /*6390*/  IMAD.MOV.U32 R9, RZ, RZ, R33 ;  /* 0x000000ffff097224 */ /* 0x000fe200078e0021 */
[----:B-1----:R-:W-:Y:S01]  /*63a0*/  ISETP.NE.AND P0, PT, R40, 0x1, PT ;  /* 0x000000012800780c */ /* 0x002fe20003f05270 */
[----:B--2---:R-:W-:-:S12]  /*63b0*/  VIADD R21, R20, 0xffffff80 ;  /* 0xffffff8014157836 */ /* 0x004fd80000000000 */
[----:B------:R-:W1:Y:S01]  /*63c0*/  @P0 LDC R0, c[0x0][0x44c] ;  /* 0x00011300ff000b82 */ /* 0x000e620000000800 */
[----:B------:R-:W-:-:S04]  /*63d0*/  SHF.R.S32.HI R20, RZ, 0x1f, R21 ;  /* 0x0000001fff147819 */ /* 0x000fc80000011415 */
[----:B------:R-:W-:-:S03]  /*63e0*/  LEA.HI R20, R20, R21, RZ, 0x2 ;  /* 0x0000001514147211 */ /* 0x000fc600078f10ff */
[----:B------:R-:W2:Y:S01]  /*63f0*/  @P0 LDC R5, c[0x0][0x450] ;  /* 0x00011400ff050b82 */ /* 0x000ea20000000800 */
[----:B------:R-:W-:-:S05]  /*6400*/  LOP3.LUT R20, R20, 0xfffffffc, RZ, 0xc0, !PT ;  /* 0xfffffffc14147812 */ /* 0x000fca00078ec0ff */
[----:B------:R-:W-:-:S04]  /*6410*/  IMAD.IADD R20, R21, 0x1, -R20 ;  /* 0x0000000115147824 */ /* 0x000fc800078e0a14 */
[----:B------:R-:W-:-:S04]  /*6420*/  IMAD R3, R20, 0x60, R39 ;  /* 0x0000006014037824 */ /* 0x000fc800078e0227 */
[----:B-1----:R-:W-:-:S05]  /*6430*/  @P0 IMAD.HI.U32 R0, R3, R0, RZ ;  /* 0x0000000003000227 */ /* 0x002fca00078e00ff */
[----:B--2---:R-:W-:-:S04]  /*6440*/  @P0 SHF.R.U32.HI R3, RZ, R5, R0 ;  /* 0x00000005ff030219 */ /* 0x004fc80000011600 */
        /* <DEDUP_REMOVED lines=18> */
[----:B------:R1:W3:Y:S04]  /*6570*/  SHFL.IDX PT, R0, R4, RZ, 0x1c1f ;  /* 0x001c1fff04007589 */ /* 0x0002e800000e0000 */
[----:B------:R1:W4:Y:S04]  /*6580*/  SHFL.IDX PT, R5, R8, RZ, 0x1c1f ;  /* 0x001c1fff08057589 */ /* 0x00032800000e0000 */
[----:B0-----:R1:W0:Y:S02]  /*6590*/  SHFL.IDX PT, R14, R7, RZ, 0x1c1f ;  /* 0x001c1fff070e7589 */ /* 0x00122400000e0000 */
.L_x_14709:
        /* <DEDUP_REMOVED lines=13> */
[----:B------:R-:W-:Y:S01]  /*6670*/  ISETP.GE.AND P2, PT, R152, UR4, PT ;  /* 0x0000000498007c0c */ /* 0x000fe2000bf46270 */
[----:B----4-:R-:W-:Y:S01]  /*6680*/  IMAD.MOV.U32 R15, RZ, RZ, R5 ;  /* 0x000000ffff0f7224 */ /* 0x010fe200078e0005 */
[----:B------:R-:W-:-:S09]  /*6690*/  CS2R R30, SRZ ;  /* 0x00000000001e7805 */ /* 0x000fd2000001ff00 */
[C---:B------:R-:W-:Y:S02]  /*66a0*/  @!P3 SHF.L.U32 R35, R155.reuse, 0x1, RZ ;  /* 0x000000019b23b819 */ /* 0x040fe400000006ff */
[----:B------:R-:W-:Y:S02]  /*66b0*/  @!P3 SHF.L.U64.HI R26, R155, 0x1, R38 ;  /* 0x000000019b1ab819 */ /* 0x000fe40000010226 */
[----:B------:R-:W-:Y:S02]  /*66c0*/  CS2R R32, SRZ ;  /* 0x0000000000207805 */ /* 0x000fe4000001ff00 */
[-C--:B------:R-:W-:Y:S02]  /*66d0*/  @!P3 IADD3 R20, P0, R0, R35.reuse, RZ ;  /* 0x000000230014b210 */ /* 0x080fe40007f1e0ff */
[----:B------:R-:W-:Y:S02]  /*66e0*/  CS2R R24, SRZ ;  /* 0x0000000000187805 */ /* 0x000fe4000001ff00 */
[----:B0-----:R-:W-:Y:S01]  /*66f0*/  @!P3 IADD3 R34, P1, R14, R35, RZ ;  /* 0x000000230e22b210 */ /* 0x001fe20007f3e0ff */
[----:B------:R-:W-:-:S04]  /*6700*/  @!P2 IMAD.WIDE R10, R152, 0x2, R10 ;  /* 0x00000002980aa825 */ /* 0x000fc800078e020a */
[--C-:B------:R-:W-:Y:S01]  /*6710*/  @!P3 IMAD.X R21, R3, 0x1, R26.reuse, P0 ;  /* 0x000000010315b824 */ /* 0x100fe200000e061a */
[----:B------:R0:W5:Y:S01]  /*6720*/  @!P2 LD.E.64 R30, desc[UR40][R10.64] ;  /* 0x000000280a1ea980 */ /* 0x000162000c101b00 */
[----:B------:R-:W-:Y:S01]  /*6730*/  @!P3 IMAD.X R35, R5, 0x1, R26, P1 ;  /* 0x000000010523b824 */ /* 0x000fe200008e061a */
[----:B------:R-:W-:Y:S01]  /*6740*/  CS2R R26, SRZ ;  /* 0x00000000001a7805 */ /* 0x000fe2000001ff00 */
[----:B------:R-:W-:Y:S01]  /*6750*/  @!P2 IMAD.WIDE R12, R152, 0x2, R14 ;  /* 0x00000002980ca825 */ /* 0x000fe200078e020e */
[----:B------:R0:W5:Y:S04]  /*6760*/  @!P3 LD.E.64 R24, desc[UR40][R20.64] ;  /* 0x000000281418b980 */ /* 0x000168000c101b00 */
[----:B------:R0:W5:Y:S04]  /*6770*/  @!P2 LD.E.64 R32, desc[UR40][R12.64] ;  /* 0x000000280c20a980 */ /* 0x000168000c101b00 */
[----:B------:R0:W5:Y:S02]  /*6780*/  @!P3 LD.E.64 R26, desc[UR40][R34.64] ;  /* 0x00000028221ab980 */ /* 0x000164000c101b00 */
.L_x_14486:
[----:B------:R-:W-:Y:S05]  /*6790*/  BSYNC B1 ;  /* 0x0000000000017941 */ /* 0x000fea0003800000 */
.L_x_14485:
[----:B---3-5:R-:W-:Y:S01]  /*67a0*/  IMAD.MOV.U32 R0, RZ, RZ, R32 ;  /* 0x000000ffff007224 */ /* 0x028fe200078e0020 */
[----:B----4-:R-:W-:Y:S01]  /*67b0*/  MOV R5, R26 ;  /* 0x0000001a00057202 */ /* 0x010fe20000000f00 */
[----:B--2---:R-:W-:Y:S01]  /*67c0*/  IMAD.MOV.U32 R3, RZ, RZ, R33 ;  /* 0x000000ffff037224 */ /* 0x004fe200078e0021 */
        /* <DEDUP_REMOVED lines=8> */
[----:B0-----:R-:W-:Y:S01]  /*6850*/  PRMT R35, R35, 0x5410, R9 ;  /* 0x0000541023237816 */ /* 0x001fe20000000009 */
        /* <DEDUP_REMOVED lines=9> */
[----:B------:R0:W4:Y:S04]  /*68f0*/  SHFL.IDX PT, R5, R8, 0x1, 0x1c1f ;  /* 0x003c1f0008057f89 */ /* 0x00012800000e0000 */
[----:B------:R0:W0:Y:S02]  /*6900*/  SHFL.IDX PT, R14, R7, 0x1, 0x1c1f ;  /* 0x003c1f00070e7f89 */ /* 0x00002400000e0000 */
.L_x_14715:
[----:B01----:R-:W5:Y:S04]  /*6910*/  LDL R6, [R1+0x5c] ;  /* 0x00005c0001067983 */ /* 0x003f680000100800 */
[----:B------:R-:W2:Y:S01]  /*6920*/  LDL R42, [R1+0x44] ;  /* 0x00004400012a7983 */ /* 0x000ea20000100800 */
[----:B------:R-:W-:Y:S01]  /*6930*/  IADD3 R39, R39, 0x60, RZ ;  /* 0x0000006027277810 */ /* 0x000fe20007ffe0ff */
[----:B------:R-:W-:Y:S01]  /*6940*/  BSSY B1, `(.L_x_14488) ;  /* 0x0000021000017945 */ /* 0x000fe20003800000 */
[----:B------:R-:W-:Y:S02]  /*6950*/  CS2R R10, SRZ ;  /* 0x00000000000a7805 */ /* 0x000fe4000001ff00 */
[----:B------:R-:W-:Y:S02]  /*6960*/  CS2R R12, SRZ ;  /* 0x00000000000c7805 */ /* 0x000fe4000001ff00 */
[----:B------:R-:W-:-:S02]  /*6970*/  ISETP.GE.AND P0, PT, R39, R40, PT ;  /* 0x000000282700720c */ /* 0x000fc40003f06270 */
[----:B------:R-:W-:Y:S02]  /*6980*/  CS2R R8, SRZ ;  /* 0x0000000000087805 */ /* 0x000fe4000001ff00 */
[----:B-----5:R-:W-:-:S04]  /*6990*/  LEA.HI R4, R6, R6, RZ, 0x1 ;  /* 0x0000000606047211 */ /* 0x020fc800078f08ff */
[----:B------:R-:W-:Y:S01]  /*69a0*/  LOP3.LUT R4, R4, 0xfffffffe, RZ, 0xc0, !PT ;  /* 0xfffffffe04047812 */ /* 0x000fe200078ec0ff */
[----:B--2---:R-:W-:-:S04]  /*69b0*/  IMAD.SHL.U32 R34, R42, 0x40, RZ ;  /* 0x000000402a227824 */ /* 0x004fc800078e00ff */
[----:B------:R-:W-:-:S05]  /*69c0*/  IMAD.IADD R4, R6, 0x1, -R4 ;  /* 0x0000000106047824 */ /* 0x000fca00078e0a04 */
[----:B------:R-:W-:Y:S01]  /*69d0*/  SHF.L.U32 R37, R4, 0x1f, RZ ;  /* 0x0000001f04257819 */ /* 0x000fe200000006ff */
[----:B------:R-:W-:Y:S06]  /*69e0*/  @P0 BRA `(.L_x_14489) ;  /* 0x0000000000580947 */ /* 0x000fec0003800000 */
[----:B------:R-:W-:Y:S01]  /*69f0*/  ULDC UR4, c[0x0][0x3f4] ;  /* 0x0000fd0000047ab9 */ /* 0x000fe20000000800 */
[----:B---3--:R-:W-:Y:S01]  /*6a00*/  IMAD.MOV.U32 R6, RZ, RZ, R0 ;  /* 0x000000ffff067224 */ /* 0x008fe200078e0000 */
[----:B------:R-:W-:Y:S01]  /*6a10*/  ISETP.GE.AND P3, PT, R155, UR4, PT ;  /* 0x000000049b007c0c */ /* 0x000fe2000bf66270 */
[----:B------:R-:W-:Y:S01]  /*6a20*/  IMAD.MOV.U32 R7, RZ, RZ, R3 ;  /* 0x000000ffff077224 */ /* 0x000fe200078e0003 */
[----:B------:R-:W-:Y:S02]  /*6a30*/  ISETP.GE.AND P2, PT, R152, UR4, PT ;  /* 0x0000000498007c0c */ /* 0x000fe4000bf46270 */
[----:B------:R-:W-:Y:S02]  /*6a40*/  CS2R R12, SRZ ;  /* 0x00000000000c7805 */ /* 0x000fe4000001ff00 */
[----:B----4-:R-:W-:-:S07]  /*6a50*/  MOV R15, R5 ;  /* 0x00000005000f7202 */ /* 0x010fce0000000f00 */
        /* <DEDUP_REMOVED lines=15> */
.L_x_14489:
[----:B------:R-:W-:Y:S05]  /*6b50*/  BSYNC B1 ;  /* 0x0000000000017941 */ /* 0x000fea0003800000 */
.L_x_14488:
[----:B0-----:R-:W0:Y:S01]  /*6b60*/  S2R R7, SR_TID.X ;  /* 0x0000000000077919 */ /* 0x001e220000002100 */
[----:B------:R-:W1:Y:S01]  /*6b70*/  SYNCS.PHASECHK.TRANS64.TRYWAIT P0, [R2+URZ+0x16800], R37 ;  /* 0x01680025020075a7 */ /* 0x000e62000800017f */
[----:B------:R-:W-:Y:S01]  /*6b80*/  LOP3.LUT R3, R34, 0x1c0, RZ, 0xc0, !PT ;  /* 0x000001c022037812 */ /* 0x000fe200078ec0ff */
[----:B-----5:R-:W-:Y:S01]  /*6b90*/  IMAD.MOV.U32 R4, RZ, RZ, R20 ;  /* 0x000000ffff047224 */ /* 0x020fe200078e0014 */
[----:B----4-:R-:W-:Y:S01]  /*6ba0*/  MOV R5, R11 ;  /* 0x0000000b00057202 */ /* 0x010fe20000000f00 */
[----:B------:R-:W-:Y:S01]  /*6bb0*/  IMAD R34, R29, -0xc0, R40 ;  /* 0xffffff401d227824 */ /* 0x000fe200078e0228 */
[----:B---3--:R-:W-:Y:S01]  /*6bc0*/  LOP3.LUT R0, R3, 0x18, R16, 0xf8, !PT ;  /* 0x0000001803007812 */ /* 0x008fe200078ef810 */
[----:B------:R-:W-:Y:S01]  /*6bd0*/  IMAD.MOV.U32 R6, RZ, RZ, R12 ;  /* 0x000000ffff067224 */ /* 0x000fe200078e000c */
[----:B------:R-:W-:Y:S01]  /*6be0*/  SHF.R.U32.HI R3, RZ, 0x3, R3 ;  /* 0x00000003ff037819 */ /* 0x000fe20000011603 */
[----:B------:R-:W-:Y:S01]  /*6bf0*/  BSSY B1, `(.L_x_14490) ;  /* 0x0000019000017945 */ /* 0x000fe20003800000 */
[----:B------:R-:W-:Y:S01]  /*6c00*/  PRMT R36, R4, 0x7610, R36 ;  /* 0x0000761004247816 */ /* 0x000fe20000000024 */
[----:B------:R-:W-:Y:S01]  /*6c10*/  IMAD.MOV.U32 R4, RZ, RZ, R10 ;  /* 0x000000ffff047224 */ /* 0x000fe200078e000a */
[----:B------:R-:W-:Y:S01]  /*6c20*/  LOP3.LUT R0, R0, R3, RZ, 0x3c, !PT ;  /* 0x0000000300007212 */ /* 0x000fe200078e3cff */
[----:B------:R-:W-:Y:S01]  /*6c30*/  IMAD.MOV.U32 R3, RZ, RZ, R21 ;  /* 0x000000ffff037224 */ /* 0x000fe200078e0015 */
[----:B------:R-:W-:-:S02]  /*6c40*/  VIMNMX R34, R34, 0xc0, PT ;  /* 0x000000c022227848 */ /* 0x000fc40003fe0100 */
[----:B------:R-:W-:Y:S01]  /*6c50*/  PRMT R14, R4, 0x5410, R5 ;  /* 0x00005410040e7816 */ /* 0x000fe20000000005 */
[----:B------:R-:W-:Y:S01]  /*6c60*/  IMAD.MOV.U32 R4, RZ, RZ, R8 ;  /* 0x000000ffff047224 */ /* 0x000fe200078e0008 */
[----:B------:R-:W-:Y:S01]  /*6c70*/  PRMT R29, R3, 0x7610, R29 ;  /* 0x00007610031d7816 */ /* 0x000fe2000000001d */
[----:B------:R-:W-:Y:S01]  /*6c80*/  IMAD.MOV.U32 R5, RZ, RZ, R9 ;  /* 0x000000ffff057224 */ /* 0x000fe200078e0009 */
[----:B------:R-:W-:Y:S02]  /*6c90*/  PRMT R48, R48, 0x5410, R6 ;  /* 0x0000541030307816 */ /* 0x000fe40000000006 */
[----:B------:R-:W-:Y:S02]  /*6ca0*/  PRMT R15, R4, 0x7610, R15 ;  /* 0x00007610040f7816 */ /* 0x000fe4000000000f */
[----:B------:R-:W-:Y:S02]  /*6cb0*/  LOP3.LUT P2, RZ, R42, 0x4, RZ, 0xc0, !PT ;  /* 0x000000042aff7812 */ /* 0x000fe4000784c0ff */
[----:B------:R-:W-:Y:S01]  /*6cc0*/  ISETP.GE.AND P1, PT, R19, R34, PT ;  /* 0x000000221300720c */ /* 0x000fe20003f26270 */
[----:B0-----:R-:W-:-:S05]  /*6cd0*/  VIADD R38, R7, 0xffffff80 ;  /* 0xffffff8007267836 */ /* 0x001fca0000000000 */
[----:B------:R-:W-:-:S04]  /*6ce0*/  SHF.R.S32.HI R7, RZ, 0x1f, R38 ;  /* 0x0000001fff077819 */ /* 0x000fc80000011426 */
[----:B------:R-:W-:-:S04]  /*6cf0*/  LEA.HI R7, R7, R38, RZ, 0x5 ;  /* 0x0000002607077211 */ /* 0x000fc800078f28ff */
[----:B------:R-:W-:-:S05]  /*6d00*/  SHF.R.S32.HI R7, RZ, 0x5, R7 ;  /* 0x00000005ff077819 */ /* 0x000fca0000011407 */
[----:B------:R-:W-:Y:S02]  /*6d10*/  IMAD R3, R7, 0x200, R0 ;  /* 0x0000020007037824 */ /* 0x000fe400078e0200 */
[----:B------:R-:W-:-:S03]  /*6d20*/  IMAD.MOV.U32 R0, RZ, RZ, R13 ;  /* 0x000000ffff007224 */ /* 0x000fc600078e000d */
[----:B------:R-:W-:Y:S02]  /*6d30*/  LEA R3, R3, R2, 0x1 ;  /* 0x0000000203037211 */ /* 0x000fe400078e08ff */
[----:B------:R-:W-:-:S03]  /*6d40*/  PRMT R29, R29, 0x5410, R0 ;  /* 0x000054101d1d7816 */ /* 0x000fc60000000000 */
[C---:B------:R-:W-:Y:S02]  /*6d50*/  VIADD R4, R3.reuse, 0x8400 ;  /* 0x0000840003047836 */ /* 0x040fe40000000000 */
[----:B------:R-:W-:Y:S01]  /*6d60*/  VIADD R0, R3, 0x8440 ;  /* 0x0000844003007836 */ /* 0x000fe20000000000 */
[----:B-1----:R-:W-:Y:S06]  /*6d70*/  @!P0 BRA `(.L_x_14491) ;  /* 0x0000014c00608947 */ /* 0x002fec0003800000 */
.L_x_14716:
[----:B------:R-:W-:Y:S05]  /*6d80*/  BSYNC B1 ;  /* 0x0000000000017941 */ /* 0x000fea0003800000 */
.L_x_14490:
[----:B------:R-:W-:Y:S01]  /*6d90*/  BSSY B1, `(.L_x_14492) ;  /* 0x000005f000017945 */ /* 0x000fe20003800000 */
[----:B------:R-:W-:Y:S01]  /*6da0*/  PRMT R15, R15, 0x5410, R5 ;  /* 0x000054100f0f7816 */ /* 0x000fe20000000005 */
[----:B------:R-:W-:Y:S02]  /*6db0*/  @P2 VIADD R0, R4, 0xffffffc0 ;  /* 0xffffffc004002836 */ /* 0x000fe40000000000 */
[----:B------:R-:W-:Y:S05]  /*6dc0*/  @P1 BRA `(.L_x_14493) ;  /* 0x00000004006c1947 */ /* 0x000fea0003800000 */
[----:B------:R-:W1:Y:S01]  /*6dd0*/  LDC R4, c[0x0][0x3f4] ;  /* 0x0000fd00ff047b82 */ /* 0x000e620000000800 */
[----:B------:R-:W-:Y:S01]  /*6de0*/  BSSY B2, `(.L_x_14494) ;  /* 0x000002e000027945 */ /* 0x000fe20003800000 */
[-C--:B-1----:R-:W-:Y:S02]  /*6df0*/  ISETP.GE.AND P0, PT, R152, R4.reuse, PT ;  /* 0x000000049800720c */ /* 0x082fe40003f06270 */
[----:B------:R-:W-:-:S11]  /*6e00*/  ISETP.GE.AND P1, PT, R155, R4, PT ;  /* 0x000000049b00720c */ /* 0x000fd60003f26270 */
        /* <DEDUP_REMOVED lines=43> */
.L_x_14495:
[----:B------:R-:W-:Y:S05]  /*70c0*/  BSYNC B2 ;  /* 0x0000000000027941 */ /* 0x000fea0003800000 */
.L_x_14494:
[----:B------:R-:W-:Y:S05]  /*70d0*/  @P1 BRA `(.L_x_14493) ;  /* 0x0000000000a81947 */ /* 0x000fea0003800000 */
[----:B-1----:R-:W1:Y:S01]  /*70e0*/  LDS.128 R4, [R0] ;  /* 0x0000000000047984 */ /* 0x002e620000000c00 */
[----:B------:R-:W-:Y:S01]  /*70f0*/  SHF.R.U32.HI R31, RZ, 0x10, R25 ;  /* 0x00000010ff1f7819 */ /* 0x000fe20000011619 */
[----:B------:R-:W-:Y:S01]  /*7100*/  HADD2.F32 R30, -RZ, R48.H0_H0 ;  /* 0x20000030ff1e7230 */ /* 0x000fe20000004100 */
[--C-:B------:R-:W-:Y:S01]  /*7110*/  SHF.R.U32.HI R33, RZ, 0x10, R27.reuse ;  /* 0x00000010ff217819 */ /* 0x100fe2000001161b */
        /* <DEDUP_REMOVED lines=38> */
.L_x_14493:
[----:B------:R-:W-:Y:S05]  /*7380*/  BSYNC B1 ;  /* 0x0000000000017941 */ /* 0x000fea0003800000 */
.L_x_14492:
[----:B-12---:R-:W-:-:S05]  /*7390*/  VIADD R4, R19, 0x60 ;  /* 0x0000006013047836 */ /* 0x006fca0000000000 */
[----:B------:R-:W-:-:S13]  /*73a0*/  ISETP.GE.AND P0, PT, R4, R34, PT ;  /* 0x000000220400720c */ /* 0x000fda0003f06270 */
        /* <DEDUP_REMOVED lines=48> */
.L_x_14498:
[----:B------:R-:W-:Y:S05]  /*76b0*/  BSYNC B1 ;  /* 0x0000000000017941 */ /* 0x000fea0003800000 */
.L_x_14497:
        /* <DEDUP_REMOVED lines=44> */
.L_x_14483:
[----:B------:R-:W1:Y:S01]  /*7980*/  S2R R0, SR_TID.X ;  /* 0x0000000000007919 */ /* 0x000e620000002100 */
[----:B------:R-:W2:Y:S01]  /*7990*/  LDC R32, c[0x0][0x448] ;  /* 0x00011200ff207b82 */ /* 0x000ea20000000800 */
[----:B------:R-:W-:Y:S01]  /*79a0*/  ULDC.64 UR4, c[0x0][0x3f8] ;  /* 0x0000fe0000047ab9 */ /* 0x000fe20000000a00 */
[----:B------:R-:W-:Y:S01]  /*79b0*/  ULDC.64 UR6, c[0x0][0x408] ;  /* 0x0001020000067ab9 */ /* 0x000fe20000000a00 */
[----:B------:R-:W-:Y:S01]  /*79c0*/  IMAD.MOV.U32 R27, RZ, RZ, R31 ;  /* 0x000000ffff1b7224 */ /* 0x000fe200078e001f */
[----:B------:R-:W-:Y:S01]  /*79d0*/  SHF.R.S32.HI R43, RZ, 0x1f, R16 ;  /* 0x0000001fff2b7819 */ /* 0x000fe20000011410 */
[----:B------:R-:W-:Y:S01]  /*79e0*/  IMAD.MOV.U32 R4, RZ, RZ, R24 ;  /* 0x000000ffff047224 */ /* 0x000fe200078e0018 */
[----:B--2---:R-:W-:Y:S02]  /*79f0*/  ISETP.NE.AND P0, PT, R32, 0x1, PT ;  /* 0x000000012000780c */ /* 0x004fe40003f05270 */
[----:B-1----:R-:W-:-:S04]  /*7a00*/  IADD3 R0, R0, -0x80, RZ ;  /* 0xffffff8000007810 */ /* 0x002fc80007ffe0ff */
        /* <DEDUP_REMOVED lines=36> */
[C---:B------:R-:W-:Y:S01]  /*7c50*/  @!P1 IMAD.SHL.U32 R5, R16.reuse, 0x2, RZ ;  /* 0x0000000210059824 */ /* 0x040fe200078e00ff */
[----:B------:R-:W-:-:S04]  /*7c60*/  @!P1 SHF.L.U64.HI R21, R16, 0x1, R43 ;  /* 0x0000000110159819 */ /* 0x000fc8000001022b */
        /* <DEDUP_REMOVED lines=13> */
[----:B--2---:R-:W-:Y:S01]  /*7d40*/  @!P1 MOV R35, R9 ;  /* 0x0000000900239202 */ /* 0x004fe20000000f00 */
[----:B------:R-:W-:Y:S02]  /*7d50*/  @!P1 IMAD.MOV.U32 R34, RZ, RZ, R8 ;  /* 0x000000ffff229224 */ /* 0x000fe400078e0008 */
[----:B------:R-:W-:Y:S02]  /*7d60*/  @!P1 IMAD.MOV.U32 R36, RZ, RZ, R10 ;  /* 0x000000ffff249224 */ /* 0x000fe400078e000a */
[----:B------:R-:W-:Y:S02]  /*7d70*/  IMAD.MOV.U32 R0, RZ, RZ, R34 ;  /* 0x000000ffff007224 */ /* 0x000fe400078e0022 */
[----:B------:R-:W-:Y:S02]  /*7d80*/  IMAD.MOV.U32 R3, RZ, RZ, R35 ;  /* 0x000000ffff037224 */ /* 0x000fe400078e0023 */
[----:B------:R-:W-:Y:S01]  /*7d90*/  @!P1 IMAD.MOV.U32 R37, RZ, RZ, R11 ;  /* 0x000000ffff259224 */ /* 0x000fe200078e000b */
[----:B------:R-:W-:Y:S01]  /*7da0*/  PRMT R42, R0, 0x7610, R42 ;  /* 0x00007610002a7816 */ /* 0x000fe2000000002a */
[----:B------:R-:W-:Y:S01]  /*7db0*/  IMAD.MOV.U32 R8, RZ, RZ, R36 ;  /* 0x000000ffff087224 */ /* 0x000fe200078e0024 */
[----:B------:R-:W-:Y:S01]  /*7dc0*/  PRMT R45, R45, 0x5410, R3 ;  /* 0x000054102d2d7816 */ /* 0x000fe20000000003 */
[----:B------:R0:W2:Y:S01]  /*7dd0*/  SHFL.IDX PT, R0, R26, 0x1, 0x1c1f ;  /* 0x003c1f001a007f89 */ /* 0x0000a200000e0000 */
[----:B------:R-:W-:Y:S01]  /*7de0*/  MOV R9, R37 ;  /* 0x0000002500097202 */ /* 0x000fe20000000f00 */
[----:B---3--:R-:W-:-:S02]  /*7df0*/  @!P1 IMAD.MOV.U32 R30, RZ, RZ, R4 ;  /* 0x000000ffff1e9224 */ /* 0x008fc400078e0004 */
[----:B------:R0:W3:Y:S01]  /*7e00*/  SHFL.IDX PT, R3, R25, 0x1, 0x1c1f ;  /* 0x003c1f0019037f89 */ /* 0x0000e200000e0000 */
[----:B------:R-:W-:Y:S01]  /*7e10*/  @!P1 IMAD.MOV.U32 R31, RZ, RZ, R5 ;  /* 0x000000ffff1f9224 */ /* 0x000fe200078e0005 */
[----:B------:R-:W-:Y:S01]  /*7e20*/  PRMT R33, R8, 0x5410, R9 ;  /* 0x0000541008217816 */ /* 0x000fe20000000009 */
[----:B------:R-:W-:Y:S02]  /*7e30*/  @!P1 IMAD.MOV.U32 R20, RZ, RZ, R6 ;  /* 0x000000ffff149224 */ /* 0x000fe400078e0006 */
[----:B------:R-:W-:Y:S01]  /*7e40*/  @!P1 IMAD.MOV.U32 R21, RZ, RZ, R7 ;  /* 0x000000ffff159224 */ /* 0x000fe200078e0007 */
[----:B------:R-:W-:Y:S01]  /*7e50*/  MOV R5, R31 ;  /* 0x0000001f00057202 */ /* 0x000fe20000000f00 */
[----:B------:R-:W-:Y:S02]  /*7e60*/  IMAD.MOV.U32 R4, RZ, RZ, R30 ;  /* 0x000000ffff047224 */ /* 0x000fe400078e001e */
[----:B------:R-:W-:Y:S01]  /*7e70*/  IMAD.MOV.U32 R6, RZ, RZ, R20 ;  /* 0x000000ffff067224 */ /* 0x000fe200078e0014 */
[----:B------:R-:W-:Y:S01]  /*7e80*/  PRMT R45, R5, 0x7610, R45 ;  /* 0x00007610052d7816 */ /* 0x000fe2000000002d */
[----:B------:R-:W-:-:S03]  /*7e90*/  IMAD.MOV.U32 R7, RZ, RZ, R21 ;  /* 0x000000ffff077224 */ /* 0x000fc600078e0015 */
[----:B------:R-:W-:Y:S02]  /*7ea0*/  PRMT R56, R4, 0x5410, R6 ;  /* 0x0000541004387816 */ /* 0x000fe40000000006 */
[----:B------:R-:W-:Y:S02]  /*7eb0*/  CS2R R4, SRZ ;  /* 0x0000000000047805 */ /* 0x000fe4000001ff00 */
[----:B01--4-:R-:W-:-:S07]  /*7ec0*/  PRMT R42, R42, 0x5410, R7 ;  /* 0x000054102a2a7816 */ /* 0x013fce0000000007 */
.L_x_14726:
[----:B------:R-:W4:Y:S01]  /*7ed0*/  LDL R7, [R1+0x5c] ;  /* 0x00005c0001077983 */ /* 0x000f220000100800 */
[----:B------:R-:W-:Y:S01]  /*7ee0*/  VIADD R39, R39, 0x60 ;  /* 0x0000006027277836 */ /* 0x000fe20000000000 */
[----:B------:R-:W-:Y:S01]  /*7ef0*/  BSSY B1, `(.L_x_14500) ;  /* 0x0000016000017945 */ /* 0x000fe20003800000 */
[----:B------:R-:W-:Y:S02]  /*7f00*/  CS2R R8, SRZ ;  /* 0x0000000000087805 */ /* 0x000fe4000001ff00 */
[----:B------:R-:W-:Y:S02]  /*7f10*/  CS2R R10, SRZ ;  /* 0x00000000000a7805 */ /* 0x000fe4000001ff00 */
[----:B------:R-:W-:Y:S02]  /*7f20*/  ISETP.GE.AND P1, PT, R39, R32, PT ;  /* 0x000000202700720c */ /* 0x000fe40003f26270 */
[----:B----4-:R-:W-:-:S04]  /*7f30*/  LEA.HI R6, R7, R7, RZ, 0x1 ;  /* 0x0000000707067211 */ /* 0x010fc800078f08ff */
        /* <DEDUP_REMOVED lines=12> */
[----:B------:R-:W-:Y:S02]  /*8000*/  IADD3 R4, P2, R14, R4, RZ ;  /* 0x000000040e047210 */ /* 0x000fe40007f5e0ff */
[----:B--2---:R-:W-:-:S03]  /*8010*/  IADD3.X R9, R0, R5, RZ, P1, !PT ;  /* 0x0000000500097210 */ /* 0x004fc60000ffe4ff */
[----:B------:R-:W-:-:S03]  /*8020*/  IMAD.X R5, R24, 0x1, R5, P2 ;  /* 0x0000000118057824 */ /* 0x000fc600010e0605 */
[----:B------:R-:W5:Y:S04]  /*8030*/  LD.E.128 R8, desc[UR40][R8.64] ;  /* 0x0000002808087980 */ /* 0x000f68000c101d00 */
[----:B------:R-:W5:Y:S02]  /*8040*/  LD.E.128 R4, desc[UR40][R4.64] ;  /* 0x0000002804047980 */ /* 0x000f64000c101d00 */
.L_x_14501:
[----:B------:R-:W-:Y:S05]  /*8050*/  BSYNC B1 ;  /* 0x0000000000017941 */ /* 0x000fea0003800000 */
.L_x_14500:
[----:B------:R-:W0:Y:S01]  /*8060*/  SYNCS.PHASECHK.TRANS64.TRYWAIT P1, [R2+URZ+0x16800], R13 ;  /* 0x0168000d020075a7 */ /* 0x000e22000802017f */
[----:B------:R-:W-:Y:S01]  /*8070*/  IMAD R29, R29, -0xc0, R32 ;  /* 0xffffff401d1d7824 */ /* 0x000fe200078e0220 */
[----:B------:R-:W-:Y:S01]  /*8080*/  BSSY B1, `(.L_x_14502) ;  /* 0x0000012000017945 */ /* 0x000fe20003800000 */
[----:B------:R-:W-:Y:S02]  /*8090*/  VIADD R14, R19, 0x60 ;  /* 0x00000060130e7836 */ /* 0x000fe40000000000 */
[----:B-----5:R-:W-:Y:S01]  /*80a0*/  IMAD.MOV.U32 R12, RZ, RZ, R5 ;  /* 0x000000ffff0c7224 */ /* 0x020fe200078e0005 */
[----:B--2---:R-:W-:Y:S01]  /*80b0*/  VIMNMX R0, R29, 0xc0, PT ;  /* 0x000000c01d007848 */ /* 0x004fe20003fe0100 */
[----:B---3--:R-:W-:Y:S02]  /*80c0*/  IMAD.MOV.U32 R3, RZ, RZ, R4 ;  /* 0x000000ffff037224 */ /* 0x008fe400078e0004 */
        /* <DEDUP_REMOVED lines=13> */
.L_x_14727:
[----:B------:R-:W-:Y:S05]  /*81a0*/  BSYNC B1 ;  /* 0x0000000000017941 */ /* 0x000fea0003800000 */
.L_x_14502:
[----:B------:R-:W-:Y:S01]  /*81b0*/  BSSY B1, `(.L_x_14504) ;  /* 0x0000069000017945 */ /* 0x000fe20003800000 */
[----:B------:R-:W-:Y:S01]  /*81c0*/  IMAD.MOV.U32 R0, RZ, RZ, R10 ;  /* 0x000000ffff007224 */ /* 0x000fe200078e000a */
[----:B------:R-:W-:Y:S01]  /*81d0*/  LOP3.LUT R29, R29, 0x38, RZ, 0xc0, !PT ;  /* 0x000000381d1d7812 */ /* 0x000fe200078ec0ff */
[----:B------:R-:W-:Y:S01]  /*81e0*/  IMAD.MOV.U32 R3, RZ, RZ, R11 ;  /* 0x000000ffff037224 */ /* 0x000fe200078e000b */
[----:B------:R-:W-:Y:S06]  /*81f0*/  @P2 BRA `(.L_x_14505) ;  /* 0x0000000400902947 */ /* 0x000fec0003800000 */
[----:B------:R-:W2:Y:S01]  /*8200*/  LDL R12, [R1+0x44] ;  /* 0x00004400010c7983 */ /* 0x000ea20000100800 */
[----:B------:R-:W1:Y:S02]  /*8210*/  S2R R14, SR_TID.X ;  /* 0x00000000000e7919 */ /* 0x000e640000002100 */
[----:B-1----:R-:W-:-:S04]  /*8220*/  IADD3 R14, R14, -0x80, RZ ;  /* 0xffffff800e0e7810 */ /* 0x002fc80007ffe0ff */
        /* <DEDUP_REMOVED lines=97> */
.L_x_14505:
[----:B------:R-:W-:Y:S05]  /*8840*/  BSYNC B1 ;  /* 0x0000000000017941 */ /* 0x000fea0003800000 */
.L_x_14504:
[----:B------:R-:W-:Y:S01]  /*8850*/  PRMT R31, R0, 0x5410, R3 ;  /* 0x00005410001f7816 */ /* 0x000fe20000000003 */
[----:B------:R-:W-:Y:S06]  /*8860*/  @P0 BRA `(.L_x_14496) ;  /* 0x0000000400800947 */ /* 0x000fec0003800000 */
[----:B------:R-:W2:Y:S01]  /*8870*/  LDL R20, [R1+0x48] ;  /* 0x0000480001147983 */ /* 0x000ea20000100800 */
[C---:B-1----:R-:W-:Y:S01]  /*8880*/  IADD3 R12, R19.reuse, 0x60, RZ ;  /* 0x00000060130c7810 */ /* 0x042fe20007ffe0ff */
[----:B0-----:R-:W-:Y:S02]  /*8890*/  VIADD R13, R19, 0x60 ;  /* 0x00000060130d7836 */ /* 0x001fe40000000000 */
[----:B------:R-:W3:Y:S02]  /*88a0*/  LDL R44, [R1+0x64] ;  /* 0x00006400012c7983 */ /* 0x000ee40000100800 */
[----:B------:R-:W-:Y:S02]  /*88b0*/  IMAD.SHL.U32 R12, R12, 0x40, RZ ;  /* 0x000000400c0c7824 */ /* 0x000fe400078e00ff */
[----:B------:R-:W-:-:S03]  /*88c0*/  IMAD.SHL.U32 R13, R13, 0x40, RZ ;  /* 0x000000400d0d7824 */ /* 0x000fc600078e00ff */
[----:B------:R-:W-:Y:S02]  /*88d0*/  LOP3.LUT R12, R12, 0x1c0, RZ, 0xc0, !PT ;  /* 0x000001c00c0c7812 */ /* 0x000fe400078ec0ff */
[----:B------:R-:W-:Y:S02]  /*88e0*/  LOP3.LUT R13, R13, 0x1c0, RZ, 0xc0, !PT ;  /* 0x000001c00d0d7812 */ /* 0x000fe400078ec0ff */
[----:B------:R-:W-:-:S04]  /*88f0*/  SHF.R.U32.HI R12, RZ, 0x3, R12 ;  /* 0x00000003ff0c7819 */ /* 0x000fc8000001160c */
[----:B------:R-:W-:Y:S02]  /*8900*/  LOP3.LUT R29, R12, R29, R13, 0x1e, !PT ;  /* 0x0000001d0c1d7212 */ /* 0x000fe400078e1e0d */
[----:B------:R-:W-:Y:S01]  /*8910*/  SHF.R.U64 R42, R10, 0x10, R11 ;  /* 0x000000100a2a7819 */ /* 0x000fe2000000120b */
[----:B------:R-:W-:Y:S01]  /*8920*/  HADD2.F32 R10, -RZ, R39.H1_H1 ;  /* 0x30000027ff0a7230 */ /* 0x000fe20000004100 */
[--C-:B------:R-:W-:Y:S02]  /*8930*/  SHF.R.U64 R35, R6, 0x10, R7.reuse ;  /* 0x0000001006237819 */ /* 0x100fe40000001207 */
[----:B------:R-:W-:Y:S02]  /*8940*/  SHF.R.U32.HI R33, RZ, 0x10, R7 ;  /* 0x00000010ff217819 */ /* 0x000fe40000011607 */
[----:B------:R-:W-:Y:S02]  /*8950*/  SHF.R.U32.HI R30, RZ, 0x10, R5 ;  /* 0x00000010ff1e7819 */ /* 0x000fe40000011605 */
[----:B------:R-:W-:-:S03]  /*8960*/  SHF.R.U32.HI R21, RZ, 0x10, R9 ;  /* 0x00000010ff157819 */ /* 0x000fc60000011609 */
[----:B------:R-:W-:Y:S01]  /*8970*/  HADD2.F32 R30, -RZ, R30.H0_H0 ;  /* 0x2000001eff1e7230 */ /* 0x000fe20000004100 */
        /* <DEDUP_REMOVED lines=9> */
[----:B------:R-:W-:Y:S02]  /*8a10*/  HADD2.F32 R20, -RZ, R39.H0_H0 ;  /* 0x20000027ff147230 */ /* 0x000fe40000004100 */
[----:B0-----:R-:W-:Y:S02]  /*8a20*/  HADD2.F32 R3, -RZ, R13.H0_H0 ;  /* 0x2000000dff037230 */ /* 0x001fe40000004100 */
[----:B-1----:R-:W-:-:S05]  /*8a30*/  HADD2.F32 R7, -RZ, R25.H0_H0 ;  /* 0x20000019ff077230 */ /* 0x002fca0000004100 */
[C---:B------:R-:W-:Y:S01]  /*8a40*/  FMUL.FTZ R34, R7.reuse, R20 ;  /* 0x0000001407227220 */ /* 0x040fe20000410000 */
[-C--:B------:R-:W-:Y:S01]  /*8a50*/  FMUL.FTZ R36, R7, R10.reuse ;  /* 0x0000000a07247220 */ /* 0x080fe20000410000 */
[----:B------:R-:W-:Y:S02]  /*8a60*/  HADD2.F32 R25, -RZ, R25.H1_H1 ;  /* 0x30000019ff197230 */ /* 0x000fe40000004100 */
[----:B------:R-:W-:Y:S02]  /*8a70*/  HADD2.F32 R6, -RZ, R24.H0_H0 ;  /* 0x20000018ff067230 */ /* 0x000fe40000004100 */
[C---:B------:R-:W-:Y:S01]  /*8a80*/  FFMA.FTZ R34, R3.reuse, R10, -R34 ;  /* 0x0000000a03227223 */ /* 0x040fe20000010822 */
[--C-:B------:R-:W-:Y:S02]  /*8a90*/  HADD2.F32 R7, -RZ, R38.reuse.H1_H1 ;  /* 0x30000026ff077230 */ /* 0x100fe40000004100 */
[----:B------:R-:W-:Y:S01]  /*8aa0*/  FFMA.FTZ R36, R3, R20, R36 ;  /* 0x0000001403247223 */ /* 0x000fe20000010024 */
[----:B------:R-:W-:-:S02]  /*8ab0*/  HADD2.F32 R3, -RZ, R38.H0_H0 ;  /* 0x20000026ff037230 */ /* 0x000fc40000004100 */
[----:B------:R-:W-:Y:S02]  /*8ac0*/  HADD2.F32 R10, -RZ, R21.H0_H0 ;  /* 0x20000015ff0a7230 */ /* 0x000fe40000004100 */
[C---:B------:R-:W-:Y:S01]  /*8ad0*/  FMUL.FTZ R40, R25.reuse, R30 ;  /* 0x0000001e19287220 */ /* 0x040fe20000410000 */
[----:B------:R-:W-:Y:S02]  /*8ae0*/  HADD2.F32 R13, -RZ, R13.H1_H1 ;  /* 0x3000000dff0d7230 */ /* 0x000fe40000004100 */
[C---:B------:R-:W-:Y:S01]  /*8af0*/  FMUL.FTZ R21, R6.reuse, R7 ;  /* 0x0000000706157220 */ /* 0x040fe20000410000 */
[----:B------:R-:W-:Y:S02]  /*8b00*/  HADD2.F32 R0, -RZ, R12.H0_H0 ;  /* 0x2000000cff007230 */ /* 0x000fe40000004100 */
[----:B------:R-:W-:Y:S01]  /*8b10*/  FMUL.FTZ R6, R6, R3 ;  /* 0x0000000306067220 */ /* 0x000fe20000410000 */
[-C--:B------:R-:W-:Y:S01]  /*8b20*/  FMUL.FTZ R20, R25, R10.reuse ;  /* 0x0000000a19147220 */ /* 0x080fe20000410000 */
[----:B------:R-:W-:Y:S01]  /*8b30*/  FFMA.FTZ R25, R13, R10, -R40 ;  /* 0x0000000a0d197223 */ /* 0x000fe20000010828 */
[----:B------:R-:W-:-:S02]  /*8b40*/  HADD2.F32 R8, -RZ, R26.H0_H0 ;  /* 0x2000001aff087230 */ /* 0x000fc40000004100 */
[C---:B------:R-:W-:Y:S01]  /*8b50*/  FFMA.FTZ R21, R0.reuse, R3, -R21 ;  /* 0x0000000300157223 */ /* 0x040fe20000010815 */
[----:B------:R-:W-:Y:S02]  /*8b60*/  HADD2.F32 R9, -RZ, R27.H0_H0 ;  /* 0x2000001bff097230 */ /* 0x000fe40000004100 */
[----:B------:R-:W-:Y:S01]  /*8b70*/  FFMA.FTZ R10, R0, R7, R6 ;  /* 0x00000007000a7223 */ /* 0x000fe20000010006 */
[--C-:B------:R-:W-:Y:S02]  /*8b80*/  HADD2.F32 R3, -RZ, R31.reuse.H0_H0 ;  /* 0x2000001fff037230 */ /* 0x100fe40000004100 */
[----:B------:R-:W-:Y:S02]  /*8b90*/  HADD2.F32 R0, -RZ, R31.H1_H1 ;  /* 0x3000001fff007230 */ /* 0x000fe40000004100 */
[----:B------:R-:W-:Y:S01]  /*8ba0*/  FFMA.FTZ R13, R13, R30, R20 ;  /* 0x0000001e0d0d7223 */ /* 0x000fe20000010014 */
[----:B------:R-:W-:Y:S02]  /*8bb0*/  HADD2.F32 R4, -RZ, R14.H0_H0 ;  /* 0x2000000eff047230 */ /* 0x000fe40000004100 */
[----:B------:R-:W-:Y:S01]  /*8bc0*/  FMUL.FTZ R7, R8, R11 ;  /* 0x0000000b08077220 */ /* 0x000fe20000410000 */
[----:B------:R-:W-:-:S02]  /*8bd0*/  HADD2.F32 R5, -RZ, R15.H0_H0 ;  /* 0x2000000fff057230 */ /* 0x000fc40000004100 */
[-C--:B------:R-:W-:Y:S01]  /*8be0*/  FMUL.FTZ R31, R8, R3.reuse ;  /* 0x00000003081f7220 */ /* 0x080fe20000410000 */
[C---:B------:R-:W-:Y:S01]  /*8bf0*/  FMUL.FTZ R30, R9.reuse, R32 ;  /* 0x00000020091e7220 */ /* 0x040fe20000410000 */
[----:B------:R-:W-:Y:S02]  /*8c00*/  HADD2.F32 R27, -RZ, R27.H1_H1 ;  /* 0x3000001bff1b7230 */ /* 0x000fe40000004100 */
[----:B------:R-:W-:Y:S01]  /*8c10*/  FMUL.FTZ R9, R9, R0 ;  /* 0x0000000009097220 */ /* 0x000fe20000410000 */
[----:B------:R-:W-:Y:S02]  /*8c20*/  HADD2.F32 R8, -RZ, R33.H0_H0 ;  /* 0x20000021ff087230 */ /* 0x000fe40000004100 */
[----:B------:R-:W-:Y:S02]  /*8c30*/  HADD2.F32 R6, -RZ, R41.H0_H0 ;  /* 0x20000029ff067230 */ /* 0x000fe40000004100 */
        /* <DEDUP_REMOVED lines=35> */
.L_x_14496:
[----:B------:R-:W-:Y:S05]  /*8e70*/  BSYNC B0 ;  /* 0x0000000000007941 */ /* 0x000fea0003800000 */
.L_x_14482:
        /* <DEDUP_REMOVED lines=8> */
.L_x_14479:
[----:B--2---:R-:W2:Y:S02]  /*8f00*/  LDL R0, [R1+0x4] ;  /* 0x0000040001007983 */ /* 0x004ea40000100800 */
[----:B--2---:R-:W-:-:S13]  /*8f10*/  ISETP.NE.AND P0, PT, R0, 0x3, PT ;  /* 0x000000030000780c */ /* 0x004fda0003f05270 */
[----:B------:R-:W-:Y:S05]  /*8f20*/  @!P0 BRA `(.L_x_14506) ;  /* 0x0000000000048947 */ /* 0x000fea0003800000 */
[----:B------:R-:W-:Y:S01]  /*8f30*/  BPT.TRAP 0x1 ;  /* 0x000000040000795c */ /* 0x000fe20000300000 */
.L_x_14506:
[----:B------:R-:W-:Y:S02]  /*8f40*/  LEA R0, R18, R2, 0x3 ;  /* 0x0000000212007211 */ /* 0x000fe400078e18ff */
[----:B-1----:R-:W-:-:S04]  /*8f50*/  SHF.L.U32 R3, R23, 0x1f, RZ ;  /* 0x0000001f17037819 */ /* 0x002fc800000006ff */
[----:B------:R1:W2:Y:S01]  /*8f60*/  SYNCS.PHASECHK.TRANS64.TRYWAIT P2, [R0+URZ+0x16830], R3 ;  /* 0x01683003000075a7 */ /* 0x0002a2000804017f */
[----:B------:R-:W-:Y:S05]  /*8f70*/  @!P0 BRA `(.L_x_14507) ;  /* 0x0000000000048947 */ /* 0x000fea0003800000 */
[----:B------:R-:W-:Y:S01]  /*8f80*/  BPT.TRAP 0x1 ;  /* 0x000000040000795c */ /* 0x000fe20000300000 */
.L_x_14507:
[----:B---3--:R-:W3:Y:S02]  /*8f90*/  S2R R4, SR_TID.X ;  /* 0x0000000000047919 */ /* 0x008ee40000002100 */
[----:B---3--:R-:W-:-:S04]  /*8fa0*/  LOP3.LUT R4, R4, 0x7f, RZ, 0xc0, !PT ;  /* 0x0000007f04047812 */ /* 0x008fc800078ec0ff */
[----:B------:R-:W-:Y:S01]  /*8fb0*/  ISETP.NE.AND P1, PT, R4, RZ, PT ;  /* 0x000000ff0400720c */ /* 0x000fe20003f25270 */
[----:B--2---:R-:W-:-:S12]  /*8fc0*/  @P2 BRA `(.L_x_14508) ;  /* 0x0000000000082947 */ /* 0x004fd80003800000 */
[----:B------:R-:W2:Y:S02]  /*8fd0*/  SYNCS.PHASECHK.TRANS64.TRYWAIT P2, [R0+URZ+0x16830], R3 ;  /* 0x01683003000075a7 */ /* 0x000ea4000804017f */
[----:B--2---:R-:W-:Y:S05]  /*8fe0*/  @!P2 BRA `(.L_x_14509) ;  /* 0x000001300058a947 */ /* 0x004fea0003800000 */
.L_x_14508:
[----:B------:R-:W-:Y:S05]  /*8ff0*/  WARPSYNC.ALL ;  /* 0x0000000000007948 */ /* 0x000fea0003800000 */
[----:B-12---:R-:W-:Y:S01]  /*9000*/  VIADD R3, R2, 0xe400 ;  /* 0x0000e40002037836 */ /* 0x006fe20000000000 */
[----:B------:R-:W-:-:S04]  /*9010*/  LOP3.LUT R4, R28, 0x10000, RZ, 0xfc, !PT ;  /* 0x000100001c047812 */ /* 0x000fc800078efcff */
[----:B------:R-:W-:-:S04]  /*9020*/  SHF.R.U32.HI R3, RZ, 0x4, R3 ;  /* 0x00000004ff037819 */ /* 0x000fc80000011603 */
[----:B------:R-:W-:-:S04]  /*9030*/  LOP3.LUT R3, R3, 0x3fff, RZ, 0xc0, !PT ;  /* 0x00003fff03037812 */ /* 0x000fc800078ec0ff */
[----:B------:R-:W-:Y:S01]  /*9040*/  LOP3.LUT R6, R3, 0x10000, RZ, 0xfc, !PT ;  /* 0x0001000003067812 */ /* 0x000fe200078efcff */
[----:B------:R-:W-:Y:S02]  /*9050*/  IMAD.MOV.U32 R5, RZ, RZ, 0x40000040 ;  /* 0x40000040ff057424 */ /* 0x000fe400078e00ff */
[----:B------:R-:W-:Y:S02]  /*9060*/  IMAD.MOV.U32 R9, RZ, RZ, 0x40000040 ;  /* 0x40000040ff097424 */ /* 0x000fe400078e00ff */
[----:B------:R-:W-:Y:S01]  /*9070*/  IMAD R8, R18, 0x400, R6 ;  /* 0x0000040012087824 */ /* 0x000fe200078e0206 */
[----:B------:R-:W-:Y:S01]  /*9080*/  R2UR UR4, R4 ;  /* 0x00000000040472ca */ /* 0x000fe200000e0000 */
[----:B0----5:R-:W-:Y:S01]  /*9090*/  WARPGROUP.ARRIVE ;  /* 0x00000000000079c5 */ /* 0x021fe20000000000 */
[----:B------:R-:W-:Y:S01]  /*90a0*/  R2UR UR5, R5 ;  /* 0x00000000050572ca */ /* 0x000fe200000e0000 */
[----:B------:R0:W-:Y:S01]  /*90b0*/  STL [R1+0x24], R6 ;  /* 0x0000240601007387 */ /* 0x0001e20000100800 */
[----:B------:R-:W-:-:S02]  /*90c0*/  R2UR UR6, R8 ;  /* 0x00000000080672ca */ /* 0x000fc400000e0000 */
[----:B------:R-:W-:Y:S01]  /*90d0*/  R2UR UR7, R9 ;  /* 0x00000000090772ca */ /* 0x000fe200000e0000 */
[----:B------:R-:W-:Y:S01]  /*90e0*/  VIADD R156, R4, 0x2 ;  /* 0x00000002049c7836 */ /* 0x000fe20000000000 */
[----:B------:R-:W2:Y:S01]  /*90f0*/  LDL R89, [R1+0x4c] ;  /* 0x00004c0001597983 */ /* 0x000ea20000100800 */
[----:B------:R-:W-:Y:S02]  /*9100*/  IMAD.MOV.U32 R157, RZ, RZ, 0x40000040 ;  /* 0x40000040ff9d7424 */ /* 0x000fe400078e00ff */
[----:B------:R-:W-:Y:S01]  /*9110*/  IMAD.MOV.U32 R7, RZ, RZ, 0x40000040 ;  /* 0x40000040ff077424 */ /* 0x000fe200078e00ff */
[----:B------:R-:W2:Y:S01]  /*9120*/  LDL R97, [R1+0x28] ;  /* 0x0000280001617983 */ /* 0x000ea20000100800 */
[----:B0-----:R-:W-:-:S03]  /*9130*/  IADD3 R6, R8, 0x2, RZ ;  /* 0x0000000208067810 */ /* 0x001fc60007ffe0ff */
[----:B------:R-:W3:Y:S03]  /*9140*/  LDL R11, [R1+0x38] ;  /* 0x00003800010b7983 */ /* 0x000ee60000100800 */
[----:B------:R-:W-:Y:S01]  /*9150*/  HGMMA.64x128x16.F32 R24, gdesc[UR4], RZ, !UPT, gsb0 ;  /* 0x01e00000041879f0 */ /* 0x000fe2000c0008ff */
[----:B------:R-:W-:Y:S01]  /*9160*/  R2UR UR4, R156 ;  /* 0x000000009c0472ca */ /* 0x000fe200000e0000 */
[----:B------:R-:W4:Y:S01]  /*9170*/  LDL R95, [R1+0x20] ;  /* 0x00002000015f7983 */ /* 0x000f220000100800 */
[----:B------:R-:W-:Y:S02]  /*9180*/  R2UR UR5, R157 ;  /* 0x000000009d0572ca */ /* 0x000fe400000e0000 */
[----:B------:R-:W-:Y:S01]  /*9190*/  R2UR UR6, R6 ;  /* 0x00000000060672ca */ /* 0x000fe200000e0000 */
[----:B------:R-:W4:Y:S01]  /*91a0*/  LDL R93, [R1+0x30] ;  /* 0x00003000015d7983 */ /* 0x000f220000100800 */
[----:B------:R-:W-:Y:S01]  /*91b0*/  R2UR UR7, R7 ;  /* 0x00000000070772ca */ /* 0x000fe200000e0000 */
[----:B------:R-:W-:Y:S01]  /*91c0*/  VIADD R20, R4, 0x4 ;  /* 0x0000000404147836 */ /* 0x000fe20000000000 */
[----:B------:R-:W-:Y:S01]  /*91d0*/  MOV R7, 0x40000040 ;  /* 0x4000004000077802 */ /* 0x000fe20000000f00 */
        /* <DEDUP_REMOVED lines=11> */
[----:B------:R-:W-:Y:S02]  /*9290*/  IMAD.MOV.U32 R7, RZ, RZ, 0x40000040 ;  /* 0x40000040ff077424 */ /* 0x000fe400078e00ff */
[----:B------:R-:W-:Y:S01]  /*92a0*/  IMAD.MOV.U32 R9, RZ, RZ, 0x40000040 ;  /* 0x40000040ff097424 */ /* 0x000fe200078e00ff */
[----:B------:R-:W-:Y:S02]  /*92b0*/  WARPGROUP.DEPBAR.LE gsb0, 0x0 ;  /* 0x00008000000079c5 */ /* 0x000fe40000010000 */
[----:B------:R-:W-:-:S06]  /*92c0*/  WARPGROUP.ARRIVE ;  /* 0x00000000000079c5 */ /* 0x000fcc0000000000 */
[----:B------:R-:W-:Y:S01]  /*92d0*/  HGMMA.64x128x16.F32 R24, gdesc[UR4], R24, gsb0 ;  /* 0x01e00000041879f0 */ /* 0x000fe20008000818 */
[----:B------:R-:W-:Y:S02]  /*92e0*/  R2UR UR4, R6 ;  /* 0x00000000060472ca */ /* 0x000fe400000e0000 */
[----:B------:R-:W-:Y:S02]  /*92f0*/  R2UR UR5, R7 ;  /* 0x00000000070572ca */ /* 0x000fe400000e0000 */
[----:B------:R-:W-:Y:S02]  /*9300*/  R2UR UR6, R8 ;  /* 0x00000000080672ca */ /* 0x000fe400000e0000 */
[----:B------:R-:W-:Y:S02]  /*9310*/  R2UR UR7, R9 ;  /* 0x00000000090772ca */ /* 0x000fe400000e0000 */
[----:B------:R-:W0:Y:S01]  /*9320*/  LDC R9, c[0x0][0x448] ;  /* 0x00011200ff097b82 */ /* 0x000e220000000800 */
[----:B------:R-:W-:-:S02]  /*9330*/  WARPGROUP.DEPBAR.LE gsb0, 0x0 ;  /* 0x00008000000079c5 */ /* 0x000fc40000010000 */
[----:B------:R-:W-:-:S08]  /*9340*/  WARPGROUP.ARRIVE ;  /* 0x00000000000079c5 */ /* 0x000fd00000000000 */
[----:B------:R-:W-:Y:S01]  /*9350*/  HGMMA.64x128x16.F32 R24, gdesc[UR4], R24, gsb0 ;  /* 0x01e00000041879f0 */ /* 0x000fe20008000818 */
[----:B0-----:R-:W-:Y:S01]  /*9360*/  ISETP.NE.AND P2, PT, R9, 0x1, PT ;  /* 0x000000010900780c */ /* 0x001fe20003f45270 */
[----:B------:R-:W-:Y:S01]  /*9370*/  ULDC UR4, c[0x0][0x9d8] ;  /* 0x0002760000047ab9 */ /* 0x000fe20000000800 */
[----:B--2---:R-:W-:Y:S01]  /*9380*/  IMAD.IADD R91, R89, 0x1, R97 ;  /* 0x00000001595b7824 */ /* 0x004fe200078e0261 */
[----:B------:R-:W-:Y:S01]  /*9390*/  MOV R89, 0xffffff80 ;  /* 0xffffff8000597802 */ /* 0x000fe20000000f00 */
[----:B------:R-:W-:Y:S01]  /*93a0*/  ULDC UR5, c[0x0][0x988] ;  /* 0x0002620000057ab9 */ /* 0x000fe20000000800 */
[----:B------:R-:W-:Y:S01]  /*93b0*/  @!P1 VIADD R0, R0, 0x16840 ;  /* 0x0001684000009836 */ /* 0x000fe20000000000 */
[----:B------:R-:W-:Y:S01]  /*93c0*/  ULDC UR6, c[0x0][0x988] ;  /* 0x0002620000067ab9 */ /* 0x000fe20000000800 */
[----:B------:R-:W-:Y:S01]  /*93d0*/  ULDC UR7, c[0x0][0x988] ;  /* 0x0002620000077ab9 */ /* 0x000fe20000000800 */
[----:B------:R-:W-:-:S05]  /*93e0*/  IMAD R89, R88, R89, 0x80 ;  /* 0x0000008058597424 */ /* 0x000fca00078e0259 */
[C-C-:B---3--:R-:W-:Y:S02]  /*93f0*/  IADD3 R108, -R11.reuse, 0x1, R89.reuse ;  /* 0x000000010b6c7810 */ /* 0x148fe40007ffe159 */
[----:B----4-:R-:W-:Y:S02]  /*9400*/  IADD3 R89, -R11, R93, R89 ;  /* 0x0000005d0b597210 */ /* 0x010fe40007ffe159 */
[----:B------:R-:W-:Y:S01]  /*9410*/  IADD3 R108, -R95, R108, R93 ;  /* 0x0000006c5f6c7210 */ /* 0x000fe20007ffe15d */
[----:B------:R-:W-:Y:S02]  /*9420*/  WARPGROUP.DEPBAR.LE gsb0, 0x0 ;  /* 0x00008000000079c5 */ /* 0x000fe40000010000 */
[----:B------:R-:W-:Y:S01]  /*9430*/  FMUL.FTZ R14, R33, UR4 ;  /* 0x00000004210e7c20 */ /* 0x000fe20008410000 */
[----:B------:R-:W-:Y:S02]  /*9440*/  FMUL.FTZ R33, R48, UR4 ;  /* 0x0000000430217c20 */ /* 0x000fe40008410000 */
[----:B------:R-:W0:Y:S01]  /*9450*/  @P2 LDC R48, c[0x0][0x44c] ;  /* 0x00011300ff302b82 */ /* 0x000e220000000800 */
[----:B------:R-:W-:Y:S01]  /*9460*/  FMUL.FTZ R3, R24, UR4 ;  /* 0x0000000418037c20 */ /* 0x000fe20008410000 */
[----:B------:R-:W-:Y:S01]  /*9470*/  FMUL.FTZ R24, R37, UR4 ;  /* 0x0000000425187c20 */ /* 0x000fe20008410000 */
[----:B------:R-:W-:-:S05]  /*9480*/  FMUL.FTZ R37, R52, UR4 ;  /* 0x0000000434257c20 */ /* 0x000fca0008410000 */
[----:B------:R-:W1:Y:S01]  /*9490*/  @P2 LDC R52, c[0x0][0x450] ;  /* 0x00011400ff342b82 */ /* 0x000e620000000800 */
[----:B0-----:R-:W-:-:S05]  /*94a0*/  @P2 IMAD.HI.U32 R9, R91, R48, RZ ;  /* 0x000000305b092227 */ /* 0x001fca00078e00ff */
[----:B-1----:R-:W-:-:S05]  /*94b0*/  @P2 SHF.R.U32.HI R91, RZ, R52, R9 ;  /* 0x00000034ff5b2219 */ /* 0x002fca0000011609 */
[----:B------:R-:W0:Y:S01]  /*94c0*/  SHFL.IDX PT, R9, R91, 0x1, 0x1c1f ;  /* 0x003c1f005b097f89 */ /* 0x000e2200000e0000 */
[----:B------:R-:W-:Y:S01]  /*94d0*/  FMUL.FTZ R110, R26, UR4 ;  /* 0x000000041a6e7c20 */ /* 0x000fe20008410000 */
[----:B------:R-:W-:Y:S01]  /*94e0*/  FMUL.FTZ R112, R27, UR4 ;  /* 0x000000041b707c20 */ /* 0x000fe20008410000 */
[----:B------:R-:W-:Y:S01]  /*94f0*/  FMUL.FTZ R114, R30, UR4 ;  /* 0x000000041e727c20 */ /* 0x000fe20008410000 */
[----:B------:R-:W-:-:S03]  /*9500*/  FMUL.FTZ R106, R31, UR4 ;  /* 0x000000041f6a7c20 */ /* 0x000fc60008410000 */
[----:B------:R-:W1:Y:S01]  /*9510*/  MUFU.TANH R110, R110 ;  /* 0x0000006e006e7308 */ /* 0x000e620000002400 */
[----:B------:R-:W-:-:S07]  /*9520*/  FMUL.FTZ R102, R34, UR4 ;  /* 0x0000000422667c20 */ /* 0x000fce0008410000 */
[----:B------:R-:W2:Y:S01]  /*9530*/  MUFU.TANH R112, R112 ;  /* 0x0000007000707308 */ /* 0x000ea20000002400 */
[----:B------:R-:W-:-:S07]  /*9540*/  FMUL.FTZ R100, R35, UR4 ;  /* 0x0000000423647c20 */ /* 0x000fce0008410000 */
[----:B------:R-:W3:Y:S01]  /*9550*/  MUFU.TANH R114, R114 ;  /* 0x0000007200727308 */ /* 0x000ee20000002400 */
[----:B0-----:R-:W-:Y:S01]  /*9560*/  VIADDMNMX R9, R9, R108, R89, PT ;  /* 0x0000006c09097246 */ /* 0x001fe20003800159 */
[----:B------:R-:W-:-:S06]  /*9570*/  FMUL.FTZ R104, R38, UR4 ;  /* 0x0000000426687c20 */ /* 0x000fcc0008410000 */
[----:B------:R-:W0:Y:S01]  /*9580*/  MUFU.TANH R106, R106 ;  /* 0x0000006a006a7308 */ /* 0x000e220000002400 */
[C---:B------:R-:W-:Y:S02]  /*9590*/  ISETP.GT.AND P4, PT, R9.reuse, RZ, PT ;  /* 0x000000ff0900720c */ /* 0x040fe40003f84270 */
[----:B------:R-:W-:-:S05]  /*95a0*/  ISETP.GT.AND P5, PT, R9, 0x1, PT ;  /* 0x000000010900780c */ /* 0x000fca0003fa4270 */
[----:B------:R-:W4:Y:S01]  /*95b0*/  MUFU.TANH R102, R102 ;  /* 0x0000006600667308 */ /* 0x000f220000002400 */
[----:B------:R-:W-:Y:S01]  /*95c0*/  ISETP.GT.AND P3, PT, R9, 0x8, PT ;  /* 0x000000080900780c */ /* 0x000fe20003f64270 */
[----:B------:R-:W-:Y:S01]  /*95d0*/  FMUL.FTZ R98, R39, UR4 ;  /* 0x0000000427627c20 */ /* 0x000fe20008410000 */
[----:B-1----:R-:W-:Y:S02]  /*95e0*/  FSEL R110, R110, -INF , P4 ;  /* 0xff8000006e6e7808 */ /* 0x002fe40002000000 */
[----:B--2---:R-:W-:-:S03]  /*95f0*/  FSEL R112, R112, -INF , P5 ;  /* 0xff80000070707808 */ /* 0x004fc60002800000 */
[----:B------:R-:W1:Y:S01]  /*9600*/  MUFU.TANH R100, R100 ;  /* 0x0000006400647308 */ /* 0x000e620000002400 */
[----:B------:R-:W-:Y:S01]  /*9610*/  ISETP.GT.AND P4, PT, R9, 0x9, PT ;  /* 0x000000090900780c */ /* 0x000fe20003f84270 */
[----:B------:R-:W-:Y:S01]  /*9620*/  FMUL.FTZ R30, R42, UR4 ;  /* 0x000000042a1e7c20 */ /* 0x000fe20008410000 */
[----:B---3--:R-:W-:Y:S02]  /*9630*/  FSEL R114, R114, -INF , P3 ;  /* 0xff80000072727808 */ /* 0x008fe40001800000 */
[----:B------:R-:W-:-:S03]  /*9640*/  FMNMX.FTZ R11, R110, R112, !PT ;  /* 0x000000706e0b7209 */ /* 0x000fc60007810000 */
[----:B------:R-:W2:Y:S01]  /*9650*/  MUFU.TANH R104, R104 ;  /* 0x0000006800687308 */ /* 0x000ea20000002400 */
[----:B------:R-:W-:Y:S01]  /*9660*/  ISETP.GT.AND P3, PT, R9, 0x10, PT ;  /* 0x000000100900780c */ /* 0x000fe20003f64270 */
[----:B------:R-:W-:Y:S01]  /*9670*/  FMUL.FTZ R26, R43, UR4 ;  /* 0x000000042b1a7c20 */ /* 0x000fe20008410000 */
[----:B0-----:R-:W-:Y:S02]  /*9680*/  FSEL R106, R106, -INF , P4 ;  /* 0xff8000006a6a7808 */ /* 0x001fe40002000000 */
[----:B------:R-:W-:-:S03]  /*9690*/  FMNMX.FTZ R11, R114, R11, !PT ;  /* 0x0000000b720b7209 */ /* 0x000fc60007810000 */
[----:B------:R-:W0:Y:S01]  /*96a0*/  MUFU.TANH R98, R98 ;  /* 0x0000006200627308 */ /* 0x000e220000002400 */
[----:B------:R-:W-:Y:S01]  /*96b0*/  ISETP.GT.AND P4, PT, R9, 0x11, PT ;  /* 0x000000110900780c */ /* 0x000fe20003f84270 */
[----:B------:R-:W-:Y:S01]  /*96c0*/  FMUL.FTZ R38, R46, UR4 ;  /* 0x000000042e267c20 */ /* 0x000fe20008410000 */
[----:B----4-:R-:W-:Y:S02]  /*96d0*/  FSEL R102, R102, -INF , P3 ;  /* 0xff80000066667808 */ /* 0x010fe40001800000 */
[----:B------:R-:W-:-:S03]  /*96e0*/  FMNMX.FTZ R11, R106, R11, !PT ;  /* 0x0000000b6a0b7209 */ /* 0x000fc60007810000 */
[----:B------:R-:W3:Y:S01]  /*96f0*/  MUFU.TANH R30, R30 ;  /* 0x0000001e001e7308 */ /* 0x000ee20000002400 */
[----:B------:R-:W-:Y:S01]  /*9700*/  ISETP.GT.AND P3, PT, R9, 0x18, PT ;  /* 0x000000180900780c */ /* 0x000fe20003f64270 */
[----:B------:R-:W-:Y:S01]  /*9710*/  FMUL.FTZ R34, R47, UR4 ;  /* 0x000000042f227c20 */ /* 0x000fe20008410000 */
[----:B-1----:R-:W-:Y:S02]  /*9720*/  FSEL R100, R100, -INF , P4 ;  /* 0xff80000064647808 */ /* 0x002fe40002000000 */
[----:B------:R-:W-:-:S03]  /*9730*/  FMNMX.FTZ R11, R102, R11, !PT ;  /* 0x0000000b660b7209 */ /* 0x000fc60007810000 */
[----:B------:R-:W1:Y:S01]  /*9740*/  MUFU.TANH R26, R26 ;  /* 0x0000001a001a7308 */ /* 0x000e620000002400 */
[----:B------:R-:W-:Y:S01]  /*9750*/  ISETP.GT.AND P4, PT, R9, 0x19, PT ;  /* 0x000000190900780c */ /* 0x000fe20003f84270 */
[----:B------:R-:W-:Y:S01]  /*9760*/  FMUL.FTZ R42, R50, UR4 ;  /* 0x00000004322a7c20 */ /* 0x000fe20008410000 */
[----:B--2---:R-:W-:Y:S02]  /*9770*/  FSEL R104, R104, -INF , P3 ;  /* 0xff80000068687808 */ /* 0x004fe40001800000 */
        /* <DEDUP_REMOVED lines=9> */
[----:B---3--:R-:W-:Y:S02]  /*9810*/  FSEL R30, R30, -INF , P3 ;  /* 0xff8000001e1e7808 */ /* 0x008fe40001800000 */
        /* <DEDUP_REMOVED lines=17> */
[----:B------:R-:W-:Y:S01]  /*9930*/  FMUL.FTZ R10, R28, UR4 ;  /* 0x000000041c0a7c20 */ /* 0x000fe20008410000 */
[----:B------:R-:W-:Y:S01]  /*9940*/  FMUL.FTZ R28, R41, UR4 ;  /* 0x00000004291c7c20 */ /* 0x000fe20008410000 */
[----:B------:R-:W-:Y:S01]  /*9950*/  FMUL.FTZ R41, R56, UR4 ;  /* 0x0000000438297c20 */ /* 0x000fe20008410000 */
[----:B------:R-:W-:Y:S01]  /*9960*/  ISETP.GT.AND P4, PT, R9, 0x31, PT ;  /* 0x000000310900780c */ /* 0x000fe20003f84270 */
[----:B------:R-:W-:Y:S01]  /*9970*/  FMUL.FTZ R56, R62, UR4 ;  /* 0x000000043e387c20 */ /* 0x000fe20008410000 */
[----:B---3--:R-:W-:Y:S02]  /*9980*/  FSEL R42, R42, -INF , P3 ;  /* 0xff8000002a2a7808 */ /* 0x008fe40001800000 */
[----:B------:R-:W3:Y:S01]  /*9990*/  MUFU.TANH R52, R52 ;  /* 0x0000003400347308 */ /* 0x000ee20000002400 */
[----:B------:R-:W-:Y:S01]  /*99a0*/  FMNMX.FTZ R27, R34, R27, !PT ;  /* 0x0000001b221b7209 */ /* 0x000fe20007810000 */
[----:B------:R-:W-:Y:S01]  /*99b0*/  FMUL.FTZ R58, R63, UR4 ;  /* 0x000000043f3a7c20 */ /* 0x000fe20008410000 */
[----:B------:R-:W-:-:S02]  /*99c0*/  ISETP.GT.AND P3, PT, R9, 0x38, PT ;  /* 0x000000380900780c */ /* 0x000fc40003f64270 */
[----:B-1----:R-:W-:Y:S02]  /*99d0*/  FSEL R46, R46, -INF , P4 ;  /* 0xff8000002e2e7808 */ /* 0x002fe40002000000 */
[----:B------:R-:W-:Y:S01]  /*99e0*/  FMNMX.FTZ R27, R42, R27, !PT ;  /* 0x0000001b2a1b7209 */ /* 0x000fe20007810000 */
        /* <DEDUP_REMOVED lines=21> */
[----:B------:R-:W-:Y:S02]  /*9b40*/  ISETP.GT.AND P4, PT, R9, 0x49, PT ;  /* 0x000000490900780c */ /* 0x000fe40003f84270 */
[----:B--2---:R-:W-:Y:S02]  /*9b50*/  FSEL R56, R56, -INF , P3 ;  /* 0xff80000038387808 */ /* 0x004fe40001800000 */
[----:B------:R-:W-:-:S03]  /*9b60*/  FMNMX.FTZ R27, R54, R27, !PT ;  /* 0x0000001b361b7209 */ /* 0x000fc60007810000 */
[----:B------:R-:W2:Y:S01]  /*9b70*/  MUFU.TANH R70, R70 ;  /* 0x0000004600467308 */ /* 0x000ea20000002400 */
[----:B------:R-:W-:Y:S01]  /*9b80*/  FMUL.FTZ R74, R74, UR4 ;  /* 0x000000044a4a7c20 */ /* 0x000fe20008410000 */
[----:B------:R-:W-:Y:S01]  /*9b90*/  ISETP.GT.AND P3, PT, R9, 0x50, PT ;  /* 0x000000500900780c */ /* 0x000fe20003f64270 */
[----:B------:R-:W-:Y:S01]  /*9ba0*/  FMUL.FTZ R75, R75, UR4 ;  /* 0x000000044b4b7c20 */ /* 0x000fe20008410000 */
[----:B0-----:R-:W-:Y:S02]  /*9bb0*/  FSEL R58, R58, -INF , P4 ;  /* 0xff8000003a3a7808 */ /* 0x001fe40002000000 */
[----:B------:R-:W-:Y:S02]  /*9bc0*/  FMNMX.FTZ R27, R56, R27, !PT ;  /* 0x0000001b381b7209 */ /* 0x000fe40007810000 */
[----:B------:R-:W0:Y:S01]  /*9bd0*/  MUFU.TANH R11, R11 ;  /* 0x0000000b000b7308 */ /* 0x000e220000002400 */
[----:B------:R-:W-:Y:S02]  /*9be0*/  ISETP.GT.AND P4, PT, R9, 0x51, PT ;  /* 0x000000510900780c */ /* 0x000fe40003f84270 */
[----:B---3--:R-:W-:-:S02]  /*9bf0*/  FSEL R62, R62, -INF , P3 ;  /* 0xff8000003e3e7808 */ /* 0x008fc40001800000 */
[----:B------:R-:W-:-:S03]  /*9c00*/  FMNMX.FTZ R27, R58, R27, !PT ;  /* 0x0000001b3a1b7209 */ /* 0x000fc60007810000 */
[----:B------:R0:W-:Y:S01]  /*9c10*/  MUFU.TANH R31, R74 ;  /* 0x0000004a001f7308 */ /* 0x0001e20000002400 */
[----:B------:R-:W-:Y:S01]  /*9c20*/  FMUL.FTZ R78, R78, UR4 ;  /* 0x000000044e4e7c20 */ /* 0x000fe20008410000 */
[----:B------:R-:W-:Y:S01]  /*9c30*/  ISETP.GT.AND P3, PT, R9, 0x58, PT ;  /* 0x000000580900780c */ /* 0x000fe20003f64270 */
[----:B------:R-:W-:Y:S01]  /*9c40*/  FMUL.FTZ R79, R79, UR4 ;  /* 0x000000044f4f7c20 */ /* 0x000fe20008410000 */
[----:B-1----:R-:W-:Y:S02]  /*9c50*/  FSEL R66, R66, -INF , P4 ;  /* 0xff80000042427808 */ /* 0x002fe40002000000 */
[----:B------:R-:W-:Y:S02]  /*9c60*/  FMNMX.FTZ R27, R62, R27, !PT ;  /* 0x0000001b3e1b7209 */ /* 0x000fe40007810000 */
[----:B------:R-:W1:Y:S01]  /*9c70*/  MUFU.TANH R75, R75 ;  /* 0x0000004b004b7308 */ /* 0x000e620000002400 */
[----:B------:R-:W-:Y:S02]  /*9c80*/  ISETP.GT.AND P4, PT, R9, 0x59, PT ;  /* 0x000000590900780c */ /* 0x000fe40003f84270 */
[----:B--2---:R-:W-:-:S02]  /*9c90*/  FSEL R70, R70, -INF , P3 ;  /* 0xff80000046467808 */ /* 0x004fc40001800000 */
[----:B------:R-:W-:-:S03]  /*9ca0*/  FMNMX.FTZ R27, R66, R27, !PT ;  /* 0x0000001b421b7209 */ /* 0x000fc60007810000 */
[----:B------:R1:W2:Y:S01]  /*9cb0*/  MUFU.TANH R35, R78 ;  /* 0x0000004e00237308 */ /* 0x0002a20000002400 */
[----:B------:R-:W-:Y:S01]  /*9cc0*/  FMUL.FTZ R82, R82, UR4 ;  /* 0x0000000452527c20 */ /* 0x000fe20008410000 */
[----:B------:R-:W-:Y:S01]  /*9cd0*/  ISETP.GT.AND P3, PT, R9, 0x60, PT ;  /* 0x000000600900780c */ /* 0x000fe20003f64270 */
[----:B------:R-:W-:Y:S01]  /*9ce0*/  FMUL.FTZ R83, R83, UR4 ;  /* 0x0000000453537c20 */ /* 0x000fe20008410000 */
[----:B0-----:R-:W-:Y:S02]  /*9cf0*/  FSEL R74, R11, -INF , P4 ;  /* 0xff8000000b4a7808 */ /* 0x001fe40002000000 */
[----:B------:R-:W-:Y:S02]  /*9d00*/  FMNMX.FTZ R27, R70, R27, !PT ;  /* 0x0000001b461b7209 */ /* 0x000fe40007810000 */
[----:B------:R-:W0:Y:S01]  /*9d10*/  MUFU.TANH R79, R79 ;  /* 0x0000004f004f7308 */ /* 0x000e220000002400 */
[----:B------:R-:W-:Y:S01]  /*9d20*/  ISETP.GT.AND P4, PT, R9, 0x61, PT ;  /* 0x000000610900780c */ /* 0x000fe20003f84270 */
[----:B------:R-:W-:Y:S01]  /*9d30*/  FMUL.FTZ R11, R86, UR4 ;  /* 0x00000004560b7c20 */ /* 0x000fe20008410000 */
[----:B------:R-:W-:-:S05]  /*9d40*/  FMNMX.FTZ R27, R74, R27, !PT ;  /* 0x0000001b4a1b7209 */ /* 0x000fca0007810000 */
[----:B------:R3:W4:Y:S01]  /*9d50*/  MUFU.TANH R39, R82 ;  /* 0x0000005200277308 */ /* 0x0007220000002400 */
[----:B-1----:R-:W-:Y:S01]  /*9d60*/  FSEL R78, R75, -INF , P4 ;  /* 0xff8000004b4e7808 */ /* 0x002fe20002000000 */
[----:B------:R-:W-:Y:S01]  /*9d70*/  FMUL.FTZ R87, R87, UR4 ;  /* 0x0000000457577c20 */ /* 0x000fe20008410000 */
[----:B---3--:R-:W-:-:S05]  /*9d80*/  FSEL R82, R31, -INF , P3 ;  /* 0xff8000001f527808 */ /* 0x008fca0001800000 */
[----:B------:R-:W1:Y:S01]  /*9d90*/  MUFU.TANH R83, R83 ;  /* 0x0000005300537308 */ /* 0x000e620000002400 */
[C---:B------:R-:W-:Y:S02]  /*9da0*/  ISETP.GT.AND P3, PT, R9.reuse, 0x68, PT ;  /* 0x000000680900780c */ /* 0x040fe40003f64270 */
[----:B------:R-:W-:Y:S02]  /*9db0*/  FMNMX.FTZ R27, R82, R27, !PT ;  /* 0x0000001b521b7209 */ /* 0x000fe40007810000 */
[----:B------:R-:W-:Y:S02]  /*9dc0*/  ISETP.GT.AND P4, PT, R9, 0x69, PT ;  /* 0x000000690900780c */ /* 0x000fe40003f84270 */
[----:B--2---:R-:W-:Y:S01]  /*9dd0*/  FSEL R86, R35, -INF , P3 ;  /* 0xff80000023567808 */ /* 0x004fe20001800000 */
[----:B------:R-:W2:Y:S01]  /*9de0*/  MUFU.TANH R11, R11 ;  /* 0x0000000b000b7308 */ /* 0x000ea20000002400 */
[----:B------:R-:W-:Y:S01]  /*9df0*/  FMNMX.FTZ R27, R78, R27, !PT ;  /* 0x0000001b4e1b7209 */ /* 0x000fe20007810000 */
[----:B------:R-:W-:Y:S01]  /*9e00*/  FMUL.FTZ R15, R36, UR4 ;  /* 0x00000004240f7c20 */ /* 0x000fe20008410000 */
[----:B------:R-:W-:-:S02]  /*9e10*/  ISETP.GT.AND P3, PT, R9, 0x70, PT ;  /* 0x000000700900780c */ /* 0x000fc40003f64270 */
[----:B0-----:R-:W-:Y:S02]  /*9e20*/  FSEL R90, R79, -INF , P4 ;  /* 0xff8000004f5a7808 */ /* 0x001fe40002000000 */
[----:B------:R-:W-:Y:S01]  /*9e30*/  FMNMX.FTZ R27, R86, R27, !PT ;  /* 0x0000001b561b7209 */ /* 0x000fe20007810000 */
[----:B------:R-:W0:Y:S01]  /*9e40*/  MUFU.TANH R87, R87 ;  /* 0x0000005700577308 */ /* 0x000e220000002400 */
[----:B------:R-:W-:Y:S01]  /*9e50*/  FMUL.FTZ R36, R49, UR4 ;  /* 0x0000000431247c20 */ /* 0x000fe20008410000 */
[----:B------:R-:W-:Y:S01]  /*9e60*/  FMUL.FTZ R49, R60, UR4 ;  /* 0x000000043c317c20 */ /* 0x000fe20008410000 */
[----:B------:R-:W-:Y:S02]  /*9e70*/  ISETP.GT.AND P4, PT, R9, 0x71, PT ;  /* 0x000000710900780c */ /* 0x000fe40003f84270 */
[----:B----4-:R-:W-:Y:S02]  /*9e80*/  FSEL R60, R39, -INF , P3 ;  /* 0xff800000273c7808 */ /* 0x010fe40001800000 */
[----:B------:R-:W-:-:S02]  /*9e90*/  FMNMX.FTZ R27, R90, R27, !PT ;  /* 0x0000001b5a1b7209 */ /* 0x000fc40007810000 */
[----:B------:R-:W-:Y:S02]  /*9ea0*/  ISETP.GT.AND P3, PT, R9, 0x78, PT ;  /* 0x000000780900780c */ /* 0x000fe40003f64270 */
[----:B-1----:R-:W-:Y:S02]  /*9eb0*/  FSEL R96, R83, -INF , P4 ;  /* 0xff80000053607808 */ /* 0x002fe40002000000 */
[----:B------:R-:W-:Y:S02]  /*9ec0*/  FMNMX.FTZ R27, R60, R27, !PT ;  /* 0x0000001b3c1b7209 */ /* 0x000fe40007810000 */
[----:B------:R-:W-:Y:S02]  /*9ed0*/  ISETP.GT.AND P4, PT, R9, 0x79, PT ;  /* 0x000000790900780c */ /* 0x000fe40003f84270 */
[----:B--2---:R-:W-:Y:S02]  /*9ee0*/  FSEL R94, R11, -INF , P3 ;  /* 0xff8000000b5e7808 */ /* 0x004fe40001800000 */
[----:B------:R-:W-:-:S02]  /*9ef0*/  FMNMX.FTZ R27, R96, R27, !PT ;  /* 0x0000001b601b7209 */ /* 0x000fc40007810000 */
[----:B0-----:R-:W-:Y:S02]  /*9f00*/  FSEL R92, R87, -INF , P4 ;  /* 0xff800000575c7808 */ /* 0x001fe40002000000 */
[----:B------:R-:W-:-:S04]  /*9f10*/  FMNMX.FTZ R9, R94, R27, !PT ;  /* 0x0000001b5e097209 */ /* 0x000fc80007810000 */
[----:B------:R-:W-:Y:S01]  /*9f20*/  FMNMX.FTZ R9, R92, R9, !PT ;  /* 0x000000095c097209 */ /* 0x000fe20007810000 */
[----:B------:R-:W-:-:S04]  /*9f30*/  FMUL.FTZ R27, R64, UR4 ;  /* 0x00000004401b7c20 */ /* 0x000fc80008410000 */
[----:B------:R-:W0:Y:S01]  /*9f40*/  SHFL.BFLY PT, R64, R9, 0x2, 0x1f ;  /* 0x0c401f0009407f89 */ /* 0x000e2200000e0000 */
[----:B------:R-:W-:-:S03]  /*9f50*/  FMUL.FTZ R35, R65, UR4 ;  /* 0x0000000441237c20 */ /* 0x000fc60008410000 */
[----:B------:R-:W1:Y:S01]  /*9f60*/  SHFL.IDX PT, R65, R91, RZ, 0x1c1f ;  /* 0x001c1fff5b417589 */ /* 0x000e6200000e0000 */
[----:B------:R-:W-:Y:S01]  /*9f70*/  FMUL.FTZ R8, R25, UR4 ;  /* 0x0000000419087c20 */ /* 0x000fe20008410000 */
[----:B0-----:R-:W-:-:S05]  /*9f80*/  FMNMX.FTZ R64, R9, R64, !PT ;  /* 0x0000004009407209 */ /* 0x001fca0007810000 */
[----:B------:R-:W0:Y:S01]  /*9f90*/  SHFL.BFLY PT, R11, R64, 0x1, 0x1f ;  /* 0x0c201f00400b7f89 */ /* 0x000e2200000e0000 */
[----:B------:R-:W2:Y:S01]  /*9fa0*/  MUFU.TANH R3, R3 ;  /* 0x0000000300037308 */ /* 0x000ea20000002400 */
[----:B------:R-:W-:Y:S01]  /*9fb0*/  FMUL.FTZ R12, R29, UR4 ;  /* 0x000000041d0c7c20 */ /* 0x000fe20008410000 */
[----:B------:R-:W-:-:S06]  /*9fc0*/  FMUL.FTZ R13, R32, UR4 ;  /* 0x00000004200d7c20 */ /* 0x000fcc0008410000 */
[----:B------:R-:W3:Y:S01]  /*9fd0*/  MUFU.TANH R8, R8 ;  /* 0x0000000800087308 */ /* 0x000ee20000002400 */
[----:B------:R-:W-:Y:S01]  /*9fe0*/  IMAD.U32 R9, RZ, RZ, UR5 ;  /* 0x00000005ff097e24 */ /* 0x000fe2000f8e00ff */
[----:B-1----:R-:W-:-:S06]  /*9ff0*/  VIADDMNMX R65, R65, R108, R89, PT ;  /* 0x0000006c41417246 */ /* 0x002fcc0003800159 */
[----:B------:R-:W1:Y:S01]  /*a000*/  MUFU.TANH R10, R10 ;  /* 0x0000000a000a7308 */ /* 0x000e620000002400 */
[----:B------:R-:W-:Y:S01]  /*a010*/  FMUL.FTZ R51, R61, UR4 ;  /* 0x000000043d337c20 */ /* 0x000fe20008410000 */
[----:B0-----:R-:W-:-:S06]  /*a020*/  FMNMX.FTZ R11, R64, R11, !PT ;  /* 0x0000000b400b7209 */ /* 0x001fcc0007810000 */
[----:B------:R-:W0:Y:S01]  /*a030*/  MUFU.TANH R12, R12 ;  /* 0x0000000c000c7308 */ /* 0x000e220000002400 */
[----:B------:R-:W-:Y:S01]  /*a040*/  ISETP.GT.AND P4, PT, R65, RZ, PT ;  /* 0x000000ff4100720c */ /* 0x000fe20003f84270 */
[----:B------:R-:W-:Y:S01]  /*a050*/  FMUL.FTZ R31, R68, UR4 ;  /* 0x00000004441f7c20 */ /* 0x000fe20008410000 */
[C---:B------:R-:W-:Y:S01]  /*a060*/  FSETP.NEU.FTZ.AND P3, PT, R11.reuse, -INF , PT ;  /* 0xff8000000b00780b */ /* 0x040fe20003f7d000 */
[----:B------:R-:W-:Y:S01]  /*a070*/  FMUL.FTZ R61, R11, R9 ;  /* 0x000000090b3d7220 */ /* 0x000fe20000410000 */
[----:B------:R-:W-:-:S03]  /*a080*/  ISETP.GT.AND P5, PT, R65, 0x1, PT ;  /* 0x000000014100780c */ /* 0x000fc60003fa4270 */
[----:B------:R-:W-:Y:S01]  /*a090*/  MUFU.TANH R14, R14 ;  /* 0x0000000e000e7308 */ /* 0x000fe20000002400 */
[----:B------:R-:W-:Y:S01]  /*a0a0*/  FSEL R61, R61, RZ, P3 ;  /* 0x000000ff3d3d7208 */ /* 0x000fe20001800000 */
[----:B------:R-:W-:Y:S01]  /*a0b0*/  FMUL.FTZ R39, R72, UR4 ;  /* 0x0000000448277c20 */ /* 0x000fe20008410000 */
[----:B------:R-:W-:Y:S01]  /*a0c0*/  ISETP.GT.AND P3, PT, R65, 0x8, PT ;  /* 0x000000084100780c */ /* 0x000fe20003f64270 */
[----:B------:R-:W-:-:S04]  /*a0d0*/  FMUL.FTZ R25, R40, UR4 ;  /* 0x0000000428197c20 */ /* 0x000fc80008410000 */
[----:B------:R-:W4:Y:S01]  /*a0e0*/  MUFU.TANH R13, R13 ;  /* 0x0000000d000d7308 */ /* 0x000f220000002400 */
[----:B--2---:R-:W-:Y:S01]  /*a0f0*/  FSEL R68, R3, -INF , P4 ;  /* 0xff80000003447808 */ /* 0x004fe20002000000 */
[----:B------:R-:W-:Y:S01]  /*a100*/  FMUL.FTZ R32, R45, UR4 ;  /* 0x000000042d207c20 */ /* 0x000fe20008410000 */
[----:B---3--:R-:W-:-:S05]  /*a110*/  FSEL R8, R8, -INF , P5 ;  /* 0xff80000008087808 */ /* 0x008fca0002800000 */
[----:B------:R-:W2:Y:S01]  /*a120*/  MUFU.TANH R15, R15 ;  /* 0x0000000f000f7308 */ /* 0x000ea20000002400 */
[----:B------:R-:W-:Y:S01]  /*a130*/  ISETP.GT.AND P4, PT, R65, 0x9, PT ;  /* 0x000000094100780c */ /* 0x000fe20003f84270 */
[----:B------:R-:W-:Y:S01]  /*a140*/  FMUL.FTZ R55, R80, UR4 ;  /* 0x0000000450377c20 */ /* 0x000fe20008410000 */
[----:B-1----:R-:W-:-:S05]  /*a150*/  FSEL R72, R10, -INF , P3 ;  /* 0xff8000000a487808 */ /* 0x002fca0001800000 */
[----:B------:R-:W1:Y:S01]  /*a160*/  MUFU.TANH R24, R24 ;  /* 0x0000001800187308 */ /* 0x000e620000002400 */
[----:B------:R-:W-:Y:S01]  /*a170*/  FMNMX.FTZ R3, R68, R8, !PT ;  /* 0x0000000844037209 */ /* 0x000fe20007810000 */
[----:B------:R-:W-:Y:S01]  /*a180*/  FMUL.FTZ R45, R76, UR4 ;  /* 0x000000044c2d7c20 */ /* 0x000fe20008410000 */
[----:B------:R-:W-:Y:S01]  /*a190*/  ISETP.GT.AND P3, PT, R65, 0x10, PT ;  /* 0x000000104100780c */ /* 0x000fe20003f64270 */
[----:B------:R-:W-:Y:S01]  /*a1a0*/  FMUL.FTZ R29, R44, UR4 ;  /* 0x000000042c1d7c20 */ /* 0x000fe20008410000 */
[----:B0-----:R-:W-:-:S03]  /*a1b0*/  FSEL R76, R12, -INF , P4 ;  /* 0xff8000000c4c7808 */ /* 0x001fc60002000000 */
[----:B------:R-:W-:Y:S01]  /*a1c0*/  MUFU.TANH R28, R28 ;  /* 0x0000001c001c7308 */ /* 0x000fe20000002400 */
[----:B------:R-:W-:Y:S01]  /*a1d0*/  FMNMX.FTZ R3, R72, R3, !PT ;  /* 0x0000000348037209 */ /* 0x000fe20007810000 */
[----:B------:R-:W-:Y:S01]  /*a1e0*/  FMUL.FTZ R59, R84, UR4 ;  /* 0x00000004543b7c20 */ /* 0x000fe20008410000 */
[----:B------:R-:W-:-:S05]  /*a1f0*/  ISETP.GT.AND P4, PT, R65, 0x11, PT ;  /* 0x000000114100780c */ /* 0x000fca0003f84270 */
[----:B------:R-:W-:Y:S01]  /*a200*/  MUFU.TANH R33, R33 ;  /* 0x0000002100217308 */ /* 0x000fe20000002400 */
[----:B----4-:R-:W-:-:S07]  /*a210*/  FSEL R80, R13, -INF , P3 ;  /* 0xff8000000d507808 */ /* 0x010fce0001800000 */
[----:B------:R-:W-:Y:S01]  /*a220*/  MUFU.TANH R37, R37 ;  /* 0x0000002500257308 */ /* 0x000fe20000002400 */
[----:B------:R-:W-:-:S07]  /*a230*/  FMNMX.FTZ R3, R76, R3, !PT ;  /* 0x000000034c037209 */ /* 0x000fce0007810000 */
[----:B------:R-:W-:Y:S01]  /*a240*/  MUFU.TANH R41, R41 ;  /* 0x0000002900297308 */ /* 0x000fe20000002400 */
[----:B------:R-:W-:Y:S01]  /*a250*/  ISETP.GT.AND P3, PT, R65, 0x18, PT ;  /* 0x000000184100780c */ /* 0x000fe20003f64270 */
[----:B------:R-:W-:Y:S01]  /*a260*/  FMUL.FTZ R43, R69, UR4 ;  /* 0x00000004452b7c20 */ /* 0x000fe20008410000 */
[----:B------:R-:W-:Y:S01]  /*a270*/  FSEL R14, R14, -INF , P4 ;  /* 0xff8000000e0e7808 */ /* 0x000fe20002000000 */
[----:B------:R-:W-:Y:S01]  /*a280*/  FMUL.FTZ R47, R73, UR4 ;  /* 0x00000004492f7c20 */ /* 0x000fe20008410000 */
[----:B------:R-:W-:Y:S01]  /*a290*/  FMUL.FTZ R63, R85, UR4 ;  /* 0x00000004553f7c20 */ /* 0x000fe20008410000 */
[----:B------:R-:W-:Y:S01]  /*a2a0*/  @!P1 PRMT R0, RZ, 0x654, R0 ;  /* 0x00000654ff009816 */ /* 0x000fe20000000000 */
[----:B------:R-:W-:Y:S01]  /*a2b0*/  ULDC UR5, c[0x0][0x9d8] ;  /* 0x0002760000057ab9 */ /* 0x000fe20000000800 */
[----:B------:R-:W0:Y:S01]  /*a2c0*/  MUFU.TANH R25, R25 ;  /* 0x0000001900197308 */ /* 0x000e220000002400 */
[----:B------:R-:W-:Y:S01]  /*a2d0*/  FMNMX.FTZ R3, R80, R3, !PT ;  /* 0x0000000350037209 */ /* 0x000fe20007810000 */
[-CC-:B------:R-:W-:Y:S01]  /*a2e0*/  FFMA.FTZ R10, R100, R9.reuse, -R61.reuse ;  /* 0x00000009640a7223 */ /* 0x180fe2000001083d */
[----:B------:R-:W-:Y:S01]  /*a2f0*/  ISETP.GT.AND P4, PT, R65, 0x19, PT ;  /* 0x000000194100780c */ /* 0x000fe20003f84270 */
[----:B------:R-:W-:Y:S01]  /*a300*/  FFMA.FTZ R145, R102, R9, -R61 ;  /* 0x0000000966917223 */ /* 0x000fe2000001083d */
[----:B--2---:R-:W-:-:S03]  /*a310*/  FSEL R84, R15, -INF , P3 ;  /* 0xff8000000f547808 */ /* 0x004fc60001800000 */
[----:B------:R-:W2:Y:S01]  /*a320*/  MUFU.TANH R32, R32 ;  /* 0x0000002000207308 */ /* 0x000ea20000002400 */
[----:B------:R-:W-:Y:S01]  /*a330*/  FMNMX.FTZ R3, R14, R3, !PT ;  /* 0x000000030e037209 */ /* 0x000fe20007810000 */
[-CC-:B------:R-:W-:Y:S01]  /*a340*/  FFMA.FTZ R106, R106, R9.reuse, -R61.reuse ;  /* 0x000000096a6a7223 */ /* 0x180fe2000001083d */
[----:B------:R-:W-:Y:S01]  /*a350*/  ISETP.GT.AND P3, PT, R65, 0x20, PT ;  /* 0x000000204100780c */ /* 0x000fe20003f64270 */
[----:B------:R-:W-:-:S04]  /*a360*/  FFMA.FTZ R147, R104, R9, -R61 ;  /* 0x0000000968937223 */ /* 0x000fc8000001083d */
[----:B------:R-:W3:Y:S01]  /*a370*/  MUFU.TANH R29, R29 ;  /* 0x0000001d001d7308 */ /* 0x000ee20000002400 */
[----:B-1----:R-:W-:Y:S01]  /*a380*/  FSEL R100, R24, -INF , P4 ;  /* 0xff80000018647808 */ /* 0x002fe20002000000 */
[----:B------:R-:W-:Y:S01]  /*a390*/  FMUL.FTZ R40, R53, UR4 ;  /* 0x0000000435287c20 */ /* 0x000fe20008410000 */
[----:B------:R-:W-:-:S05]  /*a3a0*/  FMNMX.FTZ R3, R84, R3, !PT ;  /* 0x0000000354037209 */ /* 0x000fca0007810000 */
[----:B------:R-:W1:Y:S01]  /*a3b0*/  MUFU.TANH R36, R36 ;  /* 0x0000002400247308 */ /* 0x000e620000002400 */
[----:B------:R-:W-:Y:S01]  /*a3c0*/  ISETP.GT.AND P4, PT, R65, 0x21, PT ;  /* 0x000000214100780c */ /* 0x000fe20003f84270 */
[----:B------:R-:W-:Y:S01]  /*a3d0*/  FMUL.FTZ R44, R57, UR4 ;  /* 0x00000004392c7c20 */ /* 0x000fe20008410000 */
[----:B0-----:R-:W-:Y:S01]  /*a3e0*/  FSEL R102, R25, -INF , P3 ;  /* 0xff80000019667808 */ /* 0x001fe20001800000 */
[----:B------:R-:W-:Y:S01]  /*a3f0*/  FFMA.FTZ R141, R30, R9, -R61 ;  /* 0x000000091e8d7223 */ /* 0x000fe2000001083d */
[----:B------:R-:W-:-:S03]  /*a400*/  FMNMX.FTZ R3, R100, R3, !PT ;  /* 0x0000000364037209 */ /* 0x000fc60007810000 */
[----:B------:R-:W-:Y:S01]  /*a410*/  MUFU.TANH R49, R49 ;  /* 0x0000003100317308 */ /* 0x000fe20000002400 */
[----:B------:R-:W-:-:S07]  /*a420*/  ISETP.GT.AND P3, PT, R65, 0x28, PT ;  /* 0x000000284100780c */ /* 0x000fce0003f64270 */
[----:B------:R-:W-:Y:S01]  /*a430*/  MUFU.TANH R51, R51 ;  /* 0x0000003300337308 */ /* 0x000fe20000002400 */
[----:B------:R-:W-:-:S07]  /*a440*/  FSEL R104, R28, -INF , P4 ;  /* 0xff8000001c687808 */ /* 0x000fce0002000000 */
[----:B------:R-:W-:Y:S01]  /*a450*/  MUFU.TANH R27, R27 ;  /* 0x0000001b001b7308 */ /* 0x000fe20000002400 */
[----:B------:R-:W-:Y:S01]  /*a460*/  FMNMX.FTZ R3, R102, R3, !PT ;  /* 0x0000000366037209 */ /* 0x000fe20007810000 */
[----:B------:R-:W-:Y:S01]  /*a470*/  FFMA.FTZ R143, R38, R9, -R61 ;  /* 0x00000009268f7223 */ /* 0x000fe2000001083d */
[----:B------:R-:W-:-:S05]  /*a480*/  ISETP.GT.AND P4, PT, R65, 0x29, PT ;  /* 0x000000294100780c */ /* 0x000fca0003f84270 */
[----:B------:R-:W-:Y:S01]  /*a490*/  MUFU.TANH R35, R35 ;  /* 0x0000002300237308 */ /* 0x000fe20000002400 */
[----:B------:R-:W-:Y:S01]  /*a4a0*/  FMNMX.FTZ R3, R104, R3, !PT ;  /* 0x0000000368037209 */ /* 0x000fe20007810000 */
[----:B------:R-:W-:Y:S01]  /*a4b0*/  FFMA.FTZ R149, R110, R9, -R61 ;  /* 0x000000096e957223 */ /* 0x000fe2000001083d */
[----:B--2---:R-:W-:-:S05]  /*a4c0*/  FSEL R32, R32, -INF , P4 ;  /* 0xff80000020207808 */ /* 0x004fca0002000000 */
[----:B------:R-:W-:Y:S01]  /*a4d0*/  MUFU.TANH R31, R31 ;  /* 0x0000001f001f7308 */ /* 0x000fe20000002400 */
[-CC-:B------:R-:W-:Y:S01]  /*a4e0*/  FFMA.FTZ R64, R112, R9.reuse, -R61.reuse ;  /* 0x0000000970407223 */ /* 0x180fe2000001083d */
[-CC-:B------:R-:W-:Y:S01]  /*a4f0*/  FFMA.FTZ R151, R114, R9.reuse, -R61.reuse ;  /* 0x0000000972977223 */ /* 0x180fe2000001083d */
[-CC-:B------:R-:W-:Y:S01]  /*a500*/  FFMA.FTZ R139, R50, R9.reuse, -R61.reuse ;  /* 0x00000009328b7223 */ /* 0x180fe2000001083d */
[-CC-:B------:R-:W-:Y:S01]  /*a510*/  FFMA.FTZ R26, R26, R9.reuse, -R61.reuse ;  /* 0x000000091a1a7223 */ /* 0x180fe2000001083d */
[-CC-:B------:R-:W-:Y:S01]  /*a520*/  FFMA.FTZ R34, R34, R9.reuse, -R61.reuse ;  /* 0x0000000922227223 */ /* 0x180fe2000001083d */
[-CC-:B------:R-:W-:Y:S01]  /*a530*/  FFMA.FTZ R137, R42, R9.reuse, -R61.reuse ;  /* 0x000000092a897223 */ /* 0x180fe2000001083d */
[----:B------:R0:W-:Y:S01]  /*a540*/  @!P1 SYNCS.ARRIVE.TRANS64.RED.A1T0 RZ, [R0+URZ], RZ ;  /* 0x000000ff00ff99a7 */ /* 0x0001e2000810043f */
[----:B------:R3:W-:Y:S01]  /*a550*/  MUFU.EX2 R12, R106 ;  /* 0x0000006a000c7308 */ /* 0x0007e20000000800 */
[----:B------:R-:W-:Y:S01]  /*a560*/  FFMA.FTZ R28, R98, R9, -R61 ;  /* 0x00000009621c7223 */ /* 0x000fe2000001083d */
[----:B---3--:R-:W-:-:S06]  /*a570*/  FSEL R106, R29, -INF , P3 ;  /* 0xff8000001d6a7808 */ /* 0x008fcc0001800000 */
[----:B------:R-:W2:Y:S01]  /*a580*/  MUFU.TANH R40, R40 ;  /* 0x0000002800287308 */ /* 0x000ea20000002400 */
[C---:B------:R-:W-:Y:S02]  /*a590*/  ISETP.GT.AND P3, PT, R65.reuse, 0x30, PT ;  /* 0x000000304100780c */ /* 0x040fe40003f64270 */
[----:B------:R-:W-:Y:S02]  /*a5a0*/  FMNMX.FTZ R3, R106, R3, !PT ;  /* 0x000000036a037209 */ /* 0x000fe40007810000 */
[----:B------:R-:W-:Y:S02]  /*a5b0*/  ISETP.GT.AND P4, PT, R65, 0x31, PT ;  /* 0x000000314100780c */ /* 0x000fe40003f84270 */
[----:B------:R-:W-:Y:S02]  /*a5c0*/  FSEL R98, R33, -INF , P3 ;  /* 0xff80000021627808 */ /* 0x000fe40001800000 */
[----:B------:R-:W-:Y:S01]  /*a5d0*/  FMNMX.FTZ R3, R32, R3, !PT ;  /* 0x0000000320037209 */ /* 0x000fe20007810000 */
[----:B------:R-:W3:Y:S01]  /*a5e0*/  MUFU.TANH R44, R44 ;  /* 0x0000002c002c7308 */ /* 0x000ee20000002400 */
[----:B------:R-:W-:-:S02]  /*a5f0*/  ISETP.GT.AND P3, PT, R65, 0x38, PT ;  /* 0x000000384100780c */ /* 0x000fc40003f64270 */
[----:B-1----:R-:W-:Y:S02]  /*a600*/  FSEL R36, R36, -INF , P4 ;  /* 0xff80000024247808 */ /* 0x002fe40002000000 */
[----:B------:R-:W-:Y:S02]  /*a610*/  FMNMX.FTZ R3, R98, R3, !PT ;  /* 0x0000000362037209 */ /* 0x000fe40007810000 */
[----:B------:R-:W-:Y:S02]  /*a620*/  ISETP.GT.AND P4, PT, R65, 0x39, PT ;  /* 0x000000394100780c */ /* 0x000fe40003f84270 */
[----:B------:R-:W-:Y:S02]  /*a630*/  FSEL R30, R37, -INF , P3 ;  /* 0xff800000251e7808 */ /* 0x000fe40001800000 */
[----:B------:R-:W-:Y:S02]  /*a640*/  FMNMX.FTZ R3, R36, R3, !PT ;  /* 0x0000000324037209 */ /* 0x000fe40007810000 */
[----:B------:R-:W-:-:S02]  /*a650*/  ISETP.GT.AND P3, PT, R65, 0x40, PT ;  /* 0x000000404100780c */ /* 0x000fc40003f64270 */
[----:B--2---:R-:W-:Y:S02]  /*a660*/  FSEL R40, R40, -INF , P4 ;  /* 0xff80000028287808 */ /* 0x004fe40002000000 */
[----:B------:R-:W-:Y:S02]  /*a670*/  FMNMX.FTZ R3, R30, R3, !PT ;  /* 0x000000031e037209 */ /* 0x000fe40007810000 */
[----:B------:R-:W-:Y:S02]  /*a680*/  ISETP.GT.AND P4, PT, R65, 0x41, PT ;  /* 0x000000414100780c */ /* 0x000fe40003f84270 */
[----:B------:R-:W-:Y:S02]  /*a690*/  FSEL R108, R41, -INF , P3 ;  /* 0xff800000296c7808 */ /* 0x000fe40001800000 */
[----:B------:R-:W-:Y:S02]  /*a6a0*/  FMNMX.FTZ R3, R40, R3, !PT ;  /* 0x0000000328037209 */ /* 0x000fe40007810000 */
[----:B------:R-:W-:-:S02]  /*a6b0*/  ISETP.GT.AND P3, PT, R65, 0x48, PT ;  /* 0x000000484100780c */ /* 0x000fc40003f64270 */
[----:B---3--:R-:W-:Y:S02]  /*a6c0*/  FSEL R44, R44, -INF , P4 ;  /* 0xff8000002c2c7808 */ /* 0x008fe40002000000 */
[----:B------:R-:W-:Y:S02]  /*a6d0*/  FMNMX.FTZ R3, R108, R3, !PT ;  /* 0x000000036c037209 */ /* 0x000fe40007810000 */
[----:B------:R-:W-:Y:S02]  /*a6e0*/  ISETP.GT.AND P4, PT, R65, 0x49, PT ;  /* 0x000000494100780c */ /* 0x000fe40003f84270 */
[----:B------:R-:W-:Y:S02]  /*a6f0*/  FSEL R38, R49, -INF , P3 ;  /* 0xff80000031267808 */ /* 0x000fe40001800000 */
[----:B------:R-:W-:Y:S01]  /*a700*/  FMNMX.FTZ R3, R44, R3, !PT ;  /* 0x000000032c037209 */ /* 0x000fe20007810000 */
[----:B------:R-:W1:Y:S01]  /*a710*/  MUFU.TANH R43, R43 ;  /* 0x0000002b002b7308 */ /* 0x000e620000002400 */
[----:B------:R-:W-:-:S02]  /*a720*/  ISETP.GT.AND P3, PT, R65, 0x50, PT ;  /* 0x000000504100780c */ /* 0x000fc40003f64270 */
[----:B------:R-:W-:Y:S02]  /*a730*/  FSEL R110, R51, -INF , P4 ;  /* 0xff800000336e7808 */ /* 0x000fe40002000000 */
[----:B------:R-:W-:Y:S02]  /*a740*/  FMNMX.FTZ R3, R38, R3, !PT ;  /* 0x0000000326037209 */ /* 0x000fe40007810000 */
[----:B------:R-:W-:Y:S01]  /*a750*/  ISETP.GT.AND P4, PT, R65, 0x51, PT ;  /* 0x000000514100780c */ /* 0x000fe20003f84270 */
[----:B------:R-:W2:Y:S01]  /*a760*/  MUFU.TANH R39, R39 ;  /* 0x0000002700277308 */ /* 0x000ea20000002400 */
[----:B------:R-:W-:Y:S02]  /*a770*/  FSEL R112, R27, -INF , P3 ;  /* 0xff8000001b707808 */ /* 0x000fe40001800000 */
[----:B------:R-:W-:Y:S01]  /*a780*/  FMNMX.FTZ R3, R110, R3, !PT ;  /* 0x000000036e037209 */ /* 0x000fe20007810000 */
[----:B------:R-:W-:Y:S01]  /*a790*/  FMUL.FTZ R53, R77, UR4 ;  /* 0x000000044d357c20 */ /* 0x000fe20008410000 */
[----:B------:R-:W-:-:S02]  /*a7a0*/  ISETP.GT.AND P3, PT, R65, 0x58, PT ;  /* 0x000000584100780c */ /* 0x000fc40003f64270 */
[----:B------:R-:W-:Y:S01]  /*a7b0*/  FSEL R114, R35, -INF , P4 ;  /* 0xff80000023727808 */ /* 0x000fe20002000000 */
[----:B------:R-:W3:Y:S01]  /*a7c0*/  MUFU.TANH R47, R47 ;  /* 0x0000002f002f7308 */ /* 0x000ee20000002400 */
[----:B------:R-:W-:Y:S02]  /*a7d0*/  FMNMX.FTZ R3, R112, R3, !PT ;  /* 0x0000000370037209 */ /* 0x000fe40007810000 */
[----:B------:R-:W-:Y:S02]  /*a7e0*/  ISETP.GT.AND P4, PT, R65, 0x59, PT ;  /* 0x000000594100780c */ /* 0x000fe40003f84270 */
[----:B------:R-:W-:Y:S02]  /*a7f0*/  FSEL R116, R31, -INF , P3 ;  /* 0xff8000001f747808 */ /* 0x000fe40001800000 */
[----:B------:R-:W-:Y:S01]  /*a800*/  FMNMX.FTZ R3, R114, R3, !PT ;  /* 0x0000000372037209 */ /* 0x000fe20007810000 */
[----:B------:R-:W4:Y:S01]  /*a810*/  MUFU.TANH R45, R45 ;  /* 0x0000002d002d7308 */ /* 0x000f220000002400 */
[----:B------:R-:W-:Y:S01]  /*a820*/  ISETP.GT.AND P3, PT, R65, 0x60, PT ;  /* 0x000000604100780c */ /* 0x000fe20003f64270 */
[----:B------:R-:W-:Y:S01]  /*a830*/  FMUL.FTZ R57, R81, UR4 ;  /* 0x0000000451397c20 */ /* 0x000fe20008410000 */
[----:B-1----:R-:W-:-:S05]  /*a840*/  FSEL R118, R43, -INF , P4 ;  /* 0xff8000002b767808 */ /* 0x002fca0002000000 */
[----:B------:R-:W-:Y:S01]  /*a850*/  MUFU.TANH R55, R55 ;  /* 0x0000003700377308 */ /* 0x000fe20000002400 */
[----:B------:R-:W-:-:S07]  /*a860*/  FMNMX.FTZ R3, R116, R3, !PT ;  /* 0x0000000374037209 */ /* 0x000fce0007810000 */
[----:B------:R-:W-:Y:S01]  /*a870*/  MUFU.TANH R59, R59 ;  /* 0x0000003b003b7308 */ /* 0x000fe20000002400 */
[----:B------:R-:W-:-:S07]  /*a880*/  ISETP.GT.AND P4, PT, R65, 0x61, PT ;  /* 0x000000614100780c */ /* 0x000fce0003f84270 */
[----:B------:R-:W-:Y:S01]  /*a890*/  MUFU.TANH R63, R63 ;  /* 0x0000003f003f7308 */ /* 0x000fe20000002400 */
[----:B--2---:R-:W-:-:S07]  /*a8a0*/  FSEL R120, R39, -INF , P3 ;  /* 0xff80000027787808 */ /* 0x004fce0001800000 */
[----:B------:R-:W-:Y:S01]  /*a8b0*/  MUFU.EX2 R24, R10 ;  /* 0x0000000a00187308 */ /* 0x000fe20000000800 */
[----:B------:R-:W-:-:S07]  /*a8c0*/  FMNMX.FTZ R3, R118, R3, !PT ;  /* 0x0000000376037209 */ /* 0x000fce0007810000 */
[----:B------:R-:W-:Y:S08]  /*a8d0*/  MUFU.EX2 R149, R149 ;  /* 0x0000009500957308 */ /* 0x000ff00000000800 */
[----:B------:R-:W1:Y:S01]  /*a8e0*/  MUFU.TANH R53, R53 ;  /* 0x0000003500357308 */ /* 0x000e620000002400 */
[----:B------:R-:W-:-:S07]  /*a8f0*/  ISETP.GT.AND P3, PT, R65, 0x68, PT ;  /* 0x000000684100780c */ /* 0x000fce0003f64270 */
[----:B------:R-:W-:Y:S01]  /*a900*/  MUFU.EX2 R64, R64 ;  /* 0x0000004000407308 */ /* 0x000fe20000000800 */
[----:B---3--:R-:W-:-:S07]  /*a910*/  FSEL R50, R47, -INF , P4 ;  /* 0xff8000002f327808 */ /* 0x008fce0002000000 */
[----:B------:R-:W-:Y:S01]  /*a920*/  MUFU.EX2 R151, R151 ;  /* 0x0000009700977308 */ /* 0x000fe20000000800 */
[----:B------:R-:W-:-:S07]  /*a930*/  FMNMX.FTZ R3, R120, R3, !PT ;  /* 0x0000000378037209 */ /* 0x000fce0007810000 */
[----:B------:R-:W-:Y:S01]  /*a940*/  MUFU.EX2 R145, R145 ;  /* 0x0000009100917308 */ /* 0x000fe20000000800 */
[----:B------:R-:W-:-:S07]  /*a950*/  ISETP.GT.AND P4, PT, R65, 0x69, PT ;  /* 0x000000694100780c */ /* 0x000fce0003f84270 */
[----:B------:R-:W-:Y:S01]  /*a960*/  MUFU.EX2 R147, R147 ;  /* 0x0000009300937308 */ /* 0x000fe20000000800 */
[----:B----4-:R-:W-:-:S07]  /*a970*/  FSEL R122, R45, -INF , P3 ;  /* 0xff8000002d7a7808 */ /* 0x010fce0001800000 */
[----:B------:R-:W-:Y:S01]  /*a980*/  MUFU.EX2 R141, R141 ;  /* 0x0000008d008d7308 */ /* 0x000fe20000000800 */
[----:B------:R-:W-:Y:S01]  /*a990*/  FMNMX.FTZ R3, R50, R3, !PT ;  /* 0x0000000332037209 */ /* 0x000fe20007810000 */
[----:B------:R-:W2:Y:S06]  /*a9a0*/  @P2 LDC R45, c[0x0][0x450] ;  /* 0x00011400ff2d2b82 */ /* 0x000eac0000000800 */
        /* <DEDUP_REMOVED lines=8> */
[----:B------:R-:W3:Y:S01]  /*aa30*/  MUFU.TANH R57, R57 ;  /* 0x0000003900397308 */ /* 0x000ee20000002400 */
[----:B------:R-:W-:Y:S01]  /*aa40*/  ISETP.GT.AND P3, PT, R65, 0x70, PT ;  /* 0x000000704100780c */ /* 0x000fe20003f64270 */
[-CC-:B------:R-:W-:Y:S01]  /*aa50*/  FFMA.FTZ R121, R60, R9.reuse, -R61.reuse ;  /* 0x000000093c797223 */ /* 0x180fe2000001083d */
[----:B-1----:R-:W-:Y:S01]  /*aa60*/  FSEL R124, R53, -INF , P4 ;  /* 0xff800000357c7808 */ /* 0x002fe20002000000 */
[----:B------:R-:W-:Y:S01]  /*aa70*/  FFMA.FTZ R123, R94, R9, -R61 ;  /* 0x000000095e7b7223 */ /* 0x000fe2000001083d */
[----:B------:R-:W-:Y:S01]  /*aa80*/  FMNMX.FTZ R3, R122, R3, !PT ;  /* 0x000000037a037209 */ /* 0x000fe20007810000 */
[----:B------:R-:W-:Y:S01]  /*aa90*/  ULDC UR4, c[0x0][0x9d8] ;  /* 0x0002760000047ab9 */ /* 0x000fe20000000800 */
[----:B------:R-:W-:-:S02]  /*aaa0*/  ISETP.GT.AND P4, PT, R65, 0x71, PT ;  /* 0x000000714100780c */ /* 0x000fc40003f84270 */
[----:B------:R-:W-:Y:S02]  /*aab0*/  FSEL R126, R55, -INF , P3 ;  /* 0xff800000377e7808 */ /* 0x000fe40001800000 */
[----:B------:R-:W-:Y:S02]  /*aac0*/  FMNMX.FTZ R3, R124, R3, !PT ;  /* 0x000000037c037209 */ /* 0x000fe40007810000 */
[----:B------:R-:W-:Y:S02]  /*aad0*/  ISETP.GT.AND P3, PT, R65, 0x78, PT ;  /* 0x000000784100780c */ /* 0x000fe40003f64270 */
[----:B------:R-:W-:Y:S02]  /*aae0*/  FMNMX.FTZ R3, R126, R3, !PT ;  /* 0x000000037e037209 */ /* 0x000fe40007810000 */
[----:B---3--:R-:W-:Y:S02]  /*aaf0*/  FSEL R128, R57, -INF , P4 ;  /* 0xff80000039807808 */ /* 0x008fe40002000000 */
[----:B------:R-:W-:-:S02]  /*ab00*/  ISETP.GT.AND P4, PT, R65, 0x79, PT ;  /* 0x000000794100780c */ /* 0x000fc40003f84270 */
[----:B------:R-:W-:Y:S02]  /*ab10*/  FSEL R130, R59, -INF , P3 ;  /* 0xff8000003b827808 */ /* 0x000fe40001800000 */
[----:B------:R-:W-:Y:S02]  /*ab20*/  FMNMX.FTZ R3, R128, R3, !PT ;  /* 0x0000000380037209 */ /* 0x000fe40007810000 */
[----:B------:R-:W-:Y:S02]  /*ab30*/  FSEL R132, R63, -INF , P4 ;  /* 0xff8000003f847808 */ /* 0x000fe40002000000 */
[----:B------:R-:W-:-:S04]  /*ab40*/  FMNMX.FTZ R3, R130, R3, !PT ;  /* 0x0000000382037209 */ /* 0x000fc80007810000 */
[----:B------:R-:W-:-:S05]  /*ab50*/  FMNMX.FTZ R3, R132, R3, !PT ;  /* 0x0000000384037209 */ /* 0x000fca0007810000 */
[----:B------:R-:W1:Y:S02]  /*ab60*/  SHFL.BFLY PT, R10, R3, 0x2, 0x1f ;  /* 0x0c401f00030a7f89 */ /* 0x000e6400000e0000 */
[----:B-1----:R-:W-:-:S05]  /*ab70*/  FMNMX.FTZ R13, R3, R10, !PT ;  /* 0x0000000a030d7209 */ /* 0x002fca0007810000 */
[----:B------:R-:W1:Y:S02]  /*ab80*/  SHFL.BFLY PT, R10, R13, 0x1, 0x1f ;  /* 0x0c201f000d0a7f89 */ /* 0x000e6400000e0000 */
[----:B-1----:R-:W-:-:S04]  /*ab90*/  FMNMX.FTZ R10, R13, R10, !PT ;  /* 0x0000000a0d0a7209 */ /* 0x002fc80007810000 */
[C---:B------:R-:W-:Y:S01]  /*aba0*/  FSETP.NEU.FTZ.AND P3, PT, R10.reuse, -INF , PT ;  /* 0xff8000000a00780b */ /* 0x040fe20003f7d000 */
[----:B------:R-:W-:-:S05]  /*abb0*/  FMUL.FTZ R41, R10, R9 ;  /* 0x000000090a297220 */ /* 0x000fca0000410000 */
[----:B------:R-:W-:-:S05]  /*abc0*/  FSEL R41, R41, RZ, P3 ;  /* 0x000000ff29297208 */ /* 0x000fca0001800000 */
[----:B------:R-:W-:Y:S01]  /*abd0*/  FFMA.FTZ R3, R8, R9, -R41 ;  /* 0x0000000908037223 */ /* 0x000fe20000010829 */
[----:B------:R-:W-:-:S04]  /*abe0*/  FADD.FTZ R8, R149, R64 ;  /* 0x0000004095087221 */ /* 0x000fc80000010000 */
[----:B------:R-:W-:-:S04]  /*abf0*/  FADD.FTZ R35, R151, R8 ;  /* 0x0000000897237221 */ /* 0x000fc80000010000 */
[----:B------:R-:W-:Y:S01]  /*ac00*/  FADD.FTZ R8, R12, R35 ;  /* 0x000000230c087221 */ /* 0x000fe20000010000 */
[-CC-:B------:R-:W-:Y:S02]  /*ac10*/  FFMA.FTZ R35, R44, R9.reuse, -R41.reuse ;  /* 0x000000092c237223 */ /* 0x180fe40000010829 */
[----:B------:R-:W3:Y:S01]  /*ac20*/  LDL R44, [R1+0x40] ;  /* 0x00004000012c7983 */ /* 0x000ee20000100800 */
[-CC-:B------:R-:W-:Y:S01]  /*ac30*/  FFMA.FTZ R148, R68, R9.reuse, -R41.reuse ;  /* 0x0000000944947223 */ /* 0x180fe20000010829 */
[-CC-:B------:R-:W-:Y:S01]  /*ac40*/  FFMA.FTZ R150, R72, R9.reuse, -R41.reuse ;  /* 0x0000000948967223 */ /* 0x180fe20000010829 */
[----:B------:R-:W-:Y:S01]  /*ac50*/  MUFU.EX2 R3, R3 ;  /* 0x0000000300037308 */ /* 0x000fe20000000800 */
[-CC-:B------:R-:W-:Y:S01]  /*ac60*/  FFMA.FTZ R13, R76, R9.reuse, -R41.reuse ;  /* 0x000000094c0d7223 */ /* 0x180fe20000010829 */
[----:B------:R-:W-:-:S06]  /*ac70*/  FFMA.FTZ R144, R80, R9, -R41 ;  /* 0x0000000950907223 */ /* 0x000fcc0000010829 */
[----:B------:R-:W1:Y:S01]  /*ac80*/  MUFU.EX2 R148, R148 ;  /* 0x0000009400947308 */ /* 0x000e620000000800 */
[----:B------:R-:W-:-:S07]  /*ac90*/  FFMA.FTZ R15, R14, R9, -R41 ;  /* 0x000000090e0f7223 */ /* 0x000fce0000010829 */
[----:B------:R-:W4:Y:S01]  /*aca0*/  MUFU.EX2 R150, R150 ;  /* 0x0000009600967308 */ /* 0x000f220000000800 */
[----:B------:R-:W-:Y:S01]  /*acb0*/  FADD.FTZ R37, R145, R8 ;  /* 0x0000000891257221 */ /* 0x000fe20000010000 */
[----:B------:R-:W-:-:S06]  /*acc0*/  FFMA.FTZ R31, R36, R9, -R41 ;  /* 0x00000009241f7223 */ /* 0x000fcc0000010829 */
[----:B------:R-:W0:Y:S01]  /*acd0*/  MUFU.EX2 R28, R28 ;  /* 0x0000001c001c7308 */ /* 0x000e220000000800 */
[----:B------:R-:W-:Y:S01]  /*ace0*/  FFMA.FTZ R146, R84, R9, -R41 ;  /* 0x0000000954927223 */ /* 0x000fe20000010829 */
[----:B------:R-:W2:Y:S06]  /*acf0*/  @P2 LDC R36, c[0x0][0x44c] ;  /* 0x00011300ff242b82 */ /* 0x000eac0000000800 */
[----:B------:R-:W0:Y:S01]  /*ad00*/  MUFU.EX2 R13, R13 ;  /* 0x0000000d000d7308 */ /* 0x000e220000000800 */
[----:B------:R-:W-:Y:S01]  /*ad10*/  FADD.FTZ R8, R24, R37 ;  /* 0x0000002518087221 */ /* 0x000fe20000010000 */
[----:B-1----:R-:W-:-:S06]  /*ad20*/  FADD.FTZ R39, R148, R3 ;  /* 0x0000000394277221 */ /* 0x002fcc0000010000 */
[----:B------:R-:W1:Y:S01]  /*ad30*/  MUFU.EX2 R144, R144 ;  /* 0x0000009000907308 */ /* 0x000e620000000800 */
[----:B------:R-:W-:Y:S01]  /*ad40*/  FFMA.FTZ R25, R100, R9, -R41 ;  /* 0x0000000964197223 */ /* 0x000fe20000010829 */
[----:B------:R-:W-:Y:S01]  /*ad50*/  FADD.FTZ R37, R147, R8 ;  /* 0x0000000893257221 */ /* 0x000fe20000010000 */
[----:B----4-:R-:W-:-:S05]  /*ad60*/  FADD.FTZ R8, R150, R39 ;  /* 0x0000002796087221 */ /* 0x010fca0000010000 */
[----:B------:R-:W4:Y:S01]  /*ad70*/  MUFU.EX2 R15, R15 ;  /* 0x0000000f000f7308 */ /* 0x000f220000000800 */
[-CC-:B------:R-:W-:Y:S01]  /*ad80*/  FFMA.FTZ R140, R102, R9.reuse, -R41.reuse ;  /* 0x00000009668c7223 */ /* 0x180fe20000010829 */
[----:B------:R-:W-:Y:S01]  /*ad90*/  FFMA.FTZ R138, R30, R9, -R41 ;  /* 0x000000091e8a7223 */ /* 0x000fe20000010829 */
[----:B0-----:R-:W-:-:S05]  /*ada0*/  FADD.FTZ R30, R28, R37 ;  /* 0x000000251c1e7221 */ /* 0x001fca0000010000 */
[----:B------:R-:W0:Y:S01]  /*adb0*/  MUFU.EX2 R143, R143 ;  /* 0x0000008f008f7308 */ /* 0x000e220000000800 */
[----:B------:R-:W-:Y:S01]  /*adc0*/  FADD.FTZ R39, R13, R8 ;  /* 0x000000080d277221 */ /* 0x000fe20000010000 */
[----:B------:R-:W-:-:S06]  /*add0*/  FFMA.FTZ R27, R104, R9, -R41 ;  /* 0x00000009681b7223 */ /* 0x000fcc0000010829 */
[----:B------:R-:W2:Y:S01]  /*ade0*/  MUFU.EX2 R146, R146 ;  /* 0x0000009200927308 */ /* 0x000ea20000000800 */
[----:B------:R-:W-:Y:S01]  /*adf0*/  FADD.FTZ R43, R141, R30 ;  /* 0x0000001e8d2b7221 */ /* 0x000fe20000010000 */
[----:B-1----:R-:W-:-:S06]  /*ae00*/  FADD.FTZ R0, R144, R39 ;  /* 0x0000002790007221 */ /* 0x002fcc0000010000 */
[----:B------:R-:W1:Y:S01]  /*ae10*/  MUFU.EX2 R34, R34 ;  /* 0x0000002200227308 */ /* 0x000e620000000800 */
[----:B------:R-:W-:-:S07]  /*ae20*/  FFMA.FTZ R142, R106, R9, -R41 ;  /* 0x000000096a8e7223 */ /* 0x000fce0000010829 */
[----:B------:R-:W1:Y:S01]  /*ae30*/  MUFU.EX2 R25, R25 ;  /* 0x0000001900197308 */ /* 0x000e620000000800 */
[----:B------:R-:W-:Y:S01]  /*ae40*/  FADD.FTZ R8, R26, R43 ;  /* 0x0000002b1a087221 */ /* 0x000fe20000010000 */
[----:B------:R-:W-:-:S06]  /*ae50*/  FFMA.FTZ R46, R48, R9, -R61 ;  /* 0x00000009302e7223 */ /* 0x000fcc000001083d */
[----:B------:R-:W1:Y:S01]  /*ae60*/  MUFU.EX2 R137, R137 ;  /* 0x0000008900897308 */ /* 0x000e620000000800 */
[----:B----4-:R-:W-:Y:S01]  /*ae70*/  FADD.FTZ R43, R15, R0 ;  /* 0x000000000f2b7221 */ /* 0x010fe20000010000 */
[----:B------:R-:W-:-:S06]  /*ae80*/  FFMA.FTZ R29, R32, R9, -R41 ;  /* 0x00000009201d7223 */ /* 0x000fcc0000010829 */
[----:B------:R-:W4:Y:S01]  /*ae90*/  MUFU.EX2 R140, R140 ;  /* 0x0000008c008c7308 */ /* 0x000f220000000800 */
[----:B0-----:R-:W-:Y:S01]  /*aea0*/  FADD.FTZ R39, R143, R8 ;  /* 0x000000088f277221 */ /* 0x001fe20000010000 */
[----:B--2---:R-:W-:-:S06]  /*aeb0*/  FADD.FTZ R0, R146, R43 ;  /* 0x0000002b92007221 */ /* 0x004fcc0000010000 */
[----:B------:R-:W0:Y:S01]  /*aec0*/  MUFU.EX2 R42, R42 ;  /* 0x0000002a002a7308 */ /* 0x000e220000000800 */
[----:B------:R-:W-:Y:S01]  /*aed0*/  FFMA.FTZ R136, R98, R9, -R41 ;  /* 0x0000000962887223 */ /* 0x000fe20000010829 */
[----:B------:R-:W-:-:S06]  /*aee0*/  @P2 IMAD.HI.U32 R36, R97, R36, RZ ;  /* 0x0000002461242227 */ /* 0x000fcc00078e00ff */
[----:B------:R-:W2:Y:S01]  /*aef0*/  MUFU.EX2 R27, R27 ;  /* 0x0000001b001b7308 */ /* 0x000ea20000000800 */
[----:B-1----:R-:W-:Y:S01]  /*af00*/  FADD.FTZ R8, R34, R39 ;  /* 0x0000002722087221 */ /* 0x002fe20000010000 */
[----:B------:R-:W-:-:S06]  /*af10*/  FFMA.FTZ R48, R54, R9, -R61 ;  /* 0x0000000936307223 */ /* 0x000fcc000001083d */
[----:B------:R-:W1:Y:S01]  /*af20*/  MUFU.EX2 R139, R139 ;  /* 0x0000008b008b7308 */ /* 0x000e620000000800 */
[----:B------:R-:W-:Y:S01]  /*af30*/  FADD.FTZ R43, R25, R0 ;  /* 0x00000000192b7221 */ /* 0x000fe20000010000 */
[----:B------:R-:W-:-:S06]  /*af40*/  IMAD.MOV.U32 R32, RZ, RZ, R97 ;  /* 0x000000ffff207224 */ /* 0x000fcc00078e0061 */
[----:B------:R-:W1:Y:S01]  /*af50*/  MUFU.EX2 R142, R142 ;  /* 0x0000008e008e7308 */ /* 0x000e620000000800 */
[----:B------:R-:W-:Y:S01]  /*af60*/  @P2 SHF.R.U32.HI R32, RZ, R45, R36 ;  /* 0x0000002dff202219 */ /* 0x000fe20000011624 */
[----:B------:R-:W-:-:S06]  /*af70*/  FADD.FTZ R45, R137, R8 ;  /* 0x00000008892d7221 */ /* 0x000fcc0000010000 */
[----:B------:R-:W1:Y:S01]  /*af80*/  MUFU.EX2 R46, R46 ;  /* 0x0000002e002e7308 */ /* 0x000e620000000800 */
[----:B----4-:R-:W-:-:S07]  /*af90*/  FADD.FTZ R0, R140, R43 ;  /* 0x0000002b8c007221 */ /* 0x010fce0000010000 */
[----:B------:R-:W4:Y:S01]  /*afa0*/  MUFU.EX2 R29, R29 ;  /* 0x0000001d001d7308 */ /* 0x000f220000000800 */
[----:B0-----:R-:W-:Y:S01]  /*afb0*/  FADD.FTZ R8, R42, R45 ;  /* 0x0000002d2a087221 */ /* 0x001fe20000010000 */
[----:B------:R-:W-:-:S06]  /*afc0*/  FFMA.FTZ R52, R58, R9, -R61 ;  /* 0x000000093a347223 */ /* 0x000fcc000001083d */
[----:B------:R-:W0:Y:S01]  /*afd0*/  MUFU.EX2 R133, R133 ;  /* 0x0000008500857308 */ /* 0x000e220000000800 */
[----:B--2---:R-:W-:Y:S01]  /*afe0*/  FADD.FTZ R45, R27, R0 ;  /* 0x000000001b2d7221 */ /* 0x004fe20000010000 */
[----:B------:R-:W-:-:S06]  /*aff0*/  FFMA.FTZ R33, R40, R9, -R41 ;  /* 0x0000000928217223 */ /* 0x000fcc0000010829 */
[----:B------:R-:W2:Y:S01]  /*b000*/  MUFU.EX2 R136, R136 ;  /* 0x0000008800887308 */ /* 0x000ea20000000800 */
[----:B-1----:R-:W-:Y:S01]  /*b010*/  FADD.FTZ R47, R139, R8 ;  /* 0x000000088b2f7221 */ /* 0x002fe20000010000 */
[----:B------:R-:W-:-:S06]  /*b020*/  FADD.FTZ R0, R142, R45 ;  /* 0x0000002d8e007221 */ /* 0x000fcc0000010000 */
[----:B------:R-:W1:Y:S01]  /*b030*/  MUFU.EX2 R48, R48 ;  /* 0x0000003000307308 */ /* 0x000e620000000800 */
[----:B------:R-:W-:-:S07]  /*b040*/  FFMA.FTZ R14, R108, R9, -R41 ;  /* 0x000000096c0e7223 */ /* 0x000fce0000010829 */
[----:B------:R-:W1:Y:S01]  /*b050*/  MUFU.EX2 R31, R31 ;  /* 0x0000001f001f7308 */ /* 0x000e620000000800 */
[----:B------:R-:W-:Y:S01]  /*b060*/  FADD.FTZ R8, R46, R47 ;  /* 0x0000002f2e087221 */ /* 0x000fe20000010000 */
[----:B------:R-:W-:-:S06]  /*b070*/  FFMA.FTZ R54, R66, R9, -R61 ;  /* 0x0000000942367223 */ /* 0x000fcc000001083d */
[----:B------:R-:W1:Y:S01]  /*b080*/  MUFU.EX2 R135, R135 ;  /* 0x0000008700877308 */ /* 0x000e620000000800 */
[----:B----4-:R-:W-:-:S07]  /*b090*/  FADD.FTZ R47, R29, R0 ;  /* 0x000000001d2f7221 */ /* 0x010fce0000010000 */
[----:B------:R-:W4:Y:S01]  /*b0a0*/  MUFU.EX2 R138, R138 ;  /* 0x0000008a008a7308 */ /* 0x000f220000000800 */
[----:B0-----:R-:W-:Y:S01]  /*b0b0*/  FADD.FTZ R45, R133, R8 ;  /* 0x00000008852d7221 */ /* 0x001fe20000010000 */
[----:B--2---:R-:W-:-:S06]  /*b0c0*/  FADD.FTZ R8, R136, R47 ;  /* 0x0000002f88087221 */ /* 0x004fcc0000010000 */
[----:B------:R-:W0:Y:S01]  /*b0d0*/  MUFU.EX2 R52, R52 ;  /* 0x0000003400347308 */ /* 0x000e220000000800 */
[----:B------:R-:W-:-:S07]  /*b0e0*/  FFMA.FTZ R134, R38, R9, -R41 ;  /* 0x0000000926867223 */ /* 0x000fce0000010829 */
[----:B------:R-:W2:Y:S01]  /*b0f0*/  MUFU.EX2 R33, R33 ;  /* 0x0000002100217308 */ /* 0x000ea20000000800 */
[----:B-1----:R-:W-:Y:S01]  /*b100*/  FADD.FTZ R36, R48, R45 ;  /* 0x0000002d30247221 */ /* 0x002fe20000010000 */
[----:B------:R-:W-:-:S06]  /*b110*/  FFMA.FTZ R56, R74, R9, -R61 ;  /* 0x000000094a387223 */ /* 0x000fcc000001083d */
[----:B------:R-:W1:Y:S01]  /*b120*/  MUFU.EX2 R129, R129 ;  /* 0x0000008100817308 */ /* 0x000e620000000800 */
[----:B------:R-:W-:Y:S01]  /*b130*/  FADD.FTZ R47, R31, R8 ;  /* 0x000000081f2f7221 */ /* 0x000fe20000010000 */
[----:B------:R-:W-:-:S06]  /*b140*/  FFMA.FTZ R37, R110, R9, -R41 ;  /* 0x000000096e257223 */ /* 0x000fcc0000010829 */
[----:B------:R-:W1:Y:S01]  /*b150*/  MUFU.EX2 R14, R14 ;  /* 0x0000000e000e7308 */ /* 0x000e620000000800 */
[----:B------:R-:W-:Y:S01]  /*b160*/  FADD.FTZ R49, R135, R36 ;  /* 0x0000002487317221 */ /* 0x000fe20000010000 */
[----:B----4-:R-:W-:-:S06]  /*b170*/  FADD.FTZ R38, R138, R47 ;  /* 0x0000002f8a267221 */ /* 0x010fcc0000010000 */
[----:B------:R-:W4:Y:S01]  /*b180*/  MUFU.EX2 R54, R54 ;  /* 0x0000003600367308 */ /* 0x000f220000000800 */
[----:B------:R-:W-:-:S07]  /*b190*/  FFMA.FTZ R30, R112, R9, -R41 ;  /* 0x00000009701e7223 */ /* 0x000fce0000010829 */
        /* <DEDUP_REMOVED lines=8> */
[----:B------:R-:W-:-:S06]  /*b220*/  F2FP.F16.F32.PACK_AB R151, R12, R151 ;  /* 0x000000970c97723e */ /* 0x000fcc00000000ff */
[----:B------:R-:W1:Y:S01]  /*b230*/  MUFU.EX2 R56, R56 ;  /* 0x0000003800387308 */ /* 0x000e620000000800 */
[----:B------:R-:W-:Y:S01]  /*b240*/  IADD3 R40, R32, R93, -R95 ;  /* 0x0000005d20287210 */ /* 0x000fe20007ffe85f */
[----:B------:R-:W-:-:S06]  /*b250*/  FADD.FTZ R12, R14, R47 ;  /* 0x0000002f0e0c7221 */ /* 0x000fcc0000010000 */
[----:B------:R-:W1:Y:S01]  /*b260*/  MUFU.EX2 R37, R37 ;  /* 0x0000002500257308 */ /* 0x000e620000000800 */
[----:B------:R-:W-:Y:S01]  /*b270*/  FFMA.FTZ R32, R116, R9, -R41 ;  /* 0x0000000974207223 */ /* 0x000fe20000010829 */
[----:B----4-:R-:W-:-:S06]  /*b280*/  FADD.FTZ R38, R54, R49 ;  /* 0x0000003136267221 */ /* 0x010fcc0000010000 */
[----:B------:R-:W4:Y:S01]  /*b290*/  MUFU.EX2 R125, R125 ;  /* 0x0000007d007d7308 */ /* 0x000f220000000800 */
[----:B------:R-:W-:Y:S01]  /*b2a0*/  FFMA.FTZ R62, R90, R9, -R61 ;  /* 0x000000095a3e7223 */ /* 0x000fe2000001083d */
[----:B------:R-:W-:-:S06]  /*b2b0*/  FADD.FTZ R47, R35, R12 ;  /* 0x0000000c232f7221 */ /* 0x000fcc0000010000 */
[----:B------:R-:W3:Y:S01]  /*b2c0*/  MUFU.EX2 R30, R30 ;  /* 0x0000001e001e7308 */ /* 0x000ee20000000800 */
[----:B------:R-:W-:Y:S01]  /*b2d0*/  FFMA.FTZ R43, R118, R9, -R41 ;  /* 0x00000009762b7223 */ /* 0x000fe20000010829 */
[----:B0-----:R-:W-:-:S06]  /*b2e0*/  FADD.FTZ R49, R131, R38 ;  /* 0x0000002683317221 */ /* 0x001fcc0000010000 */
[----:B------:R-:W0:Y:S01]  /*b2f0*/  MUFU.EX2 R58, R58 ;  /* 0x0000003a003a7308 */ /* 0x000e220000000800 */
[----:B--2---:R-:W-:-:S07]  /*b300*/  FADD.FTZ R12, R134, R47 ;  /* 0x0000002f860c7221 */ /* 0x004fce0000010000 */
[----:B------:R-:W2:Y:S01]  /*b310*/  MUFU.EX2 R39, R39 ;  /* 0x0000002700277308 */ /* 0x000ea20000000800 */
[----:B------:R-:W-:Y:S01]  /*b320*/  F2FP.F16.F32.PACK_AB R145, R24, R145 ;  /* 0x000000911891723e */ /* 0x000fe200000000ff */
[----:B------:R-:W-:Y:S01]  /*b330*/  FFMA.FTZ R120, R120, R9, -R41 ;  /* 0x0000000978787223 */ /* 0x000fe20000010829 */
[----:B-1----:R-:W-:-:S05]  /*b340*/  FADD.FTZ R24, R56, R49 ;  /* 0x0000003138187221 */ /* 0x002fca0000010000 */
[----:B------:R-:W1:Y:S01]  /*b350*/  MUFU.EX2 R127, R127 ;  /* 0x0000007f007f7308 */ /* 0x000e620000000800 */
[----:B------:R-:W-:Y:S01]  /*b360*/  FFMA.FTZ R60, R96, R9, -R61 ;  /* 0x00000009603c7223 */ /* 0x000fe2000001083d */
[----:B------:R-:W-:-:S06]  /*b370*/  FADD.FTZ R47, R37, R12 ;  /* 0x0000000c252f7221 */ /* 0x000fcc0000010000 */
[----:B------:R-:W1:Y:S01]  /*b380*/  MUFU.EX2 R32, R32 ;  /* 0x0000002000207308 */ /* 0x000e620000000800 */
[-CC-:B------:R-:W-:Y:S01]  /*b390*/  FFMA.FTZ R45, R124, R9.reuse, -R41.reuse ;  /* 0x000000097c2d7223 */ /* 0x180fe20000010829 */
[----:B------:R-:W-:Y:S01]  /*b3a0*/  FFMA.FTZ R50, R50, R9, -R41 ;  /* 0x0000000932327223 */ /* 0x000fe20000010829 */
[----:B----4-:R-:W-:-:S05]  /*b3b0*/  FADD.FTZ R49, R125, R24 ;  /* 0x000000187d317221 */ /* 0x010fca0000010000 */
[----:B------:R-:W4:Y:S01]  /*b3c0*/  MUFU.EX2 R62, R62 ;  /* 0x0000003e003e7308 */ /* 0x000f220000000800 */
[----:B---3--:R-:W-:-:S07]  /*b3d0*/  FADD.FTZ R12, R30, R47 ;  /* 0x0000002f1e0c7221 */ /* 0x008fce0000010000 */
[----:B------:R-:W3:Y:S01]  /*b3e0*/  MUFU.EX2 R43, R43 ;  /* 0x0000002b002b7308 */ /* 0x000ee20000000800 */
[-CC-:B------:R-:W-:Y:S01]  /*b3f0*/  FFMA.FTZ R122, R122, R9.reuse, -R41.reuse ;  /* 0x000000097a7a7223 */ /* 0x180fe20000010829 */
[-CC-:B------:R-:W-:Y:S01]  /*b400*/  FFMA.FTZ R0, R126, R9.reuse, -R41.reuse ;  /* 0x000000097e007223 */ /* 0x180fe20000010829 */
[-CC-:B------:R-:W-:Y:S01]  /*b410*/  FFMA.FTZ R128, R128, R9.reuse, -R41.reuse ;  /* 0x0000000980807223 */ /* 0x180fe20000010829 */
[----:B------:R-:W-:-:S04]  /*b420*/  FFMA.FTZ R130, R130, R9, -R41 ;  /* 0x0000000982827223 */ /* 0x000fc80000010829 */
[----:B------:R-:W3:Y:S01]  /*b430*/  MUFU.EX2 R121, R121 ;  /* 0x0000007900797308 */ /* 0x000ee20000000800 */
[----:B------:R-:W-:Y:S01]  /*b440*/  FFMA.FTZ R36, R132, R9, -R41 ;  /* 0x0000000984247223 */ /* 0x000fe20000010829 */
[----:B0-----:R-:W-:Y:S01]  /*b450*/  FADD.FTZ R24, R58, R49 ;  /* 0x000000313a187221 */ /* 0x001fe20000010000 */
[----:B--2---:R-:W-:-:S05]  /*b460*/  FADD.FTZ R47, R39, R12 ;  /* 0x0000000c272f7221 */ /* 0x004fca0000010000 */
[----:B------:R-:W-:Y:S01]  /*b470*/  MUFU.EX2 R124, R120 ;  /* 0x00000078007c7308 */ /* 0x000fe20000000800 */
[----:B-1----:R-:W-:Y:S01]  /*b480*/  FADD.FTZ R49, R127, R24 ;  /* 0x000000187f317221 */ /* 0x002fe20000010000 */
[----:B------:R-:W-:-:S06]  /*b490*/  FADD.FTZ R12, R32, R47 ;  /* 0x0000002f200c7221 */ /* 0x000fcc0000010000 */
[----:B------:R-:W0:Y:S01]  /*b4a0*/  MUFU.EX2 R60, R60 ;  /* 0x0000003c003c7308 */ /* 0x000e220000000800 */
[----:B------:R-:W-:-:S07]  /*b4b0*/  SHF.R.S32.HI R51, RZ, 0x1f, R40 ;  /* 0x0000001fff337819 */ /* 0x000fce0000011428 */
[----:B------:R-:W-:Y:S01]  /*b4c0*/  MUFU.EX2 R41, R50 ;  /* 0x0000003200297308 */ /* 0x000fe20000000800 */
[----:B----4-:R-:W-:Y:S01]  /*b4d0*/  FADD.FTZ R24, R62, R49 ;  /* 0x000000313e187221 */ /* 0x010fe20000010000 */
[----:B---3--:R-:W-:-:S06]  /*b4e0*/  FADD.FTZ R49, R43, R12 ;  /* 0x0000000c2b317221 */ /* 0x008fcc0000010000 */
[----:B------:R-:W1:Y:S01]  /*b4f0*/  MUFU.EX2 R123, R123 ;  /* 0x0000007b007b7308 */ /* 0x000e620000000800 */
[----:B------:R-:W-:-:S07]  /*b500*/  LEA.HI R8, R51, R40, RZ, 0x7 ;  /* 0x0000002833087211 */ /* 0x000fce00078f38ff */
[----:B------:R-:W2:Y:S01]  /*b510*/  MUFU.EX2 R126, R122 ;  /* 0x0000007a007e7308 */ /* 0x000ea20000000800 */
[----:B------:R-:W-:-:S07]  /*b520*/  FADD.FTZ R51, R121, R24 ;  /* 0x0000001879337221 */ /* 0x000fce0000010000 */
[----:B------:R-:W3:Y:S01]  /*b530*/  MUFU.EX2 R45, R45 ;  /* 0x0000002d002d7308 */ /* 0x000ee20000000800 */
[----:B0-----:R-:W-:-:S07]  /*b540*/  FADD.FTZ R12, R60, R51 ;  /* 0x000000333c0c7221 */ /* 0x001fce0000010000 */
[----:B------:R0:W4:Y:S01]  /*b550*/  MUFU.EX2 R120, R0 ;  /* 0x0000000000787308 */ /* 0x0001220000000800 */
[----:B-1----:R-:W-:Y:S01]  /*b560*/  FADD.FTZ R51, R123, R12 ;  /* 0x0000000c7b337221 */ /* 0x002fe20000010000 */
[----:B0-----:R-:W-:-:S06]  /*b570*/  FADD.FTZ R0, R124, R49 ;  /* 0x000000317c007221 */ /* 0x001fcc0000010000 */
[----:B------:R-:W0:Y:S01]  /*b580*/  MUFU.EX2 R47, R128 ;  /* 0x00000080002f7308 */ /* 0x000e220000000800 */
[----:B------:R-:W-:Y:S01]  /*b590*/  FADD.FTZ R49, R41, R0 ;  /* 0x0000000029317221 */ /* 0x000fe20000010000 */
[----:B------:R-:W-:-:S03]  /*b5a0*/  F2FP.F16.F32.PACK_AB R150, R13, R150 ;  /* 0x000000960d96723e */ /* 0x000fc600000000ff */
[----:B--2---:R-:W-:-:S03]  /*b5b0*/  FADD.FTZ R12, R126, R49 ;  /* 0x000000317e0c7221 */ /* 0x004fc60000010000 */
[----:B------:R-:W1:Y:S01]  /*b5c0*/  MUFU.EX2 R122, R130 ;  /* 0x00000082007a7308 */ /* 0x000e620000000800 */
[----:B------:R-:W-:Y:S01]  /*b5d0*/  F2FP.F16.F32.PACK_AB R148, R3, R148 ;  /* 0x000000940394723e */ /* 0x000fe200000000ff */
[----:B---3--:R-:W-:-:S06]  /*b5e0*/  FADD.FTZ R3, R45, R12 ;  /* 0x0000000c2d037221 */ /* 0x008fcc0000010000 */
[----:B------:R-:W2:Y:S01]  /*b5f0*/  MUFU.EX2 R13, R36 ;  /* 0x00000024000d7308 */ /* 0x000ea20000000800 */
[----:B----4-:R-:W-:Y:S01]  /*b600*/  FADD.FTZ R12, R120, R3 ;  /* 0x00000003780c7221 */ /* 0x010fe20000010000 */
[----:B------:R-:W-:-:S03]  /*b610*/  SHF.R.S32.HI R8, RZ, 0x7, R8 ;  /* 0x00000007ff087819 */ /* 0x000fc60000011408 */
[----:B0-----:R-:W-:Y:S01]  /*b620*/  FADD.FTZ R3, R47, R12 ;  /* 0x0000000c2f037221 */ /* 0x001fe20000010000 */
[----:B------:R-:W-:Y:S01]  /*b630*/  VIMNMX R44, R44, R8, !PT ;  /* 0x000000082c2c7248 */ /* 0x000fe20007fe0100 */
[----:B------:R-:W-:Y:S02]  /*b640*/  FFMA.FTZ R66, R92, R9, -R61 ;  /* 0x000000095c427223 */ /* 0x000fe4000001083d */
[----:B-1----:R-:W-:Y:S02]  /*b650*/  FADD.FTZ R12, R122, R3 ;  /* 0x000000037a0c7221 */ /* 0x002fe40000010000 */
[----:B------:R0:W-:Y:S02]  /*b660*/  STL [R1+0x34], R44 ;  /* 0x0000342c01007387 */ /* 0x0001e40000100800 */
[----:B------:R-:W1:Y:S01]  /*b670*/  MUFU.EX2 R66, R66 ;  /* 0x0000004200427308 */ /* 0x000e620000000800 */
[----:B--2---:R-:W-:Y:S01]  /*b680*/  FADD.FTZ R3, R13, R12 ;  /* 0x0000000c0d037221 */ /* 0x004fe20000010000 */
[----:B------:R-:W-:-:S05]  /*b690*/  VIADD R12, R88, 0xfffffffe ;  /* 0xfffffffe580c7836 */ /* 0x000fca0000000000 */
[----:B------:R-:W-:Y:S02]  /*b6a0*/  ISETP.GE.AND P3, PT, R12, R44, PT ;  /* 0x0000002c0c00720c */ /* 0x000fe40003f66270 */
[----:B------:R-:W-:Y:S02]  /*b6b0*/  CS2R R118, SRZ ;  /* 0x0000000000767805 */ /* 0x000fe4000001ff00 */
[----:B------:R-:W-:Y:S02]  /*b6c0*/  F2FP.F16.F32.PACK_AB R149, R64, R149 ;  /* 0x000000954095723e */ /* 0x000fe400000000ff */
[----:B------:R-:W-:Y:S02]  /*b6d0*/  CS2R R116, SRZ ;  /* 0x0000000000747805 */ /* 0x000fe4000001ff00 */
[----:B------:R-:W-:Y:S02]  /*b6e0*/  F2FP.F16.F32.PACK_AB R147, R28, R147 ;  /* 0x000000931c93723e */ /* 0x000fe400000000ff */
[----:B------:R-:W-:-:S02]  /*b6f0*/  CS2R R114, SRZ ;  /* 0x0000000000727805 */ /* 0x000fc4000001ff00 */
[----:B------:R-:W-:Y:S01]  /*b700*/  F2FP.F16.F32.PACK_AB R141, R26, R141 ;  /* 0x0000008d1a8d723e */ /* 0x000fe200000000ff */
[----:B-1----:R-:W-:Y:S01]  /*b710*/  FADD.FTZ R0, R66, R51 ;  /* 0x0000003342007221 */ /* 0x002fe20000010000 */
[----:B------:R-:W-:Y:S02]  /*b720*/  F2FP.F16.F32.PACK_AB R143, R34, R143 ;  /* 0x0000008f228f723e */ /* 0x000fe400000000ff */
[----:B------:R-:W-:Y:S02]  /*b730*/  CS2R R112, SRZ ;  /* 0x0000000000707805 */ /* 0x000fe4000001ff00 */
[----:B------:R-:W-:Y:S02]  /*b740*/  F2FP.F16.F32.PACK_AB R137, R42, R137 ;  /* 0x000000892a89723e */ /* 0x000fe400000000ff */
[----:B------:R-:W-:Y:S02]  /*b750*/  CS2R R110, SRZ ;  /* 0x00000000006e7805 */ /* 0x000fe4000001ff00 */
[----:B------:R-:W-:-:S02]  /*b760*/  F2FP.F16.F32.PACK_AB R139, R46, R139 ;  /* 0x0000008b2e8b723e */ /* 0x000fc400000000ff */
[----:B------:R-:W-:Y:S02]  /*b770*/  CS2R R108, SRZ ;  /* 0x00000000006c7805 */ /* 0x000fe4000001ff00 */
        /* <DEDUP_REMOVED lines=32> */
[----:B0-----:R-:W-:Y:S06]  /*b980*/  @!P3 BRA `(.L_x_14510) ;  /* 0x00000030006cb947 */ /* 0x001fec0003800000 */
[----:B------:R-:W-:Y:S01]  /*b990*/  IMAD.MOV.U32 R15, RZ, RZ, R11 ;  /* 0x000000ffff0f7224 */ /* 0x000fe200078e000b */
[----:B------:R-:W-:Y:S01]  /*b9a0*/  MOV R13, R10 ;  /* 0x0000000a000d7202 */ /* 0x000fe20000000f00 */
[----:B------:R-:W-:Y:S02]  /*b9b0*/  IMAD.MOV.U32 R8, RZ, RZ, R23 ;  /* 0x000000ffff087224 */ /* 0x000fe400078e0017 */
[----:B------:R-:W-:Y:S02]  /*b9c0*/  IMAD.MOV.U32 R14, RZ, RZ, R18 ;  /* 0x000000ffff0e7224 */ /* 0x000fe400078e0012 */
[----:B------:R-:W-:-:S07]  /*b9d0*/  IMAD.MOV.U32 R119, RZ, RZ, RZ ;  /* 0x000000ffff777224 */ /* 0x000fce00078e00ff */
.L_x_14520:
        /* <DEDUP_REMOVED lines=11> */
.L_x_14512:
[----:B------:R-:W-:Y:S01]  /*ba90*/  IMAD R9, R18, 0x8, R2 ;  /* 0x0000000812097824 */ /* 0x000fe200078e0202 */
[----:B------:R-:W-:-:S04]  /*baa0*/  SHF.L.U32 R10, R23, 0x1f, RZ ;  /* 0x0000001f170a7819 */ /* 0x000fc800000006ff */
[----:B------:R0:W1:Y:S01]  /*bab0*/  SYNCS.PHASECHK.TRANS64.TRYWAIT P4, [R9+URZ+0x16830], R10 ;  /* 0x0168300a090075a7 */ /* 0x000062000808017f */
[----:B------:R-:W-:Y:S05]  /*bac0*/  @!P0 BRA `(.L_x_14513) ;  /* 0x0000000000048947 */ /* 0x000fea0003800000 */
[----:B------:R-:W-:Y:S01]  /*bad0*/  BPT.TRAP 0x1 ;  /* 0x000000040000795c */ /* 0x000fe20000300000 */
.L_x_14513:
[----:B------:R-:W-:Y:S04]  /*bae0*/  BSSY B0, `(.L_x_14511) ;  /* 0x0000004000007945 */ /* 0x000fe80003800000 */
[----:B-1----:R-:W-:Y:S05]  /*baf0*/  @P4 BRA `(.L_x_14514) ;  /* 0x0000000000084947 */ /* 0x002fea0003800000 */
[----:B------:R-:W1:Y:S02]  /*bb00*/  SYNCS.PHASECHK.TRANS64.TRYWAIT P4, [R9+URZ+0x16830], R10 ;  /* 0x0168300a090075a7 */ /* 0x000e64000808017f */
[----:B-1----:R-:W-:Y:S05]  /*bb10*/  @!P4 BRA `(.L_x_14515) ;  /* 0x0000010400a0c947 */ /* 0x002fea0003800000 */
.L_x_14514:
[----:B------:R-:W-:Y:S05]  /*bb20*/  BSYNC B0 ;  /* 0x0000000000007941 */ /* 0x000fea0003800000 */
.L_x_14511:
[----:B01----:R-:W2:Y:S01]  /*bb30*/  LDL R10, [R1+0x24] ;  /* 0x00002400010a7983 */ /* 0x003ea20000100800 */
[----:B------:R-:W0:Y:S01]  /*bb40*/  S2R R9, SR_TID.X ;  /* 0x0000000000097919 */ /* 0x000e220000002100 */
[----:B------:R-:W-:Y:S05]  /*bb50*/  WARPSYNC.ALL ;  /* 0x0000000000007948 */ /* 0x000fea0003800000 */
[----:B------:R-:W-:Y:S01]  /*bb60*/  IMAD.MOV.U32 R27, RZ, RZ, 0x40000040 ;  /* 0x40000040ff1b7424 */ /* 0x000fe200078e00ff */
[----:B0-----:R-:W-:-:S05]  /*bb70*/  SHF.R.U32.HI R9, RZ, 0x7, R9 ;  /* 0x00000007ff097819 */ /* 0x001fca0000011609 */
[----:B------:R-:W-:Y:S01]  /*bb80*/  VIADD R9, R9, 0x8 ;  /* 0x0000000809097836 */ /* 0x000fe20000000000 */
[----:B------:R-:W-:Y:S02]  /*bb90*/  R2UR UR8, R4 ;  /* 0x00000000040872ca */ /* 0x000fe400000e0000 */
[----:B------:R-:W-:Y:S02]  /*bba0*/  R2UR UR9, R5 ;  /* 0x00000000050972ca */ /* 0x000fe400000e0000 */
[C---:B------:R-:W-:Y:S02]  /*bbb0*/  R2UR UR11, R27.reuse ;  /* 0x000000001b0b72ca */ /* 0x040fe400000e0000 */
[----:B------:R-:W-:Y:S02]  /*bbc0*/  MOV R25, 0x40000040 ;  /* 0x4000004000197802 */ /* 0x000fe40000000f00 */
[----:B------:R-:W-:Y:S02]  /*bbd0*/  R2UR UR23, R27 ;  /* 0x000000001b1772ca */ /* 0x000fe400000e0000 */
[----:B------:R-:W-:-:S02]  /*bbe0*/  R2UR UR15, R25 ;  /* 0x00000000190f72ca */ /* 0x000fc400000e0000 */
[----:B------:R-:W-:Y:S02]  /*bbf0*/  R2UR UR12, R156 ;  /* 0x000000009c0c72ca */ /* 0x000fe400000e0000 */
[----:B------:R-:W-:Y:S01]  /*bc00*/  R2UR UR13, R157 ;  /* 0x000000009d0d72ca */ /* 0x000fe200000e0000 */
[----:B------:R0:W-:Y:S01]  /*bc10*/  BAR.SYNC.DEFER_BLOCKING R9, 0x100 ;  /* 0x000400090000751d */ /* 0x0001e20000010000 */
[----:B------:R-:W-:Y:S01]  /*bc20*/  IMAD.MOV.U32 R11, RZ, RZ, 0x40000040 ;  /* 0x40000040ff0b7424 */ /* 0x000fe200078e00ff */
[----:B------:R-:W-:Y:S02]  /*bc30*/  R2UR UR16, R20 ;  /* 0x00000000141072ca */ /* 0x000fe400000e0000 */
[----:B------:R-:W-:Y:S02]  /*bc40*/  R2UR UR17, R21 ;  /* 0x00000000151172ca */ /* 0x000fe400000e0000 */
[----:B------:R-:W-:Y:S02]  /*bc50*/  R2UR UR19, R11 ;  /* 0x000000000b1372ca */ /* 0x000fe400000e0000 */
[----:B--2---:R-:W-:-:S04]  /*bc60*/  LEA R26, R18, R10, 0xa ;  /* 0x0000000a121a7211 */ /* 0x004fc800078e50ff */
[C---:B------:R-:W-:Y:S01]  /*bc70*/  R2UR UR10, R26.reuse ;  /* 0x000000001a0a72ca */ /* 0x040fe200000e0000 */
[C---:B------:R-:W-:Y:S02]  /*bc80*/  VIADD R24, R26.reuse, 0x2 ;  /* 0x000000021a187836 */ /* 0x040fe40000000000 */
[C---:B------:R-:W-:Y:S02]  /*bc90*/  VIADD R10, R26.reuse, 0x4 ;  /* 0x000000041a0a7836 */ /* 0x040fe40000000000 */
[----:B------:R-:W-:Y:S01]  /*bca0*/  VIADD R26, R26, 0x6 ;  /* 0x000000061a1a7836 */ /* 0x000fe20000000000 */
[----:B------:R-:W-:-:S04]  /*bcb0*/  R2UR UR14, R24 ;  /* 0x00000000180e72ca */ /* 0x000fc800000e0000 */
[----:B------:R-:W-:Y:S02]  /*bcc0*/  R2UR UR22, R26 ;  /* 0x000000001a1672ca */ /* 0x000fe400000e0000 */
[----:B------:R-:W-:-:S06]  /*bcd0*/  WARPGROUP.ARRIVE ;  /* 0x00000000000079c5 */ /* 0x000fcc0000000000 */
[----:B------:R-:W-:Y:S01]  /*bce0*/  HGMMA.64x128x16.F32 R24, gdesc[UR8], RZ, !UPT, gsb0 ;  /* 0x01e00000081879f0 */ /* 0x000fe2000c0008ff */
[----:B------:R-:W-:Y:S02]  /*bcf0*/  R2UR UR18, R10 ;  /* 0x000000000a1272ca */ /* 0x000fe400000e0000 */
[----:B------:R-:W-:Y:S02]  /*bd00*/  WARPGROUP.DEPBAR.LE gsb0, 0x0 ;  /* 0x00008000000079c5 */ /* 0x000fe40000010000 */
[----:B------:R-:W-:-:S07]  /*bd10*/  WARPGROUP.ARRIVE ;  /* 0x00000000000079c5 */ /* 0x000fce0000000000 */
        /* <DEDUP_REMOVED lines=13> */
.L_x_14517:
[----:B------:R-:W-:Y:S01]  /*bdf0*/  SHF.L.U32 R8, R8, 0x1f, RZ ;  /* 0x0000001f08087819 */ /* 0x000fe200000006ff */
[----:B------:R-:W-:-:S04]  /*be00*/  IMAD R9, R14, 0x8, R2 ;  /* 0x000000080e097824 */ /* 0x000fc800078e0202 */
[----:B------:R0:W1:Y:S01]  /*be10*/  SYNCS.PHASECHK.TRANS64.TRYWAIT P3, [R9+URZ+0x16850], R8 ;  /* 0x01685008090075a7 */ /* 0x000062000806017f */
[----:B------:R-:W-:Y:S05]  /*be20*/  @!P0 BRA `(.L_x_14518) ;  /* 0x0000000000048947 */ /* 0x000fea0003800000 */
[----:B------:R-:W-:Y:S01]  /*be30*/  BPT.TRAP 0x1 ;  /* 0x000000040000795c */ /* 0x000fe20000300000 */
.L_x_14518:
[----:B-1----:R-:W-:Y:S05]  /*be40*/  @P3 BRA `(.L_x_14516) ;  /* 0x0000000000083947 */ /* 0x002fea0003800000 */
[----:B------:R-:W1:Y:S02]  /*be50*/  SYNCS.PHASECHK.TRANS64.TRYWAIT P3, [R9+URZ+0x16850], R8 ;  /* 0x01685008090075a7 */ /* 0x000e64000806017f */
[----:B-1----:R-:W-:Y:S05]  /*be60*/  @!P3 BRA `(.L_x_14519) ;  /* 0x0000010000e0b947 */ /* 0x002fea0003800000 */
.L_x_14516:
        /* <DEDUP_REMOVED lines=9> */
[----:B------:R-:W-:Y:S01]  /*bf00*/  FMUL.FTZ R34, R34, UR5 ;  /* 0x0000000522227c20 */ /* 0x000fe20008410000 */
[----:B------:R-:W-:Y:S01]  /*bf10*/  FMUL.FTZ R26, R26, UR5 ;  /* 0x000000051a1a7c20 */ /* 0x000fe20008410000 */
[----:B------:R-:W-:-:S02]  /*bf20*/  IMAD R8, R14, 0x400, R8 ;  /* 0x000004000e087824 */ /* 0x000fc400078e0208 */
[----:B------:R-:W-:Y:S01]  /*bf30*/  FMUL.FTZ R35, R35, UR5 ;  /* 0x0000000523237c20 */ /* 0x000fe20008410000 */
[----:B------:R-:W-:Y:S01]  /*bf40*/  FMUL.FTZ R30, R30, UR5 ;  /* 0x000000051e1e7c20 */ /* 0x000fe20008410000 */
[----:B------:R-:W0:Y:S01]  /*bf50*/  @P2 LDC R9, c[0x0][0x44c] ;  /* 0x00011300ff092b82 */ /* 0x000e220000000800 */
[----:B------:R-:W-:Y:S01]  /*bf60*/  FMUL.FTZ R27, R27, UR5 ;  /* 0x000000051b1b7c20 */ /* 0x000fe20008410000 */
[C---:B------:R-:W-:Y:S01]  /*bf70*/  R2UR UR10, R8.reuse ;  /* 0x00000000080a72ca */ /* 0x040fe200000e0000 */
[----:B------:R-:W-:Y:S01]  /*bf80*/  FMUL.FTZ R41, R41, UR5 ;  /* 0x0000000529297c20 */ /* 0x000fe20008410000 */
[----:B------:R-:W-:Y:S01]  /*bf90*/  IADD3 R10, R8, 0x80, RZ ;  /* 0x00000080080a7810 */ /* 0x000fe20007ffe0ff */
[----:B------:R-:W-:-:S04]  /*bfa0*/  FMUL.FTZ R68, R68, UR5 ;  /* 0x0000000544447c20 */ /* 0x000fc80008410000 */
[----:B------:R-:W-:Y:S06]  /*bfb0*/  MUFU.TANH R41, R41 ;  /* 0x0000002900297308 */ /* 0x000fec0000002400 */
[----:B------:R-:W-:Y:S01]  /*bfc0*/  HGMMA.64x64x16.F32 R88, R148, gdesc[UR8].tnspB, R88, gsb0 ;  /* 0x40e0000894587df0 */ /* 0x000fe20008000858 */
[----:B------:R-:W-:Y:S01]  /*bfd0*/  R2UR UR10, R10 ;  /* 0x000000000a0a72ca */ /* 0x000fe200000e0000 */
[----:B------:R-:W-:Y:S01]  /*bfe0*/  VIADD R10, R8, 0x100 ;  /* 0x00000100080a7836 */ /* 0x000fe20000000000 */
[----:B------:R-:W-:Y:S01]  /*bff0*/  R2UR UR11, R11 ;  /* 0x000000000b0b72ca */ /* 0x000fe200000e0000 */
[----:B------:R-:W-:Y:S01]  /*c000*/  IMAD.MOV.U32 R11, RZ, RZ, 0x40000040 ;  /* 0x40000040ff0b7424 */ /* 0x000fe200078e00ff */
[----:B------:R-:W-:-:S02]  /*c010*/  WARPGROUP.DEPBAR.LE gsb0, 0x0 ;  /* 0x00008000000079c5 */ /* 0x000fc40000010000 */
[----:B------:R-:W-:Y:S01]  /*c020*/  WARPGROUP.ARRIVE ;  /* 0x00000000000079c5 */ /* 0x000fe20000000000 */
[----:B------:R1:W2:Y:S01]  /*c030*/  MUFU.TANH R149, R34 ;  /* 0x0000002200957308 */ /* 0x0002a20000002400 */
[----:B------:R-:W-:-:S07]  /*c040*/  FMUL.FTZ R151, R39, UR5 ;  /* 0x0000000527977c20 */ /* 0x000fce0008410000 */
[----:B------:R-:W-:Y:S01]  /*c050*/  HGMMA.64x64x16.F32 R88, R144, gdesc[UR8].tnspB, R88, gsb0 ;  /* 0x40e0000890587df0 */ /* 0x000fe20008000858 */
[----:B------:R3:W-:Y:S01]  /*c060*/  MUFU.TANH R150, R26 ;  /* 0x0000001a00967308 */ /* 0x0007e20000002400 */
[----:B-1----:R-:W4:Y:S01]  /*c070*/  LDL R34, [R1+0x28] ;  /* 0x0000280001227983 */ /* 0x002f220000100800 */
[----:B------:R-:W-:Y:S01]  /*c080*/  FMUL.FTZ R39, R49, UR5 ;  /* 0x0000000531277c20 */ /* 0x000fe20008410000 */
[----:B------:R-:W-:Y:S01]  /*c090*/  R2UR UR10, R10 ;  /* 0x000000000a0a72ca */ /* 0x000fe200000e0000 */
[----:B------:R-:W-:Y:S01]  /*c0a0*/  VIADD R10, R8, 0x180 ;  /* 0x00000180080a7836 */ /* 0x000fe20000000000 */
[----:B------:R-:W5:Y:S01]  /*c0b0*/  LDL R49, [R1+0x38] ;  /* 0x0000380001317983 */ /* 0x000f620000100800 */
[----:B------:R-:W-:Y:S02]  /*c0c0*/  R2UR UR11, R11 ;  /* 0x000000000b0b72ca */ /* 0x000fe400000e0000 */
[----:B------:R-:W-:Y:S01]  /*c0d0*/  MOV R11, 0x40000040 ;  /* 0x40000040000b7802 */ /* 0x000fe20000000f00 */
[----:B---3--:R-:W-:Y:S01]  /*c0e0*/  FMUL.FTZ R26, R33, UR5 ;  /* 0x00000005211a7c20 */ /* 0x008fe20008410000 */
[----:B------:R-:W-:Y:S01]  /*c0f0*/  FMUL.FTZ R33, R48, UR5 ;  /* 0x0000000530217c20 */ /* 0x000fe20008410000 */
[----:B------:R1:W-:Y:S01]  /*c100*/  MUFU.TANH R148, R27 ;  /* 0x0000001b00947308 */ /* 0x0003e20000002400 */
[----:B------:R-:W5:Y:S07]  /*c110*/  LDL R48, [R1+0x30] ;  /* 0x0000300001307983 */ /* 0x000f6e0000100800 */
[----:B------:R-:W-:Y:S01]  /*c120*/  MUFU.TANH R26, R26 ;  /* 0x0000001a001a7308 */ /* 0x000fe20000002400 */
[----:B-1----:R-:W-:-:S07]  /*c130*/  FMUL.FTZ R27, R36, UR5 ;  /* 0x00000005241b7c20 */ /* 0x002fce0008410000 */
[----:B------:R-:W-:Y:S01]  /*c140*/  MUFU.TANH R27, R27 ;  /* 0x0000001b001b7308 */ /* 0x000fe20000002400 */
[----:B------:R-:W-:Y:S01]  /*c150*/  FMUL.FTZ R69, R69, UR5 ;  /* 0x0000000545457c20 */ /* 0x000fe20008410000 */
[----:B------:R-:W-:Y:S01]  /*c160*/  FMUL.FTZ R80, R80, UR5 ;  /* 0x0000000550507c20 */ /* 0x000fe20008410000 */
[----:B------:R-:W-:-:S05]  /*c170*/  FMUL.FTZ R84, R84, UR5 ;  /* 0x0000000554547c20 */ /* 0x000fca0008410000 */
[----:B------:R-:W-:Y:S01]  /*c180*/  MUFU.TANH R151, R151 ;  /* 0x0000009700977308 */ /* 0x000fe20000002400 */
[----:B------:R-:W-:-:S07]  /*c190*/  WARPGROUP.DEPBAR.LE gsb0, 0x0 ;  /* 0x00008000000079c5 */ /* 0x000fce0000010000 */
[----:B------:R1:W3:Y:S01]  /*c1a0*/  MUFU.TANH R145, R31 ;  /* 0x0000001f00917308 */ /* 0x0002e20000002400 */
[----:B------:R-:W-:Y:S01]  /*c1b0*/  WARPGROUP.ARRIVE ;  /* 0x00000000000079c5 */ /* 0x000fe20000000000 */
[----:B------:R-:W-:Y:S01]  /*c1c0*/  FMUL.FTZ R146, R42, UR5 ;  /* 0x000000052a927c20 */ /* 0x000fe20008410000 */
[----:B--2---:R-:W-:Y:S02]  /*c1d0*/  IMAD.MOV.U32 R42, RZ, RZ, R149 ;  /* 0x000000ffff2a7224 */ /* 0x004fe400078e0095 */
[----:B------:R-:W-:Y:S01]  /*c1e0*/  FMUL.FTZ R149, R43, UR5 ;  /* 0x000000052b957c20 */ /* 0x000fe20008410000 */
[----:B------:R-:W-:Y:S01]  /*c1f0*/  FMUL.FTZ R144, R38, UR5 ;  /* 0x0000000526907c20 */ /* 0x000fe20008410000 */
[----:B------:R-:W-:Y:S01]  /*c200*/  HGMMA.64x64x16.F32 R88, R140, gdesc[UR8].tnspB, R88, gsb0 ;  /* 0x40e000088c587df0 */ /* 0x000fe20008000858 */
[----:B------:R2:W-:Y:S01]  /*c210*/  MUFU.TANH R147, R35 ;  /* 0x0000002300937308 */ /* 0x0005e20000002400 */
[----:B-1----:R-:W4:Y:S01]  /*c220*/  LDL R31, [R1+0x4c] ;  /* 0x00004c00011f7983 */ /* 0x002f220000100800 */
[----:B------:R-:W-:Y:S01]  /*c230*/  R2UR UR10, R10 ;  /* 0x000000000a0a72ca */ /* 0x000fe200000e0000 */
[----:B------:R-:W-:Y:S01]  /*c240*/  FMUL.FTZ R10, R24, UR5 ;  /* 0x00000005180a7c20 */ /* 0x000fe20008410000 */
[----:B------:R-:W-:Y:S01]  /*c250*/  R2UR UR11, R11 ;  /* 0x000000000b0b72ca */ /* 0x000fe200000e0000 */
[----:B------:R-:W-:Y:S01]  /*c260*/  FMUL.FTZ R11, R28, UR5 ;  /* 0x000000051c0b7c20 */ /* 0x000fe20008410000 */
[----:B------:R-:W-:Y:S01]  /*c270*/  FMUL.FTZ R24, R29, UR5 ;  /* 0x000000051d187c20 */ /* 0x000fe20008410000 */
[----:B------:R-:W-:Y:S01]  /*c280*/  FMUL.FTZ R29, R40, UR5 ;  /* 0x00000005281d7c20 */ /* 0x000fe20008410000 */
[----:B------:R-:W-:Y:S01]  /*c290*/  FMUL.FTZ R28, R37, UR5 ;  /* 0x00000005251c7c20 */ /* 0x000fe20008410000 */
[----:B--2---:R-:W2:Y:S01]  /*c2a0*/  LDL R35, [R1+0x20] ;  /* 0x0000200001237983 */ /* 0x004ea20000100800 */
[----:B------:R-:W-:Y:S01]  /*c2b0*/  MUFU.TANH R10, R10 ;  /* 0x0000000a000a7308 */ /* 0x000fe20000002400 */
[----:B------:R-:W-:-:S07]  /*c2c0*/  FMUL.FTZ R40, R45, UR5 ;  /* 0x000000052d287c20 */ /* 0x000fce0008410000 */
[----:B------:R-:W-:Y:S01]  /*c2d0*/  MUFU.TANH R11, R11 ;  /* 0x0000000b000b7308 */ /* 0x000fe20000002400 */
[----:B------:R-:W-:-:S07]  /*c2e0*/  FMUL.FTZ R38, R53, UR5 ;  /* 0x0000000535267c20 */ /* 0x000fce0008410000 */
[----:B------:R-:W-:Y:S08]  /*c2f0*/  MUFU.TANH R33, R33 ;  /* 0x0000002100217308 */ /* 0x000ff00000002400 */
[----:B------:R-:W-:Y:S01]  /*c300*/  MUFU.TANH R39, R39 ;  /* 0x0000002700277308 */ /* 0x000fe20000002400 */
[----:B------:R-:W-:-:S07]  /*c310*/  FMUL.FTZ R36, R60, UR5 ;  /* 0x000000053c247c20 */ /* 0x000fce0008410000 */
[----:B------:R-:W-:Y:S08]  /*c320*/  MUFU.TANH R144, R144 ;  /* 0x0000009000907308 */ /* 0x000ff00000002400 */
[----:B------:R-:W-:Y:S08]  /*c330*/  MUFU.TANH R146, R146 ;  /* 0x0000009200927308 */ /* 0x000ff00000002400 */
[----:B------:R-:W-:Y:S01]  /*c340*/  MUFU.TANH R149, R149 ;  /* 0x0000009500957308 */ /* 0x000fe20000002400 */
[----:B------:R-:W-:-:S07]  /*c350*/  WARPGROUP.DEPBAR.LE gsb0, 0x0 ;  /* 0x00008000000079c5 */ /* 0x000fce0000010000 */
[----:B------:R1:W0:Y:S01]  /*c360*/  MUFU.TANH R142, R30 ;  /* 0x0000001e008e7308 */ /* 0x0002220000002400 */
[----:B------:R-:W-:Y:S01]  /*c370*/  FMUL.FTZ R143, R25, UR5 ;  /* 0x00000005198f7c20 */ /* 0x000fe20008410000 */
[----:B------:R-:W-:Y:S01]  /*c380*/  WARPGROUP.ARRIVE ;  /* 0x00000000000079c5 */ /* 0x000fe20000000000 */
[----:B------:R-:W-:Y:S01]  /*c390*/  FMUL.FTZ R25, R32, UR5 ;  /* 0x0000000520197c20 */ /* 0x000fe20008410000 */
[----:B------:R-:W-:Y:S01]  /*c3a0*/  FMUL.FTZ R32, R44, UR5 ;  /* 0x000000052c207c20 */ /* 0x000fe20008410000 */
[----:B---3--:R-:W-:-:S03]  /*c3b0*/  IMAD.MOV.U32 R44, RZ, RZ, R145 ;  /* 0x000000ffff2c7224 */ /* 0x008fc600078e0091 */
[----:B------:R-:W-:Y:S01]  /*c3c0*/  HGMMA.64x64x16.F32 R88, R136, gdesc[UR8].tnspB, R88, gsb0 ;  /* 0x40e0000888587df0 */ /* 0x000fe20008000858 */
[----:B-1----:R-:W1:Y:S01]  /*c3d0*/  @P2 LDC R30, c[0x0][0x450] ;  /* 0x00011400ff1e2b82 */ /* 0x002e620000000800 */
[----:B------:R-:W3:Y:S01]  /*c3e0*/  MUFU.TANH R143, R143 ;  /* 0x0000008f008f7308 */ /* 0x000ee20000002400 */
[----:B0-----:R-:W-:-:S07]  /*c3f0*/  IMAD.MOV.U32 R43, RZ, RZ, R142 ;  /* 0x000000ffff2b7224 */ /* 0x001fce00078e008e */
[----:B------:R-:W0:Y:S01]  /*c400*/  MUFU.TANH R24, R24 ;  /* 0x0000001800187308 */ /* 0x000e220000002400 */
[----:B------:R-:W-:-:S04]  /*c410*/  IMAD.MOV.U32 R142, RZ, RZ, -0x80 ;  /* 0xffffff80ff8e7424 */ /* 0x000fc800078e00ff */
[----:B------:R-:W-:Y:S02]  /*c420*/  IMAD R142, R12, R142, 0x1 ;  /* 0x000000010c8e7424 */ /* 0x000fe400078e028e */
[----:B------:R-:W-:Y:S02]  /*c430*/  IMAD.MOV.U32 R45, RZ, RZ, R147 ;  /* 0x000000ffff2d7224 */ /* 0x000fe400078e0093 */
[----:B------:R-:W-:Y:S01]  /*c440*/  FMUL.FTZ R147, R47, UR5 ;  /* 0x000000052f937c20 */ /* 0x000fe20008410000 */
[----:B------:R-:W-:Y:S01]  /*c450*/  FMUL.FTZ R47, R52, UR5 ;  /* 0x00000005342f7c20 */ /* 0x000fe20008410000 */
[----:B------:R-:W0:Y:S01]  /*c460*/  MUFU.TANH R25, R25 ;  /* 0x0000001900197308 */ /* 0x000e220000002400 */
[----:B------:R-:W-:Y:S01]  /*c470*/  IMAD.MOV.U32 R52, RZ, RZ, R44 ;  /* 0x000000ffff347224 */ /* 0x000fe200078e002c */
[----:B------:R-:W-:Y:S01]  /*c480*/  MOV R53, R45 ;  /* 0x0000002d00357202 */ /* 0x000fe20000000f00 */
[----:B------:R-:W-:Y:S01]  /*c490*/  FMUL.FTZ R141, R51, UR5 ;  /* 0x00000005338d7c20 */ /* 0x000fe20008410000 */
[----:B------:R-:W-:-:S04]  /*c4a0*/  IMAD.MOV.U32 R51, RZ, RZ, R43 ;  /* 0x000000ffff337224 */ /* 0x000fc800078e002b */
[----:B------:R-:W-:Y:S08]  /*c4b0*/  MUFU.TANH R28, R28 ;  /* 0x0000001c001c7308 */ /* 0x000ff00000002400 */
[----:B------:R-:W0:Y:S08]  /*c4c0*/  MUFU.TANH R29, R29 ;  /* 0x0000001d001d7308 */ /* 0x000e300000002400 */
[----:B------:R-:W0:Y:S08]  /*c4d0*/  MUFU.TANH R32, R32 ;  /* 0x0000002000207308 */ /* 0x000e300000002400 */
[----:B------:R-:W0:Y:S01]  /*c4e0*/  MUFU.TANH R40, R40 ;  /* 0x0000002800287308 */ /* 0x000e220000002400 */
[----:B------:R-:W-:Y:S01]  /*c4f0*/  FMUL.FTZ R37, R57, UR5 ;  /* 0x0000000539257c20 */ /* 0x000fe20008410000 */
[----:B------:R-:W-:Y:S01]  /*c500*/  FMUL.FTZ R145, R46, UR5 ;  /* 0x000000052e917c20 */ /* 0x000fe20008410000 */
[----:B------:R-:W-:-:S05]  /*c510*/  FMUL.FTZ R46, R56, UR5 ;  /* 0x00000005382e7c20 */ /* 0x000fca0008410000 */
[----:B------:R-:W0:Y:S08]  /*c520*/  MUFU.TANH R47, R47 ;  /* 0x0000002f002f7308 */ /* 0x000e300000002400 */
[----:B------:R-:W0:Y:S01]  /*c530*/  MUFU.TANH R38, R38 ;  /* 0x0000002600267308 */ /* 0x000e220000002400 */
[----:B-----5:R-:W-:Y:S01]  /*c540*/  IADD3 R142, R48, R142, -R49 ;  /* 0x0000008e308e7210 */ /* 0x020fe20007ffe831 */
[----:B------:R-:W-:Y:S01]  /*c550*/  IMAD.MOV.U32 R48, RZ, RZ, R42 ;  /* 0x000000ffff307224 */ /* 0x000fe200078e002a */
[----:B----4-:R-:W-:-:S05]  /*c560*/  IADD3 R31, R31, R34, RZ ;  /* 0x000000221f1f7210 */ /* 0x010fca0007ffe0ff */
[----:B------:R-:W-:-:S04]  /*c570*/  @P2 IMAD.HI.U32 R34, R31, R9, RZ ;  /* 0x000000091f222227 */ /* 0x000fc800078e00ff */
[----:B------:R-:W-:Y:S01]  /*c580*/  IMAD.MOV.U32 R9, RZ, RZ, R31 ;  /* 0x000000ffff097224 */ /* 0x000fe200078e001f */
[----:B-1----:R-:W-:-:S05]  /*c590*/  @P2 SHF.R.U32.HI R9, RZ, R30, R34 ;  /* 0x0000001eff092219 */ /* 0x002fca0000011622 */
[----:B------:R-:W1:Y:S01]  /*c5a0*/  SHFL.IDX PT, R34, R9, RZ, 0x1c1f ;  /* 0x001c1fff09227589 */ /* 0x000e6200000e0000 */
[----:B--2---:R-:W-:-:S05]  /*c5b0*/  IMAD.IADD R142, R142, 0x1, -R35 ;  /* 0x000000018e8e7824 */ /* 0x004fca00078e0a23 */
[----:B-1----:R-:W-:-:S04]  /*c5c0*/  IADD3 R34, R142, R34, RZ ;  /* 0x000000228e227210 */ /* 0x002fc80007ffe0ff */
[C---:B------:R-:W-:Y:S02]  /*c5d0*/  ISETP.GT.AND P3, PT, R34.reuse, RZ, PT ;  /* 0x000000ff2200720c */ /* 0x040fe40003f64270 */
[----:B------:R-:W-:Y:S02]  /*c5e0*/  ISETP.GT.AND P4, PT, R34, 0x1, PT ;  /* 0x000000012200780c */ /* 0x000fe40003f84270 */
[----:B------:R-:W-:Y:S02]  /*c5f0*/  FSEL R44, R10, -INF , P3 ;  /* 0xff8000000a2c7808 */ /* 0x000fe40001800000 */
[----:B------:R-:W-:Y:S02]  /*c600*/  ISETP.GT.AND P3, PT, R34, 0x8, PT ;  /* 0x000000082200780c */ /* 0x000fe40003f64270 */
[----:B---3--:R-:W-:Y:S02]  /*c610*/  FSEL R143, R143, -INF , P4 ;  /* 0xff8000008f8f7808 */ /* 0x008fe40002000000 */
[----:B------:R-:W-:Y:S01]  /*c620*/  FMNMX.FTZ R42, R44, R13, !PT ;  /* 0x0000000d2c2a7209 */ /* 0x000fe20007810000 */
[----:B------:R1:W-:Y:S01]  /*c630*/  MUFU.TANH R10, R68 ;  /* 0x00000044000a7308 */ /* 0x0003e20000002400 */
[----:B------:R-:W-:-:S02]  /*c640*/  ISETP.GT.AND P4, PT, R34, 0x9, PT ;  /* 0x000000092200780c */ /* 0x000fc40003f84270 */
[----:B------:R-:W-:Y:S02]  /*c650*/  FMNMX.FTZ R42, R143, R42, !PT ;  /* 0x0000002a8f2a7209 */ /* 0x000fe40007810000 */
[----:B0-----:R-:W-:Y:S02]  /*c660*/  FSEL R45, R24, -INF , P4 ;  /* 0xff800000182d7808 */ /* 0x001fe40002000000 */
[----:B-1----:R-:W-:Y:S02]  /*c670*/  FSEL R68, R11, -INF , P3 ;  /* 0xff8000000b447808 */ /* 0x002fe40001800000 */
[----:B------:R-:W-:Y:S02]  /*c680*/  ISETP.GT.AND P3, PT, R34, 0x10, PT ;  /* 0x000000102200780c */ /* 0x000fe40003f64270 */
[----:B------:R-:W-:Y:S02]  /*c690*/  FMNMX.FTZ R42, R68, R42, !PT ;  /* 0x0000002a442a7209 */ /* 0x000fe40007810000 */
[----:B------:R-:W-:-:S02]  /*c6a0*/  ISETP.GT.AND P4, PT, R34, 0x11, PT ;  /* 0x000000112200780c */ /* 0x000fc40003f84270 */
[----:B------:R-:W-:Y:S02]  /*c6b0*/  FSEL R43, R25, -INF , P3 ;  /* 0xff800000192b7808 */ /* 0x000fe40001800000 */
[----:B------:R-:W-:Y:S01]  /*c6c0*/  FMNMX.FTZ R42, R45, R42, !PT ;  /* 0x0000002a2d2a7209 */ /* 0x000fe20007810000 */
[----:B------:R-:W-:Y:S01]  /*c6d0*/  FMUL.FTZ R35, R65, UR5 ;  /* 0x0000000541237c20 */ /* 0x000fe20008410000 */
[----:B------:R-:W-:Y:S02]  /*c6e0*/  ISETP.GT.AND P3, PT, R34, 0x18, PT ;  /* 0x000000182200780c */ /* 0x000fe40003f64270 */
[----:B------:R-:W-:Y:S02]  /*c6f0*/  FSEL R65, R26, -INF , P4 ;  /* 0xff8000001a417808 */ /* 0x000fe40002000000 */
[----:B------:R-:W-:Y:S02]  /*c700*/  FMNMX.FTZ R24, R43, R42, !PT ;  /* 0x0000002a2b187209 */ /* 0x000fe40007810000 */
[----:B------:R-:W-:-:S02]  /*c710*/  ISETP.GT.AND P4, PT, R34, 0x19, PT ;  /* 0x000000192200780c */ /* 0x000fc40003f84270 */
[----:B------:R-:W-:Y:S02]  /*c720*/  FSEL R42, R27, -INF , P3 ;  /* 0xff8000001b2a7808 */ /* 0x000fe40001800000 */
[----:B------:R-:W-:Y:S01]  /*c730*/  FMNMX.FTZ R24, R65, R24, !PT ;  /* 0x0000001841187209 */ /* 0x000fe20007810000 */
[----:B------:R0:W-:Y:S01]  /*c740*/  MUFU.TANH R11, R69 ;  /* 0x00000045000b7308 */ /* 0x0001e20000002400 */
[----:B------:R-:W-:Y:S02]  /*c750*/  ISETP.GT.AND P3, PT, R34, 0x20, PT ;  /* 0x000000202200780c */ /* 0x000fe40003f64270 */
[----:B------:R-:W-:Y:S01]  /*c760*/  FMNMX.FTZ R24, R42, R24, !PT ;  /* 0x000000182a187209 */ /* 0x000fe20007810000 */
[----:B------:R-:W-:Y:S01]  /*c770*/  FMUL.FTZ R49, R72, UR5 ;  /* 0x0000000548317c20 */ /* 0x000fe20008410000 */
[----:B------:R-:W-:Y:S02]  /*c780*/  FSEL R72, R29, -INF , P3 ;  /* 0xff8000001d487808 */ /* 0x000fe40001800000 */
[----:B0-----:R-:W-:-:S02]  /*c790*/  FSEL R69, R28, -INF , P4 ;  /* 0xff8000001c457808 */ /* 0x001fc40002000000 */
[C---:B------:R-:W-:Y:S02]  /*c7a0*/  ISETP.GT.AND P4, PT, R34.reuse, 0x21, PT ;  /* 0x000000212200780c */ /* 0x040fe40003f84270 */
[----:B------:R-:W-:Y:S02]  /*c7b0*/  FMNMX.FTZ R24, R69, R24, !PT ;  /* 0x0000001845187209 */ /* 0x000fe40007810000 */
[----:B------:R-:W-:Y:S02]  /*c7c0*/  ISETP.GT.AND P3, PT, R34, 0x28, PT ;  /* 0x000000282200780c */ /* 0x000fe40003f64270 */
[----:B------:R-:W-:Y:S02]  /*c7d0*/  FSEL R41, R41, -INF , P4 ;  /* 0xff80000029297808 */ /* 0x000fe40002000000 */
[----:B------:R-:W-:Y:S01]  /*c7e0*/  FMNMX.FTZ R24, R72, R24, !PT ;  /* 0x0000001848187209 */ /* 0x000fe20007810000 */
[----:B------:R-:W-:Y:S01]  /*c7f0*/  IMAD.MOV.U32 R57, RZ, RZ, R48 ;  /* 0x000000ffff397224 */ /* 0x000fe200078e0030 */
[----:B------:R-:W-:-:S02]  /*c800*/  ISETP.GT.AND P4, PT, R34, 0x29, PT ;  /* 0x000000292200780c */ /* 0x000fc40003f84270 */
[----:B------:R-:W-:Y:S02]  /*c810*/  FSEL R48, R32, -INF , P3 ;  /* 0xff80000020307808 */ /* 0x000fe40001800000 */
[----:B------:R-:W-:Y:S01]  /*c820*/  FMNMX.FTZ R24, R41, R24, !PT ;  /* 0x0000001829187209 */ /* 0x000fe20007810000 */
[----:B------:R-:W-:Y:S02]  /*c830*/  WARPGROUP.DEPBAR.LE gsb0, 0x0 ;  /* 0x00008000000079c5 */ /* 0x000fe40000010000 */
[----:B------:R-:W-:Y:S02]  /*c840*/  ISETP.GT.AND P3, PT, R34, 0x30, PT ;  /* 0x000000302200780c */ /* 0x000fe40003f64270 */
[----:B------:R-:W-:Y:S02]  /*c850*/  FSEL R40, R40, -INF , P4 ;  /* 0xff80000028287808 */ /* 0x000fe40002000000 */
[----:B------:R-:W-:Y:S01]  /*c860*/  FMNMX.FTZ R24, R48, R24, !PT ;  /* 0x0000001830187209 */ /* 0x000fe20007810000 */
[----:B------:R-:W-:Y:S01]  /*c870*/  FMUL.FTZ R139, R55, UR5 ;  /* 0x00000005378b7c20 */ /* 0x000fe20008410000 */
[----:B------:R-:W0:Y:S01]  /*c880*/  MUFU.TANH R46, R46 ;  /* 0x0000002e002e7308 */ /* 0x000e220000002400 */
[----:B------:R-:W-:Y:S01]  /*c890*/  VIADD R30, R8, 0x200 ;  /* 0x00000200081e7836 */ /* 0x000fe20000000000 */
[----:B------:R-:W-:Y:S01]  /*c8a0*/  ISETP.GT.AND P4, PT, R34, 0x31, PT ;  /* 0x000000312200780c */ /* 0x000fe20003f84270 */
[----:B------:R-:W-:Y:S01]  /*c8b0*/  IMAD.MOV.U32 R55, RZ, RZ, R51 ;  /* 0x000000ffff377224 */ /* 0x000fe200078e0033 */
[----:B------:R-:W-:-:S02]  /*c8c0*/  FSEL R51, R33, -INF , P3 ;  /* 0xff80000021337808 */ /* 0x000fc40001800000 */
[----:B------:R-:W-:Y:S01]  /*c8d0*/  FMNMX.FTZ R24, R40, R24, !PT ;  /* 0x0000001828187209 */ /* 0x000fe20007810000 */
[----:B------:R-:W-:Y:S01]  /*c8e0*/  IMAD.MOV.U32 R31, RZ, RZ, 0x40000040 ;  /* 0x40000040ff1f7424 */ /* 0x000fe200078e00ff */
[----:B------:R-:W1:Y:S01]  /*c8f0*/  MUFU.TANH R37, R37 ;  /* 0x0000002500257308 */ /* 0x000e620000002400 */
[----:B------:R-:W-:Y:S01]  /*c900*/  R2UR UR10, R30 ;  /* 0x000000001e0a72ca */ /* 0x000fe200000e0000 */
[----:B------:R-:W-:Y:S01]  /*c910*/  FMUL.FTZ R30, R61, UR5 ;  /* 0x000000053d1e7c20 */ /* 0x000fe20008410000 */
[----:B------:R-:W-:Y:S02]  /*c920*/  ISETP.GT.AND P3, PT, R34, 0x38, PT ;  /* 0x000000382200780c */ /* 0x000fe40003f64270 */
[----:B------:R-:W-:Y:S02]  /*c930*/  FSEL R39, R39, -INF , P4 ;  /* 0xff80000027277808 */ /* 0x000fe40002000000 */
[----:B------:R-:W-:Y:S01]  /*c940*/  FMNMX.FTZ R24, R51, R24, !PT ;  /* 0x0000001833187209 */ /* 0x000fe20007810000 */
[----:B------:R-:W2:Y:S01]  /*c950*/  MUFU.TANH R36, R36 ;  /* 0x0000002400247308 */ /* 0x000ea20000002400 */
[----:B------:R-:W-:Y:S01]  /*c960*/  R2UR UR11, R31 ;  /* 0x000000001f0b72ca */ /* 0x000fe200000e0000 */
[----:B------:R-:W-:Y:S01]  /*c970*/  FMUL.FTZ R31, R64, UR5 ;  /* 0x00000005401f7c20 */ /* 0x000fe20008410000 */
[----:B------:R-:W-:-:S02]  /*c980*/  ISETP.GT.AND P4, PT, R34, 0x39, PT ;  /* 0x000000392200780c */ /* 0x000fc40003f84270 */
[----:B------:R-:W-:Y:S02]  /*c990*/  FSEL R47, R47, -INF , P3 ;  /* 0xff8000002f2f7808 */ /* 0x000fe40001800000 */
[----:B------:R-:W-:Y:S01]  /*c9a0*/  FMNMX.FTZ R24, R39, R24, !PT ;  /* 0x0000001827187209 */ /* 0x000fe20007810000 */
[----:B------:R-:W3:Y:S01]  /*c9b0*/  MUFU.TANH R30, R30 ;  /* 0x0000001e001e7308 */ /* 0x000ee20000002400 */
[----:B------:R-:W-:Y:S02]  /*c9c0*/  ISETP.GT.AND P3, PT, R34, 0x40, PT ;  /* 0x000000402200780c */ /* 0x000fe40003f64270 */
[----:B------:R-:W-:Y:S02]  /*c9d0*/  FSEL R38, R38, -INF , P4 ;  /* 0xff80000026267808 */ /* 0x000fe40002000000 */
[----:B------:R-:W-:Y:S02]  /*c9e0*/  FMNMX.FTZ R24, R47, R24, !PT ;  /* 0x000000182f187209 */ /* 0x000fe40007810000 */
[----:B------:R-:W-:Y:S01]  /*c9f0*/  ISETP.GT.AND P4, PT, R34, 0x41, PT ;  /* 0x000000412200780c */ /* 0x000fe20003f84270 */
[----:B------:R-:W4:Y:S01]  /*ca00*/  MUFU.TANH R31, R31 ;  /* 0x0000001f001f7308 */ /* 0x000f220000002400 */
[----:B0-----:R-:W-:-:S02]  /*ca10*/  FSEL R46, R46, -INF , P3 ;  /* 0xff8000002e2e7808 */ /* 0x001fc40001800000 */
[----:B------:R-:W-:Y:S02]  /*ca20*/  FMNMX.FTZ R24, R38, R24, !PT ;  /* 0x0000001826187209 */ /* 0x000fe40007810000 */
[----:B------:R-:W-:Y:S02]  /*ca30*/  ISETP.GT.AND P3, PT, R34, 0x48, PT ;  /* 0x000000482200780c */ /* 0x000fe40003f64270 */
[----:B-1----:R-:W-:Y:S01]  /*ca40*/  FSEL R37, R37, -INF , P4 ;  /* 0xff80000025257808 */ /* 0x002fe20002000000 */
[----:B------:R-:W0:Y:S01]  /*ca50*/  MUFU.TANH R35, R35 ;  /* 0x0000002300237308 */ /* 0x000e220000002400 */
[----:B------:R-:W-:Y:S01]  /*ca60*/  FMNMX.FTZ R24, R46, R24, !PT ;  /* 0x000000182e187209 */ /* 0x000fe20007810000 */
[----:B------:R-:W-:Y:S01]  /*ca70*/  FMUL.FTZ R140, R50, UR5 ;  /* 0x00000005328c7c20 */ /* 0x000fe20008410000 */
[----:B------:R-:W-:Y:S01]  /*ca80*/  ISETP.GT.AND P5, PT, R34, 0x49, PT ;  /* 0x000000492200780c */ /* 0x000fe20003fa4270 */
[----:B------:R-:W-:Y:S01]  /*ca90*/  FMUL.FTZ R50, R73, UR5 ;  /* 0x0000000549327c20 */ /* 0x000fe20008410000 */
[----:B--2---:R-:W-:-:S02]  /*caa0*/  FSEL R36, R36, -INF , P3 ;  /* 0xff80000024247808 */ /* 0x004fc40001800000 */
[----:B------:R-:W-:Y:S01]  /*cab0*/  FMNMX.FTZ R25, R37, R24, !PT ;  /* 0x0000001825197209 */ /* 0x000fe20007810000 */
[----:B------:R-:W-:Y:S01]  /*cac0*/  IMAD.MOV.U32 R73, RZ, RZ, R53 ;  /* 0x000000ffff497224 */ /* 0x000fe200078e0035 */
[----:B------:R-:W-:Y:S01]  /*cad0*/  ISETP.GT.AND P4, PT, R34, 0x50, PT ;  /* 0x000000502200780c */ /* 0x000fe20003f84270 */
[----:B------:R-:W-:Y:S01]  /*cae0*/  IMAD.MOV.U32 R56, RZ, RZ, R52 ;  /* 0x000000ffff387224 */ /* 0x000fe200078e0034 */
[----:B---3--:R-:W-:Y:S02]  /*caf0*/  FSEL R32, R30, -INF , P5 ;  /* 0xff8000001e207808 */ /* 0x008fe40002800000 */
[----:B------:R-:W-:Y:S01]  /*cb00*/  FMNMX.FTZ R28, R36, R25, !PT ;  /* 0x00000019241c7209 */ /* 0x000fe20007810000 */
[----:B------:R-:W-:Y:S01]  /*cb10*/  FMUL.FTZ R52, R76, UR5 ;  /* 0x000000054c347c20 */ /* 0x000fe20008410000 */
[----:B------:R-:W-:Y:S01]  /*cb20*/  FMUL.FTZ R53, R77, UR5 ;  /* 0x000000054d357c20 */ /* 0x000fe20008410000 */
[----:B------:R-:W1:Y:S01]  /*cb30*/  MUFU.TANH R49, R49 ;  /* 0x0000003100317308 */ /* 0x000e620000002400 */
[----:B------:R-:W-:-:S02]  /*cb40*/  ISETP.GT.AND P5, PT, R34, 0x58, PT ;  /* 0x000000582200780c */ /* 0x000fc40003fa4270 */
[----:B------:R-:W-:Y:S02]  /*cb50*/  ISETP.GT.AND P3, PT, R34, 0x51, PT ;  /* 0x000000512200780c */ /* 0x000fe40003f64270 */
[----:B----4-:R-:W-:Y:S02]  /*cb60*/  FSEL R24, R31, -INF , P4 ;  /* 0xff8000001f187808 */ /* 0x010fe40002000000 */
[----:B------:R-:W-:Y:S01]  /*cb70*/  FMNMX.FTZ R28, R32, R28, !PT ;  /* 0x0000001c201c7209 */ /* 0x000fe20007810000 */
[----:B------:R-:W2:Y:S01]  /*cb80*/  MUFU.TANH R50, R50 ;  /* 0x0000003200327308 */ /* 0x000ea20000002400 */
[----:B------:R-:W-:Y:S02]  /*cb90*/  FSEL R26, R10, -INF , P5 ;  /* 0xff8000000a1a7808 */ /* 0x000fe40002800000 */
[----:B0-----:R-:W-:Y:S02]  /*cba0*/  FSEL R25, R35, -INF , P3 ;  /* 0xff80000023197808 */ /* 0x001fe40001800000 */
[----:B------:R-:W-:-:S03]  /*cbb0*/  FMNMX.FTZ R10, R24, R28, !PT ;  /* 0x0000001c180a7209 */ /* 0x000fc60007810000 */
[----:B------:R-:W0:Y:S01]  /*cbc0*/  MUFU.TANH R52, R52 ;  /* 0x0000003400347308 */ /* 0x000e220000002400 */
[----:B------:R-:W-:Y:S02]  /*cbd0*/  ISETP.GT.AND P4, PT, R34, 0x59, PT ;  /* 0x000000592200780c */ /* 0x000fe40003f84270 */
[----:B------:R-:W-:-:S05]  /*cbe0*/  FMNMX.FTZ R10, R25, R10, !PT ;  /* 0x0000000a190a7209 */ /* 0x000fca0007810000 */
[----:B------:R-:W3:Y:S08]  /*cbf0*/  MUFU.TANH R53, R53 ;  /* 0x0000003500357308 */ /* 0x000ef00000002400 */
[----:B------:R-:W4:Y:S01]  /*cc00*/  MUFU.TANH R33, R80 ;  /* 0x0000005000217308 */ /* 0x000f220000002400 */
[----:B------:R-:W-:Y:S01]  /*cc10*/  FMUL.FTZ R138, R54, UR5 ;  /* 0x00000005368a7c20 */ /* 0x000fe20008410000 */
[C---:B------:R-:W-:Y:S01]  /*cc20*/  ISETP.GT.AND P3, PT, R34.reuse, 0x60, PT ;  /* 0x000000602200780c */ /* 0x040fe20003f64270 */
[----:B------:R-:W-:Y:S01]  /*cc30*/  FMUL.FTZ R54, R81, UR5 ;  /* 0x0000000551367c20 */ /* 0x000fe20008410000 */
[----:B------:R-:W-:-:S02]  /*cc40*/  ISETP.GT.AND P5, PT, R34, 0x61, PT ;  /* 0x000000612200780c */ /* 0x000fc40003fa4270 */
[----:B------:R-:W-:Y:S02]  /*cc50*/  FSEL R27, R11, -INF , P4 ;  /* 0xff8000000b1b7808 */ /* 0x000fe40002000000 */
[----:B------:R-:W-:Y:S02]  /*cc60*/  FMNMX.FTZ R10, R26, R10, !PT ;  /* 0x0000000a1a0a7209 */ /* 0x000fe40007810000 */
[----:B-1----:R-:W-:Y:S02]  /*cc70*/  FSEL R28, R49, -INF , P3 ;  /* 0xff800000311c7808 */ /* 0x002fe40001800000 */
[----:B--2---:R-:W-:Y:S02]  /*cc80*/  FSEL R29, R50, -INF , P5 ;  /* 0xff800000321d7808 */ /* 0x004fe40002800000 */
[----:B------:R-:W-:Y:S02]  /*cc90*/  FMNMX.FTZ R10, R27, R10, !PT ;  /* 0x0000000a1b0a7209 */ /* 0x000fe40007810000 */
[----:B------:R-:W-:-:S02]  /*cca0*/  ISETP.GT.AND P4, PT, R34, 0x68, PT ;  /* 0x000000682200780c */ /* 0x000fc40003f84270 */
[C---:B------:R-:W-:Y:S02]  /*ccb0*/  ISETP.GT.AND P3, PT, R34.reuse, 0x69, PT ;  /* 0x000000692200780c */ /* 0x040fe40003f64270 */
[----:B------:R-:W-:Y:S01]  /*ccc0*/  ISETP.GT.AND P5, PT, R34, 0x70, PT ;  /* 0x000000702200780c */ /* 0x000fe20003fa4270 */
[----:B------:R-:W1:Y:S01]  /*ccd0*/  MUFU.TANH R54, R54 ;  /* 0x0000003600367308 */ /* 0x000e620000002400 */
[----:B------:R-:W-:Y:S01]  /*cce0*/  FMNMX.FTZ R10, R28, R10, !PT ;  /* 0x0000000a1c0a7209 */ /* 0x000fe20007810000 */
[----:B------:R-:W-:Y:S01]  /*ccf0*/  FMUL.FTZ R35, R85, UR5 ;  /* 0x0000000555237c20 */ /* 0x000fe20008410000 */
[----:B0-----:R-:W-:Y:S02]  /*cd00*/  FSEL R30, R52, -INF , P4 ;  /* 0xff800000341e7808 */ /* 0x001fe40002000000 */
[----:B---3--:R-:W-:Y:S02]  /*cd10*/  FSEL R31, R53, -INF , P3 ;  /* 0xff800000351f7808 */ /* 0x008fe40001800000 */
[----:B----4-:R-:W-:-:S02]  /*cd20*/  FSEL R11, R33, -INF , P5 ;  /* 0xff800000210b7808 */ /* 0x010fc40002800000 */
[C---:B------:R-:W-:Y:S02]  /*cd30*/  ISETP.GT.AND P4, PT, R34.reuse, 0x71, PT ;  /* 0x000000712200780c */ /* 0x040fe40003f84270 */
[C---:B------:R-:W-:Y:S02]  /*cd40*/  ISETP.GT.AND P3, PT, R34.reuse, 0x78, PT ;  /* 0x000000782200780c */ /* 0x040fe40003f64270 */
[----:B------:R-:W-:Y:S02]  /*cd50*/  ISETP.GT.AND P5, PT, R34, 0x79, PT ;  /* 0x000000792200780c */ /* 0x000fe40003fa4270 */
[----:B------:R-:W0:Y:S01]  /*cd60*/  MUFU.TANH R34, R84 ;  /* 0x0000005400227308 */ /* 0x000e220000002400 */
[----:B------:R-:W-:-:S04]  /*cd70*/  FMNMX.FTZ R10, R29, R10, !PT ;  /* 0x0000000a1d0a7209 */ /* 0x000fc80007810000 */
[----:B------:R-:W-:-:S03]  /*cd80*/  FMNMX.FTZ R10, R30, R10, !PT ;  /* 0x0000000a1e0a7209 */ /* 0x000fc60007810000 */
[----:B------:R-:W2:Y:S01]  /*cd90*/  MUFU.TANH R35, R35 ;  /* 0x0000002300237308 */ /* 0x000ea20000002400 */
[----:B------:R-:W-:Y:S02]  /*cda0*/  FMNMX.FTZ R10, R31, R10, !PT ;  /* 0x0000000a1f0a7209 */ /* 0x000fe40007810000 */
[----:B-1----:R-:W-:Y:S02]  /*cdb0*/  FSEL R33, R54, -INF , P4 ;  /* 0xff80000036217808 */ /* 0x002fe40002000000 */
[----:B------:R-:W-:Y:S02]  /*cdc0*/  FMNMX.FTZ R10, R11, R10, !PT ;  /* 0x0000000a0b0a7209 */ /* 0x000fe40007810000 */
[----:B0-----:R-:W-:Y:S02]  /*cdd0*/  FSEL R34, R34, -INF , P3 ;  /* 0xff80000022227808 */ /* 0x001fe40001800000 */
[----:B------:R-:W-:-:S04]  /*cde0*/  FMNMX.FTZ R10, R33, R10, !PT ;  /* 0x0000000a210a7209 */ /* 0x000fc80007810000 */
[----:B------:R-:W-:Y:S02]  /*cdf0*/  FMNMX.FTZ R10, R34, R10, !PT ;  /* 0x0000000a220a7209 */ /* 0x000fe40007810000 */
[----:B--2---:R-:W-:-:S04]  /*ce00*/  FSEL R35, R35, -INF , P5 ;  /* 0xff80000023237808 */ /* 0x004fc80002800000 */
[----:B------:R-:W-:Y:S01]  /*ce10*/  FMNMX.FTZ R10, R35, R10, !PT ;  /* 0x0000000a230a7209 */ /* 0x000fe20007810000 */
[----:B------:R-:W-:-:S04]  /*ce20*/  IMAD.MOV.U32 R84, RZ, RZ, R56 ;  /* 0x000000ffff547224 */ /* 0x000fc800078e0038 */
[----:B------:R-:W0:Y:S01]  /*ce30*/  SHFL.BFLY PT, R56, R10, 0x2, 0x1f ;  /* 0x0c401f000a387f89 */ /* 0x000e2200000e0000 */
[----:B------:R-:W-:-:S03]  /*ce40*/  FMUL.FTZ R49, R62, UR5 ;  /* 0x000000053e317c20 */ /* 0x000fc60008410000 */
[----:B------:R-:W1:Y:S01]  /*ce50*/  SHFL.IDX PT, R62, R9, 0x1, 0x1c1f ;  /* 0x003c1f00093e7f89 */ /* 0x000e6200000e0000 */
[----:B0-----:R-:W-:-:S05]  /*ce60*/  FMNMX.FTZ R10, R10, R56, !PT ;  /* 0x000000380a0a7209 */ /* 0x001fca0007810000 */
[----:B------:R-:W0:Y:S01]  /*ce70*/  SHFL.BFLY PT, R61, R10, 0x1, 0x1f ;  /* 0x0c201f000a3d7f89 */ /* 0x000e2200000e0000 */
[----:B-1----:R-:W-:Y:S02]  /*ce80*/  IMAD.IADD R62, R142, 0x1, R62 ;  /* 0x000000018e3e7824 */ /* 0x002fe400078e023e */
[----:B------:R-:W-:-:S03]  /*ce90*/  IMAD.MOV.U32 R76, RZ, RZ, R150 ;  /* 0x000000ffff4c7224 */ /* 0x000fc600078e0096 */
[C---:B------:R-:W-:Y:S01]  /*cea0*/  ISETP.GT.AND P5, PT, R62.reuse, RZ, PT ;  /* 0x000000ff3e00720c */ /* 0x040fe20003fa4270 */
[----:B------:R-:W-:Y:S01]  /*ceb0*/  IMAD.MOV.U32 R77, RZ, RZ, R148 ;  /* 0x000000ffff4d7224 */ /* 0x000fe200078e0094 */
[----:B------:R-:W-:Y:S02]  /*cec0*/  ISETP.GT.AND P4, PT, R62, 0x1, PT ;  /* 0x000000013e00780c */ /* 0x000fe40003f84270 */
[----:B------:R-:W-:Y:S01]  /*ced0*/  FSEL R76, R76, -INF , P5 ;  /* 0xff8000004c4c7808 */ /* 0x000fe20002800000 */
[----:B------:R-:W-:Y:S02]  /*cee0*/  IMAD.MOV.U32 R85, RZ, RZ, R55 ;  /* 0x000000ffff557224 */ /* 0x000fe400078e0037 */
[----:B------:R-:W-:Y:S01]  /*cef0*/  FMUL.FTZ R50, R63, UR5 ;  /* 0x000000053f327c20 */ /* 0x000fe20008410000 */
[----:B------:R-:W-:Y:S02]  /*cf00*/  MOV R9, UR7 ;  /* 0x0000000700097c02 */ /* 0x000fe40008000f00 */
[----:B------:R-:W-:-:S02]  /*cf10*/  ISETP.GT.AND P5, PT, R62, 0x8, PT ;  /* 0x000000083e00780c */ /* 0x000fc40003fa4270 */
[----:B------:R-:W-:Y:S02]  /*cf20*/  FSEL R77, R77, -INF , P4 ;  /* 0xff8000004d4d7808 */ /* 0x000fe40002000000 */
[----:B------:R-:W-:Y:S02]  /*cf30*/  FMNMX.FTZ R63, R76, R15, !PT ;  /* 0x0000000f4c3f7209 */ /* 0x000fe40007810000 */
[----:B------:R-:W-:Y:S02]  /*cf40*/  MOV R80, R57 ;  /* 0x0000003900507202 */ /* 0x000fe40000000f00 */
[----:B0-----:R-:W-:Y:S01]  /*cf50*/  FMNMX.FTZ R10, R10, R61, !PT ;  /* 0x0000003d0a0a7209 */ /* 0x001fe20007810000 */
[----:B------:R-:W-:Y:S01]  /*cf60*/  FMUL.FTZ R57, R78, UR5 ;  /* 0x000000054e397c20 */ /* 0x000fe20008410000 */
[----:B------:R-:W-:Y:S02]  /*cf70*/  ISETP.GT.AND P4, PT, R62, 0x9, PT ;  /* 0x000000093e00780c */ /* 0x000fe40003f84270 */
[----:B------:R-:W-:Y:S01]  /*cf80*/  FSEL R78, R85, -INF , P5 ;  /* 0xff800000554e7808 */ /* 0x000fe20002800000 */
[----:B------:R-:W-:Y:S01]  /*cf90*/  FMUL.FTZ R64, R10, R9 ;  /* 0x000000090a407220 */ /* 0x000fe20000410000 */
[----:B------:R-:W-:Y:S01]  /*cfa0*/  FMNMX.FTZ R63, R77, R63, !PT ;  /* 0x0000003f4d3f7209 */ /* 0x000fe20007810000 */
[----:B------:R-:W-:Y:S01]  /*cfb0*/  FMUL.FTZ R136, R58, UR5 ;  /* 0x000000053a887c20 */ /* 0x000fe20008410000 */
[----:B------:R-:W-:Y:S01]  /*cfc0*/  FSETP.NEU.FTZ.AND P3, PT, R10, -INF , PT ;  /* 0xff8000000a00780b */ /* 0x000fe20003f7d000 */
[----:B------:R-:W-:Y:S01]  /*cfd0*/  FMUL.FTZ R58, R79, UR5 ;  /* 0x000000054f3a7c20 */ /* 0x000fe20008410000 */
[----:B------:R-:W-:-:S02]  /*cfe0*/  ISETP.GT.AND P5, PT, R62, 0x10, PT ;  /* 0x000000103e00780c */ /* 0x000fc40003fa4270 */
[----:B------:R-:W-:Y:S02]  /*cff0*/  FSEL R79, R84, -INF , P4 ;  /* 0xff800000544f7808 */ /* 0x000fe40002000000 */
[----:B------:R-:W-:Y:S01]  /*d000*/  FMNMX.FTZ R63, R78, R63, !PT ;  /* 0x0000003f4e3f7209 */ /* 0x000fe20007810000 */
[----:B------:R-:W-:Y:S01]  /*d010*/  FMUL.FTZ R60, R66, UR5 ;  /* 0x00000005423c7c20 */ /* 0x000fe20008410000 */
[----:B------:R-:W-:Y:S02]  /*d020*/  FSEL R64, R64, RZ, P3 ;  /* 0x000000ff40407208 */ /* 0x000fe40001800000 */
[----:B------:R-:W-:Y:S02]  /*d030*/  ISETP.GT.AND P4, PT, R62, 0x11, PT ;  /* 0x000000113e00780c */ /* 0x000fe40003f84270 */
[----:B------:R-:W-:Y:S02]  /*d040*/  FSEL R80, R80, -INF , P5 ;  /* 0xff80000050507808 */ /* 0x000fe40002800000 */
[----:B------:R-:W-:Y:S01]  /*d050*/  FMNMX.FTZ R66, R79, R63, !PT ;  /* 0x0000003f4f427209 */ /* 0x000fe20007810000 */
[----:B------:R-:W-:Y:S01]  /*d060*/  FMUL.FTZ R52, R67, UR5 ;  /* 0x0000000543347c20 */ /* 0x000fe20008410000 */
[----:B------:R-:W-:Y:S01]  /*d070*/  ISETP.GT.AND P5, PT, R62, 0x18, PT ;  /* 0x000000183e00780c */ /* 0x000fe20003fa4270 */
[----:B------:R-:W-:Y:S01]  /*d080*/  FFMA.FTZ R67, R65, R9, -R64 ;  /* 0x0000000941437223 */ /* 0x000fe20000010840 */
[----:B------:R-:W-:-:S02]  /*d090*/  FSEL R63, R73, -INF , P4 ;  /* 0xff800000493f7808 */ /* 0x000fc40002000000 */
[----:B------:R-:W-:Y:S01]  /*d0a0*/  FMNMX.FTZ R66, R80, R66, !PT ;  /* 0x0000004250427209 */ /* 0x000fe20007810000 */
[----:B------:R-:W0:Y:S01]  /*d0b0*/  MUFU.TANH R145, R145 ;  /* 0x0000009100917308 */ /* 0x000e220000002400 */
[----:B------:R-:W-:Y:S02]  /*d0c0*/  FSEL R65, R144, -INF , P5 ;  /* 0xff80000090417808 */ /* 0x000fe40002800000 */
[----:B------:R-:W-:Y:S01]  /*d0d0*/  ISETP.GT.AND P4, PT, R62, 0x19, PT ;  /* 0x000000193e00780c */ /* 0x000fe20003f84270 */
[----:B------:R-:W-:-:S04]  /*d0e0*/  FFMA.FTZ R150, R68, R9, -R64 ;  /* 0x0000000944967223 */ /* 0x000fc80000010840 */
[----:B------:R1:W-:Y:S01]  /*d0f0*/  MUFU.EX2 R144, R67 ;  /* 0x0000004300907308 */ /* 0x0003e20000000800 */
[----:B------:R-:W-:Y:S01]  /*d100*/  ISETP.GT.AND P5, PT, R62, 0x20, PT ;  /* 0x000000203e00780c */ /* 0x000fe20003fa4270 */
[----:B------:R-:W-:Y:S01]  /*d110*/  FMUL.FTZ R53, R70, UR5 ;  /* 0x0000000546357c20 */ /* 0x000fe20008410000 */
[----:B-1----:R-:W-:-:S05]  /*d120*/  FMNMX.FTZ R67, R63, R66, !PT ;  /* 0x000000423f437209 */ /* 0x002fca0007810000 */
[----:B------:R-:W1:Y:S01]  /*d130*/  MUFU.TANH R147, R147 ;  /* 0x0000009300937308 */ /* 0x000e620000002400 */
[----:B------:R-:W-:Y:S02]  /*d140*/  FSEL R66, R151, -INF , P4 ;  /* 0xff80000097427808 */ /* 0x000fe40002000000 */
[----:B------:R-:W-:Y:S02]  /*d150*/  FMNMX.FTZ R68, R65, R67, !PT ;  /* 0x0000004341447209 */ /* 0x000fe40007810000 */
[----:B------:R-:W-:Y:S02]  /*d160*/  ISETP.GT.AND P4, PT, R62, 0x21, PT ;  /* 0x000000213e00780c */ /* 0x000fe40003f84270 */
[----:B------:R-:W-:Y:S01]  /*d170*/  FSEL R67, R146, -INF , P5 ;  /* 0xff80000092437808 */ /* 0x000fe20002800000 */
[----:B------:R-:W2:Y:S01]  /*d180*/  MUFU.TANH R140, R140 ;  /* 0x0000008c008c7308 */ /* 0x000ea20000002400 */
[----:B------:R-:W-:Y:S02]  /*d190*/  FMNMX.FTZ R70, R66, R68, !PT ;  /* 0x0000004442467209 */ /* 0x000fe40007810000 */
[----:B------:R-:W-:-:S02]  /*d1a0*/  ISETP.GT.AND P5, PT, R62, 0x28, PT ;  /* 0x000000283e00780c */ /* 0x000fc40003fa4270 */
[----:B------:R-:W-:Y:S02]  /*d1b0*/  FSEL R68, R149, -INF , P4 ;  /* 0xff80000095447808 */ /* 0x000fe40002000000 */
[----:B------:R-:W-:Y:S01]  /*d1c0*/  FMNMX.FTZ R70, R67, R70, !PT ;  /* 0x0000004643467209 */ /* 0x000fe20007810000 */
[----:B------:R-:W-:Y:S01]  /*d1d0*/  MUFU.TANH R141, R141 ;  /* 0x0000008d008d7308 */ /* 0x000fe20000002400 */
[----:B------:R-:W-:Y:S01]  /*d1e0*/  FMUL.FTZ R54, R71, UR5 ;  /* 0x0000000547367c20 */ /* 0x000fe20008410000 */
[----:B------:R-:W-:Y:S01]  /*d1f0*/  FFMA.FTZ R146, R69, R9, -R64 ;  /* 0x0000000945927223 */ /* 0x000fe20000010840 */
[----:B------:R-:W-:Y:S02]  /*d200*/  ISETP.GT.AND P4, PT, R62, 0x29, PT ;  /* 0x000000293e00780c */ /* 0x000fe40003f84270 */
[----:B0-----:R-:W-:Y:S02]  /*d210*/  FSEL R69, R145, -INF , P5 ;  /* 0xff80000091457808 */ /* 0x001fe40002800000 */
[----:B------:R-:W-:Y:S01]  /*d220*/  FMNMX.FTZ R71, R68, R70, !PT ;  /* 0x0000004644477209 */ /* 0x000fe20007810000 */
[----:B------:R-:W0:Y:S01]  /*d230*/  MUFU.TANH R138, R138 ;  /* 0x0000008a008a7308 */ /* 0x000e220000002400 */
[----:B------:R-:W-:Y:S01]  /*d240*/  ISETP.GT.AND P5, PT, R62, 0x30, PT ;  /* 0x000000303e00780c */ /* 0x000fe20003fa4270 */
[----:B------:R-:W-:Y:S01]  /*d250*/  FMUL.FTZ R137, R59, UR5 ;  /* 0x000000053b897c20 */ /* 0x000fe20008410000 */
[----:B-1----:R-:W-:-:S02]  /*d260*/  FSEL R70, R147, -INF , P4 ;  /* 0xff80000093467808 */ /* 0x002fc40002000000 */
[----:B------:R-:W-:-:S03]  /*d270*/  FMNMX.FTZ R73, R69, R71, !PT ;  /* 0x0000004745497209 */ /* 0x000fc60007810000 */
[----:B------:R-:W1:Y:S01]  /*d280*/  MUFU.TANH R139, R139 ;  /* 0x0000008b008b7308 */ /* 0x000e620000002400 */
[----:B------:R-:W-:Y:S01]  /*d290*/  FFMA.FTZ R72, R72, R9, -R64 ;  /* 0x0000000948487223 */ /* 0x000fe20000010840 */
[----:B------:R-:W-:Y:S02]  /*d2a0*/  ISETP.GT.AND P4, PT, R62, 0x31, PT ;  /* 0x000000313e00780c */ /* 0x000fe40003f84270 */
[----:B--2---:R-:W-:Y:S02]  /*d2b0*/  FSEL R71, R140, -INF , P5 ;  /* 0xff8000008c477808 */ /* 0x004fe40002800000 */
[----:B------:R-:W-:Y:S02]  /*d2c0*/  FMNMX.FTZ R73, R70, R73, !PT ;  /* 0x0000004946497209 */ /* 0x000fe40007810000 */
[----:B------:R-:W2:Y:S01]  /*d2d0*/  MUFU.TANH R136, R136 ;  /* 0x0000008800887308 */ /* 0x000ea20000002400 */
[----:B------:R-:W-:Y:S01]  /*d2e0*/  FMUL.FTZ R55, R74, UR5 ;  /* 0x000000054a377c20 */ /* 0x000fe20008410000 */
[----:B------:R-:W-:-:S02]  /*d2f0*/  ISETP.GT.AND P5, PT, R62, 0x38, PT ;  /* 0x000000383e00780c */ /* 0x000fc40003fa4270 */
[----:B------:R-:W-:-:S04]  /*d300*/  FMNMX.FTZ R74, R71, R73, !PT ;  /* 0x00000049474a7209 */ /* 0x000fc80007810000 */
[----:B------:R-:W3:Y:S01]  /*d310*/  MUFU.TANH R137, R137 ;  /* 0x0000008900897308 */ /* 0x000ee20000002400 */
[----:B------:R-:W-:Y:S01]  /*d320*/  FMUL.FTZ R56, R75, UR5 ;  /* 0x000000054b387c20 */ /* 0x000fe20008410000 */
[----:B0-----:R-:W-:-:S06]  /*d330*/  FSEL R73, R138, -INF , P5 ;  /* 0xff8000008a497808 */ /* 0x001fcc0002800000 */
[----:B------:R0:W-:Y:S01]  /*d340*/  MUFU.EX2 R140, R72 ;  /* 0x00000048008c7308 */ /* 0x0001e20000000800 */
[----:B------:R-:W-:Y:S01]  /*d350*/  WARPGROUP.ARRIVE ;  /* 0x00000000000079c5 */ /* 0x000fe20000000000 */
[----:B------:R-:W-:Y:S01]  /*d360*/  FFMA.FTZ R142, R48, R9, -R64 ;  /* 0x00000009308e7223 */ /* 0x000fe20000010840 */
[----:B------:R-:W-:Y:S01]  /*d370*/  ISETP.GT.AND P5, PT, R62, 0x40, PT ;  /* 0x000000403e00780c */ /* 0x000fe20003fa4270 */
[----:B------:R-:W-:-:S03]  /*d380*/  FMUL.FTZ R81, R83, UR5 ;  /* 0x0000000553517c20 */ /* 0x000fc60008410000 */
[----:B------:R-:W-:Y:S01]  /*d390*/  HGMMA.64x64x16.F32 R88, R132, gdesc[UR8].tnspB, R88, gsb0 ;  /* 0x40e0000884587df0 */ /* 0x000fe20008000858 */
[----:B0-----:R-:W-:Y:S01]  /*d3a0*/  FSEL R72, R141, -INF , P4 ;  /* 0xff8000008d487808 */ /* 0x001fe20002000000 */
[----:B------:R-:W0:Y:S01]  /*d3b0*/  MUFU.TANH R49, R49 ;  /* 0x0000003100317308 */ /* 0x000e220000002400 */
[----:B------:R-:W-:Y:S02]  /*d3c0*/  ISETP.GT.AND P4, PT, R62, 0x39, PT ;  /* 0x000000393e00780c */ /* 0x000fe40003f84270 */
[----:B------:R-:W-:Y:S02]  /*d3d0*/  FMNMX.FTZ R75, R72, R74, !PT ;  /* 0x0000004a484b7209 */ /* 0x000fe40007810000 */
[----:B-1----:R-:W-:Y:S02]  /*d3e0*/  FSEL R74, R139, -INF , P4 ;  /* 0xff8000008b4a7808 */ /* 0x002fe40002000000 */
[----:B------:R-:W-:Y:S01]  /*d3f0*/  FMNMX.FTZ R48, R73, R75, !PT ;  /* 0x0000004b49307209 */ /* 0x000fe20007810000 */
[----:B------:R-:W1:Y:S01]  /*d400*/  MUFU.TANH R50, R50 ;  /* 0x0000003200327308 */ /* 0x000e620000002400 */
[----:B------:R-:W-:-:S02]  /*d410*/  ISETP.GT.AND P4, PT, R62, 0x41, PT ;  /* 0x000000413e00780c */ /* 0x000fc40003f84270 */
[----:B--2---:R-:W-:Y:S02]  /*d420*/  FSEL R75, R136, -INF , P5 ;  /* 0xff800000884b7808 */ /* 0x004fe40002800000 */
[----:B------:R-:W-:-:S03]  /*d430*/  FMNMX.FTZ R83, R74, R48, !PT ;  /* 0x000000304a537209 */ /* 0x000fc60007810000 */
[----:B------:R-:W2:Y:S01]  /*d440*/  MUFU.TANH R60, R60 ;  /* 0x0000003c003c7308 */ /* 0x000ea20000002400 */
[----:B------:R-:W-:Y:S02]  /*d450*/  ISETP.GT.AND P5, PT, R62, 0x48, PT ;  /* 0x000000483e00780c */ /* 0x000fe40003fa4270 */
[----:B---3--:R-:W-:Y:S02]  /*d460*/  FSEL R48, R137, -INF , P4 ;  /* 0xff80000089307808 */ /* 0x008fe40002000000 */
[----:B------:R-:W-:-:S03]  /*d470*/  FMNMX.FTZ R83, R75, R83, !PT ;  /* 0x000000534b537209 */ /* 0x000fc60007810000 */
        /* <DEDUP_REMOVED lines=9> */
[----:B------:R-:W-:Y:S01]  /*d510*/  FFMA.FTZ R136, R51, R9, -R64 ;  /* 0x0000000933887223 */ /* 0x000fe20000010840 */
[----:B------:R-:W-:Y:S02]  /*d520*/  ISETP.GT.AND P4, PT, R62, 0x51, PT ;  /* 0x000000513e00780c */ /* 0x000fe40003f84270 */
[----:B--2---:R-:W-:Y:S02]  /*d530*/  FSEL R51, R60, -INF , P5 ;  /* 0xff8000003c337808 */ /* 0x004fe40002800000 */
[----:B------:R-:W-:Y:S02]  /*d540*/  FMNMX.FTZ R83, R50, R83, !PT ;  /* 0x0000005332537209 */ /* 0x000fe40007810000 */
[----:B------:R-:W2:Y:S01]  /*d550*/  MUFU.TANH R55, R55 ;  /* 0x0000003700377308 */ /* 0x000ea20000002400 */
[----:B------:R-:W-:Y:S02]  /*d560*/  ISETP.GT.AND P5, PT, R62, 0x58, PT ;  /* 0x000000583e00780c */ /* 0x000fe40003fa4270 */
[----:B---3--:R-:W-:-:S02]  /*d570*/  FSEL R52, R52, -INF , P4 ;  /* 0xff80000034347808 */ /* 0x008fc40002000000 */
[----:B------:R-:W-:-:S03]  /*d580*/  FMNMX.FTZ R83, R51, R83, !PT ;  /* 0x0000005333537209 */ /* 0x000fc60007810000 */
[----:B------:R-:W3:Y:S01]  /*d590*/  MUFU.TANH R56, R56 ;  /* 0x0000003800387308 */ /* 0x000ee20000002400 */
[----:B------:R-:W-:Y:S01]  /*d5a0*/  ISETP.GT.AND P4, PT, R62, 0x59, PT ;  /* 0x000000593e00780c */ /* 0x000fe20003f84270 */
[----:B------:R-:W-:Y:S01]  /*d5b0*/  FMUL.FTZ R59, R82, UR5 ;  /* 0x00000005523b7c20 */ /* 0x000fe20008410000 */
[----:B0-----:R-:W-:Y:S02]  /*d5c0*/  FSEL R53, R53, -INF , P5 ;  /* 0xff80000035357808 */ /* 0x001fe40002800000 */
[----:B------:R-:W-:-:S03]  /*d5d0*/  FMNMX.FTZ R83, R52, R83, !PT ;  /* 0x0000005334537209 */ /* 0x000fc60007810000 */
[----:B------:R-:W0:Y:S01]  /*d5e0*/  MUFU.TANH R57, R57 ;  /* 0x0000003900397308 */ /* 0x000e220000002400 */
[----:B------:R-:W-:Y:S02]  /*d5f0*/  ISETP.GT.AND P5, PT, R62, 0x60, PT ;  /* 0x000000603e00780c */ /* 0x000fe40003fa4270 */
        /* <DEDUP_REMOVED lines=21> */
[----:B------:R-:W-:Y:S02]  /*d750*/  ISETP.GT.AND P4, PT, R62, 0x71, PT ;  /* 0x000000713e00780c */ /* 0x000fe40003f84270 */
[----:B--2---:R-:W-:Y:S02]  /*d760*/  FSEL R59, R59, -INF , P5 ;  /* 0xff8000003b3b7808 */ /* 0x004fe40002800000 */
[----:B------:R-:W-:Y:S02]  /*d770*/  FMNMX.FTZ R83, R58, R83, !PT ;  /* 0x000000533a537209 */ /* 0x000fe40007810000 */
[----:B------:R-:W-:Y:S02]  /*d780*/  ISETP.GT.AND P5, PT, R62, 0x78, PT ;  /* 0x000000783e00780c */ /* 0x000fe40003fa4270 */
[----:B---3--:R-:W-:Y:S02]  /*d790*/  FSEL R60, R81, -INF , P4 ;  /* 0xff800000513c7808 */ /* 0x008fe40002000000 */
[----:B------:R-:W-:-:S02]  /*d7a0*/  FMNMX.FTZ R83, R59, R83, !PT ;  /* 0x000000533b537209 */ /* 0x000fc40007810000 */
[----:B------:R-:W-:Y:S02]  /*d7b0*/  ISETP.GT.AND P4, PT, R62, 0x79, PT ;  /* 0x000000793e00780c */ /* 0x000fe40003f84270 */
[----:B0-----:R-:W-:Y:S02]  /*d7c0*/  FSEL R61, R61, -INF , P5 ;  /* 0xff8000003d3d7808 */ /* 0x001fe40002800000 */
[----:B------:R-:W-:Y:S02]  /*d7d0*/  FMNMX.FTZ R83, R60, R83, !PT ;  /* 0x000000533c537209 */ /* 0x000fe40007810000 */
[----:B-1----:R-:W-:Y:S02]  /*d7e0*/  FSEL R62, R82, -INF , P4 ;  /* 0xff800000523e7808 */ /* 0x002fe40002000000 */
[----:B------:R-:W-:Y:S01]  /*d7f0*/  FMNMX.FTZ R81, R61, R83, !PT ;  /* 0x000000533d517209 */ /* 0x000fe20007810000 */
[----:B------:R-:W-:-:S03]  /*d800*/  WARPGROUP.DEPBAR.LE gsb0, 0x0 ;  /* 0x00008000000079c5 */ /* 0x000fc60000010000 */
[----:B------:R-:W-:Y:S01]  /*d810*/  FMNMX.FTZ R81, R62, R81, !PT ;  /* 0x000000513e517209 */ /* 0x000fe20007810000 */
[-CC-:B------:R-:W-:Y:S01]  /*d820*/  FFMA.FTZ R134, R36, R9.reuse, -R64.reuse ;  /* 0x0000000924867223 */ /* 0x180fe20000010840 */
[----:B------:R-:W-:-:S03]  /*d830*/  FFMA.FTZ R36, R32, R9, -R64 ;  /* 0x0000000920247223 */ /* 0x000fc60000010840 */
[----:B------:R-:W0:Y:S01]  /*d840*/  SHFL.BFLY PT, R32, R81, 0x2, 0x1f ;  /* 0x0c401f0051207f89 */ /* 0x000e2200000e0000 */
[-CC-:B------:R-:W-:Y:S01]  /*d850*/  FFMA.FTZ R138, R47, R9.reuse, -R64.reuse ;  /* 0x000000092f8a7223 */ /* 0x180fe20000010840 */
[----:B------:R-:W-:Y:S01]  /*d860*/  FFMA.FTZ R132, R46, R9, -R64 ;  /* 0x000000092e847223 */ /* 0x000fe20000010840 */
[----:B0-----:R-:W-:-:S05]  /*d870*/  FMNMX.FTZ R81, R81, R32, !PT ;  /* 0x0000002051517209 */ /* 0x001fca0007810000 */
[----:B------:R-:W0:Y:S01]  /*d880*/  SHFL.BFLY PT, R82, R81, 0x1, 0x1f ;  /* 0x0c201f0051527f89 */ /* 0x000e2200000e0000 */
[----:B------:R-:W-:Y:S02]  /*d890*/  VIADD R46, R8, 0x280 ;  /* 0x00000280082e7836 */ /* 0x000fe40000000000 */
[----:B------:R-:W-:Y:S02]  /*d8a0*/  IMAD.MOV.U32 R47, RZ, RZ, 0x40000040 ;  /* 0x40000040ff2f7424 */ /* 0x000fe400078e00ff */
[----:B------:R-:W-:Y:S01]  /*d8b0*/  FFMA.FTZ R32, R11, R9, -R64 ;  /* 0x000000090b207223 */ /* 0x000fe20000010840 */
[----:B------:R-:W-:Y:S02]  /*d8c0*/  R2UR UR10, R46 ;  /* 0x000000002e0a72ca */ /* 0x000fe400000e0000 */
[----:B------:R-:W-:Y:S01]  /*d8d0*/  R2UR UR11, R47 ;  /* 0x000000002f0b72ca */ /* 0x000fe200000e0000 */
[----:B------:R-:W-:Y:S01]  /*d8e0*/  WARPGROUP.ARRIVE ;  /* 0x00000000000079c5 */ /* 0x000fe20000000000 */
[----:B0-----:R-:W-:-:S11]  /*d8f0*/  FMNMX.FTZ R11, R81, R82, !PT ;  /* 0x00000052510b7209 */ /* 0x001fd60007810000 */
[----:B------:R-:W-:Y:S01]  /*d900*/  HGMMA.64x64x16.F32 R88, R128, gdesc[UR8].tnspB, R88, gsb0 ;  /* 0x40e0000880587df0 */ /* 0x000fe20008000858 */
[C---:B------:R-:W-:Y:S01]  /*d910*/  FSETP.NEU.FTZ.AND P4, PT, R11.reuse, -INF , PT ;  /* 0xff8000000b00780b */ /* 0x040fe20003f9d000 */
[----:B------:R-:W-:-:S05]  /*d920*/  FMUL.FTZ R82, R11, R9 ;  /* 0x000000090b527220 */ /* 0x000fca0000410000 */
[----:B------:R-:W-:-:S05]  /*d930*/  FSEL R82, R82, RZ, P4 ;  /* 0x000000ff52527208 */ /* 0x000fca0002000000 */
[-CC-:B------:R-:W-:Y:S01]  /*d940*/  FFMA.FTZ R141, R67, R9.reuse, -R82.reuse ;  /* 0x00000009438d7223 */ /* 0x180fe20000010852 */
[----:B------:R-:W-:Y:S01]  /*d950*/  FFMA.FTZ R67, R70, R9, -R82 ;  /* 0x0000000946437223 */ /* 0x000fe20000010852 */
[----:B------:R-:W-:Y:S01]  /*d960*/  FSEL R70, R10, RZ, P3 ;  /* 0x000000ff0a467208 */ /* 0x000fe20001800000 */
[----:B------:R-:W-:-:S04]  /*d970*/  VIADD R46, R8, 0x300 ;  /* 0x00000300082e7836 */ /* 0x000fc80000000000 */
[----:B------:R-:W-:Y:S01]  /*d980*/  FADD.FTZ R70, -R70, R13 ;  /* 0x0000000d46467221 */ /* 0x000fe20000010100 */
[----:B------:R-:W-:Y:S01]  /*d990*/  R2UR UR10, R46 ;  /* 0x000000002e0a72ca */ /* 0x000fe200000e0000 */
[----:B------:R-:W-:Y:S02]  /*d9a0*/  VIADD R46, R8, 0x380 ;  /* 0x00000380082e7836 */ /* 0x000fe40000000000 */
[----:B------:R-:W-:Y:S02]  /*d9b0*/  FMUL.FTZ R8, R70, R9 ;  /* 0x0000000946087220 */ /* 0x000fe40000410000 */
[----:B------:R-:W2:Y:S01]  /*d9c0*/  LDL R70, [R1+0x34] ;  /* 0x0000340001467983 */ /* 0x000ea20000100800 */
[----:B------:R-:W-:-:S04]  /*d9d0*/  MOV R47, 0x40000040 ;  /* 0x40000040002f7802 */ /* 0x000fc80000000f00 */
[----:B------:R-:W-:Y:S01]  /*d9e0*/  R2UR UR11, R47 ;  /* 0x000000002f0b72ca */ /* 0x000fe200000e0000 */
[----:B------:R-:W-:Y:S02]  /*d9f0*/  WARPGROUP.DEPBAR.LE gsb0, 0x0 ;  /* 0x00008000000079c5 */ /* 0x000fe40000010000 */
[----:B------:R-:W-:-:S10]  /*da00*/  WARPGROUP.ARRIVE ;  /* 0x00000000000079c5 */ /* 0x000fd40000000000 */
[----:B------:R-:W-:Y:S01]  /*da10*/  HGMMA.64x64x16.F32 R88, R124, gdesc[UR8].tnspB, R88, gsb0 ;  /* 0x40e000087c587df0 */ /* 0x000fe20008000858 */
[----:B------:R-:W-:-:S05]  /*da20*/  FSEL R47, R11, RZ, P4 ;  /* 0x000000ff0b2f7208 */ /* 0x000fca0002000000 */
[----:B------:R-:W-:Y:S01]  /*da30*/  FADD.FTZ R13, -R47, R15 ;  /* 0x0000000f2f0d7221 */ /* 0x000fe20000010100 */
[----:B------:R-:W-:Y:S01]  /*da40*/  IMAD.MOV.U32 R47, RZ, RZ, 0x40000040 ;  /* 0x40000040ff2f7424 */ /* 0x000fe200078e00ff */
[----:B------:R-:W-:-:S04]  /*da50*/  R2UR UR10, R46 ;  /* 0x000000002e0a72ca */ /* 0x000fc800000e0000 */
[----:B------:R-:W-:Y:S01]  /*da60*/  R2UR UR11, R47 ;  /* 0x000000002f0b72ca */ /* 0x000fe200000e0000 */
[----:B------:R-:W0:Y:S01]  /*da70*/  S2R R85, SR_TID.X ;  /* 0x0000000000557919 */ /* 0x000e220000002100 */
[-C--:B------:R-:W-:Y:S01]  /*da80*/  FFMA.FTZ R44, R44, R9.reuse, -R64 ;  /* 0x000000092c2c7223 */ /* 0x080fe20000010840 */
[-C--:B------:R-:W-:Y:S01]  /*da90*/  FFMA.FTZ R149, R76, R9.reuse, -R82 ;  /* 0x000000094c957223 */ /* 0x080fe20000010852 */
        /* <DEDUP_REMOVED lines=15> */
[----:B------:R-:W-:-:S02]  /*db90*/  WARPGROUP.DEPBAR.LE gsb0, 0x0 ;  /* 0x00008000000079c5 */ /* 0x000fc40000010000 */
[----:B------:R-:W-:-:S06]  /*dba0*/  WARPGROUP.ARRIVE ;  /* 0x00000000000079c5 */ /* 0x000fcc0000000000 */
[----:B------:R-:W-:Y:S01]  /*dbb0*/  HGMMA.64x64x16.F32 R88, R120, gdesc[UR8].tnspB, R88, gsb0 ;  /* 0x40e0000878587df0 */ /* 0x000fe20008000858 */
[-CC-:B------:R-:W-:Y:S01]  /*dbc0*/  FFMA.FTZ R29, R29, R9.reuse, -R64.reuse ;  /* 0x000000091d1d7223 */ /* 0x180fe20000010840 */
[-CC-:B------:R-:W-:Y:S01]  /*dbd0*/  FFMA.FTZ R30, R30, R9.reuse, -R64.reuse ;  /* 0x000000091e1e7223 */ /* 0x180fe20000010840 */
[-CC-:B------:R-:W-:Y:S01]  /*dbe0*/  FFMA.FTZ R31, R31, R9.reuse, -R64.reuse ;  /* 0x000000091f1f7223 */ /* 0x180fe20000010840 */
[-CC-:B------:R-:W-:Y:S01]  /*dbf0*/  FFMA.FTZ R33, R33, R9.reuse, -R64.reuse ;  /* 0x0000000921217223 */ /* 0x180fe20000010840 */
[-CC-:B------:R-:W-:Y:S01]  /*dc00*/  FFMA.FTZ R34, R34, R9.reuse, -R64.reuse ;  /* 0x0000000922227223 */ /* 0x180fe20000010840 */
[-C--:B------:R-:W-:Y:S01]  /*dc10*/  FFMA.FTZ R35, R35, R9.reuse, -R64 ;  /* 0x0000000923237223 */ /* 0x080fe20000010840 */
[-CC-:B------:R-:W-:Y:S01]  /*dc20*/  FFMA.FTZ R64, R77, R9.reuse, -R82.reuse ;  /* 0x000000094d407223 */ /* 0x180fe20000010852 */
[----:B------:R-:W-:Y:S01]  /*dc30*/  MUFU.EX2 R44, R44 ;  /* 0x0000002c002c7308 */ /* 0x000fe20000000800 */
[----:B------:R-:W-:-:S07]  /*dc40*/  FFMA.FTZ R151, R78, R9, -R82 ;  /* 0x000000094e977223 */ /* 0x000fce0000010852 */
[----:B------:R-:W1:Y:S01]  /*dc50*/  MUFU.EX2 R8, R8 ;  /* 0x0000000800087308 */ /* 0x000e620000000800 */
[----:B------:R-:W-:-:S07]  /*dc60*/  FFMA.FTZ R76, R79, R9, -R82 ;  /* 0x000000094f4c7223 */ /* 0x000fce0000010852 */
[----:B------:R-:W-:Y:S08]  /*dc70*/  MUFU.EX2 R149, R149 ;  /* 0x0000009500957308 */ /* 0x000ff00000000800 */
[----:B------:R-:W3:Y:S01]  /*dc80*/  MUFU.EX2 R13, R13 ;  /* 0x0000000d000d7308 */ /* 0x000ee20000000800 */
[----:B0-----:R-:W-:-:S07]  /*dc90*/  SHF.R.U32.HI R84, RZ, 0x7, R85 ;  /* 0x00000007ff547819 */ /* 0x001fce0000011655 */
[----:B------:R-:W0:Y:S01]  /*dca0*/  MUFU.EX2 R148, R148 ;  /* 0x0000009400947308 */ /* 0x000e220000000800 */
[----:B------:R-:W-:-:S07]  /*dcb0*/  FFMA.FTZ R145, R80, R9, -R82 ;  /* 0x0000000950917223 */ /* 0x000fce0000010852 */
[----:B------:R-:W4:Y:S01]  /*dcc0*/  MUFU.EX2 R64, R64 ;  /* 0x0000004000407308 */ /* 0x000f220000000800 */
[----:B------:R-:W-:-:S07]  /*dcd0*/  @!P1 IMAD R46, R18, 0x8, R2 ;  /* 0x00000008122e9824 */ /* 0x000fce00078e0202 */
[----:B------:R-:W5:Y:S01]  /*dce0*/  MUFU.EX2 R150, R150 ;  /* 0x0000009600967308 */ /* 0x000f620000000800 */
[----:B------:R-:W-:Y:S02]  /*dcf0*/  VIADD R15, R84, 0x9 ;  /* 0x00000009540f7836 */ /* 0x000fe40000000000 */
[----:B------:R-:W-:-:S05]  /*dd00*/  FFMA.FTZ R63, R63, R9, -R82 ;  /* 0x000000093f3f7223 */ /* 0x000fca0000010852 */
[----:B------:R-:W5:Y:S01]  /*dd10*/  MUFU.EX2 R151, R151 ;  /* 0x0000009700977308 */ /* 0x000f620000000800 */
[----:B------:R-:W-:Y:S01]  /*dd20*/  ISETP.GE.U32.AND P3, PT, R85, 0x180, PT ;  /* 0x000001805500780c */ /* 0x000fe20003f66070 */
[----:B-1----:R-:W-:Y:S01]  /*dd30*/  FFMA.FTZ R3, R8, R3, R44 ;  /* 0x0000000308037223 */ /* 0x002fe2000001002c */
[----:B------:R-:W-:-:S05]  /*dd40*/  @!P1 IADD3 R46, R46, 0x16840, RZ ;  /* 0x000168402e2e9810 */ /* 0x000fca0007ffe0ff */
[----:B------:R-:W1:Y:S01]  /*dd50*/  MUFU.EX2 R45, R45 ;  /* 0x0000002d002d7308 */ /* 0x000e620000000800 */
[----:B---3--:R-:W-:Y:S01]  /*dd60*/  FFMA.FTZ R0, R13, R0, R149 ;  /* 0x000000000d007223 */ /* 0x008fe20000010095 */
[----:B------:R-:W-:-:S06]  /*dd70*/  FFMA.FTZ R147, R65, R9, -R82 ;  /* 0x0000000941937223 */ /* 0x000fcc0000010852 */
[----:B------:R-:W3:Y:S01]  /*dd80*/  MUFU.EX2 R76, R76 ;  /* 0x0000004c004c7308 */ /* 0x000ee20000000800 */
[----:B------:R-:W-:Y:S01]  /*dd90*/  SEL R47, R15, 0x9, !P3 ;  /* 0x000000090f2f7807 */ /* 0x000fe20005800000 */
[----:B------:R-:W-:Y:S01]  /*dda0*/  @!P1 IMAD R14, R14, 0x8, R2 ;  /* 0x000000080e0e9824 */ /* 0x000fe200078e0202 */
[----:B------:R-:W-:-:S05]  /*ddb0*/  @!P1 PRMT R46, RZ, 0x654, R46 ;  /* 0x00000654ff2e9816 */ /* 0x000fca000000002e */
[----:B------:R-:W-:Y:S01]  /*ddc0*/  MUFU.EX2 R43, R43 ;  /* 0x0000002b002b7308 */ /* 0x000fe20000000800 */
[----:B0-----:R-:W-:Y:S01]  /*ddd0*/  FADD.FTZ R3, R148, R3 ;  /* 0x0000000394037221 */ /* 0x001fe20000010000 */
[----:B----4-:R-:W-:-:S06]  /*dde0*/  FADD.FTZ R0, R64, R0 ;  /* 0x0000000040007221 */ /* 0x010fcc0000010000 */
[----:B------:R-:W0:Y:S01]  /*ddf0*/  MUFU.EX2 R145, R145 ;  /* 0x0000009100917308 */ /* 0x000e220000000800 */
[----:B------:R-:W-:Y:S01]  /*de00*/  FFMA.FTZ R65, R66, R9, -R82 ;  /* 0x0000000942417223 */ /* 0x000fe20000010852 */
[----:B------:R-:W-:Y:S02]  /*de10*/  WARPGROUP.DEPBAR.LE gsb0, 0x0 ;  /* 0x00008000000079c5 */ /* 0x000fe40000010000 */
[----:B------:R-:W-:Y:S01]  /*de20*/  @!P1 VIADD R14, R14, 0x16860 ;  /* 0x000168600e0e9836 */ /* 0x000fe20000000000 */
[----:B------:R4:W-:Y:S06]  /*de30*/  BAR.ARV R47, 0x100 ;  /* 0x0004002f0000751d */ /* 0x0009ec0000002000 */
[----:B------:R-:W4:Y:S01]  /*de40*/  MUFU.EX2 R63, R63 ;  /* 0x0000003f003f7308 */ /* 0x000f220000000800 */
[----:B------:R1:W-:Y:S01]  /*de50*/  @!P1 SYNCS.ARRIVE.TRANS64.RED.A1T0 RZ, [R46+URZ], RZ ;  /* 0x000000ff2eff99a7 */ /* 0x0003e2000810043f */
[----:B-----5:R-:W-:Y:S01]  /*de60*/  FADD.FTZ R3, R150, R3 ;  /* 0x0000000396037221 */ /* 0x020fe20000010000 */
[----:B------:R-:W-:-:S05]  /*de70*/  @!P1 PRMT R14, RZ, 0x654, R14 ;  /* 0x00000654ff0e9816 */ /* 0x000fca000000000e */
[----:B------:R-:W5:Y:S01]  /*de80*/  MUFU.EX2 R42, R42 ;  /* 0x0000002a002a7308 */ /* 0x000f620000000800 */
[----:B-1----:R-:W-:Y:S01]  /*de90*/  FADD.FTZ R46, R151, R0 ;  /* 0x00000000972e7221 */ /* 0x002fe20000010000 */
[----:B------:R-:W-:-:S06]  /*dea0*/  FADD.FTZ R3, R45, R3 ;  /* 0x000000032d037221 */ /* 0x000fcc0000010000 */
[----:B------:R-:W1:Y:S01]  /*deb0*/  MUFU.EX2 R147, R147 ;  /* 0x0000009300937308 */ /* 0x000e620000000800 */
[----:B---3--:R-:W-:Y:S01]  /*dec0*/  FADD.FTZ R46, R76, R46 ;  /* 0x0000002e4c2e7221 */ /* 0x008fe20000010000 */
[----:B------:R-:W-:Y:S01]  /*ded0*/  FFMA.FTZ R66, R68, R9, -R82 ;  /* 0x0000000944427223 */ /* 0x000fe20000010852 */
[----:B------:R3:W-:Y:S05]  /*dee0*/  @!P1 SYNCS.ARRIVE.TRANS64.RED.A1T0 RZ, [R14+URZ], RZ ;  /* 0x000000ff0eff99a7 */ /* 0x0007ea000810043f */
[----:B------:R-:W1:Y:S01]  /*def0*/  MUFU.EX2 R146, R146 ;  /* 0x0000009200927308 */ /* 0x000e620000000800 */
[----:B0-----:R-:W-:Y:S01]  /*df00*/  FADD.FTZ R46, R145, R46 ;  /* 0x0000002e912e7221 */ /* 0x001fe20000010000 */
[----:B---3--:R-:W-:-:S06]  /*df10*/  FADD.FTZ R14, R43, R3 ;  /* 0x000000032b0e7221 */ /* 0x008fcc0000010000 */
[----:B------:R-:W0:Y:S01]  /*df20*/  MUFU.EX2 R65, R65 ;  /* 0x0000004100417308 */ /* 0x000e220000000800 */
[----:B------:R-:W-:Y:S01]  /*df30*/  FFMA.FTZ R143, R69, R9, -R82 ;  /* 0x00000009458f7223 */ /* 0x000fe20000010852 */
[----:B------:R-:W-:Y:S01]  /*df40*/  FADD.FTZ R14, R144, R14 ;  /* 0x0000000e900e7221 */ /* 0x000fe20000010000 */
[----:B----4-:R-:W-:-:S05]  /*df50*/  FADD.FTZ R46, R63, R46 ;  /* 0x0000002e3f2e7221 */ /* 0x010fca0000010000 */
[----:B------:R-:W3:Y:S01]  /*df60*/  MUFU.EX2 R141, R141 ;  /* 0x0000008d008d7308 */ /* 0x000ee20000000800 */
[----:B-----5:R-:W-:Y:S01]  /*df70*/  FADD.FTZ R47, R42, R14 ;  /* 0x0000000e2a2f7221 */ /* 0x020fe20000010000 */
[----:B-1----:R-:W-:-:S06]  /*df80*/  FADD.FTZ R46, R147, R46 ;  /* 0x0000002e932e7221 */ /* 0x002fcc0000010000 */
[----:B------:R-:W1:Y:S01]  /*df90*/  MUFU.EX2 R41, R41 ;  /* 0x0000002900297308 */ /* 0x000e620000000800 */
        /* <DEDUP_REMOVED lines=8> */
[----:B---3--:R-:W-:-:S06]  /*e020*/  FADD.FTZ R46, R141, R46 ;  /* 0x0000002e8d2e7221 */ /* 0x008fcc0000010000 */
[----:B------:R-:W3:Y:S01]  /*e030*/  MUFU.EX2 R40, R40 ;  /* 0x0000002800287308 */ /* 0x000ee20000000800 */
        /* <DEDUP_REMOVED lines=8> */
[----:B-----5:R-:W-:-:S06]  /*e0c0*/  FADD.FTZ R46, R143, R46 ;  /* 0x0000002e8f2e7221 */ /* 0x020fcc0000010000 */
[----:B------:R-:W0:Y:S01]  /*e0d0*/  MUFU.EX2 R39, R39 ;  /* 0x0000002700277308 */ /* 0x000e220000000800 */
[----:B------:R-:W-:-:S07]  /*e0e0*/  FFMA.FTZ R133, R75, R9, -R82 ;  /* 0x000000094b857223 */ /* 0x000fce0000010852 */
[----:B------:R-:W5:Y:S01]  /*e0f0*/  MUFU.EX2 R68, R68 ;  /* 0x0000004400447308 */ /* 0x000f620000000800 */
[----:B---3--:R-:W-:Y:S01]  /*e100*/  FADD.FTZ R47, R40, R47 ;  /* 0x0000002f282f7221 */ /* 0x008fe20000010000 */
[----:B------:R-:W-:-:S06]  /*e110*/  FADD.FTZ R46, R67, R46 ;  /* 0x0000002e432e7221 */ /* 0x000fcc0000010000 */
[----:B------:R-:W3:Y:S08]  /*e120*/  MUFU.EX2 R138, R138 ;  /* 0x0000008a008a7308 */ /* 0x000ef00000000800 */
[----:B------:R-:W2:Y:S01]  /*e130*/  MUFU.EX2 R139, R139 ;  /* 0x0000008b008b7308 */ /* 0x000ea20000000800 */
[----:B------:R-:W-:Y:S01]  /*e140*/  FFMA.FTZ R48, R48, R9, -R82 ;  /* 0x0000000930307223 */ /* 0x000fe20000010852 */
[----:B-1----:R-:W-:-:S06]  /*e150*/  FADD.FTZ R47, R136, R47 ;  /* 0x0000002f882f7221 */ /* 0x002fcc0000010000 */
[----:B------:R-:W1:Y:S01]  /*e160*/  MUFU.EX2 R38, R38 ;  /* 0x0000002600267308 */ /* 0x000e620000000800 */
[----:B----4-:R-:W-:Y:S01]  /*e170*/  FADD.FTZ R46, R137, R46 ;  /* 0x0000002e892e7221 */ /* 0x010fe20000010000 */
[----:B------:R-:W-:-:S06]  /*e180*/  FFMA.FTZ R135, R49, R9, -R82 ;  /* 0x0000000931877223 */ /* 0x000fcc0000010852 */
[----:B------:R-:W4:Y:S01]  /*e190*/  MUFU.EX2 R69, R69 ;  /* 0x0000004500457308 */ /* 0x000f220000000800 */
[----:B0-----:R-:W-:Y:S01]  /*e1a0*/  FADD.FTZ R47, R39, R47 ;  /* 0x0000002f272f7221 */ /* 0x001fe20000010000 */
[----:B-----5:R-:W-:-:S06]  /*e1b0*/  FADD.FTZ R46, R68, R46 ;  /* 0x0000002e442e7221 */ /* 0x020fcc0000010000 */
[----:B------:R-:W0:Y:S08]  /*e1c0*/  MUFU.EX2 R132, R132 ;  /* 0x0000008400847308 */ /* 0x000e300000000800 */
[----:B------:R-:W5:Y:S01]  /*e1d0*/  MUFU.EX2 R133, R133 ;  /* 0x0000008500857308 */ /* 0x000f620000000800 */
[----:B------:R-:W-:Y:S01]  /*e1e0*/  FFMA.FTZ R50, R50, R9, -R82 ;  /* 0x0000000932327223 */ /* 0x000fe20000010852 */
[----:B---3--:R-:W-:-:S06]  /*e1f0*/  FADD.FTZ R47, R138, R47 ;  /* 0x0000002f8a2f7221 */ /* 0x008fcc0000010000 */
[----:B------:R-:W3:Y:S01]  /*e200*/  MUFU.EX2 R37, R37 ;  /* 0x0000002500257308 */ /* 0x000ee20000000800 */
[----:B--2---:R-:W-:Y:S01]  /*e210*/  FADD.FTZ R46, R139, R46 ;  /* 0x0000002e8b2e7221 */ /* 0x004fe20000010000 */
[----:B------:R-:W-:-:S06]  /*e220*/  FFMA.FTZ R129, R51, R9, -R82 ;  /* 0x0000000933817223 */ /* 0x000fcc0000010852 */
[----:B------:R-:W2:Y:S01]  /*e230*/  MUFU.EX2 R15, R48 ;  /* 0x00000030000f7308 */ /* 0x000ea20000000800 */
[----:B-1----:R-:W-:Y:S01]  /*e240*/  FADD.FTZ R47, R38, R47 ;  /* 0x0000002f262f7221 */ /* 0x002fe20000010000 */
[----:B----4-:R-:W-:-:S06]  /*e250*/  FADD.FTZ R46, R69, R46 ;  /* 0x0000002e452e7221 */ /* 0x010fcc0000010000 */
[----:B------:R-:W1:Y:S01]  /*e260*/  MUFU.EX2 R134, R134 ;  /* 0x0000008600867308 */ /* 0x000e620000000800 */
[----:B------:R-:W-:-:S07]  /*e270*/  FFMA.FTZ R3, R52, R9, -R82 ;  /* 0x0000000934037223 */ /* 0x000fce0000010852 */
[----:B------:R-:W4:Y:S01]  /*e280*/  MUFU.EX2 R135, R135 ;  /* 0x0000008700877308 */ /* 0x000f220000000800 */
[----:B------:R-:W-:Y:S01]  /*e290*/  F2FP.F16.F32.PACK_AB R148, R148, R44 ;  /* 0x0000002c9494723e */ /* 0x000fe200000000ff */
[----:B0-----:R-:W-:-:S06]  /*e2a0*/  FADD.FTZ R44, R132, R47 ;  /* 0x0000002f842c7221 */ /* 0x001fcc0000010000 */
[----:B------:R-:W0:Y:S01]  /*e2b0*/  MUFU.EX2 R36, R36 ;  /* 0x0000002400247308 */ /* 0x000e220000000800 */
[----:B-----5:R-:W-:Y:S01]  /*e2c0*/  FADD.FTZ R46, R133, R46 ;  /* 0x0000002e852e7221 */ /* 0x020fe20000010000 */
[----:B------:R-:W-:-:S06]  /*e2d0*/  FFMA.FTZ R131, R53, R9, -R82 ;  /* 0x0000000935837223 */ /* 0x000fcc0000010852 */
[----:B------:R-:W5:Y:S01]  /*e2e0*/  MUFU.EX2 R0, R50 ;  /* 0x0000003200007308 */ /* 0x000f620000000800 */
[----:B------:R-:W-:Y:S01]  /*e2f0*/  F2FP.F16.F32.PACK_AB R150, R45, R150 ;  /* 0x000000962d96723e */ /* 0x000fe200000000ff */
[----:B---3--:R-:W-:-:S06]  /*e300*/  FADD.FTZ R45, R37, R44 ;  /* 0x0000002c252d7221 */ /* 0x008fcc0000010000 */
[----:B------:R-:W3:Y:S01]  /*e310*/  MUFU.EX2 R24, R24 ;  /* 0x0000001800187308 */ /* 0x000ee20000000800 */
[----:B--2---:R-:W-:Y:S01]  /*e320*/  FADD.FTZ R46, R15, R46 ;  /* 0x0000002e0f2e7221 */ /* 0x004fe20000010000 */
[----:B------:R-:W-:-:S06]  /*e330*/  FFMA.FTZ R14, R54, R9, -R82 ;  /* 0x00000009360e7223 */ /* 0x000fcc0000010852 */
[----:B------:R-:W2:Y:S01]  /*e340*/  MUFU.EX2 R129, R129 ;  /* 0x0000008100817308 */ /* 0x000ea20000000800 */
[----:B------:R-:W-:Y:S01]  /*e350*/  F2FP.F16.F32.PACK_AB R140, R41, R140 ;  /* 0x0000008c298c723e */ /* 0x000fe200000000ff */
[----:B-1----:R-:W-:-:S06]  /*e360*/  FADD.FTZ R45, R134, R45 ;  /* 0x0000002d862d7221 */ /* 0x002fcc0000010000 */
[----:B------:R-:W1:Y:S01]  /*e370*/  MUFU.EX2 R25, R25 ;  /* 0x0000001900197308 */ /* 0x000e620000000800 */
[----:B----4-:R-:W-:Y:S01]  /*e380*/  FADD.FTZ R41, R135, R46 ;  /* 0x0000002e87297221 */ /* 0x010fe20000010000 */
[----:B------:R-:W-:-:S06]  /*e390*/  FFMA.FTZ R125, R55, R9, -R82 ;  /* 0x00000009377d7223 */ /* 0x000fcc0000010852 */
[----:B------:R-:W4:Y:S01]  /*e3a0*/  MUFU.EX2 R3, R3 ;  /* 0x0000000300037308 */ /* 0x000f220000000800 */
[----:B------:R-:W-:Y:S01]  /*e3b0*/  F2FP.F16.F32.PACK_AB R142, R40, R142 ;  /* 0x0000008e288e723e */ /* 0x000fe200000000ff */
[----:B0-----:R-:W-:-:S06]  /*e3c0*/  FADD.FTZ R45, R36, R45 ;  /* 0x0000002d242d7221 */ /* 0x001fcc0000010000 */
[----:B------:R-:W0:Y:S01]  /*e3d0*/  MUFU.EX2 R26, R26 ;  /* 0x0000001a001a7308 */ /* 0x000e220000000800 */
[----:B-----5:R-:W-:-:S07]  /*e3e0*/  FADD.FTZ R40, R0, R41 ;  /* 0x0000002900287221 */ /* 0x020fce0000010000 */
[----:B------:R-:W5:Y:S01]  /*e3f0*/  MUFU.EX2 R131, R131 ;  /* 0x0000008300837308 */ /* 0x000f620000000800 */
[----:B------:R-:W-:Y:S01]  /*e400*/  F2FP.F16.F32.PACK_AB R146, R146, R42 ;  /* 0x0000002a9292723e */ /* 0x000fe200000000ff */
[----:B------:R-:W-:Y:S01]  /*e410*/  FFMA.FTZ R56, R56, R9, -R82 ;  /* 0x0000000938387223 */ /* 0x000fe20000010852 */
[----:B---3--:R-:W-:-:S05]  /*e420*/  FADD.FTZ R42, R24, R45 ;  /* 0x0000002d182a7221 */ /* 0x008fca0000010000 */
[----:B------:R-:W3:Y:S01]  /*e430*/  MUFU.EX2 R27, R27 ;  /* 0x0000001b001b7308 */ /* 0x000ee20000000800 */
[----:B--2---:R-:W-:Y:S01]  /*e440*/  FADD.FTZ R40, R129, R40 ;  /* 0x0000002881287221 */ /* 0x004fe20000010000 */
[----:B------:R-:W-:-:S06]  /*e450*/  FFMA.FTZ R57, R57, R9, -R82 ;  /* 0x0000000939397223 */ /* 0x000fcc0000010852 */
[----:B------:R-:W2:Y:S01]  /*e460*/  MUFU.EX2 R14, R14 ;  /* 0x0000000e000e7308 */ /* 0x000ea20000000800 */
[----:B------:R-:W-:Y:S02]  /*e470*/  F2FP.F16.F32.PACK_AB R144, R144, R43 ;  /* 0x0000002b9090723e */ /* 0x000fe400000000ff */
[----:B------:R-:W-:-:S05]  /*e480*/  F2FP.F16.F32.PACK_AB R136, R39, R136 ;  /* 0x000000882788723e */ /* 0x000fca00000000ff */
[----:B------:R-:W2:Y:S01]  /*e490*/  MUFU.EX2 R28, R28 ;  /* 0x0000001c001c7308 */ /* 0x000ea20000000800 */
[----:B-1----:R-:W-:Y:S01]  /*e4a0*/  FADD.FTZ R39, R25, R42 ;  /* 0x0000002a19277221 */ /* 0x002fe20000010000 */
[----:B----4-:R-:W-:-:S06]  /*e4b0*/  FADD.FTZ R40, R3, R40 ;  /* 0x0000002803287221 */ /* 0x010fcc0000010000 */
[----:B------:R-:W1:Y:S01]  /*e4c0*/  MUFU.EX2 R125, R125 ;  /* 0x0000007d007d7308 */ /* 0x000e620000000800 */
[----:B------:R-:W-:Y:S01]  /*e4d0*/  FFMA.FTZ R58, R58, R9, -R82 ;  /* 0x000000093a3a7223 */ /* 0x000fe20000010852 */
[----:B------:R-:W-:Y:S01]  /*e4e0*/  F2FP.F16.F32.PACK_AB R138, R38, R138 ;  /* 0x0000008a268a723e */ /* 0x000fe200000000ff */
[----:B0-----:R-:W-:-:S05]  /*e4f0*/  FADD.FTZ R38, R26, R39 ;  /* 0x000000271a267221 */ /* 0x001fca0000010000 */
[----:B------:R-:W0:Y:S01]  /*e500*/  MUFU.EX2 R29, R29 ;  /* 0x0000001d001d7308 */ /* 0x000e220000000800 */
[----:B-----5:R-:W-:Y:S01]  /*e510*/  FADD.FTZ R39, R131, R40 ;  /* 0x0000002883277221 */ /* 0x020fe20000010000 */
[----:B------:R-:W-:-:S06]  /*e520*/  FFMA.FTZ R59, R59, R9, -R82 ;  /* 0x000000093b3b7223 */ /* 0x000fcc0000010852 */
[----:B------:R-:W4:Y:S01]  /*e530*/  MUFU.EX2 R43, R56 ;  /* 0x00000038002b7308 */ /* 0x000f220000000800 */
[----:B------:R-:W-:Y:S01]  /*e540*/  F2FP.F16.F32.PACK_AB R132, R37, R132 ;  /* 0x000000842584723e */ /* 0x000fe200000000ff */
[----:B---3--:R-:W-:-:S06]  /*e550*/  FADD.FTZ R37, R27, R38 ;  /* 0x000000261b257221 */ /* 0x008fcc0000010000 */
[----:B------:R-:W3:Y:S01]  /*e560*/  MUFU.EX2 R30, R30 ;  /* 0x0000001e001e7308 */ /* 0x000ee20000000800 */
[----:B--2---:R-:W-:Y:S01]  /*e570*/  FADD.FTZ R38, R14, R39 ;  /* 0x000000270e267221 */ /* 0x004fe20000010000 */
[----:B------:R-:W-:-:S06]  /*e580*/  FFMA.FTZ R60, R60, R9, -R82 ;  /* 0x000000093c3c7223 */ /* 0x000fcc0000010852 */
[----:B------:R-:W2:Y:S01]  /*e590*/  MUFU.EX2 R57, R57 ;  /* 0x0000003900397308 */ /* 0x000ea20000000800 */
[----:B------:R-:W-:Y:S01]  /*e5a0*/  FADD.FTZ R40, R28, R37 ;  /* 0x000000251c287221 */ /* 0x000fe20000010000 */
[----:B-1----:R-:W-:-:S06]  /*e5b0*/  FADD.FTZ R38, R125, R38 ;  /* 0x000000267d267221 */ /* 0x002fcc0000010000 */
[----:B------:R-:W1:Y:S01]  /*e5c0*/  MUFU.EX2 R31, R31 ;  /* 0x0000001f001f7308 */ /* 0x000e620000000800 */
[----:B------:R-:W-:-:S07]  /*e5d0*/  FFMA.FTZ R61, R61, R9, -R82 ;  /* 0x000000093d3d7223 */ /* 0x000fce0000010852 */
[----:B------:R-:W5:Y:S01]  /*e5e0*/  MUFU.EX2 R58, R58 ;  /* 0x0000003a003a7308 */ /* 0x000f620000000800 */
[----:B------:R-:W-:Y:S01]  /*e5f0*/  F2FP.F16.F32.PACK_AB R133, R15, R133 ;  /* 0x000000850f85723e */ /* 0x000fe200000000ff */
[----:B0-----:R-:W-:-:S06]  /*e600*/  FADD.FTZ R15, R29, R40 ;  /* 0x000000281d0f7221 */ /* 0x001fcc0000010000 */
[----:B------:R-:W0:Y:S01]  /*e610*/  MUFU.EX2 R32, R32 ;  /* 0x0000002000207308 */ /* 0x000e220000000800 */
[----:B----4-:R-:W-:Y:S01]  /*e620*/  FADD.FTZ R38, R43, R38 ;  /* 0x000000262b267221 */ /* 0x010fe20000010000 */
[----:B------:R-:W-:-:S06]  /*e630*/  FFMA.FTZ R62, R62, R9, -R82 ;  /* 0x000000093e3e7223 */ /* 0x000fcc0000010852 */
[----:B------:R-:W4:Y:S01]  /*e640*/  MUFU.EX2 R59, R59 ;  /* 0x0000003b003b7308 */ /* 0x000f220000000800 */
[----:B------:R-:W-:Y:S01]  /*e650*/  F2FP.F16.F32.PACK_AB R135, R0, R135 ;  /* 0x000000870087723e */ /* 0x000fe200000000ff */
[----:B---3--:R-:W-:Y:S01]  /*e660*/  FADD.FTZ R0, R30, R15 ;  /* 0x0000000f1e007221 */ /* 0x008fe20000010000 */
[----:B------:R-:W-:-:S05]  /*e670*/  F2FP.F16.F32.PACK_AB R129, R3, R129 ;  /* 0x000000810381723e */ /* 0x000fca00000000ff */
[----:B------:R-:W3:Y:S01]  /*e680*/  MUFU.EX2 R33, R33 ;  /* 0x0000002100217308 */ /* 0x000ee20000000800 */
[----:B--2---:R-:W-:-:S07]  /*e690*/  FADD.FTZ R3, R57, R38 ;  /* 0x0000002639037221 */ /* 0x004fce0000010000 */
[----:B------:R-:W2:Y:S01]  /*e6a0*/  MUFU.EX2 R60, R60 ;  /* 0x0000003c003c7308 */ /* 0x000ea20000000800 */
[----:B-1----:R-:W-:Y:S01]  /*e6b0*/  FADD.FTZ R15, R31, R0 ;  /* 0x000000001f0f7221 */ /* 0x002fe20000010000 */
[----:B-----5:R-:W-:-:S06]  /*e6c0*/  FADD.FTZ R0, R58, R3 ;  /* 0x000000033a007221 */ /* 0x020fcc0000010000 */
[----:B------:R-:W1:Y:S01]  /*e6d0*/  MUFU.EX2 R34, R34 ;  /* 0x0000002200227308 */ /* 0x000e620000000800 */
[----:B------:R-:W-:-:S07]  /*e6e0*/  ISETP.GT.AND P3, PT, R12, R70, PT ;  /* 0x000000460c00720c */ /* 0x000fce0003f64270 */
[----:B------:R-:W5:Y:S01]  /*e6f0*/  MUFU.EX2 R61, R61 ;  /* 0x0000003d003d7308 */ /* 0x000f620000000800 */
[----:B------:R-:W-:Y:S01]  /*e700*/  F2FP.F16.F32.PACK_AB R131, R14, R131 ;  /* 0x000000830e83723e */ /* 0x000fe200000000ff */
[----:B0-----:R-:W-:-:S06]  /*e710*/  FADD.FTZ R14, R32, R15 ;  /* 0x0000000f200e7221 */ /* 0x001fcc0000010000 */
[----:B------:R-:W0:Y:S01]  /*e720*/  MUFU.EX2 R35, R35 ;  /* 0x0000002300237308 */ /* 0x000e220000000800 */
[----:B----4-:R-:W-:-:S07]  /*e730*/  FADD.FTZ R3, R59, R0 ;  /* 0x000000003b037221 */ /* 0x010fce0000010000 */
[----:B------:R-:W4:Y:S01]  /*e740*/  MUFU.EX2 R62, R62 ;  /* 0x0000003e003e7308 */ /* 0x000f220000000800 */
[----:B---3--:R-:W-:Y:S01]  /*e750*/  FADD.FTZ R15, R33, R14 ;  /* 0x0000000e210f7221 */ /* 0x008fe20000010000 */
[----:B--2---:R-:W-:-:S03]  /*e760*/  FADD.FTZ R0, R60, R3 ;  /* 0x000000033c007221 */ /* 0x004fc60000010000 */
[----:B-1----:R-:W-:Y:S01]  /*e770*/  FADD.FTZ R14, R34, R15 ;  /* 0x0000000f220e7221 */ /* 0x002fe20000010000 */
[----:B-----5:R-:W-:Y:S01]  /*e780*/  FADD.FTZ R0, R61, R0 ;  /* 0x000000003d007221 */ /* 0x020fe20000010000 */
        /* <DEDUP_REMOVED lines=34> */
[----:B----4-:R-:W-:Y:S01]  /*e9b0*/  FADD.FTZ R0, R62, R0 ;  /* 0x000000003e007221 */ /* 0x010fe20000010000 */
[----:B------:R-:W-:Y:S01]  /*e9c0*/  F2FP.F16.F32.PACK_AB R151, R76, R151 ;  /* 0x000000974c97723e */ /* 0x000fe200000000ff */
[----:B------:R-:W-:Y:S01]  /*e9d0*/  VIADD R12, R12, 0xffffffff ;  /* 0xffffffff0c0c7836 */ /* 0x000fe20000000000 */
        /* <DEDUP_REMOVED lines=20> */
[----:B------:R-:W-:Y:S01]  /*eb20*/  MOV R14, R18 ;  /* 0x00000012000e7202 */ /* 0x000fe20000000f00 */
[----:B------:R-:W-:Y:S06]  /*eb30*/  @P3 BRA `(.L_x_14520) ;  /* 0xffffffcc00a83947 */ /* 0x000fec000383ffff */
.L_x_14510:
[----:B------:R-:W2:Y:S02]  /*eb40*/  LDL R8, [R1+0x40] ;  /* 0x0000400001087983 */ /* 0x000ea40000100800 */
[----:B--2---:R-:W-:-:S13]  /*eb50*/  ISETP.GE.AND P2, PT, R12, R8, PT ;  /* 0x000000080c00720c */ /* 0x004fda0003f46270 */
[----:B------:R-:W-:Y:S05]  /*eb60*/  @!P2 BRA `(.L_x_14521) ;  /* 0x0000002400d0a947 */ /* 0x000fea0003800000 */
[----:B------:R-:W-:Y:S01]  /*eb70*/  IMAD.MOV.U32 R13, RZ, RZ, R11 ;  /* 0x000000ffff0d7224 */ /* 0x000fe200078e000b */
[----:B------:R-:W-:Y:S01]  /*eb80*/  MOV R8, R23 ;  /* 0x0000001700087202 */ /* 0x000fe20000000f00 */
[----:B------:R-:W-:Y:S02]  /*eb90*/  IMAD.MOV.U32 R15, RZ, RZ, R10 ;  /* 0x000000ffff0f7224 */ /* 0x000fe400078e000a */
[----:B------:R-:W-:-:S07]  /*eba0*/  IMAD.MOV.U32 R14, RZ, RZ, R18 ;  /* 0x000000ffff0e7224 */ /* 0x000fce00078e0012 */
.L_x_14531:
        /* <DEDUP_REMOVED lines=11> */
.L_x_14523:
[----:B------:R-:W-:Y:S01]  /*ec60*/  IMAD R9, R18, 0x8, R2 ;  /* 0x0000000812097824 */ /* 0x000fe200078e0202 */
[----:B------:R-:W-:-:S04]  /*ec70*/  SHF.L.U32 R10, R23, 0x1f, RZ ;  /* 0x0000001f170a7819 */ /* 0x000fc800000006ff */
[----:B------:R0:W1:Y:S01]  /*ec80*/  SYNCS.PHASECHK.TRANS64.TRYWAIT P3, [R9+URZ+0x16830], R10 ;  /* 0x0168300a090075a7 */ /* 0x000062000806017f */
[----:B------:R-:W-:Y:S05]  /*ec90*/  @!P0 BRA `(.L_x_14524) ;  /* 0x0000000000048947 */ /* 0x000fea0003800000 */
[----:B------:R-:W-:Y:S01]  /*eca0*/  BPT.TRAP 0x1 ;  /* 0x000000040000795c */ /* 0x000fe20000300000 */
.L_x_14524:
[----:B------:R-:W-:Y:S04]  /*ecb0*/  BSSY B0, `(.L_x_14522) ;  /* 0x0000004000007945 */ /* 0x000fe80003800000 */
[----:B-1----:R-:W-:Y:S05]  /*ecc0*/  @P3 BRA `(.L_x_14525) ;  /* 0x0000000000083947 */ /* 0x002fea0003800000 */
[----:B------:R-:W1:Y:S02]  /*ecd0*/  SYNCS.PHASECHK.TRANS64.TRYWAIT P3, [R9+URZ+0x16830], R10 ;  /* 0x0168300a090075a7 */ /* 0x000e64000806017f */
[----:B-1----:R-:W-:Y:S05]  /*ece0*/  @!P3 BRA `(.L_x_14526) ;  /* 0x000000d40054b947 */ /* 0x002fea0003800000 */
.L_x_14525:
[----:B------:R-:W-:Y:S05]  /*ecf0*/  BSYNC B0 ;  /* 0x0000000000007941 */ /* 0x000fea0003800000 */
.L_x_14522:
[----:B01----:R-:W2:Y:S01]  /*ed00*/  LDL R10, [R1+0x24] ;  /* 0x00002400010a7983 */ /* 0x003ea20000100800 */
[----:B------:R-:W0:Y:S01]  /*ed10*/  S2R R9, SR_TID.X ;  /* 0x0000000000097919 */ /* 0x000e220000002100 */
[----:B------:R-:W-:Y:S05]  /*ed20*/  WARPSYNC.ALL ;  /* 0x0000000000007948 */ /* 0x000fea0003800000 */
[----:B------:R-:W-:Y:S01]  /*ed30*/  IMAD.MOV.U32 R27, RZ, RZ, 0x40000040 ;  /* 0x40000040ff1b7424 */ /* 0x000fe200078e00ff */
[----:B0-----:R-:W-:-:S04]  /*ed40*/  SHF.R.U32.HI R9, RZ, 0x7, R9 ;  /* 0x00000007ff097819 */ /* 0x001fc80000011609 */
[----:B------:R-:W-:Y:S02]  /*ed50*/  IADD3 R9, R9, 0x8, RZ ;  /* 0x0000000809097810 */ /* 0x000fe40007ffe0ff */
[----:B------:R-:W-:Y:S02]  /*ed60*/  R2UR UR8, R4 ;  /* 0x00000000040872ca */ /* 0x000fe400000e0000 */
[----:B------:R-:W-:Y:S02]  /*ed70*/  R2UR UR9, R5 ;  /* 0x00000000050972ca */ /* 0x000fe400000e0000 */
[C---:B------:R-:W-:Y:S02]  /*ed80*/  R2UR UR11, R27.reuse ;  /* 0x000000001b0b72ca */ /* 0x040fe400000e0000 */
[----:B------:R-:W-:Y:S02]  /*ed90*/  MOV R25, 0x40000040 ;  /* 0x4000004000197802 */ /* 0x000fe40000000f00 */
[----:B------:R-:W-:-:S02]  /*eda0*/  R2UR UR23, R27 ;  /* 0x000000001b1772ca */ /* 0x000fc400000e0000 */
[----:B------:R-:W-:Y:S02]  /*edb0*/  R2UR UR15, R25 ;  /* 0x00000000190f72ca */ /* 0x000fe400000e0000 */
[----:B------:R-:W-:Y:S02]  /*edc0*/  R2UR UR12, R156 ;  /* 0x000000009c0c72ca */ /* 0x000fe400000e0000 */
[----:B------:R-:W-:Y:S01]  /*edd0*/  R2UR UR13, R157 ;  /* 0x000000009d0d72ca */ /* 0x000fe200000e0000 */
[----:B------:R0:W-:Y:S01]  /*ede0*/  BAR.SYNC.DEFER_BLOCKING R9, 0x100 ;  /* 0x000400090000751d */ /* 0x0001e20000010000 */
[----:B------:R-:W-:Y:S01]  /*edf0*/  IMAD.MOV.U32 R11, RZ, RZ, 0x40000040 ;  /* 0x40000040ff0b7424 */ /* 0x000fe200078e00ff */
[----:B------:R-:W-:Y:S02]  /*ee00*/  R2UR UR16, R20 ;  /* 0x00000000141072ca */ /* 0x000fe400000e0000 */
[----:B------:R-:W-:Y:S02]  /*ee10*/  R2UR UR17, R21 ;  /* 0x00000000151172ca */ /* 0x000fe400000e0000 */
[----:B------:R-:W-:Y:S01]  /*ee20*/  R2UR UR19, R11 ;  /* 0x000000000b1372ca */ /* 0x000fe200000e0000 */
[----:B--2---:R-:W-:-:S04]  /*ee30*/  IMAD R26, R18, 0x400, R10 ;  /* 0x00000400121a7824 */ /* 0x004fc800078e020a */
[C---:B------:R-:W-:Y:S01]  /*ee40*/  VIADD R24, R26.reuse, 0x2 ;  /* 0x000000021a187836 */ /* 0x040fe20000000000 */
[C---:B------:R-:W-:Y:S01]  /*ee50*/  R2UR UR10, R26.reuse ;  /* 0x000000001a0a72ca */ /* 0x040fe200000e0000 */
        /* <DEDUP_REMOVED lines=22> */
.L_x_14528:
[----:B------:R-:W-:Y:S01]  /*efc0*/  SHF.L.U32 R8, R8, 0x1f, RZ ;  /* 0x0000001f08087819 */ /* 0x000fe200000006ff */
[----:B------:R-:W-:-:S04]  /*efd0*/  IMAD R9, R14, 0x8, R2 ;  /* 0x000000080e097824 */ /* 0x000fc800078e0202 */
[----:B------:R0:W1:Y:S01]  /*efe0*/  SYNCS.PHASECHK.TRANS64.TRYWAIT P2, [R9+URZ+0x16850], R8 ;  /* 0x01685008090075a7 */ /* 0x000062000804017f */
[----:B------:R-:W-:Y:S05]  /*eff0*/  @!P0 BRA `(.L_x_14529) ;  /* 0x0000000000048947 */ /* 0x000fea0003800000 */
[----:B------:R-:W-:Y:S01]  /*f000*/  BPT.TRAP 0x1 ;  /* 0x000000040000795c */ /* 0x000fe20000300000 */
.L_x_14529:
[----:B-1----:R-:W-:Y:S05]  /*f010*/  @P2 BRA `(.L_x_14527) ;  /* 0x0000000000082947 */ /* 0x002fea0003800000 */
[----:B------:R-:W1:Y:S02]  /*f020*/  SYNCS.PHASECHK.TRANS64.TRYWAIT P2, [R9+URZ+0x16850], R8 ;  /* 0x01685008090075a7 */ /* 0x000e64000804017f */
[----:B-1----:R-:W-:Y:S05]  /*f030*/  @!P2 BRA `(.L_x_14530) ;  /* 0x000000d00094a947 */ /* 0x002fea0003800000 */
.L_x_14527:
        /* <DEDUP_REMOVED lines=17> */
[----:B------:R-:W-:Y:S02]  /*f150*/  R2UR UR10, R8 ;  /* 0x00000000080a72ca */ /* 0x000fe400000e0000 */
[----:B------:R-:W-:Y:S08]  /*f160*/  MUFU.TANH R63, R63 ;  /* 0x0000003f003f7308 */ /* 0x000ff00000002400 */
[----:B------:R-:W-:Y:S03]  /*f170*/  MUFU.TANH R66, R66 ;  /* 0x0000004200427308 */ /* 0x000fe60000002400 */
[----:B------:R-:W-:Y:S01]  /*f180*/  HGMMA.64x64x16.F32 R88, R148, gdesc[UR8].tnspB, R88, gsb0 ;  /* 0x40e0000894587df0 */ /* 0x000fe20008000858 */
[----:B------:R-:W-:Y:S01]  /*f190*/  R2UR UR10, R10 ;  /* 0x000000000a0a72ca */ /* 0x000fe200000e0000 */
[----:B------:R-:W-:Y:S01]  /*f1a0*/  VIADD R10, R8, 0x100 ;  /* 0x00000100080a7836 */ /* 0x000fe20000000000 */
[----:B------:R-:W-:Y:S01]  /*f1b0*/  R2UR UR11, R11 ;  /* 0x000000000b0b72ca */ /* 0x000fe200000e0000 */
[----:B------:R-:W-:Y:S01]  /*f1c0*/  IMAD.MOV.U32 R11, RZ, RZ, 0x40000040 ;  /* 0x40000040ff0b7424 */ /* 0x000fe200078e00ff */
[----:B------:R-:W-:Y:S01]  /*f1d0*/  MUFU.TANH R67, R67 ;  /* 0x0000004300437308 */ /* 0x000fe20000002400 */
[----:B------:R-:W-:-:S02]  /*f1e0*/  WARPGROUP.DEPBAR.LE gsb0, 0x0 ;  /* 0x00008000000079c5 */ /* 0x000fc40000010000 */
[----:B------:R-:W-:-:S05]  /*f1f0*/  WARPGROUP.ARRIVE ;  /* 0x00000000000079c5 */ /* 0x000fca0000000000 */
[----:B------:R0:W1:Y:S01]  /*f200*/  MUFU.TANH R150, R26 ;  /* 0x0000001a00967308 */ /* 0x0000620000002400 */
[----:B------:R-:W-:Y:S01]  /*f210*/  FMUL.FTZ R149, R35, UR4 ;  /* 0x0000000423957c20 */ /* 0x000fe20008410000 */
[----:B------:R-:W-:Y:S01]  /*f220*/  FMUL.FTZ R35, R45, UR4 ;  /* 0x000000042d237c20 */ /* 0x000fe20008410000 */
[----:B------:R-:W-:Y:S01]  /*f230*/  FMUL.FTZ R45, R56, UR4 ;  /* 0x00000004382d7c20 */ /* 0x000fe20008410000 */
[----:B------:R-:W-:Y:S01]  /*f240*/  FMUL.FTZ R56, R68, UR4 ;  /* 0x0000000444387c20 */ /* 0x000fe20008410000 */
[----:B------:R-:W-:Y:S01]  /*f250*/  HGMMA.64x64x16.F32 R88, R144, gdesc[UR8].tnspB, R88, gsb0 ;  /* 0x40e0000890587df0 */ /* 0x000fe20008000858 */
[----:B------:R-:W-:Y:S01]  /*f260*/  R2UR UR10, R10 ;  /* 0x000000000a0a72ca */ /* 0x000fe200000e0000 */
[----:B------:R-:W-:Y:S01]  /*f270*/  FMUL.FTZ R151, R34, UR4 ;  /* 0x0000000422977c20 */ /* 0x000fe20008410000 */
[----:B------:R-:W-:Y:S01]  /*f280*/  R2UR UR11, R11 ;  /* 0x000000000b0b72ca */ /* 0x000fe200000e0000 */
[----:B------:R-:W-:Y:S02]  /*f290*/  IMAD.MOV.U32 R11, RZ, RZ, 0x40000040 ;  /* 0x40000040ff0b7424 */ /* 0x000fe400078e00ff */
[----:B0-----:R-:W-:Y:S01]  /*f2a0*/  FMUL.FTZ R26, R29, UR4 ;  /* 0x000000041d1a7c20 */ /* 0x001fe20008410000 */
        /* <DEDUP_REMOVED lines=13> */
[----:B------:R-:W-:Y:S01]  /*f380*/  IADD3 R10, R8, 0x180, RZ ;  /* 0x00000180080a7810 */ /* 0x000fe20007ffe0ff */
[----:B------:R-:W-:Y:S01]  /*f390*/  FMUL.FTZ R69, R70, UR4 ;  /* 0x0000000446457c20 */ /* 0x000fe20008410000 */
[----:B------:R-:W-:Y:S01]  /*f3a0*/  FMUL.FTZ R70, R71, UR4 ;  /* 0x0000000447467c20 */ /* 0x000fe20008410000 */
[----:B------:R-:W-:Y:S01]  /*f3b0*/  MUFU.TANH R27, R27 ;  /* 0x0000001b001b7308 */ /* 0x000fe20000002400 */
[----:B------:R-:W-:Y:S01]  /*f3c0*/  FMUL.FTZ R71, R74, UR4 ;  /* 0x000000044a477c20 */ /* 0x000fe20008410000 */
[----:B------:R-:W-:Y:S01]  /*f3d0*/  FMUL.FTZ R72, R75, UR4 ;  /* 0x000000044b487c20 */ /* 0x000fe20008410000 */
[----:B------:R-:W-:Y:S01]  /*f3e0*/  FMUL.FTZ R74, R79, UR4 ;  /* 0x000000044f4a7c20 */ /* 0x000fe20008410000 */
[----:B------:R-:W-:Y:S01]  /*f3f0*/  FMUL.FTZ R75, R82, UR4 ;  /* 0x00000004524b7c20 */ /* 0x000fe20008410000 */
[----:B------:R-:W-:-:S03]  /*f400*/  VIADD R52, R8, 0x200 ;  /* 0x0000020008347836 */ /* 0x000fc60000000000 */
        /* <DEDUP_REMOVED lines=11> */
[----:B------:R-:W-:Y:S01]  /*f4c0*/  FMUL.FTZ R49, R60, UR4 ;  /* 0x000000043c317c20 */ /* 0x000fe20008410000 */
[----:B------:R-:W-:Y:S01]  /*f4d0*/  FMUL.FTZ R145, R39, UR4 ;  /* 0x0000000427917c20 */ /* 0x000fe20008410000 */
[----:B------:R-:W-:Y:S01]  /*f4e0*/  HGMMA.64x64x16.F32 R88, R140, gdesc[UR8].tnspB, R88, gsb0 ;  /* 0x40e000088c587df0 */ /* 0x000fe20008000858 */
[----:B------:R-:W-:Y:S01]  /*f4f0*/  R2UR UR11, R11 ;  /* 0x000000000b0b72ca */ /* 0x000fe200000e0000 */
[----:B------:R-:W-:Y:S01]  /*f500*/  FMUL.FTZ R11, R24, UR4 ;  /* 0x00000004180b7c20 */ /* 0x000fe20008410000 */
[----:B------:R-:W-:Y:S01]  /*f510*/  FMUL.FTZ R24, R25, UR4 ;  /* 0x0000000419187c20 */ /* 0x000fe20008410000 */
[----:B------:R-:W-:Y:S01]  /*f520*/  FMUL.FTZ R25, R28, UR4 ;  /* 0x000000041c197c20 */ /* 0x000fe20008410000 */
[----:B------:R-:W-:Y:S01]  /*f530*/  FMUL.FTZ R28, R33, UR4 ;  /* 0x00000004211c7c20 */ /* 0x000fe20008410000 */
        /* <DEDUP_REMOVED lines=21> */
[----:B-1----:R-:W-:Y:S01]  /*f690*/  MOV R84, R150 ;  /* 0x0000009600547202 */ /* 0x002fe20000000f00 */
[----:B------:R-:W-:Y:S01]  /*f6a0*/  FMUL.FTZ R76, R83, UR4 ;  /* 0x00000004534c7c20 */ /* 0x000fe20008410000 */
[----:B------:R-:W-:Y:S01]  /*f6b0*/  FMUL.FTZ R77, R86, UR4 ;  /* 0x00000004564d7c20 */ /* 0x000fe20008410000 */
[----:B------:R-:W-:Y:S01]  /*f6c0*/  FMUL.FTZ R78, R87, UR4 ;  /* 0x00000004574e7c20 */ /* 0x000fe20008410000 */
[----:B------:R-:W1:Y:S01]  /*f6d0*/  MUFU.TANH R25, R25 ;  /* 0x0000001900197308 */ /* 0x000e620000002400 */
[----:B--2---:R-:W-:-:S07]  /*f6e0*/  FMNMX.FTZ R9, R11, R15, !PT ;  /* 0x0000000f0b097209 */ /* 0x004fce0007810000 */
[----:B------:R-:W2:Y:S01]  /*f6f0*/  MUFU.TANH R28, R28 ;  /* 0x0000001c001c7308 */ /* 0x000ea20000002400 */
[----:B0-----:R-:W-:-:S07]  /*f700*/  FMNMX.FTZ R9, R24, R9, !PT ;  /* 0x0000000918097209 */ /* 0x001fce0007810000 */
[----:B------:R-:W0:Y:S01]  /*f710*/  MUFU.TANH R30, R30 ;  /* 0x0000001e001e7308 */ /* 0x000e220000002400 */
[----:B-1----:R-:W-:-:S04]  /*f720*/  FMNMX.FTZ R9, R25, R9, !PT ;  /* 0x0000000919097209 */ /* 0x002fc80007810000 */
[----:B------:R-:W-:-:S03]  /*f730*/  FMNMX.FTZ R9, R26, R9, !PT ;  /* 0x000000091a097209 */ /* 0x000fc60007810000 */
[----:B------:R-:W1:Y:S01]  /*f740*/  MUFU.TANH R31, R31 ;  /* 0x0000001f001f7308 */ /* 0x000e620000002400 */
[----:B------:R-:W-:-:S04]  /*f750*/  FMNMX.FTZ R9, R27, R9, !PT ;  /* 0x000000091b097209 */ /* 0x000fc80007810000 */
[----:B--2---:R-:W-:-:S03]  /*f760*/  FMNMX.FTZ R9, R28, R9, !PT ;  /* 0x000000091c097209 */ /* 0x004fc60007810000 */
[----:B------:R-:W2:Y:S01]  /*f770*/  MUFU.TANH R33, R33 ;  /* 0x0000002100217308 */ /* 0x000ea20000002400 */
[----:B------:R-:W-:-:S04]  /*f780*/  FMNMX.FTZ R9, R29, R9, !PT ;  /* 0x000000091d097209 */ /* 0x000fc80007810000 */
[----:B0-----:R-:W-:-:S03]  /*f790*/  FMNMX.FTZ R9, R30, R9, !PT ;  /* 0x000000091e097209 */ /* 0x001fc60007810000 */
[----:B------:R-:W0:Y:S01]  /*f7a0*/  MUFU.TANH R37, R37 ;  /* 0x0000002500257308 */ /* 0x000e220000002400 */
[----:B-1----:R-:W-:-:S04]  /*f7b0*/  FMNMX.FTZ R9, R31, R9, !PT ;  /* 0x000000091f097209 */ /* 0x002fc80007810000 */
[----:B------:R-:W-:Y:S01]  /*f7c0*/  FMNMX.FTZ R9, R32, R9, !PT ;  /* 0x0000000920097209 */ /* 0x000fe20007810000 */
[----:B------:R-:W-:Y:S02]  /*f7d0*/  WARPGROUP.DEPBAR.LE gsb0, 0x0 ;  /* 0x00008000000079c5 */ /* 0x000fe40000010000 */
[----:B------:R-:W1:Y:S01]  /*f7e0*/  MUFU.TANH R38, R38 ;  /* 0x0000002600267308 */ /* 0x000e620000002400 */
[----:B------:R-:W-:Y:S01]  /*f7f0*/  FMUL.FTZ R143, R42, UR4 ;  /* 0x000000042a8f7c20 */ /* 0x000fe20008410000 */
[----:B------:R-:W-:Y:S01]  /*f800*/  FMUL.FTZ R42, R53, UR4 ;  /* 0x00000004352a7c20 */ /* 0x000fe20008410000 */
[----:B--2---:R-:W-:Y:S01]  /*f810*/  FMNMX.FTZ R9, R33, R9, !PT ;  /* 0x0000000921097209 */ /* 0x004fe20007810000 */
[----:B------:R-:W-:Y:S01]  /*f820*/  FMUL.FTZ R141, R43, UR4 ;  /* 0x000000042b8d7c20 */ /* 0x000fe20008410000 */
[----:B------:R-:W-:Y:S01]  /*f830*/  FMUL.FTZ R43, R54, UR4 ;  /* 0x00000004362b7c20 */ /* 0x000fe20008410000 */
[----:B------:R-:W-:Y:S01]  /*f840*/  FMUL.FTZ R54, R64, UR4 ;  /* 0x0000000440367c20 */ /* 0x000fe20008410000 */
[----:B------:R-:W-:Y:S01]  /*f850*/  FMNMX.FTZ R9, R35, R9, !PT ;  /* 0x0000000923097209 */ /* 0x000fe20007810000 */
[----:B------:R-:W2:Y:S01]  /*f860*/  MUFU.TANH R42, R42 ;  /* 0x0000002a002a7308 */ /* 0x000ea20000002400 */
[----:B------:R-:W-:Y:S01]  /*f870*/  FMUL.FTZ R64, R81, UR4 ;  /* 0x0000000451407c20 */ /* 0x000fe20008410000 */
[----:B------:R-:W-:Y:S01]  /*f880*/  WARPGROUP.ARRIVE ;  /* 0x00000000000079c5 */ /* 0x000fe20000000000 */
[----:B0-----:R-:W-:Y:S01]  /*f890*/  FMNMX.FTZ R9, R37, R9, !PT ;  /* 0x0000000925097209 */ /* 0x001fe20007810000 */
[----:B------:R-:W-:-:S02]  /*f8a0*/  IMAD.MOV.U32 R81, RZ, RZ, R148 ;  /* 0x000000ffff517224 */ /* 0x000fc400078e0094 */
[----:B------:R-:W-:Y:S02]  /*f8b0*/  IMAD.MOV.U32 R53, RZ, RZ, 0x40000040 ;  /* 0x40000040ff357424 */ /* 0x000fe400078e00ff */
[----:B------:R-:W0:Y:S01]  /*f8c0*/  MUFU.TANH R49, R49 ;  /* 0x0000003100317308 */ /* 0x000e220000002400 */
[----:B-1----:R-:W-:Y:S01]  /*f8d0*/  FMNMX.FTZ R9, R38, R9, !PT ;  /* 0x0000000926097209 */ /* 0x002fe20007810000 */
[----:B------:R-:W-:Y:S01]  /*f8e0*/  HGMMA.64x64x16.F32 R88, R136, gdesc[UR8].tnspB, R88, gsb0 ;  /* 0x40e0000888587df0 */ /* 0x000fe20008000858 */
[----:B------:R-:W-:Y:S02]  /*f8f0*/  R2UR UR10, R52 ;  /* 0x00000000340a72ca */ /* 0x000fe400000e0000 */
[----:B------:R-:W-:Y:S02]  /*f900*/  FMNMX.FTZ R9, R41, R9, !PT ;  /* 0x0000000929097209 */ /* 0x000fe40007810000 */
[----:B------:R-:W-:Y:S01]  /*f910*/  R2UR UR11, R53 ;  /* 0x00000000350b72ca */ /* 0x000fe200000e0000 */
[----:B------:R-:W1:Y:S01]  /*f920*/  MUFU.TANH R50, R50 ;  /* 0x0000003200327308 */ /* 0x000e620000002400 */
[----:B--2---:R-:W-:-:S04]  /*f930*/  FMNMX.FTZ R9, R42, R9, !PT ;  /* 0x000000092a097209 */ /* 0x004fc80007810000 */
[----:B------:R-:W-:-:S03]  /*f940*/  FMNMX.FTZ R9, R45, R9, !PT ;  /* 0x000000092d097209 */ /* 0x000fc60007810000 */
[----:B------:R-:W2:Y:S01]  /*f950*/  MUFU.TANH R54, R54 ;  /* 0x0000003600367308 */ /* 0x000ea20000002400 */
[----:B------:R-:W-:-:S04]  /*f960*/  FMNMX.FTZ R9, R47, R9, !PT ;  /* 0x000000092f097209 */ /* 0x000fc80007810000 */
[----:B0-----:R-:W-:-:S03]  /*f970*/  FMNMX.FTZ R9, R49, R9, !PT ;  /* 0x0000000931097209 */ /* 0x001fc60007810000 */
        /* <DEDUP_REMOVED lines=17> */
[----:B------:R-:W-:Y:S01]  /*fa90*/  IMAD.MOV.U32 R137, RZ, RZ, R146 ;  /* 0x000000ffff897224 */ /* 0x000fe200078e0092 */
[----:B------:R-:W-:Y:S01]  /*faa0*/  WARPGROUP.ARRIVE ;  /* 0x00000000000079c5 */ /* 0x000fe20000000000 */
[----:B------:R-:W-:Y:S02]  /*fab0*/  IMAD.MOV.U32 R139, RZ, RZ, R144 ;  /* 0x000000ffff8b7224 */ /* 0x000fe400078e0090 */
[----:B------:R-:W2:Y:S01]  /*fac0*/  MUFU.TANH R64, R64 ;  /* 0x0000004000407308 */ /* 0x000ea20000002400 */
[----:B0-----:R-:W-:Y:S02]  /*fad0*/  FMNMX.FTZ R9, R61, R9, !PT ;  /* 0x000000093d097209 */ /* 0x001fe40007810000 */
[----:B------:R-:W-:Y:S05]  /*fae0*/  HGMMA.64x64x16.F32 R88, R132, gdesc[UR8].tnspB, R88, gsb0 ;  /* 0x40e0000884587df0 */ /* 0x000fea0008000858 */
        /* <DEDUP_REMOVED lines=16> */
[----:B------:R-:W1:Y:S01]  /*fbf0*/  MUFU.TANH R36, R36 ;  /* 0x0000002400247308 */ /* 0x000e620000002400 */
[----:B------:R-:W-:-:S02]  /*fc00*/  WARPGROUP.DEPBAR.LE gsb0, 0x0 ;  /* 0x00008000000079c5 */ /* 0x000fc40000010000 */
[----:B------:R-:W-:-:S05]  /*fc10*/  WARPGROUP.ARRIVE ;  /* 0x00000000000079c5 */ /* 0x000fca0000000000 */
[----:B------:R-:W1:Y:S01]  /*fc20*/  MUFU.TANH R39, R39 ;  /* 0x0000002700277308 */ /* 0x000e620000002400 */
[----:B--2---:R-:W-:Y:S01]  /*fc30*/  FMNMX.FTZ R10, R10, R9, !PT ;  /* 0x000000090a0a7209 */ /* 0x004fe20007810000 */
[----:B------:R-:W-:-:S04]  /*fc40*/  IMAD.U32 R9, RZ, RZ, UR6 ;  /* 0x00000006ff097e24 */ /* 0x000fc8000f8e00ff */
[CC--:B------:R-:W-:Y:S02]  /*fc50*/  FMUL.FTZ R80, R10.reuse, R9.reuse ;  /* 0x000000090a507220 */ /* 0x0c0fe40000410000 */
[----:B------:R-:W2:Y:S01]  /*fc60*/  MUFU.TANH R40, R40 ;  /* 0x0000002800287308 */ /* 0x000ea20000002400 */
[----:B------:R-:W-:Y:S01]  /*fc70*/  FADD.FTZ R15, -R10, R15 ;  /* 0x0000000f0a0f7221 */ /* 0x000fe20000010100 */
[--C-:B------:R-:W-:Y:S01]  /*fc80*/  FFMA.FTZ R148, R11, R9, -R80.reuse ;  /* 0x000000090b947223 */ /* 0x100fe20000010850 */
[----:B------:R-:W-:Y:S01]  /*fc90*/  FMNMX.FTZ R11, R84, R13, !PT ;  /* 0x0000000d540b7209 */ /* 0x000fe20007810000 */
[-CC-:B------:R-:W-:Y:S01]  /*fca0*/  FFMA.FTZ R146, R29, R9.reuse, -R80.reuse ;  /* 0x000000091d927223 */ /* 0x180fe20000010850 */
[-CC-:B------:R-:W-:Y:S01]  /*fcb0*/  FFMA.FTZ R29, R42, R9.reuse, -R80.reuse ;  /* 0x000000092a1d7223 */ /* 0x180fe20000010850 */
[----:B------:R-:W-:Y:S01]  /*fcc0*/  FFMA.FTZ R52, R24, R9, -R80 ;  /* 0x0000000918347223 */ /* 0x000fe20000010850 */
[----:B------:R-:W-:Y:S01]  /*fcd0*/  FMNMX.FTZ R11, R81, R11, !PT ;  /* 0x0000000b510b7209 */ /* 0x000fe20007810000 */
[----:B------:R-:W2:Y:S01]  /*fce0*/  MUFU.TANH R43, R43 ;  /* 0x0000002b002b7308 */ /* 0x000ea20000002400 */
[----:B------:R-:W-:-:S02]  /*fcf0*/  VIADD R24, R8, 0x280 ;  /* 0x0000028008187836 */ /* 0x000fc40000000000 */
[--C-:B------:R-:W-:Y:S01]  /*fd00*/  FFMA.FTZ R150, R25, R9, -R80.reuse ;  /* 0x0000000919967223 */ /* 0x100fe20000010850 */
[----:B------:R-:W-:Y:S01]  /*fd10*/  FMNMX.FTZ R11, R137, R11, !PT ;  /* 0x0000000b890b7209 */ /* 0x000fe20007810000 */
[-CC-:B------:R-:W-:Y:S01]  /*fd20*/  FFMA.FTZ R138, R41, R9.reuse, -R80.reuse ;  /* 0x00000009298a7223 */ /* 0x180fe20000010850 */
[----:B------:R-:W-:Y:S01]  /*fd30*/  MOV R25, 0x40000040 ;  /* 0x4000004000197802 */ /* 0x000fe20000000f00 */
[--C-:B------:R-:W-:Y:S01]  /*fd40*/  FFMA.FTZ R41, R58, R9, -R80.reuse ;  /* 0x000000093a297223 */ /* 0x100fe20000010850 */
[----:B------:R-:W-:Y:S01]  /*fd50*/  FMNMX.FTZ R11, R139, R11, !PT ;  /* 0x0000000b8b0b7209 */ /* 0x000fe20007810000 */
[----:B------:R-:W2:Y:S01]  /*fd60*/  MUFU.TANH R44, R44 ;  /* 0x0000002c002c7308 */ /* 0x000ea20000002400 */
[----:B------:R-:W-:Y:S01]  /*fd70*/  R2UR UR10, R24 ;  /* 0x00000000180a72ca */ /* 0x000fe200000e0000 */
[--C-:B------:R-:W-:Y:S01]  /*fd80*/  FFMA.FTZ R142, R33, R9, -R80.reuse ;  /* 0x00000009218e7223 */ /* 0x100fe20000010850 */
[----:B------:R-:W-:Y:S01]  /*fd90*/  FMNMX.FTZ R11, R151, R11, !PT ;  /* 0x0000000b970b7209 */ /* 0x000fe20007810000 */
[--C-:B------:R-:W-:Y:S01]  /*fda0*/  FFMA.FTZ R33, R55, R9, -R80.reuse ;  /* 0x0000000937217223 */ /* 0x100fe20000010850 */
[----:B------:R-:W-:Y:S01]  /*fdb0*/  R2UR UR11, R25 ;  /* 0x00000000190b72ca */ /* 0x000fe200000e0000 */
[----:B------:R-:W-:Y:S01]  /*fdc0*/  IMAD.MOV.U32 R25, RZ, RZ, 0x40000040 ;  /* 0x40000040ff197424 */ /* 0x000fe200078e00ff */
[----:B0-----:R-:W-:Y:S01]  /*fdd0*/  FMNMX.FTZ R11, R149, R11, !PT ;  /* 0x0000000b950b7209 */ /* 0x001fe20007810000 */
[----:B------:R-:W0:Y:S01]  /*fde0*/  MUFU.TANH R46, R46 ;  /* 0x0000002e002e7308 */ /* 0x000e220000002400 */
[-CC-:B------:R-:W-:Y:S01]  /*fdf0*/  FFMA.FTZ R53, R28, R9.reuse, -R80.reuse ;  /* 0x000000091c357223 */ /* 0x180fe20000010850 */
[--C-:B------:R-:W-:Y:S01]  /*fe00*/  FFMA.FTZ R28, R38, R9, -R80.reuse ;  /* 0x00000009261c7223 */ /* 0x100fe20000010850 */
[----:B---3--:R-:W-:Y:S01]  /*fe10*/  FMNMX.FTZ R11, R147, R11, !PT ;  /* 0x0000000b930b7209 */ /* 0x008fe20007810000 */
[-CC-:B------:R-:W-:Y:S01]  /*fe20*/  FFMA.FTZ R38, R57, R9.reuse, -R80.reuse ;  /* 0x0000000939267223 */ /* 0x180fe20000010850 */
[-CC-:B------:R-:W-:Y:S01]  /*fe30*/  FFMA.FTZ R136, R37, R9.reuse, -R80.reuse ;  /* 0x0000000925887223 */ /* 0x180fe20000010850 */
[----:B------:R-:W-:Y:S01]  /*fe40*/  FMUL.FTZ R15, R15, R9 ;  /* 0x000000090f0f7220 */ /* 0x000fe20000410000 */
[----:B----4-:R-:W-:Y:S01]  /*fe50*/  FMNMX.FTZ R11, R145, R11, !PT ;  /* 0x0000000b910b7209 */ /* 0x010fe20007810000 */
[----:B------:R-:W3:Y:S01]  /*fe60*/  MUFU.TANH R48, R48 ;  /* 0x0000003000307308 */ /* 0x000ee20000002400 */
[--C-:B------:R-:W-:Y:S01]  /*fe70*/  FFMA.FTZ R37, R56, R9, -R80.reuse ;  /* 0x0000000938257223 */ /* 0x100fe20000010850 */
[----:B------:R-:W-:Y:S01]  /*fe80*/  HGMMA.64x64x16.F32 R88, R128, gdesc[UR8].tnspB, R88, gsb0 ;  /* 0x40e0000880587df0 */ /* 0x000fe20008000858 */
[----:B-----5:R-:W-:Y:S01]  /*fe90*/  FMNMX.FTZ R11, R143, R11, !PT ;  /* 0x0000000b8f0b7209 */ /* 0x020fe20007810000 */
[--C-:B------:R-:W-:Y:S01]  /*fea0*/  FFMA.FTZ R79, R26, R9, -R80.reuse ;  /* 0x000000091a4f7223 */ /* 0x100fe20000010850 */
[----:B------:R-:W-:Y:S01]  /*feb0*/  R2UR UR11, R25 ;  /* 0x00000000190b72ca */ /* 0x000fe200000e0000 */
[----:B------:R-:W-:Y:S01]  /*fec0*/  IMAD.MOV.U32 R25, RZ, RZ, 0x40000040 ;  /* 0x40000040ff197424 */ /* 0x000fe200078e00ff */
[----:B-1----:R-:W-:Y:S01]  /*fed0*/  FMNMX.FTZ R11, R141, R11, !PT ;  /* 0x0000000b8d0b7209 */ /* 0x002fe20007810000 */
[----:B------:R-:W1:Y:S01]  /*fee0*/  MUFU.TANH R51, R51 ;  /* 0x0000003300337308 */ /* 0x000e620000002400 */
[-CC-:B------:R-:W-:Y:S01]  /*fef0*/  FFMA.FTZ R26, R30, R9.reuse, -R80.reuse ;  /* 0x000000091e1a7223 */ /* 0x180fe20000010850 */
[--C-:B------:R-:W-:Y:S01]  /*ff00*/  FFMA.FTZ R30, R35, R9, -R80.reuse ;  /* 0x00000009231e7223 */ /* 0x100fe20000010850 */
[----:B------:R-:W-:Y:S01]  /*ff10*/  FMNMX.FTZ R11, R34, R11, !PT ;  /* 0x0000000b220b7209 */ /* 0x000fe20007810000 */
        /* <DEDUP_REMOVED lines=11> */
[----:B--2---:R-:W-:Y:S01]  /*ffd0*/  FMNMX.FTZ R11, R40, R11, !PT ;  /* 0x0000000b280b7209 */ /* 0x004fe20007810000 */
[----:B------:R-:W2:Y:S01]  /*ffe0*/  MUFU.TANH R70, R70 ;  /* 0x0000004600467308 */ /* 0x000ea20000002400 */
[-CC-:B------:R-:W-:Y:S01]  /*fff0*/  FFMA.FTZ R50, R64, R9.reuse, -R80.reuse ;  /* 0x0000000940327223 */ /* 0x180fe20000010850 */
[----:B------:R-:W-:Y:S01]  /*10000*/  FFMA.FTZ R134, R49, R9, -R80 ;  /* 0x0000000931867223 */ /* 0x000fe20000010850 */
[----:B------:R-:W-:Y:S01]  /*10010*/  FMNMX.FTZ R11, R43, R11, !PT ;  /* 0x0000000b2b0b7209 */ /* 0x000fe20007810000 */
[----:B------:R-:W-:-:S02]  /*10020*/  @!P1 IMAD R14, R14, 0x8, R2 ;  /* 0x000000080e0e9824 */ /* 0x000fc400078e0202 */
[-CC-:B------:R-:W-:Y:S01]  /*10030*/  FFMA.FTZ R140, R31, R9.reuse, -R80.reuse ;  /* 0x000000091f8c7223 */ /* 0x180fe20000010850 */
[--C-:B------:R-:W-:Y:S01]  /*10040*/  FFMA.FTZ R49, R62, R9, -R80.reuse ;  /* 0x000000093e317223 */ /* 0x100fe20000010850 */
[----:B------:R-:W-:Y:S01]  /*10050*/  FMNMX.FTZ R11, R44, R11, !PT ;  /* 0x0000000b2c0b7209 */ /* 0x000fe20007810000 */
[----:B------:R-:W5:Y:S01]  /*10060*/  MUFU.TANH R71, R71 ;  /* 0x0000004700477308 */ /* 0x000f620000002400 */
[-CC-:B------:R-:W-:Y:S01]  /*10070*/  FFMA.FTZ R31, R54, R9.reuse, -R80.reuse ;  /* 0x00000009361f7223 */ /* 0x180fe20000010850 */
[----:B------:R-:W-:Y:S01]  /*10080*/  FFMA.FTZ R54, R65, R9, -R80 ;  /* 0x0000000941367223 */ /* 0x000fe20000010850 */
[----:B0-----:R-:W-:-:S04]  /*10090*/  FMNMX.FTZ R11, R46, R11, !PT ;  /* 0x0000000b2e0b7209 */ /* 0x001fc80007810000 */
[----:B---3--:R-:W-:Y:S01]  /*100a0*/  FMNMX.FTZ R11, R48, R11, !PT ;  /* 0x0000000b300b7209 */ /* 0x008fe20007810000 */
[----:B------:R-:W0:Y:S03]  /*100b0*/  MUFU.TANH R72, R72 ;  /* 0x0000004800487308 */ /* 0x000e260000002400 */
[----:B-1----:R-:W-:-:S04]  /*100c0*/  FMNMX.FTZ R11, R51, R11, !PT ;  /* 0x0000000b330b7209 */ /* 0x002fc80007810000 */
[----:B------:R-:W-:Y:S01]  /*100d0*/  FMNMX.FTZ R11, R63, R11, !PT ;  /* 0x0000000b3f0b7209 */ /* 0x000fe20007810000 */
[----:B------:R-:W1:Y:S03]  /*100e0*/  MUFU.TANH R73, R73 ;  /* 0x0000004900497308 */ /* 0x000e660000002400 */
[----:B------:R-:W-:-:S04]  /*100f0*/  FMNMX.FTZ R11, R66, R11, !PT ;  /* 0x0000000b420b7209 */ /* 0x000fc80007810000 */
[----:B------:R-:W-:Y:S01]  /*10100*/  FMNMX.FTZ R11, R67, R11, !PT ;  /* 0x0000000b430b7209 */ /* 0x000fe20007810000 */
[----:B------:R-:W3:Y:S03]  /*10110*/  MUFU.TANH R74, R74 ;  /* 0x0000004a004a7308 */ /* 0x000ee60000002400 */
[----:B----4-:R-:W-:-:S04]  /*10120*/  FMNMX.FTZ R11, R69, R11, !PT ;  /* 0x0000000b450b7209 */ /* 0x010fc80007810000 */
[----:B--2---:R-:W-:Y:S01]  /*10130*/  FMNMX.FTZ R11, R70, R11, !PT ;  /* 0x0000000b460b7209 */ /* 0x004fe20007810000 */
[----:B------:R-:W2:Y:S03]  /*10140*/  MUFU.TANH R75, R75 ;  /* 0x0000004b004b7308 */ /* 0x000ea60000002400 */
[----:B-----5:R-:W-:-:S04]  /*10150*/  FMNMX.FTZ R11, R71, R11, !PT ;  /* 0x0000000b470b7209 */ /* 0x020fc80007810000 */
[----:B0-----:R-:W-:Y:S01]  /*10160*/  FMNMX.FTZ R11, R72, R11, !PT ;  /* 0x0000000b480b7209 */ /* 0x001fe20007810000 */
[----:B------:R-:W0:Y:S03]  /*10170*/  MUFU.TANH R76, R76 ;  /* 0x0000004c004c7308 */ /* 0x000e260000002400 */
[----:B-1----:R-:W-:-:S04]  /*10180*/  FMNMX.FTZ R11, R73, R11, !PT ;  /* 0x0000000b490b7209 */ /* 0x002fc80007810000 */
[----:B---3--:R-:W-:Y:S01]  /*10190*/  FMNMX.FTZ R11, R74, R11, !PT ;  /* 0x0000000b4a0b7209 */ /* 0x008fe20007810000 */
[----:B------:R-:W1:Y:S01]  /*101a0*/  MUFU.TANH R77, R77 ;  /* 0x0000004d004d7308 */ /* 0x000e620000002400 */
[----:B------:R-:W-:Y:S02]  /*101b0*/  WARPGROUP.DEPBAR.LE gsb0, 0x0 ;  /* 0x00008000000079c5 */ /* 0x000fe40000010000 */
[----:B--2---:R-:W-:Y:S01]  /*101c0*/  FMNMX.FTZ R11, R75, R11, !PT ;  /* 0x0000000b4b0b7209 */ /* 0x004fe20007810000 */
[----:B------:R-:W-:-:S04]  /*101d0*/  WARPGROUP.ARRIVE ;  /* 0x00000000000079c5 */ /* 0x000fc80000000000 */
[----:B------:R-:W2:Y:S01]  /*101e0*/  MUFU.TANH R78, R78 ;  /* 0x0000004e004e7308 */ /* 0x000ea20000002400 */
[----:B0-----:R-:W-:-:S07]  /*101f0*/  FMNMX.FTZ R11, R76, R11, !PT ;  /* 0x0000000b4c0b7209 */ /* 0x001fce0007810000 */
[----:B------:R-:W-:Y:S01]  /*10200*/  MUFU.EX2 R15, R15 ;  /* 0x0000000f000f7308 */ /* 0x000fe20000000800 */
[----:B-1----:R-:W-:-:S07]  /*10210*/  FMNMX.FTZ R11, R77, R11, !PT ;  /* 0x0000000b4d0b7209 */ /* 0x002fce0007810000 */
[----:B------:R-:W0:Y:S01]  /*10220*/  MUFU.EX2 R148, R148 ;  /* 0x0000009400947308 */ /* 0x000e220000000800 */
[----:B--2---:R-:W-:-:S05]  /*10230*/  FMNMX.FTZ R11, R78, R11, !PT ;  /* 0x0000000b4e0b7209 */ /* 0x004fca0007810000 */
[----:B------:R-:W1:Y:S02]  /*10240*/  SHFL.BFLY PT, R42, R11, 0x2, 0x1f ;  /* 0x0c401f000b2a7f89 */ /* 0x000e6400000e0000 */
[----:B------:R-:W2:Y:S08]  /*10250*/  MUFU.EX2 R52, R52 ;  /* 0x0000003400347308 */ /* 0x000eb00000000800 */
[----:B------:R-:W-:Y:S08]  /*10260*/  MUFU.EX2 R150, R150 ;  /* 0x0000009600967308 */ /* 0x000ff00000000800 */
[----:B------:R-:W-:Y:S01]  /*10270*/  MUFU.EX2 R79, R79 ;  /* 0x0000004f004f7308 */ /* 0x000fe20000000800 */
[----:B-1----:R-:W-:Y:S01]  /*10280*/  FMNMX.FTZ R11, R11, R42, !PT ;  /* 0x0000002a0b0b7209 */ /* 0x002fe20007810000 */
[----:B------:R-:W-:-:S06]  /*10290*/  FFMA.FTZ R42, R59, R9, -R80 ;  /* 0x000000093b2a7223 */ /* 0x000fcc0000010850 */
[----:B------:R-:W-:Y:S01]  /*102a0*/  MUFU.EX2 R144, R144 ;  /* 0x0000009000907308 */ /* 0x000fe20000000800 */
[----:B------:R-:W1:Y:S01]  /*102b0*/  SHFL.BFLY PT, R24, R11, 0x1, 0x1f ;  /* 0x0c201f000b187f89 */ /* 0x000e6200000e0000 */
[----:B0-----:R-:W-:Y:S01]  /*102c0*/  FFMA.FTZ R3, R15, R3, R148 ;  /* 0x000000030f037223 */ /* 0x001fe20000010094 */
[----:B------:R-:W-:-:S05]  /*102d0*/  @!P1 VIADD R14, R14, 0x16860 ;  /* 0x000168600e0e9836 */ /* 0x000fca0000000000 */
[----:B------:R-:W-:Y:S08]  /*102e0*/  MUFU.EX2 R53, R53 ;  /* 0x0000003500357308 */ /* 0x000ff00000000800 */
[----:B------:R-:W-:Y:S08]  /*102f0*/  MUFU.EX2 R146, R146 ;  /* 0x0000009200927308 */ /* 0x000ff00000000800 */
[----:B------:R-:W-:Y:S01]  /*10300*/  MUFU.EX2 R26, R26 ;  /* 0x0000001a001a7308 */ /* 0x000fe20000000800 */
[----:B-1----:R-:W-:-:S05]  /*10310*/  FMNMX.FTZ R11, R11, R24, !PT ;  /* 0x000000180b0b7209 */ /* 0x002fca0007810000 */
[CC--:B------:R-:W-:Y:S01]  /*10320*/  FMUL.FTZ R58, R11.reuse, R9.reuse ;  /* 0x000000090b3a7220 */ /* 0x0c0fe20000410000 */
[----:B------:R-:W-:Y:S01]  /*10330*/  FADD.FTZ R24, -R11, R13 ;  /* 0x0000000d0b187221 */ /* 0x000fe20000010100 */
[----:B------:R-:W-:Y:S02]  /*10340*/  MUFU.EX2 R140, R140 ;  /* 0x0000008c008c7308 */ /* 0x000fe40000000800 */
[-CC-:B------:R-:W-:Y:S01]  /*10350*/  FFMA.FTZ R133, R46, R9.reuse, -R58.reuse ;  /* 0x000000092e857223 */ /* 0x180fe2000001083a */
[-C--:B------:R-:W-:Y:S01]  /*10360*/  FMUL.FTZ R24, R24, R9.reuse ;  /* 0x0000000918187220 */ /* 0x080fe20000410000 */
[----:B------:R-:W3:Y:S01]  /*10370*/  LDL R46, [R1+0x40] ;  /* 0x00004000012e7983 */ /* 0x000ee20000100800 */
[-CC-:B------:R-:W-:Y:S01]  /*10380*/  FFMA.FTZ R57, R81, R9.reuse, -R58.reuse ;  /* 0x0000000951397223 */ /* 0x180fe2000001083a */
[-CC-:B------:R-:W-:Y:S01]  /*10390*/  FFMA.FTZ R56, R84, R9.reuse, -R58.reuse ;  /* 0x0000000954387223 */ /* 0x180fe2000001083a */
[-CC-:B------:R-:W-:Y:S01]  /*103a0*/  FFMA.FTZ R59, R137, R9.reuse, -R58.reuse ;  /* 0x00000009893b7223 */ /* 0x180fe2000001083a */
[----:B------:R0:W-:Y:S01]  /*103b0*/  MUFU.EX2 R55, R24 ;  /* 0x0000001800377308 */ /* 0x0001e20000000800 */
[----:B------:R-:W1:Y:S01]  /*103c0*/  S2R R81, SR_TID.X ;  /* 0x0000000000517919 */ /* 0x000e620000002100 */
[-CC-:B------:R-:W-:Y:S01]  /*103d0*/  FFMA.FTZ R61, R139, R9.reuse, -R58.reuse ;  /* 0x000000098b3d7223 */ /* 0x180fe2000001083a */
[-CC-:B------:R-:W-:Y:S01]  /*103e0*/  FFMA.FTZ R60, R151, R9.reuse, -R58.reuse ;  /* 0x00000009973c7223 */ /* 0x180fe2000001083a */
[-CC-:B------:R-:W-:Y:S01]  /*103f0*/  FFMA.FTZ R64, R149, R9.reuse, -R58.reuse ;  /* 0x0000000995407223 */ /* 0x180fe2000001083a */
[-CC-:B------:R-:W-:Y:S01]  /*10400*/  FFMA.FTZ R147, R147, R9.reuse, -R58.reuse ;  /* 0x0000000993937223 */ /* 0x180fe2000001083a */
[----:B------:R-:W-:Y:S01]  /*10410*/  FFMA.FTZ R62, R143, R9, -R58 ;  /* 0x000000098f3e7223 */ /* 0x000fe2000001083a */
[----:B--2---:R-:W-:Y:S01]  /*10420*/  FADD.FTZ R3, R52, R3 ;  /* 0x0000000334037221 */ /* 0x004fe20000010000 */
[----:B------:R-:W2:Y:S01]  /*10430*/  MUFU.EX2 R56, R56 ;  /* 0x0000003800387308 */ /* 0x000ea20000000800 */
[----:B0-----:R-:W-:-:S02]  /*10440*/  VIADD R24, R8, 0x300 ;  /* 0x0000030008187836 */ /* 0x001fc40000000000 */
[-CC-:B------:R-:W-:Y:S01]  /*10450*/  FFMA.FTZ R143, R34, R9.reuse, -R58.reuse ;  /* 0x00000009228f7223 */ /* 0x180fe2000001083a */
[-CC-:B------:R-:W-:Y:S01]  /*10460*/  FFMA.FTZ R137, R39, R9.reuse, -R58.reuse ;  /* 0x0000000927897223 */ /* 0x180fe2000001083a */
[-CC-:B------:R-:W-:Y:S01]  /*10470*/  FFMA.FTZ R65, R145, R9.reuse, -R58.reuse ;  /* 0x0000000991417223 */ /* 0x180fe2000001083a */
[-CC-:B------:R-:W-:Y:S01]  /*10480*/  FFMA.FTZ R34, R36, R9.reuse, -R58.reuse ;  /* 0x0000000924227223 */ /* 0x180fe2000001083a */
[----:B------:R-:W-:Y:S01]  /*10490*/  R2UR UR10, R24 ;  /* 0x00000000180a72ca */ /* 0x000fe200000e0000 */
[----:B------:R-:W-:Y:S01]  /*104a0*/  VIADD R24, R8, 0x380 ;  /* 0x0000038008187836 */ /* 0x000fe20000000000 */
[----:B------:R-:W0:Y:S01]  /*104b0*/  MUFU.EX2 R57, R57 ;  /* 0x0000003900397308 */ /* 0x000e220000000800 */
[-CC-:B------:R-:W-:Y:S01]  /*104c0*/  FFMA.FTZ R36, R40, R9.reuse, -R58.reuse ;  /* 0x0000000928247223 */ /* 0x180fe2000001083a */
[-C--:B------:R-:W-:Y:S01]  /*104d0*/  FFMA.FTZ R8, R44, R9.reuse, -R58 ;  /* 0x000000092c087223 */ /* 0x080fe2000001083a */
[----:B------:R-:W-:Y:S01]  /*104e0*/  @!P1 PRMT R14, RZ, 0x654, R14 ;  /* 0x00000654ff0e9816 */ /* 0x000fe2000000000e */
[-CC-:B------:R-:W-:Y:S01]  /*104f0*/  FFMA.FTZ R141, R141, R9.reuse, -R58.reuse ;  /* 0x000000098d8d7223 */ /* 0x180fe2000001083a */
[----:B------:R-:W-:-:S03]  /*10500*/  FFMA.FTZ R139, R43, R9, -R58 ;  /* 0x000000092b8b7223 */ /* 0x000fc6000001083a */
[----:B------:R-:W4:Y:S03]  /*10510*/  MUFU.EX2 R59, R59 ;  /* 0x0000003b003b7308 */ /* 0x000f260000000800 */
[----:B------:R-:W-:Y:S01]  /*10520*/  HGMMA.64x64x16.F32 R88, R124, gdesc[UR8].tnspB, R88, gsb0 ;  /* 0x40e000087c587df0 */ /* 0x000fe20008000858 */
[----:B------:R-:W-:Y:S02]  /*10530*/  R2UR UR10, R24 ;  /* 0x00000000180a72ca */ /* 0x000fe400000e0000 */
[----:B------:R-:W-:Y:S02]  /*10540*/  R2UR UR11, R25 ;  /* 0x00000000190b72ca */ /* 0x000fe400000e0000 */
[----:B------:R5:W-:Y:S01]  /*10550*/  MUFU.EX2 R13, R68 ;  /* 0x00000044000d7308 */ /* 0x000be20000000800 */
[----:B------:R-:W-:Y:S01]  /*10560*/  @!P1 LEA R25, R18, R2, 0x3 ;  /* 0x0000000212199211 */ /* 0x000fe200078e18ff */
[----:B--2---:R-:W-:Y:S01]  /*10570*/  FFMA.FTZ R0, R55, R0, R56 ;  /* 0x0000000037007223 */ /* 0x004fe20000010038 */
[----:B-1----:R-:W-:-:S05]  /*10580*/  ISETP.GE.U32.AND P2, PT, R81, 0x180, PT ;  /* 0x000001805100780c */ /* 0x002fca0003f46070 */
[----:B------:R-:W1:Y:S01]  /*10590*/  MUFU.EX2 R61, R61 ;  /* 0x0000003d003d7308 */ /* 0x000e620000000800 */
[----:B-----5:R-:W-:-:S07]  /*105a0*/  SHF.R.U32.HI R68, RZ, 0x7, R81 ;  /* 0x00000007ff447819 */ /* 0x020fce0000011651 */
[----:B------:R-:W2:Y:S01]  /*105b0*/  MUFU.EX2 R60, R60 ;  /* 0x0000003c003c7308 */ /* 0x000ea20000000800 */
[----:B------:R-:W-:Y:S02]  /*105c0*/  VIADD R24, R68, 0x9 ;  /* 0x0000000944187836 */ /* 0x000fe40000000000 */
[----:B------:R-:W-:-:S05]  /*105d0*/  FADD.FTZ R40, R150, R3 ;  /* 0x0000000396287221 */ /* 0x000fca0000010000 */
[----:B------:R-:W5:Y:S08]  /*105e0*/  MUFU.EX2 R64, R64 ;  /* 0x0000004000407308 */ /* 0x000f700000000800 */
[----:B------:R-:W5:Y:S08]  /*105f0*/  MUFU.EX2 R147, R147 ;  /* 0x0000009300937308 */ /* 0x000f700000000800 */
[----:B------:R-:W5:Y:S08]  /*10600*/  MUFU.EX2 R65, R65 ;  /* 0x0000004100417308 */ /* 0x000f700000000800 */
[----:B------:R-:W5:Y:S08]  /*10610*/  MUFU.EX2 R62, R62 ;  /* 0x0000003e003e7308 */ /* 0x000f700000000800 */
[----:B------:R-:W-:Y:S08]  /*10620*/  MUFU.EX2 R27, R27 ;  /* 0x0000001b001b7308 */ /* 0x000ff00000000800 */
[----:B------:R-:W5:Y:S08]  /*10630*/  MUFU.EX2 R141, R141 ;  /* 0x0000008d008d7308 */ /* 0x000f700000000800 */
[----:B------:R-:W-:Y:S01]  /*10640*/  MUFU.EX2 R142, R142 ;  /* 0x0000008e008e7308 */ /* 0x000fe20000000800 */
[----:B------:R-:W-:-:S02]  /*10650*/  WARPGROUP.DEPBAR.LE gsb0, 0x0 ;  /* 0x00008000000079c5 */ /* 0x000fc40000010000 */
[----:B------:R-:W-:-:S05]  /*10660*/  WARPGROUP.ARRIVE ;  /* 0x00000000000079c5 */ /* 0x000fca0000000000 */
[----:B------:R-:W5:Y:S01]  /*10670*/  MUFU.EX2 R143, R143 ;  /* 0x0000008f008f7308 */ /* 0x000f620000000800 */
[----:B------:R-:W-:Y:S01]  /*10680*/  HGMMA.64x64x16.F32 R88, R120, gdesc[UR8].tnspB, R88, gsb0 ;  /* 0x40e0000878587df0 */ /* 0x000fe20008000858 */
[----:B------:R-:W-:Y:S02]  /*10690*/  @!P1 VIADD R25, R25, 0x16840 ;  /* 0x0001684019199836 */ /* 0x000fe40000000000 */
[----:B0-----:R-:W-:Y:S01]  /*106a0*/  FADD.FTZ R0, R57, R0 ;  /* 0x0000000039007221 */ /* 0x001fe20000010000 */
[----:B------:R-:W-:Y:S02]  /*106b0*/  SEL R39, R24, 0x9, !P2 ;  /* 0x0000000918277807 */ /* 0x000fe40005000000 */
[----:B------:R-:W-:Y:S01]  /*106c0*/  @!P1 PRMT R25, RZ, 0x654, R25 ;  /* 0x00000654ff199816 */ /* 0x000fe20000000019 */
[----:B----4-:R-:W-:Y:S01]  /*106d0*/  FADD.FTZ R44, R59, R0 ;  /* 0x000000003b2c7221 */ /* 0x010fe20000010000 */
[----:B------:R-:W-:Y:S01]  /*106e0*/  FADD.FTZ R3, R79, R40 ;  /* 0x000000284f037221 */ /* 0x000fe20000010000 */
[----:B------:R-:W-:Y:S08]  /*106f0*/  MUFU.EX2 R30, R30 ;  /* 0x0000001e001e7308 */ /* 0x000ff00000000800 */
[----:B------:R-:W0:Y:S08]  /*10700*/  MUFU.EX2 R34, R34 ;  /* 0x0000002200227308 */ /* 0x000e300000000800 */
[----:B------:R-:W-:Y:S08]  /*10710*/  MUFU.EX2 R136, R136 ;  /* 0x0000008800887308 */ /* 0x000ff00000000800 */
[----:B------:R-:W4:Y:S08]  /*10720*/  MUFU.EX2 R137, R137 ;  /* 0x0000008900897308 */ /* 0x000f300000000800 */
[----:B------:R-:W-:Y:S08]  /*10730*/  MUFU.EX2 R28, R28 ;  /* 0x0000001c001c7308 */ /* 0x000ff00000000800 */
[----:B------:R-:W4:Y:S08]  /*10740*/  MUFU.EX2 R36, R36 ;  /* 0x0000002400247308 */ /* 0x000f300000000800 */
[----:B------:R-:W4:Y:S08]  /*10750*/  MUFU.EX2 R138, R138 ;  /* 0x0000008a008a7308 */ /* 0x000f300000000800 */
[----:B------:R-:W4:Y:S01]  /*10760*/  MUFU.EX2 R139, R139 ;  /* 0x0000008b008b7308 */ /* 0x000f220000000800 */
[----:B------:R-:W-:-:S07]  /*10770*/  FFMA.FTZ R48, R48, R9, -R58 ;  /* 0x0000000930307223 */ /* 0x000fce000001083a */
[----:B------:R-:W4:Y:S01]  /*10780*/  MUFU.EX2 R29, R29 ;  /* 0x0000001d001d7308 */ /* 0x000f220000000800 */
[----:B------:R-:W-:Y:S02]  /*10790*/  WARPGROUP.DEPBAR.LE gsb0, 0x0 ;  /* 0x00008000000079c5 */ /* 0x000fe40000010000 */
[----:B------:R0:W-:Y:S06]  /*107a0*/  BAR.ARV R39, 0x100 ;  /* 0x000400270000751d */ /* 0x0001ec0000002000 */
[----:B------:R1:W-:Y:S01]  /*107b0*/  @!P1 SYNCS.ARRIVE.TRANS64.RED.A1T0 RZ, [R25+URZ], RZ ;  /* 0x000000ff19ff99a7 */ /* 0x0003e2000810043f */
[----:B------:R-:W4:Y:S01]  /*107c0*/  MUFU.EX2 R8, R8 ;  /* 0x0000000800087308 */ /* 0x000f220000000800 */
[----:B-1----:R-:W-:Y:S01]  /*107d0*/  FADD.FTZ R25, R61, R44 ;  /* 0x0000002c3d197221 */ /* 0x002fe20000010000 */
[----:B------:R1:W-:Y:S06]  /*107e0*/  @!P1 SYNCS.ARRIVE.TRANS64.RED.A1T0 RZ, [R14+URZ], RZ ;  /* 0x000000ff0eff99a7 */ /* 0x0003ec000810043f */
[----:B------:R-:W4:Y:S01]  /*107f0*/  MUFU.EX2 R132, R132 ;  /* 0x0000008400847308 */ /* 0x000f220000000800 */
[----:B--2---:R-:W-:Y:S01]  /*10800*/  FADD.FTZ R25, R60, R25 ;  /* 0x000000193c197221 */ /* 0x004fe20000010000 */
[----:B-1----:R-:W-:-:S03]  /*10810*/  FADD.FTZ R14, R144, R3 ;  /* 0x00000003900e7221 */ /* 0x002fc60000010000 */
[----:B-----5:R-:W-:-:S03]  /*10820*/  FADD.FTZ R40, R64, R25 ;  /* 0x0000001940287221 */ /* 0x020fc60000010000 */
[----:B------:R-:W1:Y:S01]  /*10830*/  MUFU.EX2 R133, R133 ;  /* 0x0000008500857308 */ /* 0x000e620000000800 */
[----:B0-----:R-:W-:Y:S01]  /*10840*/  FADD.FTZ R39, R53, R14 ;  /* 0x0000000e35277221 */ /* 0x001fe20000010000 */
[----:B------:R-:W-:-:S03]  /*10850*/  FADD.FTZ R40, R147, R40 ;  /* 0x0000002893287221 */ /* 0x000fc60000010000 */
[----:B------:R-:W-:Y:S01]  /*10860*/  FADD.FTZ R39, R146, R39 ;  /* 0x0000002792277221 */ /* 0x000fe20000010000 */
[----:B------:R-:W-:Y:S02]  /*10870*/  FADD.FTZ R43, R65, R40 ;  /* 0x00000028412b7221 */ /* 0x000fe40000010000 */
[----:B------:R-:W0:Y:S01]  /*10880*/  MUFU.EX2 R35, R35 ;  /* 0x0000002300237308 */ /* 0x000e220000000800 */
        /* <DEDUP_REMOVED lines=11> */
[----:B----4-:R-:W-:Y:S01]  /*10940*/  FADD.FTZ R43, R137, R40 ;  /* 0x00000028892b7221 */ /* 0x010fe20000010000 */
[-CC-:B------:R-:W-:Y:S02]  /*10950*/  FFMA.FTZ R135, R51, R9.reuse, -R58.reuse ;  /* 0x0000000933877223 */ /* 0x180fe4000001083a */
[----:B------:R-:W-:Y:S01]  /*10960*/  FADD.FTZ R39, R136, R39 ;  /* 0x0000002788277221 */ /* 0x000fe20000010000 */
[----:B------:R-:W-:Y:S02]  /*10970*/  FADD.FTZ R40, R36, R43 ;  /* 0x0000002b24287221 */ /* 0x000fe40000010000 */
[----:B------:R-:W2:Y:S01]  /*10980*/  MUFU.EX2 R24, R48 ;  /* 0x0000003000187308 */ /* 0x000ea20000000800 */
[----:B------:R-:W-:Y:S01]  /*10990*/  FADD.FTZ R39, R28, R39 ;  /* 0x000000271c277221 */ /* 0x000fe20000010000 */
[-CC-:B------:R-:W-:Y:S01]  /*109a0*/  FFMA.FTZ R63, R63, R9.reuse, -R58.reuse ;  /* 0x000000093f3f7223 */ /* 0x180fe2000001083a */
[----:B------:R-:W-:-:S02]  /*109b0*/  FFMA.FTZ R129, R66, R9, -R58 ;  /* 0x0000000942817223 */ /* 0x000fc4000001083a */
[----:B------:R-:W-:Y:S01]  /*109c0*/  FADD.FTZ R44, R138, R39 ;  /* 0x000000278a2c7221 */ /* 0x000fe20000010000 */
[----:B------:R-:W-:Y:S02]  /*109d0*/  FADD.FTZ R39, R139, R40 ;  /* 0x000000288b277221 */ /* 0x000fe40000010000 */
[----:B------:R-:W4:Y:S01]  /*109e0*/  MUFU.EX2 R135, R135 ;  /* 0x0000008700877308 */ /* 0x000f220000000800 */
[----:B------:R-:W-:Y:S01]  /*109f0*/  FADD.FTZ R43, R29, R44 ;  /* 0x0000002c1d2b7221 */ /* 0x000fe20000010000 */
[----:B------:R-:W-:Y:S01]  /*10a00*/  FADD.FTZ R40, R8, R39 ;  /* 0x0000002708287221 */ /* 0x000fe20000010000 */
[----:B------:R-:W-:-:S05]  /*10a10*/  FFMA.FTZ R3, R67, R9, -R58 ;  /* 0x0000000943037223 */ /* 0x000fca000001083a */
[----:B------:R-:W5:Y:S01]  /*10a20*/  MUFU.EX2 R0, R63 ;  /* 0x0000003f00007308 */ /* 0x000f620000000800 */
[----:B------:R-:W-:Y:S01]  /*10a30*/  FADD.FTZ R44, R132, R43 ;  /* 0x0000002b842c7221 */ /* 0x000fe20000010000 */
[----:B-1----:R-:W-:Y:S01]  /*10a40*/  FADD.FTZ R39, R133, R40 ;  /* 0x0000002885277221 */ /* 0x002fe20000010000 */
[----:B------:R-:W-:-:S05]  /*10a50*/  FFMA.FTZ R131, R69, R9, -R58 ;  /* 0x0000000945837223 */ /* 0x000fca000001083a */
[----:B------:R-:W1:Y:S01]  /*10a60*/  MUFU.EX2 R31, R31 ;  /* 0x0000001f001f7308 */ /* 0x000e620000000800 */
[----:B------:R-:W-:Y:S01]  /*10a70*/  F2FP.F16.F32.PACK_AB R146, R26, R146 ;  /* 0x000000921a92723e */ /* 0x000fe200000000ff */
[----:B0-----:R-:W-:Y:S01]  /*10a80*/  FADD.FTZ R43, R35, R44 ;  /* 0x0000002c232b7221 */ /* 0x001fe20000010000 */
[----:B--2---:R-:W-:-:S05]  /*10a90*/  FADD.FTZ R26, R24, R39 ;  /* 0x00000027181a7221 */ /* 0x004fca0000010000 */
[----:B------:R-:W0:Y:S01]  /*10aa0*/  MUFU.EX2 R129, R129 ;  /* 0x0000008100817308 */ /* 0x000e220000000800 */
[----:B------:R-:W-:Y:S01]  /*10ab0*/  FFMA.FTZ R14, R70, R9, -R58 ;  /* 0x00000009460e7223 */ /* 0x000fe2000001083a */
[----:B------:R-:W-:Y:S01]  /*10ac0*/  F2FP.F16.F32.PACK_AB R140, R27, R140 ;  /* 0x0000008c1b8c723e */ /* 0x000fe200000000ff */
[----:B------:R-:W-:-:S05]  /*10ad0*/  FADD.FTZ R43, R134, R43 ;  /* 0x0000002b862b7221 */ /* 0x000fca0000010000 */
[----:B------:R-:W2:Y:S01]  /*10ae0*/  MUFU.EX2 R33, R33 ;  /* 0x0000002100217308 */ /* 0x000ea20000000800 */
[----:B----4-:R-:W-:Y:S01]  /*10af0*/  FADD.FTZ R27, R135, R26 ;  /* 0x0000001a871b7221 */ /* 0x010fe20000010000 */
[----:B------:R-:W-:-:S06]  /*10b00*/  FFMA.FTZ R125, R71, R9, -R58 ;  /* 0x00000009477d7223 */ /* 0x000fcc000001083a */
[----:B------:R-:W4:Y:S01]  /*10b10*/  MUFU.EX2 R3, R3 ;  /* 0x0000000300037308 */ /* 0x000f220000000800 */
[----:B------:R-:W-:Y:S01]  /*10b20*/  F2FP.F16.F32.PACK_AB R142, R30, R142 ;  /* 0x0000008e1e8e723e */ /* 0x000fe200000000ff */
[----:B------:R-:W-:-:S06]  /*10b30*/  FADD.FTZ R26, R32, R43 ;  /* 0x0000002b201a7221 */ /* 0x000fcc0000010000 */
[----:B------:R-:W3:Y:S01]  /*10b40*/  MUFU.EX2 R37, R37 ;  /* 0x0000002500257308 */ /* 0x000ee20000000800 */
[----:B-----5:R-:W-:Y:S01]  /*10b50*/  FADD.FTZ R30, R0, R27 ;  /* 0x0000001b001e7221 */ /* 0x020fe20000010000 */
[----:B------:R-:W-:-:S06]  /*10b60*/  FFMA.FTZ R25, R72, R9, -R58 ;  /* 0x0000000948197223 */ /* 0x000fcc000001083a */
[----:B------:R-:W5:Y:S01]  /*10b70*/  MUFU.EX2 R131, R131 ;  /* 0x0000008300837308 */ /* 0x000f620000000800 */
[----:B-1----:R-:W-:Y:S01]  /*10b80*/  FADD.FTZ R26, R31, R26 ;  /* 0x0000001a1f1a7221 */ /* 0x002fe20000010000 */
[----:B0-----:R-:W-:-:S06]  /*10b90*/  FADD.FTZ R30, R129, R30 ;  /* 0x0000001e811e7221 */ /* 0x001fcc0000010000 */
[----:B------:R-:W0:Y:S01]  /*10ba0*/  MUFU.EX2 R38, R38 ;  /* 0x0000002600267308 */ /* 0x000e220000000800 */
[----:B------:R-:W-:-:S07]  /*10bb0*/  FFMA.FTZ R73, R73, R9, -R58 ;  /* 0x0000000949497223 */ /* 0x000fce000001083a */
[----:B------:R-:W1:Y:S01]  /*10bc0*/  MUFU.EX2 R14, R14 ;  /* 0x0000000e000e7308 */ /* 0x000e620000000800 */
[----:B--2---:R-:W-:Y:S01]  /*10bd0*/  FADD.FTZ R26, R33, R26 ;  /* 0x0000001a211a7221 */ /* 0x004fe20000010000 */
[----:B----4-:R-:W-:-:S06]  /*10be0*/  FADD.FTZ R30, R3, R30 ;  /* 0x0000001e031e7221 */ /* 0x010fcc0000010000 */
[----:B------:R-:W2:Y:S01]  /*10bf0*/  MUFU.EX2 R41, R41 ;  /* 0x0000002900297308 */ /* 0x000ea20000000800 */
[----:B------:R-:W-:-:S07]  /*10c00*/  FFMA.FTZ R74, R74, R9, -R58 ;  /* 0x000000094a4a7223 */ /* 0x000fce000001083a */
[----:B------:R-:W4:Y:S01]  /*10c10*/  MUFU.EX2 R125, R125 ;  /* 0x0000007d007d7308 */ /* 0x000f220000000800 */
[----:B------:R-:W-:Y:S01]  /*10c20*/  F2FP.F16.F32.PACK_AB R138, R29, R138 ;  /* 0x0000008a1d8a723e */ /* 0x000fe200000000ff */
[----:B---3--:R-:W-:-:S06]  /*10c30*/  FADD.FTZ R27, R37, R26 ;  /* 0x0000001a251b7221 */ /* 0x008fcc0000010000 */
[----:B------:R-:W3:Y:S01]  /*10c40*/  MUFU.EX2 R42, R42 ;  /* 0x0000002a002a7308 */ /* 0x000ee20000000800 */
[----:B-----5:R-:W-:Y:S01]  /*10c50*/  FADD.FTZ R29, R131, R30 ;  /* 0x0000001e831d7221 */ /* 0x020fe20000010000 */
[----:B------:R-:W-:-:S06]  /*10c60*/  FFMA.FTZ R75, R75, R9, -R58 ;  /* 0x000000094b4b7223 */ /* 0x000fcc000001083a */
[----:B------:R-:W5:Y:S01]  /*10c70*/  MUFU.EX2 R25, R25 ;  /* 0x0000001900197308 */ /* 0x000f620000000800 */
[----:B------:R-:W-:Y:S01]  /*10c80*/  F2FP.F16.F32.PACK_AB R139, R8, R139 ;  /* 0x0000008b088b723e */ /* 0x000fe200000000ff */
[----:B0-----:R-:W-:-:S06]  /*10c90*/  FADD.FTZ R8, R38, R27 ;  /* 0x0000001b26087221 */ /* 0x001fcc0000010000 */
[----:B------:R-:W0:Y:S01]  /*10ca0*/  MUFU.EX2 R45, R45 ;  /* 0x0000002d002d7308 */ /* 0x000e220000000800 */
[----:B-1----:R-:W-:Y:S01]  /*10cb0*/  FADD.FTZ R26, R14, R29 ;  /* 0x0000001d0e1a7221 */ /* 0x002fe20000010000 */
[----:B------:R-:W-:-:S06]  /*10cc0*/  FFMA.FTZ R76, R76, R9, -R58 ;  /* 0x000000094c4c7223 */ /* 0x000fcc000001083a */
        /* <DEDUP_REMOVED lines=12> */
[----:B0-----:R-:W-:Y:S01]  /*10d90*/  FADD.FTZ R0, R45, R0 ;  /* 0x000000002d007221 */ /* 0x001fe20000010000 */
[----:B------:R-:W-:-:S06]  /*10da0*/  F2FP.F16.F32.PACK_AB R129, R3, R129 ;  /* 0x000000810381723e */ /* 0x000fcc00000000ff */
[----:B------:R-:W0:Y:S01]  /*10db0*/  MUFU.EX2 R50, R50 ;  /* 0x0000003200327308 */ /* 0x000e220000000800 */
[----:B-1----:R-:W-:-:S07]  /*10dc0*/  FADD.FTZ R3, R73, R26 ;  /* 0x0000001a49037221 */ /* 0x002fce0000010000 */
[----:B------:R-:W1:Y:S01]  /*10dd0*/  MUFU.EX2 R76, R76 ;  /* 0x0000004c004c7308 */ /* 0x000e620000000800 */
[----:B--2---:R-:W-:Y:S01]  /*10de0*/  FADD.FTZ R0, R47, R0 ;  /* 0x000000002f007221 */ /* 0x004fe20000010000 */
[----:B----4-:R-:W-:-:S06]  /*10df0*/  FADD.FTZ R8, R74, R3 ;  /* 0x000000034a087221 */ /* 0x010fcc0000010000 */
[----:B------:R-:W2:Y:S01]  /*10e00*/  MUFU.EX2 R54, R54 ;  /* 0x0000003600367308 */ /* 0x000ea20000000800 */
[----:B------:R-:W-:-:S07]  /*10e10*/  ISETP.GT.AND P2, PT, R12, R46, PT ;  /* 0x0000002e0c00720c */ /* 0x000fce0003f44270 */
[----:B------:R-:W4:Y:S01]  /*10e20*/  MUFU.EX2 R77, R77 ;  /* 0x0000004d004d7308 */ /* 0x000f220000000800 */
[----:B---3--:R-:W-:Y:S01]  /*10e30*/  FADD.FTZ R3, R49, R0 ;  /* 0x0000000031037221 */ /* 0x008fe20000010000 */
[----:B-----5:R-:W-:-:S06]  /*10e40*/  FADD.FTZ R27, R75, R8 ;  /* 0x000000084b1b7221 */ /* 0x020fcc0000010000 */
[----:B------:R-:W3:Y:S01]  /*10e50*/  MUFU.EX2 R58, R58 ;  /* 0x0000003a003a7308 */ /* 0x000ee20000000800 */
[----:B0-----:R-:W-:Y:S01]  /*10e60*/  FADD.FTZ R3, R50, R3 ;  /* 0x0000000332037221 */ /* 0x001fe20000010000 */
[----:B-1----:R-:W-:-:S03]  /*10e70*/  FADD.FTZ R0, R76, R27 ;  /* 0x0000001b4c007221 */ /* 0x002fc60000010000 */
[----:B--2---:R-:W-:Y:S01]  /*10e80*/  FADD.FTZ R8, R54, R3 ;  /* 0x0000000336087221 */ /* 0x004fe20000010000 */
[----:B------:R-:W-:Y:S01]  /*10e90*/  F2FP.F16.F32.PACK_AB R131, R14, R131 ;  /* 0x000000830e83723e */ /* 0x000fe200000000ff */
[----:B----4-:R-:W-:Y:S02]  /*10ea0*/  FADD.FTZ R0, R77, R0 ;  /* 0x000000004d007221 */ /* 0x010fe40000010000 */
        /* <DEDUP_REMOVED lines=19> */
[----:B---3--:R-:W-:Y:S01]  /*10fe0*/  FADD.FTZ R0, R58, R0 ;  /* 0x000000003a007221 */ /* 0x008fe20000010000 */
        /* <DEDUP_REMOVED lines=29> */
[----:B------:R-:W-:Y:S01]  /*111c0*/  FMUL.FTZ R118, R118, R55 ;  /* 0x0000003776767220 */ /* 0x000fe20000410000 */
        /* <DEDUP_REMOVED lines=12> */
[----:B------:R-:W-:Y:S01]  /*11290*/  IADD3 R12, R12, -0x1, RZ ;  /* 0xffffffff0c0c7810 */ /* 0x000fe20007ffe0ff */
[----:B------:R-:W-:Y:S06]  /*112a0*/  @P2 BRA `(.L_x_14531) ;  /* 0xffffffd800402947 */ /* 0x000fec000383ffff */
.L_x_14521:
[----:B------:R-:W-:Y:S05]  /*112b0*/  WARPSYNC.ALL ;  /* 0x0000000000007948 */ /* 0x000fea0003800000 */
[----:B------:R-:W-:Y:S06]  /*112c0*/  BAR.ARV 0x8, 0x200 ;  /* 0x0208000000007b1d */ /* 0x000fec0000002000 */
[----:B------:R-:W-:Y:S05]  /*112d0*/  @!P0 BRA `(.L_x_14532) ;  /* 0x0000000000048947 */ /* 0x000fea0003800000 */
[----:B------:R-:W-:Y:S01]  /*112e0*/  BPT.TRAP 0x1 ;  /* 0x000000040000795c */ /* 0x000fe20000300000 */
.L_x_14532:
[----:B------:R-:W-:Y:S02]  /*112f0*/  LEA R13, R18, R2, 0x3 ;  /* 0x00000002120d7211 */ /* 0x000fe400078e18ff */
[----:B------:R-:W-:-:S04]  /*11300*/  SHF.L.U32 R4, R23, 0x1f, RZ ;  /* 0x0000001f17047819 */ /* 0x000fc800000006ff */
[----:B------:R0:W1:Y:S01]  /*11310*/  SYNCS.PHASECHK.TRANS64.TRYWAIT P2, [R13+URZ+0x16850], R4 ;  /* 0x016850040d0075a7 */ /* 0x000062000804017f */
[----:B------:R-:W-:Y:S05]  /*11320*/  @!P0 BRA `(.L_x_14533) ;  /* 0x0000000000048947 */ /* 0x000fea0003800000 */
[----:B------:R-:W-:Y:S01]  /*11330*/  BPT.TRAP 0x1 ;  /* 0x000000040000795c */ /* 0x000fe20000300000 */
.L_x_14533:
[----:B------:R-:W-:-:S05]  /*11340*/  VIADD R2, R2, 0x400 ;  /* 0x0000040002027836 */ /* 0x000fca0000000000 */
[----:B------:R-:W-:-:S04]  /*11350*/  SHF.R.U32.HI R2, RZ, 0x4, R2 ;  /* 0x00000004ff027819 */ /* 0x000fc80000011602 */
[----:B------:R-:W-:Y:S01]  /*11360*/  LOP3.LUT R5, R2, 0x3fff, RZ, 0xc0, !PT ;  /* 0x00003fff02057812 */ /* 0x000fe200078ec0ff */
[----:B-1----:R-:W-:Y:S06]  /*11370*/  @P2 BRA `(.L_x_14534) ;  /* 0x0000000000082947 */ /* 0x002fec0003800000 */
[----:B------:R-:W1:Y:S02]  /*11380*/  SYNCS.PHASECHK.TRANS64.TRYWAIT P0, [R13+URZ+0x16850], R4 ;  /* 0x016850040d0075a7 */ /* 0x000e64000800017f */
[----:B-1----:R-:W-:Y:S05]  /*11390*/  @!P0 BRA `(.L_x_14535) ;  /* 0x000000ac00d08947 */ /* 0x002fea0003800000 */
.L_x_14534:
[----:B01----:R-:W-:Y:S01]  /*113a0*/  IMAD R4, R18, 0x400, R5 ;  /* 0x0000040012047824 */ /* 0x003fe200078e0205 */
[----:B------:R-:W2:Y:S01]  /*113b0*/  LDL.LU R15, [R1+0x5c] ;  /* 0x00005c00010f7983 */ /* 0x000ea20000300800 */
[----:B------:R-:W-:Y:S01]  /*113c0*/  IMAD.MOV.U32 R5, RZ, RZ, 0x40000040 ;  /* 0x40000040ff057424 */ /* 0x000fe200078e00ff */
[----:B------:R-:W-:Y:S05]  /*113d0*/  WARPSYNC.ALL ;  /* 0x0000000000007948 */ /* 0x000fea0003800000 */
[C---:B------:R-:W-:Y:S01]  /*113e0*/  R2UR UR6, R4.reuse ;  /* 0x00000000040672ca */ /* 0x040fe200000e0000 */
[----:B------:R-:W-:Y:S01]  /*113f0*/  WARPGROUP.ARRIVE ;  /* 0x00000000000079c5 */ /* 0x000fe20000000000 */
[----:B------:R-:W-:Y:S01]  /*11400*/  R2UR UR7, R5 ;  /* 0x00000000050772ca */ /* 0x000fe200000e0000 */
[----:B------:R-:W-:Y:S01]  /*11410*/  VIADD R6, R4, 0x80 ;  /* 0x0000008004067836 */ /* 0x000fe20000000000 */
[----:B------:R-:W-:Y:S01]  /*11420*/  MOV R7, 0x40000040 ;  /* 0x4000004000077802 */ /* 0x000fe20000000f00 */
[----:B------:R-:W-:Y:S01]  /*11430*/  IMAD.MOV.U32 R5, RZ, RZ, 0x40000040 ;  /* 0x40000040ff057424 */ /* 0x000fe200078e00ff */
[----:B------:R-:W0:Y:S01]  /*11440*/  SHFL.BFLY PT, R2, R3, 0x2, 0x1f ;  /* 0x0c401f0003027f89 */ /* 0x000e2200000e0000 */
[----:B------:R-:W-:-:S05]  /*11450*/  VIADD R18, R18, 0x1 ;  /* 0x0000000112127836 */ /* 0x000fca0000000000 */
[----:B------:R-:W-:-:S03]  /*11460*/  ISETP.NE.AND P2, PT, R18, 0x2, PT ;  /* 0x000000021200780c */ /* 0x000fc60003f45270 */
[----:B------:R-:W-:Y:S01]  /*11470*/  HGMMA.64x64x16.F32 R88, R148, gdesc[UR4].tnspB, R88, gsb0 ;  /* 0x40e0000494587df0 */ /* 0x000fe20008000858 */
[----:B------:R-:W-:Y:S01]  /*11480*/  R2UR UR6, R6 ;  /* 0x00000000060672ca */ /* 0x000fe200000e0000 */
[----:B------:R-:W-:Y:S01]  /*11490*/  VIADD R6, R4, 0x100 ;  /* 0x0000010004067836 */ /* 0x000fe20000000000 */
[----:B------:R-:W-:Y:S01]  /*114a0*/  R2UR UR7, R7 ;  /* 0x00000000070772ca */ /* 0x000fe200000e0000 */
[----:B------:R-:W-:Y:S01]  /*114b0*/  IMAD.MOV.U32 R7, RZ, RZ, 0x40000040 ;  /* 0x40000040ff077424 */ /* 0x000fe200078e00ff */
[----:B------:R-:W-:Y:S01]  /*114c0*/  SEL R18, R18, RZ, P2 ;  /* 0x000000ff12127207 */ /* 0x000fe20001000000 */
[----:B0-----:R-:W-:Y:S01]  /*114d0*/  FADD.FTZ R2, R2, R3 ;  /* 0x0000000302027221 */ /* 0x001fe20000010000 */
        /* <DEDUP_REMOVED lines=11> */
[----:B------:R-:W-:Y:S02]  /*11590*/  R2UR UR6, R6 ;  /* 0x00000000060672ca */ /* 0x000fe400000e0000 */
[----:B------:R-:W-:Y:S01]  /*115a0*/  R2UR UR7, R7 ;  /* 0x00000000070772ca */ /* 0x000fe200000e0000 */
[----:B------:R-:W-:Y:S01]  /*115b0*/  IMAD.MOV.U32 R7, RZ, RZ, 0x40000040 ;  /* 0x40000040ff077424 */ /* 0x000fe200078e00ff */
[----:B------:R-:W-:Y:S01]  /*115c0*/  IADD3 R6, R4, 0x200, RZ ;  /* 0x0000020004067810 */ /* 0x000fe20007ffe0ff */
        /* <DEDUP_REMOVED lines=15> */
[----:B------:R-:W-:Y:S01]  /*116c0*/  VIADD R4, R4, 0x380 ;  /* 0x0000038004047836 */ /* 0x000fe20000000000 */
[----:B------:R-:W-:Y:S01]  /*116d0*/  MOV R7, 0x40000040 ;  /* 0x4000004000077802 */ /* 0x000fe20000000f00 */
[----:B------:R-:W-:Y:S02]  /*116e0*/  WARPGROUP.DEPBAR.LE gsb0, 0x0 ;  /* 0x00008000000079c5 */ /* 0x000fe40000010000 */
[----:B------:R-:W-:-:S08]  /*116f0*/  WARPGROUP.ARRIVE ;  /* 0x00000000000079c5 */ /* 0x000fd00000000000 */
[----:B------:R-:W-:Y:S01]  /*11700*/  HGMMA.64x64x16.F32 R88, R128, gdesc[UR4].tnspB, R88, gsb0 ;  /* 0x40e0000480587df0 */ /* 0x000fe20008000858 */
[----:B------:R-:W-:Y:S01]  /*11710*/  R2UR UR6, R6 ;  /* 0x00000000060672ca */ /* 0x000fe200000e0000 */
[----:B------:R-:W-:Y:S01]  /*11720*/  IMAD.MOV.U32 R6, RZ, RZ, RZ ;  /* 0x000000ffff067224 */ /* 0x000fe200078e00ff */
[----:B------:R-:W-:Y:S02]  /*11730*/  R2UR UR7, R7 ;  /* 0x00000000070772ca */ /* 0x000fe400000e0000 */
[----:B------:R-:W0:Y:S02]  /*11740*/  SHFL.BFLY PT, R7, R0, 0x2, 0x1f ;  /* 0x0c401f0000077f89 */ /* 0x000e2400000e0000 */
[----:B0-----:R-:W-:Y:S01]  /*11750*/  FADD.FTZ R7, R7, R0 ;  /* 0x0000000007077221 */ /* 0x001fe20000010000 */
[----:B------:R-:W-:-:S04]  /*11760*/  SEL R0, RZ, 0x1, P2 ;  /* 0x00000001ff007807 */ /* 0x000fc80001000000 */
[----:B------:R-:W-:Y:S01]  /*11770*/  LOP3.LUT R23, R23, R0, RZ, 0x3c, !PT ;  /* 0x0000000017177212 */ /* 0x000fe200078e3cff */
[----:B------:R-:W-:Y:S01]  /*11780*/  IMAD.MOV.U32 R0, RZ, RZ, -0x800000 ;  /* 0xff800000ff007424 */ /* 0x000fe200078e00ff */
[----:B------:R-:W-:Y:S02]  /*11790*/  WARPGROUP.DEPBAR.LE gsb0, 0x0 ;  /* 0x00008000000079c5 */ /* 0x000fe40000010000 */
[----:B------:R-:W-:-:S06]  /*117a0*/  WARPGROUP.ARRIVE ;  /* 0x00000000000079c5 */ /* 0x000fcc0000000000 */
[----:B------:R-:W-:Y:S01]  /*117b0*/  HGMMA.64x64x16.F32 R88, R124, gdesc[UR4].tnspB, R88, gsb0 ;  /* 0x40e000047c587df0 */ /* 0x000fe20008000858 */
[----:B------:R-:W-:Y:S02]  /*117c0*/  R2UR UR6, R4 ;  /* 0x00000000040672ca */ /* 0x000fe400000e0000 */
[----:B------:R-:W-:Y:S01]  /*117d0*/  R2UR UR7, R5 ;  /* 0x00000000050772ca */ /* 0x000fe200000e0000 */
[----:B------:R-:W0:Y:S04]  /*117e0*/  SHFL.BFLY PT, R4, R7, 0x1, 0x1f ;  /* 0x0c201f0007047f89 */ /* 0x000e2800000e0000 */
[----:B------:R-:W1:Y:S01]  /*117f0*/  SHFL.BFLY PT, R5, R2, 0x1, 0x1f ;  /* 0x0c201f0002057f89 */ /* 0x000e6200000e0000 */
[----:B0-----:R-:W-:Y:S01]  /*11800*/  FADD.FTZ R14, R7, R4 ;  /* 0x00000004070e7221 */ /* 0x001fe20000010000 */
[----:B------:R-:W-:Y:S01]  /*11810*/  @!P1 IADD3 R7, R13, 0x16860, RZ ;  /* 0x000168600d079810 */ /* 0x000fe20007ffe0ff */
[----:B-1----:R-:W-:-:S03]  /*11820*/  FADD.FTZ R12, R2, R5 ;  /* 0x00000005020c7221 */ /* 0x002fc60000010000 */
[----:B------:R-:W-:Y:S01]  /*11830*/  FSETP.NE.FTZ.AND P3, PT, R14, RZ, PT ;  /* 0x000000ff0e00720b */ /* 0x000fe20003f75000 */
[----:B------:R-:W-:Y:S01]  /*11840*/  IMAD.MOV.U32 R2, RZ, RZ, RZ ;  /* 0x000000ffff027224 */ /* 0x000fe200078e00ff */
[----:B------:R-:W-:Y:S02]  /*11850*/  @!P1 PRMT R7, RZ, 0x654, R7 ;  /* 0x00000654ff079816 */ /* 0x000fe40000000007 */
        /* <DEDUP_REMOVED lines=49> */
.L_x_14471:
[----:B------:R-:W2:Y:S01]  /*11b70*/  LDL R48, [R1+0x54] ;  /* 0x0000540001307983 */ /* 0x000ea20000100800 */
[----:B------:R-:W-:Y:S05]  /*11b80*/  WARPSYNC.ALL ;  /* 0x0000000000007948 */ /* 0x000fea0003800000 */
[----:B------:R-:W0:Y:S01]  /*11b90*/  S2R R2, SR_TID.X ;  /* 0x0000000000027919 */ /* 0x000e220000002100 */
[----:B------:R-:W1:Y:S01]  /*11ba0*/  S2UR UR5, SR_CgaCtaId ;  /* 0x00000000000579c3 */ /* 0x000e620000008800 */
[----:B------:R-:W-:Y:S01]  /*11bb0*/  UMOV UR4, 0x400 ;  /* 0x0000040000047882 */ /* 0x000fe20000000000 */
[----:B------:R-:W-:Y:S01]  /*11bc0*/  BSSY B0, `(.L_x_14536) ;  /* 0x0000241000007945 */ /* 0x000fe20003800000 */
[----:B-1----:R-:W-:Y:S01]  /*11bd0*/  ULEA UR4, UR5, UR4, 0x18 ;  /* 0x0000000405047291 */ /* 0x002fe2000f8ec03f */
[----:B0-----:R-:W-:-:S05]  /*11be0*/  IADD3 R49, R2, -0x80, RZ ;  /* 0xffffff8002317810 */ /* 0x001fca0007ffe0ff */
[----:B------:R-:W-:Y:S01]  /*11bf0*/  IMAD.U32 R2, RZ, RZ, UR4 ;  /* 0x00000004ff027e24 */ /* 0x000fe2000f8e00ff */
[----:B------:R-:W-:Y:S01]  /*11c00*/  BAR.SYNC.DEFER_BLOCKING 0x5, 0x200 ;  /* 0x0148000000007b1d */ /* 0x000fe20000010000 */
[--C-:B------:R-:W-:Y:S02]  /*11c10*/  SHF.R.S32.HI R46, RZ, 0x1f, R49.reuse ;  /* 0x0000001fff2e7819 */ /* 0x100fe40000011431 */
[----:B------:R-:W-:Y:S02]  /*11c20*/  SHF.R.S32.HI R4, RZ, 0x1f, R49 ;  /* 0x0000001fff047819 */ /* 0x000fe40000011431 */
[-C--:B------:R-:W-:Y:S02]  /*11c30*/  LEA.HI R46, R46, R49.reuse, RZ, 0x3 ;  /* 0x000000312e2e7211 */ /* 0x080fe400078f18ff */
[----:B------:R-:W-:Y:S02]  /*11c40*/  LEA.HI R4, R4, R49, RZ, 0x3 ;  /* 0x0000003104047211 */ /* 0x000fe400078f18ff */
[----:B------:R-:W-:-:S02]  /*11c50*/  LOP3.LUT R46, R46, 0xfffffff8, RZ, 0xc0, !PT ;  /* 0xfffffff82e2e7812 */ /* 0x000fc400078ec0ff */
[----:B------:R-:W-:-:S03]  /*11c60*/  SHF.R.S32.HI R45, RZ, 0x3, R4 ;  /* 0x00000003ff2d7819 */ /* 0x000fc60000011404 */
[----:B------:R-:W-:-:S04]  /*11c70*/  IMAD.IADD R46, R49, 0x1, -R46 ;  /* 0x00000001312e7824 */ /* 0x000fc800078e0a2e */
[----:B------:R-:W-:Y:S01]  /*11c80*/  IMAD.SHL.U32 R44, R46, 0x8, RZ ;  /* 0x000000082e2c7824 */ /* 0x000fe200078e00ff */
[----:B------:R0:W1:Y:S04]  /*11c90*/  LDS.128 R28, [R2+0x168d0] ;  /* 0x0168d000021c7984 */ /* 0x0000680000000c00 */
        /* <DEDUP_REMOVED lines=12> */
[----:B-----5:R-:W-:Y:S02]  /*11d60*/  MOV R24, R2 ;  /* 0x0000000200187202 */ /* 0x020fe40000000f00 */
[----:B0-----:R-:W-:-:S03]  /*11d70*/  MOV R25, R5 ;  /* 0x0000000500197202 */ /* 0x001fc60000000f00 */
[----:B--2---:R-:W-:-:S03]  /*11d80*/  IMAD.WIDE R10, R6, 0x2, R24 ;  /* 0x00000002060a7825 */ /* 0x004fc600078e0218 */
[C---:B------:R-:W-:Y:S02]  /*11d90*/  IADD3 R27, P0, R10.reuse, 0x60, RZ ;  /* 0x000000600a1b7810 */ /* 0x040fe40007f1e0ff */
[----:B------:R-:W-:Y:S02]  /*11da0*/  IADD3 R13, P2, R10, 0x20, RZ ;  /* 0x000000200a0d7810 */ /* 0x000fe40007f5e0ff */
[----:B------:R-:W-:Y:S02]  /*11db0*/  IADD3.X R5, RZ, R11, RZ, P0, !PT ;  /* 0x0000000bff057210 */ /* 0x000fe400007fe4ff */
[----:B---3--:R-:W-:Y:S02]  /*11dc0*/  ISETP.NE.AND P0, PT, R26, RZ, PT ;  /* 0x000000ff1a00720c */ /* 0x008fe40003f05270 */
[----:B------:R-:W-:Y:S02]  /*11dd0*/  IADD3 R15, P1, R10, 0x40, RZ ;  /* 0x000000400a0f7810 */ /* 0x000fe40007f3e0ff */
[----:B------:R-:W-:Y:S01]  /*11de0*/  SEL R38, R26, UR4, P0 ;  /* 0x000000041a267c07 */ /* 0x000fe20008000000 */
[----:B------:R-:W-:Y:S05]  /*11df0*/  WARPSYNC.ALL ;  /* 0x0000000000007948 */ /* 0x000fea0003800000 */
[----:B------:R-:W-:Y:S01]  /*11e00*/  LOP3.LUT R9, R10, 0x380, RZ, 0xc0, !PT ;  /* 0x000003800a097812 */ /* 0x000fe200078ec0ff */
[----:B------:R-:W-:Y:S01]  /*11e10*/  IMAD.X R7, RZ, RZ, R11, P1 ;  /* 0x000000ffff077224 */ /* 0x000fe200008e060b */
        /* <DEDUP_REMOVED lines=9> */
[----:B------:R-:W-:Y:S01]  /*11eb0*/  LOP3.LUT R10, R9, R10, RZ, 0x3c, !PT ;  /* 0x0000000a090a7212 */ /* 0x000fe200078e3cff */
[----:B------:R-:W-:Y:S01]  /*11ec0*/  IMAD.X R9, RZ, RZ, R11, P2 ;  /* 0x000000ffff097224 */ /* 0x000fe200010e060b */
        /* <DEDUP_REMOVED lines=8> */
[----:B------:R-:W-:-:S02]  /*11f50*/  MOV R36, R6 ;  /* 0x0000000600247202 */ /* 0x000fc40000000f00 */
[----:B------:R-:W-:Y:S02]  /*11f60*/  MOV R33, R4 ;  /* 0x0000000400217202 */ /* 0x000fe40000000f00 */
[----:B------:R-:W-:Y:S02]  /*11f70*/  MOV R37, R8 ;  /* 0x0000000800257202 */ /* 0x000fe40000000f00 */
[----:B------:R-:W-:Y:S02]  /*11f80*/  F2FP.F16.F32.PACK_AB R4, R97, R96 ;  /* 0x000000606104723e */ /* 0x000fe400000000ff */
[----:B------:R-:W-:Y:S02]  /*11f90*/  F2FP.F16.F32.PACK_AB R5, R99, R98 ;  /* 0x000000626305723e */ /* 0x000fe400000000ff */
[----:B------:R-:W-:Y:S02]  /*11fa0*/  F2FP.F16.F32.PACK_AB R6, R101, R100 ;  /* 0x000000646506723e */ /* 0x000fe400000000ff */
[----:B------:R-:W-:-:S02]  /*11fb0*/  F2FP.F16.F32.PACK_AB R7, R103, R102 ;  /* 0x000000666707723e */ /* 0x000fc400000000ff */
[----:B------:R-:W-:Y:S02]  /*11fc0*/  F2FP.F16.F32.PACK_AB R8, R105, R104 ;  /* 0x000000686908723e */ /* 0x000fe400000000ff */
[----:B------:R-:W-:Y:S02]  /*11fd0*/  F2FP.F16.F32.PACK_AB R9, R107, R106 ;  /* 0x0000006a6b09723e */ /* 0x000fe400000000ff */
[----:B------:R-:W-:Y:S02]  /*11fe0*/  F2FP.F16.F32.PACK_AB R11, R111, R110 ;  /* 0x0000006e6f0b723e */ /* 0x000fe400000000ff */
[----:B------:R-:W-:Y:S02]  /*11ff0*/  ISETP.NE.U32.AND P3, PT, RZ, UR6, PT ;  /* 0x00000006ff007c0c */ /* 0x000fe4000bf65070 */
[----:B------:R-:W-:Y:S01]  /*12000*/  ISETP.NE.U32.AND P0, PT, RZ, UR4, PT ;  /* 0x00000004ff007c0c */ /* 0x000fe2000bf05070 */
[----:B------:R0:W-:Y:S01]  /*12010*/  STSM.16.M88.4 [R10], R12 ;  /* 0x0000000c0a007844 */ /* 0x0001e20000000200 */
[----:B------:R-:W-:-:S02]  /*12020*/  ISETP.NE.AND.EX P3, PT, RZ, UR7, PT, P3 ;  /* 0x00000007ff007c0c */ /* 0x000fc4000bf65330 */
[----:B------:R-:W-:Y:S01]  /*12030*/  IADD3 R26, P1, R34, UR4, RZ ;  /* 0x00000004221a7c10 */ /* 0x000fe2000ff3e0ff */
[----:B------:R-:W-:Y:S01]  /*12040*/  STSM.16.M88.4 [R37], R4 ;  /* 0x0000000425007844 */ /* 0x000fe20000000200 */
[----:B------:R-:W-:Y:S02]  /*12050*/  ISETP.NE.AND.EX P0, PT, RZ, UR5, PT, P0 ;  /* 0x00000005ff007c0c */ /* 0x000fe4000bf05300 */
[----:B------:R-:W-:Y:S02]  /*12060*/  IADD3.X R27, R35, UR5, RZ, P1, !PT ;  /* 0x00000005231b7c10 */ /* 0x000fe40008ffe4ff */
[----:B0-----:R-:W-:Y:S02]  /*12070*/  F2FP.F16.F32.PACK_AB R10, R109, R108 ;  /* 0x0000006c6d0a723e */ /* 0x001fe400000000ff */
[----:B------:R-:W-:Y:S02]  /*12080*/  F2FP.F16.F32.PACK_AB R12, R113, R112 ;  /* 0x00000070710c723e */ /* 0x000fe400000000ff */
[----:B------:R-:W-:Y:S01]  /*12090*/  F2FP.F16.F32.PACK_AB R13, R115, R114 ;  /* 0x00000072730d723e */ /* 0x000fe200000000ff */
[----:B------:R0:W-:Y:S01]  /*120a0*/  STSM.16.M88.4 [R36], R8 ;  /* 0x0000000824007844 */ /* 0x0001e20000000200 */
[----:B------:R-:W-:-:S02]  /*120b0*/  F2FP.F16.F32.PACK_AB R14, R117, R116 ;  /* 0x00000074750e723e */ /* 0x000fc400000000ff */
[----:B------:R-:W-:-:S05]  /*120c0*/  F2FP.F16.F32.PACK_AB R15, R119, R118 ;  /* 0x00000076770f723e */ /* 0x000fca00000000ff */
[----:B------:R1:W-:Y:S01]  /*120d0*/  STSM.16.M88.4 [R33], R12 ;  /* 0x0000000c21007844 */ /* 0x0003e20000000200 */
[----:B------:R-:W-:Y:S01]  /*120e0*/  BAR.SYNC.DEFER_BLOCKING 0x1, 0x180 ;  /* 0x0046000000007b1d */ /* 0x000fe20000010000 */
[----:B------:R-:W-:-:S05]  /*120f0*/  @P3 IADD3 R34, P1, R34, UR6, RZ ;  /* 0x0000000622223c10 */ /* 0x000fca000ff3e0ff */
[----:B------:R-:W-:Y:S01]  /*12100*/  ULDC UR6, c[0x0][0xa88] ;  /* 0x0002a20000067ab9 */ /* 0x000fe20000000800 */
[----:B------:R-:W-:Y:S01]  /*12110*/  @P3 IADD3.X R35, R35, UR7, RZ, P1, !PT ;  /* 0x0000000723233c10 */ /* 0x000fe20008ffe4ff */
[----:B------:R-:W-:Y:S01]  /*12120*/  IMAD.U32 R47, RZ, RZ, UR6 ;  /* 0x00000006ff2f7e24 */ /* 0x000fe2000f8e00ff */
[----:B------:R-:W-:Y:S01]  /*12130*/  ISETP.GT.AND P2, PT, R38, 0x1, PT ;  /* 0x000000012600780c */ /* 0x000fe20003f44270 */
[----:B0-----:R-:W0:Y:S01]  /*12140*/  LDC R8, c[0x0][0xbe8] ;  /* 0x0002fa00ff087b82 */ /* 0x001e220000000800 */
[----:B------:R2:W5:Y:S04]  /*12150*/  @P0 LDG.E R28, desc[UR40][R26.64] ;  /* 0x000000281a1c0981 */ /* 0x000568000c1e1900 */
[----:B------:R2:W5:Y:S01]  /*12160*/  @P3 LDG.E R47, desc[UR40][R34.64] ;  /* 0x00000028222f3981 */ /* 0x000562000c1e1900 */
[----:B------:R-:W-:-:S04]  /*12170*/  MOV R6, 0x9b8 ;  /* 0x000009b800067802 */ /* 0x000fc80000000f00 */
[----:B------:R-:W-:Y:S02]  /*12180*/  SEL R6, R6, 0x978, P2 ;  /* 0x0000097806067807 */ /* 0x000fe40001000000 */
[----:B0-----:R-:W-:Y:S02]  /*12190*/  ISETP.NE.AND P1, PT, R8, 0x1, PT ;  /* 0x000000010800780c */ /* 0x001fe40003f25270 */
[----:B-1----:R2:W0:Y:S08]  /*121a0*/  LDC.64 R12, c[0x0][R6+0x220] ;  /* 0x00008800060c7b82 */ /* 0x0024300000000a00 */
[----:B------:R2:W1:Y:S08]  /*121b0*/  LDC.64 R14, c[0x0][R6+0x218] ;  /* 0x00008600060e7b82 */ /* 0x0004700000000a00 */
[----:B------:R2:W3:Y:S01]  /*121c0*/  LDC.64 R10, c[0x0][R6+0x228] ;  /* 0x00008a00060a7b82 */ /* 0x0004e20000000a00 */
[----:B------:R-:W-:Y:S05]  /*121d0*/  @P3 BRA `(.L_x_14538) ;  /* 0x0000000000103947 */ /* 0x000fea0003800000 */
[----:B------:R-:W-:Y:S05]  /*121e0*/  @!P0 BRA `(.L_x_14538) ;  /* 0x00000000000c8947 */ /* 0x000fea0003800000 */
[----:B------:R-:W4:Y:S04]  /*121f0*/  LDG.E R4, desc[UR40][R26.64] ;  /* 0x000000281a047981 */ /* 0x000f28000c1e1900 */
[----:B-----5:R-:W4:Y:S02]  /*12200*/  LDG.E R47, desc[UR40][R26.64+0x4] ;  /* 0x000004281a2f7981 */ /* 0x020f24000c1e1900 */
[----:B----4-:R-:W-:-:S07]  /*12210*/  IMAD.IADD R47, R47, 0x1, -R4 ;  /* 0x000000012f2f7824 */ /* 0x010fce00078e0a04 */
.L_x_14538:
[----:B------:R-:W1:Y:S04]  /*12220*/  LDL R50, [R1+0x50] ;  /* 0x0000500001327983 */ /* 0x000e680000100800 */
[----:B--2---:R-:W2:Y:S04]  /*12230*/  LDL R26, [R1+0x4c] ;  /* 0x00004c00011a7983 */ /* 0x004ea80000100800 */
[----:B------:R-:W2:Y:S04]  /*12240*/  LDL R51, [R1+0x28] ;  /* 0x0000280001337983 */ /* 0x000ea80000100800 */
[----:B------:R-:W4:Y:S01]  /*12250*/  LDL R49, [R1+0x60] ;  /* 0x0000600001317983 */ /* 0x000f220000100800 */
[----:B------:R-:W3:Y:S03]  /*12260*/  LDC.64 R6, c[0x0][R6+0x210] ;  /* 0x0000840006067b82 */ /* 0x000ee60000000a00 */
[----:B------:R-:W3:Y:S01]  /*12270*/  LDL R38, [R1+0x68] ;  /* 0x0000680001267983 */ /* 0x000ee20000100800 */
[----:B------:R-:W-:-:S04]  /*12280*/  ISETP.NE.U32.AND P0, PT, RZ, UR4, PT ;  /* 0x00000004ff007c0c */ /* 0x000fc8000bf05070 */
[----:B------:R-:W4:Y:S01]  /*12290*/  @P1 LDC R34, c[0x0][0xbec] ;  /* 0x0002fb00ff221b82 */ /* 0x000f220000000800 */
[----:B------:R-:W-:-:S04]  /*122a0*/  ISETP.NE.AND.EX P0, PT, RZ, UR5, PT, P0 ;  /* 0x00000005ff007c0c */ /* 0x000fc8000bf05300 */
[----:B------:R-:W-:-:S03]  /*122b0*/  SEL R9, R48, RZ, !P0 ;  /* 0x000000ff30097207 */ /* 0x000fc60004000000 */
[----:B------:R-:W3:Y:S01]  /*122c0*/  @P1 LDC R37, c[0x0][0xbf0] ;  /* 0x0002fc00ff251b82 */ /* 0x000ee20000000800 */
[----:B------:R-:W-:-:S07]  /*122d0*/  SEL R27, R32, RZ, !P0 ;  /* 0x000000ff201b7207 */ /* 0x000fce0004000000 */
[----:B------:R-:W0:Y:S02]  /*122e0*/  LDC.64 R4, c[0x0][0xba8] ;  /* 0x0002ea00ff047b82 */ /* 0x000e240000000a00 */
[----:B0-----:R-:W-:Y:S01]  /*122f0*/  IMAD R13, R13, R9, RZ ;  /* 0x000000090d0d7224 */ /* 0x001fe200078e02ff */
[----:B------:R-:W0:Y:S03]  /*12300*/  S2R R36, SR_TID.X ;  /* 0x0000000000247919 */ /* 0x000e260000002100 */
[C---:B------:R-:W-:Y:S02]  /*12310*/  IMAD R35, R12.reuse, R27, R13 ;  /* 0x0000001b0c237224 */ /* 0x040fe400078e020d */
[----:B------:R-:W-:-:S04]  /*12320*/  IMAD.WIDE.U32 R12, R12, R9, RZ ;  /* 0x000000090c0c7225 */ /* 0x000fc800078e00ff */
[----:B------:R-:W-:Y:S01]  /*12330*/  IMAD.IADD R35, R13, 0x1, R35 ;  /* 0x000000010d237824 */ /* 0x000fe200078e0223 */
[----:B------:R-:W3:Y:S08]  /*12340*/  @!P2 LDC R4, c[0x0][0xb50] ;  /* 0x0002d400ff04ab82 */ /* 0x000ef00000000800 */
[----:B------:R-:W3:Y:S01]  /*12350*/  @!P2 LDC R5, c[0x0][0xb54] ;  /* 0x0002d500ff05ab82 */ /* 0x000ee20000000800 */
[----:B0-----:R-:W-:-:S05]  /*12360*/  VIADD R40, R36, 0xffffff80 ;  /* 0xffffff8024287836 */ /* 0x001fca0000000000 */
[----:B------:R-:W-:-:S04]  /*12370*/  SHF.R.S32.HI R36, RZ, 0x1f, R40 ;  /* 0x0000001fff247819 */ /* 0x000fc80000011428 */
[----:B------:R-:W-:-:S04]  /*12380*/  LEA.HI R36, R36, R40, RZ, 0x7 ;  /* 0x0000002824247211 */ /* 0x000fc800078f38ff */
[----:B------:R-:W-:Y:S01]  /*12390*/  LOP3.LUT R36, R36, 0xffffff80, RZ, 0xc0, !PT ;  /* 0xffffff8024247812 */ /* 0x000fe200078ec0ff */
[----:B-----5:R-:W-:-:S03]  /*123a0*/  IMAD R47, R47, R8, RZ ;  /* 0x000000082f2f7224 */ /* 0x020fc600078e02ff */
[----:B------:R-:W-:Y:S01]  /*123b0*/  IADD3 R36, R40, -R36, RZ ;  /* 0x8000002428247210 */ /* 0x000fe20007ffe0ff */
[-C--:B-1----:R-:W-:Y:S02]  /*123c0*/  IMAD R33, R15, R50.reuse, RZ ;  /* 0x000000320f217224 */ /* 0x082fe400078e02ff */
[----:B------:R-:W-:-:S04]  /*123d0*/  IMAD.WIDE.U32 R14, R14, R50, RZ ;  /* 0x000000320e0e7225 */ /* 0x000fc800078e00ff */
[----:B--2---:R-:W-:Y:S01]  /*123e0*/  IMAD.IADD R39, R26, 0x1, R51 ;  /* 0x000000011a277824 */ /* 0x004fe200078e0233 */
[----:B------:R-:W-:Y:S02]  /*123f0*/  IADD3 R26, P0, P3, R12, R14, R28 ;  /* 0x0000000e0c1a7210 */ /* 0x000fe40007b1e01c */
[----:B----4-:R-:W-:Y:S01]  /*12400*/  SEL R27, R49, RZ, P2 ;  /* 0x000000ff311b7207 */ /* 0x010fe20001000000 */
[----:B------:R-:W-:-:S04]  /*12410*/  @P1 IMAD.HI.U32 R14, R39, R34, RZ ;  /* 0x00000022270e1227 */ /* 0x000fc800078e00ff */
[----:B------:R-:W-:Y:S01]  /*12420*/  IMAD.IADD R32, R15, 0x1, R33 ;  /* 0x000000010f207824 */ /* 0x000fe200078e0221 */
[----:B------:R-:W-:Y:S01]  /*12430*/  MOV R15, R39 ;  /* 0x00000027000f7202 */ /* 0x000fe20000000f00 */
[----:B---3--:R-:W-:Y:S01]  /*12440*/  IMAD R33, R11, R27, RZ ;  /* 0x0000001b0b217224 */ /* 0x008fe200078e02ff */
        /* <DEDUP_REMOVED lines=15> */
[----:B------:R-:W-:-:S04]  /*12540*/  LEA R10, P0, R6, R4, 0x2 ;  /* 0x00000004060a7211 */ /* 0x000fc800078010ff */
[----:B------:R-:W-:Y:S01]  /*12550*/  LEA.HI.X R7, R6, R5, R7, 0x2, P0 ;  /* 0x0000000506077211 */ /* 0x000fe200000f1407 */
[----:B------:R-:W-:Y:S01]  /*12560*/  SHFL.IDX PT, R4, R10, RZ, 0x1c1f ;  /* 0x001c1fff0a047589 */ /* 0x000fe200000e0000 */
[----:B------:R-:W-:-:S03]  /*12570*/  IMAD.IADD R26, R38, 0x1, R51 ;  /* 0x00000001261a7824 */ /* 0x000fc600078e0233 */
[----:B------:R-:W0:Y:S04]  /*12580*/  SHFL.IDX PT, R5, R7, RZ, 0x1c1f ;  /* 0x001c1fff07057589 */ /* 0x000e2800000e0000 */
[----:B------:R-:W-:Y:S04]  /*12590*/  SHFL.IDX PT, R12, R10, 0x1, 0x1c1f ;  /* 0x003c1f000a0c7f89 */ /* 0x000fe800000e0000 */
        /* <DEDUP_REMOVED lines=53> */
[----:B0-----:R-:W-:Y:S01]  /*128f0*/  @P1 IMAD.HI.U32 R0, R14, R13, RZ ;  /* 0x0000000d0e001227 */ /* 0x001fe200078e00ff */
[----:B------:R-:W-:-:S03]  /*12900*/  MOV R3, R14 ;  /* 0x0000000e00037202 */ /* 0x000fc60000000f00 */
[----:B------:R-:W-:Y:S01]  /*12910*/  IMAD R12, R12, UR4, RZ ;  /* 0x000000040c0c7c24 */ /* 0x000fe2000f8e02ff */
[----:B-1----:R-:W-:Y:S01]  /*12920*/  @P1 SHF.R.U32.HI R3, RZ, R15, R0 ;  /* 0x0000000fff031219 */ /* 0x002fe20000011600 */
[----:B------:R-:W-:-:S04]  /*12930*/  IMAD.WIDE.U32 R10, R9, UR4, R10 ;  /* 0x00000004090a7c25 */ /* 0x000fc8000f8e000a */
[----:B------:R-:W-:Y:S02]  /*12940*/  IMAD R13, R9, UR5, R12 ;  /* 0x00000005090d7c24 */ /* 0x000fe4000f8e020c */
[----:B------:R-:W-:Y:S01]  /*12950*/  VIADD R0, R2, 0x16820 ;  /* 0x0001682002007836 */ /* 0x000fe20000000000 */
[----:B------:R-:W-:Y:S01]  /*12960*/  SHF.R.S32.HI R9, RZ, 0x1f, R3 ;  /* 0x0000001fff097819 */ /* 0x000fe20000011403 */
[----:B------:R-:W-:Y:S01]  /*12970*/  IMAD.IADD R11, R11, 0x1, R13 ;  /* 0x000000010b0b7824 */ /* 0x000fe200078e020d */
[----:B------:R-:W-:Y:S01]  /*12980*/  ULDC.64 UR4, c[0x0][0xae0] ;  /* 0x0002b80000047ab9 */ /* 0x000fe20000000a00 */
[----:B------:R-:W-:Y:S01]  /*12990*/  IMAD.MOV R13, RZ, RZ, -R3 ;  /* 0x000000ffff0d7224 */ /* 0x000fe200078e0a03 */
[----:B------:R-:W-:Y:S01]  /*129a0*/  PRMT R0, RZ, 0x654, R0 ;  /* 0x00000654ff007816 */ /* 0x000fe20000000000 */
[----:B------:R-:W-:Y:S02]  /*129b0*/  IMAD R12, R9, UR4, RZ ;  /* 0x00000004090c7c24 */ /* 0x000fe4000f8e02ff */
[----:B------:R-:W-:Y:S01]  /*129c0*/  IMAD R13, R8, R13, R14 ;  /* 0x0000000d080d7224 */ /* 0x000fe200078e020e */
[----:B--2---:R0:W-:Y:S01]  /*129d0*/  SYNCS.ARRIVE.TRANS64.RED.A1T0 RZ, [R0+URZ], RZ ;  /* 0x000000ff00ff79a7 */ /* 0x0041e2000810043f */
[----:B------:R-:W-:-:S02]  /*129e0*/  IMAD R15, R3, UR5, R12 ;  /* 0x00000005030f7c24 */ /* 0x000fc4000f8e020c */
[----:B------:R-:W-:Y:S01]  /*129f0*/  IMAD.WIDE.U32 R8, R3, UR4, R10 ;  /* 0x0000000403087c25 */ /* 0x000fe2000f8e000a */
        /* <DEDUP_REMOVED lines=28> */
[C-C-:B--2---:R-:W-:Y:S02]  /*12bc0*/  @!P2 LEA.HI.X R3, R44.reuse, R0, R43.reuse, 0x1, P5 ;  /* 0x000000002c03a211 */ /* 0x144fe400028f0c2b */
[----:B------:R-:W0:Y:S01]  /*12bd0*/  SHFL.IDX PT, R0, R41, 0x3, 0x181f ;  /* 0x00781f0029007f89 */ /* 0x000e2200000e0000 */
[C---:B---3--:R-:W-:Y:S02]  /*12be0*/  @!P4 LEA R45, P5, R44.reuse, R14, 0x1 ;  /* 0x0000000e2c2dc211 */ /* 0x048fe400078a08ff */
[----:B------:R-:W-:Y:S01]  /*12bf0*/  @!P2 MOV R9, R3 ;  /* 0x000000030009a202 */ /* 0x000fe20000000f00 */
        /* <DEDUP_REMOVED lines=9> */
.L_x_14736:
[----:B------:R-:W-:-:S05]  /*12c90*/  VIADD R42, R42, 0x90 ;  /* 0x000000902a2a7836 */ /* 0x000fca0000000000 */
[----:B------:R-:W-:-:S13]  /*12ca0*/  ISETP.GE.OR P0, PT, R42, R47, P0 ;  /* 0x0000002f2a00720c */ /* 0x000fda0000706670 */
[----:B------:R-:W-:Y:S05]  /*12cb0*/  @P0 BRA `(.L_x_14541) ;  /* 0x0000001000c40947 */ /* 0x000fea0003800000 */
[----:B------:R-:W-:-:S04]  /*12cc0*/  LEA R14, P0, R44, R14, 0x1 ;  /* 0x0000000e2c0e7211 */ /* 0x000fc800078008ff */
[----:B------:R-:W-:-:S05]  /*12cd0*/  LEA.HI.X R15, R44, R0, R43, 0x1, P0 ;  /* 0x000000002c0f7211 */ /* 0x000fca00000f0c2b */
[----:B------:R0:W-:Y:S01]  /*12ce0*/  ST.E.128 desc[UR40][R14.64], R36 ;  /* 0x000000240e007985 */ /* 0x0001e2000c101d28 */
[----:B------:R-:W-:Y:S05]  /*12cf0*/  BRA `(.L_x_14541) ;  /* 0x0000001000b47947 */ /* 0x000fea0003800000 */
.L_x_14539:
[----:B------:R-:W2:Y:S01]  /*12d00*/  LDL R43, [R1+0x38] ;  /* 0x00003800012b7983 */ /* 0x000ea20000100800 */
[----:B------:R-:W1:Y:S01]  /*12d10*/  @P1 LDC R10, c[0x0][0xbec] ;  /* 0x0002fb00ff0a1b82 */ /* 0x000e620000000800 */
[----:B------:R-:W-:Y:S01]  /*12d20*/  ULDC.64 UR4, c[0x0][0xb08] ;  /* 0x0002c20000047ab9 */ /* 0x000fe20000000a00 */
[----:B0-----:R-:W-:Y:S01]  /*12d30*/  SHF.R.S32.HI R0, RZ, 0x1f, R9 ;  /* 0x0000001fff007819 */ /* 0x001fe20000011409 */
[----:B------:R-:W-:-:S05]  /*12d40*/  IMAD R11, R11, UR4, RZ ;  /* 0x000000040b0b7c24 */ /* 0x000fca000f8e02ff */
[----:B------:R-:W0:Y:S01]  /*12d50*/  @P1 LDC R13, c[0x0][0xbf0] ;  /* 0x0002fc00ff0d1b82 */ /* 0x000e220000000800 */
[C---:B------:R-:W-:Y:S01]  /*12d60*/  IMAD.WIDE.U32 R4, R28.reuse, UR4, RZ ;  /* 0x000000041c047c25 */ /* 0x040fe2000f8e00ff */
[----:B------:R-:W-:Y:S01]  /*12d70*/  MOV R3, R39 ;  /* 0x0000002700037202 */ /* 0x000fe20000000f00 */
[----:B------:R-:W-:Y:S02]  /*12d80*/  ULDC.64 UR6, c[0x0][0xb30] ;  /* 0x0002cc0000067ab9 */ /* 0x000fe40000000a00 */
[----:B------:R-:W-:Y:S01]  /*12d90*/  IMAD R11, R28, UR5, R11 ;  /* 0x000000051c0b7c24 */ /* 0x000fe2000f8e020b */
[----:B------:R-:W-:-:S03]  /*12da0*/  ULDC.64 UR4, c[0x0][0xb38] ;  /* 0x0002ce0000047ab9 */ /* 0x000fc60000000a00 */
[----:B------:R-:W-:Y:S02]  /*12db0*/  IMAD.IADD R5, R5, 0x1, R11 ;  /* 0x0000000105057824 */ /* 0x000fe400078e020b */
[----:B------:R-:W-:-:S04]  /*12dc0*/  IMAD.WIDE.U32 R4, R50, UR4, R4 ;  /* 0x0000000432047c25 */ /* 0x000fc8000f8e0004 */
[----:B------:R-:W-:Y:S01]  /*12dd0*/  IMAD R5, R50, UR5, R5 ;  /* 0x0000000532057c24 */ /* 0x000fe2000f8e0205 */
[----:B------:R-:W-:Y:S01]  /*12de0*/  ULDC.64 UR4, c[0x0][0xb40] ;  /* 0x0002d00000047ab9 */ /* 0x000fe20000000a00 */
[----:B-1----:R-:W-:-:S04]  /*12df0*/  @P1 IMAD.HI.U32 R10, R39, R10, RZ ;  /* 0x0000000a270a1227 */ /* 0x002fc800078e00ff */
[----:B------:R-:W-:Y:S01]  /*12e00*/  IMAD R0, R0, UR4, RZ ;  /* 0x0000000400007c24 */ /* 0x000fe2000f8e02ff */
[----:B0-----:R-:W-:Y:S01]  /*12e10*/  @P1 SHF.R.U32.HI R3, RZ, R13, R10 ;  /* 0x0000000dff031219 */ /* 0x001fe2000001160a */
[----:B------:R-:W-:-:S04]  /*12e20*/  IMAD.WIDE.U32 R4, R9, UR4, R4 ;  /* 0x0000000409047c25 */ /* 0x000fc8000f8e0004 */
[----:B------:R-:W-:Y:S01]  /*12e30*/  IMAD R7, R9, UR5, R0 ;  /* 0x0000000509077c24 */ /* 0x000fe2000f8e0200 */
[----:B------:R-:W-:Y:S01]  /*12e40*/  SHF.R.S32.HI R0, RZ, 0x1f, R3 ;  /* 0x0000001fff007819 */ /* 0x000fe20000011403 */
[----:B------:R-:W-:Y:S02]  /*12e50*/  ULDC.64 UR4, c[0x0][0xb48] ;  /* 0x0002d20000047ab9 */ /* 0x000fe40000000a00 */
        /* <DEDUP_REMOVED lines=10> */
[----:B------:R-:W-:Y:S02]  /*12f00*/  VIADD R3, R2, 0x16820 ;  /* 0x0001682002037836 */ /* 0x000fe40000000000 */
[----:B------:R-:W-:Y:S02]  /*12f10*/  IMAD R0, R0, UR4, RZ ;  /* 0x0000000400007c24 */ /* 0x000fe4000f8e02ff */
[----:B------:R-:W-:Y:S01]  /*12f20*/  IMAD.IADD R5, R5, 0x1, R9 ;  /* 0x0000000105057824 */ /* 0x000fe200078e0209 */
[----:B------:R-:W-:Y:S01]  /*12f30*/  PRMT R8, RZ, 0x654, R3 ;  /* 0x00000654ff087816 */ /* 0x000fe20000000003 */
[C---:B------:R-:W-:Y:S02]  /*12f40*/  IMAD R3, R7.reuse, UR5, R0 ;  /* 0x0000000507037c24 */ /* 0x040fe4000f8e0200 */
[----:B------:R-:W-:Y:S01]  /*12f50*/  IMAD.WIDE.U32 R4, R7, UR4, R4 ;  /* 0x0000000407047c25 */ /* 0x000fe2000f8e0004 */
[----:B------:R-:W-:Y:S01]  /*12f60*/  ULDC.64 UR4, c[0x0][0xb00] ;  /* 0x0002c00000047ab9 */ /* 0x000fe20000000a00 */
[----:B------:R0:W-:Y:S03]  /*12f70*/  SYNCS.ARRIVE.TRANS64.RED.A1T0 RZ, [R8+URZ], RZ ;  /* 0x000000ff08ff79a7 */ /* 0x0001e6000810043f */
[----:B------:R-:W-:-:S02]  /*12f80*/  IADD3 R3, R5, R3, RZ ;  /* 0x0000000305037210 */ /* 0x000fc40007ffe0ff */
[----:B------:R-:W-:Y:S01]  /*12f90*/  LEA R0, P0, R4, UR4, 0x2 ;  /* 0x0000000404007c11 */ /* 0x000fe2000f8010ff */
[----:B------:R-:W-:-:S03]  /*12fa0*/  UMOV UR4, 0xffffffff ;  /* 0xffffffff00047882 */ /* 0x000fc60000000000 */
[----:B------:R-:W-:Y:S01]  /*12fb0*/  LEA.HI.X R4, R4, UR5, R3, 0x2, P0 ;  /* 0x0000000504047c11 */ /* 0x000fe200080f1403 */
[C---:B--2---:R-:W-:Y:S01]  /*12fc0*/  VIADD R28, R43.reuse, 0x20 ;  /* 0x000000202b1c7836 */ /* 0x044fe20000000000 */
[C---:B------:R-:W-:Y:S01]  /*12fd0*/  IADD3 R7, R43.reuse, 0x8, RZ ;  /* 0x000000082b077810 */ /* 0x040fe20007ffe0ff */
        /* <DEDUP_REMOVED lines=15> */
.L_x_14739:
        /* <DEDUP_REMOVED lines=8> */
[----:B-1----:R-:W-:Y:S02]  /*13150*/  @!P3 IMAD.MOV.U32 R15, RZ, RZ, R3 ;  /* 0x000000ffff0fb224 */ /* 0x002fe400078e0003 */
[-C--:B--2---:R-:W-:Y:S01]  /*13160*/  @!P1 LEA R10, P5, R7, R14.reuse, 0x2 ;  /* 0x0000000e070a9211 */ /* 0x084fe200078a10ff */
[----:B------:R-:W-:Y:S01]  /*13170*/  @!P3 IMAD.WIDE R8, R43, 0x4, R14 ;  /* 0x000000042b08b825 */ /* 0x000fe200078e020e */
[----:B------:R-:W-:Y:S02]  /*13180*/  @!P0 LEA R12, P2, R39, R14, 0x2 ;  /* 0x0000000e270c8211 */ /* 0x000fe400078410ff */
[-C--:B------:R-:W-:Y:S02]  /*13190*/  @!P1 LEA.HI.X R11, R7, R3.reuse, R40, 0x2, P5 ;  /* 0x00000003070b9211 */ /* 0x080fe400028f1428 */
[----:B------:R1:W-:Y:S01]  /*131a0*/  @!P3 ST.E.64 desc[UR40][R8.64], R20 ;  /* 0x000000140800b985 */ /* 0x0003e2000c101b28 */
[----:B------:R-:W-:Y:S02]  /*131b0*/  ISETP.GE.AND P3, PT, R28, UR4, PT ;  /* 0x000000041c007c0c */ /* 0x000fe4000bf66270 */
[----:B------:R-:W-:Y:S01]  /*131c0*/  @!P0 LEA.HI.X R13, R39, R3, R42, 0x2, P2 ;  /* 0x00000003270d8211 */ /* 0x000fe200010f142a */
[----:B------:R2:W-:Y:S01]  /*131d0*/  @!P1 ST.E.64 desc[UR40][R10.64], R92 ;  /* 0x0000005c0a009985 */ /* 0x0005e2000c101b28 */
[----:B------:R-:W-:-:S02]  /*131e0*/  ISETP.GE.AND P2, PT, R33, UR4, PT ;  /* 0x0000000421007c0c */ /* 0x000fc4000bf46270 */
[-C--:B------:R-:W-:Y:S01]  /*131f0*/  @!P4 LEA R24, P5, R41, R14.reuse, 0x2 ;  /* 0x0000000e2918c211 */ /* 0x080fe200078a10ff */
[----:B------:R3:W-:Y:S01]  /*13200*/  @!P0 ST.E.64 desc[UR40][R12.64], R96 ;  /* 0x000000600c008985 */ /* 0x0007e2000c101b28 */
[----:B------:R-:W-:Y:S02]  /*13210*/  ISETP.GE.AND P1, PT, R35, UR4, PT ;  /* 0x0000000423007c0c */ /* 0x000fe4000bf26270 */
[----:B------:R-:W-:Y:S02]  /*13220*/  ISETP.GE.AND P0, PT, R37, UR4, PT ;  /* 0x0000000425007c0c */ /* 0x000fe4000bf06270 */
[----:B------:R-:W-:Y:S02]  /*13230*/  @!P4 LEA.HI.X R25, R41, R3, R44, 0x2, P5 ;  /* 0x000000032919c211 */ /* 0x000fe400028f142c */
[----:B------:R-:W-:-:S03]  /*13240*/  @!P3 LEA R26, P5, R28, R14, 0x2 ;  /* 0x0000000e1c1ab211 */ /* 0x000fc600078a10ff */
[----:B------:R3:W-:Y:S01]  /*13250*/  @!P4 ST.E.64 desc[UR40][R24.64], R100 ;  /* 0x000000641800c985 */ /* 0x0007e2000c101b28 */
[-C--:B-1----:R-:W-:Y:S02]  /*13260*/  @!P2 LEA R8, P4, R33, R14.reuse, 0x2 ;  /* 0x0000000e2108a211 */ /* 0x082fe400078810ff */
[-C--:B------:R-:W-:Y:S02]  /*13270*/  @!P3 LEA.HI.X R27, R28, R3.reuse, R32, 0x2, P5 ;  /* 0x000000031c1bb211 */ /* 0x080fe400028f1420 */
[-C--:B--2---:R-:W-:Y:S02]  /*13280*/  @!P1 LEA R10, P5, R35, R14.reuse, 0x2 ;  /* 0x0000000e230a9211 */ /* 0x084fe400078a10ff */
        /* <DEDUP_REMOVED lines=8> */
.L_x_14544:
[----:B------:R-:W-:Y:S05]  /*13310*/  BSYNC B1 ;  /* 0x0000000000017941 */ /* 0x000fea0003800000 */
.L_x_14543:
[----:B------:R-:W-:-:S03]  /*13320*/  UMOV UR4, 0xffffffff ;  /* 0xffffffff00047882 */ /* 0x000fc60000000000 */
[----:B------:R-:W-:Y:S05]  /*13330*/  BRA.DIV UR4, `(.L_x_14545) ;  /* 0x0000009604387947 */ /* 0x000fea000b800000 */
[----:B-1----:R1:W4:Y:S04]  /*13340*/  SHFL.IDX PT, R3, R4, 0x1, 0x1c1f ;  /* 0x003c1f0004037f89 */ /* 0x00232800000e0000 */
[----:B--23--:R1:W2:Y:S02]  /*13350*/  SHFL.IDX PT, R14, R0, 0x1, 0x1c1f ;  /* 0x003c1f00000e7f89 */ /* 0x00c2a400000e0000 */
.L_x_14743:
        /* <DEDUP_REMOVED lines=37> */
.L_x_14537:
[----:B------:R-:W2:Y:S01]  /*135b0*/  LDL R8, [R1+0x58] ;  /* 0x0000580001087983 */ /* 0x000ea20000100800 */
        /* <DEDUP_REMOVED lines=10> */
[----:B-----5:R-:W-:-:S04]  /*13660*/  IMAD.U32 R24, RZ, RZ, UR4 ;  /* 0x00000004ff187e24 */ /* 0x020fc8000f8e00ff */
        /* <DEDUP_REMOVED lines=14> */
.L_x_14546:
        /* <DEDUP_REMOVED lines=18> */
[----:B------:R-:W-:Y:S02]  /*13870*/  ISETP.NE.AND P1, PT, R37, 0x1, PT ;  /* 0x000000012500780c */ /* 0x000fe40003f25270 */
[----:B------:R-:W-:Y:S02]  /*13880*/  SEL R20, R20, 0x978, P0 ;  /* 0x0000097814147807 */ /* 0x000fe40000000000 */
[----:B------:R-:W-:Y:S02]  /*13890*/  MOV R21, R35 ;  /* 0x0000002300157202 */ /* 0x000fe40000000f00 */
        /* <DEDUP_REMOVED lines=32> */
[----:B0-----:R-:W-:-:S04]  /*13aa0*/  LEA R4, P0, R6, R4, 0x2 ;  /* 0x0000000406047211 */ /* 0x001fc800078010ff */
[----:B------:R-:W-:Y:S01]  /*13ab0*/  IADD3 R0, R7, R11, RZ ;  /* 0x0000000b07007210 */ /* 0x000fe20007ffe0ff */
[----:B------:R-:W-:-:S03]  /*13ac0*/  IMAD.MOV.U32 R7, RZ, RZ, -0x800000 ;  /* 0xff800000ff077424 */ /* 0x000fc600078e00ff */
[----:B-1----:R-:W-:-:S05]  /*13ad0*/  LEA.HI.X R5, R6, R5, R0, 0x2, P0 ;  /* 0x0000000506057211 */ /* 0x002fca00000f1400 */
[----:B------:R1:W-:Y:S02]  /*13ae0*/  STG.E desc[UR40][R4.64], R7 ;  /* 0x0000000704007986 */ /* 0x0003e4000c101928 */
.L_x_14548:
[----:B------:R-:W-:Y:S05]  /*13af0*/  BSYNC B1 ;  /* 0x0000000000017941 */ /* 0x000fea0003800000 */
.L_x_14547:
        /* <DEDUP_REMOVED lines=17> */
[----:B--2---:R-:W-:-:S04]  /*13c10*/  IMAD.WIDE.U32 R4, R10, UR4, R4 ;  /* 0x000000040a047c25 */ /* 0x004fc8000f8e0004 */
[----:B----4-:R-:W-:Y:S02]  /*13c20*/  IMAD.IADD R8, R27, 0x1, R0 ;  /* 0x000000011b087824 */ /* 0x010fe400078e0200 */
[----:B------:R-:W-:Y:S01]  /*13c30*/  IMAD R5, R10, UR5, R5 ;  /* 0x000000050a057c24 */ /* 0x000fe2000f8e0205 */
[----:B------:R-:W-:Y:S01]  /*13c40*/  ULDC.64 UR4, c[0x0][0xae0] ;  /* 0x0002b80000047ab9 */ /* 0x000fe20000000a00 */
[----:B0-----:R-:W-:-:S04]  /*13c50*/  @P0 IMAD.HI.U32 R0, R8, R11, RZ ;  /* 0x0000000b08000227 */ /* 0x001fc800078e00ff */
[----:B------:R-:W-:Y:S01]  /*13c60*/  IMAD.MOV.U32 R3, RZ, RZ, R8 ;  /* 0x000000ffff037224 */ /* 0x000fe200078e0008 */
[----:B-1----:R-:W-:Y:S01]  /*13c70*/  @P0 SHF.R.U32.HI R3, RZ, R13, R0 ;  /* 0x0000000dff030219 */ /* 0x002fe20000011600 */
[----:B------:R-:W-:Y:S01]  /*13c80*/  IMAD.WIDE.U32 R4, R33, UR6, R4 ;  /* 0x0000000621047c25 */ /* 0x000fe2000f8e0004 */
[----:B------:R-:W-:Y:S02]  /*13c90*/  ULDC.64 UR6, c[0x0][0xa80] ;  /* 0x0002a00000067ab9 */ /* 0x000fe40000000a00 */
[----:B------:R-:W-:Y:S01]  /*13ca0*/  IADD3 R21, -R3, RZ, RZ ;  /* 0x000000ff03157210 */ /* 0x000fe20007ffe1ff */
[----:B------:R-:W-:Y:S01]  /*13cb0*/  IMAD.IADD R5, R5, 0x1, R7 ;  /* 0x0000000105057824 */ /* 0x000fe200078e0207 */
[----:B------:R-:W-:-:S03]  /*13cc0*/  SHF.R.S32.HI R0, RZ, 0x1f, R3 ;  /* 0x0000001fff007819 */ /* 0x000fc60000011403 */
[----:B------:R-:W-:Y:S02]  /*13cd0*/  IMAD R21, R9, R21, R8 ;  /* 0x0000001509157224 */ /* 0x000fe400078e0208 */
        /* <DEDUP_REMOVED lines=42> */
.L_x_14752:
[----:B------:R-:W-:-:S05]  /*13f80*/  VIADD R24, R24, 0x90 ;  /* 0x0000009018187836 */ /* 0x000fca0000000000 */
[----:B------:R-:W-:-:S13]  /*13f90*/  ISETP.GE.OR P0, PT, R24, R21, P0 ;  /* 0x000000151800720c */ /* 0x000fda0000706670 */
[----:B--2---:R-:W-:-:S04]  /*13fa0*/  @!P0 LEA R14, P1, R44, R14, 0x1 ;  /* 0x0000000e2c0e8211 */ /* 0x004fc800078208ff */
[----:B-1----:R-:W-:-:S05]  /*13fb0*/  @!P0 LEA.HI.X R15, R44, R0, R43, 0x1, P1 ;  /* 0x000000002c0f8211 */ /* 0x002fca00008f0c2b */
[----:B------:R1:W-:Y:S04]  /*13fc0*/  @!P0 ST.E.128 desc[UR40][R14.64], RZ ;  /* 0x000000ff0e008985 */ /* 0x0003e8000c101d28 */
.L_x_14541:
[----:B------:R-:W-:Y:S05]  /*13fd0*/  BSYNC B0 ;  /* 0x0000000000007941 */ /* 0x000fea0003800000 */
.L_x_14536:
[----:B------:R-:W-:Y:S02]  /*13fe0*/  ULDC UR4, c[0x0][0xc3c] ;  /* 0x00030f0000047ab9 */ /* 0x000fe40000000800 */
[----:B------:R-:W-:-:S13]  /*13ff0*/  ISETP.GE.AND P0, PT, R31, UR4, PT ;  /* 0x000000041f007c0c */ /* 0x000fda000bf06270 */
[----:B------:R-:W-:Y:S05]  /*14000*/  @!P0 BRA `(.L_x_14550) ;  /* 0xfffffed0000c8947 */ /* 0x000fea000383ffff */
[----:B------:R-:W-:Y:S05]  /*14010*/  BRA `(.L_x_14407) ;  /* 0x0000007400407947 */ /* 0x000fea0003800000 */
.L_x_14405:
[----:B------:R-:W-:-:S08]  /*14020*/  NOP ;  /* 0x0000000000007918 */ /* 0x000fd00000000000 */
[----:B--2---:R-:W0:-:S00]  /*14030*/  USETMAXREG.DEALLOC.CTAPOOL 0x20 ;  /* 0x00000020000079c8 */ /* 0x004e0000080e0500 */
        /* <DEDUP_REMOVED lines=16> */
.L_x_14551:
        /* <DEDUP_REMOVED lines=44> */
.L_x_14555:
[----:B------:R-:W0:Y:S01]  /*14400*/  LDC R2, c[0x0][0xc3c] ;  /* 0x00030f00ff027b82 */ /* 0x000e220000000800 */
[----:B------:R-:W-:Y:S01]  /*14410*/  UIADD3 UR4, UR4, 0x1f, URZ ;  /* 0x0000001f04047890 */ /* 0x000fe2000fffe03f */
[----:B------:R-:W-:Y:S02]  /*14420*/  ULDC UR7, c[0x0][0xc3c] ;  /* 0x00030f0000077ab9 */ /* 0x000fe40000000800 */
[----:B------:R-:W-:-:S03]  /*14430*/  IMAD.U32 R27, RZ, RZ, UR7 ;  /* 0x00000007ff1b7e24 */ /* 0x000fc6000f8e00ff */
[----:B0-----:R-:W-:-:S13]  /*14440*/  ISETP.LE.AND P6, PT, R2, UR4, PT ;  /* 0x0000000402007c0c */ /* 0x001fda000bfc3270 */
[----:B------:R-:W-:Y:S05]  /*14450*/  @P6 BRA `(.L_x_14554) ;  /* 0x0000000800a06947 */ /* 0x000fea0003800000 */
[----:B------:R-:W-:Y:S01]  /*14460*/  IADD3 R9, R0, UR4, RZ ;  /* 0x0000000400097c10 */ /* 0x000fe2000fffe0ff */
        /* <DEDUP_REMOVED lines=30> */
.L_x_14553:
        /* <DEDUP_REMOVED lines=13> */
.L_x_14556:
        /* <DEDUP_REMOVED lines=11> */
[----:B0-----:R-:W-:Y:S01]  /*147d0*/  MOV R2, RZ ;  /* 0x000000ff00027202 */ /* 0x001fe20000000f00 */
        /* <DEDUP_REMOVED lines=25> */
[----:B------:R-:W-:Y:S01]  /*14970*/  IMAD R9, R2, R5, RZ ;  /* 0x0000000502097224 */ /* 0x000fe200078e02ff */
[----:B------:R-:W-:Y:S01]  /*14980*/  MOV R2, RZ ;  /* 0x000000ff00027202 */ /* 0x000fe20000000f00 */
[----:B------:R-:W-:-:S04]  /*14990*/  IMAD.MOV R8, RZ, RZ, -R8 ;  /* 0x000000ffff087224 */ /* 0x000fc800078e0a08 */
        /* <DEDUP_REMOVED lines=17> */
[----:B------:R-:W-:Y:S02]  /*14ab0*/  IMAD R6, R6, 0x1000000, R2 ;  /* 0x0100000006067824 */ /* 0x000fe400078e0202 */
[----:B------:R-:W-:Y:S02]  /*14ac0*/  IMAD R2, R25, R3, R4 ;  /* 0x0000000319027224 */ /* 0x000fe400078e0204 */
[----:B------:R-:W-:Y:S01]  /*14ad0*/  IMAD R26, R7, 0x10000, R6 ;  /* 0x00010000071a7824 */ /* 0x000fe200078e0206 */
[----:B------:R-:W-:Y:S06]  /*14ae0*/  BRA `(.L_x_14558) ;  /* 0x0000000000f07947 */ /* 0x000fec0003800000 */
.L_x_14557:
        /* <DEDUP_REMOVED lines=8> */
[----:B0-----:R-:W-:-:S06]  /*14b70*/  IADD3 R7, R6, 0xffffffe, RZ ;  /* 0x0ffffffe06077810 */ /* 0x001fcc0007ffe0ff */
        /* <DEDUP_REMOVED lines=32> */
[----:B0-----:R-:W-:-:S05]  /*14d80*/  IADD3 R11, RZ, -R3, RZ ;  /* 0x80000003ff0b7210 */ /* 0x001fca0007ffe0ff */
[----:B------:R-:W-:-:S04]  /*14d90*/  IMAD R5, R11, R8, RZ ;  /* 0x000000080b057224 */ /* 0x000fc800078e02ff */
[----:B------:R-:W-:Y:S01]  /*14da0*/  IMAD.HI.U32 R2, R3, R5, R2 ;  /* 0x0000000503027227 */ /* 0x000fe200078e0002 */
[----:B------:R-:W-:-:S03]  /*14db0*/  IABS R5, R4 ;  /* 0x0000000400057213 */ /* 0x000fc60000000000 */
[----:B------:R-:W-:Y:S02]  /*14dc0*/  IMAD.MOV R3, RZ, RZ, -R9 ;  /* 0x000000ffff037224 */ /* 0x000fe400078e0a09 */
[----:B------:R-:W-:-:S04]  /*14dd0*/  IMAD.HI.U32 R2, R2, R5, RZ ;  /* 0x0000000502027227 */ /* 0x000fc800078e00ff */
[----:B------:R-:W-:-:S05]  /*14de0*/  IMAD R3, R2, R3, R5 ;  /* 0x0000000302037224 */ /* 0x000fca00078e0205 */
[----:B------:R-:W-:-:S13]  /*14df0*/  ISETP.GT.U32.AND P1, PT, R8, R3, PT ;  /* 0x000000030800720c */ /* 0x000fda0003f24070 */
[----:B------:R-:W-:Y:S01]  /*14e00*/  @!P1 IMAD.IADD R3, R3, 0x1, -R8 ;  /* 0x0000000103039824 */ /* 0x000fe200078e0a08 */
[----:B------:R-:W-:Y:S02]  /*14e10*/  @!P1 IADD3 R2, R2, 0x1, RZ ;  /* 0x0000000102029810 */ /* 0x000fe40007ffe0ff */
        /* <DEDUP_REMOVED lines=9> */
.L_x_14558:
[----:B------:R-:W-:-:S05]  /*14eb0*/  LOP3.LUT R2, RZ, R2, RZ, 0x33, !PT ;  /* 0x00000002ff027212 */ /* 0x000fca00078e33ff */
[----:B------:R-:W-:Y:S01]  /*14ec0*/  IMAD.IADD R25, R25, 0x1, R2 ;  /* 0x0000000119197824 */ /* 0x000fe200078e0202 */
[----:B------:R-:W-:Y:S06]  /*14ed0*/  BRA `(.L_x_14559) ;  /* 0x00000000000c7947 */ /* 0x000fec0003800000 */
.L_x_14554:
[----:B------:R-:W-:Y:S01]  /*14ee0*/  MOV R25, RZ ;  /* 0x000000ff00197202 */ /* 0x000fe20000000f00 */
[----:B------:R-:W-:Y:S02]  /*14ef0*/  IMAD.U32 R24, RZ, RZ, UR6 ;  /* 0x00000006ff187e24 */ /* 0x000fe4000f8e00ff */
[----:B------:R-:W-:-:S07]  /*14f00*/  IMAD.MOV.U32 R26, RZ, RZ, RZ ;  /* 0x000000ffff1a7224 */ /* 0x000fce00078e00ff */
.L_x_14559:
[----:B------:R-:W-:-:S13]  /*14f10*/  ISETP.NE.AND P0, PT, R0, RZ, PT ;  /* 0x000000ff0000720c */ /* 0x000fda0003f05270 */
[----:B------:R-:W0:Y:S01]  /*14f20*/  @!P0 S2R R3, SR_CgaCtaId ;  /* 0x0000000000038919 */ /* 0x000e220000008800 */
[----:B------:R-:W-:-:S04]  /*14f30*/  @!P0 MOV R0, 0x400 ;  /* 0x0000040000008802 */ /* 0x000fc80000000f00 */
[----:B0-----:R-:W-:-:S05]  /*14f40*/  @!P0 LEA R0, R3, R0, 0x18 ;  /* 0x0000000003008211 */ /* 0x001fca00078ec0ff */
[----:B------:R0:W-:Y:S01]  /*14f50*/  @!P0 STS.128 [R0+0x168d0], R24 ;  /* 0x0168d01800008388 */ /* 0x0001e20000000c00 */
[----:B------:R-:W-:Y:S06]  /*14f60*/  BAR.ARV 0x5, 0x200 ;  /* 0x0148000000007b1d */ /* 0x000fec0000002000 */
.L_x_14552:
[----:B------:R2:W-:Y:S01]  /*14f70*/  STL [R1+0x3c], RZ ;  /* 0x00003cff01007387 */ /* 0x0005e20000100800 */
[----:B------:R-:W-:Y:S01]  /*14f80*/  ULDC UR4, c[0x0][0xc3c] ;  /* 0x00030f0000047ab9 */ /* 0x000fe20000000800 */
[----:B------:R-:W-:Y:S01]  /*14f90*/  IMAD.MOV.U32 R28, RZ, RZ, 0x1 ;  /* 0x00000001ff1c7424 */ /* 0x000fe200078e00ff */
[----:B-1----:R-:W-:Y:S01]  /*14fa0*/  ISETP.GE.AND P0, PT, R27, UR4, PT ;  /* 0x000000041b007c0c */ /* 0x002fe2000bf06270 */
[----:B------:R-:W-:-:S12]  /*14fb0*/  IMAD.MOV.U32 R18, RZ, RZ, RZ ;  /* 0x000000ffff127224 */ /* 0x000fd800078e00ff */
[----:B--2---:R-:W-:Y:S05]  /*14fc0*/  @P0 BRA `(.L_x_14560) ;  /* 0x0000006000780947 */ /* 0x004fea0003800000 */
[----:B------:R-:W0:Y:S01]  /*14fd0*/  S2R R5, SR_TID.X ;  /* 0x0000000000057919 */ /* 0x000e220000002100 */
[----:B------:R-:W1:Y:S01]  /*14fe0*/  S2UR UR5, SR_CgaCtaId ;  /* 0x00000000000579c3 */ /* 0x000e620000008800 */
[----:B------:R-:W-:Y:S01]  /*14ff0*/  UMOV UR4, 0x400 ;  /* 0x0000040000047882 */ /* 0x000fe20000000000 */
[----:B------:R-:W-:Y:S01]  /*15000*/  BSSY B8, `(.L_x_14560) ;  /* 0x000061a000087945 */ /* 0x000fe20003800000 */
[----:B------:R-:W-:Y:S01]  /*15010*/  STL [R1+0x3c], RZ ;  /* 0x00003cff01007387 */ /* 0x000fe20000100800 */
[----:B------:R-:W-:Y:S01]  /*15020*/  MOV R29, RZ ;  /* 0x000000ff001d7202 */ /* 0x000fe20000000f00 */
[----:B------:R-:W-:Y:S01]  /*15030*/  IMAD.MOV.U32 R18, RZ, RZ, RZ ;  /* 0x000000ffff127224 */ /* 0x000fe200078e00ff */
[----:B------:R-:W-:Y:S01]  /*15040*/  ULDC.64 UR38, c[0x0][0x198] ;  /* 0x0000660000267ab9 */ /* 0x000fe20000000a00 */
[----:B------:R-:W-:Y:S01]  /*15050*/  IMAD.MOV.U32 R28, RZ, RZ, 0x1 ;  /* 0x00000001ff1c7424 */ /* 0x000fe200078e00ff */
[----:B------:R-:W-:Y:S01]  /*15060*/  ULDC UR36, c[0x0][0xc] ;  /* 0x0000030000247ab9 */ /* 0x000fe20000000800 */
[----:B-1----:R-:W-:-:S06]  /*15070*/  ULEA UR4, UR5, UR4, 0x18 ;  /* 0x0000000405047291 */ /* 0x002fcc000f8ec03f */
[----:B------:R-:W-:Y:S01]  /*15080*/  IMAD.U32 R16, RZ, RZ, UR4 ;  /* 0x00000004ff107e24 */ /* 0x000fe2000f8e00ff */
[C---:B0-----:R-:W-:Y:S02]  /*15090*/  SHF.L.U32 R0, R5.reuse, 0x3, RZ ;  /* 0x0000000305007819 */ /* 0x041fe400000006ff */
[----:B------:R-:W-:Y:S02]  /*150a0*/  LOP3.LUT R4, R5, 0x7f, RZ, 0xc0, !PT ;  /* 0x0000007f05047812 */ /* 0x000fe400078ec0ff */
[----:B------:R-:W-:Y:S01]  /*150b0*/  LOP3.LUT R2, R0, 0x1f8, RZ, 0xc0, !PT ;  /* 0x000001f800027812 */ /* 0x000fe200078ec0ff */
[----:B------:R-:W-:Y:S02]  /*150c0*/  IMAD.MOV.U32 R0, RZ, RZ, 0x1 ;  /* 0x00000001ff007424 */ /* 0x000fe400078e00ff */
[----:B------:R-:W-:Y:S01]  /*150d0*/  IMAD.SHL.U32 R3, R4, 0x8, RZ ;  /* 0x0000000804037824 */ /* 0x000fe200078e00ff */
[----:B------:R-:W-:Y:S02]  /*150e0*/  LOP3.LUT R2, R2, 0x38, R5, 0x78, !PT ;  /* 0x0000003802027812 */ /* 0x000fe400078e7805 */
[----:B------:R0:W-:Y:S01]  /*150f0*/  STL [R1+0x4], R0 ;  /* 0x0000040001007387 */ /* 0x0001e20000100800 */
[----:B------:R-:W-:-:S02]  /*15100*/  SHF.R.U32.HI R4, RZ, 0x3, R4 ;  /* 0x00000003ff047819 */ /* 0x000fc40000011604 */
[----:B------:R-:W-:Y:S01]  /*15110*/  LOP3.LUT R3, R2, 0x200, R3, 0xf8, !PT ;  /* 0x0000020002037812 */ /* 0x000fe200078ef803 */
[----:B------:R-:W-:-:S05]  /*15120*/  IMAD.SHL.U32 R2, R5, 0x10, RZ ;  /* 0x0000001005027824 */ /* 0x000fca00078e00ff */
[----:B------:R-:W-:Y:S01]  /*15130*/  LOP3.LUT R2, R4, 0x70, R2, 0xf8, !PT ;  /* 0x0000007004027812 */ /* 0x000fe200078ef802 */
[----:B0-----:R-:W-:-:S05]  /*15140*/  IMAD R0, R3, 0x2, R16 ;  /* 0x0000000203007824 */ /* 0x001fca00078e0210 */
[----:B------:R0:W-:Y:S02]  /*15150*/  STL [R1+0x10], R0 ;  /* 0x0000100001007387 */ /* 0x0001e40000100800 */
.L_x_14686:
        /* <DEDUP_REMOVED lines=54> */
[----:B--2---:R0:W-:Y:S01]  /*154c0*/  STL [R1+0x28], R8 ;  /* 0x0000280801007387 */ /* 0x0041e20000100800 */
[----:B------:R-:W-:Y:S02]  /*154d0*/  IMAD.MOV.U32 R13, RZ, RZ, R8 ;  /* 0x000000ffff0d7224 */ /* 0x000fe400078e0008 */
[----:B0-----:R-:W-:Y:S01]  /*154e0*/  IMAD.U32 R8, RZ, RZ, UR5 ;  /* 0x00000005ff087e24 */ /* 0x001fe2000f8e00ff */
[----:B---3--:R-:W-:Y:S06]  /*154f0*/  @P3 BRA `(.L_x_14561) ;  /* 0x0000000000143947 */ /* 0x008fec0003800000 */
[----:B------:R-:W-:Y:S05]  /*15500*/  @!P0 BRA `(.L_x_14561) ;  /* 0x0000000000108947 */ /* 0x000fea0003800000 */
[----:B------:R-:W2:Y:S04]  /*15510*/  LDG.E R11, desc[UR40][R2.64] ;  /* 0x00000028020b7981 */ /* 0x000ea8000c1e1900 */
[----:B------:R-:W2:Y:S02]  /*15520*/  LDG.E R2, desc[UR40][R2.64+0x4] ;  /* 0x0000042802027981 */ /* 0x000ea4000c1e1900 */
[----:B--2---:R-:W-:-:S05]  /*15530*/  IMAD.IADD R13, R2, 0x1, -R11 ;  /* 0x00000001020d7824 */ /* 0x004fca00078e0a0b */
[----:B------:R0:W-:Y:S02]  /*15540*/  STL [R1+0x28], R13 ;  /* 0x0000280d01007387 */ /* 0x0001e40000100800 */
.L_x_14561:
        /* <DEDUP_REMOVED lines=15> */
.L_x_14562:
[----:B------:R-:W-:Y:S05]  /*15640*/  @!P1 BRA `(.L_x_14563) ;  /* 0x00000000000c9947 */ /* 0x000fea0003800000 */
[----:B------:R-:W2:Y:S04]  /*15650*/  LDG.E R10, desc[UR40][R6.64] ;  /* 0x00000028060a7981 */ /* 0x000ea8000c1e1900 */
[----:B------:R-:W2:Y:S02]  /*15660*/  LDG.E R6, desc[UR40][R6.64+0x4] ;  /* 0x0000042806067981 */ /* 0x000ea4000c1e1900 */
[----:B--2---:R-:W-:-:S07]  /*15670*/  IMAD.IADD R10, R6, 0x1, -R10 ;  /* 0x00000001060a7824 */ /* 0x004fce00078e0a0a */
.L_x_14563:
[----:B------:R-:W2:Y:S04]  /*15680*/  @P2 LDG.E R3, desc[UR40][R4.64] ;  /* 0x0000002804032981 */ /* 0x000ea8000c1e1900 */
[----:B------:R3:W2:Y:S01]  /*15690*/  @P2 LDG.E R5, desc[UR40][R4.64+0x4] ;  /* 0x0000042804052981 */ /* 0x0006a2000c1e1900 */
[----:B-----5:R-:W-:Y:S01]  /*156a0*/  IMAD.IADD R10, R10, 0x1, -R9 ;  /* 0x000000010a0a7824 */ /* 0x020fe200078e0a09 */
[----:B------:R-:W-:Y:S01]  /*156b0*/  LOP3.LUT R12, R2, 0xff, RZ, 0xc0, !PT ;  /* 0x000000ff020c7812 */ /* 0x000fe200078ec0ff */
[----:B------:R-:W-:Y:S04]  /*156c0*/  BSSY B0, `(.L_x_14564) ;  /* 0x0000037000007945 */ /* 0x000fe80003800000 */
[----:B------:R4:W-:Y:S01]  /*156d0*/  STL [R1+0x40], R12 ;  /* 0x0000400c01007387 */ /* 0x0009e20000100800 */
[----:B---3--:R-:W3:Y:S02]  /*156e0*/  LDC R4, c[0x0][0x448] ;  /* 0x00011200ff047b82 */ /* 0x008ee40000000800 */
[----:B---3--:R-:W-:-:S13]  /*156f0*/  ISETP.NE.AND P0, PT, R4, 0x1, PT ;  /* 0x000000010400780c */ /* 0x008fda0003f05270 */
[----:B------:R-:W3:Y:S08]  /*15700*/  @P0 LDC R6, c[0x0][0x44c] ;  /* 0x00011300ff060b82 */ /* 0x000ef00000000800 */
[----:B------:R-:W0:Y:S01]  /*15710*/  @P0 LDC R4, c[0x0][0x450] ;  /* 0x00011400ff040b82 */ /* 0x000e220000000800 */
[----:B--2---:R-:W-:Y:S01]  /*15720*/  @P2 IADD3 R8, -R3, R5, RZ ;  /* 0x0000000503082210 */ /* 0x004fe20007ffe1ff */
[----:B------:R-:W-:-:S04]  /*15730*/  IMAD R3, R25, 0xc0, RZ ;  /* 0x000000c019037824 */ /* 0x000fc800078e02ff */
[----:B------:R-:W-:-:S04]  /*15740*/  VIADD R3, R3, 0xbf ;  /* 0x000000bf03037836 */ /* 0x000fc80000000000 */
[----:B---3--:R-:W-:-:S05]  /*15750*/  @P0 IMAD.HI.U32 R6, R3, R6, RZ ;  /* 0x0000000603060227 */ /* 0x008fca00078e00ff */
[----:B0-----:R-:W-:Y:S01]  /*15760*/  @P0 SHF.R.U32.HI R3, RZ, R4, R6 ;  /* 0x00000004ff030219 */ /* 0x001fe20000011606 */
[----:B------:R-:W-:-:S05]  /*15770*/  IMAD.IADD R4, R10, 0x1, R8 ;  /* 0x000000010a047824 */ /* 0x000fca00078e0208 */
[C---:B------:R-:W-:Y:S01]  /*15780*/  IADD3 R20, R4.reuse, 0x80, -R13 ;  /* 0x0000008004147810 */ /* 0x040fe20007ffe80d */
[----:B------:R-:W-:-:S03]  /*15790*/  VIADD R4, R4, 0x7f ;  /* 0x0000007f04047836 */ /* 0x000fc60000000000 */
[----:B------:R-:W-:Y:S02]  /*157a0*/  IADD3 R3, R20, R3, RZ ;  /* 0x0000000314037210 */ /* 0x000fe40007ffe0ff */
[----:B------:R-:W-:-:S04]  /*157b0*/  SHF.R.S32.HI R5, RZ, 0x1f, R4 ;  /* 0x0000001fff057819 */ /* 0x000fc80000011404 */
[----:B------:R-:W-:Y:S02]  /*157c0*/  LEA.HI R5, R5, R4, RZ, 0x7 ;  /* 0x0000000405057211 */ /* 0x000fe400078f38ff */
[----:B------:R-:W-:Y:S02]  /*157d0*/  SHF.R.S32.HI R4, RZ, 0x1f, R3 ;  /* 0x0000001fff047819 */ /* 0x000fe40000011403 */
[----:B------:R-:W-:Y:S02]  /*157e0*/  SHF.R.S32.HI R21, RZ, 0x7, R5 ;  /* 0x00000007ff157819 */ /* 0x000fe40000011405 */
[----:B------:R-:W-:-:S04]  /*157f0*/  LEA.HI R4, R4, R3, RZ, 0x7 ;  /* 0x0000000304047211 */ /* 0x000fc800078f38ff */
[----:B------:R-:W-:-:S04]  /*15800*/  SHF.R.S32.HI R4, RZ, 0x7, R4 ;  /* 0x00000007ff047819 */ /* 0x000fc80000011404 */
[----:B------:R-:W-:Y:S02]  /*15810*/  VIMNMX R5, R21, R4, PT ;  /* 0x0000000415057248 */ /* 0x000fe40003fe0100 */
[----:B------:R-:W-:Y:S01]  /*15820*/  SHF.R.U32.HI R4, RZ, 0x10, R2 ;  /* 0x00000010ff047819 */ /* 0x000fe20000011602 */
[----:B------:R-:W-:Y:S01]  /*15830*/  IMAD.MOV.U32 R2, RZ, RZ, RZ ;  /* 0x000000ffff027224 */ /* 0x000fe200078e00ff */
[----:B------:R-:W-:-:S13]  /*15840*/  ISETP.GE.AND P0, PT, R5, 0x1, PT ;  /* 0x000000010500780c */ /* 0x000fda0003f06270 */
[----:B----4-:R-:W-:Y:S05]  /*15850*/  @!P0 BRA `(.L_x_14565) ;  /* 0x0000000000748947 */ /* 0x010fea0003800000 */
        /* <DEDUP_REMOVED lines=16> */
[----:B------:R-:W-:Y:S02]  /*15960*/  IABS R3, R9 ;  /* 0x0000000900037213 */ /* 0x000fe40000000000 */
[----:B------:R-:W-:-:S05]  /*15970*/  IADD3 R2, RZ, -R2, RZ ;  /* 0x80000002ff027210 */ /* 0x000fca0007ffe0ff */
        /* <DEDUP_REMOVED lines=11> */
.L_x_14565:
[----:B------:R-:W-:Y:S05]  /*15a30*/  BSYNC B0 ;  /* 0x0000000000007941 */ /* 0x000fea0003800000 */
.L_x_14564:
[-C--:B------:R-:W-:Y:S01]  /*15a40*/  IMAD R3, R12, R2.reuse, RZ ;  /* 0x000000020c037224 */ /* 0x080fe200078e02ff */
        /* <DEDUP_REMOVED lines=23> */
.L_x_14755:
[----:B--2---:R-:W-:Y:S02]  /*15bc0*/  ISETP.NE.AND P0, PT, R14, RZ, PT ;  /* 0x000000ff0e00720c */ /* 0x004fe40003f05270 */
[----:B------:R-:W-:-:S11]  /*15bd0*/  PLOP3.LUT P6, PT, PT, PT, PT, 0x8, 0x0 ;  /* 0x000000000000781c */ /* 0x000fd60003fce170 */
[----:B------:R-:W-:Y:S05]  /*15be0*/  @P0 BRA `(.L_x_14569) ;  /* 0x00000000000c0947 */ /* 0x000fea0003800000 */
[----:B------:R-:W-:-:S03]  /*15bf0*/  UMOV UR4, 0xffffffff ;  /* 0xffffffff00047882 */ /* 0x000fc60000000000 */
[----:B------:R-:W-:Y:S05]  /*15c00*/  BRA.DIV UR4, `(.L_x_14570) ;  /* 0x0000007204807947 */ /* 0x000fea000b800000 */
[----:B------:R-:W-:-:S13]  /*15c10*/  ELECT P6, URZ, PT ;  /* 0x00000000003f782f */ /* 0x000fda00038c0000 */
.L_x_14569:
        /* <DEDUP_REMOVED lines=9> */
.L_x_14758:
[----:B------:R-:W-:Y:S05]  /*15cb0*/  BSYNC B1 ;  /* 0x0000000000017941 */ /* 0x000fea0003800000 */
.L_x_14571:
[----:B------:R-:W-:Y:S04]  /*15cc0*/  BSSY B1, `(.L_x_14573) ;  /* 0x0000050000017945 */ /* 0x000fe80003800000 */
[----:B------:R-:W-:Y:S05]  /*15cd0*/  @!P6 BRA `(.L_x_14574) ;  /* 0x000000040038e947 */ /* 0x000fea0003800000 */
[----:B------:R-:W2:Y:S01]  /*15ce0*/  LDL R7, [R1+0x4] ;  /* 0x0000040001077983 */ /* 0x000ea20000100800 */
        /* <DEDUP_REMOVED lines=8> */
.L_x_14759:
[----:B------:R-:W-:Y:S05]  /*15d70*/  BSYNC B2 ;  /* 0x0000000000027941 */ /* 0x000fea0003800000 */
.L_x_14575:
        /* <DEDUP_REMOVED lines=9> */
.L_x_14578:
[----:B------:R-:W-:Y:S05]  /*15e10*/  BSYNC B2 ;  /* 0x0000000000027941 */ /* 0x000fea0003800000 */
.L_x_14577:
[----:B------:R-:W-:Y:S01]  /*15e20*/  IMAD.MOV.U32 R12, RZ, RZ, RZ ;  /* 0x000000ffff0c7224 */ /* 0x000fe200078e00ff */
[----:B------:R-:W-:Y:S01]  /*15e30*/  LEA R8, R5, R0, 0x7 ;  /* 0x0000000005087211 */ /* 0x000fe200078e38ff */
[C---:B------:R-:W-:Y:S01]  /*15e40*/  IMAD R9, R29.reuse, 0x4000, R16 ;  /* 0x000040001d097824 */ /* 0x040fe200078e0210 */
[----:B------:R-:W-:Y:S01]  /*15e50*/  UIADD3 UR4, UP0, UR38, 0x570, URZ ;  /* 0x0000057026047890 */ /* 0x000fe2000ff1e03f */
[----:B------:R-:W-:Y:S01]  /*15e60*/  PLOP3.LUT P0, PT, PT, PT, PT, 0x80, 0x0 ;  /* 0x000000000000781c */ /* 0x000fe20003f0f070 */
[----:B-1----:R-:W-:Y:S01]  /*15e70*/  IMAD.SHL.U32 R11, R29, 0x2000, RZ ;  /* 0x000020001d0b7824 */ /* 0x002fe200078e00ff */
[----:B------:R-:W-:Y:S01]  /*15e80*/  R2UR UR10, R12 ;  /* 0x000000000c0a72ca */ /* 0x000fe200000e0000 */
[----:B------:R-:W-:Y:S01]  /*15e90*/  VIADD R8, R8, 0xffffff80 ;  /* 0xffffff8008087836 */ /* 0x000fe20000000000 */
[----:B------:R-:W-:Y:S01]  /*15ea0*/  IADD3 R10, R6, 0x16890, RZ ;  /* 0x00016890060a7810 */ /* 0x000fe20007ffe0ff */
[----:B------:R-:W-:Y:S01]  /*15eb0*/  VIADD R9, R9, 0xe400 ;  /* 0x0000e40009097836 */ /* 0x000fe20000000000 */
[----:B------:R-:W-:Y:S01]  /*15ec0*/  UIADD3.X UR5, URZ, UR39, URZ, UP0, !UPT ;  /* 0x000000273f057290 */ /* 0x000fe200087fe43f */
[----:B------:R-:W-:Y:S01]  /*15ed0*/  UMOV UR6, 0x0 ;  /* 0x0000000000067882 */ /* 0x000fe20000000000 */
[----:B------:R-:W-:-:S10]  /*15ee0*/  UMOV UR7, 0x12f00000 ;  /* 0x12f0000000077882 */ /* 0x000fd40000000000 */
.L_x_14579:
        /* <DEDUP_REMOVED lines=13> */
.L_x_14760:
[----:B------:R-:W-:Y:S05]  /*15fc0*/  BSYNC B2 ;  /* 0x0000000000027941 */ /* 0x000fea0003800000 */
.L_x_14580:
[----:B------:R-:W-:Y:S01]  /*15fd0*/  BSSY B2, `(.L_x_14582) ;  /* 0x000000b000027945 */ /* 0x000fe20003800000 */
[----:B------:R-:W-:Y:S02]  /*15fe0*/  IMAD.MOV.U32 R14, RZ, RZ, 0x0 ;  /* 0x00000000ff0e7424 */ /* 0x000fe400078e00ff */
[----:B------:R-:W-:Y:S01]  /*15ff0*/  IMAD.MOV.U32 R15, RZ, RZ, 0x12f00000 ;  /* 0x12f00000ff0f7424 */ /* 0x000fe200078e00ff */
[----:B------:R-:W-:Y:S06]  /*16000*/  @P1 BRA `(.L_x_14583) ;  /* 0x00000000001c1947 */ /* 0x000fec0003800000 */
[----:B------:R-:W2:Y:S01]  /*16010*/  S2R R9, SR_TID.X ;  /* 0x0000000000097919 */ /* 0x000ea20000002100 */
[----:B01----:R-:W-:-:S04]  /*16020*/  IMAD.MOV.U32 R7, RZ, RZ, 0x4000 ;  /* 0x00004000ff077424 */ /* 0x003fc800078e00ff */
[----:B------:R3:W-:Y:S01]  /*16030*/  SYNCS.ARRIVE.TRANS64 RZ, [R6+URZ+0x168b0], R7 ;  /* 0x0168b00706ff79a7 */ /* 0x0007e2000800003f */
[----:B--2---:R-:W-:-:S04]  /*16040*/  LOP3.LUT R9, R9, 0x1f, RZ, 0xc0, !PT ;  /* 0x0000001f09097812 */ /* 0x004fc800078ec0ff */
[----:B------:R-:W-:-:S13]  /*16050*/  ISETP.NE.AND P0, PT, R9, RZ, PT ;  /* 0x000000ff0900720c */ /* 0x000fda0003f05270 */
[----:B---3--:R-:W-:Y:S05]  /*16060*/  @!P0 BRA `(.L_x_14583) ;  /* 0x0000000000048947 */ /* 0x008fea0003800000 */
[----:B------:R-:W-:Y:S01]  /*16070*/  BPT.TRAP 0x1 ;  /* 0x000000040000795c */ /* 0x000fe20000300000 */
.L_x_14583:
[----:B------:R-:W-:Y:S05]  /*16080*/  BSYNC B2 ;  /* 0x0000000000027941 */ /* 0x000fea0003800000 */
.L_x_14582:
[----:B------:R-:W-:Y:S01]  /*16090*/  R2UR UR10, R12 ;  /* 0x000000000c0a72ca */ /* 0x000fe200000e0000 */
[----:B01----:R-:W-:Y:S01]  /*160a0*/  IMAD R7, R11, 0x2, R16 ;  /* 0x000000020b077824 */ /* 0x003fe200078e0210 */
[----:B------:R-:W-:Y:S01]  /*160b0*/  R2UR UR6, R14 ;  /* 0x000000000e0672ca */ /* 0x000fe200000e0000 */
[----:B------:R-:W-:Y:S01]  /*160c0*/  UIADD3 UR4, UP0, UR38, 0x670, URZ ;  /* 0x0000067026047890 */ /* 0x000fe2000ff1e03f */
[----:B------:R-:W-:Y:S01]  /*160d0*/  R2UR UR7, R15 ;  /* 0x000000000f0772ca */ /* 0x000fe200000e0000 */
[----:B------:R-:W-:Y:S01]  /*160e0*/  VIADD R7, R7, 0x400 ;  /* 0x0000040007077836 */ /* 0x000fe20000000000 */
[----:B------:R-:W-:Y:S01]  /*160f0*/  PLOP3.LUT P0, PT, PT, PT, PT, 0x80, 0x0 ;  /* 0x000000000000781c */ /* 0x000fe20003f0f070 */
[----:B------:R-:W-:Y:S01]  /*16100*/  UIADD3.X UR5, URZ, UR39, URZ, UP0, !UPT ;  /* 0x000000273f057290 */ /* 0x000fe200087fe43f */
[----:B------:R-:W-:-:S11]  /*16110*/  IADD3 R6, R6, 0x168b0, RZ ;  /* 0x000168b006067810 */ /* 0x000fd60007ffe0ff */
.L_x_14584:
        /* <DEDUP_REMOVED lines=10> */
.L_x_14574:
[----:B------:R-:W-:Y:S05]  /*161c0*/  BSYNC B1 ;  /* 0x0000000000017941 */ /* 0x000fea0003800000 */
.L_x_14573:
[----:B------:R-:W2:Y:S01]  /*161d0*/  LDL.LU R9, [R1+0x4] ;  /* 0x0000040001097983 */ /* 0x000ea20000300800 */
        /* <DEDUP_REMOVED lines=8> */
[----:B------:R0:W-:Y:S02]  /*16260*/  STL [R1+0x4], R9 ;  /* 0x0000040901007387 */ /* 0x0001e40000100800 */
[----:B------:R-:W-:Y:S05]  /*16270*/  @!P2 BRA `(.L_x_14567) ;  /* 0x000000040064a947 */ /* 0x000fea0003800000 */
.L_x_14597:
        /* <DEDUP_REMOVED lines=12> */
.L_x_14761:
[----:B------:R-:W-:Y:S05]  /*16340*/  BSYNC B2 ;  /* 0x0000000000027941 */ /* 0x000fea0003800000 */
.L_x_14587:
[----:B------:R-:W-:Y:S04]  /*16350*/  BSSY B2, `(.L_x_14589) ;  /* 0x0000009000027945 */ /* 0x000fe80003800000 */
[----:B------:R-:W-:Y:S05]  /*16360*/  @P2 BRA `(.L_x_14590) ;  /* 0x00000000001c2947 */ /* 0x000fea0003800000 */
[----:B------:R-:W0:Y:S02]  /*16370*/  S2R R8, SR_TID.X ;  /* 0x0000000000087919 */ /* 0x000e240000002100 */
[----:B0-----:R-:W-:Y:S02]  /*16380*/  LOP3.LUT R9, R8, 0x1f, RZ, 0xc0, !PT ;  /* 0x0000001f08097812 */ /* 0x001fe400078ec0ff */
[----:B------:R-:W-:Y:S02]  /*16390*/  MOV R8, 0x4000 ;  /* 0x0000400000087802 */ /* 0x000fe40000000f00 */
[----:B------:R-:W-:Y:S02]  /*163a0*/  ISETP.NE.AND P1, PT, R9, RZ, PT ;  /* 0x000000ff0900720c */ /* 0x000fe40003f25270 */
[----:B------:R3:W-:Y:S11]  /*163b0*/  SYNCS.ARRIVE.TRANS64 RZ, [R6+URZ+0x16890], R8 ;  /* 0x0168900806ff79a7 */ /* 0x0007f6000800003f */
[----:B---3--:R-:W-:Y:S05]  /*163c0*/  @!P1 BRA `(.L_x_14590) ;  /* 0x0000000000049947 */ /* 0x008fea0003800000 */
[----:B------:R-:W-:Y:S01]  /*163d0*/  BPT.TRAP 0x1 ;  /* 0x000000040000795c */ /* 0x000fe20000300000 */
.L_x_14590:
[----:B------:R-:W-:Y:S05]  /*163e0*/  BSYNC B2 ;  /* 0x0000000000027941 */ /* 0x000fea0003800000 */
.L_x_14589:
[----:B------:R-:W-:Y:S01]  /*163f0*/  IMAD.MOV.U32 R12, RZ, RZ, RZ ;  /* 0x000000ffff0c7224 */ /* 0x000fe200078e00ff */
[----:B------:R-:W-:Y:S01]  /*16400*/  UIADD3 UR4, UP0, UR38, 0x570, URZ ;  /* 0x0000057026047890 */ /* 0x000fe2000ff1e03f */
[----:B------:R-:W-:Y:S01]  /*16410*/  IMAD R8, R29, 0x4000, R16 ;  /* 0x000040001d087824 */ /* 0x000fe200078e0210 */
[----:B------:R-:W-:Y:S01]  /*16420*/  PLOP3.LUT P1, PT, PT, PT, PT, 0x80, 0x0 ;  /* 0x000000000000781c */ /* 0x000fe20003f2f070 */
[----:B0-----:R-:W-:Y:S01]  /*16430*/  IMAD R9, R5, 0x80, R0 ;  /* 0x0000008005097824 */ /* 0x001fe200078e0200 */
[----:B------:R-:W-:Y:S01]  /*16440*/  R2UR UR10, R12 ;  /* 0x000000000c0a72ca */ /* 0x000fe200000e0000 */
[----:B------:R-:W-:Y:S01]  /*16450*/  VIADD R10, R6, 0x16890 ;  /* 0x00016890060a7836 */ /* 0x000fe20000000000 */
[----:B-1----:R-:W-:Y:S01]  /*16460*/  IADD3 R11, R8, 0xe400, RZ ;  /* 0x0000e400080b7810 */ /* 0x002fe20007ffe0ff */
[----:B------:R-:W-:Y:S01]  /*16470*/  UIADD3.X UR5, URZ, UR39, URZ, UP0, !UPT ;  /* 0x000000273f057290 */ /* 0x000fe200087fe43f */
[----:B------:R-:W-:Y:S01]  /*16480*/  UMOV UR6, 0x0 ;  /* 0x0000000000067882 */ /* 0x000fe20000000000 */
[----:B------:R-:W-:-:S10]  /*16490*/  UMOV UR7, 0x12f00000 ;  /* 0x12f0000000077882 */ /* 0x000fd40000000000 */
.L_x_14591:
        /* <DEDUP_REMOVED lines=13> */
.L_x_14762:
[----:B------:R-:W-:Y:S05]  /*16570*/  BSYNC B2 ;  /* 0x0000000000027941 */ /* 0x000fea0003800000 */
.L_x_14592:
[----:B------:R-:W-:Y:S01]  /*16580*/  BSSY B2, `(.L_x_14594) ;  /* 0x000000b000027945 */ /* 0x000fe20003800000 */
[----:B------:R-:W-:Y:S02]  /*16590*/  IMAD.MOV.U32 R10, RZ, RZ, 0x0 ;  /* 0x00000000ff0a7424 */ /* 0x000fe400078e00ff */
[----:B------:R-:W-:Y:S01]  /*165a0*/  IMAD.MOV.U32 R11, RZ, RZ, 0x12f00000 ;  /* 0x12f00000ff0b7424 */ /* 0x000fe200078e00ff */
[----:B------:R-:W-:Y:S06]  /*165b0*/  @P2 BRA `(.L_x_14595) ;  /* 0x00000000001c2947 */ /* 0x000fec0003800000 */
[----:B------:R-:W1:Y:S01]  /*165c0*/  S2R R13, SR_TID.X ;  /* 0x00000000000d7919 */ /* 0x000e620000002100 */
[----:B0-2---:R-:W-:-:S04]  /*165d0*/  IMAD.MOV.U32 R7, RZ, RZ, 0x4000 ;  /* 0x00004000ff077424 */ /* 0x005fc800078e00ff */
[----:B------:R3:W-:Y:S01]  /*165e0*/  SYNCS.ARRIVE.TRANS64 RZ, [R6+URZ+0x168b0], R7 ;  /* 0x0168b00706ff79a7 */ /* 0x0007e2000800003f */
[----:B-1----:R-:W-:-:S04]  /*165f0*/  LOP3.LUT R13, R13, 0x1f, RZ, 0xc0, !PT ;  /* 0x0000001f0d0d7812 */ /* 0x002fc800078ec0ff */
[----:B------:R-:W-:-:S13]  /*16600*/  ISETP.NE.AND P1, PT, R13, RZ, PT ;  /* 0x000000ff0d00720c */ /* 0x000fda0003f25270 */
[----:B---3--:R-:W-:Y:S05]  /*16610*/  @!P1 BRA `(.L_x_14595) ;  /* 0x0000000000049947 */ /* 0x008fea0003800000 */
[----:B------:R-:W-:Y:S01]  /*16620*/  BPT.TRAP 0x1 ;  /* 0x000000040000795c */ /* 0x000fe20000300000 */
.L_x_14595:
[----:B------:R-:W-:Y:S05]  /*16630*/  BSYNC B2 ;  /* 0x0000000000027941 */ /* 0x000fea0003800000 */
.L_x_14594:
[----:B------:R-:W-:Y:S01]  /*16640*/  R2UR UR10, R12 ;  /* 0x000000000c0a72ca */ /* 0x000fe200000e0000 */
[----:B------:R-:W-:Y:S01]  /*16650*/  UIADD3 UR4, UP0, UR38, 0x670, URZ ;  /* 0x0000067026047890 */ /* 0x000fe2000ff1e03f */
[----:B------:R-:W-:Y:S01]  /*16660*/  R2UR UR6, R10 ;  /* 0x000000000a0672ca */ /* 0x000fe200000e0000 */
[----:B------:R-:W-:Y:S01]  /*16670*/  VIADD R8, R8, 0x400 ;  /* 0x0000040008087836 */ /* 0x000fe20000000000 */
[----:B------:R-:W-:Y:S01]  /*16680*/  R2UR UR7, R11 ;  /* 0x000000000b0772ca */ /* 0x000fe200000e0000 */
[----:B------:R-:W-:Y:S01]  /*16690*/  UIADD3.X UR5, URZ, UR39, URZ, UP0, !UPT ;  /* 0x000000273f057290 */ /* 0x000fe200087fe43f */
[----:B------:R-:W-:Y:S02]  /*166a0*/  PLOP3.LUT P1, PT, PT, PT, PT, 0x80, 0x0 ;  /* 0x000000000000781c */ /* 0x000fe40003f2f070 */
[----:B0-2---:R-:W-:-:S11]  /*166b0*/  IADD3 R6, R6, 0x168b0, RZ ;  /* 0x000168b006067810 */ /* 0x005fd60007ffe0ff */
.L_x_14596:
        /* <DEDUP_REMOVED lines=10> */
.L_x_14586:
[----:B------:R-:W-:Y:S05]  /*16760*/  BSYNC B1 ;  /* 0x0000000000017941 */ /* 0x000fea0003800000 */
.L_x_14585:
[----:B------:R-:W2:Y:S01]  /*16770*/  LDL.LU R7, [R1+0x4] ;  /* 0x0000040001077983 */ /* 0x000ea20000300800 */
[----:B------:R-:W-:Y:S01]  /*16780*/  VIADD R29, R29, 0x1 ;  /* 0x000000011d1d7836 */ /* 0x000fe20000000000 */
[C---:B------:R-:W-:Y:S01]  /*16790*/  ISETP.GT.AND P2, PT, R5.reuse, R3, PT ;  /* 0x000000030500720c */ /* 0x040fe20003f44270 */
[----:B------:R-:W-:-:S03]  /*167a0*/  VIADD R5, R5, 0xffffffff ;  /* 0xffffffff05057836 */ /* 0x000fc60000000000 */
[----:B------:R-:W-:-:S04]  /*167b0*/  ISETP.NE.AND P1, PT, R29, 0x2, PT ;  /* 0x000000021d00780c */ /* 0x000fc80003f25270 */
[----:B------:R-:W-:Y:S02]  /*167c0*/  SEL R6, RZ, 0x1, P1 ;  /* 0x00000001ff067807 */ /* 0x000fe40000800000 */
[----:B------:R-:W-:Y:S02]  /*167d0*/  SEL R29, R29, RZ, P1 ;  /* 0x000000ff1d1d7207 */ /* 0x000fe40000800000 */
[----:B--2---:R-:W-:-:S05]  /*167e0*/  LOP3.LUT R7, R7, R6, RZ, 0x3c, !PT ;  /* 0x0000000607077212 */ /* 0x004fca00078e3cff */
[----:B------:R2:W-:Y:S01]  /*167f0*/  STL [R1+0x4], R7 ;  /* 0x0000040701007387 */ /* 0x0005e20000100800 */
[----:B------:R-:W-:Y:S05]  /*16800*/  @P2 BRA `(.L_x_14597) ;  /* 0xfffffff8009c2947 */ /* 0x000fea000383ffff */
.L_x_14567:
[----:B------:R-:W-:Y:S05]  /*16810*/  BSYNC B0 ;  /* 0x0000000000007941 */ /* 0x000fea0003800000 */
.L_x_14566:
[----:B------:R-:W3:Y:S01]  /*16820*/  LDC R0, c[0x0][0x448] ;  /* 0x00011200ff007b82 */ /* 0x000ee20000000800 */
[----:B------:R-:W-:Y:S01]  /*16830*/  IMAD.MOV.U32 R2, RZ, RZ, 0xc0 ;  /* 0x000000c0ff027424 */ /* 0x000fe200078e00ff */
[----:B------:R-:W-:Y:S01]  /*16840*/  ISETP.NE.AND P2, PT, R4, RZ, PT ;  /* 0x000000ff0400720c */ /* 0x000fe20003f45270 */
[----:B------:R-:W-:Y:S05]  /*16850*/  @!P0 WARPSYNC.ALL ;  /* 0x0000000000008948 */ /* 0x000fea0003800000 */
[----:B------:R-:W-:Y:S01]  /*16860*/  IMAD R2, R25, R2, 0xbf ;  /* 0x000000bf19027424 */ /* 0x000fe200078e0202 */
[----:B------:R-:W-:Y:S06]  /*16870*/  BSSY B0, `(.L_x_14598) ;  /* 0x000002b000007945 */ /* 0x000fec0003800000 */
[----:B------:R-:W4:Y:S08]  /*16880*/  @!P2 LDC R4, c[0x0][0x9f0] ;  /* 0x00027c00ff04ab82 */ /* 0x000f300000000800 */
[----:B------:R-:W-:Y:S01]  /*16890*/  @!P0 BAR.SYNC.DEFER_BLOCKING 0xc, 0x200 ;  /* 0x0308000000008b1d */ /* 0x000fe20000010000 */
[----:B---3--:R-:W-:-:S13]  /*168a0*/  ISETP.NE.AND P1, PT, R0, 0x1, PT ;  /* 0x000000010000780c */ /* 0x008fda0003f25270 */
[----:B------:R-:W3:Y:S08]  /*168b0*/  @P1 LDC R3, c[0x0][0x44c] ;  /* 0x00011300ff031b82 */ /* 0x000ef00000000800 */
[----:B------:R-:W5:Y:S01]  /*168c0*/  @P1 LDC R0, c[0x0][0x450] ;  /* 0x00011400ff001b82 */ /* 0x000f620000000800 */
[----:B---3--:R-:W-:-:S05]  /*168d0*/  @P1 IMAD.HI.U32 R3, R2, R3, RZ ;  /* 0x0000000302031227 */ /* 0x008fca00078e00ff */
[----:B-----5:R-:W-:-:S05]  /*168e0*/  @P1 SHF.R.U32.HI R2, RZ, R0, R3 ;  /* 0x00000000ff021219 */ /* 0x020fca0000011603 */
[----:B------:R-:W-:-:S05]  /*168f0*/  IMAD.IADD R2, R20, 0x1, R2 ;  /* 0x0000000114027824 */ /* 0x000fca00078e0202 */
[----:B------:R-:W-:-:S04]  /*16900*/  SHF.R.S32.HI R0, RZ, 0x1f, R2 ;  /* 0x0000001fff007819 */ /* 0x000fc80000011402 */
[----:B------:R-:W-:-:S04]  /*16910*/  LEA.HI R0, R0, R2, RZ, 0x7 ;  /* 0x0000000200007211 */ /* 0x000fc800078f38ff */
[----:B------:R-:W-:-:S04]  /*16920*/  SHF.R.S32.HI R0, RZ, 0x7, R0 ;  /* 0x00000007ff007819 */ /* 0x000fc80000011400 */
[----:B--2---:R-:W-:-:S04]  /*16930*/  VIMNMX R7, R21, R0, PT ;  /* 0x0000000015077248 */ /* 0x004fc80003fe0100 */
[----:B------:R-:W-:Y:S01]  /*16940*/  ISETP.GE.AND P1, PT, R7, 0x1, PT ;  /* 0x000000010700780c */ /* 0x000fe20003f26270 */
[----:B------:R2:W-:Y:S04]  /*16950*/  STL [R1+0x1c], R7 ;  /* 0x00001c0701007387 */ /* 0x0005e80000100800 */
[----:B------:R2:W-:Y:S08]  /*16960*/  STL [R1+0x24], RZ ;  /* 0x000024ff01007387 */ /* 0x0005f00000100800 */
[----:B--2-4-:R-:W-:Y:S05]  /*16970*/  @!P1 BRA `(.L_x_14599) ;  /* 0x0000000000689947 */ /* 0x014fea0003800000 */
[-C--:B------:R-:W-:Y:S02]  /*16980*/  IABS R0, R4.reuse ;  /* 0x0000000400007213 */ /* 0x080fe40000000000 */
[----:B------:R-:W-:Y:S02]  /*16990*/  IABS R6, R4 ;  /* 0x0000000400067213 */ /* 0x000fe40000000000 */
[----:B------:R-:W2:Y:S03]  /*169a0*/  I2F.RP R2, R0 ;  /* 0x0000000000027306 */ /* 0x000ea60000209400 */
[----:B------:R-:W-:-:S05]  /*169b0*/  IMAD.MOV R6, RZ, RZ, -R6 ;  /* 0x000000ffff067224 */ /* 0x000fca00078e0a06 */
[----:B--2---:R-:W2:Y:S02]  /*169c0*/  MUFU.RCP R2, R2 ;  /* 0x0000000200027308 */ /* 0x004ea40000001000 */
[----:B--2---:R-:W-:-:S06]  /*169d0*/  IADD3 R2, R2, 0xffffffe, RZ ;  /* 0x0ffffffe02027810 */ /* 0x004fcc0007ffe0ff */
[----:B------:R-:W2:Y:S02]  /*169e0*/  F2I.FTZ.U32.TRUNC.NTZ R3, R2 ;  /* 0x0000000200037305 */ /* 0x000ea4000021f000 */
[----:B--2---:R-:W-:-:S04]  /*169f0*/  IMAD.MOV R2, RZ, RZ, -R3 ;  /* 0x000000ffff027224 */ /* 0x004fc800078e0a03 */
        /* <DEDUP_REMOVED lines=18> */
.L_x_14599:
[----:B------:R-:W-:Y:S05]  /*16b20*/  BSYNC B0 ;  /* 0x0000000000007941 */ /* 0x000fea0003800000 */
.L_x_14598:
        /* <DEDUP_REMOVED lines=26> */
.L_x_14601:
        /* <DEDUP_REMOVED lines=9> */
[----:B--2---:R-:W-:Y:S01]  /*16d60*/  MOV R5, UR7 ;  /* 0x0000000700057c02 */ /* 0x004fe20008000f00 */
[----:B------:R-:W2:Y:S01]  /*16d70*/  LDC.64 R2, c[0x4][R2] ;  /* 0x0100000002027b82 */ /* 0x000ea20000000a00 */
[----:B------:R-:W-:Y:S01]  /*16d80*/  IMAD.U32 R6, RZ, RZ, UR8 ;  /* 0x00000008ff067e24 */ /* 0x000fe2000f8e00ff */
[----:B------:R-:W-:Y:S01]  /*16d90*/  MOV R8, 0x70 ;  /* 0x0000007000087802 */ /* 0x000fe20000000f00 */
[----:B------:R-:W-:Y:S02]  /*16da0*/  IMAD.U32 R7, RZ, RZ, UR9 ;  /* 0x00000009ff077e24 */ /* 0x000fe4000f8e00ff */
[----:B------:R-:W-:-:S02]  /*16db0*/  IMAD.U32 R10, RZ, RZ, UR4 ;  /* 0x00000004ff0a7e24 */ /* 0x000fc4000f8e00ff */
[----:B-1----:R-:W-:Y:S02]  /*16dc0*/  IMAD.U32 R11, RZ, RZ, UR5 ;  /* 0x00000005ff0b7e24 */ /* 0x002fe4000f8e00ff */
[----:B------:R-:W-:Y:S02]  /*16dd0*/  IMAD.MOV.U32 R12, RZ, RZ, 0x1 ;  /* 0x00000001ff0c7424 */ /* 0x000fe400078e00ff */
[----:B------:R-:W-:-:S07]  /*16de0*/  IMAD.MOV.U32 R13, RZ, RZ, RZ ;  /* 0x000000ffff0d7224 */ /* 0x000fce00078e00ff */
[----:B------:R-:W-:-:S07]  /*16df0*/  LEPC R20, `(.L_x_14604) ;  /* 0x000000001014794e */ /* 0x000fce0000000000 */
[----:B0-2---:R-:W-:Y:S05]  /*16e00*/  CALL.ABS.NOINC R2 ;  /* 0x0000000002007343 */ /* 0x005fea0003c00000 */
.L_x_14604:
[----:B------:R-:W-:Y:S05]  /*16e10*/  BSYNC B6 ;  /* 0x0000000000067941 */ /* 0x000fea0003800000 */
.L_x_14603:
        /* <DEDUP_REMOVED lines=10> */
[----:B--2---:R-:W-:Y:S01]  /*16ec0*/  MOV R5, UR7 ;  /* 0x0000000700057c02 */ /* 0x004fe20008000f00 */
[----:B------:R-:W-:Y:S01]  /*16ed0*/  IMAD.U32 R6, RZ, RZ, UR8 ;  /* 0x00000008ff067e24 */ /* 0x000fe2000f8e00ff */
[----:B------:R-:W-:Y:S01]  /*16ee0*/  MOV R8, 0x70 ;  /* 0x0000007000087802 */ /* 0x000fe20000000f00 */
[----:B------:R-:W-:Y:S02]  /*16ef0*/  IMAD.U32 R7, RZ, RZ, UR9 ;  /* 0x00000009ff077e24 */ /* 0x000fe4000f8e00ff */
[----:B------:R-:W-:-:S02]  /*16f00*/  IMAD.U32 R10, RZ, RZ, UR4 ;  /* 0x00000004ff0a7e24 */ /* 0x000fc4000f8e00ff */
[----:B-1----:R-:W-:Y:S02]  /*16f10*/  IMAD.U32 R11, RZ, RZ, UR5 ;  /* 0x00000005ff0b7e24 */ /* 0x002fe4000f8e00ff */
[----:B------:R-:W-:Y:S02]  /*16f20*/  IMAD.MOV.U32 R12, RZ, RZ, 0x1 ;  /* 0x00000001ff0c7424 */ /* 0x000fe400078e00ff */
[----:B---3--:R-:W-:-:S07]  /*16f30*/  IMAD.MOV.U32 R13, RZ, RZ, RZ ;  /* 0x000000ffff0d7224 */ /* 0x008fce00078e00ff */
[----:B------:R-:W-:-:S07]  /*16f40*/  LEPC R20, `(.L_x_14607) ;  /* 0x000000001014794e */ /* 0x000fce0000000000 */
[----:B0---4-:R-:W-:Y:S05]  /*16f50*/  CALL.ABS.NOINC R2 ;  /* 0x0000000002007343 */ /* 0x011fea0003c00000 */
.L_x_14607:
        /* <DEDUP_REMOVED lines=16> */
.L_x_14606:
[----:B------:R-:W-:Y:S05]  /*17060*/  BSYNC B6 ;  /* 0x0000000000067941 */ /* 0x000fea0003800000 */
.L_x_14605:
        /* <DEDUP_REMOVED lines=21> */
.L_x_14765:
        /* <DEDUP_REMOVED lines=10> */
.L_x_14768:
        /* <DEDUP_REMOVED lines=11> */
[--C-:B------:R-:W-:Y:S01]  /*17310*/  SHF.R.S32.HI R5, RZ, 0x1f, R0.reuse ;  /* 0x0000001fff057819 */ /* 0x100fe20000011400 */
[----:B------:R-:W-:-:S04]  /*17320*/  IMAD.MOV R4, RZ, RZ, -R0 ;  /* 0x000000ffff047224 */ /* 0x000fc800078e0a00 */
[----:B------:R-:W-:Y:S01]  /*17330*/  IMAD R22, R6, R4, R22 ;  /* 0x0000000406167224 */ /* 0x000fe200078e0216 */
[----:B------:R-:W-:Y:S01]  /*17340*/  MOV R4, R0 ;  /* 0x0000000000047202 */ /* 0x000fe20000000f00 */
[----:B------:R-:W-:-:S04]  /*17350*/  IMAD R6, R7, UR4, RZ ;  /* 0x0000000407067c24 */ /* 0x000fc8000f8e02ff */
[----:B------:R-:W-:-:S04]  /*17360*/  IMAD.WIDE.U32 R4, R23, UR4, R4 ;  /* 0x0000000417047c25 */ /* 0x000fc8000f8e0004 */
[----:B------:R-:W-:Y:S01]  /*17370*/  IMAD R0, R23, UR5, R6 ;  /* 0x0000000517007c24 */ /* 0x000fe2000f8e0206 */
[----:B------:R-:W-:-:S03]  /*17380*/  LEA R2, P0, R4, R2, 0x2 ;  /* 0x0000000204027211 */ /* 0x000fc600078010ff */
[----:B------:R-:W-:-:S05]  /*17390*/  IMAD.IADD R0, R5, 0x1, R0 ;  /* 0x0000000105007824 */ /* 0x000fca00078e0200 */
[----:B------:R-:W-:-:S05]  /*173a0*/  LEA.HI.X R3, R4, R3, R0, 0x2, P0 ;  /* 0x0000000304037211 */ /* 0x000fca00000f1400 */
[----:B------:R4:W5:Y:S02]  /*173b0*/  LDG.E R19, desc[UR40][R2.64] ;  /* 0x0000002802137981 */ /* 0x000964000c1e1900 */
.L_x_14611:
[----:B0-----:R-:W-:Y:S01]  /*173c0*/  IMAD R0, R18, 0x8, R16 ;  /* 0x0000000812007824 */ /* 0x001fe200078e0210 */
[----:B----4-:R-:W-:-:S04]  /*173d0*/  SHF.L.U32 R2, R28, 0x1f, RZ ;  /* 0x0000001f1c027819 */ /* 0x010fc800000006ff */
[----:B------:R-:W0:Y:S02]  /*173e0*/  SYNCS.PHASECHK.TRANS64.TRYWAIT P0, [R0+URZ+0x16840], R2 ;  /* 0x01684002000075a7 */ /* 0x000e24000800017f */
[----:B0-----:R-:W-:Y:S05]  /*173f0*/  @!P0 BRA `(.L_x_14612) ;  /* 0x0000005c005c8947 */ /* 0x001fea0003800000 */
.L_x_14769:
[----:B------:R-:W4:Y:S02]  /*17400*/  S2R R3, SR_TID.X ;  /* 0x0000000000037919 */ /* 0x000f240000002100 */
[----:B----4-:R-:W-:-:S04]  /*17410*/  LOP3.LUT R3, R3, 0x7f, RZ, 0xc0, !PT ;  /* 0x0000007f03037812 */ /* 0x010fc800078ec0ff */
[----:B------:R-:W-:-:S13]  /*17420*/  ISETP.NE.AND P0, PT, R3, RZ, PT ;  /* 0x000000ff0300720c */ /* 0x000fda0003f05270 */
[----:B------:R-:W-:Y:S05]  /*17430*/  @P0 BRA `(.L_x_14613) ;  /* 0x00000000001c0947 */ /* 0x000fea0003800000 */
[----:B------:R-:W4:Y:S01]  /*17440*/  S2R R3, SR_TID.X ;  /* 0x0000000000037919 */ /* 0x000f220000002100 */
[----:B0-----:R-:W-:-:S04]  /*17450*/  IMAD.MOV.U32 R2, RZ, RZ, 0x4000 ;  /* 0x00004000ff027424 */ /* 0x001fc800078e00ff */
[----:B------:R0:W-:Y:S01]  /*17460*/  SYNCS.ARRIVE.TRANS64 RZ, [R0+URZ+0x16830], R2 ;  /* 0x0168300200ff79a7 */ /* 0x0001e2000800003f */
[----:B----4-:R-:W-:-:S04]  /*17470*/  LOP3.LUT R3, R3, 0x1f, RZ, 0xc0, !PT ;  /* 0x0000001f03037812 */ /* 0x010fc800078ec0ff */
[----:B------:R-:W-:-:S13]  /*17480*/  ISETP.NE.AND P0, PT, R3, RZ, PT ;  /* 0x000000ff0300720c */ /* 0x000fda0003f05270 */
[----:B0-----:R-:W-:Y:S05]  /*17490*/  @!P0 BRA `(.L_x_14613) ;  /* 0x0000000000048947 */ /* 0x001fea0003800000 */
[----:B------:R-:W-:Y:S01]  /*174a0*/  BPT.TRAP 0x1 ;  /* 0x000000040000795c */ /* 0x000fe20000300000 */
.L_x_14613:
        /* <DEDUP_REMOVED lines=18> */
[----:B----4-:R-:W-:-:S04]  /*175d0*/  LOP3.LUT R2, R2, 0xfffffffe, RZ, 0xc0, !PT ;  /* 0xfffffffe02027812 */ /* 0x010fc800078ec0ff */
[----:B------:R-:W-:-:S05]  /*175e0*/  @P0 LOP3.LUT R2, R2, 0x1, RZ, 0xfc, !PT ;  /* 0x0000000102020812 */ /* 0x000fca00078efcff */
[----:B------:R0:W-:Y:S01]  /*175f0*/  STL [R1], R2 ;  /* 0x0000000201007387 */ /* 0x0001e20000100800 */
[----:B------:R-:W-:Y:S01]  /*17600*/  NOP ;  /* 0x0000000000007918 */ /* 0x000fe20000000000 */
.L_x_14609:
[----:B------:R-:W4:Y:S04]  /*17610*/  LDL.LU R4, [R1+0x18] ;  /* 0x0000180001047983 */ /* 0x000f280000300800 */
[----:B------:R-:W5:Y:S04]  /*17620*/  LDL.LU R6, [R1+0x14] ;  /* 0x0000140001067983 */ /* 0x000f680000300800 */
[----:B------:R-:W2:Y:S01]  /*17630*/  LDL.LU R3, [R1+0x38] ;  /* 0x0000380001037983 */ /* 0x000ea20000300800 */
[----:B------:R-:W-:Y:S05]  /*17640*/  WARPSYNC.ALL ;  /* 0x0000000000007948 */ /* 0x000fea0003800000 */
[----:B0-----:R-:W-:Y:S01]  /*17650*/  ULDC.64 UR6, c[0x0][0xa00] ;  /* 0x0002800000067ab9 */ /* 0x001fe20000000a00 */
[----:B------:R-:W-:Y:S01]  /*17660*/  ULDC.64 UR4, c[0x0][0x298] ;  /* 0x0000a60000047ab9 */ /* 0x000fe20000000a00 */
[----:B------:R-:W-:Y:S01]  /*17670*/  BAR.SYNC.DEFER_BLOCKING 0x8, 0x200 ;  /* 0x0208000000007b1d */ /* 0x000fe20000010000 */
[----:B------:R-:W-:-:S02]  /*17680*/  ISETP.NE.U32.AND P0, PT, RZ, UR6, PT ;  /* 0x00000006ff007c0c */ /* 0x000fc4000bf05070 */
[----:B------:R-:W-:Y:S02]  /*17690*/  IADD3 R0, R16, 0x8400, RZ ;  /* 0x0000840010007810 */ /* 0x000fe40007ffe0ff */
[----:B------:R-:W-:Y:S01]  /*176a0*/  ISETP.NE.AND.EX P0, PT, RZ, UR7, PT, P0 ;  /* 0x00000007ff007c0c */ /* 0x000fe2000bf05300 */
[----:B------:R-:W-:Y:S01]  /*176b0*/  BSSY B6, `(.L_x_14614) ;  /* 0x000001e000067945 */ /* 0x000fe20003800000 */
[----:B------:R-:W-:Y:S02]  /*176c0*/  LOP3.LUT P1, RZ, R0, 0x3ff, RZ, 0xc0, !PT ;  /* 0x000003ff00ff7812 */ /* 0x000fe4000782c0ff */
        /* <DEDUP_REMOVED lines=17> */
[----:B---3--:R-:W-:Y:S01]  /*177e0*/  MOV R7, UR7 ;  /* 0x0000000700077c02 */ /* 0x008fe20008000f00 */
[----:B------:R-:W0:Y:S01]  /*177f0*/  LDC.64 R2, c[0x4][R2] ;  /* 0x0100000002027b82 */ /* 0x000e220000000a00 */
[----:B------:R-:W-:Y:S01]  /*17800*/  IMAD.U32 R5, RZ, RZ, UR5 ;  /* 0x00000005ff057e24 */ /* 0x000fe2000f8e00ff */
[----:B------:R-:W-:Y:S01]  /*17810*/  MOV R13, RZ ;  /* 0x000000ff000d7202 */ /* 0x000fe20000000f00 */
[----:B------:R-:W-:Y:S02]  /*17820*/  IMAD.U32 R6, RZ, RZ, UR6 ;  /* 0x00000006ff067e24 */ /* 0x000fe4000f8e00ff */
[----:B------:R-:W-:-:S02]  /*17830*/  IMAD.U32 R10, RZ, RZ, UR8 ;  /* 0x00000008ff0a7e24 */ /* 0x000fc4000f8e00ff */
[----:B-1----:R-:W-:Y:S02]  /*17840*/  IMAD.U32 R11, RZ, RZ, UR9 ;  /* 0x00000009ff0b7e24 */ /* 0x002fe4000f8e00ff */
[----:B------:R-:W-:Y:S02]  /*17850*/  IMAD.MOV.U32 R8, RZ, RZ, 0x70 ;  /* 0x00000070ff087424 */ /* 0x000fe400078e00ff */
[----:B------:R-:W-:-:S07]  /*17860*/  IMAD.MOV.U32 R12, RZ, RZ, 0x1 ;  /* 0x00000001ff0c7424 */ /* 0x000fce00078e00ff */
[----:B------:R-:W-:-:S07]  /*17870*/  LEPC R20, `(.L_x_14615) ;  /* 0x000000001014794e */ /* 0x000fce0000000000 */
[----:B0-----:R-:W-:Y:S05]  /*17880*/  CALL.ABS.NOINC R2 ;  /* 0x0000000002007343 */ /* 0x001fea0003c00000 */
.L_x_14615:
[----:B------:R-:W-:Y:S05]  /*17890*/  BSYNC B6 ;  /* 0x0000000000067941 */ /* 0x000fea0003800000 */
.L_x_14614:
[----:B------:R-:W2:Y:S01]  /*178a0*/  LDL.LU R20, [R1+0x18] ;  /* 0x0000180001147983 */ /* 0x000ea20000300800 */
[----:B------:R-:W4:Y:S01]  /*178b0*/  LDC R9, c[0x0][0x448] ;  /* 0x00011200ff097b82 */ /* 0x000f220000000800 */
[----:B------:R-:W-:Y:S01]  /*178c0*/  ULDC.64 UR4, c[0x0][0x2d8] ;  /* 0x0000b60000047ab9 */ /* 0x000fe20000000a00 */
[----:B------:R-:W-:Y:S01]  /*178d0*/  ULDC.64 UR6, c[0x0][0x2e0] ;  /* 0x0000b80000067ab9 */ /* 0x000fe20000000a00 */
[----:B0-----:R-:W2:Y:S01]  /*178e0*/  LDL.LU.64 R2, [R1+0x30] ;  /* 0x0000300001027983 */ /* 0x001ea20000300a00 */
[----:B------:R-:W-:-:S03]  /*178f0*/  ULDC.64 UR8, c[0x0][0x280] ;  /* 0x0000a00000087ab9 */ /* 0x000fc60000000a00 */
[----:B------:R-:W3:Y:S04]  /*17900*/  LDL.LU R21, [R1+0x38] ;  /* 0x0000380001157983 */ /* 0x000ee80000300800 */
[----:B------:R-:W3:Y:S04]  /*17910*/  LDL.LU R4, [R1+0x14] ;  /* 0x0000140001047983 */ /* 0x000ee80000300800 */
[----:B------:R0:W5:Y:S01]  /*17920*/  LDL R10, [R1+0x10] ;  /* 0x00001000010a7983 */ /* 0x0001620000100800 */
[----:B----4-:R-:W-:-:S13]  /*17930*/  ISETP.NE.AND P1, PT, R9, 0x1, PT ;  /* 0x000000010900780c */ /* 0x010fda0003f25270 */
[----:B------:R-:W4:Y:S08]  /*17940*/  @P1 LDC R5, c[0x0][0x450] ;  /* 0x00011400ff051b82 */ /* 0x000f300000000800 */
[----:B------:R-:W0:Y:S01]  /*17950*/  @P1 LDC R8, c[0x0][0x450] ;  /* 0x00011400ff081b82 */ /* 0x000e220000000800 */
[----:B-1----:R-:W1:Y:S01]  /*17960*/  S2R R11, SR_TID.X ;  /* 0x00000000000b7919 */ /* 0x002e620000002100 */
[----:B--2---:R-:W-:-:S02]  /*17970*/  IMAD.MOV.U32 R3, RZ, RZ, R20 ;  /* 0x000000ffff037224 */ /* 0x004fc400078e0014 */
[----:B------:R-:W2:Y:S01]  /*17980*/  S2R R20, SR_TID.X ;  /* 0x0000000000147919 */ /* 0x000ea20000002100 */
[----:B------:R-:W-:-:S04]  /*17990*/  IMAD.WIDE.U32 R2, R17, UR4, R2 ;  /* 0x0000000411027c25 */ /* 0x000fc8000f8e0002 */
[----:B------:R-:W-:Y:S01]  /*179a0*/  IMAD R3, R17, UR5, R3 ;  /* 0x0000000511037c24 */ /* 0x000fe2000f8e0203 */
[----:B------:R-:W-:Y:S01]  /*179b0*/  ULDC.64 UR4, c[0x0][0x2d0] ;  /* 0x0000b40000047ab9 */ /* 0x000fe20000000a00 */
[----:B---3--:R-:W-:Y:S02]  /*179c0*/  IMAD R0, R21, UR6, RZ ;  /* 0x0000000615007c24 */ /* 0x008fe4000f8e02ff */
[----:B------:R-:W-:-:S04]  /*179d0*/  IMAD.WIDE.U32 R2, R4, UR6, R2 ;  /* 0x0000000604027c25 */ /* 0x000fc8000f8e0002 */
[----:B------:R-:W-:Y:S01]  /*179e0*/  IMAD R0, R4, UR7, R0 ;  /* 0x0000000704007c24 */ /* 0x000fe2000f8e0200 */
        /* <DEDUP_REMOVED lines=10> */
[----:B----4-:R-:W-:-:S04]  /*17a90*/  @P1 SHF.R.U32.HI R4, RZ, R5, R0 ;  /* 0x00000005ff041219 */ /* 0x010fc80000011600 */
        /* <DEDUP_REMOVED lines=12> */
[----:B------:R-:W2:Y:S01]  /*17b60*/  @P1 LDC R7, c[0x0][0x44c] ;  /* 0x00011300ff071b82 */ /* 0x000ea20000000800 */
[----:B------:R-:W-:-:S04]  /*17b70*/  LEA R0, P0, R4, UR8, 0x1 ;  /* 0x0000000804007c11 */ /* 0x000fc8000f8008ff */
[----:B------:R-:W-:Y:S01]  /*17b80*/  LEA.HI.X R4, R4, UR9, R5, 0x1, P0 ;  /* 0x0000000904047c11 */ /* 0x000fe200080f0c05 */
[----:B------:R-:W-:-:S04]  /*17b90*/  VIADD R5, R6, 0x80 ;  /* 0x0000008006057836 */ /* 0x000fc80000000000 */
[----:B------:R-:W-:Y:S02]  /*17ba0*/  IMAD.MOV.U32 R6, RZ, RZ, R5 ;  /* 0x000000ffff067224 */ /* 0x000fe400078e0005 */
[----:B--2---:R-:W-:-:S05]  /*17bb0*/  @P1 IMAD.HI.U32 R7, R5, R7, RZ ;  /* 0x0000000705071227 */ /* 0x004fca00078e00ff */
[----:B0-----:R-:W-:-:S04]  /*17bc0*/  @P1 SHF.R.U32.HI R6, RZ, R8, R7 ;  /* 0x00000008ff061219 */ /* 0x001fc80000011607 */
[----:B------:R-:W-:-:S05]  /*17bd0*/  IADD3 R7, -R6, RZ, RZ ;  /* 0x000000ff06077210 */ /* 0x000fca0007ffe1ff */
[----:B------:R-:W-:Y:S01]  /*17be0*/  IMAD R5, R9, R7, R5 ;  /* 0x0000000709057224 */ /* 0x000fe200078e0205 */
[----:B------:R-:W-:Y:S01]  /*17bf0*/  SHF.R.S32.HI R7, RZ, 0x1f, R6 ;  /* 0x0000001fff077819 */ /* 0x000fe20000011406 */
[----:B------:R-:W-:-:S04]  /*17c00*/  IMAD.WIDE.U32 R2, R6, UR4, R2 ;  /* 0x0000000406027c25 */ /* 0x000fc8000f8e0002 */
[----:B------:R-:W-:Y:S01]  /*17c10*/  IMAD R7, R7, UR4, RZ ;  /* 0x0000000407077c24 */ /* 0x000fe2000f8e02ff */
[----:B------:R-:W-:-:S03]  /*17c20*/  ULDC UR4, c[0x0][0x2b8] ;  /* 0x0000ae0000047ab9 */ /* 0x000fc60000000800 */
[----:B------:R-:W-:Y:S01]  /*17c30*/  IMAD R7, R6, UR5, R7 ;  /* 0x0000000506077c24 */ /* 0x000fe2000f8e0207 */
[----:B------:R-:W-:Y:S01]  /*17c40*/  SHF.R.S32.HI R6, RZ, 0x1f, R5 ;  /* 0x0000001fff067819 */ /* 0x000fe20000011405 */
[----:B-1----:R-:W-:Y:S02]  /*17c50*/  IMAD.SHL.U32 R20, R11, 0x8, RZ ;  /* 0x000000080b147824 */ /* 0x002fe400078e00ff */
[----:B------:R-:W-:Y:S02]  /*17c60*/  IMAD.IADD R3, R3, 0x1, R7 ;  /* 0x0000000103037824 */ /* 0x000fe400078e0207 */
[----:B------:R-:W-:Y:S02]  /*17c70*/  IMAD R6, R6, UR6, RZ ;  /* 0x0000000606067c24 */ /* 0x000fe4000f8e02ff */
[----:B------:R-:W-:Y:S01]  /*17c80*/  IMAD.WIDE.U32 R2, R5, UR6, R2 ;  /* 0x0000000605027c25 */ /* 0x000fe2000f8e0002 */
[----:B------:R-:W-:-:S03]  /*17c90*/  LOP3.LUT R20, R20, 0x38, RZ, 0xc0, !PT ;  /* 0x0000003814147812 */ /* 0x000fc600078ec0ff */
        /* <DEDUP_REMOVED lines=87> */
[----:B------:R-:W-:-:S05]  /*18210*/  @!P1 IMAD.X R4, RZ, RZ, R4, P3 ;  /* 0x000000ffff049224 */ /* 0x000fca00018e0604 */
[----:B------:R-:W-:-:S05]  /*18220*/  @!P1 MOV R7, R4 ;  /* 0x0000000400079202 */ /* 0x000fca0000000f00 */
        /* <DEDUP_REMOVED lines=24> */
.L_x_14794:
[----:B------:R-:W-:Y:S01]  /*183b0*/  IADD3 R25, R25, 0xb0, RZ ;  /* 0x000000b019197810 */ /* 0x000fe20007ffe0ff */
        /* <DEDUP_REMOVED lines=10> */
.L_x_14617:
        /* <DEDUP_REMOVED lines=18> */
.L_x_14795:
[----:B------:R-:W-:Y:S05]  /*18580*/  BSYNC B0 ;  /* 0x0000000000007941 */ /* 0x000fea0003800000 */
.L_x_14618:
        /* <DEDUP_REMOVED lines=52> */
.L_x_14626:
[----:B------:R-:W-:Y:S01]  /*188d0*/  IMAD R2, R5, 0x8, R16 ;  /* 0x0000000805027824 */ /* 0x000fe200078e0210 */
[----:B------:R-:W-:Y:S01]  /*188e0*/  SHF.L.U32 R3, R10, 0x1f, RZ ;  /* 0x0000001f0a037819 */ /* 0x000fe200000006ff */
[----:B------:R-:W-:Y:S03]  /*188f0*/  BSSY B3, `(.L_x_14627) ;  /* 0x0000003000037945 */ /* 0x000fe60003800000 */
[----:B------:R-:W1:Y:S02]  /*18900*/  SYNCS.PHASECHK.TRANS64.TRYWAIT P0, [R2+URZ+0x16840], R3 ;  /* 0x01684003020075a7 */ /* 0x000e64000800017f */
[----:B-1----:R-:W-:Y:S05]  /*18910*/  @!P0 BRA `(.L_x_14628) ;  /* 0x00000058001c8947 */ /* 0x002fea0003800000 */
.L_x_14796:
[----:B------:R-:W-:Y:S05]  /*18920*/  BSYNC B3 ;  /* 0x0000000000037941 */ /* 0x000fea0003800000 */
.L_x_14627:
[----:B0-----:R-:W0:Y:S01]  /*18930*/  S2R R7, SR_TID.X ;  /* 0x0000000000077919 */ /* 0x001e220000002100 */
[----:B------:R-:W-:Y:S01]  /*18940*/  BSSY B3, `(.L_x_14629) ;  /* 0x000000b000037945 */ /* 0x000fe20003800000 */
[----:B0-----:R-:W-:-:S04]  /*18950*/  LOP3.LUT R7, R7, 0x7f, RZ, 0xc0, !PT ;  /* 0x0000007f07077812 */ /* 0x001fc800078ec0ff */
[----:B------:R-:W-:-:S13]  /*18960*/  ISETP.NE.AND P1, PT, R7, RZ, PT ;  /* 0x000000ff0700720c */ /* 0x000fda0003f25270 */
[----:B------:R-:W-:Y:S05]  /*18970*/  @P1 BRA `(.L_x_14630) ;  /* 0x00000000001c1947 */ /* 0x000fea0003800000 */
[----:B------:R-:W0:Y:S01]  /*18980*/  S2R R7, SR_TID.X ;  /* 0x0000000000077919 */ /* 0x000e220000002100 */
[----:B-1----:R-:W-:-:S04]  /*18990*/  MOV R3, 0x4000 ;  /* 0x0000400000037802 */ /* 0x002fc80000000f00 */
[----:B------:R2:W-:Y:S01]  /*189a0*/  SYNCS.ARRIVE.TRANS64 RZ, [R2+URZ+0x16830], R3 ;  /* 0x0168300302ff79a7 */ /* 0x0005e2000800003f */
[----:B0-----:R-:W-:-:S04]  /*189b0*/  LOP3.LUT R7, R7, 0x1f, RZ, 0xc0, !PT ;  /* 0x0000001f07077812 */ /* 0x001fc800078ec0ff */
[----:B------:R-:W-:-:S13]  /*189c0*/  ISETP.NE.AND P0, PT, R7, RZ, PT ;  /* 0x000000ff0700720c */ /* 0x000fda0003f05270 */
[----:B--2---:R-:W-:Y:S05]  /*189d0*/  @!P0 BRA `(.L_x_14630) ;  /* 0x0000000000048947 */ /* 0x004fea0003800000 */
[----:B------:R-:W-:Y:S01]  /*189e0*/  BPT.TRAP 0x1 ;  /* 0x000000040000795c */ /* 0x000fe20000300000 */
.L_x_14630:
[----:B------:R-:W-:Y:S05]  /*189f0*/  BSYNC B3 ;  /* 0x0000000000037941 */ /* 0x000fea0003800000 */
.L_x_14629:
[----:B------:R-:W-:Y:S01]  /*18a00*/  IMAD.MOV.U32 R11, RZ, RZ, RZ ;  /* 0x000000ffff0b7224 */ /* 0x000fe200078e00ff */
[----:B------:R-:W-:Y:S01]  /*18a10*/  UIADD3 UR4, UP0, UR38, 0x370, URZ ;  /* 0x0000037026047890 */ /* 0x000fe2000ff1e03f */
[----:B-1----:R-:W-:Y:S01]  /*18a20*/  IMAD R3, R5, 0x4000, R16 ;  /* 0x0000400005037824 */ /* 0x002fe200078e0210 */
[----:B------:R-:W-:Y:S01]  /*18a30*/  PLOP3.LUT P0, PT, PT, PT, PT, 0x80, 0x0 ;  /* 0x000000000000781c */ /* 0x000fe20003f0f070 */
[----:B------:R-:W-:Y:S01]  /*18a40*/  VIADD R2, R2, 0x16830 ;  /* 0x0001683002027836 */ /* 0x000fe20000000000 */
[----:B------:R-:W-:Y:S01]  /*18a50*/  R2UR UR10, R11 ;  /* 0x000000000b0a72ca */ /* 0x000fe200000e0000 */
[----:B------:R-:W-:Y:S01]  /*18a60*/  VIADD R3, R3, 0xe400 ;  /* 0x0000e40003037836 */ /* 0x000fe20000000000 */
[----:B------:R-:W-:Y:S01]  /*18a70*/  LEA R7, R0, R26, 0x7 ;  /* 0x0000001a00077211 */ /* 0x000fe200078e38ff */
[----:B------:R-:W-:Y:S01]  /*18a80*/  UIADD3.X UR5, URZ, UR39, URZ, UP0, !UPT ;  /* 0x000000273f057290 */ /* 0x000fe200087fe43f */
[----:B------:R-:W-:Y:S01]  /*18a90*/  UMOV UR6, 0x0 ;  /* 0x0000000000067882 */ /* 0x000fe20000000000 */
[----:B------:R-:W-:-:S10]  /*18aa0*/  UMOV UR7, 0x14f00000 ;  /* 0x14f0000000077882 */ /* 0x000fd40000000000 */
.L_x_14631:
        /* <DEDUP_REMOVED lines=15> */
.L_x_14797:
[----:B------:R-:W-:Y:S05]  /*18ba0*/  BSYNC B3 ;  /* 0x0000000000037941 */ /* 0x000fea0003800000 */
.L_x_14632:
        /* <DEDUP_REMOVED lines=12> */
.L_x_14635:
[----:B------:R-:W-:Y:S05]  /*18c70*/  BSYNC B3 ;  /* 0x0000000000037941 */ /* 0x000fea0003800000 */
.L_x_14634:
        /* <DEDUP_REMOVED lines=11> */
.L_x_14636:
        /* <DEDUP_REMOVED lines=12> */
.L_x_14625:
[----:B------:R-:W-:Y:S05]  /*18df0*/  BSYNC B1 ;  /* 0x0000000000017941 */ /* 0x000fea0003800000 */
.L_x_14624:
[----:B------:R-:W2:Y:S01]  /*18e00*/  LDL.LU R0, [R1+0x20] ;  /* 0x0000200001007983 */ /* 0x000ea20000300800 */
[----:B------:R-:W-:Y:S01]  /*18e10*/  IMAD.MOV.U32 R18, RZ, RZ, R5 ;  /* 0x000000ffff127224 */ /* 0x000fe200078e0005 */
[----:B------:R-:W-:Y:S01]  /*18e20*/  MOV R28, R10 ;  /* 0x0000000a001c7202 */ /* 0x000fe20000000f00 */
[----:B--2---:R-:W-:-:S07]  /*18e30*/  VIADD R0, R0, 0xfffffffd ;  /* 0xfffffffd00007836 */ /* 0x004fce0000000000 */
.L_x_14623:
[----:B------:R-:W-:Y:S05]  /*18e40*/  BSYNC B2 ;  /* 0x0000000000027941 */ /* 0x000fea0003800000 */
.L_x_14622:
[----:B------:R-:W-:Y:S01]  /*18e50*/  VIADD R9, R9, 0xfffffffe ;  /* 0xfffffffe09097836 */ /* 0x000fe20000000000 */
[----:B------:R-:W-:-:S04]  /*18e60*/  LOP3.LUT R4, RZ, R4, RZ, 0x33, !PT ;  /* 0x00000004ff047212 */ /* 0x000fc800078e33ff */
[----:B------:R-:W-:-:S13]  /*18e70*/  ISETP.NE.AND P0, PT, R9, R4, PT ;  /* 0x000000040900720c */ /* 0x000fda0003f05270 */
[----:B------:R-:W-:Y:S05]  /*18e80*/  @!P0 BRA `(.L_x_14621) ;  /* 0x0000000c00a88947 */ /* 0x000fea0003800000 */
[----:B------:R-:W-:-:S07]  /*18e90*/  IMAD.MOV.U32 R4, RZ, RZ, R19 ;  /* 0x000000ffff047224 */ /* 0x000fce00078e0013 */
.L_x_14663:
        /* <DEDUP_REMOVED lines=33> */
.L_x_14639:
[----:B------:R-:W-:Y:S01]  /*190b0*/  IMAD R2, R6, 0x8, R16 ;  /* 0x0000000806027824 */ /* 0x000fe200078e0210 */
[----:B------:R-:W-:Y:S01]  /*190c0*/  SHF.L.U32 R3, R7, 0x1f, RZ ;  /* 0x0000001f07037819 */ /* 0x000fe200000006ff */
[----:B------:R-:W-:Y:S03]  /*190d0*/  BSSY B2, `(.L_x_14640) ;  /* 0x0000003000027945 */ /* 0x000fe60003800000 */
[----:B------:R-:W1:Y:S02]  /*190e0*/  SYNCS.PHASECHK.TRANS64.TRYWAIT P0, [R2+URZ+0x16840], R3 ;  /* 0x01684003020075a7 */ /* 0x000e64000800017f */
[----:B-1----:R-:W-:Y:S05]  /*190f0*/  @!P0 BRA `(.L_x_14641) ;  /* 0x00000050004c8947 */ /* 0x002fea0003800000 */
.L_x_14798:
[----:B------:R-:W-:Y:S05]  /*19100*/  BSYNC B2 ;  /* 0x0000000000027941 */ /* 0x000fea0003800000 */
.L_x_14640:
        /* <DEDUP_REMOVED lines=12> */
.L_x_14643:
[----:B------:R-:W-:Y:S05]  /*191d0*/  BSYNC B2 ;  /* 0x0000000000027941 */ /* 0x000fea0003800000 */
.L_x_14642:
        /* <DEDUP_REMOVED lines=11> */
.L_x_14644:
        /* <DEDUP_REMOVED lines=15> */
.L_x_14799:
[----:B------:R-:W-:Y:S05]  /*19380*/  BSYNC B2 ;  /* 0x0000000000027941 */ /* 0x000fea0003800000 */
.L_x_14645:
        /* <DEDUP_REMOVED lines=11> */
.L_x_14648:
[----:B------:R-:W-:Y:S05]  /*19440*/  BSYNC B2 ;  /* 0x0000000000027941 */ /* 0x000fea0003800000 */
.L_x_14647:
[----:B------:R-:W-:Y:S01]  /*19450*/  R2UR UR10, R5 ;  /* 0x00000000050a72ca */ /* 0x000fe200000e0000 */
[----:B------:R-:W-:Y:S01]  /*19460*/  IMAD R18, R18, 0x4000, R16 ;  /* 0x0000400012127824 */ /* 0x000fe200078e0210 */
[----:B------:R-:W-:Y:S01]  /*19470*/  R2UR UR7, R3 ;  /* 0x00000000030772ca */ /* 0x000fe200000e0000 */
[----:B------:R-:W-:Y:S01]  /*19480*/  UIADD3 UR4, UP0, UR38, 0x470, URZ ;  /* 0x0000047026047890 */ /* 0x000fe2000ff1e03f */
[----:B------:R-:W-:Y:S01]  /*19490*/  R2UR UR6, R2 ;  /* 0x00000000020672ca */ /* 0x000fe200000e0000 */
[----:B0-----:R-:W-:Y:S01]  /*194a0*/  VIADD R10, R10, 0x50 ;  /* 0x000000500a0a7836 */ /* 0x001fe20000000000 */
[----:B------:R-:W-:Y:S01]  /*194b0*/  PLOP3.LUT P0, PT, PT, PT, PT, 0x80, 0x0 ;  /* 0x000000000000781c */ /* 0x000fe20003f0f070 */
[----:B------:R-:W-:Y:S01]  /*194c0*/  VIADD R18, R18, 0x400 ;  /* 0x0000040012127836 */ /* 0x000fe20000000000 */
[----:B------:R-:W-:Y:S01]  /*194d0*/  LEA R2, R22, R26, 0x7 ;  /* 0x0000001a16027211 */ /* 0x000fe200078e38ff */
[----:B------:R-:W-:-:S12]  /*194e0*/  UIADD3.X UR5, URZ, UR39, URZ, UP0, !UPT ;  /* 0x000000273f057290 */ /* 0x000fd800087fe43f */
.L_x_14649:
        /* <DEDUP_REMOVED lines=12> */
.L_x_14638:
[----:B------:R-:W-:Y:S05]  /*195b0*/  BSYNC B1 ;  /* 0x0000000000017941 */ /* 0x000fea0003800000 */
.L_x_14637:
[----:B------:R-:W2:Y:S01]  /*195c0*/  LDL R2, [R1] ;  /* 0x0000000001027983 */ /* 0x000ea20000100800 */
[----:B------:R-:W-:Y:S01]  /*195d0*/  IADD3 R18, R6, 0x1, RZ ;  /* 0x0000000106127810 */ /* 0x000fe20007ffe0ff */
[----:B------:R-:W-:Y:S01]  /*195e0*/  BSSY B1, `(.L_x_14650) ;  /* 0x0000070000017945 */ /* 0x000fe20003800000 */
[----:B------:R-:W-:Y:S02]  /*195f0*/  VIADD R9, R0, 0xffffffff ;  /* 0xffffffff00097836 */ /* 0x000fe40000000000 */
        /* <DEDUP_REMOVED lines=29> */
.L_x_14652:
[----:B------:R-:W-:Y:S01]  /*197d0*/  IMAD R2, R18, 0x8, R16 ;  /* 0x0000000812027824 */ /* 0x000fe200078e0210 */
[----:B------:R-:W-:Y:S01]  /*197e0*/  SHF.L.U32 R3, R28, 0x1f, RZ ;  /* 0x0000001f1c037819 */ /* 0x000fe200000006ff */
[----:B------:R-:W-:Y:S03]  /*197f0*/  BSSY B2, `(.L_x_14653) ;  /* 0x0000003000027945 */ /* 0x000fe60003800000 */
[----:B------:R-:W1:Y:S02]  /*19800*/  SYNCS.PHASECHK.TRANS64.TRYWAIT P0, [R2+URZ+0x16840], R3 ;  /* 0x01684003020075a7 */ /* 0x000e64000800017f */
[----:B-1----:R-:W-:Y:S05]  /*19810*/  @!P0 BRA `(.L_x_14654) ;  /* 0x0000004800ac8947 */ /* 0x002fea0003800000 */
.L_x_14800:
[----:B------:R-:W-:Y:S05]  /*19820*/  BSYNC B2 ;  /* 0x0000000000027941 */ /* 0x000fea0003800000 */
.L_x_14653:
        /* <DEDUP_REMOVED lines=12> */
.L_x_14656:
[----:B------:R-:W-:Y:S05]  /*198f0*/  BSYNC B2 ;  /* 0x0000000000027941 */ /* 0x000fea0003800000 */
.L_x_14655:
        /* <DEDUP_REMOVED lines=12> */
.L_x_14657:
        /* <DEDUP_REMOVED lines=15> */
.L_x_14801:
[----:B------:R-:W-:Y:S05]  /*19ab0*/  BSYNC B2 ;  /* 0x0000000000027941 */ /* 0x000fea0003800000 */
.L_x_14658:
        /* <DEDUP_REMOVED lines=11> */
.L_x_14661:
[----:B------:R-:W-:Y:S05]  /*19b70*/  BSYNC B2 ;  /* 0x0000000000027941 */ /* 0x000fea0003800000 */
.L_x_14660:
        /* <DEDUP_REMOVED lines=8> */
[----:B0-----:R-:W-:Y:S01]  /*19c00*/  IADD3 R3, R3, 0x50, RZ ;  /* 0x0000005003037810 */ /* 0x001fe20007ffe0ff */
[----:B------:R-:W-:-:S12]  /*19c10*/  UIADD3.X UR5, URZ, UR39, URZ, UP0, !UPT ;  /* 0x000000273f057290 */ /* 0x000fd800087fe43f */
.L_x_14662:
        /* <DEDUP_REMOVED lines=12> */
.L_x_14651:
[----:B------:R-:W-:Y:S05]  /*19ce0*/  BSYNC B1 ;  /* 0x0000000000017941 */ /* 0x000fea0003800000 */
.L_x_14650:
[----:B------:R-:W2:Y:S01]  /*19cf0*/  LDL R2, [R1+0xc] ;  /* 0x00000c0001027983 */ /* 0x000ea20000100800 */
[----:B------:R-:W-:Y:S01]  /*19d00*/  VIADD R0, R0, 0xfffffffe ;  /* 0xfffffffe00007836 */ /* 0x000fe20000000000 */
[----:B--2---:R-:W-:-:S13]  /*19d10*/  ISETP.GT.AND P0, PT, R9, R2, PT ;  /* 0x000000020900720c */ /* 0x004fda0003f04270 */
[----:B------:R-:W-:Y:S05]  /*19d20*/  @P0 BRA `(.L_x_14663) ;  /* 0xfffffff0005c0947 */ /* 0x000fea000383ffff */
.L_x_14621:
[----:B------:R-:W-:Y:S05]  /*19d30*/  BSYNC B0 ;  /* 0x0000000000007941 */ /* 0x000fea0003800000 */
.L_x_14620:
        /* <DEDUP_REMOVED lines=17> */
.L_x_14665:
[----:B------:R-:W-:Y:S05]  /*19e50*/  BSYNC B0 ;  /* 0x0000000000007941 */ /* 0x000fea0003800000 */
.L_x_14664:
        /* <DEDUP_REMOVED lines=10> */
.L_x_14802:
[----:B------:R-:W-:Y:S05]  /*19f00*/  BSYNC B1 ;  /* 0x0000000000017941 */ /* 0x000fea0003800000 */
.L_x_14668:
        /* <DEDUP_REMOVED lines=9> */
.L_x_14671:
[----:B------:R-:W-:Y:S05]  /*19fa0*/  BSYNC B1 ;  /* 0x0000000000017941 */ /* 0x000fea0003800000 */
.L_x_14670:
[----:B0-----:R-:W-:Y:S01]  /*19fb0*/  IMAD R0, R18, 0x4000, R16 ;  /* 0x0000400012007824 */ /* 0x001fe200078e0210 */
[----:B------:R-:W-:Y:S01]  /*19fc0*/  UIADD3 UR4, UP0, UR38, 0x470, URZ ;  /* 0x0000047026047890 */ /* 0x000fe2000ff1e03f */
[----:B------:R-:W-:Y:S01]  /*19fd0*/  IMAD R22, R22, 0x80, R26 ;  /* 0x0000008016167824 */ /* 0x000fe200078e021a */
[----:B------:R-:W-:Y:S01]  /*19fe0*/  PLOP3.LUT P0, PT, PT, PT, PT, 0x80, 0x0 ;  /* 0x000000000000781c */ /* 0x000fe20003f0f070 */
[----:B------:R-:W-:Y:S01]  /*19ff0*/  VIADD R2, R3, 0x16850 ;  /* 0x0001685003027836 */ /* 0x000fe20000000000 */
[----:B------:R-:W-:Y:S01]  /*1a000*/  IADD3 R0, R0, 0x400, RZ ;  /* 0x0000040000007810 */ /* 0x000fe20007ffe0ff */
[----:B------:R-:W-:Y:S01]  /*1a010*/  UIADD3.X UR5, URZ, UR39, URZ, UP0, !UPT ;  /* 0x000000273f057290 */ /* 0x000fe200087fe43f */
[----:B------:R-:W-:Y:S01]  /*1a020*/  UMOV UR6, 0x0 ;  /* 0x0000000000067882 */ /* 0x000fe20000000000 */
[----:B------:R-:W-:Y:S01]  /*1a030*/  UMOV UR7, 0x14f00000 ;  /* 0x14f0000000077882 */ /* 0x000fe20000000000 */
[----:B------:R-:W-:-:S09]  /*1a040*/  UMOV UR10, URZ ;  /* 0x0000003f000a7c82 */ /* 0x000fd20008000000 */
.L_x_14672:
        /* <DEDUP_REMOVED lines=10> */
.L_x_14667:
[----:B------:R-:W-:Y:S05]  /*1a0f0*/  BSYNC B0 ;  /* 0x0000000000007941 */ /* 0x000fea0003800000 */
.L_x_14666:
[----:B------:R-:W-:-:S05]  /*1a100*/  VIADD R18, R18, 0x1 ;  /* 0x0000000112127836 */ /* 0x000fca0000000000 */
[----:B------:R-:W-:-:S04]  /*1a110*/  ISETP.NE.AND P0, PT, R18, 0x2, PT ;  /* 0x000000021200780c */ /* 0x000fc80003f05270 */
[----:B------:R-:W-:Y:S02]  /*1a120*/  SEL R3, RZ, 0x1, P0 ;  /* 0x00000001ff037807 */ /* 0x000fe40000000000 */
[----:B------:R-:W-:Y:S02]  /*1a130*/  SEL R18, R18, RZ, P0 ;  /* 0x000000ff12127207 */ /* 0x000fe40000000000 */
[----:B------:R-:W-:-:S07]  /*1a140*/  LOP3.LUT R28, R28, R3, RZ, 0x3c, !PT ;  /* 0x000000031c1c7212 */ /* 0x000fce00078e3cff */
.L_x_14602:
[----:B------:R-:W-:Y:S05]  /*1a150*/  BSYNC B7 ;  /* 0x0000000000077941 */ /* 0x000fea0003800000 */
.L_x_14600:
        /* <DEDUP_REMOVED lines=12> */
.L_x_14673:
[----:B------:R-:W3:Y:S01]  /*1a220*/  S2R R0, SR_TID.X ;  /* 0x0000000000007919 */ /* 0x000ee20000002100 */
[----:B------:R-:W-:Y:S01]  /*1a230*/  UMOV UR4, 0xffffffff ;  /* 0xffffffff00047882 */ /* 0x000fe20000000000 */
[----:B---3--:R-:W-:-:S04]  /*1a240*/  LOP3.LUT R8, R0, 0x1f, RZ, 0xc0, !PT ;  /* 0x0000001f00087812 */ /* 0x008fc800078ec0ff */
[----:B------:R-:W-:Y:S01]  /*1a250*/  ISETP.NE.AND P0, PT, R8, 0x1f, PT ;  /* 0x0000001f0800780c */ /* 0x000fe20003f05270 */
[----:B------:R-:W-:-:S12]  /*1a260*/  BRA.DIV UR4, `(.L_x_14675) ;  /* 0x0000004204547947 */ /* 0x000fd8000b800000 */
[----:B0-----:R-:W-:Y:S01]  /*1a270*/  IMAD.IADD R9, R27, 0x1, R8 ;  /* 0x000000011b097824 */ /* 0x001fe200078e0208 */
[----:B------:R-:W-:-:S04]  /*1a280*/  ULDC UR4, c[0x0][0xc3c] ;  /* 0x00030f0000047ab9 */ /* 0x000fc80000000800 */
        /* <DEDUP_REMOVED lines=13> */
[C---:B------:R-:W-:Y:S01]  /*1a360*/  ISETP.GE.U32.AND P5, PT, R8.reuse, 0x10, PT ;  /* 0x000000100800780c */ /* 0x040fe20003fa6070 */
[----:B------:R0:W-:Y:S02]  /*1a370*/  SHFL.IDX PT, R6, R24, 0x1, 0x1f ;  /* 0x00201f0018067f89 */ /* 0x0001e400000e0000 */
[----:B0-----:R-:W-:Y:S01]  /*1a380*/  IMAD.MOV.U32 R24, RZ, RZ, RZ ;  /* 0x000000ffff187224 */ /* 0x001fe200078e00ff */
[----:B---3--:R-:W-:Y:S01]  /*1a390*/  @!P1 MOV R25, R7 ;  /* 0x0000000700199202 */ /* 0x008fe20000000f00 */
        /* <DEDUP_REMOVED lines=19> */
.L_x_14812:
[----:B------:R-:W-:Y:S02]  /*1a4d0*/  ULDC UR4, c[0x0][0xc38] ;  /* 0x00030e0000047ab9 */ /* 0x000fe40000000800 */
[----:B------:R-:W-:-:S04]  /*1a4e0*/  IMAD.U32 R4, RZ, RZ, UR4 ;  /* 0x00000004ff047e24 */ /* 0x000fc8000f8e00ff */
[----:B--2---:R-:W-:-:S05]  /*1a4f0*/  IMAD R3, R14, R4, RZ ;  /* 0x000000040e037224 */ /* 0x004fca00078e02ff */
[----:B------:R-:W-:-:S04]  /*1a500*/  IADD3 R6, R6, R3, RZ ;  /* 0x0000000306067210 */ /* 0x000fc80007ffe0ff */
[----:B------:R-:W-:-:S13]  /*1a510*/  ISETP.GT.AND P6, PT, R6, R0, PT ;  /* 0x000000000600720c */ /* 0x000fda0003fc4270 */
[----:B------:R-:W-:Y:S05]  /*1a520*/  @P6 BRA `(.L_x_14676) ;  /* 0x0000000000a46947 */ /* 0x000fea0003800000 */
.L_x_14679:
        /* <DEDUP_REMOVED lines=35> */
.L_x_14820:
[----:B------:R-:W-:Y:S02]  /*1a760*/  ULDC UR4, c[0x0][0xc38] ;  /* 0x00030e0000047ab9 */ /* 0x000fe40000000800 */
[----:B------:R-:W-:-:S05]  /*1a770*/  MOV R4, UR4 ;  /* 0x0000000400047c02 */ /* 0x000fca0008000f00 */
[----:B--2---:R-:W-:-:S04]  /*1a780*/  IMAD R3, R14, R4, RZ ;  /* 0x000000040e037224 */ /* 0x004fc800078e02ff */
[----:B------:R-:W-:-:S05]  /*1a790*/  IMAD.IADD R6, R3, 0x1, R6 ;  /* 0x0000000103067824 */ /* 0x000fca00078e0206 */
[----:B------:R-:W-:-:S13]  /*1a7a0*/  ISETP.GT.AND P6, PT, R6, R0, PT ;  /* 0x000000000600720c */ /* 0x000fda0003fc4270 */
[----:B------:R-:W-:Y:S05]  /*1a7b0*/  @!P6 BRA `(.L_x_14679) ;  /* 0xfffffffc005ce947 */ /* 0x000fea000383ffff */
.L_x_14676:
        /* <DEDUP_REMOVED lines=10> */
.L_x_14825:
[----:B------:R-:W-:-:S13]  /*1a860*/  ISETP.NE.AND P0, PT, R3, RZ, PT ;  /* 0x000000ff0300720c */ /* 0x000fda0003f05270 */
[----:B------:R-:W-:Y:S05]  /*1a870*/  @!P0 BRA `(.L_x_14681) ;  /* 0x0000000000108947 */ /* 0x000fea0003800000 */
[----:B------:R-:W-:Y:S01]  /*1a880*/  UMOV UR4, 0xffffffff ;  /* 0xffffffff00047882 */ /* 0x000fe20000000000 */
[----:B------:R-:W-:Y:S02]  /*1a890*/  VIADD R12, R7, 0xffffffff ;  /* 0xffffffff070c7836 */ /* 0x000fe40000000000 */
[----:B------:R-:W-:Y:S05]  /*1a8a0*/  BRA.DIV UR4, `(.L_x_14682) ;  /* 0x0000004604147947 */ /* 0x000fea000b800000 */
[----:B------:R0:W0:Y:S02]  /*1a8b0*/  SHFL.IDX PT, R24, R2, R12, 0x1f ;  /* 0x00001f0c02187589 */ /* 0x00002400000e0000 */
.L_x_14681:
[----:B----4-:R-:W-:Y:S01]  /*1a8c0*/  ISETP.NE.AND P0, PT, R5, 0x1, PT ;  /* 0x000000010500780c */ /* 0x010fe20003f05270 */
[----:B0-----:R-:W-:-:S05]  /*1a8d0*/  IMAD R24, R24, R4, R6 ;  /* 0x0000000418187224 */ /* 0x001fca00078e0206 */
[----:B------:R-:W-:-:S07]  /*1a8e0*/  IADD3 R0, R0, -R24, RZ ;  /* 0x8000001800007210 */ /* 0x000fce0007ffe0ff */
[----:B------:R-:W-:Y:S05]  /*1a8f0*/  @!P0 BRA `(.L_x_14683) ;  /* 0x0000000000dc8947 */ /* 0x000fea0003800000 */
[----:B---3--:R-:W-:Y:S01]  /*1a900*/  IABS R6, R25 ;  /* 0x0000001900067213 */ /* 0x008fe20000000000 */
[----:B------:R-:W-:Y:S01]  /*1a910*/  IMAD.MOV.U32 R2, RZ, RZ, RZ ;  /* 0x000000ffff027224 */ /* 0x000fe200078e00ff */
[----:B------:R-:W-:Y:S02]  /*1a920*/  IABS R4, R5 ;  /* 0x0000000500047213 */ /* 0x000fe40000000000 */
[----:B--2---:R-:W0:Y:S08]  /*1a930*/  I2F.RP R7, R6 ;  /* 0x0000000600077306 */ /* 0x004e300000209400 */
[----:B------:R-:W-:Y:S08]  /*1a940*/  I2F.RP R10, R4 ;  /* 0x00000004000a7306 */ /* 0x000ff00000209400 */
        /* <DEDUP_REMOVED lines=12> */
[----:B------:R-:W-:Y:S02]  /*1aa10*/  ISETP.GT.U32.AND P1, PT, R6, R9, PT ;  /* 0x000000090600720c */ /* 0x000fe40003f24070 */
[----:B0-----:R-:W-:Y:S01]  /*1aa20*/  IADD3 R8, R2, 0xffffffe, RZ ;  /* 0x0ffffffe02087810 */ /* 0x001fe20007ffe0ff */
[----:B------:R-:W-:-:S03]  /*1aa30*/  IMAD.MOV.U32 R2, RZ, RZ, RZ ;  /* 0x000000ffff027224 */ /* 0x000fc600078e00ff */
[----:B------:R-:W0:Y:S07]  /*1aa40*/  F2I.FTZ.U32.TRUNC.NTZ R3, R8 ;  /* 0x0000000800037305 */ /* 0x000e2e000021f000 */
[----:B------:R-:W-:Y:S02]  /*1aa50*/  @!P1 IMAD.IADD R9, R9, 0x1, -R6 ;  /* 0x0000000109099824 */ /* 0x000fe400078e0a06 */
[----:B------:R-:W-:Y:S01]  /*1aa60*/  @!P1 VIADD R7, R7, 0x1 ;  /* 0x0000000107079836 */ /* 0x000fe20000000000 */
[----:B------:R-:W-:-:S02]  /*1aa70*/  ISETP.NE.AND P1, PT, R25, RZ, PT ;  /* 0x000000ff1900720c */ /* 0x000fc40003f25270 */
[----:B------:R-:W-:Y:S02]  /*1aa80*/  ISETP.GE.U32.AND P0, PT, R9, R6, PT ;  /* 0x000000060900720c */ /* 0x000fe40003f06070 */
[----:B------:R-:W-:Y:S01]  /*1aa90*/  IABS R6, R5 ;  /* 0x0000000500067213 */ /* 0x000fe20000000000 */
[----:B0-----:R-:W-:-:S04]  /*1aaa0*/  IMAD.MOV R9, RZ, RZ, -R3 ;  /* 0x000000ffff097224 */ /* 0x001fc800078e0a03 */
[----:B------:R-:W-:Y:S02]  /*1aab0*/  IMAD.MOV R6, RZ, RZ, -R6 ;  /* 0x000000ffff067224 */ /* 0x000fe400078e0a06 */
[----:B------:R-:W-:-:S04]  /*1aac0*/  IMAD R9, R9, R4, RZ ;  /* 0x0000000409097224 */ /* 0x000fc800078e02ff */
[----:B------:R-:W-:Y:S01]  /*1aad0*/  IMAD.HI.U32 R2, R3, R9, R2 ;  /* 0x0000000903027227 */ /* 0x000fe200078e0002 */
[----:B------:R-:W-:Y:S02]  /*1aae0*/  LOP3.LUT R3, R0, R25, RZ, 0x3c, !PT ;  /* 0x0000001900037212 */ /* 0x000fe400078e3cff */
[----:B------:R-:W-:Y:S02]  /*1aaf0*/  @P0 IADD3 R7, R7, 0x1, RZ ;  /* 0x0000000107070810 */ /* 0x000fe40007ffe0ff */
        /* <DEDUP_REMOVED lines=21> */
[----:B------:R-:W-:Y:S01]  /*1ac50*/  LEA R26, R5, R2, 0x10 ;  /* 0x00000002051a7211 */ /* 0x000fe200078e80ff */
[----:B------:R-:W-:Y:S06]  /*1ac60*/  BRA `(.L_x_14684) ;  /* 0x0000000000f07947 */ /* 0x000fec0003800000 */
.L_x_14683:
[----:B------:R-:W0:Y:S02]  /*1ac70*/  LDC.64 R2, c[0x0][0xc90] ;  /* 0x00032400ff027b82 */ /* 0x000e240000000a00 */
        /* <DEDUP_REMOVED lines=10> */
[----:B-1----:R-:W-:Y:S01]  /*1ad20*/  IMAD R11, R10, R7, RZ ;  /* 0x000000070a0b7224 */ /* 0x002fe200078e02ff */
[----:B------:R-:W-:-:S03]  /*1ad30*/  IABS R10, R5 ;  /* 0x00000005000a7213 */ /* 0x000fc60000000000 */
        /* <DEDUP_REMOVED lines=23> */
[----:B0-----:R-:W-:-:S02]  /*1aeb0*/  IADD3 R2, R8, 0xffffffe, RZ ;  /* 0x0ffffffe08027810 */ /* 0x001fc40007ffe0ff */
[----:B------:R-:W-:-:S04]  /*1aec0*/  IABS R8, R0 ;  /* 0x0000000000087213 */ /* 0x000fc80000000000 */
        /* <DEDUP_REMOVED lines=22> */
.L_x_14684:
[----:B------:R-:W-:-:S04]  /*1b030*/  LOP3.LUT R0, RZ, R3, RZ, 0x33, !PT ;  /* 0x00000003ff007212 */ /* 0x000fc800078e33ff */
[----:B------:R-:W-:Y:S01]  /*1b040*/  IADD3 R25, R25, R0, RZ ;  /* 0x0000000019197210 */ /* 0x000fe20007ffe0ff */
[----:B------:R-:W-:Y:S06]  /*1b050*/  BRA `(.L_x_14685) ;  /* 0x00000000001c7947 */ /* 0x000fec0003800000 */
.L_x_14677:
[----:B------:R-:W-:Y:S01]  /*1b060*/  UMOV UR4, URZ ;  /* 0x0000003f00047c82 */ /* 0x000fe20008000000 */
[----:B------:R-:W-:Y:S01]  /*1b070*/  UMOV UR5, URZ ;  /* 0x0000003f00057c82 */ /* 0x000fe20008000000 */
[----:B------:R-:W-:Y:S01]  /*1b080*/  ULDC UR6, c[0x0][0xc3c] ;  /* 0x00030f0000067ab9 */ /* 0x000fe20000000800 */
[----:B------:R-:W-:Y:S02]  /*1b090*/  IMAD.MOV.U32 R24, RZ, RZ, R0 ;  /* 0x000000ffff187224 */ /* 0x000fe400078e0000 */
[----:B------:R-:W-:Y:S02]  /*1b0a0*/  IMAD.U32 R25, RZ, RZ, UR4 ;  /* 0x00000004ff197e24 */ /* 0x000fe4000f8e00ff */
[----:B------:R-:W-:Y:S02]  /*1b0b0*/  IMAD.U32 R26, RZ, RZ, UR5 ;  /* 0x00000005ff1a7e24 */ /* 0x000fe4000f8e00ff */
[----:B------:R-:W-:-:S07]  /*1b0c0*/  IMAD.U32 R27, RZ, RZ, UR6 ;  /* 0x00000006ff1b7e24 */ /* 0x000fce000f8e00ff */
.L_x_14685:
        /* <DEDUP_REMOVED lines=10> */
.L_x_14674:
[----:B------:R-:W-:Y:S02]  /*1b170*/  ULDC UR4, c[0x0][0xc3c] ;  /* 0x00030f0000047ab9 */ /* 0x000fe40000000800 */
[----:B----4-:R-:W-:-:S13]  /*1b180*/  ISETP.GE.AND P0, PT, R27, UR4, PT ;  /* 0x000000041b007c0c */ /* 0x010fda000bf06270 */
[----:B------:R-:W-:Y:S05]  /*1b190*/  @!P0 BRA `(.L_x_14686) ;  /* 0xffffff9c00f08947 */ /* 0x000fea000383ffff */
[----:B------:R-:W-:Y:S05]  /*1b1a0*/  BSYNC B8 ;  /* 0x0000000000087941 */ /* 0x000fea0003800000 */
.L_x_14560:
[----:B0-----:R-:W4:Y:S01]  /*1b1b0*/  LDL.LU R0, [R1+0x3c] ;  /* 0x00003c0001007983 */ /* 0x001f220000300800 */
[----:B------:R-:W-:Y:S01]  /*1b1c0*/  BSSY B0, `(.L_x_14687) ;  /* 0x000000b000007945 */ /* 0x000fe20003800000 */
[----:B--2---:R-:W0:Y:S01]  /*1b1d0*/  S2R R5, SR_CgaCtaId ;  /* 0x0000000000057919 */ /* 0x004e220000008800 */
[----:B----4-:R-:W-:-:S04]  /*1b1e0*/  IADD3 R0, R0, 0x1, RZ ;  /* 0x0000000100007810 */ /* 0x010fc80007ffe0ff */
        /* <DEDUP_REMOVED lines=8> */
.L_x_14828:
[----:B------:R-:W-:Y:S05]  /*1b270*/  BSYNC B0 ;  /* 0x0000000000007941 */ /* 0x000fea0003800000 */
.L_x_14687:
[----:B------:R-:W-:-:S03]  /*1b280*/  UMOV UR4, 0xffffffff ;  /* 0xffffffff00047882 */ /* 0x000fc60000000000 */
[----:B------:R-:W-:Y:S05]  /*1b290*/  BRA.DIV UR4, `(.L_x_14689) ;  /* 0x0000003a04d47947 */ /* 0x000fea000b800000 */
[----:B0-----:R-:W0:Y:S02]  /*1b2a0*/  S2R R0, SR_TID.X ;  /* 0x0000000000007919 */ /* 0x001e240000002100 */
[----:B0-----:R-:W-:-:S04]  /*1b2b0*/  SHF.R.U32.HI R0, RZ, 0x5, R0 ;  /* 0x00000005ff007819 */ /* 0x001fc80000011600 */
[----:B------:R-:W-:-:S05]  /*1b2c0*/  LOP3.LUT R0, R0, 0x3, RZ, 0xc0, !PT ;  /* 0x0000000300007812 */ /* 0x000fca00078ec0ff */
[----:B------:R0:W2:Y:S02]  /*1b2d0*/  SHFL.IDX PT, R14, R0, RZ, 0x1f ;  /* 0x00001fff000e7589 */ /* 0x0000a400000e0000 */
.L_x_14831:
[----:B--2---:R-:W-:-:S13]  /*1b2e0*/  ISETP.NE.AND P0, PT, R14, RZ, PT ;  /* 0x000000ff0e00720c */ /* 0x004fda0003f05270 */
[----:B------:R-:W-:Y:S05]  /*1b2f0*/  @P0 BRA `(.L_x_14407) ;  /* 0x0000000000880947 */ /* 0x000fea0003800000 */
[----:B------:R-:W-:-:S03]  /*1b300*/  UMOV UR4, 0xffffffff ;  /* 0xffffffff00047882 */ /* 0x000fc60000000000 */
[----:B------:R-:W-:Y:S05]  /*1b310*/  BRA.DIV UR4, `(.L_x_14690) ;  /* 0x0000003a04e87947 */ /* 0x000fea000b800000 */
[----:B------:R-:W-:-:S13]  /*1b320*/  ELECT P6, URZ, PT ;  /* 0x00000000003f782f */ /* 0x000fda00038c0000 */
.L_x_14834:
[----:B------:R-:W-:Y:S05]  /*1b330*/  @!P6 BRA `(.L_x_14407) ;  /* 0x000000000078e947 */ /* 0x000fea0003800000 */
[----:B0-----:R-:W2:Y:S02]  /*1b340*/  LDL.LU R0, [R1+0x4c] ;  /* 0x00004c0001007983 */ /* 0x001ea40000300800 */
[----:B--2---:R-:W-:-:S04]  /*1b350*/  LOP3.LUT R0, R0, 0x2, RZ, 0xfc, !PT ;  /* 0x0000000200007812 */ /* 0x004fc800078efcff */
[----:B------:R-:W-:-:S13]  /*1b360*/  ISETP.NE.AND P2, PT, R0, 0x3, PT ;  /* 0x000000030000780c */ /* 0x000fda0003f45270 */
[----:B------:R-:W-:Y:S05]  /*1b370*/  @!P2 BRA `(.L_x_14691) ;  /* 0x000000000004a947 */ /* 0x000fea0003800000 */
[----:B------:R-:W-:Y:S01]  /*1b380*/  BPT.TRAP 0x1 ;  /* 0x000000040000795c */ /* 0x000fe20000300000 */
.L_x_14691:
        /* <DEDUP_REMOVED lines=12> */
.L_x_14835:
[----:B------:R-:W2:Y:S02]  /*1b450*/  SYNCS.PHASECHK.TRANS64.TRYWAIT P0, [R3+URZ], R0 ;  /* 0x00000000030075a7 */ /* 0x000ea4000800017f */
[----:B--2---:R-:W-:Y:S05]  /*1b460*/  @!P0 BRA `(.L_x_14693) ;  /* 0x0000003800c88947 */ /* 0x004fea0003800000 */
.L_x_14836:
[----:B------:R-:W-:Y:S05]  /*1b470*/  @!P2 BRA `(.L_x_14694) ;  /* 0x000000000004a947 */ /* 0x000fea0003800000 */
[----:B------:R-:W-:Y:S01]  /*1b480*/  BPT.TRAP 0x1 ;  /* 0x000000040000795c */ /* 0x000fe20000300000 */
.L_x_14694:
[----:B--2---:R-:W-:-:S04]  /*1b490*/  VIADD R3, R9, 0x16860 ;  /* 0x0001686009037836 */ /* 0x004fc80000000000 */
[----:B------:R-:W-:-:S04]  /*1b4a0*/  IMAD R5, R18, 0x8, R3 ;  /* 0x0000000812057824 */ /* 0x000fc800078e0203 */
[----:B------:R-:W2:Y:S02]  /*1b4b0*/  SYNCS.PHASECHK.TRANS64.TRYWAIT P0, [R5+URZ], R2 ;  /* 0x00000002050075a7 */ /* 0x000ea4000800017f */
[----:B--2---:R-:W-:Y:S05]  /*1b4c0*/  @!P0 BRA `(.L_x_14695) ;  /* 0x0000003800c48947 */ /* 0x004fea0003800000 */
.L_x_14837:
[----:B------:R-:W-:-:S07]  /*1b4d0*/  IMAD R3, R4, 0x8, R3 ;  /* 0x0000000804037824 */ /* 0x000fce00078e0203 */
.L_x_14696:
[----:B----4-:R4:W0:Y:S02]  /*1b4e0*/  SYNCS.PHASECHK.TRANS64.TRYWAIT P0, [R3+URZ], R0 ;  /* 0x00000000030075a7 */ /* 0x010824000800017f */
[----:B0-----:R-:W-:Y:S05]  /*1b4f0*/  @!P0 NANOSLEEP.SYNCS 0x989680 ;  /* 0x009896800000895d */ /* 0x001fea0003900000 */
[----:B------:R-:W0:Y:S02]  /*1b500*/  @!P0 SYNCS.PHASECHK.TRANS64 P0, [R3+URZ], R0 ;  /* 0x00000000030085a7 */ /* 0x000e24000800007f */
[----:B0-----:R-:W-:Y:S05]  /*1b510*/  @!P0 BRA `(.L_x_14696) ;  /* 0xfffffffc00f08947 */ /* 0x001fea000383ffff */
.L_x_14407:
[----:B------:R-:W-:Y:S05]  /*1b520*/  BSYNC B9 ;  /* 0x0000000000097941 */ /* 0x000fea0003800000 */
.L_x_14404:
[----:B------:R-:W-:Y:S05]  /*1b530*/  EXIT ;  /* 0x000000000000794d */ /* 0x000fea0003800000 */
.L_x_14427:
[----:B0-----:R0:W1:Y:S02]  /*1b540*/  SYNCS.PHASECHK.TRANS64.TRYWAIT P6, [R78+URZ+0x16890], R90 ;  /* 0x0168905a4e0075a7 */ /* 0x00106400080c017f */
[----:B-1----:R-:W-:Y:S05]  /*1b550*/  @!P6 NANOSLEEP.SYNCS 0x989680 ;  /* 0x009896800000e95d */ /* 0x002fea0003900000 */
[----:B------:R-:W1:Y:S02]  /*1b560*/  @!P6 SYNCS.PHASECHK.TRANS64 P6, [R78+URZ+0x16890], R90 ;  /* 0x0168905a4e00e5a7 */ /* 0x000e6400080c007f */
[----:B-1----:R-:W-:Y:S05]  /*1b570*/  @!P6 BRA `(.L_x_14427) ;  /* 0xfffffffc00f0e947 */ /* 0x002fea000383ffff */
[----:B------:R-:W-:Y:S05]  /*1b580*/  BRA `(.L_x_14697) ;  /* 0xfffffe7800487947 */ /* 0x000fea000383ffff */
.L_x_14447:
[----:B0-----:R0:W1:Y:S02]  /*1b590*/  SYNCS.PHASECHK.TRANS64.TRYWAIT P5, [R78+URZ+0x16890], R90 ;  /* 0x0168905a4e0075a7 */ /* 0x00106400080a017f */
[----:B-1----:R-:W-:Y:S05]  /*1b5a0*/  @!P5 NANOSLEEP.SYNCS 0x989680 ;  /* 0x009896800000d95d */ /* 0x002fea0003900000 */
[----:B------:R-:W1:Y:S02]  /*1b5b0*/  @!P5 SYNCS.PHASECHK.TRANS64 P5, [R78+URZ+0x16890], R90 ;  /* 0x0168905a4e00d5a7 */ /* 0x000e6400080a007f */
[----:B-1----:R-:W-:Y:S05]  /*1b5c0*/  @!P5 BRA `(.L_x_14447) ;  /* 0xfffffffc00f0d947 */ /* 0x002fea000383ffff */
[----:B------:R-:W-:Y:S05]  /*1b5d0*/  BRA `(.L_x_14698) ;  /* 0xfffffe8800bc7947 */ /* 0x000fea000383ffff */
.L_x_14456:
[----:B-1----:R1:W2:Y:S02]  /*1b5e0*/  SYNCS.PHASECHK.TRANS64.TRYWAIT P4, [R78+URZ+0x16890], R90 ;  /* 0x0168905a4e0075a7 */ /* 0x0022a4000808017f */
[----:B--2---:R-:W-:Y:S05]  /*1b5f0*/  @!P4 NANOSLEEP.SYNCS 0x989680 ;  /* 0x009896800000c95d */ /* 0x004fea0003900000 */
[----:B------:R-:W2:Y:S02]  /*1b600*/  @!P4 SYNCS.PHASECHK.TRANS64 P4, [R78+URZ+0x16890], R90 ;  /* 0x0168905a4e00c5a7 */ /* 0x000ea4000808007f */
[----:B--2---:R-:W-:Y:S05]  /*1b610*/  @!P4 BRA `(.L_x_14456) ;  /* 0xfffffffc00f0c947 */ /* 0x004fea000383ffff */
[----:B------:R-:W-:Y:S05]  /*1b620*/  BRA `(.L_x_14699) ;  /* 0xfffffe9800e87947 */ /* 0x000fea000383ffff */
.L_x_14462:
[----:B--2---:R2:W3:Y:S02]  /*1b630*/  SYNCS.PHASECHK.TRANS64.TRYWAIT P3, [R78+URZ+0x168b0], R90 ;  /* 0x0168b05a4e0075a7 */ /* 0x0044e4000806017f */
[----:B---3--:R-:W-:Y:S05]  /*1b640*/  @!P3 NANOSLEEP.SYNCS 0x989680 ;  /* 0x009896800000b95d */ /* 0x008fea0003900000 */
[----:B------:R-:W3:Y:S02]  /*1b650*/  @!P3 SYNCS.PHASECHK.TRANS64 P3, [R78+URZ+0x168b0], R90 ;  /* 0x0168b05a4e00b5a7 */ /* 0x000ee4000806007f */
[----:B---3--:R-:W-:Y:S05]  /*1b660*/  @!P3 BRA `(.L_x_14462) ;  /* 0xfffffffc00f0b947 */ /* 0x008fea000383ffff */
[----:B------:R-:W-:Y:S05]  /*1b670*/  BRA `(.L_x_14700) ;  /* 0xfffffe9c007c7947 */ /* 0x000fea000383ffff */
.L_x_14472:
        /* <DEDUP_REMOVED lines=8> */
[----:B------:R-:W-:-:S04]  /*1b700*/  SHF.R.S32.HI R4, RZ, 0x7, R4 ;  /* 0x00000007ff047819 */ /* 0x000fc80000011404 */
[----:B------:R-:W-:-:S07]  /*1b710*/  MOV R13, R4 ;  /* 0x00000004000d7202 */ /* 0x000fce0000000f00 */
[----:B-----5:R-:W-:Y:S05]  /*1b720*/  WARPSYNC.COLLECTIVE R15, `(.L_x_14702) ;  /* 0x000000000f087348 */ /* 0x020fea0003c00000 */
[----:B------:R0:W1:Y:S02]  /*1b730*/  SHFL.IDX P6, R14, R13, R12, R11 ;  /* 0x0000000c0d0e7389 */ /* 0x00006400000c000b */
[----:B01---5:R-:W-:Y:S01]  /*1b740*/  ENDCOLLECTIVE ;  /* 0x000000000000791b */ /* 0x023fe20003800000 */
.L_x_14702:
[----:B------:R-:W-:Y:S05]  /*1b750*/  BSYNC B0 ;  /* 0x0000000000007941 */ /* 0x000fea0003800000 */
.L_x_14701:
[----:B------:R0:W-:Y:S01]  /*1b760*/  STL [R1+0x1c], R14 ;  /* 0x00001c0e01007387 */ /* 0x0001e20000100800 */
[----:B------:R-:W-:Y:S05]  /*1b770*/  BRA `(.L_x_14703) ;  /* 0xfffffea400907947 */ /* 0x000fea000383ffff */
.L_x_14484:
        /* <DEDUP_REMOVED lines=8> */
.L_x_14705:
[----:B------:R-:W-:Y:S05]  /*1b800*/  BSYNC B1 ;  /* 0x0000000000017941 */ /* 0x000fea0003800000 */
.L_x_14704:
        /* <DEDUP_REMOVED lines=8> */
.L_x_14706:
[----:B------:R-:W-:Y:S02]  /*1b890*/  IMAD.MOV.U32 R13, RZ, RZ, R8 ;  /* 0x000000ffff0d7224 */ /* 0x000fe400078e0008 */
[----:B------:R-:W-:-:S07]  /*1b8a0*/  IMAD.MOV.U32 R0, RZ, RZ, R14 ;  /* 0x000000ffff007224 */ /* 0x000fce00078e000e */
[----:B------:R-:W-:Y:S05]  /*1b8b0*/  WARPSYNC.COLLECTIVE R15, `(.L_x_14707) ;  /* 0x000000000f087348 */ /* 0x000fea0003c00000 */
[----:B------:R0:W1:Y:S02]  /*1b8c0*/  SHFL.IDX P6, R14, R13, R12, R11 ;  /* 0x0000000c0d0e7389 */ /* 0x00006400000c000b */
[----:B01----:R-:W-:Y:S01]  /*1b8d0*/  ENDCOLLECTIVE ;  /* 0x000000000000791b */ /* 0x003fe20003800000 */
.L_x_14707:
[----:B------:R-:W-:Y:S01]  /*1b8e0*/  IMAD.MOV.U32 R13, RZ, RZ, R7 ;  /* 0x000000ffff0d7224 */ /* 0x000fe200078e0007 */
[----:B------:R-:W-:-:S07]  /*1b8f0*/  MOV R5, R14 ;  /* 0x0000000e00057202 */ /* 0x000fce0000000f00 */
[----:B------:R-:W-:Y:S05]  /*1b900*/  WARPSYNC.COLLECTIVE R15, `(.L_x_14708) ;  /* 0x000000000f087348 */ /* 0x000fea0003c00000 */
[----:B------:R0:W1:Y:S02]  /*1b910*/  SHFL.IDX P6, R14, R13, R12, R11 ;  /* 0x0000000c0d0e7389 */ /* 0x00006400000c000b */
[----:B01----:R-:W-:Y:S01]  /*1b920*/  ENDCOLLECTIVE ;  /* 0x000000000000791b */ /* 0x003fe20003800000 */
.L_x_14708:
[----:B------:R-:W-:Y:S05]  /*1b930*/  BRA `(.L_x_14709) ;  /* 0xfffffeac00187947 */ /* 0x000fea000383ffff */
.L_x_14487:
[----:B------:R-:W-:Y:S01]  /*1b940*/  BSSY B1, `(.L_x_14710) ;  /* 0x0000008000017945 */ /* 0x000fe20003800000 */
[----:B------:R-:W-:Y:S01]  /*1b950*/  IMAD.MOV.U32 R13, RZ, RZ, R6 ;  /* 0x000000ffff0d7224 */ /* 0x000fe200078e0006 */
[----:B------:R-:W-:Y:S01]  /*1b960*/  MOV R15, 0xffffffff ;  /* 0xffffffff000f7802 */ /* 0x000fe20000000f00 */
[----:B------:R-:W-:Y:S02]  /*1b970*/  IMAD.MOV.U32 R12, RZ, RZ, 0x1 ;  /* 0x00000001ff0c7424 */ /* 0x000fe400078e00ff */
[----:B------:R-:W-:-:S07]  /*1b980*/  IMAD.MOV.U32 R11, RZ, RZ, 0x1c1f ;  /* 0x00001c1fff0b7424 */ /* 0x000fce00078e00ff */
[----:B-1----:R-:W-:Y:S05]  /*1b990*/  WARPSYNC.COLLECTIVE R15, `(.L_x_14711) ;  /* 0x000000000f087348 */ /* 0x002fea0003c00000 */
[----:B------:R0:W2:Y:S02]  /*1b9a0*/  SHFL.IDX P6, R14, R13, R12, R11 ;  /* 0x0000000c0d0e7389 */ /* 0x0000a400000c000b */
[----:B012---:R-:W-:Y:S01]  /*1b9b0*/  ENDCOLLECTIVE ;  /* 0x000000000000791b */ /* 0x007fe20003800000 */
.L_x_14711:
[----:B------:R-:W-:Y:S05]  /*1b9c0*/  BSYNC B1 ;  /* 0x0000000000017941 */ /* 0x000fea0003800000 */
.L_x_14710:
        /* <DEDUP_REMOVED lines=8> */
.L_x_14712:
[----:B------:R-:W-:Y:S02]  /*1ba50*/  IMAD.MOV.U32 R13, RZ, RZ, R8 ;  /* 0x000000ffff0d7224 */ /* 0x000fe400078e0008 */
[----:B------:R-:W-:-:S07]  /*1ba60*/  IMAD.MOV.U32 R0, RZ, RZ, R14 ;  /* 0x000000ffff007224 */ /* 0x000fce00078e000e */
[----:B------:R-:W-:Y:S05]  /*1ba70*/  WARPSYNC.COLLECTIVE R15, `(.L_x_14713) ;  /* 0x000000000f087348 */ /* 0x000fea0003c00000 */
[----:B------:R0:W1:Y:S02]  /*1ba80*/  SHFL.IDX P6, R14, R13, R12, R11 ;  /* 0x0000000c0d0e7389 */ /* 0x00006400000c000b */
[----:B01----:R-:W-:Y:S01]  /*1ba90*/  ENDCOLLECTIVE ;  /* 0x000000000000791b */ /* 0x003fe20003800000 */
.L_x_14713:
[----:B------:R-:W-:Y:S02]  /*1baa0*/  IMAD.MOV.U32 R13, RZ, RZ, R7 ;  /* 0x000000ffff0d7224 */ /* 0x000fe400078e0007 */
[----:B------:R-:W-:-:S07]  /*1bab0*/  IMAD.MOV.U32 R5, RZ, RZ, R14 ;  /* 0x000000ffff057224 */ /* 0x000fce00078e000e */
[----:B------:R-:W-:Y:S05]  /*1bac0*/  WARPSYNC.COLLECTIVE R15, `(.L_x_14714) ;  /* 0x000000000f087348 */ /* 0x000fea0003c00000 */
[----:B------:R0:W1:Y:S02]  /*1bad0*/  SHFL.IDX P6, R14, R13, R12, R11 ;  /* 0x0000000c0d0e7389 */ /* 0x00006400000c000b */
[----:B01----:R-:W-:Y:S01]  /*1bae0*/  ENDCOLLECTIVE ;  /* 0x000000000000791b */ /* 0x003fe20003800000 */
.L_x_14714:
[----:B------:R-:W-:Y:S05]  /*1baf0*/  BRA `(.L_x_14715) ;  /* 0xfffffeac00847947 */ /* 0x000fea000383ffff */
.L_x_14491:
[----:B0-----:R0:W1:Y:S02]  /*1bb00*/  SYNCS.PHASECHK.TRANS64.TRYWAIT P0, [R2+URZ+0x16800], R37 ;  /* 0x01680025020075a7 */ /* 0x001064000800017f */
[----:B-1----:R-:W-:Y:S05]  /*1bb10*/  @!P0 NANOSLEEP.SYNCS 0x989680 ;  /* 0x009896800000895d */ /* 0x002fea0003900000 */
[----:B------:R-:W1:Y:S02]  /*1bb20*/  @!P0 SYNCS.PHASECHK.TRANS64 P0, [R2+URZ+0x16800], R37 ;  /* 0x01680025020085a7 */ /* 0x000e64000800007f */
[----:B-1----:R-:W-:Y:S05]  /*1bb30*/  @!P0 BRA `(.L_x_14491) ;  /* 0xfffffffc00f08947 */ /* 0x002fea000383ffff */
[----:B------:R-:W-:Y:S05]  /*1bb40*/  BRA `(.L_x_14716) ;  /* 0xfffffeb0008c7947 */ /* 0x000fea000383ffff */
.L_x_14499:
[----:B------:R-:W1:Y:S01]  /*1bb50*/  LDC R41, c[0x0][0x3f4] ;  /* 0x0000fd00ff297b82 */ /* 0x000e620000000800 */
[----:B------:R-:W-:Y:S01]  /*1bb60*/  BSSY B1, `(.L_x_14717) ;  /* 0x0000008000017945 */ /* 0x000fe20003800000 */
[----:B------:R-:W-:Y:S01]  /*1bb70*/  MOV R13, R26 ;  /* 0x0000001a000d7202 */ /* 0x000fe20000000f00 */
[----:B------:R-:W-:Y:S02]  /*1bb80*/  IMAD.MOV.U32 R12, RZ, RZ, RZ ;  /* 0x000000ffff0c7224 */ /* 0x000fe400078e00ff */
[----:B------:R-:W-:Y:S02]  /*1bb90*/  IMAD.MOV.U32 R11, RZ, RZ, 0x1c1f ;  /* 0x00001c1fff0b7424 */ /* 0x000fe400078e00ff */
[----:B------:R-:W-:-:S07]  /*1bba0*/  IMAD.MOV.U32 R15, RZ, RZ, -0x1 ;  /* 0xffffffffff0f7424 */ /* 0x000fce00078e00ff */
[----:B01----:R-:W-:Y:S05]  /*1bbb0*/  WARPSYNC.COLLECTIVE R15, `(.L_x_14718) ;  /* 0x000000000f087348 */ /* 0x003fea0003c00000 */
[----:B0-----:R0:W2:Y:S02]  /*1bbc0*/  SHFL.IDX P6, R14, R13, R12, R11 ;  /* 0x0000000c0d0e7389 */ /* 0x0010a400000c000b */
[----:B012---:R-:W-:Y:S01]  /*1bbd0*/  ENDCOLLECTIVE ;  /* 0x000000000000791b */ /* 0x007fe20003800000 */
.L_x_14718:
[----:B------:R-:W-:Y:S05]  /*1bbe0*/  BSYNC B1 ;  /* 0x0000000000017941 */ /* 0x000fea0003800000 */
.L_x_14717:
[----:B------:R0:W5:Y:S01]  /*1bbf0*/  LDL R8, [R1+0x20] ;  /* 0x0000200001087983 */ /* 0x0001620000100800 */
[----:B------:R-:W-:Y:S01]  /*1bc00*/  MOV R13, R25 ;  /* 0x00000019000d7202 */ /* 0x000fe20000000f00 */
[----:B------:R-:W-:Y:S01]  /*1bc10*/  IMAD.MOV.U32 R12, RZ, RZ, RZ ;  /* 0x000000ffff0c7224 */ /* 0x000fe200078e00ff */
[----:B------:R-:W-:Y:S01]  /*1bc20*/  ISETP.GE.AND P0, PT, R16, R41, PT ;  /* 0x000000291000720c */ /* 0x000fe20003f06270 */
[----:B------:R-:W-:Y:S02]  /*1bc30*/  IMAD.MOV.U32 R11, RZ, RZ, 0x1c1f ;  /* 0x00001c1fff0b7424 */ /* 0x000fe400078e00ff */
[----:B------:R-:W-:Y:S02]  /*1bc40*/  IMAD.MOV.U32 R15, RZ, RZ, -0x1 ;  /* 0xffffffffff0f7424 */ /* 0x000fe400078e00ff */
[----:B0-----:R-:W-:-:S08]  /*1bc50*/  IMAD.MOV.U32 R0, RZ, RZ, R14 ;  /* 0x000000ffff007224 */ /* 0x001fd000078e000e */
[----:B-----5:R-:W-:Y:S05]  /*1bc60*/  WARPSYNC.COLLECTIVE R15, `(.L_x_14719) ;  /* 0x000000000f087348 */ /* 0x020fea0003c00000 */
[----:B------:R0:W1:Y:S02]  /*1bc70*/  SHFL.IDX P6, R14, R13, R12, R11 ;  /* 0x0000000c0d0e7389 */ /* 0x00006400000c000b */
[----:B01---5:R-:W-:Y:S01]  /*1bc80*/  ENDCOLLECTIVE ;  /* 0x000000000000791b */ /* 0x023fe20003800000 */
.L_x_14719:
[----:B------:R-:W-:Y:S01]  /*1bc90*/  MOV R13, R24 ;  /* 0x00000018000d7202 */ /* 0x000fe20000000f00 */
[----:B------:R-:W-:-:S07]  /*1bca0*/  IMAD.MOV.U32 R3, RZ, RZ, R14 ;  /* 0x000000ffff037224 */ /* 0x000fce00078e000e */
[----:B------:R-:W-:Y:S05]  /*1bcb0*/  WARPSYNC.COLLECTIVE R15, `(.L_x_14720) ;  /* 0x000000000f087348 */ /* 0x000fea0003c00000 */
[----:B------:R0:W1:Y:S02]  /*1bcc0*/  SHFL.IDX P6, R14, R13, R12, R11 ;  /* 0x0000000c0d0e7389 */ /* 0x00006400000c000b */
[----:B01----:R-:W-:Y:S01]  /*1bcd0*/  ENDCOLLECTIVE ;  /* 0x000000000000791b */ /* 0x003fe20003800000 */
.L_x_14720:
[----:B------:R-:W-:Y:S02]  /*1bce0*/  IMAD.MOV.U32 R13, RZ, RZ, R27 ;  /* 0x000000ffff0d7224 */ /* 0x000fe400078e001b */
[----:B------:R-:W-:-:S07]  /*1bcf0*/  IMAD.MOV.U32 R4, RZ, RZ, R14 ;  /* 0x000000ffff047224 */ /* 0x000fce00078e000e */
[----:B------:R-:W-:Y:S05]  /*1bd00*/  WARPSYNC.COLLECTIVE R15, `(.L_x_14721) ;  /* 0x000000000f087348 */ /* 0x000fea0003c00000 */
[----:B------:R0:W1:Y:S02]  /*1bd10*/  SHFL.IDX P6, R14, R13, R12, R11 ;  /* 0x0000000c0d0e7389 */ /* 0x00006400000c000b */
[----:B01----:R-:W-:Y:S01]  /*1bd20*/  ENDCOLLECTIVE ;  /* 0x000000000000791b */ /* 0x003fe20003800000 */
.L_x_14721:
[----:B------:R-:W-:-:S05]  /*1bd30*/  IMAD R32, R8, R32, RZ ;  /* 0x0000002008207224 */ /* 0x000fca00078e02ff */
[----:B------:R-:W-:-:S13]  /*1bd40*/  ISETP.GE.OR P1, PT, R39, R32, P0 ;  /* 0x000000202700720c */ /* 0x000fda0000726670 */
[C---:B------:R-:W-:Y:S01]  /*1bd50*/  @!P1 IMAD.SHL.U32 R5, R16.reuse, 0x2, RZ ;  /* 0x0000000210059824 */ /* 0x040fe200078e00ff */
[----:B------:R-:W-:-:S04]  /*1bd60*/  @!P1 SHF.L.U64.HI R21, R16, 0x1, R43 ;  /* 0x0000000110159819 */ /* 0x000fc8000001022b */
[----:B------:R-:W-:-:S05]  /*1bd70*/  @!P1 IADD3 R6, P2, R3, R5, RZ ;  /* 0x0000000503069210 */ /* 0x000fca0007f5e0ff */
[----:B------:R-:W-:-:S05]  /*1bd80*/  @!P1 IMAD.X R7, R0, 0x1, R21, P2 ;  /* 0x0000000100079824 */ /* 0x000fca00010e0615 */
[----:B------:R-:W2:Y:S01]  /*1bd90*/  @!P1 LD.E.128 R8, desc[UR40][R6.64] ;  /* 0x0000002806089980 */ /* 0x000ea2000c101d00 */
[----:B------:R-:W-:-:S04]  /*1bda0*/  @!P1 IADD3 R14, P2, R14, R5, RZ ;  /* 0x000000050e0e9210 */ /* 0x000fc80007f5e0ff */
[----:B------:R-:W-:-:S05]  /*1bdb0*/  @!P1 IADD3.X R3, R4, R21, RZ, P2, !PT ;  /* 0x0000001504039210 */ /* 0x000fca00017fe4ff */
        /* <DEDUP_REMOVED lines=8> */
[----:B0-----:R-:W-:Y:S02]  /*1be40*/  IMAD.MOV.U32 R15, RZ, RZ, -0x1 ;  /* 0xffffffffff0f7424 */ /* 0x001fe400078e00ff */
[----:B--2---:R-:W-:Y:S01]  /*1be50*/  @!P1 IMAD.MOV.U32 R37, RZ, RZ, R11 ;  /* 0x000000ffff259224 */ /* 0x004fe200078e000b */
[----:B------:R-:W-:Y:S01]  /*1be60*/  MOV R11, 0x1c1f ;  /* 0x00001c1f000b7802 */ /* 0x000fe20000000f00 */
[----:B------:R-:W-:-:S02]  /*1be70*/  @!P1 IMAD.MOV.U32 R34, RZ, RZ, R8 ;  /* 0x000000ffff229224 */ /* 0x000fc400078e0008 */
[----:B------:R-:W-:-:S07]  /*1be80*/  @!P1 IMAD.MOV.U32 R35, RZ, RZ, R9 ;  /* 0x000000ffff239224 */ /* 0x000fce00078e0009 */
[----:B-----5:R-:W-:Y:S05]  /*1be90*/  WARPSYNC.COLLECTIVE R15, `(.L_x_14722) ;  /* 0x000000000f087348 */ /* 0x020fea0003c00000 */
[----:B------:R0:W1:Y:S02]  /*1bea0*/  SHFL.IDX P6, R14, R13, R12, R11 ;  /* 0x0000000c0d0e7389 */ /* 0x00006400000c000b */
[----:B01---5:R-:W-:Y:S01]  /*1beb0*/  ENDCOLLECTIVE ;  /* 0x000000000000791b */ /* 0x023fe20003800000 */
.L_x_14722:
[----:B------:R-:W-:Y:S01]  /*1bec0*/  IMAD.MOV.U32 R0, RZ, RZ, R34 ;  /* 0x000000ffff007224 */ /* 0x000fe200078e0022 */
[----:B------:R-:W-:Y:S01]  /*1bed0*/  MOV R3, R35 ;  /* 0x0000002300037202 */ /* 0x000fe20000000f00 */
[----:B------:R-:W-:-:S03]  /*1bee0*/  @!P1 IMAD.MOV.U32 R36, RZ, RZ, R10 ;  /* 0x000000ffff249224 */ /* 0x000fc600078e000a */
[----:B------:R-:W-:Y:S01]  /*1bef0*/  PRMT R42, R0, 0x7610, R42 ;  /* 0x00007610002a7816 */ /* 0x000fe2000000002a */
[----:B------:R-:W-:Y:S01]  /*1bf00*/  IMAD.MOV.U32 R9, RZ, RZ, R37 ;  /* 0x000000ffff097224 */ /* 0x000fe200078e0025 */
[----:B------:R-:W-:Y:S01]  /*1bf10*/  PRMT R45, R45, 0x5410, R3 ;  /* 0x000054102d2d7816 */ /* 0x000fe20000000003 */
[----:B------:R-:W-:Y:S01]  /*1bf20*/  @!P1 IMAD.MOV.U32 R31, RZ, RZ, R5 ;  /* 0x000000ffff1f9224 */ /* 0x000fe200078e0005 */
[----:B------:R-:W-:Y:S01]  /*1bf30*/  @!P1 MOV R30, R4 ;  /* 0x00000004001e9202 */ /* 0x000fe20000000f00 */
[----:B------:R-:W-:Y:S02]  /*1bf40*/  @!P1 IMAD.MOV.U32 R20, RZ, RZ, R6 ;  /* 0x000000ffff149224 */ /* 0x000fe400078e0006 */
[----:B------:R-:W-:Y:S01]  /*1bf50*/  @!P1 IMAD.MOV.U32 R21, RZ, RZ, R7 ;  /* 0x000000ffff159224 */ /* 0x000fe200078e0007 */
[----:B------:R-:W-:Y:S01]  /*1bf60*/  MOV R5, R31 ;  /* 0x0000001f00057202 */ /* 0x000fe20000000f00 */
[----:B------:R-:W-:Y:S02]  /*1bf70*/  IMAD.MOV.U32 R13, RZ, RZ, R25 ;  /* 0x000000ffff0d7224 */ /* 0x000fe400078e0019 */
[----:B------:R-:W-:Y:S01]  /*1bf80*/  IMAD.MOV.U32 R4, RZ, RZ, R30 ;  /* 0x000000ffff047224 */ /* 0x000fe200078e001e */
[----:B------:R-:W-:Y:S01]  /*1bf90*/  PRMT R45, R5, 0x7610, R45 ;  /* 0x00007610052d7816 */ /* 0x000fe2000000002d */
[----:B------:R-:W-:-:S02]  /*1bfa0*/  IMAD.MOV.U32 R6, RZ, RZ, R20 ;  /* 0x000000ffff067224 */ /* 0x000fc400078e0014 */
        /* <DEDUP_REMOVED lines=8> */
.L_x_14723:
[----:B------:R-:W-:Y:S02]  /*1c030*/  PRMT R42, R42, 0x5410, R7 ;  /* 0x000054102a2a7816 */ /* 0x000fe40000000007 */
[----:B------:R-:W-:Y:S02]  /*1c040*/  CS2R R4, SRZ ;  /* 0x0000000000047805 */ /* 0x000fe4000001ff00 */
[----:B------:R-:W-:Y:S01]  /*1c050*/  MOV R13, R24 ;  /* 0x00000018000d7202 */ /* 0x000fe20000000f00 */
[----:B------:R-:W-:-:S07]  /*1c060*/  IMAD.MOV.U32 R3, RZ, RZ, R14 ;  /* 0x000000ffff037224 */ /* 0x000fce00078e000e */
[----:B------:R-:W-:Y:S05]  /*1c070*/  WARPSYNC.COLLECTIVE R15, `(.L_x_14724) ;  /* 0x000000000f087348 */ /* 0x000fea0003c00000 */
[----:B------:R0:W1:Y:S02]  /*1c080*/  SHFL.IDX P6, R14, R13, R12, R11 ;  /* 0x0000000c0d0e7389 */ /* 0x00006400000c000b */
[----:B01----:R-:W-:Y:S01]  /*1c090*/  ENDCOLLECTIVE ;  /* 0x000000000000791b */ /* 0x003fe20003800000 */
.L_x_14724:
[----:B------:R-:W-:Y:S02]  /*1c0a0*/  IMAD.MOV.U32 R13, RZ, RZ, R27 ;  /* 0x000000ffff0d7224 */ /* 0x000fe400078e001b */
[----:B------:R-:W-:-:S07]  /*1c0b0*/  IMAD.MOV.U32 R24, RZ, RZ, R14 ;  /* 0x000000ffff187224 */ /* 0x000fce00078e000e */
[----:B------:R-:W-:Y:S05]  /*1c0c0*/  WARPSYNC.COLLECTIVE R15, `(.L_x_14725) ;  /* 0x000000000f087348 */ /* 0x000fea0003c00000 */
[----:B------:R0:W1:Y:S02]  /*1c0d0*/  SHFL.IDX P6, R14, R13, R12, R11 ;  /* 0x0000000c0d0e7389 */ /* 0x00006400000c000b */
[----:B01----:R-:W-:Y:S01]  /*1c0e0*/  ENDCOLLECTIVE ;  /* 0x000000000000791b */ /* 0x003fe20003800000 */
.L_x_14725:
[----:B------:R-:W-:Y:S05]  /*1c0f0*/  BRA `(.L_x_14726) ;  /* 0xfffffebc00747947 */ /* 0x000fea000383ffff */
.L_x_14503:
[----:B0-----:R0:W1:Y:S02]  /*1c100*/  SYNCS.PHASECHK.TRANS64.TRYWAIT P1, [R2+URZ+0x16800], R13 ;  /* 0x0168000d020075a7 */ /* 0x001064000802017f */
[----:B-1----:R-:W-:Y:S05]  /*1c110*/  @!P1 NANOSLEEP.SYNCS 0x989680 ;  /* 0x009896800000995d */ /* 0x002fea0003900000 */
[----:B------:R-:W1:Y:S02]  /*1c120*/  @!P1 SYNCS.PHASECHK.TRANS64 P1, [R2+URZ+0x16800], R13 ;  /* 0x0168000d020095a7 */ /* 0x000e64000802007f */
[----:B-1----:R-:W-:Y:S05]  /*1c130*/  @!P1 BRA `(.L_x_14503) ;  /* 0xfffffffc00f09947 */ /* 0x002fea000383ffff */
[----:B------:R-:W-:Y:S05]  /*1c140*/  BRA `(.L_x_14727) ;  /* 0xfffffec000147947 */ /* 0x000fea000383ffff */
.L_x_14509:
[----:B--2---:R2:W3:Y:S02]  /*1c150*/  SYNCS.PHASECHK.TRANS64.TRYWAIT P2, [R0+URZ+0x16830], R3 ;  /* 0x01683003000075a7 */ /* 0x0044e4000804017f */
[----:B---3--:R-:W-:Y:S05]  /*1c160*/  @!P2 NANOSLEEP.SYNCS 0x989680 ;  /* 0x009896800000a95d */ /* 0x008fea0003900000 */
[----:B------:R-:W3:Y:S02]  /*1c170*/  @!P2 SYNCS.PHASECHK.TRANS64 P2, [R0+URZ+0x16830], R3 ;  /* 0x016830030000a5a7 */ /* 0x000ee4000804007f */
[----:B---3--:R-:W-:Y:S05]  /*1c180*/  @!P2 BRA `(.L_x_14509) ;  /* 0xfffffffc00f0a947 */ /* 0x008fea000383ffff */
[----:B------:R-:W-:Y:S05]  /*1c190*/  BRA `(.L_x_14508) ;  /* 0xfffffecc00947947 */ /* 0x000fea000383ffff */
.L_x_14515:
[----:B-1----:R1:W2:Y:S02]  /*1c1a0*/  SYNCS.PHASECHK.TRANS64.TRYWAIT P4, [R9+URZ+0x16830], R10 ;  /* 0x0168300a090075a7 */ /* 0x0022a4000808017f */
[----:B--2---:R-:W-:Y:S05]  /*1c1b0*/  @!P4 NANOSLEEP.SYNCS 0x989680 ;  /* 0x009896800000c95d */ /* 0x004fea0003900000 */
[----:B------:R-:W2:Y:S02]  /*1c1c0*/  @!P4 SYNCS.PHASECHK.TRANS64 P4, [R9+URZ+0x16830], R10 ;  /* 0x0168300a0900c5a7 */ /* 0x000ea4000808007f */
[----:B--2---:R-:W-:Y:S05]  /*1c1d0*/  @!P4 BRA `(.L_x_14515) ;  /* 0xfffffffc00f0c947 */ /* 0x004fea000383ffff */
[----:B------:R-:W-:Y:S05]  /*1c1e0*/  BRA `(.L_x_14514) ;  /* 0xfffffef8004c7947 */ /* 0x000fea000383ffff */
.L_x_14519:
[----:B-1----:R1:W2:Y:S02]  /*1c1f0*/  SYNCS.PHASECHK.TRANS64.TRYWAIT P3, [R9+URZ+0x16850], R8 ;  /* 0x01685008090075a7 */ /* 0x0022a4000806017f */
[----:B--2---:R-:W-:Y:S05]  /*1c200*/  @!P3 NANOSLEEP.SYNCS 0x989680 ;  /* 0x009896800000b95d */ /* 0x004fea0003900000 */
[----:B------:R-:W2:Y:S02]  /*1c210*/  @!P3 SYNCS.PHASECHK.TRANS64 P3, [R9+URZ+0x16850], R8 ;  /* 0x016850080900b5a7 */ /* 0x000ea4000806007f */
[----:B--2---:R-:W-:Y:S05]  /*1c220*/  @!P3 BRA `(.L_x_14519) ;  /* 0xfffffffc00f0b947 */ /* 0x004fea000383ffff */
[----:B------:R-:W-:Y:S05]  /*1c230*/  BRA `(.L_x_14516) ;  /* 0xfffffefc000c7947 */ /* 0x000fea000383ffff */
.L_x_14526:
[----:B-1----:R1:W2:Y:S02]  /*1c240*/  SYNCS.PHASECHK.TRANS64.TRYWAIT P3, [R9+URZ+0x16830], R10 ;  /* 0x0168300a090075a7 */ /* 0x0022a4000806017f */
[----:B--2---:R-:W-:Y:S05]  /*1c250*/  @!P3 NANOSLEEP.SYNCS 0x989680 ;  /* 0x009896800000b95d */ /* 0x004fea0003900000 */
[----:B------:R-:W2:Y:S02]  /*1c260*/  @!P3 SYNCS.PHASECHK.TRANS64 P3, [R9+URZ+0x16830], R10 ;  /* 0x0168300a0900b5a7 */ /* 0x000ea4000806007f */
[----:B--2---:R-:W-:Y:S05]  /*1c270*/  @!P3 BRA `(.L_x_14526) ;  /* 0xfffffffc00f0b947 */ /* 0x004fea000383ffff */
[----:B------:R-:W-:Y:S05]  /*1c280*/  BRA `(.L_x_14525) ;  /* 0xffffff2800987947 */ /* 0x000fea000383ffff */
.L_x_14530:
[----:B-1----:R1:W2:Y:S02]  /*1c290*/  SYNCS.PHASECHK.TRANS64.TRYWAIT P2, [R9+URZ+0x16850], R8 ;  /* 0x01685008090075a7 */ /* 0x0022a4000804017f */
[----:B--2---:R-:W-:Y:S05]  /*1c2a0*/  @!P2 NANOSLEEP.SYNCS 0x989680 ;  /* 0x009896800000a95d */ /* 0x004fea0003900000 */
[----:B------:R-:W2:Y:S02]  /*1c2b0*/  @!P2 SYNCS.PHASECHK.TRANS64 P2, [R9+URZ+0x16850], R8 ;  /* 0x016850080900a5a7 */ /* 0x000ea4000804007f */
[----:B--2---:R-:W-:Y:S05]  /*1c2c0*/  @!P2 BRA `(.L_x_14530) ;  /* 0xfffffffc00f0a947 */ /* 0x004fea000383ffff */
[----:B------:R-:W-:Y:S05]  /*1c2d0*/  BRA `(.L_x_14527) ;  /* 0xffffff2c00587947 */ /* 0x000fea000383ffff */
.L_x_14535:
[----:B-1----:R1:W2:Y:S02]  /*1c2e0*/  SYNCS.PHASECHK.TRANS64.TRYWAIT P0, [R13+URZ+0x16850], R4 ;  /* 0x016850040d0075a7 */ /* 0x0022a4000800017f */
[----:B--2---:R-:W-:Y:S05]  /*1c2f0*/  @!P0 NANOSLEEP.SYNCS 0x989680 ;  /* 0x009896800000895d */ /* 0x004fea0003900000 */
[----:B------:R-:W2:Y:S02]  /*1c300*/  @!P0 SYNCS.PHASECHK.TRANS64 P0, [R13+URZ+0x16850], R4 ;  /* 0x016850040d0085a7 */ /* 0x000ea4000800007f */
[----:B--2---:R-:W-:Y:S05]  /*1c310*/  @!P0 BRA `(.L_x_14535) ;  /* 0xfffffffc00f08947 */ /* 0x004fea000383ffff */
[----:B------:R-:W-:Y:S05]  /*1c320*/  BRA `(.L_x_14534) ;  /* 0xffffff50001c7947 */ /* 0x000fea000383ffff */
.L_x_14540:
[----:B------:R-:W-:Y:S01]  /*1c330*/  IMAD.MOV.U32 R13, RZ, RZ, R41 ;  /* 0x000000ffff0d7224 */ /* 0x000fe200078e0029 */
[----:B------:R-:W-:Y:S01]  /*1c340*/  MOV R11, 0x181f ;  /* 0x0000181f000b7802 */ /* 0x000fe20000000f00 */
[----:B------:R-:W-:Y:S01]  /*1c350*/  IMAD.MOV.U32 R12, RZ, RZ, RZ ;  /* 0x000000ffff0c7224 */ /* 0x000fe200078e00ff */
[----:B------:R-:W-:Y:S01]  /*1c360*/  IADD3 R42, R45, R51, RZ ;  /* 0x000000332d2a7210 */ /* 0x000fe20007ffe0ff */
[----:B------:R-:W-:-:S03]  /*1c370*/  IMAD.MOV.U32 R15, RZ, RZ, -0x1 ;  /* 0xffffffffff0f7424 */ /* 0x000fc600078e00ff */
[----:B------:R-:W-:-:S07]  /*1c380*/  IADD3 R20, R42, 0x30, RZ ;  /* 0x000000302a147810 */ /* 0x000fce0007ffe0ff */
[----:B-----5:R-:W-:Y:S05]  /*1c390*/  WARPSYNC.COLLECTIVE R15, `(.L_x_14728) ;  /* 0x000000000f087348 */ /* 0x020fea0003c00000 */
[----:B------:R0:W1:Y:S02]  /*1c3a0*/  SHFL.IDX P6, R14, R13, R12, R11 ;  /* 0x0000000c0d0e7389 */ /* 0x00006400000c000b */
[----:B01---5:R-:W-:Y:S01]  /*1c3b0*/  ENDCOLLECTIVE ;  /* 0x000000000000791b */ /* 0x023fe20003800000 */
.L_x_14728:
[----:B------:R-:W-:Y:S02]  /*1c3c0*/  IMAD.MOV.U32 R13, RZ, RZ, R40 ;  /* 0x000000ffff0d7224 */ /* 0x000fe400078e0028 */
[----:B------:R-:W-:-:S07]  /*1c3d0*/  IMAD.MOV.U32 R0, RZ, RZ, R14 ;  /* 0x000000ffff007224 */ /* 0x000fce00078e000e */
[----:B------:R-:W-:Y:S05]  /*1c3e0*/  WARPSYNC.COLLECTIVE R15, `(.L_x_14729) ;  /* 0x000000000f087348 */ /* 0x000fea0003c00000 */
[----:B------:R0:W1:Y:S02]  /*1c3f0*/  SHFL.IDX P6, R14, R13, R12, R11 ;  /* 0x0000000c0d0e7389 */ /* 0x00006400000c000b */
[----:B01----:R-:W-:Y:S01]  /*1c400*/  ENDCOLLECTIVE ;  /* 0x000000000000791b */ /* 0x003fe20003800000 */
.L_x_14729:
        /* <DEDUP_REMOVED lines=12> */
.L_x_14730:
[----:B------:R-:W-:-:S04]  /*1c4d0*/  @!P3 LEA R28, P5, R44, R3, 0x1 ;  /* 0x000000032c1cb211 */ /* 0x000fc800078a08ff */
[----:B------:R-:W-:Y:S01]  /*1c4e0*/  @!P3 LEA.HI.X R3, R44, R0, R43, 0x1, P5 ;  /* 0x000000002c03b211 */ /* 0x000fe200028f0c2b */
[----:B------:R-:W-:Y:S02]  /*1c4f0*/  IMAD.MOV.U32 R13, RZ, RZ, R40 ;  /* 0x000000ffff0d7224 */ /* 0x000fe400078e0028 */
[----:B------:R-:W-:-:S07]  /*1c500*/  IMAD.MOV.U32 R8, RZ, RZ, R14 ;  /* 0x000000ffff087224 */ /* 0x000fce00078e000e */
[----:B------:R-:W-:Y:S05]  /*1c510*/  WARPSYNC.COLLECTIVE R15, `(.L_x_14731) ;  /* 0x000000000f087348 */ /* 0x000fea0003c00000 */
[----:B------:R0:W1:Y:S02]  /*1c520*/  SHFL.IDX P6, R14, R13, R12, R11 ;  /* 0x0000000c0d0e7389 */ /* 0x00006400000c000b */
[----:B01----:R-:W-:Y:S01]  /*1c530*/  ENDCOLLECTIVE ;  /* 0x000000000000791b */ /* 0x003fe20003800000 */
.L_x_14731:
[----:B------:R-:W-:Y:S02]  /*1c540*/  IMAD.MOV.U32 R13, RZ, RZ, R41 ;  /* 0x000000ffff0d7224 */ /* 0x000fe400078e0029 */
[----:B------:R-:W-:Y:S02]  /*1c550*/  IMAD.MOV.U32 R12, RZ, RZ, 0x2 ;  /* 0x00000002ff0c7424 */ /* 0x000fe400078e00ff */
[----:B------:R-:W-:-:S07]  /*1c560*/  IMAD.MOV.U32 R9, RZ, RZ, R14 ;  /* 0x000000ffff097224 */ /* 0x000fce00078e000e */
[----:B------:R-:W-:Y:S05]  /*1c570*/  WARPSYNC.COLLECTIVE R15, `(.L_x_14732) ;  /* 0x000000000f087348 */ /* 0x000fea0003c00000 */
[----:B------:R0:W1:Y:S02]  /*1c580*/  SHFL.IDX P6, R14, R13, R12, R11 ;  /* 0x0000000c0d0e7389 */ /* 0x00006400000c000b */
[----:B01----:R-:W-:Y:S01]  /*1c590*/  ENDCOLLECTIVE ;  /* 0x000000000000791b */ /* 0x003fe20003800000 */
.L_x_14732:
        /* <DEDUP_REMOVED lines=11> */
.L_x_14733:
[----:B------:R-:W-:Y:S01]  /*1c650*/  IMAD.MOV.U32 R13, RZ, RZ, R41 ;  /* 0x000000ffff0d7224 */ /* 0x000fe200078e0029 */
[----:B------:R-:W-:Y:S02]  /*1c660*/  MOV R12, 0x3 ;  /* 0x00000003000c7802 */ /* 0x000fe40000000f00 */
[----:B------:R-:W-:-:S13]  /*1c670*/  @!P2 LEA R45, P5, R44, R14, 0x1 ;  /* 0x0000000e2c2da211 */ /* 0x000fda00078a08ff */
[----:B------:R-:W-:Y:S05]  /*1c680*/  WARPSYNC.COLLECTIVE R15, `(.L_x_14734) ;  /* 0x000000000f087348 */ /* 0x000fea0003c00000 */
[----:B------:R0:W1:Y:S02]  /*1c690*/  SHFL.IDX P6, R14, R13, R12, R11 ;  /* 0x0000000c0d0e7389 */ /* 0x00006400000c000b */
[----:B01----:R-:W-:Y:S01]  /*1c6a0*/  ENDCOLLECTIVE ;  /* 0x000000000000791b */ /* 0x003fe20003800000 */
.L_x_14734:
        /* <DEDUP_REMOVED lines=9> */
.L_x_14735:
[----:B------:R-:W-:Y:S05]  /*1c740*/  BRA `(.L_x_14736) ;  /* 0xffffff6400507947 */ /* 0x000fea000383ffff */
.L_x_14542:
[----:B------:R-:W-:Y:S01]  /*1c750*/  MOV R13, R4 ;  /* 0x00000004000d7202 */ /* 0x000fe20000000f00 */
[----:B------:R-:W-:Y:S02]  /*1c760*/  IMAD.MOV.U32 R12, RZ, RZ, RZ ;  /* 0x000000ffff0c7224 */ /* 0x000fe400078e00ff */
[----:B------:R-:W-:Y:S02]  /*1c770*/  IMAD.MOV.U32 R11, RZ, RZ, 0x1c1f ;  /* 0x00001c1fff0b7424 */ /* 0x000fe400078e00ff */
[----:B------:R-:W-:-:S07]  /*1c780*/  IMAD.MOV.U32 R15, RZ, RZ, -0x1 ;  /* 0xffffffffff0f7424 */ /* 0x000fce00078e00ff */
[----:B------:R-:W-:Y:S05]  /*1c790*/  WARPSYNC.COLLECTIVE R15, `(.L_x_14737) ;  /* 0x000000000f087348 */ /* 0x000fea0003c00000 */
[----:B------:R0:W1:Y:S02]  /*1c7a0*/  SHFL.IDX P6, R14, R13, R12, R11 ;  /* 0x0000000c0d0e7389 */ /* 0x00006400000c000b */
[----:B01----:R-:W-:Y:S01]  /*1c7b0*/  ENDCOLLECTIVE ;  /* 0x000000000000791b */ /* 0x003fe20003800000 */
.L_x_14737:
[----:B------:R-:W-:Y:S01]  /*1c7c0*/  MOV R13, R0 ;  /* 0x00000000000d7202 */ /* 0x000fe20000000f00 */
[----:B------:R-:W-:-:S07]  /*1c7d0*/  IMAD.MOV.U32 R3, RZ, RZ, R14 ;  /* 0x000000ffff037224 */ /* 0x000fce00078e000e */
[----:B------:R-:W-:Y:S05]  /*1c7e0*/  WARPSYNC.COLLECTIVE R15, `(.L_x_14738) ;  /* 0x000000000f087348 */ /* 0x000fea0003c00000 */
[----:B------:R0:W1:Y:S02]  /*1c7f0*/  SHFL.IDX P6, R14, R13, R12, R11 ;  /* 0x0000000c0d0e7389 */ /* 0x00006400000c000b */
[----:B01----:R-:W-:Y:S01]  /*1c800*/  ENDCOLLECTIVE ;  /* 0x000000000000791b */ /* 0x003fe20003800000 */
.L_x_14738:
[----:B------:R-:W-:Y:S05]  /*1c810*/  BRA `(.L_x_14739) ;  /* 0xffffff68002c7947 */ /* 0x000fea000383ffff */
.L_x_14545:
        /* <DEDUP_REMOVED lines=8> */
.L_x_14741:
[----:B------:R-:W-:Y:S05]  /*1c8a0*/  BSYNC B1 ;  /* 0x0000000000017941 */ /* 0x000fea0003800000 */
.L_x_14740:
        /* <DEDUP_REMOVED lines=8> */
.L_x_14742:
[----:B------:R-:W-:Y:S05]  /*1c930*/  BRA `(.L_x_14743) ;  /* 0xffffff6800887947 */ /* 0x000fea000383ffff */
.L_x_14549:
[----:B------:R-:W-:Y:S01]  /*1c940*/  MOV R13, R20 ;  /* 0x00000014000d7202 */ /* 0x000fe20000000f00 */
        /* <DEDUP_REMOVED lines=8> */
.L_x_14744:
[C---:B------:R-:W-:Y:S01]  /*1c9d0*/  VIADD R8, R24.reuse, 0x30 ;  /* 0x0000003018087836 */ /* 0x040fe20000000000 */
[----:B------:R-:W-:-:S04]  /*1c9e0*/  ISETP.GE.OR P3, PT, R24, R21, P0 ;  /* 0x000000151800720c */ /* 0x000fc80000766670 */
[----:B------:R-:W-:Y:S01]  /*1c9f0*/  ISETP.GE.OR P4, PT, R8, R21, P0 ;  /* 0x000000150800720c */ /* 0x000fe20000786670 */
[----:B------:R-:W-:Y:S01]  /*1ca00*/  VIADD R8, R24, 0x60 ;  /* 0x0000006018087836 */ /* 0x000fe20000000000 */
[----:B------:R-:W-:-:S04]  /*1ca10*/  MOV R13, R7 ;  /* 0x00000007000d7202 */ /* 0x000fc80000000f00 */
[----:B------:R-:W-:Y:S01]  /*1ca20*/  ISETP.GE.OR P2, PT, R8, R21, P0 ;  /* 0x000000150800720c */ /* 0x000fe20000746670 */
[----:B------:R-:W-:-:S12]  /*1ca30*/  IMAD.MOV.U32 R0, RZ, RZ, R14 ;  /* 0x000000ffff007224 */ /* 0x000fd800078e000e */
[----:B------:R-:W-:Y:S05]  /*1ca40*/  WARPSYNC.COLLECTIVE R15, `(.L_x_14745) ;  /* 0x000000000f087348 */ /* 0x000fea0003c00000 */
[----:B------:R0:W1:Y:S02]  /*1ca50*/  SHFL.IDX P6, R14, R13, R12, R11 ;  /* 0x0000000c0d0e7389 */ /* 0x00006400000c000b */
[----:B01----:R-:W-:Y:S01]  /*1ca60*/  ENDCOLLECTIVE ;  /* 0x000000000000791b */ /* 0x003fe20003800000 */
.L_x_14745:
[----:B------:R-:W-:Y:S02]  /*1ca70*/  IMAD.MOV.U32 R13, RZ, RZ, R20 ;  /* 0x000000ffff0d7224 */ /* 0x000fe400078e0014 */
[----:B------:R-:W-:Y:S02]  /*1ca80*/  IMAD.MOV.U32 R12, RZ, RZ, 0x1 ;  /* 0x00000001ff0c7424 */ /* 0x000fe400078e00ff */
[----:B------:R-:W-:-:S07]  /*1ca90*/  IMAD.MOV.U32 R3, RZ, RZ, R14 ;  /* 0x000000ffff037224 */ /* 0x000fce00078e000e */
[----:B------:R-:W-:Y:S05]  /*1caa0*/  WARPSYNC.COLLECTIVE R15, `(.L_x_14746) ;  /* 0x000000000f087348 */ /* 0x000fea0003c00000 */
[----:B------:R0:W1:Y:S02]  /*1cab0*/  SHFL.IDX P6, R14, R13, R12, R11 ;  /* 0x0000000c0d0e7389 */ /* 0x00006400000c000b */
[----:B01----:R-:W-:Y:S01]  /*1cac0*/  ENDCOLLECTIVE ;  /* 0x000000000000791b */ /* 0x003fe20003800000 */
.L_x_14746:
[----:B------:R-:W-:-:S04]  /*1cad0*/  @!P3 LEA R10, P5, R44, R3, 0x1 ;  /* 0x000000032c0ab211 */ /* 0x000fc800078a08ff */
[----:B------:R-:W-:Y:S02]  /*1cae0*/  @!P3 LEA.HI.X R3, R44, R0, R43, 0x1, P5 ;  /* 0x000000002c03b211 */ /* 0x000fe400028f0c2b */
[----:B------:R-:W-:Y:S01]  /*1caf0*/  MOV R13, R7 ;  /* 0x00000007000d7202 */ /* 0x000fe20000000f00 */
[----:B------:R-:W-:-:S07]  /*1cb00*/  IMAD.MOV.U32 R4, RZ, RZ, R14 ;  /* 0x000000ffff047224 */ /* 0x000fce00078e000e */
[----:B------:R-:W-:Y:S05]  /*1cb10*/  WARPSYNC.COLLECTIVE R15, `(.L_x_14747) ;  /* 0x000000000f087348 */ /* 0x000fea0003c00000 */
[----:B------:R0:W1:Y:S02]  /*1cb20*/  SHFL.IDX P6, R14, R13, R12, R11 ;  /* 0x0000000c0d0e7389 */ /* 0x00006400000c000b */
[----:B01----:R-:W-:Y:S01]  /*1cb30*/  ENDCOLLECTIVE ;  /* 0x000000000000791b */ /* 0x003fe20003800000 */
.L_x_14747:
[----:B------:R-:W-:Y:S02]  /*1cb40*/  IMAD.MOV.U32 R13, RZ, RZ, R20 ;  /* 0x000000ffff0d7224 */ /* 0x000fe400078e0014 */
[----:B------:R-:W-:Y:S02]  /*1cb50*/  IMAD.MOV.U32 R12, RZ, RZ, 0x2 ;  /* 0x00000002ff0c7424 */ /* 0x000fe400078e00ff */
[----:B------:R-:W-:-:S07]  /*1cb60*/  IMAD.MOV.U32 R5, RZ, RZ, R14 ;  /* 0x000000ffff057224 */ /* 0x000fce00078e000e */
[----:B------:R-:W-:Y:S05]  /*1cb70*/  WARPSYNC.COLLECTIVE R15, `(.L_x_14748) ;  /* 0x000000000f087348 */ /* 0x000fea0003c00000 */
[----:B------:R0:W1:Y:S02]  /*1cb80*/  SHFL.IDX P6, R14, R13, R12, R11 ;  /* 0x0000000c0d0e7389 */ /* 0x00006400000c000b */
[----:B01----:R-:W-:Y:S01]  /*1cb90*/  ENDCOLLECTIVE ;  /* 0x000000000000791b */ /* 0x003fe20003800000 */
.L_x_14748:
[----:B------:R-:W-:-:S04]  /*1cba0*/  @!P4 LEA R8, P1, R44, R5, 0x1 ;  /* 0x000000052c08c211 */ /* 0x000fc800078208ff */
[----:B------:R-:W-:Y:S01]  /*1cbb0*/  @!P4 LEA.HI.X R9, R44, R4, R43, 0x1, P1 ;  /* 0x000000042c09c211 */ /* 0x000fe200008f0c2b */
[----:B------:R-:W-:Y:S01]  /*1cbc0*/  IMAD.MOV.U32 R13, RZ, RZ, R7 ;  /* 0x000000ffff0d7224 */ /* 0x000fe200078e0007 */
[----:B------:R-:W-:-:S07]  /*1cbd0*/  MOV R6, R14 ;  /* 0x0000000e00067202 */ /* 0x000fce0000000f00 */
[----:B------:R-:W-:Y:S05]  /*1cbe0*/  WARPSYNC.COLLECTIVE R15, `(.L_x_14749) ;  /* 0x000000000f087348 */ /* 0x000fea0003c00000 */
[----:B------:R0:W1:Y:S02]  /*1cbf0*/  SHFL.IDX P6, R14, R13, R12, R11 ;  /* 0x0000000c0d0e7389 */ /* 0x00006400000c000b */
[----:B01----:R-:W-:Y:S01]  /*1cc00*/  ENDCOLLECTIVE ;  /* 0x000000000000791b */ /* 0x003fe20003800000 */
.L_x_14749:
[----:B------:R-:W-:Y:S01]  /*1cc10*/  @!P3 IMAD.MOV.U32 R11, RZ, RZ, R3 ;  /* 0x000000ffff0bb224 */ /* 0x000fe200078e0003 */
[----:B------:R-:W-:Y:S01]  /*1cc20*/  MOV R13, R20 ;  /* 0x00000014000d7202 */ /* 0x000fe20000000f00 */
[----:B------:R-:W-:-:S03]  /*1cc30*/  IMAD.MOV.U32 R12, RZ, RZ, 0x3 ;  /* 0x00000003ff0c7424 */ /* 0x000fc600078e00ff */
[----:B------:R0:W-:Y:S04]  /*1cc40*/  @!P3 ST.E.128 desc[UR40][R10.64], RZ ;  /* 0x000000ff0a00b985 */ /* 0x0001e8000c101d28 */
[----:B------:R1:W-:Y:S01]  /*1cc50*/  @!P4 ST.E.128 desc[UR40][R8.64], RZ ;  /* 0x000000ff0800c985 */ /* 0x0003e2000c101d28 */
[----:B------:R-:W-:-:S04]  /*1cc60*/  @!P2 LEA R25, P5, R44, R14, 0x1 ;  /* 0x0000000e2c19a211 */ /* 0x000fc800078a08ff */
[----:B------:R-:W-:Y:S01]  /*1cc70*/  @!P2 LEA.HI.X R5, R44, R6, R43, 0x1, P5 ;  /* 0x000000062c05a211 */ /* 0x000fe200028f0c2b */
[----:B0-----:R-:W-:Y:S01]  /*1cc80*/  IMAD.MOV.U32 R11, RZ, RZ, 0x181f ;  /* 0x0000181fff0b7424 */ /* 0x001fe200078e00ff */
[----:B------:R-:W-:-:S07]  /*1cc90*/  @!P2 MOV R4, R25 ;  /* 0x000000190004a202 */ /* 0x000fce0000000f00 */
[----:B-1----:R-:W-:Y:S05]  /*1cca0*/  WARPSYNC.COLLECTIVE R15, `(.L_x_14750) ;  /* 0x000000000f087348 */ /* 0x002fea0003c00000 */
[----:B------:R0:W2:Y:S02]  /*1ccb0*/  SHFL.IDX P6, R14, R13, R12, R11 ;  /* 0x0000000c0d0e7389 */ /* 0x0000a400000c000b */
[----:B012---:R-:W-:Y:S01]  /*1ccc0*/  ENDCOLLECTIVE ;  /* 0x000000000000791b */ /* 0x007fe20003800000 */
.L_x_14750:
[----:B------:R0:W-:Y:S01]  /*1ccd0*/  @!P2 ST.E.128 desc[UR40][R4.64], RZ ;  /* 0x000000ff0400a985 */ /* 0x0001e2000c101d28 */
[----:B------:R-:W-:Y:S02]  /*1cce0*/  IMAD.MOV.U32 R13, RZ, RZ, R7 ;  /* 0x000000ffff0d7224 */ /* 0x000fe400078e0007 */
[----:B------:R-:W-:-:S07]  /*1ccf0*/  IMAD.MOV.U32 R0, RZ, RZ, R14 ;  /* 0x000000ffff007224 */ /* 0x000fce00078e000e */
[----:B0-----:R-:W-:Y:S05]  /*1cd00*/  WARPSYNC.COLLECTIVE R15, `(.L_x_14751) ;  /* 0x000000000f087348 */ /* 0x001fea0003c00000 */
[----:B------:R1:W2:Y:S02]  /*1cd10*/  SHFL.IDX P6, R14, R13, R12, R11 ;  /* 0x0000000c0d0e7389 */ /* 0x0002a400000c000b */
[----:B012---:R-:W-:Y:S01]  /*1cd20*/  ENDCOLLECTIVE ;  /* 0x000000000000791b */ /* 0x007fe20003800000 */
.L_x_14751:
[----:B------:R-:W-:Y:S05]  /*1cd30*/  BRA `(.L_x_14752) ;  /* 0xffffff7000907947 */ /* 0x000fea000383ffff */
.L_x_14568:
        /* <DEDUP_REMOVED lines=11> */
.L_x_14754:
[----:B------:R-:W-:Y:S05]  /*1cdf0*/  BSYNC B1 ;  /* 0x0000000000017941 */ /* 0x000fea0003800000 */
.L_x_14753:
[----:B------:R-:W-:Y:S05]  /*1ce00*/  BRA `(.L_x_14755) ;  /* 0xffffff8c006c7947 */ /* 0x000fea000383ffff */
.L_x_14570:
[----:B------:R-:W-:Y:S01]  /*1ce10*/  BSSY B1, `(.L_x_14756) ;  /* 0x0000006000017945 */ /* 0x000fe20003800000 */
[----:B------:R-:W-:-:S07]  /*1ce20*/  MOV R15, 0xffffffff ;  /* 0xffffffff000f7802 */ /* 0x000fce0000000f00 */
[----:B01----:R-:W-:Y:S05]  /*1ce30*/  WARPSYNC.COLLECTIVE R15, `(.L_x_14757) ;  /* 0x000000000f0c7348 */ /* 0x003fea0003c00000 */
[----:B------:R-:W-:Y:S02]  /*1ce40*/  ELECT P6, UR62, PT ;  /* 0x00000000003e782f */ /* 0x000fe400038c0000 */
[----:B------:R-:W-:Y:S01]  /*1ce50*/  MOV R14, UR62 ;  /* 0x0000003e000e7c02 */ /* 0x000fe20008000f00 */
[----:B01----:R-:W-:Y:S10]  /*1ce60*/  ENDCOLLECTIVE ;  /* 0x000000000000791b */ /* 0x003ff40003800000 */
.L_x_14757:
[----:B------:R-:W-:Y:S05]  /*1ce70*/  BSYNC B1 ;  /* 0x0000000000017941 */ /* 0x000fea0003800000 */
.L_x_14756:
[----:B------:R-:W-:Y:S05]  /*1ce80*/  BRA `(.L_x_14569) ;  /* 0xffffff8c00647947 */ /* 0x000fea000383ffff */
.L_x_14572:
[----:B0-----:R0:W2:Y:S02]  /*1ce90*/  SYNCS.PHASECHK.TRANS64.TRYWAIT P0, [R16+URZ+0x16820], R6 ;  /* 0x01682006100075a7 */ /* 0x0010a4000800017f */
[----:B--2---:R-:W-:Y:S05]  /*1cea0*/  @!P0 NANOSLEEP.SYNCS 0x989680 ;  /* 0x009896800000895d */ /* 0x004fea0003900000 */
[----:B------:R-:W2:Y:S02]  /*1ceb0*/  @!P0 SYNCS.PHASECHK.TRANS64 P0, [R16+URZ+0x16820], R6 ;  /* 0x01682006100085a7 */ /* 0x000ea4000800007f */
[----:B--2---:R-:W-:Y:S05]  /*1cec0*/  @!P0 BRA `(.L_x_14572) ;  /* 0xfffffffc00f08947 */ /* 0x004fea000383ffff */
[----:B------:R-:W-:Y:S05]  /*1ced0*/  BRA `(.L_x_14758) ;  /* 0xffffff8c00747947 */ /* 0x000fea000383ffff */
.L_x_14576:
[----:B0-----:R0:W2:Y:S02]  /*1cee0*/  SYNCS.PHASECHK.TRANS64.TRYWAIT P0, [R6+URZ+0x168a0], R7 ;  /* 0x0168a007060075a7 */ /* 0x0010a4000800017f */
[----:B--2---:R-:W-:Y:S05]  /*1cef0*/  @!P0 NANOSLEEP.SYNCS 0x989680 ;  /* 0x009896800000895d */ /* 0x004fea0003900000 */
[----:B------:R-:W2:Y:S02]  /*1cf00*/  @!P0 SYNCS.PHASECHK.TRANS64 P0, [R6+URZ+0x168a0], R7 ;  /* 0x0168a007060085a7 */ /* 0x000ea4000800007f */
[----:B--2---:R-:W-:Y:S05]  /*1cf10*/  @!P0 BRA `(.L_x_14576) ;  /* 0xfffffffc00f08947 */ /* 0x004fea000383ffff */
[----:B------:R-:W-:Y:S05]  /*1cf20*/  BRA `(.L_x_14759) ;  /* 0xffffff8c00907947 */ /* 0x000fea000383ffff */
.L_x_14581:
[----:B-1----:R1:W2:Y:S02]  /*1cf30*/  SYNCS.PHASECHK.TRANS64.TRYWAIT P0, [R6+URZ+0x168c0], R7 ;  /* 0x0168c007060075a7 */ /* 0x0022a4000800017f */
[----:B--2---:R-:W-:Y:S05]  /*1cf40*/  @!P0 NANOSLEEP.SYNCS 0x989680 ;  /* 0x009896800000895d */ /* 0x004fea0003900000 */
[----:B------:R-:W2:Y:S02]  /*1cf50*/  @!P0 SYNCS.PHASECHK.TRANS64 P0, [R6+URZ+0x168c0], R7 ;  /* 0x0168c007060085a7 */ /* 0x000ea4000800007f */
[----:B--2---:R-:W-:Y:S05]  /*1cf60*/  @!P0 BRA `(.L_x_14581) ;  /* 0xfffffffc00f08947 */ /* 0x004fea000383ffff */
[----:B------:R-:W-:Y:S05]  /*1cf70*/  BRA `(.L_x_14760) ;  /* 0xffffff9000107947 */ /* 0x000fea000383ffff */
.L_x_14588:
[----:B--2---:R2:W3:Y:S02]  /*1cf80*/  SYNCS.PHASECHK.TRANS64.TRYWAIT P1, [R6+URZ+0x168a0], R7 ;  /* 0x0168a007060075a7 */ /* 0x0044e4000802017f */
[----:B---3--:R-:W-:Y:S05]  /*1cf90*/  @!P1 NANOSLEEP.SYNCS 0x989680 ;  /* 0x009896800000995d */ /* 0x008fea0003900000 */
[----:B------:R-:W3:Y:S02]  /*1cfa0*/  @!P1 SYNCS.PHASECHK.TRANS64 P1, [R6+URZ+0x168a0], R7 ;  /* 0x0168a007060095a7 */ /* 0x000ee4000802007f */
[----:B---3--:R-:W-:Y:S05]  /*1cfb0*/  @!P1 BRA `(.L_x_14588) ;  /* 0xfffffffc00f09947 */ /* 0x008fea000383ffff */
[----:B------:R-:W-:Y:S05]  /*1cfc0*/  BRA `(.L_x_14761) ;  /* 0xffffff9000dc7947 */ /* 0x000fea000383ffff */
.L_x_14593:
[----:B0-----:R0:W1:Y:S02]  /*1cfd0*/  SYNCS.PHASECHK.TRANS64.TRYWAIT P1, [R6+URZ+0x168c0], R7 ;  /* 0x0168c007060075a7 */ /* 0x001064000802017f */
[----:B-1----:R-:W-:Y:S05]  /*1cfe0*/  @!P1 NANOSLEEP.SYNCS 0x989680 ;  /* 0x009896800000995d */ /* 0x002fea0003900000 */
[----:B------:R-:W1:Y:S02]  /*1cff0*/  @!P1 SYNCS.PHASECHK.TRANS64 P1, [R6+URZ+0x168c0], R7 ;  /* 0x0168c007060095a7 */ /* 0x000e64000802007f */
[----:B-1----:R-:W-:Y:S05]  /*1d000*/  @!P1 BRA `(.L_x_14593) ;  /* 0xfffffffc00f09947 */ /* 0x002fea000383ffff */
[----:B------:R-:W-:Y:S05]  /*1d010*/  BRA `(.L_x_14762) ;  /* 0xffffff9400547947 */ /* 0x000fea000383ffff */
.L_x_14608:
        /* <DEDUP_REMOVED lines=11> */
.L_x_14764:
[----:B------:R-:W-:Y:S05]  /*1d0d0*/  BSYNC B0 ;  /* 0x0000000000007941 */ /* 0x000fea0003800000 */
.L_x_14763:
[----:B------:R-:W-:Y:S05]  /*1d0e0*/  BRA `(.L_x_14765) ;  /* 0xffffffa000347947 */ /* 0x000fea000383ffff */
.L_x_14610:
[----:B------:R-:W-:Y:S01]  /*1d0f0*/  BSSY B0, `(.L_x_14766) ;  /* 0x0000006000007945 */ /* 0x000fe20003800000 */
[----:B------:R-:W-:-:S07]  /*1d100*/  MOV R15, 0xffffffff ;  /* 0xffffffff000f7802 */ /* 0x000fce0000000f00 */
[----:B0123--:R-:W-:Y:S05]  /*1d110*/  WARPSYNC.COLLECTIVE R15, `(.L_x_14767) ;  /* 0x000000000f0c7348 */ /* 0x00ffea0003c00000 */
[----:B------:R-:W-:Y:S02]  /*1d120*/  ELECT P6, UR62, PT ;  /* 0x00000000003e782f */ /* 0x000fe400038c0000 */
[----:B------:R-:W-:Y:S01]  /*1d130*/  MOV R14, UR62 ;  /* 0x0000003e000e7c02 */ /* 0x000fe20008000f00 */
[----:B0123--:R-:W-:Y:S10]  /*1d140*/  ENDCOLLECTIVE ;  /* 0x000000000000791b */ /* 0x00fff40003800000 */
.L_x_14767:
[----:B------:R-:W-:Y:S05]  /*1d150*/  BSYNC B0 ;  /* 0x0000000000007941 */ /* 0x000fea0003800000 */
.L_x_14766:
[----:B------:R-:W-:Y:S05]  /*1d160*/  BRA `(.L_x_14768) ;  /* 0xffffffa0003c7947 */ /* 0x000fea000383ffff */
.L_x_14612:
[----:B0-----:R0:W4:Y:S02]  /*1d170*/  SYNCS.PHASECHK.TRANS64.TRYWAIT P0, [R0+URZ+0x16840], R2 ;  /* 0x01684002000075a7 */ /* 0x001124000800017f */
[----:B----4-:R-:W-:Y:S05]  /*1d180*/  @!P0 NANOSLEEP.SYNCS 0x989680 ;  /* 0x009896800000895d */ /* 0x010fea0003900000 */
[----:B------:R-:W4:Y:S02]  /*1d190*/  @!P0 SYNCS.PHASECHK.TRANS64 P0, [R0+URZ+0x16840], R2 ;  /* 0x01684002000085a7 */ /* 0x000f24000800007f */
[----:B----4-:R-:W-:Y:S05]  /*1d1a0*/  @!P0 BRA `(.L_x_14612) ;  /* 0xfffffffc00f08947 */ /* 0x010fea000383ffff */
[----:B------:R-:W-:Y:S05]  /*1d1b0*/  BRA `(.L_x_14769) ;  /* 0xffffffa000907947 */ /* 0x000fea000383ffff */
.L_x_14616:
        /* <DEDUP_REMOVED lines=12> */
.L_x_14770:
[----:B------:R-:W-:Y:S01]  /*1d280*/  IMAD.MOV.U32 R13, RZ, RZ, R0 ;  /* 0x000000ffff0d7224 */ /* 0x000fe200078e0000 */
[----:B------:R-:W-:-:S07]  /*1d290*/  MOV R7, R14 ;  /* 0x0000000e00077202 */ /* 0x000fce0000000f00 */
[----:B------:R-:W-:Y:S05]  /*1d2a0*/  WARPSYNC.COLLECTIVE R15, `(.L_x_14771) ;  /* 0x000000000f087348 */ /* 0x000fea0003c00000 */
[----:B------:R0:W1:Y:S02]  /*1d2b0*/  SHFL.IDX P6, R14, R13, R12, R11 ;  /* 0x0000000c0d0e7389 */ /* 0x00006400000c000b */
[----:B01----:R-:W-:Y:S01]  /*1d2c0*/  ENDCOLLECTIVE ;  /* 0x000000000000791b */ /* 0x003fe20003800000 */
.L_x_14771:
[----:B------:R-:W-:Y:S01]  /*1d2d0*/  MOV R13, R4 ;  /* 0x00000004000d7202 */ /* 0x000fe20000000f00 */
[----:B------:R-:W-:Y:S02]  /*1d2e0*/  IMAD.MOV.U32 R12, RZ, RZ, 0x1 ;  /* 0x00000001ff0c7424 */ /* 0x000fe400078e00ff */
[----:B------:R-:W-:-:S07]  /*1d2f0*/  IMAD.MOV.U32 R6, RZ, RZ, R14 ;  /* 0x000000ffff067224 */ /* 0x000fce00078e000e */
[----:B------:R-:W-:Y:S05]  /*1d300*/  WARPSYNC.COLLECTIVE R15, `(.L_x_14772) ;  /* 0x000000000f087348 */ /* 0x000fea0003c00000 */
[----:B------:R0:W1:Y:S02]  /*1d310*/  SHFL.IDX P6, R14, R13, R12, R11 ;  /* 0x0000000c0d0e7389 */ /* 0x00006400000c000b */
[----:B01----:R-:W-:Y:S01]  /*1d320*/  ENDCOLLECTIVE ;  /* 0x000000000000791b */ /* 0x003fe20003800000 */
.L_x_14772:
[----:B------:R-:W-:-:S05]  /*1d330*/  @!P1 LEA R6, P2, R20, R6, 0x1 ;  /* 0x0000000614069211 */ /* 0x000fca00078408ff */
[----:B------:R-:W-:-:S05]  /*1d340*/  @!P1 IMAD.X R7, RZ, RZ, R7, P2 ;  /* 0x000000ffff079224 */ /* 0x000fca00010e0607 */
[----:B------:R-:W-:Y:S01]  /*1d350*/  @!PT LDS RZ, [RZ] ;  /* 0x00000000fffff984 */ /* 0x000fe20000000800 */
[----:B------:R-:W-:Y:S01]  /*1d360*/  @!PT LDS RZ, [RZ] ;  /* 0x00000000fffff984 */ /* 0x000fe20000000800 */
[----:B------:R-:W-:Y:S01]  /*1d370*/  @!PT LDS RZ, [RZ] ;  /* 0x00000000fffff984 */ /* 0x000fe20000000800 */
[----:B------:R0:W-:Y:S01]  /*1d380*/  @!P1 LDGSTS.E.BYPASS.LTC128B.128 [R10+0x8400], desc[UR40][R6.64], !P0 ;  /* 0x08400000060a9fae */ /* 0x0001e2000c101d68 */
[----:B------:R-:W-:Y:S01]  /*1d390*/  IMAD.MOV.U32 R13, RZ, RZ, R0 ;  /* 0x000000ffff0d7224 */ /* 0x000fe200078e0000 */
[----:B------:R-:W-:Y:S01]  /*1d3a0*/  ISETP.GE.AND P1, PT, R8, R3, PT ;  /* 0x000000030800720c */ /* 0x000fe20003f26270 */
[----:B0-----:R-:W-:-:S12]  /*1d3b0*/  IMAD.MOV.U32 R6, RZ, RZ, R14 ;  /* 0x000000ffff067224 */ /* 0x001fd800078e000e */
[----:B------:R-:W-:Y:S05]  /*1d3c0*/  WARPSYNC.COLLECTIVE R15, `(.L_x_14773) ;  /* 0x000000000f087348 */ /* 0x000fea0003c00000 */
[----:B------:R0:W1:Y:S02]  /*1d3d0*/  SHFL.IDX P6, R14, R13, R12, R11 ;  /* 0x0000000c0d0e7389 */ /* 0x00006400000c000b */
[----:B01----:R-:W-:Y:S01]  /*1d3e0*/  ENDCOLLECTIVE ;  /* 0x000000000000791b */ /* 0x003fe20003800000 */
.L_x_14773:
[----:B------:R-:W-:Y:S02]  /*1d3f0*/  IMAD.MOV.U32 R13, RZ, RZ, R4 ;  /* 0x000000ffff0d7224 */ /* 0x000fe400078e0004 */
[----:B------:R-:W-:Y:S02]  /*1d400*/  IMAD.MOV.U32 R12, RZ, RZ, 0x2 ;  /* 0x00000002ff0c7424 */ /* 0x000fe400078e00ff */
[----:B------:R-:W-:-:S07]  /*1d410*/  IMAD.MOV.U32 R7, RZ, RZ, R14 ;  /* 0x000000ffff077224 */ /* 0x000fce00078e000e */
[----:B------:R-:W-:Y:S05]  /*1d420*/  WARPSYNC.COLLECTIVE R15, `(.L_x_14774) ;  /* 0x000000000f087348 */ /* 0x000fea0003c00000 */
[----:B------:R0:W1:Y:S02]  /*1d430*/  SHFL.IDX P6, R14, R13, R12, R11 ;  /* 0x0000000c0d0e7389 */ /* 0x00006400000c000b */
[----:B01----:R-:W-:Y:S01]  /*1d440*/  ENDCOLLECTIVE ;  /* 0x000000000000791b */ /* 0x003fe20003800000 */
.L_x_14774:
[----:B------:R-:W-:-:S04]  /*1d450*/  @!P1 LEA R7, P2, R20, R7, 0x1 ;  /* 0x0000000714079211 */ /* 0x000fc800078408ff */
[----:B------:R-:W-:-:S04]  /*1d460*/  @!P1 IADD3.X R6, RZ, R6, RZ, P2, !PT ;  /* 0x00000006ff069210 */ /* 0x000fc800017fe4ff */
        /* <DEDUP_REMOVED lines=14> */
.L_x_14775:
[----:B------:R-:W-:Y:S01]  /*1d550*/  IMAD.MOV.U32 R13, RZ, RZ, R4 ;  /* 0x000000ffff0d7224 */ /* 0x000fe200078e0004 */
[----:B------:R-:W-:Y:S01]  /*1d560*/  MOV R12, 0x3 ;  /* 0x00000003000c7802 */ /* 0x000fe20000000f00 */
[----:B------:R-:W-:-:S07]  /*1d570*/  IMAD.MOV.U32 R7, RZ, RZ, R14 ;  /* 0x000000ffff077224 */ /* 0x000fce00078e000e */
[----:B------:R-:W-:Y:S05]  /*1d580*/  WARPSYNC.COLLECTIVE R15, `(.L_x_14776) ;  /* 0x000000000f087348 */ /* 0x000fea0003c00000 */
[----:B------:R0:W1:Y:S02]  /*1d590*/  SHFL.IDX P6, R14, R13, R12, R11 ;  /* 0x0000000c0d0e7389 */ /* 0x00006400000c000b */
[----:B01----:R-:W-:Y:S01]  /*1d5a0*/  ENDCOLLECTIVE ;  /* 0x000000000000791b */ /* 0x003fe20003800000 */
.L_x_14776:
        /* <DEDUP_REMOVED lines=16> */
.L_x_14777:
[----:B------:R-:W-:Y:S02]  /*1d6b0*/  IMAD.MOV.U32 R13, RZ, RZ, R4 ;  /* 0x000000ffff0d7224 */ /* 0x000fe400078e0004 */
[----:B------:R-:W-:Y:S02]  /*1d6c0*/  IMAD.MOV.U32 R12, RZ, RZ, 0x4 ;  /* 0x00000004ff0c7424 */ /* 0x000fe400078e00ff */
[----:B------:R-:W-:-:S07]  /*1d6d0*/  IMAD.MOV.U32 R7, RZ, RZ, R14 ;  /* 0x000000ffff077224 */ /* 0x000fce00078e000e */
[----:B------:R-:W-:Y:S05]  /*1d6e0*/  WARPSYNC.COLLECTIVE R15, `(.L_x_14778) ;  /* 0x000000000f087348 */ /* 0x000fea0003c00000 */
[----:B------:R0:W1:Y:S02]  /*1d6f0*/  SHFL.IDX P6, R14, R13, R12, R11 ;  /* 0x0000000c0d0e7389 */ /* 0x00006400000c000b */
[----:B01----:R-:W-:Y:S01]  /*1d700*/  ENDCOLLECTIVE ;  /* 0x000000000000791b */ /* 0x003fe20003800000 */
.L_x_14778:
        /* <DEDUP_REMOVED lines=16> */
.L_x_14779:
[----:B------:R-:W-:Y:S02]  /*1d810*/  IMAD.MOV.U32 R13, RZ, RZ, R4 ;  /* 0x000000ffff0d7224 */ /* 0x000fe400078e0004 */
[----:B------:R-:W-:Y:S01]  /*1d820*/  IMAD.MOV.U32 R12, RZ, RZ, 0x5 ;  /* 0x00000005ff0c7424 */ /* 0x000fe200078e00ff */
[----:B------:R-:W-:-:S07]  /*1d830*/  MOV R7, R14 ;  /* 0x0000000e00077202 */ /* 0x000fce0000000f00 */
[----:B------:R-:W-:Y:S05]  /*1d840*/  WARPSYNC.COLLECTIVE R15, `(.L_x_14780) ;  /* 0x000000000f087348 */ /* 0x000fea0003c00000 */
[----:B------:R0:W1:Y:S02]  /*1d850*/  SHFL.IDX P6, R14, R13, R12, R11 ;  /* 0x0000000c0d0e7389 */ /* 0x00006400000c000b */
[----:B01----:R-:W-:Y:S01]  /*1d860*/  ENDCOLLECTIVE ;  /* 0x000000000000791b */ /* 0x003fe20003800000 */
.L_x_14780:
        /* <DEDUP_REMOVED lines=16> */
.L_x_14781:
[----:B------:R-:W-:Y:S01]  /*1d970*/  MOV R13, R4 ;  /* 0x00000004000d7202 */ /* 0x000fe20000000f00 */
[----:B------:R-:W-:Y:S02]  /*1d980*/  IMAD.MOV.U32 R12, RZ, RZ, 0x6 ;  /* 0x00000006ff0c7424 */ /* 0x000fe400078e00ff */
[----:B------:R-:W-:-:S07]  /*1d990*/  IMAD.MOV.U32 R7, RZ, RZ, R14 ;  /* 0x000000ffff077224 */ /* 0x000fce00078e000e */
[----:B------:R-:W-:Y:S05]  /*1d9a0*/  WARPSYNC.COLLECTIVE R15, `(.L_x_14782) ;  /* 0x000000000f087348 */ /* 0x000fea0003c00000 */
[----:B------:R0:W1:Y:S02]  /*1d9b0*/  SHFL.IDX P6, R14, R13, R12, R11 ;  /* 0x0000000c0d0e7389 */ /* 0x00006400000c000b */
[----:B01----:R-:W-:Y:S01]  /*1d9c0*/  ENDCOLLECTIVE ;  /* 0x000000000000791b */ /* 0x003fe20003800000 */
.L_x_14782:
        /* <DEDUP_REMOVED lines=16> */
.L_x_14783:
[----:B------:R-:W-:Y:S02]  /*1dad0*/  IMAD.MOV.U32 R13, RZ, RZ, R4 ;  /* 0x000000ffff0d7224 */ /* 0x000fe400078e0004 */
[----:B------:R-:W-:Y:S02]  /*1dae0*/  IMAD.MOV.U32 R12, RZ, RZ, 0x7 ;  /* 0x00000007ff0c7424 */ /* 0x000fe400078e00ff */
[----:B------:R-:W-:-:S07]  /*1daf0*/  IMAD.MOV.U32 R7, RZ, RZ, R14 ;  /* 0x000000ffff077224 */ /* 0x000fce00078e000e */
[----:B------:R-:W-:Y:S05]  /*1db00*/  WARPSYNC.COLLECTIVE R15, `(.L_x_14784) ;  /* 0x000000000f087348 */ /* 0x000fea0003c00000 */
[----:B------:R0:W1:Y:S02]  /*1db10*/  SHFL.IDX P6, R14, R13, R12, R11 ;  /* 0x0000000c0d0e7389 */ /* 0x00006400000c000b */
[----:B01----:R-:W-:Y:S01]  /*1db20*/  ENDCOLLECTIVE ;  /* 0x000000000000791b */ /* 0x003fe20003800000 */
.L_x_14784:
[----:B------:R-:W-:-:S04]  /*1db30*/  @!P1 LEA R7, P2, R20, R7, 0x1 ;  /* 0x0000000714079211 */ /* 0x000fc800078408ff */
[----:B------:R-:W-:-:S04]  /*1db40*/  @!P1 IADD3.X R6, RZ, R6, RZ, P2, !PT ;  /* 0x00000006ff069210 */ /* 0x000fc800017fe4ff */
[----:B------:R-:W-:Y:S01]  /*1db50*/  @!P1 LOP3.LUT R7, R7, R6, RZ, 0x3c, !PT ;  /* 0x0000000607079212 */ /* 0x000fe200078e3cff */
[----:B------:R-:W-:-:S03]  /*1db60*/  IMAD.MOV.U32 R13, RZ, RZ, R0 ;  /* 0x000000ffff0d7224 */ /* 0x000fc600078e0000 */
[----:B------:R-:W-:Y:S01]  /*1db70*/  @!P1 LOP3.LUT R6, R7, R6, RZ, 0x3c, !PT ;  /* 0x0000000607069212 */ /* 0x000fe200078e3cff */
[----:B------:R-:W-:-:S03]  /*1db80*/  VIADD R0, R25, 0x70 ;  /* 0x0000007019007836 */ /* 0x000fc60000000000 */
[----:B------:R-:W-:Y:S01]  /*1db90*/  @!P1 LOP3.LUT R7, R7, R6, RZ, 0x3c, !PT ;  /* 0x0000000607079212 */ /* 0x000fe200078e3cff */
[----:B------:R-:W-:-:S04]  /*1dba0*/  IMAD.MOV.U32 R4, RZ, RZ, R14 ;  /* 0x000000ffff047224 */ /* 0x000fc800078e000e */
[----:B------:R-:W-:Y:S01]  /*1dbb0*/  @!PT LDS RZ, [RZ] ;  /* 0x00000000fffff984 */ /* 0x000fe20000000800 */
[----:B------:R-:W-:Y:S01]  /*1dbc0*/  @!PT LDS RZ, [RZ] ;  /* 0x00000000fffff984 */ /* 0x000fe20000000800 */
[----:B------:R-:W-:Y:S01]  /*1dbd0*/  @!PT LDS RZ, [RZ] ;  /* 0x00000000fffff984 */ /* 0x000fe20000000800 */
[----:B------:R0:W-:Y:S01]  /*1dbe0*/  @!P1 LDGSTS.E.BYPASS.LTC128B.128 [R10+0xb400], desc[UR40][R6.64], !P0 ;  /* 0x0b400000060a9fae */ /* 0x0001e2000c101d68 */
[----:B------:R-:W-:Y:S01]  /*1dbf0*/  ISETP.GE.AND P1, PT, R0, R3, PT ;  /* 0x000000030000720c */ /* 0x000fe20003f26270 */
[----:B------:R-:W-:-:S12]  /*1dc00*/  VIADD R0, R25, 0x80 ;  /* 0x0000008019007836 */ /* 0x000fd80000000000 */
[----:B0-----:R-:W-:Y:S05]  /*1dc10*/  WARPSYNC.COLLECTIVE R15, `(.L_x_14785) ;  /* 0x000000000f087348 */ /* 0x001fea0003c00000 */
[----:B------:R1:W2:Y:S02]  /*1dc20*/  SHFL.IDX P6, R14, R13, R12, R11 ;  /* 0x0000000c0d0e7389 */ /* 0x0002a400000c000b */
[----:B012---:R-:W-:Y:S01]  /*1dc30*/  ENDCOLLECTIVE ;  /* 0x000000000000791b */ /* 0x007fe20003800000 */
.L_x_14785:
[----:B------:R-:W-:Y:S02]  /*1dc40*/  ISETP.GE.AND P2, PT, R0, R3, PT ;  /* 0x000000030000720c */ /* 0x000fe40003f46270 */
[----:B------:R-:W-:Y:S01]  /*1dc50*/  MOV R13, R2 ;  /* 0x00000002000d7202 */ /* 0x000fe20000000f00 */
[----:B------:R-:W-:Y:S01]  /*1dc60*/  IMAD.MOV.U32 R12, RZ, RZ, RZ ;  /* 0x000000ffff0c7224 */ /* 0x000fe200078e00ff */
[----:B------:R-:W-:-:S09]  /*1dc70*/  MOV R6, R14 ;  /* 0x0000000e00067202 */ /* 0x000fd20000000f00 */
[----:B------:R-:W-:Y:S05]  /*1dc80*/  WARPSYNC.COLLECTIVE R15, `(.L_x_14786) ;  /* 0x000000000f087348 */ /* 0x000fea0003c00000 */
[----:B------:R0:W1:Y:S02]  /*1dc90*/  SHFL.IDX P6, R14, R13, R12, R11 ;  /* 0x0000000c0d0e7389 */ /* 0x00006400000c000b */
[----:B01----:R-:W-:Y:S01]  /*1dca0*/  ENDCOLLECTIVE ;  /* 0x000000000000791b */ /* 0x003fe20003800000 */
.L_x_14786:
        /* <DEDUP_REMOVED lines=13> */
.L_x_14787:
[----:B------:R-:W-:Y:S01]  /*1dd80*/  IMAD.MOV.U32 R13, RZ, RZ, R2 ;  /* 0x000000ffff0d7224 */ /* 0x000fe200078e0002 */
[----:B------:R-:W-:Y:S01]  /*1dd90*/  MOV R12, 0x1 ;  /* 0x00000001000c7802 */ /* 0x000fe20000000f00 */
[----:B------:R-:W-:-:S07]  /*1dda0*/  IMAD.MOV.U32 R0, RZ, RZ, R14 ;  /* 0x000000ffff007224 */ /* 0x000fce00078e000e */
[----:B------:R-:W-:Y:S05]  /*1ddb0*/  WARPSYNC.COLLECTIVE R15, `(.L_x_14788) ;  /* 0x000000000f087348 */ /* 0x000fea0003c00000 */
[----:B------:R0:W1:Y:S02]  /*1ddc0*/  SHFL.IDX P6, R14, R13, R12, R11 ;  /* 0x0000000c0d0e7389 */ /* 0x00006400000c000b */
[----:B01----:R-:W-:Y:S01]  /*1ddd0*/  ENDCOLLECTIVE ;  /* 0x000000000000791b */ /* 0x003fe20003800000 */
.L_x_14788:
[----:B------:R-:W-:-:S04]  /*1dde0*/  @!P2 LEA R0, P1, R20, R0, 0x1 ;  /* 0x000000001400a211 */ /* 0x000fc800078208ff */
[----:B------:R-:W-:-:S05]  /*1ddf0*/  @!P2 IADD3.X R6, RZ, R8, RZ, P1, !PT ;  /* 0x00000008ff06a210 */ /* 0x000fca0000ffe4ff */
        /* <DEDUP_REMOVED lines=13> */
.L_x_14789:
[----:B------:R-:W-:Y:S02]  /*1ded0*/  IMAD.MOV.U32 R13, RZ, RZ, R2 ;  /* 0x000000ffff0d7224 */ /* 0x000fe400078e0002 */
[----:B------:R-:W-:Y:S02]  /*1dee0*/  IMAD.MOV.U32 R12, RZ, RZ, 0x2 ;  /* 0x00000002ff0c7424 */ /* 0x000fe400078e00ff */
[----:B------:R-:W-:-:S07]  /*1def0*/  IMAD.MOV.U32 R6, RZ, RZ, R14 ;  /* 0x000000ffff067224 */ /* 0x000fce00078e000e */
[----:B------:R-:W-:Y:S05]  /*1df00*/  WARPSYNC.COLLECTIVE R15, `(.L_x_14790) ;  /* 0x000000000f087348 */ /* 0x000fea0003c00000 */
[----:B------:R0:W1:Y:S02]  /*1df10*/  SHFL.IDX P6, R14, R13, R12, R11 ;  /* 0x0000000c0d0e7389 */ /* 0x00006400000c000b */
[----:B01----:R-:W-:Y:S01]  /*1df20*/  ENDCOLLECTIVE ;  /* 0x000000000000791b */ /* 0x003fe20003800000 */
.L_x_14790:
        /* <DEDUP_REMOVED lines=13> */
.L_x_14791:
[----:B------:R-:W-:Y:S01]  /*1e000*/  IMAD.MOV.U32 R13, RZ, RZ, R2 ;  /* 0x000000ffff0d7224 */ /* 0x000fe200078e0002 */
[----:B------:R-:W-:Y:S02]  /*1e010*/  MOV R12, 0x3 ;  /* 0x00000003000c7802 */ /* 0x000fe40000000f00 */
[----:B------:R-:W-:-:S07]  /*1e020*/  MOV R6, R14 ;  /* 0x0000000e00067202 */ /* 0x000fce0000000f00 */
[----:B------:R-:W-:Y:S05]  /*1e030*/  WARPSYNC.COLLECTIVE R15, `(.L_x_14792) ;  /* 0x000000000f087348 */ /* 0x000fea0003c00000 */
[----:B------:R0:W1:Y:S02]  /*1e040*/  SHFL.IDX P6, R14, R13, R12, R11 ;  /* 0x0000000c0d0e7389 */ /* 0x00006400000c000b */
[----:B01----:R-:W-:Y:S01]  /*1e050*/  ENDCOLLECTIVE ;  /* 0x000000000000791b */ /* 0x003fe20003800000 */
.L_x_14792:
        /* <DEDUP_REMOVED lines=12> */
.L_x_14793:
[----:B------:R-:W-:Y:S01]  /*1e120*/  IMAD.MOV.U32 R2, RZ, RZ, R14 ;  /* 0x000000ffff027224 */ /* 0x000fe200078e000e */
[----:B------:R-:W-:Y:S06]  /*1e130*/  BRA `(.L_x_14794) ;  /* 0xffffffa0009c7947 */ /* 0x000fec000383ffff */
.L_x_14619:
[----:B0-----:R0:W1:Y:S02]  /*1e140*/  SYNCS.PHASECHK.TRANS64.TRYWAIT P0, [R16+URZ+0x16820], R0 ;  /* 0x01682000100075a7 */ /* 0x001064000800017f */
[----:B-1----:R-:W-:Y:S05]  /*1e150*/  @!P0 NANOSLEEP.SYNCS 0x989680 ;  /* 0x009896800000895d */ /* 0x002fea0003900000 */
[----:B------:R-:W1:Y:S02]  /*1e160*/  @!P0 SYNCS.PHASECHK.TRANS64 P0, [R16+URZ+0x16820], R0 ;  /* 0x01682000100085a7 */ /* 0x000e64000800007f */
[----:B-1----:R-:W-:Y:S05]  /*1e170*/  @!P0 BRA `(.L_x_14619) ;  /* 0xfffffffc00f08947 */ /* 0x002fea000383ffff */
[----:B------:R-:W-:Y:S05]  /*1e180*/  BRA `(.L_x_14795) ;  /* 0xffffffa000fc7947 */ /* 0x000fea000383ffff */
.L_x_14628:
[----:B-1----:R1:W2:Y:S02]  /*1e190*/  SYNCS.PHASECHK.TRANS64.TRYWAIT P0, [R2+URZ+0x16840], R3 ;  /* 0x01684003020075a7 */ /* 0x0022a4000800017f */
[----:B--2---:R-:W-:Y:S05]  /*1e1a0*/  @!P0 NANOSLEEP.SYNCS 0x989680 ;  /* 0x009896800000895d */ /* 0x004fea0003900000 */
[----:B------:R-:W2:Y:S02]  /*1e1b0*/  @!P0 SYNCS.PHASECHK.TRANS64 P0, [R2+URZ+0x16840], R3 ;  /* 0x01684003020085a7 */ /* 0x000ea4000800007f */
[----:B--2---:R-:W-:Y:S05]  /*1e1c0*/  @!P0 BRA `(.L_x_14628) ;  /* 0xfffffffc00f08947 */ /* 0x004fea000383ffff */
[----:B------:R-:W-:Y:S05]  /*1e1d0*/  BRA `(.L_x_14796) ;  /* 0xffffffa400d07947 */ /* 0x000fea000383ffff */
.L_x_14633:
[----:B0-----:R0:W1:Y:S02]  /*1e1e0*/  SYNCS.PHASECHK.TRANS64.TRYWAIT P0, [R3+URZ+0x60], R2 ;  /* 0x00006002030075a7 */ /* 0x001064000800017f */
[----:B-1----:R-:W-:Y:S05]  /*1e1f0*/  @!P0 NANOSLEEP.SYNCS 0x989680 ;  /* 0x009896800000895d */ /* 0x002fea0003900000 */
[----:B------:R-:W1:Y:S02]  /*1e200*/  @!P0 SYNCS.PHASECHK.TRANS64 P0, [R3+URZ+0x60], R2 ;  /* 0x00006002030085a7 */ /* 0x000e64000800007f */
[----:B-1----:R-:W-:Y:S05]  /*1e210*/  @!P0 BRA `(.L_x_14633) ;  /* 0xfffffffc00f08947 */ /* 0x002fea000383ffff */
[----:B------:R-:W-:Y:S05]  /*1e220*/  BRA `(.L_x_14797) ;  /* 0xffffffa8005c7947 */ /* 0x000fea000383ffff */
.L_x_14641:
[----:B-1----:R1:W2:Y:S02]  /*1e230*/  SYNCS.PHASECHK.TRANS64.TRYWAIT P0, [R2+URZ+0x16840], R3 ;  /* 0x01684003020075a7 */ /* 0x0022a4000800017f */
[----:B--2---:R-:W-:Y:S05]  /*1e240*/  @!P0 NANOSLEEP.SYNCS 0x989680 ;  /* 0x009896800000895d */ /* 0x004fea0003900000 */
[----:B------:R-:W2:Y:S02]  /*1e250*/  @!P0 SYNCS.PHASECHK.TRANS64 P0, [R2+URZ+0x16840], R3 ;  /* 0x01684003020085a7 */ /* 0x000ea4000800007f */
[----:B--2---:R-:W-:Y:S05]  /*1e260*/  @!P0 BRA `(.L_x_14641) ;  /* 0xfffffffc00f08947 */ /* 0x004fea000383ffff */
[----:B------:R-:W-:Y:S05]  /*1e270*/  BRA `(.L_x_14798) ;  /* 0xffffffac00a07947 */ /* 0x000fea000383ffff */
.L_x_14646:
[----:B0-----:R0:W1:Y:S02]  /*1e280*/  SYNCS.PHASECHK.TRANS64.TRYWAIT P0, [R10+URZ+0x60], R28 ;  /* 0x0000601c0a0075a7 */ /* 0x001064000800017f */
[----:B-1----:R-:W-:Y:S05]  /*1e290*/  @!P0 NANOSLEEP.SYNCS 0x989680 ;  /* 0x009896800000895d */ /* 0x002fea0003900000 */
[----:B------:R-:W1:Y:S02]  /*1e2a0*/  @!P0 SYNCS.PHASECHK.TRANS64 P0, [R10+URZ+0x60], R28 ;  /* 0x0000601c0a0085a7 */ /* 0x000e64000800007f */
[----:B-1----:R-:W-:Y:S05]  /*1e2b0*/  @!P0 BRA `(.L_x_14646) ;  /* 0xfffffffc00f08947 */ /* 0x002fea000383ffff */
[----:B------:R-:W-:Y:S05]  /*1e2c0*/  BRA `(.L_x_14799) ;  /* 0xffffffb0002c7947 */ /* 0x000fea000383ffff */
.L_x_14654:
[----:B-1----:R1:W2:Y:S02]  /*1e2d0*/  SYNCS.PHASECHK.TRANS64.TRYWAIT P0, [R2+URZ+0x16840], R3 ;  /* 0x01684003020075a7 */ /* 0x0022a4000800017f */
[----:B--2---:R-:W-:Y:S05]  /*1e2e0*/  @!P0 NANOSLEEP.SYNCS 0x989680 ;  /* 0x009896800000895d */ /* 0x004fea0003900000 */
[----:B------:R-:W2:Y:S02]  /*1e2f0*/  @!P0 SYNCS.PHASECHK.TRANS64 P0, [R2+URZ+0x16840], R3 ;  /* 0x01684003020085a7 */ /* 0x000ea4000800007f */
[----:B--2---:R-:W-:Y:S05]  /*1e300*/  @!P0 BRA `(.L_x_14654) ;  /* 0xfffffffc00f08947 */ /* 0x004fea000383ffff */
[----:B------:R-:W-:Y:S05]  /*1e310*/  BRA `(.L_x_14800) ;  /* 0xffffffb400407947 */ /* 0x000fea000383ffff */
.L_x_14659:
[----:B0-----:R0:W1:Y:S02]  /*1e320*/  SYNCS.PHASECHK.TRANS64.TRYWAIT P0, [R3+URZ+0x60], R7 ;  /* 0x00006007030075a7 */ /* 0x001064000800017f */
[----:B-1----:R-:W-:Y:S05]  /*1e330*/  @!P0 NANOSLEEP.SYNCS 0x989680 ;  /* 0x009896800000895d */ /* 0x002fea0003900000 */
[----:B------:R-:W1:Y:S02]  /*1e340*/  @!P0 SYNCS.PHASECHK.TRANS64 P0, [R3+URZ+0x60], R7 ;  /* 0x00006007030085a7 */ /* 0x000e64000800007f */
[----:B-1----:R-:W-:Y:S05]  /*1e350*/  @!P0 BRA `(.L_x_14659) ;  /* 0xfffffffc00f08947 */ /* 0x002fea000383ffff */
[----:B------:R-:W-:Y:S05]  /*1e360*/  BRA `(.L_x_14801) ;  /* 0xffffffb400d07947 */ /* 0x000fea000383ffff */
.L_x_14669:
[----:B0-----:R0:W1:Y:S02]  /*1e370*/  SYNCS.PHASECHK.TRANS64.TRYWAIT P0, [R3+URZ+0x16860], R0 ;  /* 0x01686000030075a7 */ /* 0x001064000800017f */
[----:B-1----:R-:W-:Y:S05]  /*1e380*/  @!P0 NANOSLEEP.SYNCS 0x989680 ;  /* 0x009896800000895d */ /* 0x002fea0003900000 */
[----:B------:R-:W1:Y:S02]  /*1e390*/  @!P0 SYNCS.PHASECHK.TRANS64 P0, [R3+URZ+0x16860], R0 ;  /* 0x01686000030085a7 */ /* 0x000e64000800007f */
[----:B-1----:R-:W-:Y:S05]  /*1e3a0*/  @!P0 BRA `(.L_x_14669) ;  /* 0xfffffffc00f08947 */ /* 0x002fea000383ffff */
[----:B------:R-:W-:Y:S05]  /*1e3b0*/  BRA `(.L_x_14802) ;  /* 0xffffffb800d07947 */ /* 0x000fea000383ffff */
.L_x_14675:
[----:B------:R-:W-:Y:S01]  /*1e3c0*/  BSSY B0, `(.L_x_14803) ;  /* 0x0000008000007945 */ /* 0x000fe20003800000 */
[----:B------:R-:W-:Y:S01]  /*1e3d0*/  IMAD.MOV.U32 R13, RZ, RZ, R24 ;  /* 0x000000ffff0d7224 */ /* 0x000fe200078e0018 */
[----:B------:R-:W-:Y:S01]  /*1e3e0*/  MOV R12, RZ ;  /* 0x000000ff000c7202 */ /* 0x000fe20000000f00 */
[----:B-1----:R-:W-:Y:S02]  /*1e3f0*/  IMAD.MOV.U32 R11, RZ, RZ, 0x1f ;  /* 0x0000001fff0b7424 */ /* 0x002fe400078e00ff */
[----:B------:R-:W-:-:S07]  /*1e400*/  IMAD.MOV.U32 R15, RZ, RZ, -0x1 ;  /* 0xffffffffff0f7424 */ /* 0x000fce00078e00ff */
[----:B0-2---:R-:W-:Y:S05]  /*1e410*/  WARPSYNC.COLLECTIVE R15, `(.L_x_14804) ;  /* 0x000000000f087348 */ /* 0x005fea0003c00000 */
[----:B------:R1:W3:Y:S02]  /*1e420*/  SHFL.IDX P6, R14, R13, R12, R11 ;  /* 0x0000000c0d0e7389 */ /* 0x0002e400000c000b */
[----:B0123--:R-:W-:Y:S01]  /*1e430*/  ENDCOLLECTIVE ;  /* 0x000000000000791b */ /* 0x00ffe20003800000 */
.L_x_14804:
[----:B------:R-:W-:Y:S05]  /*1e440*/  BSYNC B0 ;  /* 0x0000000000007941 */ /* 0x000fea0003800000 */
.L_x_14803:
        /* <DEDUP_REMOVED lines=9> */
.L_x_14805:
        /* <DEDUP_REMOVED lines=23> */
.L_x_14806:
[----:B------:R-:W-:Y:S01]  /*1e650*/  IMAD.MOV.U32 R12, RZ, RZ, 0x2 ;  /* 0x00000002ff0c7424 */ /* 0x000fe200078e00ff */
[----:B------:R-:W-:-:S05]  /*1e660*/  SEL R4, R14, RZ, P1 ;  /* 0x000000ff0e047207 */ /* 0x000fca0000800000 */
[----:B------:R-:W-:-:S05]  /*1e670*/  IMAD.IADD R4, R13, 0x1, R4 ;  /* 0x000000010d047824 */ /* 0x000fca00078e0204 */
[----:B------:R-:W-:-:S07]  /*1e680*/  MOV R13, R4 ;  /* 0x00000004000d7202 */ /* 0x000fce0000000f00 */
[----:B------:R-:W-:Y:S05]  /*1e690*/  WARPSYNC.COLLECTIVE R15, `(.L_x_14807) ;  /* 0x000000000f087348 */ /* 0x000fea0003c00000 */
[----:B------:R0:W1:Y:S02]  /*1e6a0*/  SHFL.UP P6, R14, R13, R12, R11 ;  /* 0x0400000c0d0e7389 */ /* 0x00006400000c000b */
[----:B01----:R-:W-:Y:S01]  /*1e6b0*/  ENDCOLLECTIVE ;  /* 0x000000000000791b */ /* 0x003fe20003800000 */
.L_x_14807:
[----:B------:R-:W-:Y:S01]  /*1e6c0*/  IMAD.MOV.U32 R12, RZ, RZ, 0x4 ;  /* 0x00000004ff0c7424 */ /* 0x000fe200078e00ff */
[----:B------:R-:W-:-:S05]  /*1e6d0*/  SEL R3, R14, RZ, P2 ;  /* 0x000000ff0e037207 */ /* 0x000fca0001000000 */
[----:B------:R-:W-:-:S04]  /*1e6e0*/  IMAD.IADD R2, R4, 0x1, R3 ;  /* 0x0000000104027824 */ /* 0x000fc800078e0203 */
[----:B------:R-:W-:-:S07]  /*1e6f0*/  IMAD.MOV.U32 R13, RZ, RZ, R2 ;  /* 0x000000ffff0d7224 */ /* 0x000fce00078e0002 */
[----:B------:R-:W-:Y:S05]  /*1e700*/  WARPSYNC.COLLECTIVE R15, `(.L_x_14808) ;  /* 0x000000000f087348 */ /* 0x000fea0003c00000 */
[----:B------:R0:W1:Y:S02]  /*1e710*/  SHFL.UP P6, R14, R13, R12, R11 ;  /* 0x0400000c0d0e7389 */ /* 0x00006400000c000b */
[----:B01----:R-:W-:Y:S01]  /*1e720*/  ENDCOLLECTIVE ;  /* 0x000000000000791b */ /* 0x003fe20003800000 */
.L_x_14808:
[----:B------:R-:W-:Y:S01]  /*1e730*/  IMAD.MOV.U32 R12, RZ, RZ, 0x8 ;  /* 0x00000008ff0c7424 */ /* 0x000fe200078e00ff */
[----:B------:R-:W-:-:S04]  /*1e740*/  SEL R3, R14, RZ, P3 ;  /* 0x000000ff0e037207 */ /* 0x000fc80001800000 */
[----:B------:R-:W-:-:S05]  /*1e750*/  IADD3 R3, R2, R3, RZ ;  /* 0x0000000302037210 */ /* 0x000fca0007ffe0ff */
[----:B------:R-:W-:-:S07]  /*1e760*/  IMAD.MOV.U32 R13, RZ, RZ, R3 ;  /* 0x000000ffff0d7224 */ /* 0x000fce00078e0003 */
[----:B------:R-:W-:Y:S05]  /*1e770*/  WARPSYNC.COLLECTIVE R15, `(.L_x_14809) ;  /* 0x000000000f087348 */ /* 0x000fea0003c00000 */
[----:B------:R0:W1:Y:S02]  /*1e780*/  SHFL.UP P6, R14, R13, R12, R11 ;  /* 0x0400000c0d0e7389 */ /* 0x00006400000c000b */
[----:B01----:R-:W-:Y:S01]  /*1e790*/  ENDCOLLECTIVE ;  /* 0x000000000000791b */ /* 0x003fe20003800000 */
.L_x_14809:
[----:B------:R-:W-:Y:S02]  /*1e7a0*/  MOV R12, 0x10 ;  /* 0x00000010000c7802 */ /* 0x000fe40000000f00 */
[----:B------:R-:W-:-:S05]  /*1e7b0*/  SEL R4, R14, RZ, P4 ;  /* 0x000000ff0e047207 */ /* 0x000fca0002000000 */
[----:B------:R-:W-:-:S04]  /*1e7c0*/  IMAD.IADD R4, R3, 0x1, R4 ;  /* 0x0000000103047824 */ /* 0x000fc800078e0204 */
[----:B------:R-:W-:-:S07]  /*1e7d0*/  IMAD.MOV.U32 R13, RZ, RZ, R4 ;  /* 0x000000ffff0d7224 */ /* 0x000fce00078e0004 */
[----:B------:R-:W-:Y:S05]  /*1e7e0*/  WARPSYNC.COLLECTIVE R15, `(.L_x_14810) ;  /* 0x000000000f087348 */ /* 0x000fea0003c00000 */
[----:B------:R0:W1:Y:S02]  /*1e7f0*/  SHFL.UP P6, R14, R13, R12, R11 ;  /* 0x0400000c0d0e7389 */ /* 0x00006400000c000b */
[----:B01----:R-:W-:Y:S01]  /*1e800*/  ENDCOLLECTIVE ;  /* 0x000000000000791b */ /* 0x003fe20003800000 */
.L_x_14810:
        /* <DEDUP_REMOVED lines=8> */
.L_x_14811:
[----:B------:R-:W-:Y:S05]  /*1e890*/  BRA `(.L_x_14812) ;  /* 0xffffffbc000c7947 */ /* 0x000fea000383ffff */
.L_x_14678:
[----:B------:R-:W-:Y:S01]  /*1e8a0*/  BSSY B0, `(.L_x_14813) ;  /* 0x0000007000007945 */ /* 0x000fe20003800000 */
[----:B------:R-:W-:Y:S01]  /*1e8b0*/  MOV R12, 0x1 ;  /* 0x00000001000c7802 */ /* 0x000fe20000000f00 */
[----:B-1----:R-:W-:Y:S02]  /*1e8c0*/  IMAD.MOV.U32 R11, RZ, RZ, RZ ;  /* 0x000000ffff0b7224 */ /* 0x002fe400078e00ff */
[----:B------:R-:W-:-:S07]  /*1e8d0*/  IMAD.MOV.U32 R15, RZ, RZ, -0x1 ;  /* 0xffffffffff0f7424 */ /* 0x000fce00078e00ff */
[----:B------:R-:W-:Y:S05]  /*1e8e0*/  WARPSYNC.COLLECTIVE R15, `(.L_x_14814) ;  /* 0x000000000f087348 */ /* 0x000fea0003c00000 */
[----:B------:R0:W1:Y:S02]  /*1e8f0*/  SHFL.UP P6, R14, R13, R12, R11 ;  /* 0x0400000c0d0e7389 */ /* 0x00006400000c000b */
[----:B01----:R-:W-:Y:S01]  /*1e900*/  ENDCOLLECTIVE ;  /* 0x000000000000791b */ /* 0x003fe20003800000 */
.L_x_14814:
[----:B------:R-:W-:Y:S05]  /*1e910*/  BSYNC B0 ;  /* 0x0000000000007941 */ /* 0x000fea0003800000 */
.L_x_14813:
[----:B------:R-:W-:Y:S01]  /*1e920*/  SEL R14, R14, RZ, P1 ;  /* 0x000000ff0e0e7207 */ /* 0x000fe20000800000 */
[----:B------:R-:W-:Y:S01]  /*1e930*/  IMAD.MOV.U32 R12, RZ, RZ, 0x2 ;  /* 0x00000002ff0c7424 */ /* 0x000fe200078e00ff */
[----:B------:R-:W-:Y:S01]  /*1e940*/  MOV R11, RZ ;  /* 0x000000ff000b7202 */ /* 0x000fe20000000f00 */
[----:B------:R-:W-:Y:S02]  /*1e950*/  IMAD.MOV.U32 R15, RZ, RZ, -0x1 ;  /* 0xffffffffff0f7424 */ /* 0x000fe400078e00ff */
[----:B------:R-:W-:-:S07]  /*1e960*/  IMAD.IADD R13, R13, 0x1, R14 ;  /* 0x000000010d0d7824 */ /* 0x000fce00078e020e */
[----:B------:R-:W-:Y:S05]  /*1e970*/  WARPSYNC.COLLECTIVE R15, `(.L_x_14815) ;  /* 0x000000000f087348 */ /* 0x000fea0003c00000 */
[----:B------:R0:W1:Y:S02]  /*1e980*/  SHFL.UP P6, R14, R13, R12, R11 ;  /* 0x0400000c0d0e7389 */ /* 0x00006400000c000b */
[----:B01----:R-:W-:Y:S01]  /*1e990*/  ENDCOLLECTIVE ;  /* 0x000000000000791b */ /* 0x003fe20003800000 */
.L_x_14815:
[----:B------:R-:W-:Y:S01]  /*1e9a0*/  IMAD.MOV.U32 R12, RZ, RZ, 0x4 ;  /* 0x00000004ff0c7424 */ /* 0x000fe200078e00ff */
[----:B------:R-:W-:-:S05]  /*1e9b0*/  SEL R2, R14, RZ, P2 ;  /* 0x000000ff0e027207 */ /* 0x000fca0001000000 */
[----:B------:R-:W-:-:S04]  /*1e9c0*/  IMAD.IADD R2, R13, 0x1, R2 ;  /* 0x000000010d027824 */ /* 0x000fc800078e0202 */
[----:B------:R-:W-:-:S07]  /*1e9d0*/  IMAD.MOV.U32 R13, RZ, RZ, R2 ;  /* 0x000000ffff0d7224 */ /* 0x000fce00078e0002 */
[----:B------:R-:W-:Y:S05]  /*1e9e0*/  WARPSYNC.COLLECTIVE R15, `(.L_x_14816) ;  /* 0x000000000f087348 */ /* 0x000fea0003c00000 */
[----:B------:R0:W1:Y:S02]  /*1e9f0*/  SHFL.UP P6, R14, R13, R12, R11 ;  /* 0x0400000c0d0e7389 */ /* 0x00006400000c000b */
[----:B01----:R-:W-:Y:S01]  /*1ea00*/  ENDCOLLECTIVE ;  /* 0x000000000000791b */ /* 0x003fe20003800000 */
.L_x_14816:
[----:B------:R-:W-:Y:S01]  /*1ea10*/  IMAD.MOV.U32 R12, RZ, RZ, 0x8 ;  /* 0x00000008ff0c7424 */ /* 0x000fe200078e00ff */
[----:B------:R-:W-:-:S04]  /*1ea20*/  SEL R3, R14, RZ, P3 ;  /* 0x000000ff0e037207 */ /* 0x000fc80001800000 */
[----:B------:R-:W-:-:S05]  /*1ea30*/  IADD3 R3, R2, R3, RZ ;  /* 0x0000000302037210 */ /* 0x000fca0007ffe0ff */
[----:B------:R-:W-:-:S07]  /*1ea40*/  IMAD.MOV.U32 R13, RZ, RZ, R3 ;  /* 0x000000ffff0d7224 */ /* 0x000fce00078e0003 */
[----:B------:R-:W-:Y:S05]  /*1ea50*/  WARPSYNC.COLLECTIVE R15, `(.L_x_14817) ;  /* 0x000000000f087348 */ /* 0x000fea0003c00000 */
[----:B------:R0:W1:Y:S02]  /*1ea60*/  SHFL.UP P6, R14, R13, R12, R11 ;  /* 0x0400000c0d0e7389 */ /* 0x00006400000c000b */
[----:B01----:R-:W-:Y:S01]  /*1ea70*/  ENDCOLLECTIVE ;  /* 0x000000000000791b */ /* 0x003fe20003800000 */
.L_x_14817:
[----:B------:R-:W-:Y:S02]  /*1ea80*/  MOV R12, 0x10 ;  /* 0x00000010000c7802 */ /* 0x000fe40000000f00 */
[----:B------:R-:W-:-:S05]  /*1ea90*/  SEL R4, R14, RZ, P4 ;  /* 0x000000ff0e047207 */ /* 0x000fca0002000000 */
[----:B------:R-:W-:-:S04]  /*1eaa0*/  IMAD.IADD R4, R3, 0x1, R4 ;  /* 0x0000000103047824 */ /* 0x000fc800078e0204 */
[----:B------:R-:W-:-:S07]  /*1eab0*/  IMAD.MOV.U32 R13, RZ, RZ, R4 ;  /* 0x000000ffff0d7224 */ /* 0x000fce00078e0004 */
[----:B------:R-:W-:Y:S05]  /*1eac0*/  WARPSYNC.COLLECTIVE R15, `(.L_x_14818) ;  /* 0x000000000f087348 */ /* 0x000fea0003c00000 */
[----:B------:R0:W1:Y:S02]  /*1ead0*/  SHFL.UP P6, R14, R13, R12, R11 ;  /* 0x0400000c0d0e7389 */ /* 0x00006400000c000b */
[----:B01----:R-:W-:Y:S01]  /*1eae0*/  ENDCOLLECTIVE ;  /* 0x000000000000791b */ /* 0x003fe20003800000 */
.L_x_14818:
        /* <DEDUP_REMOVED lines=8> */
.L_x_14819:
[----:B------:R-:W-:Y:S05]  /*1eb70*/  BRA `(.L_x_14820) ;  /* 0xffffffb800f87947 */ /* 0x000fea000383ffff */
.L_x_14680:
[----:B------:R-:W-:Y:S01]  /*1eb80*/  BSSY B0, `(.L_x_14821) ;  /* 0x0000006000007945 */ /* 0x000fe20003800000 */
[----:B------:R-:W-:Y:S02]  /*1eb90*/  PLOP3.LUT P6, PT, P6, PT, PT, 0x8, 0x0 ;  /* 0x000000000000781c */ /* 0x000fe400037ce170 */
[----:B------:R-:W-:-:S11]  /*1eba0*/  MOV R15, 0xffffffff ;  /* 0xffffffff000f7802 */ /* 0x000fd60000000f00 */
[----:B01----:R-:W-:Y:S05]  /*1ebb0*/  WARPSYNC.COLLECTIVE R15, `(.L_x_14822) ;  /* 0x000000000f087348 */ /* 0x003fea0003c00000 */
[----:B------:R-:W-:Y:S01]  /*1ebc0*/  VOTE.ANY R14, PT, P6 ;  /* 0x00000000000e7806 */ /* 0x000fe200030e0100 */
[----:B01----:R-:W-:Y:S06]  /*1ebd0*/  ENDCOLLECTIVE ;  /* 0x000000000000791b */ /* 0x003fec0003800000 */
.L_x_14822:
[----:B------:R-:W-:Y:S05]  /*1ebe0*/  BSYNC B0 ;  /* 0x0000000000007941 */ /* 0x000fea0003800000 */
.L_x_14821:
[----:B------:R-:W-:Y:S01]  /*1ebf0*/  IMAD.MOV.U32 R3, RZ, RZ, R14 ;  /* 0x000000ffff037224 */ /* 0x000fe200078e000e */
[----:B------:R-:W-:Y:S01]  /*1ec00*/  MOV R15, 0xffffffff ;  /* 0xffffffff000f7802 */ /* 0x000fe20000000f00 */
[----:B------:R-:W-:Y:S02]  /*1ec10*/  IMAD.MOV.U32 R13, RZ, RZ, R25 ;  /* 0x000000ffff0d7224 */ /* 0x000fe400078e0019 */
[----:B------:R-:W0:Y:S01]  /*1ec20*/  POPC R7, R3 ;  /* 0x0000000300077309 */ /* 0x000e220000000000 */
[----:B------:R-:W-:Y:S02]  /*1ec30*/  IMAD.MOV.U32 R11, RZ, RZ, 0x1f ;  /* 0x0000001fff0b7424 */ /* 0x000fe400078e00ff */
[----:B0-----:R-:W-:Y:S02]  /*1ec40*/  IMAD.MOV.U32 R12, RZ, RZ, R7 ;  /* 0x000000ffff0c7224 */ /* 0x001fe400078e0007 */
[----:B------:R-:W-:-:S07]  /*1ec50*/  IMAD.IADD R27, R7, 0x1, R27 ;  /* 0x00000001071b7824 */ /* 0x000fce00078e021b */
[----:B------:R-:W-:Y:S05]  /*1ec60*/  WARPSYNC.COLLECTIVE R15, `(.L_x_14823) ;  /* 0x000000000f087348 */ /* 0x000fea0003c00000 */
[----:B------:R0:W1:Y:S02]  /*1ec70*/  SHFL.IDX P6, R14, R13, R12, R11 ;  /* 0x0000000c0d0e7389 */ /* 0x00006400000c000b */
[----:B01----:R-:W-:Y:S01]  /*1ec80*/  ENDCOLLECTIVE ;  /* 0x000000000000791b */ /* 0x003fe20003800000 */
.L_x_14823:
[----:B------:R-:W-:Y:S02]  /*1ec90*/  IMAD.MOV.U32 R13, RZ, RZ, R5 ;  /* 0x000000ffff0d7224 */ /* 0x000fe400078e0005 */
[----:B------:R-:W-:-:S07]  /*1eca0*/  IMAD.MOV.U32 R25, RZ, RZ, R14 ;  /* 0x000000ffff197224 */ /* 0x000fce00078e000e */
[----:B------:R-:W-:Y:S05]  /*1ecb0*/  WARPSYNC.COLLECTIVE R15, `(.L_x_14824) ;  /* 0x000000000f087348 */ /* 0x000fea0003c00000 */
[----:B------:R0:W1:Y:S02]  /*1ecc0*/  SHFL.IDX P6, R14, R13, R12, R11 ;  /* 0x0000000c0d0e7389 */ /* 0x00006400000c000b */
[----:B01----:R-:W-:Y:S01]  /*1ecd0*/  ENDCOLLECTIVE ;  /* 0x000000000000791b */ /* 0x003fe20003800000 */
.L_x_14824:
[----:B------:R-:W-:Y:S01]  /*1ece0*/  IMAD.MOV.U32 R5, RZ, RZ, R14 ;  /* 0x000000ffff057224 */ /* 0x000fe200078e000e */
[----:B------:R-:W-:Y:S06]  /*1ecf0*/  BRA `(.L_x_14825) ;  /* 0xffffffb800d87947 */ /* 0x000fec000383ffff */
.L_x_14682:
[----:B------:R-:W-:Y:S01]  /*1ed00*/  BSSY B0, `(.L_x_14826) ;  /* 0x0000007000007945 */ /* 0x000fe20003800000 */
[----:B------:R-:W-:Y:S01]  /*1ed10*/  MOV R13, R2 ;  /* 0x00000002000d7202 */ /* 0x000fe20000000f00 */
[----:B-1----:R-:W-:Y:S02]  /*1ed20*/  IMAD.MOV.U32 R11, RZ, RZ, 0x1f ;  /* 0x0000001fff0b7424 */ /* 0x002fe400078e00ff */
[----:B------:R-:W-:-:S07]  /*1ed30*/  IMAD.MOV.U32 R15, RZ, RZ, -0x1 ;  /* 0xffffffffff0f7424 */ /* 0x000fce00078e00ff */
[----:B0-234-:R-:W-:Y:S05]  /*1ed40*/  WARPSYNC.COLLECTIVE R15, `(.L_x_14827) ;  /* 0x000000000f087348 */ /* 0x01dfea0003c00000 */
[----:B------:R1:W0:Y:S02]  /*1ed50*/  SHFL.IDX P6, R14, R13, R12, R11 ;  /* 0x0000000c0d0e7389 */ /* 0x00022400000c000b */
[----:B01234-:R-:W-:Y:S01]  /*1ed60*/  ENDCOLLECTIVE ;  /* 0x000000000000791b */ /* 0x01ffe20003800000 */
.L_x_14827:
[----:B------:R-:W-:Y:S05]  /*1ed70*/  BSYNC B0 ;  /* 0x0000000000007941 */ /* 0x000fea0003800000 */
.L_x_14826:
[----:B------:R-:W-:Y:S01]  /*1ed80*/  IMAD.MOV.U32 R24, RZ, RZ, R14 ;  /* 0x000000ffff187224 */ /* 0x000fe200078e000e */
[----:B------:R-:W-:Y:S06]  /*1ed90*/  BRA `(.L_x_14681) ;  /* 0xffffffb800c87947 */ /* 0x000fec000383ffff */
.L_x_14688:
[----:B0-----:R0:W2:Y:S02]  /*1eda0*/  SYNCS.PHASECHK.TRANS64.TRYWAIT P0, [R9+URZ+0x16820], R0 ;  /* 0x01682000090075a7 */ /* 0x0010a4000800017f */
[----:B--2---:R-:W-:Y:S05]  /*1edb0*/  @!P0 NANOSLEEP.SYNCS 0x989680 ;  /* 0x009896800000895d */ /* 0x004fea0003900000 */
[----:B------:R-:W2:Y:S02]  /*1edc0*/  @!P0 SYNCS.PHASECHK.TRANS64 P0, [R9+URZ+0x16820], R0 ;  /* 0x01682000090085a7 */ /* 0x000ea4000800007f */
[----:B--2---:R-:W-:Y:S05]  /*1edd0*/  @!P0 BRA `(.L_x_14688) ;  /* 0xfffffffc00f08947 */ /* 0x004fea000383ffff */
[----:B------:R-:W-:Y:S05]  /*1ede0*/  BRA `(.L_x_14828) ;  /* 0xffffffc400207947 */ /* 0x000fea000383ffff */
.L_x_14689:
[----:B------:R-:W2:Y:S01]  /*1edf0*/  S2R R2, SR_TID.X ;  /* 0x0000000000027919 */ /* 0x000ea20000002100 */
[----:B------:R-:W-:Y:S01]  /*1ee00*/  BSSY B0, `(.L_x_14829) ;  /* 0x000000a000007945 */ /* 0x000fe20003800000 */
[----:B------:R-:W-:Y:S01]  /*1ee10*/  MOV R12, RZ ;  /* 0x000000ff000c7202 */ /* 0x000fe20000000f00 */
[----:B-1----:R-:W-:Y:S02]  /*1ee20*/  IMAD.MOV.U32 R11, RZ, RZ, 0x1f ;  /* 0x0000001fff0b7424 */ /* 0x002fe400078e00ff */
[----:B------:R-:W-:Y:S01]  /*1ee30*/  IMAD.MOV.U32 R15, RZ, RZ, -0x1 ;  /* 0xffffffffff0f7424 */ /* 0x000fe200078e00ff */
[----:B--2---:R-:W-:-:S04]  /*1ee40*/  SHF.R.U32.HI R2, RZ, 0x5, R2 ;  /* 0x00000005ff027819 */ /* 0x004fc80000011602 */
[----:B------:R-:W-:-:S05]  /*1ee50*/  LOP3.LUT R2, R2, 0x3, RZ, 0xc0, !PT ;  /* 0x0000000302027812 */ /* 0x000fca00078ec0ff */
[----:B------:R-:W-:-:S07]  /*1ee60*/  IMAD.MOV.U32 R13, RZ, RZ, R2 ;  /* 0x000000ffff0d7224 */ /* 0x000fce00078e0002 */
[----:B0--3--:R-:W-:Y:S05]  /*1ee70*/  WARPSYNC.COLLECTIVE R15, `(.L_x_14830) ;  /* 0x000000000f087348 */ /* 0x009fea0003c00000 */
[----:B------:R1:W2:Y:S02]  /*1ee80*/  SHFL.IDX P6, R14, R13, R12, R11 ;  /* 0x0000000c0d0e7389 */ /* 0x0002a400000c000b */
[----:B0123--:R-:W-:Y:S01]  /*1ee90*/  ENDCOLLECTIVE ;  /* 0x000000000000791b */ /* 0x00ffe20003800000 */
.L_x_14830:
[----:B------:R-:W-:Y:S05]  /*1eea0*/  BSYNC B0 ;  /* 0x0000000000007941 */ /* 0x000fea0003800000 */
.L_x_14829:
[----:B------:R-:W-:Y:S05]  /*1eeb0*/  BRA `(.L_x_14831) ;  /* 0xffffffc400087947 */ /* 0x000fea000383ffff */
.L_x_14690:
[----:B------:R-:W-:Y:S01]  /*1eec0*/  BSSY B0, `(.L_x_14832) ;  /* 0x0000006000007945 */ /* 0x000fe20003800000 */
[----:B------:R-:W-:-:S07]  /*1eed0*/  IMAD.MOV.U32 R15, RZ, RZ, -0x1 ;  /* 0xffffffffff0f7424 */ /* 0x000fce00078e00ff */
[----:B01-3--:R-:W-:Y:S05]  /*1eee0*/  WARPSYNC.COLLECTIVE R15, `(.L_x_14833) ;  /* 0x000000000f0c7348 */ /* 0x00bfea0003c00000 */
[----:B------:R-:W-:Y:S02]  /*1eef0*/  ELECT P6, UR62, PT ;  /* 0x00000000003e782f */ /* 0x000fe400038c0000 */
[----:B------:R-:W-:Y:S01]  /*1ef00*/  MOV R14, UR62 ;  /* 0x0000003e000e7c02 */ /* 0x000fe20008000f00 */
[----:B01-3--:R-:W-:Y:S10]  /*1ef10*/  ENDCOLLECTIVE ;  /* 0x000000000000791b */ /* 0x00bff40003800000 */
.L_x_14833:
[----:B------:R-:W-:Y:S05]  /*1ef20*/  BSYNC B0 ;  /* 0x0000000000007941 */ /* 0x000fea0003800000 */
.L_x_14832:
[----:B------:R-:W-:Y:S05]  /*1ef30*/  BRA `(.L_x_14834) ;  /* 0xffffffc000fc7947 */ /* 0x000fea000383ffff */
.L_x_14692:
[----:B0-----:R0:W2:Y:S02]  /*1ef40*/  SYNCS.PHASECHK.TRANS64.TRYWAIT P0, [R7+URZ], R2 ;  /* 0x00000002070075a7 */ /* 0x0010a4000800017f */
[----:B--2---:R-:W-:Y:S05]  /*1ef50*/  @!P0 NANOSLEEP.SYNCS 0x989680 ;  /* 0x009896800000895d */ /* 0x004fea0003900000 */
[----:B------:R-:W2:Y:S02]  /*1ef60*/  @!P0 SYNCS.PHASECHK.TRANS64 P0, [R7+URZ], R2 ;  /* 0x00000002070085a7 */ /* 0x000ea4000800007f */
[----:B--2---:R-:W-:Y:S05]  /*1ef70*/  @!P0 BRA `(.L_x_14692) ;  /* 0xfffffffc00f08947 */ /* 0x004fea000383ffff */
[----:B------:R-:W-:Y:S05]  /*1ef80*/  BRA `(.L_x_14835) ;  /* 0xffffffc400307947 */ /* 0x000fea000383ffff */
.L_x_14693:
[----:B--2---:R2:W4:Y:S02]  /*1ef90*/  SYNCS.PHASECHK.TRANS64.TRYWAIT P0, [R3+URZ], R0 ;  /* 0x00000000030075a7 */ /* 0x004524000800017f */
[----:B----4-:R-:W-:Y:S05]  /*1efa0*/  @!P0 NANOSLEEP.SYNCS 0x989680 ;  /* 0x009896800000895d */ /* 0x010fea0003900000 */
[----:B------:R-:W4:Y:S02]  /*1efb0*/  @!P0 SYNCS.PHASECHK.TRANS64 P0, [R3+URZ], R0 ;  /* 0x00000000030085a7 */ /* 0x000f24000800007f */
[----:B----4-:R-:W-:Y:S05]  /*1efc0*/  @!P0 BRA `(.L_x_14693) ;  /* 0xfffffffc00f08947 */ /* 0x010fea000383ffff */
[----:B------:R-:W-:Y:S05]  /*1efd0*/  BRA `(.L_x_14836) ;  /* 0xffffffc400247947 */ /* 0x000fea000383ffff */
.L_x_14695:
[----:B--2---:R2:W4:Y:S02]  /*1efe0*/  SYNCS.PHASECHK.TRANS64.TRYWAIT P0, [R5+URZ], R2 ;  /* 0x00000002050075a7 */ /* 0x004524000800017f */
[----:B----4-:R-:W-:Y:S05]  /*1eff0*/  @!P0 NANOSLEEP.SYNCS 0x989680 ;  /* 0x009896800000895d */ /* 0x010fea0003900000 */
[----:B------:R-:W4:Y:S02]  /*1f000*/  @!P0 SYNCS.PHASECHK.TRANS64 P0, [R5+URZ], R2 ;  /* 0x00000002050085a7 */ /* 0x000f24000800007f */
[----:B----4-:R-:W-:Y:S05]  /*1f010*/  @!P0 BRA `(.L_x_14695) ;  /* 0xfffffffc00f08947 */ /* 0x010fea000383ffff */
[----:B------:R-:W-:Y:S05]  /*1f020*/  BRA `(.L_x_14837) ;  /* 0xffffffc400287947 */ /* 0x000fea000383ffff */
.L_x_14838:
        /* <DEDUP_REMOVED lines=13> */
.L_x_14883:


//--------------------- .nv.global.init           --------------------------
	.section	.nv.global.init,"aw",@progbits
.nv.global.init:
	.type		$str$20,@object
	.size		$str$20,($str$21 - $str$20)
$str$20:
        /*0000*/ 	.byte	0x28, 0x61, 0x64, 0x64, 0x72, 0x65, 0x73, 0x73, 0x20, 0x26, 0x20, 0x6d, 0x61, 0x73, 0x6b, 0x29
        /*0010*/ 	.byte	0x20, 0x3d, 0x3d, 0x20, 0x30, 0x00
	.type		$str$21,@object
	.size		$str$21,(__unnamed_43 - $str$21)
$str$21:
        /*0016*/ 	.byte	0x2f, 0x74, 0x6d, 0x70, 0x2f, 0x6f, 0x73, 0x73, 0x5f, 0x6b, 0x65, 0x72, 0x6e, 0x65, 0x6c, 0x73
        /*0026*/ 	.byte	0x5f, 0x73, 0x72, 0x63, 0x2f, 0x66, 0x6c, 0x61, 0x73, 0x68, 0x5f, 0x61, 0x74, 0x74, 0x65, 0x6e
        /*0036*/ 	.byte	0x74, 0x69, 0x6f, 0x6e, 0x2f, 0x63, 0x73, 0x72, 0x63, 0x2f, 0x63, 0x75, 0x74, 0x6c, 0x61, 0x73
        /*0046*/ 	.byte	0x73, 0x2f, 0x69, 0x6e, 0x63, 0x6c, 0x75, 0x64, 0x65, 0x2f, 0x63, 0x75, 0x74, 0x65, 0x2f, 0x70
        /*0056*/ 	.byte	0x6f, 0x69, 0x6e, 0x74, 0x65, 0x72, 0x5f, 0x66, 0x6c, 0x61, 0x67, 0x67, 0x65, 0x64, 0x2e, 0x68
        /*0066*/ 	.byte	0x70, 0x70, 0x00
	.type		__unnamed_43,@object
	.size		__unnamed_43,(__unnamed_4 - __unnamed_43)
__unnamed_43:
        /* <DEDUP_REMOVED lines=23> */
        /*01d9*/ 	.byte	0x3a, 0x43, 0x3c, 0x30, 0x3e, 0x3e, 0x3e, 0x3e, 0x3e, 0x20, 0x26, 0x5d, 0x00
	.type		__unnamed_4,@object
	.size		__unnamed_4,(__unnamed_13 - __unnamed_4)
__unnamed_4:
        /* <DEDUP_REMOVED lines=24> */
	.type		__unnamed_13,@object
	.size		__unnamed_13,(__unnamed_29 - __unnamed_13)
__unnamed_13:
        /* <DEDUP_REMOVED lines=24> */
	.type		__unnamed_29,@object
	.size		__unnamed_29,(__unnamed_21 - __unnamed_29)
__unnamed_29:
        /* <DEDUP_REMOVED lines=24> */
	.type		__unnamed_21,@object
	.size		__unnamed_21,(__unnamed_39 - __unnamed_21)
__unnamed_21:
        /* <DEDUP_REMOVED lines=24> */
	.type		__unnamed_39,@object
	.size		__unnamed_39,(__unnamed_34 - __unnamed_39)
__unnamed_39:
        /* <DEDUP_REMOVED lines=24> */
	.type		__unnamed_34,@object
	.size		__unnamed_34,(__unnamed_38 - __unnamed_34)
__unnamed_34:
        /* <DEDUP_REMOVED lines=24> */
	.type		__unnamed_38,@object
	.size		__unnamed_38,(__unnamed_14 - __unnamed_38)
__unnamed_38:
        /* <DEDUP_REMOVED lines=24> */
	.type		__unnamed_14,@object
	.size		__unnamed_14,(__unnamed_30 - __unnamed_14)
__unnamed_14:
        /* <DEDUP_REMOVED lines=24> */
	.type		__unnamed_30,@object
	.size		__unnamed_30,(__unnamed_9 - __unnamed_30)
__unnamed_30:
        /* <DEDUP_REMOVED lines=24> */
	.type		__unnamed_9,@object
	.size		__unnamed_9,(__unnamed_25 - __unnamed_9)
__unnamed_9:
        /* <DEDUP_REMOVED lines=24> */
        /*10e3*/ 	.byte	0x00
	.type		__unnamed_25,@object
	.size		__unnamed_25,(__unnamed_5 - __unnamed_25)
__unnamed_25:
        /* <DEDUP_REMOVED lines=25> */
	.type		__unnamed_5,@object
	.size		__unnamed_5,(__unnamed_3 - __unnamed_5)
__unnamed_5:
        /* <DEDUP_REMOVED lines=25> */
	.type		__unnamed_3,@object
	.size		__unnamed_3,(__unnamed_2 - __unnamed_3)
__unnamed_3:
        /* <DEDUP_REMOVED lines=28> */
        /*15a6*/ 	.byte	0x32, 0x3e, 0x3e, 0x3e, 0x3e, 0x3e, 0x5d, 0x00
	.type		__unnamed_2,@object
	.size		__unnamed_2,(__unnamed_7 - __unnamed_2)
__unnamed_2:
        /* <DEDUP_REMOVED lines=29> */
	.type		__unnamed_7,@object
	.size		__unnamed_7,(__unnamed_8 - __unnamed_7)
__unnamed_7:
        /* <DEDUP_REMOVED lines=28> */
        /*1936*/ 	.byte	0x38, 0x38, 0x3e, 0x3e, 0x3e, 0x3e, 0x3e, 0x5d, 0x00
	.type		__unnamed_8,@object
	.size		__unnamed_8,(__unnamed_1 - __unnamed_8)
__unnamed_8:
        /* <DEDUP_REMOVED lines=29> */
	.type		__unnamed_1,@object
	.size		__unnamed_1,(__unnamed_41 - __unnamed_1)
__unnamed_1:
        /* <DEDUP_REMOVED lines=28> */
        /*1cc8*/ 	.byte	0x32, 0x3e, 0x3e, 0x3e, 0x3e, 0x3e, 0x20, 0x26, 0x5d, 0x00
	.type		__unnamed_41,@object
	.size		__unnamed_41,(__unnamed_42 - __unnamed_41)
__unnamed_41:
        /* <DEDUP_REMOVED lines=28> */
        /*1e92*/ 	.byte	0x36, 0x33, 0x38, 0x34, 0x3e, 0x3e, 0x3e, 0x3e, 0x3e, 0x5d, 0x00
	.type		__unnamed_42,@object
	.size		__unnamed_42,(__unnamed_6 - __unnamed_42)
__unnamed_42:
        /* <DEDUP_REMOVED lines=29> */
	.type		__unnamed_6,@object
	.size		__unnamed_6,(__unnamed_33 - __unnamed_6)
__unnamed_6:
        /* <DEDUP_REMOVED lines=29> */
	.type		__unnamed_33,@object
	.size		__unnamed_33,(__unnamed_17 - __unnamed_33)
__unnamed_33:
        /* <DEDUP_REMOVED lines=29> */
	.type		__unnamed_17,@object
	.size		__unnamed_17,(__unnamed_37 - __unnamed_17)
__unnamed_17:
        /* <DEDUP_REMOVED lines=29> */
	.type		__unnamed_37,@object
	.size		__unnamed_37,(__unnamed_11 - __unnamed_37)
__unnamed_37:
        /* <DEDUP_REMOVED lines=29> */
	.type		__unnamed_11,@object
	.size		__unnamed_11,(__unnamed_27 - __unnamed_11)
__unnamed_11:
        /* <DEDUP_REMOVED lines=29> */
	.type		__unnamed_27,@object
	.size		__unnamed_27,(__unnamed_19 - __unnamed_27)
__unnamed_27:
        /* <DEDUP_REMOVED lines=29> */
	.type		__unnamed_19,@object
	.size		__unnamed_19,(__unnamed_12 - __unnamed_19)
__unnamed_19:
        /* <DEDUP_REMOVED lines=29> */
	.type		__unnamed_12,@object
	.size		__unnamed_12,(__unnamed_28 - __unnamed_12)
__unnamed_12:
        /* <DEDUP_REMOVED lines=29> */
	.type		__unnamed_28,@object
	.size		__unnamed_28,(__unnamed_36 - __unnamed_28)
__unnamed_28:
        /* <DEDUP_REMOVED lines=29> */
	.type		__unnamed_36,@object
	.size		__unnamed_36,(__unnamed_20 - __unnamed_36)
__unnamed_36:
        /* <DEDUP_REMOVED lines=29> */
	.type		__unnamed_20,@object
	.size		__unnamed_20,(__unnamed_16 - __unnamed_20)
__unnamed_20:
        /* <DEDUP_REMOVED lines=29> */
	.type		__unnamed_16,@object
	.size		__unnamed_16,(__unnamed_32 - __unnamed_16)
__unnamed_16:
        /* <DEDUP_REMOVED lines=29> */
	.type		__unnamed_32,@object
	.size		__unnamed_32,(__unnamed_23 - __unnamed_32)
__unnamed_32:
        /* <DEDUP_REMOVED lines=29> */
	.type		__unnamed_23,@object
	.size		__unnamed_23,(__unnamed_40 - __unnamed_23)
__unnamed_23:
        /* <DEDUP_REMOVED lines=29> */
	.type		__unnamed_40,@object
	.size		__unnamed_40,(__unnamed_24 - __unnamed_40)
__unnamed_40:
        /* <DEDUP_REMOVED lines=29> */
	.type		__unnamed_24,@object
	.size		__unnamed_24,(__unnamed_35 - __unnamed_24)
__unnamed_24:
        /* <DEDUP_REMOVED lines=29> */
	.type		__unnamed_35,@object
	.size		__unnamed_35,(__unnamed_15 - __unnamed_35)
__unnamed_35:
        /* <DEDUP_REMOVED lines=28> */
        /*3eea*/ 	.byte	0x32, 0x30, 0x34, 0x38, 0x30, 0x3e, 0x3e, 0x3e, 0x3e, 0x3e, 0x20, 0x26, 0x5d, 0x00
	.type		__unnamed_15,@object
	.size		__unnamed_15,(__unnamed_31 - __unnamed_15)
__unnamed_15:
        /* <DEDUP_REMOVED lines=29> */
	.type		__unnamed_31,@object
	.size		__unnamed_31,(__unnamed_10 - __unnamed_31)
__unnamed_31:
        /* <DEDUP_REMOVED lines=29> */
	.type		__unnamed_10,@object
	.size		__unnamed_10,(__unnamed_26 - __unnamed_10)
__unnamed_10:
        /* <DEDUP_REMOVED lines=29> */
	.type		__unnamed_26,@object
	.size		__unnamed_26,(__unnamed_18 - __unnamed_26)
__unnamed_26:
        /* <DEDUP_REMOVED lines=29> */
	.type		__unnamed_18,@object
	.size		__unnamed_18,(__unnamed_22 - __unnamed_18)
__unnamed_18:
        /* <DEDUP_REMOVED lines=29> */
	.type		__unnamed_22,@object
	.size		__unnamed_22,(.L_21 - __unnamed_22)
__unnamed_22:
        /* <DEDUP_REMOVED lines=28> */
        /*49be*/ 	.byte	0x3c, 0x32, 0x32, 0x35, 0x32, 0x38, 0x3e, 0x3e, 0x3e, 0x3e, 0x3e, 0x20, 0x26, 0x5d, 0x00
.L_21:


//--------------------- .nv.shared._ZN7cutlass13device_kernelIN5flash11enable_sm90INS1_16FlashAttnFwdSm90INS1_25CollectiveMainloopFwdSm90ILi2EN4cute5tupleIJNS5_1CILi1EEES8_S8_EEENS6_IJNS7_ILi128EEENS7_ILi80EEENS7_ILi256EEEEEELi256ENS_6half_tEfNS_4arch4Sm90ELb0ELb0ELb1ELb0ELb0ELb0ELb0ELb1ELb1ELb1ELb1ELb0EEENS1_21CollectiveEpilogueFwdINS6_IJSA_SC_SB_EEES9_SE_SG_Li256ELb0ELb1ELb1ELb0EEENS1_19SingleTileSchedulerILb0ELb1ELb1ELi128EEEEEEEEEvNT_6ParamsE --------------------------
	.section	.nv.shared._ZN7cutlass13device_kernelIN5flash11enable_sm90INS1_16FlashAttnFwdSm90INS1_25CollectiveMainloopFwdSm90ILi2EN4cute5tupleIJNS5_1CILi1EEES8_S8_EEENS6_IJNS7_ILi128EEENS7_ILi80EEENS7_ILi256EEEEEELi256ENS_6half_tEfNS_4arch4Sm90ELb0ELb0ELb1ELb0ELb0ELb0ELb0ELb1ELb1ELb1ELb1ELb0EEENS1_21CollectiveEpilogueFwdINS6_IJSA_SC_SB_EEES9_SE_SG_Li256ELb0ELb1ELb1ELb0EEENS1_19SingleTileSchedulerILb0ELb1ELb1ELi128EEEEEEEEEvNT_6ParamsE,"aw",@nobits
	.sectionflags	@""
	.align	16
	.zero		1024


//--------------------- .nv.shared.reserved.0     --------------------------
	.section	.nv.shared.reserved.0,"aw",@nobits
	.weak		__nv_reservedSMEM_offset_0_alias
	.size		__nv_reservedSMEM_offset_0_alias, 0, 0
	.other		__nv_reservedSMEM_offset_0_alias,@"STO_CUDA_RESERVED_SHARED STV_DEFAULT"
__nv_reservedSMEM_offset_0_alias:
	.zero		0


//--------------------- .nv.global                --------------------------
	.section	.nv.global,"aw",@nobits
.nv.global:
	.type		_ZN80_INTERNAL_c2746a16_44_flash_fwd_hdimall_fp16_split_softcap_sm90_cu_9949e2e8_61134cute1_E,@object
	.size		_ZN80_INTERNAL_c2746a16_44_flash_fwd_hdimall_fp16_split_softcap_sm90_cu_9949e2e8_61134cute1_E,(_ZN80_INTERNAL_c2746a16_44_flash_fwd_hdimall_fp16_split_softcap_sm90_cu_9949e2e8_61134cuda3std3__45__cpo6cbeginE - _ZN80_INTERNAL_c2746a16_44_flash_fwd_hdimall_fp16_split_softcap_sm90_cu_9949e2e8_61134cute1_E)
_ZN80_INTERNAL_c2746a16_44_flash_fwd_hdimall_fp16_split_softcap_sm90_cu_9949e2e8_61134cute1_E:
	.zero		1
	.type		_ZN80_INTERNAL_c2746a16_44_flash_fwd_hdimall_fp16_split_softcap_sm90_cu_9949e2e8_61134cuda3std3__45__cpo6cbeginE,@object
	.size		_ZN80_INTERNAL_c2746a16_44_flash_fwd_hdimall_fp16_split_softcap_sm90_cu_9949e2e8_61134cuda3std3__45__cpo6cbeginE,(_ZN80_INTERNAL_c2746a16_44_flash_fwd_hdimall_fp16_split_softcap_sm90_cu_9949e2e8_61134cuda3std3__48in_placeE - _ZN80_INTERNAL_c2746a16_44_flash_fwd_hdimall_fp16_split_softcap_sm90_cu_9949e2e8_61134cuda3std3__45__cpo6cbeginE)
_ZN80_INTERNAL_c2746a16_44_flash_fwd_hdimall_fp16_split_softcap_sm90_cu_9949e2e8_61134cuda3std3__45__cpo6cbeginE:
	.zero		1
	.type		_ZN80_INTERNAL_c2746a16_44_flash_fwd_hdimall_fp16_split_softcap_sm90_cu_9949e2e8_61134cuda3std3__48in_placeE,@object
	.size		_ZN80_INTERNAL_c2746a16_44_flash_fwd_hdimall_fp16_split_softcap_sm90_cu_9949e2e8_61134cuda3std3__48in_placeE,(_ZN80_INTERNAL_c2746a16_44_flash_fwd_hdimall_fp16_split_softcap_sm90_cu_9949e2e8_61134cuda3std6ranges3__45__cpo9iter_moveE - _ZN80_INTERNAL_c2746a16_44_flash_fwd_hdimall_fp16_split_softcap_sm90_cu_9949e2e8_61134cuda3std3__48in_placeE)
_ZN80_INTERNAL_c2746a16_44_flash_fwd_hdimall_fp16_split_softcap_sm90_cu_9949e2e8_61134cuda3std3__48in_placeE:
	.zero		1
	.type		_ZN80_INTERNAL_c2746a16_44_flash_fwd_hdimall_fp16_split_softcap_sm90_cu_9949e2e8_61134cuda3std6ranges3__45__cpo9iter_moveE,@object
	.size		_ZN80_INTERNAL_c2746a16_44_flash_fwd_hdimall_fp16_split_softcap_sm90_cu_9949e2e8_61134cuda3std6ranges3__45__cpo9iter_moveE,(_ZN80_INTERNAL_c2746a16_44_flash_fwd_hdimall_fp16_split_softcap_sm90_cu_9949e2e8_61134cuda3std3__45__cpo5beginE - _ZN80_INTERNAL_c2746a16_44_flash_fwd_hdimall_fp16_split_softcap_sm90_cu_9949e2e8_61134cuda3std6ranges3__45__cpo9iter_moveE)
_ZN80_INTERNAL_c2746a16_44_flash_fwd_hdimall_fp16_split_softcap_sm90_cu_9949e2e8_61134cuda3std6ranges3__45__cpo9iter_moveE:
	.zero		1
	.type		_ZN80_INTERNAL_c2746a16_44_flash_fwd_hdimall_fp16_split_softcap_sm90_cu_9949e2e8_61134cuda3std3__45__cpo5beginE,@object
	.size		_ZN80_INTERNAL_c2746a16_44_flash_fwd_hdimall_fp16_split_softcap_sm90_cu_9949e2e8_61134cuda3std3__45__cpo5beginE,(_ZN80_INTERNAL_c2746a16_44_flash_fwd_hdimall_fp16_split_softcap_sm90_cu_9949e2e8_61134cuda3std3__482_GLOBAL__N__c2746a16_44_flash_fwd_hdimall_fp16_split_softcap_sm90_cu_9949e2e8_61136ignoreE - _ZN80_INTERNAL_c2746a16_44_flash_fwd_hdimall_fp16_split_softcap_sm90_cu_9949e2e8_61134cuda3std3__45__cpo5beginE)
_ZN80_INTERNAL_c2746a16_44_flash_fwd_hdimall_fp16_split_softcap_sm90_cu_9949e2e8_61134cuda3std3__45__cpo5beginE:
	.zero		1
	.type		_ZN80_INTERNAL_c2746a16_44_flash_fwd_hdimall_fp16_split_softcap_sm90_cu_9949e2e8_61134cuda3std3__482_GLOBAL__N__c2746a16_44_flash_fwd_hdimall_fp16_split_softcap_sm90_cu_9949e2e8_61136ignoreE,@object
	.size		_ZN80_INTERNAL_c2746a16_44_flash_fwd_hdimall_fp16_split_softcap_sm90_cu_9949e2e8_61134cuda3std3__482_GLOBAL__N__c2746a16_44_flash_fwd_hdimall_fp16_split_softcap_sm90_cu_9949e2e8_61136ignoreE,(_ZN80_INTERNAL_c2746a16_44_flash_fwd_hdimall_fp16_split_softcap_sm90_cu_9949e2e8_61134cute7productE - _ZN80_INTERNAL_c2746a16_44_flash_fwd_hdimall_fp16_split_softcap_sm90_cu_9949e2e8_61134cuda3std3__482_GLOBAL__N__c2746a16_44_flash_fwd_hdimall_fp16_split_softcap_sm90_cu_9949e2e8_61136ignoreE)
_ZN80_INTERNAL_c2746a16_44_flash_fwd_hdimall_fp16_split_softcap_sm90_cu_9949e2e8_61134cuda3std3__482_GLOBAL__N__c2746a16_44_flash_fwd_hdimall_fp16_split_softcap_sm90_cu_9949e2e8_61136ignoreE:
	.zero		1
	.type		_ZN80_INTERNAL_c2746a16_44_flash_fwd_hdimall_fp16_split_softcap_sm90_cu_9949e2e8_61134cute7productE,@object
	.size		_ZN80_INTERNAL_c2746a16_44_flash_fwd_hdimall_fp16_split_softcap_sm90_cu_9949e2e8_61134cute7productE,(_ZN80_INTERNAL_c2746a16_44_flash_fwd_hdimall_fp16_split_softcap_sm90_cu_9949e2e8_61134cuda3std3__45__cpo3endE - _ZN80_INTERNAL_c2746a16_44_flash_fwd_hdimall_fp16_split_softcap_sm90_cu_9949e2e8_61134cute7productE)
_ZN80_INTERNAL_c2746a16_44_flash_fwd_hdimall_fp16_split_softcap_sm90_cu_9949e2e8_61134cute7productE:
	.zero		1
	.type		_ZN80_INTERNAL_c2746a16_44_flash_fwd_hdimall_fp16_split_softcap_sm90_cu_9949e2e8_61134cuda3std3__45__cpo3endE,@object
	.size		_ZN80_INTERNAL_c2746a16_44_flash_fwd_hdimall_fp16_split_softcap_sm90_cu_9949e2e8_61134cuda3std3__45__cpo3endE,(_ZN80_INTERNAL_c2746a16_44_flash_fwd_hdimall_fp16_split_softcap_sm90_cu_9949e2e8_61134cuda3std3__419piecewise_constructE - _ZN80_INTERNAL_c2746a16_44_flash_fwd_hdimall_fp16_split_softcap_sm90_cu_9949e2e8_61134cuda3std3__45__cpo3endE)
_ZN80_INTERNAL_c2746a16_44_flash_fwd_hdimall_fp16_split_softcap_sm90_cu_9949e2e8_61134cuda3std3__45__cpo3endE:
	.zero		1
	.type		_ZN80_INTERNAL_c2746a16_44_flash_fwd_hdimall_fp16_split_softcap_sm90_cu_9949e2e8_61134cuda3std3__419piecewise_constructE,@object
	.size		_ZN80_INTERNAL_c2746a16_44_flash_fwd_hdimall_fp16_split_softcap_sm90_cu_9949e2e8_61134cuda3std3__419piecewise_constructE,(_ZN80_INTERNAL_c2746a16_44_flash_fwd_hdimall_fp16_split_softcap_sm90_cu_9949e2e8_61134cuda3std3__45__cpo4cendE - _ZN80_INTERNAL_c2746a16_44_flash_fwd_hdimall_fp16_split_softcap_sm90_cu_9949e2e8_61134cuda3std3__419piecewise_constructE)
_ZN80_INTERNAL_c2746a16_44_flash_fwd_hdimall_fp16_split_softcap_sm90_cu_9949e2e8_61134cuda3std3__419piecewise_constructE:
	.zero		1
	.type		_ZN80_INTERNAL_c2746a16_44_flash_fwd_hdimall_fp16_split_softcap_sm90_cu_9949e2e8_61134cuda3std3__45__cpo4cendE,@object
	.size		_ZN80_INTERNAL_c2746a16_44_flash_fwd_hdimall_fp16_split_softcap_sm90_cu_9949e2e8_61134cuda3std3__45__cpo4cendE,(_ZN80_INTERNAL_c2746a16_44_flash_fwd_hdimall_fp16_split_softcap_sm90_cu_9949e2e8_61134cuda3std6ranges3__45__cpo4swapE - _ZN80_INTERNAL_c2746a16_44_flash_fwd_hdimall_fp16_split_softcap_sm90_cu_9949e2e8_61134cuda3std3__45__cpo4cendE)
_ZN80_INTERNAL_c2746a16_44_flash_fwd_hdimall_fp16_split_softcap_sm90_cu_9949e2e8_61134cuda3std3__45__cpo4cendE:
	.zero		1
	.type		_ZN80_INTERNAL_c2746a16_44_flash_fwd_hdimall_fp16_split_softcap_sm90_cu_9949e2e8_61134cuda3std6ranges3__45__cpo4swapE,@object
	.size		_ZN80_INTERNAL_c2746a16_44_flash_fwd_hdimall_fp16_split_softcap_sm90_cu_9949e2e8_61134cuda3std6ranges3__45__cpo4swapE,(.L_50 - _ZN80_INTERNAL_c2746a16_44_flash_fwd_hdimall_fp16_split_softcap_sm90_cu_9949e2e8_61134cuda3std6ranges3__45__cpo4swapE)
_ZN80_INTERNAL_c2746a16_44_flash_fwd_hdimall_fp16_split_softcap_sm90_cu_9949e2e8_61134cuda3std6ranges3__45__cpo4swapE:
	.zero		1
.L_50:


//--------------------- .nv.shared._ZN7cutlass13device_kernelIN5flash11enable_sm90INS1_16FlashAttnFwdSm90INS1_25CollectiveMainloopFwdSm90ILi2EN4cute5tupleIJNS5_1CILi1EEES8_S8_EEENS6_IJNS7_ILi128EEENS7_ILi80EEENS7_ILi256EEEEEELi256ENS_6half_tEfNS_4arch4Sm90ELb0ELb0ELb1ELb1ELb0ELb0ELb0ELb1ELb1ELb1ELb1ELb0EEENS1_21CollectiveEpilogueFwdINS6_IJSA_SC_SB_EEES9_SE_SG_Li256ELb1ELb1ELb1ELb0EEENS1_36VarlenDynamicPersistentTileSchedulerILi128ELi80ELi256ELi128ELb1ELb1ELb1ELb0ELb1ELb1EEEEEEEEEvNT_6ParamsE --------------------------
	.section	.nv.shared._ZN7cutlass13device_kernelIN5flash11enable_sm90INS1_16FlashAttnFwdSm90INS1_25CollectiveMainloopFwdSm90ILi2EN4cute5tupleIJNS5_1CILi1EEES8_S8_EEENS6_IJNS7_ILi128EEENS7_ILi80EEENS7_ILi256EEEEEELi256ENS_6half_tEfNS_4arch4Sm90ELb0ELb0ELb1ELb1ELb0ELb0ELb0ELb1ELb1ELb1ELb1ELb0EEENS1_21CollectiveEpilogueFwdINS6_IJSA_SC_SB_EEES9_SE_SG_Li256ELb1ELb1ELb1ELb0EEENS1_36VarlenDynamicPersistentTileSchedulerILi128ELi80ELi256ELi128ELb1ELb1ELb1ELb0ELb1ELb1EEEEEEEEEvNT_6ParamsE,"aw",@nobits
	.sectionflags	@""
	.align	16
	.zero		1024


//--------------------- .nv.shared._ZN7cutlass13device_kernelIN5flash11enable_sm90INS1_16FlashAttnFwdSm90INS1_25CollectiveMainloopFwdSm90ILi2EN4cute5tupleIJNS5_1CILi1EEES8_S8_EEENS6_IJNS7_ILi128EEENS7_ILi80EEENS7_ILi256EEEEEELi256ENS_6half_tEfNS_4arch4Sm90ELb0ELb0ELb1ELb1ELb0ELb1ELb0ELb1ELb1ELb1ELb1ELb0EEENS1_21CollectiveEpilogueFwdINS6_IJSA_SC_SB_EEES9_SE_SG_Li256ELb1ELb1ELb1ELb0EEENS1_36VarlenDynamicPersistentTileSchedulerILi128ELi80ELi256ELi128ELb1ELb1ELb1ELb0ELb1ELb1EEEEEEEEEvNT_6ParamsE --------------------------
	.section	.nv.shared._ZN7cutlass13device_kernelIN5flash11enable_sm90INS1_16FlashAttnFwdSm90INS1_25CollectiveMainloopFwdSm90ILi2EN4cute5tupleIJNS5_1CILi1EEES8_S8_EEENS6_IJNS7_ILi128EEENS7_ILi80EEENS7_ILi256EEEEEELi256ENS_6half_tEfNS_4arch4Sm90ELb0ELb0ELb1ELb1ELb0ELb1ELb0ELb1ELb1ELb1ELb1ELb0EEENS1_21CollectiveEpilogueFwdINS6_IJSA_SC_SB_EEES9_SE_SG_Li256ELb1ELb1ELb1ELb0EEENS1_36VarlenDynamicPersistentTileSchedulerILi128ELi80ELi256ELi128ELb1ELb1ELb1ELb0ELb1ELb1EEEEEEEEEvNT_6ParamsE,"aw",@nobits
	.sectionflags	@""
	.align	16
	.zero		1024


//--------------------- .nv.shared._ZN7cutlass13device_kernelIN5flash11enable_sm90INS1_16FlashAttnFwdSm90INS1_25CollectiveMainloopFwdSm90ILi2EN4cute5tupleIJNS5_1CILi1EEES8_S8_EEENS6_IJNS7_ILi128EEENS7_ILi64EEENS7_ILi256EEEEEELi256ENS_6half_tEfNS_4arch4Sm90ELb0ELb1ELb1ELb0ELb0ELb0ELb0ELb1ELb1ELb1ELb1ELb0EEENS1_21CollectiveEpilogueFwdINS6_IJSA_SC_SB_EEES9_SE_SG_Li256ELb0ELb1ELb1ELb0EEENS1_19SingleTileSchedulerILb0ELb1ELb1ELi128EEEEEEEEEvNT_6ParamsE --------------------------
	.section	.nv.shared._ZN7cutlass13device_kernelIN5flash11enable_sm90INS1_16FlashAttnFwdSm90INS1_25CollectiveMainloopFwdSm90ILi2EN4cute5tupleIJNS5_1CILi1EEES8_S8_EEENS6_IJNS7_ILi128EEENS7_ILi64EEENS7_ILi256EEEEEELi256ENS_6half_tEfNS_4arch4Sm90ELb0ELb1ELb1ELb0ELb0ELb0ELb0ELb1ELb1ELb1ELb1ELb0EEENS1_21CollectiveEpilogueFwdINS6_IJSA_SC_SB_EEES9_SE_SG_Li256ELb0ELb1ELb1ELb0EEENS1_19SingleTileSchedulerILb0ELb1ELb1ELi128EEEEEEEEEvNT_6ParamsE,"aw",@nobits
	.sectionflags	@""
	.align	16
	.zero		1024


//--------------------- .nv.shared._ZN7cutlass13device_kernelIN5flash11enable_sm90INS1_16FlashAttnFwdSm90INS1_25CollectiveMainloopFwdSm90ILi2EN4cute5tupleIJNS5_1CILi1EEES8_S8_EEENS6_IJNS7_ILi128EEENS7_ILi64EEENS7_ILi256EEEEEELi256ENS_6half_tEfNS_4arch4Sm90ELb0ELb1ELb1ELb1ELb0ELb0ELb0ELb1ELb1ELb1ELb1ELb0EEENS1_21CollectiveEpilogueFwdINS6_IJSA_SC_SB_EEES9_SE_SG_Li256ELb1ELb1ELb1ELb0EEENS1_36VarlenDynamicPersistentTileSchedulerILi128ELi64ELi256ELi128ELb1ELb1ELb1ELb1ELb0ELb1EEEEEEEEEvNT_6ParamsE --------------------------
	.section	.nv.shared._ZN7cutlass13device_kernelIN5flash11enable_sm90INS1_16FlashAttnFwdSm90INS1_25CollectiveMainloopFwdSm90ILi2EN4cute5tupleIJNS5_1CILi1EEES8_S8_EEENS6_IJNS7_ILi128EEENS7_ILi64EEENS7_ILi256EEEEEELi256ENS_6half_tEfNS_4arch4Sm90ELb0ELb1ELb1ELb1ELb0ELb0ELb0ELb1ELb1ELb1ELb1ELb0EEENS1_21CollectiveEpilogueFwdINS6_IJSA_SC_SB_EEES9_SE_SG_Li256ELb1ELb1ELb1ELb0EEENS1_36VarlenDynamicPersistentTileSchedulerILi128ELi64ELi256ELi128ELb1ELb1ELb1ELb1ELb0ELb1EEEEEEEEEvNT_6ParamsE,"aw",@nobits
	.sectionflags	@""
	.align	16
	.zero		1024


//--------------------- .nv.shared._ZN7cutlass13device_kernelIN5flash11enable_sm90INS1_16FlashAttnFwdSm90INS1_25CollectiveMainloopFwdSm90ILi2EN4cute5tupleIJNS5_1CILi1EEES8_S8_EEENS6_IJNS7_ILi128EEENS7_ILi64EEENS7_ILi256EEEEEELi256ENS_6half_tEfNS_4arch4Sm90ELb0ELb1ELb1ELb1ELb0ELb1ELb0ELb1ELb1ELb1ELb1ELb0EEENS1_21CollectiveEpilogueFwdINS6_IJSA_SC_SB_EEES9_SE_SG_Li256ELb1ELb1ELb1ELb0EEENS1_36VarlenDynamicPersistentTileSchedulerILi128ELi64ELi256ELi128ELb1ELb1ELb1ELb1ELb0ELb1EEEEEEEEEvNT_6ParamsE --------------------------
	.section	.nv.shared._ZN7cutlass13device_kernelIN5flash11enable_sm90INS1_16FlashAttnFwdSm90INS1_25CollectiveMainloopFwdSm90ILi2EN4cute5tupleIJNS5_1CILi1EEES8_S8_EEENS6_IJNS7_ILi128EEENS7_ILi64EEENS7_ILi256EEEEEELi256ENS_6half_tEfNS_4arch4Sm90ELb0ELb1ELb1ELb1ELb0ELb1ELb0ELb1ELb1ELb1ELb1ELb0EEENS1_21CollectiveEpilogueFwdINS6_IJSA_SC_SB_EEES9_SE_SG_Li256ELb1ELb1ELb1ELb0EEENS1_36VarlenDynamicPersistentTileSchedulerILi128ELi64ELi256ELi128ELb1ELb1ELb1ELb1ELb0ELb1EEEEEEEEEvNT_6ParamsE,"aw",@nobits
	.sectionflags	@""
	.align	16
	.zero		1024


//--------------------- .nv.shared._ZN7cutlass13device_kernelIN5flash11enable_sm90INS1_16FlashAttnFwdSm90INS1_25CollectiveMainloopFwdSm90ILi2EN4cute5tupleIJNS5_1CILi1EEES8_S8_EEENS6_IJNS7_ILi128EEENS7_ILi80EEENS7_ILi256EEEEEELi256ENS_6half_tEfNS_4arch4Sm90ELb1ELb0ELb1ELb0ELb0ELb0ELb0ELb1ELb1ELb1ELb1ELb0EEENS1_21CollectiveEpilogueFwdINS6_IJSA_SC_SB_EEES9_SE_SG_Li256ELb0ELb1ELb1ELb0EEENS1_19SingleTileSchedulerILb0ELb1ELb1ELi128EEEEEEEEEvNT_6ParamsE --------------------------
	.section	.nv.shared._ZN7cutlass13device_kernelIN5flash11enable_sm90INS1_16FlashAttnFwdSm90INS1_25CollectiveMainloopFwdSm90ILi2EN4cute5tupleIJNS5_1CILi1EEES8_S8_EEENS6_IJNS7_ILi128EEENS7_ILi80EEENS7_ILi256EEEEEELi256ENS_6half_tEfNS_4arch4Sm90ELb1ELb0ELb1ELb0ELb0ELb0ELb0ELb1ELb1ELb1ELb1ELb0EEENS1_21CollectiveEpilogueFwdINS6_IJSA_SC_SB_EEES9_SE_SG_Li256ELb0ELb1ELb1ELb0EEENS1_19SingleTileSchedulerILb0ELb1ELb1ELi128EEEEEEEEEvNT_6ParamsE,"aw",@nobits
	.sectionflags	@""
	.align	16
	.zero		1024


//--------------------- .nv.shared._ZN7cutlass13device_kernelIN5flash11enable_sm90INS1_16FlashAttnFwdSm90INS1_25CollectiveMainloopFwdSm90ILi2EN4cute5tupleIJNS5_1CILi1EEES8_S8_EEENS6_IJNS7_ILi128EEENS7_ILi80EEENS7_ILi256EEEEEELi256ENS_6half_tEfNS_4arch4Sm90ELb1ELb0ELb1ELb1ELb0ELb0ELb0ELb1ELb1ELb1ELb1ELb0EEENS1_21CollectiveEpilogueFwdINS6_IJSA_SC_SB_EEES9_SE_SG_Li256ELb1ELb1ELb1ELb0EEENS1_36VarlenDynamicPersistentTileSchedulerILi128ELi80ELi256ELi128ELb1ELb1ELb1ELb1ELb1ELb1EEEEEEEEEvNT_6ParamsE --------------------------
	.section	.nv.shared._ZN7cutlass13device_kernelIN5flash11enable_sm90INS1_16FlashAttnFwdSm90INS1_25CollectiveMainloopFwdSm90ILi2EN4cute5tupleIJNS5_1CILi1EEES8_S8_EEENS6_IJNS7_ILi128EEENS7_ILi80EEENS7_ILi256EEEEEELi256ENS_6half_tEfNS_4arch4Sm90ELb1ELb0ELb1ELb1ELb0ELb0ELb0ELb1ELb1ELb1ELb1ELb0EEENS1_21CollectiveEpilogueFwdINS6_IJSA_SC_SB_EEES9_SE_SG_Li256ELb1ELb1ELb1ELb0EEENS1_36VarlenDynamicPersistentTileSchedulerILi128ELi80ELi256ELi128ELb1ELb1ELb1ELb1ELb1ELb1EEEEEEEEEvNT_6ParamsE,"aw",@nobits
	.sectionflags	@""
	.align	16
	.zero		1024


//--------------------- .nv.shared._ZN7cutlass13device_kernelIN5flash11enable_sm90INS1_16FlashAttnFwdSm90INS1_25CollectiveMainloopFwdSm90ILi2EN4cute5tupleIJNS5_1CILi1EEES8_S8_EEENS6_IJNS7_ILi128EEENS7_ILi80EEENS7_ILi256EEEEEELi256ENS_6half_tEfNS_4arch4Sm90ELb1ELb0ELb1ELb1ELb0ELb1ELb0ELb1ELb1ELb1ELb1ELb0EEENS1_21CollectiveEpilogueFwdINS6_IJSA_SC_SB_EEES9_SE_SG_Li256ELb1ELb1ELb1ELb0EEENS1_36VarlenDynamicPersistentTileSchedulerILi128ELi80ELi256ELi128ELb1ELb1ELb1ELb1ELb1ELb1EEEEEEEEEvNT_6ParamsE --------------------------
	.section	.nv.shared._ZN7cutlass13device_kernelIN5flash11enable_sm90INS1_16FlashAttnFwdSm90INS1_25CollectiveMainloopFwdSm90ILi2EN4cute5tupleIJNS5_1CILi1EEES8_S8_EEENS6_IJNS7_ILi128EEENS7_ILi80EEENS7_ILi256EEEEEELi256ENS_6half_tEfNS_4arch4Sm90ELb1ELb0ELb1ELb1ELb0ELb1ELb0ELb1ELb1ELb1ELb1ELb0EEENS1_21CollectiveEpilogueFwdINS6_IJSA_SC_SB_EEES9_SE_SG_Li256ELb1ELb1ELb1ELb0EEENS1_36VarlenDynamicPersistentTileSchedulerILi128ELi80ELi256ELi128ELb1ELb1ELb1ELb1ELb1ELb1EEEEEEEEEvNT_6ParamsE,"aw",@nobits
	.sectionflags	@""
	.align	16
	.zero		1024


//--------------------- .nv.shared._ZN7cutlass13device_kernelIN5flash11enable_sm90INS1_16FlashAttnFwdSm90INS1_25CollectiveMainloopFwdSm90ILi2EN4cute5tupleIJNS5_1CILi1EEES8_S8_EEENS6_IJNS7_ILi128EEENS7_ILi112EEENS7_ILi192EEEEEELi192ENS_6half_tEfNS_4arch4Sm90ELb0ELb0ELb1ELb0ELb0ELb0ELb0ELb1ELb1ELb1ELb1ELb0EEENS1_21CollectiveEpilogueFwdINS6_IJSA_SC_SB_EEES9_SE_SG_Li256ELb0ELb1ELb1ELb0EEENS1_19SingleTileSchedulerILb0ELb1ELb1ELi128EEEEEEEEEvNT_6ParamsE --------------------------
	.section	.nv.shared._ZN7cutlass13device_kernelIN5flash11enable_sm90INS1_16FlashAttnFwdSm90INS1_25CollectiveMainloopFwdSm90ILi2EN4cute5tupleIJNS5_1CILi1EEES8_S8_EEENS6_IJNS7_ILi128EEENS7_ILi112EEENS7_ILi192EEEEEELi192ENS_6half_tEfNS_4arch4Sm90ELb0ELb0ELb1ELb0ELb0ELb0ELb0ELb1ELb1ELb1ELb1ELb0EEENS1_21CollectiveEpilogueFwdINS6_IJSA_SC_SB_EEES9_SE_SG_Li256ELb0ELb1ELb1ELb0EEENS1_19SingleTileSchedulerILb0ELb1ELb1ELi128EEEEEEEEEvNT_6ParamsE,"aw",@nobits
	.sectionflags	@""
	.align	16
	.zero		1024


//--------------------- .nv.shared._ZN7cutlass13device_kernelIN5flash11enable_sm90INS1_16FlashAttnFwdSm90INS1_25CollectiveMainloopFwdSm90ILi2EN4cute5tupleIJNS5_1CILi1EEES8_S8_EEENS6_IJNS7_ILi128EEENS7_ILi112EEENS7_ILi192EEEEEELi192ENS_6half_tEfNS_4arch4Sm90ELb0ELb0ELb1ELb1ELb0ELb0ELb0ELb1ELb1ELb1ELb1ELb0EEENS1_21CollectiveEpilogueFwdINS6_IJSA_SC_SB_EEES9_SE_SG_Li256ELb1ELb1ELb1ELb0EEENS1_36VarlenDynamicPersistentTileSchedulerILi128ELi112ELi256ELi128ELb1ELb1ELb1ELb0ELb1ELb1EEEEEEEEEvNT_6ParamsE --------------------------
	.section	.nv.shared._ZN7cutlass13device_kernelIN5flash11enable_sm90INS1_16FlashAttnFwdSm90INS1_25CollectiveMainloopFwdSm90ILi2EN4cute5tupleIJNS5_1CILi1EEES8_S8_EEENS6_IJNS7_ILi128EEENS7_ILi112EEENS7_ILi192EEEEEELi192ENS_6half_tEfNS_4arch4Sm90ELb0ELb0ELb1ELb1ELb0ELb0ELb0ELb1ELb1ELb1ELb1ELb0EEENS1_21CollectiveEpilogueFwdINS6_IJSA_SC_SB_EEES9_SE_SG_Li256ELb1ELb1ELb1ELb0EEENS1_36VarlenDynamicPersistentTileSchedulerILi128ELi112ELi256ELi128ELb1ELb1ELb1ELb0ELb1ELb1EEEEEEEEEvNT_6ParamsE,"aw",@nobits
	.sectionflags	@""
	.align	16
	.zero		1024


//--------------------- .nv.shared._ZN7cutlass13device_kernelIN5flash11enable_sm90INS1_16FlashAttnFwdSm90INS1_25CollectiveMainloopFwdSm90ILi2EN4cute5tupleIJNS5_1CILi1EEES8_S8_EEENS6_IJNS7_ILi128EEENS7_ILi112EEENS7_ILi192EEEEEELi192ENS_6half_tEfNS_4arch4Sm90ELb0ELb0ELb1ELb1ELb0ELb1ELb0ELb1ELb1ELb1ELb1ELb0EEENS1_21CollectiveEpilogueFwdINS6_IJSA_SC_SB_EEES9_SE_SG_Li256ELb1ELb1ELb1ELb0EEENS1_36VarlenDynamicPersistentTileSchedulerILi128ELi112ELi256ELi128ELb1ELb1ELb1ELb0ELb1ELb1EEEEEEEEEvNT_6ParamsE --------------------------
	.section	.nv.shared._ZN7cutlass13device_kernelIN5flash11enable_sm90INS1_16FlashAttnFwdSm90INS1_25CollectiveMainloopFwdSm90ILi2EN4cute5tupleIJNS5_1CILi1EEES8_S8_EEENS6_IJNS7_ILi128EEENS7_ILi112EEENS7_ILi192EEEEEELi192ENS_6half_tEfNS_4arch4Sm90ELb0ELb0ELb1ELb1ELb0ELb1ELb0ELb1ELb1ELb1ELb1ELb0EEENS1_21CollectiveEpilogueFwdINS6_IJSA_SC_SB_EEES9_SE_SG_Li256ELb1ELb1ELb1ELb0EEENS1_36VarlenDynamicPersistentTileSchedulerILi128ELi112ELi256ELi128ELb1ELb1ELb1ELb0ELb1ELb1EEEEEEEEEvNT_6ParamsE,"aw",@nobits
	.sectionflags	@""
	.align	16
	.zero		1024


//--------------------- .nv.shared._ZN7cutlass13device_kernelIN5flash11enable_sm90INS1_16FlashAttnFwdSm90INS1_25CollectiveMainloopFwdSm90ILi2EN4cute5tupleIJNS5_1CILi1EEES8_S8_EEENS6_IJNS7_ILi128EEENS7_ILi96EEENS7_ILi192EEEEEELi192ENS_6half_tEfNS_4arch4Sm90ELb0ELb1ELb1ELb0ELb0ELb0ELb0ELb1ELb1ELb1ELb1ELb0EEENS1_21CollectiveEpilogueFwdINS6_IJSA_SC_SB_EEES9_SE_SG_Li256ELb0ELb1ELb1ELb0EEENS1_19SingleTileSchedulerILb0ELb1ELb1ELi128EEEEEEEEEvNT_6ParamsE --------------------------
	.section	.nv.shared._ZN7cutlass13device_kernelIN5flash11enable_sm90INS1_16FlashAttnFwdSm90INS1_25CollectiveMainloopFwdSm90ILi2EN4cute5tupleIJNS5_1CILi1EEES8_S8_EEENS6_IJNS7_ILi128EEENS7_ILi96EEENS7_ILi192EEEEEELi192ENS_6half_tEfNS_4arch4Sm90ELb0ELb1ELb1ELb0ELb0ELb0ELb0ELb1ELb1ELb1ELb1ELb0EEENS1_21CollectiveEpilogueFwdINS6_IJSA_SC_SB_EEES9_SE_SG_Li256ELb0ELb1ELb1ELb0EEENS1_19SingleTileSchedulerILb0ELb1ELb1ELi128EEEEEEEEEvNT_6ParamsE,"aw",@nobits
	.sectionflags	@""
	.align	16
	.zero		1024


//--------------------- .nv.shared._ZN7cutlass13device_kernelIN5flash11enable_sm90INS1_16FlashAttnFwdSm90INS1_25CollectiveMainloopFwdSm90ILi2EN4cute5tupleIJNS5_1CILi1EEES8_S8_EEENS6_IJNS7_ILi128EEENS7_ILi96EEENS7_ILi192EEEEEELi192ENS_6half_tEfNS_4arch4Sm90ELb0ELb1ELb1ELb1ELb0ELb0ELb0ELb1ELb1ELb1ELb1ELb0EEENS1_21CollectiveEpilogueFwdINS6_IJSA_SC_SB_EEES9_SE_SG_Li256ELb1ELb1ELb1ELb0EEENS1_36VarlenDynamicPersistentTileSchedulerILi128ELi96ELi256ELi128ELb1ELb1ELb1ELb1ELb0ELb1EEEEEEEEEvNT_6ParamsE --------------------------
	.section	.nv.shared._ZN7cutlass13device_kernelIN5flash11enable_sm90INS1_16FlashAttnFwdSm90INS1_25CollectiveMainloopFwdSm90ILi2EN4cute5tupleIJNS5_1CILi1EEES8_S8_EEENS6_IJNS7_ILi128EEENS7_ILi96EEENS7_ILi192EEEEEELi192ENS_6half_tEfNS_4arch4Sm90ELb0ELb1ELb1ELb1ELb0ELb0ELb0ELb1ELb1ELb1ELb1ELb0EEENS1_21CollectiveEpilogueFwdINS6_IJSA_SC_SB_EEES9_SE_SG_Li256ELb1ELb1ELb1ELb0EEENS1_36VarlenDynamicPersistentTileSchedulerILi128ELi96ELi256ELi128ELb1ELb1ELb1ELb1ELb0ELb1EEEEEEEEEvNT_6ParamsE,"aw",@nobits
	.sectionflags	@""
	.align	16
	.zero		1024


//--------------------- .nv.shared._ZN7cutlass13device_kernelIN5flash11enable_sm90INS1_16FlashAttnFwdSm90INS1_25CollectiveMainloopFwdSm90ILi2EN4cute5tupleIJNS5_1CILi1EEES8_S8_EEENS6_IJNS7_ILi128EEENS7_ILi96EEENS7_ILi192EEEEEELi192ENS_6half_tEfNS_4arch4Sm90ELb0ELb1ELb1ELb1ELb0ELb1ELb0ELb1ELb1ELb1ELb1ELb0EEENS1_21CollectiveEpilogueFwdINS6_IJSA_SC_SB_EEES9_SE_SG_Li256ELb1ELb1ELb1ELb0EEENS1_36VarlenDynamicPersistentTileSchedulerILi128ELi96ELi256ELi128ELb1ELb1ELb1ELb1ELb0ELb1EEEEEEEEEvNT_6ParamsE --------------------------
	.section	.nv.shared._ZN7cutlass13device_kernelIN5flash11enable_sm90INS1_16FlashAttnFwdSm90INS1_25CollectiveMainloopFwdSm90ILi2EN4cute5tupleIJNS5_1CILi1EEES8_S8_EEENS6_IJNS7_ILi128EEENS7_ILi96EEENS7_ILi192EEEEEELi192ENS_6half_tEfNS_4arch4Sm90ELb0ELb1ELb1ELb1ELb0ELb1ELb0ELb1ELb1ELb1ELb1ELb0EEENS1_21CollectiveEpilogueFwdINS6_IJSA_SC_SB_EEES9_SE_SG_Li256ELb1ELb1ELb1ELb0EEENS1_36VarlenDynamicPersistentTileSchedulerILi128ELi96ELi256ELi128ELb1ELb1ELb1ELb1ELb0ELb1EEEEEEEEEvNT_6ParamsE,"aw",@nobits
	.sectionflags	@""
	.align	16
	.zero		1024


//--------------------- .nv.shared._ZN7cutlass13device_kernelIN5flash11enable_sm90INS1_16FlashAttnFwdSm90INS1_25CollectiveMainloopFwdSm90ILi2EN4cute5tupleIJNS5_1CILi1EEES8_S8_EEENS6_IJNS7_ILi128EEENS7_ILi112EEENS7_ILi192EEEEEELi192ENS_6half_tEfNS_4arch4Sm90ELb1ELb0ELb1ELb0ELb0ELb0ELb0ELb1ELb1ELb1ELb1ELb0EEENS1_21CollectiveEpilogueFwdINS6_IJSA_SC_SB_EEES9_SE_SG_Li256ELb0ELb1ELb1ELb0EEENS1_19SingleTileSchedulerILb0ELb1ELb1ELi128EEEEEEEEEvNT_6ParamsE --------------------------
	.section	.nv.shared._ZN7cutlass13device_kernelIN5flash11enable_sm90INS1_16FlashAttnFwdSm90INS1_25CollectiveMainloopFwdSm90ILi2EN4cute5tupleIJNS5_1CILi1EEES8_S8_EEENS6_IJNS7_ILi128EEENS7_ILi112EEENS7_ILi192EEEEEELi192ENS_6half_tEfNS_4arch4Sm90ELb1ELb0ELb1ELb0ELb0ELb0ELb0ELb1ELb1ELb1ELb1ELb0EEENS1_21CollectiveEpilogueFwdINS6_IJSA_SC_SB_EEES9_SE_SG_Li256ELb0ELb1ELb1ELb0EEENS1_19SingleTileSchedulerILb0ELb1ELb1ELi128EEEEEEEEEvNT_6ParamsE,"aw",@nobits
	.sectionflags	@""
	.align	16
	.zero		1024


//--------------------- .nv.shared._ZN7cutlass13device_kernelIN5flash11enable_sm90INS1_16FlashAttnFwdSm90INS1_25CollectiveMainloopFwdSm90ILi2EN4cute5tupleIJNS5_1CILi1EEES8_S8_EEENS6_IJNS7_ILi128EEENS7_ILi112EEENS7_ILi192EEEEEELi192ENS_6half_tEfNS_4arch4Sm90ELb1ELb0ELb1ELb1ELb0ELb0ELb0ELb1ELb1ELb1ELb1ELb0EEENS1_21CollectiveEpilogueFwdINS6_IJSA_SC_SB_EEES9_SE_SG_Li256ELb1ELb1ELb1ELb0EEENS1_36VarlenDynamicPersistentTileSchedulerILi128ELi112ELi256ELi128ELb1ELb1ELb1ELb1ELb1ELb1EEEEEEEEEvNT_6ParamsE --------------------------
	.section	.nv.shared._ZN7cutlass13device_kernelIN5flash11enable_sm90INS1_16FlashAttnFwdSm90INS1_25CollectiveMainloopFwdSm90ILi2EN4cute5tupleIJNS5_1CILi1EEES8_S8_EEENS6_IJNS7_ILi128EEENS7_ILi112EEENS7_ILi192EEEEEELi192ENS_6half_tEfNS_4arch4Sm90ELb1ELb0ELb1ELb1ELb0ELb0ELb0ELb1ELb1ELb1ELb1ELb0EEENS1_21CollectiveEpilogueFwdINS6_IJSA_SC_SB_EEES9_SE_SG_Li256ELb1ELb1ELb1ELb0EEENS1_36VarlenDynamicPersistentTileSchedulerILi128ELi112ELi256ELi128ELb1ELb1ELb1ELb1ELb1ELb1EEEEEEEEEvNT_6ParamsE,"aw",@nobits
	.sectionflags	@""
	.align	16
	.zero		1024


//--------------------- .nv.shared._ZN7cutlass13device_kernelIN5flash11enable_sm90INS1_16FlashAttnFwdSm90INS1_25CollectiveMainloopFwdSm90ILi2EN4cute5tupleIJNS5_1CILi1EEES8_S8_EEENS6_IJNS7_ILi128EEENS7_ILi112EEENS7_ILi192EEEEEELi192ENS_6half_tEfNS_4arch4Sm90ELb1ELb0ELb1ELb1ELb0ELb1ELb0ELb1ELb1ELb1ELb1ELb0EEENS1_21CollectiveEpilogueFwdINS6_IJSA_SC_SB_EEES9_SE_SG_Li256ELb1ELb1ELb1ELb0EEENS1_36VarlenDynamicPersistentTileSchedulerILi128ELi112ELi256ELi128ELb1ELb1ELb1ELb1ELb1ELb1EEEEEEEEEvNT_6ParamsE --------------------------
	.section	.nv.shared._ZN7cutlass13device_kernelIN5flash11enable_sm90INS1_16FlashAttnFwdSm90INS1_25CollectiveMainloopFwdSm90ILi2EN4cute5tupleIJNS5_1CILi1EEES8_S8_EEENS6_IJNS7_ILi128EEENS7_ILi112EEENS7_ILi192EEEEEELi192ENS_6half_tEfNS_4arch4Sm90ELb1ELb0ELb1ELb1ELb0ELb1ELb0ELb1ELb1ELb1ELb1ELb0EEENS1_21CollectiveEpilogueFwdINS6_IJSA_SC_SB_EEES9_SE_SG_Li256ELb1ELb1ELb1ELb0EEENS1_36VarlenDynamicPersistentTileSchedulerILi128ELi112ELi256ELi128ELb1ELb1ELb1ELb1ELb1ELb1EEEEEEEEEvNT_6ParamsE,"aw",@nobits
	.sectionflags	@""
	.align	16
	.zero		1024


//--------------------- .nv.shared._ZN7cutlass13device_kernelIN5flash11enable_sm90INS1_16FlashAttnFwdSm90INS1_25CollectiveMainloopFwdSm90ILi2EN4cute5tupleIJNS5_1CILi1EEES8_S8_EEENS6_IJNS7_ILi128EEENS7_ILi176EEESA_EEELi128ENS_6half_tEfNS_4arch4Sm90ELb0ELb0ELb1ELb0ELb0ELb0ELb0ELb1ELb1ELb1ELb1ELb0EEENS1_21CollectiveEpilogueFwdINS6_IJSA_SA_SB_EEES9_SD_SF_Li256ELb0ELb1ELb1ELb0EEENS1_19SingleTileSchedulerILb0ELb1ELb1ELi128EEEEEEEEEvNT_6ParamsE --------------------------
	.section	.nv.shared._ZN7cutlass13device_kernelIN5flash11enable_sm90INS1_16FlashAttnFwdSm90INS1_25CollectiveMainloopFwdSm90ILi2EN4cute5tupleIJNS5_1CILi1EEES8_S8_EEENS6_IJNS7_ILi128EEENS7_ILi176EEESA_EEELi128ENS_6half_tEfNS_4arch4Sm90ELb0ELb0ELb1ELb0ELb0ELb0ELb0ELb1ELb1ELb1ELb1ELb0EEENS1_21CollectiveEpilogueFwdINS6_IJSA_SA_SB_EEES9_SD_SF_Li256ELb0ELb1ELb1ELb0EEENS1_19SingleTileSchedulerILb0ELb1ELb1ELi128EEEEEEEEEvNT_6ParamsE,"aw",@nobits
	.sectionflags	@""
	.align	16
	.zero		1024


//--------------------- .nv.shared._ZN7cutlass13device_kernelIN5flash11enable_sm90INS1_16FlashAttnFwdSm90INS1_25CollectiveMainloopFwdSm90ILi2EN4cute5tupleIJNS5_1CILi1EEES8_S8_EEENS6_IJNS7_ILi128EEENS7_ILi176EEESA_EEELi128ENS_6half_tEfNS_4arch4Sm90ELb0ELb0ELb1ELb1ELb0ELb0ELb0ELb1ELb1ELb1ELb1ELb0EEENS1_21CollectiveEpilogueFwdINS6_IJSA_SA_SB_EEES9_SD_SF_Li256ELb1ELb1ELb1ELb0EEENS1_36VarlenDynamicPersistentTileSchedulerILi128ELi176ELi256ELi128ELb1ELb1ELb1ELb0ELb1ELb1EEEEEEEEEvNT_6ParamsE --------------------------
	.section	.nv.shared._ZN7cutlass13device_kernelIN5flash11enable_sm90INS1_16FlashAttnFwdSm90INS1_25CollectiveMainloopFwdSm90ILi2EN4cute5tupleIJNS5_1CILi1EEES8_S8_EEENS6_IJNS7_ILi128EEENS7_ILi176EEESA_EEELi128ENS_6half_tEfNS_4arch4Sm90ELb0ELb0ELb1ELb1ELb0ELb0ELb0ELb1ELb1ELb1ELb1ELb0EEENS1_21CollectiveEpilogueFwdINS6_IJSA_SA_SB_EEES9_SD_SF_Li256ELb1ELb1ELb1ELb0EEENS1_36VarlenDynamicPersistentTileSchedulerILi128ELi176ELi256ELi128ELb1ELb1ELb1ELb0ELb1ELb1EEEEEEEEEvNT_6ParamsE,"aw",@nobits
	.sectionflags	@""
	.align	16
	.zero		1024


//--------------------- .nv.shared._ZN7cutlass13device_kernelIN5flash11enable_sm90INS1_16FlashAttnFwdSm90INS1_25CollectiveMainloopFwdSm90ILi2EN4cute5tupleIJNS5_1CILi1EEES8_S8_EEENS6_IJNS7_ILi128EEENS7_ILi176EEESA_EEELi128ENS_6half_tEfNS_4arch4Sm90ELb0ELb0ELb1ELb1ELb0ELb1ELb0ELb1ELb1ELb1ELb1ELb0EEENS1_21CollectiveEpilogueFwdINS6_IJSA_SA_SB_EEES9_SD_SF_Li256ELb1ELb1ELb1ELb0EEENS1_36VarlenDynamicPersistentTileSchedulerILi128ELi176ELi256ELi128ELb1ELb1ELb1ELb0ELb1ELb1EEEEEEEEEvNT_6ParamsE --------------------------
	.section	.nv.shared._ZN7cutlass13device_kernelIN5flash11enable_sm90INS1_16FlashAttnFwdSm90INS1_25CollectiveMainloopFwdSm90ILi2EN4cute5tupleIJNS5_1CILi1EEES8_S8_EEENS6_IJNS7_ILi128EEENS7_ILi176EEESA_EEELi128ENS_6half_tEfNS_4arch4Sm90ELb0ELb0ELb1ELb1ELb0ELb1ELb0ELb1ELb1ELb1ELb1ELb0EEENS1_21CollectiveEpilogueFwdINS6_IJSA_SA_SB_EEES9_SD_SF_Li256ELb1ELb1ELb1ELb0EEENS1_36VarlenDynamicPersistentTileSchedulerILi128ELi176ELi256ELi128ELb1ELb1ELb1ELb0ELb1ELb1EEEEEEEEEvNT_6ParamsE,"aw",@nobits
	.sectionflags	@""
	.align	16
	.zero		1024


//--------------------- .nv.shared._ZN7cutlass13device_kernelIN5flash11enable_sm90INS1_16FlashAttnFwdSm90INS1_25CollectiveMainloopFwdSm90ILi2EN4cute5tupleIJNS5_1CILi1EEES8_S8_EEENS6_IJNS7_ILi128EEESA_SA_EEELi128ENS_6half_tEfNS_4arch4Sm90ELb0ELb1ELb1ELb0ELb0ELb0ELb0ELb1ELb1ELb1ELb1ELb0EEENS1_21CollectiveEpilogueFwdISB_S9_SC_SE_Li256ELb0ELb1ELb1ELb0EEENS1_19SingleTileSchedulerILb0ELb1ELb1ELi128EEEEEEEEEvNT_6ParamsE --------------------------
	.section	.nv.shared._ZN7cutlass13device_kernelIN5flash11enable_sm90INS1_16FlashAttnFwdSm90INS1_25CollectiveMainloopFwdSm90ILi2EN4cute5tupleIJNS5_1CILi1EEES8_S8_EEENS6_IJNS7_ILi128EEESA_SA_EEELi128ENS_6half_tEfNS_4arch4Sm90ELb0ELb1ELb1ELb0ELb0ELb0ELb0ELb1ELb1ELb1ELb1ELb0EEENS1_21CollectiveEpilogueFwdISB_S9_SC_SE_Li256ELb0ELb1ELb1ELb0EEENS1_19SingleTileSchedulerILb0ELb1ELb1ELi128EEEEEEEEEvNT_6ParamsE,"aw",@nobits
	.sectionflags	@""
	.align	16
	.zero		1024


//--------------------- .nv.shared._ZN7cutlass13device_kernelIN5flash11enable_sm90INS1_16FlashAttnFwdSm90INS1_25CollectiveMainloopFwdSm90ILi2EN4cute5tupleIJNS5_1CILi1EEES8_S8_EEENS6_IJNS7_ILi128EEESA_SA_EEELi128ENS_6half_tEfNS_4arch4Sm90ELb0ELb1ELb1ELb1ELb0ELb0ELb0ELb1ELb1ELb1ELb1ELb0EEENS1_21CollectiveEpilogueFwdISB_S9_SC_SE_Li256ELb1ELb1ELb1ELb0EEENS1_36VarlenDynamicPersistentTileSchedulerILi128ELi128ELi256ELi128ELb1ELb1ELb1ELb1ELb0ELb1EEEEEEEEEvNT_6ParamsE --------------------------
	.section	.nv.shared._ZN7cutlass13device_kernelIN5flash11enable_sm90INS1_16FlashAttnFwdSm90INS1_25CollectiveMainloopFwdSm90ILi2EN4cute5tupleIJNS5_1CILi1EEES8_S8_EEENS6_IJNS7_ILi128EEESA_SA_EEELi128ENS_6half_tEfNS_4arch4Sm90ELb0ELb1ELb1ELb1ELb0ELb0ELb0ELb1ELb1ELb1ELb1ELb0EEENS1_21CollectiveEpilogueFwdISB_S9_SC_SE_Li256ELb1ELb1ELb1ELb0EEENS1_36VarlenDynamicPersistentTileSchedulerILi128ELi128ELi256ELi128ELb1ELb1ELb1ELb1ELb0ELb1EEEEEEEEEvNT_6ParamsE,"aw",@nobits
	.sectionflags	@""
	.align	16
	.zero		1024


//--------------------- .nv.shared._ZN7cutlass13device_kernelIN5flash11enable_sm90INS1_16FlashAttnFwdSm90INS1_25CollectiveMainloopFwdSm90ILi2EN4cute5tupleIJNS5_1CILi1EEES8_S8_EEENS6_IJNS7_ILi128EEESA_SA_EEELi128ENS_6half_tEfNS_4arch4Sm90ELb0ELb1ELb1ELb1ELb0ELb1ELb0ELb1ELb1ELb1ELb1ELb0EEENS1_21CollectiveEpilogueFwdISB_S9_SC_SE_Li256ELb1ELb1ELb1ELb0EEENS1_36VarlenDynamicPersistentTileSchedulerILi128ELi128ELi256ELi128ELb1ELb1ELb1ELb1ELb0ELb1EEEEEEEEEvNT_6ParamsE --------------------------
	.section	.nv.shared._ZN7cutlass13device_kernelIN5flash11enable_sm90INS1_16FlashAttnFwdSm90INS1_25CollectiveMainloopFwdSm90ILi2EN4cute5tupleIJNS5_1CILi1EEES8_S8_EEENS6_IJNS7_ILi128EEESA_SA_EEELi128ENS_6half_tEfNS_4arch4Sm90ELb0ELb1ELb1ELb1ELb0ELb1ELb0ELb1ELb1ELb1ELb1ELb0EEENS1_21CollectiveEpilogueFwdISB_S9_SC_SE_Li256ELb1ELb1ELb1ELb0EEENS1_36VarlenDynamicPersistentTileSchedulerILi128ELi128ELi256ELi128ELb1ELb1ELb1ELb1ELb0ELb1EEEEEEEEEvNT_6ParamsE,"aw",@nobits
	.sectionflags	@""
	.align	16
	.zero		1024


//--------------------- .nv.shared._ZN7cutlass13device_kernelIN5flash11enable_sm90INS1_16FlashAttnFwdSm90INS1_25CollectiveMainloopFwdSm90ILi2EN4cute5tupleIJNS5_1CILi1EEES8_S8_EEENS6_IJNS7_ILi128EEESA_SA_EEELi128ENS_6half_tEfNS_4arch4Sm90ELb1ELb0ELb1ELb0ELb0ELb0ELb0ELb1ELb1ELb1ELb1ELb0EEENS1_21CollectiveEpilogueFwdISB_S9_SC_SE_Li256ELb0ELb1ELb1ELb0EEENS1_19SingleTileSchedulerILb0ELb1ELb1ELi128EEEEEEEEEvNT_6ParamsE --------------------------
	.section	.nv.shared._ZN7cutlass13device_kernelIN5flash11enable_sm90INS1_16FlashAttnFwdSm90INS1_25CollectiveMainloopFwdSm90ILi2EN4cute5tupleIJNS5_1CILi1EEES8_S8_EEENS6_IJNS7_ILi128EEESA_SA_EEELi128ENS_6half_tEfNS_4arch4Sm90ELb1ELb0ELb1ELb0ELb0ELb0ELb0ELb1ELb1ELb1ELb1ELb0EEENS1_21CollectiveEpilogueFwdISB_S9_SC_SE_Li256ELb0ELb1ELb1ELb0EEENS1_19SingleTileSchedulerILb0ELb1ELb1ELi128EEEEEEEEEvNT_6ParamsE,"aw",@nobits
	.sectionflags	@""
	.align	16
	.zero		1024


//--------------------- .nv.shared._ZN7cutlass13device_kernelIN5flash11enable_sm90INS1_16FlashAttnFwdSm90INS1_25CollectiveMainloopFwdSm90ILi2EN4cute5tupleIJNS5_1CILi1EEES8_S8_EEENS6_IJNS7_ILi128EEESA_SA_EEELi128ENS_6half_tEfNS_4arch4Sm90ELb1ELb0ELb1ELb1ELb0ELb0ELb0ELb1ELb1ELb1ELb1ELb0EEENS1_21CollectiveEpilogueFwdISB_S9_SC_SE_Li256ELb1ELb1ELb1ELb0EEENS1_36VarlenDynamicPersistentTileSchedulerILi128ELi128ELi256ELi128ELb1ELb1ELb1ELb1ELb1ELb1EEEEEEEEEvNT_6ParamsE --------------------------
	.section	.nv.shared._ZN7cutlass13device_kernelIN5flash11enable_sm90INS1_16FlashAttnFwdSm90INS1_25CollectiveMainloopFwdSm90ILi2EN4cute5tupleIJNS5_1CILi1EEES8_S8_EEENS6_IJNS7_ILi128EEESA_SA_EEELi128ENS_6half_tEfNS_4arch4Sm90ELb1ELb0ELb1ELb1ELb0ELb0ELb0ELb1ELb1ELb1ELb1ELb0EEENS1_21CollectiveEpilogueFwdISB_S9_SC_SE_Li256ELb1ELb1ELb1ELb0EEENS1_36VarlenDynamicPersistentTileSchedulerILi128ELi128ELi256ELi128ELb1ELb1ELb1ELb1ELb1ELb1EEEEEEEEEvNT_6ParamsE,"aw",@nobits
	.sectionflags	@""
	.align	16
	.zero		1024


//--------------------- .nv.shared._ZN7cutlass13device_kernelIN5flash11enable_sm90INS1_16FlashAttnFwdSm90INS1_25CollectiveMainloopFwdSm90ILi2EN4cute5tupleIJNS5_1CILi1EEES8_S8_EEENS6_IJNS7_ILi128EEESA_SA_EEELi128ENS_6half_tEfNS_4arch4Sm90ELb1ELb0ELb1ELb1ELb0ELb1ELb0ELb1ELb1ELb1ELb1ELb0EEENS1_21CollectiveEpilogueFwdISB_S9_SC_SE_Li256ELb1ELb1ELb1ELb0EEENS1_36VarlenDynamicPersistentTileSchedulerILi128ELi128ELi256ELi128ELb1ELb1ELb1ELb1ELb1ELb1EEEEEEEEEvNT_6ParamsE --------------------------
	.section	.nv.shared._ZN7cutlass13device_kernelIN5flash11enable_sm90INS1_16FlashAttnFwdSm90INS1_25CollectiveMainloopFwdSm90ILi2EN4cute5tupleIJNS5_1CILi1EEES8_S8_EEENS6_IJNS7_ILi128EEESA_SA_EEELi128ENS_6half_tEfNS_4arch4Sm90ELb1ELb0ELb1ELb1ELb0ELb1ELb0ELb1ELb1ELb1ELb1ELb0EEENS1_21CollectiveEpilogueFwdISB_S9_SC_SE_Li256ELb1ELb1ELb1ELb0EEENS1_36VarlenDynamicPersistentTileSchedulerILi128ELi128ELi256ELi128ELb1ELb1ELb1ELb1ELb1ELb1EEEEEEEEEvNT_6ParamsE,"aw",@nobits
	.sectionflags	@""
	.align	16
	.zero		1024


//--------------------- .nv.shared._ZN7cutlass13device_kernelIN5flash11enable_sm90INS1_16FlashAttnFwdSm90INS1_25CollectiveMainloopFwdSm90ILi2EN4cute5tupleIJNS5_1CILi1EEES8_S8_EEENS6_IJNS7_ILi192EEENS7_ILi144EEENS7_ILi96EEEEEELi96ENS_6half_tEfNS_4arch4Sm90ELb0ELb0ELb1ELb0ELb0ELb0ELb0ELb0ELb1ELb1ELb1ELb0EEENS1_21CollectiveEpilogueFwdINS6_IJSA_SC_SB_EEES9_SE_SG_Li384ELb0ELb1ELb1ELb0EEENS1_19SingleTileSchedulerILb0ELb1ELb1ELi192EEEEEEEEEvNT_6ParamsE --------------------------
	.section	.nv.shared._ZN7cutlass13device_kernelIN5flash11enable_sm90INS1_16FlashAttnFwdSm90INS1_25CollectiveMainloopFwdSm90ILi2EN4cute5tupleIJNS5_1CILi1EEES8_S8_EEENS6_IJNS7_ILi192EEENS7_ILi144EEENS7_ILi96EEEEEELi96ENS_6half_tEfNS_4arch4Sm90ELb0ELb0ELb1ELb0ELb0ELb0ELb0ELb0ELb1ELb1ELb1ELb0EEENS1_21CollectiveEpilogueFwdINS6_IJSA_SC_SB_EEES9_SE_SG_Li384ELb0ELb1ELb1ELb0EEENS1_19SingleTileSchedulerILb0ELb1ELb1ELi192EEEEEEEEEvNT_6ParamsE,"aw",@nobits
	.sectionflags	@""
	.align	16
	.zero		1024


//--------------------- .nv.shared._ZN7cutlass13device_kernelIN5flash11enable_sm90INS1_16FlashAttnFwdSm90INS1_25CollectiveMainloopFwdSm90ILi2EN4cute5tupleIJNS5_1CILi1EEES8_S8_EEENS6_IJNS7_ILi192EEENS7_ILi144EEENS7_ILi96EEEEEELi96ENS_6half_tEfNS_4arch4Sm90ELb0ELb0ELb1ELb1ELb0ELb0ELb0ELb0ELb1ELb1ELb1ELb0EEENS1_21CollectiveEpilogueFwdINS6_IJSA_SC_SB_EEES9_SE_SG_Li384ELb1ELb1ELb1ELb0EEENS1_36VarlenDynamicPersistentTileSchedulerILi192ELi144ELi384ELi128ELb1ELb1ELb1ELb0ELb1ELb1EEEEEEEEEvNT_6ParamsE --------------------------
	.section	.nv.shared._ZN7cutlass13device_kernelIN5flash11enable_sm90INS1_16FlashAttnFwdSm90INS1_25CollectiveMainloopFwdSm90ILi2EN4cute5tupleIJNS5_1CILi1EEES8_S8_EEENS6_IJNS7_ILi192EEENS7_ILi144EEENS7_ILi96EEEEEELi96ENS_6half_tEfNS_4arch4Sm90ELb0ELb0ELb1ELb1ELb0ELb0ELb0ELb0ELb1ELb1ELb1ELb0EEENS1_21CollectiveEpilogueFwdINS6_IJSA_SC_SB_EEES9_SE_SG_Li384ELb1ELb1ELb1ELb0EEENS1_36VarlenDynamicPersistentTileSchedulerILi192ELi144ELi384ELi128ELb1ELb1ELb1ELb0ELb1ELb1EEEEEEEEEvNT_6ParamsE,"aw",@nobits
	.sectionflags	@""
	.align	16
	.zero		1024


//--------------------- .nv.shared._ZN7cutlass13device_kernelIN5flash11enable_sm90INS1_16FlashAttnFwdSm90INS1_25CollectiveMainloopFwdSm90ILi2EN4cute5tupleIJNS5_1CILi1EEES8_S8_EEENS6_IJNS7_ILi192EEENS7_ILi144EEENS7_ILi96EEEEEELi96ENS_6half_tEfNS_4arch4Sm90ELb0ELb0ELb1ELb1ELb0ELb1ELb0ELb0ELb1ELb1ELb1ELb0EEENS1_21CollectiveEpilogueFwdINS6_IJSA_SC_SB_EEES9_SE_SG_Li384ELb1ELb1ELb1ELb0EEENS1_36VarlenDynamicPersistentTileSchedulerILi192ELi144ELi384ELi128ELb1ELb1ELb1ELb0ELb1ELb1EEEEEEEEEvNT_6ParamsE --------------------------
	.section	.nv.shared._ZN7cutlass13device_kernelIN5flash11enable_sm90INS1_16FlashAttnFwdSm90INS1_25CollectiveMainloopFwdSm90ILi2EN4cute5tupleIJNS5_1CILi1EEES8_S8_EEENS6_IJNS7_ILi192EEENS7_ILi144EEENS7_ILi96EEEEEELi96ENS_6half_tEfNS_4arch4Sm90ELb0ELb0ELb1ELb1ELb0ELb1ELb0ELb0ELb1ELb1ELb1ELb0EEENS1_21CollectiveEpilogueFwdINS6_IJSA_SC_SB_EEES9_SE_SG_Li384ELb1ELb1ELb1ELb0EEENS1_36VarlenDynamicPersistentTileSchedulerILi192ELi144ELi384ELi128ELb1ELb1ELb1ELb0ELb1ELb1EEEEEEEEEvNT_6ParamsE,"aw",@nobits
	.sectionflags	@""
	.align	16
	.zero		1024


//--------------------- .nv.shared._ZN7cutlass13device_kernelIN5flash11enable_sm90INS1_16FlashAttnFwdSm90INS1_25CollectiveMainloopFwdSm90ILi2EN4cute5tupleIJNS5_1CILi1EEES8_S8_EEENS6_IJNS7_ILi192EEENS7_ILi128EEENS7_ILi96EEEEEELi96ENS_6half_tEfNS_4arch4Sm90ELb0ELb1ELb1ELb0ELb0ELb0ELb0ELb0ELb1ELb1ELb1ELb0EEENS1_21CollectiveEpilogueFwdINS6_IJSA_SC_SB_EEES9_SE_SG_Li384ELb0ELb1ELb1ELb0EEENS1_19SingleTileSchedulerILb0ELb1ELb1ELi192EEEEEEEEEvNT_6ParamsE --------------------------
	.section	.nv.shared._ZN7cutlass13device_kernelIN5flash11enable_sm90INS1_16FlashAttnFwdSm90INS1_25CollectiveMainloopFwdSm90ILi2EN4cute5tupleIJNS5_1CILi1EEES8_S8_EEENS6_IJNS7_ILi192EEENS7_ILi128EEENS7_ILi96EEEEEELi96ENS_6half_tEfNS_4arch4Sm90ELb0ELb1ELb1ELb0ELb0ELb0ELb0ELb0ELb1ELb1ELb1ELb0EEENS1_21CollectiveEpilogueFwdINS6_IJSA_SC_SB_EEES9_SE_SG_Li384ELb0ELb1ELb1ELb0EEENS1_19SingleTileSchedulerILb0ELb1ELb1ELi192EEEEEEEEEvNT_6ParamsE,"aw",@nobits
	.sectionflags	@""
	.align	16
	.zero		1024


//--------------------- .nv.shared._ZN7cutlass13device_kernelIN5flash11enable_sm90INS1_16FlashAttnFwdSm90INS1_25CollectiveMainloopFwdSm90ILi2EN4cute5tupleIJNS5_1CILi1EEES8_S8_EEENS6_IJNS7_ILi192EEENS7_ILi128EEENS7_ILi96EEEEEELi96ENS_6half_tEfNS_4arch4Sm90ELb0ELb1ELb1ELb1ELb0ELb0ELb0ELb0ELb1ELb1ELb1ELb0EEENS1_21CollectiveEpilogueFwdINS6_IJSA_SC_SB_EEES9_SE_SG_Li384ELb1ELb1ELb1ELb0EEENS1_36VarlenDynamicPersistentTileSchedulerILi192ELi128ELi384ELi128ELb1ELb1ELb1ELb1ELb0ELb1EEEEEEEEEvNT_6ParamsE --------------------------
	.section	.nv.shared._ZN7cutlass13device_kernelIN5flash11enable_sm90INS1_16FlashAttnFwdSm90INS1_25CollectiveMainloopFwdSm90ILi2EN4cute5tupleIJNS5_1CILi1EEES8_S8_EEENS6_IJNS7_ILi192EEENS7_ILi128EEENS7_ILi96EEEEEELi96ENS_6half_tEfNS_4arch4Sm90ELb0ELb1ELb1ELb1ELb0ELb0ELb0ELb0ELb1ELb1ELb1ELb0EEENS1_21CollectiveEpilogueFwdINS6_IJSA_SC_SB_EEES9_SE_SG_Li384ELb1ELb1ELb1ELb0EEENS1_36VarlenDynamicPersistentTileSchedulerILi192ELi128ELi384ELi128ELb1ELb1ELb1ELb1ELb0ELb1EEEEEEEEEvNT_6ParamsE,"aw",@nobits
	.sectionflags	@""
	.align	16
	.zero		1024


//--------------------- .nv.shared._ZN7cutlass13device_kernelIN5flash11enable_sm90INS1_16FlashAttnFwdSm90INS1_25CollectiveMainloopFwdSm90ILi2EN4cute5tupleIJNS5_1CILi1EEES8_S8_EEENS6_IJNS7_ILi192EEENS7_ILi128EEENS7_ILi96EEEEEELi96ENS_6half_tEfNS_4arch4Sm90ELb0ELb1ELb1ELb1ELb0ELb1ELb0ELb0ELb1ELb1ELb1ELb0EEENS1_21CollectiveEpilogueFwdINS6_IJSA_SC_SB_EEES9_SE_SG_Li384ELb1ELb1ELb1ELb0EEENS1_36VarlenDynamicPersistentTileSchedulerILi192ELi128ELi384ELi128ELb1ELb1ELb1ELb1ELb0ELb1EEEEEEEEEvNT_6ParamsE --------------------------
	.section	.nv.shared._ZN7cutlass13device_kernelIN5flash11enable_sm90INS1_16FlashAttnFwdSm90INS1_25CollectiveMainloopFwdSm90ILi2EN4cute5tupleIJNS5_1CILi1EEES8_S8_EEENS6_IJNS7_ILi192EEENS7_ILi128EEENS7_ILi96EEEEEELi96ENS_6half_tEfNS_4arch4Sm90ELb0ELb1ELb1ELb1ELb0ELb1ELb0ELb0ELb1ELb1ELb1ELb0EEENS1_21CollectiveEpilogueFwdINS6_IJSA_SC_SB_EEES9_SE_SG_Li384ELb1ELb1ELb1ELb0EEENS1_36VarlenDynamicPersistentTileSchedulerILi192ELi128ELi384ELi128ELb1ELb1ELb1ELb1ELb0ELb1EEEEEEEEEvNT_6ParamsE,"aw",@nobits
	.sectionflags	@""
	.align	16
	.zero		1024


//--------------------- .nv.shared._ZN7cutlass13device_kernelIN5flash11enable_sm90INS1_16FlashAttnFwdSm90INS1_25CollectiveMainloopFwdSm90ILi2EN4cute5tupleIJNS5_1CILi1EEES8_S8_EEENS6_IJNS7_ILi192EEENS7_ILi144EEENS7_ILi96EEEEEELi96ENS_6half_tEfNS_4arch4Sm90ELb1ELb0ELb1ELb0ELb0ELb0ELb0ELb0ELb1ELb1ELb1ELb0EEENS1_21CollectiveEpilogueFwdINS6_IJSA_SC_SB_EEES9_SE_SG_Li384ELb0ELb1ELb1ELb0EEENS1_19SingleTileSchedulerILb0ELb1ELb1ELi192EEEEEEEEEvNT_6ParamsE --------------------------
	.section	.nv.shared._ZN7cutlass13device_kernelIN5flash11enable_sm90INS1_16FlashAttnFwdSm90INS1_25CollectiveMainloopFwdSm90ILi2EN4cute5tupleIJNS5_1CILi1EEES8_S8_EEENS6_IJNS7_ILi192EEENS7_ILi144EEENS7_ILi96EEEEEELi96ENS_6half_tEfNS_4arch4Sm90ELb1ELb0ELb1ELb0ELb0ELb0ELb0ELb0ELb1ELb1ELb1ELb0EEENS1_21CollectiveEpilogueFwdINS6_IJSA_SC_SB_EEES9_SE_SG_Li384ELb0ELb1ELb1ELb0EEENS1_19SingleTileSchedulerILb0ELb1ELb1ELi192EEEEEEEEEvNT_6ParamsE,"aw",@nobits
	.sectionflags	@""
	.align	16
	.zero		1024


//--------------------- .nv.shared._ZN7cutlass13device_kernelIN5flash11enable_sm90INS1_16FlashAttnFwdSm90INS1_25CollectiveMainloopFwdSm90ILi2EN4cute5tupleIJNS5_1CILi1EEES8_S8_EEENS6_IJNS7_ILi192EEENS7_ILi144EEENS7_ILi96EEEEEELi96ENS_6half_tEfNS_4arch4Sm90ELb1ELb0ELb1ELb1ELb0ELb0ELb0ELb0ELb1ELb1ELb1ELb0EEENS1_21CollectiveEpilogueFwdINS6_IJSA_SC_SB_EEES9_SE_SG_Li384ELb1ELb1ELb1ELb0EEENS1_36VarlenDynamicPersistentTileSchedulerILi192ELi144ELi384ELi128ELb1ELb1ELb1ELb1ELb1ELb1EEEEEEEEEvNT_6ParamsE --------------------------
	.section	.nv.shared._ZN7cutlass13device_kernelIN5flash11enable_sm90INS1_16FlashAttnFwdSm90INS1_25CollectiveMainloopFwdSm90ILi2EN4cute5tupleIJNS5_1CILi1EEES8_S8_EEENS6_IJNS7_ILi192EEENS7_ILi144EEENS7_ILi96EEEEEELi96ENS_6half_tEfNS_4arch4Sm90ELb1ELb0ELb1ELb1ELb0ELb0ELb0ELb0ELb1ELb1ELb1ELb0EEENS1_21CollectiveEpilogueFwdINS6_IJSA_SC_SB_EEES9_SE_SG_Li384ELb1ELb1ELb1ELb0EEENS1_36VarlenDynamicPersistentTileSchedulerILi192ELi144ELi384ELi128ELb1ELb1ELb1ELb1ELb1ELb1EEEEEEEEEvNT_6ParamsE,"aw",@nobits
	.sectionflags	@""
	.align	16
	.zero		1024


//--------------------- .nv.shared._ZN7cutlass13device_kernelIN5flash11enable_sm90INS1_16FlashAttnFwdSm90INS1_25CollectiveMainloopFwdSm90ILi2EN4cute5tupleIJNS5_1CILi1EEES8_S8_EEENS6_IJNS7_ILi192EEENS7_ILi144EEENS7_ILi96EEEEEELi96ENS_6half_tEfNS_4arch4Sm90ELb1ELb0ELb1ELb1ELb0ELb1ELb0ELb0ELb1ELb1ELb1ELb0EEENS1_21CollectiveEpilogueFwdINS6_IJSA_SC_SB_EEES9_SE_SG_Li384ELb1ELb1ELb1ELb0EEENS1_36VarlenDynamicPersistentTileSchedulerILi192ELi144ELi384ELi128ELb1ELb1ELb1ELb1ELb1ELb1EEEEEEEEEvNT_6ParamsE --------------------------
	.section	.nv.shared._ZN7cutlass13device_kernelIN5flash11enable_sm90INS1_16FlashAttnFwdSm90INS1_25CollectiveMainloopFwdSm90ILi2EN4cute5tupleIJNS5_1CILi1EEES8_S8_EEENS6_IJNS7_ILi192EEENS7_ILi144EEENS7_ILi96EEEEEELi96ENS_6half_tEfNS_4arch4Sm90ELb1ELb0ELb1ELb1ELb0ELb1ELb0ELb0ELb1ELb1ELb1ELb0EEENS1_21CollectiveEpilogueFwdINS6_IJSA_SC_SB_EEES9_SE_SG_Li384ELb1ELb1ELb1ELb0EEENS1_36VarlenDynamicPersistentTileSchedulerILi192ELi144ELi384ELi128ELb1ELb1ELb1ELb1ELb1ELb1EEEEEEEEEvNT_6ParamsE,"aw",@nobits
	.sectionflags	@""
	.align	16
	.zero		1024


//--------------------- .nv.shared._ZN7cutlass13device_kernelIN5flash11enable_sm90INS1_16FlashAttnFwdSm90INS1_25CollectiveMainloopFwdSm90ILi2EN4cute5tupleIJNS5_1CILi1EEES8_S8_EEENS6_IJNS7_ILi192EEESA_NS7_ILi64EEEEEELi64ENS_6half_tEfNS_4arch4Sm90ELb0ELb0ELb1ELb0ELb0ELb0ELb0ELb0ELb1ELb1ELb1ELb0EEENS1_21CollectiveEpilogueFwdINS6_IJSA_SB_SA_EEES9_SD_SF_Li384ELb0ELb1ELb1ELb0EEENS1_19SingleTileSchedulerILb0ELb1ELb1ELi192EEEEEEEEEvNT_6ParamsE --------------------------
	.section	.nv.shared._ZN7cutlass13device_kernelIN5flash11enable_sm90INS1_16FlashAttnFwdSm90INS1_25CollectiveMainloopFwdSm90ILi2EN4cute5tupleIJNS5_1CILi1EEES8_S8_EEENS6_IJNS7_ILi192EEESA_NS7_ILi64EEEEEELi64ENS_6half_tEfNS_4arch4Sm90ELb0ELb0ELb1ELb0ELb0ELb0ELb0ELb0ELb1ELb1ELb1ELb0EEENS1_21CollectiveEpilogueFwdINS6_IJSA_SB_SA_EEES9_SD_SF_Li384ELb0ELb1ELb1ELb0EEENS1_19SingleTileSchedulerILb0ELb1ELb1ELi192EEEEEEEEEvNT_6ParamsE,"aw",@nobits
	.sectionflags	@""
	.align	16
	.zero		1024


//--------------------- .nv.shared._ZN7cutlass13device_kernelIN5flash11enable_sm90INS1_16FlashAttnFwdSm90INS1_25CollectiveMainloopFwdSm90ILi2EN4cute5tupleIJNS5_1CILi1EEES8_S8_EEENS6_IJNS7_ILi192EEESA_NS7_ILi64EEEEEELi64ENS_6half_tEfNS_4arch4Sm90ELb0ELb0ELb1ELb1ELb0ELb0ELb0ELb0ELb1ELb1ELb1ELb0EEENS1_21CollectiveEpilogueFwdINS6_IJSA_SB_SA_EEES9_SD_SF_Li384ELb1ELb1ELb1ELb0EEENS1_36VarlenDynamicPersistentTileSchedulerILi192ELi192ELi384ELi128ELb1ELb1ELb1ELb0ELb1ELb1EEEEEEEEEvNT_6ParamsE --------------------------
	.section	.nv.shared._ZN7cutlass13device_kernelIN5flash11enable_sm90INS1_16FlashAttnFwdSm90INS1_25CollectiveMainloopFwdSm90ILi2EN4cute5tupleIJNS5_1CILi1EEES8_S8_EEENS6_IJNS7_ILi192EEESA_NS7_ILi64EEEEEELi64ENS_6half_tEfNS_4arch4Sm90ELb0ELb0ELb1ELb1ELb0ELb0ELb0ELb0ELb1ELb1ELb1ELb0EEENS1_21CollectiveEpilogueFwdINS6_IJSA_SB_SA_EEES9_SD_SF_Li384ELb1ELb1ELb1ELb0EEENS1_36VarlenDynamicPersistentTileSchedulerILi192ELi192ELi384ELi128ELb1ELb1ELb1ELb0ELb1ELb1EEEEEEEEEvNT_6ParamsE,"aw",@nobits
	.sectionflags	@""
	.align	16
	.zero		1024


//--------------------- .nv.shared._ZN7cutlass13device_kernelIN5flash11enable_sm90INS1_16FlashAttnFwdSm90INS1_25CollectiveMainloopFwdSm90ILi2EN4cute5tupleIJNS5_1CILi1EEES8_S8_EEENS6_IJNS7_ILi192EEESA_NS7_ILi64EEEEEELi64ENS_6half_tEfNS_4arch4Sm90ELb0ELb0ELb1ELb1ELb0ELb1ELb0ELb0ELb1ELb1ELb1ELb0EEENS1_21CollectiveEpilogueFwdINS6_IJSA_SB_SA_EEES9_SD_SF_Li384ELb1ELb1ELb1ELb0EEENS1_36VarlenDynamicPersistentTileSchedulerILi192ELi192ELi384ELi128ELb1ELb1ELb1ELb0ELb1ELb1EEEEEEEEEvNT_6ParamsE --------------------------
	.section	.nv.shared._ZN7cutlass13device_kernelIN5flash11enable_sm90INS1_16FlashAttnFwdSm90INS1_25CollectiveMainloopFwdSm90ILi2EN4cute5tupleIJNS5_1CILi1EEES8_S8_EEENS6_IJNS7_ILi192EEESA_NS7_ILi64EEEEEELi64ENS_6half_tEfNS_4arch4Sm90ELb0ELb0ELb1ELb1ELb0ELb1ELb0ELb0ELb1ELb1ELb1ELb0EEENS1_21CollectiveEpilogueFwdINS6_IJSA_SB_SA_EEES9_SD_SF_Li384ELb1ELb1ELb1ELb0EEENS1_36VarlenDynamicPersistentTileSchedulerILi192ELi192ELi384ELi128ELb1ELb1ELb1ELb0ELb1ELb1EEEEEEEEEvNT_6ParamsE,"aw",@nobits
	.sectionflags	@""
	.align	16
	.zero		1024


//--------------------- .nv.shared._ZN7cutlass13device_kernelIN5flash11enable_sm90INS1_16FlashAttnFwdSm90INS1_25CollectiveMainloopFwdSm90ILi2EN4cute5tupleIJNS5_1CILi1EEES8_S8_EEENS6_IJNS7_ILi192EEENS7_ILi128EEENS7_ILi64EEEEEELi64ENS_6half_tEfNS_4arch4Sm90ELb0ELb1ELb1ELb0ELb0ELb0ELb0ELb1ELb1ELb1ELb1ELb0EEENS1_21CollectiveEpilogueFwdINS6_IJSA_SC_SB_EEES9_SE_SG_Li384ELb0ELb1ELb1ELb0EEENS1_19SingleTileSchedulerILb0ELb1ELb1ELi192EEEEEEEEEvNT_6ParamsE --------------------------
	.section	.nv.shared._ZN7cutlass13device_kernelIN5flash11enable_sm90INS1_16FlashAttnFwdSm90INS1_25CollectiveMainloopFwdSm90ILi2EN4cute5tupleIJNS5_1CILi1EEES8_S8_EEENS6_IJNS7_ILi192EEENS7_ILi128EEENS7_ILi64EEEEEELi64ENS_6half_tEfNS_4arch4Sm90ELb0ELb1ELb1ELb0ELb0ELb0ELb0ELb1ELb1ELb1ELb1ELb0EEENS1_21CollectiveEpilogueFwdINS6_IJSA_SC_SB_EEES9_SE_SG_Li384ELb0ELb1ELb1ELb0EEENS1_19SingleTileSchedulerILb0ELb1ELb1ELi192EEEEEEEEEvNT_6ParamsE,"aw",@nobits
	.sectionflags	@""
	.align	16
	.zero		1024


//--------------------- .nv.shared._ZN7cutlass13device_kernelIN5flash11enable_sm90INS1_16FlashAttnFwdSm90INS1_25CollectiveMainloopFwdSm90ILi2EN4cute5tupleIJNS5_1CILi1EEES8_S8_EEENS6_IJNS7_ILi192EEENS7_ILi128EEENS7_ILi64EEEEEELi64ENS_6half_tEfNS_4arch4Sm90ELb0ELb1ELb1ELb1ELb0ELb0ELb0ELb1ELb1ELb1ELb1ELb0EEENS1_21CollectiveEpilogueFwdINS6_IJSA_SC_SB_EEES9_SE_SG_Li384ELb1ELb1ELb1ELb0EEENS1_36VarlenDynamicPersistentTileSchedulerILi192ELi128ELi384ELi128ELb1ELb1ELb1ELb1ELb0ELb1EEEEEEEEEvNT_6ParamsE --------------------------
	.section	.nv.shared._ZN7cutlass13device_kernelIN5flash11enable_sm90INS1_16FlashAttnFwdSm90INS1_25CollectiveMainloopFwdSm90ILi2EN4cute5tupleIJNS5_1CILi1EEES8_S8_EEENS6_IJNS7_ILi192EEENS7_ILi128EEENS7_ILi64EEEEEELi64ENS_6half_tEfNS_4arch4Sm90ELb0ELb1ELb1ELb1ELb0ELb0ELb0ELb1ELb1ELb1ELb1ELb0EEENS1_21CollectiveEpilogueFwdINS6_IJSA_SC_SB_EEES9_SE_SG_Li384ELb1ELb1ELb1ELb0EEENS1_36VarlenDynamicPersistentTileSchedulerILi192ELi128ELi384ELi128ELb1ELb1ELb1ELb1ELb0ELb1EEEEEEEEEvNT_6ParamsE,"aw",@nobits
	.sectionflags	@""
	.align	16
	.zero		1024


//--------------------- .nv.shared._ZN7cutlass13device_kernelIN5flash11enable_sm90INS1_16FlashAttnFwdSm90INS1_25CollectiveMainloopFwdSm90ILi2EN4cute5tupleIJNS5_1CILi1EEES8_S8_EEENS6_IJNS7_ILi192EEENS7_ILi128EEENS7_ILi64EEEEEELi64ENS_6half_tEfNS_4arch4Sm90ELb0ELb1ELb1ELb1ELb0ELb1ELb0ELb1ELb1ELb1ELb1ELb0EEENS1_21CollectiveEpilogueFwdINS6_IJSA_SC_SB_EEES9_SE_SG_Li384ELb1ELb1ELb1ELb0EEENS1_36VarlenDynamicPersistentTileSchedulerILi192ELi128ELi384ELi128ELb1ELb1ELb1ELb1ELb0ELb1EEEEEEEEEvNT_6ParamsE --------------------------
	.section	.nv.shared._ZN7cutlass13device_kernelIN5flash11enable_sm90INS1_16FlashAttnFwdSm90INS1_25CollectiveMainloopFwdSm90ILi2EN4cute5tupleIJNS5_1CILi1EEES8_S8_EEENS6_IJNS7_ILi192EEENS7_ILi128EEENS7_ILi64EEEEEELi64ENS_6half_tEfNS_4arch4Sm90ELb0ELb1ELb1ELb1ELb0ELb1ELb0ELb1ELb1ELb1ELb1ELb0EEENS1_21CollectiveEpilogueFwdINS6_IJSA_SC_SB_EEES9_SE_SG_Li384ELb1ELb1ELb1ELb0EEENS1_36VarlenDynamicPersistentTileSchedulerILi192ELi128ELi384ELi128ELb1ELb1ELb1ELb1ELb0ELb1EEEEEEEEEvNT_6ParamsE,"aw",@nobits
	.sectionflags	@""
	.align	16
	.zero		1024


//--------------------- .nv.shared._ZN7cutlass13device_kernelIN5flash11enable_sm90INS1_16FlashAttnFwdSm90INS1_25CollectiveMainloopFwdSm90ILi2EN4cute5tupleIJNS5_1CILi1EEES8_S8_EEENS6_IJNS7_ILi192EEENS7_ILi128EEENS7_ILi64EEEEEELi64ENS_6half_tEfNS_4arch4Sm90ELb1ELb0ELb1ELb0ELb0ELb0ELb0ELb1ELb1ELb1ELb1ELb0EEENS1_21CollectiveEpilogueFwdINS6_IJSA_SC_SB_EEES9_SE_SG_Li384ELb0ELb1ELb1ELb0EEENS1_19SingleTileSchedulerILb0ELb1ELb1ELi192EEEEEEEEEvNT_6ParamsE --------------------------
	.section	.nv.shared._ZN7cutlass13device_kernelIN5flash11enable_sm90INS1_16FlashAttnFwdSm90INS1_25CollectiveMainloopFwdSm90ILi2EN4cute5tupleIJNS5_1CILi1EEES8_S8_EEENS6_IJNS7_ILi192EEENS7_ILi128EEENS7_ILi64EEEEEELi64ENS_6half_tEfNS_4arch4Sm90ELb1ELb0ELb1ELb0ELb0ELb0ELb0ELb1ELb1ELb1ELb1ELb0EEENS1_21CollectiveEpilogueFwdINS6_IJSA_SC_SB_EEES9_SE_SG_Li384ELb0ELb1ELb1ELb0EEENS1_19SingleTileSchedulerILb0ELb1ELb1ELi192EEEEEEEEEvNT_6ParamsE,"aw",@nobits
	.sectionflags	@""
	.align	16
	.zero		1024


//--------------------- .nv.shared._ZN7cutlass13device_kernelIN5flash11enable_sm90INS1_16FlashAttnFwdSm90INS1_25CollectiveMainloopFwdSm90ILi2EN4cute5tupleIJNS5_1CILi1EEES8_S8_EEENS6_IJNS7_ILi192EEENS7_ILi128EEENS7_ILi64EEEEEELi64ENS_6half_tEfNS_4arch4Sm90ELb1ELb0ELb1ELb1ELb0ELb0ELb0ELb1ELb1ELb1ELb1ELb0EEENS1_21CollectiveEpilogueFwdINS6_IJSA_SC_SB_EEES9_SE_SG_Li384ELb1ELb1ELb1ELb0EEENS1_36VarlenDynamicPersistentTileSchedulerILi192ELi128ELi384ELi128ELb1ELb1ELb1ELb1ELb1ELb1EEEEEEEEEvNT_6ParamsE --------------------------
	.section	.nv.shared._ZN7cutlass13device_kernelIN5flash11enable_sm90INS1_16FlashAttnFwdSm90INS1_25CollectiveMainloopFwdSm90ILi2EN4cute5tupleIJNS5_1CILi1EEES8_S8_EEENS6_IJNS7_ILi192EEENS7_ILi128EEENS7_ILi64EEEEEELi64ENS_6half_tEfNS_4arch4Sm90ELb1ELb0ELb1ELb1ELb0ELb0ELb0ELb1ELb1ELb1ELb1ELb0EEENS1_21CollectiveEpilogueFwdINS6_IJSA_SC_SB_EEES9_SE_SG_Li384ELb1ELb1ELb1ELb0EEENS1_36VarlenDynamicPersistentTileSchedulerILi192ELi128ELi384ELi128ELb1ELb1ELb1ELb1ELb1ELb1EEEEEEEEEvNT_6ParamsE,"aw",@nobits
	.sectionflags	@""
	.align	16
	.zero		1024


//--------------------- .nv.shared._ZN7cutlass13device_kernelIN5flash11enable_sm90INS1_16FlashAttnFwdSm90INS1_25CollectiveMainloopFwdSm90ILi2EN4cute5tupleIJNS5_1CILi1EEES8_S8_EEENS6_IJNS7_ILi192EEENS7_ILi128EEENS7_ILi64EEEEEELi64ENS_6half_tEfNS_4arch4Sm90ELb1ELb0ELb1ELb1ELb0ELb1ELb0ELb1ELb1ELb1ELb1ELb0EEENS1_21CollectiveEpilogueFwdINS6_IJSA_SC_SB_EEES9_SE_SG_Li384ELb1ELb1ELb1ELb0EEENS1_36VarlenDynamicPersistentTileSchedulerILi192ELi128ELi384ELi128ELb1ELb1ELb1ELb1ELb1ELb1EEEEEEEEEvNT_6ParamsE --------------------------
	.section	.nv.shared._ZN7cutlass13device_kernelIN5flash11enable_sm90INS1_16FlashAttnFwdSm90INS1_25CollectiveMainloopFwdSm90ILi2EN4cute5tupleIJNS5_1CILi1EEES8_S8_EEENS6_IJNS7_ILi192EEENS7_ILi128EEENS7_ILi64EEEEEELi64ENS_6half_tEfNS_4arch4Sm90ELb1ELb0ELb1ELb1ELb0ELb1ELb0ELb1ELb1ELb1ELb1ELb0EEENS1_21CollectiveEpilogueFwdINS6_IJSA_SC_SB_EEES9_SE_SG_Li384ELb1ELb1ELb1ELb0EEENS1_36VarlenDynamicPersistentTileSchedulerILi192ELi128ELi384ELi128ELb1ELb1ELb1ELb1ELb1ELb1EEEEEEEEEvNT_6ParamsE,"aw",@nobits
	.sectionflags	@""
	.align	16
	.zero		1024


//--------------------- .nv.constant0._ZN7cutlass13device_kernelIN5flash11enable_sm90INS1_16FlashAttnFwdSm90INS1_25CollectiveMainloopFwdSm90ILi2EN4cute5tupleIJNS5_1CILi1EEES8_S8_EEENS6_IJNS7_ILi128EEENS7_ILi80EEENS7_ILi256EEEEEELi256ENS_6half_tEfNS_4arch4Sm90ELb0ELb0ELb1ELb0ELb0ELb0ELb0ELb1ELb1ELb1ELb1ELb0EEENS1_21CollectiveEpilogueFwdINS6_IJSA_SC_SB_EEES9_SE_SG_Li256ELb0ELb1ELb1ELb0EEENS1_19SingleTileSchedulerILb0ELb1ELb1ELi128EEEEEEEEEvNT_6ParamsE --------------------------
	.section	.nv.constant0._ZN7cutlass13device_kernelIN5flash11enable_sm90INS1_16FlashAttnFwdSm90INS1_25CollectiveMainloopFwdSm90ILi2EN4cute5tupleIJNS5_1CILi1EEES8_S8_EEENS6_IJNS7_ILi128EEENS7_ILi80EEENS7_ILi256EEEEEELi256ENS_6half_tEfNS_4arch4Sm90ELb0ELb0ELb1ELb0ELb0ELb0ELb0ELb1ELb1ELb1ELb1ELb0EEENS1_21CollectiveEpilogueFwdINS6_IJSA_SC_SB_EEES9_SE_SG_Li256ELb0ELb1ELb1ELb0EEENS1_19SingleTileSchedulerILb0ELb1ELb1ELi128EEEEEEEEEvNT_6ParamsE,"a",@progbits
	.sectionflags	@""
	.align	4
.nv.constant0._ZN7cutlass13device_kernelIN5flash11enable_sm90INS1_16FlashAttnFwdSm90INS1_25CollectiveMainloopFwdSm90ILi2EN4cute5tupleIJNS5_1CILi1EEES8_S8_EEENS6_IJNS7_ILi128EEENS7_ILi80EEENS7_ILi256EEEEEELi256ENS_6half_tEfNS_4arch4Sm90ELb0ELb0ELb1ELb0ELb0ELb0ELb0ELb1ELb1ELb1ELb1ELb0EEENS1_21CollectiveEpilogueFwdINS6_IJSA_SC_SB_EEES9_SE_SG_Li256ELb0ELb1ELb1ELb0EEENS1_19SingleTileSchedulerILb0ELb1ELb1ELi128EEEEEEEEEvNT_6ParamsE:
	.zero		3200


//--------------------- .nv.constant0._ZN7cutlass13device_kernelIN5flash11enable_sm90INS1_16FlashAttnFwdSm90INS1_25CollectiveMainloopFwdSm90ILi2EN4cute5tupleIJNS5_1CILi1EEES8_S8_EEENS6_IJNS7_ILi128EEENS7_ILi80EEENS7_ILi256EEEEEELi256ENS_6half_tEfNS_4arch4Sm90ELb0ELb0ELb1ELb1ELb0ELb0ELb0ELb1ELb1ELb1ELb1ELb0EEENS1_21CollectiveEpilogueFwdINS6_IJSA_SC_SB_EEES9_SE_SG_Li256ELb1ELb1ELb1ELb0EEENS1_36VarlenDynamicPersistentTileSchedulerILi128ELi80ELi256ELi128ELb1ELb1ELb1ELb0ELb1ELb1EEEEEEEEEvNT_6ParamsE --------------------------
	.section	.nv.constant0._ZN7cutlass13device_kernelIN5flash11enable_sm90INS1_16FlashAttnFwdSm90INS1_25CollectiveMainloopFwdSm90ILi2EN4cute5tupleIJNS5_1CILi1EEES8_S8_EEENS6_IJNS7_ILi128EEENS7_ILi80EEENS7_ILi256EEEEEELi256ENS_6half_tEfNS_4arch4Sm90ELb0ELb0ELb1ELb1ELb0ELb0ELb0ELb1ELb1ELb1ELb1ELb0EEENS1_21CollectiveEpilogueFwdINS6_IJSA_SC_SB_EEES9_SE_SG_Li256ELb1ELb1ELb1ELb0EEENS1_36VarlenDynamicPersistentTileSchedulerILi128ELi80ELi256ELi128ELb1ELb1ELb1ELb0ELb1ELb1EEEEEEEEEvNT_6ParamsE,"a",@progbits
	.sectionflags	@""
	.align	4
.nv.constant0._ZN7cutlass13device_kernelIN5flash11enable_sm90INS1_16FlashAttnFwdSm90INS1_25CollectiveMainloopFwdSm90ILi2EN4cute5tupleIJNS5_1CILi1EEES8_S8_EEENS6_IJNS7_ILi128EEENS7_ILi80EEENS7_ILi256EEEEEELi256ENS_6half_tEfNS_4arch4Sm90ELb0ELb0ELb1ELb1ELb0ELb0ELb0ELb1ELb1ELb1ELb1ELb0EEENS1_21CollectiveEpilogueFwdINS6_IJSA_SC_SB_EEES9_SE_SG_Li256ELb1ELb1ELb1ELb0EEENS1_36VarlenDynamicPersistentTileSchedulerILi128ELi80ELi256ELi128ELb1ELb1ELb1ELb0ELb1ELb1EEEEEEEEEvNT_6ParamsE:
	.zero		3328


//--------------------- .nv.constant0._ZN7cutlass13device_kernelIN5flash11enable_sm90INS1_16FlashAttnFwdSm90INS1_25CollectiveMainloopFwdSm90ILi2EN4cute5tupleIJNS5_1CILi1EEES8_S8_EEENS6_IJNS7_ILi128EEENS7_ILi80EEENS7_ILi256EEEEEELi256ENS_6half_tEfNS_4arch4Sm90ELb0ELb0ELb1ELb1ELb0ELb1ELb0ELb1ELb1ELb1ELb1ELb0EEENS1_21CollectiveEpilogueFwdINS6_IJSA_SC_SB_EEES9_SE_SG_Li256ELb1ELb1ELb1ELb0EEENS1_36VarlenDynamicPersistentTileSchedulerILi128ELi80ELi256ELi128ELb1ELb1ELb1ELb0ELb1ELb1EEEEEEEEEvNT_6ParamsE --------------------------
	.section	.nv.constant0._ZN7cutlass13device_kernelIN5flash11enable_sm90INS1_16FlashAttnFwdSm90INS1_25CollectiveMainloopFwdSm90ILi2EN4cute5tupleIJNS5_1CILi1EEES8_S8_EEENS6_IJNS7_ILi128EEENS7_ILi80EEENS7_ILi256EEEEEELi256ENS_6half_tEfNS_4arch4Sm90ELb0ELb0ELb1ELb1ELb0ELb1ELb0ELb1ELb1ELb1ELb1ELb0EEENS1_21CollectiveEpilogueFwdINS6_IJSA_SC_SB_EEES9_SE_SG_Li256ELb1ELb1ELb1ELb0EEENS1_36VarlenDynamicPersistentTileSchedulerILi128ELi80ELi256ELi128ELb1ELb1ELb1ELb0ELb1ELb1EEEEEEEEEvNT_6ParamsE,"a",@progbits
	.sectionflags	@""
	.align	4
.nv.constant0._ZN7cutlass13device_kernelIN5flash11enable_sm90INS1_16FlashAttnFwdSm90INS1_25CollectiveMainloopFwdSm90ILi2EN4cute5tupleIJNS5_1CILi1EEES8_S8_EEENS6_IJNS7_ILi128EEENS7_ILi80EEENS7_ILi256EEEEEELi256ENS_6half_tEfNS_4arch4Sm90ELb0ELb0ELb1ELb1ELb0ELb1ELb0ELb1ELb1ELb1ELb1ELb0EEENS1_21CollectiveEpilogueFwdINS6_IJSA_SC_SB_EEES9_SE_SG_Li256ELb1ELb1ELb1ELb0EEENS1_36VarlenDynamicPersistentTileSchedulerILi128ELi80ELi256ELi128ELb1ELb1ELb1ELb0ELb1ELb1EEEEEEEEEvNT_6ParamsE:
	.zero		3328


//--------------------- .nv.constant0._ZN7cutlass13device_kernelIN5flash11enable_sm90INS1_16FlashAttnFwdSm90INS1_25CollectiveMainloopFwdSm90ILi2EN4cute5tupleIJNS5_1CILi1EEES8_S8_EEENS6_IJNS7_ILi128EEENS7_ILi64EEENS7_ILi256EEEEEELi256ENS_6half_tEfNS_4arch4Sm90ELb0ELb1ELb1ELb0ELb0ELb0ELb0ELb1ELb1ELb1ELb1ELb0EEENS1_21CollectiveEpilogueFwdINS6_IJSA_SC_SB_EEES9_SE_SG_Li256ELb0ELb1ELb1ELb0EEENS1_19SingleTileSchedulerILb0ELb1ELb1ELi128EEEEEEEEEvNT_6ParamsE --------------------------
	.section	.nv.constant0._ZN7cutlass13device_kernelIN5flash11enable_sm90INS1_16FlashAttnFwdSm90INS1_25CollectiveMainloopFwdSm90ILi2EN4cute5tupleIJNS5_1CILi1EEES8_S8_EEENS6_IJNS7_ILi128EEENS7_ILi64EEENS7_ILi256EEEEEELi256ENS_6half_tEfNS_4arch4Sm90ELb0ELb1ELb1ELb0ELb0ELb0ELb0ELb1ELb1ELb1ELb1ELb0EEENS1_21CollectiveEpilogueFwdINS6_IJSA_SC_SB_EEES9_SE_SG_Li256ELb0ELb1ELb1ELb0EEENS1_19SingleTileSchedulerILb0ELb1ELb1ELi128EEEEEEEEEvNT_6ParamsE,"a",@progbits
	.sectionflags	@""
	.align	4
.nv.constant0._ZN7cutlass13device_kernelIN5flash11enable_sm90INS1_16FlashAttnFwdSm90INS1_25CollectiveMainloopFwdSm90ILi2EN4cute5tupleIJNS5_1CILi1EEES8_S8_EEENS6_IJNS7_ILi128EEENS7_ILi64EEENS7_ILi256EEEEEELi256ENS_6half_tEfNS_4arch4Sm90ELb0ELb1ELb1ELb0ELb0ELb0ELb0ELb1ELb1ELb1ELb1ELb0EEENS1_21CollectiveEpilogueFwdINS6_IJSA_SC_SB_EEES9_SE_SG_Li256ELb0ELb1ELb1ELb0EEENS1_19SingleTileSchedulerILb0ELb1ELb1ELi128EEEEEEEEEvNT_6ParamsE:
	.zero		3200


//--------------------- .nv.constant0._ZN7cutlass13device_kernelIN5flash11enable_sm90INS1_16FlashAttnFwdSm90INS1_25CollectiveMainloopFwdSm90ILi2EN4cute5tupleIJNS5_1CILi1EEES8_S8_EEENS6_IJNS7_ILi128EEENS7_ILi64EEENS7_ILi256EEEEEELi256ENS_6half_tEfNS_4arch4Sm90ELb0ELb1ELb1ELb1ELb0ELb0ELb0ELb1ELb1ELb1ELb1ELb0EEENS1_21CollectiveEpilogueFwdINS6_IJSA_SC_SB_EEES9_SE_SG_Li256ELb1ELb1ELb1ELb0EEENS1_36VarlenDynamicPersistentTileSchedulerILi128ELi64ELi256ELi128ELb1ELb1ELb1ELb1ELb0ELb1EEEEEEEEEvNT_6ParamsE --------------------------
	.section	.nv.constant0._ZN7cutlass13device_kernelIN5flash11enable_sm90INS1_16FlashAttnFwdSm90INS1_25CollectiveMainloopFwdSm90ILi2EN4cute5tupleIJNS5_1CILi1EEES8_S8_EEENS6_IJNS7_ILi128EEENS7_ILi64EEENS7_ILi256EEEEEELi256ENS_6half_tEfNS_4arch4Sm90ELb0ELb1ELb1ELb1ELb0ELb0ELb0ELb1ELb1ELb1ELb1ELb0EEENS1_21CollectiveEpilogueFwdINS6_IJSA_SC_SB_EEES9_SE_SG_Li256ELb1ELb1ELb1ELb0EEENS1_36VarlenDynamicPersistentTileSchedulerILi128ELi64ELi256ELi128ELb1ELb1ELb1ELb1ELb0ELb1EEEEEEEEEvNT_6ParamsE,"a",@progbits
	.sectionflags	@""
	.align	4
.nv.constant0._ZN7cutlass13device_kernelIN5flash11enable_sm90INS1_16FlashAttnFwdSm90INS1_25CollectiveMainloopFwdSm90ILi2EN4cute5tupleIJNS5_1CILi1EEES8_S8_EEENS6_IJNS7_ILi128EEENS7_ILi64EEENS7_ILi256EEEEEELi256ENS_6half_tEfNS_4arch4Sm90ELb0ELb1ELb1ELb1ELb0ELb0ELb0ELb1ELb1ELb1ELb1ELb0EEENS1_21CollectiveEpilogueFwdINS6_IJSA_SC_SB_EEES9_SE_SG_Li256ELb1ELb1ELb1ELb0EEENS1_36VarlenDynamicPersistentTileSchedulerILi128ELi64ELi256ELi128ELb1ELb1ELb1ELb1ELb0ELb1EEEEEEEEEvNT_6ParamsE:
	.zero		3328


//--------------------- .nv.constant0._ZN7cutlass13device_kernelIN5flash11enable_sm90INS1_16FlashAttnFwdSm90INS1_25CollectiveMainloopFwdSm90ILi2EN4cute5tupleIJNS5_1CILi1EEES8_S8_EEENS6_IJNS7_ILi128EEENS7_ILi64EEENS7_ILi256EEEEEELi256ENS_6half_tEfNS_4arch4Sm90ELb0ELb1ELb1ELb1ELb0ELb1ELb0ELb1ELb1ELb1ELb1ELb0EEENS1_21CollectiveEpilogueFwdINS6_IJSA_SC_SB_EEES9_SE_SG_Li256ELb1ELb1ELb1ELb0EEENS1_36VarlenDynamicPersistentTileSchedulerILi128ELi64ELi256ELi128ELb1ELb1ELb1ELb1ELb0ELb1EEEEEEEEEvNT_6ParamsE --------------------------
	.section	.nv.constant0._ZN7cutlass13device_kernelIN5flash11enable_sm90INS1_16FlashAttnFwdSm90INS1_25CollectiveMainloopFwdSm90ILi2EN4cute5tupleIJNS5_1CILi1EEES8_S8_EEENS6_IJNS7_ILi128EEENS7_ILi64EEENS7_ILi256EEEEEELi256ENS_6half_tEfNS_4arch4Sm90ELb0ELb1ELb1ELb1ELb0ELb1ELb0ELb1ELb1ELb1ELb1ELb0EEENS1_21CollectiveEpilogueFwdINS6_IJSA_SC_SB_EEES9_SE_SG_Li256ELb1ELb1ELb1ELb0EEENS1_36VarlenDynamicPersistentTileSchedulerILi128ELi64ELi256ELi128ELb1ELb1ELb1ELb1ELb0ELb1EEEEEEEEEvNT_6ParamsE,"a",@progbits
	.sectionflags	@""
	.align	4
.nv.constant0._ZN7cutlass13device_kernelIN5flash11enable_sm90INS1_16FlashAttnFwdSm90INS1_25CollectiveMainloopFwdSm90ILi2EN4cute5tupleIJNS5_1CILi1EEES8_S8_EEENS6_IJNS7_ILi128EEENS7_ILi64EEENS7_ILi256EEEEEELi256ENS_6half_tEfNS_4arch4Sm90ELb0ELb1ELb1ELb1ELb0ELb1ELb0ELb1ELb1ELb1ELb1ELb0EEENS1_21CollectiveEpilogueFwdINS6_IJSA_SC_SB_EEES9_SE_SG_Li256ELb1ELb1ELb1ELb0EEENS1_36VarlenDynamicPersistentTileSchedulerILi128ELi64ELi256ELi128ELb1ELb1ELb1ELb1ELb0ELb1EEEEEEEEEvNT_6ParamsE:
	.zero		3328


//--------------------- .nv.constant0._ZN7cutlass13device_kernelIN5flash11enable_sm90INS1_16FlashAttnFwdSm90INS1_25CollectiveMainloopFwdSm90ILi2EN4cute5tupleIJNS5_1CILi1EEES8_S8_EEENS6_IJNS7_ILi128EEENS7_ILi80EEENS7_ILi256EEEEEELi256ENS_6half_tEfNS_4arch4Sm90ELb1ELb0ELb1ELb0ELb0ELb0ELb0ELb1ELb1ELb1ELb1ELb0EEENS1_21CollectiveEpilogueFwdINS6_IJSA_SC_SB_EEES9_SE_SG_Li256ELb0ELb1ELb1ELb0EEENS1_19SingleTileSchedulerILb0ELb1ELb1ELi128EEEEEEEEEvNT_6ParamsE --------------------------
	.section	.nv.constant0._ZN7cutlass13device_kernelIN5flash11enable_sm90INS1_16FlashAttnFwdSm90INS1_25CollectiveMainloopFwdSm90ILi2EN4cute5tupleIJNS5_1CILi1EEES8_S8_EEENS6_IJNS7_ILi128EEENS7_ILi80EEENS7_ILi256EEEEEELi256ENS_6half_tEfNS_4arch4Sm90ELb1ELb0ELb1ELb0ELb0ELb0ELb0ELb1ELb1ELb1ELb1ELb0EEENS1_21CollectiveEpilogueFwdINS6_IJSA_SC_SB_EEES9_SE_SG_Li256ELb0ELb1ELb1ELb0EEENS1_19SingleTileSchedulerILb0ELb1ELb1ELi128EEEEEEEEEvNT_6ParamsE,"a",@progbits
	.sectionflags	@""
	.align	4
.nv.constant0._ZN7cutlass13device_kernelIN5flash11enable_sm90INS1_16FlashAttnFwdSm90INS1_25CollectiveMainloopFwdSm90ILi2EN4cute5tupleIJNS5_1CILi1EEES8_S8_EEENS6_IJNS7_ILi128EEENS7_ILi80EEENS7_ILi256EEEEEELi256ENS_6half_tEfNS_4arch4Sm90ELb1ELb0ELb1ELb0ELb0ELb0ELb0ELb1ELb1ELb1ELb1ELb0EEENS1_21CollectiveEpilogueFwdINS6_IJSA_SC_SB_EEES9_SE_SG_Li256ELb0ELb1ELb1ELb0EEENS1_19SingleTileSchedulerILb0ELb1ELb1ELi128EEEEEEEEEvNT_6ParamsE:
	.zero		3200


//--------------------- .nv.constant0._ZN7cutlass13device_kernelIN5flash11enable_sm90INS1_16FlashAttnFwdSm90INS1_25CollectiveMainloopFwdSm90ILi2EN4cute5tupleIJNS5_1CILi1EEES8_S8_EEENS6_IJNS7_ILi128EEENS7_ILi80EEENS7_ILi256EEEEEELi256ENS_6half_tEfNS_4arch4Sm90ELb1ELb0ELb1ELb1ELb0ELb0ELb0ELb1ELb1ELb1ELb1ELb0EEENS1_21CollectiveEpilogueFwdINS6_IJSA_SC_SB_EEES9_SE_SG_Li256ELb1ELb1ELb1ELb0EEENS1_36VarlenDynamicPersistentTileSchedulerILi128ELi80ELi256ELi128ELb1ELb1ELb1ELb1ELb1ELb1EEEEEEEEEvNT_6ParamsE --------------------------
	.section	.nv.constant0._ZN7cutlass13device_kernelIN5flash11enable_sm90INS1_16FlashAttnFwdSm90INS1_25CollectiveMainloopFwdSm90ILi2EN4cute5tupleIJNS5_1CILi1EEES8_S8_EEENS6_IJNS7_ILi128EEENS7_ILi80EEENS7_ILi256EEEEEELi256ENS_6half_tEfNS_4arch4Sm90ELb1ELb0ELb1ELb1ELb0ELb0ELb0ELb1ELb1ELb1ELb1ELb0EEENS1_21CollectiveEpilogueFwdINS6_IJSA_SC_SB_EEES9_SE_SG_Li256ELb1ELb1ELb1ELb0EEENS1_36VarlenDynamicPersistentTileSchedulerILi128ELi80ELi256ELi128ELb1ELb1ELb1ELb1ELb1ELb1EEEEEEEEEvNT_6ParamsE,"a",@progbits
	.sectionflags	@""
	.align	4
.nv.constant0._ZN7cutlass13device_kernelIN5flash11enable_sm90INS1_16FlashAttnFwdSm90INS1_25CollectiveMainloopFwdSm90ILi2EN4cute5tupleIJNS5_1CILi1EEES8_S8_EEENS6_IJNS7_ILi128EEENS7_ILi80EEENS7_ILi256EEEEEELi256ENS_6half_tEfNS_4arch4Sm90ELb1ELb0ELb1ELb1ELb0ELb0ELb0ELb1ELb1ELb1ELb1ELb0EEENS1_21CollectiveEpilogueFwdINS6_IJSA_SC_SB_EEES9_SE_SG_Li256ELb1ELb1ELb1ELb0EEENS1_36VarlenDynamicPersistentTileSchedulerILi128ELi80ELi256ELi128ELb1ELb1ELb1ELb1ELb1ELb1EEEEEEEEEvNT_6ParamsE:
	.zero		3328


//--------------------- .nv.constant0._ZN7cutlass13device_kernelIN5flash11enable_sm90INS1_16FlashAttnFwdSm90INS1_25CollectiveMainloopFwdSm90ILi2EN4cute5tupleIJNS5_1CILi1EEES8_S8_EEENS6_IJNS7_ILi128EEENS7_ILi80EEENS7_ILi256EEEEEELi256ENS_6half_tEfNS_4arch4Sm90ELb1ELb0ELb1ELb1ELb0ELb1ELb0ELb1ELb1ELb1ELb1ELb0EEENS1_21CollectiveEpilogueFwdINS6_IJSA_SC_SB_EEES9_SE_SG_Li256ELb1ELb1ELb1ELb0EEENS1_36VarlenDynamicPersistentTileSchedulerILi128ELi80ELi256ELi128ELb1ELb1ELb1ELb1ELb1ELb1EEEEEEEEEvNT_6ParamsE --------------------------
	.section	.nv.constant0._ZN7cutlass13device_kernelIN5flash11enable_sm90INS1_16FlashAttnFwdSm90INS1_25CollectiveMainloopFwdSm90ILi2EN4cute5tupleIJNS5_1CILi1EEES8_S8_EEENS6_IJNS7_ILi128EEENS7_ILi80EEENS7_ILi256EEEEEELi256ENS_6half_tEfNS_4arch4Sm90ELb1ELb0ELb1ELb1ELb0ELb1ELb0ELb1ELb1ELb1ELb1ELb0EEENS1_21CollectiveEpilogueFwdINS6_IJSA_SC_SB_EEES9_SE_SG_Li256ELb1ELb1ELb1ELb0EEENS1_36VarlenDynamicPersistentTileSchedulerILi128ELi80ELi256ELi128ELb1ELb1ELb1ELb1ELb1ELb1EEEEEEEEEvNT_6ParamsE,"a",@progbits
	.sectionflags	@""
	.align	4
.nv.constant0._ZN7cutlass13device_kernelIN5flash11enable_sm90INS1_16FlashAttnFwdSm90INS1_25CollectiveMainloopFwdSm90ILi2EN4cute5tupleIJNS5_1CILi1EEES8_S8_EEENS6_IJNS7_ILi128EEENS7_ILi80EEENS7_ILi256EEEEEELi256ENS_6half_tEfNS_4arch4Sm90ELb1ELb0ELb1ELb1ELb0ELb1ELb0ELb1ELb1ELb1ELb1ELb0EEENS1_21CollectiveEpilogueFwdINS6_IJSA_SC_SB_EEES9_SE_SG_Li256ELb1ELb1ELb1ELb0EEENS1_36VarlenDynamicPersistentTileSchedulerILi128ELi80ELi256ELi128ELb1ELb1ELb1ELb1ELb1ELb1EEEEEEEEEvNT_6ParamsE:
	.zero		3328


//--------------------- .nv.constant0._ZN7cutlass13device_kernelIN5flash11enable_sm90INS1_16FlashAttnFwdSm90INS1_25CollectiveMainloopFwdSm90ILi2EN4cute5tupleIJNS5_1CILi1EEES8_S8_EEENS6_IJNS7_ILi128EEENS7_ILi112EEENS7_ILi192EEEEEELi192ENS_6half_tEfNS_4arch4Sm90ELb0ELb0ELb1ELb0ELb0ELb0ELb0ELb1ELb1ELb1ELb1ELb0EEENS1_21CollectiveEpilogueFwdINS6_IJSA_SC_SB_EEES9_SE_SG_Li256ELb0ELb1ELb1ELb0EEENS1_19SingleTileSchedulerILb0ELb1ELb1ELi128EEEEEEEEEvNT_6ParamsE --------------------------
	.section	.nv.constant0._ZN7cutlass13device_kernelIN5flash11enable_sm90INS1_16FlashAttnFwdSm90INS1_25CollectiveMainloopFwdSm90ILi2EN4cute5tupleIJNS5_1CILi1EEES8_S8_EEENS6_IJNS7_ILi128EEENS7_ILi112EEENS7_ILi192EEEEEELi192ENS_6half_tEfNS_4arch4Sm90ELb0ELb0ELb1ELb0ELb0ELb0ELb0ELb1ELb1ELb1ELb1ELb0EEENS1_21CollectiveEpilogueFwdINS6_IJSA_SC_SB_EEES9_SE_SG_Li256ELb0ELb1ELb1ELb0EEENS1_19SingleTileSchedulerILb0ELb1ELb1ELi128EEEEEEEEEvNT_6ParamsE,"a",@progbits
	.sectionflags	@""
	.align	4
.nv.constant0._ZN7cutlass13device_kernelIN5flash11enable_sm90INS1_16FlashAttnFwdSm90INS1_25CollectiveMainloopFwdSm90ILi2EN4cute5tupleIJNS5_1CILi1EEES8_S8_EEENS6_IJNS7_ILi128EEENS7_ILi112EEENS7_ILi192EEEEEELi192ENS_6half_tEfNS_4arch4Sm90ELb0ELb0ELb1ELb0ELb0ELb0ELb0ELb1ELb1ELb1ELb1ELb0EEENS1_21CollectiveEpilogueFwdINS6_IJSA_SC_SB_EEES9_SE_SG_Li256ELb0ELb1ELb1ELb0EEENS1_19SingleTileSchedulerILb0ELb1ELb1ELi128EEEEEEEEEvNT_6ParamsE:
	.zero		3200


//--------------------- .nv.constant0._ZN7cutlass13device_kernelIN5flash11enable_sm90INS1_16FlashAttnFwdSm90INS1_25CollectiveMainloopFwdSm90ILi2EN4cute5tupleIJNS5_1CILi1EEES8_S8_EEENS6_IJNS7_ILi128EEENS7_ILi112EEENS7_ILi192EEEEEELi192ENS_6half_tEfNS_4arch4Sm90ELb0ELb0ELb1ELb1ELb0ELb0ELb0ELb1ELb1ELb1ELb1ELb0EEENS1_21CollectiveEpilogueFwdINS6_IJSA_SC_SB_EEES9_SE_SG_Li256ELb1ELb1ELb1ELb0EEENS1_36VarlenDynamicPersistentTileSchedulerILi128ELi112ELi256ELi128ELb1ELb1ELb1ELb0ELb1ELb1EEEEEEEEEvNT_6ParamsE --------------------------
	.section	.nv.constant0._ZN7cutlass13device_kernelIN5flash11enable_sm90INS1_16FlashAttnFwdSm90INS1_25CollectiveMainloopFwdSm90ILi2EN4cute5tupleIJNS5_1CILi1EEES8_S8_EEENS6_IJNS7_ILi128EEENS7_ILi112EEENS7_ILi192EEEEEELi192ENS_6half_tEfNS_4arch4Sm90ELb0ELb0ELb1ELb1ELb0ELb0ELb0ELb1ELb1ELb1ELb1ELb0EEENS1_21CollectiveEpilogueFwdINS6_IJSA_SC_SB_EEES9_SE_SG_Li256ELb1ELb1ELb1ELb0EEENS1_36VarlenDynamicPersistentTileSchedulerILi128ELi112ELi256ELi128ELb1ELb1ELb1ELb0ELb1ELb1EEEEEEEEEvNT_6ParamsE,"a",@progbits
	.sectionflags	@""
	.align	4
.nv.constant0._ZN7cutlass13device_kernelIN5flash11enable_sm90INS1_16FlashAttnFwdSm90INS1_25CollectiveMainloopFwdSm90ILi2EN4cute5tupleIJNS5_1CILi1EEES8_S8_EEENS6_IJNS7_ILi128EEENS7_ILi112EEENS7_ILi192EEEEEELi192ENS_6half_tEfNS_4arch4Sm90ELb0ELb0ELb1ELb1ELb0ELb0ELb0ELb1ELb1ELb1ELb1ELb0EEENS1_21CollectiveEpilogueFwdINS6_IJSA_SC_SB_EEES9_SE_SG_Li256ELb1ELb1ELb1ELb0EEENS1_36VarlenDynamicPersistentTileSchedulerILi128ELi112ELi256ELi128ELb1ELb1ELb1ELb0ELb1ELb1EEEEEEEEEvNT_6ParamsE:
	.zero		3328


//--------------------- .nv.constant0._ZN7cutlass13device_kernelIN5flash11enable_sm90INS1_16FlashAttnFwdSm90INS1_25CollectiveMainloopFwdSm90ILi2EN4cute5tupleIJNS5_1CILi1EEES8_S8_EEENS6_IJNS7_ILi128EEENS7_ILi112EEENS7_ILi192EEEEEELi192ENS_6half_tEfNS_4arch4Sm90ELb0ELb0ELb1ELb1ELb0ELb1ELb0ELb1ELb1ELb1ELb1ELb0EEENS1_21CollectiveEpilogueFwdINS6_IJSA_SC_SB_EEES9_SE_SG_Li256ELb1ELb1ELb1ELb0EEENS1_36VarlenDynamicPersistentTileSchedulerILi128ELi112ELi256ELi128ELb1ELb1ELb1ELb0ELb1ELb1EEEEEEEEEvNT_6ParamsE --------------------------
	.section	.nv.constant0._ZN7cutlass13device_kernelIN5flash11enable_sm90INS1_16FlashAttnFwdSm90INS1_25CollectiveMainloopFwdSm90ILi2EN4cute5tupleIJNS5_1CILi1EEES8_S8_EEENS6_IJNS7_ILi128EEENS7_ILi112EEENS7_ILi192EEEEEELi192ENS_6half_tEfNS_4arch4Sm90ELb0ELb0ELb1ELb1ELb0ELb1ELb0ELb1ELb1ELb1ELb1ELb0EEENS1_21CollectiveEpilogueFwdINS6_IJSA_SC_SB_EEES9_SE_SG_Li256ELb1ELb1ELb1ELb0EEENS1_36VarlenDynamicPersistentTileSchedulerILi128ELi112ELi256ELi128ELb1ELb1ELb1ELb0ELb1ELb1EEEEEEEEEvNT_6ParamsE,"a",@progbits
	.sectionflags	@""
	.align	4
.nv.constant0._ZN7cutlass13device_kernelIN5flash11enable_sm90INS1_16FlashAttnFwdSm90INS1_25CollectiveMainloopFwdSm90ILi2EN4cute5tupleIJNS5_1CILi1EEES8_S8_EEENS6_IJNS7_ILi128EEENS7_ILi112EEENS7_ILi192EEEEEELi192ENS_6half_tEfNS_4arch4Sm90ELb0ELb0ELb1ELb1ELb0ELb1ELb0ELb1ELb1ELb1ELb1ELb0EEENS1_21CollectiveEpilogueFwdINS6_IJSA_SC_SB_EEES9_SE_SG_Li256ELb1ELb1ELb1ELb0EEENS1_36VarlenDynamicPersistentTileSchedulerILi128ELi112ELi256ELi128ELb1ELb1ELb1ELb0ELb1ELb1EEEEEEEEEvNT_6ParamsE:
	.zero		3328


//--------------------- .nv.constant0._ZN7cutlass13device_kernelIN5flash11enable_sm90INS1_16FlashAttnFwdSm90INS1_25CollectiveMainloopFwdSm90ILi2EN4cute5tupleIJNS5_1CILi1EEES8_S8_EEENS6_IJNS7_ILi128EEENS7_ILi96EEENS7_ILi192EEEEEELi192ENS_6half_tEfNS_4arch4Sm90ELb0ELb1ELb1ELb0ELb0ELb0ELb0ELb1ELb1ELb1ELb1ELb0EEENS1_21CollectiveEpilogueFwdINS6_IJSA_SC_SB_EEES9_SE_SG_Li256ELb0ELb1ELb1ELb0EEENS1_19SingleTileSchedulerILb0ELb1ELb1ELi128EEEEEEEEEvNT_6ParamsE --------------------------
	.section	.nv.constant0._ZN7cutlass13device_kernelIN5flash11enable_sm90INS1_16FlashAttnFwdSm90INS1_25CollectiveMainloopFwdSm90ILi2EN4cute5tupleIJNS5_1CILi1EEES8_S8_EEENS6_IJNS7_ILi128EEENS7_ILi96EEENS7_ILi192EEEEEELi192ENS_6half_tEfNS_4arch4Sm90ELb0ELb1ELb1ELb0ELb0ELb0ELb0ELb1ELb1ELb1ELb1ELb0EEENS1_21CollectiveEpilogueFwdINS6_IJSA_SC_SB_EEES9_SE_SG_Li256ELb0ELb1ELb1ELb0EEENS1_19SingleTileSchedulerILb0ELb1ELb1ELi128EEEEEEEEEvNT_6ParamsE,"a",@progbits
	.sectionflags	@""
	.align	4
.nv.constant0._ZN7cutlass13device_kernelIN5flash11enable_sm90INS1_16FlashAttnFwdSm90INS1_25CollectiveMainloopFwdSm90ILi2EN4cute5tupleIJNS5_1CILi1EEES8_S8_EEENS6_IJNS7_ILi128EEENS7_ILi96EEENS7_ILi192EEEEEELi192ENS_6half_tEfNS_4arch4Sm90ELb0ELb1ELb1ELb0ELb0ELb0ELb0ELb1ELb1ELb1ELb1ELb0EEENS1_21CollectiveEpilogueFwdINS6_IJSA_SC_SB_EEES9_SE_SG_Li256ELb0ELb1ELb1ELb0EEENS1_19SingleTileSchedulerILb0ELb1ELb1ELi128EEEEEEEEEvNT_6ParamsE:
	.zero		3200


//--------------------- .nv.constant0._ZN7cutlass13device_kernelIN5flash11enable_sm90INS1_16FlashAttnFwdSm90INS1_25CollectiveMainloopFwdSm90ILi2EN4cute5tupleIJNS5_1CILi1EEES8_S8_EEENS6_IJNS7_ILi128EEENS7_ILi96EEENS7_ILi192EEEEEELi192ENS_6half_tEfNS_4arch4Sm90ELb0ELb1ELb1ELb1ELb0ELb0ELb0ELb1ELb1ELb1ELb1ELb0EEENS1_21CollectiveEpilogueFwdINS6_IJSA_SC_SB_EEES9_SE_SG_Li256ELb1ELb1ELb1ELb0EEENS1_36VarlenDynamicPersistentTileSchedulerILi128ELi96ELi256ELi128ELb1ELb1ELb1ELb1ELb0ELb1EEEEEEEEEvNT_6ParamsE --------------------------
	.section	.nv.constant0._ZN7cutlass13device_kernelIN5flash11enable_sm90INS1_16FlashAttnFwdSm90INS1_25CollectiveMainloopFwdSm90ILi2EN4cute5tupleIJNS5_1CILi1EEES8_S8_EEENS6_IJNS7_ILi128EEENS7_ILi96EEENS7_ILi192EEEEEELi192ENS_6half_tEfNS_4arch4Sm90ELb0ELb1ELb1ELb1ELb0ELb0ELb0ELb1ELb1ELb1ELb1ELb0EEENS1_21CollectiveEpilogueFwdINS6_IJSA_SC_SB_EEES9_SE_SG_Li256ELb1ELb1ELb1ELb0EEENS1_36VarlenDynamicPersistentTileSchedulerILi128ELi96ELi256ELi128ELb1ELb1ELb1ELb1ELb0ELb1EEEEEEEEEvNT_6ParamsE,"a",@progbits
	.sectionflags	@""
	.align	4
.nv.constant0._ZN7cutlass13device_kernelIN5flash11enable_sm90INS1_16FlashAttnFwdSm90INS1_25CollectiveMainloopFwdSm90ILi2EN4cute5tupleIJNS5_1CILi1EEES8_S8_EEENS6_IJNS7_ILi128EEENS7_ILi96EEENS7_ILi192EEEEEELi192ENS_6half_tEfNS_4arch4Sm90ELb0ELb1ELb1ELb1ELb0ELb0ELb0ELb1ELb1ELb1ELb1ELb0EEENS1_21CollectiveEpilogueFwdINS6_IJSA_SC_SB_EEES9_SE_SG_Li256ELb1ELb1ELb1ELb0EEENS1_36VarlenDynamicPersistentTileSchedulerILi128ELi96ELi256ELi128ELb1ELb1ELb1ELb1ELb0ELb1EEEEEEEEEvNT_6ParamsE:
	.zero		3328


//--------------------- .nv.constant0._ZN7cutlass13device_kernelIN5flash11enable_sm90INS1_16FlashAttnFwdSm90INS1_25CollectiveMainloopFwdSm90ILi2EN4cute5tupleIJNS5_1CILi1EEES8_S8_EEENS6_IJNS7_ILi128EEENS7_ILi96EEENS7_ILi192EEEEEELi192ENS_6half_tEfNS_4arch4Sm90ELb0ELb1ELb1ELb1ELb0ELb1ELb0ELb1ELb1ELb1ELb1ELb0EEENS1_21CollectiveEpilogueFwdINS6_IJSA_SC_SB_EEES9_SE_SG_Li256ELb1ELb1ELb1ELb0EEENS1_36VarlenDynamicPersistentTileSchedulerILi128ELi96ELi256ELi128ELb1ELb1ELb1ELb1ELb0ELb1EEEEEEEEEvNT_6ParamsE --------------------------
	.section	.nv.constant0._ZN7cutlass13device_kernelIN5flash11enable_sm90INS1_16FlashAttnFwdSm90INS1_25CollectiveMainloopFwdSm90ILi2EN4cute5tupleIJNS5_1CILi1EEES8_S8_EEENS6_IJNS7_ILi128EEENS7_ILi96EEENS7_ILi192EEEEEELi192ENS_6half_tEfNS_4arch4Sm90ELb0ELb1ELb1ELb1ELb0ELb1ELb0ELb1ELb1ELb1ELb1ELb0EEENS1_21CollectiveEpilogueFwdINS6_IJSA_SC_SB_EEES9_SE_SG_Li256ELb1ELb1ELb1ELb0EEENS1_36VarlenDynamicPersistentTileSchedulerILi128ELi96ELi256ELi128ELb1ELb1ELb1ELb1ELb0ELb1EEEEEEEEEvNT_6ParamsE,"a",@progbits
	.sectionflags	@""
	.align	4
.nv.constant0._ZN7cutlass13device_kernelIN5flash11enable_sm90INS1_16FlashAttnFwdSm90INS1_25CollectiveMainloopFwdSm90ILi2EN4cute5tupleIJNS5_1CILi1EEES8_S8_EEENS6_IJNS7_ILi128EEENS7_ILi96EEENS7_ILi192EEEEEELi192ENS_6half_tEfNS_4arch4Sm90ELb0ELb1ELb1ELb1ELb0ELb1ELb0ELb1ELb1ELb1ELb1ELb0EEENS1_21CollectiveEpilogueFwdINS6_IJSA_SC_SB_EEES9_SE_SG_Li256ELb1ELb1ELb1ELb0EEENS1_36VarlenDynamicPersistentTileSchedulerILi128ELi96ELi256ELi128ELb1ELb1ELb1ELb1ELb0ELb1EEEEEEEEEvNT_6ParamsE:
	.zero		3328


//--------------------- .nv.constant0._ZN7cutlass13device_kernelIN5flash11enable_sm90INS1_16FlashAttnFwdSm90INS1_25CollectiveMainloopFwdSm90ILi2EN4cute5tupleIJNS5_1CILi1EEES8_S8_EEENS6_IJNS7_ILi128EEENS7_ILi112EEENS7_ILi192EEEEEELi192ENS_6half_tEfNS_4arch4Sm90ELb1ELb0ELb1ELb0ELb0ELb0ELb0ELb1ELb1ELb1ELb1ELb0EEENS1_21CollectiveEpilogueFwdINS6_IJSA_SC_SB_EEES9_SE_SG_Li256ELb0ELb1ELb1ELb0EEENS1_19SingleTileSchedulerILb0ELb1ELb1ELi128EEEEEEEEEvNT_6ParamsE --------------------------
	.section	.nv.constant0._ZN7cutlass13device_kernelIN5flash11enable_sm90INS1_16FlashAttnFwdSm90INS1_25CollectiveMainloopFwdSm90ILi2EN4cute5tupleIJNS5_1CILi1EEES8_S8_EEENS6_IJNS7_ILi128EEENS7_ILi112EEENS7_ILi192EEEEEELi192ENS_6half_tEfNS_4arch4Sm90ELb1ELb0ELb1ELb0ELb0ELb0ELb0ELb1ELb1ELb1ELb1ELb0EEENS1_21CollectiveEpilogueFwdINS6_IJSA_SC_SB_EEES9_SE_SG_Li256ELb0ELb1ELb1ELb0EEENS1_19SingleTileSchedulerILb0ELb1ELb1ELi128EEEEEEEEEvNT_6ParamsE,"a",@progbits
	.sectionflags	@""
	.align	4
.nv.constant0._ZN7cutlass13device_kernelIN5flash11enable_sm90INS1_16FlashAttnFwdSm90INS1_25CollectiveMainloopFwdSm90ILi2EN4cute5tupleIJNS5_1CILi1EEES8_S8_EEENS6_IJNS7_ILi128EEENS7_ILi112EEENS7_ILi192EEEEEELi192ENS_6half_tEfNS_4arch4Sm90ELb1ELb0ELb1ELb0ELb0ELb0ELb0ELb1ELb1ELb1ELb1ELb0EEENS1_21CollectiveEpilogueFwdINS6_IJSA_SC_SB_EEES9_SE_SG_Li256ELb0ELb1ELb1ELb0EEENS1_19SingleTileSchedulerILb0ELb1ELb1ELi128EEEEEEEEEvNT_6ParamsE:
	.zero		3200


//--------------------- .nv.constant0._ZN7cutlass13device_kernelIN5flash11enable_sm90INS1_16FlashAttnFwdSm90INS1_25CollectiveMainloopFwdSm90ILi2EN4cute5tupleIJNS5_1CILi1EEES8_S8_EEENS6_IJNS7_ILi128EEENS7_ILi112EEENS7_ILi192EEEEEELi192ENS_6half_tEfNS_4arch4Sm90ELb1ELb0ELb1ELb1ELb0ELb0ELb0ELb1ELb1ELb1ELb1ELb0EEENS1_21CollectiveEpilogueFwdINS6_IJSA_SC_SB_EEES9_SE_SG_Li256ELb1ELb1ELb1ELb0EEENS1_36VarlenDynamicPersistentTileSchedulerILi128ELi112ELi256ELi128ELb1ELb1ELb1ELb1ELb1ELb1EEEEEEEEEvNT_6ParamsE --------------------------
	.section	.nv.constant0._ZN7cutlass13device_kernelIN5flash11enable_sm90INS1_16FlashAttnFwdSm90INS1_25CollectiveMainloopFwdSm90ILi2EN4cute5tupleIJNS5_1CILi1EEES8_S8_EEENS6_IJNS7_ILi128EEENS7_ILi112EEENS7_ILi192EEEEEELi192ENS_6half_tEfNS_4arch4Sm90ELb1ELb0ELb1ELb1ELb0ELb0ELb0ELb1ELb1ELb1ELb1ELb0EEENS1_21CollectiveEpilogueFwdINS6_IJSA_SC_SB_EEES9_SE_SG_Li256ELb1ELb1ELb1ELb0EEENS1_36VarlenDynamicPersistentTileSchedulerILi128ELi112ELi256ELi128ELb1ELb1ELb1ELb1ELb1ELb1EEEEEEEEEvNT_6ParamsE,"a",@progbits
	.sectionflags	@""
	.align	4
.nv.constant0._ZN7cutlass13device_kernelIN5flash11enable_sm90INS1_16FlashAttnFwdSm90INS1_25CollectiveMainloopFwdSm90ILi2EN4cute5tupleIJNS5_1CILi1EEES8_S8_EEENS6_IJNS7_ILi128EEENS7_ILi112EEENS7_ILi192EEEEEELi192ENS_6half_tEfNS_4arch4Sm90ELb1ELb0ELb1ELb1ELb0ELb0ELb0ELb1ELb1ELb1ELb1ELb0EEENS1_21CollectiveEpilogueFwdINS6_IJSA_SC_SB_EEES9_SE_SG_Li256ELb1ELb1ELb1ELb0EEENS1_36VarlenDynamicPersistentTileSchedulerILi128ELi112ELi256ELi128ELb1ELb1ELb1ELb1ELb1ELb1EEEEEEEEEvNT_6ParamsE:
	.zero		3328


//--------------------- .nv.constant0._ZN7cutlass13device_kernelIN5flash11enable_sm90INS1_16FlashAttnFwdSm90INS1_25CollectiveMainloopFwdSm90ILi2EN4cute5tupleIJNS5_1CILi1EEES8_S8_EEENS6_IJNS7_ILi128EEENS7_ILi112EEENS7_ILi192EEEEEELi192ENS_6half_tEfNS_4arch4Sm90ELb1ELb0ELb1ELb1ELb0ELb1ELb0ELb1ELb1ELb1ELb1ELb0EEENS1_21CollectiveEpilogueFwdINS6_IJSA_SC_SB_EEES9_SE_SG_Li256ELb1ELb1ELb1ELb0EEENS1_36VarlenDynamicPersistentTileSchedulerILi128ELi112ELi256ELi128ELb1ELb1ELb1ELb1ELb1ELb1EEEEEEEEEvNT_6ParamsE --------------------------
	.section	.nv.constant0._ZN7cutlass13device_kernelIN5flash11enable_sm90INS1_16FlashAttnFwdSm90INS1_25CollectiveMainloopFwdSm90ILi2EN4cute5tupleIJNS5_1CILi1EEES8_S8_EEENS6_IJNS7_ILi128EEENS7_ILi112EEENS7_ILi192EEEEEELi192ENS_6half_tEfNS_4arch4Sm90ELb1ELb0ELb1ELb1ELb0ELb1ELb0ELb1ELb1ELb1ELb1ELb0EEENS1_21CollectiveEpilogueFwdINS6_IJSA_SC_SB_EEES9_SE_SG_Li256ELb1ELb1ELb1ELb0EEENS1_36VarlenDynamicPersistentTileSchedulerILi128ELi112ELi256ELi128ELb1ELb1ELb1ELb1ELb1ELb1EEEEEEEEEvNT_6ParamsE,"a",@progbits
	.sectionflags	@""
	.align	4
.nv.constant0._ZN7cutlass13device_kernelIN5flash11enable_sm90INS1_16FlashAttnFwdSm90INS1_25CollectiveMainloopFwdSm90ILi2EN4cute5tupleIJNS5_1CILi1EEES8_S8_EEENS6_IJNS7_ILi128EEENS7_ILi112EEENS7_ILi192EEEEEELi192ENS_6half_tEfNS_4arch4Sm90ELb1ELb0ELb1ELb1ELb0ELb1ELb0ELb1ELb1ELb1ELb1ELb0EEENS1_21CollectiveEpilogueFwdINS6_IJSA_SC_SB_EEES9_SE_SG_Li256ELb1ELb1ELb1ELb0EEENS1_36VarlenDynamicPersistentTileSchedulerILi128ELi112ELi256ELi128ELb1ELb1ELb1ELb1ELb1ELb1EEEEEEEEEvNT_6ParamsE:
	.zero		3328


//--------------------- .nv.constant0._ZN7cutlass13device_kernelIN5flash11enable_sm90INS1_16FlashAttnFwdSm90INS1_25CollectiveMainloopFwdSm90ILi2EN4cute5tupleIJNS5_1CILi1EEES8_S8_EEENS6_IJNS7_ILi128EEENS7_ILi176EEESA_EEELi128ENS_6half_tEfNS_4arch4Sm90ELb0ELb0ELb1ELb0ELb0ELb0ELb0ELb1ELb1ELb1ELb1ELb0EEENS1_21CollectiveEpilogueFwdINS6_IJSA_SA_SB_EEES9_SD_SF_Li256ELb0ELb1ELb1ELb0EEENS1_19SingleTileSchedulerILb0ELb1ELb1ELi128EEEEEEEEEvNT_6ParamsE --------------------------
	.section	.nv.constant0._ZN7cutlass13device_kernelIN5flash11enable_sm90INS1_16FlashAttnFwdSm90INS1_25CollectiveMainloopFwdSm90ILi2EN4cute5tupleIJNS5_1CILi1EEES8_S8_EEENS6_IJNS7_ILi128EEENS7_ILi176EEESA_EEELi128ENS_6half_tEfNS_4arch4Sm90ELb0ELb0ELb1ELb0ELb0ELb0ELb0ELb1ELb1ELb1ELb1ELb0EEENS1_21CollectiveEpilogueFwdINS6_IJSA_SA_SB_EEES9_SD_SF_Li256ELb0ELb1ELb1ELb0EEENS1_19SingleTileSchedulerILb0ELb1ELb1ELi128EEEEEEEEEvNT_6ParamsE,"a",@progbits
	.sectionflags	@""
	.align	4
.nv.constant0._ZN7cutlass13device_kernelIN5flash11enable_sm90INS1_16FlashAttnFwdSm90INS1_25CollectiveMainloopFwdSm90ILi2EN4cute5tupleIJNS5_1CILi1EEES8_S8_EEENS6_IJNS7_ILi128EEENS7_ILi176EEESA_EEELi128ENS_6half_tEfNS_4arch4Sm90ELb0ELb0ELb1ELb0ELb0ELb0ELb0ELb1ELb1ELb1ELb1ELb0EEENS1_21CollectiveEpilogueFwdINS6_IJSA_SA_SB_EEES9_SD_SF_Li256ELb0ELb1ELb1ELb0EEENS1_19SingleTileSchedulerILb0ELb1ELb1ELi128EEEEEEEEEvNT_6ParamsE:
	.zero		3200


//--------------------- .nv.constant0._ZN7cutlass13device_kernelIN5flash11enable_sm90INS1_16FlashAttnFwdSm90INS1_25CollectiveMainloopFwdSm90ILi2EN4cute5tupleIJNS5_1CILi1EEES8_S8_EEENS6_IJNS7_ILi128EEENS7_ILi176EEESA_EEELi128ENS_6half_tEfNS_4arch4Sm90ELb0ELb0ELb1ELb1ELb0ELb0ELb0ELb1ELb1ELb1ELb1ELb0EEENS1_21CollectiveEpilogueFwdINS6_IJSA_SA_SB_EEES9_SD_SF_Li256ELb1ELb1ELb1ELb0EEENS1_36VarlenDynamicPersistentTileSchedulerILi128ELi176ELi256ELi128ELb1ELb1ELb1ELb0ELb1ELb1EEEEEEEEEvNT_6ParamsE --------------------------
	.section	.nv.constant0._ZN7cutlass13device_kernelIN5flash11enable_sm90INS1_16FlashAttnFwdSm90INS1_25CollectiveMainloopFwdSm90ILi2EN4cute5tupleIJNS5_1CILi1EEES8_S8_EEENS6_IJNS7_ILi128EEENS7_ILi176EEESA_EEELi128ENS_6half_tEfNS_4arch4Sm90ELb0ELb0ELb1ELb1ELb0ELb0ELb0ELb1ELb1ELb1ELb1ELb0EEENS1_21CollectiveEpilogueFwdINS6_IJSA_SA_SB_EEES9_SD_SF_Li256ELb1ELb1ELb1ELb0EEENS1_36VarlenDynamicPersistentTileSchedulerILi128ELi176ELi256ELi128ELb1ELb1ELb1ELb0ELb1ELb1EEEEEEEEEvNT_6ParamsE,"a",@progbits
	.sectionflags	@""
	.align	4
.nv.constant0._ZN7cutlass13device_kernelIN5flash11enable_sm90INS1_16FlashAttnFwdSm90INS1_25CollectiveMainloopFwdSm90ILi2EN4cute5tupleIJNS5_1CILi1EEES8_S8_EEENS6_IJNS7_ILi128EEENS7_ILi176EEESA_EEELi128ENS_6half_tEfNS_4arch4Sm90ELb0ELb0ELb1ELb1ELb0ELb0ELb0ELb1ELb1ELb1ELb1ELb0EEENS1_21CollectiveEpilogueFwdINS6_IJSA_SA_SB_EEES9_SD_SF_Li256ELb1ELb1ELb1ELb0EEENS1_36VarlenDynamicPersistentTileSchedulerILi128ELi176ELi256ELi128ELb1ELb1ELb1ELb0ELb1ELb1EEEEEEEEEvNT_6ParamsE:
	.zero		3328


//--------------------- .nv.constant0._ZN7cutlass13device_kernelIN5flash11enable_sm90INS1_16FlashAttnFwdSm90INS1_25CollectiveMainloopFwdSm90ILi2EN4cute5tupleIJNS5_1CILi1EEES8_S8_EEENS6_IJNS7_ILi128EEENS7_ILi176EEESA_EEELi128ENS_6half_tEfNS_4arch4Sm90ELb0ELb0ELb1ELb1ELb0ELb1ELb0ELb1ELb1ELb1ELb1ELb0EEENS1_21CollectiveEpilogueFwdINS6_IJSA_SA_SB_EEES9_SD_SF_Li256ELb1ELb1ELb1ELb0EEENS1_36VarlenDynamicPersistentTileSchedulerILi128ELi176ELi256ELi128ELb1ELb1ELb1ELb0ELb1ELb1EEEEEEEEEvNT_6ParamsE --------------------------
	.section	.nv.constant0._ZN7cutlass13device_kernelIN5flash11enable_sm90INS1_16FlashAttnFwdSm90INS1_25CollectiveMainloopFwdSm90ILi2EN4cute5tupleIJNS5_1CILi1EEES8_S8_EEENS6_IJNS7_ILi128EEENS7_ILi176EEESA_EEELi128ENS_6half_tEfNS_4arch4Sm90ELb0ELb0ELb1ELb1ELb0ELb1ELb0ELb1ELb1ELb1ELb1ELb0EEENS1_21CollectiveEpilogueFwdINS6_IJSA_SA_SB_EEES9_SD_SF_Li256ELb1ELb1ELb1ELb0EEENS1_36VarlenDynamicPersistentTileSchedulerILi128ELi176ELi256ELi128ELb1ELb1ELb1ELb0ELb1ELb1EEEEEEEEEvNT_6ParamsE,"a",@progbits
	.sectionflags	@""
	.align	4
.nv.constant0._ZN7cutlass13device_kernelIN5flash11enable_sm90INS1_16FlashAttnFwdSm90INS1_25CollectiveMainloopFwdSm90ILi2EN4cute5tupleIJNS5_1CILi1EEES8_S8_EEENS6_IJNS7_ILi128EEENS7_ILi176EEESA_EEELi128ENS_6half_tEfNS_4arch4Sm90ELb0ELb0ELb1ELb1ELb0ELb1ELb0ELb1ELb1ELb1ELb1ELb0EEENS1_21CollectiveEpilogueFwdINS6_IJSA_SA_SB_EEES9_SD_SF_Li256ELb1ELb1ELb1ELb0EEENS1_36VarlenDynamicPersistentTileSchedulerILi128ELi176ELi256ELi128ELb1ELb1ELb1ELb0ELb1ELb1EEEEEEEEEvNT_6ParamsE:
	.zero		3328


//--------------------- .nv.constant0._ZN7cutlass13device_kernelIN5flash11enable_sm90INS1_16FlashAttnFwdSm90INS1_25CollectiveMainloopFwdSm90ILi2EN4cute5tupleIJNS5_1CILi1EEES8_S8_EEENS6_IJNS7_ILi128EEESA_SA_EEELi128ENS_6half_tEfNS_4arch4Sm90ELb0ELb1ELb1ELb0ELb0ELb0ELb0ELb1ELb1ELb1ELb1ELb0EEENS1_21CollectiveEpilogueFwdISB_S9_SC_SE_Li256ELb0ELb1ELb1ELb0EEENS1_19SingleTileSchedulerILb0ELb1ELb1ELi128EEEEEEEEEvNT_6ParamsE --------------------------
	.section	.nv.constant0._ZN7cutlass13device_kernelIN5flash11enable_sm90INS1_16FlashAttnFwdSm90INS1_25CollectiveMainloopFwdSm90ILi2EN4cute5tupleIJNS5_1CILi1EEES8_S8_EEENS6_IJNS7_ILi128EEESA_SA_EEELi128ENS_6half_tEfNS_4arch4Sm90ELb0ELb1ELb1ELb0ELb0ELb0ELb0ELb1ELb1ELb1ELb1ELb0EEENS1_21CollectiveEpilogueFwdISB_S9_SC_SE_Li256ELb0ELb1ELb1ELb0EEENS1_19SingleTileSchedulerILb0ELb1ELb1ELi128EEEEEEEEEvNT_6ParamsE,"a",@progbits
	.sectionflags	@""
	.align	4
.nv.constant0._ZN7cutlass13device_kernelIN5flash11enable_sm90INS1_16FlashAttnFwdSm90INS1_25CollectiveMainloopFwdSm90ILi2EN4cute5tupleIJNS5_1CILi1EEES8_S8_EEENS6_IJNS7_ILi128EEESA_SA_EEELi128ENS_6half_tEfNS_4arch4Sm90ELb0ELb1ELb1ELb0ELb0ELb0ELb0ELb1ELb1ELb1ELb1ELb0EEENS1_21CollectiveEpilogueFwdISB_S9_SC_SE_Li256ELb0ELb1ELb1ELb0EEENS1_19SingleTileSchedulerILb0ELb1ELb1ELi128EEEEEEEEEvNT_6ParamsE:
	.zero		3200


//--------------------- .nv.constant0._ZN7cutlass13device_kernelIN5flash11enable_sm90INS1_16FlashAttnFwdSm90INS1_25CollectiveMainloopFwdSm90ILi2EN4cute5tupleIJNS5_1CILi1EEES8_S8_EEENS6_IJNS7_ILi128EEESA_SA_EEELi128ENS_6half_tEfNS_4arch4Sm90ELb0ELb1ELb1ELb1ELb0ELb0ELb0ELb1ELb1ELb1ELb1ELb0EEENS1_21CollectiveEpilogueFwdISB_S9_SC_SE_Li256ELb1ELb1ELb1ELb0EEENS1_36VarlenDynamicPersistentTileSchedulerILi128ELi128ELi256ELi128ELb1ELb1ELb1ELb1ELb0ELb1EEEEEEEEEvNT_6ParamsE --------------------------
	.section	.nv.constant0._ZN7cutlass13device_kernelIN5flash11enable_sm90INS1_16FlashAttnFwdSm90INS1_25CollectiveMainloopFwdSm90ILi2EN4cute5tupleIJNS5_1CILi1EEES8_S8_EEENS6_IJNS7_ILi128EEESA_SA_EEELi128ENS_6half_tEfNS_4arch4Sm90ELb0ELb1ELb1ELb1ELb0ELb0ELb0ELb1ELb1ELb1ELb1ELb0EEENS1_21CollectiveEpilogueFwdISB_S9_SC_SE_Li256ELb1ELb1ELb1ELb0EEENS1_36VarlenDynamicPersistentTileSchedulerILi128ELi128ELi256ELi128ELb1ELb1ELb1ELb1ELb0ELb1EEEEEEEEEvNT_6ParamsE,"a",@progbits
	.sectionflags	@""
	.align	4
.nv.constant0._ZN7cutlass13device_kernelIN5flash11enable_sm90INS1_16FlashAttnFwdSm90INS1_25CollectiveMainloopFwdSm90ILi2EN4cute5tupleIJNS5_1CILi1EEES8_S8_EEENS6_IJNS7_ILi128EEESA_SA_EEELi128ENS_6half_tEfNS_4arch4Sm90ELb0ELb1ELb1ELb1ELb0ELb0ELb0ELb1ELb1ELb1ELb1ELb0EEENS1_21CollectiveEpilogueFwdISB_S9_SC_SE_Li256ELb1ELb1ELb1ELb0EEENS1_36VarlenDynamicPersistentTileSchedulerILi128ELi128ELi256ELi128ELb1ELb1ELb1ELb1ELb0ELb1EEEEEEEEEvNT_6ParamsE:
	.zero		3328


//--------------------- .nv.constant0._ZN7cutlass13device_kernelIN5flash11enable_sm90INS1_16FlashAttnFwdSm90INS1_25CollectiveMainloopFwdSm90ILi2EN4cute5tupleIJNS5_1CILi1EEES8_S8_EEENS6_IJNS7_ILi128EEESA_SA_EEELi128ENS_6half_tEfNS_4arch4Sm90ELb0ELb1ELb1ELb1ELb0ELb1ELb0ELb1ELb1ELb1ELb1ELb0EEENS1_21CollectiveEpilogueFwdISB_S9_SC_SE_Li256ELb1ELb1ELb1ELb0EEENS1_36VarlenDynamicPersistentTileSchedulerILi128ELi128ELi256ELi128ELb1ELb1ELb1ELb1ELb0ELb1EEEEEEEEEvNT_6ParamsE --------------------------
	.section	.nv.constant0._ZN7cutlass13device_kernelIN5flash11enable_sm90INS1_16FlashAttnFwdSm90INS1_25CollectiveMainloopFwdSm90ILi2EN4cute5tupleIJNS5_1CILi1EEES8_S8_EEENS6_IJNS7_ILi128EEESA_SA_EEELi128ENS_6half_tEfNS_4arch4Sm90ELb0ELb1ELb1ELb1ELb0ELb1ELb0ELb1ELb1ELb1ELb1ELb0EEENS1_21CollectiveEpilogueFwdISB_S9_SC_SE_Li256ELb1ELb1ELb1ELb0EEENS1_36VarlenDynamicPersistentTileSchedulerILi128ELi128ELi256ELi128ELb1ELb1ELb1ELb1ELb0ELb1EEEEEEEEEvNT_6ParamsE,"a",@progbits
	.sectionflags	@""
	.align	4
.nv.constant0._ZN7cutlass13device_kernelIN5flash11enable_sm90INS1_16FlashAttnFwdSm90INS1_25CollectiveMainloopFwdSm90ILi2EN4cute5tupleIJNS5_1CILi1EEES8_S8_EEENS6_IJNS7_ILi128EEESA_SA_EEELi128ENS_6half_tEfNS_4arch4Sm90ELb0ELb1ELb1ELb1ELb0ELb1ELb0ELb1ELb1ELb1ELb1ELb0EEENS1_21CollectiveEpilogueFwdISB_S9_SC_SE_Li256ELb1ELb1ELb1ELb0EEENS1_36VarlenDynamicPersistentTileSchedulerILi128ELi128ELi256ELi128ELb1ELb1ELb1ELb1ELb0ELb1EEEEEEEEEvNT_6ParamsE:
	.zero		3328


//--------------------- .nv.constant0._ZN7cutlass13device_kernelIN5flash11enable_sm90INS1_16FlashAttnFwdSm90INS1_25CollectiveMainloopFwdSm90ILi2EN4cute5tupleIJNS5_1CILi1EEES8_S8_EEENS6_IJNS7_ILi128EEESA_SA_EEELi128ENS_6half_tEfNS_4arch4Sm90ELb1ELb0ELb1ELb0ELb0ELb0ELb0ELb1ELb1ELb1ELb1ELb0EEENS1_21CollectiveEpilogueFwdISB_S9_SC_SE_Li256ELb0ELb1ELb1ELb0EEENS1_19SingleTileSchedulerILb0ELb1ELb1ELi128EEEEEEEEEvNT_6ParamsE --------------------------
	.section	.nv.constant0._ZN7cutlass13device_kernelIN5flash11enable_sm90INS1_16FlashAttnFwdSm90INS1_25CollectiveMainloopFwdSm90ILi2EN4cute5tupleIJNS5_1CILi1EEES8_S8_EEENS6_IJNS7_ILi128EEESA_SA_EEELi128ENS_6half_tEfNS_4arch4Sm90ELb1ELb0ELb1ELb0ELb0ELb0ELb0ELb1ELb1ELb1ELb1ELb0EEENS1_21CollectiveEpilogueFwdISB_S9_SC_SE_Li256ELb0ELb1ELb1ELb0EEENS1_19SingleTileSchedulerILb0ELb1ELb1ELi128EEEEEEEEEvNT_6ParamsE,"a",@progbits
	.sectionflags	@""
	.align	4
.nv.constant0._ZN7cutlass13device_kernelIN5flash11enable_sm90INS1_16FlashAttnFwdSm90INS1_25CollectiveMainloopFwdSm90ILi2EN4cute5tupleIJNS5_1CILi1EEES8_S8_EEENS6_IJNS7_ILi128EEESA_SA_EEELi128ENS_6half_tEfNS_4arch4Sm90ELb1ELb0ELb1ELb0ELb0ELb0ELb0ELb1ELb1ELb1ELb1ELb0EEENS1_21CollectiveEpilogueFwdISB_S9_SC_SE_Li256ELb0ELb1ELb1ELb0EEENS1_19SingleTileSchedulerILb0ELb1ELb1ELi128EEEEEEEEEvNT_6ParamsE:
	.zero		3200


//--------------------- .nv.constant0._ZN7cutlass13device_kernelIN5flash11enable_sm90INS1_16FlashAttnFwdSm90INS1_25CollectiveMainloopFwdSm90ILi2EN4cute5tupleIJNS5_1CILi1EEES8_S8_EEENS6_IJNS7_ILi128EEESA_SA_EEELi128ENS_6half_tEfNS_4arch4Sm90ELb1ELb0ELb1ELb1ELb0ELb0ELb0ELb1ELb1ELb1ELb1ELb0EEENS1_21CollectiveEpilogueFwdISB_S9_SC_SE_Li256ELb1ELb1ELb1ELb0EEENS1_36VarlenDynamicPersistentTileSchedulerILi128ELi128ELi256ELi128ELb1ELb1ELb1ELb1ELb1ELb1EEEEEEEEEvNT_6ParamsE --------------------------
	.section	.nv.constant0._ZN7cutlass13device_kernelIN5flash11enable_sm90INS1_16FlashAttnFwdSm90INS1_25CollectiveMainloopFwdSm90ILi2EN4cute5tupleIJNS5_1CILi1EEES8_S8_EEENS6_IJNS7_ILi128EEESA_SA_EEELi128ENS_6half_tEfNS_4arch4Sm90ELb1ELb0ELb1ELb1ELb0ELb0ELb0ELb1ELb1ELb1ELb1ELb0EEENS1_21CollectiveEpilogueFwdISB_S9_SC_SE_Li256ELb1ELb1ELb1ELb0EEENS1_36VarlenDynamicPersistentTileSchedulerILi128ELi128ELi256ELi128ELb1ELb1ELb1ELb1ELb1ELb1EEEEEEEEEvNT_6ParamsE,"a",@progbits
	.sectionflags	@""
	.align	4
.nv.constant0._ZN7cutlass13device_kernelIN5flash11enable_sm90INS1_16FlashAttnFwdSm90INS1_25CollectiveMainloopFwdSm90ILi2EN4cute5tupleIJNS5_1CILi1EEES8_S8_EEENS6_IJNS7_ILi128EEESA_SA_EEELi128ENS_6half_tEfNS_4arch4Sm90ELb1ELb0ELb1ELb1ELb0ELb0ELb0ELb1ELb1ELb1ELb1ELb0EEENS1_21CollectiveEpilogueFwdISB_S9_SC_SE_Li256ELb1ELb1ELb1ELb0EEENS1_36VarlenDynamicPersistentTileSchedulerILi128ELi128ELi256ELi128ELb1ELb1ELb1ELb1ELb1ELb1EEEEEEEEEvNT_6ParamsE:
	.zero		3328


//--------------------- .nv.constant0._ZN7cutlass13device_kernelIN5flash11enable_sm90INS1_16FlashAttnFwdSm90INS1_25CollectiveMainloopFwdSm90ILi2EN4cute5tupleIJNS5_1CILi1EEES8_S8_EEENS6_IJNS7_ILi128EEESA_SA_EEELi128ENS_6half_tEfNS_4arch4Sm90ELb1ELb0ELb1ELb1ELb0ELb1ELb0ELb1ELb1ELb1ELb1ELb0EEENS1_21CollectiveEpilogueFwdISB_S9_SC_SE_Li256ELb1ELb1ELb1ELb0EEENS1_36VarlenDynamicPersistentTileSchedulerILi128ELi128ELi256ELi128ELb1ELb1ELb1ELb1ELb1ELb1EEEEEEEEEvNT_6ParamsE --------------------------
	.section	.nv.constant0._ZN7cutlass13device_kernelIN5flash11enable_sm90INS1_16FlashAttnFwdSm90INS1_25CollectiveMainloopFwdSm90ILi2EN4cute5tupleIJNS5_1CILi1EEES8_S8_EEENS6_IJNS7_ILi128EEESA_SA_EEELi128ENS_6half_tEfNS_4arch4Sm90ELb1ELb0ELb1ELb1ELb0ELb1ELb0ELb1ELb1ELb1ELb1ELb0EEENS1_21CollectiveEpilogueFwdISB_S9_SC_SE_Li256ELb1ELb1ELb1ELb0EEENS1_36VarlenDynamicPersistentTileSchedulerILi128ELi128ELi256ELi128ELb1ELb1ELb1ELb1ELb1ELb1EEEEEEEEEvNT_6ParamsE,"a",@progbits
	.sectionflags	@""
	.align	4
.nv.constant0._ZN7cutlass13device_kernelIN5flash11enable_sm90INS1_16FlashAttnFwdSm90INS1_25CollectiveMainloopFwdSm90ILi2EN4cute5tupleIJNS5_1CILi1EEES8_S8_EEENS6_IJNS7_ILi128EEESA_SA_EEELi128ENS_6half_tEfNS_4arch4Sm90ELb1ELb0ELb1ELb1ELb0ELb1ELb0ELb1ELb1ELb1ELb1ELb0EEENS1_21CollectiveEpilogueFwdISB_S9_SC_SE_Li256ELb1ELb1ELb1ELb0EEENS1_36VarlenDynamicPersistentTileSchedulerILi128ELi128ELi256ELi128ELb1ELb1ELb1ELb1ELb1ELb1EEEEEEEEEvNT_6ParamsE:
	.zero		3328


//--------------------- .nv.constant0._ZN7cutlass13device_kernelIN5flash11enable_sm90INS1_16FlashAttnFwdSm90INS1_25CollectiveMainloopFwdSm90ILi2EN4cute5tupleIJNS5_1CILi1EEES8_S8_EEENS6_IJNS7_ILi192EEENS7_ILi144EEENS7_ILi96EEEEEELi96ENS_6half_tEfNS_4arch4Sm90ELb0ELb0ELb1ELb0ELb0ELb0ELb0ELb0ELb1ELb1ELb1ELb0EEENS1_21CollectiveEpilogueFwdINS6_IJSA_SC_SB_EEES9_SE_SG_Li384ELb0ELb1ELb1ELb0EEENS1_19SingleTileSchedulerILb0ELb1ELb1ELi192EEEEEEEEEvNT_6ParamsE --------------------------
	.section	.nv.constant0._ZN7cutlass13device_kernelIN5flash11enable_sm90INS1_16FlashAttnFwdSm90INS1_25CollectiveMainloopFwdSm90ILi2EN4cute5tupleIJNS5_1CILi1EEES8_S8_EEENS6_IJNS7_ILi192EEENS7_ILi144EEENS7_ILi96EEEEEELi96ENS_6half_tEfNS_4arch4Sm90ELb0ELb0ELb1ELb0ELb0ELb0ELb0ELb0ELb1ELb1ELb1ELb0EEENS1_21CollectiveEpilogueFwdINS6_IJSA_SC_SB_EEES9_SE_SG_Li384ELb0ELb1ELb1ELb0EEENS1_19SingleTileSchedulerILb0ELb1ELb1ELi192EEEEEEEEEvNT_6ParamsE,"a",@progbits
	.sectionflags	@""
	.align	4
.nv.constant0._ZN7cutlass13device_kernelIN5flash11enable_sm90INS1_16FlashAttnFwdSm90INS1_25CollectiveMainloopFwdSm90ILi2EN4cute5tupleIJNS5_1CILi1EEES8_S8_EEENS6_IJNS7_ILi192EEENS7_ILi144EEENS7_ILi96EEEEEELi96ENS_6half_tEfNS_4arch4Sm90ELb0ELb0ELb1ELb0ELb0ELb0ELb0ELb0ELb1ELb1ELb1ELb0EEENS1_21CollectiveEpilogueFwdINS6_IJSA_SC_SB_EEES9_SE_SG_Li384ELb0ELb1ELb1ELb0EEENS1_19SingleTileSchedulerILb0ELb1ELb1ELi192EEEEEEEEEvNT_6ParamsE:
	.zero		3200


//--------------------- .nv.constant0._ZN7cutlass13device_kernelIN5flash11enable_sm90INS1_16FlashAttnFwdSm90INS1_25CollectiveMainloopFwdSm90ILi2EN4cute5tupleIJNS5_1CILi1EEES8_S8_EEENS6_IJNS7_ILi192EEENS7_ILi144EEENS7_ILi96EEEEEELi96ENS_6half_tEfNS_4arch4Sm90ELb0ELb0ELb1ELb1ELb0ELb0ELb0ELb0ELb1ELb1ELb1ELb0EEENS1_21CollectiveEpilogueFwdINS6_IJSA_SC_SB_EEES9_SE_SG_Li384ELb1ELb1ELb1ELb0EEENS1_36VarlenDynamicPersistentTileSchedulerILi192ELi144ELi384ELi128ELb1ELb1ELb1ELb0ELb1ELb1EEEEEEEEEvNT_6ParamsE --------------------------
	.section	.nv.constant0._ZN7cutlass13device_kernelIN5flash11enable_sm90INS1_16FlashAttnFwdSm90INS1_25CollectiveMainloopFwdSm90ILi2EN4cute5tupleIJNS5_1CILi1EEES8_S8_EEENS6_IJNS7_ILi192EEENS7_ILi144EEENS7_ILi96EEEEEELi96ENS_6half_tEfNS_4arch4Sm90ELb0ELb0ELb1ELb1ELb0ELb0ELb0ELb0ELb1ELb1ELb1ELb0EEENS1_21CollectiveEpilogueFwdINS6_IJSA_SC_SB_EEES9_SE_SG_Li384ELb1ELb1ELb1ELb0EEENS1_36VarlenDynamicPersistentTileSchedulerILi192ELi144ELi384ELi128ELb1ELb1ELb1ELb0ELb1ELb1EEEEEEEEEvNT_6ParamsE,"a",@progbits
	.sectionflags	@""
	.align	4
.nv.constant0._ZN7cutlass13device_kernelIN5flash11enable_sm90INS1_16FlashAttnFwdSm90INS1_25CollectiveMainloopFwdSm90ILi2EN4cute5tupleIJNS5_1CILi1EEES8_S8_EEENS6_IJNS7_ILi192EEENS7_ILi144EEENS7_ILi96EEEEEELi96ENS_6half_tEfNS_4arch4Sm90ELb0ELb0ELb1ELb1ELb0ELb0ELb0ELb0ELb1ELb1ELb1ELb0EEENS1_21CollectiveEpilogueFwdINS6_IJSA_SC_SB_EEES9_SE_SG_Li384ELb1ELb1ELb1ELb0EEENS1_36VarlenDynamicPersistentTileSchedulerILi192ELi144ELi384ELi128ELb1ELb1ELb1ELb0ELb1ELb1EEEEEEEEEvNT_6ParamsE:
	.zero		3328


//--------------------- .nv.constant0._ZN7cutlass13device_kernelIN5flash11enable_sm90INS1_16FlashAttnFwdSm90INS1_25CollectiveMainloopFwdSm90ILi2EN4cute5tupleIJNS5_1CILi1EEES8_S8_EEENS6_IJNS7_ILi192EEENS7_ILi144EEENS7_ILi96EEEEEELi96ENS_6half_tEfNS_4arch4Sm90ELb0ELb0ELb1ELb1ELb0ELb1ELb0ELb0ELb1ELb1ELb1ELb0EEENS1_21CollectiveEpilogueFwdINS6_IJSA_SC_SB_EEES9_SE_SG_Li384ELb1ELb1ELb1ELb0EEENS1_36VarlenDynamicPersistentTileSchedulerILi192ELi144ELi384ELi128ELb1ELb1ELb1ELb0ELb1ELb1EEEEEEEEEvNT_6ParamsE --------------------------
	.section	.nv.constant0._ZN7cutlass13device_kernelIN5flash11enable_sm90INS1_16FlashAttnFwdSm90INS1_25CollectiveMainloopFwdSm90ILi2EN4cute5tupleIJNS5_1CILi1EEES8_S8_EEENS6_IJNS7_ILi192EEENS7_ILi144EEENS7_ILi96EEEEEELi96ENS_6half_tEfNS_4arch4Sm90ELb0ELb0ELb1ELb1ELb0ELb1ELb0ELb0ELb1ELb1ELb1ELb0EEENS1_21CollectiveEpilogueFwdINS6_IJSA_SC_SB_EEES9_SE_SG_Li384ELb1ELb1ELb1ELb0EEENS1_36VarlenDynamicPersistentTileSchedulerILi192ELi144ELi384ELi128ELb1ELb1ELb1ELb0ELb1ELb1EEEEEEEEEvNT_6ParamsE,"a",@progbits
	.sectionflags	@""
	.align	4
.nv.constant0._ZN7cutlass13device_kernelIN5flash11enable_sm90INS1_16FlashAttnFwdSm90INS1_25CollectiveMainloopFwdSm90ILi2EN4cute5tupleIJNS5_1CILi1EEES8_S8_EEENS6_IJNS7_ILi192EEENS7_ILi144EEENS7_ILi96EEEEEELi96ENS_6half_tEfNS_4arch4Sm90ELb0ELb0ELb1ELb1ELb0ELb1ELb0ELb0ELb1ELb1ELb1ELb0EEENS1_21CollectiveEpilogueFwdINS6_IJSA_SC_SB_EEES9_SE_SG_Li384ELb1ELb1ELb1ELb0EEENS1_36VarlenDynamicPersistentTileSchedulerILi192ELi144ELi384ELi128ELb1ELb1ELb1ELb0ELb1ELb1EEEEEEEEEvNT_6ParamsE:
	.zero		3328


//--------------------- .nv.constant0._ZN7cutlass13device_kernelIN5flash11enable_sm90INS1_16FlashAttnFwdSm90INS1_25CollectiveMainloopFwdSm90ILi2EN4cute5tupleIJNS5_1CILi1EEES8_S8_EEENS6_IJNS7_ILi192EEENS7_ILi128EEENS7_ILi96EEEEEELi96ENS_6half_tEfNS_4arch4Sm90ELb0ELb1ELb1ELb0ELb0ELb0ELb0ELb0ELb1ELb1ELb1ELb0EEENS1_21CollectiveEpilogueFwdINS6_IJSA_SC_SB_EEES9_SE_SG_Li384ELb0ELb1ELb1ELb0EEENS1_19SingleTileSchedulerILb0ELb1ELb1ELi192EEEEEEEEEvNT_6ParamsE --------------------------
	.section	.nv.constant0._ZN7cutlass13device_kernelIN5flash11enable_sm90INS1_16FlashAttnFwdSm90INS1_25CollectiveMainloopFwdSm90ILi2EN4cute5tupleIJNS5_1CILi1EEES8_S8_EEENS6_IJNS7_ILi192EEENS7_ILi128EEENS7_ILi96EEEEEELi96ENS_6half_tEfNS_4arch4Sm90ELb0ELb1ELb1ELb0ELb0ELb0ELb0ELb0ELb1ELb1ELb1ELb0EEENS1_21CollectiveEpilogueFwdINS6_IJSA_SC_SB_EEES9_SE_SG_Li384ELb0ELb1ELb1ELb0EEENS1_19SingleTileSchedulerILb0ELb1ELb1ELi192EEEEEEEEEvNT_6ParamsE,"a",@progbits
	.sectionflags	@""
	.align	4
.nv.constant0._ZN7cutlass13device_kernelIN5flash11enable_sm90INS1_16FlashAttnFwdSm90INS1_25CollectiveMainloopFwdSm90ILi2EN4cute5tupleIJNS5_1CILi1EEES8_S8_EEENS6_IJNS7_ILi192EEENS7_ILi128EEENS7_ILi96EEEEEELi96ENS_6half_tEfNS_4arch4Sm90ELb0ELb1ELb1ELb0ELb0ELb0ELb0ELb0ELb1ELb1ELb1ELb0EEENS1_21CollectiveEpilogueFwdINS6_IJSA_SC_SB_EEES9_SE_SG_Li384ELb0ELb1ELb1ELb0EEENS1_19SingleTileSchedulerILb0ELb1ELb1ELi192EEEEEEEEEvNT_6ParamsE:
	.zero		3200


//--------------------- .nv.constant0._ZN7cutlass13device_kernelIN5flash11enable_sm90INS1_16FlashAttnFwdSm90INS1_25CollectiveMainloopFwdSm90ILi2EN4cute5tupleIJNS5_1CILi1EEES8_S8_EEENS6_IJNS7_ILi192EEENS7_ILi128EEENS7_ILi96EEEEEELi96ENS_6half_tEfNS_4arch4Sm90ELb0ELb1ELb1ELb1ELb0ELb0ELb0ELb0ELb1ELb1ELb1ELb0EEENS1_21CollectiveEpilogueFwdINS6_IJSA_SC_SB_EEES9_SE_SG_Li384ELb1ELb1ELb1ELb0EEENS1_36VarlenDynamicPersistentTileSchedulerILi192ELi128ELi384ELi128ELb1ELb1ELb1ELb1ELb0ELb1EEEEEEEEEvNT_6ParamsE --------------------------
	.section	.nv.constant0._ZN7cutlass13device_kernelIN5flash11enable_sm90INS1_16FlashAttnFwdSm90INS1_25CollectiveMainloopFwdSm90ILi2EN4cute5tupleIJNS5_1CILi1EEES8_S8_EEENS6_IJNS7_ILi192EEENS7_ILi128EEENS7_ILi96EEEEEELi96ENS_6half_tEfNS_4arch4Sm90ELb0ELb1ELb1ELb1ELb0ELb0ELb0ELb0ELb1ELb1ELb1ELb0EEENS1_21CollectiveEpilogueFwdINS6_IJSA_SC_SB_EEES9_SE_SG_Li384ELb1ELb1ELb1ELb0EEENS1_36VarlenDynamicPersistentTileSchedulerILi192ELi128ELi384ELi128ELb1ELb1ELb1ELb1ELb0ELb1EEEEEEEEEvNT_6ParamsE,"a",@progbits
	.sectionflags	@""
	.align	4
.nv.constant0._ZN7cutlass13device_kernelIN5flash11enable_sm90INS1_16FlashAttnFwdSm90INS1_25CollectiveMainloopFwdSm90ILi2EN4cute5tupleIJNS5_1CILi1EEES8_S8_EEENS6_IJNS7_ILi192EEENS7_ILi128EEENS7_ILi96EEEEEELi96ENS_6half_tEfNS_4arch4Sm90ELb0ELb1ELb1ELb1ELb0ELb0ELb0ELb0ELb1ELb1ELb1ELb0EEENS1_21CollectiveEpilogueFwdINS6_IJSA_SC_SB_EEES9_SE_SG_Li384ELb1ELb1ELb1ELb0EEENS1_36VarlenDynamicPersistentTileSchedulerILi192ELi128ELi384ELi128ELb1ELb1ELb1ELb1ELb0ELb1EEEEEEEEEvNT_6ParamsE:
	.zero		3328


//--------------------- .nv.constant0._ZN7cutlass13device_kernelIN5flash11enable_sm90INS1_16FlashAttnFwdSm90INS1_25CollectiveMainloopFwdSm90ILi2EN4cute5tupleIJNS5_1CILi1EEES8_S8_EEENS6_IJNS7_ILi192EEENS7_ILi128EEENS7_ILi96EEEEEELi96ENS_6half_tEfNS_4arch4Sm90ELb0ELb1ELb1ELb1ELb0ELb1ELb0ELb0ELb1ELb1ELb1ELb0EEENS1_21CollectiveEpilogueFwdINS6_IJSA_SC_SB_EEES9_SE_SG_Li384ELb1ELb1ELb1ELb0EEENS1_36VarlenDynamicPersistentTileSchedulerILi192ELi128ELi384ELi128ELb1ELb1ELb1ELb1ELb0ELb1EEEEEEEEEvNT_6ParamsE --------------------------
	.section	.nv.constant0._ZN7cutlass13device_kernelIN5flash11enable_sm90INS1_16FlashAttnFwdSm90INS1_25CollectiveMainloopFwdSm90ILi2EN4cute5tupleIJNS5_1CILi1EEES8_S8_EEENS6_IJNS7_ILi192EEENS7_ILi128EEENS7_ILi96EEEEEELi96ENS_6half_tEfNS_4arch4Sm90ELb0ELb1ELb1ELb1ELb0ELb1ELb0ELb0ELb1ELb1ELb1ELb0EEENS1_21CollectiveEpilogueFwdINS6_IJSA_SC_SB_EEES9_SE_SG_Li384ELb1ELb1ELb1ELb0EEENS1_36VarlenDynamicPersistentTileSchedulerILi192ELi128ELi384ELi128ELb1ELb1ELb1ELb1ELb0ELb1EEEEEEEEEvNT_6ParamsE,"a",@progbits
	.sectionflags	@""
	.align	4
.nv.constant0._ZN7cutlass13device_kernelIN5flash11enable_sm90INS1_16FlashAttnFwdSm90INS1_25CollectiveMainloopFwdSm90ILi2EN4cute5tupleIJNS5_1CILi1EEES8_S8_EEENS6_IJNS7_ILi192EEENS7_ILi128EEENS7_ILi96EEEEEELi96ENS_6half_tEfNS_4arch4Sm90ELb0ELb1ELb1ELb1ELb0ELb1ELb0ELb0ELb1ELb1ELb1ELb0EEENS1_21CollectiveEpilogueFwdINS6_IJSA_SC_SB_EEES9_SE_SG_Li384ELb1ELb1ELb1ELb0EEENS1_36VarlenDynamicPersistentTileSchedulerILi192ELi128ELi384ELi128ELb1ELb1ELb1ELb1ELb0ELb1EEEEEEEEEvNT_6ParamsE:
	.zero		3328


//--------------------- .nv.constant0._ZN7cutlass13device_kernelIN5flash11enable_sm90INS1_16FlashAttnFwdSm90INS1_25CollectiveMainloopFwdSm90ILi2EN4cute5tupleIJNS5_1CILi1EEES8_S8_EEENS6_IJNS7_ILi192EEENS7_ILi144EEENS7_ILi96EEEEEELi96ENS_6half_tEfNS_4arch4Sm90ELb1ELb0ELb1ELb0ELb0ELb0ELb0ELb0ELb1ELb1ELb1ELb0EEENS1_21CollectiveEpilogueFwdINS6_IJSA_SC_SB_EEES9_SE_SG_Li384ELb0ELb1ELb1ELb0EEENS1_19SingleTileSchedulerILb0ELb1ELb1ELi192EEEEEEEEEvNT_6ParamsE --------------------------
	.section	.nv.constant0._ZN7cutlass13device_kernelIN5flash11enable_sm90INS1_16FlashAttnFwdSm90INS1_25CollectiveMainloopFwdSm90ILi2EN4cute5tupleIJNS5_1CILi1EEES8_S8_EEENS6_IJNS7_ILi192EEENS7_ILi144EEENS7_ILi96EEEEEELi96ENS_6half_tEfNS_4arch4Sm90ELb1ELb0ELb1ELb0ELb0ELb0ELb0ELb0ELb1ELb1ELb1ELb0EEENS1_21CollectiveEpilogueFwdINS6_IJSA_SC_SB_EEES9_SE_SG_Li384ELb0ELb1ELb1ELb0EEENS1_19SingleTileSchedulerILb0ELb1ELb1ELi192EEEEEEEEEvNT_6ParamsE,"a",@progbits
	.sectionflags	@""
	.align	4
.nv.constant0._ZN7cutlass13device_kernelIN5flash11enable_sm90INS1_16FlashAttnFwdSm90INS1_25CollectiveMainloopFwdSm90ILi2EN4cute5tupleIJNS5_1CILi1EEES8_S8_EEENS6_IJNS7_ILi192EEENS7_ILi144EEENS7_ILi96EEEEEELi96ENS_6half_tEfNS_4arch4Sm90ELb1ELb0ELb1ELb0ELb0ELb0ELb0ELb0ELb1ELb1ELb1ELb0EEENS1_21CollectiveEpilogueFwdINS6_IJSA_SC_SB_EEES9_SE_SG_Li384ELb0ELb1ELb1ELb0EEENS1_19SingleTileSchedulerILb0ELb1ELb1ELi192EEEEEEEEEvNT_6ParamsE:
	.zero		3200


//--------------------- .nv.constant0._ZN7cutlass13device_kernelIN5flash11enable_sm90INS1_16FlashAttnFwdSm90INS1_25CollectiveMainloopFwdSm90ILi2EN4cute5tupleIJNS5_1CILi1EEES8_S8_EEENS6_IJNS7_ILi192EEENS7_ILi144EEENS7_ILi96EEEEEELi96ENS_6half_tEfNS_4arch4Sm90ELb1ELb0ELb1ELb1ELb0ELb0ELb0ELb0ELb1ELb1ELb1ELb0EEENS1_21CollectiveEpilogueFwdINS6_IJSA_SC_SB_EEES9_SE_SG_Li384ELb1ELb1ELb1ELb0EEENS1_36VarlenDynamicPersistentTileSchedulerILi192ELi144ELi384ELi128ELb1ELb1ELb1ELb1ELb1ELb1EEEEEEEEEvNT_6ParamsE --------------------------
	.section	.nv.constant0._ZN7cutlass13device_kernelIN5flash11enable_sm90INS1_16FlashAttnFwdSm90INS1_25CollectiveMainloopFwdSm90ILi2EN4cute5tupleIJNS5_1CILi1EEES8_S8_EEENS6_IJNS7_ILi192EEENS7_ILi144EEENS7_ILi96EEEEEELi96ENS_6half_tEfNS_4arch4Sm90ELb1ELb0ELb1ELb1ELb0ELb0ELb0ELb0ELb1ELb1ELb1ELb0EEENS1_21CollectiveEpilogueFwdINS6_IJSA_SC_SB_EEES9_SE_SG_Li384ELb1ELb1ELb1ELb0EEENS1_36VarlenDynamicPersistentTileSchedulerILi192ELi144ELi384ELi128ELb1ELb1ELb1ELb1ELb1ELb1EEEEEEEEEvNT_6ParamsE,"a",@progbits
	.sectionflags	@""
	.align	4
.nv.constant0._ZN7cutlass13device_kernelIN5flash11enable_sm90INS1_16FlashAttnFwdSm90INS1_25CollectiveMainloopFwdSm90ILi2EN4cute5tupleIJNS5_1CILi1EEES8_S8_EEENS6_IJNS7_ILi192EEENS7_ILi144EEENS7_ILi96EEEEEELi96ENS_6half_tEfNS_4arch4Sm90ELb1ELb0ELb1ELb1ELb0ELb0ELb0ELb0ELb1ELb1ELb1ELb0EEENS1_21CollectiveEpilogueFwdINS6_IJSA_SC_SB_EEES9_SE_SG_Li384ELb1ELb1ELb1ELb0EEENS1_36VarlenDynamicPersistentTileSchedulerILi192ELi144ELi384ELi128ELb1ELb1ELb1ELb1ELb1ELb1EEEEEEEEEvNT_6ParamsE:
	.zero		3328


//--------------------- .nv.constant0._ZN7cutlass13device_kernelIN5flash11enable_sm90INS1_16FlashAttnFwdSm90INS1_25CollectiveMainloopFwdSm90ILi2EN4cute5tupleIJNS5_1CILi1EEES8_S8_EEENS6_IJNS7_ILi192EEENS7_ILi144EEENS7_ILi96EEEEEELi96ENS_6half_tEfNS_4arch4Sm90ELb1ELb0ELb1ELb1ELb0ELb1ELb0ELb0ELb1ELb1ELb1ELb0EEENS1_21CollectiveEpilogueFwdINS6_IJSA_SC_SB_EEES9_SE_SG_Li384ELb1ELb1ELb1ELb0EEENS1_36VarlenDynamicPersistentTileSchedulerILi192ELi144ELi384ELi128ELb1ELb1ELb1ELb1ELb1ELb1EEEEEEEEEvNT_6ParamsE --------------------------
	.section	.nv.constant0._ZN7cutlass13device_kernelIN5flash11enable_sm90INS1_16FlashAttnFwdSm90INS1_25CollectiveMainloopFwdSm90ILi2EN4cute5tupleIJNS5_1CILi1EEES8_S8_EEENS6_IJNS7_ILi192EEENS7_ILi144EEENS7_ILi96EEEEEELi96ENS_6half_tEfNS_4arch4Sm90ELb1ELb0ELb1ELb1ELb0ELb1ELb0ELb0ELb1ELb1ELb1ELb0EEENS1_21CollectiveEpilogueFwdINS6_IJSA_SC_SB_EEES9_SE_SG_Li384ELb1ELb1ELb1ELb0EEENS1_36VarlenDynamicPersistentTileSchedulerILi192ELi144ELi384ELi128ELb1ELb1ELb1ELb1ELb1ELb1EEEEEEEEEvNT_6ParamsE,"a",@progbits
	.sectionflags	@""
	.align	4
.nv.constant0._ZN7cutlass13device_kernelIN5flash11enable_sm90INS1_16FlashAttnFwdSm90INS1_25CollectiveMainloopFwdSm90ILi2EN4cute5tupleIJNS5_1CILi1EEES8_S8_EEENS6_IJNS7_ILi192EEENS7_ILi144EEENS7_ILi96EEEEEELi96ENS_6half_tEfNS_4arch4Sm90ELb1ELb0ELb1ELb1ELb0ELb1ELb0ELb0ELb1ELb1ELb1ELb0EEENS1_21CollectiveEpilogueFwdINS6_IJSA_SC_SB_EEES9_SE_SG_Li384ELb1ELb1ELb1ELb0EEENS1_36VarlenDynamicPersistentTileSchedulerILi192ELi144ELi384ELi128ELb1ELb1ELb1ELb1ELb1ELb1EEEEEEEEEvNT_6ParamsE:
	.zero		3328


//--------------------- .nv.constant0._ZN7cutlass13device_kernelIN5flash11enable_sm90INS1_16FlashAttnFwdSm90INS1_25CollectiveMainloopFwdSm90ILi2EN4cute5tupleIJNS5_1CILi1EEES8_S8_EEENS6_IJNS7_ILi192EEESA_NS7_ILi64EEEEEELi64ENS_6half_tEfNS_4arch4Sm90ELb0ELb0ELb1ELb0ELb0ELb0ELb0ELb0ELb1ELb1ELb1ELb0EEENS1_21CollectiveEpilogueFwdINS6_IJSA_SB_SA_EEES9_SD_SF_Li384ELb0ELb1ELb1ELb0EEENS1_19SingleTileSchedulerILb0ELb1ELb1ELi192EEEEEEEEEvNT_6ParamsE --------------------------
	.section	.nv.constant0._ZN7cutlass13device_kernelIN5flash11enable_sm90INS1_16FlashAttnFwdSm90INS1_25CollectiveMainloopFwdSm90ILi2EN4cute5tupleIJNS5_1CILi1EEES8_S8_EEENS6_IJNS7_ILi192EEESA_NS7_ILi64EEEEEELi64ENS_6half_tEfNS_4arch4Sm90ELb0ELb0ELb1ELb0ELb0ELb0ELb0ELb0ELb1ELb1ELb1ELb0EEENS1_21CollectiveEpilogueFwdINS6_IJSA_SB_SA_EEES9_SD_SF_Li384ELb0ELb1ELb1ELb0EEENS1_19SingleTileSchedulerILb0ELb1ELb1ELi192EEEEEEEEEvNT_6ParamsE,"a",@progbits
	.sectionflags	@""
	.align	4
.nv.constant0._ZN7cutlass13device_kernelIN5flash11enable_sm90INS1_16FlashAttnFwdSm90INS1_25CollectiveMainloopFwdSm90ILi2EN4cute5tupleIJNS5_1CILi1EEES8_S8_EEENS6_IJNS7_ILi192EEESA_NS7_ILi64EEEEEELi64ENS_6half_tEfNS_4arch4Sm90ELb0ELb0ELb1ELb0ELb0ELb0ELb0ELb0ELb1ELb1ELb1ELb0EEENS1_21CollectiveEpilogueFwdINS6_IJSA_SB_SA_EEES9_SD_SF_Li384ELb0ELb1ELb1ELb0EEENS1_19SingleTileSchedulerILb0ELb1ELb1ELi192EEEEEEEEEvNT_6ParamsE:
	.zero		3200


//--------------------- .nv.constant0._ZN7cutlass13device_kernelIN5flash11enable_sm90INS1_16FlashAttnFwdSm90INS1_25CollectiveMainloopFwdSm90ILi2EN4cute5tupleIJNS5_1CILi1EEES8_S8_EEENS6_IJNS7_ILi192EEESA_NS7_ILi64EEEEEELi64ENS_6half_tEfNS_4arch4Sm90ELb0ELb0ELb1ELb1ELb0ELb0ELb0ELb0ELb1ELb1ELb1ELb0EEENS1_21CollectiveEpilogueFwdINS6_IJSA_SB_SA_EEES9_SD_SF_Li384ELb1ELb1ELb1ELb0EEENS1_36VarlenDynamicPersistentTileSchedulerILi192ELi192ELi384ELi128ELb1ELb1ELb1ELb0ELb1ELb1EEEEEEEEEvNT_6ParamsE --------------------------
	.section	.nv.constant0._ZN7cutlass13device_kernelIN5flash11enable_sm90INS1_16FlashAttnFwdSm90INS1_25CollectiveMainloopFwdSm90ILi2EN4cute5tupleIJNS5_1CILi1EEES8_S8_EEENS6_IJNS7_ILi192EEESA_NS7_ILi64EEEEEELi64ENS_6half_tEfNS_4arch4Sm90ELb0ELb0ELb1ELb1ELb0ELb0ELb0ELb0ELb1ELb1ELb1ELb0EEENS1_21CollectiveEpilogueFwdINS6_IJSA_SB_SA_EEES9_SD_SF_Li384ELb1ELb1ELb1ELb0EEENS1_36VarlenDynamicPersistentTileSchedulerILi192ELi192ELi384ELi128ELb1ELb1ELb1ELb0ELb1ELb1EEEEEEEEEvNT_6ParamsE,"a",@progbits
	.sectionflags	@""
	.align	4
.nv.constant0._ZN7cutlass13device_kernelIN5flash11enable_sm90INS1_16FlashAttnFwdSm90INS1_25CollectiveMainloopFwdSm90ILi2EN4cute5tupleIJNS5_1CILi1EEES8_S8_EEENS6_IJNS7_ILi192EEESA_NS7_ILi64EEEEEELi64ENS_6half_tEfNS_4arch4Sm90ELb0ELb0ELb1ELb1ELb0ELb0ELb0ELb0ELb1ELb1ELb1ELb0EEENS1_21CollectiveEpilogueFwdINS6_IJSA_SB_SA_EEES9_SD_SF_Li384ELb1ELb1ELb1ELb0EEENS1_36VarlenDynamicPersistentTileSchedulerILi192ELi192ELi384ELi128ELb1ELb1ELb1ELb0ELb1ELb1EEEEEEEEEvNT_6ParamsE:
	.zero		3328


//--------------------- .nv.constant0._ZN7cutlass13device_kernelIN5flash11enable_sm90INS1_16FlashAttnFwdSm90INS1_25CollectiveMainloopFwdSm90ILi2EN4cute5tupleIJNS5_1CILi1EEES8_S8_EEENS6_IJNS7_ILi192EEESA_NS7_ILi64EEEEEELi64ENS_6half_tEfNS_4arch4Sm90ELb0ELb0ELb1ELb1ELb0ELb1ELb0ELb0ELb1ELb1ELb1ELb0EEENS1_21CollectiveEpilogueFwdINS6_IJSA_SB_SA_EEES9_SD_SF_Li384ELb1ELb1ELb1ELb0EEENS1_36VarlenDynamicPersistentTileSchedulerILi192ELi192ELi384ELi128ELb1ELb1ELb1ELb0ELb1ELb1EEEEEEEEEvNT_6ParamsE --------------------------
	.section	.nv.constant0._ZN7cutlass13device_kernelIN5flash11enable_sm90INS1_16FlashAttnFwdSm90INS1_25CollectiveMainloopFwdSm90ILi2EN4cute5tupleIJNS5_1CILi1EEES8_S8_EEENS6_IJNS7_ILi192EEESA_NS7_ILi64EEEEEELi64ENS_6half_tEfNS_4arch4Sm90ELb0ELb0ELb1ELb1ELb0ELb1ELb0ELb0ELb1ELb1ELb1ELb0EEENS1_21CollectiveEpilogueFwdINS6_IJSA_SB_SA_EEES9_SD_SF_Li384ELb1ELb1ELb1ELb0EEENS1_36VarlenDynamicPersistentTileSchedulerILi192ELi192ELi384ELi128ELb1ELb1ELb1ELb0ELb1ELb1EEEEEEEEEvNT_6ParamsE,"a",@progbits
	.sectionflags	@""
	.align	4
.nv.constant0._ZN7cutlass13device_kernelIN5flash11enable_sm90INS1_16FlashAttnFwdSm90INS1_25CollectiveMainloopFwdSm90ILi2EN4cute5tupleIJNS5_1CILi1EEES8_S8_EEENS6_IJNS7_ILi192EEESA_NS7_ILi64EEEEEELi64ENS_6half_tEfNS_4arch4Sm90ELb0ELb0ELb1ELb1ELb0ELb1ELb0ELb0ELb1ELb1ELb1ELb0EEENS1_21CollectiveEpilogueFwdINS6_IJSA_SB_SA_EEES9_SD_SF_Li384ELb1ELb1ELb1ELb0EEENS1_36VarlenDynamicPersistentTileSchedulerILi192ELi192ELi384ELi128ELb1ELb1ELb1ELb0ELb1ELb1EEEEEEEEEvNT_6ParamsE:
	.zero		3328


//--------------------- .nv.constant0._ZN7cutlass13device_kernelIN5flash11enable_sm90INS1_16FlashAttnFwdSm90INS1_25CollectiveMainloopFwdSm90ILi2EN4cute5tupleIJNS5_1CILi1EEES8_S8_EEENS6_IJNS7_ILi192EEENS7_ILi128EEENS7_ILi64EEEEEELi64ENS_6half_tEfNS_4arch4Sm90ELb0ELb1ELb1ELb0ELb0ELb0ELb0ELb1ELb1ELb1ELb1ELb0EEENS1_21CollectiveEpilogueFwdINS6_IJSA_SC_SB_EEES9_SE_SG_Li384ELb0ELb1ELb1ELb0EEENS1_19SingleTileSchedulerILb0ELb1ELb1ELi192EEEEEEEEEvNT_6ParamsE --------------------------
	.section	.nv.constant0._ZN7cutlass13device_kernelIN5flash11enable_sm90INS1_16FlashAttnFwdSm90INS1_25CollectiveMainloopFwdSm90ILi2EN4cute5tupleIJNS5_1CILi1EEES8_S8_EEENS6_IJNS7_ILi192EEENS7_ILi128EEENS7_ILi64EEEEEELi64ENS_6half_tEfNS_4arch4Sm90ELb0ELb1ELb1ELb0ELb0ELb0ELb0ELb1ELb1ELb1ELb1ELb0EEENS1_21CollectiveEpilogueFwdINS6_IJSA_SC_SB_EEES9_SE_SG_Li384ELb0ELb1ELb1ELb0EEENS1_19SingleTileSchedulerILb0ELb1ELb1ELi192EEEEEEEEEvNT_6ParamsE,"a",@progbits
	.sectionflags	@""
	.align	4
.nv.constant0._ZN7cutlass13device_kernelIN5flash11enable_sm90INS1_16FlashAttnFwdSm90INS1_25CollectiveMainloopFwdSm90ILi2EN4cute5tupleIJNS5_1CILi1EEES8_S8_EEENS6_IJNS7_ILi192EEENS7_ILi128EEENS7_ILi64EEEEEELi64ENS_6half_tEfNS_4arch4Sm90ELb0ELb1ELb1ELb0ELb0ELb0ELb0ELb1ELb1ELb1ELb1ELb0EEENS1_21CollectiveEpilogueFwdINS6_IJSA_SC_SB_EEES9_SE_SG_Li384ELb0ELb1ELb1ELb0EEENS1_19SingleTileSchedulerILb0ELb1ELb1ELi192EEEEEEEEEvNT_6ParamsE:
	.zero		3200


//--------------------- .nv.constant0._ZN7cutlass13device_kernelIN5flash11enable_sm90INS1_16FlashAttnFwdSm90INS1_25CollectiveMainloopFwdSm90ILi2EN4cute5tupleIJNS5_1CILi1EEES8_S8_EEENS6_IJNS7_ILi192EEENS7_ILi128EEENS7_ILi64EEEEEELi64ENS_6half_tEfNS_4arch4Sm90ELb0ELb1ELb1ELb1ELb0ELb0ELb0ELb1ELb1ELb1ELb1ELb0EEENS1_21CollectiveEpilogueFwdINS6_IJSA_SC_SB_EEES9_SE_SG_Li384ELb1ELb1ELb1ELb0EEENS1_36VarlenDynamicPersistentTileSchedulerILi192ELi128ELi384ELi128ELb1ELb1ELb1ELb1ELb0ELb1EEEEEEEEEvNT_6ParamsE --------------------------
	.section	.nv.constant0._ZN7cutlass13device_kernelIN5flash11enable_sm90INS1_16FlashAttnFwdSm90INS1_25CollectiveMainloopFwdSm90ILi2EN4cute5tupleIJNS5_1CILi1EEES8_S8_EEENS6_IJNS7_ILi192EEENS7_ILi128EEENS7_ILi64EEEEEELi64ENS_6half_tEfNS_4arch4Sm90ELb0ELb1ELb1ELb1ELb0ELb0ELb0ELb1ELb1ELb1ELb1ELb0EEENS1_21CollectiveEpilogueFwdINS6_IJSA_SC_SB_EEES9_SE_SG_Li384ELb1ELb1ELb1ELb0EEENS1_36VarlenDynamicPersistentTileSchedulerILi192ELi128ELi384ELi128ELb1ELb1ELb1ELb1ELb0ELb1EEEEEEEEEvNT_6ParamsE,"a",@progbits
	.sectionflags	@""
	.align	4
.nv.constant0._ZN7cutlass13device_kernelIN5flash11enable_sm90INS1_16FlashAttnFwdSm90INS1_25CollectiveMainloopFwdSm90ILi2EN4cute5tupleIJNS5_1CILi1EEES8_S8_EEENS6_IJNS7_ILi192EEENS7_ILi128EEENS7_ILi64EEEEEELi64ENS_6half_tEfNS_4arch4Sm90ELb0ELb1ELb1ELb1ELb0ELb0ELb0ELb1ELb1ELb1ELb1ELb0EEENS1_21CollectiveEpilogueFwdINS6_IJSA_SC_SB_EEES9_SE_SG_Li384ELb1ELb1ELb1ELb0EEENS1_36VarlenDynamicPersistentTileSchedulerILi192ELi128ELi384ELi128ELb1ELb1ELb1ELb1ELb0ELb1EEEEEEEEEvNT_6ParamsE:
	.zero		3328


//--------------------- .nv.constant0._ZN7cutlass13device_kernelIN5flash11enable_sm90INS1_16FlashAttnFwdSm90INS1_25CollectiveMainloopFwdSm90ILi2EN4cute5tupleIJNS5_1CILi1EEES8_S8_EEENS6_IJNS7_ILi192EEENS7_ILi128EEENS7_ILi64EEEEEELi64ENS_6half_tEfNS_4arch4Sm90ELb0ELb1ELb1ELb1ELb0ELb1ELb0ELb1ELb1ELb1ELb1ELb0EEENS1_21CollectiveEpilogueFwdINS6_IJSA_SC_SB_EEES9_SE_SG_Li384ELb1ELb1ELb1ELb0EEENS1_36VarlenDynamicPersistentTileSchedulerILi192ELi128ELi384ELi128ELb1ELb1ELb1ELb1ELb0ELb1EEEEEEEEEvNT_6ParamsE --------------------------
	.section	.nv.constant0._ZN7cutlass13device_kernelIN5flash11enable_sm90INS1_16FlashAttnFwdSm90INS1_25CollectiveMainloopFwdSm90ILi2EN4cute5tupleIJNS5_1CILi1EEES8_S8_EEENS6_IJNS7_ILi192EEENS7_ILi128EEENS7_ILi64EEEEEELi64ENS_6half_tEfNS_4arch4Sm90ELb0ELb1ELb1ELb1ELb0ELb1ELb0ELb1ELb1ELb1ELb1ELb0EEENS1_21CollectiveEpilogueFwdINS6_IJSA_SC_SB_EEES9_SE_SG_Li384ELb1ELb1ELb1ELb0EEENS1_36VarlenDynamicPersistentTileSchedulerILi192ELi128ELi384ELi128ELb1ELb1ELb1ELb1ELb0ELb1EEEEEEEEEvNT_6ParamsE,"a",@progbits
	.sectionflags	@""
	.align	4
.nv.constant0._ZN7cutlass13device_kernelIN5flash11enable_sm90INS1_16FlashAttnFwdSm90INS1_25CollectiveMainloopFwdSm90ILi2EN4cute5tupleIJNS5_1CILi1EEES8_S8_EEENS6_IJNS7_ILi192EEENS7_ILi128EEENS7_ILi64EEEEEELi64ENS_6half_tEfNS_4arch4Sm90ELb0ELb1ELb1ELb1ELb0ELb1ELb0ELb1ELb1ELb1ELb1ELb0EEENS1_21CollectiveEpilogueFwdINS6_IJSA_SC_SB_EEES9_SE_SG_Li384ELb1ELb1ELb1ELb0EEENS1_36VarlenDynamicPersistentTileSchedulerILi192ELi128ELi384ELi128ELb1ELb1ELb1ELb1ELb0ELb1EEEEEEEEEvNT_6ParamsE:
	.zero		3328


//--------------------- .nv.constant0._ZN7cutlass13device_kernelIN5flash11enable_sm90INS1_16FlashAttnFwdSm90INS1_25CollectiveMainloopFwdSm90ILi2EN4cute5tupleIJNS5_1CILi1EEES8_S8_EEENS6_IJNS7_ILi192EEENS7_ILi128EEENS7_ILi64EEEEEELi64ENS_6half_tEfNS_4arch4Sm90ELb1ELb0ELb1ELb0ELb0ELb0ELb0ELb1ELb1ELb1ELb1ELb0EEENS1_21CollectiveEpilogueFwdINS6_IJSA_SC_SB_EEES9_SE_SG_Li384ELb0ELb1ELb1ELb0EEENS1_19SingleTileSchedulerILb0ELb1ELb1ELi192EEEEEEEEEvNT_6ParamsE --------------------------
	.section	.nv.constant0._ZN7cutlass13device_kernelIN5flash11enable_sm90INS1_16FlashAttnFwdSm90INS1_25CollectiveMainloopFwdSm90ILi2EN4cute5tupleIJNS5_1CILi1EEES8_S8_EEENS6_IJNS7_ILi192EEENS7_ILi128EEENS7_ILi64EEEEEELi64ENS_6half_tEfNS_4arch4Sm90ELb1ELb0ELb1ELb0ELb0ELb0ELb0ELb1ELb1ELb1ELb1ELb0EEENS1_21CollectiveEpilogueFwdINS6_IJSA_SC_SB_EEES9_SE_SG_Li384ELb0ELb1ELb1ELb0EEENS1_19SingleTileSchedulerILb0ELb1ELb1ELi192EEEEEEEEEvNT_6ParamsE,"a",@progbits
	.sectionflags	@""
	.align	4
.nv.constant0._ZN7cutlass13device_kernelIN5flash11enable_sm90INS1_16FlashAttnFwdSm90INS1_25CollectiveMainloopFwdSm90ILi2EN4cute5tupleIJNS5_1CILi1EEES8_S8_EEENS6_IJNS7_ILi192EEENS7_ILi128EEENS7_ILi64EEEEEELi64ENS_6half_tEfNS_4arch4Sm90ELb1ELb0ELb1ELb0ELb0ELb0ELb0ELb1ELb1ELb1ELb1ELb0EEENS1_21CollectiveEpilogueFwdINS6_IJSA_SC_SB_EEES9_SE_SG_Li384ELb0ELb1ELb1ELb0EEENS1_19SingleTileSchedulerILb0ELb1ELb1ELi192EEEEEEEEEvNT_6ParamsE:
	.zero		3200


//--------------------- .nv.constant0._ZN7cutlass13device_kernelIN5flash11enable_sm90INS1_16FlashAttnFwdSm90INS1_25CollectiveMainloopFwdSm90ILi2EN4cute5tupleIJNS5_1CILi1EEES8_S8_EEENS6_IJNS7_ILi192EEENS7_ILi128EEENS7_ILi64EEEEEELi64ENS_6half_tEfNS_4arch4Sm90ELb1ELb0ELb1ELb1ELb0ELb0ELb0ELb1ELb1ELb1ELb1ELb0EEENS1_21CollectiveEpilogueFwdINS6_IJSA_SC_SB_EEES9_SE_SG_Li384ELb1ELb1ELb1ELb0EEENS1_36VarlenDynamicPersistentTileSchedulerILi192ELi128ELi384ELi128ELb1ELb1ELb1ELb1ELb1ELb1EEEEEEEEEvNT_6ParamsE --------------------------
	.section	.nv.constant0._ZN7cutlass13device_kernelIN5flash11enable_sm90INS1_16FlashAttnFwdSm90INS1_25CollectiveMainloopFwdSm90ILi2EN4cute5tupleIJNS5_1CILi1EEES8_S8_EEENS6_IJNS7_ILi192EEENS7_ILi128EEENS7_ILi64EEEEEELi64ENS_6half_tEfNS_4arch4Sm90ELb1ELb0ELb1ELb1ELb0ELb0ELb0ELb1ELb1ELb1ELb1ELb0EEENS1_21CollectiveEpilogueFwdINS6_IJSA_SC_SB_EEES9_SE_SG_Li384ELb1ELb1ELb1ELb0EEENS1_36VarlenDynamicPersistentTileSchedulerILi192ELi128ELi384ELi128ELb1ELb1ELb1ELb1ELb1ELb1EEEEEEEEEvNT_6ParamsE,"a",@progbits
	.sectionflags	@""
	.align	4
.nv.constant0._ZN7cutlass13device_kernelIN5flash11enable_sm90INS1_16FlashAttnFwdSm90INS1_25CollectiveMainloopFwdSm90ILi2EN4cute5tupleIJNS5_1CILi1EEES8_S8_EEENS6_IJNS7_ILi192EEENS7_ILi128EEENS7_ILi64EEEEEELi64ENS_6half_tEfNS_4arch4Sm90ELb1ELb0ELb1ELb1ELb0ELb0ELb0ELb1ELb1ELb1ELb1ELb0EEENS1_21CollectiveEpilogueFwdINS6_IJSA_SC_SB_EEES9_SE_SG_Li384ELb1ELb1ELb1ELb0EEENS1_36VarlenDynamicPersistentTileSchedulerILi192ELi128ELi384ELi128ELb1ELb1ELb1ELb1ELb1ELb1EEEEEEEEEvNT_6ParamsE:
	.zero		3328


//--------------------- .nv.constant0._ZN7cutlass13device_kernelIN5flash11enable_sm90INS1_16FlashAttnFwdSm90INS1_25CollectiveMainloopFwdSm90ILi2EN4cute5tupleIJNS5_1CILi1EEES8_S8_EEENS6_IJNS7_ILi192EEENS7_ILi128EEENS7_ILi64EEEEEELi64ENS_6half_tEfNS_4arch4Sm90ELb1ELb0ELb1ELb1ELb0ELb1ELb0ELb1ELb1ELb1ELb1ELb0EEENS1_21CollectiveEpilogueFwdINS6_IJSA_SC_SB_EEES9_SE_SG_Li384ELb1ELb1ELb1ELb0EEENS1_36VarlenDynamicPersistentTileSchedulerILi192ELi128ELi384ELi128ELb1ELb1ELb1ELb1ELb1ELb1EEEEEEEEEvNT_6ParamsE --------------------------
	.section	.nv.constant0._ZN7cutlass13device_kernelIN5flash11enable_sm90INS1_16FlashAttnFwdSm90INS1_25CollectiveMainloopFwdSm90ILi2EN4cute5tupleIJNS5_1CILi1EEES8_S8_EEENS6_IJNS7_ILi192EEENS7_ILi128EEENS7_ILi64EEEEEELi64ENS_6half_tEfNS_4arch4Sm90ELb1ELb0ELb1ELb1ELb0ELb1ELb0ELb1ELb1ELb1ELb1ELb0EEENS1_21CollectiveEpilogueFwdINS6_IJSA_SC_SB_EEES9_SE_SG_Li384ELb1ELb1ELb1ELb0EEENS1_36VarlenDynamicPersistentTileSchedulerILi192ELi128ELi384ELi128ELb1ELb1ELb1ELb1ELb1ELb1EEEEEEEEEvNT_6ParamsE,"a",@progbits
	.sectionflags	@""
	.align	4
.nv.constant0._ZN7cutlass13device_kernelIN5flash11enable_sm90INS1_16FlashAttnFwdSm90INS1_25CollectiveMainloopFwdSm90ILi2EN4cute5tupleIJNS5_1CILi1EEES8_S8_EEENS6_IJNS7_ILi192EEENS7_ILi128EEENS7_ILi64EEEEEELi64ENS_6half_tEfNS_4arch4Sm90ELb1ELb0ELb1ELb1ELb0ELb1ELb0ELb1ELb1ELb1ELb1ELb0EEENS1_21CollectiveEpilogueFwdINS6_IJSA_SC_SB_EEES9_SE_SG_Li384ELb1ELb1ELb1ELb0EEENS1_36VarlenDynamicPersistentTileSchedulerILi192ELi128ELi384ELi128ELb1ELb1ELb1ELb1ELb1ELb1EEEEEEEEEvNT_6ParamsE:
	.zero		3328


//--------------------- SYMBOLS --------------------------

	.type		.nv.reservedSmem.offset0,@object
	.size		.nv.reservedSmem.offset0,0x4
	.type		__assertfail,@function
